	.target	sm_80

	.elftype	@"ET_EXEC"


//--------------------- .note.nv.tkinfo           --------------------------
	.section	.note.nv.tkinfo,"",@"SHT_NOTE"
	.sectionflags	@"SHF_NOTE_NV_TKINFO"
	.tkinfo
        /*0018*/ 	.word	0x00000002
        /*0030*/ 	.string	""
        /*0030*/ 	.string	"ptxas"
        /*0030*/ 	.string	"Cuda compilation tools, release 13.0, V13.0.88"
        /*0030*/ 	.string	"Build cuda_13.0.r13.0/compiler.36424714_0"
        /*0030*/ 	.string	"-arch sm_80 -m 64 "



//--------------------- .note.nv.cuinfo           --------------------------
	.section	.note.nv.cuinfo,"",@"SHT_NOTE"
	.sectionflags	@"SHF_NOTE_NV_CUINFO"
        /*0018*/ 	.short	0x0002
        /*001a*/ 	.short	0x0050
        /*001c*/ 	.short	0x0082
	.zero		2


//--------------------- .nv.info                  --------------------------
	.section	.nv.info,"",@"SHT_CUDA_INFO"
	.align	4


	//----- nvinfo : EIATTR_REGCOUNT
	.align		4
        /*0000*/ 	.byte	0x04, 0x2f
        /*0002*/ 	.short	(.L_29 - .L_28)
	.align		4
.L_28:
        /*0004*/ 	.word	index@(_Z25selective_scan_bwd_kernelI32Selective_Scan_bwd_kernel_traitsILi32ELi4ELb1ELb1ELb1ELb1ELb1EfN3c107complexIfEEEEv12SSMParamsBwd)
        /*0008*/ 	.word	0x00000098


	//----- nvinfo : EIATTR_FRAME_SIZE
	.align		4
.L_29:
        /*000c*/ 	.byte	0x04, 0x11
        /*000e*/ 	.short	(.L_31 - .L_30)
	.align		4
.L_30:
        /*0010*/ 	.word	index@(_Z25selective_scan_bwd_kernelI32Selective_Scan_bwd_kernel_traitsILi32ELi4ELb1ELb1ELb1ELb1ELb1EfN3c107complexIfEEEEv12SSMParamsBwd)
        /*0014*/ 	.word	0x00000000


	//----- nvinfo : EIATTR_REGCOUNT
	.align		4
.L_31:
        /*0018*/ 	.byte	0x04, 0x2f
        /*001a*/ 	.short	(.L_33 - .L_32)
	.align		4
.L_32:
        /*001c*/ 	.word	index@(_Z25selective_scan_bwd_kernelI32Selective_Scan_bwd_kernel_traitsILi32ELi4ELb1ELb1ELb1ELb1ELb0EfN3c107complexIfEEEEv12SSMParamsBwd)
        /*0020*/ 	.word	0x00000098


	//----- nvinfo : EIATTR_FRAME_SIZE
	.align		4
.L_33:
        /*0024*/ 	.byte	0x04, 0x11
        /*0026*/ 	.short	(.L_35 - .L_34)
	.align		4
.L_34:
        /*0028*/ 	.word	index@(_Z25selective_scan_bwd_kernelI32Selective_Scan_bwd_kernel_traitsILi32ELi4ELb1ELb1ELb1ELb1ELb0EfN3c107complexIfEEEEv12SSMParamsBwd)
        /*002c*/ 	.word	0x00000000


	//----- nvinfo : EIATTR_REGCOUNT
	.align		4
.L_35:
        /*0030*/ 	.byte	0x04, 0x2f
        /*0032*/ 	.short	(.L_37 - .L_36)
	.align		4
.L_36:
        /*0034*/ 	.word	index@(_Z25selective_scan_bwd_kernelI32Selective_Scan_bwd_kernel_traitsILi32ELi4ELb1ELb1ELb1ELb0ELb1EfN3c107complexIfEEEEv12SSMParamsBwd)
        /*0038*/ 	.word	0x000000ac


	//----- nvinfo : EIATTR_FRAME_SIZE
	.align		4
.L_37:
        /*003c*/ 	.byte	0x04, 0x11
        /*003e*/ 	.short	(.L_39 - .L_38)
	.align		4
.L_38:
        /*0040*/ 	.word	index@(_Z25selective_scan_bwd_kernelI32Selective_Scan_bwd_kernel_traitsILi32ELi4ELb1ELb1ELb1ELb0ELb1EfN3c107complexIfEEEEv12SSMParamsBwd)
        /*0044*/ 	.word	0x00000000


	//----- nvinfo : EIATTR_REGCOUNT
	.align		4
.L_39:
        /*0048*/ 	.byte	0x04, 0x2f
        /*004a*/ 	.short	(.L_41 - .L_40)
	.align		4
.L_40:
        /*004c*/ 	.word	index@(_Z25selective_scan_bwd_kernelI32Selective_Scan_bwd_kernel_traitsILi32ELi4ELb1ELb1ELb1ELb0ELb0EfN3c107complexIfEEEEv12SSMParamsBwd)
        /*0050*/ 	.word	0x000000a8


	//----- nvinfo : EIATTR_FRAME_SIZE
	.align		4
.L_41:
        /*0054*/ 	.byte	0x04, 0x11
        /*0056*/ 	.short	(.L_43 - .L_42)
	.align		4
.L_42:
        /*0058*/ 	.word	index@(_Z25selective_scan_bwd_kernelI32Selective_Scan_bwd_kernel_traitsILi32ELi4ELb1ELb1ELb1ELb0ELb0EfN3c107complexIfEEEEv12SSMParamsBwd)
        /*005c*/ 	.word	0x00000000


	//----- nvinfo : EIATTR_REGCOUNT
	.align		4
.L_43:
        /*0060*/ 	.byte	0x04, 0x2f
        /*0062*/ 	.short	(.L_45 - .L_44)
	.align		4
.L_44:
        /*0064*/ 	.word	index@(_Z25selective_scan_bwd_kernelI32Selective_Scan_bwd_kernel_traitsILi32ELi4ELb1ELb1ELb0ELb1ELb1EfN3c107complexIfEEEEv12SSMParamsBwd)
        /*0068*/ 	.word	0x00000094


	//----- nvinfo : EIATTR_FRAME_SIZE
	.align		4
.L_45:
        /*006c*/ 	.byte	0x04, 0x11
        /*006e*/ 	.short	(.L_47 - .L_46)
	.align		4
.L_46:
        /*0070*/ 	.word	index@(_Z25selective_scan_bwd_kernelI32Selective_Scan_bwd_kernel_traitsILi32ELi4ELb1ELb1ELb0ELb1ELb1EfN3c107complexIfEEEEv12SSMParamsBwd)
        /*0074*/ 	.word	0x00000000


	//----- nvinfo : EIATTR_REGCOUNT
	.align		4
.L_47:
        /*0078*/ 	.byte	0x04, 0x2f
        /*007a*/ 	.short	(.L_49 - .L_48)
	.align		4
.L_48:
        /*007c*/ 	.word	index@(_Z25selective_scan_bwd_kernelI32Selective_Scan_bwd_kernel_traitsILi32ELi4ELb1ELb1ELb0ELb1ELb0EfN3c107complexIfEEEEv12SSMParamsBwd)
        /*0080*/ 	.word	0x00000092


	//----- nvinfo : EIATTR_FRAME_SIZE
	.align		4
.L_49:
        /*0084*/ 	.byte	0x04, 0x11
        /*0086*/ 	.short	(.L_51 - .L_50)
	.align		4
.L_50:
        /*0088*/ 	.word	index@(_Z25selective_scan_bwd_kernelI32Selective_Scan_bwd_kernel_traitsILi32ELi4ELb1ELb1ELb0ELb1ELb0EfN3c107complexIfEEEEv12SSMParamsBwd)
        /*008c*/ 	.word	0x00000000


	//----- nvinfo : EIATTR_REGCOUNT
	.align		4
.L_51:
        /*0090*/ 	.byte	0x04, 0x2f
        /*0092*/ 	.short	(.L_53 - .L_52)
	.align		4
.L_52:
        /*0094*/ 	.word	index@(_Z25selective_scan_bwd_kernelI32Selective_Scan_bwd_kernel_traitsILi32ELi4ELb1ELb1ELb0ELb0ELb1EfN3c107complexIfEEEEv12SSMParamsBwd)
        /*0098*/ 	.word	0x0000009b


	//----- nvinfo : EIATTR_FRAME_SIZE
	.align		4
.L_53:
        /*009c*/ 	.byte	0x04, 0x11
        /*009e*/ 	.short	(.L_55 - .L_54)
	.align		4
.L_54:
        /*00a0*/ 	.word	index@(_Z25selective_scan_bwd_kernelI32Selective_Scan_bwd_kernel_traitsILi32ELi4ELb1ELb1ELb0ELb0ELb1EfN3c107complexIfEEEEv12SSMParamsBwd)
        /*00a4*/ 	.word	0x00000000


	//----- nvinfo : EIATTR_REGCOUNT
	.align		4
.L_55:
        /*00a8*/ 	.byte	0x04, 0x2f
        /*00aa*/ 	.short	(.L_57 - .L_56)
	.align		4
.L_56:
        /*00ac*/ 	.word	index@(_Z25selective_scan_bwd_kernelI32Selective_Scan_bwd_kernel_traitsILi32ELi4ELb1ELb1ELb0ELb0ELb0EfN3c107complexIfEEEEv12SSMParamsBwd)
        /*00b0*/ 	.word	0x0000009f


	//----- nvinfo : EIATTR_FRAME_SIZE
	.align		4
.L_57:
        /*00b4*/ 	.byte	0x04, 0x11
        /*00b6*/ 	.short	(.L_59 - .L_58)
	.align		4
.L_58:
        /*00b8*/ 	.word	index@(_Z25selective_scan_bwd_kernelI32Selective_Scan_bwd_kernel_traitsILi32ELi4ELb1ELb1ELb0ELb0ELb0EfN3c107complexIfEEEEv12SSMParamsBwd)
        /*00bc*/ 	.word	0x00000000


	//----- nvinfo : EIATTR_REGCOUNT
	.align		4
.L_59:
        /*00c0*/ 	.byte	0x04, 0x2f
        /*00c2*/ 	.short	(.L_61 - .L_60)
	.align		4
.L_60:
        /*00c4*/ 	.word	index@(_Z25selective_scan_bwd_kernelI32Selective_Scan_bwd_kernel_traitsILi32ELi4ELb1ELb0ELb1ELb1ELb1EfN3c107complexIfEEEEv12SSMParamsBwd)
        /*00c8*/ 	.word	0x0000008e


	//----- nvinfo : EIATTR_FRAME_SIZE
	.align		4
.L_61:
        /*00cc*/ 	.byte	0x04, 0x11
        /*00ce*/ 	.short	(.L_63 - .L_62)
	.align		4
.L_62:
        /*00d0*/ 	.word	index@(_Z25selective_scan_bwd_kernelI32Selective_Scan_bwd_kernel_traitsILi32ELi4ELb1ELb0ELb1ELb1ELb1EfN3c107complexIfEEEEv12SSMParamsBwd)
        /*00d4*/ 	.word	0x00000000


	//----- nvinfo : EIATTR_REGCOUNT
	.align		4
.L_63:
        /*00d8*/ 	.byte	0x04, 0x2f
        /*00da*/ 	.short	(.L_65 - .L_64)
	.align		4
.L_64:
        /*00dc*/ 	.word	index@(_Z25selective_scan_bwd_kernelI32Selective_Scan_bwd_kernel_traitsILi32ELi4ELb1ELb0ELb1ELb1ELb0EfN3c107complexIfEEEEv12SSMParamsBwd)
        /*00e0*/ 	.word	0x00000094


	//----- nvinfo : EIATTR_FRAME_SIZE
	.align		4
.L_65:
        /*00e4*/ 	.byte	0x04, 0x11
        /*00e6*/ 	.short	(.L_67 - .L_66)
	.align		4
.L_66:
        /*00e8*/ 	.word	index@(_Z25selective_scan_bwd_kernelI32Selective_Scan_bwd_kernel_traitsILi32ELi4ELb1ELb0ELb1ELb1ELb0EfN3c107complexIfEEEEv12SSMParamsBwd)
        /*00ec*/ 	.word	0x00000000


	//----- nvinfo : EIATTR_REGCOUNT
	.align		4
.L_67:
        /*00f0*/ 	.byte	0x04, 0x2f
        /*00f2*/ 	.short	(.L_69 - .L_68)
	.align		4
.L_68:
        /*00f4*/ 	.word	index@(_Z25selective_scan_bwd_kernelI32Selective_Scan_bwd_kernel_traitsILi32ELi4ELb1ELb0ELb1ELb0ELb1EfN3c107complexIfEEEEv12SSMParamsBwd)
        /*00f8*/ 	.word	0x0000009b


	//----- nvinfo : EIATTR_FRAME_SIZE
	.align		4
.L_69:
        /*00fc*/ 	.byte	0x04, 0x11
        /*00fe*/ 	.short	(.L_71 - .L_70)
	.align		4
.L_70:
        /*0100*/ 	.word	index@(_Z25selective_scan_bwd_kernelI32Selective_Scan_bwd_kernel_traitsILi32ELi4ELb1ELb0ELb1ELb0ELb1EfN3c107complexIfEEEEv12SSMParamsBwd)
        /*0104*/ 	.word	0x00000000


	//----- nvinfo : EIATTR_REGCOUNT
	.align		4
.L_71:
        /*0108*/ 	.byte	0x04, 0x2f
        /*010a*/ 	.short	(.L_73 - .L_72)
	.align		4
.L_72:
        /*010c*/ 	.word	index@(_Z25selective_scan_bwd_kernelI32Selective_Scan_bwd_kernel_traitsILi32ELi4ELb1ELb0ELb1ELb0ELb0EfN3c107complexIfEEEEv12SSMParamsBwd)
        /*0110*/ 	.word	0x0000009b


	//----- nvinfo : EIATTR_FRAME_SIZE
	.align		4
.L_73:
        /*0114*/ 	.byte	0x04, 0x11
        /*0116*/ 	.short	(.L_75 - .L_74)
	.align		4
.L_74:
        /*0118*/ 	.word	index@(_Z25selective_scan_bwd_kernelI32Selective_Scan_bwd_kernel_traitsILi32ELi4ELb1ELb0ELb1ELb0ELb0EfN3c107complexIfEEEEv12SSMParamsBwd)
        /*011c*/ 	.word	0x00000000


	//----- nvinfo : EIATTR_REGCOUNT
	.align		4
.L_75:
        /*0120*/ 	.byte	0x04, 0x2f
        /*0122*/ 	.short	(.L_77 - .L_76)
	.align		4
.L_76:
        /*0124*/ 	.word	index@(_Z25selective_scan_bwd_kernelI32Selective_Scan_bwd_kernel_traitsILi32ELi4ELb1ELb0ELb0ELb1ELb1EfN3c107complexIfEEEEv12SSMParamsBwd)
        /*0128*/ 	.word	0x0000006f


	//----- nvinfo : EIATTR_FRAME_SIZE
	.align		4
.L_77:
        /*012c*/ 	.byte	0x04, 0x11
        /*012e*/ 	.short	(.L_79 - .L_78)
	.align		4
.L_78:
        /*0130*/ 	.word	index@(_Z25selective_scan_bwd_kernelI32Selective_Scan_bwd_kernel_traitsILi32ELi4ELb1ELb0ELb0ELb1ELb1EfN3c107complexIfEEEEv12SSMParamsBwd)
        /*0134*/ 	.word	0x00000000


	//----- nvinfo : EIATTR_REGCOUNT
	.align		4
.L_79:
        /*0138*/ 	.byte	0x04, 0x2f
        /*013a*/ 	.short	(.L_81 - .L_80)
	.align		4
.L_80:
        /*013c*/ 	.word	index@(_Z25selective_scan_bwd_kernelI32Selective_Scan_bwd_kernel_traitsILi32ELi4ELb1ELb0ELb0ELb1ELb0EfN3c107complexIfEEEEv12SSMParamsBwd)
        /*0140*/ 	.word	0x00000069


	//----- nvinfo : EIATTR_FRAME_SIZE
	.align		4
.L_81:
        /*0144*/ 	.byte	0x04, 0x11
        /*0146*/ 	.short	(.L_83 - .L_82)
	.align		4
.L_82:
        /*0148*/ 	.word	index@(_Z25selective_scan_bwd_kernelI32Selective_Scan_bwd_kernel_traitsILi32ELi4ELb1ELb0ELb0ELb1ELb0EfN3c107complexIfEEEEv12SSMParamsBwd)
        /*014c*/ 	.word	0x00000000


	//----- nvinfo : EIATTR_REGCOUNT
	.align		4
.L_83:
        /*0150*/ 	.byte	0x04, 0x2f
        /*0152*/ 	.short	(.L_85 - .L_84)
	.align		4
.L_84:
        /*0154*/ 	.word	index@(_Z25selective_scan_bwd_kernelI32Selective_Scan_bwd_kernel_traitsILi32ELi4ELb1ELb0ELb0ELb0ELb1EfN3c107complexIfEEEEv12SSMParamsBwd)
        /*0158*/ 	.word	0x00000071


	//----- nvinfo : EIATTR_FRAME_SIZE
	.align		4
.L_85:
        /*015c*/ 	.byte	0x04, 0x11
        /*015e*/ 	.short	(.L_87 - .L_86)
	.align		4
.L_86:
        /*0160*/ 	.word	index@(_Z25selective_scan_bwd_kernelI32Selective_Scan_bwd_kernel_traitsILi32ELi4ELb1ELb0ELb0ELb0ELb1EfN3c107complexIfEEEEv12SSMParamsBwd)
        /*0164*/ 	.word	0x00000000


	//----- nvinfo : EIATTR_REGCOUNT
	.align		4
.L_87:
        /*0168*/ 	.byte	0x04, 0x2f
        /*016a*/ 	.short	(.L_89 - .L_88)
	.align		4
.L_88:
        /*016c*/ 	.word	index@(_Z25selective_scan_bwd_kernelI32Selective_Scan_bwd_kernel_traitsILi32ELi4ELb1ELb0ELb0ELb0ELb0EfN3c107complexIfEEEEv12SSMParamsBwd)
        /*0170*/ 	.word	0x00000072


	//----- nvinfo : EIATTR_FRAME_SIZE
	.align		4
.L_89:
        /*0174*/ 	.byte	0x04, 0x11
        /*0176*/ 	.short	(.L_91 - .L_90)
	.align		4
.L_90:
        /*0178*/ 	.word	index@(_Z25selective_scan_bwd_kernelI32Selective_Scan_bwd_kernel_traitsILi32ELi4ELb1ELb0ELb0ELb0ELb0EfN3c107complexIfEEEEv12SSMParamsBwd)
        /*017c*/ 	.word	0x00000000


	//----- nvinfo : EIATTR_REGCOUNT
	.align		4
.L_91:
        /*0180*/ 	.byte	0x04, 0x2f
        /*0182*/ 	.short	(.L_93 - .L_92)
	.align		4
.L_92:
        /*0184*/ 	.word	index@(_Z25selective_scan_bwd_kernelI32Selective_Scan_bwd_kernel_traitsILi32ELi4ELb0ELb1ELb1ELb1ELb1EfN3c107complexIfEEEEv12SSMParamsBwd)
        /*0188*/ 	.word	0x000000b2


	//----- nvinfo : EIATTR_FRAME_SIZE
	.align		4
.L_93:
        /*018c*/ 	.byte	0x04, 0x11
        /*018e*/ 	.short	(.L_95 - .L_94)
	.align		4
.L_94:
        /*0190*/ 	.word	index@(_Z25selective_scan_bwd_kernelI32Selective_Scan_bwd_kernel_traitsILi32ELi4ELb0ELb1ELb1ELb1ELb1EfN3c107complexIfEEEEv12SSMParamsBwd)
        /*0194*/ 	.word	0x00000000


	//----- nvinfo : EIATTR_REGCOUNT
	.align		4
.L_95:
        /*0198*/ 	.byte	0x04, 0x2f
        /*019a*/ 	.short	(.L_97 - .L_96)
	.align		4
.L_96:
        /*019c*/ 	.word	index@(_Z25selective_scan_bwd_kernelI32Selective_Scan_bwd_kernel_traitsILi32ELi4ELb0ELb1ELb1ELb1ELb0EfN3c107complexIfEEEEv12SSMParamsBwd)
        /*01a0*/ 	.word	0x000000a8


	//----- nvinfo : EIATTR_FRAME_SIZE
	.align		4
.L_97:
        /*01a4*/ 	.byte	0x04, 0x11
        /*01a6*/ 	.short	(.L_99 - .L_98)
	.align		4
.L_98:
        /*01a8*/ 	.word	index@(_Z25selective_scan_bwd_kernelI32Selective_Scan_bwd_kernel_traitsILi32ELi4ELb0ELb1ELb1ELb1ELb0EfN3c107complexIfEEEEv12SSMParamsBwd)
        /*01ac*/ 	.word	0x00000000


	//----- nvinfo : EIATTR_REGCOUNT
	.align		4
.L_99:
        /*01b0*/ 	.byte	0x04, 0x2f
        /*01b2*/ 	.short	(.L_101 - .L_100)
	.align		4
.L_100:
        /*01b4*/ 	.word	index@(_Z25selective_scan_bwd_kernelI32Selective_Scan_bwd_kernel_traitsILi32ELi4ELb0ELb1ELb1ELb0ELb1EfN3c107complexIfEEEEv12SSMParamsBwd)
        /*01b8*/ 	.word	0x000000b0


	//----- nvinfo : EIATTR_FRAME_SIZE
	.align		4
.L_101:
        /*01bc*/ 	.byte	0x04, 0x11
        /*01be*/ 	.short	(.L_103 - .L_102)
	.align		4
.L_102:
        /*01c0*/ 	.word	index@(_Z25selective_scan_bwd_kernelI32Selective_Scan_bwd_kernel_traitsILi32ELi4ELb0ELb1ELb1ELb0ELb1EfN3c107complexIfEEEEv12SSMParamsBwd)
        /*01c4*/ 	.word	0x00000000


	//----- nvinfo : EIATTR_REGCOUNT
	.align		4
.L_103:
        /*01c8*/ 	.byte	0x04, 0x2f
        /*01ca*/ 	.short	(.L_105 - .L_104)
	.align		4
.L_104:
        /*01cc*/ 	.word	index@(_Z25selective_scan_bwd_kernelI32Selective_Scan_bwd_kernel_traitsILi32ELi4ELb0ELb1ELb1ELb0ELb0EfN3c107complexIfEEEEv12SSMParamsBwd)
        /*01d0*/ 	.word	0x000000a8


	//----- nvinfo : EIATTR_FRAME_SIZE
	.align		4
.L_105:
        /*01d4*/ 	.byte	0x04, 0x11
        /*01d6*/ 	.short	(.L_107 - .L_106)
	.align		4
.L_106:
        /*01d8*/ 	.word	index@(_Z25selective_scan_bwd_kernelI32Selective_Scan_bwd_kernel_traitsILi32ELi4ELb0ELb1ELb1ELb0ELb0EfN3c107complexIfEEEEv12SSMParamsBwd)
        /*01dc*/ 	.word	0x00000000


	//----- nvinfo : EIATTR_REGCOUNT
	.align		4
.L_107:
        /*01e0*/ 	.byte	0x04, 0x2f
        /*01e2*/ 	.short	(.L_109 - .L_108)
	.align		4
.L_108:
        /*01e4*/ 	.word	index@(_Z25selective_scan_bwd_kernelI32Selective_Scan_bwd_kernel_traitsILi32ELi4ELb0ELb1ELb0ELb1ELb1EfN3c107complexIfEEEEv12SSMParamsBwd)
        /*01e8*/ 	.word	0x000000a0


	//----- nvinfo : EIATTR_FRAME_SIZE
	.align		4
.L_109:
        /*01ec*/ 	.byte	0x04, 0x11
        /*01ee*/ 	.short	(.L_111 - .L_110)
	.align		4
.L_110:
        /*01f0*/ 	.word	index@(_Z25selective_scan_bwd_kernelI32Selective_Scan_bwd_kernel_traitsILi32ELi4ELb0ELb1ELb0ELb1ELb1EfN3c107complexIfEEEEv12SSMParamsBwd)
        /*01f4*/ 	.word	0x00000000


	//----- nvinfo : EIATTR_REGCOUNT
	.align		4
.L_111:
        /*01f8*/ 	.byte	0x04, 0x2f
        /*01fa*/ 	.short	(.L_113 - .L_112)
	.align		4
.L_112:
        /*01fc*/ 	.word	index@(_Z25selective_scan_bwd_kernelI32Selective_Scan_bwd_kernel_traitsILi32ELi4ELb0ELb1ELb0ELb1ELb0EfN3c107complexIfEEEEv12SSMParamsBwd)
        /*0200*/ 	.word	0x00000098


	//----- nvinfo : EIATTR_FRAME_SIZE
	.align		4
.L_113:
        /*0204*/ 	.byte	0x04, 0x11
        /*0206*/ 	.short	(.L_115 - .L_114)
	.align		4
.L_114:
        /*0208*/ 	.word	index@(_Z25selective_scan_bwd_kernelI32Selective_Scan_bwd_kernel_traitsILi32ELi4ELb0ELb1ELb0ELb1ELb0EfN3c107complexIfEEEEv12SSMParamsBwd)
        /*020c*/ 	.word	0x00000000


	//----- nvinfo : EIATTR_REGCOUNT
	.align		4
.L_115:
        /*0210*/ 	.byte	0x04, 0x2f
        /*0212*/ 	.short	(.L_117 - .L_116)
	.align		4
.L_116:
        /*0214*/ 	.word	index@(_Z25selective_scan_bwd_kernelI32Selective_Scan_bwd_kernel_traitsILi32ELi4ELb0ELb1ELb0ELb0ELb1EfN3c107complexIfEEEEv12SSMParamsBwd)
        /*0218*/ 	.word	0x000000a6


	//----- nvinfo : EIATTR_FRAME_SIZE
	.align		4
.L_117:
        /*021c*/ 	.byte	0x04, 0x11
        /*021e*/ 	.short	(.L_119 - .L_118)
	.align		4
.L_118:
        /*0220*/ 	.word	index@(_Z25selective_scan_bwd_kernelI32Selective_Scan_bwd_kernel_traitsILi32ELi4ELb0ELb1ELb0ELb0ELb1EfN3c107complexIfEEEEv12SSMParamsBwd)
        /*0224*/ 	.word	0x00000000


	//----- nvinfo : EIATTR_REGCOUNT
	.align		4
.L_119:
        /*0228*/ 	.byte	0x04, 0x2f
        /*022a*/ 	.short	(.L_121 - .L_120)
	.align		4
.L_120:
        /*022c*/ 	.word	index@(_Z25selective_scan_bwd_kernelI32Selective_Scan_bwd_kernel_traitsILi32ELi4ELb0ELb1ELb0ELb0ELb0EfN3c107complexIfEEEEv12SSMParamsBwd)
        /*0230*/ 	.word	0x0000009d


	//----- nvinfo : EIATTR_FRAME_SIZE
	.align		4
.L_121:
        /*0234*/ 	.byte	0x04, 0x11
        /*0236*/ 	.short	(.L_123 - .L_122)
	.align		4
.L_122:
        /*0238*/ 	.word	index@(_Z25selective_scan_bwd_kernelI32Selective_Scan_bwd_kernel_traitsILi32ELi4ELb0ELb1ELb0ELb0ELb0EfN3c107complexIfEEEEv12SSMParamsBwd)
        /*023c*/ 	.word	0x00000000


	//----- nvinfo : EIATTR_REGCOUNT
	.align		4
.L_123:
        /*0240*/ 	.byte	0x04, 0x2f
        /*0242*/ 	.short	(.L_125 - .L_124)
	.align		4
.L_124:
        /*0244*/ 	.word	index@(_Z25selective_scan_bwd_kernelI32Selective_Scan_bwd_kernel_traitsILi32ELi4ELb0ELb0ELb1ELb1ELb1EfN3c107complexIfEEEEv12SSMParamsBwd)
        /*0248*/ 	.word	0x0000009b


	//----- nvinfo : EIATTR_FRAME_SIZE
	.align		4
.L_125:
        /*024c*/ 	.byte	0x04, 0x11
        /*024e*/ 	.short	(.L_127 - .L_126)
	.align		4
.L_126:
        /*0250*/ 	.word	index@(_Z25selective_scan_bwd_kernelI32Selective_Scan_bwd_kernel_traitsILi32ELi4ELb0ELb0ELb1ELb1ELb1EfN3c107complexIfEEEEv12SSMParamsBwd)
        /*0254*/ 	.word	0x00000000


	//----- nvinfo : EIATTR_REGCOUNT
	.align		4
.L_127:
        /*0258*/ 	.byte	0x04, 0x2f
        /*025a*/ 	.short	(.L_129 - .L_128)
	.align		4
.L_128:
        /*025c*/ 	.word	index@(_Z25selective_scan_bwd_kernelI32Selective_Scan_bwd_kernel_traitsILi32ELi4ELb0ELb0ELb1ELb1ELb0EfN3c107complexIfEEEEv12SSMParamsBwd)
        /*0260*/ 	.word	0x00000095


	//----- nvinfo : EIATTR_FRAME_SIZE
	.align		4
.L_129:
        /*0264*/ 	.byte	0x04, 0x11
        /*0266*/ 	.short	(.L_131 - .L_130)
	.align		4
.L_130:
        /*0268*/ 	.word	index@(_Z25selective_scan_bwd_kernelI32Selective_Scan_bwd_kernel_traitsILi32ELi4ELb0ELb0ELb1ELb1ELb0EfN3c107complexIfEEEEv12SSMParamsBwd)
        /*026c*/ 	.word	0x00000000


	//----- nvinfo : EIATTR_REGCOUNT
	.align		4
.L_131:
        /*0270*/ 	.byte	0x04, 0x2f
        /*0272*/ 	.short	(.L_133 - .L_132)
	.align		4
.L_132:
        /*0274*/ 	.word	index@(_Z25selective_scan_bwd_kernelI32Selective_Scan_bwd_kernel_traitsILi32ELi4ELb0ELb0ELb1ELb0ELb1EfN3c107complexIfEEEEv12SSMParamsBwd)
        /*0278*/ 	.word	0x0000009c


	//----- nvinfo : EIATTR_FRAME_SIZE
	.align		4
.L_133:
        /*027c*/ 	.byte	0x04, 0x11
        /*027e*/ 	.short	(.L_135 - .L_134)
	.align		4
.L_134:
        /*0280*/ 	.word	index@(_Z25selective_scan_bwd_kernelI32Selective_Scan_bwd_kernel_traitsILi32ELi4ELb0ELb0ELb1ELb0ELb1EfN3c107complexIfEEEEv12SSMParamsBwd)
        /*0284*/ 	.word	0x00000000


	//----- nvinfo : EIATTR_REGCOUNT
	.align		4
.L_135:
        /*0288*/ 	.byte	0x04, 0x2f
        /*028a*/ 	.short	(.L_137 - .L_136)
	.align		4
.L_136:
        /*028c*/ 	.word	index@(_Z25selective_scan_bwd_kernelI32Selective_Scan_bwd_kernel_traitsILi32ELi4ELb0ELb0ELb1ELb0ELb0EfN3c107complexIfEEEEv12SSMParamsBwd)
        /*0290*/ 	.word	0x00000094


	//----- nvinfo : EIATTR_FRAME_SIZE
	.align		4
.L_137:
        /*0294*/ 	.byte	0x04, 0x11
        /*0296*/ 	.short	(.L_139 - .L_138)
	.align		4
.L_138:
        /*0298*/ 	.word	index@(_Z25selective_scan_bwd_kernelI32Selective_Scan_bwd_kernel_traitsILi32ELi4ELb0ELb0ELb1ELb0ELb0EfN3c107complexIfEEEEv12SSMParamsBwd)
        /*029c*/ 	.word	0x00000000


	//----- nvinfo : EIATTR_REGCOUNT
	.align		4
.L_139:
        /*02a0*/ 	.byte	0x04, 0x2f
        /*02a2*/ 	.short	(.L_141 - .L_140)
	.align		4
.L_140:
        /*02a4*/ 	.word	index@(_Z25selective_scan_bwd_kernelI32Selective_Scan_bwd_kernel_traitsILi32ELi4ELb0ELb0ELb0ELb1ELb1EfN3c107complexIfEEEEv12SSMParamsBwd)
        /*02a8*/ 	.word	0x0000007c


	//----- nvinfo : EIATTR_FRAME_SIZE
	.align		4
.L_141:
        /*02ac*/ 	.byte	0x04, 0x11
        /*02ae*/ 	.short	(.L_143 - .L_142)
	.align		4
.L_142:
        /*02b0*/ 	.word	index@(_Z25selective_scan_bwd_kernelI32Selective_Scan_bwd_kernel_traitsILi32ELi4ELb0ELb0ELb0ELb1ELb1EfN3c107complexIfEEEEv12SSMParamsBwd)
        /*02b4*/ 	.word	0x00000000


	//----- nvinfo : EIATTR_REGCOUNT
	.align		4
.L_143:
        /*02b8*/ 	.byte	0x04, 0x2f
        /*02ba*/ 	.short	(.L_145 - .L_144)
	.align		4
.L_144:
        /*02bc*/ 	.word	index@(_Z25selective_scan_bwd_kernelI32Selective_Scan_bwd_kernel_traitsILi32ELi4ELb0ELb0ELb0ELb1ELb0EfN3c107complexIfEEEEv12SSMParamsBwd)
        /*02c0*/ 	.word	0x00000077


	//----- nvinfo : EIATTR_FRAME_SIZE
	.align		4
.L_145:
        /*02c4*/ 	.byte	0x04, 0x11
        /*02c6*/ 	.short	(.L_147 - .L_146)
	.align		4
.L_146:
        /*02c8*/ 	.word	index@(_Z25selective_scan_bwd_kernelI32Selective_Scan_bwd_kernel_traitsILi32ELi4ELb0ELb0ELb0ELb1ELb0EfN3c107complexIfEEEEv12SSMParamsBwd)
        /*02cc*/ 	.word	0x00000000


	//----- nvinfo : EIATTR_REGCOUNT
	.align		4
.L_147:
        /*02d0*/ 	.byte	0x04, 0x2f
        /*02d2*/ 	.short	(.L_149 - .L_148)
	.align		4
.L_148:
        /*02d4*/ 	.word	index@(_Z25selective_scan_bwd_kernelI32Selective_Scan_bwd_kernel_traitsILi32ELi4ELb0ELb0ELb0ELb0ELb1EfN3c107complexIfEEEEv12SSMParamsBwd)
        /*02d8*/ 	.word	0x0000007f


	//----- nvinfo : EIATTR_FRAME_SIZE
	.align		4
.L_149:
        /*02dc*/ 	.byte	0x04, 0x11
        /*02de*/ 	.short	(.L_151 - .L_150)
	.align		4
.L_150:
        /*02e0*/ 	.word	index@(_Z25selective_scan_bwd_kernelI32Selective_Scan_bwd_kernel_traitsILi32ELi4ELb0ELb0ELb0ELb0ELb1EfN3c107complexIfEEEEv12SSMParamsBwd)
        /*02e4*/ 	.word	0x00000000


	//----- nvinfo : EIATTR_REGCOUNT
	.align		4
.L_151:
        /*02e8*/ 	.byte	0x04, 0x2f
        /*02ea*/ 	.short	(.L_153 - .L_152)
	.align		4
.L_152:
        /*02ec*/ 	.word	index@(_Z25selective_scan_bwd_kernelI32Selective_Scan_bwd_kernel_traitsILi32ELi4ELb0ELb0ELb0ELb0ELb0EfN3c107complexIfEEEEv12SSMParamsBwd)
        /*02f0*/ 	.word	0x0000007c


	//----- nvinfo : EIATTR_FRAME_SIZE
	.align		4
.L_153:
        /*02f4*/ 	.byte	0x04, 0x11
        /*02f6*/ 	.short	(.L_155 - .L_154)
	.align		4
.L_154:
        /*02f8*/ 	.word	index@(_Z25selective_scan_bwd_kernelI32Selective_Scan_bwd_kernel_traitsILi32ELi4ELb0ELb0ELb0ELb0ELb0EfN3c107complexIfEEEEv12SSMParamsBwd)
        /*02fc*/ 	.word	0x00000000


	//----- nvinfo : EIATTR_REGCOUNT
	.align		4
.L_155:
        /*0300*/ 	.byte	0x04, 0x2f
        /*0302*/ 	.short	(.L_157 - .L_156)
	.align		4
.L_156:
        /*0304*/ 	.word	index@(_Z25selective_scan_bwd_kernelI32Selective_Scan_bwd_kernel_traitsILi32ELi8ELb1ELb1ELb1ELb1ELb1EfN3c107complexIfEEEEv12SSMParamsBwd)
        /*0308*/ 	.word	0x000000d2


	//----- nvinfo : EIATTR_FRAME_SIZE
	.align		4
.L_157:
        /*030c*/ 	.byte	0x04, 0x11
        /*030e*/ 	.short	(.L_159 - .L_158)
	.align		4
.L_158:
        /*0310*/ 	.word	index@(_Z25selective_scan_bwd_kernelI32Selective_Scan_bwd_kernel_traitsILi32ELi8ELb1ELb1ELb1ELb1ELb1EfN3c107complexIfEEEEv12SSMParamsBwd)
        /*0314*/ 	.word	0x00000000


	//----- nvinfo : EIATTR_REGCOUNT
	.align		4
.L_159:
        /*0318*/ 	.byte	0x04, 0x2f
        /*031a*/ 	.short	(.L_161 - .L_160)
	.align		4
.L_160:
        /*031c*/ 	.word	index@(_Z25selective_scan_bwd_kernelI32Selective_Scan_bwd_kernel_traitsILi32ELi8ELb1ELb1ELb1ELb1ELb0EfN3c107complexIfEEEEv12SSMParamsBwd)
        /*0320*/ 	.word	0x000000d2


	//----- nvinfo : EIATTR_FRAME_SIZE
	.align		4
.L_161:
        /*0324*/ 	.byte	0x04, 0x11
        /*0326*/ 	.short	(.L_163 - .L_162)
	.align		4
.L_162:
        /*0328*/ 	.word	index@(_Z25selective_scan_bwd_kernelI32Selective_Scan_bwd_kernel_traitsILi32ELi8ELb1ELb1ELb1ELb1ELb0EfN3c107complexIfEEEEv12SSMParamsBwd)
        /*032c*/ 	.word	0x00000000


	//----- nvinfo : EIATTR_REGCOUNT
	.align		4
.L_163:
        /*0330*/ 	.byte	0x04, 0x2f
        /*0332*/ 	.short	(.L_165 - .L_164)
	.align		4
.L_164:
        /*0334*/ 	.word	index@(_Z25selective_scan_bwd_kernelI32Selective_Scan_bwd_kernel_traitsILi32ELi8ELb1ELb1ELb1ELb0ELb1EfN3c107complexIfEEEEv12SSMParamsBwd)
        /*0338*/ 	.word	0x000000dc


	//----- nvinfo : EIATTR_FRAME_SIZE
	.align		4
.L_165:
        /*033c*/ 	.byte	0x04, 0x11
        /*033e*/ 	.short	(.L_167 - .L_166)
	.align		4
.L_166:
        /*0340*/ 	.word	index@(_Z25selective_scan_bwd_kernelI32Selective_Scan_bwd_kernel_traitsILi32ELi8ELb1ELb1ELb1ELb0ELb1EfN3c107complexIfEEEEv12SSMParamsBwd)
        /*0344*/ 	.word	0x00000000


	//----- nvinfo : EIATTR_REGCOUNT
	.align		4
.L_167:
        /*0348*/ 	.byte	0x04, 0x2f
        /*034a*/ 	.short	(.L_169 - .L_168)
	.align		4
.L_168:
        /*034c*/ 	.word	index@(_Z25selective_scan_bwd_kernelI32Selective_Scan_bwd_kernel_traitsILi32ELi8ELb1ELb1ELb1ELb0ELb0EfN3c107complexIfEEEEv12SSMParamsBwd)
        /*0350*/ 	.word	0x000000e4


	//----- nvinfo : EIATTR_FRAME_SIZE
	.align		4
.L_169:
        /*0354*/ 	.byte	0x04, 0x11
        /*0356*/ 	.short	(.L_171 - .L_170)
	.align		4
.L_170:
        /*0358*/ 	.word	index@(_Z25selective_scan_bwd_kernelI32Selective_Scan_bwd_kernel_traitsILi32ELi8ELb1ELb1ELb1ELb0ELb0EfN3c107complexIfEEEEv12SSMParamsBwd)
        /*035c*/ 	.word	0x00000000


	//----- nvinfo : EIATTR_REGCOUNT
	.align		4
.L_171:
        /*0360*/ 	.byte	0x04, 0x2f
        /*0362*/ 	.short	(.L_173 - .L_172)
	.align		4
.L_172:
        /*0364*/ 	.word	index@(_Z25selective_scan_bwd_kernelI32Selective_Scan_bwd_kernel_traitsILi32ELi8ELb1ELb1ELb0ELb1ELb1EfN3c107complexIfEEEEv12SSMParamsBwd)
        /*0368*/ 	.word	0x000000a8


	//----- nvinfo : EIATTR_FRAME_SIZE
	.align		4
.L_173:
        /*036c*/ 	.byte	0x04, 0x11
        /*036e*/ 	.short	(.L_175 - .L_174)
	.align		4
.L_174:
        /*0370*/ 	.word	index@(_Z25selective_scan_bwd_kernelI32Selective_Scan_bwd_kernel_traitsILi32ELi8ELb1ELb1ELb0ELb1ELb1EfN3c107complexIfEEEEv12SSMParamsBwd)
        /*0374*/ 	.word	0x00000000


	//----- nvinfo : EIATTR_REGCOUNT
	.align		4
.L_175:
        /*0378*/ 	.byte	0x04, 0x2f
        /*037a*/ 	.short	(.L_177 - .L_176)
	.align		4
.L_176:
        /*037c*/ 	.word	index@(_Z25selective_scan_bwd_kernelI32Selective_Scan_bwd_kernel_traitsILi32ELi8ELb1ELb1ELb0ELb1ELb0EfN3c107complexIfEEEEv12SSMParamsBwd)
        /*0380*/ 	.word	0x000000a8


	//----- nvinfo : EIATTR_FRAME_SIZE
	.align		4
.L_177:
        /*0384*/ 	.byte	0x04, 0x11
        /*0386*/ 	.short	(.L_179 - .L_178)
	.align		4
.L_178:
        /*0388*/ 	.word	index@(_Z25selective_scan_bwd_kernelI32Selective_Scan_bwd_kernel_traitsILi32ELi8ELb1ELb1ELb0ELb1ELb0EfN3c107complexIfEEEEv12SSMParamsBwd)
        /*038c*/ 	.word	0x00000000


	//----- nvinfo : EIATTR_REGCOUNT
	.align		4
.L_179:
        /*0390*/ 	.byte	0x04, 0x2f
        /*0392*/ 	.short	(.L_181 - .L_180)
	.align		4
.L_180:
        /*0394*/ 	.word	index@(_Z25selective_scan_bwd_kernelI32Selective_Scan_bwd_kernel_traitsILi32ELi8ELb1ELb1ELb0ELb0ELb1EfN3c107complexIfEEEEv12SSMParamsBwd)
        /*0398*/ 	.word	0x000000ba


	//----- nvinfo : EIATTR_FRAME_SIZE
	.align		4
.L_181:
        /*039c*/ 	.byte	0x04, 0x11
        /*039e*/ 	.short	(.L_183 - .L_182)
	.align		4
.L_182:
        /*03a0*/ 	.word	index@(_Z25selective_scan_bwd_kernelI32Selective_Scan_bwd_kernel_traitsILi32ELi8ELb1ELb1ELb0ELb0ELb1EfN3c107complexIfEEEEv12SSMParamsBwd)
        /*03a4*/ 	.word	0x00000000


	//----- nvinfo : EIATTR_REGCOUNT
	.align		4
.L_183:
        /*03a8*/ 	.byte	0x04, 0x2f
        /*03aa*/ 	.short	(.L_185 - .L_184)
	.align		4
.L_184:
        /*03ac*/ 	.word	index@(_Z25selective_scan_bwd_kernelI32Selective_Scan_bwd_kernel_traitsILi32ELi8ELb1ELb1ELb0ELb0ELb0EfN3c107complexIfEEEEv12SSMParamsBwd)
        /*03b0*/ 	.word	0x000000b6


	//----- nvinfo : EIATTR_FRAME_SIZE
	.align		4
.L_185:
        /*03b4*/ 	.byte	0x04, 0x11
        /*03b6*/ 	.short	(.L_187 - .L_186)
	.align		4
.L_186:
        /*03b8*/ 	.word	index@(_Z25selective_scan_bwd_kernelI32Selective_Scan_bwd_kernel_traitsILi32ELi8ELb1ELb1ELb0ELb0ELb0EfN3c107complexIfEEEEv12SSMParamsBwd)
        /*03bc*/ 	.word	0x00000000


	//----- nvinfo : EIATTR_REGCOUNT
	.align		4
.L_187:
        /*03c0*/ 	.byte	0x04, 0x2f
        /*03c2*/ 	.short	(.L_189 - .L_188)
	.align		4
.L_188:
        /*03c4*/ 	.word	index@(_Z25selective_scan_bwd_kernelI32Selective_Scan_bwd_kernel_traitsILi32ELi8ELb1ELb0ELb1ELb1ELb1EfN3c107complexIfEEEEv12SSMParamsBwd)
        /*03c8*/ 	.word	0x000000b0


	//----- nvinfo : EIATTR_FRAME_SIZE
	.align		4
.L_189:
        /*03cc*/ 	.byte	0x04, 0x11
        /*03ce*/ 	.short	(.L_191 - .L_190)
	.align		4
.L_190:
        /*03d0*/ 	.word	index@(_Z25selective_scan_bwd_kernelI32Selective_Scan_bwd_kernel_traitsILi32ELi8ELb1ELb0ELb1ELb1ELb1EfN3c107complexIfEEEEv12SSMParamsBwd)
        /*03d4*/ 	.word	0x00000000


	//----- nvinfo : EIATTR_REGCOUNT
	.align		4
.L_191:
        /*03d8*/ 	.byte	0x04, 0x2f
        /*03da*/ 	.short	(.L_193 - .L_192)
	.align		4
.L_192:
        /*03dc*/ 	.word	index@(_Z25selective_scan_bwd_kernelI32Selective_Scan_bwd_kernel_traitsILi32ELi8ELb1ELb0ELb1ELb1ELb0EfN3c107complexIfEEEEv12SSMParamsBwd)
        /*03e0*/ 	.word	0x000000b1


	//----- nvinfo : EIATTR_FRAME_SIZE
	.align		4
.L_193:
        /*03e4*/ 	.byte	0x04, 0x11
        /*03e6*/ 	.short	(.L_195 - .L_194)
	.align		4
.L_194:
        /*03e8*/ 	.word	index@(_Z25selective_scan_bwd_kernelI32Selective_Scan_bwd_kernel_traitsILi32ELi8ELb1ELb0ELb1ELb1ELb0EfN3c107complexIfEEEEv12SSMParamsBwd)
        /*03ec*/ 	.word	0x00000000


	//----- nvinfo : EIATTR_REGCOUNT
	.align		4
.L_195:
        /*03f0*/ 	.byte	0x04, 0x2f
        /*03f2*/ 	.short	(.L_197 - .L_196)
	.align		4
.L_196:
        /*03f4*/ 	.word	index@(_Z25selective_scan_bwd_kernelI32Selective_Scan_bwd_kernel_traitsILi32ELi8ELb1ELb0ELb1ELb0ELb1EfN3c107complexIfEEEEv12SSMParamsBwd)
        /*03f8*/ 	.word	0x000000b2


	//----- nvinfo : EIATTR_FRAME_SIZE
	.align		4
.L_197:
        /*03fc*/ 	.byte	0x04, 0x11
        /*03fe*/ 	.short	(.L_199 - .L_198)
	.align		4
.L_198:
        /*0400*/ 	.word	index@(_Z25selective_scan_bwd_kernelI32Selective_Scan_bwd_kernel_traitsILi32ELi8ELb1ELb0ELb1ELb0ELb1EfN3c107complexIfEEEEv12SSMParamsBwd)
        /*0404*/ 	.word	0x00000000


	//----- nvinfo : EIATTR_REGCOUNT
	.align		4
.L_199:
        /*0408*/ 	.byte	0x04, 0x2f
        /*040a*/ 	.short	(.L_201 - .L_200)
	.align		4
.L_200:
        /*040c*/ 	.word	index@(_Z25selective_scan_bwd_kernelI32Selective_Scan_bwd_kernel_traitsILi32ELi8ELb1ELb0ELb1ELb0ELb0EfN3c107complexIfEEEEv12SSMParamsBwd)
        /*0410*/ 	.word	0x000000b4


	//----- nvinfo : EIATTR_FRAME_SIZE
	.align		4
.L_201:
        /*0414*/ 	.byte	0x04, 0x11
        /*0416*/ 	.short	(.L_203 - .L_202)
	.align		4
.L_202:
        /*0418*/ 	.word	index@(_Z25selective_scan_bwd_kernelI32Selective_Scan_bwd_kernel_traitsILi32ELi8ELb1ELb0ELb1ELb0ELb0EfN3c107complexIfEEEEv12SSMParamsBwd)
        /*041c*/ 	.word	0x00000000


	//----- nvinfo : EIATTR_REGCOUNT
	.align		4
.L_203:
        /*0420*/ 	.byte	0x04, 0x2f
        /*0422*/ 	.short	(.L_205 - .L_204)
	.align		4
.L_204:
        /*0424*/ 	.word	index@(_Z25selective_scan_bwd_kernelI32Selective_Scan_bwd_kernel_traitsILi32ELi8ELb1ELb0ELb0ELb1ELb1EfN3c107complexIfEEEEv12SSMParamsBwd)
        /*0428*/ 	.word	0x00000093


	//----- nvinfo : EIATTR_FRAME_SIZE
	.align		4
.L_205:
        /*042c*/ 	.byte	0x04, 0x11
        /*042e*/ 	.short	(.L_207 - .L_206)
	.align		4
.L_206:
        /*0430*/ 	.word	index@(_Z25selective_scan_bwd_kernelI32Selective_Scan_bwd_kernel_traitsILi32ELi8ELb1ELb0ELb0ELb1ELb1EfN3c107complexIfEEEEv12SSMParamsBwd)
        /*0434*/ 	.word	0x00000000


	//----- nvinfo : EIATTR_REGCOUNT
	.align		4
.L_207:
        /*0438*/ 	.byte	0x04, 0x2f
        /*043a*/ 	.short	(.L_209 - .L_208)
	.align		4
.L_208:
        /*043c*/ 	.word	index@(_Z25selective_scan_bwd_kernelI32Selective_Scan_bwd_kernel_traitsILi32ELi8ELb1ELb0ELb0ELb1ELb0EfN3c107complexIfEEEEv12SSMParamsBwd)
        /*0440*/ 	.word	0x00000094


	//----- nvinfo : EIATTR_FRAME_SIZE
	.align		4
.L_209:
        /*0444*/ 	.byte	0x04, 0x11
        /*0446*/ 	.short	(.L_211 - .L_210)
	.align		4
.L_210:
        /*0448*/ 	.word	index@(_Z25selective_scan_bwd_kernelI32Selective_Scan_bwd_kernel_traitsILi32ELi8ELb1ELb0ELb0ELb1ELb0EfN3c107complexIfEEEEv12SSMParamsBwd)
        /*044c*/ 	.word	0x00000000


	//----- nvinfo : EIATTR_REGCOUNT
	.align		4
.L_211:
        /*0450*/ 	.byte	0x04, 0x2f
        /*0452*/ 	.short	(.L_213 - .L_212)
	.align		4
.L_212:
        /*0454*/ 	.word	index@(_Z25selective_scan_bwd_kernelI32Selective_Scan_bwd_kernel_traitsILi32ELi8ELb1ELb0ELb0ELb0ELb1EfN3c107complexIfEEEEv12SSMParamsBwd)
        /*0458*/ 	.word	0x00000098


	//----- nvinfo : EIATTR_FRAME_SIZE
	.align		4
.L_213:
        /*045c*/ 	.byte	0x04, 0x11
        /*045e*/ 	.short	(.L_215 - .L_214)
	.align		4
.L_214:
        /*0460*/ 	.word	index@(_Z25selective_scan_bwd_kernelI32Selective_Scan_bwd_kernel_traitsILi32ELi8ELb1ELb0ELb0ELb0ELb1EfN3c107complexIfEEEEv12SSMParamsBwd)
        /*0464*/ 	.word	0x00000000


	//----- nvinfo : EIATTR_REGCOUNT
	.align		4
.L_215:
        /*0468*/ 	.byte	0x04, 0x2f
        /*046a*/ 	.short	(.L_217 - .L_216)
	.align		4
.L_216:
        /*046c*/ 	.word	index@(_Z25selective_scan_bwd_kernelI32Selective_Scan_bwd_kernel_traitsILi32ELi8ELb1ELb0ELb0ELb0ELb0EfN3c107complexIfEEEEv12SSMParamsBwd)
        /*0470*/ 	.word	0x0000009f


	//----- nvinfo : EIATTR_FRAME_SIZE
	.align		4
.L_217:
        /*0474*/ 	.byte	0x04, 0x11
        /*0476*/ 	.short	(.L_219 - .L_218)
	.align		4
.L_218:
        /*0478*/ 	.word	index@(_Z25selective_scan_bwd_kernelI32Selective_Scan_bwd_kernel_traitsILi32ELi8ELb1ELb0ELb0ELb0ELb0EfN3c107complexIfEEEEv12SSMParamsBwd)
        /*047c*/ 	.word	0x00000000


	//----- nvinfo : EIATTR_REGCOUNT
	.align		4
.L_219:
        /*0480*/ 	.byte	0x04, 0x2f
        /*0482*/ 	.short	(.L_221 - .L_220)
	.align		4
.L_220:
        /*0484*/ 	.word	index@(_Z25selective_scan_bwd_kernelI32Selective_Scan_bwd_kernel_traitsILi32ELi8ELb0ELb1ELb1ELb1ELb1EfN3c107complexIfEEEEv12SSMParamsBwd)
        /*0488*/ 	.word	0x000000e8


	//----- nvinfo : EIATTR_FRAME_SIZE
	.align		4
.L_221:
        /*048c*/ 	.byte	0x04, 0x11
        /*048e*/ 	.short	(.L_223 - .L_222)
	.align		4
.L_222:
        /*0490*/ 	.word	index@(_Z25selective_scan_bwd_kernelI32Selective_Scan_bwd_kernel_traitsILi32ELi8ELb0ELb1ELb1ELb1ELb1EfN3c107complexIfEEEEv12SSMParamsBwd)
        /*0494*/ 	.word	0x00000000


	//----- nvinfo : EIATTR_REGCOUNT
	.align		4
.L_223:
        /*0498*/ 	.byte	0x04, 0x2f
        /*049a*/ 	.short	(.L_225 - .L_224)
	.align		4
.L_224:
        /*049c*/ 	.word	index@(_Z25selective_scan_bwd_kernelI32Selective_Scan_bwd_kernel_traitsILi32ELi8ELb0ELb1ELb1ELb1ELb0EfN3c107complexIfEEEEv12SSMParamsBwd)
        /*04a0*/ 	.word	0x000000e0


	//----- nvinfo : EIATTR_FRAME_SIZE
	.align		4
.L_225:
        /*04a4*/ 	.byte	0x04, 0x11
        /*04a6*/ 	.short	(.L_227 - .L_226)
	.align		4
.L_226:
        /*04a8*/ 	.word	index@(_Z25selective_scan_bwd_kernelI32Selective_Scan_bwd_kernel_traitsILi32ELi8ELb0ELb1ELb1ELb1ELb0EfN3c107complexIfEEEEv12SSMParamsBwd)
        /*04ac*/ 	.word	0x00000000


	//----- nvinfo : EIATTR_REGCOUNT
	.align		4
.L_227:
        /*04b0*/ 	.byte	0x04, 0x2f
        /*04b2*/ 	.short	(.L_229 - .L_228)
	.align		4
.L_228:
        /*04b4*/ 	.word	index@(_Z25selective_scan_bwd_kernelI32Selective_Scan_bwd_kernel_traitsILi32ELi8ELb0ELb1ELb1ELb0ELb1EfN3c107complexIfEEEEv12SSMParamsBwd)
        /*04b8*/ 	.word	0x000000f4


	//----- nvinfo : EIATTR_FRAME_SIZE
	.align		4
.L_229:
        /*04bc*/ 	.byte	0x04, 0x11
        /*04be*/ 	.short	(.L_231 - .L_230)
	.align		4
.L_230:
        /*04c0*/ 	.word	index@(_Z25selective_scan_bwd_kernelI32Selective_Scan_bwd_kernel_traitsILi32ELi8ELb0ELb1ELb1ELb0ELb1EfN3c107complexIfEEEEv12SSMParamsBwd)
        /*04c4*/ 	.word	0x00000000


	//----- nvinfo : EIATTR_REGCOUNT
	.align		4
.L_231:
        /*04c8*/ 	.byte	0x04, 0x2f
        /*04ca*/ 	.short	(.L_233 - .L_232)
	.align		4
.L_232:
        /*04cc*/ 	.word	index@(_Z25selective_scan_bwd_kernelI32Selective_Scan_bwd_kernel_traitsILi32ELi8ELb0ELb1ELb1ELb0ELb0EfN3c107complexIfEEEEv12SSMParamsBwd)
        /*04d0*/ 	.word	0x000000e4


	//----- nvinfo : EIATTR_FRAME_SIZE
	.align		4
.L_233:
        /*04d4*/ 	.byte	0x04, 0x11
        /*04d6*/ 	.short	(.L_235 - .L_234)
	.align		4
.L_234:
        /*04d8*/ 	.word	index@(_Z25selective_scan_bwd_kernelI32Selective_Scan_bwd_kernel_traitsILi32ELi8ELb0ELb1ELb1ELb0ELb0EfN3c107complexIfEEEEv12SSMParamsBwd)
        /*04dc*/ 	.word	0x00000000


	//----- nvinfo : EIATTR_REGCOUNT
	.align		4
.L_235:
        /*04e0*/ 	.byte	0x04, 0x2f
        /*04e2*/ 	.short	(.L_237 - .L_236)
	.align		4
.L_236:
        /*04e4*/ 	.word	index@(_Z25selective_scan_bwd_kernelI32Selective_Scan_bwd_kernel_traitsILi32ELi8ELb0ELb1ELb0ELb1ELb1EfN3c107complexIfEEEEv12SSMParamsBwd)
        /*04e8*/ 	.word	0x000000ce


	//----- nvinfo : EIATTR_FRAME_SIZE
	.align		4
.L_237:
        /*04ec*/ 	.byte	0x04, 0x11
        /*04ee*/ 	.short	(.L_239 - .L_238)
	.align		4
.L_238:
        /*04f0*/ 	.word	index@(_Z25selective_scan_bwd_kernelI32Selective_Scan_bwd_kernel_traitsILi32ELi8ELb0ELb1ELb0ELb1ELb1EfN3c107complexIfEEEEv12SSMParamsBwd)
        /*04f4*/ 	.word	0x00000000


	//----- nvinfo : EIATTR_REGCOUNT
	.align		4
.L_239:
        /*04f8*/ 	.byte	0x04, 0x2f
        /*04fa*/ 	.short	(.L_241 - .L_240)
	.align		4
.L_240:
        /*04fc*/ 	.word	index@(_Z25selective_scan_bwd_kernelI32Selective_Scan_bwd_kernel_traitsILi32ELi8ELb0ELb1ELb0ELb1ELb0EfN3c107complexIfEEEEv12SSMParamsBwd)
        /*0500*/ 	.word	0x000000ba


	//----- nvinfo : EIATTR_FRAME_SIZE
	.align		4
.L_241:
        /*0504*/ 	.byte	0x04, 0x11
        /*0506*/ 	.short	(.L_243 - .L_242)
	.align		4
.L_242:
        /*0508*/ 	.word	index@(_Z25selective_scan_bwd_kernelI32Selective_Scan_bwd_kernel_traitsILi32ELi8ELb0ELb1ELb0ELb1ELb0EfN3c107complexIfEEEEv12SSMParamsBwd)
        /*050c*/ 	.word	0x00000000


	//----- nvinfo : EIATTR_REGCOUNT
	.align		4
.L_243:
        /*0510*/ 	.byte	0x04, 0x2f
        /*0512*/ 	.short	(.L_245 - .L_244)
	.align		4
.L_244:
        /*0514*/ 	.word	index@(_Z25selective_scan_bwd_kernelI32Selective_Scan_bwd_kernel_traitsILi32ELi8ELb0ELb1ELb0ELb0ELb1EfN3c107complexIfEEEEv12SSMParamsBwd)
        /*0518*/ 	.word	0x000000c6


	//----- nvinfo : EIATTR_FRAME_SIZE
	.align		4
.L_245:
        /*051c*/ 	.byte	0x04, 0x11
        /*051e*/ 	.short	(.L_247 - .L_246)
	.align		4
.L_246:
        /*0520*/ 	.word	index@(_Z25selective_scan_bwd_kernelI32Selective_Scan_bwd_kernel_traitsILi32ELi8ELb0ELb1ELb0ELb0ELb1EfN3c107complexIfEEEEv12SSMParamsBwd)
        /*0524*/ 	.word	0x00000000


	//----- nvinfo : EIATTR_REGCOUNT
	.align		4
.L_247:
        /*0528*/ 	.byte	0x04, 0x2f
        /*052a*/ 	.short	(.L_249 - .L_248)
	.align		4
.L_248:
        /*052c*/ 	.word	index@(_Z25selective_scan_bwd_kernelI32Selective_Scan_bwd_kernel_traitsILi32ELi8ELb0ELb1ELb0ELb0ELb0EfN3c107complexIfEEEEv12SSMParamsBwd)
        /*0530*/ 	.word	0x000000bd


	//----- nvinfo : EIATTR_FRAME_SIZE
	.align		4
.L_249:
        /*0534*/ 	.byte	0x04, 0x11
        /*0536*/ 	.short	(.L_251 - .L_250)
	.align		4
.L_250:
        /*0538*/ 	.word	index@(_Z25selective_scan_bwd_kernelI32Selective_Scan_bwd_kernel_traitsILi32ELi8ELb0ELb1ELb0ELb0ELb0EfN3c107complexIfEEEEv12SSMParamsBwd)
        /*053c*/ 	.word	0x00000000


	//----- nvinfo : EIATTR_REGCOUNT
	.align		4
.L_251:
        /*0540*/ 	.byte	0x04, 0x2f
        /*0542*/ 	.short	(.L_253 - .L_252)
	.align		4
.L_252:
        /*0544*/ 	.word	index@(_Z25selective_scan_bwd_kernelI32Selective_Scan_bwd_kernel_traitsILi32ELi8ELb0ELb0ELb1ELb1ELb1EfN3c107complexIfEEEEv12SSMParamsBwd)
        /*0548*/ 	.word	0x000000c2


	//----- nvinfo : EIATTR_FRAME_SIZE
	.align		4
.L_253:
        /*054c*/ 	.byte	0x04, 0x11
        /*054e*/ 	.short	(.L_255 - .L_254)
	.align		4
.L_254:
        /*0550*/ 	.word	index@(_Z25selective_scan_bwd_kernelI32Selective_Scan_bwd_kernel_traitsILi32ELi8ELb0ELb0ELb1ELb1ELb1EfN3c107complexIfEEEEv12SSMParamsBwd)
        /*0554*/ 	.word	0x00000000


	//----- nvinfo : EIATTR_REGCOUNT
	.align		4
.L_255:
        /*0558*/ 	.byte	0x04, 0x2f
        /*055a*/ 	.short	(.L_257 - .L_256)
	.align		4
.L_256:
        /*055c*/ 	.word	index@(_Z25selective_scan_bwd_kernelI32Selective_Scan_bwd_kernel_traitsILi32ELi8ELb0ELb0ELb1ELb1ELb0EfN3c107complexIfEEEEv12SSMParamsBwd)
        /*0560*/ 	.word	0x000000ba


	//----- nvinfo : EIATTR_FRAME_SIZE
	.align		4
.L_257:
        /*0564*/ 	.byte	0x04, 0x11
        /*0566*/ 	.short	(.L_259 - .L_258)
	.align		4
.L_258:
        /*0568*/ 	.word	index@(_Z25selective_scan_bwd_kernelI32Selective_Scan_bwd_kernel_traitsILi32ELi8ELb0ELb0ELb1ELb1ELb0EfN3c107complexIfEEEEv12SSMParamsBwd)
        /*056c*/ 	.word	0x00000000


	//----- nvinfo : EIATTR_REGCOUNT
	.align		4
.L_259:
        /*0570*/ 	.byte	0x04, 0x2f
        /*0572*/ 	.short	(.L_261 - .L_260)
	.align		4
.L_260:
        /*0574*/ 	.word	index@(_Z25selective_scan_bwd_kernelI32Selective_Scan_bwd_kernel_traitsILi32ELi8ELb0ELb0ELb1ELb0ELb1EfN3c107complexIfEEEEv12SSMParamsBwd)
        /*0578*/ 	.word	0x000000d0


	//----- nvinfo : EIATTR_FRAME_SIZE
	.align		4
.L_261:
        /*057c*/ 	.byte	0x04, 0x11
        /*057e*/ 	.short	(.L_263 - .L_262)
	.align		4
.L_262:
        /*0580*/ 	.word	index@(_Z25selective_scan_bwd_kernelI32Selective_Scan_bwd_kernel_traitsILi32ELi8ELb0ELb0ELb1ELb0ELb1EfN3c107complexIfEEEEv12SSMParamsBwd)
        /*0584*/ 	.word	0x00000000


	//----- nvinfo : EIATTR_REGCOUNT
	.align		4
.L_263:
        /*0588*/ 	.byte	0x04, 0x2f
        /*058a*/ 	.short	(.L_265 - .L_264)
	.align		4
.L_264:
        /*058c*/ 	.word	index@(_Z25selective_scan_bwd_kernelI32Selective_Scan_bwd_kernel_traitsILi32ELi8ELb0ELb0ELb1ELb0ELb0EfN3c107complexIfEEEEv12SSMParamsBwd)
        /*0590*/ 	.word	0x000000cc


	//----- nvinfo : EIATTR_FRAME_SIZE
	.align		4
.L_265:
        /*0594*/ 	.byte	0x04, 0x11
        /*0596*/ 	.short	(.L_267 - .L_266)
	.align		4
.L_266:
        /*0598*/ 	.word	index@(_Z25selective_scan_bwd_kernelI32Selective_Scan_bwd_kernel_traitsILi32ELi8ELb0ELb0ELb1ELb0ELb0EfN3c107complexIfEEEEv12SSMParamsBwd)
        /*059c*/ 	.word	0x00000000


	//----- nvinfo : EIATTR_REGCOUNT
	.align		4
.L_267:
        /*05a0*/ 	.byte	0x04, 0x2f
        /*05a2*/ 	.short	(.L_269 - .L_268)
	.align		4
.L_268:
        /*05a4*/ 	.word	index@(_Z25selective_scan_bwd_kernelI32Selective_Scan_bwd_kernel_traitsILi32ELi8ELb0ELb0ELb0ELb1ELb1EfN3c107complexIfEEEEv12SSMParamsBwd)
        /*05a8*/ 	.word	0x000000a8


	//----- nvinfo : EIATTR_FRAME_SIZE
	.align		4
.L_269:
        /*05ac*/ 	.byte	0x04, 0x11
        /*05ae*/ 	.short	(.L_271 - .L_270)
	.align		4
.L_270:
        /*05b0*/ 	.word	index@(_Z25selective_scan_bwd_kernelI32Selective_Scan_bwd_kernel_traitsILi32ELi8ELb0ELb0ELb0ELb1ELb1EfN3c107complexIfEEEEv12SSMParamsBwd)
        /*05b4*/ 	.word	0x00000000


	//----- nvinfo : EIATTR_REGCOUNT
	.align		4
.L_271:
        /*05b8*/ 	.byte	0x04, 0x2f
        /*05ba*/ 	.short	(.L_273 - .L_272)
	.align		4
.L_272:
        /*05bc*/ 	.word	index@(_Z25selective_scan_bwd_kernelI32Selective_Scan_bwd_kernel_traitsILi32ELi8ELb0ELb0ELb0ELb1ELb0EfN3c107complexIfEEEEv12SSMParamsBwd)
        /*05c0*/ 	.word	0x000000ac


	//----- nvinfo : EIATTR_FRAME_SIZE
	.align		4
.L_273:
        /*05c4*/ 	.byte	0x04, 0x11
        /*05c6*/ 	.short	(.L_275 - .L_274)
	.align		4
.L_274:
        /*05c8*/ 	.word	index@(_Z25selective_scan_bwd_kernelI32Selective_Scan_bwd_kernel_traitsILi32ELi8ELb0ELb0ELb0ELb1ELb0EfN3c107complexIfEEEEv12SSMParamsBwd)
        /*05cc*/ 	.word	0x00000000


	//----- nvinfo : EIATTR_REGCOUNT
	.align		4
.L_275:
        /*05d0*/ 	.byte	0x04, 0x2f
        /*05d2*/ 	.short	(.L_277 - .L_276)
	.align		4
.L_276:
        /*05d4*/ 	.word	index@(_Z25selective_scan_bwd_kernelI32Selective_Scan_bwd_kernel_traitsILi32ELi8ELb0ELb0ELb0ELb0ELb1EfN3c107complexIfEEEEv12SSMParamsBwd)
        /*05d8*/ 	.word	0x000000c2


	//----- nvinfo : EIATTR_FRAME_SIZE
	.align		4
.L_277:
        /*05dc*/ 	.byte	0x04, 0x11
        /*05de*/ 	.short	(.L_279 - .L_278)
	.align		4
.L_278:
        /*05e0*/ 	.word	index@(_Z25selective_scan_bwd_kernelI32Selective_Scan_bwd_kernel_traitsILi32ELi8ELb0ELb0ELb0ELb0ELb1EfN3c107complexIfEEEEv12SSMParamsBwd)
        /*05e4*/ 	.word	0x00000000


	//----- nvinfo : EIATTR_REGCOUNT
	.align		4
.L_279:
        /*05e8*/ 	.byte	0x04, 0x2f
        /*05ea*/ 	.short	(.L_281 - .L_280)
	.align		4
.L_280:
        /*05ec*/ 	.word	index@(_Z25selective_scan_bwd_kernelI32Selective_Scan_bwd_kernel_traitsILi32ELi8ELb0ELb0ELb0ELb0ELb0EfN3c107complexIfEEEEv12SSMParamsBwd)
        /*05f0*/ 	.word	0x000000b9


	//----- nvinfo : EIATTR_FRAME_SIZE
	.align		4
.L_281:
        /*05f4*/ 	.byte	0x04, 0x11
        /*05f6*/ 	.short	(.L_283 - .L_282)
	.align		4
.L_282:
        /*05f8*/ 	.word	index@(_Z25selective_scan_bwd_kernelI32Selective_Scan_bwd_kernel_traitsILi32ELi8ELb0ELb0ELb0ELb0ELb0EfN3c107complexIfEEEEv12SSMParamsBwd)
        /*05fc*/ 	.word	0x00000000


	//----- nvinfo : EIATTR_REGCOUNT
	.align		4
.L_283:
        /*0600*/ 	.byte	0x04, 0x2f
        /*0602*/ 	.short	(.L_285 - .L_284)
	.align		4
.L_284:
        /*0604*/ 	.word	index@(_Z25selective_scan_bwd_kernelI32Selective_Scan_bwd_kernel_traitsILi32ELi16ELb1ELb1ELb1ELb1ELb1EfN3c107complexIfEEEEv12SSMParamsBwd)
        /*0608*/ 	.word	0x000000fe


	//----- nvinfo : EIATTR_FRAME_SIZE
	.align		4
.L_285:
        /*060c*/ 	.byte	0x04, 0x11
        /*060e*/ 	.short	(.L_287 - .L_286)
	.align		4
.L_286:
        /*0610*/ 	.word	index@(_Z25selective_scan_bwd_kernelI32Selective_Scan_bwd_kernel_traitsILi32ELi16ELb1ELb1ELb1ELb1ELb1EfN3c107complexIfEEEEv12SSMParamsBwd)
        /*0614*/ 	.word	0x00000000


	//----- nvinfo : EIATTR_REGCOUNT
	.align		4
.L_287:
        /*0618*/ 	.byte	0x04, 0x2f
        /*061a*/ 	.short	(.L_289 - .L_288)
	.align		4
.L_288:
        /*061c*/ 	.word	index@(_Z25selective_scan_bwd_kernelI32Selective_Scan_bwd_kernel_traitsILi32ELi16ELb1ELb1ELb1ELb1ELb0EfN3c107complexIfEEEEv12SSMParamsBwd)
        /*0620*/ 	.word	0x000000fe


	//----- nvinfo : EIATTR_FRAME_SIZE
	.align		4
.L_289:
        /*0624*/ 	.byte	0x04, 0x11
        /*0626*/ 	.short	(.L_291 - .L_290)
	.align		4
.L_290:
        /*0628*/ 	.word	index@(_Z25selective_scan_bwd_kernelI32Selective_Scan_bwd_kernel_traitsILi32ELi16ELb1ELb1ELb1ELb1ELb0EfN3c107complexIfEEEEv12SSMParamsBwd)
        /*062c*/ 	.word	0x00000000


	//----- nvinfo : EIATTR_REGCOUNT
	.align		4
.L_291:
        /*0630*/ 	.byte	0x04, 0x2f
        /*0632*/ 	.short	(.L_293 - .L_292)
	.align		4
.L_292:
        /*0634*/ 	.word	index@(_Z25selective_scan_bwd_kernelI32Selective_Scan_bwd_kernel_traitsILi32ELi16ELb1ELb1ELb1ELb0ELb1EfN3c107complexIfEEEEv12SSMParamsBwd)
        /*0638*/ 	.word	0x000000ff


	//----- nvinfo : EIATTR_FRAME_SIZE
	.align		4
.L_293:
        /*063c*/ 	.byte	0x04, 0x11
        /*063e*/ 	.short	(.L_295 - .L_294)
	.align		4
.L_294:
        /*0640*/ 	.word	index@(_Z25selective_scan_bwd_kernelI32Selective_Scan_bwd_kernel_traitsILi32ELi16ELb1ELb1ELb1ELb0ELb1EfN3c107complexIfEEEEv12SSMParamsBwd)
        /*0644*/ 	.word	0x00000000


	//----- nvinfo : EIATTR_REGCOUNT
	.align		4
.L_295:
        /*0648*/ 	.byte	0x04, 0x2f
        /*064a*/ 	.short	(.L_297 - .L_296)
	.align		4
.L_296:
        /*064c*/ 	.word	index@(_Z25selective_scan_bwd_kernelI32Selective_Scan_bwd_kernel_traitsILi32ELi16ELb1ELb1ELb1ELb0ELb0EfN3c107complexIfEEEEv12SSMParamsBwd)
        /*0650*/ 	.word	0x000000ff


	//----- nvinfo : EIATTR_FRAME_SIZE
	.align		4
.L_297:
        /*0654*/ 	.byte	0x04, 0x11
        /*0656*/ 	.short	(.L_299 - .L_298)
	.align		4
.L_298:
        /*0658*/ 	.word	index@(_Z25selective_scan_bwd_kernelI32Selective_Scan_bwd_kernel_traitsILi32ELi16ELb1ELb1ELb1ELb0ELb0EfN3c107complexIfEEEEv12SSMParamsBwd)
        /*065c*/ 	.word	0x00000000


	//----- nvinfo : EIATTR_REGCOUNT
	.align		4
.L_299:
        /*0660*/ 	.byte	0x04, 0x2f
        /*0662*/ 	.short	(.L_301 - .L_300)
	.align		4
.L_300:
        /*0664*/ 	.word	index@(_Z25selective_scan_bwd_kernelI32Selective_Scan_bwd_kernel_traitsILi32ELi16ELb1ELb1ELb0ELb1ELb1EfN3c107complexIfEEEEv12SSMParamsBwd)
        /*0668*/ 	.word	0x000000f2


	//----- nvinfo : EIATTR_FRAME_SIZE
	.align		4
.L_301:
        /*066c*/ 	.byte	0x04, 0x11
        /*066e*/ 	.short	(.L_303 - .L_302)
	.align		4
.L_302:
        /*0670*/ 	.word	index@(_Z25selective_scan_bwd_kernelI32Selective_Scan_bwd_kernel_traitsILi32ELi16ELb1ELb1ELb0ELb1ELb1EfN3c107complexIfEEEEv12SSMParamsBwd)
        /*0674*/ 	.word	0x00000000


	//----- nvinfo : EIATTR_REGCOUNT
	.align		4
.L_303:
        /*0678*/ 	.byte	0x04, 0x2f
        /*067a*/ 	.short	(.L_305 - .L_304)
	.align		4
.L_304:
        /*067c*/ 	.word	index@(_Z25selective_scan_bwd_kernelI32Selective_Scan_bwd_kernel_traitsILi32ELi16ELb1ELb1ELb0ELb1ELb0EfN3c107complexIfEEEEv12SSMParamsBwd)
        /*0680*/ 	.word	0x000000f2


	//----- nvinfo : EIATTR_FRAME_SIZE
	.align		4
.L_305:
        /*0684*/ 	.byte	0x04, 0x11
        /*0686*/ 	.short	(.L_307 - .L_306)
	.align		4
.L_306:
        /*0688*/ 	.word	index@(_Z25selective_scan_bwd_kernelI32Selective_Scan_bwd_kernel_traitsILi32ELi16ELb1ELb1ELb0ELb1ELb0EfN3c107complexIfEEEEv12SSMParamsBwd)
        /*068c*/ 	.word	0x00000000


	//----- nvinfo : EIATTR_REGCOUNT
	.align		4
.L_307:
        /*0690*/ 	.byte	0x04, 0x2f
        /*0692*/ 	.short	(.L_309 - .L_308)
	.align		4
.L_308:
        /*0694*/ 	.word	index@(_Z25selective_scan_bwd_kernelI32Selective_Scan_bwd_kernel_traitsILi32ELi16ELb1ELb1ELb0ELb0ELb1EfN3c107complexIfEEEEv12SSMParamsBwd)
        /*0698*/ 	.word	0x000000ff


	//----- nvinfo : EIATTR_FRAME_SIZE
	.align		4
.L_309:
        /*069c*/ 	.byte	0x04, 0x11
        /*069e*/ 	.short	(.L_311 - .L_310)
	.align		4
.L_310:
        /*06a0*/ 	.word	index@(_Z25selective_scan_bwd_kernelI32Selective_Scan_bwd_kernel_traitsILi32ELi16ELb1ELb1ELb0ELb0ELb1EfN3c107complexIfEEEEv12SSMParamsBwd)
        /*06a4*/ 	.word	0x00000000


	//----- nvinfo : EIATTR_REGCOUNT
	.align		4
.L_311:
        /*06a8*/ 	.byte	0x04, 0x2f
        /*06aa*/ 	.short	(.L_313 - .L_312)
	.align		4
.L_312:
        /*06ac*/ 	.word	index@(_Z25selective_scan_bwd_kernelI32Selective_Scan_bwd_kernel_traitsILi32ELi16ELb1ELb1ELb0ELb0ELb0EfN3c107complexIfEEEEv12SSMParamsBwd)
        /*06b0*/ 	.word	0x000000fe


	//----- nvinfo : EIATTR_FRAME_SIZE
	.align		4
.L_313:
        /*06b4*/ 	.byte	0x04, 0x11
        /*06b6*/ 	.short	(.L_315 - .L_314)
	.align		4
.L_314:
        /*06b8*/ 	.word	index@(_Z25selective_scan_bwd_kernelI32Selective_Scan_bwd_kernel_traitsILi32ELi16ELb1ELb1ELb0ELb0ELb0EfN3c107complexIfEEEEv12SSMParamsBwd)
        /*06bc*/ 	.word	0x00000000


	//----- nvinfo : EIATTR_REGCOUNT
	.align		4
.L_315:
        /*06c0*/ 	.byte	0x04, 0x2f
        /*06c2*/ 	.short	(.L_317 - .L_316)
	.align		4
.L_316:
        /*06c4*/ 	.word	index@(_Z25selective_scan_bwd_kernelI32Selective_Scan_bwd_kernel_traitsILi32ELi16ELb1ELb0ELb1ELb1ELb1EfN3c107complexIfEEEEv12SSMParamsBwd)
        /*06c8*/ 	.word	0x000000ef


	//----- nvinfo : EIATTR_FRAME_SIZE
	.align		4
.L_317:
        /*06cc*/ 	.byte	0x04, 0x11
        /*06ce*/ 	.short	(.L_319 - .L_318)
	.align		4
.L_318:
        /*06d0*/ 	.word	index@(_Z25selective_scan_bwd_kernelI32Selective_Scan_bwd_kernel_traitsILi32ELi16ELb1ELb0ELb1ELb1ELb1EfN3c107complexIfEEEEv12SSMParamsBwd)
        /*06d4*/ 	.word	0x00000000


	//----- nvinfo : EIATTR_REGCOUNT
	.align		4
.L_319:
        /*06d8*/ 	.byte	0x04, 0x2f
        /*06da*/ 	.short	(.L_321 - .L_320)
	.align		4
.L_320:
        /*06dc*/ 	.word	index@(_Z25selective_scan_bwd_kernelI32Selective_Scan_bwd_kernel_traitsILi32ELi16ELb1ELb0ELb1ELb1ELb0EfN3c107complexIfEEEEv12SSMParamsBwd)
        /*06e0*/ 	.word	0x000000f1


	//----- nvinfo : EIATTR_FRAME_SIZE
	.align		4
.L_321:
        /*06e4*/ 	.byte	0x04, 0x11
        /*06e6*/ 	.short	(.L_323 - .L_322)
	.align		4
.L_322:
        /*06e8*/ 	.word	index@(_Z25selective_scan_bwd_kernelI32Selective_Scan_bwd_kernel_traitsILi32ELi16ELb1ELb0ELb1ELb1ELb0EfN3c107complexIfEEEEv12SSMParamsBwd)
        /*06ec*/ 	.word	0x00000000


	//----- nvinfo : EIATTR_REGCOUNT
	.align		4
.L_323:
        /*06f0*/ 	.byte	0x04, 0x2f
        /*06f2*/ 	.short	(.L_325 - .L_324)
	.align		4
.L_324:
        /*06f4*/ 	.word	index@(_Z25selective_scan_bwd_kernelI32Selective_Scan_bwd_kernel_traitsILi32ELi16ELb1ELb0ELb1ELb0ELb1EfN3c107complexIfEEEEv12SSMParamsBwd)
        /*06f8*/ 	.word	0x000000fa


	//----- nvinfo : EIATTR_FRAME_SIZE
	.align		4
.L_325:
        /*06fc*/ 	.byte	0x04, 0x11
        /*06fe*/ 	.short	(.L_327 - .L_326)
	.align		4
.L_326:
        /*0700*/ 	.word	index@(_Z25selective_scan_bwd_kernelI32Selective_Scan_bwd_kernel_traitsILi32ELi16ELb1ELb0ELb1ELb0ELb1EfN3c107complexIfEEEEv12SSMParamsBwd)
        /*0704*/ 	.word	0x00000000


	//----- nvinfo : EIATTR_REGCOUNT
	.align		4
.L_327:
        /*0708*/ 	.byte	0x04, 0x2f
        /*070a*/ 	.short	(.L_329 - .L_328)
	.align		4
.L_328:
        /*070c*/ 	.word	index@(_Z25selective_scan_bwd_kernelI32Selective_Scan_bwd_kernel_traitsILi32ELi16ELb1ELb0ELb1ELb0ELb0EfN3c107complexIfEEEEv12SSMParamsBwd)
        /*0710*/ 	.word	0x000000ff


	//----- nvinfo : EIATTR_FRAME_SIZE
	.align		4
.L_329:
        /*0714*/ 	.byte	0x04, 0x11
        /*0716*/ 	.short	(.L_331 - .L_330)
	.align		4
.L_330:
        /*0718*/ 	.word	index@(_Z25selective_scan_bwd_kernelI32Selective_Scan_bwd_kernel_traitsILi32ELi16ELb1ELb0ELb1ELb0ELb0EfN3c107complexIfEEEEv12SSMParamsBwd)
        /*071c*/ 	.word	0x00000010


	//----- nvinfo : EIATTR_REGCOUNT
	.align		4
.L_331:
        /*0720*/ 	.byte	0x04, 0x2f
        /*0722*/ 	.short	(.L_333 - .L_332)
	.align		4
.L_332:
        /*0724*/ 	.word	index@(_Z25selective_scan_bwd_kernelI32Selective_Scan_bwd_kernel_traitsILi32ELi16ELb1ELb0ELb0ELb1ELb1EfN3c107complexIfEEEEv12SSMParamsBwd)
        /*0728*/ 	.word	0x000000db


	//----- nvinfo : EIATTR_FRAME_SIZE
	.align		4
.L_333:
        /*072c*/ 	.byte	0x04, 0x11
        /*072e*/ 	.short	(.L_335 - .L_334)
	.align		4
.L_334:
        /*0730*/ 	.word	index@(_Z25selective_scan_bwd_kernelI32Selective_Scan_bwd_kernel_traitsILi32ELi16ELb1ELb0ELb0ELb1ELb1EfN3c107complexIfEEEEv12SSMParamsBwd)
        /*0734*/ 	.word	0x00000000


	//----- nvinfo : EIATTR_REGCOUNT
	.align		4
.L_335:
        /*0738*/ 	.byte	0x04, 0x2f
        /*073a*/ 	.short	(.L_337 - .L_336)
	.align		4
.L_336:
        /*073c*/ 	.word	index@(_Z25selective_scan_bwd_kernelI32Selective_Scan_bwd_kernel_traitsILi32ELi16ELb1ELb0ELb0ELb1ELb0EfN3c107complexIfEEEEv12SSMParamsBwd)
        /*0740*/ 	.word	0x000000dc


	//----- nvinfo : EIATTR_FRAME_SIZE
	.align		4
.L_337:
        /*0744*/ 	.byte	0x04, 0x11
        /*0746*/ 	.short	(.L_339 - .L_338)
	.align		4
.L_338:
        /*0748*/ 	.word	index@(_Z25selective_scan_bwd_kernelI32Selective_Scan_bwd_kernel_traitsILi32ELi16ELb1ELb0ELb0ELb1ELb0EfN3c107complexIfEEEEv12SSMParamsBwd)
        /*074c*/ 	.word	0x00000000


	//----- nvinfo : EIATTR_REGCOUNT
	.align		4
.L_339:
        /*0750*/ 	.byte	0x04, 0x2f
        /*0752*/ 	.short	(.L_341 - .L_340)
	.align		4
.L_340:
        /*0754*/ 	.word	index@(_Z25selective_scan_bwd_kernelI32Selective_Scan_bwd_kernel_traitsILi32ELi16ELb1ELb0ELb0ELb0ELb1EfN3c107complexIfEEEEv12SSMParamsBwd)
        /*0758*/ 	.word	0x000000d7


	//----- nvinfo : EIATTR_FRAME_SIZE
	.align		4
.L_341:
        /*075c*/ 	.byte	0x04, 0x11
        /*075e*/ 	.short	(.L_343 - .L_342)
	.align		4
.L_342:
        /*0760*/ 	.word	index@(_Z25selective_scan_bwd_kernelI32Selective_Scan_bwd_kernel_traitsILi32ELi16ELb1ELb0ELb0ELb0ELb1EfN3c107complexIfEEEEv12SSMParamsBwd)
        /*0764*/ 	.word	0x00000000


	//----- nvinfo : EIATTR_REGCOUNT
	.align		4
.L_343:
        /*0768*/ 	.byte	0x04, 0x2f
        /*076a*/ 	.short	(.L_345 - .L_344)
	.align		4
.L_344:
        /*076c*/ 	.word	index@(_Z25selective_scan_bwd_kernelI32Selective_Scan_bwd_kernel_traitsILi32ELi16ELb1ELb0ELb0ELb0ELb0EfN3c107complexIfEEEEv12SSMParamsBwd)
        /*0770*/ 	.word	0x000000db


	//----- nvinfo : EIATTR_FRAME_SIZE
	.align		4
.L_345:
        /*0774*/ 	.byte	0x04, 0x11
        /*0776*/ 	.short	(.L_347 - .L_346)
	.align		4
.L_346:
        /*0778*/ 	.word	index@(_Z25selective_scan_bwd_kernelI32Selective_Scan_bwd_kernel_traitsILi32ELi16ELb1ELb0ELb0ELb0ELb0EfN3c107complexIfEEEEv12SSMParamsBwd)
        /*077c*/ 	.word	0x00000000


	//----- nvinfo : EIATTR_REGCOUNT
	.align		4
.L_347:
        /*0780*/ 	.byte	0x04, 0x2f
        /*0782*/ 	.short	(.L_349 - .L_348)
	.align		4
.L_348:
        /*0784*/ 	.word	index@(_Z25selective_scan_bwd_kernelI32Selective_Scan_bwd_kernel_traitsILi32ELi16ELb0ELb1ELb1ELb1ELb1EfN3c107complexIfEEEEv12SSMParamsBwd)
        /*0788*/ 	.word	0x000000ff


	//----- nvinfo : EIATTR_FRAME_SIZE
	.align		4
.L_349:
        /*078c*/ 	.byte	0x04, 0x11
        /*078e*/ 	.short	(.L_351 - .L_350)
	.align		4
.L_350:
        /*0790*/ 	.word	index@(_Z25selective_scan_bwd_kernelI32Selective_Scan_bwd_kernel_traitsILi32ELi16ELb0ELb1ELb1ELb1ELb1EfN3c107complexIfEEEEv12SSMParamsBwd)
        /*0794*/ 	.word	0x00000000


	//----- nvinfo : EIATTR_REGCOUNT
	.align		4
.L_351:
        /*0798*/ 	.byte	0x04, 0x2f
        /*079a*/ 	.short	(.L_353 - .L_352)
	.align		4
.L_352:
        /*079c*/ 	.word	index@(_Z25selective_scan_bwd_kernelI32Selective_Scan_bwd_kernel_traitsILi32ELi16ELb0ELb1ELb1ELb1ELb0EfN3c107complexIfEEEEv12SSMParamsBwd)
        /*07a0*/ 	.word	0x000000ff


	//----- nvinfo : EIATTR_FRAME_SIZE
	.align		4
.L_353:
        /*07a4*/ 	.byte	0x04, 0x11
        /*07a6*/ 	.short	(.L_355 - .L_354)
	.align		4
.L_354:
        /*07a8*/ 	.word	index@(_Z25selective_scan_bwd_kernelI32Selective_Scan_bwd_kernel_traitsILi32ELi16ELb0ELb1ELb1ELb1ELb0EfN3c107complexIfEEEEv12SSMParamsBwd)
        /*07ac*/ 	.word	0x00000000


	//----- nvinfo : EIATTR_REGCOUNT
	.align		4
.L_355:
        /*07b0*/ 	.byte	0x04, 0x2f
        /*07b2*/ 	.short	(.L_357 - .L_356)
	.align		4
.L_356:
        /*07b4*/ 	.word	index@(_Z25selective_scan_bwd_kernelI32Selective_Scan_bwd_kernel_traitsILi32ELi16ELb0ELb1ELb1ELb0ELb1EfN3c107complexIfEEEEv12SSMParamsBwd)
        /*07b8*/ 	.word	0x000000ff


	//----- nvinfo : EIATTR_FRAME_SIZE
	.align		4
.L_357:
        /*07bc*/ 	.byte	0x04, 0x11
        /*07be*/ 	.short	(.L_359 - .L_358)
	.align		4
.L_358:
        /*07c0*/ 	.word	index@(_Z25selective_scan_bwd_kernelI32Selective_Scan_bwd_kernel_traitsILi32ELi16ELb0ELb1ELb1ELb0ELb1EfN3c107complexIfEEEEv12SSMParamsBwd)
        /*07c4*/ 	.word	0x00000028


	//----- nvinfo : EIATTR_REGCOUNT
	.align		4
.L_359:
        /*07c8*/ 	.byte	0x04, 0x2f
        /*07ca*/ 	.short	(.L_361 - .L_360)
	.align		4
.L_360:
        /*07cc*/ 	.word	index@(_Z25selective_scan_bwd_kernelI32Selective_Scan_bwd_kernel_traitsILi32ELi16ELb0ELb1ELb1ELb0ELb0EfN3c107complexIfEEEEv12SSMParamsBwd)
        /*07d0*/ 	.word	0x000000ff


	//----- nvinfo : EIATTR_FRAME_SIZE
	.align		4
.L_361:
        /*07d4*/ 	.byte	0x04, 0x11
        /*07d6*/ 	.short	(.L_363 - .L_362)
	.align		4
.L_362:
        /*07d8*/ 	.word	index@(_Z25selective_scan_bwd_kernelI32Selective_Scan_bwd_kernel_traitsILi32ELi16ELb0ELb1ELb1ELb0ELb0EfN3c107complexIfEEEEv12SSMParamsBwd)
        /*07dc*/ 	.word	0x00000020


	//----- nvinfo : EIATTR_REGCOUNT
	.align		4
.L_363:
        /*07e0*/ 	.byte	0x04, 0x2f
        /*07e2*/ 	.short	(.L_365 - .L_364)
	.align		4
.L_364:
        /*07e4*/ 	.word	index@(_Z25selective_scan_bwd_kernelI32Selective_Scan_bwd_kernel_traitsILi32ELi16ELb0ELb1ELb0ELb1ELb1EfN3c107complexIfEEEEv12SSMParamsBwd)
        /*07e8*/ 	.word	0x000000ff


	//----- nvinfo : EIATTR_FRAME_SIZE
	.align		4
.L_365:
        /*07ec*/ 	.byte	0x04, 0x11
        /*07ee*/ 	.short	(.L_367 - .L_366)
	.align		4
.L_366:
        /*07f0*/ 	.word	index@(_Z25selective_scan_bwd_kernelI32Selective_Scan_bwd_kernel_traitsILi32ELi16ELb0ELb1ELb0ELb1ELb1EfN3c107complexIfEEEEv12SSMParamsBwd)
        /*07f4*/ 	.word	0x00000000


	//----- nvinfo : EIATTR_REGCOUNT
	.align		4
.L_367:
        /*07f8*/ 	.byte	0x04, 0x2f
        /*07fa*/ 	.short	(.L_369 - .L_368)
	.align		4
.L_368:
        /*07fc*/ 	.word	index@(_Z25selective_scan_bwd_kernelI32Selective_Scan_bwd_kernel_traitsILi32ELi16ELb0ELb1ELb0ELb1ELb0EfN3c107complexIfEEEEv12SSMParamsBwd)
        /*0800*/ 	.word	0x000000ff


	//----- nvinfo : EIATTR_FRAME_SIZE
	.align		4
.L_369:
        /*0804*/ 	.byte	0x04, 0x11
        /*0806*/ 	.short	(.L_371 - .L_370)
	.align		4
.L_370:
        /*0808*/ 	.word	index@(_Z25selective_scan_bwd_kernelI32Selective_Scan_bwd_kernel_traitsILi32ELi16ELb0ELb1ELb0ELb1ELb0EfN3c107complexIfEEEEv12SSMParamsBwd)
        /*080c*/ 	.word	0x00000000


	//----- nvinfo : EIATTR_REGCOUNT
	.align		4
.L_371:
        /*0810*/ 	.byte	0x04, 0x2f
        /*0812*/ 	.short	(.L_373 - .L_372)
	.align		4
.L_372:
        /*0814*/ 	.word	index@(_Z25selective_scan_bwd_kernelI32Selective_Scan_bwd_kernel_traitsILi32ELi16ELb0ELb1ELb0ELb0ELb1EfN3c107complexIfEEEEv12SSMParamsBwd)
        /*0818*/ 	.word	0x000000ff


	//----- nvinfo : EIATTR_FRAME_SIZE
	.align		4
.L_373:
        /*081c*/ 	.byte	0x04, 0x11
        /*081e*/ 	.short	(.L_375 - .L_374)
	.align		4
.L_374:
        /*0820*/ 	.word	index@(_Z25selective_scan_bwd_kernelI32Selective_Scan_bwd_kernel_traitsILi32ELi16ELb0ELb1ELb0ELb0ELb1EfN3c107complexIfEEEEv12SSMParamsBwd)
        /*0824*/ 	.word	0x00000008


	//----- nvinfo : EIATTR_REGCOUNT
	.align		4
.L_375:
        /*0828*/ 	.byte	0x04, 0x2f
        /*082a*/ 	.short	(.L_377 - .L_376)
	.align		4
.L_376:
        /*082c*/ 	.word	index@(_Z25selective_scan_bwd_kernelI32Selective_Scan_bwd_kernel_traitsILi32ELi16ELb0ELb1ELb0ELb0ELb0EfN3c107complexIfEEEEv12SSMParamsBwd)
        /*0830*/ 	.word	0x000000ff


	//----- nvinfo : EIATTR_FRAME_SIZE
	.align		4
.L_377:
        /*0834*/ 	.byte	0x04, 0x11
        /*0836*/ 	.short	(.L_379 - .L_378)
	.align		4
.L_378:
        /*0838*/ 	.word	index@(_Z25selective_scan_bwd_kernelI32Selective_Scan_bwd_kernel_traitsILi32ELi16ELb0ELb1ELb0ELb0ELb0EfN3c107complexIfEEEEv12SSMParamsBwd)
        /*083c*/ 	.word	0x00000008


	//----- nvinfo : EIATTR_REGCOUNT
	.align		4
.L_379:
        /*0840*/ 	.byte	0x04, 0x2f
        /*0842*/ 	.short	(.L_381 - .L_380)
	.align		4
.L_380:
        /*0844*/ 	.word	index@(_Z25selective_scan_bwd_kernelI32Selective_Scan_bwd_kernel_traitsILi32ELi16ELb0ELb0ELb1ELb1ELb1EfN3c107complexIfEEEEv12SSMParamsBwd)
        /*0848*/ 	.word	0x000000ff


	//----- nvinfo : EIATTR_FRAME_SIZE
	.align		4
.L_381:
        /*084c*/ 	.byte	0x04, 0x11
        /*084e*/ 	.short	(.L_383 - .L_382)
	.align		4
.L_382:
        /*0850*/ 	.word	index@(_Z25selective_scan_bwd_kernelI32Selective_Scan_bwd_kernel_traitsILi32ELi16ELb0ELb0ELb1ELb1ELb1EfN3c107complexIfEEEEv12SSMParamsBwd)
        /*0854*/ 	.word	0x00000010


	//----- nvinfo : EIATTR_REGCOUNT
	.align		4
.L_383:
        /*0858*/ 	.byte	0x04, 0x2f
        /*085a*/ 	.short	(.L_385 - .L_384)
	.align		4
.L_384:
        /*085c*/ 	.word	index@(_Z25selective_scan_bwd_kernelI32Selective_Scan_bwd_kernel_traitsILi32ELi16ELb0ELb0ELb1ELb1ELb0EfN3c107complexIfEEEEv12SSMParamsBwd)
        /*0860*/ 	.word	0x000000ff


	//----- nvinfo : EIATTR_FRAME_SIZE
	.align		4
.L_385:
        /*0864*/ 	.byte	0x04, 0x11
        /*0866*/ 	.short	(.L_387 - .L_386)
	.align		4
.L_386:
        /*0868*/ 	.word	index@(_Z25selective_scan_bwd_kernelI32Selective_Scan_bwd_kernel_traitsILi32ELi16ELb0ELb0ELb1ELb1ELb0EfN3c107complexIfEEEEv12SSMParamsBwd)
        /*086c*/ 	.word	0x00000010


	//----- nvinfo : EIATTR_REGCOUNT
	.align		4
.L_387:
        /*0870*/ 	.byte	0x04, 0x2f
        /*0872*/ 	.short	(.L_389 - .L_388)
	.align		4
.L_388:
        /*0874*/ 	.word	index@(_Z25selective_scan_bwd_kernelI32Selective_Scan_bwd_kernel_traitsILi32ELi16ELb0ELb0ELb1ELb0ELb1EfN3c107complexIfEEEEv12SSMParamsBwd)
        /*0878*/ 	.word	0x000000ff


	//----- nvinfo : EIATTR_FRAME_SIZE
	.align		4
.L_389:
        /*087c*/ 	.byte	0x04, 0x11
        /*087e*/ 	.short	(.L_391 - .L_390)
	.align		4
.L_390:
        /*0880*/ 	.word	index@(_Z25selective_scan_bwd_kernelI32Selective_Scan_bwd_kernel_traitsILi32ELi16ELb0ELb0ELb1ELb0ELb1EfN3c107complexIfEEEEv12SSMParamsBwd)
        /*0884*/ 	.word	0x00000060


	//----- nvinfo : EIATTR_REGCOUNT
	.align		4
.L_391:
        /*0888*/ 	.byte	0x04, 0x2f
        /*088a*/ 	.short	(.L_393 - .L_392)
	.align		4
.L_392:
        /*088c*/ 	.word	index@(_Z25selective_scan_bwd_kernelI32Selective_Scan_bwd_kernel_traitsILi32ELi16ELb0ELb0ELb1ELb0ELb0EfN3c107complexIfEEEEv12SSMParamsBwd)
        /*0890*/ 	.word	0x000000ff


	//----- nvinfo : EIATTR_FRAME_SIZE
	.align		4
.L_393:
        /*0894*/ 	.byte	0x04, 0x11
        /*0896*/ 	.short	(.L_395 - .L_394)
	.align		4
.L_394:
        /*0898*/ 	.word	index@(_Z25selective_scan_bwd_kernelI32Selective_Scan_bwd_kernel_traitsILi32ELi16ELb0ELb0ELb1ELb0ELb0EfN3c107complexIfEEEEv12SSMParamsBwd)
        /*089c*/ 	.word	0x00000058


	//----- nvinfo : EIATTR_REGCOUNT
	.align		4
.L_395:
        /*08a0*/ 	.byte	0x04, 0x2f
        /*08a2*/ 	.short	(.L_397 - .L_396)
	.align		4
.L_396:
        /*08a4*/ 	.word	index@(_Z25selective_scan_bwd_kernelI32Selective_Scan_bwd_kernel_traitsILi32ELi16ELb0ELb0ELb0ELb1ELb1EfN3c107complexIfEEEEv12SSMParamsBwd)
        /*08a8*/ 	.word	0x000000fe


	//----- nvinfo : EIATTR_FRAME_SIZE
	.align		4
.L_397:
        /*08ac*/ 	.byte	0x04, 0x11
        /*08ae*/ 	.short	(.L_399 - .L_398)
	.align		4
.L_398:
        /*08b0*/ 	.word	index@(_Z25selective_scan_bwd_kernelI32Selective_Scan_bwd_kernel_traitsILi32ELi16ELb0ELb0ELb0ELb1ELb1EfN3c107complexIfEEEEv12SSMParamsBwd)
        /*08b4*/ 	.word	0x00000000


	//----- nvinfo : EIATTR_REGCOUNT
	.align		4
.L_399:
        /*08b8*/ 	.byte	0x04, 0x2f
        /*08ba*/ 	.short	(.L_401 - .L_400)
	.align		4
.L_400:
        /*08bc*/ 	.word	index@(_Z25selective_scan_bwd_kernelI32Selective_Scan_bwd_kernel_traitsILi32ELi16ELb0ELb0ELb0ELb1ELb0EfN3c107complexIfEEEEv12SSMParamsBwd)
        /*08c0*/ 	.word	0x000000f3


	//----- nvinfo : EIATTR_FRAME_SIZE
	.align		4
.L_401:
        /*08c4*/ 	.byte	0x04, 0x11
        /*08c6*/ 	.short	(.L_403 - .L_402)
	.align		4
.L_402:
        /*08c8*/ 	.word	index@(_Z25selective_scan_bwd_kernelI32Selective_Scan_bwd_kernel_traitsILi32ELi16ELb0ELb0ELb0ELb1ELb0EfN3c107complexIfEEEEv12SSMParamsBwd)
        /*08cc*/ 	.word	0x00000000


	//----- nvinfo : EIATTR_REGCOUNT
	.align		4
.L_403:
        /*08d0*/ 	.byte	0x04, 0x2f
        /*08d2*/ 	.short	(.L_405 - .L_404)
	.align		4
.L_404:
        /*08d4*/ 	.word	index@(_Z25selective_scan_bwd_kernelI32Selective_Scan_bwd_kernel_traitsILi32ELi16ELb0ELb0ELb0ELb0ELb1EfN3c107complexIfEEEEv12SSMParamsBwd)
        /*08d8*/ 	.word	0x000000ff


	//----- nvinfo : EIATTR_FRAME_SIZE
	.align		4
.L_405:
        /*08dc*/ 	.byte	0x04, 0x11
        /*08de*/ 	.short	(.L_407 - .L_406)
	.align		4
.L_406:
        /*08e0*/ 	.word	index@(_Z25selective_scan_bwd_kernelI32Selective_Scan_bwd_kernel_traitsILi32ELi16ELb0ELb0ELb0ELb0ELb1EfN3c107complexIfEEEEv12SSMParamsBwd)
        /*08e4*/ 	.word	0x00000000


	//----- nvinfo : EIATTR_REGCOUNT
	.align		4
.L_407:
        /*08e8*/ 	.byte	0x04, 0x2f
        /*08ea*/ 	.short	(.L_409 - .L_408)
	.align		4
.L_408:
        /*08ec*/ 	.word	index@(_Z25selective_scan_bwd_kernelI32Selective_Scan_bwd_kernel_traitsILi32ELi16ELb0ELb0ELb0ELb0ELb0EfN3c107complexIfEEEEv12SSMParamsBwd)
        /*08f0*/ 	.word	0x000000ff


	//----- nvinfo : EIATTR_FRAME_SIZE
	.align		4
.L_409:
        /*08f4*/ 	.byte	0x04, 0x11
        /*08f6*/ 	.short	(.L_411 - .L_410)
	.align		4
.L_410:
        /*08f8*/ 	.word	index@(_Z25selective_scan_bwd_kernelI32Selective_Scan_bwd_kernel_traitsILi32ELi16ELb0ELb0ELb0ELb0ELb0EfN3c107complexIfEEEEv12SSMParamsBwd)
        /*08fc*/ 	.word	0x00000000


	//----- nvinfo : EIATTR_REGCOUNT
	.align		4
.L_411:
        /*0900*/ 	.byte	0x04, 0x2f
        /*0902*/ 	.short	(.L_413 - .L_412)
	.align		4
.L_412:
        /*0904*/ 	.word	index@(_Z25selective_scan_bwd_kernelI32Selective_Scan_bwd_kernel_traitsILi64ELi16ELb1ELb1ELb1ELb1ELb1EfN3c107complexIfEEEEv12SSMParamsBwd)
        /*0908*/ 	.word	0x000000fe


	//----- nvinfo : EIATTR_FRAME_SIZE
	.align		4
.L_413:
        /*090c*/ 	.byte	0x04, 0x11
        /*090e*/ 	.short	(.L_415 - .L_414)
	.align		4
.L_414:
        /*0910*/ 	.word	index@($__internal_191_$__cuda_sm70_shflsync_up)
        /*0914*/ 	.word	0x00000000


	//----- nvinfo : EIATTR_FRAME_SIZE
	.align		4
.L_415:
        /*0918*/ 	.byte	0x04, 0x11
        /*091a*/ 	.short	(.L_417 - .L_416)
	.align		4
.L_416:
        /*091c*/ 	.word	index@($__internal_190_$__cuda_sm70_shflsync_idx_p)
        /*0920*/ 	.word	0x00000000


	//----- nvinfo : EIATTR_FRAME_SIZE
	.align		4
.L_417:
        /*0924*/ 	.byte	0x04, 0x11
        /*0926*/ 	.short	(.L_419 - .L_418)
	.align		4
.L_418:
        /*0928*/ 	.word	index@($__internal_189_$__cuda_sm70_shflsync_down)
        /*092c*/ 	.word	0x00000000


	//----- nvinfo : EIATTR_FRAME_SIZE
	.align		4
.L_419:
        /*0930*/ 	.byte	0x04, 0x11
        /*0932*/ 	.short	(.L_421 - .L_420)
	.align		4
.L_420:
        /*0934*/ 	.word	index@(_Z25selective_scan_bwd_kernelI32Selective_Scan_bwd_kernel_traitsILi64ELi16ELb1ELb1ELb1ELb1ELb1EfN3c107complexIfEEEEv12SSMParamsBwd)
        /*0938*/ 	.word	0x00000000


	//----- nvinfo : EIATTR_REGCOUNT
	.align		4
.L_421:
        /*093c*/ 	.byte	0x04, 0x2f
        /*093e*/ 	.short	(.L_423 - .L_422)
	.align		4
.L_422:
        /*0940*/ 	.word	index@(_Z25selective_scan_bwd_kernelI32Selective_Scan_bwd_kernel_traitsILi64ELi16ELb1ELb1ELb1ELb1ELb0EfN3c107complexIfEEEEv12SSMParamsBwd)
        /*0944*/ 	.word	0x000000fe


	//----- nvinfo : EIATTR_FRAME_SIZE
	.align		4
.L_423:
        /*0948*/ 	.byte	0x04, 0x11
        /*094a*/ 	.short	(.L_425 - .L_424)
	.align		4
.L_424:
        /*094c*/ 	.word	index@($__internal_188_$__cuda_sm70_shflsync_up)
        /*0950*/ 	.word	0x00000000


	//----- nvinfo : EIATTR_FRAME_SIZE
	.align		4
.L_425:
        /*0954*/ 	.byte	0x04, 0x11
        /*0956*/ 	.short	(.L_427 - .L_426)
	.align		4
.L_426:
        /*0958*/ 	.word	index@($__internal_187_$__cuda_sm70_shflsync_idx_p)
        /*095c*/ 	.word	0x00000000


	//----- nvinfo : EIATTR_FRAME_SIZE
	.align		4
.L_427:
        /*0960*/ 	.byte	0x04, 0x11
        /*0962*/ 	.short	(.L_429 - .L_428)
	.align		4
.L_428:
        /*0964*/ 	.word	index@($__internal_186_$__cuda_sm70_shflsync_down)
        /*0968*/ 	.word	0x00000000


	//----- nvinfo : EIATTR_FRAME_SIZE
	.align		4
.L_429:
        /*096c*/ 	.byte	0x04, 0x11
        /*096e*/ 	.short	(.L_431 - .L_430)
	.align		4
.L_430:
        /*0970*/ 	.word	index@(_Z25selective_scan_bwd_kernelI32Selective_Scan_bwd_kernel_traitsILi64ELi16ELb1ELb1ELb1ELb1ELb0EfN3c107complexIfEEEEv12SSMParamsBwd)
        /*0974*/ 	.word	0x00000000


	//----- nvinfo : EIATTR_REGCOUNT
	.align		4
.L_431:
        /*0978*/ 	.byte	0x04, 0x2f
        /*097a*/ 	.short	(.L_433 - .L_432)
	.align		4
.L_432:
        /*097c*/ 	.word	index@(_Z25selective_scan_bwd_kernelI32Selective_Scan_bwd_kernel_traitsILi64ELi16ELb1ELb1ELb1ELb0ELb1EfN3c107complexIfEEEEv12SSMParamsBwd)
        /*0980*/ 	.word	0x000000ff


	//----- nvinfo : EIATTR_FRAME_SIZE
	.align		4
.L_433:
        /*0984*/ 	.byte	0x04, 0x11
        /*0986*/ 	.short	(.L_435 - .L_434)
	.align		4
.L_434:
        /*0988*/ 	.word	index@($__internal_185_$__cuda_sm70_shflsync_up)
        /*098c*/ 	.word	0x00000000


	//----- nvinfo : EIATTR_FRAME_SIZE
	.align		4
.L_435:
        /*0990*/ 	.byte	0x04, 0x11
        /*0992*/ 	.short	(.L_437 - .L_436)
	.align		4
.L_436:
        /*0994*/ 	.word	index@($__internal_184_$__cuda_sm70_shflsync_idx_p)
        /*0998*/ 	.word	0x00000000


	//----- nvinfo : EIATTR_FRAME_SIZE
	.align		4
.L_437:
        /*099c*/ 	.byte	0x04, 0x11
        /*099e*/ 	.short	(.L_439 - .L_438)
	.align		4
.L_438:
        /*09a0*/ 	.word	index@($__internal_183_$__cuda_sm70_shflsync_down)
        /*09a4*/ 	.word	0x00000000


	//----- nvinfo : EIATTR_FRAME_SIZE
	.align		4
.L_439:
        /*09a8*/ 	.byte	0x04, 0x11
        /*09aa*/ 	.short	(.L_441 - .L_440)
	.align		4
.L_440:
        /*09ac*/ 	.word	index@(_Z25selective_scan_bwd_kernelI32Selective_Scan_bwd_kernel_traitsILi64ELi16ELb1ELb1ELb1ELb0ELb1EfN3c107complexIfEEEEv12SSMParamsBwd)
        /*09b0*/ 	.word	0x00000008


	//----- nvinfo : EIATTR_REGCOUNT
	.align		4
.L_441:
        /*09b4*/ 	.byte	0x04, 0x2f
        /*09b6*/ 	.short	(.L_443 - .L_442)
	.align		4
.L_442:
        /*09b8*/ 	.word	index@(_Z25selective_scan_bwd_kernelI32Selective_Scan_bwd_kernel_traitsILi64ELi16ELb1ELb1ELb1ELb0ELb0EfN3c107complexIfEEEEv12SSMParamsBwd)
        /*09bc*/ 	.word	0x000000fe


	//----- nvinfo : EIATTR_FRAME_SIZE
	.align		4
.L_443:
        /*09c0*/ 	.byte	0x04, 0x11
        /*09c2*/ 	.short	(.L_445 - .L_444)
	.align		4
.L_444:
        /*09c4*/ 	.word	index@($__internal_182_$__cuda_sm70_shflsync_up)
        /*09c8*/ 	.word	0x00000000


	//----- nvinfo : EIATTR_FRAME_SIZE
	.align		4
.L_445:
        /*09cc*/ 	.byte	0x04, 0x11
        /*09ce*/ 	.short	(.L_447 - .L_446)
	.align		4
.L_446:
        /*09d0*/ 	.word	index@($__internal_181_$__cuda_sm70_shflsync_idx_p)
        /*09d4*/ 	.word	0x00000000


	//----- nvinfo : EIATTR_FRAME_SIZE
	.align		4
.L_447:
        /*09d8*/ 	.byte	0x04, 0x11
        /*09da*/ 	.short	(.L_449 - .L_448)
	.align		4
.L_448:
        /*09dc*/ 	.word	index@($__internal_180_$__cuda_sm70_shflsync_down)
        /*09e0*/ 	.word	0x00000000


	//----- nvinfo : EIATTR_FRAME_SIZE
	.align		4
.L_449:
        /*09e4*/ 	.byte	0x04, 0x11
        /*09e6*/ 	.short	(.L_451 - .L_450)
	.align		4
.L_450:
        /*09e8*/ 	.word	index@(_Z25selective_scan_bwd_kernelI32Selective_Scan_bwd_kernel_traitsILi64ELi16ELb1ELb1ELb1ELb0ELb0EfN3c107complexIfEEEEv12SSMParamsBwd)
        /*09ec*/ 	.word	0x00000000


	//----- nvinfo : EIATTR_REGCOUNT
	.align		4
.L_451:
        /*09f0*/ 	.byte	0x04, 0x2f
        /*09f2*/ 	.short	(.L_453 - .L_452)
	.align		4
.L_452:
        /*09f4*/ 	.word	index@(_Z25selective_scan_bwd_kernelI32Selective_Scan_bwd_kernel_traitsILi64ELi16ELb1ELb1ELb0ELb1ELb1EfN3c107complexIfEEEEv12SSMParamsBwd)
        /*09f8*/ 	.word	0x000000fc


	//----- nvinfo : EIATTR_FRAME_SIZE
	.align		4
.L_453:
        /*09fc*/ 	.byte	0x04, 0x11
        /*09fe*/ 	.short	(.L_455 - .L_454)
	.align		4
.L_454:
        /*0a00*/ 	.word	index@($__internal_179_$__cuda_sm70_shflsync_up)
        /*0a04*/ 	.word	0x00000000


	//----- nvinfo : EIATTR_FRAME_SIZE
	.align		4
.L_455:
        /*0a08*/ 	.byte	0x04, 0x11
        /*0a0a*/ 	.short	(.L_457 - .L_456)
	.align		4
.L_456:
        /*0a0c*/ 	.word	index@($__internal_178_$__cuda_sm70_shflsync_idx_p)
        /*0a10*/ 	.word	0x00000000


	//----- nvinfo : EIATTR_FRAME_SIZE
	.align		4
.L_457:
        /*0a14*/ 	.byte	0x04, 0x11
        /*0a16*/ 	.short	(.L_459 - .L_458)
	.align		4
.L_458:
        /*0a18*/ 	.word	index@($__internal_177_$__cuda_sm70_shflsync_down)
        /*0a1c*/ 	.word	0x00000000


	//----- nvinfo : EIATTR_FRAME_SIZE
	.align		4
.L_459:
        /*0a20*/ 	.byte	0x04, 0x11
        /*0a22*/ 	.short	(.L_461 - .L_460)
	.align		4
.L_460:
        /*0a24*/ 	.word	index@(_Z25selective_scan_bwd_kernelI32Selective_Scan_bwd_kernel_traitsILi64ELi16ELb1ELb1ELb0ELb1ELb1EfN3c107complexIfEEEEv12SSMParamsBwd)
        /*0a28*/ 	.word	0x00000000


	//----- nvinfo : EIATTR_REGCOUNT
	.align		4
.L_461:
        /*0a2c*/ 	.byte	0x04, 0x2f
        /*0a2e*/ 	.short	(.L_463 - .L_462)
	.align		4
.L_462:
        /*0a30*/ 	.word	index@(_Z25selective_scan_bwd_kernelI32Selective_Scan_bwd_kernel_traitsILi64ELi16ELb1ELb1ELb0ELb1ELb0EfN3c107complexIfEEEEv12SSMParamsBwd)
        /*0a34*/ 	.word	0x000000fa


	//----- nvinfo : EIATTR_FRAME_SIZE
	.align		4
.L_463:
        /*0a38*/ 	.byte	0x04, 0x11
        /*0a3a*/ 	.short	(.L_465 - .L_464)
	.align		4
.L_464:
        /*0a3c*/ 	.word	index@($__internal_176_$__cuda_sm70_shflsync_up)
        /*0a40*/ 	.word	0x00000000


	//----- nvinfo : EIATTR_FRAME_SIZE
	.align		4
.L_465:
        /*0a44*/ 	.byte	0x04, 0x11
        /*0a46*/ 	.short	(.L_467 - .L_466)
	.align		4
.L_466:
        /*0a48*/ 	.word	index@($__internal_175_$__cuda_sm70_shflsync_idx_p)
        /*0a4c*/ 	.word	0x00000000


	//----- nvinfo : EIATTR_FRAME_SIZE
	.align		4
.L_467:
        /*0a50*/ 	.byte	0x04, 0x11
        /*0a52*/ 	.short	(.L_469 - .L_468)
	.align		4
.L_468:
        /*0a54*/ 	.word	index@($__internal_174_$__cuda_sm70_shflsync_down)
        /*0a58*/ 	.word	0x00000000


	//----- nvinfo : EIATTR_FRAME_SIZE
	.align		4
.L_469:
        /*0a5c*/ 	.byte	0x04, 0x11
        /*0a5e*/ 	.short	(.L_471 - .L_470)
	.align		4
.L_470:
        /*0a60*/ 	.word	index@(_Z25selective_scan_bwd_kernelI32Selective_Scan_bwd_kernel_traitsILi64ELi16ELb1ELb1ELb0ELb1ELb0EfN3c107complexIfEEEEv12SSMParamsBwd)
        /*0a64*/ 	.word	0x00000000


	//----- nvinfo : EIATTR_REGCOUNT
	.align		4
.L_471:
        /*0a68*/ 	.byte	0x04, 0x2f
        /*0a6a*/ 	.short	(.L_473 - .L_472)
	.align		4
.L_472:
        /*0a6c*/ 	.word	index@(_Z25selective_scan_bwd_kernelI32Selective_Scan_bwd_kernel_traitsILi64ELi16ELb1ELb1ELb0ELb0ELb1EfN3c107complexIfEEEEv12SSMParamsBwd)
        /*0a70*/ 	.word	0x000000ff


	//----- nvinfo : EIATTR_FRAME_SIZE
	.align		4
.L_473:
        /*0a74*/ 	.byte	0x04, 0x11
        /*0a76*/ 	.short	(.L_475 - .L_474)
	.align		4
.L_474:
        /*0a78*/ 	.word	index@($__internal_173_$__cuda_sm70_shflsync_up)
        /*0a7c*/ 	.word	0x00000000


	//----- nvinfo : EIATTR_FRAME_SIZE
	.align		4
.L_475:
        /*0a80*/ 	.byte	0x04, 0x11
        /*0a82*/ 	.short	(.L_477 - .L_476)
	.align		4
.L_476:
        /*0a84*/ 	.word	index@($__internal_172_$__cuda_sm70_shflsync_idx_p)
        /*0a88*/ 	.word	0x00000000


	//----- nvinfo : EIATTR_FRAME_SIZE
	.align		4
.L_477:
        /*0a8c*/ 	.byte	0x04, 0x11
        /*0a8e*/ 	.short	(.L_479 - .L_478)
	.align		4
.L_478:
        /*0a90*/ 	.word	index@($__internal_171_$__cuda_sm70_shflsync_down)
        /*0a94*/ 	.word	0x00000000


	//----- nvinfo : EIATTR_FRAME_SIZE
	.align		4
.L_479:
        /*0a98*/ 	.byte	0x04, 0x11
        /*0a9a*/ 	.short	(.L_481 - .L_480)
	.align		4
.L_480:
        /*0a9c*/ 	.word	index@(_Z25selective_scan_bwd_kernelI32Selective_Scan_bwd_kernel_traitsILi64ELi16ELb1ELb1ELb0ELb0ELb1EfN3c107complexIfEEEEv12SSMParamsBwd)
        /*0aa0*/ 	.word	0x00000008


	//----- nvinfo : EIATTR_REGCOUNT
	.align		4
.L_481:
        /*0aa4*/ 	.byte	0x04, 0x2f
        /*0aa6*/ 	.short	(.L_483 - .L_482)
	.align		4
.L_482:
        /*0aa8*/ 	.word	index@(_Z25selective_scan_bwd_kernelI32Selective_Scan_bwd_kernel_traitsILi64ELi16ELb1ELb1ELb0ELb0ELb0EfN3c107complexIfEEEEv12SSMParamsBwd)
        /*0aac*/ 	.word	0x000000f7


	//----- nvinfo : EIATTR_FRAME_SIZE
	.align		4
.L_483:
        /*0ab0*/ 	.byte	0x04, 0x11
        /*0ab2*/ 	.short	(.L_485 - .L_484)
	.align		4
.L_484:
        /*0ab4*/ 	.word	index@($__internal_170_$__cuda_sm70_shflsync_up)
        /*0ab8*/ 	.word	0x00000000


	//----- nvinfo : EIATTR_FRAME_SIZE
	.align		4
.L_485:
        /*0abc*/ 	.byte	0x04, 0x11
        /*0abe*/ 	.short	(.L_487 - .L_486)
	.align		4
.L_486:
        /*0ac0*/ 	.word	index@($__internal_169_$__cuda_sm70_shflsync_idx_p)
        /*0ac4*/ 	.word	0x00000000


	//----- nvinfo : EIATTR_FRAME_SIZE
	.align		4
.L_487:
        /*0ac8*/ 	.byte	0x04, 0x11
        /*0aca*/ 	.short	(.L_489 - .L_488)
	.align		4
.L_488:
        /*0acc*/ 	.word	index@($__internal_168_$__cuda_sm70_shflsync_down)
        /*0ad0*/ 	.word	0x00000000


	//----- nvinfo : EIATTR_FRAME_SIZE
	.align		4
.L_489:
        /*0ad4*/ 	.byte	0x04, 0x11
        /*0ad6*/ 	.short	(.L_491 - .L_490)
	.align		4
.L_490:
        /*0ad8*/ 	.word	index@(_Z25selective_scan_bwd_kernelI32Selective_Scan_bwd_kernel_traitsILi64ELi16ELb1ELb1ELb0ELb0ELb0EfN3c107complexIfEEEEv12SSMParamsBwd)
        /*0adc*/ 	.word	0x00000000


	//----- nvinfo : EIATTR_REGCOUNT
	.align		4
.L_491:
        /*0ae0*/ 	.byte	0x04, 0x2f
        /*0ae2*/ 	.short	(.L_493 - .L_492)
	.align		4
.L_492:
        /*0ae4*/ 	.word	index@(_Z25selective_scan_bwd_kernelI32Selective_Scan_bwd_kernel_traitsILi64ELi16ELb1ELb0ELb1ELb1ELb1EfN3c107complexIfEEEEv12SSMParamsBwd)
        /*0ae8*/ 	.word	0x000000ff


	//----- nvinfo : EIATTR_FRAME_SIZE
	.align		4
.L_493:
        /*0aec*/ 	.byte	0x04, 0x11
        /*0aee*/ 	.short	(.L_495 - .L_494)
	.align		4
.L_494:
        /*0af0*/ 	.word	index@($__internal_167_$__cuda_sm70_shflsync_up)
        /*0af4*/ 	.word	0x00000000


	//----- nvinfo : EIATTR_FRAME_SIZE
	.align		4
.L_495:
        /*0af8*/ 	.byte	0x04, 0x11
        /*0afa*/ 	.short	(.L_497 - .L_496)
	.align		4
.L_496:
        /*0afc*/ 	.word	index@($__internal_166_$__cuda_sm70_shflsync_idx_p)
        /*0b00*/ 	.word	0x00000000


	//----- nvinfo : EIATTR_FRAME_SIZE
	.align		4
.L_497:
        /*0b04*/ 	.byte	0x04, 0x11
        /*0b06*/ 	.short	(.L_499 - .L_498)
	.align		4
.L_498:
        /*0b08*/ 	.word	index@($__internal_165_$__cuda_sm70_shflsync_down)
        /*0b0c*/ 	.word	0x00000000


	//----- nvinfo : EIATTR_FRAME_SIZE
	.align		4
.L_499:
        /*0b10*/ 	.byte	0x04, 0x11
        /*0b12*/ 	.short	(.L_501 - .L_500)
	.align		4
.L_500:
        /*0b14*/ 	.word	index@(_Z25selective_scan_bwd_kernelI32Selective_Scan_bwd_kernel_traitsILi64ELi16ELb1ELb0ELb1ELb1ELb1EfN3c107complexIfEEEEv12SSMParamsBwd)
        /*0b18*/ 	.word	0x00000008


	//----- nvinfo : EIATTR_REGCOUNT
	.align		4
.L_501:
        /*0b1c*/ 	.byte	0x04, 0x2f
        /*0b1e*/ 	.short	(.L_503 - .L_502)
	.align		4
.L_502:
        /*0b20*/ 	.word	index@(_Z25selective_scan_bwd_kernelI32Selective_Scan_bwd_kernel_traitsILi64ELi16ELb1ELb0ELb1ELb1ELb0EfN3c107complexIfEEEEv12SSMParamsBwd)
        /*0b24*/ 	.word	0x000000ff


	//----- nvinfo : EIATTR_FRAME_SIZE
	.align		4
.L_503:
        /*0b28*/ 	.byte	0x04, 0x11
        /*0b2a*/ 	.short	(.L_505 - .L_504)
	.align		4
.L_504:
        /*0b2c*/ 	.word	index@($__internal_164_$__cuda_sm70_shflsync_up)
        /*0b30*/ 	.word	0x00000000


	//----- nvinfo : EIATTR_FRAME_SIZE
	.align		4
.L_505:
        /*0b34*/ 	.byte	0x04, 0x11
        /*0b36*/ 	.short	(.L_507 - .L_506)
	.align		4
.L_506:
        /*0b38*/ 	.word	index@($__internal_163_$__cuda_sm70_shflsync_idx_p)
        /*0b3c*/ 	.word	0x00000000


	//----- nvinfo : EIATTR_FRAME_SIZE
	.align		4
.L_507:
        /*0b40*/ 	.byte	0x04, 0x11
        /*0b42*/ 	.short	(.L_509 - .L_508)
	.align		4
.L_508:
        /*0b44*/ 	.word	index@($__internal_162_$__cuda_sm70_shflsync_down)
        /*0b48*/ 	.word	0x00000000


	//----- nvinfo : EIATTR_FRAME_SIZE
	.align		4
.L_509:
        /*0b4c*/ 	.byte	0x04, 0x11
        /*0b4e*/ 	.short	(.L_511 - .L_510)
	.align		4
.L_510:
        /*0b50*/ 	.word	index@(_Z25selective_scan_bwd_kernelI32Selective_Scan_bwd_kernel_traitsILi64ELi16ELb1ELb0ELb1ELb1ELb0EfN3c107complexIfEEEEv12SSMParamsBwd)
        /*0b54*/ 	.word	0x00000008


	//----- nvinfo : EIATTR_REGCOUNT
	.align		4
.L_511:
        /*0b58*/ 	.byte	0x04, 0x2f
        /*0b5a*/ 	.short	(.L_513 - .L_512)
	.align		4
.L_512:
        /*0b5c*/ 	.word	index@(_Z25selective_scan_bwd_kernelI32Selective_Scan_bwd_kernel_traitsILi64ELi16ELb1ELb0ELb1ELb0ELb1EfN3c107complexIfEEEEv12SSMParamsBwd)
        /*0b60*/ 	.word	0x000000ff


	//----- nvinfo : EIATTR_FRAME_SIZE
	.align		4
.L_513:
        /*0b64*/ 	.byte	0x04, 0x11
        /*0b66*/ 	.short	(.L_515 - .L_514)
	.align		4
.L_514:
        /*0b68*/ 	.word	index@($__internal_161_$__cuda_sm70_shflsync_up)
        /*0b6c*/ 	.word	0x00000000


	//----- nvinfo : EIATTR_FRAME_SIZE
	.align		4
.L_515:
        /*0b70*/ 	.byte	0x04, 0x11
        /*0b72*/ 	.short	(.L_517 - .L_516)
	.align		4
.L_516:
        /*0b74*/ 	.word	index@($__internal_160_$__cuda_sm70_shflsync_idx_p)
        /*0b78*/ 	.word	0x00000000


	//----- nvinfo : EIATTR_FRAME_SIZE
	.align		4
.L_517:
        /*0b7c*/ 	.byte	0x04, 0x11
        /*0b7e*/ 	.short	(.L_519 - .L_518)
	.align		4
.L_518:
        /*0b80*/ 	.word	index@($__internal_159_$__cuda_sm70_shflsync_down)
        /*0b84*/ 	.word	0x00000000


	//----- nvinfo : EIATTR_FRAME_SIZE
	.align		4
.L_519:
        /*0b88*/ 	.byte	0x04, 0x11
        /*0b8a*/ 	.short	(.L_521 - .L_520)
	.align		4
.L_520:
        /*0b8c*/ 	.word	index@(_Z25selective_scan_bwd_kernelI32Selective_Scan_bwd_kernel_traitsILi64ELi16ELb1ELb0ELb1ELb0ELb1EfN3c107complexIfEEEEv12SSMParamsBwd)
        /*0b90*/ 	.word	0x00000008


	//----- nvinfo : EIATTR_REGCOUNT
	.align		4
.L_521:
        /*0b94*/ 	.byte	0x04, 0x2f
        /*0b96*/ 	.short	(.L_523 - .L_522)
	.align		4
.L_522:
        /*0b98*/ 	.word	index@(_Z25selective_scan_bwd_kernelI32Selective_Scan_bwd_kernel_traitsILi64ELi16ELb1ELb0ELb1ELb0ELb0EfN3c107complexIfEEEEv12SSMParamsBwd)
        /*0b9c*/ 	.word	0x000000ff


	//----- nvinfo : EIATTR_FRAME_SIZE
	.align		4
.L_523:
        /*0ba0*/ 	.byte	0x04, 0x11
        /*0ba2*/ 	.short	(.L_525 - .L_524)
	.align		4
.L_524:
        /*0ba4*/ 	.word	index@($__internal_158_$__cuda_sm70_shflsync_up)
        /*0ba8*/ 	.word	0x00000000


	//----- nvinfo : EIATTR_FRAME_SIZE
	.align		4
.L_525:
        /*0bac*/ 	.byte	0x04, 0x11
        /*0bae*/ 	.short	(.L_527 - .L_526)
	.align		4
.L_526:
        /*0bb0*/ 	.word	index@($__internal_157_$__cuda_sm70_shflsync_idx_p)
        /*0bb4*/ 	.word	0x00000000


	//----- nvinfo : EIATTR_FRAME_SIZE
	.align		4
.L_527:
        /*0bb8*/ 	.byte	0x04, 0x11
        /*0bba*/ 	.short	(.L_529 - .L_528)
	.align		4
.L_528:
        /*0bbc*/ 	.word	index@($__internal_156_$__cuda_sm70_shflsync_down)
        /*0bc0*/ 	.word	0x00000000


	//----- nvinfo : EIATTR_FRAME_SIZE
	.align		4
.L_529:
        /*0bc4*/ 	.byte	0x04, 0x11
        /*0bc6*/ 	.short	(.L_531 - .L_530)
	.align		4
.L_530:
        /*0bc8*/ 	.word	index@(_Z25selective_scan_bwd_kernelI32Selective_Scan_bwd_kernel_traitsILi64ELi16ELb1ELb0ELb1ELb0ELb0EfN3c107complexIfEEEEv12SSMParamsBwd)
        /*0bcc*/ 	.word	0x00000000


	//----- nvinfo : EIATTR_REGCOUNT
	.align		4
.L_531:
        /*0bd0*/ 	.byte	0x04, 0x2f
        /*0bd2*/ 	.short	(.L_533 - .L_532)
	.align		4
.L_532:
        /*0bd4*/ 	.word	index@(_Z25selective_scan_bwd_kernelI32Selective_Scan_bwd_kernel_traitsILi64ELi16ELb1ELb0ELb0ELb1ELb1EfN3c107complexIfEEEEv12SSMParamsBwd)
        /*0bd8*/ 	.word	0x000000f3


	//----- nvinfo : EIATTR_FRAME_SIZE
	.align		4
.L_533:
        /*0bdc*/ 	.byte	0x04, 0x11
        /*0bde*/ 	.short	(.L_535 - .L_534)
	.align		4
.L_534:
        /*0be0*/ 	.word	index@($__internal_155_$__cuda_sm70_shflsync_up)
        /*0be4*/ 	.word	0x00000000


	//----- nvinfo : EIATTR_FRAME_SIZE
	.align		4
.L_535:
        /*0be8*/ 	.byte	0x04, 0x11
        /*0bea*/ 	.short	(.L_537 - .L_536)
	.align		4
.L_536:
        /*0bec*/ 	.word	index@($__internal_154_$__cuda_sm70_shflsync_idx_p)
        /*0bf0*/ 	.word	0x00000000


	//----- nvinfo : EIATTR_FRAME_SIZE
	.align		4
.L_537:
        /*0bf4*/ 	.byte	0x04, 0x11
        /*0bf6*/ 	.short	(.L_539 - .L_538)
	.align		4
.L_538:
        /*0bf8*/ 	.word	index@($__internal_153_$__cuda_sm70_shflsync_down)
        /*0bfc*/ 	.word	0x00000000


	//----- nvinfo : EIATTR_FRAME_SIZE
	.align		4
.L_539:
        /*0c00*/ 	.byte	0x04, 0x11
        /*0c02*/ 	.short	(.L_541 - .L_540)
	.align		4
.L_540:
        /*0c04*/ 	.word	index@(_Z25selective_scan_bwd_kernelI32Selective_Scan_bwd_kernel_traitsILi64ELi16ELb1ELb0ELb0ELb1ELb1EfN3c107complexIfEEEEv12SSMParamsBwd)
        /*0c08*/ 	.word	0x00000000


	//----- nvinfo : EIATTR_REGCOUNT
	.align		4
.L_541:
        /*0c0c*/ 	.byte	0x04, 0x2f
        /*0c0e*/ 	.short	(.L_543 - .L_542)
	.align		4
.L_542:
        /*0c10*/ 	.word	index@(_Z25selective_scan_bwd_kernelI32Selective_Scan_bwd_kernel_traitsILi64ELi16ELb1ELb0ELb0ELb1ELb0EfN3c107complexIfEEEEv12SSMParamsBwd)
        /*0c14*/ 	.word	0x000000f3


	//----- nvinfo : EIATTR_FRAME_SIZE
	.align		4
.L_543:
        /*0c18*/ 	.byte	0x04, 0x11
        /*0c1a*/ 	.short	(.L_545 - .L_544)
	.align		4
.L_544:
        /*0c1c*/ 	.word	index@($__internal_152_$__cuda_sm70_shflsync_up)
        /*0c20*/ 	.word	0x00000000


	//----- nvinfo : EIATTR_FRAME_SIZE
	.align		4
.L_545:
        /*0c24*/ 	.byte	0x04, 0x11
        /*0c26*/ 	.short	(.L_547 - .L_546)
	.align		4
.L_546:
        /*0c28*/ 	.word	index@($__internal_151_$__cuda_sm70_shflsync_idx_p)
        /*0c2c*/ 	.word	0x00000000


	//----- nvinfo : EIATTR_FRAME_SIZE
	.align		4
.L_547:
        /*0c30*/ 	.byte	0x04, 0x11
        /*0c32*/ 	.short	(.L_549 - .L_548)
	.align		4
.L_548:
        /*0c34*/ 	.word	index@($__internal_150_$__cuda_sm70_shflsync_down)
        /*0c38*/ 	.word	0x00000000


	//----- nvinfo : EIATTR_FRAME_SIZE
	.align		4
.L_549:
        /*0c3c*/ 	.byte	0x04, 0x11
        /*0c3e*/ 	.short	(.L_551 - .L_550)
	.align		4
.L_550:
        /*0c40*/ 	.word	index@(_Z25selective_scan_bwd_kernelI32Selective_Scan_bwd_kernel_traitsILi64ELi16ELb1ELb0ELb0ELb1ELb0EfN3c107complexIfEEEEv12SSMParamsBwd)
        /*0c44*/ 	.word	0x00000000


	//----- nvinfo : EIATTR_REGCOUNT
	.align		4
.L_551:
        /*0c48*/ 	.byte	0x04, 0x2f
        /*0c4a*/ 	.short	(.L_553 - .L_552)
	.align		4
.L_552:
        /*0c4c*/ 	.word	index@(_Z25selective_scan_bwd_kernelI32Selective_Scan_bwd_kernel_traitsILi64ELi16ELb1ELb0ELb0ELb0ELb1EfN3c107complexIfEEEEv12SSMParamsBwd)
        /*0c50*/ 	.word	0x000000f4


	//----- nvinfo : EIATTR_FRAME_SIZE
	.align		4
.L_553:
        /*0c54*/ 	.byte	0x04, 0x11
        /*0c56*/ 	.short	(.L_555 - .L_554)
	.align		4
.L_554:
        /*0c58*/ 	.word	index@($__internal_149_$__cuda_sm70_shflsync_up)
        /*0c5c*/ 	.word	0x00000000


	//----- nvinfo : EIATTR_FRAME_SIZE
	.align		4
.L_555:
        /*0c60*/ 	.byte	0x04, 0x11
        /*0c62*/ 	.short	(.L_557 - .L_556)
	.align		4
.L_556:
        /*0c64*/ 	.word	index@($__internal_148_$__cuda_sm70_shflsync_idx_p)
        /*0c68*/ 	.word	0x00000000


	//----- nvinfo : EIATTR_FRAME_SIZE
	.align		4
.L_557:
        /*0c6c*/ 	.byte	0x04, 0x11
        /*0c6e*/ 	.short	(.L_559 - .L_558)
	.align		4
.L_558:
        /*0c70*/ 	.word	index@($__internal_147_$__cuda_sm70_shflsync_down)
        /*0c74*/ 	.word	0x00000000


	//----- nvinfo : EIATTR_FRAME_SIZE
	.align		4
.L_559:
        /*0c78*/ 	.byte	0x04, 0x11
        /*0c7a*/ 	.short	(.L_561 - .L_560)
	.align		4
.L_560:
        /*0c7c*/ 	.word	index@(_Z25selective_scan_bwd_kernelI32Selective_Scan_bwd_kernel_traitsILi64ELi16ELb1ELb0ELb0ELb0ELb1EfN3c107complexIfEEEEv12SSMParamsBwd)
        /*0c80*/ 	.word	0x00000000


	//----- nvinfo : EIATTR_REGCOUNT
	.align		4
.L_561:
        /*0c84*/ 	.byte	0x04, 0x2f
        /*0c86*/ 	.short	(.L_563 - .L_562)
	.align		4
.L_562:
        /*0c88*/ 	.word	index@(_Z25selective_scan_bwd_kernelI32Selective_Scan_bwd_kernel_traitsILi64ELi16ELb1ELb0ELb0ELb0ELb0EfN3c107complexIfEEEEv12SSMParamsBwd)
        /*0c8c*/ 	.word	0x000000f3


	//----- nvinfo : EIATTR_FRAME_SIZE
	.align		4
.L_563:
        /*0c90*/ 	.byte	0x04, 0x11
        /*0c92*/ 	.short	(.L_565 - .L_564)
	.align		4
.L_564:
        /*0c94*/ 	.word	index@($__internal_146_$__cuda_sm70_shflsync_up)
        /*0c98*/ 	.word	0x00000000


	//----- nvinfo : EIATTR_FRAME_SIZE
	.align		4
.L_565:
        /*0c9c*/ 	.byte	0x04, 0x11
        /*0c9e*/ 	.short	(.L_567 - .L_566)
	.align		4
.L_566:
        /*0ca0*/ 	.word	index@($__internal_145_$__cuda_sm70_shflsync_idx_p)
        /*0ca4*/ 	.word	0x00000000


	//----- nvinfo : EIATTR_FRAME_SIZE
	.align		4
.L_567:
        /*0ca8*/ 	.byte	0x04, 0x11
        /*0caa*/ 	.short	(.L_569 - .L_568)
	.align		4
.L_568:
        /*0cac*/ 	.word	index@($__internal_144_$__cuda_sm70_shflsync_down)
        /*0cb0*/ 	.word	0x00000000


	//----- nvinfo : EIATTR_FRAME_SIZE
	.align		4
.L_569:
        /*0cb4*/ 	.byte	0x04, 0x11
        /*0cb6*/ 	.short	(.L_571 - .L_570)
	.align		4
.L_570:
        /*0cb8*/ 	.word	index@(_Z25selective_scan_bwd_kernelI32Selective_Scan_bwd_kernel_traitsILi64ELi16ELb1ELb0ELb0ELb0ELb0EfN3c107complexIfEEEEv12SSMParamsBwd)
        /*0cbc*/ 	.word	0x00000000


	//----- nvinfo : EIATTR_REGCOUNT
	.align		4
.L_571:
        /*0cc0*/ 	.byte	0x04, 0x2f
        /*0cc2*/ 	.short	(.L_573 - .L_572)
	.align		4
.L_572:
        /*0cc4*/ 	.word	index@(_Z25selective_scan_bwd_kernelI32Selective_Scan_bwd_kernel_traitsILi64ELi16ELb0ELb1ELb1ELb1ELb1EfN3c107complexIfEEEEv12SSMParamsBwd)
        /*0cc8*/ 	.word	0x000000ff


	//----- nvinfo : EIATTR_FRAME_SIZE
	.align		4
.L_573:
        /*0ccc*/ 	.byte	0x04, 0x11
        /*0cce*/ 	.short	(.L_575 - .L_574)
	.align		4
.L_574:
        /*0cd0*/ 	.word	index@($__internal_143_$__cuda_sm70_shflsync_up)
        /*0cd4*/ 	.word	0x00000000


	//----- nvinfo : EIATTR_FRAME_SIZE
	.align		4
.L_575:
        /*0cd8*/ 	.byte	0x04, 0x11
        /*0cda*/ 	.short	(.L_577 - .L_576)
	.align		4
.L_576:
        /*0cdc*/ 	.word	index@($__internal_142_$__cuda_sm70_shflsync_idx_p)
        /*0ce0*/ 	.word	0x00000000


	//----- nvinfo : EIATTR_FRAME_SIZE
	.align		4
.L_577:
        /*0ce4*/ 	.byte	0x04, 0x11
        /*0ce6*/ 	.short	(.L_579 - .L_578)
	.align		4
.L_578:
        /*0ce8*/ 	.word	index@($__internal_141_$__cuda_sm70_shflsync_down)
        /*0cec*/ 	.word	0x00000000


	//----- nvinfo : EIATTR_FRAME_SIZE
	.align		4
.L_579:
        /*0cf0*/ 	.byte	0x04, 0x11
        /*0cf2*/ 	.short	(.L_581 - .L_580)
	.align		4
.L_580:
        /*0cf4*/ 	.word	index@(_Z25selective_scan_bwd_kernelI32Selective_Scan_bwd_kernel_traitsILi64ELi16ELb0ELb1ELb1ELb1ELb1EfN3c107complexIfEEEEv12SSMParamsBwd)
        /*0cf8*/ 	.word	0x00000020


	//----- nvinfo : EIATTR_REGCOUNT
	.align		4
.L_581:
        /*0cfc*/ 	.byte	0x04, 0x2f
        /*0cfe*/ 	.short	(.L_583 - .L_582)
	.align		4
.L_582:
        /*0d00*/ 	.word	index@(_Z25selective_scan_bwd_kernelI32Selective_Scan_bwd_kernel_traitsILi64ELi16ELb0ELb1ELb1ELb1ELb0EfN3c107complexIfEEEEv12SSMParamsBwd)
        /*0d04*/ 	.word	0x000000ff


	//----- nvinfo : EIATTR_FRAME_SIZE
	.align		4
.L_583:
        /*0d08*/ 	.byte	0x04, 0x11
        /*0d0a*/ 	.short	(.L_585 - .L_584)
	.align		4
.L_584:
        /*0d0c*/ 	.word	index@($__internal_140_$__cuda_sm70_shflsync_up)
        /*0d10*/ 	.word	0x00000000


	//----- nvinfo : EIATTR_FRAME_SIZE
	.align		4
.L_585:
        /*0d14*/ 	.byte	0x04, 0x11
        /*0d16*/ 	.short	(.L_587 - .L_586)
	.align		4
.L_586:
        /*0d18*/ 	.word	index@($__internal_139_$__cuda_sm70_shflsync_idx_p)
        /*0d1c*/ 	.word	0x00000000


	//----- nvinfo : EIATTR_FRAME_SIZE
	.align		4
.L_587:
        /*0d20*/ 	.byte	0x04, 0x11
        /*0d22*/ 	.short	(.L_589 - .L_588)
	.align		4
.L_588:
        /*0d24*/ 	.word	index@($__internal_138_$__cuda_sm70_shflsync_down)
        /*0d28*/ 	.word	0x00000000


	//----- nvinfo : EIATTR_FRAME_SIZE
	.align		4
.L_589:
        /*0d2c*/ 	.byte	0x04, 0x11
        /*0d2e*/ 	.short	(.L_591 - .L_590)
	.align		4
.L_590:
        /*0d30*/ 	.word	index@(_Z25selective_scan_bwd_kernelI32Selective_Scan_bwd_kernel_traitsILi64ELi16ELb0ELb1ELb1ELb1ELb0EfN3c107complexIfEEEEv12SSMParamsBwd)
        /*0d34*/ 	.word	0x00000018


	//----- nvinfo : EIATTR_REGCOUNT
	.align		4
.L_591:
        /*0d38*/ 	.byte	0x04, 0x2f
        /*0d3a*/ 	.short	(.L_593 - .L_592)
	.align		4
.L_592:
        /*0d3c*/ 	.word	index@(_Z25selective_scan_bwd_kernelI32Selective_Scan_bwd_kernel_traitsILi64ELi16ELb0ELb1ELb1ELb0ELb1EfN3c107complexIfEEEEv12SSMParamsBwd)
        /*0d40*/ 	.word	0x000000ff


	//----- nvinfo : EIATTR_FRAME_SIZE
	.align		4
.L_593:
        /*0d44*/ 	.byte	0x04, 0x11
        /*0d46*/ 	.short	(.L_595 - .L_594)
	.align		4
.L_594:
        /*0d48*/ 	.word	index@($__internal_137_$__cuda_sm70_shflsync_up)
        /*0d4c*/ 	.word	0x00000000


	//----- nvinfo : EIATTR_FRAME_SIZE
	.align		4
.L_595:
        /*0d50*/ 	.byte	0x04, 0x11
        /*0d52*/ 	.short	(.L_597 - .L_596)
	.align		4
.L_596:
        /*0d54*/ 	.word	index@($__internal_136_$__cuda_sm70_shflsync_idx_p)
        /*0d58*/ 	.word	0x00000000


	//----- nvinfo : EIATTR_FRAME_SIZE
	.align		4
.L_597:
        /*0d5c*/ 	.byte	0x04, 0x11
        /*0d5e*/ 	.short	(.L_599 - .L_598)
	.align		4
.L_598:
        /*0d60*/ 	.word	index@($__internal_135_$__cuda_sm70_shflsync_down)
        /*0d64*/ 	.word	0x00000000


	//----- nvinfo : EIATTR_FRAME_SIZE
	.align		4
.L_599:
        /*0d68*/ 	.byte	0x04, 0x11
        /*0d6a*/ 	.short	(.L_601 - .L_600)
	.align		4
.L_600:
        /*0d6c*/ 	.word	index@(_Z25selective_scan_bwd_kernelI32Selective_Scan_bwd_kernel_traitsILi64ELi16ELb0ELb1ELb1ELb0ELb1EfN3c107complexIfEEEEv12SSMParamsBwd)
        /*0d70*/ 	.word	0x00000018


	//----- nvinfo : EIATTR_REGCOUNT
	.align		4
.L_601:
        /*0d74*/ 	.byte	0x04, 0x2f
        /*0d76*/ 	.short	(.L_603 - .L_602)
	.align		4
.L_602:
        /*0d78*/ 	.word	index@(_Z25selective_scan_bwd_kernelI32Selective_Scan_bwd_kernel_traitsILi64ELi16ELb0ELb1ELb1ELb0ELb0EfN3c107complexIfEEEEv12SSMParamsBwd)
        /*0d7c*/ 	.word	0x000000ff


	//----- nvinfo : EIATTR_FRAME_SIZE
	.align		4
.L_603:
        /*0d80*/ 	.byte	0x04, 0x11
        /*0d82*/ 	.short	(.L_605 - .L_604)
	.align		4
.L_604:
        /*0d84*/ 	.word	index@($__internal_134_$__cuda_sm70_shflsync_up)
        /*0d88*/ 	.word	0x00000000


	//----- nvinfo : EIATTR_FRAME_SIZE
	.align		4
.L_605:
        /*0d8c*/ 	.byte	0x04, 0x11
        /*0d8e*/ 	.short	(.L_607 - .L_606)
	.align		4
.L_606:
        /*0d90*/ 	.word	index@($__internal_133_$__cuda_sm70_shflsync_idx_p)
        /*0d94*/ 	.word	0x00000000


	//----- nvinfo : EIATTR_FRAME_SIZE
	.align		4
.L_607:
        /*0d98*/ 	.byte	0x04, 0x11
        /*0d9a*/ 	.short	(.L_609 - .L_608)
	.align		4
.L_608:
        /*0d9c*/ 	.word	index@($__internal_132_$__cuda_sm70_shflsync_down)
        /*0da0*/ 	.word	0x00000000


	//----- nvinfo : EIATTR_FRAME_SIZE
	.align		4
.L_609:
        /*0da4*/ 	.byte	0x04, 0x11
        /*0da6*/ 	.short	(.L_611 - .L_610)
	.align		4
.L_610:
        /*0da8*/ 	.word	index@(_Z25selective_scan_bwd_kernelI32Selective_Scan_bwd_kernel_traitsILi64ELi16ELb0ELb1ELb1ELb0ELb0EfN3c107complexIfEEEEv12SSMParamsBwd)
        /*0dac*/ 	.word	0x00000008


	//----- nvinfo : EIATTR_REGCOUNT
	.align		4
.L_611:
        /*0db0*/ 	.byte	0x04, 0x2f
        /*0db2*/ 	.short	(.L_613 - .L_612)
	.align		4
.L_612:
        /*0db4*/ 	.word	index@(_Z25selective_scan_bwd_kernelI32Selective_Scan_bwd_kernel_traitsILi64ELi16ELb0ELb1ELb0ELb1ELb1EfN3c107complexIfEEEEv12SSMParamsBwd)
        /*0db8*/ 	.word	0x000000ff


	//----- nvinfo : EIATTR_FRAME_SIZE
	.align		4
.L_613:
        /*0dbc*/ 	.byte	0x04, 0x11
        /*0dbe*/ 	.short	(.L_615 - .L_614)
	.align		4
.L_614:
        /*0dc0*/ 	.word	index@($__internal_131_$__cuda_sm70_shflsync_up)
        /*0dc4*/ 	.word	0x00000000


	//----- nvinfo : EIATTR_FRAME_SIZE
	.align		4
.L_615:
        /*0dc8*/ 	.byte	0x04, 0x11
        /*0dca*/ 	.short	(.L_617 - .L_616)
	.align		4
.L_616:
        /*0dcc*/ 	.word	index@($__internal_130_$__cuda_sm70_shflsync_idx_p)
        /*0dd0*/ 	.word	0x00000000


	//----- nvinfo : EIATTR_FRAME_SIZE
	.align		4
.L_617:
        /*0dd4*/ 	.byte	0x04, 0x11
        /*0dd6*/ 	.short	(.L_619 - .L_618)
	.align		4
.L_618:
        /*0dd8*/ 	.word	index@($__internal_129_$__cuda_sm70_shflsync_down)
        /*0ddc*/ 	.word	0x00000000


	//----- nvinfo : EIATTR_FRAME_SIZE
	.align		4
.L_619:
        /*0de0*/ 	.byte	0x04, 0x11
        /*0de2*/ 	.short	(.L_621 - .L_620)
	.align		4
.L_620:
        /*0de4*/ 	.word	index@(_Z25selective_scan_bwd_kernelI32Selective_Scan_bwd_kernel_traitsILi64ELi16ELb0ELb1ELb0ELb1ELb1EfN3c107complexIfEEEEv12SSMParamsBwd)
        /*0de8*/ 	.word	0x00000020


	//----- nvinfo : EIATTR_REGCOUNT
	.align		4
.L_621:
        /*0dec*/ 	.byte	0x04, 0x2f
        /*0dee*/ 	.short	(.L_623 - .L_622)
	.align		4
.L_622:
        /*0df0*/ 	.word	index@(_Z25selective_scan_bwd_kernelI32Selective_Scan_bwd_kernel_traitsILi64ELi16ELb0ELb1ELb0ELb1ELb0EfN3c107complexIfEEEEv12SSMParamsBwd)
        /*0df4*/ 	.word	0x000000ff


	//----- nvinfo : EIATTR_FRAME_SIZE
	.align		4
.L_623:
        /*0df8*/ 	.byte	0x04, 0x11
        /*0dfa*/ 	.short	(.L_625 - .L_624)
	.align		4
.L_624:
        /*0dfc*/ 	.word	index@($__internal_128_$__cuda_sm70_shflsync_up)
        /*0e00*/ 	.word	0x00000000


	//----- nvinfo : EIATTR_FRAME_SIZE
	.align		4
.L_625:
        /*0e04*/ 	.byte	0x04, 0x11
        /*0e06*/ 	.short	(.L_627 - .L_626)
	.align		4
.L_626:
        /*0e08*/ 	.word	index@($__internal_127_$__cuda_sm70_shflsync_idx_p)
        /*0e0c*/ 	.word	0x00000000


	//----- nvinfo : EIATTR_FRAME_SIZE
	.align		4
.L_627:
        /*0e10*/ 	.byte	0x04, 0x11
        /*0e12*/ 	.short	(.L_629 - .L_628)
	.align		4
.L_628:
        /*0e14*/ 	.word	index@($__internal_126_$__cuda_sm70_shflsync_down)
        /*0e18*/ 	.word	0x00000000


	//----- nvinfo : EIATTR_FRAME_SIZE
	.align		4
.L_629:
        /*0e1c*/ 	.byte	0x04, 0x11
        /*0e1e*/ 	.short	(.L_631 - .L_630)
	.align		4
.L_630:
        /*0e20*/ 	.word	index@(_Z25selective_scan_bwd_kernelI32Selective_Scan_bwd_kernel_traitsILi64ELi16ELb0ELb1ELb0ELb1ELb0EfN3c107complexIfEEEEv12SSMParamsBwd)
        /*0e24*/ 	.word	0x00000018


	//----- nvinfo : EIATTR_REGCOUNT
	.align		4
.L_631:
        /*0e28*/ 	.byte	0x04, 0x2f
        /*0e2a*/ 	.short	(.L_633 - .L_632)
	.align		4
.L_632:
        /*0e2c*/ 	.word	index@(_Z25selective_scan_bwd_kernelI32Selective_Scan_bwd_kernel_traitsILi64ELi16ELb0ELb1ELb0ELb0ELb1EfN3c107complexIfEEEEv12SSMParamsBwd)
        /*0e30*/ 	.word	0x000000ff


	//----- nvinfo : EIATTR_FRAME_SIZE
	.align		4
.L_633:
        /*0e34*/ 	.byte	0x04, 0x11
        /*0e36*/ 	.short	(.L_635 - .L_634)
	.align		4
.L_634:
        /*0e38*/ 	.word	index@($__internal_125_$__cuda_sm70_shflsync_up)
        /*0e3c*/ 	.word	0x00000000


	//----- nvinfo : EIATTR_FRAME_SIZE
	.align		4
.L_635:
        /*0e40*/ 	.byte	0x04, 0x11
        /*0e42*/ 	.short	(.L_637 - .L_636)
	.align		4
.L_636:
        /*0e44*/ 	.word	index@($__internal_124_$__cuda_sm70_shflsync_idx_p)
        /*0e48*/ 	.word	0x00000000


	//----- nvinfo : EIATTR_FRAME_SIZE
	.align		4
.L_637:
        /*0e4c*/ 	.byte	0x04, 0x11
        /*0e4e*/ 	.short	(.L_639 - .L_638)
	.align		4
.L_638:
        /*0e50*/ 	.word	index@($__internal_123_$__cuda_sm70_shflsync_down)
        /*0e54*/ 	.word	0x00000000


	//----- nvinfo : EIATTR_FRAME_SIZE
	.align		4
.L_639:
        /*0e58*/ 	.byte	0x04, 0x11
        /*0e5a*/ 	.short	(.L_641 - .L_640)
	.align		4
.L_640:
        /*0e5c*/ 	.word	index@(_Z25selective_scan_bwd_kernelI32Selective_Scan_bwd_kernel_traitsILi64ELi16ELb0ELb1ELb0ELb0ELb1EfN3c107complexIfEEEEv12SSMParamsBwd)
        /*0e60*/ 	.word	0x00000018


	//----- nvinfo : EIATTR_REGCOUNT
	.align		4
.L_641:
        /*0e64*/ 	.byte	0x04, 0x2f
        /*0e66*/ 	.short	(.L_643 - .L_642)
	.align		4
.L_642:
        /*0e68*/ 	.word	index@(_Z25selective_scan_bwd_kernelI32Selective_Scan_bwd_kernel_traitsILi64ELi16ELb0ELb1ELb0ELb0ELb0EfN3c107complexIfEEEEv12SSMParamsBwd)
        /*0e6c*/ 	.word	0x000000ff


	//----- nvinfo : EIATTR_FRAME_SIZE
	.align		4
.L_643:
        /*0e70*/ 	.byte	0x04, 0x11
        /*0e72*/ 	.short	(.L_645 - .L_644)
	.align		4
.L_644:
        /*0e74*/ 	.word	index@($__internal_122_$__cuda_sm70_shflsync_up)
        /*0e78*/ 	.word	0x00000000


	//----- nvinfo : EIATTR_FRAME_SIZE
	.align		4
.L_645:
        /*0e7c*/ 	.byte	0x04, 0x11
        /*0e7e*/ 	.short	(.L_647 - .L_646)
	.align		4
.L_646:
        /*0e80*/ 	.word	index@($__internal_121_$__cuda_sm70_shflsync_idx_p)
        /*0e84*/ 	.word	0x00000000


	//----- nvinfo : EIATTR_FRAME_SIZE
	.align		4
.L_647:
        /*0e88*/ 	.byte	0x04, 0x11
        /*0e8a*/ 	.short	(.L_649 - .L_648)
	.align		4
.L_648:
        /*0e8c*/ 	.word	index@($__internal_120_$__cuda_sm70_shflsync_down)
        /*0e90*/ 	.word	0x00000000


	//----- nvinfo : EIATTR_FRAME_SIZE
	.align		4
.L_649:
        /*0e94*/ 	.byte	0x04, 0x11
        /*0e96*/ 	.short	(.L_651 - .L_650)
	.align		4
.L_650:
        /*0e98*/ 	.word	index@(_Z25selective_scan_bwd_kernelI32Selective_Scan_bwd_kernel_traitsILi64ELi16ELb0ELb1ELb0ELb0ELb0EfN3c107complexIfEEEEv12SSMParamsBwd)
        /*0e9c*/ 	.word	0x00000008


	//----- nvinfo : EIATTR_REGCOUNT
	.align		4
.L_651:
        /*0ea0*/ 	.byte	0x04, 0x2f
        /*0ea2*/ 	.short	(.L_653 - .L_652)
	.align		4
.L_652:
        /*0ea4*/ 	.word	index@(_Z25selective_scan_bwd_kernelI32Selective_Scan_bwd_kernel_traitsILi64ELi16ELb0ELb0ELb1ELb1ELb1EfN3c107complexIfEEEEv12SSMParamsBwd)
        /*0ea8*/ 	.word	0x000000ff


	//----- nvinfo : EIATTR_FRAME_SIZE
	.align		4
.L_653:
        /*0eac*/ 	.byte	0x04, 0x11
        /*0eae*/ 	.short	(.L_655 - .L_654)
	.align		4
.L_654:
        /*0eb0*/ 	.word	index@($__internal_119_$__cuda_sm70_shflsync_up)
        /*0eb4*/ 	.word	0x00000000


	//----- nvinfo : EIATTR_FRAME_SIZE
	.align		4
.L_655:
        /*0eb8*/ 	.byte	0x04, 0x11
        /*0eba*/ 	.short	(.L_657 - .L_656)
	.align		4
.L_656:
        /*0ebc*/ 	.word	index@($__internal_118_$__cuda_sm70_shflsync_idx_p)
        /*0ec0*/ 	.word	0x00000000


	//----- nvinfo : EIATTR_FRAME_SIZE
	.align		4
.L_657:
        /*0ec4*/ 	.byte	0x04, 0x11
        /*0ec6*/ 	.short	(.L_659 - .L_658)
	.align		4
.L_658:
        /*0ec8*/ 	.word	index@($__internal_117_$__cuda_sm70_shflsync_down)
        /*0ecc*/ 	.word	0x00000000


	//----- nvinfo : EIATTR_FRAME_SIZE
	.align		4
.L_659:
        /*0ed0*/ 	.byte	0x04, 0x11
        /*0ed2*/ 	.short	(.L_661 - .L_660)
	.align		4
.L_660:
        /*0ed4*/ 	.word	index@(_Z25selective_scan_bwd_kernelI32Selective_Scan_bwd_kernel_traitsILi64ELi16ELb0ELb0ELb1ELb1ELb1EfN3c107complexIfEEEEv12SSMParamsBwd)
        /*0ed8*/ 	.word	0x00000020


	//----- nvinfo : EIATTR_REGCOUNT
	.align		4
.L_661:
        /*0edc*/ 	.byte	0x04, 0x2f
        /*0ede*/ 	.short	(.L_663 - .L_662)
	.align		4
.L_662:
        /*0ee0*/ 	.word	index@(_Z25selective_scan_bwd_kernelI32Selective_Scan_bwd_kernel_traitsILi64ELi16ELb0ELb0ELb1ELb1ELb0EfN3c107complexIfEEEEv12SSMParamsBwd)
        /*0ee4*/ 	.word	0x000000ff


	//----- nvinfo : EIATTR_FRAME_SIZE
	.align		4
.L_663:
        /*0ee8*/ 	.byte	0x04, 0x11
        /*0eea*/ 	.short	(.L_665 - .L_664)
	.align		4
.L_664:
        /*0eec*/ 	.word	index@($__internal_116_$__cuda_sm70_shflsync_up)
        /*0ef0*/ 	.word	0x00000000


	//----- nvinfo : EIATTR_FRAME_SIZE
	.align		4
.L_665:
        /*0ef4*/ 	.byte	0x04, 0x11
        /*0ef6*/ 	.short	(.L_667 - .L_666)
	.align		4
.L_666:
        /*0ef8*/ 	.word	index@($__internal_115_$__cuda_sm70_shflsync_idx_p)
        /*0efc*/ 	.word	0x00000000


	//----- nvinfo : EIATTR_FRAME_SIZE
	.align		4
.L_667:
        /*0f00*/ 	.byte	0x04, 0x11
        /*0f02*/ 	.short	(.L_669 - .L_668)
	.align		4
.L_668:
        /*0f04*/ 	.word	index@($__internal_114_$__cuda_sm70_shflsync_down)
        /*0f08*/ 	.word	0x00000000


	//----- nvinfo : EIATTR_FRAME_SIZE
	.align		4
.L_669:
        /*0f0c*/ 	.byte	0x04, 0x11
        /*0f0e*/ 	.short	(.L_671 - .L_670)
	.align		4
.L_670:
        /*0f10*/ 	.word	index@(_Z25selective_scan_bwd_kernelI32Selective_Scan_bwd_kernel_traitsILi64ELi16ELb0ELb0ELb1ELb1ELb0EfN3c107complexIfEEEEv12SSMParamsBwd)
        /*0f14*/ 	.word	0x00000010


	//----- nvinfo : EIATTR_REGCOUNT
	.align		4
.L_671:
        /*0f18*/ 	.byte	0x04, 0x2f
        /*0f1a*/ 	.short	(.L_673 - .L_672)
	.align		4
.L_672:
        /*0f1c*/ 	.word	index@(_Z25selective_scan_bwd_kernelI32Selective_Scan_bwd_kernel_traitsILi64ELi16ELb0ELb0ELb1ELb0ELb1EfN3c107complexIfEEEEv12SSMParamsBwd)
        /*0f20*/ 	.word	0x000000ff


	//----- nvinfo : EIATTR_FRAME_SIZE
	.align		4
.L_673:
        /*0f24*/ 	.byte	0x04, 0x11
        /*0f26*/ 	.short	(.L_675 - .L_674)
	.align		4
.L_674:
        /*0f28*/ 	.word	index@($__internal_113_$__cuda_sm70_shflsync_up)
        /*0f2c*/ 	.word	0x00000000


	//----- nvinfo : EIATTR_FRAME_SIZE
	.align		4
.L_675:
        /*0f30*/ 	.byte	0x04, 0x11
        /*0f32*/ 	.short	(.L_677 - .L_676)
	.align		4
.L_676:
        /*0f34*/ 	.word	index@($__internal_112_$__cuda_sm70_shflsync_idx_p)
        /*0f38*/ 	.word	0x00000000


	//----- nvinfo : EIATTR_FRAME_SIZE
	.align		4
.L_677:
        /*0f3c*/ 	.byte	0x04, 0x11
        /*0f3e*/ 	.short	(.L_679 - .L_678)
	.align		4
.L_678:
        /*0f40*/ 	.word	index@($__internal_111_$__cuda_sm70_shflsync_down)
        /*0f44*/ 	.word	0x00000000


	//----- nvinfo : EIATTR_FRAME_SIZE
	.align		4
.L_679:
        /*0f48*/ 	.byte	0x04, 0x11
        /*0f4a*/ 	.short	(.L_681 - .L_680)
	.align		4
.L_680:
        /*0f4c*/ 	.word	index@(_Z25selective_scan_bwd_kernelI32Selective_Scan_bwd_kernel_traitsILi64ELi16ELb0ELb0ELb1ELb0ELb1EfN3c107complexIfEEEEv12SSMParamsBwd)
        /*0f50*/ 	.word	0x00000050


	//----- nvinfo : EIATTR_REGCOUNT
	.align		4
.L_681:
        /*0f54*/ 	.byte	0x04, 0x2f
        /*0f56*/ 	.short	(.L_683 - .L_682)
	.align		4
.L_682:
        /*0f58*/ 	.word	index@(_Z25selective_scan_bwd_kernelI32Selective_Scan_bwd_kernel_traitsILi64ELi16ELb0ELb0ELb1ELb0ELb0EfN3c107complexIfEEEEv12SSMParamsBwd)
        /*0f5c*/ 	.word	0x000000ff


	//----- nvinfo : EIATTR_FRAME_SIZE
	.align		4
.L_683:
        /*0f60*/ 	.byte	0x04, 0x11
        /*0f62*/ 	.short	(.L_685 - .L_684)
	.align		4
.L_684:
        /*0f64*/ 	.word	index@($__internal_110_$__cuda_sm70_shflsync_up)
        /*0f68*/ 	.word	0x00000000


	//----- nvinfo : EIATTR_FRAME_SIZE
	.align		4
.L_685:
        /*0f6c*/ 	.byte	0x04, 0x11
        /*0f6e*/ 	.short	(.L_687 - .L_686)
	.align		4
.L_686:
        /*0f70*/ 	.word	index@($__internal_109_$__cuda_sm70_shflsync_idx_p)
        /*0f74*/ 	.word	0x00000000


	//----- nvinfo : EIATTR_FRAME_SIZE
	.align		4
.L_687:
        /*0f78*/ 	.byte	0x04, 0x11
        /*0f7a*/ 	.short	(.L_689 - .L_688)
	.align		4
.L_688:
        /*0f7c*/ 	.word	index@($__internal_108_$__cuda_sm70_shflsync_down)
        /*0f80*/ 	.word	0x00000000


	//----- nvinfo : EIATTR_FRAME_SIZE
	.align		4
.L_689:
        /*0f84*/ 	.byte	0x04, 0x11
        /*0f86*/ 	.short	(.L_691 - .L_690)
	.align		4
.L_690:
        /*0f88*/ 	.word	index@(_Z25selective_scan_bwd_kernelI32Selective_Scan_bwd_kernel_traitsILi64ELi16ELb0ELb0ELb1ELb0ELb0EfN3c107complexIfEEEEv12SSMParamsBwd)
        /*0f8c*/ 	.word	0x00000048


	//----- nvinfo : EIATTR_REGCOUNT
	.align		4
.L_691:
        /*0f90*/ 	.byte	0x04, 0x2f
        /*0f92*/ 	.short	(.L_693 - .L_692)
	.align		4
.L_692:
        /*0f94*/ 	.word	index@(_Z25selective_scan_bwd_kernelI32Selective_Scan_bwd_kernel_traitsILi64ELi16ELb0ELb0ELb0ELb1ELb1EfN3c107complexIfEEEEv12SSMParamsBwd)
        /*0f98*/ 	.word	0x000000ff


	//----- nvinfo : EIATTR_FRAME_SIZE
	.align		4
.L_693:
        /*0f9c*/ 	.byte	0x04, 0x11
        /*0f9e*/ 	.short	(.L_695 - .L_694)
	.align		4
.L_694:
        /*0fa0*/ 	.word	index@($__internal_107_$__cuda_sm70_shflsync_up)
        /*0fa4*/ 	.word	0x00000000


	//----- nvinfo : EIATTR_FRAME_SIZE
	.align		4
.L_695:
        /*0fa8*/ 	.byte	0x04, 0x11
        /*0faa*/ 	.short	(.L_697 - .L_696)
	.align		4
.L_696:
        /*0fac*/ 	.word	index@($__internal_106_$__cuda_sm70_shflsync_idx_p)
        /*0fb0*/ 	.word	0x00000000


	//----- nvinfo : EIATTR_FRAME_SIZE
	.align		4
.L_697:
        /*0fb4*/ 	.byte	0x04, 0x11
        /*0fb6*/ 	.short	(.L_699 - .L_698)
	.align		4
.L_698:
        /*0fb8*/ 	.word	index@($__internal_105_$__cuda_sm70_shflsync_down)
        /*0fbc*/ 	.word	0x00000000


	//----- nvinfo : EIATTR_FRAME_SIZE
	.align		4
.L_699:
        /*0fc0*/ 	.byte	0x04, 0x11
        /*0fc2*/ 	.short	(.L_701 - .L_700)
	.align		4
.L_700:
        /*0fc4*/ 	.word	index@(_Z25selective_scan_bwd_kernelI32Selective_Scan_bwd_kernel_traitsILi64ELi16ELb0ELb0ELb0ELb1ELb1EfN3c107complexIfEEEEv12SSMParamsBwd)
        /*0fc8*/ 	.word	0x00000000


	//----- nvinfo : EIATTR_REGCOUNT
	.align		4
.L_701:
        /*0fcc*/ 	.byte	0x04, 0x2f
        /*0fce*/ 	.short	(.L_703 - .L_702)
	.align		4
.L_702:
        /*0fd0*/ 	.word	index@(_Z25selective_scan_bwd_kernelI32Selective_Scan_bwd_kernel_traitsILi64ELi16ELb0ELb0ELb0ELb1ELb0EfN3c107complexIfEEEEv12SSMParamsBwd)
        /*0fd4*/ 	.word	0x000000f9


	//----- nvinfo : EIATTR_FRAME_SIZE
	.align		4
.L_703:
        /*0fd8*/ 	.byte	0x04, 0x11
        /*0fda*/ 	.short	(.L_705 - .L_704)
	.align		4
.L_704:
        /*0fdc*/ 	.word	index@($__internal_104_$__cuda_sm70_shflsync_up)
        /*0fe0*/ 	.word	0x00000000


	//----- nvinfo : EIATTR_FRAME_SIZE
	.align		4
.L_705:
        /*0fe4*/ 	.byte	0x04, 0x11
        /*0fe6*/ 	.short	(.L_707 - .L_706)
	.align		4
.L_706:
        /*0fe8*/ 	.word	index@($__internal_103_$__cuda_sm70_shflsync_idx_p)
        /*0fec*/ 	.word	0x00000000


	//----- nvinfo : EIATTR_FRAME_SIZE
	.align		4
.L_707:
        /*0ff0*/ 	.byte	0x04, 0x11
        /*0ff2*/ 	.short	(.L_709 - .L_708)
	.align		4
.L_708:
        /*0ff4*/ 	.word	index@($__internal_102_$__cuda_sm70_shflsync_down)
        /*0ff8*/ 	.word	0x00000000


	//----- nvinfo : EIATTR_FRAME_SIZE
	.align		4
.L_709:
        /*0ffc*/ 	.byte	0x04, 0x11
        /*0ffe*/ 	.short	(.L_711 - .L_710)
	.align		4
.L_710:
        /*1000*/ 	.word	index@(_Z25selective_scan_bwd_kernelI32Selective_Scan_bwd_kernel_traitsILi64ELi16ELb0ELb0ELb0ELb1ELb0EfN3c107complexIfEEEEv12SSMParamsBwd)
        /*1004*/ 	.word	0x00000000


	//----- nvinfo : EIATTR_REGCOUNT
	.align		4
.L_711:
        /*1008*/ 	.byte	0x04, 0x2f
        /*100a*/ 	.short	(.L_713 - .L_712)
	.align		4
.L_712:
        /*100c*/ 	.word	index@(_Z25selective_scan_bwd_kernelI32Selective_Scan_bwd_kernel_traitsILi64ELi16ELb0ELb0ELb0ELb0ELb1EfN3c107complexIfEEEEv12SSMParamsBwd)
        /*1010*/ 	.word	0x000000fb


	//----- nvinfo : EIATTR_FRAME_SIZE
	.align		4
.L_713:
        /*1014*/ 	.byte	0x04, 0x11
        /*1016*/ 	.short	(.L_715 - .L_714)
	.align		4
.L_714:
        /*1018*/ 	.word	index@($__internal_101_$__cuda_sm70_shflsync_up)
        /*101c*/ 	.word	0x00000000


	//----- nvinfo : EIATTR_FRAME_SIZE
	.align		4
.L_715:
        /*1020*/ 	.byte	0x04, 0x11
        /*1022*/ 	.short	(.L_717 - .L_716)
	.align		4
.L_716:
        /*1024*/ 	.word	index@($__internal_100_$__cuda_sm70_shflsync_idx_p)
        /*1028*/ 	.word	0x00000000


	//----- nvinfo : EIATTR_FRAME_SIZE
	.align		4
.L_717:
        /*102c*/ 	.byte	0x04, 0x11
        /*102e*/ 	.short	(.L_719 - .L_718)
	.align		4
.L_718:
        /*1030*/ 	.word	index@($__internal_99_$__cuda_sm70_shflsync_down)
        /*1034*/ 	.word	0x00000000


	//----- nvinfo : EIATTR_FRAME_SIZE
	.align		4
.L_719:
        /*1038*/ 	.byte	0x04, 0x11
        /*103a*/ 	.short	(.L_721 - .L_720)
	.align		4
.L_720:
        /*103c*/ 	.word	index@(_Z25selective_scan_bwd_kernelI32Selective_Scan_bwd_kernel_traitsILi64ELi16ELb0ELb0ELb0ELb0ELb1EfN3c107complexIfEEEEv12SSMParamsBwd)
        /*1040*/ 	.word	0x00000000


	//----- nvinfo : EIATTR_REGCOUNT
	.align		4
.L_721:
        /*1044*/ 	.byte	0x04, 0x2f
        /*1046*/ 	.short	(.L_723 - .L_722)
	.align		4
.L_722:
        /*1048*/ 	.word	index@(_Z25selective_scan_bwd_kernelI32Selective_Scan_bwd_kernel_traitsILi64ELi16ELb0ELb0ELb0ELb0ELb0EfN3c107complexIfEEEEv12SSMParamsBwd)
        /*104c*/ 	.word	0x000000f6


	//----- nvinfo : EIATTR_FRAME_SIZE
	.align		4
.L_723:
        /*1050*/ 	.byte	0x04, 0x11
        /*1052*/ 	.short	(.L_725 - .L_724)
	.align		4
.L_724:
        /*1054*/ 	.word	index@($__internal_98_$__cuda_sm70_shflsync_up)
        /*1058*/ 	.word	0x00000000


	//----- nvinfo : EIATTR_FRAME_SIZE
	.align		4
.L_725:
        /*105c*/ 	.byte	0x04, 0x11
        /*105e*/ 	.short	(.L_727 - .L_726)
	.align		4
.L_726:
        /*1060*/ 	.word	index@($__internal_97_$__cuda_sm70_shflsync_idx_p)
        /*1064*/ 	.word	0x00000000


	//----- nvinfo : EIATTR_FRAME_SIZE
	.align		4
.L_727:
        /*1068*/ 	.byte	0x04, 0x11
        /*106a*/ 	.short	(.L_729 - .L_728)
	.align		4
.L_728:
        /*106c*/ 	.word	index@($__internal_96_$__cuda_sm70_shflsync_down)
        /*1070*/ 	.word	0x00000000


	//----- nvinfo : EIATTR_FRAME_SIZE
	.align		4
.L_729:
        /*1074*/ 	.byte	0x04, 0x11
        /*1076*/ 	.short	(.L_731 - .L_730)
	.align		4
.L_730:
        /*1078*/ 	.word	index@(_Z25selective_scan_bwd_kernelI32Selective_Scan_bwd_kernel_traitsILi64ELi16ELb0ELb0ELb0ELb0ELb0EfN3c107complexIfEEEEv12SSMParamsBwd)
        /*107c*/ 	.word	0x00000000


	//----- nvinfo : EIATTR_REGCOUNT
	.align		4
.L_731:
        /*1080*/ 	.byte	0x04, 0x2f
        /*1082*/ 	.short	(.L_733 - .L_732)
	.align		4
.L_732:
        /*1084*/ 	.word	index@(_Z25selective_scan_bwd_kernelI32Selective_Scan_bwd_kernel_traitsILi128ELi16ELb1ELb1ELb1ELb1ELb1EfN3c107complexIfEEEEv12SSMParamsBwd)
        /*1088*/ 	.word	0x000000fe


	//----- nvinfo : EIATTR_FRAME_SIZE
	.align		4
.L_733:
        /*108c*/ 	.byte	0x04, 0x11
        /*108e*/ 	.short	(.L_735 - .L_734)
	.align		4
.L_734:
        /*1090*/ 	.word	index@($__internal_95_$__cuda_sm70_shflsync_up)
        /*1094*/ 	.word	0x00000000


	//----- nvinfo : EIATTR_FRAME_SIZE
	.align		4
.L_735:
        /*1098*/ 	.byte	0x04, 0x11
        /*109a*/ 	.short	(.L_737 - .L_736)
	.align		4
.L_736:
        /*109c*/ 	.word	index@($__internal_94_$__cuda_sm70_shflsync_idx_p)
        /*10a0*/ 	.word	0x00000000


	//----- nvinfo : EIATTR_FRAME_SIZE
	.align		4
.L_737:
        /*10a4*/ 	.byte	0x04, 0x11
        /*10a6*/ 	.short	(.L_739 - .L_738)
	.align		4
.L_738:
        /*10a8*/ 	.word	index@($__internal_93_$__cuda_sm70_shflsync_down)
        /*10ac*/ 	.word	0x00000000


	//----- nvinfo : EIATTR_FRAME_SIZE
	.align		4
.L_739:
        /*10b0*/ 	.byte	0x04, 0x11
        /*10b2*/ 	.short	(.L_741 - .L_740)
	.align		4
.L_740:
        /*10b4*/ 	.word	index@(_Z25selective_scan_bwd_kernelI32Selective_Scan_bwd_kernel_traitsILi128ELi16ELb1ELb1ELb1ELb1ELb1EfN3c107complexIfEEEEv12SSMParamsBwd)
        /*10b8*/ 	.word	0x00000000


	//----- nvinfo : EIATTR_REGCOUNT
	.align		4
.L_741:
        /*10bc*/ 	.byte	0x04, 0x2f
        /*10be*/ 	.short	(.L_743 - .L_742)
	.align		4
.L_742:
        /*10c0*/ 	.word	index@(_Z25selective_scan_bwd_kernelI32Selective_Scan_bwd_kernel_traitsILi128ELi16ELb1ELb1ELb1ELb1ELb0EfN3c107complexIfEEEEv12SSMParamsBwd)
        /*10c4*/ 	.word	0x000000fe


	//----- nvinfo : EIATTR_FRAME_SIZE
	.align		4
.L_743:
        /*10c8*/ 	.byte	0x04, 0x11
        /*10ca*/ 	.short	(.L_745 - .L_744)
	.align		4
.L_744:
        /*10cc*/ 	.word	index@($__internal_92_$__cuda_sm70_shflsync_up)
        /*10d0*/ 	.word	0x00000000


	//----- nvinfo : EIATTR_FRAME_SIZE
	.align		4
.L_745:
        /*10d4*/ 	.byte	0x04, 0x11
        /*10d6*/ 	.short	(.L_747 - .L_746)
	.align		4
.L_746:
        /*10d8*/ 	.word	index@($__internal_91_$__cuda_sm70_shflsync_idx_p)
        /*10dc*/ 	.word	0x00000000


	//----- nvinfo : EIATTR_FRAME_SIZE
	.align		4
.L_747:
        /*10e0*/ 	.byte	0x04, 0x11
        /*10e2*/ 	.short	(.L_749 - .L_748)
	.align		4
.L_748:
        /*10e4*/ 	.word	index@($__internal_90_$__cuda_sm70_shflsync_down)
        /*10e8*/ 	.word	0x00000000


	//----- nvinfo : EIATTR_FRAME_SIZE
	.align		4
.L_749:
        /*10ec*/ 	.byte	0x04, 0x11
        /*10ee*/ 	.short	(.L_751 - .L_750)
	.align		4
.L_750:
        /*10f0*/ 	.word	index@(_Z25selective_scan_bwd_kernelI32Selective_Scan_bwd_kernel_traitsILi128ELi16ELb1ELb1ELb1ELb1ELb0EfN3c107complexIfEEEEv12SSMParamsBwd)
        /*10f4*/ 	.word	0x00000000


	//----- nvinfo : EIATTR_REGCOUNT
	.align		4
.L_751:
        /*10f8*/ 	.byte	0x04, 0x2f
        /*10fa*/ 	.short	(.L_753 - .L_752)
	.align		4
.L_752:
        /*10fc*/ 	.word	index@(_Z25selective_scan_bwd_kernelI32Selective_Scan_bwd_kernel_traitsILi128ELi16ELb1ELb1ELb1ELb0ELb1EfN3c107complexIfEEEEv12SSMParamsBwd)
        /*1100*/ 	.word	0x000000ff


	//----- nvinfo : EIATTR_FRAME_SIZE
	.align		4
.L_753:
        /*1104*/ 	.byte	0x04, 0x11
        /*1106*/ 	.short	(.L_755 - .L_754)
	.align		4
.L_754:
        /*1108*/ 	.word	index@($__internal_89_$__cuda_sm70_shflsync_up)
        /*110c*/ 	.word	0x00000000


	//----- nvinfo : EIATTR_FRAME_SIZE
	.align		4
.L_755:
        /*1110*/ 	.byte	0x04, 0x11
        /*1112*/ 	.short	(.L_757 - .L_756)
	.align		4
.L_756:
        /*1114*/ 	.word	index@($__internal_88_$__cuda_sm70_shflsync_idx_p)
        /*1118*/ 	.word	0x00000000


	//----- nvinfo : EIATTR_FRAME_SIZE
	.align		4
.L_757:
        /*111c*/ 	.byte	0x04, 0x11
        /*111e*/ 	.short	(.L_759 - .L_758)
	.align		4
.L_758:
        /*1120*/ 	.word	index@($__internal_87_$__cuda_sm70_shflsync_down)
        /*1124*/ 	.word	0x00000000


	//----- nvinfo : EIATTR_FRAME_SIZE
	.align		4
.L_759:
        /*1128*/ 	.byte	0x04, 0x11
        /*112a*/ 	.short	(.L_761 - .L_760)
	.align		4
.L_760:
        /*112c*/ 	.word	index@(_Z25selective_scan_bwd_kernelI32Selective_Scan_bwd_kernel_traitsILi128ELi16ELb1ELb1ELb1ELb0ELb1EfN3c107complexIfEEEEv12SSMParamsBwd)
        /*1130*/ 	.word	0x00000010


	//----- nvinfo : EIATTR_REGCOUNT
	.align		4
.L_761:
        /*1134*/ 	.byte	0x04, 0x2f
        /*1136*/ 	.short	(.L_763 - .L_762)
	.align		4
.L_762:
        /*1138*/ 	.word	index@(_Z25selective_scan_bwd_kernelI32Selective_Scan_bwd_kernel_traitsILi128ELi16ELb1ELb1ELb1ELb0ELb0EfN3c107complexIfEEEEv12SSMParamsBwd)
        /*113c*/ 	.word	0x000000fe


	//----- nvinfo : EIATTR_FRAME_SIZE
	.align		4
.L_763:
        /*1140*/ 	.byte	0x04, 0x11
        /*1142*/ 	.short	(.L_765 - .L_764)
	.align		4
.L_764:
        /*1144*/ 	.word	index@($__internal_86_$__cuda_sm70_shflsync_up)
        /*1148*/ 	.word	0x00000000


	//----- nvinfo : EIATTR_FRAME_SIZE
	.align		4
.L_765:
        /*114c*/ 	.byte	0x04, 0x11
        /*114e*/ 	.short	(.L_767 - .L_766)
	.align		4
.L_766:
        /*1150*/ 	.word	index@($__internal_85_$__cuda_sm70_shflsync_idx_p)
        /*1154*/ 	.word	0x00000000


	//----- nvinfo : EIATTR_FRAME_SIZE
	.align		4
.L_767:
        /*1158*/ 	.byte	0x04, 0x11
        /*115a*/ 	.short	(.L_769 - .L_768)
	.align		4
.L_768:
        /*115c*/ 	.word	index@($__internal_84_$__cuda_sm70_shflsync_down)
        /*1160*/ 	.word	0x00000000


	//----- nvinfo : EIATTR_FRAME_SIZE
	.align		4
.L_769:
        /*1164*/ 	.byte	0x04, 0x11
        /*1166*/ 	.short	(.L_771 - .L_770)
	.align		4
.L_770:
        /*1168*/ 	.word	index@(_Z25selective_scan_bwd_kernelI32Selective_Scan_bwd_kernel_traitsILi128ELi16ELb1ELb1ELb1ELb0ELb0EfN3c107complexIfEEEEv12SSMParamsBwd)
        /*116c*/ 	.word	0x00000000


	//----- nvinfo : EIATTR_REGCOUNT
	.align		4
.L_771:
        /*1170*/ 	.byte	0x04, 0x2f
        /*1172*/ 	.short	(.L_773 - .L_772)
	.align		4
.L_772:
        /*1174*/ 	.word	index@(_Z25selective_scan_bwd_kernelI32Selective_Scan_bwd_kernel_traitsILi128ELi16ELb1ELb1ELb0ELb1ELb1EfN3c107complexIfEEEEv12SSMParamsBwd)
        /*1178*/ 	.word	0x000000fd


	//----- nvinfo : EIATTR_FRAME_SIZE
	.align		4
.L_773:
        /*117c*/ 	.byte	0x04, 0x11
        /*117e*/ 	.short	(.L_775 - .L_774)
	.align		4
.L_774:
        /*1180*/ 	.word	index@($__internal_83_$__cuda_sm70_shflsync_up)
        /*1184*/ 	.word	0x00000000


	//----- nvinfo : EIATTR_FRAME_SIZE
	.align		4
.L_775:
        /*1188*/ 	.byte	0x04, 0x11
        /*118a*/ 	.short	(.L_777 - .L_776)
	.align		4
.L_776:
        /*118c*/ 	.word	index@($__internal_82_$__cuda_sm70_shflsync_idx_p)
        /*1190*/ 	.word	0x00000000


	//----- nvinfo : EIATTR_FRAME_SIZE
	.align		4
.L_777:
        /*1194*/ 	.byte	0x04, 0x11
        /*1196*/ 	.short	(.L_779 - .L_778)
	.align		4
.L_778:
        /*1198*/ 	.word	index@($__internal_81_$__cuda_sm70_shflsync_down)
        /*119c*/ 	.word	0x00000000


	//----- nvinfo : EIATTR_FRAME_SIZE
	.align		4
.L_779:
        /*11a0*/ 	.byte	0x04, 0x11
        /*11a2*/ 	.short	(.L_781 - .L_780)
	.align		4
.L_780:
        /*11a4*/ 	.word	index@(_Z25selective_scan_bwd_kernelI32Selective_Scan_bwd_kernel_traitsILi128ELi16ELb1ELb1ELb0ELb1ELb1EfN3c107complexIfEEEEv12SSMParamsBwd)
        /*11a8*/ 	.word	0x00000000


	//----- nvinfo : EIATTR_REGCOUNT
	.align		4
.L_781:
        /*11ac*/ 	.byte	0x04, 0x2f
        /*11ae*/ 	.short	(.L_783 - .L_782)
	.align		4
.L_782:
        /*11b0*/ 	.word	index@(_Z25selective_scan_bwd_kernelI32Selective_Scan_bwd_kernel_traitsILi128ELi16ELb1ELb1ELb0ELb1ELb0EfN3c107complexIfEEEEv12SSMParamsBwd)
        /*11b4*/ 	.word	0x000000fb


	//----- nvinfo : EIATTR_FRAME_SIZE
	.align		4
.L_783:
        /*11b8*/ 	.byte	0x04, 0x11
        /*11ba*/ 	.short	(.L_785 - .L_784)
	.align		4
.L_784:
        /*11bc*/ 	.word	index@($__internal_80_$__cuda_sm70_shflsync_up)
        /*11c0*/ 	.word	0x00000000


	//----- nvinfo : EIATTR_FRAME_SIZE
	.align		4
.L_785:
        /*11c4*/ 	.byte	0x04, 0x11
        /*11c6*/ 	.short	(.L_787 - .L_786)
	.align		4
.L_786:
        /*11c8*/ 	.word	index@($__internal_79_$__cuda_sm70_shflsync_idx_p)
        /*11cc*/ 	.word	0x00000000


	//----- nvinfo : EIATTR_FRAME_SIZE
	.align		4
.L_787:
        /*11d0*/ 	.byte	0x04, 0x11
        /*11d2*/ 	.short	(.L_789 - .L_788)
	.align		4
.L_788:
        /*11d4*/ 	.word	index@($__internal_78_$__cuda_sm70_shflsync_down)
        /*11d8*/ 	.word	0x00000000


	//----- nvinfo : EIATTR_FRAME_SIZE
	.align		4
.L_789:
        /*11dc*/ 	.byte	0x04, 0x11
        /*11de*/ 	.short	(.L_791 - .L_790)
	.align		4
.L_790:
        /*11e0*/ 	.word	index@(_Z25selective_scan_bwd_kernelI32Selective_Scan_bwd_kernel_traitsILi128ELi16ELb1ELb1ELb0ELb1ELb0EfN3c107complexIfEEEEv12SSMParamsBwd)
        /*11e4*/ 	.word	0x00000000


	//----- nvinfo : EIATTR_REGCOUNT
	.align		4
.L_791:
        /*11e8*/ 	.byte	0x04, 0x2f
        /*11ea*/ 	.short	(.L_793 - .L_792)
	.align		4
.L_792:
        /*11ec*/ 	.word	index@(_Z25selective_scan_bwd_kernelI32Selective_Scan_bwd_kernel_traitsILi128ELi16ELb1ELb1ELb0ELb0ELb1EfN3c107complexIfEEEEv12SSMParamsBwd)
        /*11f0*/ 	.word	0x000000ff


	//----- nvinfo : EIATTR_FRAME_SIZE
	.align		4
.L_793:
        /*11f4*/ 	.byte	0x04, 0x11
        /*11f6*/ 	.short	(.L_795 - .L_794)
	.align		4
.L_794:
        /*11f8*/ 	.word	index@($__internal_77_$__cuda_sm70_shflsync_up)
        /*11fc*/ 	.word	0x00000000


	//----- nvinfo : EIATTR_FRAME_SIZE
	.align		4
.L_795:
        /*1200*/ 	.byte	0x04, 0x11
        /*1202*/ 	.short	(.L_797 - .L_796)
	.align		4
.L_796:
        /*1204*/ 	.word	index@($__internal_76_$__cuda_sm70_shflsync_idx_p)
        /*1208*/ 	.word	0x00000000


	//----- nvinfo : EIATTR_FRAME_SIZE
	.align		4
.L_797:
        /*120c*/ 	.byte	0x04, 0x11
        /*120e*/ 	.short	(.L_799 - .L_798)
	.align		4
.L_798:
        /*1210*/ 	.word	index@($__internal_75_$__cuda_sm70_shflsync_down)
        /*1214*/ 	.word	0x00000000


	//----- nvinfo : EIATTR_FRAME_SIZE
	.align		4
.L_799:
        /*1218*/ 	.byte	0x04, 0x11
        /*121a*/ 	.short	(.L_801 - .L_800)
	.align		4
.L_800:
        /*121c*/ 	.word	index@(_Z25selective_scan_bwd_kernelI32Selective_Scan_bwd_kernel_traitsILi128ELi16ELb1ELb1ELb0ELb0ELb1EfN3c107complexIfEEEEv12SSMParamsBwd)
        /*1220*/ 	.word	0x00000008


	//----- nvinfo : EIATTR_REGCOUNT
	.align		4
.L_801:
        /*1224*/ 	.byte	0x04, 0x2f
        /*1226*/ 	.short	(.L_803 - .L_802)
	.align		4
.L_802:
        /*1228*/ 	.word	index@(_Z25selective_scan_bwd_kernelI32Selective_Scan_bwd_kernel_traitsILi128ELi16ELb1ELb1ELb0ELb0ELb0EfN3c107complexIfEEEEv12SSMParamsBwd)
        /*122c*/ 	.word	0x000000fc


	//----- nvinfo : EIATTR_FRAME_SIZE
	.align		4
.L_803:
        /*1230*/ 	.byte	0x04, 0x11
        /*1232*/ 	.short	(.L_805 - .L_804)
	.align		4
.L_804:
        /*1234*/ 	.word	index@($__internal_74_$__cuda_sm70_shflsync_up)
        /*1238*/ 	.word	0x00000000


	//----- nvinfo : EIATTR_FRAME_SIZE
	.align		4
.L_805:
        /*123c*/ 	.byte	0x04, 0x11
        /*123e*/ 	.short	(.L_807 - .L_806)
	.align		4
.L_806:
        /*1240*/ 	.word	index@($__internal_73_$__cuda_sm70_shflsync_idx_p)
        /*1244*/ 	.word	0x00000000


	//----- nvinfo : EIATTR_FRAME_SIZE
	.align		4
.L_807:
        /*1248*/ 	.byte	0x04, 0x11
        /*124a*/ 	.short	(.L_809 - .L_808)
	.align		4
.L_808:
        /*124c*/ 	.word	index@($__internal_72_$__cuda_sm70_shflsync_down)
        /*1250*/ 	.word	0x00000000


	//----- nvinfo : EIATTR_FRAME_SIZE
	.align		4
.L_809:
        /*1254*/ 	.byte	0x04, 0x11
        /*1256*/ 	.short	(.L_811 - .L_810)
	.align		4
.L_810:
        /*1258*/ 	.word	index@(_Z25selective_scan_bwd_kernelI32Selective_Scan_bwd_kernel_traitsILi128ELi16ELb1ELb1ELb0ELb0ELb0EfN3c107complexIfEEEEv12SSMParamsBwd)
        /*125c*/ 	.word	0x00000000


	//----- nvinfo : EIATTR_REGCOUNT
	.align		4
.L_811:
        /*1260*/ 	.byte	0x04, 0x2f
        /*1262*/ 	.short	(.L_813 - .L_812)
	.align		4
.L_812:
        /*1264*/ 	.word	index@(_Z25selective_scan_bwd_kernelI32Selective_Scan_bwd_kernel_traitsILi128ELi16ELb1ELb0ELb1ELb1ELb1EfN3c107complexIfEEEEv12SSMParamsBwd)
        /*1268*/ 	.word	0x000000ff


	//----- nvinfo : EIATTR_FRAME_SIZE
	.align		4
.L_813:
        /*126c*/ 	.byte	0x04, 0x11
        /*126e*/ 	.short	(.L_815 - .L_814)
	.align		4
.L_814:
        /*1270*/ 	.word	index@($__internal_71_$__cuda_sm70_shflsync_up)
        /*1274*/ 	.word	0x00000000


	//----- nvinfo : EIATTR_FRAME_SIZE
	.align		4
.L_815:
        /*1278*/ 	.byte	0x04, 0x11
        /*127a*/ 	.short	(.L_817 - .L_816)
	.align		4
.L_816:
        /*127c*/ 	.word	index@($__internal_70_$__cuda_sm70_shflsync_idx_p)
        /*1280*/ 	.word	0x00000000


	//----- nvinfo : EIATTR_FRAME_SIZE
	.align		4
.L_817:
        /*1284*/ 	.byte	0x04, 0x11
        /*1286*/ 	.short	(.L_819 - .L_818)
	.align		4
.L_818:
        /*1288*/ 	.word	index@($__internal_69_$__cuda_sm70_shflsync_down)
        /*128c*/ 	.word	0x00000000


	//----- nvinfo : EIATTR_FRAME_SIZE
	.align		4
.L_819:
        /*1290*/ 	.byte	0x04, 0x11
        /*1292*/ 	.short	(.L_821 - .L_820)
	.align		4
.L_820:
        /*1294*/ 	.word	index@(_Z25selective_scan_bwd_kernelI32Selective_Scan_bwd_kernel_traitsILi128ELi16ELb1ELb0ELb1ELb1ELb1EfN3c107complexIfEEEEv12SSMParamsBwd)
        /*1298*/ 	.word	0x00000008


	//----- nvinfo : EIATTR_REGCOUNT
	.align		4
.L_821:
        /*129c*/ 	.byte	0x04, 0x2f
        /*129e*/ 	.short	(.L_823 - .L_822)
	.align		4
.L_822:
        /*12a0*/ 	.word	index@(_Z25selective_scan_bwd_kernelI32Selective_Scan_bwd_kernel_traitsILi128ELi16ELb1ELb0ELb1ELb1ELb0EfN3c107complexIfEEEEv12SSMParamsBwd)
        /*12a4*/ 	.word	0x000000ff


	//----- nvinfo : EIATTR_FRAME_SIZE
	.align		4
.L_823:
        /*12a8*/ 	.byte	0x04, 0x11
        /*12aa*/ 	.short	(.L_825 - .L_824)
	.align		4
.L_824:
        /*12ac*/ 	.word	index@($__internal_68_$__cuda_sm70_shflsync_up)
        /*12b0*/ 	.word	0x00000000


	//----- nvinfo : EIATTR_FRAME_SIZE
	.align		4
.L_825:
        /*12b4*/ 	.byte	0x04, 0x11
        /*12b6*/ 	.short	(.L_827 - .L_826)
	.align		4
.L_826:
        /*12b8*/ 	.word	index@($__internal_67_$__cuda_sm70_shflsync_idx_p)
        /*12bc*/ 	.word	0x00000000


	//----- nvinfo : EIATTR_FRAME_SIZE
	.align		4
.L_827:
        /*12c0*/ 	.byte	0x04, 0x11
        /*12c2*/ 	.short	(.L_829 - .L_828)
	.align		4
.L_828:
        /*12c4*/ 	.word	index@($__internal_66_$__cuda_sm70_shflsync_down)
        /*12c8*/ 	.word	0x00000000


	//----- nvinfo : EIATTR_FRAME_SIZE
	.align		4
.L_829:
        /*12cc*/ 	.byte	0x04, 0x11
        /*12ce*/ 	.short	(.L_831 - .L_830)
	.align		4
.L_830:
        /*12d0*/ 	.word	index@(_Z25selective_scan_bwd_kernelI32Selective_Scan_bwd_kernel_traitsILi128ELi16ELb1ELb0ELb1ELb1ELb0EfN3c107complexIfEEEEv12SSMParamsBwd)
        /*12d4*/ 	.word	0x00000008


	//----- nvinfo : EIATTR_REGCOUNT
	.align		4
.L_831:
        /*12d8*/ 	.byte	0x04, 0x2f
        /*12da*/ 	.short	(.L_833 - .L_832)
	.align		4
.L_832:
        /*12dc*/ 	.word	index@(_Z25selective_scan_bwd_kernelI32Selective_Scan_bwd_kernel_traitsILi128ELi16ELb1ELb0ELb1ELb0ELb1EfN3c107complexIfEEEEv12SSMParamsBwd)
        /*12e0*/ 	.word	0x000000ff


	//----- nvinfo : EIATTR_FRAME_SIZE
	.align		4
.L_833:
        /*12e4*/ 	.byte	0x04, 0x11
        /*12e6*/ 	.short	(.L_835 - .L_834)
	.align		4
.L_834:
        /*12e8*/ 	.word	index@($__internal_65_$__cuda_sm70_shflsync_up)
        /*12ec*/ 	.word	0x00000000


	//----- nvinfo : EIATTR_FRAME_SIZE
	.align		4
.L_835:
        /*12f0*/ 	.byte	0x04, 0x11
        /*12f2*/ 	.short	(.L_837 - .L_836)
	.align		4
.L_836:
        /*12f4*/ 	.word	index@($__internal_64_$__cuda_sm70_shflsync_idx_p)
        /*12f8*/ 	.word	0x00000000


	//----- nvinfo : EIATTR_FRAME_SIZE
	.align		4
.L_837:
        /*12fc*/ 	.byte	0x04, 0x11
        /*12fe*/ 	.short	(.L_839 - .L_838)
	.align		4
.L_838:
        /*1300*/ 	.word	index@($__internal_63_$__cuda_sm70_shflsync_down)
        /*1304*/ 	.word	0x00000000


	//----- nvinfo : EIATTR_FRAME_SIZE
	.align		4
.L_839:
        /*1308*/ 	.byte	0x04, 0x11
        /*130a*/ 	.short	(.L_841 - .L_840)
	.align		4
.L_840:
        /*130c*/ 	.word	index@(_Z25selective_scan_bwd_kernelI32Selective_Scan_bwd_kernel_traitsILi128ELi16ELb1ELb0ELb1ELb0ELb1EfN3c107complexIfEEEEv12SSMParamsBwd)
        /*1310*/ 	.word	0x00000008


	//----- nvinfo : EIATTR_REGCOUNT
	.align		4
.L_841:
        /*1314*/ 	.byte	0x04, 0x2f
        /*1316*/ 	.short	(.L_843 - .L_842)
	.align		4
.L_842:
        /*1318*/ 	.word	index@(_Z25selective_scan_bwd_kernelI32Selective_Scan_bwd_kernel_traitsILi128ELi16ELb1ELb0ELb1ELb0ELb0EfN3c107complexIfEEEEv12SSMParamsBwd)
        /*131c*/ 	.word	0x000000ff


	//----- nvinfo : EIATTR_FRAME_SIZE
	.align		4
.L_843:
        /*1320*/ 	.byte	0x04, 0x11
        /*1322*/ 	.short	(.L_845 - .L_844)
	.align		4
.L_844:
        /*1324*/ 	.word	index@($__internal_62_$__cuda_sm70_shflsync_up)
        /*1328*/ 	.word	0x00000000


	//----- nvinfo : EIATTR_FRAME_SIZE
	.align		4
.L_845:
        /*132c*/ 	.byte	0x04, 0x11
        /*132e*/ 	.short	(.L_847 - .L_846)
	.align		4
.L_846:
        /*1330*/ 	.word	index@($__internal_61_$__cuda_sm70_shflsync_idx_p)
        /*1334*/ 	.word	0x00000000


	//----- nvinfo : EIATTR_FRAME_SIZE
	.align		4
.L_847:
        /*1338*/ 	.byte	0x04, 0x11
        /*133a*/ 	.short	(.L_849 - .L_848)
	.align		4
.L_848:
        /*133c*/ 	.word	index@($__internal_60_$__cuda_sm70_shflsync_down)
        /*1340*/ 	.word	0x00000000


	//----- nvinfo : EIATTR_FRAME_SIZE
	.align		4
.L_849:
        /*1344*/ 	.byte	0x04, 0x11
        /*1346*/ 	.short	(.L_851 - .L_850)
	.align		4
.L_850:
        /*1348*/ 	.word	index@(_Z25selective_scan_bwd_kernelI32Selective_Scan_bwd_kernel_traitsILi128ELi16ELb1ELb0ELb1ELb0ELb0EfN3c107complexIfEEEEv12SSMParamsBwd)
        /*134c*/ 	.word	0x00000008


	//----- nvinfo : EIATTR_REGCOUNT
	.align		4
.L_851:
        /*1350*/ 	.byte	0x04, 0x2f
        /*1352*/ 	.short	(.L_853 - .L_852)
	.align		4
.L_852:
        /*1354*/ 	.word	index@(_Z25selective_scan_bwd_kernelI32Selective_Scan_bwd_kernel_traitsILi128ELi16ELb1ELb0ELb0ELb1ELb1EfN3c107complexIfEEEEv12SSMParamsBwd)
        /*1358*/ 	.word	0x000000f8


	//----- nvinfo : EIATTR_FRAME_SIZE
	.align		4
.L_853:
        /*135c*/ 	.byte	0x04, 0x11
        /*135e*/ 	.short	(.L_855 - .L_854)
	.align		4
.L_854:
        /*1360*/ 	.word	index@($__internal_59_$__cuda_sm70_shflsync_up)
        /*1364*/ 	.word	0x00000000


	//----- nvinfo : EIATTR_FRAME_SIZE
	.align		4
.L_855:
        /*1368*/ 	.byte	0x04, 0x11
        /*136a*/ 	.short	(.L_857 - .L_856)
	.align		4
.L_856:
        /*136c*/ 	.word	index@($__internal_58_$__cuda_sm70_shflsync_idx_p)
        /*1370*/ 	.word	0x00000000


	//----- nvinfo : EIATTR_FRAME_SIZE
	.align		4
.L_857:
        /*1374*/ 	.byte	0x04, 0x11
        /*1376*/ 	.short	(.L_859 - .L_858)
	.align		4
.L_858:
        /*1378*/ 	.word	index@($__internal_57_$__cuda_sm70_shflsync_down)
        /*137c*/ 	.word	0x00000000


	//----- nvinfo : EIATTR_FRAME_SIZE
	.align		4
.L_859:
        /*1380*/ 	.byte	0x04, 0x11
        /*1382*/ 	.short	(.L_861 - .L_860)
	.align		4
.L_860:
        /*1384*/ 	.word	index@(_Z25selective_scan_bwd_kernelI32Selective_Scan_bwd_kernel_traitsILi128ELi16ELb1ELb0ELb0ELb1ELb1EfN3c107complexIfEEEEv12SSMParamsBwd)
        /*1388*/ 	.word	0x00000000


	//----- nvinfo : EIATTR_REGCOUNT
	.align		4
.L_861:
        /*138c*/ 	.byte	0x04, 0x2f
        /*138e*/ 	.short	(.L_863 - .L_862)
	.align		4
.L_862:
        /*1390*/ 	.word	index@(_Z25selective_scan_bwd_kernelI32Selective_Scan_bwd_kernel_traitsILi128ELi16ELb1ELb0ELb0ELb1ELb0EfN3c107complexIfEEEEv12SSMParamsBwd)
        /*1394*/ 	.word	0x000000f8


	//----- nvinfo : EIATTR_FRAME_SIZE
	.align		4
.L_863:
        /*1398*/ 	.byte	0x04, 0x11
        /*139a*/ 	.short	(.L_865 - .L_864)
	.align		4
.L_864:
        /*139c*/ 	.word	index@($__internal_56_$__cuda_sm70_shflsync_up)
        /*13a0*/ 	.word	0x00000000


	//----- nvinfo : EIATTR_FRAME_SIZE
	.align		4
.L_865:
        /*13a4*/ 	.byte	0x04, 0x11
        /*13a6*/ 	.short	(.L_867 - .L_866)
	.align		4
.L_866:
        /*13a8*/ 	.word	index@($__internal_55_$__cuda_sm70_shflsync_idx_p)
        /*13ac*/ 	.word	0x00000000


	//----- nvinfo : EIATTR_FRAME_SIZE
	.align		4
.L_867:
        /*13b0*/ 	.byte	0x04, 0x11
        /*13b2*/ 	.short	(.L_869 - .L_868)
	.align		4
.L_868:
        /*13b4*/ 	.word	index@($__internal_54_$__cuda_sm70_shflsync_down)
        /*13b8*/ 	.word	0x00000000


	//----- nvinfo : EIATTR_FRAME_SIZE
	.align		4
.L_869:
        /*13bc*/ 	.byte	0x04, 0x11
        /*13be*/ 	.short	(.L_871 - .L_870)
	.align		4
.L_870:
        /*13c0*/ 	.word	index@(_Z25selective_scan_bwd_kernelI32Selective_Scan_bwd_kernel_traitsILi128ELi16ELb1ELb0ELb0ELb1ELb0EfN3c107complexIfEEEEv12SSMParamsBwd)
        /*13c4*/ 	.word	0x00000000


	//----- nvinfo : EIATTR_REGCOUNT
	.align		4
.L_871:
        /*13c8*/ 	.byte	0x04, 0x2f
        /*13ca*/ 	.short	(.L_873 - .L_872)
	.align		4
.L_872:
        /*13cc*/ 	.word	index@(_Z25selective_scan_bwd_kernelI32Selective_Scan_bwd_kernel_traitsILi128ELi16ELb1ELb0ELb0ELb0ELb1EfN3c107complexIfEEEEv12SSMParamsBwd)
        /*13d0*/ 	.word	0x000000fb


	//----- nvinfo : EIATTR_FRAME_SIZE
	.align		4
.L_873:
        /*13d4*/ 	.byte	0x04, 0x11
        /*13d6*/ 	.short	(.L_875 - .L_874)
	.align		4
.L_874:
        /*13d8*/ 	.word	index@($__internal_53_$__cuda_sm70_shflsync_up)
        /*13dc*/ 	.word	0x00000000


	//----- nvinfo : EIATTR_FRAME_SIZE
	.align		4
.L_875:
        /*13e0*/ 	.byte	0x04, 0x11
        /*13e2*/ 	.short	(.L_877 - .L_876)
	.align		4
.L_876:
        /*13e4*/ 	.word	index@($__internal_52_$__cuda_sm70_shflsync_idx_p)
        /*13e8*/ 	.word	0x00000000


	//----- nvinfo : EIATTR_FRAME_SIZE
	.align		4
.L_877:
        /*13ec*/ 	.byte	0x04, 0x11
        /*13ee*/ 	.short	(.L_879 - .L_878)
	.align		4
.L_878:
        /*13f0*/ 	.word	index@($__internal_51_$__cuda_sm70_shflsync_down)
        /*13f4*/ 	.word	0x00000000


	//----- nvinfo : EIATTR_FRAME_SIZE
	.align		4
.L_879:
        /*13f8*/ 	.byte	0x04, 0x11
        /*13fa*/ 	.short	(.L_881 - .L_880)
	.align		4
.L_880:
        /*13fc*/ 	.word	index@(_Z25selective_scan_bwd_kernelI32Selective_Scan_bwd_kernel_traitsILi128ELi16ELb1ELb0ELb0ELb0ELb1EfN3c107complexIfEEEEv12SSMParamsBwd)
        /*1400*/ 	.word	0x00000000


	//----- nvinfo : EIATTR_REGCOUNT
	.align		4
.L_881:
        /*1404*/ 	.byte	0x04, 0x2f
        /*1406*/ 	.short	(.L_883 - .L_882)
	.align		4
.L_882:
        /*1408*/ 	.word	index@(_Z25selective_scan_bwd_kernelI32Selective_Scan_bwd_kernel_traitsILi128ELi16ELb1ELb0ELb0ELb0ELb0EfN3c107complexIfEEEEv12SSMParamsBwd)
        /*140c*/ 	.word	0x000000f8


	//----- nvinfo : EIATTR_FRAME_SIZE
	.align		4
.L_883:
        /*1410*/ 	.byte	0x04, 0x11
        /*1412*/ 	.short	(.L_885 - .L_884)
	.align		4
.L_884:
        /*1414*/ 	.word	index@($__internal_50_$__cuda_sm70_shflsync_up)
        /*1418*/ 	.word	0x00000000


	//----- nvinfo : EIATTR_FRAME_SIZE
	.align		4
.L_885:
        /*141c*/ 	.byte	0x04, 0x11
        /*141e*/ 	.short	(.L_887 - .L_886)
	.align		4
.L_886:
        /*1420*/ 	.word	index@($__internal_49_$__cuda_sm70_shflsync_idx_p)
        /*1424*/ 	.word	0x00000000


	//----- nvinfo : EIATTR_FRAME_SIZE
	.align		4
.L_887:
        /*1428*/ 	.byte	0x04, 0x11
        /*142a*/ 	.short	(.L_889 - .L_888)
	.align		4
.L_888:
        /*142c*/ 	.word	index@($__internal_48_$__cuda_sm70_shflsync_down)
        /*1430*/ 	.word	0x00000000


	//----- nvinfo : EIATTR_FRAME_SIZE
	.align		4
.L_889:
        /*1434*/ 	.byte	0x04, 0x11
        /*1436*/ 	.short	(.L_891 - .L_890)
	.align		4
.L_890:
        /*1438*/ 	.word	index@(_Z25selective_scan_bwd_kernelI32Selective_Scan_bwd_kernel_traitsILi128ELi16ELb1ELb0ELb0ELb0ELb0EfN3c107complexIfEEEEv12SSMParamsBwd)
        /*143c*/ 	.word	0x00000000


	//----- nvinfo : EIATTR_REGCOUNT
	.align		4
.L_891:
        /*1440*/ 	.byte	0x04, 0x2f
        /*1442*/ 	.short	(.L_893 - .L_892)
	.align		4
.L_892:
        /*1444*/ 	.word	index@(_Z25selective_scan_bwd_kernelI32Selective_Scan_bwd_kernel_traitsILi128ELi16ELb0ELb1ELb1ELb1ELb1EfN3c107complexIfEEEEv12SSMParamsBwd)
        /*1448*/ 	.word	0x000000ff


	//----- nvinfo : EIATTR_FRAME_SIZE
	.align		4
.L_893:
        /*144c*/ 	.byte	0x04, 0x11
        /*144e*/ 	.short	(.L_895 - .L_894)
	.align		4
.L_894:
        /*1450*/ 	.word	index@($__internal_47_$__cuda_sm70_shflsync_up)
        /*1454*/ 	.word	0x00000000


	//----- nvinfo : EIATTR_FRAME_SIZE
	.align		4
.L_895:
        /*1458*/ 	.byte	0x04, 0x11
        /*145a*/ 	.short	(.L_897 - .L_896)
	.align		4
.L_896:
        /*145c*/ 	.word	index@($__internal_46_$__cuda_sm70_shflsync_idx_p)
        /*1460*/ 	.word	0x00000000


	//----- nvinfo : EIATTR_FRAME_SIZE
	.align		4
.L_897:
        /*1464*/ 	.byte	0x04, 0x11
        /*1466*/ 	.short	(.L_899 - .L_898)
	.align		4
.L_898:
        /*1468*/ 	.word	index@($__internal_45_$__cuda_sm70_shflsync_down)
        /*146c*/ 	.word	0x00000000


	//----- nvinfo : EIATTR_FRAME_SIZE
	.align		4
.L_899:
        /*1470*/ 	.byte	0x04, 0x11
        /*1472*/ 	.short	(.L_901 - .L_900)
	.align		4
.L_900:
        /*1474*/ 	.word	index@(_Z25selective_scan_bwd_kernelI32Selective_Scan_bwd_kernel_traitsILi128ELi16ELb0ELb1ELb1ELb1ELb1EfN3c107complexIfEEEEv12SSMParamsBwd)
        /*1478*/ 	.word	0x00000028


	//----- nvinfo : EIATTR_REGCOUNT
	.align		4
.L_901:
        /*147c*/ 	.byte	0x04, 0x2f
        /*147e*/ 	.short	(.L_903 - .L_902)
	.align		4
.L_902:
        /*1480*/ 	.word	index@(_Z25selective_scan_bwd_kernelI32Selective_Scan_bwd_kernel_traitsILi128ELi16ELb0ELb1ELb1ELb1ELb0EfN3c107complexIfEEEEv12SSMParamsBwd)
        /*1484*/ 	.word	0x000000ff


	//----- nvinfo : EIATTR_FRAME_SIZE
	.align		4
.L_903:
        /*1488*/ 	.byte	0x04, 0x11
        /*148a*/ 	.short	(.L_905 - .L_904)
	.align		4
.L_904:
        /*148c*/ 	.word	index@($__internal_44_$__cuda_sm70_shflsync_up)
        /*1490*/ 	.word	0x00000000


	//----- nvinfo : EIATTR_FRAME_SIZE
	.align		4
.L_905:
        /*1494*/ 	.byte	0x04, 0x11
        /*1496*/ 	.short	(.L_907 - .L_906)
	.align		4
.L_906:
        /*1498*/ 	.word	index@($__internal_43_$__cuda_sm70_shflsync_idx_p)
        /*149c*/ 	.word	0x00000000


	//----- nvinfo : EIATTR_FRAME_SIZE
	.align		4
.L_907:
        /*14a0*/ 	.byte	0x04, 0x11
        /*14a2*/ 	.short	(.L_909 - .L_908)
	.align		4
.L_908:
        /*14a4*/ 	.word	index@($__internal_42_$__cuda_sm70_shflsync_down)
        /*14a8*/ 	.word	0x00000000


	//----- nvinfo : EIATTR_FRAME_SIZE
	.align		4
.L_909:
        /*14ac*/ 	.byte	0x04, 0x11
        /*14ae*/ 	.short	(.L_911 - .L_910)
	.align		4
.L_910:
        /*14b0*/ 	.word	index@(_Z25selective_scan_bwd_kernelI32Selective_Scan_bwd_kernel_traitsILi128ELi16ELb0ELb1ELb1ELb1ELb0EfN3c107complexIfEEEEv12SSMParamsBwd)
        /*14b4*/ 	.word	0x00000020


	//----- nvinfo : EIATTR_REGCOUNT
	.align		4
.L_911:
        /*14b8*/ 	.byte	0x04, 0x2f
        /*14ba*/ 	.short	(.L_913 - .L_912)
	.align		4
.L_912:
        /*14bc*/ 	.word	index@(_Z25selective_scan_bwd_kernelI32Selective_Scan_bwd_kernel_traitsILi128ELi16ELb0ELb1ELb1ELb0ELb1EfN3c107complexIfEEEEv12SSMParamsBwd)
        /*14c0*/ 	.word	0x000000ff


	//----- nvinfo : EIATTR_FRAME_SIZE
	.align		4
.L_913:
        /*14c4*/ 	.byte	0x04, 0x11
        /*14c6*/ 	.short	(.L_915 - .L_914)
	.align		4
.L_914:
        /*14c8*/ 	.word	index@($__internal_41_$__cuda_sm70_shflsync_up)
        /*14cc*/ 	.word	0x00000000


	//----- nvinfo : EIATTR_FRAME_SIZE
	.align		4
.L_915:
        /*14d0*/ 	.byte	0x04, 0x11
        /*14d2*/ 	.short	(.L_917 - .L_916)
	.align		4
.L_916:
        /*14d4*/ 	.word	index@($__internal_40_$__cuda_sm70_shflsync_idx_p)
        /*14d8*/ 	.word	0x00000000


	//----- nvinfo : EIATTR_FRAME_SIZE
	.align		4
.L_917:
        /*14dc*/ 	.byte	0x04, 0x11
        /*14de*/ 	.short	(.L_919 - .L_918)
	.align		4
.L_918:
        /*14e0*/ 	.word	index@($__internal_39_$__cuda_sm70_shflsync_down)
        /*14e4*/ 	.word	0x00000000


	//----- nvinfo : EIATTR_FRAME_SIZE
	.align		4
.L_919:
        /*14e8*/ 	.byte	0x04, 0x11
        /*14ea*/ 	.short	(.L_921 - .L_920)
	.align		4
.L_920:
        /*14ec*/ 	.word	index@(_Z25selective_scan_bwd_kernelI32Selective_Scan_bwd_kernel_traitsILi128ELi16ELb0ELb1ELb1ELb0ELb1EfN3c107complexIfEEEEv12SSMParamsBwd)
        /*14f0*/ 	.word	0x00000018


	//----- nvinfo : EIATTR_REGCOUNT
	.align		4
.L_921:
        /*14f4*/ 	.byte	0x04, 0x2f
        /*14f6*/ 	.short	(.L_923 - .L_922)
	.align		4
.L_922:
        /*14f8*/ 	.word	index@(_Z25selective_scan_bwd_kernelI32Selective_Scan_bwd_kernel_traitsILi128ELi16ELb0ELb1ELb1ELb0ELb0EfN3c107complexIfEEEEv12SSMParamsBwd)
        /*14fc*/ 	.word	0x000000ff


	//----- nvinfo : EIATTR_FRAME_SIZE
	.align		4
.L_923:
        /*1500*/ 	.byte	0x04, 0x11
        /*1502*/ 	.short	(.L_925 - .L_924)
	.align		4
.L_924:
        /*1504*/ 	.word	index@($__internal_38_$__cuda_sm70_shflsync_up)
        /*1508*/ 	.word	0x00000000


	//----- nvinfo : EIATTR_FRAME_SIZE
	.align		4
.L_925:
        /*150c*/ 	.byte	0x04, 0x11
        /*150e*/ 	.short	(.L_927 - .L_926)
	.align		4
.L_926:
        /*1510*/ 	.word	index@($__internal_37_$__cuda_sm70_shflsync_idx_p)
        /*1514*/ 	.word	0x00000000


	//----- nvinfo : EIATTR_FRAME_SIZE
	.align		4
.L_927:
        /*1518*/ 	.byte	0x04, 0x11
        /*151a*/ 	.short	(.L_929 - .L_928)
	.align		4
.L_928:
        /*151c*/ 	.word	index@($__internal_36_$__cuda_sm70_shflsync_down)
        /*1520*/ 	.word	0x00000000


	//----- nvinfo : EIATTR_FRAME_SIZE
	.align		4
.L_929:
        /*1524*/ 	.byte	0x04, 0x11
        /*1526*/ 	.short	(.L_931 - .L_930)
	.align		4
.L_930:
        /*1528*/ 	.word	index@(_Z25selective_scan_bwd_kernelI32Selective_Scan_bwd_kernel_traitsILi128ELi16ELb0ELb1ELb1ELb0ELb0EfN3c107complexIfEEEEv12SSMParamsBwd)
        /*152c*/ 	.word	0x00000010


	//----- nvinfo : EIATTR_REGCOUNT
	.align		4
.L_931:
        /*1530*/ 	.byte	0x04, 0x2f
        /*1532*/ 	.short	(.L_933 - .L_932)
	.align		4
.L_932:
        /*1534*/ 	.word	index@(_Z25selective_scan_bwd_kernelI32Selective_Scan_bwd_kernel_traitsILi128ELi16ELb0ELb1ELb0ELb1ELb1EfN3c107complexIfEEEEv12SSMParamsBwd)
        /*1538*/ 	.word	0x000000ff


	//----- nvinfo : EIATTR_FRAME_SIZE
	.align		4
.L_933:
        /*153c*/ 	.byte	0x04, 0x11
        /*153e*/ 	.short	(.L_935 - .L_934)
	.align		4
.L_934:
        /*1540*/ 	.word	index@($__internal_35_$__cuda_sm70_shflsync_up)
        /*1544*/ 	.word	0x00000000


	//----- nvinfo : EIATTR_FRAME_SIZE
	.align		4
.L_935:
        /*1548*/ 	.byte	0x04, 0x11
        /*154a*/ 	.short	(.L_937 - .L_936)
	.align		4
.L_936:
        /*154c*/ 	.word	index@($__internal_34_$__cuda_sm70_shflsync_idx_p)
        /*1550*/ 	.word	0x00000000


	//----- nvinfo : EIATTR_FRAME_SIZE
	.align		4
.L_937:
        /*1554*/ 	.byte	0x04, 0x11
        /*1556*/ 	.short	(.L_939 - .L_938)
	.align		4
.L_938:
        /*1558*/ 	.word	index@($__internal_33_$__cuda_sm70_shflsync_down)
        /*155c*/ 	.word	0x00000000


	//----- nvinfo : EIATTR_FRAME_SIZE
	.align		4
.L_939:
        /*1560*/ 	.byte	0x04, 0x11
        /*1562*/ 	.short	(.L_941 - .L_940)
	.align		4
.L_940:
        /*1564*/ 	.word	index@(_Z25selective_scan_bwd_kernelI32Selective_Scan_bwd_kernel_traitsILi128ELi16ELb0ELb1ELb0ELb1ELb1EfN3c107complexIfEEEEv12SSMParamsBwd)
        /*1568*/ 	.word	0x00000028


	//----- nvinfo : EIATTR_REGCOUNT
	.align		4
.L_941:
        /*156c*/ 	.byte	0x04, 0x2f
        /*156e*/ 	.short	(.L_943 - .L_942)
	.align		4
.L_942:
        /*1570*/ 	.word	index@(_Z25selective_scan_bwd_kernelI32Selective_Scan_bwd_kernel_traitsILi128ELi16ELb0ELb1ELb0ELb1ELb0EfN3c107complexIfEEEEv12SSMParamsBwd)
        /*1574*/ 	.word	0x000000ff


	//----- nvinfo : EIATTR_FRAME_SIZE
	.align		4
.L_943:
        /*1578*/ 	.byte	0x04, 0x11
        /*157a*/ 	.short	(.L_945 - .L_944)
	.align		4
.L_944:
        /*157c*/ 	.word	index@($__internal_32_$__cuda_sm70_shflsync_up)
        /*1580*/ 	.word	0x00000000


	//----- nvinfo : EIATTR_FRAME_SIZE
	.align		4
.L_945:
        /*1584*/ 	.byte	0x04, 0x11
        /*1586*/ 	.short	(.L_947 - .L_946)
	.align		4
.L_946:
        /*1588*/ 	.word	index@($__internal_31_$__cuda_sm70_shflsync_idx_p)
        /*158c*/ 	.word	0x00000000


	//----- nvinfo : EIATTR_FRAME_SIZE
	.align		4
.L_947:
        /*1590*/ 	.byte	0x04, 0x11
        /*1592*/ 	.short	(.L_949 - .L_948)
	.align		4
.L_948:
        /*1594*/ 	.word	index@($__internal_30_$__cuda_sm70_shflsync_down)
        /*1598*/ 	.word	0x00000000


	//----- nvinfo : EIATTR_FRAME_SIZE
	.align		4
.L_949:
        /*159c*/ 	.byte	0x04, 0x11
        /*159e*/ 	.short	(.L_951 - .L_950)
	.align		4
.L_950:
        /*15a0*/ 	.word	index@(_Z25selective_scan_bwd_kernelI32Selective_Scan_bwd_kernel_traitsILi128ELi16ELb0ELb1ELb0ELb1ELb0EfN3c107complexIfEEEEv12SSMParamsBwd)
        /*15a4*/ 	.word	0x00000018


	//----- nvinfo : EIATTR_REGCOUNT
	.align		4
.L_951:
        /*15a8*/ 	.byte	0x04, 0x2f
        /*15aa*/ 	.short	(.L_953 - .L_952)
	.align		4
.L_952:
        /*15ac*/ 	.word	index@(_Z25selective_scan_bwd_kernelI32Selective_Scan_bwd_kernel_traitsILi128ELi16ELb0ELb1ELb0ELb0ELb1EfN3c107complexIfEEEEv12SSMParamsBwd)
        /*15b0*/ 	.word	0x000000ff


	//----- nvinfo : EIATTR_FRAME_SIZE
	.align		4
.L_953:
        /*15b4*/ 	.byte	0x04, 0x11
        /*15b6*/ 	.short	(.L_955 - .L_954)
	.align		4
.L_954:
        /*15b8*/ 	.word	index@($__internal_29_$__cuda_sm70_shflsync_up)
        /*15bc*/ 	.word	0x00000000


	//----- nvinfo : EIATTR_FRAME_SIZE
	.align		4
.L_955:
        /*15c0*/ 	.byte	0x04, 0x11
        /*15c2*/ 	.short	(.L_957 - .L_956)
	.align		4
.L_956:
        /*15c4*/ 	.word	index@($__internal_28_$__cuda_sm70_shflsync_idx_p)
        /*15c8*/ 	.word	0x00000000


	//----- nvinfo : EIATTR_FRAME_SIZE
	.align		4
.L_957:
        /*15cc*/ 	.byte	0x04, 0x11
        /*15ce*/ 	.short	(.L_959 - .L_958)
	.align		4
.L_958:
        /*15d0*/ 	.word	index@($__internal_27_$__cuda_sm70_shflsync_down)
        /*15d4*/ 	.word	0x00000000


	//----- nvinfo : EIATTR_FRAME_SIZE
	.align		4
.L_959:
        /*15d8*/ 	.byte	0x04, 0x11
        /*15da*/ 	.short	(.L_961 - .L_960)
	.align		4
.L_960:
        /*15dc*/ 	.word	index@(_Z25selective_scan_bwd_kernelI32Selective_Scan_bwd_kernel_traitsILi128ELi16ELb0ELb1ELb0ELb0ELb1EfN3c107complexIfEEEEv12SSMParamsBwd)
        /*15e0*/ 	.word	0x00000018


	//----- nvinfo : EIATTR_REGCOUNT
	.align		4
.L_961:
        /*15e4*/ 	.byte	0x04, 0x2f
        /*15e6*/ 	.short	(.L_963 - .L_962)
	.align		4
.L_962:
        /*15e8*/ 	.word	index@(_Z25selective_scan_bwd_kernelI32Selective_Scan_bwd_kernel_traitsILi128ELi16ELb0ELb1ELb0ELb0ELb0EfN3c107complexIfEEEEv12SSMParamsBwd)
        /*15ec*/ 	.word	0x000000ff


	//----- nvinfo : EIATTR_FRAME_SIZE
	.align		4
.L_963:
        /*15f0*/ 	.byte	0x04, 0x11
        /*15f2*/ 	.short	(.L_965 - .L_964)
	.align		4
.L_964:
        /*15f4*/ 	.word	index@($__internal_26_$__cuda_sm70_shflsync_up)
        /*15f8*/ 	.word	0x00000000


	//----- nvinfo : EIATTR_FRAME_SIZE
	.align		4
.L_965:
        /*15fc*/ 	.byte	0x04, 0x11
        /*15fe*/ 	.short	(.L_967 - .L_966)
	.align		4
.L_966:
        /*1600*/ 	.word	index@($__internal_25_$__cuda_sm70_shflsync_idx_p)
        /*1604*/ 	.word	0x00000000


	//----- nvinfo : EIATTR_FRAME_SIZE
	.align		4
.L_967:
        /*1608*/ 	.byte	0x04, 0x11
        /*160a*/ 	.short	(.L_969 - .L_968)
	.align		4
.L_968:
        /*160c*/ 	.word	index@($__internal_24_$__cuda_sm70_shflsync_down)
        /*1610*/ 	.word	0x00000000


	//----- nvinfo : EIATTR_FRAME_SIZE
	.align		4
.L_969:
        /*1614*/ 	.byte	0x04, 0x11
        /*1616*/ 	.short	(.L_971 - .L_970)
	.align		4
.L_970:
        /*1618*/ 	.word	index@(_Z25selective_scan_bwd_kernelI32Selective_Scan_bwd_kernel_traitsILi128ELi16ELb0ELb1ELb0ELb0ELb0EfN3c107complexIfEEEEv12SSMParamsBwd)
        /*161c*/ 	.word	0x00000008


	//----- nvinfo : EIATTR_REGCOUNT
	.align		4
.L_971:
        /*1620*/ 	.byte	0x04, 0x2f
        /*1622*/ 	.short	(.L_973 - .L_972)
	.align		4
.L_972:
        /*1624*/ 	.word	index@(_Z25selective_scan_bwd_kernelI32Selective_Scan_bwd_kernel_traitsILi128ELi16ELb0ELb0ELb1ELb1ELb1EfN3c107complexIfEEEEv12SSMParamsBwd)
        /*1628*/ 	.word	0x000000ff


	//----- nvinfo : EIATTR_FRAME_SIZE
	.align		4
.L_973:
        /*162c*/ 	.byte	0x04, 0x11
        /*162e*/ 	.short	(.L_975 - .L_974)
	.align		4
.L_974:
        /*1630*/ 	.word	index@($__internal_23_$__cuda_sm70_shflsync_up)
        /*1634*/ 	.word	0x00000000


	//----- nvinfo : EIATTR_FRAME_SIZE
	.align		4
.L_975:
        /*1638*/ 	.byte	0x04, 0x11
        /*163a*/ 	.short	(.L_977 - .L_976)
	.align		4
.L_976:
        /*163c*/ 	.word	index@($__internal_22_$__cuda_sm70_shflsync_idx_p)
        /*1640*/ 	.word	0x00000000


	//----- nvinfo : EIATTR_FRAME_SIZE
	.align		4
.L_977:
        /*1644*/ 	.byte	0x04, 0x11
        /*1646*/ 	.short	(.L_979 - .L_978)
	.align		4
.L_978:
        /*1648*/ 	.word	index@($__internal_21_$__cuda_sm70_shflsync_down)
        /*164c*/ 	.word	0x00000000


	//----- nvinfo : EIATTR_FRAME_SIZE
	.align		4
.L_979:
        /*1650*/ 	.byte	0x04, 0x11
        /*1652*/ 	.short	(.L_981 - .L_980)
	.align		4
.L_980:
        /*1654*/ 	.word	index@(_Z25selective_scan_bwd_kernelI32Selective_Scan_bwd_kernel_traitsILi128ELi16ELb0ELb0ELb1ELb1ELb1EfN3c107complexIfEEEEv12SSMParamsBwd)
        /*1658*/ 	.word	0x00000020


	//----- nvinfo : EIATTR_REGCOUNT
	.align		4
.L_981:
        /*165c*/ 	.byte	0x04, 0x2f
        /*165e*/ 	.short	(.L_983 - .L_982)
	.align		4
.L_982:
        /*1660*/ 	.word	index@(_Z25selective_scan_bwd_kernelI32Selective_Scan_bwd_kernel_traitsILi128ELi16ELb0ELb0ELb1ELb1ELb0EfN3c107complexIfEEEEv12SSMParamsBwd)
        /*1664*/ 	.word	0x000000ff


	//----- nvinfo : EIATTR_FRAME_SIZE
	.align		4
.L_983:
        /*1668*/ 	.byte	0x04, 0x11
        /*166a*/ 	.short	(.L_985 - .L_984)
	.align		4
.L_984:
        /*166c*/ 	.word	index@($__internal_20_$__cuda_sm70_shflsync_up)
        /*1670*/ 	.word	0x00000000


	//----- nvinfo : EIATTR_FRAME_SIZE
	.align		4
.L_985:
        /*1674*/ 	.byte	0x04, 0x11
        /*1676*/ 	.short	(.L_987 - .L_986)
	.align		4
.L_986:
        /*1678*/ 	.word	index@($__internal_19_$__cuda_sm70_shflsync_idx_p)
        /*167c*/ 	.word	0x00000000


	//----- nvinfo : EIATTR_FRAME_SIZE
	.align		4
.L_987:
        /*1680*/ 	.byte	0x04, 0x11
        /*1682*/ 	.short	(.L_989 - .L_988)
	.align		4
.L_988:
        /*1684*/ 	.word	index@($__internal_18_$__cuda_sm70_shflsync_down)
        /*1688*/ 	.word	0x00000000


	//----- nvinfo : EIATTR_FRAME_SIZE
	.align		4
.L_989:
        /*168c*/ 	.byte	0x04, 0x11
        /*168e*/ 	.short	(.L_991 - .L_990)
	.align		4
.L_990:
        /*1690*/ 	.word	index@(_Z25selective_scan_bwd_kernelI32Selective_Scan_bwd_kernel_traitsILi128ELi16ELb0ELb0ELb1ELb1ELb0EfN3c107complexIfEEEEv12SSMParamsBwd)
        /*1694*/ 	.word	0x00000018


	//----- nvinfo : EIATTR_REGCOUNT
	.align		4
.L_991:
        /*1698*/ 	.byte	0x04, 0x2f
        /*169a*/ 	.short	(.L_993 - .L_992)
	.align		4
.L_992:
        /*169c*/ 	.word	index@(_Z25selective_scan_bwd_kernelI32Selective_Scan_bwd_kernel_traitsILi128ELi16ELb0ELb0ELb1ELb0ELb1EfN3c107complexIfEEEEv12SSMParamsBwd)
        /*16a0*/ 	.word	0x000000ff


	//----- nvinfo : EIATTR_FRAME_SIZE
	.align		4
.L_993:
        /*16a4*/ 	.byte	0x04, 0x11
        /*16a6*/ 	.short	(.L_995 - .L_994)
	.align		4
.L_994:
        /*16a8*/ 	.word	index@($__internal_17_$__cuda_sm70_shflsync_up)
        /*16ac*/ 	.word	0x00000000


	//----- nvinfo : EIATTR_FRAME_SIZE
	.align		4
.L_995:
        /*16b0*/ 	.byte	0x04, 0x11
        /*16b2*/ 	.short	(.L_997 - .L_996)
	.align		4
.L_996:
        /*16b4*/ 	.word	index@($__internal_16_$__cuda_sm70_shflsync_idx_p)
        /*16b8*/ 	.word	0x00000000


	//----- nvinfo : EIATTR_FRAME_SIZE
	.align		4
.L_997:
        /*16bc*/ 	.byte	0x04, 0x11
        /*16be*/ 	.short	(.L_999 - .L_998)
	.align		4
.L_998:
        /*16c0*/ 	.word	index@($__internal_15_$__cuda_sm70_shflsync_down)
        /*16c4*/ 	.word	0x00000000


	//----- nvinfo : EIATTR_FRAME_SIZE
	.align		4
.L_999:
        /*16c8*/ 	.byte	0x04, 0x11
        /*16ca*/ 	.short	(.L_1001 - .L_1000)
	.align		4
.L_1000:
        /*16cc*/ 	.word	index@(_Z25selective_scan_bwd_kernelI32Selective_Scan_bwd_kernel_traitsILi128ELi16ELb0ELb0ELb1ELb0ELb1EfN3c107complexIfEEEEv12SSMParamsBwd)
        /*16d0*/ 	.word	0x00000050


	//----- nvinfo : EIATTR_REGCOUNT
	.align		4
.L_1001:
        /*16d4*/ 	.byte	0x04, 0x2f
        /*16d6*/ 	.short	(.L_1003 - .L_1002)
	.align		4
.L_1002:
        /*16d8*/ 	.word	index@(_Z25selective_scan_bwd_kernelI32Selective_Scan_bwd_kernel_traitsILi128ELi16ELb0ELb0ELb1ELb0ELb0EfN3c107complexIfEEEEv12SSMParamsBwd)
        /*16dc*/ 	.word	0x000000ff


	//----- nvinfo : EIATTR_FRAME_SIZE
	.align		4
.L_1003:
        /*16e0*/ 	.byte	0x04, 0x11
        /*16e2*/ 	.short	(.L_1005 - .L_1004)
	.align		4
.L_1004:
        /*16e4*/ 	.word	index@($__internal_14_$__cuda_sm70_shflsync_up)
        /*16e8*/ 	.word	0x00000000


	//----- nvinfo : EIATTR_FRAME_SIZE
	.align		4
.L_1005:
        /*16ec*/ 	.byte	0x04, 0x11
        /*16ee*/ 	.short	(.L_1007 - .L_1006)
	.align		4
.L_1006:
        /*16f0*/ 	.word	index@($__internal_13_$__cuda_sm70_shflsync_idx_p)
        /*16f4*/ 	.word	0x00000000


	//----- nvinfo : EIATTR_FRAME_SIZE
	.align		4
.L_1007:
        /*16f8*/ 	.byte	0x04, 0x11
        /*16fa*/ 	.short	(.L_1009 - .L_1008)
	.align		4
.L_1008:
        /*16fc*/ 	.word	index@($__internal_12_$__cuda_sm70_shflsync_down)
        /*1700*/ 	.word	0x00000000


	//----- nvinfo : EIATTR_FRAME_SIZE
	.align		4
.L_1009:
        /*1704*/ 	.byte	0x04, 0x11
        /*1706*/ 	.short	(.L_1011 - .L_1010)
	.align		4
.L_1010:
        /*1708*/ 	.word	index@(_Z25selective_scan_bwd_kernelI32Selective_Scan_bwd_kernel_traitsILi128ELi16ELb0ELb0ELb1ELb0ELb0EfN3c107complexIfEEEEv12SSMParamsBwd)
        /*170c*/ 	.word	0x00000048


	//----- nvinfo : EIATTR_REGCOUNT
	.align		4
.L_1011:
        /*1710*/ 	.byte	0x04, 0x2f
        /*1712*/ 	.short	(.L_1013 - .L_1012)
	.align		4
.L_1012:
        /*1714*/ 	.word	index@(_Z25selective_scan_bwd_kernelI32Selective_Scan_bwd_kernel_traitsILi128ELi16ELb0ELb0ELb0ELb1ELb1EfN3c107complexIfEEEEv12SSMParamsBwd)
        /*1718*/ 	.word	0x000000fd


	//----- nvinfo : EIATTR_FRAME_SIZE
	.align		4
.L_1013:
        /*171c*/ 	.byte	0x04, 0x11
        /*171e*/ 	.short	(.L_1015 - .L_1014)
	.align		4
.L_1014:
        /*1720*/ 	.word	index@($__internal_11_$__cuda_sm70_shflsync_up)
        /*1724*/ 	.word	0x00000000


	//----- nvinfo : EIATTR_FRAME_SIZE
	.align		4
.L_1015:
        /*1728*/ 	.byte	0x04, 0x11
        /*172a*/ 	.short	(.L_1017 - .L_1016)
	.align		4
.L_1016:
        /*172c*/ 	.word	index@($__internal_10_$__cuda_sm70_shflsync_idx_p)
        /*1730*/ 	.word	0x00000000


	//----- nvinfo : EIATTR_FRAME_SIZE
	.align		4
.L_1017:
        /*1734*/ 	.byte	0x04, 0x11
        /*1736*/ 	.short	(.L_1019 - .L_1018)
	.align		4
.L_1018:
        /*1738*/ 	.word	index@($__internal_9_$__cuda_sm70_shflsync_down)
        /*173c*/ 	.word	0x00000000


	//----- nvinfo : EIATTR_FRAME_SIZE
	.align		4
.L_1019:
        /*1740*/ 	.byte	0x04, 0x11
        /*1742*/ 	.short	(.L_1021 - .L_1020)
	.align		4
.L_1020:
        /*1744*/ 	.word	index@(_Z25selective_scan_bwd_kernelI32Selective_Scan_bwd_kernel_traitsILi128ELi16ELb0ELb0ELb0ELb1ELb1EfN3c107complexIfEEEEv12SSMParamsBwd)
        /*1748*/ 	.word	0x00000010


	//----- nvinfo : EIATTR_REGCOUNT
	.align		4
.L_1021:
        /*174c*/ 	.byte	0x04, 0x2f
        /*174e*/ 	.short	(.L_1023 - .L_1022)
	.align		4
.L_1022:
        /*1750*/ 	.word	index@(_Z25selective_scan_bwd_kernelI32Selective_Scan_bwd_kernel_traitsILi128ELi16ELb0ELb0ELb0ELb1ELb0EfN3c107complexIfEEEEv12SSMParamsBwd)
        /*1754*/ 	.word	0x000000ff


	//----- nvinfo : EIATTR_FRAME_SIZE
	.align		4
.L_1023:
        /*1758*/ 	.byte	0x04, 0x11
        /*175a*/ 	.short	(.L_1025 - .L_1024)
	.align		4
.L_1024:
        /*175c*/ 	.word	index@($__internal_8_$__cuda_sm70_shflsync_up)
        /*1760*/ 	.word	0x00000000


	//----- nvinfo : EIATTR_FRAME_SIZE
	.align		4
.L_1025:
        /*1764*/ 	.byte	0x04, 0x11
        /*1766*/ 	.short	(.L_1027 - .L_1026)
	.align		4
.L_1026:
        /*1768*/ 	.word	index@($__internal_7_$__cuda_sm70_shflsync_idx_p)
        /*176c*/ 	.word	0x00000000


	//----- nvinfo : EIATTR_FRAME_SIZE
	.align		4
.L_1027:
        /*1770*/ 	.byte	0x04, 0x11
        /*1772*/ 	.short	(.L_1029 - .L_1028)
	.align		4
.L_1028:
        /*1774*/ 	.word	index@($__internal_6_$__cuda_sm70_shflsync_down)
        /*1778*/ 	.word	0x00000000


	//----- nvinfo : EIATTR_FRAME_SIZE
	.align		4
.L_1029:
        /*177c*/ 	.byte	0x04, 0x11
        /*177e*/ 	.short	(.L_1031 - .L_1030)
	.align		4
.L_1030:
        /*1780*/ 	.word	index@(_Z25selective_scan_bwd_kernelI32Selective_Scan_bwd_kernel_traitsILi128ELi16ELb0ELb0ELb0ELb1ELb0EfN3c107complexIfEEEEv12SSMParamsBwd)
        /*1784*/ 	.word	0x00000000


	//----- nvinfo : EIATTR_REGCOUNT
	.align		4
.L_1031:
        /*1788*/ 	.byte	0x04, 0x2f
        /*178a*/ 	.short	(.L_1033 - .L_1032)
	.align		4
.L_1032:
        /*178c*/ 	.word	index@(_Z25selective_scan_bwd_kernelI32Selective_Scan_bwd_kernel_traitsILi128ELi16ELb0ELb0ELb0ELb0ELb1EfN3c107complexIfEEEEv12SSMParamsBwd)
        /*1790*/ 	.word	0x000000ff


	//----- nvinfo : EIATTR_FRAME_SIZE
	.align		4
.L_1033:
        /*1794*/ 	.byte	0x04, 0x11
        /*1796*/ 	.short	(.L_1035 - .L_1034)
	.align		4
.L_1034:
        /*1798*/ 	.word	index@($__internal_5_$__cuda_sm70_shflsync_up)
        /*179c*/ 	.word	0x00000000


	//----- nvinfo : EIATTR_FRAME_SIZE
	.align		4
.L_1035:
        /*17a0*/ 	.byte	0x04, 0x11
        /*17a2*/ 	.short	(.L_1037 - .L_1036)
	.align		4
.L_1036:
        /*17a4*/ 	.word	index@($__internal_4_$__cuda_sm70_shflsync_idx_p)
        /*17a8*/ 	.word	0x00000000


	//----- nvinfo : EIATTR_FRAME_SIZE
	.align		4
.L_1037:
        /*17ac*/ 	.byte	0x04, 0x11
        /*17ae*/ 	.short	(.L_1039 - .L_1038)
	.align		4
.L_1038:
        /*17b0*/ 	.word	index@($__internal_3_$__cuda_sm70_shflsync_down)
        /*17b4*/ 	.word	0x00000000


	//----- nvinfo : EIATTR_FRAME_SIZE
	.align		4
.L_1039:
        /*17b8*/ 	.byte	0x04, 0x11
        /*17ba*/ 	.short	(.L_1041 - .L_1040)
	.align		4
.L_1040:
        /*17bc*/ 	.word	index@(_Z25selective_scan_bwd_kernelI32Selective_Scan_bwd_kernel_traitsILi128ELi16ELb0ELb0ELb0ELb0ELb1EfN3c107complexIfEEEEv12SSMParamsBwd)
        /*17c0*/ 	.word	0x00000000


	//----- nvinfo : EIATTR_REGCOUNT
	.align		4
.L_1041:
        /*17c4*/ 	.byte	0x04, 0x2f
        /*17c6*/ 	.short	(.L_1043 - .L_1042)
	.align		4
.L_1042:
        /*17c8*/ 	.word	index@(_Z25selective_scan_bwd_kernelI32Selective_Scan_bwd_kernel_traitsILi128ELi16ELb0ELb0ELb0ELb0ELb0EfN3c107complexIfEEEEv12SSMParamsBwd)
        /*17cc*/ 	.word	0x000000ff


	//----- nvinfo : EIATTR_FRAME_SIZE
	.align		4
.L_1043:
        /*17d0*/ 	.byte	0x04, 0x11
        /*17d2*/ 	.short	(.L_1045 - .L_1044)
	.align		4
.L_1044:
        /*17d4*/ 	.word	index@($__internal_2_$__cuda_sm70_shflsync_up)
        /*17d8*/ 	.word	0x00000000


	//----- nvinfo : EIATTR_FRAME_SIZE
	.align		4
.L_1045:
        /*17dc*/ 	.byte	0x04, 0x11
        /*17de*/ 	.short	(.L_1047 - .L_1046)
	.align		4
.L_1046:
        /*17e0*/ 	.word	index@($__internal_1_$__cuda_sm70_shflsync_idx_p)
        /*17e4*/ 	.word	0x00000000


	//----- nvinfo : EIATTR_FRAME_SIZE
	.align		4
.L_1047:
        /*17e8*/ 	.byte	0x04, 0x11
        /*17ea*/ 	.short	(.L_1049 - .L_1048)
	.align		4
.L_1048:
        /*17ec*/ 	.word	index@($__internal_0_$__cuda_sm70_shflsync_down)
        /*17f0*/ 	.word	0x00000000


	//----- nvinfo : EIATTR_FRAME_SIZE
	.align		4
.L_1049:
        /*17f4*/ 	.byte	0x04, 0x11
        /*17f6*/ 	.short	(.L_1051 - .L_1050)
	.align		4
.L_1050:
        /*17f8*/ 	.word	index@(_Z25selective_scan_bwd_kernelI32Selective_Scan_bwd_kernel_traitsILi128ELi16ELb0ELb0ELb0ELb0ELb0EfN3c107complexIfEEEEv12SSMParamsBwd)
        /*17fc*/ 	.word	0x00000000


	//----- nvinfo : EIATTR_MIN_STACK_SIZE
	.align		4
.L_1051:
        /*1800*/ 	.byte	0x04, 0x12
        /*1802*/ 	.short	(.L_1053 - .L_1052)
	.align		4
.L_1052:
        /*1804*/ 	.word	index@(_Z25selective_scan_bwd_kernelI32Selective_Scan_bwd_kernel_traitsILi128ELi16ELb0ELb0ELb0ELb0ELb0EfN3c107complexIfEEEEv12SSMParamsBwd)
        /*1808*/ 	.word	0x00000000


	//----- nvinfo : EIATTR_MIN_STACK_SIZE
	.align		4
.L_1053:
        /*180c*/ 	.byte	0x04, 0x12
        /*180e*/ 	.short	(.L_1055 - .L_1054)
	.align		4
.L_1054:
        /*1810*/ 	.word	index@(_Z25selective_scan_bwd_kernelI32Selective_Scan_bwd_kernel_traitsILi128ELi16ELb0ELb0ELb0ELb0ELb1EfN3c107complexIfEEEEv12SSMParamsBwd)
        /*1814*/ 	.word	0x00000000


	//----- nvinfo : EIATTR_MIN_STACK_SIZE
	.align		4
.L_1055:
        /*1818*/ 	.byte	0x04, 0x12
        /*181a*/ 	.short	(.L_1057 - .L_1056)
	.align		4
.L_1056:
        /*181c*/ 	.word	index@(_Z25selective_scan_bwd_kernelI32Selective_Scan_bwd_kernel_traitsILi128ELi16ELb0ELb0ELb0ELb1ELb0EfN3c107complexIfEEEEv12SSMParamsBwd)
        /*1820*/ 	.word	0x00000000


	//----- nvinfo : EIATTR_MIN_STACK_SIZE
	.align		4
.L_1057:
        /*1824*/ 	.byte	0x04, 0x12
        /*1826*/ 	.short	(.L_1059 - .L_1058)
	.align		4
.L_1058:
        /*1828*/ 	.word	index@(_Z25selective_scan_bwd_kernelI32Selective_Scan_bwd_kernel_traitsILi128ELi16ELb0ELb0ELb0ELb1ELb1EfN3c107complexIfEEEEv12SSMParamsBwd)
        /*182c*/ 	.word	0x00000010


	//----- nvinfo : EIATTR_MIN_STACK_SIZE
	.align		4
.L_1059:
        /*1830*/ 	.byte	0x04, 0x12
        /*1832*/ 	.short	(.L_1061 - .L_1060)
	.align		4
.L_1060:
        /*1834*/ 	.word	index@(_Z25selective_scan_bwd_kernelI32Selective_Scan_bwd_kernel_traitsILi128ELi16ELb0ELb0ELb1ELb0ELb0EfN3c107complexIfEEEEv12SSMParamsBwd)
        /*1838*/ 	.word	0x00000048


	//----- nvinfo : EIATTR_MIN_STACK_SIZE
	.align		4
.L_1061:
        /*183c*/ 	.byte	0x04, 0x12
        /*183e*/ 	.short	(.L_1063 - .L_1062)
	.align		4
.L_1062:
        /*1840*/ 	.word	index@(_Z25selective_scan_bwd_kernelI32Selective_Scan_bwd_kernel_traitsILi128ELi16ELb0ELb0ELb1ELb0ELb1EfN3c107complexIfEEEEv12SSMParamsBwd)
        /*1844*/ 	.word	0x00000050


	//----- nvinfo : EIATTR_MIN_STACK_SIZE
	.align		4
.L_1063:
        /*1848*/ 	.byte	0x04, 0x12
        /*184a*/ 	.short	(.L_1065 - .L_1064)
	.align		4
.L_1064:
        /*184c*/ 	.word	index@(_Z25selective_scan_bwd_kernelI32Selective_Scan_bwd_kernel_traitsILi128ELi16ELb0ELb0ELb1ELb1ELb0EfN3c107complexIfEEEEv12SSMParamsBwd)
        /*1850*/ 	.word	0x00000018


	//----- nvinfo : EIATTR_MIN_STACK_SIZE
	.align		4
.L_1065:
        /*1854*/ 	.byte	0x04, 0x12
        /*1856*/ 	.short	(.L_1067 - .L_1066)
	.align		4
.L_1066:
        /*1858*/ 	.word	index@(_Z25selective_scan_bwd_kernelI32Selective_Scan_bwd_kernel_traitsILi128ELi16ELb0ELb0ELb1ELb1ELb1EfN3c107complexIfEEEEv12SSMParamsBwd)
        /*185c*/ 	.word	0x00000020


	//----- nvinfo : EIATTR_MIN_STACK_SIZE
	.align		4
.L_1067:
        /*1860*/ 	.byte	0x04, 0x12
        /*1862*/ 	.short	(.L_1069 - .L_1068)
	.align		4
.L_1068:
        /*1864*/ 	.word	index@(_Z25selective_scan_bwd_kernelI32Selective_Scan_bwd_kernel_traitsILi128ELi16ELb0ELb1ELb0ELb0ELb0EfN3c107complexIfEEEEv12SSMParamsBwd)
        /*1868*/ 	.word	0x00000008


	//----- nvinfo : EIATTR_MIN_STACK_SIZE
	.align		4
.L_1069:
        /*186c*/ 	.byte	0x04, 0x12
        /*186e*/ 	.short	(.L_1071 - .L_1070)
	.align		4
.L_1070:
        /*1870*/ 	.word	index@(_Z25selective_scan_bwd_kernelI32Selective_Scan_bwd_kernel_traitsILi128ELi16ELb0ELb1ELb0ELb0ELb1EfN3c107complexIfEEEEv12SSMParamsBwd)
        /*1874*/ 	.word	0x00000018


	//----- nvinfo : EIATTR_MIN_STACK_SIZE
	.align		4
.L_1071:
        /*1878*/ 	.byte	0x04, 0x12
        /*187a*/ 	.short	(.L_1073 - .L_1072)
	.align		4
.L_1072:
        /*187c*/ 	.word	index@(_Z25selective_scan_bwd_kernelI32Selective_Scan_bwd_kernel_traitsILi128ELi16ELb0ELb1ELb0ELb1ELb0EfN3c107complexIfEEEEv12SSMParamsBwd)
        /*1880*/ 	.word	0x00000018


	//----- nvinfo : EIATTR_MIN_STACK_SIZE
	.align		4
.L_1073:
        /*1884*/ 	.byte	0x04, 0x12
        /*1886*/ 	.short	(.L_1075 - .L_1074)
	.align		4
.L_1074:
        /*1888*/ 	.word	index@(_Z25selective_scan_bwd_kernelI32Selective_Scan_bwd_kernel_traitsILi128ELi16ELb0ELb1ELb0ELb1ELb1EfN3c107complexIfEEEEv12SSMParamsBwd)
        /*188c*/ 	.word	0x00000028


	//----- nvinfo : EIATTR_MIN_STACK_SIZE
	.align		4
.L_1075:
        /*1890*/ 	.byte	0x04, 0x12
        /*1892*/ 	.short	(.L_1077 - .L_1076)
	.align		4
.L_1076:
        /*1894*/ 	.word	index@(_Z25selective_scan_bwd_kernelI32Selective_Scan_bwd_kernel_traitsILi128ELi16ELb0ELb1ELb1ELb0ELb0EfN3c107complexIfEEEEv12SSMParamsBwd)
        /*1898*/ 	.word	0x00000010


	//----- nvinfo : EIATTR_MIN_STACK_SIZE
	.align		4
.L_1077:
        /*189c*/ 	.byte	0x04, 0x12
        /*189e*/ 	.short	(.L_1079 - .L_1078)
	.align		4
.L_1078:
        /*18a0*/ 	.word	index@(_Z25selective_scan_bwd_kernelI32Selective_Scan_bwd_kernel_traitsILi128ELi16ELb0ELb1ELb1ELb0ELb1EfN3c107complexIfEEEEv12SSMParamsBwd)
        /*18a4*/ 	.word	0x00000018


	//----- nvinfo : EIATTR_MIN_STACK_SIZE
	.align		4
.L_1079:
        /*18a8*/ 	.byte	0x04, 0x12
        /*18aa*/ 	.short	(.L_1081 - .L_1080)
	.align		4
.L_1080:
        /*18ac*/ 	.word	index@(_Z25selective_scan_bwd_kernelI32Selective_Scan_bwd_kernel_traitsILi128ELi16ELb0ELb1ELb1ELb1ELb0EfN3c107complexIfEEEEv12SSMParamsBwd)
        /*18b0*/ 	.word	0x00000020


	//----- nvinfo : EIATTR_MIN_STACK_SIZE
	.align		4
.L_1081:
        /*18b4*/ 	.byte	0x04, 0x12
        /*18b6*/ 	.short	(.L_1083 - .L_1082)
	.align		4
.L_1082:
        /*18b8*/ 	.word	index@(_Z25selective_scan_bwd_kernelI32Selective_Scan_bwd_kernel_traitsILi128ELi16ELb0ELb1ELb1ELb1ELb1EfN3c107complexIfEEEEv12SSMParamsBwd)
        /*18bc*/ 	.word	0x00000028


	//----- nvinfo : EIATTR_MIN_STACK_SIZE
	.align		4
.L_1083:
        /*18c0*/ 	.byte	0x04, 0x12
        /*18c2*/ 	.short	(.L_1085 - .L_1084)
	.align		4
.L_1084:
        /*18c4*/ 	.word	index@(_Z25selective_scan_bwd_kernelI32Selective_Scan_bwd_kernel_traitsILi128ELi16ELb1ELb0ELb0ELb0ELb0EfN3c107complexIfEEEEv12SSMParamsBwd)
        /*18c8*/ 	.word	0x00000000


	//----- nvinfo : EIATTR_MIN_STACK_SIZE
	.align		4
.L_1085:
        /*18cc*/ 	.byte	0x04, 0x12
        /*18ce*/ 	.short	(.L_1087 - .L_1086)
	.align		4
.L_1086:
        /*18d0*/ 	.word	index@(_Z25selective_scan_bwd_kernelI32Selective_Scan_bwd_kernel_traitsILi128ELi16ELb1ELb0ELb0ELb0ELb1EfN3c107complexIfEEEEv12SSMParamsBwd)
        /*18d4*/ 	.word	0x00000000


	//----- nvinfo : EIATTR_MIN_STACK_SIZE
	.align		4
.L_1087:
        /*18d8*/ 	.byte	0x04, 0x12
        /*18da*/ 	.short	(.L_1089 - .L_1088)
	.align		4
.L_1088:
        /*18dc*/ 	.word	index@(_Z25selective_scan_bwd_kernelI32Selective_Scan_bwd_kernel_traitsILi128ELi16ELb1ELb0ELb0ELb1ELb0EfN3c107complexIfEEEEv12SSMParamsBwd)
        /*18e0*/ 	.word	0x00000000


	//----- nvinfo : EIATTR_MIN_STACK_SIZE
	.align		4
.L_1089:
        /*18e4*/ 	.byte	0x04, 0x12
        /*18e6*/ 	.short	(.L_1091 - .L_1090)
	.align		4
.L_1090:
        /*18e8*/ 	.word	index@(_Z25selective_scan_bwd_kernelI32Selective_Scan_bwd_kernel_traitsILi128ELi16ELb1ELb0ELb0ELb1ELb1EfN3c107complexIfEEEEv12SSMParamsBwd)
        /*18ec*/ 	.word	0x00000000


	//----- nvinfo : EIATTR_MIN_STACK_SIZE
	.align		4
.L_1091:
        /*18f0*/ 	.byte	0x04, 0x12
        /*18f2*/ 	.short	(.L_1093 - .L_1092)
	.align		4
.L_1092:
        /*18f4*/ 	.word	index@(_Z25selective_scan_bwd_kernelI32Selective_Scan_bwd_kernel_traitsILi128ELi16ELb1ELb0ELb1ELb0ELb0EfN3c107complexIfEEEEv12SSMParamsBwd)
        /*18f8*/ 	.word	0x00000008


	//----- nvinfo : EIATTR_MIN_STACK_SIZE
	.align		4
.L_1093:
        /*18fc*/ 	.byte	0x04, 0x12
        /*18fe*/ 	.short	(.L_1095 - .L_1094)
	.align		4
.L_1094:
        /*1900*/ 	.word	index@(_Z25selective_scan_bwd_kernelI32Selective_Scan_bwd_kernel_traitsILi128ELi16ELb1ELb0ELb1ELb0ELb1EfN3c107complexIfEEEEv12SSMParamsBwd)
        /*1904*/ 	.word	0x00000008


	//----- nvinfo : EIATTR_MIN_STACK_SIZE
	.align		4
.L_1095:
        /*1908*/ 	.byte	0x04, 0x12
        /*190a*/ 	.short	(.L_1097 - .L_1096)
	.align		4
.L_1096:
        /*190c*/ 	.word	index@(_Z25selective_scan_bwd_kernelI32Selective_Scan_bwd_kernel_traitsILi128ELi16ELb1ELb0ELb1ELb1ELb0EfN3c107complexIfEEEEv12SSMParamsBwd)
        /*1910*/ 	.word	0x00000008


	//----- nvinfo : EIATTR_MIN_STACK_SIZE
	.align		4
.L_1097:
        /*1914*/ 	.byte	0x04, 0x12
        /*1916*/ 	.short	(.L_1099 - .L_1098)
	.align		4
.L_1098:
        /*1918*/ 	.word	index@(_Z25selective_scan_bwd_kernelI32Selective_Scan_bwd_kernel_traitsILi128ELi16ELb1ELb0ELb1ELb1ELb1EfN3c107complexIfEEEEv12SSMParamsBwd)
        /*191c*/ 	.word	0x00000008


	//----- nvinfo : EIATTR_MIN_STACK_SIZE
	.align		4
.L_1099:
        /*1920*/ 	.byte	0x04, 0x12
        /*1922*/ 	.short	(.L_1101 - .L_1100)
	.align		4
.L_1100:
        /*1924*/ 	.word	index@(_Z25selective_scan_bwd_kernelI32Selective_Scan_bwd_kernel_traitsILi128ELi16ELb1ELb1ELb0ELb0ELb0EfN3c107complexIfEEEEv12SSMParamsBwd)
        /*1928*/ 	.word	0x00000000


	//----- nvinfo : EIATTR_MIN_STACK_SIZE
	.align		4
.L_1101:
        /*192c*/ 	.byte	0x04, 0x12
        /*192e*/ 	.short	(.L_1103 - .L_1102)
	.align		4
.L_1102:
        /*1930*/ 	.word	index@(_Z25selective_scan_bwd_kernelI32Selective_Scan_bwd_kernel_traitsILi128ELi16ELb1ELb1ELb0ELb0ELb1EfN3c107complexIfEEEEv12SSMParamsBwd)
        /*1934*/ 	.word	0x00000008


	//----- nvinfo : EIATTR_MIN_STACK_SIZE
	.align		4
.L_1103:
        /*1938*/ 	.byte	0x04, 0x12
        /*193a*/ 	.short	(.L_1105 - .L_1104)
	.align		4
.L_1104:
        /*193c*/ 	.word	index@(_Z25selective_scan_bwd_kernelI32Selective_Scan_bwd_kernel_traitsILi128ELi16ELb1ELb1ELb0ELb1ELb0EfN3c107complexIfEEEEv12SSMParamsBwd)
        /*1940*/ 	.word	0x00000000


	//----- nvinfo : EIATTR_MIN_STACK_SIZE
	.align		4
.L_1105:
        /*1944*/ 	.byte	0x04, 0x12
        /*1946*/ 	.short	(.L_1107 - .L_1106)
	.align		4
.L_1106:
        /*1948*/ 	.word	index@(_Z25selective_scan_bwd_kernelI32Selective_Scan_bwd_kernel_traitsILi128ELi16ELb1ELb1ELb0ELb1ELb1EfN3c107complexIfEEEEv12SSMParamsBwd)
        /*194c*/ 	.word	0x00000000


	//----- nvinfo : EIATTR_MIN_STACK_SIZE
	.align		4
.L_1107:
        /*1950*/ 	.byte	0x04, 0x12
        /*1952*/ 	.short	(.L_1109 - .L_1108)
	.align		4
.L_1108:
        /*1954*/ 	.word	index@(_Z25selective_scan_bwd_kernelI32Selective_Scan_bwd_kernel_traitsILi128ELi16ELb1ELb1ELb1ELb0ELb0EfN3c107complexIfEEEEv12SSMParamsBwd)
        /*1958*/ 	.word	0x00000000


	//----- nvinfo : EIATTR_MIN_STACK_SIZE
	.align		4
.L_1109:
        /*195c*/ 	.byte	0x04, 0x12
        /*195e*/ 	.short	(.L_1111 - .L_1110)
	.align		4
.L_1110:
        /*1960*/ 	.word	index@(_Z25selective_scan_bwd_kernelI32Selective_Scan_bwd_kernel_traitsILi128ELi16ELb1ELb1ELb1ELb0ELb1EfN3c107complexIfEEEEv12SSMParamsBwd)
        /*1964*/ 	.word	0x00000010


	//----- nvinfo : EIATTR_MIN_STACK_SIZE
	.align		4
.L_1111:
        /*1968*/ 	.byte	0x04, 0x12
        /*196a*/ 	.short	(.L_1113 - .L_1112)
	.align		4
.L_1112:
        /*196c*/ 	.word	index@(_Z25selective_scan_bwd_kernelI32Selective_Scan_bwd_kernel_traitsILi128ELi16ELb1ELb1ELb1ELb1ELb0EfN3c107complexIfEEEEv12SSMParamsBwd)
        /*1970*/ 	.word	0x00000000


	//----- nvinfo : EIATTR_MIN_STACK_SIZE
	.align		4
.L_1113:
        /*1974*/ 	.byte	0x04, 0x12
        /*1976*/ 	.short	(.L_1115 - .L_1114)
	.align		4
.L_1114:
        /*1978*/ 	.word	index@(_Z25selective_scan_bwd_kernelI32Selective_Scan_bwd_kernel_traitsILi128ELi16ELb1ELb1ELb1ELb1ELb1EfN3c107complexIfEEEEv12SSMParamsBwd)
        /*197c*/ 	.word	0x00000000


	//----- nvinfo : EIATTR_MIN_STACK_SIZE
	.align		4
.L_1115:
        /*1980*/ 	.byte	0x04, 0x12
        /*1982*/ 	.short	(.L_1117 - .L_1116)
	.align		4
.L_1116:
        /*1984*/ 	.word	index@(_Z25selective_scan_bwd_kernelI32Selective_Scan_bwd_kernel_traitsILi64ELi16ELb0ELb0ELb0ELb0ELb0EfN3c107complexIfEEEEv12SSMParamsBwd)
        /*1988*/ 	.word	0x00000000


	//----- nvinfo : EIATTR_MIN_STACK_SIZE
	.align		4
.L_1117:
        /*198c*/ 	.byte	0x04, 0x12
        /*198e*/ 	.short	(.L_1119 - .L_1118)
	.align		4
.L_1118:
        /*1990*/ 	.word	index@(_Z25selective_scan_bwd_kernelI32Selective_Scan_bwd_kernel_traitsILi64ELi16ELb0ELb0ELb0ELb0ELb1EfN3c107complexIfEEEEv12SSMParamsBwd)
        /*1994*/ 	.word	0x00000000


	//----- nvinfo : EIATTR_MIN_STACK_SIZE
	.align		4
.L_1119:
        /*1998*/ 	.byte	0x04, 0x12
        /*199a*/ 	.short	(.L_1121 - .L_1120)
	.align		4
.L_1120:
        /*199c*/ 	.word	index@(_Z25selective_scan_bwd_kernelI32Selective_Scan_bwd_kernel_traitsILi64ELi16ELb0ELb0ELb0ELb1ELb0EfN3c107complexIfEEEEv12SSMParamsBwd)
        /*19a0*/ 	.word	0x00000000


	//----- nvinfo : EIATTR_MIN_STACK_SIZE
	.align		4
.L_1121:
        /*19a4*/ 	.byte	0x04, 0x12
        /*19a6*/ 	.short	(.L_1123 - .L_1122)
	.align		4
.L_1122:
        /*19a8*/ 	.word	index@(_Z25selective_scan_bwd_kernelI32Selective_Scan_bwd_kernel_traitsILi64ELi16ELb0ELb0ELb0ELb1ELb1EfN3c107complexIfEEEEv12SSMParamsBwd)
        /*19ac*/ 	.word	0x00000000


	//----- nvinfo : EIATTR_MIN_STACK_SIZE
	.align		4
.L_1123:
        /*19b0*/ 	.byte	0x04, 0x12
        /*19b2*/ 	.short	(.L_1125 - .L_1124)
	.align		4
.L_1124:
        /*19b4*/ 	.word	index@(_Z25selective_scan_bwd_kernelI32Selective_Scan_bwd_kernel_traitsILi64ELi16ELb0ELb0ELb1ELb0ELb0EfN3c107complexIfEEEEv12SSMParamsBwd)
        /*19b8*/ 	.word	0x00000048


	//----- nvinfo : EIATTR_MIN_STACK_SIZE
	.align		4
.L_1125:
        /*19bc*/ 	.byte	0x04, 0x12
        /*19be*/ 	.short	(.L_1127 - .L_1126)
	.align		4
.L_1126:
        /*19c0*/ 	.word	index@(_Z25selective_scan_bwd_kernelI32Selective_Scan_bwd_kernel_traitsILi64ELi16ELb0ELb0ELb1ELb0ELb1EfN3c107complexIfEEEEv12SSMParamsBwd)
        /*19c4*/ 	.word	0x00000050


	//----- nvinfo : EIATTR_MIN_STACK_SIZE
	.align		4
.L_1127:
        /*19c8*/ 	.byte	0x04, 0x12
        /*19ca*/ 	.short	(.L_1129 - .L_1128)
	.align		4
.L_1128:
        /*19cc*/ 	.word	index@(_Z25selective_scan_bwd_kernelI32Selective_Scan_bwd_kernel_traitsILi64ELi16ELb0ELb0ELb1ELb1ELb0EfN3c107complexIfEEEEv12SSMParamsBwd)
        /*19d0*/ 	.word	0x00000010


	//----- nvinfo : EIATTR_MIN_STACK_SIZE
	.align		4
.L_1129:
        /*19d4*/ 	.byte	0x04, 0x12
        /*19d6*/ 	.short	(.L_1131 - .L_1130)
	.align		4
.L_1130:
        /*19d8*/ 	.word	index@(_Z25selective_scan_bwd_kernelI32Selective_Scan_bwd_kernel_traitsILi64ELi16ELb0ELb0ELb1ELb1ELb1EfN3c107complexIfEEEEv12SSMParamsBwd)
        /*19dc*/ 	.word	0x00000020


	//----- nvinfo : EIATTR_MIN_STACK_SIZE
	.align		4
.L_1131:
        /*19e0*/ 	.byte	0x04, 0x12
        /*19e2*/ 	.short	(.L_1133 - .L_1132)
	.align		4
.L_1132:
        /*19e4*/ 	.word	index@(_Z25selective_scan_bwd_kernelI32Selective_Scan_bwd_kernel_traitsILi64ELi16ELb0ELb1ELb0ELb0ELb0EfN3c107complexIfEEEEv12SSMParamsBwd)
        /*19e8*/ 	.word	0x00000008


	//----- nvinfo : EIATTR_MIN_STACK_SIZE
	.align		4
.L_1133:
        /*19ec*/ 	.byte	0x04, 0x12
        /*19ee*/ 	.short	(.L_1135 - .L_1134)
	.align		4
.L_1134:
        /*19f0*/ 	.word	index@(_Z25selective_scan_bwd_kernelI32Selective_Scan_bwd_kernel_traitsILi64ELi16ELb0ELb1ELb0ELb0ELb1EfN3c107complexIfEEEEv12SSMParamsBwd)
        /*19f4*/ 	.word	0x00000018


	//----- nvinfo : EIATTR_MIN_STACK_SIZE
	.align		4
.L_1135:
        /*19f8*/ 	.byte	0x04, 0x12
        /*19fa*/ 	.short	(.L_1137 - .L_1136)
	.align		4
.L_1136:
        /*19fc*/ 	.word	index@(_Z25selective_scan_bwd_kernelI32Selective_Scan_bwd_kernel_traitsILi64ELi16ELb0ELb1ELb0ELb1ELb0EfN3c107complexIfEEEEv12SSMParamsBwd)
        /*1a00*/ 	.word	0x00000018


	//----- nvinfo : EIATTR_MIN_STACK_SIZE
	.align		4
.L_1137:
        /*1a04*/ 	.byte	0x04, 0x12
        /*1a06*/ 	.short	(.L_1139 - .L_1138)
	.align		4
.L_1138:
        /*1a08*/ 	.word	index@(_Z25selective_scan_bwd_kernelI32Selective_Scan_bwd_kernel_traitsILi64ELi16ELb0ELb1ELb0ELb1ELb1EfN3c107complexIfEEEEv12SSMParamsBwd)
        /*1a0c*/ 	.word	0x00000020


	//----- nvinfo : EIATTR_MIN_STACK_SIZE
	.align		4
.L_1139:
        /*1a10*/ 	.byte	0x04, 0x12
        /*1a12*/ 	.short	(.L_1141 - .L_1140)
	.align		4
.L_1140:
        /*1a14*/ 	.word	index@(_Z25selective_scan_bwd_kernelI32Selective_Scan_bwd_kernel_traitsILi64ELi16ELb0ELb1ELb1ELb0ELb0EfN3c107complexIfEEEEv12SSMParamsBwd)
        /*1a18*/ 	.word	0x00000008


	//----- nvinfo : EIATTR_MIN_STACK_SIZE
	.align		4
.L_1141:
        /*1a1c*/ 	.byte	0x04, 0x12
        /*1a1e*/ 	.short	(.L_1143 - .L_1142)
	.align		4
.L_1142:
        /*1a20*/ 	.word	index@(_Z25selective_scan_bwd_kernelI32Selective_Scan_bwd_kernel_traitsILi64ELi16ELb0ELb1ELb1ELb0ELb1EfN3c107complexIfEEEEv12SSMParamsBwd)
        /*1a24*/ 	.word	0x00000018


	//----- nvinfo : EIATTR_MIN_STACK_SIZE
	.align		4
.L_1143:
        /*1a28*/ 	.byte	0x04, 0x12
        /*1a2a*/ 	.short	(.L_1145 - .L_1144)
	.align		4
.L_1144:
        /*1a2c*/ 	.word	index@(_Z25selective_scan_bwd_kernelI32Selective_Scan_bwd_kernel_traitsILi64ELi16ELb0ELb1ELb1ELb1ELb0EfN3c107complexIfEEEEv12SSMParamsBwd)
        /*1a30*/ 	.word	0x00000018


	//----- nvinfo : EIATTR_MIN_STACK_SIZE
	.align		4
.L_1145:
        /*1a34*/ 	.byte	0x04, 0x12
        /*1a36*/ 	.short	(.L_1147 - .L_1146)
	.align		4
.L_1146:
        /*1a38*/ 	.word	index@(_Z25selective_scan_bwd_kernelI32Selective_Scan_bwd_kernel_traitsILi64ELi16ELb0ELb1ELb1ELb1ELb1EfN3c107complexIfEEEEv12SSMParamsBwd)
        /*1a3c*/ 	.word	0x00000020


	//----- nvinfo : EIATTR_MIN_STACK_SIZE
	.align		4
.L_1147:
        /*1a40*/ 	.byte	0x04, 0x12
        /*1a42*/ 	.short	(.L_1149 - .L_1148)
	.align		4
.L_1148:
        /*1a44*/ 	.word	index@(_Z25selective_scan_bwd_kernelI32Selective_Scan_bwd_kernel_traitsILi64ELi16ELb1ELb0ELb0ELb0ELb0EfN3c107complexIfEEEEv12SSMParamsBwd)
        /*1a48*/ 	.word	0x00000000


	//----- nvinfo : EIATTR_MIN_STACK_SIZE
	.align		4
.L_1149:
        /*1a4c*/ 	.byte	0x04, 0x12
        /*1a4e*/ 	.short	(.L_1151 - .L_1150)
	.align		4
.L_1150:
        /*1a50*/ 	.word	index@(_Z25selective_scan_bwd_kernelI32Selective_Scan_bwd_kernel_traitsILi64ELi16ELb1ELb0ELb0ELb0ELb1EfN3c107complexIfEEEEv12SSMParamsBwd)
        /*1a54*/ 	.word	0x00000000


	//----- nvinfo : EIATTR_MIN_STACK_SIZE
	.align		4
.L_1151:
        /*1a58*/ 	.byte	0x04, 0x12
        /*1a5a*/ 	.short	(.L_1153 - .L_1152)
	.align		4
.L_1152:
        /*1a5c*/ 	.word	index@(_Z25selective_scan_bwd_kernelI32Selective_Scan_bwd_kernel_traitsILi64ELi16ELb1ELb0ELb0ELb1ELb0EfN3c107complexIfEEEEv12SSMParamsBwd)
        /*1a60*/ 	.word	0x00000000


	//----- nvinfo : EIATTR_MIN_STACK_SIZE
	.align		4
.L_1153:
        /*1a64*/ 	.byte	0x04, 0x12
        /*1a66*/ 	.short	(.L_1155 - .L_1154)
	.align		4
.L_1154:
        /*1a68*/ 	.word	index@(_Z25selective_scan_bwd_kernelI32Selective_Scan_bwd_kernel_traitsILi64ELi16ELb1ELb0ELb0ELb1ELb1EfN3c107complexIfEEEEv12SSMParamsBwd)
        /*1a6c*/ 	.word	0x00000000


	//----- nvinfo : EIATTR_MIN_STACK_SIZE
	.align		4
.L_1155:
        /*1a70*/ 	.byte	0x04, 0x12
        /*1a72*/ 	.short	(.L_1157 - .L_1156)
	.align		4
.L_1156:
        /*1a74*/ 	.word	index@(_Z25selective_scan_bwd_kernelI32Selective_Scan_bwd_kernel_traitsILi64ELi16ELb1ELb0ELb1ELb0ELb0EfN3c107complexIfEEEEv12SSMParamsBwd)
        /*1a78*/ 	.word	0x00000000


	//----- nvinfo : EIATTR_MIN_STACK_SIZE
	.align		4
.L_1157:
        /*1a7c*/ 	.byte	0x04, 0x12
        /*1a7e*/ 	.short	(.L_1159 - .L_1158)
	.align		4
.L_1158:
        /*1a80*/ 	.word	index@(_Z25selective_scan_bwd_kernelI32Selective_Scan_bwd_kernel_traitsILi64ELi16ELb1ELb0ELb1ELb0ELb1EfN3c107complexIfEEEEv12SSMParamsBwd)
        /*1a84*/ 	.word	0x00000008


	//----- nvinfo : EIATTR_MIN_STACK_SIZE
	.align		4
.L_1159:
        /*1a88*/ 	.byte	0x04, 0x12
        /*1a8a*/ 	.short	(.L_1161 - .L_1160)
	.align		4
.L_1160:
        /*1a8c*/ 	.word	index@(_Z25selective_scan_bwd_kernelI32Selective_Scan_bwd_kernel_traitsILi64ELi16ELb1ELb0ELb1ELb1ELb0EfN3c107complexIfEEEEv12SSMParamsBwd)
        /*1a90*/ 	.word	0x00000008


	//----- nvinfo : EIATTR_MIN_STACK_SIZE
	.align		4
.L_1161:
        /*1a94*/ 	.byte	0x04, 0x12
        /*1a96*/ 	.short	(.L_1163 - .L_1162)
	.align		4
.L_1162:
        /*1a98*/ 	.word	index@(_Z25selective_scan_bwd_kernelI32Selective_Scan_bwd_kernel_traitsILi64ELi16ELb1ELb0ELb1ELb1ELb1EfN3c107complexIfEEEEv12SSMParamsBwd)
        /*1a9c*/ 	.word	0x00000008


	//----- nvinfo : EIATTR_MIN_STACK_SIZE
	.align		4
.L_1163:
        /*1aa0*/ 	.byte	0x04, 0x12
        /*1aa2*/ 	.short	(.L_1165 - .L_1164)
	.align		4
.L_1164:
        /*1aa4*/ 	.word	index@(_Z25selective_scan_bwd_kernelI32Selective_Scan_bwd_kernel_traitsILi64ELi16ELb1ELb1ELb0ELb0ELb0EfN3c107complexIfEEEEv12SSMParamsBwd)
        /*1aa8*/ 	.word	0x00000000


	//----- nvinfo : EIATTR_MIN_STACK_SIZE
	.align		4
.L_1165:
        /*1aac*/ 	.byte	0x04, 0x12
        /*1aae*/ 	.short	(.L_1167 - .L_1166)
	.align		4
.L_1166:
        /*1ab0*/ 	.word	index@(_Z25selective_scan_bwd_kernelI32Selective_Scan_bwd_kernel_traitsILi64ELi16ELb1ELb1ELb0ELb0ELb1EfN3c107complexIfEEEEv12SSMParamsBwd)
        /*1ab4*/ 	.word	0x00000008


	//----- nvinfo : EIATTR_MIN_STACK_SIZE
	.align		4
.L_1167:
        /*1ab8*/ 	.byte	0x04, 0x12
        /*1aba*/ 	.short	(.L_1169 - .L_1168)
	.align		4
.L_1168:
        /*1abc*/ 	.word	index@(_Z25selective_scan_bwd_kernelI32Selective_Scan_bwd_kernel_traitsILi64ELi16ELb1ELb1ELb0ELb1ELb0EfN3c107complexIfEEEEv12SSMParamsBwd)
        /*1ac0*/ 	.word	0x00000000


	//----- nvinfo : EIATTR_MIN_STACK_SIZE
	.align		4
.L_1169:
        /*1ac4*/ 	.byte	0x04, 0x12
        /*1ac6*/ 	.short	(.L_1171 - .L_1170)
	.align		4
.L_1170:
        /*1ac8*/ 	.word	index@(_Z25selective_scan_bwd_kernelI32Selective_Scan_bwd_kernel_traitsILi64ELi16ELb1ELb1ELb0ELb1ELb1EfN3c107complexIfEEEEv12SSMParamsBwd)
        /*1acc*/ 	.word	0x00000000


	//----- nvinfo : EIATTR_MIN_STACK_SIZE
	.align		4
.L_1171:
        /*1ad0*/ 	.byte	0x04, 0x12
        /*1ad2*/ 	.short	(.L_1173 - .L_1172)
	.align		4
.L_1172:
        /*1ad4*/ 	.word	index@(_Z25selective_scan_bwd_kernelI32Selective_Scan_bwd_kernel_traitsILi64ELi16ELb1ELb1ELb1ELb0ELb0EfN3c107complexIfEEEEv12SSMParamsBwd)
        /*1ad8*/ 	.word	0x00000000


	//----- nvinfo : EIATTR_MIN_STACK_SIZE
	.align		4
.L_1173:
        /*1adc*/ 	.byte	0x04, 0x12
        /*1ade*/ 	.short	(.L_1175 - .L_1174)
	.align		4
.L_1174:
        /*1ae0*/ 	.word	index@(_Z25selective_scan_bwd_kernelI32Selective_Scan_bwd_kernel_traitsILi64ELi16ELb1ELb1ELb1ELb0ELb1EfN3c107complexIfEEEEv12SSMParamsBwd)
        /*1ae4*/ 	.word	0x00000008


	//----- nvinfo : EIATTR_MIN_STACK_SIZE
	.align		4
.L_1175:
        /*1ae8*/ 	.byte	0x04, 0x12
        /*1aea*/ 	.short	(.L_1177 - .L_1176)
	.align		4
.L_1176:
        /*1aec*/ 	.word	index@(_Z25selective_scan_bwd_kernelI32Selective_Scan_bwd_kernel_traitsILi64ELi16ELb1ELb1ELb1ELb1ELb0EfN3c107complexIfEEEEv12SSMParamsBwd)
        /*1af0*/ 	.word	0x00000000


	//----- nvinfo : EIATTR_MIN_STACK_SIZE
	.align		4
.L_1177:
        /*1af4*/ 	.byte	0x04, 0x12
        /*1af6*/ 	.short	(.L_1179 - .L_1178)
	.align		4
.L_1178:
        /*1af8*/ 	.word	index@(_Z25selective_scan_bwd_kernelI32Selective_Scan_bwd_kernel_traitsILi64ELi16ELb1ELb1ELb1ELb1ELb1EfN3c107complexIfEEEEv12SSMParamsBwd)
        /*1afc*/ 	.word	0x00000000


	//----- nvinfo : EIATTR_MIN_STACK_SIZE
	.align		4
.L_1179:
        /*1b00*/ 	.byte	0x04, 0x12
        /*1b02*/ 	.short	(.L_1181 - .L_1180)
	.align		4
.L_1180:
        /*1b04*/ 	.word	index@(_Z25selective_scan_bwd_kernelI32Selective_Scan_bwd_kernel_traitsILi32ELi16ELb0ELb0ELb0ELb0ELb0EfN3c107complexIfEEEEv12SSMParamsBwd)
        /*1b08*/ 	.word	0x00000000


	//----- nvinfo : EIATTR_MIN_STACK_SIZE
	.align		4
.L_1181:
        /*1b0c*/ 	.byte	0x04, 0x12
        /*1b0e*/ 	.short	(.L_1183 - .L_1182)
	.align		4
.L_1182:
        /*1b10*/ 	.word	index@(_Z25selective_scan_bwd_kernelI32Selective_Scan_bwd_kernel_traitsILi32ELi16ELb0ELb0ELb0ELb0ELb1EfN3c107complexIfEEEEv12SSMParamsBwd)
        /*1b14*/ 	.word	0x00000000


	//----- nvinfo : EIATTR_MIN_STACK_SIZE
	.align		4
.L_1183:
        /*1b18*/ 	.byte	0x04, 0x12
        /*1b1a*/ 	.short	(.L_1185 - .L_1184)
	.align		4
.L_1184:
        /*1b1c*/ 	.word	index@(_Z25selective_scan_bwd_kernelI32Selective_Scan_bwd_kernel_traitsILi32ELi16ELb0ELb0ELb0ELb1ELb0EfN3c107complexIfEEEEv12SSMParamsBwd)
        /*1b20*/ 	.word	0x00000000


	//----- nvinfo : EIATTR_MIN_STACK_SIZE
	.align		4
.L_1185:
        /*1b24*/ 	.byte	0x04, 0x12
        /*1b26*/ 	.short	(.L_1187 - .L_1186)
	.align		4
.L_1186:
        /*1b28*/ 	.word	index@(_Z25selective_scan_bwd_kernelI32Selective_Scan_bwd_kernel_traitsILi32ELi16ELb0ELb0ELb0ELb1ELb1EfN3c107complexIfEEEEv12SSMParamsBwd)
        /*1b2c*/ 	.word	0x00000000


	//----- nvinfo : EIATTR_MIN_STACK_SIZE
	.align		4
.L_1187:
        /*1b30*/ 	.byte	0x04, 0x12
        /*1b32*/ 	.short	(.L_1189 - .L_1188)
	.align		4
.L_1188:
        /*1b34*/ 	.word	index@(_Z25selective_scan_bwd_kernelI32Selective_Scan_bwd_kernel_traitsILi32ELi16ELb0ELb0ELb1ELb0ELb0EfN3c107complexIfEEEEv12SSMParamsBwd)
        /*1b38*/ 	.word	0x00000058


	//----- nvinfo : EIATTR_MIN_STACK_SIZE
	.align		4
.L_1189:
        /*1b3c*/ 	.byte	0x04, 0x12
        /*1b3e*/ 	.short	(.L_1191 - .L_1190)
	.align		4
.L_1190:
        /*1b40*/ 	.word	index@(_Z25selective_scan_bwd_kernelI32Selective_Scan_bwd_kernel_traitsILi32ELi16ELb0ELb0ELb1ELb0ELb1EfN3c107complexIfEEEEv12SSMParamsBwd)
        /*1b44*/ 	.word	0x00000060


	//----- nvinfo : EIATTR_MIN_STACK_SIZE
	.align		4
.L_1191:
        /*1b48*/ 	.byte	0x04, 0x12
        /*1b4a*/ 	.short	(.L_1193 - .L_1192)
	.align		4
.L_1192:
        /*1b4c*/ 	.word	index@(_Z25selective_scan_bwd_kernelI32Selective_Scan_bwd_kernel_traitsILi32ELi16ELb0ELb0ELb1ELb1ELb0EfN3c107complexIfEEEEv12SSMParamsBwd)
        /*1b50*/ 	.word	0x00000010


	//----- nvinfo : EIATTR_MIN_STACK_SIZE
	.align		4
.L_1193:
        /*1b54*/ 	.byte	0x04, 0x12
        /*1b56*/ 	.short	(.L_1195 - .L_1194)
	.align		4
.L_1194:
        /*1b58*/ 	.word	index@(_Z25selective_scan_bwd_kernelI32Selective_Scan_bwd_kernel_traitsILi32ELi16ELb0ELb0ELb1ELb1ELb1EfN3c107complexIfEEEEv12SSMParamsBwd)
        /*1b5c*/ 	.word	0x00000010


	//----- nvinfo : EIATTR_MIN_STACK_SIZE
	.align		4
.L_1195:
        /*1b60*/ 	.byte	0x04, 0x12
        /*1b62*/ 	.short	(.L_1197 - .L_1196)
	.align		4
.L_1196:
        /*1b64*/ 	.word	index@(_Z25selective_scan_bwd_kernelI32Selective_Scan_bwd_kernel_traitsILi32ELi16ELb0ELb1ELb0ELb0ELb0EfN3c107complexIfEEEEv12SSMParamsBwd)
        /*1b68*/ 	.word	0x00000008


	//----- nvinfo : EIATTR_MIN_STACK_SIZE
	.align		4
.L_1197:
        /*1b6c*/ 	.byte	0x04, 0x12
        /*1b6e*/ 	.short	(.L_1199 - .L_1198)
	.align		4
.L_1198:
        /*1b70*/ 	.word	index@(_Z25selective_scan_bwd_kernelI32Selective_Scan_bwd_kernel_traitsILi32ELi16ELb0ELb1ELb0ELb0ELb1EfN3c107complexIfEEEEv12SSMParamsBwd)
        /*1b74*/ 	.word	0x00000008


	//----- nvinfo : EIATTR_MIN_STACK_SIZE
	.align		4
.L_1199:
        /*1b78*/ 	.byte	0x04, 0x12
        /*1b7a*/ 	.short	(.L_1201 - .L_1200)
	.align		4
.L_1200:
        /*1b7c*/ 	.word	index@(_Z25selective_scan_bwd_kernelI32Selective_Scan_bwd_kernel_traitsILi32ELi16ELb0ELb1ELb0ELb1ELb0EfN3c107complexIfEEEEv12SSMParamsBwd)
        /*1b80*/ 	.word	0x00000000


	//----- nvinfo : EIATTR_MIN_STACK_SIZE
	.align		4
.L_1201:
        /*1b84*/ 	.byte	0x04, 0x12
        /*1b86*/ 	.short	(.L_1203 - .L_1202)
	.align		4
.L_1202:
        /*1b88*/ 	.word	index@(_Z25selective_scan_bwd_kernelI32Selective_Scan_bwd_kernel_traitsILi32ELi16ELb0ELb1ELb0ELb1ELb1EfN3c107complexIfEEEEv12SSMParamsBwd)
        /*1b8c*/ 	.word	0x00000000


	//----- nvinfo : EIATTR_MIN_STACK_SIZE
	.align		4
.L_1203:
        /*1b90*/ 	.byte	0x04, 0x12
        /*1b92*/ 	.short	(.L_1205 - .L_1204)
	.align		4
.L_1204:
        /*1b94*/ 	.word	index@(_Z25selective_scan_bwd_kernelI32Selective_Scan_bwd_kernel_traitsILi32ELi16ELb0ELb1ELb1ELb0ELb0EfN3c107complexIfEEEEv12SSMParamsBwd)
        /*1b98*/ 	.word	0x00000020


	//----- nvinfo : EIATTR_MIN_STACK_SIZE
	.align		4
.L_1205:
        /*1b9c*/ 	.byte	0x04, 0x12
        /*1b9e*/ 	.short	(.L_1207 - .L_1206)
	.align		4
.L_1206:
        /*1ba0*/ 	.word	index@(_Z25selective_scan_bwd_kernelI32Selective_Scan_bwd_kernel_traitsILi32ELi16ELb0ELb1ELb1ELb0ELb1EfN3c107complexIfEEEEv12SSMParamsBwd)
        /*1ba4*/ 	.word	0x00000028


	//----- nvinfo : EIATTR_MIN_STACK_SIZE
	.align		4
.L_1207:
        /*1ba8*/ 	.byte	0x04, 0x12
        /*1baa*/ 	.short	(.L_1209 - .L_1208)
	.align		4
.L_1208:
        /*1bac*/ 	.word	index@(_Z25selective_scan_bwd_kernelI32Selective_Scan_bwd_kernel_traitsILi32ELi16ELb0ELb1ELb1ELb1ELb0EfN3c107complexIfEEEEv12SSMParamsBwd)
        /*1bb0*/ 	.word	0x00000000


	//----- nvinfo : EIATTR_MIN_STACK_SIZE
	.align		4
.L_1209:
        /*1bb4*/ 	.byte	0x04, 0x12
        /*1bb6*/ 	.short	(.L_1211 - .L_1210)
	.align		4
.L_1210:
        /*1bb8*/ 	.word	index@(_Z25selective_scan_bwd_kernelI32Selective_Scan_bwd_kernel_traitsILi32ELi16ELb0ELb1ELb1ELb1ELb1EfN3c107complexIfEEEEv12SSMParamsBwd)
        /*1bbc*/ 	.word	0x00000000


	//----- nvinfo : EIATTR_MIN_STACK_SIZE
	.align		4
.L_1211:
        /*1bc0*/ 	.byte	0x04, 0x12
        /*1bc2*/ 	.short	(.L_1213 - .L_1212)
	.align		4
.L_1212:
        /*1bc4*/ 	.word	index@(_Z25selective_scan_bwd_kernelI32Selective_Scan_bwd_kernel_traitsILi32ELi16ELb1ELb0ELb0ELb0ELb0EfN3c107complexIfEEEEv12SSMParamsBwd)
        /*1bc8*/ 	.word	0x00000000


	//----- nvinfo : EIATTR_MIN_STACK_SIZE
	.align		4
.L_1213:
        /*1bcc*/ 	.byte	0x04, 0x12
        /*1bce*/ 	.short	(.L_1215 - .L_1214)
	.align		4
.L_1214:
        /*1bd0*/ 	.word	index@(_Z25selective_scan_bwd_kernelI32Selective_Scan_bwd_kernel_traitsILi32ELi16ELb1ELb0ELb0ELb0ELb1EfN3c107complexIfEEEEv12SSMParamsBwd)
        /*1bd4*/ 	.word	0x00000000


	//----- nvinfo : EIATTR_MIN_STACK_SIZE
	.align		4
.L_1215:
        /*1bd8*/ 	.byte	0x04, 0x12
        /*1bda*/ 	.short	(.L_1217 - .L_1216)
	.align		4
.L_1216:
        /*1bdc*/ 	.word	index@(_Z25selective_scan_bwd_kernelI32Selective_Scan_bwd_kernel_traitsILi32ELi16ELb1ELb0ELb0ELb1ELb0EfN3c107complexIfEEEEv12SSMParamsBwd)
        /*1be0*/ 	.word	0x00000000


	//----- nvinfo : EIATTR_MIN_STACK_SIZE
	.align		4
.L_1217:
        /*1be4*/ 	.byte	0x04, 0x12
        /*1be6*/ 	.short	(.L_1219 - .L_1218)
	.align		4
.L_1218:
        /*1be8*/ 	.word	index@(_Z25selective_scan_bwd_kernelI32Selective_Scan_bwd_kernel_traitsILi32ELi16ELb1ELb0ELb0ELb1ELb1EfN3c107complexIfEEEEv12SSMParamsBwd)
        /*1bec*/ 	.word	0x00000000


	//----- nvinfo : EIATTR_MIN_STACK_SIZE
	.align		4
.L_1219:
        /*1bf0*/ 	.byte	0x04, 0x12
        /*1bf2*/ 	.short	(.L_1221 - .L_1220)
	.align		4
.L_1220:
        /*1bf4*/ 	.word	index@(_Z25selective_scan_bwd_kernelI32Selective_Scan_bwd_kernel_traitsILi32ELi16ELb1ELb0ELb1ELb0ELb0EfN3c107complexIfEEEEv12SSMParamsBwd)
        /*1bf8*/ 	.word	0x00000010


	//----- nvinfo : EIATTR_MIN_STACK_SIZE
	.align		4
.L_1221:
        /*1bfc*/ 	.byte	0x04, 0x12
        /*1bfe*/ 	.short	(.L_1223 - .L_1222)
	.align		4
.L_1222:
        /*1c00*/ 	.word	index@(_Z25selective_scan_bwd_kernelI32Selective_Scan_bwd_kernel_traitsILi32ELi16ELb1ELb0ELb1ELb0ELb1EfN3c107complexIfEEEEv12SSMParamsBwd)
        /*1c04*/ 	.word	0x00000000


	//----- nvinfo : EIATTR_MIN_STACK_SIZE
	.align		4
.L_1223:
        /*1c08*/ 	.byte	0x04, 0x12
        /*1c0a*/ 	.short	(.L_1225 - .L_1224)
	.align		4
.L_1224:
        /*1c0c*/ 	.word	index@(_Z25selective_scan_bwd_kernelI32Selective_Scan_bwd_kernel_traitsILi32ELi16ELb1ELb0ELb1ELb1ELb0EfN3c107complexIfEEEEv12SSMParamsBwd)
        /*1c10*/ 	.word	0x00000000


	//----- nvinfo : EIATTR_MIN_STACK_SIZE
	.align		4
.L_1225:
        /*1c14*/ 	.byte	0x04, 0x12
        /*1c16*/ 	.short	(.L_1227 - .L_1226)
	.align		4
.L_1226:
        /*1c18*/ 	.word	index@(_Z25selective_scan_bwd_kernelI32Selective_Scan_bwd_kernel_traitsILi32ELi16ELb1ELb0ELb1ELb1ELb1EfN3c107complexIfEEEEv12SSMParamsBwd)
        /*1c1c*/ 	.word	0x00000000


	//----- nvinfo : EIATTR_MIN_STACK_SIZE
	.align		4
.L_1227:
        /*1c20*/ 	.byte	0x04, 0x12
        /*1c22*/ 	.short	(.L_1229 - .L_1228)
	.align		4
.L_1228:
        /*1c24*/ 	.word	index@(_Z25selective_scan_bwd_kernelI32Selective_Scan_bwd_kernel_traitsILi32ELi16ELb1ELb1ELb0ELb0ELb0EfN3c107complexIfEEEEv12SSMParamsBwd)
        /*1c28*/ 	.word	0x00000000


	//----- nvinfo : EIATTR_MIN_STACK_SIZE
	.align		4
.L_1229:
        /*1c2c*/ 	.byte	0x04, 0x12
        /*1c2e*/ 	.short	(.L_1231 - .L_1230)
	.align		4
.L_1230:
        /*1c30*/ 	.word	index@(_Z25selective_scan_bwd_kernelI32Selective_Scan_bwd_kernel_traitsILi32ELi16ELb1ELb1ELb0ELb0ELb1EfN3c107complexIfEEEEv12SSMParamsBwd)
        /*1c34*/ 	.word	0x00000000


	//----- nvinfo : EIATTR_MIN_STACK_SIZE
	.align		4
.L_1231:
        /*1c38*/ 	.byte	0x04, 0x12
        /*1c3a*/ 	.short	(.L_1233 - .L_1232)
	.align		4
.L_1232:
        /*1c3c*/ 	.word	index@(_Z25selective_scan_bwd_kernelI32Selective_Scan_bwd_kernel_traitsILi32ELi16ELb1ELb1ELb0ELb1ELb0EfN3c107complexIfEEEEv12SSMParamsBwd)
        /*1c40*/ 	.word	0x00000000


	//----- nvinfo : EIATTR_MIN_STACK_SIZE
	.align		4
.L_1233:
        /*1c44*/ 	.byte	0x04, 0x12
        /*1c46*/ 	.short	(.L_1235 - .L_1234)
	.align		4
.L_1234:
        /*1c48*/ 	.word	index@(_Z25selective_scan_bwd_kernelI32Selective_Scan_bwd_kernel_traitsILi32ELi16ELb1ELb1ELb0ELb1ELb1EfN3c107complexIfEEEEv12SSMParamsBwd)
        /*1c4c*/ 	.word	0x00000000


	//----- nvinfo : EIATTR_MIN_STACK_SIZE
	.align		4
.L_1235:
        /*1c50*/ 	.byte	0x04, 0x12
        /*1c52*/ 	.short	(.L_1237 - .L_1236)
	.align		4
.L_1236:
        /*1c54*/ 	.word	index@(_Z25selective_scan_bwd_kernelI32Selective_Scan_bwd_kernel_traitsILi32ELi16ELb1ELb1ELb1ELb0ELb0EfN3c107complexIfEEEEv12SSMParamsBwd)
        /*1c58*/ 	.word	0x00000000


	//----- nvinfo : EIATTR_MIN_STACK_SIZE
	.align		4
.L_1237:
        /*1c5c*/ 	.byte	0x04, 0x12
        /*1c5e*/ 	.short	(.L_1239 - .L_1238)
	.align		4
.L_1238:
        /*1c60*/ 	.word	index@(_Z25selective_scan_bwd_kernelI32Selective_Scan_bwd_kernel_traitsILi32ELi16ELb1ELb1ELb1ELb0ELb1EfN3c107complexIfEEEEv12SSMParamsBwd)
        /*1c64*/ 	.word	0x00000000


	//----- nvinfo : EIATTR_MIN_STACK_SIZE
	.align		4
.L_1239:
        /*1c68*/ 	.byte	0x04, 0x12
        /*1c6a*/ 	.short	(.L_1241 - .L_1240)
	.align		4
.L_1240:
        /*1c6c*/ 	.word	index@(_Z25selective_scan_bwd_kernelI32Selective_Scan_bwd_kernel_traitsILi32ELi16ELb1ELb1ELb1ELb1ELb0EfN3c107complexIfEEEEv12SSMParamsBwd)
        /*1c70*/ 	.word	0x00000000


	//----- nvinfo : EIATTR_MIN_STACK_SIZE
	.align		4
.L_1241:
        /*1c74*/ 	.byte	0x04, 0x12
        /*1c76*/ 	.short	(.L_1243 - .L_1242)
	.align		4
.L_1242:
        /*1c78*/ 	.word	index@(_Z25selective_scan_bwd_kernelI32Selective_Scan_bwd_kernel_traitsILi32ELi16ELb1ELb1ELb1ELb1ELb1EfN3c107complexIfEEEEv12SSMParamsBwd)
        /*1c7c*/ 	.word	0x00000000


	//----- nvinfo : EIATTR_MIN_STACK_SIZE
	.align		4
.L_1243:
        /*1c80*/ 	.byte	0x04, 0x12
        /*1c82*/ 	.short	(.L_1245 - .L_1244)
	.align		4
.L_1244:
        /*1c84*/ 	.word	index@(_Z25selective_scan_bwd_kernelI32Selective_Scan_bwd_kernel_traitsILi32ELi8ELb0ELb0ELb0ELb0ELb0EfN3c107complexIfEEEEv12SSMParamsBwd)
        /*1c88*/ 	.word	0x00000000


	//----- nvinfo : EIATTR_MIN_STACK_SIZE
	.align		4
.L_1245:
        /*1c8c*/ 	.byte	0x04, 0x12
        /*1c8e*/ 	.short	(.L_1247 - .L_1246)
	.align		4
.L_1246:
        /*1c90*/ 	.word	index@(_Z25selective_scan_bwd_kernelI32Selective_Scan_bwd_kernel_traitsILi32ELi8ELb0ELb0ELb0ELb0ELb1EfN3c107complexIfEEEEv12SSMParamsBwd)
        /*1c94*/ 	.word	0x00000000


	//----- nvinfo : EIATTR_MIN_STACK_SIZE
	.align		4
.L_1247:
        /*1c98*/ 	.byte	0x04, 0x12
        /*1c9a*/ 	.short	(.L_1249 - .L_1248)
	.align		4
.L_1248:
        /*1c9c*/ 	.word	index@(_Z25selective_scan_bwd_kernelI32Selective_Scan_bwd_kernel_traitsILi32ELi8ELb0ELb0ELb0ELb1ELb0EfN3c107complexIfEEEEv12SSMParamsBwd)
        /*1ca0*/ 	.word	0x00000000


	//----- nvinfo : EIATTR_MIN_STACK_SIZE
	.align		4
.L_1249:
        /*1ca4*/ 	.byte	0x04, 0x12
        /*1ca6*/ 	.short	(.L_1251 - .L_1250)
	.align		4
.L_1250:
        /*1ca8*/ 	.word	index@(_Z25selective_scan_bwd_kernelI32Selective_Scan_bwd_kernel_traitsILi32ELi8ELb0ELb0ELb0ELb1ELb1EfN3c107complexIfEEEEv12SSMParamsBwd)
        /*1cac*/ 	.word	0x00000000


	//----- nvinfo : EIATTR_MIN_STACK_SIZE
	.align		4
.L_1251:
        /*1cb0*/ 	.byte	0x04, 0x12
        /*1cb2*/ 	.short	(.L_1253 - .L_1252)
	.align		4
.L_1252:
        /*1cb4*/ 	.word	index@(_Z25selective_scan_bwd_kernelI32Selective_Scan_bwd_kernel_traitsILi32ELi8ELb0ELb0ELb1ELb0ELb0EfN3c107complexIfEEEEv12SSMParamsBwd)
        /*1cb8*/ 	.word	0x00000000


	//----- nvinfo : EIATTR_MIN_STACK_SIZE
	.align		4
.L_1253:
        /*1cbc*/ 	.byte	0x04, 0x12
        /*1cbe*/ 	.short	(.L_1255 - .L_1254)
	.align		4
.L_1254:
        /*1cc0*/ 	.word	index@(_Z25selective_scan_bwd_kernelI32Selective_Scan_bwd_kernel_traitsILi32ELi8ELb0ELb0ELb1ELb0ELb1EfN3c107complexIfEEEEv12SSMParamsBwd)
        /*1cc4*/ 	.word	0x00000000


	//----- nvinfo : EIATTR_MIN_STACK_SIZE
	.align		4
.L_1255:
        /*1cc8*/ 	.byte	0x04, 0x12
        /*1cca*/ 	.short	(.L_1257 - .L_1256)
	.align		4
.L_1256:
        /*1ccc*/ 	.word	index@(_Z25selective_scan_bwd_kernelI32Selective_Scan_bwd_kernel_traitsILi32ELi8ELb0ELb0ELb1ELb1ELb0EfN3c107complexIfEEEEv12SSMParamsBwd)
        /*1cd0*/ 	.word	0x00000000


	//----- nvinfo : EIATTR_MIN_STACK_SIZE
	.align		4
.L_1257:
        /*1cd4*/ 	.byte	0x04, 0x12
        /*1cd6*/ 	.short	(.L_1259 - .L_1258)
	.align		4
.L_1258:
        /*1cd8*/ 	.word	index@(_Z25selective_scan_bwd_kernelI32Selective_Scan_bwd_kernel_traitsILi32ELi8ELb0ELb0ELb1ELb1ELb1EfN3c107complexIfEEEEv12SSMParamsBwd)
        /*1cdc*/ 	.word	0x00000000


	//----- nvinfo : EIATTR_MIN_STACK_SIZE
	.align		4
.L_1259:
        /*1ce0*/ 	.byte	0x04, 0x12
        /*1ce2*/ 	.short	(.L_1261 - .L_1260)
	.align		4
.L_1260:
        /*1ce4*/ 	.word	index@(_Z25selective_scan_bwd_kernelI32Selective_Scan_bwd_kernel_traitsILi32ELi8ELb0ELb1ELb0ELb0ELb0EfN3c107complexIfEEEEv12SSMParamsBwd)
        /*1ce8*/ 	.word	0x00000000


	//----- nvinfo : EIATTR_MIN_STACK_SIZE
	.align		4
.L_1261:
        /*1cec*/ 	.byte	0x04, 0x12
        /*1cee*/ 	.short	(.L_1263 - .L_1262)
	.align		4
.L_1262:
        /*1cf0*/ 	.word	index@(_Z25selective_scan_bwd_kernelI32Selective_Scan_bwd_kernel_traitsILi32ELi8ELb0ELb1ELb0ELb0ELb1EfN3c107complexIfEEEEv12SSMParamsBwd)
        /*1cf4*/ 	.word	0x00000000


	//----- nvinfo : EIATTR_MIN_STACK_SIZE
	.align		4
.L_1263:
        /*1cf8*/ 	.byte	0x04, 0x12
        /*1cfa*/ 	.short	(.L_1265 - .L_1264)
	.align		4
.L_1264:
        /*1cfc*/ 	.word	index@(_Z25selective_scan_bwd_kernelI32Selective_Scan_bwd_kernel_traitsILi32ELi8ELb0ELb1ELb0ELb1ELb0EfN3c107complexIfEEEEv12SSMParamsBwd)
        /*1d00*/ 	.word	0x00000000


	//----- nvinfo : EIATTR_MIN_STACK_SIZE
	.align		4
.L_1265:
        /*1d04*/ 	.byte	0x04, 0x12
        /*1d06*/ 	.short	(.L_1267 - .L_1266)
	.align		4
.L_1266:
        /*1d08*/ 	.word	index@(_Z25selective_scan_bwd_kernelI32Selective_Scan_bwd_kernel_traitsILi32ELi8ELb0ELb1ELb0ELb1ELb1EfN3c107complexIfEEEEv12SSMParamsBwd)
        /*1d0c*/ 	.word	0x00000000


	//----- nvinfo : EIATTR_MIN_STACK_SIZE
	.align		4
.L_1267:
        /*1d10*/ 	.byte	0x04, 0x12
        /*1d12*/ 	.short	(.L_1269 - .L_1268)
	.align		4
.L_1268:
        /*1d14*/ 	.word	index@(_Z25selective_scan_bwd_kernelI32Selective_Scan_bwd_kernel_traitsILi32ELi8ELb0ELb1ELb1ELb0ELb0EfN3c107complexIfEEEEv12SSMParamsBwd)
        /*1d18*/ 	.word	0x00000000


	//----- nvinfo : EIATTR_MIN_STACK_SIZE
	.align		4
.L_1269:
        /*1d1c*/ 	.byte	0x04, 0x12
        /*1d1e*/ 	.short	(.L_1271 - .L_1270)
	.align		4
.L_1270:
        /*1d20*/ 	.word	index@(_Z25selective_scan_bwd_kernelI32Selective_Scan_bwd_kernel_traitsILi32ELi8ELb0ELb1ELb1ELb0ELb1EfN3c107complexIfEEEEv12SSMParamsBwd)
        /*1d24*/ 	.word	0x00000000


	//----- nvinfo : EIATTR_MIN_STACK_SIZE
	.align		4
.L_1271:
        /*1d28*/ 	.byte	0x04, 0x12
        /*1d2a*/ 	.short	(.L_1273 - .L_1272)
	.align		4
.L_1272:
        /*1d2c*/ 	.word	index@(_Z25selective_scan_bwd_kernelI32Selective_Scan_bwd_kernel_traitsILi32ELi8ELb0ELb1ELb1ELb1ELb0EfN3c107complexIfEEEEv12SSMParamsBwd)
        /*1d30*/ 	.word	0x00000000


	//----- nvinfo : EIATTR_MIN_STACK_SIZE
	.align		4
.L_1273:
        /*1d34*/ 	.byte	0x04, 0x12
        /*1d36*/ 	.short	(.L_1275 - .L_1274)
	.align		4
.L_1274:
        /*1d38*/ 	.word	index@(_Z25selective_scan_bwd_kernelI32Selective_Scan_bwd_kernel_traitsILi32ELi8ELb0ELb1ELb1ELb1ELb1EfN3c107complexIfEEEEv12SSMParamsBwd)
        /*1d3c*/ 	.word	0x00000000


	//----- nvinfo : EIATTR_MIN_STACK_SIZE
	.align		4
.L_1275:
        /*1d40*/ 	.byte	0x04, 0x12
        /*1d42*/ 	.short	(.L_1277 - .L_1276)
	.align		4
.L_1276:
        /*1d44*/ 	.word	index@(_Z25selective_scan_bwd_kernelI32Selective_Scan_bwd_kernel_traitsILi32ELi8ELb1ELb0ELb0ELb0ELb0EfN3c107complexIfEEEEv12SSMParamsBwd)
        /*1d48*/ 	.word	0x00000000


	//----- nvinfo : EIATTR_MIN_STACK_SIZE
	.align		4
.L_1277:
        /*1d4c*/ 	.byte	0x04, 0x12
        /*1d4e*/ 	.short	(.L_1279 - .L_1278)
	.align		4
.L_1278:
        /*1d50*/ 	.word	index@(_Z25selective_scan_bwd_kernelI32Selective_Scan_bwd_kernel_traitsILi32ELi8ELb1ELb0ELb0ELb0ELb1EfN3c107complexIfEEEEv12SSMParamsBwd)
        /*1d54*/ 	.word	0x00000000


	//----- nvinfo : EIATTR_MIN_STACK_SIZE
	.align		4
.L_1279:
        /*1d58*/ 	.byte	0x04, 0x12
        /*1d5a*/ 	.short	(.L_1281 - .L_1280)
	.align		4
.L_1280:
        /*1d5c*/ 	.word	index@(_Z25selective_scan_bwd_kernelI32Selective_Scan_bwd_kernel_traitsILi32ELi8ELb1ELb0ELb0ELb1ELb0EfN3c107complexIfEEEEv12SSMParamsBwd)
        /*1d60*/ 	.word	0x00000000


	//----- nvinfo : EIATTR_MIN_STACK_SIZE
	.align		4
.L_1281:
        /*1d64*/ 	.byte	0x04, 0x12
        /*1d66*/ 	.short	(.L_1283 - .L_1282)
	.align		4
.L_1282:
        /*1d68*/ 	.word	index@(_Z25selective_scan_bwd_kernelI32Selective_Scan_bwd_kernel_traitsILi32ELi8ELb1ELb0ELb0ELb1ELb1EfN3c107complexIfEEEEv12SSMParamsBwd)
        /*1d6c*/ 	.word	0x00000000


	//----- nvinfo : EIATTR_MIN_STACK_SIZE
	.align		4
.L_1283:
        /*1d70*/ 	.byte	0x04, 0x12
        /*1d72*/ 	.short	(.L_1285 - .L_1284)
	.align		4
.L_1284:
        /*1d74*/ 	.word	index@(_Z25selective_scan_bwd_kernelI32Selective_Scan_bwd_kernel_traitsILi32ELi8ELb1ELb0ELb1ELb0ELb0EfN3c107complexIfEEEEv12SSMParamsBwd)
        /*1d78*/ 	.word	0x00000000


	//----- nvinfo : EIATTR_MIN_STACK_SIZE
	.align		4
.L_1285:
        /*1d7c*/ 	.byte	0x04, 0x12
        /*1d7e*/ 	.short	(.L_1287 - .L_1286)
	.align		4
.L_1286:
        /*1d80*/ 	.word	index@(_Z25selective_scan_bwd_kernelI32Selective_Scan_bwd_kernel_traitsILi32ELi8ELb1ELb0ELb1ELb0ELb1EfN3c107complexIfEEEEv12SSMParamsBwd)
        /*1d84*/ 	.word	0x00000000


	//----- nvinfo : EIATTR_MIN_STACK_SIZE
	.align		4
.L_1287:
        /*1d88*/ 	.byte	0x04, 0x12
        /*1d8a*/ 	.short	(.L_1289 - .L_1288)
	.align		4
.L_1288:
        /*1d8c*/ 	.word	index@(_Z25selective_scan_bwd_kernelI32Selective_Scan_bwd_kernel_traitsILi32ELi8ELb1ELb0ELb1ELb1ELb0EfN3c107complexIfEEEEv12SSMParamsBwd)
        /*1d90*/ 	.word	0x00000000


	//----- nvinfo : EIATTR_MIN_STACK_SIZE
	.align		4
.L_1289:
        /*1d94*/ 	.byte	0x04, 0x12
        /*1d96*/ 	.short	(.L_1291 - .L_1290)
	.align		4
.L_1290:
        /*1d98*/ 	.word	index@(_Z25selective_scan_bwd_kernelI32Selective_Scan_bwd_kernel_traitsILi32ELi8ELb1ELb0ELb1ELb1ELb1EfN3c107complexIfEEEEv12SSMParamsBwd)
        /*1d9c*/ 	.word	0x00000000


	//----- nvinfo : EIATTR_MIN_STACK_SIZE
	.align		4
.L_1291:
        /*1da0*/ 	.byte	0x04, 0x12
        /*1da2*/ 	.short	(.L_1293 - .L_1292)
	.align		4
.L_1292:
        /*1da4*/ 	.word	index@(_Z25selective_scan_bwd_kernelI32Selective_Scan_bwd_kernel_traitsILi32ELi8ELb1ELb1ELb0ELb0ELb0EfN3c107complexIfEEEEv12SSMParamsBwd)
        /*1da8*/ 	.word	0x00000000


	//----- nvinfo : EIATTR_MIN_STACK_SIZE
	.align		4
.L_1293:
        /*1dac*/ 	.byte	0x04, 0x12
        /*1dae*/ 	.short	(.L_1295 - .L_1294)
	.align		4
.L_1294:
        /*1db0*/ 	.word	index@(_Z25selective_scan_bwd_kernelI32Selective_Scan_bwd_kernel_traitsILi32ELi8ELb1ELb1ELb0ELb0ELb1EfN3c107complexIfEEEEv12SSMParamsBwd)
        /*1db4*/ 	.word	0x00000000


	//----- nvinfo : EIATTR_MIN_STACK_SIZE
	.align		4
.L_1295:
        /*1db8*/ 	.byte	0x04, 0x12
        /*1dba*/ 	.short	(.L_1297 - .L_1296)
	.align		4
.L_1296:
        /*1dbc*/ 	.word	index@(_Z25selective_scan_bwd_kernelI32Selective_Scan_bwd_kernel_traitsILi32ELi8ELb1ELb1ELb0ELb1ELb0EfN3c107complexIfEEEEv12SSMParamsBwd)
        /*1dc0*/ 	.word	0x00000000


	//----- nvinfo : EIATTR_MIN_STACK_SIZE
	.align		4
.L_1297:
        /*1dc4*/ 	.byte	0x04, 0x12
        /*1dc6*/ 	.short	(.L_1299 - .L_1298)
	.align		4
.L_1298:
        /*1dc8*/ 	.word	index@(_Z25selective_scan_bwd_kernelI32Selective_Scan_bwd_kernel_traitsILi32ELi8ELb1ELb1ELb0ELb1ELb1EfN3c107complexIfEEEEv12SSMParamsBwd)
        /*1dcc*/ 	.word	0x00000000


	//----- nvinfo : EIATTR_MIN_STACK_SIZE
	.align		4
.L_1299:
        /*1dd0*/ 	.byte	0x04, 0x12
        /*1dd2*/ 	.short	(.L_1301 - .L_1300)
	.align		4
.L_1300:
        /*1dd4*/ 	.word	index@(_Z25selective_scan_bwd_kernelI32Selective_Scan_bwd_kernel_traitsILi32ELi8ELb1ELb1ELb1ELb0ELb0EfN3c107complexIfEEEEv12SSMParamsBwd)
        /*1dd8*/ 	.word	0x00000000


	//----- nvinfo : EIATTR_MIN_STACK_SIZE
	.align		4
.L_1301:
        /*1ddc*/ 	.byte	0x04, 0x12
        /*1dde*/ 	.short	(.L_1303 - .L_1302)
	.align		4
.L_1302:
        /*1de0*/ 	.word	index@(_Z25selective_scan_bwd_kernelI32Selective_Scan_bwd_kernel_traitsILi32ELi8ELb1ELb1ELb1ELb0ELb1EfN3c107complexIfEEEEv12SSMParamsBwd)
        /*1de4*/ 	.word	0x00000000


	//----- nvinfo : EIATTR_MIN_STACK_SIZE
	.align		4
.L_1303:
        /*1de8*/ 	.byte	0x04, 0x12
        /*1dea*/ 	.short	(.L_1305 - .L_1304)
	.align		4
.L_1304:
        /*1dec*/ 	.word	index@(_Z25selective_scan_bwd_kernelI32Selective_Scan_bwd_kernel_traitsILi32ELi8ELb1ELb1ELb1ELb1ELb0EfN3c107complexIfEEEEv12SSMParamsBwd)
        /*1df0*/ 	.word	0x00000000


	//----- nvinfo : EIATTR_MIN_STACK_SIZE
	.align		4
.L_1305:
        /*1df4*/ 	.byte	0x04, 0x12
        /*1df6*/ 	.short	(.L_1307 - .L_1306)
	.align		4
.L_1306:
        /*1df8*/ 	.word	index@(_Z25selective_scan_bwd_kernelI32Selective_Scan_bwd_kernel_traitsILi32ELi8ELb1ELb1ELb1ELb1ELb1EfN3c107complexIfEEEEv12SSMParamsBwd)
        /*1dfc*/ 	.word	0x00000000


	//----- nvinfo : EIATTR_MIN_STACK_SIZE
	.align		4
.L_1307:
        /*1e00*/ 	.byte	0x04, 0x12
        /*1e02*/ 	.short	(.L_1309 - .L_1308)
	.align		4
.L_1308:
        /*1e04*/ 	.word	index@(_Z25selective_scan_bwd_kernelI32Selective_Scan_bwd_kernel_traitsILi32ELi4ELb0ELb0ELb0ELb0ELb0EfN3c107complexIfEEEEv12SSMParamsBwd)
        /*1e08*/ 	.word	0x00000000


	//----- nvinfo : EIATTR_MIN_STACK_SIZE
	.align		4
.L_1309:
        /*1e0c*/ 	.byte	0x04, 0x12
        /*1e0e*/ 	.short	(.L_1311 - .L_1310)
	.align		4
.L_1310:
        /*1e10*/ 	.word	index@(_Z25selective_scan_bwd_kernelI32Selective_Scan_bwd_kernel_traitsILi32ELi4ELb0ELb0ELb0ELb0ELb1EfN3c107complexIfEEEEv12SSMParamsBwd)
        /*1e14*/ 	.word	0x00000000


	//----- nvinfo : EIATTR_MIN_STACK_SIZE
	.align		4
.L_1311:
        /*1e18*/ 	.byte	0x04, 0x12
        /*1e1a*/ 	.short	(.L_1313 - .L_1312)
	.align		4
.L_1312:
        /*1e1c*/ 	.word	index@(_Z25selective_scan_bwd_kernelI32Selective_Scan_bwd_kernel_traitsILi32ELi4ELb0ELb0ELb0ELb1ELb0EfN3c107complexIfEEEEv12SSMParamsBwd)
        /*1e20*/ 	.word	0x00000000


	//----- nvinfo : EIATTR_MIN_STACK_SIZE
	.align		4
.L_1313:
        /*1e24*/ 	.byte	0x04, 0x12
        /*1e26*/ 	.short	(.L_1315 - .L_1314)
	.align		4
.L_1314:
        /*1e28*/ 	.word	index@(_Z25selective_scan_bwd_kernelI32Selective_Scan_bwd_kernel_traitsILi32ELi4ELb0ELb0ELb0ELb1ELb1EfN3c107complexIfEEEEv12SSMParamsBwd)
        /*1e2c*/ 	.word	0x00000000


	//----- nvinfo : EIATTR_MIN_STACK_SIZE
	.align		4
.L_1315:
        /*1e30*/ 	.byte	0x04, 0x12
        /*1e32*/ 	.short	(.L_1317 - .L_1316)
	.align		4
.L_1316:
        /*1e34*/ 	.word	index@(_Z25selective_scan_bwd_kernelI32Selective_Scan_bwd_kernel_traitsILi32ELi4ELb0ELb0ELb1ELb0ELb0EfN3c107complexIfEEEEv12SSMParamsBwd)
        /*1e38*/ 	.word	0x00000000


	//----- nvinfo : EIATTR_MIN_STACK_SIZE
	.align		4
.L_1317:
        /*1e3c*/ 	.byte	0x04, 0x12
        /*1e3e*/ 	.short	(.L_1319 - .L_1318)
	.align		4
.L_1318:
        /*1e40*/ 	.word	index@(_Z25selective_scan_bwd_kernelI32Selective_Scan_bwd_kernel_traitsILi32ELi4ELb0ELb0ELb1ELb0ELb1EfN3c107complexIfEEEEv12SSMParamsBwd)
        /*1e44*/ 	.word	0x00000000


	//----- nvinfo : EIATTR_MIN_STACK_SIZE
	.align		4
.L_1319:
        /*1e48*/ 	.byte	0x04, 0x12
        /*1e4a*/ 	.short	(.L_1321 - .L_1320)
	.align		4
.L_1320:
        /*1e4c*/ 	.word	index@(_Z25selective_scan_bwd_kernelI32Selective_Scan_bwd_kernel_traitsILi32ELi4ELb0ELb0ELb1ELb1ELb0EfN3c107complexIfEEEEv12SSMParamsBwd)
        /*1e50*/ 	.word	0x00000000


	//----- nvinfo : EIATTR_MIN_STACK_SIZE
	.align		4
.L_1321:
        /*1e54*/ 	.byte	0x04, 0x12
        /*1e56*/ 	.short	(.L_1323 - .L_1322)
	.align		4
.L_1322:
        /*1e58*/ 	.word	index@(_Z25selective_scan_bwd_kernelI32Selective_Scan_bwd_kernel_traitsILi32ELi4ELb0ELb0ELb1ELb1ELb1EfN3c107complexIfEEEEv12SSMParamsBwd)
        /*1e5c*/ 	.word	0x00000000


	//----- nvinfo : EIATTR_MIN_STACK_SIZE
	.align		4
.L_1323:
        /*1e60*/ 	.byte	0x04, 0x12
        /*1e62*/ 	.short	(.L_1325 - .L_1324)
	.align		4
.L_1324:
        /*1e64*/ 	.word	index@(_Z25selective_scan_bwd_kernelI32Selective_Scan_bwd_kernel_traitsILi32ELi4ELb0ELb1ELb0ELb0ELb0EfN3c107complexIfEEEEv12SSMParamsBwd)
        /*1e68*/ 	.word	0x00000000


	//----- nvinfo : EIATTR_MIN_STACK_SIZE
	.align		4
.L_1325:
        /*1e6c*/ 	.byte	0x04, 0x12
        /*1e6e*/ 	.short	(.L_1327 - .L_1326)
	.align		4
.L_1326:
        /*1e70*/ 	.word	index@(_Z25selective_scan_bwd_kernelI32Selective_Scan_bwd_kernel_traitsILi32ELi4ELb0ELb1ELb0ELb0ELb1EfN3c107complexIfEEEEv12SSMParamsBwd)
        /*1e74*/ 	.word	0x00000000


	//----- nvinfo : EIATTR_MIN_STACK_SIZE
	.align		4
.L_1327:
        /*1e78*/ 	.byte	0x04, 0x12
        /*1e7a*/ 	.short	(.L_1329 - .L_1328)
	.align		4
.L_1328:
        /*1e7c*/ 	.word	index@(_Z25selective_scan_bwd_kernelI32Selective_Scan_bwd_kernel_traitsILi32ELi4ELb0ELb1ELb0ELb1ELb0EfN3c107complexIfEEEEv12SSMParamsBwd)
        /*1e80*/ 	.word	0x00000000


	//----- nvinfo : EIATTR_MIN_STACK_SIZE
	.align		4
.L_1329:
        /*1e84*/ 	.byte	0x04, 0x12
        /*1e86*/ 	.short	(.L_1331 - .L_1330)
	.align		4
.L_1330:
        /*1e88*/ 	.word	index@(_Z25selective_scan_bwd_kernelI32Selective_Scan_bwd_kernel_traitsILi32ELi4ELb0ELb1ELb0ELb1ELb1EfN3c107complexIfEEEEv12SSMParamsBwd)
        /*1e8c*/ 	.word	0x00000000


	//----- nvinfo : EIATTR_MIN_STACK_SIZE
	.align		4
.L_1331:
        /*1e90*/ 	.byte	0x04, 0x12
        /*1e92*/ 	.short	(.L_1333 - .L_1332)
	.align		4
.L_1332:
        /*1e94*/ 	.word	index@(_Z25selective_scan_bwd_kernelI32Selective_Scan_bwd_kernel_traitsILi32ELi4ELb0ELb1ELb1ELb0ELb0EfN3c107complexIfEEEEv12SSMParamsBwd)
        /*1e98*/ 	.word	0x00000000


	//----- nvinfo : EIATTR_MIN_STACK_SIZE
	.align		4
.L_1333:
        /*1e9c*/ 	.byte	0x04, 0x12
        /*1e9e*/ 	.short	(.L_1335 - .L_1334)
	.align		4
.L_1334:
        /*1ea0*/ 	.word	index@(_Z25selective_scan_bwd_kernelI32Selective_Scan_bwd_kernel_traitsILi32ELi4ELb0ELb1ELb1ELb0ELb1EfN3c107complexIfEEEEv12SSMParamsBwd)
        /*1ea4*/ 	.word	0x00000000


	//----- nvinfo : EIATTR_MIN_STACK_SIZE
	.align		4
.L_1335:
        /*1ea8*/ 	.byte	0x04, 0x12
        /*1eaa*/ 	.short	(.L_1337 - .L_1336)
	.align		4
.L_1336:
        /*1eac*/ 	.word	index@(_Z25selective_scan_bwd_kernelI32Selective_Scan_bwd_kernel_traitsILi32ELi4ELb0ELb1ELb1ELb1ELb0EfN3c107complexIfEEEEv12SSMParamsBwd)
        /*1eb0*/ 	.word	0x00000000


	//----- nvinfo : EIATTR_MIN_STACK_SIZE
	.align		4
.L_1337:
        /*1eb4*/ 	.byte	0x04, 0x12
        /*1eb6*/ 	.short	(.L_1339 - .L_1338)
	.align		4
.L_1338:
        /*1eb8*/ 	.word	index@(_Z25selective_scan_bwd_kernelI32Selective_Scan_bwd_kernel_traitsILi32ELi4ELb0ELb1ELb1ELb1ELb1EfN3c107complexIfEEEEv12SSMParamsBwd)
        /*1ebc*/ 	.word	0x00000000


	//----- nvinfo : EIATTR_MIN_STACK_SIZE
	.align		4
.L_1339:
        /*1ec0*/ 	.byte	0x04, 0x12
        /*1ec2*/ 	.short	(.L_1341 - .L_1340)
	.align		4
.L_1340:
        /*1ec4*/ 	.word	index@(_Z25selective_scan_bwd_kernelI32Selective_Scan_bwd_kernel_traitsILi32ELi4ELb1ELb0ELb0ELb0ELb0EfN3c107complexIfEEEEv12SSMParamsBwd)
        /*1ec8*/ 	.word	0x00000000


	//----- nvinfo : EIATTR_MIN_STACK_SIZE
	.align		4
.L_1341:
        /*1ecc*/ 	.byte	0x04, 0x12
        /*1ece*/ 	.short	(.L_1343 - .L_1342)
	.align		4
.L_1342:
        /*1ed0*/ 	.word	index@(_Z25selective_scan_bwd_kernelI32Selective_Scan_bwd_kernel_traitsILi32ELi4ELb1ELb0ELb0ELb0ELb1EfN3c107complexIfEEEEv12SSMParamsBwd)
        /*1ed4*/ 	.word	0x00000000


	//----- nvinfo : EIATTR_MIN_STACK_SIZE
	.align		4
.L_1343:
        /*1ed8*/ 	.byte	0x04, 0x12
        /*1eda*/ 	.short	(.L_1345 - .L_1344)
	.align		4
.L_1344:
        /*1edc*/ 	.word	index@(_Z25selective_scan_bwd_kernelI32Selective_Scan_bwd_kernel_traitsILi32ELi4ELb1ELb0ELb0ELb1ELb0EfN3c107complexIfEEEEv12SSMParamsBwd)
        /*1ee0*/ 	.word	0x00000000


	//----- nvinfo : EIATTR_MIN_STACK_SIZE
	.align		4
.L_1345:
        /*1ee4*/ 	.byte	0x04, 0x12
        /*1ee6*/ 	.short	(.L_1347 - .L_1346)
	.align		4
.L_1346:
        /*1ee8*/ 	.word	index@(_Z25selective_scan_bwd_kernelI32Selective_Scan_bwd_kernel_traitsILi32ELi4ELb1ELb0ELb0ELb1ELb1EfN3c107complexIfEEEEv12SSMParamsBwd)
        /*1eec*/ 	.word	0x00000000


	//----- nvinfo : EIATTR_MIN_STACK_SIZE
	.align		4
.L_1347:
        /*1ef0*/ 	.byte	0x04, 0x12
        /*1ef2*/ 	.short	(.L_1349 - .L_1348)
	.align		4
.L_1348:
        /*1ef4*/ 	.word	index@(_Z25selective_scan_bwd_kernelI32Selective_Scan_bwd_kernel_traitsILi32ELi4ELb1ELb0ELb1ELb0ELb0EfN3c107complexIfEEEEv12SSMParamsBwd)
        /*1ef8*/ 	.word	0x00000000


	//----- nvinfo : EIATTR_MIN_STACK_SIZE
	.align		4
.L_1349:
        /*1efc*/ 	.byte	0x04, 0x12
        /*1efe*/ 	.short	(.L_1351 - .L_1350)
	.align		4
.L_1350:
        /*1f00*/ 	.word	index@(_Z25selective_scan_bwd_kernelI32Selective_Scan_bwd_kernel_traitsILi32ELi4ELb1ELb0ELb1ELb0ELb1EfN3c107complexIfEEEEv12SSMParamsBwd)
        /*1f04*/ 	.word	0x00000000


	//----- nvinfo : EIATTR_MIN_STACK_SIZE
	.align		4
.L_1351:
        /*1f08*/ 	.byte	0x04, 0x12
        /*1f0a*/ 	.short	(.L_1353 - .L_1352)
	.align		4
.L_1352:
        /*1f0c*/ 	.word	index@(_Z25selective_scan_bwd_kernelI32Selective_Scan_bwd_kernel_traitsILi32ELi4ELb1ELb0ELb1ELb1ELb0EfN3c107complexIfEEEEv12SSMParamsBwd)
        /*1f10*/ 	.word	0x00000000


	//----- nvinfo : EIATTR_MIN_STACK_SIZE
	.align		4
.L_1353:
        /*1f14*/ 	.byte	0x04, 0x12
        /*1f16*/ 	.short	(.L_1355 - .L_1354)
	.align		4
.L_1354:
        /*1f18*/ 	.word	index@(_Z25selective_scan_bwd_kernelI32Selective_Scan_bwd_kernel_traitsILi32ELi4ELb1ELb0ELb1ELb1ELb1EfN3c107complexIfEEEEv12SSMParamsBwd)
        /*1f1c*/ 	.word	0x00000000


	//----- nvinfo : EIATTR_MIN_STACK_SIZE
	.align		4
.L_1355:
        /*1f20*/ 	.byte	0x04, 0x12
        /*1f22*/ 	.short	(.L_1357 - .L_1356)
	.align		4
.L_1356:
        /*1f24*/ 	.word	index@(_Z25selective_scan_bwd_kernelI32Selective_Scan_bwd_kernel_traitsILi32ELi4ELb1ELb1ELb0ELb0ELb0EfN3c107complexIfEEEEv12SSMParamsBwd)
        /*1f28*/ 	.word	0x00000000


	//----- nvinfo : EIATTR_MIN_STACK_SIZE
	.align		4
.L_1357:
        /*1f2c*/ 	.byte	0x04, 0x12
        /*1f2e*/ 	.short	(.L_1359 - .L_1358)
	.align		4
.L_1358:
        /*1f30*/ 	.word	index@(_Z25selective_scan_bwd_kernelI32Selective_Scan_bwd_kernel_traitsILi32ELi4ELb1ELb1ELb0ELb0ELb1EfN3c107complexIfEEEEv12SSMParamsBwd)
        /*1f34*/ 	.word	0x00000000


	//----- nvinfo : EIATTR_MIN_STACK_SIZE
	.align		4
.L_1359:
        /*1f38*/ 	.byte	0x04, 0x12
        /*1f3a*/ 	.short	(.L_1361 - .L_1360)
	.align		4
.L_1360:
        /*1f3c*/ 	.word	index@(_Z25selective_scan_bwd_kernelI32Selective_Scan_bwd_kernel_traitsILi32ELi4ELb1ELb1ELb0ELb1ELb0EfN3c107complexIfEEEEv12SSMParamsBwd)
        /*1f40*/ 	.word	0x00000000


	//----- nvinfo : EIATTR_MIN_STACK_SIZE
	.align		4
.L_1361:
        /*1f44*/ 	.byte	0x04, 0x12
        /*1f46*/ 	.short	(.L_1363 - .L_1362)
	.align		4
.L_1362:
        /*1f48*/ 	.word	index@(_Z25selective_scan_bwd_kernelI32Selective_Scan_bwd_kernel_traitsILi32ELi4ELb1ELb1ELb0ELb1ELb1EfN3c107complexIfEEEEv12SSMParamsBwd)
        /*1f4c*/ 	.word	0x00000000


	//----- nvinfo : EIATTR_MIN_STACK_SIZE
	.align		4
.L_1363:
        /*1f50*/ 	.byte	0x04, 0x12
        /*1f52*/ 	.short	(.L_1365 - .L_1364)
	.align		4
.L_1364:
        /*1f54*/ 	.word	index@(_Z25selective_scan_bwd_kernelI32Selective_Scan_bwd_kernel_traitsILi32ELi4ELb1ELb1ELb1ELb0ELb0EfN3c107complexIfEEEEv12SSMParamsBwd)
        /*1f58*/ 	.word	0x00000000


	//----- nvinfo : EIATTR_MIN_STACK_SIZE
	.align		4
.L_1365:
        /*1f5c*/ 	.byte	0x04, 0x12
        /*1f5e*/ 	.short	(.L_1367 - .L_1366)
	.align		4
.L_1366:
        /*1f60*/ 	.word	index@(_Z25selective_scan_bwd_kernelI32Selective_Scan_bwd_kernel_traitsILi32ELi4ELb1ELb1ELb1ELb0ELb1EfN3c107complexIfEEEEv12SSMParamsBwd)
        /*1f64*/ 	.word	0x00000000


	//----- nvinfo : EIATTR_MIN_STACK_SIZE
	.align		4
.L_1367:
        /*1f68*/ 	.byte	0x04, 0x12
        /*1f6a*/ 	.short	(.L_1369 - .L_1368)
	.align		4
.L_1368:
        /*1f6c*/ 	.word	index@(_Z25selective_scan_bwd_kernelI32Selective_Scan_bwd_kernel_traitsILi32ELi4ELb1ELb1ELb1ELb1ELb0EfN3c107complexIfEEEEv12SSMParamsBwd)
        /*1f70*/ 	.word	0x00000000


	//----- nvinfo : EIATTR_MIN_STACK_SIZE
	.align		4
.L_1369:
        /*1f74*/ 	.byte	0x04, 0x12
        /*1f76*/ 	.short	(.L_1371 - .L_1370)
	.align		4
.L_1370:
        /*1f78*/ 	.word	index@(_Z25selective_scan_bwd_kernelI32Selective_Scan_bwd_kernel_traitsILi32ELi4ELb1ELb1ELb1ELb1ELb1EfN3c107complexIfEEEEv12SSMParamsBwd)
        /*1f7c*/ 	.word	0x00000000
.L_1371:


//--------------------- .nv.info._Z25selective_scan_bwd_kernelI32Selective_Scan_bwd_kernel_traitsILi128ELi16ELb0ELb0ELb0ELb0ELb0EfN3c107complexIfEEEEv12SSMParamsBwd --------------------------
	.section	.nv.info._Z25selective_scan_bwd_kernelI32Selective_Scan_bwd_kernel_traitsILi128ELi16ELb0ELb0ELb0ELb0ELb0EfN3c107complexIfEEEEv12SSMParamsBwd,"",@"SHT_CUDA_INFO"
	.sectionflags	@""
	.align	4


	//----- nvinfo : EIATTR_CUDA_API_VERSION
	.align		4
        /*0000*/ 	.byte	0x04, 0x37
        /*0002*/ 	.short	(.L_1373 - .L_1372)
.L_1372:
        /*0004*/ 	.word	0x00000082


	//----- nvinfo : EIATTR_SW2861232_WAR
	.align		4
.L_1373:
        /*0008*/ 	.byte	0x01, 0x35
	.zero		2


	//----- nvinfo : EIATTR_PARAM_CBANK
	.align		4
        /*000c*/ 	.byte	0x04, 0x0a
        /*000e*/ 	.short	(.L_1375 - .L_1374)
	.align		4
.L_1374:
        /*0010*/ 	.word	index@(.nv.constant0._Z25selective_scan_bwd_kernelI32Selective_Scan_bwd_kernel_traitsILi128ELi16ELb0ELb0ELb0ELb0ELb0EfN3c107complexIfEEEEv12SSMParamsBwd)
        /*0014*/ 	.short	0x0160
        /*0016*/ 	.short	0x01f0


	//----- nvinfo : EIATTR_CBANK_PARAM_SIZE
	.align		4
.L_1375:
        /*0018*/ 	.byte	0x03, 0x19
        /*001a*/ 	.short	0x01f0


	//----- nvinfo : EIATTR_KPARAM_INFO
	.align		4
        /*001c*/ 	.byte	0x04, 0x17
        /*001e*/ 	.short	(.L_1377 - .L_1376)
.L_1376:
        /*0020*/ 	.word	0x00000000
        /*0024*/ 	.short	0x0000
        /*0026*/ 	.short	0x0000
        /*0028*/ 	.byte	0x00, 0xf0, 0xc1, 0x07


	//----- nvinfo : EIATTR_MAXREG_COUNT
	.align		4
.L_1377:
        /*002c*/ 	.byte	0x03, 0x1b
        /*002e*/ 	.short	0x00ff


	//----- nvinfo : EIATTR_NUM_BARRIERS
	.align		4
        /*0030*/ 	.byte	0x02, 0x4c
        /*0032*/ 	.byte	0x01
	.zero		1


	//----- nvinfo : EIATTR_MERCURY_ISA_VERSION
	.align		4
        /*0034*/ 	.byte	0x03, 0x5f
        /*0036*/ 	.short	0x0000


	//----- nvinfo : EIATTR_COOP_GROUP_MASK_REGIDS
	.align		4
        /*0038*/ 	.byte	0x04, 0x29
        /*003a*/ 	.short	(.L_1379 - .L_1378)


	//   ....[0]....
.L_1378:
        /*003c*/ 	.word	0xffffffff


	//   ....[1]....
        /*0040*/ 	.word	0xffffffff


	//   ....[2]....
        /*0044*/ 	.word	0xffffffff


	//   ....[3]....
        /*0048*/ 	.word	0xffffffff


	//   ....[4]....
        /*004c*/ 	.word	0xffffffff


	//   ....[5]....
        /*0050*/ 	.word	0xffffffff


	//   ....[6]....
        /*0054*/ 	.word	0xffffffff


	//   ....[7]....
        /*0058*/ 	.word	0xffffffff


	//   ....[8]....
        /*005c*/ 	.word	0xffffffff


	//   ....[9]....
        /*0060*/ 	.word	0xffffffff


	//   ....[10]....
        /*0064*/ 	.word	0xffffffff


	//   ....[11]....
        /*0068*/ 	.word	0xffffffff


	//   ....[12]....
        /*006c*/ 	.word	0xffffffff


	//   ....[13]....
        /*0070*/ 	.word	0xffffffff


	//   ....[14]....
        /*0074*/ 	.word	0xffffffff


	//   ....[15]....
        /*0078*/ 	.word	0xffffffff


	//   ....[16]....
        /*007c*/ 	.word	0xffffffff


	//   ....[17]....
        /*0080*/ 	.word	0xffffffff


	//   ....[18]....
        /*0084*/ 	.word	0xffffffff


	//   ....[19]....
        /*0088*/ 	.word	0xffffffff


	//   ....[20]....
        /*008c*/ 	.word	0xffffffff


	//   ....[21]....
        /*0090*/ 	.word	0xffffffff


	//   ....[22]....
        /*0094*/ 	.word	0xffffffff


	//   ....[23]....
        /*0098*/ 	.word	0xffffffff


	//   ....[24]....
        /*009c*/ 	.word	0xffffffff


	//   ....[25]....
        /*00a0*/ 	.word	0xffffffff


	//   ....[26]....
        /*00a4*/ 	.word	0xffffffff


	//   ....[27]....
        /*00a8*/ 	.word	0xffffffff


	//   ....[28]....
        /*00ac*/ 	.word	0xffffffff


	//   ....[29]....
        /*00b0*/ 	.word	0xffffffff


	//   ....[30]....
        /*00b4*/ 	.word	0xffffffff


	//   ....[31]....
        /*00b8*/ 	.word	0xffffffff


	//   ....[32]....
        /*00bc*/ 	.word	0xffffffff


	//   ....[33]....
        /*00c0*/ 	.word	0xffffffff


	//   ....[34]....
        /*00c4*/ 	.word	0xffffffff


	//   ....[35]....
        /*00c8*/ 	.word	0xffffffff


	//   ....[36]....
        /*00cc*/ 	.word	0xffffffff


	//   ....[37]....
        /*00d0*/ 	.word	0xffffffff


	//   ....[38]....
        /*00d4*/ 	.word	0xffffffff


	//   ....[39]....
        /*00d8*/ 	.word	0xffffffff


	//   ....[40]....
        /*00dc*/ 	.word	0xffffffff


	//   ....[41]....
        /*00e0*/ 	.word	0xffffffff


	//   ....[42]....
        /*00e4*/ 	.word	0xffffffff


	//   ....[43]....
        /*00e8*/ 	.word	0xffffffff


	//   ....[44]....
        /*00ec*/ 	.word	0xffffffff


	//   ....[45]....
        /*00f0*/ 	.word	0xffffffff


	//   ....[46]....
        /*00f4*/ 	.word	0xffffffff


	//   ....[47]....
        /*00f8*/ 	.word	0xffffffff


	//   ....[48]....
        /*00fc*/ 	.word	0xffffffff


	//   ....[49]....
        /*0100*/ 	.word	0xffffffff


	//   ....[50]....
        /*0104*/ 	.word	0xffffffff


	//   ....[51]....
        /*0108*/ 	.word	0xffffffff


	//   ....[52]....
        /*010c*/ 	.word	0xffffffff


	//   ....[53]....
        /*0110*/ 	.word	0xffffffff


	//   ....[54]....
        /*0114*/ 	.word	0xffffffff


	//   ....[55]....
        /*0118*/ 	.word	0xffffffff


	//   ....[56]....
        /*011c*/ 	.word	0xffffffff


	//   ....[57]....
        /*0120*/ 	.word	0xffffffff


	//   ....[58]....
        /*0124*/ 	.word	0xffffffff


	//   ....[59]....
        /*0128*/ 	.word	0xffffffff


	//   ....[60]....
        /*012c*/ 	.word	0xffffffff


	//   ....[61]....
        /*0130*/ 	.word	0xffffffff


	//   ....[62]....
        /*0134*/ 	.word	0xffffffff


	//   ....[63]....
        /*0138*/ 	.word	0xffffffff


	//   ....[64]....
        /*013c*/ 	.word	0xffffffff


	//   ....[65]....
        /*0140*/ 	.word	0xffffffff


	//   ....[66]....
        /*0144*/ 	.word	0xffffffff


	//   ....[67]....
        /*0148*/ 	.word	0xffffffff


	//   ....[68]....
        /*014c*/ 	.word	0xffffffff


	//   ....[69]....
        /*0150*/ 	.word	0xffffffff


	//   ....[70]....
        /*0154*/ 	.word	0xffffffff


	//   ....[71]....
        /*0158*/ 	.word	0xffffffff


	//   ....[72]....
        /*015c*/ 	.word	0xffffffff


	//   ....[73]....
        /*0160*/ 	.word	0xffffffff


	//   ....[74]....
        /*0164*/ 	.word	0xffffffff


	//   ....[75]....
        /*0168*/ 	.word	0xffffffff


	//   ....[76]....
        /*016c*/ 	.word	0xffffffff


	//   ....[77]....
        /*0170*/ 	.word	0xffffffff


	//   ....[78]....
        /*0174*/ 	.word	0xffffffff


	//   ....[79]....
        /*0178*/ 	.word	0xffffffff


	//   ....[80]....
        /*017c*/ 	.word	0xffffffff


	//   ....[81]....
        /*0180*/ 	.word	0xffffffff


	//   ....[82]....
        /*0184*/ 	.word	0xffffffff


	//   ....[83]....
        /*0188*/ 	.word	0xffffffff


	//   ....[84]....
        /*018c*/ 	.word	0xffffffff


	//   ....[85]....
        /*0190*/ 	.word	0xffffffff


	//   ....[86]....
        /*0194*/ 	.word	0xffffffff


	//   ....[87]....
        /*0198*/ 	.word	0xffffffff


	//   ....[88]....
        /*019c*/ 	.word	0xffffffff


	//   ....[89]....
        /*01a0*/ 	.word	0xffffffff


	//   ....[90]....
        /*01a4*/ 	.word	0xffffffff


	//   ....[91]....
        /*01a8*/ 	.word	0xffffffff


	//   ....[92]....
        /*01ac*/ 	.word	0xffffffff


	//   ....[93]....
        /*01b0*/ 	.word	0xffffffff


	//   ....[94]....
        /*01b4*/ 	.word	0xffffffff


	//   ....[95]....
        /*01b8*/ 	.word	0xffffffff


	//   ....[96]....
        /*01bc*/ 	.word	0xffffffff


	//   ....[97]....
        /*01c0*/ 	.word	0xffffffff


	//   ....[98]....
        /*01c4*/ 	.word	0xffffffff


	//   ....[99]....
        /*01c8*/ 	.word	0xffffffff


	//   ....[100]....
        /*01cc*/ 	.word	0xffffffff


	//   ....[101]....
        /*01d0*/ 	.word	0xffffffff


	//   ....[102]....
        /*01d4*/ 	.word	0xffffffff


	//   ....[103]....
        /*01d8*/ 	.word	0xffffffff


	//   ....[104]....
        /*01dc*/ 	.word	0xffffffff


	//   ....[105]....
        /*01e0*/ 	.word	0xffffffff


	//   ....[106]....
        /*01e4*/ 	.word	0xffffffff


	//   ....[107]....
        /*01e8*/ 	.word	0xffffffff


	//   ....[108]....
        /*01ec*/ 	.word	0xffffffff


	//   ....[109]....
        /*01f0*/ 	.word	0xffffffff


	//   ....[110]....
        /*01f4*/ 	.word	0xffffffff


	//   ....[111]....
        /*01f8*/ 	.word	0xffffffff


	//   ....[112]....
        /*01fc*/ 	.word	0xffffffff


	//   ....[113]....
        /*0200*/ 	.word	0xffffffff


	//   ....[114]....
        /*0204*/ 	.word	0xffffffff


	//   ....[115]....
        /*0208*/ 	.word	0xffffffff


	//   ....[116]....
        /*020c*/ 	.word	0xffffffff


	//   ....[117]....
        /*0210*/ 	.word	0xffffffff


	//   ....[118]....
        /*0214*/ 	.word	0xffffffff


	//   ....[119]....
        /*0218*/ 	.word	0xffffffff


	//   ....[120]....
        /*021c*/ 	.word	0xffffffff


	//   ....[121]....
        /*0220*/ 	.word	0xffffffff


	//   ....[122]....
        /*0224*/ 	.word	0xffffffff


	//   ....[123]....
        /*0228*/ 	.word	0xffffffff


	//   ....[124]....
        /*022c*/ 	.word	0xffffffff


	//   ....[125]....
        /*0230*/ 	.word	0xffffffff


	//   ....[126]....
        /*0234*/ 	.word	0xffffffff


	//   ....[127]....
        /*0238*/ 	.word	0xffffffff


	//   ....[128]....
        /*023c*/ 	.word	0xffffffff


	//   ....[129]....
        /*0240*/ 	.word	0xffffffff


	//   ....[130]....
        /*0244*/ 	.word	0xffffffff


	//   ....[131]....
        /*0248*/ 	.word	0xffffffff


	//   ....[132]....
        /*024c*/ 	.word	0xffffffff


	//   ....[133]....
        /*0250*/ 	.word	0xffffffff


	//   ....[134]....
        /*0254*/ 	.word	0xffffffff


	//   ....[135]....
        /*0258*/ 	.word	0xffffffff


	//   ....[136]....
        /*025c*/ 	.word	0xffffffff


	//   ....[137]....
        /*0260*/ 	.word	0xffffffff


	//   ....[138]....
        /*0264*/ 	.word	0xffffffff


	//   ....[139]....
        /*0268*/ 	.word	0xffffffff


	//   ....[140]....
        /*026c*/ 	.word	0xffffffff


	//   ....[141]....
        /*0270*/ 	.word	0xffffffff


	//   ....[142]....
        /*0274*/ 	.word	0xffffffff


	//   ....[143]....
        /*0278*/ 	.word	0xffffffff


	//   ....[144]....
        /*027c*/ 	.word	0xffffffff


	//   ....[145]....
        /*0280*/ 	.word	0xffffffff


	//   ....[146]....
        /*0284*/ 	.word	0xffffffff


	//   ....[147]....
        /*0288*/ 	.word	0xffffffff


	//   ....[148]....
        /*028c*/ 	.word	0xffffffff


	//   ....[149]....
        /*0290*/ 	.word	0xffffffff


	//   ....[150]....
        /*0294*/ 	.word	0xffffffff


	//   ....[151]....
        /*0298*/ 	.word	0xffffffff


	//   ....[152]....
        /*029c*/ 	.word	0xffffffff


	//   ....[153]....
        /*02a0*/ 	.word	0xffffffff


	//   ....[154]....
        /*02a4*/ 	.word	0xffffffff


	//   ....[155]....
        /*02a8*/ 	.word	0xffffffff


	//   ....[156]....
        /*02ac*/ 	.word	0xffffffff


	//   ....[157]....
        /*02b0*/ 	.word	0xffffffff


	//   ....[158]....
        /*02b4*/ 	.word	0xffffffff


	//----- nvinfo : EIATTR_COOP_GROUP_INSTR_OFFSETS
	.align		4
.L_1379:
        /*02b8*/ 	.byte	0x04, 0x28
        /*02ba*/ 	.short	(.L_1381 - .L_1380)


	//   ....[0]....
.L_1380:
        /*02bc*/ 	.word	0x00000fc0


	//   ....[1]....
        /*02c0*/ 	.word	0x00001430


	//   ....[2]....
        /*02c4*/ 	.word	0x000018d0


	//   ....[3]....
        /*02c8*/ 	.word	0x00003cc0


	//   ....[4]....
        /*02cc*/ 	.word	0x00003ce0


	//   ....[5]....
        /*02d0*/ 	.word	0x00003d10


	//   ....[6]....
        /*02d4*/ 	.word	0x00003d20


	//   ....[7]....
        /*02d8*/ 	.word	0x00003dd0


	//   ....[8]....
        /*02dc*/ 	.word	0x00003df0


	//   ....[9]....
        /*02e0*/ 	.word	0x00003e00


	//   ....[10]....
        /*02e4*/ 	.word	0x00003e10


	//   ....[11]....
        /*02e8*/ 	.word	0x00003ed0


	//   ....[12]....
        /*02ec*/ 	.word	0x00003ef0


	//   ....[13]....
        /*02f0*/ 	.word	0x00003f00


	//   ....[14]....
        /*02f4*/ 	.word	0x00003f10


	//   ....[15]....
        /*02f8*/ 	.word	0x00003fd0


	//   ....[16]....
        /*02fc*/ 	.word	0x00003ff0


	//   ....[17]....
        /*0300*/ 	.word	0x00004000


	//   ....[18]....
        /*0304*/ 	.word	0x00004010


	//   ....[19]....
        /*0308*/ 	.word	0x000040d0


	//   ....[20]....
        /*030c*/ 	.word	0x000040e0


	//   ....[21]....
        /*0310*/ 	.word	0x000040f0


	//   ....[22]....
        /*0314*/ 	.word	0x00004100


	//   ....[23]....
        /*0318*/ 	.word	0x00004260


	//   ....[24]....
        /*031c*/ 	.word	0x000042d0


	//   ....[25]....
        /*0320*/ 	.word	0x00004340


	//   ....[26]....
        /*0324*/ 	.word	0x000043b0


	//   ....[27]....
        /*0328*/ 	.word	0x000043d0


	//   ....[28]....
        /*032c*/ 	.word	0x000043e0


	//   ....[29]....
        /*0330*/ 	.word	0x000043f0


	//   ....[30]....
        /*0334*/ 	.word	0x00004400


	//   ....[31]....
        /*0338*/ 	.word	0x00004410


	//   ....[32]....
        /*033c*/ 	.word	0x00004420


	//   ....[33]....
        /*0340*/ 	.word	0x00004430


	//   ....[34]....
        /*0344*/ 	.word	0x00004440


	//   ....[35]....
        /*0348*/ 	.word	0x00005a20


	//   ....[36]....
        /*034c*/ 	.word	0x00005a40


	//   ....[37]....
        /*0350*/ 	.word	0x00005a50


	//   ....[38]....
        /*0354*/ 	.word	0x00005a60


	//   ....[39]....
        /*0358*/ 	.word	0x00005b80


	//   ....[40]....
        /*035c*/ 	.word	0x00005b90


	//   ....[41]....
        /*0360*/ 	.word	0x00005ba0


	//   ....[42]....
        /*0364*/ 	.word	0x00005bb0


	//   ....[43]....
        /*0368*/ 	.word	0x00005cd0


	//   ....[44]....
        /*036c*/ 	.word	0x00005cf0


	//   ....[45]....
        /*0370*/ 	.word	0x00005d00


	//   ....[46]....
        /*0374*/ 	.word	0x00005d10


	//   ....[47]....
        /*0378*/ 	.word	0x00005e30


	//   ....[48]....
        /*037c*/ 	.word	0x00005e40


	//   ....[49]....
        /*0380*/ 	.word	0x00005e50


	//   ....[50]....
        /*0384*/ 	.word	0x00005e60


	//   ....[51]....
        /*0388*/ 	.word	0x00005f80


	//   ....[52]....
        /*038c*/ 	.word	0x00005fa0


	//   ....[53]....
        /*0390*/ 	.word	0x00005fb0


	//   ....[54]....
        /*0394*/ 	.word	0x00005fc0


	//   ....[55]....
        /*0398*/ 	.word	0x000060c0


	//   ....[56]....
        /*039c*/ 	.word	0x000060d0


	//   ....[57]....
        /*03a0*/ 	.word	0x000060e0


	//   ....[58]....
        /*03a4*/ 	.word	0x000060f0


	//   ....[59]....
        /*03a8*/ 	.word	0x00006100


	//   ....[60]....
        /*03ac*/ 	.word	0x00006110


	//   ....[61]....
        /*03b0*/ 	.word	0x00006120


	//   ....[62]....
        /*03b4*/ 	.word	0x00006150


	//   ....[63]....
        /*03b8*/ 	.word	0x00006180


	//   ....[64]....
        /*03bc*/ 	.word	0x000061b0


	//   ....[65]....
        /*03c0*/ 	.word	0x000061d0


	//   ....[66]....
        /*03c4*/ 	.word	0x000061e0


	//   ....[67]....
        /*03c8*/ 	.word	0x000078d0


	//   ....[68]....
        /*03cc*/ 	.word	0x00007910


	//   ....[69]....
        /*03d0*/ 	.word	0x00007960


	//   ....[70]....
        /*03d4*/ 	.word	0x00007990


	//   ....[71]....
        /*03d8*/ 	.word	0x00007a60


	//   ....[72]....
        /*03dc*/ 	.word	0x00007a90


	//   ....[73]....
        /*03e0*/ 	.word	0x00007ad0


	//   ....[74]....
        /*03e4*/ 	.word	0x00007b00


	//   ....[75]....
        /*03e8*/ 	.word	0x00007bd0


	//   ....[76]....
        /*03ec*/ 	.word	0x00007c10


	//   ....[77]....
        /*03f0*/ 	.word	0x00007c40


	//   ....[78]....
        /*03f4*/ 	.word	0x00007c70


	//   ....[79]....
        /*03f8*/ 	.word	0x00007d30


	//   ....[80]....
        /*03fc*/ 	.word	0x00007d60


	//   ....[81]....
        /*0400*/ 	.word	0x00007da0


	//   ....[82]....
        /*0404*/ 	.word	0x00007dd0


	//   ....[83]....
        /*0408*/ 	.word	0x00007f20


	//   ....[84]....
        /*040c*/ 	.word	0x00007f60


	//   ....[85]....
        /*0410*/ 	.word	0x00007f90


	//   ....[86]....
        /*0414*/ 	.word	0x00007fc0


	//   ....[87]....
        /*0418*/ 	.word	0x000088d0


	//   ....[88]....
        /*041c*/ 	.word	0x000092c0


	//   ....[89]....
        /*0420*/ 	.word	0x00009910


	//   ....[90]....
        /*0424*/ 	.word	0x00009970


	//   ....[91]....
        /*0428*/ 	.word	0x000099c0


	//   ....[92]....
        /*042c*/ 	.word	0x000099e0


	//   ....[93]....
        /*0430*/ 	.word	0x00009a00


	//   ....[94]....
        /*0434*/ 	.word	0x00009b20


	//   ....[95]....
        /*0438*/ 	.word	0x00009b70


	//   ....[96]....
        /*043c*/ 	.word	0x00009bc0


	//   ....[97]....
        /*0440*/ 	.word	0x00009be0


	//   ....[98]....
        /*0444*/ 	.word	0x00009c00


	//   ....[99]....
        /*0448*/ 	.word	0x0000a3e0


	//   ....[100]....
        /*044c*/ 	.word	0x0000a460


	//   ....[101]....
        /*0450*/ 	.word	0x0000a4d0


	//   ....[102]....
        /*0454*/ 	.word	0x0000a540


	//   ....[103]....
        /*0458*/ 	.word	0x0000a690


	//   ....[104]....
        /*045c*/ 	.word	0x0000a700


	//   ....[105]....
        /*0460*/ 	.word	0x0000a770


	//   ....[106]....
        /*0464*/ 	.word	0x0000a7e0


	//   ....[107]....
        /*0468*/ 	.word	0x0000a900


	//   ....[108]....
        /*046c*/ 	.word	0x0000a970


	//   ....[109]....
        /*0470*/ 	.word	0x0000a9e0


	//   ....[110]....
        /*0474*/ 	.word	0x0000aa50


	//   ....[111]....
        /*0478*/ 	.word	0x0000ab80


	//   ....[112]....
        /*047c*/ 	.word	0x0000abf0


	//   ....[113]....
        /*0480*/ 	.word	0x0000ac60


	//   ....[114]....
        /*0484*/ 	.word	0x0000acd0


	//   ....[115]....
        /*0488*/ 	.word	0x0000ae00


	//   ....[116]....
        /*048c*/ 	.word	0x0000ae70


	//   ....[117]....
        /*0490*/ 	.word	0x0000aee0


	//   ....[118]....
        /*0494*/ 	.word	0x0000af50


	//   ....[119]....
        /*0498*/ 	.word	0x0000afc0


	//   ....[120]....
        /*049c*/ 	.word	0x0000b030


	//   ....[121]....
        /*04a0*/ 	.word	0x0000b0a0


	//   ....[122]....
        /*04a4*/ 	.word	0x0000b110


	//   ....[123]....
        /*04a8*/ 	.word	0x0000b1a0


	//   ....[124]....
        /*04ac*/ 	.word	0x0000b210


	//   ....[125]....
        /*04b0*/ 	.word	0x0000b280


	//   ....[126]....
        /*04b4*/ 	.word	0x0000b2f0


	//   ....[127]....
        /*04b8*/ 	.word	0x0000b360


	//   ....[128]....
        /*04bc*/ 	.word	0x0000b3e0


	//   ....[129]....
        /*04c0*/ 	.word	0x0000b450


	//   ....[130]....
        /*04c4*/ 	.word	0x0000b4c0


	//   ....[131]....
        /*04c8*/ 	.word	0x0000b530


	//   ....[132]....
        /*04cc*/ 	.word	0x0000b5a0


	//   ....[133]....
        /*04d0*/ 	.word	0x0000b610


	//   ....[134]....
        /*04d4*/ 	.word	0x0000b680


	//   ....[135]....
        /*04d8*/ 	.word	0x0000b6f0


	//   ....[136]....
        /*04dc*/ 	.word	0x0000b770


	//   ....[137]....
        /*04e0*/ 	.word	0x0000b7e0


	//   ....[138]....
        /*04e4*/ 	.word	0x0000b850


	//   ....[139]....
        /*04e8*/ 	.word	0x0000b8c0


	//   ....[140]....
        /*04ec*/ 	.word	0x0000b930


	//   ....[141]....
        /*04f0*/ 	.word	0x0000b9a0


	//   ....[142]....
        /*04f4*/ 	.word	0x0000ba10


	//   ....[143]....
        /*04f8*/ 	.word	0x0000ba80


	//   ....[144]....
        /*04fc*/ 	.word	0x0000bb00


	//   ....[145]....
        /*0500*/ 	.word	0x0000bb70


	//   ....[146]....
        /*0504*/ 	.word	0x0000bbe0


	//   ....[147]....
        /*0508*/ 	.word	0x0000bc50


	//   ....[148]....
        /*050c*/ 	.word	0x0000bcc0


	//   ....[149]....
        /*0510*/ 	.word	0x0000bd30


	//   ....[150]....
        /*0514*/ 	.word	0x0000bda0


	//   ....[151]....
        /*0518*/ 	.word	0x0000be10


	//   ....[152]....
        /*051c*/ 	.word	0x0000be80


	//   ....[153]....
        /*0520*/ 	.word	0x0000bef0


	//   ....[154]....
        /*0524*/ 	.word	0x0000bf60


	//   ....[155]....
        /*0528*/ 	.word	0x0000c050


	//   ....[156]....
        /*052c*/ 	.word	0x0000c0c0


	//   ....[157]....
        /*0530*/ 	.word	0x0000c130


	//   ....[158]....
        /*0534*/ 	.word	0x0000c1a0


	//----- nvinfo : EIATTR_EXIT_INSTR_OFFSETS
	.align		4
.L_1381:
        /*0538*/ 	.byte	0x04, 0x1c
        /*053a*/ 	.short	(.L_1383 - .L_1382)


	//   ....[0]....
.L_1382:
        /*053c*/ 	.word	0x00009d30


	//   ....[1]....
        /*0540*/ 	.word	0x0000a380


	//----- nvinfo : EIATTR_MAX_THREADS
	.align		4
.L_1383:
        /*0544*/ 	.byte	0x04, 0x05
        /*0546*/ 	.short	(.L_1385 - .L_1384)
.L_1384:
        /*0548*/ 	.word	0x00000080
        /*054c*/ 	.word	0x00000001
        /*0550*/ 	.word	0x00000001


	//----- nvinfo : EIATTR_CRS_STACK_SIZE
	.align		4
.L_1385:
        /*0554*/ 	.byte	0x04, 0x1e
        /*0556*/ 	.short	(.L_1387 - .L_1386)
.L_1386:
        /*0558*/ 	.word	0x00000000
.L_1387:


//--------------------- .nv.info._Z25selective_scan_bwd_kernelI32Selective_Scan_bwd_kernel_traitsILi128ELi16ELb0ELb0ELb0ELb0ELb1EfN3c107complexIfEEEEv12SSMParamsBwd --------------------------
	.section	.nv.info._Z25selective_scan_bwd_kernelI32Selective_Scan_bwd_kernel_traitsILi128ELi16ELb0ELb0ELb0ELb0ELb1EfN3c107complexIfEEEEv12SSMParamsBwd,"",@"SHT_CUDA_INFO"
	.sectionflags	@""
	.align	4


	//----- nvinfo : EIATTR_CUDA_API_VERSION
	.align		4
        /*0000*/ 	.byte	0x04, 0x37
        /*0002*/ 	.short	(.L_1389 - .L_1388)
.L_1388:
        /*0004*/ 	.word	0x00000082


	//----- nvinfo : EIATTR_SW2861232_WAR
	.align		4
.L_1389:
        /*0008*/ 	.byte	0x01, 0x35
	.zero		2


	//----- nvinfo : EIATTR_PARAM_CBANK
	.align		4
        /*000c*/ 	.byte	0x04, 0x0a
        /*000e*/ 	.short	(.L_1391 - .L_1390)
	.align		4
.L_1390:
        /*0010*/ 	.word	index@(.nv.constant0._Z25selective_scan_bwd_kernelI32Selective_Scan_bwd_kernel_traitsILi128ELi16ELb0ELb0ELb0ELb0ELb1EfN3c107complexIfEEEEv12SSMParamsBwd)
        /*0014*/ 	.short	0x0160
        /*0016*/ 	.short	0x01f0


	//----- nvinfo : EIATTR_CBANK_PARAM_SIZE
	.align		4
.L_1391:
        /*0018*/ 	.byte	0x03, 0x19
        /*001a*/ 	.short	0x01f0


	//----- nvinfo : EIATTR_KPARAM_INFO
	.align		4
        /*001c*/ 	.byte	0x04, 0x17
        /*001e*/ 	.short	(.L_1393 - .L_1392)
.L_1392:
        /*0020*/ 	.word	0x00000000
        /*0024*/ 	.short	0x0000
        /*0026*/ 	.short	0x0000
        /*0028*/ 	.byte	0x00, 0xf0, 0xc1, 0x07


	//----- nvinfo : EIATTR_MAXREG_COUNT
	.align		4
.L_1393:
        /*002c*/ 	.byte	0x03, 0x1b
        /*002e*/ 	.short	0x00ff


	//----- nvinfo : EIATTR_NUM_BARRIERS
	.align		4
        /*0030*/ 	.byte	0x02, 0x4c
        /*0032*/ 	.byte	0x01
	.zero		1


	//----- nvinfo : EIATTR_MERCURY_ISA_VERSION
	.align		4
        /*0034*/ 	.byte	0x03, 0x5f
        /*0036*/ 	.short	0x0000


	//----- nvinfo : EIATTR_COOP_GROUP_MASK_REGIDS
	.align		4
        /*0038*/ 	.byte	0x04, 0x29
        /*003a*/ 	.short	(.L_1395 - .L_1394)


	//   ....[0]....
.L_1394:
        /*003c*/ 	.word	0xffffffff


	//   ....[1]....
        /*0040*/ 	.word	0xffffffff


	//   ....[2]....
        /*0044*/ 	.word	0xffffffff


	//   ....[3]....
        /*0048*/ 	.word	0xffffffff


	//   ....[4]....
        /*004c*/ 	.word	0xffffffff


	//   ....[5]....
        /*0050*/ 	.word	0xffffffff


	//   ....[6]....
        /*0054*/ 	.word	0xffffffff


	//   ....[7]....
        /*0058*/ 	.word	0xffffffff


	//   ....[8]....
        /*005c*/ 	.word	0xffffffff


	//   ....[9]....
        /*0060*/ 	.word	0xffffffff


	//   ....[10]....
        /*0064*/ 	.word	0xffffffff


	//   ....[11]....
        /*0068*/ 	.word	0xffffffff


	//   ....[12]....
        /*006c*/ 	.word	0xffffffff


	//   ....[13]....
        /*0070*/ 	.word	0xffffffff


	//   ....[14]....
        /*0074*/ 	.word	0xffffffff


	//   ....[15]....
        /*0078*/ 	.word	0xffffffff


	//   ....[16]....
        /*007c*/ 	.word	0xffffffff


	//   ....[17]....
        /*0080*/ 	.word	0xffffffff


	//   ....[18]....
        /*0084*/ 	.word	0xffffffff


	//   ....[19]....
        /*0088*/ 	.word	0xffffffff


	//   ....[20]....
        /*008c*/ 	.word	0xffffffff


	//   ....[21]....
        /*0090*/ 	.word	0xffffffff


	//   ....[22]....
        /*0094*/ 	.word	0xffffffff


	//   ....[23]....
        /*0098*/ 	.word	0xffffffff


	//   ....[24]....
        /*009c*/ 	.word	0xffffffff


	//   ....[25]....
        /*00a0*/ 	.word	0xffffffff


	//   ....[26]....
        /*00a4*/ 	.word	0xffffffff


	//   ....[27]....
        /*00a8*/ 	.word	0xffffffff


	//   ....[28]....
        /*00ac*/ 	.word	0xffffffff


	//   ....[29]....
        /*00b0*/ 	.word	0xffffffff


	//   ....[30]....
        /*00b4*/ 	.word	0xffffffff


	//   ....[31]....
        /*00b8*/ 	.word	0xffffffff


	//   ....[32]....
        /*00bc*/ 	.word	0xffffffff


	//   ....[33]....
        /*00c0*/ 	.word	0xffffffff


	//   ....[34]....
        /*00c4*/ 	.word	0xffffffff


	//   ....[35]....
        /*00c8*/ 	.word	0xffffffff


	//   ....[36]....
        /*00cc*/ 	.word	0xffffffff


	//   ....[37]....
        /*00d0*/ 	.word	0xffffffff


	//   ....[38]....
        /*00d4*/ 	.word	0xffffffff


	//   ....[39]....
        /*00d8*/ 	.word	0xffffffff


	//   ....[40]....
        /*00dc*/ 	.word	0xffffffff


	//   ....[41]....
        /*00e0*/ 	.word	0xffffffff


	//   ....[42]....
        /*00e4*/ 	.word	0xffffffff


	//   ....[43]....
        /*00e8*/ 	.word	0xffffffff


	//   ....[44]....
        /*00ec*/ 	.word	0xffffffff


	//   ....[45]....
        /*00f0*/ 	.word	0xffffffff


	//   ....[46]....
        /*00f4*/ 	.word	0xffffffff


	//   ....[47]....
        /*00f8*/ 	.word	0xffffffff


	//   ....[48]....
        /*00fc*/ 	.word	0xffffffff


	//   ....[49]....
        /*0100*/ 	.word	0xffffffff


	//   ....[50]....
        /*0104*/ 	.word	0xffffffff


	//   ....[51]....
        /*0108*/ 	.word	0xffffffff


	//   ....[52]....
        /*010c*/ 	.word	0xffffffff


	//   ....[53]....
        /*0110*/ 	.word	0xffffffff


	//   ....[54]....
        /*0114*/ 	.word	0xffffffff


	//   ....[55]....
        /*0118*/ 	.word	0xffffffff


	//   ....[56]....
        /*011c*/ 	.word	0xffffffff


	//   ....[57]....
        /*0120*/ 	.word	0xffffffff


	//   ....[58]....
        /*0124*/ 	.word	0xffffffff


	//   ....[59]....
        /*0128*/ 	.word	0xffffffff


	//   ....[60]....
        /*012c*/ 	.word	0xffffffff


	//   ....[61]....
        /*0130*/ 	.word	0xffffffff


	//   ....[62]....
        /*0134*/ 	.word	0xffffffff


	//   ....[63]....
        /*0138*/ 	.word	0xffffffff


	//   ....[64]....
        /*013c*/ 	.word	0xffffffff


	//   ....[65]....
        /*0140*/ 	.word	0xffffffff


	//   ....[66]....
        /*0144*/ 	.word	0xffffffff


	//   ....[67]....
        /*0148*/ 	.word	0xffffffff


	//   ....[68]....
        /*014c*/ 	.word	0xffffffff


	//   ....[69]....
        /*0150*/ 	.word	0xffffffff


	//   ....[70]....
        /*0154*/ 	.word	0xffffffff


	//   ....[71]....
        /*0158*/ 	.word	0xffffffff


	//   ....[72]....
        /*015c*/ 	.word	0xffffffff


	//   ....[73]....
        /*0160*/ 	.word	0xffffffff


	//   ....[74]....
        /*0164*/ 	.word	0xffffffff


	//   ....[75]....
        /*0168*/ 	.word	0xffffffff


	//   ....[76]....
        /*016c*/ 	.word	0xffffffff


	//   ....[77]....
        /*0170*/ 	.word	0xffffffff


	//   ....[78]....
        /*0174*/ 	.word	0xffffffff


	//   ....[79]....
        /*0178*/ 	.word	0xffffffff


	//   ....[80]....
        /*017c*/ 	.word	0xffffffff


	//   ....[81]....
        /*0180*/ 	.word	0xffffffff


	//   ....[82]....
        /*0184*/ 	.word	0xffffffff


	//   ....[83]....
        /*0188*/ 	.word	0xffffffff


	//   ....[84]....
        /*018c*/ 	.word	0xffffffff


	//   ....[85]....
        /*0190*/ 	.word	0xffffffff


	//   ....[86]....
        /*0194*/ 	.word	0xffffffff


	//   ....[87]....
        /*0198*/ 	.word	0xffffffff


	//   ....[88]....
        /*019c*/ 	.word	0xffffffff


	//   ....[89]....
        /*01a0*/ 	.word	0xffffffff


	//   ....[90]....
        /*01a4*/ 	.word	0xffffffff


	//   ....[91]....
        /*01a8*/ 	.word	0xffffffff


	//   ....[92]....
        /*01ac*/ 	.word	0xffffffff


	//   ....[93]....
        /*01b0*/ 	.word	0xffffffff


	//   ....[94]....
        /*01b4*/ 	.word	0xffffffff


	//   ....[95]....
        /*01b8*/ 	.word	0xffffffff


	//   ....[96]....
        /*01bc*/ 	.word	0xffffffff


	//   ....[97]....
        /*01c0*/ 	.word	0xffffffff


	//   ....[98]....
        /*01c4*/ 	.word	0xffffffff


	//   ....[99]....
        /*01c8*/ 	.word	0xffffffff


	//   ....[100]....
        /*01cc*/ 	.word	0xffffffff


	//   ....[101]....
        /*01d0*/ 	.word	0xffffffff


	//   ....[102]....
        /*01d4*/ 	.word	0xffffffff


	//   ....[103]....
        /*01d8*/ 	.word	0xffffffff


	//   ....[104]....
        /*01dc*/ 	.word	0xffffffff


	//   ....[105]....
        /*01e0*/ 	.word	0xffffffff


	//   ....[106]....
        /*01e4*/ 	.word	0xffffffff


	//   ....[107]....
        /*01e8*/ 	.word	0xffffffff


	//   ....[108]....
        /*01ec*/ 	.word	0xffffffff


	//   ....[109]....
        /*01f0*/ 	.word	0xffffffff


	//   ....[110]....
        /*01f4*/ 	.word	0xffffffff


	//   ....[111]....
        /*01f8*/ 	.word	0xffffffff


	//   ....[112]....
        /*01fc*/ 	.word	0xffffffff


	//   ....[113]....
        /*0200*/ 	.word	0xffffffff


	//   ....[114]....
        /*0204*/ 	.word	0xffffffff


	//   ....[115]....
        /*0208*/ 	.word	0xffffffff


	//   ....[116]....
        /*020c*/ 	.word	0xffffffff


	//   ....[117]....
        /*0210*/ 	.word	0xffffffff


	//   ....[118]....
        /*0214*/ 	.word	0xffffffff


	//   ....[119]....
        /*0218*/ 	.word	0xffffffff


	//   ....[120]....
        /*021c*/ 	.word	0xffffffff


	//   ....[121]....
        /*0220*/ 	.word	0xffffffff


	//   ....[122]....
        /*0224*/ 	.word	0xffffffff


	//   ....[123]....
        /*0228*/ 	.word	0xffffffff


	//   ....[124]....
        /*022c*/ 	.word	0xffffffff


	//   ....[125]....
        /*0230*/ 	.word	0xffffffff


	//   ....[126]....
        /*0234*/ 	.word	0xffffffff


	//   ....[127]....
        /*0238*/ 	.word	0xffffffff


	//   ....[128]....
        /*023c*/ 	.word	0xffffffff


	//   ....[129]....
        /*0240*/ 	.word	0xffffffff


	//   ....[130]....
        /*0244*/ 	.word	0xffffffff


	//   ....[131]....
        /*0248*/ 	.word	0xffffffff


	//   ....[132]....
        /*024c*/ 	.word	0xffffffff


	//   ....[133]....
        /*0250*/ 	.word	0xffffffff


	//   ....[134]....
        /*0254*/ 	.word	0xffffffff


	//   ....[135]....
        /*0258*/ 	.word	0xffffffff


	//   ....[136]....
        /*025c*/ 	.word	0xffffffff


	//   ....[137]....
        /*0260*/ 	.word	0xffffffff


	//   ....[138]....
        /*0264*/ 	.word	0xffffffff


	//   ....[139]....
        /*0268*/ 	.word	0xffffffff


	//   ....[140]....
        /*026c*/ 	.word	0xffffffff


	//   ....[141]....
        /*0270*/ 	.word	0xffffffff


	//   ....[142]....
        /*0274*/ 	.word	0xffffffff


	//   ....[143]....
        /*0278*/ 	.word	0xffffffff


	//   ....[144]....
        /*027c*/ 	.word	0xffffffff


	//   ....[145]....
        /*0280*/ 	.word	0xffffffff


	//   ....[146]....
        /*0284*/ 	.word	0xffffffff


	//   ....[147]....
        /*0288*/ 	.word	0xffffffff


	//   ....[148]....
        /*028c*/ 	.word	0xffffffff


	//   ....[149]....
        /*0290*/ 	.word	0xffffffff


	//   ....[150]....
        /*0294*/ 	.word	0xffffffff


	//   ....[151]....
        /*0298*/ 	.word	0xffffffff


	//   ....[152]....
        /*029c*/ 	.word	0xffffffff


	//   ....[153]....
        /*02a0*/ 	.word	0xffffffff


	//   ....[154]....
        /*02a4*/ 	.word	0xffffffff


	//   ....[155]....
        /*02a8*/ 	.word	0xffffffff


	//   ....[156]....
        /*02ac*/ 	.word	0xffffffff


	//   ....[157]....
        /*02b0*/ 	.word	0xffffffff


	//   ....[158]....
        /*02b4*/ 	.word	0xffffffff


	//   ....[159]....
        /*02b8*/ 	.word	0xffffffff


	//   ....[160]....
        /*02bc*/ 	.word	0xffffffff


	//   ....[161]....
        /*02c0*/ 	.word	0xffffffff


	//   ....[162]....
        /*02c4*/ 	.word	0xffffffff


	//----- nvinfo : EIATTR_COOP_GROUP_INSTR_OFFSETS
	.align		4
.L_1395:
        /*02c8*/ 	.byte	0x04, 0x28
        /*02ca*/ 	.short	(.L_1397 - .L_1396)


	//   ....[0]....
.L_1396:
        /*02cc*/ 	.word	0x00000fa0


	//   ....[1]....
        /*02d0*/ 	.word	0x00001490


	//   ....[2]....
        /*02d4*/ 	.word	0x00001d80


	//   ....[3]....
        /*02d8*/ 	.word	0x000021a0


	//   ....[4]....
        /*02dc*/ 	.word	0x00002810


	//   ....[5]....
        /*02e0*/ 	.word	0x000030c0


	//   ....[6]....
        /*02e4*/ 	.word	0x00003ab0


	//   ....[7]....
        /*02e8*/ 	.word	0x000062d0


	//   ....[8]....
        /*02ec*/ 	.word	0x000062f0


	//   ....[9]....
        /*02f0*/ 	.word	0x00006320


	//   ....[10]....
        /*02f4*/ 	.word	0x00006330


	//   ....[11]....
        /*02f8*/ 	.word	0x000063e0


	//   ....[12]....
        /*02fc*/ 	.word	0x00006400


	//   ....[13]....
        /*0300*/ 	.word	0x00006410


	//   ....[14]....
        /*0304*/ 	.word	0x00006420


	//   ....[15]....
        /*0308*/ 	.word	0x000064e0


	//   ....[16]....
        /*030c*/ 	.word	0x00006500


	//   ....[17]....
        /*0310*/ 	.word	0x00006510


	//   ....[18]....
        /*0314*/ 	.word	0x00006520


	//   ....[19]....
        /*0318*/ 	.word	0x000065e0


	//   ....[20]....
        /*031c*/ 	.word	0x00006600


	//   ....[21]....
        /*0320*/ 	.word	0x00006610


	//   ....[22]....
        /*0324*/ 	.word	0x00006620


	//   ....[23]....
        /*0328*/ 	.word	0x000066e0


	//   ....[24]....
        /*032c*/ 	.word	0x000066f0


	//   ....[25]....
        /*0330*/ 	.word	0x00006700


	//   ....[26]....
        /*0334*/ 	.word	0x00006710


	//   ....[27]....
        /*0338*/ 	.word	0x00006870


	//   ....[28]....
        /*033c*/ 	.word	0x000068e0


	//   ....[29]....
        /*0340*/ 	.word	0x00006950


	//   ....[30]....
        /*0344*/ 	.word	0x000069c0


	//   ....[31]....
        /*0348*/ 	.word	0x000069e0


	//   ....[32]....
        /*034c*/ 	.word	0x000069f0


	//   ....[33]....
        /*0350*/ 	.word	0x00006a00


	//   ....[34]....
        /*0354*/ 	.word	0x00006a10


	//   ....[35]....
        /*0358*/ 	.word	0x00006a20


	//   ....[36]....
        /*035c*/ 	.word	0x00006a30


	//   ....[37]....
        /*0360*/ 	.word	0x00006a40


	//   ....[38]....
        /*0364*/ 	.word	0x00006a50


	//   ....[39]....
        /*0368*/ 	.word	0x00008050


	//   ....[40]....
        /*036c*/ 	.word	0x00008070


	//   ....[41]....
        /*0370*/ 	.word	0x00008080


	//   ....[42]....
        /*0374*/ 	.word	0x00008090


	//   ....[43]....
        /*0378*/ 	.word	0x000081a0


	//   ....[44]....
        /*037c*/ 	.word	0x000081b0


	//   ....[45]....
        /*0380*/ 	.word	0x000081c0


	//   ....[46]....
        /*0384*/ 	.word	0x000081d0


	//   ....[47]....
        /*0388*/ 	.word	0x000082e0


	//   ....[48]....
        /*038c*/ 	.word	0x00008300


	//   ....[49]....
        /*0390*/ 	.word	0x00008310


	//   ....[50]....
        /*0394*/ 	.word	0x00008320


	//   ....[51]....
        /*0398*/ 	.word	0x00008430


	//   ....[52]....
        /*039c*/ 	.word	0x00008440


	//   ....[53]....
        /*03a0*/ 	.word	0x00008450


	//   ....[54]....
        /*03a4*/ 	.word	0x00008460


	//   ....[55]....
        /*03a8*/ 	.word	0x00008570


	//   ....[56]....
        /*03ac*/ 	.word	0x00008590


	//   ....[57]....
        /*03b0*/ 	.word	0x000085a0


	//   ....[58]....
        /*03b4*/ 	.word	0x000085b0


	//   ....[59]....
        /*03b8*/ 	.word	0x000086b0


	//   ....[60]....
        /*03bc*/ 	.word	0x000086c0


	//   ....[61]....
        /*03c0*/ 	.word	0x000086d0


	//   ....[62]....
        /*03c4*/ 	.word	0x000086e0


	//   ....[63]....
        /*03c8*/ 	.word	0x000086f0


	//   ....[64]....
        /*03cc*/ 	.word	0x00008700


	//   ....[65]....
        /*03d0*/ 	.word	0x00008710


	//   ....[66]....
        /*03d4*/ 	.word	0x00008740


	//   ....[67]....
        /*03d8*/ 	.word	0x00008770


	//   ....[68]....
        /*03dc*/ 	.word	0x000087a0


	//   ....[69]....
        /*03e0*/ 	.word	0x000087b0


	//   ....[70]....
        /*03e4*/ 	.word	0x000087c0


	//   ....[71]....
        /*03e8*/ 	.word	0x00009e40


	//   ....[72]....
        /*03ec*/ 	.word	0x00009ef0


	//   ....[73]....
        /*03f0*/ 	.word	0x00009f20


	//   ....[74]....
        /*03f4*/ 	.word	0x00009f50


	//   ....[75]....
        /*03f8*/ 	.word	0x0000a050


	//   ....[76]....
        /*03fc*/ 	.word	0x0000a090


	//   ....[77]....
        /*0400*/ 	.word	0x0000a0c0


	//   ....[78]....
        /*0404*/ 	.word	0x0000a0f0


	//   ....[79]....
        /*0408*/ 	.word	0x0000a200


	//   ....[80]....
        /*040c*/ 	.word	0x0000a240


	//   ....[81]....
        /*0410*/ 	.word	0x0000a270


	//   ....[82]....
        /*0414*/ 	.word	0x0000a2a0


	//   ....[83]....
        /*0418*/ 	.word	0x0000a420


	//   ....[84]....
        /*041c*/ 	.word	0x0000a450


	//   ....[85]....
        /*0420*/ 	.word	0x0000a480


	//   ....[86]....
        /*0424*/ 	.word	0x0000a4b0


	//   ....[87]....
        /*0428*/ 	.word	0x0000a610


	//   ....[88]....
        /*042c*/ 	.word	0x0000a650


	//   ....[89]....
        /*0430*/ 	.word	0x0000a680


	//   ....[90]....
        /*0434*/ 	.word	0x0000a6b0


	//   ....[91]....
        /*0438*/ 	.word	0x0000ae00


	//   ....[92]....
        /*043c*/ 	.word	0x0000b800


	//   ....[93]....
        /*0440*/ 	.word	0x0000be70


	//   ....[94]....
        /*0444*/ 	.word	0x0000bed0


	//   ....[95]....
        /*0448*/ 	.word	0x0000bf20


	//   ....[96]....
        /*044c*/ 	.word	0x0000bf40


	//   ....[97]....
        /*0450*/ 	.word	0x0000bf60


	//   ....[98]....
        /*0454*/ 	.word	0x0000c080


	//   ....[99]....
        /*0458*/ 	.word	0x0000c0d0


	//   ....[100]....
        /*045c*/ 	.word	0x0000c120


	//   ....[101]....
        /*0460*/ 	.word	0x0000c140


	//   ....[102]....
        /*0464*/ 	.word	0x0000c160


	//   ....[103]....
        /*0468*/ 	.word	0x0000c940


	//   ....[104]....
        /*046c*/ 	.word	0x0000c9c0


	//   ....[105]....
        /*0470*/ 	.word	0x0000ca30


	//   ....[106]....
        /*0474*/ 	.word	0x0000caa0


	//   ....[107]....
        /*0478*/ 	.word	0x0000cbf0


	//   ....[108]....
        /*047c*/ 	.word	0x0000cc60


	//   ....[109]....
        /*0480*/ 	.word	0x0000ccd0


	//   ....[110]....
        /*0484*/ 	.word	0x0000cd40


	//   ....[111]....
        /*0488*/ 	.word	0x0000ce60


	//   ....[112]....
        /*048c*/ 	.word	0x0000ced0


	//   ....[113]....
        /*0490*/ 	.word	0x0000cf40


	//   ....[114]....
        /*0494*/ 	.word	0x0000cfb0


	//   ....[115]....
        /*0498*/ 	.word	0x0000d0e0


	//   ....[116]....
        /*049c*/ 	.word	0x0000d150


	//   ....[117]....
        /*04a0*/ 	.word	0x0000d1c0


	//   ....[118]....
        /*04a4*/ 	.word	0x0000d230


	//   ....[119]....
        /*04a8*/ 	.word	0x0000d360


	//   ....[120]....
        /*04ac*/ 	.word	0x0000d3d0


	//   ....[121]....
        /*04b0*/ 	.word	0x0000d440


	//   ....[122]....
        /*04b4*/ 	.word	0x0000d4b0


	//   ....[123]....
        /*04b8*/ 	.word	0x0000d520


	//   ....[124]....
        /*04bc*/ 	.word	0x0000d590


	//   ....[125]....
        /*04c0*/ 	.word	0x0000d600


	//   ....[126]....
        /*04c4*/ 	.word	0x0000d670


	//   ....[127]....
        /*04c8*/ 	.word	0x0000d700


	//   ....[128]....
        /*04cc*/ 	.word	0x0000d770


	//   ....[129]....
        /*04d0*/ 	.word	0x0000d7e0


	//   ....[130]....
        /*04d4*/ 	.word	0x0000d850


	//   ....[131]....
        /*04d8*/ 	.word	0x0000d8c0


	//   ....[132]....
        /*04dc*/ 	.word	0x0000d940


	//   ....[133]....
        /*04e0*/ 	.word	0x0000d9b0


	//   ....[134]....
        /*04e4*/ 	.word	0x0000da20


	//   ....[135]....
        /*04e8*/ 	.word	0x0000da90


	//   ....[136]....
        /*04ec*/ 	.word	0x0000db00


	//   ....[137]....
        /*04f0*/ 	.word	0x0000db70


	//   ....[138]....
        /*04f4*/ 	.word	0x0000dbe0


	//   ....[139]....
        /*04f8*/ 	.word	0x0000dc50


	//   ....[140]....
        /*04fc*/ 	.word	0x0000dcd0


	//   ....[141]....
        /*0500*/ 	.word	0x0000dd40


	//   ....[142]....
        /*0504*/ 	.word	0x0000ddb0


	//   ....[143]....
        /*0508*/ 	.word	0x0000de20


	//   ....[144]....
        /*050c*/ 	.word	0x0000de90


	//   ....[145]....
        /*0510*/ 	.word	0x0000df00


	//   ....[146]....
        /*0514*/ 	.word	0x0000df70


	//   ....[147]....
        /*0518*/ 	.word	0x0000dfe0


	//   ....[148]....
        /*051c*/ 	.word	0x0000e060


	//   ....[149]....
        /*0520*/ 	.word	0x0000e0d0


	//   ....[150]....
        /*0524*/ 	.word	0x0000e140


	//   ....[151]....
        /*0528*/ 	.word	0x0000e1b0


	//   ....[152]....
        /*052c*/ 	.word	0x0000e220


	//   ....[153]....
        /*0530*/ 	.word	0x0000e290


	//   ....[154]....
        /*0534*/ 	.word	0x0000e300


	//   ....[155]....
        /*0538*/ 	.word	0x0000e370


	//   ....[156]....
        /*053c*/ 	.word	0x0000e3e0


	//   ....[157]....
        /*0540*/ 	.word	0x0000e450


	//   ....[158]....
        /*0544*/ 	.word	0x0000e4c0


	//   ....[159]....
        /*0548*/ 	.word	0x0000e5a0


	//   ....[160]....
        /*054c*/ 	.word	0x0000e610


	//   ....[161]....
        /*0550*/ 	.word	0x0000e680


	//   ....[162]....
        /*0554*/ 	.word	0x0000e6f0


	//----- nvinfo : EIATTR_EXIT_INSTR_OFFSETS
	.align		4
.L_1397:
        /*0558*/ 	.byte	0x04, 0x1c
        /*055a*/ 	.short	(.L_1399 - .L_1398)


	//   ....[0]....
.L_1398:
        /*055c*/ 	.word	0x0000c290


	//   ....[1]....
        /*0560*/ 	.word	0x0000c8e0


	//----- nvinfo : EIATTR_MAX_THREADS
	.align		4
.L_1399:
        /*0564*/ 	.byte	0x04, 0x05
        /*0566*/ 	.short	(.L_1401 - .L_1400)
.L_1400:
        /*0568*/ 	.word	0x00000080
        /*056c*/ 	.word	0x00000001
        /*0570*/ 	.word	0x00000001


	//----- nvinfo : EIATTR_CRS_STACK_SIZE
	.align		4
.L_1401:
        /*0574*/ 	.byte	0x04, 0x1e
        /*0576*/ 	.short	(.L_1403 - .L_1402)
.L_1402:
        /*0578*/ 	.word	0x00000000
.L_1403:


//--------------------- .nv.info._Z25selective_scan_bwd_kernelI32Selective_Scan_bwd_kernel_traitsILi128ELi16ELb0ELb0ELb0ELb1ELb0EfN3c107complexIfEEEEv12SSMParamsBwd --------------------------
	.section	.nv.info._Z25selective_scan_bwd_kernelI32Selective_Scan_bwd_kernel_traitsILi128ELi16ELb0ELb0ELb0ELb1ELb0EfN3c107complexIfEEEEv12SSMParamsBwd,"",@"SHT_CUDA_INFO"
	.sectionflags	@""
	.align	4


	//----- nvinfo : EIATTR_CUDA_API_VERSION
	.align		4
        /*0000*/ 	.byte	0x04, 0x37
        /*0002*/ 	.short	(.L_1405 - .L_1404)
.L_1404:
        /*0004*/ 	.word	0x00000082


	//----- nvinfo : EIATTR_SW2861232_WAR
	.align		4
.L_1405:
        /*0008*/ 	.byte	0x01, 0x35
	.zero		2


	//----- nvinfo : EIATTR_PARAM_CBANK
	.align		4
        /*000c*/ 	.byte	0x04, 0x0a
        /*000e*/ 	.short	(.L_1407 - .L_1406)
	.align		4
.L_1406:
        /*0010*/ 	.word	index@(.nv.constant0._Z25selective_scan_bwd_kernelI32Selective_Scan_bwd_kernel_traitsILi128ELi16ELb0ELb0ELb0ELb1ELb0EfN3c107complexIfEEEEv12SSMParamsBwd)
        /*0014*/ 	.short	0x0160
        /*0016*/ 	.short	0x01f0


	//----- nvinfo : EIATTR_CBANK_PARAM_SIZE
	.align		4
.L_1407:
        /*0018*/ 	.byte	0x03, 0x19
        /*001a*/ 	.short	0x01f0


	//----- nvinfo : EIATTR_KPARAM_INFO
	.align		4
        /*001c*/ 	.byte	0x04, 0x17
        /*001e*/ 	.short	(.L_1409 - .L_1408)
.L_1408:
        /*0020*/ 	.word	0x00000000
        /*0024*/ 	.short	0x0000
        /*0026*/ 	.short	0x0000
        /*0028*/ 	.byte	0x00, 0xf0, 0xc1, 0x07


	//----- nvinfo : EIATTR_MAXREG_COUNT
	.align		4
.L_1409:
        /*002c*/ 	.byte	0x03, 0x1b
        /*002e*/ 	.short	0x00ff


	//----- nvinfo : EIATTR_NUM_BARRIERS
	.align		4
        /*0030*/ 	.byte	0x02, 0x4c
        /*0032*/ 	.byte	0x01
	.zero		1


	//----- nvinfo : EIATTR_MERCURY_ISA_VERSION
	.align		4
        /*0034*/ 	.byte	0x03, 0x5f
        /*0036*/ 	.short	0x0000


	//----- nvinfo : EIATTR_COOP_GROUP_MASK_REGIDS
	.align		4
        /*0038*/ 	.byte	0x04, 0x29
        /*003a*/ 	.short	(.L_1411 - .L_1410)


	//   ....[0]....
.L_1410:
        /*003c*/ 	.word	0xffffffff


	//   ....[1]....
        /*0040*/ 	.word	0xffffffff


	//   ....[2]....
        /*0044*/ 	.word	0xffffffff


	//   ....[3]....
        /*0048*/ 	.word	0xffffffff


	//   ....[4]....
        /*004c*/ 	.word	0xffffffff


	//   ....[5]....
        /*0050*/ 	.word	0xffffffff


	//   ....[6]....
        /*0054*/ 	.word	0xffffffff


	//   ....[7]....
        /*0058*/ 	.word	0xffffffff


	//   ....[8]....
        /*005c*/ 	.word	0xffffffff


	//   ....[9]....
        /*0060*/ 	.word	0xffffffff


	//   ....[10]....
        /*0064*/ 	.word	0xffffffff


	//   ....[11]....
        /*0068*/ 	.word	0xffffffff


	//   ....[12]....
        /*006c*/ 	.word	0xffffffff


	//   ....[13]....
        /*0070*/ 	.word	0xffffffff


	//   ....[14]....
        /*0074*/ 	.word	0xffffffff


	//   ....[15]....
        /*0078*/ 	.word	0xffffffff


	//   ....[16]....
        /*007c*/ 	.word	0xffffffff


	//   ....[17]....
        /*0080*/ 	.word	0xffffffff


	//   ....[18]....
        /*0084*/ 	.word	0xffffffff


	//   ....[19]....
        /*0088*/ 	.word	0xffffffff


	//   ....[20]....
        /*008c*/ 	.word	0xffffffff


	//   ....[21]....
        /*0090*/ 	.word	0xffffffff


	//   ....[22]....
        /*0094*/ 	.word	0xffffffff


	//   ....[23]....
        /*0098*/ 	.word	0xffffffff


	//   ....[24]....
        /*009c*/ 	.word	0xffffffff


	//   ....[25]....
        /*00a0*/ 	.word	0xffffffff


	//   ....[26]....
        /*00a4*/ 	.word	0xffffffff


	//   ....[27]....
        /*00a8*/ 	.word	0xffffffff


	//   ....[28]....
        /*00ac*/ 	.word	0xffffffff


	//   ....[29]....
        /*00b0*/ 	.word	0xffffffff


	//   ....[30]....
        /*00b4*/ 	.word	0xffffffff


	//   ....[31]....
        /*00b8*/ 	.word	0xffffffff


	//   ....[32]....
        /*00bc*/ 	.word	0xffffffff


	//   ....[33]....
        /*00c0*/ 	.word	0xffffffff


	//   ....[34]....
        /*00c4*/ 	.word	0xffffffff


	//   ....[35]....
        /*00c8*/ 	.word	0xffffffff


	//   ....[36]....
        /*00cc*/ 	.word	0xffffffff


	//   ....[37]....
        /*00d0*/ 	.word	0xffffffff


	//   ....[38]....
        /*00d4*/ 	.word	0xffffffff


	//   ....[39]....
        /*00d8*/ 	.word	0xffffffff


	//   ....[40]....
        /*00dc*/ 	.word	0xffffffff


	//   ....[41]....
        /*00e0*/ 	.word	0xffffffff


	//   ....[42]....
        /*00e4*/ 	.word	0xffffffff


	//   ....[43]....
        /*00e8*/ 	.word	0xffffffff


	//   ....[44]....
        /*00ec*/ 	.word	0xffffffff


	//   ....[45]....
        /*00f0*/ 	.word	0xffffffff


	//   ....[46]....
        /*00f4*/ 	.word	0xffffffff


	//   ....[47]....
        /*00f8*/ 	.word	0xffffffff


	//   ....[48]....
        /*00fc*/ 	.word	0xffffffff


	//   ....[49]....
        /*0100*/ 	.word	0xffffffff


	//   ....[50]....
        /*0104*/ 	.word	0xffffffff


	//   ....[51]....
        /*0108*/ 	.word	0xffffffff


	//   ....[52]....
        /*010c*/ 	.word	0xffffffff


	//   ....[53]....
        /*0110*/ 	.word	0xffffffff


	//   ....[54]....
        /*0114*/ 	.word	0xffffffff


	//   ....[55]....
        /*0118*/ 	.word	0xffffffff


	//   ....[56]....
        /*011c*/ 	.word	0xffffffff


	//   ....[57]....
        /*0120*/ 	.word	0xffffffff


	//   ....[58]....
        /*0124*/ 	.word	0xffffffff


	//   ....[59]....
        /*0128*/ 	.word	0xffffffff


	//   ....[60]....
        /*012c*/ 	.word	0xffffffff


	//   ....[61]....
        /*0130*/ 	.word	0xffffffff


	//   ....[62]....
        /*0134*/ 	.word	0xffffffff


	//   ....[63]....
        /*0138*/ 	.word	0xffffffff


	//   ....[64]....
        /*013c*/ 	.word	0xffffffff


	//   ....[65]....
        /*0140*/ 	.word	0xffffffff


	//   ....[66]....
        /*0144*/ 	.word	0xffffffff


	//   ....[67]....
        /*0148*/ 	.word	0xffffffff


	//   ....[68]....
        /*014c*/ 	.word	0xffffffff


	//   ....[69]....
        /*0150*/ 	.word	0xffffffff


	//   ....[70]....
        /*0154*/ 	.word	0xffffffff


	//   ....[71]....
        /*0158*/ 	.word	0xffffffff


	//   ....[72]....
        /*015c*/ 	.word	0xffffffff


	//   ....[73]....
        /*0160*/ 	.word	0xffffffff


	//   ....[74]....
        /*0164*/ 	.word	0xffffffff


	//   ....[75]....
        /*0168*/ 	.word	0xffffffff


	//   ....[76]....
        /*016c*/ 	.word	0xffffffff


	//   ....[77]....
        /*0170*/ 	.word	0xffffffff


	//   ....[78]....
        /*0174*/ 	.word	0xffffffff


	//   ....[79]....
        /*0178*/ 	.word	0xffffffff


	//   ....[80]....
        /*017c*/ 	.word	0xffffffff


	//   ....[81]....
        /*0180*/ 	.word	0xffffffff


	//   ....[82]....
        /*0184*/ 	.word	0xffffffff


	//   ....[83]....
        /*0188*/ 	.word	0xffffffff


	//   ....[84]....
        /*018c*/ 	.word	0xffffffff


	//   ....[85]....
        /*0190*/ 	.word	0xffffffff


	//   ....[86]....
        /*0194*/ 	.word	0xffffffff


	//   ....[87]....
        /*0198*/ 	.word	0xffffffff


	//   ....[88]....
        /*019c*/ 	.word	0xffffffff


	//   ....[89]....
        /*01a0*/ 	.word	0xffffffff


	//   ....[90]....
        /*01a4*/ 	.word	0xffffffff


	//   ....[91]....
        /*01a8*/ 	.word	0xffffffff


	//   ....[92]....
        /*01ac*/ 	.word	0xffffffff


	//   ....[93]....
        /*01b0*/ 	.word	0xffffffff


	//   ....[94]....
        /*01b4*/ 	.word	0xffffffff


	//   ....[95]....
        /*01b8*/ 	.word	0xffffffff


	//   ....[96]....
        /*01bc*/ 	.word	0xffffffff


	//   ....[97]....
        /*01c0*/ 	.word	0xffffffff


	//   ....[98]....
        /*01c4*/ 	.word	0xffffffff


	//   ....[99]....
        /*01c8*/ 	.word	0xffffffff


	//   ....[100]....
        /*01cc*/ 	.word	0xffffffff


	//   ....[101]....
        /*01d0*/ 	.word	0xffffffff


	//   ....[102]....
        /*01d4*/ 	.word	0xffffffff


	//   ....[103]....
        /*01d8*/ 	.word	0xffffffff


	//   ....[104]....
        /*01dc*/ 	.word	0xffffffff


	//   ....[105]....
        /*01e0*/ 	.word	0xffffffff


	//   ....[106]....
        /*01e4*/ 	.word	0xffffffff


	//   ....[107]....
        /*01e8*/ 	.word	0xffffffff


	//   ....[108]....
        /*01ec*/ 	.word	0xffffffff


	//   ....[109]....
        /*01f0*/ 	.word	0xffffffff


	//   ....[110]....
        /*01f4*/ 	.word	0xffffffff


	//   ....[111]....
        /*01f8*/ 	.word	0xffffffff


	//   ....[112]....
        /*01fc*/ 	.word	0xffffffff


	//   ....[113]....
        /*0200*/ 	.word	0xffffffff


	//   ....[114]....
        /*0204*/ 	.word	0xffffffff


	//   ....[115]....
        /*0208*/ 	.word	0xffffffff


	//   ....[116]....
        /*020c*/ 	.word	0xffffffff


	//   ....[117]....
        /*0210*/ 	.word	0xffffffff


	//   ....[118]....
        /*0214*/ 	.word	0xffffffff


	//   ....[119]....
        /*0218*/ 	.word	0xffffffff


	//   ....[120]....
        /*021c*/ 	.word	0xffffffff


	//   ....[121]....
        /*0220*/ 	.word	0xffffffff


	//   ....[122]....
        /*0224*/ 	.word	0xffffffff


	//   ....[123]....
        /*0228*/ 	.word	0xffffffff


	//   ....[124]....
        /*022c*/ 	.word	0xffffffff


	//   ....[125]....
        /*0230*/ 	.word	0xffffffff


	//   ....[126]....
        /*0234*/ 	.word	0xffffffff


	//   ....[127]....
        /*0238*/ 	.word	0xffffffff


	//   ....[128]....
        /*023c*/ 	.word	0xffffffff


	//   ....[129]....
        /*0240*/ 	.word	0xffffffff


	//   ....[130]....
        /*0244*/ 	.word	0xffffffff


	//   ....[131]....
        /*0248*/ 	.word	0xffffffff


	//   ....[132]....
        /*024c*/ 	.word	0xffffffff


	//   ....[133]....
        /*0250*/ 	.word	0xffffffff


	//   ....[134]....
        /*0254*/ 	.word	0xffffffff


	//   ....[135]....
        /*0258*/ 	.word	0xffffffff


	//   ....[136]....
        /*025c*/ 	.word	0xffffffff


	//   ....[137]....
        /*0260*/ 	.word	0xffffffff


	//   ....[138]....
        /*0264*/ 	.word	0xffffffff


	//   ....[139]....
        /*0268*/ 	.word	0xffffffff


	//   ....[140]....
        /*026c*/ 	.word	0xffffffff


	//   ....[141]....
        /*0270*/ 	.word	0xffffffff


	//   ....[142]....
        /*0274*/ 	.word	0xffffffff


	//   ....[143]....
        /*0278*/ 	.word	0xffffffff


	//   ....[144]....
        /*027c*/ 	.word	0xffffffff


	//   ....[145]....
        /*0280*/ 	.word	0xffffffff


	//   ....[146]....
        /*0284*/ 	.word	0xffffffff


	//   ....[147]....
        /*0288*/ 	.word	0xffffffff


	//   ....[148]....
        /*028c*/ 	.word	0xffffffff


	//   ....[149]....
        /*0290*/ 	.word	0xffffffff


	//   ....[150]....
        /*0294*/ 	.word	0xffffffff


	//   ....[151]....
        /*0298*/ 	.word	0xffffffff


	//   ....[152]....
        /*029c*/ 	.word	0xffffffff


	//   ....[153]....
        /*02a0*/ 	.word	0xffffffff


	//   ....[154]....
        /*02a4*/ 	.word	0xffffffff


	//   ....[155]....
        /*02a8*/ 	.word	0xffffffff


	//   ....[156]....
        /*02ac*/ 	.word	0xffffffff


	//   ....[157]....
        /*02b0*/ 	.word	0xffffffff


	//   ....[158]....
        /*02b4*/ 	.word	0xffffffff


	//   ....[159]....
        /*02b8*/ 	.word	0xffffffff


	//----- nvinfo : EIATTR_COOP_GROUP_INSTR_OFFSETS
	.align		4
.L_1411:
        /*02bc*/ 	.byte	0x04, 0x28
        /*02be*/ 	.short	(.L_1413 - .L_1412)


	//   ....[0]....
.L_1412:
        /*02c0*/ 	.word	0x00000e80


	//   ....[1]....
        /*02c4*/ 	.word	0x000013c0


	//   ....[2]....
        /*02c8*/ 	.word	0x000018d0


	//   ....[3]....
        /*02cc*/ 	.word	0x00005c70


	//   ....[4]....
        /*02d0*/ 	.word	0x00005c90


	//   ....[5]....
        /*02d4*/ 	.word	0x00005cc0


	//   ....[6]....
        /*02d8*/ 	.word	0x00005cd0


	//   ....[7]....
        /*02dc*/ 	.word	0x00005d80


	//   ....[8]....
        /*02e0*/ 	.word	0x00005da0


	//   ....[9]....
        /*02e4*/ 	.word	0x00005db0


	//   ....[10]....
        /*02e8*/ 	.word	0x00005dc0


	//   ....[11]....
        /*02ec*/ 	.word	0x00005e80


	//   ....[12]....
        /*02f0*/ 	.word	0x00005ea0


	//   ....[13]....
        /*02f4*/ 	.word	0x00005eb0


	//   ....[14]....
        /*02f8*/ 	.word	0x00005ec0


	//   ....[15]....
        /*02fc*/ 	.word	0x00005f80


	//   ....[16]....
        /*0300*/ 	.word	0x00005fa0


	//   ....[17]....
        /*0304*/ 	.word	0x00005fb0


	//   ....[18]....
        /*0308*/ 	.word	0x00005fc0


	//   ....[19]....
        /*030c*/ 	.word	0x00006080


	//   ....[20]....
        /*0310*/ 	.word	0x00006090


	//   ....[21]....
        /*0314*/ 	.word	0x000060a0


	//   ....[22]....
        /*0318*/ 	.word	0x000060b0


	//   ....[23]....
        /*031c*/ 	.word	0x00006210


	//   ....[24]....
        /*0320*/ 	.word	0x00006280


	//   ....[25]....
        /*0324*/ 	.word	0x000062f0


	//   ....[26]....
        /*0328*/ 	.word	0x00006360


	//   ....[27]....
        /*032c*/ 	.word	0x00006380


	//   ....[28]....
        /*0330*/ 	.word	0x00006390


	//   ....[29]....
        /*0334*/ 	.word	0x000063a0


	//   ....[30]....
        /*0338*/ 	.word	0x000063b0


	//   ....[31]....
        /*033c*/ 	.word	0x000063c0


	//   ....[32]....
        /*0340*/ 	.word	0x000063d0


	//   ....[33]....
        /*0344*/ 	.word	0x000063e0


	//   ....[34]....
        /*0348*/ 	.word	0x000063f0


	//   ....[35]....
        /*034c*/ 	.word	0x000079a0


	//   ....[36]....
        /*0350*/ 	.word	0x000079c0


	//   ....[37]....
        /*0354*/ 	.word	0x000079d0


	//   ....[38]....
        /*0358*/ 	.word	0x000079e0


	//   ....[39]....
        /*035c*/ 	.word	0x00007b00


	//   ....[40]....
        /*0360*/ 	.word	0x00007b10


	//   ....[41]....
        /*0364*/ 	.word	0x00007b20


	//   ....[42]....
        /*0368*/ 	.word	0x00007b30


	//   ....[43]....
        /*036c*/ 	.word	0x00007c50


	//   ....[44]....
        /*0370*/ 	.word	0x00007c70


	//   ....[45]....
        /*0374*/ 	.word	0x00007c80


	//   ....[46]....
        /*0378*/ 	.word	0x00007c90


	//   ....[47]....
        /*037c*/ 	.word	0x00007db0


	//   ....[48]....
        /*0380*/ 	.word	0x00007dc0


	//   ....[49]....
        /*0384*/ 	.word	0x00007dd0


	//   ....[50]....
        /*0388*/ 	.word	0x00007de0


	//   ....[51]....
        /*038c*/ 	.word	0x00007f00


	//   ....[52]....
        /*0390*/ 	.word	0x00007f20


	//   ....[53]....
        /*0394*/ 	.word	0x00007f30


	//   ....[54]....
        /*0398*/ 	.word	0x00007f40


	//   ....[55]....
        /*039c*/ 	.word	0x00008040


	//   ....[56]....
        /*03a0*/ 	.word	0x00008050


	//   ....[57]....
        /*03a4*/ 	.word	0x00008060


	//   ....[58]....
        /*03a8*/ 	.word	0x00008070


	//   ....[59]....
        /*03ac*/ 	.word	0x00008080


	//   ....[60]....
        /*03b0*/ 	.word	0x00008090


	//   ....[61]....
        /*03b4*/ 	.word	0x000080a0


	//   ....[62]....
        /*03b8*/ 	.word	0x000080d0


	//   ....[63]....
        /*03bc*/ 	.word	0x00008100


	//   ....[64]....
        /*03c0*/ 	.word	0x00008130


	//   ....[65]....
        /*03c4*/ 	.word	0x00008150


	//   ....[66]....
        /*03c8*/ 	.word	0x00008160


	//   ....[67]....
        /*03cc*/ 	.word	0x00009780


	//   ....[68]....
        /*03d0*/ 	.word	0x000097b0


	//   ....[69]....
        /*03d4*/ 	.word	0x000097f0


	//   ....[70]....
        /*03d8*/ 	.word	0x00009820


	//   ....[71]....
        /*03dc*/ 	.word	0x00009930


	//   ....[72]....
        /*03e0*/ 	.word	0x00009970


	//   ....[73]....
        /*03e4*/ 	.word	0x000099a0


	//   ....[74]....
        /*03e8*/ 	.word	0x000099d0


	//   ....[75]....
        /*03ec*/ 	.word	0x00009a70


	//   ....[76]....
        /*03f0*/ 	.word	0x00009aa0


	//   ....[77]....
        /*03f4*/ 	.word	0x00009ad0


	//   ....[78]....
        /*03f8*/ 	.word	0x00009b00


	//   ....[79]....
        /*03fc*/ 	.word	0x00009ba0


	//   ....[80]....
        /*0400*/ 	.word	0x00009be0


	//   ....[81]....
        /*0404*/ 	.word	0x00009c30


	//   ....[82]....
        /*0408*/ 	.word	0x00009c60


	//   ....[83]....
        /*040c*/ 	.word	0x00009db0


	//   ....[84]....
        /*0410*/ 	.word	0x00009de0


	//   ....[85]....
        /*0414*/ 	.word	0x00009e40


	//   ....[86]....
        /*0418*/ 	.word	0x00009e70


	//   ....[87]....
        /*041c*/ 	.word	0x0000a940


	//   ....[88]....
        /*0420*/ 	.word	0x0000b2b0


	//   ....[89]....
        /*0424*/ 	.word	0x0000bb80


	//   ....[90]....
        /*0428*/ 	.word	0x0000c1a0


	//   ....[91]....
        /*042c*/ 	.word	0x0000c200


	//   ....[92]....
        /*0430*/ 	.word	0x0000c250


	//   ....[93]....
        /*0434*/ 	.word	0x0000c270


	//   ....[94]....
        /*0438*/ 	.word	0x0000c290


	//   ....[95]....
        /*043c*/ 	.word	0x0000c390


	//   ....[96]....
        /*0440*/ 	.word	0x0000c3e0


	//   ....[97]....
        /*0444*/ 	.word	0x0000c430


	//   ....[98]....
        /*0448*/ 	.word	0x0000c450


	//   ....[99]....
        /*044c*/ 	.word	0x0000c470


	//   ....[100]....
        /*0450*/ 	.word	0x0000cb20


	//   ....[101]....
        /*0454*/ 	.word	0x0000cba0


	//   ....[102]....
        /*0458*/ 	.word	0x0000cc10


	//   ....[103]....
        /*045c*/ 	.word	0x0000cc80


	//   ....[104]....
        /*0460*/ 	.word	0x0000cdd0


	//   ....[105]....
        /*0464*/ 	.word	0x0000ce40


	//   ....[106]....
        /*0468*/ 	.word	0x0000ceb0


	//   ....[107]....
        /*046c*/ 	.word	0x0000cf20


	//   ....[108]....
        /*0470*/ 	.word	0x0000d040


	//   ....[109]....
        /*0474*/ 	.word	0x0000d0b0


	//   ....[110]....
        /*0478*/ 	.word	0x0000d120


	//   ....[111]....
        /*047c*/ 	.word	0x0000d190


	//   ....[112]....
        /*0480*/ 	.word	0x0000d2c0


	//   ....[113]....
        /*0484*/ 	.word	0x0000d330


	//   ....[114]....
        /*0488*/ 	.word	0x0000d3a0


	//   ....[115]....
        /*048c*/ 	.word	0x0000d410


	//   ....[116]....
        /*0490*/ 	.word	0x0000d540


	//   ....[117]....
        /*0494*/ 	.word	0x0000d5b0


	//   ....[118]....
        /*0498*/ 	.word	0x0000d620


	//   ....[119]....
        /*049c*/ 	.word	0x0000d690


	//   ....[120]....
        /*04a0*/ 	.word	0x0000d700


	//   ....[121]....
        /*04a4*/ 	.word	0x0000d770


	//   ....[122]....
        /*04a8*/ 	.word	0x0000d7e0


	//   ....[123]....
        /*04ac*/ 	.word	0x0000d850


	//   ....[124]....
        /*04b0*/ 	.word	0x0000d8f0


	//   ....[125]....
        /*04b4*/ 	.word	0x0000d960


	//   ....[126]....
        /*04b8*/ 	.word	0x0000d9d0


	//   ....[127]....
        /*04bc*/ 	.word	0x0000da40


	//   ....[128]....
        /*04c0*/ 	.word	0x0000dab0


	//   ....[129]....
        /*04c4*/ 	.word	0x0000db30


	//   ....[130]....
        /*04c8*/ 	.word	0x0000dba0


	//   ....[131]....
        /*04cc*/ 	.word	0x0000dc10


	//   ....[132]....
        /*04d0*/ 	.word	0x0000dc80


	//   ....[133]....
        /*04d4*/ 	.word	0x0000dcf0


	//   ....[134]....
        /*04d8*/ 	.word	0x0000dd60


	//   ....[135]....
        /*04dc*/ 	.word	0x0000ddd0


	//   ....[136]....
        /*04e0*/ 	.word	0x0000de40


	//   ....[137]....
        /*04e4*/ 	.word	0x0000dec0


	//   ....[138]....
        /*04e8*/ 	.word	0x0000df30


	//   ....[139]....
        /*04ec*/ 	.word	0x0000dfa0


	//   ....[140]....
        /*04f0*/ 	.word	0x0000e010


	//   ....[141]....
        /*04f4*/ 	.word	0x0000e080


	//   ....[142]....
        /*04f8*/ 	.word	0x0000e0f0


	//   ....[143]....
        /*04fc*/ 	.word	0x0000e160


	//   ....[144]....
        /*0500*/ 	.word	0x0000e1d0


	//   ....[145]....
        /*0504*/ 	.word	0x0000e250


	//   ....[146]....
        /*0508*/ 	.word	0x0000e2c0


	//   ....[147]....
        /*050c*/ 	.word	0x0000e330


	//   ....[148]....
        /*0510*/ 	.word	0x0000e3a0


	//   ....[149]....
        /*0514*/ 	.word	0x0000e410


	//   ....[150]....
        /*0518*/ 	.word	0x0000e480


	//   ....[151]....
        /*051c*/ 	.word	0x0000e4f0


	//   ....[152]....
        /*0520*/ 	.word	0x0000e560


	//   ....[153]....
        /*0524*/ 	.word	0x0000e5d0


	//   ....[154]....
        /*0528*/ 	.word	0x0000e640


	//   ....[155]....
        /*052c*/ 	.word	0x0000e6b0


	//   ....[156]....
        /*0530*/ 	.word	0x0000e7a0


	//   ....[157]....
        /*0534*/ 	.word	0x0000e810


	//   ....[158]....
        /*0538*/ 	.word	0x0000e880


	//   ....[159]....
        /*053c*/ 	.word	0x0000e8f0


	//----- nvinfo : EIATTR_EXIT_INSTR_OFFSETS
	.align		4
.L_1413:
        /*0540*/ 	.byte	0x04, 0x1c
        /*0542*/ 	.short	(.L_1415 - .L_1414)


	//   ....[0]....
.L_1414:
        /*0544*/ 	.word	0x0000c580


	//   ....[1]....
        /*0548*/ 	.word	0x0000cac0


	//----- nvinfo : EIATTR_MAX_THREADS
	.align		4
.L_1415:
        /*054c*/ 	.byte	0x04, 0x05
        /*054e*/ 	.short	(.L_1417 - .L_1416)
.L_1416:
        /*0550*/ 	.word	0x00000080
        /*0554*/ 	.word	0x00000001
        /*0558*/ 	.word	0x00000001


	//----- nvinfo : EIATTR_CRS_STACK_SIZE
	.align		4
.L_1417:
        /*055c*/ 	.byte	0x04, 0x1e
        /*055e*/ 	.short	(.L_1419 - .L_1418)
.L_1418:
        /*0560*/ 	.word	0x00000000
.L_1419:


//--------------------- .nv.info._Z25selective_scan_bwd_kernelI32Selective_Scan_bwd_kernel_traitsILi128ELi16ELb0ELb0ELb0ELb1ELb1EfN3c107complexIfEEEEv12SSMParamsBwd --------------------------
	.section	.nv.info._Z25selective_scan_bwd_kernelI32Selective_Scan_bwd_kernel_traitsILi128ELi16ELb0ELb0ELb0ELb1ELb1EfN3c107complexIfEEEEv12SSMParamsBwd,"",@"SHT_CUDA_INFO"
	.sectionflags	@""
	.align	4


	//----- nvinfo : EIATTR_CUDA_API_VERSION
	.align		4
        /*0000*/ 	.byte	0x04, 0x37
        /*0002*/ 	.short	(.L_1421 - .L_1420)
.L_1420:
        /*0004*/ 	.word	0x00000082


	//----- nvinfo : EIATTR_SW2861232_WAR
	.align		4
.L_1421:
        /*0008*/ 	.byte	0x01, 0x35
	.zero		2


	//----- nvinfo : EIATTR_PARAM_CBANK
	.align		4
        /*000c*/ 	.byte	0x04, 0x0a
        /*000e*/ 	.short	(.L_1423 - .L_1422)
	.align		4
.L_1422:
        /*0010*/ 	.word	index@(.nv.constant0._Z25selective_scan_bwd_kernelI32Selective_Scan_bwd_kernel_traitsILi128ELi16ELb0ELb0ELb0ELb1ELb1EfN3c107complexIfEEEEv12SSMParamsBwd)
        /*0014*/ 	.short	0x0160
        /*0016*/ 	.short	0x01f0


	//----- nvinfo : EIATTR_CBANK_PARAM_SIZE
	.align		4
.L_1423:
        /*0018*/ 	.byte	0x03, 0x19
        /*001a*/ 	.short	0x01f0


	//----- nvinfo : EIATTR_KPARAM_INFO
	.align		4
        /*001c*/ 	.byte	0x04, 0x17
        /*001e*/ 	.short	(.L_1425 - .L_1424)
.L_1424:
        /*0020*/ 	.word	0x00000000
        /*0024*/ 	.short	0x0000
        /*0026*/ 	.short	0x0000
        /*0028*/ 	.byte	0x00, 0xf0, 0xc1, 0x07


	//----- nvinfo : EIATTR_MAXREG_COUNT
	.align		4
.L_1425:
        /*002c*/ 	.byte	0x03, 0x1b
        /*002e*/ 	.short	0x00ff


	//----- nvinfo : EIATTR_NUM_BARRIERS
	.align		4
        /*0030*/ 	.byte	0x02, 0x4c
        /*0032*/ 	.byte	0x01
	.zero		1


	//----- nvinfo : EIATTR_ANNOTATIONS
	.align		4
        /*0034*/ 	.byte	0x04, 0x55
        /*0036*/ 	.short	(.L_1427 - .L_1426)


	//   ....[0]....
.L_1426:
        /*0038*/ 	.word	0x00000001
        /*003c*/ 	.byte	0x20, 0x05, 0x00, 0x00, 0x01, 0x00, 0x00, 0x00, 0x30, 0x05, 0x00, 0x00, 0x01, 0x00, 0x00, 0x00
        /*004c*/ 	.byte	0xc0, 0xe5, 0x00, 0x00, 0x01, 0x00, 0x00, 0x00, 0xb0, 0xe7, 0x00, 0x00


	//----- nvinfo : EIATTR_MERCURY_ISA_VERSION
	.align		4
.L_1427:
        /*0058*/ 	.byte	0x03, 0x5f
        /*005a*/ 	.short	0x0000


	//----- nvinfo : EIATTR_COOP_GROUP_MASK_REGIDS
	.align		4
        /*005c*/ 	.byte	0x04, 0x29
        /*005e*/ 	.short	(.L_1429 - .L_1428)


	//   ....[0]....
.L_1428:
        /*0060*/ 	.word	0xffffffff


	//   ....[1]....
        /*0064*/ 	.word	0xffffffff


	//   ....[2]....
        /*0068*/ 	.word	0xffffffff


	//   ....[3]....
        /*006c*/ 	.word	0xffffffff


	//   ....[4]....
        /*0070*/ 	.word	0xffffffff


	//   ....[5]....
        /*0074*/ 	.word	0xffffffff


	//   ....[6]....
        /*0078*/ 	.word	0xffffffff


	//   ....[7]....
        /*007c*/ 	.word	0xffffffff


	//   ....[8]....
        /*0080*/ 	.word	0xffffffff


	//   ....[9]....
        /*0084*/ 	.word	0xffffffff


	//   ....[10]....
        /*0088*/ 	.word	0xffffffff


	//   ....[11]....
        /*008c*/ 	.word	0xffffffff


	//   ....[12]....
        /*0090*/ 	.word	0xffffffff


	//   ....[13]....
        /*0094*/ 	.word	0xffffffff


	//   ....[14]....
        /*0098*/ 	.word	0xffffffff


	//   ....[15]....
        /*009c*/ 	.word	0xffffffff


	//   ....[16]....
        /*00a0*/ 	.word	0xffffffff


	//   ....[17]....
        /*00a4*/ 	.word	0xffffffff


	//   ....[18]....
        /*00a8*/ 	.word	0xffffffff


	//   ....[19]....
        /*00ac*/ 	.word	0xffffffff


	//   ....[20]....
        /*00b0*/ 	.word	0xffffffff


	//   ....[21]....
        /*00b4*/ 	.word	0xffffffff


	//   ....[22]....
        /*00b8*/ 	.word	0xffffffff


	//   ....[23]....
        /*00bc*/ 	.word	0xffffffff


	//   ....[24]....
        /*00c0*/ 	.word	0xffffffff


	//   ....[25]....
        /*00c4*/ 	.word	0xffffffff


	//   ....[26]....
        /*00c8*/ 	.word	0xffffffff


	//   ....[27]....
        /*00cc*/ 	.word	0xffffffff


	//   ....[28]....
        /*00d0*/ 	.word	0xffffffff


	//   ....[29]....
        /*00d4*/ 	.word	0xffffffff


	//   ....[30]....
        /*00d8*/ 	.word	0xffffffff


	//   ....[31]....
        /*00dc*/ 	.word	0xffffffff


	//   ....[32]....
        /*00e0*/ 	.word	0xffffffff


	//   ....[33]....
        /*00e4*/ 	.word	0xffffffff


	//   ....[34]....
        /*00e8*/ 	.word	0xffffffff


	//   ....[35]....
        /*00ec*/ 	.word	0xffffffff


	//   ....[36]....
        /*00f0*/ 	.word	0xffffffff


	//   ....[37]....
        /*00f4*/ 	.word	0xffffffff


	//   ....[38]....
        /*00f8*/ 	.word	0xffffffff


	//   ....[39]....
        /*00fc*/ 	.word	0xffffffff


	//   ....[40]....
        /*0100*/ 	.word	0xffffffff


	//   ....[41]....
        /*0104*/ 	.word	0xffffffff


	//   ....[42]....
        /*0108*/ 	.word	0xffffffff


	//   ....[43]....
        /*010c*/ 	.word	0xffffffff


	//   ....[44]....
        /*0110*/ 	.word	0xffffffff


	//   ....[45]....
        /*0114*/ 	.word	0xffffffff


	//   ....[46]....
        /*0118*/ 	.word	0xffffffff


	//   ....[47]....
        /*011c*/ 	.word	0xffffffff


	//   ....[48]....
        /*0120*/ 	.word	0xffffffff


	//   ....[49]....
        /*0124*/ 	.word	0xffffffff


	//   ....[50]....
        /*0128*/ 	.word	0xffffffff


	//   ....[51]....
        /*012c*/ 	.word	0xffffffff


	//   ....[52]....
        /*0130*/ 	.word	0xffffffff


	//   ....[53]....
        /*0134*/ 	.word	0xffffffff


	//   ....[54]....
        /*0138*/ 	.word	0xffffffff


	//   ....[55]....
        /*013c*/ 	.word	0xffffffff


	//   ....[56]....
        /*0140*/ 	.word	0xffffffff


	//   ....[57]....
        /*0144*/ 	.word	0xffffffff


	//   ....[58]....
        /*0148*/ 	.word	0xffffffff


	//   ....[59]....
        /*014c*/ 	.word	0xffffffff


	//   ....[60]....
        /*0150*/ 	.word	0xffffffff


	//   ....[61]....
        /*0154*/ 	.word	0xffffffff


	//   ....[62]....
        /*0158*/ 	.word	0xffffffff


	//   ....[63]....
        /*015c*/ 	.word	0xffffffff


	//   ....[64]....
        /*0160*/ 	.word	0xffffffff


	//   ....[65]....
        /*0164*/ 	.word	0xffffffff


	//   ....[66]....
        /*0168*/ 	.word	0xffffffff


	//   ....[67]....
        /*016c*/ 	.word	0xffffffff


	//   ....[68]....
        /*0170*/ 	.word	0xffffffff


	//   ....[69]....
        /*0174*/ 	.word	0xffffffff


	//   ....[70]....
        /*0178*/ 	.word	0xffffffff


	//   ....[71]....
        /*017c*/ 	.word	0xffffffff


	//   ....[72]....
        /*0180*/ 	.word	0xffffffff


	//   ....[73]....
        /*0184*/ 	.word	0xffffffff


	//   ....[74]....
        /*0188*/ 	.word	0xffffffff


	//   ....[75]....
        /*018c*/ 	.word	0xffffffff


	//   ....[76]....
        /*0190*/ 	.word	0xffffffff


	//   ....[77]....
        /*0194*/ 	.word	0xffffffff


	//   ....[78]....
        /*0198*/ 	.word	0xffffffff


	//   ....[79]....
        /*019c*/ 	.word	0xffffffff


	//   ....[80]....
        /*01a0*/ 	.word	0xffffffff


	//   ....[81]....
        /*01a4*/ 	.word	0xffffffff


	//   ....[82]....
        /*01a8*/ 	.word	0xffffffff


	//   ....[83]....
        /*01ac*/ 	.word	0xffffffff


	//   ....[84]....
        /*01b0*/ 	.word	0xffffffff


	//   ....[85]....
        /*01b4*/ 	.word	0xffffffff


	//   ....[86]....
        /*01b8*/ 	.word	0xffffffff


	//   ....[87]....
        /*01bc*/ 	.word	0xffffffff


	//   ....[88]....
        /*01c0*/ 	.word	0xffffffff


	//   ....[89]....
        /*01c4*/ 	.word	0xffffffff


	//   ....[90]....
        /*01c8*/ 	.word	0xffffffff


	//   ....[91]....
        /*01cc*/ 	.word	0xffffffff


	//   ....[92]....
        /*01d0*/ 	.word	0xffffffff


	//   ....[93]....
        /*01d4*/ 	.word	0xffffffff


	//   ....[94]....
        /*01d8*/ 	.word	0xffffffff


	//   ....[95]....
        /*01dc*/ 	.word	0xffffffff


	//   ....[96]....
        /*01e0*/ 	.word	0xffffffff


	//   ....[97]....
        /*01e4*/ 	.word	0xffffffff


	//   ....[98]....
        /*01e8*/ 	.word	0xffffffff


	//   ....[99]....
        /*01ec*/ 	.word	0xffffffff


	//   ....[100]....
        /*01f0*/ 	.word	0xffffffff


	//   ....[101]....
        /*01f4*/ 	.word	0xffffffff


	//   ....[102]....
        /*01f8*/ 	.word	0xffffffff


	//   ....[103]....
        /*01fc*/ 	.word	0xffffffff


	//   ....[104]....
        /*0200*/ 	.word	0xffffffff


	//   ....[105]....
        /*0204*/ 	.word	0xffffffff


	//   ....[106]....
        /*0208*/ 	.word	0xffffffff


	//   ....[107]....
        /*020c*/ 	.word	0xffffffff


	//   ....[108]....
        /*0210*/ 	.word	0xffffffff


	//   ....[109]....
        /*0214*/ 	.word	0xffffffff


	//   ....[110]....
        /*0218*/ 	.word	0xffffffff


	//   ....[111]....
        /*021c*/ 	.word	0xffffffff


	//   ....[112]....
        /*0220*/ 	.word	0xffffffff


	//   ....[113]....
        /*0224*/ 	.word	0xffffffff


	//   ....[114]....
        /*0228*/ 	.word	0xffffffff


	//   ....[115]....
        /*022c*/ 	.word	0xffffffff


	//   ....[116]....
        /*0230*/ 	.word	0xffffffff


	//   ....[117]....
        /*0234*/ 	.word	0xffffffff


	//   ....[118]....
        /*0238*/ 	.word	0xffffffff


	//   ....[119]....
        /*023c*/ 	.word	0xffffffff


	//   ....[120]....
        /*0240*/ 	.word	0xffffffff


	//   ....[121]....
        /*0244*/ 	.word	0xffffffff


	//   ....[122]....
        /*0248*/ 	.word	0xffffffff


	//   ....[123]....
        /*024c*/ 	.word	0xffffffff


	//   ....[124]....
        /*0250*/ 	.word	0xffffffff


	//   ....[125]....
        /*0254*/ 	.word	0xffffffff


	//   ....[126]....
        /*0258*/ 	.word	0xffffffff


	//   ....[127]....
        /*025c*/ 	.word	0xffffffff


	//   ....[128]....
        /*0260*/ 	.word	0xffffffff


	//   ....[129]....
        /*0264*/ 	.word	0xffffffff


	//   ....[130]....
        /*0268*/ 	.word	0xffffffff


	//   ....[131]....
        /*026c*/ 	.word	0xffffffff


	//   ....[132]....
        /*0270*/ 	.word	0xffffffff


	//   ....[133]....
        /*0274*/ 	.word	0xffffffff


	//   ....[134]....
        /*0278*/ 	.word	0xffffffff


	//   ....[135]....
        /*027c*/ 	.word	0xffffffff


	//   ....[136]....
        /*0280*/ 	.word	0xffffffff


	//   ....[137]....
        /*0284*/ 	.word	0xffffffff


	//   ....[138]....
        /*0288*/ 	.word	0xffffffff


	//   ....[139]....
        /*028c*/ 	.word	0xffffffff


	//   ....[140]....
        /*0290*/ 	.word	0xffffffff


	//   ....[141]....
        /*0294*/ 	.word	0xffffffff


	//   ....[142]....
        /*0298*/ 	.word	0xffffffff


	//   ....[143]....
        /*029c*/ 	.word	0xffffffff


	//   ....[144]....
        /*02a0*/ 	.word	0xffffffff


	//   ....[145]....
        /*02a4*/ 	.word	0xffffffff


	//   ....[146]....
        /*02a8*/ 	.word	0xffffffff


	//   ....[147]....
        /*02ac*/ 	.word	0xffffffff


	//   ....[148]....
        /*02b0*/ 	.word	0xffffffff


	//   ....[149]....
        /*02b4*/ 	.word	0xffffffff


	//   ....[150]....
        /*02b8*/ 	.word	0xffffffff


	//   ....[151]....
        /*02bc*/ 	.word	0xffffffff


	//   ....[152]....
        /*02c0*/ 	.word	0xffffffff


	//   ....[153]....
        /*02c4*/ 	.word	0xffffffff


	//   ....[154]....
        /*02c8*/ 	.word	0xffffffff


	//   ....[155]....
        /*02cc*/ 	.word	0xffffffff


	//   ....[156]....
        /*02d0*/ 	.word	0xffffffff


	//   ....[157]....
        /*02d4*/ 	.word	0xffffffff


	//   ....[158]....
        /*02d8*/ 	.word	0xffffffff


	//   ....[159]....
        /*02dc*/ 	.word	0xffffffff


	//   ....[160]....
        /*02e0*/ 	.word	0xffffffff


	//   ....[161]....
        /*02e4*/ 	.word	0xffffffff


	//   ....[162]....
        /*02e8*/ 	.word	0xffffffff


	//   ....[163]....
        /*02ec*/ 	.word	0xffffffff


	//----- nvinfo : EIATTR_COOP_GROUP_INSTR_OFFSETS
	.align		4
.L_1429:
        /*02f0*/ 	.byte	0x04, 0x28
        /*02f2*/ 	.short	(.L_1431 - .L_1430)


	//   ....[0]....
.L_1430:
        /*02f4*/ 	.word	0x00000ee0


	//   ....[1]....
        /*02f8*/ 	.word	0x00001360


	//   ....[2]....
        /*02fc*/ 	.word	0x000019a0


	//   ....[3]....
        /*0300*/ 	.word	0x00004370


	//   ....[4]....
        /*0304*/ 	.word	0x000049e0


	//   ....[5]....
        /*0308*/ 	.word	0x000052a0


	//   ....[6]....
        /*030c*/ 	.word	0x00005c50


	//   ....[7]....
        /*0310*/ 	.word	0x00007fc0


	//   ....[8]....
        /*0314*/ 	.word	0x00007fe0


	//   ....[9]....
        /*0318*/ 	.word	0x00008010


	//   ....[10]....
        /*031c*/ 	.word	0x00008020


	//   ....[11]....
        /*0320*/ 	.word	0x000080d0


	//   ....[12]....
        /*0324*/ 	.word	0x000080f0


	//   ....[13]....
        /*0328*/ 	.word	0x00008100


	//   ....[14]....
        /*032c*/ 	.word	0x00008110


	//   ....[15]....
        /*0330*/ 	.word	0x000081d0


	//   ....[16]....
        /*0334*/ 	.word	0x000081f0


	//   ....[17]....
        /*0338*/ 	.word	0x00008200


	//   ....[18]....
        /*033c*/ 	.word	0x00008210


	//   ....[19]....
        /*0340*/ 	.word	0x000082d0


	//   ....[20]....
        /*0344*/ 	.word	0x000082f0


	//   ....[21]....
        /*0348*/ 	.word	0x00008300


	//   ....[22]....
        /*034c*/ 	.word	0x00008310


	//   ....[23]....
        /*0350*/ 	.word	0x000083d0


	//   ....[24]....
        /*0354*/ 	.word	0x000083e0


	//   ....[25]....
        /*0358*/ 	.word	0x000083f0


	//   ....[26]....
        /*035c*/ 	.word	0x00008400


	//   ....[27]....
        /*0360*/ 	.word	0x00008560


	//   ....[28]....
        /*0364*/ 	.word	0x000085d0


	//   ....[29]....
        /*0368*/ 	.word	0x00008640


	//   ....[30]....
        /*036c*/ 	.word	0x000086b0


	//   ....[31]....
        /*0370*/ 	.word	0x000086d0


	//   ....[32]....
        /*0374*/ 	.word	0x000086e0


	//   ....[33]....
        /*0378*/ 	.word	0x000086f0


	//   ....[34]....
        /*037c*/ 	.word	0x00008700


	//   ....[35]....
        /*0380*/ 	.word	0x00008710


	//   ....[36]....
        /*0384*/ 	.word	0x00008720


	//   ....[37]....
        /*0388*/ 	.word	0x00008730


	//   ....[38]....
        /*038c*/ 	.word	0x00008740


	//   ....[39]....
        /*0390*/ 	.word	0x00009cd0


	//   ....[40]....
        /*0394*/ 	.word	0x00009cf0


	//   ....[41]....
        /*0398*/ 	.word	0x00009d00


	//   ....[42]....
        /*039c*/ 	.word	0x00009d10


	//   ....[43]....
        /*03a0*/ 	.word	0x00009e20


	//   ....[44]....
        /*03a4*/ 	.word	0x00009e30


	//   ....[45]....
        /*03a8*/ 	.word	0x00009e40


	//   ....[46]....
        /*03ac*/ 	.word	0x00009e50


	//   ....[47]....
        /*03b0*/ 	.word	0x00009f60


	//   ....[48]....
        /*03b4*/ 	.word	0x00009f80


	//   ....[49]....
        /*03b8*/ 	.word	0x00009f90


	//   ....[50]....
        /*03bc*/ 	.word	0x00009fa0


	//   ....[51]....
        /*03c0*/ 	.word	0x0000a0b0


	//   ....[52]....
        /*03c4*/ 	.word	0x0000a0c0


	//   ....[53]....
        /*03c8*/ 	.word	0x0000a0d0


	//   ....[54]....
        /*03cc*/ 	.word	0x0000a0e0


	//   ....[55]....
        /*03d0*/ 	.word	0x0000a1f0


	//   ....[56]....
        /*03d4*/ 	.word	0x0000a210


	//   ....[57]....
        /*03d8*/ 	.word	0x0000a220


	//   ....[58]....
        /*03dc*/ 	.word	0x0000a230


	//   ....[59]....
        /*03e0*/ 	.word	0x0000a330


	//   ....[60]....
        /*03e4*/ 	.word	0x0000a340


	//   ....[61]....
        /*03e8*/ 	.word	0x0000a350


	//   ....[62]....
        /*03ec*/ 	.word	0x0000a360


	//   ....[63]....
        /*03f0*/ 	.word	0x0000a370


	//   ....[64]....
        /*03f4*/ 	.word	0x0000a380


	//   ....[65]....
        /*03f8*/ 	.word	0x0000a390


	//   ....[66]....
        /*03fc*/ 	.word	0x0000a3c0


	//   ....[67]....
        /*0400*/ 	.word	0x0000a3f0


	//   ....[68]....
        /*0404*/ 	.word	0x0000a420


	//   ....[69]....
        /*0408*/ 	.word	0x0000a430


	//   ....[70]....
        /*040c*/ 	.word	0x0000a440


	//   ....[71]....
        /*0410*/ 	.word	0x0000bac0


	//   ....[72]....
        /*0414*/ 	.word	0x0000baf0


	//   ....[73]....
        /*0418*/ 	.word	0x0000bb20


	//   ....[74]....
        /*041c*/ 	.word	0x0000bb50


	//   ....[75]....
        /*0420*/ 	.word	0x0000bc10


	//   ....[76]....
        /*0424*/ 	.word	0x0000bc40


	//   ....[77]....
        /*0428*/ 	.word	0x0000bc70


	//   ....[78]....
        /*042c*/ 	.word	0x0000bcb0


	//   ....[79]....
        /*0430*/ 	.word	0x0000be00


	//   ....[80]....
        /*0434*/ 	.word	0x0000be30


	//   ....[81]....
        /*0438*/ 	.word	0x0000be60


	//   ....[82]....
        /*043c*/ 	.word	0x0000be90


	//   ....[83]....
        /*0440*/ 	.word	0x0000bfc0


	//   ....[84]....
        /*0444*/ 	.word	0x0000c000


	//   ....[85]....
        /*0448*/ 	.word	0x0000c030


	//   ....[86]....
        /*044c*/ 	.word	0x0000c060


	//   ....[87]....
        /*0450*/ 	.word	0x0000c230


	//   ....[88]....
        /*0454*/ 	.word	0x0000c270


	//   ....[89]....
        /*0458*/ 	.word	0x0000c2b0


	//   ....[90]....
        /*045c*/ 	.word	0x0000c2e0


	//   ....[91]....
        /*0460*/ 	.word	0x0000cc50


	//   ....[92]....
        /*0464*/ 	.word	0x0000d5c0


	//   ....[93]....
        /*0468*/ 	.word	0x0000de70


	//   ....[94]....
        /*046c*/ 	.word	0x0000e470


	//   ....[95]....
        /*0470*/ 	.word	0x0000e4d0


	//   ....[96]....
        /*0474*/ 	.word	0x0000e520


	//   ....[97]....
        /*0478*/ 	.word	0x0000e540


	//   ....[98]....
        /*047c*/ 	.word	0x0000e560


	//   ....[99]....
        /*0480*/ 	.word	0x0000e670


	//   ....[100]....
        /*0484*/ 	.word	0x0000e6c0


	//   ....[101]....
        /*0488*/ 	.word	0x0000e710


	//   ....[102]....
        /*048c*/ 	.word	0x0000e730


	//   ....[103]....
        /*0490*/ 	.word	0x0000e750


	//   ....[104]....
        /*0494*/ 	.word	0x0000ee10


	//   ....[105]....
        /*0498*/ 	.word	0x0000ee90


	//   ....[106]....
        /*049c*/ 	.word	0x0000ef00


	//   ....[107]....
        /*04a0*/ 	.word	0x0000ef70


	//   ....[108]....
        /*04a4*/ 	.word	0x0000f0c0


	//   ....[109]....
        /*04a8*/ 	.word	0x0000f130


	//   ....[110]....
        /*04ac*/ 	.word	0x0000f1a0


	//   ....[111]....
        /*04b0*/ 	.word	0x0000f210


	//   ....[112]....
        /*04b4*/ 	.word	0x0000f330


	//   ....[113]....
        /*04b8*/ 	.word	0x0000f3a0


	//   ....[114]....
        /*04bc*/ 	.word	0x0000f410


	//   ....[115]....
        /*04c0*/ 	.word	0x0000f480


	//   ....[116]....
        /*04c4*/ 	.word	0x0000f5b0


	//   ....[117]....
        /*04c8*/ 	.word	0x0000f620


	//   ....[118]....
        /*04cc*/ 	.word	0x0000f690


	//   ....[119]....
        /*04d0*/ 	.word	0x0000f700


	//   ....[120]....
        /*04d4*/ 	.word	0x0000f830


	//   ....[121]....
        /*04d8*/ 	.word	0x0000f8a0


	//   ....[122]....
        /*04dc*/ 	.word	0x0000f910


	//   ....[123]....
        /*04e0*/ 	.word	0x0000f980


	//   ....[124]....
        /*04e4*/ 	.word	0x0000f9f0


	//   ....[125]....
        /*04e8*/ 	.word	0x0000fa60


	//   ....[126]....
        /*04ec*/ 	.word	0x0000fad0


	//   ....[127]....
        /*04f0*/ 	.word	0x0000fb40


	//   ....[128]....
        /*04f4*/ 	.word	0x0000fbd0


	//   ....[129]....
        /*04f8*/ 	.word	0x0000fc40


	//   ....[130]....
        /*04fc*/ 	.word	0x0000fcb0


	//   ....[131]....
        /*0500*/ 	.word	0x0000fd20


	//   ....[132]....
        /*0504*/ 	.word	0x0000fda0


	//   ....[133]....
        /*0508*/ 	.word	0x0000fe20


	//   ....[134]....
        /*050c*/ 	.word	0x0000fe90


	//   ....[135]....
        /*0510*/ 	.word	0x0000ff00


	//   ....[136]....
        /*0514*/ 	.word	0x0000ff70


	//   ....[137]....
        /*0518*/ 	.word	0x0000ffe0


	//   ....[138]....
        /*051c*/ 	.word	0x00010050


	//   ....[139]....
        /*0520*/ 	.word	0x000100c0


	//   ....[140]....
        /*0524*/ 	.word	0x00010130


	//   ....[141]....
        /*0528*/ 	.word	0x000101b0


	//   ....[142]....
        /*052c*/ 	.word	0x00010220


	//   ....[143]....
        /*0530*/ 	.word	0x00010290


	//   ....[144]....
        /*0534*/ 	.word	0x00010300


	//   ....[145]....
        /*0538*/ 	.word	0x00010370


	//   ....[146]....
        /*053c*/ 	.word	0x000103e0


	//   ....[147]....
        /*0540*/ 	.word	0x00010450


	//   ....[148]....
        /*0544*/ 	.word	0x000104c0


	//   ....[149]....
        /*0548*/ 	.word	0x00010540


	//   ....[150]....
        /*054c*/ 	.word	0x000105b0


	//   ....[151]....
        /*0550*/ 	.word	0x00010620


	//   ....[152]....
        /*0554*/ 	.word	0x00010690


	//   ....[153]....
        /*0558*/ 	.word	0x00010700


	//   ....[154]....
        /*055c*/ 	.word	0x00010770


	//   ....[155]....
        /*0560*/ 	.word	0x000107e0


	//   ....[156]....
        /*0564*/ 	.word	0x00010850


	//   ....[157]....
        /*0568*/ 	.word	0x000108c0


	//   ....[158]....
        /*056c*/ 	.word	0x00010930


	//   ....[159]....
        /*0570*/ 	.word	0x000109a0


	//   ....[160]....
        /*0574*/ 	.word	0x00010a80


	//   ....[161]....
        /*0578*/ 	.word	0x00010af0


	//   ....[162]....
        /*057c*/ 	.word	0x00010b60


	//   ....[163]....
        /*0580*/ 	.word	0x00010bd0


	//----- nvinfo : EIATTR_EXIT_INSTR_OFFSETS
	.align		4
.L_1431:
        /*0584*/ 	.byte	0x04, 0x1c
        /*0586*/ 	.short	(.L_1433 - .L_1432)


	//   ....[0]....
.L_1432:
        /*0588*/ 	.word	0x0000e870


	//   ....[1]....
        /*058c*/ 	.word	0x0000edb0


	//----- nvinfo : EIATTR_MAX_THREADS
	.align		4
.L_1433:
        /*0590*/ 	.byte	0x04, 0x05
        /*0592*/ 	.short	(.L_1435 - .L_1434)
.L_1434:
        /*0594*/ 	.word	0x00000080
        /*0598*/ 	.word	0x00000001
        /*059c*/ 	.word	0x00000001


	//----- nvinfo : EIATTR_CRS_STACK_SIZE
	.align		4
.L_1435:
        /*05a0*/ 	.byte	0x04, 0x1e
        /*05a2*/ 	.short	(.L_1437 - .L_1436)
.L_1436:
        /*05a4*/ 	.word	0x00000000
.L_1437:


//--------------------- .nv.info._Z25selective_scan_bwd_kernelI32Selective_Scan_bwd_kernel_traitsILi128ELi16ELb0ELb0ELb1ELb0ELb0EfN3c107complexIfEEEEv12SSMParamsBwd --------------------------
	.section	.nv.info._Z25selective_scan_bwd_kernelI32Selective_Scan_bwd_kernel_traitsILi128ELi16ELb0ELb0ELb1ELb0ELb0EfN3c107complexIfEEEEv12SSMParamsBwd,"",@"SHT_CUDA_INFO"
	.sectionflags	@""
	.align	4


	//----- nvinfo : EIATTR_CUDA_API_VERSION
	.align		4
        /*0000*/ 	.byte	0x04, 0x37
        /*0002*/ 	.short	(.L_1439 - .L_1438)
.L_1438:
        /*0004*/ 	.word	0x00000082


	//----- nvinfo : EIATTR_SW2861232_WAR
	.align		4
.L_1439:
        /*0008*/ 	.byte	0x01, 0x35
	.zero		2


	//----- nvinfo : EIATTR_PARAM_CBANK
	.align		4
        /*000c*/ 	.byte	0x04, 0x0a
        /*000e*/ 	.short	(.L_1441 - .L_1440)
	.align		4
.L_1440:
        /*0010*/ 	.word	index@(.nv.constant0._Z25selective_scan_bwd_kernelI32Selective_Scan_bwd_kernel_traitsILi128ELi16ELb0ELb0ELb1ELb0ELb0EfN3c107complexIfEEEEv12SSMParamsBwd)
        /*0014*/ 	.short	0x0160
        /*0016*/ 	.short	0x01f0


	//----- nvinfo : EIATTR_CBANK_PARAM_SIZE
	.align		4
.L_1441:
        /*0018*/ 	.byte	0x03, 0x19
        /*001a*/ 	.short	0x01f0


	//----- nvinfo : EIATTR_KPARAM_INFO
	.align		4
        /*001c*/ 	.byte	0x04, 0x17
        /*001e*/ 	.short	(.L_1443 - .L_1442)
.L_1442:
        /*0020*/ 	.word	0x00000000
        /*0024*/ 	.short	0x0000
        /*0026*/ 	.short	0x0000
        /*0028*/ 	.byte	0x00, 0xf0, 0xc1, 0x07


	//----- nvinfo : EIATTR_MAXREG_COUNT
	.align		4
.L_1443:
        /*002c*/ 	.byte	0x03, 0x1b
        /*002e*/ 	.short	0x00ff


	//----- nvinfo : EIATTR_NUM_BARRIERS
	.align		4
        /*0030*/ 	.byte	0x02, 0x4c
        /*0032*/ 	.byte	0x01
	.zero		1


	//----- nvinfo : EIATTR_ANNOTATIONS
	.align		4
        /*0034*/ 	.byte	0x04, 0x55
        /*0036*/ 	.short	(.L_1445 - .L_1444)


	//   ....[0]....
.L_1444:
        /*0038*/ 	.word	0x00000001
        /*003c*/ 	.byte	0x30, 0x02, 0x00, 0x00, 0x01, 0x00, 0x00, 0x00, 0x60, 0x02, 0x00, 0x00, 0x01, 0x00, 0x00, 0x00
        /* <DEDUP_REMOVED lines=19> */
        /*017c*/ 	.byte	0xf0, 0xd4, 0x00, 0x00, 0x01, 0x00, 0x00, 0x00, 0x00, 0xd7, 0x00, 0x00


	//----- nvinfo : EIATTR_MERCURY_ISA_VERSION
	.align		4
.L_1445:
        /*0188*/ 	.byte	0x03, 0x5f
        /*018a*/ 	.short	0x0000


	//----- nvinfo : EIATTR_COOP_GROUP_MASK_REGIDS
	.align		4
        /*018c*/ 	.byte	0x04, 0x29
        /*018e*/ 	.short	(.L_1447 - .L_1446)


	//   ....[0]....
.L_1446:
        /*0190*/ 	.word	0xffffffff


	//   ....[1]....
        /*0194*/ 	.word	0xffffffff


	//   ....[2]....
        /*0198*/ 	.word	0xffffffff


	//   ....[3]....
        /*019c*/ 	.word	0xffffffff


	//   ....[4]....
        /*01a0*/ 	.word	0xffffffff


	//   ....[5]....
        /*01a4*/ 	.word	0xffffffff


	//   ....[6]....
        /*01a8*/ 	.word	0xffffffff


	//   ....[7]....
        /*01ac*/ 	.word	0xffffffff


	//   ....[8]....
        /*01b0*/ 	.word	0xffffffff


	//   ....[9]....
        /*01b4*/ 	.word	0xffffffff


	//   ....[10]....
        /*01b8*/ 	.word	0xffffffff


	//   ....[11]....
        /*01bc*/ 	.word	0xffffffff


	//   ....[12]....
        /*01c0*/ 	.word	0xffffffff


	//   ....[13]....
        /*01c4*/ 	.word	0xffffffff


	//   ....[14]....
        /*01c8*/ 	.word	0xffffffff


	//   ....[15]....
        /*01cc*/ 	.word	0xffffffff


	//   ....[16]....
        /*01d0*/ 	.word	0xffffffff


	//   ....[17]....
        /*01d4*/ 	.word	0xffffffff


	//   ....[18]....
        /*01d8*/ 	.word	0xffffffff


	//   ....[19]....
        /*01dc*/ 	.word	0xffffffff


	//   ....[20]....
        /*01e0*/ 	.word	0xffffffff


	//   ....[21]....
        /*01e4*/ 	.word	0xffffffff


	//   ....[22]....
        /*01e8*/ 	.word	0xffffffff


	//   ....[23]....
        /*01ec*/ 	.word	0xffffffff


	//   ....[24]....
        /*01f0*/ 	.word	0xffffffff


	//   ....[25]....
        /*01f4*/ 	.word	0xffffffff


	//   ....[26]....
        /*01f8*/ 	.word	0xffffffff


	//   ....[27]....
        /*01fc*/ 	.word	0xffffffff


	//   ....[28]....
        /*0200*/ 	.word	0xffffffff


	//   ....[29]....
        /*0204*/ 	.word	0xffffffff


	//   ....[30]....
        /*0208*/ 	.word	0xffffffff


	//   ....[31]....
        /*020c*/ 	.word	0xffffffff


	//   ....[32]....
        /*0210*/ 	.word	0xffffffff


	//   ....[33]....
        /*0214*/ 	.word	0xffffffff


	//   ....[34]....
        /*0218*/ 	.word	0xffffffff


	//   ....[35]....
        /*021c*/ 	.word	0xffffffff


	//   ....[36]....
        /*0220*/ 	.word	0xffffffff


	//   ....[37]....
        /*0224*/ 	.word	0xffffffff


	//   ....[38]....
        /*0228*/ 	.word	0xffffffff


	//   ....[39]....
        /*022c*/ 	.word	0xffffffff


	//   ....[40]....
        /*0230*/ 	.word	0xffffffff


	//   ....[41]....
        /*0234*/ 	.word	0xffffffff


	//   ....[42]....
        /*0238*/ 	.word	0xffffffff


	//   ....[43]....
        /*023c*/ 	.word	0xffffffff


	//   ....[44]....
        /*0240*/ 	.word	0xffffffff


	//   ....[45]....
        /*0244*/ 	.word	0xffffffff


	//   ....[46]....
        /*0248*/ 	.word	0xffffffff


	//   ....[47]....
        /*024c*/ 	.word	0xffffffff


	//   ....[48]....
        /*0250*/ 	.word	0xffffffff


	//   ....[49]....
        /*0254*/ 	.word	0xffffffff


	//   ....[50]....
        /*0258*/ 	.word	0xffffffff


	//   ....[51]....
        /*025c*/ 	.word	0xffffffff


	//   ....[52]....
        /*0260*/ 	.word	0xffffffff


	//   ....[53]....
        /*0264*/ 	.word	0xffffffff


	//   ....[54]....
        /*0268*/ 	.word	0xffffffff


	//   ....[55]....
        /*026c*/ 	.word	0xffffffff


	//   ....[56]....
        /*0270*/ 	.word	0xffffffff


	//   ....[57]....
        /*0274*/ 	.word	0xffffffff


	//   ....[58]....
        /*0278*/ 	.word	0xffffffff


	//   ....[59]....
        /*027c*/ 	.word	0xffffffff


	//   ....[60]....
        /*0280*/ 	.word	0xffffffff


	//   ....[61]....
        /*0284*/ 	.word	0xffffffff


	//   ....[62]....
        /*0288*/ 	.word	0xffffffff


	//   ....[63]....
        /*028c*/ 	.word	0xffffffff


	//   ....[64]....
        /*0290*/ 	.word	0xffffffff


	//   ....[65]....
        /*0294*/ 	.word	0xffffffff


	//   ....[66]....
        /*0298*/ 	.word	0xffffffff


	//   ....[67]....
        /*029c*/ 	.word	0xffffffff


	//   ....[68]....
        /*02a0*/ 	.word	0xffffffff


	//   ....[69]....
        /*02a4*/ 	.word	0xffffffff


	//   ....[70]....
        /*02a8*/ 	.word	0xffffffff


	//   ....[71]....
        /*02ac*/ 	.word	0xffffffff


	//   ....[72]....
        /*02b0*/ 	.word	0xffffffff


	//   ....[73]....
        /*02b4*/ 	.word	0xffffffff


	//   ....[74]....
        /*02b8*/ 	.word	0xffffffff


	//   ....[75]....
        /*02bc*/ 	.word	0xffffffff


	//   ....[76]....
        /*02c0*/ 	.word	0xffffffff


	//   ....[77]....
        /*02c4*/ 	.word	0xffffffff


	//   ....[78]....
        /*02c8*/ 	.word	0xffffffff


	//   ....[79]....
        /*02cc*/ 	.word	0xffffffff


	//   ....[80]....
        /*02d0*/ 	.word	0xffffffff


	//   ....[81]....
        /*02d4*/ 	.word	0xffffffff


	//   ....[82]....
        /*02d8*/ 	.word	0xffffffff


	//   ....[83]....
        /*02dc*/ 	.word	0xffffffff


	//   ....[84]....
        /*02e0*/ 	.word	0xffffffff


	//   ....[85]....
        /*02e4*/ 	.word	0xffffffff


	//   ....[86]....
        /*02e8*/ 	.word	0xffffffff


	//   ....[87]....
        /*02ec*/ 	.word	0xffffffff


	//   ....[88]....
        /*02f0*/ 	.word	0xffffffff


	//   ....[89]....
        /*02f4*/ 	.word	0xffffffff


	//   ....[90]....
        /*02f8*/ 	.word	0xffffffff


	//   ....[91]....
        /*02fc*/ 	.word	0xffffffff


	//   ....[92]....
        /*0300*/ 	.word	0xffffffff


	//   ....[93]....
        /*0304*/ 	.word	0xffffffff


	//   ....[94]....
        /*0308*/ 	.word	0xffffffff


	//   ....[95]....
        /*030c*/ 	.word	0xffffffff


	//   ....[96]....
        /*0310*/ 	.word	0xffffffff


	//   ....[97]....
        /*0314*/ 	.word	0xffffffff


	//   ....[98]....
        /*0318*/ 	.word	0xffffffff


	//   ....[99]....
        /*031c*/ 	.word	0xffffffff


	//   ....[100]....
        /*0320*/ 	.word	0xffffffff


	//   ....[101]....
        /*0324*/ 	.word	0xffffffff


	//   ....[102]....
        /*0328*/ 	.word	0xffffffff


	//   ....[103]....
        /*032c*/ 	.word	0xffffffff


	//   ....[104]....
        /*0330*/ 	.word	0xffffffff


	//   ....[105]....
        /*0334*/ 	.word	0xffffffff


	//   ....[106]....
        /*0338*/ 	.word	0xffffffff


	//   ....[107]....
        /*033c*/ 	.word	0xffffffff


	//   ....[108]....
        /*0340*/ 	.word	0xffffffff


	//   ....[109]....
        /*0344*/ 	.word	0xffffffff


	//   ....[110]....
        /*0348*/ 	.word	0xffffffff


	//   ....[111]....
        /*034c*/ 	.word	0xffffffff


	//   ....[112]....
        /*0350*/ 	.word	0xffffffff


	//   ....[113]....
        /*0354*/ 	.word	0xffffffff


	//   ....[114]....
        /*0358*/ 	.word	0xffffffff


	//   ....[115]....
        /*035c*/ 	.word	0xffffffff


	//   ....[116]....
        /*0360*/ 	.word	0xffffffff


	//   ....[117]....
        /*0364*/ 	.word	0xffffffff


	//   ....[118]....
        /*0368*/ 	.word	0xffffffff


	//   ....[119]....
        /*036c*/ 	.word	0xffffffff


	//   ....[120]....
        /*0370*/ 	.word	0xffffffff


	//   ....[121]....
        /*0374*/ 	.word	0xffffffff


	//   ....[122]....
        /*0378*/ 	.word	0xffffffff


	//   ....[123]....
        /*037c*/ 	.word	0xffffffff


	//   ....[124]....
        /*0380*/ 	.word	0xffffffff


	//   ....[125]....
        /*0384*/ 	.word	0xffffffff


	//   ....[126]....
        /*0388*/ 	.word	0xffffffff


	//   ....[127]....
        /*038c*/ 	.word	0xffffffff


	//   ....[128]....
        /*0390*/ 	.word	0xffffffff


	//   ....[129]....
        /*0394*/ 	.word	0xffffffff


	//   ....[130]....
        /*0398*/ 	.word	0xffffffff


	//   ....[131]....
        /*039c*/ 	.word	0xffffffff


	//   ....[132]....
        /*03a0*/ 	.word	0xffffffff


	//   ....[133]....
        /*03a4*/ 	.word	0xffffffff


	//   ....[134]....
        /*03a8*/ 	.word	0xffffffff


	//   ....[135]....
        /*03ac*/ 	.word	0xffffffff


	//   ....[136]....
        /*03b0*/ 	.word	0xffffffff


	//   ....[137]....
        /*03b4*/ 	.word	0xffffffff


	//   ....[138]....
        /*03b8*/ 	.word	0xffffffff


	//   ....[139]....
        /*03bc*/ 	.word	0xffffffff


	//   ....[140]....
        /*03c0*/ 	.word	0xffffffff


	//   ....[141]....
        /*03c4*/ 	.word	0xffffffff


	//   ....[142]....
        /*03c8*/ 	.word	0xffffffff


	//   ....[143]....
        /*03cc*/ 	.word	0xffffffff


	//   ....[144]....
        /*03d0*/ 	.word	0xffffffff


	//   ....[145]....
        /*03d4*/ 	.word	0xffffffff


	//   ....[146]....
        /*03d8*/ 	.word	0xffffffff


	//   ....[147]....
        /*03dc*/ 	.word	0xffffffff


	//   ....[148]....
        /*03e0*/ 	.word	0xffffffff


	//   ....[149]....
        /*03e4*/ 	.word	0xffffffff


	//   ....[150]....
        /*03e8*/ 	.word	0xffffffff


	//   ....[151]....
        /*03ec*/ 	.word	0xffffffff


	//   ....[152]....
        /*03f0*/ 	.word	0xffffffff


	//   ....[153]....
        /*03f4*/ 	.word	0xffffffff


	//   ....[154]....
        /*03f8*/ 	.word	0xffffffff


	//   ....[155]....
        /*03fc*/ 	.word	0xffffffff


	//   ....[156]....
        /*0400*/ 	.word	0xffffffff


	//   ....[157]....
        /*0404*/ 	.word	0xffffffff


	//   ....[158]....
        /*0408*/ 	.word	0xffffffff


	//   ....[159]....
        /*040c*/ 	.word	0xffffffff


	//----- nvinfo : EIATTR_COOP_GROUP_INSTR_OFFSETS
	.align		4
.L_1447:
        /*0410*/ 	.byte	0x04, 0x28
        /*0412*/ 	.short	(.L_1449 - .L_1448)


	//   ....[0]....
.L_1448:
        /*0414*/ 	.word	0x000012d0


	//   ....[1]....
        /*0418*/ 	.word	0x00001850


	//   ....[2]....
        /*041c*/ 	.word	0x00001e40


	//   ....[3]....
        /*0420*/ 	.word	0x00003b00


	//   ....[4]....
        /*0424*/ 	.word	0x000055b0


	//   ....[5]....
        /*0428*/ 	.word	0x000055d0


	//   ....[6]....
        /*042c*/ 	.word	0x000055f0


	//   ....[7]....
        /*0430*/ 	.word	0x00005600


	//   ....[8]....
        /*0434*/ 	.word	0x00005680


	//   ....[9]....
        /*0438*/ 	.word	0x000056c0


	//   ....[10]....
        /*043c*/ 	.word	0x000056e0


	//   ....[11]....
        /*0440*/ 	.word	0x00005700


	//   ....[12]....
        /*0444*/ 	.word	0x00005780


	//   ....[13]....
        /*0448*/ 	.word	0x000057c0


	//   ....[14]....
        /*044c*/ 	.word	0x000057f0


	//   ....[15]....
        /*0450*/ 	.word	0x00005800


	//   ....[16]....
        /*0454*/ 	.word	0x00005890


	//   ....[17]....
        /*0458*/ 	.word	0x000058d0


	//   ....[18]....
        /*045c*/ 	.word	0x000058f0


	//   ....[19]....
        /*0460*/ 	.word	0x00005900


	//   ....[20]....
        /*0464*/ 	.word	0x000059c0


	//   ....[21]....
        /*0468*/ 	.word	0x000059e0


	//   ....[22]....
        /*046c*/ 	.word	0x000059f0


	//   ....[23]....
        /*0470*/ 	.word	0x00005a00


	//   ....[24]....
        /*0474*/ 	.word	0x00005b50


	//   ....[25]....
        /*0478*/ 	.word	0x00005bb0


	//   ....[26]....
        /*047c*/ 	.word	0x00005c10


	//   ....[27]....
        /*0480*/ 	.word	0x00005c70


	//   ....[28]....
        /*0484*/ 	.word	0x00005c90


	//   ....[29]....
        /*0488*/ 	.word	0x00005ca0


	//   ....[30]....
        /*048c*/ 	.word	0x00005cb0


	//   ....[31]....
        /*0490*/ 	.word	0x00005cc0


	//   ....[32]....
        /*0494*/ 	.word	0x00005cd0


	//   ....[33]....
        /*0498*/ 	.word	0x00005ce0


	//   ....[34]....
        /*049c*/ 	.word	0x00005cf0


	//   ....[35]....
        /*04a0*/ 	.word	0x00005d00


	//   ....[36]....
        /*04a4*/ 	.word	0x00007310


	//   ....[37]....
        /*04a8*/ 	.word	0x00007330


	//   ....[38]....
        /*04ac*/ 	.word	0x00007340


	//   ....[39]....
        /*04b0*/ 	.word	0x00007350


	//   ....[40]....
        /*04b4*/ 	.word	0x00007470


	//   ....[41]....
        /*04b8*/ 	.word	0x00007480


	//   ....[42]....
        /*04bc*/ 	.word	0x00007490


	//   ....[43]....
        /*04c0*/ 	.word	0x000074a0


	//   ....[44]....
        /*04c4*/ 	.word	0x000075c0


	//   ....[45]....
        /*04c8*/ 	.word	0x000075e0


	//   ....[46]....
        /*04cc*/ 	.word	0x000075f0


	//   ....[47]....
        /*04d0*/ 	.word	0x00007600


	//   ....[48]....
        /*04d4*/ 	.word	0x00007720


	//   ....[49]....
        /*04d8*/ 	.word	0x00007730


	//   ....[50]....
        /*04dc*/ 	.word	0x00007740


	//   ....[51]....
        /*04e0*/ 	.word	0x00007750


	//   ....[52]....
        /*04e4*/ 	.word	0x00007870


	//   ....[53]....
        /*04e8*/ 	.word	0x00007890


	//   ....[54]....
        /*04ec*/ 	.word	0x000078a0


	//   ....[55]....
        /*04f0*/ 	.word	0x000078b0


	//   ....[56]....
        /*04f4*/ 	.word	0x000079b0


	//   ....[57]....
        /*04f8*/ 	.word	0x000079c0


	//   ....[58]....
        /*04fc*/ 	.word	0x000079d0


	//   ....[59]....
        /*0500*/ 	.word	0x000079e0


	//   ....[60]....
        /*0504*/ 	.word	0x000079f0


	//   ....[61]....
        /*0508*/ 	.word	0x00007a00


	//   ....[62]....
        /*050c*/ 	.word	0x00007a10


	//   ....[63]....
        /*0510*/ 	.word	0x00007a40


	//   ....[64]....
        /*0514*/ 	.word	0x00007a70


	//   ....[65]....
        /*0518*/ 	.word	0x00007aa0


	//   ....[66]....
        /*051c*/ 	.word	0x00007ab0


	//   ....[67]....
        /*0520*/ 	.word	0x00007ac0


	//   ....[68]....
        /*0524*/ 	.word	0x0000b720


	//   ....[69]....
        /*0528*/ 	.word	0x0000b760


	//   ....[70]....
        /*052c*/ 	.word	0x0000b7a0


	//   ....[71]....
        /*0530*/ 	.word	0x0000b7e0


	//   ....[72]....
        /*0534*/ 	.word	0x0000b890


	//   ....[73]....
        /*0538*/ 	.word	0x0000b8c0


	//   ....[74]....
        /*053c*/ 	.word	0x0000b8f0


	//   ....[75]....
        /*0540*/ 	.word	0x0000b920


	//   ....[76]....
        /*0544*/ 	.word	0x0000b9c0


	//   ....[77]....
        /*0548*/ 	.word	0x0000b9f0


	//   ....[78]....
        /*054c*/ 	.word	0x0000ba20


	//   ....[79]....
        /*0550*/ 	.word	0x0000ba50


	//   ....[80]....
        /*0554*/ 	.word	0x0000baf0


	//   ....[81]....
        /*0558*/ 	.word	0x0000bb20


	//   ....[82]....
        /*055c*/ 	.word	0x0000bb50


	//   ....[83]....
        /*0560*/ 	.word	0x0000bb80


	//   ....[84]....
        /*0564*/ 	.word	0x0000bc20


	//   ....[85]....
        /*0568*/ 	.word	0x0000bc50


	//   ....[86]....
        /*056c*/ 	.word	0x0000bc80


	//   ....[87]....
        /*0570*/ 	.word	0x0000bcb0


	//   ....[88]....
        /*0574*/ 	.word	0x0000c460


	//   ....[89]....
        /*0578*/ 	.word	0x0000cdc0


	//   ....[90]....
        /*057c*/ 	.word	0x0000d570


	//   ....[91]....
        /*0580*/ 	.word	0x0000d590


	//   ....[92]....
        /*0584*/ 	.word	0x0000d5b0


	//   ....[93]....
        /*0588*/ 	.word	0x0000d5d0


	//   ....[94]....
        /*058c*/ 	.word	0x0000d5f0


	//   ....[95]....
        /*0590*/ 	.word	0x0000d780


	//   ....[96]....
        /*0594*/ 	.word	0x0000d7a0


	//   ....[97]....
        /*0598*/ 	.word	0x0000d7c0


	//   ....[98]....
        /*059c*/ 	.word	0x0000d7e0


	//   ....[99]....
        /*05a0*/ 	.word	0x0000d800


	//   ....[100]....
        /*05a4*/ 	.word	0x0000dc30


	//   ....[101]....
        /*05a8*/ 	.word	0x0000dcb0


	//   ....[102]....
        /*05ac*/ 	.word	0x0000dd20


	//   ....[103]....
        /*05b0*/ 	.word	0x0000dd90


	//   ....[104]....
        /*05b4*/ 	.word	0x0000dee0


	//   ....[105]....
        /*05b8*/ 	.word	0x0000df50


	//   ....[106]....
        /*05bc*/ 	.word	0x0000dfc0


	//   ....[107]....
        /*05c0*/ 	.word	0x0000e030


	//   ....[108]....
        /*05c4*/ 	.word	0x0000e160


	//   ....[109]....
        /*05c8*/ 	.word	0x0000e1d0


	//   ....[110]....
        /*05cc*/ 	.word	0x0000e240


	//   ....[111]....
        /*05d0*/ 	.word	0x0000e2b0


	//   ....[112]....
        /*05d4*/ 	.word	0x0000e400


	//   ....[113]....
        /*05d8*/ 	.word	0x0000e470


	//   ....[114]....
        /*05dc*/ 	.word	0x0000e4e0


	//   ....[115]....
        /*05e0*/ 	.word	0x0000e550


	//   ....[116]....
        /*05e4*/ 	.word	0x0000e690


	//   ....[117]....
        /*05e8*/ 	.word	0x0000e700


	//   ....[118]....
        /*05ec*/ 	.word	0x0000e770


	//   ....[119]....
        /*05f0*/ 	.word	0x0000e7e0


	//   ....[120]....
        /*05f4*/ 	.word	0x0000e840


	//   ....[121]....
        /*05f8*/ 	.word	0x0000e8b0


	//   ....[122]....
        /*05fc*/ 	.word	0x0000e920


	//   ....[123]....
        /*0600*/ 	.word	0x0000e990


	//   ....[124]....
        /*0604*/ 	.word	0x0000ea10


	//   ....[125]....
        /*0608*/ 	.word	0x0000ea70


	//   ....[126]....
        /*060c*/ 	.word	0x0000ead0


	//   ....[127]....
        /*0610*/ 	.word	0x0000eb30


	//   ....[128]....
        /*0614*/ 	.word	0x0000ebb0


	//   ....[129]....
        /*0618*/ 	.word	0x0000ec30


	//   ....[130]....
        /*061c*/ 	.word	0x0000eca0


	//   ....[131]....
        /*0620*/ 	.word	0x0000ed10


	//   ....[132]....
        /*0624*/ 	.word	0x0000ed90


	//   ....[133]....
        /*0628*/ 	.word	0x0000ee00


	//   ....[134]....
        /*062c*/ 	.word	0x0000ee70


	//   ....[135]....
        /*0630*/ 	.word	0x0000eee0


	//   ....[136]....
        /*0634*/ 	.word	0x0000ef60


	//   ....[137]....
        /*0638*/ 	.word	0x0000efe0


	//   ....[138]....
        /*063c*/ 	.word	0x0000f050


	//   ....[139]....
        /*0640*/ 	.word	0x0000f0c0


	//   ....[140]....
        /*0644*/ 	.word	0x0000f140


	//   ....[141]....
        /*0648*/ 	.word	0x0000f1b0


	//   ....[142]....
        /*064c*/ 	.word	0x0000f220


	//   ....[143]....
        /*0650*/ 	.word	0x0000f290


	//   ....[144]....
        /*0654*/ 	.word	0x0000f310


	//   ....[145]....
        /*0658*/ 	.word	0x0000f390


	//   ....[146]....
        /*065c*/ 	.word	0x0000f400


	//   ....[147]....
        /*0660*/ 	.word	0x0000f470


	//   ....[148]....
        /*0664*/ 	.word	0x0000f4e0


	//   ....[149]....
        /*0668*/ 	.word	0x0000f540


	//   ....[150]....
        /*066c*/ 	.word	0x0000f5a0


	//   ....[151]....
        /*0670*/ 	.word	0x0000f600


	//   ....[152]....
        /*0674*/ 	.word	0x0000f690


	//   ....[153]....
        /*0678*/ 	.word	0x0000f700


	//   ....[154]....
        /*067c*/ 	.word	0x0000f770


	//   ....[155]....
        /*0680*/ 	.word	0x0000f7e0


	//   ....[156]....
        /*0684*/ 	.word	0x0000f8b0


	//   ....[157]....
        /*0688*/ 	.word	0x0000f910


	//   ....[158]....
        /*068c*/ 	.word	0x0000f970


	//   ....[159]....
        /*0690*/ 	.word	0x0000f9d0


	//----- nvinfo : EIATTR_EXIT_INSTR_OFFSETS
	.align		4
.L_1449:
        /*0694*/ 	.byte	0x04, 0x1c
        /*0696*/ 	.short	(.L_1451 - .L_1450)


	//   ....[0]....
.L_1450:
        /*0698*/ 	.word	0x0000d930


	//   ....[1]....
        /*069c*/ 	.word	0x0000dbd0


	//----- nvinfo : EIATTR_MAX_THREADS
	.align		4
.L_1451:
        /*06a0*/ 	.byte	0x04, 0x05
        /*06a2*/ 	.short	(.L_1453 - .L_1452)
.L_1452:
        /*06a4*/ 	.word	0x00000080
        /*06a8*/ 	.word	0x00000001
        /*06ac*/ 	.word	0x00000001


	//----- nvinfo : EIATTR_CRS_STACK_SIZE
	.align		4
.L_1453:
        /*06b0*/ 	.byte	0x04, 0x1e
        /*06b2*/ 	.short	(.L_1455 - .L_1454)
.L_1454:
        /*06b4*/ 	.word	0x00000000
.L_1455:


//--------------------- .nv.info._Z25selective_scan_bwd_kernelI32Selective_Scan_bwd_kernel_traitsILi128ELi16ELb0ELb0ELb1ELb0ELb1EfN3c107complexIfEEEEv12SSMParamsBwd --------------------------
	.section	.nv.info._Z25selective_scan_bwd_kernelI32Selective_Scan_bwd_kernel_traitsILi128ELi16ELb0ELb0ELb1ELb0ELb1EfN3c107complexIfEEEEv12SSMParamsBwd,"",@"SHT_CUDA_INFO"
	.sectionflags	@""
	.align	4


	//----- nvinfo : EIATTR_CUDA_API_VERSION
	.align		4
        /*0000*/ 	.byte	0x04, 0x37
        /*0002*/ 	.short	(.L_1457 - .L_1456)
.L_1456:
        /*0004*/ 	.word	0x00000082


	//----- nvinfo : EIATTR_SW2861232_WAR
	.align		4
.L_1457:
        /*0008*/ 	.byte	0x01, 0x35
	.zero		2


	//----- nvinfo : EIATTR_PARAM_CBANK
	.align		4
        /*000c*/ 	.byte	0x04, 0x0a
        /*000e*/ 	.short	(.L_1459 - .L_1458)
	.align		4
.L_1458:
        /*0010*/ 	.word	index@(.nv.constant0._Z25selective_scan_bwd_kernelI32Selective_Scan_bwd_kernel_traitsILi128ELi16ELb0ELb0ELb1ELb0ELb1EfN3c107complexIfEEEEv12SSMParamsBwd)
        /*0014*/ 	.short	0x0160
        /*0016*/ 	.short	0x01f0


	//----- nvinfo : EIATTR_CBANK_PARAM_SIZE
	.align		4
.L_1459:
        /*0018*/ 	.byte	0x03, 0x19
        /*001a*/ 	.short	0x01f0


	//----- nvinfo : EIATTR_KPARAM_INFO
	.align		4
        /*001c*/ 	.byte	0x04, 0x17
        /*001e*/ 	.short	(.L_1461 - .L_1460)
.L_1460:
        /*0020*/ 	.word	0x00000000
        /*0024*/ 	.short	0x0000
        /*0026*/ 	.short	0x0000
        /*0028*/ 	.byte	0x00, 0xf0, 0xc1, 0x07


	//----- nvinfo : EIATTR_MAXREG_COUNT
	.align		4
.L_1461:
        /*002c*/ 	.byte	0x03, 0x1b
        /*002e*/ 	.short	0x00ff


	//----- nvinfo : EIATTR_NUM_BARRIERS
	.align		4
        /*0030*/ 	.byte	0x02, 0x4c
        /*0032*/ 	.byte	0x01
	.zero		1


	//----- nvinfo : EIATTR_ANNOTATIONS
	.align		4
        /*0034*/ 	.byte	0x04, 0x55
        /*0036*/ 	.short	(.L_1463 - .L_1462)


	//   ....[0]....
.L_1462:
        /* <DEDUP_REMOVED lines=23> */


	//----- nvinfo : EIATTR_MERCURY_ISA_VERSION
	.align		4
.L_1463:
        /*0198*/ 	.byte	0x03, 0x5f
        /*019a*/ 	.short	0x0000


	//----- nvinfo : EIATTR_COOP_GROUP_MASK_REGIDS
	.align		4
        /*019c*/ 	.byte	0x04, 0x29
        /*019e*/ 	.short	(.L_1465 - .L_1464)


	//   ....[0]....
.L_1464:
        /*01a0*/ 	.word	0xffffffff


	//   ....[1]....
        /*01a4*/ 	.word	0xffffffff


	//   ....[2]....
        /*01a8*/ 	.word	0xffffffff


	//   ....[3]....
        /*01ac*/ 	.word	0xffffffff


	//   ....[4]....
        /*01b0*/ 	.word	0xffffffff


	//   ....[5]....
        /*01b4*/ 	.word	0xffffffff


	//   ....[6]....
        /*01b8*/ 	.word	0xffffffff


	//   ....[7]....
        /*01bc*/ 	.word	0xffffffff


	//   ....[8]....
        /*01c0*/ 	.word	0xffffffff


	//   ....[9]....
        /*01c4*/ 	.word	0xffffffff


	//   ....[10]....
        /*01c8*/ 	.word	0xffffffff


	//   ....[11]....
        /*01cc*/ 	.word	0xffffffff


	//   ....[12]....
        /*01d0*/ 	.word	0xffffffff


	//   ....[13]....
        /*01d4*/ 	.word	0xffffffff


	//   ....[14]....
        /*01d8*/ 	.word	0xffffffff


	//   ....[15]....
        /*01dc*/ 	.word	0xffffffff


	//   ....[16]....
        /*01e0*/ 	.word	0xffffffff


	//   ....[17]....
        /*01e4*/ 	.word	0xffffffff


	//   ....[18]....
        /*01e8*/ 	.word	0xffffffff


	//   ....[19]....
        /*01ec*/ 	.word	0xffffffff


	//   ....[20]....
        /*01f0*/ 	.word	0xffffffff


	//   ....[21]....
        /*01f4*/ 	.word	0xffffffff


	//   ....[22]....
        /*01f8*/ 	.word	0xffffffff


	//   ....[23]....
        /*01fc*/ 	.word	0xffffffff


	//   ....[24]....
        /*0200*/ 	.word	0xffffffff


	//   ....[25]....
        /*0204*/ 	.word	0xffffffff


	//   ....[26]....
        /*0208*/ 	.word	0xffffffff


	//   ....[27]....
        /*020c*/ 	.word	0xffffffff


	//   ....[28]....
        /*0210*/ 	.word	0xffffffff


	//   ....[29]....
        /*0214*/ 	.word	0xffffffff


	//   ....[30]....
        /*0218*/ 	.word	0xffffffff


	//   ....[31]....
        /*021c*/ 	.word	0xffffffff


	//   ....[32]....
        /*0220*/ 	.word	0xffffffff


	//   ....[33]....
        /*0224*/ 	.word	0xffffffff


	//   ....[34]....
        /*0228*/ 	.word	0xffffffff


	//   ....[35]....
        /*022c*/ 	.word	0xffffffff


	//   ....[36]....
        /*0230*/ 	.word	0xffffffff


	//   ....[37]....
        /*0234*/ 	.word	0xffffffff


	//   ....[38]....
        /*0238*/ 	.word	0xffffffff


	//   ....[39]....
        /*023c*/ 	.word	0xffffffff


	//   ....[40]....
        /*0240*/ 	.word	0xffffffff


	//   ....[41]....
        /*0244*/ 	.word	0xffffffff


	//   ....[42]....
        /*0248*/ 	.word	0xffffffff


	//   ....[43]....
        /*024c*/ 	.word	0xffffffff


	//   ....[44]....
        /*0250*/ 	.word	0xffffffff


	//   ....[45]....
        /*0254*/ 	.word	0xffffffff


	//   ....[46]....
        /*0258*/ 	.word	0xffffffff


	//   ....[47]....
        /*025c*/ 	.word	0xffffffff


	//   ....[48]....
        /*0260*/ 	.word	0xffffffff


	//   ....[49]....
        /*0264*/ 	.word	0xffffffff


	//   ....[50]....
        /*0268*/ 	.word	0xffffffff


	//   ....[51]....
        /*026c*/ 	.word	0xffffffff


	//   ....[52]....
        /*0270*/ 	.word	0xffffffff


	//   ....[53]....
        /*0274*/ 	.word	0xffffffff


	//   ....[54]....
        /*0278*/ 	.word	0xffffffff


	//   ....[55]....
        /*027c*/ 	.word	0xffffffff


	//   ....[56]....
        /*0280*/ 	.word	0xffffffff


	//   ....[57]....
        /*0284*/ 	.word	0xffffffff


	//   ....[58]....
        /*0288*/ 	.word	0xffffffff


	//   ....[59]....
        /*028c*/ 	.word	0xffffffff


	//   ....[60]....
        /*0290*/ 	.word	0xffffffff


	//   ....[61]....
        /*0294*/ 	.word	0xffffffff


	//   ....[62]....
        /*0298*/ 	.word	0xffffffff


	//   ....[63]....
        /*029c*/ 	.word	0xffffffff


	//   ....[64]....
        /*02a0*/ 	.word	0xffffffff


	//   ....[65]....
        /*02a4*/ 	.word	0xffffffff


	//   ....[66]....
        /*02a8*/ 	.word	0xffffffff


	//   ....[67]....
        /*02ac*/ 	.word	0xffffffff


	//   ....[68]....
        /*02b0*/ 	.word	0xffffffff


	//   ....[69]....
        /*02b4*/ 	.word	0xffffffff


	//   ....[70]....
        /*02b8*/ 	.word	0xffffffff


	//   ....[71]....
        /*02bc*/ 	.word	0xffffffff


	//   ....[72]....
        /*02c0*/ 	.word	0xffffffff


	//   ....[73]....
        /*02c4*/ 	.word	0xffffffff


	//   ....[74]....
        /*02c8*/ 	.word	0xffffffff


	//   ....[75]....
        /*02cc*/ 	.word	0xffffffff


	//   ....[76]....
        /*02d0*/ 	.word	0xffffffff


	//   ....[77]....
        /*02d4*/ 	.word	0xffffffff


	//   ....[78]....
        /*02d8*/ 	.word	0xffffffff


	//   ....[79]....
        /*02dc*/ 	.word	0xffffffff


	//   ....[80]....
        /*02e0*/ 	.word	0xffffffff


	//   ....[81]....
        /*02e4*/ 	.word	0xffffffff


	//   ....[82]....
        /*02e8*/ 	.word	0xffffffff


	//   ....[83]....
        /*02ec*/ 	.word	0xffffffff


	//   ....[84]....
        /*02f0*/ 	.word	0xffffffff


	//   ....[85]....
        /*02f4*/ 	.word	0xffffffff


	//   ....[86]....
        /*02f8*/ 	.word	0xffffffff


	//   ....[87]....
        /*02fc*/ 	.word	0xffffffff


	//   ....[88]....
        /*0300*/ 	.word	0xffffffff


	//   ....[89]....
        /*0304*/ 	.word	0xffffffff


	//   ....[90]....
        /*0308*/ 	.word	0xffffffff


	//   ....[91]....
        /*030c*/ 	.word	0xffffffff


	//   ....[92]....
        /*0310*/ 	.word	0xffffffff


	//   ....[93]....
        /*0314*/ 	.word	0xffffffff


	//   ....[94]....
        /*0318*/ 	.word	0xffffffff


	//   ....[95]....
        /*031c*/ 	.word	0xffffffff


	//   ....[96]....
        /*0320*/ 	.word	0xffffffff


	//   ....[97]....
        /*0324*/ 	.word	0xffffffff


	//   ....[98]....
        /*0328*/ 	.word	0xffffffff


	//   ....[99]....
        /*032c*/ 	.word	0xffffffff


	//   ....[100]....
        /*0330*/ 	.word	0xffffffff


	//   ....[101]....
        /*0334*/ 	.word	0xffffffff


	//   ....[102]....
        /*0338*/ 	.word	0xffffffff


	//   ....[103]....
        /*033c*/ 	.word	0xffffffff


	//   ....[104]....
        /*0340*/ 	.word	0xffffffff


	//   ....[105]....
        /*0344*/ 	.word	0xffffffff


	//   ....[106]....
        /*0348*/ 	.word	0xffffffff


	//   ....[107]....
        /*034c*/ 	.word	0xffffffff


	//   ....[108]....
        /*0350*/ 	.word	0xffffffff


	//   ....[109]....
        /*0354*/ 	.word	0xffffffff


	//   ....[110]....
        /*0358*/ 	.word	0xffffffff


	//   ....[111]....
        /*035c*/ 	.word	0xffffffff


	//   ....[112]....
        /*0360*/ 	.word	0xffffffff


	//   ....[113]....
        /*0364*/ 	.word	0xffffffff


	//   ....[114]....
        /*0368*/ 	.word	0xffffffff


	//   ....[115]....
        /*036c*/ 	.word	0xffffffff


	//   ....[116]....
        /*0370*/ 	.word	0xffffffff


	//   ....[117]....
        /*0374*/ 	.word	0xffffffff


	//   ....[118]....
        /*0378*/ 	.word	0xffffffff


	//   ....[119]....
        /*037c*/ 	.word	0xffffffff


	//   ....[120]....
        /*0380*/ 	.word	0xffffffff


	//   ....[121]....
        /*0384*/ 	.word	0xffffffff


	//   ....[122]....
        /*0388*/ 	.word	0xffffffff


	//   ....[123]....
        /*038c*/ 	.word	0xffffffff


	//   ....[124]....
        /*0390*/ 	.word	0xffffffff


	//   ....[125]....
        /*0394*/ 	.word	0xffffffff


	//   ....[126]....
        /*0398*/ 	.word	0xffffffff


	//   ....[127]....
        /*039c*/ 	.word	0xffffffff


	//   ....[128]....
        /*03a0*/ 	.word	0xffffffff


	//   ....[129]....
        /*03a4*/ 	.word	0xffffffff


	//   ....[130]....
        /*03a8*/ 	.word	0xffffffff


	//   ....[131]....
        /*03ac*/ 	.word	0xffffffff


	//   ....[132]....
        /*03b0*/ 	.word	0xffffffff


	//   ....[133]....
        /*03b4*/ 	.word	0xffffffff


	//   ....[134]....
        /*03b8*/ 	.word	0xffffffff


	//   ....[135]....
        /*03bc*/ 	.word	0xffffffff


	//   ....[136]....
        /*03c0*/ 	.word	0xffffffff


	//   ....[137]....
        /*03c4*/ 	.word	0xffffffff


	//   ....[138]....
        /*03c8*/ 	.word	0xffffffff


	//   ....[139]....
        /*03cc*/ 	.word	0xffffffff


	//   ....[140]....
        /*03d0*/ 	.word	0xffffffff


	//   ....[141]....
        /*03d4*/ 	.word	0xffffffff


	//   ....[142]....
        /*03d8*/ 	.word	0xffffffff


	//   ....[143]....
        /*03dc*/ 	.word	0xffffffff


	//   ....[144]....
        /*03e0*/ 	.word	0xffffffff


	//   ....[145]....
        /*03e4*/ 	.word	0xffffffff


	//   ....[146]....
        /*03e8*/ 	.word	0xffffffff


	//   ....[147]....
        /*03ec*/ 	.word	0xffffffff


	//   ....[148]....
        /*03f0*/ 	.word	0xffffffff


	//   ....[149]....
        /*03f4*/ 	.word	0xffffffff


	//   ....[150]....
        /*03f8*/ 	.word	0xffffffff


	//   ....[151]....
        /*03fc*/ 	.word	0xffffffff


	//   ....[152]....
        /*0400*/ 	.word	0xffffffff


	//   ....[153]....
        /*0404*/ 	.word	0xffffffff


	//   ....[154]....
        /*0408*/ 	.word	0xffffffff


	//   ....[155]....
        /*040c*/ 	.word	0xffffffff


	//   ....[156]....
        /*0410*/ 	.word	0xffffffff


	//   ....[157]....
        /*0414*/ 	.word	0xffffffff


	//   ....[158]....
        /*0418*/ 	.word	0xffffffff


	//   ....[159]....
        /*041c*/ 	.word	0xffffffff


	//   ....[160]....
        /*0420*/ 	.word	0xffffffff


	//   ....[161]....
        /*0424*/ 	.word	0xffffffff


	//   ....[162]....
        /*0428*/ 	.word	0xffffffff


	//   ....[163]....
        /*042c*/ 	.word	0xffffffff


	//----- nvinfo : EIATTR_COOP_GROUP_INSTR_OFFSETS
	.align		4
.L_1465:
        /*0430*/ 	.byte	0x04, 0x28
        /*0432*/ 	.short	(.L_1467 - .L_1466)


	//   ....[0]....
.L_1466:
        /*0434*/ 	.word	0x00001300


	//   ....[1]....
        /*0438*/ 	.word	0x00001850


	//   ....[2]....
        /*043c*/ 	.word	0x00002120


	//   ....[3]....
        /*0440*/ 	.word	0x00002620


	//   ....[4]....
        /*0444*/ 	.word	0x00002c70


	//   ....[5]....
        /*0448*/ 	.word	0x00003530


	//   ....[6]....
        /*044c*/ 	.word	0x00004030


	//   ....[7]....
        /*0450*/ 	.word	0x000060a0


	//   ....[8]....
        /*0454*/ 	.word	0x00007bf0


	//   ....[9]....
        /*0458*/ 	.word	0x00007c10


	//   ....[10]....
        /*045c*/ 	.word	0x00007c30


	//   ....[11]....
        /*0460*/ 	.word	0x00007c40


	//   ....[12]....
        /*0464*/ 	.word	0x00007cc0


	//   ....[13]....
        /*0468*/ 	.word	0x00007cf0


	//   ....[14]....
        /*046c*/ 	.word	0x00007d20


	//   ....[15]....
        /*0470*/ 	.word	0x00007d40


	//   ....[16]....
        /*0474*/ 	.word	0x00007dc0


	//   ....[17]....
        /*0478*/ 	.word	0x00007e00


	//   ....[18]....
        /*047c*/ 	.word	0x00007e30


	//   ....[19]....
        /*0480*/ 	.word	0x00007e40


	//   ....[20]....
        /*0484*/ 	.word	0x00007ee0


	//   ....[21]....
        /*0488*/ 	.word	0x00007f10


	//   ....[22]....
        /*048c*/ 	.word	0x00007f30


	//   ....[23]....
        /*0490*/ 	.word	0x00007f40


	//   ....[24]....
        /*0494*/ 	.word	0x00008000


	//   ....[25]....
        /*0498*/ 	.word	0x00008020


	//   ....[26]....
        /*049c*/ 	.word	0x00008040


	//   ....[27]....
        /*04a0*/ 	.word	0x00008050


	//   ....[28]....
        /*04a4*/ 	.word	0x00008180


	//   ....[29]....
        /*04a8*/ 	.word	0x000081e0


	//   ....[30]....
        /*04ac*/ 	.word	0x00008240


	//   ....[31]....
        /*04b0*/ 	.word	0x000082a0


	//   ....[32]....
        /*04b4*/ 	.word	0x000082c0


	//   ....[33]....
        /*04b8*/ 	.word	0x000082d0


	//   ....[34]....
        /*04bc*/ 	.word	0x000082e0


	//   ....[35]....
        /*04c0*/ 	.word	0x000082f0


	//   ....[36]....
        /*04c4*/ 	.word	0x00008300


	//   ....[37]....
        /*04c8*/ 	.word	0x00008310


	//   ....[38]....
        /*04cc*/ 	.word	0x00008320


	//   ....[39]....
        /*04d0*/ 	.word	0x00008330


	//   ....[40]....
        /*04d4*/ 	.word	0x00009920


	//   ....[41]....
        /*04d8*/ 	.word	0x00009940


	//   ....[42]....
        /*04dc*/ 	.word	0x00009950


	//   ....[43]....
        /*04e0*/ 	.word	0x00009960


	//   ....[44]....
        /*04e4*/ 	.word	0x00009a80


	//   ....[45]....
        /*04e8*/ 	.word	0x00009a90


	//   ....[46]....
        /*04ec*/ 	.word	0x00009aa0


	//   ....[47]....
        /*04f0*/ 	.word	0x00009ab0


	//   ....[48]....
        /*04f4*/ 	.word	0x00009bd0


	//   ....[49]....
        /*04f8*/ 	.word	0x00009bf0


	//   ....[50]....
        /*04fc*/ 	.word	0x00009c00


	//   ....[51]....
        /*0500*/ 	.word	0x00009c10


	//   ....[52]....
        /*0504*/ 	.word	0x00009d30


	//   ....[53]....
        /*0508*/ 	.word	0x00009d40


	//   ....[54]....
        /*050c*/ 	.word	0x00009d50


	//   ....[55]....
        /*0510*/ 	.word	0x00009d60


	//   ....[56]....
        /*0514*/ 	.word	0x00009e80


	//   ....[57]....
        /*0518*/ 	.word	0x00009ea0


	//   ....[58]....
        /*051c*/ 	.word	0x00009eb0


	//   ....[59]....
        /*0520*/ 	.word	0x00009ec0


	//   ....[60]....
        /*0524*/ 	.word	0x00009fc0


	//   ....[61]....
        /*0528*/ 	.word	0x00009fd0


	//   ....[62]....
        /*052c*/ 	.word	0x00009fe0


	//   ....[63]....
        /*0530*/ 	.word	0x00009ff0


	//   ....[64]....
        /*0534*/ 	.word	0x0000a000


	//   ....[65]....
        /*0538*/ 	.word	0x0000a010


	//   ....[66]....
        /*053c*/ 	.word	0x0000a020


	//   ....[67]....
        /*0540*/ 	.word	0x0000a050


	//   ....[68]....
        /*0544*/ 	.word	0x0000a080


	//   ....[69]....
        /*0548*/ 	.word	0x0000a0b0


	//   ....[70]....
        /*054c*/ 	.word	0x0000a0c0


	//   ....[71]....
        /*0550*/ 	.word	0x0000a0d0


	//   ....[72]....
        /*0554*/ 	.word	0x0000dd30


	//   ....[73]....
        /*0558*/ 	.word	0x0000dd70


	//   ....[74]....
        /*055c*/ 	.word	0x0000ddb0


	//   ....[75]....
        /*0560*/ 	.word	0x0000ddf0


	//   ....[76]....
        /*0564*/ 	.word	0x0000deb0


	//   ....[77]....
        /*0568*/ 	.word	0x0000dee0


	//   ....[78]....
        /*056c*/ 	.word	0x0000df10


	//   ....[79]....
        /*0570*/ 	.word	0x0000df40


	//   ....[80]....
        /*0574*/ 	.word	0x0000dfe0


	//   ....[81]....
        /*0578*/ 	.word	0x0000e010


	//   ....[82]....
        /*057c*/ 	.word	0x0000e040


	//   ....[83]....
        /*0580*/ 	.word	0x0000e070


	//   ....[84]....
        /*0584*/ 	.word	0x0000e110


	//   ....[85]....
        /*0588*/ 	.word	0x0000e140


	//   ....[86]....
        /*058c*/ 	.word	0x0000e170


	//   ....[87]....
        /*0590*/ 	.word	0x0000e1a0


	//   ....[88]....
        /*0594*/ 	.word	0x0000e240


	//   ....[89]....
        /*0598*/ 	.word	0x0000e270


	//   ....[90]....
        /*059c*/ 	.word	0x0000e2a0


	//   ....[91]....
        /*05a0*/ 	.word	0x0000e2d0


	//   ....[92]....
        /*05a4*/ 	.word	0x0000ea40


	//   ....[93]....
        /*05a8*/ 	.word	0x0000f370


	//   ....[94]....
        /*05ac*/ 	.word	0x0000fb90


	//   ....[95]....
        /*05b0*/ 	.word	0x0000fbb0


	//   ....[96]....
        /*05b4*/ 	.word	0x0000fbd0


	//   ....[97]....
        /*05b8*/ 	.word	0x0000fbf0


	//   ....[98]....
        /*05bc*/ 	.word	0x0000fc10


	//   ....[99]....
        /*05c0*/ 	.word	0x0000fda0


	//   ....[100]....
        /*05c4*/ 	.word	0x0000fdc0


	//   ....[101]....
        /*05c8*/ 	.word	0x0000fde0


	//   ....[102]....
        /*05cc*/ 	.word	0x0000fe00


	//   ....[103]....
        /*05d0*/ 	.word	0x0000fe20


	//   ....[104]....
        /*05d4*/ 	.word	0x00010250


	//   ....[105]....
        /*05d8*/ 	.word	0x000102d0


	//   ....[106]....
        /*05dc*/ 	.word	0x00010340


	//   ....[107]....
        /*05e0*/ 	.word	0x000103b0


	//   ....[108]....
        /*05e4*/ 	.word	0x00010500


	//   ....[109]....
        /*05e8*/ 	.word	0x00010570


	//   ....[110]....
        /*05ec*/ 	.word	0x000105e0


	//   ....[111]....
        /*05f0*/ 	.word	0x00010650


	//   ....[112]....
        /*05f4*/ 	.word	0x00010770


	//   ....[113]....
        /*05f8*/ 	.word	0x000107e0


	//   ....[114]....
        /*05fc*/ 	.word	0x00010850


	//   ....[115]....
        /*0600*/ 	.word	0x000108c0


	//   ....[116]....
        /*0604*/ 	.word	0x000109e0


	//   ....[117]....
        /*0608*/ 	.word	0x00010a50


	//   ....[118]....
        /*060c*/ 	.word	0x00010ac0


	//   ....[119]....
        /*0610*/ 	.word	0x00010b30


	//   ....[120]....
        /*0614*/ 	.word	0x00010c70


	//   ....[121]....
        /*0618*/ 	.word	0x00010ce0


	//   ....[122]....
        /*061c*/ 	.word	0x00010d50


	//   ....[123]....
        /*0620*/ 	.word	0x00010dc0


	//   ....[124]....
        /*0624*/ 	.word	0x00010e20


	//   ....[125]....
        /*0628*/ 	.word	0x00010e90


	//   ....[126]....
        /*062c*/ 	.word	0x00010f00


	//   ....[127]....
        /*0630*/ 	.word	0x00010f70


	//   ....[128]....
        /*0634*/ 	.word	0x00010fe0


	//   ....[129]....
        /*0638*/ 	.word	0x00011040


	//   ....[130]....
        /*063c*/ 	.word	0x000110a0


	//   ....[131]....
        /*0640*/ 	.word	0x00011100


	//   ....[132]....
        /*0644*/ 	.word	0x00011180


	//   ....[133]....
        /*0648*/ 	.word	0x00011200


	//   ....[134]....
        /*064c*/ 	.word	0x00011270


	//   ....[135]....
        /*0650*/ 	.word	0x000112e0


	//   ....[136]....
        /*0654*/ 	.word	0x00011360


	//   ....[137]....
        /*0658*/ 	.word	0x000113d0


	//   ....[138]....
        /*065c*/ 	.word	0x00011440


	//   ....[139]....
        /*0660*/ 	.word	0x000114b0


	//   ....[140]....
        /*0664*/ 	.word	0x00011530


	//   ....[141]....
        /*0668*/ 	.word	0x000115b0


	//   ....[142]....
        /*066c*/ 	.word	0x00011620


	//   ....[143]....
        /*0670*/ 	.word	0x00011690


	//   ....[144]....
        /*0674*/ 	.word	0x00011710


	//   ....[145]....
        /*0678*/ 	.word	0x00011780


	//   ....[146]....
        /*067c*/ 	.word	0x000117f0


	//   ....[147]....
        /*0680*/ 	.word	0x00011860


	//   ....[148]....
        /*0684*/ 	.word	0x000118e0


	//   ....[149]....
        /*0688*/ 	.word	0x00011960


	//   ....[150]....
        /*068c*/ 	.word	0x000119d0


	//   ....[151]....
        /*0690*/ 	.word	0x00011a40


	//   ....[152]....
        /*0694*/ 	.word	0x00011ab0


	//   ....[153]....
        /*0698*/ 	.word	0x00011b10


	//   ....[154]....
        /*069c*/ 	.word	0x00011b70


	//   ....[155]....
        /*06a0*/ 	.word	0x00011bd0


	//   ....[156]....
        /*06a4*/ 	.word	0x00011c60


	//   ....[157]....
        /*06a8*/ 	.word	0x00011cd0


	//   ....[158]....
        /*06ac*/ 	.word	0x00011d40


	//   ....[159]....
        /*06b0*/ 	.word	0x00011db0


	//   ....[160]....
        /*06b4*/ 	.word	0x00011e80


	//   ....[161]....
        /*06b8*/ 	.word	0x00011ee0


	//   ....[162]....
        /*06bc*/ 	.word	0x00011f40


	//   ....[163]....
        /*06c0*/ 	.word	0x00011fa0


	//----- nvinfo : EIATTR_EXIT_INSTR_OFFSETS
	.align		4
.L_1467:
        /*06c4*/ 	.byte	0x04, 0x1c
        /*06c6*/ 	.short	(.L_1469 - .L_1468)


	//   ....[0]....
.L_1468:
        /*06c8*/ 	.word	0x0000ff50


	//   ....[1]....
        /*06cc*/ 	.word	0x000101f0


	//----- nvinfo : EIATTR_MAX_THREADS
	.align		4
.L_1469:
        /*06d0*/ 	.byte	0x04, 0x05
        /*06d2*/ 	.short	(.L_1471 - .L_1470)
.L_1470:
        /*06d4*/ 	.word	0x00000080
        /*06d8*/ 	.word	0x00000001
        /*06dc*/ 	.word	0x00000001


	//----- nvinfo : EIATTR_CRS_STACK_SIZE
	.align		4
.L_1471:
        /*06e0*/ 	.byte	0x04, 0x1e
        /*06e2*/ 	.short	(.L_1473 - .L_1472)
.L_1472:
        /*06e4*/ 	.word	0x00000000
.L_1473:


//--------------------- .nv.info._Z25selective_scan_bwd_kernelI32Selective_Scan_bwd_kernel_traitsILi128ELi16ELb0ELb0ELb1ELb1ELb0EfN3c107complexIfEEEEv12SSMParamsBwd --------------------------
	.section	.nv.info._Z25selective_scan_bwd_kernelI32Selective_Scan_bwd_kernel_traitsILi128ELi16ELb0ELb0ELb1ELb1ELb0EfN3c107complexIfEEEEv12SSMParamsBwd,"",@"SHT_CUDA_INFO"
	.sectionflags	@""
	.align	4


	//----- nvinfo : EIATTR_CUDA_API_VERSION
	.align		4
        /*0000*/ 	.byte	0x04, 0x37
        /*0002*/ 	.short	(.L_1475 - .L_1474)
.L_1474:
        /*0004*/ 	.word	0x00000082


	//----- nvinfo : EIATTR_SW2861232_WAR
	.align		4
.L_1475:
        /*0008*/ 	.byte	0x01, 0x35
	.zero		2


	//----- nvinfo : EIATTR_PARAM_CBANK
	.align		4
        /*000c*/ 	.byte	0x04, 0x0a
        /*000e*/ 	.short	(.L_1477 - .L_1476)
	.align		4
.L_1476:
        /*0010*/ 	.word	index@(.nv.constant0._Z25selective_scan_bwd_kernelI32Selective_Scan_bwd_kernel_traitsILi128ELi16ELb0ELb0ELb1ELb1ELb0EfN3c107complexIfEEEEv12SSMParamsBwd)
        /*0014*/ 	.short	0x0160
        /*0016*/ 	.short	0x01f0


	//----- nvinfo : EIATTR_CBANK_PARAM_SIZE
	.align		4
.L_1477:
        /*0018*/ 	.byte	0x03, 0x19
        /*001a*/ 	.short	0x01f0


	//----- nvinfo : EIATTR_KPARAM_INFO
	.align		4
        /*001c*/ 	.byte	0x04, 0x17
        /*001e*/ 	.short	(.L_1479 - .L_1478)
.L_1478:
        /*0020*/ 	.word	0x00000000
        /*0024*/ 	.short	0x0000
        /*0026*/ 	.short	0x0000
        /*0028*/ 	.byte	0x00, 0xf0, 0xc1, 0x07


	//----- nvinfo : EIATTR_MAXREG_COUNT
	.align		4
.L_1479:
        /*002c*/ 	.byte	0x03, 0x1b
        /*002e*/ 	.short	0x00ff


	//----- nvinfo : EIATTR_NUM_BARRIERS
	.align		4
        /*0030*/ 	.byte	0x02, 0x4c
        /*0032*/ 	.byte	0x01
	.zero		1


	//----- nvinfo : EIATTR_ANNOTATIONS
	.align		4
        /*0034*/ 	.byte	0x04, 0x55
        /*0036*/ 	.short	(.L_1481 - .L_1480)


	//   ....[0]....
.L_1480:
        /* <DEDUP_REMOVED lines=9> */
        /*00bc*/ 	.byte	0xe0, 0x00, 0x01, 0x00


	//----- nvinfo : EIATTR_MERCURY_ISA_VERSION
	.align		4
.L_1481:
        /*00c0*/ 	.byte	0x03, 0x5f
        /*00c2*/ 	.short	0x0000


	//----- nvinfo : EIATTR_COOP_GROUP_MASK_REGIDS
	.align		4
        /*00c4*/ 	.byte	0x04, 0x29
        /*00c6*/ 	.short	(.L_1483 - .L_1482)


	//   ....[0]....
.L_1482:
        /*00c8*/ 	.word	0xffffffff


	//   ....[1]....
        /*00cc*/ 	.word	0xffffffff


	//   ....[2]....
        /*00d0*/ 	.word	0xffffffff


	//   ....[3]....
        /*00d4*/ 	.word	0xffffffff


	//   ....[4]....
        /*00d8*/ 	.word	0xffffffff


	//   ....[5]....
        /*00dc*/ 	.word	0xffffffff


	//   ....[6]....
        /*00e0*/ 	.word	0xffffffff


	//   ....[7]....
        /*00e4*/ 	.word	0xffffffff


	//   ....[8]....
        /*00e8*/ 	.word	0xffffffff


	//   ....[9]....
        /*00ec*/ 	.word	0xffffffff


	//   ....[10]....
        /*00f0*/ 	.word	0xffffffff


	//   ....[11]....
        /*00f4*/ 	.word	0xffffffff


	//   ....[12]....
        /*00f8*/ 	.word	0xffffffff


	//   ....[13]....
        /*00fc*/ 	.word	0xffffffff


	//   ....[14]....
        /*0100*/ 	.word	0xffffffff


	//   ....[15]....
        /*0104*/ 	.word	0xffffffff


	//   ....[16]....
        /*0108*/ 	.word	0xffffffff


	//   ....[17]....
        /*010c*/ 	.word	0xffffffff


	//   ....[18]....
        /*0110*/ 	.word	0xffffffff


	//   ....[19]....
        /*0114*/ 	.word	0xffffffff


	//   ....[20]....
        /*0118*/ 	.word	0xffffffff


	//   ....[21]....
        /*011c*/ 	.word	0xffffffff


	//   ....[22]....
        /*0120*/ 	.word	0xffffffff


	//   ....[23]....
        /*0124*/ 	.word	0xffffffff


	//   ....[24]....
        /*0128*/ 	.word	0xffffffff


	//   ....[25]....
        /*012c*/ 	.word	0xffffffff


	//   ....[26]....
        /*0130*/ 	.word	0xffffffff


	//   ....[27]....
        /*0134*/ 	.word	0xffffffff


	//   ....[28]....
        /*0138*/ 	.word	0xffffffff


	//   ....[29]....
        /*013c*/ 	.word	0xffffffff


	//   ....[30]....
        /*0140*/ 	.word	0xffffffff


	//   ....[31]....
        /*0144*/ 	.word	0xffffffff


	//   ....[32]....
        /*0148*/ 	.word	0xffffffff


	//   ....[33]....
        /*014c*/ 	.word	0xffffffff


	//   ....[34]....
        /*0150*/ 	.word	0xffffffff


	//   ....[35]....
        /*0154*/ 	.word	0xffffffff


	//   ....[36]....
        /*0158*/ 	.word	0xffffffff


	//   ....[37]....
        /*015c*/ 	.word	0xffffffff


	//   ....[38]....
        /*0160*/ 	.word	0xffffffff


	//   ....[39]....
        /*0164*/ 	.word	0xffffffff


	//   ....[40]....
        /*0168*/ 	.word	0xffffffff


	//   ....[41]....
        /*016c*/ 	.word	0xffffffff


	//   ....[42]....
        /*0170*/ 	.word	0xffffffff


	//   ....[43]....
        /*0174*/ 	.word	0xffffffff


	//   ....[44]....
        /*0178*/ 	.word	0xffffffff


	//   ....[45]....
        /*017c*/ 	.word	0xffffffff


	//   ....[46]....
        /*0180*/ 	.word	0xffffffff


	//   ....[47]....
        /*0184*/ 	.word	0xffffffff


	//   ....[48]....
        /*0188*/ 	.word	0xffffffff


	//   ....[49]....
        /*018c*/ 	.word	0xffffffff


	//   ....[50]....
        /*0190*/ 	.word	0xffffffff


	//   ....[51]....
        /*0194*/ 	.word	0xffffffff


	//   ....[52]....
        /*0198*/ 	.word	0xffffffff


	//   ....[53]....
        /*019c*/ 	.word	0xffffffff


	//   ....[54]....
        /*01a0*/ 	.word	0xffffffff


	//   ....[55]....
        /*01a4*/ 	.word	0xffffffff


	//   ....[56]....
        /*01a8*/ 	.word	0xffffffff


	//   ....[57]....
        /*01ac*/ 	.word	0xffffffff


	//   ....[58]....
        /*01b0*/ 	.word	0xffffffff


	//   ....[59]....
        /*01b4*/ 	.word	0xffffffff


	//   ....[60]....
        /*01b8*/ 	.word	0xffffffff


	//   ....[61]....
        /*01bc*/ 	.word	0xffffffff


	//   ....[62]....
        /*01c0*/ 	.word	0xffffffff


	//   ....[63]....
        /*01c4*/ 	.word	0xffffffff


	//   ....[64]....
        /*01c8*/ 	.word	0xffffffff


	//   ....[65]....
        /*01cc*/ 	.word	0xffffffff


	//   ....[66]....
        /*01d0*/ 	.word	0xffffffff


	//   ....[67]....
        /*01d4*/ 	.word	0xffffffff


	//   ....[68]....
        /*01d8*/ 	.word	0xffffffff


	//   ....[69]....
        /*01dc*/ 	.word	0xffffffff


	//   ....[70]....
        /*01e0*/ 	.word	0xffffffff


	//   ....[71]....
        /*01e4*/ 	.word	0xffffffff


	//   ....[72]....
        /*01e8*/ 	.word	0xffffffff


	//   ....[73]....
        /*01ec*/ 	.word	0xffffffff


	//   ....[74]....
        /*01f0*/ 	.word	0xffffffff


	//   ....[75]....
        /*01f4*/ 	.word	0xffffffff


	//   ....[76]....
        /*01f8*/ 	.word	0xffffffff


	//   ....[77]....
        /*01fc*/ 	.word	0xffffffff


	//   ....[78]....
        /*0200*/ 	.word	0xffffffff


	//   ....[79]....
        /*0204*/ 	.word	0xffffffff


	//   ....[80]....
        /*0208*/ 	.word	0xffffffff


	//   ....[81]....
        /*020c*/ 	.word	0xffffffff


	//   ....[82]....
        /*0210*/ 	.word	0xffffffff


	//   ....[83]....
        /*0214*/ 	.word	0xffffffff


	//   ....[84]....
        /*0218*/ 	.word	0xffffffff


	//   ....[85]....
        /*021c*/ 	.word	0xffffffff


	//   ....[86]....
        /*0220*/ 	.word	0xffffffff


	//   ....[87]....
        /*0224*/ 	.word	0xffffffff


	//   ....[88]....
        /*0228*/ 	.word	0xffffffff


	//   ....[89]....
        /*022c*/ 	.word	0xffffffff


	//   ....[90]....
        /*0230*/ 	.word	0xffffffff


	//   ....[91]....
        /*0234*/ 	.word	0xffffffff


	//   ....[92]....
        /*0238*/ 	.word	0xffffffff


	//   ....[93]....
        /*023c*/ 	.word	0xffffffff


	//   ....[94]....
        /*0240*/ 	.word	0xffffffff


	//   ....[95]....
        /*0244*/ 	.word	0xffffffff


	//   ....[96]....
        /*0248*/ 	.word	0xffffffff


	//   ....[97]....
        /*024c*/ 	.word	0xffffffff


	//   ....[98]....
        /*0250*/ 	.word	0xffffffff


	//   ....[99]....
        /*0254*/ 	.word	0xffffffff


	//   ....[100]....
        /*0258*/ 	.word	0xffffffff


	//   ....[101]....
        /*025c*/ 	.word	0xffffffff


	//   ....[102]....
        /*0260*/ 	.word	0xffffffff


	//   ....[103]....
        /*0264*/ 	.word	0xffffffff


	//   ....[104]....
        /*0268*/ 	.word	0xffffffff


	//   ....[105]....
        /*026c*/ 	.word	0xffffffff


	//   ....[106]....
        /*0270*/ 	.word	0xffffffff


	//   ....[107]....
        /*0274*/ 	.word	0xffffffff


	//   ....[108]....
        /*0278*/ 	.word	0xffffffff


	//   ....[109]....
        /*027c*/ 	.word	0xffffffff


	//   ....[110]....
        /*0280*/ 	.word	0xffffffff


	//   ....[111]....
        /*0284*/ 	.word	0xffffffff


	//   ....[112]....
        /*0288*/ 	.word	0xffffffff


	//   ....[113]....
        /*028c*/ 	.word	0xffffffff


	//   ....[114]....
        /*0290*/ 	.word	0xffffffff


	//   ....[115]....
        /*0294*/ 	.word	0xffffffff


	//   ....[116]....
        /*0298*/ 	.word	0xffffffff


	//   ....[117]....
        /*029c*/ 	.word	0xffffffff


	//   ....[118]....
        /*02a0*/ 	.word	0xffffffff


	//   ....[119]....
        /*02a4*/ 	.word	0xffffffff


	//   ....[120]....
        /*02a8*/ 	.word	0xffffffff


	//   ....[121]....
        /*02ac*/ 	.word	0xffffffff


	//   ....[122]....
        /*02b0*/ 	.word	0xffffffff


	//   ....[123]....
        /*02b4*/ 	.word	0xffffffff


	//   ....[124]....
        /*02b8*/ 	.word	0xffffffff


	//   ....[125]....
        /*02bc*/ 	.word	0xffffffff


	//   ....[126]....
        /*02c0*/ 	.word	0xffffffff


	//   ....[127]....
        /*02c4*/ 	.word	0xffffffff


	//   ....[128]....
        /*02c8*/ 	.word	0xffffffff


	//   ....[129]....
        /*02cc*/ 	.word	0xffffffff


	//   ....[130]....
        /*02d0*/ 	.word	0xffffffff


	//   ....[131]....
        /*02d4*/ 	.word	0xffffffff


	//   ....[132]....
        /*02d8*/ 	.word	0xffffffff


	//   ....[133]....
        /*02dc*/ 	.word	0xffffffff


	//   ....[134]....
        /*02e0*/ 	.word	0xffffffff


	//   ....[135]....
        /*02e4*/ 	.word	0xffffffff


	//   ....[136]....
        /*02e8*/ 	.word	0xffffffff


	//   ....[137]....
        /*02ec*/ 	.word	0xffffffff


	//   ....[138]....
        /*02f0*/ 	.word	0xffffffff


	//   ....[139]....
        /*02f4*/ 	.word	0xffffffff


	//   ....[140]....
        /*02f8*/ 	.word	0xffffffff


	//   ....[141]....
        /*02fc*/ 	.word	0xffffffff


	//   ....[142]....
        /*0300*/ 	.word	0xffffffff


	//   ....[143]....
        /*0304*/ 	.word	0xffffffff


	//   ....[144]....
        /*0308*/ 	.word	0xffffffff


	//   ....[145]....
        /*030c*/ 	.word	0xffffffff


	//   ....[146]....
        /*0310*/ 	.word	0xffffffff


	//   ....[147]....
        /*0314*/ 	.word	0xffffffff


	//   ....[148]....
        /*0318*/ 	.word	0xffffffff


	//   ....[149]....
        /*031c*/ 	.word	0xffffffff


	//   ....[150]....
        /*0320*/ 	.word	0xffffffff


	//   ....[151]....
        /*0324*/ 	.word	0xffffffff


	//   ....[152]....
        /*0328*/ 	.word	0xffffffff


	//   ....[153]....
        /*032c*/ 	.word	0xffffffff


	//   ....[154]....
        /*0330*/ 	.word	0xffffffff


	//   ....[155]....
        /*0334*/ 	.word	0xffffffff


	//   ....[156]....
        /*0338*/ 	.word	0xffffffff


	//   ....[157]....
        /*033c*/ 	.word	0xffffffff


	//   ....[158]....
        /*0340*/ 	.word	0xffffffff


	//   ....[159]....
        /*0344*/ 	.word	0xffffffff


	//   ....[160]....
        /*0348*/ 	.word	0xffffffff


	//----- nvinfo : EIATTR_COOP_GROUP_INSTR_OFFSETS
	.align		4
.L_1483:
        /*034c*/ 	.byte	0x04, 0x28
        /*034e*/ 	.short	(.L_1485 - .L_1484)


	//   ....[0]....
.L_1484:
        /*0350*/ 	.word	0x000012b0


	//   ....[1]....
        /*0354*/ 	.word	0x00001770


	//   ....[2]....
        /*0358*/ 	.word	0x00001cd0


	//   ....[3]....
        /*035c*/ 	.word	0x00005b00


	//   ....[4]....
        /*0360*/ 	.word	0x00007570


	//   ....[5]....
        /*0364*/ 	.word	0x00007590


	//   ....[6]....
        /*0368*/ 	.word	0x000075c0


	//   ....[7]....
        /*036c*/ 	.word	0x000075d0


	//   ....[8]....
        /*0370*/ 	.word	0x00007680


	//   ....[9]....
        /*0374*/ 	.word	0x000076a0


	//   ....[10]....
        /*0378*/ 	.word	0x000076b0


	//   ....[11]....
        /*037c*/ 	.word	0x000076c0


	//   ....[12]....
        /*0380*/ 	.word	0x00007780


	//   ....[13]....
        /*0384*/ 	.word	0x000077a0


	//   ....[14]....
        /*0388*/ 	.word	0x000077b0


	//   ....[15]....
        /*038c*/ 	.word	0x000077c0


	//   ....[16]....
        /*0390*/ 	.word	0x00007880


	//   ....[17]....
        /*0394*/ 	.word	0x000078a0


	//   ....[18]....
        /*0398*/ 	.word	0x000078b0


	//   ....[19]....
        /*039c*/ 	.word	0x000078c0


	//   ....[20]....
        /*03a0*/ 	.word	0x00007980


	//   ....[21]....
        /*03a4*/ 	.word	0x00007990


	//   ....[22]....
        /*03a8*/ 	.word	0x000079b0


	//   ....[23]....
        /*03ac*/ 	.word	0x000079c0


	//   ....[24]....
        /*03b0*/ 	.word	0x00007b00


	//   ....[25]....
        /*03b4*/ 	.word	0x00007b60


	//   ....[26]....
        /*03b8*/ 	.word	0x00007bc0


	//   ....[27]....
        /*03bc*/ 	.word	0x00007c20


	//   ....[28]....
        /*03c0*/ 	.word	0x00007c40


	//   ....[29]....
        /*03c4*/ 	.word	0x00007c50


	//   ....[30]....
        /*03c8*/ 	.word	0x00007c60


	//   ....[31]....
        /*03cc*/ 	.word	0x00007c70


	//   ....[32]....
        /*03d0*/ 	.word	0x00007c80


	//   ....[33]....
        /*03d4*/ 	.word	0x00007c90


	//   ....[34]....
        /*03d8*/ 	.word	0x00007ca0


	//   ....[35]....
        /*03dc*/ 	.word	0x00007cb0


	//   ....[36]....
        /*03e0*/ 	.word	0x00009290


	//   ....[37]....
        /*03e4*/ 	.word	0x000092b0


	//   ....[38]....
        /*03e8*/ 	.word	0x000092c0


	//   ....[39]....
        /*03ec*/ 	.word	0x000092d0


	//   ....[40]....
        /*03f0*/ 	.word	0x000093f0


	//   ....[41]....
        /*03f4*/ 	.word	0x00009400


	//   ....[42]....
        /*03f8*/ 	.word	0x00009410


	//   ....[43]....
        /*03fc*/ 	.word	0x00009420


	//   ....[44]....
        /*0400*/ 	.word	0x00009540


	//   ....[45]....
        /*0404*/ 	.word	0x00009560


	//   ....[46]....
        /*0408*/ 	.word	0x00009570


	//   ....[47]....
        /*040c*/ 	.word	0x00009580


	//   ....[48]....
        /*0410*/ 	.word	0x000096a0


	//   ....[49]....
        /*0414*/ 	.word	0x000096b0


	//   ....[50]....
        /*0418*/ 	.word	0x000096c0


	//   ....[51]....
        /*041c*/ 	.word	0x000096d0


	//   ....[52]....
        /*0420*/ 	.word	0x000097f0


	//   ....[53]....
        /*0424*/ 	.word	0x00009810


	//   ....[54]....
        /*0428*/ 	.word	0x00009820


	//   ....[55]....
        /*042c*/ 	.word	0x00009830


	//   ....[56]....
        /*0430*/ 	.word	0x00009930


	//   ....[57]....
        /*0434*/ 	.word	0x00009940


	//   ....[58]....
        /*0438*/ 	.word	0x00009950


	//   ....[59]....
        /*043c*/ 	.word	0x00009960


	//   ....[60]....
        /*0440*/ 	.word	0x00009970


	//   ....[61]....
        /*0444*/ 	.word	0x00009980


	//   ....[62]....
        /*0448*/ 	.word	0x00009990


	//   ....[63]....
        /*044c*/ 	.word	0x000099c0


	//   ....[64]....
        /*0450*/ 	.word	0x000099f0


	//   ....[65]....
        /*0454*/ 	.word	0x00009a20


	//   ....[66]....
        /*0458*/ 	.word	0x00009a30


	//   ....[67]....
        /*045c*/ 	.word	0x00009a40


	//   ....[68]....
        /*0460*/ 	.word	0x0000d540


	//   ....[69]....
        /*0464*/ 	.word	0x0000d580


	//   ....[70]....
        /*0468*/ 	.word	0x0000d5c0


	//   ....[71]....
        /*046c*/ 	.word	0x0000d600


	//   ....[72]....
        /*0470*/ 	.word	0x0000d6c0


	//   ....[73]....
        /*0474*/ 	.word	0x0000d6f0


	//   ....[74]....
        /*0478*/ 	.word	0x0000d720


	//   ....[75]....
        /*047c*/ 	.word	0x0000d750


	//   ....[76]....
        /*0480*/ 	.word	0x0000d7f0


	//   ....[77]....
        /*0484*/ 	.word	0x0000d820


	//   ....[78]....
        /*0488*/ 	.word	0x0000d850


	//   ....[79]....
        /*048c*/ 	.word	0x0000d880


	//   ....[80]....
        /*0490*/ 	.word	0x0000d920


	//   ....[81]....
        /*0494*/ 	.word	0x0000d950


	//   ....[82]....
        /*0498*/ 	.word	0x0000d980


	//   ....[83]....
        /*049c*/ 	.word	0x0000d9b0


	//   ....[84]....
        /*04a0*/ 	.word	0x0000da50


	//   ....[85]....
        /*04a4*/ 	.word	0x0000da80


	//   ....[86]....
        /*04a8*/ 	.word	0x0000dab0


	//   ....[87]....
        /*04ac*/ 	.word	0x0000dae0


	//   ....[88]....
        /*04b0*/ 	.word	0x0000e530


	//   ....[89]....
        /*04b4*/ 	.word	0x0000ed80


	//   ....[90]....
        /*04b8*/ 	.word	0x0000f7a0


	//   ....[91]....
        /*04bc*/ 	.word	0x0000ff50


	//   ....[92]....
        /*04c0*/ 	.word	0x0000ff70


	//   ....[93]....
        /*04c4*/ 	.word	0x0000ff90


	//   ....[94]....
        /*04c8*/ 	.word	0x0000ffb0


	//   ....[95]....
        /*04cc*/ 	.word	0x0000ffd0


	//   ....[96]....
        /*04d0*/ 	.word	0x00010160


	//   ....[97]....
        /*04d4*/ 	.word	0x00010180


	//   ....[98]....
        /*04d8*/ 	.word	0x000101a0


	//   ....[99]....
        /*04dc*/ 	.word	0x000101c0


	//   ....[100]....
        /*04e0*/ 	.word	0x000101e0


	//   ....[101]....
        /*04e4*/ 	.word	0x00010610


	//   ....[102]....
        /*04e8*/ 	.word	0x00010690


	//   ....[103]....
        /*04ec*/ 	.word	0x00010700


	//   ....[104]....
        /*04f0*/ 	.word	0x00010770


	//   ....[105]....
        /*04f4*/ 	.word	0x000108c0


	//   ....[106]....
        /*04f8*/ 	.word	0x00010930


	//   ....[107]....
        /*04fc*/ 	.word	0x000109a0


	//   ....[108]....
        /*0500*/ 	.word	0x00010a10


	//   ....[109]....
        /*0504*/ 	.word	0x00010b30


	//   ....[110]....
        /*0508*/ 	.word	0x00010ba0


	//   ....[111]....
        /*050c*/ 	.word	0x00010c10


	//   ....[112]....
        /*0510*/ 	.word	0x00010c80


	//   ....[113]....
        /*0514*/ 	.word	0x00010da0


	//   ....[114]....
        /*0518*/ 	.word	0x00010e10


	//   ....[115]....
        /*051c*/ 	.word	0x00010e80


	//   ....[116]....
        /*0520*/ 	.word	0x00010ef0


	//   ....[117]....
        /*0524*/ 	.word	0x00011030


	//   ....[118]....
        /*0528*/ 	.word	0x000110a0


	//   ....[119]....
        /*052c*/ 	.word	0x00011110


	//   ....[120]....
        /*0530*/ 	.word	0x00011180


	//   ....[121]....
        /*0534*/ 	.word	0x000111e0


	//   ....[122]....
        /*0538*/ 	.word	0x00011250


	//   ....[123]....
        /*053c*/ 	.word	0x000112c0


	//   ....[124]....
        /*0540*/ 	.word	0x00011330


	//   ....[125]....
        /*0544*/ 	.word	0x000113a0


	//   ....[126]....
        /*0548*/ 	.word	0x00011400


	//   ....[127]....
        /*054c*/ 	.word	0x00011460


	//   ....[128]....
        /*0550*/ 	.word	0x000114c0


	//   ....[129]....
        /*0554*/ 	.word	0x00011540


	//   ....[130]....
        /*0558*/ 	.word	0x000115c0


	//   ....[131]....
        /*055c*/ 	.word	0x00011630


	//   ....[132]....
        /*0560*/ 	.word	0x000116a0


	//   ....[133]....
        /*0564*/ 	.word	0x00011710


	//   ....[134]....
        /*0568*/ 	.word	0x00011780


	//   ....[135]....
        /*056c*/ 	.word	0x000117f0


	//   ....[136]....
        /*0570*/ 	.word	0x00011860


	//   ....[137]....
        /*0574*/ 	.word	0x000118d0


	//   ....[138]....
        /*0578*/ 	.word	0x00011950


	//   ....[139]....
        /*057c*/ 	.word	0x000119c0


	//   ....[140]....
        /*0580*/ 	.word	0x00011a30


	//   ....[141]....
        /*0584*/ 	.word	0x00011aa0


	//   ....[142]....
        /*0588*/ 	.word	0x00011b10


	//   ....[143]....
        /*058c*/ 	.word	0x00011b80


	//   ....[144]....
        /*0590*/ 	.word	0x00011bf0


	//   ....[145]....
        /*0594*/ 	.word	0x00011c60


	//   ....[146]....
        /*0598*/ 	.word	0x00011ce0


	//   ....[147]....
        /*059c*/ 	.word	0x00011d50


	//   ....[148]....
        /*05a0*/ 	.word	0x00011dc0


	//   ....[149]....
        /*05a4*/ 	.word	0x00011e20


	//   ....[150]....
        /*05a8*/ 	.word	0x00011e80


	//   ....[151]....
        /*05ac*/ 	.word	0x00011ee0


	//   ....[152]....
        /*05b0*/ 	.word	0x00011f40


	//   ....[153]....
        /*05b4*/ 	.word	0x00011fd0


	//   ....[154]....
        /*05b8*/ 	.word	0x00012040


	//   ....[155]....
        /*05bc*/ 	.word	0x000120b0


	//   ....[156]....
        /*05c0*/ 	.word	0x00012120


	//   ....[157]....
        /*05c4*/ 	.word	0x000121f0


	//   ....[158]....
        /*05c8*/ 	.word	0x00012250


	//   ....[159]....
        /*05cc*/ 	.word	0x000122b0


	//   ....[160]....
        /*05d0*/ 	.word	0x00012310


	//----- nvinfo : EIATTR_EXIT_INSTR_OFFSETS
	.align		4
.L_1485:
        /*05d4*/ 	.byte	0x04, 0x1c
        /*05d6*/ 	.short	(.L_1487 - .L_1486)


	//   ....[0]....
.L_1486:
        /*05d8*/ 	.word	0x00010310


	//   ....[1]....
        /*05dc*/ 	.word	0x000105b0


	//----- nvinfo : EIATTR_MAX_THREADS
	.align		4
.L_1487:
        /*05e0*/ 	.byte	0x04, 0x05
        /*05e2*/ 	.short	(.L_1489 - .L_1488)
.L_1488:
        /*05e4*/ 	.word	0x00000080
        /*05e8*/ 	.word	0x00000001
        /*05ec*/ 	.word	0x00000001


	//----- nvinfo : EIATTR_CRS_STACK_SIZE
	.align		4
.L_1489:
        /*05f0*/ 	.byte	0x04, 0x1e
        /*05f2*/ 	.short	(.L_1491 - .L_1490)
.L_1490:
        /*05f4*/ 	.word	0x00000000
.L_1491:


//--------------------- .nv.info._Z25selective_scan_bwd_kernelI32Selective_Scan_bwd_kernel_traitsILi128ELi16ELb0ELb0ELb1ELb1ELb1EfN3c107complexIfEEEEv12SSMParamsBwd --------------------------
	.section	.nv.info._Z25selective_scan_bwd_kernelI32Selective_Scan_bwd_kernel_traitsILi128ELi16ELb0ELb0ELb1ELb1ELb1EfN3c107complexIfEEEEv12SSMParamsBwd,"",@"SHT_CUDA_INFO"
	.sectionflags	@""
	.align	4


	//----- nvinfo : EIATTR_CUDA_API_VERSION
	.align		4
        /*0000*/ 	.byte	0x04, 0x37
        /*0002*/ 	.short	(.L_1493 - .L_1492)
.L_1492:
        /*0004*/ 	.word	0x00000082


	//----- nvinfo : EIATTR_SW2861232_WAR
	.align		4
.L_1493:
        /*0008*/ 	.byte	0x01, 0x35
	.zero		2


	//----- nvinfo : EIATTR_PARAM_CBANK
	.align		4
        /*000c*/ 	.byte	0x04, 0x0a
        /*000e*/ 	.short	(.L_1495 - .L_1494)
	.align		4
.L_1494:
        /*0010*/ 	.word	index@(.nv.constant0._Z25selective_scan_bwd_kernelI32Selective_Scan_bwd_kernel_traitsILi128ELi16ELb0ELb0ELb1ELb1ELb1EfN3c107complexIfEEEEv12SSMParamsBwd)
        /*0014*/ 	.short	0x0160
        /*0016*/ 	.short	0x01f0


	//----- nvinfo : EIATTR_CBANK_PARAM_SIZE
	.align		4
.L_1495:
        /*0018*/ 	.byte	0x03, 0x19
        /*001a*/ 	.short	0x01f0


	//----- nvinfo : EIATTR_KPARAM_INFO
	.align		4
        /*001c*/ 	.byte	0x04, 0x17
        /*001e*/ 	.short	(.L_1497 - .L_1496)
.L_1496:
        /*0020*/ 	.word	0x00000000
        /*0024*/ 	.short	0x0000
        /*0026*/ 	.short	0x0000
        /*0028*/ 	.byte	0x00, 0xf0, 0xc1, 0x07


	//----- nvinfo : EIATTR_MAXREG_COUNT
	.align		4
.L_1497:
        /*002c*/ 	.byte	0x03, 0x1b
        /*002e*/ 	.short	0x00ff


	//----- nvinfo : EIATTR_NUM_BARRIERS
	.align		4
        /*0030*/ 	.byte	0x02, 0x4c
        /*0032*/ 	.byte	0x01
	.zero		1


	//----- nvinfo : EIATTR_ANNOTATIONS
	.align		4
        /*0034*/ 	.byte	0x04, 0x55
        /*0036*/ 	.short	(.L_1499 - .L_1498)


	//   ....[0]....
.L_1498:
        /* <DEDUP_REMOVED lines=12> */


	//----- nvinfo : EIATTR_MERCURY_ISA_VERSION
	.align		4
.L_1499:
        /*00e0*/ 	.byte	0x03, 0x5f
        /*00e2*/ 	.short	0x0000


	//----- nvinfo : EIATTR_COOP_GROUP_MASK_REGIDS
	.align		4
        /*00e4*/ 	.byte	0x04, 0x29
        /*00e6*/ 	.short	(.L_1501 - .L_1500)


	//   ....[0]....
.L_1500:
        /*00e8*/ 	.word	0xffffffff


	//   ....[1]....
        /*00ec*/ 	.word	0xffffffff


	//   ....[2]....
        /*00f0*/ 	.word	0xffffffff


	//   ....[3]....
        /*00f4*/ 	.word	0xffffffff


	//   ....[4]....
        /*00f8*/ 	.word	0xffffffff


	//   ....[5]....
        /*00fc*/ 	.word	0xffffffff


	//   ....[6]....
        /*0100*/ 	.word	0xffffffff


	//   ....[7]....
        /*0104*/ 	.word	0xffffffff


	//   ....[8]....
        /*0108*/ 	.word	0xffffffff


	//   ....[9]....
        /*010c*/ 	.word	0xffffffff


	//   ....[10]....
        /*0110*/ 	.word	0xffffffff


	//   ....[11]....
        /*0114*/ 	.word	0xffffffff


	//   ....[12]....
        /*0118*/ 	.word	0xffffffff


	//   ....[13]....
        /*011c*/ 	.word	0xffffffff


	//   ....[14]....
        /*0120*/ 	.word	0xffffffff


	//   ....[15]....
        /*0124*/ 	.word	0xffffffff


	//   ....[16]....
        /*0128*/ 	.word	0xffffffff


	//   ....[17]....
        /*012c*/ 	.word	0xffffffff


	//   ....[18]....
        /*0130*/ 	.word	0xffffffff


	//   ....[19]....
        /*0134*/ 	.word	0xffffffff


	//   ....[20]....
        /*0138*/ 	.word	0xffffffff


	//   ....[21]....
        /*013c*/ 	.word	0xffffffff


	//   ....[22]....
        /*0140*/ 	.word	0xffffffff


	//   ....[23]....
        /*0144*/ 	.word	0xffffffff


	//   ....[24]....
        /*0148*/ 	.word	0xffffffff


	//   ....[25]....
        /*014c*/ 	.word	0xffffffff


	//   ....[26]....
        /*0150*/ 	.word	0xffffffff


	//   ....[27]....
        /*0154*/ 	.word	0xffffffff


	//   ....[28]....
        /*0158*/ 	.word	0xffffffff


	//   ....[29]....
        /*015c*/ 	.word	0xffffffff


	//   ....[30]....
        /*0160*/ 	.word	0xffffffff


	//   ....[31]....
        /*0164*/ 	.word	0xffffffff


	//   ....[32]....
        /*0168*/ 	.word	0xffffffff


	//   ....[33]....
        /*016c*/ 	.word	0xffffffff


	//   ....[34]....
        /*0170*/ 	.word	0xffffffff


	//   ....[35]....
        /*0174*/ 	.word	0xffffffff


	//   ....[36]....
        /*0178*/ 	.word	0xffffffff


	//   ....[37]....
        /*017c*/ 	.word	0xffffffff


	//   ....[38]....
        /*0180*/ 	.word	0xffffffff


	//   ....[39]....
        /*0184*/ 	.word	0xffffffff


	//   ....[40]....
        /*0188*/ 	.word	0xffffffff


	//   ....[41]....
        /*018c*/ 	.word	0xffffffff


	//   ....[42]....
        /*0190*/ 	.word	0xffffffff


	//   ....[43]....
        /*0194*/ 	.word	0xffffffff


	//   ....[44]....
        /*0198*/ 	.word	0xffffffff


	//   ....[45]....
        /*019c*/ 	.word	0xffffffff


	//   ....[46]....
        /*01a0*/ 	.word	0xffffffff


	//   ....[47]....
        /*01a4*/ 	.word	0xffffffff


	//   ....[48]....
        /*01a8*/ 	.word	0xffffffff


	//   ....[49]....
        /*01ac*/ 	.word	0xffffffff


	//   ....[50]....
        /*01b0*/ 	.word	0xffffffff


	//   ....[51]....
        /*01b4*/ 	.word	0xffffffff


	//   ....[52]....
        /*01b8*/ 	.word	0xffffffff


	//   ....[53]....
        /*01bc*/ 	.word	0xffffffff


	//   ....[54]....
        /*01c0*/ 	.word	0xffffffff


	//   ....[55]....
        /*01c4*/ 	.word	0xffffffff


	//   ....[56]....
        /*01c8*/ 	.word	0xffffffff


	//   ....[57]....
        /*01cc*/ 	.word	0xffffffff


	//   ....[58]....
        /*01d0*/ 	.word	0xffffffff


	//   ....[59]....
        /*01d4*/ 	.word	0xffffffff


	//   ....[60]....
        /*01d8*/ 	.word	0xffffffff


	//   ....[61]....
        /*01dc*/ 	.word	0xffffffff


	//   ....[62]....
        /*01e0*/ 	.word	0xffffffff


	//   ....[63]....
        /*01e4*/ 	.word	0xffffffff


	//   ....[64]....
        /*01e8*/ 	.word	0xffffffff


	//   ....[65]....
        /*01ec*/ 	.word	0xffffffff


	//   ....[66]....
        /*01f0*/ 	.word	0xffffffff


	//   ....[67]....
        /*01f4*/ 	.word	0xffffffff


	//   ....[68]....
        /*01f8*/ 	.word	0xffffffff


	//   ....[69]....
        /*01fc*/ 	.word	0xffffffff


	//   ....[70]....
        /*0200*/ 	.word	0xffffffff


	//   ....[71]....
        /*0204*/ 	.word	0xffffffff


	//   ....[72]....
        /*0208*/ 	.word	0xffffffff


	//   ....[73]....
        /*020c*/ 	.word	0xffffffff


	//   ....[74]....
        /*0210*/ 	.word	0xffffffff


	//   ....[75]....
        /*0214*/ 	.word	0xffffffff


	//   ....[76]....
        /*0218*/ 	.word	0xffffffff


	//   ....[77]....
        /*021c*/ 	.word	0xffffffff


	//   ....[78]....
        /*0220*/ 	.word	0xffffffff


	//   ....[79]....
        /*0224*/ 	.word	0xffffffff


	//   ....[80]....
        /*0228*/ 	.word	0xffffffff


	//   ....[81]....
        /*022c*/ 	.word	0xffffffff


	//   ....[82]....
        /*0230*/ 	.word	0xffffffff


	//   ....[83]....
        /*0234*/ 	.word	0xffffffff


	//   ....[84]....
        /*0238*/ 	.word	0xffffffff


	//   ....[85]....
        /*023c*/ 	.word	0xffffffff


	//   ....[86]....
        /*0240*/ 	.word	0xffffffff


	//   ....[87]....
        /*0244*/ 	.word	0xffffffff


	//   ....[88]....
        /*0248*/ 	.word	0xffffffff


	//   ....[89]....
        /*024c*/ 	.word	0xffffffff


	//   ....[90]....
        /*0250*/ 	.word	0xffffffff


	//   ....[91]....
        /*0254*/ 	.word	0xffffffff


	//   ....[92]....
        /*0258*/ 	.word	0xffffffff


	//   ....[93]....
        /*025c*/ 	.word	0xffffffff


	//   ....[94]....
        /*0260*/ 	.word	0xffffffff


	//   ....[95]....
        /*0264*/ 	.word	0xffffffff


	//   ....[96]....
        /*0268*/ 	.word	0xffffffff


	//   ....[97]....
        /*026c*/ 	.word	0xffffffff


	//   ....[98]....
        /*0270*/ 	.word	0xffffffff


	//   ....[99]....
        /*0274*/ 	.word	0xffffffff


	//   ....[100]....
        /*0278*/ 	.word	0xffffffff


	//   ....[101]....
        /*027c*/ 	.word	0xffffffff


	//   ....[102]....
        /*0280*/ 	.word	0xffffffff


	//   ....[103]....
        /*0284*/ 	.word	0xffffffff


	//   ....[104]....
        /*0288*/ 	.word	0xffffffff


	//   ....[105]....
        /*028c*/ 	.word	0xffffffff


	//   ....[106]....
        /*0290*/ 	.word	0xffffffff


	//   ....[107]....
        /*0294*/ 	.word	0xffffffff


	//   ....[108]....
        /*0298*/ 	.word	0xffffffff


	//   ....[109]....
        /*029c*/ 	.word	0xffffffff


	//   ....[110]....
        /*02a0*/ 	.word	0xffffffff


	//   ....[111]....
        /*02a4*/ 	.word	0xffffffff


	//   ....[112]....
        /*02a8*/ 	.word	0xffffffff


	//   ....[113]....
        /*02ac*/ 	.word	0xffffffff


	//   ....[114]....
        /*02b0*/ 	.word	0xffffffff


	//   ....[115]....
        /*02b4*/ 	.word	0xffffffff


	//   ....[116]....
        /*02b8*/ 	.word	0xffffffff


	//   ....[117]....
        /*02bc*/ 	.word	0xffffffff


	//   ....[118]....
        /*02c0*/ 	.word	0xffffffff


	//   ....[119]....
        /*02c4*/ 	.word	0xffffffff


	//   ....[120]....
        /*02c8*/ 	.word	0xffffffff


	//   ....[121]....
        /*02cc*/ 	.word	0xffffffff


	//   ....[122]....
        /*02d0*/ 	.word	0xffffffff


	//   ....[123]....
        /*02d4*/ 	.word	0xffffffff


	//   ....[124]....
        /*02d8*/ 	.word	0xffffffff


	//   ....[125]....
        /*02dc*/ 	.word	0xffffffff


	//   ....[126]....
        /*02e0*/ 	.word	0xffffffff


	//   ....[127]....
        /*02e4*/ 	.word	0xffffffff


	//   ....[128]....
        /*02e8*/ 	.word	0xffffffff


	//   ....[129]....
        /*02ec*/ 	.word	0xffffffff


	//   ....[130]....
        /*02f0*/ 	.word	0xffffffff


	//   ....[131]....
        /*02f4*/ 	.word	0xffffffff


	//   ....[132]....
        /*02f8*/ 	.word	0xffffffff


	//   ....[133]....
        /*02fc*/ 	.word	0xffffffff


	//   ....[134]....
        /*0300*/ 	.word	0xffffffff


	//   ....[135]....
        /*0304*/ 	.word	0xffffffff


	//   ....[136]....
        /*0308*/ 	.word	0xffffffff


	//   ....[137]....
        /*030c*/ 	.word	0xffffffff


	//   ....[138]....
        /*0310*/ 	.word	0xffffffff


	//   ....[139]....
        /*0314*/ 	.word	0xffffffff


	//   ....[140]....
        /*0318*/ 	.word	0xffffffff


	//   ....[141]....
        /*031c*/ 	.word	0xffffffff


	//   ....[142]....
        /*0320*/ 	.word	0xffffffff


	//   ....[143]....
        /*0324*/ 	.word	0xffffffff


	//   ....[144]....
        /*0328*/ 	.word	0xffffffff


	//   ....[145]....
        /*032c*/ 	.word	0xffffffff


	//   ....[146]....
        /*0330*/ 	.word	0xffffffff


	//   ....[147]....
        /*0334*/ 	.word	0xffffffff


	//   ....[148]....
        /*0338*/ 	.word	0xffffffff


	//   ....[149]....
        /*033c*/ 	.word	0xffffffff


	//   ....[150]....
        /*0340*/ 	.word	0xffffffff


	//   ....[151]....
        /*0344*/ 	.word	0xffffffff


	//   ....[152]....
        /*0348*/ 	.word	0xffffffff


	//   ....[153]....
        /*034c*/ 	.word	0xffffffff


	//   ....[154]....
        /*0350*/ 	.word	0xffffffff


	//   ....[155]....
        /*0354*/ 	.word	0xffffffff


	//   ....[156]....
        /*0358*/ 	.word	0xffffffff


	//   ....[157]....
        /*035c*/ 	.word	0xffffffff


	//   ....[158]....
        /*0360*/ 	.word	0xffffffff


	//   ....[159]....
        /*0364*/ 	.word	0xffffffff


	//   ....[160]....
        /*0368*/ 	.word	0xffffffff


	//   ....[161]....
        /*036c*/ 	.word	0xffffffff


	//   ....[162]....
        /*0370*/ 	.word	0xffffffff


	//   ....[163]....
        /*0374*/ 	.word	0xffffffff


	//   ....[164]....
        /*0378*/ 	.word	0xffffffff


	//----- nvinfo : EIATTR_COOP_GROUP_INSTR_OFFSETS
	.align		4
.L_1501:
        /*037c*/ 	.byte	0x04, 0x28
        /*037e*/ 	.short	(.L_1503 - .L_1502)


	//   ....[0]....
.L_1502:
        /*0380*/ 	.word	0x00001300


	//   ....[1]....
        /*0384*/ 	.word	0x000017e0


	//   ....[2]....
        /*0388*/ 	.word	0x00001db0


	//   ....[3]....
        /*038c*/ 	.word	0x00004a10


	//   ....[4]....
        /*0390*/ 	.word	0x00005080


	//   ....[5]....
        /*0394*/ 	.word	0x00005940


	//   ....[6]....
        /*0398*/ 	.word	0x00006340


	//   ....[7]....
        /*039c*/ 	.word	0x00008160


	//   ....[8]....
        /*03a0*/ 	.word	0x00009cc0


	//   ....[9]....
        /*03a4*/ 	.word	0x00009ce0


	//   ....[10]....
        /*03a8*/ 	.word	0x00009d10


	//   ....[11]....
        /*03ac*/ 	.word	0x00009d20


	//   ....[12]....
        /*03b0*/ 	.word	0x00009dd0


	//   ....[13]....
        /*03b4*/ 	.word	0x00009df0


	//   ....[14]....
        /*03b8*/ 	.word	0x00009e00


	//   ....[15]....
        /*03bc*/ 	.word	0x00009e10


	//   ....[16]....
        /*03c0*/ 	.word	0x00009ed0


	//   ....[17]....
        /*03c4*/ 	.word	0x00009ef0


	//   ....[18]....
        /*03c8*/ 	.word	0x00009f00


	//   ....[19]....
        /*03cc*/ 	.word	0x00009f10


	//   ....[20]....
        /*03d0*/ 	.word	0x00009fd0


	//   ....[21]....
        /*03d4*/ 	.word	0x00009ff0


	//   ....[22]....
        /*03d8*/ 	.word	0x0000a000


	//   ....[23]....
        /*03dc*/ 	.word	0x0000a010


	//   ....[24]....
        /*03e0*/ 	.word	0x0000a0d0


	//   ....[25]....
        /*03e4*/ 	.word	0x0000a0f0


	//   ....[26]....
        /*03e8*/ 	.word	0x0000a110


	//   ....[27]....
        /*03ec*/ 	.word	0x0000a120


	//   ....[28]....
        /*03f0*/ 	.word	0x0000a250


	//   ....[29]....
        /*03f4*/ 	.word	0x0000a2b0


	//   ....[30]....
        /*03f8*/ 	.word	0x0000a310


	//   ....[31]....
        /*03fc*/ 	.word	0x0000a370


	//   ....[32]....
        /*0400*/ 	.word	0x0000a390


	//   ....[33]....
        /*0404*/ 	.word	0x0000a3a0


	//   ....[34]....
        /*0408*/ 	.word	0x0000a3b0


	//   ....[35]....
        /*040c*/ 	.word	0x0000a3c0


	//   ....[36]....
        /*0410*/ 	.word	0x0000a3d0


	//   ....[37]....
        /*0414*/ 	.word	0x0000a3e0


	//   ....[38]....
        /*0418*/ 	.word	0x0000a3f0


	//   ....[39]....
        /*041c*/ 	.word	0x0000a400


	//   ....[40]....
        /*0420*/ 	.word	0x0000b9d0


	//   ....[41]....
        /*0424*/ 	.word	0x0000b9f0


	//   ....[42]....
        /*0428*/ 	.word	0x0000ba00


	//   ....[43]....
        /*042c*/ 	.word	0x0000ba10


	//   ....[44]....
        /*0430*/ 	.word	0x0000bb20


	//   ....[45]....
        /*0434*/ 	.word	0x0000bb30


	//   ....[46]....
        /*0438*/ 	.word	0x0000bb40


	//   ....[47]....
        /*043c*/ 	.word	0x0000bb50


	//   ....[48]....
        /*0440*/ 	.word	0x0000bc60


	//   ....[49]....
        /*0444*/ 	.word	0x0000bc80


	//   ....[50]....
        /*0448*/ 	.word	0x0000bc90


	//   ....[51]....
        /*044c*/ 	.word	0x0000bca0


	//   ....[52]....
        /*0450*/ 	.word	0x0000bdb0


	//   ....[53]....
        /*0454*/ 	.word	0x0000bdc0


	//   ....[54]....
        /*0458*/ 	.word	0x0000bdd0


	//   ....[55]....
        /*045c*/ 	.word	0x0000bde0


	//   ....[56]....
        /*0460*/ 	.word	0x0000bef0


	//   ....[57]....
        /*0464*/ 	.word	0x0000bf10


	//   ....[58]....
        /*0468*/ 	.word	0x0000bf20


	//   ....[59]....
        /*046c*/ 	.word	0x0000bf30


	//   ....[60]....
        /*0470*/ 	.word	0x0000c030


	//   ....[61]....
        /*0474*/ 	.word	0x0000c040


	//   ....[62]....
        /*0478*/ 	.word	0x0000c050


	//   ....[63]....
        /*047c*/ 	.word	0x0000c060


	//   ....[64]....
        /*0480*/ 	.word	0x0000c070


	//   ....[65]....
        /*0484*/ 	.word	0x0000c080


	//   ....[66]....
        /*0488*/ 	.word	0x0000c090


	//   ....[67]....
        /*048c*/ 	.word	0x0000c0c0


	//   ....[68]....
        /*0490*/ 	.word	0x0000c0f0


	//   ....[69]....
        /*0494*/ 	.word	0x0000c120


	//   ....[70]....
        /*0498*/ 	.word	0x0000c130


	//   ....[71]....
        /*049c*/ 	.word	0x0000c140


	//   ....[72]....
        /*04a0*/ 	.word	0x0000fc60


	//   ....[73]....
        /*04a4*/ 	.word	0x0000fca0


	//   ....[74]....
        /*04a8*/ 	.word	0x0000fce0


	//   ....[75]....
        /*04ac*/ 	.word	0x0000fd20


	//   ....[76]....
        /*04b0*/ 	.word	0x0000fde0


	//   ....[77]....
        /*04b4*/ 	.word	0x0000fe10


	//   ....[78]....
        /*04b8*/ 	.word	0x0000fe40


	//   ....[79]....
        /*04bc*/ 	.word	0x0000fe70


	//   ....[80]....
        /*04c0*/ 	.word	0x0000ff10


	//   ....[81]....
        /*04c4*/ 	.word	0x0000ff40


	//   ....[82]....
        /*04c8*/ 	.word	0x0000ff70


	//   ....[83]....
        /*04cc*/ 	.word	0x0000ffa0


	//   ....[84]....
        /*04d0*/ 	.word	0x00010040


	//   ....[85]....
        /*04d4*/ 	.word	0x00010070


	//   ....[86]....
        /*04d8*/ 	.word	0x000100a0


	//   ....[87]....
        /*04dc*/ 	.word	0x000100d0


	//   ....[88]....
        /*04e0*/ 	.word	0x00010170


	//   ....[89]....
        /*04e4*/ 	.word	0x000101a0


	//   ....[90]....
        /*04e8*/ 	.word	0x000101d0


	//   ....[91]....
        /*04ec*/ 	.word	0x00010200


	//   ....[92]....
        /*04f0*/ 	.word	0x00010c70


	//   ....[93]....
        /*04f4*/ 	.word	0x00011580


	//   ....[94]....
        /*04f8*/ 	.word	0x00011e60


	//   ....[95]....
        /*04fc*/ 	.word	0x00012680


	//   ....[96]....
        /*0500*/ 	.word	0x000126a0


	//   ....[97]....
        /*0504*/ 	.word	0x000126c0


	//   ....[98]....
        /*0508*/ 	.word	0x000126e0


	//   ....[99]....
        /*050c*/ 	.word	0x00012700


	//   ....[100]....
        /*0510*/ 	.word	0x00012890


	//   ....[101]....
        /*0514*/ 	.word	0x000128b0


	//   ....[102]....
        /*0518*/ 	.word	0x000128d0


	//   ....[103]....
        /*051c*/ 	.word	0x000128f0


	//   ....[104]....
        /*0520*/ 	.word	0x00012910


	//   ....[105]....
        /*0524*/ 	.word	0x00012d40


	//   ....[106]....
        /*0528*/ 	.word	0x00012dc0


	//   ....[107]....
        /*052c*/ 	.word	0x00012e30


	//   ....[108]....
        /*0530*/ 	.word	0x00012ea0


	//   ....[109]....
        /*0534*/ 	.word	0x00012ff0


	//   ....[110]....
        /*0538*/ 	.word	0x00013060


	//   ....[111]....
        /*053c*/ 	.word	0x000130d0


	//   ....[112]....
        /*0540*/ 	.word	0x00013140


	//   ....[113]....
        /*0544*/ 	.word	0x00013260


	//   ....[114]....
        /*0548*/ 	.word	0x000132d0


	//   ....[115]....
        /*054c*/ 	.word	0x00013340


	//   ....[116]....
        /*0550*/ 	.word	0x000133b0


	//   ....[117]....
        /*0554*/ 	.word	0x000134d0


	//   ....[118]....
        /*0558*/ 	.word	0x00013540


	//   ....[119]....
        /*055c*/ 	.word	0x000135b0


	//   ....[120]....
        /*0560*/ 	.word	0x00013620


	//   ....[121]....
        /*0564*/ 	.word	0x00013780


	//   ....[122]....
        /*0568*/ 	.word	0x000137f0


	//   ....[123]....
        /*056c*/ 	.word	0x00013860


	//   ....[124]....
        /*0570*/ 	.word	0x000138d0


	//   ....[125]....
        /*0574*/ 	.word	0x00013930


	//   ....[126]....
        /*0578*/ 	.word	0x000139a0


	//   ....[127]....
        /*057c*/ 	.word	0x00013a10


	//   ....[128]....
        /*0580*/ 	.word	0x00013a80


	//   ....[129]....
        /*0584*/ 	.word	0x00013ae0


	//   ....[130]....
        /*0588*/ 	.word	0x00013b40


	//   ....[131]....
        /*058c*/ 	.word	0x00013ba0


	//   ....[132]....
        /*0590*/ 	.word	0x00013c00


	//   ....[133]....
        /*0594*/ 	.word	0x00013c80


	//   ....[134]....
        /*0598*/ 	.word	0x00013d00


	//   ....[135]....
        /*059c*/ 	.word	0x00013d70


	//   ....[136]....
        /*05a0*/ 	.word	0x00013de0


	//   ....[137]....
        /*05a4*/ 	.word	0x00013e60


	//   ....[138]....
        /*05a8*/ 	.word	0x00013ed0


	//   ....[139]....
        /*05ac*/ 	.word	0x00013f40


	//   ....[140]....
        /*05b0*/ 	.word	0x00013fb0


	//   ....[141]....
        /*05b4*/ 	.word	0x00014030


	//   ....[142]....
        /*05b8*/ 	.word	0x000140b0


	//   ....[143]....
        /*05bc*/ 	.word	0x00014120


	//   ....[144]....
        /*05c0*/ 	.word	0x00014190


	//   ....[145]....
        /*05c4*/ 	.word	0x00014210


	//   ....[146]....
        /*05c8*/ 	.word	0x00014280


	//   ....[147]....
        /*05cc*/ 	.word	0x000142f0


	//   ....[148]....
        /*05d0*/ 	.word	0x00014360


	//   ....[149]....
        /*05d4*/ 	.word	0x000143e0


	//   ....[150]....
        /*05d8*/ 	.word	0x00014460


	//   ....[151]....
        /*05dc*/ 	.word	0x000144d0


	//   ....[152]....
        /*05e0*/ 	.word	0x00014540


	//   ....[153]....
        /*05e4*/ 	.word	0x000145b0


	//   ....[154]....
        /*05e8*/ 	.word	0x00014610


	//   ....[155]....
        /*05ec*/ 	.word	0x00014670


	//   ....[156]....
        /*05f0*/ 	.word	0x000146d0


	//   ....[157]....
        /*05f4*/ 	.word	0x00014760


	//   ....[158]....
        /*05f8*/ 	.word	0x000147d0


	//   ....[159]....
        /*05fc*/ 	.word	0x00014840


	//   ....[160]....
        /*0600*/ 	.word	0x000148b0


	//   ....[161]....
        /*0604*/ 	.word	0x00014980


	//   ....[162]....
        /*0608*/ 	.word	0x000149e0


	//   ....[163]....
        /*060c*/ 	.word	0x00014a40


	//   ....[164]....
        /*0610*/ 	.word	0x00014aa0


	//----- nvinfo : EIATTR_EXIT_INSTR_OFFSETS
	.align		4
.L_1503:
        /*0614*/ 	.byte	0x04, 0x1c
        /*0616*/ 	.short	(.L_1505 - .L_1504)


	//   ....[0]....
.L_1504:
        /*0618*/ 	.word	0x00012a40


	//   ....[1]....
        /*061c*/ 	.word	0x00012ce0


	//----- nvinfo : EIATTR_MAX_THREADS
	.align		4
.L_1505:
        /*0620*/ 	.byte	0x04, 0x05
        /*0622*/ 	.short	(.L_1507 - .L_1506)
.L_1506:
        /*0624*/ 	.word	0x00000080
        /*0628*/ 	.word	0x00000001
        /*062c*/ 	.word	0x00000001


	//----- nvinfo : EIATTR_CRS_STACK_SIZE
	.align		4
.L_1507:
        /*0630*/ 	.byte	0x04, 0x1e
        /*0632*/ 	.short	(.L_1509 - .L_1508)
.L_1508:
        /*0634*/ 	.word	0x00000000
.L_1509:


//--------------------- .nv.info._Z25selective_scan_bwd_kernelI32Selective_Scan_bwd_kernel_traitsILi128ELi16ELb0ELb1ELb0ELb0ELb0EfN3c107complexIfEEEEv12SSMParamsBwd --------------------------
	.section	.nv.info._Z25selective_scan_bwd_kernelI32Selective_Scan_bwd_kernel_traitsILi128ELi16ELb0ELb1ELb0ELb0ELb0EfN3c107complexIfEEEEv12SSMParamsBwd,"",@"SHT_CUDA_INFO"
	.sectionflags	@""
	.align	4


	//----- nvinfo : EIATTR_CUDA_API_VERSION
	.align		4
        /*0000*/ 	.byte	0x04, 0x37
        /*0002*/ 	.short	(.L_1511 - .L_1510)
.L_1510:
        /*0004*/ 	.word	0x00000082


	//----- nvinfo : EIATTR_SW2861232_WAR
	.align		4
.L_1511:
        /*0008*/ 	.byte	0x01, 0x35
	.zero		2


	//----- nvinfo : EIATTR_PARAM_CBANK
	.align		4
        /*000c*/ 	.byte	0x04, 0x0a
        /*000e*/ 	.short	(.L_1513 - .L_1512)
	.align		4
.L_1512:
        /*0010*/ 	.word	index@(.nv.constant0._Z25selective_scan_bwd_kernelI32Selective_Scan_bwd_kernel_traitsILi128ELi16ELb0ELb1ELb0ELb0ELb0EfN3c107complexIfEEEEv12SSMParamsBwd)
        /*0014*/ 	.short	0x0160
        /*0016*/ 	.short	0x01f0


	//----- nvinfo : EIATTR_CBANK_PARAM_SIZE
	.align		4
.L_1513:
        /*0018*/ 	.byte	0x03, 0x19
        /*001a*/ 	.short	0x01f0


	//----- nvinfo : EIATTR_KPARAM_INFO
	.align		4
        /*001c*/ 	.byte	0x04, 0x17
        /*001e*/ 	.short	(.L_1515 - .L_1514)
.L_1514:
        /*0020*/ 	.word	0x00000000
        /*0024*/ 	.short	0x0000
        /*0026*/ 	.short	0x0000
        /*0028*/ 	.byte	0x00, 0xf0, 0xc1, 0x07


	//----- nvinfo : EIATTR_MAXREG_COUNT
	.align		4
.L_1515:
        /*002c*/ 	.byte	0x03, 0x1b
        /*002e*/ 	.short	0x00ff


	//----- nvinfo : EIATTR_NUM_BARRIERS
	.align		4
        /*0030*/ 	.byte	0x02, 0x4c
        /*0032*/ 	.byte	0x01
	.zero		1


	//----- nvinfo : EIATTR_ANNOTATIONS
	.align		4
        /*0034*/ 	.byte	0x04, 0x55
        /*0036*/ 	.short	(.L_1517 - .L_1516)


	//   ....[0]....
.L_1516:
        /*0038*/ 	.word	0x00000001
        /*003c*/ 	.byte	0x30, 0x02, 0x00, 0x00, 0x01, 0x00, 0x00, 0x00, 0x60, 0x02, 0x00, 0x00, 0x01, 0x00, 0x00, 0x00
        /*004c*/ 	.byte	0xf0, 0x09, 0x00, 0x00, 0x01, 0x00, 0x00, 0x00, 0x10, 0x0a, 0x00, 0x00, 0x01, 0x00, 0x00, 0x00
        /*005c*/ 	.byte	0xc0, 0x0a, 0x00, 0x00, 0x01, 0x00, 0x00, 0x00, 0xf0, 0x1e, 0x00, 0x00, 0x01, 0x00, 0x00, 0x00
        /*006c*/ 	.byte	0x60, 0xbc, 0x00, 0x00, 0x01, 0x00, 0x00, 0x00, 0x00, 0xc6, 0x00, 0x00, 0x01, 0x00, 0x00, 0x00
        /*007c*/ 	.byte	0xc0, 0xca, 0x00, 0x00, 0x01, 0x00, 0x00, 0x00, 0xd0, 0xcc, 0x00, 0x00


	//----- nvinfo : EIATTR_MERCURY_ISA_VERSION
	.align		4
.L_1517:
        /*0088*/ 	.byte	0x03, 0x5f
        /*008a*/ 	.short	0x0000


	//----- nvinfo : EIATTR_COOP_GROUP_MASK_REGIDS
	.align		4
        /*008c*/ 	.byte	0x04, 0x29
        /*008e*/ 	.short	(.L_1519 - .L_1518)


	//   ....[0]....
.L_1518:
        /*0090*/ 	.word	0xffffffff


	//   ....[1]....
        /*0094*/ 	.word	0xffffffff


	//   ....[2]....
        /*0098*/ 	.word	0xffffffff


	//   ....[3]....
        /*009c*/ 	.word	0xffffffff


	//   ....[4]....
        /*00a0*/ 	.word	0xffffffff


	//   ....[5]....
        /*00a4*/ 	.word	0xffffffff


	//   ....[6]....
        /*00a8*/ 	.word	0xffffffff


	//   ....[7]....
        /*00ac*/ 	.word	0xffffffff


	//   ....[8]....
        /*00b0*/ 	.word	0xffffffff


	//   ....[9]....
        /*00b4*/ 	.word	0xffffffff


	//   ....[10]....
        /*00b8*/ 	.word	0xffffffff


	//   ....[11]....
        /*00bc*/ 	.word	0xffffffff


	//   ....[12]....
        /*00c0*/ 	.word	0xffffffff


	//   ....[13]....
        /*00c4*/ 	.word	0xffffffff


	//   ....[14]....
        /*00c8*/ 	.word	0xffffffff


	//   ....[15]....
        /*00cc*/ 	.word	0xffffffff


	//   ....[16]....
        /*00d0*/ 	.word	0xffffffff


	//   ....[17]....
        /*00d4*/ 	.word	0xffffffff


	//   ....[18]....
        /*00d8*/ 	.word	0xffffffff


	//   ....[19]....
        /*00dc*/ 	.word	0xffffffff


	//   ....[20]....
        /*00e0*/ 	.word	0xffffffff


	//   ....[21]....
        /*00e4*/ 	.word	0xffffffff


	//   ....[22]....
        /*00e8*/ 	.word	0xffffffff


	//   ....[23]....
        /*00ec*/ 	.word	0xffffffff


	//   ....[24]....
        /*00f0*/ 	.word	0xffffffff


	//   ....[25]....
        /*00f4*/ 	.word	0xffffffff


	//   ....[26]....
        /*00f8*/ 	.word	0xffffffff


	//   ....[27]....
        /*00fc*/ 	.word	0xffffffff


	//   ....[28]....
        /*0100*/ 	.word	0xffffffff


	//   ....[29]....
        /*0104*/ 	.word	0xffffffff


	//   ....[30]....
        /*0108*/ 	.word	0xffffffff


	//   ....[31]....
        /*010c*/ 	.word	0xffffffff


	//   ....[32]....
        /*0110*/ 	.word	0xffffffff


	//   ....[33]....
        /*0114*/ 	.word	0xffffffff


	//   ....[34]....
        /*0118*/ 	.word	0xffffffff


	//   ....[35]....
        /*011c*/ 	.word	0xffffffff


	//   ....[36]....
        /*0120*/ 	.word	0xffffffff


	//   ....[37]....
        /*0124*/ 	.word	0xffffffff


	//   ....[38]....
        /*0128*/ 	.word	0xffffffff


	//   ....[39]....
        /*012c*/ 	.word	0xffffffff


	//   ....[40]....
        /*0130*/ 	.word	0xffffffff


	//   ....[41]....
        /*0134*/ 	.word	0xffffffff


	//   ....[42]....
        /*0138*/ 	.word	0xffffffff


	//   ....[43]....
        /*013c*/ 	.word	0xffffffff


	//   ....[44]....
        /*0140*/ 	.word	0xffffffff


	//   ....[45]....
        /*0144*/ 	.word	0xffffffff


	//   ....[46]....
        /*0148*/ 	.word	0xffffffff


	//   ....[47]....
        /*014c*/ 	.word	0xffffffff


	//   ....[48]....
        /*0150*/ 	.word	0xffffffff


	//   ....[49]....
        /*0154*/ 	.word	0xffffffff


	//   ....[50]....
        /*0158*/ 	.word	0xffffffff


	//   ....[51]....
        /*015c*/ 	.word	0xffffffff


	//   ....[52]....
        /*0160*/ 	.word	0xffffffff


	//   ....[53]....
        /*0164*/ 	.word	0xffffffff


	//   ....[54]....
        /*0168*/ 	.word	0xffffffff


	//   ....[55]....
        /*016c*/ 	.word	0xffffffff


	//   ....[56]....
        /*0170*/ 	.word	0xffffffff


	//   ....[57]....
        /*0174*/ 	.word	0xffffffff


	//   ....[58]....
        /*0178*/ 	.word	0xffffffff


	//   ....[59]....
        /*017c*/ 	.word	0xffffffff


	//   ....[60]....
        /*0180*/ 	.word	0xffffffff


	//   ....[61]....
        /*0184*/ 	.word	0xffffffff


	//   ....[62]....
        /*0188*/ 	.word	0xffffffff


	//   ....[63]....
        /*018c*/ 	.word	0xffffffff


	//   ....[64]....
        /*0190*/ 	.word	0xffffffff


	//   ....[65]....
        /*0194*/ 	.word	0xffffffff


	//   ....[66]....
        /*0198*/ 	.word	0xffffffff


	//   ....[67]....
        /*019c*/ 	.word	0xffffffff


	//   ....[68]....
        /*01a0*/ 	.word	0xffffffff


	//   ....[69]....
        /*01a4*/ 	.word	0xffffffff


	//   ....[70]....
        /*01a8*/ 	.word	0xffffffff


	//   ....[71]....
        /*01ac*/ 	.word	0xffffffff


	//   ....[72]....
        /*01b0*/ 	.word	0xffffffff


	//   ....[73]....
        /*01b4*/ 	.word	0xffffffff


	//   ....[74]....
        /*01b8*/ 	.word	0xffffffff


	//   ....[75]....
        /*01bc*/ 	.word	0xffffffff


	//   ....[76]....
        /*01c0*/ 	.word	0xffffffff


	//   ....[77]....
        /*01c4*/ 	.word	0xffffffff


	//   ....[78]....
        /*01c8*/ 	.word	0xffffffff


	//   ....[79]....
        /*01cc*/ 	.word	0xffffffff


	//   ....[80]....
        /*01d0*/ 	.word	0xffffffff


	//   ....[81]....
        /*01d4*/ 	.word	0xffffffff


	//   ....[82]....
        /*01d8*/ 	.word	0xffffffff


	//   ....[83]....
        /*01dc*/ 	.word	0xffffffff


	//   ....[84]....
        /*01e0*/ 	.word	0xffffffff


	//   ....[85]....
        /*01e4*/ 	.word	0xffffffff


	//   ....[86]....
        /*01e8*/ 	.word	0xffffffff


	//   ....[87]....
        /*01ec*/ 	.word	0xffffffff


	//   ....[88]....
        /*01f0*/ 	.word	0xffffffff


	//   ....[89]....
        /*01f4*/ 	.word	0xffffffff


	//   ....[90]....
        /*01f8*/ 	.word	0xffffffff


	//   ....[91]....
        /*01fc*/ 	.word	0xffffffff


	//   ....[92]....
        /*0200*/ 	.word	0xffffffff


	//   ....[93]....
        /*0204*/ 	.word	0xffffffff


	//   ....[94]....
        /*0208*/ 	.word	0xffffffff


	//   ....[95]....
        /*020c*/ 	.word	0xffffffff


	//   ....[96]....
        /*0210*/ 	.word	0xffffffff


	//   ....[97]....
        /*0214*/ 	.word	0xffffffff


	//   ....[98]....
        /*0218*/ 	.word	0xffffffff


	//   ....[99]....
        /*021c*/ 	.word	0xffffffff


	//   ....[100]....
        /*0220*/ 	.word	0xffffffff


	//   ....[101]....
        /*0224*/ 	.word	0xffffffff


	//   ....[102]....
        /*0228*/ 	.word	0xffffffff


	//   ....[103]....
        /*022c*/ 	.word	0xffffffff


	//   ....[104]....
        /*0230*/ 	.word	0xffffffff


	//   ....[105]....
        /*0234*/ 	.word	0xffffffff


	//   ....[106]....
        /*0238*/ 	.word	0xffffffff


	//   ....[107]....
        /*023c*/ 	.word	0xffffffff


	//   ....[108]....
        /*0240*/ 	.word	0xffffffff


	//   ....[109]....
        /*0244*/ 	.word	0xffffffff


	//   ....[110]....
        /*0248*/ 	.word	0xffffffff


	//   ....[111]....
        /*024c*/ 	.word	0xffffffff


	//   ....[112]....
        /*0250*/ 	.word	0xffffffff


	//   ....[113]....
        /*0254*/ 	.word	0xffffffff


	//   ....[114]....
        /*0258*/ 	.word	0xffffffff


	//   ....[115]....
        /*025c*/ 	.word	0xffffffff


	//   ....[116]....
        /*0260*/ 	.word	0xffffffff


	//   ....[117]....
        /*0264*/ 	.word	0xffffffff


	//   ....[118]....
        /*0268*/ 	.word	0xffffffff


	//   ....[119]....
        /*026c*/ 	.word	0xffffffff


	//   ....[120]....
        /*0270*/ 	.word	0xffffffff


	//   ....[121]....
        /*0274*/ 	.word	0xffffffff


	//   ....[122]....
        /*0278*/ 	.word	0xffffffff


	//   ....[123]....
        /*027c*/ 	.word	0xffffffff


	//   ....[124]....
        /*0280*/ 	.word	0xffffffff


	//   ....[125]....
        /*0284*/ 	.word	0xffffffff


	//   ....[126]....
        /*0288*/ 	.word	0xffffffff


	//   ....[127]....
        /*028c*/ 	.word	0xffffffff


	//   ....[128]....
        /*0290*/ 	.word	0xffffffff


	//   ....[129]....
        /*0294*/ 	.word	0xffffffff


	//   ....[130]....
        /*0298*/ 	.word	0xffffffff


	//   ....[131]....
        /*029c*/ 	.word	0xffffffff


	//   ....[132]....
        /*02a0*/ 	.word	0xffffffff


	//   ....[133]....
        /*02a4*/ 	.word	0xffffffff


	//   ....[134]....
        /*02a8*/ 	.word	0xffffffff


	//   ....[135]....
        /*02ac*/ 	.word	0xffffffff


	//   ....[136]....
        /*02b0*/ 	.word	0xffffffff


	//   ....[137]....
        /*02b4*/ 	.word	0xffffffff


	//   ....[138]....
        /*02b8*/ 	.word	0xffffffff


	//   ....[139]....
        /*02bc*/ 	.word	0xffffffff


	//   ....[140]....
        /*02c0*/ 	.word	0xffffffff


	//   ....[141]....
        /*02c4*/ 	.word	0xffffffff


	//   ....[142]....
        /*02c8*/ 	.word	0xffffffff


	//   ....[143]....
        /*02cc*/ 	.word	0xffffffff


	//   ....[144]....
        /*02d0*/ 	.word	0xffffffff


	//   ....[145]....
        /*02d4*/ 	.word	0xffffffff


	//   ....[146]....
        /*02d8*/ 	.word	0xffffffff


	//   ....[147]....
        /*02dc*/ 	.word	0xffffffff


	//   ....[148]....
        /*02e0*/ 	.word	0xffffffff


	//   ....[149]....
        /*02e4*/ 	.word	0xffffffff


	//   ....[150]....
        /*02e8*/ 	.word	0xffffffff


	//   ....[151]....
        /*02ec*/ 	.word	0xffffffff


	//   ....[152]....
        /*02f0*/ 	.word	0xffffffff


	//   ....[153]....
        /*02f4*/ 	.word	0xffffffff


	//   ....[154]....
        /*02f8*/ 	.word	0xffffffff


	//   ....[155]....
        /*02fc*/ 	.word	0xffffffff


	//   ....[156]....
        /*0300*/ 	.word	0xffffffff


	//   ....[157]....
        /*0304*/ 	.word	0xffffffff


	//   ....[158]....
        /*0308*/ 	.word	0xffffffff


	//   ....[159]....
        /*030c*/ 	.word	0xffffffff


	//----- nvinfo : EIATTR_COOP_GROUP_INSTR_OFFSETS
	.align		4
.L_1519:
        /*0310*/ 	.byte	0x04, 0x28
        /*0312*/ 	.short	(.L_1521 - .L_1520)


	//   ....[0]....
.L_1520:
        /*0314*/ 	.word	0x000012c0


	//   ....[1]....
        /*0318*/ 	.word	0x000017d0


	//   ....[2]....
        /*031c*/ 	.word	0x00001ce0


	//   ....[3]....
        /*0320*/ 	.word	0x00003830


	//   ....[4]....
        /*0324*/ 	.word	0x00005210


	//   ....[5]....
        /*0328*/ 	.word	0x00005230


	//   ....[6]....
        /*032c*/ 	.word	0x00005250


	//   ....[7]....
        /*0330*/ 	.word	0x00005260


	//   ....[8]....
        /*0334*/ 	.word	0x000052e0


	//   ....[9]....
        /*0338*/ 	.word	0x00005310


	//   ....[10]....
        /*033c*/ 	.word	0x00005350


	//   ....[11]....
        /*0340*/ 	.word	0x00005360


	//   ....[12]....
        /*0344*/ 	.word	0x000053e0


	//   ....[13]....
        /*0348*/ 	.word	0x00005400


	//   ....[14]....
        /*034c*/ 	.word	0x00005440


	//   ....[15]....
        /*0350*/ 	.word	0x00005460


	//   ....[16]....
        /*0354*/ 	.word	0x00005500


	//   ....[17]....
        /*0358*/ 	.word	0x00005530


	//   ....[18]....
        /*035c*/ 	.word	0x00005550


	//   ....[19]....
        /*0360*/ 	.word	0x00005560


	//   ....[20]....
        /*0364*/ 	.word	0x00005620


	//   ....[21]....
        /*0368*/ 	.word	0x00005630


	//   ....[22]....
        /*036c*/ 	.word	0x00005650


	//   ....[23]....
        /*0370*/ 	.word	0x00005660


	//   ....[24]....
        /*0374*/ 	.word	0x000057b0


	//   ....[25]....
        /*0378*/ 	.word	0x00005800


	//   ....[26]....
        /*037c*/ 	.word	0x00005850


	//   ....[27]....
        /*0380*/ 	.word	0x000058a0


	//   ....[28]....
        /*0384*/ 	.word	0x000058c0


	//   ....[29]....
        /*0388*/ 	.word	0x000058d0


	//   ....[30]....
        /*038c*/ 	.word	0x000058e0


	//   ....[31]....
        /*0390*/ 	.word	0x000058f0


	//   ....[32]....
        /*0394*/ 	.word	0x00005900


	//   ....[33]....
        /*0398*/ 	.word	0x00005910


	//   ....[34]....
        /*039c*/ 	.word	0x00005920


	//   ....[35]....
        /*03a0*/ 	.word	0x00005930


	//   ....[36]....
        /*03a4*/ 	.word	0x00006f10


	//   ....[37]....
        /*03a8*/ 	.word	0x00006f30


	//   ....[38]....
        /*03ac*/ 	.word	0x00006f40


	//   ....[39]....
        /*03b0*/ 	.word	0x00006f50


	//   ....[40]....
        /*03b4*/ 	.word	0x00007070


	//   ....[41]....
        /*03b8*/ 	.word	0x00007080


	//   ....[42]....
        /*03bc*/ 	.word	0x00007090


	//   ....[43]....
        /*03c0*/ 	.word	0x000070a0


	//   ....[44]....
        /*03c4*/ 	.word	0x000071c0


	//   ....[45]....
        /*03c8*/ 	.word	0x000071e0


	//   ....[46]....
        /*03cc*/ 	.word	0x000071f0


	//   ....[47]....
        /*03d0*/ 	.word	0x00007200


	//   ....[48]....
        /*03d4*/ 	.word	0x00007320


	//   ....[49]....
        /*03d8*/ 	.word	0x00007330


	//   ....[50]....
        /*03dc*/ 	.word	0x00007340


	//   ....[51]....
        /*03e0*/ 	.word	0x00007350


	//   ....[52]....
        /*03e4*/ 	.word	0x00007470


	//   ....[53]....
        /*03e8*/ 	.word	0x00007490


	//   ....[54]....
        /*03ec*/ 	.word	0x000074a0


	//   ....[55]....
        /*03f0*/ 	.word	0x000074b0


	//   ....[56]....
        /*03f4*/ 	.word	0x000075b0


	//   ....[57]....
        /*03f8*/ 	.word	0x000075c0


	//   ....[58]....
        /*03fc*/ 	.word	0x000075d0


	//   ....[59]....
        /*0400*/ 	.word	0x000075e0


	//   ....[60]....
        /*0404*/ 	.word	0x000075f0


	//   ....[61]....
        /*0408*/ 	.word	0x00007600


	//   ....[62]....
        /*040c*/ 	.word	0x00007620


	//   ....[63]....
        /*0410*/ 	.word	0x00007650


	//   ....[64]....
        /*0414*/ 	.word	0x00007680


	//   ....[65]....
        /*0418*/ 	.word	0x00007690


	//   ....[66]....
        /*041c*/ 	.word	0x000076a0


	//   ....[67]....
        /*0420*/ 	.word	0x000076b0


	//   ....[68]....
        /*0424*/ 	.word	0x0000ad70


	//   ....[69]....
        /*0428*/ 	.word	0x0000adb0


	//   ....[70]....
        /*042c*/ 	.word	0x0000adf0


	//   ....[71]....
        /*0430*/ 	.word	0x0000ae30


	//   ....[72]....
        /*0434*/ 	.word	0x0000aef0


	//   ....[73]....
        /*0438*/ 	.word	0x0000af20


	//   ....[74]....
        /*043c*/ 	.word	0x0000af50


	//   ....[75]....
        /*0440*/ 	.word	0x0000af80


	//   ....[76]....
        /*0444*/ 	.word	0x0000b040


	//   ....[77]....
        /*0448*/ 	.word	0x0000b070


	//   ....[78]....
        /*044c*/ 	.word	0x0000b0a0


	//   ....[79]....
        /*0450*/ 	.word	0x0000b0d0


	//   ....[80]....
        /*0454*/ 	.word	0x0000b170


	//   ....[81]....
        /*0458*/ 	.word	0x0000b1a0


	//   ....[82]....
        /*045c*/ 	.word	0x0000b1d0


	//   ....[83]....
        /*0460*/ 	.word	0x0000b200


	//   ....[84]....
        /*0464*/ 	.word	0x0000b2a0


	//   ....[85]....
        /*0468*/ 	.word	0x0000b2d0


	//   ....[86]....
        /*046c*/ 	.word	0x0000b300


	//   ....[87]....
        /*0470*/ 	.word	0x0000b330


	//   ....[88]....
        /*0474*/ 	.word	0x0000ba30


	//   ....[89]....
        /*0478*/ 	.word	0x0000c390


	//   ....[90]....
        /*047c*/ 	.word	0x0000cb40


	//   ....[91]....
        /*0480*/ 	.word	0x0000cb60


	//   ....[92]....
        /*0484*/ 	.word	0x0000cb80


	//   ....[93]....
        /*0488*/ 	.word	0x0000cba0


	//   ....[94]....
        /*048c*/ 	.word	0x0000cbc0


	//   ....[95]....
        /*0490*/ 	.word	0x0000cd50


	//   ....[96]....
        /*0494*/ 	.word	0x0000cd70


	//   ....[97]....
        /*0498*/ 	.word	0x0000cd90


	//   ....[98]....
        /*049c*/ 	.word	0x0000cdb0


	//   ....[99]....
        /*04a0*/ 	.word	0x0000cdd0


	//   ....[100]....
        /*04a4*/ 	.word	0x0000d200


	//   ....[101]....
        /*04a8*/ 	.word	0x0000d280


	//   ....[102]....
        /*04ac*/ 	.word	0x0000d2f0


	//   ....[103]....
        /*04b0*/ 	.word	0x0000d360


	//   ....[104]....
        /*04b4*/ 	.word	0x0000d4b0


	//   ....[105]....
        /*04b8*/ 	.word	0x0000d520


	//   ....[106]....
        /*04bc*/ 	.word	0x0000d590


	//   ....[107]....
        /*04c0*/ 	.word	0x0000d600


	//   ....[108]....
        /*04c4*/ 	.word	0x0000d750


	//   ....[109]....
        /*04c8*/ 	.word	0x0000d7c0


	//   ....[110]....
        /*04cc*/ 	.word	0x0000d830


	//   ....[111]....
        /*04d0*/ 	.word	0x0000d8a0


	//   ....[112]....
        /*04d4*/ 	.word	0x0000d9c0


	//   ....[113]....
        /*04d8*/ 	.word	0x0000da30


	//   ....[114]....
        /*04dc*/ 	.word	0x0000daa0


	//   ....[115]....
        /*04e0*/ 	.word	0x0000db10


	//   ....[116]....
        /*04e4*/ 	.word	0x0000dc60


	//   ....[117]....
        /*04e8*/ 	.word	0x0000dcd0


	//   ....[118]....
        /*04ec*/ 	.word	0x0000dd40


	//   ....[119]....
        /*04f0*/ 	.word	0x0000ddb0


	//   ....[120]....
        /*04f4*/ 	.word	0x0000de20


	//   ....[121]....
        /*04f8*/ 	.word	0x0000de90


	//   ....[122]....
        /*04fc*/ 	.word	0x0000df00


	//   ....[123]....
        /*0500*/ 	.word	0x0000df70


	//   ....[124]....
        /*0504*/ 	.word	0x0000dfc0


	//   ....[125]....
        /*0508*/ 	.word	0x0000e010


	//   ....[126]....
        /*050c*/ 	.word	0x0000e060


	//   ....[127]....
        /*0510*/ 	.word	0x0000e0b0


	//   ....[128]....
        /*0514*/ 	.word	0x0000e130


	//   ....[129]....
        /*0518*/ 	.word	0x0000e1b0


	//   ....[130]....
        /*051c*/ 	.word	0x0000e220


	//   ....[131]....
        /*0520*/ 	.word	0x0000e290


	//   ....[132]....
        /*0524*/ 	.word	0x0000e300


	//   ....[133]....
        /*0528*/ 	.word	0x0000e370


	//   ....[134]....
        /*052c*/ 	.word	0x0000e3e0


	//   ....[135]....
        /*0530*/ 	.word	0x0000e450


	//   ....[136]....
        /*0534*/ 	.word	0x0000e4c0


	//   ....[137]....
        /*0538*/ 	.word	0x0000e540


	//   ....[138]....
        /*053c*/ 	.word	0x0000e5b0


	//   ....[139]....
        /*0540*/ 	.word	0x0000e620


	//   ....[140]....
        /*0544*/ 	.word	0x0000e690


	//   ....[141]....
        /*0548*/ 	.word	0x0000e700


	//   ....[142]....
        /*054c*/ 	.word	0x0000e770


	//   ....[143]....
        /*0550*/ 	.word	0x0000e7e0


	//   ....[144]....
        /*0554*/ 	.word	0x0000e850


	//   ....[145]....
        /*0558*/ 	.word	0x0000e8d0


	//   ....[146]....
        /*055c*/ 	.word	0x0000e940


	//   ....[147]....
        /*0560*/ 	.word	0x0000e9b0


	//   ....[148]....
        /*0564*/ 	.word	0x0000ea00


	//   ....[149]....
        /*0568*/ 	.word	0x0000ea50


	//   ....[150]....
        /*056c*/ 	.word	0x0000eaa0


	//   ....[151]....
        /*0570*/ 	.word	0x0000eaf0


	//   ....[152]....
        /*0574*/ 	.word	0x0000eb70


	//   ....[153]....
        /*0578*/ 	.word	0x0000ebe0


	//   ....[154]....
        /*057c*/ 	.word	0x0000ec50


	//   ....[155]....
        /*0580*/ 	.word	0x0000ecc0


	//   ....[156]....
        /*0584*/ 	.word	0x0000ed80


	//   ....[157]....
        /*0588*/ 	.word	0x0000edd0


	//   ....[158]....
        /*058c*/ 	.word	0x0000ee20


	//   ....[159]....
        /*0590*/ 	.word	0x0000ee70


	//----- nvinfo : EIATTR_EXIT_INSTR_OFFSETS
	.align		4
.L_1521:
        /*0594*/ 	.byte	0x04, 0x1c
        /*0596*/ 	.short	(.L_1523 - .L_1522)


	//   ....[0]....
.L_1522:
        /*0598*/ 	.word	0x0000cf00


	//   ....[1]....
        /*059c*/ 	.word	0x0000d1a0


	//----- nvinfo : EIATTR_MAX_THREADS
	.align		4
.L_1523:
        /*05a0*/ 	.byte	0x04, 0x05
        /*05a2*/ 	.short	(.L_1525 - .L_1524)
.L_1524:
        /*05a4*/ 	.word	0x00000080
        /*05a8*/ 	.word	0x00000001
        /*05ac*/ 	.word	0x00000001


	//----- nvinfo : EIATTR_CRS_STACK_SIZE
	.align		4
.L_1525:
        /*05b0*/ 	.byte	0x04, 0x1e
        /*05b2*/ 	.short	(.L_1527 - .L_1526)
.L_1526:
        /*05b4*/ 	.word	0x00000000
.L_1527:


//--------------------- .nv.info._Z25selective_scan_bwd_kernelI32Selective_Scan_bwd_kernel_traitsILi128ELi16ELb0ELb1ELb0ELb0ELb1EfN3c107complexIfEEEEv12SSMParamsBwd --------------------------
	.section	.nv.info._Z25selective_scan_bwd_kernelI32Selective_Scan_bwd_kernel_traitsILi128ELi16ELb0ELb1ELb0ELb0ELb1EfN3c107complexIfEEEEv12SSMParamsBwd,"",@"SHT_CUDA_INFO"
	.sectionflags	@""
	.align	4


	//----- nvinfo : EIATTR_CUDA_API_VERSION
	.align		4
        /*0000*/ 	.byte	0x04, 0x37
        /*0002*/ 	.short	(.L_1529 - .L_1528)
.L_1528:
        /*0004*/ 	.word	0x00000082


	//----- nvinfo : EIATTR_SW2861232_WAR
	.align		4
.L_1529:
        /*0008*/ 	.byte	0x01, 0x35
	.zero		2


	//----- nvinfo : EIATTR_PARAM_CBANK
	.align		4
        /*000c*/ 	.byte	0x04, 0x0a
        /*000e*/ 	.short	(.L_1531 - .L_1530)
	.align		4
.L_1530:
        /*0010*/ 	.word	index@(.nv.constant0._Z25selective_scan_bwd_kernelI32Selective_Scan_bwd_kernel_traitsILi128ELi16ELb0ELb1ELb0ELb0ELb1EfN3c107complexIfEEEEv12SSMParamsBwd)
        /*0014*/ 	.short	0x0160
        /*0016*/ 	.short	0x01f0


	//----- nvinfo : EIATTR_CBANK_PARAM_SIZE
	.align		4
.L_1531:
        /*0018*/ 	.byte	0x03, 0x19
        /*001a*/ 	.short	0x01f0


	//----- nvinfo : EIATTR_KPARAM_INFO
	.align		4
        /*001c*/ 	.byte	0x04, 0x17
        /*001e*/ 	.short	(.L_1533 - .L_1532)
.L_1532:
        /*0020*/ 	.word	0x00000000
        /*0024*/ 	.short	0x0000
        /*0026*/ 	.short	0x0000
        /*0028*/ 	.byte	0x00, 0xf0, 0xc1, 0x07


	//----- nvinfo : EIATTR_MAXREG_COUNT
	.align		4
.L_1533:
        /*002c*/ 	.byte	0x03, 0x1b
        /*002e*/ 	.short	0x00ff


	//----- nvinfo : EIATTR_NUM_BARRIERS
	.align		4
        /*0030*/ 	.byte	0x02, 0x4c
        /*0032*/ 	.byte	0x01
	.zero		1


	//----- nvinfo : EIATTR_ANNOTATIONS
	.align		4
        /*0034*/ 	.byte	0x04, 0x55
        /*0036*/ 	.short	(.L_1535 - .L_1534)


	//   ....[0]....
.L_1534:
        /* <DEDUP_REMOVED lines=9> */


	//----- nvinfo : EIATTR_MERCURY_ISA_VERSION
	.align		4
.L_1535:
        /*00b8*/ 	.byte	0x03, 0x5f
        /*00ba*/ 	.short	0x0000


	//----- nvinfo : EIATTR_COOP_GROUP_MASK_REGIDS
	.align		4
        /*00bc*/ 	.byte	0x04, 0x29
        /*00be*/ 	.short	(.L_1537 - .L_1536)


	//   ....[0]....
.L_1536:
        /*00c0*/ 	.word	0xffffffff


	//   ....[1]....
        /*00c4*/ 	.word	0xffffffff


	//   ....[2]....
        /*00c8*/ 	.word	0xffffffff


	//   ....[3]....
        /*00cc*/ 	.word	0xffffffff


	//   ....[4]....
        /*00d0*/ 	.word	0xffffffff


	//   ....[5]....
        /*00d4*/ 	.word	0xffffffff


	//   ....[6]....
        /*00d8*/ 	.word	0xffffffff


	//   ....[7]....
        /*00dc*/ 	.word	0xffffffff


	//   ....[8]....
        /*00e0*/ 	.word	0xffffffff


	//   ....[9]....
        /*00e4*/ 	.word	0xffffffff


	//   ....[10]....
        /*00e8*/ 	.word	0xffffffff


	//   ....[11]....
        /*00ec*/ 	.word	0xffffffff


	//   ....[12]....
        /*00f0*/ 	.word	0xffffffff


	//   ....[13]....
        /*00f4*/ 	.word	0xffffffff


	//   ....[14]....
        /*00f8*/ 	.word	0xffffffff


	//   ....[15]....
        /*00fc*/ 	.word	0xffffffff


	//   ....[16]....
        /*0100*/ 	.word	0xffffffff


	//   ....[17]....
        /*0104*/ 	.word	0xffffffff


	//   ....[18]....
        /*0108*/ 	.word	0xffffffff


	//   ....[19]....
        /*010c*/ 	.word	0xffffffff


	//   ....[20]....
        /*0110*/ 	.word	0xffffffff


	//   ....[21]....
        /*0114*/ 	.word	0xffffffff


	//   ....[22]....
        /*0118*/ 	.word	0xffffffff


	//   ....[23]....
        /*011c*/ 	.word	0xffffffff


	//   ....[24]....
        /*0120*/ 	.word	0xffffffff


	//   ....[25]....
        /*0124*/ 	.word	0xffffffff


	//   ....[26]....
        /*0128*/ 	.word	0xffffffff


	//   ....[27]....
        /*012c*/ 	.word	0xffffffff


	//   ....[28]....
        /*0130*/ 	.word	0xffffffff


	//   ....[29]....
        /*0134*/ 	.word	0xffffffff


	//   ....[30]....
        /*0138*/ 	.word	0xffffffff


	//   ....[31]....
        /*013c*/ 	.word	0xffffffff


	//   ....[32]....
        /*0140*/ 	.word	0xffffffff


	//   ....[33]....
        /*0144*/ 	.word	0xffffffff


	//   ....[34]....
        /*0148*/ 	.word	0xffffffff


	//   ....[35]....
        /*014c*/ 	.word	0xffffffff


	//   ....[36]....
        /*0150*/ 	.word	0xffffffff


	//   ....[37]....
        /*0154*/ 	.word	0xffffffff


	//   ....[38]....
        /*0158*/ 	.word	0xffffffff


	//   ....[39]....
        /*015c*/ 	.word	0xffffffff


	//   ....[40]....
        /*0160*/ 	.word	0xffffffff


	//   ....[41]....
        /*0164*/ 	.word	0xffffffff


	//   ....[42]....
        /*0168*/ 	.word	0xffffffff


	//   ....[43]....
        /*016c*/ 	.word	0xffffffff


	//   ....[44]....
        /*0170*/ 	.word	0xffffffff


	//   ....[45]....
        /*0174*/ 	.word	0xffffffff


	//   ....[46]....
        /*0178*/ 	.word	0xffffffff


	//   ....[47]....
        /*017c*/ 	.word	0xffffffff


	//   ....[48]....
        /*0180*/ 	.word	0xffffffff


	//   ....[49]....
        /*0184*/ 	.word	0xffffffff


	//   ....[50]....
        /*0188*/ 	.word	0xffffffff


	//   ....[51]....
        /*018c*/ 	.word	0xffffffff


	//   ....[52]....
        /*0190*/ 	.word	0xffffffff


	//   ....[53]....
        /*0194*/ 	.word	0xffffffff


	//   ....[54]....
        /*0198*/ 	.word	0xffffffff


	//   ....[55]....
        /*019c*/ 	.word	0xffffffff


	//   ....[56]....
        /*01a0*/ 	.word	0xffffffff


	//   ....[57]....
        /*01a4*/ 	.word	0xffffffff


	//   ....[58]....
        /*01a8*/ 	.word	0xffffffff


	//   ....[59]....
        /*01ac*/ 	.word	0xffffffff


	//   ....[60]....
        /*01b0*/ 	.word	0xffffffff


	//   ....[61]....
        /*01b4*/ 	.word	0xffffffff


	//   ....[62]....
        /*01b8*/ 	.word	0xffffffff


	//   ....[63]....
        /*01bc*/ 	.word	0xffffffff


	//   ....[64]....
        /*01c0*/ 	.word	0xffffffff


	//   ....[65]....
        /*01c4*/ 	.word	0xffffffff


	//   ....[66]....
        /*01c8*/ 	.word	0xffffffff


	//   ....[67]....
        /*01cc*/ 	.word	0xffffffff


	//   ....[68]....
        /*01d0*/ 	.word	0xffffffff


	//   ....[69]....
        /*01d4*/ 	.word	0xffffffff


	//   ....[70]....
        /*01d8*/ 	.word	0xffffffff


	//   ....[71]....
        /*01dc*/ 	.word	0xffffffff


	//   ....[72]....
        /*01e0*/ 	.word	0xffffffff


	//   ....[73]....
        /*01e4*/ 	.word	0xffffffff


	//   ....[74]....
        /*01e8*/ 	.word	0xffffffff


	//   ....[75]....
        /*01ec*/ 	.word	0xffffffff


	//   ....[76]....
        /*01f0*/ 	.word	0xffffffff


	//   ....[77]....
        /*01f4*/ 	.word	0xffffffff


	//   ....[78]....
        /*01f8*/ 	.word	0xffffffff


	//   ....[79]....
        /*01fc*/ 	.word	0xffffffff


	//   ....[80]....
        /*0200*/ 	.word	0xffffffff


	//   ....[81]....
        /*0204*/ 	.word	0xffffffff


	//   ....[82]....
        /*0208*/ 	.word	0xffffffff


	//   ....[83]....
        /*020c*/ 	.word	0xffffffff


	//   ....[84]....
        /*0210*/ 	.word	0xffffffff


	//   ....[85]....
        /*0214*/ 	.word	0xffffffff


	//   ....[86]....
        /*0218*/ 	.word	0xffffffff


	//   ....[87]....
        /*021c*/ 	.word	0xffffffff


	//   ....[88]....
        /*0220*/ 	.word	0xffffffff


	//   ....[89]....
        /*0224*/ 	.word	0xffffffff


	//   ....[90]....
        /*0228*/ 	.word	0xffffffff


	//   ....[91]....
        /*022c*/ 	.word	0xffffffff


	//   ....[92]....
        /*0230*/ 	.word	0xffffffff


	//   ....[93]....
        /*0234*/ 	.word	0xffffffff


	//   ....[94]....
        /*0238*/ 	.word	0xffffffff


	//   ....[95]....
        /*023c*/ 	.word	0xffffffff


	//   ....[96]....
        /*0240*/ 	.word	0xffffffff


	//   ....[97]....
        /*0244*/ 	.word	0xffffffff


	//   ....[98]....
        /*0248*/ 	.word	0xffffffff


	//   ....[99]....
        /*024c*/ 	.word	0xffffffff


	//   ....[100]....
        /*0250*/ 	.word	0xffffffff


	//   ....[101]....
        /*0254*/ 	.word	0xffffffff


	//   ....[102]....
        /*0258*/ 	.word	0xffffffff


	//   ....[103]....
        /*025c*/ 	.word	0xffffffff


	//   ....[104]....
        /*0260*/ 	.word	0xffffffff


	//   ....[105]....
        /*0264*/ 	.word	0xffffffff


	//   ....[106]....
        /*0268*/ 	.word	0xffffffff


	//   ....[107]....
        /*026c*/ 	.word	0xffffffff


	//   ....[108]....
        /*0270*/ 	.word	0xffffffff


	//   ....[109]....
        /*0274*/ 	.word	0xffffffff


	//   ....[110]....
        /*0278*/ 	.word	0xffffffff


	//   ....[111]....
        /*027c*/ 	.word	0xffffffff


	//   ....[112]....
        /*0280*/ 	.word	0xffffffff


	//   ....[113]....
        /*0284*/ 	.word	0xffffffff


	//   ....[114]....
        /*0288*/ 	.word	0xffffffff


	//   ....[115]....
        /*028c*/ 	.word	0xffffffff


	//   ....[116]....
        /*0290*/ 	.word	0xffffffff


	//   ....[117]....
        /*0294*/ 	.word	0xffffffff


	//   ....[118]....
        /*0298*/ 	.word	0xffffffff


	//   ....[119]....
        /*029c*/ 	.word	0xffffffff


	//   ....[120]....
        /*02a0*/ 	.word	0xffffffff


	//   ....[121]....
        /*02a4*/ 	.word	0xffffffff


	//   ....[122]....
        /*02a8*/ 	.word	0xffffffff


	//   ....[123]....
        /*02ac*/ 	.word	0xffffffff


	//   ....[124]....
        /*02b0*/ 	.word	0xffffffff


	//   ....[125]....
        /*02b4*/ 	.word	0xffffffff


	//   ....[126]....
        /*02b8*/ 	.word	0xffffffff


	//   ....[127]....
        /*02bc*/ 	.word	0xffffffff


	//   ....[128]....
        /*02c0*/ 	.word	0xffffffff


	//   ....[129]....
        /*02c4*/ 	.word	0xffffffff


	//   ....[130]....
        /*02c8*/ 	.word	0xffffffff


	//   ....[131]....
        /*02cc*/ 	.word	0xffffffff


	//   ....[132]....
        /*02d0*/ 	.word	0xffffffff


	//   ....[133]....
        /*02d4*/ 	.word	0xffffffff


	//   ....[134]....
        /*02d8*/ 	.word	0xffffffff


	//   ....[135]....
        /*02dc*/ 	.word	0xffffffff


	//   ....[136]....
        /*02e0*/ 	.word	0xffffffff


	//   ....[137]....
        /*02e4*/ 	.word	0xffffffff


	//   ....[138]....
        /*02e8*/ 	.word	0xffffffff


	//   ....[139]....
        /*02ec*/ 	.word	0xffffffff


	//   ....[140]....
        /*02f0*/ 	.word	0xffffffff


	//   ....[141]....
        /*02f4*/ 	.word	0xffffffff


	//   ....[142]....
        /*02f8*/ 	.word	0xffffffff


	//   ....[143]....
        /*02fc*/ 	.word	0xffffffff


	//   ....[144]....
        /*0300*/ 	.word	0xffffffff


	//   ....[145]....
        /*0304*/ 	.word	0xffffffff


	//   ....[146]....
        /*0308*/ 	.word	0xffffffff


	//   ....[147]....
        /*030c*/ 	.word	0xffffffff


	//   ....[148]....
        /*0310*/ 	.word	0xffffffff


	//   ....[149]....
        /*0314*/ 	.word	0xffffffff


	//   ....[150]....
        /*0318*/ 	.word	0xffffffff


	//   ....[151]....
        /*031c*/ 	.word	0xffffffff


	//   ....[152]....
        /*0320*/ 	.word	0xffffffff


	//   ....[153]....
        /*0324*/ 	.word	0xffffffff


	//   ....[154]....
        /*0328*/ 	.word	0xffffffff


	//   ....[155]....
        /*032c*/ 	.word	0xffffffff


	//   ....[156]....
        /*0330*/ 	.word	0xffffffff


	//   ....[157]....
        /*0334*/ 	.word	0xffffffff


	//   ....[158]....
        /*0338*/ 	.word	0xffffffff


	//   ....[159]....
        /*033c*/ 	.word	0xffffffff


	//   ....[160]....
        /*0340*/ 	.word	0xffffffff


	//   ....[161]....
        /*0344*/ 	.word	0xffffffff


	//   ....[162]....
        /*0348*/ 	.word	0xffffffff


	//   ....[163]....
        /*034c*/ 	.word	0xffffffff


	//----- nvinfo : EIATTR_COOP_GROUP_INSTR_OFFSETS
	.align		4
.L_1537:
        /*0350*/ 	.byte	0x04, 0x28
        /*0352*/ 	.short	(.L_1539 - .L_1538)


	//   ....[0]....
.L_1538:
        /*0354*/ 	.word	0x00001310


	//   ....[1]....
        /*0358*/ 	.word	0x00001880


	//   ....[2]....
        /*035c*/ 	.word	0x000021b0


	//   ....[3]....
        /*0360*/ 	.word	0x00002600


	//   ....[4]....
        /*0364*/ 	.word	0x00002c90


	//   ....[5]....
        /*0368*/ 	.word	0x00003510


	//   ....[6]....
        /*036c*/ 	.word	0x00003f20


	//   ....[7]....
        /*0370*/ 	.word	0x00005e10


	//   ....[8]....
        /*0374*/ 	.word	0x000078c0


	//   ....[9]....
        /*0378*/ 	.word	0x000078e0


	//   ....[10]....
        /*037c*/ 	.word	0x00007900


	//   ....[11]....
        /*0380*/ 	.word	0x00007910


	//   ....[12]....
        /*0384*/ 	.word	0x00007980


	//   ....[13]....
        /*0388*/ 	.word	0x000079f0


	//   ....[14]....
        /*038c*/ 	.word	0x00007a00


	//   ....[15]....
        /*0390*/ 	.word	0x00007a80


	//   ....[16]....
        /*0394*/ 	.word	0x00007ac0


	//   ....[17]....
        /*0398*/ 	.word	0x00007af0


	//   ....[18]....
        /*039c*/ 	.word	0x00007b00


	//   ....[19]....
        /*03a0*/ 	.word	0x00007b60


	//   ....[20]....
        /*03a4*/ 	.word	0x00007bc0


	//   ....[21]....
        /*03a8*/ 	.word	0x00007bf0


	//   ....[22]....
        /*03ac*/ 	.word	0x00007c50


	//   ....[23]....
        /*03b0*/ 	.word	0x00007c70


	//   ....[24]....
        /*03b4*/ 	.word	0x00007c80


	//   ....[25]....
        /*03b8*/ 	.word	0x00007ce0


	//   ....[26]....
        /*03bc*/ 	.word	0x00007cf0


	//   ....[27]....
        /*03c0*/ 	.word	0x00007d00


	//   ....[28]....
        /*03c4*/ 	.word	0x00007e50


	//   ....[29]....
        /*03c8*/ 	.word	0x00007eb0


	//   ....[30]....
        /*03cc*/ 	.word	0x00007f10


	//   ....[31]....
        /*03d0*/ 	.word	0x00007f70


	//   ....[32]....
        /*03d4*/ 	.word	0x00007f90


	//   ....[33]....
        /*03d8*/ 	.word	0x00007fa0


	//   ....[34]....
        /*03dc*/ 	.word	0x00007fb0


	//   ....[35]....
        /*03e0*/ 	.word	0x00007fc0


	//   ....[36]....
        /*03e4*/ 	.word	0x00007fd0


	//   ....[37]....
        /*03e8*/ 	.word	0x00007fe0


	//   ....[38]....
        /*03ec*/ 	.word	0x00007ff0


	//   ....[39]....
        /*03f0*/ 	.word	0x00008000


	//   ....[40]....
        /*03f4*/ 	.word	0x00009630


	//   ....[41]....
        /*03f8*/ 	.word	0x00009650


	//   ....[42]....
        /*03fc*/ 	.word	0x00009660


	//   ....[43]....
        /*0400*/ 	.word	0x00009670


	//   ....[44]....
        /*0404*/ 	.word	0x00009780


	//   ....[45]....
        /*0408*/ 	.word	0x00009790


	//   ....[46]....
        /*040c*/ 	.word	0x000097a0


	//   ....[47]....
        /*0410*/ 	.word	0x000097b0


	//   ....[48]....
        /*0414*/ 	.word	0x000098c0


	//   ....[49]....
        /*0418*/ 	.word	0x000098e0


	//   ....[50]....
        /*041c*/ 	.word	0x000098f0


	//   ....[51]....
        /*0420*/ 	.word	0x00009900


	//   ....[52]....
        /*0424*/ 	.word	0x00009a10


	//   ....[53]....
        /*0428*/ 	.word	0x00009a20


	//   ....[54]....
        /*042c*/ 	.word	0x00009a30


	//   ....[55]....
        /*0430*/ 	.word	0x00009a40


	//   ....[56]....
        /*0434*/ 	.word	0x00009b50


	//   ....[57]....
        /*0438*/ 	.word	0x00009b70


	//   ....[58]....
        /*043c*/ 	.word	0x00009b80


	//   ....[59]....
        /*0440*/ 	.word	0x00009b90


	//   ....[60]....
        /*0444*/ 	.word	0x00009c90


	//   ....[61]....
        /*0448*/ 	.word	0x00009ca0


	//   ....[62]....
        /*044c*/ 	.word	0x00009cb0


	//   ....[63]....
        /*0450*/ 	.word	0x00009cc0


	//   ....[64]....
        /*0454*/ 	.word	0x00009cd0


	//   ....[65]....
        /*0458*/ 	.word	0x00009ce0


	//   ....[66]....
        /*045c*/ 	.word	0x00009cf0


	//   ....[67]....
        /*0460*/ 	.word	0x00009d20


	//   ....[68]....
        /*0464*/ 	.word	0x00009d50


	//   ....[69]....
        /*0468*/ 	.word	0x00009d80


	//   ....[70]....
        /*046c*/ 	.word	0x00009d90


	//   ....[71]....
        /*0470*/ 	.word	0x00009da0


	//   ....[72]....
        /*0474*/ 	.word	0x0000d480


	//   ....[73]....
        /*0478*/ 	.word	0x0000d4c0


	//   ....[74]....
        /*047c*/ 	.word	0x0000d500


	//   ....[75]....
        /*0480*/ 	.word	0x0000d540


	//   ....[76]....
        /*0484*/ 	.word	0x0000d5f0


	//   ....[77]....
        /*0488*/ 	.word	0x0000d620


	//   ....[78]....
        /*048c*/ 	.word	0x0000d650


	//   ....[79]....
        /*0490*/ 	.word	0x0000d680


	//   ....[80]....
        /*0494*/ 	.word	0x0000d720


	//   ....[81]....
        /*0498*/ 	.word	0x0000d750


	//   ....[82]....
        /*049c*/ 	.word	0x0000d780


	//   ....[83]....
        /*04a0*/ 	.word	0x0000d7b0


	//   ....[84]....
        /*04a4*/ 	.word	0x0000d850


	//   ....[85]....
        /*04a8*/ 	.word	0x0000d880


	//   ....[86]....
        /*04ac*/ 	.word	0x0000d8b0


	//   ....[87]....
        /*04b0*/ 	.word	0x0000d8e0


	//   ....[88]....
        /*04b4*/ 	.word	0x0000d980


	//   ....[89]....
        /*04b8*/ 	.word	0x0000d9b0


	//   ....[90]....
        /*04bc*/ 	.word	0x0000d9e0


	//   ....[91]....
        /*04c0*/ 	.word	0x0000da10


	//   ....[92]....
        /*04c4*/ 	.word	0x0000e100


	//   ....[93]....
        /*04c8*/ 	.word	0x0000ea30


	//   ....[94]....
        /*04cc*/ 	.word	0x0000f250


	//   ....[95]....
        /*04d0*/ 	.word	0x0000f270


	//   ....[96]....
        /*04d4*/ 	.word	0x0000f290


	//   ....[97]....
        /*04d8*/ 	.word	0x0000f2b0


	//   ....[98]....
        /*04dc*/ 	.word	0x0000f2d0


	//   ....[99]....
        /*04e0*/ 	.word	0x0000f460


	//   ....[100]....
        /*04e4*/ 	.word	0x0000f480


	//   ....[101]....
        /*04e8*/ 	.word	0x0000f4a0


	//   ....[102]....
        /*04ec*/ 	.word	0x0000f4c0


	//   ....[103]....
        /*04f0*/ 	.word	0x0000f4e0


	//   ....[104]....
        /*04f4*/ 	.word	0x0000f910


	//   ....[105]....
        /*04f8*/ 	.word	0x0000f990


	//   ....[106]....
        /*04fc*/ 	.word	0x0000fa00


	//   ....[107]....
        /*0500*/ 	.word	0x0000fa70


	//   ....[108]....
        /*0504*/ 	.word	0x0000fbc0


	//   ....[109]....
        /*0508*/ 	.word	0x0000fc30


	//   ....[110]....
        /*050c*/ 	.word	0x0000fca0


	//   ....[111]....
        /*0510*/ 	.word	0x0000fd10


	//   ....[112]....
        /*0514*/ 	.word	0x0000fe40


	//   ....[113]....
        /*0518*/ 	.word	0x0000feb0


	//   ....[114]....
        /*051c*/ 	.word	0x0000ff20


	//   ....[115]....
        /*0520*/ 	.word	0x0000ff90


	//   ....[116]....
        /*0524*/ 	.word	0x000100b0


	//   ....[117]....
        /*0528*/ 	.word	0x00010120


	//   ....[118]....
        /*052c*/ 	.word	0x00010190


	//   ....[119]....
        /*0530*/ 	.word	0x00010200


	//   ....[120]....
        /*0534*/ 	.word	0x00010340


	//   ....[121]....
        /*0538*/ 	.word	0x000103b0


	//   ....[122]....
        /*053c*/ 	.word	0x00010420


	//   ....[123]....
        /*0540*/ 	.word	0x00010490


	//   ....[124]....
        /*0544*/ 	.word	0x00010500


	//   ....[125]....
        /*0548*/ 	.word	0x00010570


	//   ....[126]....
        /*054c*/ 	.word	0x000105e0


	//   ....[127]....
        /*0550*/ 	.word	0x00010650


	//   ....[128]....
        /*0554*/ 	.word	0x000106b0


	//   ....[129]....
        /*0558*/ 	.word	0x00010710


	//   ....[130]....
        /*055c*/ 	.word	0x00010770


	//   ....[131]....
        /*0560*/ 	.word	0x000107d0


	//   ....[132]....
        /*0564*/ 	.word	0x00010850


	//   ....[133]....
        /*0568*/ 	.word	0x000108d0


	//   ....[134]....
        /*056c*/ 	.word	0x00010940


	//   ....[135]....
        /*0570*/ 	.word	0x000109b0


	//   ....[136]....
        /*0574*/ 	.word	0x00010a20


	//   ....[137]....
        /*0578*/ 	.word	0x00010a90


	//   ....[138]....
        /*057c*/ 	.word	0x00010b00


	//   ....[139]....
        /*0580*/ 	.word	0x00010b70


	//   ....[140]....
        /*0584*/ 	.word	0x00010be0


	//   ....[141]....
        /*0588*/ 	.word	0x00010c60


	//   ....[142]....
        /*058c*/ 	.word	0x00010cd0


	//   ....[143]....
        /*0590*/ 	.word	0x00010d40


	//   ....[144]....
        /*0594*/ 	.word	0x00010db0


	//   ....[145]....
        /*0598*/ 	.word	0x00010e20


	//   ....[146]....
        /*059c*/ 	.word	0x00010e90


	//   ....[147]....
        /*05a0*/ 	.word	0x00010f00


	//   ....[148]....
        /*05a4*/ 	.word	0x00010f70


	//   ....[149]....
        /*05a8*/ 	.word	0x00010ff0


	//   ....[150]....
        /*05ac*/ 	.word	0x00011060


	//   ....[151]....
        /*05b0*/ 	.word	0x000110d0


	//   ....[152]....
        /*05b4*/ 	.word	0x00011130


	//   ....[153]....
        /*05b8*/ 	.word	0x00011190


	//   ....[154]....
        /*05bc*/ 	.word	0x000111f0


	//   ....[155]....
        /*05c0*/ 	.word	0x00011250


	//   ....[156]....
        /*05c4*/ 	.word	0x000112e0


	//   ....[157]....
        /*05c8*/ 	.word	0x00011350


	//   ....[158]....
        /*05cc*/ 	.word	0x000113c0


	//   ....[159]....
        /*05d0*/ 	.word	0x00011430


	//   ....[160]....
        /*05d4*/ 	.word	0x00011500


	//   ....[161]....
        /*05d8*/ 	.word	0x00011560


	//   ....[162]....
        /*05dc*/ 	.word	0x000115c0


	//   ....[163]....
        /*05e0*/ 	.word	0x00011620


	//----- nvinfo : EIATTR_EXIT_INSTR_OFFSETS
	.align		4
.L_1539:
        /*05e4*/ 	.byte	0x04, 0x1c
        /*05e6*/ 	.short	(.L_1541 - .L_1540)


	//   ....[0]....
.L_1540:
        /*05e8*/ 	.word	0x0000f610


	//   ....[1]....
        /*05ec*/ 	.word	0x0000f8b0


	//----- nvinfo : EIATTR_MAX_THREADS
	.align		4
.L_1541:
        /*05f0*/ 	.byte	0x04, 0x05
        /*05f2*/ 	.short	(.L_1543 - .L_1542)
.L_1542:
        /*05f4*/ 	.word	0x00000080
        /*05f8*/ 	.word	0x00000001
        /*05fc*/ 	.word	0x00000001


	//----- nvinfo : EIATTR_CRS_STACK_SIZE
	.align		4
.L_1543:
        /*0600*/ 	.byte	0x04, 0x1e
        /*0602*/ 	.short	(.L_1545 - .L_1544)
.L_1544:
        /*0604*/ 	.word	0x00000000
.L_1545:


//--------------------- .nv.info._Z25selective_scan_bwd_kernelI32Selective_Scan_bwd_kernel_traitsILi128ELi16ELb0ELb1ELb0ELb1ELb0EfN3c107complexIfEEEEv12SSMParamsBwd --------------------------
	.section	.nv.info._Z25selective_scan_bwd_kernelI32Selective_Scan_bwd_kernel_traitsILi128ELi16ELb0ELb1ELb0ELb1ELb0EfN3c107complexIfEEEEv12SSMParamsBwd,"",@"SHT_CUDA_INFO"
	.sectionflags	@""
	.align	4


	//----- nvinfo : EIATTR_CUDA_API_VERSION
	.align		4
        /*0000*/ 	.byte	0x04, 0x37
        /*0002*/ 	.short	(.L_1547 - .L_1546)
.L_1546:
        /*0004*/ 	.word	0x00000082


	//----- nvinfo : EIATTR_SW2861232_WAR
	.align		4
.L_1547:
        /*0008*/ 	.byte	0x01, 0x35
	.zero		2


	//----- nvinfo : EIATTR_PARAM_CBANK
	.align		4
        /*000c*/ 	.byte	0x04, 0x0a
        /*000e*/ 	.short	(.L_1549 - .L_1548)
	.align		4
.L_1548:
        /*0010*/ 	.word	index@(.nv.constant0._Z25selective_scan_bwd_kernelI32Selective_Scan_bwd_kernel_traitsILi128ELi16ELb0ELb1ELb0ELb1ELb0EfN3c107complexIfEEEEv12SSMParamsBwd)
        /*0014*/ 	.short	0x0160
        /*0016*/ 	.short	0x01f0


	//----- nvinfo : EIATTR_CBANK_PARAM_SIZE
	.align		4
.L_1549:
        /*0018*/ 	.byte	0x03, 0x19
        /*001a*/ 	.short	0x01f0


	//----- nvinfo : EIATTR_KPARAM_INFO
	.align		4
        /*001c*/ 	.byte	0x04, 0x17
        /*001e*/ 	.short	(.L_1551 - .L_1550)
.L_1550:
        /*0020*/ 	.word	0x00000000
        /*0024*/ 	.short	0x0000
        /*0026*/ 	.short	0x0000
        /*0028*/ 	.byte	0x00, 0xf0, 0xc1, 0x07


	//----- nvinfo : EIATTR_MAXREG_COUNT
	.align		4
.L_1551:
        /*002c*/ 	.byte	0x03, 0x1b
        /*002e*/ 	.short	0x00ff


	//----- nvinfo : EIATTR_NUM_BARRIERS
	.align		4
        /*0030*/ 	.byte	0x02, 0x4c
        /*0032*/ 	.byte	0x01
	.zero		1


	//----- nvinfo : EIATTR_ANNOTATIONS
	.align		4
        /*0034*/ 	.byte	0x04, 0x55
        /*0036*/ 	.short	(.L_1553 - .L_1552)


	//   ....[0]....
.L_1552:
        /* <DEDUP_REMOVED lines=11> */


	//----- nvinfo : EIATTR_MERCURY_ISA_VERSION
	.align		4
.L_1553:
        /*00d0*/ 	.byte	0x03, 0x5f
        /*00d2*/ 	.short	0x0000


	//----- nvinfo : EIATTR_COOP_GROUP_MASK_REGIDS
	.align		4
        /*00d4*/ 	.byte	0x04, 0x29
        /*00d6*/ 	.short	(.L_1555 - .L_1554)


	//   ....[0]....
.L_1554:
        /*00d8*/ 	.word	0xffffffff


	//   ....[1]....
        /*00dc*/ 	.word	0xffffffff


	//   ....[2]....
        /*00e0*/ 	.word	0xffffffff


	//   ....[3]....
        /*00e4*/ 	.word	0xffffffff


	//   ....[4]....
        /*00e8*/ 	.word	0xffffffff


	//   ....[5]....
        /*00ec*/ 	.word	0xffffffff


	//   ....[6]....
        /*00f0*/ 	.word	0xffffffff


	//   ....[7]....
        /*00f4*/ 	.word	0xffffffff


	//   ....[8]....
        /*00f8*/ 	.word	0xffffffff


	//   ....[9]....
        /*00fc*/ 	.word	0xffffffff


	//   ....[10]....
        /*0100*/ 	.word	0xffffffff


	//   ....[11]....
        /*0104*/ 	.word	0xffffffff


	//   ....[12]....
        /*0108*/ 	.word	0xffffffff


	//   ....[13]....
        /*010c*/ 	.word	0xffffffff


	//   ....[14]....
        /*0110*/ 	.word	0xffffffff


	//   ....[15]....
        /*0114*/ 	.word	0xffffffff


	//   ....[16]....
        /*0118*/ 	.word	0xffffffff


	//   ....[17]....
        /*011c*/ 	.word	0xffffffff


	//   ....[18]....
        /*0120*/ 	.word	0xffffffff


	//   ....[19]....
        /*0124*/ 	.word	0xffffffff


	//   ....[20]....
        /*0128*/ 	.word	0xffffffff


	//   ....[21]....
        /*012c*/ 	.word	0xffffffff


	//   ....[22]....
        /*0130*/ 	.word	0xffffffff


	//   ....[23]....
        /*0134*/ 	.word	0xffffffff


	//   ....[24]....
        /*0138*/ 	.word	0xffffffff


	//   ....[25]....
        /*013c*/ 	.word	0xffffffff


	//   ....[26]....
        /*0140*/ 	.word	0xffffffff


	//   ....[27]....
        /*0144*/ 	.word	0xffffffff


	//   ....[28]....
        /*0148*/ 	.word	0xffffffff


	//   ....[29]....
        /*014c*/ 	.word	0xffffffff


	//   ....[30]....
        /*0150*/ 	.word	0xffffffff


	//   ....[31]....
        /*0154*/ 	.word	0xffffffff


	//   ....[32]....
        /*0158*/ 	.word	0xffffffff


	//   ....[33]....
        /*015c*/ 	.word	0xffffffff


	//   ....[34]....
        /*0160*/ 	.word	0xffffffff


	//   ....[35]....
        /*0164*/ 	.word	0xffffffff


	//   ....[36]....
        /*0168*/ 	.word	0xffffffff


	//   ....[37]....
        /*016c*/ 	.word	0xffffffff


	//   ....[38]....
        /*0170*/ 	.word	0xffffffff


	//   ....[39]....
        /*0174*/ 	.word	0xffffffff


	//   ....[40]....
        /*0178*/ 	.word	0xffffffff


	//   ....[41]....
        /*017c*/ 	.word	0xffffffff


	//   ....[42]....
        /*0180*/ 	.word	0xffffffff


	//   ....[43]....
        /*0184*/ 	.word	0xffffffff


	//   ....[44]....
        /*0188*/ 	.word	0xffffffff


	//   ....[45]....
        /*018c*/ 	.word	0xffffffff


	//   ....[46]....
        /*0190*/ 	.word	0xffffffff


	//   ....[47]....
        /*0194*/ 	.word	0xffffffff


	//   ....[48]....
        /*0198*/ 	.word	0xffffffff


	//   ....[49]....
        /*019c*/ 	.word	0xffffffff


	//   ....[50]....
        /*01a0*/ 	.word	0xffffffff


	//   ....[51]....
        /*01a4*/ 	.word	0xffffffff


	//   ....[52]....
        /*01a8*/ 	.word	0xffffffff


	//   ....[53]....
        /*01ac*/ 	.word	0xffffffff


	//   ....[54]....
        /*01b0*/ 	.word	0xffffffff


	//   ....[55]....
        /*01b4*/ 	.word	0xffffffff


	//   ....[56]....
        /*01b8*/ 	.word	0xffffffff


	//   ....[57]....
        /*01bc*/ 	.word	0xffffffff


	//   ....[58]....
        /*01c0*/ 	.word	0xffffffff


	//   ....[59]....
        /*01c4*/ 	.word	0xffffffff


	//   ....[60]....
        /*01c8*/ 	.word	0xffffffff


	//   ....[61]....
        /*01cc*/ 	.word	0xffffffff


	//   ....[62]....
        /*01d0*/ 	.word	0xffffffff


	//   ....[63]....
        /*01d4*/ 	.word	0xffffffff


	//   ....[64]....
        /*01d8*/ 	.word	0xffffffff


	//   ....[65]....
        /*01dc*/ 	.word	0xffffffff


	//   ....[66]....
        /*01e0*/ 	.word	0xffffffff


	//   ....[67]....
        /*01e4*/ 	.word	0xffffffff


	//   ....[68]....
        /*01e8*/ 	.word	0xffffffff


	//   ....[69]....
        /*01ec*/ 	.word	0xffffffff


	//   ....[70]....
        /*01f0*/ 	.word	0xffffffff


	//   ....[71]....
        /*01f4*/ 	.word	0xffffffff


	//   ....[72]....
        /*01f8*/ 	.word	0xffffffff


	//   ....[73]....
        /*01fc*/ 	.word	0xffffffff


	//   ....[74]....
        /*0200*/ 	.word	0xffffffff


	//   ....[75]....
        /*0204*/ 	.word	0xffffffff


	//   ....[76]....
        /*0208*/ 	.word	0xffffffff


	//   ....[77]....
        /*020c*/ 	.word	0xffffffff


	//   ....[78]....
        /*0210*/ 	.word	0xffffffff


	//   ....[79]....
        /*0214*/ 	.word	0xffffffff


	//   ....[80]....
        /*0218*/ 	.word	0xffffffff


	//   ....[81]....
        /*021c*/ 	.word	0xffffffff


	//   ....[82]....
        /*0220*/ 	.word	0xffffffff


	//   ....[83]....
        /*0224*/ 	.word	0xffffffff


	//   ....[84]....
        /*0228*/ 	.word	0xffffffff


	//   ....[85]....
        /*022c*/ 	.word	0xffffffff


	//   ....[86]....
        /*0230*/ 	.word	0xffffffff


	//   ....[87]....
        /*0234*/ 	.word	0xffffffff


	//   ....[88]....
        /*0238*/ 	.word	0xffffffff


	//   ....[89]....
        /*023c*/ 	.word	0xffffffff


	//   ....[90]....
        /*0240*/ 	.word	0xffffffff


	//   ....[91]....
        /*0244*/ 	.word	0xffffffff


	//   ....[92]....
        /*0248*/ 	.word	0xffffffff


	//   ....[93]....
        /*024c*/ 	.word	0xffffffff


	//   ....[94]....
        /*0250*/ 	.word	0xffffffff


	//   ....[95]....
        /*0254*/ 	.word	0xffffffff


	//   ....[96]....
        /*0258*/ 	.word	0xffffffff


	//   ....[97]....
        /*025c*/ 	.word	0xffffffff


	//   ....[98]....
        /*0260*/ 	.word	0xffffffff


	//   ....[99]....
        /*0264*/ 	.word	0xffffffff


	//   ....[100]....
        /*0268*/ 	.word	0xffffffff


	//   ....[101]....
        /*026c*/ 	.word	0xffffffff


	//   ....[102]....
        /*0270*/ 	.word	0xffffffff


	//   ....[103]....
        /*0274*/ 	.word	0xffffffff


	//   ....[104]....
        /*0278*/ 	.word	0xffffffff


	//   ....[105]....
        /*027c*/ 	.word	0xffffffff


	//   ....[106]....
        /*0280*/ 	.word	0xffffffff


	//   ....[107]....
        /*0284*/ 	.word	0xffffffff


	//   ....[108]....
        /*0288*/ 	.word	0xffffffff


	//   ....[109]....
        /*028c*/ 	.word	0xffffffff


	//   ....[110]....
        /*0290*/ 	.word	0xffffffff


	//   ....[111]....
        /*0294*/ 	.word	0xffffffff


	//   ....[112]....
        /*0298*/ 	.word	0xffffffff


	//   ....[113]....
        /*029c*/ 	.word	0xffffffff


	//   ....[114]....
        /*02a0*/ 	.word	0xffffffff


	//   ....[115]....
        /*02a4*/ 	.word	0xffffffff


	//   ....[116]....
        /*02a8*/ 	.word	0xffffffff


	//   ....[117]....
        /*02ac*/ 	.word	0xffffffff


	//   ....[118]....
        /*02b0*/ 	.word	0xffffffff


	//   ....[119]....
        /*02b4*/ 	.word	0xffffffff


	//   ....[120]....
        /*02b8*/ 	.word	0xffffffff


	//   ....[121]....
        /*02bc*/ 	.word	0xffffffff


	//   ....[122]....
        /*02c0*/ 	.word	0xffffffff


	//   ....[123]....
        /*02c4*/ 	.word	0xffffffff


	//   ....[124]....
        /*02c8*/ 	.word	0xffffffff


	//   ....[125]....
        /*02cc*/ 	.word	0xffffffff


	//   ....[126]....
        /*02d0*/ 	.word	0xffffffff


	//   ....[127]....
        /*02d4*/ 	.word	0xffffffff


	//   ....[128]....
        /*02d8*/ 	.word	0xffffffff


	//   ....[129]....
        /*02dc*/ 	.word	0xffffffff


	//   ....[130]....
        /*02e0*/ 	.word	0xffffffff


	//   ....[131]....
        /*02e4*/ 	.word	0xffffffff


	//   ....[132]....
        /*02e8*/ 	.word	0xffffffff


	//   ....[133]....
        /*02ec*/ 	.word	0xffffffff


	//   ....[134]....
        /*02f0*/ 	.word	0xffffffff


	//   ....[135]....
        /*02f4*/ 	.word	0xffffffff


	//   ....[136]....
        /*02f8*/ 	.word	0xffffffff


	//   ....[137]....
        /*02fc*/ 	.word	0xffffffff


	//   ....[138]....
        /*0300*/ 	.word	0xffffffff


	//   ....[139]....
        /*0304*/ 	.word	0xffffffff


	//   ....[140]....
        /*0308*/ 	.word	0xffffffff


	//   ....[141]....
        /*030c*/ 	.word	0xffffffff


	//   ....[142]....
        /*0310*/ 	.word	0xffffffff


	//   ....[143]....
        /*0314*/ 	.word	0xffffffff


	//   ....[144]....
        /*0318*/ 	.word	0xffffffff


	//   ....[145]....
        /*031c*/ 	.word	0xffffffff


	//   ....[146]....
        /*0320*/ 	.word	0xffffffff


	//   ....[147]....
        /*0324*/ 	.word	0xffffffff


	//   ....[148]....
        /*0328*/ 	.word	0xffffffff


	//   ....[149]....
        /*032c*/ 	.word	0xffffffff


	//   ....[150]....
        /*0330*/ 	.word	0xffffffff


	//   ....[151]....
        /*0334*/ 	.word	0xffffffff


	//   ....[152]....
        /*0338*/ 	.word	0xffffffff


	//   ....[153]....
        /*033c*/ 	.word	0xffffffff


	//   ....[154]....
        /*0340*/ 	.word	0xffffffff


	//   ....[155]....
        /*0344*/ 	.word	0xffffffff


	//   ....[156]....
        /*0348*/ 	.word	0xffffffff


	//   ....[157]....
        /*034c*/ 	.word	0xffffffff


	//   ....[158]....
        /*0350*/ 	.word	0xffffffff


	//   ....[159]....
        /*0354*/ 	.word	0xffffffff


	//   ....[160]....
        /*0358*/ 	.word	0xffffffff


	//----- nvinfo : EIATTR_COOP_GROUP_INSTR_OFFSETS
	.align		4
.L_1555:
        /*035c*/ 	.byte	0x04, 0x28
        /*035e*/ 	.short	(.L_1557 - .L_1556)


	//   ....[0]....
.L_1556:
        /*0360*/ 	.word	0x000012b0


	//   ....[1]....
        /*0364*/ 	.word	0x00001790


	//   ....[2]....
        /*0368*/ 	.word	0x00001d30


	//   ....[3]....
        /*036c*/ 	.word	0x00005a40


	//   ....[4]....
        /*0370*/ 	.word	0x000075b0


	//   ....[5]....
        /*0374*/ 	.word	0x000075d0


	//   ....[6]....
        /*0378*/ 	.word	0x000075f0


	//   ....[7]....
        /*037c*/ 	.word	0x00007600


	//   ....[8]....
        /*0380*/ 	.word	0x000076b0


	//   ....[9]....
        /*0384*/ 	.word	0x000076e0


	//   ....[10]....
        /*0388*/ 	.word	0x00007740


	//   ....[11]....
        /*038c*/ 	.word	0x00007760


	//   ....[12]....
        /*0390*/ 	.word	0x000077a0


	//   ....[13]....
        /*0394*/ 	.word	0x000077d0


	//   ....[14]....
        /*0398*/ 	.word	0x00007840


	//   ....[15]....
        /*039c*/ 	.word	0x00007860


	//   ....[16]....
        /*03a0*/ 	.word	0x000078b0


	//   ....[17]....
        /*03a4*/ 	.word	0x000078d0


	//   ....[18]....
        /*03a8*/ 	.word	0x00007940


	//   ....[19]....
        /*03ac*/ 	.word	0x00007960


	//   ....[20]....
        /*03b0*/ 	.word	0x00007970


	//   ....[21]....
        /*03b4*/ 	.word	0x000079d0


	//   ....[22]....
        /*03b8*/ 	.word	0x000079f0


	//   ....[23]....
        /*03bc*/ 	.word	0x00007a00


	//   ....[24]....
        /*03c0*/ 	.word	0x00007b60


	//   ....[25]....
        /*03c4*/ 	.word	0x00007bc0


	//   ....[26]....
        /*03c8*/ 	.word	0x00007c20


	//   ....[27]....
        /*03cc*/ 	.word	0x00007c80


	//   ....[28]....
        /*03d0*/ 	.word	0x00007ca0


	//   ....[29]....
        /*03d4*/ 	.word	0x00007cb0


	//   ....[30]....
        /*03d8*/ 	.word	0x00007cc0


	//   ....[31]....
        /*03dc*/ 	.word	0x00007cd0


	//   ....[32]....
        /*03e0*/ 	.word	0x00007ce0


	//   ....[33]....
        /*03e4*/ 	.word	0x00007cf0


	//   ....[34]....
        /*03e8*/ 	.word	0x00007d00


	//   ....[35]....
        /*03ec*/ 	.word	0x00007d10


	//   ....[36]....
        /*03f0*/ 	.word	0x00009330


	//   ....[37]....
        /*03f4*/ 	.word	0x00009350


	//   ....[38]....
        /*03f8*/ 	.word	0x00009360


	//   ....[39]....
        /*03fc*/ 	.word	0x00009370


	//   ....[40]....
        /*0400*/ 	.word	0x00009490


	//   ....[41]....
        /*0404*/ 	.word	0x000094a0


	//   ....[42]....
        /*0408*/ 	.word	0x000094b0


	//   ....[43]....
        /*040c*/ 	.word	0x000094c0


	//   ....[44]....
        /*0410*/ 	.word	0x000095e0


	//   ....[45]....
        /*0414*/ 	.word	0x00009600


	//   ....[46]....
        /*0418*/ 	.word	0x00009610


	//   ....[47]....
        /*041c*/ 	.word	0x00009620


	//   ....[48]....
        /*0420*/ 	.word	0x00009740


	//   ....[49]....
        /*0424*/ 	.word	0x00009750


	//   ....[50]....
        /*0428*/ 	.word	0x00009760


	//   ....[51]....
        /*042c*/ 	.word	0x00009770


	//   ....[52]....
        /*0430*/ 	.word	0x00009890


	//   ....[53]....
        /*0434*/ 	.word	0x000098b0


	//   ....[54]....
        /*0438*/ 	.word	0x000098c0


	//   ....[55]....
        /*043c*/ 	.word	0x000098d0


	//   ....[56]....
        /*0440*/ 	.word	0x000099d0


	//   ....[57]....
        /*0444*/ 	.word	0x000099e0


	//   ....[58]....
        /*0448*/ 	.word	0x000099f0


	//   ....[59]....
        /*044c*/ 	.word	0x00009a00


	//   ....[60]....
        /*0450*/ 	.word	0x00009a10


	//   ....[61]....
        /*0454*/ 	.word	0x00009a20


	//   ....[62]....
        /*0458*/ 	.word	0x00009a30


	//   ....[63]....
        /*045c*/ 	.word	0x00009a60


	//   ....[64]....
        /*0460*/ 	.word	0x00009a90


	//   ....[65]....
        /*0464*/ 	.word	0x00009ac0


	//   ....[66]....
        /*0468*/ 	.word	0x00009ad0


	//   ....[67]....
        /*046c*/ 	.word	0x00009ae0


	//   ....[68]....
        /*0470*/ 	.word	0x0000cfe0


	//   ....[69]....
        /*0474*/ 	.word	0x0000d020


	//   ....[70]....
        /*0478*/ 	.word	0x0000d060


	//   ....[71]....
        /*047c*/ 	.word	0x0000d0a0


	//   ....[72]....
        /*0480*/ 	.word	0x0000d160


	//   ....[73]....
        /*0484*/ 	.word	0x0000d1b0


	//   ....[74]....
        /*0488*/ 	.word	0x0000d1e0


	//   ....[75]....
        /*048c*/ 	.word	0x0000d210


	//   ....[76]....
        /*0490*/ 	.word	0x0000d290


	//   ....[77]....
        /*0494*/ 	.word	0x0000d2e0


	//   ....[78]....
        /*0498*/ 	.word	0x0000d310


	//   ....[79]....
        /*049c*/ 	.word	0x0000d340


	//   ....[80]....
        /*04a0*/ 	.word	0x0000d3d0


	//   ....[81]....
        /*04a4*/ 	.word	0x0000d410


	//   ....[82]....
        /*04a8*/ 	.word	0x0000d440


	//   ....[83]....
        /*04ac*/ 	.word	0x0000d470


	//   ....[84]....
        /*04b0*/ 	.word	0x0000d500


	//   ....[85]....
        /*04b4*/ 	.word	0x0000d540


	//   ....[86]....
        /*04b8*/ 	.word	0x0000d570


	//   ....[87]....
        /*04bc*/ 	.word	0x0000d5a0


	//   ....[88]....
        /*04c0*/ 	.word	0x0000e0a0


	//   ....[89]....
        /*04c4*/ 	.word	0x0000e8f0


	//   ....[90]....
        /*04c8*/ 	.word	0x0000f310


	//   ....[91]....
        /*04cc*/ 	.word	0x0000fac0


	//   ....[92]....
        /*04d0*/ 	.word	0x0000fae0


	//   ....[93]....
        /*04d4*/ 	.word	0x0000fb00


	//   ....[94]....
        /*04d8*/ 	.word	0x0000fb20


	//   ....[95]....
        /*04dc*/ 	.word	0x0000fb40


	//   ....[96]....
        /*04e0*/ 	.word	0x0000fcd0


	//   ....[97]....
        /*04e4*/ 	.word	0x0000fcf0


	//   ....[98]....
        /*04e8*/ 	.word	0x0000fd10


	//   ....[99]....
        /*04ec*/ 	.word	0x0000fd30


	//   ....[100]....
        /*04f0*/ 	.word	0x0000fd50


	//   ....[101]....
        /*04f4*/ 	.word	0x00010180


	//   ....[102]....
        /*04f8*/ 	.word	0x00010200


	//   ....[103]....
        /*04fc*/ 	.word	0x00010270


	//   ....[104]....
        /*0500*/ 	.word	0x000102e0


	//   ....[105]....
        /*0504*/ 	.word	0x00010430


	//   ....[106]....
        /*0508*/ 	.word	0x000104a0


	//   ....[107]....
        /*050c*/ 	.word	0x00010510


	//   ....[108]....
        /*0510*/ 	.word	0x00010580


	//   ....[109]....
        /*0514*/ 	.word	0x000106d0


	//   ....[110]....
        /*0518*/ 	.word	0x00010740


	//   ....[111]....
        /*051c*/ 	.word	0x000107b0


	//   ....[112]....
        /*0520*/ 	.word	0x00010820


	//   ....[113]....
        /*0524*/ 	.word	0x00010940


	//   ....[114]....
        /*0528*/ 	.word	0x000109b0


	//   ....[115]....
        /*052c*/ 	.word	0x00010a20


	//   ....[116]....
        /*0530*/ 	.word	0x00010a90


	//   ....[117]....
        /*0534*/ 	.word	0x00010bd0


	//   ....[118]....
        /*0538*/ 	.word	0x00010c40


	//   ....[119]....
        /*053c*/ 	.word	0x00010cb0


	//   ....[120]....
        /*0540*/ 	.word	0x00010d20


	//   ....[121]....
        /*0544*/ 	.word	0x00010da0


	//   ....[122]....
        /*0548*/ 	.word	0x00010e10


	//   ....[123]....
        /*054c*/ 	.word	0x00010e80


	//   ....[124]....
        /*0550*/ 	.word	0x00010ef0


	//   ....[125]....
        /*0554*/ 	.word	0x00010f80


	//   ....[126]....
        /*0558*/ 	.word	0x00010fe0


	//   ....[127]....
        /*055c*/ 	.word	0x00011040


	//   ....[128]....
        /*0560*/ 	.word	0x000110a0


	//   ....[129]....
        /*0564*/ 	.word	0x00011120


	//   ....[130]....
        /*0568*/ 	.word	0x000111a0


	//   ....[131]....
        /*056c*/ 	.word	0x00011210


	//   ....[132]....
        /*0570*/ 	.word	0x00011280


	//   ....[133]....
        /*0574*/ 	.word	0x000112f0


	//   ....[134]....
        /*0578*/ 	.word	0x00011360


	//   ....[135]....
        /*057c*/ 	.word	0x000113d0


	//   ....[136]....
        /*0580*/ 	.word	0x00011440


	//   ....[137]....
        /*0584*/ 	.word	0x000114b0


	//   ....[138]....
        /*0588*/ 	.word	0x00011530


	//   ....[139]....
        /*058c*/ 	.word	0x000115a0


	//   ....[140]....
        /*0590*/ 	.word	0x00011610


	//   ....[141]....
        /*0594*/ 	.word	0x00011680


	//   ....[142]....
        /*0598*/ 	.word	0x000116f0


	//   ....[143]....
        /*059c*/ 	.word	0x00011760


	//   ....[144]....
        /*05a0*/ 	.word	0x000117d0


	//   ....[145]....
        /*05a4*/ 	.word	0x00011840


	//   ....[146]....
        /*05a8*/ 	.word	0x000118c0


	//   ....[147]....
        /*05ac*/ 	.word	0x00011930


	//   ....[148]....
        /*05b0*/ 	.word	0x000119a0


	//   ....[149]....
        /*05b4*/ 	.word	0x00011a00


	//   ....[150]....
        /*05b8*/ 	.word	0x00011a60


	//   ....[151]....
        /*05bc*/ 	.word	0x00011ac0


	//   ....[152]....
        /*05c0*/ 	.word	0x00011b20


	//   ....[153]....
        /*05c4*/ 	.word	0x00011bb0


	//   ....[154]....
        /*05c8*/ 	.word	0x00011c20


	//   ....[155]....
        /*05cc*/ 	.word	0x00011c90


	//   ....[156]....
        /*05d0*/ 	.word	0x00011d00


	//   ....[157]....
        /*05d4*/ 	.word	0x00011dd0


	//   ....[158]....
        /*05d8*/ 	.word	0x00011e30


	//   ....[159]....
        /*05dc*/ 	.word	0x00011e90


	//   ....[160]....
        /*05e0*/ 	.word	0x00011ef0


	//----- nvinfo : EIATTR_EXIT_INSTR_OFFSETS
	.align		4
.L_1557:
        /*05e4*/ 	.byte	0x04, 0x1c
        /*05e6*/ 	.short	(.L_1559 - .L_1558)


	//   ....[0]....
.L_1558:
        /*05e8*/ 	.word	0x0000fe80


	//   ....[1]....
        /*05ec*/ 	.word	0x00010120


	//----- nvinfo : EIATTR_MAX_THREADS
	.align		4
.L_1559:
        /*05f0*/ 	.byte	0x04, 0x05
        /*05f2*/ 	.short	(.L_1561 - .L_1560)
.L_1560:
        /*05f4*/ 	.word	0x00000080
        /*05f8*/ 	.word	0x00000001
        /*05fc*/ 	.word	0x00000001


	//----- nvinfo : EIATTR_CRS_STACK_SIZE
	.align		4
.L_1561:
        /*0600*/ 	.byte	0x04, 0x1e
        /*0602*/ 	.short	(.L_1563 - .L_1562)
.L_1562:
        /*0604*/ 	.word	0x00000000
.L_1563:


//--------------------- .nv.info._Z25selective_scan_bwd_kernelI32Selective_Scan_bwd_kernel_traitsILi128ELi16ELb0ELb1ELb0ELb1ELb1EfN3c107complexIfEEEEv12SSMParamsBwd --------------------------
	.section	.nv.info._Z25selective_scan_bwd_kernelI32Selective_Scan_bwd_kernel_traitsILi128ELi16ELb0ELb1ELb0ELb1ELb1EfN3c107complexIfEEEEv12SSMParamsBwd,"",@"SHT_CUDA_INFO"
	.sectionflags	@""
	.align	4


	//----- nvinfo : EIATTR_CUDA_API_VERSION
	.align		4
        /*0000*/ 	.byte	0x04, 0x37
        /*0002*/ 	.short	(.L_1565 - .L_1564)
.L_1564:
        /*0004*/ 	.word	0x00000082


	//----- nvinfo : EIATTR_SW2861232_WAR
	.align		4
.L_1565:
        /*0008*/ 	.byte	0x01, 0x35
	.zero		2


	//----- nvinfo : EIATTR_PARAM_CBANK
	.align		4
        /*000c*/ 	.byte	0x04, 0x0a
        /*000e*/ 	.short	(.L_1567 - .L_1566)
	.align		4
.L_1566:
        /*0010*/ 	.word	index@(.nv.constant0._Z25selective_scan_bwd_kernelI32Selective_Scan_bwd_kernel_traitsILi128ELi16ELb0ELb1ELb0ELb1ELb1EfN3c107complexIfEEEEv12SSMParamsBwd)
        /*0014*/ 	.short	0x0160
        /*0016*/ 	.short	0x01f0


	//----- nvinfo : EIATTR_CBANK_PARAM_SIZE
	.align		4
.L_1567:
        /*0018*/ 	.byte	0x03, 0x19
        /*001a*/ 	.short	0x01f0


	//----- nvinfo : EIATTR_KPARAM_INFO
	.align		4
        /*001c*/ 	.byte	0x04, 0x17
        /*001e*/ 	.short	(.L_1569 - .L_1568)
.L_1568:
        /*0020*/ 	.word	0x00000000
        /*0024*/ 	.short	0x0000
        /*0026*/ 	.short	0x0000
        /*0028*/ 	.byte	0x00, 0xf0, 0xc1, 0x07


	//----- nvinfo : EIATTR_MAXREG_COUNT
	.align		4
.L_1569:
        /*002c*/ 	.byte	0x03, 0x1b
        /*002e*/ 	.short	0x00ff


	//----- nvinfo : EIATTR_NUM_BARRIERS
	.align		4
        /*0030*/ 	.byte	0x02, 0x4c
        /*0032*/ 	.byte	0x01
	.zero		1


	//----- nvinfo : EIATTR_ANNOTATIONS
	.align		4
        /*0034*/ 	.byte	0x04, 0x55
        /*0036*/ 	.short	(.L_1571 - .L_1570)


	//   ....[0]....
.L_1570:
        /* <DEDUP_REMOVED lines=13> */


	//----- nvinfo : EIATTR_MERCURY_ISA_VERSION
	.align		4
.L_1571:
        /*00f0*/ 	.byte	0x03, 0x5f
        /*00f2*/ 	.short	0x0000


	//----- nvinfo : EIATTR_COOP_GROUP_MASK_REGIDS
	.align		4
        /*00f4*/ 	.byte	0x04, 0x29
        /*00f6*/ 	.short	(.L_1573 - .L_1572)


	//   ....[0]....
.L_1572:
        /*00f8*/ 	.word	0xffffffff


	//   ....[1]....
        /*00fc*/ 	.word	0xffffffff


	//   ....[2]....
        /*0100*/ 	.word	0xffffffff


	//   ....[3]....
        /*0104*/ 	.word	0xffffffff


	//   ....[4]....
        /*0108*/ 	.word	0xffffffff


	//   ....[5]....
        /*010c*/ 	.word	0xffffffff


	//   ....[6]....
        /*0110*/ 	.word	0xffffffff


	//   ....[7]....
        /*0114*/ 	.word	0xffffffff


	//   ....[8]....
        /*0118*/ 	.word	0xffffffff


	//   ....[9]....
        /*011c*/ 	.word	0xffffffff


	//   ....[10]....
        /*0120*/ 	.word	0xffffffff


	//   ....[11]....
        /*0124*/ 	.word	0xffffffff


	//   ....[12]....
        /*0128*/ 	.word	0xffffffff


	//   ....[13]....
        /*012c*/ 	.word	0xffffffff


	//   ....[14]....
        /*0130*/ 	.word	0xffffffff


	//   ....[15]....
        /*0134*/ 	.word	0xffffffff


	//   ....[16]....
        /*0138*/ 	.word	0xffffffff


	//   ....[17]....
        /*013c*/ 	.word	0xffffffff


	//   ....[18]....
        /*0140*/ 	.word	0xffffffff


	//   ....[19]....
        /*0144*/ 	.word	0xffffffff


	//   ....[20]....
        /*0148*/ 	.word	0xffffffff


	//   ....[21]....
        /*014c*/ 	.word	0xffffffff


	//   ....[22]....
        /*0150*/ 	.word	0xffffffff


	//   ....[23]....
        /*0154*/ 	.word	0xffffffff


	//   ....[24]....
        /*0158*/ 	.word	0xffffffff


	//   ....[25]....
        /*015c*/ 	.word	0xffffffff


	//   ....[26]....
        /*0160*/ 	.word	0xffffffff


	//   ....[27]....
        /*0164*/ 	.word	0xffffffff


	//   ....[28]....
        /*0168*/ 	.word	0xffffffff


	//   ....[29]....
        /*016c*/ 	.word	0xffffffff


	//   ....[30]....
        /*0170*/ 	.word	0xffffffff


	//   ....[31]....
        /*0174*/ 	.word	0xffffffff


	//   ....[32]....
        /*0178*/ 	.word	0xffffffff


	//   ....[33]....
        /*017c*/ 	.word	0xffffffff


	//   ....[34]....
        /*0180*/ 	.word	0xffffffff


	//   ....[35]....
        /*0184*/ 	.word	0xffffffff


	//   ....[36]....
        /*0188*/ 	.word	0xffffffff


	//   ....[37]....
        /*018c*/ 	.word	0xffffffff


	//   ....[38]....
        /*0190*/ 	.word	0xffffffff


	//   ....[39]....
        /*0194*/ 	.word	0xffffffff


	//   ....[40]....
        /*0198*/ 	.word	0xffffffff


	//   ....[41]....
        /*019c*/ 	.word	0xffffffff


	//   ....[42]....
        /*01a0*/ 	.word	0xffffffff


	//   ....[43]....
        /*01a4*/ 	.word	0xffffffff


	//   ....[44]....
        /*01a8*/ 	.word	0xffffffff


	//   ....[45]....
        /*01ac*/ 	.word	0xffffffff


	//   ....[46]....
        /*01b0*/ 	.word	0xffffffff


	//   ....[47]....
        /*01b4*/ 	.word	0xffffffff


	//   ....[48]....
        /*01b8*/ 	.word	0xffffffff


	//   ....[49]....
        /*01bc*/ 	.word	0xffffffff


	//   ....[50]....
        /*01c0*/ 	.word	0xffffffff


	//   ....[51]....
        /*01c4*/ 	.word	0xffffffff


	//   ....[52]....
        /*01c8*/ 	.word	0xffffffff


	//   ....[53]....
        /*01cc*/ 	.word	0xffffffff


	//   ....[54]....
        /*01d0*/ 	.word	0xffffffff


	//   ....[55]....
        /*01d4*/ 	.word	0xffffffff


	//   ....[56]....
        /*01d8*/ 	.word	0xffffffff


	//   ....[57]....
        /*01dc*/ 	.word	0xffffffff


	//   ....[58]....
        /*01e0*/ 	.word	0xffffffff


	//   ....[59]....
        /*01e4*/ 	.word	0xffffffff


	//   ....[60]....
        /*01e8*/ 	.word	0xffffffff


	//   ....[61]....
        /*01ec*/ 	.word	0xffffffff


	//   ....[62]....
        /*01f0*/ 	.word	0xffffffff


	//   ....[63]....
        /*01f4*/ 	.word	0xffffffff


	//   ....[64]....
        /*01f8*/ 	.word	0xffffffff


	//   ....[65]....
        /*01fc*/ 	.word	0xffffffff


	//   ....[66]....
        /*0200*/ 	.word	0xffffffff


	//   ....[67]....
        /*0204*/ 	.word	0xffffffff


	//   ....[68]....
        /*0208*/ 	.word	0xffffffff


	//   ....[69]....
        /*020c*/ 	.word	0xffffffff


	//   ....[70]....
        /*0210*/ 	.word	0xffffffff


	//   ....[71]....
        /*0214*/ 	.word	0xffffffff


	//   ....[72]....
        /*0218*/ 	.word	0xffffffff


	//   ....[73]....
        /*021c*/ 	.word	0xffffffff


	//   ....[74]....
        /*0220*/ 	.word	0xffffffff


	//   ....[75]....
        /*0224*/ 	.word	0xffffffff


	//   ....[76]....
        /*0228*/ 	.word	0xffffffff


	//   ....[77]....
        /*022c*/ 	.word	0xffffffff


	//   ....[78]....
        /*0230*/ 	.word	0xffffffff


	//   ....[79]....
        /*0234*/ 	.word	0xffffffff


	//   ....[80]....
        /*0238*/ 	.word	0xffffffff


	//   ....[81]....
        /*023c*/ 	.word	0xffffffff


	//   ....[82]....
        /*0240*/ 	.word	0xffffffff


	//   ....[83]....
        /*0244*/ 	.word	0xffffffff


	//   ....[84]....
        /*0248*/ 	.word	0xffffffff


	//   ....[85]....
        /*024c*/ 	.word	0xffffffff


	//   ....[86]....
        /*0250*/ 	.word	0xffffffff


	//   ....[87]....
        /*0254*/ 	.word	0xffffffff


	//   ....[88]....
        /*0258*/ 	.word	0xffffffff


	//   ....[89]....
        /*025c*/ 	.word	0xffffffff


	//   ....[90]....
        /*0260*/ 	.word	0xffffffff


	//   ....[91]....
        /*0264*/ 	.word	0xffffffff


	//   ....[92]....
        /*0268*/ 	.word	0xffffffff


	//   ....[93]....
        /*026c*/ 	.word	0xffffffff


	//   ....[94]....
        /*0270*/ 	.word	0xffffffff


	//   ....[95]....
        /*0274*/ 	.word	0xffffffff


	//   ....[96]....
        /*0278*/ 	.word	0xffffffff


	//   ....[97]....
        /*027c*/ 	.word	0xffffffff


	//   ....[98]....
        /*0280*/ 	.word	0xffffffff


	//   ....[99]....
        /*0284*/ 	.word	0xffffffff


	//   ....[100]....
        /*0288*/ 	.word	0xffffffff


	//   ....[101]....
        /*028c*/ 	.word	0xffffffff


	//   ....[102]....
        /*0290*/ 	.word	0xffffffff


	//   ....[103]....
        /*0294*/ 	.word	0xffffffff


	//   ....[104]....
        /*0298*/ 	.word	0xffffffff


	//   ....[105]....
        /*029c*/ 	.word	0xffffffff


	//   ....[106]....
        /*02a0*/ 	.word	0xffffffff


	//   ....[107]....
        /*02a4*/ 	.word	0xffffffff


	//   ....[108]....
        /*02a8*/ 	.word	0xffffffff


	//   ....[109]....
        /*02ac*/ 	.word	0xffffffff


	//   ....[110]....
        /*02b0*/ 	.word	0xffffffff


	//   ....[111]....
        /*02b4*/ 	.word	0xffffffff


	//   ....[112]....
        /*02b8*/ 	.word	0xffffffff


	//   ....[113]....
        /*02bc*/ 	.word	0xffffffff


	//   ....[114]....
        /*02c0*/ 	.word	0xffffffff


	//   ....[115]....
        /*02c4*/ 	.word	0xffffffff


	//   ....[116]....
        /*02c8*/ 	.word	0xffffffff


	//   ....[117]....
        /*02cc*/ 	.word	0xffffffff


	//   ....[118]....
        /*02d0*/ 	.word	0xffffffff


	//   ....[119]....
        /*02d4*/ 	.word	0xffffffff


	//   ....[120]....
        /*02d8*/ 	.word	0xffffffff


	//   ....[121]....
        /*02dc*/ 	.word	0xffffffff


	//   ....[122]....
        /*02e0*/ 	.word	0xffffffff


	//   ....[123]....
        /*02e4*/ 	.word	0xffffffff


	//   ....[124]....
        /*02e8*/ 	.word	0xffffffff


	//   ....[125]....
        /*02ec*/ 	.word	0xffffffff


	//   ....[126]....
        /*02f0*/ 	.word	0xffffffff


	//   ....[127]....
        /*02f4*/ 	.word	0xffffffff


	//   ....[128]....
        /*02f8*/ 	.word	0xffffffff


	//   ....[129]....
        /*02fc*/ 	.word	0xffffffff


	//   ....[130]....
        /*0300*/ 	.word	0xffffffff


	//   ....[131]....
        /*0304*/ 	.word	0xffffffff


	//   ....[132]....
        /*0308*/ 	.word	0xffffffff


	//   ....[133]....
        /*030c*/ 	.word	0xffffffff


	//   ....[134]....
        /*0310*/ 	.word	0xffffffff


	//   ....[135]....
        /*0314*/ 	.word	0xffffffff


	//   ....[136]....
        /*0318*/ 	.word	0xffffffff


	//   ....[137]....
        /*031c*/ 	.word	0xffffffff


	//   ....[138]....
        /*0320*/ 	.word	0xffffffff


	//   ....[139]....
        /*0324*/ 	.word	0xffffffff


	//   ....[140]....
        /*0328*/ 	.word	0xffffffff


	//   ....[141]....
        /*032c*/ 	.word	0xffffffff


	//   ....[142]....
        /*0330*/ 	.word	0xffffffff


	//   ....[143]....
        /*0334*/ 	.word	0xffffffff


	//   ....[144]....
        /*0338*/ 	.word	0xffffffff


	//   ....[145]....
        /*033c*/ 	.word	0xffffffff


	//   ....[146]....
        /*0340*/ 	.word	0xffffffff


	//   ....[147]....
        /*0344*/ 	.word	0xffffffff


	//   ....[148]....
        /*0348*/ 	.word	0xffffffff


	//   ....[149]....
        /*034c*/ 	.word	0xffffffff


	//   ....[150]....
        /*0350*/ 	.word	0xffffffff


	//   ....[151]....
        /*0354*/ 	.word	0xffffffff


	//   ....[152]....
        /*0358*/ 	.word	0xffffffff


	//   ....[153]....
        /*035c*/ 	.word	0xffffffff


	//   ....[154]....
        /*0360*/ 	.word	0xffffffff


	//   ....[155]....
        /*0364*/ 	.word	0xffffffff


	//   ....[156]....
        /*0368*/ 	.word	0xffffffff


	//   ....[157]....
        /*036c*/ 	.word	0xffffffff


	//   ....[158]....
        /*0370*/ 	.word	0xffffffff


	//   ....[159]....
        /*0374*/ 	.word	0xffffffff


	//   ....[160]....
        /*0378*/ 	.word	0xffffffff


	//   ....[161]....
        /*037c*/ 	.word	0xffffffff


	//   ....[162]....
        /*0380*/ 	.word	0xffffffff


	//   ....[163]....
        /*0384*/ 	.word	0xffffffff


	//   ....[164]....
        /*0388*/ 	.word	0xffffffff


	//----- nvinfo : EIATTR_COOP_GROUP_INSTR_OFFSETS
	.align		4
.L_1573:
        /*038c*/ 	.byte	0x04, 0x28
        /*038e*/ 	.short	(.L_1575 - .L_1574)


	//   ....[0]....
.L_1574:
        /*0390*/ 	.word	0x00001300


	//   ....[1]....
        /*0394*/ 	.word	0x00001830


	//   ....[2]....
        /*0398*/ 	.word	0x00001dd0


	//   ....[3]....
        /*039c*/ 	.word	0x00004a00


	//   ....[4]....
        /*03a0*/ 	.word	0x00005070


	//   ....[5]....
        /*03a4*/ 	.word	0x00005910


	//   ....[6]....
        /*03a8*/ 	.word	0x00006310


	//   ....[7]....
        /*03ac*/ 	.word	0x000081c0


	//   ....[8]....
        /*03b0*/ 	.word	0x00009ca0


	//   ....[9]....
        /*03b4*/ 	.word	0x00009cc0


	//   ....[10]....
        /*03b8*/ 	.word	0x00009ce0


	//   ....[11]....
        /*03bc*/ 	.word	0x00009cf0


	//   ....[12]....
        /*03c0*/ 	.word	0x00009d60


	//   ....[13]....
        /*03c4*/ 	.word	0x00009dd0


	//   ....[14]....
        /*03c8*/ 	.word	0x00009e30


	//   ....[15]....
        /*03cc*/ 	.word	0x00009e50


	//   ....[16]....
        /*03d0*/ 	.word	0x00009ea0


	//   ....[17]....
        /*03d4*/ 	.word	0x00009ec0


	//   ....[18]....
        /*03d8*/ 	.word	0x00009f30


	//   ....[19]....
        /*03dc*/ 	.word	0x00009f50


	//   ....[20]....
        /*03e0*/ 	.word	0x00009fa0


	//   ....[21]....
        /*03e4*/ 	.word	0x00009fd0


	//   ....[22]....
        /*03e8*/ 	.word	0x0000a030


	//   ....[23]....
        /*03ec*/ 	.word	0x0000a050


	//   ....[24]....
        /*03f0*/ 	.word	0x0000a060


	//   ....[25]....
        /*03f4*/ 	.word	0x0000a0b0


	//   ....[26]....
        /*03f8*/ 	.word	0x0000a0d0


	//   ....[27]....
        /*03fc*/ 	.word	0x0000a0e0


	//   ....[28]....
        /*0400*/ 	.word	0x0000a230


	//   ....[29]....
        /*0404*/ 	.word	0x0000a290


	//   ....[30]....
        /*0408*/ 	.word	0x0000a2f0


	//   ....[31]....
        /*040c*/ 	.word	0x0000a350


	//   ....[32]....
        /*0410*/ 	.word	0x0000a370


	//   ....[33]....
        /*0414*/ 	.word	0x0000a380


	//   ....[34]....
        /*0418*/ 	.word	0x0000a390


	//   ....[35]....
        /*041c*/ 	.word	0x0000a3a0


	//   ....[36]....
        /*0420*/ 	.word	0x0000a3b0


	//   ....[37]....
        /*0424*/ 	.word	0x0000a3c0


	//   ....[38]....
        /*0428*/ 	.word	0x0000a3d0


	//   ....[39]....
        /*042c*/ 	.word	0x0000a3e0


	//   ....[40]....
        /*0430*/ 	.word	0x0000ba10


	//   ....[41]....
        /*0434*/ 	.word	0x0000ba30


	//   ....[42]....
        /*0438*/ 	.word	0x0000ba40


	//   ....[43]....
        /*043c*/ 	.word	0x0000ba50


	//   ....[44]....
        /*0440*/ 	.word	0x0000bb60


	//   ....[45]....
        /*0444*/ 	.word	0x0000bb70


	//   ....[46]....
        /*0448*/ 	.word	0x0000bb80


	//   ....[47]....
        /*044c*/ 	.word	0x0000bb90


	//   ....[48]....
        /*0450*/ 	.word	0x0000bca0


	//   ....[49]....
        /*0454*/ 	.word	0x0000bcc0


	//   ....[50]....
        /*0458*/ 	.word	0x0000bcd0


	//   ....[51]....
        /*045c*/ 	.word	0x0000bce0


	//   ....[52]....
        /*0460*/ 	.word	0x0000bdf0


	//   ....[53]....
        /*0464*/ 	.word	0x0000be00


	//   ....[54]....
        /*0468*/ 	.word	0x0000be10


	//   ....[55]....
        /*046c*/ 	.word	0x0000be20


	//   ....[56]....
        /*0470*/ 	.word	0x0000bf30


	//   ....[57]....
        /*0474*/ 	.word	0x0000bf50


	//   ....[58]....
        /*0478*/ 	.word	0x0000bf60


	//   ....[59]....
        /*047c*/ 	.word	0x0000bf70


	//   ....[60]....
        /*0480*/ 	.word	0x0000c070


	//   ....[61]....
        /*0484*/ 	.word	0x0000c080


	//   ....[62]....
        /*0488*/ 	.word	0x0000c090


	//   ....[63]....
        /*048c*/ 	.word	0x0000c0a0


	//   ....[64]....
        /*0490*/ 	.word	0x0000c0b0


	//   ....[65]....
        /*0494*/ 	.word	0x0000c0c0


	//   ....[66]....
        /*0498*/ 	.word	0x0000c0d0


	//   ....[67]....
        /*049c*/ 	.word	0x0000c100


	//   ....[68]....
        /*04a0*/ 	.word	0x0000c130


	//   ....[69]....
        /*04a4*/ 	.word	0x0000c160


	//   ....[70]....
        /*04a8*/ 	.word	0x0000c170


	//   ....[71]....
        /*04ac*/ 	.word	0x0000c180


	//   ....[72]....
        /*04b0*/ 	.word	0x0000f6f0


	//   ....[73]....
        /*04b4*/ 	.word	0x0000f730


	//   ....[74]....
        /*04b8*/ 	.word	0x0000f770


	//   ....[75]....
        /*04bc*/ 	.word	0x0000f7b0


	//   ....[76]....
        /*04c0*/ 	.word	0x0000f870


	//   ....[77]....
        /*04c4*/ 	.word	0x0000f8a0


	//   ....[78]....
        /*04c8*/ 	.word	0x0000f8d0


	//   ....[79]....
        /*04cc*/ 	.word	0x0000f900


	//   ....[80]....
        /*04d0*/ 	.word	0x0000f9a0


	//   ....[81]....
        /*04d4*/ 	.word	0x0000f9d0


	//   ....[82]....
        /*04d8*/ 	.word	0x0000fa00


	//   ....[83]....
        /*04dc*/ 	.word	0x0000fa30


	//   ....[84]....
        /*04e0*/ 	.word	0x0000fad0


	//   ....[85]....
        /*04e4*/ 	.word	0x0000fb00


	//   ....[86]....
        /*04e8*/ 	.word	0x0000fb30


	//   ....[87]....
        /*04ec*/ 	.word	0x0000fb60


	//   ....[88]....
        /*04f0*/ 	.word	0x0000fc00


	//   ....[89]....
        /*04f4*/ 	.word	0x0000fc30


	//   ....[90]....
        /*04f8*/ 	.word	0x0000fc60


	//   ....[91]....
        /*04fc*/ 	.word	0x0000fc90


	//   ....[92]....
        /*0500*/ 	.word	0x00010780


	//   ....[93]....
        /*0504*/ 	.word	0x00010fe0


	//   ....[94]....
        /*0508*/ 	.word	0x00011970


	//   ....[95]....
        /*050c*/ 	.word	0x00012190


	//   ....[96]....
        /*0510*/ 	.word	0x000121b0


	//   ....[97]....
        /*0514*/ 	.word	0x000121d0


	//   ....[98]....
        /*0518*/ 	.word	0x000121f0


	//   ....[99]....
        /*051c*/ 	.word	0x00012210


	//   ....[100]....
        /*0520*/ 	.word	0x000123a0


	//   ....[101]....
        /*0524*/ 	.word	0x000123c0


	//   ....[102]....
        /*0528*/ 	.word	0x000123e0


	//   ....[103]....
        /*052c*/ 	.word	0x00012400


	//   ....[104]....
        /*0530*/ 	.word	0x00012420


	//   ....[105]....
        /*0534*/ 	.word	0x00012850


	//   ....[106]....
        /*0538*/ 	.word	0x000128d0


	//   ....[107]....
        /*053c*/ 	.word	0x00012940


	//   ....[108]....
        /*0540*/ 	.word	0x000129b0


	//   ....[109]....
        /*0544*/ 	.word	0x00012b00


	//   ....[110]....
        /*0548*/ 	.word	0x00012b70


	//   ....[111]....
        /*054c*/ 	.word	0x00012be0


	//   ....[112]....
        /*0550*/ 	.word	0x00012c50


	//   ....[113]....
        /*0554*/ 	.word	0x00012d80


	//   ....[114]....
        /*0558*/ 	.word	0x00012df0


	//   ....[115]....
        /*055c*/ 	.word	0x00012e60


	//   ....[116]....
        /*0560*/ 	.word	0x00012ed0


	//   ....[117]....
        /*0564*/ 	.word	0x00012ff0


	//   ....[118]....
        /*0568*/ 	.word	0x00013060


	//   ....[119]....
        /*056c*/ 	.word	0x000130d0


	//   ....[120]....
        /*0570*/ 	.word	0x00013140


	//   ....[121]....
        /*0574*/ 	.word	0x00013280


	//   ....[122]....
        /*0578*/ 	.word	0x000132f0


	//   ....[123]....
        /*057c*/ 	.word	0x00013360


	//   ....[124]....
        /*0580*/ 	.word	0x000133d0


	//   ....[125]....
        /*0584*/ 	.word	0x00013440


	//   ....[126]....
        /*0588*/ 	.word	0x000134b0


	//   ....[127]....
        /*058c*/ 	.word	0x00013520


	//   ....[128]....
        /*0590*/ 	.word	0x00013590


	//   ....[129]....
        /*0594*/ 	.word	0x000135f0


	//   ....[130]....
        /*0598*/ 	.word	0x00013650


	//   ....[131]....
        /*059c*/ 	.word	0x000136b0


	//   ....[132]....
        /*05a0*/ 	.word	0x00013710


	//   ....[133]....
        /*05a4*/ 	.word	0x00013790


	//   ....[134]....
        /*05a8*/ 	.word	0x00013810


	//   ....[135]....
        /*05ac*/ 	.word	0x00013880


	//   ....[136]....
        /*05b0*/ 	.word	0x000138f0


	//   ....[137]....
        /*05b4*/ 	.word	0x00013970


	//   ....[138]....
        /*05b8*/ 	.word	0x000139e0


	//   ....[139]....
        /*05bc*/ 	.word	0x00013a50


	//   ....[140]....
        /*05c0*/ 	.word	0x00013ac0


	//   ....[141]....
        /*05c4*/ 	.word	0x00013b40


	//   ....[142]....
        /*05c8*/ 	.word	0x00013bc0


	//   ....[143]....
        /*05cc*/ 	.word	0x00013c30


	//   ....[144]....
        /*05d0*/ 	.word	0x00013ca0


	//   ....[145]....
        /*05d4*/ 	.word	0x00013d20


	//   ....[146]....
        /*05d8*/ 	.word	0x00013d90


	//   ....[147]....
        /*05dc*/ 	.word	0x00013e00


	//   ....[148]....
        /*05e0*/ 	.word	0x00013e70


	//   ....[149]....
        /*05e4*/ 	.word	0x00013ef0


	//   ....[150]....
        /*05e8*/ 	.word	0x00013f70


	//   ....[151]....
        /*05ec*/ 	.word	0x00013fe0


	//   ....[152]....
        /*05f0*/ 	.word	0x00014050


	//   ....[153]....
        /*05f4*/ 	.word	0x000140c0


	//   ....[154]....
        /*05f8*/ 	.word	0x00014120


	//   ....[155]....
        /*05fc*/ 	.word	0x00014180


	//   ....[156]....
        /*0600*/ 	.word	0x000141e0


	//   ....[157]....
        /*0604*/ 	.word	0x00014270


	//   ....[158]....
        /*0608*/ 	.word	0x000142e0


	//   ....[159]....
        /*060c*/ 	.word	0x00014350


	//   ....[160]....
        /*0610*/ 	.word	0x000143c0


	//   ....[161]....
        /*0614*/ 	.word	0x00014490


	//   ....[162]....
        /*0618*/ 	.word	0x000144f0


	//   ....[163]....
        /*061c*/ 	.word	0x00014550


	//   ....[164]....
        /*0620*/ 	.word	0x000145b0


	//----- nvinfo : EIATTR_EXIT_INSTR_OFFSETS
	.align		4
.L_1575:
        /*0624*/ 	.byte	0x04, 0x1c
        /*0626*/ 	.short	(.L_1577 - .L_1576)


	//   ....[0]....
.L_1576:
        /*0628*/ 	.word	0x00012550


	//   ....[1]....
        /*062c*/ 	.word	0x000127f0


	//----- nvinfo : EIATTR_MAX_THREADS
	.align		4
.L_1577:
        /*0630*/ 	.byte	0x04, 0x05
        /*0632*/ 	.short	(.L_1579 - .L_1578)
.L_1578:
        /*0634*/ 	.word	0x00000080
        /*0638*/ 	.word	0x00000001
        /*063c*/ 	.word	0x00000001


	//----- nvinfo : EIATTR_CRS_STACK_SIZE
	.align		4
.L_1579:
        /*0640*/ 	.byte	0x04, 0x1e
        /*0642*/ 	.short	(.L_1581 - .L_1580)
.L_1580:
        /*0644*/ 	.word	0x00000000
.L_1581:


//--------------------- .nv.info._Z25selective_scan_bwd_kernelI32Selective_Scan_bwd_kernel_traitsILi128ELi16ELb0ELb1ELb1ELb0ELb0EfN3c107complexIfEEEEv12SSMParamsBwd --------------------------
	.section	.nv.info._Z25selective_scan_bwd_kernelI32Selective_Scan_bwd_kernel_traitsILi128ELi16ELb0ELb1ELb1ELb0ELb0EfN3c107complexIfEEEEv12SSMParamsBwd,"",@"SHT_CUDA_INFO"
	.sectionflags	@""
	.align	4


	//----- nvinfo : EIATTR_CUDA_API_VERSION
	.align		4
        /*0000*/ 	.byte	0x04, 0x37
        /*0002*/ 	.short	(.L_1583 - .L_1582)
.L_1582:
        /*0004*/ 	.word	0x00000082


	//----- nvinfo : EIATTR_SW2861232_WAR
	.align		4
.L_1583:
        /*0008*/ 	.byte	0x01, 0x35
	.zero		2


	//----- nvinfo : EIATTR_PARAM_CBANK
	.align		4
        /*000c*/ 	.byte	0x04, 0x0a
        /*000e*/ 	.short	(.L_1585 - .L_1584)
	.align		4
.L_1584:
        /*0010*/ 	.word	index@(.nv.constant0._Z25selective_scan_bwd_kernelI32Selective_Scan_bwd_kernel_traitsILi128ELi16ELb0ELb1ELb1ELb0ELb0EfN3c107complexIfEEEEv12SSMParamsBwd)
        /*0014*/ 	.short	0x0160
        /*0016*/ 	.short	0x01f0


	//----- nvinfo : EIATTR_CBANK_PARAM_SIZE
	.align		4
.L_1585:
        /*0018*/ 	.byte	0x03, 0x19
        /*001a*/ 	.short	0x01f0


	//----- nvinfo : EIATTR_KPARAM_INFO
	.align		4
        /*001c*/ 	.byte	0x04, 0x17
        /*001e*/ 	.short	(.L_1587 - .L_1586)
.L_1586:
        /*0020*/ 	.word	0x00000000
        /*0024*/ 	.short	0x0000
        /*0026*/ 	.short	0x0000
        /*0028*/ 	.byte	0x00, 0xf0, 0xc1, 0x07


	//----- nvinfo : EIATTR_MAXREG_COUNT
	.align		4
.L_1587:
        /*002c*/ 	.byte	0x03, 0x1b
        /*002e*/ 	.short	0x00ff


	//----- nvinfo : EIATTR_NUM_BARRIERS
	.align		4
        /*0030*/ 	.byte	0x02, 0x4c
        /*0032*/ 	.byte	0x01
	.zero		1


	//----- nvinfo : EIATTR_ANNOTATIONS
	.align		4
        /*0034*/ 	.byte	0x04, 0x55
        /*0036*/ 	.short	(.L_1589 - .L_1588)


	//   ....[0]....
.L_1588:
        /*0038*/ 	.word	0x00000001
        /*003c*/ 	.byte	0x20, 0x02, 0x00, 0x00, 0x01, 0x00, 0x00, 0x00, 0x50, 0x02, 0x00, 0x00, 0x01, 0x00, 0x00, 0x00
        /*004c*/ 	.byte	0x80, 0x0a, 0x00, 0x00, 0x01, 0x00, 0x00, 0x00, 0xa0, 0x0a, 0x00, 0x00, 0x01, 0x00, 0x00, 0x00
        /*005c*/ 	.byte	0x70, 0x0b, 0x00, 0x00, 0x01, 0x00, 0x00, 0x00, 0x10, 0x1b, 0x00, 0x00, 0x01, 0x00, 0x00, 0x00
        /*006c*/ 	.byte	0x20, 0x1b, 0x00, 0x00, 0x01, 0x00, 0x00, 0x00, 0x00, 0x1f, 0x00, 0x00, 0x01, 0x00, 0x00, 0x00
        /*007c*/ 	.byte	0x60, 0xc8, 0x00, 0x00, 0x01, 0x00, 0x00, 0x00, 0x70, 0xc8, 0x00, 0x00, 0x01, 0x00, 0x00, 0x00
        /*008c*/ 	.byte	0xc0, 0xcc, 0x00, 0x00, 0x01, 0x00, 0x00, 0x00, 0x60, 0xd6, 0x00, 0x00, 0x01, 0x00, 0x00, 0x00
        /*009c*/ 	.byte	0x50, 0xdb, 0x00, 0x00, 0x01, 0x00, 0x00, 0x00, 0x60, 0xdd, 0x00, 0x00


	//----- nvinfo : EIATTR_MERCURY_ISA_VERSION
	.align		4
.L_1589:
        /*00a8*/ 	.byte	0x03, 0x5f
        /*00aa*/ 	.short	0x0000


	//----- nvinfo : EIATTR_COOP_GROUP_MASK_REGIDS
	.align		4
        /*00ac*/ 	.byte	0x04, 0x29
        /*00ae*/ 	.short	(.L_1591 - .L_1590)


	//   ....[0]....
.L_1590:
        /*00b0*/ 	.word	0xffffffff


	//   ....[1]....
        /*00b4*/ 	.word	0xffffffff


	//   ....[2]....
        /*00b8*/ 	.word	0xffffffff


	//   ....[3]....
        /*00bc*/ 	.word	0xffffffff


	//   ....[4]....
        /*00c0*/ 	.word	0xffffffff


	//   ....[5]....
        /*00c4*/ 	.word	0xffffffff


	//   ....[6]....
        /*00c8*/ 	.word	0xffffffff


	//   ....[7]....
        /*00cc*/ 	.word	0xffffffff


	//   ....[8]....
        /*00d0*/ 	.word	0xffffffff


	//   ....[9]....
        /*00d4*/ 	.word	0xffffffff


	//   ....[10]....
        /*00d8*/ 	.word	0xffffffff


	//   ....[11]....
        /*00dc*/ 	.word	0xffffffff


	//   ....[12]....
        /*00e0*/ 	.word	0xffffffff


	//   ....[13]....
        /*00e4*/ 	.word	0xffffffff


	//   ....[14]....
        /*00e8*/ 	.word	0xffffffff


	//   ....[15]....
        /*00ec*/ 	.word	0xffffffff


	//   ....[16]....
        /*00f0*/ 	.word	0xffffffff


	//   ....[17]....
        /*00f4*/ 	.word	0xffffffff


	//   ....[18]....
        /*00f8*/ 	.word	0xffffffff


	//   ....[19]....
        /*00fc*/ 	.word	0xffffffff


	//   ....[20]....
        /*0100*/ 	.word	0xffffffff


	//   ....[21]....
        /*0104*/ 	.word	0xffffffff


	//   ....[22]....
        /*0108*/ 	.word	0xffffffff


	//   ....[23]....
        /*010c*/ 	.word	0xffffffff


	//   ....[24]....
        /*0110*/ 	.word	0xffffffff


	//   ....[25]....
        /*0114*/ 	.word	0xffffffff


	//   ....[26]....
        /*0118*/ 	.word	0xffffffff


	//   ....[27]....
        /*011c*/ 	.word	0xffffffff


	//   ....[28]....
        /*0120*/ 	.word	0xffffffff


	//   ....[29]....
        /*0124*/ 	.word	0xffffffff


	//   ....[30]....
        /*0128*/ 	.word	0xffffffff


	//   ....[31]....
        /*012c*/ 	.word	0xffffffff


	//   ....[32]....
        /*0130*/ 	.word	0xffffffff


	//   ....[33]....
        /*0134*/ 	.word	0xffffffff


	//   ....[34]....
        /*0138*/ 	.word	0xffffffff


	//   ....[35]....
        /*013c*/ 	.word	0xffffffff


	//   ....[36]....
        /*0140*/ 	.word	0xffffffff


	//   ....[37]....
        /*0144*/ 	.word	0xffffffff


	//   ....[38]....
        /*0148*/ 	.word	0xffffffff


	//   ....[39]....
        /*014c*/ 	.word	0xffffffff


	//   ....[40]....
        /*0150*/ 	.word	0xffffffff


	//   ....[41]....
        /*0154*/ 	.word	0xffffffff


	//   ....[42]....
        /*0158*/ 	.word	0xffffffff


	//   ....[43]....
        /*015c*/ 	.word	0xffffffff


	//   ....[44]....
        /*0160*/ 	.word	0xffffffff


	//   ....[45]....
        /*0164*/ 	.word	0xffffffff


	//   ....[46]....
        /*0168*/ 	.word	0xffffffff


	//   ....[47]....
        /*016c*/ 	.word	0xffffffff


	//   ....[48]....
        /*0170*/ 	.word	0xffffffff


	//   ....[49]....
        /*0174*/ 	.word	0xffffffff


	//   ....[50]....
        /*0178*/ 	.word	0xffffffff


	//   ....[51]....
        /*017c*/ 	.word	0xffffffff


	//   ....[52]....
        /*0180*/ 	.word	0xffffffff


	//   ....[53]....
        /*0184*/ 	.word	0xffffffff


	//   ....[54]....
        /*0188*/ 	.word	0xffffffff


	//   ....[55]....
        /*018c*/ 	.word	0xffffffff


	//   ....[56]....
        /*0190*/ 	.word	0xffffffff


	//   ....[57]....
        /*0194*/ 	.word	0xffffffff


	//   ....[58]....
        /*0198*/ 	.word	0xffffffff


	//   ....[59]....
        /*019c*/ 	.word	0xffffffff


	//   ....[60]....
        /*01a0*/ 	.word	0xffffffff


	//   ....[61]....
        /*01a4*/ 	.word	0xffffffff


	//   ....[62]....
        /*01a8*/ 	.word	0xffffffff


	//   ....[63]....
        /*01ac*/ 	.word	0xffffffff


	//   ....[64]....
        /*01b0*/ 	.word	0xffffffff


	//   ....[65]....
        /*01b4*/ 	.word	0xffffffff


	//   ....[66]....
        /*01b8*/ 	.word	0xffffffff


	//   ....[67]....
        /*01bc*/ 	.word	0xffffffff


	//   ....[68]....
        /*01c0*/ 	.word	0xffffffff


	//   ....[69]....
        /*01c4*/ 	.word	0xffffffff


	//   ....[70]....
        /*01c8*/ 	.word	0xffffffff


	//   ....[71]....
        /*01cc*/ 	.word	0xffffffff


	//   ....[72]....
        /*01d0*/ 	.word	0xffffffff


	//   ....[73]....
        /*01d4*/ 	.word	0xffffffff


	//   ....[74]....
        /*01d8*/ 	.word	0xffffffff


	//   ....[75]....
        /*01dc*/ 	.word	0xffffffff


	//   ....[76]....
        /*01e0*/ 	.word	0xffffffff


	//   ....[77]....
        /*01e4*/ 	.word	0xffffffff


	//   ....[78]....
        /*01e8*/ 	.word	0xffffffff


	//   ....[79]....
        /*01ec*/ 	.word	0xffffffff


	//   ....[80]....
        /*01f0*/ 	.word	0xffffffff


	//   ....[81]....
        /*01f4*/ 	.word	0xffffffff


	//   ....[82]....
        /*01f8*/ 	.word	0xffffffff


	//   ....[83]....
        /*01fc*/ 	.word	0xffffffff


	//   ....[84]....
        /*0200*/ 	.word	0xffffffff


	//   ....[85]....
        /*0204*/ 	.word	0xffffffff


	//   ....[86]....
        /*0208*/ 	.word	0xffffffff


	//   ....[87]....
        /*020c*/ 	.word	0xffffffff


	//   ....[88]....
        /*0210*/ 	.word	0xffffffff


	//   ....[89]....
        /*0214*/ 	.word	0xffffffff


	//   ....[90]....
        /*0218*/ 	.word	0xffffffff


	//   ....[91]....
        /*021c*/ 	.word	0xffffffff


	//   ....[92]....
        /*0220*/ 	.word	0xffffffff


	//   ....[93]....
        /*0224*/ 	.word	0xffffffff


	//   ....[94]....
        /*0228*/ 	.word	0xffffffff


	//   ....[95]....
        /*022c*/ 	.word	0xffffffff


	//   ....[96]....
        /*0230*/ 	.word	0xffffffff


	//   ....[97]....
        /*0234*/ 	.word	0xffffffff


	//   ....[98]....
        /*0238*/ 	.word	0xffffffff


	//   ....[99]....
        /*023c*/ 	.word	0xffffffff


	//   ....[100]....
        /*0240*/ 	.word	0xffffffff


	//   ....[101]....
        /*0244*/ 	.word	0xffffffff


	//   ....[102]....
        /*0248*/ 	.word	0xffffffff


	//   ....[103]....
        /*024c*/ 	.word	0xffffffff


	//   ....[104]....
        /*0250*/ 	.word	0xffffffff


	//   ....[105]....
        /*0254*/ 	.word	0xffffffff


	//   ....[106]....
        /*0258*/ 	.word	0xffffffff


	//   ....[107]....
        /*025c*/ 	.word	0xffffffff


	//   ....[108]....
        /*0260*/ 	.word	0xffffffff


	//   ....[109]....
        /*0264*/ 	.word	0xffffffff


	//   ....[110]....
        /*0268*/ 	.word	0xffffffff


	//   ....[111]....
        /*026c*/ 	.word	0xffffffff


	//   ....[112]....
        /*0270*/ 	.word	0xffffffff


	//   ....[113]....
        /*0274*/ 	.word	0xffffffff


	//   ....[114]....
        /*0278*/ 	.word	0xffffffff


	//   ....[115]....
        /*027c*/ 	.word	0xffffffff


	//   ....[116]....
        /*0280*/ 	.word	0xffffffff


	//   ....[117]....
        /*0284*/ 	.word	0xffffffff


	//   ....[118]....
        /*0288*/ 	.word	0xffffffff


	//   ....[119]....
        /*028c*/ 	.word	0xffffffff


	//   ....[120]....
        /*0290*/ 	.word	0xffffffff


	//   ....[121]....
        /*0294*/ 	.word	0xffffffff


	//   ....[122]....
        /*0298*/ 	.word	0xffffffff


	//   ....[123]....
        /*029c*/ 	.word	0xffffffff


	//   ....[124]....
        /*02a0*/ 	.word	0xffffffff


	//   ....[125]....
        /*02a4*/ 	.word	0xffffffff


	//   ....[126]....
        /*02a8*/ 	.word	0xffffffff


	//   ....[127]....
        /*02ac*/ 	.word	0xffffffff


	//   ....[128]....
        /*02b0*/ 	.word	0xffffffff


	//   ....[129]....
        /*02b4*/ 	.word	0xffffffff


	//   ....[130]....
        /*02b8*/ 	.word	0xffffffff


	//   ....[131]....
        /*02bc*/ 	.word	0xffffffff


	//   ....[132]....
        /*02c0*/ 	.word	0xffffffff


	//   ....[133]....
        /*02c4*/ 	.word	0xffffffff


	//   ....[134]....
        /*02c8*/ 	.word	0xffffffff


	//   ....[135]....
        /*02cc*/ 	.word	0xffffffff


	//   ....[136]....
        /*02d0*/ 	.word	0xffffffff


	//   ....[137]....
        /*02d4*/ 	.word	0xffffffff


	//   ....[138]....
        /*02d8*/ 	.word	0xffffffff


	//   ....[139]....
        /*02dc*/ 	.word	0xffffffff


	//   ....[140]....
        /*02e0*/ 	.word	0xffffffff


	//   ....[141]....
        /*02e4*/ 	.word	0xffffffff


	//   ....[142]....
        /*02e8*/ 	.word	0xffffffff


	//   ....[143]....
        /*02ec*/ 	.word	0xffffffff


	//   ....[144]....
        /*02f0*/ 	.word	0xffffffff


	//   ....[145]....
        /*02f4*/ 	.word	0xffffffff


	//   ....[146]....
        /*02f8*/ 	.word	0xffffffff


	//   ....[147]....
        /*02fc*/ 	.word	0xffffffff


	//   ....[148]....
        /*0300*/ 	.word	0xffffffff


	//   ....[149]....
        /*0304*/ 	.word	0xffffffff


	//   ....[150]....
        /*0308*/ 	.word	0xffffffff


	//----- nvinfo : EIATTR_COOP_GROUP_INSTR_OFFSETS
	.align		4
.L_1591:
        /*030c*/ 	.byte	0x04, 0x28
        /*030e*/ 	.short	(.L_1593 - .L_1592)


	//   ....[0]....
.L_1592:
        /*0310*/ 	.word	0x00001300


	//   ....[1]....
        /*0314*/ 	.word	0x000017d0


	//   ....[2]....
        /*0318*/ 	.word	0x00001cd0


	//   ....[3]....
        /*031c*/ 	.word	0x00003280


	//   ....[4]....
        /*0320*/ 	.word	0x00004280


	//   ....[5]....
        /*0324*/ 	.word	0x00005b50


	//   ....[6]....
        /*0328*/ 	.word	0x00005b70


	//   ....[7]....
        /*032c*/ 	.word	0x00005b90


	//   ....[8]....
        /*0330*/ 	.word	0x00005ba0


	//   ....[9]....
        /*0334*/ 	.word	0x00005c40


	//   ....[10]....
        /*0338*/ 	.word	0x00005c70


	//   ....[11]....
        /*033c*/ 	.word	0x00005c90


	//   ....[12]....
        /*0340*/ 	.word	0x00005ca0


	//   ....[13]....
        /*0344*/ 	.word	0x00005d50


	//   ....[14]....
        /*0348*/ 	.word	0x00005d80


	//   ....[15]....
        /*034c*/ 	.word	0x00005d90


	//   ....[16]....
        /*0350*/ 	.word	0x00005da0


	//   ....[17]....
        /*0354*/ 	.word	0x00005e70


	//   ....[18]....
        /*0358*/ 	.word	0x00005e80


	//   ....[19]....
        /*035c*/ 	.word	0x00005e90


	//   ....[20]....
        /*0360*/ 	.word	0x00005ea0


	//   ....[21]....
        /*0364*/ 	.word	0x00005f30


	//   ....[22]....
        /*0368*/ 	.word	0x00005f70


	//   ....[23]....
        /*036c*/ 	.word	0x00005f90


	//   ....[24]....
        /*0370*/ 	.word	0x00005fa0


	//   ....[25]....
        /*0374*/ 	.word	0x00006100


	//   ....[26]....
        /*0378*/ 	.word	0x00006160


	//   ....[27]....
        /*037c*/ 	.word	0x000061c0


	//   ....[28]....
        /*0380*/ 	.word	0x00006220


	//   ....[29]....
        /*0384*/ 	.word	0x00006240


	//   ....[30]....
        /*0388*/ 	.word	0x00006250


	//   ....[31]....
        /*038c*/ 	.word	0x00006260


	//   ....[32]....
        /*0390*/ 	.word	0x00006270


	//   ....[33]....
        /*0394*/ 	.word	0x00006280


	//   ....[34]....
        /*0398*/ 	.word	0x00006290


	//   ....[35]....
        /*039c*/ 	.word	0x000062a0


	//   ....[36]....
        /*03a0*/ 	.word	0x000062b0


	//   ....[37]....
        /*03a4*/ 	.word	0x000078a0


	//   ....[38]....
        /*03a8*/ 	.word	0x000078c0


	//   ....[39]....
        /*03ac*/ 	.word	0x000078d0


	//   ....[40]....
        /*03b0*/ 	.word	0x000078e0


	//   ....[41]....
        /*03b4*/ 	.word	0x000079f0


	//   ....[42]....
        /*03b8*/ 	.word	0x00007a00


	//   ....[43]....
        /*03bc*/ 	.word	0x00007a10


	//   ....[44]....
        /*03c0*/ 	.word	0x00007a20


	//   ....[45]....
        /*03c4*/ 	.word	0x00007b30


	//   ....[46]....
        /*03c8*/ 	.word	0x00007b50


	//   ....[47]....
        /*03cc*/ 	.word	0x00007b60


	//   ....[48]....
        /*03d0*/ 	.word	0x00007b70


	//   ....[49]....
        /*03d4*/ 	.word	0x00007c80


	//   ....[50]....
        /*03d8*/ 	.word	0x00007c90


	//   ....[51]....
        /*03dc*/ 	.word	0x00007ca0


	//   ....[52]....
        /*03e0*/ 	.word	0x00007cb0


	//   ....[53]....
        /*03e4*/ 	.word	0x00007dc0


	//   ....[54]....
        /*03e8*/ 	.word	0x00007de0


	//   ....[55]....
        /*03ec*/ 	.word	0x00007df0


	//   ....[56]....
        /*03f0*/ 	.word	0x00007e00


	//   ....[57]....
        /*03f4*/ 	.word	0x00007f00


	//   ....[58]....
        /*03f8*/ 	.word	0x00007f10


	//   ....[59]....
        /*03fc*/ 	.word	0x00007f20


	//   ....[60]....
        /*0400*/ 	.word	0x00007f30


	//   ....[61]....
        /*0404*/ 	.word	0x00007f40


	//   ....[62]....
        /*0408*/ 	.word	0x00007f50


	//   ....[63]....
        /*040c*/ 	.word	0x00007f60


	//   ....[64]....
        /*0410*/ 	.word	0x00007f90


	//   ....[65]....
        /*0414*/ 	.word	0x00007fc0


	//   ....[66]....
        /*0418*/ 	.word	0x00007ff0


	//   ....[67]....
        /*041c*/ 	.word	0x00008000


	//   ....[68]....
        /*0420*/ 	.word	0x00008010


	//   ....[69]....
        /*0424*/ 	.word	0x0000c2d0


	//   ....[70]....
        /*0428*/ 	.word	0x0000c310


	//   ....[71]....
        /*042c*/ 	.word	0x0000c410


	//   ....[72]....
        /*0430*/ 	.word	0x0000c440


	//   ....[73]....
        /*0434*/ 	.word	0x0000c520


	//   ....[74]....
        /*0438*/ 	.word	0x0000c550


	//   ....[75]....
        /*043c*/ 	.word	0x0000c5f0


	//   ....[76]....
        /*0440*/ 	.word	0x0000c610


	//   ....[77]....
        /*0444*/ 	.word	0x0000c640


	//   ....[78]....
        /*0448*/ 	.word	0x0000c660


	//   ....[79]....
        /*044c*/ 	.word	0x0000ca70


	//   ....[80]....
        /*0450*/ 	.word	0x0000d3e0


	//   ....[81]....
        /*0454*/ 	.word	0x0000dbd0


	//   ....[82]....
        /*0458*/ 	.word	0x0000dbf0


	//   ....[83]....
        /*045c*/ 	.word	0x0000dc10


	//   ....[84]....
        /*0460*/ 	.word	0x0000dc30


	//   ....[85]....
        /*0464*/ 	.word	0x0000dc50


	//   ....[86]....
        /*0468*/ 	.word	0x0000dde0


	//   ....[87]....
        /*046c*/ 	.word	0x0000de00


	//   ....[88]....
        /*0470*/ 	.word	0x0000de20


	//   ....[89]....
        /*0474*/ 	.word	0x0000de40


	//   ....[90]....
        /*0478*/ 	.word	0x0000de60


	//   ....[91]....
        /*047c*/ 	.word	0x0000e170


	//   ....[92]....
        /*0480*/ 	.word	0x0000e1f0


	//   ....[93]....
        /*0484*/ 	.word	0x0000e260


	//   ....[94]....
        /*0488*/ 	.word	0x0000e2d0


	//   ....[95]....
        /*048c*/ 	.word	0x0000e420


	//   ....[96]....
        /*0490*/ 	.word	0x0000e490


	//   ....[97]....
        /*0494*/ 	.word	0x0000e500


	//   ....[98]....
        /*0498*/ 	.word	0x0000e570


	//   ....[99]....
        /*049c*/ 	.word	0x0000e6c0


	//   ....[100]....
        /*04a0*/ 	.word	0x0000e730


	//   ....[101]....
        /*04a4*/ 	.word	0x0000e7a0


	//   ....[102]....
        /*04a8*/ 	.word	0x0000e810


	//   ....[103]....
        /*04ac*/ 	.word	0x0000e930


	//   ....[104]....
        /*04b0*/ 	.word	0x0000e9a0


	//   ....[105]....
        /*04b4*/ 	.word	0x0000ea10


	//   ....[106]....
        /*04b8*/ 	.word	0x0000ea80


	//   ....[107]....
        /*04bc*/ 	.word	0x0000ebd0


	//   ....[108]....
        /*04c0*/ 	.word	0x0000ec40


	//   ....[109]....
        /*04c4*/ 	.word	0x0000ecb0


	//   ....[110]....
        /*04c8*/ 	.word	0x0000ed20


	//   ....[111]....
        /*04cc*/ 	.word	0x0000ed90


	//   ....[112]....
        /*04d0*/ 	.word	0x0000ee00


	//   ....[113]....
        /*04d4*/ 	.word	0x0000ee70


	//   ....[114]....
        /*04d8*/ 	.word	0x0000eee0


	//   ....[115]....
        /*04dc*/ 	.word	0x0000ef40


	//   ....[116]....
        /*04e0*/ 	.word	0x0000efa0


	//   ....[117]....
        /*04e4*/ 	.word	0x0000f000


	//   ....[118]....
        /*04e8*/ 	.word	0x0000f060


	//   ....[119]....
        /*04ec*/ 	.word	0x0000f0e0


	//   ....[120]....
        /*04f0*/ 	.word	0x0000f160


	//   ....[121]....
        /*04f4*/ 	.word	0x0000f1d0


	//   ....[122]....
        /*04f8*/ 	.word	0x0000f240


	//   ....[123]....
        /*04fc*/ 	.word	0x0000f2b0


	//   ....[124]....
        /*0500*/ 	.word	0x0000f320


	//   ....[125]....
        /*0504*/ 	.word	0x0000f390


	//   ....[126]....
        /*0508*/ 	.word	0x0000f400


	//   ....[127]....
        /*050c*/ 	.word	0x0000f470


	//   ....[128]....
        /*0510*/ 	.word	0x0000f4f0


	//   ....[129]....
        /*0514*/ 	.word	0x0000f560


	//   ....[130]....
        /*0518*/ 	.word	0x0000f5d0


	//   ....[131]....
        /*051c*/ 	.word	0x0000f640


	//   ....[132]....
        /*0520*/ 	.word	0x0000f6b0


	//   ....[133]....
        /*0524*/ 	.word	0x0000f720


	//   ....[134]....
        /*0528*/ 	.word	0x0000f790


	//   ....[135]....
        /*052c*/ 	.word	0x0000f800


	//   ....[136]....
        /*0530*/ 	.word	0x0000f880


	//   ....[137]....
        /*0534*/ 	.word	0x0000f8f0


	//   ....[138]....
        /*0538*/ 	.word	0x0000f960


	//   ....[139]....
        /*053c*/ 	.word	0x0000f9c0


	//   ....[140]....
        /*0540*/ 	.word	0x0000fa20


	//   ....[141]....
        /*0544*/ 	.word	0x0000fa80


	//   ....[142]....
        /*0548*/ 	.word	0x0000fae0


	//   ....[143]....
        /*054c*/ 	.word	0x0000fb70


	//   ....[144]....
        /*0550*/ 	.word	0x0000fbe0


	//   ....[145]....
        /*0554*/ 	.word	0x0000fc50


	//   ....[146]....
        /*0558*/ 	.word	0x0000fcc0


	//   ....[147]....
        /*055c*/ 	.word	0x0000fd90


	//   ....[148]....
        /*0560*/ 	.word	0x0000fdf0


	//   ....[149]....
        /*0564*/ 	.word	0x0000fe50


	//   ....[150]....
        /*0568*/ 	.word	0x0000feb0


	//----- nvinfo : EIATTR_EXIT_INSTR_OFFSETS
	.align		4
.L_1593:
        /*056c*/ 	.byte	0x04, 0x1c
        /*056e*/ 	.short	(.L_1595 - .L_1594)


	//   ....[0]....
.L_1594:
        /*0570*/ 	.word	0x0000df90


	//   ....[1]....
        /*0574*/ 	.word	0x0000e110


	//----- nvinfo : EIATTR_MAX_THREADS
	.align		4
.L_1595:
        /*0578*/ 	.byte	0x04, 0x05
        /*057a*/ 	.short	(.L_1597 - .L_1596)
.L_1596:
        /*057c*/ 	.word	0x00000080
        /*0580*/ 	.word	0x00000001
        /*0584*/ 	.word	0x00000001


	//----- nvinfo : EIATTR_CRS_STACK_SIZE
	.align		4
.L_1597:
        /*0588*/ 	.byte	0x04, 0x1e
        /*058a*/ 	.short	(.L_1599 - .L_1598)
.L_1598:
        /*058c*/ 	.word	0x00000000
.L_1599:


//--------------------- .nv.info._Z25selective_scan_bwd_kernelI32Selective_Scan_bwd_kernel_traitsILi128ELi16ELb0ELb1ELb1ELb0ELb1EfN3c107complexIfEEEEv12SSMParamsBwd --------------------------
	.section	.nv.info._Z25selective_scan_bwd_kernelI32Selective_Scan_bwd_kernel_traitsILi128ELi16ELb0ELb1ELb1ELb0ELb1EfN3c107complexIfEEEEv12SSMParamsBwd,"",@"SHT_CUDA_INFO"
	.sectionflags	@""
	.align	4


	//----- nvinfo : EIATTR_CUDA_API_VERSION
	.align		4
        /*0000*/ 	.byte	0x04, 0x37
        /*0002*/ 	.short	(.L_1601 - .L_1600)
.L_1600:
        /*0004*/ 	.word	0x00000082


	//----- nvinfo : EIATTR_SW2861232_WAR
	.align		4
.L_1601:
        /*0008*/ 	.byte	0x01, 0x35
	.zero		2


	//----- nvinfo : EIATTR_PARAM_CBANK
	.align		4
        /*000c*/ 	.byte	0x04, 0x0a
        /*000e*/ 	.short	(.L_1603 - .L_1602)
	.align		4
.L_1602:
        /*0010*/ 	.word	index@(.nv.constant0._Z25selective_scan_bwd_kernelI32Selective_Scan_bwd_kernel_traitsILi128ELi16ELb0ELb1ELb1ELb0ELb1EfN3c107complexIfEEEEv12SSMParamsBwd)
        /*0014*/ 	.short	0x0160
        /*0016*/ 	.short	0x01f0


	//----- nvinfo : EIATTR_CBANK_PARAM_SIZE
	.align		4
.L_1603:
        /*0018*/ 	.byte	0x03, 0x19
        /*001a*/ 	.short	0x01f0


	//----- nvinfo : EIATTR_KPARAM_INFO
	.align		4
        /*001c*/ 	.byte	0x04, 0x17
        /*001e*/ 	.short	(.L_1605 - .L_1604)
.L_1604:
        /*0020*/ 	.word	0x00000000
        /*0024*/ 	.short	0x0000
        /*0026*/ 	.short	0x0000
        /*0028*/ 	.byte	0x00, 0xf0, 0xc1, 0x07


	//----- nvinfo : EIATTR_MAXREG_COUNT
	.align		4
.L_1605:
        /*002c*/ 	.byte	0x03, 0x1b
        /*002e*/ 	.short	0x00ff


	//----- nvinfo : EIATTR_NUM_BARRIERS
	.align		4
        /*0030*/ 	.byte	0x02, 0x4c
        /*0032*/ 	.byte	0x01
	.zero		1


	//----- nvinfo : EIATTR_ANNOTATIONS
	.align		4
        /*0034*/ 	.byte	0x04, 0x55
        /*0036*/ 	.short	(.L_1607 - .L_1606)


	//   ....[0]....
.L_1606:
        /* <DEDUP_REMOVED lines=9> */


	//----- nvinfo : EIATTR_MERCURY_ISA_VERSION
	.align		4
.L_1607:
        /*00b8*/ 	.byte	0x03, 0x5f
        /*00ba*/ 	.short	0x0000


	//----- nvinfo : EIATTR_COOP_GROUP_MASK_REGIDS
	.align		4
        /*00bc*/ 	.byte	0x04, 0x29
        /*00be*/ 	.short	(.L_1609 - .L_1608)


	//   ....[0]....
.L_1608:
        /*00c0*/ 	.word	0xffffffff


	//   ....[1]....
        /*00c4*/ 	.word	0xffffffff


	//   ....[2]....
        /*00c8*/ 	.word	0xffffffff


	//   ....[3]....
        /*00cc*/ 	.word	0xffffffff


	//   ....[4]....
        /*00d0*/ 	.word	0xffffffff


	//   ....[5]....
        /*00d4*/ 	.word	0xffffffff


	//   ....[6]....
        /*00d8*/ 	.word	0xffffffff


	//   ....[7]....
        /*00dc*/ 	.word	0xffffffff


	//   ....[8]....
        /*00e0*/ 	.word	0xffffffff


	//   ....[9]....
        /*00e4*/ 	.word	0xffffffff


	//   ....[10]....
        /*00e8*/ 	.word	0xffffffff


	//   ....[11]....
        /*00ec*/ 	.word	0xffffffff


	//   ....[12]....
        /*00f0*/ 	.word	0xffffffff


	//   ....[13]....
        /*00f4*/ 	.word	0xffffffff


	//   ....[14]....
        /*00f8*/ 	.word	0xffffffff


	//   ....[15]....
        /*00fc*/ 	.word	0xffffffff


	//   ....[16]....
        /*0100*/ 	.word	0xffffffff


	//   ....[17]....
        /*0104*/ 	.word	0xffffffff


	//   ....[18]....
        /*0108*/ 	.word	0xffffffff


	//   ....[19]....
        /*010c*/ 	.word	0xffffffff


	//   ....[20]....
        /*0110*/ 	.word	0xffffffff


	//   ....[21]....
        /*0114*/ 	.word	0xffffffff


	//   ....[22]....
        /*0118*/ 	.word	0xffffffff


	//   ....[23]....
        /*011c*/ 	.word	0xffffffff


	//   ....[24]....
        /*0120*/ 	.word	0xffffffff


	//   ....[25]....
        /*0124*/ 	.word	0xffffffff


	//   ....[26]....
        /*0128*/ 	.word	0xffffffff


	//   ....[27]....
        /*012c*/ 	.word	0xffffffff


	//   ....[28]....
        /*0130*/ 	.word	0xffffffff


	//   ....[29]....
        /*0134*/ 	.word	0xffffffff


	//   ....[30]....
        /*0138*/ 	.word	0xffffffff


	//   ....[31]....
        /*013c*/ 	.word	0xffffffff


	//   ....[32]....
        /*0140*/ 	.word	0xffffffff


	//   ....[33]....
        /*0144*/ 	.word	0xffffffff


	//   ....[34]....
        /*0148*/ 	.word	0xffffffff


	//   ....[35]....
        /*014c*/ 	.word	0xffffffff


	//   ....[36]....
        /*0150*/ 	.word	0xffffffff


	//   ....[37]....
        /*0154*/ 	.word	0xffffffff


	//   ....[38]....
        /*0158*/ 	.word	0xffffffff


	//   ....[39]....
        /*015c*/ 	.word	0xffffffff


	//   ....[40]....
        /*0160*/ 	.word	0xffffffff


	//   ....[41]....
        /*0164*/ 	.word	0xffffffff


	//   ....[42]....
        /*0168*/ 	.word	0xffffffff


	//   ....[43]....
        /*016c*/ 	.word	0xffffffff


	//   ....[44]....
        /*0170*/ 	.word	0xffffffff


	//   ....[45]....
        /*0174*/ 	.word	0xffffffff


	//   ....[46]....
        /*0178*/ 	.word	0xffffffff


	//   ....[47]....
        /*017c*/ 	.word	0xffffffff


	//   ....[48]....
        /*0180*/ 	.word	0xffffffff


	//   ....[49]....
        /*0184*/ 	.word	0xffffffff


	//   ....[50]....
        /*0188*/ 	.word	0xffffffff


	//   ....[51]....
        /*018c*/ 	.word	0xffffffff


	//   ....[52]....
        /*0190*/ 	.word	0xffffffff


	//   ....[53]....
        /*0194*/ 	.word	0xffffffff


	//   ....[54]....
        /*0198*/ 	.word	0xffffffff


	//   ....[55]....
        /*019c*/ 	.word	0xffffffff


	//   ....[56]....
        /*01a0*/ 	.word	0xffffffff


	//   ....[57]....
        /*01a4*/ 	.word	0xffffffff


	//   ....[58]....
        /*01a8*/ 	.word	0xffffffff


	//   ....[59]....
        /*01ac*/ 	.word	0xffffffff


	//   ....[60]....
        /*01b0*/ 	.word	0xffffffff


	//   ....[61]....
        /*01b4*/ 	.word	0xffffffff


	//   ....[62]....
        /*01b8*/ 	.word	0xffffffff


	//   ....[63]....
        /*01bc*/ 	.word	0xffffffff


	//   ....[64]....
        /*01c0*/ 	.word	0xffffffff


	//   ....[65]....
        /*01c4*/ 	.word	0xffffffff


	//   ....[66]....
        /*01c8*/ 	.word	0xffffffff


	//   ....[67]....
        /*01cc*/ 	.word	0xffffffff


	//   ....[68]....
        /*01d0*/ 	.word	0xffffffff


	//   ....[69]....
        /*01d4*/ 	.word	0xffffffff


	//   ....[70]....
        /*01d8*/ 	.word	0xffffffff


	//   ....[71]....
        /*01dc*/ 	.word	0xffffffff


	//   ....[72]....
        /*01e0*/ 	.word	0xffffffff


	//   ....[73]....
        /*01e4*/ 	.word	0xffffffff


	//   ....[74]....
        /*01e8*/ 	.word	0xffffffff


	//   ....[75]....
        /*01ec*/ 	.word	0xffffffff


	//   ....[76]....
        /*01f0*/ 	.word	0xffffffff


	//   ....[77]....
        /*01f4*/ 	.word	0xffffffff


	//   ....[78]....
        /*01f8*/ 	.word	0xffffffff


	//   ....[79]....
        /*01fc*/ 	.word	0xffffffff


	//   ....[80]....
        /*0200*/ 	.word	0xffffffff


	//   ....[81]....
        /*0204*/ 	.word	0xffffffff


	//   ....[82]....
        /*0208*/ 	.word	0xffffffff


	//   ....[83]....
        /*020c*/ 	.word	0xffffffff


	//   ....[84]....
        /*0210*/ 	.word	0xffffffff


	//   ....[85]....
        /*0214*/ 	.word	0xffffffff


	//   ....[86]....
        /*0218*/ 	.word	0xffffffff


	//   ....[87]....
        /*021c*/ 	.word	0xffffffff


	//   ....[88]....
        /*0220*/ 	.word	0xffffffff


	//   ....[89]....
        /*0224*/ 	.word	0xffffffff


	//   ....[90]....
        /*0228*/ 	.word	0xffffffff


	//   ....[91]....
        /*022c*/ 	.word	0xffffffff


	//   ....[92]....
        /*0230*/ 	.word	0xffffffff


	//   ....[93]....
        /*0234*/ 	.word	0xffffffff


	//   ....[94]....
        /*0238*/ 	.word	0xffffffff


	//   ....[95]....
        /*023c*/ 	.word	0xffffffff


	//   ....[96]....
        /*0240*/ 	.word	0xffffffff


	//   ....[97]....
        /*0244*/ 	.word	0xffffffff


	//   ....[98]....
        /*0248*/ 	.word	0xffffffff


	//   ....[99]....
        /*024c*/ 	.word	0xffffffff


	//   ....[100]....
        /*0250*/ 	.word	0xffffffff


	//   ....[101]....
        /*0254*/ 	.word	0xffffffff


	//   ....[102]....
        /*0258*/ 	.word	0xffffffff


	//   ....[103]....
        /*025c*/ 	.word	0xffffffff


	//   ....[104]....
        /*0260*/ 	.word	0xffffffff


	//   ....[105]....
        /*0264*/ 	.word	0xffffffff


	//   ....[106]....
        /*0268*/ 	.word	0xffffffff


	//   ....[107]....
        /*026c*/ 	.word	0xffffffff


	//   ....[108]....
        /*0270*/ 	.word	0xffffffff


	//   ....[109]....
        /*0274*/ 	.word	0xffffffff


	//   ....[110]....
        /*0278*/ 	.word	0xffffffff


	//   ....[111]....
        /*027c*/ 	.word	0xffffffff


	//   ....[112]....
        /*0280*/ 	.word	0xffffffff


	//   ....[113]....
        /*0284*/ 	.word	0xffffffff


	//   ....[114]....
        /*0288*/ 	.word	0xffffffff


	//   ....[115]....
        /*028c*/ 	.word	0xffffffff


	//   ....[116]....
        /*0290*/ 	.word	0xffffffff


	//   ....[117]....
        /*0294*/ 	.word	0xffffffff


	//   ....[118]....
        /*0298*/ 	.word	0xffffffff


	//   ....[119]....
        /*029c*/ 	.word	0xffffffff


	//   ....[120]....
        /*02a0*/ 	.word	0xffffffff


	//   ....[121]....
        /*02a4*/ 	.word	0xffffffff


	//   ....[122]....
        /*02a8*/ 	.word	0xffffffff


	//   ....[123]....
        /*02ac*/ 	.word	0xffffffff


	//   ....[124]....
        /*02b0*/ 	.word	0xffffffff


	//   ....[125]....
        /*02b4*/ 	.word	0xffffffff


	//   ....[126]....
        /*02b8*/ 	.word	0xffffffff


	//   ....[127]....
        /*02bc*/ 	.word	0xffffffff


	//   ....[128]....
        /*02c0*/ 	.word	0xffffffff


	//   ....[129]....
        /*02c4*/ 	.word	0xffffffff


	//   ....[130]....
        /*02c8*/ 	.word	0xffffffff


	//   ....[131]....
        /*02cc*/ 	.word	0xffffffff


	//   ....[132]....
        /*02d0*/ 	.word	0xffffffff


	//   ....[133]....
        /*02d4*/ 	.word	0xffffffff


	//   ....[134]....
        /*02d8*/ 	.word	0xffffffff


	//   ....[135]....
        /*02dc*/ 	.word	0xffffffff


	//   ....[136]....
        /*02e0*/ 	.word	0xffffffff


	//   ....[137]....
        /*02e4*/ 	.word	0xffffffff


	//   ....[138]....
        /*02e8*/ 	.word	0xffffffff


	//   ....[139]....
        /*02ec*/ 	.word	0xffffffff


	//   ....[140]....
        /*02f0*/ 	.word	0xffffffff


	//   ....[141]....
        /*02f4*/ 	.word	0xffffffff


	//   ....[142]....
        /*02f8*/ 	.word	0xffffffff


	//   ....[143]....
        /*02fc*/ 	.word	0xffffffff


	//   ....[144]....
        /*0300*/ 	.word	0xffffffff


	//   ....[145]....
        /*0304*/ 	.word	0xffffffff


	//   ....[146]....
        /*0308*/ 	.word	0xffffffff


	//   ....[147]....
        /*030c*/ 	.word	0xffffffff


	//   ....[148]....
        /*0310*/ 	.word	0xffffffff


	//   ....[149]....
        /*0314*/ 	.word	0xffffffff


	//   ....[150]....
        /*0318*/ 	.word	0xffffffff


	//   ....[151]....
        /*031c*/ 	.word	0xffffffff


	//   ....[152]....
        /*0320*/ 	.word	0xffffffff


	//   ....[153]....
        /*0324*/ 	.word	0xffffffff


	//   ....[154]....
        /*0328*/ 	.word	0xffffffff


	//----- nvinfo : EIATTR_COOP_GROUP_INSTR_OFFSETS
	.align		4
.L_1609:
        /*032c*/ 	.byte	0x04, 0x28
        /*032e*/ 	.short	(.L_1611 - .L_1610)


	//   ....[0]....
.L_1610:
        /*0330*/ 	.word	0x000013f0


	//   ....[1]....
        /*0334*/ 	.word	0x000018f0


	//   ....[2]....
        /*0338*/ 	.word	0x00002200


	//   ....[3]....
        /*033c*/ 	.word	0x00002610


	//   ....[4]....
        /*0340*/ 	.word	0x00002ca0


	//   ....[5]....
        /*0344*/ 	.word	0x00003530


	//   ....[6]....
        /*0348*/ 	.word	0x00003f50


	//   ....[7]....
        /*034c*/ 	.word	0x000058e0


	//   ....[8]....
        /*0350*/ 	.word	0x00007890


	//   ....[9]....
        /*0354*/ 	.word	0x000081e0


	//   ....[10]....
        /*0358*/ 	.word	0x00008200


	//   ....[11]....
        /*035c*/ 	.word	0x00008220


	//   ....[12]....
        /*0360*/ 	.word	0x00008230


	//   ....[13]....
        /*0364*/ 	.word	0x000082a0


	//   ....[14]....
        /*0368*/ 	.word	0x00008310


	//   ....[15]....
        /*036c*/ 	.word	0x00008320


	//   ....[16]....
        /*0370*/ 	.word	0x000083a0


	//   ....[17]....
        /*0374*/ 	.word	0x000083e0


	//   ....[18]....
        /*0378*/ 	.word	0x00008410


	//   ....[19]....
        /*037c*/ 	.word	0x00008420


	//   ....[20]....
        /*0380*/ 	.word	0x00008480


	//   ....[21]....
        /*0384*/ 	.word	0x000084e0


	//   ....[22]....
        /*0388*/ 	.word	0x00008510


	//   ....[23]....
        /*038c*/ 	.word	0x00008570


	//   ....[24]....
        /*0390*/ 	.word	0x00008590


	//   ....[25]....
        /*0394*/ 	.word	0x000085a0


	//   ....[26]....
        /*0398*/ 	.word	0x00008600


	//   ....[27]....
        /*039c*/ 	.word	0x00008610


	//   ....[28]....
        /*03a0*/ 	.word	0x00008620


	//   ....[29]....
        /*03a4*/ 	.word	0x00008770


	//   ....[30]....
        /*03a8*/ 	.word	0x000087d0


	//   ....[31]....
        /*03ac*/ 	.word	0x00008830


	//   ....[32]....
        /*03b0*/ 	.word	0x00008890


	//   ....[33]....
        /*03b4*/ 	.word	0x000088b0


	//   ....[34]....
        /*03b8*/ 	.word	0x000088c0


	//   ....[35]....
        /*03bc*/ 	.word	0x000088d0


	//   ....[36]....
        /*03c0*/ 	.word	0x000088e0


	//   ....[37]....
        /*03c4*/ 	.word	0x000088f0


	//   ....[38]....
        /*03c8*/ 	.word	0x00008900


	//   ....[39]....
        /*03cc*/ 	.word	0x00008910


	//   ....[40]....
        /*03d0*/ 	.word	0x00008920


	//   ....[41]....
        /*03d4*/ 	.word	0x00009f50


	//   ....[42]....
        /*03d8*/ 	.word	0x00009f70


	//   ....[43]....
        /*03dc*/ 	.word	0x00009f80


	//   ....[44]....
        /*03e0*/ 	.word	0x00009f90


	//   ....[45]....
        /*03e4*/ 	.word	0x0000a0a0


	//   ....[46]....
        /*03e8*/ 	.word	0x0000a0b0


	//   ....[47]....
        /*03ec*/ 	.word	0x0000a0c0


	//   ....[48]....
        /*03f0*/ 	.word	0x0000a0d0


	//   ....[49]....
        /*03f4*/ 	.word	0x0000a1e0


	//   ....[50]....
        /*03f8*/ 	.word	0x0000a200


	//   ....[51]....
        /*03fc*/ 	.word	0x0000a210


	//   ....[52]....
        /*0400*/ 	.word	0x0000a220


	//   ....[53]....
        /*0404*/ 	.word	0x0000a330


	//   ....[54]....
        /*0408*/ 	.word	0x0000a340


	//   ....[55]....
        /*040c*/ 	.word	0x0000a350


	//   ....[56]....
        /*0410*/ 	.word	0x0000a360


	//   ....[57]....
        /*0414*/ 	.word	0x0000a470


	//   ....[58]....
        /*0418*/ 	.word	0x0000a490


	//   ....[59]....
        /*041c*/ 	.word	0x0000a4a0


	//   ....[60]....
        /*0420*/ 	.word	0x0000a4b0


	//   ....[61]....
        /*0424*/ 	.word	0x0000a5b0


	//   ....[62]....
        /*0428*/ 	.word	0x0000a5c0


	//   ....[63]....
        /*042c*/ 	.word	0x0000a5d0


	//   ....[64]....
        /*0430*/ 	.word	0x0000a5e0


	//   ....[65]....
        /*0434*/ 	.word	0x0000a5f0


	//   ....[66]....
        /*0438*/ 	.word	0x0000a600


	//   ....[67]....
        /*043c*/ 	.word	0x0000a610


	//   ....[68]....
        /*0440*/ 	.word	0x0000a640


	//   ....[69]....
        /*0444*/ 	.word	0x0000a670


	//   ....[70]....
        /*0448*/ 	.word	0x0000a6a0


	//   ....[71]....
        /*044c*/ 	.word	0x0000a6b0


	//   ....[72]....
        /*0450*/ 	.word	0x0000a6c0


	//   ....[73]....
        /*0454*/ 	.word	0x0000e9c0


	//   ....[74]....
        /*0458*/ 	.word	0x0000ea00


	//   ....[75]....
        /*045c*/ 	.word	0x0000eaf0


	//   ....[76]....
        /*0460*/ 	.word	0x0000eb20


	//   ....[77]....
        /*0464*/ 	.word	0x0000ec00


	//   ....[78]....
        /*0468*/ 	.word	0x0000ec30


	//   ....[79]....
        /*046c*/ 	.word	0x0000eca0


	//   ....[80]....
        /*0470*/ 	.word	0x0000ecc0


	//   ....[81]....
        /*0474*/ 	.word	0x0000ecf0


	//   ....[82]....
        /*0478*/ 	.word	0x0000ed10


	//   ....[83]....
        /*047c*/ 	.word	0x0000f110


	//   ....[84]....
        /*0480*/ 	.word	0x0000fa40


	//   ....[85]....
        /*0484*/ 	.word	0x00010290


	//   ....[86]....
        /*0488*/ 	.word	0x000102b0


	//   ....[87]....
        /*048c*/ 	.word	0x000102d0


	//   ....[88]....
        /*0490*/ 	.word	0x000102f0


	//   ....[89]....
        /*0494*/ 	.word	0x00010310


	//   ....[90]....
        /*0498*/ 	.word	0x000104a0


	//   ....[91]....
        /*049c*/ 	.word	0x000104c0


	//   ....[92]....
        /*04a0*/ 	.word	0x000104e0


	//   ....[93]....
        /*04a4*/ 	.word	0x00010500


	//   ....[94]....
        /*04a8*/ 	.word	0x00010520


	//   ....[95]....
        /*04ac*/ 	.word	0x00010830


	//   ....[96]....
        /*04b0*/ 	.word	0x000108b0


	//   ....[97]....
        /*04b4*/ 	.word	0x00010920


	//   ....[98]....
        /*04b8*/ 	.word	0x00010990


	//   ....[99]....
        /*04bc*/ 	.word	0x00010ae0


	//   ....[100]....
        /*04c0*/ 	.word	0x00010b50


	//   ....[101]....
        /*04c4*/ 	.word	0x00010bc0


	//   ....[102]....
        /*04c8*/ 	.word	0x00010c30


	//   ....[103]....
        /*04cc*/ 	.word	0x00010d60


	//   ....[104]....
        /*04d0*/ 	.word	0x00010dd0


	//   ....[105]....
        /*04d4*/ 	.word	0x00010e40


	//   ....[106]....
        /*04d8*/ 	.word	0x00010eb0


	//   ....[107]....
        /*04dc*/ 	.word	0x00010fd0


	//   ....[108]....
        /*04e0*/ 	.word	0x00011040


	//   ....[109]....
        /*04e4*/ 	.word	0x000110b0


	//   ....[110]....
        /*04e8*/ 	.word	0x00011120


	//   ....[111]....
        /*04ec*/ 	.word	0x00011260


	//   ....[112]....
        /*04f0*/ 	.word	0x000112d0


	//   ....[113]....
        /*04f4*/ 	.word	0x00011340


	//   ....[114]....
        /*04f8*/ 	.word	0x000113b0


	//   ....[115]....
        /*04fc*/ 	.word	0x00011420


	//   ....[116]....
        /*0500*/ 	.word	0x00011490


	//   ....[117]....
        /*0504*/ 	.word	0x00011500


	//   ....[118]....
        /*0508*/ 	.word	0x00011570


	//   ....[119]....
        /*050c*/ 	.word	0x000115d0


	//   ....[120]....
        /*0510*/ 	.word	0x00011630


	//   ....[121]....
        /*0514*/ 	.word	0x00011690


	//   ....[122]....
        /*0518*/ 	.word	0x000116f0


	//   ....[123]....
        /*051c*/ 	.word	0x00011770


	//   ....[124]....
        /*0520*/ 	.word	0x000117f0


	//   ....[125]....
        /*0524*/ 	.word	0x00011860


	//   ....[126]....
        /*0528*/ 	.word	0x000118d0


	//   ....[127]....
        /*052c*/ 	.word	0x00011940


	//   ....[128]....
        /*0530*/ 	.word	0x000119b0


	//   ....[129]....
        /*0534*/ 	.word	0x00011a20


	//   ....[130]....
        /*0538*/ 	.word	0x00011a90


	//   ....[131]....
        /*053c*/ 	.word	0x00011b00


	//   ....[132]....
        /*0540*/ 	.word	0x00011b80


	//   ....[133]....
        /*0544*/ 	.word	0x00011bf0


	//   ....[134]....
        /*0548*/ 	.word	0x00011c60


	//   ....[135]....
        /*054c*/ 	.word	0x00011cd0


	//   ....[136]....
        /*0550*/ 	.word	0x00011d40


	//   ....[137]....
        /*0554*/ 	.word	0x00011db0


	//   ....[138]....
        /*0558*/ 	.word	0x00011e20


	//   ....[139]....
        /*055c*/ 	.word	0x00011e90


	//   ....[140]....
        /*0560*/ 	.word	0x00011f10


	//   ....[141]....
        /*0564*/ 	.word	0x00011f80


	//   ....[142]....
        /*0568*/ 	.word	0x00011ff0


	//   ....[143]....
        /*056c*/ 	.word	0x00012050


	//   ....[144]....
        /*0570*/ 	.word	0x000120b0


	//   ....[145]....
        /*0574*/ 	.word	0x00012110


	//   ....[146]....
        /*0578*/ 	.word	0x00012170


	//   ....[147]....
        /*057c*/ 	.word	0x00012200


	//   ....[148]....
        /*0580*/ 	.word	0x00012270


	//   ....[149]....
        /*0584*/ 	.word	0x000122e0


	//   ....[150]....
        /*0588*/ 	.word	0x00012350


	//   ....[151]....
        /*058c*/ 	.word	0x00012420


	//   ....[152]....
        /*0590*/ 	.word	0x00012480


	//   ....[153]....
        /*0594*/ 	.word	0x000124e0


	//   ....[154]....
        /*0598*/ 	.word	0x00012540


	//----- nvinfo : EIATTR_EXIT_INSTR_OFFSETS
	.align		4
.L_1611:
        /*059c*/ 	.byte	0x04, 0x1c
        /*059e*/ 	.short	(.L_1613 - .L_1612)


	//   ....[0]....
.L_1612:
        /*05a0*/ 	.word	0x00010650


	//   ....[1]....
        /*05a4*/ 	.word	0x000107d0


	//----- nvinfo : EIATTR_MAX_THREADS
	.align		4
.L_1613:
        /*05a8*/ 	.byte	0x04, 0x05
        /*05aa*/ 	.short	(.L_1615 - .L_1614)
.L_1614:
        /*05ac*/ 	.word	0x00000080
        /*05b0*/ 	.word	0x00000001
        /*05b4*/ 	.word	0x00000001


	//----- nvinfo : EIATTR_CRS_STACK_SIZE
	.align		4
.L_1615:
        /*05b8*/ 	.byte	0x04, 0x1e
        /*05ba*/ 	.short	(.L_1617 - .L_1616)
.L_1616:
        /*05bc*/ 	.word	0x00000000
.L_1617:


//--------------------- .nv.info._Z25selective_scan_bwd_kernelI32Selective_Scan_bwd_kernel_traitsILi128ELi16ELb0ELb1ELb1ELb1ELb0EfN3c107complexIfEEEEv12SSMParamsBwd --------------------------
	.section	.nv.info._Z25selective_scan_bwd_kernelI32Selective_Scan_bwd_kernel_traitsILi128ELi16ELb0ELb1ELb1ELb1ELb0EfN3c107complexIfEEEEv12SSMParamsBwd,"",@"SHT_CUDA_INFO"
	.sectionflags	@""
	.align	4


	//----- nvinfo : EIATTR_CUDA_API_VERSION
	.align		4
        /*0000*/ 	.byte	0x04, 0x37
        /*0002*/ 	.short	(.L_1619 - .L_1618)
.L_1618:
        /*0004*/ 	.word	0x00000082


	//----- nvinfo : EIATTR_SW2861232_WAR
	.align		4
.L_1619:
        /*0008*/ 	.byte	0x01, 0x35
	.zero		2


	//----- nvinfo : EIATTR_PARAM_CBANK
	.align		4
        /*000c*/ 	.byte	0x04, 0x0a
        /*000e*/ 	.short	(.L_1621 - .L_1620)
	.align		4
.L_1620:
        /*0010*/ 	.word	index@(.nv.constant0._Z25selective_scan_bwd_kernelI32Selective_Scan_bwd_kernel_traitsILi128ELi16ELb0ELb1ELb1ELb1ELb0EfN3c107complexIfEEEEv12SSMParamsBwd)
        /*0014*/ 	.short	0x0160
        /*0016*/ 	.short	0x01f0


	//----- nvinfo : EIATTR_CBANK_PARAM_SIZE
	.align		4
.L_1621:
        /*0018*/ 	.byte	0x03, 0x19
        /*001a*/ 	.short	0x01f0


	//----- nvinfo : EIATTR_KPARAM_INFO
	.align		4
        /*001c*/ 	.byte	0x04, 0x17
        /*001e*/ 	.short	(.L_1623 - .L_1622)
.L_1622:
        /*0020*/ 	.word	0x00000000
        /*0024*/ 	.short	0x0000
        /*0026*/ 	.short	0x0000
        /*0028*/ 	.byte	0x00, 0xf0, 0xc1, 0x07


	//----- nvinfo : EIATTR_MAXREG_COUNT
	.align		4
.L_1623:
        /*002c*/ 	.byte	0x03, 0x1b
        /*002e*/ 	.short	0x00ff


	//----- nvinfo : EIATTR_NUM_BARRIERS
	.align		4
        /*0030*/ 	.byte	0x02, 0x4c
        /*0032*/ 	.byte	0x01
	.zero		1


	//----- nvinfo : EIATTR_ANNOTATIONS
	.align		4
        /*0034*/ 	.byte	0x04, 0x55
        /*0036*/ 	.short	(.L_1625 - .L_1624)


	//   ....[0]....
.L_1624:
        /* <DEDUP_REMOVED lines=12> */


	//----- nvinfo : EIATTR_MERCURY_ISA_VERSION
	.align		4
.L_1625:
        /*00e0*/ 	.byte	0x03, 0x5f
        /*00e2*/ 	.short	0x0000


	//----- nvinfo : EIATTR_COOP_GROUP_MASK_REGIDS
	.align		4
        /*00e4*/ 	.byte	0x04, 0x29
        /*00e6*/ 	.short	(.L_1627 - .L_1626)


	//   ....[0]....
.L_1626:
        /*00e8*/ 	.word	0xffffffff


	//   ....[1]....
        /*00ec*/ 	.word	0xffffffff


	//   ....[2]....
        /*00f0*/ 	.word	0xffffffff


	//   ....[3]....
        /*00f4*/ 	.word	0xffffffff


	//   ....[4]....
        /*00f8*/ 	.word	0xffffffff


	//   ....[5]....
        /*00fc*/ 	.word	0xffffffff


	//   ....[6]....
        /*0100*/ 	.word	0xffffffff


	//   ....[7]....
        /*0104*/ 	.word	0xffffffff


	//   ....[8]....
        /*0108*/ 	.word	0xffffffff


	//   ....[9]....
        /*010c*/ 	.word	0xffffffff


	//   ....[10]....
        /*0110*/ 	.word	0xffffffff


	//   ....[11]....
        /*0114*/ 	.word	0xffffffff


	//   ....[12]....
        /*0118*/ 	.word	0xffffffff


	//   ....[13]....
        /*011c*/ 	.word	0xffffffff


	//   ....[14]....
        /*0120*/ 	.word	0xffffffff


	//   ....[15]....
        /*0124*/ 	.word	0xffffffff


	//   ....[16]....
        /*0128*/ 	.word	0xffffffff


	//   ....[17]....
        /*012c*/ 	.word	0xffffffff


	//   ....[18]....
        /*0130*/ 	.word	0xffffffff


	//   ....[19]....
        /*0134*/ 	.word	0xffffffff


	//   ....[20]....
        /*0138*/ 	.word	0xffffffff


	//   ....[21]....
        /*013c*/ 	.word	0xffffffff


	//   ....[22]....
        /*0140*/ 	.word	0xffffffff


	//   ....[23]....
        /*0144*/ 	.word	0xffffffff


	//   ....[24]....
        /*0148*/ 	.word	0xffffffff


	//   ....[25]....
        /*014c*/ 	.word	0xffffffff


	//   ....[26]....
        /*0150*/ 	.word	0xffffffff


	//   ....[27]....
        /*0154*/ 	.word	0xffffffff


	//   ....[28]....
        /*0158*/ 	.word	0xffffffff


	//   ....[29]....
        /*015c*/ 	.word	0xffffffff


	//   ....[30]....
        /*0160*/ 	.word	0xffffffff


	//   ....[31]....
        /*0164*/ 	.word	0xffffffff


	//   ....[32]....
        /*0168*/ 	.word	0xffffffff


	//   ....[33]....
        /*016c*/ 	.word	0xffffffff


	//   ....[34]....
        /*0170*/ 	.word	0xffffffff


	//   ....[35]....
        /*0174*/ 	.word	0xffffffff


	//   ....[36]....
        /*0178*/ 	.word	0xffffffff


	//   ....[37]....
        /*017c*/ 	.word	0xffffffff


	//   ....[38]....
        /*0180*/ 	.word	0xffffffff


	//   ....[39]....
        /*0184*/ 	.word	0xffffffff


	//   ....[40]....
        /*0188*/ 	.word	0xffffffff


	//   ....[41]....
        /*018c*/ 	.word	0xffffffff


	//   ....[42]....
        /*0190*/ 	.word	0xffffffff


	//   ....[43]....
        /*0194*/ 	.word	0xffffffff


	//   ....[44]....
        /*0198*/ 	.word	0xffffffff


	//   ....[45]....
        /*019c*/ 	.word	0xffffffff


	//   ....[46]....
        /*01a0*/ 	.word	0xffffffff


	//   ....[47]....
        /*01a4*/ 	.word	0xffffffff


	//   ....[48]....
        /*01a8*/ 	.word	0xffffffff


	//   ....[49]....
        /*01ac*/ 	.word	0xffffffff


	//   ....[50]....
        /*01b0*/ 	.word	0xffffffff


	//   ....[51]....
        /*01b4*/ 	.word	0xffffffff


	//   ....[52]....
        /*01b8*/ 	.word	0xffffffff


	//   ....[53]....
        /*01bc*/ 	.word	0xffffffff


	//   ....[54]....
        /*01c0*/ 	.word	0xffffffff


	//   ....[55]....
        /*01c4*/ 	.word	0xffffffff


	//   ....[56]....
        /*01c8*/ 	.word	0xffffffff


	//   ....[57]....
        /*01cc*/ 	.word	0xffffffff


	//   ....[58]....
        /*01d0*/ 	.word	0xffffffff


	//   ....[59]....
        /*01d4*/ 	.word	0xffffffff


	//   ....[60]....
        /*01d8*/ 	.word	0xffffffff


	//   ....[61]....
        /*01dc*/ 	.word	0xffffffff


	//   ....[62]....
        /*01e0*/ 	.word	0xffffffff


	//   ....[63]....
        /*01e4*/ 	.word	0xffffffff


	//   ....[64]....
        /*01e8*/ 	.word	0xffffffff


	//   ....[65]....
        /*01ec*/ 	.word	0xffffffff


	//   ....[66]....
        /*01f0*/ 	.word	0xffffffff


	//   ....[67]....
        /*01f4*/ 	.word	0xffffffff


	//   ....[68]....
        /*01f8*/ 	.word	0xffffffff


	//   ....[69]....
        /*01fc*/ 	.word	0xffffffff


	//   ....[70]....
        /*0200*/ 	.word	0xffffffff


	//   ....[71]....
        /*0204*/ 	.word	0xffffffff


	//   ....[72]....
        /*0208*/ 	.word	0xffffffff


	//   ....[73]....
        /*020c*/ 	.word	0xffffffff


	//   ....[74]....
        /*0210*/ 	.word	0xffffffff


	//   ....[75]....
        /*0214*/ 	.word	0xffffffff


	//   ....[76]....
        /*0218*/ 	.word	0xffffffff


	//   ....[77]....
        /*021c*/ 	.word	0xffffffff


	//   ....[78]....
        /*0220*/ 	.word	0xffffffff


	//   ....[79]....
        /*0224*/ 	.word	0xffffffff


	//   ....[80]....
        /*0228*/ 	.word	0xffffffff


	//   ....[81]....
        /*022c*/ 	.word	0xffffffff


	//   ....[82]....
        /*0230*/ 	.word	0xffffffff


	//   ....[83]....
        /*0234*/ 	.word	0xffffffff


	//   ....[84]....
        /*0238*/ 	.word	0xffffffff


	//   ....[85]....
        /*023c*/ 	.word	0xffffffff


	//   ....[86]....
        /*0240*/ 	.word	0xffffffff


	//   ....[87]....
        /*0244*/ 	.word	0xffffffff


	//   ....[88]....
        /*0248*/ 	.word	0xffffffff


	//   ....[89]....
        /*024c*/ 	.word	0xffffffff


	//   ....[90]....
        /*0250*/ 	.word	0xffffffff


	//   ....[91]....
        /*0254*/ 	.word	0xffffffff


	//   ....[92]....
        /*0258*/ 	.word	0xffffffff


	//   ....[93]....
        /*025c*/ 	.word	0xffffffff


	//   ....[94]....
        /*0260*/ 	.word	0xffffffff


	//   ....[95]....
        /*0264*/ 	.word	0xffffffff


	//   ....[96]....
        /*0268*/ 	.word	0xffffffff


	//   ....[97]....
        /*026c*/ 	.word	0xffffffff


	//   ....[98]....
        /*0270*/ 	.word	0xffffffff


	//   ....[99]....
        /*0274*/ 	.word	0xffffffff


	//   ....[100]....
        /*0278*/ 	.word	0xffffffff


	//   ....[101]....
        /*027c*/ 	.word	0xffffffff


	//   ....[102]....
        /*0280*/ 	.word	0xffffffff


	//   ....[103]....
        /*0284*/ 	.word	0xffffffff


	//   ....[104]....
        /*0288*/ 	.word	0xffffffff


	//   ....[105]....
        /*028c*/ 	.word	0xffffffff


	//   ....[106]....
        /*0290*/ 	.word	0xffffffff


	//   ....[107]....
        /*0294*/ 	.word	0xffffffff


	//   ....[108]....
        /*0298*/ 	.word	0xffffffff


	//   ....[109]....
        /*029c*/ 	.word	0xffffffff


	//   ....[110]....
        /*02a0*/ 	.word	0xffffffff


	//   ....[111]....
        /*02a4*/ 	.word	0xffffffff


	//   ....[112]....
        /*02a8*/ 	.word	0xffffffff


	//   ....[113]....
        /*02ac*/ 	.word	0xffffffff


	//   ....[114]....
        /*02b0*/ 	.word	0xffffffff


	//   ....[115]....
        /*02b4*/ 	.word	0xffffffff


	//   ....[116]....
        /*02b8*/ 	.word	0xffffffff


	//   ....[117]....
        /*02bc*/ 	.word	0xffffffff


	//   ....[118]....
        /*02c0*/ 	.word	0xffffffff


	//   ....[119]....
        /*02c4*/ 	.word	0xffffffff


	//   ....[120]....
        /*02c8*/ 	.word	0xffffffff


	//   ....[121]....
        /*02cc*/ 	.word	0xffffffff


	//   ....[122]....
        /*02d0*/ 	.word	0xffffffff


	//   ....[123]....
        /*02d4*/ 	.word	0xffffffff


	//   ....[124]....
        /*02d8*/ 	.word	0xffffffff


	//   ....[125]....
        /*02dc*/ 	.word	0xffffffff


	//   ....[126]....
        /*02e0*/ 	.word	0xffffffff


	//   ....[127]....
        /*02e4*/ 	.word	0xffffffff


	//   ....[128]....
        /*02e8*/ 	.word	0xffffffff


	//   ....[129]....
        /*02ec*/ 	.word	0xffffffff


	//   ....[130]....
        /*02f0*/ 	.word	0xffffffff


	//   ....[131]....
        /*02f4*/ 	.word	0xffffffff


	//   ....[132]....
        /*02f8*/ 	.word	0xffffffff


	//   ....[133]....
        /*02fc*/ 	.word	0xffffffff


	//   ....[134]....
        /*0300*/ 	.word	0xffffffff


	//   ....[135]....
        /*0304*/ 	.word	0xffffffff


	//   ....[136]....
        /*0308*/ 	.word	0xffffffff


	//   ....[137]....
        /*030c*/ 	.word	0xffffffff


	//   ....[138]....
        /*0310*/ 	.word	0xffffffff


	//   ....[139]....
        /*0314*/ 	.word	0xffffffff


	//   ....[140]....
        /*0318*/ 	.word	0xffffffff


	//   ....[141]....
        /*031c*/ 	.word	0xffffffff


	//   ....[142]....
        /*0320*/ 	.word	0xffffffff


	//   ....[143]....
        /*0324*/ 	.word	0xffffffff


	//   ....[144]....
        /*0328*/ 	.word	0xffffffff


	//   ....[145]....
        /*032c*/ 	.word	0xffffffff


	//   ....[146]....
        /*0330*/ 	.word	0xffffffff


	//   ....[147]....
        /*0334*/ 	.word	0xffffffff


	//   ....[148]....
        /*0338*/ 	.word	0xffffffff


	//   ....[149]....
        /*033c*/ 	.word	0xffffffff


	//   ....[150]....
        /*0340*/ 	.word	0xffffffff


	//   ....[151]....
        /*0344*/ 	.word	0xffffffff


	//----- nvinfo : EIATTR_COOP_GROUP_INSTR_OFFSETS
	.align		4
.L_1627:
        /*0348*/ 	.byte	0x04, 0x28
        /*034a*/ 	.short	(.L_1629 - .L_1628)


	//   ....[0]....
.L_1628:
        /*034c*/ 	.word	0x000012f0


	//   ....[1]....
        /*0350*/ 	.word	0x00001780


	//   ....[2]....
        /*0354*/ 	.word	0x00001d10


	//   ....[3]....
        /*0358*/ 	.word	0x000056e0


	//   ....[4]....
        /*035c*/ 	.word	0x00006550


	//   ....[5]....
        /*0360*/ 	.word	0x00007e40


	//   ....[6]....
        /*0364*/ 	.word	0x00007e60


	//   ....[7]....
        /*0368*/ 	.word	0x00007e80


	//   ....[8]....
        /*036c*/ 	.word	0x00007e90


	//   ....[9]....
        /*0370*/ 	.word	0x00007f50


	//   ....[10]....
        /*0374*/ 	.word	0x00007f70


	//   ....[11]....
        /*0378*/ 	.word	0x00007fd0


	//   ....[12]....
        /*037c*/ 	.word	0x00007ff0


	//   ....[13]....
        /*0380*/ 	.word	0x00008030


	//   ....[14]....
        /*0384*/ 	.word	0x00008060


	//   ....[15]....
        /*0388*/ 	.word	0x000080d0


	//   ....[16]....
        /*038c*/ 	.word	0x000080f0


	//   ....[17]....
        /*0390*/ 	.word	0x00008130


	//   ....[18]....
        /*0394*/ 	.word	0x00008160


	//   ....[19]....
        /*0398*/ 	.word	0x000081d0


	//   ....[20]....
        /*039c*/ 	.word	0x000081f0


	//   ....[21]....
        /*03a0*/ 	.word	0x00008200


	//   ....[22]....
        /*03a4*/ 	.word	0x00008260


	//   ....[23]....
        /*03a8*/ 	.word	0x00008280


	//   ....[24]....
        /*03ac*/ 	.word	0x00008290


	//   ....[25]....
        /*03b0*/ 	.word	0x000083e0


	//   ....[26]....
        /*03b4*/ 	.word	0x00008440


	//   ....[27]....
        /*03b8*/ 	.word	0x000084a0


	//   ....[28]....
        /*03bc*/ 	.word	0x00008500


	//   ....[29]....
        /*03c0*/ 	.word	0x00008520


	//   ....[30]....
        /*03c4*/ 	.word	0x00008530


	//   ....[31]....
        /*03c8*/ 	.word	0x00008540


	//   ....[32]....
        /*03cc*/ 	.word	0x00008550


	//   ....[33]....
        /*03d0*/ 	.word	0x00008560


	//   ....[34]....
        /*03d4*/ 	.word	0x00008570


	//   ....[35]....
        /*03d8*/ 	.word	0x00008580


	//   ....[36]....
        /*03dc*/ 	.word	0x00008590


	//   ....[37]....
        /*03e0*/ 	.word	0x00009b70


	//   ....[38]....
        /*03e4*/ 	.word	0x00009b90


	//   ....[39]....
        /*03e8*/ 	.word	0x00009ba0


	//   ....[40]....
        /*03ec*/ 	.word	0x00009bb0


	//   ....[41]....
        /*03f0*/ 	.word	0x00009cc0


	//   ....[42]....
        /*03f4*/ 	.word	0x00009cd0


	//   ....[43]....
        /*03f8*/ 	.word	0x00009ce0


	//   ....[44]....
        /*03fc*/ 	.word	0x00009cf0


	//   ....[45]....
        /*0400*/ 	.word	0x00009e00


	//   ....[46]....
        /*0404*/ 	.word	0x00009e20


	//   ....[47]....
        /*0408*/ 	.word	0x00009e30


	//   ....[48]....
        /*040c*/ 	.word	0x00009e40


	//   ....[49]....
        /*0410*/ 	.word	0x00009f50


	//   ....[50]....
        /*0414*/ 	.word	0x00009f60


	//   ....[51]....
        /*0418*/ 	.word	0x00009f70


	//   ....[52]....
        /*041c*/ 	.word	0x00009f80


	//   ....[53]....
        /*0420*/ 	.word	0x0000a090


	//   ....[54]....
        /*0424*/ 	.word	0x0000a0b0


	//   ....[55]....
        /*0428*/ 	.word	0x0000a0c0


	//   ....[56]....
        /*042c*/ 	.word	0x0000a0d0


	//   ....[57]....
        /*0430*/ 	.word	0x0000a1d0


	//   ....[58]....
        /*0434*/ 	.word	0x0000a1e0


	//   ....[59]....
        /*0438*/ 	.word	0x0000a1f0


	//   ....[60]....
        /*043c*/ 	.word	0x0000a200


	//   ....[61]....
        /*0440*/ 	.word	0x0000a210


	//   ....[62]....
        /*0444*/ 	.word	0x0000a220


	//   ....[63]....
        /*0448*/ 	.word	0x0000a230


	//   ....[64]....
        /*044c*/ 	.word	0x0000a260


	//   ....[65]....
        /*0450*/ 	.word	0x0000a290


	//   ....[66]....
        /*0454*/ 	.word	0x0000a2c0


	//   ....[67]....
        /*0458*/ 	.word	0x0000a2d0


	//   ....[68]....
        /*045c*/ 	.word	0x0000a2e0


	//   ....[69]....
        /*0460*/ 	.word	0x0000e480


	//   ....[70]....
        /*0464*/ 	.word	0x0000e4c0


	//   ....[71]....
        /*0468*/ 	.word	0x0000e5b0


	//   ....[72]....
        /*046c*/ 	.word	0x0000e5e0


	//   ....[73]....
        /*0470*/ 	.word	0x0000e6c0


	//   ....[74]....
        /*0474*/ 	.word	0x0000e6f0


	//   ....[75]....
        /*0478*/ 	.word	0x0000e7a0


	//   ....[76]....
        /*047c*/ 	.word	0x0000e7c0


	//   ....[77]....
        /*0480*/ 	.word	0x0000e7f0


	//   ....[78]....
        /*0484*/ 	.word	0x0000e810


	//   ....[79]....
        /*0488*/ 	.word	0x0000ef40


	//   ....[80]....
        /*048c*/ 	.word	0x0000f7b0


	//   ....[81]....
        /*0490*/ 	.word	0x000101c0


	//   ....[82]....
        /*0494*/ 	.word	0x00010990


	//   ....[83]....
        /*0498*/ 	.word	0x000109b0


	//   ....[84]....
        /*049c*/ 	.word	0x000109d0


	//   ....[85]....
        /*04a0*/ 	.word	0x000109f0


	//   ....[86]....
        /*04a4*/ 	.word	0x00010a10


	//   ....[87]....
        /*04a8*/ 	.word	0x00010ba0


	//   ....[88]....
        /*04ac*/ 	.word	0x00010bc0


	//   ....[89]....
        /*04b0*/ 	.word	0x00010be0


	//   ....[90]....
        /*04b4*/ 	.word	0x00010c00


	//   ....[91]....
        /*04b8*/ 	.word	0x00010c20


	//   ....[92]....
        /*04bc*/ 	.word	0x00010f30


	//   ....[93]....
        /*04c0*/ 	.word	0x00010fb0


	//   ....[94]....
        /*04c4*/ 	.word	0x00011020


	//   ....[95]....
        /*04c8*/ 	.word	0x00011090


	//   ....[96]....
        /*04cc*/ 	.word	0x000111e0


	//   ....[97]....
        /*04d0*/ 	.word	0x00011250


	//   ....[98]....
        /*04d4*/ 	.word	0x000112c0


	//   ....[99]....
        /*04d8*/ 	.word	0x00011330


	//   ....[100]....
        /*04dc*/ 	.word	0x00011480


	//   ....[101]....
        /*04e0*/ 	.word	0x000114f0


	//   ....[102]....
        /*04e4*/ 	.word	0x00011560


	//   ....[103]....
        /*04e8*/ 	.word	0x000115d0


	//   ....[104]....
        /*04ec*/ 	.word	0x000116f0


	//   ....[105]....
        /*04f0*/ 	.word	0x00011760


	//   ....[106]....
        /*04f4*/ 	.word	0x000117d0


	//   ....[107]....
        /*04f8*/ 	.word	0x00011840


	//   ....[108]....
        /*04fc*/ 	.word	0x00011980


	//   ....[109]....
        /*0500*/ 	.word	0x000119f0


	//   ....[110]....
        /*0504*/ 	.word	0x00011a60


	//   ....[111]....
        /*0508*/ 	.word	0x00011ad0


	//   ....[112]....
        /*050c*/ 	.word	0x00011b50


	//   ....[113]....
        /*0510*/ 	.word	0x00011bc0


	//   ....[114]....
        /*0514*/ 	.word	0x00011c30


	//   ....[115]....
        /*0518*/ 	.word	0x00011ca0


	//   ....[116]....
        /*051c*/ 	.word	0x00011d00


	//   ....[117]....
        /*0520*/ 	.word	0x00011d60


	//   ....[118]....
        /*0524*/ 	.word	0x00011dc0


	//   ....[119]....
        /*0528*/ 	.word	0x00011e20


	//   ....[120]....
        /*052c*/ 	.word	0x00011ea0


	//   ....[121]....
        /*0530*/ 	.word	0x00011f20


	//   ....[122]....
        /*0534*/ 	.word	0x00011f90


	//   ....[123]....
        /*0538*/ 	.word	0x00012000


	//   ....[124]....
        /*053c*/ 	.word	0x00012070


	//   ....[125]....
        /*0540*/ 	.word	0x000120e0


	//   ....[126]....
        /*0544*/ 	.word	0x00012150


	//   ....[127]....
        /*0548*/ 	.word	0x000121c0


	//   ....[128]....
        /*054c*/ 	.word	0x00012230


	//   ....[129]....
        /*0550*/ 	.word	0x000122b0


	//   ....[130]....
        /*0554*/ 	.word	0x00012320


	//   ....[131]....
        /*0558*/ 	.word	0x00012390


	//   ....[132]....
        /*055c*/ 	.word	0x00012400


	//   ....[133]....
        /*0560*/ 	.word	0x00012470


	//   ....[134]....
        /*0564*/ 	.word	0x000124e0


	//   ....[135]....
        /*0568*/ 	.word	0x00012550


	//   ....[136]....
        /*056c*/ 	.word	0x000125c0


	//   ....[137]....
        /*0570*/ 	.word	0x00012640


	//   ....[138]....
        /*0574*/ 	.word	0x000126b0


	//   ....[139]....
        /*0578*/ 	.word	0x00012720


	//   ....[140]....
        /*057c*/ 	.word	0x00012780


	//   ....[141]....
        /*0580*/ 	.word	0x000127e0


	//   ....[142]....
        /*0584*/ 	.word	0x00012840


	//   ....[143]....
        /*0588*/ 	.word	0x000128a0


	//   ....[144]....
        /*058c*/ 	.word	0x00012930


	//   ....[145]....
        /*0590*/ 	.word	0x000129a0


	//   ....[146]....
        /*0594*/ 	.word	0x00012a10


	//   ....[147]....
        /*0598*/ 	.word	0x00012a80


	//   ....[148]....
        /*059c*/ 	.word	0x00012b50


	//   ....[149]....
        /*05a0*/ 	.word	0x00012bb0


	//   ....[150]....
        /*05a4*/ 	.word	0x00012c10


	//   ....[151]....
        /*05a8*/ 	.word	0x00012c70


	//----- nvinfo : EIATTR_EXIT_INSTR_OFFSETS
	.align		4
.L_1629:
        /*05ac*/ 	.byte	0x04, 0x1c
        /*05ae*/ 	.short	(.L_1631 - .L_1630)


	//   ....[0]....
.L_1630:
        /*05b0*/ 	.word	0x00010d50


	//   ....[1]....
        /*05b4*/ 	.word	0x00010ed0


	//----- nvinfo : EIATTR_MAX_THREADS
	.align		4
.L_1631:
        /*05b8*/ 	.byte	0x04, 0x05
        /*05ba*/ 	.short	(.L_1633 - .L_1632)
.L_1632:
        /*05bc*/ 	.word	0x00000080
        /*05c0*/ 	.word	0x00000001
        /*05c4*/ 	.word	0x00000001


	//----- nvinfo : EIATTR_CRS_STACK_SIZE
	.align		4
.L_1633:
        /*05c8*/ 	.byte	0x04, 0x1e
        /*05ca*/ 	.short	(.L_1635 - .L_1634)
.L_1634:
        /*05cc*/ 	.word	0x00000000
.L_1635:


//--------------------- .nv.info._Z25selective_scan_bwd_kernelI32Selective_Scan_bwd_kernel_traitsILi128ELi16ELb0ELb1ELb1ELb1ELb1EfN3c107complexIfEEEEv12SSMParamsBwd --------------------------
	.section	.nv.info._Z25selective_scan_bwd_kernelI32Selective_Scan_bwd_kernel_traitsILi128ELi16ELb0ELb1ELb1ELb1ELb1EfN3c107complexIfEEEEv12SSMParamsBwd,"",@"SHT_CUDA_INFO"
	.sectionflags	@""
	.align	4


	//----- nvinfo : EIATTR_CUDA_API_VERSION
	.align		4
        /*0000*/ 	.byte	0x04, 0x37
        /*0002*/ 	.short	(.L_1637 - .L_1636)
.L_1636:
        /*0004*/ 	.word	0x00000082


	//----- nvinfo : EIATTR_SW2861232_WAR
	.align		4
.L_1637:
        /*0008*/ 	.byte	0x01, 0x35
	.zero		2


	//----- nvinfo : EIATTR_PARAM_CBANK
	.align		4
        /*000c*/ 	.byte	0x04, 0x0a
        /*000e*/ 	.short	(.L_1639 - .L_1638)
	.align		4
.L_1638:
        /*0010*/ 	.word	index@(.nv.constant0._Z25selective_scan_bwd_kernelI32Selective_Scan_bwd_kernel_traitsILi128ELi16ELb0ELb1ELb1ELb1ELb1EfN3c107complexIfEEEEv12SSMParamsBwd)
        /*0014*/ 	.short	0x0160
        /*0016*/ 	.short	0x01f0


	//----- nvinfo : EIATTR_CBANK_PARAM_SIZE
	.align		4
.L_1639:
        /*0018*/ 	.byte	0x03, 0x19
        /*001a*/ 	.short	0x01f0


	//----- nvinfo : EIATTR_KPARAM_INFO
	.align		4
        /*001c*/ 	.byte	0x04, 0x17
        /*001e*/ 	.short	(.L_1641 - .L_1640)
.L_1640:
        /*0020*/ 	.word	0x00000000
        /*0024*/ 	.short	0x0000
        /*0026*/ 	.short	0x0000
        /*0028*/ 	.byte	0x00, 0xf0, 0xc1, 0x07


	//----- nvinfo : EIATTR_MAXREG_COUNT
	.align		4
.L_1641:
        /*002c*/ 	.byte	0x03, 0x1b
        /*002e*/ 	.short	0x00ff


	//----- nvinfo : EIATTR_NUM_BARRIERS
	.align		4
        /*0030*/ 	.byte	0x02, 0x4c
        /*0032*/ 	.byte	0x01
	.zero		1


	//----- nvinfo : EIATTR_ANNOTATIONS
	.align		4
        /*0034*/ 	.byte	0x04, 0x55
        /*0036*/ 	.short	(.L_1643 - .L_1642)


	//   ....[0]....
.L_1642:
        /* <DEDUP_REMOVED lines=13> */


	//----- nvinfo : EIATTR_MERCURY_ISA_VERSION
	.align		4
.L_1643:
        /*00f0*/ 	.byte	0x03, 0x5f
        /*00f2*/ 	.short	0x0000


	//----- nvinfo : EIATTR_COOP_GROUP_MASK_REGIDS
	.align		4
        /*00f4*/ 	.byte	0x04, 0x29
        /*00f6*/ 	.short	(.L_1645 - .L_1644)


	//   ....[0]....
.L_1644:
        /*00f8*/ 	.word	0xffffffff


	//   ....[1]....
        /*00fc*/ 	.word	0xffffffff


	//   ....[2]....
        /*0100*/ 	.word	0xffffffff


	//   ....[3]....
        /*0104*/ 	.word	0xffffffff


	//   ....[4]....
        /*0108*/ 	.word	0xffffffff


	//   ....[5]....
        /*010c*/ 	.word	0xffffffff


	//   ....[6]....
        /*0110*/ 	.word	0xffffffff


	//   ....[7]....
        /*0114*/ 	.word	0xffffffff


	//   ....[8]....
        /*0118*/ 	.word	0xffffffff


	//   ....[9]....
        /*011c*/ 	.word	0xffffffff


	//   ....[10]....
        /*0120*/ 	.word	0xffffffff


	//   ....[11]....
        /*0124*/ 	.word	0xffffffff


	//   ....[12]....
        /*0128*/ 	.word	0xffffffff


	//   ....[13]....
        /*012c*/ 	.word	0xffffffff


	//   ....[14]....
        /*0130*/ 	.word	0xffffffff


	//   ....[15]....
        /*0134*/ 	.word	0xffffffff


	//   ....[16]....
        /*0138*/ 	.word	0xffffffff


	//   ....[17]....
        /*013c*/ 	.word	0xffffffff


	//   ....[18]....
        /*0140*/ 	.word	0xffffffff


	//   ....[19]....
        /*0144*/ 	.word	0xffffffff


	//   ....[20]....
        /*0148*/ 	.word	0xffffffff


	//   ....[21]....
        /*014c*/ 	.word	0xffffffff


	//   ....[22]....
        /*0150*/ 	.word	0xffffffff


	//   ....[23]....
        /*0154*/ 	.word	0xffffffff


	//   ....[24]....
        /*0158*/ 	.word	0xffffffff


	//   ....[25]....
        /*015c*/ 	.word	0xffffffff


	//   ....[26]....
        /*0160*/ 	.word	0xffffffff


	//   ....[27]....
        /*0164*/ 	.word	0xffffffff


	//   ....[28]....
        /*0168*/ 	.word	0xffffffff


	//   ....[29]....
        /*016c*/ 	.word	0xffffffff


	//   ....[30]....
        /*0170*/ 	.word	0xffffffff


	//   ....[31]....
        /*0174*/ 	.word	0xffffffff


	//   ....[32]....
        /*0178*/ 	.word	0xffffffff


	//   ....[33]....
        /*017c*/ 	.word	0xffffffff


	//   ....[34]....
        /*0180*/ 	.word	0xffffffff


	//   ....[35]....
        /*0184*/ 	.word	0xffffffff


	//   ....[36]....
        /*0188*/ 	.word	0xffffffff


	//   ....[37]....
        /*018c*/ 	.word	0xffffffff


	//   ....[38]....
        /*0190*/ 	.word	0xffffffff


	//   ....[39]....
        /*0194*/ 	.word	0xffffffff


	//   ....[40]....
        /*0198*/ 	.word	0xffffffff


	//   ....[41]....
        /*019c*/ 	.word	0xffffffff


	//   ....[42]....
        /*01a0*/ 	.word	0xffffffff


	//   ....[43]....
        /*01a4*/ 	.word	0xffffffff


	//   ....[44]....
        /*01a8*/ 	.word	0xffffffff


	//   ....[45]....
        /*01ac*/ 	.word	0xffffffff


	//   ....[46]....
        /*01b0*/ 	.word	0xffffffff


	//   ....[47]....
        /*01b4*/ 	.word	0xffffffff


	//   ....[48]....
        /*01b8*/ 	.word	0xffffffff


	//   ....[49]....
        /*01bc*/ 	.word	0xffffffff


	//   ....[50]....
        /*01c0*/ 	.word	0xffffffff


	//   ....[51]....
        /*01c4*/ 	.word	0xffffffff


	//   ....[52]....
        /*01c8*/ 	.word	0xffffffff


	//   ....[53]....
        /*01cc*/ 	.word	0xffffffff


	//   ....[54]....
        /*01d0*/ 	.word	0xffffffff


	//   ....[55]....
        /*01d4*/ 	.word	0xffffffff


	//   ....[56]....
        /*01d8*/ 	.word	0xffffffff


	//   ....[57]....
        /*01dc*/ 	.word	0xffffffff


	//   ....[58]....
        /*01e0*/ 	.word	0xffffffff


	//   ....[59]....
        /*01e4*/ 	.word	0xffffffff


	//   ....[60]....
        /*01e8*/ 	.word	0xffffffff


	//   ....[61]....
        /*01ec*/ 	.word	0xffffffff


	//   ....[62]....
        /*01f0*/ 	.word	0xffffffff


	//   ....[63]....
        /*01f4*/ 	.word	0xffffffff


	//   ....[64]....
        /*01f8*/ 	.word	0xffffffff


	//   ....[65]....
        /*01fc*/ 	.word	0xffffffff


	//   ....[66]....
        /*0200*/ 	.word	0xffffffff


	//   ....[67]....
        /*0204*/ 	.word	0xffffffff


	//   ....[68]....
        /*0208*/ 	.word	0xffffffff


	//   ....[69]....
        /*020c*/ 	.word	0xffffffff


	//   ....[70]....
        /*0210*/ 	.word	0xffffffff


	//   ....[71]....
        /*0214*/ 	.word	0xffffffff


	//   ....[72]....
        /*0218*/ 	.word	0xffffffff


	//   ....[73]....
        /*021c*/ 	.word	0xffffffff


	//   ....[74]....
        /*0220*/ 	.word	0xffffffff


	//   ....[75]....
        /*0224*/ 	.word	0xffffffff


	//   ....[76]....
        /*0228*/ 	.word	0xffffffff


	//   ....[77]....
        /*022c*/ 	.word	0xffffffff


	//   ....[78]....
        /*0230*/ 	.word	0xffffffff


	//   ....[79]....
        /*0234*/ 	.word	0xffffffff


	//   ....[80]....
        /*0238*/ 	.word	0xffffffff


	//   ....[81]....
        /*023c*/ 	.word	0xffffffff


	//   ....[82]....
        /*0240*/ 	.word	0xffffffff


	//   ....[83]....
        /*0244*/ 	.word	0xffffffff


	//   ....[84]....
        /*0248*/ 	.word	0xffffffff


	//   ....[85]....
        /*024c*/ 	.word	0xffffffff


	//   ....[86]....
        /*0250*/ 	.word	0xffffffff


	//   ....[87]....
        /*0254*/ 	.word	0xffffffff


	//   ....[88]....
        /*0258*/ 	.word	0xffffffff


	//   ....[89]....
        /*025c*/ 	.word	0xffffffff


	//   ....[90]....
        /*0260*/ 	.word	0xffffffff


	//   ....[91]....
        /*0264*/ 	.word	0xffffffff


	//   ....[92]....
        /*0268*/ 	.word	0xffffffff


	//   ....[93]....
        /*026c*/ 	.word	0xffffffff


	//   ....[94]....
        /*0270*/ 	.word	0xffffffff


	//   ....[95]....
        /*0274*/ 	.word	0xffffffff


	//   ....[96]....
        /*0278*/ 	.word	0xffffffff


	//   ....[97]....
        /*027c*/ 	.word	0xffffffff


	//   ....[98]....
        /*0280*/ 	.word	0xffffffff


	//   ....[99]....
        /*0284*/ 	.word	0xffffffff


	//   ....[100]....
        /*0288*/ 	.word	0xffffffff


	//   ....[101]....
        /*028c*/ 	.word	0xffffffff


	//   ....[102]....
        /*0290*/ 	.word	0xffffffff


	//   ....[103]....
        /*0294*/ 	.word	0xffffffff


	//   ....[104]....
        /*0298*/ 	.word	0xffffffff


	//   ....[105]....
        /*029c*/ 	.word	0xffffffff


	//   ....[106]....
        /*02a0*/ 	.word	0xffffffff


	//   ....[107]....
        /*02a4*/ 	.word	0xffffffff


	//   ....[108]....
        /*02a8*/ 	.word	0xffffffff


	//   ....[109]....
        /*02ac*/ 	.word	0xffffffff


	//   ....[110]....
        /*02b0*/ 	.word	0xffffffff


	//   ....[111]....
        /*02b4*/ 	.word	0xffffffff


	//   ....[112]....
        /*02b8*/ 	.word	0xffffffff


	//   ....[113]....
        /*02bc*/ 	.word	0xffffffff


	//   ....[114]....
        /*02c0*/ 	.word	0xffffffff


	//   ....[115]....
        /*02c4*/ 	.word	0xffffffff


	//   ....[116]....
        /*02c8*/ 	.word	0xffffffff


	//   ....[117]....
        /*02cc*/ 	.word	0xffffffff


	//   ....[118]....
        /*02d0*/ 	.word	0xffffffff


	//   ....[119]....
        /*02d4*/ 	.word	0xffffffff


	//   ....[120]....
        /*02d8*/ 	.word	0xffffffff


	//   ....[121]....
        /*02dc*/ 	.word	0xffffffff


	//   ....[122]....
        /*02e0*/ 	.word	0xffffffff


	//   ....[123]....
        /*02e4*/ 	.word	0xffffffff


	//   ....[124]....
        /*02e8*/ 	.word	0xffffffff


	//   ....[125]....
        /*02ec*/ 	.word	0xffffffff


	//   ....[126]....
        /*02f0*/ 	.word	0xffffffff


	//   ....[127]....
        /*02f4*/ 	.word	0xffffffff


	//   ....[128]....
        /*02f8*/ 	.word	0xffffffff


	//   ....[129]....
        /*02fc*/ 	.word	0xffffffff


	//   ....[130]....
        /*0300*/ 	.word	0xffffffff


	//   ....[131]....
        /*0304*/ 	.word	0xffffffff


	//   ....[132]....
        /*0308*/ 	.word	0xffffffff


	//   ....[133]....
        /*030c*/ 	.word	0xffffffff


	//   ....[134]....
        /*0310*/ 	.word	0xffffffff


	//   ....[135]....
        /*0314*/ 	.word	0xffffffff


	//   ....[136]....
        /*0318*/ 	.word	0xffffffff


	//   ....[137]....
        /*031c*/ 	.word	0xffffffff


	//   ....[138]....
        /*0320*/ 	.word	0xffffffff


	//   ....[139]....
        /*0324*/ 	.word	0xffffffff


	//   ....[140]....
        /*0328*/ 	.word	0xffffffff


	//   ....[141]....
        /*032c*/ 	.word	0xffffffff


	//   ....[142]....
        /*0330*/ 	.word	0xffffffff


	//   ....[143]....
        /*0334*/ 	.word	0xffffffff


	//   ....[144]....
        /*0338*/ 	.word	0xffffffff


	//   ....[145]....
        /*033c*/ 	.word	0xffffffff


	//   ....[146]....
        /*0340*/ 	.word	0xffffffff


	//   ....[147]....
        /*0344*/ 	.word	0xffffffff


	//   ....[148]....
        /*0348*/ 	.word	0xffffffff


	//   ....[149]....
        /*034c*/ 	.word	0xffffffff


	//   ....[150]....
        /*0350*/ 	.word	0xffffffff


	//   ....[151]....
        /*0354*/ 	.word	0xffffffff


	//   ....[152]....
        /*0358*/ 	.word	0xffffffff


	//   ....[153]....
        /*035c*/ 	.word	0xffffffff


	//   ....[154]....
        /*0360*/ 	.word	0xffffffff


	//   ....[155]....
        /*0364*/ 	.word	0xffffffff


	//----- nvinfo : EIATTR_COOP_GROUP_INSTR_OFFSETS
	.align		4
.L_1645:
        /*0368*/ 	.byte	0x04, 0x28
        /*036a*/ 	.short	(.L_1647 - .L_1646)


	//   ....[0]....
.L_1646:
        /*036c*/ 	.word	0x000013f0


	//   ....[1]....
        /*0370*/ 	.word	0x00001870


	//   ....[2]....
        /*0374*/ 	.word	0x00001df0


	//   ....[3]....
        /*0378*/ 	.word	0x00004a10


	//   ....[4]....
        /*037c*/ 	.word	0x00005080


	//   ....[5]....
        /*0380*/ 	.word	0x00005920


	//   ....[6]....
        /*0384*/ 	.word	0x00006330


	//   ....[7]....
        /*0388*/ 	.word	0x00007db0


	//   ....[8]....
        /*038c*/ 	.word	0x00009c80


	//   ....[9]....
        /*0390*/ 	.word	0x0000a5d0


	//   ....[10]....
        /*0394*/ 	.word	0x0000a5f0


	//   ....[11]....
        /*0398*/ 	.word	0x0000a610


	//   ....[12]....
        /*039c*/ 	.word	0x0000a620


	//   ....[13]....
        /*03a0*/ 	.word	0x0000a690


	//   ....[14]....
        /*03a4*/ 	.word	0x0000a700


	//   ....[15]....
        /*03a8*/ 	.word	0x0000a760


	//   ....[16]....
        /*03ac*/ 	.word	0x0000a780


	//   ....[17]....
        /*03b0*/ 	.word	0x0000a7d0


	//   ....[18]....
        /*03b4*/ 	.word	0x0000a7f0


	//   ....[19]....
        /*03b8*/ 	.word	0x0000a860


	//   ....[20]....
        /*03bc*/ 	.word	0x0000a880


	//   ....[21]....
        /*03c0*/ 	.word	0x0000a8d0


	//   ....[22]....
        /*03c4*/ 	.word	0x0000a900


	//   ....[23]....
        /*03c8*/ 	.word	0x0000a960


	//   ....[24]....
        /*03cc*/ 	.word	0x0000a980


	//   ....[25]....
        /*03d0*/ 	.word	0x0000a990


	//   ....[26]....
        /*03d4*/ 	.word	0x0000a9e0


	//   ....[27]....
        /*03d8*/ 	.word	0x0000aa00


	//   ....[28]....
        /*03dc*/ 	.word	0x0000aa10


	//   ....[29]....
        /*03e0*/ 	.word	0x0000ab60


	//   ....[30]....
        /*03e4*/ 	.word	0x0000abc0


	//   ....[31]....
        /*03e8*/ 	.word	0x0000ac20


	//   ....[32]....
        /*03ec*/ 	.word	0x0000ac80


	//   ....[33]....
        /*03f0*/ 	.word	0x0000aca0


	//   ....[34]....
        /*03f4*/ 	.word	0x0000acb0


	//   ....[35]....
        /*03f8*/ 	.word	0x0000acc0


	//   ....[36]....
        /*03fc*/ 	.word	0x0000acd0


	//   ....[37]....
        /*0400*/ 	.word	0x0000ace0


	//   ....[38]....
        /*0404*/ 	.word	0x0000acf0


	//   ....[39]....
        /*0408*/ 	.word	0x0000ad00


	//   ....[40]....
        /*040c*/ 	.word	0x0000ad10


	//   ....[41]....
        /*0410*/ 	.word	0x0000c340


	//   ....[42]....
        /*0414*/ 	.word	0x0000c360


	//   ....[43]....
        /*0418*/ 	.word	0x0000c370


	//   ....[44]....
        /*041c*/ 	.word	0x0000c380


	//   ....[45]....
        /*0420*/ 	.word	0x0000c490


	//   ....[46]....
        /*0424*/ 	.word	0x0000c4a0


	//   ....[47]....
        /*0428*/ 	.word	0x0000c4b0


	//   ....[48]....
        /*042c*/ 	.word	0x0000c4c0


	//   ....[49]....
        /*0430*/ 	.word	0x0000c5d0


	//   ....[50]....
        /*0434*/ 	.word	0x0000c5f0


	//   ....[51]....
        /*0438*/ 	.word	0x0000c600


	//   ....[52]....
        /*043c*/ 	.word	0x0000c610


	//   ....[53]....
        /*0440*/ 	.word	0x0000c720


	//   ....[54]....
        /*0444*/ 	.word	0x0000c730


	//   ....[55]....
        /*0448*/ 	.word	0x0000c740


	//   ....[56]....
        /*044c*/ 	.word	0x0000c750


	//   ....[57]....
        /*0450*/ 	.word	0x0000c860


	//   ....[58]....
        /*0454*/ 	.word	0x0000c880


	//   ....[59]....
        /*0458*/ 	.word	0x0000c890


	//   ....[60]....
        /*045c*/ 	.word	0x0000c8a0


	//   ....[61]....
        /*0460*/ 	.word	0x0000c9a0


	//   ....[62]....
        /*0464*/ 	.word	0x0000c9b0


	//   ....[63]....
        /*0468*/ 	.word	0x0000c9c0


	//   ....[64]....
        /*046c*/ 	.word	0x0000c9d0


	//   ....[65]....
        /*0470*/ 	.word	0x0000c9e0


	//   ....[66]....
        /*0474*/ 	.word	0x0000c9f0


	//   ....[67]....
        /*0478*/ 	.word	0x0000ca00


	//   ....[68]....
        /*047c*/ 	.word	0x0000ca30


	//   ....[69]....
        /*0480*/ 	.word	0x0000ca60


	//   ....[70]....
        /*0484*/ 	.word	0x0000ca90


	//   ....[71]....
        /*0488*/ 	.word	0x0000caa0


	//   ....[72]....
        /*048c*/ 	.word	0x0000cab0


	//   ....[73]....
        /*0490*/ 	.word	0x00010c90


	//   ....[74]....
        /*0494*/ 	.word	0x00010cd0


	//   ....[75]....
        /*0498*/ 	.word	0x00010dc0


	//   ....[76]....
        /*049c*/ 	.word	0x00010df0


	//   ....[77]....
        /*04a0*/ 	.word	0x00010ed0


	//   ....[78]....
        /*04a4*/ 	.word	0x00010f00


	//   ....[79]....
        /*04a8*/ 	.word	0x00010f30


	//   ....[80]....
        /*04ac*/ 	.word	0x00010f50


	//   ....[81]....
        /*04b0*/ 	.word	0x00010f80


	//   ....[82]....
        /*04b4*/ 	.word	0x00010fa0


	//   ....[83]....
        /*04b8*/ 	.word	0x00011730


	//   ....[84]....
        /*04bc*/ 	.word	0x00011f80


	//   ....[85]....
        /*04c0*/ 	.word	0x00012930


	//   ....[86]....
        /*04c4*/ 	.word	0x00013170


	//   ....[87]....
        /*04c8*/ 	.word	0x00013190


	//   ....[88]....
        /*04cc*/ 	.word	0x000131b0


	//   ....[89]....
        /*04d0*/ 	.word	0x000131d0


	//   ....[90]....
        /*04d4*/ 	.word	0x000131f0


	//   ....[91]....
        /*04d8*/ 	.word	0x00013380


	//   ....[92]....
        /*04dc*/ 	.word	0x000133a0


	//   ....[93]....
        /*04e0*/ 	.word	0x000133c0


	//   ....[94]....
        /*04e4*/ 	.word	0x000133e0


	//   ....[95]....
        /*04e8*/ 	.word	0x00013400


	//   ....[96]....
        /*04ec*/ 	.word	0x00013710


	//   ....[97]....
        /*04f0*/ 	.word	0x00013790


	//   ....[98]....
        /*04f4*/ 	.word	0x00013800


	//   ....[99]....
        /*04f8*/ 	.word	0x00013870


	//   ....[100]....
        /*04fc*/ 	.word	0x000139c0


	//   ....[101]....
        /*0500*/ 	.word	0x00013a30


	//   ....[102]....
        /*0504*/ 	.word	0x00013aa0


	//   ....[103]....
        /*0508*/ 	.word	0x00013b10


	//   ....[104]....
        /*050c*/ 	.word	0x00013c40


	//   ....[105]....
        /*0510*/ 	.word	0x00013cb0


	//   ....[106]....
        /*0514*/ 	.word	0x00013d20


	//   ....[107]....
        /*0518*/ 	.word	0x00013d90


	//   ....[108]....
        /*051c*/ 	.word	0x00013eb0


	//   ....[109]....
        /*0520*/ 	.word	0x00013f20


	//   ....[110]....
        /*0524*/ 	.word	0x00013f90


	//   ....[111]....
        /*0528*/ 	.word	0x00014000


	//   ....[112]....
        /*052c*/ 	.word	0x00014140


	//   ....[113]....
        /*0530*/ 	.word	0x000141b0


	//   ....[114]....
        /*0534*/ 	.word	0x00014220


	//   ....[115]....
        /*0538*/ 	.word	0x00014290


	//   ....[116]....
        /*053c*/ 	.word	0x00014300


	//   ....[117]....
        /*0540*/ 	.word	0x00014370


	//   ....[118]....
        /*0544*/ 	.word	0x000143e0


	//   ....[119]....
        /*0548*/ 	.word	0x00014450


	//   ....[120]....
        /*054c*/ 	.word	0x000144b0


	//   ....[121]....
        /*0550*/ 	.word	0x00014510


	//   ....[122]....
        /*0554*/ 	.word	0x00014570


	//   ....[123]....
        /*0558*/ 	.word	0x000145d0


	//   ....[124]....
        /*055c*/ 	.word	0x00014650


	//   ....[125]....
        /*0560*/ 	.word	0x000146d0


	//   ....[126]....
        /*0564*/ 	.word	0x00014740


	//   ....[127]....
        /*0568*/ 	.word	0x000147b0


	//   ....[128]....
        /*056c*/ 	.word	0x00014830


	//   ....[129]....
        /*0570*/ 	.word	0x000148a0


	//   ....[130]....
        /*0574*/ 	.word	0x00014910


	//   ....[131]....
        /*0578*/ 	.word	0x00014980


	//   ....[132]....
        /*057c*/ 	.word	0x00014a00


	//   ....[133]....
        /*0580*/ 	.word	0x00014a80


	//   ....[134]....
        /*0584*/ 	.word	0x00014af0


	//   ....[135]....
        /*0588*/ 	.word	0x00014b60


	//   ....[136]....
        /*058c*/ 	.word	0x00014be0


	//   ....[137]....
        /*0590*/ 	.word	0x00014c50


	//   ....[138]....
        /*0594*/ 	.word	0x00014cc0


	//   ....[139]....
        /*0598*/ 	.word	0x00014d30


	//   ....[140]....
        /*059c*/ 	.word	0x00014db0


	//   ....[141]....
        /*05a0*/ 	.word	0x00014e30


	//   ....[142]....
        /*05a4*/ 	.word	0x00014ea0


	//   ....[143]....
        /*05a8*/ 	.word	0x00014f10


	//   ....[144]....
        /*05ac*/ 	.word	0x00014f80


	//   ....[145]....
        /*05b0*/ 	.word	0x00014fe0


	//   ....[146]....
        /*05b4*/ 	.word	0x00015040


	//   ....[147]....
        /*05b8*/ 	.word	0x000150a0


	//   ....[148]....
        /*05bc*/ 	.word	0x00015130


	//   ....[149]....
        /*05c0*/ 	.word	0x000151a0


	//   ....[150]....
        /*05c4*/ 	.word	0x00015210


	//   ....[151]....
        /*05c8*/ 	.word	0x00015280


	//   ....[152]....
        /*05cc*/ 	.word	0x00015350


	//   ....[153]....
        /*05d0*/ 	.word	0x000153b0


	//   ....[154]....
        /*05d4*/ 	.word	0x00015410


	//   ....[155]....
        /*05d8*/ 	.word	0x00015470


	//----- nvinfo : EIATTR_EXIT_INSTR_OFFSETS
	.align		4
.L_1647:
        /*05dc*/ 	.byte	0x04, 0x1c
        /*05de*/ 	.short	(.L_1649 - .L_1648)


	//   ....[0]....
.L_1648:
        /*05e0*/ 	.word	0x00013530


	//   ....[1]....
        /*05e4*/ 	.word	0x000136b0


	//----- nvinfo : EIATTR_MAX_THREADS
	.align		4
.L_1649:
        /*05e8*/ 	.byte	0x04, 0x05
        /*05ea*/ 	.short	(.L_1651 - .L_1650)
.L_1650:
        /*05ec*/ 	.word	0x00000080
        /*05f0*/ 	.word	0x00000001
        /*05f4*/ 	.word	0x00000001


	//----- nvinfo : EIATTR_CRS_STACK_SIZE
	.align		4
.L_1651:
        /*05f8*/ 	.byte	0x04, 0x1e
        /*05fa*/ 	.short	(.L_1653 - .L_1652)
.L_1652:
        /*05fc*/ 	.word	0x00000000
.L_1653:


//--------------------- .nv.info._Z25selective_scan_bwd_kernelI32Selective_Scan_bwd_kernel_traitsILi128ELi16ELb1ELb0ELb0ELb0ELb0EfN3c107complexIfEEEEv12SSMParamsBwd --------------------------
	.section	.nv.info._Z25selective_scan_bwd_kernelI32Selective_Scan_bwd_kernel_traitsILi128ELi16ELb1ELb0ELb0ELb0ELb0EfN3c107complexIfEEEEv12SSMParamsBwd,"",@"SHT_CUDA_INFO"
	.sectionflags	@""
	.align	4


	//----- nvinfo : EIATTR_CUDA_API_VERSION
	.align		4
        /*0000*/ 	.byte	0x04, 0x37
        /*0002*/ 	.short	(.L_1655 - .L_1654)
.L_1654:
        /*0004*/ 	.word	0x00000082


	//----- nvinfo : EIATTR_SW2861232_WAR
	.align		4
.L_1655:
        /*0008*/ 	.byte	0x01, 0x35
	.zero		2


	//----- nvinfo : EIATTR_PARAM_CBANK
	.align		4
        /*000c*/ 	.byte	0x04, 0x0a
        /*000e*/ 	.short	(.L_1657 - .L_1656)
	.align		4
.L_1656:
        /*0010*/ 	.word	index@(.nv.constant0._Z25selective_scan_bwd_kernelI32Selective_Scan_bwd_kernel_traitsILi128ELi16ELb1ELb0ELb0ELb0ELb0EfN3c107complexIfEEEEv12SSMParamsBwd)
        /*0014*/ 	.short	0x0160
        /*0016*/ 	.short	0x01f0


	//----- nvinfo : EIATTR_CBANK_PARAM_SIZE
	.align		4
.L_1657:
        /*0018*/ 	.byte	0x03, 0x19
        /*001a*/ 	.short	0x01f0


	//----- nvinfo : EIATTR_KPARAM_INFO
	.align		4
        /*001c*/ 	.byte	0x04, 0x17
        /*001e*/ 	.short	(.L_1659 - .L_1658)
.L_1658:
        /*0020*/ 	.word	0x00000000
        /*0024*/ 	.short	0x0000
        /*0026*/ 	.short	0x0000
        /*0028*/ 	.byte	0x00, 0xf0, 0xc1, 0x07


	//----- nvinfo : EIATTR_MAXREG_COUNT
	.align		4
.L_1659:
        /*002c*/ 	.byte	0x03, 0x1b
        /*002e*/ 	.short	0x00ff


	//----- nvinfo : EIATTR_NUM_BARRIERS
	.align		4
        /*0030*/ 	.byte	0x02, 0x4c
        /*0032*/ 	.byte	0x01
	.zero		1


	//----- nvinfo : EIATTR_MERCURY_ISA_VERSION
	.align		4
        /*0034*/ 	.byte	0x03, 0x5f
        /*0036*/ 	.short	0x0000


	//----- nvinfo : EIATTR_COOP_GROUP_MASK_REGIDS
	.align		4
        /*0038*/ 	.byte	0x04, 0x29
        /*003a*/ 	.short	(.L_1661 - .L_1660)


	//   ....[0]....
.L_1660:
        /*003c*/ 	.word	0xffffffff


	//   ....[1]....
        /*0040*/ 	.word	0xffffffff


	//   ....[2]....
        /*0044*/ 	.word	0xffffffff


	//   ....[3]....
        /*0048*/ 	.word	0xffffffff


	//   ....[4]....
        /*004c*/ 	.word	0xffffffff


	//   ....[5]....
        /*0050*/ 	.word	0xffffffff


	//   ....[6]....
        /*0054*/ 	.word	0xffffffff


	//   ....[7]....
        /*0058*/ 	.word	0xffffffff


	//   ....[8]....
        /*005c*/ 	.word	0xffffffff


	//   ....[9]....
        /*0060*/ 	.word	0xffffffff


	//   ....[10]....
        /*0064*/ 	.word	0xffffffff


	//   ....[11]....
        /*0068*/ 	.word	0xffffffff


	//   ....[12]....
        /*006c*/ 	.word	0xffffffff


	//   ....[13]....
        /*0070*/ 	.word	0xffffffff


	//   ....[14]....
        /*0074*/ 	.word	0xffffffff


	//   ....[15]....
        /*0078*/ 	.word	0xffffffff


	//   ....[16]....
        /*007c*/ 	.word	0xffffffff


	//   ....[17]....
        /*0080*/ 	.word	0xffffffff


	//   ....[18]....
        /*0084*/ 	.word	0xffffffff


	//   ....[19]....
        /*0088*/ 	.word	0xffffffff


	//   ....[20]....
        /*008c*/ 	.word	0xffffffff


	//   ....[21]....
        /*0090*/ 	.word	0xffffffff


	//   ....[22]....
        /*0094*/ 	.word	0xffffffff


	//   ....[23]....
        /*0098*/ 	.word	0xffffffff


	//   ....[24]....
        /*009c*/ 	.word	0xffffffff


	//   ....[25]....
        /*00a0*/ 	.word	0xffffffff


	//   ....[26]....
        /*00a4*/ 	.word	0xffffffff


	//   ....[27]....
        /*00a8*/ 	.word	0xffffffff


	//   ....[28]....
        /*00ac*/ 	.word	0xffffffff


	//   ....[29]....
        /*00b0*/ 	.word	0xffffffff


	//   ....[30]....
        /*00b4*/ 	.word	0xffffffff


	//   ....[31]....
        /*00b8*/ 	.word	0xffffffff


	//   ....[32]....
        /*00bc*/ 	.word	0xffffffff


	//   ....[33]....
        /*00c0*/ 	.word	0xffffffff


	//   ....[34]....
        /*00c4*/ 	.word	0xffffffff


	//   ....[35]....
        /*00c8*/ 	.word	0xffffffff


	//   ....[36]....
        /*00cc*/ 	.word	0xffffffff


	//   ....[37]....
        /*00d0*/ 	.word	0xffffffff


	//   ....[38]....
        /*00d4*/ 	.word	0xffffffff


	//   ....[39]....
        /*00d8*/ 	.word	0xffffffff


	//   ....[40]....
        /*00dc*/ 	.word	0xffffffff


	//   ....[41]....
        /*00e0*/ 	.word	0xffffffff


	//   ....[42]....
        /*00e4*/ 	.word	0xffffffff


	//   ....[43]....
        /*00e8*/ 	.word	0xffffffff


	//   ....[44]....
        /*00ec*/ 	.word	0xffffffff


	//   ....[45]....
        /*00f0*/ 	.word	0xffffffff


	//   ....[46]....
        /*00f4*/ 	.word	0xffffffff


	//   ....[47]....
        /*00f8*/ 	.word	0xffffffff


	//   ....[48]....
        /*00fc*/ 	.word	0xffffffff


	//   ....[49]....
        /*0100*/ 	.word	0xffffffff


	//   ....[50]....
        /*0104*/ 	.word	0xffffffff


	//   ....[51]....
        /*0108*/ 	.word	0xffffffff


	//   ....[52]....
        /*010c*/ 	.word	0xffffffff


	//   ....[53]....
        /*0110*/ 	.word	0xffffffff


	//   ....[54]....
        /*0114*/ 	.word	0xffffffff


	//   ....[55]....
        /*0118*/ 	.word	0xffffffff


	//   ....[56]....
        /*011c*/ 	.word	0xffffffff


	//   ....[57]....
        /*0120*/ 	.word	0xffffffff


	//   ....[58]....
        /*0124*/ 	.word	0xffffffff


	//   ....[59]....
        /*0128*/ 	.word	0xffffffff


	//   ....[60]....
        /*012c*/ 	.word	0xffffffff


	//   ....[61]....
        /*0130*/ 	.word	0xffffffff


	//   ....[62]....
        /*0134*/ 	.word	0xffffffff


	//   ....[63]....
        /*0138*/ 	.word	0xffffffff


	//   ....[64]....
        /*013c*/ 	.word	0xffffffff


	//   ....[65]....
        /*0140*/ 	.word	0xffffffff


	//   ....[66]....
        /*0144*/ 	.word	0xffffffff


	//   ....[67]....
        /*0148*/ 	.word	0xffffffff


	//   ....[68]....
        /*014c*/ 	.word	0xffffffff


	//   ....[69]....
        /*0150*/ 	.word	0xffffffff


	//   ....[70]....
        /*0154*/ 	.word	0xffffffff


	//   ....[71]....
        /*0158*/ 	.word	0xffffffff


	//   ....[72]....
        /*015c*/ 	.word	0xffffffff


	//   ....[73]....
        /*0160*/ 	.word	0xffffffff


	//   ....[74]....
        /*0164*/ 	.word	0xffffffff


	//   ....[75]....
        /*0168*/ 	.word	0xffffffff


	//   ....[76]....
        /*016c*/ 	.word	0xffffffff


	//   ....[77]....
        /*0170*/ 	.word	0xffffffff


	//   ....[78]....
        /*0174*/ 	.word	0xffffffff


	//   ....[79]....
        /*0178*/ 	.word	0xffffffff


	//   ....[80]....
        /*017c*/ 	.word	0xffffffff


	//   ....[81]....
        /*0180*/ 	.word	0xffffffff


	//   ....[82]....
        /*0184*/ 	.word	0xffffffff


	//   ....[83]....
        /*0188*/ 	.word	0xffffffff


	//   ....[84]....
        /*018c*/ 	.word	0xffffffff


	//   ....[85]....
        /*0190*/ 	.word	0xffffffff


	//   ....[86]....
        /*0194*/ 	.word	0xffffffff


	//   ....[87]....
        /*0198*/ 	.word	0xffffffff


	//   ....[88]....
        /*019c*/ 	.word	0xffffffff


	//   ....[89]....
        /*01a0*/ 	.word	0xffffffff


	//   ....[90]....
        /*01a4*/ 	.word	0xffffffff


	//   ....[91]....
        /*01a8*/ 	.word	0xffffffff


	//   ....[92]....
        /*01ac*/ 	.word	0xffffffff


	//   ....[93]....
        /*01b0*/ 	.word	0xffffffff


	//   ....[94]....
        /*01b4*/ 	.word	0xffffffff


	//   ....[95]....
        /*01b8*/ 	.word	0xffffffff


	//   ....[96]....
        /*01bc*/ 	.word	0xffffffff


	//   ....[97]....
        /*01c0*/ 	.word	0xffffffff


	//   ....[98]....
        /*01c4*/ 	.word	0xffffffff


	//   ....[99]....
        /*01c8*/ 	.word	0xffffffff


	//   ....[100]....
        /*01cc*/ 	.word	0xffffffff


	//   ....[101]....
        /*01d0*/ 	.word	0xffffffff


	//   ....[102]....
        /*01d4*/ 	.word	0xffffffff


	//   ....[103]....
        /*01d8*/ 	.word	0xffffffff


	//   ....[104]....
        /*01dc*/ 	.word	0xffffffff


	//   ....[105]....
        /*01e0*/ 	.word	0xffffffff


	//   ....[106]....
        /*01e4*/ 	.word	0xffffffff


	//   ....[107]....
        /*01e8*/ 	.word	0xffffffff


	//   ....[108]....
        /*01ec*/ 	.word	0xffffffff


	//   ....[109]....
        /*01f0*/ 	.word	0xffffffff


	//   ....[110]....
        /*01f4*/ 	.word	0xffffffff


	//   ....[111]....
        /*01f8*/ 	.word	0xffffffff


	//   ....[112]....
        /*01fc*/ 	.word	0xffffffff


	//   ....[113]....
        /*0200*/ 	.word	0xffffffff


	//   ....[114]....
        /*0204*/ 	.word	0xffffffff


	//   ....[115]....
        /*0208*/ 	.word	0xffffffff


	//   ....[116]....
        /*020c*/ 	.word	0xffffffff


	//   ....[117]....
        /*0210*/ 	.word	0xffffffff


	//   ....[118]....
        /*0214*/ 	.word	0xffffffff


	//   ....[119]....
        /*0218*/ 	.word	0xffffffff


	//   ....[120]....
        /*021c*/ 	.word	0xffffffff


	//   ....[121]....
        /*0220*/ 	.word	0xffffffff


	//   ....[122]....
        /*0224*/ 	.word	0xffffffff


	//   ....[123]....
        /*0228*/ 	.word	0xffffffff


	//   ....[124]....
        /*022c*/ 	.word	0xffffffff


	//   ....[125]....
        /*0230*/ 	.word	0xffffffff


	//   ....[126]....
        /*0234*/ 	.word	0xffffffff


	//   ....[127]....
        /*0238*/ 	.word	0xffffffff


	//   ....[128]....
        /*023c*/ 	.word	0xffffffff


	//   ....[129]....
        /*0240*/ 	.word	0xffffffff


	//   ....[130]....
        /*0244*/ 	.word	0xffffffff


	//   ....[131]....
        /*0248*/ 	.word	0xffffffff


	//   ....[132]....
        /*024c*/ 	.word	0xffffffff


	//   ....[133]....
        /*0250*/ 	.word	0xffffffff


	//   ....[134]....
        /*0254*/ 	.word	0xffffffff


	//   ....[135]....
        /*0258*/ 	.word	0xffffffff


	//   ....[136]....
        /*025c*/ 	.word	0xffffffff


	//   ....[137]....
        /*0260*/ 	.word	0xffffffff


	//   ....[138]....
        /*0264*/ 	.word	0xffffffff


	//   ....[139]....
        /*0268*/ 	.word	0xffffffff


	//   ....[140]....
        /*026c*/ 	.word	0xffffffff


	//   ....[141]....
        /*0270*/ 	.word	0xffffffff


	//   ....[142]....
        /*0274*/ 	.word	0xffffffff


	//   ....[143]....
        /*0278*/ 	.word	0xffffffff


	//   ....[144]....
        /*027c*/ 	.word	0xffffffff


	//   ....[145]....
        /*0280*/ 	.word	0xffffffff


	//   ....[146]....
        /*0284*/ 	.word	0xffffffff


	//   ....[147]....
        /*0288*/ 	.word	0xffffffff


	//   ....[148]....
        /*028c*/ 	.word	0xffffffff


	//   ....[149]....
        /*0290*/ 	.word	0xffffffff


	//   ....[150]....
        /*0294*/ 	.word	0xffffffff


	//   ....[151]....
        /*0298*/ 	.word	0xffffffff


	//   ....[152]....
        /*029c*/ 	.word	0xffffffff


	//   ....[153]....
        /*02a0*/ 	.word	0xffffffff


	//   ....[154]....
        /*02a4*/ 	.word	0xffffffff


	//   ....[155]....
        /*02a8*/ 	.word	0xffffffff


	//   ....[156]....
        /*02ac*/ 	.word	0xffffffff


	//   ....[157]....
        /*02b0*/ 	.word	0xffffffff


	//   ....[158]....
        /*02b4*/ 	.word	0xffffffff


	//----- nvinfo : EIATTR_COOP_GROUP_INSTR_OFFSETS
	.align		4
.L_1661:
        /*02b8*/ 	.byte	0x04, 0x28
        /*02ba*/ 	.short	(.L_1663 - .L_1662)


	//   ....[0]....
.L_1662:
        /*02bc*/ 	.word	0x00000700


	//   ....[1]....
        /*02c0*/ 	.word	0x00000810


	//   ....[2]....
        /*02c4*/ 	.word	0x00000970


	//   ....[3]....
        /*02c8*/ 	.word	0x00002b30


	//   ....[4]....
        /*02cc*/ 	.word	0x00002b50


	//   ....[5]....
        /*02d0*/ 	.word	0x00002b80


	//   ....[6]....
        /*02d4*/ 	.word	0x00002b90


	//   ....[7]....
        /*02d8*/ 	.word	0x00002c40


	//   ....[8]....
        /*02dc*/ 	.word	0x00002c60


	//   ....[9]....
        /*02e0*/ 	.word	0x00002c70


	//   ....[10]....
        /*02e4*/ 	.word	0x00002c80


	//   ....[11]....
        /*02e8*/ 	.word	0x00002d40


	//   ....[12]....
        /*02ec*/ 	.word	0x00002d60


	//   ....[13]....
        /*02f0*/ 	.word	0x00002d70


	//   ....[14]....
        /*02f4*/ 	.word	0x00002d80


	//   ....[15]....
        /*02f8*/ 	.word	0x00002e40


	//   ....[16]....
        /*02fc*/ 	.word	0x00002e60


	//   ....[17]....
        /*0300*/ 	.word	0x00002e70


	//   ....[18]....
        /*0304*/ 	.word	0x00002e80


	//   ....[19]....
        /*0308*/ 	.word	0x00002f40


	//   ....[20]....
        /*030c*/ 	.word	0x00002f50


	//   ....[21]....
        /*0310*/ 	.word	0x00002f60


	//   ....[22]....
        /*0314*/ 	.word	0x00002f70


	//   ....[23]....
        /*0318*/ 	.word	0x000030b0


	//   ....[24]....
        /*031c*/ 	.word	0x00003120


	//   ....[25]....
        /*0320*/ 	.word	0x00003190


	//   ....[26]....
        /*0324*/ 	.word	0x00003200


	//   ....[27]....
        /*0328*/ 	.word	0x00003220


	//   ....[28]....
        /*032c*/ 	.word	0x00003230


	//   ....[29]....
        /*0330*/ 	.word	0x00003240


	//   ....[30]....
        /*0334*/ 	.word	0x00003250


	//   ....[31]....
        /*0338*/ 	.word	0x00003260


	//   ....[32]....
        /*033c*/ 	.word	0x00003270


	//   ....[33]....
        /*0340*/ 	.word	0x00003280


	//   ....[34]....
        /*0344*/ 	.word	0x00003290


	//   ....[35]....
        /*0348*/ 	.word	0x00004830


	//   ....[36]....
        /*034c*/ 	.word	0x00004850


	//   ....[37]....
        /*0350*/ 	.word	0x00004860


	//   ....[38]....
        /*0354*/ 	.word	0x00004870


	//   ....[39]....
        /*0358*/ 	.word	0x00004990


	//   ....[40]....
        /*035c*/ 	.word	0x000049a0


	//   ....[41]....
        /*0360*/ 	.word	0x000049b0


	//   ....[42]....
        /*0364*/ 	.word	0x000049c0


	//   ....[43]....
        /*0368*/ 	.word	0x00004ae0


	//   ....[44]....
        /*036c*/ 	.word	0x00004b00


	//   ....[45]....
        /*0370*/ 	.word	0x00004b10


	//   ....[46]....
        /*0374*/ 	.word	0x00004b20


	//   ....[47]....
        /*0378*/ 	.word	0x00004c40


	//   ....[48]....
        /*037c*/ 	.word	0x00004c50


	//   ....[49]....
        /*0380*/ 	.word	0x00004c60


	//   ....[50]....
        /*0384*/ 	.word	0x00004c70


	//   ....[51]....
        /*0388*/ 	.word	0x00004d90


	//   ....[52]....
        /*038c*/ 	.word	0x00004db0


	//   ....[53]....
        /*0390*/ 	.word	0x00004dc0


	//   ....[54]....
        /*0394*/ 	.word	0x00004dd0


	//   ....[55]....
        /*0398*/ 	.word	0x00004ed0


	//   ....[56]....
        /*039c*/ 	.word	0x00004ee0


	//   ....[57]....
        /*03a0*/ 	.word	0x00004ef0


	//   ....[58]....
        /*03a4*/ 	.word	0x00004f00


	//   ....[59]....
        /*03a8*/ 	.word	0x00004f10


	//   ....[60]....
        /*03ac*/ 	.word	0x00004f20


	//   ....[61]....
        /*03b0*/ 	.word	0x00004f30


	//   ....[62]....
        /*03b4*/ 	.word	0x00004f60


	//   ....[63]....
        /*03b8*/ 	.word	0x00004f90


	//   ....[64]....
        /*03bc*/ 	.word	0x00004fc0


	//   ....[65]....
        /*03c0*/ 	.word	0x00004fe0


	//   ....[66]....
        /*03c4*/ 	.word	0x00004ff0


	//   ....[67]....
        /*03c8*/ 	.word	0x00005ca0


	//   ....[68]....
        /*03cc*/ 	.word	0x00006690


	//   ....[69]....
        /*03d0*/ 	.word	0x00006700


	//   ....[70]....
        /*03d4*/ 	.word	0x00006730


	//   ....[71]....
        /*03d8*/ 	.word	0x00006830


	//   ....[72]....
        /*03dc*/ 	.word	0x00006860


	//   ....[73]....
        /*03e0*/ 	.word	0x000068a0


	//   ....[74]....
        /*03e4*/ 	.word	0x000068d0


	//   ....[75]....
        /*03e8*/ 	.word	0x000069a0


	//   ....[76]....
        /*03ec*/ 	.word	0x000069e0


	//   ....[77]....
        /*03f0*/ 	.word	0x00006a10


	//   ....[78]....
        /*03f4*/ 	.word	0x00006a40


	//   ....[79]....
        /*03f8*/ 	.word	0x00006b70


	//   ....[80]....
        /*03fc*/ 	.word	0x00006bc0


	//   ....[81]....
        /*0400*/ 	.word	0x00006bf0


	//   ....[82]....
        /*0404*/ 	.word	0x00006c20


	//   ....[83]....
        /*0408*/ 	.word	0x00006d00


	//   ....[84]....
        /*040c*/ 	.word	0x00006d40


	//   ....[85]....
        /*0410*/ 	.word	0x00006d70


	//   ....[86]....
        /*0414*/ 	.word	0x00006da0


	//   ....[87]....
        /*0418*/ 	.word	0x000075e0


	//   ....[88]....
        /*041c*/ 	.word	0x000077b0


	//   ....[89]....
        /*0420*/ 	.word	0x00007970


	//   ....[90]....
        /*0424*/ 	.word	0x000079d0


	//   ....[91]....
        /*0428*/ 	.word	0x00007a20


	//   ....[92]....
        /*042c*/ 	.word	0x00007a40


	//   ....[93]....
        /*0430*/ 	.word	0x00007a60


	//   ....[94]....
        /*0434*/ 	.word	0x00007b60


	//   ....[95]....
        /*0438*/ 	.word	0x00007bb0


	//   ....[96]....
        /*043c*/ 	.word	0x00007c00


	//   ....[97]....
        /*0440*/ 	.word	0x00007c20


	//   ....[98]....
        /*0444*/ 	.word	0x00007c40


	//   ....[99]....
        /*0448*/ 	.word	0x000082f0


	//   ....[100]....
        /*044c*/ 	.word	0x00008370


	//   ....[101]....
        /*0450*/ 	.word	0x000083e0


	//   ....[102]....
        /*0454*/ 	.word	0x00008450


	//   ....[103]....
        /*0458*/ 	.word	0x000085a0


	//   ....[104]....
        /*045c*/ 	.word	0x00008610


	//   ....[105]....
        /*0460*/ 	.word	0x00008680


	//   ....[106]....
        /*0464*/ 	.word	0x000086f0


	//   ....[107]....
        /*0468*/ 	.word	0x00008810


	//   ....[108]....
        /*046c*/ 	.word	0x00008880


	//   ....[109]....
        /*0470*/ 	.word	0x000088f0


	//   ....[110]....
        /*0474*/ 	.word	0x00008960


	//   ....[111]....
        /*0478*/ 	.word	0x00008a90


	//   ....[112]....
        /*047c*/ 	.word	0x00008b00


	//   ....[113]....
        /*0480*/ 	.word	0x00008b70


	//   ....[114]....
        /*0484*/ 	.word	0x00008be0


	//   ....[115]....
        /*0488*/ 	.word	0x00008d10


	//   ....[116]....
        /*048c*/ 	.word	0x00008d80


	//   ....[117]....
        /*0490*/ 	.word	0x00008df0


	//   ....[118]....
        /*0494*/ 	.word	0x00008e60


	//   ....[119]....
        /*0498*/ 	.word	0x00008ed0


	//   ....[120]....
        /*049c*/ 	.word	0x00008f40


	//   ....[121]....
        /*04a0*/ 	.word	0x00008fb0


	//   ....[122]....
        /*04a4*/ 	.word	0x00009020


	//   ....[123]....
        /*04a8*/ 	.word	0x000090c0


	//   ....[124]....
        /*04ac*/ 	.word	0x00009130


	//   ....[125]....
        /*04b0*/ 	.word	0x000091a0


	//   ....[126]....
        /*04b4*/ 	.word	0x00009210


	//   ....[127]....
        /*04b8*/ 	.word	0x00009290


	//   ....[128]....
        /*04bc*/ 	.word	0x00009310


	//   ....[129]....
        /*04c0*/ 	.word	0x00009380


	//   ....[130]....
        /*04c4*/ 	.word	0x000093f0


	//   ....[131]....
        /*04c8*/ 	.word	0x00009460


	//   ....[132]....
        /*04cc*/ 	.word	0x000094d0


	//   ....[133]....
        /*04d0*/ 	.word	0x00009540


	//   ....[134]....
        /*04d4*/ 	.word	0x000095b0


	//   ....[135]....
        /*04d8*/ 	.word	0x00009620


	//   ....[136]....
        /*04dc*/ 	.word	0x000096a0


	//   ....[137]....
        /*04e0*/ 	.word	0x00009710


	//   ....[138]....
        /*04e4*/ 	.word	0x00009780


	//   ....[139]....
        /*04e8*/ 	.word	0x000097f0


	//   ....[140]....
        /*04ec*/ 	.word	0x00009860


	//   ....[141]....
        /*04f0*/ 	.word	0x000098d0


	//   ....[142]....
        /*04f4*/ 	.word	0x00009940


	//   ....[143]....
        /*04f8*/ 	.word	0x000099b0


	//   ....[144]....
        /*04fc*/ 	.word	0x00009a30


	//   ....[145]....
        /*0500*/ 	.word	0x00009aa0


	//   ....[146]....
        /*0504*/ 	.word	0x00009b10


	//   ....[147]....
        /*0508*/ 	.word	0x00009b80


	//   ....[148]....
        /*050c*/ 	.word	0x00009bf0


	//   ....[149]....
        /*0510*/ 	.word	0x00009c60


	//   ....[150]....
        /*0514*/ 	.word	0x00009cd0


	//   ....[151]....
        /*0518*/ 	.word	0x00009d40


	//   ....[152]....
        /*051c*/ 	.word	0x00009db0


	//   ....[153]....
        /*0520*/ 	.word	0x00009e20


	//   ....[154]....
        /*0524*/ 	.word	0x00009e90


	//   ....[155]....
        /*0528*/ 	.word	0x00009f60


	//   ....[156]....
        /*052c*/ 	.word	0x00009fd0


	//   ....[157]....
        /*0530*/ 	.word	0x0000a040


	//   ....[158]....
        /*0534*/ 	.word	0x0000a0b0


	//----- nvinfo : EIATTR_EXIT_INSTR_OFFSETS
	.align		4
.L_1663:
        /*0538*/ 	.byte	0x04, 0x1c
        /*053a*/ 	.short	(.L_1665 - .L_1664)


	//   ....[0]....
.L_1664:
        /*053c*/ 	.word	0x00007d50


	//   ....[1]....
        /*0540*/ 	.word	0x00008290


	//----- nvinfo : EIATTR_MAX_THREADS
	.align		4
.L_1665:
        /*0544*/ 	.byte	0x04, 0x05
        /*0546*/ 	.short	(.L_1667 - .L_1666)
.L_1666:
        /*0548*/ 	.word	0x00000080
        /*054c*/ 	.word	0x00000001
        /*0550*/ 	.word	0x00000001


	//----- nvinfo : EIATTR_CRS_STACK_SIZE
	.align		4
.L_1667:
        /*0554*/ 	.byte	0x04, 0x1e
        /*0556*/ 	.short	(.L_1669 - .L_1668)
.L_1668:
        /*0558*/ 	.word	0x00000000
.L_1669:


//--------------------- .nv.info._Z25selective_scan_bwd_kernelI32Selective_Scan_bwd_kernel_traitsILi128ELi16ELb1ELb0ELb0ELb0ELb1EfN3c107complexIfEEEEv12SSMParamsBwd --------------------------
	.section	.nv.info._Z25selective_scan_bwd_kernelI32Selective_Scan_bwd_kernel_traitsILi128ELi16ELb1ELb0ELb0ELb0ELb1EfN3c107complexIfEEEEv12SSMParamsBwd,"",@"SHT_CUDA_INFO"
	.sectionflags	@""
	.align	4


	//----- nvinfo : EIATTR_CUDA_API_VERSION
	.align		4
        /*0000*/ 	.byte	0x04, 0x37
        /*0002*/ 	.short	(.L_1671 - .L_1670)
.L_1670:
        /*0004*/ 	.word	0x00000082


	//----- nvinfo : EIATTR_SW2861232_WAR
	.align		4
.L_1671:
        /*0008*/ 	.byte	0x01, 0x35
	.zero		2


	//----- nvinfo : EIATTR_PARAM_CBANK
	.align		4
        /*000c*/ 	.byte	0x04, 0x0a
        /*000e*/ 	.short	(.L_1673 - .L_1672)
	.align		4
.L_1672:
        /*0010*/ 	.word	index@(.nv.constant0._Z25selective_scan_bwd_kernelI32Selective_Scan_bwd_kernel_traitsILi128ELi16ELb1ELb0ELb0ELb0ELb1EfN3c107complexIfEEEEv12SSMParamsBwd)
        /*0014*/ 	.short	0x0160
        /*0016*/ 	.short	0x01f0


	//----- nvinfo : EIATTR_CBANK_PARAM_SIZE
	.align		4
.L_1673:
        /*0018*/ 	.byte	0x03, 0x19
        /*001a*/ 	.short	0x01f0


	//----- nvinfo : EIATTR_KPARAM_INFO
	.align		4
        /*001c*/ 	.byte	0x04, 0x17
        /*001e*/ 	.short	(.L_1675 - .L_1674)
.L_1674:
        /*0020*/ 	.word	0x00000000
        /*0024*/ 	.short	0x0000
        /*0026*/ 	.short	0x0000
        /*0028*/ 	.byte	0x00, 0xf0, 0xc1, 0x07


	//----- nvinfo : EIATTR_MAXREG_COUNT
	.align		4
.L_1675:
        /*002c*/ 	.byte	0x03, 0x1b
        /*002e*/ 	.short	0x00ff


	//----- nvinfo : EIATTR_NUM_BARRIERS
	.align		4
        /*0030*/ 	.byte	0x02, 0x4c
        /*0032*/ 	.byte	0x01
	.zero		1


	//----- nvinfo : EIATTR_MERCURY_ISA_VERSION
	.align		4
        /*0034*/ 	.byte	0x03, 0x5f
        /*0036*/ 	.short	0x0000


	//----- nvinfo : EIATTR_COOP_GROUP_MASK_REGIDS
	.align		4
        /*0038*/ 	.byte	0x04, 0x29
        /*003a*/ 	.short	(.L_1677 - .L_1676)


	//   ....[0]....
.L_1676:
        /*003c*/ 	.word	0xffffffff


	//   ....[1]....
        /*0040*/ 	.word	0xffffffff


	//   ....[2]....
        /*0044*/ 	.word	0xffffffff


	//   ....[3]....
        /*0048*/ 	.word	0xffffffff


	//   ....[4]....
        /*004c*/ 	.word	0xffffffff


	//   ....[5]....
        /*0050*/ 	.word	0xffffffff


	//   ....[6]....
        /*0054*/ 	.word	0xffffffff


	//   ....[7]....
        /*0058*/ 	.word	0xffffffff


	//   ....[8]....
        /*005c*/ 	.word	0xffffffff


	//   ....[9]....
        /*0060*/ 	.word	0xffffffff


	//   ....[10]....
        /*0064*/ 	.word	0xffffffff


	//   ....[11]....
        /*0068*/ 	.word	0xffffffff


	//   ....[12]....
        /*006c*/ 	.word	0xffffffff


	//   ....[13]....
        /*0070*/ 	.word	0xffffffff


	//   ....[14]....
        /*0074*/ 	.word	0xffffffff


	//   ....[15]....
        /*0078*/ 	.word	0xffffffff


	//   ....[16]....
        /*007c*/ 	.word	0xffffffff


	//   ....[17]....
        /*0080*/ 	.word	0xffffffff


	//   ....[18]....
        /*0084*/ 	.word	0xffffffff


	//   ....[19]....
        /*0088*/ 	.word	0xffffffff


	//   ....[20]....
        /*008c*/ 	.word	0xffffffff


	//   ....[21]....
        /*0090*/ 	.word	0xffffffff


	//   ....[22]....
        /*0094*/ 	.word	0xffffffff


	//   ....[23]....
        /*0098*/ 	.word	0xffffffff


	//   ....[24]....
        /*009c*/ 	.word	0xffffffff


	//   ....[25]....
        /*00a0*/ 	.word	0xffffffff


	//   ....[26]....
        /*00a4*/ 	.word	0xffffffff


	//   ....[27]....
        /*00a8*/ 	.word	0xffffffff


	//   ....[28]....
        /*00ac*/ 	.word	0xffffffff


	//   ....[29]....
        /*00b0*/ 	.word	0xffffffff


	//   ....[30]....
        /*00b4*/ 	.word	0xffffffff


	//   ....[31]....
        /*00b8*/ 	.word	0xffffffff


	//   ....[32]....
        /*00bc*/ 	.word	0xffffffff


	//   ....[33]....
        /*00c0*/ 	.word	0xffffffff


	//   ....[34]....
        /*00c4*/ 	.word	0xffffffff


	//   ....[35]....
        /*00c8*/ 	.word	0xffffffff


	//   ....[36]....
        /*00cc*/ 	.word	0xffffffff


	//   ....[37]....
        /*00d0*/ 	.word	0xffffffff


	//   ....[38]....
        /*00d4*/ 	.word	0xffffffff


	//   ....[39]....
        /*00d8*/ 	.word	0xffffffff


	//   ....[40]....
        /*00dc*/ 	.word	0xffffffff


	//   ....[41]....
        /*00e0*/ 	.word	0xffffffff


	//   ....[42]....
        /*00e4*/ 	.word	0xffffffff


	//   ....[43]....
        /*00e8*/ 	.word	0xffffffff


	//   ....[44]....
        /*00ec*/ 	.word	0xffffffff


	//   ....[45]....
        /*00f0*/ 	.word	0xffffffff


	//   ....[46]....
        /*00f4*/ 	.word	0xffffffff


	//   ....[47]....
        /*00f8*/ 	.word	0xffffffff


	//   ....[48]....
        /*00fc*/ 	.word	0xffffffff


	//   ....[49]....
        /*0100*/ 	.word	0xffffffff


	//   ....[50]....
        /*0104*/ 	.word	0xffffffff


	//   ....[51]....
        /*0108*/ 	.word	0xffffffff


	//   ....[52]....
        /*010c*/ 	.word	0xffffffff


	//   ....[53]....
        /*0110*/ 	.word	0xffffffff


	//   ....[54]....
        /*0114*/ 	.word	0xffffffff


	//   ....[55]....
        /*0118*/ 	.word	0xffffffff


	//   ....[56]....
        /*011c*/ 	.word	0xffffffff


	//   ....[57]....
        /*0120*/ 	.word	0xffffffff


	//   ....[58]....
        /*0124*/ 	.word	0xffffffff


	//   ....[59]....
        /*0128*/ 	.word	0xffffffff


	//   ....[60]....
        /*012c*/ 	.word	0xffffffff


	//   ....[61]....
        /*0130*/ 	.word	0xffffffff


	//   ....[62]....
        /*0134*/ 	.word	0xffffffff


	//   ....[63]....
        /*0138*/ 	.word	0xffffffff


	//   ....[64]....
        /*013c*/ 	.word	0xffffffff


	//   ....[65]....
        /*0140*/ 	.word	0xffffffff


	//   ....[66]....
        /*0144*/ 	.word	0xffffffff


	//   ....[67]....
        /*0148*/ 	.word	0xffffffff


	//   ....[68]....
        /*014c*/ 	.word	0xffffffff


	//   ....[69]....
        /*0150*/ 	.word	0xffffffff


	//   ....[70]....
        /*0154*/ 	.word	0xffffffff


	//   ....[71]....
        /*0158*/ 	.word	0xffffffff


	//   ....[72]....
        /*015c*/ 	.word	0xffffffff


	//   ....[73]....
        /*0160*/ 	.word	0xffffffff


	//   ....[74]....
        /*0164*/ 	.word	0xffffffff


	//   ....[75]....
        /*0168*/ 	.word	0xffffffff


	//   ....[76]....
        /*016c*/ 	.word	0xffffffff


	//   ....[77]....
        /*0170*/ 	.word	0xffffffff


	//   ....[78]....
        /*0174*/ 	.word	0xffffffff


	//   ....[79]....
        /*0178*/ 	.word	0xffffffff


	//   ....[80]....
        /*017c*/ 	.word	0xffffffff


	//   ....[81]....
        /*0180*/ 	.word	0xffffffff


	//   ....[82]....
        /*0184*/ 	.word	0xffffffff


	//   ....[83]....
        /*0188*/ 	.word	0xffffffff


	//   ....[84]....
        /*018c*/ 	.word	0xffffffff


	//   ....[85]....
        /*0190*/ 	.word	0xffffffff


	//   ....[86]....
        /*0194*/ 	.word	0xffffffff


	//   ....[87]....
        /*0198*/ 	.word	0xffffffff


	//   ....[88]....
        /*019c*/ 	.word	0xffffffff


	//   ....[89]....
        /*01a0*/ 	.word	0xffffffff


	//   ....[90]....
        /*01a4*/ 	.word	0xffffffff


	//   ....[91]....
        /*01a8*/ 	.word	0xffffffff


	//   ....[92]....
        /*01ac*/ 	.word	0xffffffff


	//   ....[93]....
        /*01b0*/ 	.word	0xffffffff


	//   ....[94]....
        /*01b4*/ 	.word	0xffffffff


	//   ....[95]....
        /*01b8*/ 	.word	0xffffffff


	//   ....[96]....
        /*01bc*/ 	.word	0xffffffff


	//   ....[97]....
        /*01c0*/ 	.word	0xffffffff


	//   ....[98]....
        /*01c4*/ 	.word	0xffffffff


	//   ....[99]....
        /*01c8*/ 	.word	0xffffffff


	//   ....[100]....
        /*01cc*/ 	.word	0xffffffff


	//   ....[101]....
        /*01d0*/ 	.word	0xffffffff


	//   ....[102]....
        /*01d4*/ 	.word	0xffffffff


	//   ....[103]....
        /*01d8*/ 	.word	0xffffffff


	//   ....[104]....
        /*01dc*/ 	.word	0xffffffff


	//   ....[105]....
        /*01e0*/ 	.word	0xffffffff


	//   ....[106]....
        /*01e4*/ 	.word	0xffffffff


	//   ....[107]....
        /*01e8*/ 	.word	0xffffffff


	//   ....[108]....
        /*01ec*/ 	.word	0xffffffff


	//   ....[109]....
        /*01f0*/ 	.word	0xffffffff


	//   ....[110]....
        /*01f4*/ 	.word	0xffffffff


	//   ....[111]....
        /*01f8*/ 	.word	0xffffffff


	//   ....[112]....
        /*01fc*/ 	.word	0xffffffff


	//   ....[113]....
        /*0200*/ 	.word	0xffffffff


	//   ....[114]....
        /*0204*/ 	.word	0xffffffff


	//   ....[115]....
        /*0208*/ 	.word	0xffffffff


	//   ....[116]....
        /*020c*/ 	.word	0xffffffff


	//   ....[117]....
        /*0210*/ 	.word	0xffffffff


	//   ....[118]....
        /*0214*/ 	.word	0xffffffff


	//   ....[119]....
        /*0218*/ 	.word	0xffffffff


	//   ....[120]....
        /*021c*/ 	.word	0xffffffff


	//   ....[121]....
        /*0220*/ 	.word	0xffffffff


	//   ....[122]....
        /*0224*/ 	.word	0xffffffff


	//   ....[123]....
        /*0228*/ 	.word	0xffffffff


	//   ....[124]....
        /*022c*/ 	.word	0xffffffff


	//   ....[125]....
        /*0230*/ 	.word	0xffffffff


	//   ....[126]....
        /*0234*/ 	.word	0xffffffff


	//   ....[127]....
        /*0238*/ 	.word	0xffffffff


	//   ....[128]....
        /*023c*/ 	.word	0xffffffff


	//   ....[129]....
        /*0240*/ 	.word	0xffffffff


	//   ....[130]....
        /*0244*/ 	.word	0xffffffff


	//   ....[131]....
        /*0248*/ 	.word	0xffffffff


	//   ....[132]....
        /*024c*/ 	.word	0xffffffff


	//   ....[133]....
        /*0250*/ 	.word	0xffffffff


	//   ....[134]....
        /*0254*/ 	.word	0xffffffff


	//   ....[135]....
        /*0258*/ 	.word	0xffffffff


	//   ....[136]....
        /*025c*/ 	.word	0xffffffff


	//   ....[137]....
        /*0260*/ 	.word	0xffffffff


	//   ....[138]....
        /*0264*/ 	.word	0xffffffff


	//   ....[139]....
        /*0268*/ 	.word	0xffffffff


	//   ....[140]....
        /*026c*/ 	.word	0xffffffff


	//   ....[141]....
        /*0270*/ 	.word	0xffffffff


	//   ....[142]....
        /*0274*/ 	.word	0xffffffff


	//   ....[143]....
        /*0278*/ 	.word	0xffffffff


	//   ....[144]....
        /*027c*/ 	.word	0xffffffff


	//   ....[145]....
        /*0280*/ 	.word	0xffffffff


	//   ....[146]....
        /*0284*/ 	.word	0xffffffff


	//   ....[147]....
        /*0288*/ 	.word	0xffffffff


	//   ....[148]....
        /*028c*/ 	.word	0xffffffff


	//   ....[149]....
        /*0290*/ 	.word	0xffffffff


	//   ....[150]....
        /*0294*/ 	.word	0xffffffff


	//   ....[151]....
        /*0298*/ 	.word	0xffffffff


	//   ....[152]....
        /*029c*/ 	.word	0xffffffff


	//   ....[153]....
        /*02a0*/ 	.word	0xffffffff


	//   ....[154]....
        /*02a4*/ 	.word	0xffffffff


	//   ....[155]....
        /*02a8*/ 	.word	0xffffffff


	//   ....[156]....
        /*02ac*/ 	.word	0xffffffff


	//   ....[157]....
        /*02b0*/ 	.word	0xffffffff


	//   ....[158]....
        /*02b4*/ 	.word	0xffffffff


	//   ....[159]....
        /*02b8*/ 	.word	0xffffffff


	//   ....[160]....
        /*02bc*/ 	.word	0xffffffff


	//   ....[161]....
        /*02c0*/ 	.word	0xffffffff


	//   ....[162]....
        /*02c4*/ 	.word	0xffffffff


	//----- nvinfo : EIATTR_COOP_GROUP_INSTR_OFFSETS
	.align		4
.L_1677:
        /*02c8*/ 	.byte	0x04, 0x28
        /*02ca*/ 	.short	(.L_1679 - .L_1678)


	//   ....[0]....
.L_1678:
        /*02cc*/ 	.word	0x00000700


	//   ....[1]....
        /*02d0*/ 	.word	0x00000810


	//   ....[2]....
        /*02d4*/ 	.word	0x000009c0


	//   ....[3]....
        /*02d8*/ 	.word	0x00000b50


	//   ....[4]....
        /*02dc*/ 	.word	0x00001010


	//   ....[5]....
        /*02e0*/ 	.word	0x00001730


	//   ....[6]....
        /*02e4*/ 	.word	0x00001b20


	//   ....[7]....
        /*02e8*/ 	.word	0x00003c70


	//   ....[8]....
        /*02ec*/ 	.word	0x00003c90


	//   ....[9]....
        /*02f0*/ 	.word	0x00003cc0


	//   ....[10]....
        /*02f4*/ 	.word	0x00003cd0


	//   ....[11]....
        /*02f8*/ 	.word	0x00003d80


	//   ....[12]....
        /*02fc*/ 	.word	0x00003da0


	//   ....[13]....
        /*0300*/ 	.word	0x00003db0


	//   ....[14]....
        /*0304*/ 	.word	0x00003dc0


	//   ....[15]....
        /*0308*/ 	.word	0x00003e80


	//   ....[16]....
        /*030c*/ 	.word	0x00003ea0


	//   ....[17]....
        /*0310*/ 	.word	0x00003eb0


	//   ....[18]....
        /*0314*/ 	.word	0x00003ec0


	//   ....[19]....
        /*0318*/ 	.word	0x00003f80


	//   ....[20]....
        /*031c*/ 	.word	0x00003fa0


	//   ....[21]....
        /*0320*/ 	.word	0x00003fb0


	//   ....[22]....
        /*0324*/ 	.word	0x00003fc0


	//   ....[23]....
        /*0328*/ 	.word	0x00004080


	//   ....[24]....
        /*032c*/ 	.word	0x00004090


	//   ....[25]....
        /*0330*/ 	.word	0x000040a0


	//   ....[26]....
        /*0334*/ 	.word	0x000040b0


	//   ....[27]....
        /*0338*/ 	.word	0x00004210


	//   ....[28]....
        /*033c*/ 	.word	0x00004280


	//   ....[29]....
        /*0340*/ 	.word	0x000042f0


	//   ....[30]....
        /*0344*/ 	.word	0x00004360


	//   ....[31]....
        /*0348*/ 	.word	0x00004380


	//   ....[32]....
        /*034c*/ 	.word	0x00004390


	//   ....[33]....
        /*0350*/ 	.word	0x000043a0


	//   ....[34]....
        /*0354*/ 	.word	0x000043b0


	//   ....[35]....
        /*0358*/ 	.word	0x000043c0


	//   ....[36]....
        /*035c*/ 	.word	0x000043d0


	//   ....[37]....
        /*0360*/ 	.word	0x000043e0


	//   ....[38]....
        /*0364*/ 	.word	0x000043f0


	//   ....[39]....
        /*0368*/ 	.word	0x00005970


	//   ....[40]....
        /*036c*/ 	.word	0x00005990


	//   ....[41]....
        /*0370*/ 	.word	0x000059a0


	//   ....[42]....
        /*0374*/ 	.word	0x000059b0


	//   ....[43]....
        /*0378*/ 	.word	0x00005ac0


	//   ....[44]....
        /*037c*/ 	.word	0x00005ad0


	//   ....[45]....
        /*0380*/ 	.word	0x00005ae0


	//   ....[46]....
        /*0384*/ 	.word	0x00005af0


	//   ....[47]....
        /*0388*/ 	.word	0x00005c00


	//   ....[48]....
        /*038c*/ 	.word	0x00005c20


	//   ....[49]....
        /*0390*/ 	.word	0x00005c30


	//   ....[50]....
        /*0394*/ 	.word	0x00005c40


	//   ....[51]....
        /*0398*/ 	.word	0x00005d50


	//   ....[52]....
        /*039c*/ 	.word	0x00005d60


	//   ....[53]....
        /*03a0*/ 	.word	0x00005d70


	//   ....[54]....
        /*03a4*/ 	.word	0x00005d80


	//   ....[55]....
        /*03a8*/ 	.word	0x00005e90


	//   ....[56]....
        /*03ac*/ 	.word	0x00005eb0


	//   ....[57]....
        /*03b0*/ 	.word	0x00005ec0


	//   ....[58]....
        /*03b4*/ 	.word	0x00005ed0


	//   ....[59]....
        /*03b8*/ 	.word	0x00005fd0


	//   ....[60]....
        /*03bc*/ 	.word	0x00005fe0


	//   ....[61]....
        /*03c0*/ 	.word	0x00005ff0


	//   ....[62]....
        /*03c4*/ 	.word	0x00006000


	//   ....[63]....
        /*03c8*/ 	.word	0x00006010


	//   ....[64]....
        /*03cc*/ 	.word	0x00006020


	//   ....[65]....
        /*03d0*/ 	.word	0x00006030


	//   ....[66]....
        /*03d4*/ 	.word	0x00006060


	//   ....[67]....
        /*03d8*/ 	.word	0x00006090


	//   ....[68]....
        /*03dc*/ 	.word	0x000060c0


	//   ....[69]....
        /*03e0*/ 	.word	0x000060e0


	//   ....[70]....
        /*03e4*/ 	.word	0x000060f0


	//   ....[71]....
        /*03e8*/ 	.word	0x00007720


	//   ....[72]....
        /*03ec*/ 	.word	0x00007760


	//   ....[73]....
        /*03f0*/ 	.word	0x00007790


	//   ....[74]....
        /*03f4*/ 	.word	0x000077c0


	//   ....[75]....
        /*03f8*/ 	.word	0x00007880


	//   ....[76]....
        /*03fc*/ 	.word	0x000078b0


	//   ....[77]....
        /*0400*/ 	.word	0x000078e0


	//   ....[78]....
        /*0404*/ 	.word	0x00007910


	//   ....[79]....
        /*0408*/ 	.word	0x000079b0


	//   ....[80]....
        /*040c*/ 	.word	0x000079e0


	//   ....[81]....
        /*0410*/ 	.word	0x00007a10


	//   ....[82]....
        /*0414*/ 	.word	0x00007a50


	//   ....[83]....
        /*0418*/ 	.word	0x00007b50


	//   ....[84]....
        /*041c*/ 	.word	0x00007b90


	//   ....[85]....
        /*0420*/ 	.word	0x00007bc0


	//   ....[86]....
        /*0424*/ 	.word	0x00007bf0


	//   ....[87]....
        /*0428*/ 	.word	0x00007d00


	//   ....[88]....
        /*042c*/ 	.word	0x00007d40


	//   ....[89]....
        /*0430*/ 	.word	0x00007d70


	//   ....[90]....
        /*0434*/ 	.word	0x00007da0


	//   ....[91]....
        /*0438*/ 	.word	0x00008600


	//   ....[92]....
        /*043c*/ 	.word	0x00008760


	//   ....[93]....
        /*0440*/ 	.word	0x00008990


	//   ....[94]....
        /*0444*/ 	.word	0x000089f0


	//   ....[95]....
        /*0448*/ 	.word	0x00008a40


	//   ....[96]....
        /*044c*/ 	.word	0x00008a60


	//   ....[97]....
        /*0450*/ 	.word	0x00008a80


	//   ....[98]....
        /*0454*/ 	.word	0x00008b80


	//   ....[99]....
        /*0458*/ 	.word	0x00008bd0


	//   ....[100]....
        /*045c*/ 	.word	0x00008c20


	//   ....[101]....
        /*0460*/ 	.word	0x00008c40


	//   ....[102]....
        /*0464*/ 	.word	0x00008c60


	//   ....[103]....
        /*0468*/ 	.word	0x00009310


	//   ....[104]....
        /*046c*/ 	.word	0x00009390


	//   ....[105]....
        /*0470*/ 	.word	0x00009400


	//   ....[106]....
        /*0474*/ 	.word	0x00009470


	//   ....[107]....
        /*0478*/ 	.word	0x000095c0


	//   ....[108]....
        /*047c*/ 	.word	0x00009630


	//   ....[109]....
        /*0480*/ 	.word	0x000096a0


	//   ....[110]....
        /*0484*/ 	.word	0x00009710


	//   ....[111]....
        /*0488*/ 	.word	0x00009830


	//   ....[112]....
        /*048c*/ 	.word	0x000098a0


	//   ....[113]....
        /*0490*/ 	.word	0x00009910


	//   ....[114]....
        /*0494*/ 	.word	0x00009980


	//   ....[115]....
        /*0498*/ 	.word	0x00009ab0


	//   ....[116]....
        /*049c*/ 	.word	0x00009b20


	//   ....[117]....
        /*04a0*/ 	.word	0x00009b90


	//   ....[118]....
        /*04a4*/ 	.word	0x00009c00


	//   ....[119]....
        /*04a8*/ 	.word	0x00009d30


	//   ....[120]....
        /*04ac*/ 	.word	0x00009da0


	//   ....[121]....
        /*04b0*/ 	.word	0x00009e10


	//   ....[122]....
        /*04b4*/ 	.word	0x00009e80


	//   ....[123]....
        /*04b8*/ 	.word	0x00009ef0


	//   ....[124]....
        /*04bc*/ 	.word	0x00009f60


	//   ....[125]....
        /*04c0*/ 	.word	0x00009fd0


	//   ....[126]....
        /*04c4*/ 	.word	0x0000a040


	//   ....[127]....
        /*04c8*/ 	.word	0x0000a0d0


	//   ....[128]....
        /*04cc*/ 	.word	0x0000a140


	//   ....[129]....
        /*04d0*/ 	.word	0x0000a1b0


	//   ....[130]....
        /*04d4*/ 	.word	0x0000a220


	//   ....[131]....
        /*04d8*/ 	.word	0x0000a290


	//   ....[132]....
        /*04dc*/ 	.word	0x0000a310


	//   ....[133]....
        /*04e0*/ 	.word	0x0000a380


	//   ....[134]....
        /*04e4*/ 	.word	0x0000a3f0


	//   ....[135]....
        /*04e8*/ 	.word	0x0000a460


	//   ....[136]....
        /*04ec*/ 	.word	0x0000a4d0


	//   ....[137]....
        /*04f0*/ 	.word	0x0000a540


	//   ....[138]....
        /*04f4*/ 	.word	0x0000a5b0


	//   ....[139]....
        /*04f8*/ 	.word	0x0000a620


	//   ....[140]....
        /*04fc*/ 	.word	0x0000a6a0


	//   ....[141]....
        /*0500*/ 	.word	0x0000a710


	//   ....[142]....
        /*0504*/ 	.word	0x0000a780


	//   ....[143]....
        /*0508*/ 	.word	0x0000a7f0


	//   ....[144]....
        /*050c*/ 	.word	0x0000a860


	//   ....[145]....
        /*0510*/ 	.word	0x0000a8d0


	//   ....[146]....
        /*0514*/ 	.word	0x0000a940


	//   ....[147]....
        /*0518*/ 	.word	0x0000a9b0


	//   ....[148]....
        /*051c*/ 	.word	0x0000aa30


	//   ....[149]....
        /*0520*/ 	.word	0x0000aaa0


	//   ....[150]....
        /*0524*/ 	.word	0x0000ab10


	//   ....[151]....
        /*0528*/ 	.word	0x0000ab80


	//   ....[152]....
        /*052c*/ 	.word	0x0000abf0


	//   ....[153]....
        /*0530*/ 	.word	0x0000ac60


	//   ....[154]....
        /*0534*/ 	.word	0x0000acd0


	//   ....[155]....
        /*0538*/ 	.word	0x0000ad40


	//   ....[156]....
        /*053c*/ 	.word	0x0000adb0


	//   ....[157]....
        /*0540*/ 	.word	0x0000ae20


	//   ....[158]....
        /*0544*/ 	.word	0x0000ae90


	//   ....[159]....
        /*0548*/ 	.word	0x0000af80


	//   ....[160]....
        /*054c*/ 	.word	0x0000aff0


	//   ....[161]....
        /*0550*/ 	.word	0x0000b060


	//   ....[162]....
        /*0554*/ 	.word	0x0000b0d0


	//----- nvinfo : EIATTR_EXIT_INSTR_OFFSETS
	.align		4
.L_1679:
        /*0558*/ 	.byte	0x04, 0x1c
        /*055a*/ 	.short	(.L_1681 - .L_1680)


	//   ....[0]....
.L_1680:
        /*055c*/ 	.word	0x00008d70


	//   ....[1]....
        /*0560*/ 	.word	0x000092b0


	//----- nvinfo : EIATTR_MAX_THREADS
	.align		4
.L_1681:
        /*0564*/ 	.byte	0x04, 0x05
        /*0566*/ 	.short	(.L_1683 - .L_1682)
.L_1682:
        /*0568*/ 	.word	0x00000080
        /*056c*/ 	.word	0x00000001
        /*0570*/ 	.word	0x00000001


	//----- nvinfo : EIATTR_CRS_STACK_SIZE
	.align		4
.L_1683:
        /*0574*/ 	.byte	0x04, 0x1e
        /*0576*/ 	.short	(.L_1685 - .L_1684)
.L_1684:
        /*0578*/ 	.word	0x00000000
.L_1685:


//--------------------- .nv.info._Z25selective_scan_bwd_kernelI32Selective_Scan_bwd_kernel_traitsILi128ELi16ELb1ELb0ELb0ELb1ELb0EfN3c107complexIfEEEEv12SSMParamsBwd --------------------------
	.section	.nv.info._Z25selective_scan_bwd_kernelI32Selective_Scan_bwd_kernel_traitsILi128ELi16ELb1ELb0ELb0ELb1ELb0EfN3c107complexIfEEEEv12SSMParamsBwd,"",@"SHT_CUDA_INFO"
	.sectionflags	@""
	.align	4


	//----- nvinfo : EIATTR_CUDA_API_VERSION
	.align		4
        /*0000*/ 	.byte	0x04, 0x37
        /*0002*/ 	.short	(.L_1687 - .L_1686)
.L_1686:
        /*0004*/ 	.word	0x00000082


	//----- nvinfo : EIATTR_SW2861232_WAR
	.align		4
.L_1687:
        /*0008*/ 	.byte	0x01, 0x35
	.zero		2


	//----- nvinfo : EIATTR_PARAM_CBANK
	.align		4
        /*000c*/ 	.byte	0x04, 0x0a
        /*000e*/ 	.short	(.L_1689 - .L_1688)
	.align		4
.L_1688:
        /*0010*/ 	.word	index@(.nv.constant0._Z25selective_scan_bwd_kernelI32Selective_Scan_bwd_kernel_traitsILi128ELi16ELb1ELb0ELb0ELb1ELb0EfN3c107complexIfEEEEv12SSMParamsBwd)
        /*0014*/ 	.short	0x0160
        /*0016*/ 	.short	0x01f0


	//----- nvinfo : EIATTR_CBANK_PARAM_SIZE
	.align		4
.L_1689:
        /*0018*/ 	.byte	0x03, 0x19
        /*001a*/ 	.short	0x01f0


	//----- nvinfo : EIATTR_KPARAM_INFO
	.align		4
        /*001c*/ 	.byte	0x04, 0x17
        /*001e*/ 	.short	(.L_1691 - .L_1690)
.L_1690:
        /*0020*/ 	.word	0x00000000
        /*0024*/ 	.short	0x0000
        /*0026*/ 	.short	0x0000
        /*0028*/ 	.byte	0x00, 0xf0, 0xc1, 0x07


	//----- nvinfo : EIATTR_MAXREG_COUNT
	.align		4
.L_1691:
        /*002c*/ 	.byte	0x03, 0x1b
        /*002e*/ 	.short	0x00ff


	//----- nvinfo : EIATTR_NUM_BARRIERS
	.align		4
        /*0030*/ 	.byte	0x02, 0x4c
        /*0032*/ 	.byte	0x01
	.zero		1


	//----- nvinfo : EIATTR_MERCURY_ISA_VERSION
	.align		4
        /*0034*/ 	.byte	0x03, 0x5f
        /*0036*/ 	.short	0x0000


	//----- nvinfo : EIATTR_COOP_GROUP_MASK_REGIDS
	.align		4
        /*0038*/ 	.byte	0x04, 0x29
        /*003a*/ 	.short	(.L_1693 - .L_1692)


	//   ....[0]....
.L_1692:
        /*003c*/ 	.word	0xffffffff


	//   ....[1]....
        /*0040*/ 	.word	0xffffffff


	//   ....[2]....
        /*0044*/ 	.word	0xffffffff


	//   ....[3]....
        /*0048*/ 	.word	0xffffffff


	//   ....[4]....
        /*004c*/ 	.word	0xffffffff


	//   ....[5]....
        /*0050*/ 	.word	0xffffffff


	//   ....[6]....
        /*0054*/ 	.word	0xffffffff


	//   ....[7]....
        /*0058*/ 	.word	0xffffffff


	//   ....[8]....
        /*005c*/ 	.word	0xffffffff


	//   ....[9]....
        /*0060*/ 	.word	0xffffffff


	//   ....[10]....
        /*0064*/ 	.word	0xffffffff


	//   ....[11]....
        /*0068*/ 	.word	0xffffffff


	//   ....[12]....
        /*006c*/ 	.word	0xffffffff


	//   ....[13]....
        /*0070*/ 	.word	0xffffffff


	//   ....[14]....
        /*0074*/ 	.word	0xffffffff


	//   ....[15]....
        /*0078*/ 	.word	0xffffffff


	//   ....[16]....
        /*007c*/ 	.word	0xffffffff


	//   ....[17]....
        /*0080*/ 	.word	0xffffffff


	//   ....[18]....
        /*0084*/ 	.word	0xffffffff


	//   ....[19]....
        /*0088*/ 	.word	0xffffffff


	//   ....[20]....
        /*008c*/ 	.word	0xffffffff


	//   ....[21]....
        /*0090*/ 	.word	0xffffffff


	//   ....[22]....
        /*0094*/ 	.word	0xffffffff


	//   ....[23]....
        /*0098*/ 	.word	0xffffffff


	//   ....[24]....
        /*009c*/ 	.word	0xffffffff


	//   ....[25]....
        /*00a0*/ 	.word	0xffffffff


	//   ....[26]....
        /*00a4*/ 	.word	0xffffffff


	//   ....[27]....
        /*00a8*/ 	.word	0xffffffff


	//   ....[28]....
        /*00ac*/ 	.word	0xffffffff


	//   ....[29]....
        /*00b0*/ 	.word	0xffffffff


	//   ....[30]....
        /*00b4*/ 	.word	0xffffffff


	//   ....[31]....
        /*00b8*/ 	.word	0xffffffff


	//   ....[32]....
        /*00bc*/ 	.word	0xffffffff


	//   ....[33]....
        /*00c0*/ 	.word	0xffffffff


	//   ....[34]....
        /*00c4*/ 	.word	0xffffffff


	//   ....[35]....
        /*00c8*/ 	.word	0xffffffff


	//   ....[36]....
        /*00cc*/ 	.word	0xffffffff


	//   ....[37]....
        /*00d0*/ 	.word	0xffffffff


	//   ....[38]....
        /*00d4*/ 	.word	0xffffffff


	//   ....[39]....
        /*00d8*/ 	.word	0xffffffff


	//   ....[40]....
        /*00dc*/ 	.word	0xffffffff


	//   ....[41]....
        /*00e0*/ 	.word	0xffffffff


	//   ....[42]....
        /*00e4*/ 	.word	0xffffffff


	//   ....[43]....
        /*00e8*/ 	.word	0xffffffff


	//   ....[44]....
        /*00ec*/ 	.word	0xffffffff


	//   ....[45]....
        /*00f0*/ 	.word	0xffffffff


	//   ....[46]....
        /*00f4*/ 	.word	0xffffffff


	//   ....[47]....
        /*00f8*/ 	.word	0xffffffff


	//   ....[48]....
        /*00fc*/ 	.word	0xffffffff


	//   ....[49]....
        /*0100*/ 	.word	0xffffffff


	//   ....[50]....
        /*0104*/ 	.word	0xffffffff


	//   ....[51]....
        /*0108*/ 	.word	0xffffffff


	//   ....[52]....
        /*010c*/ 	.word	0xffffffff


	//   ....[53]....
        /*0110*/ 	.word	0xffffffff


	//   ....[54]....
        /*0114*/ 	.word	0xffffffff


	//   ....[55]....
        /*0118*/ 	.word	0xffffffff


	//   ....[56]....
        /*011c*/ 	.word	0xffffffff


	//   ....[57]....
        /*0120*/ 	.word	0xffffffff


	//   ....[58]....
        /*0124*/ 	.word	0xffffffff


	//   ....[59]....
        /*0128*/ 	.word	0xffffffff


	//   ....[60]....
        /*012c*/ 	.word	0xffffffff


	//   ....[61]....
        /*0130*/ 	.word	0xffffffff


	//   ....[62]....
        /*0134*/ 	.word	0xffffffff


	//   ....[63]....
        /*0138*/ 	.word	0xffffffff


	//   ....[64]....
        /*013c*/ 	.word	0xffffffff


	//   ....[65]....
        /*0140*/ 	.word	0xffffffff


	//   ....[66]....
        /*0144*/ 	.word	0xffffffff


	//   ....[67]....
        /*0148*/ 	.word	0xffffffff


	//   ....[68]....
        /*014c*/ 	.word	0xffffffff


	//   ....[69]....
        /*0150*/ 	.word	0xffffffff


	//   ....[70]....
        /*0154*/ 	.word	0xffffffff


	//   ....[71]....
        /*0158*/ 	.word	0xffffffff


	//   ....[72]....
        /*015c*/ 	.word	0xffffffff


	//   ....[73]....
        /*0160*/ 	.word	0xffffffff


	//   ....[74]....
        /*0164*/ 	.word	0xffffffff


	//   ....[75]....
        /*0168*/ 	.word	0xffffffff


	//   ....[76]....
        /*016c*/ 	.word	0xffffffff


	//   ....[77]....
        /*0170*/ 	.word	0xffffffff


	//   ....[78]....
        /*0174*/ 	.word	0xffffffff


	//   ....[79]....
        /*0178*/ 	.word	0xffffffff


	//   ....[80]....
        /*017c*/ 	.word	0xffffffff


	//   ....[81]....
        /*0180*/ 	.word	0xffffffff


	//   ....[82]....
        /*0184*/ 	.word	0xffffffff


	//   ....[83]....
        /*0188*/ 	.word	0xffffffff


	//   ....[84]....
        /*018c*/ 	.word	0xffffffff


	//   ....[85]....
        /*0190*/ 	.word	0xffffffff


	//   ....[86]....
        /*0194*/ 	.word	0xffffffff


	//   ....[87]....
        /*0198*/ 	.word	0xffffffff


	//   ....[88]....
        /*019c*/ 	.word	0xffffffff


	//   ....[89]....
        /*01a0*/ 	.word	0xffffffff


	//   ....[90]....
        /*01a4*/ 	.word	0xffffffff


	//   ....[91]....
        /*01a8*/ 	.word	0xffffffff


	//   ....[92]....
        /*01ac*/ 	.word	0xffffffff


	//   ....[93]....
        /*01b0*/ 	.word	0xffffffff


	//   ....[94]....
        /*01b4*/ 	.word	0xffffffff


	//   ....[95]....
        /*01b8*/ 	.word	0xffffffff


	//   ....[96]....
        /*01bc*/ 	.word	0xffffffff


	//   ....[97]....
        /*01c0*/ 	.word	0xffffffff


	//   ....[98]....
        /*01c4*/ 	.word	0xffffffff


	//   ....[99]....
        /*01c8*/ 	.word	0xffffffff


	//   ....[100]....
        /*01cc*/ 	.word	0xffffffff


	//   ....[101]....
        /*01d0*/ 	.word	0xffffffff


	//   ....[102]....
        /*01d4*/ 	.word	0xffffffff


	//   ....[103]....
        /*01d8*/ 	.word	0xffffffff


	//   ....[104]....
        /*01dc*/ 	.word	0xffffffff


	//   ....[105]....
        /*01e0*/ 	.word	0xffffffff


	//   ....[106]....
        /*01e4*/ 	.word	0xffffffff


	//   ....[107]....
        /*01e8*/ 	.word	0xffffffff


	//   ....[108]....
        /*01ec*/ 	.word	0xffffffff


	//   ....[109]....
        /*01f0*/ 	.word	0xffffffff


	//   ....[110]....
        /*01f4*/ 	.word	0xffffffff


	//   ....[111]....
        /*01f8*/ 	.word	0xffffffff


	//   ....[112]....
        /*01fc*/ 	.word	0xffffffff


	//   ....[113]....
        /*0200*/ 	.word	0xffffffff


	//   ....[114]....
        /*0204*/ 	.word	0xffffffff


	//   ....[115]....
        /*0208*/ 	.word	0xffffffff


	//   ....[116]....
        /*020c*/ 	.word	0xffffffff


	//   ....[117]....
        /*0210*/ 	.word	0xffffffff


	//   ....[118]....
        /*0214*/ 	.word	0xffffffff


	//   ....[119]....
        /*0218*/ 	.word	0xffffffff


	//   ....[120]....
        /*021c*/ 	.word	0xffffffff


	//   ....[121]....
        /*0220*/ 	.word	0xffffffff


	//   ....[122]....
        /*0224*/ 	.word	0xffffffff


	//   ....[123]....
        /*0228*/ 	.word	0xffffffff


	//   ....[124]....
        /*022c*/ 	.word	0xffffffff


	//   ....[125]....
        /*0230*/ 	.word	0xffffffff


	//   ....[126]....
        /*0234*/ 	.word	0xffffffff


	//   ....[127]....
        /*0238*/ 	.word	0xffffffff


	//   ....[128]....
        /*023c*/ 	.word	0xffffffff


	//   ....[129]....
        /*0240*/ 	.word	0xffffffff


	//   ....[130]....
        /*0244*/ 	.word	0xffffffff


	//   ....[131]....
        /*0248*/ 	.word	0xffffffff


	//   ....[132]....
        /*024c*/ 	.word	0xffffffff


	//   ....[133]....
        /*0250*/ 	.word	0xffffffff


	//   ....[134]....
        /*0254*/ 	.word	0xffffffff


	//   ....[135]....
        /*0258*/ 	.word	0xffffffff


	//   ....[136]....
        /*025c*/ 	.word	0xffffffff


	//   ....[137]....
        /*0260*/ 	.word	0xffffffff


	//   ....[138]....
        /*0264*/ 	.word	0xffffffff


	//   ....[139]....
        /*0268*/ 	.word	0xffffffff


	//   ....[140]....
        /*026c*/ 	.word	0xffffffff


	//   ....[141]....
        /*0270*/ 	.word	0xffffffff


	//   ....[142]....
        /*0274*/ 	.word	0xffffffff


	//   ....[143]....
        /*0278*/ 	.word	0xffffffff


	//   ....[144]....
        /*027c*/ 	.word	0xffffffff


	//   ....[145]....
        /*0280*/ 	.word	0xffffffff


	//   ....[146]....
        /*0284*/ 	.word	0xffffffff


	//   ....[147]....
        /*0288*/ 	.word	0xffffffff


	//   ....[148]....
        /*028c*/ 	.word	0xffffffff


	//   ....[149]....
        /*0290*/ 	.word	0xffffffff


	//   ....[150]....
        /*0294*/ 	.word	0xffffffff


	//   ....[151]....
        /*0298*/ 	.word	0xffffffff


	//   ....[152]....
        /*029c*/ 	.word	0xffffffff


	//   ....[153]....
        /*02a0*/ 	.word	0xffffffff


	//   ....[154]....
        /*02a4*/ 	.word	0xffffffff


	//   ....[155]....
        /*02a8*/ 	.word	0xffffffff


	//   ....[156]....
        /*02ac*/ 	.word	0xffffffff


	//   ....[157]....
        /*02b0*/ 	.word	0xffffffff


	//   ....[158]....
        /*02b4*/ 	.word	0xffffffff


	//   ....[159]....
        /*02b8*/ 	.word	0xffffffff


	//----- nvinfo : EIATTR_COOP_GROUP_INSTR_OFFSETS
	.align		4
.L_1693:
        /*02bc*/ 	.byte	0x04, 0x28
        /*02be*/ 	.short	(.L_1695 - .L_1694)


	//   ....[0]....
.L_1694:
        /*02c0*/ 	.word	0x000006f0


	//   ....[1]....
        /*02c4*/ 	.word	0x00000800


	//   ....[2]....
        /*02c8*/ 	.word	0x00000950


	//   ....[3]....
        /*02cc*/ 	.word	0x00004cb0


	//   ....[4]....
        /*02d0*/ 	.word	0x00004cd0


	//   ....[5]....
        /*02d4*/ 	.word	0x00004d00


	//   ....[6]....
        /*02d8*/ 	.word	0x00004d10


	//   ....[7]....
        /*02dc*/ 	.word	0x00004dc0


	//   ....[8]....
        /*02e0*/ 	.word	0x00004de0


	//   ....[9]....
        /*02e4*/ 	.word	0x00004df0


	//   ....[10]....
        /*02e8*/ 	.word	0x00004e00


	//   ....[11]....
        /*02ec*/ 	.word	0x00004ec0


	//   ....[12]....
        /*02f0*/ 	.word	0x00004ee0


	//   ....[13]....
        /*02f4*/ 	.word	0x00004ef0


	//   ....[14]....
        /*02f8*/ 	.word	0x00004f00


	//   ....[15]....
        /*02fc*/ 	.word	0x00004fc0


	//   ....[16]....
        /*0300*/ 	.word	0x00004fe0


	//   ....[17]....
        /*0304*/ 	.word	0x00004ff0


	//   ....[18]....
        /*0308*/ 	.word	0x00005000


	//   ....[19]....
        /*030c*/ 	.word	0x000050c0


	//   ....[20]....
        /*0310*/ 	.word	0x000050d0


	//   ....[21]....
        /*0314*/ 	.word	0x000050e0


	//   ....[22]....
        /*0318*/ 	.word	0x000050f0


	//   ....[23]....
        /*031c*/ 	.word	0x00005230


	//   ....[24]....
        /*0320*/ 	.word	0x000052a0


	//   ....[25]....
        /*0324*/ 	.word	0x00005310


	//   ....[26]....
        /*0328*/ 	.word	0x00005380


	//   ....[27]....
        /*032c*/ 	.word	0x000053a0


	//   ....[28]....
        /*0330*/ 	.word	0x000053b0


	//   ....[29]....
        /*0334*/ 	.word	0x000053c0


	//   ....[30]....
        /*0338*/ 	.word	0x000053d0


	//   ....[31]....
        /*033c*/ 	.word	0x000053e0


	//   ....[32]....
        /*0340*/ 	.word	0x000053f0


	//   ....[33]....
        /*0344*/ 	.word	0x00005400


	//   ....[34]....
        /*0348*/ 	.word	0x00005410


	//   ....[35]....
        /*034c*/ 	.word	0x000069b0


	//   ....[36]....
        /*0350*/ 	.word	0x000069d0


	//   ....[37]....
        /*0354*/ 	.word	0x000069e0


	//   ....[38]....
        /*0358*/ 	.word	0x000069f0


	//   ....[39]....
        /*035c*/ 	.word	0x00006b10


	//   ....[40]....
        /*0360*/ 	.word	0x00006b20


	//   ....[41]....
        /*0364*/ 	.word	0x00006b30


	//   ....[42]....
        /*0368*/ 	.word	0x00006b40


	//   ....[43]....
        /*036c*/ 	.word	0x00006c60


	//   ....[44]....
        /*0370*/ 	.word	0x00006c80


	//   ....[45]....
        /*0374*/ 	.word	0x00006c90


	//   ....[46]....
        /*0378*/ 	.word	0x00006ca0


	//   ....[47]....
        /*037c*/ 	.word	0x00006dc0


	//   ....[48]....
        /*0380*/ 	.word	0x00006dd0


	//   ....[49]....
        /*0384*/ 	.word	0x00006de0


	//   ....[50]....
        /*0388*/ 	.word	0x00006df0


	//   ....[51]....
        /*038c*/ 	.word	0x00006f10


	//   ....[52]....
        /*0390*/ 	.word	0x00006f30


	//   ....[53]....
        /*0394*/ 	.word	0x00006f40


	//   ....[54]....
        /*0398*/ 	.word	0x00006f50


	//   ....[55]....
        /*039c*/ 	.word	0x00007050


	//   ....[56]....
        /*03a0*/ 	.word	0x00007060


	//   ....[57]....
        /*03a4*/ 	.word	0x00007070


	//   ....[58]....
        /*03a8*/ 	.word	0x00007080


	//   ....[59]....
        /*03ac*/ 	.word	0x00007090


	//   ....[60]....
        /*03b0*/ 	.word	0x000070a0


	//   ....[61]....
        /*03b4*/ 	.word	0x000070b0


	//   ....[62]....
        /*03b8*/ 	.word	0x000070e0


	//   ....[63]....
        /*03bc*/ 	.word	0x00007110


	//   ....[64]....
        /*03c0*/ 	.word	0x00007140


	//   ....[65]....
        /*03c4*/ 	.word	0x00007160


	//   ....[66]....
        /*03c8*/ 	.word	0x00007170


	//   ....[67]....
        /*03cc*/ 	.word	0x00008650


	//   ....[68]....
        /*03d0*/ 	.word	0x00008720


	//   ....[69]....
        /*03d4*/ 	.word	0x00008790


	//   ....[70]....
        /*03d8*/ 	.word	0x000087c0


	//   ....[71]....
        /*03dc*/ 	.word	0x000088f0


	//   ....[72]....
        /*03e0*/ 	.word	0x00008930


	//   ....[73]....
        /*03e4*/ 	.word	0x00008960


	//   ....[74]....
        /*03e8*/ 	.word	0x00008990


	//   ....[75]....
        /*03ec*/ 	.word	0x00008a30


	//   ....[76]....
        /*03f0*/ 	.word	0x00008a60


	//   ....[77]....
        /*03f4*/ 	.word	0x00008a90


	//   ....[78]....
        /*03f8*/ 	.word	0x00008ac0


	//   ....[79]....
        /*03fc*/ 	.word	0x00008b60


	//   ....[80]....
        /*0400*/ 	.word	0x00008b90


	//   ....[81]....
        /*0404*/ 	.word	0x00008bc0


	//   ....[82]....
        /*0408*/ 	.word	0x00008bf0


	//   ....[83]....
        /*040c*/ 	.word	0x00008d00


	//   ....[84]....
        /*0410*/ 	.word	0x00008d40


	//   ....[85]....
        /*0414*/ 	.word	0x00008d70


	//   ....[86]....
        /*0418*/ 	.word	0x00008da0


	//   ....[87]....
        /*041c*/ 	.word	0x000095d0


	//   ....[88]....
        /*0420*/ 	.word	0x00009c40


	//   ....[89]....
        /*0424*/ 	.word	0x00009fd0


	//   ....[90]....
        /*0428*/ 	.word	0x0000a200


	//   ....[91]....
        /*042c*/ 	.word	0x0000a260


	//   ....[92]....
        /*0430*/ 	.word	0x0000a2b0


	//   ....[93]....
        /*0434*/ 	.word	0x0000a2d0


	//   ....[94]....
        /*0438*/ 	.word	0x0000a2f0


	//   ....[95]....
        /*043c*/ 	.word	0x0000a3f0


	//   ....[96]....
        /*0440*/ 	.word	0x0000a440


	//   ....[97]....
        /*0444*/ 	.word	0x0000a490


	//   ....[98]....
        /*0448*/ 	.word	0x0000a4b0


	//   ....[99]....
        /*044c*/ 	.word	0x0000a4d0


	//   ....[100]....
        /*0450*/ 	.word	0x0000ab80


	//   ....[101]....
        /*0454*/ 	.word	0x0000ac00


	//   ....[102]....
        /*0458*/ 	.word	0x0000ac70


	//   ....[103]....
        /*045c*/ 	.word	0x0000ace0


	//   ....[104]....
        /*0460*/ 	.word	0x0000ae30


	//   ....[105]....
        /*0464*/ 	.word	0x0000aea0


	//   ....[106]....
        /*0468*/ 	.word	0x0000af10


	//   ....[107]....
        /*046c*/ 	.word	0x0000af80


	//   ....[108]....
        /*0470*/ 	.word	0x0000b0a0


	//   ....[109]....
        /*0474*/ 	.word	0x0000b110


	//   ....[110]....
        /*0478*/ 	.word	0x0000b180


	//   ....[111]....
        /*047c*/ 	.word	0x0000b1f0


	//   ....[112]....
        /*0480*/ 	.word	0x0000b320


	//   ....[113]....
        /*0484*/ 	.word	0x0000b390


	//   ....[114]....
        /*0488*/ 	.word	0x0000b400


	//   ....[115]....
        /*048c*/ 	.word	0x0000b470


	//   ....[116]....
        /*0490*/ 	.word	0x0000b5a0


	//   ....[117]....
        /*0494*/ 	.word	0x0000b610


	//   ....[118]....
        /*0498*/ 	.word	0x0000b680


	//   ....[119]....
        /*049c*/ 	.word	0x0000b6f0


	//   ....[120]....
        /*04a0*/ 	.word	0x0000b760


	//   ....[121]....
        /*04a4*/ 	.word	0x0000b7d0


	//   ....[122]....
        /*04a8*/ 	.word	0x0000b840


	//   ....[123]....
        /*04ac*/ 	.word	0x0000b8b0


	//   ....[124]....
        /*04b0*/ 	.word	0x0000b950


	//   ....[125]....
        /*04b4*/ 	.word	0x0000b9c0


	//   ....[126]....
        /*04b8*/ 	.word	0x0000ba30


	//   ....[127]....
        /*04bc*/ 	.word	0x0000baa0


	//   ....[128]....
        /*04c0*/ 	.word	0x0000bb20


	//   ....[129]....
        /*04c4*/ 	.word	0x0000bba0


	//   ....[130]....
        /*04c8*/ 	.word	0x0000bc10


	//   ....[131]....
        /*04cc*/ 	.word	0x0000bc80


	//   ....[132]....
        /*04d0*/ 	.word	0x0000bcf0


	//   ....[133]....
        /*04d4*/ 	.word	0x0000bd60


	//   ....[134]....
        /*04d8*/ 	.word	0x0000bdd0


	//   ....[135]....
        /*04dc*/ 	.word	0x0000be40


	//   ....[136]....
        /*04e0*/ 	.word	0x0000beb0


	//   ....[137]....
        /*04e4*/ 	.word	0x0000bf30


	//   ....[138]....
        /*04e8*/ 	.word	0x0000bfa0


	//   ....[139]....
        /*04ec*/ 	.word	0x0000c010


	//   ....[140]....
        /*04f0*/ 	.word	0x0000c080


	//   ....[141]....
        /*04f4*/ 	.word	0x0000c0f0


	//   ....[142]....
        /*04f8*/ 	.word	0x0000c160


	//   ....[143]....
        /*04fc*/ 	.word	0x0000c1d0


	//   ....[144]....
        /*0500*/ 	.word	0x0000c240


	//   ....[145]....
        /*0504*/ 	.word	0x0000c2c0


	//   ....[146]....
        /*0508*/ 	.word	0x0000c330


	//   ....[147]....
        /*050c*/ 	.word	0x0000c3a0


	//   ....[148]....
        /*0510*/ 	.word	0x0000c410


	//   ....[149]....
        /*0514*/ 	.word	0x0000c480


	//   ....[150]....
        /*0518*/ 	.word	0x0000c4f0


	//   ....[151]....
        /*051c*/ 	.word	0x0000c560


	//   ....[152]....
        /*0520*/ 	.word	0x0000c5d0


	//   ....[153]....
        /*0524*/ 	.word	0x0000c640


	//   ....[154]....
        /*0528*/ 	.word	0x0000c6b0


	//   ....[155]....
        /*052c*/ 	.word	0x0000c720


	//   ....[156]....
        /*0530*/ 	.word	0x0000c7f0


	//   ....[157]....
        /*0534*/ 	.word	0x0000c860


	//   ....[158]....
        /*0538*/ 	.word	0x0000c8d0


	//   ....[159]....
        /*053c*/ 	.word	0x0000c940


	//----- nvinfo : EIATTR_EXIT_INSTR_OFFSETS
	.align		4
.L_1695:
        /*0540*/ 	.byte	0x04, 0x1c
        /*0542*/ 	.short	(.L_1697 - .L_1696)


	//   ....[0]....
.L_1696:
        /*0544*/ 	.word	0x0000a5e0


	//   ....[1]....
        /*0548*/ 	.word	0x0000ab20


	//----- nvinfo : EIATTR_MAX_THREADS
	.align		4
.L_1697:
        /*054c*/ 	.byte	0x04, 0x05
        /*054e*/ 	.short	(.L_1699 - .L_1698)
.L_1698:
        /*0550*/ 	.word	0x00000080
        /*0554*/ 	.word	0x00000001
        /*0558*/ 	.word	0x00000001


	//----- nvinfo : EIATTR_CRS_STACK_SIZE
	.align		4
.L_1699:
        /*055c*/ 	.byte	0x04, 0x1e
        /*055e*/ 	.short	(.L_1701 - .L_1700)
.L_1700:
        /*0560*/ 	.word	0x00000000
.L_1701:


//--------------------- .nv.info._Z25selective_scan_bwd_kernelI32Selective_Scan_bwd_kernel_traitsILi128ELi16ELb1ELb0ELb0ELb1ELb1EfN3c107complexIfEEEEv12SSMParamsBwd --------------------------
	.section	.nv.info._Z25selective_scan_bwd_kernelI32Selective_Scan_bwd_kernel_traitsILi128ELi16ELb1ELb0ELb0ELb1ELb1EfN3c107complexIfEEEEv12SSMParamsBwd,"",@"SHT_CUDA_INFO"
	.sectionflags	@""
	.align	4


	//----- nvinfo : EIATTR_CUDA_API_VERSION
	.align		4
        /*0000*/ 	.byte	0x04, 0x37
        /*0002*/ 	.short	(.L_1703 - .L_1702)
.L_1702:
        /*0004*/ 	.word	0x00000082


	//----- nvinfo : EIATTR_SW2861232_WAR
	.align		4
.L_1703:
        /*0008*/ 	.byte	0x01, 0x35
	.zero		2


	//----- nvinfo : EIATTR_PARAM_CBANK
	.align		4
        /*000c*/ 	.byte	0x04, 0x0a
        /*000e*/ 	.short	(.L_1705 - .L_1704)
	.align		4
.L_1704:
        /*0010*/ 	.word	index@(.nv.constant0._Z25selective_scan_bwd_kernelI32Selective_Scan_bwd_kernel_traitsILi128ELi16ELb1ELb0ELb0ELb1ELb1EfN3c107complexIfEEEEv12SSMParamsBwd)
        /*0014*/ 	.short	0x0160
        /*0016*/ 	.short	0x01f0


	//----- nvinfo : EIATTR_CBANK_PARAM_SIZE
	.align		4
.L_1705:
        /*0018*/ 	.byte	0x03, 0x19
        /*001a*/ 	.short	0x01f0


	//----- nvinfo : EIATTR_KPARAM_INFO
	.align		4
        /*001c*/ 	.byte	0x04, 0x17
        /*001e*/ 	.short	(.L_1707 - .L_1706)
.L_1706:
        /*0020*/ 	.word	0x00000000
        /*0024*/ 	.short	0x0000
        /*0026*/ 	.short	0x0000
        /*0028*/ 	.byte	0x00, 0xf0, 0xc1, 0x07


	//----- nvinfo : EIATTR_MAXREG_COUNT
	.align		4
.L_1707:
        /*002c*/ 	.byte	0x03, 0x1b
        /*002e*/ 	.short	0x00ff


	//----- nvinfo : EIATTR_NUM_BARRIERS
	.align		4
        /*0030*/ 	.byte	0x02, 0x4c
        /*0032*/ 	.byte	0x01
	.zero		1


	//----- nvinfo : EIATTR_MERCURY_ISA_VERSION
	.align		4
        /*0034*/ 	.byte	0x03, 0x5f
        /*0036*/ 	.short	0x0000


	//----- nvinfo : EIATTR_COOP_GROUP_MASK_REGIDS
	.align		4
        /*0038*/ 	.byte	0x04, 0x29
        /*003a*/ 	.short	(.L_1709 - .L_1708)


	//   ....[0]....
.L_1708:
        /*003c*/ 	.word	0xffffffff


	//   ....[1]....
        /*0040*/ 	.word	0xffffffff


	//   ....[2]....
        /*0044*/ 	.word	0xffffffff


	//   ....[3]....
        /*0048*/ 	.word	0xffffffff


	//   ....[4]....
        /*004c*/ 	.word	0xffffffff


	//   ....[5]....
        /*0050*/ 	.word	0xffffffff


	//   ....[6]....
        /*0054*/ 	.word	0xffffffff


	//   ....[7]....
        /*0058*/ 	.word	0xffffffff


	//   ....[8]....
        /*005c*/ 	.word	0xffffffff


	//   ....[9]....
        /*0060*/ 	.word	0xffffffff


	//   ....[10]....
        /*0064*/ 	.word	0xffffffff


	//   ....[11]....
        /*0068*/ 	.word	0xffffffff


	//   ....[12]....
        /*006c*/ 	.word	0xffffffff


	//   ....[13]....
        /*0070*/ 	.word	0xffffffff


	//   ....[14]....
        /*0074*/ 	.word	0xffffffff


	//   ....[15]....
        /*0078*/ 	.word	0xffffffff


	//   ....[16]....
        /*007c*/ 	.word	0xffffffff


	//   ....[17]....
        /*0080*/ 	.word	0xffffffff


	//   ....[18]....
        /*0084*/ 	.word	0xffffffff


	//   ....[19]....
        /*0088*/ 	.word	0xffffffff


	//   ....[20]....
        /*008c*/ 	.word	0xffffffff


	//   ....[21]....
        /*0090*/ 	.word	0xffffffff


	//   ....[22]....
        /*0094*/ 	.word	0xffffffff


	//   ....[23]....
        /*0098*/ 	.word	0xffffffff


	//   ....[24]....
        /*009c*/ 	.word	0xffffffff


	//   ....[25]....
        /*00a0*/ 	.word	0xffffffff


	//   ....[26]....
        /*00a4*/ 	.word	0xffffffff


	//   ....[27]....
        /*00a8*/ 	.word	0xffffffff


	//   ....[28]....
        /*00ac*/ 	.word	0xffffffff


	//   ....[29]....
        /*00b0*/ 	.word	0xffffffff


	//   ....[30]....
        /*00b4*/ 	.word	0xffffffff


	//   ....[31]....
        /*00b8*/ 	.word	0xffffffff


	//   ....[32]....
        /*00bc*/ 	.word	0xffffffff


	//   ....[33]....
        /*00c0*/ 	.word	0xffffffff


	//   ....[34]....
        /*00c4*/ 	.word	0xffffffff


	//   ....[35]....
        /*00c8*/ 	.word	0xffffffff


	//   ....[36]....
        /*00cc*/ 	.word	0xffffffff


	//   ....[37]....
        /*00d0*/ 	.word	0xffffffff


	//   ....[38]....
        /*00d4*/ 	.word	0xffffffff


	//   ....[39]....
        /*00d8*/ 	.word	0xffffffff


	//   ....[40]....
        /*00dc*/ 	.word	0xffffffff


	//   ....[41]....
        /*00e0*/ 	.word	0xffffffff


	//   ....[42]....
        /*00e4*/ 	.word	0xffffffff


	//   ....[43]....
        /*00e8*/ 	.word	0xffffffff


	//   ....[44]....
        /*00ec*/ 	.word	0xffffffff


	//   ....[45]....
        /*00f0*/ 	.word	0xffffffff


	//   ....[46]....
        /*00f4*/ 	.word	0xffffffff


	//   ....[47]....
        /*00f8*/ 	.word	0xffffffff


	//   ....[48]....
        /*00fc*/ 	.word	0xffffffff


	//   ....[49]....
        /*0100*/ 	.word	0xffffffff


	//   ....[50]....
        /*0104*/ 	.word	0xffffffff


	//   ....[51]....
        /*0108*/ 	.word	0xffffffff


	//   ....[52]....
        /*010c*/ 	.word	0xffffffff


	//   ....[53]....
        /*0110*/ 	.word	0xffffffff


	//   ....[54]....
        /*0114*/ 	.word	0xffffffff


	//   ....[55]....
        /*0118*/ 	.word	0xffffffff


	//   ....[56]....
        /*011c*/ 	.word	0xffffffff


	//   ....[57]....
        /*0120*/ 	.word	0xffffffff


	//   ....[58]....
        /*0124*/ 	.word	0xffffffff


	//   ....[59]....
        /*0128*/ 	.word	0xffffffff


	//   ....[60]....
        /*012c*/ 	.word	0xffffffff


	//   ....[61]....
        /*0130*/ 	.word	0xffffffff


	//   ....[62]....
        /*0134*/ 	.word	0xffffffff


	//   ....[63]....
        /*0138*/ 	.word	0xffffffff


	//   ....[64]....
        /*013c*/ 	.word	0xffffffff


	//   ....[65]....
        /*0140*/ 	.word	0xffffffff


	//   ....[66]....
        /*0144*/ 	.word	0xffffffff


	//   ....[67]....
        /*0148*/ 	.word	0xffffffff


	//   ....[68]....
        /*014c*/ 	.word	0xffffffff


	//   ....[69]....
        /*0150*/ 	.word	0xffffffff


	//   ....[70]....
        /*0154*/ 	.word	0xffffffff


	//   ....[71]....
        /*0158*/ 	.word	0xffffffff


	//   ....[72]....
        /*015c*/ 	.word	0xffffffff


	//   ....[73]....
        /*0160*/ 	.word	0xffffffff


	//   ....[74]....
        /*0164*/ 	.word	0xffffffff


	//   ....[75]....
        /*0168*/ 	.word	0xffffffff


	//   ....[76]....
        /*016c*/ 	.word	0xffffffff


	//   ....[77]....
        /*0170*/ 	.word	0xffffffff


	//   ....[78]....
        /*0174*/ 	.word	0xffffffff


	//   ....[79]....
        /*0178*/ 	.word	0xffffffff


	//   ....[80]....
        /*017c*/ 	.word	0xffffffff


	//   ....[81]....
        /*0180*/ 	.word	0xffffffff


	//   ....[82]....
        /*0184*/ 	.word	0xffffffff


	//   ....[83]....
        /*0188*/ 	.word	0xffffffff


	//   ....[84]....
        /*018c*/ 	.word	0xffffffff


	//   ....[85]....
        /*0190*/ 	.word	0xffffffff


	//   ....[86]....
        /*0194*/ 	.word	0xffffffff


	//   ....[87]....
        /*0198*/ 	.word	0xffffffff


	//   ....[88]....
        /*019c*/ 	.word	0xffffffff


	//   ....[89]....
        /*01a0*/ 	.word	0xffffffff


	//   ....[90]....
        /*01a4*/ 	.word	0xffffffff


	//   ....[91]....
        /*01a8*/ 	.word	0xffffffff


	//   ....[92]....
        /*01ac*/ 	.word	0xffffffff


	//   ....[93]....
        /*01b0*/ 	.word	0xffffffff


	//   ....[94]....
        /*01b4*/ 	.word	0xffffffff


	//   ....[95]....
        /*01b8*/ 	.word	0xffffffff


	//   ....[96]....
        /*01bc*/ 	.word	0xffffffff


	//   ....[97]....
        /*01c0*/ 	.word	0xffffffff


	//   ....[98]....
        /*01c4*/ 	.word	0xffffffff


	//   ....[99]....
        /*01c8*/ 	.word	0xffffffff


	//   ....[100]....
        /*01cc*/ 	.word	0xffffffff


	//   ....[101]....
        /*01d0*/ 	.word	0xffffffff


	//   ....[102]....
        /*01d4*/ 	.word	0xffffffff


	//   ....[103]....
        /*01d8*/ 	.word	0xffffffff


	//   ....[104]....
        /*01dc*/ 	.word	0xffffffff


	//   ....[105]....
        /*01e0*/ 	.word	0xffffffff


	//   ....[106]....
        /*01e4*/ 	.word	0xffffffff


	//   ....[107]....
        /*01e8*/ 	.word	0xffffffff


	//   ....[108]....
        /*01ec*/ 	.word	0xffffffff


	//   ....[109]....
        /*01f0*/ 	.word	0xffffffff


	//   ....[110]....
        /*01f4*/ 	.word	0xffffffff


	//   ....[111]....
        /*01f8*/ 	.word	0xffffffff


	//   ....[112]....
        /*01fc*/ 	.word	0xffffffff


	//   ....[113]....
        /*0200*/ 	.word	0xffffffff


	//   ....[114]....
        /*0204*/ 	.word	0xffffffff


	//   ....[115]....
        /*0208*/ 	.word	0xffffffff


	//   ....[116]....
        /*020c*/ 	.word	0xffffffff


	//   ....[117]....
        /*0210*/ 	.word	0xffffffff


	//   ....[118]....
        /*0214*/ 	.word	0xffffffff


	//   ....[119]....
        /*0218*/ 	.word	0xffffffff


	//   ....[120]....
        /*021c*/ 	.word	0xffffffff


	//   ....[121]....
        /*0220*/ 	.word	0xffffffff


	//   ....[122]....
        /*0224*/ 	.word	0xffffffff


	//   ....[123]....
        /*0228*/ 	.word	0xffffffff


	//   ....[124]....
        /*022c*/ 	.word	0xffffffff


	//   ....[125]....
        /*0230*/ 	.word	0xffffffff


	//   ....[126]....
        /*0234*/ 	.word	0xffffffff


	//   ....[127]....
        /*0238*/ 	.word	0xffffffff


	//   ....[128]....
        /*023c*/ 	.word	0xffffffff


	//   ....[129]....
        /*0240*/ 	.word	0xffffffff


	//   ....[130]....
        /*0244*/ 	.word	0xffffffff


	//   ....[131]....
        /*0248*/ 	.word	0xffffffff


	//   ....[132]....
        /*024c*/ 	.word	0xffffffff


	//   ....[133]....
        /*0250*/ 	.word	0xffffffff


	//   ....[134]....
        /*0254*/ 	.word	0xffffffff


	//   ....[135]....
        /*0258*/ 	.word	0xffffffff


	//   ....[136]....
        /*025c*/ 	.word	0xffffffff


	//   ....[137]....
        /*0260*/ 	.word	0xffffffff


	//   ....[138]....
        /*0264*/ 	.word	0xffffffff


	//   ....[139]....
        /*0268*/ 	.word	0xffffffff


	//   ....[140]....
        /*026c*/ 	.word	0xffffffff


	//   ....[141]....
        /*0270*/ 	.word	0xffffffff


	//   ....[142]....
        /*0274*/ 	.word	0xffffffff


	//   ....[143]....
        /*0278*/ 	.word	0xffffffff


	//   ....[144]....
        /*027c*/ 	.word	0xffffffff


	//   ....[145]....
        /*0280*/ 	.word	0xffffffff


	//   ....[146]....
        /*0284*/ 	.word	0xffffffff


	//   ....[147]....
        /*0288*/ 	.word	0xffffffff


	//   ....[148]....
        /*028c*/ 	.word	0xffffffff


	//   ....[149]....
        /*0290*/ 	.word	0xffffffff


	//   ....[150]....
        /*0294*/ 	.word	0xffffffff


	//   ....[151]....
        /*0298*/ 	.word	0xffffffff


	//   ....[152]....
        /*029c*/ 	.word	0xffffffff


	//   ....[153]....
        /*02a0*/ 	.word	0xffffffff


	//   ....[154]....
        /*02a4*/ 	.word	0xffffffff


	//   ....[155]....
        /*02a8*/ 	.word	0xffffffff


	//   ....[156]....
        /*02ac*/ 	.word	0xffffffff


	//   ....[157]....
        /*02b0*/ 	.word	0xffffffff


	//   ....[158]....
        /*02b4*/ 	.word	0xffffffff


	//   ....[159]....
        /*02b8*/ 	.word	0xffffffff


	//   ....[160]....
        /*02bc*/ 	.word	0xffffffff


	//   ....[161]....
        /*02c0*/ 	.word	0xffffffff


	//   ....[162]....
        /*02c4*/ 	.word	0xffffffff


	//   ....[163]....
        /*02c8*/ 	.word	0xffffffff


	//----- nvinfo : EIATTR_COOP_GROUP_INSTR_OFFSETS
	.align		4
.L_1709:
        /*02cc*/ 	.byte	0x04, 0x28
        /*02ce*/ 	.short	(.L_1711 - .L_1710)


	//   ....[0]....
.L_1710:
        /*02d0*/ 	.word	0x000006f0


	//   ....[1]....
        /*02d4*/ 	.word	0x00000800


	//   ....[2]....
        /*02d8*/ 	.word	0x00000990


	//   ....[3]....
        /*02dc*/ 	.word	0x00002f40


	//   ....[4]....
        /*02e0*/ 	.word	0x000034d0


	//   ....[5]....
        /*02e4*/ 	.word	0x00003b10


	//   ....[6]....
        /*02e8*/ 	.word	0x00003f10


	//   ....[7]....
        /*02ec*/ 	.word	0x00005f50


	//   ....[8]....
        /*02f0*/ 	.word	0x00005f70


	//   ....[9]....
        /*02f4*/ 	.word	0x00005fa0


	//   ....[10]....
        /*02f8*/ 	.word	0x00005fb0


	//   ....[11]....
        /*02fc*/ 	.word	0x00006060


	//   ....[12]....
        /*0300*/ 	.word	0x00006080


	//   ....[13]....
        /*0304*/ 	.word	0x00006090


	//   ....[14]....
        /*0308*/ 	.word	0x000060a0


	//   ....[15]....
        /*030c*/ 	.word	0x00006160


	//   ....[16]....
        /*0310*/ 	.word	0x00006180


	//   ....[17]....
        /*0314*/ 	.word	0x00006190


	//   ....[18]....
        /*0318*/ 	.word	0x000061a0


	//   ....[19]....
        /*031c*/ 	.word	0x00006260


	//   ....[20]....
        /*0320*/ 	.word	0x00006280


	//   ....[21]....
        /*0324*/ 	.word	0x00006290


	//   ....[22]....
        /*0328*/ 	.word	0x000062a0


	//   ....[23]....
        /*032c*/ 	.word	0x00006360


	//   ....[24]....
        /*0330*/ 	.word	0x00006370


	//   ....[25]....
        /*0334*/ 	.word	0x00006380


	//   ....[26]....
        /*0338*/ 	.word	0x00006390


	//   ....[27]....
        /*033c*/ 	.word	0x000064d0


	//   ....[28]....
        /*0340*/ 	.word	0x00006540


	//   ....[29]....
        /*0344*/ 	.word	0x000065b0


	//   ....[30]....
        /*0348*/ 	.word	0x00006620


	//   ....[31]....
        /*034c*/ 	.word	0x00006640


	//   ....[32]....
        /*0350*/ 	.word	0x00006650


	//   ....[33]....
        /*0354*/ 	.word	0x00006660


	//   ....[34]....
        /*0358*/ 	.word	0x00006670


	//   ....[35]....
        /*035c*/ 	.word	0x00006680


	//   ....[36]....
        /*0360*/ 	.word	0x00006690


	//   ....[37]....
        /*0364*/ 	.word	0x000066a0


	//   ....[38]....
        /*0368*/ 	.word	0x000066b0


	//   ....[39]....
        /*036c*/ 	.word	0x00007c50


	//   ....[40]....
        /*0370*/ 	.word	0x00007c70


	//   ....[41]....
        /*0374*/ 	.word	0x00007c80


	//   ....[42]....
        /*0378*/ 	.word	0x00007c90


	//   ....[43]....
        /*037c*/ 	.word	0x00007db0


	//   ....[44]....
        /*0380*/ 	.word	0x00007dc0


	//   ....[45]....
        /*0384*/ 	.word	0x00007dd0


	//   ....[46]....
        /*0388*/ 	.word	0x00007de0


	//   ....[47]....
        /*038c*/ 	.word	0x00007f00


	//   ....[48]....
        /*0390*/ 	.word	0x00007f20


	//   ....[49]....
        /*0394*/ 	.word	0x00007f30


	//   ....[50]....
        /*0398*/ 	.word	0x00007f40


	//   ....[51]....
        /*039c*/ 	.word	0x00008060


	//   ....[52]....
        /*03a0*/ 	.word	0x00008070


	//   ....[53]....
        /*03a4*/ 	.word	0x00008080


	//   ....[54]....
        /*03a8*/ 	.word	0x00008090


	//   ....[55]....
        /*03ac*/ 	.word	0x000081b0


	//   ....[56]....
        /*03b0*/ 	.word	0x000081d0


	//   ....[57]....
        /*03b4*/ 	.word	0x000081e0


	//   ....[58]....
        /*03b8*/ 	.word	0x000081f0


	//   ....[59]....
        /*03bc*/ 	.word	0x000082f0


	//   ....[60]....
        /*03c0*/ 	.word	0x00008300


	//   ....[61]....
        /*03c4*/ 	.word	0x00008310


	//   ....[62]....
        /*03c8*/ 	.word	0x00008320


	//   ....[63]....
        /*03cc*/ 	.word	0x00008330


	//   ....[64]....
        /*03d0*/ 	.word	0x00008340


	//   ....[65]....
        /*03d4*/ 	.word	0x00008350


	//   ....[66]....
        /*03d8*/ 	.word	0x00008380


	//   ....[67]....
        /*03dc*/ 	.word	0x000083b0


	//   ....[68]....
        /*03e0*/ 	.word	0x000083e0


	//   ....[69]....
        /*03e4*/ 	.word	0x00008400


	//   ....[70]....
        /*03e8*/ 	.word	0x00008410


	//   ....[71]....
        /*03ec*/ 	.word	0x000099d0


	//   ....[72]....
        /*03f0*/ 	.word	0x00009a00


	//   ....[73]....
        /*03f4*/ 	.word	0x00009a30


	//   ....[74]....
        /*03f8*/ 	.word	0x00009a60


	//   ....[75]....
        /*03fc*/ 	.word	0x00009ba0


	//   ....[76]....
        /*0400*/ 	.word	0x00009be0


	//   ....[77]....
        /*0404*/ 	.word	0x00009c10


	//   ....[78]....
        /*0408*/ 	.word	0x00009c40


	//   ....[79]....
        /*040c*/ 	.word	0x00009ce0


	//   ....[80]....
        /*0410*/ 	.word	0x00009d10


	//   ....[81]....
        /*0414*/ 	.word	0x00009d40


	//   ....[82]....
        /*0418*/ 	.word	0x00009d70


	//   ....[83]....
        /*041c*/ 	.word	0x00009e80


	//   ....[84]....
        /*0420*/ 	.word	0x00009ec0


	//   ....[85]....
        /*0424*/ 	.word	0x00009ef0


	//   ....[86]....
        /*0428*/ 	.word	0x00009f20


	//   ....[87]....
        /*042c*/ 	.word	0x0000a0b0


	//   ....[88]....
        /*0430*/ 	.word	0x0000a0f0


	//   ....[89]....
        /*0434*/ 	.word	0x0000a120


	//   ....[90]....
        /*0438*/ 	.word	0x0000a150


	//   ....[91]....
        /*043c*/ 	.word	0x0000a880


	//   ....[92]....
        /*0440*/ 	.word	0x0000ace0


	//   ....[93]....
        /*0444*/ 	.word	0x0000b270


	//   ....[94]....
        /*0448*/ 	.word	0x0000b4a0


	//   ....[95]....
        /*044c*/ 	.word	0x0000b500


	//   ....[96]....
        /*0450*/ 	.word	0x0000b550


	//   ....[97]....
        /*0454*/ 	.word	0x0000b570


	//   ....[98]....
        /*0458*/ 	.word	0x0000b590


	//   ....[99]....
        /*045c*/ 	.word	0x0000b690


	//   ....[100]....
        /*0460*/ 	.word	0x0000b6e0


	//   ....[101]....
        /*0464*/ 	.word	0x0000b730


	//   ....[102]....
        /*0468*/ 	.word	0x0000b750


	//   ....[103]....
        /*046c*/ 	.word	0x0000b770


	//   ....[104]....
        /*0470*/ 	.word	0x0000be20


	//   ....[105]....
        /*0474*/ 	.word	0x0000bea0


	//   ....[106]....
        /*0478*/ 	.word	0x0000bf10


	//   ....[107]....
        /*047c*/ 	.word	0x0000bf80


	//   ....[108]....
        /*0480*/ 	.word	0x0000c0d0


	//   ....[109]....
        /*0484*/ 	.word	0x0000c140


	//   ....[110]....
        /*0488*/ 	.word	0x0000c1b0


	//   ....[111]....
        /*048c*/ 	.word	0x0000c220


	//   ....[112]....
        /*0490*/ 	.word	0x0000c340


	//   ....[113]....
        /*0494*/ 	.word	0x0000c3b0


	//   ....[114]....
        /*0498*/ 	.word	0x0000c420


	//   ....[115]....
        /*049c*/ 	.word	0x0000c490


	//   ....[116]....
        /*04a0*/ 	.word	0x0000c5c0


	//   ....[117]....
        /*04a4*/ 	.word	0x0000c630


	//   ....[118]....
        /*04a8*/ 	.word	0x0000c6a0


	//   ....[119]....
        /*04ac*/ 	.word	0x0000c710


	//   ....[120]....
        /*04b0*/ 	.word	0x0000c840


	//   ....[121]....
        /*04b4*/ 	.word	0x0000c8b0


	//   ....[122]....
        /*04b8*/ 	.word	0x0000c920


	//   ....[123]....
        /*04bc*/ 	.word	0x0000c990


	//   ....[124]....
        /*04c0*/ 	.word	0x0000ca00


	//   ....[125]....
        /*04c4*/ 	.word	0x0000ca70


	//   ....[126]....
        /*04c8*/ 	.word	0x0000cae0


	//   ....[127]....
        /*04cc*/ 	.word	0x0000cb50


	//   ....[128]....
        /*04d0*/ 	.word	0x0000cbf0


	//   ....[129]....
        /*04d4*/ 	.word	0x0000cc60


	//   ....[130]....
        /*04d8*/ 	.word	0x0000ccd0


	//   ....[131]....
        /*04dc*/ 	.word	0x0000cd40


	//   ....[132]....
        /*04e0*/ 	.word	0x0000cdc0


	//   ....[133]....
        /*04e4*/ 	.word	0x0000ce40


	//   ....[134]....
        /*04e8*/ 	.word	0x0000ceb0


	//   ....[135]....
        /*04ec*/ 	.word	0x0000cf20


	//   ....[136]....
        /*04f0*/ 	.word	0x0000cf90


	//   ....[137]....
        /*04f4*/ 	.word	0x0000d000


	//   ....[138]....
        /*04f8*/ 	.word	0x0000d070


	//   ....[139]....
        /*04fc*/ 	.word	0x0000d0e0


	//   ....[140]....
        /*0500*/ 	.word	0x0000d150


	//   ....[141]....
        /*0504*/ 	.word	0x0000d1d0


	//   ....[142]....
        /*0508*/ 	.word	0x0000d240


	//   ....[143]....
        /*050c*/ 	.word	0x0000d2b0


	//   ....[144]....
        /*0510*/ 	.word	0x0000d320


	//   ....[145]....
        /*0514*/ 	.word	0x0000d390


	//   ....[146]....
        /*0518*/ 	.word	0x0000d400


	//   ....[147]....
        /*051c*/ 	.word	0x0000d470


	//   ....[148]....
        /*0520*/ 	.word	0x0000d4e0


	//   ....[149]....
        /*0524*/ 	.word	0x0000d560


	//   ....[150]....
        /*0528*/ 	.word	0x0000d5d0


	//   ....[151]....
        /*052c*/ 	.word	0x0000d640


	//   ....[152]....
        /*0530*/ 	.word	0x0000d6b0


	//   ....[153]....
        /*0534*/ 	.word	0x0000d720


	//   ....[154]....
        /*0538*/ 	.word	0x0000d790


	//   ....[155]....
        /*053c*/ 	.word	0x0000d800


	//   ....[156]....
        /*0540*/ 	.word	0x0000d870


	//   ....[157]....
        /*0544*/ 	.word	0x0000d8e0


	//   ....[158]....
        /*0548*/ 	.word	0x0000d950


	//   ....[159]....
        /*054c*/ 	.word	0x0000d9c0


	//   ....[160]....
        /*0550*/ 	.word	0x0000da90


	//   ....[161]....
        /*0554*/ 	.word	0x0000db00


	//   ....[162]....
        /*0558*/ 	.word	0x0000db70


	//   ....[163]....
        /*055c*/ 	.word	0x0000dbe0


	//----- nvinfo : EIATTR_EXIT_INSTR_OFFSETS
	.align		4
.L_1711:
        /*0560*/ 	.byte	0x04, 0x1c
        /*0562*/ 	.short	(.L_1713 - .L_1712)


	//   ....[0]....
.L_1712:
        /*0564*/ 	.word	0x0000b880


	//   ....[1]....
        /*0568*/ 	.word	0x0000bdc0


	//----- nvinfo : EIATTR_MAX_THREADS
	.align		4
.L_1713:
        /*056c*/ 	.byte	0x04, 0x05
        /*056e*/ 	.short	(.L_1715 - .L_1714)
.L_1714:
        /*0570*/ 	.word	0x00000080
        /*0574*/ 	.word	0x00000001
        /*0578*/ 	.word	0x00000001


	//----- nvinfo : EIATTR_CRS_STACK_SIZE
	.align		4
.L_1715:
        /*057c*/ 	.byte	0x04, 0x1e
        /*057e*/ 	.short	(.L_1717 - .L_1716)
.L_1716:
        /*0580*/ 	.word	0x00000000
.L_1717:


//--------------------- .nv.info._Z25selective_scan_bwd_kernelI32Selective_Scan_bwd_kernel_traitsILi128ELi16ELb1ELb0ELb1ELb0ELb0EfN3c107complexIfEEEEv12SSMParamsBwd --------------------------
	.section	.nv.info._Z25selective_scan_bwd_kernelI32Selective_Scan_bwd_kernel_traitsILi128ELi16ELb1ELb0ELb1ELb0ELb0EfN3c107complexIfEEEEv12SSMParamsBwd,"",@"SHT_CUDA_INFO"
	.sectionflags	@""
	.align	4


	//----- nvinfo : EIATTR_CUDA_API_VERSION
	.align		4
        /*0000*/ 	.byte	0x04, 0x37
        /*0002*/ 	.short	(.L_1719 - .L_1718)
.L_1718:
        /*0004*/ 	.word	0x00000082


	//----- nvinfo : EIATTR_SW2861232_WAR
	.align		4
.L_1719:
        /*0008*/ 	.byte	0x01, 0x35
	.zero		2


	//----- nvinfo : EIATTR_PARAM_CBANK
	.align		4
        /*000c*/ 	.byte	0x04, 0x0a
        /*000e*/ 	.short	(.L_1721 - .L_1720)
	.align		4
.L_1720:
        /*0010*/ 	.word	index@(.nv.constant0._Z25selective_scan_bwd_kernelI32Selective_Scan_bwd_kernel_traitsILi128ELi16ELb1ELb0ELb1ELb0ELb0EfN3c107complexIfEEEEv12SSMParamsBwd)
        /*0014*/ 	.short	0x0160
        /*0016*/ 	.short	0x01f0


	//----- nvinfo : EIATTR_CBANK_PARAM_SIZE
	.align		4
.L_1721:
        /*0018*/ 	.byte	0x03, 0x19
        /*001a*/ 	.short	0x01f0


	//----- nvinfo : EIATTR_KPARAM_INFO
	.align		4
        /*001c*/ 	.byte	0x04, 0x17
        /*001e*/ 	.short	(.L_1723 - .L_1722)
.L_1722:
        /*0020*/ 	.word	0x00000000
        /*0024*/ 	.short	0x0000
        /*0026*/ 	.short	0x0000
        /*0028*/ 	.byte	0x00, 0xf0, 0xc1, 0x07


	//----- nvinfo : EIATTR_MAXREG_COUNT
	.align		4
.L_1723:
        /*002c*/ 	.byte	0x03, 0x1b
        /*002e*/ 	.short	0x00ff


	//----- nvinfo : EIATTR_NUM_BARRIERS
	.align		4
        /*0030*/ 	.byte	0x02, 0x4c
        /*0032*/ 	.byte	0x01
	.zero		1


	//----- nvinfo : EIATTR_ANNOTATIONS
	.align		4
        /*0034*/ 	.byte	0x04, 0x55
        /*0036*/ 	.short	(.L_1725 - .L_1724)


	//   ....[0]....
.L_1724:
        /*0038*/ 	.word	0x00000001
        /*003c*/ 	.byte	0x50, 0x02, 0x00, 0x00, 0x01, 0x00, 0x00, 0x00, 0x20, 0x0a, 0x00, 0x00, 0x01, 0x00, 0x00, 0x00
        /*004c*/ 	.byte	0x90, 0x0a, 0x00, 0x00, 0x01, 0x00, 0x00, 0x00, 0x00, 0x10, 0x00, 0x00, 0x01, 0x00, 0x00, 0x00
        /*005c*/ 	.byte	0x30, 0xab, 0x00, 0x00


	//----- nvinfo : EIATTR_MERCURY_ISA_VERSION
	.align		4
.L_1725:
        /*0060*/ 	.byte	0x03, 0x5f
        /*0062*/ 	.short	0x0000


	//----- nvinfo : EIATTR_COOP_GROUP_MASK_REGIDS
	.align		4
        /*0064*/ 	.byte	0x04, 0x29
        /*0066*/ 	.short	(.L_1727 - .L_1726)


	//   ....[0]....
.L_1726:
        /*0068*/ 	.word	0xffffffff


	//   ....[1]....
        /*006c*/ 	.word	0xffffffff


	//   ....[2]....
        /*0070*/ 	.word	0xffffffff


	//   ....[3]....
        /*0074*/ 	.word	0xffffffff


	//   ....[4]....
        /*0078*/ 	.word	0xffffffff


	//   ....[5]....
        /*007c*/ 	.word	0xffffffff


	//   ....[6]....
        /*0080*/ 	.word	0xffffffff


	//   ....[7]....
        /*0084*/ 	.word	0xffffffff


	//   ....[8]....
        /*0088*/ 	.word	0xffffffff


	//   ....[9]....
        /*008c*/ 	.word	0xffffffff


	//   ....[10]....
        /*0090*/ 	.word	0xffffffff


	//   ....[11]....
        /*0094*/ 	.word	0xffffffff


	//   ....[12]....
        /*0098*/ 	.word	0xffffffff


	//   ....[13]....
        /*009c*/ 	.word	0xffffffff


	//   ....[14]....
        /*00a0*/ 	.word	0xffffffff


	//   ....[15]....
        /*00a4*/ 	.word	0xffffffff


	//   ....[16]....
        /*00a8*/ 	.word	0xffffffff


	//   ....[17]....
        /*00ac*/ 	.word	0xffffffff


	//   ....[18]....
        /*00b0*/ 	.word	0xffffffff


	//   ....[19]....
        /*00b4*/ 	.word	0xffffffff


	//   ....[20]....
        /*00b8*/ 	.word	0xffffffff


	//   ....[21]....
        /*00bc*/ 	.word	0xffffffff


	//   ....[22]....
        /*00c0*/ 	.word	0xffffffff


	//   ....[23]....
        /*00c4*/ 	.word	0xffffffff


	//   ....[24]....
        /*00c8*/ 	.word	0xffffffff


	//   ....[25]....
        /*00cc*/ 	.word	0xffffffff


	//   ....[26]....
        /*00d0*/ 	.word	0xffffffff


	//   ....[27]....
        /*00d4*/ 	.word	0xffffffff


	//   ....[28]....
        /*00d8*/ 	.word	0xffffffff


	//   ....[29]....
        /*00dc*/ 	.word	0xffffffff


	//   ....[30]....
        /*00e0*/ 	.word	0xffffffff


	//   ....[31]....
        /*00e4*/ 	.word	0xffffffff


	//   ....[32]....
        /*00e8*/ 	.word	0xffffffff


	//   ....[33]....
        /*00ec*/ 	.word	0xffffffff


	//   ....[34]....
        /*00f0*/ 	.word	0xffffffff


	//   ....[35]....
        /*00f4*/ 	.word	0xffffffff


	//   ....[36]....
        /*00f8*/ 	.word	0xffffffff


	//   ....[37]....
        /*00fc*/ 	.word	0xffffffff


	//   ....[38]....
        /*0100*/ 	.word	0xffffffff


	//   ....[39]....
        /*0104*/ 	.word	0xffffffff


	//   ....[40]....
        /*0108*/ 	.word	0xffffffff


	//   ....[41]....
        /*010c*/ 	.word	0xffffffff


	//   ....[42]....
        /*0110*/ 	.word	0xffffffff


	//   ....[43]....
        /*0114*/ 	.word	0xffffffff


	//   ....[44]....
        /*0118*/ 	.word	0xffffffff


	//   ....[45]....
        /*011c*/ 	.word	0xffffffff


	//   ....[46]....
        /*0120*/ 	.word	0xffffffff


	//   ....[47]....
        /*0124*/ 	.word	0xffffffff


	//   ....[48]....
        /*0128*/ 	.word	0xffffffff


	//   ....[49]....
        /*012c*/ 	.word	0xffffffff


	//   ....[50]....
        /*0130*/ 	.word	0xffffffff


	//   ....[51]....
        /*0134*/ 	.word	0xffffffff


	//   ....[52]....
        /*0138*/ 	.word	0xffffffff


	//   ....[53]....
        /*013c*/ 	.word	0xffffffff


	//   ....[54]....
        /*0140*/ 	.word	0xffffffff


	//   ....[55]....
        /*0144*/ 	.word	0xffffffff


	//   ....[56]....
        /*0148*/ 	.word	0xffffffff


	//   ....[57]....
        /*014c*/ 	.word	0xffffffff


	//   ....[58]....
        /*0150*/ 	.word	0xffffffff


	//   ....[59]....
        /*0154*/ 	.word	0xffffffff


	//   ....[60]....
        /*0158*/ 	.word	0xffffffff


	//   ....[61]....
        /*015c*/ 	.word	0xffffffff


	//   ....[62]....
        /*0160*/ 	.word	0xffffffff


	//   ....[63]....
        /*0164*/ 	.word	0xffffffff


	//   ....[64]....
        /*0168*/ 	.word	0xffffffff


	//   ....[65]....
        /*016c*/ 	.word	0xffffffff


	//   ....[66]....
        /*0170*/ 	.word	0xffffffff


	//   ....[67]....
        /*0174*/ 	.word	0xffffffff


	//   ....[68]....
        /*0178*/ 	.word	0xffffffff


	//   ....[69]....
        /*017c*/ 	.word	0xffffffff


	//   ....[70]....
        /*0180*/ 	.word	0xffffffff


	//   ....[71]....
        /*0184*/ 	.word	0xffffffff


	//   ....[72]....
        /*0188*/ 	.word	0xffffffff


	//   ....[73]....
        /*018c*/ 	.word	0xffffffff


	//   ....[74]....
        /*0190*/ 	.word	0xffffffff


	//   ....[75]....
        /*0194*/ 	.word	0xffffffff


	//   ....[76]....
        /*0198*/ 	.word	0xffffffff


	//   ....[77]....
        /*019c*/ 	.word	0xffffffff


	//   ....[78]....
        /*01a0*/ 	.word	0xffffffff


	//   ....[79]....
        /*01a4*/ 	.word	0xffffffff


	//   ....[80]....
        /*01a8*/ 	.word	0xffffffff


	//   ....[81]....
        /*01ac*/ 	.word	0xffffffff


	//   ....[82]....
        /*01b0*/ 	.word	0xffffffff


	//   ....[83]....
        /*01b4*/ 	.word	0xffffffff


	//   ....[84]....
        /*01b8*/ 	.word	0xffffffff


	//   ....[85]....
        /*01bc*/ 	.word	0xffffffff


	//   ....[86]....
        /*01c0*/ 	.word	0xffffffff


	//   ....[87]....
        /*01c4*/ 	.word	0xffffffff


	//   ....[88]....
        /*01c8*/ 	.word	0xffffffff


	//   ....[89]....
        /*01cc*/ 	.word	0xffffffff


	//   ....[90]....
        /*01d0*/ 	.word	0xffffffff


	//   ....[91]....
        /*01d4*/ 	.word	0xffffffff


	//   ....[92]....
        /*01d8*/ 	.word	0xffffffff


	//   ....[93]....
        /*01dc*/ 	.word	0xffffffff


	//   ....[94]....
        /*01e0*/ 	.word	0xffffffff


	//   ....[95]....
        /*01e4*/ 	.word	0xffffffff


	//   ....[96]....
        /*01e8*/ 	.word	0xffffffff


	//   ....[97]....
        /*01ec*/ 	.word	0xffffffff


	//   ....[98]....
        /*01f0*/ 	.word	0xffffffff


	//   ....[99]....
        /*01f4*/ 	.word	0xffffffff


	//   ....[100]....
        /*01f8*/ 	.word	0xffffffff


	//   ....[101]....
        /*01fc*/ 	.word	0xffffffff


	//   ....[102]....
        /*0200*/ 	.word	0xffffffff


	//   ....[103]....
        /*0204*/ 	.word	0xffffffff


	//   ....[104]....
        /*0208*/ 	.word	0xffffffff


	//   ....[105]....
        /*020c*/ 	.word	0xffffffff


	//   ....[106]....
        /*0210*/ 	.word	0xffffffff


	//   ....[107]....
        /*0214*/ 	.word	0xffffffff


	//   ....[108]....
        /*0218*/ 	.word	0xffffffff


	//   ....[109]....
        /*021c*/ 	.word	0xffffffff


	//   ....[110]....
        /*0220*/ 	.word	0xffffffff


	//   ....[111]....
        /*0224*/ 	.word	0xffffffff


	//   ....[112]....
        /*0228*/ 	.word	0xffffffff


	//   ....[113]....
        /*022c*/ 	.word	0xffffffff


	//   ....[114]....
        /*0230*/ 	.word	0xffffffff


	//   ....[115]....
        /*0234*/ 	.word	0xffffffff


	//   ....[116]....
        /*0238*/ 	.word	0xffffffff


	//   ....[117]....
        /*023c*/ 	.word	0xffffffff


	//   ....[118]....
        /*0240*/ 	.word	0xffffffff


	//   ....[119]....
        /*0244*/ 	.word	0xffffffff


	//   ....[120]....
        /*0248*/ 	.word	0xffffffff


	//   ....[121]....
        /*024c*/ 	.word	0xffffffff


	//   ....[122]....
        /*0250*/ 	.word	0xffffffff


	//   ....[123]....
        /*0254*/ 	.word	0xffffffff


	//   ....[124]....
        /*0258*/ 	.word	0xffffffff


	//   ....[125]....
        /*025c*/ 	.word	0xffffffff


	//   ....[126]....
        /*0260*/ 	.word	0xffffffff


	//   ....[127]....
        /*0264*/ 	.word	0xffffffff


	//   ....[128]....
        /*0268*/ 	.word	0xffffffff


	//   ....[129]....
        /*026c*/ 	.word	0xffffffff


	//   ....[130]....
        /*0270*/ 	.word	0xffffffff


	//   ....[131]....
        /*0274*/ 	.word	0xffffffff


	//   ....[132]....
        /*0278*/ 	.word	0xffffffff


	//   ....[133]....
        /*027c*/ 	.word	0xffffffff


	//   ....[134]....
        /*0280*/ 	.word	0xffffffff


	//   ....[135]....
        /*0284*/ 	.word	0xffffffff


	//   ....[136]....
        /*0288*/ 	.word	0xffffffff


	//   ....[137]....
        /*028c*/ 	.word	0xffffffff


	//   ....[138]....
        /*0290*/ 	.word	0xffffffff


	//   ....[139]....
        /*0294*/ 	.word	0xffffffff


	//   ....[140]....
        /*0298*/ 	.word	0xffffffff


	//   ....[141]....
        /*029c*/ 	.word	0xffffffff


	//   ....[142]....
        /*02a0*/ 	.word	0xffffffff


	//   ....[143]....
        /*02a4*/ 	.word	0xffffffff


	//   ....[144]....
        /*02a8*/ 	.word	0xffffffff


	//   ....[145]....
        /*02ac*/ 	.word	0xffffffff


	//   ....[146]....
        /*02b0*/ 	.word	0xffffffff


	//   ....[147]....
        /*02b4*/ 	.word	0xffffffff


	//   ....[148]....
        /*02b8*/ 	.word	0xffffffff


	//   ....[149]....
        /*02bc*/ 	.word	0xffffffff


	//   ....[150]....
        /*02c0*/ 	.word	0xffffffff


	//   ....[151]....
        /*02c4*/ 	.word	0xffffffff


	//   ....[152]....
        /*02c8*/ 	.word	0xffffffff


	//   ....[153]....
        /*02cc*/ 	.word	0xffffffff


	//   ....[154]....
        /*02d0*/ 	.word	0xffffffff


	//   ....[155]....
        /*02d4*/ 	.word	0xffffffff


	//   ....[156]....
        /*02d8*/ 	.word	0xffffffff


	//   ....[157]....
        /*02dc*/ 	.word	0xffffffff


	//   ....[158]....
        /*02e0*/ 	.word	0xffffffff


	//   ....[159]....
        /*02e4*/ 	.word	0xffffffff


	//----- nvinfo : EIATTR_COOP_GROUP_INSTR_OFFSETS
	.align		4
.L_1727:
        /*02e8*/ 	.byte	0x04, 0x28
        /*02ea*/ 	.short	(.L_1729 - .L_1728)


	//   ....[0]....
.L_1728:
        /*02ec*/ 	.word	0x00000bb0


	//   ....[1]....
        /*02f0*/ 	.word	0x00000cc0


	//   ....[2]....
        /*02f4*/ 	.word	0x00000db0


	//   ....[3]....
        /*02f8*/ 	.word	0x00002060


	//   ....[4]....
        /*02fc*/ 	.word	0x00003910


	//   ....[5]....
        /*0300*/ 	.word	0x00003930


	//   ....[6]....
        /*0304*/ 	.word	0x00003960


	//   ....[7]....
        /*0308*/ 	.word	0x00003970


	//   ....[8]....
        /*030c*/ 	.word	0x00003a20


	//   ....[9]....
        /*0310*/ 	.word	0x00003a40


	//   ....[10]....
        /*0314*/ 	.word	0x00003a50


	//   ....[11]....
        /*0318*/ 	.word	0x00003a60


	//   ....[12]....
        /*031c*/ 	.word	0x00003b20


	//   ....[13]....
        /*0320*/ 	.word	0x00003b40


	//   ....[14]....
        /*0324*/ 	.word	0x00003b50


	//   ....[15]....
        /*0328*/ 	.word	0x00003b60


	//   ....[16]....
        /*032c*/ 	.word	0x00003c20


	//   ....[17]....
        /*0330*/ 	.word	0x00003c40


	//   ....[18]....
        /*0334*/ 	.word	0x00003c50


	//   ....[19]....
        /*0338*/ 	.word	0x00003c60


	//   ....[20]....
        /*033c*/ 	.word	0x00003d20


	//   ....[21]....
        /*0340*/ 	.word	0x00003d30


	//   ....[22]....
        /*0344*/ 	.word	0x00003d40


	//   ....[23]....
        /*0348*/ 	.word	0x00003d50


	//   ....[24]....
        /*034c*/ 	.word	0x00003ea0


	//   ....[25]....
        /*0350*/ 	.word	0x00003f00


	//   ....[26]....
        /*0354*/ 	.word	0x00003f60


	//   ....[27]....
        /*0358*/ 	.word	0x00003fc0


	//   ....[28]....
        /*035c*/ 	.word	0x00003fe0


	//   ....[29]....
        /*0360*/ 	.word	0x00003ff0


	//   ....[30]....
        /*0364*/ 	.word	0x00004000


	//   ....[31]....
        /*0368*/ 	.word	0x00004010


	//   ....[32]....
        /*036c*/ 	.word	0x00004020


	//   ....[33]....
        /*0370*/ 	.word	0x00004030


	//   ....[34]....
        /*0374*/ 	.word	0x00004040


	//   ....[35]....
        /*0378*/ 	.word	0x00004050


	//   ....[36]....
        /*037c*/ 	.word	0x00005670


	//   ....[37]....
        /*0380*/ 	.word	0x00005690


	//   ....[38]....
        /*0384*/ 	.word	0x000056a0


	//   ....[39]....
        /*0388*/ 	.word	0x000056b0


	//   ....[40]....
        /*038c*/ 	.word	0x000057d0


	//   ....[41]....
        /*0390*/ 	.word	0x000057e0


	//   ....[42]....
        /*0394*/ 	.word	0x000057f0


	//   ....[43]....
        /*0398*/ 	.word	0x00005800


	//   ....[44]....
        /*039c*/ 	.word	0x00005920


	//   ....[45]....
        /*03a0*/ 	.word	0x00005940


	//   ....[46]....
        /*03a4*/ 	.word	0x00005950


	//   ....[47]....
        /*03a8*/ 	.word	0x00005960


	//   ....[48]....
        /*03ac*/ 	.word	0x00005a80


	//   ....[49]....
        /*03b0*/ 	.word	0x00005a90


	//   ....[50]....
        /*03b4*/ 	.word	0x00005aa0


	//   ....[51]....
        /*03b8*/ 	.word	0x00005ab0


	//   ....[52]....
        /*03bc*/ 	.word	0x00005bd0


	//   ....[53]....
        /*03c0*/ 	.word	0x00005bf0


	//   ....[54]....
        /*03c4*/ 	.word	0x00005c00


	//   ....[55]....
        /*03c8*/ 	.word	0x00005c10


	//   ....[56]....
        /*03cc*/ 	.word	0x00005d10


	//   ....[57]....
        /*03d0*/ 	.word	0x00005d20


	//   ....[58]....
        /*03d4*/ 	.word	0x00005d30


	//   ....[59]....
        /*03d8*/ 	.word	0x00005d40


	//   ....[60]....
        /*03dc*/ 	.word	0x00005d50


	//   ....[61]....
        /*03e0*/ 	.word	0x00005d60


	//   ....[62]....
        /*03e4*/ 	.word	0x00005d70


	//   ....[63]....
        /*03e8*/ 	.word	0x00005da0


	//   ....[64]....
        /*03ec*/ 	.word	0x00005dd0


	//   ....[65]....
        /*03f0*/ 	.word	0x00005e00


	//   ....[66]....
        /*03f4*/ 	.word	0x00005e10


	//   ....[67]....
        /*03f8*/ 	.word	0x00005e20


	//   ....[68]....
        /*03fc*/ 	.word	0x00009a10


	//   ....[69]....
        /*0400*/ 	.word	0x00009a50


	//   ....[70]....
        /*0404*/ 	.word	0x00009a90


	//   ....[71]....
        /*0408*/ 	.word	0x00009ad0


	//   ....[72]....
        /*040c*/ 	.word	0x00009b90


	//   ....[73]....
        /*0410*/ 	.word	0x00009bc0


	//   ....[74]....
        /*0414*/ 	.word	0x00009bf0


	//   ....[75]....
        /*0418*/ 	.word	0x00009c20


	//   ....[76]....
        /*041c*/ 	.word	0x00009cc0


	//   ....[77]....
        /*0420*/ 	.word	0x00009cf0


	//   ....[78]....
        /*0424*/ 	.word	0x00009d20


	//   ....[79]....
        /*0428*/ 	.word	0x00009d50


	//   ....[80]....
        /*042c*/ 	.word	0x00009df0


	//   ....[81]....
        /*0430*/ 	.word	0x00009e20


	//   ....[82]....
        /*0434*/ 	.word	0x00009e50


	//   ....[83]....
        /*0438*/ 	.word	0x00009e80


	//   ....[84]....
        /*043c*/ 	.word	0x00009f20


	//   ....[85]....
        /*0440*/ 	.word	0x00009f50


	//   ....[86]....
        /*0444*/ 	.word	0x00009f80


	//   ....[87]....
        /*0448*/ 	.word	0x00009fb0


	//   ....[88]....
        /*044c*/ 	.word	0x0000a6a0


	//   ....[89]....
        /*0450*/ 	.word	0x0000a960


	//   ....[90]....
        /*0454*/ 	.word	0x0000abb0


	//   ....[91]....
        /*0458*/ 	.word	0x0000abd0


	//   ....[92]....
        /*045c*/ 	.word	0x0000abf0


	//   ....[93]....
        /*0460*/ 	.word	0x0000ac10


	//   ....[94]....
        /*0464*/ 	.word	0x0000ac30


	//   ....[95]....
        /*0468*/ 	.word	0x0000ad50


	//   ....[96]....
        /*046c*/ 	.word	0x0000ada0


	//   ....[97]....
        /*0470*/ 	.word	0x0000adf0


	//   ....[98]....
        /*0474*/ 	.word	0x0000ae10


	//   ....[99]....
        /*0478*/ 	.word	0x0000ae30


	//   ....[100]....
        /*047c*/ 	.word	0x0000b260


	//   ....[101]....
        /*0480*/ 	.word	0x0000b2e0


	//   ....[102]....
        /*0484*/ 	.word	0x0000b350


	//   ....[103]....
        /*0488*/ 	.word	0x0000b3c0


	//   ....[104]....
        /*048c*/ 	.word	0x0000b510


	//   ....[105]....
        /*0490*/ 	.word	0x0000b580


	//   ....[106]....
        /*0494*/ 	.word	0x0000b5f0


	//   ....[107]....
        /*0498*/ 	.word	0x0000b660


	//   ....[108]....
        /*049c*/ 	.word	0x0000b780


	//   ....[109]....
        /*04a0*/ 	.word	0x0000b7f0


	//   ....[110]....
        /*04a4*/ 	.word	0x0000b860


	//   ....[111]....
        /*04a8*/ 	.word	0x0000b8d0


	//   ....[112]....
        /*04ac*/ 	.word	0x0000ba00


	//   ....[113]....
        /*04b0*/ 	.word	0x0000ba70


	//   ....[114]....
        /*04b4*/ 	.word	0x0000bae0


	//   ....[115]....
        /*04b8*/ 	.word	0x0000bb50


	//   ....[116]....
        /*04bc*/ 	.word	0x0000bc80


	//   ....[117]....
        /*04c0*/ 	.word	0x0000bcf0


	//   ....[118]....
        /*04c4*/ 	.word	0x0000bd60


	//   ....[119]....
        /*04c8*/ 	.word	0x0000bdd0


	//   ....[120]....
        /*04cc*/ 	.word	0x0000be40


	//   ....[121]....
        /*04d0*/ 	.word	0x0000beb0


	//   ....[122]....
        /*04d4*/ 	.word	0x0000bf20


	//   ....[123]....
        /*04d8*/ 	.word	0x0000bf90


	//   ....[124]....
        /*04dc*/ 	.word	0x0000c000


	//   ....[125]....
        /*04e0*/ 	.word	0x0000c060


	//   ....[126]....
        /*04e4*/ 	.word	0x0000c0c0


	//   ....[127]....
        /*04e8*/ 	.word	0x0000c120


	//   ....[128]....
        /*04ec*/ 	.word	0x0000c190


	//   ....[129]....
        /*04f0*/ 	.word	0x0000c210


	//   ....[130]....
        /*04f4*/ 	.word	0x0000c280


	//   ....[131]....
        /*04f8*/ 	.word	0x0000c2f0


	//   ....[132]....
        /*04fc*/ 	.word	0x0000c360


	//   ....[133]....
        /*0500*/ 	.word	0x0000c3d0


	//   ....[134]....
        /*0504*/ 	.word	0x0000c440


	//   ....[135]....
        /*0508*/ 	.word	0x0000c4b0


	//   ....[136]....
        /*050c*/ 	.word	0x0000c520


	//   ....[137]....
        /*0510*/ 	.word	0x0000c5a0


	//   ....[138]....
        /*0514*/ 	.word	0x0000c610


	//   ....[139]....
        /*0518*/ 	.word	0x0000c680


	//   ....[140]....
        /*051c*/ 	.word	0x0000c6f0


	//   ....[141]....
        /*0520*/ 	.word	0x0000c760


	//   ....[142]....
        /*0524*/ 	.word	0x0000c7d0


	//   ....[143]....
        /*0528*/ 	.word	0x0000c840


	//   ....[144]....
        /*052c*/ 	.word	0x0000c8b0


	//   ....[145]....
        /*0530*/ 	.word	0x0000c930


	//   ....[146]....
        /*0534*/ 	.word	0x0000c9a0


	//   ....[147]....
        /*0538*/ 	.word	0x0000ca10


	//   ....[148]....
        /*053c*/ 	.word	0x0000ca70


	//   ....[149]....
        /*0540*/ 	.word	0x0000cad0


	//   ....[150]....
        /*0544*/ 	.word	0x0000cb30


	//   ....[151]....
        /*0548*/ 	.word	0x0000cb90


	//   ....[152]....
        /*054c*/ 	.word	0x0000cc00


	//   ....[153]....
        /*0550*/ 	.word	0x0000cc70


	//   ....[154]....
        /*0554*/ 	.word	0x0000cce0


	//   ....[155]....
        /*0558*/ 	.word	0x0000cd50


	//   ....[156]....
        /*055c*/ 	.word	0x0000ce20


	//   ....[157]....
        /*0560*/ 	.word	0x0000ce80


	//   ....[158]....
        /*0564*/ 	.word	0x0000cee0


	//   ....[159]....
        /*0568*/ 	.word	0x0000cf40


	//----- nvinfo : EIATTR_EXIT_INSTR_OFFSETS
	.align		4
.L_1729:
        /*056c*/ 	.byte	0x04, 0x1c
        /*056e*/ 	.short	(.L_1731 - .L_1730)


	//   ....[0]....
.L_1730:
        /*0570*/ 	.word	0x0000af60


	//   ....[1]....
        /*0574*/ 	.word	0x0000b200


	//----- nvinfo : EIATTR_MAX_THREADS
	.align		4
.L_1731:
        /*0578*/ 	.byte	0x04, 0x05
        /*057a*/ 	.short	(.L_1733 - .L_1732)
.L_1732:
        /*057c*/ 	.word	0x00000080
        /*0580*/ 	.word	0x00000001
        /*0584*/ 	.word	0x00000001


	//----- nvinfo : EIATTR_CRS_STACK_SIZE
	.align		4
.L_1733:
        /*0588*/ 	.byte	0x04, 0x1e
        /*058a*/ 	.short	(.L_1735 - .L_1734)
.L_1734:
        /*058c*/ 	.word	0x00000000
.L_1735:


//--------------------- .nv.info._Z25selective_scan_bwd_kernelI32Selective_Scan_bwd_kernel_traitsILi128ELi16ELb1ELb0ELb1ELb0ELb1EfN3c107complexIfEEEEv12SSMParamsBwd --------------------------
	.section	.nv.info._Z25selective_scan_bwd_kernelI32Selective_Scan_bwd_kernel_traitsILi128ELi16ELb1ELb0ELb1ELb0ELb1EfN3c107complexIfEEEEv12SSMParamsBwd,"",@"SHT_CUDA_INFO"
	.sectionflags	@""
	.align	4


	//----- nvinfo : EIATTR_CUDA_API_VERSION
	.align		4
        /*0000*/ 	.byte	0x04, 0x37
        /*0002*/ 	.short	(.L_1737 - .L_1736)
.L_1736:
        /*0004*/ 	.word	0x00000082


	//----- nvinfo : EIATTR_SW2861232_WAR
	.align		4
.L_1737:
        /*0008*/ 	.byte	0x01, 0x35
	.zero		2


	//----- nvinfo : EIATTR_PARAM_CBANK
	.align		4
        /*000c*/ 	.byte	0x04, 0x0a
        /*000e*/ 	.short	(.L_1739 - .L_1738)
	.align		4
.L_1738:
        /*0010*/ 	.word	index@(.nv.constant0._Z25selective_scan_bwd_kernelI32Selective_Scan_bwd_kernel_traitsILi128ELi16ELb1ELb0ELb1ELb0ELb1EfN3c107complexIfEEEEv12SSMParamsBwd)
        /*0014*/ 	.short	0x0160
        /*0016*/ 	.short	0x01f0


	//----- nvinfo : EIATTR_CBANK_PARAM_SIZE
	.align		4
.L_1739:
        /*0018*/ 	.byte	0x03, 0x19
        /*001a*/ 	.short	0x01f0


	//----- nvinfo : EIATTR_KPARAM_INFO
	.align		4
        /*001c*/ 	.byte	0x04, 0x17
        /*001e*/ 	.short	(.L_1741 - .L_1740)
.L_1740:
        /*0020*/ 	.word	0x00000000
        /*0024*/ 	.short	0x0000
        /*0026*/ 	.short	0x0000
        /*0028*/ 	.byte	0x00, 0xf0, 0xc1, 0x07


	//----- nvinfo : EIATTR_MAXREG_COUNT
	.align		4
.L_1741:
        /*002c*/ 	.byte	0x03, 0x1b
        /*002e*/ 	.short	0x00ff


	//----- nvinfo : EIATTR_NUM_BARRIERS
	.align		4
        /*0030*/ 	.byte	0x02, 0x4c
        /*0032*/ 	.byte	0x01
	.zero		1


	//----- nvinfo : EIATTR_ANNOTATIONS
	.align		4
        /*0034*/ 	.byte	0x04, 0x55
        /*0036*/ 	.short	(.L_1743 - .L_1742)


	//   ....[0]....
.L_1742:
        /*0038*/ 	.word	0x00000001
        /*003c*/ 	.byte	0x20, 0x02, 0x00, 0x00, 0x01, 0x00, 0x00, 0x00, 0x50, 0x02, 0x00, 0x00, 0x01, 0x00, 0x00, 0x00
        /*004c*/ 	.byte	0xf0, 0x09, 0x00, 0x00, 0x01, 0x00, 0x00, 0x00, 0x10, 0x0a, 0x00, 0x00, 0x01, 0x00, 0x00, 0x00
        /*005c*/ 	.byte	0x80, 0x0a, 0x00, 0x00, 0x01, 0x00, 0x00, 0x00, 0x30, 0x24, 0x00, 0x00, 0x01, 0x00, 0x00, 0x00
        /*006c*/ 	.byte	0x30, 0xb6, 0x00, 0x00, 0x01, 0x00, 0x00, 0x00, 0xc0, 0xbb, 0x00, 0x00, 0x01, 0x00, 0x00, 0x00
        /*007c*/ 	.byte	0x40, 0xbc, 0x00, 0x00, 0x01, 0x00, 0x00, 0x00, 0x50, 0xbe, 0x00, 0x00


	//----- nvinfo : EIATTR_MERCURY_ISA_VERSION
	.align		4
.L_1743:
        /*0088*/ 	.byte	0x03, 0x5f
        /*008a*/ 	.short	0x0000


	//----- nvinfo : EIATTR_COOP_GROUP_MASK_REGIDS
	.align		4
        /*008c*/ 	.byte	0x04, 0x29
        /*008e*/ 	.short	(.L_1745 - .L_1744)


	//   ....[0]....
.L_1744:
        /*0090*/ 	.word	0xffffffff


	//   ....[1]....
        /*0094*/ 	.word	0xffffffff


	//   ....[2]....
        /*0098*/ 	.word	0xffffffff


	//   ....[3]....
        /*009c*/ 	.word	0xffffffff


	//   ....[4]....
        /*00a0*/ 	.word	0xffffffff


	//   ....[5]....
        /*00a4*/ 	.word	0xffffffff


	//   ....[6]....
        /*00a8*/ 	.word	0xffffffff


	//   ....[7]....
        /*00ac*/ 	.word	0xffffffff


	//   ....[8]....
        /*00b0*/ 	.word	0xffffffff


	//   ....[9]....
        /*00b4*/ 	.word	0xffffffff


	//   ....[10]....
        /*00b8*/ 	.word	0xffffffff


	//   ....[11]....
        /*00bc*/ 	.word	0xffffffff


	//   ....[12]....
        /*00c0*/ 	.word	0xffffffff


	//   ....[13]....
        /*00c4*/ 	.word	0xffffffff


	//   ....[14]....
        /*00c8*/ 	.word	0xffffffff


	//   ....[15]....
        /*00cc*/ 	.word	0xffffffff


	//   ....[16]....
        /*00d0*/ 	.word	0xffffffff


	//   ....[17]....
        /*00d4*/ 	.word	0xffffffff


	//   ....[18]....
        /*00d8*/ 	.word	0xffffffff


	//   ....[19]....
        /*00dc*/ 	.word	0xffffffff


	//   ....[20]....
        /*00e0*/ 	.word	0xffffffff


	//   ....[21]....
        /*00e4*/ 	.word	0xffffffff


	//   ....[22]....
        /*00e8*/ 	.word	0xffffffff


	//   ....[23]....
        /*00ec*/ 	.word	0xffffffff


	//   ....[24]....
        /*00f0*/ 	.word	0xffffffff


	//   ....[25]....
        /*00f4*/ 	.word	0xffffffff


	//   ....[26]....
        /*00f8*/ 	.word	0xffffffff


	//   ....[27]....
        /*00fc*/ 	.word	0xffffffff


	//   ....[28]....
        /*0100*/ 	.word	0xffffffff


	//   ....[29]....
        /*0104*/ 	.word	0xffffffff


	//   ....[30]....
        /*0108*/ 	.word	0xffffffff


	//   ....[31]....
        /*010c*/ 	.word	0xffffffff


	//   ....[32]....
        /*0110*/ 	.word	0xffffffff


	//   ....[33]....
        /*0114*/ 	.word	0xffffffff


	//   ....[34]....
        /*0118*/ 	.word	0xffffffff


	//   ....[35]....
        /*011c*/ 	.word	0xffffffff


	//   ....[36]....
        /*0120*/ 	.word	0xffffffff


	//   ....[37]....
        /*0124*/ 	.word	0xffffffff


	//   ....[38]....
        /*0128*/ 	.word	0xffffffff


	//   ....[39]....
        /*012c*/ 	.word	0xffffffff


	//   ....[40]....
        /*0130*/ 	.word	0xffffffff


	//   ....[41]....
        /*0134*/ 	.word	0xffffffff


	//   ....[42]....
        /*0138*/ 	.word	0xffffffff


	//   ....[43]....
        /*013c*/ 	.word	0xffffffff


	//   ....[44]....
        /*0140*/ 	.word	0xffffffff


	//   ....[45]....
        /*0144*/ 	.word	0xffffffff


	//   ....[46]....
        /*0148*/ 	.word	0xffffffff


	//   ....[47]....
        /*014c*/ 	.word	0xffffffff


	//   ....[48]....
        /*0150*/ 	.word	0xffffffff


	//   ....[49]....
        /*0154*/ 	.word	0xffffffff


	//   ....[50]....
        /*0158*/ 	.word	0xffffffff


	//   ....[51]....
        /*015c*/ 	.word	0xffffffff


	//   ....[52]....
        /*0160*/ 	.word	0xffffffff


	//   ....[53]....
        /*0164*/ 	.word	0xffffffff


	//   ....[54]....
        /*0168*/ 	.word	0xffffffff


	//   ....[55]....
        /*016c*/ 	.word	0xffffffff


	//   ....[56]....
        /*0170*/ 	.word	0xffffffff


	//   ....[57]....
        /*0174*/ 	.word	0xffffffff


	//   ....[58]....
        /*0178*/ 	.word	0xffffffff


	//   ....[59]....
        /*017c*/ 	.word	0xffffffff


	//   ....[60]....
        /*0180*/ 	.word	0xffffffff


	//   ....[61]....
        /*0184*/ 	.word	0xffffffff


	//   ....[62]....
        /*0188*/ 	.word	0xffffffff


	//   ....[63]....
        /*018c*/ 	.word	0xffffffff


	//   ....[64]....
        /*0190*/ 	.word	0xffffffff


	//   ....[65]....
        /*0194*/ 	.word	0xffffffff


	//   ....[66]....
        /*0198*/ 	.word	0xffffffff


	//   ....[67]....
        /*019c*/ 	.word	0xffffffff


	//   ....[68]....
        /*01a0*/ 	.word	0xffffffff


	//   ....[69]....
        /*01a4*/ 	.word	0xffffffff


	//   ....[70]....
        /*01a8*/ 	.word	0xffffffff


	//   ....[71]....
        /*01ac*/ 	.word	0xffffffff


	//   ....[72]....
        /*01b0*/ 	.word	0xffffffff


	//   ....[73]....
        /*01b4*/ 	.word	0xffffffff


	//   ....[74]....
        /*01b8*/ 	.word	0xffffffff


	//   ....[75]....
        /*01bc*/ 	.word	0xffffffff


	//   ....[76]....
        /*01c0*/ 	.word	0xffffffff


	//   ....[77]....
        /*01c4*/ 	.word	0xffffffff


	//   ....[78]....
        /*01c8*/ 	.word	0xffffffff


	//   ....[79]....
        /*01cc*/ 	.word	0xffffffff


	//   ....[80]....
        /*01d0*/ 	.word	0xffffffff


	//   ....[81]....
        /*01d4*/ 	.word	0xffffffff


	//   ....[82]....
        /*01d8*/ 	.word	0xffffffff


	//   ....[83]....
        /*01dc*/ 	.word	0xffffffff


	//   ....[84]....
        /*01e0*/ 	.word	0xffffffff


	//   ....[85]....
        /*01e4*/ 	.word	0xffffffff


	//   ....[86]....
        /*01e8*/ 	.word	0xffffffff


	//   ....[87]....
        /*01ec*/ 	.word	0xffffffff


	//   ....[88]....
        /*01f0*/ 	.word	0xffffffff


	//   ....[89]....
        /*01f4*/ 	.word	0xffffffff


	//   ....[90]....
        /*01f8*/ 	.word	0xffffffff


	//   ....[91]....
        /*01fc*/ 	.word	0xffffffff


	//   ....[92]....
        /*0200*/ 	.word	0xffffffff


	//   ....[93]....
        /*0204*/ 	.word	0xffffffff


	//   ....[94]....
        /*0208*/ 	.word	0xffffffff


	//   ....[95]....
        /*020c*/ 	.word	0xffffffff


	//   ....[96]....
        /*0210*/ 	.word	0xffffffff


	//   ....[97]....
        /*0214*/ 	.word	0xffffffff


	//   ....[98]....
        /*0218*/ 	.word	0xffffffff


	//   ....[99]....
        /*021c*/ 	.word	0xffffffff


	//   ....[100]....
        /*0220*/ 	.word	0xffffffff


	//   ....[101]....
        /*0224*/ 	.word	0xffffffff


	//   ....[102]....
        /*0228*/ 	.word	0xffffffff


	//   ....[103]....
        /*022c*/ 	.word	0xffffffff


	//   ....[104]....
        /*0230*/ 	.word	0xffffffff


	//   ....[105]....
        /*0234*/ 	.word	0xffffffff


	//   ....[106]....
        /*0238*/ 	.word	0xffffffff


	//   ....[107]....
        /*023c*/ 	.word	0xffffffff


	//   ....[108]....
        /*0240*/ 	.word	0xffffffff


	//   ....[109]....
        /*0244*/ 	.word	0xffffffff


	//   ....[110]....
        /*0248*/ 	.word	0xffffffff


	//   ....[111]....
        /*024c*/ 	.word	0xffffffff


	//   ....[112]....
        /*0250*/ 	.word	0xffffffff


	//   ....[113]....
        /*0254*/ 	.word	0xffffffff


	//   ....[114]....
        /*0258*/ 	.word	0xffffffff


	//   ....[115]....
        /*025c*/ 	.word	0xffffffff


	//   ....[116]....
        /*0260*/ 	.word	0xffffffff


	//   ....[117]....
        /*0264*/ 	.word	0xffffffff


	//   ....[118]....
        /*0268*/ 	.word	0xffffffff


	//   ....[119]....
        /*026c*/ 	.word	0xffffffff


	//   ....[120]....
        /*0270*/ 	.word	0xffffffff


	//   ....[121]....
        /*0274*/ 	.word	0xffffffff


	//   ....[122]....
        /*0278*/ 	.word	0xffffffff


	//   ....[123]....
        /*027c*/ 	.word	0xffffffff


	//   ....[124]....
        /*0280*/ 	.word	0xffffffff


	//   ....[125]....
        /*0284*/ 	.word	0xffffffff


	//   ....[126]....
        /*0288*/ 	.word	0xffffffff


	//   ....[127]....
        /*028c*/ 	.word	0xffffffff


	//   ....[128]....
        /*0290*/ 	.word	0xffffffff


	//   ....[129]....
        /*0294*/ 	.word	0xffffffff


	//   ....[130]....
        /*0298*/ 	.word	0xffffffff


	//   ....[131]....
        /*029c*/ 	.word	0xffffffff


	//   ....[132]....
        /*02a0*/ 	.word	0xffffffff


	//   ....[133]....
        /*02a4*/ 	.word	0xffffffff


	//   ....[134]....
        /*02a8*/ 	.word	0xffffffff


	//   ....[135]....
        /*02ac*/ 	.word	0xffffffff


	//   ....[136]....
        /*02b0*/ 	.word	0xffffffff


	//   ....[137]....
        /*02b4*/ 	.word	0xffffffff


	//   ....[138]....
        /*02b8*/ 	.word	0xffffffff


	//   ....[139]....
        /*02bc*/ 	.word	0xffffffff


	//   ....[140]....
        /*02c0*/ 	.word	0xffffffff


	//   ....[141]....
        /*02c4*/ 	.word	0xffffffff


	//   ....[142]....
        /*02c8*/ 	.word	0xffffffff


	//   ....[143]....
        /*02cc*/ 	.word	0xffffffff


	//   ....[144]....
        /*02d0*/ 	.word	0xffffffff


	//   ....[145]....
        /*02d4*/ 	.word	0xffffffff


	//   ....[146]....
        /*02d8*/ 	.word	0xffffffff


	//   ....[147]....
        /*02dc*/ 	.word	0xffffffff


	//   ....[148]....
        /*02e0*/ 	.word	0xffffffff


	//   ....[149]....
        /*02e4*/ 	.word	0xffffffff


	//   ....[150]....
        /*02e8*/ 	.word	0xffffffff


	//   ....[151]....
        /*02ec*/ 	.word	0xffffffff


	//   ....[152]....
        /*02f0*/ 	.word	0xffffffff


	//   ....[153]....
        /*02f4*/ 	.word	0xffffffff


	//   ....[154]....
        /*02f8*/ 	.word	0xffffffff


	//   ....[155]....
        /*02fc*/ 	.word	0xffffffff


	//   ....[156]....
        /*0300*/ 	.word	0xffffffff


	//   ....[157]....
        /*0304*/ 	.word	0xffffffff


	//   ....[158]....
        /*0308*/ 	.word	0xffffffff


	//   ....[159]....
        /*030c*/ 	.word	0xffffffff


	//   ....[160]....
        /*0310*/ 	.word	0xffffffff


	//   ....[161]....
        /*0314*/ 	.word	0xffffffff


	//   ....[162]....
        /*0318*/ 	.word	0xffffffff


	//   ....[163]....
        /*031c*/ 	.word	0xffffffff


	//----- nvinfo : EIATTR_COOP_GROUP_INSTR_OFFSETS
	.align		4
.L_1745:
        /*0320*/ 	.byte	0x04, 0x28
        /*0322*/ 	.short	(.L_1747 - .L_1746)


	//   ....[0]....
.L_1746:
        /*0324*/ 	.word	0x00000bd0


	//   ....[1]....
        /*0328*/ 	.word	0x00000ce0


	//   ....[2]....
        /*032c*/ 	.word	0x00000ef0


	//   ....[3]....
        /*0330*/ 	.word	0x000010c0


	//   ....[4]....
        /*0334*/ 	.word	0x000016f0


	//   ....[5]....
        /*0338*/ 	.word	0x00001d40


	//   ....[6]....
        /*033c*/ 	.word	0x00002170


	//   ....[7]....
        /*0340*/ 	.word	0x000032d0


	//   ....[8]....
        /*0344*/ 	.word	0x00004ba0


	//   ....[9]....
        /*0348*/ 	.word	0x00004bc0


	//   ....[10]....
        /*034c*/ 	.word	0x00004bf0


	//   ....[11]....
        /*0350*/ 	.word	0x00004c00


	//   ....[12]....
        /*0354*/ 	.word	0x00004cb0


	//   ....[13]....
        /*0358*/ 	.word	0x00004cd0


	//   ....[14]....
        /*035c*/ 	.word	0x00004ce0


	//   ....[15]....
        /*0360*/ 	.word	0x00004cf0


	//   ....[16]....
        /*0364*/ 	.word	0x00004db0


	//   ....[17]....
        /*0368*/ 	.word	0x00004dd0


	//   ....[18]....
        /*036c*/ 	.word	0x00004de0


	//   ....[19]....
        /*0370*/ 	.word	0x00004df0


	//   ....[20]....
        /*0374*/ 	.word	0x00004eb0


	//   ....[21]....
        /*0378*/ 	.word	0x00004ed0


	//   ....[22]....
        /*037c*/ 	.word	0x00004ee0


	//   ....[23]....
        /*0380*/ 	.word	0x00004ef0


	//   ....[24]....
        /*0384*/ 	.word	0x00004fb0


	//   ....[25]....
        /*0388*/ 	.word	0x00004fc0


	//   ....[26]....
        /*038c*/ 	.word	0x00004fd0


	//   ....[27]....
        /*0390*/ 	.word	0x00004fe0


	//   ....[28]....
        /*0394*/ 	.word	0x00005120


	//   ....[29]....
        /*0398*/ 	.word	0x00005180


	//   ....[30]....
        /*039c*/ 	.word	0x000051e0


	//   ....[31]....
        /*03a0*/ 	.word	0x00005240


	//   ....[32]....
        /*03a4*/ 	.word	0x00005260


	//   ....[33]....
        /*03a8*/ 	.word	0x00005270


	//   ....[34]....
        /*03ac*/ 	.word	0x00005280


	//   ....[35]....
        /*03b0*/ 	.word	0x00005290


	//   ....[36]....
        /*03b4*/ 	.word	0x000052a0


	//   ....[37]....
        /*03b8*/ 	.word	0x000052b0


	//   ....[38]....
        /*03bc*/ 	.word	0x000052c0


	//   ....[39]....
        /*03c0*/ 	.word	0x000052d0


	//   ....[40]....
        /*03c4*/ 	.word	0x000068a0


	//   ....[41]....
        /*03c8*/ 	.word	0x000068c0


	//   ....[42]....
        /*03cc*/ 	.word	0x000068d0


	//   ....[43]....
        /*03d0*/ 	.word	0x000068e0


	//   ....[44]....
        /*03d4*/ 	.word	0x00006a00


	//   ....[45]....
        /*03d8*/ 	.word	0x00006a10


	//   ....[46]....
        /*03dc*/ 	.word	0x00006a20


	//   ....[47]....
        /*03e0*/ 	.word	0x00006a30


	//   ....[48]....
        /*03e4*/ 	.word	0x00006b50


	//   ....[49]....
        /*03e8*/ 	.word	0x00006b70


	//   ....[50]....
        /*03ec*/ 	.word	0x00006b80


	//   ....[51]....
        /*03f0*/ 	.word	0x00006b90


	//   ....[52]....
        /*03f4*/ 	.word	0x00006cb0


	//   ....[53]....
        /*03f8*/ 	.word	0x00006cc0


	//   ....[54]....
        /*03fc*/ 	.word	0x00006cd0


	//   ....[55]....
        /*0400*/ 	.word	0x00006ce0


	//   ....[56]....
        /*0404*/ 	.word	0x00006e00


	//   ....[57]....
        /*0408*/ 	.word	0x00006e20


	//   ....[58]....
        /*040c*/ 	.word	0x00006e30


	//   ....[59]....
        /*0410*/ 	.word	0x00006e40


	//   ....[60]....
        /*0414*/ 	.word	0x00006f40


	//   ....[61]....
        /*0418*/ 	.word	0x00006f50


	//   ....[62]....
        /*041c*/ 	.word	0x00006f60


	//   ....[63]....
        /*0420*/ 	.word	0x00006f70


	//   ....[64]....
        /*0424*/ 	.word	0x00006f80


	//   ....[65]....
        /*0428*/ 	.word	0x00006f90


	//   ....[66]....
        /*042c*/ 	.word	0x00006fa0


	//   ....[67]....
        /*0430*/ 	.word	0x00006fd0


	//   ....[68]....
        /*0434*/ 	.word	0x00007000


	//   ....[69]....
        /*0438*/ 	.word	0x00007030


	//   ....[70]....
        /*043c*/ 	.word	0x00007040


	//   ....[71]....
        /*0440*/ 	.word	0x00007050


	//   ....[72]....
        /*0444*/ 	.word	0x0000ab80


	//   ....[73]....
        /*0448*/ 	.word	0x0000abc0


	//   ....[74]....
        /*044c*/ 	.word	0x0000ac00


	//   ....[75]....
        /*0450*/ 	.word	0x0000ac40


	//   ....[76]....
        /*0454*/ 	.word	0x0000ad00


	//   ....[77]....
        /*0458*/ 	.word	0x0000ad30


	//   ....[78]....
        /*045c*/ 	.word	0x0000ad60


	//   ....[79]....
        /*0460*/ 	.word	0x0000ad90


	//   ....[80]....
        /*0464*/ 	.word	0x0000ae30


	//   ....[81]....
        /*0468*/ 	.word	0x0000ae60


	//   ....[82]....
        /*046c*/ 	.word	0x0000ae90


	//   ....[83]....
        /*0470*/ 	.word	0x0000aec0


	//   ....[84]....
        /*0474*/ 	.word	0x0000af60


	//   ....[85]....
        /*0478*/ 	.word	0x0000af90


	//   ....[86]....
        /*047c*/ 	.word	0x0000afc0


	//   ....[87]....
        /*0480*/ 	.word	0x0000aff0


	//   ....[88]....
        /*0484*/ 	.word	0x0000b090


	//   ....[89]....
        /*0488*/ 	.word	0x0000b0e0


	//   ....[90]....
        /*048c*/ 	.word	0x0000b110


	//   ....[91]....
        /*0490*/ 	.word	0x0000b140


	//   ....[92]....
        /*0494*/ 	.word	0x0000b7d0


	//   ....[93]....
        /*0498*/ 	.word	0x0000ba30


	//   ....[94]....
        /*049c*/ 	.word	0x0000bcc0


	//   ....[95]....
        /*04a0*/ 	.word	0x0000bce0


	//   ....[96]....
        /*04a4*/ 	.word	0x0000bd00


	//   ....[97]....
        /*04a8*/ 	.word	0x0000bd20


	//   ....[98]....
        /*04ac*/ 	.word	0x0000bd40


	//   ....[99]....
        /*04b0*/ 	.word	0x0000bed0


	//   ....[100]....
        /*04b4*/ 	.word	0x0000bef0


	//   ....[101]....
        /*04b8*/ 	.word	0x0000bf10


	//   ....[102]....
        /*04bc*/ 	.word	0x0000bf30


	//   ....[103]....
        /*04c0*/ 	.word	0x0000bf50


	//   ....[104]....
        /*04c4*/ 	.word	0x0000c380


	//   ....[105]....
        /*04c8*/ 	.word	0x0000c400


	//   ....[106]....
        /*04cc*/ 	.word	0x0000c470


	//   ....[107]....
        /*04d0*/ 	.word	0x0000c4e0


	//   ....[108]....
        /*04d4*/ 	.word	0x0000c630


	//   ....[109]....
        /*04d8*/ 	.word	0x0000c6a0


	//   ....[110]....
        /*04dc*/ 	.word	0x0000c710


	//   ....[111]....
        /*04e0*/ 	.word	0x0000c780


	//   ....[112]....
        /*04e4*/ 	.word	0x0000c8a0


	//   ....[113]....
        /*04e8*/ 	.word	0x0000c910


	//   ....[114]....
        /*04ec*/ 	.word	0x0000c980


	//   ....[115]....
        /*04f0*/ 	.word	0x0000c9f0


	//   ....[116]....
        /*04f4*/ 	.word	0x0000cb10


	//   ....[117]....
        /*04f8*/ 	.word	0x0000cb80


	//   ....[118]....
        /*04fc*/ 	.word	0x0000cbf0


	//   ....[119]....
        /*0500*/ 	.word	0x0000cc60


	//   ....[120]....
        /*0504*/ 	.word	0x0000cd90


	//   ....[121]....
        /*0508*/ 	.word	0x0000ce00


	//   ....[122]....
        /*050c*/ 	.word	0x0000ce70


	//   ....[123]....
        /*0510*/ 	.word	0x0000cee0


	//   ....[124]....
        /*0514*/ 	.word	0x0000cf50


	//   ....[125]....
        /*0518*/ 	.word	0x0000cfc0


	//   ....[126]....
        /*051c*/ 	.word	0x0000d030


	//   ....[127]....
        /*0520*/ 	.word	0x0000d0a0


	//   ....[128]....
        /*0524*/ 	.word	0x0000d120


	//   ....[129]....
        /*0528*/ 	.word	0x0000d180


	//   ....[130]....
        /*052c*/ 	.word	0x0000d1e0


	//   ....[131]....
        /*0530*/ 	.word	0x0000d240


	//   ....[132]....
        /*0534*/ 	.word	0x0000d2b0


	//   ....[133]....
        /*0538*/ 	.word	0x0000d330


	//   ....[134]....
        /*053c*/ 	.word	0x0000d3a0


	//   ....[135]....
        /*0540*/ 	.word	0x0000d410


	//   ....[136]....
        /*0544*/ 	.word	0x0000d480


	//   ....[137]....
        /*0548*/ 	.word	0x0000d4f0


	//   ....[138]....
        /*054c*/ 	.word	0x0000d560


	//   ....[139]....
        /*0550*/ 	.word	0x0000d5d0


	//   ....[140]....
        /*0554*/ 	.word	0x0000d640


	//   ....[141]....
        /*0558*/ 	.word	0x0000d6c0


	//   ....[142]....
        /*055c*/ 	.word	0x0000d730


	//   ....[143]....
        /*0560*/ 	.word	0x0000d7a0


	//   ....[144]....
        /*0564*/ 	.word	0x0000d810


	//   ....[145]....
        /*0568*/ 	.word	0x0000d880


	//   ....[146]....
        /*056c*/ 	.word	0x0000d8f0


	//   ....[147]....
        /*0570*/ 	.word	0x0000d960


	//   ....[148]....
        /*0574*/ 	.word	0x0000d9d0


	//   ....[149]....
        /*0578*/ 	.word	0x0000da50


	//   ....[150]....
        /*057c*/ 	.word	0x0000dac0


	//   ....[151]....
        /*0580*/ 	.word	0x0000db30


	//   ....[152]....
        /*0584*/ 	.word	0x0000db90


	//   ....[153]....
        /*0588*/ 	.word	0x0000dbf0


	//   ....[154]....
        /*058c*/ 	.word	0x0000dc50


	//   ....[155]....
        /*0590*/ 	.word	0x0000dcb0


	//   ....[156]....
        /*0594*/ 	.word	0x0000dd40


	//   ....[157]....
        /*0598*/ 	.word	0x0000ddb0


	//   ....[158]....
        /*059c*/ 	.word	0x0000de20


	//   ....[159]....
        /*05a0*/ 	.word	0x0000de90


	//   ....[160]....
        /*05a4*/ 	.word	0x0000df60


	//   ....[161]....
        /*05a8*/ 	.word	0x0000dfc0


	//   ....[162]....
        /*05ac*/ 	.word	0x0000e020


	//   ....[163]....
        /*05b0*/ 	.word	0x0000e080


	//----- nvinfo : EIATTR_EXIT_INSTR_OFFSETS
	.align		4
.L_1747:
        /*05b4*/ 	.byte	0x04, 0x1c
        /*05b6*/ 	.short	(.L_1749 - .L_1748)


	//   ....[0]....
.L_1748:
        /*05b8*/ 	.word	0x0000c080


	//   ....[1]....
        /*05bc*/ 	.word	0x0000c320


	//----- nvinfo : EIATTR_MAX_THREADS
	.align		4
.L_1749:
        /*05c0*/ 	.byte	0x04, 0x05
        /*05c2*/ 	.short	(.L_1751 - .L_1750)
.L_1750:
        /*05c4*/ 	.word	0x00000080
        /*05c8*/ 	.word	0x00000001
        /*05cc*/ 	.word	0x00000001


	//----- nvinfo : EIATTR_CRS_STACK_SIZE
	.align		4
.L_1751:
        /*05d0*/ 	.byte	0x04, 0x1e
        /*05d2*/ 	.short	(.L_1753 - .L_1752)
.L_1752:
        /*05d4*/ 	.word	0x00000000
.L_1753:


//--------------------- .nv.info._Z25selective_scan_bwd_kernelI32Selective_Scan_bwd_kernel_traitsILi128ELi16ELb1ELb0ELb1ELb1ELb0EfN3c107complexIfEEEEv12SSMParamsBwd --------------------------
	.section	.nv.info._Z25selective_scan_bwd_kernelI32Selective_Scan_bwd_kernel_traitsILi128ELi16ELb1ELb0ELb1ELb1ELb0EfN3c107complexIfEEEEv12SSMParamsBwd,"",@"SHT_CUDA_INFO"
	.sectionflags	@""
	.align	4


	//----- nvinfo : EIATTR_CUDA_API_VERSION
	.align		4
        /*0000*/ 	.byte	0x04, 0x37
        /*0002*/ 	.short	(.L_1755 - .L_1754)
.L_1754:
        /*0004*/ 	.word	0x00000082


	//----- nvinfo : EIATTR_SW2861232_WAR
	.align		4
.L_1755:
        /*0008*/ 	.byte	0x01, 0x35
	.zero		2


	//----- nvinfo : EIATTR_PARAM_CBANK
	.align		4
        /*000c*/ 	.byte	0x04, 0x0a
        /*000e*/ 	.short	(.L_1757 - .L_1756)
	.align		4
.L_1756:
        /*0010*/ 	.word	index@(.nv.constant0._Z25selective_scan_bwd_kernelI32Selective_Scan_bwd_kernel_traitsILi128ELi16ELb1ELb0ELb1ELb1ELb0EfN3c107complexIfEEEEv12SSMParamsBwd)
        /*0014*/ 	.short	0x0160
        /*0016*/ 	.short	0x01f0


	//----- nvinfo : EIATTR_CBANK_PARAM_SIZE
	.align		4
.L_1757:
        /*0018*/ 	.byte	0x03, 0x19
        /*001a*/ 	.short	0x01f0


	//----- nvinfo : EIATTR_KPARAM_INFO
	.align		4
        /*001c*/ 	.byte	0x04, 0x17
        /*001e*/ 	.short	(.L_1759 - .L_1758)
.L_1758:
        /*0020*/ 	.word	0x00000000
        /*0024*/ 	.short	0x0000
        /*0026*/ 	.short	0x0000
        /*0028*/ 	.byte	0x00, 0xf0, 0xc1, 0x07


	//----- nvinfo : EIATTR_MAXREG_COUNT
	.align		4
.L_1759:
        /*002c*/ 	.byte	0x03, 0x1b
        /*002e*/ 	.short	0x00ff


	//----- nvinfo : EIATTR_NUM_BARRIERS
	.align		4
        /*0030*/ 	.byte	0x02, 0x4c
        /*0032*/ 	.byte	0x01
	.zero		1


	//----- nvinfo : EIATTR_ANNOTATIONS
	.align		4
        /*0034*/ 	.byte	0x04, 0x55
        /*0036*/ 	.short	(.L_1761 - .L_1760)


	//   ....[0]....
.L_1760:
        /*0038*/ 	.word	0x00000001
        /*003c*/ 	.byte	0x30, 0x02, 0x00, 0x00, 0x01, 0x00, 0x00, 0x00, 0x60, 0x02, 0x00, 0x00, 0x01, 0x00, 0x00, 0x00
        /*004c*/ 	.byte	0x00, 0x0a, 0x00, 0x00, 0x01, 0x00, 0x00, 0x00, 0x40, 0x0a, 0x00, 0x00, 0x01, 0x00, 0x00, 0x00
        /*005c*/ 	.byte	0x10, 0x1a, 0x00, 0x00, 0x01, 0x00, 0x00, 0x00, 0x60, 0x34, 0x00, 0x00, 0x01, 0x00, 0x00, 0x00
        /*006c*/ 	.byte	0x80, 0xc5, 0x00, 0x00, 0x01, 0x00, 0x00, 0x00, 0x60, 0xd3, 0x00, 0x00, 0x01, 0x00, 0x00, 0x00
        /*007c*/ 	.byte	0xe0, 0xd3, 0x00, 0x00, 0x01, 0x00, 0x00, 0x00, 0xf0, 0xd5, 0x00, 0x00


	//----- nvinfo : EIATTR_MERCURY_ISA_VERSION
	.align		4
.L_1761:
        /*0088*/ 	.byte	0x03, 0x5f
        /*008a*/ 	.short	0x0000


	//----- nvinfo : EIATTR_COOP_GROUP_MASK_REGIDS
	.align		4
        /*008c*/ 	.byte	0x04, 0x29
        /*008e*/ 	.short	(.L_1763 - .L_1762)


	//   ....[0]....
.L_1762:
        /*0090*/ 	.word	0xffffffff


	//   ....[1]....
        /*0094*/ 	.word	0xffffffff


	//   ....[2]....
        /*0098*/ 	.word	0xffffffff


	//   ....[3]....
        /*009c*/ 	.word	0xffffffff


	//   ....[4]....
        /*00a0*/ 	.word	0xffffffff


	//   ....[5]....
        /*00a4*/ 	.word	0xffffffff


	//   ....[6]....
        /*00a8*/ 	.word	0xffffffff


	//   ....[7]....
        /*00ac*/ 	.word	0xffffffff


	//   ....[8]....
        /*00b0*/ 	.word	0xffffffff


	//   ....[9]....
        /*00b4*/ 	.word	0xffffffff


	//   ....[10]....
        /*00b8*/ 	.word	0xffffffff


	//   ....[11]....
        /*00bc*/ 	.word	0xffffffff


	//   ....[12]....
        /*00c0*/ 	.word	0xffffffff


	//   ....[13]....
        /*00c4*/ 	.word	0xffffffff


	//   ....[14]....
        /*00c8*/ 	.word	0xffffffff


	//   ....[15]....
        /*00cc*/ 	.word	0xffffffff


	//   ....[16]....
        /*00d0*/ 	.word	0xffffffff


	//   ....[17]....
        /*00d4*/ 	.word	0xffffffff


	//   ....[18]....
        /*00d8*/ 	.word	0xffffffff


	//   ....[19]....
        /*00dc*/ 	.word	0xffffffff


	//   ....[20]....
        /*00e0*/ 	.word	0xffffffff


	//   ....[21]....
        /*00e4*/ 	.word	0xffffffff


	//   ....[22]....
        /*00e8*/ 	.word	0xffffffff


	//   ....[23]....
        /*00ec*/ 	.word	0xffffffff


	//   ....[24]....
        /*00f0*/ 	.word	0xffffffff


	//   ....[25]....
        /*00f4*/ 	.word	0xffffffff


	//   ....[26]....
        /*00f8*/ 	.word	0xffffffff


	//   ....[27]....
        /*00fc*/ 	.word	0xffffffff


	//   ....[28]....
        /*0100*/ 	.word	0xffffffff


	//   ....[29]....
        /*0104*/ 	.word	0xffffffff


	//   ....[30]....
        /*0108*/ 	.word	0xffffffff


	//   ....[31]....
        /*010c*/ 	.word	0xffffffff


	//   ....[32]....
        /*0110*/ 	.word	0xffffffff


	//   ....[33]....
        /*0114*/ 	.word	0xffffffff


	//   ....[34]....
        /*0118*/ 	.word	0xffffffff


	//   ....[35]....
        /*011c*/ 	.word	0xffffffff


	//   ....[36]....
        /*0120*/ 	.word	0xffffffff


	//   ....[37]....
        /*0124*/ 	.word	0xffffffff


	//   ....[38]....
        /*0128*/ 	.word	0xffffffff


	//   ....[39]....
        /*012c*/ 	.word	0xffffffff


	//   ....[40]....
        /*0130*/ 	.word	0xffffffff


	//   ....[41]....
        /*0134*/ 	.word	0xffffffff


	//   ....[42]....
        /*0138*/ 	.word	0xffffffff


	//   ....[43]....
        /*013c*/ 	.word	0xffffffff


	//   ....[44]....
        /*0140*/ 	.word	0xffffffff


	//   ....[45]....
        /*0144*/ 	.word	0xffffffff


	//   ....[46]....
        /*0148*/ 	.word	0xffffffff


	//   ....[47]....
        /*014c*/ 	.word	0xffffffff


	//   ....[48]....
        /*0150*/ 	.word	0xffffffff


	//   ....[49]....
        /*0154*/ 	.word	0xffffffff


	//   ....[50]....
        /*0158*/ 	.word	0xffffffff


	//   ....[51]....
        /*015c*/ 	.word	0xffffffff


	//   ....[52]....
        /*0160*/ 	.word	0xffffffff


	//   ....[53]....
        /*0164*/ 	.word	0xffffffff


	//   ....[54]....
        /*0168*/ 	.word	0xffffffff


	//   ....[55]....
        /*016c*/ 	.word	0xffffffff


	//   ....[56]....
        /*0170*/ 	.word	0xffffffff


	//   ....[57]....
        /*0174*/ 	.word	0xffffffff


	//   ....[58]....
        /*0178*/ 	.word	0xffffffff


	//   ....[59]....
        /*017c*/ 	.word	0xffffffff


	//   ....[60]....
        /*0180*/ 	.word	0xffffffff


	//   ....[61]....
        /*0184*/ 	.word	0xffffffff


	//   ....[62]....
        /*0188*/ 	.word	0xffffffff


	//   ....[63]....
        /*018c*/ 	.word	0xffffffff


	//   ....[64]....
        /*0190*/ 	.word	0xffffffff


	//   ....[65]....
        /*0194*/ 	.word	0xffffffff


	//   ....[66]....
        /*0198*/ 	.word	0xffffffff


	//   ....[67]....
        /*019c*/ 	.word	0xffffffff


	//   ....[68]....
        /*01a0*/ 	.word	0xffffffff


	//   ....[69]....
        /*01a4*/ 	.word	0xffffffff


	//   ....[70]....
        /*01a8*/ 	.word	0xffffffff


	//   ....[71]....
        /*01ac*/ 	.word	0xffffffff


	//   ....[72]....
        /*01b0*/ 	.word	0xffffffff


	//   ....[73]....
        /*01b4*/ 	.word	0xffffffff


	//   ....[74]....
        /*01b8*/ 	.word	0xffffffff


	//   ....[75]....
        /*01bc*/ 	.word	0xffffffff


	//   ....[76]....
        /*01c0*/ 	.word	0xffffffff


	//   ....[77]....
        /*01c4*/ 	.word	0xffffffff


	//   ....[78]....
        /*01c8*/ 	.word	0xffffffff


	//   ....[79]....
        /*01cc*/ 	.word	0xffffffff


	//   ....[80]....
        /*01d0*/ 	.word	0xffffffff


	//   ....[81]....
        /*01d4*/ 	.word	0xffffffff


	//   ....[82]....
        /*01d8*/ 	.word	0xffffffff


	//   ....[83]....
        /*01dc*/ 	.word	0xffffffff


	//   ....[84]....
        /*01e0*/ 	.word	0xffffffff


	//   ....[85]....
        /*01e4*/ 	.word	0xffffffff


	//   ....[86]....
        /*01e8*/ 	.word	0xffffffff


	//   ....[87]....
        /*01ec*/ 	.word	0xffffffff


	//   ....[88]....
        /*01f0*/ 	.word	0xffffffff


	//   ....[89]....
        /*01f4*/ 	.word	0xffffffff


	//   ....[90]....
        /*01f8*/ 	.word	0xffffffff


	//   ....[91]....
        /*01fc*/ 	.word	0xffffffff


	//   ....[92]....
        /*0200*/ 	.word	0xffffffff


	//   ....[93]....
        /*0204*/ 	.word	0xffffffff


	//   ....[94]....
        /*0208*/ 	.word	0xffffffff


	//   ....[95]....
        /*020c*/ 	.word	0xffffffff


	//   ....[96]....
        /*0210*/ 	.word	0xffffffff


	//   ....[97]....
        /*0214*/ 	.word	0xffffffff


	//   ....[98]....
        /*0218*/ 	.word	0xffffffff


	//   ....[99]....
        /*021c*/ 	.word	0xffffffff


	//   ....[100]....
        /*0220*/ 	.word	0xffffffff


	//   ....[101]....
        /*0224*/ 	.word	0xffffffff


	//   ....[102]....
        /*0228*/ 	.word	0xffffffff


	//   ....[103]....
        /*022c*/ 	.word	0xffffffff


	//   ....[104]....
        /*0230*/ 	.word	0xffffffff


	//   ....[105]....
        /*0234*/ 	.word	0xffffffff


	//   ....[106]....
        /*0238*/ 	.word	0xffffffff


	//   ....[107]....
        /*023c*/ 	.word	0xffffffff


	//   ....[108]....
        /*0240*/ 	.word	0xffffffff


	//   ....[109]....
        /*0244*/ 	.word	0xffffffff


	//   ....[110]....
        /*0248*/ 	.word	0xffffffff


	//   ....[111]....
        /*024c*/ 	.word	0xffffffff


	//   ....[112]....
        /*0250*/ 	.word	0xffffffff


	//   ....[113]....
        /*0254*/ 	.word	0xffffffff


	//   ....[114]....
        /*0258*/ 	.word	0xffffffff


	//   ....[115]....
        /*025c*/ 	.word	0xffffffff


	//   ....[116]....
        /*0260*/ 	.word	0xffffffff


	//   ....[117]....
        /*0264*/ 	.word	0xffffffff


	//   ....[118]....
        /*0268*/ 	.word	0xffffffff


	//   ....[119]....
        /*026c*/ 	.word	0xffffffff


	//   ....[120]....
        /*0270*/ 	.word	0xffffffff


	//   ....[121]....
        /*0274*/ 	.word	0xffffffff


	//   ....[122]....
        /*0278*/ 	.word	0xffffffff


	//   ....[123]....
        /*027c*/ 	.word	0xffffffff


	//   ....[124]....
        /*0280*/ 	.word	0xffffffff


	//   ....[125]....
        /*0284*/ 	.word	0xffffffff


	//   ....[126]....
        /*0288*/ 	.word	0xffffffff


	//   ....[127]....
        /*028c*/ 	.word	0xffffffff


	//   ....[128]....
        /*0290*/ 	.word	0xffffffff


	//   ....[129]....
        /*0294*/ 	.word	0xffffffff


	//   ....[130]....
        /*0298*/ 	.word	0xffffffff


	//   ....[131]....
        /*029c*/ 	.word	0xffffffff


	//   ....[132]....
        /*02a0*/ 	.word	0xffffffff


	//   ....[133]....
        /*02a4*/ 	.word	0xffffffff


	//   ....[134]....
        /*02a8*/ 	.word	0xffffffff


	//   ....[135]....
        /*02ac*/ 	.word	0xffffffff


	//   ....[136]....
        /*02b0*/ 	.word	0xffffffff


	//   ....[137]....
        /*02b4*/ 	.word	0xffffffff


	//   ....[138]....
        /*02b8*/ 	.word	0xffffffff


	//   ....[139]....
        /*02bc*/ 	.word	0xffffffff


	//   ....[140]....
        /*02c0*/ 	.word	0xffffffff


	//   ....[141]....
        /*02c4*/ 	.word	0xffffffff


	//   ....[142]....
        /*02c8*/ 	.word	0xffffffff


	//   ....[143]....
        /*02cc*/ 	.word	0xffffffff


	//   ....[144]....
        /*02d0*/ 	.word	0xffffffff


	//   ....[145]....
        /*02d4*/ 	.word	0xffffffff


	//   ....[146]....
        /*02d8*/ 	.word	0xffffffff


	//   ....[147]....
        /*02dc*/ 	.word	0xffffffff


	//   ....[148]....
        /*02e0*/ 	.word	0xffffffff


	//   ....[149]....
        /*02e4*/ 	.word	0xffffffff


	//   ....[150]....
        /*02e8*/ 	.word	0xffffffff


	//   ....[151]....
        /*02ec*/ 	.word	0xffffffff


	//   ....[152]....
        /*02f0*/ 	.word	0xffffffff


	//   ....[153]....
        /*02f4*/ 	.word	0xffffffff


	//   ....[154]....
        /*02f8*/ 	.word	0xffffffff


	//   ....[155]....
        /*02fc*/ 	.word	0xffffffff


	//   ....[156]....
        /*0300*/ 	.word	0xffffffff


	//   ....[157]....
        /*0304*/ 	.word	0xffffffff


	//   ....[158]....
        /*0308*/ 	.word	0xffffffff


	//   ....[159]....
        /*030c*/ 	.word	0xffffffff


	//   ....[160]....
        /*0310*/ 	.word	0xffffffff


	//----- nvinfo : EIATTR_COOP_GROUP_INSTR_OFFSETS
	.align		4
.L_1763:
        /*0314*/ 	.byte	0x04, 0x28
        /*0316*/ 	.short	(.L_1765 - .L_1764)


	//   ....[0]....
.L_1764:
        /*0318*/ 	.word	0x00000bc0


	//   ....[1]....
        /*031c*/ 	.word	0x00000cd0


	//   ....[2]....
        /*0320*/ 	.word	0x00000e40


	//   ....[3]....
        /*0324*/ 	.word	0x000041b0


	//   ....[4]....
        /*0328*/ 	.word	0x00005ac0


	//   ....[5]....
        /*032c*/ 	.word	0x00005ae0


	//   ....[6]....
        /*0330*/ 	.word	0x00005b10


	//   ....[7]....
        /*0334*/ 	.word	0x00005b20


	//   ....[8]....
        /*0338*/ 	.word	0x00005bd0


	//   ....[9]....
        /*033c*/ 	.word	0x00005bf0


	//   ....[10]....
        /*0340*/ 	.word	0x00005c00


	//   ....[11]....
        /*0344*/ 	.word	0x00005c10


	//   ....[12]....
        /*0348*/ 	.word	0x00005cd0


	//   ....[13]....
        /*034c*/ 	.word	0x00005cf0


	//   ....[14]....
        /*0350*/ 	.word	0x00005d00


	//   ....[15]....
        /*0354*/ 	.word	0x00005d10


	//   ....[16]....
        /*0358*/ 	.word	0x00005dd0


	//   ....[17]....
        /*035c*/ 	.word	0x00005df0


	//   ....[18]....
        /*0360*/ 	.word	0x00005e00


	//   ....[19]....
        /*0364*/ 	.word	0x00005e10


	//   ....[20]....
        /*0368*/ 	.word	0x00005ed0


	//   ....[21]....
        /*036c*/ 	.word	0x00005ee0


	//   ....[22]....
        /*0370*/ 	.word	0x00005ef0


	//   ....[23]....
        /*0374*/ 	.word	0x00005f00


	//   ....[24]....
        /*0378*/ 	.word	0x00006020


	//   ....[25]....
        /*037c*/ 	.word	0x00006080


	//   ....[26]....
        /*0380*/ 	.word	0x000060e0


	//   ....[27]....
        /*0384*/ 	.word	0x00006140


	//   ....[28]....
        /*0388*/ 	.word	0x00006160


	//   ....[29]....
        /*038c*/ 	.word	0x00006170


	//   ....[30]....
        /*0390*/ 	.word	0x00006180


	//   ....[31]....
        /*0394*/ 	.word	0x00006190


	//   ....[32]....
        /*0398*/ 	.word	0x000061a0


	//   ....[33]....
        /*039c*/ 	.word	0x000061b0


	//   ....[34]....
        /*03a0*/ 	.word	0x000061c0


	//   ....[35]....
        /*03a4*/ 	.word	0x000061d0


	//   ....[36]....
        /*03a8*/ 	.word	0x000077f0


	//   ....[37]....
        /*03ac*/ 	.word	0x00007810


	//   ....[38]....
        /*03b0*/ 	.word	0x00007820


	//   ....[39]....
        /*03b4*/ 	.word	0x00007830


	//   ....[40]....
        /*03b8*/ 	.word	0x00007950


	//   ....[41]....
        /*03bc*/ 	.word	0x00007960


	//   ....[42]....
        /*03c0*/ 	.word	0x00007970


	//   ....[43]....
        /*03c4*/ 	.word	0x00007980


	//   ....[44]....
        /*03c8*/ 	.word	0x00007aa0


	//   ....[45]....
        /*03cc*/ 	.word	0x00007ac0


	//   ....[46]....
        /*03d0*/ 	.word	0x00007ad0


	//   ....[47]....
        /*03d4*/ 	.word	0x00007ae0


	//   ....[48]....
        /*03d8*/ 	.word	0x00007c00


	//   ....[49]....
        /*03dc*/ 	.word	0x00007c10


	//   ....[50]....
        /*03e0*/ 	.word	0x00007c20


	//   ....[51]....
        /*03e4*/ 	.word	0x00007c30


	//   ....[52]....
        /*03e8*/ 	.word	0x00007d50


	//   ....[53]....
        /*03ec*/ 	.word	0x00007d70


	//   ....[54]....
        /*03f0*/ 	.word	0x00007d80


	//   ....[55]....
        /*03f4*/ 	.word	0x00007d90


	//   ....[56]....
        /*03f8*/ 	.word	0x00007e90


	//   ....[57]....
        /*03fc*/ 	.word	0x00007ea0


	//   ....[58]....
        /*0400*/ 	.word	0x00007eb0


	//   ....[59]....
        /*0404*/ 	.word	0x00007ec0


	//   ....[60]....
        /*0408*/ 	.word	0x00007ed0


	//   ....[61]....
        /*040c*/ 	.word	0x00007ee0


	//   ....[62]....
        /*0410*/ 	.word	0x00007ef0


	//   ....[63]....
        /*0414*/ 	.word	0x00007f20


	//   ....[64]....
        /*0418*/ 	.word	0x00007f50


	//   ....[65]....
        /*041c*/ 	.word	0x00007f80


	//   ....[66]....
        /*0420*/ 	.word	0x00007f90


	//   ....[67]....
        /*0424*/ 	.word	0x00007fa0


	//   ....[68]....
        /*0428*/ 	.word	0x0000ba90


	//   ....[69]....
        /*042c*/ 	.word	0x0000bad0


	//   ....[70]....
        /*0430*/ 	.word	0x0000bb10


	//   ....[71]....
        /*0434*/ 	.word	0x0000bb50


	//   ....[72]....
        /*0438*/ 	.word	0x0000bc10


	//   ....[73]....
        /*043c*/ 	.word	0x0000bc40


	//   ....[74]....
        /*0440*/ 	.word	0x0000bc70


	//   ....[75]....
        /*0444*/ 	.word	0x0000bca0


	//   ....[76]....
        /*0448*/ 	.word	0x0000bd40


	//   ....[77]....
        /*044c*/ 	.word	0x0000bd70


	//   ....[78]....
        /*0450*/ 	.word	0x0000bda0


	//   ....[79]....
        /*0454*/ 	.word	0x0000bdd0


	//   ....[80]....
        /*0458*/ 	.word	0x0000be70


	//   ....[81]....
        /*045c*/ 	.word	0x0000bea0


	//   ....[82]....
        /*0460*/ 	.word	0x0000bed0


	//   ....[83]....
        /*0464*/ 	.word	0x0000bf00


	//   ....[84]....
        /*0468*/ 	.word	0x0000bfa0


	//   ....[85]....
        /*046c*/ 	.word	0x0000bff0


	//   ....[86]....
        /*0470*/ 	.word	0x0000c020


	//   ....[87]....
        /*0474*/ 	.word	0x0000c050


	//   ....[88]....
        /*0478*/ 	.word	0x0000c7e0


	//   ....[89]....
        /*047c*/ 	.word	0x0000cd70


	//   ....[90]....
        /*0480*/ 	.word	0x0000d1b0


	//   ....[91]....
        /*0484*/ 	.word	0x0000d460


	//   ....[92]....
        /*0488*/ 	.word	0x0000d480


	//   ....[93]....
        /*048c*/ 	.word	0x0000d4a0


	//   ....[94]....
        /*0490*/ 	.word	0x0000d4c0


	//   ....[95]....
        /*0494*/ 	.word	0x0000d4e0


	//   ....[96]....
        /*0498*/ 	.word	0x0000d670


	//   ....[97]....
        /*049c*/ 	.word	0x0000d690


	//   ....[98]....
        /*04a0*/ 	.word	0x0000d6b0


	//   ....[99]....
        /*04a4*/ 	.word	0x0000d6d0


	//   ....[100]....
        /*04a8*/ 	.word	0x0000d6f0


	//   ....[101]....
        /*04ac*/ 	.word	0x0000db20


	//   ....[102]....
        /*04b0*/ 	.word	0x0000dba0


	//   ....[103]....
        /*04b4*/ 	.word	0x0000dc10


	//   ....[104]....
        /*04b8*/ 	.word	0x0000dc80


	//   ....[105]....
        /*04bc*/ 	.word	0x0000ddd0


	//   ....[106]....
        /*04c0*/ 	.word	0x0000de40


	//   ....[107]....
        /*04c4*/ 	.word	0x0000deb0


	//   ....[108]....
        /*04c8*/ 	.word	0x0000df20


	//   ....[109]....
        /*04cc*/ 	.word	0x0000e040


	//   ....[110]....
        /*04d0*/ 	.word	0x0000e0b0


	//   ....[111]....
        /*04d4*/ 	.word	0x0000e120


	//   ....[112]....
        /*04d8*/ 	.word	0x0000e190


	//   ....[113]....
        /*04dc*/ 	.word	0x0000e2b0


	//   ....[114]....
        /*04e0*/ 	.word	0x0000e320


	//   ....[115]....
        /*04e4*/ 	.word	0x0000e390


	//   ....[116]....
        /*04e8*/ 	.word	0x0000e400


	//   ....[117]....
        /*04ec*/ 	.word	0x0000e530


	//   ....[118]....
        /*04f0*/ 	.word	0x0000e5a0


	//   ....[119]....
        /*04f4*/ 	.word	0x0000e610


	//   ....[120]....
        /*04f8*/ 	.word	0x0000e680


	//   ....[121]....
        /*04fc*/ 	.word	0x0000e6f0


	//   ....[122]....
        /*0500*/ 	.word	0x0000e760


	//   ....[123]....
        /*0504*/ 	.word	0x0000e7d0


	//   ....[124]....
        /*0508*/ 	.word	0x0000e840


	//   ....[125]....
        /*050c*/ 	.word	0x0000e8c0


	//   ....[126]....
        /*0510*/ 	.word	0x0000e920


	//   ....[127]....
        /*0514*/ 	.word	0x0000e980


	//   ....[128]....
        /*0518*/ 	.word	0x0000e9e0


	//   ....[129]....
        /*051c*/ 	.word	0x0000ea50


	//   ....[130]....
        /*0520*/ 	.word	0x0000ead0


	//   ....[131]....
        /*0524*/ 	.word	0x0000eb40


	//   ....[132]....
        /*0528*/ 	.word	0x0000ebb0


	//   ....[133]....
        /*052c*/ 	.word	0x0000ec20


	//   ....[134]....
        /*0530*/ 	.word	0x0000ec90


	//   ....[135]....
        /*0534*/ 	.word	0x0000ed00


	//   ....[136]....
        /*0538*/ 	.word	0x0000ed70


	//   ....[137]....
        /*053c*/ 	.word	0x0000ede0


	//   ....[138]....
        /*0540*/ 	.word	0x0000ee60


	//   ....[139]....
        /*0544*/ 	.word	0x0000eed0


	//   ....[140]....
        /*0548*/ 	.word	0x0000ef40


	//   ....[141]....
        /*054c*/ 	.word	0x0000efb0


	//   ....[142]....
        /*0550*/ 	.word	0x0000f020


	//   ....[143]....
        /*0554*/ 	.word	0x0000f090


	//   ....[144]....
        /*0558*/ 	.word	0x0000f100


	//   ....[145]....
        /*055c*/ 	.word	0x0000f170


	//   ....[146]....
        /*0560*/ 	.word	0x0000f1f0


	//   ....[147]....
        /*0564*/ 	.word	0x0000f260


	//   ....[148]....
        /*0568*/ 	.word	0x0000f2d0


	//   ....[149]....
        /*056c*/ 	.word	0x0000f330


	//   ....[150]....
        /*0570*/ 	.word	0x0000f390


	//   ....[151]....
        /*0574*/ 	.word	0x0000f3f0


	//   ....[152]....
        /*0578*/ 	.word	0x0000f450


	//   ....[153]....
        /*057c*/ 	.word	0x0000f4e0


	//   ....[154]....
        /*0580*/ 	.word	0x0000f550


	//   ....[155]....
        /*0584*/ 	.word	0x0000f5c0


	//   ....[156]....
        /*0588*/ 	.word	0x0000f630


	//   ....[157]....
        /*058c*/ 	.word	0x0000f700


	//   ....[158]....
        /*0590*/ 	.word	0x0000f760


	//   ....[159]....
        /*0594*/ 	.word	0x0000f7c0


	//   ....[160]....
        /*0598*/ 	.word	0x0000f820


	//----- nvinfo : EIATTR_EXIT_INSTR_OFFSETS
	.align		4
.L_1765:
        /*059c*/ 	.byte	0x04, 0x1c
        /*059e*/ 	.short	(.L_1767 - .L_1766)


	//   ....[0]....
.L_1766:
        /*05a0*/ 	.word	0x0000d820


	//   ....[1]....
        /*05a4*/ 	.word	0x0000dac0


	//----- nvinfo : EIATTR_MAX_THREADS
	.align		4
.L_1767:
        /*05a8*/ 	.byte	0x04, 0x05
        /*05aa*/ 	.short	(.L_1769 - .L_1768)
.L_1768:
        /*05ac*/ 	.word	0x00000080
        /*05b0*/ 	.word	0x00000001
        /*05b4*/ 	.word	0x00000001


	//----- nvinfo : EIATTR_CRS_STACK_SIZE
	.align		4
.L_1769:
        /*05b8*/ 	.byte	0x04, 0x1e
        /*05ba*/ 	.short	(.L_1771 - .L_1770)
.L_1770:
        /*05bc*/ 	.word	0x00000000
.L_1771:


//--------------------- .nv.info._Z25selective_scan_bwd_kernelI32Selective_Scan_bwd_kernel_traitsILi128ELi16ELb1ELb0ELb1ELb1ELb1EfN3c107complexIfEEEEv12SSMParamsBwd --------------------------
	.section	.nv.info._Z25selective_scan_bwd_kernelI32Selective_Scan_bwd_kernel_traitsILi128ELi16ELb1ELb0ELb1ELb1ELb1EfN3c107complexIfEEEEv12SSMParamsBwd,"",@"SHT_CUDA_INFO"
	.sectionflags	@""
	.align	4


	//----- nvinfo : EIATTR_CUDA_API_VERSION
	.align		4
        /*0000*/ 	.byte	0x04, 0x37
        /*0002*/ 	.short	(.L_1773 - .L_1772)
.L_1772:
        /*0004*/ 	.word	0x00000082


	//----- nvinfo : EIATTR_SW2861232_WAR
	.align		4
.L_1773:
        /*0008*/ 	.byte	0x01, 0x35
	.zero		2


	//----- nvinfo : EIATTR_PARAM_CBANK
	.align		4
        /*000c*/ 	.byte	0x04, 0x0a
        /*000e*/ 	.short	(.L_1775 - .L_1774)
	.align		4
.L_1774:
        /*0010*/ 	.word	index@(.nv.constant0._Z25selective_scan_bwd_kernelI32Selective_Scan_bwd_kernel_traitsILi128ELi16ELb1ELb0ELb1ELb1ELb1EfN3c107complexIfEEEEv12SSMParamsBwd)
        /*0014*/ 	.short	0x0160
        /*0016*/ 	.short	0x01f0


	//----- nvinfo : EIATTR_CBANK_PARAM_SIZE
	.align		4
.L_1775:
        /*0018*/ 	.byte	0x03, 0x19
        /*001a*/ 	.short	0x01f0


	//----- nvinfo : EIATTR_KPARAM_INFO
	.align		4
        /*001c*/ 	.byte	0x04, 0x17
        /*001e*/ 	.short	(.L_1777 - .L_1776)
.L_1776:
        /*0020*/ 	.word	0x00000000
        /*0024*/ 	.short	0x0000
        /*0026*/ 	.short	0x0000
        /*0028*/ 	.byte	0x00, 0xf0, 0xc1, 0x07


	//----- nvinfo : EIATTR_MAXREG_COUNT
	.align		4
.L_1777:
        /*002c*/ 	.byte	0x03, 0x1b
        /*002e*/ 	.short	0x00ff


	//----- nvinfo : EIATTR_NUM_BARRIERS
	.align		4
        /*0030*/ 	.byte	0x02, 0x4c
        /*0032*/ 	.byte	0x01
	.zero		1


	//----- nvinfo : EIATTR_ANNOTATIONS
	.align		4
        /*0034*/ 	.byte	0x04, 0x55
        /*0036*/ 	.short	(.L_1779 - .L_1778)


	//   ....[0]....
.L_1778:
        /*0038*/ 	.word	0x00000001
        /*003c*/ 	.byte	0x30, 0x02, 0x00, 0x00, 0x01, 0x00, 0x00, 0x00, 0x60, 0x02, 0x00, 0x00, 0x01, 0x00, 0x00, 0x00
        /*004c*/ 	.byte	0xf0, 0x09, 0x00, 0x00, 0x01, 0x00, 0x00, 0x00, 0x10, 0x0a, 0x00, 0x00, 0x01, 0x00, 0x00, 0x00
        /*005c*/ 	.byte	0x20, 0x3c, 0x00, 0x00, 0x01, 0x00, 0x00, 0x00, 0x20, 0x48, 0x00, 0x00, 0x01, 0x00, 0x00, 0x00
        /*006c*/ 	.byte	0x90, 0xd9, 0x00, 0x00, 0x01, 0x00, 0x00, 0x00, 0x70, 0xe6, 0x00, 0x00, 0x01, 0x00, 0x00, 0x00
        /*007c*/ 	.byte	0xd0, 0xe7, 0x00, 0x00, 0x01, 0x00, 0x00, 0x00, 0xe0, 0xe9, 0x00, 0x00


	//----- nvinfo : EIATTR_MERCURY_ISA_VERSION
	.align		4
.L_1779:
        /*0088*/ 	.byte	0x03, 0x5f
        /*008a*/ 	.short	0x0000


	//----- nvinfo : EIATTR_COOP_GROUP_MASK_REGIDS
	.align		4
        /*008c*/ 	.byte	0x04, 0x29
        /*008e*/ 	.short	(.L_1781 - .L_1780)


	//   ....[0]....
.L_1780:
        /*0090*/ 	.word	0xffffffff


	//   ....[1]....
        /*0094*/ 	.word	0xffffffff


	//   ....[2]....
        /*0098*/ 	.word	0xffffffff


	//   ....[3]....
        /*009c*/ 	.word	0xffffffff


	//   ....[4]....
        /*00a0*/ 	.word	0xffffffff


	//   ....[5]....
        /*00a4*/ 	.word	0xffffffff


	//   ....[6]....
        /*00a8*/ 	.word	0xffffffff


	//   ....[7]....
        /*00ac*/ 	.word	0xffffffff


	//   ....[8]....
        /*00b0*/ 	.word	0xffffffff


	//   ....[9]....
        /*00b4*/ 	.word	0xffffffff


	//   ....[10]....
        /*00b8*/ 	.word	0xffffffff


	//   ....[11]....
        /*00bc*/ 	.word	0xffffffff


	//   ....[12]....
        /*00c0*/ 	.word	0xffffffff


	//   ....[13]....
        /*00c4*/ 	.word	0xffffffff


	//   ....[14]....
        /*00c8*/ 	.word	0xffffffff


	//   ....[15]....
        /*00cc*/ 	.word	0xffffffff


	//   ....[16]....
        /*00d0*/ 	.word	0xffffffff


	//   ....[17]....
        /*00d4*/ 	.word	0xffffffff


	//   ....[18]....
        /*00d8*/ 	.word	0xffffffff


	//   ....[19]....
        /*00dc*/ 	.word	0xffffffff


	//   ....[20]....
        /*00e0*/ 	.word	0xffffffff


	//   ....[21]....
        /*00e4*/ 	.word	0xffffffff


	//   ....[22]....
        /*00e8*/ 	.word	0xffffffff


	//   ....[23]....
        /*00ec*/ 	.word	0xffffffff


	//   ....[24]....
        /*00f0*/ 	.word	0xffffffff


	//   ....[25]....
        /*00f4*/ 	.word	0xffffffff


	//   ....[26]....
        /*00f8*/ 	.word	0xffffffff


	//   ....[27]....
        /*00fc*/ 	.word	0xffffffff


	//   ....[28]....
        /*0100*/ 	.word	0xffffffff


	//   ....[29]....
        /*0104*/ 	.word	0xffffffff


	//   ....[30]....
        /*0108*/ 	.word	0xffffffff


	//   ....[31]....
        /*010c*/ 	.word	0xffffffff


	//   ....[32]....
        /*0110*/ 	.word	0xffffffff


	//   ....[33]....
        /*0114*/ 	.word	0xffffffff


	//   ....[34]....
        /*0118*/ 	.word	0xffffffff


	//   ....[35]....
        /*011c*/ 	.word	0xffffffff


	//   ....[36]....
        /*0120*/ 	.word	0xffffffff


	//   ....[37]....
        /*0124*/ 	.word	0xffffffff


	//   ....[38]....
        /*0128*/ 	.word	0xffffffff


	//   ....[39]....
        /*012c*/ 	.word	0xffffffff


	//   ....[40]....
        /*0130*/ 	.word	0xffffffff


	//   ....[41]....
        /*0134*/ 	.word	0xffffffff


	//   ....[42]....
        /*0138*/ 	.word	0xffffffff


	//   ....[43]....
        /*013c*/ 	.word	0xffffffff


	//   ....[44]....
        /*0140*/ 	.word	0xffffffff


	//   ....[45]....
        /*0144*/ 	.word	0xffffffff


	//   ....[46]....
        /*0148*/ 	.word	0xffffffff


	//   ....[47]....
        /*014c*/ 	.word	0xffffffff


	//   ....[48]....
        /*0150*/ 	.word	0xffffffff


	//   ....[49]....
        /*0154*/ 	.word	0xffffffff


	//   ....[50]....
        /*0158*/ 	.word	0xffffffff


	//   ....[51]....
        /*015c*/ 	.word	0xffffffff


	//   ....[52]....
        /*0160*/ 	.word	0xffffffff


	//   ....[53]....
        /*0164*/ 	.word	0xffffffff


	//   ....[54]....
        /*0168*/ 	.word	0xffffffff


	//   ....[55]....
        /*016c*/ 	.word	0xffffffff


	//   ....[56]....
        /*0170*/ 	.word	0xffffffff


	//   ....[57]....
        /*0174*/ 	.word	0xffffffff


	//   ....[58]....
        /*0178*/ 	.word	0xffffffff


	//   ....[59]....
        /*017c*/ 	.word	0xffffffff


	//   ....[60]....
        /*0180*/ 	.word	0xffffffff


	//   ....[61]....
        /*0184*/ 	.word	0xffffffff


	//   ....[62]....
        /*0188*/ 	.word	0xffffffff


	//   ....[63]....
        /*018c*/ 	.word	0xffffffff


	//   ....[64]....
        /*0190*/ 	.word	0xffffffff


	//   ....[65]....
        /*0194*/ 	.word	0xffffffff


	//   ....[66]....
        /*0198*/ 	.word	0xffffffff


	//   ....[67]....
        /*019c*/ 	.word	0xffffffff


	//   ....[68]....
        /*01a0*/ 	.word	0xffffffff


	//   ....[69]....
        /*01a4*/ 	.word	0xffffffff


	//   ....[70]....
        /*01a8*/ 	.word	0xffffffff


	//   ....[71]....
        /*01ac*/ 	.word	0xffffffff


	//   ....[72]....
        /*01b0*/ 	.word	0xffffffff


	//   ....[73]....
        /*01b4*/ 	.word	0xffffffff


	//   ....[74]....
        /*01b8*/ 	.word	0xffffffff


	//   ....[75]....
        /*01bc*/ 	.word	0xffffffff


	//   ....[76]....
        /*01c0*/ 	.word	0xffffffff


	//   ....[77]....
        /*01c4*/ 	.word	0xffffffff


	//   ....[78]....
        /*01c8*/ 	.word	0xffffffff


	//   ....[79]....
        /*01cc*/ 	.word	0xffffffff


	//   ....[80]....
        /*01d0*/ 	.word	0xffffffff


	//   ....[81]....
        /*01d4*/ 	.word	0xffffffff


	//   ....[82]....
        /*01d8*/ 	.word	0xffffffff


	//   ....[83]....
        /*01dc*/ 	.word	0xffffffff


	//   ....[84]....
        /*01e0*/ 	.word	0xffffffff


	//   ....[85]....
        /*01e4*/ 	.word	0xffffffff


	//   ....[86]....
        /*01e8*/ 	.word	0xffffffff


	//   ....[87]....
        /*01ec*/ 	.word	0xffffffff


	//   ....[88]....
        /*01f0*/ 	.word	0xffffffff


	//   ....[89]....
        /*01f4*/ 	.word	0xffffffff


	//   ....[90]....
        /*01f8*/ 	.word	0xffffffff


	//   ....[91]....
        /*01fc*/ 	.word	0xffffffff


	//   ....[92]....
        /*0200*/ 	.word	0xffffffff


	//   ....[93]....
        /*0204*/ 	.word	0xffffffff


	//   ....[94]....
        /*0208*/ 	.word	0xffffffff


	//   ....[95]....
        /*020c*/ 	.word	0xffffffff


	//   ....[96]....
        /*0210*/ 	.word	0xffffffff


	//   ....[97]....
        /*0214*/ 	.word	0xffffffff


	//   ....[98]....
        /*0218*/ 	.word	0xffffffff


	//   ....[99]....
        /*021c*/ 	.word	0xffffffff


	//   ....[100]....
        /*0220*/ 	.word	0xffffffff


	//   ....[101]....
        /*0224*/ 	.word	0xffffffff


	//   ....[102]....
        /*0228*/ 	.word	0xffffffff


	//   ....[103]....
        /*022c*/ 	.word	0xffffffff


	//   ....[104]....
        /*0230*/ 	.word	0xffffffff


	//   ....[105]....
        /*0234*/ 	.word	0xffffffff


	//   ....[106]....
        /*0238*/ 	.word	0xffffffff


	//   ....[107]....
        /*023c*/ 	.word	0xffffffff


	//   ....[108]....
        /*0240*/ 	.word	0xffffffff


	//   ....[109]....
        /*0244*/ 	.word	0xffffffff


	//   ....[110]....
        /*0248*/ 	.word	0xffffffff


	//   ....[111]....
        /*024c*/ 	.word	0xffffffff


	//   ....[112]....
        /*0250*/ 	.word	0xffffffff


	//   ....[113]....
        /*0254*/ 	.word	0xffffffff


	//   ....[114]....
        /*0258*/ 	.word	0xffffffff


	//   ....[115]....
        /*025c*/ 	.word	0xffffffff


	//   ....[116]....
        /*0260*/ 	.word	0xffffffff


	//   ....[117]....
        /*0264*/ 	.word	0xffffffff


	//   ....[118]....
        /*0268*/ 	.word	0xffffffff


	//   ....[119]....
        /*026c*/ 	.word	0xffffffff


	//   ....[120]....
        /*0270*/ 	.word	0xffffffff


	//   ....[121]....
        /*0274*/ 	.word	0xffffffff


	//   ....[122]....
        /*0278*/ 	.word	0xffffffff


	//   ....[123]....
        /*027c*/ 	.word	0xffffffff


	//   ....[124]....
        /*0280*/ 	.word	0xffffffff


	//   ....[125]....
        /*0284*/ 	.word	0xffffffff


	//   ....[126]....
        /*0288*/ 	.word	0xffffffff


	//   ....[127]....
        /*028c*/ 	.word	0xffffffff


	//   ....[128]....
        /*0290*/ 	.word	0xffffffff


	//   ....[129]....
        /*0294*/ 	.word	0xffffffff


	//   ....[130]....
        /*0298*/ 	.word	0xffffffff


	//   ....[131]....
        /*029c*/ 	.word	0xffffffff


	//   ....[132]....
        /*02a0*/ 	.word	0xffffffff


	//   ....[133]....
        /*02a4*/ 	.word	0xffffffff


	//   ....[134]....
        /*02a8*/ 	.word	0xffffffff


	//   ....[135]....
        /*02ac*/ 	.word	0xffffffff


	//   ....[136]....
        /*02b0*/ 	.word	0xffffffff


	//   ....[137]....
        /*02b4*/ 	.word	0xffffffff


	//   ....[138]....
        /*02b8*/ 	.word	0xffffffff


	//   ....[139]....
        /*02bc*/ 	.word	0xffffffff


	//   ....[140]....
        /*02c0*/ 	.word	0xffffffff


	//   ....[141]....
        /*02c4*/ 	.word	0xffffffff


	//   ....[142]....
        /*02c8*/ 	.word	0xffffffff


	//   ....[143]....
        /*02cc*/ 	.word	0xffffffff


	//   ....[144]....
        /*02d0*/ 	.word	0xffffffff


	//   ....[145]....
        /*02d4*/ 	.word	0xffffffff


	//   ....[146]....
        /*02d8*/ 	.word	0xffffffff


	//   ....[147]....
        /*02dc*/ 	.word	0xffffffff


	//   ....[148]....
        /*02e0*/ 	.word	0xffffffff


	//   ....[149]....
        /*02e4*/ 	.word	0xffffffff


	//   ....[150]....
        /*02e8*/ 	.word	0xffffffff


	//   ....[151]....
        /*02ec*/ 	.word	0xffffffff


	//   ....[152]....
        /*02f0*/ 	.word	0xffffffff


	//   ....[153]....
        /*02f4*/ 	.word	0xffffffff


	//   ....[154]....
        /*02f8*/ 	.word	0xffffffff


	//   ....[155]....
        /*02fc*/ 	.word	0xffffffff


	//   ....[156]....
        /*0300*/ 	.word	0xffffffff


	//   ....[157]....
        /*0304*/ 	.word	0xffffffff


	//   ....[158]....
        /*0308*/ 	.word	0xffffffff


	//   ....[159]....
        /*030c*/ 	.word	0xffffffff


	//   ....[160]....
        /*0310*/ 	.word	0xffffffff


	//   ....[161]....
        /*0314*/ 	.word	0xffffffff


	//   ....[162]....
        /*0318*/ 	.word	0xffffffff


	//   ....[163]....
        /*031c*/ 	.word	0xffffffff


	//   ....[164]....
        /*0320*/ 	.word	0xffffffff


	//----- nvinfo : EIATTR_COOP_GROUP_INSTR_OFFSETS
	.align		4
.L_1781:
        /*0324*/ 	.byte	0x04, 0x28
        /*0326*/ 	.short	(.L_1783 - .L_1782)


	//   ....[0]....
.L_1782:
        /*0328*/ 	.word	0x00000b80


	//   ....[1]....
        /*032c*/ 	.word	0x00000c90


	//   ....[2]....
        /*0330*/ 	.word	0x00000e90


	//   ....[3]....
        /*0334*/ 	.word	0x000034b0


	//   ....[4]....
        /*0338*/ 	.word	0x00003980


	//   ....[5]....
        /*033c*/ 	.word	0x00004140


	//   ....[6]....
        /*0340*/ 	.word	0x00004560


	//   ....[7]....
        /*0344*/ 	.word	0x000055c0


	//   ....[8]....
        /*0348*/ 	.word	0x00006e90


	//   ....[9]....
        /*034c*/ 	.word	0x00006eb0


	//   ....[10]....
        /*0350*/ 	.word	0x00006ee0


	//   ....[11]....
        /*0354*/ 	.word	0x00006ef0


	//   ....[12]....
        /*0358*/ 	.word	0x00006fa0


	//   ....[13]....
        /*035c*/ 	.word	0x00006fc0


	//   ....[14]....
        /*0360*/ 	.word	0x00006fd0


	//   ....[15]....
        /*0364*/ 	.word	0x00006fe0


	//   ....[16]....
        /*0368*/ 	.word	0x000070a0


	//   ....[17]....
        /*036c*/ 	.word	0x000070c0


	//   ....[18]....
        /*0370*/ 	.word	0x000070d0


	//   ....[19]....
        /*0374*/ 	.word	0x000070e0


	//   ....[20]....
        /*0378*/ 	.word	0x000071a0


	//   ....[21]....
        /*037c*/ 	.word	0x000071c0


	//   ....[22]....
        /*0380*/ 	.word	0x000071d0


	//   ....[23]....
        /*0384*/ 	.word	0x000071e0


	//   ....[24]....
        /*0388*/ 	.word	0x000072a0


	//   ....[25]....
        /*038c*/ 	.word	0x000072b0


	//   ....[26]....
        /*0390*/ 	.word	0x000072d0


	//   ....[27]....
        /*0394*/ 	.word	0x000072e0


	//   ....[28]....
        /*0398*/ 	.word	0x00007420


	//   ....[29]....
        /*039c*/ 	.word	0x00007480


	//   ....[30]....
        /*03a0*/ 	.word	0x000074e0


	//   ....[31]....
        /*03a4*/ 	.word	0x00007540


	//   ....[32]....
        /*03a8*/ 	.word	0x00007560


	//   ....[33]....
        /*03ac*/ 	.word	0x00007570


	//   ....[34]....
        /*03b0*/ 	.word	0x00007580


	//   ....[35]....
        /*03b4*/ 	.word	0x00007590


	//   ....[36]....
        /*03b8*/ 	.word	0x000075a0


	//   ....[37]....
        /*03bc*/ 	.word	0x000075b0


	//   ....[38]....
        /*03c0*/ 	.word	0x000075c0


	//   ....[39]....
        /*03c4*/ 	.word	0x000075d0


	//   ....[40]....
        /*03c8*/ 	.word	0x00008be0


	//   ....[41]....
        /*03cc*/ 	.word	0x00008c00


	//   ....[42]....
        /*03d0*/ 	.word	0x00008c10


	//   ....[43]....
        /*03d4*/ 	.word	0x00008c20


	//   ....[44]....
        /*03d8*/ 	.word	0x00008d40


	//   ....[45]....
        /*03dc*/ 	.word	0x00008d50


	//   ....[46]....
        /*03e0*/ 	.word	0x00008d60


	//   ....[47]....
        /*03e4*/ 	.word	0x00008d70


	//   ....[48]....
        /*03e8*/ 	.word	0x00008e90


	//   ....[49]....
        /*03ec*/ 	.word	0x00008eb0


	//   ....[50]....
        /*03f0*/ 	.word	0x00008ec0


	//   ....[51]....
        /*03f4*/ 	.word	0x00008ed0


	//   ....[52]....
        /*03f8*/ 	.word	0x00008ff0


	//   ....[53]....
        /*03fc*/ 	.word	0x00009000


	//   ....[54]....
        /*0400*/ 	.word	0x00009010


	//   ....[55]....
        /*0404*/ 	.word	0x00009020


	//   ....[56]....
        /*0408*/ 	.word	0x00009140


	//   ....[57]....
        /*040c*/ 	.word	0x00009160


	//   ....[58]....
        /*0410*/ 	.word	0x00009170


	//   ....[59]....
        /*0414*/ 	.word	0x00009180


	//   ....[60]....
        /*0418*/ 	.word	0x00009280


	//   ....[61]....
        /*041c*/ 	.word	0x00009290


	//   ....[62]....
        /*0420*/ 	.word	0x000092a0


	//   ....[63]....
        /*0424*/ 	.word	0x000092b0


	//   ....[64]....
        /*0428*/ 	.word	0x000092c0


	//   ....[65]....
        /*042c*/ 	.word	0x000092d0


	//   ....[66]....
        /*0430*/ 	.word	0x000092e0


	//   ....[67]....
        /*0434*/ 	.word	0x00009310


	//   ....[68]....
        /*0438*/ 	.word	0x00009340


	//   ....[69]....
        /*043c*/ 	.word	0x00009370


	//   ....[70]....
        /*0440*/ 	.word	0x00009380


	//   ....[71]....
        /*0444*/ 	.word	0x00009390


	//   ....[72]....
        /*0448*/ 	.word	0x0000cea0


	//   ....[73]....
        /*044c*/ 	.word	0x0000cee0


	//   ....[74]....
        /*0450*/ 	.word	0x0000cf20


	//   ....[75]....
        /*0454*/ 	.word	0x0000cf60


	//   ....[76]....
        /*0458*/ 	.word	0x0000d020


	//   ....[77]....
        /*045c*/ 	.word	0x0000d050


	//   ....[78]....
        /*0460*/ 	.word	0x0000d080


	//   ....[79]....
        /*0464*/ 	.word	0x0000d0b0


	//   ....[80]....
        /*0468*/ 	.word	0x0000d150


	//   ....[81]....
        /*046c*/ 	.word	0x0000d180


	//   ....[82]....
        /*0470*/ 	.word	0x0000d1b0


	//   ....[83]....
        /*0474*/ 	.word	0x0000d1e0


	//   ....[84]....
        /*0478*/ 	.word	0x0000d280


	//   ....[85]....
        /*047c*/ 	.word	0x0000d2b0


	//   ....[86]....
        /*0480*/ 	.word	0x0000d2e0


	//   ....[87]....
        /*0484*/ 	.word	0x0000d310


	//   ....[88]....
        /*0488*/ 	.word	0x0000d3b0


	//   ....[89]....
        /*048c*/ 	.word	0x0000d3e0


	//   ....[90]....
        /*0490*/ 	.word	0x0000d410


	//   ....[91]....
        /*0494*/ 	.word	0x0000d440


	//   ....[92]....
        /*0498*/ 	.word	0x0000db30


	//   ....[93]....
        /*049c*/ 	.word	0x0000e0e0


	//   ....[94]....
        /*04a0*/ 	.word	0x0000e480


	//   ....[95]....
        /*04a4*/ 	.word	0x0000e850


	//   ....[96]....
        /*04a8*/ 	.word	0x0000e870


	//   ....[97]....
        /*04ac*/ 	.word	0x0000e890


	//   ....[98]....
        /*04b0*/ 	.word	0x0000e8b0


	//   ....[99]....
        /*04b4*/ 	.word	0x0000e8d0


	//   ....[100]....
        /*04b8*/ 	.word	0x0000ea60


	//   ....[101]....
        /*04bc*/ 	.word	0x0000ea80


	//   ....[102]....
        /*04c0*/ 	.word	0x0000eaa0


	//   ....[103]....
        /*04c4*/ 	.word	0x0000eac0


	//   ....[104]....
        /*04c8*/ 	.word	0x0000eae0


	//   ....[105]....
        /*04cc*/ 	.word	0x0000ef10


	//   ....[106]....
        /*04d0*/ 	.word	0x0000ef90


	//   ....[107]....
        /*04d4*/ 	.word	0x0000f000


	//   ....[108]....
        /*04d8*/ 	.word	0x0000f070


	//   ....[109]....
        /*04dc*/ 	.word	0x0000f1c0


	//   ....[110]....
        /*04e0*/ 	.word	0x0000f230


	//   ....[111]....
        /*04e4*/ 	.word	0x0000f2a0


	//   ....[112]....
        /*04e8*/ 	.word	0x0000f310


	//   ....[113]....
        /*04ec*/ 	.word	0x0000f430


	//   ....[114]....
        /*04f0*/ 	.word	0x0000f4a0


	//   ....[115]....
        /*04f4*/ 	.word	0x0000f510


	//   ....[116]....
        /*04f8*/ 	.word	0x0000f580


	//   ....[117]....
        /*04fc*/ 	.word	0x0000f6a0


	//   ....[118]....
        /*0500*/ 	.word	0x0000f710


	//   ....[119]....
        /*0504*/ 	.word	0x0000f780


	//   ....[120]....
        /*0508*/ 	.word	0x0000f7f0


	//   ....[121]....
        /*050c*/ 	.word	0x0000f930


	//   ....[122]....
        /*0510*/ 	.word	0x0000f9a0


	//   ....[123]....
        /*0514*/ 	.word	0x0000fa10


	//   ....[124]....
        /*0518*/ 	.word	0x0000fa80


	//   ....[125]....
        /*051c*/ 	.word	0x0000faf0


	//   ....[126]....
        /*0520*/ 	.word	0x0000fb60


	//   ....[127]....
        /*0524*/ 	.word	0x0000fbd0


	//   ....[128]....
        /*0528*/ 	.word	0x0000fc40


	//   ....[129]....
        /*052c*/ 	.word	0x0000fcc0


	//   ....[130]....
        /*0530*/ 	.word	0x0000fd20


	//   ....[131]....
        /*0534*/ 	.word	0x0000fd80


	//   ....[132]....
        /*0538*/ 	.word	0x0000fde0


	//   ....[133]....
        /*053c*/ 	.word	0x0000fe50


	//   ....[134]....
        /*0540*/ 	.word	0x0000fed0


	//   ....[135]....
        /*0544*/ 	.word	0x0000ff40


	//   ....[136]....
        /*0548*/ 	.word	0x0000ffb0


	//   ....[137]....
        /*054c*/ 	.word	0x00010020


	//   ....[138]....
        /*0550*/ 	.word	0x00010090


	//   ....[139]....
        /*0554*/ 	.word	0x00010100


	//   ....[140]....
        /*0558*/ 	.word	0x00010170


	//   ....[141]....
        /*055c*/ 	.word	0x000101e0


	//   ....[142]....
        /*0560*/ 	.word	0x00010260


	//   ....[143]....
        /*0564*/ 	.word	0x000102d0


	//   ....[144]....
        /*0568*/ 	.word	0x00010340


	//   ....[145]....
        /*056c*/ 	.word	0x000103b0


	//   ....[146]....
        /*0570*/ 	.word	0x00010420


	//   ....[147]....
        /*0574*/ 	.word	0x00010490


	//   ....[148]....
        /*0578*/ 	.word	0x00010500


	//   ....[149]....
        /*057c*/ 	.word	0x00010570


	//   ....[150]....
        /*0580*/ 	.word	0x000105f0


	//   ....[151]....
        /*0584*/ 	.word	0x00010660


	//   ....[152]....
        /*0588*/ 	.word	0x000106d0


	//   ....[153]....
        /*058c*/ 	.word	0x00010730


	//   ....[154]....
        /*0590*/ 	.word	0x00010790


	//   ....[155]....
        /*0594*/ 	.word	0x000107f0


	//   ....[156]....
        /*0598*/ 	.word	0x00010850


	//   ....[157]....
        /*059c*/ 	.word	0x000108e0


	//   ....[158]....
        /*05a0*/ 	.word	0x00010950


	//   ....[159]....
        /*05a4*/ 	.word	0x000109c0


	//   ....[160]....
        /*05a8*/ 	.word	0x00010a30


	//   ....[161]....
        /*05ac*/ 	.word	0x00010b00


	//   ....[162]....
        /*05b0*/ 	.word	0x00010b60


	//   ....[163]....
        /*05b4*/ 	.word	0x00010bc0


	//   ....[164]....
        /*05b8*/ 	.word	0x00010c20


	//----- nvinfo : EIATTR_EXIT_INSTR_OFFSETS
	.align		4
.L_1783:
        /*05bc*/ 	.byte	0x04, 0x1c
        /*05be*/ 	.short	(.L_1785 - .L_1784)


	//   ....[0]....
.L_1784:
        /*05c0*/ 	.word	0x0000ec10


	//   ....[1]....
        /*05c4*/ 	.word	0x0000eeb0


	//----- nvinfo : EIATTR_MAX_THREADS
	.align		4
.L_1785:
        /*05c8*/ 	.byte	0x04, 0x05
        /*05ca*/ 	.short	(.L_1787 - .L_1786)
.L_1786:
        /*05cc*/ 	.word	0x00000080
        /*05d0*/ 	.word	0x00000001
        /*05d4*/ 	.word	0x00000001


	//----- nvinfo : EIATTR_CRS_STACK_SIZE
	.align		4
.L_1787:
        /*05d8*/ 	.byte	0x04, 0x1e
        /*05da*/ 	.short	(.L_1789 - .L_1788)
.L_1788:
        /*05dc*/ 	.word	0x00000000
.L_1789:


//--------------------- .nv.info._Z25selective_scan_bwd_kernelI32Selective_Scan_bwd_kernel_traitsILi128ELi16ELb1ELb1ELb0ELb0ELb0EfN3c107complexIfEEEEv12SSMParamsBwd --------------------------
	.section	.nv.info._Z25selective_scan_bwd_kernelI32Selective_Scan_bwd_kernel_traitsILi128ELi16ELb1ELb1ELb0ELb0ELb0EfN3c107complexIfEEEEv12SSMParamsBwd,"",@"SHT_CUDA_INFO"
	.sectionflags	@""
	.align	4


	//----- nvinfo : EIATTR_CUDA_API_VERSION
	.align		4
        /*0000*/ 	.byte	0x04, 0x37
        /*0002*/ 	.short	(.L_1791 - .L_1790)
.L_1790:
        /*0004*/ 	.word	0x00000082


	//----- nvinfo : EIATTR_SW2861232_WAR
	.align		4
.L_1791:
        /*0008*/ 	.byte	0x01, 0x35
	.zero		2


	//----- nvinfo : EIATTR_PARAM_CBANK
	.align		4
        /*000c*/ 	.byte	0x04, 0x0a
        /*000e*/ 	.short	(.L_1793 - .L_1792)
	.align		4
.L_1792:
        /*0010*/ 	.word	index@(.nv.constant0._Z25selective_scan_bwd_kernelI32Selective_Scan_bwd_kernel_traitsILi128ELi16ELb1ELb1ELb0ELb0ELb0EfN3c107complexIfEEEEv12SSMParamsBwd)
        /*0014*/ 	.short	0x0160
        /*0016*/ 	.short	0x01f0


	//----- nvinfo : EIATTR_CBANK_PARAM_SIZE
	.align		4
.L_1793:
        /*0018*/ 	.byte	0x03, 0x19
        /*001a*/ 	.short	0x01f0


	//----- nvinfo : EIATTR_KPARAM_INFO
	.align		4
        /*001c*/ 	.byte	0x04, 0x17
        /*001e*/ 	.short	(.L_1795 - .L_1794)
.L_1794:
        /*0020*/ 	.word	0x00000000
        /*0024*/ 	.short	0x0000
        /*0026*/ 	.short	0x0000
        /*0028*/ 	.byte	0x00, 0xf0, 0xc1, 0x07


	//----- nvinfo : EIATTR_MAXREG_COUNT
	.align		4
.L_1795:
        /*002c*/ 	.byte	0x03, 0x1b
        /*002e*/ 	.short	0x00ff


	//----- nvinfo : EIATTR_NUM_BARRIERS
	.align		4
        /*0030*/ 	.byte	0x02, 0x4c
        /*0032*/ 	.byte	0x01
	.zero		1


	//----- nvinfo : EIATTR_MERCURY_ISA_VERSION
	.align		4
        /*0034*/ 	.byte	0x03, 0x5f
        /*0036*/ 	.short	0x0000


	//----- nvinfo : EIATTR_COOP_GROUP_MASK_REGIDS
	.align		4
        /*0038*/ 	.byte	0x04, 0x29
        /*003a*/ 	.short	(.L_1797 - .L_1796)


	//   ....[0]....
.L_1796:
        /*003c*/ 	.word	0xffffffff


	//   ....[1]....
        /*0040*/ 	.word	0xffffffff


	//   ....[2]....
        /*0044*/ 	.word	0xffffffff


	//   ....[3]....
        /*0048*/ 	.word	0xffffffff


	//   ....[4]....
        /*004c*/ 	.word	0xffffffff


	//   ....[5]....
        /*0050*/ 	.word	0xffffffff


	//   ....[6]....
        /*0054*/ 	.word	0xffffffff


	//   ....[7]....
        /*0058*/ 	.word	0xffffffff


	//   ....[8]....
        /*005c*/ 	.word	0xffffffff


	//   ....[9]....
        /*0060*/ 	.word	0xffffffff


	//   ....[10]....
        /*0064*/ 	.word	0xffffffff


	//   ....[11]....
        /*0068*/ 	.word	0xffffffff


	//   ....[12]....
        /*006c*/ 	.word	0xffffffff


	//   ....[13]....
        /*0070*/ 	.word	0xffffffff


	//   ....[14]....
        /*0074*/ 	.word	0xffffffff


	//   ....[15]....
        /*0078*/ 	.word	0xffffffff


	//   ....[16]....
        /*007c*/ 	.word	0xffffffff


	//   ....[17]....
        /*0080*/ 	.word	0xffffffff


	//   ....[18]....
        /*0084*/ 	.word	0xffffffff


	//   ....[19]....
        /*0088*/ 	.word	0xffffffff


	//   ....[20]....
        /*008c*/ 	.word	0xffffffff


	//   ....[21]....
        /*0090*/ 	.word	0xffffffff


	//   ....[22]....
        /*0094*/ 	.word	0xffffffff


	//   ....[23]....
        /*0098*/ 	.word	0xffffffff


	//   ....[24]....
        /*009c*/ 	.word	0xffffffff


	//   ....[25]....
        /*00a0*/ 	.word	0xffffffff


	//   ....[26]....
        /*00a4*/ 	.word	0xffffffff


	//   ....[27]....
        /*00a8*/ 	.word	0xffffffff


	//   ....[28]....
        /*00ac*/ 	.word	0xffffffff


	//   ....[29]....
        /*00b0*/ 	.word	0xffffffff


	//   ....[30]....
        /*00b4*/ 	.word	0xffffffff


	//   ....[31]....
        /*00b8*/ 	.word	0xffffffff


	//   ....[32]....
        /*00bc*/ 	.word	0xffffffff


	//   ....[33]....
        /*00c0*/ 	.word	0xffffffff


	//   ....[34]....
        /*00c4*/ 	.word	0xffffffff


	//   ....[35]....
        /*00c8*/ 	.word	0xffffffff


	//   ....[36]....
        /*00cc*/ 	.word	0xffffffff


	//   ....[37]....
        /*00d0*/ 	.word	0xffffffff


	//   ....[38]....
        /*00d4*/ 	.word	0xffffffff


	//   ....[39]....
        /*00d8*/ 	.word	0xffffffff


	//   ....[40]....
        /*00dc*/ 	.word	0xffffffff


	//   ....[41]....
        /*00e0*/ 	.word	0xffffffff


	//   ....[42]....
        /*00e4*/ 	.word	0xffffffff


	//   ....[43]....
        /*00e8*/ 	.word	0xffffffff


	//   ....[44]....
        /*00ec*/ 	.word	0xffffffff


	//   ....[45]....
        /*00f0*/ 	.word	0xffffffff


	//   ....[46]....
        /*00f4*/ 	.word	0xffffffff


	//   ....[47]....
        /*00f8*/ 	.word	0xffffffff


	//   ....[48]....
        /*00fc*/ 	.word	0xffffffff


	//   ....[49]....
        /*0100*/ 	.word	0xffffffff


	//   ....[50]....
        /*0104*/ 	.word	0xffffffff


	//   ....[51]....
        /*0108*/ 	.word	0xffffffff


	//   ....[52]....
        /*010c*/ 	.word	0xffffffff


	//   ....[53]....
        /*0110*/ 	.word	0xffffffff


	//   ....[54]....
        /*0114*/ 	.word	0xffffffff


	//   ....[55]....
        /*0118*/ 	.word	0xffffffff


	//   ....[56]....
        /*011c*/ 	.word	0xffffffff


	//   ....[57]....
        /*0120*/ 	.word	0xffffffff


	//   ....[58]....
        /*0124*/ 	.word	0xffffffff


	//   ....[59]....
        /*0128*/ 	.word	0xffffffff


	//   ....[60]....
        /*012c*/ 	.word	0xffffffff


	//   ....[61]....
        /*0130*/ 	.word	0xffffffff


	//   ....[62]....
        /*0134*/ 	.word	0xffffffff


	//   ....[63]....
        /*0138*/ 	.word	0xffffffff


	//   ....[64]....
        /*013c*/ 	.word	0xffffffff


	//   ....[65]....
        /*0140*/ 	.word	0xffffffff


	//   ....[66]....
        /*0144*/ 	.word	0xffffffff


	//   ....[67]....
        /*0148*/ 	.word	0xffffffff


	//   ....[68]....
        /*014c*/ 	.word	0xffffffff


	//   ....[69]....
        /*0150*/ 	.word	0xffffffff


	//   ....[70]....
        /*0154*/ 	.word	0xffffffff


	//   ....[71]....
        /*0158*/ 	.word	0xffffffff


	//   ....[72]....
        /*015c*/ 	.word	0xffffffff


	//   ....[73]....
        /*0160*/ 	.word	0xffffffff


	//   ....[74]....
        /*0164*/ 	.word	0xffffffff


	//   ....[75]....
        /*0168*/ 	.word	0xffffffff


	//   ....[76]....
        /*016c*/ 	.word	0xffffffff


	//   ....[77]....
        /*0170*/ 	.word	0xffffffff


	//   ....[78]....
        /*0174*/ 	.word	0xffffffff


	//   ....[79]....
        /*0178*/ 	.word	0xffffffff


	//   ....[80]....
        /*017c*/ 	.word	0xffffffff


	//   ....[81]....
        /*0180*/ 	.word	0xffffffff


	//   ....[82]....
        /*0184*/ 	.word	0xffffffff


	//   ....[83]....
        /*0188*/ 	.word	0xffffffff


	//   ....[84]....
        /*018c*/ 	.word	0xffffffff


	//   ....[85]....
        /*0190*/ 	.word	0xffffffff


	//   ....[86]....
        /*0194*/ 	.word	0xffffffff


	//   ....[87]....
        /*0198*/ 	.word	0xffffffff


	//   ....[88]....
        /*019c*/ 	.word	0xffffffff


	//   ....[89]....
        /*01a0*/ 	.word	0xffffffff


	//   ....[90]....
        /*01a4*/ 	.word	0xffffffff


	//   ....[91]....
        /*01a8*/ 	.word	0xffffffff


	//   ....[92]....
        /*01ac*/ 	.word	0xffffffff


	//   ....[93]....
        /*01b0*/ 	.word	0xffffffff


	//   ....[94]....
        /*01b4*/ 	.word	0xffffffff


	//   ....[95]....
        /*01b8*/ 	.word	0xffffffff


	//   ....[96]....
        /*01bc*/ 	.word	0xffffffff


	//   ....[97]....
        /*01c0*/ 	.word	0xffffffff


	//   ....[98]....
        /*01c4*/ 	.word	0xffffffff


	//   ....[99]....
        /*01c8*/ 	.word	0xffffffff


	//   ....[100]....
        /*01cc*/ 	.word	0xffffffff


	//   ....[101]....
        /*01d0*/ 	.word	0xffffffff


	//   ....[102]....
        /*01d4*/ 	.word	0xffffffff


	//   ....[103]....
        /*01d8*/ 	.word	0xffffffff


	//   ....[104]....
        /*01dc*/ 	.word	0xffffffff


	//   ....[105]....
        /*01e0*/ 	.word	0xffffffff


	//   ....[106]....
        /*01e4*/ 	.word	0xffffffff


	//   ....[107]....
        /*01e8*/ 	.word	0xffffffff


	//   ....[108]....
        /*01ec*/ 	.word	0xffffffff


	//   ....[109]....
        /*01f0*/ 	.word	0xffffffff


	//   ....[110]....
        /*01f4*/ 	.word	0xffffffff


	//   ....[111]....
        /*01f8*/ 	.word	0xffffffff


	//   ....[112]....
        /*01fc*/ 	.word	0xffffffff


	//   ....[113]....
        /*0200*/ 	.word	0xffffffff


	//   ....[114]....
        /*0204*/ 	.word	0xffffffff


	//   ....[115]....
        /*0208*/ 	.word	0xffffffff


	//   ....[116]....
        /*020c*/ 	.word	0xffffffff


	//   ....[117]....
        /*0210*/ 	.word	0xffffffff


	//   ....[118]....
        /*0214*/ 	.word	0xffffffff


	//   ....[119]....
        /*0218*/ 	.word	0xffffffff


	//   ....[120]....
        /*021c*/ 	.word	0xffffffff


	//   ....[121]....
        /*0220*/ 	.word	0xffffffff


	//   ....[122]....
        /*0224*/ 	.word	0xffffffff


	//   ....[123]....
        /*0228*/ 	.word	0xffffffff


	//   ....[124]....
        /*022c*/ 	.word	0xffffffff


	//   ....[125]....
        /*0230*/ 	.word	0xffffffff


	//   ....[126]....
        /*0234*/ 	.word	0xffffffff


	//   ....[127]....
        /*0238*/ 	.word	0xffffffff


	//   ....[128]....
        /*023c*/ 	.word	0xffffffff


	//   ....[129]....
        /*0240*/ 	.word	0xffffffff


	//   ....[130]....
        /*0244*/ 	.word	0xffffffff


	//   ....[131]....
        /*0248*/ 	.word	0xffffffff


	//   ....[132]....
        /*024c*/ 	.word	0xffffffff


	//   ....[133]....
        /*0250*/ 	.word	0xffffffff


	//   ....[134]....
        /*0254*/ 	.word	0xffffffff


	//   ....[135]....
        /*0258*/ 	.word	0xffffffff


	//   ....[136]....
        /*025c*/ 	.word	0xffffffff


	//   ....[137]....
        /*0260*/ 	.word	0xffffffff


	//   ....[138]....
        /*0264*/ 	.word	0xffffffff


	//   ....[139]....
        /*0268*/ 	.word	0xffffffff


	//   ....[140]....
        /*026c*/ 	.word	0xffffffff


	//   ....[141]....
        /*0270*/ 	.word	0xffffffff


	//   ....[142]....
        /*0274*/ 	.word	0xffffffff


	//   ....[143]....
        /*0278*/ 	.word	0xffffffff


	//   ....[144]....
        /*027c*/ 	.word	0xffffffff


	//   ....[145]....
        /*0280*/ 	.word	0xffffffff


	//   ....[146]....
        /*0284*/ 	.word	0xffffffff


	//   ....[147]....
        /*0288*/ 	.word	0xffffffff


	//   ....[148]....
        /*028c*/ 	.word	0xffffffff


	//   ....[149]....
        /*0290*/ 	.word	0xffffffff


	//   ....[150]....
        /*0294*/ 	.word	0xffffffff


	//   ....[151]....
        /*0298*/ 	.word	0xffffffff


	//   ....[152]....
        /*029c*/ 	.word	0xffffffff


	//   ....[153]....
        /*02a0*/ 	.word	0xffffffff


	//   ....[154]....
        /*02a4*/ 	.word	0xffffffff


	//   ....[155]....
        /*02a8*/ 	.word	0xffffffff


	//   ....[156]....
        /*02ac*/ 	.word	0xffffffff


	//   ....[157]....
        /*02b0*/ 	.word	0xffffffff


	//   ....[158]....
        /*02b4*/ 	.word	0xffffffff


	//   ....[159]....
        /*02b8*/ 	.word	0xffffffff


	//----- nvinfo : EIATTR_COOP_GROUP_INSTR_OFFSETS
	.align		4
.L_1797:
        /*02bc*/ 	.byte	0x04, 0x28
        /*02be*/ 	.short	(.L_1799 - .L_1798)


	//   ....[0]....
.L_1798:
        /*02c0*/ 	.word	0x00000b90


	//   ....[1]....
        /*02c4*/ 	.word	0x00000ca0


	//   ....[2]....
        /*02c8*/ 	.word	0x00000d90


	//   ....[3]....
        /*02cc*/ 	.word	0x00001e40


	//   ....[4]....
        /*02d0*/ 	.word	0x000036c0


	//   ....[5]....
        /*02d4*/ 	.word	0x000036e0


	//   ....[6]....
        /*02d8*/ 	.word	0x00003710


	//   ....[7]....
        /*02dc*/ 	.word	0x00003720


	//   ....[8]....
        /*02e0*/ 	.word	0x000037d0


	//   ....[9]....
        /*02e4*/ 	.word	0x000037f0


	//   ....[10]....
        /*02e8*/ 	.word	0x00003800


	//   ....[11]....
        /*02ec*/ 	.word	0x00003810


	//   ....[12]....
        /*02f0*/ 	.word	0x000038d0


	//   ....[13]....
        /*02f4*/ 	.word	0x000038f0


	//   ....[14]....
        /*02f8*/ 	.word	0x00003900


	//   ....[15]....
        /*02fc*/ 	.word	0x00003910


	//   ....[16]....
        /*0300*/ 	.word	0x000039d0


	//   ....[17]....
        /*0304*/ 	.word	0x000039f0


	//   ....[18]....
        /*0308*/ 	.word	0x00003a00


	//   ....[19]....
        /*030c*/ 	.word	0x00003a10


	//   ....[20]....
        /*0310*/ 	.word	0x00003ad0


	//   ....[21]....
        /*0314*/ 	.word	0x00003b00


	//   ....[22]....
        /*0318*/ 	.word	0x00003b20


	//   ....[23]....
        /*031c*/ 	.word	0x00003b30


	//   ....[24]....
        /*0320*/ 	.word	0x00003c60


	//   ....[25]....
        /*0324*/ 	.word	0x00003cd0


	//   ....[26]....
        /*0328*/ 	.word	0x00003d40


	//   ....[27]....
        /*032c*/ 	.word	0x00003db0


	//   ....[28]....
        /*0330*/ 	.word	0x00003dd0


	//   ....[29]....
        /*0334*/ 	.word	0x00003de0


	//   ....[30]....
        /*0338*/ 	.word	0x00003df0


	//   ....[31]....
        /*033c*/ 	.word	0x00003e00


	//   ....[32]....
        /*0340*/ 	.word	0x00003e10


	//   ....[33]....
        /*0344*/ 	.word	0x00003e20


	//   ....[34]....
        /*0348*/ 	.word	0x00003e30


	//   ....[35]....
        /*034c*/ 	.word	0x00003e40


	//   ....[36]....
        /*0350*/ 	.word	0x00005450


	//   ....[37]....
        /*0354*/ 	.word	0x00005470


	//   ....[38]....
        /*0358*/ 	.word	0x00005480


	//   ....[39]....
        /*035c*/ 	.word	0x00005490


	//   ....[40]....
        /*0360*/ 	.word	0x000055b0


	//   ....[41]....
        /*0364*/ 	.word	0x000055c0


	//   ....[42]....
        /*0368*/ 	.word	0x000055d0


	//   ....[43]....
        /*036c*/ 	.word	0x000055e0


	//   ....[44]....
        /*0370*/ 	.word	0x00005700


	//   ....[45]....
        /*0374*/ 	.word	0x00005720


	//   ....[46]....
        /*0378*/ 	.word	0x00005730


	//   ....[47]....
        /*037c*/ 	.word	0x00005740


	//   ....[48]....
        /*0380*/ 	.word	0x00005860


	//   ....[49]....
        /*0384*/ 	.word	0x00005870


	//   ....[50]....
        /*0388*/ 	.word	0x00005880


	//   ....[51]....
        /*038c*/ 	.word	0x00005890


	//   ....[52]....
        /*0390*/ 	.word	0x000059b0


	//   ....[53]....
        /*0394*/ 	.word	0x000059d0


	//   ....[54]....
        /*0398*/ 	.word	0x000059e0


	//   ....[55]....
        /*039c*/ 	.word	0x000059f0


	//   ....[56]....
        /*03a0*/ 	.word	0x00005af0


	//   ....[57]....
        /*03a4*/ 	.word	0x00005b00


	//   ....[58]....
        /*03a8*/ 	.word	0x00005b10


	//   ....[59]....
        /*03ac*/ 	.word	0x00005b20


	//   ....[60]....
        /*03b0*/ 	.word	0x00005b30


	//   ....[61]....
        /*03b4*/ 	.word	0x00005b40


	//   ....[62]....
        /*03b8*/ 	.word	0x00005b50


	//   ....[63]....
        /*03bc*/ 	.word	0x00005b80


	//   ....[64]....
        /*03c0*/ 	.word	0x00005bb0


	//   ....[65]....
        /*03c4*/ 	.word	0x00005be0


	//   ....[66]....
        /*03c8*/ 	.word	0x00005c00


	//   ....[67]....
        /*03cc*/ 	.word	0x00005c10


	//   ....[68]....
        /*03d0*/ 	.word	0x00009190


	//   ....[69]....
        /*03d4*/ 	.word	0x000091d0


	//   ....[70]....
        /*03d8*/ 	.word	0x00009210


	//   ....[71]....
        /*03dc*/ 	.word	0x00009250


	//   ....[72]....
        /*03e0*/ 	.word	0x00009310


	//   ....[73]....
        /*03e4*/ 	.word	0x00009360


	//   ....[74]....
        /*03e8*/ 	.word	0x00009390


	//   ....[75]....
        /*03ec*/ 	.word	0x000093c0


	//   ....[76]....
        /*03f0*/ 	.word	0x00009440


	//   ....[77]....
        /*03f4*/ 	.word	0x00009490


	//   ....[78]....
        /*03f8*/ 	.word	0x000094c0


	//   ....[79]....
        /*03fc*/ 	.word	0x000094f0


	//   ....[80]....
        /*0400*/ 	.word	0x00009580


	//   ....[81]....
        /*0404*/ 	.word	0x000095c0


	//   ....[82]....
        /*0408*/ 	.word	0x000095f0


	//   ....[83]....
        /*040c*/ 	.word	0x00009620


	//   ....[84]....
        /*0410*/ 	.word	0x000096b0


	//   ....[85]....
        /*0414*/ 	.word	0x000096f0


	//   ....[86]....
        /*0418*/ 	.word	0x00009720


	//   ....[87]....
        /*041c*/ 	.word	0x00009750


	//   ....[88]....
        /*0420*/ 	.word	0x00009f20


	//   ....[89]....
        /*0424*/ 	.word	0x0000a1e0


	//   ....[90]....
        /*0428*/ 	.word	0x0000a3b0


	//   ....[91]....
        /*042c*/ 	.word	0x0000a410


	//   ....[92]....
        /*0430*/ 	.word	0x0000a460


	//   ....[93]....
        /*0434*/ 	.word	0x0000a480


	//   ....[94]....
        /*0438*/ 	.word	0x0000a4a0


	//   ....[95]....
        /*043c*/ 	.word	0x0000a5c0


	//   ....[96]....
        /*0440*/ 	.word	0x0000a610


	//   ....[97]....
        /*0444*/ 	.word	0x0000a660


	//   ....[98]....
        /*0448*/ 	.word	0x0000a680


	//   ....[99]....
        /*044c*/ 	.word	0x0000a6a0


	//   ....[100]....
        /*0450*/ 	.word	0x0000aad0


	//   ....[101]....
        /*0454*/ 	.word	0x0000ab50


	//   ....[102]....
        /*0458*/ 	.word	0x0000abc0


	//   ....[103]....
        /*045c*/ 	.word	0x0000ac30


	//   ....[104]....
        /*0460*/ 	.word	0x0000ad80


	//   ....[105]....
        /*0464*/ 	.word	0x0000adf0


	//   ....[106]....
        /*0468*/ 	.word	0x0000ae60


	//   ....[107]....
        /*046c*/ 	.word	0x0000aed0


	//   ....[108]....
        /*0470*/ 	.word	0x0000aff0


	//   ....[109]....
        /*0474*/ 	.word	0x0000b060


	//   ....[110]....
        /*0478*/ 	.word	0x0000b0d0


	//   ....[111]....
        /*047c*/ 	.word	0x0000b140


	//   ....[112]....
        /*0480*/ 	.word	0x0000b260


	//   ....[113]....
        /*0484*/ 	.word	0x0000b2d0


	//   ....[114]....
        /*0488*/ 	.word	0x0000b340


	//   ....[115]....
        /*048c*/ 	.word	0x0000b3b0


	//   ....[116]....
        /*0490*/ 	.word	0x0000b510


	//   ....[117]....
        /*0494*/ 	.word	0x0000b580


	//   ....[118]....
        /*0498*/ 	.word	0x0000b5f0


	//   ....[119]....
        /*049c*/ 	.word	0x0000b660


	//   ....[120]....
        /*04a0*/ 	.word	0x0000b6d0


	//   ....[121]....
        /*04a4*/ 	.word	0x0000b740


	//   ....[122]....
        /*04a8*/ 	.word	0x0000b7b0


	//   ....[123]....
        /*04ac*/ 	.word	0x0000b820


	//   ....[124]....
        /*04b0*/ 	.word	0x0000b890


	//   ....[125]....
        /*04b4*/ 	.word	0x0000b900


	//   ....[126]....
        /*04b8*/ 	.word	0x0000b970


	//   ....[127]....
        /*04bc*/ 	.word	0x0000b9e0


	//   ....[128]....
        /*04c0*/ 	.word	0x0000ba50


	//   ....[129]....
        /*04c4*/ 	.word	0x0000bad0


	//   ....[130]....
        /*04c8*/ 	.word	0x0000bb40


	//   ....[131]....
        /*04cc*/ 	.word	0x0000bbb0


	//   ....[132]....
        /*04d0*/ 	.word	0x0000bc20


	//   ....[133]....
        /*04d4*/ 	.word	0x0000bc90


	//   ....[134]....
        /*04d8*/ 	.word	0x0000bd00


	//   ....[135]....
        /*04dc*/ 	.word	0x0000bd70


	//   ....[136]....
        /*04e0*/ 	.word	0x0000bde0


	//   ....[137]....
        /*04e4*/ 	.word	0x0000be60


	//   ....[138]....
        /*04e8*/ 	.word	0x0000bed0


	//   ....[139]....
        /*04ec*/ 	.word	0x0000bf40


	//   ....[140]....
        /*04f0*/ 	.word	0x0000bfb0


	//   ....[141]....
        /*04f4*/ 	.word	0x0000c020


	//   ....[142]....
        /*04f8*/ 	.word	0x0000c090


	//   ....[143]....
        /*04fc*/ 	.word	0x0000c100


	//   ....[144]....
        /*0500*/ 	.word	0x0000c170


	//   ....[145]....
        /*0504*/ 	.word	0x0000c1f0


	//   ....[146]....
        /*0508*/ 	.word	0x0000c260


	//   ....[147]....
        /*050c*/ 	.word	0x0000c2d0


	//   ....[148]....
        /*0510*/ 	.word	0x0000c340


	//   ....[149]....
        /*0514*/ 	.word	0x0000c3b0


	//   ....[150]....
        /*0518*/ 	.word	0x0000c420


	//   ....[151]....
        /*051c*/ 	.word	0x0000c490


	//   ....[152]....
        /*0520*/ 	.word	0x0000c500


	//   ....[153]....
        /*0524*/ 	.word	0x0000c570


	//   ....[154]....
        /*0528*/ 	.word	0x0000c5e0


	//   ....[155]....
        /*052c*/ 	.word	0x0000c650


	//   ....[156]....
        /*0530*/ 	.word	0x0000c720


	//   ....[157]....
        /*0534*/ 	.word	0x0000c790


	//   ....[158]....
        /*0538*/ 	.word	0x0000c800


	//   ....[159]....
        /*053c*/ 	.word	0x0000c870


	//----- nvinfo : EIATTR_EXIT_INSTR_OFFSETS
	.align		4
.L_1799:
        /*0540*/ 	.byte	0x04, 0x1c
        /*0542*/ 	.short	(.L_1801 - .L_1800)


	//   ....[0]....
.L_1800:
        /*0544*/ 	.word	0x0000a7d0


	//   ....[1]....
        /*0548*/ 	.word	0x0000aa70


	//----- nvinfo : EIATTR_MAX_THREADS
	.align		4
.L_1801:
        /*054c*/ 	.byte	0x04, 0x05
        /*054e*/ 	.short	(.L_1803 - .L_1802)
.L_1802:
        /*0550*/ 	.word	0x00000080
        /*0554*/ 	.word	0x00000001
        /*0558*/ 	.word	0x00000001


	//----- nvinfo : EIATTR_CRS_STACK_SIZE
	.align		4
.L_1803:
        /*055c*/ 	.byte	0x04, 0x1e
        /*055e*/ 	.short	(.L_1805 - .L_1804)
.L_1804:
        /*0560*/ 	.word	0x00000000
.L_1805:


//--------------------- .nv.info._Z25selective_scan_bwd_kernelI32Selective_Scan_bwd_kernel_traitsILi128ELi16ELb1ELb1ELb0ELb0ELb1EfN3c107complexIfEEEEv12SSMParamsBwd --------------------------
	.section	.nv.info._Z25selective_scan_bwd_kernelI32Selective_Scan_bwd_kernel_traitsILi128ELi16ELb1ELb1ELb0ELb0ELb1EfN3c107complexIfEEEEv12SSMParamsBwd,"",@"SHT_CUDA_INFO"
	.sectionflags	@""
	.align	4


	//----- nvinfo : EIATTR_CUDA_API_VERSION
	.align		4
        /*0000*/ 	.byte	0x04, 0x37
        /*0002*/ 	.short	(.L_1807 - .L_1806)
.L_1806:
        /*0004*/ 	.word	0x00000082


	//----- nvinfo : EIATTR_SW2861232_WAR
	.align		4
.L_1807:
        /*0008*/ 	.byte	0x01, 0x35
	.zero		2


	//----- nvinfo : EIATTR_PARAM_CBANK
	.align		4
        /*000c*/ 	.byte	0x04, 0x0a
        /*000e*/ 	.short	(.L_1809 - .L_1808)
	.align		4
.L_1808:
        /*0010*/ 	.word	index@(.nv.constant0._Z25selective_scan_bwd_kernelI32Selective_Scan_bwd_kernel_traitsILi128ELi16ELb1ELb1ELb0ELb0ELb1EfN3c107complexIfEEEEv12SSMParamsBwd)
        /*0014*/ 	.short	0x0160
        /*0016*/ 	.short	0x01f0


	//----- nvinfo : EIATTR_CBANK_PARAM_SIZE
	.align		4
.L_1809:
        /*0018*/ 	.byte	0x03, 0x19
        /*001a*/ 	.short	0x01f0


	//----- nvinfo : EIATTR_KPARAM_INFO
	.align		4
        /*001c*/ 	.byte	0x04, 0x17
        /*001e*/ 	.short	(.L_1811 - .L_1810)
.L_1810:
        /*0020*/ 	.word	0x00000000
        /*0024*/ 	.short	0x0000
        /*0026*/ 	.short	0x0000
        /*0028*/ 	.byte	0x00, 0xf0, 0xc1, 0x07


	//----- nvinfo : EIATTR_MAXREG_COUNT
	.align		4
.L_1811:
        /*002c*/ 	.byte	0x03, 0x1b
        /*002e*/ 	.short	0x00ff


	//----- nvinfo : EIATTR_NUM_BARRIERS
	.align		4
        /*0030*/ 	.byte	0x02, 0x4c
        /*0032*/ 	.byte	0x01
	.zero		1


	//----- nvinfo : EIATTR_ANNOTATIONS
	.align		4
        /*0034*/ 	.byte	0x04, 0x55
        /*0036*/ 	.short	(.L_1813 - .L_1812)


	//   ....[0]....
.L_1812:
        /*0038*/ 	.word	0x00000001
        /*003c*/ 	.byte	0x40, 0x02, 0x00, 0x00, 0x01, 0x00, 0x00, 0x00, 0x70, 0x02, 0x00, 0x00, 0x01, 0x00, 0x00, 0x00
        /*004c*/ 	.byte	0xc0, 0x09, 0x00, 0x00, 0x01, 0x00, 0x00, 0x00, 0xe0, 0x09, 0x00, 0x00, 0x01, 0x00, 0x00, 0x00
        /*005c*/ 	.byte	0x50, 0x0a, 0x00, 0x00, 0x01, 0x00, 0x00, 0x00, 0x00, 0x24, 0x00, 0x00, 0x01, 0x00, 0x00, 0x00
        /*006c*/ 	.byte	0xf0, 0xaf, 0x00, 0x00, 0x01, 0x00, 0x00, 0x00, 0xb0, 0xb5, 0x00, 0x00, 0x01, 0x00, 0x00, 0x00
        /*007c*/ 	.byte	0x30, 0xb6, 0x00, 0x00, 0x01, 0x00, 0x00, 0x00, 0x40, 0xb8, 0x00, 0x00


	//----- nvinfo : EIATTR_MERCURY_ISA_VERSION
	.align		4
.L_1813:
        /*0088*/ 	.byte	0x03, 0x5f
        /*008a*/ 	.short	0x0000


	//----- nvinfo : EIATTR_COOP_GROUP_MASK_REGIDS
	.align		4
        /*008c*/ 	.byte	0x04, 0x29
        /*008e*/ 	.short	(.L_1815 - .L_1814)


	//   ....[0]....
.L_1814:
        /*0090*/ 	.word	0xffffffff


	//   ....[1]....
        /*0094*/ 	.word	0xffffffff


	//   ....[2]....
        /*0098*/ 	.word	0xffffffff


	//   ....[3]....
        /*009c*/ 	.word	0xffffffff


	//   ....[4]....
        /*00a0*/ 	.word	0xffffffff


	//   ....[5]....
        /*00a4*/ 	.word	0xffffffff


	//   ....[6]....
        /*00a8*/ 	.word	0xffffffff


	//   ....[7]....
        /*00ac*/ 	.word	0xffffffff


	//   ....[8]....
        /*00b0*/ 	.word	0xffffffff


	//   ....[9]....
        /*00b4*/ 	.word	0xffffffff


	//   ....[10]....
        /*00b8*/ 	.word	0xffffffff


	//   ....[11]....
        /*00bc*/ 	.word	0xffffffff


	//   ....[12]....
        /*00c0*/ 	.word	0xffffffff


	//   ....[13]....
        /*00c4*/ 	.word	0xffffffff


	//   ....[14]....
        /*00c8*/ 	.word	0xffffffff


	//   ....[15]....
        /*00cc*/ 	.word	0xffffffff


	//   ....[16]....
        /*00d0*/ 	.word	0xffffffff


	//   ....[17]....
        /*00d4*/ 	.word	0xffffffff


	//   ....[18]....
        /*00d8*/ 	.word	0xffffffff


	//   ....[19]....
        /*00dc*/ 	.word	0xffffffff


	//   ....[20]....
        /*00e0*/ 	.word	0xffffffff


	//   ....[21]....
        /*00e4*/ 	.word	0xffffffff


	//   ....[22]....
        /*00e8*/ 	.word	0xffffffff


	//   ....[23]....
        /*00ec*/ 	.word	0xffffffff


	//   ....[24]....
        /*00f0*/ 	.word	0xffffffff


	//   ....[25]....
        /*00f4*/ 	.word	0xffffffff


	//   ....[26]....
        /*00f8*/ 	.word	0xffffffff


	//   ....[27]....
        /*00fc*/ 	.word	0xffffffff


	//   ....[28]....
        /*0100*/ 	.word	0xffffffff


	//   ....[29]....
        /*0104*/ 	.word	0xffffffff


	//   ....[30]....
        /*0108*/ 	.word	0xffffffff


	//   ....[31]....
        /*010c*/ 	.word	0xffffffff


	//   ....[32]....
        /*0110*/ 	.word	0xffffffff


	//   ....[33]....
        /*0114*/ 	.word	0xffffffff


	//   ....[34]....
        /*0118*/ 	.word	0xffffffff


	//   ....[35]....
        /*011c*/ 	.word	0xffffffff


	//   ....[36]....
        /*0120*/ 	.word	0xffffffff


	//   ....[37]....
        /*0124*/ 	.word	0xffffffff


	//   ....[38]....
        /*0128*/ 	.word	0xffffffff


	//   ....[39]....
        /*012c*/ 	.word	0xffffffff


	//   ....[40]....
        /*0130*/ 	.word	0xffffffff


	//   ....[41]....
        /*0134*/ 	.word	0xffffffff


	//   ....[42]....
        /*0138*/ 	.word	0xffffffff


	//   ....[43]....
        /*013c*/ 	.word	0xffffffff


	//   ....[44]....
        /*0140*/ 	.word	0xffffffff


	//   ....[45]....
        /*0144*/ 	.word	0xffffffff


	//   ....[46]....
        /*0148*/ 	.word	0xffffffff


	//   ....[47]....
        /*014c*/ 	.word	0xffffffff


	//   ....[48]....
        /*0150*/ 	.word	0xffffffff


	//   ....[49]....
        /*0154*/ 	.word	0xffffffff


	//   ....[50]....
        /*0158*/ 	.word	0xffffffff


	//   ....[51]....
        /*015c*/ 	.word	0xffffffff


	//   ....[52]....
        /*0160*/ 	.word	0xffffffff


	//   ....[53]....
        /*0164*/ 	.word	0xffffffff


	//   ....[54]....
        /*0168*/ 	.word	0xffffffff


	//   ....[55]....
        /*016c*/ 	.word	0xffffffff


	//   ....[56]....
        /*0170*/ 	.word	0xffffffff


	//   ....[57]....
        /*0174*/ 	.word	0xffffffff


	//   ....[58]....
        /*0178*/ 	.word	0xffffffff


	//   ....[59]....
        /*017c*/ 	.word	0xffffffff


	//   ....[60]....
        /*0180*/ 	.word	0xffffffff


	//   ....[61]....
        /*0184*/ 	.word	0xffffffff


	//   ....[62]....
        /*0188*/ 	.word	0xffffffff


	//   ....[63]....
        /*018c*/ 	.word	0xffffffff


	//   ....[64]....
        /*0190*/ 	.word	0xffffffff


	//   ....[65]....
        /*0194*/ 	.word	0xffffffff


	//   ....[66]....
        /*0198*/ 	.word	0xffffffff


	//   ....[67]....
        /*019c*/ 	.word	0xffffffff


	//   ....[68]....
        /*01a0*/ 	.word	0xffffffff


	//   ....[69]....
        /*01a4*/ 	.word	0xffffffff


	//   ....[70]....
        /*01a8*/ 	.word	0xffffffff


	//   ....[71]....
        /*01ac*/ 	.word	0xffffffff


	//   ....[72]....
        /*01b0*/ 	.word	0xffffffff


	//   ....[73]....
        /*01b4*/ 	.word	0xffffffff


	//   ....[74]....
        /*01b8*/ 	.word	0xffffffff


	//   ....[75]....
        /*01bc*/ 	.word	0xffffffff


	//   ....[76]....
        /*01c0*/ 	.word	0xffffffff


	//   ....[77]....
        /*01c4*/ 	.word	0xffffffff


	//   ....[78]....
        /*01c8*/ 	.word	0xffffffff


	//   ....[79]....
        /*01cc*/ 	.word	0xffffffff


	//   ....[80]....
        /*01d0*/ 	.word	0xffffffff


	//   ....[81]....
        /*01d4*/ 	.word	0xffffffff


	//   ....[82]....
        /*01d8*/ 	.word	0xffffffff


	//   ....[83]....
        /*01dc*/ 	.word	0xffffffff


	//   ....[84]....
        /*01e0*/ 	.word	0xffffffff


	//   ....[85]....
        /*01e4*/ 	.word	0xffffffff


	//   ....[86]....
        /*01e8*/ 	.word	0xffffffff


	//   ....[87]....
        /*01ec*/ 	.word	0xffffffff


	//   ....[88]....
        /*01f0*/ 	.word	0xffffffff


	//   ....[89]....
        /*01f4*/ 	.word	0xffffffff


	//   ....[90]....
        /*01f8*/ 	.word	0xffffffff


	//   ....[91]....
        /*01fc*/ 	.word	0xffffffff


	//   ....[92]....
        /*0200*/ 	.word	0xffffffff


	//   ....[93]....
        /*0204*/ 	.word	0xffffffff


	//   ....[94]....
        /*0208*/ 	.word	0xffffffff


	//   ....[95]....
        /*020c*/ 	.word	0xffffffff


	//   ....[96]....
        /*0210*/ 	.word	0xffffffff


	//   ....[97]....
        /*0214*/ 	.word	0xffffffff


	//   ....[98]....
        /*0218*/ 	.word	0xffffffff


	//   ....[99]....
        /*021c*/ 	.word	0xffffffff


	//   ....[100]....
        /*0220*/ 	.word	0xffffffff


	//   ....[101]....
        /*0224*/ 	.word	0xffffffff


	//   ....[102]....
        /*0228*/ 	.word	0xffffffff


	//   ....[103]....
        /*022c*/ 	.word	0xffffffff


	//   ....[104]....
        /*0230*/ 	.word	0xffffffff


	//   ....[105]....
        /*0234*/ 	.word	0xffffffff


	//   ....[106]....
        /*0238*/ 	.word	0xffffffff


	//   ....[107]....
        /*023c*/ 	.word	0xffffffff


	//   ....[108]....
        /*0240*/ 	.word	0xffffffff


	//   ....[109]....
        /*0244*/ 	.word	0xffffffff


	//   ....[110]....
        /*0248*/ 	.word	0xffffffff


	//   ....[111]....
        /*024c*/ 	.word	0xffffffff


	//   ....[112]....
        /*0250*/ 	.word	0xffffffff


	//   ....[113]....
        /*0254*/ 	.word	0xffffffff


	//   ....[114]....
        /*0258*/ 	.word	0xffffffff


	//   ....[115]....
        /*025c*/ 	.word	0xffffffff


	//   ....[116]....
        /*0260*/ 	.word	0xffffffff


	//   ....[117]....
        /*0264*/ 	.word	0xffffffff


	//   ....[118]....
        /*0268*/ 	.word	0xffffffff


	//   ....[119]....
        /*026c*/ 	.word	0xffffffff


	//   ....[120]....
        /*0270*/ 	.word	0xffffffff


	//   ....[121]....
        /*0274*/ 	.word	0xffffffff


	//   ....[122]....
        /*0278*/ 	.word	0xffffffff


	//   ....[123]....
        /*027c*/ 	.word	0xffffffff


	//   ....[124]....
        /*0280*/ 	.word	0xffffffff


	//   ....[125]....
        /*0284*/ 	.word	0xffffffff


	//   ....[126]....
        /*0288*/ 	.word	0xffffffff


	//   ....[127]....
        /*028c*/ 	.word	0xffffffff


	//   ....[128]....
        /*0290*/ 	.word	0xffffffff


	//   ....[129]....
        /*0294*/ 	.word	0xffffffff


	//   ....[130]....
        /*0298*/ 	.word	0xffffffff


	//   ....[131]....
        /*029c*/ 	.word	0xffffffff


	//   ....[132]....
        /*02a0*/ 	.word	0xffffffff


	//   ....[133]....
        /*02a4*/ 	.word	0xffffffff


	//   ....[134]....
        /*02a8*/ 	.word	0xffffffff


	//   ....[135]....
        /*02ac*/ 	.word	0xffffffff


	//   ....[136]....
        /*02b0*/ 	.word	0xffffffff


	//   ....[137]....
        /*02b4*/ 	.word	0xffffffff


	//   ....[138]....
        /*02b8*/ 	.word	0xffffffff


	//   ....[139]....
        /*02bc*/ 	.word	0xffffffff


	//   ....[140]....
        /*02c0*/ 	.word	0xffffffff


	//   ....[141]....
        /*02c4*/ 	.word	0xffffffff


	//   ....[142]....
        /*02c8*/ 	.word	0xffffffff


	//   ....[143]....
        /*02cc*/ 	.word	0xffffffff


	//   ....[144]....
        /*02d0*/ 	.word	0xffffffff


	//   ....[145]....
        /*02d4*/ 	.word	0xffffffff


	//   ....[146]....
        /*02d8*/ 	.word	0xffffffff


	//   ....[147]....
        /*02dc*/ 	.word	0xffffffff


	//   ....[148]....
        /*02e0*/ 	.word	0xffffffff


	//   ....[149]....
        /*02e4*/ 	.word	0xffffffff


	//   ....[150]....
        /*02e8*/ 	.word	0xffffffff


	//   ....[151]....
        /*02ec*/ 	.word	0xffffffff


	//   ....[152]....
        /*02f0*/ 	.word	0xffffffff


	//   ....[153]....
        /*02f4*/ 	.word	0xffffffff


	//   ....[154]....
        /*02f8*/ 	.word	0xffffffff


	//   ....[155]....
        /*02fc*/ 	.word	0xffffffff


	//   ....[156]....
        /*0300*/ 	.word	0xffffffff


	//   ....[157]....
        /*0304*/ 	.word	0xffffffff


	//   ....[158]....
        /*0308*/ 	.word	0xffffffff


	//   ....[159]....
        /*030c*/ 	.word	0xffffffff


	//   ....[160]....
        /*0310*/ 	.word	0xffffffff


	//   ....[161]....
        /*0314*/ 	.word	0xffffffff


	//   ....[162]....
        /*0318*/ 	.word	0xffffffff


	//   ....[163]....
        /*031c*/ 	.word	0xffffffff


	//----- nvinfo : EIATTR_COOP_GROUP_INSTR_OFFSETS
	.align		4
.L_1815:
        /*0320*/ 	.byte	0x04, 0x28
        /*0322*/ 	.short	(.L_1817 - .L_1816)


	//   ....[0]....
.L_1816:
        /*0324*/ 	.word	0x00000ba0


	//   ....[1]....
        /*0328*/ 	.word	0x00000cb0


	//   ....[2]....
        /*032c*/ 	.word	0x00000ec0


	//   ....[3]....
        /*0330*/ 	.word	0x00001090


	//   ....[4]....
        /*0334*/ 	.word	0x000016d0


	//   ....[5]....
        /*0338*/ 	.word	0x00001d10


	//   ....[6]....
        /*033c*/ 	.word	0x00002140


	//   ....[7]....
        /*0340*/ 	.word	0x00003370


	//   ....[8]....
        /*0344*/ 	.word	0x00004b50


	//   ....[9]....
        /*0348*/ 	.word	0x00004b70


	//   ....[10]....
        /*034c*/ 	.word	0x00004b90


	//   ....[11]....
        /*0350*/ 	.word	0x00004ba0


	//   ....[12]....
        /*0354*/ 	.word	0x00004c40


	//   ....[13]....
        /*0358*/ 	.word	0x00004c70


	//   ....[14]....
        /*035c*/ 	.word	0x00004c90


	//   ....[15]....
        /*0360*/ 	.word	0x00004ca0


	//   ....[16]....
        /*0364*/ 	.word	0x00004d50


	//   ....[17]....
        /*0368*/ 	.word	0x00004d80


	//   ....[18]....
        /*036c*/ 	.word	0x00004d90


	//   ....[19]....
        /*0370*/ 	.word	0x00004da0


	//   ....[20]....
        /*0374*/ 	.word	0x00004e70


	//   ....[21]....
        /*0378*/ 	.word	0x00004e80


	//   ....[22]....
        /*037c*/ 	.word	0x00004e90


	//   ....[23]....
        /*0380*/ 	.word	0x00004ea0


	//   ....[24]....
        /*0384*/ 	.word	0x00004f30


	//   ....[25]....
        /*0388*/ 	.word	0x00004f70


	//   ....[26]....
        /*038c*/ 	.word	0x00004f90


	//   ....[27]....
        /*0390*/ 	.word	0x00004fa0


	//   ....[28]....
        /*0394*/ 	.word	0x00005100


	//   ....[29]....
        /*0398*/ 	.word	0x00005160


	//   ....[30]....
        /*039c*/ 	.word	0x000051c0


	//   ....[31]....
        /*03a0*/ 	.word	0x00005220


	//   ....[32]....
        /*03a4*/ 	.word	0x00005240


	//   ....[33]....
        /*03a8*/ 	.word	0x00005250


	//   ....[34]....
        /*03ac*/ 	.word	0x00005260


	//   ....[35]....
        /*03b0*/ 	.word	0x00005270


	//   ....[36]....
        /*03b4*/ 	.word	0x00005280


	//   ....[37]....
        /*03b8*/ 	.word	0x00005290


	//   ....[38]....
        /*03bc*/ 	.word	0x000052a0


	//   ....[39]....
        /*03c0*/ 	.word	0x000052b0


	//   ....[40]....
        /*03c4*/ 	.word	0x000068b0


	//   ....[41]....
        /*03c8*/ 	.word	0x000068d0


	//   ....[42]....
        /*03cc*/ 	.word	0x000068e0


	//   ....[43]....
        /*03d0*/ 	.word	0x000068f0


	//   ....[44]....
        /*03d4*/ 	.word	0x00006a10


	//   ....[45]....
        /*03d8*/ 	.word	0x00006a20


	//   ....[46]....
        /*03dc*/ 	.word	0x00006a30


	//   ....[47]....
        /*03e0*/ 	.word	0x00006a40


	//   ....[48]....
        /*03e4*/ 	.word	0x00006b60


	//   ....[49]....
        /*03e8*/ 	.word	0x00006b80


	//   ....[50]....
        /*03ec*/ 	.word	0x00006b90


	//   ....[51]....
        /*03f0*/ 	.word	0x00006ba0


	//   ....[52]....
        /*03f4*/ 	.word	0x00006cc0


	//   ....[53]....
        /*03f8*/ 	.word	0x00006cd0


	//   ....[54]....
        /*03fc*/ 	.word	0x00006ce0


	//   ....[55]....
        /*0400*/ 	.word	0x00006cf0


	//   ....[56]....
        /*0404*/ 	.word	0x00006e10


	//   ....[57]....
        /*0408*/ 	.word	0x00006e30


	//   ....[58]....
        /*040c*/ 	.word	0x00006e40


	//   ....[59]....
        /*0410*/ 	.word	0x00006e50


	//   ....[60]....
        /*0414*/ 	.word	0x00006f50


	//   ....[61]....
        /*0418*/ 	.word	0x00006f60


	//   ....[62]....
        /*041c*/ 	.word	0x00006f70


	//   ....[63]....
        /*0420*/ 	.word	0x00006f80


	//   ....[64]....
        /*0424*/ 	.word	0x00006f90


	//   ....[65]....
        /*0428*/ 	.word	0x00006fa0


	//   ....[66]....
        /*042c*/ 	.word	0x00006fb0


	//   ....[67]....
        /*0430*/ 	.word	0x00006fe0


	//   ....[68]....
        /*0434*/ 	.word	0x00007010


	//   ....[69]....
        /*0438*/ 	.word	0x00007040


	//   ....[70]....
        /*043c*/ 	.word	0x00007050


	//   ....[71]....
        /*0440*/ 	.word	0x00007060


	//   ....[72]....
        /*0444*/ 	.word	0x0000a440


	//   ....[73]....
        /*0448*/ 	.word	0x0000a480


	//   ....[74]....
        /*044c*/ 	.word	0x0000a4c0


	//   ....[75]....
        /*0450*/ 	.word	0x0000a500


	//   ....[76]....
        /*0454*/ 	.word	0x0000a5f0


	//   ....[77]....
        /*0458*/ 	.word	0x0000a640


	//   ....[78]....
        /*045c*/ 	.word	0x0000a670


	//   ....[79]....
        /*0460*/ 	.word	0x0000a6a0


	//   ....[80]....
        /*0464*/ 	.word	0x0000a720


	//   ....[81]....
        /*0468*/ 	.word	0x0000a770


	//   ....[82]....
        /*046c*/ 	.word	0x0000a7a0


	//   ....[83]....
        /*0470*/ 	.word	0x0000a7d0


	//   ....[84]....
        /*0474*/ 	.word	0x0000a860


	//   ....[85]....
        /*0478*/ 	.word	0x0000a8a0


	//   ....[86]....
        /*047c*/ 	.word	0x0000a8d0


	//   ....[87]....
        /*0480*/ 	.word	0x0000a900


	//   ....[88]....
        /*0484*/ 	.word	0x0000a990


	//   ....[89]....
        /*0488*/ 	.word	0x0000a9d0


	//   ....[90]....
        /*048c*/ 	.word	0x0000aa00


	//   ....[91]....
        /*0490*/ 	.word	0x0000aa30


	//   ....[92]....
        /*0494*/ 	.word	0x0000b1e0


	//   ....[93]....
        /*0498*/ 	.word	0x0000b420


	//   ....[94]....
        /*049c*/ 	.word	0x0000b6b0


	//   ....[95]....
        /*04a0*/ 	.word	0x0000b6d0


	//   ....[96]....
        /*04a4*/ 	.word	0x0000b6f0


	//   ....[97]....
        /*04a8*/ 	.word	0x0000b710


	//   ....[98]....
        /*04ac*/ 	.word	0x0000b730


	//   ....[99]....
        /*04b0*/ 	.word	0x0000b8c0


	//   ....[100]....
        /*04b4*/ 	.word	0x0000b8e0


	//   ....[101]....
        /*04b8*/ 	.word	0x0000b900


	//   ....[102]....
        /*04bc*/ 	.word	0x0000b920


	//   ....[103]....
        /*04c0*/ 	.word	0x0000b940


	//   ....[104]....
        /*04c4*/ 	.word	0x0000bd70


	//   ....[105]....
        /*04c8*/ 	.word	0x0000bdf0


	//   ....[106]....
        /*04cc*/ 	.word	0x0000be60


	//   ....[107]....
        /*04d0*/ 	.word	0x0000bed0


	//   ....[108]....
        /*04d4*/ 	.word	0x0000c020


	//   ....[109]....
        /*04d8*/ 	.word	0x0000c090


	//   ....[110]....
        /*04dc*/ 	.word	0x0000c100


	//   ....[111]....
        /*04e0*/ 	.word	0x0000c170


	//   ....[112]....
        /*04e4*/ 	.word	0x0000c2c0


	//   ....[113]....
        /*04e8*/ 	.word	0x0000c330


	//   ....[114]....
        /*04ec*/ 	.word	0x0000c3a0


	//   ....[115]....
        /*04f0*/ 	.word	0x0000c410


	//   ....[116]....
        /*04f4*/ 	.word	0x0000c530


	//   ....[117]....
        /*04f8*/ 	.word	0x0000c5a0


	//   ....[118]....
        /*04fc*/ 	.word	0x0000c610


	//   ....[119]....
        /*0500*/ 	.word	0x0000c680


	//   ....[120]....
        /*0504*/ 	.word	0x0000c7d0


	//   ....[121]....
        /*0508*/ 	.word	0x0000c840


	//   ....[122]....
        /*050c*/ 	.word	0x0000c8b0


	//   ....[123]....
        /*0510*/ 	.word	0x0000c920


	//   ....[124]....
        /*0514*/ 	.word	0x0000c990


	//   ....[125]....
        /*0518*/ 	.word	0x0000ca00


	//   ....[126]....
        /*051c*/ 	.word	0x0000ca70


	//   ....[127]....
        /*0520*/ 	.word	0x0000cae0


	//   ....[128]....
        /*0524*/ 	.word	0x0000cb40


	//   ....[129]....
        /*0528*/ 	.word	0x0000cba0


	//   ....[130]....
        /*052c*/ 	.word	0x0000cc00


	//   ....[131]....
        /*0530*/ 	.word	0x0000cc60


	//   ....[132]....
        /*0534*/ 	.word	0x0000cce0


	//   ....[133]....
        /*0538*/ 	.word	0x0000cd60


	//   ....[134]....
        /*053c*/ 	.word	0x0000cdd0


	//   ....[135]....
        /*0540*/ 	.word	0x0000ce40


	//   ....[136]....
        /*0544*/ 	.word	0x0000ceb0


	//   ....[137]....
        /*0548*/ 	.word	0x0000cf20


	//   ....[138]....
        /*054c*/ 	.word	0x0000cf90


	//   ....[139]....
        /*0550*/ 	.word	0x0000d000


	//   ....[140]....
        /*0554*/ 	.word	0x0000d070


	//   ....[141]....
        /*0558*/ 	.word	0x0000d0f0


	//   ....[142]....
        /*055c*/ 	.word	0x0000d160


	//   ....[143]....
        /*0560*/ 	.word	0x0000d1d0


	//   ....[144]....
        /*0564*/ 	.word	0x0000d240


	//   ....[145]....
        /*0568*/ 	.word	0x0000d2b0


	//   ....[146]....
        /*056c*/ 	.word	0x0000d320


	//   ....[147]....
        /*0570*/ 	.word	0x0000d390


	//   ....[148]....
        /*0574*/ 	.word	0x0000d400


	//   ....[149]....
        /*0578*/ 	.word	0x0000d480


	//   ....[150]....
        /*057c*/ 	.word	0x0000d4f0


	//   ....[151]....
        /*0580*/ 	.word	0x0000d560


	//   ....[152]....
        /*0584*/ 	.word	0x0000d5c0


	//   ....[153]....
        /*0588*/ 	.word	0x0000d620


	//   ....[154]....
        /*058c*/ 	.word	0x0000d680


	//   ....[155]....
        /*0590*/ 	.word	0x0000d6e0


	//   ....[156]....
        /*0594*/ 	.word	0x0000d770


	//   ....[157]....
        /*0598*/ 	.word	0x0000d7e0


	//   ....[158]....
        /*059c*/ 	.word	0x0000d850


	//   ....[159]....
        /*05a0*/ 	.word	0x0000d8c0


	//   ....[160]....
        /*05a4*/ 	.word	0x0000d990


	//   ....[161]....
        /*05a8*/ 	.word	0x0000d9f0


	//   ....[162]....
        /*05ac*/ 	.word	0x0000da50


	//   ....[163]....
        /*05b0*/ 	.word	0x0000dab0


	//----- nvinfo : EIATTR_EXIT_INSTR_OFFSETS
	.align		4
.L_1817:
        /*05b4*/ 	.byte	0x04, 0x1c
        /*05b6*/ 	.short	(.L_1819 - .L_1818)


	//   ....[0]....
.L_1818:
        /*05b8*/ 	.word	0x0000ba70


	//   ....[1]....
        /*05bc*/ 	.word	0x0000bd10


	//----- nvinfo : EIATTR_MAX_THREADS
	.align		4
.L_1819:
        /*05c0*/ 	.byte	0x04, 0x05
        /*05c2*/ 	.short	(.L_1821 - .L_1820)
.L_1820:
        /*05c4*/ 	.word	0x00000080
        /*05c8*/ 	.word	0x00000001
        /*05cc*/ 	.word	0x00000001


	//----- nvinfo : EIATTR_CRS_STACK_SIZE
	.align		4
.L_1821:
        /*05d0*/ 	.byte	0x04, 0x1e
        /*05d2*/ 	.short	(.L_1823 - .L_1822)
.L_1822:
        /*05d4*/ 	.word	0x00000000
.L_1823:


//--------------------- .nv.info._Z25selective_scan_bwd_kernelI32Selective_Scan_bwd_kernel_traitsILi128ELi16ELb1ELb1ELb0ELb1ELb0EfN3c107complexIfEEEEv12SSMParamsBwd --------------------------
	.section	.nv.info._Z25selective_scan_bwd_kernelI32Selective_Scan_bwd_kernel_traitsILi128ELi16ELb1ELb1ELb0ELb1ELb0EfN3c107complexIfEEEEv12SSMParamsBwd,"",@"SHT_CUDA_INFO"
	.sectionflags	@""
	.align	4


	//----- nvinfo : EIATTR_CUDA_API_VERSION
	.align		4
        /*0000*/ 	.byte	0x04, 0x37
        /*0002*/ 	.short	(.L_1825 - .L_1824)
.L_1824:
        /*0004*/ 	.word	0x00000082


	//----- nvinfo : EIATTR_SW2861232_WAR
	.align		4
.L_1825:
        /*0008*/ 	.byte	0x01, 0x35
	.zero		2


	//----- nvinfo : EIATTR_PARAM_CBANK
	.align		4
        /*000c*/ 	.byte	0x04, 0x0a
        /*000e*/ 	.short	(.L_1827 - .L_1826)
	.align		4
.L_1826:
        /*0010*/ 	.word	index@(.nv.constant0._Z25selective_scan_bwd_kernelI32Selective_Scan_bwd_kernel_traitsILi128ELi16ELb1ELb1ELb0ELb1ELb0EfN3c107complexIfEEEEv12SSMParamsBwd)
        /*0014*/ 	.short	0x0160
        /*0016*/ 	.short	0x01f0


	//----- nvinfo : EIATTR_CBANK_PARAM_SIZE
	.align		4
.L_1827:
        /*0018*/ 	.byte	0x03, 0x19
        /*001a*/ 	.short	0x01f0


	//----- nvinfo : EIATTR_KPARAM_INFO
	.align		4
        /*001c*/ 	.byte	0x04, 0x17
        /*001e*/ 	.short	(.L_1829 - .L_1828)
.L_1828:
        /*0020*/ 	.word	0x00000000
        /*0024*/ 	.short	0x0000
        /*0026*/ 	.short	0x0000
        /*0028*/ 	.byte	0x00, 0xf0, 0xc1, 0x07


	//----- nvinfo : EIATTR_MAXREG_COUNT
	.align		4
.L_1829:
        /*002c*/ 	.byte	0x03, 0x1b
        /*002e*/ 	.short	0x00ff


	//----- nvinfo : EIATTR_NUM_BARRIERS
	.align		4
        /*0030*/ 	.byte	0x02, 0x4c
        /*0032*/ 	.byte	0x01
	.zero		1


	//----- nvinfo : EIATTR_MERCURY_ISA_VERSION
	.align		4
        /*0034*/ 	.byte	0x03, 0x5f
        /*0036*/ 	.short	0x0000


	//----- nvinfo : EIATTR_COOP_GROUP_MASK_REGIDS
	.align		4
        /*0038*/ 	.byte	0x04, 0x29
        /*003a*/ 	.short	(.L_1831 - .L_1830)


	//   ....[0]....
.L_1830:
        /*003c*/ 	.word	0xffffffff


	//   ....[1]....
        /*0040*/ 	.word	0xffffffff


	//   ....[2]....
        /*0044*/ 	.word	0xffffffff


	//   ....[3]....
        /*0048*/ 	.word	0xffffffff


	//   ....[4]....
        /*004c*/ 	.word	0xffffffff


	//   ....[5]....
        /*0050*/ 	.word	0xffffffff


	//   ....[6]....
        /*0054*/ 	.word	0xffffffff


	//   ....[7]....
        /*0058*/ 	.word	0xffffffff


	//   ....[8]....
        /*005c*/ 	.word	0xffffffff


	//   ....[9]....
        /*0060*/ 	.word	0xffffffff


	//   ....[10]....
        /*0064*/ 	.word	0xffffffff


	//   ....[11]....
        /*0068*/ 	.word	0xffffffff


	//   ....[12]....
        /*006c*/ 	.word	0xffffffff


	//   ....[13]....
        /*0070*/ 	.word	0xffffffff


	//   ....[14]....
        /*0074*/ 	.word	0xffffffff


	//   ....[15]....
        /*0078*/ 	.word	0xffffffff


	//   ....[16]....
        /*007c*/ 	.word	0xffffffff


	//   ....[17]....
        /*0080*/ 	.word	0xffffffff


	//   ....[18]....
        /*0084*/ 	.word	0xffffffff


	//   ....[19]....
        /*0088*/ 	.word	0xffffffff


	//   ....[20]....
        /*008c*/ 	.word	0xffffffff


	//   ....[21]....
        /*0090*/ 	.word	0xffffffff


	//   ....[22]....
        /*0094*/ 	.word	0xffffffff


	//   ....[23]....
        /*0098*/ 	.word	0xffffffff


	//   ....[24]....
        /*009c*/ 	.word	0xffffffff


	//   ....[25]....
        /*00a0*/ 	.word	0xffffffff


	//   ....[26]....
        /*00a4*/ 	.word	0xffffffff


	//   ....[27]....
        /*00a8*/ 	.word	0xffffffff


	//   ....[28]....
        /*00ac*/ 	.word	0xffffffff


	//   ....[29]....
        /*00b0*/ 	.word	0xffffffff


	//   ....[30]....
        /*00b4*/ 	.word	0xffffffff


	//   ....[31]....
        /*00b8*/ 	.word	0xffffffff


	//   ....[32]....
        /*00bc*/ 	.word	0xffffffff


	//   ....[33]....
        /*00c0*/ 	.word	0xffffffff


	//   ....[34]....
        /*00c4*/ 	.word	0xffffffff


	//   ....[35]....
        /*00c8*/ 	.word	0xffffffff


	//   ....[36]....
        /*00cc*/ 	.word	0xffffffff


	//   ....[37]....
        /*00d0*/ 	.word	0xffffffff


	//   ....[38]....
        /*00d4*/ 	.word	0xffffffff


	//   ....[39]....
        /*00d8*/ 	.word	0xffffffff


	//   ....[40]....
        /*00dc*/ 	.word	0xffffffff


	//   ....[41]....
        /*00e0*/ 	.word	0xffffffff


	//   ....[42]....
        /*00e4*/ 	.word	0xffffffff


	//   ....[43]....
        /*00e8*/ 	.word	0xffffffff


	//   ....[44]....
        /*00ec*/ 	.word	0xffffffff


	//   ....[45]....
        /*00f0*/ 	.word	0xffffffff


	//   ....[46]....
        /*00f4*/ 	.word	0xffffffff


	//   ....[47]....
        /*00f8*/ 	.word	0xffffffff


	//   ....[48]....
        /*00fc*/ 	.word	0xffffffff


	//   ....[49]....
        /*0100*/ 	.word	0xffffffff


	//   ....[50]....
        /*0104*/ 	.word	0xffffffff


	//   ....[51]....
        /*0108*/ 	.word	0xffffffff


	//   ....[52]....
        /*010c*/ 	.word	0xffffffff


	//   ....[53]....
        /*0110*/ 	.word	0xffffffff


	//   ....[54]....
        /*0114*/ 	.word	0xffffffff


	//   ....[55]....
        /*0118*/ 	.word	0xffffffff


	//   ....[56]....
        /*011c*/ 	.word	0xffffffff


	//   ....[57]....
        /*0120*/ 	.word	0xffffffff


	//   ....[58]....
        /*0124*/ 	.word	0xffffffff


	//   ....[59]....
        /*0128*/ 	.word	0xffffffff


	//   ....[60]....
        /*012c*/ 	.word	0xffffffff


	//   ....[61]....
        /*0130*/ 	.word	0xffffffff


	//   ....[62]....
        /*0134*/ 	.word	0xffffffff


	//   ....[63]....
        /*0138*/ 	.word	0xffffffff


	//   ....[64]....
        /*013c*/ 	.word	0xffffffff


	//   ....[65]....
        /*0140*/ 	.word	0xffffffff


	//   ....[66]....
        /*0144*/ 	.word	0xffffffff


	//   ....[67]....
        /*0148*/ 	.word	0xffffffff


	//   ....[68]....
        /*014c*/ 	.word	0xffffffff


	//   ....[69]....
        /*0150*/ 	.word	0xffffffff


	//   ....[70]....
        /*0154*/ 	.word	0xffffffff


	//   ....[71]....
        /*0158*/ 	.word	0xffffffff


	//   ....[72]....
        /*015c*/ 	.word	0xffffffff


	//   ....[73]....
        /*0160*/ 	.word	0xffffffff


	//   ....[74]....
        /*0164*/ 	.word	0xffffffff


	//   ....[75]....
        /*0168*/ 	.word	0xffffffff


	//   ....[76]....
        /*016c*/ 	.word	0xffffffff


	//   ....[77]....
        /*0170*/ 	.word	0xffffffff


	//   ....[78]....
        /*0174*/ 	.word	0xffffffff


	//   ....[79]....
        /*0178*/ 	.word	0xffffffff


	//   ....[80]....
        /*017c*/ 	.word	0xffffffff


	//   ....[81]....
        /*0180*/ 	.word	0xffffffff


	//   ....[82]....
        /*0184*/ 	.word	0xffffffff


	//   ....[83]....
        /*0188*/ 	.word	0xffffffff


	//   ....[84]....
        /*018c*/ 	.word	0xffffffff


	//   ....[85]....
        /*0190*/ 	.word	0xffffffff


	//   ....[86]....
        /*0194*/ 	.word	0xffffffff


	//   ....[87]....
        /*0198*/ 	.word	0xffffffff


	//   ....[88]....
        /*019c*/ 	.word	0xffffffff


	//   ....[89]....
        /*01a0*/ 	.word	0xffffffff


	//   ....[90]....
        /*01a4*/ 	.word	0xffffffff


	//   ....[91]....
        /*01a8*/ 	.word	0xffffffff


	//   ....[92]....
        /*01ac*/ 	.word	0xffffffff


	//   ....[93]....
        /*01b0*/ 	.word	0xffffffff


	//   ....[94]....
        /*01b4*/ 	.word	0xffffffff


	//   ....[95]....
        /*01b8*/ 	.word	0xffffffff


	//   ....[96]....
        /*01bc*/ 	.word	0xffffffff


	//   ....[97]....
        /*01c0*/ 	.word	0xffffffff


	//   ....[98]....
        /*01c4*/ 	.word	0xffffffff


	//   ....[99]....
        /*01c8*/ 	.word	0xffffffff


	//   ....[100]....
        /*01cc*/ 	.word	0xffffffff


	//   ....[101]....
        /*01d0*/ 	.word	0xffffffff


	//   ....[102]....
        /*01d4*/ 	.word	0xffffffff


	//   ....[103]....
        /*01d8*/ 	.word	0xffffffff


	//   ....[104]....
        /*01dc*/ 	.word	0xffffffff


	//   ....[105]....
        /*01e0*/ 	.word	0xffffffff


	//   ....[106]....
        /*01e4*/ 	.word	0xffffffff


	//   ....[107]....
        /*01e8*/ 	.word	0xffffffff


	//   ....[108]....
        /*01ec*/ 	.word	0xffffffff


	//   ....[109]....
        /*01f0*/ 	.word	0xffffffff


	//   ....[110]....
        /*01f4*/ 	.word	0xffffffff


	//   ....[111]....
        /*01f8*/ 	.word	0xffffffff


	//   ....[112]....
        /*01fc*/ 	.word	0xffffffff


	//   ....[113]....
        /*0200*/ 	.word	0xffffffff


	//   ....[114]....
        /*0204*/ 	.word	0xffffffff


	//   ....[115]....
        /*0208*/ 	.word	0xffffffff


	//   ....[116]....
        /*020c*/ 	.word	0xffffffff


	//   ....[117]....
        /*0210*/ 	.word	0xffffffff


	//   ....[118]....
        /*0214*/ 	.word	0xffffffff


	//   ....[119]....
        /*0218*/ 	.word	0xffffffff


	//   ....[120]....
        /*021c*/ 	.word	0xffffffff


	//   ....[121]....
        /*0220*/ 	.word	0xffffffff


	//   ....[122]....
        /*0224*/ 	.word	0xffffffff


	//   ....[123]....
        /*0228*/ 	.word	0xffffffff


	//   ....[124]....
        /*022c*/ 	.word	0xffffffff


	//   ....[125]....
        /*0230*/ 	.word	0xffffffff


	//   ....[126]....
        /*0234*/ 	.word	0xffffffff


	//   ....[127]....
        /*0238*/ 	.word	0xffffffff


	//   ....[128]....
        /*023c*/ 	.word	0xffffffff


	//   ....[129]....
        /*0240*/ 	.word	0xffffffff


	//   ....[130]....
        /*0244*/ 	.word	0xffffffff


	//   ....[131]....
        /*0248*/ 	.word	0xffffffff


	//   ....[132]....
        /*024c*/ 	.word	0xffffffff


	//   ....[133]....
        /*0250*/ 	.word	0xffffffff


	//   ....[134]....
        /*0254*/ 	.word	0xffffffff


	//   ....[135]....
        /*0258*/ 	.word	0xffffffff


	//   ....[136]....
        /*025c*/ 	.word	0xffffffff


	//   ....[137]....
        /*0260*/ 	.word	0xffffffff


	//   ....[138]....
        /*0264*/ 	.word	0xffffffff


	//   ....[139]....
        /*0268*/ 	.word	0xffffffff


	//   ....[140]....
        /*026c*/ 	.word	0xffffffff


	//   ....[141]....
        /*0270*/ 	.word	0xffffffff


	//   ....[142]....
        /*0274*/ 	.word	0xffffffff


	//   ....[143]....
        /*0278*/ 	.word	0xffffffff


	//   ....[144]....
        /*027c*/ 	.word	0xffffffff


	//   ....[145]....
        /*0280*/ 	.word	0xffffffff


	//   ....[146]....
        /*0284*/ 	.word	0xffffffff


	//   ....[147]....
        /*0288*/ 	.word	0xffffffff


	//   ....[148]....
        /*028c*/ 	.word	0xffffffff


	//   ....[149]....
        /*0290*/ 	.word	0xffffffff


	//   ....[150]....
        /*0294*/ 	.word	0xffffffff


	//   ....[151]....
        /*0298*/ 	.word	0xffffffff


	//   ....[152]....
        /*029c*/ 	.word	0xffffffff


	//   ....[153]....
        /*02a0*/ 	.word	0xffffffff


	//   ....[154]....
        /*02a4*/ 	.word	0xffffffff


	//   ....[155]....
        /*02a8*/ 	.word	0xffffffff


	//   ....[156]....
        /*02ac*/ 	.word	0xffffffff


	//   ....[157]....
        /*02b0*/ 	.word	0xffffffff


	//   ....[158]....
        /*02b4*/ 	.word	0xffffffff


	//   ....[159]....
        /*02b8*/ 	.word	0xffffffff


	//   ....[160]....
        /*02bc*/ 	.word	0xffffffff


	//----- nvinfo : EIATTR_COOP_GROUP_INSTR_OFFSETS
	.align		4
.L_1831:
        /*02c0*/ 	.byte	0x04, 0x28
        /*02c2*/ 	.short	(.L_1833 - .L_1832)


	//   ....[0]....
.L_1832:
        /*02c4*/ 	.word	0x00000bb0


	//   ....[1]....
        /*02c8*/ 	.word	0x00000cc0


	//   ....[2]....
        /*02cc*/ 	.word	0x00000ea0


	//   ....[3]....
        /*02d0*/ 	.word	0x000040d0


	//   ....[4]....
        /*02d4*/ 	.word	0x00005960


	//   ....[5]....
        /*02d8*/ 	.word	0x00005980


	//   ....[6]....
        /*02dc*/ 	.word	0x000059b0


	//   ....[7]....
        /*02e0*/ 	.word	0x000059c0


	//   ....[8]....
        /*02e4*/ 	.word	0x00005a70


	//   ....[9]....
        /*02e8*/ 	.word	0x00005a90


	//   ....[10]....
        /*02ec*/ 	.word	0x00005aa0


	//   ....[11]....
        /*02f0*/ 	.word	0x00005ab0


	//   ....[12]....
        /*02f4*/ 	.word	0x00005b70


	//   ....[13]....
        /*02f8*/ 	.word	0x00005b90


	//   ....[14]....
        /*02fc*/ 	.word	0x00005ba0


	//   ....[15]....
        /*0300*/ 	.word	0x00005bb0


	//   ....[16]....
        /*0304*/ 	.word	0x00005c70


	//   ....[17]....
        /*0308*/ 	.word	0x00005c90


	//   ....[18]....
        /*030c*/ 	.word	0x00005ca0


	//   ....[19]....
        /*0310*/ 	.word	0x00005cb0


	//   ....[20]....
        /*0314*/ 	.word	0x00005d70


	//   ....[21]....
        /*0318*/ 	.word	0x00005da0


	//   ....[22]....
        /*031c*/ 	.word	0x00005dc0


	//   ....[23]....
        /*0320*/ 	.word	0x00005dd0


	//   ....[24]....
        /*0324*/ 	.word	0x00005f00


	//   ....[25]....
        /*0328*/ 	.word	0x00005f70


	//   ....[26]....
        /*032c*/ 	.word	0x00005fe0


	//   ....[27]....
        /*0330*/ 	.word	0x00006050


	//   ....[28]....
        /*0334*/ 	.word	0x00006070


	//   ....[29]....
        /*0338*/ 	.word	0x00006080


	//   ....[30]....
        /*033c*/ 	.word	0x00006090


	//   ....[31]....
        /*0340*/ 	.word	0x000060a0


	//   ....[32]....
        /*0344*/ 	.word	0x000060b0


	//   ....[33]....
        /*0348*/ 	.word	0x000060c0


	//   ....[34]....
        /*034c*/ 	.word	0x000060d0


	//   ....[35]....
        /*0350*/ 	.word	0x000060e0


	//   ....[36]....
        /*0354*/ 	.word	0x000076e0


	//   ....[37]....
        /*0358*/ 	.word	0x00007700


	//   ....[38]....
        /*035c*/ 	.word	0x00007710


	//   ....[39]....
        /*0360*/ 	.word	0x00007720


	//   ....[40]....
        /*0364*/ 	.word	0x00007840


	//   ....[41]....
        /*0368*/ 	.word	0x00007850


	//   ....[42]....
        /*036c*/ 	.word	0x00007860


	//   ....[43]....
        /*0370*/ 	.word	0x00007870


	//   ....[44]....
        /*0374*/ 	.word	0x00007990


	//   ....[45]....
        /*0378*/ 	.word	0x000079b0


	//   ....[46]....
        /*037c*/ 	.word	0x000079c0


	//   ....[47]....
        /*0380*/ 	.word	0x000079d0


	//   ....[48]....
        /*0384*/ 	.word	0x00007af0


	//   ....[49]....
        /*0388*/ 	.word	0x00007b00


	//   ....[50]....
        /*038c*/ 	.word	0x00007b10


	//   ....[51]....
        /*0390*/ 	.word	0x00007b20


	//   ....[52]....
        /*0394*/ 	.word	0x00007c40


	//   ....[53]....
        /*0398*/ 	.word	0x00007c60


	//   ....[54]....
        /*039c*/ 	.word	0x00007c70


	//   ....[55]....
        /*03a0*/ 	.word	0x00007c80


	//   ....[56]....
        /*03a4*/ 	.word	0x00007d80


	//   ....[57]....
        /*03a8*/ 	.word	0x00007d90


	//   ....[58]....
        /*03ac*/ 	.word	0x00007da0


	//   ....[59]....
        /*03b0*/ 	.word	0x00007db0


	//   ....[60]....
        /*03b4*/ 	.word	0x00007dc0


	//   ....[61]....
        /*03b8*/ 	.word	0x00007dd0


	//   ....[62]....
        /*03bc*/ 	.word	0x00007de0


	//   ....[63]....
        /*03c0*/ 	.word	0x00007e10


	//   ....[64]....
        /*03c4*/ 	.word	0x00007e40


	//   ....[65]....
        /*03c8*/ 	.word	0x00007e70


	//   ....[66]....
        /*03cc*/ 	.word	0x00007e90


	//   ....[67]....
        /*03d0*/ 	.word	0x00007ea0


	//   ....[68]....
        /*03d4*/ 	.word	0x0000b280


	//   ....[69]....
        /*03d8*/ 	.word	0x0000b2c0


	//   ....[70]....
        /*03dc*/ 	.word	0x0000b300


	//   ....[71]....
        /*03e0*/ 	.word	0x0000b340


	//   ....[72]....
        /*03e4*/ 	.word	0x0000b400


	//   ....[73]....
        /*03e8*/ 	.word	0x0000b430


	//   ....[74]....
        /*03ec*/ 	.word	0x0000b460


	//   ....[75]....
        /*03f0*/ 	.word	0x0000b490


	//   ....[76]....
        /*03f4*/ 	.word	0x0000b530


	//   ....[77]....
        /*03f8*/ 	.word	0x0000b560


	//   ....[78]....
        /*03fc*/ 	.word	0x0000b590


	//   ....[79]....
        /*0400*/ 	.word	0x0000b5c0


	//   ....[80]....
        /*0404*/ 	.word	0x0000b680


	//   ....[81]....
        /*0408*/ 	.word	0x0000b6b0


	//   ....[82]....
        /*040c*/ 	.word	0x0000b6e0


	//   ....[83]....
        /*0410*/ 	.word	0x0000b710


	//   ....[84]....
        /*0414*/ 	.word	0x0000b7d0


	//   ....[85]....
        /*0418*/ 	.word	0x0000b800


	//   ....[86]....
        /*041c*/ 	.word	0x0000b830


	//   ....[87]....
        /*0420*/ 	.word	0x0000b860


	//   ....[88]....
        /*0424*/ 	.word	0x0000c150


	//   ....[89]....
        /*0428*/ 	.word	0x0000c6b0


	//   ....[90]....
        /*042c*/ 	.word	0x0000cb20


	//   ....[91]....
        /*0430*/ 	.word	0x0000cd40


	//   ....[92]....
        /*0434*/ 	.word	0x0000cda0


	//   ....[93]....
        /*0438*/ 	.word	0x0000cdf0


	//   ....[94]....
        /*043c*/ 	.word	0x0000ce10


	//   ....[95]....
        /*0440*/ 	.word	0x0000ce30


	//   ....[96]....
        /*0444*/ 	.word	0x0000cf50


	//   ....[97]....
        /*0448*/ 	.word	0x0000cfa0


	//   ....[98]....
        /*044c*/ 	.word	0x0000cff0


	//   ....[99]....
        /*0450*/ 	.word	0x0000d010


	//   ....[100]....
        /*0454*/ 	.word	0x0000d030


	//   ....[101]....
        /*0458*/ 	.word	0x0000d460


	//   ....[102]....
        /*045c*/ 	.word	0x0000d4e0


	//   ....[103]....
        /*0460*/ 	.word	0x0000d550


	//   ....[104]....
        /*0464*/ 	.word	0x0000d5c0


	//   ....[105]....
        /*0468*/ 	.word	0x0000d710


	//   ....[106]....
        /*046c*/ 	.word	0x0000d780


	//   ....[107]....
        /*0470*/ 	.word	0x0000d7f0


	//   ....[108]....
        /*0474*/ 	.word	0x0000d860


	//   ....[109]....
        /*0478*/ 	.word	0x0000d990


	//   ....[110]....
        /*047c*/ 	.word	0x0000da00


	//   ....[111]....
        /*0480*/ 	.word	0x0000da70


	//   ....[112]....
        /*0484*/ 	.word	0x0000dae0


	//   ....[113]....
        /*0488*/ 	.word	0x0000dc30


	//   ....[114]....
        /*048c*/ 	.word	0x0000dca0


	//   ....[115]....
        /*0490*/ 	.word	0x0000dd10


	//   ....[116]....
        /*0494*/ 	.word	0x0000dd80


	//   ....[117]....
        /*0498*/ 	.word	0x0000deb0


	//   ....[118]....
        /*049c*/ 	.word	0x0000df20


	//   ....[119]....
        /*04a0*/ 	.word	0x0000df90


	//   ....[120]....
        /*04a4*/ 	.word	0x0000e000


	//   ....[121]....
        /*04a8*/ 	.word	0x0000e070


	//   ....[122]....
        /*04ac*/ 	.word	0x0000e0e0


	//   ....[123]....
        /*04b0*/ 	.word	0x0000e150


	//   ....[124]....
        /*04b4*/ 	.word	0x0000e1c0


	//   ....[125]....
        /*04b8*/ 	.word	0x0000e240


	//   ....[126]....
        /*04bc*/ 	.word	0x0000e2b0


	//   ....[127]....
        /*04c0*/ 	.word	0x0000e320


	//   ....[128]....
        /*04c4*/ 	.word	0x0000e390


	//   ....[129]....
        /*04c8*/ 	.word	0x0000e400


	//   ....[130]....
        /*04cc*/ 	.word	0x0000e480


	//   ....[131]....
        /*04d0*/ 	.word	0x0000e4f0


	//   ....[132]....
        /*04d4*/ 	.word	0x0000e560


	//   ....[133]....
        /*04d8*/ 	.word	0x0000e5d0


	//   ....[134]....
        /*04dc*/ 	.word	0x0000e640


	//   ....[135]....
        /*04e0*/ 	.word	0x0000e6b0


	//   ....[136]....
        /*04e4*/ 	.word	0x0000e720


	//   ....[137]....
        /*04e8*/ 	.word	0x0000e790


	//   ....[138]....
        /*04ec*/ 	.word	0x0000e810


	//   ....[139]....
        /*04f0*/ 	.word	0x0000e880


	//   ....[140]....
        /*04f4*/ 	.word	0x0000e8f0


	//   ....[141]....
        /*04f8*/ 	.word	0x0000e960


	//   ....[142]....
        /*04fc*/ 	.word	0x0000e9d0


	//   ....[143]....
        /*0500*/ 	.word	0x0000ea40


	//   ....[144]....
        /*0504*/ 	.word	0x0000eab0


	//   ....[145]....
        /*0508*/ 	.word	0x0000eb20


	//   ....[146]....
        /*050c*/ 	.word	0x0000eba0


	//   ....[147]....
        /*0510*/ 	.word	0x0000ec10


	//   ....[148]....
        /*0514*/ 	.word	0x0000ec80


	//   ....[149]....
        /*0518*/ 	.word	0x0000ecf0


	//   ....[150]....
        /*051c*/ 	.word	0x0000ed60


	//   ....[151]....
        /*0520*/ 	.word	0x0000edd0


	//   ....[152]....
        /*0524*/ 	.word	0x0000ee40


	//   ....[153]....
        /*0528*/ 	.word	0x0000eeb0


	//   ....[154]....
        /*052c*/ 	.word	0x0000ef20


	//   ....[155]....
        /*0530*/ 	.word	0x0000ef90


	//   ....[156]....
        /*0534*/ 	.word	0x0000f000


	//   ....[157]....
        /*0538*/ 	.word	0x0000f0d0


	//   ....[158]....
        /*053c*/ 	.word	0x0000f140


	//   ....[159]....
        /*0540*/ 	.word	0x0000f1b0


	//   ....[160]....
        /*0544*/ 	.word	0x0000f220


	//----- nvinfo : EIATTR_EXIT_INSTR_OFFSETS
	.align		4
.L_1833:
        /*0548*/ 	.byte	0x04, 0x1c
        /*054a*/ 	.short	(.L_1835 - .L_1834)


	//   ....[0]....
.L_1834:
        /*054c*/ 	.word	0x0000d160


	//   ....[1]....
        /*0550*/ 	.word	0x0000d400


	//----- nvinfo : EIATTR_MAX_THREADS
	.align		4
.L_1835:
        /*0554*/ 	.byte	0x04, 0x05
        /*0556*/ 	.short	(.L_1837 - .L_1836)
.L_1836:
        /*0558*/ 	.word	0x00000080
        /*055c*/ 	.word	0x00000001
        /*0560*/ 	.word	0x00000001


	//----- nvinfo : EIATTR_CRS_STACK_SIZE
	.align		4
.L_1837:
        /*0564*/ 	.byte	0x04, 0x1e
        /*0566*/ 	.short	(.L_1839 - .L_1838)
.L_1838:
        /*0568*/ 	.word	0x00000000
.L_1839:


//--------------------- .nv.info._Z25selective_scan_bwd_kernelI32Selective_Scan_bwd_kernel_traitsILi128ELi16ELb1ELb1ELb0ELb1ELb1EfN3c107complexIfEEEEv12SSMParamsBwd --------------------------
	.section	.nv.info._Z25selective_scan_bwd_kernelI32Selective_Scan_bwd_kernel_traitsILi128ELi16ELb1ELb1ELb0ELb1ELb1EfN3c107complexIfEEEEv12SSMParamsBwd,"",@"SHT_CUDA_INFO"
	.sectionflags	@""
	.align	4


	//----- nvinfo : EIATTR_CUDA_API_VERSION
	.align		4
        /*0000*/ 	.byte	0x04, 0x37
        /*0002*/ 	.short	(.L_1841 - .L_1840)
.L_1840:
        /*0004*/ 	.word	0x00000082


	//----- nvinfo : EIATTR_SW2861232_WAR
	.align		4
.L_1841:
        /*0008*/ 	.byte	0x01, 0x35
	.zero		2


	//----- nvinfo : EIATTR_PARAM_CBANK
	.align		4
        /*000c*/ 	.byte	0x04, 0x0a
        /*000e*/ 	.short	(.L_1843 - .L_1842)
	.align		4
.L_1842:
        /*0010*/ 	.word	index@(.nv.constant0._Z25selective_scan_bwd_kernelI32Selective_Scan_bwd_kernel_traitsILi128ELi16ELb1ELb1ELb0ELb1ELb1EfN3c107complexIfEEEEv12SSMParamsBwd)
        /*0014*/ 	.short	0x0160
        /*0016*/ 	.short	0x01f0


	//----- nvinfo : EIATTR_CBANK_PARAM_SIZE
	.align		4
.L_1843:
        /*0018*/ 	.byte	0x03, 0x19
        /*001a*/ 	.short	0x01f0


	//----- nvinfo : EIATTR_KPARAM_INFO
	.align		4
        /*001c*/ 	.byte	0x04, 0x17
        /*001e*/ 	.short	(.L_1845 - .L_1844)
.L_1844:
        /*0020*/ 	.word	0x00000000
        /*0024*/ 	.short	0x0000
        /*0026*/ 	.short	0x0000
        /*0028*/ 	.byte	0x00, 0xf0, 0xc1, 0x07


	//----- nvinfo : EIATTR_MAXREG_COUNT
	.align		4
.L_1845:
        /*002c*/ 	.byte	0x03, 0x1b
        /*002e*/ 	.short	0x00ff


	//----- nvinfo : EIATTR_NUM_BARRIERS
	.align		4
        /*0030*/ 	.byte	0x02, 0x4c
        /*0032*/ 	.byte	0x01
	.zero		1


	//----- nvinfo : EIATTR_MERCURY_ISA_VERSION
	.align		4
        /*0034*/ 	.byte	0x03, 0x5f
        /*0036*/ 	.short	0x0000


	//----- nvinfo : EIATTR_COOP_GROUP_MASK_REGIDS
	.align		4
        /*0038*/ 	.byte	0x04, 0x29
        /*003a*/ 	.short	(.L_1847 - .L_1846)


	//   ....[0]....
.L_1846:
        /*003c*/ 	.word	0xffffffff


	//   ....[1]....
        /*0040*/ 	.word	0xffffffff


	//   ....[2]....
        /*0044*/ 	.word	0xffffffff


	//   ....[3]....
        /*0048*/ 	.word	0xffffffff


	//   ....[4]....
        /*004c*/ 	.word	0xffffffff


	//   ....[5]....
        /*0050*/ 	.word	0xffffffff


	//   ....[6]....
        /*0054*/ 	.word	0xffffffff


	//   ....[7]....
        /*0058*/ 	.word	0xffffffff


	//   ....[8]....
        /*005c*/ 	.word	0xffffffff


	//   ....[9]....
        /*0060*/ 	.word	0xffffffff


	//   ....[10]....
        /*0064*/ 	.word	0xffffffff


	//   ....[11]....
        /*0068*/ 	.word	0xffffffff


	//   ....[12]....
        /*006c*/ 	.word	0xffffffff


	//   ....[13]....
        /*0070*/ 	.word	0xffffffff


	//   ....[14]....
        /*0074*/ 	.word	0xffffffff


	//   ....[15]....
        /*0078*/ 	.word	0xffffffff


	//   ....[16]....
        /*007c*/ 	.word	0xffffffff


	//   ....[17]....
        /*0080*/ 	.word	0xffffffff


	//   ....[18]....
        /*0084*/ 	.word	0xffffffff


	//   ....[19]....
        /*0088*/ 	.word	0xffffffff


	//   ....[20]....
        /*008c*/ 	.word	0xffffffff


	//   ....[21]....
        /*0090*/ 	.word	0xffffffff


	//   ....[22]....
        /*0094*/ 	.word	0xffffffff


	//   ....[23]....
        /*0098*/ 	.word	0xffffffff


	//   ....[24]....
        /*009c*/ 	.word	0xffffffff


	//   ....[25]....
        /*00a0*/ 	.word	0xffffffff


	//   ....[26]....
        /*00a4*/ 	.word	0xffffffff


	//   ....[27]....
        /*00a8*/ 	.word	0xffffffff


	//   ....[28]....
        /*00ac*/ 	.word	0xffffffff


	//   ....[29]....
        /*00b0*/ 	.word	0xffffffff


	//   ....[30]....
        /*00b4*/ 	.word	0xffffffff


	//   ....[31]....
        /*00b8*/ 	.word	0xffffffff


	//   ....[32]....
        /*00bc*/ 	.word	0xffffffff


	//   ....[33]....
        /*00c0*/ 	.word	0xffffffff


	//   ....[34]....
        /*00c4*/ 	.word	0xffffffff


	//   ....[35]....
        /*00c8*/ 	.word	0xffffffff


	//   ....[36]....
        /*00cc*/ 	.word	0xffffffff


	//   ....[37]....
        /*00d0*/ 	.word	0xffffffff


	//   ....[38]....
        /*00d4*/ 	.word	0xffffffff


	//   ....[39]....
        /*00d8*/ 	.word	0xffffffff


	//   ....[40]....
        /*00dc*/ 	.word	0xffffffff


	//   ....[41]....
        /*00e0*/ 	.word	0xffffffff


	//   ....[42]....
        /*00e4*/ 	.word	0xffffffff


	//   ....[43]....
        /*00e8*/ 	.word	0xffffffff


	//   ....[44]....
        /*00ec*/ 	.word	0xffffffff


	//   ....[45]....
        /*00f0*/ 	.word	0xffffffff


	//   ....[46]....
        /*00f4*/ 	.word	0xffffffff


	//   ....[47]....
        /*00f8*/ 	.word	0xffffffff


	//   ....[48]....
        /*00fc*/ 	.word	0xffffffff


	//   ....[49]....
        /*0100*/ 	.word	0xffffffff


	//   ....[50]....
        /*0104*/ 	.word	0xffffffff


	//   ....[51]....
        /*0108*/ 	.word	0xffffffff


	//   ....[52]....
        /*010c*/ 	.word	0xffffffff


	//   ....[53]....
        /*0110*/ 	.word	0xffffffff


	//   ....[54]....
        /*0114*/ 	.word	0xffffffff


	//   ....[55]....
        /*0118*/ 	.word	0xffffffff


	//   ....[56]....
        /*011c*/ 	.word	0xffffffff


	//   ....[57]....
        /*0120*/ 	.word	0xffffffff


	//   ....[58]....
        /*0124*/ 	.word	0xffffffff


	//   ....[59]....
        /*0128*/ 	.word	0xffffffff


	//   ....[60]....
        /*012c*/ 	.word	0xffffffff


	//   ....[61]....
        /*0130*/ 	.word	0xffffffff


	//   ....[62]....
        /*0134*/ 	.word	0xffffffff


	//   ....[63]....
        /*0138*/ 	.word	0xffffffff


	//   ....[64]....
        /*013c*/ 	.word	0xffffffff


	//   ....[65]....
        /*0140*/ 	.word	0xffffffff


	//   ....[66]....
        /*0144*/ 	.word	0xffffffff


	//   ....[67]....
        /*0148*/ 	.word	0xffffffff


	//   ....[68]....
        /*014c*/ 	.word	0xffffffff


	//   ....[69]....
        /*0150*/ 	.word	0xffffffff


	//   ....[70]....
        /*0154*/ 	.word	0xffffffff


	//   ....[71]....
        /*0158*/ 	.word	0xffffffff


	//   ....[72]....
        /*015c*/ 	.word	0xffffffff


	//   ....[73]....
        /*0160*/ 	.word	0xffffffff


	//   ....[74]....
        /*0164*/ 	.word	0xffffffff


	//   ....[75]....
        /*0168*/ 	.word	0xffffffff


	//   ....[76]....
        /*016c*/ 	.word	0xffffffff


	//   ....[77]....
        /*0170*/ 	.word	0xffffffff


	//   ....[78]....
        /*0174*/ 	.word	0xffffffff


	//   ....[79]....
        /*0178*/ 	.word	0xffffffff


	//   ....[80]....
        /*017c*/ 	.word	0xffffffff


	//   ....[81]....
        /*0180*/ 	.word	0xffffffff


	//   ....[82]....
        /*0184*/ 	.word	0xffffffff


	//   ....[83]....
        /*0188*/ 	.word	0xffffffff


	//   ....[84]....
        /*018c*/ 	.word	0xffffffff


	//   ....[85]....
        /*0190*/ 	.word	0xffffffff


	//   ....[86]....
        /*0194*/ 	.word	0xffffffff


	//   ....[87]....
        /*0198*/ 	.word	0xffffffff


	//   ....[88]....
        /*019c*/ 	.word	0xffffffff


	//   ....[89]....
        /*01a0*/ 	.word	0xffffffff


	//   ....[90]....
        /*01a4*/ 	.word	0xffffffff


	//   ....[91]....
        /*01a8*/ 	.word	0xffffffff


	//   ....[92]....
        /*01ac*/ 	.word	0xffffffff


	//   ....[93]....
        /*01b0*/ 	.word	0xffffffff


	//   ....[94]....
        /*01b4*/ 	.word	0xffffffff


	//   ....[95]....
        /*01b8*/ 	.word	0xffffffff


	//   ....[96]....
        /*01bc*/ 	.word	0xffffffff


	//   ....[97]....
        /*01c0*/ 	.word	0xffffffff


	//   ....[98]....
        /*01c4*/ 	.word	0xffffffff


	//   ....[99]....
        /*01c8*/ 	.word	0xffffffff


	//   ....[100]....
        /*01cc*/ 	.word	0xffffffff


	//   ....[101]....
        /*01d0*/ 	.word	0xffffffff


	//   ....[102]....
        /*01d4*/ 	.word	0xffffffff


	//   ....[103]....
        /*01d8*/ 	.word	0xffffffff


	//   ....[104]....
        /*01dc*/ 	.word	0xffffffff


	//   ....[105]....
        /*01e0*/ 	.word	0xffffffff


	//   ....[106]....
        /*01e4*/ 	.word	0xffffffff


	//   ....[107]....
        /*01e8*/ 	.word	0xffffffff


	//   ....[108]....
        /*01ec*/ 	.word	0xffffffff


	//   ....[109]....
        /*01f0*/ 	.word	0xffffffff


	//   ....[110]....
        /*01f4*/ 	.word	0xffffffff


	//   ....[111]....
        /*01f8*/ 	.word	0xffffffff


	//   ....[112]....
        /*01fc*/ 	.word	0xffffffff


	//   ....[113]....
        /*0200*/ 	.word	0xffffffff


	//   ....[114]....
        /*0204*/ 	.word	0xffffffff


	//   ....[115]....
        /*0208*/ 	.word	0xffffffff


	//   ....[116]....
        /*020c*/ 	.word	0xffffffff


	//   ....[117]....
        /*0210*/ 	.word	0xffffffff


	//   ....[118]....
        /*0214*/ 	.word	0xffffffff


	//   ....[119]....
        /*0218*/ 	.word	0xffffffff


	//   ....[120]....
        /*021c*/ 	.word	0xffffffff


	//   ....[121]....
        /*0220*/ 	.word	0xffffffff


	//   ....[122]....
        /*0224*/ 	.word	0xffffffff


	//   ....[123]....
        /*0228*/ 	.word	0xffffffff


	//   ....[124]....
        /*022c*/ 	.word	0xffffffff


	//   ....[125]....
        /*0230*/ 	.word	0xffffffff


	//   ....[126]....
        /*0234*/ 	.word	0xffffffff


	//   ....[127]....
        /*0238*/ 	.word	0xffffffff


	//   ....[128]....
        /*023c*/ 	.word	0xffffffff


	//   ....[129]....
        /*0240*/ 	.word	0xffffffff


	//   ....[130]....
        /*0244*/ 	.word	0xffffffff


	//   ....[131]....
        /*0248*/ 	.word	0xffffffff


	//   ....[132]....
        /*024c*/ 	.word	0xffffffff


	//   ....[133]....
        /*0250*/ 	.word	0xffffffff


	//   ....[134]....
        /*0254*/ 	.word	0xffffffff


	//   ....[135]....
        /*0258*/ 	.word	0xffffffff


	//   ....[136]....
        /*025c*/ 	.word	0xffffffff


	//   ....[137]....
        /*0260*/ 	.word	0xffffffff


	//   ....[138]....
        /*0264*/ 	.word	0xffffffff


	//   ....[139]....
        /*0268*/ 	.word	0xffffffff


	//   ....[140]....
        /*026c*/ 	.word	0xffffffff


	//   ....[141]....
        /*0270*/ 	.word	0xffffffff


	//   ....[142]....
        /*0274*/ 	.word	0xffffffff


	//   ....[143]....
        /*0278*/ 	.word	0xffffffff


	//   ....[144]....
        /*027c*/ 	.word	0xffffffff


	//   ....[145]....
        /*0280*/ 	.word	0xffffffff


	//   ....[146]....
        /*0284*/ 	.word	0xffffffff


	//   ....[147]....
        /*0288*/ 	.word	0xffffffff


	//   ....[148]....
        /*028c*/ 	.word	0xffffffff


	//   ....[149]....
        /*0290*/ 	.word	0xffffffff


	//   ....[150]....
        /*0294*/ 	.word	0xffffffff


	//   ....[151]....
        /*0298*/ 	.word	0xffffffff


	//   ....[152]....
        /*029c*/ 	.word	0xffffffff


	//   ....[153]....
        /*02a0*/ 	.word	0xffffffff


	//   ....[154]....
        /*02a4*/ 	.word	0xffffffff


	//   ....[155]....
        /*02a8*/ 	.word	0xffffffff


	//   ....[156]....
        /*02ac*/ 	.word	0xffffffff


	//   ....[157]....
        /*02b0*/ 	.word	0xffffffff


	//   ....[158]....
        /*02b4*/ 	.word	0xffffffff


	//   ....[159]....
        /*02b8*/ 	.word	0xffffffff


	//   ....[160]....
        /*02bc*/ 	.word	0xffffffff


	//   ....[161]....
        /*02c0*/ 	.word	0xffffffff


	//   ....[162]....
        /*02c4*/ 	.word	0xffffffff


	//   ....[163]....
        /*02c8*/ 	.word	0xffffffff


	//   ....[164]....
        /*02cc*/ 	.word	0xffffffff


	//----- nvinfo : EIATTR_COOP_GROUP_INSTR_OFFSETS
	.align		4
.L_1847:
        /*02d0*/ 	.byte	0x04, 0x28
        /*02d2*/ 	.short	(.L_1849 - .L_1848)


	//   ....[0]....
.L_1848:
        /*02d4*/ 	.word	0x00000b60


	//   ....[1]....
        /*02d8*/ 	.word	0x00000c70


	//   ....[2]....
        /*02dc*/ 	.word	0x00000e70


	//   ....[3]....
        /*02e0*/ 	.word	0x00003490


	//   ....[4]....
        /*02e4*/ 	.word	0x00003af0


	//   ....[5]....
        /*02e8*/ 	.word	0x00004150


	//   ....[6]....
        /*02ec*/ 	.word	0x00004530


	//   ....[7]....
        /*02f0*/ 	.word	0x000054c0


	//   ....[8]....
        /*02f4*/ 	.word	0x00006d30


	//   ....[9]....
        /*02f8*/ 	.word	0x00006d50


	//   ....[10]....
        /*02fc*/ 	.word	0x00006d70


	//   ....[11]....
        /*0300*/ 	.word	0x00006d80


	//   ....[12]....
        /*0304*/ 	.word	0x00006e30


	//   ....[13]....
        /*0308*/ 	.word	0x00006e50


	//   ....[14]....
        /*030c*/ 	.word	0x00006e70


	//   ....[15]....
        /*0310*/ 	.word	0x00006e80


	//   ....[16]....
        /*0314*/ 	.word	0x00006f10


	//   ....[17]....
        /*0318*/ 	.word	0x00006f40


	//   ....[18]....
        /*031c*/ 	.word	0x00006f70


	//   ....[19]....
        /*0320*/ 	.word	0x00006f80


	//   ....[20]....
        /*0324*/ 	.word	0x00007000


	//   ....[21]....
        /*0328*/ 	.word	0x00007040


	//   ....[22]....
        /*032c*/ 	.word	0x00007060


	//   ....[23]....
        /*0330*/ 	.word	0x00007080


	//   ....[24]....
        /*0334*/ 	.word	0x00007140


	//   ....[25]....
        /*0338*/ 	.word	0x00007170


	//   ....[26]....
        /*033c*/ 	.word	0x00007190


	//   ....[27]....
        /*0340*/ 	.word	0x000071a0


	//   ....[28]....
        /*0344*/ 	.word	0x000072d0


	//   ....[29]....
        /*0348*/ 	.word	0x00007340


	//   ....[30]....
        /*034c*/ 	.word	0x000073b0


	//   ....[31]....
        /*0350*/ 	.word	0x00007420


	//   ....[32]....
        /*0354*/ 	.word	0x00007440


	//   ....[33]....
        /*0358*/ 	.word	0x00007450


	//   ....[34]....
        /*035c*/ 	.word	0x00007460


	//   ....[35]....
        /*0360*/ 	.word	0x00007470


	//   ....[36]....
        /*0364*/ 	.word	0x00007480


	//   ....[37]....
        /*0368*/ 	.word	0x00007490


	//   ....[38]....
        /*036c*/ 	.word	0x000074a0


	//   ....[39]....
        /*0370*/ 	.word	0x000074b0


	//   ....[40]....
        /*0374*/ 	.word	0x00008aa0


	//   ....[41]....
        /*0378*/ 	.word	0x00008ac0


	//   ....[42]....
        /*037c*/ 	.word	0x00008ad0


	//   ....[43]....
        /*0380*/ 	.word	0x00008ae0


	//   ....[44]....
        /*0384*/ 	.word	0x00008c00


	//   ....[45]....
        /*0388*/ 	.word	0x00008c10


	//   ....[46]....
        /*038c*/ 	.word	0x00008c20


	//   ....[47]....
        /*0390*/ 	.word	0x00008c30


	//   ....[48]....
        /*0394*/ 	.word	0x00008d50


	//   ....[49]....
        /*0398*/ 	.word	0x00008d70


	//   ....[50]....
        /*039c*/ 	.word	0x00008d80


	//   ....[51]....
        /*03a0*/ 	.word	0x00008d90


	//   ....[52]....
        /*03a4*/ 	.word	0x00008eb0


	//   ....[53]....
        /*03a8*/ 	.word	0x00008ec0


	//   ....[54]....
        /*03ac*/ 	.word	0x00008ed0


	//   ....[55]....
        /*03b0*/ 	.word	0x00008ee0


	//   ....[56]....
        /*03b4*/ 	.word	0x00009000


	//   ....[57]....
        /*03b8*/ 	.word	0x00009020


	//   ....[58]....
        /*03bc*/ 	.word	0x00009030


	//   ....[59]....
        /*03c0*/ 	.word	0x00009040


	//   ....[60]....
        /*03c4*/ 	.word	0x00009140


	//   ....[61]....
        /*03c8*/ 	.word	0x00009150


	//   ....[62]....
        /*03cc*/ 	.word	0x00009160


	//   ....[63]....
        /*03d0*/ 	.word	0x00009170


	//   ....[64]....
        /*03d4*/ 	.word	0x00009180


	//   ....[65]....
        /*03d8*/ 	.word	0x00009190


	//   ....[66]....
        /*03dc*/ 	.word	0x000091a0


	//   ....[67]....
        /*03e0*/ 	.word	0x000091d0


	//   ....[68]....
        /*03e4*/ 	.word	0x00009200


	//   ....[69]....
        /*03e8*/ 	.word	0x00009230


	//   ....[70]....
        /*03ec*/ 	.word	0x00009250


	//   ....[71]....
        /*03f0*/ 	.word	0x00009260


	//   ....[72]....
        /*03f4*/ 	.word	0x0000c670


	//   ....[73]....
        /*03f8*/ 	.word	0x0000c6b0


	//   ....[74]....
        /*03fc*/ 	.word	0x0000c6f0


	//   ....[75]....
        /*0400*/ 	.word	0x0000c730


	//   ....[76]....
        /*0404*/ 	.word	0x0000c7f0


	//   ....[77]....
        /*0408*/ 	.word	0x0000c820


	//   ....[78]....
        /*040c*/ 	.word	0x0000c850


	//   ....[79]....
        /*0410*/ 	.word	0x0000c880


	//   ....[80]....
        /*0414*/ 	.word	0x0000c920


	//   ....[81]....
        /*0418*/ 	.word	0x0000c950


	//   ....[82]....
        /*041c*/ 	.word	0x0000c980


	//   ....[83]....
        /*0420*/ 	.word	0x0000c9b0


	//   ....[84]....
        /*0424*/ 	.word	0x0000ca70


	//   ....[85]....
        /*0428*/ 	.word	0x0000caa0


	//   ....[86]....
        /*042c*/ 	.word	0x0000cad0


	//   ....[87]....
        /*0430*/ 	.word	0x0000cb00


	//   ....[88]....
        /*0434*/ 	.word	0x0000cbc0


	//   ....[89]....
        /*0438*/ 	.word	0x0000cbf0


	//   ....[90]....
        /*043c*/ 	.word	0x0000cc20


	//   ....[91]....
        /*0440*/ 	.word	0x0000cc50


	//   ....[92]....
        /*0444*/ 	.word	0x0000d4f0


	//   ....[93]....
        /*0448*/ 	.word	0x0000d950


	//   ....[94]....
        /*044c*/ 	.word	0x0000dec0


	//   ....[95]....
        /*0450*/ 	.word	0x0000e0c0


	//   ....[96]....
        /*0454*/ 	.word	0x0000e120


	//   ....[97]....
        /*0458*/ 	.word	0x0000e170


	//   ....[98]....
        /*045c*/ 	.word	0x0000e190


	//   ....[99]....
        /*0460*/ 	.word	0x0000e1b0


	//   ....[100]....
        /*0464*/ 	.word	0x0000e2d0


	//   ....[101]....
        /*0468*/ 	.word	0x0000e320


	//   ....[102]....
        /*046c*/ 	.word	0x0000e370


	//   ....[103]....
        /*0470*/ 	.word	0x0000e390


	//   ....[104]....
        /*0474*/ 	.word	0x0000e3b0


	//   ....[105]....
        /*0478*/ 	.word	0x0000e7e0


	//   ....[106]....
        /*047c*/ 	.word	0x0000e860


	//   ....[107]....
        /*0480*/ 	.word	0x0000e8d0


	//   ....[108]....
        /*0484*/ 	.word	0x0000e940


	//   ....[109]....
        /*0488*/ 	.word	0x0000ea90


	//   ....[110]....
        /*048c*/ 	.word	0x0000eb00


	//   ....[111]....
        /*0490*/ 	.word	0x0000eb70


	//   ....[112]....
        /*0494*/ 	.word	0x0000ebe0


	//   ....[113]....
        /*0498*/ 	.word	0x0000ed10


	//   ....[114]....
        /*049c*/ 	.word	0x0000ed80


	//   ....[115]....
        /*04a0*/ 	.word	0x0000edf0


	//   ....[116]....
        /*04a4*/ 	.word	0x0000ee60


	//   ....[117]....
        /*04a8*/ 	.word	0x0000efb0


	//   ....[118]....
        /*04ac*/ 	.word	0x0000f020


	//   ....[119]....
        /*04b0*/ 	.word	0x0000f090


	//   ....[120]....
        /*04b4*/ 	.word	0x0000f100


	//   ....[121]....
        /*04b8*/ 	.word	0x0000f230


	//   ....[122]....
        /*04bc*/ 	.word	0x0000f2a0


	//   ....[123]....
        /*04c0*/ 	.word	0x0000f310


	//   ....[124]....
        /*04c4*/ 	.word	0x0000f380


	//   ....[125]....
        /*04c8*/ 	.word	0x0000f3f0


	//   ....[126]....
        /*04cc*/ 	.word	0x0000f460


	//   ....[127]....
        /*04d0*/ 	.word	0x0000f4d0


	//   ....[128]....
        /*04d4*/ 	.word	0x0000f540


	//   ....[129]....
        /*04d8*/ 	.word	0x0000f5b0


	//   ....[130]....
        /*04dc*/ 	.word	0x0000f620


	//   ....[131]....
        /*04e0*/ 	.word	0x0000f690


	//   ....[132]....
        /*04e4*/ 	.word	0x0000f700


	//   ....[133]....
        /*04e8*/ 	.word	0x0000f770


	//   ....[134]....
        /*04ec*/ 	.word	0x0000f7f0


	//   ....[135]....
        /*04f0*/ 	.word	0x0000f860


	//   ....[136]....
        /*04f4*/ 	.word	0x0000f8d0


	//   ....[137]....
        /*04f8*/ 	.word	0x0000f940


	//   ....[138]....
        /*04fc*/ 	.word	0x0000f9b0


	//   ....[139]....
        /*0500*/ 	.word	0x0000fa20


	//   ....[140]....
        /*0504*/ 	.word	0x0000fa90


	//   ....[141]....
        /*0508*/ 	.word	0x0000fb00


	//   ....[142]....
        /*050c*/ 	.word	0x0000fb80


	//   ....[143]....
        /*0510*/ 	.word	0x0000fbf0


	//   ....[144]....
        /*0514*/ 	.word	0x0000fc60


	//   ....[145]....
        /*0518*/ 	.word	0x0000fcd0


	//   ....[146]....
        /*051c*/ 	.word	0x0000fd40


	//   ....[147]....
        /*0520*/ 	.word	0x0000fdb0


	//   ....[148]....
        /*0524*/ 	.word	0x0000fe20


	//   ....[149]....
        /*0528*/ 	.word	0x0000fe90


	//   ....[150]....
        /*052c*/ 	.word	0x0000ff10


	//   ....[151]....
        /*0530*/ 	.word	0x0000ff80


	//   ....[152]....
        /*0534*/ 	.word	0x0000fff0


	//   ....[153]....
        /*0538*/ 	.word	0x00010060


	//   ....[154]....
        /*053c*/ 	.word	0x000100d0


	//   ....[155]....
        /*0540*/ 	.word	0x00010140


	//   ....[156]....
        /*0544*/ 	.word	0x000101b0


	//   ....[157]....
        /*0548*/ 	.word	0x00010220


	//   ....[158]....
        /*054c*/ 	.word	0x00010290


	//   ....[159]....
        /*0550*/ 	.word	0x00010300


	//   ....[160]....
        /*0554*/ 	.word	0x00010370


	//   ....[161]....
        /*0558*/ 	.word	0x00010440


	//   ....[162]....
        /*055c*/ 	.word	0x000104b0


	//   ....[163]....
        /*0560*/ 	.word	0x00010520


	//   ....[164]....
        /*0564*/ 	.word	0x00010590


	//----- nvinfo : EIATTR_EXIT_INSTR_OFFSETS
	.align		4
.L_1849:
        /*0568*/ 	.byte	0x04, 0x1c
        /*056a*/ 	.short	(.L_1851 - .L_1850)


	//   ....[0]....
.L_1850:
        /*056c*/ 	.word	0x0000e4e0


	//   ....[1]....
        /*0570*/ 	.word	0x0000e780


	//----- nvinfo : EIATTR_MAX_THREADS
	.align		4
.L_1851:
        /*0574*/ 	.byte	0x04, 0x05
        /*0576*/ 	.short	(.L_1853 - .L_1852)
.L_1852:
        /*0578*/ 	.word	0x00000080
        /*057c*/ 	.word	0x00000001
        /*0580*/ 	.word	0x00000001


	//----- nvinfo : EIATTR_CRS_STACK_SIZE
	.align		4
.L_1853:
        /*0584*/ 	.byte	0x04, 0x1e
        /*0586*/ 	.short	(.L_1855 - .L_1854)
.L_1854:
        /*0588*/ 	.word	0x00000000
.L_1855:


//--------------------- .nv.info._Z25selective_scan_bwd_kernelI32Selective_Scan_bwd_kernel_traitsILi128ELi16ELb1ELb1ELb1ELb0ELb0EfN3c107complexIfEEEEv12SSMParamsBwd --------------------------
	.section	.nv.info._Z25selective_scan_bwd_kernelI32Selective_Scan_bwd_kernel_traitsILi128ELi16ELb1ELb1ELb1ELb0ELb0EfN3c107complexIfEEEEv12SSMParamsBwd,"",@"SHT_CUDA_INFO"
	.sectionflags	@""
	.align	4


	//----- nvinfo : EIATTR_CUDA_API_VERSION
	.align		4
        /*0000*/ 	.byte	0x04, 0x37
        /*0002*/ 	.short	(.L_1857 - .L_1856)
.L_1856:
        /*0004*/ 	.word	0x00000082


	//----- nvinfo : EIATTR_SW2861232_WAR
	.align		4
.L_1857:
        /*0008*/ 	.byte	0x01, 0x35
	.zero		2


	//----- nvinfo : EIATTR_PARAM_CBANK
	.align		4
        /*000c*/ 	.byte	0x04, 0x0a
        /*000e*/ 	.short	(.L_1859 - .L_1858)
	.align		4
.L_1858:
        /*0010*/ 	.word	index@(.nv.constant0._Z25selective_scan_bwd_kernelI32Selective_Scan_bwd_kernel_traitsILi128ELi16ELb1ELb1ELb1ELb0ELb0EfN3c107complexIfEEEEv12SSMParamsBwd)
        /*0014*/ 	.short	0x0160
        /*0016*/ 	.short	0x01f0


	//----- nvinfo : EIATTR_CBANK_PARAM_SIZE
	.align		4
.L_1859:
        /*0018*/ 	.byte	0x03, 0x19
        /*001a*/ 	.short	0x01f0


	//----- nvinfo : EIATTR_KPARAM_INFO
	.align		4
        /*001c*/ 	.byte	0x04, 0x17
        /*001e*/ 	.short	(.L_1861 - .L_1860)
.L_1860:
        /*0020*/ 	.word	0x00000000
        /*0024*/ 	.short	0x0000
        /*0026*/ 	.short	0x0000
        /*0028*/ 	.byte	0x00, 0xf0, 0xc1, 0x07


	//----- nvinfo : EIATTR_MAXREG_COUNT
	.align		4
.L_1861:
        /*002c*/ 	.byte	0x03, 0x1b
        /*002e*/ 	.short	0x00ff


	//----- nvinfo : EIATTR_NUM_BARRIERS
	.align		4
        /*0030*/ 	.byte	0x02, 0x4c
        /*0032*/ 	.byte	0x01
	.zero		1


	//----- nvinfo : EIATTR_MERCURY_ISA_VERSION
	.align		4
        /*0034*/ 	.byte	0x03, 0x5f
        /*0036*/ 	.short	0x0000


	//----- nvinfo : EIATTR_COOP_GROUP_MASK_REGIDS
	.align		4
        /*0038*/ 	.byte	0x04, 0x29
        /*003a*/ 	.short	(.L_1863 - .L_1862)


	//   ....[0]....
.L_1862:
        /*003c*/ 	.word	0xffffffff


	//   ....[1]....
        /*0040*/ 	.word	0xffffffff


	//   ....[2]....
        /*0044*/ 	.word	0xffffffff


	//   ....[3]....
        /*0048*/ 	.word	0xffffffff


	//   ....[4]....
        /*004c*/ 	.word	0xffffffff


	//   ....[5]....
        /*0050*/ 	.word	0xffffffff


	//   ....[6]....
        /*0054*/ 	.word	0xffffffff


	//   ....[7]....
        /*0058*/ 	.word	0xffffffff


	//   ....[8]....
        /*005c*/ 	.word	0xffffffff


	//   ....[9]....
        /*0060*/ 	.word	0xffffffff


	//   ....[10]....
        /*0064*/ 	.word	0xffffffff


	//   ....[11]....
        /*0068*/ 	.word	0xffffffff


	//   ....[12]....
        /*006c*/ 	.word	0xffffffff


	//   ....[13]....
        /*0070*/ 	.word	0xffffffff


	//   ....[14]....
        /*0074*/ 	.word	0xffffffff


	//   ....[15]....
        /*0078*/ 	.word	0xffffffff


	//   ....[16]....
        /*007c*/ 	.word	0xffffffff


	//   ....[17]....
        /*0080*/ 	.word	0xffffffff


	//   ....[18]....
        /*0084*/ 	.word	0xffffffff


	//   ....[19]....
        /*0088*/ 	.word	0xffffffff


	//   ....[20]....
        /*008c*/ 	.word	0xffffffff


	//   ....[21]....
        /*0090*/ 	.word	0xffffffff


	//   ....[22]....
        /*0094*/ 	.word	0xffffffff


	//   ....[23]....
        /*0098*/ 	.word	0xffffffff


	//   ....[24]....
        /*009c*/ 	.word	0xffffffff


	//   ....[25]....
        /*00a0*/ 	.word	0xffffffff


	//   ....[26]....
        /*00a4*/ 	.word	0xffffffff


	//   ....[27]....
        /*00a8*/ 	.word	0xffffffff


	//   ....[28]....
        /*00ac*/ 	.word	0xffffffff


	//   ....[29]....
        /*00b0*/ 	.word	0xffffffff


	//   ....[30]....
        /*00b4*/ 	.word	0xffffffff


	//   ....[31]....
        /*00b8*/ 	.word	0xffffffff


	//   ....[32]....
        /*00bc*/ 	.word	0xffffffff


	//   ....[33]....
        /*00c0*/ 	.word	0xffffffff


	//   ....[34]....
        /*00c4*/ 	.word	0xffffffff


	//   ....[35]....
        /*00c8*/ 	.word	0xffffffff


	//   ....[36]....
        /*00cc*/ 	.word	0xffffffff


	//   ....[37]....
        /*00d0*/ 	.word	0xffffffff


	//   ....[38]....
        /*00d4*/ 	.word	0xffffffff


	//   ....[39]....
        /*00d8*/ 	.word	0xffffffff


	//   ....[40]....
        /*00dc*/ 	.word	0xffffffff


	//   ....[41]....
        /*00e0*/ 	.word	0xffffffff


	//   ....[42]....
        /*00e4*/ 	.word	0xffffffff


	//   ....[43]....
        /*00e8*/ 	.word	0xffffffff


	//   ....[44]....
        /*00ec*/ 	.word	0xffffffff


	//   ....[45]....
        /*00f0*/ 	.word	0xffffffff


	//   ....[46]....
        /*00f4*/ 	.word	0xffffffff


	//   ....[47]....
        /*00f8*/ 	.word	0xffffffff


	//   ....[48]....
        /*00fc*/ 	.word	0xffffffff


	//   ....[49]....
        /*0100*/ 	.word	0xffffffff


	//   ....[50]....
        /*0104*/ 	.word	0xffffffff


	//   ....[51]....
        /*0108*/ 	.word	0xffffffff


	//   ....[52]....
        /*010c*/ 	.word	0xffffffff


	//   ....[53]....
        /*0110*/ 	.word	0xffffffff


	//   ....[54]....
        /*0114*/ 	.word	0xffffffff


	//   ....[55]....
        /*0118*/ 	.word	0xffffffff


	//   ....[56]....
        /*011c*/ 	.word	0xffffffff


	//   ....[57]....
        /*0120*/ 	.word	0xffffffff


	//   ....[58]....
        /*0124*/ 	.word	0xffffffff


	//   ....[59]....
        /*0128*/ 	.word	0xffffffff


	//   ....[60]....
        /*012c*/ 	.word	0xffffffff


	//   ....[61]....
        /*0130*/ 	.word	0xffffffff


	//   ....[62]....
        /*0134*/ 	.word	0xffffffff


	//   ....[63]....
        /*0138*/ 	.word	0xffffffff


	//   ....[64]....
        /*013c*/ 	.word	0xffffffff


	//   ....[65]....
        /*0140*/ 	.word	0xffffffff


	//   ....[66]....
        /*0144*/ 	.word	0xffffffff


	//   ....[67]....
        /*0148*/ 	.word	0xffffffff


	//   ....[68]....
        /*014c*/ 	.word	0xffffffff


	//   ....[69]....
        /*0150*/ 	.word	0xffffffff


	//   ....[70]....
        /*0154*/ 	.word	0xffffffff


	//   ....[71]....
        /*0158*/ 	.word	0xffffffff


	//   ....[72]....
        /*015c*/ 	.word	0xffffffff


	//   ....[73]....
        /*0160*/ 	.word	0xffffffff


	//   ....[74]....
        /*0164*/ 	.word	0xffffffff


	//   ....[75]....
        /*0168*/ 	.word	0xffffffff


	//   ....[76]....
        /*016c*/ 	.word	0xffffffff


	//   ....[77]....
        /*0170*/ 	.word	0xffffffff


	//   ....[78]....
        /*0174*/ 	.word	0xffffffff


	//   ....[79]....
        /*0178*/ 	.word	0xffffffff


	//   ....[80]....
        /*017c*/ 	.word	0xffffffff


	//   ....[81]....
        /*0180*/ 	.word	0xffffffff


	//   ....[82]....
        /*0184*/ 	.word	0xffffffff


	//   ....[83]....
        /*0188*/ 	.word	0xffffffff


	//   ....[84]....
        /*018c*/ 	.word	0xffffffff


	//   ....[85]....
        /*0190*/ 	.word	0xffffffff


	//   ....[86]....
        /*0194*/ 	.word	0xffffffff


	//   ....[87]....
        /*0198*/ 	.word	0xffffffff


	//   ....[88]....
        /*019c*/ 	.word	0xffffffff


	//   ....[89]....
        /*01a0*/ 	.word	0xffffffff


	//   ....[90]....
        /*01a4*/ 	.word	0xffffffff


	//   ....[91]....
        /*01a8*/ 	.word	0xffffffff


	//   ....[92]....
        /*01ac*/ 	.word	0xffffffff


	//   ....[93]....
        /*01b0*/ 	.word	0xffffffff


	//   ....[94]....
        /*01b4*/ 	.word	0xffffffff


	//   ....[95]....
        /*01b8*/ 	.word	0xffffffff


	//   ....[96]....
        /*01bc*/ 	.word	0xffffffff


	//   ....[97]....
        /*01c0*/ 	.word	0xffffffff


	//   ....[98]....
        /*01c4*/ 	.word	0xffffffff


	//   ....[99]....
        /*01c8*/ 	.word	0xffffffff


	//   ....[100]....
        /*01cc*/ 	.word	0xffffffff


	//   ....[101]....
        /*01d0*/ 	.word	0xffffffff


	//   ....[102]....
        /*01d4*/ 	.word	0xffffffff


	//   ....[103]....
        /*01d8*/ 	.word	0xffffffff


	//   ....[104]....
        /*01dc*/ 	.word	0xffffffff


	//   ....[105]....
        /*01e0*/ 	.word	0xffffffff


	//   ....[106]....
        /*01e4*/ 	.word	0xffffffff


	//   ....[107]....
        /*01e8*/ 	.word	0xffffffff


	//   ....[108]....
        /*01ec*/ 	.word	0xffffffff


	//   ....[109]....
        /*01f0*/ 	.word	0xffffffff


	//   ....[110]....
        /*01f4*/ 	.word	0xffffffff


	//   ....[111]....
        /*01f8*/ 	.word	0xffffffff


	//   ....[112]....
        /*01fc*/ 	.word	0xffffffff


	//   ....[113]....
        /*0200*/ 	.word	0xffffffff


	//   ....[114]....
        /*0204*/ 	.word	0xffffffff


	//   ....[115]....
        /*0208*/ 	.word	0xffffffff


	//   ....[116]....
        /*020c*/ 	.word	0xffffffff


	//   ....[117]....
        /*0210*/ 	.word	0xffffffff


	//   ....[118]....
        /*0214*/ 	.word	0xffffffff


	//   ....[119]....
        /*0218*/ 	.word	0xffffffff


	//   ....[120]....
        /*021c*/ 	.word	0xffffffff


	//   ....[121]....
        /*0220*/ 	.word	0xffffffff


	//   ....[122]....
        /*0224*/ 	.word	0xffffffff


	//   ....[123]....
        /*0228*/ 	.word	0xffffffff


	//   ....[124]....
        /*022c*/ 	.word	0xffffffff


	//   ....[125]....
        /*0230*/ 	.word	0xffffffff


	//   ....[126]....
        /*0234*/ 	.word	0xffffffff


	//   ....[127]....
        /*0238*/ 	.word	0xffffffff


	//   ....[128]....
        /*023c*/ 	.word	0xffffffff


	//   ....[129]....
        /*0240*/ 	.word	0xffffffff


	//   ....[130]....
        /*0244*/ 	.word	0xffffffff


	//   ....[131]....
        /*0248*/ 	.word	0xffffffff


	//   ....[132]....
        /*024c*/ 	.word	0xffffffff


	//   ....[133]....
        /*0250*/ 	.word	0xffffffff


	//   ....[134]....
        /*0254*/ 	.word	0xffffffff


	//   ....[135]....
        /*0258*/ 	.word	0xffffffff


	//   ....[136]....
        /*025c*/ 	.word	0xffffffff


	//   ....[137]....
        /*0260*/ 	.word	0xffffffff


	//   ....[138]....
        /*0264*/ 	.word	0xffffffff


	//   ....[139]....
        /*0268*/ 	.word	0xffffffff


	//   ....[140]....
        /*026c*/ 	.word	0xffffffff


	//   ....[141]....
        /*0270*/ 	.word	0xffffffff


	//   ....[142]....
        /*0274*/ 	.word	0xffffffff


	//   ....[143]....
        /*0278*/ 	.word	0xffffffff


	//   ....[144]....
        /*027c*/ 	.word	0xffffffff


	//   ....[145]....
        /*0280*/ 	.word	0xffffffff


	//   ....[146]....
        /*0284*/ 	.word	0xffffffff


	//   ....[147]....
        /*0288*/ 	.word	0xffffffff


	//   ....[148]....
        /*028c*/ 	.word	0xffffffff


	//   ....[149]....
        /*0290*/ 	.word	0xffffffff


	//   ....[150]....
        /*0294*/ 	.word	0xffffffff


	//----- nvinfo : EIATTR_COOP_GROUP_INSTR_OFFSETS
	.align		4
.L_1863:
        /*0298*/ 	.byte	0x04, 0x28
        /*029a*/ 	.short	(.L_1865 - .L_1864)


	//   ....[0]....
.L_1864:
        /*029c*/ 	.word	0x00000c70


	//   ....[1]....
        /*02a0*/ 	.word	0x00000d80


	//   ....[2]....
        /*02a4*/ 	.word	0x00000e70


	//   ....[3]....
        /*02a8*/ 	.word	0x000017d0


	//   ....[4]....
        /*02ac*/ 	.word	0x00002130


	//   ....[5]....
        /*02b0*/ 	.word	0x000038d0


	//   ....[6]....
        /*02b4*/ 	.word	0x000038f0


	//   ....[7]....
        /*02b8*/ 	.word	0x00003920


	//   ....[8]....
        /*02bc*/ 	.word	0x00003930


	//   ....[9]....
        /*02c0*/ 	.word	0x000039e0


	//   ....[10]....
        /*02c4*/ 	.word	0x00003a00


	//   ....[11]....
        /*02c8*/ 	.word	0x00003a10


	//   ....[12]....
        /*02cc*/ 	.word	0x00003a20


	//   ....[13]....
        /*02d0*/ 	.word	0x00003ae0


	//   ....[14]....
        /*02d4*/ 	.word	0x00003b00


	//   ....[15]....
        /*02d8*/ 	.word	0x00003b10


	//   ....[16]....
        /*02dc*/ 	.word	0x00003b20


	//   ....[17]....
        /*02e0*/ 	.word	0x00003be0


	//   ....[18]....
        /*02e4*/ 	.word	0x00003c00


	//   ....[19]....
        /*02e8*/ 	.word	0x00003c10


	//   ....[20]....
        /*02ec*/ 	.word	0x00003c20


	//   ....[21]....
        /*02f0*/ 	.word	0x00003ce0


	//   ....[22]....
        /*02f4*/ 	.word	0x00003d00


	//   ....[23]....
        /*02f8*/ 	.word	0x00003d20


	//   ....[24]....
        /*02fc*/ 	.word	0x00003d30


	//   ....[25]....
        /*0300*/ 	.word	0x00003e70


	//   ....[26]....
        /*0304*/ 	.word	0x00003ee0


	//   ....[27]....
        /*0308*/ 	.word	0x00003f50


	//   ....[28]....
        /*030c*/ 	.word	0x00003fc0


	//   ....[29]....
        /*0310*/ 	.word	0x00003fe0


	//   ....[30]....
        /*0314*/ 	.word	0x00003ff0


	//   ....[31]....
        /*0318*/ 	.word	0x00004000


	//   ....[32]....
        /*031c*/ 	.word	0x00004010


	//   ....[33]....
        /*0320*/ 	.word	0x00004020


	//   ....[34]....
        /*0324*/ 	.word	0x00004030


	//   ....[35]....
        /*0328*/ 	.word	0x00004040


	//   ....[36]....
        /*032c*/ 	.word	0x00004050


	//   ....[37]....
        /*0330*/ 	.word	0x00005660


	//   ....[38]....
        /*0334*/ 	.word	0x00005680


	//   ....[39]....
        /*0338*/ 	.word	0x00005690


	//   ....[40]....
        /*033c*/ 	.word	0x000056a0


	//   ....[41]....
        /*0340*/ 	.word	0x000057c0


	//   ....[42]....
        /*0344*/ 	.word	0x000057d0


	//   ....[43]....
        /*0348*/ 	.word	0x000057e0


	//   ....[44]....
        /*034c*/ 	.word	0x000057f0


	//   ....[45]....
        /*0350*/ 	.word	0x00005910


	//   ....[46]....
        /*0354*/ 	.word	0x00005930


	//   ....[47]....
        /*0358*/ 	.word	0x00005940


	//   ....[48]....
        /*035c*/ 	.word	0x00005950


	//   ....[49]....
        /*0360*/ 	.word	0x00005a70


	//   ....[50]....
        /*0364*/ 	.word	0x00005a80


	//   ....[51]....
        /*0368*/ 	.word	0x00005a90


	//   ....[52]....
        /*036c*/ 	.word	0x00005aa0


	//   ....[53]....
        /*0370*/ 	.word	0x00005bc0


	//   ....[54]....
        /*0374*/ 	.word	0x00005be0


	//   ....[55]....
        /*0378*/ 	.word	0x00005bf0


	//   ....[56]....
        /*037c*/ 	.word	0x00005c00


	//   ....[57]....
        /*0380*/ 	.word	0x00005d00


	//   ....[58]....
        /*0384*/ 	.word	0x00005d10


	//   ....[59]....
        /*0388*/ 	.word	0x00005d20


	//   ....[60]....
        /*038c*/ 	.word	0x00005d30


	//   ....[61]....
        /*0390*/ 	.word	0x00005d40


	//   ....[62]....
        /*0394*/ 	.word	0x00005d50


	//   ....[63]....
        /*0398*/ 	.word	0x00005d60


	//   ....[64]....
        /*039c*/ 	.word	0x00005d90


	//   ....[65]....
        /*03a0*/ 	.word	0x00005dc0


	//   ....[66]....
        /*03a4*/ 	.word	0x00005df0


	//   ....[67]....
        /*03a8*/ 	.word	0x00005e10


	//   ....[68]....
        /*03ac*/ 	.word	0x00005e20


	//   ....[69]....
        /*03b0*/ 	.word	0x00009f30


	//   ....[70]....
        /*03b4*/ 	.word	0x00009f70


	//   ....[71]....
        /*03b8*/ 	.word	0x0000a060


	//   ....[72]....
        /*03bc*/ 	.word	0x0000a090


	//   ....[73]....
        /*03c0*/ 	.word	0x0000a170


	//   ....[74]....
        /*03c4*/ 	.word	0x0000a1a0


	//   ....[75]....
        /*03c8*/ 	.word	0x0000a280


	//   ....[76]....
        /*03cc*/ 	.word	0x0000a2b0


	//   ....[77]....
        /*03d0*/ 	.word	0x0000a390


	//   ....[78]....
        /*03d4*/ 	.word	0x0000a3c0


	//   ....[79]....
        /*03d8*/ 	.word	0x0000a840


	//   ....[80]....
        /*03dc*/ 	.word	0x0000ab20


	//   ....[81]....
        /*03e0*/ 	.word	0x0000ace0


	//   ....[82]....
        /*03e4*/ 	.word	0x0000ad40


	//   ....[83]....
        /*03e8*/ 	.word	0x0000ad90


	//   ....[84]....
        /*03ec*/ 	.word	0x0000adb0


	//   ....[85]....
        /*03f0*/ 	.word	0x0000add0


	//   ....[86]....
        /*03f4*/ 	.word	0x0000aef0


	//   ....[87]....
        /*03f8*/ 	.word	0x0000af40


	//   ....[88]....
        /*03fc*/ 	.word	0x0000af90


	//   ....[89]....
        /*0400*/ 	.word	0x0000afb0


	//   ....[90]....
        /*0404*/ 	.word	0x0000afd0


	//   ....[91]....
        /*0408*/ 	.word	0x0000b2e0


	//   ....[92]....
        /*040c*/ 	.word	0x0000b360


	//   ....[93]....
        /*0410*/ 	.word	0x0000b3d0


	//   ....[94]....
        /*0414*/ 	.word	0x0000b440


	//   ....[95]....
        /*0418*/ 	.word	0x0000b590


	//   ....[96]....
        /*041c*/ 	.word	0x0000b600


	//   ....[97]....
        /*0420*/ 	.word	0x0000b670


	//   ....[98]....
        /*0424*/ 	.word	0x0000b6e0


	//   ....[99]....
        /*0428*/ 	.word	0x0000b800


	//   ....[100]....
        /*042c*/ 	.word	0x0000b870


	//   ....[101]....
        /*0430*/ 	.word	0x0000b8e0


	//   ....[102]....
        /*0434*/ 	.word	0x0000b950


	//   ....[103]....
        /*0438*/ 	.word	0x0000ba70


	//   ....[104]....
        /*043c*/ 	.word	0x0000bae0


	//   ....[105]....
        /*0440*/ 	.word	0x0000bb50


	//   ....[106]....
        /*0444*/ 	.word	0x0000bbc0


	//   ....[107]....
        /*0448*/ 	.word	0x0000bd10


	//   ....[108]....
        /*044c*/ 	.word	0x0000bd80


	//   ....[109]....
        /*0450*/ 	.word	0x0000bdf0


	//   ....[110]....
        /*0454*/ 	.word	0x0000be60


	//   ....[111]....
        /*0458*/ 	.word	0x0000bed0


	//   ....[112]....
        /*045c*/ 	.word	0x0000bf40


	//   ....[113]....
        /*0460*/ 	.word	0x0000bfb0


	//   ....[114]....
        /*0464*/ 	.word	0x0000c020


	//   ....[115]....
        /*0468*/ 	.word	0x0000c090


	//   ....[116]....
        /*046c*/ 	.word	0x0000c100


	//   ....[117]....
        /*0470*/ 	.word	0x0000c170


	//   ....[118]....
        /*0474*/ 	.word	0x0000c1e0


	//   ....[119]....
        /*0478*/ 	.word	0x0000c250


	//   ....[120]....
        /*047c*/ 	.word	0x0000c2d0


	//   ....[121]....
        /*0480*/ 	.word	0x0000c340


	//   ....[122]....
        /*0484*/ 	.word	0x0000c3b0


	//   ....[123]....
        /*0488*/ 	.word	0x0000c420


	//   ....[124]....
        /*048c*/ 	.word	0x0000c490


	//   ....[125]....
        /*0490*/ 	.word	0x0000c500


	//   ....[126]....
        /*0494*/ 	.word	0x0000c570


	//   ....[127]....
        /*0498*/ 	.word	0x0000c5e0


	//   ....[128]....
        /*049c*/ 	.word	0x0000c660


	//   ....[129]....
        /*04a0*/ 	.word	0x0000c6d0


	//   ....[130]....
        /*04a4*/ 	.word	0x0000c740


	//   ....[131]....
        /*04a8*/ 	.word	0x0000c7b0


	//   ....[132]....
        /*04ac*/ 	.word	0x0000c820


	//   ....[133]....
        /*04b0*/ 	.word	0x0000c890


	//   ....[134]....
        /*04b4*/ 	.word	0x0000c900


	//   ....[135]....
        /*04b8*/ 	.word	0x0000c970


	//   ....[136]....
        /*04bc*/ 	.word	0x0000c9f0


	//   ....[137]....
        /*04c0*/ 	.word	0x0000ca60


	//   ....[138]....
        /*04c4*/ 	.word	0x0000cad0


	//   ....[139]....
        /*04c8*/ 	.word	0x0000cb40


	//   ....[140]....
        /*04cc*/ 	.word	0x0000cbb0


	//   ....[141]....
        /*04d0*/ 	.word	0x0000cc20


	//   ....[142]....
        /*04d4*/ 	.word	0x0000cc90


	//   ....[143]....
        /*04d8*/ 	.word	0x0000cd00


	//   ....[144]....
        /*04dc*/ 	.word	0x0000cd70


	//   ....[145]....
        /*04e0*/ 	.word	0x0000cde0


	//   ....[146]....
        /*04e4*/ 	.word	0x0000ce50


	//   ....[147]....
        /*04e8*/ 	.word	0x0000cf20


	//   ....[148]....
        /*04ec*/ 	.word	0x0000cf90


	//   ....[149]....
        /*04f0*/ 	.word	0x0000d000


	//   ....[150]....
        /*04f4*/ 	.word	0x0000d070


	//----- nvinfo : EIATTR_EXIT_INSTR_OFFSETS
	.align		4
.L_1865:
        /*04f8*/ 	.byte	0x04, 0x1c
        /*04fa*/ 	.short	(.L_1867 - .L_1866)


	//   ....[0]....
.L_1866:
        /*04fc*/ 	.word	0x0000b100


	//   ....[1]....
        /*0500*/ 	.word	0x0000b280


	//----- nvinfo : EIATTR_MAX_THREADS
	.align		4
.L_1867:
        /*0504*/ 	.byte	0x04, 0x05
        /*0506*/ 	.short	(.L_1869 - .L_1868)
.L_1868:
        /*0508*/ 	.word	0x00000080
        /*050c*/ 	.word	0x00000001
        /*0510*/ 	.word	0x00000001


	//----- nvinfo : EIATTR_CRS_STACK_SIZE
	.align		4
.L_1869:
        /*0514*/ 	.byte	0x04, 0x1e
        /*0516*/ 	.short	(.L_1871 - .L_1870)
.L_1870:
        /*0518*/ 	.word	0x00000000
.L_1871:


//--------------------- .nv.info._Z25selective_scan_bwd_kernelI32Selective_Scan_bwd_kernel_traitsILi128ELi16ELb1ELb1ELb1ELb0ELb1EfN3c107complexIfEEEEv12SSMParamsBwd --------------------------
	.section	.nv.info._Z25selective_scan_bwd_kernelI32Selective_Scan_bwd_kernel_traitsILi128ELi16ELb1ELb1ELb1ELb0ELb1EfN3c107complexIfEEEEv12SSMParamsBwd,"",@"SHT_CUDA_INFO"
	.sectionflags	@""
	.align	4


	//----- nvinfo : EIATTR_CUDA_API_VERSION
	.align		4
        /*0000*/ 	.byte	0x04, 0x37
        /*0002*/ 	.short	(.L_1873 - .L_1872)
.L_1872:
        /*0004*/ 	.word	0x00000082


	//----- nvinfo : EIATTR_SW2861232_WAR
	.align		4
.L_1873:
        /*0008*/ 	.byte	0x01, 0x35
	.zero		2


	//----- nvinfo : EIATTR_PARAM_CBANK
	.align		4
        /*000c*/ 	.byte	0x04, 0x0a
        /*000e*/ 	.short	(.L_1875 - .L_1874)
	.align		4
.L_1874:
        /*0010*/ 	.word	index@(.nv.constant0._Z25selective_scan_bwd_kernelI32Selective_Scan_bwd_kernel_traitsILi128ELi16ELb1ELb1ELb1ELb0ELb1EfN3c107complexIfEEEEv12SSMParamsBwd)
        /*0014*/ 	.short	0x0160
        /*0016*/ 	.short	0x01f0


	//----- nvinfo : EIATTR_CBANK_PARAM_SIZE
	.align		4
.L_1875:
        /*0018*/ 	.byte	0x03, 0x19
        /*001a*/ 	.short	0x01f0


	//----- nvinfo : EIATTR_KPARAM_INFO
	.align		4
        /*001c*/ 	.byte	0x04, 0x17
        /*001e*/ 	.short	(.L_1877 - .L_1876)
.L_1876:
        /*0020*/ 	.word	0x00000000
        /*0024*/ 	.short	0x0000
        /*0026*/ 	.short	0x0000
        /*0028*/ 	.byte	0x00, 0xf0, 0xc1, 0x07


	//----- nvinfo : EIATTR_MAXREG_COUNT
	.align		4
.L_1877:
        /*002c*/ 	.byte	0x03, 0x1b
        /*002e*/ 	.short	0x00ff


	//----- nvinfo : EIATTR_NUM_BARRIERS
	.align		4
        /*0030*/ 	.byte	0x02, 0x4c
        /*0032*/ 	.byte	0x01
	.zero		1


	//----- nvinfo : EIATTR_ANNOTATIONS
	.align		4
        /*0034*/ 	.byte	0x04, 0x55
        /*0036*/ 	.short	(.L_1879 - .L_1878)


	//   ....[0]....
.L_1878:
        /*0038*/ 	.word	0x00000001
        /*003c*/ 	.byte	0x20, 0x02, 0x00, 0x00, 0x01, 0x00, 0x00, 0x00, 0x50, 0x02, 0x00, 0x00, 0x01, 0x00, 0x00, 0x00
        /*004c*/ 	.byte	0xb0, 0x0a, 0x00, 0x00, 0x01, 0x00, 0x00, 0x00, 0x10, 0x0b, 0x00, 0x00, 0x01, 0x00, 0x00, 0x00
        /*005c*/ 	.byte	0xb0, 0x0b, 0x00, 0x00, 0x01, 0x00, 0x00, 0x00, 0x60, 0x25, 0x00, 0x00, 0x01, 0x00, 0x00, 0x00
        /*006c*/ 	.byte	0xd0, 0x26, 0x00, 0x00, 0x01, 0x00, 0x00, 0x00, 0xb0, 0x76, 0x00, 0x00, 0x01, 0x00, 0x00, 0x00
        /*007c*/ 	.byte	0x40, 0xb9, 0x00, 0x00, 0x01, 0x00, 0x00, 0x00, 0x40, 0xbf, 0x00, 0x00, 0x01, 0x00, 0x00, 0x00
        /*008c*/ 	.byte	0xc0, 0xbf, 0x00, 0x00, 0x01, 0x00, 0x00, 0x00, 0xd0, 0xc1, 0x00, 0x00


	//----- nvinfo : EIATTR_MERCURY_ISA_VERSION
	.align		4
.L_1879:
        /*0098*/ 	.byte	0x03, 0x5f
        /*009a*/ 	.short	0x0000


	//----- nvinfo : EIATTR_COOP_GROUP_MASK_REGIDS
	.align		4
        /*009c*/ 	.byte	0x04, 0x29
        /*009e*/ 	.short	(.L_1881 - .L_1880)


	//   ....[0]....
.L_1880:
        /*00a0*/ 	.word	0xffffffff


	//   ....[1]....
        /*00a4*/ 	.word	0xffffffff


	//   ....[2]....
        /*00a8*/ 	.word	0xffffffff


	//   ....[3]....
        /*00ac*/ 	.word	0xffffffff


	//   ....[4]....
        /*00b0*/ 	.word	0xffffffff


	//   ....[5]....
        /*00b4*/ 	.word	0xffffffff


	//   ....[6]....
        /*00b8*/ 	.word	0xffffffff


	//   ....[7]....
        /*00bc*/ 	.word	0xffffffff


	//   ....[8]....
        /*00c0*/ 	.word	0xffffffff


	//   ....[9]....
        /*00c4*/ 	.word	0xffffffff


	//   ....[10]....
        /*00c8*/ 	.word	0xffffffff


	//   ....[11]....
        /*00cc*/ 	.word	0xffffffff


	//   ....[12]....
        /*00d0*/ 	.word	0xffffffff


	//   ....[13]....
        /*00d4*/ 	.word	0xffffffff


	//   ....[14]....
        /*00d8*/ 	.word	0xffffffff


	//   ....[15]....
        /*00dc*/ 	.word	0xffffffff


	//   ....[16]....
        /*00e0*/ 	.word	0xffffffff


	//   ....[17]....
        /*00e4*/ 	.word	0xffffffff


	//   ....[18]....
        /*00e8*/ 	.word	0xffffffff


	//   ....[19]....
        /*00ec*/ 	.word	0xffffffff


	//   ....[20]....
        /*00f0*/ 	.word	0xffffffff


	//   ....[21]....
        /*00f4*/ 	.word	0xffffffff


	//   ....[22]....
        /*00f8*/ 	.word	0xffffffff


	//   ....[23]....
        /*00fc*/ 	.word	0xffffffff


	//   ....[24]....
        /*0100*/ 	.word	0xffffffff


	//   ....[25]....
        /*0104*/ 	.word	0xffffffff


	//   ....[26]....
        /*0108*/ 	.word	0xffffffff


	//   ....[27]....
        /*010c*/ 	.word	0xffffffff


	//   ....[28]....
        /*0110*/ 	.word	0xffffffff


	//   ....[29]....
        /*0114*/ 	.word	0xffffffff


	//   ....[30]....
        /*0118*/ 	.word	0xffffffff


	//   ....[31]....
        /*011c*/ 	.word	0xffffffff


	//   ....[32]....
        /*0120*/ 	.word	0xffffffff


	//   ....[33]....
        /*0124*/ 	.word	0xffffffff


	//   ....[34]....
        /*0128*/ 	.word	0xffffffff


	//   ....[35]....
        /*012c*/ 	.word	0xffffffff


	//   ....[36]....
        /*0130*/ 	.word	0xffffffff


	//   ....[37]....
        /*0134*/ 	.word	0xffffffff


	//   ....[38]....
        /*0138*/ 	.word	0xffffffff


	//   ....[39]....
        /*013c*/ 	.word	0xffffffff


	//   ....[40]....
        /*0140*/ 	.word	0xffffffff


	//   ....[41]....
        /*0144*/ 	.word	0xffffffff


	//   ....[42]....
        /*0148*/ 	.word	0xffffffff


	//   ....[43]....
        /*014c*/ 	.word	0xffffffff


	//   ....[44]....
        /*0150*/ 	.word	0xffffffff


	//   ....[45]....
        /*0154*/ 	.word	0xffffffff


	//   ....[46]....
        /*0158*/ 	.word	0xffffffff


	//   ....[47]....
        /*015c*/ 	.word	0xffffffff


	//   ....[48]....
        /*0160*/ 	.word	0xffffffff


	//   ....[49]....
        /*0164*/ 	.word	0xffffffff


	//   ....[50]....
        /*0168*/ 	.word	0xffffffff


	//   ....[51]....
        /*016c*/ 	.word	0xffffffff


	//   ....[52]....
        /*0170*/ 	.word	0xffffffff


	//   ....[53]....
        /*0174*/ 	.word	0xffffffff


	//   ....[54]....
        /*0178*/ 	.word	0xffffffff


	//   ....[55]....
        /*017c*/ 	.word	0xffffffff


	//   ....[56]....
        /*0180*/ 	.word	0xffffffff


	//   ....[57]....
        /*0184*/ 	.word	0xffffffff


	//   ....[58]....
        /*0188*/ 	.word	0xffffffff


	//   ....[59]....
        /*018c*/ 	.word	0xffffffff


	//   ....[60]....
        /*0190*/ 	.word	0xffffffff


	//   ....[61]....
        /*0194*/ 	.word	0xffffffff


	//   ....[62]....
        /*0198*/ 	.word	0xffffffff


	//   ....[63]....
        /*019c*/ 	.word	0xffffffff


	//   ....[64]....
        /*01a0*/ 	.word	0xffffffff


	//   ....[65]....
        /*01a4*/ 	.word	0xffffffff


	//   ....[66]....
        /*01a8*/ 	.word	0xffffffff


	//   ....[67]....
        /*01ac*/ 	.word	0xffffffff


	//   ....[68]....
        /*01b0*/ 	.word	0xffffffff


	//   ....[69]....
        /*01b4*/ 	.word	0xffffffff


	//   ....[70]....
        /*01b8*/ 	.word	0xffffffff


	//   ....[71]....
        /*01bc*/ 	.word	0xffffffff


	//   ....[72]....
        /*01c0*/ 	.word	0xffffffff


	//   ....[73]....
        /*01c4*/ 	.word	0xffffffff


	//   ....[74]....
        /*01c8*/ 	.word	0xffffffff


	//   ....[75]....
        /*01cc*/ 	.word	0xffffffff


	//   ....[76]....
        /*01d0*/ 	.word	0xffffffff


	//   ....[77]....
        /*01d4*/ 	.word	0xffffffff


	//   ....[78]....
        /*01d8*/ 	.word	0xffffffff


	//   ....[79]....
        /*01dc*/ 	.word	0xffffffff


	//   ....[80]....
        /*01e0*/ 	.word	0xffffffff


	//   ....[81]....
        /*01e4*/ 	.word	0xffffffff


	//   ....[82]....
        /*01e8*/ 	.word	0xffffffff


	//   ....[83]....
        /*01ec*/ 	.word	0xffffffff


	//   ....[84]....
        /*01f0*/ 	.word	0xffffffff


	//   ....[85]....
        /*01f4*/ 	.word	0xffffffff


	//   ....[86]....
        /*01f8*/ 	.word	0xffffffff


	//   ....[87]....
        /*01fc*/ 	.word	0xffffffff


	//   ....[88]....
        /*0200*/ 	.word	0xffffffff


	//   ....[89]....
        /*0204*/ 	.word	0xffffffff


	//   ....[90]....
        /*0208*/ 	.word	0xffffffff


	//   ....[91]....
        /*020c*/ 	.word	0xffffffff


	//   ....[92]....
        /*0210*/ 	.word	0xffffffff


	//   ....[93]....
        /*0214*/ 	.word	0xffffffff


	//   ....[94]....
        /*0218*/ 	.word	0xffffffff


	//   ....[95]....
        /*021c*/ 	.word	0xffffffff


	//   ....[96]....
        /*0220*/ 	.word	0xffffffff


	//   ....[97]....
        /*0224*/ 	.word	0xffffffff


	//   ....[98]....
        /*0228*/ 	.word	0xffffffff


	//   ....[99]....
        /*022c*/ 	.word	0xffffffff


	//   ....[100]....
        /*0230*/ 	.word	0xffffffff


	//   ....[101]....
        /*0234*/ 	.word	0xffffffff


	//   ....[102]....
        /*0238*/ 	.word	0xffffffff


	//   ....[103]....
        /*023c*/ 	.word	0xffffffff


	//   ....[104]....
        /*0240*/ 	.word	0xffffffff


	//   ....[105]....
        /*0244*/ 	.word	0xffffffff


	//   ....[106]....
        /*0248*/ 	.word	0xffffffff


	//   ....[107]....
        /*024c*/ 	.word	0xffffffff


	//   ....[108]....
        /*0250*/ 	.word	0xffffffff


	//   ....[109]....
        /*0254*/ 	.word	0xffffffff


	//   ....[110]....
        /*0258*/ 	.word	0xffffffff


	//   ....[111]....
        /*025c*/ 	.word	0xffffffff


	//   ....[112]....
        /*0260*/ 	.word	0xffffffff


	//   ....[113]....
        /*0264*/ 	.word	0xffffffff


	//   ....[114]....
        /*0268*/ 	.word	0xffffffff


	//   ....[115]....
        /*026c*/ 	.word	0xffffffff


	//   ....[116]....
        /*0270*/ 	.word	0xffffffff


	//   ....[117]....
        /*0274*/ 	.word	0xffffffff


	//   ....[118]....
        /*0278*/ 	.word	0xffffffff


	//   ....[119]....
        /*027c*/ 	.word	0xffffffff


	//   ....[120]....
        /*0280*/ 	.word	0xffffffff


	//   ....[121]....
        /*0284*/ 	.word	0xffffffff


	//   ....[122]....
        /*0288*/ 	.word	0xffffffff


	//   ....[123]....
        /*028c*/ 	.word	0xffffffff


	//   ....[124]....
        /*0290*/ 	.word	0xffffffff


	//   ....[125]....
        /*0294*/ 	.word	0xffffffff


	//   ....[126]....
        /*0298*/ 	.word	0xffffffff


	//   ....[127]....
        /*029c*/ 	.word	0xffffffff


	//   ....[128]....
        /*02a0*/ 	.word	0xffffffff


	//   ....[129]....
        /*02a4*/ 	.word	0xffffffff


	//   ....[130]....
        /*02a8*/ 	.word	0xffffffff


	//   ....[131]....
        /*02ac*/ 	.word	0xffffffff


	//   ....[132]....
        /*02b0*/ 	.word	0xffffffff


	//   ....[133]....
        /*02b4*/ 	.word	0xffffffff


	//   ....[134]....
        /*02b8*/ 	.word	0xffffffff


	//   ....[135]....
        /*02bc*/ 	.word	0xffffffff


	//   ....[136]....
        /*02c0*/ 	.word	0xffffffff


	//   ....[137]....
        /*02c4*/ 	.word	0xffffffff


	//   ....[138]....
        /*02c8*/ 	.word	0xffffffff


	//   ....[139]....
        /*02cc*/ 	.word	0xffffffff


	//   ....[140]....
        /*02d0*/ 	.word	0xffffffff


	//   ....[141]....
        /*02d4*/ 	.word	0xffffffff


	//   ....[142]....
        /*02d8*/ 	.word	0xffffffff


	//   ....[143]....
        /*02dc*/ 	.word	0xffffffff


	//   ....[144]....
        /*02e0*/ 	.word	0xffffffff


	//   ....[145]....
        /*02e4*/ 	.word	0xffffffff


	//   ....[146]....
        /*02e8*/ 	.word	0xffffffff


	//   ....[147]....
        /*02ec*/ 	.word	0xffffffff


	//   ....[148]....
        /*02f0*/ 	.word	0xffffffff


	//   ....[149]....
        /*02f4*/ 	.word	0xffffffff


	//   ....[150]....
        /*02f8*/ 	.word	0xffffffff


	//   ....[151]....
        /*02fc*/ 	.word	0xffffffff


	//   ....[152]....
        /*0300*/ 	.word	0xffffffff


	//   ....[153]....
        /*0304*/ 	.word	0xffffffff


	//   ....[154]....
        /*0308*/ 	.word	0xffffffff


	//----- nvinfo : EIATTR_COOP_GROUP_INSTR_OFFSETS
	.align		4
.L_1881:
        /*030c*/ 	.byte	0x04, 0x28
        /*030e*/ 	.short	(.L_1883 - .L_1882)


	//   ....[0]....
.L_1882:
        /*0310*/ 	.word	0x00000d00


	//   ....[1]....
        /*0314*/ 	.word	0x00000e10


	//   ....[2]....
        /*0318*/ 	.word	0x00001020


	//   ....[3]....
        /*031c*/ 	.word	0x00001200


	//   ....[4]....
        /*0320*/ 	.word	0x000017b0


	//   ....[5]....
        /*0324*/ 	.word	0x00001e80


	//   ....[6]....
        /*0328*/ 	.word	0x00002290


	//   ....[7]....
        /*032c*/ 	.word	0x00002de0


	//   ....[8]....
        /*0330*/ 	.word	0x00003760


	//   ....[9]....
        /*0334*/ 	.word	0x00004df0


	//   ....[10]....
        /*0338*/ 	.word	0x00004e10


	//   ....[11]....
        /*033c*/ 	.word	0x00004e30


	//   ....[12]....
        /*0340*/ 	.word	0x00004e40


	//   ....[13]....
        /*0344*/ 	.word	0x00004ee0


	//   ....[14]....
        /*0348*/ 	.word	0x00004f20


	//   ....[15]....
        /*034c*/ 	.word	0x00004f30


	//   ....[16]....
        /*0350*/ 	.word	0x00004f40


	//   ....[17]....
        /*0354*/ 	.word	0x00004ff0


	//   ....[18]....
        /*0358*/ 	.word	0x00005020


	//   ....[19]....
        /*035c*/ 	.word	0x00005030


	//   ....[20]....
        /*0360*/ 	.word	0x00005040


	//   ....[21]....
        /*0364*/ 	.word	0x000050e0


	//   ....[22]....
        /*0368*/ 	.word	0x00005110


	//   ....[23]....
        /*036c*/ 	.word	0x00005130


	//   ....[24]....
        /*0370*/ 	.word	0x00005140


	//   ....[25]....
        /*0374*/ 	.word	0x000051e0


	//   ....[26]....
        /*0378*/ 	.word	0x00005210


	//   ....[27]....
        /*037c*/ 	.word	0x00005230


	//   ....[28]....
        /*0380*/ 	.word	0x00005240


	//   ....[29]....
        /*0384*/ 	.word	0x00005370


	//   ....[30]....
        /*0388*/ 	.word	0x000053c0


	//   ....[31]....
        /*038c*/ 	.word	0x00005410


	//   ....[32]....
        /*0390*/ 	.word	0x00005460


	//   ....[33]....
        /*0394*/ 	.word	0x00005480


	//   ....[34]....
        /*0398*/ 	.word	0x00005490


	//   ....[35]....
        /*039c*/ 	.word	0x000054a0


	//   ....[36]....
        /*03a0*/ 	.word	0x000054b0


	//   ....[37]....
        /*03a4*/ 	.word	0x000054c0


	//   ....[38]....
        /*03a8*/ 	.word	0x000054d0


	//   ....[39]....
        /*03ac*/ 	.word	0x000054e0


	//   ....[40]....
        /*03b0*/ 	.word	0x000054f0


	//   ....[41]....
        /*03b4*/ 	.word	0x00006af0


	//   ....[42]....
        /*03b8*/ 	.word	0x00006b10


	//   ....[43]....
        /*03bc*/ 	.word	0x00006b20


	//   ....[44]....
        /*03c0*/ 	.word	0x00006b30


	//   ....[45]....
        /*03c4*/ 	.word	0x00006c50


	//   ....[46]....
        /*03c8*/ 	.word	0x00006c60


	//   ....[47]....
        /*03cc*/ 	.word	0x00006c70


	//   ....[48]....
        /*03d0*/ 	.word	0x00006c80


	//   ....[49]....
        /*03d4*/ 	.word	0x00006da0


	//   ....[50]....
        /*03d8*/ 	.word	0x00006dc0


	//   ....[51]....
        /*03dc*/ 	.word	0x00006dd0


	//   ....[52]....
        /*03e0*/ 	.word	0x00006de0


	//   ....[53]....
        /*03e4*/ 	.word	0x00006f00


	//   ....[54]....
        /*03e8*/ 	.word	0x00006f10


	//   ....[55]....
        /*03ec*/ 	.word	0x00006f20


	//   ....[56]....
        /*03f0*/ 	.word	0x00006f30


	//   ....[57]....
        /*03f4*/ 	.word	0x00007050


	//   ....[58]....
        /*03f8*/ 	.word	0x00007070


	//   ....[59]....
        /*03fc*/ 	.word	0x00007080


	//   ....[60]....
        /*0400*/ 	.word	0x00007090


	//   ....[61]....
        /*0404*/ 	.word	0x00007190


	//   ....[62]....
        /*0408*/ 	.word	0x000071a0


	//   ....[63]....
        /*040c*/ 	.word	0x000071b0


	//   ....[64]....
        /*0410*/ 	.word	0x000071c0


	//   ....[65]....
        /*0414*/ 	.word	0x000071d0


	//   ....[66]....
        /*0418*/ 	.word	0x000071e0


	//   ....[67]....
        /*041c*/ 	.word	0x000071f0


	//   ....[68]....
        /*0420*/ 	.word	0x00007220


	//   ....[69]....
        /*0424*/ 	.word	0x00007250


	//   ....[70]....
        /*0428*/ 	.word	0x00007280


	//   ....[71]....
        /*042c*/ 	.word	0x00007290


	//   ....[72]....
        /*0430*/ 	.word	0x000072a0


	//   ....[73]....
        /*0434*/ 	.word	0x0000b230


	//   ....[74]....
        /*0438*/ 	.word	0x0000b270


	//   ....[75]....
        /*043c*/ 	.word	0x0000b390


	//   ....[76]....
        /*0440*/ 	.word	0x0000b3c0


	//   ....[77]....
        /*0444*/ 	.word	0x0000b4a0


	//   ....[78]....
        /*0448*/ 	.word	0x0000b4d0


	//   ....[79]....
        /*044c*/ 	.word	0x0000b5b0


	//   ....[80]....
        /*0450*/ 	.word	0x0000b5e0


	//   ....[81]....
        /*0454*/ 	.word	0x0000b6c0


	//   ....[82]....
        /*0458*/ 	.word	0x0000b6f0


	//   ....[83]....
        /*045c*/ 	.word	0x0000bb50


	//   ....[84]....
        /*0460*/ 	.word	0x0000bdb0


	//   ....[85]....
        /*0464*/ 	.word	0x0000c040


	//   ....[86]....
        /*0468*/ 	.word	0x0000c060


	//   ....[87]....
        /*046c*/ 	.word	0x0000c080


	//   ....[88]....
        /*0470*/ 	.word	0x0000c0a0


	//   ....[89]....
        /*0474*/ 	.word	0x0000c0c0


	//   ....[90]....
        /*0478*/ 	.word	0x0000c250


	//   ....[91]....
        /*047c*/ 	.word	0x0000c270


	//   ....[92]....
        /*0480*/ 	.word	0x0000c290


	//   ....[93]....
        /*0484*/ 	.word	0x0000c2b0


	//   ....[94]....
        /*0488*/ 	.word	0x0000c2d0


	//   ....[95]....
        /*048c*/ 	.word	0x0000c5e0


	//   ....[96]....
        /*0490*/ 	.word	0x0000c660


	//   ....[97]....
        /*0494*/ 	.word	0x0000c6d0


	//   ....[98]....
        /*0498*/ 	.word	0x0000c740


	//   ....[99]....
        /*049c*/ 	.word	0x0000c890


	//   ....[100]....
        /*04a0*/ 	.word	0x0000c900


	//   ....[101]....
        /*04a4*/ 	.word	0x0000c970


	//   ....[102]....
        /*04a8*/ 	.word	0x0000c9e0


	//   ....[103]....
        /*04ac*/ 	.word	0x0000cb10


	//   ....[104]....
        /*04b0*/ 	.word	0x0000cb80


	//   ....[105]....
        /*04b4*/ 	.word	0x0000cbf0


	//   ....[106]....
        /*04b8*/ 	.word	0x0000cc60


	//   ....[107]....
        /*04bc*/ 	.word	0x0000cd80


	//   ....[108]....
        /*04c0*/ 	.word	0x0000cdf0


	//   ....[109]....
        /*04c4*/ 	.word	0x0000ce60


	//   ....[110]....
        /*04c8*/ 	.word	0x0000ced0


	//   ....[111]....
        /*04cc*/ 	.word	0x0000d010


	//   ....[112]....
        /*04d0*/ 	.word	0x0000d080


	//   ....[113]....
        /*04d4*/ 	.word	0x0000d0f0


	//   ....[114]....
        /*04d8*/ 	.word	0x0000d160


	//   ....[115]....
        /*04dc*/ 	.word	0x0000d1d0


	//   ....[116]....
        /*04e0*/ 	.word	0x0000d240


	//   ....[117]....
        /*04e4*/ 	.word	0x0000d2b0


	//   ....[118]....
        /*04e8*/ 	.word	0x0000d320


	//   ....[119]....
        /*04ec*/ 	.word	0x0000d390


	//   ....[120]....
        /*04f0*/ 	.word	0x0000d3e0


	//   ....[121]....
        /*04f4*/ 	.word	0x0000d430


	//   ....[122]....
        /*04f8*/ 	.word	0x0000d480


	//   ....[123]....
        /*04fc*/ 	.word	0x0000d500


	//   ....[124]....
        /*0500*/ 	.word	0x0000d580


	//   ....[125]....
        /*0504*/ 	.word	0x0000d5f0


	//   ....[126]....
        /*0508*/ 	.word	0x0000d660


	//   ....[127]....
        /*050c*/ 	.word	0x0000d6d0


	//   ....[128]....
        /*0510*/ 	.word	0x0000d740


	//   ....[129]....
        /*0514*/ 	.word	0x0000d7b0


	//   ....[130]....
        /*0518*/ 	.word	0x0000d820


	//   ....[131]....
        /*051c*/ 	.word	0x0000d890


	//   ....[132]....
        /*0520*/ 	.word	0x0000d910


	//   ....[133]....
        /*0524*/ 	.word	0x0000d980


	//   ....[134]....
        /*0528*/ 	.word	0x0000d9f0


	//   ....[135]....
        /*052c*/ 	.word	0x0000da60


	//   ....[136]....
        /*0530*/ 	.word	0x0000dad0


	//   ....[137]....
        /*0534*/ 	.word	0x0000db40


	//   ....[138]....
        /*0538*/ 	.word	0x0000dbb0


	//   ....[139]....
        /*053c*/ 	.word	0x0000dc20


	//   ....[140]....
        /*0540*/ 	.word	0x0000dca0


	//   ....[141]....
        /*0544*/ 	.word	0x0000dd10


	//   ....[142]....
        /*0548*/ 	.word	0x0000dd80


	//   ....[143]....
        /*054c*/ 	.word	0x0000ddd0


	//   ....[144]....
        /*0550*/ 	.word	0x0000de20


	//   ....[145]....
        /*0554*/ 	.word	0x0000de70


	//   ....[146]....
        /*0558*/ 	.word	0x0000dec0


	//   ....[147]....
        /*055c*/ 	.word	0x0000df50


	//   ....[148]....
        /*0560*/ 	.word	0x0000dfc0


	//   ....[149]....
        /*0564*/ 	.word	0x0000e030


	//   ....[150]....
        /*0568*/ 	.word	0x0000e0a0


	//   ....[151]....
        /*056c*/ 	.word	0x0000e160


	//   ....[152]....
        /*0570*/ 	.word	0x0000e1b0


	//   ....[153]....
        /*0574*/ 	.word	0x0000e200


	//   ....[154]....
        /*0578*/ 	.word	0x0000e250


	//----- nvinfo : EIATTR_EXIT_INSTR_OFFSETS
	.align		4
.L_1883:
        /*057c*/ 	.byte	0x04, 0x1c
        /*057e*/ 	.short	(.L_1885 - .L_1884)


	//   ....[0]....
.L_1884:
        /*0580*/ 	.word	0x0000c400


	//   ....[1]....
        /*0584*/ 	.word	0x0000c580


	//----- nvinfo : EIATTR_MAX_THREADS
	.align		4
.L_1885:
        /*0588*/ 	.byte	0x04, 0x05
        /*058a*/ 	.short	(.L_1887 - .L_1886)
.L_1886:
        /*058c*/ 	.word	0x00000080
        /*0590*/ 	.word	0x00000001
        /*0594*/ 	.word	0x00000001


	//----- nvinfo : EIATTR_CRS_STACK_SIZE
	.align		4
.L_1887:
        /*0598*/ 	.byte	0x04, 0x1e
        /*059a*/ 	.short	(.L_1889 - .L_1888)
.L_1888:
        /*059c*/ 	.word	0x00000000
.L_1889:


//--------------------- .nv.info._Z25selective_scan_bwd_kernelI32Selective_Scan_bwd_kernel_traitsILi128ELi16ELb1ELb1ELb1ELb1ELb0EfN3c107complexIfEEEEv12SSMParamsBwd --------------------------
	.section	.nv.info._Z25selective_scan_bwd_kernelI32Selective_Scan_bwd_kernel_traitsILi128ELi16ELb1ELb1ELb1ELb1ELb0EfN3c107complexIfEEEEv12SSMParamsBwd,"",@"SHT_CUDA_INFO"
	.sectionflags	@""
	.align	4


	//----- nvinfo : EIATTR_CUDA_API_VERSION
	.align		4
        /*0000*/ 	.byte	0x04, 0x37
        /*0002*/ 	.short	(.L_1891 - .L_1890)
.L_1890:
        /*0004*/ 	.word	0x00000082


	//----- nvinfo : EIATTR_SW2861232_WAR
	.align		4
.L_1891:
        /*0008*/ 	.byte	0x01, 0x35
	.zero		2


	//----- nvinfo : EIATTR_PARAM_CBANK
	.align		4
        /*000c*/ 	.byte	0x04, 0x0a
        /*000e*/ 	.short	(.L_1893 - .L_1892)
	.align		4
.L_1892:
        /*0010*/ 	.word	index@(.nv.constant0._Z25selective_scan_bwd_kernelI32Selective_Scan_bwd_kernel_traitsILi128ELi16ELb1ELb1ELb1ELb1ELb0EfN3c107complexIfEEEEv12SSMParamsBwd)
        /*0014*/ 	.short	0x0160
        /*0016*/ 	.short	0x01f0


	//----- nvinfo : EIATTR_CBANK_PARAM_SIZE
	.align		4
.L_1893:
        /*0018*/ 	.byte	0x03, 0x19
        /*001a*/ 	.short	0x01f0


	//----- nvinfo : EIATTR_KPARAM_INFO
	.align		4
        /*001c*/ 	.byte	0x04, 0x17
        /*001e*/ 	.short	(.L_1895 - .L_1894)
.L_1894:
        /*0020*/ 	.word	0x00000000
        /*0024*/ 	.short	0x0000
        /*0026*/ 	.short	0x0000
        /*0028*/ 	.byte	0x00, 0xf0, 0xc1, 0x07


	//----- nvinfo : EIATTR_MAXREG_COUNT
	.align		4
.L_1895:
        /*002c*/ 	.byte	0x03, 0x1b
        /*002e*/ 	.short	0x00ff


	//----- nvinfo : EIATTR_NUM_BARRIERS
	.align		4
        /*0030*/ 	.byte	0x02, 0x4c
        /*0032*/ 	.byte	0x01
	.zero		1


	//----- nvinfo : EIATTR_MERCURY_ISA_VERSION
	.align		4
        /*0034*/ 	.byte	0x03, 0x5f
        /*0036*/ 	.short	0x0000


	//----- nvinfo : EIATTR_COOP_GROUP_MASK_REGIDS
	.align		4
        /*0038*/ 	.byte	0x04, 0x29
        /*003a*/ 	.short	(.L_1897 - .L_1896)


	//   ....[0]....
.L_1896:
        /*003c*/ 	.word	0xffffffff


	//   ....[1]....
        /*0040*/ 	.word	0xffffffff


	//   ....[2]....
        /*0044*/ 	.word	0xffffffff


	//   ....[3]....
        /*0048*/ 	.word	0xffffffff


	//   ....[4]....
        /*004c*/ 	.word	0xffffffff


	//   ....[5]....
        /*0050*/ 	.word	0xffffffff


	//   ....[6]....
        /*0054*/ 	.word	0xffffffff


	//   ....[7]....
        /*0058*/ 	.word	0xffffffff


	//   ....[8]....
        /*005c*/ 	.word	0xffffffff


	//   ....[9]....
        /*0060*/ 	.word	0xffffffff


	//   ....[10]....
        /*0064*/ 	.word	0xffffffff


	//   ....[11]....
        /*0068*/ 	.word	0xffffffff


	//   ....[12]....
        /*006c*/ 	.word	0xffffffff


	//   ....[13]....
        /*0070*/ 	.word	0xffffffff


	//   ....[14]....
        /*0074*/ 	.word	0xffffffff


	//   ....[15]....
        /*0078*/ 	.word	0xffffffff


	//   ....[16]....
        /*007c*/ 	.word	0xffffffff


	//   ....[17]....
        /*0080*/ 	.word	0xffffffff


	//   ....[18]....
        /*0084*/ 	.word	0xffffffff


	//   ....[19]....
        /*0088*/ 	.word	0xffffffff


	//   ....[20]....
        /*008c*/ 	.word	0xffffffff


	//   ....[21]....
        /*0090*/ 	.word	0xffffffff


	//   ....[22]....
        /*0094*/ 	.word	0xffffffff


	//   ....[23]....
        /*0098*/ 	.word	0xffffffff


	//   ....[24]....
        /*009c*/ 	.word	0xffffffff


	//   ....[25]....
        /*00a0*/ 	.word	0xffffffff


	//   ....[26]....
        /*00a4*/ 	.word	0xffffffff


	//   ....[27]....
        /*00a8*/ 	.word	0xffffffff


	//   ....[28]....
        /*00ac*/ 	.word	0xffffffff


	//   ....[29]....
        /*00b0*/ 	.word	0xffffffff


	//   ....[30]....
        /*00b4*/ 	.word	0xffffffff


	//   ....[31]....
        /*00b8*/ 	.word	0xffffffff


	//   ....[32]....
        /*00bc*/ 	.word	0xffffffff


	//   ....[33]....
        /*00c0*/ 	.word	0xffffffff


	//   ....[34]....
        /*00c4*/ 	.word	0xffffffff


	//   ....[35]....
        /*00c8*/ 	.word	0xffffffff


	//   ....[36]....
        /*00cc*/ 	.word	0xffffffff


	//   ....[37]....
        /*00d0*/ 	.word	0xffffffff


	//   ....[38]....
        /*00d4*/ 	.word	0xffffffff


	//   ....[39]....
        /*00d8*/ 	.word	0xffffffff


	//   ....[40]....
        /*00dc*/ 	.word	0xffffffff


	//   ....[41]....
        /*00e0*/ 	.word	0xffffffff


	//   ....[42]....
        /*00e4*/ 	.word	0xffffffff


	//   ....[43]....
        /*00e8*/ 	.word	0xffffffff


	//   ....[44]....
        /*00ec*/ 	.word	0xffffffff


	//   ....[45]....
        /*00f0*/ 	.word	0xffffffff


	//   ....[46]....
        /*00f4*/ 	.word	0xffffffff


	//   ....[47]....
        /*00f8*/ 	.word	0xffffffff


	//   ....[48]....
        /*00fc*/ 	.word	0xffffffff


	//   ....[49]....
        /*0100*/ 	.word	0xffffffff


	//   ....[50]....
        /*0104*/ 	.word	0xffffffff


	//   ....[51]....
        /*0108*/ 	.word	0xffffffff


	//   ....[52]....
        /*010c*/ 	.word	0xffffffff


	//   ....[53]....
        /*0110*/ 	.word	0xffffffff


	//   ....[54]....
        /*0114*/ 	.word	0xffffffff


	//   ....[55]....
        /*0118*/ 	.word	0xffffffff


	//   ....[56]....
        /*011c*/ 	.word	0xffffffff


	//   ....[57]....
        /*0120*/ 	.word	0xffffffff


	//   ....[58]....
        /*0124*/ 	.word	0xffffffff


	//   ....[59]....
        /*0128*/ 	.word	0xffffffff


	//   ....[60]....
        /*012c*/ 	.word	0xffffffff


	//   ....[61]....
        /*0130*/ 	.word	0xffffffff


	//   ....[62]....
        /*0134*/ 	.word	0xffffffff


	//   ....[63]....
        /*0138*/ 	.word	0xffffffff


	//   ....[64]....
        /*013c*/ 	.word	0xffffffff


	//   ....[65]....
        /*0140*/ 	.word	0xffffffff


	//   ....[66]....
        /*0144*/ 	.word	0xffffffff


	//   ....[67]....
        /*0148*/ 	.word	0xffffffff


	//   ....[68]....
        /*014c*/ 	.word	0xffffffff


	//   ....[69]....
        /*0150*/ 	.word	0xffffffff


	//   ....[70]....
        /*0154*/ 	.word	0xffffffff


	//   ....[71]....
        /*0158*/ 	.word	0xffffffff


	//   ....[72]....
        /*015c*/ 	.word	0xffffffff


	//   ....[73]....
        /*0160*/ 	.word	0xffffffff


	//   ....[74]....
        /*0164*/ 	.word	0xffffffff


	//   ....[75]....
        /*0168*/ 	.word	0xffffffff


	//   ....[76]....
        /*016c*/ 	.word	0xffffffff


	//   ....[77]....
        /*0170*/ 	.word	0xffffffff


	//   ....[78]....
        /*0174*/ 	.word	0xffffffff


	//   ....[79]....
        /*0178*/ 	.word	0xffffffff


	//   ....[80]....
        /*017c*/ 	.word	0xffffffff


	//   ....[81]....
        /*0180*/ 	.word	0xffffffff


	//   ....[82]....
        /*0184*/ 	.word	0xffffffff


	//   ....[83]....
        /*0188*/ 	.word	0xffffffff


	//   ....[84]....
        /*018c*/ 	.word	0xffffffff


	//   ....[85]....
        /*0190*/ 	.word	0xffffffff


	//   ....[86]....
        /*0194*/ 	.word	0xffffffff


	//   ....[87]....
        /*0198*/ 	.word	0xffffffff


	//   ....[88]....
        /*019c*/ 	.word	0xffffffff


	//   ....[89]....
        /*01a0*/ 	.word	0xffffffff


	//   ....[90]....
        /*01a4*/ 	.word	0xffffffff


	//   ....[91]....
        /*01a8*/ 	.word	0xffffffff


	//   ....[92]....
        /*01ac*/ 	.word	0xffffffff


	//   ....[93]....
        /*01b0*/ 	.word	0xffffffff


	//   ....[94]....
        /*01b4*/ 	.word	0xffffffff


	//   ....[95]....
        /*01b8*/ 	.word	0xffffffff


	//   ....[96]....
        /*01bc*/ 	.word	0xffffffff


	//   ....[97]....
        /*01c0*/ 	.word	0xffffffff


	//   ....[98]....
        /*01c4*/ 	.word	0xffffffff


	//   ....[99]....
        /*01c8*/ 	.word	0xffffffff


	//   ....[100]....
        /*01cc*/ 	.word	0xffffffff


	//   ....[101]....
        /*01d0*/ 	.word	0xffffffff


	//   ....[102]....
        /*01d4*/ 	.word	0xffffffff


	//   ....[103]....
        /*01d8*/ 	.word	0xffffffff


	//   ....[104]....
        /*01dc*/ 	.word	0xffffffff


	//   ....[105]....
        /*01e0*/ 	.word	0xffffffff


	//   ....[106]....
        /*01e4*/ 	.word	0xffffffff


	//   ....[107]....
        /*01e8*/ 	.word	0xffffffff


	//   ....[108]....
        /*01ec*/ 	.word	0xffffffff


	//   ....[109]....
        /*01f0*/ 	.word	0xffffffff


	//   ....[110]....
        /*01f4*/ 	.word	0xffffffff


	//   ....[111]....
        /*01f8*/ 	.word	0xffffffff


	//   ....[112]....
        /*01fc*/ 	.word	0xffffffff


	//   ....[113]....
        /*0200*/ 	.word	0xffffffff


	//   ....[114]....
        /*0204*/ 	.word	0xffffffff


	//   ....[115]....
        /*0208*/ 	.word	0xffffffff


	//   ....[116]....
        /*020c*/ 	.word	0xffffffff


	//   ....[117]....
        /*0210*/ 	.word	0xffffffff


	//   ....[118]....
        /*0214*/ 	.word	0xffffffff


	//   ....[119]....
        /*0218*/ 	.word	0xffffffff


	//   ....[120]....
        /*021c*/ 	.word	0xffffffff


	//   ....[121]....
        /*0220*/ 	.word	0xffffffff


	//   ....[122]....
        /*0224*/ 	.word	0xffffffff


	//   ....[123]....
        /*0228*/ 	.word	0xffffffff


	//   ....[124]....
        /*022c*/ 	.word	0xffffffff


	//   ....[125]....
        /*0230*/ 	.word	0xffffffff


	//   ....[126]....
        /*0234*/ 	.word	0xffffffff


	//   ....[127]....
        /*0238*/ 	.word	0xffffffff


	//   ....[128]....
        /*023c*/ 	.word	0xffffffff


	//   ....[129]....
        /*0240*/ 	.word	0xffffffff


	//   ....[130]....
        /*0244*/ 	.word	0xffffffff


	//   ....[131]....
        /*0248*/ 	.word	0xffffffff


	//   ....[132]....
        /*024c*/ 	.word	0xffffffff


	//   ....[133]....
        /*0250*/ 	.word	0xffffffff


	//   ....[134]....
        /*0254*/ 	.word	0xffffffff


	//   ....[135]....
        /*0258*/ 	.word	0xffffffff


	//   ....[136]....
        /*025c*/ 	.word	0xffffffff


	//   ....[137]....
        /*0260*/ 	.word	0xffffffff


	//   ....[138]....
        /*0264*/ 	.word	0xffffffff


	//   ....[139]....
        /*0268*/ 	.word	0xffffffff


	//   ....[140]....
        /*026c*/ 	.word	0xffffffff


	//   ....[141]....
        /*0270*/ 	.word	0xffffffff


	//   ....[142]....
        /*0274*/ 	.word	0xffffffff


	//   ....[143]....
        /*0278*/ 	.word	0xffffffff


	//   ....[144]....
        /*027c*/ 	.word	0xffffffff


	//   ....[145]....
        /*0280*/ 	.word	0xffffffff


	//   ....[146]....
        /*0284*/ 	.word	0xffffffff


	//   ....[147]....
        /*0288*/ 	.word	0xffffffff


	//   ....[148]....
        /*028c*/ 	.word	0xffffffff


	//   ....[149]....
        /*0290*/ 	.word	0xffffffff


	//   ....[150]....
        /*0294*/ 	.word	0xffffffff


	//   ....[151]....
        /*0298*/ 	.word	0xffffffff


	//----- nvinfo : EIATTR_COOP_GROUP_INSTR_OFFSETS
	.align		4
.L_1897:
        /*029c*/ 	.byte	0x04, 0x28
        /*029e*/ 	.short	(.L_1899 - .L_1898)


	//   ....[0]....
.L_1898:
        /*02a0*/ 	.word	0x00000c90


	//   ....[1]....
        /*02a4*/ 	.word	0x00000da0


	//   ....[2]....
        /*02a8*/ 	.word	0x00000f10


	//   ....[3]....
        /*02ac*/ 	.word	0x00003b80


	//   ....[4]....
        /*02b0*/ 	.word	0x000043c0


	//   ....[5]....
        /*02b4*/ 	.word	0x00005b70


	//   ....[6]....
        /*02b8*/ 	.word	0x00005b90


	//   ....[7]....
        /*02bc*/ 	.word	0x00005bc0


	//   ....[8]....
        /*02c0*/ 	.word	0x00005bd0


	//   ....[9]....
        /*02c4*/ 	.word	0x00005c80


	//   ....[10]....
        /*02c8*/ 	.word	0x00005ca0


	//   ....[11]....
        /*02cc*/ 	.word	0x00005cb0


	//   ....[12]....
        /*02d0*/ 	.word	0x00005cc0


	//   ....[13]....
        /*02d4*/ 	.word	0x00005d80


	//   ....[14]....
        /*02d8*/ 	.word	0x00005da0


	//   ....[15]....
        /*02dc*/ 	.word	0x00005db0


	//   ....[16]....
        /*02e0*/ 	.word	0x00005dc0


	//   ....[17]....
        /*02e4*/ 	.word	0x00005e80


	//   ....[18]....
        /*02e8*/ 	.word	0x00005ea0


	//   ....[19]....
        /*02ec*/ 	.word	0x00005eb0


	//   ....[20]....
        /*02f0*/ 	.word	0x00005ec0


	//   ....[21]....
        /*02f4*/ 	.word	0x00005f80


	//   ....[22]....
        /*02f8*/ 	.word	0x00005fb0


	//   ....[23]....
        /*02fc*/ 	.word	0x00005fd0


	//   ....[24]....
        /*0300*/ 	.word	0x00005fe0


	//   ....[25]....
        /*0304*/ 	.word	0x00006110


	//   ....[26]....
        /*0308*/ 	.word	0x00006180


	//   ....[27]....
        /*030c*/ 	.word	0x000061f0


	//   ....[28]....
        /*0310*/ 	.word	0x00006260


	//   ....[29]....
        /*0314*/ 	.word	0x00006280


	//   ....[30]....
        /*0318*/ 	.word	0x00006290


	//   ....[31]....
        /*031c*/ 	.word	0x000062a0


	//   ....[32]....
        /*0320*/ 	.word	0x000062b0


	//   ....[33]....
        /*0324*/ 	.word	0x000062c0


	//   ....[34]....
        /*0328*/ 	.word	0x000062d0


	//   ....[35]....
        /*032c*/ 	.word	0x000062e0


	//   ....[36]....
        /*0330*/ 	.word	0x000062f0


	//   ....[37]....
        /*0334*/ 	.word	0x000078f0


	//   ....[38]....
        /*0338*/ 	.word	0x00007910


	//   ....[39]....
        /*033c*/ 	.word	0x00007920


	//   ....[40]....
        /*0340*/ 	.word	0x00007930


	//   ....[41]....
        /*0344*/ 	.word	0x00007a50


	//   ....[42]....
        /*0348*/ 	.word	0x00007a60


	//   ....[43]....
        /*034c*/ 	.word	0x00007a70


	//   ....[44]....
        /*0350*/ 	.word	0x00007a80


	//   ....[45]....
        /*0354*/ 	.word	0x00007ba0


	//   ....[46]....
        /*0358*/ 	.word	0x00007bc0


	//   ....[47]....
        /*035c*/ 	.word	0x00007bd0


	//   ....[48]....
        /*0360*/ 	.word	0x00007be0


	//   ....[49]....
        /*0364*/ 	.word	0x00007d00


	//   ....[50]....
        /*0368*/ 	.word	0x00007d10


	//   ....[51]....
        /*036c*/ 	.word	0x00007d20


	//   ....[52]....
        /*0370*/ 	.word	0x00007d30


	//   ....[53]....
        /*0374*/ 	.word	0x00007e50


	//   ....[54]....
        /*0378*/ 	.word	0x00007e70


	//   ....[55]....
        /*037c*/ 	.word	0x00007e80


	//   ....[56]....
        /*0380*/ 	.word	0x00007e90


	//   ....[57]....
        /*0384*/ 	.word	0x00007f90


	//   ....[58]....
        /*0388*/ 	.word	0x00007fa0


	//   ....[59]....
        /*038c*/ 	.word	0x00007fb0


	//   ....[60]....
        /*0390*/ 	.word	0x00007fc0


	//   ....[61]....
        /*0394*/ 	.word	0x00007fd0


	//   ....[62]....
        /*0398*/ 	.word	0x00007fe0


	//   ....[63]....
        /*039c*/ 	.word	0x00007ff0


	//   ....[64]....
        /*03a0*/ 	.word	0x00008020


	//   ....[65]....
        /*03a4*/ 	.word	0x00008050


	//   ....[66]....
        /*03a8*/ 	.word	0x00008080


	//   ....[67]....
        /*03ac*/ 	.word	0x000080a0


	//   ....[68]....
        /*03b0*/ 	.word	0x000080b0


	//   ....[69]....
        /*03b4*/ 	.word	0x0000c020


	//   ....[70]....
        /*03b8*/ 	.word	0x0000c060


	//   ....[71]....
        /*03bc*/ 	.word	0x0000c150


	//   ....[72]....
        /*03c0*/ 	.word	0x0000c180


	//   ....[73]....
        /*03c4*/ 	.word	0x0000c260


	//   ....[74]....
        /*03c8*/ 	.word	0x0000c290


	//   ....[75]....
        /*03cc*/ 	.word	0x0000c370


	//   ....[76]....
        /*03d0*/ 	.word	0x0000c3a0


	//   ....[77]....
        /*03d4*/ 	.word	0x0000c480


	//   ....[78]....
        /*03d8*/ 	.word	0x0000c4b0


	//   ....[79]....
        /*03dc*/ 	.word	0x0000caa0


	//   ....[80]....
        /*03e0*/ 	.word	0x0000d030


	//   ....[81]....
        /*03e4*/ 	.word	0x0000d470


	//   ....[82]....
        /*03e8*/ 	.word	0x0000d670


	//   ....[83]....
        /*03ec*/ 	.word	0x0000d6d0


	//   ....[84]....
        /*03f0*/ 	.word	0x0000d720


	//   ....[85]....
        /*03f4*/ 	.word	0x0000d740


	//   ....[86]....
        /*03f8*/ 	.word	0x0000d760


	//   ....[87]....
        /*03fc*/ 	.word	0x0000d880


	//   ....[88]....
        /*0400*/ 	.word	0x0000d8d0


	//   ....[89]....
        /*0404*/ 	.word	0x0000d920


	//   ....[90]....
        /*0408*/ 	.word	0x0000d940


	//   ....[91]....
        /*040c*/ 	.word	0x0000d960


	//   ....[92]....
        /*0410*/ 	.word	0x0000dc70


	//   ....[93]....
        /*0414*/ 	.word	0x0000dcf0


	//   ....[94]....
        /*0418*/ 	.word	0x0000dd60


	//   ....[95]....
        /*041c*/ 	.word	0x0000ddd0


	//   ....[96]....
        /*0420*/ 	.word	0x0000df20


	//   ....[97]....
        /*0424*/ 	.word	0x0000df90


	//   ....[98]....
        /*0428*/ 	.word	0x0000e000


	//   ....[99]....
        /*042c*/ 	.word	0x0000e070


	//   ....[100]....
        /*0430*/ 	.word	0x0000e1a0


	//   ....[101]....
        /*0434*/ 	.word	0x0000e210


	//   ....[102]....
        /*0438*/ 	.word	0x0000e280


	//   ....[103]....
        /*043c*/ 	.word	0x0000e2f0


	//   ....[104]....
        /*0440*/ 	.word	0x0000e440


	//   ....[105]....
        /*0444*/ 	.word	0x0000e4b0


	//   ....[106]....
        /*0448*/ 	.word	0x0000e520


	//   ....[107]....
        /*044c*/ 	.word	0x0000e590


	//   ....[108]....
        /*0450*/ 	.word	0x0000e6c0


	//   ....[109]....
        /*0454*/ 	.word	0x0000e730


	//   ....[110]....
        /*0458*/ 	.word	0x0000e7a0


	//   ....[111]....
        /*045c*/ 	.word	0x0000e810


	//   ....[112]....
        /*0460*/ 	.word	0x0000e880


	//   ....[113]....
        /*0464*/ 	.word	0x0000e8f0


	//   ....[114]....
        /*0468*/ 	.word	0x0000e960


	//   ....[115]....
        /*046c*/ 	.word	0x0000e9d0


	//   ....[116]....
        /*0470*/ 	.word	0x0000ea50


	//   ....[117]....
        /*0474*/ 	.word	0x0000eac0


	//   ....[118]....
        /*0478*/ 	.word	0x0000eb30


	//   ....[119]....
        /*047c*/ 	.word	0x0000eba0


	//   ....[120]....
        /*0480*/ 	.word	0x0000ec10


	//   ....[121]....
        /*0484*/ 	.word	0x0000ec90


	//   ....[122]....
        /*0488*/ 	.word	0x0000ed00


	//   ....[123]....
        /*048c*/ 	.word	0x0000ed70


	//   ....[124]....
        /*0490*/ 	.word	0x0000ede0


	//   ....[125]....
        /*0494*/ 	.word	0x0000ee50


	//   ....[126]....
        /*0498*/ 	.word	0x0000eec0


	//   ....[127]....
        /*049c*/ 	.word	0x0000ef30


	//   ....[128]....
        /*04a0*/ 	.word	0x0000efa0


	//   ....[129]....
        /*04a4*/ 	.word	0x0000f020


	//   ....[130]....
        /*04a8*/ 	.word	0x0000f090


	//   ....[131]....
        /*04ac*/ 	.word	0x0000f100


	//   ....[132]....
        /*04b0*/ 	.word	0x0000f170


	//   ....[133]....
        /*04b4*/ 	.word	0x0000f1e0


	//   ....[134]....
        /*04b8*/ 	.word	0x0000f250


	//   ....[135]....
        /*04bc*/ 	.word	0x0000f2c0


	//   ....[136]....
        /*04c0*/ 	.word	0x0000f330


	//   ....[137]....
        /*04c4*/ 	.word	0x0000f3b0


	//   ....[138]....
        /*04c8*/ 	.word	0x0000f420


	//   ....[139]....
        /*04cc*/ 	.word	0x0000f490


	//   ....[140]....
        /*04d0*/ 	.word	0x0000f500


	//   ....[141]....
        /*04d4*/ 	.word	0x0000f570


	//   ....[142]....
        /*04d8*/ 	.word	0x0000f5e0


	//   ....[143]....
        /*04dc*/ 	.word	0x0000f650


	//   ....[144]....
        /*04e0*/ 	.word	0x0000f6c0


	//   ....[145]....
        /*04e4*/ 	.word	0x0000f730


	//   ....[146]....
        /*04e8*/ 	.word	0x0000f7a0


	//   ....[147]....
        /*04ec*/ 	.word	0x0000f810


	//   ....[148]....
        /*04f0*/ 	.word	0x0000f8e0


	//   ....[149]....
        /*04f4*/ 	.word	0x0000f950


	//   ....[150]....
        /*04f8*/ 	.word	0x0000f9c0


	//   ....[151]....
        /*04fc*/ 	.word	0x0000fa30


	//----- nvinfo : EIATTR_EXIT_INSTR_OFFSETS
	.align		4
.L_1899:
        /*0500*/ 	.byte	0x04, 0x1c
        /*0502*/ 	.short	(.L_1901 - .L_1900)


	//   ....[0]....
.L_1900:
        /*0504*/ 	.word	0x0000da90


	//   ....[1]....
        /*0508*/ 	.word	0x0000dc10


	//----- nvinfo : EIATTR_MAX_THREADS
	.align		4
.L_1901:
        /*050c*/ 	.byte	0x04, 0x05
        /*050e*/ 	.short	(.L_1903 - .L_1902)
.L_1902:
        /*0510*/ 	.word	0x00000080
        /*0514*/ 	.word	0x00000001
        /*0518*/ 	.word	0x00000001


	//----- nvinfo : EIATTR_CRS_STACK_SIZE
	.align		4
.L_1903:
        /*051c*/ 	.byte	0x04, 0x1e
        /*051e*/ 	.short	(.L_1905 - .L_1904)
.L_1904:
        /*0520*/ 	.word	0x00000000
.L_1905:


//--------------------- .nv.info._Z25selective_scan_bwd_kernelI32Selective_Scan_bwd_kernel_traitsILi128ELi16ELb1ELb1ELb1ELb1ELb1EfN3c107complexIfEEEEv12SSMParamsBwd --------------------------
	.section	.nv.info._Z25selective_scan_bwd_kernelI32Selective_Scan_bwd_kernel_traitsILi128ELi16ELb1ELb1ELb1ELb1ELb1EfN3c107complexIfEEEEv12SSMParamsBwd,"",@"SHT_CUDA_INFO"
	.sectionflags	@""
	.align	4


	//----- nvinfo : EIATTR_CUDA_API_VERSION
	.align		4
        /*0000*/ 	.byte	0x04, 0x37
        /*0002*/ 	.short	(.L_1907 - .L_1906)
.L_1906:
        /*0004*/ 	.word	0x00000082


	//----- nvinfo : EIATTR_SW2861232_WAR
	.align		4
.L_1907:
        /*0008*/ 	.byte	0x01, 0x35
	.zero		2


	//----- nvinfo : EIATTR_PARAM_CBANK
	.align		4
        /*000c*/ 	.byte	0x04, 0x0a
        /*000e*/ 	.short	(.L_1909 - .L_1908)
	.align		4
.L_1908:
        /*0010*/ 	.word	index@(.nv.constant0._Z25selective_scan_bwd_kernelI32Selective_Scan_bwd_kernel_traitsILi128ELi16ELb1ELb1ELb1ELb1ELb1EfN3c107complexIfEEEEv12SSMParamsBwd)
        /*0014*/ 	.short	0x0160
        /*0016*/ 	.short	0x01f0


	//----- nvinfo : EIATTR_CBANK_PARAM_SIZE
	.align		4
.L_1909:
        /*0018*/ 	.byte	0x03, 0x19
        /*001a*/ 	.short	0x01f0


	//----- nvinfo : EIATTR_KPARAM_INFO
	.align		4
        /*001c*/ 	.byte	0x04, 0x17
        /*001e*/ 	.short	(.L_1911 - .L_1910)
.L_1910:
        /*0020*/ 	.word	0x00000000
        /*0024*/ 	.short	0x0000
        /*0026*/ 	.short	0x0000
        /*0028*/ 	.byte	0x00, 0xf0, 0xc1, 0x07


	//----- nvinfo : EIATTR_MAXREG_COUNT
	.align		4
.L_1911:
        /*002c*/ 	.byte	0x03, 0x1b
        /*002e*/ 	.short	0x00ff


	//----- nvinfo : EIATTR_NUM_BARRIERS
	.align		4
        /*0030*/ 	.byte	0x02, 0x4c
        /*0032*/ 	.byte	0x01
	.zero		1


	//----- nvinfo : EIATTR_MERCURY_ISA_VERSION
	.align		4
        /*0034*/ 	.byte	0x03, 0x5f
        /*0036*/ 	.short	0x0000


	//----- nvinfo : EIATTR_COOP_GROUP_MASK_REGIDS
	.align		4
        /*0038*/ 	.byte	0x04, 0x29
        /*003a*/ 	.short	(.L_1913 - .L_1912)


	//   ....[0]....
.L_1912:
        /*003c*/ 	.word	0xffffffff


	//   ....[1]....
        /*0040*/ 	.word	0xffffffff


	//   ....[2]....
        /*0044*/ 	.word	0xffffffff


	//   ....[3]....
        /*0048*/ 	.word	0xffffffff


	//   ....[4]....
        /*004c*/ 	.word	0xffffffff


	//   ....[5]....
        /*0050*/ 	.word	0xffffffff


	//   ....[6]....
        /*0054*/ 	.word	0xffffffff


	//   ....[7]....
        /*0058*/ 	.word	0xffffffff


	//   ....[8]....
        /*005c*/ 	.word	0xffffffff


	//   ....[9]....
        /*0060*/ 	.word	0xffffffff


	//   ....[10]....
        /*0064*/ 	.word	0xffffffff


	//   ....[11]....
        /*0068*/ 	.word	0xffffffff


	//   ....[12]....
        /*006c*/ 	.word	0xffffffff


	//   ....[13]....
        /*0070*/ 	.word	0xffffffff


	//   ....[14]....
        /*0074*/ 	.word	0xffffffff


	//   ....[15]....
        /*0078*/ 	.word	0xffffffff


	//   ....[16]....
        /*007c*/ 	.word	0xffffffff


	//   ....[17]....
        /*0080*/ 	.word	0xffffffff


	//   ....[18]....
        /*0084*/ 	.word	0xffffffff


	//   ....[19]....
        /*0088*/ 	.word	0xffffffff


	//   ....[20]....
        /*008c*/ 	.word	0xffffffff


	//   ....[21]....
        /*0090*/ 	.word	0xffffffff


	//   ....[22]....
        /*0094*/ 	.word	0xffffffff


	//   ....[23]....
        /*0098*/ 	.word	0xffffffff


	//   ....[24]....
        /*009c*/ 	.word	0xffffffff


	//   ....[25]....
        /*00a0*/ 	.word	0xffffffff


	//   ....[26]....
        /*00a4*/ 	.word	0xffffffff


	//   ....[27]....
        /*00a8*/ 	.word	0xffffffff


	//   ....[28]....
        /*00ac*/ 	.word	0xffffffff


	//   ....[29]....
        /*00b0*/ 	.word	0xffffffff


	//   ....[30]....
        /*00b4*/ 	.word	0xffffffff


	//   ....[31]....
        /*00b8*/ 	.word	0xffffffff


	//   ....[32]....
        /*00bc*/ 	.word	0xffffffff


	//   ....[33]....
        /*00c0*/ 	.word	0xffffffff


	//   ....[34]....
        /*00c4*/ 	.word	0xffffffff


	//   ....[35]....
        /*00c8*/ 	.word	0xffffffff


	//   ....[36]....
        /*00cc*/ 	.word	0xffffffff


	//   ....[37]....
        /*00d0*/ 	.word	0xffffffff


	//   ....[38]....
        /*00d4*/ 	.word	0xffffffff


	//   ....[39]....
        /*00d8*/ 	.word	0xffffffff


	//   ....[40]....
        /*00dc*/ 	.word	0xffffffff


	//   ....[41]....
        /*00e0*/ 	.word	0xffffffff


	//   ....[42]....
        /*00e4*/ 	.word	0xffffffff


	//   ....[43]....
        /*00e8*/ 	.word	0xffffffff


	//   ....[44]....
        /*00ec*/ 	.word	0xffffffff


	//   ....[45]....
        /*00f0*/ 	.word	0xffffffff


	//   ....[46]....
        /*00f4*/ 	.word	0xffffffff


	//   ....[47]....
        /*00f8*/ 	.word	0xffffffff


	//   ....[48]....
        /*00fc*/ 	.word	0xffffffff


	//   ....[49]....
        /*0100*/ 	.word	0xffffffff


	//   ....[50]....
        /*0104*/ 	.word	0xffffffff


	//   ....[51]....
        /*0108*/ 	.word	0xffffffff


	//   ....[52]....
        /*010c*/ 	.word	0xffffffff


	//   ....[53]....
        /*0110*/ 	.word	0xffffffff


	//   ....[54]....
        /*0114*/ 	.word	0xffffffff


	//   ....[55]....
        /*0118*/ 	.word	0xffffffff


	//   ....[56]....
        /*011c*/ 	.word	0xffffffff


	//   ....[57]....
        /*0120*/ 	.word	0xffffffff


	//   ....[58]....
        /*0124*/ 	.word	0xffffffff


	//   ....[59]....
        /*0128*/ 	.word	0xffffffff


	//   ....[60]....
        /*012c*/ 	.word	0xffffffff


	//   ....[61]....
        /*0130*/ 	.word	0xffffffff


	//   ....[62]....
        /*0134*/ 	.word	0xffffffff


	//   ....[63]....
        /*0138*/ 	.word	0xffffffff


	//   ....[64]....
        /*013c*/ 	.word	0xffffffff


	//   ....[65]....
        /*0140*/ 	.word	0xffffffff


	//   ....[66]....
        /*0144*/ 	.word	0xffffffff


	//   ....[67]....
        /*0148*/ 	.word	0xffffffff


	//   ....[68]....
        /*014c*/ 	.word	0xffffffff


	//   ....[69]....
        /*0150*/ 	.word	0xffffffff


	//   ....[70]....
        /*0154*/ 	.word	0xffffffff


	//   ....[71]....
        /*0158*/ 	.word	0xffffffff


	//   ....[72]....
        /*015c*/ 	.word	0xffffffff


	//   ....[73]....
        /*0160*/ 	.word	0xffffffff


	//   ....[74]....
        /*0164*/ 	.word	0xffffffff


	//   ....[75]....
        /*0168*/ 	.word	0xffffffff


	//   ....[76]....
        /*016c*/ 	.word	0xffffffff


	//   ....[77]....
        /*0170*/ 	.word	0xffffffff


	//   ....[78]....
        /*0174*/ 	.word	0xffffffff


	//   ....[79]....
        /*0178*/ 	.word	0xffffffff


	//   ....[80]....
        /*017c*/ 	.word	0xffffffff


	//   ....[81]....
        /*0180*/ 	.word	0xffffffff


	//   ....[82]....
        /*0184*/ 	.word	0xffffffff


	//   ....[83]....
        /*0188*/ 	.word	0xffffffff


	//   ....[84]....
        /*018c*/ 	.word	0xffffffff


	//   ....[85]....
        /*0190*/ 	.word	0xffffffff


	//   ....[86]....
        /*0194*/ 	.word	0xffffffff


	//   ....[87]....
        /*0198*/ 	.word	0xffffffff


	//   ....[88]....
        /*019c*/ 	.word	0xffffffff


	//   ....[89]....
        /*01a0*/ 	.word	0xffffffff


	//   ....[90]....
        /*01a4*/ 	.word	0xffffffff


	//   ....[91]....
        /*01a8*/ 	.word	0xffffffff


	//   ....[92]....
        /*01ac*/ 	.word	0xffffffff


	//   ....[93]....
        /*01b0*/ 	.word	0xffffffff


	//   ....[94]....
        /*01b4*/ 	.word	0xffffffff


	//   ....[95]....
        /*01b8*/ 	.word	0xffffffff


	//   ....[96]....
        /*01bc*/ 	.word	0xffffffff


	//   ....[97]....
        /*01c0*/ 	.word	0xffffffff


	//   ....[98]....
        /*01c4*/ 	.word	0xffffffff


	//   ....[99]....
        /*01c8*/ 	.word	0xffffffff


	//   ....[100]....
        /*01cc*/ 	.word	0xffffffff


	//   ....[101]....
        /*01d0*/ 	.word	0xffffffff


	//   ....[102]....
        /*01d4*/ 	.word	0xffffffff


	//   ....[103]....
        /*01d8*/ 	.word	0xffffffff


	//   ....[104]....
        /*01dc*/ 	.word	0xffffffff


	//   ....[105]....
        /*01e0*/ 	.word	0xffffffff


	//   ....[106]....
        /*01e4*/ 	.word	0xffffffff


	//   ....[107]....
        /*01e8*/ 	.word	0xffffffff


	//   ....[108]....
        /*01ec*/ 	.word	0xffffffff


	//   ....[109]....
        /*01f0*/ 	.word	0xffffffff


	//   ....[110]....
        /*01f4*/ 	.word	0xffffffff


	//   ....[111]....
        /*01f8*/ 	.word	0xffffffff


	//   ....[112]....
        /*01fc*/ 	.word	0xffffffff


	//   ....[113]....
        /*0200*/ 	.word	0xffffffff


	//   ....[114]....
        /*0204*/ 	.word	0xffffffff


	//   ....[115]....
        /*0208*/ 	.word	0xffffffff


	//   ....[116]....
        /*020c*/ 	.word	0xffffffff


	//   ....[117]....
        /*0210*/ 	.word	0xffffffff


	//   ....[118]....
        /*0214*/ 	.word	0xffffffff


	//   ....[119]....
        /*0218*/ 	.word	0xffffffff


	//   ....[120]....
        /*021c*/ 	.word	0xffffffff


	//   ....[121]....
        /*0220*/ 	.word	0xffffffff


	//   ....[122]....
        /*0224*/ 	.word	0xffffffff


	//   ....[123]....
        /*0228*/ 	.word	0xffffffff


	//   ....[124]....
        /*022c*/ 	.word	0xffffffff


	//   ....[125]....
        /*0230*/ 	.word	0xffffffff


	//   ....[126]....
        /*0234*/ 	.word	0xffffffff


	//   ....[127]....
        /*0238*/ 	.word	0xffffffff


	//   ....[128]....
        /*023c*/ 	.word	0xffffffff


	//   ....[129]....
        /*0240*/ 	.word	0xffffffff


	//   ....[130]....
        /*0244*/ 	.word	0xffffffff


	//   ....[131]....
        /*0248*/ 	.word	0xffffffff


	//   ....[132]....
        /*024c*/ 	.word	0xffffffff


	//   ....[133]....
        /*0250*/ 	.word	0xffffffff


	//   ....[134]....
        /*0254*/ 	.word	0xffffffff


	//   ....[135]....
        /*0258*/ 	.word	0xffffffff


	//   ....[136]....
        /*025c*/ 	.word	0xffffffff


	//   ....[137]....
        /*0260*/ 	.word	0xffffffff


	//   ....[138]....
        /*0264*/ 	.word	0xffffffff


	//   ....[139]....
        /*0268*/ 	.word	0xffffffff


	//   ....[140]....
        /*026c*/ 	.word	0xffffffff


	//   ....[141]....
        /*0270*/ 	.word	0xffffffff


	//   ....[142]....
        /*0274*/ 	.word	0xffffffff


	//   ....[143]....
        /*0278*/ 	.word	0xffffffff


	//   ....[144]....
        /*027c*/ 	.word	0xffffffff


	//   ....[145]....
        /*0280*/ 	.word	0xffffffff


	//   ....[146]....
        /*0284*/ 	.word	0xffffffff


	//   ....[147]....
        /*0288*/ 	.word	0xffffffff


	//   ....[148]....
        /*028c*/ 	.word	0xffffffff


	//   ....[149]....
        /*0290*/ 	.word	0xffffffff


	//   ....[150]....
        /*0294*/ 	.word	0xffffffff


	//   ....[151]....
        /*0298*/ 	.word	0xffffffff


	//   ....[152]....
        /*029c*/ 	.word	0xffffffff


	//   ....[153]....
        /*02a0*/ 	.word	0xffffffff


	//   ....[154]....
        /*02a4*/ 	.word	0xffffffff


	//   ....[155]....
        /*02a8*/ 	.word	0xffffffff


	//----- nvinfo : EIATTR_COOP_GROUP_INSTR_OFFSETS
	.align		4
.L_1913:
        /*02ac*/ 	.byte	0x04, 0x28
        /*02ae*/ 	.short	(.L_1915 - .L_1914)


	//   ....[0]....
.L_1914:
        /*02b0*/ 	.word	0x00000ca0


	//   ....[1]....
        /*02b4*/ 	.word	0x00000db0


	//   ....[2]....
        /*02b8*/ 	.word	0x00000fb0


	//   ....[3]....
        /*02bc*/ 	.word	0x000035c0


	//   ....[4]....
        /*02c0*/ 	.word	0x00003c20


	//   ....[5]....
        /*02c4*/ 	.word	0x00004280


	//   ....[6]....
        /*02c8*/ 	.word	0x00004660


	//   ....[7]....
        /*02cc*/ 	.word	0x00004fd0


	//   ....[8]....
        /*02d0*/ 	.word	0x000057d0


	//   ....[9]....
        /*02d4*/ 	.word	0x00006f90


	//   ....[10]....
        /*02d8*/ 	.word	0x00006fb0


	//   ....[11]....
        /*02dc*/ 	.word	0x00006fd0


	//   ....[12]....
        /*02e0*/ 	.word	0x00006fe0


	//   ....[13]....
        /*02e4*/ 	.word	0x00007090


	//   ....[14]....
        /*02e8*/ 	.word	0x000070b0


	//   ....[15]....
        /*02ec*/ 	.word	0x000070d0


	//   ....[16]....
        /*02f0*/ 	.word	0x000070e0


	//   ....[17]....
        /*02f4*/ 	.word	0x00007170


	//   ....[18]....
        /*02f8*/ 	.word	0x000071a0


	//   ....[19]....
        /*02fc*/ 	.word	0x000071d0


	//   ....[20]....
        /*0300*/ 	.word	0x000071e0


	//   ....[21]....
        /*0304*/ 	.word	0x00007260


	//   ....[22]....
        /*0308*/ 	.word	0x000072a0


	//   ....[23]....
        /*030c*/ 	.word	0x000072c0


	//   ....[24]....
        /*0310*/ 	.word	0x000072e0


	//   ....[25]....
        /*0314*/ 	.word	0x000073a0


	//   ....[26]....
        /*0318*/ 	.word	0x000073d0


	//   ....[27]....
        /*031c*/ 	.word	0x000073f0


	//   ....[28]....
        /*0320*/ 	.word	0x00007400


	//   ....[29]....
        /*0324*/ 	.word	0x00007530


	//   ....[30]....
        /*0328*/ 	.word	0x000075a0


	//   ....[31]....
        /*032c*/ 	.word	0x00007610


	//   ....[32]....
        /*0330*/ 	.word	0x00007680


	//   ....[33]....
        /*0334*/ 	.word	0x000076a0


	//   ....[34]....
        /*0338*/ 	.word	0x000076b0


	//   ....[35]....
        /*033c*/ 	.word	0x000076c0


	//   ....[36]....
        /*0340*/ 	.word	0x000076d0


	//   ....[37]....
        /*0344*/ 	.word	0x000076e0


	//   ....[38]....
        /*0348*/ 	.word	0x000076f0


	//   ....[39]....
        /*034c*/ 	.word	0x00007700


	//   ....[40]....
        /*0350*/ 	.word	0x00007710


	//   ....[41]....
        /*0354*/ 	.word	0x00008d00


	//   ....[42]....
        /*0358*/ 	.word	0x00008d20


	//   ....[43]....
        /*035c*/ 	.word	0x00008d30


	//   ....[44]....
        /*0360*/ 	.word	0x00008d40


	//   ....[45]....
        /*0364*/ 	.word	0x00008e60


	//   ....[46]....
        /*0368*/ 	.word	0x00008e70


	//   ....[47]....
        /*036c*/ 	.word	0x00008e80


	//   ....[48]....
        /*0370*/ 	.word	0x00008e90


	//   ....[49]....
        /*0374*/ 	.word	0x00008fb0


	//   ....[50]....
        /*0378*/ 	.word	0x00008fd0


	//   ....[51]....
        /*037c*/ 	.word	0x00008fe0


	//   ....[52]....
        /*0380*/ 	.word	0x00008ff0


	//   ....[53]....
        /*0384*/ 	.word	0x00009110


	//   ....[54]....
        /*0388*/ 	.word	0x00009120


	//   ....[55]....
        /*038c*/ 	.word	0x00009130


	//   ....[56]....
        /*0390*/ 	.word	0x00009140


	//   ....[57]....
        /*0394*/ 	.word	0x00009260


	//   ....[58]....
        /*0398*/ 	.word	0x00009280


	//   ....[59]....
        /*039c*/ 	.word	0x00009290


	//   ....[60]....
        /*03a0*/ 	.word	0x000092a0


	//   ....[61]....
        /*03a4*/ 	.word	0x000093a0


	//   ....[62]....
        /*03a8*/ 	.word	0x000093b0


	//   ....[63]....
        /*03ac*/ 	.word	0x000093c0


	//   ....[64]....
        /*03b0*/ 	.word	0x000093d0


	//   ....[65]....
        /*03b4*/ 	.word	0x000093e0


	//   ....[66]....
        /*03b8*/ 	.word	0x000093f0


	//   ....[67]....
        /*03bc*/ 	.word	0x00009400


	//   ....[68]....
        /*03c0*/ 	.word	0x00009430


	//   ....[69]....
        /*03c4*/ 	.word	0x00009460


	//   ....[70]....
        /*03c8*/ 	.word	0x00009490


	//   ....[71]....
        /*03cc*/ 	.word	0x000094b0


	//   ....[72]....
        /*03d0*/ 	.word	0x000094c0


	//   ....[73]....
        /*03d4*/ 	.word	0x0000d470


	//   ....[74]....
        /*03d8*/ 	.word	0x0000d4b0


	//   ....[75]....
        /*03dc*/ 	.word	0x0000d5a0


	//   ....[76]....
        /*03e0*/ 	.word	0x0000d5d0


	//   ....[77]....
        /*03e4*/ 	.word	0x0000d6b0


	//   ....[78]....
        /*03e8*/ 	.word	0x0000d6e0


	//   ....[79]....
        /*03ec*/ 	.word	0x0000d7c0


	//   ....[80]....
        /*03f0*/ 	.word	0x0000d7f0


	//   ....[81]....
        /*03f4*/ 	.word	0x0000d8d0


	//   ....[82]....
        /*03f8*/ 	.word	0x0000d900


	//   ....[83]....
        /*03fc*/ 	.word	0x0000de70


	//   ....[84]....
        /*0400*/ 	.word	0x0000e2f0


	//   ....[85]....
        /*0404*/ 	.word	0x0000e850


	//   ....[86]....
        /*0408*/ 	.word	0x0000ea40


	//   ....[87]....
        /*040c*/ 	.word	0x0000eaa0


	//   ....[88]....
        /*0410*/ 	.word	0x0000eaf0


	//   ....[89]....
        /*0414*/ 	.word	0x0000eb10


	//   ....[90]....
        /*0418*/ 	.word	0x0000eb30


	//   ....[91]....
        /*041c*/ 	.word	0x0000ec50


	//   ....[92]....
        /*0420*/ 	.word	0x0000eca0


	//   ....[93]....
        /*0424*/ 	.word	0x0000ecf0


	//   ....[94]....
        /*0428*/ 	.word	0x0000ed10


	//   ....[95]....
        /*042c*/ 	.word	0x0000ed30


	//   ....[96]....
        /*0430*/ 	.word	0x0000f040


	//   ....[97]....
        /*0434*/ 	.word	0x0000f0c0


	//   ....[98]....
        /*0438*/ 	.word	0x0000f130


	//   ....[99]....
        /*043c*/ 	.word	0x0000f1a0


	//   ....[100]....
        /*0440*/ 	.word	0x0000f2f0


	//   ....[101]....
        /*0444*/ 	.word	0x0000f360


	//   ....[102]....
        /*0448*/ 	.word	0x0000f3d0


	//   ....[103]....
        /*044c*/ 	.word	0x0000f440


	//   ....[104]....
        /*0450*/ 	.word	0x0000f570


	//   ....[105]....
        /*0454*/ 	.word	0x0000f5e0


	//   ....[106]....
        /*0458*/ 	.word	0x0000f650


	//   ....[107]....
        /*045c*/ 	.word	0x0000f6c0


	//   ....[108]....
        /*0460*/ 	.word	0x0000f810


	//   ....[109]....
        /*0464*/ 	.word	0x0000f880


	//   ....[110]....
        /*0468*/ 	.word	0x0000f8f0


	//   ....[111]....
        /*046c*/ 	.word	0x0000f960


	//   ....[112]....
        /*0470*/ 	.word	0x0000fa90


	//   ....[113]....
        /*0474*/ 	.word	0x0000fb00


	//   ....[114]....
        /*0478*/ 	.word	0x0000fb70


	//   ....[115]....
        /*047c*/ 	.word	0x0000fbe0


	//   ....[116]....
        /*0480*/ 	.word	0x0000fc50


	//   ....[117]....
        /*0484*/ 	.word	0x0000fcc0


	//   ....[118]....
        /*0488*/ 	.word	0x0000fd30


	//   ....[119]....
        /*048c*/ 	.word	0x0000fda0


	//   ....[120]....
        /*0490*/ 	.word	0x0000fe10


	//   ....[121]....
        /*0494*/ 	.word	0x0000fe80


	//   ....[122]....
        /*0498*/ 	.word	0x0000fef0


	//   ....[123]....
        /*049c*/ 	.word	0x0000ff60


	//   ....[124]....
        /*04a0*/ 	.word	0x0000ffd0


	//   ....[125]....
        /*04a4*/ 	.word	0x00010050


	//   ....[126]....
        /*04a8*/ 	.word	0x000100c0


	//   ....[127]....
        /*04ac*/ 	.word	0x00010130


	//   ....[128]....
        /*04b0*/ 	.word	0x000101a0


	//   ....[129]....
        /*04b4*/ 	.word	0x00010210


	//   ....[130]....
        /*04b8*/ 	.word	0x00010280


	//   ....[131]....
        /*04bc*/ 	.word	0x000102f0


	//   ....[132]....
        /*04c0*/ 	.word	0x00010360


	//   ....[133]....
        /*04c4*/ 	.word	0x000103e0


	//   ....[134]....
        /*04c8*/ 	.word	0x00010450


	//   ....[135]....
        /*04cc*/ 	.word	0x000104c0


	//   ....[136]....
        /*04d0*/ 	.word	0x00010530


	//   ....[137]....
        /*04d4*/ 	.word	0x000105a0


	//   ....[138]....
        /*04d8*/ 	.word	0x00010610


	//   ....[139]....
        /*04dc*/ 	.word	0x00010680


	//   ....[140]....
        /*04e0*/ 	.word	0x000106f0


	//   ....[141]....
        /*04e4*/ 	.word	0x00010770


	//   ....[142]....
        /*04e8*/ 	.word	0x000107e0


	//   ....[143]....
        /*04ec*/ 	.word	0x00010850


	//   ....[144]....
        /*04f0*/ 	.word	0x000108c0


	//   ....[145]....
        /*04f4*/ 	.word	0x00010930


	//   ....[146]....
        /*04f8*/ 	.word	0x000109a0


	//   ....[147]....
        /*04fc*/ 	.word	0x00010a10


	//   ....[148]....
        /*0500*/ 	.word	0x00010a80


	//   ....[149]....
        /*0504*/ 	.word	0x00010af0


	//   ....[150]....
        /*0508*/ 	.word	0x00010b60


	//   ....[151]....
        /*050c*/ 	.word	0x00010bd0


	//   ....[152]....
        /*0510*/ 	.word	0x00010ca0


	//   ....[153]....
        /*0514*/ 	.word	0x00010d10


	//   ....[154]....
        /*0518*/ 	.word	0x00010d80


	//   ....[155]....
        /*051c*/ 	.word	0x00010df0


	//----- nvinfo : EIATTR_EXIT_INSTR_OFFSETS
	.align		4
.L_1915:
        /*0520*/ 	.byte	0x04, 0x1c
        /*0522*/ 	.short	(.L_1917 - .L_1916)


	//   ....[0]....
.L_1916:
        /*0524*/ 	.word	0x0000ee60


	//   ....[1]....
        /*0528*/ 	.word	0x0000efe0


	//----- nvinfo : EIATTR_MAX_THREADS
	.align		4
.L_1917:
        /*052c*/ 	.byte	0x04, 0x05
        /*052e*/ 	.short	(.L_1919 - .L_1918)
.L_1918:
        /*0530*/ 	.word	0x00000080
        /*0534*/ 	.word	0x00000001
        /*0538*/ 	.word	0x00000001


	//----- nvinfo : EIATTR_CRS_STACK_SIZE
	.align		4
.L_1919:
        /*053c*/ 	.byte	0x04, 0x1e
        /*053e*/ 	.short	(.L_1921 - .L_1920)
.L_1920:
        /*0540*/ 	.word	0x00000000
.L_1921:


//--------------------- .nv.info._Z25selective_scan_bwd_kernelI32Selective_Scan_bwd_kernel_traitsILi64ELi16ELb0ELb0ELb0ELb0ELb0EfN3c107complexIfEEEEv12SSMParamsBwd --------------------------
	.section	.nv.info._Z25selective_scan_bwd_kernelI32Selective_Scan_bwd_kernel_traitsILi64ELi16ELb0ELb0ELb0ELb0ELb0EfN3c107complexIfEEEEv12SSMParamsBwd,"",@"SHT_CUDA_INFO"
	.sectionflags	@""
	.align	4


	//----- nvinfo : EIATTR_CUDA_API_VERSION
	.align		4
        /*0000*/ 	.byte	0x04, 0x37
        /*0002*/ 	.short	(.L_1923 - .L_1922)
.L_1922:
        /*0004*/ 	.word	0x00000082


	//----- nvinfo : EIATTR_SW2861232_WAR
	.align		4
.L_1923:
        /*0008*/ 	.byte	0x01, 0x35
	.zero		2


	//----- nvinfo : EIATTR_PARAM_CBANK
	.align		4
        /*000c*/ 	.byte	0x04, 0x0a
        /*000e*/ 	.short	(.L_1925 - .L_1924)
	.align		4
.L_1924:
        /*0010*/ 	.word	index@(.nv.constant0._Z25selective_scan_bwd_kernelI32Selective_Scan_bwd_kernel_traitsILi64ELi16ELb0ELb0ELb0ELb0ELb0EfN3c107complexIfEEEEv12SSMParamsBwd)
        /*0014*/ 	.short	0x0160
        /*0016*/ 	.short	0x01f0


	//----- nvinfo : EIATTR_CBANK_PARAM_SIZE
	.align		4
.L_1925:
        /*0018*/ 	.byte	0x03, 0x19
        /*001a*/ 	.short	0x01f0


	//----- nvinfo : EIATTR_KPARAM_INFO
	.align		4
        /*001c*/ 	.byte	0x04, 0x17
        /*001e*/ 	.short	(.L_1927 - .L_1926)
.L_1926:
        /*0020*/ 	.word	0x00000000
        /*0024*/ 	.short	0x0000
        /*0026*/ 	.short	0x0000
        /*0028*/ 	.byte	0x00, 0xf0, 0xc1, 0x07


	//----- nvinfo : EIATTR_MAXREG_COUNT
	.align		4
.L_1927:
        /*002c*/ 	.byte	0x03, 0x1b
        /*002e*/ 	.short	0x00ff


	//----- nvinfo : EIATTR_NUM_BARRIERS
	.align		4
        /*0030*/ 	.byte	0x02, 0x4c
        /*0032*/ 	.byte	0x01
	.zero		1


	//----- nvinfo : EIATTR_MERCURY_ISA_VERSION
	.align		4
        /*0034*/ 	.byte	0x03, 0x5f
        /*0036*/ 	.short	0x0000


	//----- nvinfo : EIATTR_COOP_GROUP_MASK_REGIDS
	.align		4
        /*0038*/ 	.byte	0x04, 0x29
        /*003a*/ 	.short	(.L_1929 - .L_1928)


	//   ....[0]....
.L_1928:
        /*003c*/ 	.word	0xffffffff


	//   ....[1]....
        /*0040*/ 	.word	0xffffffff


	//   ....[2]....
        /*0044*/ 	.word	0xffffffff


	//   ....[3]....
        /*0048*/ 	.word	0xffffffff


	//   ....[4]....
        /*004c*/ 	.word	0xffffffff


	//   ....[5]....
        /*0050*/ 	.word	0xffffffff


	//   ....[6]....
        /*0054*/ 	.word	0xffffffff


	//   ....[7]....
        /*0058*/ 	.word	0xffffffff


	//   ....[8]....
        /*005c*/ 	.word	0xffffffff


	//   ....[9]....
        /*0060*/ 	.word	0xffffffff


	//   ....[10]....
        /*0064*/ 	.word	0xffffffff


	//   ....[11]....
        /*0068*/ 	.word	0xffffffff


	//   ....[12]....
        /*006c*/ 	.word	0xffffffff


	//   ....[13]....
        /*0070*/ 	.word	0xffffffff


	//   ....[14]....
        /*0074*/ 	.word	0xffffffff


	//   ....[15]....
        /*0078*/ 	.word	0xffffffff


	//   ....[16]....
        /*007c*/ 	.word	0xffffffff


	//   ....[17]....
        /*0080*/ 	.word	0xffffffff


	//   ....[18]....
        /*0084*/ 	.word	0xffffffff


	//   ....[19]....
        /*0088*/ 	.word	0xffffffff


	//   ....[20]....
        /*008c*/ 	.word	0xffffffff


	//   ....[21]....
        /*0090*/ 	.word	0xffffffff


	//   ....[22]....
        /*0094*/ 	.word	0xffffffff


	//   ....[23]....
        /*0098*/ 	.word	0xffffffff


	//   ....[24]....
        /*009c*/ 	.word	0xffffffff


	//   ....[25]....
        /*00a0*/ 	.word	0xffffffff


	//   ....[26]....
        /*00a4*/ 	.word	0xffffffff


	//   ....[27]....
        /*00a8*/ 	.word	0xffffffff


	//   ....[28]....
        /*00ac*/ 	.word	0xffffffff


	//   ....[29]....
        /*00b0*/ 	.word	0xffffffff


	//   ....[30]....
        /*00b4*/ 	.word	0xffffffff


	//   ....[31]....
        /*00b8*/ 	.word	0xffffffff


	//   ....[32]....
        /*00bc*/ 	.word	0xffffffff


	//   ....[33]....
        /*00c0*/ 	.word	0xffffffff


	//   ....[34]....
        /*00c4*/ 	.word	0xffffffff


	//   ....[35]....
        /*00c8*/ 	.word	0xffffffff


	//   ....[36]....
        /*00cc*/ 	.word	0xffffffff


	//   ....[37]....
        /*00d0*/ 	.word	0xffffffff


	//   ....[38]....
        /*00d4*/ 	.word	0xffffffff


	//   ....[39]....
        /*00d8*/ 	.word	0xffffffff


	//   ....[40]....
        /*00dc*/ 	.word	0xffffffff


	//   ....[41]....
        /*00e0*/ 	.word	0xffffffff


	//   ....[42]....
        /*00e4*/ 	.word	0xffffffff


	//   ....[43]....
        /*00e8*/ 	.word	0xffffffff


	//   ....[44]....
        /*00ec*/ 	.word	0xffffffff


	//   ....[45]....
        /*00f0*/ 	.word	0xffffffff


	//   ....[46]....
        /*00f4*/ 	.word	0xffffffff


	//   ....[47]....
        /*00f8*/ 	.word	0xffffffff


	//   ....[48]....
        /*00fc*/ 	.word	0xffffffff


	//   ....[49]....
        /*0100*/ 	.word	0xffffffff


	//   ....[50]....
        /*0104*/ 	.word	0xffffffff


	//   ....[51]....
        /*0108*/ 	.word	0xffffffff


	//   ....[52]....
        /*010c*/ 	.word	0xffffffff


	//   ....[53]....
        /*0110*/ 	.word	0xffffffff


	//   ....[54]....
        /*0114*/ 	.word	0xffffffff


	//   ....[55]....
        /*0118*/ 	.word	0xffffffff


	//   ....[56]....
        /*011c*/ 	.word	0xffffffff


	//   ....[57]....
        /*0120*/ 	.word	0xffffffff


	//   ....[58]....
        /*0124*/ 	.word	0xffffffff


	//   ....[59]....
        /*0128*/ 	.word	0xffffffff


	//   ....[60]....
        /*012c*/ 	.word	0xffffffff


	//   ....[61]....
        /*0130*/ 	.word	0xffffffff


	//   ....[62]....
        /*0134*/ 	.word	0xffffffff


	//   ....[63]....
        /*0138*/ 	.word	0xffffffff


	//   ....[64]....
        /*013c*/ 	.word	0xffffffff


	//   ....[65]....
        /*0140*/ 	.word	0xffffffff


	//   ....[66]....
        /*0144*/ 	.word	0xffffffff


	//   ....[67]....
        /*0148*/ 	.word	0xffffffff


	//   ....[68]....
        /*014c*/ 	.word	0xffffffff


	//   ....[69]....
        /*0150*/ 	.word	0xffffffff


	//   ....[70]....
        /*0154*/ 	.word	0xffffffff


	//   ....[71]....
        /*0158*/ 	.word	0xffffffff


	//   ....[72]....
        /*015c*/ 	.word	0xffffffff


	//   ....[73]....
        /*0160*/ 	.word	0xffffffff


	//   ....[74]....
        /*0164*/ 	.word	0xffffffff


	//   ....[75]....
        /*0168*/ 	.word	0xffffffff


	//   ....[76]....
        /*016c*/ 	.word	0xffffffff


	//   ....[77]....
        /*0170*/ 	.word	0xffffffff


	//   ....[78]....
        /*0174*/ 	.word	0xffffffff


	//   ....[79]....
        /*0178*/ 	.word	0xffffffff


	//   ....[80]....
        /*017c*/ 	.word	0xffffffff


	//   ....[81]....
        /*0180*/ 	.word	0xffffffff


	//   ....[82]....
        /*0184*/ 	.word	0xffffffff


	//   ....[83]....
        /*0188*/ 	.word	0xffffffff


	//   ....[84]....
        /*018c*/ 	.word	0xffffffff


	//   ....[85]....
        /*0190*/ 	.word	0xffffffff


	//   ....[86]....
        /*0194*/ 	.word	0xffffffff


	//   ....[87]....
        /*0198*/ 	.word	0xffffffff


	//   ....[88]....
        /*019c*/ 	.word	0xffffffff


	//   ....[89]....
        /*01a0*/ 	.word	0xffffffff


	//   ....[90]....
        /*01a4*/ 	.word	0xffffffff


	//   ....[91]....
        /*01a8*/ 	.word	0xffffffff


	//   ....[92]....
        /*01ac*/ 	.word	0xffffffff


	//   ....[93]....
        /*01b0*/ 	.word	0xffffffff


	//   ....[94]....
        /*01b4*/ 	.word	0xffffffff


	//   ....[95]....
        /*01b8*/ 	.word	0xffffffff


	//   ....[96]....
        /*01bc*/ 	.word	0xffffffff


	//   ....[97]....
        /*01c0*/ 	.word	0xffffffff


	//   ....[98]....
        /*01c4*/ 	.word	0xffffffff


	//   ....[99]....
        /*01c8*/ 	.word	0xffffffff


	//   ....[100]....
        /*01cc*/ 	.word	0xffffffff


	//   ....[101]....
        /*01d0*/ 	.word	0xffffffff


	//   ....[102]....
        /*01d4*/ 	.word	0xffffffff


	//   ....[103]....
        /*01d8*/ 	.word	0xffffffff


	//   ....[104]....
        /*01dc*/ 	.word	0xffffffff


	//   ....[105]....
        /*01e0*/ 	.word	0xffffffff


	//   ....[106]....
        /*01e4*/ 	.word	0xffffffff


	//   ....[107]....
        /*01e8*/ 	.word	0xffffffff


	//   ....[108]....
        /*01ec*/ 	.word	0xffffffff


	//   ....[109]....
        /*01f0*/ 	.word	0xffffffff


	//   ....[110]....
        /*01f4*/ 	.word	0xffffffff


	//   ....[111]....
        /*01f8*/ 	.word	0xffffffff


	//   ....[112]....
        /*01fc*/ 	.word	0xffffffff


	//   ....[113]....
        /*0200*/ 	.word	0xffffffff


	//   ....[114]....
        /*0204*/ 	.word	0xffffffff


	//   ....[115]....
        /*0208*/ 	.word	0xffffffff


	//   ....[116]....
        /*020c*/ 	.word	0xffffffff


	//   ....[117]....
        /*0210*/ 	.word	0xffffffff


	//   ....[118]....
        /*0214*/ 	.word	0xffffffff


	//   ....[119]....
        /*0218*/ 	.word	0xffffffff


	//   ....[120]....
        /*021c*/ 	.word	0xffffffff


	//   ....[121]....
        /*0220*/ 	.word	0xffffffff


	//   ....[122]....
        /*0224*/ 	.word	0xffffffff


	//   ....[123]....
        /*0228*/ 	.word	0xffffffff


	//   ....[124]....
        /*022c*/ 	.word	0xffffffff


	//   ....[125]....
        /*0230*/ 	.word	0xffffffff


	//   ....[126]....
        /*0234*/ 	.word	0xffffffff


	//   ....[127]....
        /*0238*/ 	.word	0xffffffff


	//   ....[128]....
        /*023c*/ 	.word	0xffffffff


	//   ....[129]....
        /*0240*/ 	.word	0xffffffff


	//   ....[130]....
        /*0244*/ 	.word	0xffffffff


	//   ....[131]....
        /*0248*/ 	.word	0xffffffff


	//   ....[132]....
        /*024c*/ 	.word	0xffffffff


	//   ....[133]....
        /*0250*/ 	.word	0xffffffff


	//   ....[134]....
        /*0254*/ 	.word	0xffffffff


	//   ....[135]....
        /*0258*/ 	.word	0xffffffff


	//   ....[136]....
        /*025c*/ 	.word	0xffffffff


	//   ....[137]....
        /*0260*/ 	.word	0xffffffff


	//   ....[138]....
        /*0264*/ 	.word	0xffffffff


	//   ....[139]....
        /*0268*/ 	.word	0xffffffff


	//   ....[140]....
        /*026c*/ 	.word	0xffffffff


	//   ....[141]....
        /*0270*/ 	.word	0xffffffff


	//   ....[142]....
        /*0274*/ 	.word	0xffffffff


	//   ....[143]....
        /*0278*/ 	.word	0xffffffff


	//   ....[144]....
        /*027c*/ 	.word	0xffffffff


	//   ....[145]....
        /*0280*/ 	.word	0xffffffff


	//   ....[146]....
        /*0284*/ 	.word	0xffffffff


	//   ....[147]....
        /*0288*/ 	.word	0xffffffff


	//   ....[148]....
        /*028c*/ 	.word	0xffffffff


	//   ....[149]....
        /*0290*/ 	.word	0xffffffff


	//   ....[150]....
        /*0294*/ 	.word	0xffffffff


	//   ....[151]....
        /*0298*/ 	.word	0xffffffff


	//   ....[152]....
        /*029c*/ 	.word	0xffffffff


	//   ....[153]....
        /*02a0*/ 	.word	0xffffffff


	//   ....[154]....
        /*02a4*/ 	.word	0xffffffff


	//   ....[155]....
        /*02a8*/ 	.word	0xffffffff


	//   ....[156]....
        /*02ac*/ 	.word	0xffffffff


	//   ....[157]....
        /*02b0*/ 	.word	0xffffffff


	//   ....[158]....
        /*02b4*/ 	.word	0xffffffff


	//----- nvinfo : EIATTR_COOP_GROUP_INSTR_OFFSETS
	.align		4
.L_1929:
        /*02b8*/ 	.byte	0x04, 0x28
        /*02ba*/ 	.short	(.L_1931 - .L_1930)


	//   ....[0]....
.L_1930:
        /*02bc*/ 	.word	0x00000f60


	//   ....[1]....
        /*02c0*/ 	.word	0x00001440


	//   ....[2]....
        /*02c4*/ 	.word	0x00001910


	//   ....[3]....
        /*02c8*/ 	.word	0x00003bb0


	//   ....[4]....
        /*02cc*/ 	.word	0x00003bd0


	//   ....[5]....
        /*02d0*/ 	.word	0x00003c00


	//   ....[6]....
        /*02d4*/ 	.word	0x00003c10


	//   ....[7]....
        /*02d8*/ 	.word	0x00003cc0


	//   ....[8]....
        /*02dc*/ 	.word	0x00003ce0


	//   ....[9]....
        /*02e0*/ 	.word	0x00003cf0


	//   ....[10]....
        /*02e4*/ 	.word	0x00003d00


	//   ....[11]....
        /*02e8*/ 	.word	0x00003dc0


	//   ....[12]....
        /*02ec*/ 	.word	0x00003de0


	//   ....[13]....
        /*02f0*/ 	.word	0x00003df0


	//   ....[14]....
        /*02f4*/ 	.word	0x00003e00


	//   ....[15]....
        /*02f8*/ 	.word	0x00003ec0


	//   ....[16]....
        /*02fc*/ 	.word	0x00003ee0


	//   ....[17]....
        /*0300*/ 	.word	0x00003ef0


	//   ....[18]....
        /*0304*/ 	.word	0x00003f00


	//   ....[19]....
        /*0308*/ 	.word	0x00003fc0


	//   ....[20]....
        /*030c*/ 	.word	0x00003fd0


	//   ....[21]....
        /*0310*/ 	.word	0x00003fe0


	//   ....[22]....
        /*0314*/ 	.word	0x00003ff0


	//   ....[23]....
        /*0318*/ 	.word	0x00004140


	//   ....[24]....
        /*031c*/ 	.word	0x000041b0


	//   ....[25]....
        /*0320*/ 	.word	0x00004220


	//   ....[26]....
        /*0324*/ 	.word	0x00004290


	//   ....[27]....
        /*0328*/ 	.word	0x000042b0


	//   ....[28]....
        /*032c*/ 	.word	0x000042c0


	//   ....[29]....
        /*0330*/ 	.word	0x000042d0


	//   ....[30]....
        /*0334*/ 	.word	0x000042e0


	//   ....[31]....
        /*0338*/ 	.word	0x000042f0


	//   ....[32]....
        /*033c*/ 	.word	0x00004300


	//   ....[33]....
        /*0340*/ 	.word	0x00004310


	//   ....[34]....
        /*0344*/ 	.word	0x00004320


	//   ....[35]....
        /*0348*/ 	.word	0x000055d0


	//   ....[36]....
        /*034c*/ 	.word	0x000055f0


	//   ....[37]....
        /*0350*/ 	.word	0x00005600


	//   ....[38]....
        /*0354*/ 	.word	0x00005610


	//   ....[39]....
        /*0358*/ 	.word	0x00005720


	//   ....[40]....
        /*035c*/ 	.word	0x00005730


	//   ....[41]....
        /*0360*/ 	.word	0x00005740


	//   ....[42]....
        /*0364*/ 	.word	0x00005750


	//   ....[43]....
        /*0368*/ 	.word	0x00005860


	//   ....[44]....
        /*036c*/ 	.word	0x00005880


	//   ....[45]....
        /*0370*/ 	.word	0x00005890


	//   ....[46]....
        /*0374*/ 	.word	0x000058a0


	//   ....[47]....
        /*0378*/ 	.word	0x000059b0


	//   ....[48]....
        /*037c*/ 	.word	0x000059c0


	//   ....[49]....
        /*0380*/ 	.word	0x000059d0


	//   ....[50]....
        /*0384*/ 	.word	0x000059e0


	//   ....[51]....
        /*0388*/ 	.word	0x00005af0


	//   ....[52]....
        /*038c*/ 	.word	0x00005b10


	//   ....[53]....
        /*0390*/ 	.word	0x00005b20


	//   ....[54]....
        /*0394*/ 	.word	0x00005b30


	//   ....[55]....
        /*0398*/ 	.word	0x00005c30


	//   ....[56]....
        /*039c*/ 	.word	0x00005c40


	//   ....[57]....
        /*03a0*/ 	.word	0x00005c50


	//   ....[58]....
        /*03a4*/ 	.word	0x00005c60


	//   ....[59]....
        /*03a8*/ 	.word	0x00005c70


	//   ....[60]....
        /*03ac*/ 	.word	0x00005c80


	//   ....[61]....
        /*03b0*/ 	.word	0x00005c90


	//   ....[62]....
        /*03b4*/ 	.word	0x00005cc0


	//   ....[63]....
        /*03b8*/ 	.word	0x00005cf0


	//   ....[64]....
        /*03bc*/ 	.word	0x00005d00


	//   ....[65]....
        /*03c0*/ 	.word	0x00005d10


	//   ....[66]....
        /*03c4*/ 	.word	0x00005d20


	//   ....[67]....
        /*03c8*/ 	.word	0x00007310


	//   ....[68]....
        /*03cc*/ 	.word	0x00007340


	//   ....[69]....
        /*03d0*/ 	.word	0x00007370


	//   ....[70]....
        /*03d4*/ 	.word	0x000073b0


	//   ....[71]....
        /*03d8*/ 	.word	0x00007480


	//   ....[72]....
        /*03dc*/ 	.word	0x000074b0


	//   ....[73]....
        /*03e0*/ 	.word	0x00007510


	//   ....[74]....
        /*03e4*/ 	.word	0x00007540


	//   ....[75]....
        /*03e8*/ 	.word	0x00007650


	//   ....[76]....
        /*03ec*/ 	.word	0x00007680


	//   ....[77]....
        /*03f0*/ 	.word	0x000076c0


	//   ....[78]....
        /*03f4*/ 	.word	0x000076f0


	//   ....[79]....
        /*03f8*/ 	.word	0x00007790


	//   ....[80]....
        /*03fc*/ 	.word	0x000077c0


	//   ....[81]....
        /*0400*/ 	.word	0x000077f0


	//   ....[82]....
        /*0404*/ 	.word	0x00007830


	//   ....[83]....
        /*0408*/ 	.word	0x000078e0


	//   ....[84]....
        /*040c*/ 	.word	0x00007910


	//   ....[85]....
        /*0410*/ 	.word	0x00007980


	//   ....[86]....
        /*0414*/ 	.word	0x000079c0


	//   ....[87]....
        /*0418*/ 	.word	0x00008220


	//   ....[88]....
        /*041c*/ 	.word	0x00008c30


	//   ....[89]....
        /*0420*/ 	.word	0x00009240


	//   ....[90]....
        /*0424*/ 	.word	0x000092a0


	//   ....[91]....
        /*0428*/ 	.word	0x00009300


	//   ....[92]....
        /*042c*/ 	.word	0x00009320


	//   ....[93]....
        /*0430*/ 	.word	0x00009340


	//   ....[94]....
        /*0434*/ 	.word	0x00009420


	//   ....[95]....
        /*0438*/ 	.word	0x00009470


	//   ....[96]....
        /*043c*/ 	.word	0x000094c0


	//   ....[97]....
        /*0440*/ 	.word	0x000094f0


	//   ....[98]....
        /*0444*/ 	.word	0x00009510


	//   ....[99]....
        /*0448*/ 	.word	0x00009cb0


	//   ....[100]....
        /*044c*/ 	.word	0x00009d30


	//   ....[101]....
        /*0450*/ 	.word	0x00009da0


	//   ....[102]....
        /*0454*/ 	.word	0x00009e10


	//   ....[103]....
        /*0458*/ 	.word	0x00009f60


	//   ....[104]....
        /*045c*/ 	.word	0x00009fd0


	//   ....[105]....
        /*0460*/ 	.word	0x0000a040


	//   ....[106]....
        /*0464*/ 	.word	0x0000a0b0


	//   ....[107]....
        /*0468*/ 	.word	0x0000a1d0


	//   ....[108]....
        /*046c*/ 	.word	0x0000a240


	//   ....[109]....
        /*0470*/ 	.word	0x0000a2b0


	//   ....[110]....
        /*0474*/ 	.word	0x0000a320


	//   ....[111]....
        /*0478*/ 	.word	0x0000a440


	//   ....[112]....
        /*047c*/ 	.word	0x0000a4b0


	//   ....[113]....
        /*0480*/ 	.word	0x0000a520


	//   ....[114]....
        /*0484*/ 	.word	0x0000a590


	//   ....[115]....
        /*0488*/ 	.word	0x0000a6d0


	//   ....[116]....
        /*048c*/ 	.word	0x0000a740


	//   ....[117]....
        /*0490*/ 	.word	0x0000a7b0


	//   ....[118]....
        /*0494*/ 	.word	0x0000a820


	//   ....[119]....
        /*0498*/ 	.word	0x0000a880


	//   ....[120]....
        /*049c*/ 	.word	0x0000a8f0


	//   ....[121]....
        /*04a0*/ 	.word	0x0000a960


	//   ....[122]....
        /*04a4*/ 	.word	0x0000a9d0


	//   ....[123]....
        /*04a8*/ 	.word	0x0000aa60


	//   ....[124]....
        /*04ac*/ 	.word	0x0000aad0


	//   ....[125]....
        /*04b0*/ 	.word	0x0000ab40


	//   ....[126]....
        /*04b4*/ 	.word	0x0000abb0


	//   ....[127]....
        /*04b8*/ 	.word	0x0000ac30


	//   ....[128]....
        /*04bc*/ 	.word	0x0000acb0


	//   ....[129]....
        /*04c0*/ 	.word	0x0000ad20


	//   ....[130]....
        /*04c4*/ 	.word	0x0000ad90


	//   ....[131]....
        /*04c8*/ 	.word	0x0000ae00


	//   ....[132]....
        /*04cc*/ 	.word	0x0000ae70


	//   ....[133]....
        /*04d0*/ 	.word	0x0000aee0


	//   ....[134]....
        /*04d4*/ 	.word	0x0000af50


	//   ....[135]....
        /*04d8*/ 	.word	0x0000afc0


	//   ....[136]....
        /*04dc*/ 	.word	0x0000b040


	//   ....[137]....
        /*04e0*/ 	.word	0x0000b0b0


	//   ....[138]....
        /*04e4*/ 	.word	0x0000b120


	//   ....[139]....
        /*04e8*/ 	.word	0x0000b190


	//   ....[140]....
        /*04ec*/ 	.word	0x0000b200


	//   ....[141]....
        /*04f0*/ 	.word	0x0000b270


	//   ....[142]....
        /*04f4*/ 	.word	0x0000b2e0


	//   ....[143]....
        /*04f8*/ 	.word	0x0000b350


	//   ....[144]....
        /*04fc*/ 	.word	0x0000b3d0


	//   ....[145]....
        /*0500*/ 	.word	0x0000b440


	//   ....[146]....
        /*0504*/ 	.word	0x0000b4b0


	//   ....[147]....
        /*0508*/ 	.word	0x0000b520


	//   ....[148]....
        /*050c*/ 	.word	0x0000b590


	//   ....[149]....
        /*0510*/ 	.word	0x0000b600


	//   ....[150]....
        /*0514*/ 	.word	0x0000b670


	//   ....[151]....
        /*0518*/ 	.word	0x0000b6e0


	//   ....[152]....
        /*051c*/ 	.word	0x0000b750


	//   ....[153]....
        /*0520*/ 	.word	0x0000b7c0


	//   ....[154]....
        /*0524*/ 	.word	0x0000b830


	//   ....[155]....
        /*0528*/ 	.word	0x0000b900


	//   ....[156]....
        /*052c*/ 	.word	0x0000b970


	//   ....[157]....
        /*0530*/ 	.word	0x0000b9e0


	//   ....[158]....
        /*0534*/ 	.word	0x0000ba50


	//----- nvinfo : EIATTR_EXIT_INSTR_OFFSETS
	.align		4
.L_1931:
        /*0538*/ 	.byte	0x04, 0x1c
        /*053a*/ 	.short	(.L_1933 - .L_1932)


	//   ....[0]....
.L_1932:
        /*053c*/ 	.word	0x00009600


	//   ....[1]....
        /*0540*/ 	.word	0x00009c50


	//----- nvinfo : EIATTR_MAX_THREADS
	.align		4
.L_1933:
        /*0544*/ 	.byte	0x04, 0x05
        /*0546*/ 	.short	(.L_1935 - .L_1934)
.L_1934:
        /*0548*/ 	.word	0x00000040
        /*054c*/ 	.word	0x00000001
        /*0550*/ 	.word	0x00000001


	//----- nvinfo : EIATTR_CRS_STACK_SIZE
	.align		4
.L_1935:
        /*0554*/ 	.byte	0x04, 0x1e
        /*0556*/ 	.short	(.L_1937 - .L_1936)
.L_1936:
        /*0558*/ 	.word	0x00000000
.L_1937:


//--------------------- .nv.info._Z25selective_scan_bwd_kernelI32Selective_Scan_bwd_kernel_traitsILi64ELi16ELb0ELb0ELb0ELb0ELb1EfN3c107complexIfEEEEv12SSMParamsBwd --------------------------
	.section	.nv.info._Z25selective_scan_bwd_kernelI32Selective_Scan_bwd_kernel_traitsILi64ELi16ELb0ELb0ELb0ELb0ELb1EfN3c107complexIfEEEEv12SSMParamsBwd,"",@"SHT_CUDA_INFO"
	.sectionflags	@""
	.align	4


	//----- nvinfo : EIATTR_CUDA_API_VERSION
	.align		4
        /*0000*/ 	.byte	0x04, 0x37
        /*0002*/ 	.short	(.L_1939 - .L_1938)
.L_1938:
        /*0004*/ 	.word	0x00000082


	//----- nvinfo : EIATTR_SW2861232_WAR
	.align		4
.L_1939:
        /*0008*/ 	.byte	0x01, 0x35
	.zero		2


	//----- nvinfo : EIATTR_PARAM_CBANK
	.align		4
        /*000c*/ 	.byte	0x04, 0x0a
        /*000e*/ 	.short	(.L_1941 - .L_1940)
	.align		4
.L_1940:
        /*0010*/ 	.word	index@(.nv.constant0._Z25selective_scan_bwd_kernelI32Selective_Scan_bwd_kernel_traitsILi64ELi16ELb0ELb0ELb0ELb0ELb1EfN3c107complexIfEEEEv12SSMParamsBwd)
        /*0014*/ 	.short	0x0160
        /*0016*/ 	.short	0x01f0


	//----- nvinfo : EIATTR_CBANK_PARAM_SIZE
	.align		4
.L_1941:
        /*0018*/ 	.byte	0x03, 0x19
        /*001a*/ 	.short	0x01f0


	//----- nvinfo : EIATTR_KPARAM_INFO
	.align		4
        /*001c*/ 	.byte	0x04, 0x17
        /*001e*/ 	.short	(.L_1943 - .L_1942)
.L_1942:
        /*0020*/ 	.word	0x00000000
        /*0024*/ 	.short	0x0000
        /*0026*/ 	.short	0x0000
        /*0028*/ 	.byte	0x00, 0xf0, 0xc1, 0x07


	//----- nvinfo : EIATTR_MAXREG_COUNT
	.align		4
.L_1943:
        /*002c*/ 	.byte	0x03, 0x1b
        /*002e*/ 	.short	0x00ff


	//----- nvinfo : EIATTR_NUM_BARRIERS
	.align		4
        /*0030*/ 	.byte	0x02, 0x4c
        /*0032*/ 	.byte	0x01
	.zero		1


	//----- nvinfo : EIATTR_MERCURY_ISA_VERSION
	.align		4
        /*0034*/ 	.byte	0x03, 0x5f
        /*0036*/ 	.short	0x0000


	//----- nvinfo : EIATTR_COOP_GROUP_MASK_REGIDS
	.align		4
        /*0038*/ 	.byte	0x04, 0x29
        /*003a*/ 	.short	(.L_1945 - .L_1944)


	//   ....[0]....
.L_1944:
        /*003c*/ 	.word	0xffffffff


	//   ....[1]....
        /*0040*/ 	.word	0xffffffff


	//   ....[2]....
        /*0044*/ 	.word	0xffffffff


	//   ....[3]....
        /*0048*/ 	.word	0xffffffff


	//   ....[4]....
        /*004c*/ 	.word	0xffffffff


	//   ....[5]....
        /*0050*/ 	.word	0xffffffff


	//   ....[6]....
        /*0054*/ 	.word	0xffffffff


	//   ....[7]....
        /*0058*/ 	.word	0xffffffff


	//   ....[8]....
        /*005c*/ 	.word	0xffffffff


	//   ....[9]....
        /*0060*/ 	.word	0xffffffff


	//   ....[10]....
        /*0064*/ 	.word	0xffffffff


	//   ....[11]....
        /*0068*/ 	.word	0xffffffff


	//   ....[12]....
        /*006c*/ 	.word	0xffffffff


	//   ....[13]....
        /*0070*/ 	.word	0xffffffff


	//   ....[14]....
        /*0074*/ 	.word	0xffffffff


	//   ....[15]....
        /*0078*/ 	.word	0xffffffff


	//   ....[16]....
        /*007c*/ 	.word	0xffffffff


	//   ....[17]....
        /*0080*/ 	.word	0xffffffff


	//   ....[18]....
        /*0084*/ 	.word	0xffffffff


	//   ....[19]....
        /*0088*/ 	.word	0xffffffff


	//   ....[20]....
        /*008c*/ 	.word	0xffffffff


	//   ....[21]....
        /*0090*/ 	.word	0xffffffff


	//   ....[22]....
        /*0094*/ 	.word	0xffffffff


	//   ....[23]....
        /*0098*/ 	.word	0xffffffff


	//   ....[24]....
        /*009c*/ 	.word	0xffffffff


	//   ....[25]....
        /*00a0*/ 	.word	0xffffffff


	//   ....[26]....
        /*00a4*/ 	.word	0xffffffff


	//   ....[27]....
        /*00a8*/ 	.word	0xffffffff


	//   ....[28]....
        /*00ac*/ 	.word	0xffffffff


	//   ....[29]....
        /*00b0*/ 	.word	0xffffffff


	//   ....[30]....
        /*00b4*/ 	.word	0xffffffff


	//   ....[31]....
        /*00b8*/ 	.word	0xffffffff


	//   ....[32]....
        /*00bc*/ 	.word	0xffffffff


	//   ....[33]....
        /*00c0*/ 	.word	0xffffffff


	//   ....[34]....
        /*00c4*/ 	.word	0xffffffff


	//   ....[35]....
        /*00c8*/ 	.word	0xffffffff


	//   ....[36]....
        /*00cc*/ 	.word	0xffffffff


	//   ....[37]....
        /*00d0*/ 	.word	0xffffffff


	//   ....[38]....
        /*00d4*/ 	.word	0xffffffff


	//   ....[39]....
        /*00d8*/ 	.word	0xffffffff


	//   ....[40]....
        /*00dc*/ 	.word	0xffffffff


	//   ....[41]....
        /*00e0*/ 	.word	0xffffffff


	//   ....[42]....
        /*00e4*/ 	.word	0xffffffff


	//   ....[43]....
        /*00e8*/ 	.word	0xffffffff


	//   ....[44]....
        /*00ec*/ 	.word	0xffffffff


	//   ....[45]....
        /*00f0*/ 	.word	0xffffffff


	//   ....[46]....
        /*00f4*/ 	.word	0xffffffff


	//   ....[47]....
        /*00f8*/ 	.word	0xffffffff


	//   ....[48]....
        /*00fc*/ 	.word	0xffffffff


	//   ....[49]....
        /*0100*/ 	.word	0xffffffff


	//   ....[50]....
        /*0104*/ 	.word	0xffffffff


	//   ....[51]....
        /*0108*/ 	.word	0xffffffff


	//   ....[52]....
        /*010c*/ 	.word	0xffffffff


	//   ....[53]....
        /*0110*/ 	.word	0xffffffff


	//   ....[54]....
        /*0114*/ 	.word	0xffffffff


	//   ....[55]....
        /*0118*/ 	.word	0xffffffff


	//   ....[56]....
        /*011c*/ 	.word	0xffffffff


	//   ....[57]....
        /*0120*/ 	.word	0xffffffff


	//   ....[58]....
        /*0124*/ 	.word	0xffffffff


	//   ....[59]....
        /*0128*/ 	.word	0xffffffff


	//   ....[60]....
        /*012c*/ 	.word	0xffffffff


	//   ....[61]....
        /*0130*/ 	.word	0xffffffff


	//   ....[62]....
        /*0134*/ 	.word	0xffffffff


	//   ....[63]....
        /*0138*/ 	.word	0xffffffff


	//   ....[64]....
        /*013c*/ 	.word	0xffffffff


	//   ....[65]....
        /*0140*/ 	.word	0xffffffff


	//   ....[66]....
        /*0144*/ 	.word	0xffffffff


	//   ....[67]....
        /*0148*/ 	.word	0xffffffff


	//   ....[68]....
        /*014c*/ 	.word	0xffffffff


	//   ....[69]....
        /*0150*/ 	.word	0xffffffff


	//   ....[70]....
        /*0154*/ 	.word	0xffffffff


	//   ....[71]....
        /*0158*/ 	.word	0xffffffff


	//   ....[72]....
        /*015c*/ 	.word	0xffffffff


	//   ....[73]....
        /*0160*/ 	.word	0xffffffff


	//   ....[74]....
        /*0164*/ 	.word	0xffffffff


	//   ....[75]....
        /*0168*/ 	.word	0xffffffff


	//   ....[76]....
        /*016c*/ 	.word	0xffffffff


	//   ....[77]....
        /*0170*/ 	.word	0xffffffff


	//   ....[78]....
        /*0174*/ 	.word	0xffffffff


	//   ....[79]....
        /*0178*/ 	.word	0xffffffff


	//   ....[80]....
        /*017c*/ 	.word	0xffffffff


	//   ....[81]....
        /*0180*/ 	.word	0xffffffff


	//   ....[82]....
        /*0184*/ 	.word	0xffffffff


	//   ....[83]....
        /*0188*/ 	.word	0xffffffff


	//   ....[84]....
        /*018c*/ 	.word	0xffffffff


	//   ....[85]....
        /*0190*/ 	.word	0xffffffff


	//   ....[86]....
        /*0194*/ 	.word	0xffffffff


	//   ....[87]....
        /*0198*/ 	.word	0xffffffff


	//   ....[88]....
        /*019c*/ 	.word	0xffffffff


	//   ....[89]....
        /*01a0*/ 	.word	0xffffffff


	//   ....[90]....
        /*01a4*/ 	.word	0xffffffff


	//   ....[91]....
        /*01a8*/ 	.word	0xffffffff


	//   ....[92]....
        /*01ac*/ 	.word	0xffffffff


	//   ....[93]....
        /*01b0*/ 	.word	0xffffffff


	//   ....[94]....
        /*01b4*/ 	.word	0xffffffff


	//   ....[95]....
        /*01b8*/ 	.word	0xffffffff


	//   ....[96]....
        /*01bc*/ 	.word	0xffffffff


	//   ....[97]....
        /*01c0*/ 	.word	0xffffffff


	//   ....[98]....
        /*01c4*/ 	.word	0xffffffff


	//   ....[99]....
        /*01c8*/ 	.word	0xffffffff


	//   ....[100]....
        /*01cc*/ 	.word	0xffffffff


	//   ....[101]....
        /*01d0*/ 	.word	0xffffffff


	//   ....[102]....
        /*01d4*/ 	.word	0xffffffff


	//   ....[103]....
        /*01d8*/ 	.word	0xffffffff


	//   ....[104]....
        /*01dc*/ 	.word	0xffffffff


	//   ....[105]....
        /*01e0*/ 	.word	0xffffffff


	//   ....[106]....
        /*01e4*/ 	.word	0xffffffff


	//   ....[107]....
        /*01e8*/ 	.word	0xffffffff


	//   ....[108]....
        /*01ec*/ 	.word	0xffffffff


	//   ....[109]....
        /*01f0*/ 	.word	0xffffffff


	//   ....[110]....
        /*01f4*/ 	.word	0xffffffff


	//   ....[111]....
        /*01f8*/ 	.word	0xffffffff


	//   ....[112]....
        /*01fc*/ 	.word	0xffffffff


	//   ....[113]....
        /*0200*/ 	.word	0xffffffff


	//   ....[114]....
        /*0204*/ 	.word	0xffffffff


	//   ....[115]....
        /*0208*/ 	.word	0xffffffff


	//   ....[116]....
        /*020c*/ 	.word	0xffffffff


	//   ....[117]....
        /*0210*/ 	.word	0xffffffff


	//   ....[118]....
        /*0214*/ 	.word	0xffffffff


	//   ....[119]....
        /*0218*/ 	.word	0xffffffff


	//   ....[120]....
        /*021c*/ 	.word	0xffffffff


	//   ....[121]....
        /*0220*/ 	.word	0xffffffff


	//   ....[122]....
        /*0224*/ 	.word	0xffffffff


	//   ....[123]....
        /*0228*/ 	.word	0xffffffff


	//   ....[124]....
        /*022c*/ 	.word	0xffffffff


	//   ....[125]....
        /*0230*/ 	.word	0xffffffff


	//   ....[126]....
        /*0234*/ 	.word	0xffffffff


	//   ....[127]....
        /*0238*/ 	.word	0xffffffff


	//   ....[128]....
        /*023c*/ 	.word	0xffffffff


	//   ....[129]....
        /*0240*/ 	.word	0xffffffff


	//   ....[130]....
        /*0244*/ 	.word	0xffffffff


	//   ....[131]....
        /*0248*/ 	.word	0xffffffff


	//   ....[132]....
        /*024c*/ 	.word	0xffffffff


	//   ....[133]....
        /*0250*/ 	.word	0xffffffff


	//   ....[134]....
        /*0254*/ 	.word	0xffffffff


	//   ....[135]....
        /*0258*/ 	.word	0xffffffff


	//   ....[136]....
        /*025c*/ 	.word	0xffffffff


	//   ....[137]....
        /*0260*/ 	.word	0xffffffff


	//   ....[138]....
        /*0264*/ 	.word	0xffffffff


	//   ....[139]....
        /*0268*/ 	.word	0xffffffff


	//   ....[140]....
        /*026c*/ 	.word	0xffffffff


	//   ....[141]....
        /*0270*/ 	.word	0xffffffff


	//   ....[142]....
        /*0274*/ 	.word	0xffffffff


	//   ....[143]....
        /*0278*/ 	.word	0xffffffff


	//   ....[144]....
        /*027c*/ 	.word	0xffffffff


	//   ....[145]....
        /*0280*/ 	.word	0xffffffff


	//   ....[146]....
        /*0284*/ 	.word	0xffffffff


	//   ....[147]....
        /*0288*/ 	.word	0xffffffff


	//   ....[148]....
        /*028c*/ 	.word	0xffffffff


	//   ....[149]....
        /*0290*/ 	.word	0xffffffff


	//   ....[150]....
        /*0294*/ 	.word	0xffffffff


	//   ....[151]....
        /*0298*/ 	.word	0xffffffff


	//   ....[152]....
        /*029c*/ 	.word	0xffffffff


	//   ....[153]....
        /*02a0*/ 	.word	0xffffffff


	//   ....[154]....
        /*02a4*/ 	.word	0xffffffff


	//   ....[155]....
        /*02a8*/ 	.word	0xffffffff


	//   ....[156]....
        /*02ac*/ 	.word	0xffffffff


	//   ....[157]....
        /*02b0*/ 	.word	0xffffffff


	//   ....[158]....
        /*02b4*/ 	.word	0xffffffff


	//   ....[159]....
        /*02b8*/ 	.word	0xffffffff


	//   ....[160]....
        /*02bc*/ 	.word	0xffffffff


	//   ....[161]....
        /*02c0*/ 	.word	0xffffffff


	//   ....[162]....
        /*02c4*/ 	.word	0xffffffff


	//----- nvinfo : EIATTR_COOP_GROUP_INSTR_OFFSETS
	.align		4
.L_1945:
        /*02c8*/ 	.byte	0x04, 0x28
        /*02ca*/ 	.short	(.L_1947 - .L_1946)


	//   ....[0]....
.L_1946:
        /*02cc*/ 	.word	0x00000fa0


	//   ....[1]....
        /*02d0*/ 	.word	0x00001480


	//   ....[2]....
        /*02d4*/ 	.word	0x00001d80


	//   ....[3]....
        /*02d8*/ 	.word	0x00002190


	//   ....[4]....
        /*02dc*/ 	.word	0x00002810


	//   ....[5]....
        /*02e0*/ 	.word	0x000030b0


	//   ....[6]....
        /*02e4*/ 	.word	0x00003aa0


	//   ....[7]....
        /*02e8*/ 	.word	0x00006150


	//   ....[8]....
        /*02ec*/ 	.word	0x00006170


	//   ....[9]....
        /*02f0*/ 	.word	0x000061a0


	//   ....[10]....
        /*02f4*/ 	.word	0x000061b0


	//   ....[11]....
        /*02f8*/ 	.word	0x00006260


	//   ....[12]....
        /*02fc*/ 	.word	0x00006280


	//   ....[13]....
        /*0300*/ 	.word	0x00006290


	//   ....[14]....
        /*0304*/ 	.word	0x000062a0


	//   ....[15]....
        /*0308*/ 	.word	0x00006360


	//   ....[16]....
        /*030c*/ 	.word	0x00006380


	//   ....[17]....
        /*0310*/ 	.word	0x00006390


	//   ....[18]....
        /*0314*/ 	.word	0x000063a0


	//   ....[19]....
        /*0318*/ 	.word	0x00006460


	//   ....[20]....
        /*031c*/ 	.word	0x00006480


	//   ....[21]....
        /*0320*/ 	.word	0x00006490


	//   ....[22]....
        /*0324*/ 	.word	0x000064a0


	//   ....[23]....
        /*0328*/ 	.word	0x00006560


	//   ....[24]....
        /*032c*/ 	.word	0x00006570


	//   ....[25]....
        /*0330*/ 	.word	0x00006580


	//   ....[26]....
        /*0334*/ 	.word	0x00006590


	//   ....[27]....
        /*0338*/ 	.word	0x000066e0


	//   ....[28]....
        /*033c*/ 	.word	0x00006750


	//   ....[29]....
        /*0340*/ 	.word	0x000067c0


	//   ....[30]....
        /*0344*/ 	.word	0x00006830


	//   ....[31]....
        /*0348*/ 	.word	0x00006850


	//   ....[32]....
        /*034c*/ 	.word	0x00006860


	//   ....[33]....
        /*0350*/ 	.word	0x00006870


	//   ....[34]....
        /*0354*/ 	.word	0x00006880


	//   ....[35]....
        /*0358*/ 	.word	0x00006890


	//   ....[36]....
        /*035c*/ 	.word	0x000068a0


	//   ....[37]....
        /*0360*/ 	.word	0x000068b0


	//   ....[38]....
        /*0364*/ 	.word	0x000068c0


	//   ....[39]....
        /*0368*/ 	.word	0x00007bb0


	//   ....[40]....
        /*036c*/ 	.word	0x00007bd0


	//   ....[41]....
        /*0370*/ 	.word	0x00007be0


	//   ....[42]....
        /*0374*/ 	.word	0x00007bf0


	//   ....[43]....
        /*0378*/ 	.word	0x00007d00


	//   ....[44]....
        /*037c*/ 	.word	0x00007d10


	//   ....[45]....
        /*0380*/ 	.word	0x00007d20


	//   ....[46]....
        /*0384*/ 	.word	0x00007d30


	//   ....[47]....
        /*0388*/ 	.word	0x00007e40


	//   ....[48]....
        /*038c*/ 	.word	0x00007e60


	//   ....[49]....
        /*0390*/ 	.word	0x00007e70


	//   ....[50]....
        /*0394*/ 	.word	0x00007e80


	//   ....[51]....
        /*0398*/ 	.word	0x00007f90


	//   ....[52]....
        /*039c*/ 	.word	0x00007fa0


	//   ....[53]....
        /*03a0*/ 	.word	0x00007fb0


	//   ....[54]....
        /*03a4*/ 	.word	0x00007fc0


	//   ....[55]....
        /*03a8*/ 	.word	0x000080d0


	//   ....[56]....
        /*03ac*/ 	.word	0x000080f0


	//   ....[57]....
        /*03b0*/ 	.word	0x00008100


	//   ....[58]....
        /*03b4*/ 	.word	0x00008110


	//   ....[59]....
        /*03b8*/ 	.word	0x00008210


	//   ....[60]....
        /*03bc*/ 	.word	0x00008220


	//   ....[61]....
        /*03c0*/ 	.word	0x00008230


	//   ....[62]....
        /*03c4*/ 	.word	0x00008240


	//   ....[63]....
        /*03c8*/ 	.word	0x00008250


	//   ....[64]....
        /*03cc*/ 	.word	0x00008260


	//   ....[65]....
        /*03d0*/ 	.word	0x00008270


	//   ....[66]....
        /*03d4*/ 	.word	0x000082a0


	//   ....[67]....
        /*03d8*/ 	.word	0x000082c0


	//   ....[68]....
        /*03dc*/ 	.word	0x000082d0


	//   ....[69]....
        /*03e0*/ 	.word	0x000082e0


	//   ....[70]....
        /*03e4*/ 	.word	0x000082f0


	//   ....[71]....
        /*03e8*/ 	.word	0x000097a0


	//   ....[72]....
        /*03ec*/ 	.word	0x000098b0


	//   ....[73]....
        /*03f0*/ 	.word	0x000098e0


	//   ....[74]....
        /*03f4*/ 	.word	0x00009910


	//   ....[75]....
        /*03f8*/ 	.word	0x00009a20


	//   ....[76]....
        /*03fc*/ 	.word	0x00009a60


	//   ....[77]....
        /*0400*/ 	.word	0x00009a90


	//   ....[78]....
        /*0404*/ 	.word	0x00009ac0


	//   ....[79]....
        /*0408*/ 	.word	0x00009bf0


	//   ....[80]....
        /*040c*/ 	.word	0x00009c30


	//   ....[81]....
        /*0410*/ 	.word	0x00009c60


	//   ....[82]....
        /*0414*/ 	.word	0x00009c90


	//   ....[83]....
        /*0418*/ 	.word	0x00009e50


	//   ....[84]....
        /*041c*/ 	.word	0x00009ea0


	//   ....[85]....
        /*0420*/ 	.word	0x00009ed0


	//   ....[86]....
        /*0424*/ 	.word	0x00009f00


	//   ....[87]....
        /*0428*/ 	.word	0x0000a070


	//   ....[88]....
        /*042c*/ 	.word	0x0000a0b0


	//   ....[89]....
        /*0430*/ 	.word	0x0000a0f0


	//   ....[90]....
        /*0434*/ 	.word	0x0000a120


	//   ....[91]....
        /*0438*/ 	.word	0x0000a730


	//   ....[92]....
        /*043c*/ 	.word	0x0000b130


	//   ....[93]....
        /*0440*/ 	.word	0x0000b780


	//   ....[94]....
        /*0444*/ 	.word	0x0000b7e0


	//   ....[95]....
        /*0448*/ 	.word	0x0000b840


	//   ....[96]....
        /*044c*/ 	.word	0x0000b860


	//   ....[97]....
        /*0450*/ 	.word	0x0000b880


	//   ....[98]....
        /*0454*/ 	.word	0x0000b960


	//   ....[99]....
        /*0458*/ 	.word	0x0000b9b0


	//   ....[100]....
        /*045c*/ 	.word	0x0000ba10


	//   ....[101]....
        /*0460*/ 	.word	0x0000ba30


	//   ....[102]....
        /*0464*/ 	.word	0x0000ba50


	//   ....[103]....
        /*0468*/ 	.word	0x0000c1f0


	//   ....[104]....
        /*046c*/ 	.word	0x0000c270


	//   ....[105]....
        /*0470*/ 	.word	0x0000c2e0


	//   ....[106]....
        /*0474*/ 	.word	0x0000c350


	//   ....[107]....
        /*0478*/ 	.word	0x0000c4a0


	//   ....[108]....
        /*047c*/ 	.word	0x0000c510


	//   ....[109]....
        /*0480*/ 	.word	0x0000c580


	//   ....[110]....
        /*0484*/ 	.word	0x0000c5f0


	//   ....[111]....
        /*0488*/ 	.word	0x0000c710


	//   ....[112]....
        /*048c*/ 	.word	0x0000c780


	//   ....[113]....
        /*0490*/ 	.word	0x0000c7f0


	//   ....[114]....
        /*0494*/ 	.word	0x0000c860


	//   ....[115]....
        /*0498*/ 	.word	0x0000c980


	//   ....[116]....
        /*049c*/ 	.word	0x0000c9f0


	//   ....[117]....
        /*04a0*/ 	.word	0x0000ca60


	//   ....[118]....
        /*04a4*/ 	.word	0x0000cad0


	//   ....[119]....
        /*04a8*/ 	.word	0x0000cc10


	//   ....[120]....
        /*04ac*/ 	.word	0x0000cc80


	//   ....[121]....
        /*04b0*/ 	.word	0x0000ccf0


	//   ....[122]....
        /*04b4*/ 	.word	0x0000cd60


	//   ....[123]....
        /*04b8*/ 	.word	0x0000cdc0


	//   ....[124]....
        /*04bc*/ 	.word	0x0000ce30


	//   ....[125]....
        /*04c0*/ 	.word	0x0000cea0


	//   ....[126]....
        /*04c4*/ 	.word	0x0000cf10


	//   ....[127]....
        /*04c8*/ 	.word	0x0000cf80


	//   ....[128]....
        /*04cc*/ 	.word	0x0000cff0


	//   ....[129]....
        /*04d0*/ 	.word	0x0000d060


	//   ....[130]....
        /*04d4*/ 	.word	0x0000d0d0


	//   ....[131]....
        /*04d8*/ 	.word	0x0000d140


	//   ....[132]....
        /*04dc*/ 	.word	0x0000d1c0


	//   ....[133]....
        /*04e0*/ 	.word	0x0000d230


	//   ....[134]....
        /*04e4*/ 	.word	0x0000d2a0


	//   ....[135]....
        /*04e8*/ 	.word	0x0000d310


	//   ....[136]....
        /*04ec*/ 	.word	0x0000d380


	//   ....[137]....
        /*04f0*/ 	.word	0x0000d3f0


	//   ....[138]....
        /*04f4*/ 	.word	0x0000d460


	//   ....[139]....
        /*04f8*/ 	.word	0x0000d4d0


	//   ....[140]....
        /*04fc*/ 	.word	0x0000d550


	//   ....[141]....
        /*0500*/ 	.word	0x0000d5c0


	//   ....[142]....
        /*0504*/ 	.word	0x0000d630


	//   ....[143]....
        /*0508*/ 	.word	0x0000d6a0


	//   ....[144]....
        /*050c*/ 	.word	0x0000d710


	//   ....[145]....
        /*0510*/ 	.word	0x0000d780


	//   ....[146]....
        /*0514*/ 	.word	0x0000d7f0


	//   ....[147]....
        /*0518*/ 	.word	0x0000d860


	//   ....[148]....
        /*051c*/ 	.word	0x0000d8e0


	//   ....[149]....
        /*0520*/ 	.word	0x0000d950


	//   ....[150]....
        /*0524*/ 	.word	0x0000d9c0


	//   ....[151]....
        /*0528*/ 	.word	0x0000da30


	//   ....[152]....
        /*052c*/ 	.word	0x0000daa0


	//   ....[153]....
        /*0530*/ 	.word	0x0000db10


	//   ....[154]....
        /*0534*/ 	.word	0x0000db80


	//   ....[155]....
        /*0538*/ 	.word	0x0000dbf0


	//   ....[156]....
        /*053c*/ 	.word	0x0000dc60


	//   ....[157]....
        /*0540*/ 	.word	0x0000dcd0


	//   ....[158]....
        /*0544*/ 	.word	0x0000dd40


	//   ....[159]....
        /*0548*/ 	.word	0x0000de10


	//   ....[160]....
        /*054c*/ 	.word	0x0000de80


	//   ....[161]....
        /*0550*/ 	.word	0x0000def0


	//   ....[162]....
        /*0554*/ 	.word	0x0000df60


	//----- nvinfo : EIATTR_EXIT_INSTR_OFFSETS
	.align		4
.L_1947:
        /*0558*/ 	.byte	0x04, 0x1c
        /*055a*/ 	.short	(.L_1949 - .L_1948)


	//   ....[0]....
.L_1948:
        /*055c*/ 	.word	0x0000bb40


	//   ....[1]....
        /*0560*/ 	.word	0x0000c190


	//----- nvinfo : EIATTR_MAX_THREADS
	.align		4
.L_1949:
        /*0564*/ 	.byte	0x04, 0x05
        /*0566*/ 	.short	(.L_1951 - .L_1950)
.L_1950:
        /*0568*/ 	.word	0x00000040
        /*056c*/ 	.word	0x00000001
        /*0570*/ 	.word	0x00000001


	//----- nvinfo : EIATTR_CRS_STACK_SIZE
	.align		4
.L_1951:
        /*0574*/ 	.byte	0x04, 0x1e
        /*0576*/ 	.short	(.L_1953 - .L_1952)
.L_1952:
        /*0578*/ 	.word	0x00000000
.L_1953:


//--------------------- .nv.info._Z25selective_scan_bwd_kernelI32Selective_Scan_bwd_kernel_traitsILi64ELi16ELb0ELb0ELb0ELb1ELb0EfN3c107complexIfEEEEv12SSMParamsBwd --------------------------
	.section	.nv.info._Z25selective_scan_bwd_kernelI32Selective_Scan_bwd_kernel_traitsILi64ELi16ELb0ELb0ELb0ELb1ELb0EfN3c107complexIfEEEEv12SSMParamsBwd,"",@"SHT_CUDA_INFO"
	.sectionflags	@""
	.align	4


	//----- nvinfo : EIATTR_CUDA_API_VERSION
	.align		4
        /*0000*/ 	.byte	0x04, 0x37
        /*0002*/ 	.short	(.L_1955 - .L_1954)
.L_1954:
        /*0004*/ 	.word	0x00000082


	//----- nvinfo : EIATTR_SW2861232_WAR
	.align		4
.L_1955:
        /*0008*/ 	.byte	0x01, 0x35
	.zero		2


	//----- nvinfo : EIATTR_PARAM_CBANK
	.align		4
        /*000c*/ 	.byte	0x04, 0x0a
        /*000e*/ 	.short	(.L_1957 - .L_1956)
	.align		4
.L_1956:
        /*0010*/ 	.word	index@(.nv.constant0._Z25selective_scan_bwd_kernelI32Selective_Scan_bwd_kernel_traitsILi64ELi16ELb0ELb0ELb0ELb1ELb0EfN3c107complexIfEEEEv12SSMParamsBwd)
        /*0014*/ 	.short	0x0160
        /*0016*/ 	.short	0x01f0


	//----- nvinfo : EIATTR_CBANK_PARAM_SIZE
	.align		4
.L_1957:
        /*0018*/ 	.byte	0x03, 0x19
        /*001a*/ 	.short	0x01f0


	//----- nvinfo : EIATTR_KPARAM_INFO
	.align		4
        /*001c*/ 	.byte	0x04, 0x17
        /*001e*/ 	.short	(.L_1959 - .L_1958)
.L_1958:
        /*0020*/ 	.word	0x00000000
        /*0024*/ 	.short	0x0000
        /*0026*/ 	.short	0x0000
        /*0028*/ 	.byte	0x00, 0xf0, 0xc1, 0x07


	//----- nvinfo : EIATTR_MAXREG_COUNT
	.align		4
.L_1959:
        /*002c*/ 	.byte	0x03, 0x1b
        /*002e*/ 	.short	0x00ff


	//----- nvinfo : EIATTR_NUM_BARRIERS
	.align		4
        /*0030*/ 	.byte	0x02, 0x4c
        /*0032*/ 	.byte	0x01
	.zero		1


	//----- nvinfo : EIATTR_MERCURY_ISA_VERSION
	.align		4
        /*0034*/ 	.byte	0x03, 0x5f
        /*0036*/ 	.short	0x0000


	//----- nvinfo : EIATTR_COOP_GROUP_MASK_REGIDS
	.align		4
        /*0038*/ 	.byte	0x04, 0x29
        /*003a*/ 	.short	(.L_1961 - .L_1960)


	//   ....[0]....
.L_1960:
        /*003c*/ 	.word	0xffffffff


	//   ....[1]....
        /*0040*/ 	.word	0xffffffff


	//   ....[2]....
        /*0044*/ 	.word	0xffffffff


	//   ....[3]....
        /*0048*/ 	.word	0xffffffff


	//   ....[4]....
        /*004c*/ 	.word	0xffffffff


	//   ....[5]....
        /*0050*/ 	.word	0xffffffff


	//   ....[6]....
        /*0054*/ 	.word	0xffffffff


	//   ....[7]....
        /*0058*/ 	.word	0xffffffff


	//   ....[8]....
        /*005c*/ 	.word	0xffffffff


	//   ....[9]....
        /*0060*/ 	.word	0xffffffff


	//   ....[10]....
        /*0064*/ 	.word	0xffffffff


	//   ....[11]....
        /*0068*/ 	.word	0xffffffff


	//   ....[12]....
        /*006c*/ 	.word	0xffffffff


	//   ....[13]....
        /*0070*/ 	.word	0xffffffff


	//   ....[14]....
        /*0074*/ 	.word	0xffffffff


	//   ....[15]....
        /*0078*/ 	.word	0xffffffff


	//   ....[16]....
        /*007c*/ 	.word	0xffffffff


	//   ....[17]....
        /*0080*/ 	.word	0xffffffff


	//   ....[18]....
        /*0084*/ 	.word	0xffffffff


	//   ....[19]....
        /*0088*/ 	.word	0xffffffff


	//   ....[20]....
        /*008c*/ 	.word	0xffffffff


	//   ....[21]....
        /*0090*/ 	.word	0xffffffff


	//   ....[22]....
        /*0094*/ 	.word	0xffffffff


	//   ....[23]....
        /*0098*/ 	.word	0xffffffff


	//   ....[24]....
        /*009c*/ 	.word	0xffffffff


	//   ....[25]....
        /*00a0*/ 	.word	0xffffffff


	//   ....[26]....
        /*00a4*/ 	.word	0xffffffff


	//   ....[27]....
        /*00a8*/ 	.word	0xffffffff


	//   ....[28]....
        /*00ac*/ 	.word	0xffffffff


	//   ....[29]....
        /*00b0*/ 	.word	0xffffffff


	//   ....[30]....
        /*00b4*/ 	.word	0xffffffff


	//   ....[31]....
        /*00b8*/ 	.word	0xffffffff


	//   ....[32]....
        /*00bc*/ 	.word	0xffffffff


	//   ....[33]....
        /*00c0*/ 	.word	0xffffffff


	//   ....[34]....
        /*00c4*/ 	.word	0xffffffff


	//   ....[35]....
        /*00c8*/ 	.word	0xffffffff


	//   ....[36]....
        /*00cc*/ 	.word	0xffffffff


	//   ....[37]....
        /*00d0*/ 	.word	0xffffffff


	//   ....[38]....
        /*00d4*/ 	.word	0xffffffff


	//   ....[39]....
        /*00d8*/ 	.word	0xffffffff


	//   ....[40]....
        /*00dc*/ 	.word	0xffffffff


	//   ....[41]....
        /*00e0*/ 	.word	0xffffffff


	//   ....[42]....
        /*00e4*/ 	.word	0xffffffff


	//   ....[43]....
        /*00e8*/ 	.word	0xffffffff


	//   ....[44]....
        /*00ec*/ 	.word	0xffffffff


	//   ....[45]....
        /*00f0*/ 	.word	0xffffffff


	//   ....[46]....
        /*00f4*/ 	.word	0xffffffff


	//   ....[47]....
        /*00f8*/ 	.word	0xffffffff


	//   ....[48]....
        /*00fc*/ 	.word	0xffffffff


	//   ....[49]....
        /*0100*/ 	.word	0xffffffff


	//   ....[50]....
        /*0104*/ 	.word	0xffffffff


	//   ....[51]....
        /*0108*/ 	.word	0xffffffff


	//   ....[52]....
        /*010c*/ 	.word	0xffffffff


	//   ....[53]....
        /*0110*/ 	.word	0xffffffff


	//   ....[54]....
        /*0114*/ 	.word	0xffffffff


	//   ....[55]....
        /*0118*/ 	.word	0xffffffff


	//   ....[56]....
        /*011c*/ 	.word	0xffffffff


	//   ....[57]....
        /*0120*/ 	.word	0xffffffff


	//   ....[58]....
        /*0124*/ 	.word	0xffffffff


	//   ....[59]....
        /*0128*/ 	.word	0xffffffff


	//   ....[60]....
        /*012c*/ 	.word	0xffffffff


	//   ....[61]....
        /*0130*/ 	.word	0xffffffff


	//   ....[62]....
        /*0134*/ 	.word	0xffffffff


	//   ....[63]....
        /*0138*/ 	.word	0xffffffff


	//   ....[64]....
        /*013c*/ 	.word	0xffffffff


	//   ....[65]....
        /*0140*/ 	.word	0xffffffff


	//   ....[66]....
        /*0144*/ 	.word	0xffffffff


	//   ....[67]....
        /*0148*/ 	.word	0xffffffff


	//   ....[68]....
        /*014c*/ 	.word	0xffffffff


	//   ....[69]....
        /*0150*/ 	.word	0xffffffff


	//   ....[70]....
        /*0154*/ 	.word	0xffffffff


	//   ....[71]....
        /*0158*/ 	.word	0xffffffff


	//   ....[72]....
        /*015c*/ 	.word	0xffffffff


	//   ....[73]....
        /*0160*/ 	.word	0xffffffff


	//   ....[74]....
        /*0164*/ 	.word	0xffffffff


	//   ....[75]....
        /*0168*/ 	.word	0xffffffff


	//   ....[76]....
        /*016c*/ 	.word	0xffffffff


	//   ....[77]....
        /*0170*/ 	.word	0xffffffff


	//   ....[78]....
        /*0174*/ 	.word	0xffffffff


	//   ....[79]....
        /*0178*/ 	.word	0xffffffff


	//   ....[80]....
        /*017c*/ 	.word	0xffffffff


	//   ....[81]....
        /*0180*/ 	.word	0xffffffff


	//   ....[82]....
        /*0184*/ 	.word	0xffffffff


	//   ....[83]....
        /*0188*/ 	.word	0xffffffff


	//   ....[84]....
        /*018c*/ 	.word	0xffffffff


	//   ....[85]....
        /*0190*/ 	.word	0xffffffff


	//   ....[86]....
        /*0194*/ 	.word	0xffffffff


	//   ....[87]....
        /*0198*/ 	.word	0xffffffff


	//   ....[88]....
        /*019c*/ 	.word	0xffffffff


	//   ....[89]....
        /*01a0*/ 	.word	0xffffffff


	//   ....[90]....
        /*01a4*/ 	.word	0xffffffff


	//   ....[91]....
        /*01a8*/ 	.word	0xffffffff


	//   ....[92]....
        /*01ac*/ 	.word	0xffffffff


	//   ....[93]....
        /*01b0*/ 	.word	0xffffffff


	//   ....[94]....
        /*01b4*/ 	.word	0xffffffff


	//   ....[95]....
        /*01b8*/ 	.word	0xffffffff


	//   ....[96]....
        /*01bc*/ 	.word	0xffffffff


	//   ....[97]....
        /*01c0*/ 	.word	0xffffffff


	//   ....[98]....
        /*01c4*/ 	.word	0xffffffff


	//   ....[99]....
        /*01c8*/ 	.word	0xffffffff


	//   ....[100]....
        /*01cc*/ 	.word	0xffffffff


	//   ....[101]....
        /*01d0*/ 	.word	0xffffffff


	//   ....[102]....
        /*01d4*/ 	.word	0xffffffff


	//   ....[103]....
        /*01d8*/ 	.word	0xffffffff


	//   ....[104]....
        /*01dc*/ 	.word	0xffffffff


	//   ....[105]....
        /*01e0*/ 	.word	0xffffffff


	//   ....[106]....
        /*01e4*/ 	.word	0xffffffff


	//   ....[107]....
        /*01e8*/ 	.word	0xffffffff


	//   ....[108]....
        /*01ec*/ 	.word	0xffffffff


	//   ....[109]....
        /*01f0*/ 	.word	0xffffffff


	//   ....[110]....
        /*01f4*/ 	.word	0xffffffff


	//   ....[111]....
        /*01f8*/ 	.word	0xffffffff


	//   ....[112]....
        /*01fc*/ 	.word	0xffffffff


	//   ....[113]....
        /*0200*/ 	.word	0xffffffff


	//   ....[114]....
        /*0204*/ 	.word	0xffffffff


	//   ....[115]....
        /*0208*/ 	.word	0xffffffff


	//   ....[116]....
        /*020c*/ 	.word	0xffffffff


	//   ....[117]....
        /*0210*/ 	.word	0xffffffff


	//   ....[118]....
        /*0214*/ 	.word	0xffffffff


	//   ....[119]....
        /*0218*/ 	.word	0xffffffff


	//   ....[120]....
        /*021c*/ 	.word	0xffffffff


	//   ....[121]....
        /*0220*/ 	.word	0xffffffff


	//   ....[122]....
        /*0224*/ 	.word	0xffffffff


	//   ....[123]....
        /*0228*/ 	.word	0xffffffff


	//   ....[124]....
        /*022c*/ 	.word	0xffffffff


	//   ....[125]....
        /*0230*/ 	.word	0xffffffff


	//   ....[126]....
        /*0234*/ 	.word	0xffffffff


	//   ....[127]....
        /*0238*/ 	.word	0xffffffff


	//   ....[128]....
        /*023c*/ 	.word	0xffffffff


	//   ....[129]....
        /*0240*/ 	.word	0xffffffff


	//   ....[130]....
        /*0244*/ 	.word	0xffffffff


	//   ....[131]....
        /*0248*/ 	.word	0xffffffff


	//   ....[132]....
        /*024c*/ 	.word	0xffffffff


	//   ....[133]....
        /*0250*/ 	.word	0xffffffff


	//   ....[134]....
        /*0254*/ 	.word	0xffffffff


	//   ....[135]....
        /*0258*/ 	.word	0xffffffff


	//   ....[136]....
        /*025c*/ 	.word	0xffffffff


	//   ....[137]....
        /*0260*/ 	.word	0xffffffff


	//   ....[138]....
        /*0264*/ 	.word	0xffffffff


	//   ....[139]....
        /*0268*/ 	.word	0xffffffff


	//   ....[140]....
        /*026c*/ 	.word	0xffffffff


	//   ....[141]....
        /*0270*/ 	.word	0xffffffff


	//   ....[142]....
        /*0274*/ 	.word	0xffffffff


	//   ....[143]....
        /*0278*/ 	.word	0xffffffff


	//   ....[144]....
        /*027c*/ 	.word	0xffffffff


	//   ....[145]....
        /*0280*/ 	.word	0xffffffff


	//   ....[146]....
        /*0284*/ 	.word	0xffffffff


	//   ....[147]....
        /*0288*/ 	.word	0xffffffff


	//   ....[148]....
        /*028c*/ 	.word	0xffffffff


	//   ....[149]....
        /*0290*/ 	.word	0xffffffff


	//   ....[150]....
        /*0294*/ 	.word	0xffffffff


	//   ....[151]....
        /*0298*/ 	.word	0xffffffff


	//   ....[152]....
        /*029c*/ 	.word	0xffffffff


	//   ....[153]....
        /*02a0*/ 	.word	0xffffffff


	//   ....[154]....
        /*02a4*/ 	.word	0xffffffff


	//   ....[155]....
        /*02a8*/ 	.word	0xffffffff


	//   ....[156]....
        /*02ac*/ 	.word	0xffffffff


	//   ....[157]....
        /*02b0*/ 	.word	0xffffffff


	//   ....[158]....
        /*02b4*/ 	.word	0xffffffff


	//   ....[159]....
        /*02b8*/ 	.word	0xffffffff


	//----- nvinfo : EIATTR_COOP_GROUP_INSTR_OFFSETS
	.align		4
.L_1961:
        /*02bc*/ 	.byte	0x04, 0x28
        /*02be*/ 	.short	(.L_1963 - .L_1962)


	//   ....[0]....
.L_1962:
        /*02c0*/ 	.word	0x00000e40


	//   ....[1]....
        /*02c4*/ 	.word	0x000013c0


	//   ....[2]....
        /*02c8*/ 	.word	0x00001930


	//   ....[3]....
        /*02cc*/ 	.word	0x00005b80


	//   ....[4]....
        /*02d0*/ 	.word	0x00005ba0


	//   ....[5]....
        /*02d4*/ 	.word	0x00005bd0


	//   ....[6]....
        /*02d8*/ 	.word	0x00005be0


	//   ....[7]....
        /*02dc*/ 	.word	0x00005c90


	//   ....[8]....
        /*02e0*/ 	.word	0x00005cb0


	//   ....[9]....
        /*02e4*/ 	.word	0x00005cc0


	//   ....[10]....
        /*02e8*/ 	.word	0x00005cd0


	//   ....[11]....
        /*02ec*/ 	.word	0x00005d90


	//   ....[12]....
        /*02f0*/ 	.word	0x00005db0


	//   ....[13]....
        /*02f4*/ 	.word	0x00005dc0


	//   ....[14]....
        /*02f8*/ 	.word	0x00005dd0


	//   ....[15]....
        /*02fc*/ 	.word	0x00005e90


	//   ....[16]....
        /*0300*/ 	.word	0x00005eb0


	//   ....[17]....
        /*0304*/ 	.word	0x00005ec0


	//   ....[18]....
        /*0308*/ 	.word	0x00005ed0


	//   ....[19]....
        /*030c*/ 	.word	0x00005f90


	//   ....[20]....
        /*0310*/ 	.word	0x00005fa0


	//   ....[21]....
        /*0314*/ 	.word	0x00005fb0


	//   ....[22]....
        /*0318*/ 	.word	0x00005fc0


	//   ....[23]....
        /*031c*/ 	.word	0x00006110


	//   ....[24]....
        /*0320*/ 	.word	0x00006180


	//   ....[25]....
        /*0324*/ 	.word	0x000061f0


	//   ....[26]....
        /*0328*/ 	.word	0x00006260


	//   ....[27]....
        /*032c*/ 	.word	0x00006280


	//   ....[28]....
        /*0330*/ 	.word	0x00006290


	//   ....[29]....
        /*0334*/ 	.word	0x000062a0


	//   ....[30]....
        /*0338*/ 	.word	0x000062b0


	//   ....[31]....
        /*033c*/ 	.word	0x000062c0


	//   ....[32]....
        /*0340*/ 	.word	0x000062d0


	//   ....[33]....
        /*0344*/ 	.word	0x000062e0


	//   ....[34]....
        /*0348*/ 	.word	0x000062f0


	//   ....[35]....
        /*034c*/ 	.word	0x00007590


	//   ....[36]....
        /*0350*/ 	.word	0x000075b0


	//   ....[37]....
        /*0354*/ 	.word	0x000075c0


	//   ....[38]....
        /*0358*/ 	.word	0x000075d0


	//   ....[39]....
        /*035c*/ 	.word	0x000076e0


	//   ....[40]....
        /*0360*/ 	.word	0x000076f0


	//   ....[41]....
        /*0364*/ 	.word	0x00007700


	//   ....[42]....
        /*0368*/ 	.word	0x00007710


	//   ....[43]....
        /*036c*/ 	.word	0x00007820


	//   ....[44]....
        /*0370*/ 	.word	0x00007840


	//   ....[45]....
        /*0374*/ 	.word	0x00007850


	//   ....[46]....
        /*0378*/ 	.word	0x00007860


	//   ....[47]....
        /*037c*/ 	.word	0x00007970


	//   ....[48]....
        /*0380*/ 	.word	0x00007980


	//   ....[49]....
        /*0384*/ 	.word	0x00007990


	//   ....[50]....
        /*0388*/ 	.word	0x000079a0


	//   ....[51]....
        /*038c*/ 	.word	0x00007ab0


	//   ....[52]....
        /*0390*/ 	.word	0x00007ad0


	//   ....[53]....
        /*0394*/ 	.word	0x00007ae0


	//   ....[54]....
        /*0398*/ 	.word	0x00007af0


	//   ....[55]....
        /*039c*/ 	.word	0x00007bf0


	//   ....[56]....
        /*03a0*/ 	.word	0x00007c00


	//   ....[57]....
        /*03a4*/ 	.word	0x00007c10


	//   ....[58]....
        /*03a8*/ 	.word	0x00007c20


	//   ....[59]....
        /*03ac*/ 	.word	0x00007c30


	//   ....[60]....
        /*03b0*/ 	.word	0x00007c40


	//   ....[61]....
        /*03b4*/ 	.word	0x00007c50


	//   ....[62]....
        /*03b8*/ 	.word	0x00007c80


	//   ....[63]....
        /*03bc*/ 	.word	0x00007ca0


	//   ....[64]....
        /*03c0*/ 	.word	0x00007cb0


	//   ....[65]....
        /*03c4*/ 	.word	0x00007cc0


	//   ....[66]....
        /*03c8*/ 	.word	0x00007cd0


	//   ....[67]....
        /*03cc*/ 	.word	0x000091c0


	//   ....[68]....
        /*03d0*/ 	.word	0x000091f0


	//   ....[69]....
        /*03d4*/ 	.word	0x00009220


	//   ....[70]....
        /*03d8*/ 	.word	0x00009250


	//   ....[71]....
        /*03dc*/ 	.word	0x00009300


	//   ....[72]....
        /*03e0*/ 	.word	0x00009330


	//   ....[73]....
        /*03e4*/ 	.word	0x00009370


	//   ....[74]....
        /*03e8*/ 	.word	0x000093a0


	//   ....[75]....
        /*03ec*/ 	.word	0x00009480


	//   ....[76]....
        /*03f0*/ 	.word	0x000094c0


	//   ....[77]....
        /*03f4*/ 	.word	0x000094f0


	//   ....[78]....
        /*03f8*/ 	.word	0x00009520


	//   ....[79]....
        /*03fc*/ 	.word	0x00009640


	//   ....[80]....
        /*0400*/ 	.word	0x00009670


	//   ....[81]....
        /*0404*/ 	.word	0x000096a0


	//   ....[82]....
        /*0408*/ 	.word	0x000096d0


	//   ....[83]....
        /*040c*/ 	.word	0x000097d0


	//   ....[84]....
        /*0410*/ 	.word	0x00009810


	//   ....[85]....
        /*0414*/ 	.word	0x00009860


	//   ....[86]....
        /*0418*/ 	.word	0x00009890


	//   ....[87]....
        /*041c*/ 	.word	0x0000a300


	//   ....[88]....
        /*0420*/ 	.word	0x0000ac50


	//   ....[89]....
        /*0424*/ 	.word	0x0000b560


	//   ....[90]....
        /*0428*/ 	.word	0x0000bb50


	//   ....[91]....
        /*042c*/ 	.word	0x0000bbb0


	//   ....[92]....
        /*0430*/ 	.word	0x0000bc10


	//   ....[93]....
        /*0434*/ 	.word	0x0000bc30


	//   ....[94]....
        /*0438*/ 	.word	0x0000bc50


	//   ....[95]....
        /*043c*/ 	.word	0x0000bd10


	//   ....[96]....
        /*0440*/ 	.word	0x0000bd60


	//   ....[97]....
        /*0444*/ 	.word	0x0000bdc0


	//   ....[98]....
        /*0448*/ 	.word	0x0000bde0


	//   ....[99]....
        /*044c*/ 	.word	0x0000be00


	//   ....[100]....
        /*0450*/ 	.word	0x0000c470


	//   ....[101]....
        /*0454*/ 	.word	0x0000c4f0


	//   ....[102]....
        /*0458*/ 	.word	0x0000c560


	//   ....[103]....
        /*045c*/ 	.word	0x0000c5d0


	//   ....[104]....
        /*0460*/ 	.word	0x0000c720


	//   ....[105]....
        /*0464*/ 	.word	0x0000c790


	//   ....[106]....
        /*0468*/ 	.word	0x0000c800


	//   ....[107]....
        /*046c*/ 	.word	0x0000c870


	//   ....[108]....
        /*0470*/ 	.word	0x0000c990


	//   ....[109]....
        /*0474*/ 	.word	0x0000ca00


	//   ....[110]....
        /*0478*/ 	.word	0x0000ca70


	//   ....[111]....
        /*047c*/ 	.word	0x0000cae0


	//   ....[112]....
        /*0480*/ 	.word	0x0000cc00


	//   ....[113]....
        /*0484*/ 	.word	0x0000cc70


	//   ....[114]....
        /*0488*/ 	.word	0x0000cce0


	//   ....[115]....
        /*048c*/ 	.word	0x0000cd50


	//   ....[116]....
        /*0490*/ 	.word	0x0000ce90


	//   ....[117]....
        /*0494*/ 	.word	0x0000cf00


	//   ....[118]....
        /*0498*/ 	.word	0x0000cf70


	//   ....[119]....
        /*049c*/ 	.word	0x0000cfe0


	//   ....[120]....
        /*04a0*/ 	.word	0x0000d040


	//   ....[121]....
        /*04a4*/ 	.word	0x0000d0b0


	//   ....[122]....
        /*04a8*/ 	.word	0x0000d120


	//   ....[123]....
        /*04ac*/ 	.word	0x0000d190


	//   ....[124]....
        /*04b0*/ 	.word	0x0000d200


	//   ....[125]....
        /*04b4*/ 	.word	0x0000d270


	//   ....[126]....
        /*04b8*/ 	.word	0x0000d2e0


	//   ....[127]....
        /*04bc*/ 	.word	0x0000d350


	//   ....[128]....
        /*04c0*/ 	.word	0x0000d3c0


	//   ....[129]....
        /*04c4*/ 	.word	0x0000d440


	//   ....[130]....
        /*04c8*/ 	.word	0x0000d4b0


	//   ....[131]....
        /*04cc*/ 	.word	0x0000d520


	//   ....[132]....
        /*04d0*/ 	.word	0x0000d590


	//   ....[133]....
        /*04d4*/ 	.word	0x0000d600


	//   ....[134]....
        /*04d8*/ 	.word	0x0000d670


	//   ....[135]....
        /*04dc*/ 	.word	0x0000d6e0


	//   ....[136]....
        /*04e0*/ 	.word	0x0000d750


	//   ....[137]....
        /*04e4*/ 	.word	0x0000d7d0


	//   ....[138]....
        /*04e8*/ 	.word	0x0000d840


	//   ....[139]....
        /*04ec*/ 	.word	0x0000d8b0


	//   ....[140]....
        /*04f0*/ 	.word	0x0000d920


	//   ....[141]....
        /*04f4*/ 	.word	0x0000d990


	//   ....[142]....
        /*04f8*/ 	.word	0x0000da00


	//   ....[143]....
        /*04fc*/ 	.word	0x0000da70


	//   ....[144]....
        /*0500*/ 	.word	0x0000dae0


	//   ....[145]....
        /*0504*/ 	.word	0x0000db60


	//   ....[146]....
        /*0508*/ 	.word	0x0000dbd0


	//   ....[147]....
        /*050c*/ 	.word	0x0000dc40


	//   ....[148]....
        /*0510*/ 	.word	0x0000dcb0


	//   ....[149]....
        /*0514*/ 	.word	0x0000dd20


	//   ....[150]....
        /*0518*/ 	.word	0x0000dd90


	//   ....[151]....
        /*051c*/ 	.word	0x0000de00


	//   ....[152]....
        /*0520*/ 	.word	0x0000de70


	//   ....[153]....
        /*0524*/ 	.word	0x0000dee0


	//   ....[154]....
        /*0528*/ 	.word	0x0000df50


	//   ....[155]....
        /*052c*/ 	.word	0x0000dfc0


	//   ....[156]....
        /*0530*/ 	.word	0x0000e090


	//   ....[157]....
        /*0534*/ 	.word	0x0000e100


	//   ....[158]....
        /*0538*/ 	.word	0x0000e170


	//   ....[159]....
        /*053c*/ 	.word	0x0000e1e0


	//----- nvinfo : EIATTR_EXIT_INSTR_OFFSETS
	.align		4
.L_1963:
        /*0540*/ 	.byte	0x04, 0x1c
        /*0542*/ 	.short	(.L_1965 - .L_1964)


	//   ....[0]....
.L_1964:
        /*0544*/ 	.word	0x0000bed0


	//   ....[1]....
        /*0548*/ 	.word	0x0000c410


	//----- nvinfo : EIATTR_MAX_THREADS
	.align		4
.L_1965:
        /*054c*/ 	.byte	0x04, 0x05
        /*054e*/ 	.short	(.L_1967 - .L_1966)
.L_1966:
        /*0550*/ 	.word	0x00000040
        /*0554*/ 	.word	0x00000001
        /*0558*/ 	.word	0x00000001


	//----- nvinfo : EIATTR_CRS_STACK_SIZE
	.align		4
.L_1967:
        /*055c*/ 	.byte	0x04, 0x1e
        /*055e*/ 	.short	(.L_1969 - .L_1968)
.L_1968:
        /*0560*/ 	.word	0x00000000
.L_1969:


//--------------------- .nv.info._Z25selective_scan_bwd_kernelI32Selective_Scan_bwd_kernel_traitsILi64ELi16ELb0ELb0ELb0ELb1ELb1EfN3c107complexIfEEEEv12SSMParamsBwd --------------------------
	.section	.nv.info._Z25selective_scan_bwd_kernelI32Selective_Scan_bwd_kernel_traitsILi64ELi16ELb0ELb0ELb0ELb1ELb1EfN3c107complexIfEEEEv12SSMParamsBwd,"",@"SHT_CUDA_INFO"
	.sectionflags	@""
	.align	4


	//----- nvinfo : EIATTR_CUDA_API_VERSION
	.align		4
        /*0000*/ 	.byte	0x04, 0x37
        /*0002*/ 	.short	(.L_1971 - .L_1970)
.L_1970:
        /*0004*/ 	.word	0x00000082


	//----- nvinfo : EIATTR_SW2861232_WAR
	.align		4
.L_1971:
        /*0008*/ 	.byte	0x01, 0x35
	.zero		2


	//----- nvinfo : EIATTR_PARAM_CBANK
	.align		4
        /*000c*/ 	.byte	0x04, 0x0a
        /*000e*/ 	.short	(.L_1973 - .L_1972)
	.align		4
.L_1972:
        /*0010*/ 	.word	index@(.nv.constant0._Z25selective_scan_bwd_kernelI32Selective_Scan_bwd_kernel_traitsILi64ELi16ELb0ELb0ELb0ELb1ELb1EfN3c107complexIfEEEEv12SSMParamsBwd)
        /*0014*/ 	.short	0x0160
        /*0016*/ 	.short	0x01f0


	//----- nvinfo : EIATTR_CBANK_PARAM_SIZE
	.align		4
.L_1973:
        /*0018*/ 	.byte	0x03, 0x19
        /*001a*/ 	.short	0x01f0


	//----- nvinfo : EIATTR_KPARAM_INFO
	.align		4
        /*001c*/ 	.byte	0x04, 0x17
        /*001e*/ 	.short	(.L_1975 - .L_1974)
.L_1974:
        /*0020*/ 	.word	0x00000000
        /*0024*/ 	.short	0x0000
        /*0026*/ 	.short	0x0000
        /*0028*/ 	.byte	0x00, 0xf0, 0xc1, 0x07


	//----- nvinfo : EIATTR_MAXREG_COUNT
	.align		4
.L_1975:
        /*002c*/ 	.byte	0x03, 0x1b
        /*002e*/ 	.short	0x00ff


	//----- nvinfo : EIATTR_NUM_BARRIERS
	.align		4
        /*0030*/ 	.byte	0x02, 0x4c
        /*0032*/ 	.byte	0x01
	.zero		1


	//----- nvinfo : EIATTR_MERCURY_ISA_VERSION
	.align		4
        /*0034*/ 	.byte	0x03, 0x5f
        /*0036*/ 	.short	0x0000


	//----- nvinfo : EIATTR_COOP_GROUP_MASK_REGIDS
	.align		4
        /*0038*/ 	.byte	0x04, 0x29
        /*003a*/ 	.short	(.L_1977 - .L_1976)


	//   ....[0]....
.L_1976:
        /*003c*/ 	.word	0xffffffff


	//   ....[1]....
        /*0040*/ 	.word	0xffffffff


	//   ....[2]....
        /*0044*/ 	.word	0xffffffff


	//   ....[3]....
        /*0048*/ 	.word	0xffffffff


	//   ....[4]....
        /*004c*/ 	.word	0xffffffff


	//   ....[5]....
        /*0050*/ 	.word	0xffffffff


	//   ....[6]....
        /*0054*/ 	.word	0xffffffff


	//   ....[7]....
        /*0058*/ 	.word	0xffffffff


	//   ....[8]....
        /*005c*/ 	.word	0xffffffff


	//   ....[9]....
        /*0060*/ 	.word	0xffffffff


	//   ....[10]....
        /*0064*/ 	.word	0xffffffff


	//   ....[11]....
        /*0068*/ 	.word	0xffffffff


	//   ....[12]....
        /*006c*/ 	.word	0xffffffff


	//   ....[13]....
        /*0070*/ 	.word	0xffffffff


	//   ....[14]....
        /*0074*/ 	.word	0xffffffff


	//   ....[15]....
        /*0078*/ 	.word	0xffffffff


	//   ....[16]....
        /*007c*/ 	.word	0xffffffff


	//   ....[17]....
        /*0080*/ 	.word	0xffffffff


	//   ....[18]....
        /*0084*/ 	.word	0xffffffff


	//   ....[19]....
        /*0088*/ 	.word	0xffffffff


	//   ....[20]....
        /*008c*/ 	.word	0xffffffff


	//   ....[21]....
        /*0090*/ 	.word	0xffffffff


	//   ....[22]....
        /*0094*/ 	.word	0xffffffff


	//   ....[23]....
        /*0098*/ 	.word	0xffffffff


	//   ....[24]....
        /*009c*/ 	.word	0xffffffff


	//   ....[25]....
        /*00a0*/ 	.word	0xffffffff


	//   ....[26]....
        /*00a4*/ 	.word	0xffffffff


	//   ....[27]....
        /*00a8*/ 	.word	0xffffffff


	//   ....[28]....
        /*00ac*/ 	.word	0xffffffff


	//   ....[29]....
        /*00b0*/ 	.word	0xffffffff


	//   ....[30]....
        /*00b4*/ 	.word	0xffffffff


	//   ....[31]....
        /*00b8*/ 	.word	0xffffffff


	//   ....[32]....
        /*00bc*/ 	.word	0xffffffff


	//   ....[33]....
        /*00c0*/ 	.word	0xffffffff


	//   ....[34]....
        /*00c4*/ 	.word	0xffffffff


	//   ....[35]....
        /*00c8*/ 	.word	0xffffffff


	//   ....[36]....
        /*00cc*/ 	.word	0xffffffff


	//   ....[37]....
        /*00d0*/ 	.word	0xffffffff


	//   ....[38]....
        /*00d4*/ 	.word	0xffffffff


	//   ....[39]....
        /*00d8*/ 	.word	0xffffffff


	//   ....[40]....
        /*00dc*/ 	.word	0xffffffff


	//   ....[41]....
        /*00e0*/ 	.word	0xffffffff


	//   ....[42]....
        /*00e4*/ 	.word	0xffffffff


	//   ....[43]....
        /*00e8*/ 	.word	0xffffffff


	//   ....[44]....
        /*00ec*/ 	.word	0xffffffff


	//   ....[45]....
        /*00f0*/ 	.word	0xffffffff


	//   ....[46]....
        /*00f4*/ 	.word	0xffffffff


	//   ....[47]....
        /*00f8*/ 	.word	0xffffffff


	//   ....[48]....
        /*00fc*/ 	.word	0xffffffff


	//   ....[49]....
        /*0100*/ 	.word	0xffffffff


	//   ....[50]....
        /*0104*/ 	.word	0xffffffff


	//   ....[51]....
        /*0108*/ 	.word	0xffffffff


	//   ....[52]....
        /*010c*/ 	.word	0xffffffff


	//   ....[53]....
        /*0110*/ 	.word	0xffffffff


	//   ....[54]....
        /*0114*/ 	.word	0xffffffff


	//   ....[55]....
        /*0118*/ 	.word	0xffffffff


	//   ....[56]....
        /*011c*/ 	.word	0xffffffff


	//   ....[57]....
        /*0120*/ 	.word	0xffffffff


	//   ....[58]....
        /*0124*/ 	.word	0xffffffff


	//   ....[59]....
        /*0128*/ 	.word	0xffffffff


	//   ....[60]....
        /*012c*/ 	.word	0xffffffff


	//   ....[61]....
        /*0130*/ 	.word	0xffffffff


	//   ....[62]....
        /*0134*/ 	.word	0xffffffff


	//   ....[63]....
        /*0138*/ 	.word	0xffffffff


	//   ....[64]....
        /*013c*/ 	.word	0xffffffff


	//   ....[65]....
        /*0140*/ 	.word	0xffffffff


	//   ....[66]....
        /*0144*/ 	.word	0xffffffff


	//   ....[67]....
        /*0148*/ 	.word	0xffffffff


	//   ....[68]....
        /*014c*/ 	.word	0xffffffff


	//   ....[69]....
        /*0150*/ 	.word	0xffffffff


	//   ....[70]....
        /*0154*/ 	.word	0xffffffff


	//   ....[71]....
        /*0158*/ 	.word	0xffffffff


	//   ....[72]....
        /*015c*/ 	.word	0xffffffff


	//   ....[73]....
        /*0160*/ 	.word	0xffffffff


	//   ....[74]....
        /*0164*/ 	.word	0xffffffff


	//   ....[75]....
        /*0168*/ 	.word	0xffffffff


	//   ....[76]....
        /*016c*/ 	.word	0xffffffff


	//   ....[77]....
        /*0170*/ 	.word	0xffffffff


	//   ....[78]....
        /*0174*/ 	.word	0xffffffff


	//   ....[79]....
        /*0178*/ 	.word	0xffffffff


	//   ....[80]....
        /*017c*/ 	.word	0xffffffff


	//   ....[81]....
        /*0180*/ 	.word	0xffffffff


	//   ....[82]....
        /*0184*/ 	.word	0xffffffff


	//   ....[83]....
        /*0188*/ 	.word	0xffffffff


	//   ....[84]....
        /*018c*/ 	.word	0xffffffff


	//   ....[85]....
        /*0190*/ 	.word	0xffffffff


	//   ....[86]....
        /*0194*/ 	.word	0xffffffff


	//   ....[87]....
        /*0198*/ 	.word	0xffffffff


	//   ....[88]....
        /*019c*/ 	.word	0xffffffff


	//   ....[89]....
        /*01a0*/ 	.word	0xffffffff


	//   ....[90]....
        /*01a4*/ 	.word	0xffffffff


	//   ....[91]....
        /*01a8*/ 	.word	0xffffffff


	//   ....[92]....
        /*01ac*/ 	.word	0xffffffff


	//   ....[93]....
        /*01b0*/ 	.word	0xffffffff


	//   ....[94]....
        /*01b4*/ 	.word	0xffffffff


	//   ....[95]....
        /*01b8*/ 	.word	0xffffffff


	//   ....[96]....
        /*01bc*/ 	.word	0xffffffff


	//   ....[97]....
        /*01c0*/ 	.word	0xffffffff


	//   ....[98]....
        /*01c4*/ 	.word	0xffffffff


	//   ....[99]....
        /*01c8*/ 	.word	0xffffffff


	//   ....[100]....
        /*01cc*/ 	.word	0xffffffff


	//   ....[101]....
        /*01d0*/ 	.word	0xffffffff


	//   ....[102]....
        /*01d4*/ 	.word	0xffffffff


	//   ....[103]....
        /*01d8*/ 	.word	0xffffffff


	//   ....[104]....
        /*01dc*/ 	.word	0xffffffff


	//   ....[105]....
        /*01e0*/ 	.word	0xffffffff


	//   ....[106]....
        /*01e4*/ 	.word	0xffffffff


	//   ....[107]....
        /*01e8*/ 	.word	0xffffffff


	//   ....[108]....
        /*01ec*/ 	.word	0xffffffff


	//   ....[109]....
        /*01f0*/ 	.word	0xffffffff


	//   ....[110]....
        /*01f4*/ 	.word	0xffffffff


	//   ....[111]....
        /*01f8*/ 	.word	0xffffffff


	//   ....[112]....
        /*01fc*/ 	.word	0xffffffff


	//   ....[113]....
        /*0200*/ 	.word	0xffffffff


	//   ....[114]....
        /*0204*/ 	.word	0xffffffff


	//   ....[115]....
        /*0208*/ 	.word	0xffffffff


	//   ....[116]....
        /*020c*/ 	.word	0xffffffff


	//   ....[117]....
        /*0210*/ 	.word	0xffffffff


	//   ....[118]....
        /*0214*/ 	.word	0xffffffff


	//   ....[119]....
        /*0218*/ 	.word	0xffffffff


	//   ....[120]....
        /*021c*/ 	.word	0xffffffff


	//   ....[121]....
        /*0220*/ 	.word	0xffffffff


	//   ....[122]....
        /*0224*/ 	.word	0xffffffff


	//   ....[123]....
        /*0228*/ 	.word	0xffffffff


	//   ....[124]....
        /*022c*/ 	.word	0xffffffff


	//   ....[125]....
        /*0230*/ 	.word	0xffffffff


	//   ....[126]....
        /*0234*/ 	.word	0xffffffff


	//   ....[127]....
        /*0238*/ 	.word	0xffffffff


	//   ....[128]....
        /*023c*/ 	.word	0xffffffff


	//   ....[129]....
        /*0240*/ 	.word	0xffffffff


	//   ....[130]....
        /*0244*/ 	.word	0xffffffff


	//   ....[131]....
        /*0248*/ 	.word	0xffffffff


	//   ....[132]....
        /*024c*/ 	.word	0xffffffff


	//   ....[133]....
        /*0250*/ 	.word	0xffffffff


	//   ....[134]....
        /*0254*/ 	.word	0xffffffff


	//   ....[135]....
        /*0258*/ 	.word	0xffffffff


	//   ....[136]....
        /*025c*/ 	.word	0xffffffff


	//   ....[137]....
        /*0260*/ 	.word	0xffffffff


	//   ....[138]....
        /*0264*/ 	.word	0xffffffff


	//   ....[139]....
        /*0268*/ 	.word	0xffffffff


	//   ....[140]....
        /*026c*/ 	.word	0xffffffff


	//   ....[141]....
        /*0270*/ 	.word	0xffffffff


	//   ....[142]....
        /*0274*/ 	.word	0xffffffff


	//   ....[143]....
        /*0278*/ 	.word	0xffffffff


	//   ....[144]....
        /*027c*/ 	.word	0xffffffff


	//   ....[145]....
        /*0280*/ 	.word	0xffffffff


	//   ....[146]....
        /*0284*/ 	.word	0xffffffff


	//   ....[147]....
        /*0288*/ 	.word	0xffffffff


	//   ....[148]....
        /*028c*/ 	.word	0xffffffff


	//   ....[149]....
        /*0290*/ 	.word	0xffffffff


	//   ....[150]....
        /*0294*/ 	.word	0xffffffff


	//   ....[151]....
        /*0298*/ 	.word	0xffffffff


	//   ....[152]....
        /*029c*/ 	.word	0xffffffff


	//   ....[153]....
        /*02a0*/ 	.word	0xffffffff


	//   ....[154]....
        /*02a4*/ 	.word	0xffffffff


	//   ....[155]....
        /*02a8*/ 	.word	0xffffffff


	//   ....[156]....
        /*02ac*/ 	.word	0xffffffff


	//   ....[157]....
        /*02b0*/ 	.word	0xffffffff


	//   ....[158]....
        /*02b4*/ 	.word	0xffffffff


	//   ....[159]....
        /*02b8*/ 	.word	0xffffffff


	//   ....[160]....
        /*02bc*/ 	.word	0xffffffff


	//   ....[161]....
        /*02c0*/ 	.word	0xffffffff


	//   ....[162]....
        /*02c4*/ 	.word	0xffffffff


	//   ....[163]....
        /*02c8*/ 	.word	0xffffffff


	//----- nvinfo : EIATTR_COOP_GROUP_INSTR_OFFSETS
	.align		4
.L_1977:
        /*02cc*/ 	.byte	0x04, 0x28
        /*02ce*/ 	.short	(.L_1979 - .L_1978)


	//   ....[0]....
.L_1978:
        /*02d0*/ 	.word	0x00000de0


	//   ....[1]....
        /*02d4*/ 	.word	0x000012c0


	//   ....[2]....
        /*02d8*/ 	.word	0x00001990


	//   ....[3]....
        /*02dc*/ 	.word	0x00004300


	//   ....[4]....
        /*02e0*/ 	.word	0x000049c0


	//   ....[5]....
        /*02e4*/ 	.word	0x00005230


	//   ....[6]....
        /*02e8*/ 	.word	0x00005bd0


	//   ....[7]....
        /*02ec*/ 	.word	0x00007df0


	//   ....[8]....
        /*02f0*/ 	.word	0x00007e10


	//   ....[9]....
        /*02f4*/ 	.word	0x00007e40


	//   ....[10]....
        /*02f8*/ 	.word	0x00007e50


	//   ....[11]....
        /*02fc*/ 	.word	0x00007f00


	//   ....[12]....
        /*0300*/ 	.word	0x00007f20


	//   ....[13]....
        /*0304*/ 	.word	0x00007f30


	//   ....[14]....
        /*0308*/ 	.word	0x00007f40


	//   ....[15]....
        /*030c*/ 	.word	0x00008000


	//   ....[16]....
        /*0310*/ 	.word	0x00008020


	//   ....[17]....
        /*0314*/ 	.word	0x00008030


	//   ....[18]....
        /*0318*/ 	.word	0x00008040


	//   ....[19]....
        /*031c*/ 	.word	0x00008100


	//   ....[20]....
        /*0320*/ 	.word	0x00008120


	//   ....[21]....
        /*0324*/ 	.word	0x00008130


	//   ....[22]....
        /*0328*/ 	.word	0x00008140


	//   ....[23]....
        /*032c*/ 	.word	0x00008200


	//   ....[24]....
        /*0330*/ 	.word	0x00008210


	//   ....[25]....
        /*0334*/ 	.word	0x00008220


	//   ....[26]....
        /*0338*/ 	.word	0x00008230


	//   ....[27]....
        /*033c*/ 	.word	0x00008380


	//   ....[28]....
        /*0340*/ 	.word	0x000083f0


	//   ....[29]....
        /*0344*/ 	.word	0x00008460


	//   ....[30]....
        /*0348*/ 	.word	0x000084d0


	//   ....[31]....
        /*034c*/ 	.word	0x000084f0


	//   ....[32]....
        /*0350*/ 	.word	0x00008500


	//   ....[33]....
        /*0354*/ 	.word	0x00008510


	//   ....[34]....
        /*0358*/ 	.word	0x00008520


	//   ....[35]....
        /*035c*/ 	.word	0x00008530


	//   ....[36]....
        /*0360*/ 	.word	0x00008540


	//   ....[37]....
        /*0364*/ 	.word	0x00008550


	//   ....[38]....
        /*0368*/ 	.word	0x00008560


	//   ....[39]....
        /*036c*/ 	.word	0x00009800


	//   ....[40]....
        /*0370*/ 	.word	0x00009820


	//   ....[41]....
        /*0374*/ 	.word	0x00009830


	//   ....[42]....
        /*0378*/ 	.word	0x00009840


	//   ....[43]....
        /*037c*/ 	.word	0x00009950


	//   ....[44]....
        /*0380*/ 	.word	0x00009960


	//   ....[45]....
        /*0384*/ 	.word	0x00009970


	//   ....[46]....
        /*0388*/ 	.word	0x00009980


	//   ....[47]....
        /*038c*/ 	.word	0x00009a90


	//   ....[48]....
        /*0390*/ 	.word	0x00009ab0


	//   ....[49]....
        /*0394*/ 	.word	0x00009ac0


	//   ....[50]....
        /*0398*/ 	.word	0x00009ad0


	//   ....[51]....
        /*039c*/ 	.word	0x00009be0


	//   ....[52]....
        /*03a0*/ 	.word	0x00009bf0


	//   ....[53]....
        /*03a4*/ 	.word	0x00009c00


	//   ....[54]....
        /*03a8*/ 	.word	0x00009c10


	//   ....[55]....
        /*03ac*/ 	.word	0x00009d20


	//   ....[56]....
        /*03b0*/ 	.word	0x00009d40


	//   ....[57]....
        /*03b4*/ 	.word	0x00009d50


	//   ....[58]....
        /*03b8*/ 	.word	0x00009d60


	//   ....[59]....
        /*03bc*/ 	.word	0x00009e60


	//   ....[60]....
        /*03c0*/ 	.word	0x00009e70


	//   ....[61]....
        /*03c4*/ 	.word	0x00009e80


	//   ....[62]....
        /*03c8*/ 	.word	0x00009e90


	//   ....[63]....
        /*03cc*/ 	.word	0x00009ea0


	//   ....[64]....
        /*03d0*/ 	.word	0x00009eb0


	//   ....[65]....
        /*03d4*/ 	.word	0x00009ec0


	//   ....[66]....
        /*03d8*/ 	.word	0x00009ef0


	//   ....[67]....
        /*03dc*/ 	.word	0x00009f10


	//   ....[68]....
        /*03e0*/ 	.word	0x00009f20


	//   ....[69]....
        /*03e4*/ 	.word	0x00009f30


	//   ....[70]....
        /*03e8*/ 	.word	0x00009f40


	//   ....[71]....
        /*03ec*/ 	.word	0x0000b3d0


	//   ....[72]....
        /*03f0*/ 	.word	0x0000b420


	//   ....[73]....
        /*03f4*/ 	.word	0x0000b450


	//   ....[74]....
        /*03f8*/ 	.word	0x0000b480


	//   ....[75]....
        /*03fc*/ 	.word	0x0000b530


	//   ....[76]....
        /*0400*/ 	.word	0x0000b580


	//   ....[77]....
        /*0404*/ 	.word	0x0000b5c0


	//   ....[78]....
        /*0408*/ 	.word	0x0000b5f0


	//   ....[79]....
        /*040c*/ 	.word	0x0000b710


	//   ....[80]....
        /*0410*/ 	.word	0x0000b750


	//   ....[81]....
        /*0414*/ 	.word	0x0000b780


	//   ....[82]....
        /*0418*/ 	.word	0x0000b7b0


	//   ....[83]....
        /*041c*/ 	.word	0x0000b900


	//   ....[84]....
        /*0420*/ 	.word	0x0000b950


	//   ....[85]....
        /*0424*/ 	.word	0x0000b980


	//   ....[86]....
        /*0428*/ 	.word	0x0000b9b0


	//   ....[87]....
        /*042c*/ 	.word	0x0000bb10


	//   ....[88]....
        /*0430*/ 	.word	0x0000bb50


	//   ....[89]....
        /*0434*/ 	.word	0x0000bb80


	//   ....[90]....
        /*0438*/ 	.word	0x0000bbb0


	//   ....[91]....
        /*043c*/ 	.word	0x0000c520


	//   ....[92]....
        /*0440*/ 	.word	0x0000ce60


	//   ....[93]....
        /*0444*/ 	.word	0x0000d750


	//   ....[94]....
        /*0448*/ 	.word	0x0000dd40


	//   ....[95]....
        /*044c*/ 	.word	0x0000dda0


	//   ....[96]....
        /*0450*/ 	.word	0x0000de00


	//   ....[97]....
        /*0454*/ 	.word	0x0000de20


	//   ....[98]....
        /*0458*/ 	.word	0x0000de40


	//   ....[99]....
        /*045c*/ 	.word	0x0000df00


	//   ....[100]....
        /*0460*/ 	.word	0x0000df50


	//   ....[101]....
        /*0464*/ 	.word	0x0000dfb0


	//   ....[102]....
        /*0468*/ 	.word	0x0000dfd0


	//   ....[103]....
        /*046c*/ 	.word	0x0000dff0


	//   ....[104]....
        /*0470*/ 	.word	0x0000e660


	//   ....[105]....
        /*0474*/ 	.word	0x0000e6e0


	//   ....[106]....
        /*0478*/ 	.word	0x0000e750


	//   ....[107]....
        /*047c*/ 	.word	0x0000e7c0


	//   ....[108]....
        /*0480*/ 	.word	0x0000e910


	//   ....[109]....
        /*0484*/ 	.word	0x0000e980


	//   ....[110]....
        /*0488*/ 	.word	0x0000e9f0


	//   ....[111]....
        /*048c*/ 	.word	0x0000ea60


	//   ....[112]....
        /*0490*/ 	.word	0x0000eb80


	//   ....[113]....
        /*0494*/ 	.word	0x0000ebf0


	//   ....[114]....
        /*0498*/ 	.word	0x0000ec60


	//   ....[115]....
        /*049c*/ 	.word	0x0000ecd0


	//   ....[116]....
        /*04a0*/ 	.word	0x0000edf0


	//   ....[117]....
        /*04a4*/ 	.word	0x0000ee60


	//   ....[118]....
        /*04a8*/ 	.word	0x0000eed0


	//   ....[119]....
        /*04ac*/ 	.word	0x0000ef40


	//   ....[120]....
        /*04b0*/ 	.word	0x0000f080


	//   ....[121]....
        /*04b4*/ 	.word	0x0000f0f0


	//   ....[122]....
        /*04b8*/ 	.word	0x0000f160


	//   ....[123]....
        /*04bc*/ 	.word	0x0000f1d0


	//   ....[124]....
        /*04c0*/ 	.word	0x0000f230


	//   ....[125]....
        /*04c4*/ 	.word	0x0000f2a0


	//   ....[126]....
        /*04c8*/ 	.word	0x0000f310


	//   ....[127]....
        /*04cc*/ 	.word	0x0000f380


	//   ....[128]....
        /*04d0*/ 	.word	0x0000f400


	//   ....[129]....
        /*04d4*/ 	.word	0x0000f470


	//   ....[130]....
        /*04d8*/ 	.word	0x0000f4e0


	//   ....[131]....
        /*04dc*/ 	.word	0x0000f550


	//   ....[132]....
        /*04e0*/ 	.word	0x0000f5d0


	//   ....[133]....
        /*04e4*/ 	.word	0x0000f650


	//   ....[134]....
        /*04e8*/ 	.word	0x0000f6c0


	//   ....[135]....
        /*04ec*/ 	.word	0x0000f730


	//   ....[136]....
        /*04f0*/ 	.word	0x0000f7a0


	//   ....[137]....
        /*04f4*/ 	.word	0x0000f810


	//   ....[138]....
        /*04f8*/ 	.word	0x0000f880


	//   ....[139]....
        /*04fc*/ 	.word	0x0000f8f0


	//   ....[140]....
        /*0500*/ 	.word	0x0000f960


	//   ....[141]....
        /*0504*/ 	.word	0x0000f9e0


	//   ....[142]....
        /*0508*/ 	.word	0x0000fa50


	//   ....[143]....
        /*050c*/ 	.word	0x0000fac0


	//   ....[144]....
        /*0510*/ 	.word	0x0000fb30


	//   ....[145]....
        /*0514*/ 	.word	0x0000fba0


	//   ....[146]....
        /*0518*/ 	.word	0x0000fc10


	//   ....[147]....
        /*051c*/ 	.word	0x0000fc80


	//   ....[148]....
        /*0520*/ 	.word	0x0000fcf0


	//   ....[149]....
        /*0524*/ 	.word	0x0000fd70


	//   ....[150]....
        /*0528*/ 	.word	0x0000fde0


	//   ....[151]....
        /*052c*/ 	.word	0x0000fe50


	//   ....[152]....
        /*0530*/ 	.word	0x0000fec0


	//   ....[153]....
        /*0534*/ 	.word	0x0000ff30


	//   ....[154]....
        /*0538*/ 	.word	0x0000ffa0


	//   ....[155]....
        /*053c*/ 	.word	0x00010010


	//   ....[156]....
        /*0540*/ 	.word	0x00010080


	//   ....[157]....
        /*0544*/ 	.word	0x000100f0


	//   ....[158]....
        /*0548*/ 	.word	0x00010160


	//   ....[159]....
        /*054c*/ 	.word	0x000101d0


	//   ....[160]....
        /*0550*/ 	.word	0x000102a0


	//   ....[161]....
        /*0554*/ 	.word	0x00010310


	//   ....[162]....
        /*0558*/ 	.word	0x00010380


	//   ....[163]....
        /*055c*/ 	.word	0x000103f0


	//----- nvinfo : EIATTR_EXIT_INSTR_OFFSETS
	.align		4
.L_1979:
        /*0560*/ 	.byte	0x04, 0x1c
        /*0562*/ 	.short	(.L_1981 - .L_1980)


	//   ....[0]....
.L_1980:
        /*0564*/ 	.word	0x0000e0c0


	//   ....[1]....
        /*0568*/ 	.word	0x0000e600


	//----- nvinfo : EIATTR_MAX_THREADS
	.align		4
.L_1981:
        /*056c*/ 	.byte	0x04, 0x05
        /*056e*/ 	.short	(.L_1983 - .L_1982)
.L_1982:
        /*0570*/ 	.word	0x00000040
        /*0574*/ 	.word	0x00000001
        /*0578*/ 	.word	0x00000001


	//----- nvinfo : EIATTR_CRS_STACK_SIZE
	.align		4
.L_1983:
        /*057c*/ 	.byte	0x04, 0x1e
        /*057e*/ 	.short	(.L_1985 - .L_1984)
.L_1984:
        /*0580*/ 	.word	0x00000000
.L_1985:


//--------------------- .nv.info._Z25selective_scan_bwd_kernelI32Selective_Scan_bwd_kernel_traitsILi64ELi16ELb0ELb0ELb1ELb0ELb0EfN3c107complexIfEEEEv12SSMParamsBwd --------------------------
	.section	.nv.info._Z25selective_scan_bwd_kernelI32Selective_Scan_bwd_kernel_traitsILi64ELi16ELb0ELb0ELb1ELb0ELb0EfN3c107complexIfEEEEv12SSMParamsBwd,"",@"SHT_CUDA_INFO"
	.sectionflags	@""
	.align	4


	//----- nvinfo : EIATTR_CUDA_API_VERSION
	.align		4
        /*0000*/ 	.byte	0x04, 0x37
        /*0002*/ 	.short	(.L_1987 - .L_1986)
.L_1986:
        /*0004*/ 	.word	0x00000082


	//----- nvinfo : EIATTR_SW2861232_WAR
	.align		4
.L_1987:
        /*0008*/ 	.byte	0x01, 0x35
	.zero		2


	//----- nvinfo : EIATTR_PARAM_CBANK
	.align		4
        /*000c*/ 	.byte	0x04, 0x0a
        /*000e*/ 	.short	(.L_1989 - .L_1988)
	.align		4
.L_1988:
        /*0010*/ 	.word	index@(.nv.constant0._Z25selective_scan_bwd_kernelI32Selective_Scan_bwd_kernel_traitsILi64ELi16ELb0ELb0ELb1ELb0ELb0EfN3c107complexIfEEEEv12SSMParamsBwd)
        /*0014*/ 	.short	0x0160
        /*0016*/ 	.short	0x01f0


	//----- nvinfo : EIATTR_CBANK_PARAM_SIZE
	.align		4
.L_1989:
        /*0018*/ 	.byte	0x03, 0x19
        /*001a*/ 	.short	0x01f0


	//----- nvinfo : EIATTR_KPARAM_INFO
	.align		4
        /*001c*/ 	.byte	0x04, 0x17
        /*001e*/ 	.short	(.L_1991 - .L_1990)
.L_1990:
        /*0020*/ 	.word	0x00000000
        /*0024*/ 	.short	0x0000
        /*0026*/ 	.short	0x0000
        /*0028*/ 	.byte	0x00, 0xf0, 0xc1, 0x07


	//----- nvinfo : EIATTR_MAXREG_COUNT
	.align		4
.L_1991:
        /*002c*/ 	.byte	0x03, 0x1b
        /*002e*/ 	.short	0x00ff


	//----- nvinfo : EIATTR_NUM_BARRIERS
	.align		4
        /*0030*/ 	.byte	0x02, 0x4c
        /*0032*/ 	.byte	0x01
	.zero		1


	//----- nvinfo : EIATTR_ANNOTATIONS
	.align		4
        /*0034*/ 	.byte	0x04, 0x55
        /*0036*/ 	.short	(.L_1993 - .L_1992)


	//   ....[0]....
.L_1992:
        /* <DEDUP_REMOVED lines=22> */


	//----- nvinfo : EIATTR_MERCURY_ISA_VERSION
	.align		4
.L_1993:
        /*0188*/ 	.byte	0x03, 0x5f
        /*018a*/ 	.short	0x0000


	//----- nvinfo : EIATTR_COOP_GROUP_MASK_REGIDS
	.align		4
        /*018c*/ 	.byte	0x04, 0x29
        /*018e*/ 	.short	(.L_1995 - .L_1994)


	//   ....[0]....
.L_1994:
        /*0190*/ 	.word	0xffffffff


	//   ....[1]....
        /*0194*/ 	.word	0xffffffff


	//   ....[2]....
        /*0198*/ 	.word	0xffffffff


	//   ....[3]....
        /*019c*/ 	.word	0xffffffff


	//   ....[4]....
        /*01a0*/ 	.word	0xffffffff


	//   ....[5]....
        /*01a4*/ 	.word	0xffffffff


	//   ....[6]....
        /*01a8*/ 	.word	0xffffffff


	//   ....[7]....
        /*01ac*/ 	.word	0xffffffff


	//   ....[8]....
        /*01b0*/ 	.word	0xffffffff


	//   ....[9]....
        /*01b4*/ 	.word	0xffffffff


	//   ....[10]....
        /*01b8*/ 	.word	0xffffffff


	//   ....[11]....
        /*01bc*/ 	.word	0xffffffff


	//   ....[12]....
        /*01c0*/ 	.word	0xffffffff


	//   ....[13]....
        /*01c4*/ 	.word	0xffffffff


	//   ....[14]....
        /*01c8*/ 	.word	0xffffffff


	//   ....[15]....
        /*01cc*/ 	.word	0xffffffff


	//   ....[16]....
        /*01d0*/ 	.word	0xffffffff


	//   ....[17]....
        /*01d4*/ 	.word	0xffffffff


	//   ....[18]....
        /*01d8*/ 	.word	0xffffffff


	//   ....[19]....
        /*01dc*/ 	.word	0xffffffff


	//   ....[20]....
        /*01e0*/ 	.word	0xffffffff


	//   ....[21]....
        /*01e4*/ 	.word	0xffffffff


	//   ....[22]....
        /*01e8*/ 	.word	0xffffffff


	//   ....[23]....
        /*01ec*/ 	.word	0xffffffff


	//   ....[24]....
        /*01f0*/ 	.word	0xffffffff


	//   ....[25]....
        /*01f4*/ 	.word	0xffffffff


	//   ....[26]....
        /*01f8*/ 	.word	0xffffffff


	//   ....[27]....
        /*01fc*/ 	.word	0xffffffff


	//   ....[28]....
        /*0200*/ 	.word	0xffffffff


	//   ....[29]....
        /*0204*/ 	.word	0xffffffff


	//   ....[30]....
        /*0208*/ 	.word	0xffffffff


	//   ....[31]....
        /*020c*/ 	.word	0xffffffff


	//   ....[32]....
        /*0210*/ 	.word	0xffffffff


	//   ....[33]....
        /*0214*/ 	.word	0xffffffff


	//   ....[34]....
        /*0218*/ 	.word	0xffffffff


	//   ....[35]....
        /*021c*/ 	.word	0xffffffff


	//   ....[36]....
        /*0220*/ 	.word	0xffffffff


	//   ....[37]....
        /*0224*/ 	.word	0xffffffff


	//   ....[38]....
        /*0228*/ 	.word	0xffffffff


	//   ....[39]....
        /*022c*/ 	.word	0xffffffff


	//   ....[40]....
        /*0230*/ 	.word	0xffffffff


	//   ....[41]....
        /*0234*/ 	.word	0xffffffff


	//   ....[42]....
        /*0238*/ 	.word	0xffffffff


	//   ....[43]....
        /*023c*/ 	.word	0xffffffff


	//   ....[44]....
        /*0240*/ 	.word	0xffffffff


	//   ....[45]....
        /*0244*/ 	.word	0xffffffff


	//   ....[46]....
        /*0248*/ 	.word	0xffffffff


	//   ....[47]....
        /*024c*/ 	.word	0xffffffff


	//   ....[48]....
        /*0250*/ 	.word	0xffffffff


	//   ....[49]....
        /*0254*/ 	.word	0xffffffff


	//   ....[50]....
        /*0258*/ 	.word	0xffffffff


	//   ....[51]....
        /*025c*/ 	.word	0xffffffff


	//   ....[52]....
        /*0260*/ 	.word	0xffffffff


	//   ....[53]....
        /*0264*/ 	.word	0xffffffff


	//   ....[54]....
        /*0268*/ 	.word	0xffffffff


	//   ....[55]....
        /*026c*/ 	.word	0xffffffff


	//   ....[56]....
        /*0270*/ 	.word	0xffffffff


	//   ....[57]....
        /*0274*/ 	.word	0xffffffff


	//   ....[58]....
        /*0278*/ 	.word	0xffffffff


	//   ....[59]....
        /*027c*/ 	.word	0xffffffff


	//   ....[60]....
        /*0280*/ 	.word	0xffffffff


	//   ....[61]....
        /*0284*/ 	.word	0xffffffff


	//   ....[62]....
        /*0288*/ 	.word	0xffffffff


	//   ....[63]....
        /*028c*/ 	.word	0xffffffff


	//   ....[64]....
        /*0290*/ 	.word	0xffffffff


	//   ....[65]....
        /*0294*/ 	.word	0xffffffff


	//   ....[66]....
        /*0298*/ 	.word	0xffffffff


	//   ....[67]....
        /*029c*/ 	.word	0xffffffff


	//   ....[68]....
        /*02a0*/ 	.word	0xffffffff


	//   ....[69]....
        /*02a4*/ 	.word	0xffffffff


	//   ....[70]....
        /*02a8*/ 	.word	0xffffffff


	//   ....[71]....
        /*02ac*/ 	.word	0xffffffff


	//   ....[72]....
        /*02b0*/ 	.word	0xffffffff


	//   ....[73]....
        /*02b4*/ 	.word	0xffffffff


	//   ....[74]....
        /*02b8*/ 	.word	0xffffffff


	//   ....[75]....
        /*02bc*/ 	.word	0xffffffff


	//   ....[76]....
        /*02c0*/ 	.word	0xffffffff


	//   ....[77]....
        /*02c4*/ 	.word	0xffffffff


	//   ....[78]....
        /*02c8*/ 	.word	0xffffffff


	//   ....[79]....
        /*02cc*/ 	.word	0xffffffff


	//   ....[80]....
        /*02d0*/ 	.word	0xffffffff


	//   ....[81]....
        /*02d4*/ 	.word	0xffffffff


	//   ....[82]....
        /*02d8*/ 	.word	0xffffffff


	//   ....[83]....
        /*02dc*/ 	.word	0xffffffff


	//   ....[84]....
        /*02e0*/ 	.word	0xffffffff


	//   ....[85]....
        /*02e4*/ 	.word	0xffffffff


	//   ....[86]....
        /*02e8*/ 	.word	0xffffffff


	//   ....[87]....
        /*02ec*/ 	.word	0xffffffff


	//   ....[88]....
        /*02f0*/ 	.word	0xffffffff


	//   ....[89]....
        /*02f4*/ 	.word	0xffffffff


	//   ....[90]....
        /*02f8*/ 	.word	0xffffffff


	//   ....[91]....
        /*02fc*/ 	.word	0xffffffff


	//   ....[92]....
        /*0300*/ 	.word	0xffffffff


	//   ....[93]....
        /*0304*/ 	.word	0xffffffff


	//   ....[94]....
        /*0308*/ 	.word	0xffffffff


	//   ....[95]....
        /*030c*/ 	.word	0xffffffff


	//   ....[96]....
        /*0310*/ 	.word	0xffffffff


	//   ....[97]....
        /*0314*/ 	.word	0xffffffff


	//   ....[98]....
        /*0318*/ 	.word	0xffffffff


	//   ....[99]....
        /*031c*/ 	.word	0xffffffff


	//   ....[100]....
        /*0320*/ 	.word	0xffffffff


	//   ....[101]....
        /*0324*/ 	.word	0xffffffff


	//   ....[102]....
        /*0328*/ 	.word	0xffffffff


	//   ....[103]....
        /*032c*/ 	.word	0xffffffff


	//   ....[104]....
        /*0330*/ 	.word	0xffffffff


	//   ....[105]....
        /*0334*/ 	.word	0xffffffff


	//   ....[106]....
        /*0338*/ 	.word	0xffffffff


	//   ....[107]....
        /*033c*/ 	.word	0xffffffff


	//   ....[108]....
        /*0340*/ 	.word	0xffffffff


	//   ....[109]....
        /*0344*/ 	.word	0xffffffff


	//   ....[110]....
        /*0348*/ 	.word	0xffffffff


	//   ....[111]....
        /*034c*/ 	.word	0xffffffff


	//   ....[112]....
        /*0350*/ 	.word	0xffffffff


	//   ....[113]....
        /*0354*/ 	.word	0xffffffff


	//   ....[114]....
        /*0358*/ 	.word	0xffffffff


	//   ....[115]....
        /*035c*/ 	.word	0xffffffff


	//   ....[116]....
        /*0360*/ 	.word	0xffffffff


	//   ....[117]....
        /*0364*/ 	.word	0xffffffff


	//   ....[118]....
        /*0368*/ 	.word	0xffffffff


	//   ....[119]....
        /*036c*/ 	.word	0xffffffff


	//   ....[120]....
        /*0370*/ 	.word	0xffffffff


	//   ....[121]....
        /*0374*/ 	.word	0xffffffff


	//   ....[122]....
        /*0378*/ 	.word	0xffffffff


	//   ....[123]....
        /*037c*/ 	.word	0xffffffff


	//   ....[124]....
        /*0380*/ 	.word	0xffffffff


	//   ....[125]....
        /*0384*/ 	.word	0xffffffff


	//   ....[126]....
        /*0388*/ 	.word	0xffffffff


	//   ....[127]....
        /*038c*/ 	.word	0xffffffff


	//   ....[128]....
        /*0390*/ 	.word	0xffffffff


	//   ....[129]....
        /*0394*/ 	.word	0xffffffff


	//   ....[130]....
        /*0398*/ 	.word	0xffffffff


	//   ....[131]....
        /*039c*/ 	.word	0xffffffff


	//   ....[132]....
        /*03a0*/ 	.word	0xffffffff


	//   ....[133]....
        /*03a4*/ 	.word	0xffffffff


	//   ....[134]....
        /*03a8*/ 	.word	0xffffffff


	//   ....[135]....
        /*03ac*/ 	.word	0xffffffff


	//   ....[136]....
        /*03b0*/ 	.word	0xffffffff


	//   ....[137]....
        /*03b4*/ 	.word	0xffffffff


	//   ....[138]....
        /*03b8*/ 	.word	0xffffffff


	//   ....[139]....
        /*03bc*/ 	.word	0xffffffff


	//   ....[140]....
        /*03c0*/ 	.word	0xffffffff


	//   ....[141]....
        /*03c4*/ 	.word	0xffffffff


	//   ....[142]....
        /*03c8*/ 	.word	0xffffffff


	//   ....[143]....
        /*03cc*/ 	.word	0xffffffff


	//   ....[144]....
        /*03d0*/ 	.word	0xffffffff


	//   ....[145]....
        /*03d4*/ 	.word	0xffffffff


	//   ....[146]....
        /*03d8*/ 	.word	0xffffffff


	//   ....[147]....
        /*03dc*/ 	.word	0xffffffff


	//   ....[148]....
        /*03e0*/ 	.word	0xffffffff


	//   ....[149]....
        /*03e4*/ 	.word	0xffffffff


	//   ....[150]....
        /*03e8*/ 	.word	0xffffffff


	//   ....[151]....
        /*03ec*/ 	.word	0xffffffff


	//   ....[152]....
        /*03f0*/ 	.word	0xffffffff


	//   ....[153]....
        /*03f4*/ 	.word	0xffffffff


	//   ....[154]....
        /*03f8*/ 	.word	0xffffffff


	//   ....[155]....
        /*03fc*/ 	.word	0xffffffff


	//   ....[156]....
        /*0400*/ 	.word	0xffffffff


	//   ....[157]....
        /*0404*/ 	.word	0xffffffff


	//   ....[158]....
        /*0408*/ 	.word	0xffffffff


	//   ....[159]....
        /*040c*/ 	.word	0xffffffff


	//----- nvinfo : EIATTR_COOP_GROUP_INSTR_OFFSETS
	.align		4
.L_1995:
        /*0410*/ 	.byte	0x04, 0x28
        /*0412*/ 	.short	(.L_1997 - .L_1996)


	//   ....[0]....
.L_1996:
        /*0414*/ 	.word	0x000012e0


	//   ....[1]....
        /*0418*/ 	.word	0x00001870


	//   ....[2]....
        /*041c*/ 	.word	0x00001e10


	//   ....[3]....
        /*0420*/ 	.word	0x00003a50


	//   ....[4]....
        /*0424*/ 	.word	0x00005490


	//   ....[5]....
        /*0428*/ 	.word	0x000054b0


	//   ....[6]....
        /*042c*/ 	.word	0x000054d0


	//   ....[7]....
        /*0430*/ 	.word	0x000054e0


	//   ....[8]....
        /*0434*/ 	.word	0x00005560


	//   ....[9]....
        /*0438*/ 	.word	0x00005590


	//   ....[10]....
        /*043c*/ 	.word	0x000055c0


	//   ....[11]....
        /*0440*/ 	.word	0x000055e0


	//   ....[12]....
        /*0444*/ 	.word	0x00005660


	//   ....[13]....
        /*0448*/ 	.word	0x000056a0


	//   ....[14]....
        /*044c*/ 	.word	0x000056d0


	//   ....[15]....
        /*0450*/ 	.word	0x000056e0


	//   ....[16]....
        /*0454*/ 	.word	0x00005790


	//   ....[17]....
        /*0458*/ 	.word	0x000057c0


	//   ....[18]....
        /*045c*/ 	.word	0x000057d0


	//   ....[19]....
        /*0460*/ 	.word	0x000057e0


	//   ....[20]....
        /*0464*/ 	.word	0x000058a0


	//   ....[21]....
        /*0468*/ 	.word	0x000058c0


	//   ....[22]....
        /*046c*/ 	.word	0x000058d0


	//   ....[23]....
        /*0470*/ 	.word	0x000058e0


	//   ....[24]....
        /*0474*/ 	.word	0x00005a30


	//   ....[25]....
        /*0478*/ 	.word	0x00005a90


	//   ....[26]....
        /*047c*/ 	.word	0x00005af0


	//   ....[27]....
        /*0480*/ 	.word	0x00005b50


	//   ....[28]....
        /*0484*/ 	.word	0x00005b70


	//   ....[29]....
        /*0488*/ 	.word	0x00005b80


	//   ....[30]....
        /*048c*/ 	.word	0x00005b90


	//   ....[31]....
        /*0490*/ 	.word	0x00005ba0


	//   ....[32]....
        /*0494*/ 	.word	0x00005bb0


	//   ....[33]....
        /*0498*/ 	.word	0x00005bc0


	//   ....[34]....
        /*049c*/ 	.word	0x00005bd0


	//   ....[35]....
        /*04a0*/ 	.word	0x00005be0


	//   ....[36]....
        /*04a4*/ 	.word	0x00006ee0


	//   ....[37]....
        /*04a8*/ 	.word	0x00006f00


	//   ....[38]....
        /*04ac*/ 	.word	0x00006f10


	//   ....[39]....
        /*04b0*/ 	.word	0x00006f20


	//   ....[40]....
        /*04b4*/ 	.word	0x00007030


	//   ....[41]....
        /*04b8*/ 	.word	0x00007040


	//   ....[42]....
        /*04bc*/ 	.word	0x00007050


	//   ....[43]....
        /*04c0*/ 	.word	0x00007060


	//   ....[44]....
        /*04c4*/ 	.word	0x00007170


	//   ....[45]....
        /*04c8*/ 	.word	0x00007190


	//   ....[46]....
        /*04cc*/ 	.word	0x000071a0


	//   ....[47]....
        /*04d0*/ 	.word	0x000071b0


	//   ....[48]....
        /*04d4*/ 	.word	0x000072c0


	//   ....[49]....
        /*04d8*/ 	.word	0x000072d0


	//   ....[50]....
        /*04dc*/ 	.word	0x000072e0


	//   ....[51]....
        /*04e0*/ 	.word	0x000072f0


	//   ....[52]....
        /*04e4*/ 	.word	0x00007400


	//   ....[53]....
        /*04e8*/ 	.word	0x00007420


	//   ....[54]....
        /*04ec*/ 	.word	0x00007430


	//   ....[55]....
        /*04f0*/ 	.word	0x00007440


	//   ....[56]....
        /*04f4*/ 	.word	0x00007540


	//   ....[57]....
        /*04f8*/ 	.word	0x00007550


	//   ....[58]....
        /*04fc*/ 	.word	0x00007560


	//   ....[59]....
        /*0500*/ 	.word	0x00007570


	//   ....[60]....
        /*0504*/ 	.word	0x00007580


	//   ....[61]....
        /*0508*/ 	.word	0x00007590


	//   ....[62]....
        /*050c*/ 	.word	0x000075a0


	//   ....[63]....
        /*0510*/ 	.word	0x000075d0


	//   ....[64]....
        /*0514*/ 	.word	0x00007600


	//   ....[65]....
        /*0518*/ 	.word	0x00007630


	//   ....[66]....
        /*051c*/ 	.word	0x00007640


	//   ....[67]....
        /*0520*/ 	.word	0x00007650


	//   ....[68]....
        /*0524*/ 	.word	0x0000b0d0


	//   ....[69]....
        /*0528*/ 	.word	0x0000b110


	//   ....[70]....
        /*052c*/ 	.word	0x0000b150


	//   ....[71]....
        /*0530*/ 	.word	0x0000b190


	//   ....[72]....
        /*0534*/ 	.word	0x0000b250


	//   ....[73]....
        /*0538*/ 	.word	0x0000b280


	//   ....[74]....
        /*053c*/ 	.word	0x0000b2b0


	//   ....[75]....
        /*0540*/ 	.word	0x0000b2e0


	//   ....[76]....
        /*0544*/ 	.word	0x0000b3a0


	//   ....[77]....
        /*0548*/ 	.word	0x0000b3d0


	//   ....[78]....
        /*054c*/ 	.word	0x0000b400


	//   ....[79]....
        /*0550*/ 	.word	0x0000b430


	//   ....[80]....
        /*0554*/ 	.word	0x0000b4d0


	//   ....[81]....
        /*0558*/ 	.word	0x0000b500


	//   ....[82]....
        /*055c*/ 	.word	0x0000b530


	//   ....[83]....
        /*0560*/ 	.word	0x0000b560


	//   ....[84]....
        /*0564*/ 	.word	0x0000b600


	//   ....[85]....
        /*0568*/ 	.word	0x0000b630


	//   ....[86]....
        /*056c*/ 	.word	0x0000b670


	//   ....[87]....
        /*0570*/ 	.word	0x0000b6a0


	//   ....[88]....
        /*0574*/ 	.word	0x0000bd70


	//   ....[89]....
        /*0578*/ 	.word	0x0000c6d0


	//   ....[90]....
        /*057c*/ 	.word	0x0000ce90


	//   ....[91]....
        /*0580*/ 	.word	0x0000ceb0


	//   ....[92]....
        /*0584*/ 	.word	0x0000ced0


	//   ....[93]....
        /*0588*/ 	.word	0x0000cef0


	//   ....[94]....
        /*058c*/ 	.word	0x0000cf10


	//   ....[95]....
        /*0590*/ 	.word	0x0000d060


	//   ....[96]....
        /*0594*/ 	.word	0x0000d080


	//   ....[97]....
        /*0598*/ 	.word	0x0000d0a0


	//   ....[98]....
        /*059c*/ 	.word	0x0000d0d0


	//   ....[99]....
        /*05a0*/ 	.word	0x0000d0f0


	//   ....[100]....
        /*05a4*/ 	.word	0x0000d4e0


	//   ....[101]....
        /*05a8*/ 	.word	0x0000d560


	//   ....[102]....
        /*05ac*/ 	.word	0x0000d5d0


	//   ....[103]....
        /*05b0*/ 	.word	0x0000d640


	//   ....[104]....
        /*05b4*/ 	.word	0x0000d790


	//   ....[105]....
        /*05b8*/ 	.word	0x0000d800


	//   ....[106]....
        /*05bc*/ 	.word	0x0000d870


	//   ....[107]....
        /*05c0*/ 	.word	0x0000d8e0


	//   ....[108]....
        /*05c4*/ 	.word	0x0000da20


	//   ....[109]....
        /*05c8*/ 	.word	0x0000da90


	//   ....[110]....
        /*05cc*/ 	.word	0x0000db00


	//   ....[111]....
        /*05d0*/ 	.word	0x0000db70


	//   ....[112]....
        /*05d4*/ 	.word	0x0000dcc0


	//   ....[113]....
        /*05d8*/ 	.word	0x0000dd30


	//   ....[114]....
        /*05dc*/ 	.word	0x0000dda0


	//   ....[115]....
        /*05e0*/ 	.word	0x0000de10


	//   ....[116]....
        /*05e4*/ 	.word	0x0000df50


	//   ....[117]....
        /*05e8*/ 	.word	0x0000dfc0


	//   ....[118]....
        /*05ec*/ 	.word	0x0000e030


	//   ....[119]....
        /*05f0*/ 	.word	0x0000e0a0


	//   ....[120]....
        /*05f4*/ 	.word	0x0000e100


	//   ....[121]....
        /*05f8*/ 	.word	0x0000e170


	//   ....[122]....
        /*05fc*/ 	.word	0x0000e1e0


	//   ....[123]....
        /*0600*/ 	.word	0x0000e250


	//   ....[124]....
        /*0604*/ 	.word	0x0000e2b0


	//   ....[125]....
        /*0608*/ 	.word	0x0000e310


	//   ....[126]....
        /*060c*/ 	.word	0x0000e370


	//   ....[127]....
        /*0610*/ 	.word	0x0000e3d0


	//   ....[128]....
        /*0614*/ 	.word	0x0000e450


	//   ....[129]....
        /*0618*/ 	.word	0x0000e4d0


	//   ....[130]....
        /*061c*/ 	.word	0x0000e540


	//   ....[131]....
        /*0620*/ 	.word	0x0000e5b0


	//   ....[132]....
        /*0624*/ 	.word	0x0000e630


	//   ....[133]....
        /*0628*/ 	.word	0x0000e6a0


	//   ....[134]....
        /*062c*/ 	.word	0x0000e710


	//   ....[135]....
        /*0630*/ 	.word	0x0000e780


	//   ....[136]....
        /*0634*/ 	.word	0x0000e800


	//   ....[137]....
        /*0638*/ 	.word	0x0000e880


	//   ....[138]....
        /*063c*/ 	.word	0x0000e8f0


	//   ....[139]....
        /*0640*/ 	.word	0x0000e960


	//   ....[140]....
        /*0644*/ 	.word	0x0000e9e0


	//   ....[141]....
        /*0648*/ 	.word	0x0000ea50


	//   ....[142]....
        /*064c*/ 	.word	0x0000eac0


	//   ....[143]....
        /*0650*/ 	.word	0x0000eb30


	//   ....[144]....
        /*0654*/ 	.word	0x0000ebb0


	//   ....[145]....
        /*0658*/ 	.word	0x0000ec30


	//   ....[146]....
        /*065c*/ 	.word	0x0000eca0


	//   ....[147]....
        /*0660*/ 	.word	0x0000ed10


	//   ....[148]....
        /*0664*/ 	.word	0x0000ed80


	//   ....[149]....
        /*0668*/ 	.word	0x0000ede0


	//   ....[150]....
        /*066c*/ 	.word	0x0000ee40


	//   ....[151]....
        /*0670*/ 	.word	0x0000eea0


	//   ....[152]....
        /*0674*/ 	.word	0x0000ef30


	//   ....[153]....
        /*0678*/ 	.word	0x0000efa0


	//   ....[154]....
        /*067c*/ 	.word	0x0000f010


	//   ....[155]....
        /*0680*/ 	.word	0x0000f080


	//   ....[156]....
        /*0684*/ 	.word	0x0000f150


	//   ....[157]....
        /*0688*/ 	.word	0x0000f1b0


	//   ....[158]....
        /*068c*/ 	.word	0x0000f210


	//   ....[159]....
        /*0690*/ 	.word	0x0000f270


	//----- nvinfo : EIATTR_EXIT_INSTR_OFFSETS
	.align		4
.L_1997:
        /*0694*/ 	.byte	0x04, 0x1c
        /*0696*/ 	.short	(.L_1999 - .L_1998)


	//   ....[0]....
.L_1998:
        /*0698*/ 	.word	0x0000d1e0


	//   ....[1]....
        /*069c*/ 	.word	0x0000d480


	//----- nvinfo : EIATTR_MAX_THREADS
	.align		4
.L_1999:
        /*06a0*/ 	.byte	0x04, 0x05
        /*06a2*/ 	.short	(.L_2001 - .L_2000)
.L_2000:
        /*06a4*/ 	.word	0x00000040
        /*06a8*/ 	.word	0x00000001
        /*06ac*/ 	.word	0x00000001


	//----- nvinfo : EIATTR_CRS_STACK_SIZE
	.align		4
.L_2001:
        /*06b0*/ 	.byte	0x04, 0x1e
        /*06b2*/ 	.short	(.L_2003 - .L_2002)
.L_2002:
        /*06b4*/ 	.word	0x00000000
.L_2003:


//--------------------- .nv.info._Z25selective_scan_bwd_kernelI32Selective_Scan_bwd_kernel_traitsILi64ELi16ELb0ELb0ELb1ELb0ELb1EfN3c107complexIfEEEEv12SSMParamsBwd --------------------------
	.section	.nv.info._Z25selective_scan_bwd_kernelI32Selective_Scan_bwd_kernel_traitsILi64ELi16ELb0ELb0ELb1ELb0ELb1EfN3c107complexIfEEEEv12SSMParamsBwd,"",@"SHT_CUDA_INFO"
	.sectionflags	@""
	.align	4


	//----- nvinfo : EIATTR_CUDA_API_VERSION
	.align		4
        /*0000*/ 	.byte	0x04, 0x37
        /*0002*/ 	.short	(.L_2005 - .L_2004)
.L_2004:
        /*0004*/ 	.word	0x00000082


	//----- nvinfo : EIATTR_SW2861232_WAR
	.align		4
.L_2005:
        /*0008*/ 	.byte	0x01, 0x35
	.zero		2


	//----- nvinfo : EIATTR_PARAM_CBANK
	.align		4
        /*000c*/ 	.byte	0x04, 0x0a
        /*000e*/ 	.short	(.L_2007 - .L_2006)
	.align		4
.L_2006:
        /*0010*/ 	.word	index@(.nv.constant0._Z25selective_scan_bwd_kernelI32Selective_Scan_bwd_kernel_traitsILi64ELi16ELb0ELb0ELb1ELb0ELb1EfN3c107complexIfEEEEv12SSMParamsBwd)
        /*0014*/ 	.short	0x0160
        /*0016*/ 	.short	0x01f0


	//----- nvinfo : EIATTR_CBANK_PARAM_SIZE
	.align		4
.L_2007:
        /*0018*/ 	.byte	0x03, 0x19
        /*001a*/ 	.short	0x01f0


	//----- nvinfo : EIATTR_KPARAM_INFO
	.align		4
        /*001c*/ 	.byte	0x04, 0x17
        /*001e*/ 	.short	(.L_2009 - .L_2008)
.L_2008:
        /*0020*/ 	.word	0x00000000
        /*0024*/ 	.short	0x0000
        /*0026*/ 	.short	0x0000
        /*0028*/ 	.byte	0x00, 0xf0, 0xc1, 0x07


	//----- nvinfo : EIATTR_MAXREG_COUNT
	.align		4
.L_2009:
        /*002c*/ 	.byte	0x03, 0x1b
        /*002e*/ 	.short	0x00ff


	//----- nvinfo : EIATTR_NUM_BARRIERS
	.align		4
        /*0030*/ 	.byte	0x02, 0x4c
        /*0032*/ 	.byte	0x01
	.zero		1


	//----- nvinfo : EIATTR_ANNOTATIONS
	.align		4
        /*0034*/ 	.byte	0x04, 0x55
        /*0036*/ 	.short	(.L_2011 - .L_2010)


	//   ....[0]....
.L_2010:
        /* <DEDUP_REMOVED lines=23> */


	//----- nvinfo : EIATTR_MERCURY_ISA_VERSION
	.align		4
.L_2011:
        /*0198*/ 	.byte	0x03, 0x5f
        /*019a*/ 	.short	0x0000


	//----- nvinfo : EIATTR_COOP_GROUP_MASK_REGIDS
	.align		4
        /*019c*/ 	.byte	0x04, 0x29
        /*019e*/ 	.short	(.L_2013 - .L_2012)


	//   ....[0]....
.L_2012:
        /*01a0*/ 	.word	0xffffffff


	//   ....[1]....
        /*01a4*/ 	.word	0xffffffff


	//   ....[2]....
        /*01a8*/ 	.word	0xffffffff


	//   ....[3]....
        /*01ac*/ 	.word	0xffffffff


	//   ....[4]....
        /*01b0*/ 	.word	0xffffffff


	//   ....[5]....
        /*01b4*/ 	.word	0xffffffff


	//   ....[6]....
        /*01b8*/ 	.word	0xffffffff


	//   ....[7]....
        /*01bc*/ 	.word	0xffffffff


	//   ....[8]....
        /*01c0*/ 	.word	0xffffffff


	//   ....[9]....
        /*01c4*/ 	.word	0xffffffff


	//   ....[10]....
        /*01c8*/ 	.word	0xffffffff


	//   ....[11]....
        /*01cc*/ 	.word	0xffffffff


	//   ....[12]....
        /*01d0*/ 	.word	0xffffffff


	//   ....[13]....
        /*01d4*/ 	.word	0xffffffff


	//   ....[14]....
        /*01d8*/ 	.word	0xffffffff


	//   ....[15]....
        /*01dc*/ 	.word	0xffffffff


	//   ....[16]....
        /*01e0*/ 	.word	0xffffffff


	//   ....[17]....
        /*01e4*/ 	.word	0xffffffff


	//   ....[18]....
        /*01e8*/ 	.word	0xffffffff


	//   ....[19]....
        /*01ec*/ 	.word	0xffffffff


	//   ....[20]....
        /*01f0*/ 	.word	0xffffffff


	//   ....[21]....
        /*01f4*/ 	.word	0xffffffff


	//   ....[22]....
        /*01f8*/ 	.word	0xffffffff


	//   ....[23]....
        /*01fc*/ 	.word	0xffffffff


	//   ....[24]....
        /*0200*/ 	.word	0xffffffff


	//   ....[25]....
        /*0204*/ 	.word	0xffffffff


	//   ....[26]....
        /*0208*/ 	.word	0xffffffff


	//   ....[27]....
        /*020c*/ 	.word	0xffffffff


	//   ....[28]....
        /*0210*/ 	.word	0xffffffff


	//   ....[29]....
        /*0214*/ 	.word	0xffffffff


	//   ....[30]....
        /*0218*/ 	.word	0xffffffff


	//   ....[31]....
        /*021c*/ 	.word	0xffffffff


	//   ....[32]....
        /*0220*/ 	.word	0xffffffff


	//   ....[33]....
        /*0224*/ 	.word	0xffffffff


	//   ....[34]....
        /*0228*/ 	.word	0xffffffff


	//   ....[35]....
        /*022c*/ 	.word	0xffffffff


	//   ....[36]....
        /*0230*/ 	.word	0xffffffff


	//   ....[37]....
        /*0234*/ 	.word	0xffffffff


	//   ....[38]....
        /*0238*/ 	.word	0xffffffff


	//   ....[39]....
        /*023c*/ 	.word	0xffffffff


	//   ....[40]....
        /*0240*/ 	.word	0xffffffff


	//   ....[41]....
        /*0244*/ 	.word	0xffffffff


	//   ....[42]....
        /*0248*/ 	.word	0xffffffff


	//   ....[43]....
        /*024c*/ 	.word	0xffffffff


	//   ....[44]....
        /*0250*/ 	.word	0xffffffff


	//   ....[45]....
        /*0254*/ 	.word	0xffffffff


	//   ....[46]....
        /*0258*/ 	.word	0xffffffff


	//   ....[47]....
        /*025c*/ 	.word	0xffffffff


	//   ....[48]....
        /*0260*/ 	.word	0xffffffff


	//   ....[49]....
        /*0264*/ 	.word	0xffffffff


	//   ....[50]....
        /*0268*/ 	.word	0xffffffff


	//   ....[51]....
        /*026c*/ 	.word	0xffffffff


	//   ....[52]....
        /*0270*/ 	.word	0xffffffff


	//   ....[53]....
        /*0274*/ 	.word	0xffffffff


	//   ....[54]....
        /*0278*/ 	.word	0xffffffff


	//   ....[55]....
        /*027c*/ 	.word	0xffffffff


	//   ....[56]....
        /*0280*/ 	.word	0xffffffff


	//   ....[57]....
        /*0284*/ 	.word	0xffffffff


	//   ....[58]....
        /*0288*/ 	.word	0xffffffff


	//   ....[59]....
        /*028c*/ 	.word	0xffffffff


	//   ....[60]....
        /*0290*/ 	.word	0xffffffff


	//   ....[61]....
        /*0294*/ 	.word	0xffffffff


	//   ....[62]....
        /*0298*/ 	.word	0xffffffff


	//   ....[63]....
        /*029c*/ 	.word	0xffffffff


	//   ....[64]....
        /*02a0*/ 	.word	0xffffffff


	//   ....[65]....
        /*02a4*/ 	.word	0xffffffff


	//   ....[66]....
        /*02a8*/ 	.word	0xffffffff


	//   ....[67]....
        /*02ac*/ 	.word	0xffffffff


	//   ....[68]....
        /*02b0*/ 	.word	0xffffffff


	//   ....[69]....
        /*02b4*/ 	.word	0xffffffff


	//   ....[70]....
        /*02b8*/ 	.word	0xffffffff


	//   ....[71]....
        /*02bc*/ 	.word	0xffffffff


	//   ....[72]....
        /*02c0*/ 	.word	0xffffffff


	//   ....[73]....
        /*02c4*/ 	.word	0xffffffff


	//   ....[74]....
        /*02c8*/ 	.word	0xffffffff


	//   ....[75]....
        /*02cc*/ 	.word	0xffffffff


	//   ....[76]....
        /*02d0*/ 	.word	0xffffffff


	//   ....[77]....
        /*02d4*/ 	.word	0xffffffff


	//   ....[78]....
        /*02d8*/ 	.word	0xffffffff


	//   ....[79]....
        /*02dc*/ 	.word	0xffffffff


	//   ....[80]....
        /*02e0*/ 	.word	0xffffffff


	//   ....[81]....
        /*02e4*/ 	.word	0xffffffff


	//   ....[82]....
        /*02e8*/ 	.word	0xffffffff


	//   ....[83]....
        /*02ec*/ 	.word	0xffffffff


	//   ....[84]....
        /*02f0*/ 	.word	0xffffffff


	//   ....[85]....
        /*02f4*/ 	.word	0xffffffff


	//   ....[86]....
        /*02f8*/ 	.word	0xffffffff


	//   ....[87]....
        /*02fc*/ 	.word	0xffffffff


	//   ....[88]....
        /*0300*/ 	.word	0xffffffff


	//   ....[89]....
        /*0304*/ 	.word	0xffffffff


	//   ....[90]....
        /*0308*/ 	.word	0xffffffff


	//   ....[91]....
        /*030c*/ 	.word	0xffffffff


	//   ....[92]....
        /*0310*/ 	.word	0xffffffff


	//   ....[93]....
        /*0314*/ 	.word	0xffffffff


	//   ....[94]....
        /*0318*/ 	.word	0xffffffff


	//   ....[95]....
        /*031c*/ 	.word	0xffffffff


	//   ....[96]....
        /*0320*/ 	.word	0xffffffff


	//   ....[97]....
        /*0324*/ 	.word	0xffffffff


	//   ....[98]....
        /*0328*/ 	.word	0xffffffff


	//   ....[99]....
        /*032c*/ 	.word	0xffffffff


	//   ....[100]....
        /*0330*/ 	.word	0xffffffff


	//   ....[101]....
        /*0334*/ 	.word	0xffffffff


	//   ....[102]....
        /*0338*/ 	.word	0xffffffff


	//   ....[103]....
        /*033c*/ 	.word	0xffffffff


	//   ....[104]....
        /*0340*/ 	.word	0xffffffff


	//   ....[105]....
        /*0344*/ 	.word	0xffffffff


	//   ....[106]....
        /*0348*/ 	.word	0xffffffff


	//   ....[107]....
        /*034c*/ 	.word	0xffffffff


	//   ....[108]....
        /*0350*/ 	.word	0xffffffff


	//   ....[109]....
        /*0354*/ 	.word	0xffffffff


	//   ....[110]....
        /*0358*/ 	.word	0xffffffff


	//   ....[111]....
        /*035c*/ 	.word	0xffffffff


	//   ....[112]....
        /*0360*/ 	.word	0xffffffff


	//   ....[113]....
        /*0364*/ 	.word	0xffffffff


	//   ....[114]....
        /*0368*/ 	.word	0xffffffff


	//   ....[115]....
        /*036c*/ 	.word	0xffffffff


	//   ....[116]....
        /*0370*/ 	.word	0xffffffff


	//   ....[117]....
        /*0374*/ 	.word	0xffffffff


	//   ....[118]....
        /*0378*/ 	.word	0xffffffff


	//   ....[119]....
        /*037c*/ 	.word	0xffffffff


	//   ....[120]....
        /*0380*/ 	.word	0xffffffff


	//   ....[121]....
        /*0384*/ 	.word	0xffffffff


	//   ....[122]....
        /*0388*/ 	.word	0xffffffff


	//   ....[123]....
        /*038c*/ 	.word	0xffffffff


	//   ....[124]....
        /*0390*/ 	.word	0xffffffff


	//   ....[125]....
        /*0394*/ 	.word	0xffffffff


	//   ....[126]....
        /*0398*/ 	.word	0xffffffff


	//   ....[127]....
        /*039c*/ 	.word	0xffffffff


	//   ....[128]....
        /*03a0*/ 	.word	0xffffffff


	//   ....[129]....
        /*03a4*/ 	.word	0xffffffff


	//   ....[130]....
        /*03a8*/ 	.word	0xffffffff


	//   ....[131]....
        /*03ac*/ 	.word	0xffffffff


	//   ....[132]....
        /*03b0*/ 	.word	0xffffffff


	//   ....[133]....
        /*03b4*/ 	.word	0xffffffff


	//   ....[134]....
        /*03b8*/ 	.word	0xffffffff


	//   ....[135]....
        /*03bc*/ 	.word	0xffffffff


	//   ....[136]....
        /*03c0*/ 	.word	0xffffffff


	//   ....[137]....
        /*03c4*/ 	.word	0xffffffff


	//   ....[138]....
        /*03c8*/ 	.word	0xffffffff


	//   ....[139]....
        /*03cc*/ 	.word	0xffffffff


	//   ....[140]....
        /*03d0*/ 	.word	0xffffffff


	//   ....[141]....
        /*03d4*/ 	.word	0xffffffff


	//   ....[142]....
        /*03d8*/ 	.word	0xffffffff


	//   ....[143]....
        /*03dc*/ 	.word	0xffffffff


	//   ....[144]....
        /*03e0*/ 	.word	0xffffffff


	//   ....[145]....
        /*03e4*/ 	.word	0xffffffff


	//   ....[146]....
        /*03e8*/ 	.word	0xffffffff


	//   ....[147]....
        /*03ec*/ 	.word	0xffffffff


	//   ....[148]....
        /*03f0*/ 	.word	0xffffffff


	//   ....[149]....
        /*03f4*/ 	.word	0xffffffff


	//   ....[150]....
        /*03f8*/ 	.word	0xffffffff


	//   ....[151]....
        /*03fc*/ 	.word	0xffffffff


	//   ....[152]....
        /*0400*/ 	.word	0xffffffff


	//   ....[153]....
        /*0404*/ 	.word	0xffffffff


	//   ....[154]....
        /*0408*/ 	.word	0xffffffff


	//   ....[155]....
        /*040c*/ 	.word	0xffffffff


	//   ....[156]....
        /*0410*/ 	.word	0xffffffff


	//   ....[157]....
        /*0414*/ 	.word	0xffffffff


	//   ....[158]....
        /*0418*/ 	.word	0xffffffff


	//   ....[159]....
        /*041c*/ 	.word	0xffffffff


	//   ....[160]....
        /*0420*/ 	.word	0xffffffff


	//   ....[161]....
        /*0424*/ 	.word	0xffffffff


	//   ....[162]....
        /*0428*/ 	.word	0xffffffff


	//   ....[163]....
        /*042c*/ 	.word	0xffffffff


	//----- nvinfo : EIATTR_COOP_GROUP_INSTR_OFFSETS
	.align		4
.L_2013:
        /*0430*/ 	.byte	0x04, 0x28
        /*0432*/ 	.short	(.L_2015 - .L_2014)


	//   ....[0]....
.L_2014:
        /*0434*/ 	.word	0x00001310


	//   ....[1]....
        /*0438*/ 	.word	0x00001850


	//   ....[2]....
        /*043c*/ 	.word	0x00002110


	//   ....[3]....
        /*0440*/ 	.word	0x00002620


	//   ....[4]....
        /*0444*/ 	.word	0x00002c60


	//   ....[5]....
        /*0448*/ 	.word	0x00003520


	//   ....[6]....
        /*044c*/ 	.word	0x00004020


	//   ....[7]....
        /*0450*/ 	.word	0x00006080


	//   ....[8]....
        /*0454*/ 	.word	0x00007a40


	//   ....[9]....
        /*0458*/ 	.word	0x00007a60


	//   ....[10]....
        /*045c*/ 	.word	0x00007a80


	//   ....[11]....
        /*0460*/ 	.word	0x00007a90


	//   ....[12]....
        /*0464*/ 	.word	0x00007b20


	//   ....[13]....
        /*0468*/ 	.word	0x00007b50


	//   ....[14]....
        /*046c*/ 	.word	0x00007b70


	//   ....[15]....
        /*0470*/ 	.word	0x00007b90


	//   ....[16]....
        /*0474*/ 	.word	0x00007c10


	//   ....[17]....
        /*0478*/ 	.word	0x00007c50


	//   ....[18]....
        /*047c*/ 	.word	0x00007c80


	//   ....[19]....
        /*0480*/ 	.word	0x00007c90


	//   ....[20]....
        /*0484*/ 	.word	0x00007d60


	//   ....[21]....
        /*0488*/ 	.word	0x00007d70


	//   ....[22]....
        /*048c*/ 	.word	0x00007d80


	//   ....[23]....
        /*0490*/ 	.word	0x00007d90


	//   ....[24]....
        /*0494*/ 	.word	0x00007e50


	//   ....[25]....
        /*0498*/ 	.word	0x00007e60


	//   ....[26]....
        /*049c*/ 	.word	0x00007e80


	//   ....[27]....
        /*04a0*/ 	.word	0x00007e90


	//   ....[28]....
        /*04a4*/ 	.word	0x00007fd0


	//   ....[29]....
        /*04a8*/ 	.word	0x00008030


	//   ....[30]....
        /*04ac*/ 	.word	0x00008090


	//   ....[31]....
        /*04b0*/ 	.word	0x000080f0


	//   ....[32]....
        /*04b4*/ 	.word	0x00008110


	//   ....[33]....
        /*04b8*/ 	.word	0x00008120


	//   ....[34]....
        /*04bc*/ 	.word	0x00008130


	//   ....[35]....
        /*04c0*/ 	.word	0x00008140


	//   ....[36]....
        /*04c4*/ 	.word	0x00008150


	//   ....[37]....
        /*04c8*/ 	.word	0x00008160


	//   ....[38]....
        /*04cc*/ 	.word	0x00008170


	//   ....[39]....
        /*04d0*/ 	.word	0x00008180


	//   ....[40]....
        /*04d4*/ 	.word	0x00009490


	//   ....[41]....
        /*04d8*/ 	.word	0x000094b0


	//   ....[42]....
        /*04dc*/ 	.word	0x000094c0


	//   ....[43]....
        /*04e0*/ 	.word	0x000094d0


	//   ....[44]....
        /*04e4*/ 	.word	0x000095e0


	//   ....[45]....
        /*04e8*/ 	.word	0x000095f0


	//   ....[46]....
        /*04ec*/ 	.word	0x00009600


	//   ....[47]....
        /*04f0*/ 	.word	0x00009610


	//   ....[48]....
        /*04f4*/ 	.word	0x00009720


	//   ....[49]....
        /*04f8*/ 	.word	0x00009740


	//   ....[50]....
        /*04fc*/ 	.word	0x00009750


	//   ....[51]....
        /*0500*/ 	.word	0x00009760


	//   ....[52]....
        /*0504*/ 	.word	0x00009870


	//   ....[53]....
        /*0508*/ 	.word	0x00009880


	//   ....[54]....
        /*050c*/ 	.word	0x00009890


	//   ....[55]....
        /*0510*/ 	.word	0x000098a0


	//   ....[56]....
        /*0514*/ 	.word	0x000099b0


	//   ....[57]....
        /*0518*/ 	.word	0x000099d0


	//   ....[58]....
        /*051c*/ 	.word	0x000099e0


	//   ....[59]....
        /*0520*/ 	.word	0x000099f0


	//   ....[60]....
        /*0524*/ 	.word	0x00009af0


	//   ....[61]....
        /*0528*/ 	.word	0x00009b00


	//   ....[62]....
        /*052c*/ 	.word	0x00009b10


	//   ....[63]....
        /*0530*/ 	.word	0x00009b20


	//   ....[64]....
        /*0534*/ 	.word	0x00009b30


	//   ....[65]....
        /*0538*/ 	.word	0x00009b40


	//   ....[66]....
        /*053c*/ 	.word	0x00009b50


	//   ....[67]....
        /*0540*/ 	.word	0x00009b80


	//   ....[68]....
        /*0544*/ 	.word	0x00009bb0


	//   ....[69]....
        /*0548*/ 	.word	0x00009be0


	//   ....[70]....
        /*054c*/ 	.word	0x00009bf0


	//   ....[71]....
        /*0550*/ 	.word	0x00009c00


	//   ....[72]....
        /*0554*/ 	.word	0x0000d680


	//   ....[73]....
        /*0558*/ 	.word	0x0000d6c0


	//   ....[74]....
        /*055c*/ 	.word	0x0000d700


	//   ....[75]....
        /*0560*/ 	.word	0x0000d740


	//   ....[76]....
        /*0564*/ 	.word	0x0000d800


	//   ....[77]....
        /*0568*/ 	.word	0x0000d830


	//   ....[78]....
        /*056c*/ 	.word	0x0000d860


	//   ....[79]....
        /*0570*/ 	.word	0x0000d890


	//   ....[80]....
        /*0574*/ 	.word	0x0000d950


	//   ....[81]....
        /*0578*/ 	.word	0x0000d980


	//   ....[82]....
        /*057c*/ 	.word	0x0000d9b0


	//   ....[83]....
        /*0580*/ 	.word	0x0000d9e0


	//   ....[84]....
        /*0584*/ 	.word	0x0000da80


	//   ....[85]....
        /*0588*/ 	.word	0x0000dab0


	//   ....[86]....
        /*058c*/ 	.word	0x0000daf0


	//   ....[87]....
        /*0590*/ 	.word	0x0000db20


	//   ....[88]....
        /*0594*/ 	.word	0x0000dbe0


	//   ....[89]....
        /*0598*/ 	.word	0x0000dc10


	//   ....[90]....
        /*059c*/ 	.word	0x0000dc40


	//   ....[91]....
        /*05a0*/ 	.word	0x0000dc70


	//   ....[92]....
        /*05a4*/ 	.word	0x0000e2f0


	//   ....[93]....
        /*05a8*/ 	.word	0x0000ec20


	//   ....[94]....
        /*05ac*/ 	.word	0x0000f450


	//   ....[95]....
        /*05b0*/ 	.word	0x0000f470


	//   ....[96]....
        /*05b4*/ 	.word	0x0000f490


	//   ....[97]....
        /*05b8*/ 	.word	0x0000f4b0


	//   ....[98]....
        /*05bc*/ 	.word	0x0000f4d0


	//   ....[99]....
        /*05c0*/ 	.word	0x0000f620


	//   ....[100]....
        /*05c4*/ 	.word	0x0000f640


	//   ....[101]....
        /*05c8*/ 	.word	0x0000f660


	//   ....[102]....
        /*05cc*/ 	.word	0x0000f690


	//   ....[103]....
        /*05d0*/ 	.word	0x0000f6b0


	//   ....[104]....
        /*05d4*/ 	.word	0x0000faa0


	//   ....[105]....
        /*05d8*/ 	.word	0x0000fb20


	//   ....[106]....
        /*05dc*/ 	.word	0x0000fb90


	//   ....[107]....
        /*05e0*/ 	.word	0x0000fc00


	//   ....[108]....
        /*05e4*/ 	.word	0x0000fd50


	//   ....[109]....
        /*05e8*/ 	.word	0x0000fdc0


	//   ....[110]....
        /*05ec*/ 	.word	0x0000fe30


	//   ....[111]....
        /*05f0*/ 	.word	0x0000fea0


	//   ....[112]....
        /*05f4*/ 	.word	0x0000ffc0


	//   ....[113]....
        /*05f8*/ 	.word	0x00010030


	//   ....[114]....
        /*05fc*/ 	.word	0x000100a0


	//   ....[115]....
        /*0600*/ 	.word	0x00010110


	//   ....[116]....
        /*0604*/ 	.word	0x00010230


	//   ....[117]....
        /*0608*/ 	.word	0x000102a0


	//   ....[118]....
        /*060c*/ 	.word	0x00010310


	//   ....[119]....
        /*0610*/ 	.word	0x00010380


	//   ....[120]....
        /*0614*/ 	.word	0x000104c0


	//   ....[121]....
        /*0618*/ 	.word	0x00010530


	//   ....[122]....
        /*061c*/ 	.word	0x000105a0


	//   ....[123]....
        /*0620*/ 	.word	0x00010610


	//   ....[124]....
        /*0624*/ 	.word	0x00010670


	//   ....[125]....
        /*0628*/ 	.word	0x000106e0


	//   ....[126]....
        /*062c*/ 	.word	0x00010750


	//   ....[127]....
        /*0630*/ 	.word	0x000107c0


	//   ....[128]....
        /*0634*/ 	.word	0x00010830


	//   ....[129]....
        /*0638*/ 	.word	0x00010890


	//   ....[130]....
        /*063c*/ 	.word	0x000108f0


	//   ....[131]....
        /*0640*/ 	.word	0x00010950


	//   ....[132]....
        /*0644*/ 	.word	0x000109d0


	//   ....[133]....
        /*0648*/ 	.word	0x00010a50


	//   ....[134]....
        /*064c*/ 	.word	0x00010ac0


	//   ....[135]....
        /*0650*/ 	.word	0x00010b30


	//   ....[136]....
        /*0654*/ 	.word	0x00010bb0


	//   ....[137]....
        /*0658*/ 	.word	0x00010c20


	//   ....[138]....
        /*065c*/ 	.word	0x00010c90


	//   ....[139]....
        /*0660*/ 	.word	0x00010d00


	//   ....[140]....
        /*0664*/ 	.word	0x00010d80


	//   ....[141]....
        /*0668*/ 	.word	0x00010e00


	//   ....[142]....
        /*066c*/ 	.word	0x00010e70


	//   ....[143]....
        /*0670*/ 	.word	0x00010ee0


	//   ....[144]....
        /*0674*/ 	.word	0x00010f60


	//   ....[145]....
        /*0678*/ 	.word	0x00010fd0


	//   ....[146]....
        /*067c*/ 	.word	0x00011040


	//   ....[147]....
        /*0680*/ 	.word	0x000110b0


	//   ....[148]....
        /*0684*/ 	.word	0x00011130


	//   ....[149]....
        /*0688*/ 	.word	0x000111b0


	//   ....[150]....
        /*068c*/ 	.word	0x00011220


	//   ....[151]....
        /*0690*/ 	.word	0x00011290


	//   ....[152]....
        /*0694*/ 	.word	0x00011300


	//   ....[153]....
        /*0698*/ 	.word	0x00011360


	//   ....[154]....
        /*069c*/ 	.word	0x000113c0


	//   ....[155]....
        /*06a0*/ 	.word	0x00011420


	//   ....[156]....
        /*06a4*/ 	.word	0x000114b0


	//   ....[157]....
        /*06a8*/ 	.word	0x00011520


	//   ....[158]....
        /*06ac*/ 	.word	0x00011590


	//   ....[159]....
        /*06b0*/ 	.word	0x00011600


	//   ....[160]....
        /*06b4*/ 	.word	0x000116d0


	//   ....[161]....
        /*06b8*/ 	.word	0x00011730


	//   ....[162]....
        /*06bc*/ 	.word	0x00011790


	//   ....[163]....
        /*06c0*/ 	.word	0x000117f0


	//----- nvinfo : EIATTR_EXIT_INSTR_OFFSETS
	.align		4
.L_2015:
        /*06c4*/ 	.byte	0x04, 0x1c
        /*06c6*/ 	.short	(.L_2017 - .L_2016)


	//   ....[0]....
.L_2016:
        /*06c8*/ 	.word	0x0000f7a0


	//   ....[1]....
        /*06cc*/ 	.word	0x0000fa40


	//----- nvinfo : EIATTR_MAX_THREADS
	.align		4
.L_2017:
        /*06d0*/ 	.byte	0x04, 0x05
        /*06d2*/ 	.short	(.L_2019 - .L_2018)
.L_2018:
        /*06d4*/ 	.word	0x00000040
        /*06d8*/ 	.word	0x00000001
        /*06dc*/ 	.word	0x00000001


	//----- nvinfo : EIATTR_CRS_STACK_SIZE
	.align		4
.L_2019:
        /*06e0*/ 	.byte	0x04, 0x1e
        /*06e2*/ 	.short	(.L_2021 - .L_2020)
.L_2020:
        /*06e4*/ 	.word	0x00000000
.L_2021:


//--------------------- .nv.info._Z25selective_scan_bwd_kernelI32Selective_Scan_bwd_kernel_traitsILi64ELi16ELb0ELb0ELb1ELb1ELb0EfN3c107complexIfEEEEv12SSMParamsBwd --------------------------
	.section	.nv.info._Z25selective_scan_bwd_kernelI32Selective_Scan_bwd_kernel_traitsILi64ELi16ELb0ELb0ELb1ELb1ELb0EfN3c107complexIfEEEEv12SSMParamsBwd,"",@"SHT_CUDA_INFO"
	.sectionflags	@""
	.align	4


	//----- nvinfo : EIATTR_CUDA_API_VERSION
	.align		4
        /*0000*/ 	.byte	0x04, 0x37
        /*0002*/ 	.short	(.L_2023 - .L_2022)
.L_2022:
        /*0004*/ 	.word	0x00000082


	//----- nvinfo : EIATTR_SW2861232_WAR
	.align		4
.L_2023:
        /*0008*/ 	.byte	0x01, 0x35
	.zero		2


	//----- nvinfo : EIATTR_PARAM_CBANK
	.align		4
        /*000c*/ 	.byte	0x04, 0x0a
        /*000e*/ 	.short	(.L_2025 - .L_2024)
	.align		4
.L_2024:
        /*0010*/ 	.word	index@(.nv.constant0._Z25selective_scan_bwd_kernelI32Selective_Scan_bwd_kernel_traitsILi64ELi16ELb0ELb0ELb1ELb1ELb0EfN3c107complexIfEEEEv12SSMParamsBwd)
        /*0014*/ 	.short	0x0160
        /*0016*/ 	.short	0x01f0


	//----- nvinfo : EIATTR_CBANK_PARAM_SIZE
	.align		4
.L_2025:
        /*0018*/ 	.byte	0x03, 0x19
        /*001a*/ 	.short	0x01f0


	//----- nvinfo : EIATTR_KPARAM_INFO
	.align		4
        /*001c*/ 	.byte	0x04, 0x17
        /*001e*/ 	.short	(.L_2027 - .L_2026)
.L_2026:
        /*0020*/ 	.word	0x00000000
        /*0024*/ 	.short	0x0000
        /*0026*/ 	.short	0x0000
        /*0028*/ 	.byte	0x00, 0xf0, 0xc1, 0x07


	//----- nvinfo : EIATTR_MAXREG_COUNT
	.align		4
.L_2027:
        /*002c*/ 	.byte	0x03, 0x1b
        /*002e*/ 	.short	0x00ff


	//----- nvinfo : EIATTR_NUM_BARRIERS
	.align		4
        /*0030*/ 	.byte	0x02, 0x4c
        /*0032*/ 	.byte	0x01
	.zero		1


	//----- nvinfo : EIATTR_ANNOTATIONS
	.align		4
        /*0034*/ 	.byte	0x04, 0x55
        /*0036*/ 	.short	(.L_2029 - .L_2028)


	//   ....[0]....
.L_2028:
        /* <DEDUP_REMOVED lines=9> */


	//----- nvinfo : EIATTR_MERCURY_ISA_VERSION
	.align		4
.L_2029:
        /*00b0*/ 	.byte	0x03, 0x5f
        /*00b2*/ 	.short	0x0000


	//----- nvinfo : EIATTR_COOP_GROUP_MASK_REGIDS
	.align		4
        /*00b4*/ 	.byte	0x04, 0x29
        /*00b6*/ 	.short	(.L_2031 - .L_2030)


	//   ....[0]....
.L_2030:
        /*00b8*/ 	.word	0xffffffff


	//   ....[1]....
        /*00bc*/ 	.word	0xffffffff


	//   ....[2]....
        /*00c0*/ 	.word	0xffffffff


	//   ....[3]....
        /*00c4*/ 	.word	0xffffffff


	//   ....[4]....
        /*00c8*/ 	.word	0xffffffff


	//   ....[5]....
        /*00cc*/ 	.word	0xffffffff


	//   ....[6]....
        /*00d0*/ 	.word	0xffffffff


	//   ....[7]....
        /*00d4*/ 	.word	0xffffffff


	//   ....[8]....
        /*00d8*/ 	.word	0xffffffff


	//   ....[9]....
        /*00dc*/ 	.word	0xffffffff


	//   ....[10]....
        /*00e0*/ 	.word	0xffffffff


	//   ....[11]....
        /*00e4*/ 	.word	0xffffffff


	//   ....[12]....
        /*00e8*/ 	.word	0xffffffff


	//   ....[13]....
        /*00ec*/ 	.word	0xffffffff


	//   ....[14]....
        /*00f0*/ 	.word	0xffffffff


	//   ....[15]....
        /*00f4*/ 	.word	0xffffffff


	//   ....[16]....
        /*00f8*/ 	.word	0xffffffff


	//   ....[17]....
        /*00fc*/ 	.word	0xffffffff


	//   ....[18]....
        /*0100*/ 	.word	0xffffffff


	//   ....[19]....
        /*0104*/ 	.word	0xffffffff


	//   ....[20]....
        /*0108*/ 	.word	0xffffffff


	//   ....[21]....
        /*010c*/ 	.word	0xffffffff


	//   ....[22]....
        /*0110*/ 	.word	0xffffffff


	//   ....[23]....
        /*0114*/ 	.word	0xffffffff


	//   ....[24]....
        /*0118*/ 	.word	0xffffffff


	//   ....[25]....
        /*011c*/ 	.word	0xffffffff


	//   ....[26]....
        /*0120*/ 	.word	0xffffffff


	//   ....[27]....
        /*0124*/ 	.word	0xffffffff


	//   ....[28]....
        /*0128*/ 	.word	0xffffffff


	//   ....[29]....
        /*012c*/ 	.word	0xffffffff


	//   ....[30]....
        /*0130*/ 	.word	0xffffffff


	//   ....[31]....
        /*0134*/ 	.word	0xffffffff


	//   ....[32]....
        /*0138*/ 	.word	0xffffffff


	//   ....[33]....
        /*013c*/ 	.word	0xffffffff


	//   ....[34]....
        /*0140*/ 	.word	0xffffffff


	//   ....[35]....
        /*0144*/ 	.word	0xffffffff


	//   ....[36]....
        /*0148*/ 	.word	0xffffffff


	//   ....[37]....
        /*014c*/ 	.word	0xffffffff


	//   ....[38]....
        /*0150*/ 	.word	0xffffffff


	//   ....[39]....
        /*0154*/ 	.word	0xffffffff


	//   ....[40]....
        /*0158*/ 	.word	0xffffffff


	//   ....[41]....
        /*015c*/ 	.word	0xffffffff


	//   ....[42]....
        /*0160*/ 	.word	0xffffffff


	//   ....[43]....
        /*0164*/ 	.word	0xffffffff


	//   ....[44]....
        /*0168*/ 	.word	0xffffffff


	//   ....[45]....
        /*016c*/ 	.word	0xffffffff


	//   ....[46]....
        /*0170*/ 	.word	0xffffffff


	//   ....[47]....
        /*0174*/ 	.word	0xffffffff


	//   ....[48]....
        /*0178*/ 	.word	0xffffffff


	//   ....[49]....
        /*017c*/ 	.word	0xffffffff


	//   ....[50]....
        /*0180*/ 	.word	0xffffffff


	//   ....[51]....
        /*0184*/ 	.word	0xffffffff


	//   ....[52]....
        /*0188*/ 	.word	0xffffffff


	//   ....[53]....
        /*018c*/ 	.word	0xffffffff


	//   ....[54]....
        /*0190*/ 	.word	0xffffffff


	//   ....[55]....
        /*0194*/ 	.word	0xffffffff


	//   ....[56]....
        /*0198*/ 	.word	0xffffffff


	//   ....[57]....
        /*019c*/ 	.word	0xffffffff


	//   ....[58]....
        /*01a0*/ 	.word	0xffffffff


	//   ....[59]....
        /*01a4*/ 	.word	0xffffffff


	//   ....[60]....
        /*01a8*/ 	.word	0xffffffff


	//   ....[61]....
        /*01ac*/ 	.word	0xffffffff


	//   ....[62]....
        /*01b0*/ 	.word	0xffffffff


	//   ....[63]....
        /*01b4*/ 	.word	0xffffffff


	//   ....[64]....
        /*01b8*/ 	.word	0xffffffff


	//   ....[65]....
        /*01bc*/ 	.word	0xffffffff


	//   ....[66]....
        /*01c0*/ 	.word	0xffffffff


	//   ....[67]....
        /*01c4*/ 	.word	0xffffffff


	//   ....[68]....
        /*01c8*/ 	.word	0xffffffff


	//   ....[69]....
        /*01cc*/ 	.word	0xffffffff


	//   ....[70]....
        /*01d0*/ 	.word	0xffffffff


	//   ....[71]....
        /*01d4*/ 	.word	0xffffffff


	//   ....[72]....
        /*01d8*/ 	.word	0xffffffff


	//   ....[73]....
        /*01dc*/ 	.word	0xffffffff


	//   ....[74]....
        /*01e0*/ 	.word	0xffffffff


	//   ....[75]....
        /*01e4*/ 	.word	0xffffffff


	//   ....[76]....
        /*01e8*/ 	.word	0xffffffff


	//   ....[77]....
        /*01ec*/ 	.word	0xffffffff


	//   ....[78]....
        /*01f0*/ 	.word	0xffffffff


	//   ....[79]....
        /*01f4*/ 	.word	0xffffffff


	//   ....[80]....
        /*01f8*/ 	.word	0xffffffff


	//   ....[81]....
        /*01fc*/ 	.word	0xffffffff


	//   ....[82]....
        /*0200*/ 	.word	0xffffffff


	//   ....[83]....
        /*0204*/ 	.word	0xffffffff


	//   ....[84]....
        /*0208*/ 	.word	0xffffffff


	//   ....[85]....
        /*020c*/ 	.word	0xffffffff


	//   ....[86]....
        /*0210*/ 	.word	0xffffffff


	//   ....[87]....
        /*0214*/ 	.word	0xffffffff


	//   ....[88]....
        /*0218*/ 	.word	0xffffffff


	//   ....[89]....
        /*021c*/ 	.word	0xffffffff


	//   ....[90]....
        /*0220*/ 	.word	0xffffffff


	//   ....[91]....
        /*0224*/ 	.word	0xffffffff


	//   ....[92]....
        /*0228*/ 	.word	0xffffffff


	//   ....[93]....
        /*022c*/ 	.word	0xffffffff


	//   ....[94]....
        /*0230*/ 	.word	0xffffffff


	//   ....[95]....
        /*0234*/ 	.word	0xffffffff


	//   ....[96]....
        /*0238*/ 	.word	0xffffffff


	//   ....[97]....
        /*023c*/ 	.word	0xffffffff


	//   ....[98]....
        /*0240*/ 	.word	0xffffffff


	//   ....[99]....
        /*0244*/ 	.word	0xffffffff


	//   ....[100]....
        /*0248*/ 	.word	0xffffffff


	//   ....[101]....
        /*024c*/ 	.word	0xffffffff


	//   ....[102]....
        /*0250*/ 	.word	0xffffffff


	//   ....[103]....
        /*0254*/ 	.word	0xffffffff


	//   ....[104]....
        /*0258*/ 	.word	0xffffffff


	//   ....[105]....
        /*025c*/ 	.word	0xffffffff


	//   ....[106]....
        /*0260*/ 	.word	0xffffffff


	//   ....[107]....
        /*0264*/ 	.word	0xffffffff


	//   ....[108]....
        /*0268*/ 	.word	0xffffffff


	//   ....[109]....
        /*026c*/ 	.word	0xffffffff


	//   ....[110]....
        /*0270*/ 	.word	0xffffffff


	//   ....[111]....
        /*0274*/ 	.word	0xffffffff


	//   ....[112]....
        /*0278*/ 	.word	0xffffffff


	//   ....[113]....
        /*027c*/ 	.word	0xffffffff


	//   ....[114]....
        /*0280*/ 	.word	0xffffffff


	//   ....[115]....
        /*0284*/ 	.word	0xffffffff


	//   ....[116]....
        /*0288*/ 	.word	0xffffffff


	//   ....[117]....
        /*028c*/ 	.word	0xffffffff


	//   ....[118]....
        /*0290*/ 	.word	0xffffffff


	//   ....[119]....
        /*0294*/ 	.word	0xffffffff


	//   ....[120]....
        /*0298*/ 	.word	0xffffffff


	//   ....[121]....
        /*029c*/ 	.word	0xffffffff


	//   ....[122]....
        /*02a0*/ 	.word	0xffffffff


	//   ....[123]....
        /*02a4*/ 	.word	0xffffffff


	//   ....[124]....
        /*02a8*/ 	.word	0xffffffff


	//   ....[125]....
        /*02ac*/ 	.word	0xffffffff


	//   ....[126]....
        /*02b0*/ 	.word	0xffffffff


	//   ....[127]....
        /*02b4*/ 	.word	0xffffffff


	//   ....[128]....
        /*02b8*/ 	.word	0xffffffff


	//   ....[129]....
        /*02bc*/ 	.word	0xffffffff


	//   ....[130]....
        /*02c0*/ 	.word	0xffffffff


	//   ....[131]....
        /*02c4*/ 	.word	0xffffffff


	//   ....[132]....
        /*02c8*/ 	.word	0xffffffff


	//   ....[133]....
        /*02cc*/ 	.word	0xffffffff


	//   ....[134]....
        /*02d0*/ 	.word	0xffffffff


	//   ....[135]....
        /*02d4*/ 	.word	0xffffffff


	//   ....[136]....
        /*02d8*/ 	.word	0xffffffff


	//   ....[137]....
        /*02dc*/ 	.word	0xffffffff


	//   ....[138]....
        /*02e0*/ 	.word	0xffffffff


	//   ....[139]....
        /*02e4*/ 	.word	0xffffffff


	//   ....[140]....
        /*02e8*/ 	.word	0xffffffff


	//   ....[141]....
        /*02ec*/ 	.word	0xffffffff


	//   ....[142]....
        /*02f0*/ 	.word	0xffffffff


	//   ....[143]....
        /*02f4*/ 	.word	0xffffffff


	//   ....[144]....
        /*02f8*/ 	.word	0xffffffff


	//   ....[145]....
        /*02fc*/ 	.word	0xffffffff


	//   ....[146]....
        /*0300*/ 	.word	0xffffffff


	//   ....[147]....
        /*0304*/ 	.word	0xffffffff


	//   ....[148]....
        /*0308*/ 	.word	0xffffffff


	//   ....[149]....
        /*030c*/ 	.word	0xffffffff


	//   ....[150]....
        /*0310*/ 	.word	0xffffffff


	//   ....[151]....
        /*0314*/ 	.word	0xffffffff


	//   ....[152]....
        /*0318*/ 	.word	0xffffffff


	//   ....[153]....
        /*031c*/ 	.word	0xffffffff


	//   ....[154]....
        /*0320*/ 	.word	0xffffffff


	//   ....[155]....
        /*0324*/ 	.word	0xffffffff


	//   ....[156]....
        /*0328*/ 	.word	0xffffffff


	//   ....[157]....
        /*032c*/ 	.word	0xffffffff


	//   ....[158]....
        /*0330*/ 	.word	0xffffffff


	//   ....[159]....
        /*0334*/ 	.word	0xffffffff


	//   ....[160]....
        /*0338*/ 	.word	0xffffffff


	//----- nvinfo : EIATTR_COOP_GROUP_INSTR_OFFSETS
	.align		4
.L_2031:
        /*033c*/ 	.byte	0x04, 0x28
        /*033e*/ 	.short	(.L_2033 - .L_2032)


	//   ....[0]....
.L_2032:
        /*0340*/ 	.word	0x000012b0


	//   ....[1]....
        /*0344*/ 	.word	0x00001770


	//   ....[2]....
        /*0348*/ 	.word	0x00001cf0


	//   ....[3]....
        /*034c*/ 	.word	0x00005a30


	//   ....[4]....
        /*0350*/ 	.word	0x00007410


	//   ....[5]....
        /*0354*/ 	.word	0x00007430


	//   ....[6]....
        /*0358*/ 	.word	0x00007460


	//   ....[7]....
        /*035c*/ 	.word	0x00007470


	//   ....[8]....
        /*0360*/ 	.word	0x00007520


	//   ....[9]....
        /*0364*/ 	.word	0x00007540


	//   ....[10]....
        /*0368*/ 	.word	0x00007550


	//   ....[11]....
        /*036c*/ 	.word	0x00007560


	//   ....[12]....
        /*0370*/ 	.word	0x00007620


	//   ....[13]....
        /*0374*/ 	.word	0x00007640


	//   ....[14]....
        /*0378*/ 	.word	0x00007650


	//   ....[15]....
        /*037c*/ 	.word	0x00007660


	//   ....[16]....
        /*0380*/ 	.word	0x00007720


	//   ....[17]....
        /*0384*/ 	.word	0x00007740


	//   ....[18]....
        /*0388*/ 	.word	0x00007750


	//   ....[19]....
        /*038c*/ 	.word	0x00007760


	//   ....[20]....
        /*0390*/ 	.word	0x00007820


	//   ....[21]....
        /*0394*/ 	.word	0x00007830


	//   ....[22]....
        /*0398*/ 	.word	0x00007850


	//   ....[23]....
        /*039c*/ 	.word	0x00007860


	//   ....[24]....
        /*03a0*/ 	.word	0x000079a0


	//   ....[25]....
        /*03a4*/ 	.word	0x00007a00


	//   ....[26]....
        /*03a8*/ 	.word	0x00007a60


	//   ....[27]....
        /*03ac*/ 	.word	0x00007ac0


	//   ....[28]....
        /*03b0*/ 	.word	0x00007ae0


	//   ....[29]....
        /*03b4*/ 	.word	0x00007af0


	//   ....[30]....
        /*03b8*/ 	.word	0x00007b00


	//   ....[31]....
        /*03bc*/ 	.word	0x00007b10


	//   ....[32]....
        /*03c0*/ 	.word	0x00007b20


	//   ....[33]....
        /*03c4*/ 	.word	0x00007b30


	//   ....[34]....
        /*03c8*/ 	.word	0x00007b40


	//   ....[35]....
        /*03cc*/ 	.word	0x00007b50


	//   ....[36]....
        /*03d0*/ 	.word	0x00008e30


	//   ....[37]....
        /*03d4*/ 	.word	0x00008e50


	//   ....[38]....
        /*03d8*/ 	.word	0x00008e60


	//   ....[39]....
        /*03dc*/ 	.word	0x00008e70


	//   ....[40]....
        /*03e0*/ 	.word	0x00008f80


	//   ....[41]....
        /*03e4*/ 	.word	0x00008f90


	//   ....[42]....
        /*03e8*/ 	.word	0x00008fa0


	//   ....[43]....
        /*03ec*/ 	.word	0x00008fb0


	//   ....[44]....
        /*03f0*/ 	.word	0x000090c0


	//   ....[45]....
        /*03f4*/ 	.word	0x000090e0


	//   ....[46]....
        /*03f8*/ 	.word	0x000090f0


	//   ....[47]....
        /*03fc*/ 	.word	0x00009100


	//   ....[48]....
        /*0400*/ 	.word	0x00009210


	//   ....[49]....
        /*0404*/ 	.word	0x00009220


	//   ....[50]....
        /*0408*/ 	.word	0x00009230


	//   ....[51]....
        /*040c*/ 	.word	0x00009240


	//   ....[52]....
        /*0410*/ 	.word	0x00009350


	//   ....[53]....
        /*0414*/ 	.word	0x00009370


	//   ....[54]....
        /*0418*/ 	.word	0x00009380


	//   ....[55]....
        /*041c*/ 	.word	0x00009390


	//   ....[56]....
        /*0420*/ 	.word	0x00009490


	//   ....[57]....
        /*0424*/ 	.word	0x000094a0


	//   ....[58]....
        /*0428*/ 	.word	0x000094b0


	//   ....[59]....
        /*042c*/ 	.word	0x000094c0


	//   ....[60]....
        /*0430*/ 	.word	0x000094d0


	//   ....[61]....
        /*0434*/ 	.word	0x000094e0


	//   ....[62]....
        /*0438*/ 	.word	0x000094f0


	//   ....[63]....
        /*043c*/ 	.word	0x00009520


	//   ....[64]....
        /*0440*/ 	.word	0x00009550


	//   ....[65]....
        /*0444*/ 	.word	0x00009580


	//   ....[66]....
        /*0448*/ 	.word	0x00009590


	//   ....[67]....
        /*044c*/ 	.word	0x000095a0


	//   ....[68]....
        /*0450*/ 	.word	0x0000ced0


	//   ....[69]....
        /*0454*/ 	.word	0x0000cf10


	//   ....[70]....
        /*0458*/ 	.word	0x0000cf50


	//   ....[71]....
        /*045c*/ 	.word	0x0000cf90


	//   ....[72]....
        /*0460*/ 	.word	0x0000d050


	//   ....[73]....
        /*0464*/ 	.word	0x0000d080


	//   ....[74]....
        /*0468*/ 	.word	0x0000d0b0


	//   ....[75]....
        /*046c*/ 	.word	0x0000d0e0


	//   ....[76]....
        /*0470*/ 	.word	0x0000d180


	//   ....[77]....
        /*0474*/ 	.word	0x0000d1b0


	//   ....[78]....
        /*0478*/ 	.word	0x0000d1e0


	//   ....[79]....
        /*047c*/ 	.word	0x0000d210


	//   ....[80]....
        /*0480*/ 	.word	0x0000d2b0


	//   ....[81]....
        /*0484*/ 	.word	0x0000d2e0


	//   ....[82]....
        /*0488*/ 	.word	0x0000d310


	//   ....[83]....
        /*048c*/ 	.word	0x0000d340


	//   ....[84]....
        /*0490*/ 	.word	0x0000d3e0


	//   ....[85]....
        /*0494*/ 	.word	0x0000d410


	//   ....[86]....
        /*0498*/ 	.word	0x0000d440


	//   ....[87]....
        /*049c*/ 	.word	0x0000d470


	//   ....[88]....
        /*04a0*/ 	.word	0x0000de30


	//   ....[89]....
        /*04a4*/ 	.word	0x0000e770


	//   ....[90]....
        /*04a8*/ 	.word	0x0000f090


	//   ....[91]....
        /*04ac*/ 	.word	0x0000f870


	//   ....[92]....
        /*04b0*/ 	.word	0x0000f890


	//   ....[93]....
        /*04b4*/ 	.word	0x0000f8b0


	//   ....[94]....
        /*04b8*/ 	.word	0x0000f8d0


	//   ....[95]....
        /*04bc*/ 	.word	0x0000f8f0


	//   ....[96]....
        /*04c0*/ 	.word	0x0000fa40


	//   ....[97]....
        /*04c4*/ 	.word	0x0000fa60


	//   ....[98]....
        /*04c8*/ 	.word	0x0000fa80


	//   ....[99]....
        /*04cc*/ 	.word	0x0000fab0


	//   ....[100]....
        /*04d0*/ 	.word	0x0000fad0


	//   ....[101]....
        /*04d4*/ 	.word	0x0000fec0


	//   ....[102]....
        /*04d8*/ 	.word	0x0000ff40


	//   ....[103]....
        /*04dc*/ 	.word	0x0000ffb0


	//   ....[104]....
        /*04e0*/ 	.word	0x00010020


	//   ....[105]....
        /*04e4*/ 	.word	0x00010170


	//   ....[106]....
        /*04e8*/ 	.word	0x000101e0


	//   ....[107]....
        /*04ec*/ 	.word	0x00010250


	//   ....[108]....
        /*04f0*/ 	.word	0x000102c0


	//   ....[109]....
        /*04f4*/ 	.word	0x000103e0


	//   ....[110]....
        /*04f8*/ 	.word	0x00010450


	//   ....[111]....
        /*04fc*/ 	.word	0x000104c0


	//   ....[112]....
        /*0500*/ 	.word	0x00010530


	//   ....[113]....
        /*0504*/ 	.word	0x00010650


	//   ....[114]....
        /*0508*/ 	.word	0x000106c0


	//   ....[115]....
        /*050c*/ 	.word	0x00010730


	//   ....[116]....
        /*0510*/ 	.word	0x000107a0


	//   ....[117]....
        /*0514*/ 	.word	0x00010900


	//   ....[118]....
        /*0518*/ 	.word	0x00010970


	//   ....[119]....
        /*051c*/ 	.word	0x000109e0


	//   ....[120]....
        /*0520*/ 	.word	0x00010a50


	//   ....[121]....
        /*0524*/ 	.word	0x00010ab0


	//   ....[122]....
        /*0528*/ 	.word	0x00010b20


	//   ....[123]....
        /*052c*/ 	.word	0x00010b90


	//   ....[124]....
        /*0530*/ 	.word	0x00010c00


	//   ....[125]....
        /*0534*/ 	.word	0x00010c60


	//   ....[126]....
        /*0538*/ 	.word	0x00010cc0


	//   ....[127]....
        /*053c*/ 	.word	0x00010d20


	//   ....[128]....
        /*0540*/ 	.word	0x00010d80


	//   ....[129]....
        /*0544*/ 	.word	0x00010e00


	//   ....[130]....
        /*0548*/ 	.word	0x00010e80


	//   ....[131]....
        /*054c*/ 	.word	0x00010ef0


	//   ....[132]....
        /*0550*/ 	.word	0x00010f60


	//   ....[133]....
        /*0554*/ 	.word	0x00010fd0


	//   ....[134]....
        /*0558*/ 	.word	0x00011040


	//   ....[135]....
        /*055c*/ 	.word	0x000110b0


	//   ....[136]....
        /*0560*/ 	.word	0x00011120


	//   ....[137]....
        /*0564*/ 	.word	0x00011190


	//   ....[138]....
        /*0568*/ 	.word	0x00011210


	//   ....[139]....
        /*056c*/ 	.word	0x00011280


	//   ....[140]....
        /*0570*/ 	.word	0x000112f0


	//   ....[141]....
        /*0574*/ 	.word	0x00011360


	//   ....[142]....
        /*0578*/ 	.word	0x000113d0


	//   ....[143]....
        /*057c*/ 	.word	0x00011440


	//   ....[144]....
        /*0580*/ 	.word	0x000114b0


	//   ....[145]....
        /*0584*/ 	.word	0x00011520


	//   ....[146]....
        /*0588*/ 	.word	0x000115a0


	//   ....[147]....
        /*058c*/ 	.word	0x00011610


	//   ....[148]....
        /*0590*/ 	.word	0x00011680


	//   ....[149]....
        /*0594*/ 	.word	0x000116e0


	//   ....[150]....
        /*0598*/ 	.word	0x00011740


	//   ....[151]....
        /*059c*/ 	.word	0x000117a0


	//   ....[152]....
        /*05a0*/ 	.word	0x00011800


	//   ....[153]....
        /*05a4*/ 	.word	0x00011890


	//   ....[154]....
        /*05a8*/ 	.word	0x00011900


	//   ....[155]....
        /*05ac*/ 	.word	0x00011970


	//   ....[156]....
        /*05b0*/ 	.word	0x000119e0


	//   ....[157]....
        /*05b4*/ 	.word	0x00011ab0


	//   ....[158]....
        /*05b8*/ 	.word	0x00011b10


	//   ....[159]....
        /*05bc*/ 	.word	0x00011b70


	//   ....[160]....
        /*05c0*/ 	.word	0x00011bd0


	//----- nvinfo : EIATTR_EXIT_INSTR_OFFSETS
	.align		4
.L_2033:
        /*05c4*/ 	.byte	0x04, 0x1c
        /*05c6*/ 	.short	(.L_2035 - .L_2034)


	//   ....[0]....
.L_2034:
        /*05c8*/ 	.word	0x0000fbc0


	//   ....[1]....
        /*05cc*/ 	.word	0x0000fe60


	//----- nvinfo : EIATTR_MAX_THREADS
	.align		4
.L_2035:
        /*05d0*/ 	.byte	0x04, 0x05
        /*05d2*/ 	.short	(.L_2037 - .L_2036)
.L_2036:
        /*05d4*/ 	.word	0x00000040
        /*05d8*/ 	.word	0x00000001
        /*05dc*/ 	.word	0x00000001


	//----- nvinfo : EIATTR_CRS_STACK_SIZE
	.align		4
.L_2037:
        /*05e0*/ 	.byte	0x04, 0x1e
        /*05e2*/ 	.short	(.L_2039 - .L_2038)
.L_2038:
        /*05e4*/ 	.word	0x00000000
.L_2039:


//--------------------- .nv.info._Z25selective_scan_bwd_kernelI32Selective_Scan_bwd_kernel_traitsILi64ELi16ELb0ELb0ELb1ELb1ELb1EfN3c107complexIfEEEEv12SSMParamsBwd --------------------------
	.section	.nv.info._Z25selective_scan_bwd_kernelI32Selective_Scan_bwd_kernel_traitsILi64ELi16ELb0ELb0ELb1ELb1ELb1EfN3c107complexIfEEEEv12SSMParamsBwd,"",@"SHT_CUDA_INFO"
	.sectionflags	@""
	.align	4


	//----- nvinfo : EIATTR_CUDA_API_VERSION
	.align		4
        /*0000*/ 	.byte	0x04, 0x37
        /*0002*/ 	.short	(.L_2041 - .L_2040)
.L_2040:
        /*0004*/ 	.word	0x00000082


	//----- nvinfo : EIATTR_SW2861232_WAR
	.align		4
.L_2041:
        /*0008*/ 	.byte	0x01, 0x35
	.zero		2


	//----- nvinfo : EIATTR_PARAM_CBANK
	.align		4
        /*000c*/ 	.byte	0x04, 0x0a
        /*000e*/ 	.short	(.L_2043 - .L_2042)
	.align		4
.L_2042:
        /*0010*/ 	.word	index@(.nv.constant0._Z25selective_scan_bwd_kernelI32Selective_Scan_bwd_kernel_traitsILi64ELi16ELb0ELb0ELb1ELb1ELb1EfN3c107complexIfEEEEv12SSMParamsBwd)
        /*0014*/ 	.short	0x0160
        /*0016*/ 	.short	0x01f0


	//----- nvinfo : EIATTR_CBANK_PARAM_SIZE
	.align		4
.L_2043:
        /*0018*/ 	.byte	0x03, 0x19
        /*001a*/ 	.short	0x01f0


	//----- nvinfo : EIATTR_KPARAM_INFO
	.align		4
        /*001c*/ 	.byte	0x04, 0x17
        /*001e*/ 	.short	(.L_2045 - .L_2044)
.L_2044:
        /*0020*/ 	.word	0x00000000
        /*0024*/ 	.short	0x0000
        /*0026*/ 	.short	0x0000
        /*0028*/ 	.byte	0x00, 0xf0, 0xc1, 0x07


	//----- nvinfo : EIATTR_MAXREG_COUNT
	.align		4
.L_2045:
        /*002c*/ 	.byte	0x03, 0x1b
        /*002e*/ 	.short	0x00ff


	//----- nvinfo : EIATTR_NUM_BARRIERS
	.align		4
        /*0030*/ 	.byte	0x02, 0x4c
        /*0032*/ 	.byte	0x01
	.zero		1


	//----- nvinfo : EIATTR_ANNOTATIONS
	.align		4
        /*0034*/ 	.byte	0x04, 0x55
        /*0036*/ 	.short	(.L_2047 - .L_2046)


	//   ....[0]....
.L_2046:
        /* <DEDUP_REMOVED lines=10> */


	//----- nvinfo : EIATTR_MERCURY_ISA_VERSION
	.align		4
.L_2047:
        /*00c0*/ 	.byte	0x03, 0x5f
        /*00c2*/ 	.short	0x0000


	//----- nvinfo : EIATTR_COOP_GROUP_MASK_REGIDS
	.align		4
        /*00c4*/ 	.byte	0x04, 0x29
        /*00c6*/ 	.short	(.L_2049 - .L_2048)


	//   ....[0]....
.L_2048:
        /*00c8*/ 	.word	0xffffffff


	//   ....[1]....
        /*00cc*/ 	.word	0xffffffff


	//   ....[2]....
        /*00d0*/ 	.word	0xffffffff


	//   ....[3]....
        /*00d4*/ 	.word	0xffffffff


	//   ....[4]....
        /*00d8*/ 	.word	0xffffffff


	//   ....[5]....
        /*00dc*/ 	.word	0xffffffff


	//   ....[6]....
        /*00e0*/ 	.word	0xffffffff


	//   ....[7]....
        /*00e4*/ 	.word	0xffffffff


	//   ....[8]....
        /*00e8*/ 	.word	0xffffffff


	//   ....[9]....
        /*00ec*/ 	.word	0xffffffff


	//   ....[10]....
        /*00f0*/ 	.word	0xffffffff


	//   ....[11]....
        /*00f4*/ 	.word	0xffffffff


	//   ....[12]....
        /*00f8*/ 	.word	0xffffffff


	//   ....[13]....
        /*00fc*/ 	.word	0xffffffff


	//   ....[14]....
        /*0100*/ 	.word	0xffffffff


	//   ....[15]....
        /*0104*/ 	.word	0xffffffff


	//   ....[16]....
        /*0108*/ 	.word	0xffffffff


	//   ....[17]....
        /*010c*/ 	.word	0xffffffff


	//   ....[18]....
        /*0110*/ 	.word	0xffffffff


	//   ....[19]....
        /*0114*/ 	.word	0xffffffff


	//   ....[20]....
        /*0118*/ 	.word	0xffffffff


	//   ....[21]....
        /*011c*/ 	.word	0xffffffff


	//   ....[22]....
        /*0120*/ 	.word	0xffffffff


	//   ....[23]....
        /*0124*/ 	.word	0xffffffff


	//   ....[24]....
        /*0128*/ 	.word	0xffffffff


	//   ....[25]....
        /*012c*/ 	.word	0xffffffff


	//   ....[26]....
        /*0130*/ 	.word	0xffffffff


	//   ....[27]....
        /*0134*/ 	.word	0xffffffff


	//   ....[28]....
        /*0138*/ 	.word	0xffffffff


	//   ....[29]....
        /*013c*/ 	.word	0xffffffff


	//   ....[30]....
        /*0140*/ 	.word	0xffffffff


	//   ....[31]....
        /*0144*/ 	.word	0xffffffff


	//   ....[32]....
        /*0148*/ 	.word	0xffffffff


	//   ....[33]....
        /*014c*/ 	.word	0xffffffff


	//   ....[34]....
        /*0150*/ 	.word	0xffffffff


	//   ....[35]....
        /*0154*/ 	.word	0xffffffff


	//   ....[36]....
        /*0158*/ 	.word	0xffffffff


	//   ....[37]....
        /*015c*/ 	.word	0xffffffff


	//   ....[38]....
        /*0160*/ 	.word	0xffffffff


	//   ....[39]....
        /*0164*/ 	.word	0xffffffff


	//   ....[40]....
        /*0168*/ 	.word	0xffffffff


	//   ....[41]....
        /*016c*/ 	.word	0xffffffff


	//   ....[42]....
        /*0170*/ 	.word	0xffffffff


	//   ....[43]....
        /*0174*/ 	.word	0xffffffff


	//   ....[44]....
        /*0178*/ 	.word	0xffffffff


	//   ....[45]....
        /*017c*/ 	.word	0xffffffff


	//   ....[46]....
        /*0180*/ 	.word	0xffffffff


	//   ....[47]....
        /*0184*/ 	.word	0xffffffff


	//   ....[48]....
        /*0188*/ 	.word	0xffffffff


	//   ....[49]....
        /*018c*/ 	.word	0xffffffff


	//   ....[50]....
        /*0190*/ 	.word	0xffffffff


	//   ....[51]....
        /*0194*/ 	.word	0xffffffff


	//   ....[52]....
        /*0198*/ 	.word	0xffffffff


	//   ....[53]....
        /*019c*/ 	.word	0xffffffff


	//   ....[54]....
        /*01a0*/ 	.word	0xffffffff


	//   ....[55]....
        /*01a4*/ 	.word	0xffffffff


	//   ....[56]....
        /*01a8*/ 	.word	0xffffffff


	//   ....[57]....
        /*01ac*/ 	.word	0xffffffff


	//   ....[58]....
        /*01b0*/ 	.word	0xffffffff


	//   ....[59]....
        /*01b4*/ 	.word	0xffffffff


	//   ....[60]....
        /*01b8*/ 	.word	0xffffffff


	//   ....[61]....
        /*01bc*/ 	.word	0xffffffff


	//   ....[62]....
        /*01c0*/ 	.word	0xffffffff


	//   ....[63]....
        /*01c4*/ 	.word	0xffffffff


	//   ....[64]....
        /*01c8*/ 	.word	0xffffffff


	//   ....[65]....
        /*01cc*/ 	.word	0xffffffff


	//   ....[66]....
        /*01d0*/ 	.word	0xffffffff


	//   ....[67]....
        /*01d4*/ 	.word	0xffffffff


	//   ....[68]....
        /*01d8*/ 	.word	0xffffffff


	//   ....[69]....
        /*01dc*/ 	.word	0xffffffff


	//   ....[70]....
        /*01e0*/ 	.word	0xffffffff


	//   ....[71]....
        /*01e4*/ 	.word	0xffffffff


	//   ....[72]....
        /*01e8*/ 	.word	0xffffffff


	//   ....[73]....
        /*01ec*/ 	.word	0xffffffff


	//   ....[74]....
        /*01f0*/ 	.word	0xffffffff


	//   ....[75]....
        /*01f4*/ 	.word	0xffffffff


	//   ....[76]....
        /*01f8*/ 	.word	0xffffffff


	//   ....[77]....
        /*01fc*/ 	.word	0xffffffff


	//   ....[78]....
        /*0200*/ 	.word	0xffffffff


	//   ....[79]....
        /*0204*/ 	.word	0xffffffff


	//   ....[80]....
        /*0208*/ 	.word	0xffffffff


	//   ....[81]....
        /*020c*/ 	.word	0xffffffff


	//   ....[82]....
        /*0210*/ 	.word	0xffffffff


	//   ....[83]....
        /*0214*/ 	.word	0xffffffff


	//   ....[84]....
        /*0218*/ 	.word	0xffffffff


	//   ....[85]....
        /*021c*/ 	.word	0xffffffff


	//   ....[86]....
        /*0220*/ 	.word	0xffffffff


	//   ....[87]....
        /*0224*/ 	.word	0xffffffff


	//   ....[88]....
        /*0228*/ 	.word	0xffffffff


	//   ....[89]....
        /*022c*/ 	.word	0xffffffff


	//   ....[90]....
        /*0230*/ 	.word	0xffffffff


	//   ....[91]....
        /*0234*/ 	.word	0xffffffff


	//   ....[92]....
        /*0238*/ 	.word	0xffffffff


	//   ....[93]....
        /*023c*/ 	.word	0xffffffff


	//   ....[94]....
        /*0240*/ 	.word	0xffffffff


	//   ....[95]....
        /*0244*/ 	.word	0xffffffff


	//   ....[96]....
        /*0248*/ 	.word	0xffffffff


	//   ....[97]....
        /*024c*/ 	.word	0xffffffff


	//   ....[98]....
        /*0250*/ 	.word	0xffffffff


	//   ....[99]....
        /*0254*/ 	.word	0xffffffff


	//   ....[100]....
        /*0258*/ 	.word	0xffffffff


	//   ....[101]....
        /*025c*/ 	.word	0xffffffff


	//   ....[102]....
        /*0260*/ 	.word	0xffffffff


	//   ....[103]....
        /*0264*/ 	.word	0xffffffff


	//   ....[104]....
        /*0268*/ 	.word	0xffffffff


	//   ....[105]....
        /*026c*/ 	.word	0xffffffff


	//   ....[106]....
        /*0270*/ 	.word	0xffffffff


	//   ....[107]....
        /*0274*/ 	.word	0xffffffff


	//   ....[108]....
        /*0278*/ 	.word	0xffffffff


	//   ....[109]....
        /*027c*/ 	.word	0xffffffff


	//   ....[110]....
        /*0280*/ 	.word	0xffffffff


	//   ....[111]....
        /*0284*/ 	.word	0xffffffff


	//   ....[112]....
        /*0288*/ 	.word	0xffffffff


	//   ....[113]....
        /*028c*/ 	.word	0xffffffff


	//   ....[114]....
        /*0290*/ 	.word	0xffffffff


	//   ....[115]....
        /*0294*/ 	.word	0xffffffff


	//   ....[116]....
        /*0298*/ 	.word	0xffffffff


	//   ....[117]....
        /*029c*/ 	.word	0xffffffff


	//   ....[118]....
        /*02a0*/ 	.word	0xffffffff


	//   ....[119]....
        /*02a4*/ 	.word	0xffffffff


	//   ....[120]....
        /*02a8*/ 	.word	0xffffffff


	//   ....[121]....
        /*02ac*/ 	.word	0xffffffff


	//   ....[122]....
        /*02b0*/ 	.word	0xffffffff


	//   ....[123]....
        /*02b4*/ 	.word	0xffffffff


	//   ....[124]....
        /*02b8*/ 	.word	0xffffffff


	//   ....[125]....
        /*02bc*/ 	.word	0xffffffff


	//   ....[126]....
        /*02c0*/ 	.word	0xffffffff


	//   ....[127]....
        /*02c4*/ 	.word	0xffffffff


	//   ....[128]....
        /*02c8*/ 	.word	0xffffffff


	//   ....[129]....
        /*02cc*/ 	.word	0xffffffff


	//   ....[130]....
        /*02d0*/ 	.word	0xffffffff


	//   ....[131]....
        /*02d4*/ 	.word	0xffffffff


	//   ....[132]....
        /*02d8*/ 	.word	0xffffffff


	//   ....[133]....
        /*02dc*/ 	.word	0xffffffff


	//   ....[134]....
        /*02e0*/ 	.word	0xffffffff


	//   ....[135]....
        /*02e4*/ 	.word	0xffffffff


	//   ....[136]....
        /*02e8*/ 	.word	0xffffffff


	//   ....[137]....
        /*02ec*/ 	.word	0xffffffff


	//   ....[138]....
        /*02f0*/ 	.word	0xffffffff


	//   ....[139]....
        /*02f4*/ 	.word	0xffffffff


	//   ....[140]....
        /*02f8*/ 	.word	0xffffffff


	//   ....[141]....
        /*02fc*/ 	.word	0xffffffff


	//   ....[142]....
        /*0300*/ 	.word	0xffffffff


	//   ....[143]....
        /*0304*/ 	.word	0xffffffff


	//   ....[144]....
        /*0308*/ 	.word	0xffffffff


	//   ....[145]....
        /*030c*/ 	.word	0xffffffff


	//   ....[146]....
        /*0310*/ 	.word	0xffffffff


	//   ....[147]....
        /*0314*/ 	.word	0xffffffff


	//   ....[148]....
        /*0318*/ 	.word	0xffffffff


	//   ....[149]....
        /*031c*/ 	.word	0xffffffff


	//   ....[150]....
        /*0320*/ 	.word	0xffffffff


	//   ....[151]....
        /*0324*/ 	.word	0xffffffff


	//   ....[152]....
        /*0328*/ 	.word	0xffffffff


	//   ....[153]....
        /*032c*/ 	.word	0xffffffff


	//   ....[154]....
        /*0330*/ 	.word	0xffffffff


	//   ....[155]....
        /*0334*/ 	.word	0xffffffff


	//   ....[156]....
        /*0338*/ 	.word	0xffffffff


	//   ....[157]....
        /*033c*/ 	.word	0xffffffff


	//   ....[158]....
        /*0340*/ 	.word	0xffffffff


	//   ....[159]....
        /*0344*/ 	.word	0xffffffff


	//   ....[160]....
        /*0348*/ 	.word	0xffffffff


	//   ....[161]....
        /*034c*/ 	.word	0xffffffff


	//   ....[162]....
        /*0350*/ 	.word	0xffffffff


	//   ....[163]....
        /*0354*/ 	.word	0xffffffff


	//   ....[164]....
        /*0358*/ 	.word	0xffffffff


	//----- nvinfo : EIATTR_COOP_GROUP_INSTR_OFFSETS
	.align		4
.L_2049:
        /*035c*/ 	.byte	0x04, 0x28
        /*035e*/ 	.short	(.L_2051 - .L_2050)


	//   ....[0]....
.L_2050:
        /*0360*/ 	.word	0x00001300


	//   ....[1]....
        /*0364*/ 	.word	0x000017e0


	//   ....[2]....
        /*0368*/ 	.word	0x00001d90


	//   ....[3]....
        /*036c*/ 	.word	0x000049f0


	//   ....[4]....
        /*0370*/ 	.word	0x00005080


	//   ....[5]....
        /*0374*/ 	.word	0x00005930


	//   ....[6]....
        /*0378*/ 	.word	0x00006330


	//   ....[7]....
        /*037c*/ 	.word	0x00008130


	//   ....[8]....
        /*0380*/ 	.word	0x00009b00


	//   ....[9]....
        /*0384*/ 	.word	0x00009b20


	//   ....[10]....
        /*0388*/ 	.word	0x00009b50


	//   ....[11]....
        /*038c*/ 	.word	0x00009b60


	//   ....[12]....
        /*0390*/ 	.word	0x00009c10


	//   ....[13]....
        /*0394*/ 	.word	0x00009c30


	//   ....[14]....
        /*0398*/ 	.word	0x00009c40


	//   ....[15]....
        /*039c*/ 	.word	0x00009c50


	//   ....[16]....
        /*03a0*/ 	.word	0x00009d10


	//   ....[17]....
        /*03a4*/ 	.word	0x00009d30


	//   ....[18]....
        /*03a8*/ 	.word	0x00009d40


	//   ....[19]....
        /*03ac*/ 	.word	0x00009d50


	//   ....[20]....
        /*03b0*/ 	.word	0x00009e10


	//   ....[21]....
        /*03b4*/ 	.word	0x00009e30


	//   ....[22]....
        /*03b8*/ 	.word	0x00009e40


	//   ....[23]....
        /*03bc*/ 	.word	0x00009e50


	//   ....[24]....
        /*03c0*/ 	.word	0x00009f10


	//   ....[25]....
        /*03c4*/ 	.word	0x00009f30


	//   ....[26]....
        /*03c8*/ 	.word	0x00009f50


	//   ....[27]....
        /*03cc*/ 	.word	0x00009f60


	//   ....[28]....
        /*03d0*/ 	.word	0x0000a090


	//   ....[29]....
        /*03d4*/ 	.word	0x0000a0f0


	//   ....[30]....
        /*03d8*/ 	.word	0x0000a150


	//   ....[31]....
        /*03dc*/ 	.word	0x0000a1b0


	//   ....[32]....
        /*03e0*/ 	.word	0x0000a1d0


	//   ....[33]....
        /*03e4*/ 	.word	0x0000a1e0


	//   ....[34]....
        /*03e8*/ 	.word	0x0000a1f0


	//   ....[35]....
        /*03ec*/ 	.word	0x0000a200


	//   ....[36]....
        /*03f0*/ 	.word	0x0000a210


	//   ....[37]....
        /*03f4*/ 	.word	0x0000a220


	//   ....[38]....
        /*03f8*/ 	.word	0x0000a230


	//   ....[39]....
        /*03fc*/ 	.word	0x0000a240


	//   ....[40]....
        /*0400*/ 	.word	0x0000b530


	//   ....[41]....
        /*0404*/ 	.word	0x0000b550


	//   ....[42]....
        /*0408*/ 	.word	0x0000b560


	//   ....[43]....
        /*040c*/ 	.word	0x0000b570


	//   ....[44]....
        /*0410*/ 	.word	0x0000b680


	//   ....[45]....
        /*0414*/ 	.word	0x0000b690


	//   ....[46]....
        /*0418*/ 	.word	0x0000b6a0


	//   ....[47]....
        /*041c*/ 	.word	0x0000b6b0


	//   ....[48]....
        /*0420*/ 	.word	0x0000b7c0


	//   ....[49]....
        /*0424*/ 	.word	0x0000b7e0


	//   ....[50]....
        /*0428*/ 	.word	0x0000b7f0


	//   ....[51]....
        /*042c*/ 	.word	0x0000b800


	//   ....[52]....
        /*0430*/ 	.word	0x0000b910


	//   ....[53]....
        /*0434*/ 	.word	0x0000b920


	//   ....[54]....
        /*0438*/ 	.word	0x0000b930


	//   ....[55]....
        /*043c*/ 	.word	0x0000b940


	//   ....[56]....
        /*0440*/ 	.word	0x0000ba50


	//   ....[57]....
        /*0444*/ 	.word	0x0000ba70


	//   ....[58]....
        /*0448*/ 	.word	0x0000ba80


	//   ....[59]....
        /*044c*/ 	.word	0x0000ba90


	//   ....[60]....
        /*0450*/ 	.word	0x0000bb90


	//   ....[61]....
        /*0454*/ 	.word	0x0000bba0


	//   ....[62]....
        /*0458*/ 	.word	0x0000bbb0


	//   ....[63]....
        /*045c*/ 	.word	0x0000bbc0


	//   ....[64]....
        /*0460*/ 	.word	0x0000bbd0


	//   ....[65]....
        /*0464*/ 	.word	0x0000bbe0


	//   ....[66]....
        /*0468*/ 	.word	0x0000bbf0


	//   ....[67]....
        /*046c*/ 	.word	0x0000bc20


	//   ....[68]....
        /*0470*/ 	.word	0x0000bc50


	//   ....[69]....
        /*0474*/ 	.word	0x0000bc80


	//   ....[70]....
        /*0478*/ 	.word	0x0000bc90


	//   ....[71]....
        /*047c*/ 	.word	0x0000bca0


	//   ....[72]....
        /*0480*/ 	.word	0x0000f5f0


	//   ....[73]....
        /*0484*/ 	.word	0x0000f630


	//   ....[74]....
        /*0488*/ 	.word	0x0000f670


	//   ....[75]....
        /*048c*/ 	.word	0x0000f6b0


	//   ....[76]....
        /*0490*/ 	.word	0x0000f770


	//   ....[77]....
        /*0494*/ 	.word	0x0000f7a0


	//   ....[78]....
        /*0498*/ 	.word	0x0000f7d0


	//   ....[79]....
        /*049c*/ 	.word	0x0000f800


	//   ....[80]....
        /*04a0*/ 	.word	0x0000f8a0


	//   ....[81]....
        /*04a4*/ 	.word	0x0000f8d0


	//   ....[82]....
        /*04a8*/ 	.word	0x0000f900


	//   ....[83]....
        /*04ac*/ 	.word	0x0000f930


	//   ....[84]....
        /*04b0*/ 	.word	0x0000f9d0


	//   ....[85]....
        /*04b4*/ 	.word	0x0000fa00


	//   ....[86]....
        /*04b8*/ 	.word	0x0000fa30


	//   ....[87]....
        /*04bc*/ 	.word	0x0000fa60


	//   ....[88]....
        /*04c0*/ 	.word	0x0000fb00


	//   ....[89]....
        /*04c4*/ 	.word	0x0000fb30


	//   ....[90]....
        /*04c8*/ 	.word	0x0000fb60


	//   ....[91]....
        /*04cc*/ 	.word	0x0000fb90


	//   ....[92]....
        /*04d0*/ 	.word	0x00010540


	//   ....[93]....
        /*04d4*/ 	.word	0x00010e80


	//   ....[94]....
        /*04d8*/ 	.word	0x00011730


	//   ....[95]....
        /*04dc*/ 	.word	0x00011f60


	//   ....[96]....
        /*04e0*/ 	.word	0x00011f80


	//   ....[97]....
        /*04e4*/ 	.word	0x00011fa0


	//   ....[98]....
        /*04e8*/ 	.word	0x00011fc0


	//   ....[99]....
        /*04ec*/ 	.word	0x00011fe0


	//   ....[100]....
        /*04f0*/ 	.word	0x00012130


	//   ....[101]....
        /*04f4*/ 	.word	0x00012150


	//   ....[102]....
        /*04f8*/ 	.word	0x00012170


	//   ....[103]....
        /*04fc*/ 	.word	0x000121a0


	//   ....[104]....
        /*0500*/ 	.word	0x000121c0


	//   ....[105]....
        /*0504*/ 	.word	0x000125b0


	//   ....[106]....
        /*0508*/ 	.word	0x00012630


	//   ....[107]....
        /*050c*/ 	.word	0x000126a0


	//   ....[108]....
        /*0510*/ 	.word	0x00012710


	//   ....[109]....
        /*0514*/ 	.word	0x00012860


	//   ....[110]....
        /*0518*/ 	.word	0x000128d0


	//   ....[111]....
        /*051c*/ 	.word	0x00012940


	//   ....[112]....
        /*0520*/ 	.word	0x000129b0


	//   ....[113]....
        /*0524*/ 	.word	0x00012ad0


	//   ....[114]....
        /*0528*/ 	.word	0x00012b40


	//   ....[115]....
        /*052c*/ 	.word	0x00012bb0


	//   ....[116]....
        /*0530*/ 	.word	0x00012c20


	//   ....[117]....
        /*0534*/ 	.word	0x00012d40


	//   ....[118]....
        /*0538*/ 	.word	0x00012db0


	//   ....[119]....
        /*053c*/ 	.word	0x00012e20


	//   ....[120]....
        /*0540*/ 	.word	0x00012e90


	//   ....[121]....
        /*0544*/ 	.word	0x00012ff0


	//   ....[122]....
        /*0548*/ 	.word	0x00013060


	//   ....[123]....
        /*054c*/ 	.word	0x000130d0


	//   ....[124]....
        /*0550*/ 	.word	0x00013140


	//   ....[125]....
        /*0554*/ 	.word	0x000131a0


	//   ....[126]....
        /*0558*/ 	.word	0x00013210


	//   ....[127]....
        /*055c*/ 	.word	0x00013280


	//   ....[128]....
        /*0560*/ 	.word	0x000132f0


	//   ....[129]....
        /*0564*/ 	.word	0x00013350


	//   ....[130]....
        /*0568*/ 	.word	0x000133b0


	//   ....[131]....
        /*056c*/ 	.word	0x00013410


	//   ....[132]....
        /*0570*/ 	.word	0x00013470


	//   ....[133]....
        /*0574*/ 	.word	0x000134f0


	//   ....[134]....
        /*0578*/ 	.word	0x00013570


	//   ....[135]....
        /*057c*/ 	.word	0x000135e0


	//   ....[136]....
        /*0580*/ 	.word	0x00013650


	//   ....[137]....
        /*0584*/ 	.word	0x000136d0


	//   ....[138]....
        /*0588*/ 	.word	0x00013740


	//   ....[139]....
        /*058c*/ 	.word	0x000137b0


	//   ....[140]....
        /*0590*/ 	.word	0x00013820


	//   ....[141]....
        /*0594*/ 	.word	0x000138a0


	//   ....[142]....
        /*0598*/ 	.word	0x00013920


	//   ....[143]....
        /*059c*/ 	.word	0x00013990


	//   ....[144]....
        /*05a0*/ 	.word	0x00013a00


	//   ....[145]....
        /*05a4*/ 	.word	0x00013a80


	//   ....[146]....
        /*05a8*/ 	.word	0x00013af0


	//   ....[147]....
        /*05ac*/ 	.word	0x00013b60


	//   ....[148]....
        /*05b0*/ 	.word	0x00013bd0


	//   ....[149]....
        /*05b4*/ 	.word	0x00013c50


	//   ....[150]....
        /*05b8*/ 	.word	0x00013cd0


	//   ....[151]....
        /*05bc*/ 	.word	0x00013d40


	//   ....[152]....
        /*05c0*/ 	.word	0x00013db0


	//   ....[153]....
        /*05c4*/ 	.word	0x00013e20


	//   ....[154]....
        /*05c8*/ 	.word	0x00013e80


	//   ....[155]....
        /*05cc*/ 	.word	0x00013ee0


	//   ....[156]....
        /*05d0*/ 	.word	0x00013f40


	//   ....[157]....
        /*05d4*/ 	.word	0x00013fd0


	//   ....[158]....
        /*05d8*/ 	.word	0x00014040


	//   ....[159]....
        /*05dc*/ 	.word	0x000140b0


	//   ....[160]....
        /*05e0*/ 	.word	0x00014120


	//   ....[161]....
        /*05e4*/ 	.word	0x000141f0


	//   ....[162]....
        /*05e8*/ 	.word	0x00014250


	//   ....[163]....
        /*05ec*/ 	.word	0x000142b0


	//   ....[164]....
        /*05f0*/ 	.word	0x00014310


	//----- nvinfo : EIATTR_EXIT_INSTR_OFFSETS
	.align		4
.L_2051:
        /*05f4*/ 	.byte	0x04, 0x1c
        /*05f6*/ 	.short	(.L_2053 - .L_2052)


	//   ....[0]....
.L_2052:
        /*05f8*/ 	.word	0x000122b0


	//   ....[1]....
        /*05fc*/ 	.word	0x00012550


	//----- nvinfo : EIATTR_MAX_THREADS
	.align		4
.L_2053:
        /*0600*/ 	.byte	0x04, 0x05
        /*0602*/ 	.short	(.L_2055 - .L_2054)
.L_2054:
        /*0604*/ 	.word	0x00000040
        /*0608*/ 	.word	0x00000001
        /*060c*/ 	.word	0x00000001


	//----- nvinfo : EIATTR_CRS_STACK_SIZE
	.align		4
.L_2055:
        /*0610*/ 	.byte	0x04, 0x1e
        /*0612*/ 	.short	(.L_2057 - .L_2056)
.L_2056:
        /*0614*/ 	.word	0x00000000
.L_2057:


//--------------------- .nv.info._Z25selective_scan_bwd_kernelI32Selective_Scan_bwd_kernel_traitsILi64ELi16ELb0ELb1ELb0ELb0ELb0EfN3c107complexIfEEEEv12SSMParamsBwd --------------------------
	.section	.nv.info._Z25selective_scan_bwd_kernelI32Selective_Scan_bwd_kernel_traitsILi64ELi16ELb0ELb1ELb0ELb0ELb0EfN3c107complexIfEEEEv12SSMParamsBwd,"",@"SHT_CUDA_INFO"
	.sectionflags	@""
	.align	4


	//----- nvinfo : EIATTR_CUDA_API_VERSION
	.align		4
        /*0000*/ 	.byte	0x04, 0x37
        /*0002*/ 	.short	(.L_2059 - .L_2058)
.L_2058:
        /*0004*/ 	.word	0x00000082


	//----- nvinfo : EIATTR_SW2861232_WAR
	.align		4
.L_2059:
        /*0008*/ 	.byte	0x01, 0x35
	.zero		2


	//----- nvinfo : EIATTR_PARAM_CBANK
	.align		4
        /*000c*/ 	.byte	0x04, 0x0a
        /*000e*/ 	.short	(.L_2061 - .L_2060)
	.align		4
.L_2060:
        /*0010*/ 	.word	index@(.nv.constant0._Z25selective_scan_bwd_kernelI32Selective_Scan_bwd_kernel_traitsILi64ELi16ELb0ELb1ELb0ELb0ELb0EfN3c107complexIfEEEEv12SSMParamsBwd)
        /*0014*/ 	.short	0x0160
        /*0016*/ 	.short	0x01f0


	//----- nvinfo : EIATTR_CBANK_PARAM_SIZE
	.align		4
.L_2061:
        /*0018*/ 	.byte	0x03, 0x19
        /*001a*/ 	.short	0x01f0


	//----- nvinfo : EIATTR_KPARAM_INFO
	.align		4
        /*001c*/ 	.byte	0x04, 0x17
        /*001e*/ 	.short	(.L_2063 - .L_2062)
.L_2062:
        /*0020*/ 	.word	0x00000000
        /*0024*/ 	.short	0x0000
        /*0026*/ 	.short	0x0000
        /*0028*/ 	.byte	0x00, 0xf0, 0xc1, 0x07


	//----- nvinfo : EIATTR_MAXREG_COUNT
	.align		4
.L_2063:
        /*002c*/ 	.byte	0x03, 0x1b
        /*002e*/ 	.short	0x00ff


	//----- nvinfo : EIATTR_NUM_BARRIERS
	.align		4
        /*0030*/ 	.byte	0x02, 0x4c
        /*0032*/ 	.byte	0x01
	.zero		1


	//----- nvinfo : EIATTR_ANNOTATIONS
	.align		4
        /*0034*/ 	.byte	0x04, 0x55
        /*0036*/ 	.short	(.L_2065 - .L_2064)


	//   ....[0]....
.L_2064:
        /*0038*/ 	.word	0x00000001
        /*003c*/ 	.byte	0x30, 0x02, 0x00, 0x00, 0x01, 0x00, 0x00, 0x00, 0x60, 0x02, 0x00, 0x00, 0x01, 0x00, 0x00, 0x00
        /*004c*/ 	.byte	0xf0, 0x09, 0x00, 0x00, 0x01, 0x00, 0x00, 0x00, 0x10, 0x0a, 0x00, 0x00, 0x01, 0x00, 0x00, 0x00
        /*005c*/ 	.byte	0xc0, 0x0a, 0x00, 0x00, 0x01, 0x00, 0x00, 0x00, 0xd0, 0x1e, 0x00, 0x00, 0x01, 0x00, 0x00, 0x00
        /*006c*/ 	.byte	0xc0, 0xb5, 0x00, 0x00, 0x01, 0x00, 0x00, 0x00, 0x40, 0xbf, 0x00, 0x00, 0x01, 0x00, 0x00, 0x00
        /*007c*/ 	.byte	0x10, 0xc4, 0x00, 0x00, 0x01, 0x00, 0x00, 0x00, 0xf0, 0xc5, 0x00, 0x00


	//----- nvinfo : EIATTR_MERCURY_ISA_VERSION
	.align		4
.L_2065:
        /*0088*/ 	.byte	0x03, 0x5f
        /*008a*/ 	.short	0x0000


	//----- nvinfo : EIATTR_COOP_GROUP_MASK_REGIDS
	.align		4
        /*008c*/ 	.byte	0x04, 0x29
        /*008e*/ 	.short	(.L_2067 - .L_2066)


	//   ....[0]....
.L_2066:
        /*0090*/ 	.word	0xffffffff


	//   ....[1]....
        /*0094*/ 	.word	0xffffffff


	//   ....[2]....
        /*0098*/ 	.word	0xffffffff


	//   ....[3]....
        /*009c*/ 	.word	0xffffffff


	//   ....[4]....
        /*00a0*/ 	.word	0xffffffff


	//   ....[5]....
        /*00a4*/ 	.word	0xffffffff


	//   ....[6]....
        /*00a8*/ 	.word	0xffffffff


	//   ....[7]....
        /*00ac*/ 	.word	0xffffffff


	//   ....[8]....
        /*00b0*/ 	.word	0xffffffff


	//   ....[9]....
        /*00b4*/ 	.word	0xffffffff


	//   ....[10]....
        /*00b8*/ 	.word	0xffffffff


	//   ....[11]....
        /*00bc*/ 	.word	0xffffffff


	//   ....[12]....
        /*00c0*/ 	.word	0xffffffff


	//   ....[13]....
        /*00c4*/ 	.word	0xffffffff


	//   ....[14]....
        /*00c8*/ 	.word	0xffffffff


	//   ....[15]....
        /*00cc*/ 	.word	0xffffffff


	//   ....[16]....
        /*00d0*/ 	.word	0xffffffff


	//   ....[17]....
        /*00d4*/ 	.word	0xffffffff


	//   ....[18]....
        /*00d8*/ 	.word	0xffffffff


	//   ....[19]....
        /*00dc*/ 	.word	0xffffffff


	//   ....[20]....
        /*00e0*/ 	.word	0xffffffff


	//   ....[21]....
        /*00e4*/ 	.word	0xffffffff


	//   ....[22]....
        /*00e8*/ 	.word	0xffffffff


	//   ....[23]....
        /*00ec*/ 	.word	0xffffffff


	//   ....[24]....
        /*00f0*/ 	.word	0xffffffff


	//   ....[25]....
        /*00f4*/ 	.word	0xffffffff


	//   ....[26]....
        /*00f8*/ 	.word	0xffffffff


	//   ....[27]....
        /*00fc*/ 	.word	0xffffffff


	//   ....[28]....
        /*0100*/ 	.word	0xffffffff


	//   ....[29]....
        /*0104*/ 	.word	0xffffffff


	//   ....[30]....
        /*0108*/ 	.word	0xffffffff


	//   ....[31]....
        /*010c*/ 	.word	0xffffffff


	//   ....[32]....
        /*0110*/ 	.word	0xffffffff


	//   ....[33]....
        /*0114*/ 	.word	0xffffffff


	//   ....[34]....
        /*0118*/ 	.word	0xffffffff


	//   ....[35]....
        /*011c*/ 	.word	0xffffffff


	//   ....[36]....
        /*0120*/ 	.word	0xffffffff


	//   ....[37]....
        /*0124*/ 	.word	0xffffffff


	//   ....[38]....
        /*0128*/ 	.word	0xffffffff


	//   ....[39]....
        /*012c*/ 	.word	0xffffffff


	//   ....[40]....
        /*0130*/ 	.word	0xffffffff


	//   ....[41]....
        /*0134*/ 	.word	0xffffffff


	//   ....[42]....
        /*0138*/ 	.word	0xffffffff


	//   ....[43]....
        /*013c*/ 	.word	0xffffffff


	//   ....[44]....
        /*0140*/ 	.word	0xffffffff


	//   ....[45]....
        /*0144*/ 	.word	0xffffffff


	//   ....[46]....
        /*0148*/ 	.word	0xffffffff


	//   ....[47]....
        /*014c*/ 	.word	0xffffffff


	//   ....[48]....
        /*0150*/ 	.word	0xffffffff


	//   ....[49]....
        /*0154*/ 	.word	0xffffffff


	//   ....[50]....
        /*0158*/ 	.word	0xffffffff


	//   ....[51]....
        /*015c*/ 	.word	0xffffffff


	//   ....[52]....
        /*0160*/ 	.word	0xffffffff


	//   ....[53]....
        /*0164*/ 	.word	0xffffffff


	//   ....[54]....
        /*0168*/ 	.word	0xffffffff


	//   ....[55]....
        /*016c*/ 	.word	0xffffffff


	//   ....[56]....
        /*0170*/ 	.word	0xffffffff


	//   ....[57]....
        /*0174*/ 	.word	0xffffffff


	//   ....[58]....
        /*0178*/ 	.word	0xffffffff


	//   ....[59]....
        /*017c*/ 	.word	0xffffffff


	//   ....[60]....
        /*0180*/ 	.word	0xffffffff


	//   ....[61]....
        /*0184*/ 	.word	0xffffffff


	//   ....[62]....
        /*0188*/ 	.word	0xffffffff


	//   ....[63]....
        /*018c*/ 	.word	0xffffffff


	//   ....[64]....
        /*0190*/ 	.word	0xffffffff


	//   ....[65]....
        /*0194*/ 	.word	0xffffffff


	//   ....[66]....
        /*0198*/ 	.word	0xffffffff


	//   ....[67]....
        /*019c*/ 	.word	0xffffffff


	//   ....[68]....
        /*01a0*/ 	.word	0xffffffff


	//   ....[69]....
        /*01a4*/ 	.word	0xffffffff


	//   ....[70]....
        /*01a8*/ 	.word	0xffffffff


	//   ....[71]....
        /*01ac*/ 	.word	0xffffffff


	//   ....[72]....
        /*01b0*/ 	.word	0xffffffff


	//   ....[73]....
        /*01b4*/ 	.word	0xffffffff


	//   ....[74]....
        /*01b8*/ 	.word	0xffffffff


	//   ....[75]....
        /*01bc*/ 	.word	0xffffffff


	//   ....[76]....
        /*01c0*/ 	.word	0xffffffff


	//   ....[77]....
        /*01c4*/ 	.word	0xffffffff


	//   ....[78]....
        /*01c8*/ 	.word	0xffffffff


	//   ....[79]....
        /*01cc*/ 	.word	0xffffffff


	//   ....[80]....
        /*01d0*/ 	.word	0xffffffff


	//   ....[81]....
        /*01d4*/ 	.word	0xffffffff


	//   ....[82]....
        /*01d8*/ 	.word	0xffffffff


	//   ....[83]....
        /*01dc*/ 	.word	0xffffffff


	//   ....[84]....
        /*01e0*/ 	.word	0xffffffff


	//   ....[85]....
        /*01e4*/ 	.word	0xffffffff


	//   ....[86]....
        /*01e8*/ 	.word	0xffffffff


	//   ....[87]....
        /*01ec*/ 	.word	0xffffffff


	//   ....[88]....
        /*01f0*/ 	.word	0xffffffff


	//   ....[89]....
        /*01f4*/ 	.word	0xffffffff


	//   ....[90]....
        /*01f8*/ 	.word	0xffffffff


	//   ....[91]....
        /*01fc*/ 	.word	0xffffffff


	//   ....[92]....
        /*0200*/ 	.word	0xffffffff


	//   ....[93]....
        /*0204*/ 	.word	0xffffffff


	//   ....[94]....
        /*0208*/ 	.word	0xffffffff


	//   ....[95]....
        /*020c*/ 	.word	0xffffffff


	//   ....[96]....
        /*0210*/ 	.word	0xffffffff


	//   ....[97]....
        /*0214*/ 	.word	0xffffffff


	//   ....[98]....
        /*0218*/ 	.word	0xffffffff


	//   ....[99]....
        /*021c*/ 	.word	0xffffffff


	//   ....[100]....
        /*0220*/ 	.word	0xffffffff


	//   ....[101]....
        /*0224*/ 	.word	0xffffffff


	//   ....[102]....
        /*0228*/ 	.word	0xffffffff


	//   ....[103]....
        /*022c*/ 	.word	0xffffffff


	//   ....[104]....
        /*0230*/ 	.word	0xffffffff


	//   ....[105]....
        /*0234*/ 	.word	0xffffffff


	//   ....[106]....
        /*0238*/ 	.word	0xffffffff


	//   ....[107]....
        /*023c*/ 	.word	0xffffffff


	//   ....[108]....
        /*0240*/ 	.word	0xffffffff


	//   ....[109]....
        /*0244*/ 	.word	0xffffffff


	//   ....[110]....
        /*0248*/ 	.word	0xffffffff


	//   ....[111]....
        /*024c*/ 	.word	0xffffffff


	//   ....[112]....
        /*0250*/ 	.word	0xffffffff


	//   ....[113]....
        /*0254*/ 	.word	0xffffffff


	//   ....[114]....
        /*0258*/ 	.word	0xffffffff


	//   ....[115]....
        /*025c*/ 	.word	0xffffffff


	//   ....[116]....
        /*0260*/ 	.word	0xffffffff


	//   ....[117]....
        /*0264*/ 	.word	0xffffffff


	//   ....[118]....
        /*0268*/ 	.word	0xffffffff


	//   ....[119]....
        /*026c*/ 	.word	0xffffffff


	//   ....[120]....
        /*0270*/ 	.word	0xffffffff


	//   ....[121]....
        /*0274*/ 	.word	0xffffffff


	//   ....[122]....
        /*0278*/ 	.word	0xffffffff


	//   ....[123]....
        /*027c*/ 	.word	0xffffffff


	//   ....[124]....
        /*0280*/ 	.word	0xffffffff


	//   ....[125]....
        /*0284*/ 	.word	0xffffffff


	//   ....[126]....
        /*0288*/ 	.word	0xffffffff


	//   ....[127]....
        /*028c*/ 	.word	0xffffffff


	//   ....[128]....
        /*0290*/ 	.word	0xffffffff


	//   ....[129]....
        /*0294*/ 	.word	0xffffffff


	//   ....[130]....
        /*0298*/ 	.word	0xffffffff


	//   ....[131]....
        /*029c*/ 	.word	0xffffffff


	//   ....[132]....
        /*02a0*/ 	.word	0xffffffff


	//   ....[133]....
        /*02a4*/ 	.word	0xffffffff


	//   ....[134]....
        /*02a8*/ 	.word	0xffffffff


	//   ....[135]....
        /*02ac*/ 	.word	0xffffffff


	//   ....[136]....
        /*02b0*/ 	.word	0xffffffff


	//   ....[137]....
        /*02b4*/ 	.word	0xffffffff


	//   ....[138]....
        /*02b8*/ 	.word	0xffffffff


	//   ....[139]....
        /*02bc*/ 	.word	0xffffffff


	//   ....[140]....
        /*02c0*/ 	.word	0xffffffff


	//   ....[141]....
        /*02c4*/ 	.word	0xffffffff


	//   ....[142]....
        /*02c8*/ 	.word	0xffffffff


	//   ....[143]....
        /*02cc*/ 	.word	0xffffffff


	//   ....[144]....
        /*02d0*/ 	.word	0xffffffff


	//   ....[145]....
        /*02d4*/ 	.word	0xffffffff


	//   ....[146]....
        /*02d8*/ 	.word	0xffffffff


	//   ....[147]....
        /*02dc*/ 	.word	0xffffffff


	//   ....[148]....
        /*02e0*/ 	.word	0xffffffff


	//   ....[149]....
        /*02e4*/ 	.word	0xffffffff


	//   ....[150]....
        /*02e8*/ 	.word	0xffffffff


	//   ....[151]....
        /*02ec*/ 	.word	0xffffffff


	//   ....[152]....
        /*02f0*/ 	.word	0xffffffff


	//   ....[153]....
        /*02f4*/ 	.word	0xffffffff


	//   ....[154]....
        /*02f8*/ 	.word	0xffffffff


	//   ....[155]....
        /*02fc*/ 	.word	0xffffffff


	//   ....[156]....
        /*0300*/ 	.word	0xffffffff


	//   ....[157]....
        /*0304*/ 	.word	0xffffffff


	//   ....[158]....
        /*0308*/ 	.word	0xffffffff


	//   ....[159]....
        /*030c*/ 	.word	0xffffffff


	//----- nvinfo : EIATTR_COOP_GROUP_INSTR_OFFSETS
	.align		4
.L_2067:
        /*0310*/ 	.byte	0x04, 0x28
        /*0312*/ 	.short	(.L_2069 - .L_2068)


	//   ....[0]....
.L_2068:
        /*0314*/ 	.word	0x000012c0


	//   ....[1]....
        /*0318*/ 	.word	0x000017d0


	//   ....[2]....
        /*031c*/ 	.word	0x00001cb0


	//   ....[3]....
        /*0320*/ 	.word	0x00003740


	//   ....[4]....
        /*0324*/ 	.word	0x000050f0


	//   ....[5]....
        /*0328*/ 	.word	0x00005110


	//   ....[6]....
        /*032c*/ 	.word	0x00005130


	//   ....[7]....
        /*0330*/ 	.word	0x00005140


	//   ....[8]....
        /*0334*/ 	.word	0x000051c0


	//   ....[9]....
        /*0338*/ 	.word	0x000051f0


	//   ....[10]....
        /*033c*/ 	.word	0x00005230


	//   ....[11]....
        /*0340*/ 	.word	0x00005240


	//   ....[12]....
        /*0344*/ 	.word	0x000052c0


	//   ....[13]....
        /*0348*/ 	.word	0x000052e0


	//   ....[14]....
        /*034c*/ 	.word	0x00005320


	//   ....[15]....
        /*0350*/ 	.word	0x00005340


	//   ....[16]....
        /*0354*/ 	.word	0x000053d0


	//   ....[17]....
        /*0358*/ 	.word	0x00005410


	//   ....[18]....
        /*035c*/ 	.word	0x00005430


	//   ....[19]....
        /*0360*/ 	.word	0x00005440


	//   ....[20]....
        /*0364*/ 	.word	0x00005510


	//   ....[21]....
        /*0368*/ 	.word	0x00005520


	//   ....[22]....
        /*036c*/ 	.word	0x00005530


	//   ....[23]....
        /*0370*/ 	.word	0x00005540


	//   ....[24]....
        /*0374*/ 	.word	0x00005680


	//   ....[25]....
        /*0378*/ 	.word	0x000056d0


	//   ....[26]....
        /*037c*/ 	.word	0x00005720


	//   ....[27]....
        /*0380*/ 	.word	0x00005770


	//   ....[28]....
        /*0384*/ 	.word	0x00005790


	//   ....[29]....
        /*0388*/ 	.word	0x000057a0


	//   ....[30]....
        /*038c*/ 	.word	0x000057b0


	//   ....[31]....
        /*0390*/ 	.word	0x000057c0


	//   ....[32]....
        /*0394*/ 	.word	0x000057d0


	//   ....[33]....
        /*0398*/ 	.word	0x000057e0


	//   ....[34]....
        /*039c*/ 	.word	0x000057f0


	//   ....[35]....
        /*03a0*/ 	.word	0x00005800


	//   ....[36]....
        /*03a4*/ 	.word	0x00006b20


	//   ....[37]....
        /*03a8*/ 	.word	0x00006b40


	//   ....[38]....
        /*03ac*/ 	.word	0x00006b50


	//   ....[39]....
        /*03b0*/ 	.word	0x00006b60


	//   ....[40]....
        /*03b4*/ 	.word	0x00006c70


	//   ....[41]....
        /*03b8*/ 	.word	0x00006c80


	//   ....[42]....
        /*03bc*/ 	.word	0x00006c90


	//   ....[43]....
        /*03c0*/ 	.word	0x00006ca0


	//   ....[44]....
        /*03c4*/ 	.word	0x00006db0


	//   ....[45]....
        /*03c8*/ 	.word	0x00006dd0


	//   ....[46]....
        /*03cc*/ 	.word	0x00006de0


	//   ....[47]....
        /*03d0*/ 	.word	0x00006df0


	//   ....[48]....
        /*03d4*/ 	.word	0x00006f00


	//   ....[49]....
        /*03d8*/ 	.word	0x00006f10


	//   ....[50]....
        /*03dc*/ 	.word	0x00006f20


	//   ....[51]....
        /*03e0*/ 	.word	0x00006f30


	//   ....[52]....
        /*03e4*/ 	.word	0x00007040


	//   ....[53]....
        /*03e8*/ 	.word	0x00007060


	//   ....[54]....
        /*03ec*/ 	.word	0x00007070


	//   ....[55]....
        /*03f0*/ 	.word	0x00007080


	//   ....[56]....
        /*03f4*/ 	.word	0x00007180


	//   ....[57]....
        /*03f8*/ 	.word	0x00007190


	//   ....[58]....
        /*03fc*/ 	.word	0x000071a0


	//   ....[59]....
        /*0400*/ 	.word	0x000071b0


	//   ....[60]....
        /*0404*/ 	.word	0x000071c0


	//   ....[61]....
        /*0408*/ 	.word	0x000071d0


	//   ....[62]....
        /*040c*/ 	.word	0x000071f0


	//   ....[63]....
        /*0410*/ 	.word	0x00007220


	//   ....[64]....
        /*0414*/ 	.word	0x00007250


	//   ....[65]....
        /*0418*/ 	.word	0x00007260


	//   ....[66]....
        /*041c*/ 	.word	0x00007270


	//   ....[67]....
        /*0420*/ 	.word	0x00007280


	//   ....[68]....
        /*0424*/ 	.word	0x0000a770


	//   ....[69]....
        /*0428*/ 	.word	0x0000a7b0


	//   ....[70]....
        /*042c*/ 	.word	0x0000a7f0


	//   ....[71]....
        /*0430*/ 	.word	0x0000a830


	//   ....[72]....
        /*0434*/ 	.word	0x0000a8f0


	//   ....[73]....
        /*0438*/ 	.word	0x0000a920


	//   ....[74]....
        /*043c*/ 	.word	0x0000a950


	//   ....[75]....
        /*0440*/ 	.word	0x0000a980


	//   ....[76]....
        /*0444*/ 	.word	0x0000aa20


	//   ....[77]....
        /*0448*/ 	.word	0x0000aa50


	//   ....[78]....
        /*044c*/ 	.word	0x0000aa80


	//   ....[79]....
        /*0450*/ 	.word	0x0000aab0


	//   ....[80]....
        /*0454*/ 	.word	0x0000ab50


	//   ....[81]....
        /*0458*/ 	.word	0x0000ab80


	//   ....[82]....
        /*045c*/ 	.word	0x0000abb0


	//   ....[83]....
        /*0460*/ 	.word	0x0000abe0


	//   ....[84]....
        /*0464*/ 	.word	0x0000ac80


	//   ....[85]....
        /*0468*/ 	.word	0x0000acb0


	//   ....[86]....
        /*046c*/ 	.word	0x0000ace0


	//   ....[87]....
        /*0470*/ 	.word	0x0000ad10


	//   ....[88]....
        /*0474*/ 	.word	0x0000b390


	//   ....[89]....
        /*0478*/ 	.word	0x0000bce0


	//   ....[90]....
        /*047c*/ 	.word	0x0000c4a0


	//   ....[91]....
        /*0480*/ 	.word	0x0000c4c0


	//   ....[92]....
        /*0484*/ 	.word	0x0000c4e0


	//   ....[93]....
        /*0488*/ 	.word	0x0000c500


	//   ....[94]....
        /*048c*/ 	.word	0x0000c520


	//   ....[95]....
        /*0490*/ 	.word	0x0000c670


	//   ....[96]....
        /*0494*/ 	.word	0x0000c690


	//   ....[97]....
        /*0498*/ 	.word	0x0000c6b0


	//   ....[98]....
        /*049c*/ 	.word	0x0000c6e0


	//   ....[99]....
        /*04a0*/ 	.word	0x0000c700


	//   ....[100]....
        /*04a4*/ 	.word	0x0000caf0


	//   ....[101]....
        /*04a8*/ 	.word	0x0000cb70


	//   ....[102]....
        /*04ac*/ 	.word	0x0000cbe0


	//   ....[103]....
        /*04b0*/ 	.word	0x0000cc50


	//   ....[104]....
        /*04b4*/ 	.word	0x0000cda0


	//   ....[105]....
        /*04b8*/ 	.word	0x0000ce10


	//   ....[106]....
        /*04bc*/ 	.word	0x0000ce80


	//   ....[107]....
        /*04c0*/ 	.word	0x0000cef0


	//   ....[108]....
        /*04c4*/ 	.word	0x0000d030


	//   ....[109]....
        /*04c8*/ 	.word	0x0000d0a0


	//   ....[110]....
        /*04cc*/ 	.word	0x0000d110


	//   ....[111]....
        /*04d0*/ 	.word	0x0000d180


	//   ....[112]....
        /*04d4*/ 	.word	0x0000d2a0


	//   ....[113]....
        /*04d8*/ 	.word	0x0000d310


	//   ....[114]....
        /*04dc*/ 	.word	0x0000d380


	//   ....[115]....
        /*04e0*/ 	.word	0x0000d3f0


	//   ....[116]....
        /*04e4*/ 	.word	0x0000d530


	//   ....[117]....
        /*04e8*/ 	.word	0x0000d5a0


	//   ....[118]....
        /*04ec*/ 	.word	0x0000d610


	//   ....[119]....
        /*04f0*/ 	.word	0x0000d680


	//   ....[120]....
        /*04f4*/ 	.word	0x0000d6f0


	//   ....[121]....
        /*04f8*/ 	.word	0x0000d760


	//   ....[122]....
        /*04fc*/ 	.word	0x0000d7d0


	//   ....[123]....
        /*0500*/ 	.word	0x0000d840


	//   ....[124]....
        /*0504*/ 	.word	0x0000d8b0


	//   ....[125]....
        /*0508*/ 	.word	0x0000d900


	//   ....[126]....
        /*050c*/ 	.word	0x0000d950


	//   ....[127]....
        /*0510*/ 	.word	0x0000d9a0


	//   ....[128]....
        /*0514*/ 	.word	0x0000da20


	//   ....[129]....
        /*0518*/ 	.word	0x0000daa0


	//   ....[130]....
        /*051c*/ 	.word	0x0000db10


	//   ....[131]....
        /*0520*/ 	.word	0x0000db80


	//   ....[132]....
        /*0524*/ 	.word	0x0000dbf0


	//   ....[133]....
        /*0528*/ 	.word	0x0000dc60


	//   ....[134]....
        /*052c*/ 	.word	0x0000dcd0


	//   ....[135]....
        /*0530*/ 	.word	0x0000dd40


	//   ....[136]....
        /*0534*/ 	.word	0x0000ddb0


	//   ....[137]....
        /*0538*/ 	.word	0x0000de30


	//   ....[138]....
        /*053c*/ 	.word	0x0000dea0


	//   ....[139]....
        /*0540*/ 	.word	0x0000df10


	//   ....[140]....
        /*0544*/ 	.word	0x0000df80


	//   ....[141]....
        /*0548*/ 	.word	0x0000dff0


	//   ....[142]....
        /*054c*/ 	.word	0x0000e060


	//   ....[143]....
        /*0550*/ 	.word	0x0000e0d0


	//   ....[144]....
        /*0554*/ 	.word	0x0000e140


	//   ....[145]....
        /*0558*/ 	.word	0x0000e1c0


	//   ....[146]....
        /*055c*/ 	.word	0x0000e230


	//   ....[147]....
        /*0560*/ 	.word	0x0000e2a0


	//   ....[148]....
        /*0564*/ 	.word	0x0000e2f0


	//   ....[149]....
        /*0568*/ 	.word	0x0000e340


	//   ....[150]....
        /*056c*/ 	.word	0x0000e390


	//   ....[151]....
        /*0570*/ 	.word	0x0000e3e0


	//   ....[152]....
        /*0574*/ 	.word	0x0000e450


	//   ....[153]....
        /*0578*/ 	.word	0x0000e4c0


	//   ....[154]....
        /*057c*/ 	.word	0x0000e530


	//   ....[155]....
        /*0580*/ 	.word	0x0000e5a0


	//   ....[156]....
        /*0584*/ 	.word	0x0000e660


	//   ....[157]....
        /*0588*/ 	.word	0x0000e6b0


	//   ....[158]....
        /*058c*/ 	.word	0x0000e700


	//   ....[159]....
        /*0590*/ 	.word	0x0000e750


	//----- nvinfo : EIATTR_EXIT_INSTR_OFFSETS
	.align		4
.L_2069:
        /*0594*/ 	.byte	0x04, 0x1c
        /*0596*/ 	.short	(.L_2071 - .L_2070)


	//   ....[0]....
.L_2070:
        /*0598*/ 	.word	0x0000c7f0


	//   ....[1]....
        /*059c*/ 	.word	0x0000ca90


	//----- nvinfo : EIATTR_MAX_THREADS
	.align		4
.L_2071:
        /*05a0*/ 	.byte	0x04, 0x05
        /*05a2*/ 	.short	(.L_2073 - .L_2072)
.L_2072:
        /*05a4*/ 	.word	0x00000040
        /*05a8*/ 	.word	0x00000001
        /*05ac*/ 	.word	0x00000001


	//----- nvinfo : EIATTR_CRS_STACK_SIZE
	.align		4
.L_2073:
        /*05b0*/ 	.byte	0x04, 0x1e
        /*05b2*/ 	.short	(.L_2075 - .L_2074)
.L_2074:
        /*05b4*/ 	.word	0x00000000
.L_2075:


//--------------------- .nv.info._Z25selective_scan_bwd_kernelI32Selective_Scan_bwd_kernel_traitsILi64ELi16ELb0ELb1ELb0ELb0ELb1EfN3c107complexIfEEEEv12SSMParamsBwd --------------------------
	.section	.nv.info._Z25selective_scan_bwd_kernelI32Selective_Scan_bwd_kernel_traitsILi64ELi16ELb0ELb1ELb0ELb0ELb1EfN3c107complexIfEEEEv12SSMParamsBwd,"",@"SHT_CUDA_INFO"
	.sectionflags	@""
	.align	4


	//----- nvinfo : EIATTR_CUDA_API_VERSION
	.align		4
        /*0000*/ 	.byte	0x04, 0x37
        /*0002*/ 	.short	(.L_2077 - .L_2076)
.L_2076:
        /*0004*/ 	.word	0x00000082


	//----- nvinfo : EIATTR_SW2861232_WAR
	.align		4
.L_2077:
        /*0008*/ 	.byte	0x01, 0x35
	.zero		2


	//----- nvinfo : EIATTR_PARAM_CBANK
	.align		4
        /*000c*/ 	.byte	0x04, 0x0a
        /*000e*/ 	.short	(.L_2079 - .L_2078)
	.align		4
.L_2078:
        /*0010*/ 	.word	index@(.nv.constant0._Z25selective_scan_bwd_kernelI32Selective_Scan_bwd_kernel_traitsILi64ELi16ELb0ELb1ELb0ELb0ELb1EfN3c107complexIfEEEEv12SSMParamsBwd)
        /*0014*/ 	.short	0x0160
        /*0016*/ 	.short	0x01f0


	//----- nvinfo : EIATTR_CBANK_PARAM_SIZE
	.align		4
.L_2079:
        /*0018*/ 	.byte	0x03, 0x19
        /*001a*/ 	.short	0x01f0


	//----- nvinfo : EIATTR_KPARAM_INFO
	.align		4
        /*001c*/ 	.byte	0x04, 0x17
        /*001e*/ 	.short	(.L_2081 - .L_2080)
.L_2080:
        /*0020*/ 	.word	0x00000000
        /*0024*/ 	.short	0x0000
        /*0026*/ 	.short	0x0000
        /*0028*/ 	.byte	0x00, 0xf0, 0xc1, 0x07


	//----- nvinfo : EIATTR_MAXREG_COUNT
	.align		4
.L_2081:
        /*002c*/ 	.byte	0x03, 0x1b
        /*002e*/ 	.short	0x00ff


	//----- nvinfo : EIATTR_NUM_BARRIERS
	.align		4
        /*0030*/ 	.byte	0x02, 0x4c
        /*0032*/ 	.byte	0x01
	.zero		1


	//----- nvinfo : EIATTR_ANNOTATIONS
	.align		4
        /*0034*/ 	.byte	0x04, 0x55
        /*0036*/ 	.short	(.L_2083 - .L_2082)


	//   ....[0]....
.L_2082:
        /*0038*/ 	.word	0x00000001
        /*003c*/ 	.byte	0x40, 0x02, 0x00, 0x00, 0x01, 0x00, 0x00, 0x00, 0x70, 0x02, 0x00, 0x00, 0x01, 0x00, 0x00, 0x00
        /*004c*/ 	.byte	0xc0, 0x09, 0x00, 0x00, 0x01, 0x00, 0x00, 0x00, 0xe0, 0x09, 0x00, 0x00, 0x01, 0x00, 0x00, 0x00
        /*005c*/ 	.byte	0x60, 0x36, 0x00, 0x00, 0x01, 0x00, 0x00, 0x00, 0x00, 0x44, 0x00, 0x00, 0x01, 0x00, 0x00, 0x00
        /*006c*/ 	.byte	0xd0, 0x46, 0x00, 0x00, 0x01, 0x00, 0x00, 0x00, 0x10, 0xd8, 0x00, 0x00, 0x01, 0x00, 0x00, 0x00
        /*007c*/ 	.byte	0x30, 0xdc, 0x00, 0x00, 0x01, 0x00, 0x00, 0x00, 0x40, 0xe5, 0x00, 0x00, 0x01, 0x00, 0x00, 0x00
        /*008c*/ 	.byte	0xa0, 0xea, 0x00, 0x00, 0x01, 0x00, 0x00, 0x00, 0x80, 0xec, 0x00, 0x00


	//----- nvinfo : EIATTR_MERCURY_ISA_VERSION
	.align		4
.L_2083:
        /*0098*/ 	.byte	0x03, 0x5f
        /*009a*/ 	.short	0x0000


	//----- nvinfo : EIATTR_COOP_GROUP_MASK_REGIDS
	.align		4
        /*009c*/ 	.byte	0x04, 0x29
        /*009e*/ 	.short	(.L_2085 - .L_2084)


	//   ....[0]....
.L_2084:
        /*00a0*/ 	.word	0xffffffff


	//   ....[1]....
        /*00a4*/ 	.word	0xffffffff


	//   ....[2]....
        /*00a8*/ 	.word	0xffffffff


	//   ....[3]....
        /*00ac*/ 	.word	0xffffffff


	//   ....[4]....
        /*00b0*/ 	.word	0xffffffff


	//   ....[5]....
        /*00b4*/ 	.word	0xffffffff


	//   ....[6]....
        /*00b8*/ 	.word	0xffffffff


	//   ....[7]....
        /*00bc*/ 	.word	0xffffffff


	//   ....[8]....
        /*00c0*/ 	.word	0xffffffff


	//   ....[9]....
        /*00c4*/ 	.word	0xffffffff


	//   ....[10]....
        /*00c8*/ 	.word	0xffffffff


	//   ....[11]....
        /*00cc*/ 	.word	0xffffffff


	//   ....[12]....
        /*00d0*/ 	.word	0xffffffff


	//   ....[13]....
        /*00d4*/ 	.word	0xffffffff


	//   ....[14]....
        /*00d8*/ 	.word	0xffffffff


	//   ....[15]....
        /*00dc*/ 	.word	0xffffffff


	//   ....[16]....
        /*00e0*/ 	.word	0xffffffff


	//   ....[17]....
        /*00e4*/ 	.word	0xffffffff


	//   ....[18]....
        /*00e8*/ 	.word	0xffffffff


	//   ....[19]....
        /*00ec*/ 	.word	0xffffffff


	//   ....[20]....
        /*00f0*/ 	.word	0xffffffff


	//   ....[21]....
        /*00f4*/ 	.word	0xffffffff


	//   ....[22]....
        /*00f8*/ 	.word	0xffffffff


	//   ....[23]....
        /*00fc*/ 	.word	0xffffffff


	//   ....[24]....
        /*0100*/ 	.word	0xffffffff


	//   ....[25]....
        /*0104*/ 	.word	0xffffffff


	//   ....[26]....
        /*0108*/ 	.word	0xffffffff


	//   ....[27]....
        /*010c*/ 	.word	0xffffffff


	//   ....[28]....
        /*0110*/ 	.word	0xffffffff


	//   ....[29]....
        /*0114*/ 	.word	0xffffffff


	//   ....[30]....
        /*0118*/ 	.word	0xffffffff


	//   ....[31]....
        /*011c*/ 	.word	0xffffffff


	//   ....[32]....
        /*0120*/ 	.word	0xffffffff


	//   ....[33]....
        /*0124*/ 	.word	0xffffffff


	//   ....[34]....
        /*0128*/ 	.word	0xffffffff


	//   ....[35]....
        /*012c*/ 	.word	0xffffffff


	//   ....[36]....
        /*0130*/ 	.word	0xffffffff


	//   ....[37]....
        /*0134*/ 	.word	0xffffffff


	//   ....[38]....
        /*0138*/ 	.word	0xffffffff


	//   ....[39]....
        /*013c*/ 	.word	0xffffffff


	//   ....[40]....
        /*0140*/ 	.word	0xffffffff


	//   ....[41]....
        /*0144*/ 	.word	0xffffffff


	//   ....[42]....
        /*0148*/ 	.word	0xffffffff


	//   ....[43]....
        /*014c*/ 	.word	0xffffffff


	//   ....[44]....
        /*0150*/ 	.word	0xffffffff


	//   ....[45]....
        /*0154*/ 	.word	0xffffffff


	//   ....[46]....
        /*0158*/ 	.word	0xffffffff


	//   ....[47]....
        /*015c*/ 	.word	0xffffffff


	//   ....[48]....
        /*0160*/ 	.word	0xffffffff


	//   ....[49]....
        /*0164*/ 	.word	0xffffffff


	//   ....[50]....
        /*0168*/ 	.word	0xffffffff


	//   ....[51]....
        /*016c*/ 	.word	0xffffffff


	//   ....[52]....
        /*0170*/ 	.word	0xffffffff


	//   ....[53]....
        /*0174*/ 	.word	0xffffffff


	//   ....[54]....
        /*0178*/ 	.word	0xffffffff


	//   ....[55]....
        /*017c*/ 	.word	0xffffffff


	//   ....[56]....
        /*0180*/ 	.word	0xffffffff


	//   ....[57]....
        /*0184*/ 	.word	0xffffffff


	//   ....[58]....
        /*0188*/ 	.word	0xffffffff


	//   ....[59]....
        /*018c*/ 	.word	0xffffffff


	//   ....[60]....
        /*0190*/ 	.word	0xffffffff


	//   ....[61]....
        /*0194*/ 	.word	0xffffffff


	//   ....[62]....
        /*0198*/ 	.word	0xffffffff


	//   ....[63]....
        /*019c*/ 	.word	0xffffffff


	//   ....[64]....
        /*01a0*/ 	.word	0xffffffff


	//   ....[65]....
        /*01a4*/ 	.word	0xffffffff


	//   ....[66]....
        /*01a8*/ 	.word	0xffffffff


	//   ....[67]....
        /*01ac*/ 	.word	0xffffffff


	//   ....[68]....
        /*01b0*/ 	.word	0xffffffff


	//   ....[69]....
        /*01b4*/ 	.word	0xffffffff


	//   ....[70]....
        /*01b8*/ 	.word	0xffffffff


	//   ....[71]....
        /*01bc*/ 	.word	0xffffffff


	//   ....[72]....
        /*01c0*/ 	.word	0xffffffff


	//   ....[73]....
        /*01c4*/ 	.word	0xffffffff


	//   ....[74]....
        /*01c8*/ 	.word	0xffffffff


	//   ....[75]....
        /*01cc*/ 	.word	0xffffffff


	//   ....[76]....
        /*01d0*/ 	.word	0xffffffff


	//   ....[77]....
        /*01d4*/ 	.word	0xffffffff


	//   ....[78]....
        /*01d8*/ 	.word	0xffffffff


	//   ....[79]....
        /*01dc*/ 	.word	0xffffffff


	//   ....[80]....
        /*01e0*/ 	.word	0xffffffff


	//   ....[81]....
        /*01e4*/ 	.word	0xffffffff


	//   ....[82]....
        /*01e8*/ 	.word	0xffffffff


	//   ....[83]....
        /*01ec*/ 	.word	0xffffffff


	//   ....[84]....
        /*01f0*/ 	.word	0xffffffff


	//   ....[85]....
        /*01f4*/ 	.word	0xffffffff


	//   ....[86]....
        /*01f8*/ 	.word	0xffffffff


	//   ....[87]....
        /*01fc*/ 	.word	0xffffffff


	//   ....[88]....
        /*0200*/ 	.word	0xffffffff


	//   ....[89]....
        /*0204*/ 	.word	0xffffffff


	//   ....[90]....
        /*0208*/ 	.word	0xffffffff


	//   ....[91]....
        /*020c*/ 	.word	0xffffffff


	//   ....[92]....
        /*0210*/ 	.word	0xffffffff


	//   ....[93]....
        /*0214*/ 	.word	0xffffffff


	//   ....[94]....
        /*0218*/ 	.word	0xffffffff


	//   ....[95]....
        /*021c*/ 	.word	0xffffffff


	//   ....[96]....
        /*0220*/ 	.word	0xffffffff


	//   ....[97]....
        /*0224*/ 	.word	0xffffffff


	//   ....[98]....
        /*0228*/ 	.word	0xffffffff


	//   ....[99]....
        /*022c*/ 	.word	0xffffffff


	//   ....[100]....
        /*0230*/ 	.word	0xffffffff


	//   ....[101]....
        /*0234*/ 	.word	0xffffffff


	//   ....[102]....
        /*0238*/ 	.word	0xffffffff


	//   ....[103]....
        /*023c*/ 	.word	0xffffffff


	//   ....[104]....
        /*0240*/ 	.word	0xffffffff


	//   ....[105]....
        /*0244*/ 	.word	0xffffffff


	//   ....[106]....
        /*0248*/ 	.word	0xffffffff


	//   ....[107]....
        /*024c*/ 	.word	0xffffffff


	//   ....[108]....
        /*0250*/ 	.word	0xffffffff


	//   ....[109]....
        /*0254*/ 	.word	0xffffffff


	//   ....[110]....
        /*0258*/ 	.word	0xffffffff


	//   ....[111]....
        /*025c*/ 	.word	0xffffffff


	//   ....[112]....
        /*0260*/ 	.word	0xffffffff


	//   ....[113]....
        /*0264*/ 	.word	0xffffffff


	//   ....[114]....
        /*0268*/ 	.word	0xffffffff


	//   ....[115]....
        /*026c*/ 	.word	0xffffffff


	//   ....[116]....
        /*0270*/ 	.word	0xffffffff


	//   ....[117]....
        /*0274*/ 	.word	0xffffffff


	//   ....[118]....
        /*0278*/ 	.word	0xffffffff


	//   ....[119]....
        /*027c*/ 	.word	0xffffffff


	//   ....[120]....
        /*0280*/ 	.word	0xffffffff


	//   ....[121]....
        /*0284*/ 	.word	0xffffffff


	//   ....[122]....
        /*0288*/ 	.word	0xffffffff


	//   ....[123]....
        /*028c*/ 	.word	0xffffffff


	//   ....[124]....
        /*0290*/ 	.word	0xffffffff


	//   ....[125]....
        /*0294*/ 	.word	0xffffffff


	//   ....[126]....
        /*0298*/ 	.word	0xffffffff


	//   ....[127]....
        /*029c*/ 	.word	0xffffffff


	//   ....[128]....
        /*02a0*/ 	.word	0xffffffff


	//   ....[129]....
        /*02a4*/ 	.word	0xffffffff


	//   ....[130]....
        /*02a8*/ 	.word	0xffffffff


	//   ....[131]....
        /*02ac*/ 	.word	0xffffffff


	//   ....[132]....
        /*02b0*/ 	.word	0xffffffff


	//   ....[133]....
        /*02b4*/ 	.word	0xffffffff


	//   ....[134]....
        /*02b8*/ 	.word	0xffffffff


	//   ....[135]....
        /*02bc*/ 	.word	0xffffffff


	//   ....[136]....
        /*02c0*/ 	.word	0xffffffff


	//   ....[137]....
        /*02c4*/ 	.word	0xffffffff


	//   ....[138]....
        /*02c8*/ 	.word	0xffffffff


	//   ....[139]....
        /*02cc*/ 	.word	0xffffffff


	//   ....[140]....
        /*02d0*/ 	.word	0xffffffff


	//   ....[141]....
        /*02d4*/ 	.word	0xffffffff


	//   ....[142]....
        /*02d8*/ 	.word	0xffffffff


	//   ....[143]....
        /*02dc*/ 	.word	0xffffffff


	//   ....[144]....
        /*02e0*/ 	.word	0xffffffff


	//   ....[145]....
        /*02e4*/ 	.word	0xffffffff


	//   ....[146]....
        /*02e8*/ 	.word	0xffffffff


	//   ....[147]....
        /*02ec*/ 	.word	0xffffffff


	//   ....[148]....
        /*02f0*/ 	.word	0xffffffff


	//   ....[149]....
        /*02f4*/ 	.word	0xffffffff


	//   ....[150]....
        /*02f8*/ 	.word	0xffffffff


	//   ....[151]....
        /*02fc*/ 	.word	0xffffffff


	//   ....[152]....
        /*0300*/ 	.word	0xffffffff


	//   ....[153]....
        /*0304*/ 	.word	0xffffffff


	//   ....[154]....
        /*0308*/ 	.word	0xffffffff


	//   ....[155]....
        /*030c*/ 	.word	0xffffffff


	//   ....[156]....
        /*0310*/ 	.word	0xffffffff


	//   ....[157]....
        /*0314*/ 	.word	0xffffffff


	//   ....[158]....
        /*0318*/ 	.word	0xffffffff


	//   ....[159]....
        /*031c*/ 	.word	0xffffffff


	//   ....[160]....
        /*0320*/ 	.word	0xffffffff


	//   ....[161]....
        /*0324*/ 	.word	0xffffffff


	//   ....[162]....
        /*0328*/ 	.word	0xffffffff


	//   ....[163]....
        /*032c*/ 	.word	0xffffffff


	//----- nvinfo : EIATTR_COOP_GROUP_INSTR_OFFSETS
	.align		4
.L_2085:
        /*0330*/ 	.byte	0x04, 0x28
        /*0332*/ 	.short	(.L_2087 - .L_2086)


	//   ....[0]....
.L_2086:
        /*0334*/ 	.word	0x00001310


	//   ....[1]....
        /*0338*/ 	.word	0x00001880


	//   ....[2]....
        /*033c*/ 	.word	0x00002180


	//   ....[3]....
        /*0340*/ 	.word	0x000025f0


	//   ....[4]....
        /*0344*/ 	.word	0x00002cb0


	//   ....[5]....
        /*0348*/ 	.word	0x00003500


	//   ....[6]....
        /*034c*/ 	.word	0x00003f00


	//   ....[7]....
        /*0350*/ 	.word	0x00005d50


	//   ....[8]....
        /*0354*/ 	.word	0x00007710


	//   ....[9]....
        /*0358*/ 	.word	0x00007730


	//   ....[10]....
        /*035c*/ 	.word	0x00007750


	//   ....[11]....
        /*0360*/ 	.word	0x00007760


	//   ....[12]....
        /*0364*/ 	.word	0x00007800


	//   ....[13]....
        /*0368*/ 	.word	0x00007840


	//   ....[14]....
        /*036c*/ 	.word	0x000078a0


	//   ....[15]....
        /*0370*/ 	.word	0x000078c0


	//   ....[16]....
        /*0374*/ 	.word	0x00007910


	//   ....[17]....
        /*0378*/ 	.word	0x00007930


	//   ....[18]....
        /*037c*/ 	.word	0x000079a0


	//   ....[19]....
        /*0380*/ 	.word	0x000079c0


	//   ....[20]....
        /*0384*/ 	.word	0x000079d0


	//   ....[21]....
        /*0388*/ 	.word	0x00007a20


	//   ....[22]....
        /*038c*/ 	.word	0x00007aa0


	//   ....[23]....
        /*0390*/ 	.word	0x00007ac0


	//   ....[24]....
        /*0394*/ 	.word	0x00007ad0


	//   ....[25]....
        /*0398*/ 	.word	0x00007b20


	//   ....[26]....
        /*039c*/ 	.word	0x00007b50


	//   ....[27]....
        /*03a0*/ 	.word	0x00007b60


	//   ....[28]....
        /*03a4*/ 	.word	0x00007cc0


	//   ....[29]....
        /*03a8*/ 	.word	0x00007d20


	//   ....[30]....
        /*03ac*/ 	.word	0x00007d80


	//   ....[31]....
        /*03b0*/ 	.word	0x00007de0


	//   ....[32]....
        /*03b4*/ 	.word	0x00007e00


	//   ....[33]....
        /*03b8*/ 	.word	0x00007e10


	//   ....[34]....
        /*03bc*/ 	.word	0x00007e20


	//   ....[35]....
        /*03c0*/ 	.word	0x00007e30


	//   ....[36]....
        /*03c4*/ 	.word	0x00007e40


	//   ....[37]....
        /*03c8*/ 	.word	0x00007e50


	//   ....[38]....
        /*03cc*/ 	.word	0x00007e60


	//   ....[39]....
        /*03d0*/ 	.word	0x00007e70


	//   ....[40]....
        /*03d4*/ 	.word	0x00009190


	//   ....[41]....
        /*03d8*/ 	.word	0x000091b0


	//   ....[42]....
        /*03dc*/ 	.word	0x000091c0


	//   ....[43]....
        /*03e0*/ 	.word	0x000091d0


	//   ....[44]....
        /*03e4*/ 	.word	0x000092e0


	//   ....[45]....
        /*03e8*/ 	.word	0x000092f0


	//   ....[46]....
        /*03ec*/ 	.word	0x00009300


	//   ....[47]....
        /*03f0*/ 	.word	0x00009310


	//   ....[48]....
        /*03f4*/ 	.word	0x00009420


	//   ....[49]....
        /*03f8*/ 	.word	0x00009440


	//   ....[50]....
        /*03fc*/ 	.word	0x00009450


	//   ....[51]....
        /*0400*/ 	.word	0x00009460


	//   ....[52]....
        /*0404*/ 	.word	0x00009570


	//   ....[53]....
        /*0408*/ 	.word	0x00009580


	//   ....[54]....
        /*040c*/ 	.word	0x00009590


	//   ....[55]....
        /*0410*/ 	.word	0x000095a0


	//   ....[56]....
        /*0414*/ 	.word	0x000096b0


	//   ....[57]....
        /*0418*/ 	.word	0x000096d0


	//   ....[58]....
        /*041c*/ 	.word	0x000096e0


	//   ....[59]....
        /*0420*/ 	.word	0x000096f0


	//   ....[60]....
        /*0424*/ 	.word	0x000097f0


	//   ....[61]....
        /*0428*/ 	.word	0x00009800


	//   ....[62]....
        /*042c*/ 	.word	0x00009810


	//   ....[63]....
        /*0430*/ 	.word	0x00009820


	//   ....[64]....
        /*0434*/ 	.word	0x00009830


	//   ....[65]....
        /*0438*/ 	.word	0x00009840


	//   ....[66]....
        /*043c*/ 	.word	0x00009850


	//   ....[67]....
        /*0440*/ 	.word	0x00009880


	//   ....[68]....
        /*0444*/ 	.word	0x000098b0


	//   ....[69]....
        /*0448*/ 	.word	0x000098e0


	//   ....[70]....
        /*044c*/ 	.word	0x000098f0


	//   ....[71]....
        /*0450*/ 	.word	0x00009900


	//   ....[72]....
        /*0454*/ 	.word	0x0000ce30


	//   ....[73]....
        /*0458*/ 	.word	0x0000ce70


	//   ....[74]....
        /*045c*/ 	.word	0x0000ceb0


	//   ....[75]....
        /*0460*/ 	.word	0x0000cef0


	//   ....[76]....
        /*0464*/ 	.word	0x0000cfb0


	//   ....[77]....
        /*0468*/ 	.word	0x0000d000


	//   ....[78]....
        /*046c*/ 	.word	0x0000d030


	//   ....[79]....
        /*0470*/ 	.word	0x0000d060


	//   ....[80]....
        /*0474*/ 	.word	0x0000d100


	//   ....[81]....
        /*0478*/ 	.word	0x0000d130


	//   ....[82]....
        /*047c*/ 	.word	0x0000d170


	//   ....[83]....
        /*0480*/ 	.word	0x0000d1a0


	//   ....[84]....
        /*0484*/ 	.word	0x0000d240


	//   ....[85]....
        /*0488*/ 	.word	0x0000d270


	//   ....[86]....
        /*048c*/ 	.word	0x0000d2a0


	//   ....[87]....
        /*0490*/ 	.word	0x0000d2d0


	//   ....[88]....
        /*0494*/ 	.word	0x0000d370


	//   ....[89]....
        /*0498*/ 	.word	0x0000d3a0


	//   ....[90]....
        /*049c*/ 	.word	0x0000d3d0


	//   ....[91]....
        /*04a0*/ 	.word	0x0000d400


	//   ....[92]....
        /*04a4*/ 	.word	0x0000d9e0


	//   ....[93]....
        /*04a8*/ 	.word	0x0000e300


	//   ....[94]....
        /*04ac*/ 	.word	0x0000eb30


	//   ....[95]....
        /*04b0*/ 	.word	0x0000eb50


	//   ....[96]....
        /*04b4*/ 	.word	0x0000eb70


	//   ....[97]....
        /*04b8*/ 	.word	0x0000eb90


	//   ....[98]....
        /*04bc*/ 	.word	0x0000ebb0


	//   ....[99]....
        /*04c0*/ 	.word	0x0000ed00


	//   ....[100]....
        /*04c4*/ 	.word	0x0000ed20


	//   ....[101]....
        /*04c8*/ 	.word	0x0000ed40


	//   ....[102]....
        /*04cc*/ 	.word	0x0000ed70


	//   ....[103]....
        /*04d0*/ 	.word	0x0000ed90


	//   ....[104]....
        /*04d4*/ 	.word	0x0000f180


	//   ....[105]....
        /*04d8*/ 	.word	0x0000f200


	//   ....[106]....
        /*04dc*/ 	.word	0x0000f270


	//   ....[107]....
        /*04e0*/ 	.word	0x0000f2e0


	//   ....[108]....
        /*04e4*/ 	.word	0x0000f430


	//   ....[109]....
        /*04e8*/ 	.word	0x0000f4a0


	//   ....[110]....
        /*04ec*/ 	.word	0x0000f510


	//   ....[111]....
        /*04f0*/ 	.word	0x0000f580


	//   ....[112]....
        /*04f4*/ 	.word	0x0000f6c0


	//   ....[113]....
        /*04f8*/ 	.word	0x0000f730


	//   ....[114]....
        /*04fc*/ 	.word	0x0000f7a0


	//   ....[115]....
        /*0500*/ 	.word	0x0000f810


	//   ....[116]....
        /*0504*/ 	.word	0x0000f930


	//   ....[117]....
        /*0508*/ 	.word	0x0000f9a0


	//   ....[118]....
        /*050c*/ 	.word	0x0000fa10


	//   ....[119]....
        /*0510*/ 	.word	0x0000fa80


	//   ....[120]....
        /*0514*/ 	.word	0x0000fbe0


	//   ....[121]....
        /*0518*/ 	.word	0x0000fc50


	//   ....[122]....
        /*051c*/ 	.word	0x0000fcc0


	//   ....[123]....
        /*0520*/ 	.word	0x0000fd30


	//   ....[124]....
        /*0524*/ 	.word	0x0000fdb0


	//   ....[125]....
        /*0528*/ 	.word	0x0000fe20


	//   ....[126]....
        /*052c*/ 	.word	0x0000fe90


	//   ....[127]....
        /*0530*/ 	.word	0x0000ff00


	//   ....[128]....
        /*0534*/ 	.word	0x0000ff60


	//   ....[129]....
        /*0538*/ 	.word	0x0000ffc0


	//   ....[130]....
        /*053c*/ 	.word	0x00010020


	//   ....[131]....
        /*0540*/ 	.word	0x00010080


	//   ....[132]....
        /*0544*/ 	.word	0x00010100


	//   ....[133]....
        /*0548*/ 	.word	0x00010180


	//   ....[134]....
        /*054c*/ 	.word	0x000101f0


	//   ....[135]....
        /*0550*/ 	.word	0x00010260


	//   ....[136]....
        /*0554*/ 	.word	0x000102d0


	//   ....[137]....
        /*0558*/ 	.word	0x00010340


	//   ....[138]....
        /*055c*/ 	.word	0x000103b0


	//   ....[139]....
        /*0560*/ 	.word	0x00010420


	//   ....[140]....
        /*0564*/ 	.word	0x00010490


	//   ....[141]....
        /*0568*/ 	.word	0x00010510


	//   ....[142]....
        /*056c*/ 	.word	0x00010580


	//   ....[143]....
        /*0570*/ 	.word	0x000105f0


	//   ....[144]....
        /*0574*/ 	.word	0x00010660


	//   ....[145]....
        /*0578*/ 	.word	0x000106d0


	//   ....[146]....
        /*057c*/ 	.word	0x00010740


	//   ....[147]....
        /*0580*/ 	.word	0x000107b0


	//   ....[148]....
        /*0584*/ 	.word	0x00010820


	//   ....[149]....
        /*0588*/ 	.word	0x000108a0


	//   ....[150]....
        /*058c*/ 	.word	0x00010910


	//   ....[151]....
        /*0590*/ 	.word	0x00010980


	//   ....[152]....
        /*0594*/ 	.word	0x000109e0


	//   ....[153]....
        /*0598*/ 	.word	0x00010a40


	//   ....[154]....
        /*059c*/ 	.word	0x00010aa0


	//   ....[155]....
        /*05a0*/ 	.word	0x00010b00


	//   ....[156]....
        /*05a4*/ 	.word	0x00010b90


	//   ....[157]....
        /*05a8*/ 	.word	0x00010c00


	//   ....[158]....
        /*05ac*/ 	.word	0x00010c70


	//   ....[159]....
        /*05b0*/ 	.word	0x00010ce0


	//   ....[160]....
        /*05b4*/ 	.word	0x00010db0


	//   ....[161]....
        /*05b8*/ 	.word	0x00010e10


	//   ....[162]....
        /*05bc*/ 	.word	0x00010e70


	//   ....[163]....
        /*05c0*/ 	.word	0x00010ed0


	//----- nvinfo : EIATTR_EXIT_INSTR_OFFSETS
	.align		4
.L_2087:
        /*05c4*/ 	.byte	0x04, 0x1c
        /*05c6*/ 	.short	(.L_2089 - .L_2088)


	//   ....[0]....
.L_2088:
        /*05c8*/ 	.word	0x0000ee80


	//   ....[1]....
        /*05cc*/ 	.word	0x0000f120


	//----- nvinfo : EIATTR_MAX_THREADS
	.align		4
.L_2089:
        /*05d0*/ 	.byte	0x04, 0x05
        /*05d2*/ 	.short	(.L_2091 - .L_2090)
.L_2090:
        /*05d4*/ 	.word	0x00000040
        /*05d8*/ 	.word	0x00000001
        /*05dc*/ 	.word	0x00000001


	//----- nvinfo : EIATTR_CRS_STACK_SIZE
	.align		4
.L_2091:
        /*05e0*/ 	.byte	0x04, 0x1e
        /*05e2*/ 	.short	(.L_2093 - .L_2092)
.L_2092:
        /*05e4*/ 	.word	0x00000000
.L_2093:


//--------------------- .nv.info._Z25selective_scan_bwd_kernelI32Selective_Scan_bwd_kernel_traitsILi64ELi16ELb0ELb1ELb0ELb1ELb0EfN3c107complexIfEEEEv12SSMParamsBwd --------------------------
	.section	.nv.info._Z25selective_scan_bwd_kernelI32Selective_Scan_bwd_kernel_traitsILi64ELi16ELb0ELb1ELb0ELb1ELb0EfN3c107complexIfEEEEv12SSMParamsBwd,"",@"SHT_CUDA_INFO"
	.sectionflags	@""
	.align	4


	//----- nvinfo : EIATTR_CUDA_API_VERSION
	.align		4
        /*0000*/ 	.byte	0x04, 0x37
        /*0002*/ 	.short	(.L_2095 - .L_2094)
.L_2094:
        /*0004*/ 	.word	0x00000082


	//----- nvinfo : EIATTR_SW2861232_WAR
	.align		4
.L_2095:
        /*0008*/ 	.byte	0x01, 0x35
	.zero		2


	//----- nvinfo : EIATTR_PARAM_CBANK
	.align		4
        /*000c*/ 	.byte	0x04, 0x0a
        /*000e*/ 	.short	(.L_2097 - .L_2096)
	.align		4
.L_2096:
        /*0010*/ 	.word	index@(.nv.constant0._Z25selective_scan_bwd_kernelI32Selective_Scan_bwd_kernel_traitsILi64ELi16ELb0ELb1ELb0ELb1ELb0EfN3c107complexIfEEEEv12SSMParamsBwd)
        /*0014*/ 	.short	0x0160
        /*0016*/ 	.short	0x01f0


	//----- nvinfo : EIATTR_CBANK_PARAM_SIZE
	.align		4
.L_2097:
        /*0018*/ 	.byte	0x03, 0x19
        /*001a*/ 	.short	0x01f0


	//----- nvinfo : EIATTR_KPARAM_INFO
	.align		4
        /*001c*/ 	.byte	0x04, 0x17
        /*001e*/ 	.short	(.L_2099 - .L_2098)
.L_2098:
        /*0020*/ 	.word	0x00000000
        /*0024*/ 	.short	0x0000
        /*0026*/ 	.short	0x0000
        /*0028*/ 	.byte	0x00, 0xf0, 0xc1, 0x07


	//----- nvinfo : EIATTR_MAXREG_COUNT
	.align		4
.L_2099:
        /*002c*/ 	.byte	0x03, 0x1b
        /*002e*/ 	.short	0x00ff


	//----- nvinfo : EIATTR_NUM_BARRIERS
	.align		4
        /*0030*/ 	.byte	0x02, 0x4c
        /*0032*/ 	.byte	0x01
	.zero		1


	//----- nvinfo : EIATTR_ANNOTATIONS
	.align		4
        /*0034*/ 	.byte	0x04, 0x55
        /*0036*/ 	.short	(.L_2101 - .L_2100)


	//   ....[0]....
.L_2100:
        /* <DEDUP_REMOVED lines=11> */


	//----- nvinfo : EIATTR_MERCURY_ISA_VERSION
	.align		4
.L_2101:
        /*00d0*/ 	.byte	0x03, 0x5f
        /*00d2*/ 	.short	0x0000


	//----- nvinfo : EIATTR_COOP_GROUP_MASK_REGIDS
	.align		4
        /*00d4*/ 	.byte	0x04, 0x29
        /*00d6*/ 	.short	(.L_2103 - .L_2102)


	//   ....[0]....
.L_2102:
        /*00d8*/ 	.word	0xffffffff


	//   ....[1]....
        /*00dc*/ 	.word	0xffffffff


	//   ....[2]....
        /*00e0*/ 	.word	0xffffffff


	//   ....[3]....
        /*00e4*/ 	.word	0xffffffff


	//   ....[4]....
        /*00e8*/ 	.word	0xffffffff


	//   ....[5]....
        /*00ec*/ 	.word	0xffffffff


	//   ....[6]....
        /*00f0*/ 	.word	0xffffffff


	//   ....[7]....
        /*00f4*/ 	.word	0xffffffff


	//   ....[8]....
        /*00f8*/ 	.word	0xffffffff


	//   ....[9]....
        /*00fc*/ 	.word	0xffffffff


	//   ....[10]....
        /*0100*/ 	.word	0xffffffff


	//   ....[11]....
        /*0104*/ 	.word	0xffffffff


	//   ....[12]....
        /*0108*/ 	.word	0xffffffff


	//   ....[13]....
        /*010c*/ 	.word	0xffffffff


	//   ....[14]....
        /*0110*/ 	.word	0xffffffff


	//   ....[15]....
        /*0114*/ 	.word	0xffffffff


	//   ....[16]....
        /*0118*/ 	.word	0xffffffff


	//   ....[17]....
        /*011c*/ 	.word	0xffffffff


	//   ....[18]....
        /*0120*/ 	.word	0xffffffff


	//   ....[19]....
        /*0124*/ 	.word	0xffffffff


	//   ....[20]....
        /*0128*/ 	.word	0xffffffff


	//   ....[21]....
        /*012c*/ 	.word	0xffffffff


	//   ....[22]....
        /*0130*/ 	.word	0xffffffff


	//   ....[23]....
        /*0134*/ 	.word	0xffffffff


	//   ....[24]....
        /*0138*/ 	.word	0xffffffff


	//   ....[25]....
        /*013c*/ 	.word	0xffffffff


	//   ....[26]....
        /*0140*/ 	.word	0xffffffff


	//   ....[27]....
        /*0144*/ 	.word	0xffffffff


	//   ....[28]....
        /*0148*/ 	.word	0xffffffff


	//   ....[29]....
        /*014c*/ 	.word	0xffffffff


	//   ....[30]....
        /*0150*/ 	.word	0xffffffff


	//   ....[31]....
        /*0154*/ 	.word	0xffffffff


	//   ....[32]....
        /*0158*/ 	.word	0xffffffff


	//   ....[33]....
        /*015c*/ 	.word	0xffffffff


	//   ....[34]....
        /*0160*/ 	.word	0xffffffff


	//   ....[35]....
        /*0164*/ 	.word	0xffffffff


	//   ....[36]....
        /*0168*/ 	.word	0xffffffff


	//   ....[37]....
        /*016c*/ 	.word	0xffffffff


	//   ....[38]....
        /*0170*/ 	.word	0xffffffff


	//   ....[39]....
        /*0174*/ 	.word	0xffffffff


	//   ....[40]....
        /*0178*/ 	.word	0xffffffff


	//   ....[41]....
        /*017c*/ 	.word	0xffffffff


	//   ....[42]....
        /*0180*/ 	.word	0xffffffff


	//   ....[43]....
        /*0184*/ 	.word	0xffffffff


	//   ....[44]....
        /*0188*/ 	.word	0xffffffff


	//   ....[45]....
        /*018c*/ 	.word	0xffffffff


	//   ....[46]....
        /*0190*/ 	.word	0xffffffff


	//   ....[47]....
        /*0194*/ 	.word	0xffffffff


	//   ....[48]....
        /*0198*/ 	.word	0xffffffff


	//   ....[49]....
        /*019c*/ 	.word	0xffffffff


	//   ....[50]....
        /*01a0*/ 	.word	0xffffffff


	//   ....[51]....
        /*01a4*/ 	.word	0xffffffff


	//   ....[52]....
        /*01a8*/ 	.word	0xffffffff


	//   ....[53]....
        /*01ac*/ 	.word	0xffffffff


	//   ....[54]....
        /*01b0*/ 	.word	0xffffffff


	//   ....[55]....
        /*01b4*/ 	.word	0xffffffff


	//   ....[56]....
        /*01b8*/ 	.word	0xffffffff


	//   ....[57]....
        /*01bc*/ 	.word	0xffffffff


	//   ....[58]....
        /*01c0*/ 	.word	0xffffffff


	//   ....[59]....
        /*01c4*/ 	.word	0xffffffff


	//   ....[60]....
        /*01c8*/ 	.word	0xffffffff


	//   ....[61]....
        /*01cc*/ 	.word	0xffffffff


	//   ....[62]....
        /*01d0*/ 	.word	0xffffffff


	//   ....[63]....
        /*01d4*/ 	.word	0xffffffff


	//   ....[64]....
        /*01d8*/ 	.word	0xffffffff


	//   ....[65]....
        /*01dc*/ 	.word	0xffffffff


	//   ....[66]....
        /*01e0*/ 	.word	0xffffffff


	//   ....[67]....
        /*01e4*/ 	.word	0xffffffff


	//   ....[68]....
        /*01e8*/ 	.word	0xffffffff


	//   ....[69]....
        /*01ec*/ 	.word	0xffffffff


	//   ....[70]....
        /*01f0*/ 	.word	0xffffffff


	//   ....[71]....
        /*01f4*/ 	.word	0xffffffff


	//   ....[72]....
        /*01f8*/ 	.word	0xffffffff


	//   ....[73]....
        /*01fc*/ 	.word	0xffffffff


	//   ....[74]....
        /*0200*/ 	.word	0xffffffff


	//   ....[75]....
        /*0204*/ 	.word	0xffffffff


	//   ....[76]....
        /*0208*/ 	.word	0xffffffff


	//   ....[77]....
        /*020c*/ 	.word	0xffffffff


	//   ....[78]....
        /*0210*/ 	.word	0xffffffff


	//   ....[79]....
        /*0214*/ 	.word	0xffffffff


	//   ....[80]....
        /*0218*/ 	.word	0xffffffff


	//   ....[81]....
        /*021c*/ 	.word	0xffffffff


	//   ....[82]....
        /*0220*/ 	.word	0xffffffff


	//   ....[83]....
        /*0224*/ 	.word	0xffffffff


	//   ....[84]....
        /*0228*/ 	.word	0xffffffff


	//   ....[85]....
        /*022c*/ 	.word	0xffffffff


	//   ....[86]....
        /*0230*/ 	.word	0xffffffff


	//   ....[87]....
        /*0234*/ 	.word	0xffffffff


	//   ....[88]....
        /*0238*/ 	.word	0xffffffff


	//   ....[89]....
        /*023c*/ 	.word	0xffffffff


	//   ....[90]....
        /*0240*/ 	.word	0xffffffff


	//   ....[91]....
        /*0244*/ 	.word	0xffffffff


	//   ....[92]....
        /*0248*/ 	.word	0xffffffff


	//   ....[93]....
        /*024c*/ 	.word	0xffffffff


	//   ....[94]....
        /*0250*/ 	.word	0xffffffff


	//   ....[95]....
        /*0254*/ 	.word	0xffffffff


	//   ....[96]....
        /*0258*/ 	.word	0xffffffff


	//   ....[97]....
        /*025c*/ 	.word	0xffffffff


	//   ....[98]....
        /*0260*/ 	.word	0xffffffff


	//   ....[99]....
        /*0264*/ 	.word	0xffffffff


	//   ....[100]....
        /*0268*/ 	.word	0xffffffff


	//   ....[101]....
        /*026c*/ 	.word	0xffffffff


	//   ....[102]....
        /*0270*/ 	.word	0xffffffff


	//   ....[103]....
        /*0274*/ 	.word	0xffffffff


	//   ....[104]....
        /*0278*/ 	.word	0xffffffff


	//   ....[105]....
        /*027c*/ 	.word	0xffffffff


	//   ....[106]....
        /*0280*/ 	.word	0xffffffff


	//   ....[107]....
        /*0284*/ 	.word	0xffffffff


	//   ....[108]....
        /*0288*/ 	.word	0xffffffff


	//   ....[109]....
        /*028c*/ 	.word	0xffffffff


	//   ....[110]....
        /*0290*/ 	.word	0xffffffff


	//   ....[111]....
        /*0294*/ 	.word	0xffffffff


	//   ....[112]....
        /*0298*/ 	.word	0xffffffff


	//   ....[113]....
        /*029c*/ 	.word	0xffffffff


	//   ....[114]....
        /*02a0*/ 	.word	0xffffffff


	//   ....[115]....
        /*02a4*/ 	.word	0xffffffff


	//   ....[116]....
        /*02a8*/ 	.word	0xffffffff


	//   ....[117]....
        /*02ac*/ 	.word	0xffffffff


	//   ....[118]....
        /*02b0*/ 	.word	0xffffffff


	//   ....[119]....
        /*02b4*/ 	.word	0xffffffff


	//   ....[120]....
        /*02b8*/ 	.word	0xffffffff


	//   ....[121]....
        /*02bc*/ 	.word	0xffffffff


	//   ....[122]....
        /*02c0*/ 	.word	0xffffffff


	//   ....[123]....
        /*02c4*/ 	.word	0xffffffff


	//   ....[124]....
        /*02c8*/ 	.word	0xffffffff


	//   ....[125]....
        /*02cc*/ 	.word	0xffffffff


	//   ....[126]....
        /*02d0*/ 	.word	0xffffffff


	//   ....[127]....
        /*02d4*/ 	.word	0xffffffff


	//   ....[128]....
        /*02d8*/ 	.word	0xffffffff


	//   ....[129]....
        /*02dc*/ 	.word	0xffffffff


	//   ....[130]....
        /*02e0*/ 	.word	0xffffffff


	//   ....[131]....
        /*02e4*/ 	.word	0xffffffff


	//   ....[132]....
        /*02e8*/ 	.word	0xffffffff


	//   ....[133]....
        /*02ec*/ 	.word	0xffffffff


	//   ....[134]....
        /*02f0*/ 	.word	0xffffffff


	//   ....[135]....
        /*02f4*/ 	.word	0xffffffff


	//   ....[136]....
        /*02f8*/ 	.word	0xffffffff


	//   ....[137]....
        /*02fc*/ 	.word	0xffffffff


	//   ....[138]....
        /*0300*/ 	.word	0xffffffff


	//   ....[139]....
        /*0304*/ 	.word	0xffffffff


	//   ....[140]....
        /*0308*/ 	.word	0xffffffff


	//   ....[141]....
        /*030c*/ 	.word	0xffffffff


	//   ....[142]....
        /*0310*/ 	.word	0xffffffff


	//   ....[143]....
        /*0314*/ 	.word	0xffffffff


	//   ....[144]....
        /*0318*/ 	.word	0xffffffff


	//   ....[145]....
        /*031c*/ 	.word	0xffffffff


	//   ....[146]....
        /*0320*/ 	.word	0xffffffff


	//   ....[147]....
        /*0324*/ 	.word	0xffffffff


	//   ....[148]....
        /*0328*/ 	.word	0xffffffff


	//   ....[149]....
        /*032c*/ 	.word	0xffffffff


	//   ....[150]....
        /*0330*/ 	.word	0xffffffff


	//   ....[151]....
        /*0334*/ 	.word	0xffffffff


	//   ....[152]....
        /*0338*/ 	.word	0xffffffff


	//   ....[153]....
        /*033c*/ 	.word	0xffffffff


	//   ....[154]....
        /*0340*/ 	.word	0xffffffff


	//   ....[155]....
        /*0344*/ 	.word	0xffffffff


	//   ....[156]....
        /*0348*/ 	.word	0xffffffff


	//   ....[157]....
        /*034c*/ 	.word	0xffffffff


	//   ....[158]....
        /*0350*/ 	.word	0xffffffff


	//   ....[159]....
        /*0354*/ 	.word	0xffffffff


	//   ....[160]....
        /*0358*/ 	.word	0xffffffff


	//----- nvinfo : EIATTR_COOP_GROUP_INSTR_OFFSETS
	.align		4
.L_2103:
        /*035c*/ 	.byte	0x04, 0x28
        /*035e*/ 	.short	(.L_2105 - .L_2104)


	//   ....[0]....
.L_2104:
        /*0360*/ 	.word	0x000012b0


	//   ....[1]....
        /*0364*/ 	.word	0x00001780


	//   ....[2]....
        /*0368*/ 	.word	0x00001d00


	//   ....[3]....
        /*036c*/ 	.word	0x00005a00


	//   ....[4]....
        /*0370*/ 	.word	0x00007420


	//   ....[5]....
        /*0374*/ 	.word	0x00007440


	//   ....[6]....
        /*0378*/ 	.word	0x00007460


	//   ....[7]....
        /*037c*/ 	.word	0x00007470


	//   ....[8]....
        /*0380*/ 	.word	0x00007530


	//   ....[9]....
        /*0384*/ 	.word	0x00007550


	//   ....[10]....
        /*0388*/ 	.word	0x000075b0


	//   ....[11]....
        /*038c*/ 	.word	0x000075d0


	//   ....[12]....
        /*0390*/ 	.word	0x00007610


	//   ....[13]....
        /*0394*/ 	.word	0x00007640


	//   ....[14]....
        /*0398*/ 	.word	0x00007660


	//   ....[15]....
        /*039c*/ 	.word	0x000076e0


	//   ....[16]....
        /*03a0*/ 	.word	0x00007710


	//   ....[17]....
        /*03a4*/ 	.word	0x00007740


	//   ....[18]....
        /*03a8*/ 	.word	0x00007760


	//   ....[19]....
        /*03ac*/ 	.word	0x000077c0


	//   ....[20]....
        /*03b0*/ 	.word	0x000077f0


	//   ....[21]....
        /*03b4*/ 	.word	0x00007830


	//   ....[22]....
        /*03b8*/ 	.word	0x00007860


	//   ....[23]....
        /*03bc*/ 	.word	0x00007870


	//   ....[24]....
        /*03c0*/ 	.word	0x000079d0


	//   ....[25]....
        /*03c4*/ 	.word	0x00007a30


	//   ....[26]....
        /*03c8*/ 	.word	0x00007a90


	//   ....[27]....
        /*03cc*/ 	.word	0x00007af0


	//   ....[28]....
        /*03d0*/ 	.word	0x00007b10


	//   ....[29]....
        /*03d4*/ 	.word	0x00007b20


	//   ....[30]....
        /*03d8*/ 	.word	0x00007b30


	//   ....[31]....
        /*03dc*/ 	.word	0x00007b40


	//   ....[32]....
        /*03e0*/ 	.word	0x00007b50


	//   ....[33]....
        /*03e4*/ 	.word	0x00007b60


	//   ....[34]....
        /*03e8*/ 	.word	0x00007b70


	//   ....[35]....
        /*03ec*/ 	.word	0x00007b80


	//   ....[36]....
        /*03f0*/ 	.word	0x00008ed0


	//   ....[37]....
        /*03f4*/ 	.word	0x00008ef0


	//   ....[38]....
        /*03f8*/ 	.word	0x00008f00


	//   ....[39]....
        /*03fc*/ 	.word	0x00008f10


	//   ....[40]....
        /*0400*/ 	.word	0x00009020


	//   ....[41]....
        /*0404*/ 	.word	0x00009030


	//   ....[42]....
        /*0408*/ 	.word	0x00009040


	//   ....[43]....
        /*040c*/ 	.word	0x00009050


	//   ....[44]....
        /*0410*/ 	.word	0x00009160


	//   ....[45]....
        /*0414*/ 	.word	0x00009180


	//   ....[46]....
        /*0418*/ 	.word	0x00009190


	//   ....[47]....
        /*041c*/ 	.word	0x000091a0


	//   ....[48]....
        /*0420*/ 	.word	0x000092b0


	//   ....[49]....
        /*0424*/ 	.word	0x000092c0


	//   ....[50]....
        /*0428*/ 	.word	0x000092d0


	//   ....[51]....
        /*042c*/ 	.word	0x000092e0


	//   ....[52]....
        /*0430*/ 	.word	0x000093f0


	//   ....[53]....
        /*0434*/ 	.word	0x00009410


	//   ....[54]....
        /*0438*/ 	.word	0x00009420


	//   ....[55]....
        /*043c*/ 	.word	0x00009430


	//   ....[56]....
        /*0440*/ 	.word	0x00009530


	//   ....[57]....
        /*0444*/ 	.word	0x00009540


	//   ....[58]....
        /*0448*/ 	.word	0x00009550


	//   ....[59]....
        /*044c*/ 	.word	0x00009560


	//   ....[60]....
        /*0450*/ 	.word	0x00009570


	//   ....[61]....
        /*0454*/ 	.word	0x00009580


	//   ....[62]....
        /*0458*/ 	.word	0x00009590


	//   ....[63]....
        /*045c*/ 	.word	0x000095c0


	//   ....[64]....
        /*0460*/ 	.word	0x000095f0


	//   ....[65]....
        /*0464*/ 	.word	0x00009620


	//   ....[66]....
        /*0468*/ 	.word	0x00009630


	//   ....[67]....
        /*046c*/ 	.word	0x00009640


	//   ....[68]....
        /*0470*/ 	.word	0x0000c9c0


	//   ....[69]....
        /*0474*/ 	.word	0x0000ca00


	//   ....[70]....
        /*0478*/ 	.word	0x0000ca40


	//   ....[71]....
        /*047c*/ 	.word	0x0000ca80


	//   ....[72]....
        /*0480*/ 	.word	0x0000cb40


	//   ....[73]....
        /*0484*/ 	.word	0x0000cb70


	//   ....[74]....
        /*0488*/ 	.word	0x0000cba0


	//   ....[75]....
        /*048c*/ 	.word	0x0000cbd0


	//   ....[76]....
        /*0490*/ 	.word	0x0000cc70


	//   ....[77]....
        /*0494*/ 	.word	0x0000cca0


	//   ....[78]....
        /*0498*/ 	.word	0x0000ccd0


	//   ....[79]....
        /*049c*/ 	.word	0x0000cd00


	//   ....[80]....
        /*04a0*/ 	.word	0x0000cda0


	//   ....[81]....
        /*04a4*/ 	.word	0x0000cdd0


	//   ....[82]....
        /*04a8*/ 	.word	0x0000ce00


	//   ....[83]....
        /*04ac*/ 	.word	0x0000ce30


	//   ....[84]....
        /*04b0*/ 	.word	0x0000ced0


	//   ....[85]....
        /*04b4*/ 	.word	0x0000cf00


	//   ....[86]....
        /*04b8*/ 	.word	0x0000cf30


	//   ....[87]....
        /*04bc*/ 	.word	0x0000cf60


	//   ....[88]....
        /*04c0*/ 	.word	0x0000d9a0


	//   ....[89]....
        /*04c4*/ 	.word	0x0000e1e0


	//   ....[90]....
        /*04c8*/ 	.word	0x0000ebf0


	//   ....[91]....
        /*04cc*/ 	.word	0x0000f3b0


	//   ....[92]....
        /*04d0*/ 	.word	0x0000f3d0


	//   ....[93]....
        /*04d4*/ 	.word	0x0000f3f0


	//   ....[94]....
        /*04d8*/ 	.word	0x0000f410


	//   ....[95]....
        /*04dc*/ 	.word	0x0000f430


	//   ....[96]....
        /*04e0*/ 	.word	0x0000f580


	//   ....[97]....
        /*04e4*/ 	.word	0x0000f5a0


	//   ....[98]....
        /*04e8*/ 	.word	0x0000f5c0


	//   ....[99]....
        /*04ec*/ 	.word	0x0000f5f0


	//   ....[100]....
        /*04f0*/ 	.word	0x0000f610


	//   ....[101]....
        /*04f4*/ 	.word	0x0000fa00


	//   ....[102]....
        /*04f8*/ 	.word	0x0000fa80


	//   ....[103]....
        /*04fc*/ 	.word	0x0000faf0


	//   ....[104]....
        /*0500*/ 	.word	0x0000fb60


	//   ....[105]....
        /*0504*/ 	.word	0x0000fcb0


	//   ....[106]....
        /*0508*/ 	.word	0x0000fd20


	//   ....[107]....
        /*050c*/ 	.word	0x0000fd90


	//   ....[108]....
        /*0510*/ 	.word	0x0000fe00


	//   ....[109]....
        /*0514*/ 	.word	0x0000ff40


	//   ....[110]....
        /*0518*/ 	.word	0x0000ffb0


	//   ....[111]....
        /*051c*/ 	.word	0x00010020


	//   ....[112]....
        /*0520*/ 	.word	0x00010090


	//   ....[113]....
        /*0524*/ 	.word	0x000101b0


	//   ....[114]....
        /*0528*/ 	.word	0x00010220


	//   ....[115]....
        /*052c*/ 	.word	0x00010290


	//   ....[116]....
        /*0530*/ 	.word	0x00010300


	//   ....[117]....
        /*0534*/ 	.word	0x00010450


	//   ....[118]....
        /*0538*/ 	.word	0x000104c0


	//   ....[119]....
        /*053c*/ 	.word	0x00010530


	//   ....[120]....
        /*0540*/ 	.word	0x000105a0


	//   ....[121]....
        /*0544*/ 	.word	0x00010620


	//   ....[122]....
        /*0548*/ 	.word	0x00010690


	//   ....[123]....
        /*054c*/ 	.word	0x00010700


	//   ....[124]....
        /*0550*/ 	.word	0x00010770


	//   ....[125]....
        /*0554*/ 	.word	0x000107e0


	//   ....[126]....
        /*0558*/ 	.word	0x00010840


	//   ....[127]....
        /*055c*/ 	.word	0x000108a0


	//   ....[128]....
        /*0560*/ 	.word	0x00010900


	//   ....[129]....
        /*0564*/ 	.word	0x00010970


	//   ....[130]....
        /*0568*/ 	.word	0x000109f0


	//   ....[131]....
        /*056c*/ 	.word	0x00010a60


	//   ....[132]....
        /*0570*/ 	.word	0x00010ad0


	//   ....[133]....
        /*0574*/ 	.word	0x00010b40


	//   ....[134]....
        /*0578*/ 	.word	0x00010bb0


	//   ....[135]....
        /*057c*/ 	.word	0x00010c20


	//   ....[136]....
        /*0580*/ 	.word	0x00010c90


	//   ....[137]....
        /*0584*/ 	.word	0x00010d00


	//   ....[138]....
        /*0588*/ 	.word	0x00010d80


	//   ....[139]....
        /*058c*/ 	.word	0x00010df0


	//   ....[140]....
        /*0590*/ 	.word	0x00010e60


	//   ....[141]....
        /*0594*/ 	.word	0x00010ed0


	//   ....[142]....
        /*0598*/ 	.word	0x00010f40


	//   ....[143]....
        /*059c*/ 	.word	0x00010fb0


	//   ....[144]....
        /*05a0*/ 	.word	0x00011020


	//   ....[145]....
        /*05a4*/ 	.word	0x00011090


	//   ....[146]....
        /*05a8*/ 	.word	0x00011110


	//   ....[147]....
        /*05ac*/ 	.word	0x00011180


	//   ....[148]....
        /*05b0*/ 	.word	0x000111f0


	//   ....[149]....
        /*05b4*/ 	.word	0x00011250


	//   ....[150]....
        /*05b8*/ 	.word	0x000112b0


	//   ....[151]....
        /*05bc*/ 	.word	0x00011310


	//   ....[152]....
        /*05c0*/ 	.word	0x00011370


	//   ....[153]....
        /*05c4*/ 	.word	0x00011400


	//   ....[154]....
        /*05c8*/ 	.word	0x00011470


	//   ....[155]....
        /*05cc*/ 	.word	0x000114e0


	//   ....[156]....
        /*05d0*/ 	.word	0x00011550


	//   ....[157]....
        /*05d4*/ 	.word	0x00011620


	//   ....[158]....
        /*05d8*/ 	.word	0x00011680


	//   ....[159]....
        /*05dc*/ 	.word	0x000116e0


	//   ....[160]....
        /*05e0*/ 	.word	0x00011740


	//----- nvinfo : EIATTR_EXIT_INSTR_OFFSETS
	.align		4
.L_2105:
        /*05e4*/ 	.byte	0x04, 0x1c
        /*05e6*/ 	.short	(.L_2107 - .L_2106)


	//   ....[0]....
.L_2106:
        /*05e8*/ 	.word	0x0000f700


	//   ....[1]....
        /*05ec*/ 	.word	0x0000f9a0


	//----- nvinfo : EIATTR_MAX_THREADS
	.align		4
.L_2107:
        /*05f0*/ 	.byte	0x04, 0x05
        /*05f2*/ 	.short	(.L_2109 - .L_2108)
.L_2108:
        /*05f4*/ 	.word	0x00000040
        /*05f8*/ 	.word	0x00000001
        /*05fc*/ 	.word	0x00000001


	//----- nvinfo : EIATTR_CRS_STACK_SIZE
	.align		4
.L_2109:
        /*0600*/ 	.byte	0x04, 0x1e
        /*0602*/ 	.short	(.L_2111 - .L_2110)
.L_2110:
        /*0604*/ 	.word	0x00000000
.L_2111:


//--------------------- .nv.info._Z25selective_scan_bwd_kernelI32Selective_Scan_bwd_kernel_traitsILi64ELi16ELb0ELb1ELb0ELb1ELb1EfN3c107complexIfEEEEv12SSMParamsBwd --------------------------
	.section	.nv.info._Z25selective_scan_bwd_kernelI32Selective_Scan_bwd_kernel_traitsILi64ELi16ELb0ELb1ELb0ELb1ELb1EfN3c107complexIfEEEEv12SSMParamsBwd,"",@"SHT_CUDA_INFO"
	.sectionflags	@""
	.align	4


	//----- nvinfo : EIATTR_CUDA_API_VERSION
	.align		4
        /*0000*/ 	.byte	0x04, 0x37
        /*0002*/ 	.short	(.L_2113 - .L_2112)
.L_2112:
        /*0004*/ 	.word	0x00000082


	//----- nvinfo : EIATTR_SW2861232_WAR
	.align		4
.L_2113:
        /*0008*/ 	.byte	0x01, 0x35
	.zero		2


	//----- nvinfo : EIATTR_PARAM_CBANK
	.align		4
        /*000c*/ 	.byte	0x04, 0x0a
        /*000e*/ 	.short	(.L_2115 - .L_2114)
	.align		4
.L_2114:
        /*0010*/ 	.word	index@(.nv.constant0._Z25selective_scan_bwd_kernelI32Selective_Scan_bwd_kernel_traitsILi64ELi16ELb0ELb1ELb0ELb1ELb1EfN3c107complexIfEEEEv12SSMParamsBwd)
        /*0014*/ 	.short	0x0160
        /*0016*/ 	.short	0x01f0


	//----- nvinfo : EIATTR_CBANK_PARAM_SIZE
	.align		4
.L_2115:
        /*0018*/ 	.byte	0x03, 0x19
        /*001a*/ 	.short	0x01f0


	//----- nvinfo : EIATTR_KPARAM_INFO
	.align		4
        /*001c*/ 	.byte	0x04, 0x17
        /*001e*/ 	.short	(.L_2117 - .L_2116)
.L_2116:
        /*0020*/ 	.word	0x00000000
        /*0024*/ 	.short	0x0000
        /*0026*/ 	.short	0x0000
        /*0028*/ 	.byte	0x00, 0xf0, 0xc1, 0x07


	//----- nvinfo : EIATTR_MAXREG_COUNT
	.align		4
.L_2117:
        /*002c*/ 	.byte	0x03, 0x1b
        /*002e*/ 	.short	0x00ff


	//----- nvinfo : EIATTR_NUM_BARRIERS
	.align		4
        /*0030*/ 	.byte	0x02, 0x4c
        /*0032*/ 	.byte	0x01
	.zero		1


	//----- nvinfo : EIATTR_ANNOTATIONS
	.align		4
        /*0034*/ 	.byte	0x04, 0x55
        /*0036*/ 	.short	(.L_2119 - .L_2118)


	//   ....[0]....
.L_2118:
        /* <DEDUP_REMOVED lines=11> */


	//----- nvinfo : EIATTR_MERCURY_ISA_VERSION
	.align		4
.L_2119:
        /*00d0*/ 	.byte	0x03, 0x5f
        /*00d2*/ 	.short	0x0000


	//----- nvinfo : EIATTR_COOP_GROUP_MASK_REGIDS
	.align		4
        /*00d4*/ 	.byte	0x04, 0x29
        /*00d6*/ 	.short	(.L_2121 - .L_2120)


	//   ....[0]....
.L_2120:
        /*00d8*/ 	.word	0xffffffff


	//   ....[1]....
        /*00dc*/ 	.word	0xffffffff


	//   ....[2]....
        /*00e0*/ 	.word	0xffffffff


	//   ....[3]....
        /*00e4*/ 	.word	0xffffffff


	//   ....[4]....
        /*00e8*/ 	.word	0xffffffff


	//   ....[5]....
        /*00ec*/ 	.word	0xffffffff


	//   ....[6]....
        /*00f0*/ 	.word	0xffffffff


	//   ....[7]....
        /*00f4*/ 	.word	0xffffffff


	//   ....[8]....
        /*00f8*/ 	.word	0xffffffff


	//   ....[9]....
        /*00fc*/ 	.word	0xffffffff


	//   ....[10]....
        /*0100*/ 	.word	0xffffffff


	//   ....[11]....
        /*0104*/ 	.word	0xffffffff


	//   ....[12]....
        /*0108*/ 	.word	0xffffffff


	//   ....[13]....
        /*010c*/ 	.word	0xffffffff


	//   ....[14]....
        /*0110*/ 	.word	0xffffffff


	//   ....[15]....
        /*0114*/ 	.word	0xffffffff


	//   ....[16]....
        /*0118*/ 	.word	0xffffffff


	//   ....[17]....
        /*011c*/ 	.word	0xffffffff


	//   ....[18]....
        /*0120*/ 	.word	0xffffffff


	//   ....[19]....
        /*0124*/ 	.word	0xffffffff


	//   ....[20]....
        /*0128*/ 	.word	0xffffffff


	//   ....[21]....
        /*012c*/ 	.word	0xffffffff


	//   ....[22]....
        /*0130*/ 	.word	0xffffffff


	//   ....[23]....
        /*0134*/ 	.word	0xffffffff


	//   ....[24]....
        /*0138*/ 	.word	0xffffffff


	//   ....[25]....
        /*013c*/ 	.word	0xffffffff


	//   ....[26]....
        /*0140*/ 	.word	0xffffffff


	//   ....[27]....
        /*0144*/ 	.word	0xffffffff


	//   ....[28]....
        /*0148*/ 	.word	0xffffffff


	//   ....[29]....
        /*014c*/ 	.word	0xffffffff


	//   ....[30]....
        /*0150*/ 	.word	0xffffffff


	//   ....[31]....
        /*0154*/ 	.word	0xffffffff


	//   ....[32]....
        /*0158*/ 	.word	0xffffffff


	//   ....[33]....
        /*015c*/ 	.word	0xffffffff


	//   ....[34]....
        /*0160*/ 	.word	0xffffffff


	//   ....[35]....
        /*0164*/ 	.word	0xffffffff


	//   ....[36]....
        /*0168*/ 	.word	0xffffffff


	//   ....[37]....
        /*016c*/ 	.word	0xffffffff


	//   ....[38]....
        /*0170*/ 	.word	0xffffffff


	//   ....[39]....
        /*0174*/ 	.word	0xffffffff


	//   ....[40]....
        /*0178*/ 	.word	0xffffffff


	//   ....[41]....
        /*017c*/ 	.word	0xffffffff


	//   ....[42]....
        /*0180*/ 	.word	0xffffffff


	//   ....[43]....
        /*0184*/ 	.word	0xffffffff


	//   ....[44]....
        /*0188*/ 	.word	0xffffffff


	//   ....[45]....
        /*018c*/ 	.word	0xffffffff


	//   ....[46]....
        /*0190*/ 	.word	0xffffffff


	//   ....[47]....
        /*0194*/ 	.word	0xffffffff


	//   ....[48]....
        /*0198*/ 	.word	0xffffffff


	//   ....[49]....
        /*019c*/ 	.word	0xffffffff


	//   ....[50]....
        /*01a0*/ 	.word	0xffffffff


	//   ....[51]....
        /*01a4*/ 	.word	0xffffffff


	//   ....[52]....
        /*01a8*/ 	.word	0xffffffff


	//   ....[53]....
        /*01ac*/ 	.word	0xffffffff


	//   ....[54]....
        /*01b0*/ 	.word	0xffffffff


	//   ....[55]....
        /*01b4*/ 	.word	0xffffffff


	//   ....[56]....
        /*01b8*/ 	.word	0xffffffff


	//   ....[57]....
        /*01bc*/ 	.word	0xffffffff


	//   ....[58]....
        /*01c0*/ 	.word	0xffffffff


	//   ....[59]....
        /*01c4*/ 	.word	0xffffffff


	//   ....[60]....
        /*01c8*/ 	.word	0xffffffff


	//   ....[61]....
        /*01cc*/ 	.word	0xffffffff


	//   ....[62]....
        /*01d0*/ 	.word	0xffffffff


	//   ....[63]....
        /*01d4*/ 	.word	0xffffffff


	//   ....[64]....
        /*01d8*/ 	.word	0xffffffff


	//   ....[65]....
        /*01dc*/ 	.word	0xffffffff


	//   ....[66]....
        /*01e0*/ 	.word	0xffffffff


	//   ....[67]....
        /*01e4*/ 	.word	0xffffffff


	//   ....[68]....
        /*01e8*/ 	.word	0xffffffff


	//   ....[69]....
        /*01ec*/ 	.word	0xffffffff


	//   ....[70]....
        /*01f0*/ 	.word	0xffffffff


	//   ....[71]....
        /*01f4*/ 	.word	0xffffffff


	//   ....[72]....
        /*01f8*/ 	.word	0xffffffff


	//   ....[73]....
        /*01fc*/ 	.word	0xffffffff


	//   ....[74]....
        /*0200*/ 	.word	0xffffffff


	//   ....[75]....
        /*0204*/ 	.word	0xffffffff


	//   ....[76]....
        /*0208*/ 	.word	0xffffffff


	//   ....[77]....
        /*020c*/ 	.word	0xffffffff


	//   ....[78]....
        /*0210*/ 	.word	0xffffffff


	//   ....[79]....
        /*0214*/ 	.word	0xffffffff


	//   ....[80]....
        /*0218*/ 	.word	0xffffffff


	//   ....[81]....
        /*021c*/ 	.word	0xffffffff


	//   ....[82]....
        /*0220*/ 	.word	0xffffffff


	//   ....[83]....
        /*0224*/ 	.word	0xffffffff


	//   ....[84]....
        /*0228*/ 	.word	0xffffffff


	//   ....[85]....
        /*022c*/ 	.word	0xffffffff


	//   ....[86]....
        /*0230*/ 	.word	0xffffffff


	//   ....[87]....
        /*0234*/ 	.word	0xffffffff


	//   ....[88]....
        /*0238*/ 	.word	0xffffffff


	//   ....[89]....
        /*023c*/ 	.word	0xffffffff


	//   ....[90]....
        /*0240*/ 	.word	0xffffffff


	//   ....[91]....
        /*0244*/ 	.word	0xffffffff


	//   ....[92]....
        /*0248*/ 	.word	0xffffffff


	//   ....[93]....
        /*024c*/ 	.word	0xffffffff


	//   ....[94]....
        /*0250*/ 	.word	0xffffffff


	//   ....[95]....
        /*0254*/ 	.word	0xffffffff


	//   ....[96]....
        /*0258*/ 	.word	0xffffffff


	//   ....[97]....
        /*025c*/ 	.word	0xffffffff


	//   ....[98]....
        /*0260*/ 	.word	0xffffffff


	//   ....[99]....
        /*0264*/ 	.word	0xffffffff


	//   ....[100]....
        /*0268*/ 	.word	0xffffffff


	//   ....[101]....
        /*026c*/ 	.word	0xffffffff


	//   ....[102]....
        /*0270*/ 	.word	0xffffffff


	//   ....[103]....
        /*0274*/ 	.word	0xffffffff


	//   ....[104]....
        /*0278*/ 	.word	0xffffffff


	//   ....[105]....
        /*027c*/ 	.word	0xffffffff


	//   ....[106]....
        /*0280*/ 	.word	0xffffffff


	//   ....[107]....
        /*0284*/ 	.word	0xffffffff


	//   ....[108]....
        /*0288*/ 	.word	0xffffffff


	//   ....[109]....
        /*028c*/ 	.word	0xffffffff


	//   ....[110]....
        /*0290*/ 	.word	0xffffffff


	//   ....[111]....
        /*0294*/ 	.word	0xffffffff


	//   ....[112]....
        /*0298*/ 	.word	0xffffffff


	//   ....[113]....
        /*029c*/ 	.word	0xffffffff


	//   ....[114]....
        /*02a0*/ 	.word	0xffffffff


	//   ....[115]....
        /*02a4*/ 	.word	0xffffffff


	//   ....[116]....
        /*02a8*/ 	.word	0xffffffff


	//   ....[117]....
        /*02ac*/ 	.word	0xffffffff


	//   ....[118]....
        /*02b0*/ 	.word	0xffffffff


	//   ....[119]....
        /*02b4*/ 	.word	0xffffffff


	//   ....[120]....
        /*02b8*/ 	.word	0xffffffff


	//   ....[121]....
        /*02bc*/ 	.word	0xffffffff


	//   ....[122]....
        /*02c0*/ 	.word	0xffffffff


	//   ....[123]....
        /*02c4*/ 	.word	0xffffffff


	//   ....[124]....
        /*02c8*/ 	.word	0xffffffff


	//   ....[125]....
        /*02cc*/ 	.word	0xffffffff


	//   ....[126]....
        /*02d0*/ 	.word	0xffffffff


	//   ....[127]....
        /*02d4*/ 	.word	0xffffffff


	//   ....[128]....
        /*02d8*/ 	.word	0xffffffff


	//   ....[129]....
        /*02dc*/ 	.word	0xffffffff


	//   ....[130]....
        /*02e0*/ 	.word	0xffffffff


	//   ....[131]....
        /*02e4*/ 	.word	0xffffffff


	//   ....[132]....
        /*02e8*/ 	.word	0xffffffff


	//   ....[133]....
        /*02ec*/ 	.word	0xffffffff


	//   ....[134]....
        /*02f0*/ 	.word	0xffffffff


	//   ....[135]....
        /*02f4*/ 	.word	0xffffffff


	//   ....[136]....
        /*02f8*/ 	.word	0xffffffff


	//   ....[137]....
        /*02fc*/ 	.word	0xffffffff


	//   ....[138]....
        /*0300*/ 	.word	0xffffffff


	//   ....[139]....
        /*0304*/ 	.word	0xffffffff


	//   ....[140]....
        /*0308*/ 	.word	0xffffffff


	//   ....[141]....
        /*030c*/ 	.word	0xffffffff


	//   ....[142]....
        /*0310*/ 	.word	0xffffffff


	//   ....[143]....
        /*0314*/ 	.word	0xffffffff


	//   ....[144]....
        /*0318*/ 	.word	0xffffffff


	//   ....[145]....
        /*031c*/ 	.word	0xffffffff


	//   ....[146]....
        /*0320*/ 	.word	0xffffffff


	//   ....[147]....
        /*0324*/ 	.word	0xffffffff


	//   ....[148]....
        /*0328*/ 	.word	0xffffffff


	//   ....[149]....
        /*032c*/ 	.word	0xffffffff


	//   ....[150]....
        /*0330*/ 	.word	0xffffffff


	//   ....[151]....
        /*0334*/ 	.word	0xffffffff


	//   ....[152]....
        /*0338*/ 	.word	0xffffffff


	//   ....[153]....
        /*033c*/ 	.word	0xffffffff


	//   ....[154]....
        /*0340*/ 	.word	0xffffffff


	//   ....[155]....
        /*0344*/ 	.word	0xffffffff


	//   ....[156]....
        /*0348*/ 	.word	0xffffffff


	//   ....[157]....
        /*034c*/ 	.word	0xffffffff


	//   ....[158]....
        /*0350*/ 	.word	0xffffffff


	//   ....[159]....
        /*0354*/ 	.word	0xffffffff


	//   ....[160]....
        /*0358*/ 	.word	0xffffffff


	//   ....[161]....
        /*035c*/ 	.word	0xffffffff


	//   ....[162]....
        /*0360*/ 	.word	0xffffffff


	//   ....[163]....
        /*0364*/ 	.word	0xffffffff


	//   ....[164]....
        /*0368*/ 	.word	0xffffffff


	//----- nvinfo : EIATTR_COOP_GROUP_INSTR_OFFSETS
	.align		4
.L_2121:
        /*036c*/ 	.byte	0x04, 0x28
        /*036e*/ 	.short	(.L_2123 - .L_2122)


	//   ....[0]....
.L_2122:
        /*0370*/ 	.word	0x00001300


	//   ....[1]....
        /*0374*/ 	.word	0x00001820


	//   ....[2]....
        /*0378*/ 	.word	0x00001db0


	//   ....[3]....
        /*037c*/ 	.word	0x000049d0


	//   ....[4]....
        /*0380*/ 	.word	0x00005050


	//   ....[5]....
        /*0384*/ 	.word	0x000058e0


	//   ....[6]....
        /*0388*/ 	.word	0x000062e0


	//   ....[7]....
        /*038c*/ 	.word	0x00008130


	//   ....[8]....
        /*0390*/ 	.word	0x00009aa0


	//   ....[9]....
        /*0394*/ 	.word	0x00009ac0


	//   ....[10]....
        /*0398*/ 	.word	0x00009ae0


	//   ....[11]....
        /*039c*/ 	.word	0x00009af0


	//   ....[12]....
        /*03a0*/ 	.word	0x00009b60


	//   ....[13]....
        /*03a4*/ 	.word	0x00009bd0


	//   ....[14]....
        /*03a8*/ 	.word	0x00009c30


	//   ....[15]....
        /*03ac*/ 	.word	0x00009c50


	//   ....[16]....
        /*03b0*/ 	.word	0x00009ca0


	//   ....[17]....
        /*03b4*/ 	.word	0x00009cd0


	//   ....[18]....
        /*03b8*/ 	.word	0x00009d30


	//   ....[19]....
        /*03bc*/ 	.word	0x00009d50


	//   ....[20]....
        /*03c0*/ 	.word	0x00009da0


	//   ....[21]....
        /*03c4*/ 	.word	0x00009dc0


	//   ....[22]....
        /*03c8*/ 	.word	0x00009e30


	//   ....[23]....
        /*03cc*/ 	.word	0x00009e50


	//   ....[24]....
        /*03d0*/ 	.word	0x00009e60


	//   ....[25]....
        /*03d4*/ 	.word	0x00009ec0


	//   ....[26]....
        /*03d8*/ 	.word	0x00009ee0


	//   ....[27]....
        /*03dc*/ 	.word	0x00009ef0


	//   ....[28]....
        /*03e0*/ 	.word	0x0000a050


	//   ....[29]....
        /*03e4*/ 	.word	0x0000a0b0


	//   ....[30]....
        /*03e8*/ 	.word	0x0000a110


	//   ....[31]....
        /*03ec*/ 	.word	0x0000a170


	//   ....[32]....
        /*03f0*/ 	.word	0x0000a190


	//   ....[33]....
        /*03f4*/ 	.word	0x0000a1a0


	//   ....[34]....
        /*03f8*/ 	.word	0x0000a1b0


	//   ....[35]....
        /*03fc*/ 	.word	0x0000a1c0


	//   ....[36]....
        /*0400*/ 	.word	0x0000a1d0


	//   ....[37]....
        /*0404*/ 	.word	0x0000a1e0


	//   ....[38]....
        /*0408*/ 	.word	0x0000a1f0


	//   ....[39]....
        /*040c*/ 	.word	0x0000a200


	//   ....[40]....
        /*0410*/ 	.word	0x0000b520


	//   ....[41]....
        /*0414*/ 	.word	0x0000b540


	//   ....[42]....
        /*0418*/ 	.word	0x0000b550


	//   ....[43]....
        /*041c*/ 	.word	0x0000b560


	//   ....[44]....
        /*0420*/ 	.word	0x0000b670


	//   ....[45]....
        /*0424*/ 	.word	0x0000b680


	//   ....[46]....
        /*0428*/ 	.word	0x0000b690


	//   ....[47]....
        /*042c*/ 	.word	0x0000b6a0


	//   ....[48]....
        /*0430*/ 	.word	0x0000b7b0


	//   ....[49]....
        /*0434*/ 	.word	0x0000b7d0


	//   ....[50]....
        /*0438*/ 	.word	0x0000b7e0


	//   ....[51]....
        /*043c*/ 	.word	0x0000b7f0


	//   ....[52]....
        /*0440*/ 	.word	0x0000b900


	//   ....[53]....
        /*0444*/ 	.word	0x0000b910


	//   ....[54]....
        /*0448*/ 	.word	0x0000b920


	//   ....[55]....
        /*044c*/ 	.word	0x0000b930


	//   ....[56]....
        /*0450*/ 	.word	0x0000ba40


	//   ....[57]....
        /*0454*/ 	.word	0x0000ba60


	//   ....[58]....
        /*0458*/ 	.word	0x0000ba70


	//   ....[59]....
        /*045c*/ 	.word	0x0000ba80


	//   ....[60]....
        /*0460*/ 	.word	0x0000bb80


	//   ....[61]....
        /*0464*/ 	.word	0x0000bb90


	//   ....[62]....
        /*0468*/ 	.word	0x0000bba0


	//   ....[63]....
        /*046c*/ 	.word	0x0000bbb0


	//   ....[64]....
        /*0470*/ 	.word	0x0000bbc0


	//   ....[65]....
        /*0474*/ 	.word	0x0000bbd0


	//   ....[66]....
        /*0478*/ 	.word	0x0000bbe0


	//   ....[67]....
        /*047c*/ 	.word	0x0000bc10


	//   ....[68]....
        /*0480*/ 	.word	0x0000bc40


	//   ....[69]....
        /*0484*/ 	.word	0x0000bc70


	//   ....[70]....
        /*0488*/ 	.word	0x0000bc80


	//   ....[71]....
        /*048c*/ 	.word	0x0000bc90


	//   ....[72]....
        /*0490*/ 	.word	0x0000f050


	//   ....[73]....
        /*0494*/ 	.word	0x0000f090


	//   ....[74]....
        /*0498*/ 	.word	0x0000f0d0


	//   ....[75]....
        /*049c*/ 	.word	0x0000f110


	//   ....[76]....
        /*04a0*/ 	.word	0x0000f1d0


	//   ....[77]....
        /*04a4*/ 	.word	0x0000f220


	//   ....[78]....
        /*04a8*/ 	.word	0x0000f250


	//   ....[79]....
        /*04ac*/ 	.word	0x0000f280


	//   ....[80]....
        /*04b0*/ 	.word	0x0000f300


	//   ....[81]....
        /*04b4*/ 	.word	0x0000f350


	//   ....[82]....
        /*04b8*/ 	.word	0x0000f380


	//   ....[83]....
        /*04bc*/ 	.word	0x0000f3b0


	//   ....[84]....
        /*04c0*/ 	.word	0x0000f440


	//   ....[85]....
        /*04c4*/ 	.word	0x0000f480


	//   ....[86]....
        /*04c8*/ 	.word	0x0000f4b0


	//   ....[87]....
        /*04cc*/ 	.word	0x0000f4e0


	//   ....[88]....
        /*04d0*/ 	.word	0x0000f570


	//   ....[89]....
        /*04d4*/ 	.word	0x0000f5b0


	//   ....[90]....
        /*04d8*/ 	.word	0x0000f5e0


	//   ....[91]....
        /*04dc*/ 	.word	0x0000f610


	//   ....[92]....
        /*04e0*/ 	.word	0x00010010


	//   ....[93]....
        /*04e4*/ 	.word	0x00010860


	//   ....[94]....
        /*04e8*/ 	.word	0x000111f0


	//   ....[95]....
        /*04ec*/ 	.word	0x00011a20


	//   ....[96]....
        /*04f0*/ 	.word	0x00011a40


	//   ....[97]....
        /*04f4*/ 	.word	0x00011a60


	//   ....[98]....
        /*04f8*/ 	.word	0x00011a80


	//   ....[99]....
        /*04fc*/ 	.word	0x00011aa0


	//   ....[100]....
        /*0500*/ 	.word	0x00011bf0


	//   ....[101]....
        /*0504*/ 	.word	0x00011c10


	//   ....[102]....
        /*0508*/ 	.word	0x00011c30


	//   ....[103]....
        /*050c*/ 	.word	0x00011c60


	//   ....[104]....
        /*0510*/ 	.word	0x00011c80


	//   ....[105]....
        /*0514*/ 	.word	0x00012070


	//   ....[106]....
        /*0518*/ 	.word	0x000120f0


	//   ....[107]....
        /*051c*/ 	.word	0x00012160


	//   ....[108]....
        /*0520*/ 	.word	0x000121d0


	//   ....[109]....
        /*0524*/ 	.word	0x00012320


	//   ....[110]....
        /*0528*/ 	.word	0x00012390


	//   ....[111]....
        /*052c*/ 	.word	0x00012400


	//   ....[112]....
        /*0530*/ 	.word	0x00012470


	//   ....[113]....
        /*0534*/ 	.word	0x000125b0


	//   ....[114]....
        /*0538*/ 	.word	0x00012620


	//   ....[115]....
        /*053c*/ 	.word	0x00012690


	//   ....[116]....
        /*0540*/ 	.word	0x00012700


	//   ....[117]....
        /*0544*/ 	.word	0x00012820


	//   ....[118]....
        /*0548*/ 	.word	0x00012890


	//   ....[119]....
        /*054c*/ 	.word	0x00012900


	//   ....[120]....
        /*0550*/ 	.word	0x00012970


	//   ....[121]....
        /*0554*/ 	.word	0x00012ad0


	//   ....[122]....
        /*0558*/ 	.word	0x00012b40


	//   ....[123]....
        /*055c*/ 	.word	0x00012bb0


	//   ....[124]....
        /*0560*/ 	.word	0x00012c20


	//   ....[125]....
        /*0564*/ 	.word	0x00012ca0


	//   ....[126]....
        /*0568*/ 	.word	0x00012d10


	//   ....[127]....
        /*056c*/ 	.word	0x00012d80


	//   ....[128]....
        /*0570*/ 	.word	0x00012df0


	//   ....[129]....
        /*0574*/ 	.word	0x00012e50


	//   ....[130]....
        /*0578*/ 	.word	0x00012eb0


	//   ....[131]....
        /*057c*/ 	.word	0x00012f10


	//   ....[132]....
        /*0580*/ 	.word	0x00012f70


	//   ....[133]....
        /*0584*/ 	.word	0x00012ff0


	//   ....[134]....
        /*0588*/ 	.word	0x00013070


	//   ....[135]....
        /*058c*/ 	.word	0x000130e0


	//   ....[136]....
        /*0590*/ 	.word	0x00013150


	//   ....[137]....
        /*0594*/ 	.word	0x000131d0


	//   ....[138]....
        /*0598*/ 	.word	0x00013240


	//   ....[139]....
        /*059c*/ 	.word	0x000132b0


	//   ....[140]....
        /*05a0*/ 	.word	0x00013320


	//   ....[141]....
        /*05a4*/ 	.word	0x000133a0


	//   ....[142]....
        /*05a8*/ 	.word	0x00013420


	//   ....[143]....
        /*05ac*/ 	.word	0x00013490


	//   ....[144]....
        /*05b0*/ 	.word	0x00013500


	//   ....[145]....
        /*05b4*/ 	.word	0x00013580


	//   ....[146]....
        /*05b8*/ 	.word	0x000135f0


	//   ....[147]....
        /*05bc*/ 	.word	0x00013660


	//   ....[148]....
        /*05c0*/ 	.word	0x000136d0


	//   ....[149]....
        /*05c4*/ 	.word	0x00013750


	//   ....[150]....
        /*05c8*/ 	.word	0x000137d0


	//   ....[151]....
        /*05cc*/ 	.word	0x00013840


	//   ....[152]....
        /*05d0*/ 	.word	0x000138b0


	//   ....[153]....
        /*05d4*/ 	.word	0x00013920


	//   ....[154]....
        /*05d8*/ 	.word	0x00013980


	//   ....[155]....
        /*05dc*/ 	.word	0x000139e0


	//   ....[156]....
        /*05e0*/ 	.word	0x00013a40


	//   ....[157]....
        /*05e4*/ 	.word	0x00013ad0


	//   ....[158]....
        /*05e8*/ 	.word	0x00013b40


	//   ....[159]....
        /*05ec*/ 	.word	0x00013bb0


	//   ....[160]....
        /*05f0*/ 	.word	0x00013c20


	//   ....[161]....
        /*05f4*/ 	.word	0x00013cf0


	//   ....[162]....
        /*05f8*/ 	.word	0x00013d50


	//   ....[163]....
        /*05fc*/ 	.word	0x00013db0


	//   ....[164]....
        /*0600*/ 	.word	0x00013e10


	//----- nvinfo : EIATTR_EXIT_INSTR_OFFSETS
	.align		4
.L_2123:
        /*0604*/ 	.byte	0x04, 0x1c
        /*0606*/ 	.short	(.L_2125 - .L_2124)


	//   ....[0]....
.L_2124:
        /*0608*/ 	.word	0x00011d70


	//   ....[1]....
        /*060c*/ 	.word	0x00012010


	//----- nvinfo : EIATTR_MAX_THREADS
	.align		4
.L_2125:
        /*0610*/ 	.byte	0x04, 0x05
        /*0612*/ 	.short	(.L_2127 - .L_2126)
.L_2126:
        /*0614*/ 	.word	0x00000040
        /*0618*/ 	.word	0x00000001
        /*061c*/ 	.word	0x00000001


	//----- nvinfo : EIATTR_CRS_STACK_SIZE
	.align		4
.L_2127:
        /*0620*/ 	.byte	0x04, 0x1e
        /*0622*/ 	.short	(.L_2129 - .L_2128)
.L_2128:
        /*0624*/ 	.word	0x00000000
.L_2129:


//--------------------- .nv.info._Z25selective_scan_bwd_kernelI32Selective_Scan_bwd_kernel_traitsILi64ELi16ELb0ELb1ELb1ELb0ELb0EfN3c107complexIfEEEEv12SSMParamsBwd --------------------------
	.section	.nv.info._Z25selective_scan_bwd_kernelI32Selective_Scan_bwd_kernel_traitsILi64ELi16ELb0ELb1ELb1ELb0ELb0EfN3c107complexIfEEEEv12SSMParamsBwd,"",@"SHT_CUDA_INFO"
	.sectionflags	@""
	.align	4


	//----- nvinfo : EIATTR_CUDA_API_VERSION
	.align		4
        /*0000*/ 	.byte	0x04, 0x37
        /*0002*/ 	.short	(.L_2131 - .L_2130)
.L_2130:
        /*0004*/ 	.word	0x00000082


	//----- nvinfo : EIATTR_SW2861232_WAR
	.align		4
.L_2131:
        /*0008*/ 	.byte	0x01, 0x35
	.zero		2


	//----- nvinfo : EIATTR_PARAM_CBANK
	.align		4
        /*000c*/ 	.byte	0x04, 0x0a
        /*000e*/ 	.short	(.L_2133 - .L_2132)
	.align		4
.L_2132:
        /*0010*/ 	.word	index@(.nv.constant0._Z25selective_scan_bwd_kernelI32Selective_Scan_bwd_kernel_traitsILi64ELi16ELb0ELb1ELb1ELb0ELb0EfN3c107complexIfEEEEv12SSMParamsBwd)
        /*0014*/ 	.short	0x0160
        /*0016*/ 	.short	0x01f0


	//----- nvinfo : EIATTR_CBANK_PARAM_SIZE
	.align		4
.L_2133:
        /*0018*/ 	.byte	0x03, 0x19
        /*001a*/ 	.short	0x01f0


	//----- nvinfo : EIATTR_KPARAM_INFO
	.align		4
        /*001c*/ 	.byte	0x04, 0x17
        /*001e*/ 	.short	(.L_2135 - .L_2134)
.L_2134:
        /*0020*/ 	.word	0x00000000
        /*0024*/ 	.short	0x0000
        /*0026*/ 	.short	0x0000
        /*0028*/ 	.byte	0x00, 0xf0, 0xc1, 0x07


	//----- nvinfo : EIATTR_MAXREG_COUNT
	.align		4
.L_2135:
        /*002c*/ 	.byte	0x03, 0x1b
        /*002e*/ 	.short	0x00ff


	//----- nvinfo : EIATTR_NUM_BARRIERS
	.align		4
        /*0030*/ 	.byte	0x02, 0x4c
        /*0032*/ 	.byte	0x01
	.zero		1


	//----- nvinfo : EIATTR_ANNOTATIONS
	.align		4
        /*0034*/ 	.byte	0x04, 0x55
        /*0036*/ 	.short	(.L_2137 - .L_2136)


	//   ....[0]....
.L_2136:
        /*0038*/ 	.word	0x00000001
        /*003c*/ 	.byte	0x20, 0x02, 0x00, 0x00, 0x01, 0x00, 0x00, 0x00, 0x50, 0x02, 0x00, 0x00, 0x01, 0x00, 0x00, 0x00
        /*004c*/ 	.byte	0x80, 0x0a, 0x00, 0x00, 0x01, 0x00, 0x00, 0x00, 0xa0, 0x0a, 0x00, 0x00, 0x01, 0x00, 0x00, 0x00
        /*005c*/ 	.byte	0x70, 0x0b, 0x00, 0x00, 0x01, 0x00, 0x00, 0x00, 0xf0, 0x1e, 0x00, 0x00, 0x01, 0x00, 0x00, 0x00
        /*006c*/ 	.byte	0x00, 0xc6, 0x00, 0x00, 0x01, 0x00, 0x00, 0x00, 0x90, 0xcf, 0x00, 0x00, 0x01, 0x00, 0x00, 0x00
        /*007c*/ 	.byte	0x80, 0xd4, 0x00, 0x00, 0x01, 0x00, 0x00, 0x00, 0x60, 0xd6, 0x00, 0x00


	//----- nvinfo : EIATTR_MERCURY_ISA_VERSION
	.align		4
.L_2137:
        /*0088*/ 	.byte	0x03, 0x5f
        /*008a*/ 	.short	0x0000


	//----- nvinfo : EIATTR_COOP_GROUP_MASK_REGIDS
	.align		4
        /*008c*/ 	.byte	0x04, 0x29
        /*008e*/ 	.short	(.L_2139 - .L_2138)


	//   ....[0]....
.L_2138:
        /*0090*/ 	.word	0xffffffff


	//   ....[1]....
        /*0094*/ 	.word	0xffffffff


	//   ....[2]....
        /*0098*/ 	.word	0xffffffff


	//   ....[3]....
        /*009c*/ 	.word	0xffffffff


	//   ....[4]....
        /*00a0*/ 	.word	0xffffffff


	//   ....[5]....
        /*00a4*/ 	.word	0xffffffff


	//   ....[6]....
        /*00a8*/ 	.word	0xffffffff


	//   ....[7]....
        /*00ac*/ 	.word	0xffffffff


	//   ....[8]....
        /*00b0*/ 	.word	0xffffffff


	//   ....[9]....
        /*00b4*/ 	.word	0xffffffff


	//   ....[10]....
        /*00b8*/ 	.word	0xffffffff


	//   ....[11]....
        /*00bc*/ 	.word	0xffffffff


	//   ....[12]....
        /*00c0*/ 	.word	0xffffffff


	//   ....[13]....
        /*00c4*/ 	.word	0xffffffff


	//   ....[14]....
        /*00c8*/ 	.word	0xffffffff


	//   ....[15]....
        /*00cc*/ 	.word	0xffffffff


	//   ....[16]....
        /*00d0*/ 	.word	0xffffffff


	//   ....[17]....
        /*00d4*/ 	.word	0xffffffff


	//   ....[18]....
        /*00d8*/ 	.word	0xffffffff


	//   ....[19]....
        /*00dc*/ 	.word	0xffffffff


	//   ....[20]....
        /*00e0*/ 	.word	0xffffffff


	//   ....[21]....
        /*00e4*/ 	.word	0xffffffff


	//   ....[22]....
        /*00e8*/ 	.word	0xffffffff


	//   ....[23]....
        /*00ec*/ 	.word	0xffffffff


	//   ....[24]....
        /*00f0*/ 	.word	0xffffffff


	//   ....[25]....
        /*00f4*/ 	.word	0xffffffff


	//   ....[26]....
        /*00f8*/ 	.word	0xffffffff


	//   ....[27]....
        /*00fc*/ 	.word	0xffffffff


	//   ....[28]....
        /*0100*/ 	.word	0xffffffff


	//   ....[29]....
        /*0104*/ 	.word	0xffffffff


	//   ....[30]....
        /*0108*/ 	.word	0xffffffff


	//   ....[31]....
        /*010c*/ 	.word	0xffffffff


	//   ....[32]....
        /*0110*/ 	.word	0xffffffff


	//   ....[33]....
        /*0114*/ 	.word	0xffffffff


	//   ....[34]....
        /*0118*/ 	.word	0xffffffff


	//   ....[35]....
        /*011c*/ 	.word	0xffffffff


	//   ....[36]....
        /*0120*/ 	.word	0xffffffff


	//   ....[37]....
        /*0124*/ 	.word	0xffffffff


	//   ....[38]....
        /*0128*/ 	.word	0xffffffff


	//   ....[39]....
        /*012c*/ 	.word	0xffffffff


	//   ....[40]....
        /*0130*/ 	.word	0xffffffff


	//   ....[41]....
        /*0134*/ 	.word	0xffffffff


	//   ....[42]....
        /*0138*/ 	.word	0xffffffff


	//   ....[43]....
        /*013c*/ 	.word	0xffffffff


	//   ....[44]....
        /*0140*/ 	.word	0xffffffff


	//   ....[45]....
        /*0144*/ 	.word	0xffffffff


	//   ....[46]....
        /*0148*/ 	.word	0xffffffff


	//   ....[47]....
        /*014c*/ 	.word	0xffffffff


	//   ....[48]....
        /*0150*/ 	.word	0xffffffff


	//   ....[49]....
        /*0154*/ 	.word	0xffffffff


	//   ....[50]....
        /*0158*/ 	.word	0xffffffff


	//   ....[51]....
        /*015c*/ 	.word	0xffffffff


	//   ....[52]....
        /*0160*/ 	.word	0xffffffff


	//   ....[53]....
        /*0164*/ 	.word	0xffffffff


	//   ....[54]....
        /*0168*/ 	.word	0xffffffff


	//   ....[55]....
        /*016c*/ 	.word	0xffffffff


	//   ....[56]....
        /*0170*/ 	.word	0xffffffff


	//   ....[57]....
        /*0174*/ 	.word	0xffffffff


	//   ....[58]....
        /*0178*/ 	.word	0xffffffff


	//   ....[59]....
        /*017c*/ 	.word	0xffffffff


	//   ....[60]....
        /*0180*/ 	.word	0xffffffff


	//   ....[61]....
        /*0184*/ 	.word	0xffffffff


	//   ....[62]....
        /*0188*/ 	.word	0xffffffff


	//   ....[63]....
        /*018c*/ 	.word	0xffffffff


	//   ....[64]....
        /*0190*/ 	.word	0xffffffff


	//   ....[65]....
        /*0194*/ 	.word	0xffffffff


	//   ....[66]....
        /*0198*/ 	.word	0xffffffff


	//   ....[67]....
        /*019c*/ 	.word	0xffffffff


	//   ....[68]....
        /*01a0*/ 	.word	0xffffffff


	//   ....[69]....
        /*01a4*/ 	.word	0xffffffff


	//   ....[70]....
        /*01a8*/ 	.word	0xffffffff


	//   ....[71]....
        /*01ac*/ 	.word	0xffffffff


	//   ....[72]....
        /*01b0*/ 	.word	0xffffffff


	//   ....[73]....
        /*01b4*/ 	.word	0xffffffff


	//   ....[74]....
        /*01b8*/ 	.word	0xffffffff


	//   ....[75]....
        /*01bc*/ 	.word	0xffffffff


	//   ....[76]....
        /*01c0*/ 	.word	0xffffffff


	//   ....[77]....
        /*01c4*/ 	.word	0xffffffff


	//   ....[78]....
        /*01c8*/ 	.word	0xffffffff


	//   ....[79]....
        /*01cc*/ 	.word	0xffffffff


	//   ....[80]....
        /*01d0*/ 	.word	0xffffffff


	//   ....[81]....
        /*01d4*/ 	.word	0xffffffff


	//   ....[82]....
        /*01d8*/ 	.word	0xffffffff


	//   ....[83]....
        /*01dc*/ 	.word	0xffffffff


	//   ....[84]....
        /*01e0*/ 	.word	0xffffffff


	//   ....[85]....
        /*01e4*/ 	.word	0xffffffff


	//   ....[86]....
        /*01e8*/ 	.word	0xffffffff


	//   ....[87]....
        /*01ec*/ 	.word	0xffffffff


	//   ....[88]....
        /*01f0*/ 	.word	0xffffffff


	//   ....[89]....
        /*01f4*/ 	.word	0xffffffff


	//   ....[90]....
        /*01f8*/ 	.word	0xffffffff


	//   ....[91]....
        /*01fc*/ 	.word	0xffffffff


	//   ....[92]....
        /*0200*/ 	.word	0xffffffff


	//   ....[93]....
        /*0204*/ 	.word	0xffffffff


	//   ....[94]....
        /*0208*/ 	.word	0xffffffff


	//   ....[95]....
        /*020c*/ 	.word	0xffffffff


	//   ....[96]....
        /*0210*/ 	.word	0xffffffff


	//   ....[97]....
        /*0214*/ 	.word	0xffffffff


	//   ....[98]....
        /*0218*/ 	.word	0xffffffff


	//   ....[99]....
        /*021c*/ 	.word	0xffffffff


	//   ....[100]....
        /*0220*/ 	.word	0xffffffff


	//   ....[101]....
        /*0224*/ 	.word	0xffffffff


	//   ....[102]....
        /*0228*/ 	.word	0xffffffff


	//   ....[103]....
        /*022c*/ 	.word	0xffffffff


	//   ....[104]....
        /*0230*/ 	.word	0xffffffff


	//   ....[105]....
        /*0234*/ 	.word	0xffffffff


	//   ....[106]....
        /*0238*/ 	.word	0xffffffff


	//   ....[107]....
        /*023c*/ 	.word	0xffffffff


	//   ....[108]....
        /*0240*/ 	.word	0xffffffff


	//   ....[109]....
        /*0244*/ 	.word	0xffffffff


	//   ....[110]....
        /*0248*/ 	.word	0xffffffff


	//   ....[111]....
        /*024c*/ 	.word	0xffffffff


	//   ....[112]....
        /*0250*/ 	.word	0xffffffff


	//   ....[113]....
        /*0254*/ 	.word	0xffffffff


	//   ....[114]....
        /*0258*/ 	.word	0xffffffff


	//   ....[115]....
        /*025c*/ 	.word	0xffffffff


	//   ....[116]....
        /*0260*/ 	.word	0xffffffff


	//   ....[117]....
        /*0264*/ 	.word	0xffffffff


	//   ....[118]....
        /*0268*/ 	.word	0xffffffff


	//   ....[119]....
        /*026c*/ 	.word	0xffffffff


	//   ....[120]....
        /*0270*/ 	.word	0xffffffff


	//   ....[121]....
        /*0274*/ 	.word	0xffffffff


	//   ....[122]....
        /*0278*/ 	.word	0xffffffff


	//   ....[123]....
        /*027c*/ 	.word	0xffffffff


	//   ....[124]....
        /*0280*/ 	.word	0xffffffff


	//   ....[125]....
        /*0284*/ 	.word	0xffffffff


	//   ....[126]....
        /*0288*/ 	.word	0xffffffff


	//   ....[127]....
        /*028c*/ 	.word	0xffffffff


	//   ....[128]....
        /*0290*/ 	.word	0xffffffff


	//   ....[129]....
        /*0294*/ 	.word	0xffffffff


	//   ....[130]....
        /*0298*/ 	.word	0xffffffff


	//   ....[131]....
        /*029c*/ 	.word	0xffffffff


	//   ....[132]....
        /*02a0*/ 	.word	0xffffffff


	//   ....[133]....
        /*02a4*/ 	.word	0xffffffff


	//   ....[134]....
        /*02a8*/ 	.word	0xffffffff


	//   ....[135]....
        /*02ac*/ 	.word	0xffffffff


	//   ....[136]....
        /*02b0*/ 	.word	0xffffffff


	//   ....[137]....
        /*02b4*/ 	.word	0xffffffff


	//   ....[138]....
        /*02b8*/ 	.word	0xffffffff


	//   ....[139]....
        /*02bc*/ 	.word	0xffffffff


	//   ....[140]....
        /*02c0*/ 	.word	0xffffffff


	//   ....[141]....
        /*02c4*/ 	.word	0xffffffff


	//   ....[142]....
        /*02c8*/ 	.word	0xffffffff


	//   ....[143]....
        /*02cc*/ 	.word	0xffffffff


	//   ....[144]....
        /*02d0*/ 	.word	0xffffffff


	//   ....[145]....
        /*02d4*/ 	.word	0xffffffff


	//   ....[146]....
        /*02d8*/ 	.word	0xffffffff


	//   ....[147]....
        /*02dc*/ 	.word	0xffffffff


	//   ....[148]....
        /*02e0*/ 	.word	0xffffffff


	//   ....[149]....
        /*02e4*/ 	.word	0xffffffff


	//   ....[150]....
        /*02e8*/ 	.word	0xffffffff


	//----- nvinfo : EIATTR_COOP_GROUP_INSTR_OFFSETS
	.align		4
.L_2139:
        /*02ec*/ 	.byte	0x04, 0x28
        /*02ee*/ 	.short	(.L_2141 - .L_2140)


	//   ....[0]....
.L_2140:
        /*02f0*/ 	.word	0x00001300


	//   ....[1]....
        /*02f4*/ 	.word	0x000017e0


	//   ....[2]....
        /*02f8*/ 	.word	0x00001ce0


	//   ....[3]....
        /*02fc*/ 	.word	0x00003240


	//   ....[4]....
        /*0300*/ 	.word	0x000041d0


	//   ....[5]....
        /*0304*/ 	.word	0x000059e0


	//   ....[6]....
        /*0308*/ 	.word	0x00005a00


	//   ....[7]....
        /*030c*/ 	.word	0x00005a20


	//   ....[8]....
        /*0310*/ 	.word	0x00005a30


	//   ....[9]....
        /*0314*/ 	.word	0x00005ab0


	//   ....[10]....
        /*0318*/ 	.word	0x00005ae0


	//   ....[11]....
        /*031c*/ 	.word	0x00005b20


	//   ....[12]....
        /*0320*/ 	.word	0x00005b30


	//   ....[13]....
        /*0324*/ 	.word	0x00005bb0


	//   ....[14]....
        /*0328*/ 	.word	0x00005bd0


	//   ....[15]....
        /*032c*/ 	.word	0x00005c10


	//   ....[16]....
        /*0330*/ 	.word	0x00005c30


	//   ....[17]....
        /*0334*/ 	.word	0x00005cc0


	//   ....[18]....
        /*0338*/ 	.word	0x00005d00


	//   ....[19]....
        /*033c*/ 	.word	0x00005d20


	//   ....[20]....
        /*0340*/ 	.word	0x00005d30


	//   ....[21]....
        /*0344*/ 	.word	0x00005e00


	//   ....[22]....
        /*0348*/ 	.word	0x00005e10


	//   ....[23]....
        /*034c*/ 	.word	0x00005e20


	//   ....[24]....
        /*0350*/ 	.word	0x00005e30


	//   ....[25]....
        /*0354*/ 	.word	0x00005f70


	//   ....[26]....
        /*0358*/ 	.word	0x00005fc0


	//   ....[27]....
        /*035c*/ 	.word	0x00006010


	//   ....[28]....
        /*0360*/ 	.word	0x00006060


	//   ....[29]....
        /*0364*/ 	.word	0x00006080


	//   ....[30]....
        /*0368*/ 	.word	0x00006090


	//   ....[31]....
        /*036c*/ 	.word	0x000060a0


	//   ....[32]....
        /*0370*/ 	.word	0x000060b0


	//   ....[33]....
        /*0374*/ 	.word	0x000060c0


	//   ....[34]....
        /*0378*/ 	.word	0x000060d0


	//   ....[35]....
        /*037c*/ 	.word	0x000060e0


	//   ....[36]....
        /*0380*/ 	.word	0x000060f0


	//   ....[37]....
        /*0384*/ 	.word	0x00007410


	//   ....[38]....
        /*0388*/ 	.word	0x00007430


	//   ....[39]....
        /*038c*/ 	.word	0x00007440


	//   ....[40]....
        /*0390*/ 	.word	0x00007450


	//   ....[41]....
        /*0394*/ 	.word	0x00007560


	//   ....[42]....
        /*0398*/ 	.word	0x00007570


	//   ....[43]....
        /*039c*/ 	.word	0x00007580


	//   ....[44]....
        /*03a0*/ 	.word	0x00007590


	//   ....[45]....
        /*03a4*/ 	.word	0x000076a0


	//   ....[46]....
        /*03a8*/ 	.word	0x000076c0


	//   ....[47]....
        /*03ac*/ 	.word	0x000076d0


	//   ....[48]....
        /*03b0*/ 	.word	0x000076e0


	//   ....[49]....
        /*03b4*/ 	.word	0x000077f0


	//   ....[50]....
        /*03b8*/ 	.word	0x00007800


	//   ....[51]....
        /*03bc*/ 	.word	0x00007810


	//   ....[52]....
        /*03c0*/ 	.word	0x00007820


	//   ....[53]....
        /*03c4*/ 	.word	0x00007930


	//   ....[54]....
        /*03c8*/ 	.word	0x00007950


	//   ....[55]....
        /*03cc*/ 	.word	0x00007960


	//   ....[56]....
        /*03d0*/ 	.word	0x00007970


	//   ....[57]....
        /*03d4*/ 	.word	0x00007a70


	//   ....[58]....
        /*03d8*/ 	.word	0x00007a80


	//   ....[59]....
        /*03dc*/ 	.word	0x00007a90


	//   ....[60]....
        /*03e0*/ 	.word	0x00007aa0


	//   ....[61]....
        /*03e4*/ 	.word	0x00007ab0


	//   ....[62]....
        /*03e8*/ 	.word	0x00007ac0


	//   ....[63]....
        /*03ec*/ 	.word	0x00007ae0


	//   ....[64]....
        /*03f0*/ 	.word	0x00007b10


	//   ....[65]....
        /*03f4*/ 	.word	0x00007b40


	//   ....[66]....
        /*03f8*/ 	.word	0x00007b50


	//   ....[67]....
        /*03fc*/ 	.word	0x00007b60


	//   ....[68]....
        /*0400*/ 	.word	0x00007b70


	//   ....[69]....
        /*0404*/ 	.word	0x0000bc50


	//   ....[70]....
        /*0408*/ 	.word	0x0000bc90


	//   ....[71]....
        /*040c*/ 	.word	0x0000bd90


	//   ....[72]....
        /*0410*/ 	.word	0x0000bdc0


	//   ....[73]....
        /*0414*/ 	.word	0x0000bea0


	//   ....[74]....
        /*0418*/ 	.word	0x0000bed0


	//   ....[75]....
        /*041c*/ 	.word	0x0000bf70


	//   ....[76]....
        /*0420*/ 	.word	0x0000bf90


	//   ....[77]....
        /*0424*/ 	.word	0x0000bfd0


	//   ....[78]....
        /*0428*/ 	.word	0x0000c000


	//   ....[79]....
        /*042c*/ 	.word	0x0000c3b0


	//   ....[80]....
        /*0430*/ 	.word	0x0000cd10


	//   ....[81]....
        /*0434*/ 	.word	0x0000d510


	//   ....[82]....
        /*0438*/ 	.word	0x0000d530


	//   ....[83]....
        /*043c*/ 	.word	0x0000d550


	//   ....[84]....
        /*0440*/ 	.word	0x0000d570


	//   ....[85]....
        /*0444*/ 	.word	0x0000d590


	//   ....[86]....
        /*0448*/ 	.word	0x0000d6e0


	//   ....[87]....
        /*044c*/ 	.word	0x0000d700


	//   ....[88]....
        /*0450*/ 	.word	0x0000d720


	//   ....[89]....
        /*0454*/ 	.word	0x0000d750


	//   ....[90]....
        /*0458*/ 	.word	0x0000d770


	//   ....[91]....
        /*045c*/ 	.word	0x0000da40


	//   ....[92]....
        /*0460*/ 	.word	0x0000dac0


	//   ....[93]....
        /*0464*/ 	.word	0x0000db30


	//   ....[94]....
        /*0468*/ 	.word	0x0000dba0


	//   ....[95]....
        /*046c*/ 	.word	0x0000dcf0


	//   ....[96]....
        /*0470*/ 	.word	0x0000dd60


	//   ....[97]....
        /*0474*/ 	.word	0x0000ddd0


	//   ....[98]....
        /*0478*/ 	.word	0x0000de40


	//   ....[99]....
        /*047c*/ 	.word	0x0000df80


	//   ....[100]....
        /*0480*/ 	.word	0x0000dff0


	//   ....[101]....
        /*0484*/ 	.word	0x0000e060


	//   ....[102]....
        /*0488*/ 	.word	0x0000e0d0


	//   ....[103]....
        /*048c*/ 	.word	0x0000e1f0


	//   ....[104]....
        /*0490*/ 	.word	0x0000e260


	//   ....[105]....
        /*0494*/ 	.word	0x0000e2d0


	//   ....[106]....
        /*0498*/ 	.word	0x0000e340


	//   ....[107]....
        /*049c*/ 	.word	0x0000e480


	//   ....[108]....
        /*04a0*/ 	.word	0x0000e4f0


	//   ....[109]....
        /*04a4*/ 	.word	0x0000e560


	//   ....[110]....
        /*04a8*/ 	.word	0x0000e5d0


	//   ....[111]....
        /*04ac*/ 	.word	0x0000e640


	//   ....[112]....
        /*04b0*/ 	.word	0x0000e6b0


	//   ....[113]....
        /*04b4*/ 	.word	0x0000e720


	//   ....[114]....
        /*04b8*/ 	.word	0x0000e790


	//   ....[115]....
        /*04bc*/ 	.word	0x0000e800


	//   ....[116]....
        /*04c0*/ 	.word	0x0000e850


	//   ....[117]....
        /*04c4*/ 	.word	0x0000e8a0


	//   ....[118]....
        /*04c8*/ 	.word	0x0000e8f0


	//   ....[119]....
        /*04cc*/ 	.word	0x0000e970


	//   ....[120]....
        /*04d0*/ 	.word	0x0000e9f0


	//   ....[121]....
        /*04d4*/ 	.word	0x0000ea60


	//   ....[122]....
        /*04d8*/ 	.word	0x0000ead0


	//   ....[123]....
        /*04dc*/ 	.word	0x0000eb40


	//   ....[124]....
        /*04e0*/ 	.word	0x0000ebb0


	//   ....[125]....
        /*04e4*/ 	.word	0x0000ec20


	//   ....[126]....
        /*04e8*/ 	.word	0x0000ec90


	//   ....[127]....
        /*04ec*/ 	.word	0x0000ed00


	//   ....[128]....
        /*04f0*/ 	.word	0x0000ed80


	//   ....[129]....
        /*04f4*/ 	.word	0x0000edf0


	//   ....[130]....
        /*04f8*/ 	.word	0x0000ee60


	//   ....[131]....
        /*04fc*/ 	.word	0x0000eed0


	//   ....[132]....
        /*0500*/ 	.word	0x0000ef40


	//   ....[133]....
        /*0504*/ 	.word	0x0000efb0


	//   ....[134]....
        /*0508*/ 	.word	0x0000f020


	//   ....[135]....
        /*050c*/ 	.word	0x0000f090


	//   ....[136]....
        /*0510*/ 	.word	0x0000f110


	//   ....[137]....
        /*0514*/ 	.word	0x0000f180


	//   ....[138]....
        /*0518*/ 	.word	0x0000f1f0


	//   ....[139]....
        /*051c*/ 	.word	0x0000f240


	//   ....[140]....
        /*0520*/ 	.word	0x0000f290


	//   ....[141]....
        /*0524*/ 	.word	0x0000f2e0


	//   ....[142]....
        /*0528*/ 	.word	0x0000f330


	//   ....[143]....
        /*052c*/ 	.word	0x0000f3a0


	//   ....[144]....
        /*0530*/ 	.word	0x0000f410


	//   ....[145]....
        /*0534*/ 	.word	0x0000f480


	//   ....[146]....
        /*0538*/ 	.word	0x0000f4f0


	//   ....[147]....
        /*053c*/ 	.word	0x0000f5b0


	//   ....[148]....
        /*0540*/ 	.word	0x0000f600


	//   ....[149]....
        /*0544*/ 	.word	0x0000f650


	//   ....[150]....
        /*0548*/ 	.word	0x0000f6a0


	//----- nvinfo : EIATTR_EXIT_INSTR_OFFSETS
	.align		4
.L_2141:
        /*054c*/ 	.byte	0x04, 0x1c
        /*054e*/ 	.short	(.L_2143 - .L_2142)


	//   ....[0]....
.L_2142:
        /*0550*/ 	.word	0x0000d860


	//   ....[1]....
        /*0554*/ 	.word	0x0000d9e0


	//----- nvinfo : EIATTR_MAX_THREADS
	.align		4
.L_2143:
        /*0558*/ 	.byte	0x04, 0x05
        /*055a*/ 	.short	(.L_2145 - .L_2144)
.L_2144:
        /*055c*/ 	.word	0x00000040
        /*0560*/ 	.word	0x00000001
        /*0564*/ 	.word	0x00000001


	//----- nvinfo : EIATTR_CRS_STACK_SIZE
	.align		4
.L_2145:
        /*0568*/ 	.byte	0x04, 0x1e
        /*056a*/ 	.short	(.L_2147 - .L_2146)
.L_2146:
        /*056c*/ 	.word	0x00000000
.L_2147:


//--------------------- .nv.info._Z25selective_scan_bwd_kernelI32Selective_Scan_bwd_kernel_traitsILi64ELi16ELb0ELb1ELb1ELb0ELb1EfN3c107complexIfEEEEv12SSMParamsBwd --------------------------
	.section	.nv.info._Z25selective_scan_bwd_kernelI32Selective_Scan_bwd_kernel_traitsILi64ELi16ELb0ELb1ELb1ELb0ELb1EfN3c107complexIfEEEEv12SSMParamsBwd,"",@"SHT_CUDA_INFO"
	.sectionflags	@""
	.align	4


	//----- nvinfo : EIATTR_CUDA_API_VERSION
	.align		4
        /*0000*/ 	.byte	0x04, 0x37
        /*0002*/ 	.short	(.L_2149 - .L_2148)
.L_2148:
        /*0004*/ 	.word	0x00000082


	//----- nvinfo : EIATTR_SW2861232_WAR
	.align		4
.L_2149:
        /*0008*/ 	.byte	0x01, 0x35
	.zero		2


	//----- nvinfo : EIATTR_PARAM_CBANK
	.align		4
        /*000c*/ 	.byte	0x04, 0x0a
        /*000e*/ 	.short	(.L_2151 - .L_2150)
	.align		4
.L_2150:
        /*0010*/ 	.word	index@(.nv.constant0._Z25selective_scan_bwd_kernelI32Selective_Scan_bwd_kernel_traitsILi64ELi16ELb0ELb1ELb1ELb0ELb1EfN3c107complexIfEEEEv12SSMParamsBwd)
        /*0014*/ 	.short	0x0160
        /*0016*/ 	.short	0x01f0


	//----- nvinfo : EIATTR_CBANK_PARAM_SIZE
	.align		4
.L_2151:
        /*0018*/ 	.byte	0x03, 0x19
        /*001a*/ 	.short	0x01f0


	//----- nvinfo : EIATTR_KPARAM_INFO
	.align		4
        /*001c*/ 	.byte	0x04, 0x17
        /*001e*/ 	.short	(.L_2153 - .L_2152)
.L_2152:
        /*0020*/ 	.word	0x00000000
        /*0024*/ 	.short	0x0000
        /*0026*/ 	.short	0x0000
        /*0028*/ 	.byte	0x00, 0xf0, 0xc1, 0x07


	//----- nvinfo : EIATTR_MAXREG_COUNT
	.align		4
.L_2153:
        /*002c*/ 	.byte	0x03, 0x1b
        /*002e*/ 	.short	0x00ff


	//----- nvinfo : EIATTR_NUM_BARRIERS
	.align		4
        /*0030*/ 	.byte	0x02, 0x4c
        /*0032*/ 	.byte	0x01
	.zero		1


	//----- nvinfo : EIATTR_ANNOTATIONS
	.align		4
        /*0034*/ 	.byte	0x04, 0x55
        /*0036*/ 	.short	(.L_2155 - .L_2154)


	//   ....[0]....
.L_2154:
        /*0038*/ 	.word	0x00000001
        /*003c*/ 	.byte	0x20, 0x02, 0x00, 0x00, 0x01, 0x00, 0x00, 0x00, 0x50, 0x02, 0x00, 0x00, 0x01, 0x00, 0x00, 0x00
        /*004c*/ 	.byte	0xb0, 0x0a, 0x00, 0x00, 0x01, 0x00, 0x00, 0x00, 0x10, 0x0b, 0x00, 0x00, 0x01, 0x00, 0x00, 0x00
        /*005c*/ 	.byte	0x60, 0x36, 0x00, 0x00, 0x01, 0x00, 0x00, 0x00, 0x10, 0x44, 0x00, 0x00, 0x01, 0x00, 0x00, 0x00
        /*006c*/ 	.byte	0xe0, 0x46, 0x00, 0x00, 0x01, 0x00, 0x00, 0x00, 0x50, 0xe8, 0x00, 0x00, 0x01, 0x00, 0x00, 0x00
        /*007c*/ 	.byte	0x80, 0xec, 0x00, 0x00, 0x01, 0x00, 0x00, 0x00, 0xa0, 0xf5, 0x00, 0x00, 0x01, 0x00, 0x00, 0x00
        /*008c*/ 	.byte	0x20, 0xfb, 0x00, 0x00, 0x01, 0x00, 0x00, 0x00, 0x00, 0xfd, 0x00, 0x00


	//----- nvinfo : EIATTR_MERCURY_ISA_VERSION
	.align		4
.L_2155:
        /*0098*/ 	.byte	0x03, 0x5f
        /*009a*/ 	.short	0x0000


	//----- nvinfo : EIATTR_COOP_GROUP_MASK_REGIDS
	.align		4
        /*009c*/ 	.byte	0x04, 0x29
        /*009e*/ 	.short	(.L_2157 - .L_2156)


	//   ....[0]....
.L_2156:
        /*00a0*/ 	.word	0xffffffff


	//   ....[1]....
        /*00a4*/ 	.word	0xffffffff


	//   ....[2]....
        /*00a8*/ 	.word	0xffffffff


	//   ....[3]....
        /*00ac*/ 	.word	0xffffffff


	//   ....[4]....
        /*00b0*/ 	.word	0xffffffff


	//   ....[5]....
        /*00b4*/ 	.word	0xffffffff


	//   ....[6]....
        /*00b8*/ 	.word	0xffffffff


	//   ....[7]....
        /*00bc*/ 	.word	0xffffffff


	//   ....[8]....
        /*00c0*/ 	.word	0xffffffff


	//   ....[9]....
        /*00c4*/ 	.word	0xffffffff


	//   ....[10]....
        /*00c8*/ 	.word	0xffffffff


	//   ....[11]....
        /*00cc*/ 	.word	0xffffffff


	//   ....[12]....
        /*00d0*/ 	.word	0xffffffff


	//   ....[13]....
        /*00d4*/ 	.word	0xffffffff


	//   ....[14]....
        /*00d8*/ 	.word	0xffffffff


	//   ....[15]....
        /*00dc*/ 	.word	0xffffffff


	//   ....[16]....
        /*00e0*/ 	.word	0xffffffff


	//   ....[17]....
        /*00e4*/ 	.word	0xffffffff


	//   ....[18]....
        /*00e8*/ 	.word	0xffffffff


	//   ....[19]....
        /*00ec*/ 	.word	0xffffffff


	//   ....[20]....
        /*00f0*/ 	.word	0xffffffff


	//   ....[21]....
        /*00f4*/ 	.word	0xffffffff


	//   ....[22]....
        /*00f8*/ 	.word	0xffffffff


	//   ....[23]....
        /*00fc*/ 	.word	0xffffffff


	//   ....[24]....
        /*0100*/ 	.word	0xffffffff


	//   ....[25]....
        /*0104*/ 	.word	0xffffffff


	//   ....[26]....
        /*0108*/ 	.word	0xffffffff


	//   ....[27]....
        /*010c*/ 	.word	0xffffffff


	//   ....[28]....
        /*0110*/ 	.word	0xffffffff


	//   ....[29]....
        /*0114*/ 	.word	0xffffffff


	//   ....[30]....
        /*0118*/ 	.word	0xffffffff


	//   ....[31]....
        /*011c*/ 	.word	0xffffffff


	//   ....[32]....
        /*0120*/ 	.word	0xffffffff


	//   ....[33]....
        /*0124*/ 	.word	0xffffffff


	//   ....[34]....
        /*0128*/ 	.word	0xffffffff


	//   ....[35]....
        /*012c*/ 	.word	0xffffffff


	//   ....[36]....
        /*0130*/ 	.word	0xffffffff


	//   ....[37]....
        /*0134*/ 	.word	0xffffffff


	//   ....[38]....
        /*0138*/ 	.word	0xffffffff


	//   ....[39]....
        /*013c*/ 	.word	0xffffffff


	//   ....[40]....
        /*0140*/ 	.word	0xffffffff


	//   ....[41]....
        /*0144*/ 	.word	0xffffffff


	//   ....[42]....
        /*0148*/ 	.word	0xffffffff


	//   ....[43]....
        /*014c*/ 	.word	0xffffffff


	//   ....[44]....
        /*0150*/ 	.word	0xffffffff


	//   ....[45]....
        /*0154*/ 	.word	0xffffffff


	//   ....[46]....
        /*0158*/ 	.word	0xffffffff


	//   ....[47]....
        /*015c*/ 	.word	0xffffffff


	//   ....[48]....
        /*0160*/ 	.word	0xffffffff


	//   ....[49]....
        /*0164*/ 	.word	0xffffffff


	//   ....[50]....
        /*0168*/ 	.word	0xffffffff


	//   ....[51]....
        /*016c*/ 	.word	0xffffffff


	//   ....[52]....
        /*0170*/ 	.word	0xffffffff


	//   ....[53]....
        /*0174*/ 	.word	0xffffffff


	//   ....[54]....
        /*0178*/ 	.word	0xffffffff


	//   ....[55]....
        /*017c*/ 	.word	0xffffffff


	//   ....[56]....
        /*0180*/ 	.word	0xffffffff


	//   ....[57]....
        /*0184*/ 	.word	0xffffffff


	//   ....[58]....
        /*0188*/ 	.word	0xffffffff


	//   ....[59]....
        /*018c*/ 	.word	0xffffffff


	//   ....[60]....
        /*0190*/ 	.word	0xffffffff


	//   ....[61]....
        /*0194*/ 	.word	0xffffffff


	//   ....[62]....
        /*0198*/ 	.word	0xffffffff


	//   ....[63]....
        /*019c*/ 	.word	0xffffffff


	//   ....[64]....
        /*01a0*/ 	.word	0xffffffff


	//   ....[65]....
        /*01a4*/ 	.word	0xffffffff


	//   ....[66]....
        /*01a8*/ 	.word	0xffffffff


	//   ....[67]....
        /*01ac*/ 	.word	0xffffffff


	//   ....[68]....
        /*01b0*/ 	.word	0xffffffff


	//   ....[69]....
        /*01b4*/ 	.word	0xffffffff


	//   ....[70]....
        /*01b8*/ 	.word	0xffffffff


	//   ....[71]....
        /*01bc*/ 	.word	0xffffffff


	//   ....[72]....
        /*01c0*/ 	.word	0xffffffff


	//   ....[73]....
        /*01c4*/ 	.word	0xffffffff


	//   ....[74]....
        /*01c8*/ 	.word	0xffffffff


	//   ....[75]....
        /*01cc*/ 	.word	0xffffffff


	//   ....[76]....
        /*01d0*/ 	.word	0xffffffff


	//   ....[77]....
        /*01d4*/ 	.word	0xffffffff


	//   ....[78]....
        /*01d8*/ 	.word	0xffffffff


	//   ....[79]....
        /*01dc*/ 	.word	0xffffffff


	//   ....[80]....
        /*01e0*/ 	.word	0xffffffff


	//   ....[81]....
        /*01e4*/ 	.word	0xffffffff


	//   ....[82]....
        /*01e8*/ 	.word	0xffffffff


	//   ....[83]....
        /*01ec*/ 	.word	0xffffffff


	//   ....[84]....
        /*01f0*/ 	.word	0xffffffff


	//   ....[85]....
        /*01f4*/ 	.word	0xffffffff


	//   ....[86]....
        /*01f8*/ 	.word	0xffffffff


	//   ....[87]....
        /*01fc*/ 	.word	0xffffffff


	//   ....[88]....
        /*0200*/ 	.word	0xffffffff


	//   ....[89]....
        /*0204*/ 	.word	0xffffffff


	//   ....[90]....
        /*0208*/ 	.word	0xffffffff


	//   ....[91]....
        /*020c*/ 	.word	0xffffffff


	//   ....[92]....
        /*0210*/ 	.word	0xffffffff


	//   ....[93]....
        /*0214*/ 	.word	0xffffffff


	//   ....[94]....
        /*0218*/ 	.word	0xffffffff


	//   ....[95]....
        /*021c*/ 	.word	0xffffffff


	//   ....[96]....
        /*0220*/ 	.word	0xffffffff


	//   ....[97]....
        /*0224*/ 	.word	0xffffffff


	//   ....[98]....
        /*0228*/ 	.word	0xffffffff


	//   ....[99]....
        /*022c*/ 	.word	0xffffffff


	//   ....[100]....
        /*0230*/ 	.word	0xffffffff


	//   ....[101]....
        /*0234*/ 	.word	0xffffffff


	//   ....[102]....
        /*0238*/ 	.word	0xffffffff


	//   ....[103]....
        /*023c*/ 	.word	0xffffffff


	//   ....[104]....
        /*0240*/ 	.word	0xffffffff


	//   ....[105]....
        /*0244*/ 	.word	0xffffffff


	//   ....[106]....
        /*0248*/ 	.word	0xffffffff


	//   ....[107]....
        /*024c*/ 	.word	0xffffffff


	//   ....[108]....
        /*0250*/ 	.word	0xffffffff


	//   ....[109]....
        /*0254*/ 	.word	0xffffffff


	//   ....[110]....
        /*0258*/ 	.word	0xffffffff


	//   ....[111]....
        /*025c*/ 	.word	0xffffffff


	//   ....[112]....
        /*0260*/ 	.word	0xffffffff


	//   ....[113]....
        /*0264*/ 	.word	0xffffffff


	//   ....[114]....
        /*0268*/ 	.word	0xffffffff


	//   ....[115]....
        /*026c*/ 	.word	0xffffffff


	//   ....[116]....
        /*0270*/ 	.word	0xffffffff


	//   ....[117]....
        /*0274*/ 	.word	0xffffffff


	//   ....[118]....
        /*0278*/ 	.word	0xffffffff


	//   ....[119]....
        /*027c*/ 	.word	0xffffffff


	//   ....[120]....
        /*0280*/ 	.word	0xffffffff


	//   ....[121]....
        /*0284*/ 	.word	0xffffffff


	//   ....[122]....
        /*0288*/ 	.word	0xffffffff


	//   ....[123]....
        /*028c*/ 	.word	0xffffffff


	//   ....[124]....
        /*0290*/ 	.word	0xffffffff


	//   ....[125]....
        /*0294*/ 	.word	0xffffffff


	//   ....[126]....
        /*0298*/ 	.word	0xffffffff


	//   ....[127]....
        /*029c*/ 	.word	0xffffffff


	//   ....[128]....
        /*02a0*/ 	.word	0xffffffff


	//   ....[129]....
        /*02a4*/ 	.word	0xffffffff


	//   ....[130]....
        /*02a8*/ 	.word	0xffffffff


	//   ....[131]....
        /*02ac*/ 	.word	0xffffffff


	//   ....[132]....
        /*02b0*/ 	.word	0xffffffff


	//   ....[133]....
        /*02b4*/ 	.word	0xffffffff


	//   ....[134]....
        /*02b8*/ 	.word	0xffffffff


	//   ....[135]....
        /*02bc*/ 	.word	0xffffffff


	//   ....[136]....
        /*02c0*/ 	.word	0xffffffff


	//   ....[137]....
        /*02c4*/ 	.word	0xffffffff


	//   ....[138]....
        /*02c8*/ 	.word	0xffffffff


	//   ....[139]....
        /*02cc*/ 	.word	0xffffffff


	//   ....[140]....
        /*02d0*/ 	.word	0xffffffff


	//   ....[141]....
        /*02d4*/ 	.word	0xffffffff


	//   ....[142]....
        /*02d8*/ 	.word	0xffffffff


	//   ....[143]....
        /*02dc*/ 	.word	0xffffffff


	//   ....[144]....
        /*02e0*/ 	.word	0xffffffff


	//   ....[145]....
        /*02e4*/ 	.word	0xffffffff


	//   ....[146]....
        /*02e8*/ 	.word	0xffffffff


	//   ....[147]....
        /*02ec*/ 	.word	0xffffffff


	//   ....[148]....
        /*02f0*/ 	.word	0xffffffff


	//   ....[149]....
        /*02f4*/ 	.word	0xffffffff


	//   ....[150]....
        /*02f8*/ 	.word	0xffffffff


	//   ....[151]....
        /*02fc*/ 	.word	0xffffffff


	//   ....[152]....
        /*0300*/ 	.word	0xffffffff


	//   ....[153]....
        /*0304*/ 	.word	0xffffffff


	//   ....[154]....
        /*0308*/ 	.word	0xffffffff


	//----- nvinfo : EIATTR_COOP_GROUP_INSTR_OFFSETS
	.align		4
.L_2157:
        /*030c*/ 	.byte	0x04, 0x28
        /*030e*/ 	.short	(.L_2159 - .L_2158)


	//   ....[0]....
.L_2158:
        /*0310*/ 	.word	0x000013e0


	//   ....[1]....
        /*0314*/ 	.word	0x000018c0


	//   ....[2]....
        /*0318*/ 	.word	0x000021b0


	//   ....[3]....
        /*031c*/ 	.word	0x000025e0


	//   ....[4]....
        /*0320*/ 	.word	0x00002c60


	//   ....[5]....
        /*0324*/ 	.word	0x00003500


	//   ....[6]....
        /*0328*/ 	.word	0x00003f10


	//   ....[7]....
        /*032c*/ 	.word	0x00005880


	//   ....[8]....
        /*0330*/ 	.word	0x00007840


	//   ....[9]....
        /*0334*/ 	.word	0x00008020


	//   ....[10]....
        /*0338*/ 	.word	0x00008040


	//   ....[11]....
        /*033c*/ 	.word	0x00008060


	//   ....[12]....
        /*0340*/ 	.word	0x00008070


	//   ....[13]....
        /*0344*/ 	.word	0x00008110


	//   ....[14]....
        /*0348*/ 	.word	0x00008150


	//   ....[15]....
        /*034c*/ 	.word	0x000081b0


	//   ....[16]....
        /*0350*/ 	.word	0x000081d0


	//   ....[17]....
        /*0354*/ 	.word	0x00008220


	//   ....[18]....
        /*0358*/ 	.word	0x00008240


	//   ....[19]....
        /*035c*/ 	.word	0x00008260


	//   ....[20]....
        /*0360*/ 	.word	0x000082c0


	//   ....[21]....
        /*0364*/ 	.word	0x00008320


	//   ....[22]....
        /*0368*/ 	.word	0x00008340


	//   ....[23]....
        /*036c*/ 	.word	0x00008390


	//   ....[24]....
        /*0370*/ 	.word	0x000083c0


	//   ....[25]....
        /*0374*/ 	.word	0x000083e0


	//   ....[26]....
        /*0378*/ 	.word	0x00008430


	//   ....[27]....
        /*037c*/ 	.word	0x00008460


	//   ....[28]....
        /*0380*/ 	.word	0x00008470


	//   ....[29]....
        /*0384*/ 	.word	0x000085d0


	//   ....[30]....
        /*0388*/ 	.word	0x00008630


	//   ....[31]....
        /*038c*/ 	.word	0x00008690


	//   ....[32]....
        /*0390*/ 	.word	0x000086f0


	//   ....[33]....
        /*0394*/ 	.word	0x00008710


	//   ....[34]....
        /*0398*/ 	.word	0x00008720


	//   ....[35]....
        /*039c*/ 	.word	0x00008730


	//   ....[36]....
        /*03a0*/ 	.word	0x00008740


	//   ....[37]....
        /*03a4*/ 	.word	0x00008750


	//   ....[38]....
        /*03a8*/ 	.word	0x00008760


	//   ....[39]....
        /*03ac*/ 	.word	0x00008770


	//   ....[40]....
        /*03b0*/ 	.word	0x00008780


	//   ....[41]....
        /*03b4*/ 	.word	0x00009aa0


	//   ....[42]....
        /*03b8*/ 	.word	0x00009ac0


	//   ....[43]....
        /*03bc*/ 	.word	0x00009ad0


	//   ....[44]....
        /*03c0*/ 	.word	0x00009ae0


	//   ....[45]....
        /*03c4*/ 	.word	0x00009bf0


	//   ....[46]....
        /*03c8*/ 	.word	0x00009c00


	//   ....[47]....
        /*03cc*/ 	.word	0x00009c10


	//   ....[48]....
        /*03d0*/ 	.word	0x00009c20


	//   ....[49]....
        /*03d4*/ 	.word	0x00009d30


	//   ....[50]....
        /*03d8*/ 	.word	0x00009d50


	//   ....[51]....
        /*03dc*/ 	.word	0x00009d60


	//   ....[52]....
        /*03e0*/ 	.word	0x00009d70


	//   ....[53]....
        /*03e4*/ 	.word	0x00009e80


	//   ....[54]....
        /*03e8*/ 	.word	0x00009e90


	//   ....[55]....
        /*03ec*/ 	.word	0x00009ea0


	//   ....[56]....
        /*03f0*/ 	.word	0x00009eb0


	//   ....[57]....
        /*03f4*/ 	.word	0x00009fc0


	//   ....[58]....
        /*03f8*/ 	.word	0x00009fe0


	//   ....[59]....
        /*03fc*/ 	.word	0x00009ff0


	//   ....[60]....
        /*0400*/ 	.word	0x0000a000


	//   ....[61]....
        /*0404*/ 	.word	0x0000a100


	//   ....[62]....
        /*0408*/ 	.word	0x0000a110


	//   ....[63]....
        /*040c*/ 	.word	0x0000a120


	//   ....[64]....
        /*0410*/ 	.word	0x0000a130


	//   ....[65]....
        /*0414*/ 	.word	0x0000a140


	//   ....[66]....
        /*0418*/ 	.word	0x0000a150


	//   ....[67]....
        /*041c*/ 	.word	0x0000a160


	//   ....[68]....
        /*0420*/ 	.word	0x0000a190


	//   ....[69]....
        /*0424*/ 	.word	0x0000a1c0


	//   ....[70]....
        /*0428*/ 	.word	0x0000a1f0


	//   ....[71]....
        /*042c*/ 	.word	0x0000a200


	//   ....[72]....
        /*0430*/ 	.word	0x0000a210


	//   ....[73]....
        /*0434*/ 	.word	0x0000e330


	//   ....[74]....
        /*0438*/ 	.word	0x0000e370


	//   ....[75]....
        /*043c*/ 	.word	0x0000e460


	//   ....[76]....
        /*0440*/ 	.word	0x0000e490


	//   ....[77]....
        /*0444*/ 	.word	0x0000e570


	//   ....[78]....
        /*0448*/ 	.word	0x0000e5a0


	//   ....[79]....
        /*044c*/ 	.word	0x0000e5f0


	//   ....[80]....
        /*0450*/ 	.word	0x0000e610


	//   ....[81]....
        /*0454*/ 	.word	0x0000e640


	//   ....[82]....
        /*0458*/ 	.word	0x0000e660


	//   ....[83]....
        /*045c*/ 	.word	0x0000ea30


	//   ....[84]....
        /*0460*/ 	.word	0x0000f360


	//   ....[85]....
        /*0464*/ 	.word	0x0000fbb0


	//   ....[86]....
        /*0468*/ 	.word	0x0000fbd0


	//   ....[87]....
        /*046c*/ 	.word	0x0000fbf0


	//   ....[88]....
        /*0470*/ 	.word	0x0000fc10


	//   ....[89]....
        /*0474*/ 	.word	0x0000fc30


	//   ....[90]....
        /*0478*/ 	.word	0x0000fd80


	//   ....[91]....
        /*047c*/ 	.word	0x0000fda0


	//   ....[92]....
        /*0480*/ 	.word	0x0000fdc0


	//   ....[93]....
        /*0484*/ 	.word	0x0000fdf0


	//   ....[94]....
        /*0488*/ 	.word	0x0000fe10


	//   ....[95]....
        /*048c*/ 	.word	0x000100e0


	//   ....[96]....
        /*0490*/ 	.word	0x00010160


	//   ....[97]....
        /*0494*/ 	.word	0x000101d0


	//   ....[98]....
        /*0498*/ 	.word	0x00010240


	//   ....[99]....
        /*049c*/ 	.word	0x00010390


	//   ....[100]....
        /*04a0*/ 	.word	0x00010400


	//   ....[101]....
        /*04a4*/ 	.word	0x00010470


	//   ....[102]....
        /*04a8*/ 	.word	0x000104e0


	//   ....[103]....
        /*04ac*/ 	.word	0x00010620


	//   ....[104]....
        /*04b0*/ 	.word	0x00010690


	//   ....[105]....
        /*04b4*/ 	.word	0x00010700


	//   ....[106]....
        /*04b8*/ 	.word	0x00010770


	//   ....[107]....
        /*04bc*/ 	.word	0x00010890


	//   ....[108]....
        /*04c0*/ 	.word	0x00010900


	//   ....[109]....
        /*04c4*/ 	.word	0x00010970


	//   ....[110]....
        /*04c8*/ 	.word	0x000109e0


	//   ....[111]....
        /*04cc*/ 	.word	0x00010b40


	//   ....[112]....
        /*04d0*/ 	.word	0x00010bb0


	//   ....[113]....
        /*04d4*/ 	.word	0x00010c20


	//   ....[114]....
        /*04d8*/ 	.word	0x00010c90


	//   ....[115]....
        /*04dc*/ 	.word	0x00010d10


	//   ....[116]....
        /*04e0*/ 	.word	0x00010d80


	//   ....[117]....
        /*04e4*/ 	.word	0x00010df0


	//   ....[118]....
        /*04e8*/ 	.word	0x00010e60


	//   ....[119]....
        /*04ec*/ 	.word	0x00010ec0


	//   ....[120]....
        /*04f0*/ 	.word	0x00010f20


	//   ....[121]....
        /*04f4*/ 	.word	0x00010f80


	//   ....[122]....
        /*04f8*/ 	.word	0x00010fe0


	//   ....[123]....
        /*04fc*/ 	.word	0x00011060


	//   ....[124]....
        /*0500*/ 	.word	0x000110e0


	//   ....[125]....
        /*0504*/ 	.word	0x00011150


	//   ....[126]....
        /*0508*/ 	.word	0x000111c0


	//   ....[127]....
        /*050c*/ 	.word	0x00011230


	//   ....[128]....
        /*0510*/ 	.word	0x000112a0


	//   ....[129]....
        /*0514*/ 	.word	0x00011310


	//   ....[130]....
        /*0518*/ 	.word	0x00011380


	//   ....[131]....
        /*051c*/ 	.word	0x000113f0


	//   ....[132]....
        /*0520*/ 	.word	0x00011470


	//   ....[133]....
        /*0524*/ 	.word	0x000114e0


	//   ....[134]....
        /*0528*/ 	.word	0x00011550


	//   ....[135]....
        /*052c*/ 	.word	0x000115c0


	//   ....[136]....
        /*0530*/ 	.word	0x00011630


	//   ....[137]....
        /*0534*/ 	.word	0x000116a0


	//   ....[138]....
        /*0538*/ 	.word	0x00011710


	//   ....[139]....
        /*053c*/ 	.word	0x00011780


	//   ....[140]....
        /*0540*/ 	.word	0x00011800


	//   ....[141]....
        /*0544*/ 	.word	0x00011870


	//   ....[142]....
        /*0548*/ 	.word	0x000118e0


	//   ....[143]....
        /*054c*/ 	.word	0x00011940


	//   ....[144]....
        /*0550*/ 	.word	0x000119a0


	//   ....[145]....
        /*0554*/ 	.word	0x00011a00


	//   ....[146]....
        /*0558*/ 	.word	0x00011a60


	//   ....[147]....
        /*055c*/ 	.word	0x00011af0


	//   ....[148]....
        /*0560*/ 	.word	0x00011b60


	//   ....[149]....
        /*0564*/ 	.word	0x00011bd0


	//   ....[150]....
        /*0568*/ 	.word	0x00011c40


	//   ....[151]....
        /*056c*/ 	.word	0x00011d10


	//   ....[152]....
        /*0570*/ 	.word	0x00011d70


	//   ....[153]....
        /*0574*/ 	.word	0x00011dd0


	//   ....[154]....
        /*0578*/ 	.word	0x00011e30


	//----- nvinfo : EIATTR_EXIT_INSTR_OFFSETS
	.align		4
.L_2159:
        /*057c*/ 	.byte	0x04, 0x1c
        /*057e*/ 	.short	(.L_2161 - .L_2160)


	//   ....[0]....
.L_2160:
        /*0580*/ 	.word	0x0000ff00


	//   ....[1]....
        /*0584*/ 	.word	0x00010080


	//----- nvinfo : EIATTR_MAX_THREADS
	.align		4
.L_2161:
        /*0588*/ 	.byte	0x04, 0x05
        /*058a*/ 	.short	(.L_2163 - .L_2162)
.L_2162:
        /*058c*/ 	.word	0x00000040
        /*0590*/ 	.word	0x00000001
        /*0594*/ 	.word	0x00000001


	//----- nvinfo : EIATTR_CRS_STACK_SIZE
	.align		4
.L_2163:
        /*0598*/ 	.byte	0x04, 0x1e
        /*059a*/ 	.short	(.L_2165 - .L_2164)
.L_2164:
        /*059c*/ 	.word	0x00000000
.L_2165:


//--------------------- .nv.info._Z25selective_scan_bwd_kernelI32Selective_Scan_bwd_kernel_traitsILi64ELi16ELb0ELb1ELb1ELb1ELb0EfN3c107complexIfEEEEv12SSMParamsBwd --------------------------
	.section	.nv.info._Z25selective_scan_bwd_kernelI32Selective_Scan_bwd_kernel_traitsILi64ELi16ELb0ELb1ELb1ELb1ELb0EfN3c107complexIfEEEEv12SSMParamsBwd,"",@"SHT_CUDA_INFO"
	.sectionflags	@""
	.align	4


	//----- nvinfo : EIATTR_CUDA_API_VERSION
	.align		4
        /*0000*/ 	.byte	0x04, 0x37
        /*0002*/ 	.short	(.L_2167 - .L_2166)
.L_2166:
        /*0004*/ 	.word	0x00000082


	//----- nvinfo : EIATTR_SW2861232_WAR
	.align		4
.L_2167:
        /*0008*/ 	.byte	0x01, 0x35
	.zero		2


	//----- nvinfo : EIATTR_PARAM_CBANK
	.align		4
        /*000c*/ 	.byte	0x04, 0x0a
        /*000e*/ 	.short	(.L_2169 - .L_2168)
	.align		4
.L_2168:
        /*0010*/ 	.word	index@(.nv.constant0._Z25selective_scan_bwd_kernelI32Selective_Scan_bwd_kernel_traitsILi64ELi16ELb0ELb1ELb1ELb1ELb0EfN3c107complexIfEEEEv12SSMParamsBwd)
        /*0014*/ 	.short	0x0160
        /*0016*/ 	.short	0x01f0


	//----- nvinfo : EIATTR_CBANK_PARAM_SIZE
	.align		4
.L_2169:
        /*0018*/ 	.byte	0x03, 0x19
        /*001a*/ 	.short	0x01f0


	//----- nvinfo : EIATTR_KPARAM_INFO
	.align		4
        /*001c*/ 	.byte	0x04, 0x17
        /*001e*/ 	.short	(.L_2171 - .L_2170)
.L_2170:
        /*0020*/ 	.word	0x00000000
        /*0024*/ 	.short	0x0000
        /*0026*/ 	.short	0x0000
        /*0028*/ 	.byte	0x00, 0xf0, 0xc1, 0x07


	//----- nvinfo : EIATTR_MAXREG_COUNT
	.align		4
.L_2171:
        /*002c*/ 	.byte	0x03, 0x1b
        /*002e*/ 	.short	0x00ff


	//----- nvinfo : EIATTR_NUM_BARRIERS
	.align		4
        /*0030*/ 	.byte	0x02, 0x4c
        /*0032*/ 	.byte	0x01
	.zero		1


	//----- nvinfo : EIATTR_ANNOTATIONS
	.align		4
        /*0034*/ 	.byte	0x04, 0x55
        /*0036*/ 	.short	(.L_2173 - .L_2172)


	//   ....[0]....
.L_2172:
        /* <DEDUP_REMOVED lines=11> */


	//----- nvinfo : EIATTR_MERCURY_ISA_VERSION
	.align		4
.L_2173:
        /*00d0*/ 	.byte	0x03, 0x5f
        /*00d2*/ 	.short	0x0000


	//----- nvinfo : EIATTR_COOP_GROUP_MASK_REGIDS
	.align		4
        /*00d4*/ 	.byte	0x04, 0x29
        /*00d6*/ 	.short	(.L_2175 - .L_2174)


	//   ....[0]....
.L_2174:
        /*00d8*/ 	.word	0xffffffff


	//   ....[1]....
        /*00dc*/ 	.word	0xffffffff


	//   ....[2]....
        /*00e0*/ 	.word	0xffffffff


	//   ....[3]....
        /*00e4*/ 	.word	0xffffffff


	//   ....[4]....
        /*00e8*/ 	.word	0xffffffff


	//   ....[5]....
        /*00ec*/ 	.word	0xffffffff


	//   ....[6]....
        /*00f0*/ 	.word	0xffffffff


	//   ....[7]....
        /*00f4*/ 	.word	0xffffffff


	//   ....[8]....
        /*00f8*/ 	.word	0xffffffff


	//   ....[9]....
        /*00fc*/ 	.word	0xffffffff


	//   ....[10]....
        /*0100*/ 	.word	0xffffffff


	//   ....[11]....
        /*0104*/ 	.word	0xffffffff


	//   ....[12]....
        /*0108*/ 	.word	0xffffffff


	//   ....[13]....
        /*010c*/ 	.word	0xffffffff


	//   ....[14]....
        /*0110*/ 	.word	0xffffffff


	//   ....[15]....
        /*0114*/ 	.word	0xffffffff


	//   ....[16]....
        /*0118*/ 	.word	0xffffffff


	//   ....[17]....
        /*011c*/ 	.word	0xffffffff


	//   ....[18]....
        /*0120*/ 	.word	0xffffffff


	//   ....[19]....
        /*0124*/ 	.word	0xffffffff


	//   ....[20]....
        /*0128*/ 	.word	0xffffffff


	//   ....[21]....
        /*012c*/ 	.word	0xffffffff


	//   ....[22]....
        /*0130*/ 	.word	0xffffffff


	//   ....[23]....
        /*0134*/ 	.word	0xffffffff


	//   ....[24]....
        /*0138*/ 	.word	0xffffffff


	//   ....[25]....
        /*013c*/ 	.word	0xffffffff


	//   ....[26]....
        /*0140*/ 	.word	0xffffffff


	//   ....[27]....
        /*0144*/ 	.word	0xffffffff


	//   ....[28]....
        /*0148*/ 	.word	0xffffffff


	//   ....[29]....
        /*014c*/ 	.word	0xffffffff


	//   ....[30]....
        /*0150*/ 	.word	0xffffffff


	//   ....[31]....
        /*0154*/ 	.word	0xffffffff


	//   ....[32]....
        /*0158*/ 	.word	0xffffffff


	//   ....[33]....
        /*015c*/ 	.word	0xffffffff


	//   ....[34]....
        /*0160*/ 	.word	0xffffffff


	//   ....[35]....
        /*0164*/ 	.word	0xffffffff


	//   ....[36]....
        /*0168*/ 	.word	0xffffffff


	//   ....[37]....
        /*016c*/ 	.word	0xffffffff


	//   ....[38]....
        /*0170*/ 	.word	0xffffffff


	//   ....[39]....
        /*0174*/ 	.word	0xffffffff


	//   ....[40]....
        /*0178*/ 	.word	0xffffffff


	//   ....[41]....
        /*017c*/ 	.word	0xffffffff


	//   ....[42]....
        /*0180*/ 	.word	0xffffffff


	//   ....[43]....
        /*0184*/ 	.word	0xffffffff


	//   ....[44]....
        /*0188*/ 	.word	0xffffffff


	//   ....[45]....
        /*018c*/ 	.word	0xffffffff


	//   ....[46]....
        /*0190*/ 	.word	0xffffffff


	//   ....[47]....
        /*0194*/ 	.word	0xffffffff


	//   ....[48]....
        /*0198*/ 	.word	0xffffffff


	//   ....[49]....
        /*019c*/ 	.word	0xffffffff


	//   ....[50]....
        /*01a0*/ 	.word	0xffffffff


	//   ....[51]....
        /*01a4*/ 	.word	0xffffffff


	//   ....[52]....
        /*01a8*/ 	.word	0xffffffff


	//   ....[53]....
        /*01ac*/ 	.word	0xffffffff


	//   ....[54]....
        /*01b0*/ 	.word	0xffffffff


	//   ....[55]....
        /*01b4*/ 	.word	0xffffffff


	//   ....[56]....
        /*01b8*/ 	.word	0xffffffff


	//   ....[57]....
        /*01bc*/ 	.word	0xffffffff


	//   ....[58]....
        /*01c0*/ 	.word	0xffffffff


	//   ....[59]....
        /*01c4*/ 	.word	0xffffffff


	//   ....[60]....
        /*01c8*/ 	.word	0xffffffff


	//   ....[61]....
        /*01cc*/ 	.word	0xffffffff


	//   ....[62]....
        /*01d0*/ 	.word	0xffffffff


	//   ....[63]....
        /*01d4*/ 	.word	0xffffffff


	//   ....[64]....
        /*01d8*/ 	.word	0xffffffff


	//   ....[65]....
        /*01dc*/ 	.word	0xffffffff


	//   ....[66]....
        /*01e0*/ 	.word	0xffffffff


	//   ....[67]....
        /*01e4*/ 	.word	0xffffffff


	//   ....[68]....
        /*01e8*/ 	.word	0xffffffff


	//   ....[69]....
        /*01ec*/ 	.word	0xffffffff


	//   ....[70]....
        /*01f0*/ 	.word	0xffffffff


	//   ....[71]....
        /*01f4*/ 	.word	0xffffffff


	//   ....[72]....
        /*01f8*/ 	.word	0xffffffff


	//   ....[73]....
        /*01fc*/ 	.word	0xffffffff


	//   ....[74]....
        /*0200*/ 	.word	0xffffffff


	//   ....[75]....
        /*0204*/ 	.word	0xffffffff


	//   ....[76]....
        /*0208*/ 	.word	0xffffffff


	//   ....[77]....
        /*020c*/ 	.word	0xffffffff


	//   ....[78]....
        /*0210*/ 	.word	0xffffffff


	//   ....[79]....
        /*0214*/ 	.word	0xffffffff


	//   ....[80]....
        /*0218*/ 	.word	0xffffffff


	//   ....[81]....
        /*021c*/ 	.word	0xffffffff


	//   ....[82]....
        /*0220*/ 	.word	0xffffffff


	//   ....[83]....
        /*0224*/ 	.word	0xffffffff


	//   ....[84]....
        /*0228*/ 	.word	0xffffffff


	//   ....[85]....
        /*022c*/ 	.word	0xffffffff


	//   ....[86]....
        /*0230*/ 	.word	0xffffffff


	//   ....[87]....
        /*0234*/ 	.word	0xffffffff


	//   ....[88]....
        /*0238*/ 	.word	0xffffffff


	//   ....[89]....
        /*023c*/ 	.word	0xffffffff


	//   ....[90]....
        /*0240*/ 	.word	0xffffffff


	//   ....[91]....
        /*0244*/ 	.word	0xffffffff


	//   ....[92]....
        /*0248*/ 	.word	0xffffffff


	//   ....[93]....
        /*024c*/ 	.word	0xffffffff


	//   ....[94]....
        /*0250*/ 	.word	0xffffffff


	//   ....[95]....
        /*0254*/ 	.word	0xffffffff


	//   ....[96]....
        /*0258*/ 	.word	0xffffffff


	//   ....[97]....
        /*025c*/ 	.word	0xffffffff


	//   ....[98]....
        /*0260*/ 	.word	0xffffffff


	//   ....[99]....
        /*0264*/ 	.word	0xffffffff


	//   ....[100]....
        /*0268*/ 	.word	0xffffffff


	//   ....[101]....
        /*026c*/ 	.word	0xffffffff


	//   ....[102]....
        /*0270*/ 	.word	0xffffffff


	//   ....[103]....
        /*0274*/ 	.word	0xffffffff


	//   ....[104]....
        /*0278*/ 	.word	0xffffffff


	//   ....[105]....
        /*027c*/ 	.word	0xffffffff


	//   ....[106]....
        /*0280*/ 	.word	0xffffffff


	//   ....[107]....
        /*0284*/ 	.word	0xffffffff


	//   ....[108]....
        /*0288*/ 	.word	0xffffffff


	//   ....[109]....
        /*028c*/ 	.word	0xffffffff


	//   ....[110]....
        /*0290*/ 	.word	0xffffffff


	//   ....[111]....
        /*0294*/ 	.word	0xffffffff


	//   ....[112]....
        /*0298*/ 	.word	0xffffffff


	//   ....[113]....
        /*029c*/ 	.word	0xffffffff


	//   ....[114]....
        /*02a0*/ 	.word	0xffffffff


	//   ....[115]....
        /*02a4*/ 	.word	0xffffffff


	//   ....[116]....
        /*02a8*/ 	.word	0xffffffff


	//   ....[117]....
        /*02ac*/ 	.word	0xffffffff


	//   ....[118]....
        /*02b0*/ 	.word	0xffffffff


	//   ....[119]....
        /*02b4*/ 	.word	0xffffffff


	//   ....[120]....
        /*02b8*/ 	.word	0xffffffff


	//   ....[121]....
        /*02bc*/ 	.word	0xffffffff


	//   ....[122]....
        /*02c0*/ 	.word	0xffffffff


	//   ....[123]....
        /*02c4*/ 	.word	0xffffffff


	//   ....[124]....
        /*02c8*/ 	.word	0xffffffff


	//   ....[125]....
        /*02cc*/ 	.word	0xffffffff


	//   ....[126]....
        /*02d0*/ 	.word	0xffffffff


	//   ....[127]....
        /*02d4*/ 	.word	0xffffffff


	//   ....[128]....
        /*02d8*/ 	.word	0xffffffff


	//   ....[129]....
        /*02dc*/ 	.word	0xffffffff


	//   ....[130]....
        /*02e0*/ 	.word	0xffffffff


	//   ....[131]....
        /*02e4*/ 	.word	0xffffffff


	//   ....[132]....
        /*02e8*/ 	.word	0xffffffff


	//   ....[133]....
        /*02ec*/ 	.word	0xffffffff


	//   ....[134]....
        /*02f0*/ 	.word	0xffffffff


	//   ....[135]....
        /*02f4*/ 	.word	0xffffffff


	//   ....[136]....
        /*02f8*/ 	.word	0xffffffff


	//   ....[137]....
        /*02fc*/ 	.word	0xffffffff


	//   ....[138]....
        /*0300*/ 	.word	0xffffffff


	//   ....[139]....
        /*0304*/ 	.word	0xffffffff


	//   ....[140]....
        /*0308*/ 	.word	0xffffffff


	//   ....[141]....
        /*030c*/ 	.word	0xffffffff


	//   ....[142]....
        /*0310*/ 	.word	0xffffffff


	//   ....[143]....
        /*0314*/ 	.word	0xffffffff


	//   ....[144]....
        /*0318*/ 	.word	0xffffffff


	//   ....[145]....
        /*031c*/ 	.word	0xffffffff


	//   ....[146]....
        /*0320*/ 	.word	0xffffffff


	//   ....[147]....
        /*0324*/ 	.word	0xffffffff


	//   ....[148]....
        /*0328*/ 	.word	0xffffffff


	//   ....[149]....
        /*032c*/ 	.word	0xffffffff


	//   ....[150]....
        /*0330*/ 	.word	0xffffffff


	//   ....[151]....
        /*0334*/ 	.word	0xffffffff


	//----- nvinfo : EIATTR_COOP_GROUP_INSTR_OFFSETS
	.align		4
.L_2175:
        /*0338*/ 	.byte	0x04, 0x28
        /*033a*/ 	.short	(.L_2177 - .L_2176)


	//   ....[0]....
.L_2176:
        /*033c*/ 	.word	0x000012f0


	//   ....[1]....
        /*0340*/ 	.word	0x000017a0


	//   ....[2]....
        /*0344*/ 	.word	0x00001d00


	//   ....[3]....
        /*0348*/ 	.word	0x00005700


	//   ....[4]....
        /*034c*/ 	.word	0x00006580


	//   ....[5]....
        /*0350*/ 	.word	0x00007cc0


	//   ....[6]....
        /*0354*/ 	.word	0x00007ce0


	//   ....[7]....
        /*0358*/ 	.word	0x00007d00


	//   ....[8]....
        /*035c*/ 	.word	0x00007d10


	//   ....[9]....
        /*0360*/ 	.word	0x00007dd0


	//   ....[10]....
        /*0364*/ 	.word	0x00007df0


	//   ....[11]....
        /*0368*/ 	.word	0x00007e50


	//   ....[12]....
        /*036c*/ 	.word	0x00007e70


	//   ....[13]....
        /*0370*/ 	.word	0x00007eb0


	//   ....[14]....
        /*0374*/ 	.word	0x00007ee0


	//   ....[15]....
        /*0378*/ 	.word	0x00007f00


	//   ....[16]....
        /*037c*/ 	.word	0x00007f80


	//   ....[17]....
        /*0380*/ 	.word	0x00007fb0


	//   ....[18]....
        /*0384*/ 	.word	0x00007fe0


	//   ....[19]....
        /*0388*/ 	.word	0x00008000


	//   ....[20]....
        /*038c*/ 	.word	0x00008060


	//   ....[21]....
        /*0390*/ 	.word	0x00008090


	//   ....[22]....
        /*0394*/ 	.word	0x000080d0


	//   ....[23]....
        /*0398*/ 	.word	0x00008100


	//   ....[24]....
        /*039c*/ 	.word	0x00008110


	//   ....[25]....
        /*03a0*/ 	.word	0x00008270


	//   ....[26]....
        /*03a4*/ 	.word	0x000082d0


	//   ....[27]....
        /*03a8*/ 	.word	0x00008330


	//   ....[28]....
        /*03ac*/ 	.word	0x00008390


	//   ....[29]....
        /*03b0*/ 	.word	0x000083b0


	//   ....[30]....
        /*03b4*/ 	.word	0x000083c0


	//   ....[31]....
        /*03b8*/ 	.word	0x000083d0


	//   ....[32]....
        /*03bc*/ 	.word	0x000083e0


	//   ....[33]....
        /*03c0*/ 	.word	0x000083f0


	//   ....[34]....
        /*03c4*/ 	.word	0x00008400


	//   ....[35]....
        /*03c8*/ 	.word	0x00008410


	//   ....[36]....
        /*03cc*/ 	.word	0x00008420


	//   ....[37]....
        /*03d0*/ 	.word	0x00009770


	//   ....[38]....
        /*03d4*/ 	.word	0x00009790


	//   ....[39]....
        /*03d8*/ 	.word	0x000097a0


	//   ....[40]....
        /*03dc*/ 	.word	0x000097b0


	//   ....[41]....
        /*03e0*/ 	.word	0x000098c0


	//   ....[42]....
        /*03e4*/ 	.word	0x000098d0


	//   ....[43]....
        /*03e8*/ 	.word	0x000098e0


	//   ....[44]....
        /*03ec*/ 	.word	0x000098f0


	//   ....[45]....
        /*03f0*/ 	.word	0x00009a00


	//   ....[46]....
        /*03f4*/ 	.word	0x00009a20


	//   ....[47]....
        /*03f8*/ 	.word	0x00009a30


	//   ....[48]....
        /*03fc*/ 	.word	0x00009a40


	//   ....[49]....
        /*0400*/ 	.word	0x00009b50


	//   ....[50]....
        /*0404*/ 	.word	0x00009b60


	//   ....[51]....
        /*0408*/ 	.word	0x00009b70


	//   ....[52]....
        /*040c*/ 	.word	0x00009b80


	//   ....[53]....
        /*0410*/ 	.word	0x00009c90


	//   ....[54]....
        /*0414*/ 	.word	0x00009cb0


	//   ....[55]....
        /*0418*/ 	.word	0x00009cc0


	//   ....[56]....
        /*041c*/ 	.word	0x00009cd0


	//   ....[57]....
        /*0420*/ 	.word	0x00009dd0


	//   ....[58]....
        /*0424*/ 	.word	0x00009de0


	//   ....[59]....
        /*0428*/ 	.word	0x00009df0


	//   ....[60]....
        /*042c*/ 	.word	0x00009e00


	//   ....[61]....
        /*0430*/ 	.word	0x00009e10


	//   ....[62]....
        /*0434*/ 	.word	0x00009e20


	//   ....[63]....
        /*0438*/ 	.word	0x00009e30


	//   ....[64]....
        /*043c*/ 	.word	0x00009e60


	//   ....[65]....
        /*0440*/ 	.word	0x00009e90


	//   ....[66]....
        /*0444*/ 	.word	0x00009ec0


	//   ....[67]....
        /*0448*/ 	.word	0x00009ed0


	//   ....[68]....
        /*044c*/ 	.word	0x00009ee0


	//   ....[69]....
        /*0450*/ 	.word	0x0000dea0


	//   ....[70]....
        /*0454*/ 	.word	0x0000dee0


	//   ....[71]....
        /*0458*/ 	.word	0x0000dfd0


	//   ....[72]....
        /*045c*/ 	.word	0x0000e000


	//   ....[73]....
        /*0460*/ 	.word	0x0000e0e0


	//   ....[74]....
        /*0464*/ 	.word	0x0000e110


	//   ....[75]....
        /*0468*/ 	.word	0x0000e1f0


	//   ....[76]....
        /*046c*/ 	.word	0x0000e210


	//   ....[77]....
        /*0470*/ 	.word	0x0000e240


	//   ....[78]....
        /*0474*/ 	.word	0x0000e260


	//   ....[79]....
        /*0478*/ 	.word	0x0000ea50


	//   ....[80]....
        /*047c*/ 	.word	0x0000f170


	//   ....[81]....
        /*0480*/ 	.word	0x0000fb90


	//   ....[82]....
        /*0484*/ 	.word	0x00010370


	//   ....[83]....
        /*0488*/ 	.word	0x00010390


	//   ....[84]....
        /*048c*/ 	.word	0x000103b0


	//   ....[85]....
        /*0490*/ 	.word	0x000103d0


	//   ....[86]....
        /*0494*/ 	.word	0x000103f0


	//   ....[87]....
        /*0498*/ 	.word	0x00010540


	//   ....[88]....
        /*049c*/ 	.word	0x00010560


	//   ....[89]....
        /*04a0*/ 	.word	0x00010580


	//   ....[90]....
        /*04a4*/ 	.word	0x000105b0


	//   ....[91]....
        /*04a8*/ 	.word	0x000105d0


	//   ....[92]....
        /*04ac*/ 	.word	0x000108a0


	//   ....[93]....
        /*04b0*/ 	.word	0x00010920


	//   ....[94]....
        /*04b4*/ 	.word	0x00010990


	//   ....[95]....
        /*04b8*/ 	.word	0x00010a00


	//   ....[96]....
        /*04bc*/ 	.word	0x00010b50


	//   ....[97]....
        /*04c0*/ 	.word	0x00010bc0


	//   ....[98]....
        /*04c4*/ 	.word	0x00010c30


	//   ....[99]....
        /*04c8*/ 	.word	0x00010ca0


	//   ....[100]....
        /*04cc*/ 	.word	0x00010de0


	//   ....[101]....
        /*04d0*/ 	.word	0x00010e50


	//   ....[102]....
        /*04d4*/ 	.word	0x00010ec0


	//   ....[103]....
        /*04d8*/ 	.word	0x00010f30


	//   ....[104]....
        /*04dc*/ 	.word	0x00011050


	//   ....[105]....
        /*04e0*/ 	.word	0x000110c0


	//   ....[106]....
        /*04e4*/ 	.word	0x00011130


	//   ....[107]....
        /*04e8*/ 	.word	0x000111a0


	//   ....[108]....
        /*04ec*/ 	.word	0x000112f0


	//   ....[109]....
        /*04f0*/ 	.word	0x00011360


	//   ....[110]....
        /*04f4*/ 	.word	0x000113d0


	//   ....[111]....
        /*04f8*/ 	.word	0x00011440


	//   ....[112]....
        /*04fc*/ 	.word	0x000114c0


	//   ....[113]....
        /*0500*/ 	.word	0x00011530


	//   ....[114]....
        /*0504*/ 	.word	0x000115a0


	//   ....[115]....
        /*0508*/ 	.word	0x00011610


	//   ....[116]....
        /*050c*/ 	.word	0x00011680


	//   ....[117]....
        /*0510*/ 	.word	0x000116e0


	//   ....[118]....
        /*0514*/ 	.word	0x00011740


	//   ....[119]....
        /*0518*/ 	.word	0x000117a0


	//   ....[120]....
        /*051c*/ 	.word	0x00011810


	//   ....[121]....
        /*0520*/ 	.word	0x00011890


	//   ....[122]....
        /*0524*/ 	.word	0x00011900


	//   ....[123]....
        /*0528*/ 	.word	0x00011970


	//   ....[124]....
        /*052c*/ 	.word	0x000119e0


	//   ....[125]....
        /*0530*/ 	.word	0x00011a50


	//   ....[126]....
        /*0534*/ 	.word	0x00011ac0


	//   ....[127]....
        /*0538*/ 	.word	0x00011b30


	//   ....[128]....
        /*053c*/ 	.word	0x00011ba0


	//   ....[129]....
        /*0540*/ 	.word	0x00011c20


	//   ....[130]....
        /*0544*/ 	.word	0x00011c90


	//   ....[131]....
        /*0548*/ 	.word	0x00011d00


	//   ....[132]....
        /*054c*/ 	.word	0x00011d70


	//   ....[133]....
        /*0550*/ 	.word	0x00011de0


	//   ....[134]....
        /*0554*/ 	.word	0x00011e50


	//   ....[135]....
        /*0558*/ 	.word	0x00011ec0


	//   ....[136]....
        /*055c*/ 	.word	0x00011f30


	//   ....[137]....
        /*0560*/ 	.word	0x00011fb0


	//   ....[138]....
        /*0564*/ 	.word	0x00012020


	//   ....[139]....
        /*0568*/ 	.word	0x00012090


	//   ....[140]....
        /*056c*/ 	.word	0x000120f0


	//   ....[141]....
        /*0570*/ 	.word	0x00012150


	//   ....[142]....
        /*0574*/ 	.word	0x000121b0


	//   ....[143]....
        /*0578*/ 	.word	0x00012210


	//   ....[144]....
        /*057c*/ 	.word	0x000122a0


	//   ....[145]....
        /*0580*/ 	.word	0x00012310


	//   ....[146]....
        /*0584*/ 	.word	0x00012380


	//   ....[147]....
        /*0588*/ 	.word	0x000123f0


	//   ....[148]....
        /*058c*/ 	.word	0x000124c0


	//   ....[149]....
        /*0590*/ 	.word	0x00012520


	//   ....[150]....
        /*0594*/ 	.word	0x00012580


	//   ....[151]....
        /*0598*/ 	.word	0x000125e0


	//----- nvinfo : EIATTR_EXIT_INSTR_OFFSETS
	.align		4
.L_2177:
        /*059c*/ 	.byte	0x04, 0x1c
        /*059e*/ 	.short	(.L_2179 - .L_2178)


	//   ....[0]....
.L_2178:
        /*05a0*/ 	.word	0x000106c0


	//   ....[1]....
        /*05a4*/ 	.word	0x00010840


	//----- nvinfo : EIATTR_MAX_THREADS
	.align		4
.L_2179:
        /*05a8*/ 	.byte	0x04, 0x05
        /*05aa*/ 	.short	(.L_2181 - .L_2180)
.L_2180:
        /*05ac*/ 	.word	0x00000040
        /*05b0*/ 	.word	0x00000001
        /*05b4*/ 	.word	0x00000001


	//----- nvinfo : EIATTR_CRS_STACK_SIZE
	.align		4
.L_2181:
        /*05b8*/ 	.byte	0x04, 0x1e
        /*05ba*/ 	.short	(.L_2183 - .L_2182)
.L_2182:
        /*05bc*/ 	.word	0x00000000
.L_2183:


//--------------------- .nv.info._Z25selective_scan_bwd_kernelI32Selective_Scan_bwd_kernel_traitsILi64ELi16ELb0ELb1ELb1ELb1ELb1EfN3c107complexIfEEEEv12SSMParamsBwd --------------------------
	.section	.nv.info._Z25selective_scan_bwd_kernelI32Selective_Scan_bwd_kernel_traitsILi64ELi16ELb0ELb1ELb1ELb1ELb1EfN3c107complexIfEEEEv12SSMParamsBwd,"",@"SHT_CUDA_INFO"
	.sectionflags	@""
	.align	4


	//----- nvinfo : EIATTR_CUDA_API_VERSION
	.align		4
        /*0000*/ 	.byte	0x04, 0x37
        /*0002*/ 	.short	(.L_2185 - .L_2184)
.L_2184:
        /*0004*/ 	.word	0x00000082


	//----- nvinfo : EIATTR_SW2861232_WAR
	.align		4
.L_2185:
        /*0008*/ 	.byte	0x01, 0x35
	.zero		2


	//----- nvinfo : EIATTR_PARAM_CBANK
	.align		4
        /*000c*/ 	.byte	0x04, 0x0a
        /*000e*/ 	.short	(.L_2187 - .L_2186)
	.align		4
.L_2186:
        /*0010*/ 	.word	index@(.nv.constant0._Z25selective_scan_bwd_kernelI32Selective_Scan_bwd_kernel_traitsILi64ELi16ELb0ELb1ELb1ELb1ELb1EfN3c107complexIfEEEEv12SSMParamsBwd)
        /*0014*/ 	.short	0x0160
        /*0016*/ 	.short	0x01f0


	//----- nvinfo : EIATTR_CBANK_PARAM_SIZE
	.align		4
.L_2187:
        /*0018*/ 	.byte	0x03, 0x19
        /*001a*/ 	.short	0x01f0


	//----- nvinfo : EIATTR_KPARAM_INFO
	.align		4
        /*001c*/ 	.byte	0x04, 0x17
        /*001e*/ 	.short	(.L_2189 - .L_2188)
.L_2188:
        /*0020*/ 	.word	0x00000000
        /*0024*/ 	.short	0x0000
        /*0026*/ 	.short	0x0000
        /*0028*/ 	.byte	0x00, 0xf0, 0xc1, 0x07


	//----- nvinfo : EIATTR_MAXREG_COUNT
	.align		4
.L_2189:
        /*002c*/ 	.byte	0x03, 0x1b
        /*002e*/ 	.short	0x00ff


	//----- nvinfo : EIATTR_NUM_BARRIERS
	.align		4
        /*0030*/ 	.byte	0x02, 0x4c
        /*0032*/ 	.byte	0x01
	.zero		1


	//----- nvinfo : EIATTR_ANNOTATIONS
	.align		4
        /*0034*/ 	.byte	0x04, 0x55
        /*0036*/ 	.short	(.L_2191 - .L_2190)


	//   ....[0]....
.L_2190:
        /* <DEDUP_REMOVED lines=11> */


	//----- nvinfo : EIATTR_MERCURY_ISA_VERSION
	.align		4
.L_2191:
        /*00d0*/ 	.byte	0x03, 0x5f
        /*00d2*/ 	.short	0x0000


	//----- nvinfo : EIATTR_COOP_GROUP_MASK_REGIDS
	.align		4
        /*00d4*/ 	.byte	0x04, 0x29
        /*00d6*/ 	.short	(.L_2193 - .L_2192)


	//   ....[0]....
.L_2192:
        /*00d8*/ 	.word	0xffffffff


	//   ....[1]....
        /*00dc*/ 	.word	0xffffffff


	//   ....[2]....
        /*00e0*/ 	.word	0xffffffff


	//   ....[3]....
        /*00e4*/ 	.word	0xffffffff


	//   ....[4]....
        /*00e8*/ 	.word	0xffffffff


	//   ....[5]....
        /*00ec*/ 	.word	0xffffffff


	//   ....[6]....
        /*00f0*/ 	.word	0xffffffff


	//   ....[7]....
        /*00f4*/ 	.word	0xffffffff


	//   ....[8]....
        /*00f8*/ 	.word	0xffffffff


	//   ....[9]....
        /*00fc*/ 	.word	0xffffffff


	//   ....[10]....
        /*0100*/ 	.word	0xffffffff


	//   ....[11]....
        /*0104*/ 	.word	0xffffffff


	//   ....[12]....
        /*0108*/ 	.word	0xffffffff


	//   ....[13]....
        /*010c*/ 	.word	0xffffffff


	//   ....[14]....
        /*0110*/ 	.word	0xffffffff


	//   ....[15]....
        /*0114*/ 	.word	0xffffffff


	//   ....[16]....
        /*0118*/ 	.word	0xffffffff


	//   ....[17]....
        /*011c*/ 	.word	0xffffffff


	//   ....[18]....
        /*0120*/ 	.word	0xffffffff


	//   ....[19]....
        /*0124*/ 	.word	0xffffffff


	//   ....[20]....
        /*0128*/ 	.word	0xffffffff


	//   ....[21]....
        /*012c*/ 	.word	0xffffffff


	//   ....[22]....
        /*0130*/ 	.word	0xffffffff


	//   ....[23]....
        /*0134*/ 	.word	0xffffffff


	//   ....[24]....
        /*0138*/ 	.word	0xffffffff


	//   ....[25]....
        /*013c*/ 	.word	0xffffffff


	//   ....[26]....
        /*0140*/ 	.word	0xffffffff


	//   ....[27]....
        /*0144*/ 	.word	0xffffffff


	//   ....[28]....
        /*0148*/ 	.word	0xffffffff


	//   ....[29]....
        /*014c*/ 	.word	0xffffffff


	//   ....[30]....
        /*0150*/ 	.word	0xffffffff


	//   ....[31]....
        /*0154*/ 	.word	0xffffffff


	//   ....[32]....
        /*0158*/ 	.word	0xffffffff


	//   ....[33]....
        /*015c*/ 	.word	0xffffffff


	//   ....[34]....
        /*0160*/ 	.word	0xffffffff


	//   ....[35]....
        /*0164*/ 	.word	0xffffffff


	//   ....[36]....
        /*0168*/ 	.word	0xffffffff


	//   ....[37]....
        /*016c*/ 	.word	0xffffffff


	//   ....[38]....
        /*0170*/ 	.word	0xffffffff


	//   ....[39]....
        /*0174*/ 	.word	0xffffffff


	//   ....[40]....
        /*0178*/ 	.word	0xffffffff


	//   ....[41]....
        /*017c*/ 	.word	0xffffffff


	//   ....[42]....
        /*0180*/ 	.word	0xffffffff


	//   ....[43]....
        /*0184*/ 	.word	0xffffffff


	//   ....[44]....
        /*0188*/ 	.word	0xffffffff


	//   ....[45]....
        /*018c*/ 	.word	0xffffffff


	//   ....[46]....
        /*0190*/ 	.word	0xffffffff


	//   ....[47]....
        /*0194*/ 	.word	0xffffffff


	//   ....[48]....
        /*0198*/ 	.word	0xffffffff


	//   ....[49]....
        /*019c*/ 	.word	0xffffffff


	//   ....[50]....
        /*01a0*/ 	.word	0xffffffff


	//   ....[51]....
        /*01a4*/ 	.word	0xffffffff


	//   ....[52]....
        /*01a8*/ 	.word	0xffffffff


	//   ....[53]....
        /*01ac*/ 	.word	0xffffffff


	//   ....[54]....
        /*01b0*/ 	.word	0xffffffff


	//   ....[55]....
        /*01b4*/ 	.word	0xffffffff


	//   ....[56]....
        /*01b8*/ 	.word	0xffffffff


	//   ....[57]....
        /*01bc*/ 	.word	0xffffffff


	//   ....[58]....
        /*01c0*/ 	.word	0xffffffff


	//   ....[59]....
        /*01c4*/ 	.word	0xffffffff


	//   ....[60]....
        /*01c8*/ 	.word	0xffffffff


	//   ....[61]....
        /*01cc*/ 	.word	0xffffffff


	//   ....[62]....
        /*01d0*/ 	.word	0xffffffff


	//   ....[63]....
        /*01d4*/ 	.word	0xffffffff


	//   ....[64]....
        /*01d8*/ 	.word	0xffffffff


	//   ....[65]....
        /*01dc*/ 	.word	0xffffffff


	//   ....[66]....
        /*01e0*/ 	.word	0xffffffff


	//   ....[67]....
        /*01e4*/ 	.word	0xffffffff


	//   ....[68]....
        /*01e8*/ 	.word	0xffffffff


	//   ....[69]....
        /*01ec*/ 	.word	0xffffffff


	//   ....[70]....
        /*01f0*/ 	.word	0xffffffff


	//   ....[71]....
        /*01f4*/ 	.word	0xffffffff


	//   ....[72]....
        /*01f8*/ 	.word	0xffffffff


	//   ....[73]....
        /*01fc*/ 	.word	0xffffffff


	//   ....[74]....
        /*0200*/ 	.word	0xffffffff


	//   ....[75]....
        /*0204*/ 	.word	0xffffffff


	//   ....[76]....
        /*0208*/ 	.word	0xffffffff


	//   ....[77]....
        /*020c*/ 	.word	0xffffffff


	//   ....[78]....
        /*0210*/ 	.word	0xffffffff


	//   ....[79]....
        /*0214*/ 	.word	0xffffffff


	//   ....[80]....
        /*0218*/ 	.word	0xffffffff


	//   ....[81]....
        /*021c*/ 	.word	0xffffffff


	//   ....[82]....
        /*0220*/ 	.word	0xffffffff


	//   ....[83]....
        /*0224*/ 	.word	0xffffffff


	//   ....[84]....
        /*0228*/ 	.word	0xffffffff


	//   ....[85]....
        /*022c*/ 	.word	0xffffffff


	//   ....[86]....
        /*0230*/ 	.word	0xffffffff


	//   ....[87]....
        /*0234*/ 	.word	0xffffffff


	//   ....[88]....
        /*0238*/ 	.word	0xffffffff


	//   ....[89]....
        /*023c*/ 	.word	0xffffffff


	//   ....[90]....
        /*0240*/ 	.word	0xffffffff


	//   ....[91]....
        /*0244*/ 	.word	0xffffffff


	//   ....[92]....
        /*0248*/ 	.word	0xffffffff


	//   ....[93]....
        /*024c*/ 	.word	0xffffffff


	//   ....[94]....
        /*0250*/ 	.word	0xffffffff


	//   ....[95]....
        /*0254*/ 	.word	0xffffffff


	//   ....[96]....
        /*0258*/ 	.word	0xffffffff


	//   ....[97]....
        /*025c*/ 	.word	0xffffffff


	//   ....[98]....
        /*0260*/ 	.word	0xffffffff


	//   ....[99]....
        /*0264*/ 	.word	0xffffffff


	//   ....[100]....
        /*0268*/ 	.word	0xffffffff


	//   ....[101]....
        /*026c*/ 	.word	0xffffffff


	//   ....[102]....
        /*0270*/ 	.word	0xffffffff


	//   ....[103]....
        /*0274*/ 	.word	0xffffffff


	//   ....[104]....
        /*0278*/ 	.word	0xffffffff


	//   ....[105]....
        /*027c*/ 	.word	0xffffffff


	//   ....[106]....
        /*0280*/ 	.word	0xffffffff


	//   ....[107]....
        /*0284*/ 	.word	0xffffffff


	//   ....[108]....
        /*0288*/ 	.word	0xffffffff


	//   ....[109]....
        /*028c*/ 	.word	0xffffffff


	//   ....[110]....
        /*0290*/ 	.word	0xffffffff


	//   ....[111]....
        /*0294*/ 	.word	0xffffffff


	//   ....[112]....
        /*0298*/ 	.word	0xffffffff


	//   ....[113]....
        /*029c*/ 	.word	0xffffffff


	//   ....[114]....
        /*02a0*/ 	.word	0xffffffff


	//   ....[115]....
        /*02a4*/ 	.word	0xffffffff


	//   ....[116]....
        /*02a8*/ 	.word	0xffffffff


	//   ....[117]....
        /*02ac*/ 	.word	0xffffffff


	//   ....[118]....
        /*02b0*/ 	.word	0xffffffff


	//   ....[119]....
        /*02b4*/ 	.word	0xffffffff


	//   ....[120]....
        /*02b8*/ 	.word	0xffffffff


	//   ....[121]....
        /*02bc*/ 	.word	0xffffffff


	//   ....[122]....
        /*02c0*/ 	.word	0xffffffff


	//   ....[123]....
        /*02c4*/ 	.word	0xffffffff


	//   ....[124]....
        /*02c8*/ 	.word	0xffffffff


	//   ....[125]....
        /*02cc*/ 	.word	0xffffffff


	//   ....[126]....
        /*02d0*/ 	.word	0xffffffff


	//   ....[127]....
        /*02d4*/ 	.word	0xffffffff


	//   ....[128]....
        /*02d8*/ 	.word	0xffffffff


	//   ....[129]....
        /*02dc*/ 	.word	0xffffffff


	//   ....[130]....
        /*02e0*/ 	.word	0xffffffff


	//   ....[131]....
        /*02e4*/ 	.word	0xffffffff


	//   ....[132]....
        /*02e8*/ 	.word	0xffffffff


	//   ....[133]....
        /*02ec*/ 	.word	0xffffffff


	//   ....[134]....
        /*02f0*/ 	.word	0xffffffff


	//   ....[135]....
        /*02f4*/ 	.word	0xffffffff


	//   ....[136]....
        /*02f8*/ 	.word	0xffffffff


	//   ....[137]....
        /*02fc*/ 	.word	0xffffffff


	//   ....[138]....
        /*0300*/ 	.word	0xffffffff


	//   ....[139]....
        /*0304*/ 	.word	0xffffffff


	//   ....[140]....
        /*0308*/ 	.word	0xffffffff


	//   ....[141]....
        /*030c*/ 	.word	0xffffffff


	//   ....[142]....
        /*0310*/ 	.word	0xffffffff


	//   ....[143]....
        /*0314*/ 	.word	0xffffffff


	//   ....[144]....
        /*0318*/ 	.word	0xffffffff


	//   ....[145]....
        /*031c*/ 	.word	0xffffffff


	//   ....[146]....
        /*0320*/ 	.word	0xffffffff


	//   ....[147]....
        /*0324*/ 	.word	0xffffffff


	//   ....[148]....
        /*0328*/ 	.word	0xffffffff


	//   ....[149]....
        /*032c*/ 	.word	0xffffffff


	//   ....[150]....
        /*0330*/ 	.word	0xffffffff


	//   ....[151]....
        /*0334*/ 	.word	0xffffffff


	//   ....[152]....
        /*0338*/ 	.word	0xffffffff


	//   ....[153]....
        /*033c*/ 	.word	0xffffffff


	//   ....[154]....
        /*0340*/ 	.word	0xffffffff


	//   ....[155]....
        /*0344*/ 	.word	0xffffffff


	//----- nvinfo : EIATTR_COOP_GROUP_INSTR_OFFSETS
	.align		4
.L_2193:
        /*0348*/ 	.byte	0x04, 0x28
        /*034a*/ 	.short	(.L_2195 - .L_2194)


	//   ....[0]....
.L_2194:
        /*034c*/ 	.word	0x000013f0


	//   ....[1]....
        /*0350*/ 	.word	0x00001870


	//   ....[2]....
        /*0354*/ 	.word	0x00001dd0


	//   ....[3]....
        /*0358*/ 	.word	0x00004a00


	//   ....[4]....
        /*035c*/ 	.word	0x00005080


	//   ....[5]....
        /*0360*/ 	.word	0x00005910


	//   ....[6]....
        /*0364*/ 	.word	0x00006320


	//   ....[7]....
        /*0368*/ 	.word	0x00007d10


	//   ....[8]....
        /*036c*/ 	.word	0x00009bb0


	//   ....[9]....
        /*0370*/ 	.word	0x0000a380


	//   ....[10]....
        /*0374*/ 	.word	0x0000a3a0


	//   ....[11]....
        /*0378*/ 	.word	0x0000a3c0


	//   ....[12]....
        /*037c*/ 	.word	0x0000a3d0


	//   ....[13]....
        /*0380*/ 	.word	0x0000a440


	//   ....[14]....
        /*0384*/ 	.word	0x0000a4b0


	//   ....[15]....
        /*0388*/ 	.word	0x0000a510


	//   ....[16]....
        /*038c*/ 	.word	0x0000a530


	//   ....[17]....
        /*0390*/ 	.word	0x0000a580


	//   ....[18]....
        /*0394*/ 	.word	0x0000a5b0


	//   ....[19]....
        /*0398*/ 	.word	0x0000a610


	//   ....[20]....
        /*039c*/ 	.word	0x0000a630


	//   ....[21]....
        /*03a0*/ 	.word	0x0000a680


	//   ....[22]....
        /*03a4*/ 	.word	0x0000a6a0


	//   ....[23]....
        /*03a8*/ 	.word	0x0000a710


	//   ....[24]....
        /*03ac*/ 	.word	0x0000a730


	//   ....[25]....
        /*03b0*/ 	.word	0x0000a740


	//   ....[26]....
        /*03b4*/ 	.word	0x0000a7a0


	//   ....[27]....
        /*03b8*/ 	.word	0x0000a7c0


	//   ....[28]....
        /*03bc*/ 	.word	0x0000a7d0


	//   ....[29]....
        /*03c0*/ 	.word	0x0000a930


	//   ....[30]....
        /*03c4*/ 	.word	0x0000a990


	//   ....[31]....
        /*03c8*/ 	.word	0x0000a9f0


	//   ....[32]....
        /*03cc*/ 	.word	0x0000aa50


	//   ....[33]....
        /*03d0*/ 	.word	0x0000aa70


	//   ....[34]....
        /*03d4*/ 	.word	0x0000aa80


	//   ....[35]....
        /*03d8*/ 	.word	0x0000aa90


	//   ....[36]....
        /*03dc*/ 	.word	0x0000aaa0


	//   ....[37]....
        /*03e0*/ 	.word	0x0000aab0


	//   ....[38]....
        /*03e4*/ 	.word	0x0000aac0


	//   ....[39]....
        /*03e8*/ 	.word	0x0000aad0


	//   ....[40]....
        /*03ec*/ 	.word	0x0000aae0


	//   ....[41]....
        /*03f0*/ 	.word	0x0000be00


	//   ....[42]....
        /*03f4*/ 	.word	0x0000be20


	//   ....[43]....
        /*03f8*/ 	.word	0x0000be30


	//   ....[44]....
        /*03fc*/ 	.word	0x0000be40


	//   ....[45]....
        /*0400*/ 	.word	0x0000bf50


	//   ....[46]....
        /*0404*/ 	.word	0x0000bf60


	//   ....[47]....
        /*0408*/ 	.word	0x0000bf70


	//   ....[48]....
        /*040c*/ 	.word	0x0000bf80


	//   ....[49]....
        /*0410*/ 	.word	0x0000c090


	//   ....[50]....
        /*0414*/ 	.word	0x0000c0b0


	//   ....[51]....
        /*0418*/ 	.word	0x0000c0c0


	//   ....[52]....
        /*041c*/ 	.word	0x0000c0d0


	//   ....[53]....
        /*0420*/ 	.word	0x0000c1e0


	//   ....[54]....
        /*0424*/ 	.word	0x0000c1f0


	//   ....[55]....
        /*0428*/ 	.word	0x0000c200


	//   ....[56]....
        /*042c*/ 	.word	0x0000c210


	//   ....[57]....
        /*0430*/ 	.word	0x0000c320


	//   ....[58]....
        /*0434*/ 	.word	0x0000c340


	//   ....[59]....
        /*0438*/ 	.word	0x0000c350


	//   ....[60]....
        /*043c*/ 	.word	0x0000c360


	//   ....[61]....
        /*0440*/ 	.word	0x0000c460


	//   ....[62]....
        /*0444*/ 	.word	0x0000c470


	//   ....[63]....
        /*0448*/ 	.word	0x0000c480


	//   ....[64]....
        /*044c*/ 	.word	0x0000c490


	//   ....[65]....
        /*0450*/ 	.word	0x0000c4a0


	//   ....[66]....
        /*0454*/ 	.word	0x0000c4b0


	//   ....[67]....
        /*0458*/ 	.word	0x0000c4c0


	//   ....[68]....
        /*045c*/ 	.word	0x0000c4f0


	//   ....[69]....
        /*0460*/ 	.word	0x0000c520


	//   ....[70]....
        /*0464*/ 	.word	0x0000c550


	//   ....[71]....
        /*0468*/ 	.word	0x0000c560


	//   ....[72]....
        /*046c*/ 	.word	0x0000c570


	//   ....[73]....
        /*0470*/ 	.word	0x00010580


	//   ....[74]....
        /*0474*/ 	.word	0x000105c0


	//   ....[75]....
        /*0478*/ 	.word	0x000106b0


	//   ....[76]....
        /*047c*/ 	.word	0x000106e0


	//   ....[77]....
        /*0480*/ 	.word	0x000107c0


	//   ....[78]....
        /*0484*/ 	.word	0x000107f0


	//   ....[79]....
        /*0488*/ 	.word	0x00010870


	//   ....[80]....
        /*048c*/ 	.word	0x00010890


	//   ....[81]....
        /*0490*/ 	.word	0x000108c0


	//   ....[82]....
        /*0494*/ 	.word	0x000108e0


	//   ....[83]....
        /*0498*/ 	.word	0x00010fc0


	//   ....[84]....
        /*049c*/ 	.word	0x00011800


	//   ....[85]....
        /*04a0*/ 	.word	0x000121b0


	//   ....[86]....
        /*04a4*/ 	.word	0x00012a00


	//   ....[87]....
        /*04a8*/ 	.word	0x00012a20


	//   ....[88]....
        /*04ac*/ 	.word	0x00012a40


	//   ....[89]....
        /*04b0*/ 	.word	0x00012a60


	//   ....[90]....
        /*04b4*/ 	.word	0x00012a80


	//   ....[91]....
        /*04b8*/ 	.word	0x00012bd0


	//   ....[92]....
        /*04bc*/ 	.word	0x00012bf0


	//   ....[93]....
        /*04c0*/ 	.word	0x00012c10


	//   ....[94]....
        /*04c4*/ 	.word	0x00012c40


	//   ....[95]....
        /*04c8*/ 	.word	0x00012c60


	//   ....[96]....
        /*04cc*/ 	.word	0x00012f30


	//   ....[97]....
        /*04d0*/ 	.word	0x00012fb0


	//   ....[98]....
        /*04d4*/ 	.word	0x00013020


	//   ....[99]....
        /*04d8*/ 	.word	0x00013090


	//   ....[100]....
        /*04dc*/ 	.word	0x000131e0


	//   ....[101]....
        /*04e0*/ 	.word	0x00013250


	//   ....[102]....
        /*04e4*/ 	.word	0x000132c0


	//   ....[103]....
        /*04e8*/ 	.word	0x00013330


	//   ....[104]....
        /*04ec*/ 	.word	0x00013470


	//   ....[105]....
        /*04f0*/ 	.word	0x000134e0


	//   ....[106]....
        /*04f4*/ 	.word	0x00013550


	//   ....[107]....
        /*04f8*/ 	.word	0x000135c0


	//   ....[108]....
        /*04fc*/ 	.word	0x000136e0


	//   ....[109]....
        /*0500*/ 	.word	0x00013750


	//   ....[110]....
        /*0504*/ 	.word	0x000137c0


	//   ....[111]....
        /*0508*/ 	.word	0x00013830


	//   ....[112]....
        /*050c*/ 	.word	0x00013990


	//   ....[113]....
        /*0510*/ 	.word	0x00013a00


	//   ....[114]....
        /*0514*/ 	.word	0x00013a70


	//   ....[115]....
        /*0518*/ 	.word	0x00013ae0


	//   ....[116]....
        /*051c*/ 	.word	0x00013b60


	//   ....[117]....
        /*0520*/ 	.word	0x00013bd0


	//   ....[118]....
        /*0524*/ 	.word	0x00013c40


	//   ....[119]....
        /*0528*/ 	.word	0x00013cb0


	//   ....[120]....
        /*052c*/ 	.word	0x00013d10


	//   ....[121]....
        /*0530*/ 	.word	0x00013d70


	//   ....[122]....
        /*0534*/ 	.word	0x00013dd0


	//   ....[123]....
        /*0538*/ 	.word	0x00013e30


	//   ....[124]....
        /*053c*/ 	.word	0x00013eb0


	//   ....[125]....
        /*0540*/ 	.word	0x00013f30


	//   ....[126]....
        /*0544*/ 	.word	0x00013fa0


	//   ....[127]....
        /*0548*/ 	.word	0x00014010


	//   ....[128]....
        /*054c*/ 	.word	0x00014090


	//   ....[129]....
        /*0550*/ 	.word	0x00014100


	//   ....[130]....
        /*0554*/ 	.word	0x00014170


	//   ....[131]....
        /*0558*/ 	.word	0x000141e0


	//   ....[132]....
        /*055c*/ 	.word	0x00014260


	//   ....[133]....
        /*0560*/ 	.word	0x000142e0


	//   ....[134]....
        /*0564*/ 	.word	0x00014350


	//   ....[135]....
        /*0568*/ 	.word	0x000143c0


	//   ....[136]....
        /*056c*/ 	.word	0x00014440


	//   ....[137]....
        /*0570*/ 	.word	0x000144b0


	//   ....[138]....
        /*0574*/ 	.word	0x00014520


	//   ....[139]....
        /*0578*/ 	.word	0x00014590


	//   ....[140]....
        /*057c*/ 	.word	0x00014610


	//   ....[141]....
        /*0580*/ 	.word	0x00014690


	//   ....[142]....
        /*0584*/ 	.word	0x00014700


	//   ....[143]....
        /*0588*/ 	.word	0x00014770


	//   ....[144]....
        /*058c*/ 	.word	0x000147e0


	//   ....[145]....
        /*0590*/ 	.word	0x00014840


	//   ....[146]....
        /*0594*/ 	.word	0x000148a0


	//   ....[147]....
        /*0598*/ 	.word	0x00014900


	//   ....[148]....
        /*059c*/ 	.word	0x00014990


	//   ....[149]....
        /*05a0*/ 	.word	0x00014a00


	//   ....[150]....
        /*05a4*/ 	.word	0x00014a70


	//   ....[151]....
        /*05a8*/ 	.word	0x00014ae0


	//   ....[152]....
        /*05ac*/ 	.word	0x00014bb0


	//   ....[153]....
        /*05b0*/ 	.word	0x00014c10


	//   ....[154]....
        /*05b4*/ 	.word	0x00014c70


	//   ....[155]....
        /*05b8*/ 	.word	0x00014cd0


	//----- nvinfo : EIATTR_EXIT_INSTR_OFFSETS
	.align		4
.L_2195:
        /*05bc*/ 	.byte	0x04, 0x1c
        /*05be*/ 	.short	(.L_2197 - .L_2196)


	//   ....[0]....
.L_2196:
        /*05c0*/ 	.word	0x00012d50


	//   ....[1]....
        /*05c4*/ 	.word	0x00012ed0


	//----- nvinfo : EIATTR_MAX_THREADS
	.align		4
.L_2197:
        /*05c8*/ 	.byte	0x04, 0x05
        /*05ca*/ 	.short	(.L_2199 - .L_2198)
.L_2198:
        /*05cc*/ 	.word	0x00000040
        /*05d0*/ 	.word	0x00000001
        /*05d4*/ 	.word	0x00000001


	//----- nvinfo : EIATTR_CRS_STACK_SIZE
	.align		4
.L_2199:
        /*05d8*/ 	.byte	0x04, 0x1e
        /*05da*/ 	.short	(.L_2201 - .L_2200)
.L_2200:
        /*05dc*/ 	.word	0x00000000
.L_2201:


//--------------------- .nv.info._Z25selective_scan_bwd_kernelI32Selective_Scan_bwd_kernel_traitsILi64ELi16ELb1ELb0ELb0ELb0ELb0EfN3c107complexIfEEEEv12SSMParamsBwd --------------------------
	.section	.nv.info._Z25selective_scan_bwd_kernelI32Selective_Scan_bwd_kernel_traitsILi64ELi16ELb1ELb0ELb0ELb0ELb0EfN3c107complexIfEEEEv12SSMParamsBwd,"",@"SHT_CUDA_INFO"
	.sectionflags	@""
	.align	4


	//----- nvinfo : EIATTR_CUDA_API_VERSION
	.align		4
        /*0000*/ 	.byte	0x04, 0x37
        /*0002*/ 	.short	(.L_2203 - .L_2202)
.L_2202:
        /*0004*/ 	.word	0x00000082


	//----- nvinfo : EIATTR_SW2861232_WAR
	.align		4
.L_2203:
        /*0008*/ 	.byte	0x01, 0x35
	.zero		2


	//----- nvinfo : EIATTR_PARAM_CBANK
	.align		4
        /*000c*/ 	.byte	0x04, 0x0a
        /*000e*/ 	.short	(.L_2205 - .L_2204)
	.align		4
.L_2204:
        /*0010*/ 	.word	index@(.nv.constant0._Z25selective_scan_bwd_kernelI32Selective_Scan_bwd_kernel_traitsILi64ELi16ELb1ELb0ELb0ELb0ELb0EfN3c107complexIfEEEEv12SSMParamsBwd)
        /*0014*/ 	.short	0x0160
        /*0016*/ 	.short	0x01f0


	//----- nvinfo : EIATTR_CBANK_PARAM_SIZE
	.align		4
.L_2205:
        /*0018*/ 	.byte	0x03, 0x19
        /*001a*/ 	.short	0x01f0


	//----- nvinfo : EIATTR_KPARAM_INFO
	.align		4
        /*001c*/ 	.byte	0x04, 0x17
        /*001e*/ 	.short	(.L_2207 - .L_2206)
.L_2206:
        /*0020*/ 	.word	0x00000000
        /*0024*/ 	.short	0x0000
        /*0026*/ 	.short	0x0000
        /*0028*/ 	.byte	0x00, 0xf0, 0xc1, 0x07


	//----- nvinfo : EIATTR_MAXREG_COUNT
	.align		4
.L_2207:
        /*002c*/ 	.byte	0x03, 0x1b
        /*002e*/ 	.short	0x00ff


	//----- nvinfo : EIATTR_NUM_BARRIERS
	.align		4
        /*0030*/ 	.byte	0x02, 0x4c
        /*0032*/ 	.byte	0x01
	.zero		1


	//----- nvinfo : EIATTR_MERCURY_ISA_VERSION
	.align		4
        /*0034*/ 	.byte	0x03, 0x5f
        /*0036*/ 	.short	0x0000


	//----- nvinfo : EIATTR_COOP_GROUP_MASK_REGIDS
	.align		4
        /*0038*/ 	.byte	0x04, 0x29
        /*003a*/ 	.short	(.L_2209 - .L_2208)


	//   ....[0]....
.L_2208:
        /*003c*/ 	.word	0xffffffff


	//   ....[1]....
        /*0040*/ 	.word	0xffffffff


	//   ....[2]....
        /*0044*/ 	.word	0xffffffff


	//   ....[3]....
        /*0048*/ 	.word	0xffffffff


	//   ....[4]....
        /*004c*/ 	.word	0xffffffff


	//   ....[5]....
        /*0050*/ 	.word	0xffffffff


	//   ....[6]....
        /*0054*/ 	.word	0xffffffff


	//   ....[7]....
        /*0058*/ 	.word	0xffffffff


	//   ....[8]....
        /*005c*/ 	.word	0xffffffff


	//   ....[9]....
        /*0060*/ 	.word	0xffffffff


	//   ....[10]....
        /*0064*/ 	.word	0xffffffff


	//   ....[11]....
        /*0068*/ 	.word	0xffffffff


	//   ....[12]....
        /*006c*/ 	.word	0xffffffff


	//   ....[13]....
        /*0070*/ 	.word	0xffffffff


	//   ....[14]....
        /*0074*/ 	.word	0xffffffff


	//   ....[15]....
        /*0078*/ 	.word	0xffffffff


	//   ....[16]....
        /*007c*/ 	.word	0xffffffff


	//   ....[17]....
        /*0080*/ 	.word	0xffffffff


	//   ....[18]....
        /*0084*/ 	.word	0xffffffff


	//   ....[19]....
        /*0088*/ 	.word	0xffffffff


	//   ....[20]....
        /*008c*/ 	.word	0xffffffff


	//   ....[21]....
        /*0090*/ 	.word	0xffffffff


	//   ....[22]....
        /*0094*/ 	.word	0xffffffff


	//   ....[23]....
        /*0098*/ 	.word	0xffffffff


	//   ....[24]....
        /*009c*/ 	.word	0xffffffff


	//   ....[25]....
        /*00a0*/ 	.word	0xffffffff


	//   ....[26]....
        /*00a4*/ 	.word	0xffffffff


	//   ....[27]....
        /*00a8*/ 	.word	0xffffffff


	//   ....[28]....
        /*00ac*/ 	.word	0xffffffff


	//   ....[29]....
        /*00b0*/ 	.word	0xffffffff


	//   ....[30]....
        /*00b4*/ 	.word	0xffffffff


	//   ....[31]....
        /*00b8*/ 	.word	0xffffffff


	//   ....[32]....
        /*00bc*/ 	.word	0xffffffff


	//   ....[33]....
        /*00c0*/ 	.word	0xffffffff


	//   ....[34]....
        /*00c4*/ 	.word	0xffffffff


	//   ....[35]....
        /*00c8*/ 	.word	0xffffffff


	//   ....[36]....
        /*00cc*/ 	.word	0xffffffff


	//   ....[37]....
        /*00d0*/ 	.word	0xffffffff


	//   ....[38]....
        /*00d4*/ 	.word	0xffffffff


	//   ....[39]....
        /*00d8*/ 	.word	0xffffffff


	//   ....[40]....
        /*00dc*/ 	.word	0xffffffff


	//   ....[41]....
        /*00e0*/ 	.word	0xffffffff


	//   ....[42]....
        /*00e4*/ 	.word	0xffffffff


	//   ....[43]....
        /*00e8*/ 	.word	0xffffffff


	//   ....[44]....
        /*00ec*/ 	.word	0xffffffff


	//   ....[45]....
        /*00f0*/ 	.word	0xffffffff


	//   ....[46]....
        /*00f4*/ 	.word	0xffffffff


	//   ....[47]....
        /*00f8*/ 	.word	0xffffffff


	//   ....[48]....
        /*00fc*/ 	.word	0xffffffff


	//   ....[49]....
        /*0100*/ 	.word	0xffffffff


	//   ....[50]....
        /*0104*/ 	.word	0xffffffff


	//   ....[51]....
        /*0108*/ 	.word	0xffffffff


	//   ....[52]....
        /*010c*/ 	.word	0xffffffff


	//   ....[53]....
        /*0110*/ 	.word	0xffffffff


	//   ....[54]....
        /*0114*/ 	.word	0xffffffff


	//   ....[55]....
        /*0118*/ 	.word	0xffffffff


	//   ....[56]....
        /*011c*/ 	.word	0xffffffff


	//   ....[57]....
        /*0120*/ 	.word	0xffffffff


	//   ....[58]....
        /*0124*/ 	.word	0xffffffff


	//   ....[59]....
        /*0128*/ 	.word	0xffffffff


	//   ....[60]....
        /*012c*/ 	.word	0xffffffff


	//   ....[61]....
        /*0130*/ 	.word	0xffffffff


	//   ....[62]....
        /*0134*/ 	.word	0xffffffff


	//   ....[63]....
        /*0138*/ 	.word	0xffffffff


	//   ....[64]....
        /*013c*/ 	.word	0xffffffff


	//   ....[65]....
        /*0140*/ 	.word	0xffffffff


	//   ....[66]....
        /*0144*/ 	.word	0xffffffff


	//   ....[67]....
        /*0148*/ 	.word	0xffffffff


	//   ....[68]....
        /*014c*/ 	.word	0xffffffff


	//   ....[69]....
        /*0150*/ 	.word	0xffffffff


	//   ....[70]....
        /*0154*/ 	.word	0xffffffff


	//   ....[71]....
        /*0158*/ 	.word	0xffffffff


	//   ....[72]....
        /*015c*/ 	.word	0xffffffff


	//   ....[73]....
        /*0160*/ 	.word	0xffffffff


	//   ....[74]....
        /*0164*/ 	.word	0xffffffff


	//   ....[75]....
        /*0168*/ 	.word	0xffffffff


	//   ....[76]....
        /*016c*/ 	.word	0xffffffff


	//   ....[77]....
        /*0170*/ 	.word	0xffffffff


	//   ....[78]....
        /*0174*/ 	.word	0xffffffff


	//   ....[79]....
        /*0178*/ 	.word	0xffffffff


	//   ....[80]....
        /*017c*/ 	.word	0xffffffff


	//   ....[81]....
        /*0180*/ 	.word	0xffffffff


	//   ....[82]....
        /*0184*/ 	.word	0xffffffff


	//   ....[83]....
        /*0188*/ 	.word	0xffffffff


	//   ....[84]....
        /*018c*/ 	.word	0xffffffff


	//   ....[85]....
        /*0190*/ 	.word	0xffffffff


	//   ....[86]....
        /*0194*/ 	.word	0xffffffff


	//   ....[87]....
        /*0198*/ 	.word	0xffffffff


	//   ....[88]....
        /*019c*/ 	.word	0xffffffff


	//   ....[89]....
        /*01a0*/ 	.word	0xffffffff


	//   ....[90]....
        /*01a4*/ 	.word	0xffffffff


	//   ....[91]....
        /*01a8*/ 	.word	0xffffffff


	//   ....[92]....
        /*01ac*/ 	.word	0xffffffff


	//   ....[93]....
        /*01b0*/ 	.word	0xffffffff


	//   ....[94]....
        /*01b4*/ 	.word	0xffffffff


	//   ....[95]....
        /*01b8*/ 	.word	0xffffffff


	//   ....[96]....
        /*01bc*/ 	.word	0xffffffff


	//   ....[97]....
        /*01c0*/ 	.word	0xffffffff


	//   ....[98]....
        /*01c4*/ 	.word	0xffffffff


	//   ....[99]....
        /*01c8*/ 	.word	0xffffffff


	//   ....[100]....
        /*01cc*/ 	.word	0xffffffff


	//   ....[101]....
        /*01d0*/ 	.word	0xffffffff


	//   ....[102]....
        /*01d4*/ 	.word	0xffffffff


	//   ....[103]....
        /*01d8*/ 	.word	0xffffffff


	//   ....[104]....
        /*01dc*/ 	.word	0xffffffff


	//   ....[105]....
        /*01e0*/ 	.word	0xffffffff


	//   ....[106]....
        /*01e4*/ 	.word	0xffffffff


	//   ....[107]....
        /*01e8*/ 	.word	0xffffffff


	//   ....[108]....
        /*01ec*/ 	.word	0xffffffff


	//   ....[109]....
        /*01f0*/ 	.word	0xffffffff


	//   ....[110]....
        /*01f4*/ 	.word	0xffffffff


	//   ....[111]....
        /*01f8*/ 	.word	0xffffffff


	//   ....[112]....
        /*01fc*/ 	.word	0xffffffff


	//   ....[113]....
        /*0200*/ 	.word	0xffffffff


	//   ....[114]....
        /*0204*/ 	.word	0xffffffff


	//   ....[115]....
        /*0208*/ 	.word	0xffffffff


	//   ....[116]....
        /*020c*/ 	.word	0xffffffff


	//   ....[117]....
        /*0210*/ 	.word	0xffffffff


	//   ....[118]....
        /*0214*/ 	.word	0xffffffff


	//   ....[119]....
        /*0218*/ 	.word	0xffffffff


	//   ....[120]....
        /*021c*/ 	.word	0xffffffff


	//   ....[121]....
        /*0220*/ 	.word	0xffffffff


	//   ....[122]....
        /*0224*/ 	.word	0xffffffff


	//   ....[123]....
        /*0228*/ 	.word	0xffffffff


	//   ....[124]....
        /*022c*/ 	.word	0xffffffff


	//   ....[125]....
        /*0230*/ 	.word	0xffffffff


	//   ....[126]....
        /*0234*/ 	.word	0xffffffff


	//   ....[127]....
        /*0238*/ 	.word	0xffffffff


	//   ....[128]....
        /*023c*/ 	.word	0xffffffff


	//   ....[129]....
        /*0240*/ 	.word	0xffffffff


	//   ....[130]....
        /*0244*/ 	.word	0xffffffff


	//   ....[131]....
        /*0248*/ 	.word	0xffffffff


	//   ....[132]....
        /*024c*/ 	.word	0xffffffff


	//   ....[133]....
        /*0250*/ 	.word	0xffffffff


	//   ....[134]....
        /*0254*/ 	.word	0xffffffff


	//   ....[135]....
        /*0258*/ 	.word	0xffffffff


	//   ....[136]....
        /*025c*/ 	.word	0xffffffff


	//   ....[137]....
        /*0260*/ 	.word	0xffffffff


	//   ....[138]....
        /*0264*/ 	.word	0xffffffff


	//   ....[139]....
        /*0268*/ 	.word	0xffffffff


	//   ....[140]....
        /*026c*/ 	.word	0xffffffff


	//   ....[141]....
        /*0270*/ 	.word	0xffffffff


	//   ....[142]....
        /*0274*/ 	.word	0xffffffff


	//   ....[143]....
        /*0278*/ 	.word	0xffffffff


	//   ....[144]....
        /*027c*/ 	.word	0xffffffff


	//   ....[145]....
        /*0280*/ 	.word	0xffffffff


	//   ....[146]....
        /*0284*/ 	.word	0xffffffff


	//   ....[147]....
        /*0288*/ 	.word	0xffffffff


	//   ....[148]....
        /*028c*/ 	.word	0xffffffff


	//   ....[149]....
        /*0290*/ 	.word	0xffffffff


	//   ....[150]....
        /*0294*/ 	.word	0xffffffff


	//   ....[151]....
        /*0298*/ 	.word	0xffffffff


	//   ....[152]....
        /*029c*/ 	.word	0xffffffff


	//   ....[153]....
        /*02a0*/ 	.word	0xffffffff


	//   ....[154]....
        /*02a4*/ 	.word	0xffffffff


	//   ....[155]....
        /*02a8*/ 	.word	0xffffffff


	//   ....[156]....
        /*02ac*/ 	.word	0xffffffff


	//   ....[157]....
        /*02b0*/ 	.word	0xffffffff


	//   ....[158]....
        /*02b4*/ 	.word	0xffffffff


	//----- nvinfo : EIATTR_COOP_GROUP_INSTR_OFFSETS
	.align		4
.L_2209:
        /*02b8*/ 	.byte	0x04, 0x28
        /*02ba*/ 	.short	(.L_2211 - .L_2210)


	//   ....[0]....
.L_2210:
        /*02bc*/ 	.word	0x00000720


	//   ....[1]....
        /*02c0*/ 	.word	0x00000830


	//   ....[2]....
        /*02c4*/ 	.word	0x00000970


	//   ....[3]....
        /*02c8*/ 	.word	0x000029f0


	//   ....[4]....
        /*02cc*/ 	.word	0x00002a10


	//   ....[5]....
        /*02d0*/ 	.word	0x00002a40


	//   ....[6]....
        /*02d4*/ 	.word	0x00002a50


	//   ....[7]....
        /*02d8*/ 	.word	0x00002b00


	//   ....[8]....
        /*02dc*/ 	.word	0x00002b20


	//   ....[9]....
        /*02e0*/ 	.word	0x00002b30


	//   ....[10]....
        /*02e4*/ 	.word	0x00002b40


	//   ....[11]....
        /*02e8*/ 	.word	0x00002c00


	//   ....[12]....
        /*02ec*/ 	.word	0x00002c20


	//   ....[13]....
        /*02f0*/ 	.word	0x00002c30


	//   ....[14]....
        /*02f4*/ 	.word	0x00002c40


	//   ....[15]....
        /*02f8*/ 	.word	0x00002d00


	//   ....[16]....
        /*02fc*/ 	.word	0x00002d20


	//   ....[17]....
        /*0300*/ 	.word	0x00002d30


	//   ....[18]....
        /*0304*/ 	.word	0x00002d40


	//   ....[19]....
        /*0308*/ 	.word	0x00002e00


	//   ....[20]....
        /*030c*/ 	.word	0x00002e10


	//   ....[21]....
        /*0310*/ 	.word	0x00002e20


	//   ....[22]....
        /*0314*/ 	.word	0x00002e30


	//   ....[23]....
        /*0318*/ 	.word	0x00002f80


	//   ....[24]....
        /*031c*/ 	.word	0x00002ff0


	//   ....[25]....
        /*0320*/ 	.word	0x00003060


	//   ....[26]....
        /*0324*/ 	.word	0x000030d0


	//   ....[27]....
        /*0328*/ 	.word	0x000030f0


	//   ....[28]....
        /*032c*/ 	.word	0x00003100


	//   ....[29]....
        /*0330*/ 	.word	0x00003110


	//   ....[30]....
        /*0334*/ 	.word	0x00003120


	//   ....[31]....
        /*0338*/ 	.word	0x00003130


	//   ....[32]....
        /*033c*/ 	.word	0x00003140


	//   ....[33]....
        /*0340*/ 	.word	0x00003150


	//   ....[34]....
        /*0344*/ 	.word	0x00003160


	//   ....[35]....
        /*0348*/ 	.word	0x000043f0


	//   ....[36]....
        /*034c*/ 	.word	0x00004410


	//   ....[37]....
        /*0350*/ 	.word	0x00004420


	//   ....[38]....
        /*0354*/ 	.word	0x00004430


	//   ....[39]....
        /*0358*/ 	.word	0x00004540


	//   ....[40]....
        /*035c*/ 	.word	0x00004550


	//   ....[41]....
        /*0360*/ 	.word	0x00004560


	//   ....[42]....
        /*0364*/ 	.word	0x00004570


	//   ....[43]....
        /*0368*/ 	.word	0x00004680


	//   ....[44]....
        /*036c*/ 	.word	0x000046a0


	//   ....[45]....
        /*0370*/ 	.word	0x000046b0


	//   ....[46]....
        /*0374*/ 	.word	0x000046c0


	//   ....[47]....
        /*0378*/ 	.word	0x000047d0


	//   ....[48]....
        /*037c*/ 	.word	0x000047e0


	//   ....[49]....
        /*0380*/ 	.word	0x000047f0


	//   ....[50]....
        /*0384*/ 	.word	0x00004800


	//   ....[51]....
        /*0388*/ 	.word	0x00004910


	//   ....[52]....
        /*038c*/ 	.word	0x00004930


	//   ....[53]....
        /*0390*/ 	.word	0x00004940


	//   ....[54]....
        /*0394*/ 	.word	0x00004950


	//   ....[55]....
        /*0398*/ 	.word	0x00004a50


	//   ....[56]....
        /*039c*/ 	.word	0x00004a60


	//   ....[57]....
        /*03a0*/ 	.word	0x00004a70


	//   ....[58]....
        /*03a4*/ 	.word	0x00004a80


	//   ....[59]....
        /*03a8*/ 	.word	0x00004a90


	//   ....[60]....
        /*03ac*/ 	.word	0x00004aa0


	//   ....[61]....
        /*03b0*/ 	.word	0x00004ab0


	//   ....[62]....
        /*03b4*/ 	.word	0x00004ae0


	//   ....[63]....
        /*03b8*/ 	.word	0x00004b10


	//   ....[64]....
        /*03bc*/ 	.word	0x00004b30


	//   ....[65]....
        /*03c0*/ 	.word	0x00004b40


	//   ....[66]....
        /*03c4*/ 	.word	0x00004b50


	//   ....[67]....
        /*03c8*/ 	.word	0x00006090


	//   ....[68]....
        /*03cc*/ 	.word	0x000060e0


	//   ....[69]....
        /*03d0*/ 	.word	0x00006120


	//   ....[70]....
        /*03d4*/ 	.word	0x00006150


	//   ....[71]....
        /*03d8*/ 	.word	0x00006220


	//   ....[72]....
        /*03dc*/ 	.word	0x00006250


	//   ....[73]....
        /*03e0*/ 	.word	0x00006290


	//   ....[74]....
        /*03e4*/ 	.word	0x000062c0


	//   ....[75]....
        /*03e8*/ 	.word	0x00006430


	//   ....[76]....
        /*03ec*/ 	.word	0x00006470


	//   ....[77]....
        /*03f0*/ 	.word	0x000064a0


	//   ....[78]....
        /*03f4*/ 	.word	0x000064d0


	//   ....[79]....
        /*03f8*/ 	.word	0x00006570


	//   ....[80]....
        /*03fc*/ 	.word	0x000065a0


	//   ....[81]....
        /*0400*/ 	.word	0x000065d0


	//   ....[82]....
        /*0404*/ 	.word	0x00006600


	//   ....[83]....
        /*0408*/ 	.word	0x000066d0


	//   ....[84]....
        /*040c*/ 	.word	0x00006710


	//   ....[85]....
        /*0410*/ 	.word	0x00006740


	//   ....[86]....
        /*0414*/ 	.word	0x00006770


	//   ....[87]....
        /*0418*/ 	.word	0x00006ed0


	//   ....[88]....
        /*041c*/ 	.word	0x00007140


	//   ....[89]....
        /*0420*/ 	.word	0x00007300


	//   ....[90]....
        /*0424*/ 	.word	0x00007360


	//   ....[91]....
        /*0428*/ 	.word	0x000073c0


	//   ....[92]....
        /*042c*/ 	.word	0x000073e0


	//   ....[93]....
        /*0430*/ 	.word	0x00007400


	//   ....[94]....
        /*0434*/ 	.word	0x000074c0


	//   ....[95]....
        /*0438*/ 	.word	0x00007510


	//   ....[96]....
        /*043c*/ 	.word	0x00007560


	//   ....[97]....
        /*0440*/ 	.word	0x00007590


	//   ....[98]....
        /*0444*/ 	.word	0x000075b0


	//   ....[99]....
        /*0448*/ 	.word	0x00007c20


	//   ....[100]....
        /*044c*/ 	.word	0x00007ca0


	//   ....[101]....
        /*0450*/ 	.word	0x00007d10


	//   ....[102]....
        /*0454*/ 	.word	0x00007d80


	//   ....[103]....
        /*0458*/ 	.word	0x00007ed0


	//   ....[104]....
        /*045c*/ 	.word	0x00007f40


	//   ....[105]....
        /*0460*/ 	.word	0x00007fb0


	//   ....[106]....
        /*0464*/ 	.word	0x00008020


	//   ....[107]....
        /*0468*/ 	.word	0x00008140


	//   ....[108]....
        /*046c*/ 	.word	0x000081b0


	//   ....[109]....
        /*0470*/ 	.word	0x00008220


	//   ....[110]....
        /*0474*/ 	.word	0x00008290


	//   ....[111]....
        /*0478*/ 	.word	0x000083b0


	//   ....[112]....
        /*047c*/ 	.word	0x00008420


	//   ....[113]....
        /*0480*/ 	.word	0x00008490


	//   ....[114]....
        /*0484*/ 	.word	0x00008500


	//   ....[115]....
        /*0488*/ 	.word	0x00008640


	//   ....[116]....
        /*048c*/ 	.word	0x000086b0


	//   ....[117]....
        /*0490*/ 	.word	0x00008720


	//   ....[118]....
        /*0494*/ 	.word	0x00008790


	//   ....[119]....
        /*0498*/ 	.word	0x000087f0


	//   ....[120]....
        /*049c*/ 	.word	0x00008860


	//   ....[121]....
        /*04a0*/ 	.word	0x000088d0


	//   ....[122]....
        /*04a4*/ 	.word	0x00008940


	//   ....[123]....
        /*04a8*/ 	.word	0x000089d0


	//   ....[124]....
        /*04ac*/ 	.word	0x00008a40


	//   ....[125]....
        /*04b0*/ 	.word	0x00008ab0


	//   ....[126]....
        /*04b4*/ 	.word	0x00008b20


	//   ....[127]....
        /*04b8*/ 	.word	0x00008ba0


	//   ....[128]....
        /*04bc*/ 	.word	0x00008c20


	//   ....[129]....
        /*04c0*/ 	.word	0x00008c90


	//   ....[130]....
        /*04c4*/ 	.word	0x00008d00


	//   ....[131]....
        /*04c8*/ 	.word	0x00008d70


	//   ....[132]....
        /*04cc*/ 	.word	0x00008de0


	//   ....[133]....
        /*04d0*/ 	.word	0x00008e50


	//   ....[134]....
        /*04d4*/ 	.word	0x00008ec0


	//   ....[135]....
        /*04d8*/ 	.word	0x00008f30


	//   ....[136]....
        /*04dc*/ 	.word	0x00008fb0


	//   ....[137]....
        /*04e0*/ 	.word	0x00009020


	//   ....[138]....
        /*04e4*/ 	.word	0x00009090


	//   ....[139]....
        /*04e8*/ 	.word	0x00009100


	//   ....[140]....
        /*04ec*/ 	.word	0x00009170


	//   ....[141]....
        /*04f0*/ 	.word	0x000091e0


	//   ....[142]....
        /*04f4*/ 	.word	0x00009250


	//   ....[143]....
        /*04f8*/ 	.word	0x000092c0


	//   ....[144]....
        /*04fc*/ 	.word	0x00009340


	//   ....[145]....
        /*0500*/ 	.word	0x000093b0


	//   ....[146]....
        /*0504*/ 	.word	0x00009420


	//   ....[147]....
        /*0508*/ 	.word	0x00009490


	//   ....[148]....
        /*050c*/ 	.word	0x00009500


	//   ....[149]....
        /*0510*/ 	.word	0x00009570


	//   ....[150]....
        /*0514*/ 	.word	0x000095e0


	//   ....[151]....
        /*0518*/ 	.word	0x00009650


	//   ....[152]....
        /*051c*/ 	.word	0x000096c0


	//   ....[153]....
        /*0520*/ 	.word	0x00009730


	//   ....[154]....
        /*0524*/ 	.word	0x000097a0


	//   ....[155]....
        /*0528*/ 	.word	0x00009880


	//   ....[156]....
        /*052c*/ 	.word	0x000098f0


	//   ....[157]....
        /*0530*/ 	.word	0x00009960


	//   ....[158]....
        /*0534*/ 	.word	0x000099d0


	//----- nvinfo : EIATTR_EXIT_INSTR_OFFSETS
	.align		4
.L_2211:
        /*0538*/ 	.byte	0x04, 0x1c
        /*053a*/ 	.short	(.L_2213 - .L_2212)


	//   ....[0]....
.L_2212:
        /*053c*/ 	.word	0x00007680


	//   ....[1]....
        /*0540*/ 	.word	0x00007bc0


	//----- nvinfo : EIATTR_MAX_THREADS
	.align		4
.L_2213:
        /*0544*/ 	.byte	0x04, 0x05
        /*0546*/ 	.short	(.L_2215 - .L_2214)
.L_2214:
        /*0548*/ 	.word	0x00000040
        /*054c*/ 	.word	0x00000001
        /*0550*/ 	.word	0x00000001


	//----- nvinfo : EIATTR_CRS_STACK_SIZE
	.align		4
.L_2215:
        /*0554*/ 	.byte	0x04, 0x1e
        /*0556*/ 	.short	(.L_2217 - .L_2216)
.L_2216:
        /*0558*/ 	.word	0x00000000
.L_2217:


//--------------------- .nv.info._Z25selective_scan_bwd_kernelI32Selective_Scan_bwd_kernel_traitsILi64ELi16ELb1ELb0ELb0ELb0ELb1EfN3c107complexIfEEEEv12SSMParamsBwd --------------------------
	.section	.nv.info._Z25selective_scan_bwd_kernelI32Selective_Scan_bwd_kernel_traitsILi64ELi16ELb1ELb0ELb0ELb0ELb1EfN3c107complexIfEEEEv12SSMParamsBwd,"",@"SHT_CUDA_INFO"
	.sectionflags	@""
	.align	4


	//----- nvinfo : EIATTR_CUDA_API_VERSION
	.align		4
        /*0000*/ 	.byte	0x04, 0x37
        /*0002*/ 	.short	(.L_2219 - .L_2218)
.L_2218:
        /*0004*/ 	.word	0x00000082


	//----- nvinfo : EIATTR_SW2861232_WAR
	.align		4
.L_2219:
        /*0008*/ 	.byte	0x01, 0x35
	.zero		2


	//----- nvinfo : EIATTR_PARAM_CBANK
	.align		4
        /*000c*/ 	.byte	0x04, 0x0a
        /*000e*/ 	.short	(.L_2221 - .L_2220)
	.align		4
.L_2220:
        /*0010*/ 	.word	index@(.nv.constant0._Z25selective_scan_bwd_kernelI32Selective_Scan_bwd_kernel_traitsILi64ELi16ELb1ELb0ELb0ELb0ELb1EfN3c107complexIfEEEEv12SSMParamsBwd)
        /*0014*/ 	.short	0x0160
        /*0016*/ 	.short	0x01f0


	//----- nvinfo : EIATTR_CBANK_PARAM_SIZE
	.align		4
.L_2221:
        /*0018*/ 	.byte	0x03, 0x19
        /*001a*/ 	.short	0x01f0


	//----- nvinfo : EIATTR_KPARAM_INFO
	.align		4
        /*001c*/ 	.byte	0x04, 0x17
        /*001e*/ 	.short	(.L_2223 - .L_2222)
.L_2222:
        /*0020*/ 	.word	0x00000000
        /*0024*/ 	.short	0x0000
        /*0026*/ 	.short	0x0000
        /*0028*/ 	.byte	0x00, 0xf0, 0xc1, 0x07


	//----- nvinfo : EIATTR_MAXREG_COUNT
	.align		4
.L_2223:
        /*002c*/ 	.byte	0x03, 0x1b
        /*002e*/ 	.short	0x00ff


	//----- nvinfo : EIATTR_NUM_BARRIERS
	.align		4
        /*0030*/ 	.byte	0x02, 0x4c
        /*0032*/ 	.byte	0x01
	.zero		1


	//----- nvinfo : EIATTR_MERCURY_ISA_VERSION
	.align		4
        /*0034*/ 	.byte	0x03, 0x5f
        /*0036*/ 	.short	0x0000


	//----- nvinfo : EIATTR_COOP_GROUP_MASK_REGIDS
	.align		4
        /*0038*/ 	.byte	0x04, 0x29
        /*003a*/ 	.short	(.L_2225 - .L_2224)


	//   ....[0]....
.L_2224:
        /*003c*/ 	.word	0xffffffff


	//   ....[1]....
        /*0040*/ 	.word	0xffffffff


	//   ....[2]....
        /*0044*/ 	.word	0xffffffff


	//   ....[3]....
        /*0048*/ 	.word	0xffffffff


	//   ....[4]....
        /*004c*/ 	.word	0xffffffff


	//   ....[5]....
        /*0050*/ 	.word	0xffffffff


	//   ....[6]....
        /*0054*/ 	.word	0xffffffff


	//   ....[7]....
        /*0058*/ 	.word	0xffffffff


	//   ....[8]....
        /*005c*/ 	.word	0xffffffff


	//   ....[9]....
        /*0060*/ 	.word	0xffffffff


	//   ....[10]....
        /*0064*/ 	.word	0xffffffff


	//   ....[11]....
        /*0068*/ 	.word	0xffffffff


	//   ....[12]....
        /*006c*/ 	.word	0xffffffff


	//   ....[13]....
        /*0070*/ 	.word	0xffffffff


	//   ....[14]....
        /*0074*/ 	.word	0xffffffff


	//   ....[15]....
        /*0078*/ 	.word	0xffffffff


	//   ....[16]....
        /*007c*/ 	.word	0xffffffff


	//   ....[17]....
        /*0080*/ 	.word	0xffffffff


	//   ....[18]....
        /*0084*/ 	.word	0xffffffff


	//   ....[19]....
        /*0088*/ 	.word	0xffffffff


	//   ....[20]....
        /*008c*/ 	.word	0xffffffff


	//   ....[21]....
        /*0090*/ 	.word	0xffffffff


	//   ....[22]....
        /*0094*/ 	.word	0xffffffff


	//   ....[23]....
        /*0098*/ 	.word	0xffffffff


	//   ....[24]....
        /*009c*/ 	.word	0xffffffff


	//   ....[25]....
        /*00a0*/ 	.word	0xffffffff


	//   ....[26]....
        /*00a4*/ 	.word	0xffffffff


	//   ....[27]....
        /*00a8*/ 	.word	0xffffffff


	//   ....[28]....
        /*00ac*/ 	.word	0xffffffff


	//   ....[29]....
        /*00b0*/ 	.word	0xffffffff


	//   ....[30]....
        /*00b4*/ 	.word	0xffffffff


	//   ....[31]....
        /*00b8*/ 	.word	0xffffffff


	//   ....[32]....
        /*00bc*/ 	.word	0xffffffff


	//   ....[33]....
        /*00c0*/ 	.word	0xffffffff


	//   ....[34]....
        /*00c4*/ 	.word	0xffffffff


	//   ....[35]....
        /*00c8*/ 	.word	0xffffffff


	//   ....[36]....
        /*00cc*/ 	.word	0xffffffff


	//   ....[37]....
        /*00d0*/ 	.word	0xffffffff


	//   ....[38]....
        /*00d4*/ 	.word	0xffffffff


	//   ....[39]....
        /*00d8*/ 	.word	0xffffffff


	//   ....[40]....
        /*00dc*/ 	.word	0xffffffff


	//   ....[41]....
        /*00e0*/ 	.word	0xffffffff


	//   ....[42]....
        /*00e4*/ 	.word	0xffffffff


	//   ....[43]....
        /*00e8*/ 	.word	0xffffffff


	//   ....[44]....
        /*00ec*/ 	.word	0xffffffff


	//   ....[45]....
        /*00f0*/ 	.word	0xffffffff


	//   ....[46]....
        /*00f4*/ 	.word	0xffffffff


	//   ....[47]....
        /*00f8*/ 	.word	0xffffffff


	//   ....[48]....
        /*00fc*/ 	.word	0xffffffff


	//   ....[49]....
        /*0100*/ 	.word	0xffffffff


	//   ....[50]....
        /*0104*/ 	.word	0xffffffff


	//   ....[51]....
        /*0108*/ 	.word	0xffffffff


	//   ....[52]....
        /*010c*/ 	.word	0xffffffff


	//   ....[53]....
        /*0110*/ 	.word	0xffffffff


	//   ....[54]....
        /*0114*/ 	.word	0xffffffff


	//   ....[55]....
        /*0118*/ 	.word	0xffffffff


	//   ....[56]....
        /*011c*/ 	.word	0xffffffff


	//   ....[57]....
        /*0120*/ 	.word	0xffffffff


	//   ....[58]....
        /*0124*/ 	.word	0xffffffff


	//   ....[59]....
        /*0128*/ 	.word	0xffffffff


	//   ....[60]....
        /*012c*/ 	.word	0xffffffff


	//   ....[61]....
        /*0130*/ 	.word	0xffffffff


	//   ....[62]....
        /*0134*/ 	.word	0xffffffff


	//   ....[63]....
        /*0138*/ 	.word	0xffffffff


	//   ....[64]....
        /*013c*/ 	.word	0xffffffff


	//   ....[65]....
        /*0140*/ 	.word	0xffffffff


	//   ....[66]....
        /*0144*/ 	.word	0xffffffff


	//   ....[67]....
        /*0148*/ 	.word	0xffffffff


	//   ....[68]....
        /*014c*/ 	.word	0xffffffff


	//   ....[69]....
        /*0150*/ 	.word	0xffffffff


	//   ....[70]....
        /*0154*/ 	.word	0xffffffff


	//   ....[71]....
        /*0158*/ 	.word	0xffffffff


	//   ....[72]....
        /*015c*/ 	.word	0xffffffff


	//   ....[73]....
        /*0160*/ 	.word	0xffffffff


	//   ....[74]....
        /*0164*/ 	.word	0xffffffff


	//   ....[75]....
        /*0168*/ 	.word	0xffffffff


	//   ....[76]....
        /*016c*/ 	.word	0xffffffff


	//   ....[77]....
        /*0170*/ 	.word	0xffffffff


	//   ....[78]....
        /*0174*/ 	.word	0xffffffff


	//   ....[79]....
        /*0178*/ 	.word	0xffffffff


	//   ....[80]....
        /*017c*/ 	.word	0xffffffff


	//   ....[81]....
        /*0180*/ 	.word	0xffffffff


	//   ....[82]....
        /*0184*/ 	.word	0xffffffff


	//   ....[83]....
        /*0188*/ 	.word	0xffffffff


	//   ....[84]....
        /*018c*/ 	.word	0xffffffff


	//   ....[85]....
        /*0190*/ 	.word	0xffffffff


	//   ....[86]....
        /*0194*/ 	.word	0xffffffff


	//   ....[87]....
        /*0198*/ 	.word	0xffffffff


	//   ....[88]....
        /*019c*/ 	.word	0xffffffff


	//   ....[89]....
        /*01a0*/ 	.word	0xffffffff


	//   ....[90]....
        /*01a4*/ 	.word	0xffffffff


	//   ....[91]....
        /*01a8*/ 	.word	0xffffffff


	//   ....[92]....
        /*01ac*/ 	.word	0xffffffff


	//   ....[93]....
        /*01b0*/ 	.word	0xffffffff


	//   ....[94]....
        /*01b4*/ 	.word	0xffffffff


	//   ....[95]....
        /*01b8*/ 	.word	0xffffffff


	//   ....[96]....
        /*01bc*/ 	.word	0xffffffff


	//   ....[97]....
        /*01c0*/ 	.word	0xffffffff


	//   ....[98]....
        /*01c4*/ 	.word	0xffffffff


	//   ....[99]....
        /*01c8*/ 	.word	0xffffffff


	//   ....[100]....
        /*01cc*/ 	.word	0xffffffff


	//   ....[101]....
        /*01d0*/ 	.word	0xffffffff


	//   ....[102]....
        /*01d4*/ 	.word	0xffffffff


	//   ....[103]....
        /*01d8*/ 	.word	0xffffffff


	//   ....[104]....
        /*01dc*/ 	.word	0xffffffff


	//   ....[105]....
        /*01e0*/ 	.word	0xffffffff


	//   ....[106]....
        /*01e4*/ 	.word	0xffffffff


	//   ....[107]....
        /*01e8*/ 	.word	0xffffffff


	//   ....[108]....
        /*01ec*/ 	.word	0xffffffff


	//   ....[109]....
        /*01f0*/ 	.word	0xffffffff


	//   ....[110]....
        /*01f4*/ 	.word	0xffffffff


	//   ....[111]....
        /*01f8*/ 	.word	0xffffffff


	//   ....[112]....
        /*01fc*/ 	.word	0xffffffff


	//   ....[113]....
        /*0200*/ 	.word	0xffffffff


	//   ....[114]....
        /*0204*/ 	.word	0xffffffff


	//   ....[115]....
        /*0208*/ 	.word	0xffffffff


	//   ....[116]....
        /*020c*/ 	.word	0xffffffff


	//   ....[117]....
        /*0210*/ 	.word	0xffffffff


	//   ....[118]....
        /*0214*/ 	.word	0xffffffff


	//   ....[119]....
        /*0218*/ 	.word	0xffffffff


	//   ....[120]....
        /*021c*/ 	.word	0xffffffff


	//   ....[121]....
        /*0220*/ 	.word	0xffffffff


	//   ....[122]....
        /*0224*/ 	.word	0xffffffff


	//   ....[123]....
        /*0228*/ 	.word	0xffffffff


	//   ....[124]....
        /*022c*/ 	.word	0xffffffff


	//   ....[125]....
        /*0230*/ 	.word	0xffffffff


	//   ....[126]....
        /*0234*/ 	.word	0xffffffff


	//   ....[127]....
        /*0238*/ 	.word	0xffffffff


	//   ....[128]....
        /*023c*/ 	.word	0xffffffff


	//   ....[129]....
        /*0240*/ 	.word	0xffffffff


	//   ....[130]....
        /*0244*/ 	.word	0xffffffff


	//   ....[131]....
        /*0248*/ 	.word	0xffffffff


	//   ....[132]....
        /*024c*/ 	.word	0xffffffff


	//   ....[133]....
        /*0250*/ 	.word	0xffffffff


	//   ....[134]....
        /*0254*/ 	.word	0xffffffff


	//   ....[135]....
        /*0258*/ 	.word	0xffffffff


	//   ....[136]....
        /*025c*/ 	.word	0xffffffff


	//   ....[137]....
        /*0260*/ 	.word	0xffffffff


	//   ....[138]....
        /*0264*/ 	.word	0xffffffff


	//   ....[139]....
        /*0268*/ 	.word	0xffffffff


	//   ....[140]....
        /*026c*/ 	.word	0xffffffff


	//   ....[141]....
        /*0270*/ 	.word	0xffffffff


	//   ....[142]....
        /*0274*/ 	.word	0xffffffff


	//   ....[143]....
        /*0278*/ 	.word	0xffffffff


	//   ....[144]....
        /*027c*/ 	.word	0xffffffff


	//   ....[145]....
        /*0280*/ 	.word	0xffffffff


	//   ....[146]....
        /*0284*/ 	.word	0xffffffff


	//   ....[147]....
        /*0288*/ 	.word	0xffffffff


	//   ....[148]....
        /*028c*/ 	.word	0xffffffff


	//   ....[149]....
        /*0290*/ 	.word	0xffffffff


	//   ....[150]....
        /*0294*/ 	.word	0xffffffff


	//   ....[151]....
        /*0298*/ 	.word	0xffffffff


	//   ....[152]....
        /*029c*/ 	.word	0xffffffff


	//   ....[153]....
        /*02a0*/ 	.word	0xffffffff


	//   ....[154]....
        /*02a4*/ 	.word	0xffffffff


	//   ....[155]....
        /*02a8*/ 	.word	0xffffffff


	//   ....[156]....
        /*02ac*/ 	.word	0xffffffff


	//   ....[157]....
        /*02b0*/ 	.word	0xffffffff


	//   ....[158]....
        /*02b4*/ 	.word	0xffffffff


	//   ....[159]....
        /*02b8*/ 	.word	0xffffffff


	//   ....[160]....
        /*02bc*/ 	.word	0xffffffff


	//   ....[161]....
        /*02c0*/ 	.word	0xffffffff


	//   ....[162]....
        /*02c4*/ 	.word	0xffffffff


	//----- nvinfo : EIATTR_COOP_GROUP_INSTR_OFFSETS
	.align		4
.L_2225:
        /*02c8*/ 	.byte	0x04, 0x28
        /*02ca*/ 	.short	(.L_2227 - .L_2226)


	//   ....[0]....
.L_2226:
        /*02cc*/ 	.word	0x00000700


	//   ....[1]....
        /*02d0*/ 	.word	0x00000810


	//   ....[2]....
        /*02d4*/ 	.word	0x000009c0


	//   ....[3]....
        /*02d8*/ 	.word	0x00000b50


	//   ....[4]....
        /*02dc*/ 	.word	0x00001030


	//   ....[5]....
        /*02e0*/ 	.word	0x00001730


	//   ....[6]....
        /*02e4*/ 	.word	0x00001b20


	//   ....[7]....
        /*02e8*/ 	.word	0x00003b10


	//   ....[8]....
        /*02ec*/ 	.word	0x00003b30


	//   ....[9]....
        /*02f0*/ 	.word	0x00003b60


	//   ....[10]....
        /*02f4*/ 	.word	0x00003b70


	//   ....[11]....
        /*02f8*/ 	.word	0x00003c20


	//   ....[12]....
        /*02fc*/ 	.word	0x00003c40


	//   ....[13]....
        /*0300*/ 	.word	0x00003c50


	//   ....[14]....
        /*0304*/ 	.word	0x00003c60


	//   ....[15]....
        /*0308*/ 	.word	0x00003d20


	//   ....[16]....
        /*030c*/ 	.word	0x00003d40


	//   ....[17]....
        /*0310*/ 	.word	0x00003d50


	//   ....[18]....
        /*0314*/ 	.word	0x00003d60


	//   ....[19]....
        /*0318*/ 	.word	0x00003e20


	//   ....[20]....
        /*031c*/ 	.word	0x00003e40


	//   ....[21]....
        /*0320*/ 	.word	0x00003e50


	//   ....[22]....
        /*0324*/ 	.word	0x00003e60


	//   ....[23]....
        /*0328*/ 	.word	0x00003f20


	//   ....[24]....
        /*032c*/ 	.word	0x00003f30


	//   ....[25]....
        /*0330*/ 	.word	0x00003f40


	//   ....[26]....
        /*0334*/ 	.word	0x00003f50


	//   ....[27]....
        /*0338*/ 	.word	0x000040a0


	//   ....[28]....
        /*033c*/ 	.word	0x00004110


	//   ....[29]....
        /*0340*/ 	.word	0x00004180


	//   ....[30]....
        /*0344*/ 	.word	0x000041f0


	//   ....[31]....
        /*0348*/ 	.word	0x00004210


	//   ....[32]....
        /*034c*/ 	.word	0x00004220


	//   ....[33]....
        /*0350*/ 	.word	0x00004230


	//   ....[34]....
        /*0354*/ 	.word	0x00004240


	//   ....[35]....
        /*0358*/ 	.word	0x00004250


	//   ....[36]....
        /*035c*/ 	.word	0x00004260


	//   ....[37]....
        /*0360*/ 	.word	0x00004270


	//   ....[38]....
        /*0364*/ 	.word	0x00004280


	//   ....[39]....
        /*0368*/ 	.word	0x000054f0


	//   ....[40]....
        /*036c*/ 	.word	0x00005510


	//   ....[41]....
        /*0370*/ 	.word	0x00005520


	//   ....[42]....
        /*0374*/ 	.word	0x00005530


	//   ....[43]....
        /*0378*/ 	.word	0x00005650


	//   ....[44]....
        /*037c*/ 	.word	0x00005660


	//   ....[45]....
        /*0380*/ 	.word	0x00005670


	//   ....[46]....
        /*0384*/ 	.word	0x00005680


	//   ....[47]....
        /*0388*/ 	.word	0x000057a0


	//   ....[48]....
        /*038c*/ 	.word	0x000057c0


	//   ....[49]....
        /*0390*/ 	.word	0x000057d0


	//   ....[50]....
        /*0394*/ 	.word	0x000057e0


	//   ....[51]....
        /*0398*/ 	.word	0x00005900


	//   ....[52]....
        /*039c*/ 	.word	0x00005910


	//   ....[53]....
        /*03a0*/ 	.word	0x00005920


	//   ....[54]....
        /*03a4*/ 	.word	0x00005930


	//   ....[55]....
        /*03a8*/ 	.word	0x00005a50


	//   ....[56]....
        /*03ac*/ 	.word	0x00005a70


	//   ....[57]....
        /*03b0*/ 	.word	0x00005a80


	//   ....[58]....
        /*03b4*/ 	.word	0x00005a90


	//   ....[59]....
        /*03b8*/ 	.word	0x00005b90


	//   ....[60]....
        /*03bc*/ 	.word	0x00005ba0


	//   ....[61]....
        /*03c0*/ 	.word	0x00005bb0


	//   ....[62]....
        /*03c4*/ 	.word	0x00005bc0


	//   ....[63]....
        /*03c8*/ 	.word	0x00005bd0


	//   ....[64]....
        /*03cc*/ 	.word	0x00005be0


	//   ....[65]....
        /*03d0*/ 	.word	0x00005bf0


	//   ....[66]....
        /*03d4*/ 	.word	0x00005c20


	//   ....[67]....
        /*03d8*/ 	.word	0x00005c50


	//   ....[68]....
        /*03dc*/ 	.word	0x00005c60


	//   ....[69]....
        /*03e0*/ 	.word	0x00005c70


	//   ....[70]....
        /*03e4*/ 	.word	0x00005c80


	//   ....[71]....
        /*03e8*/ 	.word	0x00007190


	//   ....[72]....
        /*03ec*/ 	.word	0x000071c0


	//   ....[73]....
        /*03f0*/ 	.word	0x000071f0


	//   ....[74]....
        /*03f4*/ 	.word	0x00007220


	//   ....[75]....
        /*03f8*/ 	.word	0x000072e0


	//   ....[76]....
        /*03fc*/ 	.word	0x00007310


	//   ....[77]....
        /*0400*/ 	.word	0x00007340


	//   ....[78]....
        /*0404*/ 	.word	0x00007370


	//   ....[79]....
        /*0408*/ 	.word	0x00007430


	//   ....[80]....
        /*040c*/ 	.word	0x00007460


	//   ....[81]....
        /*0410*/ 	.word	0x000074a0


	//   ....[82]....
        /*0414*/ 	.word	0x000074d0


	//   ....[83]....
        /*0418*/ 	.word	0x00007640


	//   ....[84]....
        /*041c*/ 	.word	0x00007680


	//   ....[85]....
        /*0420*/ 	.word	0x000076b0


	//   ....[86]....
        /*0424*/ 	.word	0x000076f0


	//   ....[87]....
        /*0428*/ 	.word	0x00007880


	//   ....[88]....
        /*042c*/ 	.word	0x000078c0


	//   ....[89]....
        /*0430*/ 	.word	0x00007900


	//   ....[90]....
        /*0434*/ 	.word	0x00007930


	//   ....[91]....
        /*0438*/ 	.word	0x00007f90


	//   ....[92]....
        /*043c*/ 	.word	0x00008110


	//   ....[93]....
        /*0440*/ 	.word	0x00008330


	//   ....[94]....
        /*0444*/ 	.word	0x00008390


	//   ....[95]....
        /*0448*/ 	.word	0x000083f0


	//   ....[96]....
        /*044c*/ 	.word	0x00008410


	//   ....[97]....
        /*0450*/ 	.word	0x00008430


	//   ....[98]....
        /*0454*/ 	.word	0x000084f0


	//   ....[99]....
        /*0458*/ 	.word	0x00008540


	//   ....[100]....
        /*045c*/ 	.word	0x00008590


	//   ....[101]....
        /*0460*/ 	.word	0x000085c0


	//   ....[102]....
        /*0464*/ 	.word	0x000085e0


	//   ....[103]....
        /*0468*/ 	.word	0x00008c50


	//   ....[104]....
        /*046c*/ 	.word	0x00008cd0


	//   ....[105]....
        /*0470*/ 	.word	0x00008d40


	//   ....[106]....
        /*0474*/ 	.word	0x00008db0


	//   ....[107]....
        /*0478*/ 	.word	0x00008f00


	//   ....[108]....
        /*047c*/ 	.word	0x00008f70


	//   ....[109]....
        /*0480*/ 	.word	0x00008fe0


	//   ....[110]....
        /*0484*/ 	.word	0x00009050


	//   ....[111]....
        /*0488*/ 	.word	0x00009170


	//   ....[112]....
        /*048c*/ 	.word	0x000091e0


	//   ....[113]....
        /*0490*/ 	.word	0x00009250


	//   ....[114]....
        /*0494*/ 	.word	0x000092c0


	//   ....[115]....
        /*0498*/ 	.word	0x000093e0


	//   ....[116]....
        /*049c*/ 	.word	0x00009450


	//   ....[117]....
        /*04a0*/ 	.word	0x000094c0


	//   ....[118]....
        /*04a4*/ 	.word	0x00009530


	//   ....[119]....
        /*04a8*/ 	.word	0x00009670


	//   ....[120]....
        /*04ac*/ 	.word	0x000096e0


	//   ....[121]....
        /*04b0*/ 	.word	0x00009750


	//   ....[122]....
        /*04b4*/ 	.word	0x000097c0


	//   ....[123]....
        /*04b8*/ 	.word	0x00009820


	//   ....[124]....
        /*04bc*/ 	.word	0x00009890


	//   ....[125]....
        /*04c0*/ 	.word	0x00009900


	//   ....[126]....
        /*04c4*/ 	.word	0x00009970


	//   ....[127]....
        /*04c8*/ 	.word	0x00009a00


	//   ....[128]....
        /*04cc*/ 	.word	0x00009a70


	//   ....[129]....
        /*04d0*/ 	.word	0x00009ae0


	//   ....[130]....
        /*04d4*/ 	.word	0x00009b50


	//   ....[131]....
        /*04d8*/ 	.word	0x00009bd0


	//   ....[132]....
        /*04dc*/ 	.word	0x00009c50


	//   ....[133]....
        /*04e0*/ 	.word	0x00009cc0


	//   ....[134]....
        /*04e4*/ 	.word	0x00009d30


	//   ....[135]....
        /*04e8*/ 	.word	0x00009da0


	//   ....[136]....
        /*04ec*/ 	.word	0x00009e10


	//   ....[137]....
        /*04f0*/ 	.word	0x00009e80


	//   ....[138]....
        /*04f4*/ 	.word	0x00009ef0


	//   ....[139]....
        /*04f8*/ 	.word	0x00009f60


	//   ....[140]....
        /*04fc*/ 	.word	0x00009fe0


	//   ....[141]....
        /*0500*/ 	.word	0x0000a050


	//   ....[142]....
        /*0504*/ 	.word	0x0000a0c0


	//   ....[143]....
        /*0508*/ 	.word	0x0000a130


	//   ....[144]....
        /*050c*/ 	.word	0x0000a1a0


	//   ....[145]....
        /*0510*/ 	.word	0x0000a210


	//   ....[146]....
        /*0514*/ 	.word	0x0000a280


	//   ....[147]....
        /*0518*/ 	.word	0x0000a2f0


	//   ....[148]....
        /*051c*/ 	.word	0x0000a370


	//   ....[149]....
        /*0520*/ 	.word	0x0000a3e0


	//   ....[150]....
        /*0524*/ 	.word	0x0000a450


	//   ....[151]....
        /*0528*/ 	.word	0x0000a4c0


	//   ....[152]....
        /*052c*/ 	.word	0x0000a530


	//   ....[153]....
        /*0530*/ 	.word	0x0000a5a0


	//   ....[154]....
        /*0534*/ 	.word	0x0000a610


	//   ....[155]....
        /*0538*/ 	.word	0x0000a680


	//   ....[156]....
        /*053c*/ 	.word	0x0000a6f0


	//   ....[157]....
        /*0540*/ 	.word	0x0000a760


	//   ....[158]....
        /*0544*/ 	.word	0x0000a7d0


	//   ....[159]....
        /*0548*/ 	.word	0x0000a8b0


	//   ....[160]....
        /*054c*/ 	.word	0x0000a920


	//   ....[161]....
        /*0550*/ 	.word	0x0000a990


	//   ....[162]....
        /*0554*/ 	.word	0x0000aa00


	//----- nvinfo : EIATTR_EXIT_INSTR_OFFSETS
	.align		4
.L_2227:
        /*0558*/ 	.byte	0x04, 0x1c
        /*055a*/ 	.short	(.L_2229 - .L_2228)


	//   ....[0]....
.L_2228:
        /*055c*/ 	.word	0x000086b0


	//   ....[1]....
        /*0560*/ 	.word	0x00008bf0


	//----- nvinfo : EIATTR_MAX_THREADS
	.align		4
.L_2229:
        /*0564*/ 	.byte	0x04, 0x05
        /*0566*/ 	.short	(.L_2231 - .L_2230)
.L_2230:
        /*0568*/ 	.word	0x00000040
        /*056c*/ 	.word	0x00000001
        /*0570*/ 	.word	0x00000001


	//----- nvinfo : EIATTR_CRS_STACK_SIZE
	.align		4
.L_2231:
        /*0574*/ 	.byte	0x04, 0x1e
        /*0576*/ 	.short	(.L_2233 - .L_2232)
.L_2232:
        /*0578*/ 	.word	0x00000000
.L_2233:


//--------------------- .nv.info._Z25selective_scan_bwd_kernelI32Selective_Scan_bwd_kernel_traitsILi64ELi16ELb1ELb0ELb0ELb1ELb0EfN3c107complexIfEEEEv12SSMParamsBwd --------------------------
	.section	.nv.info._Z25selective_scan_bwd_kernelI32Selective_Scan_bwd_kernel_traitsILi64ELi16ELb1ELb0ELb0ELb1ELb0EfN3c107complexIfEEEEv12SSMParamsBwd,"",@"SHT_CUDA_INFO"
	.sectionflags	@""
	.align	4


	//----- nvinfo : EIATTR_CUDA_API_VERSION
	.align		4
        /*0000*/ 	.byte	0x04, 0x37
        /*0002*/ 	.short	(.L_2235 - .L_2234)
.L_2234:
        /*0004*/ 	.word	0x00000082


	//----- nvinfo : EIATTR_SW2861232_WAR
	.align		4
.L_2235:
        /*0008*/ 	.byte	0x01, 0x35
	.zero		2


	//----- nvinfo : EIATTR_PARAM_CBANK
	.align		4
        /*000c*/ 	.byte	0x04, 0x0a
        /*000e*/ 	.short	(.L_2237 - .L_2236)
	.align		4
.L_2236:
        /*0010*/ 	.word	index@(.nv.constant0._Z25selective_scan_bwd_kernelI32Selective_Scan_bwd_kernel_traitsILi64ELi16ELb1ELb0ELb0ELb1ELb0EfN3c107complexIfEEEEv12SSMParamsBwd)
        /*0014*/ 	.short	0x0160
        /*0016*/ 	.short	0x01f0


	//----- nvinfo : EIATTR_CBANK_PARAM_SIZE
	.align		4
.L_2237:
        /*0018*/ 	.byte	0x03, 0x19
        /*001a*/ 	.short	0x01f0


	//----- nvinfo : EIATTR_KPARAM_INFO
	.align		4
        /*001c*/ 	.byte	0x04, 0x17
        /*001e*/ 	.short	(.L_2239 - .L_2238)
.L_2238:
        /*0020*/ 	.word	0x00000000
        /*0024*/ 	.short	0x0000
        /*0026*/ 	.short	0x0000
        /*0028*/ 	.byte	0x00, 0xf0, 0xc1, 0x07


	//----- nvinfo : EIATTR_MAXREG_COUNT
	.align		4
.L_2239:
        /*002c*/ 	.byte	0x03, 0x1b
        /*002e*/ 	.short	0x00ff


	//----- nvinfo : EIATTR_NUM_BARRIERS
	.align		4
        /*0030*/ 	.byte	0x02, 0x4c
        /*0032*/ 	.byte	0x01
	.zero		1


	//----- nvinfo : EIATTR_MERCURY_ISA_VERSION
	.align		4
        /*0034*/ 	.byte	0x03, 0x5f
        /*0036*/ 	.short	0x0000


	//----- nvinfo : EIATTR_COOP_GROUP_MASK_REGIDS
	.align		4
        /*0038*/ 	.byte	0x04, 0x29
        /*003a*/ 	.short	(.L_2241 - .L_2240)


	//   ....[0]....
.L_2240:
        /*003c*/ 	.word	0xffffffff


	//   ....[1]....
        /*0040*/ 	.word	0xffffffff


	//   ....[2]....
        /*0044*/ 	.word	0xffffffff


	//   ....[3]....
        /*0048*/ 	.word	0xffffffff


	//   ....[4]....
        /*004c*/ 	.word	0xffffffff


	//   ....[5]....
        /*0050*/ 	.word	0xffffffff


	//   ....[6]....
        /*0054*/ 	.word	0xffffffff


	//   ....[7]....
        /*0058*/ 	.word	0xffffffff


	//   ....[8]....
        /*005c*/ 	.word	0xffffffff


	//   ....[9]....
        /*0060*/ 	.word	0xffffffff


	//   ....[10]....
        /*0064*/ 	.word	0xffffffff


	//   ....[11]....
        /*0068*/ 	.word	0xffffffff


	//   ....[12]....
        /*006c*/ 	.word	0xffffffff


	//   ....[13]....
        /*0070*/ 	.word	0xffffffff


	//   ....[14]....
        /*0074*/ 	.word	0xffffffff


	//   ....[15]....
        /*0078*/ 	.word	0xffffffff


	//   ....[16]....
        /*007c*/ 	.word	0xffffffff


	//   ....[17]....
        /*0080*/ 	.word	0xffffffff


	//   ....[18]....
        /*0084*/ 	.word	0xffffffff


	//   ....[19]....
        /*0088*/ 	.word	0xffffffff


	//   ....[20]....
        /*008c*/ 	.word	0xffffffff


	//   ....[21]....
        /*0090*/ 	.word	0xffffffff


	//   ....[22]....
        /*0094*/ 	.word	0xffffffff


	//   ....[23]....
        /*0098*/ 	.word	0xffffffff


	//   ....[24]....
        /*009c*/ 	.word	0xffffffff


	//   ....[25]....
        /*00a0*/ 	.word	0xffffffff


	//   ....[26]....
        /*00a4*/ 	.word	0xffffffff


	//   ....[27]....
        /*00a8*/ 	.word	0xffffffff


	//   ....[28]....
        /*00ac*/ 	.word	0xffffffff


	//   ....[29]....
        /*00b0*/ 	.word	0xffffffff


	//   ....[30]....
        /*00b4*/ 	.word	0xffffffff


	//   ....[31]....
        /*00b8*/ 	.word	0xffffffff


	//   ....[32]....
        /*00bc*/ 	.word	0xffffffff


	//   ....[33]....
        /*00c0*/ 	.word	0xffffffff


	//   ....[34]....
        /*00c4*/ 	.word	0xffffffff


	//   ....[35]....
        /*00c8*/ 	.word	0xffffffff


	//   ....[36]....
        /*00cc*/ 	.word	0xffffffff


	//   ....[37]....
        /*00d0*/ 	.word	0xffffffff


	//   ....[38]....
        /*00d4*/ 	.word	0xffffffff


	//   ....[39]....
        /*00d8*/ 	.word	0xffffffff


	//   ....[40]....
        /*00dc*/ 	.word	0xffffffff


	//   ....[41]....
        /*00e0*/ 	.word	0xffffffff


	//   ....[42]....
        /*00e4*/ 	.word	0xffffffff


	//   ....[43]....
        /*00e8*/ 	.word	0xffffffff


	//   ....[44]....
        /*00ec*/ 	.word	0xffffffff


	//   ....[45]....
        /*00f0*/ 	.word	0xffffffff


	//   ....[46]....
        /*00f4*/ 	.word	0xffffffff


	//   ....[47]....
        /*00f8*/ 	.word	0xffffffff


	//   ....[48]....
        /*00fc*/ 	.word	0xffffffff


	//   ....[49]....
        /*0100*/ 	.word	0xffffffff


	//   ....[50]....
        /*0104*/ 	.word	0xffffffff


	//   ....[51]....
        /*0108*/ 	.word	0xffffffff


	//   ....[52]....
        /*010c*/ 	.word	0xffffffff


	//   ....[53]....
        /*0110*/ 	.word	0xffffffff


	//   ....[54]....
        /*0114*/ 	.word	0xffffffff


	//   ....[55]....
        /*0118*/ 	.word	0xffffffff


	//   ....[56]....
        /*011c*/ 	.word	0xffffffff


	//   ....[57]....
        /*0120*/ 	.word	0xffffffff


	//   ....[58]....
        /*0124*/ 	.word	0xffffffff


	//   ....[59]....
        /*0128*/ 	.word	0xffffffff


	//   ....[60]....
        /*012c*/ 	.word	0xffffffff


	//   ....[61]....
        /*0130*/ 	.word	0xffffffff


	//   ....[62]....
        /*0134*/ 	.word	0xffffffff


	//   ....[63]....
        /*0138*/ 	.word	0xffffffff


	//   ....[64]....
        /*013c*/ 	.word	0xffffffff


	//   ....[65]....
        /*0140*/ 	.word	0xffffffff


	//   ....[66]....
        /*0144*/ 	.word	0xffffffff


	//   ....[67]....
        /*0148*/ 	.word	0xffffffff


	//   ....[68]....
        /*014c*/ 	.word	0xffffffff


	//   ....[69]....
        /*0150*/ 	.word	0xffffffff


	//   ....[70]....
        /*0154*/ 	.word	0xffffffff


	//   ....[71]....
        /*0158*/ 	.word	0xffffffff


	//   ....[72]....
        /*015c*/ 	.word	0xffffffff


	//   ....[73]....
        /*0160*/ 	.word	0xffffffff


	//   ....[74]....
        /*0164*/ 	.word	0xffffffff


	//   ....[75]....
        /*0168*/ 	.word	0xffffffff


	//   ....[76]....
        /*016c*/ 	.word	0xffffffff


	//   ....[77]....
        /*0170*/ 	.word	0xffffffff


	//   ....[78]....
        /*0174*/ 	.word	0xffffffff


	//   ....[79]....
        /*0178*/ 	.word	0xffffffff


	//   ....[80]....
        /*017c*/ 	.word	0xffffffff


	//   ....[81]....
        /*0180*/ 	.word	0xffffffff


	//   ....[82]....
        /*0184*/ 	.word	0xffffffff


	//   ....[83]....
        /*0188*/ 	.word	0xffffffff


	//   ....[84]....
        /*018c*/ 	.word	0xffffffff


	//   ....[85]....
        /*0190*/ 	.word	0xffffffff


	//   ....[86]....
        /*0194*/ 	.word	0xffffffff


	//   ....[87]....
        /*0198*/ 	.word	0xffffffff


	//   ....[88]....
        /*019c*/ 	.word	0xffffffff


	//   ....[89]....
        /*01a0*/ 	.word	0xffffffff


	//   ....[90]....
        /*01a4*/ 	.word	0xffffffff


	//   ....[91]....
        /*01a8*/ 	.word	0xffffffff


	//   ....[92]....
        /*01ac*/ 	.word	0xffffffff


	//   ....[93]....
        /*01b0*/ 	.word	0xffffffff


	//   ....[94]....
        /*01b4*/ 	.word	0xffffffff


	//   ....[95]....
        /*01b8*/ 	.word	0xffffffff


	//   ....[96]....
        /*01bc*/ 	.word	0xffffffff


	//   ....[97]....
        /*01c0*/ 	.word	0xffffffff


	//   ....[98]....
        /*01c4*/ 	.word	0xffffffff


	//   ....[99]....
        /*01c8*/ 	.word	0xffffffff


	//   ....[100]....
        /*01cc*/ 	.word	0xffffffff


	//   ....[101]....
        /*01d0*/ 	.word	0xffffffff


	//   ....[102]....
        /*01d4*/ 	.word	0xffffffff


	//   ....[103]....
        /*01d8*/ 	.word	0xffffffff


	//   ....[104]....
        /*01dc*/ 	.word	0xffffffff


	//   ....[105]....
        /*01e0*/ 	.word	0xffffffff


	//   ....[106]....
        /*01e4*/ 	.word	0xffffffff


	//   ....[107]....
        /*01e8*/ 	.word	0xffffffff


	//   ....[108]....
        /*01ec*/ 	.word	0xffffffff


	//   ....[109]....
        /*01f0*/ 	.word	0xffffffff


	//   ....[110]....
        /*01f4*/ 	.word	0xffffffff


	//   ....[111]....
        /*01f8*/ 	.word	0xffffffff


	//   ....[112]....
        /*01fc*/ 	.word	0xffffffff


	//   ....[113]....
        /*0200*/ 	.word	0xffffffff


	//   ....[114]....
        /*0204*/ 	.word	0xffffffff


	//   ....[115]....
        /*0208*/ 	.word	0xffffffff


	//   ....[116]....
        /*020c*/ 	.word	0xffffffff


	//   ....[117]....
        /*0210*/ 	.word	0xffffffff


	//   ....[118]....
        /*0214*/ 	.word	0xffffffff


	//   ....[119]....
        /*0218*/ 	.word	0xffffffff


	//   ....[120]....
        /*021c*/ 	.word	0xffffffff


	//   ....[121]....
        /*0220*/ 	.word	0xffffffff


	//   ....[122]....
        /*0224*/ 	.word	0xffffffff


	//   ....[123]....
        /*0228*/ 	.word	0xffffffff


	//   ....[124]....
        /*022c*/ 	.word	0xffffffff


	//   ....[125]....
        /*0230*/ 	.word	0xffffffff


	//   ....[126]....
        /*0234*/ 	.word	0xffffffff


	//   ....[127]....
        /*0238*/ 	.word	0xffffffff


	//   ....[128]....
        /*023c*/ 	.word	0xffffffff


	//   ....[129]....
        /*0240*/ 	.word	0xffffffff


	//   ....[130]....
        /*0244*/ 	.word	0xffffffff


	//   ....[131]....
        /*0248*/ 	.word	0xffffffff


	//   ....[132]....
        /*024c*/ 	.word	0xffffffff


	//   ....[133]....
        /*0250*/ 	.word	0xffffffff


	//   ....[134]....
        /*0254*/ 	.word	0xffffffff


	//   ....[135]....
        /*0258*/ 	.word	0xffffffff


	//   ....[136]....
        /*025c*/ 	.word	0xffffffff


	//   ....[137]....
        /*0260*/ 	.word	0xffffffff


	//   ....[138]....
        /*0264*/ 	.word	0xffffffff


	//   ....[139]....
        /*0268*/ 	.word	0xffffffff


	//   ....[140]....
        /*026c*/ 	.word	0xffffffff


	//   ....[141]....
        /*0270*/ 	.word	0xffffffff


	//   ....[142]....
        /*0274*/ 	.word	0xffffffff


	//   ....[143]....
        /*0278*/ 	.word	0xffffffff


	//   ....[144]....
        /*027c*/ 	.word	0xffffffff


	//   ....[145]....
        /*0280*/ 	.word	0xffffffff


	//   ....[146]....
        /*0284*/ 	.word	0xffffffff


	//   ....[147]....
        /*0288*/ 	.word	0xffffffff


	//   ....[148]....
        /*028c*/ 	.word	0xffffffff


	//   ....[149]....
        /*0290*/ 	.word	0xffffffff


	//   ....[150]....
        /*0294*/ 	.word	0xffffffff


	//   ....[151]....
        /*0298*/ 	.word	0xffffffff


	//   ....[152]....
        /*029c*/ 	.word	0xffffffff


	//   ....[153]....
        /*02a0*/ 	.word	0xffffffff


	//   ....[154]....
        /*02a4*/ 	.word	0xffffffff


	//   ....[155]....
        /*02a8*/ 	.word	0xffffffff


	//   ....[156]....
        /*02ac*/ 	.word	0xffffffff


	//   ....[157]....
        /*02b0*/ 	.word	0xffffffff


	//   ....[158]....
        /*02b4*/ 	.word	0xffffffff


	//   ....[159]....
        /*02b8*/ 	.word	0xffffffff


	//----- nvinfo : EIATTR_COOP_GROUP_INSTR_OFFSETS
	.align		4
.L_2241:
        /*02bc*/ 	.byte	0x04, 0x28
        /*02be*/ 	.short	(.L_2243 - .L_2242)


	//   ....[0]....
.L_2242:
        /*02c0*/ 	.word	0x000006f0


	//   ....[1]....
        /*02c4*/ 	.word	0x00000800


	//   ....[2]....
        /*02c8*/ 	.word	0x000009e0


	//   ....[3]....
        /*02cc*/ 	.word	0x00004b50


	//   ....[4]....
        /*02d0*/ 	.word	0x00004b70


	//   ....[5]....
        /*02d4*/ 	.word	0x00004ba0


	//   ....[6]....
        /*02d8*/ 	.word	0x00004bb0


	//   ....[7]....
        /*02dc*/ 	.word	0x00004c60


	//   ....[8]....
        /*02e0*/ 	.word	0x00004c80


	//   ....[9]....
        /*02e4*/ 	.word	0x00004c90


	//   ....[10]....
        /*02e8*/ 	.word	0x00004ca0


	//   ....[11]....
        /*02ec*/ 	.word	0x00004d60


	//   ....[12]....
        /*02f0*/ 	.word	0x00004d80


	//   ....[13]....
        /*02f4*/ 	.word	0x00004d90


	//   ....[14]....
        /*02f8*/ 	.word	0x00004da0


	//   ....[15]....
        /*02fc*/ 	.word	0x00004e60


	//   ....[16]....
        /*0300*/ 	.word	0x00004e80


	//   ....[17]....
        /*0304*/ 	.word	0x00004e90


	//   ....[18]....
        /*0308*/ 	.word	0x00004ea0


	//   ....[19]....
        /*030c*/ 	.word	0x00004f60


	//   ....[20]....
        /*0310*/ 	.word	0x00004f70


	//   ....[21]....
        /*0314*/ 	.word	0x00004f80


	//   ....[22]....
        /*0318*/ 	.word	0x00004f90


	//   ....[23]....
        /*031c*/ 	.word	0x000050e0


	//   ....[24]....
        /*0320*/ 	.word	0x00005150


	//   ....[25]....
        /*0324*/ 	.word	0x000051c0


	//   ....[26]....
        /*0328*/ 	.word	0x00005230


	//   ....[27]....
        /*032c*/ 	.word	0x00005250


	//   ....[28]....
        /*0330*/ 	.word	0x00005260


	//   ....[29]....
        /*0334*/ 	.word	0x00005270


	//   ....[30]....
        /*0338*/ 	.word	0x00005280


	//   ....[31]....
        /*033c*/ 	.word	0x00005290


	//   ....[32]....
        /*0340*/ 	.word	0x000052a0


	//   ....[33]....
        /*0344*/ 	.word	0x000052b0


	//   ....[34]....
        /*0348*/ 	.word	0x000052c0


	//   ....[35]....
        /*034c*/ 	.word	0x00006550


	//   ....[36]....
        /*0350*/ 	.word	0x00006570


	//   ....[37]....
        /*0354*/ 	.word	0x00006580


	//   ....[38]....
        /*0358*/ 	.word	0x00006590


	//   ....[39]....
        /*035c*/ 	.word	0x000066a0


	//   ....[40]....
        /*0360*/ 	.word	0x000066b0


	//   ....[41]....
        /*0364*/ 	.word	0x000066c0


	//   ....[42]....
        /*0368*/ 	.word	0x000066d0


	//   ....[43]....
        /*036c*/ 	.word	0x000067e0


	//   ....[44]....
        /*0370*/ 	.word	0x00006800


	//   ....[45]....
        /*0374*/ 	.word	0x00006810


	//   ....[46]....
        /*0378*/ 	.word	0x00006820


	//   ....[47]....
        /*037c*/ 	.word	0x00006930


	//   ....[48]....
        /*0380*/ 	.word	0x00006940


	//   ....[49]....
        /*0384*/ 	.word	0x00006950


	//   ....[50]....
        /*0388*/ 	.word	0x00006960


	//   ....[51]....
        /*038c*/ 	.word	0x00006a70


	//   ....[52]....
        /*0390*/ 	.word	0x00006a90


	//   ....[53]....
        /*0394*/ 	.word	0x00006aa0


	//   ....[54]....
        /*0398*/ 	.word	0x00006ab0


	//   ....[55]....
        /*039c*/ 	.word	0x00006bb0


	//   ....[56]....
        /*03a0*/ 	.word	0x00006bc0


	//   ....[57]....
        /*03a4*/ 	.word	0x00006bd0


	//   ....[58]....
        /*03a8*/ 	.word	0x00006be0


	//   ....[59]....
        /*03ac*/ 	.word	0x00006bf0


	//   ....[60]....
        /*03b0*/ 	.word	0x00006c00


	//   ....[61]....
        /*03b4*/ 	.word	0x00006c10


	//   ....[62]....
        /*03b8*/ 	.word	0x00006c40


	//   ....[63]....
        /*03bc*/ 	.word	0x00006c70


	//   ....[64]....
        /*03c0*/ 	.word	0x00006c90


	//   ....[65]....
        /*03c4*/ 	.word	0x00006ca0


	//   ....[66]....
        /*03c8*/ 	.word	0x00006cb0


	//   ....[67]....
        /*03cc*/ 	.word	0x00008140


	//   ....[68]....
        /*03d0*/ 	.word	0x00008170


	//   ....[69]....
        /*03d4*/ 	.word	0x000081b0


	//   ....[70]....
        /*03d8*/ 	.word	0x000081e0


	//   ....[71]....
        /*03dc*/ 	.word	0x00008300


	//   ....[72]....
        /*03e0*/ 	.word	0x00008340


	//   ....[73]....
        /*03e4*/ 	.word	0x00008370


	//   ....[74]....
        /*03e8*/ 	.word	0x000083a0


	//   ....[75]....
        /*03ec*/ 	.word	0x00008440


	//   ....[76]....
        /*03f0*/ 	.word	0x00008470


	//   ....[77]....
        /*03f4*/ 	.word	0x000084a0


	//   ....[78]....
        /*03f8*/ 	.word	0x000084d0


	//   ....[79]....
        /*03fc*/ 	.word	0x00008570


	//   ....[80]....
        /*0400*/ 	.word	0x000085a0


	//   ....[81]....
        /*0404*/ 	.word	0x000085d0


	//   ....[82]....
        /*0408*/ 	.word	0x00008600


	//   ....[83]....
        /*040c*/ 	.word	0x000086b0


	//   ....[84]....
        /*0410*/ 	.word	0x000086e0


	//   ....[85]....
        /*0414*/ 	.word	0x00008720


	//   ....[86]....
        /*0418*/ 	.word	0x00008750


	//   ....[87]....
        /*041c*/ 	.word	0x00008f40


	//   ....[88]....
        /*0420*/ 	.word	0x00009630


	//   ....[89]....
        /*0424*/ 	.word	0x00009940


	//   ....[90]....
        /*0428*/ 	.word	0x00009b70


	//   ....[91]....
        /*042c*/ 	.word	0x00009bd0


	//   ....[92]....
        /*0430*/ 	.word	0x00009c30


	//   ....[93]....
        /*0434*/ 	.word	0x00009c50


	//   ....[94]....
        /*0438*/ 	.word	0x00009c70


	//   ....[95]....
        /*043c*/ 	.word	0x00009d30


	//   ....[96]....
        /*0440*/ 	.word	0x00009d80


	//   ....[97]....
        /*0444*/ 	.word	0x00009dd0


	//   ....[98]....
        /*0448*/ 	.word	0x00009e00


	//   ....[99]....
        /*044c*/ 	.word	0x00009e20


	//   ....[100]....
        /*0450*/ 	.word	0x0000a490


	//   ....[101]....
        /*0454*/ 	.word	0x0000a510


	//   ....[102]....
        /*0458*/ 	.word	0x0000a580


	//   ....[103]....
        /*045c*/ 	.word	0x0000a5f0


	//   ....[104]....
        /*0460*/ 	.word	0x0000a740


	//   ....[105]....
        /*0464*/ 	.word	0x0000a7b0


	//   ....[106]....
        /*0468*/ 	.word	0x0000a820


	//   ....[107]....
        /*046c*/ 	.word	0x0000a890


	//   ....[108]....
        /*0470*/ 	.word	0x0000a9b0


	//   ....[109]....
        /*0474*/ 	.word	0x0000aa20


	//   ....[110]....
        /*0478*/ 	.word	0x0000aa90


	//   ....[111]....
        /*047c*/ 	.word	0x0000ab00


	//   ....[112]....
        /*0480*/ 	.word	0x0000ac20


	//   ....[113]....
        /*0484*/ 	.word	0x0000ac90


	//   ....[114]....
        /*0488*/ 	.word	0x0000ad00


	//   ....[115]....
        /*048c*/ 	.word	0x0000ad70


	//   ....[116]....
        /*0490*/ 	.word	0x0000aeb0


	//   ....[117]....
        /*0494*/ 	.word	0x0000af20


	//   ....[118]....
        /*0498*/ 	.word	0x0000af90


	//   ....[119]....
        /*049c*/ 	.word	0x0000b000


	//   ....[120]....
        /*04a0*/ 	.word	0x0000b060


	//   ....[121]....
        /*04a4*/ 	.word	0x0000b0d0


	//   ....[122]....
        /*04a8*/ 	.word	0x0000b140


	//   ....[123]....
        /*04ac*/ 	.word	0x0000b1b0


	//   ....[124]....
        /*04b0*/ 	.word	0x0000b240


	//   ....[125]....
        /*04b4*/ 	.word	0x0000b2b0


	//   ....[126]....
        /*04b8*/ 	.word	0x0000b320


	//   ....[127]....
        /*04bc*/ 	.word	0x0000b390


	//   ....[128]....
        /*04c0*/ 	.word	0x0000b410


	//   ....[129]....
        /*04c4*/ 	.word	0x0000b490


	//   ....[130]....
        /*04c8*/ 	.word	0x0000b500


	//   ....[131]....
        /*04cc*/ 	.word	0x0000b570


	//   ....[132]....
        /*04d0*/ 	.word	0x0000b5e0


	//   ....[133]....
        /*04d4*/ 	.word	0x0000b650


	//   ....[134]....
        /*04d8*/ 	.word	0x0000b6c0


	//   ....[135]....
        /*04dc*/ 	.word	0x0000b730


	//   ....[136]....
        /*04e0*/ 	.word	0x0000b7a0


	//   ....[137]....
        /*04e4*/ 	.word	0x0000b820


	//   ....[138]....
        /*04e8*/ 	.word	0x0000b890


	//   ....[139]....
        /*04ec*/ 	.word	0x0000b900


	//   ....[140]....
        /*04f0*/ 	.word	0x0000b970


	//   ....[141]....
        /*04f4*/ 	.word	0x0000b9e0


	//   ....[142]....
        /*04f8*/ 	.word	0x0000ba50


	//   ....[143]....
        /*04fc*/ 	.word	0x0000bac0


	//   ....[144]....
        /*0500*/ 	.word	0x0000bb30


	//   ....[145]....
        /*0504*/ 	.word	0x0000bbb0


	//   ....[146]....
        /*0508*/ 	.word	0x0000bc20


	//   ....[147]....
        /*050c*/ 	.word	0x0000bc90


	//   ....[148]....
        /*0510*/ 	.word	0x0000bd00


	//   ....[149]....
        /*0514*/ 	.word	0x0000bd70


	//   ....[150]....
        /*0518*/ 	.word	0x0000bde0


	//   ....[151]....
        /*051c*/ 	.word	0x0000be50


	//   ....[152]....
        /*0520*/ 	.word	0x0000bec0


	//   ....[153]....
        /*0524*/ 	.word	0x0000bf30


	//   ....[154]....
        /*0528*/ 	.word	0x0000bfa0


	//   ....[155]....
        /*052c*/ 	.word	0x0000c010


	//   ....[156]....
        /*0530*/ 	.word	0x0000c0f0


	//   ....[157]....
        /*0534*/ 	.word	0x0000c160


	//   ....[158]....
        /*0538*/ 	.word	0x0000c1d0


	//   ....[159]....
        /*053c*/ 	.word	0x0000c240


	//----- nvinfo : EIATTR_EXIT_INSTR_OFFSETS
	.align		4
.L_2243:
        /*0540*/ 	.byte	0x04, 0x1c
        /*0542*/ 	.short	(.L_2245 - .L_2244)


	//   ....[0]....
.L_2244:
        /*0544*/ 	.word	0x00009ef0


	//   ....[1]....
        /*0548*/ 	.word	0x0000a430


	//----- nvinfo : EIATTR_MAX_THREADS
	.align		4
.L_2245:
        /*054c*/ 	.byte	0x04, 0x05
        /*054e*/ 	.short	(.L_2247 - .L_2246)
.L_2246:
        /*0550*/ 	.word	0x00000040
        /*0554*/ 	.word	0x00000001
        /*0558*/ 	.word	0x00000001


	//----- nvinfo : EIATTR_CRS_STACK_SIZE
	.align		4
.L_2247:
        /*055c*/ 	.byte	0x04, 0x1e
        /*055e*/ 	.short	(.L_2249 - .L_2248)
.L_2248:
        /*0560*/ 	.word	0x00000000
.L_2249:


//--------------------- .nv.info._Z25selective_scan_bwd_kernelI32Selective_Scan_bwd_kernel_traitsILi64ELi16ELb1ELb0ELb0ELb1ELb1EfN3c107complexIfEEEEv12SSMParamsBwd --------------------------
	.section	.nv.info._Z25selective_scan_bwd_kernelI32Selective_Scan_bwd_kernel_traitsILi64ELi16ELb1ELb0ELb0ELb1ELb1EfN3c107complexIfEEEEv12SSMParamsBwd,"",@"SHT_CUDA_INFO"
	.sectionflags	@""
	.align	4


	//----- nvinfo : EIATTR_CUDA_API_VERSION
	.align		4
        /*0000*/ 	.byte	0x04, 0x37
        /*0002*/ 	.short	(.L_2251 - .L_2250)
.L_2250:
        /*0004*/ 	.word	0x00000082


	//----- nvinfo : EIATTR_SW2861232_WAR
	.align		4
.L_2251:
        /*0008*/ 	.byte	0x01, 0x35
	.zero		2


	//----- nvinfo : EIATTR_PARAM_CBANK
	.align		4
        /*000c*/ 	.byte	0x04, 0x0a
        /*000e*/ 	.short	(.L_2253 - .L_2252)
	.align		4
.L_2252:
        /*0010*/ 	.word	index@(.nv.constant0._Z25selective_scan_bwd_kernelI32Selective_Scan_bwd_kernel_traitsILi64ELi16ELb1ELb0ELb0ELb1ELb1EfN3c107complexIfEEEEv12SSMParamsBwd)
        /*0014*/ 	.short	0x0160
        /*0016*/ 	.short	0x01f0


	//----- nvinfo : EIATTR_CBANK_PARAM_SIZE
	.align		4
.L_2253:
        /*0018*/ 	.byte	0x03, 0x19
        /*001a*/ 	.short	0x01f0


	//----- nvinfo : EIATTR_KPARAM_INFO
	.align		4
        /*001c*/ 	.byte	0x04, 0x17
        /*001e*/ 	.short	(.L_2255 - .L_2254)
.L_2254:
        /*0020*/ 	.word	0x00000000
        /*0024*/ 	.short	0x0000
        /*0026*/ 	.short	0x0000
        /*0028*/ 	.byte	0x00, 0xf0, 0xc1, 0x07


	//----- nvinfo : EIATTR_MAXREG_COUNT
	.align		4
.L_2255:
        /*002c*/ 	.byte	0x03, 0x1b
        /*002e*/ 	.short	0x00ff


	//----- nvinfo : EIATTR_NUM_BARRIERS
	.align		4
        /*0030*/ 	.byte	0x02, 0x4c
        /*0032*/ 	.byte	0x01
	.zero		1


	//----- nvinfo : EIATTR_MERCURY_ISA_VERSION
	.align		4
        /*0034*/ 	.byte	0x03, 0x5f
        /*0036*/ 	.short	0x0000


	//----- nvinfo : EIATTR_COOP_GROUP_MASK_REGIDS
	.align		4
        /*0038*/ 	.byte	0x04, 0x29
        /*003a*/ 	.short	(.L_2257 - .L_2256)


	//   ....[0]....
.L_2256:
        /*003c*/ 	.word	0xffffffff


	//   ....[1]....
        /*0040*/ 	.word	0xffffffff


	//   ....[2]....
        /*0044*/ 	.word	0xffffffff


	//   ....[3]....
        /*0048*/ 	.word	0xffffffff


	//   ....[4]....
        /*004c*/ 	.word	0xffffffff


	//   ....[5]....
        /*0050*/ 	.word	0xffffffff


	//   ....[6]....
        /*0054*/ 	.word	0xffffffff


	//   ....[7]....
        /*0058*/ 	.word	0xffffffff


	//   ....[8]....
        /*005c*/ 	.word	0xffffffff


	//   ....[9]....
        /*0060*/ 	.word	0xffffffff


	//   ....[10]....
        /*0064*/ 	.word	0xffffffff


	//   ....[11]....
        /*0068*/ 	.word	0xffffffff


	//   ....[12]....
        /*006c*/ 	.word	0xffffffff


	//   ....[13]....
        /*0070*/ 	.word	0xffffffff


	//   ....[14]....
        /*0074*/ 	.word	0xffffffff


	//   ....[15]....
        /*0078*/ 	.word	0xffffffff


	//   ....[16]....
        /*007c*/ 	.word	0xffffffff


	//   ....[17]....
        /*0080*/ 	.word	0xffffffff


	//   ....[18]....
        /*0084*/ 	.word	0xffffffff


	//   ....[19]....
        /*0088*/ 	.word	0xffffffff


	//   ....[20]....
        /*008c*/ 	.word	0xffffffff


	//   ....[21]....
        /*0090*/ 	.word	0xffffffff


	//   ....[22]....
        /*0094*/ 	.word	0xffffffff


	//   ....[23]....
        /*0098*/ 	.word	0xffffffff


	//   ....[24]....
        /*009c*/ 	.word	0xffffffff


	//   ....[25]....
        /*00a0*/ 	.word	0xffffffff


	//   ....[26]....
        /*00a4*/ 	.word	0xffffffff


	//   ....[27]....
        /*00a8*/ 	.word	0xffffffff


	//   ....[28]....
        /*00ac*/ 	.word	0xffffffff


	//   ....[29]....
        /*00b0*/ 	.word	0xffffffff


	//   ....[30]....
        /*00b4*/ 	.word	0xffffffff


	//   ....[31]....
        /*00b8*/ 	.word	0xffffffff


	//   ....[32]....
        /*00bc*/ 	.word	0xffffffff


	//   ....[33]....
        /*00c0*/ 	.word	0xffffffff


	//   ....[34]....
        /*00c4*/ 	.word	0xffffffff


	//   ....[35]....
        /*00c8*/ 	.word	0xffffffff


	//   ....[36]....
        /*00cc*/ 	.word	0xffffffff


	//   ....[37]....
        /*00d0*/ 	.word	0xffffffff


	//   ....[38]....
        /*00d4*/ 	.word	0xffffffff


	//   ....[39]....
        /*00d8*/ 	.word	0xffffffff


	//   ....[40]....
        /*00dc*/ 	.word	0xffffffff


	//   ....[41]....
        /*00e0*/ 	.word	0xffffffff


	//   ....[42]....
        /*00e4*/ 	.word	0xffffffff


	//   ....[43]....
        /*00e8*/ 	.word	0xffffffff


	//   ....[44]....
        /*00ec*/ 	.word	0xffffffff


	//   ....[45]....
        /*00f0*/ 	.word	0xffffffff


	//   ....[46]....
        /*00f4*/ 	.word	0xffffffff


	//   ....[47]....
        /*00f8*/ 	.word	0xffffffff


	//   ....[48]....
        /*00fc*/ 	.word	0xffffffff


	//   ....[49]....
        /*0100*/ 	.word	0xffffffff


	//   ....[50]....
        /*0104*/ 	.word	0xffffffff


	//   ....[51]....
        /*0108*/ 	.word	0xffffffff


	//   ....[52]....
        /*010c*/ 	.word	0xffffffff


	//   ....[53]....
        /*0110*/ 	.word	0xffffffff


	//   ....[54]....
        /*0114*/ 	.word	0xffffffff


	//   ....[55]....
        /*0118*/ 	.word	0xffffffff


	//   ....[56]....
        /*011c*/ 	.word	0xffffffff


	//   ....[57]....
        /*0120*/ 	.word	0xffffffff


	//   ....[58]....
        /*0124*/ 	.word	0xffffffff


	//   ....[59]....
        /*0128*/ 	.word	0xffffffff


	//   ....[60]....
        /*012c*/ 	.word	0xffffffff


	//   ....[61]....
        /*0130*/ 	.word	0xffffffff


	//   ....[62]....
        /*0134*/ 	.word	0xffffffff


	//   ....[63]....
        /*0138*/ 	.word	0xffffffff


	//   ....[64]....
        /*013c*/ 	.word	0xffffffff


	//   ....[65]....
        /*0140*/ 	.word	0xffffffff


	//   ....[66]....
        /*0144*/ 	.word	0xffffffff


	//   ....[67]....
        /*0148*/ 	.word	0xffffffff


	//   ....[68]....
        /*014c*/ 	.word	0xffffffff


	//   ....[69]....
        /*0150*/ 	.word	0xffffffff


	//   ....[70]....
        /*0154*/ 	.word	0xffffffff


	//   ....[71]....
        /*0158*/ 	.word	0xffffffff


	//   ....[72]....
        /*015c*/ 	.word	0xffffffff


	//   ....[73]....
        /*0160*/ 	.word	0xffffffff


	//   ....[74]....
        /*0164*/ 	.word	0xffffffff


	//   ....[75]....
        /*0168*/ 	.word	0xffffffff


	//   ....[76]....
        /*016c*/ 	.word	0xffffffff


	//   ....[77]....
        /*0170*/ 	.word	0xffffffff


	//   ....[78]....
        /*0174*/ 	.word	0xffffffff


	//   ....[79]....
        /*0178*/ 	.word	0xffffffff


	//   ....[80]....
        /*017c*/ 	.word	0xffffffff


	//   ....[81]....
        /*0180*/ 	.word	0xffffffff


	//   ....[82]....
        /*0184*/ 	.word	0xffffffff


	//   ....[83]....
        /*0188*/ 	.word	0xffffffff


	//   ....[84]....
        /*018c*/ 	.word	0xffffffff


	//   ....[85]....
        /*0190*/ 	.word	0xffffffff


	//   ....[86]....
        /*0194*/ 	.word	0xffffffff


	//   ....[87]....
        /*0198*/ 	.word	0xffffffff


	//   ....[88]....
        /*019c*/ 	.word	0xffffffff


	//   ....[89]....
        /*01a0*/ 	.word	0xffffffff


	//   ....[90]....
        /*01a4*/ 	.word	0xffffffff


	//   ....[91]....
        /*01a8*/ 	.word	0xffffffff


	//   ....[92]....
        /*01ac*/ 	.word	0xffffffff


	//   ....[93]....
        /*01b0*/ 	.word	0xffffffff


	//   ....[94]....
        /*01b4*/ 	.word	0xffffffff


	//   ....[95]....
        /*01b8*/ 	.word	0xffffffff


	//   ....[96]....
        /*01bc*/ 	.word	0xffffffff


	//   ....[97]....
        /*01c0*/ 	.word	0xffffffff


	//   ....[98]....
        /*01c4*/ 	.word	0xffffffff


	//   ....[99]....
        /*01c8*/ 	.word	0xffffffff


	//   ....[100]....
        /*01cc*/ 	.word	0xffffffff


	//   ....[101]....
        /*01d0*/ 	.word	0xffffffff


	//   ....[102]....
        /*01d4*/ 	.word	0xffffffff


	//   ....[103]....
        /*01d8*/ 	.word	0xffffffff


	//   ....[104]....
        /*01dc*/ 	.word	0xffffffff


	//   ....[105]....
        /*01e0*/ 	.word	0xffffffff


	//   ....[106]....
        /*01e4*/ 	.word	0xffffffff


	//   ....[107]....
        /*01e8*/ 	.word	0xffffffff


	//   ....[108]....
        /*01ec*/ 	.word	0xffffffff


	//   ....[109]....
        /*01f0*/ 	.word	0xffffffff


	//   ....[110]....
        /*01f4*/ 	.word	0xffffffff


	//   ....[111]....
        /*01f8*/ 	.word	0xffffffff


	//   ....[112]....
        /*01fc*/ 	.word	0xffffffff


	//   ....[113]....
        /*0200*/ 	.word	0xffffffff


	//   ....[114]....
        /*0204*/ 	.word	0xffffffff


	//   ....[115]....
        /*0208*/ 	.word	0xffffffff


	//   ....[116]....
        /*020c*/ 	.word	0xffffffff


	//   ....[117]....
        /*0210*/ 	.word	0xffffffff


	//   ....[118]....
        /*0214*/ 	.word	0xffffffff


	//   ....[119]....
        /*0218*/ 	.word	0xffffffff


	//   ....[120]....
        /*021c*/ 	.word	0xffffffff


	//   ....[121]....
        /*0220*/ 	.word	0xffffffff


	//   ....[122]....
        /*0224*/ 	.word	0xffffffff


	//   ....[123]....
        /*0228*/ 	.word	0xffffffff


	//   ....[124]....
        /*022c*/ 	.word	0xffffffff


	//   ....[125]....
        /*0230*/ 	.word	0xffffffff


	//   ....[126]....
        /*0234*/ 	.word	0xffffffff


	//   ....[127]....
        /*0238*/ 	.word	0xffffffff


	//   ....[128]....
        /*023c*/ 	.word	0xffffffff


	//   ....[129]....
        /*0240*/ 	.word	0xffffffff


	//   ....[130]....
        /*0244*/ 	.word	0xffffffff


	//   ....[131]....
        /*0248*/ 	.word	0xffffffff


	//   ....[132]....
        /*024c*/ 	.word	0xffffffff


	//   ....[133]....
        /*0250*/ 	.word	0xffffffff


	//   ....[134]....
        /*0254*/ 	.word	0xffffffff


	//   ....[135]....
        /*0258*/ 	.word	0xffffffff


	//   ....[136]....
        /*025c*/ 	.word	0xffffffff


	//   ....[137]....
        /*0260*/ 	.word	0xffffffff


	//   ....[138]....
        /*0264*/ 	.word	0xffffffff


	//   ....[139]....
        /*0268*/ 	.word	0xffffffff


	//   ....[140]....
        /*026c*/ 	.word	0xffffffff


	//   ....[141]....
        /*0270*/ 	.word	0xffffffff


	//   ....[142]....
        /*0274*/ 	.word	0xffffffff


	//   ....[143]....
        /*0278*/ 	.word	0xffffffff


	//   ....[144]....
        /*027c*/ 	.word	0xffffffff


	//   ....[145]....
        /*0280*/ 	.word	0xffffffff


	//   ....[146]....
        /*0284*/ 	.word	0xffffffff


	//   ....[147]....
        /*0288*/ 	.word	0xffffffff


	//   ....[148]....
        /*028c*/ 	.word	0xffffffff


	//   ....[149]....
        /*0290*/ 	.word	0xffffffff


	//   ....[150]....
        /*0294*/ 	.word	0xffffffff


	//   ....[151]....
        /*0298*/ 	.word	0xffffffff


	//   ....[152]....
        /*029c*/ 	.word	0xffffffff


	//   ....[153]....
        /*02a0*/ 	.word	0xffffffff


	//   ....[154]....
        /*02a4*/ 	.word	0xffffffff


	//   ....[155]....
        /*02a8*/ 	.word	0xffffffff


	//   ....[156]....
        /*02ac*/ 	.word	0xffffffff


	//   ....[157]....
        /*02b0*/ 	.word	0xffffffff


	//   ....[158]....
        /*02b4*/ 	.word	0xffffffff


	//   ....[159]....
        /*02b8*/ 	.word	0xffffffff


	//   ....[160]....
        /*02bc*/ 	.word	0xffffffff


	//   ....[161]....
        /*02c0*/ 	.word	0xffffffff


	//   ....[162]....
        /*02c4*/ 	.word	0xffffffff


	//   ....[163]....
        /*02c8*/ 	.word	0xffffffff


	//----- nvinfo : EIATTR_COOP_GROUP_INSTR_OFFSETS
	.align		4
.L_2257:
        /*02cc*/ 	.byte	0x04, 0x28
        /*02ce*/ 	.short	(.L_2259 - .L_2258)


	//   ....[0]....
.L_2258:
        /*02d0*/ 	.word	0x000006f0


	//   ....[1]....
        /*02d4*/ 	.word	0x00000800


	//   ....[2]....
        /*02d8*/ 	.word	0x00000a40


	//   ....[3]....
        /*02dc*/ 	.word	0x00002f40


	//   ....[4]....
        /*02e0*/ 	.word	0x00003440


	//   ....[5]....
        /*02e4*/ 	.word	0x00003b10


	//   ....[6]....
        /*02e8*/ 	.word	0x00003f10


	//   ....[7]....
        /*02ec*/ 	.word	0x00005df0


	//   ....[8]....
        /*02f0*/ 	.word	0x00005e10


	//   ....[9]....
        /*02f4*/ 	.word	0x00005e40


	//   ....[10]....
        /*02f8*/ 	.word	0x00005e50


	//   ....[11]....
        /*02fc*/ 	.word	0x00005f00


	//   ....[12]....
        /*0300*/ 	.word	0x00005f20


	//   ....[13]....
        /*0304*/ 	.word	0x00005f30


	//   ....[14]....
        /*0308*/ 	.word	0x00005f40


	//   ....[15]....
        /*030c*/ 	.word	0x00006000


	//   ....[16]....
        /*0310*/ 	.word	0x00006020


	//   ....[17]....
        /*0314*/ 	.word	0x00006030


	//   ....[18]....
        /*0318*/ 	.word	0x00006040


	//   ....[19]....
        /*031c*/ 	.word	0x00006100


	//   ....[20]....
        /*0320*/ 	.word	0x00006120


	//   ....[21]....
        /*0324*/ 	.word	0x00006130


	//   ....[22]....
        /*0328*/ 	.word	0x00006140


	//   ....[23]....
        /*032c*/ 	.word	0x00006200


	//   ....[24]....
        /*0330*/ 	.word	0x00006210


	//   ....[25]....
        /*0334*/ 	.word	0x00006220


	//   ....[26]....
        /*0338*/ 	.word	0x00006230


	//   ....[27]....
        /*033c*/ 	.word	0x00006380


	//   ....[28]....
        /*0340*/ 	.word	0x000063f0


	//   ....[29]....
        /*0344*/ 	.word	0x00006460


	//   ....[30]....
        /*0348*/ 	.word	0x000064d0


	//   ....[31]....
        /*034c*/ 	.word	0x000064f0


	//   ....[32]....
        /*0350*/ 	.word	0x00006500


	//   ....[33]....
        /*0354*/ 	.word	0x00006510


	//   ....[34]....
        /*0358*/ 	.word	0x00006520


	//   ....[35]....
        /*035c*/ 	.word	0x00006530


	//   ....[36]....
        /*0360*/ 	.word	0x00006540


	//   ....[37]....
        /*0364*/ 	.word	0x00006550


	//   ....[38]....
        /*0368*/ 	.word	0x00006560


	//   ....[39]....
        /*036c*/ 	.word	0x000077f0


	//   ....[40]....
        /*0370*/ 	.word	0x00007810


	//   ....[41]....
        /*0374*/ 	.word	0x00007820


	//   ....[42]....
        /*0378*/ 	.word	0x00007830


	//   ....[43]....
        /*037c*/ 	.word	0x00007940


	//   ....[44]....
        /*0380*/ 	.word	0x00007950


	//   ....[45]....
        /*0384*/ 	.word	0x00007960


	//   ....[46]....
        /*0388*/ 	.word	0x00007970


	//   ....[47]....
        /*038c*/ 	.word	0x00007a80


	//   ....[48]....
        /*0390*/ 	.word	0x00007aa0


	//   ....[49]....
        /*0394*/ 	.word	0x00007ab0


	//   ....[50]....
        /*0398*/ 	.word	0x00007ac0


	//   ....[51]....
        /*039c*/ 	.word	0x00007bd0


	//   ....[52]....
        /*03a0*/ 	.word	0x00007be0


	//   ....[53]....
        /*03a4*/ 	.word	0x00007bf0


	//   ....[54]....
        /*03a8*/ 	.word	0x00007c00


	//   ....[55]....
        /*03ac*/ 	.word	0x00007d10


	//   ....[56]....
        /*03b0*/ 	.word	0x00007d30


	//   ....[57]....
        /*03b4*/ 	.word	0x00007d40


	//   ....[58]....
        /*03b8*/ 	.word	0x00007d50


	//   ....[59]....
        /*03bc*/ 	.word	0x00007e50


	//   ....[60]....
        /*03c0*/ 	.word	0x00007e60


	//   ....[61]....
        /*03c4*/ 	.word	0x00007e70


	//   ....[62]....
        /*03c8*/ 	.word	0x00007e80


	//   ....[63]....
        /*03cc*/ 	.word	0x00007e90


	//   ....[64]....
        /*03d0*/ 	.word	0x00007ea0


	//   ....[65]....
        /*03d4*/ 	.word	0x00007eb0


	//   ....[66]....
        /*03d8*/ 	.word	0x00007ee0


	//   ....[67]....
        /*03dc*/ 	.word	0x00007f10


	//   ....[68]....
        /*03e0*/ 	.word	0x00007f30


	//   ....[69]....
        /*03e4*/ 	.word	0x00007f40


	//   ....[70]....
        /*03e8*/ 	.word	0x00007f50


	//   ....[71]....
        /*03ec*/ 	.word	0x000093e0


	//   ....[72]....
        /*03f0*/ 	.word	0x00009410


	//   ....[73]....
        /*03f4*/ 	.word	0x00009450


	//   ....[74]....
        /*03f8*/ 	.word	0x00009480


	//   ....[75]....
        /*03fc*/ 	.word	0x000095a0


	//   ....[76]....
        /*0400*/ 	.word	0x000095e0


	//   ....[77]....
        /*0404*/ 	.word	0x00009610


	//   ....[78]....
        /*0408*/ 	.word	0x00009640


	//   ....[79]....
        /*040c*/ 	.word	0x000096e0


	//   ....[80]....
        /*0410*/ 	.word	0x00009710


	//   ....[81]....
        /*0414*/ 	.word	0x00009740


	//   ....[82]....
        /*0418*/ 	.word	0x00009770


	//   ....[83]....
        /*041c*/ 	.word	0x00009810


	//   ....[84]....
        /*0420*/ 	.word	0x00009840


	//   ....[85]....
        /*0424*/ 	.word	0x00009870


	//   ....[86]....
        /*0428*/ 	.word	0x000098a0


	//   ....[87]....
        /*042c*/ 	.word	0x00009950


	//   ....[88]....
        /*0430*/ 	.word	0x00009980


	//   ....[89]....
        /*0434*/ 	.word	0x000099c0


	//   ....[90]....
        /*0438*/ 	.word	0x000099f0


	//   ....[91]....
        /*043c*/ 	.word	0x0000a1e0


	//   ....[92]....
        /*0440*/ 	.word	0x0000a8d0


	//   ....[93]....
        /*0444*/ 	.word	0x0000abe0


	//   ....[94]....
        /*0448*/ 	.word	0x0000ae10


	//   ....[95]....
        /*044c*/ 	.word	0x0000ae70


	//   ....[96]....
        /*0450*/ 	.word	0x0000aed0


	//   ....[97]....
        /*0454*/ 	.word	0x0000aef0


	//   ....[98]....
        /*0458*/ 	.word	0x0000af10


	//   ....[99]....
        /*045c*/ 	.word	0x0000afd0


	//   ....[100]....
        /*0460*/ 	.word	0x0000b020


	//   ....[101]....
        /*0464*/ 	.word	0x0000b070


	//   ....[102]....
        /*0468*/ 	.word	0x0000b0a0


	//   ....[103]....
        /*046c*/ 	.word	0x0000b0c0


	//   ....[104]....
        /*0470*/ 	.word	0x0000b730


	//   ....[105]....
        /*0474*/ 	.word	0x0000b7b0


	//   ....[106]....
        /*0478*/ 	.word	0x0000b820


	//   ....[107]....
        /*047c*/ 	.word	0x0000b890


	//   ....[108]....
        /*0480*/ 	.word	0x0000b9e0


	//   ....[109]....
        /*0484*/ 	.word	0x0000ba50


	//   ....[110]....
        /*0488*/ 	.word	0x0000bac0


	//   ....[111]....
        /*048c*/ 	.word	0x0000bb30


	//   ....[112]....
        /*0490*/ 	.word	0x0000bc50


	//   ....[113]....
        /*0494*/ 	.word	0x0000bcc0


	//   ....[114]....
        /*0498*/ 	.word	0x0000bd30


	//   ....[115]....
        /*049c*/ 	.word	0x0000bda0


	//   ....[116]....
        /*04a0*/ 	.word	0x0000bec0


	//   ....[117]....
        /*04a4*/ 	.word	0x0000bf30


	//   ....[118]....
        /*04a8*/ 	.word	0x0000bfa0


	//   ....[119]....
        /*04ac*/ 	.word	0x0000c010


	//   ....[120]....
        /*04b0*/ 	.word	0x0000c150


	//   ....[121]....
        /*04b4*/ 	.word	0x0000c1c0


	//   ....[122]....
        /*04b8*/ 	.word	0x0000c230


	//   ....[123]....
        /*04bc*/ 	.word	0x0000c2a0


	//   ....[124]....
        /*04c0*/ 	.word	0x0000c300


	//   ....[125]....
        /*04c4*/ 	.word	0x0000c370


	//   ....[126]....
        /*04c8*/ 	.word	0x0000c3e0


	//   ....[127]....
        /*04cc*/ 	.word	0x0000c450


	//   ....[128]....
        /*04d0*/ 	.word	0x0000c4e0


	//   ....[129]....
        /*04d4*/ 	.word	0x0000c550


	//   ....[130]....
        /*04d8*/ 	.word	0x0000c5c0


	//   ....[131]....
        /*04dc*/ 	.word	0x0000c630


	//   ....[132]....
        /*04e0*/ 	.word	0x0000c6b0


	//   ....[133]....
        /*04e4*/ 	.word	0x0000c730


	//   ....[134]....
        /*04e8*/ 	.word	0x0000c7a0


	//   ....[135]....
        /*04ec*/ 	.word	0x0000c810


	//   ....[136]....
        /*04f0*/ 	.word	0x0000c880


	//   ....[137]....
        /*04f4*/ 	.word	0x0000c8f0


	//   ....[138]....
        /*04f8*/ 	.word	0x0000c960


	//   ....[139]....
        /*04fc*/ 	.word	0x0000c9d0


	//   ....[140]....
        /*0500*/ 	.word	0x0000ca40


	//   ....[141]....
        /*0504*/ 	.word	0x0000cac0


	//   ....[142]....
        /*0508*/ 	.word	0x0000cb30


	//   ....[143]....
        /*050c*/ 	.word	0x0000cba0


	//   ....[144]....
        /*0510*/ 	.word	0x0000cc10


	//   ....[145]....
        /*0514*/ 	.word	0x0000cc80


	//   ....[146]....
        /*0518*/ 	.word	0x0000ccf0


	//   ....[147]....
        /*051c*/ 	.word	0x0000cd60


	//   ....[148]....
        /*0520*/ 	.word	0x0000cdd0


	//   ....[149]....
        /*0524*/ 	.word	0x0000ce50


	//   ....[150]....
        /*0528*/ 	.word	0x0000cec0


	//   ....[151]....
        /*052c*/ 	.word	0x0000cf30


	//   ....[152]....
        /*0530*/ 	.word	0x0000cfa0


	//   ....[153]....
        /*0534*/ 	.word	0x0000d010


	//   ....[154]....
        /*0538*/ 	.word	0x0000d080


	//   ....[155]....
        /*053c*/ 	.word	0x0000d0f0


	//   ....[156]....
        /*0540*/ 	.word	0x0000d160


	//   ....[157]....
        /*0544*/ 	.word	0x0000d1d0


	//   ....[158]....
        /*0548*/ 	.word	0x0000d240


	//   ....[159]....
        /*054c*/ 	.word	0x0000d2b0


	//   ....[160]....
        /*0550*/ 	.word	0x0000d390


	//   ....[161]....
        /*0554*/ 	.word	0x0000d400


	//   ....[162]....
        /*0558*/ 	.word	0x0000d470


	//   ....[163]....
        /*055c*/ 	.word	0x0000d4e0


	//----- nvinfo : EIATTR_EXIT_INSTR_OFFSETS
	.align		4
.L_2259:
        /*0560*/ 	.byte	0x04, 0x1c
        /*0562*/ 	.short	(.L_2261 - .L_2260)


	//   ....[0]....
.L_2260:
        /*0564*/ 	.word	0x0000b190


	//   ....[1]....
        /*0568*/ 	.word	0x0000b6d0


	//----- nvinfo : EIATTR_MAX_THREADS
	.align		4
.L_2261:
        /*056c*/ 	.byte	0x04, 0x05
        /*056e*/ 	.short	(.L_2263 - .L_2262)
.L_2262:
        /*0570*/ 	.word	0x00000040
        /*0574*/ 	.word	0x00000001
        /*0578*/ 	.word	0x00000001


	//----- nvinfo : EIATTR_CRS_STACK_SIZE
	.align		4
.L_2263:
        /*057c*/ 	.byte	0x04, 0x1e
        /*057e*/ 	.short	(.L_2265 - .L_2264)
.L_2264:
        /*0580*/ 	.word	0x00000000
.L_2265:


//--------------------- .nv.info._Z25selective_scan_bwd_kernelI32Selective_Scan_bwd_kernel_traitsILi64ELi16ELb1ELb0ELb1ELb0ELb0EfN3c107complexIfEEEEv12SSMParamsBwd --------------------------
	.section	.nv.info._Z25selective_scan_bwd_kernelI32Selective_Scan_bwd_kernel_traitsILi64ELi16ELb1ELb0ELb1ELb0ELb0EfN3c107complexIfEEEEv12SSMParamsBwd,"",@"SHT_CUDA_INFO"
	.sectionflags	@""
	.align	4


	//----- nvinfo : EIATTR_CUDA_API_VERSION
	.align		4
        /*0000*/ 	.byte	0x04, 0x37
        /*0002*/ 	.short	(.L_2267 - .L_2266)
.L_2266:
        /*0004*/ 	.word	0x00000082


	//----- nvinfo : EIATTR_SW2861232_WAR
	.align		4
.L_2267:
        /*0008*/ 	.byte	0x01, 0x35
	.zero		2


	//----- nvinfo : EIATTR_PARAM_CBANK
	.align		4
        /*000c*/ 	.byte	0x04, 0x0a
        /*000e*/ 	.short	(.L_2269 - .L_2268)
	.align		4
.L_2268:
        /*0010*/ 	.word	index@(.nv.constant0._Z25selective_scan_bwd_kernelI32Selective_Scan_bwd_kernel_traitsILi64ELi16ELb1ELb0ELb1ELb0ELb0EfN3c107complexIfEEEEv12SSMParamsBwd)
        /*0014*/ 	.short	0x0160
        /*0016*/ 	.short	0x01f0


	//----- nvinfo : EIATTR_CBANK_PARAM_SIZE
	.align		4
.L_2269:
        /*0018*/ 	.byte	0x03, 0x19
        /*001a*/ 	.short	0x01f0


	//----- nvinfo : EIATTR_KPARAM_INFO
	.align		4
        /*001c*/ 	.byte	0x04, 0x17
        /*001e*/ 	.short	(.L_2271 - .L_2270)
.L_2270:
        /*0020*/ 	.word	0x00000000
        /*0024*/ 	.short	0x0000
        /*0026*/ 	.short	0x0000
        /*0028*/ 	.byte	0x00, 0xf0, 0xc1, 0x07


	//----- nvinfo : EIATTR_MAXREG_COUNT
	.align		4
.L_2271:
        /*002c*/ 	.byte	0x03, 0x1b
        /*002e*/ 	.short	0x00ff


	//----- nvinfo : EIATTR_NUM_BARRIERS
	.align		4
        /*0030*/ 	.byte	0x02, 0x4c
        /*0032*/ 	.byte	0x01
	.zero		1


	//----- nvinfo : EIATTR_MERCURY_ISA_VERSION
	.align		4
        /*0034*/ 	.byte	0x03, 0x5f
        /*0036*/ 	.short	0x0000


	//----- nvinfo : EIATTR_COOP_GROUP_MASK_REGIDS
	.align		4
        /*0038*/ 	.byte	0x04, 0x29
        /*003a*/ 	.short	(.L_2273 - .L_2272)


	//   ....[0]....
.L_2272:
        /*003c*/ 	.word	0xffffffff


	//   ....[1]....
        /*0040*/ 	.word	0xffffffff


	//   ....[2]....
        /*0044*/ 	.word	0xffffffff


	//   ....[3]....
        /*0048*/ 	.word	0xffffffff


	//   ....[4]....
        /*004c*/ 	.word	0xffffffff


	//   ....[5]....
        /*0050*/ 	.word	0xffffffff


	//   ....[6]....
        /*0054*/ 	.word	0xffffffff


	//   ....[7]....
        /*0058*/ 	.word	0xffffffff


	//   ....[8]....
        /*005c*/ 	.word	0xffffffff


	//   ....[9]....
        /*0060*/ 	.word	0xffffffff


	//   ....[10]....
        /*0064*/ 	.word	0xffffffff


	//   ....[11]....
        /*0068*/ 	.word	0xffffffff


	//   ....[12]....
        /*006c*/ 	.word	0xffffffff


	//   ....[13]....
        /*0070*/ 	.word	0xffffffff


	//   ....[14]....
        /*0074*/ 	.word	0xffffffff


	//   ....[15]....
        /*0078*/ 	.word	0xffffffff


	//   ....[16]....
        /*007c*/ 	.word	0xffffffff


	//   ....[17]....
        /*0080*/ 	.word	0xffffffff


	//   ....[18]....
        /*0084*/ 	.word	0xffffffff


	//   ....[19]....
        /*0088*/ 	.word	0xffffffff


	//   ....[20]....
        /*008c*/ 	.word	0xffffffff


	//   ....[21]....
        /*0090*/ 	.word	0xffffffff


	//   ....[22]....
        /*0094*/ 	.word	0xffffffff


	//   ....[23]....
        /*0098*/ 	.word	0xffffffff


	//   ....[24]....
        /*009c*/ 	.word	0xffffffff


	//   ....[25]....
        /*00a0*/ 	.word	0xffffffff


	//   ....[26]....
        /*00a4*/ 	.word	0xffffffff


	//   ....[27]....
        /*00a8*/ 	.word	0xffffffff


	//   ....[28]....
        /*00ac*/ 	.word	0xffffffff


	//   ....[29]....
        /*00b0*/ 	.word	0xffffffff


	//   ....[30]....
        /*00b4*/ 	.word	0xffffffff


	//   ....[31]....
        /*00b8*/ 	.word	0xffffffff


	//   ....[32]....
        /*00bc*/ 	.word	0xffffffff


	//   ....[33]....
        /*00c0*/ 	.word	0xffffffff


	//   ....[34]....
        /*00c4*/ 	.word	0xffffffff


	//   ....[35]....
        /*00c8*/ 	.word	0xffffffff


	//   ....[36]....
        /*00cc*/ 	.word	0xffffffff


	//   ....[37]....
        /*00d0*/ 	.word	0xffffffff


	//   ....[38]....
        /*00d4*/ 	.word	0xffffffff


	//   ....[39]....
        /*00d8*/ 	.word	0xffffffff


	//   ....[40]....
        /*00dc*/ 	.word	0xffffffff


	//   ....[41]....
        /*00e0*/ 	.word	0xffffffff


	//   ....[42]....
        /*00e4*/ 	.word	0xffffffff


	//   ....[43]....
        /*00e8*/ 	.word	0xffffffff


	//   ....[44]....
        /*00ec*/ 	.word	0xffffffff


	//   ....[45]....
        /*00f0*/ 	.word	0xffffffff


	//   ....[46]....
        /*00f4*/ 	.word	0xffffffff


	//   ....[47]....
        /*00f8*/ 	.word	0xffffffff


	//   ....[48]....
        /*00fc*/ 	.word	0xffffffff


	//   ....[49]....
        /*0100*/ 	.word	0xffffffff


	//   ....[50]....
        /*0104*/ 	.word	0xffffffff


	//   ....[51]....
        /*0108*/ 	.word	0xffffffff


	//   ....[52]....
        /*010c*/ 	.word	0xffffffff


	//   ....[53]....
        /*0110*/ 	.word	0xffffffff


	//   ....[54]....
        /*0114*/ 	.word	0xffffffff


	//   ....[55]....
        /*0118*/ 	.word	0xffffffff


	//   ....[56]....
        /*011c*/ 	.word	0xffffffff


	//   ....[57]....
        /*0120*/ 	.word	0xffffffff


	//   ....[58]....
        /*0124*/ 	.word	0xffffffff


	//   ....[59]....
        /*0128*/ 	.word	0xffffffff


	//   ....[60]....
        /*012c*/ 	.word	0xffffffff


	//   ....[61]....
        /*0130*/ 	.word	0xffffffff


	//   ....[62]....
        /*0134*/ 	.word	0xffffffff


	//   ....[63]....
        /*0138*/ 	.word	0xffffffff


	//   ....[64]....
        /*013c*/ 	.word	0xffffffff


	//   ....[65]....
        /*0140*/ 	.word	0xffffffff


	//   ....[66]....
        /*0144*/ 	.word	0xffffffff


	//   ....[67]....
        /*0148*/ 	.word	0xffffffff


	//   ....[68]....
        /*014c*/ 	.word	0xffffffff


	//   ....[69]....
        /*0150*/ 	.word	0xffffffff


	//   ....[70]....
        /*0154*/ 	.word	0xffffffff


	//   ....[71]....
        /*0158*/ 	.word	0xffffffff


	//   ....[72]....
        /*015c*/ 	.word	0xffffffff


	//   ....[73]....
        /*0160*/ 	.word	0xffffffff


	//   ....[74]....
        /*0164*/ 	.word	0xffffffff


	//   ....[75]....
        /*0168*/ 	.word	0xffffffff


	//   ....[76]....
        /*016c*/ 	.word	0xffffffff


	//   ....[77]....
        /*0170*/ 	.word	0xffffffff


	//   ....[78]....
        /*0174*/ 	.word	0xffffffff


	//   ....[79]....
        /*0178*/ 	.word	0xffffffff


	//   ....[80]....
        /*017c*/ 	.word	0xffffffff


	//   ....[81]....
        /*0180*/ 	.word	0xffffffff


	//   ....[82]....
        /*0184*/ 	.word	0xffffffff


	//   ....[83]....
        /*0188*/ 	.word	0xffffffff


	//   ....[84]....
        /*018c*/ 	.word	0xffffffff


	//   ....[85]....
        /*0190*/ 	.word	0xffffffff


	//   ....[86]....
        /*0194*/ 	.word	0xffffffff


	//   ....[87]....
        /*0198*/ 	.word	0xffffffff


	//   ....[88]....
        /*019c*/ 	.word	0xffffffff


	//   ....[89]....
        /*01a0*/ 	.word	0xffffffff


	//   ....[90]....
        /*01a4*/ 	.word	0xffffffff


	//   ....[91]....
        /*01a8*/ 	.word	0xffffffff


	//   ....[92]....
        /*01ac*/ 	.word	0xffffffff


	//   ....[93]....
        /*01b0*/ 	.word	0xffffffff


	//   ....[94]....
        /*01b4*/ 	.word	0xffffffff


	//   ....[95]....
        /*01b8*/ 	.word	0xffffffff


	//   ....[96]....
        /*01bc*/ 	.word	0xffffffff


	//   ....[97]....
        /*01c0*/ 	.word	0xffffffff


	//   ....[98]....
        /*01c4*/ 	.word	0xffffffff


	//   ....[99]....
        /*01c8*/ 	.word	0xffffffff


	//   ....[100]....
        /*01cc*/ 	.word	0xffffffff


	//   ....[101]....
        /*01d0*/ 	.word	0xffffffff


	//   ....[102]....
        /*01d4*/ 	.word	0xffffffff


	//   ....[103]....
        /*01d8*/ 	.word	0xffffffff


	//   ....[104]....
        /*01dc*/ 	.word	0xffffffff


	//   ....[105]....
        /*01e0*/ 	.word	0xffffffff


	//   ....[106]....
        /*01e4*/ 	.word	0xffffffff


	//   ....[107]....
        /*01e8*/ 	.word	0xffffffff


	//   ....[108]....
        /*01ec*/ 	.word	0xffffffff


	//   ....[109]....
        /*01f0*/ 	.word	0xffffffff


	//   ....[110]....
        /*01f4*/ 	.word	0xffffffff


	//   ....[111]....
        /*01f8*/ 	.word	0xffffffff


	//   ....[112]....
        /*01fc*/ 	.word	0xffffffff


	//   ....[113]....
        /*0200*/ 	.word	0xffffffff


	//   ....[114]....
        /*0204*/ 	.word	0xffffffff


	//   ....[115]....
        /*0208*/ 	.word	0xffffffff


	//   ....[116]....
        /*020c*/ 	.word	0xffffffff


	//   ....[117]....
        /*0210*/ 	.word	0xffffffff


	//   ....[118]....
        /*0214*/ 	.word	0xffffffff


	//   ....[119]....
        /*0218*/ 	.word	0xffffffff


	//   ....[120]....
        /*021c*/ 	.word	0xffffffff


	//   ....[121]....
        /*0220*/ 	.word	0xffffffff


	//   ....[122]....
        /*0224*/ 	.word	0xffffffff


	//   ....[123]....
        /*0228*/ 	.word	0xffffffff


	//   ....[124]....
        /*022c*/ 	.word	0xffffffff


	//   ....[125]....
        /*0230*/ 	.word	0xffffffff


	//   ....[126]....
        /*0234*/ 	.word	0xffffffff


	//   ....[127]....
        /*0238*/ 	.word	0xffffffff


	//   ....[128]....
        /*023c*/ 	.word	0xffffffff


	//   ....[129]....
        /*0240*/ 	.word	0xffffffff


	//   ....[130]....
        /*0244*/ 	.word	0xffffffff


	//   ....[131]....
        /*0248*/ 	.word	0xffffffff


	//   ....[132]....
        /*024c*/ 	.word	0xffffffff


	//   ....[133]....
        /*0250*/ 	.word	0xffffffff


	//   ....[134]....
        /*0254*/ 	.word	0xffffffff


	//   ....[135]....
        /*0258*/ 	.word	0xffffffff


	//   ....[136]....
        /*025c*/ 	.word	0xffffffff


	//   ....[137]....
        /*0260*/ 	.word	0xffffffff


	//   ....[138]....
        /*0264*/ 	.word	0xffffffff


	//   ....[139]....
        /*0268*/ 	.word	0xffffffff


	//   ....[140]....
        /*026c*/ 	.word	0xffffffff


	//   ....[141]....
        /*0270*/ 	.word	0xffffffff


	//   ....[142]....
        /*0274*/ 	.word	0xffffffff


	//   ....[143]....
        /*0278*/ 	.word	0xffffffff


	//   ....[144]....
        /*027c*/ 	.word	0xffffffff


	//   ....[145]....
        /*0280*/ 	.word	0xffffffff


	//   ....[146]....
        /*0284*/ 	.word	0xffffffff


	//   ....[147]....
        /*0288*/ 	.word	0xffffffff


	//   ....[148]....
        /*028c*/ 	.word	0xffffffff


	//   ....[149]....
        /*0290*/ 	.word	0xffffffff


	//   ....[150]....
        /*0294*/ 	.word	0xffffffff


	//   ....[151]....
        /*0298*/ 	.word	0xffffffff


	//   ....[152]....
        /*029c*/ 	.word	0xffffffff


	//   ....[153]....
        /*02a0*/ 	.word	0xffffffff


	//   ....[154]....
        /*02a4*/ 	.word	0xffffffff


	//   ....[155]....
        /*02a8*/ 	.word	0xffffffff


	//   ....[156]....
        /*02ac*/ 	.word	0xffffffff


	//   ....[157]....
        /*02b0*/ 	.word	0xffffffff


	//   ....[158]....
        /*02b4*/ 	.word	0xffffffff


	//   ....[159]....
        /*02b8*/ 	.word	0xffffffff


	//----- nvinfo : EIATTR_COOP_GROUP_INSTR_OFFSETS
	.align		4
.L_2273:
        /*02bc*/ 	.byte	0x04, 0x28
        /*02be*/ 	.short	(.L_2275 - .L_2274)


	//   ....[0]....
.L_2274:
        /*02c0*/ 	.word	0x00000b90


	//   ....[1]....
        /*02c4*/ 	.word	0x00000ca0


	//   ....[2]....
        /*02c8*/ 	.word	0x00000d90


	//   ....[3]....
        /*02cc*/ 	.word	0x00001fb0


	//   ....[4]....
        /*02d0*/ 	.word	0x00003780


	//   ....[5]....
        /*02d4*/ 	.word	0x000037a0


	//   ....[6]....
        /*02d8*/ 	.word	0x000037d0


	//   ....[7]....
        /*02dc*/ 	.word	0x000037e0


	//   ....[8]....
        /*02e0*/ 	.word	0x00003890


	//   ....[9]....
        /*02e4*/ 	.word	0x000038b0


	//   ....[10]....
        /*02e8*/ 	.word	0x000038c0


	//   ....[11]....
        /*02ec*/ 	.word	0x000038d0


	//   ....[12]....
        /*02f0*/ 	.word	0x00003990


	//   ....[13]....
        /*02f4*/ 	.word	0x000039b0


	//   ....[14]....
        /*02f8*/ 	.word	0x000039c0


	//   ....[15]....
        /*02fc*/ 	.word	0x000039d0


	//   ....[16]....
        /*0300*/ 	.word	0x00003a90


	//   ....[17]....
        /*0304*/ 	.word	0x00003ab0


	//   ....[18]....
        /*0308*/ 	.word	0x00003ac0


	//   ....[19]....
        /*030c*/ 	.word	0x00003ad0


	//   ....[20]....
        /*0310*/ 	.word	0x00003b90


	//   ....[21]....
        /*0314*/ 	.word	0x00003ba0


	//   ....[22]....
        /*0318*/ 	.word	0x00003bb0


	//   ....[23]....
        /*031c*/ 	.word	0x00003bc0


	//   ....[24]....
        /*0320*/ 	.word	0x00003d00


	//   ....[25]....
        /*0324*/ 	.word	0x00003d60


	//   ....[26]....
        /*0328*/ 	.word	0x00003dc0


	//   ....[27]....
        /*032c*/ 	.word	0x00003e20


	//   ....[28]....
        /*0330*/ 	.word	0x00003e40


	//   ....[29]....
        /*0334*/ 	.word	0x00003e50


	//   ....[30]....
        /*0338*/ 	.word	0x00003e60


	//   ....[31]....
        /*033c*/ 	.word	0x00003e70


	//   ....[32]....
        /*0340*/ 	.word	0x00003e80


	//   ....[33]....
        /*0344*/ 	.word	0x00003e90


	//   ....[34]....
        /*0348*/ 	.word	0x00003ea0


	//   ....[35]....
        /*034c*/ 	.word	0x00003eb0


	//   ....[36]....
        /*0350*/ 	.word	0x00005180


	//   ....[37]....
        /*0354*/ 	.word	0x000051a0


	//   ....[38]....
        /*0358*/ 	.word	0x000051b0


	//   ....[39]....
        /*035c*/ 	.word	0x000051c0


	//   ....[40]....
        /*0360*/ 	.word	0x000052d0


	//   ....[41]....
        /*0364*/ 	.word	0x000052e0


	//   ....[42]....
        /*0368*/ 	.word	0x000052f0


	//   ....[43]....
        /*036c*/ 	.word	0x00005300


	//   ....[44]....
        /*0370*/ 	.word	0x00005410


	//   ....[45]....
        /*0374*/ 	.word	0x00005430


	//   ....[46]....
        /*0378*/ 	.word	0x00005440


	//   ....[47]....
        /*037c*/ 	.word	0x00005450


	//   ....[48]....
        /*0380*/ 	.word	0x00005560


	//   ....[49]....
        /*0384*/ 	.word	0x00005570


	//   ....[50]....
        /*0388*/ 	.word	0x00005580


	//   ....[51]....
        /*038c*/ 	.word	0x00005590


	//   ....[52]....
        /*0390*/ 	.word	0x000056a0


	//   ....[53]....
        /*0394*/ 	.word	0x000056c0


	//   ....[54]....
        /*0398*/ 	.word	0x000056d0


	//   ....[55]....
        /*039c*/ 	.word	0x000056e0


	//   ....[56]....
        /*03a0*/ 	.word	0x000057e0


	//   ....[57]....
        /*03a4*/ 	.word	0x000057f0


	//   ....[58]....
        /*03a8*/ 	.word	0x00005800


	//   ....[59]....
        /*03ac*/ 	.word	0x00005810


	//   ....[60]....
        /*03b0*/ 	.word	0x00005820


	//   ....[61]....
        /*03b4*/ 	.word	0x00005830


	//   ....[62]....
        /*03b8*/ 	.word	0x00005840


	//   ....[63]....
        /*03bc*/ 	.word	0x00005870


	//   ....[64]....
        /*03c0*/ 	.word	0x000058a0


	//   ....[65]....
        /*03c4*/ 	.word	0x000058d0


	//   ....[66]....
        /*03c8*/ 	.word	0x000058e0


	//   ....[67]....
        /*03cc*/ 	.word	0x000058f0


	//   ....[68]....
        /*03d0*/ 	.word	0x00009300


	//   ....[69]....
        /*03d4*/ 	.word	0x00009340


	//   ....[70]....
        /*03d8*/ 	.word	0x00009380


	//   ....[71]....
        /*03dc*/ 	.word	0x000093c0


	//   ....[72]....
        /*03e0*/ 	.word	0x00009480


	//   ....[73]....
        /*03e4*/ 	.word	0x000094b0


	//   ....[74]....
        /*03e8*/ 	.word	0x000094e0


	//   ....[75]....
        /*03ec*/ 	.word	0x00009510


	//   ....[76]....
        /*03f0*/ 	.word	0x000095b0


	//   ....[77]....
        /*03f4*/ 	.word	0x000095e0


	//   ....[78]....
        /*03f8*/ 	.word	0x00009610


	//   ....[79]....
        /*03fc*/ 	.word	0x00009640


	//   ....[80]....
        /*0400*/ 	.word	0x000096e0


	//   ....[81]....
        /*0404*/ 	.word	0x00009710


	//   ....[82]....
        /*0408*/ 	.word	0x00009740


	//   ....[83]....
        /*040c*/ 	.word	0x00009770


	//   ....[84]....
        /*0410*/ 	.word	0x00009810


	//   ....[85]....
        /*0414*/ 	.word	0x00009840


	//   ....[86]....
        /*0418*/ 	.word	0x00009870


	//   ....[87]....
        /*041c*/ 	.word	0x000098a0


	//   ....[88]....
        /*0420*/ 	.word	0x00009ef0


	//   ....[89]....
        /*0424*/ 	.word	0x0000a1b0


	//   ....[90]....
        /*0428*/ 	.word	0x0000a380


	//   ....[91]....
        /*042c*/ 	.word	0x0000a3e0


	//   ....[92]....
        /*0430*/ 	.word	0x0000a440


	//   ....[93]....
        /*0434*/ 	.word	0x0000a460


	//   ....[94]....
        /*0438*/ 	.word	0x0000a480


	//   ....[95]....
        /*043c*/ 	.word	0x0000a560


	//   ....[96]....
        /*0440*/ 	.word	0x0000a5b0


	//   ....[97]....
        /*0444*/ 	.word	0x0000a600


	//   ....[98]....
        /*0448*/ 	.word	0x0000a630


	//   ....[99]....
        /*044c*/ 	.word	0x0000a650


	//   ....[100]....
        /*0450*/ 	.word	0x0000aa40


	//   ....[101]....
        /*0454*/ 	.word	0x0000aac0


	//   ....[102]....
        /*0458*/ 	.word	0x0000ab30


	//   ....[103]....
        /*045c*/ 	.word	0x0000aba0


	//   ....[104]....
        /*0460*/ 	.word	0x0000acf0


	//   ....[105]....
        /*0464*/ 	.word	0x0000ad60


	//   ....[106]....
        /*0468*/ 	.word	0x0000add0


	//   ....[107]....
        /*046c*/ 	.word	0x0000ae40


	//   ....[108]....
        /*0470*/ 	.word	0x0000af60


	//   ....[109]....
        /*0474*/ 	.word	0x0000afd0


	//   ....[110]....
        /*0478*/ 	.word	0x0000b040


	//   ....[111]....
        /*047c*/ 	.word	0x0000b0b0


	//   ....[112]....
        /*0480*/ 	.word	0x0000b1d0


	//   ....[113]....
        /*0484*/ 	.word	0x0000b240


	//   ....[114]....
        /*0488*/ 	.word	0x0000b2b0


	//   ....[115]....
        /*048c*/ 	.word	0x0000b320


	//   ....[116]....
        /*0490*/ 	.word	0x0000b460


	//   ....[117]....
        /*0494*/ 	.word	0x0000b4d0


	//   ....[118]....
        /*0498*/ 	.word	0x0000b540


	//   ....[119]....
        /*049c*/ 	.word	0x0000b5b0


	//   ....[120]....
        /*04a0*/ 	.word	0x0000b620


	//   ....[121]....
        /*04a4*/ 	.word	0x0000b690


	//   ....[122]....
        /*04a8*/ 	.word	0x0000b700


	//   ....[123]....
        /*04ac*/ 	.word	0x0000b770


	//   ....[124]....
        /*04b0*/ 	.word	0x0000b7e0


	//   ....[125]....
        /*04b4*/ 	.word	0x0000b840


	//   ....[126]....
        /*04b8*/ 	.word	0x0000b8a0


	//   ....[127]....
        /*04bc*/ 	.word	0x0000b900


	//   ....[128]....
        /*04c0*/ 	.word	0x0000b980


	//   ....[129]....
        /*04c4*/ 	.word	0x0000ba00


	//   ....[130]....
        /*04c8*/ 	.word	0x0000ba70


	//   ....[131]....
        /*04cc*/ 	.word	0x0000bae0


	//   ....[132]....
        /*04d0*/ 	.word	0x0000bb50


	//   ....[133]....
        /*04d4*/ 	.word	0x0000bbc0


	//   ....[134]....
        /*04d8*/ 	.word	0x0000bc30


	//   ....[135]....
        /*04dc*/ 	.word	0x0000bca0


	//   ....[136]....
        /*04e0*/ 	.word	0x0000bd10


	//   ....[137]....
        /*04e4*/ 	.word	0x0000bd90


	//   ....[138]....
        /*04e8*/ 	.word	0x0000be00


	//   ....[139]....
        /*04ec*/ 	.word	0x0000be70


	//   ....[140]....
        /*04f0*/ 	.word	0x0000bee0


	//   ....[141]....
        /*04f4*/ 	.word	0x0000bf50


	//   ....[142]....
        /*04f8*/ 	.word	0x0000bfc0


	//   ....[143]....
        /*04fc*/ 	.word	0x0000c030


	//   ....[144]....
        /*0500*/ 	.word	0x0000c0a0


	//   ....[145]....
        /*0504*/ 	.word	0x0000c120


	//   ....[146]....
        /*0508*/ 	.word	0x0000c190


	//   ....[147]....
        /*050c*/ 	.word	0x0000c200


	//   ....[148]....
        /*0510*/ 	.word	0x0000c260


	//   ....[149]....
        /*0514*/ 	.word	0x0000c2c0


	//   ....[150]....
        /*0518*/ 	.word	0x0000c320


	//   ....[151]....
        /*051c*/ 	.word	0x0000c380


	//   ....[152]....
        /*0520*/ 	.word	0x0000c3f0


	//   ....[153]....
        /*0524*/ 	.word	0x0000c460


	//   ....[154]....
        /*0528*/ 	.word	0x0000c4d0


	//   ....[155]....
        /*052c*/ 	.word	0x0000c540


	//   ....[156]....
        /*0530*/ 	.word	0x0000c610


	//   ....[157]....
        /*0534*/ 	.word	0x0000c670


	//   ....[158]....
        /*0538*/ 	.word	0x0000c6d0


	//   ....[159]....
        /*053c*/ 	.word	0x0000c730


	//----- nvinfo : EIATTR_EXIT_INSTR_OFFSETS
	.align		4
.L_2275:
        /*0540*/ 	.byte	0x04, 0x1c
        /*0542*/ 	.short	(.L_2277 - .L_2276)


	//   ....[0]....
.L_2276:
        /*0544*/ 	.word	0x0000a740


	//   ....[1]....
        /*0548*/ 	.word	0x0000a9e0


	//----- nvinfo : EIATTR_MAX_THREADS
	.align		4
.L_2277:
        /*054c*/ 	.byte	0x04, 0x05
        /*054e*/ 	.short	(.L_2279 - .L_2278)
.L_2278:
        /*0550*/ 	.word	0x00000040
        /*0554*/ 	.word	0x00000001
        /*0558*/ 	.word	0x00000001


	//----- nvinfo : EIATTR_CRS_STACK_SIZE
	.align		4
.L_2279:
        /*055c*/ 	.byte	0x04, 0x1e
        /*055e*/ 	.short	(.L_2281 - .L_2280)
.L_2280:
        /*0560*/ 	.word	0x00000000
.L_2281:


//--------------------- .nv.info._Z25selective_scan_bwd_kernelI32Selective_Scan_bwd_kernel_traitsILi64ELi16ELb1ELb0ELb1ELb0ELb1EfN3c107complexIfEEEEv12SSMParamsBwd --------------------------
	.section	.nv.info._Z25selective_scan_bwd_kernelI32Selective_Scan_bwd_kernel_traitsILi64ELi16ELb1ELb0ELb1ELb0ELb1EfN3c107complexIfEEEEv12SSMParamsBwd,"",@"SHT_CUDA_INFO"
	.sectionflags	@""
	.align	4


	//----- nvinfo : EIATTR_CUDA_API_VERSION
	.align		4
        /*0000*/ 	.byte	0x04, 0x37
        /*0002*/ 	.short	(.L_2283 - .L_2282)
.L_2282:
        /*0004*/ 	.word	0x00000082


	//----- nvinfo : EIATTR_SW2861232_WAR
	.align		4
.L_2283:
        /*0008*/ 	.byte	0x01, 0x35
	.zero		2


	//----- nvinfo : EIATTR_PARAM_CBANK
	.align		4
        /*000c*/ 	.byte	0x04, 0x0a
        /*000e*/ 	.short	(.L_2285 - .L_2284)
	.align		4
.L_2284:
        /*0010*/ 	.word	index@(.nv.constant0._Z25selective_scan_bwd_kernelI32Selective_Scan_bwd_kernel_traitsILi64ELi16ELb1ELb0ELb1ELb0ELb1EfN3c107complexIfEEEEv12SSMParamsBwd)
        /*0014*/ 	.short	0x0160
        /*0016*/ 	.short	0x01f0


	//----- nvinfo : EIATTR_CBANK_PARAM_SIZE
	.align		4
.L_2285:
        /*0018*/ 	.byte	0x03, 0x19
        /*001a*/ 	.short	0x01f0


	//----- nvinfo : EIATTR_KPARAM_INFO
	.align		4
        /*001c*/ 	.byte	0x04, 0x17
        /*001e*/ 	.short	(.L_2287 - .L_2286)
.L_2286:
        /*0020*/ 	.word	0x00000000
        /*0024*/ 	.short	0x0000
        /*0026*/ 	.short	0x0000
        /*0028*/ 	.byte	0x00, 0xf0, 0xc1, 0x07


	//----- nvinfo : EIATTR_MAXREG_COUNT
	.align		4
.L_2287:
        /*002c*/ 	.byte	0x03, 0x1b
        /*002e*/ 	.short	0x00ff


	//----- nvinfo : EIATTR_NUM_BARRIERS
	.align		4
        /*0030*/ 	.byte	0x02, 0x4c
        /*0032*/ 	.byte	0x01
	.zero		1


	//----- nvinfo : EIATTR_ANNOTATIONS
	.align		4
        /*0034*/ 	.byte	0x04, 0x55
        /*0036*/ 	.short	(.L_2289 - .L_2288)


	//   ....[0]....
.L_2288:
        /*0038*/ 	.word	0x00000001
        /*003c*/ 	.byte	0x30, 0x02, 0x00, 0x00, 0x01, 0x00, 0x00, 0x00, 0x10, 0x0a, 0x00, 0x00, 0x01, 0x00, 0x00, 0x00
        /*004c*/ 	.byte	0x80, 0x0a, 0x00, 0x00, 0x01, 0x00, 0x00, 0x00, 0x30, 0x24, 0x00, 0x00, 0x01, 0x00, 0x00, 0x00
        /*005c*/ 	.byte	0xc0, 0xb4, 0x00, 0x00


	//----- nvinfo : EIATTR_MERCURY_ISA_VERSION
	.align		4
.L_2289:
        /*0060*/ 	.byte	0x03, 0x5f
        /*0062*/ 	.short	0x0000


	//----- nvinfo : EIATTR_COOP_GROUP_MASK_REGIDS
	.align		4
        /*0064*/ 	.byte	0x04, 0x29
        /*0066*/ 	.short	(.L_2291 - .L_2290)


	//   ....[0]....
.L_2290:
        /*0068*/ 	.word	0xffffffff


	//   ....[1]....
        /*006c*/ 	.word	0xffffffff


	//   ....[2]....
        /*0070*/ 	.word	0xffffffff


	//   ....[3]....
        /*0074*/ 	.word	0xffffffff


	//   ....[4]....
        /*0078*/ 	.word	0xffffffff


	//   ....[5]....
        /*007c*/ 	.word	0xffffffff


	//   ....[6]....
        /*0080*/ 	.word	0xffffffff


	//   ....[7]....
        /*0084*/ 	.word	0xffffffff


	//   ....[8]....
        /*0088*/ 	.word	0xffffffff


	//   ....[9]....
        /*008c*/ 	.word	0xffffffff


	//   ....[10]....
        /*0090*/ 	.word	0xffffffff


	//   ....[11]....
        /*0094*/ 	.word	0xffffffff


	//   ....[12]....
        /*0098*/ 	.word	0xffffffff


	//   ....[13]....
        /*009c*/ 	.word	0xffffffff


	//   ....[14]....
        /*00a0*/ 	.word	0xffffffff


	//   ....[15]....
        /*00a4*/ 	.word	0xffffffff


	//   ....[16]....
        /*00a8*/ 	.word	0xffffffff


	//   ....[17]....
        /*00ac*/ 	.word	0xffffffff


	//   ....[18]....
        /*00b0*/ 	.word	0xffffffff


	//   ....[19]....
        /*00b4*/ 	.word	0xffffffff


	//   ....[20]....
        /*00b8*/ 	.word	0xffffffff


	//   ....[21]....
        /*00bc*/ 	.word	0xffffffff


	//   ....[22]....
        /*00c0*/ 	.word	0xffffffff


	//   ....[23]....
        /*00c4*/ 	.word	0xffffffff


	//   ....[24]....
        /*00c8*/ 	.word	0xffffffff


	//   ....[25]....
        /*00cc*/ 	.word	0xffffffff


	//   ....[26]....
        /*00d0*/ 	.word	0xffffffff


	//   ....[27]....
        /*00d4*/ 	.word	0xffffffff


	//   ....[28]....
        /*00d8*/ 	.word	0xffffffff


	//   ....[29]....
        /*00dc*/ 	.word	0xffffffff


	//   ....[30]....
        /*00e0*/ 	.word	0xffffffff


	//   ....[31]....
        /*00e4*/ 	.word	0xffffffff


	//   ....[32]....
        /*00e8*/ 	.word	0xffffffff


	//   ....[33]....
        /*00ec*/ 	.word	0xffffffff


	//   ....[34]....
        /*00f0*/ 	.word	0xffffffff


	//   ....[35]....
        /*00f4*/ 	.word	0xffffffff


	//   ....[36]....
        /*00f8*/ 	.word	0xffffffff


	//   ....[37]....
        /*00fc*/ 	.word	0xffffffff


	//   ....[38]....
        /*0100*/ 	.word	0xffffffff


	//   ....[39]....
        /*0104*/ 	.word	0xffffffff


	//   ....[40]....
        /*0108*/ 	.word	0xffffffff


	//   ....[41]....
        /*010c*/ 	.word	0xffffffff


	//   ....[42]....
        /*0110*/ 	.word	0xffffffff


	//   ....[43]....
        /*0114*/ 	.word	0xffffffff


	//   ....[44]....
        /*0118*/ 	.word	0xffffffff


	//   ....[45]....
        /*011c*/ 	.word	0xffffffff


	//   ....[46]....
        /*0120*/ 	.word	0xffffffff


	//   ....[47]....
        /*0124*/ 	.word	0xffffffff


	//   ....[48]....
        /*0128*/ 	.word	0xffffffff


	//   ....[49]....
        /*012c*/ 	.word	0xffffffff


	//   ....[50]....
        /*0130*/ 	.word	0xffffffff


	//   ....[51]....
        /*0134*/ 	.word	0xffffffff


	//   ....[52]....
        /*0138*/ 	.word	0xffffffff


	//   ....[53]....
        /*013c*/ 	.word	0xffffffff


	//   ....[54]....
        /*0140*/ 	.word	0xffffffff


	//   ....[55]....
        /*0144*/ 	.word	0xffffffff


	//   ....[56]....
        /*0148*/ 	.word	0xffffffff


	//   ....[57]....
        /*014c*/ 	.word	0xffffffff


	//   ....[58]....
        /*0150*/ 	.word	0xffffffff


	//   ....[59]....
        /*0154*/ 	.word	0xffffffff


	//   ....[60]....
        /*0158*/ 	.word	0xffffffff


	//   ....[61]....
        /*015c*/ 	.word	0xffffffff


	//   ....[62]....
        /*0160*/ 	.word	0xffffffff


	//   ....[63]....
        /*0164*/ 	.word	0xffffffff


	//   ....[64]....
        /*0168*/ 	.word	0xffffffff


	//   ....[65]....
        /*016c*/ 	.word	0xffffffff


	//   ....[66]....
        /*0170*/ 	.word	0xffffffff


	//   ....[67]....
        /*0174*/ 	.word	0xffffffff


	//   ....[68]....
        /*0178*/ 	.word	0xffffffff


	//   ....[69]....
        /*017c*/ 	.word	0xffffffff


	//   ....[70]....
        /*0180*/ 	.word	0xffffffff


	//   ....[71]....
        /*0184*/ 	.word	0xffffffff


	//   ....[72]....
        /*0188*/ 	.word	0xffffffff


	//   ....[73]....
        /*018c*/ 	.word	0xffffffff


	//   ....[74]....
        /*0190*/ 	.word	0xffffffff


	//   ....[75]....
        /*0194*/ 	.word	0xffffffff


	//   ....[76]....
        /*0198*/ 	.word	0xffffffff


	//   ....[77]....
        /*019c*/ 	.word	0xffffffff


	//   ....[78]....
        /*01a0*/ 	.word	0xffffffff


	//   ....[79]....
        /*01a4*/ 	.word	0xffffffff


	//   ....[80]....
        /*01a8*/ 	.word	0xffffffff


	//   ....[81]....
        /*01ac*/ 	.word	0xffffffff


	//   ....[82]....
        /*01b0*/ 	.word	0xffffffff


	//   ....[83]....
        /*01b4*/ 	.word	0xffffffff


	//   ....[84]....
        /*01b8*/ 	.word	0xffffffff


	//   ....[85]....
        /*01bc*/ 	.word	0xffffffff


	//   ....[86]....
        /*01c0*/ 	.word	0xffffffff


	//   ....[87]....
        /*01c4*/ 	.word	0xffffffff


	//   ....[88]....
        /*01c8*/ 	.word	0xffffffff


	//   ....[89]....
        /*01cc*/ 	.word	0xffffffff


	//   ....[90]....
        /*01d0*/ 	.word	0xffffffff


	//   ....[91]....
        /*01d4*/ 	.word	0xffffffff


	//   ....[92]....
        /*01d8*/ 	.word	0xffffffff


	//   ....[93]....
        /*01dc*/ 	.word	0xffffffff


	//   ....[94]....
        /*01e0*/ 	.word	0xffffffff


	//   ....[95]....
        /*01e4*/ 	.word	0xffffffff


	//   ....[96]....
        /*01e8*/ 	.word	0xffffffff


	//   ....[97]....
        /*01ec*/ 	.word	0xffffffff


	//   ....[98]....
        /*01f0*/ 	.word	0xffffffff


	//   ....[99]....
        /*01f4*/ 	.word	0xffffffff


	//   ....[100]....
        /*01f8*/ 	.word	0xffffffff


	//   ....[101]....
        /*01fc*/ 	.word	0xffffffff


	//   ....[102]....
        /*0200*/ 	.word	0xffffffff


	//   ....[103]....
        /*0204*/ 	.word	0xffffffff


	//   ....[104]....
        /*0208*/ 	.word	0xffffffff


	//   ....[105]....
        /*020c*/ 	.word	0xffffffff


	//   ....[106]....
        /*0210*/ 	.word	0xffffffff


	//   ....[107]....
        /*0214*/ 	.word	0xffffffff


	//   ....[108]....
        /*0218*/ 	.word	0xffffffff


	//   ....[109]....
        /*021c*/ 	.word	0xffffffff


	//   ....[110]....
        /*0220*/ 	.word	0xffffffff


	//   ....[111]....
        /*0224*/ 	.word	0xffffffff


	//   ....[112]....
        /*0228*/ 	.word	0xffffffff


	//   ....[113]....
        /*022c*/ 	.word	0xffffffff


	//   ....[114]....
        /*0230*/ 	.word	0xffffffff


	//   ....[115]....
        /*0234*/ 	.word	0xffffffff


	//   ....[116]....
        /*0238*/ 	.word	0xffffffff


	//   ....[117]....
        /*023c*/ 	.word	0xffffffff


	//   ....[118]....
        /*0240*/ 	.word	0xffffffff


	//   ....[119]....
        /*0244*/ 	.word	0xffffffff


	//   ....[120]....
        /*0248*/ 	.word	0xffffffff


	//   ....[121]....
        /*024c*/ 	.word	0xffffffff


	//   ....[122]....
        /*0250*/ 	.word	0xffffffff


	//   ....[123]....
        /*0254*/ 	.word	0xffffffff


	//   ....[124]....
        /*0258*/ 	.word	0xffffffff


	//   ....[125]....
        /*025c*/ 	.word	0xffffffff


	//   ....[126]....
        /*0260*/ 	.word	0xffffffff


	//   ....[127]....
        /*0264*/ 	.word	0xffffffff


	//   ....[128]....
        /*0268*/ 	.word	0xffffffff


	//   ....[129]....
        /*026c*/ 	.word	0xffffffff


	//   ....[130]....
        /*0270*/ 	.word	0xffffffff


	//   ....[131]....
        /*0274*/ 	.word	0xffffffff


	//   ....[132]....
        /*0278*/ 	.word	0xffffffff


	//   ....[133]....
        /*027c*/ 	.word	0xffffffff


	//   ....[134]....
        /*0280*/ 	.word	0xffffffff


	//   ....[135]....
        /*0284*/ 	.word	0xffffffff


	//   ....[136]....
        /*0288*/ 	.word	0xffffffff


	//   ....[137]....
        /*028c*/ 	.word	0xffffffff


	//   ....[138]....
        /*0290*/ 	.word	0xffffffff


	//   ....[139]....
        /*0294*/ 	.word	0xffffffff


	//   ....[140]....
        /*0298*/ 	.word	0xffffffff


	//   ....[141]....
        /*029c*/ 	.word	0xffffffff


	//   ....[142]....
        /*02a0*/ 	.word	0xffffffff


	//   ....[143]....
        /*02a4*/ 	.word	0xffffffff


	//   ....[144]....
        /*02a8*/ 	.word	0xffffffff


	//   ....[145]....
        /*02ac*/ 	.word	0xffffffff


	//   ....[146]....
        /*02b0*/ 	.word	0xffffffff


	//   ....[147]....
        /*02b4*/ 	.word	0xffffffff


	//   ....[148]....
        /*02b8*/ 	.word	0xffffffff


	//   ....[149]....
        /*02bc*/ 	.word	0xffffffff


	//   ....[150]....
        /*02c0*/ 	.word	0xffffffff


	//   ....[151]....
        /*02c4*/ 	.word	0xffffffff


	//   ....[152]....
        /*02c8*/ 	.word	0xffffffff


	//   ....[153]....
        /*02cc*/ 	.word	0xffffffff


	//   ....[154]....
        /*02d0*/ 	.word	0xffffffff


	//   ....[155]....
        /*02d4*/ 	.word	0xffffffff


	//   ....[156]....
        /*02d8*/ 	.word	0xffffffff


	//   ....[157]....
        /*02dc*/ 	.word	0xffffffff


	//   ....[158]....
        /*02e0*/ 	.word	0xffffffff


	//   ....[159]....
        /*02e4*/ 	.word	0xffffffff


	//   ....[160]....
        /*02e8*/ 	.word	0xffffffff


	//   ....[161]....
        /*02ec*/ 	.word	0xffffffff


	//   ....[162]....
        /*02f0*/ 	.word	0xffffffff


	//   ....[163]....
        /*02f4*/ 	.word	0xffffffff


	//----- nvinfo : EIATTR_COOP_GROUP_INSTR_OFFSETS
	.align		4
.L_2291:
        /*02f8*/ 	.byte	0x04, 0x28
        /*02fa*/ 	.short	(.L_2293 - .L_2292)


	//   ....[0]....
.L_2292:
        /*02fc*/ 	.word	0x00000bd0


	//   ....[1]....
        /*0300*/ 	.word	0x00000ce0


	//   ....[2]....
        /*0304*/ 	.word	0x00000ef0


	//   ....[3]....
        /*0308*/ 	.word	0x000010c0


	//   ....[4]....
        /*030c*/ 	.word	0x000016f0


	//   ....[5]....
        /*0310*/ 	.word	0x00001d30


	//   ....[6]....
        /*0314*/ 	.word	0x00002170


	//   ....[7]....
        /*0318*/ 	.word	0x00003250


	//   ....[8]....
        /*031c*/ 	.word	0x00004a40


	//   ....[9]....
        /*0320*/ 	.word	0x00004a60


	//   ....[10]....
        /*0324*/ 	.word	0x00004a90


	//   ....[11]....
        /*0328*/ 	.word	0x00004aa0


	//   ....[12]....
        /*032c*/ 	.word	0x00004b50


	//   ....[13]....
        /*0330*/ 	.word	0x00004b70


	//   ....[14]....
        /*0334*/ 	.word	0x00004b80


	//   ....[15]....
        /*0338*/ 	.word	0x00004b90


	//   ....[16]....
        /*033c*/ 	.word	0x00004c50


	//   ....[17]....
        /*0340*/ 	.word	0x00004c70


	//   ....[18]....
        /*0344*/ 	.word	0x00004c80


	//   ....[19]....
        /*0348*/ 	.word	0x00004c90


	//   ....[20]....
        /*034c*/ 	.word	0x00004d50


	//   ....[21]....
        /*0350*/ 	.word	0x00004d70


	//   ....[22]....
        /*0354*/ 	.word	0x00004d80


	//   ....[23]....
        /*0358*/ 	.word	0x00004d90


	//   ....[24]....
        /*035c*/ 	.word	0x00004e50


	//   ....[25]....
        /*0360*/ 	.word	0x00004e60


	//   ....[26]....
        /*0364*/ 	.word	0x00004e80


	//   ....[27]....
        /*0368*/ 	.word	0x00004e90


	//   ....[28]....
        /*036c*/ 	.word	0x00004fd0


	//   ....[29]....
        /*0370*/ 	.word	0x00005030


	//   ....[30]....
        /*0374*/ 	.word	0x00005090


	//   ....[31]....
        /*0378*/ 	.word	0x000050f0


	//   ....[32]....
        /*037c*/ 	.word	0x00005110


	//   ....[33]....
        /*0380*/ 	.word	0x00005120


	//   ....[34]....
        /*0384*/ 	.word	0x00005130


	//   ....[35]....
        /*0388*/ 	.word	0x00005140


	//   ....[36]....
        /*038c*/ 	.word	0x00005150


	//   ....[37]....
        /*0390*/ 	.word	0x00005160


	//   ....[38]....
        /*0394*/ 	.word	0x00005170


	//   ....[39]....
        /*0398*/ 	.word	0x00005180


	//   ....[40]....
        /*039c*/ 	.word	0x00006400


	//   ....[41]....
        /*03a0*/ 	.word	0x00006420


	//   ....[42]....
        /*03a4*/ 	.word	0x00006430


	//   ....[43]....
        /*03a8*/ 	.word	0x00006440


	//   ....[44]....
        /*03ac*/ 	.word	0x00006550


	//   ....[45]....
        /*03b0*/ 	.word	0x00006560


	//   ....[46]....
        /*03b4*/ 	.word	0x00006570


	//   ....[47]....
        /*03b8*/ 	.word	0x00006580


	//   ....[48]....
        /*03bc*/ 	.word	0x00006690


	//   ....[49]....
        /*03c0*/ 	.word	0x000066b0


	//   ....[50]....
        /*03c4*/ 	.word	0x000066c0


	//   ....[51]....
        /*03c8*/ 	.word	0x000066d0


	//   ....[52]....
        /*03cc*/ 	.word	0x000067e0


	//   ....[53]....
        /*03d0*/ 	.word	0x000067f0


	//   ....[54]....
        /*03d4*/ 	.word	0x00006800


	//   ....[55]....
        /*03d8*/ 	.word	0x00006810


	//   ....[56]....
        /*03dc*/ 	.word	0x00006920


	//   ....[57]....
        /*03e0*/ 	.word	0x00006940


	//   ....[58]....
        /*03e4*/ 	.word	0x00006950


	//   ....[59]....
        /*03e8*/ 	.word	0x00006960


	//   ....[60]....
        /*03ec*/ 	.word	0x00006a60


	//   ....[61]....
        /*03f0*/ 	.word	0x00006a70


	//   ....[62]....
        /*03f4*/ 	.word	0x00006a80


	//   ....[63]....
        /*03f8*/ 	.word	0x00006a90


	//   ....[64]....
        /*03fc*/ 	.word	0x00006aa0


	//   ....[65]....
        /*0400*/ 	.word	0x00006ab0


	//   ....[66]....
        /*0404*/ 	.word	0x00006ac0


	//   ....[67]....
        /*0408*/ 	.word	0x00006af0


	//   ....[68]....
        /*040c*/ 	.word	0x00006b20


	//   ....[69]....
        /*0410*/ 	.word	0x00006b50


	//   ....[70]....
        /*0414*/ 	.word	0x00006b60


	//   ....[71]....
        /*0418*/ 	.word	0x00006b70


	//   ....[72]....
        /*041c*/ 	.word	0x0000a4c0


	//   ....[73]....
        /*0420*/ 	.word	0x0000a500


	//   ....[74]....
        /*0424*/ 	.word	0x0000a540


	//   ....[75]....
        /*0428*/ 	.word	0x0000a580


	//   ....[76]....
        /*042c*/ 	.word	0x0000a640


	//   ....[77]....
        /*0430*/ 	.word	0x0000a670


	//   ....[78]....
        /*0434*/ 	.word	0x0000a6a0


	//   ....[79]....
        /*0438*/ 	.word	0x0000a6d0


	//   ....[80]....
        /*043c*/ 	.word	0x0000a770


	//   ....[81]....
        /*0440*/ 	.word	0x0000a7a0


	//   ....[82]....
        /*0444*/ 	.word	0x0000a7d0


	//   ....[83]....
        /*0448*/ 	.word	0x0000a800


	//   ....[84]....
        /*044c*/ 	.word	0x0000a8a0


	//   ....[85]....
        /*0450*/ 	.word	0x0000a8d0


	//   ....[86]....
        /*0454*/ 	.word	0x0000a900


	//   ....[87]....
        /*0458*/ 	.word	0x0000a930


	//   ....[88]....
        /*045c*/ 	.word	0x0000a9d0


	//   ....[89]....
        /*0460*/ 	.word	0x0000aa00


	//   ....[90]....
        /*0464*/ 	.word	0x0000aa30


	//   ....[91]....
        /*0468*/ 	.word	0x0000aa60


	//   ....[92]....
        /*046c*/ 	.word	0x0000b060


	//   ....[93]....
        /*0470*/ 	.word	0x0000b2e0


	//   ....[94]....
        /*0474*/ 	.word	0x0000b550


	//   ....[95]....
        /*0478*/ 	.word	0x0000b570


	//   ....[96]....
        /*047c*/ 	.word	0x0000b590


	//   ....[97]....
        /*0480*/ 	.word	0x0000b5b0


	//   ....[98]....
        /*0484*/ 	.word	0x0000b5d0


	//   ....[99]....
        /*0488*/ 	.word	0x0000b6b0


	//   ....[100]....
        /*048c*/ 	.word	0x0000b700


	//   ....[101]....
        /*0490*/ 	.word	0x0000b760


	//   ....[102]....
        /*0494*/ 	.word	0x0000b780


	//   ....[103]....
        /*0498*/ 	.word	0x0000b7a0


	//   ....[104]....
        /*049c*/ 	.word	0x0000bb90


	//   ....[105]....
        /*04a0*/ 	.word	0x0000bc10


	//   ....[106]....
        /*04a4*/ 	.word	0x0000bc80


	//   ....[107]....
        /*04a8*/ 	.word	0x0000bcf0


	//   ....[108]....
        /*04ac*/ 	.word	0x0000be40


	//   ....[109]....
        /*04b0*/ 	.word	0x0000beb0


	//   ....[110]....
        /*04b4*/ 	.word	0x0000bf20


	//   ....[111]....
        /*04b8*/ 	.word	0x0000bf90


	//   ....[112]....
        /*04bc*/ 	.word	0x0000c0b0


	//   ....[113]....
        /*04c0*/ 	.word	0x0000c120


	//   ....[114]....
        /*04c4*/ 	.word	0x0000c190


	//   ....[115]....
        /*04c8*/ 	.word	0x0000c200


	//   ....[116]....
        /*04cc*/ 	.word	0x0000c320


	//   ....[117]....
        /*04d0*/ 	.word	0x0000c390


	//   ....[118]....
        /*04d4*/ 	.word	0x0000c400


	//   ....[119]....
        /*04d8*/ 	.word	0x0000c470


	//   ....[120]....
        /*04dc*/ 	.word	0x0000c5d0


	//   ....[121]....
        /*04e0*/ 	.word	0x0000c640


	//   ....[122]....
        /*04e4*/ 	.word	0x0000c6b0


	//   ....[123]....
        /*04e8*/ 	.word	0x0000c720


	//   ....[124]....
        /*04ec*/ 	.word	0x0000c780


	//   ....[125]....
        /*04f0*/ 	.word	0x0000c7f0


	//   ....[126]....
        /*04f4*/ 	.word	0x0000c860


	//   ....[127]....
        /*04f8*/ 	.word	0x0000c8d0


	//   ....[128]....
        /*04fc*/ 	.word	0x0000c940


	//   ....[129]....
        /*0500*/ 	.word	0x0000c9a0


	//   ....[130]....
        /*0504*/ 	.word	0x0000ca00


	//   ....[131]....
        /*0508*/ 	.word	0x0000ca60


	//   ....[132]....
        /*050c*/ 	.word	0x0000cae0


	//   ....[133]....
        /*0510*/ 	.word	0x0000cb60


	//   ....[134]....
        /*0514*/ 	.word	0x0000cbd0


	//   ....[135]....
        /*0518*/ 	.word	0x0000cc40


	//   ....[136]....
        /*051c*/ 	.word	0x0000ccb0


	//   ....[137]....
        /*0520*/ 	.word	0x0000cd20


	//   ....[138]....
        /*0524*/ 	.word	0x0000cd90


	//   ....[139]....
        /*0528*/ 	.word	0x0000ce00


	//   ....[140]....
        /*052c*/ 	.word	0x0000ce70


	//   ....[141]....
        /*0530*/ 	.word	0x0000cef0


	//   ....[142]....
        /*0534*/ 	.word	0x0000cf60


	//   ....[143]....
        /*0538*/ 	.word	0x0000cfd0


	//   ....[144]....
        /*053c*/ 	.word	0x0000d040


	//   ....[145]....
        /*0540*/ 	.word	0x0000d0b0


	//   ....[146]....
        /*0544*/ 	.word	0x0000d120


	//   ....[147]....
        /*0548*/ 	.word	0x0000d190


	//   ....[148]....
        /*054c*/ 	.word	0x0000d200


	//   ....[149]....
        /*0550*/ 	.word	0x0000d280


	//   ....[150]....
        /*0554*/ 	.word	0x0000d2f0


	//   ....[151]....
        /*0558*/ 	.word	0x0000d360


	//   ....[152]....
        /*055c*/ 	.word	0x0000d3c0


	//   ....[153]....
        /*0560*/ 	.word	0x0000d420


	//   ....[154]....
        /*0564*/ 	.word	0x0000d480


	//   ....[155]....
        /*0568*/ 	.word	0x0000d4e0


	//   ....[156]....
        /*056c*/ 	.word	0x0000d550


	//   ....[157]....
        /*0570*/ 	.word	0x0000d5c0


	//   ....[158]....
        /*0574*/ 	.word	0x0000d630


	//   ....[159]....
        /*0578*/ 	.word	0x0000d6a0


	//   ....[160]....
        /*057c*/ 	.word	0x0000d770


	//   ....[161]....
        /*0580*/ 	.word	0x0000d7d0


	//   ....[162]....
        /*0584*/ 	.word	0x0000d830


	//   ....[163]....
        /*0588*/ 	.word	0x0000d890


	//----- nvinfo : EIATTR_EXIT_INSTR_OFFSETS
	.align		4
.L_2293:
        /*058c*/ 	.byte	0x04, 0x1c
        /*058e*/ 	.short	(.L_2295 - .L_2294)


	//   ....[0]....
.L_2294:
        /*0590*/ 	.word	0x0000b890


	//   ....[1]....
        /*0594*/ 	.word	0x0000bb30


	//----- nvinfo : EIATTR_MAX_THREADS
	.align		4
.L_2295:
        /*0598*/ 	.byte	0x04, 0x05
        /*059a*/ 	.short	(.L_2297 - .L_2296)
.L_2296:
        /*059c*/ 	.word	0x00000040
        /*05a0*/ 	.word	0x00000001
        /*05a4*/ 	.word	0x00000001


	//----- nvinfo : EIATTR_CRS_STACK_SIZE
	.align		4
.L_2297:
        /*05a8*/ 	.byte	0x04, 0x1e
        /*05aa*/ 	.short	(.L_2299 - .L_2298)
.L_2298:
        /*05ac*/ 	.word	0x00000000
.L_2299:


//--------------------- .nv.info._Z25selective_scan_bwd_kernelI32Selective_Scan_bwd_kernel_traitsILi64ELi16ELb1ELb0ELb1ELb1ELb0EfN3c107complexIfEEEEv12SSMParamsBwd --------------------------
	.section	.nv.info._Z25selective_scan_bwd_kernelI32Selective_Scan_bwd_kernel_traitsILi64ELi16ELb1ELb0ELb1ELb1ELb0EfN3c107complexIfEEEEv12SSMParamsBwd,"",@"SHT_CUDA_INFO"
	.sectionflags	@""
	.align	4


	//----- nvinfo : EIATTR_CUDA_API_VERSION
	.align		4
        /*0000*/ 	.byte	0x04, 0x37
        /*0002*/ 	.short	(.L_2301 - .L_2300)
.L_2300:
        /*0004*/ 	.word	0x00000082


	//----- nvinfo : EIATTR_SW2861232_WAR
	.align		4
.L_2301:
        /*0008*/ 	.byte	0x01, 0x35
	.zero		2


	//----- nvinfo : EIATTR_PARAM_CBANK
	.align		4
        /*000c*/ 	.byte	0x04, 0x0a
        /*000e*/ 	.short	(.L_2303 - .L_2302)
	.align		4
.L_2302:
        /*0010*/ 	.word	index@(.nv.constant0._Z25selective_scan_bwd_kernelI32Selective_Scan_bwd_kernel_traitsILi64ELi16ELb1ELb0ELb1ELb1ELb0EfN3c107complexIfEEEEv12SSMParamsBwd)
        /*0014*/ 	.short	0x0160
        /*0016*/ 	.short	0x01f0


	//----- nvinfo : EIATTR_CBANK_PARAM_SIZE
	.align		4
.L_2303:
        /*0018*/ 	.byte	0x03, 0x19
        /*001a*/ 	.short	0x01f0


	//----- nvinfo : EIATTR_KPARAM_INFO
	.align		4
        /*001c*/ 	.byte	0x04, 0x17
        /*001e*/ 	.short	(.L_2305 - .L_2304)
.L_2304:
        /*0020*/ 	.word	0x00000000
        /*0024*/ 	.short	0x0000
        /*0026*/ 	.short	0x0000
        /*0028*/ 	.byte	0x00, 0xf0, 0xc1, 0x07


	//----- nvinfo : EIATTR_MAXREG_COUNT
	.align		4
.L_2305:
        /*002c*/ 	.byte	0x03, 0x1b
        /*002e*/ 	.short	0x00ff


	//----- nvinfo : EIATTR_NUM_BARRIERS
	.align		4
        /*0030*/ 	.byte	0x02, 0x4c
        /*0032*/ 	.byte	0x01
	.zero		1


	//----- nvinfo : EIATTR_ANNOTATIONS
	.align		4
        /*0034*/ 	.byte	0x04, 0x55
        /*0036*/ 	.short	(.L_2307 - .L_2306)


	//   ....[0]....
.L_2306:
        /*0038*/ 	.word	0x00000001
        /*003c*/ 	.byte	0x40, 0x02, 0x00, 0x00, 0x01, 0x00, 0x00, 0x00, 0x30, 0x0a, 0x00, 0x00, 0x01, 0x00, 0x00, 0x00
        /*004c*/ 	.byte	0x10, 0x1a, 0x00, 0x00, 0x01, 0x00, 0x00, 0x00, 0x60, 0x34, 0x00, 0x00, 0x01, 0x00, 0x00, 0x00
        /*005c*/ 	.byte	0x80, 0xcc, 0x00, 0x00


	//----- nvinfo : EIATTR_MERCURY_ISA_VERSION
	.align		4
.L_2307:
        /*0060*/ 	.byte	0x03, 0x5f
        /*0062*/ 	.short	0x0000


	//----- nvinfo : EIATTR_COOP_GROUP_MASK_REGIDS
	.align		4
        /*0064*/ 	.byte	0x04, 0x29
        /*0066*/ 	.short	(.L_2309 - .L_2308)


	//   ....[0]....
.L_2308:
        /*0068*/ 	.word	0xffffffff


	//   ....[1]....
        /*006c*/ 	.word	0xffffffff


	//   ....[2]....
        /*0070*/ 	.word	0xffffffff


	//   ....[3]....
        /*0074*/ 	.word	0xffffffff


	//   ....[4]....
        /*0078*/ 	.word	0xffffffff


	//   ....[5]....
        /*007c*/ 	.word	0xffffffff


	//   ....[6]....
        /*0080*/ 	.word	0xffffffff


	//   ....[7]....
        /*0084*/ 	.word	0xffffffff


	//   ....[8]....
        /*0088*/ 	.word	0xffffffff


	//   ....[9]....
        /*008c*/ 	.word	0xffffffff


	//   ....[10]....
        /*0090*/ 	.word	0xffffffff


	//   ....[11]....
        /*0094*/ 	.word	0xffffffff


	//   ....[12]....
        /*0098*/ 	.word	0xffffffff


	//   ....[13]....
        /*009c*/ 	.word	0xffffffff


	//   ....[14]....
        /*00a0*/ 	.word	0xffffffff


	//   ....[15]....
        /*00a4*/ 	.word	0xffffffff


	//   ....[16]....
        /*00a8*/ 	.word	0xffffffff


	//   ....[17]....
        /*00ac*/ 	.word	0xffffffff


	//   ....[18]....
        /*00b0*/ 	.word	0xffffffff


	//   ....[19]....
        /*00b4*/ 	.word	0xffffffff


	//   ....[20]....
        /*00b8*/ 	.word	0xffffffff


	//   ....[21]....
        /*00bc*/ 	.word	0xffffffff


	//   ....[22]....
        /*00c0*/ 	.word	0xffffffff


	//   ....[23]....
        /*00c4*/ 	.word	0xffffffff


	//   ....[24]....
        /*00c8*/ 	.word	0xffffffff


	//   ....[25]....
        /*00cc*/ 	.word	0xffffffff


	//   ....[26]....
        /*00d0*/ 	.word	0xffffffff


	//   ....[27]....
        /*00d4*/ 	.word	0xffffffff


	//   ....[28]....
        /*00d8*/ 	.word	0xffffffff


	//   ....[29]....
        /*00dc*/ 	.word	0xffffffff


	//   ....[30]....
        /*00e0*/ 	.word	0xffffffff


	//   ....[31]....
        /*00e4*/ 	.word	0xffffffff


	//   ....[32]....
        /*00e8*/ 	.word	0xffffffff


	//   ....[33]....
        /*00ec*/ 	.word	0xffffffff


	//   ....[34]....
        /*00f0*/ 	.word	0xffffffff


	//   ....[35]....
        /*00f4*/ 	.word	0xffffffff


	//   ....[36]....
        /*00f8*/ 	.word	0xffffffff


	//   ....[37]....
        /*00fc*/ 	.word	0xffffffff


	//   ....[38]....
        /*0100*/ 	.word	0xffffffff


	//   ....[39]....
        /*0104*/ 	.word	0xffffffff


	//   ....[40]....
        /*0108*/ 	.word	0xffffffff


	//   ....[41]....
        /*010c*/ 	.word	0xffffffff


	//   ....[42]....
        /*0110*/ 	.word	0xffffffff


	//   ....[43]....
        /*0114*/ 	.word	0xffffffff


	//   ....[44]....
        /*0118*/ 	.word	0xffffffff


	//   ....[45]....
        /*011c*/ 	.word	0xffffffff


	//   ....[46]....
        /*0120*/ 	.word	0xffffffff


	//   ....[47]....
        /*0124*/ 	.word	0xffffffff


	//   ....[48]....
        /*0128*/ 	.word	0xffffffff


	//   ....[49]....
        /*012c*/ 	.word	0xffffffff


	//   ....[50]....
        /*0130*/ 	.word	0xffffffff


	//   ....[51]....
        /*0134*/ 	.word	0xffffffff


	//   ....[52]....
        /*0138*/ 	.word	0xffffffff


	//   ....[53]....
        /*013c*/ 	.word	0xffffffff


	//   ....[54]....
        /*0140*/ 	.word	0xffffffff


	//   ....[55]....
        /*0144*/ 	.word	0xffffffff


	//   ....[56]....
        /*0148*/ 	.word	0xffffffff


	//   ....[57]....
        /*014c*/ 	.word	0xffffffff


	//   ....[58]....
        /*0150*/ 	.word	0xffffffff


	//   ....[59]....
        /*0154*/ 	.word	0xffffffff


	//   ....[60]....
        /*0158*/ 	.word	0xffffffff


	//   ....[61]....
        /*015c*/ 	.word	0xffffffff


	//   ....[62]....
        /*0160*/ 	.word	0xffffffff


	//   ....[63]....
        /*0164*/ 	.word	0xffffffff


	//   ....[64]....
        /*0168*/ 	.word	0xffffffff


	//   ....[65]....
        /*016c*/ 	.word	0xffffffff


	//   ....[66]....
        /*0170*/ 	.word	0xffffffff


	//   ....[67]....
        /*0174*/ 	.word	0xffffffff


	//   ....[68]....
        /*0178*/ 	.word	0xffffffff


	//   ....[69]....
        /*017c*/ 	.word	0xffffffff


	//   ....[70]....
        /*0180*/ 	.word	0xffffffff


	//   ....[71]....
        /*0184*/ 	.word	0xffffffff


	//   ....[72]....
        /*0188*/ 	.word	0xffffffff


	//   ....[73]....
        /*018c*/ 	.word	0xffffffff


	//   ....[74]....
        /*0190*/ 	.word	0xffffffff


	//   ....[75]....
        /*0194*/ 	.word	0xffffffff


	//   ....[76]....
        /*0198*/ 	.word	0xffffffff


	//   ....[77]....
        /*019c*/ 	.word	0xffffffff


	//   ....[78]....
        /*01a0*/ 	.word	0xffffffff


	//   ....[79]....
        /*01a4*/ 	.word	0xffffffff


	//   ....[80]....
        /*01a8*/ 	.word	0xffffffff


	//   ....[81]....
        /*01ac*/ 	.word	0xffffffff


	//   ....[82]....
        /*01b0*/ 	.word	0xffffffff


	//   ....[83]....
        /*01b4*/ 	.word	0xffffffff


	//   ....[84]....
        /*01b8*/ 	.word	0xffffffff


	//   ....[85]....
        /*01bc*/ 	.word	0xffffffff


	//   ....[86]....
        /*01c0*/ 	.word	0xffffffff


	//   ....[87]....
        /*01c4*/ 	.word	0xffffffff


	//   ....[88]....
        /*01c8*/ 	.word	0xffffffff


	//   ....[89]....
        /*01cc*/ 	.word	0xffffffff


	//   ....[90]....
        /*01d0*/ 	.word	0xffffffff


	//   ....[91]....
        /*01d4*/ 	.word	0xffffffff


	//   ....[92]....
        /*01d8*/ 	.word	0xffffffff


	//   ....[93]....
        /*01dc*/ 	.word	0xffffffff


	//   ....[94]....
        /*01e0*/ 	.word	0xffffffff


	//   ....[95]....
        /*01e4*/ 	.word	0xffffffff


	//   ....[96]....
        /*01e8*/ 	.word	0xffffffff


	//   ....[97]....
        /*01ec*/ 	.word	0xffffffff


	//   ....[98]....
        /*01f0*/ 	.word	0xffffffff


	//   ....[99]....
        /*01f4*/ 	.word	0xffffffff


	//   ....[100]....
        /*01f8*/ 	.word	0xffffffff


	//   ....[101]....
        /*01fc*/ 	.word	0xffffffff


	//   ....[102]....
        /*0200*/ 	.word	0xffffffff


	//   ....[103]....
        /*0204*/ 	.word	0xffffffff


	//   ....[104]....
        /*0208*/ 	.word	0xffffffff


	//   ....[105]....
        /*020c*/ 	.word	0xffffffff


	//   ....[106]....
        /*0210*/ 	.word	0xffffffff


	//   ....[107]....
        /*0214*/ 	.word	0xffffffff


	//   ....[108]....
        /*0218*/ 	.word	0xffffffff


	//   ....[109]....
        /*021c*/ 	.word	0xffffffff


	//   ....[110]....
        /*0220*/ 	.word	0xffffffff


	//   ....[111]....
        /*0224*/ 	.word	0xffffffff


	//   ....[112]....
        /*0228*/ 	.word	0xffffffff


	//   ....[113]....
        /*022c*/ 	.word	0xffffffff


	//   ....[114]....
        /*0230*/ 	.word	0xffffffff


	//   ....[115]....
        /*0234*/ 	.word	0xffffffff


	//   ....[116]....
        /*0238*/ 	.word	0xffffffff


	//   ....[117]....
        /*023c*/ 	.word	0xffffffff


	//   ....[118]....
        /*0240*/ 	.word	0xffffffff


	//   ....[119]....
        /*0244*/ 	.word	0xffffffff


	//   ....[120]....
        /*0248*/ 	.word	0xffffffff


	//   ....[121]....
        /*024c*/ 	.word	0xffffffff


	//   ....[122]....
        /*0250*/ 	.word	0xffffffff


	//   ....[123]....
        /*0254*/ 	.word	0xffffffff


	//   ....[124]....
        /*0258*/ 	.word	0xffffffff


	//   ....[125]....
        /*025c*/ 	.word	0xffffffff


	//   ....[126]....
        /*0260*/ 	.word	0xffffffff


	//   ....[127]....
        /*0264*/ 	.word	0xffffffff


	//   ....[128]....
        /*0268*/ 	.word	0xffffffff


	//   ....[129]....
        /*026c*/ 	.word	0xffffffff


	//   ....[130]....
        /*0270*/ 	.word	0xffffffff


	//   ....[131]....
        /*0274*/ 	.word	0xffffffff


	//   ....[132]....
        /*0278*/ 	.word	0xffffffff


	//   ....[133]....
        /*027c*/ 	.word	0xffffffff


	//   ....[134]....
        /*0280*/ 	.word	0xffffffff


	//   ....[135]....
        /*0284*/ 	.word	0xffffffff


	//   ....[136]....
        /*0288*/ 	.word	0xffffffff


	//   ....[137]....
        /*028c*/ 	.word	0xffffffff


	//   ....[138]....
        /*0290*/ 	.word	0xffffffff


	//   ....[139]....
        /*0294*/ 	.word	0xffffffff


	//   ....[140]....
        /*0298*/ 	.word	0xffffffff


	//   ....[141]....
        /*029c*/ 	.word	0xffffffff


	//   ....[142]....
        /*02a0*/ 	.word	0xffffffff


	//   ....[143]....
        /*02a4*/ 	.word	0xffffffff


	//   ....[144]....
        /*02a8*/ 	.word	0xffffffff


	//   ....[145]....
        /*02ac*/ 	.word	0xffffffff


	//   ....[146]....
        /*02b0*/ 	.word	0xffffffff


	//   ....[147]....
        /*02b4*/ 	.word	0xffffffff


	//   ....[148]....
        /*02b8*/ 	.word	0xffffffff


	//   ....[149]....
        /*02bc*/ 	.word	0xffffffff


	//   ....[150]....
        /*02c0*/ 	.word	0xffffffff


	//   ....[151]....
        /*02c4*/ 	.word	0xffffffff


	//   ....[152]....
        /*02c8*/ 	.word	0xffffffff


	//   ....[153]....
        /*02cc*/ 	.word	0xffffffff


	//   ....[154]....
        /*02d0*/ 	.word	0xffffffff


	//   ....[155]....
        /*02d4*/ 	.word	0xffffffff


	//   ....[156]....
        /*02d8*/ 	.word	0xffffffff


	//   ....[157]....
        /*02dc*/ 	.word	0xffffffff


	//   ....[158]....
        /*02e0*/ 	.word	0xffffffff


	//   ....[159]....
        /*02e4*/ 	.word	0xffffffff


	//   ....[160]....
        /*02e8*/ 	.word	0xffffffff


	//----- nvinfo : EIATTR_COOP_GROUP_INSTR_OFFSETS
	.align		4
.L_2309:
        /*02ec*/ 	.byte	0x04, 0x28
        /*02ee*/ 	.short	(.L_2311 - .L_2310)


	//   ....[0]....
.L_2310:
        /*02f0*/ 	.word	0x00000bc0


	//   ....[1]....
        /*02f4*/ 	.word	0x00000cd0


	//   ....[2]....
        /*02f8*/ 	.word	0x00000eb0


	//   ....[3]....
        /*02fc*/ 	.word	0x00004180


	//   ....[4]....
        /*0300*/ 	.word	0x00005960


	//   ....[5]....
        /*0304*/ 	.word	0x00005980


	//   ....[6]....
        /*0308*/ 	.word	0x000059b0


	//   ....[7]....
        /*030c*/ 	.word	0x000059c0


	//   ....[8]....
        /*0310*/ 	.word	0x00005a70


	//   ....[9]....
        /*0314*/ 	.word	0x00005a90


	//   ....[10]....
        /*0318*/ 	.word	0x00005aa0


	//   ....[11]....
        /*031c*/ 	.word	0x00005ab0


	//   ....[12]....
        /*0320*/ 	.word	0x00005b70


	//   ....[13]....
        /*0324*/ 	.word	0x00005b90


	//   ....[14]....
        /*0328*/ 	.word	0x00005ba0


	//   ....[15]....
        /*032c*/ 	.word	0x00005bb0


	//   ....[16]....
        /*0330*/ 	.word	0x00005c70


	//   ....[17]....
        /*0334*/ 	.word	0x00005c90


	//   ....[18]....
        /*0338*/ 	.word	0x00005ca0


	//   ....[19]....
        /*033c*/ 	.word	0x00005cb0


	//   ....[20]....
        /*0340*/ 	.word	0x00005d70


	//   ....[21]....
        /*0344*/ 	.word	0x00005d80


	//   ....[22]....
        /*0348*/ 	.word	0x00005da0


	//   ....[23]....
        /*034c*/ 	.word	0x00005db0


	//   ....[24]....
        /*0350*/ 	.word	0x00005ef0


	//   ....[25]....
        /*0354*/ 	.word	0x00005f50


	//   ....[26]....
        /*0358*/ 	.word	0x00005fb0


	//   ....[27]....
        /*035c*/ 	.word	0x00006010


	//   ....[28]....
        /*0360*/ 	.word	0x00006030


	//   ....[29]....
        /*0364*/ 	.word	0x00006040


	//   ....[30]....
        /*0368*/ 	.word	0x00006050


	//   ....[31]....
        /*036c*/ 	.word	0x00006060


	//   ....[32]....
        /*0370*/ 	.word	0x00006070


	//   ....[33]....
        /*0374*/ 	.word	0x00006080


	//   ....[34]....
        /*0378*/ 	.word	0x00006090


	//   ....[35]....
        /*037c*/ 	.word	0x000060a0


	//   ....[36]....
        /*0380*/ 	.word	0x00007370


	//   ....[37]....
        /*0384*/ 	.word	0x00007390


	//   ....[38]....
        /*0388*/ 	.word	0x000073a0


	//   ....[39]....
        /*038c*/ 	.word	0x000073b0


	//   ....[40]....
        /*0390*/ 	.word	0x000074c0


	//   ....[41]....
        /*0394*/ 	.word	0x000074d0


	//   ....[42]....
        /*0398*/ 	.word	0x000074e0


	//   ....[43]....
        /*039c*/ 	.word	0x000074f0


	//   ....[44]....
        /*03a0*/ 	.word	0x00007600


	//   ....[45]....
        /*03a4*/ 	.word	0x00007620


	//   ....[46]....
        /*03a8*/ 	.word	0x00007630


	//   ....[47]....
        /*03ac*/ 	.word	0x00007640


	//   ....[48]....
        /*03b0*/ 	.word	0x00007750


	//   ....[49]....
        /*03b4*/ 	.word	0x00007760


	//   ....[50]....
        /*03b8*/ 	.word	0x00007770


	//   ....[51]....
        /*03bc*/ 	.word	0x00007780


	//   ....[52]....
        /*03c0*/ 	.word	0x00007890


	//   ....[53]....
        /*03c4*/ 	.word	0x000078b0


	//   ....[54]....
        /*03c8*/ 	.word	0x000078c0


	//   ....[55]....
        /*03cc*/ 	.word	0x000078d0


	//   ....[56]....
        /*03d0*/ 	.word	0x000079d0


	//   ....[57]....
        /*03d4*/ 	.word	0x000079e0


	//   ....[58]....
        /*03d8*/ 	.word	0x000079f0


	//   ....[59]....
        /*03dc*/ 	.word	0x00007a00


	//   ....[60]....
        /*03e0*/ 	.word	0x00007a10


	//   ....[61]....
        /*03e4*/ 	.word	0x00007a20


	//   ....[62]....
        /*03e8*/ 	.word	0x00007a30


	//   ....[63]....
        /*03ec*/ 	.word	0x00007a60


	//   ....[64]....
        /*03f0*/ 	.word	0x00007a90


	//   ....[65]....
        /*03f4*/ 	.word	0x00007ac0


	//   ....[66]....
        /*03f8*/ 	.word	0x00007ad0


	//   ....[67]....
        /*03fc*/ 	.word	0x00007ae0


	//   ....[68]....
        /*0400*/ 	.word	0x0000b3f0


	//   ....[69]....
        /*0404*/ 	.word	0x0000b430


	//   ....[70]....
        /*0408*/ 	.word	0x0000b470


	//   ....[71]....
        /*040c*/ 	.word	0x0000b4b0


	//   ....[72]....
        /*0410*/ 	.word	0x0000b570


	//   ....[73]....
        /*0414*/ 	.word	0x0000b5a0


	//   ....[74]....
        /*0418*/ 	.word	0x0000b5d0


	//   ....[75]....
        /*041c*/ 	.word	0x0000b600


	//   ....[76]....
        /*0420*/ 	.word	0x0000b6a0


	//   ....[77]....
        /*0424*/ 	.word	0x0000b6d0


	//   ....[78]....
        /*0428*/ 	.word	0x0000b700


	//   ....[79]....
        /*042c*/ 	.word	0x0000b730


	//   ....[80]....
        /*0430*/ 	.word	0x0000b7d0


	//   ....[81]....
        /*0434*/ 	.word	0x0000b800


	//   ....[82]....
        /*0438*/ 	.word	0x0000b830


	//   ....[83]....
        /*043c*/ 	.word	0x0000b860


	//   ....[84]....
        /*0440*/ 	.word	0x0000b900


	//   ....[85]....
        /*0444*/ 	.word	0x0000b950


	//   ....[86]....
        /*0448*/ 	.word	0x0000b980


	//   ....[87]....
        /*044c*/ 	.word	0x0000b9b0


	//   ....[88]....
        /*0450*/ 	.word	0x0000c090


	//   ....[89]....
        /*0454*/ 	.word	0x0000c620


	//   ....[90]....
        /*0458*/ 	.word	0x0000ca60


	//   ....[91]....
        /*045c*/ 	.word	0x0000cd10


	//   ....[92]....
        /*0460*/ 	.word	0x0000cd30


	//   ....[93]....
        /*0464*/ 	.word	0x0000cd50


	//   ....[94]....
        /*0468*/ 	.word	0x0000cd70


	//   ....[95]....
        /*046c*/ 	.word	0x0000cd90


	//   ....[96]....
        /*0470*/ 	.word	0x0000ce70


	//   ....[97]....
        /*0474*/ 	.word	0x0000cec0


	//   ....[98]....
        /*0478*/ 	.word	0x0000cf20


	//   ....[99]....
        /*047c*/ 	.word	0x0000cf40


	//   ....[100]....
        /*0480*/ 	.word	0x0000cf60


	//   ....[101]....
        /*0484*/ 	.word	0x0000d350


	//   ....[102]....
        /*0488*/ 	.word	0x0000d3d0


	//   ....[103]....
        /*048c*/ 	.word	0x0000d440


	//   ....[104]....
        /*0490*/ 	.word	0x0000d4b0


	//   ....[105]....
        /*0494*/ 	.word	0x0000d600


	//   ....[106]....
        /*0498*/ 	.word	0x0000d670


	//   ....[107]....
        /*049c*/ 	.word	0x0000d6e0


	//   ....[108]....
        /*04a0*/ 	.word	0x0000d750


	//   ....[109]....
        /*04a4*/ 	.word	0x0000d870


	//   ....[110]....
        /*04a8*/ 	.word	0x0000d8e0


	//   ....[111]....
        /*04ac*/ 	.word	0x0000d950


	//   ....[112]....
        /*04b0*/ 	.word	0x0000d9c0


	//   ....[113]....
        /*04b4*/ 	.word	0x0000dae0


	//   ....[114]....
        /*04b8*/ 	.word	0x0000db50


	//   ....[115]....
        /*04bc*/ 	.word	0x0000dbc0


	//   ....[116]....
        /*04c0*/ 	.word	0x0000dc30


	//   ....[117]....
        /*04c4*/ 	.word	0x0000dd90


	//   ....[118]....
        /*04c8*/ 	.word	0x0000de00


	//   ....[119]....
        /*04cc*/ 	.word	0x0000de70


	//   ....[120]....
        /*04d0*/ 	.word	0x0000dee0


	//   ....[121]....
        /*04d4*/ 	.word	0x0000df40


	//   ....[122]....
        /*04d8*/ 	.word	0x0000dfb0


	//   ....[123]....
        /*04dc*/ 	.word	0x0000e020


	//   ....[124]....
        /*04e0*/ 	.word	0x0000e090


	//   ....[125]....
        /*04e4*/ 	.word	0x0000e100


	//   ....[126]....
        /*04e8*/ 	.word	0x0000e160


	//   ....[127]....
        /*04ec*/ 	.word	0x0000e1c0


	//   ....[128]....
        /*04f0*/ 	.word	0x0000e220


	//   ....[129]....
        /*04f4*/ 	.word	0x0000e2a0


	//   ....[130]....
        /*04f8*/ 	.word	0x0000e320


	//   ....[131]....
        /*04fc*/ 	.word	0x0000e390


	//   ....[132]....
        /*0500*/ 	.word	0x0000e400


	//   ....[133]....
        /*0504*/ 	.word	0x0000e470


	//   ....[134]....
        /*0508*/ 	.word	0x0000e4e0


	//   ....[135]....
        /*050c*/ 	.word	0x0000e550


	//   ....[136]....
        /*0510*/ 	.word	0x0000e5c0


	//   ....[137]....
        /*0514*/ 	.word	0x0000e630


	//   ....[138]....
        /*0518*/ 	.word	0x0000e6b0


	//   ....[139]....
        /*051c*/ 	.word	0x0000e720


	//   ....[140]....
        /*0520*/ 	.word	0x0000e790


	//   ....[141]....
        /*0524*/ 	.word	0x0000e800


	//   ....[142]....
        /*0528*/ 	.word	0x0000e870


	//   ....[143]....
        /*052c*/ 	.word	0x0000e8e0


	//   ....[144]....
        /*0530*/ 	.word	0x0000e950


	//   ....[145]....
        /*0534*/ 	.word	0x0000e9c0


	//   ....[146]....
        /*0538*/ 	.word	0x0000ea40


	//   ....[147]....
        /*053c*/ 	.word	0x0000eab0


	//   ....[148]....
        /*0540*/ 	.word	0x0000eb20


	//   ....[149]....
        /*0544*/ 	.word	0x0000eb80


	//   ....[150]....
        /*0548*/ 	.word	0x0000ebe0


	//   ....[151]....
        /*054c*/ 	.word	0x0000ec40


	//   ....[152]....
        /*0550*/ 	.word	0x0000eca0


	//   ....[153]....
        /*0554*/ 	.word	0x0000ed10


	//   ....[154]....
        /*0558*/ 	.word	0x0000ed80


	//   ....[155]....
        /*055c*/ 	.word	0x0000edf0


	//   ....[156]....
        /*0560*/ 	.word	0x0000ee60


	//   ....[157]....
        /*0564*/ 	.word	0x0000ef30


	//   ....[158]....
        /*0568*/ 	.word	0x0000ef90


	//   ....[159]....
        /*056c*/ 	.word	0x0000eff0


	//   ....[160]....
        /*0570*/ 	.word	0x0000f050


	//----- nvinfo : EIATTR_EXIT_INSTR_OFFSETS
	.align		4
.L_2311:
        /*0574*/ 	.byte	0x04, 0x1c
        /*0576*/ 	.short	(.L_2313 - .L_2312)


	//   ....[0]....
.L_2312:
        /*0578*/ 	.word	0x0000d050


	//   ....[1]....
        /*057c*/ 	.word	0x0000d2f0


	//----- nvinfo : EIATTR_MAX_THREADS
	.align		4
.L_2313:
        /*0580*/ 	.byte	0x04, 0x05
        /*0582*/ 	.short	(.L_2315 - .L_2314)
.L_2314:
        /*0584*/ 	.word	0x00000040
        /*0588*/ 	.word	0x00000001
        /*058c*/ 	.word	0x00000001


	//----- nvinfo : EIATTR_CRS_STACK_SIZE
	.align		4
.L_2315:
        /*0590*/ 	.byte	0x04, 0x1e
        /*0592*/ 	.short	(.L_2317 - .L_2316)
.L_2316:
        /*0594*/ 	.word	0x00000000
.L_2317:


//--------------------- .nv.info._Z25selective_scan_bwd_kernelI32Selective_Scan_bwd_kernel_traitsILi64ELi16ELb1ELb0ELb1ELb1ELb1EfN3c107complexIfEEEEv12SSMParamsBwd --------------------------
	.section	.nv.info._Z25selective_scan_bwd_kernelI32Selective_Scan_bwd_kernel_traitsILi64ELi16ELb1ELb0ELb1ELb1ELb1EfN3c107complexIfEEEEv12SSMParamsBwd,"",@"SHT_CUDA_INFO"
	.sectionflags	@""
	.align	4


	//----- nvinfo : EIATTR_CUDA_API_VERSION
	.align		4
        /*0000*/ 	.byte	0x04, 0x37
        /*0002*/ 	.short	(.L_2319 - .L_2318)
.L_2318:
        /*0004*/ 	.word	0x00000082


	//----- nvinfo : EIATTR_SW2861232_WAR
	.align		4
.L_2319:
        /*0008*/ 	.byte	0x01, 0x35
	.zero		2


	//----- nvinfo : EIATTR_PARAM_CBANK
	.align		4
        /*000c*/ 	.byte	0x04, 0x0a
        /*000e*/ 	.short	(.L_2321 - .L_2320)
	.align		4
.L_2320:
        /*0010*/ 	.word	index@(.nv.constant0._Z25selective_scan_bwd_kernelI32Selective_Scan_bwd_kernel_traitsILi64ELi16ELb1ELb0ELb1ELb1ELb1EfN3c107complexIfEEEEv12SSMParamsBwd)
        /*0014*/ 	.short	0x0160
        /*0016*/ 	.short	0x01f0


	//----- nvinfo : EIATTR_CBANK_PARAM_SIZE
	.align		4
.L_2321:
        /*0018*/ 	.byte	0x03, 0x19
        /*001a*/ 	.short	0x01f0


	//----- nvinfo : EIATTR_KPARAM_INFO
	.align		4
        /*001c*/ 	.byte	0x04, 0x17
        /*001e*/ 	.short	(.L_2323 - .L_2322)
.L_2322:
        /*0020*/ 	.word	0x00000000
        /*0024*/ 	.short	0x0000
        /*0026*/ 	.short	0x0000
        /*0028*/ 	.byte	0x00, 0xf0, 0xc1, 0x07


	//----- nvinfo : EIATTR_MAXREG_COUNT
	.align		4
.L_2323:
        /*002c*/ 	.byte	0x03, 0x1b
        /*002e*/ 	.short	0x00ff


	//----- nvinfo : EIATTR_NUM_BARRIERS
	.align		4
        /*0030*/ 	.byte	0x02, 0x4c
        /*0032*/ 	.byte	0x01
	.zero		1


	//----- nvinfo : EIATTR_ANNOTATIONS
	.align		4
        /*0034*/ 	.byte	0x04, 0x55
        /*0036*/ 	.short	(.L_2325 - .L_2324)


	//   ....[0]....
.L_2324:
        /*0038*/ 	.word	0x00000001
        /*003c*/ 	.byte	0x30, 0x02, 0x00, 0x00, 0x01, 0x00, 0x00, 0x00, 0x60, 0x02, 0x00, 0x00, 0x01, 0x00, 0x00, 0x00
        /*004c*/ 	.byte	0xf0, 0x09, 0x00, 0x00, 0x01, 0x00, 0x00, 0x00, 0x10, 0x0a, 0x00, 0x00, 0x01, 0x00, 0x00, 0x00
        /*005c*/ 	.byte	0xd0, 0x36, 0x00, 0x00, 0x01, 0x00, 0x00, 0x00, 0x20, 0x48, 0x00, 0x00, 0x01, 0x00, 0x00, 0x00
        /*006c*/ 	.byte	0x00, 0xd6, 0x00, 0x00, 0x01, 0x00, 0x00, 0x00, 0xf0, 0xde, 0x00, 0x00, 0x01, 0x00, 0x00, 0x00
        /*007c*/ 	.byte	0x50, 0xe0, 0x00, 0x00, 0x01, 0x00, 0x00, 0x00, 0x30, 0xe2, 0x00, 0x00


	//----- nvinfo : EIATTR_MERCURY_ISA_VERSION
	.align		4
.L_2325:
        /*0088*/ 	.byte	0x03, 0x5f
        /*008a*/ 	.short	0x0000


	//----- nvinfo : EIATTR_COOP_GROUP_MASK_REGIDS
	.align		4
        /*008c*/ 	.byte	0x04, 0x29
        /*008e*/ 	.short	(.L_2327 - .L_2326)


	//   ....[0]....
.L_2326:
        /*0090*/ 	.word	0xffffffff


	//   ....[1]....
        /*0094*/ 	.word	0xffffffff


	//   ....[2]....
        /*0098*/ 	.word	0xffffffff


	//   ....[3]....
        /*009c*/ 	.word	0xffffffff


	//   ....[4]....
        /*00a0*/ 	.word	0xffffffff


	//   ....[5]....
        /*00a4*/ 	.word	0xffffffff


	//   ....[6]....
        /*00a8*/ 	.word	0xffffffff


	//   ....[7]....
        /*00ac*/ 	.word	0xffffffff


	//   ....[8]....
        /*00b0*/ 	.word	0xffffffff


	//   ....[9]....
        /*00b4*/ 	.word	0xffffffff


	//   ....[10]....
        /*00b8*/ 	.word	0xffffffff


	//   ....[11]....
        /*00bc*/ 	.word	0xffffffff


	//   ....[12]....
        /*00c0*/ 	.word	0xffffffff


	//   ....[13]....
        /*00c4*/ 	.word	0xffffffff


	//   ....[14]....
        /*00c8*/ 	.word	0xffffffff


	//   ....[15]....
        /*00cc*/ 	.word	0xffffffff


	//   ....[16]....
        /*00d0*/ 	.word	0xffffffff


	//   ....[17]....
        /*00d4*/ 	.word	0xffffffff


	//   ....[18]....
        /*00d8*/ 	.word	0xffffffff


	//   ....[19]....
        /*00dc*/ 	.word	0xffffffff


	//   ....[20]....
        /*00e0*/ 	.word	0xffffffff


	//   ....[21]....
        /*00e4*/ 	.word	0xffffffff


	//   ....[22]....
        /*00e8*/ 	.word	0xffffffff


	//   ....[23]....
        /*00ec*/ 	.word	0xffffffff


	//   ....[24]....
        /*00f0*/ 	.word	0xffffffff


	//   ....[25]....
        /*00f4*/ 	.word	0xffffffff


	//   ....[26]....
        /*00f8*/ 	.word	0xffffffff


	//   ....[27]....
        /*00fc*/ 	.word	0xffffffff


	//   ....[28]....
        /*0100*/ 	.word	0xffffffff


	//   ....[29]....
        /*0104*/ 	.word	0xffffffff


	//   ....[30]....
        /*0108*/ 	.word	0xffffffff


	//   ....[31]....
        /*010c*/ 	.word	0xffffffff


	//   ....[32]....
        /*0110*/ 	.word	0xffffffff


	//   ....[33]....
        /*0114*/ 	.word	0xffffffff


	//   ....[34]....
        /*0118*/ 	.word	0xffffffff


	//   ....[35]....
        /*011c*/ 	.word	0xffffffff


	//   ....[36]....
        /*0120*/ 	.word	0xffffffff


	//   ....[37]....
        /*0124*/ 	.word	0xffffffff


	//   ....[38]....
        /*0128*/ 	.word	0xffffffff


	//   ....[39]....
        /*012c*/ 	.word	0xffffffff


	//   ....[40]....
        /*0130*/ 	.word	0xffffffff


	//   ....[41]....
        /*0134*/ 	.word	0xffffffff


	//   ....[42]....
        /*0138*/ 	.word	0xffffffff


	//   ....[43]....
        /*013c*/ 	.word	0xffffffff


	//   ....[44]....
        /*0140*/ 	.word	0xffffffff


	//   ....[45]....
        /*0144*/ 	.word	0xffffffff


	//   ....[46]....
        /*0148*/ 	.word	0xffffffff


	//   ....[47]....
        /*014c*/ 	.word	0xffffffff


	//   ....[48]....
        /*0150*/ 	.word	0xffffffff


	//   ....[49]....
        /*0154*/ 	.word	0xffffffff


	//   ....[50]....
        /*0158*/ 	.word	0xffffffff


	//   ....[51]....
        /*015c*/ 	.word	0xffffffff


	//   ....[52]....
        /*0160*/ 	.word	0xffffffff


	//   ....[53]....
        /*0164*/ 	.word	0xffffffff


	//   ....[54]....
        /*0168*/ 	.word	0xffffffff


	//   ....[55]....
        /*016c*/ 	.word	0xffffffff


	//   ....[56]....
        /*0170*/ 	.word	0xffffffff


	//   ....[57]....
        /*0174*/ 	.word	0xffffffff


	//   ....[58]....
        /*0178*/ 	.word	0xffffffff


	//   ....[59]....
        /*017c*/ 	.word	0xffffffff


	//   ....[60]....
        /*0180*/ 	.word	0xffffffff


	//   ....[61]....
        /*0184*/ 	.word	0xffffffff


	//   ....[62]....
        /*0188*/ 	.word	0xffffffff


	//   ....[63]....
        /*018c*/ 	.word	0xffffffff


	//   ....[64]....
        /*0190*/ 	.word	0xffffffff


	//   ....[65]....
        /*0194*/ 	.word	0xffffffff


	//   ....[66]....
        /*0198*/ 	.word	0xffffffff


	//   ....[67]....
        /*019c*/ 	.word	0xffffffff


	//   ....[68]....
        /*01a0*/ 	.word	0xffffffff


	//   ....[69]....
        /*01a4*/ 	.word	0xffffffff


	//   ....[70]....
        /*01a8*/ 	.word	0xffffffff


	//   ....[71]....
        /*01ac*/ 	.word	0xffffffff


	//   ....[72]....
        /*01b0*/ 	.word	0xffffffff


	//   ....[73]....
        /*01b4*/ 	.word	0xffffffff


	//   ....[74]....
        /*01b8*/ 	.word	0xffffffff


	//   ....[75]....
        /*01bc*/ 	.word	0xffffffff


	//   ....[76]....
        /*01c0*/ 	.word	0xffffffff


	//   ....[77]....
        /*01c4*/ 	.word	0xffffffff


	//   ....[78]....
        /*01c8*/ 	.word	0xffffffff


	//   ....[79]....
        /*01cc*/ 	.word	0xffffffff


	//   ....[80]....
        /*01d0*/ 	.word	0xffffffff


	//   ....[81]....
        /*01d4*/ 	.word	0xffffffff


	//   ....[82]....
        /*01d8*/ 	.word	0xffffffff


	//   ....[83]....
        /*01dc*/ 	.word	0xffffffff


	//   ....[84]....
        /*01e0*/ 	.word	0xffffffff


	//   ....[85]....
        /*01e4*/ 	.word	0xffffffff


	//   ....[86]....
        /*01e8*/ 	.word	0xffffffff


	//   ....[87]....
        /*01ec*/ 	.word	0xffffffff


	//   ....[88]....
        /*01f0*/ 	.word	0xffffffff


	//   ....[89]....
        /*01f4*/ 	.word	0xffffffff


	//   ....[90]....
        /*01f8*/ 	.word	0xffffffff


	//   ....[91]....
        /*01fc*/ 	.word	0xffffffff


	//   ....[92]....
        /*0200*/ 	.word	0xffffffff


	//   ....[93]....
        /*0204*/ 	.word	0xffffffff


	//   ....[94]....
        /*0208*/ 	.word	0xffffffff


	//   ....[95]....
        /*020c*/ 	.word	0xffffffff


	//   ....[96]....
        /*0210*/ 	.word	0xffffffff


	//   ....[97]....
        /*0214*/ 	.word	0xffffffff


	//   ....[98]....
        /*0218*/ 	.word	0xffffffff


	//   ....[99]....
        /*021c*/ 	.word	0xffffffff


	//   ....[100]....
        /*0220*/ 	.word	0xffffffff


	//   ....[101]....
        /*0224*/ 	.word	0xffffffff


	//   ....[102]....
        /*0228*/ 	.word	0xffffffff


	//   ....[103]....
        /*022c*/ 	.word	0xffffffff


	//   ....[104]....
        /*0230*/ 	.word	0xffffffff


	//   ....[105]....
        /*0234*/ 	.word	0xffffffff


	//   ....[106]....
        /*0238*/ 	.word	0xffffffff


	//   ....[107]....
        /*023c*/ 	.word	0xffffffff


	//   ....[108]....
        /*0240*/ 	.word	0xffffffff


	//   ....[109]....
        /*0244*/ 	.word	0xffffffff


	//   ....[110]....
        /*0248*/ 	.word	0xffffffff


	//   ....[111]....
        /*024c*/ 	.word	0xffffffff


	//   ....[112]....
        /*0250*/ 	.word	0xffffffff


	//   ....[113]....
        /*0254*/ 	.word	0xffffffff


	//   ....[114]....
        /*0258*/ 	.word	0xffffffff


	//   ....[115]....
        /*025c*/ 	.word	0xffffffff


	//   ....[116]....
        /*0260*/ 	.word	0xffffffff


	//   ....[117]....
        /*0264*/ 	.word	0xffffffff


	//   ....[118]....
        /*0268*/ 	.word	0xffffffff


	//   ....[119]....
        /*026c*/ 	.word	0xffffffff


	//   ....[120]....
        /*0270*/ 	.word	0xffffffff


	//   ....[121]....
        /*0274*/ 	.word	0xffffffff


	//   ....[122]....
        /*0278*/ 	.word	0xffffffff


	//   ....[123]....
        /*027c*/ 	.word	0xffffffff


	//   ....[124]....
        /*0280*/ 	.word	0xffffffff


	//   ....[125]....
        /*0284*/ 	.word	0xffffffff


	//   ....[126]....
        /*0288*/ 	.word	0xffffffff


	//   ....[127]....
        /*028c*/ 	.word	0xffffffff


	//   ....[128]....
        /*0290*/ 	.word	0xffffffff


	//   ....[129]....
        /*0294*/ 	.word	0xffffffff


	//   ....[130]....
        /*0298*/ 	.word	0xffffffff


	//   ....[131]....
        /*029c*/ 	.word	0xffffffff


	//   ....[132]....
        /*02a0*/ 	.word	0xffffffff


	//   ....[133]....
        /*02a4*/ 	.word	0xffffffff


	//   ....[134]....
        /*02a8*/ 	.word	0xffffffff


	//   ....[135]....
        /*02ac*/ 	.word	0xffffffff


	//   ....[136]....
        /*02b0*/ 	.word	0xffffffff


	//   ....[137]....
        /*02b4*/ 	.word	0xffffffff


	//   ....[138]....
        /*02b8*/ 	.word	0xffffffff


	//   ....[139]....
        /*02bc*/ 	.word	0xffffffff


	//   ....[140]....
        /*02c0*/ 	.word	0xffffffff


	//   ....[141]....
        /*02c4*/ 	.word	0xffffffff


	//   ....[142]....
        /*02c8*/ 	.word	0xffffffff


	//   ....[143]....
        /*02cc*/ 	.word	0xffffffff


	//   ....[144]....
        /*02d0*/ 	.word	0xffffffff


	//   ....[145]....
        /*02d4*/ 	.word	0xffffffff


	//   ....[146]....
        /*02d8*/ 	.word	0xffffffff


	//   ....[147]....
        /*02dc*/ 	.word	0xffffffff


	//   ....[148]....
        /*02e0*/ 	.word	0xffffffff


	//   ....[149]....
        /*02e4*/ 	.word	0xffffffff


	//   ....[150]....
        /*02e8*/ 	.word	0xffffffff


	//   ....[151]....
        /*02ec*/ 	.word	0xffffffff


	//   ....[152]....
        /*02f0*/ 	.word	0xffffffff


	//   ....[153]....
        /*02f4*/ 	.word	0xffffffff


	//   ....[154]....
        /*02f8*/ 	.word	0xffffffff


	//   ....[155]....
        /*02fc*/ 	.word	0xffffffff


	//   ....[156]....
        /*0300*/ 	.word	0xffffffff


	//   ....[157]....
        /*0304*/ 	.word	0xffffffff


	//   ....[158]....
        /*0308*/ 	.word	0xffffffff


	//   ....[159]....
        /*030c*/ 	.word	0xffffffff


	//   ....[160]....
        /*0310*/ 	.word	0xffffffff


	//   ....[161]....
        /*0314*/ 	.word	0xffffffff


	//   ....[162]....
        /*0318*/ 	.word	0xffffffff


	//   ....[163]....
        /*031c*/ 	.word	0xffffffff


	//   ....[164]....
        /*0320*/ 	.word	0xffffffff


	//----- nvinfo : EIATTR_COOP_GROUP_INSTR_OFFSETS
	.align		4
.L_2327:
        /*0324*/ 	.byte	0x04, 0x28
        /*0326*/ 	.short	(.L_2329 - .L_2328)


	//   ....[0]....
.L_2328:
        /*0328*/ 	.word	0x00000b80


	//   ....[1]....
        /*032c*/ 	.word	0x00000c90


	//   ....[2]....
        /*0330*/ 	.word	0x00000e90


	//   ....[3]....
        /*0334*/ 	.word	0x000034b0


	//   ....[4]....
        /*0338*/ 	.word	0x000039a0


	//   ....[5]....
        /*033c*/ 	.word	0x00004000


	//   ....[6]....
        /*0340*/ 	.word	0x00004560


	//   ....[7]....
        /*0344*/ 	.word	0x00005540


	//   ....[8]....
        /*0348*/ 	.word	0x00006d30


	//   ....[9]....
        /*034c*/ 	.word	0x00006d50


	//   ....[10]....
        /*0350*/ 	.word	0x00006d80


	//   ....[11]....
        /*0354*/ 	.word	0x00006d90


	//   ....[12]....
        /*0358*/ 	.word	0x00006e40


	//   ....[13]....
        /*035c*/ 	.word	0x00006e60


	//   ....[14]....
        /*0360*/ 	.word	0x00006e70


	//   ....[15]....
        /*0364*/ 	.word	0x00006e80


	//   ....[16]....
        /*0368*/ 	.word	0x00006f40


	//   ....[17]....
        /*036c*/ 	.word	0x00006f60


	//   ....[18]....
        /*0370*/ 	.word	0x00006f70


	//   ....[19]....
        /*0374*/ 	.word	0x00006f80


	//   ....[20]....
        /*0378*/ 	.word	0x00007040


	//   ....[21]....
        /*037c*/ 	.word	0x00007060


	//   ....[22]....
        /*0380*/ 	.word	0x00007070


	//   ....[23]....
        /*0384*/ 	.word	0x00007080


	//   ....[24]....
        /*0388*/ 	.word	0x00007140


	//   ....[25]....
        /*038c*/ 	.word	0x00007150


	//   ....[26]....
        /*0390*/ 	.word	0x00007170


	//   ....[27]....
        /*0394*/ 	.word	0x00007180


	//   ....[28]....
        /*0398*/ 	.word	0x000072c0


	//   ....[29]....
        /*039c*/ 	.word	0x00007320


	//   ....[30]....
        /*03a0*/ 	.word	0x00007380


	//   ....[31]....
        /*03a4*/ 	.word	0x000073e0


	//   ....[32]....
        /*03a8*/ 	.word	0x00007400


	//   ....[33]....
        /*03ac*/ 	.word	0x00007410


	//   ....[34]....
        /*03b0*/ 	.word	0x00007420


	//   ....[35]....
        /*03b4*/ 	.word	0x00007430


	//   ....[36]....
        /*03b8*/ 	.word	0x00007440


	//   ....[37]....
        /*03bc*/ 	.word	0x00007450


	//   ....[38]....
        /*03c0*/ 	.word	0x00007460


	//   ....[39]....
        /*03c4*/ 	.word	0x00007470


	//   ....[40]....
        /*03c8*/ 	.word	0x00008750


	//   ....[41]....
        /*03cc*/ 	.word	0x00008770


	//   ....[42]....
        /*03d0*/ 	.word	0x00008780


	//   ....[43]....
        /*03d4*/ 	.word	0x00008790


	//   ....[44]....
        /*03d8*/ 	.word	0x000088a0


	//   ....[45]....
        /*03dc*/ 	.word	0x000088b0


	//   ....[46]....
        /*03e0*/ 	.word	0x000088c0


	//   ....[47]....
        /*03e4*/ 	.word	0x000088d0


	//   ....[48]....
        /*03e8*/ 	.word	0x000089e0


	//   ....[49]....
        /*03ec*/ 	.word	0x00008a00


	//   ....[50]....
        /*03f0*/ 	.word	0x00008a10


	//   ....[51]....
        /*03f4*/ 	.word	0x00008a20


	//   ....[52]....
        /*03f8*/ 	.word	0x00008b30


	//   ....[53]....
        /*03fc*/ 	.word	0x00008b40


	//   ....[54]....
        /*0400*/ 	.word	0x00008b50


	//   ....[55]....
        /*0404*/ 	.word	0x00008b60


	//   ....[56]....
        /*0408*/ 	.word	0x00008c70


	//   ....[57]....
        /*040c*/ 	.word	0x00008c90


	//   ....[58]....
        /*0410*/ 	.word	0x00008ca0


	//   ....[59]....
        /*0414*/ 	.word	0x00008cb0


	//   ....[60]....
        /*0418*/ 	.word	0x00008db0


	//   ....[61]....
        /*041c*/ 	.word	0x00008dc0


	//   ....[62]....
        /*0420*/ 	.word	0x00008dd0


	//   ....[63]....
        /*0424*/ 	.word	0x00008de0


	//   ....[64]....
        /*0428*/ 	.word	0x00008df0


	//   ....[65]....
        /*042c*/ 	.word	0x00008e00


	//   ....[66]....
        /*0430*/ 	.word	0x00008e20


	//   ....[67]....
        /*0434*/ 	.word	0x00008e50


	//   ....[68]....
        /*0438*/ 	.word	0x00008e80


	//   ....[69]....
        /*043c*/ 	.word	0x00008e90


	//   ....[70]....
        /*0440*/ 	.word	0x00008ea0


	//   ....[71]....
        /*0444*/ 	.word	0x00008eb0


	//   ....[72]....
        /*0448*/ 	.word	0x0000c7f0


	//   ....[73]....
        /*044c*/ 	.word	0x0000c830


	//   ....[74]....
        /*0450*/ 	.word	0x0000c870


	//   ....[75]....
        /*0454*/ 	.word	0x0000c8b0


	//   ....[76]....
        /*0458*/ 	.word	0x0000c970


	//   ....[77]....
        /*045c*/ 	.word	0x0000c9c0


	//   ....[78]....
        /*0460*/ 	.word	0x0000c9f0


	//   ....[79]....
        /*0464*/ 	.word	0x0000ca20


	//   ....[80]....
        /*0468*/ 	.word	0x0000caa0


	//   ....[81]....
        /*046c*/ 	.word	0x0000caf0


	//   ....[82]....
        /*0470*/ 	.word	0x0000cb20


	//   ....[83]....
        /*0474*/ 	.word	0x0000cb50


	//   ....[84]....
        /*0478*/ 	.word	0x0000cbe0


	//   ....[85]....
        /*047c*/ 	.word	0x0000cc20


	//   ....[86]....
        /*0480*/ 	.word	0x0000cc50


	//   ....[87]....
        /*0484*/ 	.word	0x0000cc80


	//   ....[88]....
        /*0488*/ 	.word	0x0000cd10


	//   ....[89]....
        /*048c*/ 	.word	0x0000cd50


	//   ....[90]....
        /*0490*/ 	.word	0x0000cd90


	//   ....[91]....
        /*0494*/ 	.word	0x0000cdc0


	//   ....[92]....
        /*0498*/ 	.word	0x0000d300


	//   ....[93]....
        /*049c*/ 	.word	0x0000d890


	//   ....[94]....
        /*04a0*/ 	.word	0x0000dca0


	//   ....[95]....
        /*04a4*/ 	.word	0x0000e0e0


	//   ....[96]....
        /*04a8*/ 	.word	0x0000e100


	//   ....[97]....
        /*04ac*/ 	.word	0x0000e120


	//   ....[98]....
        /*04b0*/ 	.word	0x0000e140


	//   ....[99]....
        /*04b4*/ 	.word	0x0000e160


	//   ....[100]....
        /*04b8*/ 	.word	0x0000e2b0


	//   ....[101]....
        /*04bc*/ 	.word	0x0000e2d0


	//   ....[102]....
        /*04c0*/ 	.word	0x0000e2f0


	//   ....[103]....
        /*04c4*/ 	.word	0x0000e320


	//   ....[104]....
        /*04c8*/ 	.word	0x0000e340


	//   ....[105]....
        /*04cc*/ 	.word	0x0000e730


	//   ....[106]....
        /*04d0*/ 	.word	0x0000e7b0


	//   ....[107]....
        /*04d4*/ 	.word	0x0000e820


	//   ....[108]....
        /*04d8*/ 	.word	0x0000e890


	//   ....[109]....
        /*04dc*/ 	.word	0x0000e9e0


	//   ....[110]....
        /*04e0*/ 	.word	0x0000ea50


	//   ....[111]....
        /*04e4*/ 	.word	0x0000eac0


	//   ....[112]....
        /*04e8*/ 	.word	0x0000eb30


	//   ....[113]....
        /*04ec*/ 	.word	0x0000ec50


	//   ....[114]....
        /*04f0*/ 	.word	0x0000ecc0


	//   ....[115]....
        /*04f4*/ 	.word	0x0000ed30


	//   ....[116]....
        /*04f8*/ 	.word	0x0000eda0


	//   ....[117]....
        /*04fc*/ 	.word	0x0000eec0


	//   ....[118]....
        /*0500*/ 	.word	0x0000ef30


	//   ....[119]....
        /*0504*/ 	.word	0x0000efa0


	//   ....[120]....
        /*0508*/ 	.word	0x0000f010


	//   ....[121]....
        /*050c*/ 	.word	0x0000f170


	//   ....[122]....
        /*0510*/ 	.word	0x0000f1e0


	//   ....[123]....
        /*0514*/ 	.word	0x0000f250


	//   ....[124]....
        /*0518*/ 	.word	0x0000f2c0


	//   ....[125]....
        /*051c*/ 	.word	0x0000f320


	//   ....[126]....
        /*0520*/ 	.word	0x0000f390


	//   ....[127]....
        /*0524*/ 	.word	0x0000f400


	//   ....[128]....
        /*0528*/ 	.word	0x0000f470


	//   ....[129]....
        /*052c*/ 	.word	0x0000f4e0


	//   ....[130]....
        /*0530*/ 	.word	0x0000f540


	//   ....[131]....
        /*0534*/ 	.word	0x0000f5a0


	//   ....[132]....
        /*0538*/ 	.word	0x0000f600


	//   ....[133]....
        /*053c*/ 	.word	0x0000f680


	//   ....[134]....
        /*0540*/ 	.word	0x0000f700


	//   ....[135]....
        /*0544*/ 	.word	0x0000f770


	//   ....[136]....
        /*0548*/ 	.word	0x0000f7e0


	//   ....[137]....
        /*054c*/ 	.word	0x0000f850


	//   ....[138]....
        /*0550*/ 	.word	0x0000f8c0


	//   ....[139]....
        /*0554*/ 	.word	0x0000f930


	//   ....[140]....
        /*0558*/ 	.word	0x0000f9a0


	//   ....[141]....
        /*055c*/ 	.word	0x0000fa10


	//   ....[142]....
        /*0560*/ 	.word	0x0000fa90


	//   ....[143]....
        /*0564*/ 	.word	0x0000fb00


	//   ....[144]....
        /*0568*/ 	.word	0x0000fb70


	//   ....[145]....
        /*056c*/ 	.word	0x0000fbe0


	//   ....[146]....
        /*0570*/ 	.word	0x0000fc50


	//   ....[147]....
        /*0574*/ 	.word	0x0000fcc0


	//   ....[148]....
        /*0578*/ 	.word	0x0000fd30


	//   ....[149]....
        /*057c*/ 	.word	0x0000fda0


	//   ....[150]....
        /*0580*/ 	.word	0x0000fe20


	//   ....[151]....
        /*0584*/ 	.word	0x0000fe90


	//   ....[152]....
        /*0588*/ 	.word	0x0000ff00


	//   ....[153]....
        /*058c*/ 	.word	0x0000ff60


	//   ....[154]....
        /*0590*/ 	.word	0x0000ffc0


	//   ....[155]....
        /*0594*/ 	.word	0x00010020


	//   ....[156]....
        /*0598*/ 	.word	0x00010080


	//   ....[157]....
        /*059c*/ 	.word	0x000100f0


	//   ....[158]....
        /*05a0*/ 	.word	0x00010160


	//   ....[159]....
        /*05a4*/ 	.word	0x000101d0


	//   ....[160]....
        /*05a8*/ 	.word	0x00010240


	//   ....[161]....
        /*05ac*/ 	.word	0x00010310


	//   ....[162]....
        /*05b0*/ 	.word	0x00010370


	//   ....[163]....
        /*05b4*/ 	.word	0x000103d0


	//   ....[164]....
        /*05b8*/ 	.word	0x00010430


	//----- nvinfo : EIATTR_EXIT_INSTR_OFFSETS
	.align		4
.L_2329:
        /*05bc*/ 	.byte	0x04, 0x1c
        /*05be*/ 	.short	(.L_2331 - .L_2330)


	//   ....[0]....
.L_2330:
        /*05c0*/ 	.word	0x0000e430


	//   ....[1]....
        /*05c4*/ 	.word	0x0000e6d0


	//----- nvinfo : EIATTR_MAX_THREADS
	.align		4
.L_2331:
        /*05c8*/ 	.byte	0x04, 0x05
        /*05ca*/ 	.short	(.L_2333 - .L_2332)
.L_2332:
        /*05cc*/ 	.word	0x00000040
        /*05d0*/ 	.word	0x00000001
        /*05d4*/ 	.word	0x00000001


	//----- nvinfo : EIATTR_CRS_STACK_SIZE
	.align		4
.L_2333:
        /*05d8*/ 	.byte	0x04, 0x1e
        /*05da*/ 	.short	(.L_2335 - .L_2334)
.L_2334:
        /*05dc*/ 	.word	0x00000000
.L_2335:


//--------------------- .nv.info._Z25selective_scan_bwd_kernelI32Selective_Scan_bwd_kernel_traitsILi64ELi16ELb1ELb1ELb0ELb0ELb0EfN3c107complexIfEEEEv12SSMParamsBwd --------------------------
	.section	.nv.info._Z25selective_scan_bwd_kernelI32Selective_Scan_bwd_kernel_traitsILi64ELi16ELb1ELb1ELb0ELb0ELb0EfN3c107complexIfEEEEv12SSMParamsBwd,"",@"SHT_CUDA_INFO"
	.sectionflags	@""
	.align	4


	//----- nvinfo : EIATTR_CUDA_API_VERSION
	.align		4
        /*0000*/ 	.byte	0x04, 0x37
        /*0002*/ 	.short	(.L_2337 - .L_2336)
.L_2336:
        /*0004*/ 	.word	0x00000082


	//----- nvinfo : EIATTR_SW2861232_WAR
	.align		4
.L_2337:
        /*0008*/ 	.byte	0x01, 0x35
	.zero		2


	//----- nvinfo : EIATTR_PARAM_CBANK
	.align		4
        /*000c*/ 	.byte	0x04, 0x0a
        /*000e*/ 	.short	(.L_2339 - .L_2338)
	.align		4
.L_2338:
        /*0010*/ 	.word	index@(.nv.constant0._Z25selective_scan_bwd_kernelI32Selective_Scan_bwd_kernel_traitsILi64ELi16ELb1ELb1ELb0ELb0ELb0EfN3c107complexIfEEEEv12SSMParamsBwd)
        /*0014*/ 	.short	0x0160
        /*0016*/ 	.short	0x01f0


	//----- nvinfo : EIATTR_CBANK_PARAM_SIZE
	.align		4
.L_2339:
        /*0018*/ 	.byte	0x03, 0x19
        /*001a*/ 	.short	0x01f0


	//----- nvinfo : EIATTR_KPARAM_INFO
	.align		4
        /*001c*/ 	.byte	0x04, 0x17
        /*001e*/ 	.short	(.L_2341 - .L_2340)
.L_2340:
        /*0020*/ 	.word	0x00000000
        /*0024*/ 	.short	0x0000
        /*0026*/ 	.short	0x0000
        /*0028*/ 	.byte	0x00, 0xf0, 0xc1, 0x07


	//----- nvinfo : EIATTR_MAXREG_COUNT
	.align		4
.L_2341:
        /*002c*/ 	.byte	0x03, 0x1b
        /*002e*/ 	.short	0x00ff


	//----- nvinfo : EIATTR_NUM_BARRIERS
	.align		4
        /*0030*/ 	.byte	0x02, 0x4c
        /*0032*/ 	.byte	0x01
	.zero		1


	//----- nvinfo : EIATTR_MERCURY_ISA_VERSION
	.align		4
        /*0034*/ 	.byte	0x03, 0x5f
        /*0036*/ 	.short	0x0000


	//----- nvinfo : EIATTR_COOP_GROUP_MASK_REGIDS
	.align		4
        /*0038*/ 	.byte	0x04, 0x29
        /*003a*/ 	.short	(.L_2343 - .L_2342)


	//   ....[0]....
.L_2342:
        /*003c*/ 	.word	0xffffffff


	//   ....[1]....
        /*0040*/ 	.word	0xffffffff


	//   ....[2]....
        /*0044*/ 	.word	0xffffffff


	//   ....[3]....
        /*0048*/ 	.word	0xffffffff


	//   ....[4]....
        /*004c*/ 	.word	0xffffffff


	//   ....[5]....
        /*0050*/ 	.word	0xffffffff


	//   ....[6]....
        /*0054*/ 	.word	0xffffffff


	//   ....[7]....
        /*0058*/ 	.word	0xffffffff


	//   ....[8]....
        /*005c*/ 	.word	0xffffffff


	//   ....[9]....
        /*0060*/ 	.word	0xffffffff


	//   ....[10]....
        /*0064*/ 	.word	0xffffffff


	//   ....[11]....
        /*0068*/ 	.word	0xffffffff


	//   ....[12]....
        /*006c*/ 	.word	0xffffffff


	//   ....[13]....
        /*0070*/ 	.word	0xffffffff


	//   ....[14]....
        /*0074*/ 	.word	0xffffffff


	//   ....[15]....
        /*0078*/ 	.word	0xffffffff


	//   ....[16]....
        /*007c*/ 	.word	0xffffffff


	//   ....[17]....
        /*0080*/ 	.word	0xffffffff


	//   ....[18]....
        /*0084*/ 	.word	0xffffffff


	//   ....[19]....
        /*0088*/ 	.word	0xffffffff


	//   ....[20]....
        /*008c*/ 	.word	0xffffffff


	//   ....[21]....
        /*0090*/ 	.word	0xffffffff


	//   ....[22]....
        /*0094*/ 	.word	0xffffffff


	//   ....[23]....
        /*0098*/ 	.word	0xffffffff


	//   ....[24]....
        /*009c*/ 	.word	0xffffffff


	//   ....[25]....
        /*00a0*/ 	.word	0xffffffff


	//   ....[26]....
        /*00a4*/ 	.word	0xffffffff


	//   ....[27]....
        /*00a8*/ 	.word	0xffffffff


	//   ....[28]....
        /*00ac*/ 	.word	0xffffffff


	//   ....[29]....
        /*00b0*/ 	.word	0xffffffff


	//   ....[30]....
        /*00b4*/ 	.word	0xffffffff


	//   ....[31]....
        /*00b8*/ 	.word	0xffffffff


	//   ....[32]....
        /*00bc*/ 	.word	0xffffffff


	//   ....[33]....
        /*00c0*/ 	.word	0xffffffff


	//   ....[34]....
        /*00c4*/ 	.word	0xffffffff


	//   ....[35]....
        /*00c8*/ 	.word	0xffffffff


	//   ....[36]....
        /*00cc*/ 	.word	0xffffffff


	//   ....[37]....
        /*00d0*/ 	.word	0xffffffff


	//   ....[38]....
        /*00d4*/ 	.word	0xffffffff


	//   ....[39]....
        /*00d8*/ 	.word	0xffffffff


	//   ....[40]....
        /*00dc*/ 	.word	0xffffffff


	//   ....[41]....
        /*00e0*/ 	.word	0xffffffff


	//   ....[42]....
        /*00e4*/ 	.word	0xffffffff


	//   ....[43]....
        /*00e8*/ 	.word	0xffffffff


	//   ....[44]....
        /*00ec*/ 	.word	0xffffffff


	//   ....[45]....
        /*00f0*/ 	.word	0xffffffff


	//   ....[46]....
        /*00f4*/ 	.word	0xffffffff


	//   ....[47]....
        /*00f8*/ 	.word	0xffffffff


	//   ....[48]....
        /*00fc*/ 	.word	0xffffffff


	//   ....[49]....
        /*0100*/ 	.word	0xffffffff


	//   ....[50]....
        /*0104*/ 	.word	0xffffffff


	//   ....[51]....
        /*0108*/ 	.word	0xffffffff


	//   ....[52]....
        /*010c*/ 	.word	0xffffffff


	//   ....[53]....
        /*0110*/ 	.word	0xffffffff


	//   ....[54]....
        /*0114*/ 	.word	0xffffffff


	//   ....[55]....
        /*0118*/ 	.word	0xffffffff


	//   ....[56]....
        /*011c*/ 	.word	0xffffffff


	//   ....[57]....
        /*0120*/ 	.word	0xffffffff


	//   ....[58]....
        /*0124*/ 	.word	0xffffffff


	//   ....[59]....
        /*0128*/ 	.word	0xffffffff


	//   ....[60]....
        /*012c*/ 	.word	0xffffffff


	//   ....[61]....
        /*0130*/ 	.word	0xffffffff


	//   ....[62]....
        /*0134*/ 	.word	0xffffffff


	//   ....[63]....
        /*0138*/ 	.word	0xffffffff


	//   ....[64]....
        /*013c*/ 	.word	0xffffffff


	//   ....[65]....
        /*0140*/ 	.word	0xffffffff


	//   ....[66]....
        /*0144*/ 	.word	0xffffffff


	//   ....[67]....
        /*0148*/ 	.word	0xffffffff


	//   ....[68]....
        /*014c*/ 	.word	0xffffffff


	//   ....[69]....
        /*0150*/ 	.word	0xffffffff


	//   ....[70]....
        /*0154*/ 	.word	0xffffffff


	//   ....[71]....
        /*0158*/ 	.word	0xffffffff


	//   ....[72]....
        /*015c*/ 	.word	0xffffffff


	//   ....[73]....
        /*0160*/ 	.word	0xffffffff


	//   ....[74]....
        /*0164*/ 	.word	0xffffffff


	//   ....[75]....
        /*0168*/ 	.word	0xffffffff


	//   ....[76]....
        /*016c*/ 	.word	0xffffffff


	//   ....[77]....
        /*0170*/ 	.word	0xffffffff


	//   ....[78]....
        /*0174*/ 	.word	0xffffffff


	//   ....[79]....
        /*0178*/ 	.word	0xffffffff


	//   ....[80]....
        /*017c*/ 	.word	0xffffffff


	//   ....[81]....
        /*0180*/ 	.word	0xffffffff


	//   ....[82]....
        /*0184*/ 	.word	0xffffffff


	//   ....[83]....
        /*0188*/ 	.word	0xffffffff


	//   ....[84]....
        /*018c*/ 	.word	0xffffffff


	//   ....[85]....
        /*0190*/ 	.word	0xffffffff


	//   ....[86]....
        /*0194*/ 	.word	0xffffffff


	//   ....[87]....
        /*0198*/ 	.word	0xffffffff


	//   ....[88]....
        /*019c*/ 	.word	0xffffffff


	//   ....[89]....
        /*01a0*/ 	.word	0xffffffff


	//   ....[90]....
        /*01a4*/ 	.word	0xffffffff


	//   ....[91]....
        /*01a8*/ 	.word	0xffffffff


	//   ....[92]....
        /*01ac*/ 	.word	0xffffffff


	//   ....[93]....
        /*01b0*/ 	.word	0xffffffff


	//   ....[94]....
        /*01b4*/ 	.word	0xffffffff


	//   ....[95]....
        /*01b8*/ 	.word	0xffffffff


	//   ....[96]....
        /*01bc*/ 	.word	0xffffffff


	//   ....[97]....
        /*01c0*/ 	.word	0xffffffff


	//   ....[98]....
        /*01c4*/ 	.word	0xffffffff


	//   ....[99]....
        /*01c8*/ 	.word	0xffffffff


	//   ....[100]....
        /*01cc*/ 	.word	0xffffffff


	//   ....[101]....
        /*01d0*/ 	.word	0xffffffff


	//   ....[102]....
        /*01d4*/ 	.word	0xffffffff


	//   ....[103]....
        /*01d8*/ 	.word	0xffffffff


	//   ....[104]....
        /*01dc*/ 	.word	0xffffffff


	//   ....[105]....
        /*01e0*/ 	.word	0xffffffff


	//   ....[106]....
        /*01e4*/ 	.word	0xffffffff


	//   ....[107]....
        /*01e8*/ 	.word	0xffffffff


	//   ....[108]....
        /*01ec*/ 	.word	0xffffffff


	//   ....[109]....
        /*01f0*/ 	.word	0xffffffff


	//   ....[110]....
        /*01f4*/ 	.word	0xffffffff


	//   ....[111]....
        /*01f8*/ 	.word	0xffffffff


	//   ....[112]....
        /*01fc*/ 	.word	0xffffffff


	//   ....[113]....
        /*0200*/ 	.word	0xffffffff


	//   ....[114]....
        /*0204*/ 	.word	0xffffffff


	//   ....[115]....
        /*0208*/ 	.word	0xffffffff


	//   ....[116]....
        /*020c*/ 	.word	0xffffffff


	//   ....[117]....
        /*0210*/ 	.word	0xffffffff


	//   ....[118]....
        /*0214*/ 	.word	0xffffffff


	//   ....[119]....
        /*0218*/ 	.word	0xffffffff


	//   ....[120]....
        /*021c*/ 	.word	0xffffffff


	//   ....[121]....
        /*0220*/ 	.word	0xffffffff


	//   ....[122]....
        /*0224*/ 	.word	0xffffffff


	//   ....[123]....
        /*0228*/ 	.word	0xffffffff


	//   ....[124]....
        /*022c*/ 	.word	0xffffffff


	//   ....[125]....
        /*0230*/ 	.word	0xffffffff


	//   ....[126]....
        /*0234*/ 	.word	0xffffffff


	//   ....[127]....
        /*0238*/ 	.word	0xffffffff


	//   ....[128]....
        /*023c*/ 	.word	0xffffffff


	//   ....[129]....
        /*0240*/ 	.word	0xffffffff


	//   ....[130]....
        /*0244*/ 	.word	0xffffffff


	//   ....[131]....
        /*0248*/ 	.word	0xffffffff


	//   ....[132]....
        /*024c*/ 	.word	0xffffffff


	//   ....[133]....
        /*0250*/ 	.word	0xffffffff


	//   ....[134]....
        /*0254*/ 	.word	0xffffffff


	//   ....[135]....
        /*0258*/ 	.word	0xffffffff


	//   ....[136]....
        /*025c*/ 	.word	0xffffffff


	//   ....[137]....
        /*0260*/ 	.word	0xffffffff


	//   ....[138]....
        /*0264*/ 	.word	0xffffffff


	//   ....[139]....
        /*0268*/ 	.word	0xffffffff


	//   ....[140]....
        /*026c*/ 	.word	0xffffffff


	//   ....[141]....
        /*0270*/ 	.word	0xffffffff


	//   ....[142]....
        /*0274*/ 	.word	0xffffffff


	//   ....[143]....
        /*0278*/ 	.word	0xffffffff


	//   ....[144]....
        /*027c*/ 	.word	0xffffffff


	//   ....[145]....
        /*0280*/ 	.word	0xffffffff


	//   ....[146]....
        /*0284*/ 	.word	0xffffffff


	//   ....[147]....
        /*0288*/ 	.word	0xffffffff


	//   ....[148]....
        /*028c*/ 	.word	0xffffffff


	//   ....[149]....
        /*0290*/ 	.word	0xffffffff


	//   ....[150]....
        /*0294*/ 	.word	0xffffffff


	//   ....[151]....
        /*0298*/ 	.word	0xffffffff


	//   ....[152]....
        /*029c*/ 	.word	0xffffffff


	//   ....[153]....
        /*02a0*/ 	.word	0xffffffff


	//   ....[154]....
        /*02a4*/ 	.word	0xffffffff


	//   ....[155]....
        /*02a8*/ 	.word	0xffffffff


	//   ....[156]....
        /*02ac*/ 	.word	0xffffffff


	//   ....[157]....
        /*02b0*/ 	.word	0xffffffff


	//   ....[158]....
        /*02b4*/ 	.word	0xffffffff


	//   ....[159]....
        /*02b8*/ 	.word	0xffffffff


	//----- nvinfo : EIATTR_COOP_GROUP_INSTR_OFFSETS
	.align		4
.L_2343:
        /*02bc*/ 	.byte	0x04, 0x28
        /*02be*/ 	.short	(.L_2345 - .L_2344)


	//   ....[0]....
.L_2344:
        /*02c0*/ 	.word	0x00000b90


	//   ....[1]....
        /*02c4*/ 	.word	0x00000ca0


	//   ....[2]....
        /*02c8*/ 	.word	0x00000d90


	//   ....[3]....
        /*02cc*/ 	.word	0x00001e80


	//   ....[4]....
        /*02d0*/ 	.word	0x00003550


	//   ....[5]....
        /*02d4*/ 	.word	0x00003570


	//   ....[6]....
        /*02d8*/ 	.word	0x000035a0


	//   ....[7]....
        /*02dc*/ 	.word	0x000035b0


	//   ....[8]....
        /*02e0*/ 	.word	0x00003660


	//   ....[9]....
        /*02e4*/ 	.word	0x00003680


	//   ....[10]....
        /*02e8*/ 	.word	0x00003690


	//   ....[11]....
        /*02ec*/ 	.word	0x000036a0


	//   ....[12]....
        /*02f0*/ 	.word	0x00003760


	//   ....[13]....
        /*02f4*/ 	.word	0x00003780


	//   ....[14]....
        /*02f8*/ 	.word	0x00003790


	//   ....[15]....
        /*02fc*/ 	.word	0x000037a0


	//   ....[16]....
        /*0300*/ 	.word	0x00003860


	//   ....[17]....
        /*0304*/ 	.word	0x00003880


	//   ....[18]....
        /*0308*/ 	.word	0x00003890


	//   ....[19]....
        /*030c*/ 	.word	0x000038a0


	//   ....[20]....
        /*0310*/ 	.word	0x00003950


	//   ....[21]....
        /*0314*/ 	.word	0x00003970


	//   ....[22]....
        /*0318*/ 	.word	0x00003990


	//   ....[23]....
        /*031c*/ 	.word	0x000039a0


	//   ....[24]....
        /*0320*/ 	.word	0x00003b00


	//   ....[25]....
        /*0324*/ 	.word	0x00003b70


	//   ....[26]....
        /*0328*/ 	.word	0x00003be0


	//   ....[27]....
        /*032c*/ 	.word	0x00003c50


	//   ....[28]....
        /*0330*/ 	.word	0x00003c70


	//   ....[29]....
        /*0334*/ 	.word	0x00003c80


	//   ....[30]....
        /*0338*/ 	.word	0x00003c90


	//   ....[31]....
        /*033c*/ 	.word	0x00003ca0


	//   ....[32]....
        /*0340*/ 	.word	0x00003cb0


	//   ....[33]....
        /*0344*/ 	.word	0x00003cc0


	//   ....[34]....
        /*0348*/ 	.word	0x00003cd0


	//   ....[35]....
        /*034c*/ 	.word	0x00003ce0


	//   ....[36]....
        /*0350*/ 	.word	0x00004fd0


	//   ....[37]....
        /*0354*/ 	.word	0x00004ff0


	//   ....[38]....
        /*0358*/ 	.word	0x00005000


	//   ....[39]....
        /*035c*/ 	.word	0x00005010


	//   ....[40]....
        /*0360*/ 	.word	0x00005130


	//   ....[41]....
        /*0364*/ 	.word	0x00005140


	//   ....[42]....
        /*0368*/ 	.word	0x00005150


	//   ....[43]....
        /*036c*/ 	.word	0x00005160


	//   ....[44]....
        /*0370*/ 	.word	0x00005280


	//   ....[45]....
        /*0374*/ 	.word	0x000052a0


	//   ....[46]....
        /*0378*/ 	.word	0x000052b0


	//   ....[47]....
        /*037c*/ 	.word	0x000052c0


	//   ....[48]....
        /*0380*/ 	.word	0x000053e0


	//   ....[49]....
        /*0384*/ 	.word	0x000053f0


	//   ....[50]....
        /*0388*/ 	.word	0x00005400


	//   ....[51]....
        /*038c*/ 	.word	0x00005410


	//   ....[52]....
        /*0390*/ 	.word	0x00005530


	//   ....[53]....
        /*0394*/ 	.word	0x00005550


	//   ....[54]....
        /*0398*/ 	.word	0x00005560


	//   ....[55]....
        /*039c*/ 	.word	0x00005570


	//   ....[56]....
        /*03a0*/ 	.word	0x00005670


	//   ....[57]....
        /*03a4*/ 	.word	0x00005680


	//   ....[58]....
        /*03a8*/ 	.word	0x00005690


	//   ....[59]....
        /*03ac*/ 	.word	0x000056a0


	//   ....[60]....
        /*03b0*/ 	.word	0x000056b0


	//   ....[61]....
        /*03b4*/ 	.word	0x000056c0


	//   ....[62]....
        /*03b8*/ 	.word	0x000056d0


	//   ....[63]....
        /*03bc*/ 	.word	0x00005700


	//   ....[64]....
        /*03c0*/ 	.word	0x00005730


	//   ....[65]....
        /*03c4*/ 	.word	0x00005760


	//   ....[66]....
        /*03c8*/ 	.word	0x00005770


	//   ....[67]....
        /*03cc*/ 	.word	0x00005780


	//   ....[68]....
        /*03d0*/ 	.word	0x00008b60


	//   ....[69]....
        /*03d4*/ 	.word	0x00008ba0


	//   ....[70]....
        /*03d8*/ 	.word	0x00008be0


	//   ....[71]....
        /*03dc*/ 	.word	0x00008c20


	//   ....[72]....
        /*03e0*/ 	.word	0x00008ce0


	//   ....[73]....
        /*03e4*/ 	.word	0x00008d10


	//   ....[74]....
        /*03e8*/ 	.word	0x00008d40


	//   ....[75]....
        /*03ec*/ 	.word	0x00008d70


	//   ....[76]....
        /*03f0*/ 	.word	0x00008e30


	//   ....[77]....
        /*03f4*/ 	.word	0x00008e60


	//   ....[78]....
        /*03f8*/ 	.word	0x00008e90


	//   ....[79]....
        /*03fc*/ 	.word	0x00008ec0


	//   ....[80]....
        /*0400*/ 	.word	0x00008f60


	//   ....[81]....
        /*0404*/ 	.word	0x00008f90


	//   ....[82]....
        /*0408*/ 	.word	0x00008fd0


	//   ....[83]....
        /*040c*/ 	.word	0x00009000


	//   ....[84]....
        /*0410*/ 	.word	0x00009090


	//   ....[85]....
        /*0414*/ 	.word	0x000090d0


	//   ....[86]....
        /*0418*/ 	.word	0x00009100


	//   ....[87]....
        /*041c*/ 	.word	0x00009130


	//   ....[88]....
        /*0420*/ 	.word	0x00009850


	//   ....[89]....
        /*0424*/ 	.word	0x00009b10


	//   ....[90]....
        /*0428*/ 	.word	0x00009ce0


	//   ....[91]....
        /*042c*/ 	.word	0x00009d40


	//   ....[92]....
        /*0430*/ 	.word	0x00009da0


	//   ....[93]....
        /*0434*/ 	.word	0x00009dc0


	//   ....[94]....
        /*0438*/ 	.word	0x00009de0


	//   ....[95]....
        /*043c*/ 	.word	0x00009ec0


	//   ....[96]....
        /*0440*/ 	.word	0x00009f10


	//   ....[97]....
        /*0444*/ 	.word	0x00009f60


	//   ....[98]....
        /*0448*/ 	.word	0x00009f90


	//   ....[99]....
        /*044c*/ 	.word	0x00009fb0


	//   ....[100]....
        /*0450*/ 	.word	0x0000a3a0


	//   ....[101]....
        /*0454*/ 	.word	0x0000a420


	//   ....[102]....
        /*0458*/ 	.word	0x0000a490


	//   ....[103]....
        /*045c*/ 	.word	0x0000a500


	//   ....[104]....
        /*0460*/ 	.word	0x0000a650


	//   ....[105]....
        /*0464*/ 	.word	0x0000a6c0


	//   ....[106]....
        /*0468*/ 	.word	0x0000a730


	//   ....[107]....
        /*046c*/ 	.word	0x0000a7a0


	//   ....[108]....
        /*0470*/ 	.word	0x0000a8c0


	//   ....[109]....
        /*0474*/ 	.word	0x0000a930


	//   ....[110]....
        /*0478*/ 	.word	0x0000a9a0


	//   ....[111]....
        /*047c*/ 	.word	0x0000aa10


	//   ....[112]....
        /*0480*/ 	.word	0x0000ab50


	//   ....[113]....
        /*0484*/ 	.word	0x0000abc0


	//   ....[114]....
        /*0488*/ 	.word	0x0000ac30


	//   ....[115]....
        /*048c*/ 	.word	0x0000aca0


	//   ....[116]....
        /*0490*/ 	.word	0x0000ade0


	//   ....[117]....
        /*0494*/ 	.word	0x0000ae50


	//   ....[118]....
        /*0498*/ 	.word	0x0000aec0


	//   ....[119]....
        /*049c*/ 	.word	0x0000af30


	//   ....[120]....
        /*04a0*/ 	.word	0x0000af90


	//   ....[121]....
        /*04a4*/ 	.word	0x0000b000


	//   ....[122]....
        /*04a8*/ 	.word	0x0000b070


	//   ....[123]....
        /*04ac*/ 	.word	0x0000b0e0


	//   ....[124]....
        /*04b0*/ 	.word	0x0000b160


	//   ....[125]....
        /*04b4*/ 	.word	0x0000b1d0


	//   ....[126]....
        /*04b8*/ 	.word	0x0000b240


	//   ....[127]....
        /*04bc*/ 	.word	0x0000b2b0


	//   ....[128]....
        /*04c0*/ 	.word	0x0000b330


	//   ....[129]....
        /*04c4*/ 	.word	0x0000b3b0


	//   ....[130]....
        /*04c8*/ 	.word	0x0000b420


	//   ....[131]....
        /*04cc*/ 	.word	0x0000b490


	//   ....[132]....
        /*04d0*/ 	.word	0x0000b500


	//   ....[133]....
        /*04d4*/ 	.word	0x0000b570


	//   ....[134]....
        /*04d8*/ 	.word	0x0000b5e0


	//   ....[135]....
        /*04dc*/ 	.word	0x0000b650


	//   ....[136]....
        /*04e0*/ 	.word	0x0000b6c0


	//   ....[137]....
        /*04e4*/ 	.word	0x0000b740


	//   ....[138]....
        /*04e8*/ 	.word	0x0000b7b0


	//   ....[139]....
        /*04ec*/ 	.word	0x0000b820


	//   ....[140]....
        /*04f0*/ 	.word	0x0000b890


	//   ....[141]....
        /*04f4*/ 	.word	0x0000b900


	//   ....[142]....
        /*04f8*/ 	.word	0x0000b970


	//   ....[143]....
        /*04fc*/ 	.word	0x0000b9e0


	//   ....[144]....
        /*0500*/ 	.word	0x0000ba50


	//   ....[145]....
        /*0504*/ 	.word	0x0000bad0


	//   ....[146]....
        /*0508*/ 	.word	0x0000bb40


	//   ....[147]....
        /*050c*/ 	.word	0x0000bbb0


	//   ....[148]....
        /*0510*/ 	.word	0x0000bc20


	//   ....[149]....
        /*0514*/ 	.word	0x0000bc90


	//   ....[150]....
        /*0518*/ 	.word	0x0000bd00


	//   ....[151]....
        /*051c*/ 	.word	0x0000bd70


	//   ....[152]....
        /*0520*/ 	.word	0x0000bde0


	//   ....[153]....
        /*0524*/ 	.word	0x0000be50


	//   ....[154]....
        /*0528*/ 	.word	0x0000bec0


	//   ....[155]....
        /*052c*/ 	.word	0x0000bf30


	//   ....[156]....
        /*0530*/ 	.word	0x0000c010


	//   ....[157]....
        /*0534*/ 	.word	0x0000c080


	//   ....[158]....
        /*0538*/ 	.word	0x0000c0f0


	//   ....[159]....
        /*053c*/ 	.word	0x0000c160


	//----- nvinfo : EIATTR_EXIT_INSTR_OFFSETS
	.align		4
.L_2345:
        /*0540*/ 	.byte	0x04, 0x1c
        /*0542*/ 	.short	(.L_2347 - .L_2346)


	//   ....[0]....
.L_2346:
        /*0544*/ 	.word	0x0000a0a0


	//   ....[1]....
        /*0548*/ 	.word	0x0000a340


	//----- nvinfo : EIATTR_MAX_THREADS
	.align		4
.L_2347:
        /*054c*/ 	.byte	0x04, 0x05
        /*054e*/ 	.short	(.L_2349 - .L_2348)
.L_2348:
        /*0550*/ 	.word	0x00000040
        /*0554*/ 	.word	0x00000001
        /*0558*/ 	.word	0x00000001


	//----- nvinfo : EIATTR_CRS_STACK_SIZE
	.align		4
.L_2349:
        /*055c*/ 	.byte	0x04, 0x1e
        /*055e*/ 	.short	(.L_2351 - .L_2350)
.L_2350:
        /*0560*/ 	.word	0x00000000
.L_2351:


//--------------------- .nv.info._Z25selective_scan_bwd_kernelI32Selective_Scan_bwd_kernel_traitsILi64ELi16ELb1ELb1ELb0ELb0ELb1EfN3c107complexIfEEEEv12SSMParamsBwd --------------------------
	.section	.nv.info._Z25selective_scan_bwd_kernelI32Selective_Scan_bwd_kernel_traitsILi64ELi16ELb1ELb1ELb0ELb0ELb1EfN3c107complexIfEEEEv12SSMParamsBwd,"",@"SHT_CUDA_INFO"
	.sectionflags	@""
	.align	4


	//----- nvinfo : EIATTR_CUDA_API_VERSION
	.align		4
        /*0000*/ 	.byte	0x04, 0x37
        /*0002*/ 	.short	(.L_2353 - .L_2352)
.L_2352:
        /*0004*/ 	.word	0x00000082


	//----- nvinfo : EIATTR_SW2861232_WAR
	.align		4
.L_2353:
        /*0008*/ 	.byte	0x01, 0x35
	.zero		2


	//----- nvinfo : EIATTR_PARAM_CBANK
	.align		4
        /*000c*/ 	.byte	0x04, 0x0a
        /*000e*/ 	.short	(.L_2355 - .L_2354)
	.align		4
.L_2354:
        /*0010*/ 	.word	index@(.nv.constant0._Z25selective_scan_bwd_kernelI32Selective_Scan_bwd_kernel_traitsILi64ELi16ELb1ELb1ELb0ELb0ELb1EfN3c107complexIfEEEEv12SSMParamsBwd)
        /*0014*/ 	.short	0x0160
        /*0016*/ 	.short	0x01f0


	//----- nvinfo : EIATTR_CBANK_PARAM_SIZE
	.align		4
.L_2355:
        /*0018*/ 	.byte	0x03, 0x19
        /*001a*/ 	.short	0x01f0


	//----- nvinfo : EIATTR_KPARAM_INFO
	.align		4
        /*001c*/ 	.byte	0x04, 0x17
        /*001e*/ 	.short	(.L_2357 - .L_2356)
.L_2356:
        /*0020*/ 	.word	0x00000000
        /*0024*/ 	.short	0x0000
        /*0026*/ 	.short	0x0000
        /*0028*/ 	.byte	0x00, 0xf0, 0xc1, 0x07


	//----- nvinfo : EIATTR_MAXREG_COUNT
	.align		4
.L_2357:
        /*002c*/ 	.byte	0x03, 0x1b
        /*002e*/ 	.short	0x00ff


	//----- nvinfo : EIATTR_NUM_BARRIERS
	.align		4
        /*0030*/ 	.byte	0x02, 0x4c
        /*0032*/ 	.byte	0x01
	.zero		1


	//----- nvinfo : EIATTR_ANNOTATIONS
	.align		4
        /*0034*/ 	.byte	0x04, 0x55
        /*0036*/ 	.short	(.L_2359 - .L_2358)


	//   ....[0]....
.L_2358:
        /*0038*/ 	.word	0x00000001
        /*003c*/ 	.byte	0x40, 0x02, 0x00, 0x00, 0x01, 0x00, 0x00, 0x00, 0x70, 0x02, 0x00, 0x00, 0x01, 0x00, 0x00, 0x00
        /*004c*/ 	.byte	0xc0, 0x09, 0x00, 0x00, 0x01, 0x00, 0x00, 0x00, 0xe0, 0x09, 0x00, 0x00, 0x01, 0x00, 0x00, 0x00
        /*005c*/ 	.byte	0x50, 0x0a, 0x00, 0x00, 0x01, 0x00, 0x00, 0x00, 0x00, 0x24, 0x00, 0x00, 0x01, 0x00, 0x00, 0x00
        /*006c*/ 	.byte	0xc0, 0xa8, 0x00, 0x00, 0x01, 0x00, 0x00, 0x00, 0x50, 0xae, 0x00, 0x00, 0x01, 0x00, 0x00, 0x00
        /*007c*/ 	.byte	0xd0, 0xae, 0x00, 0x00, 0x01, 0x00, 0x00, 0x00, 0xb0, 0xb0, 0x00, 0x00


	//----- nvinfo : EIATTR_MERCURY_ISA_VERSION
	.align		4
.L_2359:
        /*0088*/ 	.byte	0x03, 0x5f
        /*008a*/ 	.short	0x0000


	//----- nvinfo : EIATTR_COOP_GROUP_MASK_REGIDS
	.align		4
        /*008c*/ 	.byte	0x04, 0x29
        /*008e*/ 	.short	(.L_2361 - .L_2360)


	//   ....[0]....
.L_2360:
        /*0090*/ 	.word	0xffffffff


	//   ....[1]....
        /*0094*/ 	.word	0xffffffff


	//   ....[2]....
        /*0098*/ 	.word	0xffffffff


	//   ....[3]....
        /*009c*/ 	.word	0xffffffff


	//   ....[4]....
        /*00a0*/ 	.word	0xffffffff


	//   ....[5]....
        /*00a4*/ 	.word	0xffffffff


	//   ....[6]....
        /*00a8*/ 	.word	0xffffffff


	//   ....[7]....
        /*00ac*/ 	.word	0xffffffff


	//   ....[8]....
        /*00b0*/ 	.word	0xffffffff


	//   ....[9]....
        /*00b4*/ 	.word	0xffffffff


	//   ....[10]....
        /*00b8*/ 	.word	0xffffffff


	//   ....[11]....
        /*00bc*/ 	.word	0xffffffff


	//   ....[12]....
        /*00c0*/ 	.word	0xffffffff


	//   ....[13]....
        /*00c4*/ 	.word	0xffffffff


	//   ....[14]....
        /*00c8*/ 	.word	0xffffffff


	//   ....[15]....
        /*00cc*/ 	.word	0xffffffff


	//   ....[16]....
        /*00d0*/ 	.word	0xffffffff


	//   ....[17]....
        /*00d4*/ 	.word	0xffffffff


	//   ....[18]....
        /*00d8*/ 	.word	0xffffffff


	//   ....[19]....
        /*00dc*/ 	.word	0xffffffff


	//   ....[20]....
        /*00e0*/ 	.word	0xffffffff


	//   ....[21]....
        /*00e4*/ 	.word	0xffffffff


	//   ....[22]....
        /*00e8*/ 	.word	0xffffffff


	//   ....[23]....
        /*00ec*/ 	.word	0xffffffff


	//   ....[24]....
        /*00f0*/ 	.word	0xffffffff


	//   ....[25]....
        /*00f4*/ 	.word	0xffffffff


	//   ....[26]....
        /*00f8*/ 	.word	0xffffffff


	//   ....[27]....
        /*00fc*/ 	.word	0xffffffff


	//   ....[28]....
        /*0100*/ 	.word	0xffffffff


	//   ....[29]....
        /*0104*/ 	.word	0xffffffff


	//   ....[30]....
        /*0108*/ 	.word	0xffffffff


	//   ....[31]....
        /*010c*/ 	.word	0xffffffff


	//   ....[32]....
        /*0110*/ 	.word	0xffffffff


	//   ....[33]....
        /*0114*/ 	.word	0xffffffff


	//   ....[34]....
        /*0118*/ 	.word	0xffffffff


	//   ....[35]....
        /*011c*/ 	.word	0xffffffff


	//   ....[36]....
        /*0120*/ 	.word	0xffffffff


	//   ....[37]....
        /*0124*/ 	.word	0xffffffff


	//   ....[38]....
        /*0128*/ 	.word	0xffffffff


	//   ....[39]....
        /*012c*/ 	.word	0xffffffff


	//   ....[40]....
        /*0130*/ 	.word	0xffffffff


	//   ....[41]....
        /*0134*/ 	.word	0xffffffff


	//   ....[42]....
        /*0138*/ 	.word	0xffffffff


	//   ....[43]....
        /*013c*/ 	.word	0xffffffff


	//   ....[44]....
        /*0140*/ 	.word	0xffffffff


	//   ....[45]....
        /*0144*/ 	.word	0xffffffff


	//   ....[46]....
        /*0148*/ 	.word	0xffffffff


	//   ....[47]....
        /*014c*/ 	.word	0xffffffff


	//   ....[48]....
        /*0150*/ 	.word	0xffffffff


	//   ....[49]....
        /*0154*/ 	.word	0xffffffff


	//   ....[50]....
        /*0158*/ 	.word	0xffffffff


	//   ....[51]....
        /*015c*/ 	.word	0xffffffff


	//   ....[52]....
        /*0160*/ 	.word	0xffffffff


	//   ....[53]....
        /*0164*/ 	.word	0xffffffff


	//   ....[54]....
        /*0168*/ 	.word	0xffffffff


	//   ....[55]....
        /*016c*/ 	.word	0xffffffff


	//   ....[56]....
        /*0170*/ 	.word	0xffffffff


	//   ....[57]....
        /*0174*/ 	.word	0xffffffff


	//   ....[58]....
        /*0178*/ 	.word	0xffffffff


	//   ....[59]....
        /*017c*/ 	.word	0xffffffff


	//   ....[60]....
        /*0180*/ 	.word	0xffffffff


	//   ....[61]....
        /*0184*/ 	.word	0xffffffff


	//   ....[62]....
        /*0188*/ 	.word	0xffffffff


	//   ....[63]....
        /*018c*/ 	.word	0xffffffff


	//   ....[64]....
        /*0190*/ 	.word	0xffffffff


	//   ....[65]....
        /*0194*/ 	.word	0xffffffff


	//   ....[66]....
        /*0198*/ 	.word	0xffffffff


	//   ....[67]....
        /*019c*/ 	.word	0xffffffff


	//   ....[68]....
        /*01a0*/ 	.word	0xffffffff


	//   ....[69]....
        /*01a4*/ 	.word	0xffffffff


	//   ....[70]....
        /*01a8*/ 	.word	0xffffffff


	//   ....[71]....
        /*01ac*/ 	.word	0xffffffff


	//   ....[72]....
        /*01b0*/ 	.word	0xffffffff


	//   ....[73]....
        /*01b4*/ 	.word	0xffffffff


	//   ....[74]....
        /*01b8*/ 	.word	0xffffffff


	//   ....[75]....
        /*01bc*/ 	.word	0xffffffff


	//   ....[76]....
        /*01c0*/ 	.word	0xffffffff


	//   ....[77]....
        /*01c4*/ 	.word	0xffffffff


	//   ....[78]....
        /*01c8*/ 	.word	0xffffffff


	//   ....[79]....
        /*01cc*/ 	.word	0xffffffff


	//   ....[80]....
        /*01d0*/ 	.word	0xffffffff


	//   ....[81]....
        /*01d4*/ 	.word	0xffffffff


	//   ....[82]....
        /*01d8*/ 	.word	0xffffffff


	//   ....[83]....
        /*01dc*/ 	.word	0xffffffff


	//   ....[84]....
        /*01e0*/ 	.word	0xffffffff


	//   ....[85]....
        /*01e4*/ 	.word	0xffffffff


	//   ....[86]....
        /*01e8*/ 	.word	0xffffffff


	//   ....[87]....
        /*01ec*/ 	.word	0xffffffff


	//   ....[88]....
        /*01f0*/ 	.word	0xffffffff


	//   ....[89]....
        /*01f4*/ 	.word	0xffffffff


	//   ....[90]....
        /*01f8*/ 	.word	0xffffffff


	//   ....[91]....
        /*01fc*/ 	.word	0xffffffff


	//   ....[92]....
        /*0200*/ 	.word	0xffffffff


	//   ....[93]....
        /*0204*/ 	.word	0xffffffff


	//   ....[94]....
        /*0208*/ 	.word	0xffffffff


	//   ....[95]....
        /*020c*/ 	.word	0xffffffff


	//   ....[96]....
        /*0210*/ 	.word	0xffffffff


	//   ....[97]....
        /*0214*/ 	.word	0xffffffff


	//   ....[98]....
        /*0218*/ 	.word	0xffffffff


	//   ....[99]....
        /*021c*/ 	.word	0xffffffff


	//   ....[100]....
        /*0220*/ 	.word	0xffffffff


	//   ....[101]....
        /*0224*/ 	.word	0xffffffff


	//   ....[102]....
        /*0228*/ 	.word	0xffffffff


	//   ....[103]....
        /*022c*/ 	.word	0xffffffff


	//   ....[104]....
        /*0230*/ 	.word	0xffffffff


	//   ....[105]....
        /*0234*/ 	.word	0xffffffff


	//   ....[106]....
        /*0238*/ 	.word	0xffffffff


	//   ....[107]....
        /*023c*/ 	.word	0xffffffff


	//   ....[108]....
        /*0240*/ 	.word	0xffffffff


	//   ....[109]....
        /*0244*/ 	.word	0xffffffff


	//   ....[110]....
        /*0248*/ 	.word	0xffffffff


	//   ....[111]....
        /*024c*/ 	.word	0xffffffff


	//   ....[112]....
        /*0250*/ 	.word	0xffffffff


	//   ....[113]....
        /*0254*/ 	.word	0xffffffff


	//   ....[114]....
        /*0258*/ 	.word	0xffffffff


	//   ....[115]....
        /*025c*/ 	.word	0xffffffff


	//   ....[116]....
        /*0260*/ 	.word	0xffffffff


	//   ....[117]....
        /*0264*/ 	.word	0xffffffff


	//   ....[118]....
        /*0268*/ 	.word	0xffffffff


	//   ....[119]....
        /*026c*/ 	.word	0xffffffff


	//   ....[120]....
        /*0270*/ 	.word	0xffffffff


	//   ....[121]....
        /*0274*/ 	.word	0xffffffff


	//   ....[122]....
        /*0278*/ 	.word	0xffffffff


	//   ....[123]....
        /*027c*/ 	.word	0xffffffff


	//   ....[124]....
        /*0280*/ 	.word	0xffffffff


	//   ....[125]....
        /*0284*/ 	.word	0xffffffff


	//   ....[126]....
        /*0288*/ 	.word	0xffffffff


	//   ....[127]....
        /*028c*/ 	.word	0xffffffff


	//   ....[128]....
        /*0290*/ 	.word	0xffffffff


	//   ....[129]....
        /*0294*/ 	.word	0xffffffff


	//   ....[130]....
        /*0298*/ 	.word	0xffffffff


	//   ....[131]....
        /*029c*/ 	.word	0xffffffff


	//   ....[132]....
        /*02a0*/ 	.word	0xffffffff


	//   ....[133]....
        /*02a4*/ 	.word	0xffffffff


	//   ....[134]....
        /*02a8*/ 	.word	0xffffffff


	//   ....[135]....
        /*02ac*/ 	.word	0xffffffff


	//   ....[136]....
        /*02b0*/ 	.word	0xffffffff


	//   ....[137]....
        /*02b4*/ 	.word	0xffffffff


	//   ....[138]....
        /*02b8*/ 	.word	0xffffffff


	//   ....[139]....
        /*02bc*/ 	.word	0xffffffff


	//   ....[140]....
        /*02c0*/ 	.word	0xffffffff


	//   ....[141]....
        /*02c4*/ 	.word	0xffffffff


	//   ....[142]....
        /*02c8*/ 	.word	0xffffffff


	//   ....[143]....
        /*02cc*/ 	.word	0xffffffff


	//   ....[144]....
        /*02d0*/ 	.word	0xffffffff


	//   ....[145]....
        /*02d4*/ 	.word	0xffffffff


	//   ....[146]....
        /*02d8*/ 	.word	0xffffffff


	//   ....[147]....
        /*02dc*/ 	.word	0xffffffff


	//   ....[148]....
        /*02e0*/ 	.word	0xffffffff


	//   ....[149]....
        /*02e4*/ 	.word	0xffffffff


	//   ....[150]....
        /*02e8*/ 	.word	0xffffffff


	//   ....[151]....
        /*02ec*/ 	.word	0xffffffff


	//   ....[152]....
        /*02f0*/ 	.word	0xffffffff


	//   ....[153]....
        /*02f4*/ 	.word	0xffffffff


	//   ....[154]....
        /*02f8*/ 	.word	0xffffffff


	//   ....[155]....
        /*02fc*/ 	.word	0xffffffff


	//   ....[156]....
        /*0300*/ 	.word	0xffffffff


	//   ....[157]....
        /*0304*/ 	.word	0xffffffff


	//   ....[158]....
        /*0308*/ 	.word	0xffffffff


	//   ....[159]....
        /*030c*/ 	.word	0xffffffff


	//   ....[160]....
        /*0310*/ 	.word	0xffffffff


	//   ....[161]....
        /*0314*/ 	.word	0xffffffff


	//   ....[162]....
        /*0318*/ 	.word	0xffffffff


	//   ....[163]....
        /*031c*/ 	.word	0xffffffff


	//----- nvinfo : EIATTR_COOP_GROUP_INSTR_OFFSETS
	.align		4
.L_2361:
        /*0320*/ 	.byte	0x04, 0x28
        /*0322*/ 	.short	(.L_2363 - .L_2362)


	//   ....[0]....
.L_2362:
        /*0324*/ 	.word	0x00000ba0


	//   ....[1]....
        /*0328*/ 	.word	0x00000cb0


	//   ....[2]....
        /*032c*/ 	.word	0x00000ec0


	//   ....[3]....
        /*0330*/ 	.word	0x00001090


	//   ....[4]....
        /*0334*/ 	.word	0x000016b0


	//   ....[5]....
        /*0338*/ 	.word	0x00001d00


	//   ....[6]....
        /*033c*/ 	.word	0x00002140


	//   ....[7]....
        /*0340*/ 	.word	0x00003320


	//   ....[8]....
        /*0344*/ 	.word	0x000049e0


	//   ....[9]....
        /*0348*/ 	.word	0x00004a00


	//   ....[10]....
        /*034c*/ 	.word	0x00004a20


	//   ....[11]....
        /*0350*/ 	.word	0x00004a30


	//   ....[12]....
        /*0354*/ 	.word	0x00004ab0


	//   ....[13]....
        /*0358*/ 	.word	0x00004ae0


	//   ....[14]....
        /*035c*/ 	.word	0x00004b20


	//   ....[15]....
        /*0360*/ 	.word	0x00004b30


	//   ....[16]....
        /*0364*/ 	.word	0x00004bb0


	//   ....[17]....
        /*0368*/ 	.word	0x00004bd0


	//   ....[18]....
        /*036c*/ 	.word	0x00004c10


	//   ....[19]....
        /*0370*/ 	.word	0x00004c30


	//   ....[20]....
        /*0374*/ 	.word	0x00004cc0


	//   ....[21]....
        /*0378*/ 	.word	0x00004d00


	//   ....[22]....
        /*037c*/ 	.word	0x00004d20


	//   ....[23]....
        /*0380*/ 	.word	0x00004d30


	//   ....[24]....
        /*0384*/ 	.word	0x00004e00


	//   ....[25]....
        /*0388*/ 	.word	0x00004e10


	//   ....[26]....
        /*038c*/ 	.word	0x00004e20


	//   ....[27]....
        /*0390*/ 	.word	0x00004e30


	//   ....[28]....
        /*0394*/ 	.word	0x00004f70


	//   ....[29]....
        /*0398*/ 	.word	0x00004fc0


	//   ....[30]....
        /*039c*/ 	.word	0x00005010


	//   ....[31]....
        /*03a0*/ 	.word	0x00005060


	//   ....[32]....
        /*03a4*/ 	.word	0x00005080


	//   ....[33]....
        /*03a8*/ 	.word	0x00005090


	//   ....[34]....
        /*03ac*/ 	.word	0x000050a0


	//   ....[35]....
        /*03b0*/ 	.word	0x000050b0


	//   ....[36]....
        /*03b4*/ 	.word	0x000050c0


	//   ....[37]....
        /*03b8*/ 	.word	0x000050d0


	//   ....[38]....
        /*03bc*/ 	.word	0x000050e0


	//   ....[39]....
        /*03c0*/ 	.word	0x000050f0


	//   ....[40]....
        /*03c4*/ 	.word	0x00006430


	//   ....[41]....
        /*03c8*/ 	.word	0x00006450


	//   ....[42]....
        /*03cc*/ 	.word	0x00006460


	//   ....[43]....
        /*03d0*/ 	.word	0x00006470


	//   ....[44]....
        /*03d4*/ 	.word	0x00006590


	//   ....[45]....
        /*03d8*/ 	.word	0x000065a0


	//   ....[46]....
        /*03dc*/ 	.word	0x000065b0


	//   ....[47]....
        /*03e0*/ 	.word	0x000065c0


	//   ....[48]....
        /*03e4*/ 	.word	0x000066e0


	//   ....[49]....
        /*03e8*/ 	.word	0x00006700


	//   ....[50]....
        /*03ec*/ 	.word	0x00006710


	//   ....[51]....
        /*03f0*/ 	.word	0x00006720


	//   ....[52]....
        /*03f4*/ 	.word	0x00006840


	//   ....[53]....
        /*03f8*/ 	.word	0x00006850


	//   ....[54]....
        /*03fc*/ 	.word	0x00006860


	//   ....[55]....
        /*0400*/ 	.word	0x00006870


	//   ....[56]....
        /*0404*/ 	.word	0x00006990


	//   ....[57]....
        /*0408*/ 	.word	0x000069b0


	//   ....[58]....
        /*040c*/ 	.word	0x000069c0


	//   ....[59]....
        /*0410*/ 	.word	0x000069d0


	//   ....[60]....
        /*0414*/ 	.word	0x00006ad0


	//   ....[61]....
        /*0418*/ 	.word	0x00006ae0


	//   ....[62]....
        /*041c*/ 	.word	0x00006af0


	//   ....[63]....
        /*0420*/ 	.word	0x00006b00


	//   ....[64]....
        /*0424*/ 	.word	0x00006b10


	//   ....[65]....
        /*0428*/ 	.word	0x00006b20


	//   ....[66]....
        /*042c*/ 	.word	0x00006b40


	//   ....[67]....
        /*0430*/ 	.word	0x00006b70


	//   ....[68]....
        /*0434*/ 	.word	0x00006ba0


	//   ....[69]....
        /*0438*/ 	.word	0x00006bb0


	//   ....[70]....
        /*043c*/ 	.word	0x00006bc0


	//   ....[71]....
        /*0440*/ 	.word	0x00006bd0


	//   ....[72]....
        /*0444*/ 	.word	0x00009de0


	//   ....[73]....
        /*0448*/ 	.word	0x00009e20


	//   ....[74]....
        /*044c*/ 	.word	0x00009e60


	//   ....[75]....
        /*0450*/ 	.word	0x00009ea0


	//   ....[76]....
        /*0454*/ 	.word	0x00009f60


	//   ....[77]....
        /*0458*/ 	.word	0x00009f90


	//   ....[78]....
        /*045c*/ 	.word	0x00009fc0


	//   ....[79]....
        /*0460*/ 	.word	0x00009ff0


	//   ....[80]....
        /*0464*/ 	.word	0x0000a090


	//   ....[81]....
        /*0468*/ 	.word	0x0000a0c0


	//   ....[82]....
        /*046c*/ 	.word	0x0000a0f0


	//   ....[83]....
        /*0470*/ 	.word	0x0000a120


	//   ....[84]....
        /*0474*/ 	.word	0x0000a1c0


	//   ....[85]....
        /*0478*/ 	.word	0x0000a1f0


	//   ....[86]....
        /*047c*/ 	.word	0x0000a220


	//   ....[87]....
        /*0480*/ 	.word	0x0000a250


	//   ....[88]....
        /*0484*/ 	.word	0x0000a2f0


	//   ....[89]....
        /*0488*/ 	.word	0x0000a340


	//   ....[90]....
        /*048c*/ 	.word	0x0000a370


	//   ....[91]....
        /*0490*/ 	.word	0x0000a3a0


	//   ....[92]....
        /*0494*/ 	.word	0x0000aa60


	//   ....[93]....
        /*0498*/ 	.word	0x0000acc0


	//   ....[94]....
        /*049c*/ 	.word	0x0000af60


	//   ....[95]....
        /*04a0*/ 	.word	0x0000af80


	//   ....[96]....
        /*04a4*/ 	.word	0x0000afa0


	//   ....[97]....
        /*04a8*/ 	.word	0x0000afc0


	//   ....[98]....
        /*04ac*/ 	.word	0x0000afe0


	//   ....[99]....
        /*04b0*/ 	.word	0x0000b130


	//   ....[100]....
        /*04b4*/ 	.word	0x0000b150


	//   ....[101]....
        /*04b8*/ 	.word	0x0000b170


	//   ....[102]....
        /*04bc*/ 	.word	0x0000b1a0


	//   ....[103]....
        /*04c0*/ 	.word	0x0000b1c0


	//   ....[104]....
        /*04c4*/ 	.word	0x0000b5b0


	//   ....[105]....
        /*04c8*/ 	.word	0x0000b630


	//   ....[106]....
        /*04cc*/ 	.word	0x0000b6a0


	//   ....[107]....
        /*04d0*/ 	.word	0x0000b710


	//   ....[108]....
        /*04d4*/ 	.word	0x0000b860


	//   ....[109]....
        /*04d8*/ 	.word	0x0000b8d0


	//   ....[110]....
        /*04dc*/ 	.word	0x0000b940


	//   ....[111]....
        /*04e0*/ 	.word	0x0000b9b0


	//   ....[112]....
        /*04e4*/ 	.word	0x0000baf0


	//   ....[113]....
        /*04e8*/ 	.word	0x0000bb60


	//   ....[114]....
        /*04ec*/ 	.word	0x0000bbd0


	//   ....[115]....
        /*04f0*/ 	.word	0x0000bc40


	//   ....[116]....
        /*04f4*/ 	.word	0x0000bd60


	//   ....[117]....
        /*04f8*/ 	.word	0x0000bdd0


	//   ....[118]....
        /*04fc*/ 	.word	0x0000be40


	//   ....[119]....
        /*0500*/ 	.word	0x0000beb0


	//   ....[120]....
        /*0504*/ 	.word	0x0000bff0


	//   ....[121]....
        /*0508*/ 	.word	0x0000c060


	//   ....[122]....
        /*050c*/ 	.word	0x0000c0d0


	//   ....[123]....
        /*0510*/ 	.word	0x0000c140


	//   ....[124]....
        /*0514*/ 	.word	0x0000c1b0


	//   ....[125]....
        /*0518*/ 	.word	0x0000c220


	//   ....[126]....
        /*051c*/ 	.word	0x0000c290


	//   ....[127]....
        /*0520*/ 	.word	0x0000c300


	//   ....[128]....
        /*0524*/ 	.word	0x0000c370


	//   ....[129]....
        /*0528*/ 	.word	0x0000c3c0


	//   ....[130]....
        /*052c*/ 	.word	0x0000c410


	//   ....[131]....
        /*0530*/ 	.word	0x0000c460


	//   ....[132]....
        /*0534*/ 	.word	0x0000c4d0


	//   ....[133]....
        /*0538*/ 	.word	0x0000c550


	//   ....[134]....
        /*053c*/ 	.word	0x0000c5c0


	//   ....[135]....
        /*0540*/ 	.word	0x0000c630


	//   ....[136]....
        /*0544*/ 	.word	0x0000c6a0


	//   ....[137]....
        /*0548*/ 	.word	0x0000c710


	//   ....[138]....
        /*054c*/ 	.word	0x0000c780


	//   ....[139]....
        /*0550*/ 	.word	0x0000c7f0


	//   ....[140]....
        /*0554*/ 	.word	0x0000c860


	//   ....[141]....
        /*0558*/ 	.word	0x0000c8e0


	//   ....[142]....
        /*055c*/ 	.word	0x0000c950


	//   ....[143]....
        /*0560*/ 	.word	0x0000c9c0


	//   ....[144]....
        /*0564*/ 	.word	0x0000ca30


	//   ....[145]....
        /*0568*/ 	.word	0x0000caa0


	//   ....[146]....
        /*056c*/ 	.word	0x0000cb10


	//   ....[147]....
        /*0570*/ 	.word	0x0000cb80


	//   ....[148]....
        /*0574*/ 	.word	0x0000cbf0


	//   ....[149]....
        /*0578*/ 	.word	0x0000cc70


	//   ....[150]....
        /*057c*/ 	.word	0x0000cce0


	//   ....[151]....
        /*0580*/ 	.word	0x0000cd50


	//   ....[152]....
        /*0584*/ 	.word	0x0000cda0


	//   ....[153]....
        /*0588*/ 	.word	0x0000cdf0


	//   ....[154]....
        /*058c*/ 	.word	0x0000ce40


	//   ....[155]....
        /*0590*/ 	.word	0x0000ce90


	//   ....[156]....
        /*0594*/ 	.word	0x0000cf00


	//   ....[157]....
        /*0598*/ 	.word	0x0000cf70


	//   ....[158]....
        /*059c*/ 	.word	0x0000cfe0


	//   ....[159]....
        /*05a0*/ 	.word	0x0000d050


	//   ....[160]....
        /*05a4*/ 	.word	0x0000d110


	//   ....[161]....
        /*05a8*/ 	.word	0x0000d160


	//   ....[162]....
        /*05ac*/ 	.word	0x0000d1b0


	//   ....[163]....
        /*05b0*/ 	.word	0x0000d200


	//----- nvinfo : EIATTR_EXIT_INSTR_OFFSETS
	.align		4
.L_2363:
        /*05b4*/ 	.byte	0x04, 0x1c
        /*05b6*/ 	.short	(.L_2365 - .L_2364)


	//   ....[0]....
.L_2364:
        /*05b8*/ 	.word	0x0000b2b0


	//   ....[1]....
        /*05bc*/ 	.word	0x0000b550


	//----- nvinfo : EIATTR_MAX_THREADS
	.align		4
.L_2365:
        /*05c0*/ 	.byte	0x04, 0x05
        /*05c2*/ 	.short	(.L_2367 - .L_2366)
.L_2366:
        /*05c4*/ 	.word	0x00000040
        /*05c8*/ 	.word	0x00000001
        /*05cc*/ 	.word	0x00000001


	//----- nvinfo : EIATTR_CRS_STACK_SIZE
	.align		4
.L_2367:
        /*05d0*/ 	.byte	0x04, 0x1e
        /*05d2*/ 	.short	(.L_2369 - .L_2368)
.L_2368:
        /*05d4*/ 	.word	0x00000000
.L_2369:


//--------------------- .nv.info._Z25selective_scan_bwd_kernelI32Selective_Scan_bwd_kernel_traitsILi64ELi16ELb1ELb1ELb0ELb1ELb0EfN3c107complexIfEEEEv12SSMParamsBwd --------------------------
	.section	.nv.info._Z25selective_scan_bwd_kernelI32Selective_Scan_bwd_kernel_traitsILi64ELi16ELb1ELb1ELb0ELb1ELb0EfN3c107complexIfEEEEv12SSMParamsBwd,"",@"SHT_CUDA_INFO"
	.sectionflags	@""
	.align	4


	//----- nvinfo : EIATTR_CUDA_API_VERSION
	.align		4
        /*0000*/ 	.byte	0x04, 0x37
        /*0002*/ 	.short	(.L_2371 - .L_2370)
.L_2370:
        /*0004*/ 	.word	0x00000082


	//----- nvinfo : EIATTR_SW2861232_WAR
	.align		4
.L_2371:
        /*0008*/ 	.byte	0x01, 0x35
	.zero		2


	//----- nvinfo : EIATTR_PARAM_CBANK
	.align		4
        /*000c*/ 	.byte	0x04, 0x0a
        /*000e*/ 	.short	(.L_2373 - .L_2372)
	.align		4
.L_2372:
        /*0010*/ 	.word	index@(.nv.constant0._Z25selective_scan_bwd_kernelI32Selective_Scan_bwd_kernel_traitsILi64ELi16ELb1ELb1ELb0ELb1ELb0EfN3c107complexIfEEEEv12SSMParamsBwd)
        /*0014*/ 	.short	0x0160
        /*0016*/ 	.short	0x01f0


	//----- nvinfo : EIATTR_CBANK_PARAM_SIZE
	.align		4
.L_2373:
        /*0018*/ 	.byte	0x03, 0x19
        /*001a*/ 	.short	0x01f0


	//----- nvinfo : EIATTR_KPARAM_INFO
	.align		4
        /*001c*/ 	.byte	0x04, 0x17
        /*001e*/ 	.short	(.L_2375 - .L_2374)
.L_2374:
        /*0020*/ 	.word	0x00000000
        /*0024*/ 	.short	0x0000
        /*0026*/ 	.short	0x0000
        /*0028*/ 	.byte	0x00, 0xf0, 0xc1, 0x07


	//----- nvinfo : EIATTR_MAXREG_COUNT
	.align		4
.L_2375:
        /*002c*/ 	.byte	0x03, 0x1b
        /*002e*/ 	.short	0x00ff


	//----- nvinfo : EIATTR_NUM_BARRIERS
	.align		4
        /*0030*/ 	.byte	0x02, 0x4c
        /*0032*/ 	.byte	0x01
	.zero		1


	//----- nvinfo : EIATTR_MERCURY_ISA_VERSION
	.align		4
        /*0034*/ 	.byte	0x03, 0x5f
        /*0036*/ 	.short	0x0000


	//----- nvinfo : EIATTR_COOP_GROUP_MASK_REGIDS
	.align		4
        /*0038*/ 	.byte	0x04, 0x29
        /*003a*/ 	.short	(.L_2377 - .L_2376)


	//   ....[0]....
.L_2376:
        /*003c*/ 	.word	0xffffffff


	//   ....[1]....
        /*0040*/ 	.word	0xffffffff


	//   ....[2]....
        /*0044*/ 	.word	0xffffffff


	//   ....[3]....
        /*0048*/ 	.word	0xffffffff


	//   ....[4]....
        /*004c*/ 	.word	0xffffffff


	//   ....[5]....
        /*0050*/ 	.word	0xffffffff


	//   ....[6]....
        /*0054*/ 	.word	0xffffffff


	//   ....[7]....
        /*0058*/ 	.word	0xffffffff


	//   ....[8]....
        /*005c*/ 	.word	0xffffffff


	//   ....[9]....
        /*0060*/ 	.word	0xffffffff


	//   ....[10]....
        /*0064*/ 	.word	0xffffffff


	//   ....[11]....
        /*0068*/ 	.word	0xffffffff


	//   ....[12]....
        /*006c*/ 	.word	0xffffffff


	//   ....[13]....
        /*0070*/ 	.word	0xffffffff


	//   ....[14]....
        /*0074*/ 	.word	0xffffffff


	//   ....[15]....
        /*0078*/ 	.word	0xffffffff


	//   ....[16]....
        /*007c*/ 	.word	0xffffffff


	//   ....[17]....
        /*0080*/ 	.word	0xffffffff


	//   ....[18]....
        /*0084*/ 	.word	0xffffffff


	//   ....[19]....
        /*0088*/ 	.word	0xffffffff


	//   ....[20]....
        /*008c*/ 	.word	0xffffffff


	//   ....[21]....
        /*0090*/ 	.word	0xffffffff


	//   ....[22]....
        /*0094*/ 	.word	0xffffffff


	//   ....[23]....
        /*0098*/ 	.word	0xffffffff


	//   ....[24]....
        /*009c*/ 	.word	0xffffffff


	//   ....[25]....
        /*00a0*/ 	.word	0xffffffff


	//   ....[26]....
        /*00a4*/ 	.word	0xffffffff


	//   ....[27]....
        /*00a8*/ 	.word	0xffffffff


	//   ....[28]....
        /*00ac*/ 	.word	0xffffffff


	//   ....[29]....
        /*00b0*/ 	.word	0xffffffff


	//   ....[30]....
        /*00b4*/ 	.word	0xffffffff


	//   ....[31]....
        /*00b8*/ 	.word	0xffffffff


	//   ....[32]....
        /*00bc*/ 	.word	0xffffffff


	//   ....[33]....
        /*00c0*/ 	.word	0xffffffff


	//   ....[34]....
        /*00c4*/ 	.word	0xffffffff


	//   ....[35]....
        /*00c8*/ 	.word	0xffffffff


	//   ....[36]....
        /*00cc*/ 	.word	0xffffffff


	//   ....[37]....
        /*00d0*/ 	.word	0xffffffff


	//   ....[38]....
        /*00d4*/ 	.word	0xffffffff


	//   ....[39]....
        /*00d8*/ 	.word	0xffffffff


	//   ....[40]....
        /*00dc*/ 	.word	0xffffffff


	//   ....[41]....
        /*00e0*/ 	.word	0xffffffff


	//   ....[42]....
        /*00e4*/ 	.word	0xffffffff


	//   ....[43]....
        /*00e8*/ 	.word	0xffffffff


	//   ....[44]....
        /*00ec*/ 	.word	0xffffffff


	//   ....[45]....
        /*00f0*/ 	.word	0xffffffff


	//   ....[46]....
        /*00f4*/ 	.word	0xffffffff


	//   ....[47]....
        /*00f8*/ 	.word	0xffffffff


	//   ....[48]....
        /*00fc*/ 	.word	0xffffffff


	//   ....[49]....
        /*0100*/ 	.word	0xffffffff


	//   ....[50]....
        /*0104*/ 	.word	0xffffffff


	//   ....[51]....
        /*0108*/ 	.word	0xffffffff


	//   ....[52]....
        /*010c*/ 	.word	0xffffffff


	//   ....[53]....
        /*0110*/ 	.word	0xffffffff


	//   ....[54]....
        /*0114*/ 	.word	0xffffffff


	//   ....[55]....
        /*0118*/ 	.word	0xffffffff


	//   ....[56]....
        /*011c*/ 	.word	0xffffffff


	//   ....[57]....
        /*0120*/ 	.word	0xffffffff


	//   ....[58]....
        /*0124*/ 	.word	0xffffffff


	//   ....[59]....
        /*0128*/ 	.word	0xffffffff


	//   ....[60]....
        /*012c*/ 	.word	0xffffffff


	//   ....[61]....
        /*0130*/ 	.word	0xffffffff


	//   ....[62]....
        /*0134*/ 	.word	0xffffffff


	//   ....[63]....
        /*0138*/ 	.word	0xffffffff


	//   ....[64]....
        /*013c*/ 	.word	0xffffffff


	//   ....[65]....
        /*0140*/ 	.word	0xffffffff


	//   ....[66]....
        /*0144*/ 	.word	0xffffffff


	//   ....[67]....
        /*0148*/ 	.word	0xffffffff


	//   ....[68]....
        /*014c*/ 	.word	0xffffffff


	//   ....[69]....
        /*0150*/ 	.word	0xffffffff


	//   ....[70]....
        /*0154*/ 	.word	0xffffffff


	//   ....[71]....
        /*0158*/ 	.word	0xffffffff


	//   ....[72]....
        /*015c*/ 	.word	0xffffffff


	//   ....[73]....
        /*0160*/ 	.word	0xffffffff


	//   ....[74]....
        /*0164*/ 	.word	0xffffffff


	//   ....[75]....
        /*0168*/ 	.word	0xffffffff


	//   ....[76]....
        /*016c*/ 	.word	0xffffffff


	//   ....[77]....
        /*0170*/ 	.word	0xffffffff


	//   ....[78]....
        /*0174*/ 	.word	0xffffffff


	//   ....[79]....
        /*0178*/ 	.word	0xffffffff


	//   ....[80]....
        /*017c*/ 	.word	0xffffffff


	//   ....[81]....
        /*0180*/ 	.word	0xffffffff


	//   ....[82]....
        /*0184*/ 	.word	0xffffffff


	//   ....[83]....
        /*0188*/ 	.word	0xffffffff


	//   ....[84]....
        /*018c*/ 	.word	0xffffffff


	//   ....[85]....
        /*0190*/ 	.word	0xffffffff


	//   ....[86]....
        /*0194*/ 	.word	0xffffffff


	//   ....[87]....
        /*0198*/ 	.word	0xffffffff


	//   ....[88]....
        /*019c*/ 	.word	0xffffffff


	//   ....[89]....
        /*01a0*/ 	.word	0xffffffff


	//   ....[90]....
        /*01a4*/ 	.word	0xffffffff


	//   ....[91]....
        /*01a8*/ 	.word	0xffffffff


	//   ....[92]....
        /*01ac*/ 	.word	0xffffffff


	//   ....[93]....
        /*01b0*/ 	.word	0xffffffff


	//   ....[94]....
        /*01b4*/ 	.word	0xffffffff


	//   ....[95]....
        /*01b8*/ 	.word	0xffffffff


	//   ....[96]....
        /*01bc*/ 	.word	0xffffffff


	//   ....[97]....
        /*01c0*/ 	.word	0xffffffff


	//   ....[98]....
        /*01c4*/ 	.word	0xffffffff


	//   ....[99]....
        /*01c8*/ 	.word	0xffffffff


	//   ....[100]....
        /*01cc*/ 	.word	0xffffffff


	//   ....[101]....
        /*01d0*/ 	.word	0xffffffff


	//   ....[102]....
        /*01d4*/ 	.word	0xffffffff


	//   ....[103]....
        /*01d8*/ 	.word	0xffffffff


	//   ....[104]....
        /*01dc*/ 	.word	0xffffffff


	//   ....[105]....
        /*01e0*/ 	.word	0xffffffff


	//   ....[106]....
        /*01e4*/ 	.word	0xffffffff


	//   ....[107]....
        /*01e8*/ 	.word	0xffffffff


	//   ....[108]....
        /*01ec*/ 	.word	0xffffffff


	//   ....[109]....
        /*01f0*/ 	.word	0xffffffff


	//   ....[110]....
        /*01f4*/ 	.word	0xffffffff


	//   ....[111]....
        /*01f8*/ 	.word	0xffffffff


	//   ....[112]....
        /*01fc*/ 	.word	0xffffffff


	//   ....[113]....
        /*0200*/ 	.word	0xffffffff


	//   ....[114]....
        /*0204*/ 	.word	0xffffffff


	//   ....[115]....
        /*0208*/ 	.word	0xffffffff


	//   ....[116]....
        /*020c*/ 	.word	0xffffffff


	//   ....[117]....
        /*0210*/ 	.word	0xffffffff


	//   ....[118]....
        /*0214*/ 	.word	0xffffffff


	//   ....[119]....
        /*0218*/ 	.word	0xffffffff


	//   ....[120]....
        /*021c*/ 	.word	0xffffffff


	//   ....[121]....
        /*0220*/ 	.word	0xffffffff


	//   ....[122]....
        /*0224*/ 	.word	0xffffffff


	//   ....[123]....
        /*0228*/ 	.word	0xffffffff


	//   ....[124]....
        /*022c*/ 	.word	0xffffffff


	//   ....[125]....
        /*0230*/ 	.word	0xffffffff


	//   ....[126]....
        /*0234*/ 	.word	0xffffffff


	//   ....[127]....
        /*0238*/ 	.word	0xffffffff


	//   ....[128]....
        /*023c*/ 	.word	0xffffffff


	//   ....[129]....
        /*0240*/ 	.word	0xffffffff


	//   ....[130]....
        /*0244*/ 	.word	0xffffffff


	//   ....[131]....
        /*0248*/ 	.word	0xffffffff


	//   ....[132]....
        /*024c*/ 	.word	0xffffffff


	//   ....[133]....
        /*0250*/ 	.word	0xffffffff


	//   ....[134]....
        /*0254*/ 	.word	0xffffffff


	//   ....[135]....
        /*0258*/ 	.word	0xffffffff


	//   ....[136]....
        /*025c*/ 	.word	0xffffffff


	//   ....[137]....
        /*0260*/ 	.word	0xffffffff


	//   ....[138]....
        /*0264*/ 	.word	0xffffffff


	//   ....[139]....
        /*0268*/ 	.word	0xffffffff


	//   ....[140]....
        /*026c*/ 	.word	0xffffffff


	//   ....[141]....
        /*0270*/ 	.word	0xffffffff


	//   ....[142]....
        /*0274*/ 	.word	0xffffffff


	//   ....[143]....
        /*0278*/ 	.word	0xffffffff


	//   ....[144]....
        /*027c*/ 	.word	0xffffffff


	//   ....[145]....
        /*0280*/ 	.word	0xffffffff


	//   ....[146]....
        /*0284*/ 	.word	0xffffffff


	//   ....[147]....
        /*0288*/ 	.word	0xffffffff


	//   ....[148]....
        /*028c*/ 	.word	0xffffffff


	//   ....[149]....
        /*0290*/ 	.word	0xffffffff


	//   ....[150]....
        /*0294*/ 	.word	0xffffffff


	//   ....[151]....
        /*0298*/ 	.word	0xffffffff


	//   ....[152]....
        /*029c*/ 	.word	0xffffffff


	//   ....[153]....
        /*02a0*/ 	.word	0xffffffff


	//   ....[154]....
        /*02a4*/ 	.word	0xffffffff


	//   ....[155]....
        /*02a8*/ 	.word	0xffffffff


	//   ....[156]....
        /*02ac*/ 	.word	0xffffffff


	//   ....[157]....
        /*02b0*/ 	.word	0xffffffff


	//   ....[158]....
        /*02b4*/ 	.word	0xffffffff


	//   ....[159]....
        /*02b8*/ 	.word	0xffffffff


	//   ....[160]....
        /*02bc*/ 	.word	0xffffffff


	//----- nvinfo : EIATTR_COOP_GROUP_INSTR_OFFSETS
	.align		4
.L_2377:
        /*02c0*/ 	.byte	0x04, 0x28
        /*02c2*/ 	.short	(.L_2379 - .L_2378)


	//   ....[0]....
.L_2378:
        /*02c4*/ 	.word	0x00000bb0


	//   ....[1]....
        /*02c8*/ 	.word	0x00000cc0


	//   ....[2]....
        /*02cc*/ 	.word	0x00000ea0


	//   ....[3]....
        /*02d0*/ 	.word	0x000040d0


	//   ....[4]....
        /*02d4*/ 	.word	0x00005800


	//   ....[5]....
        /*02d8*/ 	.word	0x00005820


	//   ....[6]....
        /*02dc*/ 	.word	0x00005850


	//   ....[7]....
        /*02e0*/ 	.word	0x00005860


	//   ....[8]....
        /*02e4*/ 	.word	0x00005910


	//   ....[9]....
        /*02e8*/ 	.word	0x00005930


	//   ....[10]....
        /*02ec*/ 	.word	0x00005940


	//   ....[11]....
        /*02f0*/ 	.word	0x00005950


	//   ....[12]....
        /*02f4*/ 	.word	0x00005a10


	//   ....[13]....
        /*02f8*/ 	.word	0x00005a30


	//   ....[14]....
        /*02fc*/ 	.word	0x00005a40


	//   ....[15]....
        /*0300*/ 	.word	0x00005a50


	//   ....[16]....
        /*0304*/ 	.word	0x00005b10


	//   ....[17]....
        /*0308*/ 	.word	0x00005b30


	//   ....[18]....
        /*030c*/ 	.word	0x00005b40


	//   ....[19]....
        /*0310*/ 	.word	0x00005b50


	//   ....[20]....
        /*0314*/ 	.word	0x00005c10


	//   ....[21]....
        /*0318*/ 	.word	0x00005c30


	//   ....[22]....
        /*031c*/ 	.word	0x00005c50


	//   ....[23]....
        /*0320*/ 	.word	0x00005c60


	//   ....[24]....
        /*0324*/ 	.word	0x00005dc0


	//   ....[25]....
        /*0328*/ 	.word	0x00005e30


	//   ....[26]....
        /*032c*/ 	.word	0x00005ea0


	//   ....[27]....
        /*0330*/ 	.word	0x00005f10


	//   ....[28]....
        /*0334*/ 	.word	0x00005f30


	//   ....[29]....
        /*0338*/ 	.word	0x00005f40


	//   ....[30]....
        /*033c*/ 	.word	0x00005f50


	//   ....[31]....
        /*0340*/ 	.word	0x00005f60


	//   ....[32]....
        /*0344*/ 	.word	0x00005f70


	//   ....[33]....
        /*0348*/ 	.word	0x00005f80


	//   ....[34]....
        /*034c*/ 	.word	0x00005f90


	//   ....[35]....
        /*0350*/ 	.word	0x00005fa0


	//   ....[36]....
        /*0354*/ 	.word	0x00007290


	//   ....[37]....
        /*0358*/ 	.word	0x000072b0


	//   ....[38]....
        /*035c*/ 	.word	0x000072c0


	//   ....[39]....
        /*0360*/ 	.word	0x000072d0


	//   ....[40]....
        /*0364*/ 	.word	0x000073f0


	//   ....[41]....
        /*0368*/ 	.word	0x00007400


	//   ....[42]....
        /*036c*/ 	.word	0x00007410


	//   ....[43]....
        /*0370*/ 	.word	0x00007420


	//   ....[44]....
        /*0374*/ 	.word	0x00007540


	//   ....[45]....
        /*0378*/ 	.word	0x00007560


	//   ....[46]....
        /*037c*/ 	.word	0x00007570


	//   ....[47]....
        /*0380*/ 	.word	0x00007580


	//   ....[48]....
        /*0384*/ 	.word	0x000076a0


	//   ....[49]....
        /*0388*/ 	.word	0x000076b0


	//   ....[50]....
        /*038c*/ 	.word	0x000076c0


	//   ....[51]....
        /*0390*/ 	.word	0x000076d0


	//   ....[52]....
        /*0394*/ 	.word	0x000077f0


	//   ....[53]....
        /*0398*/ 	.word	0x00007810


	//   ....[54]....
        /*039c*/ 	.word	0x00007820


	//   ....[55]....
        /*03a0*/ 	.word	0x00007830


	//   ....[56]....
        /*03a4*/ 	.word	0x00007930


	//   ....[57]....
        /*03a8*/ 	.word	0x00007940


	//   ....[58]....
        /*03ac*/ 	.word	0x00007950


	//   ....[59]....
        /*03b0*/ 	.word	0x00007960


	//   ....[60]....
        /*03b4*/ 	.word	0x00007970


	//   ....[61]....
        /*03b8*/ 	.word	0x00007980


	//   ....[62]....
        /*03bc*/ 	.word	0x00007990


	//   ....[63]....
        /*03c0*/ 	.word	0x000079c0


	//   ....[64]....
        /*03c4*/ 	.word	0x000079e0


	//   ....[65]....
        /*03c8*/ 	.word	0x000079f0


	//   ....[66]....
        /*03cc*/ 	.word	0x00007a00


	//   ....[67]....
        /*03d0*/ 	.word	0x00007a10


	//   ....[68]....
        /*03d4*/ 	.word	0x0000ac80


	//   ....[69]....
        /*03d8*/ 	.word	0x0000acc0


	//   ....[70]....
        /*03dc*/ 	.word	0x0000ad00


	//   ....[71]....
        /*03e0*/ 	.word	0x0000ad40


	//   ....[72]....
        /*03e4*/ 	.word	0x0000adf0


	//   ....[73]....
        /*03e8*/ 	.word	0x0000ae20


	//   ....[74]....
        /*03ec*/ 	.word	0x0000ae50


	//   ....[75]....
        /*03f0*/ 	.word	0x0000ae80


	//   ....[76]....
        /*03f4*/ 	.word	0x0000af20


	//   ....[77]....
        /*03f8*/ 	.word	0x0000af50


	//   ....[78]....
        /*03fc*/ 	.word	0x0000af80


	//   ....[79]....
        /*0400*/ 	.word	0x0000afb0


	//   ....[80]....
        /*0404*/ 	.word	0x0000b050


	//   ....[81]....
        /*0408*/ 	.word	0x0000b0a0


	//   ....[82]....
        /*040c*/ 	.word	0x0000b0d0


	//   ....[83]....
        /*0410*/ 	.word	0x0000b100


	//   ....[84]....
        /*0414*/ 	.word	0x0000b180


	//   ....[85]....
        /*0418*/ 	.word	0x0000b1d0


	//   ....[86]....
        /*041c*/ 	.word	0x0000b200


	//   ....[87]....
        /*0420*/ 	.word	0x0000b230


	//   ....[88]....
        /*0424*/ 	.word	0x0000baa0


	//   ....[89]....
        /*0428*/ 	.word	0x0000c030


	//   ....[90]....
        /*042c*/ 	.word	0x0000c470


	//   ....[91]....
        /*0430*/ 	.word	0x0000c690


	//   ....[92]....
        /*0434*/ 	.word	0x0000c6f0


	//   ....[93]....
        /*0438*/ 	.word	0x0000c750


	//   ....[94]....
        /*043c*/ 	.word	0x0000c770


	//   ....[95]....
        /*0440*/ 	.word	0x0000c790


	//   ....[96]....
        /*0444*/ 	.word	0x0000c870


	//   ....[97]....
        /*0448*/ 	.word	0x0000c8c0


	//   ....[98]....
        /*044c*/ 	.word	0x0000c910


	//   ....[99]....
        /*0450*/ 	.word	0x0000c940


	//   ....[100]....
        /*0454*/ 	.word	0x0000c960


	//   ....[101]....
        /*0458*/ 	.word	0x0000cd50


	//   ....[102]....
        /*045c*/ 	.word	0x0000cdd0


	//   ....[103]....
        /*0460*/ 	.word	0x0000ce40


	//   ....[104]....
        /*0464*/ 	.word	0x0000ceb0


	//   ....[105]....
        /*0468*/ 	.word	0x0000d000


	//   ....[106]....
        /*046c*/ 	.word	0x0000d070


	//   ....[107]....
        /*0470*/ 	.word	0x0000d0e0


	//   ....[108]....
        /*0474*/ 	.word	0x0000d150


	//   ....[109]....
        /*0478*/ 	.word	0x0000d270


	//   ....[110]....
        /*047c*/ 	.word	0x0000d2e0


	//   ....[111]....
        /*0480*/ 	.word	0x0000d350


	//   ....[112]....
        /*0484*/ 	.word	0x0000d3c0


	//   ....[113]....
        /*0488*/ 	.word	0x0000d500


	//   ....[114]....
        /*048c*/ 	.word	0x0000d570


	//   ....[115]....
        /*0490*/ 	.word	0x0000d5e0


	//   ....[116]....
        /*0494*/ 	.word	0x0000d650


	//   ....[117]....
        /*0498*/ 	.word	0x0000d780


	//   ....[118]....
        /*049c*/ 	.word	0x0000d7f0


	//   ....[119]....
        /*04a0*/ 	.word	0x0000d860


	//   ....[120]....
        /*04a4*/ 	.word	0x0000d8d0


	//   ....[121]....
        /*04a8*/ 	.word	0x0000d930


	//   ....[122]....
        /*04ac*/ 	.word	0x0000d9a0


	//   ....[123]....
        /*04b0*/ 	.word	0x0000da10


	//   ....[124]....
        /*04b4*/ 	.word	0x0000da80


	//   ....[125]....
        /*04b8*/ 	.word	0x0000db10


	//   ....[126]....
        /*04bc*/ 	.word	0x0000db80


	//   ....[127]....
        /*04c0*/ 	.word	0x0000dbf0


	//   ....[128]....
        /*04c4*/ 	.word	0x0000dc60


	//   ....[129]....
        /*04c8*/ 	.word	0x0000dce0


	//   ....[130]....
        /*04cc*/ 	.word	0x0000dd60


	//   ....[131]....
        /*04d0*/ 	.word	0x0000ddd0


	//   ....[132]....
        /*04d4*/ 	.word	0x0000de40


	//   ....[133]....
        /*04d8*/ 	.word	0x0000deb0


	//   ....[134]....
        /*04dc*/ 	.word	0x0000df20


	//   ....[135]....
        /*04e0*/ 	.word	0x0000df90


	//   ....[136]....
        /*04e4*/ 	.word	0x0000e000


	//   ....[137]....
        /*04e8*/ 	.word	0x0000e070


	//   ....[138]....
        /*04ec*/ 	.word	0x0000e0f0


	//   ....[139]....
        /*04f0*/ 	.word	0x0000e160


	//   ....[140]....
        /*04f4*/ 	.word	0x0000e1d0


	//   ....[141]....
        /*04f8*/ 	.word	0x0000e240


	//   ....[142]....
        /*04fc*/ 	.word	0x0000e2b0


	//   ....[143]....
        /*0500*/ 	.word	0x0000e320


	//   ....[144]....
        /*0504*/ 	.word	0x0000e390


	//   ....[145]....
        /*0508*/ 	.word	0x0000e400


	//   ....[146]....
        /*050c*/ 	.word	0x0000e480


	//   ....[147]....
        /*0510*/ 	.word	0x0000e4f0


	//   ....[148]....
        /*0514*/ 	.word	0x0000e560


	//   ....[149]....
        /*0518*/ 	.word	0x0000e5d0


	//   ....[150]....
        /*051c*/ 	.word	0x0000e640


	//   ....[151]....
        /*0520*/ 	.word	0x0000e6b0


	//   ....[152]....
        /*0524*/ 	.word	0x0000e720


	//   ....[153]....
        /*0528*/ 	.word	0x0000e790


	//   ....[154]....
        /*052c*/ 	.word	0x0000e800


	//   ....[155]....
        /*0530*/ 	.word	0x0000e870


	//   ....[156]....
        /*0534*/ 	.word	0x0000e8e0


	//   ....[157]....
        /*0538*/ 	.word	0x0000e9c0


	//   ....[158]....
        /*053c*/ 	.word	0x0000ea30


	//   ....[159]....
        /*0540*/ 	.word	0x0000eaa0


	//   ....[160]....
        /*0544*/ 	.word	0x0000eb10


	//----- nvinfo : EIATTR_EXIT_INSTR_OFFSETS
	.align		4
.L_2379:
        /*0548*/ 	.byte	0x04, 0x1c
        /*054a*/ 	.short	(.L_2381 - .L_2380)


	//   ....[0]....
.L_2380:
        /*054c*/ 	.word	0x0000ca50


	//   ....[1]....
        /*0550*/ 	.word	0x0000ccf0


	//----- nvinfo : EIATTR_MAX_THREADS
	.align		4
.L_2381:
        /*0554*/ 	.byte	0x04, 0x05
        /*0556*/ 	.short	(.L_2383 - .L_2382)
.L_2382:
        /*0558*/ 	.word	0x00000040
        /*055c*/ 	.word	0x00000001
        /*0560*/ 	.word	0x00000001


	//----- nvinfo : EIATTR_CRS_STACK_SIZE
	.align		4
.L_2383:
        /*0564*/ 	.byte	0x04, 0x1e
        /*0566*/ 	.short	(.L_2385 - .L_2384)
.L_2384:
        /*0568*/ 	.word	0x00000000
.L_2385:


//--------------------- .nv.info._Z25selective_scan_bwd_kernelI32Selective_Scan_bwd_kernel_traitsILi64ELi16ELb1ELb1ELb0ELb1ELb1EfN3c107complexIfEEEEv12SSMParamsBwd --------------------------
	.section	.nv.info._Z25selective_scan_bwd_kernelI32Selective_Scan_bwd_kernel_traitsILi64ELi16ELb1ELb1ELb0ELb1ELb1EfN3c107complexIfEEEEv12SSMParamsBwd,"",@"SHT_CUDA_INFO"
	.sectionflags	@""
	.align	4


	//----- nvinfo : EIATTR_CUDA_API_VERSION
	.align		4
        /*0000*/ 	.byte	0x04, 0x37
        /*0002*/ 	.short	(.L_2387 - .L_2386)
.L_2386:
        /*0004*/ 	.word	0x00000082


	//----- nvinfo : EIATTR_SW2861232_WAR
	.align		4
.L_2387:
        /*0008*/ 	.byte	0x01, 0x35
	.zero		2


	//----- nvinfo : EIATTR_PARAM_CBANK
	.align		4
        /*000c*/ 	.byte	0x04, 0x0a
        /*000e*/ 	.short	(.L_2389 - .L_2388)
	.align		4
.L_2388:
        /*0010*/ 	.word	index@(.nv.constant0._Z25selective_scan_bwd_kernelI32Selective_Scan_bwd_kernel_traitsILi64ELi16ELb1ELb1ELb0ELb1ELb1EfN3c107complexIfEEEEv12SSMParamsBwd)
        /*0014*/ 	.short	0x0160
        /*0016*/ 	.short	0x01f0


	//----- nvinfo : EIATTR_CBANK_PARAM_SIZE
	.align		4
.L_2389:
        /*0018*/ 	.byte	0x03, 0x19
        /*001a*/ 	.short	0x01f0


	//----- nvinfo : EIATTR_KPARAM_INFO
	.align		4
        /*001c*/ 	.byte	0x04, 0x17
        /*001e*/ 	.short	(.L_2391 - .L_2390)
.L_2390:
        /*0020*/ 	.word	0x00000000
        /*0024*/ 	.short	0x0000
        /*0026*/ 	.short	0x0000
        /*0028*/ 	.byte	0x00, 0xf0, 0xc1, 0x07


	//----- nvinfo : EIATTR_MAXREG_COUNT
	.align		4
.L_2391:
        /*002c*/ 	.byte	0x03, 0x1b
        /*002e*/ 	.short	0x00ff


	//----- nvinfo : EIATTR_NUM_BARRIERS
	.align		4
        /*0030*/ 	.byte	0x02, 0x4c
        /*0032*/ 	.byte	0x01
	.zero		1


	//----- nvinfo : EIATTR_MERCURY_ISA_VERSION
	.align		4
        /*0034*/ 	.byte	0x03, 0x5f
        /*0036*/ 	.short	0x0000


	//----- nvinfo : EIATTR_COOP_GROUP_MASK_REGIDS
	.align		4
        /*0038*/ 	.byte	0x04, 0x29
        /*003a*/ 	.short	(.L_2393 - .L_2392)


	//   ....[0]....
.L_2392:
        /*003c*/ 	.word	0xffffffff


	//   ....[1]....
        /*0040*/ 	.word	0xffffffff


	//   ....[2]....
        /*0044*/ 	.word	0xffffffff


	//   ....[3]....
        /*0048*/ 	.word	0xffffffff


	//   ....[4]....
        /*004c*/ 	.word	0xffffffff


	//   ....[5]....
        /*0050*/ 	.word	0xffffffff


	//   ....[6]....
        /*0054*/ 	.word	0xffffffff


	//   ....[7]....
        /*0058*/ 	.word	0xffffffff


	//   ....[8]....
        /*005c*/ 	.word	0xffffffff


	//   ....[9]....
        /*0060*/ 	.word	0xffffffff


	//   ....[10]....
        /*0064*/ 	.word	0xffffffff


	//   ....[11]....
        /*0068*/ 	.word	0xffffffff


	//   ....[12]....
        /*006c*/ 	.word	0xffffffff


	//   ....[13]....
        /*0070*/ 	.word	0xffffffff


	//   ....[14]....
        /*0074*/ 	.word	0xffffffff


	//   ....[15]....
        /*0078*/ 	.word	0xffffffff


	//   ....[16]....
        /*007c*/ 	.word	0xffffffff


	//   ....[17]....
        /*0080*/ 	.word	0xffffffff


	//   ....[18]....
        /*0084*/ 	.word	0xffffffff


	//   ....[19]....
        /*0088*/ 	.word	0xffffffff


	//   ....[20]....
        /*008c*/ 	.word	0xffffffff


	//   ....[21]....
        /*0090*/ 	.word	0xffffffff


	//   ....[22]....
        /*0094*/ 	.word	0xffffffff


	//   ....[23]....
        /*0098*/ 	.word	0xffffffff


	//   ....[24]....
        /*009c*/ 	.word	0xffffffff


	//   ....[25]....
        /*00a0*/ 	.word	0xffffffff


	//   ....[26]....
        /*00a4*/ 	.word	0xffffffff


	//   ....[27]....
        /*00a8*/ 	.word	0xffffffff


	//   ....[28]....
        /*00ac*/ 	.word	0xffffffff


	//   ....[29]....
        /*00b0*/ 	.word	0xffffffff


	//   ....[30]....
        /*00b4*/ 	.word	0xffffffff


	//   ....[31]....
        /*00b8*/ 	.word	0xffffffff


	//   ....[32]....
        /*00bc*/ 	.word	0xffffffff


	//   ....[33]....
        /*00c0*/ 	.word	0xffffffff


	//   ....[34]....
        /*00c4*/ 	.word	0xffffffff


	//   ....[35]....
        /*00c8*/ 	.word	0xffffffff


	//   ....[36]....
        /*00cc*/ 	.word	0xffffffff


	//   ....[37]....
        /*00d0*/ 	.word	0xffffffff


	//   ....[38]....
        /*00d4*/ 	.word	0xffffffff


	//   ....[39]....
        /*00d8*/ 	.word	0xffffffff


	//   ....[40]....
        /*00dc*/ 	.word	0xffffffff


	//   ....[41]....
        /*00e0*/ 	.word	0xffffffff


	//   ....[42]....
        /*00e4*/ 	.word	0xffffffff


	//   ....[43]....
        /*00e8*/ 	.word	0xffffffff


	//   ....[44]....
        /*00ec*/ 	.word	0xffffffff


	//   ....[45]....
        /*00f0*/ 	.word	0xffffffff


	//   ....[46]....
        /*00f4*/ 	.word	0xffffffff


	//   ....[47]....
        /*00f8*/ 	.word	0xffffffff


	//   ....[48]....
        /*00fc*/ 	.word	0xffffffff


	//   ....[49]....
        /*0100*/ 	.word	0xffffffff


	//   ....[50]....
        /*0104*/ 	.word	0xffffffff


	//   ....[51]....
        /*0108*/ 	.word	0xffffffff


	//   ....[52]....
        /*010c*/ 	.word	0xffffffff


	//   ....[53]....
        /*0110*/ 	.word	0xffffffff


	//   ....[54]....
        /*0114*/ 	.word	0xffffffff


	//   ....[55]....
        /*0118*/ 	.word	0xffffffff


	//   ....[56]....
        /*011c*/ 	.word	0xffffffff


	//   ....[57]....
        /*0120*/ 	.word	0xffffffff


	//   ....[58]....
        /*0124*/ 	.word	0xffffffff


	//   ....[59]....
        /*0128*/ 	.word	0xffffffff


	//   ....[60]....
        /*012c*/ 	.word	0xffffffff


	//   ....[61]....
        /*0130*/ 	.word	0xffffffff


	//   ....[62]....
        /*0134*/ 	.word	0xffffffff


	//   ....[63]....
        /*0138*/ 	.word	0xffffffff


	//   ....[64]....
        /*013c*/ 	.word	0xffffffff


	//   ....[65]....
        /*0140*/ 	.word	0xffffffff


	//   ....[66]....
        /*0144*/ 	.word	0xffffffff


	//   ....[67]....
        /*0148*/ 	.word	0xffffffff


	//   ....[68]....
        /*014c*/ 	.word	0xffffffff


	//   ....[69]....
        /*0150*/ 	.word	0xffffffff


	//   ....[70]....
        /*0154*/ 	.word	0xffffffff


	//   ....[71]....
        /*0158*/ 	.word	0xffffffff


	//   ....[72]....
        /*015c*/ 	.word	0xffffffff


	//   ....[73]....
        /*0160*/ 	.word	0xffffffff


	//   ....[74]....
        /*0164*/ 	.word	0xffffffff


	//   ....[75]....
        /*0168*/ 	.word	0xffffffff


	//   ....[76]....
        /*016c*/ 	.word	0xffffffff


	//   ....[77]....
        /*0170*/ 	.word	0xffffffff


	//   ....[78]....
        /*0174*/ 	.word	0xffffffff


	//   ....[79]....
        /*0178*/ 	.word	0xffffffff


	//   ....[80]....
        /*017c*/ 	.word	0xffffffff


	//   ....[81]....
        /*0180*/ 	.word	0xffffffff


	//   ....[82]....
        /*0184*/ 	.word	0xffffffff


	//   ....[83]....
        /*0188*/ 	.word	0xffffffff


	//   ....[84]....
        /*018c*/ 	.word	0xffffffff


	//   ....[85]....
        /*0190*/ 	.word	0xffffffff


	//   ....[86]....
        /*0194*/ 	.word	0xffffffff


	//   ....[87]....
        /*0198*/ 	.word	0xffffffff


	//   ....[88]....
        /*019c*/ 	.word	0xffffffff


	//   ....[89]....
        /*01a0*/ 	.word	0xffffffff


	//   ....[90]....
        /*01a4*/ 	.word	0xffffffff


	//   ....[91]....
        /*01a8*/ 	.word	0xffffffff


	//   ....[92]....
        /*01ac*/ 	.word	0xffffffff


	//   ....[93]....
        /*01b0*/ 	.word	0xffffffff


	//   ....[94]....
        /*01b4*/ 	.word	0xffffffff


	//   ....[95]....
        /*01b8*/ 	.word	0xffffffff


	//   ....[96]....
        /*01bc*/ 	.word	0xffffffff


	//   ....[97]....
        /*01c0*/ 	.word	0xffffffff


	//   ....[98]....
        /*01c4*/ 	.word	0xffffffff


	//   ....[99]....
        /*01c8*/ 	.word	0xffffffff


	//   ....[100]....
        /*01cc*/ 	.word	0xffffffff


	//   ....[101]....
        /*01d0*/ 	.word	0xffffffff


	//   ....[102]....
        /*01d4*/ 	.word	0xffffffff


	//   ....[103]....
        /*01d8*/ 	.word	0xffffffff


	//   ....[104]....
        /*01dc*/ 	.word	0xffffffff


	//   ....[105]....
        /*01e0*/ 	.word	0xffffffff


	//   ....[106]....
        /*01e4*/ 	.word	0xffffffff


	//   ....[107]....
        /*01e8*/ 	.word	0xffffffff


	//   ....[108]....
        /*01ec*/ 	.word	0xffffffff


	//   ....[109]....
        /*01f0*/ 	.word	0xffffffff


	//   ....[110]....
        /*01f4*/ 	.word	0xffffffff


	//   ....[111]....
        /*01f8*/ 	.word	0xffffffff


	//   ....[112]....
        /*01fc*/ 	.word	0xffffffff


	//   ....[113]....
        /*0200*/ 	.word	0xffffffff


	//   ....[114]....
        /*0204*/ 	.word	0xffffffff


	//   ....[115]....
        /*0208*/ 	.word	0xffffffff


	//   ....[116]....
        /*020c*/ 	.word	0xffffffff


	//   ....[117]....
        /*0210*/ 	.word	0xffffffff


	//   ....[118]....
        /*0214*/ 	.word	0xffffffff


	//   ....[119]....
        /*0218*/ 	.word	0xffffffff


	//   ....[120]....
        /*021c*/ 	.word	0xffffffff


	//   ....[121]....
        /*0220*/ 	.word	0xffffffff


	//   ....[122]....
        /*0224*/ 	.word	0xffffffff


	//   ....[123]....
        /*0228*/ 	.word	0xffffffff


	//   ....[124]....
        /*022c*/ 	.word	0xffffffff


	//   ....[125]....
        /*0230*/ 	.word	0xffffffff


	//   ....[126]....
        /*0234*/ 	.word	0xffffffff


	//   ....[127]....
        /*0238*/ 	.word	0xffffffff


	//   ....[128]....
        /*023c*/ 	.word	0xffffffff


	//   ....[129]....
        /*0240*/ 	.word	0xffffffff


	//   ....[130]....
        /*0244*/ 	.word	0xffffffff


	//   ....[131]....
        /*0248*/ 	.word	0xffffffff


	//   ....[132]....
        /*024c*/ 	.word	0xffffffff


	//   ....[133]....
        /*0250*/ 	.word	0xffffffff


	//   ....[134]....
        /*0254*/ 	.word	0xffffffff


	//   ....[135]....
        /*0258*/ 	.word	0xffffffff


	//   ....[136]....
        /*025c*/ 	.word	0xffffffff


	//   ....[137]....
        /*0260*/ 	.word	0xffffffff


	//   ....[138]....
        /*0264*/ 	.word	0xffffffff


	//   ....[139]....
        /*0268*/ 	.word	0xffffffff


	//   ....[140]....
        /*026c*/ 	.word	0xffffffff


	//   ....[141]....
        /*0270*/ 	.word	0xffffffff


	//   ....[142]....
        /*0274*/ 	.word	0xffffffff


	//   ....[143]....
        /*0278*/ 	.word	0xffffffff


	//   ....[144]....
        /*027c*/ 	.word	0xffffffff


	//   ....[145]....
        /*0280*/ 	.word	0xffffffff


	//   ....[146]....
        /*0284*/ 	.word	0xffffffff


	//   ....[147]....
        /*0288*/ 	.word	0xffffffff


	//   ....[148]....
        /*028c*/ 	.word	0xffffffff


	//   ....[149]....
        /*0290*/ 	.word	0xffffffff


	//   ....[150]....
        /*0294*/ 	.word	0xffffffff


	//   ....[151]....
        /*0298*/ 	.word	0xffffffff


	//   ....[152]....
        /*029c*/ 	.word	0xffffffff


	//   ....[153]....
        /*02a0*/ 	.word	0xffffffff


	//   ....[154]....
        /*02a4*/ 	.word	0xffffffff


	//   ....[155]....
        /*02a8*/ 	.word	0xffffffff


	//   ....[156]....
        /*02ac*/ 	.word	0xffffffff


	//   ....[157]....
        /*02b0*/ 	.word	0xffffffff


	//   ....[158]....
        /*02b4*/ 	.word	0xffffffff


	//   ....[159]....
        /*02b8*/ 	.word	0xffffffff


	//   ....[160]....
        /*02bc*/ 	.word	0xffffffff


	//   ....[161]....
        /*02c0*/ 	.word	0xffffffff


	//   ....[162]....
        /*02c4*/ 	.word	0xffffffff


	//   ....[163]....
        /*02c8*/ 	.word	0xffffffff


	//   ....[164]....
        /*02cc*/ 	.word	0xffffffff


	//----- nvinfo : EIATTR_COOP_GROUP_INSTR_OFFSETS
	.align		4
.L_2393:
        /*02d0*/ 	.byte	0x04, 0x28
        /*02d2*/ 	.short	(.L_2395 - .L_2394)


	//   ....[0]....
.L_2394:
        /*02d4*/ 	.word	0x00000b60


	//   ....[1]....
        /*02d8*/ 	.word	0x00000c70


	//   ....[2]....
        /*02dc*/ 	.word	0x00000e70


	//   ....[3]....
        /*02e0*/ 	.word	0x00003490


	//   ....[4]....
        /*02e4*/ 	.word	0x00003ae0


	//   ....[5]....
        /*02e8*/ 	.word	0x00004140


	//   ....[6]....
        /*02ec*/ 	.word	0x00004530


	//   ....[7]....
        /*02f0*/ 	.word	0x000054b0


	//   ....[8]....
        /*02f4*/ 	.word	0x00006bc0


	//   ....[9]....
        /*02f8*/ 	.word	0x00006be0


	//   ....[10]....
        /*02fc*/ 	.word	0x00006c00


	//   ....[11]....
        /*0300*/ 	.word	0x00006c10


	//   ....[12]....
        /*0304*/ 	.word	0x00006c90


	//   ....[13]....
        /*0308*/ 	.word	0x00006cc0


	//   ....[14]....
        /*030c*/ 	.word	0x00006d00


	//   ....[15]....
        /*0310*/ 	.word	0x00006d10


	//   ....[16]....
        /*0314*/ 	.word	0x00006d90


	//   ....[17]....
        /*0318*/ 	.word	0x00006dd0


	//   ....[18]....
        /*031c*/ 	.word	0x00006e00


	//   ....[19]....
        /*0320*/ 	.word	0x00006e10


	//   ....[20]....
        /*0324*/ 	.word	0x00006ec0


	//   ....[21]....
        /*0328*/ 	.word	0x00006ef0


	//   ....[22]....
        /*032c*/ 	.word	0x00006f00


	//   ....[23]....
        /*0330*/ 	.word	0x00006f10


	//   ....[24]....
        /*0334*/ 	.word	0x00006fd0


	//   ....[25]....
        /*0338*/ 	.word	0x00007000


	//   ....[26]....
        /*033c*/ 	.word	0x00007010


	//   ....[27]....
        /*0340*/ 	.word	0x00007020


	//   ....[28]....
        /*0344*/ 	.word	0x00007180


	//   ....[29]....
        /*0348*/ 	.word	0x000071f0


	//   ....[30]....
        /*034c*/ 	.word	0x00007260


	//   ....[31]....
        /*0350*/ 	.word	0x000072d0


	//   ....[32]....
        /*0354*/ 	.word	0x000072f0


	//   ....[33]....
        /*0358*/ 	.word	0x00007300


	//   ....[34]....
        /*035c*/ 	.word	0x00007310


	//   ....[35]....
        /*0360*/ 	.word	0x00007320


	//   ....[36]....
        /*0364*/ 	.word	0x00007330


	//   ....[37]....
        /*0368*/ 	.word	0x00007340


	//   ....[38]....
        /*036c*/ 	.word	0x00007350


	//   ....[39]....
        /*0370*/ 	.word	0x00007360


	//   ....[40]....
        /*0374*/ 	.word	0x00008650


	//   ....[41]....
        /*0378*/ 	.word	0x00008670


	//   ....[42]....
        /*037c*/ 	.word	0x00008680


	//   ....[43]....
        /*0380*/ 	.word	0x00008690


	//   ....[44]....
        /*0384*/ 	.word	0x000087b0


	//   ....[45]....
        /*0388*/ 	.word	0x000087c0


	//   ....[46]....
        /*038c*/ 	.word	0x000087d0


	//   ....[47]....
        /*0390*/ 	.word	0x000087e0


	//   ....[48]....
        /*0394*/ 	.word	0x00008900


	//   ....[49]....
        /*0398*/ 	.word	0x00008920


	//   ....[50]....
        /*039c*/ 	.word	0x00008930


	//   ....[51]....
        /*03a0*/ 	.word	0x00008940


	//   ....[52]....
        /*03a4*/ 	.word	0x00008a60


	//   ....[53]....
        /*03a8*/ 	.word	0x00008a70


	//   ....[54]....
        /*03ac*/ 	.word	0x00008a80


	//   ....[55]....
        /*03b0*/ 	.word	0x00008a90


	//   ....[56]....
        /*03b4*/ 	.word	0x00008bb0


	//   ....[57]....
        /*03b8*/ 	.word	0x00008bd0


	//   ....[58]....
        /*03bc*/ 	.word	0x00008be0


	//   ....[59]....
        /*03c0*/ 	.word	0x00008bf0


	//   ....[60]....
        /*03c4*/ 	.word	0x00008cf0


	//   ....[61]....
        /*03c8*/ 	.word	0x00008d00


	//   ....[62]....
        /*03cc*/ 	.word	0x00008d10


	//   ....[63]....
        /*03d0*/ 	.word	0x00008d20


	//   ....[64]....
        /*03d4*/ 	.word	0x00008d30


	//   ....[65]....
        /*03d8*/ 	.word	0x00008d40


	//   ....[66]....
        /*03dc*/ 	.word	0x00008d50


	//   ....[67]....
        /*03e0*/ 	.word	0x00008d80


	//   ....[68]....
        /*03e4*/ 	.word	0x00008db0


	//   ....[69]....
        /*03e8*/ 	.word	0x00008dc0


	//   ....[70]....
        /*03ec*/ 	.word	0x00008dd0


	//   ....[71]....
        /*03f0*/ 	.word	0x00008de0


	//   ....[72]....
        /*03f4*/ 	.word	0x0000c070


	//   ....[73]....
        /*03f8*/ 	.word	0x0000c0b0


	//   ....[74]....
        /*03fc*/ 	.word	0x0000c0f0


	//   ....[75]....
        /*0400*/ 	.word	0x0000c130


	//   ....[76]....
        /*0404*/ 	.word	0x0000c1e0


	//   ....[77]....
        /*0408*/ 	.word	0x0000c210


	//   ....[78]....
        /*040c*/ 	.word	0x0000c240


	//   ....[79]....
        /*0410*/ 	.word	0x0000c270


	//   ....[80]....
        /*0414*/ 	.word	0x0000c310


	//   ....[81]....
        /*0418*/ 	.word	0x0000c340


	//   ....[82]....
        /*041c*/ 	.word	0x0000c370


	//   ....[83]....
        /*0420*/ 	.word	0x0000c3a0


	//   ....[84]....
        /*0424*/ 	.word	0x0000c440


	//   ....[85]....
        /*0428*/ 	.word	0x0000c470


	//   ....[86]....
        /*042c*/ 	.word	0x0000c4b0


	//   ....[87]....
        /*0430*/ 	.word	0x0000c4e0


	//   ....[88]....
        /*0434*/ 	.word	0x0000c580


	//   ....[89]....
        /*0438*/ 	.word	0x0000c5b0


	//   ....[90]....
        /*043c*/ 	.word	0x0000c5e0


	//   ....[91]....
        /*0440*/ 	.word	0x0000c610


	//   ....[92]....
        /*0444*/ 	.word	0x0000ce40


	//   ....[93]....
        /*0448*/ 	.word	0x0000d2e0


	//   ....[94]....
        /*044c*/ 	.word	0x0000d810


	//   ....[95]....
        /*0450*/ 	.word	0x0000da10


	//   ....[96]....
        /*0454*/ 	.word	0x0000da70


	//   ....[97]....
        /*0458*/ 	.word	0x0000dad0


	//   ....[98]....
        /*045c*/ 	.word	0x0000daf0


	//   ....[99]....
        /*0460*/ 	.word	0x0000db10


	//   ....[100]....
        /*0464*/ 	.word	0x0000dbf0


	//   ....[101]....
        /*0468*/ 	.word	0x0000dc40


	//   ....[102]....
        /*046c*/ 	.word	0x0000dc90


	//   ....[103]....
        /*0470*/ 	.word	0x0000dcc0


	//   ....[104]....
        /*0474*/ 	.word	0x0000dce0


	//   ....[105]....
        /*0478*/ 	.word	0x0000e0d0


	//   ....[106]....
        /*047c*/ 	.word	0x0000e150


	//   ....[107]....
        /*0480*/ 	.word	0x0000e1c0


	//   ....[108]....
        /*0484*/ 	.word	0x0000e230


	//   ....[109]....
        /*0488*/ 	.word	0x0000e380


	//   ....[110]....
        /*048c*/ 	.word	0x0000e3f0


	//   ....[111]....
        /*0490*/ 	.word	0x0000e460


	//   ....[112]....
        /*0494*/ 	.word	0x0000e4d0


	//   ....[113]....
        /*0498*/ 	.word	0x0000e620


	//   ....[114]....
        /*049c*/ 	.word	0x0000e690


	//   ....[115]....
        /*04a0*/ 	.word	0x0000e700


	//   ....[116]....
        /*04a4*/ 	.word	0x0000e770


	//   ....[117]....
        /*04a8*/ 	.word	0x0000e8c0


	//   ....[118]....
        /*04ac*/ 	.word	0x0000e930


	//   ....[119]....
        /*04b0*/ 	.word	0x0000e9a0


	//   ....[120]....
        /*04b4*/ 	.word	0x0000ea10


	//   ....[121]....
        /*04b8*/ 	.word	0x0000eb50


	//   ....[122]....
        /*04bc*/ 	.word	0x0000ebc0


	//   ....[123]....
        /*04c0*/ 	.word	0x0000ec30


	//   ....[124]....
        /*04c4*/ 	.word	0x0000eca0


	//   ....[125]....
        /*04c8*/ 	.word	0x0000ed00


	//   ....[126]....
        /*04cc*/ 	.word	0x0000ed70


	//   ....[127]....
        /*04d0*/ 	.word	0x0000ede0


	//   ....[128]....
        /*04d4*/ 	.word	0x0000ee50


	//   ....[129]....
        /*04d8*/ 	.word	0x0000eed0


	//   ....[130]....
        /*04dc*/ 	.word	0x0000ef40


	//   ....[131]....
        /*04e0*/ 	.word	0x0000efb0


	//   ....[132]....
        /*04e4*/ 	.word	0x0000f020


	//   ....[133]....
        /*04e8*/ 	.word	0x0000f0a0


	//   ....[134]....
        /*04ec*/ 	.word	0x0000f120


	//   ....[135]....
        /*04f0*/ 	.word	0x0000f190


	//   ....[136]....
        /*04f4*/ 	.word	0x0000f200


	//   ....[137]....
        /*04f8*/ 	.word	0x0000f270


	//   ....[138]....
        /*04fc*/ 	.word	0x0000f2e0


	//   ....[139]....
        /*0500*/ 	.word	0x0000f350


	//   ....[140]....
        /*0504*/ 	.word	0x0000f3c0


	//   ....[141]....
        /*0508*/ 	.word	0x0000f430


	//   ....[142]....
        /*050c*/ 	.word	0x0000f4b0


	//   ....[143]....
        /*0510*/ 	.word	0x0000f520


	//   ....[144]....
        /*0514*/ 	.word	0x0000f590


	//   ....[145]....
        /*0518*/ 	.word	0x0000f600


	//   ....[146]....
        /*051c*/ 	.word	0x0000f670


	//   ....[147]....
        /*0520*/ 	.word	0x0000f6e0


	//   ....[148]....
        /*0524*/ 	.word	0x0000f750


	//   ....[149]....
        /*0528*/ 	.word	0x0000f7c0


	//   ....[150]....
        /*052c*/ 	.word	0x0000f840


	//   ....[151]....
        /*0530*/ 	.word	0x0000f8b0


	//   ....[152]....
        /*0534*/ 	.word	0x0000f920


	//   ....[153]....
        /*0538*/ 	.word	0x0000f990


	//   ....[154]....
        /*053c*/ 	.word	0x0000fa00


	//   ....[155]....
        /*0540*/ 	.word	0x0000fa70


	//   ....[156]....
        /*0544*/ 	.word	0x0000fae0


	//   ....[157]....
        /*0548*/ 	.word	0x0000fb50


	//   ....[158]....
        /*054c*/ 	.word	0x0000fbc0


	//   ....[159]....
        /*0550*/ 	.word	0x0000fc30


	//   ....[160]....
        /*0554*/ 	.word	0x0000fca0


	//   ....[161]....
        /*0558*/ 	.word	0x0000fd70


	//   ....[162]....
        /*055c*/ 	.word	0x0000fde0


	//   ....[163]....
        /*0560*/ 	.word	0x0000fe50


	//   ....[164]....
        /*0564*/ 	.word	0x0000fec0


	//----- nvinfo : EIATTR_EXIT_INSTR_OFFSETS
	.align		4
.L_2395:
        /*0568*/ 	.byte	0x04, 0x1c
        /*056a*/ 	.short	(.L_2397 - .L_2396)


	//   ....[0]....
.L_2396:
        /*056c*/ 	.word	0x0000ddd0


	//   ....[1]....
        /*0570*/ 	.word	0x0000e070


	//----- nvinfo : EIATTR_MAX_THREADS
	.align		4
.L_2397:
        /*0574*/ 	.byte	0x04, 0x05
        /*0576*/ 	.short	(.L_2399 - .L_2398)
.L_2398:
        /*0578*/ 	.word	0x00000040
        /*057c*/ 	.word	0x00000001
        /*0580*/ 	.word	0x00000001


	//----- nvinfo : EIATTR_CRS_STACK_SIZE
	.align		4
.L_2399:
        /*0584*/ 	.byte	0x04, 0x1e
        /*0586*/ 	.short	(.L_2401 - .L_2400)
.L_2400:
        /*0588*/ 	.word	0x00000000
.L_2401:


//--------------------- .nv.info._Z25selective_scan_bwd_kernelI32Selective_Scan_bwd_kernel_traitsILi64ELi16ELb1ELb1ELb1ELb0ELb0EfN3c107complexIfEEEEv12SSMParamsBwd --------------------------
	.section	.nv.info._Z25selective_scan_bwd_kernelI32Selective_Scan_bwd_kernel_traitsILi64ELi16ELb1ELb1ELb1ELb0ELb0EfN3c107complexIfEEEEv12SSMParamsBwd,"",@"SHT_CUDA_INFO"
	.sectionflags	@""
	.align	4


	//----- nvinfo : EIATTR_CUDA_API_VERSION
	.align		4
        /*0000*/ 	.byte	0x04, 0x37
        /*0002*/ 	.short	(.L_2403 - .L_2402)
.L_2402:
        /*0004*/ 	.word	0x00000082


	//----- nvinfo : EIATTR_SW2861232_WAR
	.align		4
.L_2403:
        /*0008*/ 	.byte	0x01, 0x35
	.zero		2


	//----- nvinfo : EIATTR_PARAM_CBANK
	.align		4
        /*000c*/ 	.byte	0x04, 0x0a
        /*000e*/ 	.short	(.L_2405 - .L_2404)
	.align		4
.L_2404:
        /*0010*/ 	.word	index@(.nv.constant0._Z25selective_scan_bwd_kernelI32Selective_Scan_bwd_kernel_traitsILi64ELi16ELb1ELb1ELb1ELb0ELb0EfN3c107complexIfEEEEv12SSMParamsBwd)
        /*0014*/ 	.short	0x0160
        /*0016*/ 	.short	0x01f0


	//----- nvinfo : EIATTR_CBANK_PARAM_SIZE
	.align		4
.L_2405:
        /*0018*/ 	.byte	0x03, 0x19
        /*001a*/ 	.short	0x01f0


	//----- nvinfo : EIATTR_KPARAM_INFO
	.align		4
        /*001c*/ 	.byte	0x04, 0x17
        /*001e*/ 	.short	(.L_2407 - .L_2406)
.L_2406:
        /*0020*/ 	.word	0x00000000
        /*0024*/ 	.short	0x0000
        /*0026*/ 	.short	0x0000
        /*0028*/ 	.byte	0x00, 0xf0, 0xc1, 0x07


	//----- nvinfo : EIATTR_MAXREG_COUNT
	.align		4
.L_2407:
        /*002c*/ 	.byte	0x03, 0x1b
        /*002e*/ 	.short	0x00ff


	//----- nvinfo : EIATTR_NUM_BARRIERS
	.align		4
        /*0030*/ 	.byte	0x02, 0x4c
        /*0032*/ 	.byte	0x01
	.zero		1


	//----- nvinfo : EIATTR_MERCURY_ISA_VERSION
	.align		4
        /*0034*/ 	.byte	0x03, 0x5f
        /*0036*/ 	.short	0x0000


	//----- nvinfo : EIATTR_COOP_GROUP_MASK_REGIDS
	.align		4
        /*0038*/ 	.byte	0x04, 0x29
        /*003a*/ 	.short	(.L_2409 - .L_2408)


	//   ....[0]....
.L_2408:
        /*003c*/ 	.word	0xffffffff


	//   ....[1]....
        /*0040*/ 	.word	0xffffffff


	//   ....[2]....
        /*0044*/ 	.word	0xffffffff


	//   ....[3]....
        /*0048*/ 	.word	0xffffffff


	//   ....[4]....
        /*004c*/ 	.word	0xffffffff


	//   ....[5]....
        /*0050*/ 	.word	0xffffffff


	//   ....[6]....
        /*0054*/ 	.word	0xffffffff


	//   ....[7]....
        /*0058*/ 	.word	0xffffffff


	//   ....[8]....
        /*005c*/ 	.word	0xffffffff


	//   ....[9]....
        /*0060*/ 	.word	0xffffffff


	//   ....[10]....
        /*0064*/ 	.word	0xffffffff


	//   ....[11]....
        /*0068*/ 	.word	0xffffffff


	//   ....[12]....
        /*006c*/ 	.word	0xffffffff


	//   ....[13]....
        /*0070*/ 	.word	0xffffffff


	//   ....[14]....
        /*0074*/ 	.word	0xffffffff


	//   ....[15]....
        /*0078*/ 	.word	0xffffffff


	//   ....[16]....
        /*007c*/ 	.word	0xffffffff


	//   ....[17]....
        /*0080*/ 	.word	0xffffffff


	//   ....[18]....
        /*0084*/ 	.word	0xffffffff


	//   ....[19]....
        /*0088*/ 	.word	0xffffffff


	//   ....[20]....
        /*008c*/ 	.word	0xffffffff


	//   ....[21]....
        /*0090*/ 	.word	0xffffffff


	//   ....[22]....
        /*0094*/ 	.word	0xffffffff


	//   ....[23]....
        /*0098*/ 	.word	0xffffffff


	//   ....[24]....
        /*009c*/ 	.word	0xffffffff


	//   ....[25]....
        /*00a0*/ 	.word	0xffffffff


	//   ....[26]....
        /*00a4*/ 	.word	0xffffffff


	//   ....[27]....
        /*00a8*/ 	.word	0xffffffff


	//   ....[28]....
        /*00ac*/ 	.word	0xffffffff


	//   ....[29]....
        /*00b0*/ 	.word	0xffffffff


	//   ....[30]....
        /*00b4*/ 	.word	0xffffffff


	//   ....[31]....
        /*00b8*/ 	.word	0xffffffff


	//   ....[32]....
        /*00bc*/ 	.word	0xffffffff


	//   ....[33]....
        /*00c0*/ 	.word	0xffffffff


	//   ....[34]....
        /*00c4*/ 	.word	0xffffffff


	//   ....[35]....
        /*00c8*/ 	.word	0xffffffff


	//   ....[36]....
        /*00cc*/ 	.word	0xffffffff


	//   ....[37]....
        /*00d0*/ 	.word	0xffffffff


	//   ....[38]....
        /*00d4*/ 	.word	0xffffffff


	//   ....[39]....
        /*00d8*/ 	.word	0xffffffff


	//   ....[40]....
        /*00dc*/ 	.word	0xffffffff


	//   ....[41]....
        /*00e0*/ 	.word	0xffffffff


	//   ....[42]....
        /*00e4*/ 	.word	0xffffffff


	//   ....[43]....
        /*00e8*/ 	.word	0xffffffff


	//   ....[44]....
        /*00ec*/ 	.word	0xffffffff


	//   ....[45]....
        /*00f0*/ 	.word	0xffffffff


	//   ....[46]....
        /*00f4*/ 	.word	0xffffffff


	//   ....[47]....
        /*00f8*/ 	.word	0xffffffff


	//   ....[48]....
        /*00fc*/ 	.word	0xffffffff


	//   ....[49]....
        /*0100*/ 	.word	0xffffffff


	//   ....[50]....
        /*0104*/ 	.word	0xffffffff


	//   ....[51]....
        /*0108*/ 	.word	0xffffffff


	//   ....[52]....
        /*010c*/ 	.word	0xffffffff


	//   ....[53]....
        /*0110*/ 	.word	0xffffffff


	//   ....[54]....
        /*0114*/ 	.word	0xffffffff


	//   ....[55]....
        /*0118*/ 	.word	0xffffffff


	//   ....[56]....
        /*011c*/ 	.word	0xffffffff


	//   ....[57]....
        /*0120*/ 	.word	0xffffffff


	//   ....[58]....
        /*0124*/ 	.word	0xffffffff


	//   ....[59]....
        /*0128*/ 	.word	0xffffffff


	//   ....[60]....
        /*012c*/ 	.word	0xffffffff


	//   ....[61]....
        /*0130*/ 	.word	0xffffffff


	//   ....[62]....
        /*0134*/ 	.word	0xffffffff


	//   ....[63]....
        /*0138*/ 	.word	0xffffffff


	//   ....[64]....
        /*013c*/ 	.word	0xffffffff


	//   ....[65]....
        /*0140*/ 	.word	0xffffffff


	//   ....[66]....
        /*0144*/ 	.word	0xffffffff


	//   ....[67]....
        /*0148*/ 	.word	0xffffffff


	//   ....[68]....
        /*014c*/ 	.word	0xffffffff


	//   ....[69]....
        /*0150*/ 	.word	0xffffffff


	//   ....[70]....
        /*0154*/ 	.word	0xffffffff


	//   ....[71]....
        /*0158*/ 	.word	0xffffffff


	//   ....[72]....
        /*015c*/ 	.word	0xffffffff


	//   ....[73]....
        /*0160*/ 	.word	0xffffffff


	//   ....[74]....
        /*0164*/ 	.word	0xffffffff


	//   ....[75]....
        /*0168*/ 	.word	0xffffffff


	//   ....[76]....
        /*016c*/ 	.word	0xffffffff


	//   ....[77]....
        /*0170*/ 	.word	0xffffffff


	//   ....[78]....
        /*0174*/ 	.word	0xffffffff


	//   ....[79]....
        /*0178*/ 	.word	0xffffffff


	//   ....[80]....
        /*017c*/ 	.word	0xffffffff


	//   ....[81]....
        /*0180*/ 	.word	0xffffffff


	//   ....[82]....
        /*0184*/ 	.word	0xffffffff


	//   ....[83]....
        /*0188*/ 	.word	0xffffffff


	//   ....[84]....
        /*018c*/ 	.word	0xffffffff


	//   ....[85]....
        /*0190*/ 	.word	0xffffffff


	//   ....[86]....
        /*0194*/ 	.word	0xffffffff


	//   ....[87]....
        /*0198*/ 	.word	0xffffffff


	//   ....[88]....
        /*019c*/ 	.word	0xffffffff


	//   ....[89]....
        /*01a0*/ 	.word	0xffffffff


	//   ....[90]....
        /*01a4*/ 	.word	0xffffffff


	//   ....[91]....
        /*01a8*/ 	.word	0xffffffff


	//   ....[92]....
        /*01ac*/ 	.word	0xffffffff


	//   ....[93]....
        /*01b0*/ 	.word	0xffffffff


	//   ....[94]....
        /*01b4*/ 	.word	0xffffffff


	//   ....[95]....
        /*01b8*/ 	.word	0xffffffff


	//   ....[96]....
        /*01bc*/ 	.word	0xffffffff


	//   ....[97]....
        /*01c0*/ 	.word	0xffffffff


	//   ....[98]....
        /*01c4*/ 	.word	0xffffffff


	//   ....[99]....
        /*01c8*/ 	.word	0xffffffff


	//   ....[100]....
        /*01cc*/ 	.word	0xffffffff


	//   ....[101]....
        /*01d0*/ 	.word	0xffffffff


	//   ....[102]....
        /*01d4*/ 	.word	0xffffffff


	//   ....[103]....
        /*01d8*/ 	.word	0xffffffff


	//   ....[104]....
        /*01dc*/ 	.word	0xffffffff


	//   ....[105]....
        /*01e0*/ 	.word	0xffffffff


	//   ....[106]....
        /*01e4*/ 	.word	0xffffffff


	//   ....[107]....
        /*01e8*/ 	.word	0xffffffff


	//   ....[108]....
        /*01ec*/ 	.word	0xffffffff


	//   ....[109]....
        /*01f0*/ 	.word	0xffffffff


	//   ....[110]....
        /*01f4*/ 	.word	0xffffffff


	//   ....[111]....
        /*01f8*/ 	.word	0xffffffff


	//   ....[112]....
        /*01fc*/ 	.word	0xffffffff


	//   ....[113]....
        /*0200*/ 	.word	0xffffffff


	//   ....[114]....
        /*0204*/ 	.word	0xffffffff


	//   ....[115]....
        /*0208*/ 	.word	0xffffffff


	//   ....[116]....
        /*020c*/ 	.word	0xffffffff


	//   ....[117]....
        /*0210*/ 	.word	0xffffffff


	//   ....[118]....
        /*0214*/ 	.word	0xffffffff


	//   ....[119]....
        /*0218*/ 	.word	0xffffffff


	//   ....[120]....
        /*021c*/ 	.word	0xffffffff


	//   ....[121]....
        /*0220*/ 	.word	0xffffffff


	//   ....[122]....
        /*0224*/ 	.word	0xffffffff


	//   ....[123]....
        /*0228*/ 	.word	0xffffffff


	//   ....[124]....
        /*022c*/ 	.word	0xffffffff


	//   ....[125]....
        /*0230*/ 	.word	0xffffffff


	//   ....[126]....
        /*0234*/ 	.word	0xffffffff


	//   ....[127]....
        /*0238*/ 	.word	0xffffffff


	//   ....[128]....
        /*023c*/ 	.word	0xffffffff


	//   ....[129]....
        /*0240*/ 	.word	0xffffffff


	//   ....[130]....
        /*0244*/ 	.word	0xffffffff


	//   ....[131]....
        /*0248*/ 	.word	0xffffffff


	//   ....[132]....
        /*024c*/ 	.word	0xffffffff


	//   ....[133]....
        /*0250*/ 	.word	0xffffffff


	//   ....[134]....
        /*0254*/ 	.word	0xffffffff


	//   ....[135]....
        /*0258*/ 	.word	0xffffffff


	//   ....[136]....
        /*025c*/ 	.word	0xffffffff


	//   ....[137]....
        /*0260*/ 	.word	0xffffffff


	//   ....[138]....
        /*0264*/ 	.word	0xffffffff


	//   ....[139]....
        /*0268*/ 	.word	0xffffffff


	//   ....[140]....
        /*026c*/ 	.word	0xffffffff


	//   ....[141]....
        /*0270*/ 	.word	0xffffffff


	//   ....[142]....
        /*0274*/ 	.word	0xffffffff


	//   ....[143]....
        /*0278*/ 	.word	0xffffffff


	//   ....[144]....
        /*027c*/ 	.word	0xffffffff


	//   ....[145]....
        /*0280*/ 	.word	0xffffffff


	//   ....[146]....
        /*0284*/ 	.word	0xffffffff


	//   ....[147]....
        /*0288*/ 	.word	0xffffffff


	//   ....[148]....
        /*028c*/ 	.word	0xffffffff


	//   ....[149]....
        /*0290*/ 	.word	0xffffffff


	//   ....[150]....
        /*0294*/ 	.word	0xffffffff


	//----- nvinfo : EIATTR_COOP_GROUP_INSTR_OFFSETS
	.align		4
.L_2409:
        /*0298*/ 	.byte	0x04, 0x28
        /*029a*/ 	.short	(.L_2411 - .L_2410)


	//   ....[0]....
.L_2410:
        /*029c*/ 	.word	0x00000c70


	//   ....[1]....
        /*02a0*/ 	.word	0x00000d80


	//   ....[2]....
        /*02a4*/ 	.word	0x00000e70


	//   ....[3]....
        /*02a8*/ 	.word	0x000017d0


	//   ....[4]....
        /*02ac*/ 	.word	0x00002100


	//   ....[5]....
        /*02b0*/ 	.word	0x00003760


	//   ....[6]....
        /*02b4*/ 	.word	0x00003780


	//   ....[7]....
        /*02b8*/ 	.word	0x000037b0


	//   ....[8]....
        /*02bc*/ 	.word	0x000037c0


	//   ....[9]....
        /*02c0*/ 	.word	0x00003870


	//   ....[10]....
        /*02c4*/ 	.word	0x00003890


	//   ....[11]....
        /*02c8*/ 	.word	0x000038a0


	//   ....[12]....
        /*02cc*/ 	.word	0x000038b0


	//   ....[13]....
        /*02d0*/ 	.word	0x00003970


	//   ....[14]....
        /*02d4*/ 	.word	0x00003990


	//   ....[15]....
        /*02d8*/ 	.word	0x000039a0


	//   ....[16]....
        /*02dc*/ 	.word	0x000039b0


	//   ....[17]....
        /*02e0*/ 	.word	0x00003a70


	//   ....[18]....
        /*02e4*/ 	.word	0x00003a90


	//   ....[19]....
        /*02e8*/ 	.word	0x00003aa0


	//   ....[20]....
        /*02ec*/ 	.word	0x00003ab0


	//   ....[21]....
        /*02f0*/ 	.word	0x00003b70


	//   ....[22]....
        /*02f4*/ 	.word	0x00003b90


	//   ....[23]....
        /*02f8*/ 	.word	0x00003ba0


	//   ....[24]....
        /*02fc*/ 	.word	0x00003bb0


	//   ....[25]....
        /*0300*/ 	.word	0x00003d00


	//   ....[26]....
        /*0304*/ 	.word	0x00003d70


	//   ....[27]....
        /*0308*/ 	.word	0x00003de0


	//   ....[28]....
        /*030c*/ 	.word	0x00003e50


	//   ....[29]....
        /*0310*/ 	.word	0x00003e70


	//   ....[30]....
        /*0314*/ 	.word	0x00003e80


	//   ....[31]....
        /*0318*/ 	.word	0x00003e90


	//   ....[32]....
        /*031c*/ 	.word	0x00003ea0


	//   ....[33]....
        /*0320*/ 	.word	0x00003eb0


	//   ....[34]....
        /*0324*/ 	.word	0x00003ec0


	//   ....[35]....
        /*0328*/ 	.word	0x00003ed0


	//   ....[36]....
        /*032c*/ 	.word	0x00003ee0


	//   ....[37]....
        /*0330*/ 	.word	0x000051e0


	//   ....[38]....
        /*0334*/ 	.word	0x00005200


	//   ....[39]....
        /*0338*/ 	.word	0x00005210


	//   ....[40]....
        /*033c*/ 	.word	0x00005220


	//   ....[41]....
        /*0340*/ 	.word	0x00005340


	//   ....[42]....
        /*0344*/ 	.word	0x00005350


	//   ....[43]....
        /*0348*/ 	.word	0x00005360


	//   ....[44]....
        /*034c*/ 	.word	0x00005370


	//   ....[45]....
        /*0350*/ 	.word	0x00005490


	//   ....[46]....
        /*0354*/ 	.word	0x000054b0


	//   ....[47]....
        /*0358*/ 	.word	0x000054c0


	//   ....[48]....
        /*035c*/ 	.word	0x000054d0


	//   ....[49]....
        /*0360*/ 	.word	0x000055f0


	//   ....[50]....
        /*0364*/ 	.word	0x00005600


	//   ....[51]....
        /*0368*/ 	.word	0x00005610


	//   ....[52]....
        /*036c*/ 	.word	0x00005620


	//   ....[53]....
        /*0370*/ 	.word	0x00005740


	//   ....[54]....
        /*0374*/ 	.word	0x00005760


	//   ....[55]....
        /*0378*/ 	.word	0x00005770


	//   ....[56]....
        /*037c*/ 	.word	0x00005780


	//   ....[57]....
        /*0380*/ 	.word	0x00005880


	//   ....[58]....
        /*0384*/ 	.word	0x00005890


	//   ....[59]....
        /*0388*/ 	.word	0x000058a0


	//   ....[60]....
        /*038c*/ 	.word	0x000058b0


	//   ....[61]....
        /*0390*/ 	.word	0x000058c0


	//   ....[62]....
        /*0394*/ 	.word	0x000058d0


	//   ....[63]....
        /*0398*/ 	.word	0x000058e0


	//   ....[64]....
        /*039c*/ 	.word	0x00005910


	//   ....[65]....
        /*03a0*/ 	.word	0x00005940


	//   ....[66]....
        /*03a4*/ 	.word	0x00005950


	//   ....[67]....
        /*03a8*/ 	.word	0x00005960


	//   ....[68]....
        /*03ac*/ 	.word	0x00005970


	//   ....[69]....
        /*03b0*/ 	.word	0x000098e0


	//   ....[70]....
        /*03b4*/ 	.word	0x00009920


	//   ....[71]....
        /*03b8*/ 	.word	0x00009a10


	//   ....[72]....
        /*03bc*/ 	.word	0x00009a40


	//   ....[73]....
        /*03c0*/ 	.word	0x00009b20


	//   ....[74]....
        /*03c4*/ 	.word	0x00009b50


	//   ....[75]....
        /*03c8*/ 	.word	0x00009c30


	//   ....[76]....
        /*03cc*/ 	.word	0x00009c60


	//   ....[77]....
        /*03d0*/ 	.word	0x00009d40


	//   ....[78]....
        /*03d4*/ 	.word	0x00009d70


	//   ....[79]....
        /*03d8*/ 	.word	0x0000a1b0


	//   ....[80]....
        /*03dc*/ 	.word	0x0000a490


	//   ....[81]....
        /*03e0*/ 	.word	0x0000a650


	//   ....[82]....
        /*03e4*/ 	.word	0x0000a6b0


	//   ....[83]....
        /*03e8*/ 	.word	0x0000a710


	//   ....[84]....
        /*03ec*/ 	.word	0x0000a730


	//   ....[85]....
        /*03f0*/ 	.word	0x0000a750


	//   ....[86]....
        /*03f4*/ 	.word	0x0000a830


	//   ....[87]....
        /*03f8*/ 	.word	0x0000a880


	//   ....[88]....
        /*03fc*/ 	.word	0x0000a8d0


	//   ....[89]....
        /*0400*/ 	.word	0x0000a900


	//   ....[90]....
        /*0404*/ 	.word	0x0000a920


	//   ....[91]....
        /*0408*/ 	.word	0x0000abf0


	//   ....[92]....
        /*040c*/ 	.word	0x0000ac70


	//   ....[93]....
        /*0410*/ 	.word	0x0000ace0


	//   ....[94]....
        /*0414*/ 	.word	0x0000ad50


	//   ....[95]....
        /*0418*/ 	.word	0x0000aea0


	//   ....[96]....
        /*041c*/ 	.word	0x0000af10


	//   ....[97]....
        /*0420*/ 	.word	0x0000af80


	//   ....[98]....
        /*0424*/ 	.word	0x0000aff0


	//   ....[99]....
        /*0428*/ 	.word	0x0000b110


	//   ....[100]....
        /*042c*/ 	.word	0x0000b180


	//   ....[101]....
        /*0430*/ 	.word	0x0000b1f0


	//   ....[102]....
        /*0434*/ 	.word	0x0000b260


	//   ....[103]....
        /*0438*/ 	.word	0x0000b3a0


	//   ....[104]....
        /*043c*/ 	.word	0x0000b410


	//   ....[105]....
        /*0440*/ 	.word	0x0000b480


	//   ....[106]....
        /*0444*/ 	.word	0x0000b4f0


	//   ....[107]....
        /*0448*/ 	.word	0x0000b630


	//   ....[108]....
        /*044c*/ 	.word	0x0000b6a0


	//   ....[109]....
        /*0450*/ 	.word	0x0000b710


	//   ....[110]....
        /*0454*/ 	.word	0x0000b780


	//   ....[111]....
        /*0458*/ 	.word	0x0000b7f0


	//   ....[112]....
        /*045c*/ 	.word	0x0000b860


	//   ....[113]....
        /*0460*/ 	.word	0x0000b8d0


	//   ....[114]....
        /*0464*/ 	.word	0x0000b940


	//   ....[115]....
        /*0468*/ 	.word	0x0000b9b0


	//   ....[116]....
        /*046c*/ 	.word	0x0000ba20


	//   ....[117]....
        /*0470*/ 	.word	0x0000ba90


	//   ....[118]....
        /*0474*/ 	.word	0x0000bb00


	//   ....[119]....
        /*0478*/ 	.word	0x0000bb80


	//   ....[120]....
        /*047c*/ 	.word	0x0000bc00


	//   ....[121]....
        /*0480*/ 	.word	0x0000bc70


	//   ....[122]....
        /*0484*/ 	.word	0x0000bce0


	//   ....[123]....
        /*0488*/ 	.word	0x0000bd50


	//   ....[124]....
        /*048c*/ 	.word	0x0000bdc0


	//   ....[125]....
        /*0490*/ 	.word	0x0000be30


	//   ....[126]....
        /*0494*/ 	.word	0x0000bea0


	//   ....[127]....
        /*0498*/ 	.word	0x0000bf10


	//   ....[128]....
        /*049c*/ 	.word	0x0000bf90


	//   ....[129]....
        /*04a0*/ 	.word	0x0000c000


	//   ....[130]....
        /*04a4*/ 	.word	0x0000c070


	//   ....[131]....
        /*04a8*/ 	.word	0x0000c0e0


	//   ....[132]....
        /*04ac*/ 	.word	0x0000c150


	//   ....[133]....
        /*04b0*/ 	.word	0x0000c1c0


	//   ....[134]....
        /*04b4*/ 	.word	0x0000c230


	//   ....[135]....
        /*04b8*/ 	.word	0x0000c2a0


	//   ....[136]....
        /*04bc*/ 	.word	0x0000c320


	//   ....[137]....
        /*04c0*/ 	.word	0x0000c390


	//   ....[138]....
        /*04c4*/ 	.word	0x0000c400


	//   ....[139]....
        /*04c8*/ 	.word	0x0000c470


	//   ....[140]....
        /*04cc*/ 	.word	0x0000c4e0


	//   ....[141]....
        /*04d0*/ 	.word	0x0000c550


	//   ....[142]....
        /*04d4*/ 	.word	0x0000c5c0


	//   ....[143]....
        /*04d8*/ 	.word	0x0000c630


	//   ....[144]....
        /*04dc*/ 	.word	0x0000c6a0


	//   ....[145]....
        /*04e0*/ 	.word	0x0000c710


	//   ....[146]....
        /*04e4*/ 	.word	0x0000c780


	//   ....[147]....
        /*04e8*/ 	.word	0x0000c860


	//   ....[148]....
        /*04ec*/ 	.word	0x0000c8d0


	//   ....[149]....
        /*04f0*/ 	.word	0x0000c940


	//   ....[150]....
        /*04f4*/ 	.word	0x0000c9b0


	//----- nvinfo : EIATTR_EXIT_INSTR_OFFSETS
	.align		4
.L_2411:
        /*04f8*/ 	.byte	0x04, 0x1c
        /*04fa*/ 	.short	(.L_2413 - .L_2412)


	//   ....[0]....
.L_2412:
        /*04fc*/ 	.word	0x0000aa10


	//   ....[1]....
        /*0500*/ 	.word	0x0000ab90


	//----- nvinfo : EIATTR_MAX_THREADS
	.align		4
.L_2413:
        /*0504*/ 	.byte	0x04, 0x05
        /*0506*/ 	.short	(.L_2415 - .L_2414)
.L_2414:
        /*0508*/ 	.word	0x00000040
        /*050c*/ 	.word	0x00000001
        /*0510*/ 	.word	0x00000001


	//----- nvinfo : EIATTR_CRS_STACK_SIZE
	.align		4
.L_2415:
        /*0514*/ 	.byte	0x04, 0x1e
        /*0516*/ 	.short	(.L_2417 - .L_2416)
.L_2416:
        /*0518*/ 	.word	0x00000000
.L_2417:


//--------------------- .nv.info._Z25selective_scan_bwd_kernelI32Selective_Scan_bwd_kernel_traitsILi64ELi16ELb1ELb1ELb1ELb0ELb1EfN3c107complexIfEEEEv12SSMParamsBwd --------------------------
	.section	.nv.info._Z25selective_scan_bwd_kernelI32Selective_Scan_bwd_kernel_traitsILi64ELi16ELb1ELb1ELb1ELb0ELb1EfN3c107complexIfEEEEv12SSMParamsBwd,"",@"SHT_CUDA_INFO"
	.sectionflags	@""
	.align	4


	//----- nvinfo : EIATTR_CUDA_API_VERSION
	.align		4
        /*0000*/ 	.byte	0x04, 0x37
        /*0002*/ 	.short	(.L_2419 - .L_2418)
.L_2418:
        /*0004*/ 	.word	0x00000082


	//----- nvinfo : EIATTR_SW2861232_WAR
	.align		4
.L_2419:
        /*0008*/ 	.byte	0x01, 0x35
	.zero		2


	//----- nvinfo : EIATTR_PARAM_CBANK
	.align		4
        /*000c*/ 	.byte	0x04, 0x0a
        /*000e*/ 	.short	(.L_2421 - .L_2420)
	.align		4
.L_2420:
        /*0010*/ 	.word	index@(.nv.constant0._Z25selective_scan_bwd_kernelI32Selective_Scan_bwd_kernel_traitsILi64ELi16ELb1ELb1ELb1ELb0ELb1EfN3c107complexIfEEEEv12SSMParamsBwd)
        /*0014*/ 	.short	0x0160
        /*0016*/ 	.short	0x01f0


	//----- nvinfo : EIATTR_CBANK_PARAM_SIZE
	.align		4
.L_2421:
        /*0018*/ 	.byte	0x03, 0x19
        /*001a*/ 	.short	0x01f0


	//----- nvinfo : EIATTR_KPARAM_INFO
	.align		4
        /*001c*/ 	.byte	0x04, 0x17
        /*001e*/ 	.short	(.L_2423 - .L_2422)
.L_2422:
        /*0020*/ 	.word	0x00000000
        /*0024*/ 	.short	0x0000
        /*0026*/ 	.short	0x0000
        /*0028*/ 	.byte	0x00, 0xf0, 0xc1, 0x07


	//----- nvinfo : EIATTR_MAXREG_COUNT
	.align		4
.L_2423:
        /*002c*/ 	.byte	0x03, 0x1b
        /*002e*/ 	.short	0x00ff


	//----- nvinfo : EIATTR_NUM_BARRIERS
	.align		4
        /*0030*/ 	.byte	0x02, 0x4c
        /*0032*/ 	.byte	0x01
	.zero		1


	//----- nvinfo : EIATTR_ANNOTATIONS
	.align		4
        /*0034*/ 	.byte	0x04, 0x55
        /*0036*/ 	.short	(.L_2425 - .L_2424)


	//   ....[0]....
.L_2424:
        /*0038*/ 	.word	0x00000001
        /*003c*/ 	.byte	0x20, 0x02, 0x00, 0x00, 0x01, 0x00, 0x00, 0x00, 0x50, 0x02, 0x00, 0x00, 0x01, 0x00, 0x00, 0x00
        /*004c*/ 	.byte	0xb0, 0x0a, 0x00, 0x00, 0x01, 0x00, 0x00, 0x00, 0x10, 0x0b, 0x00, 0x00, 0x01, 0x00, 0x00, 0x00
        /*005c*/ 	.byte	0xb0, 0x0b, 0x00, 0x00, 0x01, 0x00, 0x00, 0x00, 0x60, 0x25, 0x00, 0x00, 0x01, 0x00, 0x00, 0x00
        /*006c*/ 	.byte	0xa0, 0xb2, 0x00, 0x00, 0x01, 0x00, 0x00, 0x00, 0x40, 0xb8, 0x00, 0x00, 0x01, 0x00, 0x00, 0x00
        /*007c*/ 	.byte	0xc0, 0xb8, 0x00, 0x00, 0x01, 0x00, 0x00, 0x00, 0xa0, 0xba, 0x00, 0x00


	//----- nvinfo : EIATTR_MERCURY_ISA_VERSION
	.align		4
.L_2425:
        /*0088*/ 	.byte	0x03, 0x5f
        /*008a*/ 	.short	0x0000


	//----- nvinfo : EIATTR_COOP_GROUP_MASK_REGIDS
	.align		4
        /*008c*/ 	.byte	0x04, 0x29
        /*008e*/ 	.short	(.L_2427 - .L_2426)


	//   ....[0]....
.L_2426:
        /*0090*/ 	.word	0xffffffff


	//   ....[1]....
        /*0094*/ 	.word	0xffffffff


	//   ....[2]....
        /*0098*/ 	.word	0xffffffff


	//   ....[3]....
        /*009c*/ 	.word	0xffffffff


	//   ....[4]....
        /*00a0*/ 	.word	0xffffffff


	//   ....[5]....
        /*00a4*/ 	.word	0xffffffff


	//   ....[6]....
        /*00a8*/ 	.word	0xffffffff


	//   ....[7]....
        /*00ac*/ 	.word	0xffffffff


	//   ....[8]....
        /*00b0*/ 	.word	0xffffffff


	//   ....[9]....
        /*00b4*/ 	.word	0xffffffff


	//   ....[10]....
        /*00b8*/ 	.word	0xffffffff


	//   ....[11]....
        /*00bc*/ 	.word	0xffffffff


	//   ....[12]....
        /*00c0*/ 	.word	0xffffffff


	//   ....[13]....
        /*00c4*/ 	.word	0xffffffff


	//   ....[14]....
        /*00c8*/ 	.word	0xffffffff


	//   ....[15]....
        /*00cc*/ 	.word	0xffffffff


	//   ....[16]....
        /*00d0*/ 	.word	0xffffffff


	//   ....[17]....
        /*00d4*/ 	.word	0xffffffff


	//   ....[18]....
        /*00d8*/ 	.word	0xffffffff


	//   ....[19]....
        /*00dc*/ 	.word	0xffffffff


	//   ....[20]....
        /*00e0*/ 	.word	0xffffffff


	//   ....[21]....
        /*00e4*/ 	.word	0xffffffff


	//   ....[22]....
        /*00e8*/ 	.word	0xffffffff


	//   ....[23]....
        /*00ec*/ 	.word	0xffffffff


	//   ....[24]....
        /*00f0*/ 	.word	0xffffffff


	//   ....[25]....
        /*00f4*/ 	.word	0xffffffff


	//   ....[26]....
        /*00f8*/ 	.word	0xffffffff


	//   ....[27]....
        /*00fc*/ 	.word	0xffffffff


	//   ....[28]....
        /*0100*/ 	.word	0xffffffff


	//   ....[29]....
        /*0104*/ 	.word	0xffffffff


	//   ....[30]....
        /*0108*/ 	.word	0xffffffff


	//   ....[31]....
        /*010c*/ 	.word	0xffffffff


	//   ....[32]....
        /*0110*/ 	.word	0xffffffff


	//   ....[33]....
        /*0114*/ 	.word	0xffffffff


	//   ....[34]....
        /*0118*/ 	.word	0xffffffff


	//   ....[35]....
        /*011c*/ 	.word	0xffffffff


	//   ....[36]....
        /*0120*/ 	.word	0xffffffff


	//   ....[37]....
        /*0124*/ 	.word	0xffffffff


	//   ....[38]....
        /*0128*/ 	.word	0xffffffff


	//   ....[39]....
        /*012c*/ 	.word	0xffffffff


	//   ....[40]....
        /*0130*/ 	.word	0xffffffff


	//   ....[41]....
        /*0134*/ 	.word	0xffffffff


	//   ....[42]....
        /*0138*/ 	.word	0xffffffff


	//   ....[43]....
        /*013c*/ 	.word	0xffffffff


	//   ....[44]....
        /*0140*/ 	.word	0xffffffff


	//   ....[45]....
        /*0144*/ 	.word	0xffffffff


	//   ....[46]....
        /*0148*/ 	.word	0xffffffff


	//   ....[47]....
        /*014c*/ 	.word	0xffffffff


	//   ....[48]....
        /*0150*/ 	.word	0xffffffff


	//   ....[49]....
        /*0154*/ 	.word	0xffffffff


	//   ....[50]....
        /*0158*/ 	.word	0xffffffff


	//   ....[51]....
        /*015c*/ 	.word	0xffffffff


	//   ....[52]....
        /*0160*/ 	.word	0xffffffff


	//   ....[53]....
        /*0164*/ 	.word	0xffffffff


	//   ....[54]....
        /*0168*/ 	.word	0xffffffff


	//   ....[55]....
        /*016c*/ 	.word	0xffffffff


	//   ....[56]....
        /*0170*/ 	.word	0xffffffff


	//   ....[57]....
        /*0174*/ 	.word	0xffffffff


	//   ....[58]....
        /*0178*/ 	.word	0xffffffff


	//   ....[59]....
        /*017c*/ 	.word	0xffffffff


	//   ....[60]....
        /*0180*/ 	.word	0xffffffff


	//   ....[61]....
        /*0184*/ 	.word	0xffffffff


	//   ....[62]....
        /*0188*/ 	.word	0xffffffff


	//   ....[63]....
        /*018c*/ 	.word	0xffffffff


	//   ....[64]....
        /*0190*/ 	.word	0xffffffff


	//   ....[65]....
        /*0194*/ 	.word	0xffffffff


	//   ....[66]....
        /*0198*/ 	.word	0xffffffff


	//   ....[67]....
        /*019c*/ 	.word	0xffffffff


	//   ....[68]....
        /*01a0*/ 	.word	0xffffffff


	//   ....[69]....
        /*01a4*/ 	.word	0xffffffff


	//   ....[70]....
        /*01a8*/ 	.word	0xffffffff


	//   ....[71]....
        /*01ac*/ 	.word	0xffffffff


	//   ....[72]....
        /*01b0*/ 	.word	0xffffffff


	//   ....[73]....
        /*01b4*/ 	.word	0xffffffff


	//   ....[74]....
        /*01b8*/ 	.word	0xffffffff


	//   ....[75]....
        /*01bc*/ 	.word	0xffffffff


	//   ....[76]....
        /*01c0*/ 	.word	0xffffffff


	//   ....[77]....
        /*01c4*/ 	.word	0xffffffff


	//   ....[78]....
        /*01c8*/ 	.word	0xffffffff


	//   ....[79]....
        /*01cc*/ 	.word	0xffffffff


	//   ....[80]....
        /*01d0*/ 	.word	0xffffffff


	//   ....[81]....
        /*01d4*/ 	.word	0xffffffff


	//   ....[82]....
        /*01d8*/ 	.word	0xffffffff


	//   ....[83]....
        /*01dc*/ 	.word	0xffffffff


	//   ....[84]....
        /*01e0*/ 	.word	0xffffffff


	//   ....[85]....
        /*01e4*/ 	.word	0xffffffff


	//   ....[86]....
        /*01e8*/ 	.word	0xffffffff


	//   ....[87]....
        /*01ec*/ 	.word	0xffffffff


	//   ....[88]....
        /*01f0*/ 	.word	0xffffffff


	//   ....[89]....
        /*01f4*/ 	.word	0xffffffff


	//   ....[90]....
        /*01f8*/ 	.word	0xffffffff


	//   ....[91]....
        /*01fc*/ 	.word	0xffffffff


	//   ....[92]....
        /*0200*/ 	.word	0xffffffff


	//   ....[93]....
        /*0204*/ 	.word	0xffffffff


	//   ....[94]....
        /*0208*/ 	.word	0xffffffff


	//   ....[95]....
        /*020c*/ 	.word	0xffffffff


	//   ....[96]....
        /*0210*/ 	.word	0xffffffff


	//   ....[97]....
        /*0214*/ 	.word	0xffffffff


	//   ....[98]....
        /*0218*/ 	.word	0xffffffff


	//   ....[99]....
        /*021c*/ 	.word	0xffffffff


	//   ....[100]....
        /*0220*/ 	.word	0xffffffff


	//   ....[101]....
        /*0224*/ 	.word	0xffffffff


	//   ....[102]....
        /*0228*/ 	.word	0xffffffff


	//   ....[103]....
        /*022c*/ 	.word	0xffffffff


	//   ....[104]....
        /*0230*/ 	.word	0xffffffff


	//   ....[105]....
        /*0234*/ 	.word	0xffffffff


	//   ....[106]....
        /*0238*/ 	.word	0xffffffff


	//   ....[107]....
        /*023c*/ 	.word	0xffffffff


	//   ....[108]....
        /*0240*/ 	.word	0xffffffff


	//   ....[109]....
        /*0244*/ 	.word	0xffffffff


	//   ....[110]....
        /*0248*/ 	.word	0xffffffff


	//   ....[111]....
        /*024c*/ 	.word	0xffffffff


	//   ....[112]....
        /*0250*/ 	.word	0xffffffff


	//   ....[113]....
        /*0254*/ 	.word	0xffffffff


	//   ....[114]....
        /*0258*/ 	.word	0xffffffff


	//   ....[115]....
        /*025c*/ 	.word	0xffffffff


	//   ....[116]....
        /*0260*/ 	.word	0xffffffff


	//   ....[117]....
        /*0264*/ 	.word	0xffffffff


	//   ....[118]....
        /*0268*/ 	.word	0xffffffff


	//   ....[119]....
        /*026c*/ 	.word	0xffffffff


	//   ....[120]....
        /*0270*/ 	.word	0xffffffff


	//   ....[121]....
        /*0274*/ 	.word	0xffffffff


	//   ....[122]....
        /*0278*/ 	.word	0xffffffff


	//   ....[123]....
        /*027c*/ 	.word	0xffffffff


	//   ....[124]....
        /*0280*/ 	.word	0xffffffff


	//   ....[125]....
        /*0284*/ 	.word	0xffffffff


	//   ....[126]....
        /*0288*/ 	.word	0xffffffff


	//   ....[127]....
        /*028c*/ 	.word	0xffffffff


	//   ....[128]....
        /*0290*/ 	.word	0xffffffff


	//   ....[129]....
        /*0294*/ 	.word	0xffffffff


	//   ....[130]....
        /*0298*/ 	.word	0xffffffff


	//   ....[131]....
        /*029c*/ 	.word	0xffffffff


	//   ....[132]....
        /*02a0*/ 	.word	0xffffffff


	//   ....[133]....
        /*02a4*/ 	.word	0xffffffff


	//   ....[134]....
        /*02a8*/ 	.word	0xffffffff


	//   ....[135]....
        /*02ac*/ 	.word	0xffffffff


	//   ....[136]....
        /*02b0*/ 	.word	0xffffffff


	//   ....[137]....
        /*02b4*/ 	.word	0xffffffff


	//   ....[138]....
        /*02b8*/ 	.word	0xffffffff


	//   ....[139]....
        /*02bc*/ 	.word	0xffffffff


	//   ....[140]....
        /*02c0*/ 	.word	0xffffffff


	//   ....[141]....
        /*02c4*/ 	.word	0xffffffff


	//   ....[142]....
        /*02c8*/ 	.word	0xffffffff


	//   ....[143]....
        /*02cc*/ 	.word	0xffffffff


	//   ....[144]....
        /*02d0*/ 	.word	0xffffffff


	//   ....[145]....
        /*02d4*/ 	.word	0xffffffff


	//   ....[146]....
        /*02d8*/ 	.word	0xffffffff


	//   ....[147]....
        /*02dc*/ 	.word	0xffffffff


	//   ....[148]....
        /*02e0*/ 	.word	0xffffffff


	//   ....[149]....
        /*02e4*/ 	.word	0xffffffff


	//   ....[150]....
        /*02e8*/ 	.word	0xffffffff


	//   ....[151]....
        /*02ec*/ 	.word	0xffffffff


	//   ....[152]....
        /*02f0*/ 	.word	0xffffffff


	//   ....[153]....
        /*02f4*/ 	.word	0xffffffff


	//   ....[154]....
        /*02f8*/ 	.word	0xffffffff


	//----- nvinfo : EIATTR_COOP_GROUP_INSTR_OFFSETS
	.align		4
.L_2427:
        /*02fc*/ 	.byte	0x04, 0x28
        /*02fe*/ 	.short	(.L_2429 - .L_2428)


	//   ....[0]....
.L_2428:
        /*0300*/ 	.word	0x00000d00


	//   ....[1]....
        /*0304*/ 	.word	0x00000e10


	//   ....[2]....
        /*0308*/ 	.word	0x00001020


	//   ....[3]....
        /*030c*/ 	.word	0x00001200


	//   ....[4]....
        /*0310*/ 	.word	0x00001820


	//   ....[5]....
        /*0314*/ 	.word	0x00001e60


	//   ....[6]....
        /*0318*/ 	.word	0x00002290


	//   ....[7]....
        /*031c*/ 	.word	0x00002dd0


	//   ....[8]....
        /*0320*/ 	.word	0x00003700


	//   ....[9]....
        /*0324*/ 	.word	0x00004c70


	//   ....[10]....
        /*0328*/ 	.word	0x00004c90


	//   ....[11]....
        /*032c*/ 	.word	0x00004cb0


	//   ....[12]....
        /*0330*/ 	.word	0x00004cc0


	//   ....[13]....
        /*0334*/ 	.word	0x00004d40


	//   ....[14]....
        /*0338*/ 	.word	0x00004d70


	//   ....[15]....
        /*033c*/ 	.word	0x00004db0


	//   ....[16]....
        /*0340*/ 	.word	0x00004dc0


	//   ....[17]....
        /*0344*/ 	.word	0x00004e40


	//   ....[18]....
        /*0348*/ 	.word	0x00004e60


	//   ....[19]....
        /*034c*/ 	.word	0x00004ea0


	//   ....[20]....
        /*0350*/ 	.word	0x00004ec0


	//   ....[21]....
        /*0354*/ 	.word	0x00004f60


	//   ....[22]....
        /*0358*/ 	.word	0x00004f90


	//   ....[23]....
        /*035c*/ 	.word	0x00004fb0


	//   ....[24]....
        /*0360*/ 	.word	0x00004fc0


	//   ....[25]....
        /*0364*/ 	.word	0x00005080


	//   ....[26]....
        /*0368*/ 	.word	0x000050a0


	//   ....[27]....
        /*036c*/ 	.word	0x000050b0


	//   ....[28]....
        /*0370*/ 	.word	0x000050c0


	//   ....[29]....
        /*0374*/ 	.word	0x00005200


	//   ....[30]....
        /*0378*/ 	.word	0x00005250


	//   ....[31]....
        /*037c*/ 	.word	0x000052a0


	//   ....[32]....
        /*0380*/ 	.word	0x000052f0


	//   ....[33]....
        /*0384*/ 	.word	0x00005310


	//   ....[34]....
        /*0388*/ 	.word	0x00005320


	//   ....[35]....
        /*038c*/ 	.word	0x00005330


	//   ....[36]....
        /*0390*/ 	.word	0x00005340


	//   ....[37]....
        /*0394*/ 	.word	0x00005350


	//   ....[38]....
        /*0398*/ 	.word	0x00005360


	//   ....[39]....
        /*039c*/ 	.word	0x00005370


	//   ....[40]....
        /*03a0*/ 	.word	0x00005380


	//   ....[41]....
        /*03a4*/ 	.word	0x000066c0


	//   ....[42]....
        /*03a8*/ 	.word	0x000066e0


	//   ....[43]....
        /*03ac*/ 	.word	0x000066f0


	//   ....[44]....
        /*03b0*/ 	.word	0x00006700


	//   ....[45]....
        /*03b4*/ 	.word	0x00006820


	//   ....[46]....
        /*03b8*/ 	.word	0x00006830


	//   ....[47]....
        /*03bc*/ 	.word	0x00006840


	//   ....[48]....
        /*03c0*/ 	.word	0x00006850


	//   ....[49]....
        /*03c4*/ 	.word	0x00006970


	//   ....[50]....
        /*03c8*/ 	.word	0x00006990


	//   ....[51]....
        /*03cc*/ 	.word	0x000069a0


	//   ....[52]....
        /*03d0*/ 	.word	0x000069b0


	//   ....[53]....
        /*03d4*/ 	.word	0x00006ad0


	//   ....[54]....
        /*03d8*/ 	.word	0x00006ae0


	//   ....[55]....
        /*03dc*/ 	.word	0x00006af0


	//   ....[56]....
        /*03e0*/ 	.word	0x00006b00


	//   ....[57]....
        /*03e4*/ 	.word	0x00006c20


	//   ....[58]....
        /*03e8*/ 	.word	0x00006c40


	//   ....[59]....
        /*03ec*/ 	.word	0x00006c50


	//   ....[60]....
        /*03f0*/ 	.word	0x00006c60


	//   ....[61]....
        /*03f4*/ 	.word	0x00006d60


	//   ....[62]....
        /*03f8*/ 	.word	0x00006d70


	//   ....[63]....
        /*03fc*/ 	.word	0x00006d80


	//   ....[64]....
        /*0400*/ 	.word	0x00006d90


	//   ....[65]....
        /*0404*/ 	.word	0x00006da0


	//   ....[66]....
        /*0408*/ 	.word	0x00006db0


	//   ....[67]....
        /*040c*/ 	.word	0x00006dd0


	//   ....[68]....
        /*0410*/ 	.word	0x00006e00


	//   ....[69]....
        /*0414*/ 	.word	0x00006e30


	//   ....[70]....
        /*0418*/ 	.word	0x00006e40


	//   ....[71]....
        /*041c*/ 	.word	0x00006e50


	//   ....[72]....
        /*0420*/ 	.word	0x00006e60


	//   ....[73]....
        /*0424*/ 	.word	0x0000abd0


	//   ....[74]....
        /*0428*/ 	.word	0x0000ac10


	//   ....[75]....
        /*042c*/ 	.word	0x0000ad00


	//   ....[76]....
        /*0430*/ 	.word	0x0000ad30


	//   ....[77]....
        /*0434*/ 	.word	0x0000ae10


	//   ....[78]....
        /*0438*/ 	.word	0x0000ae40


	//   ....[79]....
        /*043c*/ 	.word	0x0000af20


	//   ....[80]....
        /*0440*/ 	.word	0x0000af50


	//   ....[81]....
        /*0444*/ 	.word	0x0000b030


	//   ....[82]....
        /*0448*/ 	.word	0x0000b060


	//   ....[83]....
        /*044c*/ 	.word	0x0000b440


	//   ....[84]....
        /*0450*/ 	.word	0x0000b6b0


	//   ....[85]....
        /*0454*/ 	.word	0x0000b950


	//   ....[86]....
        /*0458*/ 	.word	0x0000b970


	//   ....[87]....
        /*045c*/ 	.word	0x0000b990


	//   ....[88]....
        /*0460*/ 	.word	0x0000b9b0


	//   ....[89]....
        /*0464*/ 	.word	0x0000b9d0


	//   ....[90]....
        /*0468*/ 	.word	0x0000bb20


	//   ....[91]....
        /*046c*/ 	.word	0x0000bb40


	//   ....[92]....
        /*0470*/ 	.word	0x0000bb60


	//   ....[93]....
        /*0474*/ 	.word	0x0000bb90


	//   ....[94]....
        /*0478*/ 	.word	0x0000bbb0


	//   ....[95]....
        /*047c*/ 	.word	0x0000be80


	//   ....[96]....
        /*0480*/ 	.word	0x0000bf00


	//   ....[97]....
        /*0484*/ 	.word	0x0000bf70


	//   ....[98]....
        /*0488*/ 	.word	0x0000bfe0


	//   ....[99]....
        /*048c*/ 	.word	0x0000c130


	//   ....[100]....
        /*0490*/ 	.word	0x0000c1a0


	//   ....[101]....
        /*0494*/ 	.word	0x0000c210


	//   ....[102]....
        /*0498*/ 	.word	0x0000c280


	//   ....[103]....
        /*049c*/ 	.word	0x0000c3c0


	//   ....[104]....
        /*04a0*/ 	.word	0x0000c430


	//   ....[105]....
        /*04a4*/ 	.word	0x0000c4a0


	//   ....[106]....
        /*04a8*/ 	.word	0x0000c510


	//   ....[107]....
        /*04ac*/ 	.word	0x0000c630


	//   ....[108]....
        /*04b0*/ 	.word	0x0000c6a0


	//   ....[109]....
        /*04b4*/ 	.word	0x0000c710


	//   ....[110]....
        /*04b8*/ 	.word	0x0000c780


	//   ....[111]....
        /*04bc*/ 	.word	0x0000c8c0


	//   ....[112]....
        /*04c0*/ 	.word	0x0000c930


	//   ....[113]....
        /*04c4*/ 	.word	0x0000c9a0


	//   ....[114]....
        /*04c8*/ 	.word	0x0000ca10


	//   ....[115]....
        /*04cc*/ 	.word	0x0000ca80


	//   ....[116]....
        /*04d0*/ 	.word	0x0000caf0


	//   ....[117]....
        /*04d4*/ 	.word	0x0000cb60


	//   ....[118]....
        /*04d8*/ 	.word	0x0000cbd0


	//   ....[119]....
        /*04dc*/ 	.word	0x0000cc40


	//   ....[120]....
        /*04e0*/ 	.word	0x0000cc90


	//   ....[121]....
        /*04e4*/ 	.word	0x0000cce0


	//   ....[122]....
        /*04e8*/ 	.word	0x0000cd30


	//   ....[123]....
        /*04ec*/ 	.word	0x0000cda0


	//   ....[124]....
        /*04f0*/ 	.word	0x0000ce20


	//   ....[125]....
        /*04f4*/ 	.word	0x0000ce90


	//   ....[126]....
        /*04f8*/ 	.word	0x0000cf00


	//   ....[127]....
        /*04fc*/ 	.word	0x0000cf70


	//   ....[128]....
        /*0500*/ 	.word	0x0000cfe0


	//   ....[129]....
        /*0504*/ 	.word	0x0000d050


	//   ....[130]....
        /*0508*/ 	.word	0x0000d0c0


	//   ....[131]....
        /*050c*/ 	.word	0x0000d130


	//   ....[132]....
        /*0510*/ 	.word	0x0000d1b0


	//   ....[133]....
        /*0514*/ 	.word	0x0000d220


	//   ....[134]....
        /*0518*/ 	.word	0x0000d290


	//   ....[135]....
        /*051c*/ 	.word	0x0000d300


	//   ....[136]....
        /*0520*/ 	.word	0x0000d370


	//   ....[137]....
        /*0524*/ 	.word	0x0000d3e0


	//   ....[138]....
        /*0528*/ 	.word	0x0000d450


	//   ....[139]....
        /*052c*/ 	.word	0x0000d4c0


	//   ....[140]....
        /*0530*/ 	.word	0x0000d540


	//   ....[141]....
        /*0534*/ 	.word	0x0000d5b0


	//   ....[142]....
        /*0538*/ 	.word	0x0000d620


	//   ....[143]....
        /*053c*/ 	.word	0x0000d670


	//   ....[144]....
        /*0540*/ 	.word	0x0000d6c0


	//   ....[145]....
        /*0544*/ 	.word	0x0000d710


	//   ....[146]....
        /*0548*/ 	.word	0x0000d760


	//   ....[147]....
        /*054c*/ 	.word	0x0000d7d0


	//   ....[148]....
        /*0550*/ 	.word	0x0000d840


	//   ....[149]....
        /*0554*/ 	.word	0x0000d8b0


	//   ....[150]....
        /*0558*/ 	.word	0x0000d920


	//   ....[151]....
        /*055c*/ 	.word	0x0000d9e0


	//   ....[152]....
        /*0560*/ 	.word	0x0000da30


	//   ....[153]....
        /*0564*/ 	.word	0x0000da80


	//   ....[154]....
        /*0568*/ 	.word	0x0000dad0


	//----- nvinfo : EIATTR_EXIT_INSTR_OFFSETS
	.align		4
.L_2429:
        /*056c*/ 	.byte	0x04, 0x1c
        /*056e*/ 	.short	(.L_2431 - .L_2430)


	//   ....[0]....
.L_2430:
        /*0570*/ 	.word	0x0000bca0


	//   ....[1]....
        /*0574*/ 	.word	0x0000be20


	//----- nvinfo : EIATTR_MAX_THREADS
	.align		4
.L_2431:
        /*0578*/ 	.byte	0x04, 0x05
        /*057a*/ 	.short	(.L_2433 - .L_2432)
.L_2432:
        /*057c*/ 	.word	0x00000040
        /*0580*/ 	.word	0x00000001
        /*0584*/ 	.word	0x00000001


	//----- nvinfo : EIATTR_CRS_STACK_SIZE
	.align		4
.L_2433:
        /*0588*/ 	.byte	0x04, 0x1e
        /*058a*/ 	.short	(.L_2435 - .L_2434)
.L_2434:
        /*058c*/ 	.word	0x00000000
.L_2435:


//--------------------- .nv.info._Z25selective_scan_bwd_kernelI32Selective_Scan_bwd_kernel_traitsILi64ELi16ELb1ELb1ELb1ELb1ELb0EfN3c107complexIfEEEEv12SSMParamsBwd --------------------------
	.section	.nv.info._Z25selective_scan_bwd_kernelI32Selective_Scan_bwd_kernel_traitsILi64ELi16ELb1ELb1ELb1ELb1ELb0EfN3c107complexIfEEEEv12SSMParamsBwd,"",@"SHT_CUDA_INFO"
	.sectionflags	@""
	.align	4


	//----- nvinfo : EIATTR_CUDA_API_VERSION
	.align		4
        /*0000*/ 	.byte	0x04, 0x37
        /*0002*/ 	.short	(.L_2437 - .L_2436)
.L_2436:
        /*0004*/ 	.word	0x00000082


	//----- nvinfo : EIATTR_SW2861232_WAR
	.align		4
.L_2437:
        /*0008*/ 	.byte	0x01, 0x35
	.zero		2


	//----- nvinfo : EIATTR_PARAM_CBANK
	.align		4
        /*000c*/ 	.byte	0x04, 0x0a
        /*000e*/ 	.short	(.L_2439 - .L_2438)
	.align		4
.L_2438:
        /*0010*/ 	.word	index@(.nv.constant0._Z25selective_scan_bwd_kernelI32Selective_Scan_bwd_kernel_traitsILi64ELi16ELb1ELb1ELb1ELb1ELb0EfN3c107complexIfEEEEv12SSMParamsBwd)
        /*0014*/ 	.short	0x0160
        /*0016*/ 	.short	0x01f0


	//----- nvinfo : EIATTR_CBANK_PARAM_SIZE
	.align		4
.L_2439:
        /*0018*/ 	.byte	0x03, 0x19
        /*001a*/ 	.short	0x01f0


	//----- nvinfo : EIATTR_KPARAM_INFO
	.align		4
        /*001c*/ 	.byte	0x04, 0x17
        /*001e*/ 	.short	(.L_2441 - .L_2440)
.L_2440:
        /*0020*/ 	.word	0x00000000
        /*0024*/ 	.short	0x0000
        /*0026*/ 	.short	0x0000
        /*0028*/ 	.byte	0x00, 0xf0, 0xc1, 0x07


	//----- nvinfo : EIATTR_MAXREG_COUNT
	.align		4
.L_2441:
        /*002c*/ 	.byte	0x03, 0x1b
        /*002e*/ 	.short	0x00ff


	//----- nvinfo : EIATTR_NUM_BARRIERS
	.align		4
        /*0030*/ 	.byte	0x02, 0x4c
        /*0032*/ 	.byte	0x01
	.zero		1


	//----- nvinfo : EIATTR_MERCURY_ISA_VERSION
	.align		4
        /*0034*/ 	.byte	0x03, 0x5f
        /*0036*/ 	.short	0x0000


	//----- nvinfo : EIATTR_COOP_GROUP_MASK_REGIDS
	.align		4
        /*0038*/ 	.byte	0x04, 0x29
        /*003a*/ 	.short	(.L_2443 - .L_2442)


	//   ....[0]....
.L_2442:
        /*003c*/ 	.word	0xffffffff


	//   ....[1]....
        /*0040*/ 	.word	0xffffffff


	//   ....[2]....
        /*0044*/ 	.word	0xffffffff


	//   ....[3]....
        /*0048*/ 	.word	0xffffffff


	//   ....[4]....
        /*004c*/ 	.word	0xffffffff


	//   ....[5]....
        /*0050*/ 	.word	0xffffffff


	//   ....[6]....
        /*0054*/ 	.word	0xffffffff


	//   ....[7]....
        /*0058*/ 	.word	0xffffffff


	//   ....[8]....
        /*005c*/ 	.word	0xffffffff


	//   ....[9]....
        /*0060*/ 	.word	0xffffffff


	//   ....[10]....
        /*0064*/ 	.word	0xffffffff


	//   ....[11]....
        /*0068*/ 	.word	0xffffffff


	//   ....[12]....
        /*006c*/ 	.word	0xffffffff


	//   ....[13]....
        /*0070*/ 	.word	0xffffffff


	//   ....[14]....
        /*0074*/ 	.word	0xffffffff


	//   ....[15]....
        /*0078*/ 	.word	0xffffffff


	//   ....[16]....
        /*007c*/ 	.word	0xffffffff


	//   ....[17]....
        /*0080*/ 	.word	0xffffffff


	//   ....[18]....
        /*0084*/ 	.word	0xffffffff


	//   ....[19]....
        /*0088*/ 	.word	0xffffffff


	//   ....[20]....
        /*008c*/ 	.word	0xffffffff


	//   ....[21]....
        /*0090*/ 	.word	0xffffffff


	//   ....[22]....
        /*0094*/ 	.word	0xffffffff


	//   ....[23]....
        /*0098*/ 	.word	0xffffffff


	//   ....[24]....
        /*009c*/ 	.word	0xffffffff


	//   ....[25]....
        /*00a0*/ 	.word	0xffffffff


	//   ....[26]....
        /*00a4*/ 	.word	0xffffffff


	//   ....[27]....
        /*00a8*/ 	.word	0xffffffff


	//   ....[28]....
        /*00ac*/ 	.word	0xffffffff


	//   ....[29]....
        /*00b0*/ 	.word	0xffffffff


	//   ....[30]....
        /*00b4*/ 	.word	0xffffffff


	//   ....[31]....
        /*00b8*/ 	.word	0xffffffff


	//   ....[32]....
        /*00bc*/ 	.word	0xffffffff


	//   ....[33]....
        /*00c0*/ 	.word	0xffffffff


	//   ....[34]....
        /*00c4*/ 	.word	0xffffffff


	//   ....[35]....
        /*00c8*/ 	.word	0xffffffff


	//   ....[36]....
        /*00cc*/ 	.word	0xffffffff


	//   ....[37]....
        /*00d0*/ 	.word	0xffffffff


	//   ....[38]....
        /*00d4*/ 	.word	0xffffffff


	//   ....[39]....
        /*00d8*/ 	.word	0xffffffff


	//   ....[40]....
        /*00dc*/ 	.word	0xffffffff


	//   ....[41]....
        /*00e0*/ 	.word	0xffffffff


	//   ....[42]....
        /*00e4*/ 	.word	0xffffffff


	//   ....[43]....
        /*00e8*/ 	.word	0xffffffff


	//   ....[44]....
        /*00ec*/ 	.word	0xffffffff


	//   ....[45]....
        /*00f0*/ 	.word	0xffffffff


	//   ....[46]....
        /*00f4*/ 	.word	0xffffffff


	//   ....[47]....
        /*00f8*/ 	.word	0xffffffff


	//   ....[48]....
        /*00fc*/ 	.word	0xffffffff


	//   ....[49]....
        /*0100*/ 	.word	0xffffffff


	//   ....[50]....
        /*0104*/ 	.word	0xffffffff


	//   ....[51]....
        /*0108*/ 	.word	0xffffffff


	//   ....[52]....
        /*010c*/ 	.word	0xffffffff


	//   ....[53]....
        /*0110*/ 	.word	0xffffffff


	//   ....[54]....
        /*0114*/ 	.word	0xffffffff


	//   ....[55]....
        /*0118*/ 	.word	0xffffffff


	//   ....[56]....
        /*011c*/ 	.word	0xffffffff


	//   ....[57]....
        /*0120*/ 	.word	0xffffffff


	//   ....[58]....
        /*0124*/ 	.word	0xffffffff


	//   ....[59]....
        /*0128*/ 	.word	0xffffffff


	//   ....[60]....
        /*012c*/ 	.word	0xffffffff


	//   ....[61]....
        /*0130*/ 	.word	0xffffffff


	//   ....[62]....
        /*0134*/ 	.word	0xffffffff


	//   ....[63]....
        /*0138*/ 	.word	0xffffffff


	//   ....[64]....
        /*013c*/ 	.word	0xffffffff


	//   ....[65]....
        /*0140*/ 	.word	0xffffffff


	//   ....[66]....
        /*0144*/ 	.word	0xffffffff


	//   ....[67]....
        /*0148*/ 	.word	0xffffffff


	//   ....[68]....
        /*014c*/ 	.word	0xffffffff


	//   ....[69]....
        /*0150*/ 	.word	0xffffffff


	//   ....[70]....
        /*0154*/ 	.word	0xffffffff


	//   ....[71]....
        /*0158*/ 	.word	0xffffffff


	//   ....[72]....
        /*015c*/ 	.word	0xffffffff


	//   ....[73]....
        /*0160*/ 	.word	0xffffffff


	//   ....[74]....
        /*0164*/ 	.word	0xffffffff


	//   ....[75]....
        /*0168*/ 	.word	0xffffffff


	//   ....[76]....
        /*016c*/ 	.word	0xffffffff


	//   ....[77]....
        /*0170*/ 	.word	0xffffffff


	//   ....[78]....
        /*0174*/ 	.word	0xffffffff


	//   ....[79]....
        /*0178*/ 	.word	0xffffffff


	//   ....[80]....
        /*017c*/ 	.word	0xffffffff


	//   ....[81]....
        /*0180*/ 	.word	0xffffffff


	//   ....[82]....
        /*0184*/ 	.word	0xffffffff


	//   ....[83]....
        /*0188*/ 	.word	0xffffffff


	//   ....[84]....
        /*018c*/ 	.word	0xffffffff


	//   ....[85]....
        /*0190*/ 	.word	0xffffffff


	//   ....[86]....
        /*0194*/ 	.word	0xffffffff


	//   ....[87]....
        /*0198*/ 	.word	0xffffffff


	//   ....[88]....
        /*019c*/ 	.word	0xffffffff


	//   ....[89]....
        /*01a0*/ 	.word	0xffffffff


	//   ....[90]....
        /*01a4*/ 	.word	0xffffffff


	//   ....[91]....
        /*01a8*/ 	.word	0xffffffff


	//   ....[92]....
        /*01ac*/ 	.word	0xffffffff


	//   ....[93]....
        /*01b0*/ 	.word	0xffffffff


	//   ....[94]....
        /*01b4*/ 	.word	0xffffffff


	//   ....[95]....
        /*01b8*/ 	.word	0xffffffff


	//   ....[96]....
        /*01bc*/ 	.word	0xffffffff


	//   ....[97]....
        /*01c0*/ 	.word	0xffffffff


	//   ....[98]....
        /*01c4*/ 	.word	0xffffffff


	//   ....[99]....
        /*01c8*/ 	.word	0xffffffff


	//   ....[100]....
        /*01cc*/ 	.word	0xffffffff


	//   ....[101]....
        /*01d0*/ 	.word	0xffffffff


	//   ....[102]....
        /*01d4*/ 	.word	0xffffffff


	//   ....[103]....
        /*01d8*/ 	.word	0xffffffff


	//   ....[104]....
        /*01dc*/ 	.word	0xffffffff


	//   ....[105]....
        /*01e0*/ 	.word	0xffffffff


	//   ....[106]....
        /*01e4*/ 	.word	0xffffffff


	//   ....[107]....
        /*01e8*/ 	.word	0xffffffff


	//   ....[108]....
        /*01ec*/ 	.word	0xffffffff


	//   ....[109]....
        /*01f0*/ 	.word	0xffffffff


	//   ....[110]....
        /*01f4*/ 	.word	0xffffffff


	//   ....[111]....
        /*01f8*/ 	.word	0xffffffff


	//   ....[112]....
        /*01fc*/ 	.word	0xffffffff


	//   ....[113]....
        /*0200*/ 	.word	0xffffffff


	//   ....[114]....
        /*0204*/ 	.word	0xffffffff


	//   ....[115]....
        /*0208*/ 	.word	0xffffffff


	//   ....[116]....
        /*020c*/ 	.word	0xffffffff


	//   ....[117]....
        /*0210*/ 	.word	0xffffffff


	//   ....[118]....
        /*0214*/ 	.word	0xffffffff


	//   ....[119]....
        /*0218*/ 	.word	0xffffffff


	//   ....[120]....
        /*021c*/ 	.word	0xffffffff


	//   ....[121]....
        /*0220*/ 	.word	0xffffffff


	//   ....[122]....
        /*0224*/ 	.word	0xffffffff


	//   ....[123]....
        /*0228*/ 	.word	0xffffffff


	//   ....[124]....
        /*022c*/ 	.word	0xffffffff


	//   ....[125]....
        /*0230*/ 	.word	0xffffffff


	//   ....[126]....
        /*0234*/ 	.word	0xffffffff


	//   ....[127]....
        /*0238*/ 	.word	0xffffffff


	//   ....[128]....
        /*023c*/ 	.word	0xffffffff


	//   ....[129]....
        /*0240*/ 	.word	0xffffffff


	//   ....[130]....
        /*0244*/ 	.word	0xffffffff


	//   ....[131]....
        /*0248*/ 	.word	0xffffffff


	//   ....[132]....
        /*024c*/ 	.word	0xffffffff


	//   ....[133]....
        /*0250*/ 	.word	0xffffffff


	//   ....[134]....
        /*0254*/ 	.word	0xffffffff


	//   ....[135]....
        /*0258*/ 	.word	0xffffffff


	//   ....[136]....
        /*025c*/ 	.word	0xffffffff


	//   ....[137]....
        /*0260*/ 	.word	0xffffffff


	//   ....[138]....
        /*0264*/ 	.word	0xffffffff


	//   ....[139]....
        /*0268*/ 	.word	0xffffffff


	//   ....[140]....
        /*026c*/ 	.word	0xffffffff


	//   ....[141]....
        /*0270*/ 	.word	0xffffffff


	//   ....[142]....
        /*0274*/ 	.word	0xffffffff


	//   ....[143]....
        /*0278*/ 	.word	0xffffffff


	//   ....[144]....
        /*027c*/ 	.word	0xffffffff


	//   ....[145]....
        /*0280*/ 	.word	0xffffffff


	//   ....[146]....
        /*0284*/ 	.word	0xffffffff


	//   ....[147]....
        /*0288*/ 	.word	0xffffffff


	//   ....[148]....
        /*028c*/ 	.word	0xffffffff


	//   ....[149]....
        /*0290*/ 	.word	0xffffffff


	//   ....[150]....
        /*0294*/ 	.word	0xffffffff


	//   ....[151]....
        /*0298*/ 	.word	0xffffffff


	//----- nvinfo : EIATTR_COOP_GROUP_INSTR_OFFSETS
	.align		4
.L_2443:
        /*029c*/ 	.byte	0x04, 0x28
        /*029e*/ 	.short	(.L_2445 - .L_2444)


	//   ....[0]....
.L_2444:
        /*02a0*/ 	.word	0x00000c90


	//   ....[1]....
        /*02a4*/ 	.word	0x00000da0


	//   ....[2]....
        /*02a8*/ 	.word	0x00000f50


	//   ....[3]....
        /*02ac*/ 	.word	0x00003b80


	//   ....[4]....
        /*02b0*/ 	.word	0x000043b0


	//   ....[5]....
        /*02b4*/ 	.word	0x00005a00


	//   ....[6]....
        /*02b8*/ 	.word	0x00005a20


	//   ....[7]....
        /*02bc*/ 	.word	0x00005a50


	//   ....[8]....
        /*02c0*/ 	.word	0x00005a60


	//   ....[9]....
        /*02c4*/ 	.word	0x00005b10


	//   ....[10]....
        /*02c8*/ 	.word	0x00005b30


	//   ....[11]....
        /*02cc*/ 	.word	0x00005b40


	//   ....[12]....
        /*02d0*/ 	.word	0x00005b50


	//   ....[13]....
        /*02d4*/ 	.word	0x00005c10


	//   ....[14]....
        /*02d8*/ 	.word	0x00005c30


	//   ....[15]....
        /*02dc*/ 	.word	0x00005c40


	//   ....[16]....
        /*02e0*/ 	.word	0x00005c50


	//   ....[17]....
        /*02e4*/ 	.word	0x00005d10


	//   ....[18]....
        /*02e8*/ 	.word	0x00005d30


	//   ....[19]....
        /*02ec*/ 	.word	0x00005d40


	//   ....[20]....
        /*02f0*/ 	.word	0x00005d50


	//   ....[21]....
        /*02f4*/ 	.word	0x00005e10


	//   ....[22]....
        /*02f8*/ 	.word	0x00005e30


	//   ....[23]....
        /*02fc*/ 	.word	0x00005e50


	//   ....[24]....
        /*0300*/ 	.word	0x00005e60


	//   ....[25]....
        /*0304*/ 	.word	0x00005fc0


	//   ....[26]....
        /*0308*/ 	.word	0x00006030


	//   ....[27]....
        /*030c*/ 	.word	0x000060a0


	//   ....[28]....
        /*0310*/ 	.word	0x00006110


	//   ....[29]....
        /*0314*/ 	.word	0x00006130


	//   ....[30]....
        /*0318*/ 	.word	0x00006140


	//   ....[31]....
        /*031c*/ 	.word	0x00006150


	//   ....[32]....
        /*0320*/ 	.word	0x00006160


	//   ....[33]....
        /*0324*/ 	.word	0x00006170


	//   ....[34]....
        /*0328*/ 	.word	0x00006180


	//   ....[35]....
        /*032c*/ 	.word	0x00006190


	//   ....[36]....
        /*0330*/ 	.word	0x000061a0


	//   ....[37]....
        /*0334*/ 	.word	0x00007490


	//   ....[38]....
        /*0338*/ 	.word	0x000074b0


	//   ....[39]....
        /*033c*/ 	.word	0x000074c0


	//   ....[40]....
        /*0340*/ 	.word	0x000074d0


	//   ....[41]....
        /*0344*/ 	.word	0x000075f0


	//   ....[42]....
        /*0348*/ 	.word	0x00007600


	//   ....[43]....
        /*034c*/ 	.word	0x00007610


	//   ....[44]....
        /*0350*/ 	.word	0x00007620


	//   ....[45]....
        /*0354*/ 	.word	0x00007740


	//   ....[46]....
        /*0358*/ 	.word	0x00007760


	//   ....[47]....
        /*035c*/ 	.word	0x00007770


	//   ....[48]....
        /*0360*/ 	.word	0x00007780


	//   ....[49]....
        /*0364*/ 	.word	0x000078a0


	//   ....[50]....
        /*0368*/ 	.word	0x000078b0


	//   ....[51]....
        /*036c*/ 	.word	0x000078c0


	//   ....[52]....
        /*0370*/ 	.word	0x000078d0


	//   ....[53]....
        /*0374*/ 	.word	0x000079f0


	//   ....[54]....
        /*0378*/ 	.word	0x00007a10


	//   ....[55]....
        /*037c*/ 	.word	0x00007a20


	//   ....[56]....
        /*0380*/ 	.word	0x00007a30


	//   ....[57]....
        /*0384*/ 	.word	0x00007b30


	//   ....[58]....
        /*0388*/ 	.word	0x00007b40


	//   ....[59]....
        /*038c*/ 	.word	0x00007b50


	//   ....[60]....
        /*0390*/ 	.word	0x00007b60


	//   ....[61]....
        /*0394*/ 	.word	0x00007b70


	//   ....[62]....
        /*0398*/ 	.word	0x00007b80


	//   ....[63]....
        /*039c*/ 	.word	0x00007b90


	//   ....[64]....
        /*03a0*/ 	.word	0x00007bc0


	//   ....[65]....
        /*03a4*/ 	.word	0x00007bf0


	//   ....[66]....
        /*03a8*/ 	.word	0x00007c00


	//   ....[67]....
        /*03ac*/ 	.word	0x00007c10


	//   ....[68]....
        /*03b0*/ 	.word	0x00007c20


	//   ....[69]....
        /*03b4*/ 	.word	0x0000ba10


	//   ....[70]....
        /*03b8*/ 	.word	0x0000ba50


	//   ....[71]....
        /*03bc*/ 	.word	0x0000bb40


	//   ....[72]....
        /*03c0*/ 	.word	0x0000bb70


	//   ....[73]....
        /*03c4*/ 	.word	0x0000bc50


	//   ....[74]....
        /*03c8*/ 	.word	0x0000bc80


	//   ....[75]....
        /*03cc*/ 	.word	0x0000bd60


	//   ....[76]....
        /*03d0*/ 	.word	0x0000bd90


	//   ....[77]....
        /*03d4*/ 	.word	0x0000be70


	//   ....[78]....
        /*03d8*/ 	.word	0x0000bea0


	//   ....[79]....
        /*03dc*/ 	.word	0x0000c460


	//   ....[80]....
        /*03e0*/ 	.word	0x0000c9f0


	//   ....[81]....
        /*03e4*/ 	.word	0x0000ce60


	//   ....[82]....
        /*03e8*/ 	.word	0x0000d030


	//   ....[83]....
        /*03ec*/ 	.word	0x0000d090


	//   ....[84]....
        /*03f0*/ 	.word	0x0000d0f0


	//   ....[85]....
        /*03f4*/ 	.word	0x0000d110


	//   ....[86]....
        /*03f8*/ 	.word	0x0000d130


	//   ....[87]....
        /*03fc*/ 	.word	0x0000d210


	//   ....[88]....
        /*0400*/ 	.word	0x0000d260


	//   ....[89]....
        /*0404*/ 	.word	0x0000d2b0


	//   ....[90]....
        /*0408*/ 	.word	0x0000d2e0


	//   ....[91]....
        /*040c*/ 	.word	0x0000d300


	//   ....[92]....
        /*0410*/ 	.word	0x0000d5d0


	//   ....[93]....
        /*0414*/ 	.word	0x0000d650


	//   ....[94]....
        /*0418*/ 	.word	0x0000d6c0


	//   ....[95]....
        /*041c*/ 	.word	0x0000d730


	//   ....[96]....
        /*0420*/ 	.word	0x0000d880


	//   ....[97]....
        /*0424*/ 	.word	0x0000d8f0


	//   ....[98]....
        /*0428*/ 	.word	0x0000d960


	//   ....[99]....
        /*042c*/ 	.word	0x0000d9d0


	//   ....[100]....
        /*0430*/ 	.word	0x0000daf0


	//   ....[101]....
        /*0434*/ 	.word	0x0000db60


	//   ....[102]....
        /*0438*/ 	.word	0x0000dbd0


	//   ....[103]....
        /*043c*/ 	.word	0x0000dc40


	//   ....[104]....
        /*0440*/ 	.word	0x0000dd80


	//   ....[105]....
        /*0444*/ 	.word	0x0000ddf0


	//   ....[106]....
        /*0448*/ 	.word	0x0000de60


	//   ....[107]....
        /*044c*/ 	.word	0x0000ded0


	//   ....[108]....
        /*0450*/ 	.word	0x0000e000


	//   ....[109]....
        /*0454*/ 	.word	0x0000e070


	//   ....[110]....
        /*0458*/ 	.word	0x0000e0e0


	//   ....[111]....
        /*045c*/ 	.word	0x0000e150


	//   ....[112]....
        /*0460*/ 	.word	0x0000e1b0


	//   ....[113]....
        /*0464*/ 	.word	0x0000e220


	//   ....[114]....
        /*0468*/ 	.word	0x0000e290


	//   ....[115]....
        /*046c*/ 	.word	0x0000e300


	//   ....[116]....
        /*0470*/ 	.word	0x0000e390


	//   ....[117]....
        /*0474*/ 	.word	0x0000e400


	//   ....[118]....
        /*0478*/ 	.word	0x0000e470


	//   ....[119]....
        /*047c*/ 	.word	0x0000e4e0


	//   ....[120]....
        /*0480*/ 	.word	0x0000e560


	//   ....[121]....
        /*0484*/ 	.word	0x0000e5e0


	//   ....[122]....
        /*0488*/ 	.word	0x0000e650


	//   ....[123]....
        /*048c*/ 	.word	0x0000e6c0


	//   ....[124]....
        /*0490*/ 	.word	0x0000e730


	//   ....[125]....
        /*0494*/ 	.word	0x0000e7a0


	//   ....[126]....
        /*0498*/ 	.word	0x0000e810


	//   ....[127]....
        /*049c*/ 	.word	0x0000e880


	//   ....[128]....
        /*04a0*/ 	.word	0x0000e8f0


	//   ....[129]....
        /*04a4*/ 	.word	0x0000e970


	//   ....[130]....
        /*04a8*/ 	.word	0x0000e9e0


	//   ....[131]....
        /*04ac*/ 	.word	0x0000ea50


	//   ....[132]....
        /*04b0*/ 	.word	0x0000eac0


	//   ....[133]....
        /*04b4*/ 	.word	0x0000eb30


	//   ....[134]....
        /*04b8*/ 	.word	0x0000eba0


	//   ....[135]....
        /*04bc*/ 	.word	0x0000ec10


	//   ....[136]....
        /*04c0*/ 	.word	0x0000ec80


	//   ....[137]....
        /*04c4*/ 	.word	0x0000ed00


	//   ....[138]....
        /*04c8*/ 	.word	0x0000ed70


	//   ....[139]....
        /*04cc*/ 	.word	0x0000ede0


	//   ....[140]....
        /*04d0*/ 	.word	0x0000ee50


	//   ....[141]....
        /*04d4*/ 	.word	0x0000eec0


	//   ....[142]....
        /*04d8*/ 	.word	0x0000ef30


	//   ....[143]....
        /*04dc*/ 	.word	0x0000efa0


	//   ....[144]....
        /*04e0*/ 	.word	0x0000f010


	//   ....[145]....
        /*04e4*/ 	.word	0x0000f080


	//   ....[146]....
        /*04e8*/ 	.word	0x0000f0f0


	//   ....[147]....
        /*04ec*/ 	.word	0x0000f160


	//   ....[148]....
        /*04f0*/ 	.word	0x0000f240


	//   ....[149]....
        /*04f4*/ 	.word	0x0000f2b0


	//   ....[150]....
        /*04f8*/ 	.word	0x0000f320


	//   ....[151]....
        /*04fc*/ 	.word	0x0000f390


	//----- nvinfo : EIATTR_EXIT_INSTR_OFFSETS
	.align		4
.L_2445:
        /*0500*/ 	.byte	0x04, 0x1c
        /*0502*/ 	.short	(.L_2447 - .L_2446)


	//   ....[0]....
.L_2446:
        /*0504*/ 	.word	0x0000d3f0


	//   ....[1]....
        /*0508*/ 	.word	0x0000d570


	//----- nvinfo : EIATTR_MAX_THREADS
	.align		4
.L_2447:
        /*050c*/ 	.byte	0x04, 0x05
        /*050e*/ 	.short	(.L_2449 - .L_2448)
.L_2448:
        /*0510*/ 	.word	0x00000040
        /*0514*/ 	.word	0x00000001
        /*0518*/ 	.word	0x00000001


	//----- nvinfo : EIATTR_CRS_STACK_SIZE
	.align		4
.L_2449:
        /*051c*/ 	.byte	0x04, 0x1e
        /*051e*/ 	.short	(.L_2451 - .L_2450)
.L_2450:
        /*0520*/ 	.word	0x00000000
.L_2451:


//--------------------- .nv.info._Z25selective_scan_bwd_kernelI32Selective_Scan_bwd_kernel_traitsILi64ELi16ELb1ELb1ELb1ELb1ELb1EfN3c107complexIfEEEEv12SSMParamsBwd --------------------------
	.section	.nv.info._Z25selective_scan_bwd_kernelI32Selective_Scan_bwd_kernel_traitsILi64ELi16ELb1ELb1ELb1ELb1ELb1EfN3c107complexIfEEEEv12SSMParamsBwd,"",@"SHT_CUDA_INFO"
	.sectionflags	@""
	.align	4


	//----- nvinfo : EIATTR_CUDA_API_VERSION
	.align		4
        /*0000*/ 	.byte	0x04, 0x37
        /*0002*/ 	.short	(.L_2453 - .L_2452)
.L_2452:
        /*0004*/ 	.word	0x00000082


	//----- nvinfo : EIATTR_SW2861232_WAR
	.align		4
.L_2453:
        /*0008*/ 	.byte	0x01, 0x35
	.zero		2


	//----- nvinfo : EIATTR_PARAM_CBANK
	.align		4
        /*000c*/ 	.byte	0x04, 0x0a
        /*000e*/ 	.short	(.L_2455 - .L_2454)
	.align		4
.L_2454:
        /*0010*/ 	.word	index@(.nv.constant0._Z25selective_scan_bwd_kernelI32Selective_Scan_bwd_kernel_traitsILi64ELi16ELb1ELb1ELb1ELb1ELb1EfN3c107complexIfEEEEv12SSMParamsBwd)
        /*0014*/ 	.short	0x0160
        /*0016*/ 	.short	0x01f0


	//----- nvinfo : EIATTR_CBANK_PARAM_SIZE
	.align		4
.L_2455:
        /*0018*/ 	.byte	0x03, 0x19
        /*001a*/ 	.short	0x01f0


	//----- nvinfo : EIATTR_KPARAM_INFO
	.align		4
        /*001c*/ 	.byte	0x04, 0x17
        /*001e*/ 	.short	(.L_2457 - .L_2456)
.L_2456:
        /*0020*/ 	.word	0x00000000
        /*0024*/ 	.short	0x0000
        /*0026*/ 	.short	0x0000
        /*0028*/ 	.byte	0x00, 0xf0, 0xc1, 0x07


	//----- nvinfo : EIATTR_MAXREG_COUNT
	.align		4
.L_2457:
        /*002c*/ 	.byte	0x03, 0x1b
        /*002e*/ 	.short	0x00ff


	//----- nvinfo : EIATTR_NUM_BARRIERS
	.align		4
        /*0030*/ 	.byte	0x02, 0x4c
        /*0032*/ 	.byte	0x01
	.zero		1


	//----- nvinfo : EIATTR_MERCURY_ISA_VERSION
	.align		4
        /*0034*/ 	.byte	0x03, 0x5f
        /*0036*/ 	.short	0x0000


	//----- nvinfo : EIATTR_COOP_GROUP_MASK_REGIDS
	.align		4
        /*0038*/ 	.byte	0x04, 0x29
        /*003a*/ 	.short	(.L_2459 - .L_2458)


	//   ....[0]....
.L_2458:
        /*003c*/ 	.word	0xffffffff


	//   ....[1]....
        /*0040*/ 	.word	0xffffffff


	//   ....[2]....
        /*0044*/ 	.word	0xffffffff


	//   ....[3]....
        /*0048*/ 	.word	0xffffffff


	//   ....[4]....
        /*004c*/ 	.word	0xffffffff


	//   ....[5]....
        /*0050*/ 	.word	0xffffffff


	//   ....[6]....
        /*0054*/ 	.word	0xffffffff


	//   ....[7]....
        /*0058*/ 	.word	0xffffffff


	//   ....[8]....
        /*005c*/ 	.word	0xffffffff


	//   ....[9]....
        /*0060*/ 	.word	0xffffffff


	//   ....[10]....
        /*0064*/ 	.word	0xffffffff


	//   ....[11]....
        /*0068*/ 	.word	0xffffffff


	//   ....[12]....
        /*006c*/ 	.word	0xffffffff


	//   ....[13]....
        /*0070*/ 	.word	0xffffffff


	//   ....[14]....
        /*0074*/ 	.word	0xffffffff


	//   ....[15]....
        /*0078*/ 	.word	0xffffffff


	//   ....[16]....
        /*007c*/ 	.word	0xffffffff


	//   ....[17]....
        /*0080*/ 	.word	0xffffffff


	//   ....[18]....
        /*0084*/ 	.word	0xffffffff


	//   ....[19]....
        /*0088*/ 	.word	0xffffffff


	//   ....[20]....
        /*008c*/ 	.word	0xffffffff


	//   ....[21]....
        /*0090*/ 	.word	0xffffffff


	//   ....[22]....
        /*0094*/ 	.word	0xffffffff


	//   ....[23]....
        /*0098*/ 	.word	0xffffffff


	//   ....[24]....
        /*009c*/ 	.word	0xffffffff


	//   ....[25]....
        /*00a0*/ 	.word	0xffffffff


	//   ....[26]....
        /*00a4*/ 	.word	0xffffffff


	//   ....[27]....
        /*00a8*/ 	.word	0xffffffff


	//   ....[28]....
        /*00ac*/ 	.word	0xffffffff


	//   ....[29]....
        /*00b0*/ 	.word	0xffffffff


	//   ....[30]....
        /*00b4*/ 	.word	0xffffffff


	//   ....[31]....
        /*00b8*/ 	.word	0xffffffff


	//   ....[32]....
        /*00bc*/ 	.word	0xffffffff


	//   ....[33]....
        /*00c0*/ 	.word	0xffffffff


	//   ....[34]....
        /*00c4*/ 	.word	0xffffffff


	//   ....[35]....
        /*00c8*/ 	.word	0xffffffff


	//   ....[36]....
        /*00cc*/ 	.word	0xffffffff


	//   ....[37]....
        /*00d0*/ 	.word	0xffffffff


	//   ....[38]....
        /*00d4*/ 	.word	0xffffffff


	//   ....[39]....
        /*00d8*/ 	.word	0xffffffff


	//   ....[40]....
        /*00dc*/ 	.word	0xffffffff


	//   ....[41]....
        /*00e0*/ 	.word	0xffffffff


	//   ....[42]....
        /*00e4*/ 	.word	0xffffffff


	//   ....[43]....
        /*00e8*/ 	.word	0xffffffff


	//   ....[44]....
        /*00ec*/ 	.word	0xffffffff


	//   ....[45]....
        /*00f0*/ 	.word	0xffffffff


	//   ....[46]....
        /*00f4*/ 	.word	0xffffffff


	//   ....[47]....
        /*00f8*/ 	.word	0xffffffff


	//   ....[48]....
        /*00fc*/ 	.word	0xffffffff


	//   ....[49]....
        /*0100*/ 	.word	0xffffffff


	//   ....[50]....
        /*0104*/ 	.word	0xffffffff


	//   ....[51]....
        /*0108*/ 	.word	0xffffffff


	//   ....[52]....
        /*010c*/ 	.word	0xffffffff


	//   ....[53]....
        /*0110*/ 	.word	0xffffffff


	//   ....[54]....
        /*0114*/ 	.word	0xffffffff


	//   ....[55]....
        /*0118*/ 	.word	0xffffffff


	//   ....[56]....
        /*011c*/ 	.word	0xffffffff


	//   ....[57]....
        /*0120*/ 	.word	0xffffffff


	//   ....[58]....
        /*0124*/ 	.word	0xffffffff


	//   ....[59]....
        /*0128*/ 	.word	0xffffffff


	//   ....[60]....
        /*012c*/ 	.word	0xffffffff


	//   ....[61]....
        /*0130*/ 	.word	0xffffffff


	//   ....[62]....
        /*0134*/ 	.word	0xffffffff


	//   ....[63]....
        /*0138*/ 	.word	0xffffffff


	//   ....[64]....
        /*013c*/ 	.word	0xffffffff


	//   ....[65]....
        /*0140*/ 	.word	0xffffffff


	//   ....[66]....
        /*0144*/ 	.word	0xffffffff


	//   ....[67]....
        /*0148*/ 	.word	0xffffffff


	//   ....[68]....
        /*014c*/ 	.word	0xffffffff


	//   ....[69]....
        /*0150*/ 	.word	0xffffffff


	//   ....[70]....
        /*0154*/ 	.word	0xffffffff


	//   ....[71]....
        /*0158*/ 	.word	0xffffffff


	//   ....[72]....
        /*015c*/ 	.word	0xffffffff


	//   ....[73]....
        /*0160*/ 	.word	0xffffffff


	//   ....[74]....
        /*0164*/ 	.word	0xffffffff


	//   ....[75]....
        /*0168*/ 	.word	0xffffffff


	//   ....[76]....
        /*016c*/ 	.word	0xffffffff


	//   ....[77]....
        /*0170*/ 	.word	0xffffffff


	//   ....[78]....
        /*0174*/ 	.word	0xffffffff


	//   ....[79]....
        /*0178*/ 	.word	0xffffffff


	//   ....[80]....
        /*017c*/ 	.word	0xffffffff


	//   ....[81]....
        /*0180*/ 	.word	0xffffffff


	//   ....[82]....
        /*0184*/ 	.word	0xffffffff


	//   ....[83]....
        /*0188*/ 	.word	0xffffffff


	//   ....[84]....
        /*018c*/ 	.word	0xffffffff


	//   ....[85]....
        /*0190*/ 	.word	0xffffffff


	//   ....[86]....
        /*0194*/ 	.word	0xffffffff


	//   ....[87]....
        /*0198*/ 	.word	0xffffffff


	//   ....[88]....
        /*019c*/ 	.word	0xffffffff


	//   ....[89]....
        /*01a0*/ 	.word	0xffffffff


	//   ....[90]....
        /*01a4*/ 	.word	0xffffffff


	//   ....[91]....
        /*01a8*/ 	.word	0xffffffff


	//   ....[92]....
        /*01ac*/ 	.word	0xffffffff


	//   ....[93]....
        /*01b0*/ 	.word	0xffffffff


	//   ....[94]....
        /*01b4*/ 	.word	0xffffffff


	//   ....[95]....
        /*01b8*/ 	.word	0xffffffff


	//   ....[96]....
        /*01bc*/ 	.word	0xffffffff


	//   ....[97]....
        /*01c0*/ 	.word	0xffffffff


	//   ....[98]....
        /*01c4*/ 	.word	0xffffffff


	//   ....[99]....
        /*01c8*/ 	.word	0xffffffff


	//   ....[100]....
        /*01cc*/ 	.word	0xffffffff


	//   ....[101]....
        /*01d0*/ 	.word	0xffffffff


	//   ....[102]....
        /*01d4*/ 	.word	0xffffffff


	//   ....[103]....
        /*01d8*/ 	.word	0xffffffff


	//   ....[104]....
        /*01dc*/ 	.word	0xffffffff


	//   ....[105]....
        /*01e0*/ 	.word	0xffffffff


	//   ....[106]....
        /*01e4*/ 	.word	0xffffffff


	//   ....[107]....
        /*01e8*/ 	.word	0xffffffff


	//   ....[108]....
        /*01ec*/ 	.word	0xffffffff


	//   ....[109]....
        /*01f0*/ 	.word	0xffffffff


	//   ....[110]....
        /*01f4*/ 	.word	0xffffffff


	//   ....[111]....
        /*01f8*/ 	.word	0xffffffff


	//   ....[112]....
        /*01fc*/ 	.word	0xffffffff


	//   ....[113]....
        /*0200*/ 	.word	0xffffffff


	//   ....[114]....
        /*0204*/ 	.word	0xffffffff


	//   ....[115]....
        /*0208*/ 	.word	0xffffffff


	//   ....[116]....
        /*020c*/ 	.word	0xffffffff


	//   ....[117]....
        /*0210*/ 	.word	0xffffffff


	//   ....[118]....
        /*0214*/ 	.word	0xffffffff


	//   ....[119]....
        /*0218*/ 	.word	0xffffffff


	//   ....[120]....
        /*021c*/ 	.word	0xffffffff


	//   ....[121]....
        /*0220*/ 	.word	0xffffffff


	//   ....[122]....
        /*0224*/ 	.word	0xffffffff


	//   ....[123]....
        /*0228*/ 	.word	0xffffffff


	//   ....[124]....
        /*022c*/ 	.word	0xffffffff


	//   ....[125]....
        /*0230*/ 	.word	0xffffffff


	//   ....[126]....
        /*0234*/ 	.word	0xffffffff


	//   ....[127]....
        /*0238*/ 	.word	0xffffffff


	//   ....[128]....
        /*023c*/ 	.word	0xffffffff


	//   ....[129]....
        /*0240*/ 	.word	0xffffffff


	//   ....[130]....
        /*0244*/ 	.word	0xffffffff


	//   ....[131]....
        /*0248*/ 	.word	0xffffffff


	//   ....[132]....
        /*024c*/ 	.word	0xffffffff


	//   ....[133]....
        /*0250*/ 	.word	0xffffffff


	//   ....[134]....
        /*0254*/ 	.word	0xffffffff


	//   ....[135]....
        /*0258*/ 	.word	0xffffffff


	//   ....[136]....
        /*025c*/ 	.word	0xffffffff


	//   ....[137]....
        /*0260*/ 	.word	0xffffffff


	//   ....[138]....
        /*0264*/ 	.word	0xffffffff


	//   ....[139]....
        /*0268*/ 	.word	0xffffffff


	//   ....[140]....
        /*026c*/ 	.word	0xffffffff


	//   ....[141]....
        /*0270*/ 	.word	0xffffffff


	//   ....[142]....
        /*0274*/ 	.word	0xffffffff


	//   ....[143]....
        /*0278*/ 	.word	0xffffffff


	//   ....[144]....
        /*027c*/ 	.word	0xffffffff


	//   ....[145]....
        /*0280*/ 	.word	0xffffffff


	//   ....[146]....
        /*0284*/ 	.word	0xffffffff


	//   ....[147]....
        /*0288*/ 	.word	0xffffffff


	//   ....[148]....
        /*028c*/ 	.word	0xffffffff


	//   ....[149]....
        /*0290*/ 	.word	0xffffffff


	//   ....[150]....
        /*0294*/ 	.word	0xffffffff


	//   ....[151]....
        /*0298*/ 	.word	0xffffffff


	//   ....[152]....
        /*029c*/ 	.word	0xffffffff


	//   ....[153]....
        /*02a0*/ 	.word	0xffffffff


	//   ....[154]....
        /*02a4*/ 	.word	0xffffffff


	//   ....[155]....
        /*02a8*/ 	.word	0xffffffff


	//----- nvinfo : EIATTR_COOP_GROUP_INSTR_OFFSETS
	.align		4
.L_2459:
        /*02ac*/ 	.byte	0x04, 0x28
        /*02ae*/ 	.short	(.L_2461 - .L_2460)


	//   ....[0]....
.L_2460:
        /*02b0*/ 	.word	0x00000ca0


	//   ....[1]....
        /*02b4*/ 	.word	0x00000db0


	//   ....[2]....
        /*02b8*/ 	.word	0x00000fb0


	//   ....[3]....
        /*02bc*/ 	.word	0x000035c0


	//   ....[4]....
        /*02c0*/ 	.word	0x00003c00


	//   ....[5]....
        /*02c4*/ 	.word	0x00004250


	//   ....[6]....
        /*02c8*/ 	.word	0x00004660


	//   ....[7]....
        /*02cc*/ 	.word	0x00004fd0


	//   ....[8]....
        /*02d0*/ 	.word	0x000057d0


	//   ....[9]....
        /*02d4*/ 	.word	0x00006e20


	//   ....[10]....
        /*02d8*/ 	.word	0x00006e40


	//   ....[11]....
        /*02dc*/ 	.word	0x00006e60


	//   ....[12]....
        /*02e0*/ 	.word	0x00006e70


	//   ....[13]....
        /*02e4*/ 	.word	0x00006ef0


	//   ....[14]....
        /*02e8*/ 	.word	0x00006f20


	//   ....[15]....
        /*02ec*/ 	.word	0x00006f60


	//   ....[16]....
        /*02f0*/ 	.word	0x00006f70


	//   ....[17]....
        /*02f4*/ 	.word	0x00006ff0


	//   ....[18]....
        /*02f8*/ 	.word	0x00007030


	//   ....[19]....
        /*02fc*/ 	.word	0x00007060


	//   ....[20]....
        /*0300*/ 	.word	0x00007070


	//   ....[21]....
        /*0304*/ 	.word	0x00007120


	//   ....[22]....
        /*0308*/ 	.word	0x00007150


	//   ....[23]....
        /*030c*/ 	.word	0x00007160


	//   ....[24]....
        /*0310*/ 	.word	0x00007170


	//   ....[25]....
        /*0314*/ 	.word	0x00007230


	//   ....[26]....
        /*0318*/ 	.word	0x00007260


	//   ....[27]....
        /*031c*/ 	.word	0x00007270


	//   ....[28]....
        /*0320*/ 	.word	0x00007280


	//   ....[29]....
        /*0324*/ 	.word	0x000073e0


	//   ....[30]....
        /*0328*/ 	.word	0x00007450


	//   ....[31]....
        /*032c*/ 	.word	0x000074c0


	//   ....[32]....
        /*0330*/ 	.word	0x00007530


	//   ....[33]....
        /*0334*/ 	.word	0x00007550


	//   ....[34]....
        /*0338*/ 	.word	0x00007560


	//   ....[35]....
        /*033c*/ 	.word	0x00007570


	//   ....[36]....
        /*0340*/ 	.word	0x00007580


	//   ....[37]....
        /*0344*/ 	.word	0x00007590


	//   ....[38]....
        /*0348*/ 	.word	0x000075a0


	//   ....[39]....
        /*034c*/ 	.word	0x000075b0


	//   ....[40]....
        /*0350*/ 	.word	0x000075c0


	//   ....[41]....
        /*0354*/ 	.word	0x000088b0


	//   ....[42]....
        /*0358*/ 	.word	0x000088d0


	//   ....[43]....
        /*035c*/ 	.word	0x000088e0


	//   ....[44]....
        /*0360*/ 	.word	0x000088f0


	//   ....[45]....
        /*0364*/ 	.word	0x00008a10


	//   ....[46]....
        /*0368*/ 	.word	0x00008a20


	//   ....[47]....
        /*036c*/ 	.word	0x00008a30


	//   ....[48]....
        /*0370*/ 	.word	0x00008a40


	//   ....[49]....
        /*0374*/ 	.word	0x00008b60


	//   ....[50]....
        /*0378*/ 	.word	0x00008b80


	//   ....[51]....
        /*037c*/ 	.word	0x00008b90


	//   ....[52]....
        /*0380*/ 	.word	0x00008ba0


	//   ....[53]....
        /*0384*/ 	.word	0x00008cc0


	//   ....[54]....
        /*0388*/ 	.word	0x00008cd0


	//   ....[55]....
        /*038c*/ 	.word	0x00008ce0


	//   ....[56]....
        /*0390*/ 	.word	0x00008cf0


	//   ....[57]....
        /*0394*/ 	.word	0x00008e10


	//   ....[58]....
        /*0398*/ 	.word	0x00008e30


	//   ....[59]....
        /*039c*/ 	.word	0x00008e40


	//   ....[60]....
        /*03a0*/ 	.word	0x00008e50


	//   ....[61]....
        /*03a4*/ 	.word	0x00008f50


	//   ....[62]....
        /*03a8*/ 	.word	0x00008f60


	//   ....[63]....
        /*03ac*/ 	.word	0x00008f70


	//   ....[64]....
        /*03b0*/ 	.word	0x00008f80


	//   ....[65]....
        /*03b4*/ 	.word	0x00008f90


	//   ....[66]....
        /*03b8*/ 	.word	0x00008fa0


	//   ....[67]....
        /*03bc*/ 	.word	0x00008fb0


	//   ....[68]....
        /*03c0*/ 	.word	0x00008fe0


	//   ....[69]....
        /*03c4*/ 	.word	0x00009010


	//   ....[70]....
        /*03c8*/ 	.word	0x00009020


	//   ....[71]....
        /*03cc*/ 	.word	0x00009030


	//   ....[72]....
        /*03d0*/ 	.word	0x00009040


	//   ....[73]....
        /*03d4*/ 	.word	0x0000ce60


	//   ....[74]....
        /*03d8*/ 	.word	0x0000cea0


	//   ....[75]....
        /*03dc*/ 	.word	0x0000cf90


	//   ....[76]....
        /*03e0*/ 	.word	0x0000cfc0


	//   ....[77]....
        /*03e4*/ 	.word	0x0000d0a0


	//   ....[78]....
        /*03e8*/ 	.word	0x0000d0d0


	//   ....[79]....
        /*03ec*/ 	.word	0x0000d1b0


	//   ....[80]....
        /*03f0*/ 	.word	0x0000d1e0


	//   ....[81]....
        /*03f4*/ 	.word	0x0000d2c0


	//   ....[82]....
        /*03f8*/ 	.word	0x0000d2f0


	//   ....[83]....
        /*03fc*/ 	.word	0x0000d840


	//   ....[84]....
        /*0400*/ 	.word	0x0000dce0


	//   ....[85]....
        /*0404*/ 	.word	0x0000e240


	//   ....[86]....
        /*0408*/ 	.word	0x0000e410


	//   ....[87]....
        /*040c*/ 	.word	0x0000e470


	//   ....[88]....
        /*0410*/ 	.word	0x0000e4d0


	//   ....[89]....
        /*0414*/ 	.word	0x0000e4f0


	//   ....[90]....
        /*0418*/ 	.word	0x0000e510


	//   ....[91]....
        /*041c*/ 	.word	0x0000e5f0


	//   ....[92]....
        /*0420*/ 	.word	0x0000e640


	//   ....[93]....
        /*0424*/ 	.word	0x0000e690


	//   ....[94]....
        /*0428*/ 	.word	0x0000e6c0


	//   ....[95]....
        /*042c*/ 	.word	0x0000e6e0


	//   ....[96]....
        /*0430*/ 	.word	0x0000e9b0


	//   ....[97]....
        /*0434*/ 	.word	0x0000ea30


	//   ....[98]....
        /*0438*/ 	.word	0x0000eaa0


	//   ....[99]....
        /*043c*/ 	.word	0x0000eb10


	//   ....[100]....
        /*0440*/ 	.word	0x0000ec60


	//   ....[101]....
        /*0444*/ 	.word	0x0000ecd0


	//   ....[102]....
        /*0448*/ 	.word	0x0000ed40


	//   ....[103]....
        /*044c*/ 	.word	0x0000edb0


	//   ....[104]....
        /*0450*/ 	.word	0x0000ef00


	//   ....[105]....
        /*0454*/ 	.word	0x0000ef70


	//   ....[106]....
        /*0458*/ 	.word	0x0000efe0


	//   ....[107]....
        /*045c*/ 	.word	0x0000f050


	//   ....[108]....
        /*0460*/ 	.word	0x0000f1a0


	//   ....[109]....
        /*0464*/ 	.word	0x0000f210


	//   ....[110]....
        /*0468*/ 	.word	0x0000f280


	//   ....[111]....
        /*046c*/ 	.word	0x0000f2f0


	//   ....[112]....
        /*0470*/ 	.word	0x0000f430


	//   ....[113]....
        /*0474*/ 	.word	0x0000f4a0


	//   ....[114]....
        /*0478*/ 	.word	0x0000f510


	//   ....[115]....
        /*047c*/ 	.word	0x0000f580


	//   ....[116]....
        /*0480*/ 	.word	0x0000f5e0


	//   ....[117]....
        /*0484*/ 	.word	0x0000f650


	//   ....[118]....
        /*0488*/ 	.word	0x0000f6c0


	//   ....[119]....
        /*048c*/ 	.word	0x0000f730


	//   ....[120]....
        /*0490*/ 	.word	0x0000f7b0


	//   ....[121]....
        /*0494*/ 	.word	0x0000f820


	//   ....[122]....
        /*0498*/ 	.word	0x0000f890


	//   ....[123]....
        /*049c*/ 	.word	0x0000f900


	//   ....[124]....
        /*04a0*/ 	.word	0x0000f980


	//   ....[125]....
        /*04a4*/ 	.word	0x0000fa00


	//   ....[126]....
        /*04a8*/ 	.word	0x0000fa70


	//   ....[127]....
        /*04ac*/ 	.word	0x0000fae0


	//   ....[128]....
        /*04b0*/ 	.word	0x0000fb50


	//   ....[129]....
        /*04b4*/ 	.word	0x0000fbc0


	//   ....[130]....
        /*04b8*/ 	.word	0x0000fc30


	//   ....[131]....
        /*04bc*/ 	.word	0x0000fca0


	//   ....[132]....
        /*04c0*/ 	.word	0x0000fd10


	//   ....[133]....
        /*04c4*/ 	.word	0x0000fd90


	//   ....[134]....
        /*04c8*/ 	.word	0x0000fe00


	//   ....[135]....
        /*04cc*/ 	.word	0x0000fe70


	//   ....[136]....
        /*04d0*/ 	.word	0x0000fee0


	//   ....[137]....
        /*04d4*/ 	.word	0x0000ff50


	//   ....[138]....
        /*04d8*/ 	.word	0x0000ffc0


	//   ....[139]....
        /*04dc*/ 	.word	0x00010030


	//   ....[140]....
        /*04e0*/ 	.word	0x000100a0


	//   ....[141]....
        /*04e4*/ 	.word	0x00010120


	//   ....[142]....
        /*04e8*/ 	.word	0x00010190


	//   ....[143]....
        /*04ec*/ 	.word	0x00010200


	//   ....[144]....
        /*04f0*/ 	.word	0x00010270


	//   ....[145]....
        /*04f4*/ 	.word	0x000102e0


	//   ....[146]....
        /*04f8*/ 	.word	0x00010350


	//   ....[147]....
        /*04fc*/ 	.word	0x000103c0


	//   ....[148]....
        /*0500*/ 	.word	0x00010430


	//   ....[149]....
        /*0504*/ 	.word	0x000104a0


	//   ....[150]....
        /*0508*/ 	.word	0x00010510


	//   ....[151]....
        /*050c*/ 	.word	0x00010580


	//   ....[152]....
        /*0510*/ 	.word	0x00010650


	//   ....[153]....
        /*0514*/ 	.word	0x000106c0


	//   ....[154]....
        /*0518*/ 	.word	0x00010730


	//   ....[155]....
        /*051c*/ 	.word	0x000107a0


	//----- nvinfo : EIATTR_EXIT_INSTR_OFFSETS
	.align		4
.L_2461:
        /*0520*/ 	.byte	0x04, 0x1c
        /*0522*/ 	.short	(.L_2463 - .L_2462)


	//   ....[0]....
.L_2462:
        /*0524*/ 	.word	0x0000e7d0


	//   ....[1]....
        /*0528*/ 	.word	0x0000e950


	//----- nvinfo : EIATTR_MAX_THREADS
	.align		4
.L_2463:
        /*052c*/ 	.byte	0x04, 0x05
        /*052e*/ 	.short	(.L_2465 - .L_2464)
.L_2464:
        /*0530*/ 	.word	0x00000040
        /*0534*/ 	.word	0x00000001
        /*0538*/ 	.word	0x00000001


	//----- nvinfo : EIATTR_CRS_STACK_SIZE
	.align		4
.L_2465:
        /*053c*/ 	.byte	0x04, 0x1e
        /*053e*/ 	.short	(.L_2467 - .L_2466)
.L_2466:
        /*0540*/ 	.word	0x00000000
.L_2467:


//--------------------- .nv.info._Z25selective_scan_bwd_kernelI32Selective_Scan_bwd_kernel_traitsILi32ELi16ELb0ELb0ELb0ELb0ELb0EfN3c107complexIfEEEEv12SSMParamsBwd --------------------------
	.section	.nv.info._Z25selective_scan_bwd_kernelI32Selective_Scan_bwd_kernel_traitsILi32ELi16ELb0ELb0ELb0ELb0ELb0EfN3c107complexIfEEEEv12SSMParamsBwd,"",@"SHT_CUDA_INFO"
	.sectionflags	@""
	.align	4


	//----- nvinfo : EIATTR_CUDA_API_VERSION
	.align		4
        /*0000*/ 	.byte	0x04, 0x37
        /*0002*/ 	.short	(.L_2469 - .L_2468)
.L_2468:
        /*0004*/ 	.word	0x00000082


	//----- nvinfo : EIATTR_SW2861232_WAR
	.align		4
.L_2469:
        /*0008*/ 	.byte	0x01, 0x35
	.zero		2


	//----- nvinfo : EIATTR_PARAM_CBANK
	.align		4
        /*000c*/ 	.byte	0x04, 0x0a
        /*000e*/ 	.short	(.L_2471 - .L_2470)
	.align		4
.L_2470:
        /*0010*/ 	.word	index@(.nv.constant0._Z25selective_scan_bwd_kernelI32Selective_Scan_bwd_kernel_traitsILi32ELi16ELb0ELb0ELb0ELb0ELb0EfN3c107complexIfEEEEv12SSMParamsBwd)
        /*0014*/ 	.short	0x0160
        /*0016*/ 	.short	0x01f0


	//----- nvinfo : EIATTR_CBANK_PARAM_SIZE
	.align		4
.L_2471:
        /*0018*/ 	.byte	0x03, 0x19
        /*001a*/ 	.short	0x01f0


	//----- nvinfo : EIATTR_KPARAM_INFO
	.align		4
        /*001c*/ 	.byte	0x04, 0x17
        /*001e*/ 	.short	(.L_2473 - .L_2472)
.L_2472:
        /*0020*/ 	.word	0x00000000
        /*0024*/ 	.short	0x0000
        /*0026*/ 	.short	0x0000
        /*0028*/ 	.byte	0x00, 0xf0, 0xc1, 0x07


	//----- nvinfo : EIATTR_MAXREG_COUNT
	.align		4
.L_2473:
        /*002c*/ 	.byte	0x03, 0x1b
        /*002e*/ 	.short	0x00ff


	//----- nvinfo : EIATTR_NUM_BARRIERS
	.align		4
        /*0030*/ 	.byte	0x02, 0x4c
        /*0032*/ 	.byte	0x01
	.zero		1


	//----- nvinfo : EIATTR_MERCURY_ISA_VERSION
	.align		4
        /*0034*/ 	.byte	0x03, 0x5f
        /*0036*/ 	.short	0x0000


	//----- nvinfo : EIATTR_COOP_GROUP_MASK_REGIDS
	.align		4
        /*0038*/ 	.byte	0x04, 0x29
        /*003a*/ 	.short	(.L_2475 - .L_2474)


	//   ....[0]....
.L_2474:
        /*003c*/ 	.word	0xffffffff


	//   ....[1]....
        /*0040*/ 	.word	0xffffffff


	//   ....[2]....
        /*0044*/ 	.word	0xffffffff


	//   ....[3]....
        /*0048*/ 	.word	0xffffffff


	//   ....[4]....
        /*004c*/ 	.word	0xffffffff


	//   ....[5]....
        /*0050*/ 	.word	0xffffffff


	//   ....[6]....
        /*0054*/ 	.word	0xffffffff


	//   ....[7]....
        /*0058*/ 	.word	0xffffffff


	//   ....[8]....
        /*005c*/ 	.word	0xffffffff


	//   ....[9]....
        /*0060*/ 	.word	0xffffffff


	//   ....[10]....
        /*0064*/ 	.word	0xffffffff


	//   ....[11]....
        /*0068*/ 	.word	0xffffffff


	//   ....[12]....
        /*006c*/ 	.word	0xffffffff


	//   ....[13]....
        /*0070*/ 	.word	0xffffffff


	//   ....[14]....
        /*0074*/ 	.word	0xffffffff


	//   ....[15]....
        /*0078*/ 	.word	0xffffffff


	//   ....[16]....
        /*007c*/ 	.word	0xffffffff


	//   ....[17]....
        /*0080*/ 	.word	0xffffffff


	//   ....[18]....
        /*0084*/ 	.word	0xffffffff


	//   ....[19]....
        /*0088*/ 	.word	0xffffffff


	//   ....[20]....
        /*008c*/ 	.word	0xffffffff


	//   ....[21]....
        /*0090*/ 	.word	0xffffffff


	//   ....[22]....
        /*0094*/ 	.word	0xffffffff


	//   ....[23]....
        /*0098*/ 	.word	0xffffffff


	//   ....[24]....
        /*009c*/ 	.word	0xffffffff


	//   ....[25]....
        /*00a0*/ 	.word	0xffffffff


	//   ....[26]....
        /*00a4*/ 	.word	0xffffffff


	//   ....[27]....
        /*00a8*/ 	.word	0xffffffff


	//   ....[28]....
        /*00ac*/ 	.word	0xffffffff


	//   ....[29]....
        /*00b0*/ 	.word	0xffffffff


	//   ....[30]....
        /*00b4*/ 	.word	0xffffffff


	//   ....[31]....
        /*00b8*/ 	.word	0xffffffff


	//   ....[32]....
        /*00bc*/ 	.word	0xffffffff


	//   ....[33]....
        /*00c0*/ 	.word	0xffffffff


	//   ....[34]....
        /*00c4*/ 	.word	0xffffffff


	//   ....[35]....
        /*00c8*/ 	.word	0xffffffff


	//   ....[36]....
        /*00cc*/ 	.word	0xffffffff


	//   ....[37]....
        /*00d0*/ 	.word	0xffffffff


	//   ....[38]....
        /*00d4*/ 	.word	0xffffffff


	//   ....[39]....
        /*00d8*/ 	.word	0xffffffff


	//   ....[40]....
        /*00dc*/ 	.word	0xffffffff


	//   ....[41]....
        /*00e0*/ 	.word	0xffffffff


	//   ....[42]....
        /*00e4*/ 	.word	0xffffffff


	//   ....[43]....
        /*00e8*/ 	.word	0xffffffff


	//   ....[44]....
        /*00ec*/ 	.word	0xffffffff


	//   ....[45]....
        /*00f0*/ 	.word	0xffffffff


	//   ....[46]....
        /*00f4*/ 	.word	0xffffffff


	//   ....[47]....
        /*00f8*/ 	.word	0xffffffff


	//   ....[48]....
        /*00fc*/ 	.word	0xffffffff


	//   ....[49]....
        /*0100*/ 	.word	0xffffffff


	//   ....[50]....
        /*0104*/ 	.word	0xffffffff


	//   ....[51]....
        /*0108*/ 	.word	0xffffffff


	//   ....[52]....
        /*010c*/ 	.word	0xffffffff


	//   ....[53]....
        /*0110*/ 	.word	0xffffffff


	//   ....[54]....
        /*0114*/ 	.word	0xffffffff


	//   ....[55]....
        /*0118*/ 	.word	0xffffffff


	//   ....[56]....
        /*011c*/ 	.word	0xffffffff


	//   ....[57]....
        /*0120*/ 	.word	0xffffffff


	//   ....[58]....
        /*0124*/ 	.word	0xffffffff


	//   ....[59]....
        /*0128*/ 	.word	0xffffffff


	//   ....[60]....
        /*012c*/ 	.word	0xffffffff


	//   ....[61]....
        /*0130*/ 	.word	0xffffffff


	//   ....[62]....
        /*0134*/ 	.word	0xffffffff


	//   ....[63]....
        /*0138*/ 	.word	0xffffffff


	//   ....[64]....
        /*013c*/ 	.word	0xffffffff


	//   ....[65]....
        /*0140*/ 	.word	0xffffffff


	//   ....[66]....
        /*0144*/ 	.word	0xffffffff


	//   ....[67]....
        /*0148*/ 	.word	0xffffffff


	//   ....[68]....
        /*014c*/ 	.word	0xffffffff


	//   ....[69]....
        /*0150*/ 	.word	0xffffffff


	//   ....[70]....
        /*0154*/ 	.word	0xffffffff


	//   ....[71]....
        /*0158*/ 	.word	0xffffffff


	//   ....[72]....
        /*015c*/ 	.word	0xffffffff


	//   ....[73]....
        /*0160*/ 	.word	0xffffffff


	//   ....[74]....
        /*0164*/ 	.word	0xffffffff


	//   ....[75]....
        /*0168*/ 	.word	0xffffffff


	//   ....[76]....
        /*016c*/ 	.word	0xffffffff


	//   ....[77]....
        /*0170*/ 	.word	0xffffffff


	//   ....[78]....
        /*0174*/ 	.word	0xffffffff


	//   ....[79]....
        /*0178*/ 	.word	0xffffffff


	//   ....[80]....
        /*017c*/ 	.word	0xffffffff


	//   ....[81]....
        /*0180*/ 	.word	0xffffffff


	//   ....[82]....
        /*0184*/ 	.word	0xffffffff


	//   ....[83]....
        /*0188*/ 	.word	0xffffffff


	//   ....[84]....
        /*018c*/ 	.word	0xffffffff


	//   ....[85]....
        /*0190*/ 	.word	0xffffffff


	//   ....[86]....
        /*0194*/ 	.word	0xffffffff


	//   ....[87]....
        /*0198*/ 	.word	0xffffffff


	//   ....[88]....
        /*019c*/ 	.word	0xffffffff


	//   ....[89]....
        /*01a0*/ 	.word	0xffffffff


	//   ....[90]....
        /*01a4*/ 	.word	0xffffffff


	//----- nvinfo : EIATTR_COOP_GROUP_INSTR_OFFSETS
	.align		4
.L_2475:
        /*01a8*/ 	.byte	0x04, 0x28
        /*01aa*/ 	.short	(.L_2477 - .L_2476)


	//   ....[0]....
.L_2476:
        /*01ac*/ 	.word	0x00000f40


	//   ....[1]....
        /*01b0*/ 	.word	0x00001400


	//   ....[2]....
        /*01b4*/ 	.word	0x00001920


	//   ....[3]....
        /*01b8*/ 	.word	0x00003a80


	//   ....[4]....
        /*01bc*/ 	.word	0x00003ac0


	//   ....[5]....
        /*01c0*/ 	.word	0x00003b00


	//   ....[6]....
        /*01c4*/ 	.word	0x00003b40


	//   ....[7]....
        /*01c8*/ 	.word	0x00003b80


	//   ....[8]....
        /*01cc*/ 	.word	0x00003bb0


	//   ....[9]....
        /*01d0*/ 	.word	0x00003cd0


	//   ....[10]....
        /*01d4*/ 	.word	0x00003d30


	//   ....[11]....
        /*01d8*/ 	.word	0x00003d70


	//   ....[12]....
        /*01dc*/ 	.word	0x00003da0


	//   ....[13]....
        /*01e0*/ 	.word	0x00004000


	//   ....[14]....
        /*01e4*/ 	.word	0x00004030


	//   ....[15]....
        /*01e8*/ 	.word	0x00004060


	//   ....[16]....
        /*01ec*/ 	.word	0x00004090


	//   ....[17]....
        /*01f0*/ 	.word	0x00004280


	//   ....[18]....
        /*01f4*/ 	.word	0x000042d0


	//   ....[19]....
        /*01f8*/ 	.word	0x00004300


	//   ....[20]....
        /*01fc*/ 	.word	0x00004330


	//   ....[21]....
        /*0200*/ 	.word	0x00004520


	//   ....[22]....
        /*0204*/ 	.word	0x00004550


	//   ....[23]....
        /*0208*/ 	.word	0x000045a0


	//   ....[24]....
        /*020c*/ 	.word	0x000045d0


	//   ....[25]....
        /*0210*/ 	.word	0x00004760


	//   ....[26]....
        /*0214*/ 	.word	0x000047d0


	//   ....[27]....
        /*0218*/ 	.word	0x00004810


	//   ....[28]....
        /*021c*/ 	.word	0x00004850


	//   ....[29]....
        /*0220*/ 	.word	0x000049f0


	//   ....[30]....
        /*0224*/ 	.word	0x00004a20


	//   ....[31]....
        /*0228*/ 	.word	0x00004a40


	//   ....[32]....
        /*022c*/ 	.word	0x00004a50


	//   ....[33]....
        /*0230*/ 	.word	0x00004b30


	//   ....[34]....
        /*0234*/ 	.word	0x00004b60


	//   ....[35]....
        /*0238*/ 	.word	0x00004b80


	//   ....[36]....
        /*023c*/ 	.word	0x00004b90


	//   ....[37]....
        /*0240*/ 	.word	0x00004c70


	//   ....[38]....
        /*0244*/ 	.word	0x00004c90


	//   ....[39]....
        /*0248*/ 	.word	0x00004ca0


	//   ....[40]....
        /*024c*/ 	.word	0x00004cb0


	//   ....[41]....
        /*0250*/ 	.word	0x00004d90


	//   ....[42]....
        /*0254*/ 	.word	0x00004db0


	//   ....[43]....
        /*0258*/ 	.word	0x00004dc0


	//   ....[44]....
        /*025c*/ 	.word	0x00004dd0


	//   ....[45]....
        /*0260*/ 	.word	0x00004eb0


	//   ....[46]....
        /*0264*/ 	.word	0x00004ed0


	//   ....[47]....
        /*0268*/ 	.word	0x00004ee0


	//   ....[48]....
        /*026c*/ 	.word	0x00004ef0


	//   ....[49]....
        /*0270*/ 	.word	0x00004fd0


	//   ....[50]....
        /*0274*/ 	.word	0x00005010


	//   ....[51]....
        /*0278*/ 	.word	0x00005050


	//   ....[52]....
        /*027c*/ 	.word	0x00005090


	//   ....[53]....
        /*0280*/ 	.word	0x000050c0


	//   ....[54]....
        /*0284*/ 	.word	0x000050f0


	//   ....[55]....
        /*0288*/ 	.word	0x00005120


	//   ....[56]....
        /*028c*/ 	.word	0x00005150


	//   ....[57]....
        /*0290*/ 	.word	0x000051c0


	//   ....[58]....
        /*0294*/ 	.word	0x000051f0


	//   ....[59]....
        /*0298*/ 	.word	0x00006970


	//   ....[60]....
        /*029c*/ 	.word	0x000069d0


	//   ....[61]....
        /*02a0*/ 	.word	0x00006a00


	//   ....[62]....
        /*02a4*/ 	.word	0x00006a30


	//   ....[63]....
        /*02a8*/ 	.word	0x00006b70


	//   ....[64]....
        /*02ac*/ 	.word	0x00006bb0


	//   ....[65]....
        /*02b0*/ 	.word	0x00006be0


	//   ....[66]....
        /*02b4*/ 	.word	0x00006c10


	//   ....[67]....
        /*02b8*/ 	.word	0x00006cb0


	//   ....[68]....
        /*02bc*/ 	.word	0x00006d00


	//   ....[69]....
        /*02c0*/ 	.word	0x00006d40


	//   ....[70]....
        /*02c4*/ 	.word	0x00006d70


	//   ....[71]....
        /*02c8*/ 	.word	0x00006f00


	//   ....[72]....
        /*02cc*/ 	.word	0x00006f40


	//   ....[73]....
        /*02d0*/ 	.word	0x00006f70


	//   ....[74]....
        /*02d4*/ 	.word	0x00006fa0


	//   ....[75]....
        /*02d8*/ 	.word	0x00007100


	//   ....[76]....
        /*02dc*/ 	.word	0x00007140


	//   ....[77]....
        /*02e0*/ 	.word	0x00007170


	//   ....[78]....
        /*02e4*/ 	.word	0x000071a0


	//   ....[79]....
        /*02e8*/ 	.word	0x000078f0


	//   ....[80]....
        /*02ec*/ 	.word	0x00008120


	//   ....[81]....
        /*02f0*/ 	.word	0x00008720


	//   ....[82]....
        /*02f4*/ 	.word	0x00008770


	//   ....[83]....
        /*02f8*/ 	.word	0x000087a0


	//   ....[84]....
        /*02fc*/ 	.word	0x000087c0


	//   ....[85]....
        /*0300*/ 	.word	0x000087e0


	//   ....[86]....
        /*0304*/ 	.word	0x000088b0


	//   ....[87]....
        /*0308*/ 	.word	0x00008900


	//   ....[88]....
        /*030c*/ 	.word	0x00008920


	//   ....[89]....
        /*0310*/ 	.word	0x00008940


	//   ....[90]....
        /*0314*/ 	.word	0x00008960


	//----- nvinfo : EIATTR_EXIT_INSTR_OFFSETS
	.align		4
.L_2477:
        /*0318*/ 	.byte	0x04, 0x1c
        /*031a*/ 	.short	(.L_2479 - .L_2478)


	//   ....[0]....
.L_2478:
        /*031c*/ 	.word	0x00008a40


	//   ....[1]....
        /*0320*/ 	.word	0x00009090


	//----- nvinfo : EIATTR_MAX_THREADS
	.align		4
.L_2479:
        /*0324*/ 	.byte	0x04, 0x05
        /*0326*/ 	.short	(.L_2481 - .L_2480)
.L_2480:
        /*0328*/ 	.word	0x00000020
        /*032c*/ 	.word	0x00000001
        /*0330*/ 	.word	0x00000001


	//----- nvinfo : EIATTR_CRS_STACK_SIZE
	.align		4
.L_2481:
        /*0334*/ 	.byte	0x04, 0x1e
        /*0336*/ 	.short	(.L_2483 - .L_2482)
.L_2482:
        /*0338*/ 	.word	0x00000000
.L_2483:


//--------------------- .nv.info._Z25selective_scan_bwd_kernelI32Selective_Scan_bwd_kernel_traitsILi32ELi16ELb0ELb0ELb0ELb0ELb1EfN3c107complexIfEEEEv12SSMParamsBwd --------------------------
	.section	.nv.info._Z25selective_scan_bwd_kernelI32Selective_Scan_bwd_kernel_traitsILi32ELi16ELb0ELb0ELb0ELb0ELb1EfN3c107complexIfEEEEv12SSMParamsBwd,"",@"SHT_CUDA_INFO"
	.sectionflags	@""
	.align	4


	//----- nvinfo : EIATTR_CUDA_API_VERSION
	.align		4
        /*0000*/ 	.byte	0x04, 0x37
        /*0002*/ 	.short	(.L_2485 - .L_2484)
.L_2484:
        /*0004*/ 	.word	0x00000082


	//----- nvinfo : EIATTR_SW2861232_WAR
	.align		4
.L_2485:
        /*0008*/ 	.byte	0x01, 0x35
	.zero		2


	//----- nvinfo : EIATTR_PARAM_CBANK
	.align		4
        /*000c*/ 	.byte	0x04, 0x0a
        /*000e*/ 	.short	(.L_2487 - .L_2486)
	.align		4
.L_2486:
        /*0010*/ 	.word	index@(.nv.constant0._Z25selective_scan_bwd_kernelI32Selective_Scan_bwd_kernel_traitsILi32ELi16ELb0ELb0ELb0ELb0ELb1EfN3c107complexIfEEEEv12SSMParamsBwd)
        /*0014*/ 	.short	0x0160
        /*0016*/ 	.short	0x01f0


	//----- nvinfo : EIATTR_CBANK_PARAM_SIZE
	.align		4
.L_2487:
        /*0018*/ 	.byte	0x03, 0x19
        /*001a*/ 	.short	0x01f0


	//----- nvinfo : EIATTR_KPARAM_INFO
	.align		4
        /*001c*/ 	.byte	0x04, 0x17
        /*001e*/ 	.short	(.L_2489 - .L_2488)
.L_2488:
        /*0020*/ 	.word	0x00000000
        /*0024*/ 	.short	0x0000
        /*0026*/ 	.short	0x0000
        /*0028*/ 	.byte	0x00, 0xf0, 0xc1, 0x07


	//----- nvinfo : EIATTR_MAXREG_COUNT
	.align		4
.L_2489:
        /*002c*/ 	.byte	0x03, 0x1b
        /*002e*/ 	.short	0x00ff


	//----- nvinfo : EIATTR_NUM_BARRIERS
	.align		4
        /*0030*/ 	.byte	0x02, 0x4c
        /*0032*/ 	.byte	0x01
	.zero		1


	//----- nvinfo : EIATTR_MERCURY_ISA_VERSION
	.align		4
        /*0034*/ 	.byte	0x03, 0x5f
        /*0036*/ 	.short	0x0000


	//----- nvinfo : EIATTR_COOP_GROUP_MASK_REGIDS
	.align		4
        /*0038*/ 	.byte	0x04, 0x29
        /*003a*/ 	.short	(.L_2491 - .L_2490)


	//   ....[0]....
.L_2490:
        /*003c*/ 	.word	0xffffffff


	//   ....[1]....
        /*0040*/ 	.word	0xffffffff


	//   ....[2]....
        /*0044*/ 	.word	0xffffffff


	//   ....[3]....
        /*0048*/ 	.word	0xffffffff


	//   ....[4]....
        /*004c*/ 	.word	0xffffffff


	//   ....[5]....
        /*0050*/ 	.word	0xffffffff


	//   ....[6]....
        /*0054*/ 	.word	0xffffffff


	//   ....[7]....
        /*0058*/ 	.word	0xffffffff


	//   ....[8]....
        /*005c*/ 	.word	0xffffffff


	//   ....[9]....
        /*0060*/ 	.word	0xffffffff


	//   ....[10]....
        /*0064*/ 	.word	0xffffffff


	//   ....[11]....
        /*0068*/ 	.word	0xffffffff


	//   ....[12]....
        /*006c*/ 	.word	0xffffffff


	//   ....[13]....
        /*0070*/ 	.word	0xffffffff


	//   ....[14]....
        /*0074*/ 	.word	0xffffffff


	//   ....[15]....
        /*0078*/ 	.word	0xffffffff


	//   ....[16]....
        /*007c*/ 	.word	0xffffffff


	//   ....[17]....
        /*0080*/ 	.word	0xffffffff


	//   ....[18]....
        /*0084*/ 	.word	0xffffffff


	//   ....[19]....
        /*0088*/ 	.word	0xffffffff


	//   ....[20]....
        /*008c*/ 	.word	0xffffffff


	//   ....[21]....
        /*0090*/ 	.word	0xffffffff


	//   ....[22]....
        /*0094*/ 	.word	0xffffffff


	//   ....[23]....
        /*0098*/ 	.word	0xffffffff


	//   ....[24]....
        /*009c*/ 	.word	0xffffffff


	//   ....[25]....
        /*00a0*/ 	.word	0xffffffff


	//   ....[26]....
        /*00a4*/ 	.word	0xffffffff


	//   ....[27]....
        /*00a8*/ 	.word	0xffffffff


	//   ....[28]....
        /*00ac*/ 	.word	0xffffffff


	//   ....[29]....
        /*00b0*/ 	.word	0xffffffff


	//   ....[30]....
        /*00b4*/ 	.word	0xffffffff


	//   ....[31]....
        /*00b8*/ 	.word	0xffffffff


	//   ....[32]....
        /*00bc*/ 	.word	0xffffffff


	//   ....[33]....
        /*00c0*/ 	.word	0xffffffff


	//   ....[34]....
        /*00c4*/ 	.word	0xffffffff


	//   ....[35]....
        /*00c8*/ 	.word	0xffffffff


	//   ....[36]....
        /*00cc*/ 	.word	0xffffffff


	//   ....[37]....
        /*00d0*/ 	.word	0xffffffff


	//   ....[38]....
        /*00d4*/ 	.word	0xffffffff


	//   ....[39]....
        /*00d8*/ 	.word	0xffffffff


	//   ....[40]....
        /*00dc*/ 	.word	0xffffffff


	//   ....[41]....
        /*00e0*/ 	.word	0xffffffff


	//   ....[42]....
        /*00e4*/ 	.word	0xffffffff


	//   ....[43]....
        /*00e8*/ 	.word	0xffffffff


	//   ....[44]....
        /*00ec*/ 	.word	0xffffffff


	//   ....[45]....
        /*00f0*/ 	.word	0xffffffff


	//   ....[46]....
        /*00f4*/ 	.word	0xffffffff


	//   ....[47]....
        /*00f8*/ 	.word	0xffffffff


	//   ....[48]....
        /*00fc*/ 	.word	0xffffffff


	//   ....[49]....
        /*0100*/ 	.word	0xffffffff


	//   ....[50]....
        /*0104*/ 	.word	0xffffffff


	//   ....[51]....
        /*0108*/ 	.word	0xffffffff


	//   ....[52]....
        /*010c*/ 	.word	0xffffffff


	//   ....[53]....
        /*0110*/ 	.word	0xffffffff


	//   ....[54]....
        /*0114*/ 	.word	0xffffffff


	//   ....[55]....
        /*0118*/ 	.word	0xffffffff


	//   ....[56]....
        /*011c*/ 	.word	0xffffffff


	//   ....[57]....
        /*0120*/ 	.word	0xffffffff


	//   ....[58]....
        /*0124*/ 	.word	0xffffffff


	//   ....[59]....
        /*0128*/ 	.word	0xffffffff


	//   ....[60]....
        /*012c*/ 	.word	0xffffffff


	//   ....[61]....
        /*0130*/ 	.word	0xffffffff


	//   ....[62]....
        /*0134*/ 	.word	0xffffffff


	//   ....[63]....
        /*0138*/ 	.word	0xffffffff


	//   ....[64]....
        /*013c*/ 	.word	0xffffffff


	//   ....[65]....
        /*0140*/ 	.word	0xffffffff


	//   ....[66]....
        /*0144*/ 	.word	0xffffffff


	//   ....[67]....
        /*0148*/ 	.word	0xffffffff


	//   ....[68]....
        /*014c*/ 	.word	0xffffffff


	//   ....[69]....
        /*0150*/ 	.word	0xffffffff


	//   ....[70]....
        /*0154*/ 	.word	0xffffffff


	//   ....[71]....
        /*0158*/ 	.word	0xffffffff


	//   ....[72]....
        /*015c*/ 	.word	0xffffffff


	//   ....[73]....
        /*0160*/ 	.word	0xffffffff


	//   ....[74]....
        /*0164*/ 	.word	0xffffffff


	//   ....[75]....
        /*0168*/ 	.word	0xffffffff


	//   ....[76]....
        /*016c*/ 	.word	0xffffffff


	//   ....[77]....
        /*0170*/ 	.word	0xffffffff


	//   ....[78]....
        /*0174*/ 	.word	0xffffffff


	//   ....[79]....
        /*0178*/ 	.word	0xffffffff


	//   ....[80]....
        /*017c*/ 	.word	0xffffffff


	//   ....[81]....
        /*0180*/ 	.word	0xffffffff


	//   ....[82]....
        /*0184*/ 	.word	0xffffffff


	//   ....[83]....
        /*0188*/ 	.word	0xffffffff


	//   ....[84]....
        /*018c*/ 	.word	0xffffffff


	//   ....[85]....
        /*0190*/ 	.word	0xffffffff


	//   ....[86]....
        /*0194*/ 	.word	0xffffffff


	//   ....[87]....
        /*0198*/ 	.word	0xffffffff


	//   ....[88]....
        /*019c*/ 	.word	0xffffffff


	//   ....[89]....
        /*01a0*/ 	.word	0xffffffff


	//   ....[90]....
        /*01a4*/ 	.word	0xffffffff


	//   ....[91]....
        /*01a8*/ 	.word	0xffffffff


	//   ....[92]....
        /*01ac*/ 	.word	0xffffffff


	//   ....[93]....
        /*01b0*/ 	.word	0xffffffff


	//   ....[94]....
        /*01b4*/ 	.word	0xffffffff


	//----- nvinfo : EIATTR_COOP_GROUP_INSTR_OFFSETS
	.align		4
.L_2491:
        /*01b8*/ 	.byte	0x04, 0x28
        /*01ba*/ 	.short	(.L_2493 - .L_2492)


	//   ....[0]....
.L_2492:
        /*01bc*/ 	.word	0x00000fd0


	//   ....[1]....
        /*01c0*/ 	.word	0x00001490


	//   ....[2]....
        /*01c4*/ 	.word	0x00001d20


	//   ....[3]....
        /*01c8*/ 	.word	0x00002130


	//   ....[4]....
        /*01cc*/ 	.word	0x000027d0


	//   ....[5]....
        /*01d0*/ 	.word	0x00003050


	//   ....[6]....
        /*01d4*/ 	.word	0x00003a40


	//   ....[7]....
        /*01d8*/ 	.word	0x00005f00


	//   ....[8]....
        /*01dc*/ 	.word	0x00005f40


	//   ....[9]....
        /*01e0*/ 	.word	0x00005f80


	//   ....[10]....
        /*01e4*/ 	.word	0x00005fc0


	//   ....[11]....
        /*01e8*/ 	.word	0x00006130


	//   ....[12]....
        /*01ec*/ 	.word	0x00006170


	//   ....[13]....
        /*01f0*/ 	.word	0x000061a0


	//   ....[14]....
        /*01f4*/ 	.word	0x000061d0


	//   ....[15]....
        /*01f8*/ 	.word	0x00006360


	//   ....[16]....
        /*01fc*/ 	.word	0x000063a0


	//   ....[17]....
        /*0200*/ 	.word	0x000063e0


	//   ....[18]....
        /*0204*/ 	.word	0x00006420


	//   ....[19]....
        /*0208*/ 	.word	0x00006630


	//   ....[20]....
        /*020c*/ 	.word	0x00006670


	//   ....[21]....
        /*0210*/ 	.word	0x000066a0


	//   ....[22]....
        /*0214*/ 	.word	0x000066d0


	//   ....[23]....
        /*0218*/ 	.word	0x000068d0


	//   ....[24]....
        /*021c*/ 	.word	0x00006900


	//   ....[25]....
        /*0220*/ 	.word	0x00006940


	//   ....[26]....
        /*0224*/ 	.word	0x00006970


	//   ....[27]....
        /*0228*/ 	.word	0x00006a80


	//   ....[28]....
        /*022c*/ 	.word	0x00006ae0


	//   ....[29]....
        /*0230*/ 	.word	0x00006b20


	//   ....[30]....
        /*0234*/ 	.word	0x00006b50


	//   ....[31]....
        /*0238*/ 	.word	0x00006b80


	//   ....[32]....
        /*023c*/ 	.word	0x00006bd0


	//   ....[33]....
        /*0240*/ 	.word	0x00006f10


	//   ....[34]....
        /*0244*/ 	.word	0x00006f40


	//   ....[35]....
        /*0248*/ 	.word	0x00006f60


	//   ....[36]....
        /*024c*/ 	.word	0x00006f70


	//   ....[37]....
        /*0250*/ 	.word	0x00007050


	//   ....[38]....
        /*0254*/ 	.word	0x00007070


	//   ....[39]....
        /*0258*/ 	.word	0x00007080


	//   ....[40]....
        /*025c*/ 	.word	0x00007090


	//   ....[41]....
        /*0260*/ 	.word	0x00007170


	//   ....[42]....
        /*0264*/ 	.word	0x00007190


	//   ....[43]....
        /*0268*/ 	.word	0x000071a0


	//   ....[44]....
        /*026c*/ 	.word	0x000071b0


	//   ....[45]....
        /*0270*/ 	.word	0x00007290


	//   ....[46]....
        /*0274*/ 	.word	0x000072b0


	//   ....[47]....
        /*0278*/ 	.word	0x000072c0


	//   ....[48]....
        /*027c*/ 	.word	0x000072d0


	//   ....[49]....
        /*0280*/ 	.word	0x000073b0


	//   ....[50]....
        /*0284*/ 	.word	0x000073d0


	//   ....[51]....
        /*0288*/ 	.word	0x000073e0


	//   ....[52]....
        /*028c*/ 	.word	0x000073f0


	//   ....[53]....
        /*0290*/ 	.word	0x000074d0


	//   ....[54]....
        /*0294*/ 	.word	0x00007510


	//   ....[55]....
        /*0298*/ 	.word	0x00007540


	//   ....[56]....
        /*029c*/ 	.word	0x00007550


	//   ....[57]....
        /*02a0*/ 	.word	0x00007560


	//   ....[58]....
        /*02a4*/ 	.word	0x00007570


	//   ....[59]....
        /*02a8*/ 	.word	0x00007580


	//   ....[60]....
        /*02ac*/ 	.word	0x000075b0


	//   ....[61]....
        /*02b0*/ 	.word	0x00007d90


	//   ....[62]....
        /*02b4*/ 	.word	0x00007e00


	//   ....[63]....
        /*02b8*/ 	.word	0x00008e40


	//   ....[64]....
        /*02bc*/ 	.word	0x00008ea0


	//   ....[65]....
        /*02c0*/ 	.word	0x00008f00


	//   ....[66]....
        /*02c4*/ 	.word	0x00008f30


	//   ....[67]....
        /*02c8*/ 	.word	0x00008fe0


	//   ....[68]....
        /*02cc*/ 	.word	0x00009010


	//   ....[69]....
        /*02d0*/ 	.word	0x00009060


	//   ....[70]....
        /*02d4*/ 	.word	0x00009090


	//   ....[71]....
        /*02d8*/ 	.word	0x00009140


	//   ....[72]....
        /*02dc*/ 	.word	0x000091a0


	//   ....[73]....
        /*02e0*/ 	.word	0x000091d0


	//   ....[74]....
        /*02e4*/ 	.word	0x00009200


	//   ....[75]....
        /*02e8*/ 	.word	0x000092b0


	//   ....[76]....
        /*02ec*/ 	.word	0x000092f0


	//   ....[77]....
        /*02f0*/ 	.word	0x00009340


	//   ....[78]....
        /*02f4*/ 	.word	0x00009370


	//   ....[79]....
        /*02f8*/ 	.word	0x00009450


	//   ....[80]....
        /*02fc*/ 	.word	0x00009510


	//   ....[81]....
        /*0300*/ 	.word	0x00009540


	//   ....[82]....
        /*0304*/ 	.word	0x00009570


	//   ....[83]....
        /*0308*/ 	.word	0x00009d70


	//   ....[84]....
        /*030c*/ 	.word	0x0000a590


	//   ....[85]....
        /*0310*/ 	.word	0x0000ab90


	//   ....[86]....
        /*0314*/ 	.word	0x0000abe0


	//   ....[87]....
        /*0318*/ 	.word	0x0000ac10


	//   ....[88]....
        /*031c*/ 	.word	0x0000ac30


	//   ....[89]....
        /*0320*/ 	.word	0x0000ac50


	//   ....[90]....
        /*0324*/ 	.word	0x0000ad20


	//   ....[91]....
        /*0328*/ 	.word	0x0000ad70


	//   ....[92]....
        /*032c*/ 	.word	0x0000ad90


	//   ....[93]....
        /*0330*/ 	.word	0x0000adb0


	//   ....[94]....
        /*0334*/ 	.word	0x0000add0


	//----- nvinfo : EIATTR_EXIT_INSTR_OFFSETS
	.align		4
.L_2493:
        /*0338*/ 	.byte	0x04, 0x1c
        /*033a*/ 	.short	(.L_2495 - .L_2494)


	//   ....[0]....
.L_2494:
        /*033c*/ 	.word	0x0000aeb0


	//   ....[1]....
        /*0340*/ 	.word	0x0000b500


	//----- nvinfo : EIATTR_MAX_THREADS
	.align		4
.L_2495:
        /*0344*/ 	.byte	0x04, 0x05
        /*0346*/ 	.short	(.L_2497 - .L_2496)
.L_2496:
        /*0348*/ 	.word	0x00000020
        /*034c*/ 	.word	0x00000001
        /*0350*/ 	.word	0x00000001


	//----- nvinfo : EIATTR_CRS_STACK_SIZE
	.align		4
.L_2497:
        /*0354*/ 	.byte	0x04, 0x1e
        /*0356*/ 	.short	(.L_2499 - .L_2498)
.L_2498:
        /*0358*/ 	.word	0x00000000
.L_2499:


//--------------------- .nv.info._Z25selective_scan_bwd_kernelI32Selective_Scan_bwd_kernel_traitsILi32ELi16ELb0ELb0ELb0ELb1ELb0EfN3c107complexIfEEEEv12SSMParamsBwd --------------------------
	.section	.nv.info._Z25selective_scan_bwd_kernelI32Selective_Scan_bwd_kernel_traitsILi32ELi16ELb0ELb0ELb0ELb1ELb0EfN3c107complexIfEEEEv12SSMParamsBwd,"",@"SHT_CUDA_INFO"
	.sectionflags	@""
	.align	4


	//----- nvinfo : EIATTR_CUDA_API_VERSION
	.align		4
        /*0000*/ 	.byte	0x04, 0x37
        /*0002*/ 	.short	(.L_2501 - .L_2500)
.L_2500:
        /*0004*/ 	.word	0x00000082


	//----- nvinfo : EIATTR_SW2861232_WAR
	.align		4
.L_2501:
        /*0008*/ 	.byte	0x01, 0x35
	.zero		2


	//----- nvinfo : EIATTR_PARAM_CBANK
	.align		4
        /*000c*/ 	.byte	0x04, 0x0a
        /*000e*/ 	.short	(.L_2503 - .L_2502)
	.align		4
.L_2502:
        /*0010*/ 	.word	index@(.nv.constant0._Z25selective_scan_bwd_kernelI32Selective_Scan_bwd_kernel_traitsILi32ELi16ELb0ELb0ELb0ELb1ELb0EfN3c107complexIfEEEEv12SSMParamsBwd)
        /*0014*/ 	.short	0x0160
        /*0016*/ 	.short	0x01f0


	//----- nvinfo : EIATTR_CBANK_PARAM_SIZE
	.align		4
.L_2503:
        /*0018*/ 	.byte	0x03, 0x19
        /*001a*/ 	.short	0x01f0


	//----- nvinfo : EIATTR_KPARAM_INFO
	.align		4
        /*001c*/ 	.byte	0x04, 0x17
        /*001e*/ 	.short	(.L_2505 - .L_2504)
.L_2504:
        /*0020*/ 	.word	0x00000000
        /*0024*/ 	.short	0x0000
        /*0026*/ 	.short	0x0000
        /*0028*/ 	.byte	0x00, 0xf0, 0xc1, 0x07


	//----- nvinfo : EIATTR_MAXREG_COUNT
	.align		4
.L_2505:
        /*002c*/ 	.byte	0x03, 0x1b
        /*002e*/ 	.short	0x00ff


	//----- nvinfo : EIATTR_NUM_BARRIERS
	.align		4
        /*0030*/ 	.byte	0x02, 0x4c
        /*0032*/ 	.byte	0x01
	.zero		1


	//----- nvinfo : EIATTR_MERCURY_ISA_VERSION
	.align		4
        /*0034*/ 	.byte	0x03, 0x5f
        /*0036*/ 	.short	0x0000


	//----- nvinfo : EIATTR_COOP_GROUP_MASK_REGIDS
	.align		4
        /*0038*/ 	.byte	0x04, 0x29
        /*003a*/ 	.short	(.L_2507 - .L_2506)


	//   ....[0]....
.L_2506:
        /*003c*/ 	.word	0xffffffff


	//   ....[1]....
        /*0040*/ 	.word	0xffffffff


	//   ....[2]....
        /*0044*/ 	.word	0xffffffff


	//   ....[3]....
        /*0048*/ 	.word	0xffffffff


	//   ....[4]....
        /*004c*/ 	.word	0xffffffff


	//   ....[5]....
        /*0050*/ 	.word	0xffffffff


	//   ....[6]....
        /*0054*/ 	.word	0xffffffff


	//   ....[7]....
        /*0058*/ 	.word	0xffffffff


	//   ....[8]....
        /*005c*/ 	.word	0xffffffff


	//   ....[9]....
        /*0060*/ 	.word	0xffffffff


	//   ....[10]....
        /*0064*/ 	.word	0xffffffff


	//   ....[11]....
        /*0068*/ 	.word	0xffffffff


	//   ....[12]....
        /*006c*/ 	.word	0xffffffff


	//   ....[13]....
        /*0070*/ 	.word	0xffffffff


	//   ....[14]....
        /*0074*/ 	.word	0xffffffff


	//   ....[15]....
        /*0078*/ 	.word	0xffffffff


	//   ....[16]....
        /*007c*/ 	.word	0xffffffff


	//   ....[17]....
        /*0080*/ 	.word	0xffffffff


	//   ....[18]....
        /*0084*/ 	.word	0xffffffff


	//   ....[19]....
        /*0088*/ 	.word	0xffffffff


	//   ....[20]....
        /*008c*/ 	.word	0xffffffff


	//   ....[21]....
        /*0090*/ 	.word	0xffffffff


	//   ....[22]....
        /*0094*/ 	.word	0xffffffff


	//   ....[23]....
        /*0098*/ 	.word	0xffffffff


	//   ....[24]....
        /*009c*/ 	.word	0xffffffff


	//   ....[25]....
        /*00a0*/ 	.word	0xffffffff


	//   ....[26]....
        /*00a4*/ 	.word	0xffffffff


	//   ....[27]....
        /*00a8*/ 	.word	0xffffffff


	//   ....[28]....
        /*00ac*/ 	.word	0xffffffff


	//   ....[29]....
        /*00b0*/ 	.word	0xffffffff


	//   ....[30]....
        /*00b4*/ 	.word	0xffffffff


	//   ....[31]....
        /*00b8*/ 	.word	0xffffffff


	//   ....[32]....
        /*00bc*/ 	.word	0xffffffff


	//   ....[33]....
        /*00c0*/ 	.word	0xffffffff


	//   ....[34]....
        /*00c4*/ 	.word	0xffffffff


	//   ....[35]....
        /*00c8*/ 	.word	0xffffffff


	//   ....[36]....
        /*00cc*/ 	.word	0xffffffff


	//   ....[37]....
        /*00d0*/ 	.word	0xffffffff


	//   ....[38]....
        /*00d4*/ 	.word	0xffffffff


	//   ....[39]....
        /*00d8*/ 	.word	0xffffffff


	//   ....[40]....
        /*00dc*/ 	.word	0xffffffff


	//   ....[41]....
        /*00e0*/ 	.word	0xffffffff


	//   ....[42]....
        /*00e4*/ 	.word	0xffffffff


	//   ....[43]....
        /*00e8*/ 	.word	0xffffffff


	//   ....[44]....
        /*00ec*/ 	.word	0xffffffff


	//   ....[45]....
        /*00f0*/ 	.word	0xffffffff


	//   ....[46]....
        /*00f4*/ 	.word	0xffffffff


	//   ....[47]....
        /*00f8*/ 	.word	0xffffffff


	//   ....[48]....
        /*00fc*/ 	.word	0xffffffff


	//   ....[49]....
        /*0100*/ 	.word	0xffffffff


	//   ....[50]....
        /*0104*/ 	.word	0xffffffff


	//   ....[51]....
        /*0108*/ 	.word	0xffffffff


	//   ....[52]....
        /*010c*/ 	.word	0xffffffff


	//   ....[53]....
        /*0110*/ 	.word	0xffffffff


	//   ....[54]....
        /*0114*/ 	.word	0xffffffff


	//   ....[55]....
        /*0118*/ 	.word	0xffffffff


	//   ....[56]....
        /*011c*/ 	.word	0xffffffff


	//   ....[57]....
        /*0120*/ 	.word	0xffffffff


	//   ....[58]....
        /*0124*/ 	.word	0xffffffff


	//   ....[59]....
        /*0128*/ 	.word	0xffffffff


	//   ....[60]....
        /*012c*/ 	.word	0xffffffff


	//   ....[61]....
        /*0130*/ 	.word	0xffffffff


	//   ....[62]....
        /*0134*/ 	.word	0xffffffff


	//   ....[63]....
        /*0138*/ 	.word	0xffffffff


	//   ....[64]....
        /*013c*/ 	.word	0xffffffff


	//   ....[65]....
        /*0140*/ 	.word	0xffffffff


	//   ....[66]....
        /*0144*/ 	.word	0xffffffff


	//   ....[67]....
        /*0148*/ 	.word	0xffffffff


	//   ....[68]....
        /*014c*/ 	.word	0xffffffff


	//   ....[69]....
        /*0150*/ 	.word	0xffffffff


	//   ....[70]....
        /*0154*/ 	.word	0xffffffff


	//   ....[71]....
        /*0158*/ 	.word	0xffffffff


	//   ....[72]....
        /*015c*/ 	.word	0xffffffff


	//   ....[73]....
        /*0160*/ 	.word	0xffffffff


	//   ....[74]....
        /*0164*/ 	.word	0xffffffff


	//   ....[75]....
        /*0168*/ 	.word	0xffffffff


	//   ....[76]....
        /*016c*/ 	.word	0xffffffff


	//   ....[77]....
        /*0170*/ 	.word	0xffffffff


	//   ....[78]....
        /*0174*/ 	.word	0xffffffff


	//   ....[79]....
        /*0178*/ 	.word	0xffffffff


	//   ....[80]....
        /*017c*/ 	.word	0xffffffff


	//   ....[81]....
        /*0180*/ 	.word	0xffffffff


	//   ....[82]....
        /*0184*/ 	.word	0xffffffff


	//   ....[83]....
        /*0188*/ 	.word	0xffffffff


	//   ....[84]....
        /*018c*/ 	.word	0xffffffff


	//   ....[85]....
        /*0190*/ 	.word	0xffffffff


	//   ....[86]....
        /*0194*/ 	.word	0xffffffff


	//   ....[87]....
        /*0198*/ 	.word	0xffffffff


	//   ....[88]....
        /*019c*/ 	.word	0xffffffff


	//   ....[89]....
        /*01a0*/ 	.word	0xffffffff


	//   ....[90]....
        /*01a4*/ 	.word	0xffffffff


	//   ....[91]....
        /*01a8*/ 	.word	0xffffffff


	//----- nvinfo : EIATTR_COOP_GROUP_INSTR_OFFSETS
	.align		4
.L_2507:
        /*01ac*/ 	.byte	0x04, 0x28
        /*01ae*/ 	.short	(.L_2509 - .L_2508)


	//   ....[0]....
.L_2508:
        /*01b0*/ 	.word	0x00000ea0


	//   ....[1]....
        /*01b4*/ 	.word	0x00001440


	//   ....[2]....
        /*01b8*/ 	.word	0x000019c0


	//   ....[3]....
        /*01bc*/ 	.word	0x00005c50


	//   ....[4]....
        /*01c0*/ 	.word	0x00005c90


	//   ....[5]....
        /*01c4*/ 	.word	0x00005cd0


	//   ....[6]....
        /*01c8*/ 	.word	0x00005d10


	//   ....[7]....
        /*01cc*/ 	.word	0x00005e70


	//   ....[8]....
        /*01d0*/ 	.word	0x00005ea0


	//   ....[9]....
        /*01d4*/ 	.word	0x00005ee0


	//   ....[10]....
        /*01d8*/ 	.word	0x00005f10


	//   ....[11]....
        /*01dc*/ 	.word	0x00006170


	//   ....[12]....
        /*01e0*/ 	.word	0x000061a0


	//   ....[13]....
        /*01e4*/ 	.word	0x000061d0


	//   ....[14]....
        /*01e8*/ 	.word	0x00006200


	//   ....[15]....
        /*01ec*/ 	.word	0x000063f0


	//   ....[16]....
        /*01f0*/ 	.word	0x00006430


	//   ....[17]....
        /*01f4*/ 	.word	0x00006460


	//   ....[18]....
        /*01f8*/ 	.word	0x00006490


	//   ....[19]....
        /*01fc*/ 	.word	0x000066c0


	//   ....[20]....
        /*0200*/ 	.word	0x000066f0


	//   ....[21]....
        /*0204*/ 	.word	0x00006740


	//   ....[22]....
        /*0208*/ 	.word	0x00006770


	//   ....[23]....
        /*020c*/ 	.word	0x000068f0


	//   ....[24]....
        /*0210*/ 	.word	0x00006960


	//   ....[25]....
        /*0214*/ 	.word	0x000069a0


	//   ....[26]....
        /*0218*/ 	.word	0x000069e0


	//   ....[27]....
        /*021c*/ 	.word	0x00006a20


	//   ....[28]....
        /*0220*/ 	.word	0x00006a50


	//   ....[29]....
        /*0224*/ 	.word	0x00006be0


	//   ....[30]....
        /*0228*/ 	.word	0x00006c30


	//   ....[31]....
        /*022c*/ 	.word	0x00006c70


	//   ....[32]....
        /*0230*/ 	.word	0x00006c80


	//   ....[33]....
        /*0234*/ 	.word	0x00006d80


	//   ....[34]....
        /*0238*/ 	.word	0x00006dc0


	//   ....[35]....
        /*023c*/ 	.word	0x00006df0


	//   ....[36]....
        /*0240*/ 	.word	0x00006e10


	//   ....[37]....
        /*0244*/ 	.word	0x00006f10


	//   ....[38]....
        /*0248*/ 	.word	0x00006f50


	//   ....[39]....
        /*024c*/ 	.word	0x00006f80


	//   ....[40]....
        /*0250*/ 	.word	0x00006fa0


	//   ....[41]....
        /*0254*/ 	.word	0x000070a0


	//   ....[42]....
        /*0258*/ 	.word	0x000070e0


	//   ....[43]....
        /*025c*/ 	.word	0x00007120


	//   ....[44]....
        /*0260*/ 	.word	0x00007140


	//   ....[45]....
        /*0264*/ 	.word	0x00007220


	//   ....[46]....
        /*0268*/ 	.word	0x00007250


	//   ....[47]....
        /*026c*/ 	.word	0x00007270


	//   ....[48]....
        /*0270*/ 	.word	0x00007280


	//   ....[49]....
        /*0274*/ 	.word	0x00007360


	//   ....[50]....
        /*0278*/ 	.word	0x000073a0


	//   ....[51]....
        /*027c*/ 	.word	0x000073e0


	//   ....[52]....
        /*0280*/ 	.word	0x00007420


	//   ....[53]....
        /*0284*/ 	.word	0x00007450


	//   ....[54]....
        /*0288*/ 	.word	0x00007480


	//   ....[55]....
        /*028c*/ 	.word	0x000074b0


	//   ....[56]....
        /*0290*/ 	.word	0x000074e0


	//   ....[57]....
        /*0294*/ 	.word	0x00007510


	//   ....[58]....
        /*0298*/ 	.word	0x00007b70


	//   ....[59]....
        /*029c*/ 	.word	0x00008ba0


	//   ....[60]....
        /*02a0*/ 	.word	0x00008c50


	//   ....[61]....
        /*02a4*/ 	.word	0x00008c80


	//   ....[62]....
        /*02a8*/ 	.word	0x00008cb0


	//   ....[63]....
        /*02ac*/ 	.word	0x00008dd0


	//   ....[64]....
        /*02b0*/ 	.word	0x00008e10


	//   ....[65]....
        /*02b4*/ 	.word	0x00008e40


	//   ....[66]....
        /*02b8*/ 	.word	0x00008e70


	//   ....[67]....
        /*02bc*/ 	.word	0x00008f80


	//   ....[68]....
        /*02c0*/ 	.word	0x00008fc0


	//   ....[69]....
        /*02c4*/ 	.word	0x00008ff0


	//   ....[70]....
        /*02c8*/ 	.word	0x00009020


	//   ....[71]....
        /*02cc*/ 	.word	0x00009140


	//   ....[72]....
        /*02d0*/ 	.word	0x00009180


	//   ....[73]....
        /*02d4*/ 	.word	0x000091b0


	//   ....[74]....
        /*02d8*/ 	.word	0x000091e0


	//   ....[75]....
        /*02dc*/ 	.word	0x00009360


	//   ....[76]....
        /*02e0*/ 	.word	0x000093a0


	//   ....[77]....
        /*02e4*/ 	.word	0x000093d0


	//   ....[78]....
        /*02e8*/ 	.word	0x00009400


	//   ....[79]....
        /*02ec*/ 	.word	0x00009d80


	//   ....[80]....
        /*02f0*/ 	.word	0x0000a510


	//   ....[81]....
        /*02f4*/ 	.word	0x0000adc0


	//   ....[82]....
        /*02f8*/ 	.word	0x0000b3c0


	//   ....[83]....
        /*02fc*/ 	.word	0x0000b410


	//   ....[84]....
        /*0300*/ 	.word	0x0000b440


	//   ....[85]....
        /*0304*/ 	.word	0x0000b460


	//   ....[86]....
        /*0308*/ 	.word	0x0000b480


	//   ....[87]....
        /*030c*/ 	.word	0x0000b530


	//   ....[88]....
        /*0310*/ 	.word	0x0000b580


	//   ....[89]....
        /*0314*/ 	.word	0x0000b5a0


	//   ....[90]....
        /*0318*/ 	.word	0x0000b5c0


	//   ....[91]....
        /*031c*/ 	.word	0x0000b5e0


	//----- nvinfo : EIATTR_EXIT_INSTR_OFFSETS
	.align		4
.L_2509:
        /*0320*/ 	.byte	0x04, 0x1c
        /*0322*/ 	.short	(.L_2511 - .L_2510)


	//   ....[0]....
.L_2510:
        /*0324*/ 	.word	0x0000b6a0


	//   ....[1]....
        /*0328*/ 	.word	0x0000bbe0


	//----- nvinfo : EIATTR_MAX_THREADS
	.align		4
.L_2511:
        /*032c*/ 	.byte	0x04, 0x05
        /*032e*/ 	.short	(.L_2513 - .L_2512)
.L_2512:
        /*0330*/ 	.word	0x00000020
        /*0334*/ 	.word	0x00000001
        /*0338*/ 	.word	0x00000001


	//----- nvinfo : EIATTR_CRS_STACK_SIZE
	.align		4
.L_2513:
        /*033c*/ 	.byte	0x04, 0x1e
        /*033e*/ 	.short	(.L_2515 - .L_2514)
.L_2514:
        /*0340*/ 	.word	0x00000000
.L_2515:


//--------------------- .nv.info._Z25selective_scan_bwd_kernelI32Selective_Scan_bwd_kernel_traitsILi32ELi16ELb0ELb0ELb0ELb1ELb1EfN3c107complexIfEEEEv12SSMParamsBwd --------------------------
	.section	.nv.info._Z25selective_scan_bwd_kernelI32Selective_Scan_bwd_kernel_traitsILi32ELi16ELb0ELb0ELb0ELb1ELb1EfN3c107complexIfEEEEv12SSMParamsBwd,"",@"SHT_CUDA_INFO"
	.sectionflags	@""
	.align	4


	//----- nvinfo : EIATTR_CUDA_API_VERSION
	.align		4
        /*0000*/ 	.byte	0x04, 0x37
        /*0002*/ 	.short	(.L_2517 - .L_2516)
.L_2516:
        /*0004*/ 	.word	0x00000082


	//----- nvinfo : EIATTR_SW2861232_WAR
	.align		4
.L_2517:
        /*0008*/ 	.byte	0x01, 0x35
	.zero		2


	//----- nvinfo : EIATTR_PARAM_CBANK
	.align		4
        /*000c*/ 	.byte	0x04, 0x0a
        /*000e*/ 	.short	(.L_2519 - .L_2518)
	.align		4
.L_2518:
        /*0010*/ 	.word	index@(.nv.constant0._Z25selective_scan_bwd_kernelI32Selective_Scan_bwd_kernel_traitsILi32ELi16ELb0ELb0ELb0ELb1ELb1EfN3c107complexIfEEEEv12SSMParamsBwd)
        /*0014*/ 	.short	0x0160
        /*0016*/ 	.short	0x01f0


	//----- nvinfo : EIATTR_CBANK_PARAM_SIZE
	.align		4
.L_2519:
        /*0018*/ 	.byte	0x03, 0x19
        /*001a*/ 	.short	0x01f0


	//----- nvinfo : EIATTR_KPARAM_INFO
	.align		4
        /*001c*/ 	.byte	0x04, 0x17
        /*001e*/ 	.short	(.L_2521 - .L_2520)
.L_2520:
        /*0020*/ 	.word	0x00000000
        /*0024*/ 	.short	0x0000
        /*0026*/ 	.short	0x0000
        /*0028*/ 	.byte	0x00, 0xf0, 0xc1, 0x07


	//----- nvinfo : EIATTR_MAXREG_COUNT
	.align		4
.L_2521:
        /*002c*/ 	.byte	0x03, 0x1b
        /*002e*/ 	.short	0x00ff


	//----- nvinfo : EIATTR_NUM_BARRIERS
	.align		4
        /*0030*/ 	.byte	0x02, 0x4c
        /*0032*/ 	.byte	0x01
	.zero		1


	//----- nvinfo : EIATTR_MERCURY_ISA_VERSION
	.align		4
        /*0034*/ 	.byte	0x03, 0x5f
        /*0036*/ 	.short	0x0000


	//----- nvinfo : EIATTR_COOP_GROUP_MASK_REGIDS
	.align		4
        /*0038*/ 	.byte	0x04, 0x29
        /*003a*/ 	.short	(.L_2523 - .L_2522)


	//   ....[0]....
.L_2522:
        /*003c*/ 	.word	0xffffffff


	//   ....[1]....
        /*0040*/ 	.word	0xffffffff


	//   ....[2]....
        /*0044*/ 	.word	0xffffffff


	//   ....[3]....
        /*0048*/ 	.word	0xffffffff


	//   ....[4]....
        /*004c*/ 	.word	0xffffffff


	//   ....[5]....
        /*0050*/ 	.word	0xffffffff


	//   ....[6]....
        /*0054*/ 	.word	0xffffffff


	//   ....[7]....
        /*0058*/ 	.word	0xffffffff


	//   ....[8]....
        /*005c*/ 	.word	0xffffffff


	//   ....[9]....
        /*0060*/ 	.word	0xffffffff


	//   ....[10]....
        /*0064*/ 	.word	0xffffffff


	//   ....[11]....
        /*0068*/ 	.word	0xffffffff


	//   ....[12]....
        /*006c*/ 	.word	0xffffffff


	//   ....[13]....
        /*0070*/ 	.word	0xffffffff


	//   ....[14]....
        /*0074*/ 	.word	0xffffffff


	//   ....[15]....
        /*0078*/ 	.word	0xffffffff


	//   ....[16]....
        /*007c*/ 	.word	0xffffffff


	//   ....[17]....
        /*0080*/ 	.word	0xffffffff


	//   ....[18]....
        /*0084*/ 	.word	0xffffffff


	//   ....[19]....
        /*0088*/ 	.word	0xffffffff


	//   ....[20]....
        /*008c*/ 	.word	0xffffffff


	//   ....[21]....
        /*0090*/ 	.word	0xffffffff


	//   ....[22]....
        /*0094*/ 	.word	0xffffffff


	//   ....[23]....
        /*0098*/ 	.word	0xffffffff


	//   ....[24]....
        /*009c*/ 	.word	0xffffffff


	//   ....[25]....
        /*00a0*/ 	.word	0xffffffff


	//   ....[26]....
        /*00a4*/ 	.word	0xffffffff


	//   ....[27]....
        /*00a8*/ 	.word	0xffffffff


	//   ....[28]....
        /*00ac*/ 	.word	0xffffffff


	//   ....[29]....
        /*00b0*/ 	.word	0xffffffff


	//   ....[30]....
        /*00b4*/ 	.word	0xffffffff


	//   ....[31]....
        /*00b8*/ 	.word	0xffffffff


	//   ....[32]....
        /*00bc*/ 	.word	0xffffffff


	//   ....[33]....
        /*00c0*/ 	.word	0xffffffff


	//   ....[34]....
        /*00c4*/ 	.word	0xffffffff


	//   ....[35]....
        /*00c8*/ 	.word	0xffffffff


	//   ....[36]....
        /*00cc*/ 	.word	0xffffffff


	//   ....[37]....
        /*00d0*/ 	.word	0xffffffff


	//   ....[38]....
        /*00d4*/ 	.word	0xffffffff


	//   ....[39]....
        /*00d8*/ 	.word	0xffffffff


	//   ....[40]....
        /*00dc*/ 	.word	0xffffffff


	//   ....[41]....
        /*00e0*/ 	.word	0xffffffff


	//   ....[42]....
        /*00e4*/ 	.word	0xffffffff


	//   ....[43]....
        /*00e8*/ 	.word	0xffffffff


	//   ....[44]....
        /*00ec*/ 	.word	0xffffffff


	//   ....[45]....
        /*00f0*/ 	.word	0xffffffff


	//   ....[46]....
        /*00f4*/ 	.word	0xffffffff


	//   ....[47]....
        /*00f8*/ 	.word	0xffffffff


	//   ....[48]....
        /*00fc*/ 	.word	0xffffffff


	//   ....[49]....
        /*0100*/ 	.word	0xffffffff


	//   ....[50]....
        /*0104*/ 	.word	0xffffffff


	//   ....[51]....
        /*0108*/ 	.word	0xffffffff


	//   ....[52]....
        /*010c*/ 	.word	0xffffffff


	//   ....[53]....
        /*0110*/ 	.word	0xffffffff


	//   ....[54]....
        /*0114*/ 	.word	0xffffffff


	//   ....[55]....
        /*0118*/ 	.word	0xffffffff


	//   ....[56]....
        /*011c*/ 	.word	0xffffffff


	//   ....[57]....
        /*0120*/ 	.word	0xffffffff


	//   ....[58]....
        /*0124*/ 	.word	0xffffffff


	//   ....[59]....
        /*0128*/ 	.word	0xffffffff


	//   ....[60]....
        /*012c*/ 	.word	0xffffffff


	//   ....[61]....
        /*0130*/ 	.word	0xffffffff


	//   ....[62]....
        /*0134*/ 	.word	0xffffffff


	//   ....[63]....
        /*0138*/ 	.word	0xffffffff


	//   ....[64]....
        /*013c*/ 	.word	0xffffffff


	//   ....[65]....
        /*0140*/ 	.word	0xffffffff


	//   ....[66]....
        /*0144*/ 	.word	0xffffffff


	//   ....[67]....
        /*0148*/ 	.word	0xffffffff


	//   ....[68]....
        /*014c*/ 	.word	0xffffffff


	//   ....[69]....
        /*0150*/ 	.word	0xffffffff


	//   ....[70]....
        /*0154*/ 	.word	0xffffffff


	//   ....[71]....
        /*0158*/ 	.word	0xffffffff


	//   ....[72]....
        /*015c*/ 	.word	0xffffffff


	//   ....[73]....
        /*0160*/ 	.word	0xffffffff


	//   ....[74]....
        /*0164*/ 	.word	0xffffffff


	//   ....[75]....
        /*0168*/ 	.word	0xffffffff


	//   ....[76]....
        /*016c*/ 	.word	0xffffffff


	//   ....[77]....
        /*0170*/ 	.word	0xffffffff


	//   ....[78]....
        /*0174*/ 	.word	0xffffffff


	//   ....[79]....
        /*0178*/ 	.word	0xffffffff


	//   ....[80]....
        /*017c*/ 	.word	0xffffffff


	//   ....[81]....
        /*0180*/ 	.word	0xffffffff


	//   ....[82]....
        /*0184*/ 	.word	0xffffffff


	//   ....[83]....
        /*0188*/ 	.word	0xffffffff


	//   ....[84]....
        /*018c*/ 	.word	0xffffffff


	//   ....[85]....
        /*0190*/ 	.word	0xffffffff


	//   ....[86]....
        /*0194*/ 	.word	0xffffffff


	//   ....[87]....
        /*0198*/ 	.word	0xffffffff


	//   ....[88]....
        /*019c*/ 	.word	0xffffffff


	//   ....[89]....
        /*01a0*/ 	.word	0xffffffff


	//   ....[90]....
        /*01a4*/ 	.word	0xffffffff


	//   ....[91]....
        /*01a8*/ 	.word	0xffffffff


	//   ....[92]....
        /*01ac*/ 	.word	0xffffffff


	//   ....[93]....
        /*01b0*/ 	.word	0xffffffff


	//   ....[94]....
        /*01b4*/ 	.word	0xffffffff


	//   ....[95]....
        /*01b8*/ 	.word	0xffffffff


	//----- nvinfo : EIATTR_COOP_GROUP_INSTR_OFFSETS
	.align		4
.L_2523:
        /*01bc*/ 	.byte	0x04, 0x28
        /*01be*/ 	.short	(.L_2525 - .L_2524)


	//   ....[0]....
.L_2524:
        /*01c0*/ 	.word	0x00000db0


	//   ....[1]....
        /*01c4*/ 	.word	0x000012d0


	//   ....[2]....
        /*01c8*/ 	.word	0x00001950


	//   ....[3]....
        /*01cc*/ 	.word	0x000042e0


	//   ....[4]....
        /*01d0*/ 	.word	0x000049b0


	//   ....[5]....
        /*01d4*/ 	.word	0x00005200


	//   ....[6]....
        /*01d8*/ 	.word	0x00005bc0


	//   ....[7]....
        /*01dc*/ 	.word	0x00007e60


	//   ....[8]....
        /*01e0*/ 	.word	0x00007ea0


	//   ....[9]....
        /*01e4*/ 	.word	0x00007ee0


	//   ....[10]....
        /*01e8*/ 	.word	0x00007f20


	//   ....[11]....
        /*01ec*/ 	.word	0x00007f50


	//   ....[12]....
        /*01f0*/ 	.word	0x00007f80


	//   ....[13]....
        /*01f4*/ 	.word	0x000080b0


	//   ....[14]....
        /*01f8*/ 	.word	0x000080f0


	//   ....[15]....
        /*01fc*/ 	.word	0x00008120


	//   ....[16]....
        /*0200*/ 	.word	0x00008150


	//   ....[17]....
        /*0204*/ 	.word	0x00008390


	//   ....[18]....
        /*0208*/ 	.word	0x000083d0


	//   ....[19]....
        /*020c*/ 	.word	0x00008400


	//   ....[20]....
        /*0210*/ 	.word	0x00008430


	//   ....[21]....
        /*0214*/ 	.word	0x00008650


	//   ....[22]....
        /*0218*/ 	.word	0x00008690


	//   ....[23]....
        /*021c*/ 	.word	0x000086c0


	//   ....[24]....
        /*0220*/ 	.word	0x000086f0


	//   ....[25]....
        /*0224*/ 	.word	0x000088d0


	//   ....[26]....
        /*0228*/ 	.word	0x00008900


	//   ....[27]....
        /*022c*/ 	.word	0x00008940


	//   ....[28]....
        /*0230*/ 	.word	0x00008970


	//   ....[29]....
        /*0234*/ 	.word	0x00008b60


	//   ....[30]....
        /*0238*/ 	.word	0x00008bf0


	//   ....[31]....
        /*023c*/ 	.word	0x00008c20


	//   ....[32]....
        /*0240*/ 	.word	0x00008c50


	//   ....[33]....
        /*0244*/ 	.word	0x00008e40


	//   ....[34]....
        /*0248*/ 	.word	0x00008e70


	//   ....[35]....
        /*024c*/ 	.word	0x00008e90


	//   ....[36]....
        /*0250*/ 	.word	0x00008ea0


	//   ....[37]....
        /*0254*/ 	.word	0x00008fa0


	//   ....[38]....
        /*0258*/ 	.word	0x00008fe0


	//   ....[39]....
        /*025c*/ 	.word	0x00009010


	//   ....[40]....
        /*0260*/ 	.word	0x00009030


	//   ....[41]....
        /*0264*/ 	.word	0x00009130


	//   ....[42]....
        /*0268*/ 	.word	0x00009170


	//   ....[43]....
        /*026c*/ 	.word	0x000091a0


	//   ....[44]....
        /*0270*/ 	.word	0x000091c0


	//   ....[45]....
        /*0274*/ 	.word	0x000092c0


	//   ....[46]....
        /*0278*/ 	.word	0x00009300


	//   ....[47]....
        /*027c*/ 	.word	0x00009340


	//   ....[48]....
        /*0280*/ 	.word	0x00009360


	//   ....[49]....
        /*0284*/ 	.word	0x00009450


	//   ....[50]....
        /*0288*/ 	.word	0x00009480


	//   ....[51]....
        /*028c*/ 	.word	0x00009490


	//   ....[52]....
        /*0290*/ 	.word	0x000094a0


	//   ....[53]....
        /*0294*/ 	.word	0x00009580


	//   ....[54]....
        /*0298*/ 	.word	0x000095c0


	//   ....[55]....
        /*029c*/ 	.word	0x00009600


	//   ....[56]....
        /*02a0*/ 	.word	0x00009640


	//   ....[57]....
        /*02a4*/ 	.word	0x00009670


	//   ....[58]....
        /*02a8*/ 	.word	0x000096a0


	//   ....[59]....
        /*02ac*/ 	.word	0x000096d0


	//   ....[60]....
        /*02b0*/ 	.word	0x00009700


	//   ....[61]....
        /*02b4*/ 	.word	0x00009730


	//   ....[62]....
        /*02b8*/ 	.word	0x00009c40


	//   ....[63]....
        /*02bc*/ 	.word	0x0000adb0


	//   ....[64]....
        /*02c0*/ 	.word	0x0000ae60


	//   ....[65]....
        /*02c4*/ 	.word	0x0000ae90


	//   ....[66]....
        /*02c8*/ 	.word	0x0000aec0


	//   ....[67]....
        /*02cc*/ 	.word	0x0000afd0


	//   ....[68]....
        /*02d0*/ 	.word	0x0000b010


	//   ....[69]....
        /*02d4*/ 	.word	0x0000b040


	//   ....[70]....
        /*02d8*/ 	.word	0x0000b070


	//   ....[71]....
        /*02dc*/ 	.word	0x0000b110


	//   ....[72]....
        /*02e0*/ 	.word	0x0000b150


	//   ....[73]....
        /*02e4*/ 	.word	0x0000b190


	//   ....[74]....
        /*02e8*/ 	.word	0x0000b1c0


	//   ....[75]....
        /*02ec*/ 	.word	0x0000b2d0


	//   ....[76]....
        /*02f0*/ 	.word	0x0000b310


	//   ....[77]....
        /*02f4*/ 	.word	0x0000b340


	//   ....[78]....
        /*02f8*/ 	.word	0x0000b370


	//   ....[79]....
        /*02fc*/ 	.word	0x0000b4f0


	//   ....[80]....
        /*0300*/ 	.word	0x0000b520


	//   ....[81]....
        /*0304*/ 	.word	0x0000b550


	//   ....[82]....
        /*0308*/ 	.word	0x0000b580


	//   ....[83]....
        /*030c*/ 	.word	0x0000bfa0


	//   ....[84]....
        /*0310*/ 	.word	0x0000c660


	//   ....[85]....
        /*0314*/ 	.word	0x0000cfd0


	//   ....[86]....
        /*0318*/ 	.word	0x0000d5a0


	//   ....[87]....
        /*031c*/ 	.word	0x0000d5f0


	//   ....[88]....
        /*0320*/ 	.word	0x0000d620


	//   ....[89]....
        /*0324*/ 	.word	0x0000d640


	//   ....[90]....
        /*0328*/ 	.word	0x0000d660


	//   ....[91]....
        /*032c*/ 	.word	0x0000d710


	//   ....[92]....
        /*0330*/ 	.word	0x0000d760


	//   ....[93]....
        /*0334*/ 	.word	0x0000d780


	//   ....[94]....
        /*0338*/ 	.word	0x0000d7a0


	//   ....[95]....
        /*033c*/ 	.word	0x0000d7c0


	//----- nvinfo : EIATTR_EXIT_INSTR_OFFSETS
	.align		4
.L_2525:
        /*0340*/ 	.byte	0x04, 0x1c
        /*0342*/ 	.short	(.L_2527 - .L_2526)


	//   ....[0]....
.L_2526:
        /*0344*/ 	.word	0x0000d880


	//   ....[1]....
        /*0348*/ 	.word	0x0000ddc0


	//----- nvinfo : EIATTR_MAX_THREADS
	.align		4
.L_2527:
        /*034c*/ 	.byte	0x04, 0x05
        /*034e*/ 	.short	(.L_2529 - .L_2528)
.L_2528:
        /*0350*/ 	.word	0x00000020
        /*0354*/ 	.word	0x00000001
        /*0358*/ 	.word	0x00000001


	//----- nvinfo : EIATTR_CRS_STACK_SIZE
	.align		4
.L_2529:
        /*035c*/ 	.byte	0x04, 0x1e
        /*035e*/ 	.short	(.L_2531 - .L_2530)
.L_2530:
        /*0360*/ 	.word	0x00000000
.L_2531:


//--------------------- .nv.info._Z25selective_scan_bwd_kernelI32Selective_Scan_bwd_kernel_traitsILi32ELi16ELb0ELb0ELb1ELb0ELb0EfN3c107complexIfEEEEv12SSMParamsBwd --------------------------
	.section	.nv.info._Z25selective_scan_bwd_kernelI32Selective_Scan_bwd_kernel_traitsILi32ELi16ELb0ELb0ELb1ELb0ELb0EfN3c107complexIfEEEEv12SSMParamsBwd,"",@"SHT_CUDA_INFO"
	.sectionflags	@""
	.align	4


	//----- nvinfo : EIATTR_CUDA_API_VERSION
	.align		4
        /*0000*/ 	.byte	0x04, 0x37
        /*0002*/ 	.short	(.L_2533 - .L_2532)
.L_2532:
        /*0004*/ 	.word	0x00000082


	//----- nvinfo : EIATTR_SW2861232_WAR
	.align		4
.L_2533:
        /*0008*/ 	.byte	0x01, 0x35
	.zero		2


	//----- nvinfo : EIATTR_PARAM_CBANK
	.align		4
        /*000c*/ 	.byte	0x04, 0x0a
        /*000e*/ 	.short	(.L_2535 - .L_2534)
	.align		4
.L_2534:
        /*0010*/ 	.word	index@(.nv.constant0._Z25selective_scan_bwd_kernelI32Selective_Scan_bwd_kernel_traitsILi32ELi16ELb0ELb0ELb1ELb0ELb0EfN3c107complexIfEEEEv12SSMParamsBwd)
        /*0014*/ 	.short	0x0160
        /*0016*/ 	.short	0x01f0


	//----- nvinfo : EIATTR_CBANK_PARAM_SIZE
	.align		4
.L_2535:
        /*0018*/ 	.byte	0x03, 0x19
        /*001a*/ 	.short	0x01f0


	//----- nvinfo : EIATTR_KPARAM_INFO
	.align		4
        /*001c*/ 	.byte	0x04, 0x17
        /*001e*/ 	.short	(.L_2537 - .L_2536)
.L_2536:
        /*0020*/ 	.word	0x00000000
        /*0024*/ 	.short	0x0000
        /*0026*/ 	.short	0x0000
        /*0028*/ 	.byte	0x00, 0xf0, 0xc1, 0x07


	//----- nvinfo : EIATTR_MAXREG_COUNT
	.align		4
.L_2537:
        /*002c*/ 	.byte	0x03, 0x1b
        /*002e*/ 	.short	0x00ff


	//----- nvinfo : EIATTR_NUM_BARRIERS
	.align		4
        /*0030*/ 	.byte	0x02, 0x4c
        /*0032*/ 	.byte	0x01
	.zero		1


	//----- nvinfo : EIATTR_ANNOTATIONS
	.align		4
        /*0034*/ 	.byte	0x04, 0x55
        /*0036*/ 	.short	(.L_2539 - .L_2538)


	//   ....[0]....
.L_2538:
        /* <DEDUP_REMOVED lines=25> */


	//----- nvinfo : EIATTR_MERCURY_ISA_VERSION
	.align		4
.L_2539:
        /*01b8*/ 	.byte	0x03, 0x5f
        /*01ba*/ 	.short	0x0000


	//----- nvinfo : EIATTR_COOP_GROUP_MASK_REGIDS
	.align		4
        /*01bc*/ 	.byte	0x04, 0x29
        /*01be*/ 	.short	(.L_2541 - .L_2540)


	//   ....[0]....
.L_2540:
        /*01c0*/ 	.word	0xffffffff


	//   ....[1]....
        /*01c4*/ 	.word	0xffffffff


	//   ....[2]....
        /*01c8*/ 	.word	0xffffffff


	//   ....[3]....
        /*01cc*/ 	.word	0xffffffff


	//   ....[4]....
        /*01d0*/ 	.word	0xffffffff


	//   ....[5]....
        /*01d4*/ 	.word	0xffffffff


	//   ....[6]....
        /*01d8*/ 	.word	0xffffffff


	//   ....[7]....
        /*01dc*/ 	.word	0xffffffff


	//   ....[8]....
        /*01e0*/ 	.word	0xffffffff


	//   ....[9]....
        /*01e4*/ 	.word	0xffffffff


	//   ....[10]....
        /*01e8*/ 	.word	0xffffffff


	//   ....[11]....
        /*01ec*/ 	.word	0xffffffff


	//   ....[12]....
        /*01f0*/ 	.word	0xffffffff


	//   ....[13]....
        /*01f4*/ 	.word	0xffffffff


	//   ....[14]....
        /*01f8*/ 	.word	0xffffffff


	//   ....[15]....
        /*01fc*/ 	.word	0xffffffff


	//   ....[16]....
        /*0200*/ 	.word	0xffffffff


	//   ....[17]....
        /*0204*/ 	.word	0xffffffff


	//   ....[18]....
        /*0208*/ 	.word	0xffffffff


	//   ....[19]....
        /*020c*/ 	.word	0xffffffff


	//   ....[20]....
        /*0210*/ 	.word	0xffffffff


	//   ....[21]....
        /*0214*/ 	.word	0xffffffff


	//   ....[22]....
        /*0218*/ 	.word	0xffffffff


	//   ....[23]....
        /*021c*/ 	.word	0xffffffff


	//   ....[24]....
        /*0220*/ 	.word	0xffffffff


	//   ....[25]....
        /*0224*/ 	.word	0xffffffff


	//   ....[26]....
        /*0228*/ 	.word	0xffffffff


	//   ....[27]....
        /*022c*/ 	.word	0xffffffff


	//   ....[28]....
        /*0230*/ 	.word	0xffffffff


	//   ....[29]....
        /*0234*/ 	.word	0xffffffff


	//   ....[30]....
        /*0238*/ 	.word	0xffffffff


	//   ....[31]....
        /*023c*/ 	.word	0xffffffff


	//   ....[32]....
        /*0240*/ 	.word	0xffffffff


	//   ....[33]....
        /*0244*/ 	.word	0xffffffff


	//   ....[34]....
        /*0248*/ 	.word	0xffffffff


	//   ....[35]....
        /*024c*/ 	.word	0xffffffff


	//   ....[36]....
        /*0250*/ 	.word	0xffffffff


	//   ....[37]....
        /*0254*/ 	.word	0xffffffff


	//   ....[38]....
        /*0258*/ 	.word	0xffffffff


	//   ....[39]....
        /*025c*/ 	.word	0xffffffff


	//   ....[40]....
        /*0260*/ 	.word	0xffffffff


	//   ....[41]....
        /*0264*/ 	.word	0xffffffff


	//   ....[42]....
        /*0268*/ 	.word	0xffffffff


	//   ....[43]....
        /*026c*/ 	.word	0xffffffff


	//   ....[44]....
        /*0270*/ 	.word	0xffffffff


	//   ....[45]....
        /*0274*/ 	.word	0xffffffff


	//   ....[46]....
        /*0278*/ 	.word	0xffffffff


	//   ....[47]....
        /*027c*/ 	.word	0xffffffff


	//   ....[48]....
        /*0280*/ 	.word	0xffffffff


	//   ....[49]....
        /*0284*/ 	.word	0xffffffff


	//   ....[50]....
        /*0288*/ 	.word	0xffffffff


	//   ....[51]....
        /*028c*/ 	.word	0xffffffff


	//   ....[52]....
        /*0290*/ 	.word	0xffffffff


	//   ....[53]....
        /*0294*/ 	.word	0xffffffff


	//   ....[54]....
        /*0298*/ 	.word	0xffffffff


	//   ....[55]....
        /*029c*/ 	.word	0xffffffff


	//   ....[56]....
        /*02a0*/ 	.word	0xffffffff


	//   ....[57]....
        /*02a4*/ 	.word	0xffffffff


	//   ....[58]....
        /*02a8*/ 	.word	0xffffffff


	//   ....[59]....
        /*02ac*/ 	.word	0xffffffff


	//   ....[60]....
        /*02b0*/ 	.word	0xffffffff


	//   ....[61]....
        /*02b4*/ 	.word	0xffffffff


	//   ....[62]....
        /*02b8*/ 	.word	0xffffffff


	//   ....[63]....
        /*02bc*/ 	.word	0xffffffff


	//   ....[64]....
        /*02c0*/ 	.word	0xffffffff


	//   ....[65]....
        /*02c4*/ 	.word	0xffffffff


	//   ....[66]....
        /*02c8*/ 	.word	0xffffffff


	//   ....[67]....
        /*02cc*/ 	.word	0xffffffff


	//   ....[68]....
        /*02d0*/ 	.word	0xffffffff


	//   ....[69]....
        /*02d4*/ 	.word	0xffffffff


	//   ....[70]....
        /*02d8*/ 	.word	0xffffffff


	//   ....[71]....
        /*02dc*/ 	.word	0xffffffff


	//   ....[72]....
        /*02e0*/ 	.word	0xffffffff


	//   ....[73]....
        /*02e4*/ 	.word	0xffffffff


	//   ....[74]....
        /*02e8*/ 	.word	0xffffffff


	//   ....[75]....
        /*02ec*/ 	.word	0xffffffff


	//   ....[76]....
        /*02f0*/ 	.word	0xffffffff


	//   ....[77]....
        /*02f4*/ 	.word	0xffffffff


	//   ....[78]....
        /*02f8*/ 	.word	0xffffffff


	//   ....[79]....
        /*02fc*/ 	.word	0xffffffff


	//   ....[80]....
        /*0300*/ 	.word	0xffffffff


	//   ....[81]....
        /*0304*/ 	.word	0xffffffff


	//   ....[82]....
        /*0308*/ 	.word	0xffffffff


	//   ....[83]....
        /*030c*/ 	.word	0xffffffff


	//   ....[84]....
        /*0310*/ 	.word	0xffffffff


	//   ....[85]....
        /*0314*/ 	.word	0xffffffff


	//   ....[86]....
        /*0318*/ 	.word	0xffffffff


	//   ....[87]....
        /*031c*/ 	.word	0xffffffff


	//   ....[88]....
        /*0320*/ 	.word	0xffffffff


	//   ....[89]....
        /*0324*/ 	.word	0xffffffff


	//   ....[90]....
        /*0328*/ 	.word	0xffffffff


	//   ....[91]....
        /*032c*/ 	.word	0xffffffff


	//----- nvinfo : EIATTR_COOP_GROUP_INSTR_OFFSETS
	.align		4
.L_2541:
        /*0330*/ 	.byte	0x04, 0x28
        /*0332*/ 	.short	(.L_2543 - .L_2542)


	//   ....[0]....
.L_2542:
        /*0334*/ 	.word	0x000011e0


	//   ....[1]....
        /*0338*/ 	.word	0x000016c0


	//   ....[2]....
        /*033c*/ 	.word	0x00001be0


	//   ....[3]....
        /*0340*/ 	.word	0x00003930


	//   ....[4]....
        /*0344*/ 	.word	0x00004dc0


	//   ....[5]....
        /*0348*/ 	.word	0x00004e00


	//   ....[6]....
        /*034c*/ 	.word	0x00004e40


	//   ....[7]....
        /*0350*/ 	.word	0x00004e70


	//   ....[8]....
        /*0354*/ 	.word	0x00004ea0


	//   ....[9]....
        /*0358*/ 	.word	0x00005070


	//   ....[10]....
        /*035c*/ 	.word	0x000050a0


	//   ....[11]....
        /*0360*/ 	.word	0x000050e0


	//   ....[12]....
        /*0364*/ 	.word	0x00005110


	//   ....[13]....
        /*0368*/ 	.word	0x00005330


	//   ....[14]....
        /*036c*/ 	.word	0x00005370


	//   ....[15]....
        /*0370*/ 	.word	0x000053a0


	//   ....[16]....
        /*0374*/ 	.word	0x000053d0


	//   ....[17]....
        /*0378*/ 	.word	0x00005580


	//   ....[18]....
        /*037c*/ 	.word	0x000055b0


	//   ....[19]....
        /*0380*/ 	.word	0x000055f0


	//   ....[20]....
        /*0384*/ 	.word	0x00005620


	//   ....[21]....
        /*0388*/ 	.word	0x00005820


	//   ....[22]....
        /*038c*/ 	.word	0x00005860


	//   ....[23]....
        /*0390*/ 	.word	0x000058a0


	//   ....[24]....
        /*0394*/ 	.word	0x000058d0


	//   ....[25]....
        /*0398*/ 	.word	0x00005ac0


	//   ....[26]....
        /*039c*/ 	.word	0x00005b10


	//   ....[27]....
        /*03a0*/ 	.word	0x00005b40


	//   ....[28]....
        /*03a4*/ 	.word	0x00005b80


	//   ....[29]....
        /*03a8*/ 	.word	0x00005bb0


	//   ....[30]....
        /*03ac*/ 	.word	0x00006840


	//   ....[31]....
        /*03b0*/ 	.word	0x00006870


	//   ....[32]....
        /*03b4*/ 	.word	0x00006880


	//   ....[33]....
        /*03b8*/ 	.word	0x00006890


	//   ....[34]....
        /*03bc*/ 	.word	0x00006980


	//   ....[35]....
        /*03c0*/ 	.word	0x000069b0


	//   ....[36]....
        /*03c4*/ 	.word	0x000069c0


	//   ....[37]....
        /*03c8*/ 	.word	0x000069d0


	//   ....[38]....
        /*03cc*/ 	.word	0x00006ac0


	//   ....[39]....
        /*03d0*/ 	.word	0x00006af0


	//   ....[40]....
        /*03d4*/ 	.word	0x00006b00


	//   ....[41]....
        /*03d8*/ 	.word	0x00006b10


	//   ....[42]....
        /*03dc*/ 	.word	0x00006c00


	//   ....[43]....
        /*03e0*/ 	.word	0x00006c30


	//   ....[44]....
        /*03e4*/ 	.word	0x00006c40


	//   ....[45]....
        /*03e8*/ 	.word	0x00006c50


	//   ....[46]....
        /*03ec*/ 	.word	0x00006d40


	//   ....[47]....
        /*03f0*/ 	.word	0x00006d70


	//   ....[48]....
        /*03f4*/ 	.word	0x00006d80


	//   ....[49]....
        /*03f8*/ 	.word	0x00006d90


	//   ....[50]....
        /*03fc*/ 	.word	0x00006e70


	//   ....[51]....
        /*0400*/ 	.word	0x00006ea0


	//   ....[52]....
        /*0404*/ 	.word	0x00006eb0


	//   ....[53]....
        /*0408*/ 	.word	0x00006ec0


	//   ....[54]....
        /*040c*/ 	.word	0x00006f50


	//   ....[55]....
        /*0410*/ 	.word	0x00006f60


	//   ....[56]....
        /*0414*/ 	.word	0x00006f70


	//   ....[57]....
        /*0418*/ 	.word	0x00006f80


	//   ....[58]....
        /*041c*/ 	.word	0x00006f90


	//   ....[59]....
        /*0420*/ 	.word	0x00006fb0


	//   ....[60]....
        /*0424*/ 	.word	0x0000a560


	//   ....[61]....
        /*0428*/ 	.word	0x0000a5a0


	//   ....[62]....
        /*042c*/ 	.word	0x0000a5e0


	//   ....[63]....
        /*0430*/ 	.word	0x0000a620


	//   ....[64]....
        /*0434*/ 	.word	0x0000a6e0


	//   ....[65]....
        /*0438*/ 	.word	0x0000a730


	//   ....[66]....
        /*043c*/ 	.word	0x0000a760


	//   ....[67]....
        /*0440*/ 	.word	0x0000a790


	//   ....[68]....
        /*0444*/ 	.word	0x0000a810


	//   ....[69]....
        /*0448*/ 	.word	0x0000a860


	//   ....[70]....
        /*044c*/ 	.word	0x0000a890


	//   ....[71]....
        /*0450*/ 	.word	0x0000a8c0


	//   ....[72]....
        /*0454*/ 	.word	0x0000a950


	//   ....[73]....
        /*0458*/ 	.word	0x0000a990


	//   ....[74]....
        /*045c*/ 	.word	0x0000a9c0


	//   ....[75]....
        /*0460*/ 	.word	0x0000a9f0


	//   ....[76]....
        /*0464*/ 	.word	0x0000aa80


	//   ....[77]....
        /*0468*/ 	.word	0x0000aac0


	//   ....[78]....
        /*046c*/ 	.word	0x0000aaf0


	//   ....[79]....
        /*0470*/ 	.word	0x0000ab20


	//   ....[80]....
        /*0474*/ 	.word	0x0000b310


	//   ....[81]....
        /*0478*/ 	.word	0x0000bac0


	//   ....[82]....
        /*047c*/ 	.word	0x0000c250


	//   ....[83]....
        /*0480*/ 	.word	0x0000c270


	//   ....[84]....
        /*0484*/ 	.word	0x0000c290


	//   ....[85]....
        /*0488*/ 	.word	0x0000c2b0


	//   ....[86]....
        /*048c*/ 	.word	0x0000c2d0


	//   ....[87]....
        /*0490*/ 	.word	0x0000c3e0


	//   ....[88]....
        /*0494*/ 	.word	0x0000c400


	//   ....[89]....
        /*0498*/ 	.word	0x0000c420


	//   ....[90]....
        /*049c*/ 	.word	0x0000c440


	//   ....[91]....
        /*04a0*/ 	.word	0x0000c460


	//----- nvinfo : EIATTR_EXIT_INSTR_OFFSETS
	.align		4
.L_2543:
        /*04a4*/ 	.byte	0x04, 0x1c
        /*04a6*/ 	.short	(.L_2545 - .L_2544)


	//   ....[0]....
.L_2544:
        /*04a8*/ 	.word	0x0000c540


	//   ....[1]....
        /*04ac*/ 	.word	0x0000c7e0


	//----- nvinfo : EIATTR_MAX_THREADS
	.align		4
.L_2545:
        /*04b0*/ 	.byte	0x04, 0x05
        /*04b2*/ 	.short	(.L_2547 - .L_2546)
.L_2546:
        /*04b4*/ 	.word	0x00000020
        /*04b8*/ 	.word	0x00000001
        /*04bc*/ 	.word	0x00000001


	//----- nvinfo : EIATTR_CRS_STACK_SIZE
	.align		4
.L_2547:
        /*04c0*/ 	.byte	0x04, 0x1e
        /*04c2*/ 	.short	(.L_2549 - .L_2548)
.L_2548:
        /*04c4*/ 	.word	0x00000000
.L_2549:


//--------------------- .nv.info._Z25selective_scan_bwd_kernelI32Selective_Scan_bwd_kernel_traitsILi32ELi16ELb0ELb0ELb1ELb0ELb1EfN3c107complexIfEEEEv12SSMParamsBwd --------------------------
	.section	.nv.info._Z25selective_scan_bwd_kernelI32Selective_Scan_bwd_kernel_traitsILi32ELi16ELb0ELb0ELb1ELb0ELb1EfN3c107complexIfEEEEv12SSMParamsBwd,"",@"SHT_CUDA_INFO"
	.sectionflags	@""
	.align	4


	//----- nvinfo : EIATTR_CUDA_API_VERSION
	.align		4
        /*0000*/ 	.byte	0x04, 0x37
        /*0002*/ 	.short	(.L_2551 - .L_2550)
.L_2550:
        /*0004*/ 	.word	0x00000082


	//----- nvinfo : EIATTR_SW2861232_WAR
	.align		4
.L_2551:
        /*0008*/ 	.byte	0x01, 0x35
	.zero		2


	//----- nvinfo : EIATTR_PARAM_CBANK
	.align		4
        /*000c*/ 	.byte	0x04, 0x0a
        /*000e*/ 	.short	(.L_2553 - .L_2552)
	.align		4
.L_2552:
        /*0010*/ 	.word	index@(.nv.constant0._Z25selective_scan_bwd_kernelI32Selective_Scan_bwd_kernel_traitsILi32ELi16ELb0ELb0ELb1ELb0ELb1EfN3c107complexIfEEEEv12SSMParamsBwd)
        /*0014*/ 	.short	0x0160
        /*0016*/ 	.short	0x01f0


	//----- nvinfo : EIATTR_CBANK_PARAM_SIZE
	.align		4
.L_2553:
        /*0018*/ 	.byte	0x03, 0x19
        /*001a*/ 	.short	0x01f0


	//----- nvinfo : EIATTR_KPARAM_INFO
	.align		4
        /*001c*/ 	.byte	0x04, 0x17
        /*001e*/ 	.short	(.L_2555 - .L_2554)
.L_2554:
        /*0020*/ 	.word	0x00000000
        /*0024*/ 	.short	0x0000
        /*0026*/ 	.short	0x0000
        /*0028*/ 	.byte	0x00, 0xf0, 0xc1, 0x07


	//----- nvinfo : EIATTR_MAXREG_COUNT
	.align		4
.L_2555:
        /*002c*/ 	.byte	0x03, 0x1b
        /*002e*/ 	.short	0x00ff


	//----- nvinfo : EIATTR_NUM_BARRIERS
	.align		4
        /*0030*/ 	.byte	0x02, 0x4c
        /*0032*/ 	.byte	0x01
	.zero		1


	//----- nvinfo : EIATTR_ANNOTATIONS
	.align		4
        /*0034*/ 	.byte	0x04, 0x55
        /*0036*/ 	.short	(.L_2557 - .L_2556)


	//   ....[0]....
.L_2556:
        /* <DEDUP_REMOVED lines=27> */


	//----- nvinfo : EIATTR_MERCURY_ISA_VERSION
	.align		4
.L_2557:
        /*01d8*/ 	.byte	0x03, 0x5f
        /*01da*/ 	.short	0x0000


	//----- nvinfo : EIATTR_COOP_GROUP_MASK_REGIDS
	.align		4
        /*01dc*/ 	.byte	0x04, 0x29
        /*01de*/ 	.short	(.L_2559 - .L_2558)


	//   ....[0]....
.L_2558:
        /*01e0*/ 	.word	0xffffffff


	//   ....[1]....
        /*01e4*/ 	.word	0xffffffff


	//   ....[2]....
        /*01e8*/ 	.word	0xffffffff


	//   ....[3]....
        /*01ec*/ 	.word	0xffffffff


	//   ....[4]....
        /*01f0*/ 	.word	0xffffffff


	//   ....[5]....
        /*01f4*/ 	.word	0xffffffff


	//   ....[6]....
        /*01f8*/ 	.word	0xffffffff


	//   ....[7]....
        /*01fc*/ 	.word	0xffffffff


	//   ....[8]....
        /*0200*/ 	.word	0xffffffff


	//   ....[9]....
        /*0204*/ 	.word	0xffffffff


	//   ....[10]....
        /*0208*/ 	.word	0xffffffff


	//   ....[11]....
        /*020c*/ 	.word	0xffffffff


	//   ....[12]....
        /*0210*/ 	.word	0xffffffff


	//   ....[13]....
        /*0214*/ 	.word	0xffffffff


	//   ....[14]....
        /*0218*/ 	.word	0xffffffff


	//   ....[15]....
        /*021c*/ 	.word	0xffffffff


	//   ....[16]....
        /*0220*/ 	.word	0xffffffff


	//   ....[17]....
        /*0224*/ 	.word	0xffffffff


	//   ....[18]....
        /*0228*/ 	.word	0xffffffff


	//   ....[19]....
        /*022c*/ 	.word	0xffffffff


	//   ....[20]....
        /*0230*/ 	.word	0xffffffff


	//   ....[21]....
        /*0234*/ 	.word	0xffffffff


	//   ....[22]....
        /*0238*/ 	.word	0xffffffff


	//   ....[23]....
        /*023c*/ 	.word	0xffffffff


	//   ....[24]....
        /*0240*/ 	.word	0xffffffff


	//   ....[25]....
        /*0244*/ 	.word	0xffffffff


	//   ....[26]....
        /*0248*/ 	.word	0xffffffff


	//   ....[27]....
        /*024c*/ 	.word	0xffffffff


	//   ....[28]....
        /*0250*/ 	.word	0xffffffff


	//   ....[29]....
        /*0254*/ 	.word	0xffffffff


	//   ....[30]....
        /*0258*/ 	.word	0xffffffff


	//   ....[31]....
        /*025c*/ 	.word	0xffffffff


	//   ....[32]....
        /*0260*/ 	.word	0xffffffff


	//   ....[33]....
        /*0264*/ 	.word	0xffffffff


	//   ....[34]....
        /*0268*/ 	.word	0xffffffff


	//   ....[35]....
        /*026c*/ 	.word	0xffffffff


	//   ....[36]....
        /*0270*/ 	.word	0xffffffff


	//   ....[37]....
        /*0274*/ 	.word	0xffffffff


	//   ....[38]....
        /*0278*/ 	.word	0xffffffff


	//   ....[39]....
        /*027c*/ 	.word	0xffffffff


	//   ....[40]....
        /*0280*/ 	.word	0xffffffff


	//   ....[41]....
        /*0284*/ 	.word	0xffffffff


	//   ....[42]....
        /*0288*/ 	.word	0xffffffff


	//   ....[43]....
        /*028c*/ 	.word	0xffffffff


	//   ....[44]....
        /*0290*/ 	.word	0xffffffff


	//   ....[45]....
        /*0294*/ 	.word	0xffffffff


	//   ....[46]....
        /*0298*/ 	.word	0xffffffff


	//   ....[47]....
        /*029c*/ 	.word	0xffffffff


	//   ....[48]....
        /*02a0*/ 	.word	0xffffffff


	//   ....[49]....
        /*02a4*/ 	.word	0xffffffff


	//   ....[50]....
        /*02a8*/ 	.word	0xffffffff


	//   ....[51]....
        /*02ac*/ 	.word	0xffffffff


	//   ....[52]....
        /*02b0*/ 	.word	0xffffffff


	//   ....[53]....
        /*02b4*/ 	.word	0xffffffff


	//   ....[54]....
        /*02b8*/ 	.word	0xffffffff


	//   ....[55]....
        /*02bc*/ 	.word	0xffffffff


	//   ....[56]....
        /*02c0*/ 	.word	0xffffffff


	//   ....[57]....
        /*02c4*/ 	.word	0xffffffff


	//   ....[58]....
        /*02c8*/ 	.word	0xffffffff


	//   ....[59]....
        /*02cc*/ 	.word	0xffffffff


	//   ....[60]....
        /*02d0*/ 	.word	0xffffffff


	//   ....[61]....
        /*02d4*/ 	.word	0xffffffff


	//   ....[62]....
        /*02d8*/ 	.word	0xffffffff


	//   ....[63]....
        /*02dc*/ 	.word	0xffffffff


	//   ....[64]....
        /*02e0*/ 	.word	0xffffffff


	//   ....[65]....
        /*02e4*/ 	.word	0xffffffff


	//   ....[66]....
        /*02e8*/ 	.word	0xffffffff


	//   ....[67]....
        /*02ec*/ 	.word	0xffffffff


	//   ....[68]....
        /*02f0*/ 	.word	0xffffffff


	//   ....[69]....
        /*02f4*/ 	.word	0xffffffff


	//   ....[70]....
        /*02f8*/ 	.word	0xffffffff


	//   ....[71]....
        /*02fc*/ 	.word	0xffffffff


	//   ....[72]....
        /*0300*/ 	.word	0xffffffff


	//   ....[73]....
        /*0304*/ 	.word	0xffffffff


	//   ....[74]....
        /*0308*/ 	.word	0xffffffff


	//   ....[75]....
        /*030c*/ 	.word	0xffffffff


	//   ....[76]....
        /*0310*/ 	.word	0xffffffff


	//   ....[77]....
        /*0314*/ 	.word	0xffffffff


	//   ....[78]....
        /*0318*/ 	.word	0xffffffff


	//   ....[79]....
        /*031c*/ 	.word	0xffffffff


	//   ....[80]....
        /*0320*/ 	.word	0xffffffff


	//   ....[81]....
        /*0324*/ 	.word	0xffffffff


	//   ....[82]....
        /*0328*/ 	.word	0xffffffff


	//   ....[83]....
        /*032c*/ 	.word	0xffffffff


	//   ....[84]....
        /*0330*/ 	.word	0xffffffff


	//   ....[85]....
        /*0334*/ 	.word	0xffffffff


	//   ....[86]....
        /*0338*/ 	.word	0xffffffff


	//   ....[87]....
        /*033c*/ 	.word	0xffffffff


	//   ....[88]....
        /*0340*/ 	.word	0xffffffff


	//   ....[89]....
        /*0344*/ 	.word	0xffffffff


	//   ....[90]....
        /*0348*/ 	.word	0xffffffff


	//   ....[91]....
        /*034c*/ 	.word	0xffffffff


	//   ....[92]....
        /*0350*/ 	.word	0xffffffff


	//   ....[93]....
        /*0354*/ 	.word	0xffffffff


	//   ....[94]....
        /*0358*/ 	.word	0xffffffff


	//   ....[95]....
        /*035c*/ 	.word	0xffffffff


	//----- nvinfo : EIATTR_COOP_GROUP_INSTR_OFFSETS
	.align		4
.L_2559:
        /*0360*/ 	.byte	0x04, 0x28
        /*0362*/ 	.short	(.L_2561 - .L_2560)


	//   ....[0]....
.L_2560:
        /*0364*/ 	.word	0x00001220


	//   ....[1]....
        /*0368*/ 	.word	0x00001710


	//   ....[2]....
        /*036c*/ 	.word	0x00002010


	//   ....[3]....
        /*0370*/ 	.word	0x00002440


	//   ....[4]....
        /*0374*/ 	.word	0x00002ae0


	//   ....[5]....
        /*0378*/ 	.word	0x00003360


	//   ....[6]....
        /*037c*/ 	.word	0x00003da0


	//   ....[7]....
        /*0380*/ 	.word	0x00005e90


	//   ....[8]....
        /*0384*/ 	.word	0x000073a0


	//   ....[9]....
        /*0388*/ 	.word	0x000073e0


	//   ....[10]....
        /*038c*/ 	.word	0x00007420


	//   ....[11]....
        /*0390*/ 	.word	0x00007450


	//   ....[12]....
        /*0394*/ 	.word	0x00007480


	//   ....[13]....
        /*0398*/ 	.word	0x00007610


	//   ....[14]....
        /*039c*/ 	.word	0x00007670


	//   ....[15]....
        /*03a0*/ 	.word	0x000076a0


	//   ....[16]....
        /*03a4*/ 	.word	0x000076d0


	//   ....[17]....
        /*03a8*/ 	.word	0x000078b0


	//   ....[18]....
        /*03ac*/ 	.word	0x000078e0


	//   ....[19]....
        /*03b0*/ 	.word	0x00007920


	//   ....[20]....
        /*03b4*/ 	.word	0x00007950


	//   ....[21]....
        /*03b8*/ 	.word	0x00007b50


	//   ....[22]....
        /*03bc*/ 	.word	0x00007b80


	//   ....[23]....
        /*03c0*/ 	.word	0x00007bc0


	//   ....[24]....
        /*03c4*/ 	.word	0x00007bf0


	//   ....[25]....
        /*03c8*/ 	.word	0x00007df0


	//   ....[26]....
        /*03cc*/ 	.word	0x00007e30


	//   ....[27]....
        /*03d0*/ 	.word	0x00007e70


	//   ....[28]....
        /*03d4*/ 	.word	0x00007ea0


	//   ....[29]....
        /*03d8*/ 	.word	0x00008090


	//   ....[30]....
        /*03dc*/ 	.word	0x000080e0


	//   ....[31]....
        /*03e0*/ 	.word	0x00008110


	//   ....[32]....
        /*03e4*/ 	.word	0x00008150


	//   ....[33]....
        /*03e8*/ 	.word	0x00008180


	//   ....[34]....
        /*03ec*/ 	.word	0x00008e10


	//   ....[35]....
        /*03f0*/ 	.word	0x00008e40


	//   ....[36]....
        /*03f4*/ 	.word	0x00008e50


	//   ....[37]....
        /*03f8*/ 	.word	0x00008e60


	//   ....[38]....
        /*03fc*/ 	.word	0x00008f50


	//   ....[39]....
        /*0400*/ 	.word	0x00008f80


	//   ....[40]....
        /*0404*/ 	.word	0x00008f90


	//   ....[41]....
        /*0408*/ 	.word	0x00008fa0


	//   ....[42]....
        /*040c*/ 	.word	0x00009090


	//   ....[43]....
        /*0410*/ 	.word	0x000090c0


	//   ....[44]....
        /*0414*/ 	.word	0x000090d0


	//   ....[45]....
        /*0418*/ 	.word	0x000090e0


	//   ....[46]....
        /*041c*/ 	.word	0x000091d0


	//   ....[47]....
        /*0420*/ 	.word	0x00009200


	//   ....[48]....
        /*0424*/ 	.word	0x00009210


	//   ....[49]....
        /*0428*/ 	.word	0x00009220


	//   ....[50]....
        /*042c*/ 	.word	0x00009310


	//   ....[51]....
        /*0430*/ 	.word	0x00009340


	//   ....[52]....
        /*0434*/ 	.word	0x00009350


	//   ....[53]....
        /*0438*/ 	.word	0x00009360


	//   ....[54]....
        /*043c*/ 	.word	0x00009440


	//   ....[55]....
        /*0440*/ 	.word	0x00009470


	//   ....[56]....
        /*0444*/ 	.word	0x00009480


	//   ....[57]....
        /*0448*/ 	.word	0x00009490


	//   ....[58]....
        /*044c*/ 	.word	0x00009520


	//   ....[59]....
        /*0450*/ 	.word	0x00009530


	//   ....[60]....
        /*0454*/ 	.word	0x00009540


	//   ....[61]....
        /*0458*/ 	.word	0x00009550


	//   ....[62]....
        /*045c*/ 	.word	0x00009560


	//   ....[63]....
        /*0460*/ 	.word	0x00009580


	//   ....[64]....
        /*0464*/ 	.word	0x0000cb40


	//   ....[65]....
        /*0468*/ 	.word	0x0000cb80


	//   ....[66]....
        /*046c*/ 	.word	0x0000cbc0


	//   ....[67]....
        /*0470*/ 	.word	0x0000cc00


	//   ....[68]....
        /*0474*/ 	.word	0x0000ccc0


	//   ....[69]....
        /*0478*/ 	.word	0x0000cd10


	//   ....[70]....
        /*047c*/ 	.word	0x0000cd40


	//   ....[71]....
        /*0480*/ 	.word	0x0000cd70


	//   ....[72]....
        /*0484*/ 	.word	0x0000cdf0


	//   ....[73]....
        /*0488*/ 	.word	0x0000ce40


	//   ....[74]....
        /*048c*/ 	.word	0x0000ce70


	//   ....[75]....
        /*0490*/ 	.word	0x0000cea0


	//   ....[76]....
        /*0494*/ 	.word	0x0000cf30


	//   ....[77]....
        /*0498*/ 	.word	0x0000cf70


	//   ....[78]....
        /*049c*/ 	.word	0x0000cfa0


	//   ....[79]....
        /*04a0*/ 	.word	0x0000cfd0


	//   ....[80]....
        /*04a4*/ 	.word	0x0000d060


	//   ....[81]....
        /*04a8*/ 	.word	0x0000d0a0


	//   ....[82]....
        /*04ac*/ 	.word	0x0000d0d0


	//   ....[83]....
        /*04b0*/ 	.word	0x0000d100


	//   ....[84]....
        /*04b4*/ 	.word	0x0000d8d0


	//   ....[85]....
        /*04b8*/ 	.word	0x0000dff0


	//   ....[86]....
        /*04bc*/ 	.word	0x0000e7f0


	//   ....[87]....
        /*04c0*/ 	.word	0x0000e810


	//   ....[88]....
        /*04c4*/ 	.word	0x0000e830


	//   ....[89]....
        /*04c8*/ 	.word	0x0000e850


	//   ....[90]....
        /*04cc*/ 	.word	0x0000e870


	//   ....[91]....
        /*04d0*/ 	.word	0x0000e980


	//   ....[92]....
        /*04d4*/ 	.word	0x0000e9a0


	//   ....[93]....
        /*04d8*/ 	.word	0x0000e9c0


	//   ....[94]....
        /*04dc*/ 	.word	0x0000e9e0


	//   ....[95]....
        /*04e0*/ 	.word	0x0000ea00


	//----- nvinfo : EIATTR_EXIT_INSTR_OFFSETS
	.align		4
.L_2561:
        /*04e4*/ 	.byte	0x04, 0x1c
        /*04e6*/ 	.short	(.L_2563 - .L_2562)


	//   ....[0]....
.L_2562:
        /*04e8*/ 	.word	0x0000eae0


	//   ....[1]....
        /*04ec*/ 	.word	0x0000ed80


	//----- nvinfo : EIATTR_MAX_THREADS
	.align		4
.L_2563:
        /*04f0*/ 	.byte	0x04, 0x05
        /*04f2*/ 	.short	(.L_2565 - .L_2564)
.L_2564:
        /*04f4*/ 	.word	0x00000020
        /*04f8*/ 	.word	0x00000001
        /*04fc*/ 	.word	0x00000001


	//----- nvinfo : EIATTR_CRS_STACK_SIZE
	.align		4
.L_2565:
        /*0500*/ 	.byte	0x04, 0x1e
        /*0502*/ 	.short	(.L_2567 - .L_2566)
.L_2566:
        /*0504*/ 	.word	0x00000000
.L_2567:


//--------------------- .nv.info._Z25selective_scan_bwd_kernelI32Selective_Scan_bwd_kernel_traitsILi32ELi16ELb0ELb0ELb1ELb1ELb0EfN3c107complexIfEEEEv12SSMParamsBwd --------------------------
	.section	.nv.info._Z25selective_scan_bwd_kernelI32Selective_Scan_bwd_kernel_traitsILi32ELi16ELb0ELb0ELb1ELb1ELb0EfN3c107complexIfEEEEv12SSMParamsBwd,"",@"SHT_CUDA_INFO"
	.sectionflags	@""
	.align	4


	//----- nvinfo : EIATTR_CUDA_API_VERSION
	.align		4
        /*0000*/ 	.byte	0x04, 0x37
        /*0002*/ 	.short	(.L_2569 - .L_2568)
.L_2568:
        /*0004*/ 	.word	0x00000082


	//----- nvinfo : EIATTR_SW2861232_WAR
	.align		4
.L_2569:
        /*0008*/ 	.byte	0x01, 0x35
	.zero		2


	//----- nvinfo : EIATTR_PARAM_CBANK
	.align		4
        /*000c*/ 	.byte	0x04, 0x0a
        /*000e*/ 	.short	(.L_2571 - .L_2570)
	.align		4
.L_2570:
        /*0010*/ 	.word	index@(.nv.constant0._Z25selective_scan_bwd_kernelI32Selective_Scan_bwd_kernel_traitsILi32ELi16ELb0ELb0ELb1ELb1ELb0EfN3c107complexIfEEEEv12SSMParamsBwd)
        /*0014*/ 	.short	0x0160
        /*0016*/ 	.short	0x01f0


	//----- nvinfo : EIATTR_CBANK_PARAM_SIZE
	.align		4
.L_2571:
        /*0018*/ 	.byte	0x03, 0x19
        /*001a*/ 	.short	0x01f0


	//----- nvinfo : EIATTR_KPARAM_INFO
	.align		4
        /*001c*/ 	.byte	0x04, 0x17
        /*001e*/ 	.short	(.L_2573 - .L_2572)
.L_2572:
        /*0020*/ 	.word	0x00000000
        /*0024*/ 	.short	0x0000
        /*0026*/ 	.short	0x0000
        /*0028*/ 	.byte	0x00, 0xf0, 0xc1, 0x07


	//----- nvinfo : EIATTR_MAXREG_COUNT
	.align		4
.L_2573:
        /*002c*/ 	.byte	0x03, 0x1b
        /*002e*/ 	.short	0x00ff


	//----- nvinfo : EIATTR_NUM_BARRIERS
	.align		4
        /*0030*/ 	.byte	0x02, 0x4c
        /*0032*/ 	.byte	0x01
	.zero		1


	//----- nvinfo : EIATTR_ANNOTATIONS
	.align		4
        /*0034*/ 	.byte	0x04, 0x55
        /*0036*/ 	.short	(.L_2575 - .L_2574)


	//   ....[0]....
.L_2574:
        /*0038*/ 	.word	0x00000001
        /*003c*/ 	.byte	0x20, 0x02, 0x00, 0x00, 0x01, 0x00, 0x00, 0x00, 0x50, 0x02, 0x00, 0x00, 0x01, 0x00, 0x00, 0x00
        /*004c*/ 	.byte	0xc0, 0x09, 0x00, 0x00, 0x01, 0x00, 0x00, 0x00, 0xe0, 0x09, 0x00, 0x00, 0x01, 0x00, 0x00, 0x00
        /*005c*/ 	.byte	0xc0, 0x25, 0x00, 0x00, 0x01, 0x00, 0x00, 0x00, 0x20, 0x28, 0x00, 0x00, 0x01, 0x00, 0x00, 0x00
        /*006c*/ 	.byte	0x90, 0x42, 0x00, 0x00, 0x01, 0x00, 0x00, 0x00, 0xb0, 0xcd, 0x00, 0x00, 0x01, 0x00, 0x00, 0x00
        /*007c*/ 	.byte	0x30, 0xd1, 0x00, 0x00, 0x01, 0x00, 0x00, 0x00, 0xe0, 0xde, 0x00, 0x00, 0x01, 0x00, 0x00, 0x00
        /*008c*/ 	.byte	0x40, 0xe6, 0x00, 0x00, 0x01, 0x00, 0x00, 0x00, 0x10, 0xeb, 0x00, 0x00, 0x01, 0x00, 0x00, 0x00
        /*009c*/ 	.byte	0xa0, 0xec, 0x00, 0x00


	//----- nvinfo : EIATTR_MERCURY_ISA_VERSION
	.align		4
.L_2575:
        /*00a0*/ 	.byte	0x03, 0x5f
        /*00a2*/ 	.short	0x0000


	//----- nvinfo : EIATTR_COOP_GROUP_MASK_REGIDS
	.align		4
        /*00a4*/ 	.byte	0x04, 0x29
        /*00a6*/ 	.short	(.L_2577 - .L_2576)


	//   ....[0]....
.L_2576:
        /*00a8*/ 	.word	0xffffffff


	//   ....[1]....
        /*00ac*/ 	.word	0xffffffff


	//   ....[2]....
        /*00b0*/ 	.word	0xffffffff


	//   ....[3]....
        /*00b4*/ 	.word	0xffffffff


	//   ....[4]....
        /*00b8*/ 	.word	0xffffffff


	//   ....[5]....
        /*00bc*/ 	.word	0xffffffff


	//   ....[6]....
        /*00c0*/ 	.word	0xffffffff


	//   ....[7]....
        /*00c4*/ 	.word	0xffffffff


	//   ....[8]....
        /*00c8*/ 	.word	0xffffffff


	//   ....[9]....
        /*00cc*/ 	.word	0xffffffff


	//   ....[10]....
        /*00d0*/ 	.word	0xffffffff


	//   ....[11]....
        /*00d4*/ 	.word	0xffffffff


	//   ....[12]....
        /*00d8*/ 	.word	0xffffffff


	//   ....[13]....
        /*00dc*/ 	.word	0xffffffff


	//   ....[14]....
        /*00e0*/ 	.word	0xffffffff


	//   ....[15]....
        /*00e4*/ 	.word	0xffffffff


	//   ....[16]....
        /*00e8*/ 	.word	0xffffffff


	//   ....[17]....
        /*00ec*/ 	.word	0xffffffff


	//   ....[18]....
        /*00f0*/ 	.word	0xffffffff


	//   ....[19]....
        /*00f4*/ 	.word	0xffffffff


	//   ....[20]....
        /*00f8*/ 	.word	0xffffffff


	//   ....[21]....
        /*00fc*/ 	.word	0xffffffff


	//   ....[22]....
        /*0100*/ 	.word	0xffffffff


	//   ....[23]....
        /*0104*/ 	.word	0xffffffff


	//   ....[24]....
        /*0108*/ 	.word	0xffffffff


	//   ....[25]....
        /*010c*/ 	.word	0xffffffff


	//   ....[26]....
        /*0110*/ 	.word	0xffffffff


	//   ....[27]....
        /*0114*/ 	.word	0xffffffff


	//   ....[28]....
        /*0118*/ 	.word	0xffffffff


	//   ....[29]....
        /*011c*/ 	.word	0xffffffff


	//   ....[30]....
        /*0120*/ 	.word	0xffffffff


	//   ....[31]....
        /*0124*/ 	.word	0xffffffff


	//   ....[32]....
        /*0128*/ 	.word	0xffffffff


	//   ....[33]....
        /*012c*/ 	.word	0xffffffff


	//   ....[34]....
        /*0130*/ 	.word	0xffffffff


	//   ....[35]....
        /*0134*/ 	.word	0xffffffff


	//   ....[36]....
        /*0138*/ 	.word	0xffffffff


	//   ....[37]....
        /*013c*/ 	.word	0xffffffff


	//   ....[38]....
        /*0140*/ 	.word	0xffffffff


	//   ....[39]....
        /*0144*/ 	.word	0xffffffff


	//   ....[40]....
        /*0148*/ 	.word	0xffffffff


	//   ....[41]....
        /*014c*/ 	.word	0xffffffff


	//   ....[42]....
        /*0150*/ 	.word	0xffffffff


	//   ....[43]....
        /*0154*/ 	.word	0xffffffff


	//   ....[44]....
        /*0158*/ 	.word	0xffffffff


	//   ....[45]....
        /*015c*/ 	.word	0xffffffff


	//   ....[46]....
        /*0160*/ 	.word	0xffffffff


	//   ....[47]....
        /*0164*/ 	.word	0xffffffff


	//   ....[48]....
        /*0168*/ 	.word	0xffffffff


	//   ....[49]....
        /*016c*/ 	.word	0xffffffff


	//   ....[50]....
        /*0170*/ 	.word	0xffffffff


	//   ....[51]....
        /*0174*/ 	.word	0xffffffff


	//   ....[52]....
        /*0178*/ 	.word	0xffffffff


	//   ....[53]....
        /*017c*/ 	.word	0xffffffff


	//   ....[54]....
        /*0180*/ 	.word	0xffffffff


	//   ....[55]....
        /*0184*/ 	.word	0xffffffff


	//   ....[56]....
        /*0188*/ 	.word	0xffffffff


	//   ....[57]....
        /*018c*/ 	.word	0xffffffff


	//   ....[58]....
        /*0190*/ 	.word	0xffffffff


	//   ....[59]....
        /*0194*/ 	.word	0xffffffff


	//   ....[60]....
        /*0198*/ 	.word	0xffffffff


	//   ....[61]....
        /*019c*/ 	.word	0xffffffff


	//   ....[62]....
        /*01a0*/ 	.word	0xffffffff


	//   ....[63]....
        /*01a4*/ 	.word	0xffffffff


	//   ....[64]....
        /*01a8*/ 	.word	0xffffffff


	//   ....[65]....
        /*01ac*/ 	.word	0xffffffff


	//   ....[66]....
        /*01b0*/ 	.word	0xffffffff


	//   ....[67]....
        /*01b4*/ 	.word	0xffffffff


	//   ....[68]....
        /*01b8*/ 	.word	0xffffffff


	//   ....[69]....
        /*01bc*/ 	.word	0xffffffff


	//   ....[70]....
        /*01c0*/ 	.word	0xffffffff


	//   ....[71]....
        /*01c4*/ 	.word	0xffffffff


	//   ....[72]....
        /*01c8*/ 	.word	0xffffffff


	//   ....[73]....
        /*01cc*/ 	.word	0xffffffff


	//   ....[74]....
        /*01d0*/ 	.word	0xffffffff


	//   ....[75]....
        /*01d4*/ 	.word	0xffffffff


	//   ....[76]....
        /*01d8*/ 	.word	0xffffffff


	//   ....[77]....
        /*01dc*/ 	.word	0xffffffff


	//   ....[78]....
        /*01e0*/ 	.word	0xffffffff


	//   ....[79]....
        /*01e4*/ 	.word	0xffffffff


	//   ....[80]....
        /*01e8*/ 	.word	0xffffffff


	//   ....[81]....
        /*01ec*/ 	.word	0xffffffff


	//   ....[82]....
        /*01f0*/ 	.word	0xffffffff


	//   ....[83]....
        /*01f4*/ 	.word	0xffffffff


	//   ....[84]....
        /*01f8*/ 	.word	0xffffffff


	//   ....[85]....
        /*01fc*/ 	.word	0xffffffff


	//   ....[86]....
        /*0200*/ 	.word	0xffffffff


	//   ....[87]....
        /*0204*/ 	.word	0xffffffff


	//   ....[88]....
        /*0208*/ 	.word	0xffffffff


	//   ....[89]....
        /*020c*/ 	.word	0xffffffff


	//   ....[90]....
        /*0210*/ 	.word	0xffffffff


	//   ....[91]....
        /*0214*/ 	.word	0xffffffff


	//   ....[92]....
        /*0218*/ 	.word	0xffffffff


	//----- nvinfo : EIATTR_COOP_GROUP_INSTR_OFFSETS
	.align		4
.L_2577:
        /*021c*/ 	.byte	0x04, 0x28
        /*021e*/ 	.short	(.L_2579 - .L_2578)


	//   ....[0]....
.L_2578:
        /*0220*/ 	.word	0x000011f0


	//   ....[1]....
        /*0224*/ 	.word	0x00001690


	//   ....[2]....
        /*0228*/ 	.word	0x00001bc0


	//   ....[3]....
        /*022c*/ 	.word	0x00005860


	//   ....[4]....
        /*0230*/ 	.word	0x00006ca0


	//   ....[5]....
        /*0234*/ 	.word	0x00006ce0


	//   ....[6]....
        /*0238*/ 	.word	0x00006d20


	//   ....[7]....
        /*023c*/ 	.word	0x00006d50


	//   ....[8]....
        /*0240*/ 	.word	0x00006d80


	//   ....[9]....
        /*0244*/ 	.word	0x00006db0


	//   ....[10]....
        /*0248*/ 	.word	0x00006ef0


	//   ....[11]....
        /*024c*/ 	.word	0x00006f20


	//   ....[12]....
        /*0250*/ 	.word	0x00006f70


	//   ....[13]....
        /*0254*/ 	.word	0x00006fb0


	//   ....[14]....
        /*0258*/ 	.word	0x000071a0


	//   ....[15]....
        /*025c*/ 	.word	0x000071d0


	//   ....[16]....
        /*0260*/ 	.word	0x00007210


	//   ....[17]....
        /*0264*/ 	.word	0x00007240


	//   ....[18]....
        /*0268*/ 	.word	0x00007450


	//   ....[19]....
        /*026c*/ 	.word	0x000074a0


	//   ....[20]....
        /*0270*/ 	.word	0x000074d0


	//   ....[21]....
        /*0274*/ 	.word	0x00007500


	//   ....[22]....
        /*0278*/ 	.word	0x000076d0


	//   ....[23]....
        /*027c*/ 	.word	0x00007730


	//   ....[24]....
        /*0280*/ 	.word	0x00007770


	//   ....[25]....
        /*0284*/ 	.word	0x000077a0


	//   ....[26]....
        /*0288*/ 	.word	0x00007950


	//   ....[27]....
        /*028c*/ 	.word	0x00007990


	//   ....[28]....
        /*0290*/ 	.word	0x000079c0


	//   ....[29]....
        /*0294*/ 	.word	0x000079f0


	//   ....[30]....
        /*0298*/ 	.word	0x00008710


	//   ....[31]....
        /*029c*/ 	.word	0x00008740


	//   ....[32]....
        /*02a0*/ 	.word	0x00008750


	//   ....[33]....
        /*02a4*/ 	.word	0x00008760


	//   ....[34]....
        /*02a8*/ 	.word	0x00008850


	//   ....[35]....
        /*02ac*/ 	.word	0x00008870


	//   ....[36]....
        /*02b0*/ 	.word	0x00008880


	//   ....[37]....
        /*02b4*/ 	.word	0x00008890


	//   ....[38]....
        /*02b8*/ 	.word	0x00008980


	//   ....[39]....
        /*02bc*/ 	.word	0x000089a0


	//   ....[40]....
        /*02c0*/ 	.word	0x000089b0


	//   ....[41]....
        /*02c4*/ 	.word	0x000089c0


	//   ....[42]....
        /*02c8*/ 	.word	0x00008ab0


	//   ....[43]....
        /*02cc*/ 	.word	0x00008ad0


	//   ....[44]....
        /*02d0*/ 	.word	0x00008ae0


	//   ....[45]....
        /*02d4*/ 	.word	0x00008af0


	//   ....[46]....
        /*02d8*/ 	.word	0x00008be0


	//   ....[47]....
        /*02dc*/ 	.word	0x00008c00


	//   ....[48]....
        /*02e0*/ 	.word	0x00008c10


	//   ....[49]....
        /*02e4*/ 	.word	0x00008c20


	//   ....[50]....
        /*02e8*/ 	.word	0x00008d00


	//   ....[51]....
        /*02ec*/ 	.word	0x00008d30


	//   ....[52]....
        /*02f0*/ 	.word	0x00008d40


	//   ....[53]....
        /*02f4*/ 	.word	0x00008dc0


	//   ....[54]....
        /*02f8*/ 	.word	0x00008de0


	//   ....[55]....
        /*02fc*/ 	.word	0x00008df0


	//   ....[56]....
        /*0300*/ 	.word	0x00008e00


	//   ....[57]....
        /*0304*/ 	.word	0x00008e10


	//   ....[58]....
        /*0308*/ 	.word	0x00008e30


	//   ....[59]....
        /*030c*/ 	.word	0x00008e40


	//   ....[60]....
        /*0310*/ 	.word	0x0000c3f0


	//   ....[61]....
        /*0314*/ 	.word	0x0000c430


	//   ....[62]....
        /*0318*/ 	.word	0x0000c470


	//   ....[63]....
        /*031c*/ 	.word	0x0000c4b0


	//   ....[64]....
        /*0320*/ 	.word	0x0000c570


	//   ....[65]....
        /*0324*/ 	.word	0x0000c5c0


	//   ....[66]....
        /*0328*/ 	.word	0x0000c5f0


	//   ....[67]....
        /*032c*/ 	.word	0x0000c620


	//   ....[68]....
        /*0330*/ 	.word	0x0000c6c0


	//   ....[69]....
        /*0334*/ 	.word	0x0000c6f0


	//   ....[70]....
        /*0338*/ 	.word	0x0000c730


	//   ....[71]....
        /*033c*/ 	.word	0x0000c760


	//   ....[72]....
        /*0340*/ 	.word	0x0000c800


	//   ....[73]....
        /*0344*/ 	.word	0x0000c830


	//   ....[74]....
        /*0348*/ 	.word	0x0000c860


	//   ....[75]....
        /*034c*/ 	.word	0x0000c890


	//   ....[76]....
        /*0350*/ 	.word	0x0000c930


	//   ....[77]....
        /*0354*/ 	.word	0x0000c960


	//   ....[78]....
        /*0358*/ 	.word	0x0000c990


	//   ....[79]....
        /*035c*/ 	.word	0x0000c9c0


	//   ....[80]....
        /*0360*/ 	.word	0x0000d360


	//   ....[81]....
        /*0364*/ 	.word	0x0000d9f0


	//   ....[82]....
        /*0368*/ 	.word	0x0000e3f0


	//   ....[83]....
        /*036c*/ 	.word	0x0000eb60


	//   ....[84]....
        /*0370*/ 	.word	0x0000eb80


	//   ....[85]....
        /*0374*/ 	.word	0x0000eba0


	//   ....[86]....
        /*0378*/ 	.word	0x0000ebc0


	//   ....[87]....
        /*037c*/ 	.word	0x0000ebe0


	//   ....[88]....
        /*0380*/ 	.word	0x0000ecf0


	//   ....[89]....
        /*0384*/ 	.word	0x0000ed10


	//   ....[90]....
        /*0388*/ 	.word	0x0000ed30


	//   ....[91]....
        /*038c*/ 	.word	0x0000ed50


	//   ....[92]....
        /*0390*/ 	.word	0x0000ed70


	//----- nvinfo : EIATTR_EXIT_INSTR_OFFSETS
	.align		4
.L_2579:
        /*0394*/ 	.byte	0x04, 0x1c
        /*0396*/ 	.short	(.L_2581 - .L_2580)


	//   ....[0]....
.L_2580:
        /*0398*/ 	.word	0x0000ee50


	//   ....[1]....
        /*039c*/ 	.word	0x0000f0f0


	//----- nvinfo : EIATTR_MAX_THREADS
	.align		4
.L_2581:
        /*03a0*/ 	.byte	0x04, 0x05
        /*03a2*/ 	.short	(.L_2583 - .L_2582)
.L_2582:
        /*03a4*/ 	.word	0x00000020
        /*03a8*/ 	.word	0x00000001
        /*03ac*/ 	.word	0x00000001


	//----- nvinfo : EIATTR_CRS_STACK_SIZE
	.align		4
.L_2583:
        /*03b0*/ 	.byte	0x04, 0x1e
        /*03b2*/ 	.short	(.L_2585 - .L_2584)
.L_2584:
        /*03b4*/ 	.word	0x00000000
.L_2585:


//--------------------- .nv.info._Z25selective_scan_bwd_kernelI32Selective_Scan_bwd_kernel_traitsILi32ELi16ELb0ELb0ELb1ELb1ELb1EfN3c107complexIfEEEEv12SSMParamsBwd --------------------------
	.section	.nv.info._Z25selective_scan_bwd_kernelI32Selective_Scan_bwd_kernel_traitsILi32ELi16ELb0ELb0ELb1ELb1ELb1EfN3c107complexIfEEEEv12SSMParamsBwd,"",@"SHT_CUDA_INFO"
	.sectionflags	@""
	.align	4


	//----- nvinfo : EIATTR_CUDA_API_VERSION
	.align		4
        /*0000*/ 	.byte	0x04, 0x37
        /*0002*/ 	.short	(.L_2587 - .L_2586)
.L_2586:
        /*0004*/ 	.word	0x00000082


	//----- nvinfo : EIATTR_SW2861232_WAR
	.align		4
.L_2587:
        /*0008*/ 	.byte	0x01, 0x35
	.zero		2


	//----- nvinfo : EIATTR_PARAM_CBANK
	.align		4
        /*000c*/ 	.byte	0x04, 0x0a
        /*000e*/ 	.short	(.L_2589 - .L_2588)
	.align		4
.L_2588:
        /*0010*/ 	.word	index@(.nv.constant0._Z25selective_scan_bwd_kernelI32Selective_Scan_bwd_kernel_traitsILi32ELi16ELb0ELb0ELb1ELb1ELb1EfN3c107complexIfEEEEv12SSMParamsBwd)
        /*0014*/ 	.short	0x0160
        /*0016*/ 	.short	0x01f0


	//----- nvinfo : EIATTR_CBANK_PARAM_SIZE
	.align		4
.L_2589:
        /*0018*/ 	.byte	0x03, 0x19
        /*001a*/ 	.short	0x01f0


	//----- nvinfo : EIATTR_KPARAM_INFO
	.align		4
        /*001c*/ 	.byte	0x04, 0x17
        /*001e*/ 	.short	(.L_2591 - .L_2590)
.L_2590:
        /*0020*/ 	.word	0x00000000
        /*0024*/ 	.short	0x0000
        /*0026*/ 	.short	0x0000
        /*0028*/ 	.byte	0x00, 0xf0, 0xc1, 0x07


	//----- nvinfo : EIATTR_MAXREG_COUNT
	.align		4
.L_2591:
        /*002c*/ 	.byte	0x03, 0x1b
        /*002e*/ 	.short	0x00ff


	//----- nvinfo : EIATTR_NUM_BARRIERS
	.align		4
        /*0030*/ 	.byte	0x02, 0x4c
        /*0032*/ 	.byte	0x01
	.zero		1


	//----- nvinfo : EIATTR_ANNOTATIONS
	.align		4
        /*0034*/ 	.byte	0x04, 0x55
        /*0036*/ 	.short	(.L_2593 - .L_2592)


	//   ....[0]....
.L_2592:
        /* <DEDUP_REMOVED lines=8> */


	//----- nvinfo : EIATTR_MERCURY_ISA_VERSION
	.align		4
.L_2593:
        /*00a0*/ 	.byte	0x03, 0x5f
        /*00a2*/ 	.short	0x0000


	//----- nvinfo : EIATTR_COOP_GROUP_MASK_REGIDS
	.align		4
        /*00a4*/ 	.byte	0x04, 0x29
        /*00a6*/ 	.short	(.L_2595 - .L_2594)


	//   ....[0]....
.L_2594:
        /*00a8*/ 	.word	0xffffffff


	//   ....[1]....
        /*00ac*/ 	.word	0xffffffff


	//   ....[2]....
        /*00b0*/ 	.word	0xffffffff


	//   ....[3]....
        /*00b4*/ 	.word	0xffffffff


	//   ....[4]....
        /*00b8*/ 	.word	0xffffffff


	//   ....[5]....
        /*00bc*/ 	.word	0xffffffff


	//   ....[6]....
        /*00c0*/ 	.word	0xffffffff


	//   ....[7]....
        /*00c4*/ 	.word	0xffffffff


	//   ....[8]....
        /*00c8*/ 	.word	0xffffffff


	//   ....[9]....
        /*00cc*/ 	.word	0xffffffff


	//   ....[10]....
        /*00d0*/ 	.word	0xffffffff


	//   ....[11]....
        /*00d4*/ 	.word	0xffffffff


	//   ....[12]....
        /*00d8*/ 	.word	0xffffffff


	//   ....[13]....
        /*00dc*/ 	.word	0xffffffff


	//   ....[14]....
        /*00e0*/ 	.word	0xffffffff


	//   ....[15]....
        /*00e4*/ 	.word	0xffffffff


	//   ....[16]....
        /*00e8*/ 	.word	0xffffffff


	//   ....[17]....
        /*00ec*/ 	.word	0xffffffff


	//   ....[18]....
        /*00f0*/ 	.word	0xffffffff


	//   ....[19]....
        /*00f4*/ 	.word	0xffffffff


	//   ....[20]....
        /*00f8*/ 	.word	0xffffffff


	//   ....[21]....
        /*00fc*/ 	.word	0xffffffff


	//   ....[22]....
        /*0100*/ 	.word	0xffffffff


	//   ....[23]....
        /*0104*/ 	.word	0xffffffff


	//   ....[24]....
        /*0108*/ 	.word	0xffffffff


	//   ....[25]....
        /*010c*/ 	.word	0xffffffff


	//   ....[26]....
        /*0110*/ 	.word	0xffffffff


	//   ....[27]....
        /*0114*/ 	.word	0xffffffff


	//   ....[28]....
        /*0118*/ 	.word	0xffffffff


	//   ....[29]....
        /*011c*/ 	.word	0xffffffff


	//   ....[30]....
        /*0120*/ 	.word	0xffffffff


	//   ....[31]....
        /*0124*/ 	.word	0xffffffff


	//   ....[32]....
        /*0128*/ 	.word	0xffffffff


	//   ....[33]....
        /*012c*/ 	.word	0xffffffff


	//   ....[34]....
        /*0130*/ 	.word	0xffffffff


	//   ....[35]....
        /*0134*/ 	.word	0xffffffff


	//   ....[36]....
        /*0138*/ 	.word	0xffffffff


	//   ....[37]....
        /*013c*/ 	.word	0xffffffff


	//   ....[38]....
        /*0140*/ 	.word	0xffffffff


	//   ....[39]....
        /*0144*/ 	.word	0xffffffff


	//   ....[40]....
        /*0148*/ 	.word	0xffffffff


	//   ....[41]....
        /*014c*/ 	.word	0xffffffff


	//   ....[42]....
        /*0150*/ 	.word	0xffffffff


	//   ....[43]....
        /*0154*/ 	.word	0xffffffff


	//   ....[44]....
        /*0158*/ 	.word	0xffffffff


	//   ....[45]....
        /*015c*/ 	.word	0xffffffff


	//   ....[46]....
        /*0160*/ 	.word	0xffffffff


	//   ....[47]....
        /*0164*/ 	.word	0xffffffff


	//   ....[48]....
        /*0168*/ 	.word	0xffffffff


	//   ....[49]....
        /*016c*/ 	.word	0xffffffff


	//   ....[50]....
        /*0170*/ 	.word	0xffffffff


	//   ....[51]....
        /*0174*/ 	.word	0xffffffff


	//   ....[52]....
        /*0178*/ 	.word	0xffffffff


	//   ....[53]....
        /*017c*/ 	.word	0xffffffff


	//   ....[54]....
        /*0180*/ 	.word	0xffffffff


	//   ....[55]....
        /*0184*/ 	.word	0xffffffff


	//   ....[56]....
        /*0188*/ 	.word	0xffffffff


	//   ....[57]....
        /*018c*/ 	.word	0xffffffff


	//   ....[58]....
        /*0190*/ 	.word	0xffffffff


	//   ....[59]....
        /*0194*/ 	.word	0xffffffff


	//   ....[60]....
        /*0198*/ 	.word	0xffffffff


	//   ....[61]....
        /*019c*/ 	.word	0xffffffff


	//   ....[62]....
        /*01a0*/ 	.word	0xffffffff


	//   ....[63]....
        /*01a4*/ 	.word	0xffffffff


	//   ....[64]....
        /*01a8*/ 	.word	0xffffffff


	//   ....[65]....
        /*01ac*/ 	.word	0xffffffff


	//   ....[66]....
        /*01b0*/ 	.word	0xffffffff


	//   ....[67]....
        /*01b4*/ 	.word	0xffffffff


	//   ....[68]....
        /*01b8*/ 	.word	0xffffffff


	//   ....[69]....
        /*01bc*/ 	.word	0xffffffff


	//   ....[70]....
        /*01c0*/ 	.word	0xffffffff


	//   ....[71]....
        /*01c4*/ 	.word	0xffffffff


	//   ....[72]....
        /*01c8*/ 	.word	0xffffffff


	//   ....[73]....
        /*01cc*/ 	.word	0xffffffff


	//   ....[74]....
        /*01d0*/ 	.word	0xffffffff


	//   ....[75]....
        /*01d4*/ 	.word	0xffffffff


	//   ....[76]....
        /*01d8*/ 	.word	0xffffffff


	//   ....[77]....
        /*01dc*/ 	.word	0xffffffff


	//   ....[78]....
        /*01e0*/ 	.word	0xffffffff


	//   ....[79]....
        /*01e4*/ 	.word	0xffffffff


	//   ....[80]....
        /*01e8*/ 	.word	0xffffffff


	//   ....[81]....
        /*01ec*/ 	.word	0xffffffff


	//   ....[82]....
        /*01f0*/ 	.word	0xffffffff


	//   ....[83]....
        /*01f4*/ 	.word	0xffffffff


	//   ....[84]....
        /*01f8*/ 	.word	0xffffffff


	//   ....[85]....
        /*01fc*/ 	.word	0xffffffff


	//   ....[86]....
        /*0200*/ 	.word	0xffffffff


	//   ....[87]....
        /*0204*/ 	.word	0xffffffff


	//   ....[88]....
        /*0208*/ 	.word	0xffffffff


	//   ....[89]....
        /*020c*/ 	.word	0xffffffff


	//   ....[90]....
        /*0210*/ 	.word	0xffffffff


	//   ....[91]....
        /*0214*/ 	.word	0xffffffff


	//   ....[92]....
        /*0218*/ 	.word	0xffffffff


	//   ....[93]....
        /*021c*/ 	.word	0xffffffff


	//   ....[94]....
        /*0220*/ 	.word	0xffffffff


	//   ....[95]....
        /*0224*/ 	.word	0xffffffff


	//   ....[96]....
        /*0228*/ 	.word	0xffffffff


	//----- nvinfo : EIATTR_COOP_GROUP_INSTR_OFFSETS
	.align		4
.L_2595:
        /*022c*/ 	.byte	0x04, 0x28
        /*022e*/ 	.short	(.L_2597 - .L_2596)


	//   ....[0]....
.L_2596:
        /*0230*/ 	.word	0x00001220


	//   ....[1]....
        /*0234*/ 	.word	0x00001690


	//   ....[2]....
        /*0238*/ 	.word	0x00001bc0


	//   ....[3]....
        /*023c*/ 	.word	0x000047f0


	//   ....[4]....
        /*0240*/ 	.word	0x00004ea0


	//   ....[5]....
        /*0244*/ 	.word	0x00005720


	//   ....[6]....
        /*0248*/ 	.word	0x00006120


	//   ....[7]....
        /*024c*/ 	.word	0x00007ec0


	//   ....[8]....
        /*0250*/ 	.word	0x00009300


	//   ....[9]....
        /*0254*/ 	.word	0x00009340


	//   ....[10]....
        /*0258*/ 	.word	0x00009380


	//   ....[11]....
        /*025c*/ 	.word	0x000093b0


	//   ....[12]....
        /*0260*/ 	.word	0x000093e0


	//   ....[13]....
        /*0264*/ 	.word	0x00009410


	//   ....[14]....
        /*0268*/ 	.word	0x00009540


	//   ....[15]....
        /*026c*/ 	.word	0x00009570


	//   ....[16]....
        /*0270*/ 	.word	0x000095b0


	//   ....[17]....
        /*0274*/ 	.word	0x00009610


	//   ....[18]....
        /*0278*/ 	.word	0x00009800


	//   ....[19]....
        /*027c*/ 	.word	0x00009830


	//   ....[20]....
        /*0280*/ 	.word	0x00009870


	//   ....[21]....
        /*0284*/ 	.word	0x000098a0


	//   ....[22]....
        /*0288*/ 	.word	0x00009ac0


	//   ....[23]....
        /*028c*/ 	.word	0x00009b00


	//   ....[24]....
        /*0290*/ 	.word	0x00009b40


	//   ....[25]....
        /*0294*/ 	.word	0x00009b70


	//   ....[26]....
        /*0298*/ 	.word	0x00009d40


	//   ....[27]....
        /*029c*/ 	.word	0x00009d80


	//   ....[28]....
        /*02a0*/ 	.word	0x00009dd0


	//   ....[29]....
        /*02a4*/ 	.word	0x00009e00


	//   ....[30]....
        /*02a8*/ 	.word	0x00009fb0


	//   ....[31]....
        /*02ac*/ 	.word	0x0000a000


	//   ....[32]....
        /*02b0*/ 	.word	0x0000a040


	//   ....[33]....
        /*02b4*/ 	.word	0x0000a070


	//   ....[34]....
        /*02b8*/ 	.word	0x0000ad70


	//   ....[35]....
        /*02bc*/ 	.word	0x0000ada0


	//   ....[36]....
        /*02c0*/ 	.word	0x0000adb0


	//   ....[37]....
        /*02c4*/ 	.word	0x0000adc0


	//   ....[38]....
        /*02c8*/ 	.word	0x0000aeb0


	//   ....[39]....
        /*02cc*/ 	.word	0x0000aed0


	//   ....[40]....
        /*02d0*/ 	.word	0x0000aee0


	//   ....[41]....
        /*02d4*/ 	.word	0x0000aef0


	//   ....[42]....
        /*02d8*/ 	.word	0x0000afe0


	//   ....[43]....
        /*02dc*/ 	.word	0x0000b000


	//   ....[44]....
        /*02e0*/ 	.word	0x0000b010


	//   ....[45]....
        /*02e4*/ 	.word	0x0000b020


	//   ....[46]....
        /*02e8*/ 	.word	0x0000b110


	//   ....[47]....
        /*02ec*/ 	.word	0x0000b130


	//   ....[48]....
        /*02f0*/ 	.word	0x0000b140


	//   ....[49]....
        /*02f4*/ 	.word	0x0000b150


	//   ....[50]....
        /*02f8*/ 	.word	0x0000b240


	//   ....[51]....
        /*02fc*/ 	.word	0x0000b260


	//   ....[52]....
        /*0300*/ 	.word	0x0000b270


	//   ....[53]....
        /*0304*/ 	.word	0x0000b280


	//   ....[54]....
        /*0308*/ 	.word	0x0000b360


	//   ....[55]....
        /*030c*/ 	.word	0x0000b390


	//   ....[56]....
        /*0310*/ 	.word	0x0000b3a0


	//   ....[57]....
        /*0314*/ 	.word	0x0000b420


	//   ....[58]....
        /*0318*/ 	.word	0x0000b440


	//   ....[59]....
        /*031c*/ 	.word	0x0000b450


	//   ....[60]....
        /*0320*/ 	.word	0x0000b460


	//   ....[61]....
        /*0324*/ 	.word	0x0000b470


	//   ....[62]....
        /*0328*/ 	.word	0x0000b490


	//   ....[63]....
        /*032c*/ 	.word	0x0000b4a0


	//   ....[64]....
        /*0330*/ 	.word	0x0000ea50


	//   ....[65]....
        /*0334*/ 	.word	0x0000ea90


	//   ....[66]....
        /*0338*/ 	.word	0x0000ead0


	//   ....[67]....
        /*033c*/ 	.word	0x0000eb10


	//   ....[68]....
        /*0340*/ 	.word	0x0000ebd0


	//   ....[69]....
        /*0344*/ 	.word	0x0000ec20


	//   ....[70]....
        /*0348*/ 	.word	0x0000ec50


	//   ....[71]....
        /*034c*/ 	.word	0x0000ec80


	//   ....[72]....
        /*0350*/ 	.word	0x0000ed20


	//   ....[73]....
        /*0354*/ 	.word	0x0000ed50


	//   ....[74]....
        /*0358*/ 	.word	0x0000ed90


	//   ....[75]....
        /*035c*/ 	.word	0x0000edc0


	//   ....[76]....
        /*0360*/ 	.word	0x0000ee60


	//   ....[77]....
        /*0364*/ 	.word	0x0000ee90


	//   ....[78]....
        /*0368*/ 	.word	0x0000eec0


	//   ....[79]....
        /*036c*/ 	.word	0x0000eef0


	//   ....[80]....
        /*0370*/ 	.word	0x0000ef90


	//   ....[81]....
        /*0374*/ 	.word	0x0000efc0


	//   ....[82]....
        /*0378*/ 	.word	0x0000f000


	//   ....[83]....
        /*037c*/ 	.word	0x0000f030


	//   ....[84]....
        /*0380*/ 	.word	0x0000f9f0


	//   ....[85]....
        /*0384*/ 	.word	0x00010080


	//   ....[86]....
        /*0388*/ 	.word	0x000109e0


	//   ....[87]....
        /*038c*/ 	.word	0x000111e0


	//   ....[88]....
        /*0390*/ 	.word	0x00011200


	//   ....[89]....
        /*0394*/ 	.word	0x00011220


	//   ....[90]....
        /*0398*/ 	.word	0x00011240


	//   ....[91]....
        /*039c*/ 	.word	0x00011260


	//   ....[92]....
        /*03a0*/ 	.word	0x00011370


	//   ....[93]....
        /*03a4*/ 	.word	0x00011390


	//   ....[94]....
        /*03a8*/ 	.word	0x000113b0


	//   ....[95]....
        /*03ac*/ 	.word	0x000113d0


	//   ....[96]....
        /*03b0*/ 	.word	0x000113f0


	//----- nvinfo : EIATTR_EXIT_INSTR_OFFSETS
	.align		4
.L_2597:
        /*03b4*/ 	.byte	0x04, 0x1c
        /*03b6*/ 	.short	(.L_2599 - .L_2598)


	//   ....[0]....
.L_2598:
        /*03b8*/ 	.word	0x000114d0


	//   ....[1]....
        /*03bc*/ 	.word	0x00011770


	//----- nvinfo : EIATTR_MAX_THREADS
	.align		4
.L_2599:
        /*03c0*/ 	.byte	0x04, 0x05
        /*03c2*/ 	.short	(.L_2601 - .L_2600)
.L_2600:
        /*03c4*/ 	.word	0x00000020
        /*03c8*/ 	.word	0x00000001
        /*03cc*/ 	.word	0x00000001


	//----- nvinfo : EIATTR_CRS_STACK_SIZE
	.align		4
.L_2601:
        /*03d0*/ 	.byte	0x04, 0x1e
        /*03d2*/ 	.short	(.L_2603 - .L_2602)
.L_2602:
        /*03d4*/ 	.word	0x00000000
.L_2603:


//--------------------- .nv.info._Z25selective_scan_bwd_kernelI32Selective_Scan_bwd_kernel_traitsILi32ELi16ELb0ELb1ELb0ELb0ELb0EfN3c107complexIfEEEEv12SSMParamsBwd --------------------------
	.section	.nv.info._Z25selective_scan_bwd_kernelI32Selective_Scan_bwd_kernel_traitsILi32ELi16ELb0ELb1ELb0ELb0ELb0EfN3c107complexIfEEEEv12SSMParamsBwd,"",@"SHT_CUDA_INFO"
	.sectionflags	@""
	.align	4


	//----- nvinfo : EIATTR_CUDA_API_VERSION
	.align		4
        /*0000*/ 	.byte	0x04, 0x37
        /*0002*/ 	.short	(.L_2605 - .L_2604)
.L_2604:
        /*0004*/ 	.word	0x00000082


	//----- nvinfo : EIATTR_SW2861232_WAR
	.align		4
.L_2605:
        /*0008*/ 	.byte	0x01, 0x35
	.zero		2


	//----- nvinfo : EIATTR_PARAM_CBANK
	.align		4
        /*000c*/ 	.byte	0x04, 0x0a
        /*000e*/ 	.short	(.L_2607 - .L_2606)
	.align		4
.L_2606:
        /*0010*/ 	.word	index@(.nv.constant0._Z25selective_scan_bwd_kernelI32Selective_Scan_bwd_kernel_traitsILi32ELi16ELb0ELb1ELb0ELb0ELb0EfN3c107complexIfEEEEv12SSMParamsBwd)
        /*0014*/ 	.short	0x0160
        /*0016*/ 	.short	0x01f0


	//----- nvinfo : EIATTR_CBANK_PARAM_SIZE
	.align		4
.L_2607:
        /*0018*/ 	.byte	0x03, 0x19
        /*001a*/ 	.short	0x01f0


	//----- nvinfo : EIATTR_KPARAM_INFO
	.align		4
        /*001c*/ 	.byte	0x04, 0x17
        /*001e*/ 	.short	(.L_2609 - .L_2608)
.L_2608:
        /*0020*/ 	.word	0x00000000
        /*0024*/ 	.short	0x0000
        /*0026*/ 	.short	0x0000
        /*0028*/ 	.byte	0x00, 0xf0, 0xc1, 0x07


	//----- nvinfo : EIATTR_MAXREG_COUNT
	.align		4
.L_2609:
        /*002c*/ 	.byte	0x03, 0x1b
        /*002e*/ 	.short	0x00ff


	//----- nvinfo : EIATTR_NUM_BARRIERS
	.align		4
        /*0030*/ 	.byte	0x02, 0x4c
        /*0032*/ 	.byte	0x01
	.zero		1


	//----- nvinfo : EIATTR_ANNOTATIONS
	.align		4
        /*0034*/ 	.byte	0x04, 0x55
        /*0036*/ 	.short	(.L_2611 - .L_2610)


	//   ....[0]....
.L_2610:
        /*0038*/ 	.word	0x00000001
        /*003c*/ 	.byte	0x40, 0x02, 0x00, 0x00, 0x01, 0x00, 0x00, 0x00, 0x70, 0x02, 0x00, 0x00, 0x01, 0x00, 0x00, 0x00
        /*004c*/ 	.byte	0xc0, 0x09, 0x00, 0x00, 0x01, 0x00, 0x00, 0x00, 0xe0, 0x09, 0x00, 0x00, 0x01, 0x00, 0x00, 0x00
        /*005c*/ 	.byte	0x50, 0x0a, 0x00, 0x00, 0x01, 0x00, 0x00, 0x00, 0xc0, 0x1d, 0x00, 0x00, 0x01, 0x00, 0x00, 0x00
        /*006c*/ 	.byte	0x90, 0xa8, 0x00, 0x00, 0x01, 0x00, 0x00, 0x00, 0x20, 0xb0, 0x00, 0x00, 0x01, 0x00, 0x00, 0x00
        /*007c*/ 	.byte	0x10, 0xb5, 0x00, 0x00, 0x01, 0x00, 0x00, 0x00, 0xa0, 0xb6, 0x00, 0x00


	//----- nvinfo : EIATTR_MERCURY_ISA_VERSION
	.align		4
.L_2611:
        /*0088*/ 	.byte	0x03, 0x5f
        /*008a*/ 	.short	0x0000


	//----- nvinfo : EIATTR_COOP_GROUP_MASK_REGIDS
	.align		4
        /*008c*/ 	.byte	0x04, 0x29
        /*008e*/ 	.short	(.L_2613 - .L_2612)


	//   ....[0]....
.L_2612:
        /*0090*/ 	.word	0xffffffff


	//   ....[1]....
        /*0094*/ 	.word	0xffffffff


	//   ....[2]....
        /*0098*/ 	.word	0xffffffff


	//   ....[3]....
        /*009c*/ 	.word	0xffffffff


	//   ....[4]....
        /*00a0*/ 	.word	0xffffffff


	//   ....[5]....
        /*00a4*/ 	.word	0xffffffff


	//   ....[6]....
        /*00a8*/ 	.word	0xffffffff


	//   ....[7]....
        /*00ac*/ 	.word	0xffffffff


	//   ....[8]....
        /*00b0*/ 	.word	0xffffffff


	//   ....[9]....
        /*00b4*/ 	.word	0xffffffff


	//   ....[10]....
        /*00b8*/ 	.word	0xffffffff


	//   ....[11]....
        /*00bc*/ 	.word	0xffffffff


	//   ....[12]....
        /*00c0*/ 	.word	0xffffffff


	//   ....[13]....
        /*00c4*/ 	.word	0xffffffff


	//   ....[14]....
        /*00c8*/ 	.word	0xffffffff


	//   ....[15]....
        /*00cc*/ 	.word	0xffffffff


	//   ....[16]....
        /*00d0*/ 	.word	0xffffffff


	//   ....[17]....
        /*00d4*/ 	.word	0xffffffff


	//   ....[18]....
        /*00d8*/ 	.word	0xffffffff


	//   ....[19]....
        /*00dc*/ 	.word	0xffffffff


	//   ....[20]....
        /*00e0*/ 	.word	0xffffffff


	//   ....[21]....
        /*00e4*/ 	.word	0xffffffff


	//   ....[22]....
        /*00e8*/ 	.word	0xffffffff


	//   ....[23]....
        /*00ec*/ 	.word	0xffffffff


	//   ....[24]....
        /*00f0*/ 	.word	0xffffffff


	//   ....[25]....
        /*00f4*/ 	.word	0xffffffff


	//   ....[26]....
        /*00f8*/ 	.word	0xffffffff


	//   ....[27]....
        /*00fc*/ 	.word	0xffffffff


	//   ....[28]....
        /*0100*/ 	.word	0xffffffff


	//   ....[29]....
        /*0104*/ 	.word	0xffffffff


	//   ....[30]....
        /*0108*/ 	.word	0xffffffff


	//   ....[31]....
        /*010c*/ 	.word	0xffffffff


	//   ....[32]....
        /*0110*/ 	.word	0xffffffff


	//   ....[33]....
        /*0114*/ 	.word	0xffffffff


	//   ....[34]....
        /*0118*/ 	.word	0xffffffff


	//   ....[35]....
        /*011c*/ 	.word	0xffffffff


	//   ....[36]....
        /*0120*/ 	.word	0xffffffff


	//   ....[37]....
        /*0124*/ 	.word	0xffffffff


	//   ....[38]....
        /*0128*/ 	.word	0xffffffff


	//   ....[39]....
        /*012c*/ 	.word	0xffffffff


	//   ....[40]....
        /*0130*/ 	.word	0xffffffff


	//   ....[41]....
        /*0134*/ 	.word	0xffffffff


	//   ....[42]....
        /*0138*/ 	.word	0xffffffff


	//   ....[43]....
        /*013c*/ 	.word	0xffffffff


	//   ....[44]....
        /*0140*/ 	.word	0xffffffff


	//   ....[45]....
        /*0144*/ 	.word	0xffffffff


	//   ....[46]....
        /*0148*/ 	.word	0xffffffff


	//   ....[47]....
        /*014c*/ 	.word	0xffffffff


	//   ....[48]....
        /*0150*/ 	.word	0xffffffff


	//   ....[49]....
        /*0154*/ 	.word	0xffffffff


	//   ....[50]....
        /*0158*/ 	.word	0xffffffff


	//   ....[51]....
        /*015c*/ 	.word	0xffffffff


	//   ....[52]....
        /*0160*/ 	.word	0xffffffff


	//   ....[53]....
        /*0164*/ 	.word	0xffffffff


	//   ....[54]....
        /*0168*/ 	.word	0xffffffff


	//   ....[55]....
        /*016c*/ 	.word	0xffffffff


	//   ....[56]....
        /*0170*/ 	.word	0xffffffff


	//   ....[57]....
        /*0174*/ 	.word	0xffffffff


	//   ....[58]....
        /*0178*/ 	.word	0xffffffff


	//   ....[59]....
        /*017c*/ 	.word	0xffffffff


	//   ....[60]....
        /*0180*/ 	.word	0xffffffff


	//   ....[61]....
        /*0184*/ 	.word	0xffffffff


	//   ....[62]....
        /*0188*/ 	.word	0xffffffff


	//   ....[63]....
        /*018c*/ 	.word	0xffffffff


	//   ....[64]....
        /*0190*/ 	.word	0xffffffff


	//   ....[65]....
        /*0194*/ 	.word	0xffffffff


	//   ....[66]....
        /*0198*/ 	.word	0xffffffff


	//   ....[67]....
        /*019c*/ 	.word	0xffffffff


	//   ....[68]....
        /*01a0*/ 	.word	0xffffffff


	//   ....[69]....
        /*01a4*/ 	.word	0xffffffff


	//   ....[70]....
        /*01a8*/ 	.word	0xffffffff


	//   ....[71]....
        /*01ac*/ 	.word	0xffffffff


	//   ....[72]....
        /*01b0*/ 	.word	0xffffffff


	//   ....[73]....
        /*01b4*/ 	.word	0xffffffff


	//   ....[74]....
        /*01b8*/ 	.word	0xffffffff


	//   ....[75]....
        /*01bc*/ 	.word	0xffffffff


	//   ....[76]....
        /*01c0*/ 	.word	0xffffffff


	//   ....[77]....
        /*01c4*/ 	.word	0xffffffff


	//   ....[78]....
        /*01c8*/ 	.word	0xffffffff


	//   ....[79]....
        /*01cc*/ 	.word	0xffffffff


	//   ....[80]....
        /*01d0*/ 	.word	0xffffffff


	//   ....[81]....
        /*01d4*/ 	.word	0xffffffff


	//   ....[82]....
        /*01d8*/ 	.word	0xffffffff


	//   ....[83]....
        /*01dc*/ 	.word	0xffffffff


	//   ....[84]....
        /*01e0*/ 	.word	0xffffffff


	//   ....[85]....
        /*01e4*/ 	.word	0xffffffff


	//   ....[86]....
        /*01e8*/ 	.word	0xffffffff


	//   ....[87]....
        /*01ec*/ 	.word	0xffffffff


	//   ....[88]....
        /*01f0*/ 	.word	0xffffffff


	//   ....[89]....
        /*01f4*/ 	.word	0xffffffff


	//   ....[90]....
        /*01f8*/ 	.word	0xffffffff


	//   ....[91]....
        /*01fc*/ 	.word	0xffffffff


	//----- nvinfo : EIATTR_COOP_GROUP_INSTR_OFFSETS
	.align		4
.L_2613:
        /*0200*/ 	.byte	0x04, 0x28
        /*0202*/ 	.short	(.L_2615 - .L_2614)


	//   ....[0]....
.L_2614:
        /*0204*/ 	.word	0x000011f0


	//   ....[1]....
        /*0208*/ 	.word	0x000016d0


	//   ....[2]....
        /*020c*/ 	.word	0x00001b90


	//   ....[3]....
        /*0210*/ 	.word	0x00003440


	//   ....[4]....
        /*0214*/ 	.word	0x00004960


	//   ....[5]....
        /*0218*/ 	.word	0x000049a0


	//   ....[6]....
        /*021c*/ 	.word	0x000049d0


	//   ....[7]....
        /*0220*/ 	.word	0x00004a00


	//   ....[8]....
        /*0224*/ 	.word	0x00004a30


	//   ....[9]....
        /*0228*/ 	.word	0x00004b40


	//   ....[10]....
        /*022c*/ 	.word	0x00004b60


	//   ....[11]....
        /*0230*/ 	.word	0x00004b70


	//   ....[12]....
        /*0234*/ 	.word	0x00004b80


	//   ....[13]....
        /*0238*/ 	.word	0x00004c40


	//   ....[14]....
        /*023c*/ 	.word	0x00004c70


	//   ....[15]....
        /*0240*/ 	.word	0x00004c80


	//   ....[16]....
        /*0244*/ 	.word	0x00004c90


	//   ....[17]....
        /*0248*/ 	.word	0x00004d70


	//   ....[18]....
        /*024c*/ 	.word	0x00004dc0


	//   ....[19]....
        /*0250*/ 	.word	0x00004df0


	//   ....[20]....
        /*0254*/ 	.word	0x00004e10


	//   ....[21]....
        /*0258*/ 	.word	0x00004f70


	//   ....[22]....
        /*025c*/ 	.word	0x00004fc0


	//   ....[23]....
        /*0260*/ 	.word	0x00004ff0


	//   ....[24]....
        /*0264*/ 	.word	0x00005020


	//   ....[25]....
        /*0268*/ 	.word	0x00005150


	//   ....[26]....
        /*026c*/ 	.word	0x00005180


	//   ....[27]....
        /*0270*/ 	.word	0x000051b0


	//   ....[28]....
        /*0274*/ 	.word	0x000051e0


	//   ....[29]....
        /*0278*/ 	.word	0x000052c0


	//   ....[30]....
        /*027c*/ 	.word	0x000060c0


	//   ....[31]....
        /*0280*/ 	.word	0x000060d0


	//   ....[32]....
        /*0284*/ 	.word	0x000060e0


	//   ....[33]....
        /*0288*/ 	.word	0x000060f0


	//   ....[34]....
        /*028c*/ 	.word	0x00006220


	//   ....[35]....
        /*0290*/ 	.word	0x00006240


	//   ....[36]....
        /*0294*/ 	.word	0x00006260


	//   ....[37]....
        /*0298*/ 	.word	0x00006270


	//   ....[38]....
        /*029c*/ 	.word	0x00006360


	//   ....[39]....
        /*02a0*/ 	.word	0x00006380


	//   ....[40]....
        /*02a4*/ 	.word	0x00006390


	//   ....[41]....
        /*02a8*/ 	.word	0x000063a0


	//   ....[42]....
        /*02ac*/ 	.word	0x00006490


	//   ....[43]....
        /*02b0*/ 	.word	0x000064b0


	//   ....[44]....
        /*02b4*/ 	.word	0x000064c0


	//   ....[45]....
        /*02b8*/ 	.word	0x000064d0


	//   ....[46]....
        /*02bc*/ 	.word	0x000065c0


	//   ....[47]....
        /*02c0*/ 	.word	0x000065e0


	//   ....[48]....
        /*02c4*/ 	.word	0x000065f0


	//   ....[49]....
        /*02c8*/ 	.word	0x00006600


	//   ....[50]....
        /*02cc*/ 	.word	0x000066e0


	//   ....[51]....
        /*02d0*/ 	.word	0x00006710


	//   ....[52]....
        /*02d4*/ 	.word	0x00006720


	//   ....[53]....
        /*02d8*/ 	.word	0x00006730


	//   ....[54]....
        /*02dc*/ 	.word	0x00006740


	//   ....[55]....
        /*02e0*/ 	.word	0x00006750


	//   ....[56]....
        /*02e4*/ 	.word	0x00006770


	//   ....[57]....
        /*02e8*/ 	.word	0x000067c0


	//   ....[58]....
        /*02ec*/ 	.word	0x000067f0


	//   ....[59]....
        /*02f0*/ 	.word	0x00006810


	//   ....[60]....
        /*02f4*/ 	.word	0x00009900


	//   ....[61]....
        /*02f8*/ 	.word	0x00009940


	//   ....[62]....
        /*02fc*/ 	.word	0x00009980


	//   ....[63]....
        /*0300*/ 	.word	0x000099c0


	//   ....[64]....
        /*0304*/ 	.word	0x00009a80


	//   ....[65]....
        /*0308*/ 	.word	0x00009ab0


	//   ....[66]....
        /*030c*/ 	.word	0x00009ae0


	//   ....[67]....
        /*0310*/ 	.word	0x00009b10


	//   ....[68]....
        /*0314*/ 	.word	0x00009bb0


	//   ....[69]....
        /*0318*/ 	.word	0x00009be0


	//   ....[70]....
        /*031c*/ 	.word	0x00009c10


	//   ....[71]....
        /*0320*/ 	.word	0x00009c40


	//   ....[72]....
        /*0324*/ 	.word	0x00009ce0


	//   ....[73]....
        /*0328*/ 	.word	0x00009d30


	//   ....[74]....
        /*032c*/ 	.word	0x00009d60


	//   ....[75]....
        /*0330*/ 	.word	0x00009d90


	//   ....[76]....
        /*0334*/ 	.word	0x00009e10


	//   ....[77]....
        /*0338*/ 	.word	0x00009e60


	//   ....[78]....
        /*033c*/ 	.word	0x00009e90


	//   ....[79]....
        /*0340*/ 	.word	0x00009ec0


	//   ....[80]....
        /*0344*/ 	.word	0x0000a620


	//   ....[81]....
        /*0348*/ 	.word	0x0000adc0


	//   ....[82]....
        /*034c*/ 	.word	0x0000b560


	//   ....[83]....
        /*0350*/ 	.word	0x0000b580


	//   ....[84]....
        /*0354*/ 	.word	0x0000b5a0


	//   ....[85]....
        /*0358*/ 	.word	0x0000b5c0


	//   ....[86]....
        /*035c*/ 	.word	0x0000b5e0


	//   ....[87]....
        /*0360*/ 	.word	0x0000b6f0


	//   ....[88]....
        /*0364*/ 	.word	0x0000b710


	//   ....[89]....
        /*0368*/ 	.word	0x0000b730


	//   ....[90]....
        /*036c*/ 	.word	0x0000b750


	//   ....[91]....
        /*0370*/ 	.word	0x0000b770


	//----- nvinfo : EIATTR_EXIT_INSTR_OFFSETS
	.align		4
.L_2615:
        /*0374*/ 	.byte	0x04, 0x1c
        /*0376*/ 	.short	(.L_2617 - .L_2616)


	//   ....[0]....
.L_2616:
        /*0378*/ 	.word	0x0000b850


	//   ....[1]....
        /*037c*/ 	.word	0x0000baf0


	//----- nvinfo : EIATTR_MAX_THREADS
	.align		4
.L_2617:
        /*0380*/ 	.byte	0x04, 0x05
        /*0382*/ 	.short	(.L_2619 - .L_2618)
.L_2618:
        /*0384*/ 	.word	0x00000020
        /*0388*/ 	.word	0x00000001
        /*038c*/ 	.word	0x00000001


	//----- nvinfo : EIATTR_CRS_STACK_SIZE
	.align		4
.L_2619:
        /*0390*/ 	.byte	0x04, 0x1e
        /*0392*/ 	.short	(.L_2621 - .L_2620)
.L_2620:
        /*0394*/ 	.word	0x00000000
.L_2621:


//--------------------- .nv.info._Z25selective_scan_bwd_kernelI32Selective_Scan_bwd_kernel_traitsILi32ELi16ELb0ELb1ELb0ELb0ELb1EfN3c107complexIfEEEEv12SSMParamsBwd --------------------------
	.section	.nv.info._Z25selective_scan_bwd_kernelI32Selective_Scan_bwd_kernel_traitsILi32ELi16ELb0ELb1ELb0ELb0ELb1EfN3c107complexIfEEEEv12SSMParamsBwd,"",@"SHT_CUDA_INFO"
	.sectionflags	@""
	.align	4


	//----- nvinfo : EIATTR_CUDA_API_VERSION
	.align		4
        /*0000*/ 	.byte	0x04, 0x37
        /*0002*/ 	.short	(.L_2623 - .L_2622)
.L_2622:
        /*0004*/ 	.word	0x00000082


	//----- nvinfo : EIATTR_SW2861232_WAR
	.align		4
.L_2623:
        /*0008*/ 	.byte	0x01, 0x35
	.zero		2


	//----- nvinfo : EIATTR_PARAM_CBANK
	.align		4
        /*000c*/ 	.byte	0x04, 0x0a
        /*000e*/ 	.short	(.L_2625 - .L_2624)
	.align		4
.L_2624:
        /*0010*/ 	.word	index@(.nv.constant0._Z25selective_scan_bwd_kernelI32Selective_Scan_bwd_kernel_traitsILi32ELi16ELb0ELb1ELb0ELb0ELb1EfN3c107complexIfEEEEv12SSMParamsBwd)
        /*0014*/ 	.short	0x0160
        /*0016*/ 	.short	0x01f0


	//----- nvinfo : EIATTR_CBANK_PARAM_SIZE
	.align		4
.L_2625:
        /*0018*/ 	.byte	0x03, 0x19
        /*001a*/ 	.short	0x01f0


	//----- nvinfo : EIATTR_KPARAM_INFO
	.align		4
        /*001c*/ 	.byte	0x04, 0x17
        /*001e*/ 	.short	(.L_2627 - .L_2626)
.L_2626:
        /*0020*/ 	.word	0x00000000
        /*0024*/ 	.short	0x0000
        /*0026*/ 	.short	0x0000
        /*0028*/ 	.byte	0x00, 0xf0, 0xc1, 0x07


	//----- nvinfo : EIATTR_MAXREG_COUNT
	.align		4
.L_2627:
        /*002c*/ 	.byte	0x03, 0x1b
        /*002e*/ 	.short	0x00ff


	//----- nvinfo : EIATTR_NUM_BARRIERS
	.align		4
        /*0030*/ 	.byte	0x02, 0x4c
        /*0032*/ 	.byte	0x01
	.zero		1


	//----- nvinfo : EIATTR_ANNOTATIONS
	.align		4
        /*0034*/ 	.byte	0x04, 0x55
        /*0036*/ 	.short	(.L_2629 - .L_2628)


	//   ....[0]....
.L_2628:
        /*0038*/ 	.word	0x00000001
        /*003c*/ 	.byte	0x40, 0x02, 0x00, 0x00, 0x01, 0x00, 0x00, 0x00, 0x70, 0x02, 0x00, 0x00, 0x01, 0x00, 0x00, 0x00
        /*004c*/ 	.byte	0xc0, 0x09, 0x00, 0x00, 0x01, 0x00, 0x00, 0x00, 0xe0, 0x09, 0x00, 0x00, 0x01, 0x00, 0x00, 0x00
        /*005c*/ 	.byte	0x40, 0x42, 0x00, 0x00, 0x01, 0x00, 0x00, 0x00, 0x10, 0x45, 0x00, 0x00, 0x01, 0x00, 0x00, 0x00
        /*006c*/ 	.byte	0x30, 0xce, 0x00, 0x00, 0x01, 0x00, 0x00, 0x00, 0x50, 0xd5, 0x00, 0x00, 0x01, 0x00, 0x00, 0x00
        /*007c*/ 	.byte	0xb0, 0xda, 0x00, 0x00, 0x01, 0x00, 0x00, 0x00, 0x40, 0xdc, 0x00, 0x00


	//----- nvinfo : EIATTR_MERCURY_ISA_VERSION
	.align		4
.L_2629:
        /*0088*/ 	.byte	0x03, 0x5f
        /*008a*/ 	.short	0x0000


	//----- nvinfo : EIATTR_COOP_GROUP_MASK_REGIDS
	.align		4
        /*008c*/ 	.byte	0x04, 0x29
        /*008e*/ 	.short	(.L_2631 - .L_2630)


	//   ....[0]....
.L_2630:
        /*0090*/ 	.word	0xffffffff


	//   ....[1]....
        /*0094*/ 	.word	0xffffffff


	//   ....[2]....
        /*0098*/ 	.word	0xffffffff


	//   ....[3]....
        /*009c*/ 	.word	0xffffffff


	//   ....[4]....
        /*00a0*/ 	.word	0xffffffff


	//   ....[5]....
        /*00a4*/ 	.word	0xffffffff


	//   ....[6]....
        /*00a8*/ 	.word	0xffffffff


	//   ....[7]....
        /*00ac*/ 	.word	0xffffffff


	//   ....[8]....
        /*00b0*/ 	.word	0xffffffff


	//   ....[9]....
        /*00b4*/ 	.word	0xffffffff


	//   ....[10]....
        /*00b8*/ 	.word	0xffffffff


	//   ....[11]....
        /*00bc*/ 	.word	0xffffffff


	//   ....[12]....
        /*00c0*/ 	.word	0xffffffff


	//   ....[13]....
        /*00c4*/ 	.word	0xffffffff


	//   ....[14]....
        /*00c8*/ 	.word	0xffffffff


	//   ....[15]....
        /*00cc*/ 	.word	0xffffffff


	//   ....[16]....
        /*00d0*/ 	.word	0xffffffff


	//   ....[17]....
        /*00d4*/ 	.word	0xffffffff


	//   ....[18]....
        /*00d8*/ 	.word	0xffffffff


	//   ....[19]....
        /*00dc*/ 	.word	0xffffffff


	//   ....[20]....
        /*00e0*/ 	.word	0xffffffff


	//   ....[21]....
        /*00e4*/ 	.word	0xffffffff


	//   ....[22]....
        /*00e8*/ 	.word	0xffffffff


	//   ....[23]....
        /*00ec*/ 	.word	0xffffffff


	//   ....[24]....
        /*00f0*/ 	.word	0xffffffff


	//   ....[25]....
        /*00f4*/ 	.word	0xffffffff


	//   ....[26]....
        /*00f8*/ 	.word	0xffffffff


	//   ....[27]....
        /*00fc*/ 	.word	0xffffffff


	//   ....[28]....
        /*0100*/ 	.word	0xffffffff


	//   ....[29]....
        /*0104*/ 	.word	0xffffffff


	//   ....[30]....
        /*0108*/ 	.word	0xffffffff


	//   ....[31]....
        /*010c*/ 	.word	0xffffffff


	//   ....[32]....
        /*0110*/ 	.word	0xffffffff


	//   ....[33]....
        /*0114*/ 	.word	0xffffffff


	//   ....[34]....
        /*0118*/ 	.word	0xffffffff


	//   ....[35]....
        /*011c*/ 	.word	0xffffffff


	//   ....[36]....
        /*0120*/ 	.word	0xffffffff


	//   ....[37]....
        /*0124*/ 	.word	0xffffffff


	//   ....[38]....
        /*0128*/ 	.word	0xffffffff


	//   ....[39]....
        /*012c*/ 	.word	0xffffffff


	//   ....[40]....
        /*0130*/ 	.word	0xffffffff


	//   ....[41]....
        /*0134*/ 	.word	0xffffffff


	//   ....[42]....
        /*0138*/ 	.word	0xffffffff


	//   ....[43]....
        /*013c*/ 	.word	0xffffffff


	//   ....[44]....
        /*0140*/ 	.word	0xffffffff


	//   ....[45]....
        /*0144*/ 	.word	0xffffffff


	//   ....[46]....
        /*0148*/ 	.word	0xffffffff


	//   ....[47]....
        /*014c*/ 	.word	0xffffffff


	//   ....[48]....
        /*0150*/ 	.word	0xffffffff


	//   ....[49]....
        /*0154*/ 	.word	0xffffffff


	//   ....[50]....
        /*0158*/ 	.word	0xffffffff


	//   ....[51]....
        /*015c*/ 	.word	0xffffffff


	//   ....[52]....
        /*0160*/ 	.word	0xffffffff


	//   ....[53]....
        /*0164*/ 	.word	0xffffffff


	//   ....[54]....
        /*0168*/ 	.word	0xffffffff


	//   ....[55]....
        /*016c*/ 	.word	0xffffffff


	//   ....[56]....
        /*0170*/ 	.word	0xffffffff


	//   ....[57]....
        /*0174*/ 	.word	0xffffffff


	//   ....[58]....
        /*0178*/ 	.word	0xffffffff


	//   ....[59]....
        /*017c*/ 	.word	0xffffffff


	//   ....[60]....
        /*0180*/ 	.word	0xffffffff


	//   ....[61]....
        /*0184*/ 	.word	0xffffffff


	//   ....[62]....
        /*0188*/ 	.word	0xffffffff


	//   ....[63]....
        /*018c*/ 	.word	0xffffffff


	//   ....[64]....
        /*0190*/ 	.word	0xffffffff


	//   ....[65]....
        /*0194*/ 	.word	0xffffffff


	//   ....[66]....
        /*0198*/ 	.word	0xffffffff


	//   ....[67]....
        /*019c*/ 	.word	0xffffffff


	//   ....[68]....
        /*01a0*/ 	.word	0xffffffff


	//   ....[69]....
        /*01a4*/ 	.word	0xffffffff


	//   ....[70]....
        /*01a8*/ 	.word	0xffffffff


	//   ....[71]....
        /*01ac*/ 	.word	0xffffffff


	//   ....[72]....
        /*01b0*/ 	.word	0xffffffff


	//   ....[73]....
        /*01b4*/ 	.word	0xffffffff


	//   ....[74]....
        /*01b8*/ 	.word	0xffffffff


	//   ....[75]....
        /*01bc*/ 	.word	0xffffffff


	//   ....[76]....
        /*01c0*/ 	.word	0xffffffff


	//   ....[77]....
        /*01c4*/ 	.word	0xffffffff


	//   ....[78]....
        /*01c8*/ 	.word	0xffffffff


	//   ....[79]....
        /*01cc*/ 	.word	0xffffffff


	//   ....[80]....
        /*01d0*/ 	.word	0xffffffff


	//   ....[81]....
        /*01d4*/ 	.word	0xffffffff


	//   ....[82]....
        /*01d8*/ 	.word	0xffffffff


	//   ....[83]....
        /*01dc*/ 	.word	0xffffffff


	//   ....[84]....
        /*01e0*/ 	.word	0xffffffff


	//   ....[85]....
        /*01e4*/ 	.word	0xffffffff


	//   ....[86]....
        /*01e8*/ 	.word	0xffffffff


	//   ....[87]....
        /*01ec*/ 	.word	0xffffffff


	//   ....[88]....
        /*01f0*/ 	.word	0xffffffff


	//   ....[89]....
        /*01f4*/ 	.word	0xffffffff


	//   ....[90]....
        /*01f8*/ 	.word	0xffffffff


	//   ....[91]....
        /*01fc*/ 	.word	0xffffffff


	//   ....[92]....
        /*0200*/ 	.word	0xffffffff


	//   ....[93]....
        /*0204*/ 	.word	0xffffffff


	//   ....[94]....
        /*0208*/ 	.word	0xffffffff


	//   ....[95]....
        /*020c*/ 	.word	0xffffffff


	//----- nvinfo : EIATTR_COOP_GROUP_INSTR_OFFSETS
	.align		4
.L_2631:
        /*0210*/ 	.byte	0x04, 0x28
        /*0212*/ 	.short	(.L_2633 - .L_2632)


	//   ....[0]....
.L_2632:
        /*0214*/ 	.word	0x00001240


	//   ....[1]....
        /*0218*/ 	.word	0x00001720


	//   ....[2]....
        /*021c*/ 	.word	0x00002010


	//   ....[3]....
        /*0220*/ 	.word	0x00002430


	//   ....[4]....
        /*0224*/ 	.word	0x00002aa0


	//   ....[5]....
        /*0228*/ 	.word	0x00003340


	//   ....[6]....
        /*022c*/ 	.word	0x00003d40


	//   ....[7]....
        /*0230*/ 	.word	0x00005a00


	//   ....[8]....
        /*0234*/ 	.word	0x00006f20


	//   ....[9]....
        /*0238*/ 	.word	0x00006f60


	//   ....[10]....
        /*023c*/ 	.word	0x00006f90


	//   ....[11]....
        /*0240*/ 	.word	0x00006fc0


	//   ....[12]....
        /*0244*/ 	.word	0x00006ff0


	//   ....[13]....
        /*0248*/ 	.word	0x00007110


	//   ....[14]....
        /*024c*/ 	.word	0x00007140


	//   ....[15]....
        /*0250*/ 	.word	0x00007170


	//   ....[16]....
        /*0254*/ 	.word	0x000071a0


	//   ....[17]....
        /*0258*/ 	.word	0x00007270


	//   ....[18]....
        /*025c*/ 	.word	0x00007290


	//   ....[19]....
        /*0260*/ 	.word	0x000072a0


	//   ....[20]....
        /*0264*/ 	.word	0x000072b0


	//   ....[21]....
        /*0268*/ 	.word	0x00007370


	//   ....[22]....
        /*026c*/ 	.word	0x000073b0


	//   ....[23]....
        /*0270*/ 	.word	0x000073e0


	//   ....[24]....
        /*0274*/ 	.word	0x00007400


	//   ....[25]....
        /*0278*/ 	.word	0x000074f0


	//   ....[26]....
        /*027c*/ 	.word	0x00007520


	//   ....[27]....
        /*0280*/ 	.word	0x00007560


	//   ....[28]....
        /*0284*/ 	.word	0x00007590


	//   ....[29]....
        /*0288*/ 	.word	0x000076e0


	//   ....[30]....
        /*028c*/ 	.word	0x00007710


	//   ....[31]....
        /*0290*/ 	.word	0x00007740


	//   ....[32]....
        /*0294*/ 	.word	0x00007770


	//   ....[33]....
        /*0298*/ 	.word	0x00007820


	//   ....[34]....
        /*029c*/ 	.word	0x00008610


	//   ....[35]....
        /*02a0*/ 	.word	0x00008680


	//   ....[36]....
        /*02a4*/ 	.word	0x000086a0


	//   ....[37]....
        /*02a8*/ 	.word	0x000086b0


	//   ....[38]....
        /*02ac*/ 	.word	0x000087e0


	//   ....[39]....
        /*02b0*/ 	.word	0x00008800


	//   ....[40]....
        /*02b4*/ 	.word	0x00008820


	//   ....[41]....
        /*02b8*/ 	.word	0x00008830


	//   ....[42]....
        /*02bc*/ 	.word	0x00008920


	//   ....[43]....
        /*02c0*/ 	.word	0x00008940


	//   ....[44]....
        /*02c4*/ 	.word	0x00008950


	//   ....[45]....
        /*02c8*/ 	.word	0x00008960


	//   ....[46]....
        /*02cc*/ 	.word	0x00008a50


	//   ....[47]....
        /*02d0*/ 	.word	0x00008a70


	//   ....[48]....
        /*02d4*/ 	.word	0x00008a80


	//   ....[49]....
        /*02d8*/ 	.word	0x00008a90


	//   ....[50]....
        /*02dc*/ 	.word	0x00008b80


	//   ....[51]....
        /*02e0*/ 	.word	0x00008ba0


	//   ....[52]....
        /*02e4*/ 	.word	0x00008bb0


	//   ....[53]....
        /*02e8*/ 	.word	0x00008bc0


	//   ....[54]....
        /*02ec*/ 	.word	0x00008ca0


	//   ....[55]....
        /*02f0*/ 	.word	0x00008cd0


	//   ....[56]....
        /*02f4*/ 	.word	0x00008ce0


	//   ....[57]....
        /*02f8*/ 	.word	0x00008d60


	//   ....[58]....
        /*02fc*/ 	.word	0x00008d80


	//   ....[59]....
        /*0300*/ 	.word	0x00008d90


	//   ....[60]....
        /*0304*/ 	.word	0x00008da0


	//   ....[61]....
        /*0308*/ 	.word	0x00008db0


	//   ....[62]....
        /*030c*/ 	.word	0x00008dd0


	//   ....[63]....
        /*0310*/ 	.word	0x00008de0


	//   ....[64]....
        /*0314*/ 	.word	0x0000bee0


	//   ....[65]....
        /*0318*/ 	.word	0x0000bf20


	//   ....[66]....
        /*031c*/ 	.word	0x0000bf60


	//   ....[67]....
        /*0320*/ 	.word	0x0000bfa0


	//   ....[68]....
        /*0324*/ 	.word	0x0000c060


	//   ....[69]....
        /*0328*/ 	.word	0x0000c0b0


	//   ....[70]....
        /*032c*/ 	.word	0x0000c0e0


	//   ....[71]....
        /*0330*/ 	.word	0x0000c110


	//   ....[72]....
        /*0334*/ 	.word	0x0000c190


	//   ....[73]....
        /*0338*/ 	.word	0x0000c1e0


	//   ....[74]....
        /*033c*/ 	.word	0x0000c210


	//   ....[75]....
        /*0340*/ 	.word	0x0000c240


	//   ....[76]....
        /*0344*/ 	.word	0x0000c2d0


	//   ....[77]....
        /*0348*/ 	.word	0x0000c310


	//   ....[78]....
        /*034c*/ 	.word	0x0000c350


	//   ....[79]....
        /*0350*/ 	.word	0x0000c380


	//   ....[80]....
        /*0354*/ 	.word	0x0000c400


	//   ....[81]....
        /*0358*/ 	.word	0x0000c440


	//   ....[82]....
        /*035c*/ 	.word	0x0000c490


	//   ....[83]....
        /*0360*/ 	.word	0x0000c4c0


	//   ....[84]....
        /*0364*/ 	.word	0x0000cbe0


	//   ....[85]....
        /*0368*/ 	.word	0x0000d310


	//   ....[86]....
        /*036c*/ 	.word	0x0000db00


	//   ....[87]....
        /*0370*/ 	.word	0x0000db20


	//   ....[88]....
        /*0374*/ 	.word	0x0000db40


	//   ....[89]....
        /*0378*/ 	.word	0x0000db60


	//   ....[90]....
        /*037c*/ 	.word	0x0000db80


	//   ....[91]....
        /*0380*/ 	.word	0x0000dc90


	//   ....[92]....
        /*0384*/ 	.word	0x0000dcb0


	//   ....[93]....
        /*0388*/ 	.word	0x0000dcd0


	//   ....[94]....
        /*038c*/ 	.word	0x0000dcf0


	//   ....[95]....
        /*0390*/ 	.word	0x0000dd10


	//----- nvinfo : EIATTR_EXIT_INSTR_OFFSETS
	.align		4
.L_2633:
        /*0394*/ 	.byte	0x04, 0x1c
        /*0396*/ 	.short	(.L_2635 - .L_2634)


	//   ....[0]....
.L_2634:
        /*0398*/ 	.word	0x0000ddf0


	//   ....[1]....
        /*039c*/ 	.word	0x0000e090


	//----- nvinfo : EIATTR_MAX_THREADS
	.align		4
.L_2635:
        /*03a0*/ 	.byte	0x04, 0x05
        /*03a2*/ 	.short	(.L_2637 - .L_2636)
.L_2636:
        /*03a4*/ 	.word	0x00000020
        /*03a8*/ 	.word	0x00000001
        /*03ac*/ 	.word	0x00000001


	//----- nvinfo : EIATTR_CRS_STACK_SIZE
	.align		4
.L_2637:
        /*03b0*/ 	.byte	0x04, 0x1e
        /*03b2*/ 	.short	(.L_2639 - .L_2638)
.L_2638:
        /*03b4*/ 	.word	0x00000000
.L_2639:


//--------------------- .nv.info._Z25selective_scan_bwd_kernelI32Selective_Scan_bwd_kernel_traitsILi32ELi16ELb0ELb1ELb0ELb1ELb0EfN3c107complexIfEEEEv12SSMParamsBwd --------------------------
	.section	.nv.info._Z25selective_scan_bwd_kernelI32Selective_Scan_bwd_kernel_traitsILi32ELi16ELb0ELb1ELb0ELb1ELb0EfN3c107complexIfEEEEv12SSMParamsBwd,"",@"SHT_CUDA_INFO"
	.sectionflags	@""
	.align	4


	//----- nvinfo : EIATTR_CUDA_API_VERSION
	.align		4
        /*0000*/ 	.byte	0x04, 0x37
        /*0002*/ 	.short	(.L_2641 - .L_2640)
.L_2640:
        /*0004*/ 	.word	0x00000082


	//----- nvinfo : EIATTR_SW2861232_WAR
	.align		4
.L_2641:
        /*0008*/ 	.byte	0x01, 0x35
	.zero		2


	//----- nvinfo : EIATTR_PARAM_CBANK
	.align		4
        /*000c*/ 	.byte	0x04, 0x0a
        /*000e*/ 	.short	(.L_2643 - .L_2642)
	.align		4
.L_2642:
        /*0010*/ 	.word	index@(.nv.constant0._Z25selective_scan_bwd_kernelI32Selective_Scan_bwd_kernel_traitsILi32ELi16ELb0ELb1ELb0ELb1ELb0EfN3c107complexIfEEEEv12SSMParamsBwd)
        /*0014*/ 	.short	0x0160
        /*0016*/ 	.short	0x01f0


	//----- nvinfo : EIATTR_CBANK_PARAM_SIZE
	.align		4
.L_2643:
        /*0018*/ 	.byte	0x03, 0x19
        /*001a*/ 	.short	0x01f0


	//----- nvinfo : EIATTR_KPARAM_INFO
	.align		4
        /*001c*/ 	.byte	0x04, 0x17
        /*001e*/ 	.short	(.L_2645 - .L_2644)
.L_2644:
        /*0020*/ 	.word	0x00000000
        /*0024*/ 	.short	0x0000
        /*0026*/ 	.short	0x0000
        /*0028*/ 	.byte	0x00, 0xf0, 0xc1, 0x07


	//----- nvinfo : EIATTR_MAXREG_COUNT
	.align		4
.L_2645:
        /*002c*/ 	.byte	0x03, 0x1b
        /*002e*/ 	.short	0x00ff


	//----- nvinfo : EIATTR_NUM_BARRIERS
	.align		4
        /*0030*/ 	.byte	0x02, 0x4c
        /*0032*/ 	.byte	0x01
	.zero		1


	//----- nvinfo : EIATTR_MERCURY_ISA_VERSION
	.align		4
        /*0034*/ 	.byte	0x03, 0x5f
        /*0036*/ 	.short	0x0000


	//----- nvinfo : EIATTR_COOP_GROUP_MASK_REGIDS
	.align		4
        /*0038*/ 	.byte	0x04, 0x29
        /*003a*/ 	.short	(.L_2647 - .L_2646)


	//   ....[0]....
.L_2646:
        /*003c*/ 	.word	0xffffffff


	//   ....[1]....
        /*0040*/ 	.word	0xffffffff


	//   ....[2]....
        /*0044*/ 	.word	0xffffffff


	//   ....[3]....
        /*0048*/ 	.word	0xffffffff


	//   ....[4]....
        /*004c*/ 	.word	0xffffffff


	//   ....[5]....
        /*0050*/ 	.word	0xffffffff


	//   ....[6]....
        /*0054*/ 	.word	0xffffffff


	//   ....[7]....
        /*0058*/ 	.word	0xffffffff


	//   ....[8]....
        /*005c*/ 	.word	0xffffffff


	//   ....[9]....
        /*0060*/ 	.word	0xffffffff


	//   ....[10]....
        /*0064*/ 	.word	0xffffffff


	//   ....[11]....
        /*0068*/ 	.word	0xffffffff


	//   ....[12]....
        /*006c*/ 	.word	0xffffffff


	//   ....[13]....
        /*0070*/ 	.word	0xffffffff


	//   ....[14]....
        /*0074*/ 	.word	0xffffffff


	//   ....[15]....
        /*0078*/ 	.word	0xffffffff


	//   ....[16]....
        /*007c*/ 	.word	0xffffffff


	//   ....[17]....
        /*0080*/ 	.word	0xffffffff


	//   ....[18]....
        /*0084*/ 	.word	0xffffffff


	//   ....[19]....
        /*0088*/ 	.word	0xffffffff


	//   ....[20]....
        /*008c*/ 	.word	0xffffffff


	//   ....[21]....
        /*0090*/ 	.word	0xffffffff


	//   ....[22]....
        /*0094*/ 	.word	0xffffffff


	//   ....[23]....
        /*0098*/ 	.word	0xffffffff


	//   ....[24]....
        /*009c*/ 	.word	0xffffffff


	//   ....[25]....
        /*00a0*/ 	.word	0xffffffff


	//   ....[26]....
        /*00a4*/ 	.word	0xffffffff


	//   ....[27]....
        /*00a8*/ 	.word	0xffffffff


	//   ....[28]....
        /*00ac*/ 	.word	0xffffffff


	//   ....[29]....
        /*00b0*/ 	.word	0xffffffff


	//   ....[30]....
        /*00b4*/ 	.word	0xffffffff


	//   ....[31]....
        /*00b8*/ 	.word	0xffffffff


	//   ....[32]....
        /*00bc*/ 	.word	0xffffffff


	//   ....[33]....
        /*00c0*/ 	.word	0xffffffff


	//   ....[34]....
        /*00c4*/ 	.word	0xffffffff


	//   ....[35]....
        /*00c8*/ 	.word	0xffffffff


	//   ....[36]....
        /*00cc*/ 	.word	0xffffffff


	//   ....[37]....
        /*00d0*/ 	.word	0xffffffff


	//   ....[38]....
        /*00d4*/ 	.word	0xffffffff


	//   ....[39]....
        /*00d8*/ 	.word	0xffffffff


	//   ....[40]....
        /*00dc*/ 	.word	0xffffffff


	//   ....[41]....
        /*00e0*/ 	.word	0xffffffff


	//   ....[42]....
        /*00e4*/ 	.word	0xffffffff


	//   ....[43]....
        /*00e8*/ 	.word	0xffffffff


	//   ....[44]....
        /*00ec*/ 	.word	0xffffffff


	//   ....[45]....
        /*00f0*/ 	.word	0xffffffff


	//   ....[46]....
        /*00f4*/ 	.word	0xffffffff


	//   ....[47]....
        /*00f8*/ 	.word	0xffffffff


	//   ....[48]....
        /*00fc*/ 	.word	0xffffffff


	//   ....[49]....
        /*0100*/ 	.word	0xffffffff


	//   ....[50]....
        /*0104*/ 	.word	0xffffffff


	//   ....[51]....
        /*0108*/ 	.word	0xffffffff


	//   ....[52]....
        /*010c*/ 	.word	0xffffffff


	//   ....[53]....
        /*0110*/ 	.word	0xffffffff


	//   ....[54]....
        /*0114*/ 	.word	0xffffffff


	//   ....[55]....
        /*0118*/ 	.word	0xffffffff


	//   ....[56]....
        /*011c*/ 	.word	0xffffffff


	//   ....[57]....
        /*0120*/ 	.word	0xffffffff


	//   ....[58]....
        /*0124*/ 	.word	0xffffffff


	//   ....[59]....
        /*0128*/ 	.word	0xffffffff


	//   ....[60]....
        /*012c*/ 	.word	0xffffffff


	//   ....[61]....
        /*0130*/ 	.word	0xffffffff


	//   ....[62]....
        /*0134*/ 	.word	0xffffffff


	//   ....[63]....
        /*0138*/ 	.word	0xffffffff


	//   ....[64]....
        /*013c*/ 	.word	0xffffffff


	//   ....[65]....
        /*0140*/ 	.word	0xffffffff


	//   ....[66]....
        /*0144*/ 	.word	0xffffffff


	//   ....[67]....
        /*0148*/ 	.word	0xffffffff


	//   ....[68]....
        /*014c*/ 	.word	0xffffffff


	//   ....[69]....
        /*0150*/ 	.word	0xffffffff


	//   ....[70]....
        /*0154*/ 	.word	0xffffffff


	//   ....[71]....
        /*0158*/ 	.word	0xffffffff


	//   ....[72]....
        /*015c*/ 	.word	0xffffffff


	//   ....[73]....
        /*0160*/ 	.word	0xffffffff


	//   ....[74]....
        /*0164*/ 	.word	0xffffffff


	//   ....[75]....
        /*0168*/ 	.word	0xffffffff


	//   ....[76]....
        /*016c*/ 	.word	0xffffffff


	//   ....[77]....
        /*0170*/ 	.word	0xffffffff


	//   ....[78]....
        /*0174*/ 	.word	0xffffffff


	//   ....[79]....
        /*0178*/ 	.word	0xffffffff


	//   ....[80]....
        /*017c*/ 	.word	0xffffffff


	//   ....[81]....
        /*0180*/ 	.word	0xffffffff


	//   ....[82]....
        /*0184*/ 	.word	0xffffffff


	//   ....[83]....
        /*0188*/ 	.word	0xffffffff


	//   ....[84]....
        /*018c*/ 	.word	0xffffffff


	//   ....[85]....
        /*0190*/ 	.word	0xffffffff


	//   ....[86]....
        /*0194*/ 	.word	0xffffffff


	//   ....[87]....
        /*0198*/ 	.word	0xffffffff


	//   ....[88]....
        /*019c*/ 	.word	0xffffffff


	//   ....[89]....
        /*01a0*/ 	.word	0xffffffff


	//   ....[90]....
        /*01a4*/ 	.word	0xffffffff


	//   ....[91]....
        /*01a8*/ 	.word	0xffffffff


	//   ....[92]....
        /*01ac*/ 	.word	0xffffffff


	//----- nvinfo : EIATTR_COOP_GROUP_INSTR_OFFSETS
	.align		4
.L_2647:
        /*01b0*/ 	.byte	0x04, 0x28
        /*01b2*/ 	.short	(.L_2649 - .L_2648)


	//   ....[0]....
.L_2648:
        /*01b4*/ 	.word	0x000011f0


	//   ....[1]....
        /*01b8*/ 	.word	0x000016b0


	//   ....[2]....
        /*01bc*/ 	.word	0x00001c10


	//   ....[3]....
        /*01c0*/ 	.word	0x00005700


	//   ....[4]....
        /*01c4*/ 	.word	0x00006bd0


	//   ....[5]....
        /*01c8*/ 	.word	0x00006c10


	//   ....[6]....
        /*01cc*/ 	.word	0x00006c40


	//   ....[7]....
        /*01d0*/ 	.word	0x00006c70


	//   ....[8]....
        /*01d4*/ 	.word	0x00006ca0


	//   ....[9]....
        /*01d8*/ 	.word	0x00006cd0


	//   ....[10]....
        /*01dc*/ 	.word	0x00006dc0


	//   ....[11]....
        /*01e0*/ 	.word	0x00006de0


	//   ....[12]....
        /*01e4*/ 	.word	0x00006df0


	//   ....[13]....
        /*01e8*/ 	.word	0x00006e00


	//   ....[14]....
        /*01ec*/ 	.word	0x00006ec0


	//   ....[15]....
        /*01f0*/ 	.word	0x00006f00


	//   ....[16]....
        /*01f4*/ 	.word	0x00006f20


	//   ....[17]....
        /*01f8*/ 	.word	0x00006f40


	//   ....[18]....
        /*01fc*/ 	.word	0x00007050


	//   ....[19]....
        /*0200*/ 	.word	0x00007090


	//   ....[20]....
        /*0204*/ 	.word	0x000070c0


	//   ....[21]....
        /*0208*/ 	.word	0x000070e0


	//   ....[22]....
        /*020c*/ 	.word	0x00007230


	//   ....[23]....
        /*0210*/ 	.word	0x00007260


	//   ....[24]....
        /*0214*/ 	.word	0x000072a0


	//   ....[25]....
        /*0218*/ 	.word	0x000072d0


	//   ....[26]....
        /*021c*/ 	.word	0x00007400


	//   ....[27]....
        /*0220*/ 	.word	0x00007450


	//   ....[28]....
        /*0224*/ 	.word	0x00007480


	//   ....[29]....
        /*0228*/ 	.word	0x00007550


	//   ....[30]....
        /*022c*/ 	.word	0x000082a0


	//   ....[31]....
        /*0230*/ 	.word	0x00008330


	//   ....[32]....
        /*0234*/ 	.word	0x00008350


	//   ....[33]....
        /*0238*/ 	.word	0x00008360


	//   ....[34]....
        /*023c*/ 	.word	0x00008490


	//   ....[35]....
        /*0240*/ 	.word	0x000084b0


	//   ....[36]....
        /*0244*/ 	.word	0x000084d0


	//   ....[37]....
        /*0248*/ 	.word	0x000084e0


	//   ....[38]....
        /*024c*/ 	.word	0x000085d0


	//   ....[39]....
        /*0250*/ 	.word	0x000085f0


	//   ....[40]....
        /*0254*/ 	.word	0x00008600


	//   ....[41]....
        /*0258*/ 	.word	0x00008610


	//   ....[42]....
        /*025c*/ 	.word	0x00008700


	//   ....[43]....
        /*0260*/ 	.word	0x00008720


	//   ....[44]....
        /*0264*/ 	.word	0x00008730


	//   ....[45]....
        /*0268*/ 	.word	0x00008740


	//   ....[46]....
        /*026c*/ 	.word	0x00008830


	//   ....[47]....
        /*0270*/ 	.word	0x00008850


	//   ....[48]....
        /*0274*/ 	.word	0x00008860


	//   ....[49]....
        /*0278*/ 	.word	0x00008870


	//   ....[50]....
        /*027c*/ 	.word	0x00008950


	//   ....[51]....
        /*0280*/ 	.word	0x00008980


	//   ....[52]....
        /*0284*/ 	.word	0x00008990


	//   ....[53]....
        /*0288*/ 	.word	0x000089a0


	//   ....[54]....
        /*028c*/ 	.word	0x000089b0


	//   ....[55]....
        /*0290*/ 	.word	0x000089c0


	//   ....[56]....
        /*0294*/ 	.word	0x00008a30


	//   ....[57]....
        /*0298*/ 	.word	0x00008a60


	//   ....[58]....
        /*029c*/ 	.word	0x00008a80


	//   ....[59]....
        /*02a0*/ 	.word	0x00008a90


	//   ....[60]....
        /*02a4*/ 	.word	0x0000bb50


	//   ....[61]....
        /*02a8*/ 	.word	0x0000bb90


	//   ....[62]....
        /*02ac*/ 	.word	0x0000bbd0


	//   ....[63]....
        /*02b0*/ 	.word	0x0000bc10


	//   ....[64]....
        /*02b4*/ 	.word	0x0000bcd0


	//   ....[65]....
        /*02b8*/ 	.word	0x0000bd20


	//   ....[66]....
        /*02bc*/ 	.word	0x0000bd50


	//   ....[67]....
        /*02c0*/ 	.word	0x0000bd80


	//   ....[68]....
        /*02c4*/ 	.word	0x0000be00


	//   ....[69]....
        /*02c8*/ 	.word	0x0000be50


	//   ....[70]....
        /*02cc*/ 	.word	0x0000be80


	//   ....[71]....
        /*02d0*/ 	.word	0x0000beb0


	//   ....[72]....
        /*02d4*/ 	.word	0x0000bf40


	//   ....[73]....
        /*02d8*/ 	.word	0x0000bf80


	//   ....[74]....
        /*02dc*/ 	.word	0x0000bfb0


	//   ....[75]....
        /*02e0*/ 	.word	0x0000bfe0


	//   ....[76]....
        /*02e4*/ 	.word	0x0000c080


	//   ....[77]....
        /*02e8*/ 	.word	0x0000c0b0


	//   ....[78]....
        /*02ec*/ 	.word	0x0000c0f0


	//   ....[79]....
        /*02f0*/ 	.word	0x0000c120


	//   ....[80]....
        /*02f4*/ 	.word	0x0000ca60


	//   ....[81]....
        /*02f8*/ 	.word	0x0000d090


	//   ....[82]....
        /*02fc*/ 	.word	0x0000dbd0


	//   ....[83]....
        /*0300*/ 	.word	0x0000e200


	//   ....[84]....
        /*0304*/ 	.word	0x0000e250


	//   ....[85]....
        /*0308*/ 	.word	0x0000e280


	//   ....[86]....
        /*030c*/ 	.word	0x0000e2a0


	//   ....[87]....
        /*0310*/ 	.word	0x0000e2c0


	//   ....[88]....
        /*0314*/ 	.word	0x0000e390


	//   ....[89]....
        /*0318*/ 	.word	0x0000e3e0


	//   ....[90]....
        /*031c*/ 	.word	0x0000e400


	//   ....[91]....
        /*0320*/ 	.word	0x0000e420


	//   ....[92]....
        /*0324*/ 	.word	0x0000e440


	//----- nvinfo : EIATTR_EXIT_INSTR_OFFSETS
	.align		4
.L_2649:
        /*0328*/ 	.byte	0x04, 0x1c
        /*032a*/ 	.short	(.L_2651 - .L_2650)


	//   ....[0]....
.L_2650:
        /*032c*/ 	.word	0x0000e520


	//   ....[1]....
        /*0330*/ 	.word	0x0000e7c0


	//----- nvinfo : EIATTR_MAX_THREADS
	.align		4
.L_2651:
        /*0334*/ 	.byte	0x04, 0x05
        /*0336*/ 	.short	(.L_2653 - .L_2652)
.L_2652:
        /*0338*/ 	.word	0x00000020
        /*033c*/ 	.word	0x00000001
        /*0340*/ 	.word	0x00000001


	//----- nvinfo : EIATTR_CRS_STACK_SIZE
	.align		4
.L_2653:
        /*0344*/ 	.byte	0x04, 0x1e
        /*0346*/ 	.short	(.L_2655 - .L_2654)
.L_2654:
        /*0348*/ 	.word	0x00000000
.L_2655:


//--------------------- .nv.info._Z25selective_scan_bwd_kernelI32Selective_Scan_bwd_kernel_traitsILi32ELi16ELb0ELb1ELb0ELb1ELb1EfN3c107complexIfEEEEv12SSMParamsBwd --------------------------
	.section	.nv.info._Z25selective_scan_bwd_kernelI32Selective_Scan_bwd_kernel_traitsILi32ELi16ELb0ELb1ELb0ELb1ELb1EfN3c107complexIfEEEEv12SSMParamsBwd,"",@"SHT_CUDA_INFO"
	.sectionflags	@""
	.align	4


	//----- nvinfo : EIATTR_CUDA_API_VERSION
	.align		4
        /*0000*/ 	.byte	0x04, 0x37
        /*0002*/ 	.short	(.L_2657 - .L_2656)
.L_2656:
        /*0004*/ 	.word	0x00000082


	//----- nvinfo : EIATTR_SW2861232_WAR
	.align		4
.L_2657:
        /*0008*/ 	.byte	0x01, 0x35
	.zero		2


	//----- nvinfo : EIATTR_PARAM_CBANK
	.align		4
        /*000c*/ 	.byte	0x04, 0x0a
        /*000e*/ 	.short	(.L_2659 - .L_2658)
	.align		4
.L_2658:
        /*0010*/ 	.word	index@(.nv.constant0._Z25selective_scan_bwd_kernelI32Selective_Scan_bwd_kernel_traitsILi32ELi16ELb0ELb1ELb0ELb1ELb1EfN3c107complexIfEEEEv12SSMParamsBwd)
        /*0014*/ 	.short	0x0160
        /*0016*/ 	.short	0x01f0


	//----- nvinfo : EIATTR_CBANK_PARAM_SIZE
	.align		4
.L_2659:
        /*0018*/ 	.byte	0x03, 0x19
        /*001a*/ 	.short	0x01f0


	//----- nvinfo : EIATTR_KPARAM_INFO
	.align		4
        /*001c*/ 	.byte	0x04, 0x17
        /*001e*/ 	.short	(.L_2661 - .L_2660)
.L_2660:
        /*0020*/ 	.word	0x00000000
        /*0024*/ 	.short	0x0000
        /*0026*/ 	.short	0x0000
        /*0028*/ 	.byte	0x00, 0xf0, 0xc1, 0x07


	//----- nvinfo : EIATTR_MAXREG_COUNT
	.align		4
.L_2661:
        /*002c*/ 	.byte	0x03, 0x1b
        /*002e*/ 	.short	0x00ff


	//----- nvinfo : EIATTR_NUM_BARRIERS
	.align		4
        /*0030*/ 	.byte	0x02, 0x4c
        /*0032*/ 	.byte	0x01
	.zero		1


	//----- nvinfo : EIATTR_MERCURY_ISA_VERSION
	.align		4
        /*0034*/ 	.byte	0x03, 0x5f
        /*0036*/ 	.short	0x0000


	//----- nvinfo : EIATTR_COOP_GROUP_MASK_REGIDS
	.align		4
        /*0038*/ 	.byte	0x04, 0x29
        /*003a*/ 	.short	(.L_2663 - .L_2662)


	//   ....[0]....
.L_2662:
        /*003c*/ 	.word	0xffffffff


	//   ....[1]....
        /*0040*/ 	.word	0xffffffff


	//   ....[2]....
        /*0044*/ 	.word	0xffffffff


	//   ....[3]....
        /*0048*/ 	.word	0xffffffff


	//   ....[4]....
        /*004c*/ 	.word	0xffffffff


	//   ....[5]....
        /*0050*/ 	.word	0xffffffff


	//   ....[6]....
        /*0054*/ 	.word	0xffffffff


	//   ....[7]....
        /*0058*/ 	.word	0xffffffff


	//   ....[8]....
        /*005c*/ 	.word	0xffffffff


	//   ....[9]....
        /*0060*/ 	.word	0xffffffff


	//   ....[10]....
        /*0064*/ 	.word	0xffffffff


	//   ....[11]....
        /*0068*/ 	.word	0xffffffff


	//   ....[12]....
        /*006c*/ 	.word	0xffffffff


	//   ....[13]....
        /*0070*/ 	.word	0xffffffff


	//   ....[14]....
        /*0074*/ 	.word	0xffffffff


	//   ....[15]....
        /*0078*/ 	.word	0xffffffff


	//   ....[16]....
        /*007c*/ 	.word	0xffffffff


	//   ....[17]....
        /*0080*/ 	.word	0xffffffff


	//   ....[18]....
        /*0084*/ 	.word	0xffffffff


	//   ....[19]....
        /*0088*/ 	.word	0xffffffff


	//   ....[20]....
        /*008c*/ 	.word	0xffffffff


	//   ....[21]....
        /*0090*/ 	.word	0xffffffff


	//   ....[22]....
        /*0094*/ 	.word	0xffffffff


	//   ....[23]....
        /*0098*/ 	.word	0xffffffff


	//   ....[24]....
        /*009c*/ 	.word	0xffffffff


	//   ....[25]....
        /*00a0*/ 	.word	0xffffffff


	//   ....[26]....
        /*00a4*/ 	.word	0xffffffff


	//   ....[27]....
        /*00a8*/ 	.word	0xffffffff


	//   ....[28]....
        /*00ac*/ 	.word	0xffffffff


	//   ....[29]....
        /*00b0*/ 	.word	0xffffffff


	//   ....[30]....
        /*00b4*/ 	.word	0xffffffff


	//   ....[31]....
        /*00b8*/ 	.word	0xffffffff


	//   ....[32]....
        /*00bc*/ 	.word	0xffffffff


	//   ....[33]....
        /*00c0*/ 	.word	0xffffffff


	//   ....[34]....
        /*00c4*/ 	.word	0xffffffff


	//   ....[35]....
        /*00c8*/ 	.word	0xffffffff


	//   ....[36]....
        /*00cc*/ 	.word	0xffffffff


	//   ....[37]....
        /*00d0*/ 	.word	0xffffffff


	//   ....[38]....
        /*00d4*/ 	.word	0xffffffff


	//   ....[39]....
        /*00d8*/ 	.word	0xffffffff


	//   ....[40]....
        /*00dc*/ 	.word	0xffffffff


	//   ....[41]....
        /*00e0*/ 	.word	0xffffffff


	//   ....[42]....
        /*00e4*/ 	.word	0xffffffff


	//   ....[43]....
        /*00e8*/ 	.word	0xffffffff


	//   ....[44]....
        /*00ec*/ 	.word	0xffffffff


	//   ....[45]....
        /*00f0*/ 	.word	0xffffffff


	//   ....[46]....
        /*00f4*/ 	.word	0xffffffff


	//   ....[47]....
        /*00f8*/ 	.word	0xffffffff


	//   ....[48]....
        /*00fc*/ 	.word	0xffffffff


	//   ....[49]....
        /*0100*/ 	.word	0xffffffff


	//   ....[50]....
        /*0104*/ 	.word	0xffffffff


	//   ....[51]....
        /*0108*/ 	.word	0xffffffff


	//   ....[52]....
        /*010c*/ 	.word	0xffffffff


	//   ....[53]....
        /*0110*/ 	.word	0xffffffff


	//   ....[54]....
        /*0114*/ 	.word	0xffffffff


	//   ....[55]....
        /*0118*/ 	.word	0xffffffff


	//   ....[56]....
        /*011c*/ 	.word	0xffffffff


	//   ....[57]....
        /*0120*/ 	.word	0xffffffff


	//   ....[58]....
        /*0124*/ 	.word	0xffffffff


	//   ....[59]....
        /*0128*/ 	.word	0xffffffff


	//   ....[60]....
        /*012c*/ 	.word	0xffffffff


	//   ....[61]....
        /*0130*/ 	.word	0xffffffff


	//   ....[62]....
        /*0134*/ 	.word	0xffffffff


	//   ....[63]....
        /*0138*/ 	.word	0xffffffff


	//   ....[64]....
        /*013c*/ 	.word	0xffffffff


	//   ....[65]....
        /*0140*/ 	.word	0xffffffff


	//   ....[66]....
        /*0144*/ 	.word	0xffffffff


	//   ....[67]....
        /*0148*/ 	.word	0xffffffff


	//   ....[68]....
        /*014c*/ 	.word	0xffffffff


	//   ....[69]....
        /*0150*/ 	.word	0xffffffff


	//   ....[70]....
        /*0154*/ 	.word	0xffffffff


	//   ....[71]....
        /*0158*/ 	.word	0xffffffff


	//   ....[72]....
        /*015c*/ 	.word	0xffffffff


	//   ....[73]....
        /*0160*/ 	.word	0xffffffff


	//   ....[74]....
        /*0164*/ 	.word	0xffffffff


	//   ....[75]....
        /*0168*/ 	.word	0xffffffff


	//   ....[76]....
        /*016c*/ 	.word	0xffffffff


	//   ....[77]....
        /*0170*/ 	.word	0xffffffff


	//   ....[78]....
        /*0174*/ 	.word	0xffffffff


	//   ....[79]....
        /*0178*/ 	.word	0xffffffff


	//   ....[80]....
        /*017c*/ 	.word	0xffffffff


	//   ....[81]....
        /*0180*/ 	.word	0xffffffff


	//   ....[82]....
        /*0184*/ 	.word	0xffffffff


	//   ....[83]....
        /*0188*/ 	.word	0xffffffff


	//   ....[84]....
        /*018c*/ 	.word	0xffffffff


	//   ....[85]....
        /*0190*/ 	.word	0xffffffff


	//   ....[86]....
        /*0194*/ 	.word	0xffffffff


	//   ....[87]....
        /*0198*/ 	.word	0xffffffff


	//   ....[88]....
        /*019c*/ 	.word	0xffffffff


	//   ....[89]....
        /*01a0*/ 	.word	0xffffffff


	//   ....[90]....
        /*01a4*/ 	.word	0xffffffff


	//   ....[91]....
        /*01a8*/ 	.word	0xffffffff


	//   ....[92]....
        /*01ac*/ 	.word	0xffffffff


	//   ....[93]....
        /*01b0*/ 	.word	0xffffffff


	//   ....[94]....
        /*01b4*/ 	.word	0xffffffff


	//   ....[95]....
        /*01b8*/ 	.word	0xffffffff


	//   ....[96]....
        /*01bc*/ 	.word	0xffffffff


	//----- nvinfo : EIATTR_COOP_GROUP_INSTR_OFFSETS
	.align		4
.L_2663:
        /*01c0*/ 	.byte	0x04, 0x28
        /*01c2*/ 	.short	(.L_2665 - .L_2664)


	//   ....[0]....
.L_2664:
        /*01c4*/ 	.word	0x000011e0


	//   ....[1]....
        /*01c8*/ 	.word	0x00001670


	//   ....[2]....
        /*01cc*/ 	.word	0x00001ba0


	//   ....[3]....
        /*01d0*/ 	.word	0x00004790


	//   ....[4]....
        /*01d4*/ 	.word	0x00004e40


	//   ....[5]....
        /*01d8*/ 	.word	0x000056c0


	//   ....[6]....
        /*01dc*/ 	.word	0x000060c0


	//   ....[7]....
        /*01e0*/ 	.word	0x00007c40


	//   ....[8]....
        /*01e4*/ 	.word	0x00009150


	//   ....[9]....
        /*01e8*/ 	.word	0x00009190


	//   ....[10]....
        /*01ec*/ 	.word	0x000091c0


	//   ....[11]....
        /*01f0*/ 	.word	0x000091f0


	//   ....[12]....
        /*01f4*/ 	.word	0x00009220


	//   ....[13]....
        /*01f8*/ 	.word	0x00009240


	//   ....[14]....
        /*01fc*/ 	.word	0x000092f0


	//   ....[15]....
        /*0200*/ 	.word	0x00009320


	//   ....[16]....
        /*0204*/ 	.word	0x00009330


	//   ....[17]....
        /*0208*/ 	.word	0x00009340


	//   ....[18]....
        /*020c*/ 	.word	0x00009400


	//   ....[19]....
        /*0210*/ 	.word	0x00009430


	//   ....[20]....
        /*0214*/ 	.word	0x00009450


	//   ....[21]....
        /*0218*/ 	.word	0x00009460


	//   ....[22]....
        /*021c*/ 	.word	0x00009520


	//   ....[23]....
        /*0220*/ 	.word	0x00009560


	//   ....[24]....
        /*0224*/ 	.word	0x00009590


	//   ....[25]....
        /*0228*/ 	.word	0x000095c0


	//   ....[26]....
        /*022c*/ 	.word	0x000096e0


	//   ....[27]....
        /*0230*/ 	.word	0x00009720


	//   ....[28]....
        /*0234*/ 	.word	0x00009750


	//   ....[29]....
        /*0238*/ 	.word	0x00009780


	//   ....[30]....
        /*023c*/ 	.word	0x000098c0


	//   ....[31]....
        /*0240*/ 	.word	0x00009900


	//   ....[32]....
        /*0244*/ 	.word	0x00009940


	//   ....[33]....
        /*0248*/ 	.word	0x00009a10


	//   ....[34]....
        /*024c*/ 	.word	0x0000a8b0


	//   ....[35]....
        /*0250*/ 	.word	0x0000a8c0


	//   ....[36]....
        /*0254*/ 	.word	0x0000a8d0


	//   ....[37]....
        /*0258*/ 	.word	0x0000a8e0


	//   ....[38]....
        /*025c*/ 	.word	0x0000aa10


	//   ....[39]....
        /*0260*/ 	.word	0x0000aa30


	//   ....[40]....
        /*0264*/ 	.word	0x0000aa50


	//   ....[41]....
        /*0268*/ 	.word	0x0000aa60


	//   ....[42]....
        /*026c*/ 	.word	0x0000ab50


	//   ....[43]....
        /*0270*/ 	.word	0x0000ab70


	//   ....[44]....
        /*0274*/ 	.word	0x0000ab80


	//   ....[45]....
        /*0278*/ 	.word	0x0000ab90


	//   ....[46]....
        /*027c*/ 	.word	0x0000ac80


	//   ....[47]....
        /*0280*/ 	.word	0x0000aca0


	//   ....[48]....
        /*0284*/ 	.word	0x0000acb0


	//   ....[49]....
        /*0288*/ 	.word	0x0000acc0


	//   ....[50]....
        /*028c*/ 	.word	0x0000adb0


	//   ....[51]....
        /*0290*/ 	.word	0x0000add0


	//   ....[52]....
        /*0294*/ 	.word	0x0000ade0


	//   ....[53]....
        /*0298*/ 	.word	0x0000adf0


	//   ....[54]....
        /*029c*/ 	.word	0x0000aed0


	//   ....[55]....
        /*02a0*/ 	.word	0x0000af00


	//   ....[56]....
        /*02a4*/ 	.word	0x0000af10


	//   ....[57]....
        /*02a8*/ 	.word	0x0000af90


	//   ....[58]....
        /*02ac*/ 	.word	0x0000afb0


	//   ....[59]....
        /*02b0*/ 	.word	0x0000afc0


	//   ....[60]....
        /*02b4*/ 	.word	0x0000afe0


	//   ....[61]....
        /*02b8*/ 	.word	0x0000aff0


	//   ....[62]....
        /*02bc*/ 	.word	0x0000b010


	//   ....[63]....
        /*02c0*/ 	.word	0x0000b020


	//   ....[64]....
        /*02c4*/ 	.word	0x0000e0e0


	//   ....[65]....
        /*02c8*/ 	.word	0x0000e120


	//   ....[66]....
        /*02cc*/ 	.word	0x0000e160


	//   ....[67]....
        /*02d0*/ 	.word	0x0000e1a0


	//   ....[68]....
        /*02d4*/ 	.word	0x0000e260


	//   ....[69]....
        /*02d8*/ 	.word	0x0000e290


	//   ....[70]....
        /*02dc*/ 	.word	0x0000e2c0


	//   ....[71]....
        /*02e0*/ 	.word	0x0000e2f0


	//   ....[72]....
        /*02e4*/ 	.word	0x0000e390


	//   ....[73]....
        /*02e8*/ 	.word	0x0000e3c0


	//   ....[74]....
        /*02ec*/ 	.word	0x0000e3f0


	//   ....[75]....
        /*02f0*/ 	.word	0x0000e420


	//   ....[76]....
        /*02f4*/ 	.word	0x0000e4c0


	//   ....[77]....
        /*02f8*/ 	.word	0x0000e510


	//   ....[78]....
        /*02fc*/ 	.word	0x0000e540


	//   ....[79]....
        /*0300*/ 	.word	0x0000e570


	//   ....[80]....
        /*0304*/ 	.word	0x0000e5f0


	//   ....[81]....
        /*0308*/ 	.word	0x0000e640


	//   ....[82]....
        /*030c*/ 	.word	0x0000e670


	//   ....[83]....
        /*0310*/ 	.word	0x0000e6a0


	//   ....[84]....
        /*0314*/ 	.word	0x0000efe0


	//   ....[85]....
        /*0318*/ 	.word	0x0000f600


	//   ....[86]....
        /*031c*/ 	.word	0x000100b0


	//   ....[87]....
        /*0320*/ 	.word	0x00010730


	//   ....[88]....
        /*0324*/ 	.word	0x00010780


	//   ....[89]....
        /*0328*/ 	.word	0x000107b0


	//   ....[90]....
        /*032c*/ 	.word	0x000107d0


	//   ....[91]....
        /*0330*/ 	.word	0x000107f0


	//   ....[92]....
        /*0334*/ 	.word	0x000108c0


	//   ....[93]....
        /*0338*/ 	.word	0x00010910


	//   ....[94]....
        /*033c*/ 	.word	0x00010930


	//   ....[95]....
        /*0340*/ 	.word	0x00010950


	//   ....[96]....
        /*0344*/ 	.word	0x00010970


	//----- nvinfo : EIATTR_EXIT_INSTR_OFFSETS
	.align		4
.L_2665:
        /*0348*/ 	.byte	0x04, 0x1c
        /*034a*/ 	.short	(.L_2667 - .L_2666)


	//   ....[0]....
.L_2666:
        /*034c*/ 	.word	0x00010a50


	//   ....[1]....
        /*0350*/ 	.word	0x00010cf0


	//----- nvinfo : EIATTR_MAX_THREADS
	.align		4
.L_2667:
        /*0354*/ 	.byte	0x04, 0x05
        /*0356*/ 	.short	(.L_2669 - .L_2668)
.L_2668:
        /*0358*/ 	.word	0x00000020
        /*035c*/ 	.word	0x00000001
        /*0360*/ 	.word	0x00000001


	//----- nvinfo : EIATTR_CRS_STACK_SIZE
	.align		4
.L_2669:
        /*0364*/ 	.byte	0x04, 0x1e
        /*0366*/ 	.short	(.L_2671 - .L_2670)
.L_2670:
        /*0368*/ 	.word	0x00000000
.L_2671:


//--------------------- .nv.info._Z25selective_scan_bwd_kernelI32Selective_Scan_bwd_kernel_traitsILi32ELi16ELb0ELb1ELb1ELb0ELb0EfN3c107complexIfEEEEv12SSMParamsBwd --------------------------
	.section	.nv.info._Z25selective_scan_bwd_kernelI32Selective_Scan_bwd_kernel_traitsILi32ELi16ELb0ELb1ELb1ELb0ELb0EfN3c107complexIfEEEEv12SSMParamsBwd,"",@"SHT_CUDA_INFO"
	.sectionflags	@""
	.align	4


	//----- nvinfo : EIATTR_CUDA_API_VERSION
	.align		4
        /*0000*/ 	.byte	0x04, 0x37
        /*0002*/ 	.short	(.L_2673 - .L_2672)
.L_2672:
        /*0004*/ 	.word	0x00000082


	//----- nvinfo : EIATTR_SW2861232_WAR
	.align		4
.L_2673:
        /*0008*/ 	.byte	0x01, 0x35
	.zero		2


	//----- nvinfo : EIATTR_PARAM_CBANK
	.align		4
        /*000c*/ 	.byte	0x04, 0x0a
        /*000e*/ 	.short	(.L_2675 - .L_2674)
	.align		4
.L_2674:
        /*0010*/ 	.word	index@(.nv.constant0._Z25selective_scan_bwd_kernelI32Selective_Scan_bwd_kernel_traitsILi32ELi16ELb0ELb1ELb1ELb0ELb0EfN3c107complexIfEEEEv12SSMParamsBwd)
        /*0014*/ 	.short	0x0160
        /*0016*/ 	.short	0x01f0


	//----- nvinfo : EIATTR_CBANK_PARAM_SIZE
	.align		4
.L_2675:
        /*0018*/ 	.byte	0x03, 0x19
        /*001a*/ 	.short	0x01f0


	//----- nvinfo : EIATTR_KPARAM_INFO
	.align		4
        /*001c*/ 	.byte	0x04, 0x17
        /*001e*/ 	.short	(.L_2677 - .L_2676)
.L_2676:
        /*0020*/ 	.word	0x00000000
        /*0024*/ 	.short	0x0000
        /*0026*/ 	.short	0x0000
        /*0028*/ 	.byte	0x00, 0xf0, 0xc1, 0x07


	//----- nvinfo : EIATTR_MAXREG_COUNT
	.align		4
.L_2677:
        /*002c*/ 	.byte	0x03, 0x1b
        /*002e*/ 	.short	0x00ff


	//----- nvinfo : EIATTR_NUM_BARRIERS
	.align		4
        /*0030*/ 	.byte	0x02, 0x4c
        /*0032*/ 	.byte	0x01
	.zero		1


	//----- nvinfo : EIATTR_ANNOTATIONS
	.align		4
        /*0034*/ 	.byte	0x04, 0x55
        /*0036*/ 	.short	(.L_2679 - .L_2678)


	//   ....[0]....
.L_2678:
        /* <DEDUP_REMOVED lines=11> */


	//----- nvinfo : EIATTR_MERCURY_ISA_VERSION
	.align		4
.L_2679:
        /*00d8*/ 	.byte	0x03, 0x5f
        /*00da*/ 	.short	0x0000


	//----- nvinfo : EIATTR_COOP_GROUP_MASK_REGIDS
	.align		4
        /*00dc*/ 	.byte	0x04, 0x29
        /*00de*/ 	.short	(.L_2681 - .L_2680)


	//   ....[0]....
.L_2680:
        /*00e0*/ 	.word	0xffffffff


	//   ....[1]....
        /*00e4*/ 	.word	0xffffffff


	//   ....[2]....
        /*00e8*/ 	.word	0xffffffff


	//   ....[3]....
        /*00ec*/ 	.word	0xffffffff


	//   ....[4]....
        /*00f0*/ 	.word	0xffffffff


	//   ....[5]....
        /*00f4*/ 	.word	0xffffffff


	//   ....[6]....
        /*00f8*/ 	.word	0xffffffff


	//   ....[7]....
        /*00fc*/ 	.word	0xffffffff


	//   ....[8]....
        /*0100*/ 	.word	0xffffffff


	//   ....[9]....
        /*0104*/ 	.word	0xffffffff


	//   ....[10]....
        /*0108*/ 	.word	0xffffffff


	//   ....[11]....
        /*010c*/ 	.word	0xffffffff


	//   ....[12]....
        /*0110*/ 	.word	0xffffffff


	//   ....[13]....
        /*0114*/ 	.word	0xffffffff


	//   ....[14]....
        /*0118*/ 	.word	0xffffffff


	//   ....[15]....
        /*011c*/ 	.word	0xffffffff


	//   ....[16]....
        /*0120*/ 	.word	0xffffffff


	//   ....[17]....
        /*0124*/ 	.word	0xffffffff


	//   ....[18]....
        /*0128*/ 	.word	0xffffffff


	//   ....[19]....
        /*012c*/ 	.word	0xffffffff


	//   ....[20]....
        /*0130*/ 	.word	0xffffffff


	//   ....[21]....
        /*0134*/ 	.word	0xffffffff


	//   ....[22]....
        /*0138*/ 	.word	0xffffffff


	//   ....[23]....
        /*013c*/ 	.word	0xffffffff


	//   ....[24]....
        /*0140*/ 	.word	0xffffffff


	//   ....[25]....
        /*0144*/ 	.word	0xffffffff


	//   ....[26]....
        /*0148*/ 	.word	0xffffffff


	//   ....[27]....
        /*014c*/ 	.word	0xffffffff


	//   ....[28]....
        /*0150*/ 	.word	0xffffffff


	//   ....[29]....
        /*0154*/ 	.word	0xffffffff


	//   ....[30]....
        /*0158*/ 	.word	0xffffffff


	//   ....[31]....
        /*015c*/ 	.word	0xffffffff


	//   ....[32]....
        /*0160*/ 	.word	0xffffffff


	//   ....[33]....
        /*0164*/ 	.word	0xffffffff


	//   ....[34]....
        /*0168*/ 	.word	0xffffffff


	//   ....[35]....
        /*016c*/ 	.word	0xffffffff


	//   ....[36]....
        /*0170*/ 	.word	0xffffffff


	//   ....[37]....
        /*0174*/ 	.word	0xffffffff


	//   ....[38]....
        /*0178*/ 	.word	0xffffffff


	//   ....[39]....
        /*017c*/ 	.word	0xffffffff


	//   ....[40]....
        /*0180*/ 	.word	0xffffffff


	//   ....[41]....
        /*0184*/ 	.word	0xffffffff


	//   ....[42]....
        /*0188*/ 	.word	0xffffffff


	//   ....[43]....
        /*018c*/ 	.word	0xffffffff


	//   ....[44]....
        /*0190*/ 	.word	0xffffffff


	//   ....[45]....
        /*0194*/ 	.word	0xffffffff


	//   ....[46]....
        /*0198*/ 	.word	0xffffffff


	//   ....[47]....
        /*019c*/ 	.word	0xffffffff


	//   ....[48]....
        /*01a0*/ 	.word	0xffffffff


	//   ....[49]....
        /*01a4*/ 	.word	0xffffffff


	//   ....[50]....
        /*01a8*/ 	.word	0xffffffff


	//   ....[51]....
        /*01ac*/ 	.word	0xffffffff


	//   ....[52]....
        /*01b0*/ 	.word	0xffffffff


	//   ....[53]....
        /*01b4*/ 	.word	0xffffffff


	//   ....[54]....
        /*01b8*/ 	.word	0xffffffff


	//   ....[55]....
        /*01bc*/ 	.word	0xffffffff


	//   ....[56]....
        /*01c0*/ 	.word	0xffffffff


	//   ....[57]....
        /*01c4*/ 	.word	0xffffffff


	//   ....[58]....
        /*01c8*/ 	.word	0xffffffff


	//   ....[59]....
        /*01cc*/ 	.word	0xffffffff


	//   ....[60]....
        /*01d0*/ 	.word	0xffffffff


	//   ....[61]....
        /*01d4*/ 	.word	0xffffffff


	//   ....[62]....
        /*01d8*/ 	.word	0xffffffff


	//   ....[63]....
        /*01dc*/ 	.word	0xffffffff


	//   ....[64]....
        /*01e0*/ 	.word	0xffffffff


	//   ....[65]....
        /*01e4*/ 	.word	0xffffffff


	//   ....[66]....
        /*01e8*/ 	.word	0xffffffff


	//   ....[67]....
        /*01ec*/ 	.word	0xffffffff


	//   ....[68]....
        /*01f0*/ 	.word	0xffffffff


	//   ....[69]....
        /*01f4*/ 	.word	0xffffffff


	//   ....[70]....
        /*01f8*/ 	.word	0xffffffff


	//   ....[71]....
        /*01fc*/ 	.word	0xffffffff


	//   ....[72]....
        /*0200*/ 	.word	0xffffffff


	//   ....[73]....
        /*0204*/ 	.word	0xffffffff


	//   ....[74]....
        /*0208*/ 	.word	0xffffffff


	//   ....[75]....
        /*020c*/ 	.word	0xffffffff


	//   ....[76]....
        /*0210*/ 	.word	0xffffffff


	//   ....[77]....
        /*0214*/ 	.word	0xffffffff


	//   ....[78]....
        /*0218*/ 	.word	0xffffffff


	//   ....[79]....
        /*021c*/ 	.word	0xffffffff


	//   ....[80]....
        /*0220*/ 	.word	0xffffffff


	//   ....[81]....
        /*0224*/ 	.word	0xffffffff


	//   ....[82]....
        /*0228*/ 	.word	0xffffffff


	//----- nvinfo : EIATTR_COOP_GROUP_INSTR_OFFSETS
	.align		4
.L_2681:
        /*022c*/ 	.byte	0x04, 0x28
        /*022e*/ 	.short	(.L_2683 - .L_2682)


	//   ....[0]....
.L_2682:
        /*0230*/ 	.word	0x00001450


	//   ....[1]....
        /*0234*/ 	.word	0x00001950


	//   ....[2]....
        /*0238*/ 	.word	0x00001e90


	//   ....[3]....
        /*023c*/ 	.word	0x000032f0


	//   ....[4]....
        /*0240*/ 	.word	0x000044a0


	//   ....[5]....
        /*0244*/ 	.word	0x00005710


	//   ....[6]....
        /*0248*/ 	.word	0x00005750


	//   ....[7]....
        /*024c*/ 	.word	0x00005790


	//   ....[8]....
        /*0250*/ 	.word	0x000057c0


	//   ....[9]....
        /*0254*/ 	.word	0x00005870


	//   ....[10]....
        /*0258*/ 	.word	0x000058a0


	//   ....[11]....
        /*025c*/ 	.word	0x000058e0


	//   ....[12]....
        /*0260*/ 	.word	0x000059d0


	//   ....[13]....
        /*0264*/ 	.word	0x00005ac0


	//   ....[14]....
        /*0268*/ 	.word	0x00005af0


	//   ....[15]....
        /*026c*/ 	.word	0x00005b30


	//   ....[16]....
        /*0270*/ 	.word	0x00005bb0


	//   ....[17]....
        /*0274*/ 	.word	0x00005bf0


	//   ....[18]....
        /*0278*/ 	.word	0x00005c00


	//   ....[19]....
        /*027c*/ 	.word	0x00005ca0


	//   ....[20]....
        /*0280*/ 	.word	0x00005cd0


	//   ....[21]....
        /*0284*/ 	.word	0x00005cf0


	//   ....[22]....
        /*0288*/ 	.word	0x00005d30


	//   ....[23]....
        /*028c*/ 	.word	0x00005d80


	//   ....[24]....
        /*0290*/ 	.word	0x00005de0


	//   ....[25]....
        /*0294*/ 	.word	0x00005df0


	//   ....[26]....
        /*0298*/ 	.word	0x00005e00


	//   ....[27]....
        /*029c*/ 	.word	0x00005e80


	//   ....[28]....
        /*02a0*/ 	.word	0x00005eb0


	//   ....[29]....
        /*02a4*/ 	.word	0x00005ee0


	//   ....[30]....
        /*02a8*/ 	.word	0x00005ef0


	//   ....[31]....
        /*02ac*/ 	.word	0x00006e50


	//   ....[32]....
        /*02b0*/ 	.word	0x00006f00


	//   ....[33]....
        /*02b4*/ 	.word	0x00006f10


	//   ....[34]....
        /*02b8*/ 	.word	0x00006f20


	//   ....[35]....
        /*02bc*/ 	.word	0x00007050


	//   ....[36]....
        /*02c0*/ 	.word	0x00007070


	//   ....[37]....
        /*02c4*/ 	.word	0x00007090


	//   ....[38]....
        /*02c8*/ 	.word	0x000070a0


	//   ....[39]....
        /*02cc*/ 	.word	0x00007190


	//   ....[40]....
        /*02d0*/ 	.word	0x000071b0


	//   ....[41]....
        /*02d4*/ 	.word	0x000071c0


	//   ....[42]....
        /*02d8*/ 	.word	0x000071d0


	//   ....[43]....
        /*02dc*/ 	.word	0x000072c0


	//   ....[44]....
        /*02e0*/ 	.word	0x000072e0


	//   ....[45]....
        /*02e4*/ 	.word	0x000072f0


	//   ....[46]....
        /*02e8*/ 	.word	0x00007300


	//   ....[47]....
        /*02ec*/ 	.word	0x000073f0


	//   ....[48]....
        /*02f0*/ 	.word	0x00007410


	//   ....[49]....
        /*02f4*/ 	.word	0x00007420


	//   ....[50]....
        /*02f8*/ 	.word	0x00007430


	//   ....[51]....
        /*02fc*/ 	.word	0x00007510


	//   ....[52]....
        /*0300*/ 	.word	0x00007540


	//   ....[53]....
        /*0304*/ 	.word	0x00007550


	//   ....[54]....
        /*0308*/ 	.word	0x00007560


	//   ....[55]....
        /*030c*/ 	.word	0x00007570


	//   ....[56]....
        /*0310*/ 	.word	0x00007580


	//   ....[57]....
        /*0314*/ 	.word	0x000075a0


	//   ....[58]....
        /*0318*/ 	.word	0x00007610


	//   ....[59]....
        /*031c*/ 	.word	0x00007640


	//   ....[60]....
        /*0320*/ 	.word	0x00007660


	//   ....[61]....
        /*0324*/ 	.word	0x0000b310


	//   ....[62]....
        /*0328*/ 	.word	0x0000b350


	//   ....[63]....
        /*032c*/ 	.word	0x0000b450


	//   ....[64]....
        /*0330*/ 	.word	0x0000b480


	//   ....[65]....
        /*0334*/ 	.word	0x0000b560


	//   ....[66]....
        /*0338*/ 	.word	0x0000b590


	//   ....[67]....
        /*033c*/ 	.word	0x0000b670


	//   ....[68]....
        /*0340*/ 	.word	0x0000b6a0


	//   ....[69]....
        /*0344*/ 	.word	0x0000b710


	//   ....[70]....
        /*0348*/ 	.word	0x0000b740


	//   ....[71]....
        /*034c*/ 	.word	0x0000bb30


	//   ....[72]....
        /*0350*/ 	.word	0x0000c290


	//   ....[73]....
        /*0354*/ 	.word	0x0000ca50


	//   ....[74]....
        /*0358*/ 	.word	0x0000ca70


	//   ....[75]....
        /*035c*/ 	.word	0x0000ca90


	//   ....[76]....
        /*0360*/ 	.word	0x0000cab0


	//   ....[77]....
        /*0364*/ 	.word	0x0000cad0


	//   ....[78]....
        /*0368*/ 	.word	0x0000cbe0


	//   ....[79]....
        /*036c*/ 	.word	0x0000cc00


	//   ....[80]....
        /*0370*/ 	.word	0x0000cc20


	//   ....[81]....
        /*0374*/ 	.word	0x0000cc40


	//   ....[82]....
        /*0378*/ 	.word	0x0000cc60


	//----- nvinfo : EIATTR_EXIT_INSTR_OFFSETS
	.align		4
.L_2683:
        /*037c*/ 	.byte	0x04, 0x1c
        /*037e*/ 	.short	(.L_2685 - .L_2684)


	//   ....[0]....
.L_2684:
        /*0380*/ 	.word	0x0000cd40


	//   ....[1]....
        /*0384*/ 	.word	0x0000cec0


	//----- nvinfo : EIATTR_MAX_THREADS
	.align		4
.L_2685:
        /*0388*/ 	.byte	0x04, 0x05
        /*038a*/ 	.short	(.L_2687 - .L_2686)
.L_2686:
        /*038c*/ 	.word	0x00000020
        /*0390*/ 	.word	0x00000001
        /*0394*/ 	.word	0x00000001


	//----- nvinfo : EIATTR_CRS_STACK_SIZE
	.align		4
.L_2687:
        /*0398*/ 	.byte	0x04, 0x1e
        /*039a*/ 	.short	(.L_2689 - .L_2688)
.L_2688:
        /*039c*/ 	.word	0x00000000
.L_2689:


//--------------------- .nv.info._Z25selective_scan_bwd_kernelI32Selective_Scan_bwd_kernel_traitsILi32ELi16ELb0ELb1ELb1ELb0ELb1EfN3c107complexIfEEEEv12SSMParamsBwd --------------------------
	.section	.nv.info._Z25selective_scan_bwd_kernelI32Selective_Scan_bwd_kernel_traitsILi32ELi16ELb0ELb1ELb1ELb0ELb1EfN3c107complexIfEEEEv12SSMParamsBwd,"",@"SHT_CUDA_INFO"
	.sectionflags	@""
	.align	4


	//----- nvinfo : EIATTR_CUDA_API_VERSION
	.align		4
        /*0000*/ 	.byte	0x04, 0x37
        /*0002*/ 	.short	(.L_2691 - .L_2690)
.L_2690:
        /*0004*/ 	.word	0x00000082


	//----- nvinfo : EIATTR_SW2861232_WAR
	.align		4
.L_2691:
        /*0008*/ 	.byte	0x01, 0x35
	.zero		2


	//----- nvinfo : EIATTR_PARAM_CBANK
	.align		4
        /*000c*/ 	.byte	0x04, 0x0a
        /*000e*/ 	.short	(.L_2693 - .L_2692)
	.align		4
.L_2692:
        /*0010*/ 	.word	index@(.nv.constant0._Z25selective_scan_bwd_kernelI32Selective_Scan_bwd_kernel_traitsILi32ELi16ELb0ELb1ELb1ELb0ELb1EfN3c107complexIfEEEEv12SSMParamsBwd)
        /*0014*/ 	.short	0x0160
        /*0016*/ 	.short	0x01f0


	//----- nvinfo : EIATTR_CBANK_PARAM_SIZE
	.align		4
.L_2693:
        /*0018*/ 	.byte	0x03, 0x19
        /*001a*/ 	.short	0x01f0


	//----- nvinfo : EIATTR_KPARAM_INFO
	.align		4
        /*001c*/ 	.byte	0x04, 0x17
        /*001e*/ 	.short	(.L_2695 - .L_2694)
.L_2694:
        /*0020*/ 	.word	0x00000000
        /*0024*/ 	.short	0x0000
        /*0026*/ 	.short	0x0000
        /*0028*/ 	.byte	0x00, 0xf0, 0xc1, 0x07


	//----- nvinfo : EIATTR_MAXREG_COUNT
	.align		4
.L_2695:
        /*002c*/ 	.byte	0x03, 0x1b
        /*002e*/ 	.short	0x00ff


	//----- nvinfo : EIATTR_NUM_BARRIERS
	.align		4
        /*0030*/ 	.byte	0x02, 0x4c
        /*0032*/ 	.byte	0x01
	.zero		1


	//----- nvinfo : EIATTR_ANNOTATIONS
	.align		4
        /*0034*/ 	.byte	0x04, 0x55
        /*0036*/ 	.short	(.L_2697 - .L_2696)


	//   ....[0]....
.L_2696:
        /* <DEDUP_REMOVED lines=12> */


	//----- nvinfo : EIATTR_MERCURY_ISA_VERSION
	.align		4
.L_2697:
        /*00e8*/ 	.byte	0x03, 0x5f
        /*00ea*/ 	.short	0x0000


	//----- nvinfo : EIATTR_COOP_GROUP_MASK_REGIDS
	.align		4
        /*00ec*/ 	.byte	0x04, 0x29
        /*00ee*/ 	.short	(.L_2699 - .L_2698)


	//   ....[0]....
.L_2698:
        /*00f0*/ 	.word	0xffffffff


	//   ....[1]....
        /*00f4*/ 	.word	0xffffffff


	//   ....[2]....
        /*00f8*/ 	.word	0xffffffff


	//   ....[3]....
        /*00fc*/ 	.word	0xffffffff


	//   ....[4]....
        /*0100*/ 	.word	0xffffffff


	//   ....[5]....
        /*0104*/ 	.word	0xffffffff


	//   ....[6]....
        /*0108*/ 	.word	0xffffffff


	//   ....[7]....
        /*010c*/ 	.word	0xffffffff


	//   ....[8]....
        /*0110*/ 	.word	0xffffffff


	//   ....[9]....
        /*0114*/ 	.word	0xffffffff


	//   ....[10]....
        /*0118*/ 	.word	0xffffffff


	//   ....[11]....
        /*011c*/ 	.word	0xffffffff


	//   ....[12]....
        /*0120*/ 	.word	0xffffffff


	//   ....[13]....
        /*0124*/ 	.word	0xffffffff


	//   ....[14]....
        /*0128*/ 	.word	0xffffffff


	//   ....[15]....
        /*012c*/ 	.word	0xffffffff


	//   ....[16]....
        /*0130*/ 	.word	0xffffffff


	//   ....[17]....
        /*0134*/ 	.word	0xffffffff


	//   ....[18]....
        /*0138*/ 	.word	0xffffffff


	//   ....[19]....
        /*013c*/ 	.word	0xffffffff


	//   ....[20]....
        /*0140*/ 	.word	0xffffffff


	//   ....[21]....
        /*0144*/ 	.word	0xffffffff


	//   ....[22]....
        /*0148*/ 	.word	0xffffffff


	//   ....[23]....
        /*014c*/ 	.word	0xffffffff


	//   ....[24]....
        /*0150*/ 	.word	0xffffffff


	//   ....[25]....
        /*0154*/ 	.word	0xffffffff


	//   ....[26]....
        /*0158*/ 	.word	0xffffffff


	//   ....[27]....
        /*015c*/ 	.word	0xffffffff


	//   ....[28]....
        /*0160*/ 	.word	0xffffffff


	//   ....[29]....
        /*0164*/ 	.word	0xffffffff


	//   ....[30]....
        /*0168*/ 	.word	0xffffffff


	//   ....[31]....
        /*016c*/ 	.word	0xffffffff


	//   ....[32]....
        /*0170*/ 	.word	0xffffffff


	//   ....[33]....
        /*0174*/ 	.word	0xffffffff


	//   ....[34]....
        /*0178*/ 	.word	0xffffffff


	//   ....[35]....
        /*017c*/ 	.word	0xffffffff


	//   ....[36]....
        /*0180*/ 	.word	0xffffffff


	//   ....[37]....
        /*0184*/ 	.word	0xffffffff


	//   ....[38]....
        /*0188*/ 	.word	0xffffffff


	//   ....[39]....
        /*018c*/ 	.word	0xffffffff


	//   ....[40]....
        /*0190*/ 	.word	0xffffffff


	//   ....[41]....
        /*0194*/ 	.word	0xffffffff


	//   ....[42]....
        /*0198*/ 	.word	0xffffffff


	//   ....[43]....
        /*019c*/ 	.word	0xffffffff


	//   ....[44]....
        /*01a0*/ 	.word	0xffffffff


	//   ....[45]....
        /*01a4*/ 	.word	0xffffffff


	//   ....[46]....
        /*01a8*/ 	.word	0xffffffff


	//   ....[47]....
        /*01ac*/ 	.word	0xffffffff


	//   ....[48]....
        /*01b0*/ 	.word	0xffffffff


	//   ....[49]....
        /*01b4*/ 	.word	0xffffffff


	//   ....[50]....
        /*01b8*/ 	.word	0xffffffff


	//   ....[51]....
        /*01bc*/ 	.word	0xffffffff


	//   ....[52]....
        /*01c0*/ 	.word	0xffffffff


	//   ....[53]....
        /*01c4*/ 	.word	0xffffffff


	//   ....[54]....
        /*01c8*/ 	.word	0xffffffff


	//   ....[55]....
        /*01cc*/ 	.word	0xffffffff


	//   ....[56]....
        /*01d0*/ 	.word	0xffffffff


	//   ....[57]....
        /*01d4*/ 	.word	0xffffffff


	//   ....[58]....
        /*01d8*/ 	.word	0xffffffff


	//   ....[59]....
        /*01dc*/ 	.word	0xffffffff


	//   ....[60]....
        /*01e0*/ 	.word	0xffffffff


	//   ....[61]....
        /*01e4*/ 	.word	0xffffffff


	//   ....[62]....
        /*01e8*/ 	.word	0xffffffff


	//   ....[63]....
        /*01ec*/ 	.word	0xffffffff


	//   ....[64]....
        /*01f0*/ 	.word	0xffffffff


	//   ....[65]....
        /*01f4*/ 	.word	0xffffffff


	//   ....[66]....
        /*01f8*/ 	.word	0xffffffff


	//   ....[67]....
        /*01fc*/ 	.word	0xffffffff


	//   ....[68]....
        /*0200*/ 	.word	0xffffffff


	//   ....[69]....
        /*0204*/ 	.word	0xffffffff


	//   ....[70]....
        /*0208*/ 	.word	0xffffffff


	//   ....[71]....
        /*020c*/ 	.word	0xffffffff


	//   ....[72]....
        /*0210*/ 	.word	0xffffffff


	//   ....[73]....
        /*0214*/ 	.word	0xffffffff


	//   ....[74]....
        /*0218*/ 	.word	0xffffffff


	//   ....[75]....
        /*021c*/ 	.word	0xffffffff


	//   ....[76]....
        /*0220*/ 	.word	0xffffffff


	//   ....[77]....
        /*0224*/ 	.word	0xffffffff


	//   ....[78]....
        /*0228*/ 	.word	0xffffffff


	//   ....[79]....
        /*022c*/ 	.word	0xffffffff


	//   ....[80]....
        /*0230*/ 	.word	0xffffffff


	//   ....[81]....
        /*0234*/ 	.word	0xffffffff


	//   ....[82]....
        /*0238*/ 	.word	0xffffffff


	//   ....[83]....
        /*023c*/ 	.word	0xffffffff


	//   ....[84]....
        /*0240*/ 	.word	0xffffffff


	//   ....[85]....
        /*0244*/ 	.word	0xffffffff


	//   ....[86]....
        /*0248*/ 	.word	0xffffffff


	//----- nvinfo : EIATTR_COOP_GROUP_INSTR_OFFSETS
	.align		4
.L_2699:
        /*024c*/ 	.byte	0x04, 0x28
        /*024e*/ 	.short	(.L_2701 - .L_2700)


	//   ....[0]....
.L_2700:
        /*0250*/ 	.word	0x00001470


	//   ....[1]....
        /*0254*/ 	.word	0x00001950


	//   ....[2]....
        /*0258*/ 	.word	0x000022a0


	//   ....[3]....
        /*025c*/ 	.word	0x000026b0


	//   ....[4]....
        /*0260*/ 	.word	0x00002d60


	//   ....[5]....
        /*0264*/ 	.word	0x000035d0


	//   ....[6]....
        /*0268*/ 	.word	0x00003fe0


	//   ....[7]....
        /*026c*/ 	.word	0x000059f0


	//   ....[8]....
        /*0270*/ 	.word	0x00007850


	//   ....[9]....
        /*0274*/ 	.word	0x00007bd0


	//   ....[10]....
        /*0278*/ 	.word	0x00007c00


	//   ....[11]....
        /*027c*/ 	.word	0x00007cc0


	//   ....[12]....
        /*0280*/ 	.word	0x00007cf0


	//   ....[13]....
        /*0284*/ 	.word	0x00007d10


	//   ....[14]....
        /*0288*/ 	.word	0x00007d70


	//   ....[15]....
        /*028c*/ 	.word	0x00007dc0


	//   ....[16]....
        /*0290*/ 	.word	0x00007df0


	//   ....[17]....
        /*0294*/ 	.word	0x00007e10


	//   ....[18]....
        /*0298*/ 	.word	0x00007e50


	//   ....[19]....
        /*029c*/ 	.word	0x00007e90


	//   ....[20]....
        /*02a0*/ 	.word	0x00007ea0


	//   ....[21]....
        /*02a4*/ 	.word	0x00007f40


	//   ....[22]....
        /*02a8*/ 	.word	0x00007f70


	//   ....[23]....
        /*02ac*/ 	.word	0x00007f90


	//   ....[24]....
        /*02b0*/ 	.word	0x00007fd0


	//   ....[25]....
        /*02b4*/ 	.word	0x00008020


	//   ....[26]....
        /*02b8*/ 	.word	0x00008080


	//   ....[27]....
        /*02bc*/ 	.word	0x00008090


	//   ....[28]....
        /*02c0*/ 	.word	0x000080a0


	//   ....[29]....
        /*02c4*/ 	.word	0x00008230


	//   ....[30]....
        /*02c8*/ 	.word	0x00008260


	//   ....[31]....
        /*02cc*/ 	.word	0x00008290


	//   ....[32]....
        /*02d0*/ 	.word	0x000082c0


	//   ....[33]....
        /*02d4*/ 	.word	0x00008450


	//   ....[34]....
        /*02d8*/ 	.word	0x00008460


	//   ....[35]....
        /*02dc*/ 	.word	0x000093f0


	//   ....[36]....
        /*02e0*/ 	.word	0x00009470


	//   ....[37]....
        /*02e4*/ 	.word	0x00009480


	//   ....[38]....
        /*02e8*/ 	.word	0x00009490


	//   ....[39]....
        /*02ec*/ 	.word	0x000095c0


	//   ....[40]....
        /*02f0*/ 	.word	0x000095e0


	//   ....[41]....
        /*02f4*/ 	.word	0x00009600


	//   ....[42]....
        /*02f8*/ 	.word	0x00009610


	//   ....[43]....
        /*02fc*/ 	.word	0x00009700


	//   ....[44]....
        /*0300*/ 	.word	0x00009730


	//   ....[45]....
        /*0304*/ 	.word	0x00009740


	//   ....[46]....
        /*0308*/ 	.word	0x00009750


	//   ....[47]....
        /*030c*/ 	.word	0x00009840


	//   ....[48]....
        /*0310*/ 	.word	0x00009870


	//   ....[49]....
        /*0314*/ 	.word	0x00009880


	//   ....[50]....
        /*0318*/ 	.word	0x00009890


	//   ....[51]....
        /*031c*/ 	.word	0x00009980


	//   ....[52]....
        /*0320*/ 	.word	0x000099b0


	//   ....[53]....
        /*0324*/ 	.word	0x000099c0


	//   ....[54]....
        /*0328*/ 	.word	0x000099d0


	//   ....[55]....
        /*032c*/ 	.word	0x00009ab0


	//   ....[56]....
        /*0330*/ 	.word	0x00009ae0


	//   ....[57]....
        /*0334*/ 	.word	0x00009af0


	//   ....[58]....
        /*0338*/ 	.word	0x00009b70


	//   ....[59]....
        /*033c*/ 	.word	0x00009ba0


	//   ....[60]....
        /*0340*/ 	.word	0x00009bb0


	//   ....[61]....
        /*0344*/ 	.word	0x00009bc0


	//   ....[62]....
        /*0348*/ 	.word	0x00009bd0


	//   ....[63]....
        /*034c*/ 	.word	0x00009bf0


	//   ....[64]....
        /*0350*/ 	.word	0x00009c00


	//   ....[65]....
        /*0354*/ 	.word	0x0000d8d0


	//   ....[66]....
        /*0358*/ 	.word	0x0000d910


	//   ....[67]....
        /*035c*/ 	.word	0x0000da10


	//   ....[68]....
        /*0360*/ 	.word	0x0000da40


	//   ....[69]....
        /*0364*/ 	.word	0x0000db20


	//   ....[70]....
        /*0368*/ 	.word	0x0000db50


	//   ....[71]....
        /*036c*/ 	.word	0x0000dc30


	//   ....[72]....
        /*0370*/ 	.word	0x0000dc60


	//   ....[73]....
        /*0374*/ 	.word	0x0000dcf0


	//   ....[74]....
        /*0378*/ 	.word	0x0000dd10


	//   ....[75]....
        /*037c*/ 	.word	0x0000e080


	//   ....[76]....
        /*0380*/ 	.word	0x0000e7b0


	//   ....[77]....
        /*0384*/ 	.word	0x0000efc0


	//   ....[78]....
        /*0388*/ 	.word	0x0000efe0


	//   ....[79]....
        /*038c*/ 	.word	0x0000f000


	//   ....[80]....
        /*0390*/ 	.word	0x0000f020


	//   ....[81]....
        /*0394*/ 	.word	0x0000f040


	//   ....[82]....
        /*0398*/ 	.word	0x0000f150


	//   ....[83]....
        /*039c*/ 	.word	0x0000f170


	//   ....[84]....
        /*03a0*/ 	.word	0x0000f190


	//   ....[85]....
        /*03a4*/ 	.word	0x0000f1b0


	//   ....[86]....
        /*03a8*/ 	.word	0x0000f1d0


	//----- nvinfo : EIATTR_EXIT_INSTR_OFFSETS
	.align		4
.L_2701:
        /*03ac*/ 	.byte	0x04, 0x1c
        /*03ae*/ 	.short	(.L_2703 - .L_2702)


	//   ....[0]....
.L_2702:
        /*03b0*/ 	.word	0x0000f2b0


	//   ....[1]....
        /*03b4*/ 	.word	0x0000f430


	//----- nvinfo : EIATTR_MAX_THREADS
	.align		4
.L_2703:
        /*03b8*/ 	.byte	0x04, 0x05
        /*03ba*/ 	.short	(.L_2705 - .L_2704)
.L_2704:
        /*03bc*/ 	.word	0x00000020
        /*03c0*/ 	.word	0x00000001
        /*03c4*/ 	.word	0x00000001


	//----- nvinfo : EIATTR_CRS_STACK_SIZE
	.align		4
.L_2705:
        /*03c8*/ 	.byte	0x04, 0x1e
        /*03ca*/ 	.short	(.L_2707 - .L_2706)
.L_2706:
        /*03cc*/ 	.word	0x00000000
.L_2707:


//--------------------- .nv.info._Z25selective_scan_bwd_kernelI32Selective_Scan_bwd_kernel_traitsILi32ELi16ELb0ELb1ELb1ELb1ELb0EfN3c107complexIfEEEEv12SSMParamsBwd --------------------------
	.section	.nv.info._Z25selective_scan_bwd_kernelI32Selective_Scan_bwd_kernel_traitsILi32ELi16ELb0ELb1ELb1ELb1ELb0EfN3c107complexIfEEEEv12SSMParamsBwd,"",@"SHT_CUDA_INFO"
	.sectionflags	@""
	.align	4


	//----- nvinfo : EIATTR_CUDA_API_VERSION
	.align		4
        /*0000*/ 	.byte	0x04, 0x37
        /*0002*/ 	.short	(.L_2709 - .L_2708)
.L_2708:
        /*0004*/ 	.word	0x00000082


	//----- nvinfo : EIATTR_SW2861232_WAR
	.align		4
.L_2709:
        /*0008*/ 	.byte	0x01, 0x35
	.zero		2


	//----- nvinfo : EIATTR_PARAM_CBANK
	.align		4
        /*000c*/ 	.byte	0x04, 0x0a
        /*000e*/ 	.short	(.L_2711 - .L_2710)
	.align		4
.L_2710:
        /*0010*/ 	.word	index@(.nv.constant0._Z25selective_scan_bwd_kernelI32Selective_Scan_bwd_kernel_traitsILi32ELi16ELb0ELb1ELb1ELb1ELb0EfN3c107complexIfEEEEv12SSMParamsBwd)
        /*0014*/ 	.short	0x0160
        /*0016*/ 	.short	0x01f0


	//----- nvinfo : EIATTR_CBANK_PARAM_SIZE
	.align		4
.L_2711:
        /*0018*/ 	.byte	0x03, 0x19
        /*001a*/ 	.short	0x01f0


	//----- nvinfo : EIATTR_KPARAM_INFO
	.align		4
        /*001c*/ 	.byte	0x04, 0x17
        /*001e*/ 	.short	(.L_2713 - .L_2712)
.L_2712:
        /*0020*/ 	.word	0x00000000
        /*0024*/ 	.short	0x0000
        /*0026*/ 	.short	0x0000
        /*0028*/ 	.byte	0x00, 0xf0, 0xc1, 0x07


	//----- nvinfo : EIATTR_MAXREG_COUNT
	.align		4
.L_2713:
        /*002c*/ 	.byte	0x03, 0x1b
        /*002e*/ 	.short	0x00ff


	//----- nvinfo : EIATTR_NUM_BARRIERS
	.align		4
        /*0030*/ 	.byte	0x02, 0x4c
        /*0032*/ 	.byte	0x01
	.zero		1


	//----- nvinfo : EIATTR_MERCURY_ISA_VERSION
	.align		4
        /*0034*/ 	.byte	0x03, 0x5f
        /*0036*/ 	.short	0x0000


	//----- nvinfo : EIATTR_COOP_GROUP_MASK_REGIDS
	.align		4
        /*0038*/ 	.byte	0x04, 0x29
        /*003a*/ 	.short	(.L_2715 - .L_2714)


	//   ....[0]....
.L_2714:
        /*003c*/ 	.word	0xffffffff


	//   ....[1]....
        /*0040*/ 	.word	0xffffffff


	//   ....[2]....
        /*0044*/ 	.word	0xffffffff


	//   ....[3]....
        /*0048*/ 	.word	0xffffffff


	//   ....[4]....
        /*004c*/ 	.word	0xffffffff


	//   ....[5]....
        /*0050*/ 	.word	0xffffffff


	//   ....[6]....
        /*0054*/ 	.word	0xffffffff


	//   ....[7]....
        /*0058*/ 	.word	0xffffffff


	//   ....[8]....
        /*005c*/ 	.word	0xffffffff


	//   ....[9]....
        /*0060*/ 	.word	0xffffffff


	//   ....[10]....
        /*0064*/ 	.word	0xffffffff


	//   ....[11]....
        /*0068*/ 	.word	0xffffffff


	//   ....[12]....
        /*006c*/ 	.word	0xffffffff


	//   ....[13]....
        /*0070*/ 	.word	0xffffffff


	//   ....[14]....
        /*0074*/ 	.word	0xffffffff


	//   ....[15]....
        /*0078*/ 	.word	0xffffffff


	//   ....[16]....
        /*007c*/ 	.word	0xffffffff


	//   ....[17]....
        /*0080*/ 	.word	0xffffffff


	//   ....[18]....
        /*0084*/ 	.word	0xffffffff


	//   ....[19]....
        /*0088*/ 	.word	0xffffffff


	//   ....[20]....
        /*008c*/ 	.word	0xffffffff


	//   ....[21]....
        /*0090*/ 	.word	0xffffffff


	//   ....[22]....
        /*0094*/ 	.word	0xffffffff


	//   ....[23]....
        /*0098*/ 	.word	0xffffffff


	//   ....[24]....
        /*009c*/ 	.word	0xffffffff


	//   ....[25]....
        /*00a0*/ 	.word	0xffffffff


	//   ....[26]....
        /*00a4*/ 	.word	0xffffffff


	//   ....[27]....
        /*00a8*/ 	.word	0xffffffff


	//   ....[28]....
        /*00ac*/ 	.word	0xffffffff


	//   ....[29]....
        /*00b0*/ 	.word	0xffffffff


	//   ....[30]....
        /*00b4*/ 	.word	0xffffffff


	//   ....[31]....
        /*00b8*/ 	.word	0xffffffff


	//   ....[32]....
        /*00bc*/ 	.word	0xffffffff


	//   ....[33]....
        /*00c0*/ 	.word	0xffffffff


	//   ....[34]....
        /*00c4*/ 	.word	0xffffffff


	//   ....[35]....
        /*00c8*/ 	.word	0xffffffff


	//   ....[36]....
        /*00cc*/ 	.word	0xffffffff


	//   ....[37]....
        /*00d0*/ 	.word	0xffffffff


	//   ....[38]....
        /*00d4*/ 	.word	0xffffffff


	//   ....[39]....
        /*00d8*/ 	.word	0xffffffff


	//   ....[40]....
        /*00dc*/ 	.word	0xffffffff


	//   ....[41]....
        /*00e0*/ 	.word	0xffffffff


	//   ....[42]....
        /*00e4*/ 	.word	0xffffffff


	//   ....[43]....
        /*00e8*/ 	.word	0xffffffff


	//   ....[44]....
        /*00ec*/ 	.word	0xffffffff


	//   ....[45]....
        /*00f0*/ 	.word	0xffffffff


	//   ....[46]....
        /*00f4*/ 	.word	0xffffffff


	//   ....[47]....
        /*00f8*/ 	.word	0xffffffff


	//   ....[48]....
        /*00fc*/ 	.word	0xffffffff


	//   ....[49]....
        /*0100*/ 	.word	0xffffffff


	//   ....[50]....
        /*0104*/ 	.word	0xffffffff


	//   ....[51]....
        /*0108*/ 	.word	0xffffffff


	//   ....[52]....
        /*010c*/ 	.word	0xffffffff


	//   ....[53]....
        /*0110*/ 	.word	0xffffffff


	//   ....[54]....
        /*0114*/ 	.word	0xffffffff


	//   ....[55]....
        /*0118*/ 	.word	0xffffffff


	//   ....[56]....
        /*011c*/ 	.word	0xffffffff


	//   ....[57]....
        /*0120*/ 	.word	0xffffffff


	//   ....[58]....
        /*0124*/ 	.word	0xffffffff


	//   ....[59]....
        /*0128*/ 	.word	0xffffffff


	//   ....[60]....
        /*012c*/ 	.word	0xffffffff


	//   ....[61]....
        /*0130*/ 	.word	0xffffffff


	//   ....[62]....
        /*0134*/ 	.word	0xffffffff


	//   ....[63]....
        /*0138*/ 	.word	0xffffffff


	//   ....[64]....
        /*013c*/ 	.word	0xffffffff


	//   ....[65]....
        /*0140*/ 	.word	0xffffffff


	//   ....[66]....
        /*0144*/ 	.word	0xffffffff


	//   ....[67]....
        /*0148*/ 	.word	0xffffffff


	//   ....[68]....
        /*014c*/ 	.word	0xffffffff


	//   ....[69]....
        /*0150*/ 	.word	0xffffffff


	//   ....[70]....
        /*0154*/ 	.word	0xffffffff


	//   ....[71]....
        /*0158*/ 	.word	0xffffffff


	//   ....[72]....
        /*015c*/ 	.word	0xffffffff


	//   ....[73]....
        /*0160*/ 	.word	0xffffffff


	//   ....[74]....
        /*0164*/ 	.word	0xffffffff


	//   ....[75]....
        /*0168*/ 	.word	0xffffffff


	//   ....[76]....
        /*016c*/ 	.word	0xffffffff


	//   ....[77]....
        /*0170*/ 	.word	0xffffffff


	//   ....[78]....
        /*0174*/ 	.word	0xffffffff


	//   ....[79]....
        /*0178*/ 	.word	0xffffffff


	//   ....[80]....
        /*017c*/ 	.word	0xffffffff


	//   ....[81]....
        /*0180*/ 	.word	0xffffffff


	//   ....[82]....
        /*0184*/ 	.word	0xffffffff


	//   ....[83]....
        /*0188*/ 	.word	0xffffffff


	//----- nvinfo : EIATTR_COOP_GROUP_INSTR_OFFSETS
	.align		4
.L_2715:
        /*018c*/ 	.byte	0x04, 0x28
        /*018e*/ 	.short	(.L_2717 - .L_2716)


	//   ....[0]....
.L_2716:
        /*0190*/ 	.word	0x00001440


	//   ....[1]....
        /*0194*/ 	.word	0x00001910


	//   ....[2]....
        /*0198*/ 	.word	0x00001e80


	//   ....[3]....
        /*019c*/ 	.word	0x00005600


	//   ....[4]....
        /*01a0*/ 	.word	0x00006710


	//   ....[5]....
        /*01a4*/ 	.word	0x00007a10


	//   ....[6]....
        /*01a8*/ 	.word	0x00007a50


	//   ....[7]....
        /*01ac*/ 	.word	0x00007a90


	//   ....[8]....
        /*01b0*/ 	.word	0x00007ac0


	//   ....[9]....
        /*01b4*/ 	.word	0x00007af0


	//   ....[10]....
        /*01b8*/ 	.word	0x00007be0


	//   ....[11]....
        /*01bc*/ 	.word	0x00007c20


	//   ....[12]....
        /*01c0*/ 	.word	0x00007c50


	//   ....[13]....
        /*01c4*/ 	.word	0x00007c80


	//   ....[14]....
        /*01c8*/ 	.word	0x00007da0


	//   ....[15]....
        /*01cc*/ 	.word	0x00007dd0


	//   ....[16]....
        /*01d0*/ 	.word	0x00007de0


	//   ....[17]....
        /*01d4*/ 	.word	0x00007df0


	//   ....[18]....
        /*01d8*/ 	.word	0x00007e50


	//   ....[19]....
        /*01dc*/ 	.word	0x00007e80


	//   ....[20]....
        /*01e0*/ 	.word	0x00007ee0


	//   ....[21]....
        /*01e4*/ 	.word	0x00007ef0


	//   ....[22]....
        /*01e8*/ 	.word	0x00007f70


	//   ....[23]....
        /*01ec*/ 	.word	0x00007f90


	//   ....[24]....
        /*01f0*/ 	.word	0x00007fe0


	//   ....[25]....
        /*01f4*/ 	.word	0x00007ff0


	//   ....[26]....
        /*01f8*/ 	.word	0x00008060


	//   ....[27]....
        /*01fc*/ 	.word	0x000080a0


	//   ....[28]....
        /*0200*/ 	.word	0x000080d0


	//   ....[29]....
        /*0204*/ 	.word	0x000080e0


	//   ....[30]....
        /*0208*/ 	.word	0x000080f0


	//   ....[31]....
        /*020c*/ 	.word	0x00009140


	//   ....[32]....
        /*0210*/ 	.word	0x00009170


	//   ....[33]....
        /*0214*/ 	.word	0x000091b0


	//   ....[34]....
        /*0218*/ 	.word	0x000091e0


	//   ....[35]....
        /*021c*/ 	.word	0x00009310


	//   ....[36]....
        /*0220*/ 	.word	0x00009330


	//   ....[37]....
        /*0224*/ 	.word	0x00009350


	//   ....[38]....
        /*0228*/ 	.word	0x00009360


	//   ....[39]....
        /*022c*/ 	.word	0x00009450


	//   ....[40]....
        /*0230*/ 	.word	0x00009470


	//   ....[41]....
        /*0234*/ 	.word	0x00009480


	//   ....[42]....
        /*0238*/ 	.word	0x00009490


	//   ....[43]....
        /*023c*/ 	.word	0x00009580


	//   ....[44]....
        /*0240*/ 	.word	0x000095a0


	//   ....[45]....
        /*0244*/ 	.word	0x000095b0


	//   ....[46]....
        /*0248*/ 	.word	0x000095c0


	//   ....[47]....
        /*024c*/ 	.word	0x000096b0


	//   ....[48]....
        /*0250*/ 	.word	0x000096d0


	//   ....[49]....
        /*0254*/ 	.word	0x000096e0


	//   ....[50]....
        /*0258*/ 	.word	0x000096f0


	//   ....[51]....
        /*025c*/ 	.word	0x000097d0


	//   ....[52]....
        /*0260*/ 	.word	0x00009810


	//   ....[53]....
        /*0264*/ 	.word	0x00009820


	//   ....[54]....
        /*0268*/ 	.word	0x00009830


	//   ....[55]....
        /*026c*/ 	.word	0x00009840


	//   ....[56]....
        /*0270*/ 	.word	0x00009850


	//   ....[57]....
        /*0274*/ 	.word	0x000098c0


	//   ....[58]....
        /*0278*/ 	.word	0x000098f0


	//   ....[59]....
        /*027c*/ 	.word	0x00009900


	//   ....[60]....
        /*0280*/ 	.word	0x00009910


	//   ....[61]....
        /*0284*/ 	.word	0x0000d650


	//   ....[62]....
        /*0288*/ 	.word	0x0000d690


	//   ....[63]....
        /*028c*/ 	.word	0x0000d780


	//   ....[64]....
        /*0290*/ 	.word	0x0000d7b0


	//   ....[65]....
        /*0294*/ 	.word	0x0000d890


	//   ....[66]....
        /*0298*/ 	.word	0x0000d8c0


	//   ....[67]....
        /*029c*/ 	.word	0x0000d9a0


	//   ....[68]....
        /*02a0*/ 	.word	0x0000d9d0


	//   ....[69]....
        /*02a4*/ 	.word	0x0000da10


	//   ....[70]....
        /*02a8*/ 	.word	0x0000da30


	//   ....[71]....
        /*02ac*/ 	.word	0x0000e060


	//   ....[72]....
        /*02b0*/ 	.word	0x0000e690


	//   ....[73]....
        /*02b4*/ 	.word	0x0000f1d0


	//   ....[74]....
        /*02b8*/ 	.word	0x0000f820


	//   ....[75]....
        /*02bc*/ 	.word	0x0000f870


	//   ....[76]....
        /*02c0*/ 	.word	0x0000f8a0


	//   ....[77]....
        /*02c4*/ 	.word	0x0000f8c0


	//   ....[78]....
        /*02c8*/ 	.word	0x0000f8e0


	//   ....[79]....
        /*02cc*/ 	.word	0x0000f9b0


	//   ....[80]....
        /*02d0*/ 	.word	0x0000fa00


	//   ....[81]....
        /*02d4*/ 	.word	0x0000fa20


	//   ....[82]....
        /*02d8*/ 	.word	0x0000fa40


	//   ....[83]....
        /*02dc*/ 	.word	0x0000fa60


	//----- nvinfo : EIATTR_EXIT_INSTR_OFFSETS
	.align		4
.L_2717:
        /*02e0*/ 	.byte	0x04, 0x1c
        /*02e2*/ 	.short	(.L_2719 - .L_2718)


	//   ....[0]....
.L_2718:
        /*02e4*/ 	.word	0x0000fb40


	//   ....[1]....
        /*02e8*/ 	.word	0x0000fcc0


	//----- nvinfo : EIATTR_MAX_THREADS
	.align		4
.L_2719:
        /*02ec*/ 	.byte	0x04, 0x05
        /*02ee*/ 	.short	(.L_2721 - .L_2720)
.L_2720:
        /*02f0*/ 	.word	0x00000020
        /*02f4*/ 	.word	0x00000001
        /*02f8*/ 	.word	0x00000001


	//----- nvinfo : EIATTR_CRS_STACK_SIZE
	.align		4
.L_2721:
        /*02fc*/ 	.byte	0x04, 0x1e
        /*02fe*/ 	.short	(.L_2723 - .L_2722)
.L_2722:
        /*0300*/ 	.word	0x00000000
.L_2723:


//--------------------- .nv.info._Z25selective_scan_bwd_kernelI32Selective_Scan_bwd_kernel_traitsILi32ELi16ELb0ELb1ELb1ELb1ELb1EfN3c107complexIfEEEEv12SSMParamsBwd --------------------------
	.section	.nv.info._Z25selective_scan_bwd_kernelI32Selective_Scan_bwd_kernel_traitsILi32ELi16ELb0ELb1ELb1ELb1ELb1EfN3c107complexIfEEEEv12SSMParamsBwd,"",@"SHT_CUDA_INFO"
	.sectionflags	@""
	.align	4


	//----- nvinfo : EIATTR_CUDA_API_VERSION
	.align		4
        /*0000*/ 	.byte	0x04, 0x37
        /*0002*/ 	.short	(.L_2725 - .L_2724)
.L_2724:
        /*0004*/ 	.word	0x00000082


	//----- nvinfo : EIATTR_SW2861232_WAR
	.align		4
.L_2725:
        /*0008*/ 	.byte	0x01, 0x35
	.zero		2


	//----- nvinfo : EIATTR_PARAM_CBANK
	.align		4
        /*000c*/ 	.byte	0x04, 0x0a
        /*000e*/ 	.short	(.L_2727 - .L_2726)
	.align		4
.L_2726:
        /*0010*/ 	.word	index@(.nv.constant0._Z25selective_scan_bwd_kernelI32Selective_Scan_bwd_kernel_traitsILi32ELi16ELb0ELb1ELb1ELb1ELb1EfN3c107complexIfEEEEv12SSMParamsBwd)
        /*0014*/ 	.short	0x0160
        /*0016*/ 	.short	0x01f0


	//----- nvinfo : EIATTR_CBANK_PARAM_SIZE
	.align		4
.L_2727:
        /*0018*/ 	.byte	0x03, 0x19
        /*001a*/ 	.short	0x01f0


	//----- nvinfo : EIATTR_KPARAM_INFO
	.align		4
        /*001c*/ 	.byte	0x04, 0x17
        /*001e*/ 	.short	(.L_2729 - .L_2728)
.L_2728:
        /*0020*/ 	.word	0x00000000
        /*0024*/ 	.short	0x0000
        /*0026*/ 	.short	0x0000
        /*0028*/ 	.byte	0x00, 0xf0, 0xc1, 0x07


	//----- nvinfo : EIATTR_MAXREG_COUNT
	.align		4
.L_2729:
        /*002c*/ 	.byte	0x03, 0x1b
        /*002e*/ 	.short	0x00ff


	//----- nvinfo : EIATTR_NUM_BARRIERS
	.align		4
        /*0030*/ 	.byte	0x02, 0x4c
        /*0032*/ 	.byte	0x01
	.zero		1


	//----- nvinfo : EIATTR_MERCURY_ISA_VERSION
	.align		4
        /*0034*/ 	.byte	0x03, 0x5f
        /*0036*/ 	.short	0x0000


	//----- nvinfo : EIATTR_COOP_GROUP_MASK_REGIDS
	.align		4
        /*0038*/ 	.byte	0x04, 0x29
        /*003a*/ 	.short	(.L_2731 - .L_2730)


	//   ....[0]....
.L_2730:
        /*003c*/ 	.word	0xffffffff


	//   ....[1]....
        /*0040*/ 	.word	0xffffffff


	//   ....[2]....
        /*0044*/ 	.word	0xffffffff


	//   ....[3]....
        /*0048*/ 	.word	0xffffffff


	//   ....[4]....
        /*004c*/ 	.word	0xffffffff


	//   ....[5]....
        /*0050*/ 	.word	0xffffffff


	//   ....[6]....
        /*0054*/ 	.word	0xffffffff


	//   ....[7]....
        /*0058*/ 	.word	0xffffffff


	//   ....[8]....
        /*005c*/ 	.word	0xffffffff


	//   ....[9]....
        /*0060*/ 	.word	0xffffffff


	//   ....[10]....
        /*0064*/ 	.word	0xffffffff


	//   ....[11]....
        /*0068*/ 	.word	0xffffffff


	//   ....[12]....
        /*006c*/ 	.word	0xffffffff


	//   ....[13]....
        /*0070*/ 	.word	0xffffffff


	//   ....[14]....
        /*0074*/ 	.word	0xffffffff


	//   ....[15]....
        /*0078*/ 	.word	0xffffffff


	//   ....[16]....
        /*007c*/ 	.word	0xffffffff


	//   ....[17]....
        /*0080*/ 	.word	0xffffffff


	//   ....[18]....
        /*0084*/ 	.word	0xffffffff


	//   ....[19]....
        /*0088*/ 	.word	0xffffffff


	//   ....[20]....
        /*008c*/ 	.word	0xffffffff


	//   ....[21]....
        /*0090*/ 	.word	0xffffffff


	//   ....[22]....
        /*0094*/ 	.word	0xffffffff


	//   ....[23]....
        /*0098*/ 	.word	0xffffffff


	//   ....[24]....
        /*009c*/ 	.word	0xffffffff


	//   ....[25]....
        /*00a0*/ 	.word	0xffffffff


	//   ....[26]....
        /*00a4*/ 	.word	0xffffffff


	//   ....[27]....
        /*00a8*/ 	.word	0xffffffff


	//   ....[28]....
        /*00ac*/ 	.word	0xffffffff


	//   ....[29]....
        /*00b0*/ 	.word	0xffffffff


	//   ....[30]....
        /*00b4*/ 	.word	0xffffffff


	//   ....[31]....
        /*00b8*/ 	.word	0xffffffff


	//   ....[32]....
        /*00bc*/ 	.word	0xffffffff


	//   ....[33]....
        /*00c0*/ 	.word	0xffffffff


	//   ....[34]....
        /*00c4*/ 	.word	0xffffffff


	//   ....[35]....
        /*00c8*/ 	.word	0xffffffff


	//   ....[36]....
        /*00cc*/ 	.word	0xffffffff


	//   ....[37]....
        /*00d0*/ 	.word	0xffffffff


	//   ....[38]....
        /*00d4*/ 	.word	0xffffffff


	//   ....[39]....
        /*00d8*/ 	.word	0xffffffff


	//   ....[40]....
        /*00dc*/ 	.word	0xffffffff


	//   ....[41]....
        /*00e0*/ 	.word	0xffffffff


	//   ....[42]....
        /*00e4*/ 	.word	0xffffffff


	//   ....[43]....
        /*00e8*/ 	.word	0xffffffff


	//   ....[44]....
        /*00ec*/ 	.word	0xffffffff


	//   ....[45]....
        /*00f0*/ 	.word	0xffffffff


	//   ....[46]....
        /*00f4*/ 	.word	0xffffffff


	//   ....[47]....
        /*00f8*/ 	.word	0xffffffff


	//   ....[48]....
        /*00fc*/ 	.word	0xffffffff


	//   ....[49]....
        /*0100*/ 	.word	0xffffffff


	//   ....[50]....
        /*0104*/ 	.word	0xffffffff


	//   ....[51]....
        /*0108*/ 	.word	0xffffffff


	//   ....[52]....
        /*010c*/ 	.word	0xffffffff


	//   ....[53]....
        /*0110*/ 	.word	0xffffffff


	//   ....[54]....
        /*0114*/ 	.word	0xffffffff


	//   ....[55]....
        /*0118*/ 	.word	0xffffffff


	//   ....[56]....
        /*011c*/ 	.word	0xffffffff


	//   ....[57]....
        /*0120*/ 	.word	0xffffffff


	//   ....[58]....
        /*0124*/ 	.word	0xffffffff


	//   ....[59]....
        /*0128*/ 	.word	0xffffffff


	//   ....[60]....
        /*012c*/ 	.word	0xffffffff


	//   ....[61]....
        /*0130*/ 	.word	0xffffffff


	//   ....[62]....
        /*0134*/ 	.word	0xffffffff


	//   ....[63]....
        /*0138*/ 	.word	0xffffffff


	//   ....[64]....
        /*013c*/ 	.word	0xffffffff


	//   ....[65]....
        /*0140*/ 	.word	0xffffffff


	//   ....[66]....
        /*0144*/ 	.word	0xffffffff


	//   ....[67]....
        /*0148*/ 	.word	0xffffffff


	//   ....[68]....
        /*014c*/ 	.word	0xffffffff


	//   ....[69]....
        /*0150*/ 	.word	0xffffffff


	//   ....[70]....
        /*0154*/ 	.word	0xffffffff


	//   ....[71]....
        /*0158*/ 	.word	0xffffffff


	//   ....[72]....
        /*015c*/ 	.word	0xffffffff


	//   ....[73]....
        /*0160*/ 	.word	0xffffffff


	//   ....[74]....
        /*0164*/ 	.word	0xffffffff


	//   ....[75]....
        /*0168*/ 	.word	0xffffffff


	//   ....[76]....
        /*016c*/ 	.word	0xffffffff


	//   ....[77]....
        /*0170*/ 	.word	0xffffffff


	//   ....[78]....
        /*0174*/ 	.word	0xffffffff


	//   ....[79]....
        /*0178*/ 	.word	0xffffffff


	//   ....[80]....
        /*017c*/ 	.word	0xffffffff


	//   ....[81]....
        /*0180*/ 	.word	0xffffffff


	//   ....[82]....
        /*0184*/ 	.word	0xffffffff


	//   ....[83]....
        /*0188*/ 	.word	0xffffffff


	//   ....[84]....
        /*018c*/ 	.word	0xffffffff


	//   ....[85]....
        /*0190*/ 	.word	0xffffffff


	//   ....[86]....
        /*0194*/ 	.word	0xffffffff


	//   ....[87]....
        /*0198*/ 	.word	0xffffffff


	//----- nvinfo : EIATTR_COOP_GROUP_INSTR_OFFSETS
	.align		4
.L_2731:
        /*019c*/ 	.byte	0x04, 0x28
        /*019e*/ 	.short	(.L_2733 - .L_2732)


	//   ....[0]....
.L_2732:
        /*01a0*/ 	.word	0x00001420


	//   ....[1]....
        /*01a4*/ 	.word	0x000018b0


	//   ....[2]....
        /*01a8*/ 	.word	0x00001de0


	//   ....[3]....
        /*01ac*/ 	.word	0x000049e0


	//   ....[4]....
        /*01b0*/ 	.word	0x00005080


	//   ....[5]....
        /*01b4*/ 	.word	0x00005910


	//   ....[6]....
        /*01b8*/ 	.word	0x00006310


	//   ....[7]....
        /*01bc*/ 	.word	0x00007de0


	//   ....[8]....
        /*01c0*/ 	.word	0x00009a20


	//   ....[9]....
        /*01c4*/ 	.word	0x00009da0


	//   ....[10]....
        /*01c8*/ 	.word	0x00009dd0


	//   ....[11]....
        /*01cc*/ 	.word	0x00009e90


	//   ....[12]....
        /*01d0*/ 	.word	0x00009ec0


	//   ....[13]....
        /*01d4*/ 	.word	0x00009f00


	//   ....[14]....
        /*01d8*/ 	.word	0x00009f30


	//   ....[15]....
        /*01dc*/ 	.word	0x00009f60


	//   ....[16]....
        /*01e0*/ 	.word	0x00009fa0


	//   ....[17]....
        /*01e4*/ 	.word	0x00009fe0


	//   ....[18]....
        /*01e8*/ 	.word	0x0000a010


	//   ....[19]....
        /*01ec*/ 	.word	0x0000a070


	//   ....[20]....
        /*01f0*/ 	.word	0x0000a0a0


	//   ....[21]....
        /*01f4*/ 	.word	0x0000a0f0


	//   ....[22]....
        /*01f8*/ 	.word	0x0000a140


	//   ....[23]....
        /*01fc*/ 	.word	0x0000a160


	//   ....[24]....
        /*0200*/ 	.word	0x0000a180


	//   ....[25]....
        /*0204*/ 	.word	0x0000a1e0


	//   ....[26]....
        /*0208*/ 	.word	0x0000a220


	//   ....[27]....
        /*020c*/ 	.word	0x0000a260


	//   ....[28]....
        /*0210*/ 	.word	0x0000a270


	//   ....[29]....
        /*0214*/ 	.word	0x0000a400


	//   ....[30]....
        /*0218*/ 	.word	0x0000a430


	//   ....[31]....
        /*021c*/ 	.word	0x0000a460


	//   ....[32]....
        /*0220*/ 	.word	0x0000a490


	//   ....[33]....
        /*0224*/ 	.word	0x0000a500


	//   ....[34]....
        /*0228*/ 	.word	0x0000a510


	//   ....[35]....
        /*022c*/ 	.word	0x0000b5c0


	//   ....[36]....
        /*0230*/ 	.word	0x0000b5f0


	//   ....[37]....
        /*0234*/ 	.word	0x0000b630


	//   ....[38]....
        /*0238*/ 	.word	0x0000b660


	//   ....[39]....
        /*023c*/ 	.word	0x0000b790


	//   ....[40]....
        /*0240*/ 	.word	0x0000b7b0


	//   ....[41]....
        /*0244*/ 	.word	0x0000b7d0


	//   ....[42]....
        /*0248*/ 	.word	0x0000b7e0


	//   ....[43]....
        /*024c*/ 	.word	0x0000b8d0


	//   ....[44]....
        /*0250*/ 	.word	0x0000b8f0


	//   ....[45]....
        /*0254*/ 	.word	0x0000b900


	//   ....[46]....
        /*0258*/ 	.word	0x0000b910


	//   ....[47]....
        /*025c*/ 	.word	0x0000ba00


	//   ....[48]....
        /*0260*/ 	.word	0x0000ba20


	//   ....[49]....
        /*0264*/ 	.word	0x0000ba30


	//   ....[50]....
        /*0268*/ 	.word	0x0000ba40


	//   ....[51]....
        /*026c*/ 	.word	0x0000bb30


	//   ....[52]....
        /*0270*/ 	.word	0x0000bb50


	//   ....[53]....
        /*0274*/ 	.word	0x0000bb60


	//   ....[54]....
        /*0278*/ 	.word	0x0000bb70


	//   ....[55]....
        /*027c*/ 	.word	0x0000bc50


	//   ....[56]....
        /*0280*/ 	.word	0x0000bc90


	//   ....[57]....
        /*0284*/ 	.word	0x0000bca0


	//   ....[58]....
        /*0288*/ 	.word	0x0000bcb0


	//   ....[59]....
        /*028c*/ 	.word	0x0000bd40


	//   ....[60]....
        /*0290*/ 	.word	0x0000bd50


	//   ....[61]....
        /*0294*/ 	.word	0x0000bd70


	//   ....[62]....
        /*0298*/ 	.word	0x0000bd80


	//   ....[63]....
        /*029c*/ 	.word	0x0000bda0


	//   ....[64]....
        /*02a0*/ 	.word	0x0000bdc0


	//   ....[65]....
        /*02a4*/ 	.word	0x0000faf0


	//   ....[66]....
        /*02a8*/ 	.word	0x0000fb30


	//   ....[67]....
        /*02ac*/ 	.word	0x0000fc20


	//   ....[68]....
        /*02b0*/ 	.word	0x0000fc50


	//   ....[69]....
        /*02b4*/ 	.word	0x0000fd30


	//   ....[70]....
        /*02b8*/ 	.word	0x0000fd60


	//   ....[71]....
        /*02bc*/ 	.word	0x0000fe10


	//   ....[72]....
        /*02c0*/ 	.word	0x0000fe30


	//   ....[73]....
        /*02c4*/ 	.word	0x0000fe60


	//   ....[74]....
        /*02c8*/ 	.word	0x0000fe80


	//   ....[75]....
        /*02cc*/ 	.word	0x000104e0


	//   ....[76]....
        /*02d0*/ 	.word	0x00010b50


	//   ....[77]....
        /*02d4*/ 	.word	0x000115b0


	//   ....[78]....
        /*02d8*/ 	.word	0x00011c50


	//   ....[79]....
        /*02dc*/ 	.word	0x00011ca0


	//   ....[80]....
        /*02e0*/ 	.word	0x00011cd0


	//   ....[81]....
        /*02e4*/ 	.word	0x00011cf0


	//   ....[82]....
        /*02e8*/ 	.word	0x00011d10


	//   ....[83]....
        /*02ec*/ 	.word	0x00011de0


	//   ....[84]....
        /*02f0*/ 	.word	0x00011e30


	//   ....[85]....
        /*02f4*/ 	.word	0x00011e50


	//   ....[86]....
        /*02f8*/ 	.word	0x00011e70


	//   ....[87]....
        /*02fc*/ 	.word	0x00011e90


	//----- nvinfo : EIATTR_EXIT_INSTR_OFFSETS
	.align		4
.L_2733:
        /*0300*/ 	.byte	0x04, 0x1c
        /*0302*/ 	.short	(.L_2735 - .L_2734)


	//   ....[0]....
.L_2734:
        /*0304*/ 	.word	0x00011f70


	//   ....[1]....
        /*0308*/ 	.word	0x000120f0


	//----- nvinfo : EIATTR_MAX_THREADS
	.align		4
.L_2735:
        /*030c*/ 	.byte	0x04, 0x05
        /*030e*/ 	.short	(.L_2737 - .L_2736)
.L_2736:
        /*0310*/ 	.word	0x00000020
        /*0314*/ 	.word	0x00000001
        /*0318*/ 	.word	0x00000001


	//----- nvinfo : EIATTR_CRS_STACK_SIZE
	.align		4
.L_2737:
        /*031c*/ 	.byte	0x04, 0x1e
        /*031e*/ 	.short	(.L_2739 - .L_2738)
.L_2738:
        /*0320*/ 	.word	0x00000000
.L_2739:


//--------------------- .nv.info._Z25selective_scan_bwd_kernelI32Selective_Scan_bwd_kernel_traitsILi32ELi16ELb1ELb0ELb0ELb0ELb0EfN3c107complexIfEEEEv12SSMParamsBwd --------------------------
	.section	.nv.info._Z25selective_scan_bwd_kernelI32Selective_Scan_bwd_kernel_traitsILi32ELi16ELb1ELb0ELb0ELb0ELb0EfN3c107complexIfEEEEv12SSMParamsBwd,"",@"SHT_CUDA_INFO"
	.sectionflags	@""
	.align	4


	//----- nvinfo : EIATTR_CUDA_API_VERSION
	.align		4
        /*0000*/ 	.byte	0x04, 0x37
        /*0002*/ 	.short	(.L_2741 - .L_2740)
.L_2740:
        /*0004*/ 	.word	0x00000082


	//----- nvinfo : EIATTR_SW2861232_WAR
	.align		4
.L_2741:
        /*0008*/ 	.byte	0x01, 0x35
	.zero		2


	//----- nvinfo : EIATTR_PARAM_CBANK
	.align		4
        /*000c*/ 	.byte	0x04, 0x0a
        /*000e*/ 	.short	(.L_2743 - .L_2742)
	.align		4
.L_2742:
        /*0010*/ 	.word	index@(.nv.constant0._Z25selective_scan_bwd_kernelI32Selective_Scan_bwd_kernel_traitsILi32ELi16ELb1ELb0ELb0ELb0ELb0EfN3c107complexIfEEEEv12SSMParamsBwd)
        /*0014*/ 	.short	0x0160
        /*0016*/ 	.short	0x01f0


	//----- nvinfo : EIATTR_CBANK_PARAM_SIZE
	.align		4
.L_2743:
        /*0018*/ 	.byte	0x03, 0x19
        /*001a*/ 	.short	0x01f0


	//----- nvinfo : EIATTR_KPARAM_INFO
	.align		4
        /*001c*/ 	.byte	0x04, 0x17
        /*001e*/ 	.short	(.L_2745 - .L_2744)
.L_2744:
        /*0020*/ 	.word	0x00000000
        /*0024*/ 	.short	0x0000
        /*0026*/ 	.short	0x0000
        /*0028*/ 	.byte	0x00, 0xf0, 0xc1, 0x07


	//----- nvinfo : EIATTR_MAXREG_COUNT
	.align		4
.L_2745:
        /*002c*/ 	.byte	0x03, 0x1b
        /*002e*/ 	.short	0x00ff


	//----- nvinfo : EIATTR_NUM_BARRIERS
	.align		4
        /*0030*/ 	.byte	0x02, 0x4c
        /*0032*/ 	.byte	0x01
	.zero		1


	//----- nvinfo : EIATTR_MERCURY_ISA_VERSION
	.align		4
        /*0034*/ 	.byte	0x03, 0x5f
        /*0036*/ 	.short	0x0000


	//----- nvinfo : EIATTR_COOP_GROUP_MASK_REGIDS
	.align		4
        /*0038*/ 	.byte	0x04, 0x29
        /*003a*/ 	.short	(.L_2747 - .L_2746)


	//   ....[0]....
.L_2746:
        /*003c*/ 	.word	0xffffffff


	//   ....[1]....
        /*0040*/ 	.word	0xffffffff


	//   ....[2]....
        /*0044*/ 	.word	0xffffffff


	//   ....[3]....
        /*0048*/ 	.word	0xffffffff


	//   ....[4]....
        /*004c*/ 	.word	0xffffffff


	//   ....[5]....
        /*0050*/ 	.word	0xffffffff


	//   ....[6]....
        /*0054*/ 	.word	0xffffffff


	//   ....[7]....
        /*0058*/ 	.word	0xffffffff


	//   ....[8]....
        /*005c*/ 	.word	0xffffffff


	//   ....[9]....
        /*0060*/ 	.word	0xffffffff


	//   ....[10]....
        /*0064*/ 	.word	0xffffffff


	//   ....[11]....
        /*0068*/ 	.word	0xffffffff


	//   ....[12]....
        /*006c*/ 	.word	0xffffffff


	//   ....[13]....
        /*0070*/ 	.word	0xffffffff


	//   ....[14]....
        /*0074*/ 	.word	0xffffffff


	//   ....[15]....
        /*0078*/ 	.word	0xffffffff


	//   ....[16]....
        /*007c*/ 	.word	0xffffffff


	//   ....[17]....
        /*0080*/ 	.word	0xffffffff


	//   ....[18]....
        /*0084*/ 	.word	0xffffffff


	//   ....[19]....
        /*0088*/ 	.word	0xffffffff


	//   ....[20]....
        /*008c*/ 	.word	0xffffffff


	//   ....[21]....
        /*0090*/ 	.word	0xffffffff


	//   ....[22]....
        /*0094*/ 	.word	0xffffffff


	//   ....[23]....
        /*0098*/ 	.word	0xffffffff


	//   ....[24]....
        /*009c*/ 	.word	0xffffffff


	//   ....[25]....
        /*00a0*/ 	.word	0xffffffff


	//   ....[26]....
        /*00a4*/ 	.word	0xffffffff


	//   ....[27]....
        /*00a8*/ 	.word	0xffffffff


	//   ....[28]....
        /*00ac*/ 	.word	0xffffffff


	//   ....[29]....
        /*00b0*/ 	.word	0xffffffff


	//   ....[30]....
        /*00b4*/ 	.word	0xffffffff


	//   ....[31]....
        /*00b8*/ 	.word	0xffffffff


	//   ....[32]....
        /*00bc*/ 	.word	0xffffffff


	//   ....[33]....
        /*00c0*/ 	.word	0xffffffff


	//   ....[34]....
        /*00c4*/ 	.word	0xffffffff


	//   ....[35]....
        /*00c8*/ 	.word	0xffffffff


	//   ....[36]....
        /*00cc*/ 	.word	0xffffffff


	//   ....[37]....
        /*00d0*/ 	.word	0xffffffff


	//   ....[38]....
        /*00d4*/ 	.word	0xffffffff


	//   ....[39]....
        /*00d8*/ 	.word	0xffffffff


	//   ....[40]....
        /*00dc*/ 	.word	0xffffffff


	//   ....[41]....
        /*00e0*/ 	.word	0xffffffff


	//   ....[42]....
        /*00e4*/ 	.word	0xffffffff


	//   ....[43]....
        /*00e8*/ 	.word	0xffffffff


	//   ....[44]....
        /*00ec*/ 	.word	0xffffffff


	//   ....[45]....
        /*00f0*/ 	.word	0xffffffff


	//   ....[46]....
        /*00f4*/ 	.word	0xffffffff


	//   ....[47]....
        /*00f8*/ 	.word	0xffffffff


	//   ....[48]....
        /*00fc*/ 	.word	0xffffffff


	//   ....[49]....
        /*0100*/ 	.word	0xffffffff


	//   ....[50]....
        /*0104*/ 	.word	0xffffffff


	//   ....[51]....
        /*0108*/ 	.word	0xffffffff


	//   ....[52]....
        /*010c*/ 	.word	0xffffffff


	//   ....[53]....
        /*0110*/ 	.word	0xffffffff


	//   ....[54]....
        /*0114*/ 	.word	0xffffffff


	//   ....[55]....
        /*0118*/ 	.word	0xffffffff


	//   ....[56]....
        /*011c*/ 	.word	0xffffffff


	//   ....[57]....
        /*0120*/ 	.word	0xffffffff


	//   ....[58]....
        /*0124*/ 	.word	0xffffffff


	//   ....[59]....
        /*0128*/ 	.word	0xffffffff


	//   ....[60]....
        /*012c*/ 	.word	0xffffffff


	//   ....[61]....
        /*0130*/ 	.word	0xffffffff


	//   ....[62]....
        /*0134*/ 	.word	0xffffffff


	//   ....[63]....
        /*0138*/ 	.word	0xffffffff


	//   ....[64]....
        /*013c*/ 	.word	0xffffffff


	//   ....[65]....
        /*0140*/ 	.word	0xffffffff


	//   ....[66]....
        /*0144*/ 	.word	0xffffffff


	//   ....[67]....
        /*0148*/ 	.word	0xffffffff


	//   ....[68]....
        /*014c*/ 	.word	0xffffffff


	//   ....[69]....
        /*0150*/ 	.word	0xffffffff


	//   ....[70]....
        /*0154*/ 	.word	0xffffffff


	//   ....[71]....
        /*0158*/ 	.word	0xffffffff


	//   ....[72]....
        /*015c*/ 	.word	0xffffffff


	//   ....[73]....
        /*0160*/ 	.word	0xffffffff


	//   ....[74]....
        /*0164*/ 	.word	0xffffffff


	//   ....[75]....
        /*0168*/ 	.word	0xffffffff


	//   ....[76]....
        /*016c*/ 	.word	0xffffffff


	//   ....[77]....
        /*0170*/ 	.word	0xffffffff


	//   ....[78]....
        /*0174*/ 	.word	0xffffffff


	//   ....[79]....
        /*0178*/ 	.word	0xffffffff


	//   ....[80]....
        /*017c*/ 	.word	0xffffffff


	//   ....[81]....
        /*0180*/ 	.word	0xffffffff


	//   ....[82]....
        /*0184*/ 	.word	0xffffffff


	//   ....[83]....
        /*0188*/ 	.word	0xffffffff


	//   ....[84]....
        /*018c*/ 	.word	0xffffffff


	//   ....[85]....
        /*0190*/ 	.word	0xffffffff


	//   ....[86]....
        /*0194*/ 	.word	0xffffffff


	//   ....[87]....
        /*0198*/ 	.word	0xffffffff


	//   ....[88]....
        /*019c*/ 	.word	0xffffffff


	//   ....[89]....
        /*01a0*/ 	.word	0xffffffff


	//   ....[90]....
        /*01a4*/ 	.word	0xffffffff


	//----- nvinfo : EIATTR_COOP_GROUP_INSTR_OFFSETS
	.align		4
.L_2747:
        /*01a8*/ 	.byte	0x04, 0x28
        /*01aa*/ 	.short	(.L_2749 - .L_2748)


	//   ....[0]....
.L_2748:
        /*01ac*/ 	.word	0x00000850


	//   ....[1]....
        /*01b0*/ 	.word	0x00000960


	//   ....[2]....
        /*01b4*/ 	.word	0x00000ad0


	//   ....[3]....
        /*01b8*/ 	.word	0x00002b30


	//   ....[4]....
        /*01bc*/ 	.word	0x00002b70


	//   ....[5]....
        /*01c0*/ 	.word	0x00002bb0


	//   ....[6]....
        /*01c4*/ 	.word	0x00002bf0


	//   ....[7]....
        /*01c8*/ 	.word	0x00002c30


	//   ....[8]....
        /*01cc*/ 	.word	0x00002c60


	//   ....[9]....
        /*01d0*/ 	.word	0x00002e20


	//   ....[10]....
        /*01d4*/ 	.word	0x00002e50


	//   ....[11]....
        /*01d8*/ 	.word	0x00002e90


	//   ....[12]....
        /*01dc*/ 	.word	0x00002ec0


	//   ....[13]....
        /*01e0*/ 	.word	0x00003100


	//   ....[14]....
        /*01e4*/ 	.word	0x00003140


	//   ....[15]....
        /*01e8*/ 	.word	0x00003170


	//   ....[16]....
        /*01ec*/ 	.word	0x000031a0


	//   ....[17]....
        /*01f0*/ 	.word	0x00003360


	//   ....[18]....
        /*01f4*/ 	.word	0x00003390


	//   ....[19]....
        /*01f8*/ 	.word	0x000033d0


	//   ....[20]....
        /*01fc*/ 	.word	0x00003400


	//   ....[21]....
        /*0200*/ 	.word	0x00003650


	//   ....[22]....
        /*0204*/ 	.word	0x00003690


	//   ....[23]....
        /*0208*/ 	.word	0x000036c0


	//   ....[24]....
        /*020c*/ 	.word	0x000036f0


	//   ....[25]....
        /*0210*/ 	.word	0x000038e0


	//   ....[26]....
        /*0214*/ 	.word	0x00003910


	//   ....[27]....
        /*0218*/ 	.word	0x00003920


	//   ....[28]....
        /*021c*/ 	.word	0x00003930


	//   ....[29]....
        /*0220*/ 	.word	0x00003940


	//   ....[30]....
        /*0224*/ 	.word	0x00003950


	//   ....[31]....
        /*0228*/ 	.word	0x00003960


	//   ....[32]....
        /*022c*/ 	.word	0x00003970


	//   ....[33]....
        /*0230*/ 	.word	0x00003a50


	//   ....[34]....
        /*0234*/ 	.word	0x00003a70


	//   ....[35]....
        /*0238*/ 	.word	0x00003a80


	//   ....[36]....
        /*023c*/ 	.word	0x00003a90


	//   ....[37]....
        /*0240*/ 	.word	0x00003b70


	//   ....[38]....
        /*0244*/ 	.word	0x00003b90


	//   ....[39]....
        /*0248*/ 	.word	0x00003ba0


	//   ....[40]....
        /*024c*/ 	.word	0x00003bb0


	//   ....[41]....
        /*0250*/ 	.word	0x00003c90


	//   ....[42]....
        /*0254*/ 	.word	0x00003cb0


	//   ....[43]....
        /*0258*/ 	.word	0x00003cc0


	//   ....[44]....
        /*025c*/ 	.word	0x00003cd0


	//   ....[45]....
        /*0260*/ 	.word	0x00003db0


	//   ....[46]....
        /*0264*/ 	.word	0x00003dd0


	//   ....[47]....
        /*0268*/ 	.word	0x00003de0


	//   ....[48]....
        /*026c*/ 	.word	0x00003df0


	//   ....[49]....
        /*0270*/ 	.word	0x00003ed0


	//   ....[50]....
        /*0274*/ 	.word	0x00003f10


	//   ....[51]....
        /*0278*/ 	.word	0x00003f50


	//   ....[52]....
        /*027c*/ 	.word	0x00003f80


	//   ....[53]....
        /*0280*/ 	.word	0x00003fc0


	//   ....[54]....
        /*0284*/ 	.word	0x00003ff0


	//   ....[55]....
        /*0288*/ 	.word	0x00004020


	//   ....[56]....
        /*028c*/ 	.word	0x00004040


	//   ....[57]....
        /*0290*/ 	.word	0x00004a10


	//   ....[58]....
        /*0294*/ 	.word	0x00004a60


	//   ....[59]....
        /*0298*/ 	.word	0x00005830


	//   ....[60]....
        /*029c*/ 	.word	0x000058a0


	//   ....[61]....
        /*02a0*/ 	.word	0x000058e0


	//   ....[62]....
        /*02a4*/ 	.word	0x00005910


	//   ....[63]....
        /*02a8*/ 	.word	0x00005a50


	//   ....[64]....
        /*02ac*/ 	.word	0x00005a80


	//   ....[65]....
        /*02b0*/ 	.word	0x00005ac0


	//   ....[66]....
        /*02b4*/ 	.word	0x00005af0


	//   ....[67]....
        /*02b8*/ 	.word	0x00005be0


	//   ....[68]....
        /*02bc*/ 	.word	0x00005c10


	//   ....[69]....
        /*02c0*/ 	.word	0x00005c50


	//   ....[70]....
        /*02c4*/ 	.word	0x00005c80


	//   ....[71]....
        /*02c8*/ 	.word	0x00005d30


	//   ....[72]....
        /*02cc*/ 	.word	0x00005d60


	//   ....[73]....
        /*02d0*/ 	.word	0x00005da0


	//   ....[74]....
        /*02d4*/ 	.word	0x00005dd0


	//   ....[75]....
        /*02d8*/ 	.word	0x00006010


	//   ....[76]....
        /*02dc*/ 	.word	0x00006050


	//   ....[77]....
        /*02e0*/ 	.word	0x00006080


	//   ....[78]....
        /*02e4*/ 	.word	0x000060e0


	//   ....[79]....
        /*02e8*/ 	.word	0x000067d0


	//   ....[80]....
        /*02ec*/ 	.word	0x00006a70


	//   ....[81]....
        /*02f0*/ 	.word	0x00006c40


	//   ....[82]....
        /*02f4*/ 	.word	0x00006c90


	//   ....[83]....
        /*02f8*/ 	.word	0x00006cc0


	//   ....[84]....
        /*02fc*/ 	.word	0x00006ce0


	//   ....[85]....
        /*0300*/ 	.word	0x00006d00


	//   ....[86]....
        /*0304*/ 	.word	0x00006dd0


	//   ....[87]....
        /*0308*/ 	.word	0x00006e20


	//   ....[88]....
        /*030c*/ 	.word	0x00006e40


	//   ....[89]....
        /*0310*/ 	.word	0x00006e60


	//   ....[90]....
        /*0314*/ 	.word	0x00006e80


	//----- nvinfo : EIATTR_EXIT_INSTR_OFFSETS
	.align		4
.L_2749:
        /*0318*/ 	.byte	0x04, 0x1c
        /*031a*/ 	.short	(.L_2751 - .L_2750)


	//   ....[0]....
.L_2750:
        /*031c*/ 	.word	0x00006f60


	//   ....[1]....
        /*0320*/ 	.word	0x000075b0


	//----- nvinfo : EIATTR_MAX_THREADS
	.align		4
.L_2751:
        /*0324*/ 	.byte	0x04, 0x05
        /*0326*/ 	.short	(.L_2753 - .L_2752)
.L_2752:
        /*0328*/ 	.word	0x00000020
        /*032c*/ 	.word	0x00000001
        /*0330*/ 	.word	0x00000001


	//----- nvinfo : EIATTR_CRS_STACK_SIZE
	.align		4
.L_2753:
        /*0334*/ 	.byte	0x04, 0x1e
        /*0336*/ 	.short	(.L_2755 - .L_2754)
.L_2754:
        /*0338*/ 	.word	0x00000000
.L_2755:


//--------------------- .nv.info._Z25selective_scan_bwd_kernelI32Selective_Scan_bwd_kernel_traitsILi32ELi16ELb1ELb0ELb0ELb0ELb1EfN3c107complexIfEEEEv12SSMParamsBwd --------------------------
	.section	.nv.info._Z25selective_scan_bwd_kernelI32Selective_Scan_bwd_kernel_traitsILi32ELi16ELb1ELb0ELb0ELb0ELb1EfN3c107complexIfEEEEv12SSMParamsBwd,"",@"SHT_CUDA_INFO"
	.sectionflags	@""
	.align	4


	//----- nvinfo : EIATTR_CUDA_API_VERSION
	.align		4
        /*0000*/ 	.byte	0x04, 0x37
        /*0002*/ 	.short	(.L_2757 - .L_2756)
.L_2756:
        /*0004*/ 	.word	0x00000082


	//----- nvinfo : EIATTR_SW2861232_WAR
	.align		4
.L_2757:
        /*0008*/ 	.byte	0x01, 0x35
	.zero		2


	//----- nvinfo : EIATTR_PARAM_CBANK
	.align		4
        /*000c*/ 	.byte	0x04, 0x0a
        /*000e*/ 	.short	(.L_2759 - .L_2758)
	.align		4
.L_2758:
        /*0010*/ 	.word	index@(.nv.constant0._Z25selective_scan_bwd_kernelI32Selective_Scan_bwd_kernel_traitsILi32ELi16ELb1ELb0ELb0ELb0ELb1EfN3c107complexIfEEEEv12SSMParamsBwd)
        /*0014*/ 	.short	0x0160
        /*0016*/ 	.short	0x01f0


	//----- nvinfo : EIATTR_CBANK_PARAM_SIZE
	.align		4
.L_2759:
        /*0018*/ 	.byte	0x03, 0x19
        /*001a*/ 	.short	0x01f0


	//----- nvinfo : EIATTR_KPARAM_INFO
	.align		4
        /*001c*/ 	.byte	0x04, 0x17
        /*001e*/ 	.short	(.L_2761 - .L_2760)
.L_2760:
        /*0020*/ 	.word	0x00000000
        /*0024*/ 	.short	0x0000
        /*0026*/ 	.short	0x0000
        /*0028*/ 	.byte	0x00, 0xf0, 0xc1, 0x07


	//----- nvinfo : EIATTR_MAXREG_COUNT
	.align		4
.L_2761:
        /*002c*/ 	.byte	0x03, 0x1b
        /*002e*/ 	.short	0x00ff


	//----- nvinfo : EIATTR_NUM_BARRIERS
	.align		4
        /*0030*/ 	.byte	0x02, 0x4c
        /*0032*/ 	.byte	0x01
	.zero		1


	//----- nvinfo : EIATTR_MERCURY_ISA_VERSION
	.align		4
        /*0034*/ 	.byte	0x03, 0x5f
        /*0036*/ 	.short	0x0000


	//----- nvinfo : EIATTR_COOP_GROUP_MASK_REGIDS
	.align		4
        /*0038*/ 	.byte	0x04, 0x29
        /*003a*/ 	.short	(.L_2763 - .L_2762)


	//   ....[0]....
.L_2762:
        /*003c*/ 	.word	0xffffffff


	//   ....[1]....
        /*0040*/ 	.word	0xffffffff


	//   ....[2]....
        /*0044*/ 	.word	0xffffffff


	//   ....[3]....
        /*0048*/ 	.word	0xffffffff


	//   ....[4]....
        /*004c*/ 	.word	0xffffffff


	//   ....[5]....
        /*0050*/ 	.word	0xffffffff


	//   ....[6]....
        /*0054*/ 	.word	0xffffffff


	//   ....[7]....
        /*0058*/ 	.word	0xffffffff


	//   ....[8]....
        /*005c*/ 	.word	0xffffffff


	//   ....[9]....
        /*0060*/ 	.word	0xffffffff


	//   ....[10]....
        /*0064*/ 	.word	0xffffffff


	//   ....[11]....
        /*0068*/ 	.word	0xffffffff


	//   ....[12]....
        /*006c*/ 	.word	0xffffffff


	//   ....[13]....
        /*0070*/ 	.word	0xffffffff


	//   ....[14]....
        /*0074*/ 	.word	0xffffffff


	//   ....[15]....
        /*0078*/ 	.word	0xffffffff


	//   ....[16]....
        /*007c*/ 	.word	0xffffffff


	//   ....[17]....
        /*0080*/ 	.word	0xffffffff


	//   ....[18]....
        /*0084*/ 	.word	0xffffffff


	//   ....[19]....
        /*0088*/ 	.word	0xffffffff


	//   ....[20]....
        /*008c*/ 	.word	0xffffffff


	//   ....[21]....
        /*0090*/ 	.word	0xffffffff


	//   ....[22]....
        /*0094*/ 	.word	0xffffffff


	//   ....[23]....
        /*0098*/ 	.word	0xffffffff


	//   ....[24]....
        /*009c*/ 	.word	0xffffffff


	//   ....[25]....
        /*00a0*/ 	.word	0xffffffff


	//   ....[26]....
        /*00a4*/ 	.word	0xffffffff


	//   ....[27]....
        /*00a8*/ 	.word	0xffffffff


	//   ....[28]....
        /*00ac*/ 	.word	0xffffffff


	//   ....[29]....
        /*00b0*/ 	.word	0xffffffff


	//   ....[30]....
        /*00b4*/ 	.word	0xffffffff


	//   ....[31]....
        /*00b8*/ 	.word	0xffffffff


	//   ....[32]....
        /*00bc*/ 	.word	0xffffffff


	//   ....[33]....
        /*00c0*/ 	.word	0xffffffff


	//   ....[34]....
        /*00c4*/ 	.word	0xffffffff


	//   ....[35]....
        /*00c8*/ 	.word	0xffffffff


	//   ....[36]....
        /*00cc*/ 	.word	0xffffffff


	//   ....[37]....
        /*00d0*/ 	.word	0xffffffff


	//   ....[38]....
        /*00d4*/ 	.word	0xffffffff


	//   ....[39]....
        /*00d8*/ 	.word	0xffffffff


	//   ....[40]....
        /*00dc*/ 	.word	0xffffffff


	//   ....[41]....
        /*00e0*/ 	.word	0xffffffff


	//   ....[42]....
        /*00e4*/ 	.word	0xffffffff


	//   ....[43]....
        /*00e8*/ 	.word	0xffffffff


	//   ....[44]....
        /*00ec*/ 	.word	0xffffffff


	//   ....[45]....
        /*00f0*/ 	.word	0xffffffff


	//   ....[46]....
        /*00f4*/ 	.word	0xffffffff


	//   ....[47]....
        /*00f8*/ 	.word	0xffffffff


	//   ....[48]....
        /*00fc*/ 	.word	0xffffffff


	//   ....[49]....
        /*0100*/ 	.word	0xffffffff


	//   ....[50]....
        /*0104*/ 	.word	0xffffffff


	//   ....[51]....
        /*0108*/ 	.word	0xffffffff


	//   ....[52]....
        /*010c*/ 	.word	0xffffffff


	//   ....[53]....
        /*0110*/ 	.word	0xffffffff


	//   ....[54]....
        /*0114*/ 	.word	0xffffffff


	//   ....[55]....
        /*0118*/ 	.word	0xffffffff


	//   ....[56]....
        /*011c*/ 	.word	0xffffffff


	//   ....[57]....
        /*0120*/ 	.word	0xffffffff


	//   ....[58]....
        /*0124*/ 	.word	0xffffffff


	//   ....[59]....
        /*0128*/ 	.word	0xffffffff


	//   ....[60]....
        /*012c*/ 	.word	0xffffffff


	//   ....[61]....
        /*0130*/ 	.word	0xffffffff


	//   ....[62]....
        /*0134*/ 	.word	0xffffffff


	//   ....[63]....
        /*0138*/ 	.word	0xffffffff


	//   ....[64]....
        /*013c*/ 	.word	0xffffffff


	//   ....[65]....
        /*0140*/ 	.word	0xffffffff


	//   ....[66]....
        /*0144*/ 	.word	0xffffffff


	//   ....[67]....
        /*0148*/ 	.word	0xffffffff


	//   ....[68]....
        /*014c*/ 	.word	0xffffffff


	//   ....[69]....
        /*0150*/ 	.word	0xffffffff


	//   ....[70]....
        /*0154*/ 	.word	0xffffffff


	//   ....[71]....
        /*0158*/ 	.word	0xffffffff


	//   ....[72]....
        /*015c*/ 	.word	0xffffffff


	//   ....[73]....
        /*0160*/ 	.word	0xffffffff


	//   ....[74]....
        /*0164*/ 	.word	0xffffffff


	//   ....[75]....
        /*0168*/ 	.word	0xffffffff


	//   ....[76]....
        /*016c*/ 	.word	0xffffffff


	//   ....[77]....
        /*0170*/ 	.word	0xffffffff


	//   ....[78]....
        /*0174*/ 	.word	0xffffffff


	//   ....[79]....
        /*0178*/ 	.word	0xffffffff


	//   ....[80]....
        /*017c*/ 	.word	0xffffffff


	//   ....[81]....
        /*0180*/ 	.word	0xffffffff


	//   ....[82]....
        /*0184*/ 	.word	0xffffffff


	//   ....[83]....
        /*0188*/ 	.word	0xffffffff


	//   ....[84]....
        /*018c*/ 	.word	0xffffffff


	//   ....[85]....
        /*0190*/ 	.word	0xffffffff


	//   ....[86]....
        /*0194*/ 	.word	0xffffffff


	//   ....[87]....
        /*0198*/ 	.word	0xffffffff


	//   ....[88]....
        /*019c*/ 	.word	0xffffffff


	//   ....[89]....
        /*01a0*/ 	.word	0xffffffff


	//   ....[90]....
        /*01a4*/ 	.word	0xffffffff


	//   ....[91]....
        /*01a8*/ 	.word	0xffffffff


	//   ....[92]....
        /*01ac*/ 	.word	0xffffffff


	//   ....[93]....
        /*01b0*/ 	.word	0xffffffff


	//   ....[94]....
        /*01b4*/ 	.word	0xffffffff


	//----- nvinfo : EIATTR_COOP_GROUP_INSTR_OFFSETS
	.align		4
.L_2763:
        /*01b8*/ 	.byte	0x04, 0x28
        /*01ba*/ 	.short	(.L_2765 - .L_2764)


	//   ....[0]....
.L_2764:
        /*01bc*/ 	.word	0x000006d0


	//   ....[1]....
        /*01c0*/ 	.word	0x000007e0


	//   ....[2]....
        /*01c4*/ 	.word	0x00000990


	//   ....[3]....
        /*01c8*/ 	.word	0x00000b20


	//   ....[4]....
        /*01cc*/ 	.word	0x00000fd0


	//   ....[5]....
        /*01d0*/ 	.word	0x000016e0


	//   ....[6]....
        /*01d4*/ 	.word	0x00001ae0


	//   ....[7]....
        /*01d8*/ 	.word	0x00003af0


	//   ....[8]....
        /*01dc*/ 	.word	0x00003b30


	//   ....[9]....
        /*01e0*/ 	.word	0x00003b70


	//   ....[10]....
        /*01e4*/ 	.word	0x00003bb0


	//   ....[11]....
        /*01e8*/ 	.word	0x00003bf0


	//   ....[12]....
        /*01ec*/ 	.word	0x00003c30


	//   ....[13]....
        /*01f0*/ 	.word	0x00003e00


	//   ....[14]....
        /*01f4*/ 	.word	0x00003e30


	//   ....[15]....
        /*01f8*/ 	.word	0x00003e70


	//   ....[16]....
        /*01fc*/ 	.word	0x00003ea0


	//   ....[17]....
        /*0200*/ 	.word	0x000040d0


	//   ....[18]....
        /*0204*/ 	.word	0x00004110


	//   ....[19]....
        /*0208*/ 	.word	0x00004140


	//   ....[20]....
        /*020c*/ 	.word	0x00004170


	//   ....[21]....
        /*0210*/ 	.word	0x00004390


	//   ....[22]....
        /*0214*/ 	.word	0x000043d0


	//   ....[23]....
        /*0218*/ 	.word	0x00004400


	//   ....[24]....
        /*021c*/ 	.word	0x00004430


	//   ....[25]....
        /*0220*/ 	.word	0x00004660


	//   ....[26]....
        /*0224*/ 	.word	0x000046a0


	//   ....[27]....
        /*0228*/ 	.word	0x000046e0


	//   ....[28]....
        /*022c*/ 	.word	0x00004710


	//   ....[29]....
        /*0230*/ 	.word	0x00004870


	//   ....[30]....
        /*0234*/ 	.word	0x000048b0


	//   ....[31]....
        /*0238*/ 	.word	0x000048f0


	//   ....[32]....
        /*023c*/ 	.word	0x00004920


	//   ....[33]....
        /*0240*/ 	.word	0x00004930


	//   ....[34]....
        /*0244*/ 	.word	0x00004940


	//   ....[35]....
        /*0248*/ 	.word	0x00004950


	//   ....[36]....
        /*024c*/ 	.word	0x00004960


	//   ....[37]....
        /*0250*/ 	.word	0x00004a40


	//   ....[38]....
        /*0254*/ 	.word	0x00004a60


	//   ....[39]....
        /*0258*/ 	.word	0x00004a70


	//   ....[40]....
        /*025c*/ 	.word	0x00004a80


	//   ....[41]....
        /*0260*/ 	.word	0x00004b60


	//   ....[42]....
        /*0264*/ 	.word	0x00004b80


	//   ....[43]....
        /*0268*/ 	.word	0x00004b90


	//   ....[44]....
        /*026c*/ 	.word	0x00004ba0


	//   ....[45]....
        /*0270*/ 	.word	0x00004c80


	//   ....[46]....
        /*0274*/ 	.word	0x00004ca0


	//   ....[47]....
        /*0278*/ 	.word	0x00004cb0


	//   ....[48]....
        /*027c*/ 	.word	0x00004cc0


	//   ....[49]....
        /*0280*/ 	.word	0x00004da0


	//   ....[50]....
        /*0284*/ 	.word	0x00004dc0


	//   ....[51]....
        /*0288*/ 	.word	0x00004dd0


	//   ....[52]....
        /*028c*/ 	.word	0x00004de0


	//   ....[53]....
        /*0290*/ 	.word	0x00004ec0


	//   ....[54]....
        /*0294*/ 	.word	0x00004f00


	//   ....[55]....
        /*0298*/ 	.word	0x00004f40


	//   ....[56]....
        /*029c*/ 	.word	0x00004f70


	//   ....[57]....
        /*02a0*/ 	.word	0x00004fb0


	//   ....[58]....
        /*02a4*/ 	.word	0x00004fe0


	//   ....[59]....
        /*02a8*/ 	.word	0x00005010


	//   ....[60]....
        /*02ac*/ 	.word	0x00005a40


	//   ....[61]....
        /*02b0*/ 	.word	0x00006170


	//   ....[62]....
        /*02b4*/ 	.word	0x000061a0


	//   ....[63]....
        /*02b8*/ 	.word	0x00006840


	//   ....[64]....
        /*02bc*/ 	.word	0x000068b0


	//   ....[65]....
        /*02c0*/ 	.word	0x000068e0


	//   ....[66]....
        /*02c4*/ 	.word	0x00006910


	//   ....[67]....
        /*02c8*/ 	.word	0x00006a90


	//   ....[68]....
        /*02cc*/ 	.word	0x00006ad0


	//   ....[69]....
        /*02d0*/ 	.word	0x00006b00


	//   ....[70]....
        /*02d4*/ 	.word	0x00006b30


	//   ....[71]....
        /*02d8*/ 	.word	0x00006c30


	//   ....[72]....
        /*02dc*/ 	.word	0x00006c60


	//   ....[73]....
        /*02e0*/ 	.word	0x00006c90


	//   ....[74]....
        /*02e4*/ 	.word	0x00006cc0


	//   ....[75]....
        /*02e8*/ 	.word	0x00006dc0


	//   ....[76]....
        /*02ec*/ 	.word	0x00006df0


	//   ....[77]....
        /*02f0*/ 	.word	0x00006e20


	//   ....[78]....
        /*02f4*/ 	.word	0x00006e50


	//   ....[79]....
        /*02f8*/ 	.word	0x00007010


	//   ....[80]....
        /*02fc*/ 	.word	0x00007050


	//   ....[81]....
        /*0300*/ 	.word	0x00007080


	//   ....[82]....
        /*0304*/ 	.word	0x000070b0


	//   ....[83]....
        /*0308*/ 	.word	0x000077a0


	//   ....[84]....
        /*030c*/ 	.word	0x00007920


	//   ....[85]....
        /*0310*/ 	.word	0x00007b50


	//   ....[86]....
        /*0314*/ 	.word	0x00007ba0


	//   ....[87]....
        /*0318*/ 	.word	0x00007bd0


	//   ....[88]....
        /*031c*/ 	.word	0x00007bf0


	//   ....[89]....
        /*0320*/ 	.word	0x00007c10


	//   ....[90]....
        /*0324*/ 	.word	0x00007cc0


	//   ....[91]....
        /*0328*/ 	.word	0x00007d10


	//   ....[92]....
        /*032c*/ 	.word	0x00007d30


	//   ....[93]....
        /*0330*/ 	.word	0x00007d50


	//   ....[94]....
        /*0334*/ 	.word	0x00007d70


	//----- nvinfo : EIATTR_EXIT_INSTR_OFFSETS
	.align		4
.L_2765:
        /*0338*/ 	.byte	0x04, 0x1c
        /*033a*/ 	.short	(.L_2767 - .L_2766)


	//   ....[0]....
.L_2766:
        /*033c*/ 	.word	0x00007e30


	//   ....[1]....
        /*0340*/ 	.word	0x00008370


	//----- nvinfo : EIATTR_MAX_THREADS
	.align		4
.L_2767:
        /*0344*/ 	.byte	0x04, 0x05
        /*0346*/ 	.short	(.L_2769 - .L_2768)
.L_2768:
        /*0348*/ 	.word	0x00000020
        /*034c*/ 	.word	0x00000001
        /*0350*/ 	.word	0x00000001


	//----- nvinfo : EIATTR_CRS_STACK_SIZE
	.align		4
.L_2769:
        /*0354*/ 	.byte	0x04, 0x1e
        /*0356*/ 	.short	(.L_2771 - .L_2770)
.L_2770:
        /*0358*/ 	.word	0x00000000
.L_2771:


//--------------------- .nv.info._Z25selective_scan_bwd_kernelI32Selective_Scan_bwd_kernel_traitsILi32ELi16ELb1ELb0ELb0ELb1ELb0EfN3c107complexIfEEEEv12SSMParamsBwd --------------------------
	.section	.nv.info._Z25selective_scan_bwd_kernelI32Selective_Scan_bwd_kernel_traitsILi32ELi16ELb1ELb0ELb0ELb1ELb0EfN3c107complexIfEEEEv12SSMParamsBwd,"",@"SHT_CUDA_INFO"
	.sectionflags	@""
	.align	4


	//----- nvinfo : EIATTR_CUDA_API_VERSION
	.align		4
        /*0000*/ 	.byte	0x04, 0x37
        /*0002*/ 	.short	(.L_2773 - .L_2772)
.L_2772:
        /*0004*/ 	.word	0x00000082


	//----- nvinfo : EIATTR_SW2861232_WAR
	.align		4
.L_2773:
        /*0008*/ 	.byte	0x01, 0x35
	.zero		2


	//----- nvinfo : EIATTR_PARAM_CBANK
	.align		4
        /*000c*/ 	.byte	0x04, 0x0a
        /*000e*/ 	.short	(.L_2775 - .L_2774)
	.align		4
.L_2774:
        /*0010*/ 	.word	index@(.nv.constant0._Z25selective_scan_bwd_kernelI32Selective_Scan_bwd_kernel_traitsILi32ELi16ELb1ELb0ELb0ELb1ELb0EfN3c107complexIfEEEEv12SSMParamsBwd)
        /*0014*/ 	.short	0x0160
        /*0016*/ 	.short	0x01f0


	//----- nvinfo : EIATTR_CBANK_PARAM_SIZE
	.align		4
.L_2775:
        /*0018*/ 	.byte	0x03, 0x19
        /*001a*/ 	.short	0x01f0


	//----- nvinfo : EIATTR_KPARAM_INFO
	.align		4
        /*001c*/ 	.byte	0x04, 0x17
        /*001e*/ 	.short	(.L_2777 - .L_2776)
.L_2776:
        /*0020*/ 	.word	0x00000000
        /*0024*/ 	.short	0x0000
        /*0026*/ 	.short	0x0000
        /*0028*/ 	.byte	0x00, 0xf0, 0xc1, 0x07


	//----- nvinfo : EIATTR_MAXREG_COUNT
	.align		4
.L_2777:
        /*002c*/ 	.byte	0x03, 0x1b
        /*002e*/ 	.short	0x00ff


	//----- nvinfo : EIATTR_NUM_BARRIERS
	.align		4
        /*0030*/ 	.byte	0x02, 0x4c
        /*0032*/ 	.byte	0x01
	.zero		1


	//----- nvinfo : EIATTR_MERCURY_ISA_VERSION
	.align		4
        /*0034*/ 	.byte	0x03, 0x5f
        /*0036*/ 	.short	0x0000


	//----- nvinfo : EIATTR_COOP_GROUP_MASK_REGIDS
	.align		4
        /*0038*/ 	.byte	0x04, 0x29
        /*003a*/ 	.short	(.L_2779 - .L_2778)


	//   ....[0]....
.L_2778:
        /*003c*/ 	.word	0xffffffff


	//   ....[1]....
        /*0040*/ 	.word	0xffffffff


	//   ....[2]....
        /*0044*/ 	.word	0xffffffff


	//   ....[3]....
        /*0048*/ 	.word	0xffffffff


	//   ....[4]....
        /*004c*/ 	.word	0xffffffff


	//   ....[5]....
        /*0050*/ 	.word	0xffffffff


	//   ....[6]....
        /*0054*/ 	.word	0xffffffff


	//   ....[7]....
        /*0058*/ 	.word	0xffffffff


	//   ....[8]....
        /*005c*/ 	.word	0xffffffff


	//   ....[9]....
        /*0060*/ 	.word	0xffffffff


	//   ....[10]....
        /*0064*/ 	.word	0xffffffff


	//   ....[11]....
        /*0068*/ 	.word	0xffffffff


	//   ....[12]....
        /*006c*/ 	.word	0xffffffff


	//   ....[13]....
        /*0070*/ 	.word	0xffffffff


	//   ....[14]....
        /*0074*/ 	.word	0xffffffff


	//   ....[15]....
        /*0078*/ 	.word	0xffffffff


	//   ....[16]....
        /*007c*/ 	.word	0xffffffff


	//   ....[17]....
        /*0080*/ 	.word	0xffffffff


	//   ....[18]....
        /*0084*/ 	.word	0xffffffff


	//   ....[19]....
        /*0088*/ 	.word	0xffffffff


	//   ....[20]....
        /*008c*/ 	.word	0xffffffff


	//   ....[21]....
        /*0090*/ 	.word	0xffffffff


	//   ....[22]....
        /*0094*/ 	.word	0xffffffff


	//   ....[23]....
        /*0098*/ 	.word	0xffffffff


	//   ....[24]....
        /*009c*/ 	.word	0xffffffff


	//   ....[25]....
        /*00a0*/ 	.word	0xffffffff


	//   ....[26]....
        /*00a4*/ 	.word	0xffffffff


	//   ....[27]....
        /*00a8*/ 	.word	0xffffffff


	//   ....[28]....
        /*00ac*/ 	.word	0xffffffff


	//   ....[29]....
        /*00b0*/ 	.word	0xffffffff


	//   ....[30]....
        /*00b4*/ 	.word	0xffffffff


	//   ....[31]....
        /*00b8*/ 	.word	0xffffffff


	//   ....[32]....
        /*00bc*/ 	.word	0xffffffff


	//   ....[33]....
        /*00c0*/ 	.word	0xffffffff


	//   ....[34]....
        /*00c4*/ 	.word	0xffffffff


	//   ....[35]....
        /*00c8*/ 	.word	0xffffffff


	//   ....[36]....
        /*00cc*/ 	.word	0xffffffff


	//   ....[37]....
        /*00d0*/ 	.word	0xffffffff


	//   ....[38]....
        /*00d4*/ 	.word	0xffffffff


	//   ....[39]....
        /*00d8*/ 	.word	0xffffffff


	//   ....[40]....
        /*00dc*/ 	.word	0xffffffff


	//   ....[41]....
        /*00e0*/ 	.word	0xffffffff


	//   ....[42]....
        /*00e4*/ 	.word	0xffffffff


	//   ....[43]....
        /*00e8*/ 	.word	0xffffffff


	//   ....[44]....
        /*00ec*/ 	.word	0xffffffff


	//   ....[45]....
        /*00f0*/ 	.word	0xffffffff


	//   ....[46]....
        /*00f4*/ 	.word	0xffffffff


	//   ....[47]....
        /*00f8*/ 	.word	0xffffffff


	//   ....[48]....
        /*00fc*/ 	.word	0xffffffff


	//   ....[49]....
        /*0100*/ 	.word	0xffffffff


	//   ....[50]....
        /*0104*/ 	.word	0xffffffff


	//   ....[51]....
        /*0108*/ 	.word	0xffffffff


	//   ....[52]....
        /*010c*/ 	.word	0xffffffff


	//   ....[53]....
        /*0110*/ 	.word	0xffffffff


	//   ....[54]....
        /*0114*/ 	.word	0xffffffff


	//   ....[55]....
        /*0118*/ 	.word	0xffffffff


	//   ....[56]....
        /*011c*/ 	.word	0xffffffff


	//   ....[57]....
        /*0120*/ 	.word	0xffffffff


	//   ....[58]....
        /*0124*/ 	.word	0xffffffff


	//   ....[59]....
        /*0128*/ 	.word	0xffffffff


	//   ....[60]....
        /*012c*/ 	.word	0xffffffff


	//   ....[61]....
        /*0130*/ 	.word	0xffffffff


	//   ....[62]....
        /*0134*/ 	.word	0xffffffff


	//   ....[63]....
        /*0138*/ 	.word	0xffffffff


	//   ....[64]....
        /*013c*/ 	.word	0xffffffff


	//   ....[65]....
        /*0140*/ 	.word	0xffffffff


	//   ....[66]....
        /*0144*/ 	.word	0xffffffff


	//   ....[67]....
        /*0148*/ 	.word	0xffffffff


	//   ....[68]....
        /*014c*/ 	.word	0xffffffff


	//   ....[69]....
        /*0150*/ 	.word	0xffffffff


	//   ....[70]....
        /*0154*/ 	.word	0xffffffff


	//   ....[71]....
        /*0158*/ 	.word	0xffffffff


	//   ....[72]....
        /*015c*/ 	.word	0xffffffff


	//   ....[73]....
        /*0160*/ 	.word	0xffffffff


	//   ....[74]....
        /*0164*/ 	.word	0xffffffff


	//   ....[75]....
        /*0168*/ 	.word	0xffffffff


	//   ....[76]....
        /*016c*/ 	.word	0xffffffff


	//   ....[77]....
        /*0170*/ 	.word	0xffffffff


	//   ....[78]....
        /*0174*/ 	.word	0xffffffff


	//   ....[79]....
        /*0178*/ 	.word	0xffffffff


	//   ....[80]....
        /*017c*/ 	.word	0xffffffff


	//   ....[81]....
        /*0180*/ 	.word	0xffffffff


	//   ....[82]....
        /*0184*/ 	.word	0xffffffff


	//   ....[83]....
        /*0188*/ 	.word	0xffffffff


	//   ....[84]....
        /*018c*/ 	.word	0xffffffff


	//   ....[85]....
        /*0190*/ 	.word	0xffffffff


	//   ....[86]....
        /*0194*/ 	.word	0xffffffff


	//   ....[87]....
        /*0198*/ 	.word	0xffffffff


	//   ....[88]....
        /*019c*/ 	.word	0xffffffff


	//   ....[89]....
        /*01a0*/ 	.word	0xffffffff


	//   ....[90]....
        /*01a4*/ 	.word	0xffffffff


	//   ....[91]....
        /*01a8*/ 	.word	0xffffffff


	//----- nvinfo : EIATTR_COOP_GROUP_INSTR_OFFSETS
	.align		4
.L_2779:
        /*01ac*/ 	.byte	0x04, 0x28
        /*01ae*/ 	.short	(.L_2781 - .L_2780)


	//   ....[0]....
.L_2780:
        /*01b0*/ 	.word	0x000006b0


	//   ....[1]....
        /*01b4*/ 	.word	0x000007c0


	//   ....[2]....
        /*01b8*/ 	.word	0x000009a0


	//   ....[3]....
        /*01bc*/ 	.word	0x00004a90


	//   ....[4]....
        /*01c0*/ 	.word	0x00004ad0


	//   ....[5]....
        /*01c4*/ 	.word	0x00004b10


	//   ....[6]....
        /*01c8*/ 	.word	0x00004b50


	//   ....[7]....
        /*01cc*/ 	.word	0x00004b90


	//   ....[8]....
        /*01d0*/ 	.word	0x00004bc0


	//   ....[9]....
        /*01d4*/ 	.word	0x00004d60


	//   ....[10]....
        /*01d8*/ 	.word	0x00004da0


	//   ....[11]....
        /*01dc*/ 	.word	0x00004dd0


	//   ....[12]....
        /*01e0*/ 	.word	0x00004e00


	//   ....[13]....
        /*01e4*/ 	.word	0x00005050


	//   ....[14]....
        /*01e8*/ 	.word	0x00005080


	//   ....[15]....
        /*01ec*/ 	.word	0x000050b0


	//   ....[16]....
        /*01f0*/ 	.word	0x000050e0


	//   ....[17]....
        /*01f4*/ 	.word	0x000052f0


	//   ....[18]....
        /*01f8*/ 	.word	0x00005330


	//   ....[19]....
        /*01fc*/ 	.word	0x00005360


	//   ....[20]....
        /*0200*/ 	.word	0x00005390


	//   ....[21]....
        /*0204*/ 	.word	0x000055a0


	//   ....[22]....
        /*0208*/ 	.word	0x000055e0


	//   ....[23]....
        /*020c*/ 	.word	0x00005620


	//   ....[24]....
        /*0210*/ 	.word	0x00005650


	//   ....[25]....
        /*0214*/ 	.word	0x00005830


	//   ....[26]....
        /*0218*/ 	.word	0x00005860


	//   ....[27]....
        /*021c*/ 	.word	0x00005870


	//   ....[28]....
        /*0220*/ 	.word	0x00005880


	//   ....[29]....
        /*0224*/ 	.word	0x00005890


	//   ....[30]....
        /*0228*/ 	.word	0x000058a0


	//   ....[31]....
        /*022c*/ 	.word	0x000058b0


	//   ....[32]....
        /*0230*/ 	.word	0x000058c0


	//   ....[33]....
        /*0234*/ 	.word	0x000059a0


	//   ....[34]....
        /*0238*/ 	.word	0x000059c0


	//   ....[35]....
        /*023c*/ 	.word	0x000059d0


	//   ....[36]....
        /*0240*/ 	.word	0x000059e0


	//   ....[37]....
        /*0244*/ 	.word	0x00005ac0


	//   ....[38]....
        /*0248*/ 	.word	0x00005ae0


	//   ....[39]....
        /*024c*/ 	.word	0x00005af0


	//   ....[40]....
        /*0250*/ 	.word	0x00005b00


	//   ....[41]....
        /*0254*/ 	.word	0x00005be0


	//   ....[42]....
        /*0258*/ 	.word	0x00005c00


	//   ....[43]....
        /*025c*/ 	.word	0x00005c10


	//   ....[44]....
        /*0260*/ 	.word	0x00005c20


	//   ....[45]....
        /*0264*/ 	.word	0x00005d00


	//   ....[46]....
        /*0268*/ 	.word	0x00005d20


	//   ....[47]....
        /*026c*/ 	.word	0x00005d30


	//   ....[48]....
        /*0270*/ 	.word	0x00005d40


	//   ....[49]....
        /*0274*/ 	.word	0x00005e20


	//   ....[50]....
        /*0278*/ 	.word	0x00005e60


	//   ....[51]....
        /*027c*/ 	.word	0x00005ea0


	//   ....[52]....
        /*0280*/ 	.word	0x00005ed0


	//   ....[53]....
        /*0284*/ 	.word	0x00005ef0


	//   ....[54]....
        /*0288*/ 	.word	0x00005f00


	//   ....[55]....
        /*028c*/ 	.word	0x00005f10


	//   ....[56]....
        /*0290*/ 	.word	0x00006960


	//   ....[57]....
        /*0294*/ 	.word	0x00007270


	//   ....[58]....
        /*0298*/ 	.word	0x000072b0


	//   ....[59]....
        /*029c*/ 	.word	0x00007860


	//   ....[60]....
        /*02a0*/ 	.word	0x00007890


	//   ....[61]....
        /*02a4*/ 	.word	0x000078c0


	//   ....[62]....
        /*02a8*/ 	.word	0x000078f0


	//   ....[63]....
        /*02ac*/ 	.word	0x00007a30


	//   ....[64]....
        /*02b0*/ 	.word	0x00007a70


	//   ....[65]....
        /*02b4*/ 	.word	0x00007aa0


	//   ....[66]....
        /*02b8*/ 	.word	0x00007ad0


	//   ....[67]....
        /*02bc*/ 	.word	0x00007c00


	//   ....[68]....
        /*02c0*/ 	.word	0x00007c30


	//   ....[69]....
        /*02c4*/ 	.word	0x00007c70


	//   ....[70]....
        /*02c8*/ 	.word	0x00007ca0


	//   ....[71]....
        /*02cc*/ 	.word	0x00007d90


	//   ....[72]....
        /*02d0*/ 	.word	0x00007dd0


	//   ....[73]....
        /*02d4*/ 	.word	0x00007e10


	//   ....[74]....
        /*02d8*/ 	.word	0x00007e40


	//   ....[75]....
        /*02dc*/ 	.word	0x00007fd0


	//   ....[76]....
        /*02e0*/ 	.word	0x00008000


	//   ....[77]....
        /*02e4*/ 	.word	0x00008070


	//   ....[78]....
        /*02e8*/ 	.word	0x000080a0


	//   ....[79]....
        /*02ec*/ 	.word	0x00008700


	//   ....[80]....
        /*02f0*/ 	.word	0x00008b90


	//   ....[81]....
        /*02f4*/ 	.word	0x000090f0


	//   ....[82]....
        /*02f8*/ 	.word	0x00009320


	//   ....[83]....
        /*02fc*/ 	.word	0x00009370


	//   ....[84]....
        /*0300*/ 	.word	0x000093a0


	//   ....[85]....
        /*0304*/ 	.word	0x000093c0


	//   ....[86]....
        /*0308*/ 	.word	0x000093e0


	//   ....[87]....
        /*030c*/ 	.word	0x00009490


	//   ....[88]....
        /*0310*/ 	.word	0x000094e0


	//   ....[89]....
        /*0314*/ 	.word	0x00009500


	//   ....[90]....
        /*0318*/ 	.word	0x00009520


	//   ....[91]....
        /*031c*/ 	.word	0x00009540


	//----- nvinfo : EIATTR_EXIT_INSTR_OFFSETS
	.align		4
.L_2781:
        /*0320*/ 	.byte	0x04, 0x1c
        /*0322*/ 	.short	(.L_2783 - .L_2782)


	//   ....[0]....
.L_2782:
        /*0324*/ 	.word	0x00009600


	//   ....[1]....
        /*0328*/ 	.word	0x00009b40


	//----- nvinfo : EIATTR_MAX_THREADS
	.align		4
.L_2783:
        /*032c*/ 	.byte	0x04, 0x05
        /*032e*/ 	.short	(.L_2785 - .L_2784)
.L_2784:
        /*0330*/ 	.word	0x00000020
        /*0334*/ 	.word	0x00000001
        /*0338*/ 	.word	0x00000001


	//----- nvinfo : EIATTR_CRS_STACK_SIZE
	.align		4
.L_2785:
        /*033c*/ 	.byte	0x04, 0x1e
        /*033e*/ 	.short	(.L_2787 - .L_2786)
.L_2786:
        /*0340*/ 	.word	0x00000000
.L_2787:


//--------------------- .nv.info._Z25selective_scan_bwd_kernelI32Selective_Scan_bwd_kernel_traitsILi32ELi16ELb1ELb0ELb0ELb1ELb1EfN3c107complexIfEEEEv12SSMParamsBwd --------------------------
	.section	.nv.info._Z25selective_scan_bwd_kernelI32Selective_Scan_bwd_kernel_traitsILi32ELi16ELb1ELb0ELb0ELb1ELb1EfN3c107complexIfEEEEv12SSMParamsBwd,"",@"SHT_CUDA_INFO"
	.sectionflags	@""
	.align	4


	//----- nvinfo : EIATTR_CUDA_API_VERSION
	.align		4
        /*0000*/ 	.byte	0x04, 0x37
        /*0002*/ 	.short	(.L_2789 - .L_2788)
.L_2788:
        /*0004*/ 	.word	0x00000082


	//----- nvinfo : EIATTR_SW2861232_WAR
	.align		4
.L_2789:
        /*0008*/ 	.byte	0x01, 0x35
	.zero		2


	//----- nvinfo : EIATTR_PARAM_CBANK
	.align		4
        /*000c*/ 	.byte	0x04, 0x0a
        /*000e*/ 	.short	(.L_2791 - .L_2790)
	.align		4
.L_2790:
        /*0010*/ 	.word	index@(.nv.constant0._Z25selective_scan_bwd_kernelI32Selective_Scan_bwd_kernel_traitsILi32ELi16ELb1ELb0ELb0ELb1ELb1EfN3c107complexIfEEEEv12SSMParamsBwd)
        /*0014*/ 	.short	0x0160
        /*0016*/ 	.short	0x01f0


	//----- nvinfo : EIATTR_CBANK_PARAM_SIZE
	.align		4
.L_2791:
        /*0018*/ 	.byte	0x03, 0x19
        /*001a*/ 	.short	0x01f0


	//----- nvinfo : EIATTR_KPARAM_INFO
	.align		4
        /*001c*/ 	.byte	0x04, 0x17
        /*001e*/ 	.short	(.L_2793 - .L_2792)
.L_2792:
        /*0020*/ 	.word	0x00000000
        /*0024*/ 	.short	0x0000
        /*0026*/ 	.short	0x0000
        /*0028*/ 	.byte	0x00, 0xf0, 0xc1, 0x07


	//----- nvinfo : EIATTR_MAXREG_COUNT
	.align		4
.L_2793:
        /*002c*/ 	.byte	0x03, 0x1b
        /*002e*/ 	.short	0x00ff


	//----- nvinfo : EIATTR_NUM_BARRIERS
	.align		4
        /*0030*/ 	.byte	0x02, 0x4c
        /*0032*/ 	.byte	0x01
	.zero		1


	//----- nvinfo : EIATTR_MERCURY_ISA_VERSION
	.align		4
        /*0034*/ 	.byte	0x03, 0x5f
        /*0036*/ 	.short	0x0000


	//----- nvinfo : EIATTR_COOP_GROUP_MASK_REGIDS
	.align		4
        /*0038*/ 	.byte	0x04, 0x29
        /*003a*/ 	.short	(.L_2795 - .L_2794)


	//   ....[0]....
.L_2794:
        /*003c*/ 	.word	0xffffffff


	//   ....[1]....
        /*0040*/ 	.word	0xffffffff


	//   ....[2]....
        /*0044*/ 	.word	0xffffffff


	//   ....[3]....
        /*0048*/ 	.word	0xffffffff


	//   ....[4]....
        /*004c*/ 	.word	0xffffffff


	//   ....[5]....
        /*0050*/ 	.word	0xffffffff


	//   ....[6]....
        /*0054*/ 	.word	0xffffffff


	//   ....[7]....
        /*0058*/ 	.word	0xffffffff


	//   ....[8]....
        /*005c*/ 	.word	0xffffffff


	//   ....[9]....
        /*0060*/ 	.word	0xffffffff


	//   ....[10]....
        /*0064*/ 	.word	0xffffffff


	//   ....[11]....
        /*0068*/ 	.word	0xffffffff


	//   ....[12]....
        /*006c*/ 	.word	0xffffffff


	//   ....[13]....
        /*0070*/ 	.word	0xffffffff


	//   ....[14]....
        /*0074*/ 	.word	0xffffffff


	//   ....[15]....
        /*0078*/ 	.word	0xffffffff


	//   ....[16]....
        /*007c*/ 	.word	0xffffffff


	//   ....[17]....
        /*0080*/ 	.word	0xffffffff


	//   ....[18]....
        /*0084*/ 	.word	0xffffffff


	//   ....[19]....
        /*0088*/ 	.word	0xffffffff


	//   ....[20]....
        /*008c*/ 	.word	0xffffffff


	//   ....[21]....
        /*0090*/ 	.word	0xffffffff


	//   ....[22]....
        /*0094*/ 	.word	0xffffffff


	//   ....[23]....
        /*0098*/ 	.word	0xffffffff


	//   ....[24]....
        /*009c*/ 	.word	0xffffffff


	//   ....[25]....
        /*00a0*/ 	.word	0xffffffff


	//   ....[26]....
        /*00a4*/ 	.word	0xffffffff


	//   ....[27]....
        /*00a8*/ 	.word	0xffffffff


	//   ....[28]....
        /*00ac*/ 	.word	0xffffffff


	//   ....[29]....
        /*00b0*/ 	.word	0xffffffff


	//   ....[30]....
        /*00b4*/ 	.word	0xffffffff


	//   ....[31]....
        /*00b8*/ 	.word	0xffffffff


	//   ....[32]....
        /*00bc*/ 	.word	0xffffffff


	//   ....[33]....
        /*00c0*/ 	.word	0xffffffff


	//   ....[34]....
        /*00c4*/ 	.word	0xffffffff


	//   ....[35]....
        /*00c8*/ 	.word	0xffffffff


	//   ....[36]....
        /*00cc*/ 	.word	0xffffffff


	//   ....[37]....
        /*00d0*/ 	.word	0xffffffff


	//   ....[38]....
        /*00d4*/ 	.word	0xffffffff


	//   ....[39]....
        /*00d8*/ 	.word	0xffffffff


	//   ....[40]....
        /*00dc*/ 	.word	0xffffffff


	//   ....[41]....
        /*00e0*/ 	.word	0xffffffff


	//   ....[42]....
        /*00e4*/ 	.word	0xffffffff


	//   ....[43]....
        /*00e8*/ 	.word	0xffffffff


	//   ....[44]....
        /*00ec*/ 	.word	0xffffffff


	//   ....[45]....
        /*00f0*/ 	.word	0xffffffff


	//   ....[46]....
        /*00f4*/ 	.word	0xffffffff


	//   ....[47]....
        /*00f8*/ 	.word	0xffffffff


	//   ....[48]....
        /*00fc*/ 	.word	0xffffffff


	//   ....[49]....
        /*0100*/ 	.word	0xffffffff


	//   ....[50]....
        /*0104*/ 	.word	0xffffffff


	//   ....[51]....
        /*0108*/ 	.word	0xffffffff


	//   ....[52]....
        /*010c*/ 	.word	0xffffffff


	//   ....[53]....
        /*0110*/ 	.word	0xffffffff


	//   ....[54]....
        /*0114*/ 	.word	0xffffffff


	//   ....[55]....
        /*0118*/ 	.word	0xffffffff


	//   ....[56]....
        /*011c*/ 	.word	0xffffffff


	//   ....[57]....
        /*0120*/ 	.word	0xffffffff


	//   ....[58]....
        /*0124*/ 	.word	0xffffffff


	//   ....[59]....
        /*0128*/ 	.word	0xffffffff


	//   ....[60]....
        /*012c*/ 	.word	0xffffffff


	//   ....[61]....
        /*0130*/ 	.word	0xffffffff


	//   ....[62]....
        /*0134*/ 	.word	0xffffffff


	//   ....[63]....
        /*0138*/ 	.word	0xffffffff


	//   ....[64]....
        /*013c*/ 	.word	0xffffffff


	//   ....[65]....
        /*0140*/ 	.word	0xffffffff


	//   ....[66]....
        /*0144*/ 	.word	0xffffffff


	//   ....[67]....
        /*0148*/ 	.word	0xffffffff


	//   ....[68]....
        /*014c*/ 	.word	0xffffffff


	//   ....[69]....
        /*0150*/ 	.word	0xffffffff


	//   ....[70]....
        /*0154*/ 	.word	0xffffffff


	//   ....[71]....
        /*0158*/ 	.word	0xffffffff


	//   ....[72]....
        /*015c*/ 	.word	0xffffffff


	//   ....[73]....
        /*0160*/ 	.word	0xffffffff


	//   ....[74]....
        /*0164*/ 	.word	0xffffffff


	//   ....[75]....
        /*0168*/ 	.word	0xffffffff


	//   ....[76]....
        /*016c*/ 	.word	0xffffffff


	//   ....[77]....
        /*0170*/ 	.word	0xffffffff


	//   ....[78]....
        /*0174*/ 	.word	0xffffffff


	//   ....[79]....
        /*0178*/ 	.word	0xffffffff


	//   ....[80]....
        /*017c*/ 	.word	0xffffffff


	//   ....[81]....
        /*0180*/ 	.word	0xffffffff


	//   ....[82]....
        /*0184*/ 	.word	0xffffffff


	//   ....[83]....
        /*0188*/ 	.word	0xffffffff


	//   ....[84]....
        /*018c*/ 	.word	0xffffffff


	//   ....[85]....
        /*0190*/ 	.word	0xffffffff


	//   ....[86]....
        /*0194*/ 	.word	0xffffffff


	//   ....[87]....
        /*0198*/ 	.word	0xffffffff


	//   ....[88]....
        /*019c*/ 	.word	0xffffffff


	//   ....[89]....
        /*01a0*/ 	.word	0xffffffff


	//   ....[90]....
        /*01a4*/ 	.word	0xffffffff


	//   ....[91]....
        /*01a8*/ 	.word	0xffffffff


	//   ....[92]....
        /*01ac*/ 	.word	0xffffffff


	//   ....[93]....
        /*01b0*/ 	.word	0xffffffff


	//   ....[94]....
        /*01b4*/ 	.word	0xffffffff


	//   ....[95]....
        /*01b8*/ 	.word	0xffffffff


	//----- nvinfo : EIATTR_COOP_GROUP_INSTR_OFFSETS
	.align		4
.L_2795:
        /*01bc*/ 	.byte	0x04, 0x28
        /*01be*/ 	.short	(.L_2797 - .L_2796)


	//   ....[0]....
.L_2796:
        /*01c0*/ 	.word	0x000006d0


	//   ....[1]....
        /*01c4*/ 	.word	0x000007e0


	//   ....[2]....
        /*01c8*/ 	.word	0x00000990


	//   ....[3]....
        /*01cc*/ 	.word	0x00002f20


	//   ....[4]....
        /*01d0*/ 	.word	0x000033b0


	//   ....[5]....
        /*01d4*/ 	.word	0x00003ad0


	//   ....[6]....
        /*01d8*/ 	.word	0x00003ee0


	//   ....[7]....
        /*01dc*/ 	.word	0x00005d90


	//   ....[8]....
        /*01e0*/ 	.word	0x00005dd0


	//   ....[9]....
        /*01e4*/ 	.word	0x00005e10


	//   ....[10]....
        /*01e8*/ 	.word	0x00005e50


	//   ....[11]....
        /*01ec*/ 	.word	0x00005e90


	//   ....[12]....
        /*01f0*/ 	.word	0x00005ec0


	//   ....[13]....
        /*01f4*/ 	.word	0x00006050


	//   ....[14]....
        /*01f8*/ 	.word	0x00006090


	//   ....[15]....
        /*01fc*/ 	.word	0x000060c0


	//   ....[16]....
        /*0200*/ 	.word	0x000060f0


	//   ....[17]....
        /*0204*/ 	.word	0x00006360


	//   ....[18]....
        /*0208*/ 	.word	0x00006390


	//   ....[19]....
        /*020c*/ 	.word	0x000063c0


	//   ....[20]....
        /*0210*/ 	.word	0x000063f0


	//   ....[21]....
        /*0214*/ 	.word	0x000065e0


	//   ....[22]....
        /*0218*/ 	.word	0x00006610


	//   ....[23]....
        /*021c*/ 	.word	0x00006650


	//   ....[24]....
        /*0220*/ 	.word	0x00006680


	//   ....[25]....
        /*0224*/ 	.word	0x000068b0


	//   ....[26]....
        /*0228*/ 	.word	0x000068f0


	//   ....[27]....
        /*022c*/ 	.word	0x00006920


	//   ....[28]....
        /*0230*/ 	.word	0x00006960


	//   ....[29]....
        /*0234*/ 	.word	0x00006b30


	//   ....[30]....
        /*0238*/ 	.word	0x00006b60


	//   ....[31]....
        /*023c*/ 	.word	0x00006b70


	//   ....[32]....
        /*0240*/ 	.word	0x00006b80


	//   ....[33]....
        /*0244*/ 	.word	0x00006b90


	//   ....[34]....
        /*0248*/ 	.word	0x00006ba0


	//   ....[35]....
        /*024c*/ 	.word	0x00006bb0


	//   ....[36]....
        /*0250*/ 	.word	0x00006bc0


	//   ....[37]....
        /*0254*/ 	.word	0x00006ca0


	//   ....[38]....
        /*0258*/ 	.word	0x00006cc0


	//   ....[39]....
        /*025c*/ 	.word	0x00006cd0


	//   ....[40]....
        /*0260*/ 	.word	0x00006ce0


	//   ....[41]....
        /*0264*/ 	.word	0x00006dc0


	//   ....[42]....
        /*0268*/ 	.word	0x00006de0


	//   ....[43]....
        /*026c*/ 	.word	0x00006df0


	//   ....[44]....
        /*0270*/ 	.word	0x00006e00


	//   ....[45]....
        /*0274*/ 	.word	0x00006ee0


	//   ....[46]....
        /*0278*/ 	.word	0x00006f00


	//   ....[47]....
        /*027c*/ 	.word	0x00006f10


	//   ....[48]....
        /*0280*/ 	.word	0x00006f20


	//   ....[49]....
        /*0284*/ 	.word	0x00007000


	//   ....[50]....
        /*0288*/ 	.word	0x00007020


	//   ....[51]....
        /*028c*/ 	.word	0x00007030


	//   ....[52]....
        /*0290*/ 	.word	0x00007040


	//   ....[53]....
        /*0294*/ 	.word	0x00007120


	//   ....[54]....
        /*0298*/ 	.word	0x00007160


	//   ....[55]....
        /*029c*/ 	.word	0x000071a0


	//   ....[56]....
        /*02a0*/ 	.word	0x000071d0


	//   ....[57]....
        /*02a4*/ 	.word	0x00007210


	//   ....[58]....
        /*02a8*/ 	.word	0x00007240


	//   ....[59]....
        /*02ac*/ 	.word	0x00007260


	//   ....[60]....
        /*02b0*/ 	.word	0x00007280


	//   ....[61]....
        /*02b4*/ 	.word	0x00008560


	//   ....[62]....
        /*02b8*/ 	.word	0x000085f0


	//   ....[63]....
        /*02bc*/ 	.word	0x00008b40


	//   ....[64]....
        /*02c0*/ 	.word	0x00008b70


	//   ....[65]....
        /*02c4*/ 	.word	0x00008ba0


	//   ....[66]....
        /*02c8*/ 	.word	0x00008bd0


	//   ....[67]....
        /*02cc*/ 	.word	0x00008d20


	//   ....[68]....
        /*02d0*/ 	.word	0x00008d60


	//   ....[69]....
        /*02d4*/ 	.word	0x00008d90


	//   ....[70]....
        /*02d8*/ 	.word	0x00008dc0


	//   ....[71]....
        /*02dc*/ 	.word	0x00008e70


	//   ....[72]....
        /*02e0*/ 	.word	0x00008ea0


	//   ....[73]....
        /*02e4*/ 	.word	0x00008ee0


	//   ....[74]....
        /*02e8*/ 	.word	0x00008f10


	//   ....[75]....
        /*02ec*/ 	.word	0x00009040


	//   ....[76]....
        /*02f0*/ 	.word	0x00009080


	//   ....[77]....
        /*02f4*/ 	.word	0x000090c0


	//   ....[78]....
        /*02f8*/ 	.word	0x00009110


	//   ....[79]....
        /*02fc*/ 	.word	0x000092d0


	//   ....[80]....
        /*0300*/ 	.word	0x00009300


	//   ....[81]....
        /*0304*/ 	.word	0x00009370


	//   ....[82]....
        /*0308*/ 	.word	0x000093a0


	//   ....[83]....
        /*030c*/ 	.word	0x000099e0


	//   ....[84]....
        /*0310*/ 	.word	0x00009e70


	//   ....[85]....
        /*0314*/ 	.word	0x0000a3d0


	//   ....[86]....
        /*0318*/ 	.word	0x0000a600


	//   ....[87]....
        /*031c*/ 	.word	0x0000a650


	//   ....[88]....
        /*0320*/ 	.word	0x0000a680


	//   ....[89]....
        /*0324*/ 	.word	0x0000a6a0


	//   ....[90]....
        /*0328*/ 	.word	0x0000a6c0


	//   ....[91]....
        /*032c*/ 	.word	0x0000a770


	//   ....[92]....
        /*0330*/ 	.word	0x0000a7c0


	//   ....[93]....
        /*0334*/ 	.word	0x0000a7e0


	//   ....[94]....
        /*0338*/ 	.word	0x0000a800


	//   ....[95]....
        /*033c*/ 	.word	0x0000a820


	//----- nvinfo : EIATTR_EXIT_INSTR_OFFSETS
	.align		4
.L_2797:
        /*0340*/ 	.byte	0x04, 0x1c
        /*0342*/ 	.short	(.L_2799 - .L_2798)


	//   ....[0]....
.L_2798:
        /*0344*/ 	.word	0x0000a8e0


	//   ....[1]....
        /*0348*/ 	.word	0x0000ae20


	//----- nvinfo : EIATTR_MAX_THREADS
	.align		4
.L_2799:
        /*034c*/ 	.byte	0x04, 0x05
        /*034e*/ 	.short	(.L_2801 - .L_2800)
.L_2800:
        /*0350*/ 	.word	0x00000020
        /*0354*/ 	.word	0x00000001
        /*0358*/ 	.word	0x00000001


	//----- nvinfo : EIATTR_CRS_STACK_SIZE
	.align		4
.L_2801:
        /*035c*/ 	.byte	0x04, 0x1e
        /*035e*/ 	.short	(.L_2803 - .L_2802)
.L_2802:
        /*0360*/ 	.word	0x00000000
.L_2803:


//--------------------- .nv.info._Z25selective_scan_bwd_kernelI32Selective_Scan_bwd_kernel_traitsILi32ELi16ELb1ELb0ELb1ELb0ELb0EfN3c107complexIfEEEEv12SSMParamsBwd --------------------------
	.section	.nv.info._Z25selective_scan_bwd_kernelI32Selective_Scan_bwd_kernel_traitsILi32ELi16ELb1ELb0ELb1ELb0ELb0EfN3c107complexIfEEEEv12SSMParamsBwd,"",@"SHT_CUDA_INFO"
	.sectionflags	@""
	.align	4


	//----- nvinfo : EIATTR_CUDA_API_VERSION
	.align		4
        /*0000*/ 	.byte	0x04, 0x37
        /*0002*/ 	.short	(.L_2805 - .L_2804)
.L_2804:
        /*0004*/ 	.word	0x00000082


	//----- nvinfo : EIATTR_SW2861232_WAR
	.align		4
.L_2805:
        /*0008*/ 	.byte	0x01, 0x35
	.zero		2


	//----- nvinfo : EIATTR_PARAM_CBANK
	.align		4
        /*000c*/ 	.byte	0x04, 0x0a
        /*000e*/ 	.short	(.L_2807 - .L_2806)
	.align		4
.L_2806:
        /*0010*/ 	.word	index@(.nv.constant0._Z25selective_scan_bwd_kernelI32Selective_Scan_bwd_kernel_traitsILi32ELi16ELb1ELb0ELb1ELb0ELb0EfN3c107complexIfEEEEv12SSMParamsBwd)
        /*0014*/ 	.short	0x0160
        /*0016*/ 	.short	0x01f0


	//----- nvinfo : EIATTR_CBANK_PARAM_SIZE
	.align		4
.L_2807:
        /*0018*/ 	.byte	0x03, 0x19
        /*001a*/ 	.short	0x01f0


	//----- nvinfo : EIATTR_KPARAM_INFO
	.align		4
        /*001c*/ 	.byte	0x04, 0x17
        /*001e*/ 	.short	(.L_2809 - .L_2808)
.L_2808:
        /*0020*/ 	.word	0x00000000
        /*0024*/ 	.short	0x0000
        /*0026*/ 	.short	0x0000
        /*0028*/ 	.byte	0x00, 0xf0, 0xc1, 0x07


	//----- nvinfo : EIATTR_MAXREG_COUNT
	.align		4
.L_2809:
        /*002c*/ 	.byte	0x03, 0x1b
        /*002e*/ 	.short	0x00ff


	//----- nvinfo : EIATTR_NUM_BARRIERS
	.align		4
        /*0030*/ 	.byte	0x02, 0x4c
        /*0032*/ 	.byte	0x01
	.zero		1


	//----- nvinfo : EIATTR_ANNOTATIONS
	.align		4
        /*0034*/ 	.byte	0x04, 0x55
        /*0036*/ 	.short	(.L_2811 - .L_2810)


	//   ....[0]....
.L_2810:
        /* <DEDUP_REMOVED lines=8> */


	//----- nvinfo : EIATTR_MERCURY_ISA_VERSION
	.align		4
.L_2811:
        /*00a0*/ 	.byte	0x03, 0x5f
        /*00a2*/ 	.short	0x0000


	//----- nvinfo : EIATTR_COOP_GROUP_MASK_REGIDS
	.align		4
        /*00a4*/ 	.byte	0x04, 0x29
        /*00a6*/ 	.short	(.L_2813 - .L_2812)


	//   ....[0]....
.L_2812:
        /*00a8*/ 	.word	0xffffffff


	//   ....[1]....
        /*00ac*/ 	.word	0xffffffff


	//   ....[2]....
        /*00b0*/ 	.word	0xffffffff


	//   ....[3]....
        /*00b4*/ 	.word	0xffffffff


	//   ....[4]....
        /*00b8*/ 	.word	0xffffffff


	//   ....[5]....
        /*00bc*/ 	.word	0xffffffff


	//   ....[6]....
        /*00c0*/ 	.word	0xffffffff


	//   ....[7]....
        /*00c4*/ 	.word	0xffffffff


	//   ....[8]....
        /*00c8*/ 	.word	0xffffffff


	//   ....[9]....
        /*00cc*/ 	.word	0xffffffff


	//   ....[10]....
        /*00d0*/ 	.word	0xffffffff


	//   ....[11]....
        /*00d4*/ 	.word	0xffffffff


	//   ....[12]....
        /*00d8*/ 	.word	0xffffffff


	//   ....[13]....
        /*00dc*/ 	.word	0xffffffff


	//   ....[14]....
        /*00e0*/ 	.word	0xffffffff


	//   ....[15]....
        /*00e4*/ 	.word	0xffffffff


	//   ....[16]....
        /*00e8*/ 	.word	0xffffffff


	//   ....[17]....
        /*00ec*/ 	.word	0xffffffff


	//   ....[18]....
        /*00f0*/ 	.word	0xffffffff


	//   ....[19]....
        /*00f4*/ 	.word	0xffffffff


	//   ....[20]....
        /*00f8*/ 	.word	0xffffffff


	//   ....[21]....
        /*00fc*/ 	.word	0xffffffff


	//   ....[22]....
        /*0100*/ 	.word	0xffffffff


	//   ....[23]....
        /*0104*/ 	.word	0xffffffff


	//   ....[24]....
        /*0108*/ 	.word	0xffffffff


	//   ....[25]....
        /*010c*/ 	.word	0xffffffff


	//   ....[26]....
        /*0110*/ 	.word	0xffffffff


	//   ....[27]....
        /*0114*/ 	.word	0xffffffff


	//   ....[28]....
        /*0118*/ 	.word	0xffffffff


	//   ....[29]....
        /*011c*/ 	.word	0xffffffff


	//   ....[30]....
        /*0120*/ 	.word	0xffffffff


	//   ....[31]....
        /*0124*/ 	.word	0xffffffff


	//   ....[32]....
        /*0128*/ 	.word	0xffffffff


	//   ....[33]....
        /*012c*/ 	.word	0xffffffff


	//   ....[34]....
        /*0130*/ 	.word	0xffffffff


	//   ....[35]....
        /*0134*/ 	.word	0xffffffff


	//   ....[36]....
        /*0138*/ 	.word	0xffffffff


	//   ....[37]....
        /*013c*/ 	.word	0xffffffff


	//   ....[38]....
        /*0140*/ 	.word	0xffffffff


	//   ....[39]....
        /*0144*/ 	.word	0xffffffff


	//   ....[40]....
        /*0148*/ 	.word	0xffffffff


	//   ....[41]....
        /*014c*/ 	.word	0xffffffff


	//   ....[42]....
        /*0150*/ 	.word	0xffffffff


	//   ....[43]....
        /*0154*/ 	.word	0xffffffff


	//   ....[44]....
        /*0158*/ 	.word	0xffffffff


	//   ....[45]....
        /*015c*/ 	.word	0xffffffff


	//   ....[46]....
        /*0160*/ 	.word	0xffffffff


	//   ....[47]....
        /*0164*/ 	.word	0xffffffff


	//   ....[48]....
        /*0168*/ 	.word	0xffffffff


	//   ....[49]....
        /*016c*/ 	.word	0xffffffff


	//   ....[50]....
        /*0170*/ 	.word	0xffffffff


	//   ....[51]....
        /*0174*/ 	.word	0xffffffff


	//   ....[52]....
        /*0178*/ 	.word	0xffffffff


	//   ....[53]....
        /*017c*/ 	.word	0xffffffff


	//   ....[54]....
        /*0180*/ 	.word	0xffffffff


	//   ....[55]....
        /*0184*/ 	.word	0xffffffff


	//   ....[56]....
        /*0188*/ 	.word	0xffffffff


	//   ....[57]....
        /*018c*/ 	.word	0xffffffff


	//   ....[58]....
        /*0190*/ 	.word	0xffffffff


	//   ....[59]....
        /*0194*/ 	.word	0xffffffff


	//   ....[60]....
        /*0198*/ 	.word	0xffffffff


	//   ....[61]....
        /*019c*/ 	.word	0xffffffff


	//   ....[62]....
        /*01a0*/ 	.word	0xffffffff


	//   ....[63]....
        /*01a4*/ 	.word	0xffffffff


	//   ....[64]....
        /*01a8*/ 	.word	0xffffffff


	//   ....[65]....
        /*01ac*/ 	.word	0xffffffff


	//   ....[66]....
        /*01b0*/ 	.word	0xffffffff


	//   ....[67]....
        /*01b4*/ 	.word	0xffffffff


	//   ....[68]....
        /*01b8*/ 	.word	0xffffffff


	//   ....[69]....
        /*01bc*/ 	.word	0xffffffff


	//   ....[70]....
        /*01c0*/ 	.word	0xffffffff


	//   ....[71]....
        /*01c4*/ 	.word	0xffffffff


	//   ....[72]....
        /*01c8*/ 	.word	0xffffffff


	//   ....[73]....
        /*01cc*/ 	.word	0xffffffff


	//   ....[74]....
        /*01d0*/ 	.word	0xffffffff


	//   ....[75]....
        /*01d4*/ 	.word	0xffffffff


	//   ....[76]....
        /*01d8*/ 	.word	0xffffffff


	//   ....[77]....
        /*01dc*/ 	.word	0xffffffff


	//   ....[78]....
        /*01e0*/ 	.word	0xffffffff


	//   ....[79]....
        /*01e4*/ 	.word	0xffffffff


	//   ....[80]....
        /*01e8*/ 	.word	0xffffffff


	//   ....[81]....
        /*01ec*/ 	.word	0xffffffff


	//   ....[82]....
        /*01f0*/ 	.word	0xffffffff


	//   ....[83]....
        /*01f4*/ 	.word	0xffffffff


	//   ....[84]....
        /*01f8*/ 	.word	0xffffffff


	//   ....[85]....
        /*01fc*/ 	.word	0xffffffff


	//   ....[86]....
        /*0200*/ 	.word	0xffffffff


	//   ....[87]....
        /*0204*/ 	.word	0xffffffff


	//   ....[88]....
        /*0208*/ 	.word	0xffffffff


	//   ....[89]....
        /*020c*/ 	.word	0xffffffff


	//   ....[90]....
        /*0210*/ 	.word	0xffffffff


	//   ....[91]....
        /*0214*/ 	.word	0xffffffff


	//----- nvinfo : EIATTR_COOP_GROUP_INSTR_OFFSETS
	.align		4
.L_2813:
        /*0218*/ 	.byte	0x04, 0x28
        /*021a*/ 	.short	(.L_2815 - .L_2814)


	//   ....[0]....
.L_2814:
        /*021c*/ 	.word	0x00000b80


	//   ....[1]....
        /*0220*/ 	.word	0x00000c90


	//   ....[2]....
        /*0224*/ 	.word	0x00000d80


	//   ....[3]....
        /*0228*/ 	.word	0x00001bd0


	//   ....[4]....
        /*022c*/ 	.word	0x00002f10


	//   ....[5]....
        /*0230*/ 	.word	0x00002f50


	//   ....[6]....
        /*0234*/ 	.word	0x00002f90


	//   ....[7]....
        /*0238*/ 	.word	0x00002fc0


	//   ....[8]....
        /*023c*/ 	.word	0x00002ff0


	//   ....[9]....
        /*0240*/ 	.word	0x00003020


	//   ....[10]....
        /*0244*/ 	.word	0x00003180


	//   ....[11]....
        /*0248*/ 	.word	0x000031b0


	//   ....[12]....
        /*024c*/ 	.word	0x000031e0


	//   ....[13]....
        /*0250*/ 	.word	0x00003240


	//   ....[14]....
        /*0254*/ 	.word	0x00003410


	//   ....[15]....
        /*0258*/ 	.word	0x00003440


	//   ....[16]....
        /*025c*/ 	.word	0x00003480


	//   ....[17]....
        /*0260*/ 	.word	0x000034e0


	//   ....[18]....
        /*0264*/ 	.word	0x000036b0


	//   ....[19]....
        /*0268*/ 	.word	0x00003700


	//   ....[20]....
        /*026c*/ 	.word	0x00003740


	//   ....[21]....
        /*0270*/ 	.word	0x00003770


	//   ....[22]....
        /*0274*/ 	.word	0x00003940


	//   ....[23]....
        /*0278*/ 	.word	0x000039d0


	//   ....[24]....
        /*027c*/ 	.word	0x00003a10


	//   ....[25]....
        /*0280*/ 	.word	0x00003a40


	//   ....[26]....
        /*0284*/ 	.word	0x00003c00


	//   ....[27]....
        /*0288*/ 	.word	0x00003c30


	//   ....[28]....
        /*028c*/ 	.word	0x00003c60


	//   ....[29]....
        /*0290*/ 	.word	0x00003ca0


	//   ....[30]....
        /*0294*/ 	.word	0x000048f0


	//   ....[31]....
        /*0298*/ 	.word	0x00004920


	//   ....[32]....
        /*029c*/ 	.word	0x000049c0


	//   ....[33]....
        /*02a0*/ 	.word	0x000049d0


	//   ....[34]....
        /*02a4*/ 	.word	0x00004ad0


	//   ....[35]....
        /*02a8*/ 	.word	0x00004b00


	//   ....[36]....
        /*02ac*/ 	.word	0x00004b10


	//   ....[37]....
        /*02b0*/ 	.word	0x00004b20


	//   ....[38]....
        /*02b4*/ 	.word	0x00004c20


	//   ....[39]....
        /*02b8*/ 	.word	0x00004c50


	//   ....[40]....
        /*02bc*/ 	.word	0x00004c60


	//   ....[41]....
        /*02c0*/ 	.word	0x00004c70


	//   ....[42]....
        /*02c4*/ 	.word	0x00004d70


	//   ....[43]....
        /*02c8*/ 	.word	0x00004da0


	//   ....[44]....
        /*02cc*/ 	.word	0x00004db0


	//   ....[45]....
        /*02d0*/ 	.word	0x00004dc0


	//   ....[46]....
        /*02d4*/ 	.word	0x00004ec0


	//   ....[47]....
        /*02d8*/ 	.word	0x00004ef0


	//   ....[48]....
        /*02dc*/ 	.word	0x00004f00


	//   ....[49]....
        /*02e0*/ 	.word	0x00004f10


	//   ....[50]....
        /*02e4*/ 	.word	0x00005000


	//   ....[51]....
        /*02e8*/ 	.word	0x00005040


	//   ....[52]....
        /*02ec*/ 	.word	0x00005050


	//   ....[53]....
        /*02f0*/ 	.word	0x00005060


	//   ....[54]....
        /*02f4*/ 	.word	0x000050e0


	//   ....[55]....
        /*02f8*/ 	.word	0x00005100


	//   ....[56]....
        /*02fc*/ 	.word	0x00005110


	//   ....[57]....
        /*0300*/ 	.word	0x00005120


	//   ....[58]....
        /*0304*/ 	.word	0x00005130


	//   ....[59]....
        /*0308*/ 	.word	0x00005460


	//   ....[60]....
        /*030c*/ 	.word	0x00008760


	//   ....[61]....
        /*0310*/ 	.word	0x000087a0


	//   ....[62]....
        /*0314*/ 	.word	0x000087e0


	//   ....[63]....
        /*0318*/ 	.word	0x00008820


	//   ....[64]....
        /*031c*/ 	.word	0x00008920


	//   ....[65]....
        /*0320*/ 	.word	0x00008960


	//   ....[66]....
        /*0324*/ 	.word	0x00008990


	//   ....[67]....
        /*0328*/ 	.word	0x000089c0


	//   ....[68]....
        /*032c*/ 	.word	0x00008a60


	//   ....[69]....
        /*0330*/ 	.word	0x00008a90


	//   ....[70]....
        /*0334*/ 	.word	0x00008ac0


	//   ....[71]....
        /*0338*/ 	.word	0x00008af0


	//   ....[72]....
        /*033c*/ 	.word	0x00008b90


	//   ....[73]....
        /*0340*/ 	.word	0x00008bc0


	//   ....[74]....
        /*0344*/ 	.word	0x00008bf0


	//   ....[75]....
        /*0348*/ 	.word	0x00008c20


	//   ....[76]....
        /*034c*/ 	.word	0x00008cc0


	//   ....[77]....
        /*0350*/ 	.word	0x00008d10


	//   ....[78]....
        /*0354*/ 	.word	0x00008d40


	//   ....[79]....
        /*0358*/ 	.word	0x00008d70


	//   ....[80]....
        /*035c*/ 	.word	0x000091f0


	//   ....[81]....
        /*0360*/ 	.word	0x000095a0


	//   ....[82]....
        /*0364*/ 	.word	0x000097d0


	//   ....[83]....
        /*0368*/ 	.word	0x000097f0


	//   ....[84]....
        /*036c*/ 	.word	0x00009810


	//   ....[85]....
        /*0370*/ 	.word	0x00009830


	//   ....[86]....
        /*0374*/ 	.word	0x00009850


	//   ....[87]....
        /*0378*/ 	.word	0x00009960


	//   ....[88]....
        /*037c*/ 	.word	0x00009980


	//   ....[89]....
        /*0380*/ 	.word	0x000099a0


	//   ....[90]....
        /*0384*/ 	.word	0x000099c0


	//   ....[91]....
        /*0388*/ 	.word	0x000099e0


	//----- nvinfo : EIATTR_EXIT_INSTR_OFFSETS
	.align		4
.L_2815:
        /*038c*/ 	.byte	0x04, 0x1c
        /*038e*/ 	.short	(.L_2817 - .L_2816)


	//   ....[0]....
.L_2816:
        /*0390*/ 	.word	0x00009ac0


	//   ....[1]....
        /*0394*/ 	.word	0x00009d60


	//----- nvinfo : EIATTR_MAX_THREADS
	.align		4
.L_2817:
        /*0398*/ 	.byte	0x04, 0x05
        /*039a*/ 	.short	(.L_2819 - .L_2818)
.L_2818:
        /*039c*/ 	.word	0x00000020
        /*03a0*/ 	.word	0x00000001
        /*03a4*/ 	.word	0x00000001


	//----- nvinfo : EIATTR_CRS_STACK_SIZE
	.align		4
.L_2819:
        /*03a8*/ 	.byte	0x04, 0x1e
        /*03aa*/ 	.short	(.L_2821 - .L_2820)
.L_2820:
        /*03ac*/ 	.word	0x00000000
.L_2821:


//--------------------- .nv.info._Z25selective_scan_bwd_kernelI32Selective_Scan_bwd_kernel_traitsILi32ELi16ELb1ELb0ELb1ELb0ELb1EfN3c107complexIfEEEEv12SSMParamsBwd --------------------------
	.section	.nv.info._Z25selective_scan_bwd_kernelI32Selective_Scan_bwd_kernel_traitsILi32ELi16ELb1ELb0ELb1ELb0ELb1EfN3c107complexIfEEEEv12SSMParamsBwd,"",@"SHT_CUDA_INFO"
	.sectionflags	@""
	.align	4


	//----- nvinfo : EIATTR_CUDA_API_VERSION
	.align		4
        /*0000*/ 	.byte	0x04, 0x37
        /*0002*/ 	.short	(.L_2823 - .L_2822)
.L_2822:
        /*0004*/ 	.word	0x00000082


	//----- nvinfo : EIATTR_SW2861232_WAR
	.align		4
.L_2823:
        /*0008*/ 	.byte	0x01, 0x35
	.zero		2


	//----- nvinfo : EIATTR_PARAM_CBANK
	.align		4
        /*000c*/ 	.byte	0x04, 0x0a
        /*000e*/ 	.short	(.L_2825 - .L_2824)
	.align		4
.L_2824:
        /*0010*/ 	.word	index@(.nv.constant0._Z25selective_scan_bwd_kernelI32Selective_Scan_bwd_kernel_traitsILi32ELi16ELb1ELb0ELb1ELb0ELb1EfN3c107complexIfEEEEv12SSMParamsBwd)
        /*0014*/ 	.short	0x0160
        /*0016*/ 	.short	0x01f0


	//----- nvinfo : EIATTR_CBANK_PARAM_SIZE
	.align		4
.L_2825:
        /*0018*/ 	.byte	0x03, 0x19
        /*001a*/ 	.short	0x01f0


	//----- nvinfo : EIATTR_KPARAM_INFO
	.align		4
        /*001c*/ 	.byte	0x04, 0x17
        /*001e*/ 	.short	(.L_2827 - .L_2826)
.L_2826:
        /*0020*/ 	.word	0x00000000
        /*0024*/ 	.short	0x0000
        /*0026*/ 	.short	0x0000
        /*0028*/ 	.byte	0x00, 0xf0, 0xc1, 0x07


	//----- nvinfo : EIATTR_MAXREG_COUNT
	.align		4
.L_2827:
        /*002c*/ 	.byte	0x03, 0x1b
        /*002e*/ 	.short	0x00ff


	//----- nvinfo : EIATTR_NUM_BARRIERS
	.align		4
        /*0030*/ 	.byte	0x02, 0x4c
        /*0032*/ 	.byte	0x01
	.zero		1


	//----- nvinfo : EIATTR_MERCURY_ISA_VERSION
	.align		4
        /*0034*/ 	.byte	0x03, 0x5f
        /*0036*/ 	.short	0x0000


	//----- nvinfo : EIATTR_COOP_GROUP_MASK_REGIDS
	.align		4
        /*0038*/ 	.byte	0x04, 0x29
        /*003a*/ 	.short	(.L_2829 - .L_2828)


	//   ....[0]....
.L_2828:
        /*003c*/ 	.word	0xffffffff


	//   ....[1]....
        /*0040*/ 	.word	0xffffffff


	//   ....[2]....
        /*0044*/ 	.word	0xffffffff


	//   ....[3]....
        /*0048*/ 	.word	0xffffffff


	//   ....[4]....
        /*004c*/ 	.word	0xffffffff


	//   ....[5]....
        /*0050*/ 	.word	0xffffffff


	//   ....[6]....
        /*0054*/ 	.word	0xffffffff


	//   ....[7]....
        /*0058*/ 	.word	0xffffffff


	//   ....[8]....
        /*005c*/ 	.word	0xffffffff


	//   ....[9]....
        /*0060*/ 	.word	0xffffffff


	//   ....[10]....
        /*0064*/ 	.word	0xffffffff


	//   ....[11]....
        /*0068*/ 	.word	0xffffffff


	//   ....[12]....
        /*006c*/ 	.word	0xffffffff


	//   ....[13]....
        /*0070*/ 	.word	0xffffffff


	//   ....[14]....
        /*0074*/ 	.word	0xffffffff


	//   ....[15]....
        /*0078*/ 	.word	0xffffffff


	//   ....[16]....
        /*007c*/ 	.word	0xffffffff


	//   ....[17]....
        /*0080*/ 	.word	0xffffffff


	//   ....[18]....
        /*0084*/ 	.word	0xffffffff


	//   ....[19]....
        /*0088*/ 	.word	0xffffffff


	//   ....[20]....
        /*008c*/ 	.word	0xffffffff


	//   ....[21]....
        /*0090*/ 	.word	0xffffffff


	//   ....[22]....
        /*0094*/ 	.word	0xffffffff


	//   ....[23]....
        /*0098*/ 	.word	0xffffffff


	//   ....[24]....
        /*009c*/ 	.word	0xffffffff


	//   ....[25]....
        /*00a0*/ 	.word	0xffffffff


	//   ....[26]....
        /*00a4*/ 	.word	0xffffffff


	//   ....[27]....
        /*00a8*/ 	.word	0xffffffff


	//   ....[28]....
        /*00ac*/ 	.word	0xffffffff


	//   ....[29]....
        /*00b0*/ 	.word	0xffffffff


	//   ....[30]....
        /*00b4*/ 	.word	0xffffffff


	//   ....[31]....
        /*00b8*/ 	.word	0xffffffff


	//   ....[32]....
        /*00bc*/ 	.word	0xffffffff


	//   ....[33]....
        /*00c0*/ 	.word	0xffffffff


	//   ....[34]....
        /*00c4*/ 	.word	0xffffffff


	//   ....[35]....
        /*00c8*/ 	.word	0xffffffff


	//   ....[36]....
        /*00cc*/ 	.word	0xffffffff


	//   ....[37]....
        /*00d0*/ 	.word	0xffffffff


	//   ....[38]....
        /*00d4*/ 	.word	0xffffffff


	//   ....[39]....
        /*00d8*/ 	.word	0xffffffff


	//   ....[40]....
        /*00dc*/ 	.word	0xffffffff


	//   ....[41]....
        /*00e0*/ 	.word	0xffffffff


	//   ....[42]....
        /*00e4*/ 	.word	0xffffffff


	//   ....[43]....
        /*00e8*/ 	.word	0xffffffff


	//   ....[44]....
        /*00ec*/ 	.word	0xffffffff


	//   ....[45]....
        /*00f0*/ 	.word	0xffffffff


	//   ....[46]....
        /*00f4*/ 	.word	0xffffffff


	//   ....[47]....
        /*00f8*/ 	.word	0xffffffff


	//   ....[48]....
        /*00fc*/ 	.word	0xffffffff


	//   ....[49]....
        /*0100*/ 	.word	0xffffffff


	//   ....[50]....
        /*0104*/ 	.word	0xffffffff


	//   ....[51]....
        /*0108*/ 	.word	0xffffffff


	//   ....[52]....
        /*010c*/ 	.word	0xffffffff


	//   ....[53]....
        /*0110*/ 	.word	0xffffffff


	//   ....[54]....
        /*0114*/ 	.word	0xffffffff


	//   ....[55]....
        /*0118*/ 	.word	0xffffffff


	//   ....[56]....
        /*011c*/ 	.word	0xffffffff


	//   ....[57]....
        /*0120*/ 	.word	0xffffffff


	//   ....[58]....
        /*0124*/ 	.word	0xffffffff


	//   ....[59]....
        /*0128*/ 	.word	0xffffffff


	//   ....[60]....
        /*012c*/ 	.word	0xffffffff


	//   ....[61]....
        /*0130*/ 	.word	0xffffffff


	//   ....[62]....
        /*0134*/ 	.word	0xffffffff


	//   ....[63]....
        /*0138*/ 	.word	0xffffffff


	//   ....[64]....
        /*013c*/ 	.word	0xffffffff


	//   ....[65]....
        /*0140*/ 	.word	0xffffffff


	//   ....[66]....
        /*0144*/ 	.word	0xffffffff


	//   ....[67]....
        /*0148*/ 	.word	0xffffffff


	//   ....[68]....
        /*014c*/ 	.word	0xffffffff


	//   ....[69]....
        /*0150*/ 	.word	0xffffffff


	//   ....[70]....
        /*0154*/ 	.word	0xffffffff


	//   ....[71]....
        /*0158*/ 	.word	0xffffffff


	//   ....[72]....
        /*015c*/ 	.word	0xffffffff


	//   ....[73]....
        /*0160*/ 	.word	0xffffffff


	//   ....[74]....
        /*0164*/ 	.word	0xffffffff


	//   ....[75]....
        /*0168*/ 	.word	0xffffffff


	//   ....[76]....
        /*016c*/ 	.word	0xffffffff


	//   ....[77]....
        /*0170*/ 	.word	0xffffffff


	//   ....[78]....
        /*0174*/ 	.word	0xffffffff


	//   ....[79]....
        /*0178*/ 	.word	0xffffffff


	//   ....[80]....
        /*017c*/ 	.word	0xffffffff


	//   ....[81]....
        /*0180*/ 	.word	0xffffffff


	//   ....[82]....
        /*0184*/ 	.word	0xffffffff


	//   ....[83]....
        /*0188*/ 	.word	0xffffffff


	//   ....[84]....
        /*018c*/ 	.word	0xffffffff


	//   ....[85]....
        /*0190*/ 	.word	0xffffffff


	//   ....[86]....
        /*0194*/ 	.word	0xffffffff


	//   ....[87]....
        /*0198*/ 	.word	0xffffffff


	//   ....[88]....
        /*019c*/ 	.word	0xffffffff


	//   ....[89]....
        /*01a0*/ 	.word	0xffffffff


	//   ....[90]....
        /*01a4*/ 	.word	0xffffffff


	//   ....[91]....
        /*01a8*/ 	.word	0xffffffff


	//   ....[92]....
        /*01ac*/ 	.word	0xffffffff


	//   ....[93]....
        /*01b0*/ 	.word	0xffffffff


	//   ....[94]....
        /*01b4*/ 	.word	0xffffffff


	//   ....[95]....
        /*01b8*/ 	.word	0xffffffff


	//----- nvinfo : EIATTR_COOP_GROUP_INSTR_OFFSETS
	.align		4
.L_2829:
        /*01bc*/ 	.byte	0x04, 0x28
        /*01be*/ 	.short	(.L_2831 - .L_2830)


	//   ....[0]....
.L_2830:
        /*01c0*/ 	.word	0x00000b70


	//   ....[1]....
        /*01c4*/ 	.word	0x00000c80


	//   ....[2]....
        /*01c8*/ 	.word	0x00000e90


	//   ....[3]....
        /*01cc*/ 	.word	0x00001060


	//   ....[4]....
        /*01d0*/ 	.word	0x00001650


	//   ....[5]....
        /*01d4*/ 	.word	0x00001d00


	//   ....[6]....
        /*01d8*/ 	.word	0x00002100


	//   ....[7]....
        /*01dc*/ 	.word	0x00002f50


	//   ....[8]....
        /*01e0*/ 	.word	0x00004000


	//   ....[9]....
        /*01e4*/ 	.word	0x00004040


	//   ....[10]....
        /*01e8*/ 	.word	0x00004080


	//   ....[11]....
        /*01ec*/ 	.word	0x000040c0


	//   ....[12]....
        /*01f0*/ 	.word	0x00004100


	//   ....[13]....
        /*01f4*/ 	.word	0x00004140


	//   ....[14]....
        /*01f8*/ 	.word	0x00004240


	//   ....[15]....
        /*01fc*/ 	.word	0x00004270


	//   ....[16]....
        /*0200*/ 	.word	0x000042a0


	//   ....[17]....
        /*0204*/ 	.word	0x000042d0


	//   ....[18]....
        /*0208*/ 	.word	0x000043a0


	//   ....[19]....
        /*020c*/ 	.word	0x000043d0


	//   ....[20]....
        /*0210*/ 	.word	0x00004420


	//   ....[21]....
        /*0214*/ 	.word	0x000044c0


	//   ....[22]....
        /*0218*/ 	.word	0x000046a0


	//   ....[23]....
        /*021c*/ 	.word	0x000046d0


	//   ....[24]....
        /*0220*/ 	.word	0x00004730


	//   ....[25]....
        /*0224*/ 	.word	0x00004760


	//   ....[26]....
        /*0228*/ 	.word	0x00004910


	//   ....[27]....
        /*022c*/ 	.word	0x00004980


	//   ....[28]....
        /*0230*/ 	.word	0x000049c0


	//   ....[29]....
        /*0234*/ 	.word	0x000049f0


	//   ....[30]....
        /*0238*/ 	.word	0x00004ba0


	//   ....[31]....
        /*023c*/ 	.word	0x00004bd0


	//   ....[32]....
        /*0240*/ 	.word	0x00004c50


	//   ....[33]....
        /*0244*/ 	.word	0x00004ce0


	//   ....[34]....
        /*0248*/ 	.word	0x00005750


	//   ....[35]....
        /*024c*/ 	.word	0x00005760


	//   ....[36]....
        /*0250*/ 	.word	0x00005770


	//   ....[37]....
        /*0254*/ 	.word	0x00005780


	//   ....[38]....
        /*0258*/ 	.word	0x00005870


	//   ....[39]....
        /*025c*/ 	.word	0x000058b0


	//   ....[40]....
        /*0260*/ 	.word	0x000058d0


	//   ....[41]....
        /*0264*/ 	.word	0x000058e0


	//   ....[42]....
        /*0268*/ 	.word	0x000059d0


	//   ....[43]....
        /*026c*/ 	.word	0x00005a10


	//   ....[44]....
        /*0270*/ 	.word	0x00005a40


	//   ....[45]....
        /*0274*/ 	.word	0x00005a70


	//   ....[46]....
        /*0278*/ 	.word	0x00005c10


	//   ....[47]....
        /*027c*/ 	.word	0x00005c50


	//   ....[48]....
        /*0280*/ 	.word	0x00005c80


	//   ....[49]....
        /*0284*/ 	.word	0x00005d60


	//   ....[50]....
        /*0288*/ 	.word	0x00005e90


	//   ....[51]....
        /*028c*/ 	.word	0x00005ed0


	//   ....[52]....
        /*0290*/ 	.word	0x00005f00


	//   ....[53]....
        /*0294*/ 	.word	0x00005f30


	//   ....[54]....
        /*0298*/ 	.word	0x000064a0


	//   ....[55]....
        /*029c*/ 	.word	0x000064d0


	//   ....[56]....
        /*02a0*/ 	.word	0x00006540


	//   ....[57]....
        /*02a4*/ 	.word	0x00006570


	//   ....[58]....
        /*02a8*/ 	.word	0x000065a0


	//   ....[59]....
        /*02ac*/ 	.word	0x000065d0


	//   ....[60]....
        /*02b0*/ 	.word	0x00006600


	//   ....[61]....
        /*02b4*/ 	.word	0x00006630


	//   ....[62]....
        /*02b8*/ 	.word	0x00006840


	//   ....[63]....
        /*02bc*/ 	.word	0x00006870


	//   ....[64]....
        /*02c0*/ 	.word	0x00009980


	//   ....[65]....
        /*02c4*/ 	.word	0x000099c0


	//   ....[66]....
        /*02c8*/ 	.word	0x00009a00


	//   ....[67]....
        /*02cc*/ 	.word	0x00009a40


	//   ....[68]....
        /*02d0*/ 	.word	0x00009b00


	//   ....[69]....
        /*02d4*/ 	.word	0x00009b30


	//   ....[70]....
        /*02d8*/ 	.word	0x00009b60


	//   ....[71]....
        /*02dc*/ 	.word	0x00009b90


	//   ....[72]....
        /*02e0*/ 	.word	0x00009c30


	//   ....[73]....
        /*02e4*/ 	.word	0x00009c60


	//   ....[74]....
        /*02e8*/ 	.word	0x00009c90


	//   ....[75]....
        /*02ec*/ 	.word	0x00009cc0


	//   ....[76]....
        /*02f0*/ 	.word	0x00009d60


	//   ....[77]....
        /*02f4*/ 	.word	0x00009d90


	//   ....[78]....
        /*02f8*/ 	.word	0x00009dc0


	//   ....[79]....
        /*02fc*/ 	.word	0x00009df0


	//   ....[80]....
        /*0300*/ 	.word	0x00009e90


	//   ....[81]....
        /*0304*/ 	.word	0x00009ec0


	//   ....[82]....
        /*0308*/ 	.word	0x00009ef0


	//   ....[83]....
        /*030c*/ 	.word	0x00009f20


	//   ....[84]....
        /*0310*/ 	.word	0x0000a4b0


	//   ....[85]....
        /*0314*/ 	.word	0x0000a760


	//   ....[86]....
        /*0318*/ 	.word	0x0000a930


	//   ....[87]....
        /*031c*/ 	.word	0x0000a980


	//   ....[88]....
        /*0320*/ 	.word	0x0000a9b0


	//   ....[89]....
        /*0324*/ 	.word	0x0000a9d0


	//   ....[90]....
        /*0328*/ 	.word	0x0000a9f0


	//   ....[91]....
        /*032c*/ 	.word	0x0000aac0


	//   ....[92]....
        /*0330*/ 	.word	0x0000ab10


	//   ....[93]....
        /*0334*/ 	.word	0x0000ab30


	//   ....[94]....
        /*0338*/ 	.word	0x0000ab50


	//   ....[95]....
        /*033c*/ 	.word	0x0000ab70


	//----- nvinfo : EIATTR_EXIT_INSTR_OFFSETS
	.align		4
.L_2831:
        /*0340*/ 	.byte	0x04, 0x1c
        /*0342*/ 	.short	(.L_2833 - .L_2832)


	//   ....[0]....
.L_2832:
        /*0344*/ 	.word	0x0000ac50


	//   ....[1]....
        /*0348*/ 	.word	0x0000aef0


	//----- nvinfo : EIATTR_MAX_THREADS
	.align		4
.L_2833:
        /*034c*/ 	.byte	0x04, 0x05
        /*034e*/ 	.short	(.L_2835 - .L_2834)
.L_2834:
        /*0350*/ 	.word	0x00000020
        /*0354*/ 	.word	0x00000001
        /*0358*/ 	.word	0x00000001


	//----- nvinfo : EIATTR_CRS_STACK_SIZE
	.align		4
.L_2835:
        /*035c*/ 	.byte	0x04, 0x1e
        /*035e*/ 	.short	(.L_2837 - .L_2836)
.L_2836:
        /*0360*/ 	.word	0x00000000
.L_2837:


//--------------------- .nv.info._Z25selective_scan_bwd_kernelI32Selective_Scan_bwd_kernel_traitsILi32ELi16ELb1ELb0ELb1ELb1ELb0EfN3c107complexIfEEEEv12SSMParamsBwd --------------------------
	.section	.nv.info._Z25selective_scan_bwd_kernelI32Selective_Scan_bwd_kernel_traitsILi32ELi16ELb1ELb0ELb1ELb1ELb0EfN3c107complexIfEEEEv12SSMParamsBwd,"",@"SHT_CUDA_INFO"
	.sectionflags	@""
	.align	4


	//----- nvinfo : EIATTR_CUDA_API_VERSION
	.align		4
        /*0000*/ 	.byte	0x04, 0x37
        /*0002*/ 	.short	(.L_2839 - .L_2838)
.L_2838:
        /*0004*/ 	.word	0x00000082


	//----- nvinfo : EIATTR_SW2861232_WAR
	.align		4
.L_2839:
        /*0008*/ 	.byte	0x01, 0x35
	.zero		2


	//----- nvinfo : EIATTR_PARAM_CBANK
	.align		4
        /*000c*/ 	.byte	0x04, 0x0a
        /*000e*/ 	.short	(.L_2841 - .L_2840)
	.align		4
.L_2840:
        /*0010*/ 	.word	index@(.nv.constant0._Z25selective_scan_bwd_kernelI32Selective_Scan_bwd_kernel_traitsILi32ELi16ELb1ELb0ELb1ELb1ELb0EfN3c107complexIfEEEEv12SSMParamsBwd)
        /*0014*/ 	.short	0x0160
        /*0016*/ 	.short	0x01f0


	//----- nvinfo : EIATTR_CBANK_PARAM_SIZE
	.align		4
.L_2841:
        /*0018*/ 	.byte	0x03, 0x19
        /*001a*/ 	.short	0x01f0


	//----- nvinfo : EIATTR_KPARAM_INFO
	.align		4
        /*001c*/ 	.byte	0x04, 0x17
        /*001e*/ 	.short	(.L_2843 - .L_2842)
.L_2842:
        /*0020*/ 	.word	0x00000000
        /*0024*/ 	.short	0x0000
        /*0026*/ 	.short	0x0000
        /*0028*/ 	.byte	0x00, 0xf0, 0xc1, 0x07


	//----- nvinfo : EIATTR_MAXREG_COUNT
	.align		4
.L_2843:
        /*002c*/ 	.byte	0x03, 0x1b
        /*002e*/ 	.short	0x00ff


	//----- nvinfo : EIATTR_NUM_BARRIERS
	.align		4
        /*0030*/ 	.byte	0x02, 0x4c
        /*0032*/ 	.byte	0x01
	.zero		1


	//----- nvinfo : EIATTR_MERCURY_ISA_VERSION
	.align		4
        /*0034*/ 	.byte	0x03, 0x5f
        /*0036*/ 	.short	0x0000


	//----- nvinfo : EIATTR_COOP_GROUP_MASK_REGIDS
	.align		4
        /*0038*/ 	.byte	0x04, 0x29
        /*003a*/ 	.short	(.L_2845 - .L_2844)


	//   ....[0]....
.L_2844:
        /*003c*/ 	.word	0xffffffff


	//   ....[1]....
        /*0040*/ 	.word	0xffffffff


	//   ....[2]....
        /*0044*/ 	.word	0xffffffff


	//   ....[3]....
        /*0048*/ 	.word	0xffffffff


	//   ....[4]....
        /*004c*/ 	.word	0xffffffff


	//   ....[5]....
        /*0050*/ 	.word	0xffffffff


	//   ....[6]....
        /*0054*/ 	.word	0xffffffff


	//   ....[7]....
        /*0058*/ 	.word	0xffffffff


	//   ....[8]....
        /*005c*/ 	.word	0xffffffff


	//   ....[9]....
        /*0060*/ 	.word	0xffffffff


	//   ....[10]....
        /*0064*/ 	.word	0xffffffff


	//   ....[11]....
        /*0068*/ 	.word	0xffffffff


	//   ....[12]....
        /*006c*/ 	.word	0xffffffff


	//   ....[13]....
        /*0070*/ 	.word	0xffffffff


	//   ....[14]....
        /*0074*/ 	.word	0xffffffff


	//   ....[15]....
        /*0078*/ 	.word	0xffffffff


	//   ....[16]....
        /*007c*/ 	.word	0xffffffff


	//   ....[17]....
        /*0080*/ 	.word	0xffffffff


	//   ....[18]....
        /*0084*/ 	.word	0xffffffff


	//   ....[19]....
        /*0088*/ 	.word	0xffffffff


	//   ....[20]....
        /*008c*/ 	.word	0xffffffff


	//   ....[21]....
        /*0090*/ 	.word	0xffffffff


	//   ....[22]....
        /*0094*/ 	.word	0xffffffff


	//   ....[23]....
        /*0098*/ 	.word	0xffffffff


	//   ....[24]....
        /*009c*/ 	.word	0xffffffff


	//   ....[25]....
        /*00a0*/ 	.word	0xffffffff


	//   ....[26]....
        /*00a4*/ 	.word	0xffffffff


	//   ....[27]....
        /*00a8*/ 	.word	0xffffffff


	//   ....[28]....
        /*00ac*/ 	.word	0xffffffff


	//   ....[29]....
        /*00b0*/ 	.word	0xffffffff


	//   ....[30]....
        /*00b4*/ 	.word	0xffffffff


	//   ....[31]....
        /*00b8*/ 	.word	0xffffffff


	//   ....[32]....
        /*00bc*/ 	.word	0xffffffff


	//   ....[33]....
        /*00c0*/ 	.word	0xffffffff


	//   ....[34]....
        /*00c4*/ 	.word	0xffffffff


	//   ....[35]....
        /*00c8*/ 	.word	0xffffffff


	//   ....[36]....
        /*00cc*/ 	.word	0xffffffff


	//   ....[37]....
        /*00d0*/ 	.word	0xffffffff


	//   ....[38]....
        /*00d4*/ 	.word	0xffffffff


	//   ....[39]....
        /*00d8*/ 	.word	0xffffffff


	//   ....[40]....
        /*00dc*/ 	.word	0xffffffff


	//   ....[41]....
        /*00e0*/ 	.word	0xffffffff


	//   ....[42]....
        /*00e4*/ 	.word	0xffffffff


	//   ....[43]....
        /*00e8*/ 	.word	0xffffffff


	//   ....[44]....
        /*00ec*/ 	.word	0xffffffff


	//   ....[45]....
        /*00f0*/ 	.word	0xffffffff


	//   ....[46]....
        /*00f4*/ 	.word	0xffffffff


	//   ....[47]....
        /*00f8*/ 	.word	0xffffffff


	//   ....[48]....
        /*00fc*/ 	.word	0xffffffff


	//   ....[49]....
        /*0100*/ 	.word	0xffffffff


	//   ....[50]....
        /*0104*/ 	.word	0xffffffff


	//   ....[51]....
        /*0108*/ 	.word	0xffffffff


	//   ....[52]....
        /*010c*/ 	.word	0xffffffff


	//   ....[53]....
        /*0110*/ 	.word	0xffffffff


	//   ....[54]....
        /*0114*/ 	.word	0xffffffff


	//   ....[55]....
        /*0118*/ 	.word	0xffffffff


	//   ....[56]....
        /*011c*/ 	.word	0xffffffff


	//   ....[57]....
        /*0120*/ 	.word	0xffffffff


	//   ....[58]....
        /*0124*/ 	.word	0xffffffff


	//   ....[59]....
        /*0128*/ 	.word	0xffffffff


	//   ....[60]....
        /*012c*/ 	.word	0xffffffff


	//   ....[61]....
        /*0130*/ 	.word	0xffffffff


	//   ....[62]....
        /*0134*/ 	.word	0xffffffff


	//   ....[63]....
        /*0138*/ 	.word	0xffffffff


	//   ....[64]....
        /*013c*/ 	.word	0xffffffff


	//   ....[65]....
        /*0140*/ 	.word	0xffffffff


	//   ....[66]....
        /*0144*/ 	.word	0xffffffff


	//   ....[67]....
        /*0148*/ 	.word	0xffffffff


	//   ....[68]....
        /*014c*/ 	.word	0xffffffff


	//   ....[69]....
        /*0150*/ 	.word	0xffffffff


	//   ....[70]....
        /*0154*/ 	.word	0xffffffff


	//   ....[71]....
        /*0158*/ 	.word	0xffffffff


	//   ....[72]....
        /*015c*/ 	.word	0xffffffff


	//   ....[73]....
        /*0160*/ 	.word	0xffffffff


	//   ....[74]....
        /*0164*/ 	.word	0xffffffff


	//   ....[75]....
        /*0168*/ 	.word	0xffffffff


	//   ....[76]....
        /*016c*/ 	.word	0xffffffff


	//   ....[77]....
        /*0170*/ 	.word	0xffffffff


	//   ....[78]....
        /*0174*/ 	.word	0xffffffff


	//   ....[79]....
        /*0178*/ 	.word	0xffffffff


	//   ....[80]....
        /*017c*/ 	.word	0xffffffff


	//   ....[81]....
        /*0180*/ 	.word	0xffffffff


	//   ....[82]....
        /*0184*/ 	.word	0xffffffff


	//   ....[83]....
        /*0188*/ 	.word	0xffffffff


	//   ....[84]....
        /*018c*/ 	.word	0xffffffff


	//   ....[85]....
        /*0190*/ 	.word	0xffffffff


	//   ....[86]....
        /*0194*/ 	.word	0xffffffff


	//   ....[87]....
        /*0198*/ 	.word	0xffffffff


	//   ....[88]....
        /*019c*/ 	.word	0xffffffff


	//   ....[89]....
        /*01a0*/ 	.word	0xffffffff


	//   ....[90]....
        /*01a4*/ 	.word	0xffffffff


	//   ....[91]....
        /*01a8*/ 	.word	0xffffffff


	//   ....[92]....
        /*01ac*/ 	.word	0xffffffff


	//----- nvinfo : EIATTR_COOP_GROUP_INSTR_OFFSETS
	.align		4
.L_2845:
        /*01b0*/ 	.byte	0x04, 0x28
        /*01b2*/ 	.short	(.L_2847 - .L_2846)


	//   ....[0]....
.L_2846:
        /*01b4*/ 	.word	0x00000b70


	//   ....[1]....
        /*01b8*/ 	.word	0x00000c80


	//   ....[2]....
        /*01bc*/ 	.word	0x00000e60


	//   ....[3]....
        /*01c0*/ 	.word	0x00003d50


	//   ....[4]....
        /*01c4*/ 	.word	0x00004f30


	//   ....[5]....
        /*01c8*/ 	.word	0x00004f70


	//   ....[6]....
        /*01cc*/ 	.word	0x00004fb0


	//   ....[7]....
        /*01d0*/ 	.word	0x00004ff0


	//   ....[8]....
        /*01d4*/ 	.word	0x00005030


	//   ....[9]....
        /*01d8*/ 	.word	0x00005070


	//   ....[10]....
        /*01dc*/ 	.word	0x00005140


	//   ....[11]....
        /*01e0*/ 	.word	0x000051a0


	//   ....[12]....
        /*01e4*/ 	.word	0x000051d0


	//   ....[13]....
        /*01e8*/ 	.word	0x00005200


	//   ....[14]....
        /*01ec*/ 	.word	0x00005340


	//   ....[15]....
        /*01f0*/ 	.word	0x00005370


	//   ....[16]....
        /*01f4*/ 	.word	0x000053c0


	//   ....[17]....
        /*01f8*/ 	.word	0x000053f0


	//   ....[18]....
        /*01fc*/ 	.word	0x000055c0


	//   ....[19]....
        /*0200*/ 	.word	0x00005600


	//   ....[20]....
        /*0204*/ 	.word	0x00005630


	//   ....[21]....
        /*0208*/ 	.word	0x00005660


	//   ....[22]....
        /*020c*/ 	.word	0x00005820


	//   ....[23]....
        /*0210*/ 	.word	0x00005890


	//   ....[24]....
        /*0214*/ 	.word	0x000058e0


	//   ....[25]....
        /*0218*/ 	.word	0x00005910


	//   ....[26]....
        /*021c*/ 	.word	0x00005a90


	//   ....[27]....
        /*0220*/ 	.word	0x00005ae0


	//   ....[28]....
        /*0224*/ 	.word	0x00005b20


	//   ....[29]....
        /*0228*/ 	.word	0x00005bf0


	//   ....[30]....
        /*022c*/ 	.word	0x000065b0


	//   ....[31]....
        /*0230*/ 	.word	0x00006630


	//   ....[32]....
        /*0234*/ 	.word	0x00006650


	//   ....[33]....
        /*0238*/ 	.word	0x00006660


	//   ....[34]....
        /*023c*/ 	.word	0x00006750


	//   ....[35]....
        /*0240*/ 	.word	0x00006790


	//   ....[36]....
        /*0244*/ 	.word	0x000067c0


	//   ....[37]....
        /*0248*/ 	.word	0x000067d0


	//   ....[38]....
        /*024c*/ 	.word	0x000068c0


	//   ....[39]....
        /*0250*/ 	.word	0x00006900


	//   ....[40]....
        /*0254*/ 	.word	0x00006930


	//   ....[41]....
        /*0258*/ 	.word	0x000069e0


	//   ....[42]....
        /*025c*/ 	.word	0x00006ae0


	//   ....[43]....
        /*0260*/ 	.word	0x00006b20


	//   ....[44]....
        /*0264*/ 	.word	0x00006b50


	//   ....[45]....
        /*0268*/ 	.word	0x00006c40


	//   ....[46]....
        /*026c*/ 	.word	0x00006d80


	//   ....[47]....
        /*0270*/ 	.word	0x00006dc0


	//   ....[48]....
        /*0274*/ 	.word	0x00006f60


	//   ....[49]....
        /*0278*/ 	.word	0x00006f90


	//   ....[50]....
        /*027c*/ 	.word	0x000070c0


	//   ....[51]....
        /*0280*/ 	.word	0x00007100


	//   ....[52]....
        /*0284*/ 	.word	0x00007140


	//   ....[53]....
        /*0288*/ 	.word	0x00007170


	//   ....[54]....
        /*028c*/ 	.word	0x00007440


	//   ....[55]....
        /*0290*/ 	.word	0x00007470


	//   ....[56]....
        /*0294*/ 	.word	0x00007720


	//   ....[57]....
        /*0298*/ 	.word	0x00007750


	//   ....[58]....
        /*029c*/ 	.word	0x00007780


	//   ....[59]....
        /*02a0*/ 	.word	0x000077b0


	//   ....[60]....
        /*02a4*/ 	.word	0x0000a8c0


	//   ....[61]....
        /*02a8*/ 	.word	0x0000a900


	//   ....[62]....
        /*02ac*/ 	.word	0x0000a940


	//   ....[63]....
        /*02b0*/ 	.word	0x0000a980


	//   ....[64]....
        /*02b4*/ 	.word	0x0000aa40


	//   ....[65]....
        /*02b8*/ 	.word	0x0000aa90


	//   ....[66]....
        /*02bc*/ 	.word	0x0000aac0


	//   ....[67]....
        /*02c0*/ 	.word	0x0000aaf0


	//   ....[68]....
        /*02c4*/ 	.word	0x0000ab70


	//   ....[69]....
        /*02c8*/ 	.word	0x0000abc0


	//   ....[70]....
        /*02cc*/ 	.word	0x0000abf0


	//   ....[71]....
        /*02d0*/ 	.word	0x0000ac20


	//   ....[72]....
        /*02d4*/ 	.word	0x0000acb0


	//   ....[73]....
        /*02d8*/ 	.word	0x0000acf0


	//   ....[74]....
        /*02dc*/ 	.word	0x0000ad20


	//   ....[75]....
        /*02e0*/ 	.word	0x0000ad50


	//   ....[76]....
        /*02e4*/ 	.word	0x0000ade0


	//   ....[77]....
        /*02e8*/ 	.word	0x0000ae20


	//   ....[78]....
        /*02ec*/ 	.word	0x0000ae50


	//   ....[79]....
        /*02f0*/ 	.word	0x0000ae80


	//   ....[80]....
        /*02f4*/ 	.word	0x0000b4c0


	//   ....[81]....
        /*02f8*/ 	.word	0x0000b960


	//   ....[82]....
        /*02fc*/ 	.word	0x0000bed0


	//   ....[83]....
        /*0300*/ 	.word	0x0000c0a0


	//   ....[84]....
        /*0304*/ 	.word	0x0000c0f0


	//   ....[85]....
        /*0308*/ 	.word	0x0000c120


	//   ....[86]....
        /*030c*/ 	.word	0x0000c140


	//   ....[87]....
        /*0310*/ 	.word	0x0000c160


	//   ....[88]....
        /*0314*/ 	.word	0x0000c230


	//   ....[89]....
        /*0318*/ 	.word	0x0000c280


	//   ....[90]....
        /*031c*/ 	.word	0x0000c2a0


	//   ....[91]....
        /*0320*/ 	.word	0x0000c2c0


	//   ....[92]....
        /*0324*/ 	.word	0x0000c2e0


	//----- nvinfo : EIATTR_EXIT_INSTR_OFFSETS
	.align		4
.L_2847:
        /*0328*/ 	.byte	0x04, 0x1c
        /*032a*/ 	.short	(.L_2849 - .L_2848)


	//   ....[0]....
.L_2848:
        /*032c*/ 	.word	0x0000c3c0


	//   ....[1]....
        /*0330*/ 	.word	0x0000c660


	//----- nvinfo : EIATTR_MAX_THREADS
	.align		4
.L_2849:
        /*0334*/ 	.byte	0x04, 0x05
        /*0336*/ 	.short	(.L_2851 - .L_2850)
.L_2850:
        /*0338*/ 	.word	0x00000020
        /*033c*/ 	.word	0x00000001
        /*0340*/ 	.word	0x00000001


	//----- nvinfo : EIATTR_CRS_STACK_SIZE
	.align		4
.L_2851:
        /*0344*/ 	.byte	0x04, 0x1e
        /*0346*/ 	.short	(.L_2853 - .L_2852)
.L_2852:
        /*0348*/ 	.word	0x00000000
.L_2853:


//--------------------- .nv.info._Z25selective_scan_bwd_kernelI32Selective_Scan_bwd_kernel_traitsILi32ELi16ELb1ELb0ELb1ELb1ELb1EfN3c107complexIfEEEEv12SSMParamsBwd --------------------------
	.section	.nv.info._Z25selective_scan_bwd_kernelI32Selective_Scan_bwd_kernel_traitsILi32ELi16ELb1ELb0ELb1ELb1ELb1EfN3c107complexIfEEEEv12SSMParamsBwd,"",@"SHT_CUDA_INFO"
	.sectionflags	@""
	.align	4


	//----- nvinfo : EIATTR_CUDA_API_VERSION
	.align		4
        /*0000*/ 	.byte	0x04, 0x37
        /*0002*/ 	.short	(.L_2855 - .L_2854)
.L_2854:
        /*0004*/ 	.word	0x00000082


	//----- nvinfo : EIATTR_SW2861232_WAR
	.align		4
.L_2855:
        /*0008*/ 	.byte	0x01, 0x35
	.zero		2


	//----- nvinfo : EIATTR_PARAM_CBANK
	.align		4
        /*000c*/ 	.byte	0x04, 0x0a
        /*000e*/ 	.short	(.L_2857 - .L_2856)
	.align		4
.L_2856:
        /*0010*/ 	.word	index@(.nv.constant0._Z25selective_scan_bwd_kernelI32Selective_Scan_bwd_kernel_traitsILi32ELi16ELb1ELb0ELb1ELb1ELb1EfN3c107complexIfEEEEv12SSMParamsBwd)
        /*0014*/ 	.short	0x0160
        /*0016*/ 	.short	0x01f0


	//----- nvinfo : EIATTR_CBANK_PARAM_SIZE
	.align		4
.L_2857:
        /*0018*/ 	.byte	0x03, 0x19
        /*001a*/ 	.short	0x01f0


	//----- nvinfo : EIATTR_KPARAM_INFO
	.align		4
        /*001c*/ 	.byte	0x04, 0x17
        /*001e*/ 	.short	(.L_2859 - .L_2858)
.L_2858:
        /*0020*/ 	.word	0x00000000
        /*0024*/ 	.short	0x0000
        /*0026*/ 	.short	0x0000
        /*0028*/ 	.byte	0x00, 0xf0, 0xc1, 0x07


	//----- nvinfo : EIATTR_MAXREG_COUNT
	.align		4
.L_2859:
        /*002c*/ 	.byte	0x03, 0x1b
        /*002e*/ 	.short	0x00ff


	//----- nvinfo : EIATTR_NUM_BARRIERS
	.align		4
        /*0030*/ 	.byte	0x02, 0x4c
        /*0032*/ 	.byte	0x01
	.zero		1


	//----- nvinfo : EIATTR_MERCURY_ISA_VERSION
	.align		4
        /*0034*/ 	.byte	0x03, 0x5f
        /*0036*/ 	.short	0x0000


	//----- nvinfo : EIATTR_COOP_GROUP_MASK_REGIDS
	.align		4
        /*0038*/ 	.byte	0x04, 0x29
        /*003a*/ 	.short	(.L_2861 - .L_2860)


	//   ....[0]....
.L_2860:
        /*003c*/ 	.word	0xffffffff


	//   ....[1]....
        /*0040*/ 	.word	0xffffffff


	//   ....[2]....
        /*0044*/ 	.word	0xffffffff


	//   ....[3]....
        /*0048*/ 	.word	0xffffffff


	//   ....[4]....
        /*004c*/ 	.word	0xffffffff


	//   ....[5]....
        /*0050*/ 	.word	0xffffffff


	//   ....[6]....
        /*0054*/ 	.word	0xffffffff


	//   ....[7]....
        /*0058*/ 	.word	0xffffffff


	//   ....[8]....
        /*005c*/ 	.word	0xffffffff


	//   ....[9]....
        /*0060*/ 	.word	0xffffffff


	//   ....[10]....
        /*0064*/ 	.word	0xffffffff


	//   ....[11]....
        /*0068*/ 	.word	0xffffffff


	//   ....[12]....
        /*006c*/ 	.word	0xffffffff


	//   ....[13]....
        /*0070*/ 	.word	0xffffffff


	//   ....[14]....
        /*0074*/ 	.word	0xffffffff


	//   ....[15]....
        /*0078*/ 	.word	0xffffffff


	//   ....[16]....
        /*007c*/ 	.word	0xffffffff


	//   ....[17]....
        /*0080*/ 	.word	0xffffffff


	//   ....[18]....
        /*0084*/ 	.word	0xffffffff


	//   ....[19]....
        /*0088*/ 	.word	0xffffffff


	//   ....[20]....
        /*008c*/ 	.word	0xffffffff


	//   ....[21]....
        /*0090*/ 	.word	0xffffffff


	//   ....[22]....
        /*0094*/ 	.word	0xffffffff


	//   ....[23]....
        /*0098*/ 	.word	0xffffffff


	//   ....[24]....
        /*009c*/ 	.word	0xffffffff


	//   ....[25]....
        /*00a0*/ 	.word	0xffffffff


	//   ....[26]....
        /*00a4*/ 	.word	0xffffffff


	//   ....[27]....
        /*00a8*/ 	.word	0xffffffff


	//   ....[28]....
        /*00ac*/ 	.word	0xffffffff


	//   ....[29]....
        /*00b0*/ 	.word	0xffffffff


	//   ....[30]....
        /*00b4*/ 	.word	0xffffffff


	//   ....[31]....
        /*00b8*/ 	.word	0xffffffff


	//   ....[32]....
        /*00bc*/ 	.word	0xffffffff


	//   ....[33]....
        /*00c0*/ 	.word	0xffffffff


	//   ....[34]....
        /*00c4*/ 	.word	0xffffffff


	//   ....[35]....
        /*00c8*/ 	.word	0xffffffff


	//   ....[36]....
        /*00cc*/ 	.word	0xffffffff


	//   ....[37]....
        /*00d0*/ 	.word	0xffffffff


	//   ....[38]....
        /*00d4*/ 	.word	0xffffffff


	//   ....[39]....
        /*00d8*/ 	.word	0xffffffff


	//   ....[40]....
        /*00dc*/ 	.word	0xffffffff


	//   ....[41]....
        /*00e0*/ 	.word	0xffffffff


	//   ....[42]....
        /*00e4*/ 	.word	0xffffffff


	//   ....[43]....
        /*00e8*/ 	.word	0xffffffff


	//   ....[44]....
        /*00ec*/ 	.word	0xffffffff


	//   ....[45]....
        /*00f0*/ 	.word	0xffffffff


	//   ....[46]....
        /*00f4*/ 	.word	0xffffffff


	//   ....[47]....
        /*00f8*/ 	.word	0xffffffff


	//   ....[48]....
        /*00fc*/ 	.word	0xffffffff


	//   ....[49]....
        /*0100*/ 	.word	0xffffffff


	//   ....[50]....
        /*0104*/ 	.word	0xffffffff


	//   ....[51]....
        /*0108*/ 	.word	0xffffffff


	//   ....[52]....
        /*010c*/ 	.word	0xffffffff


	//   ....[53]....
        /*0110*/ 	.word	0xffffffff


	//   ....[54]....
        /*0114*/ 	.word	0xffffffff


	//   ....[55]....
        /*0118*/ 	.word	0xffffffff


	//   ....[56]....
        /*011c*/ 	.word	0xffffffff


	//   ....[57]....
        /*0120*/ 	.word	0xffffffff


	//   ....[58]....
        /*0124*/ 	.word	0xffffffff


	//   ....[59]....
        /*0128*/ 	.word	0xffffffff


	//   ....[60]....
        /*012c*/ 	.word	0xffffffff


	//   ....[61]....
        /*0130*/ 	.word	0xffffffff


	//   ....[62]....
        /*0134*/ 	.word	0xffffffff


	//   ....[63]....
        /*0138*/ 	.word	0xffffffff


	//   ....[64]....
        /*013c*/ 	.word	0xffffffff


	//   ....[65]....
        /*0140*/ 	.word	0xffffffff


	//   ....[66]....
        /*0144*/ 	.word	0xffffffff


	//   ....[67]....
        /*0148*/ 	.word	0xffffffff


	//   ....[68]....
        /*014c*/ 	.word	0xffffffff


	//   ....[69]....
        /*0150*/ 	.word	0xffffffff


	//   ....[70]....
        /*0154*/ 	.word	0xffffffff


	//   ....[71]....
        /*0158*/ 	.word	0xffffffff


	//   ....[72]....
        /*015c*/ 	.word	0xffffffff


	//   ....[73]....
        /*0160*/ 	.word	0xffffffff


	//   ....[74]....
        /*0164*/ 	.word	0xffffffff


	//   ....[75]....
        /*0168*/ 	.word	0xffffffff


	//   ....[76]....
        /*016c*/ 	.word	0xffffffff


	//   ....[77]....
        /*0170*/ 	.word	0xffffffff


	//   ....[78]....
        /*0174*/ 	.word	0xffffffff


	//   ....[79]....
        /*0178*/ 	.word	0xffffffff


	//   ....[80]....
        /*017c*/ 	.word	0xffffffff


	//   ....[81]....
        /*0180*/ 	.word	0xffffffff


	//   ....[82]....
        /*0184*/ 	.word	0xffffffff


	//   ....[83]....
        /*0188*/ 	.word	0xffffffff


	//   ....[84]....
        /*018c*/ 	.word	0xffffffff


	//   ....[85]....
        /*0190*/ 	.word	0xffffffff


	//   ....[86]....
        /*0194*/ 	.word	0xffffffff


	//   ....[87]....
        /*0198*/ 	.word	0xffffffff


	//   ....[88]....
        /*019c*/ 	.word	0xffffffff


	//   ....[89]....
        /*01a0*/ 	.word	0xffffffff


	//   ....[90]....
        /*01a4*/ 	.word	0xffffffff


	//   ....[91]....
        /*01a8*/ 	.word	0xffffffff


	//   ....[92]....
        /*01ac*/ 	.word	0xffffffff


	//   ....[93]....
        /*01b0*/ 	.word	0xffffffff


	//   ....[94]....
        /*01b4*/ 	.word	0xffffffff


	//   ....[95]....
        /*01b8*/ 	.word	0xffffffff


	//   ....[96]....
        /*01bc*/ 	.word	0xffffffff


	//----- nvinfo : EIATTR_COOP_GROUP_INSTR_OFFSETS
	.align		4
.L_2861:
        /*01c0*/ 	.byte	0x04, 0x28
        /*01c2*/ 	.short	(.L_2863 - .L_2862)


	//   ....[0]....
.L_2862:
        /*01c4*/ 	.word	0x00000b30


	//   ....[1]....
        /*01c8*/ 	.word	0x00000c40


	//   ....[2]....
        /*01cc*/ 	.word	0x00000e40


	//   ....[3]....
        /*01d0*/ 	.word	0x00003460


	//   ....[4]....
        /*01d4*/ 	.word	0x00003a50


	//   ....[5]....
        /*01d8*/ 	.word	0x00004100


	//   ....[6]....
        /*01dc*/ 	.word	0x000044f0


	//   ....[7]....
        /*01e0*/ 	.word	0x00005130


	//   ....[8]....
        /*01e4*/ 	.word	0x000062f0


	//   ....[9]....
        /*01e8*/ 	.word	0x00006330


	//   ....[10]....
        /*01ec*/ 	.word	0x00006370


	//   ....[11]....
        /*01f0*/ 	.word	0x000063b0


	//   ....[12]....
        /*01f4*/ 	.word	0x000063f0


	//   ....[13]....
        /*01f8*/ 	.word	0x00006430


	//   ....[14]....
        /*01fc*/ 	.word	0x00006520


	//   ....[15]....
        /*0200*/ 	.word	0x00006550


	//   ....[16]....
        /*0204*/ 	.word	0x00006580


	//   ....[17]....
        /*0208*/ 	.word	0x000065a0


	//   ....[18]....
        /*020c*/ 	.word	0x000066a0


	//   ....[19]....
        /*0210*/ 	.word	0x00006710


	//   ....[20]....
        /*0214*/ 	.word	0x00006770


	//   ....[21]....
        /*0218*/ 	.word	0x000067a0


	//   ....[22]....
        /*021c*/ 	.word	0x00006950


	//   ....[23]....
        /*0220*/ 	.word	0x000069e0


	//   ....[24]....
        /*0224*/ 	.word	0x00006a10


	//   ....[25]....
        /*0228*/ 	.word	0x00006a40


	//   ....[26]....
        /*022c*/ 	.word	0x00006c00


	//   ....[27]....
        /*0230*/ 	.word	0x00006c60


	//   ....[28]....
        /*0234*/ 	.word	0x00006c90


	//   ....[29]....
        /*0238*/ 	.word	0x00006cc0


	//   ....[30]....
        /*023c*/ 	.word	0x00006e70


	//   ....[31]....
        /*0240*/ 	.word	0x00006ea0


	//   ....[32]....
        /*0244*/ 	.word	0x00006f50


	//   ....[33]....
        /*0248*/ 	.word	0x00006fc0


	//   ....[34]....
        /*024c*/ 	.word	0x00007990


	//   ....[35]....
        /*0250*/ 	.word	0x000079f0


	//   ....[36]....
        /*0254*/ 	.word	0x00007a10


	//   ....[37]....
        /*0258*/ 	.word	0x00007a20


	//   ....[38]....
        /*025c*/ 	.word	0x00007b10


	//   ....[39]....
        /*0260*/ 	.word	0x00007b50


	//   ....[40]....
        /*0264*/ 	.word	0x00007b80


	//   ....[41]....
        /*0268*/ 	.word	0x00007b90


	//   ....[42]....
        /*026c*/ 	.word	0x00007c80


	//   ....[43]....
        /*0270*/ 	.word	0x00007cc0


	//   ....[44]....
        /*0274*/ 	.word	0x00007d50


	//   ....[45]....
        /*0278*/ 	.word	0x00007d80


	//   ....[46]....
        /*027c*/ 	.word	0x00007ea0


	//   ....[47]....
        /*0280*/ 	.word	0x00007ee0


	//   ....[48]....
        /*0284*/ 	.word	0x00007f80


	//   ....[49]....
        /*0288*/ 	.word	0x00008020


	//   ....[50]....
        /*028c*/ 	.word	0x00008140


	//   ....[51]....
        /*0290*/ 	.word	0x00008180


	//   ....[52]....
        /*0294*/ 	.word	0x00008310


	//   ....[53]....
        /*0298*/ 	.word	0x00008340


	//   ....[54]....
        /*029c*/ 	.word	0x00008460


	//   ....[55]....
        /*02a0*/ 	.word	0x000084a0


	//   ....[56]....
        /*02a4*/ 	.word	0x000084e0


	//   ....[57]....
        /*02a8*/ 	.word	0x00008510


	//   ....[58]....
        /*02ac*/ 	.word	0x00008ae0


	//   ....[59]....
        /*02b0*/ 	.word	0x00008b10


	//   ....[60]....
        /*02b4*/ 	.word	0x00008b70


	//   ....[61]....
        /*02b8*/ 	.word	0x00008ba0


	//   ....[62]....
        /*02bc*/ 	.word	0x00008c10


	//   ....[63]....
        /*02c0*/ 	.word	0x00008c40


	//   ....[64]....
        /*02c4*/ 	.word	0x0000bca0


	//   ....[65]....
        /*02c8*/ 	.word	0x0000bce0


	//   ....[66]....
        /*02cc*/ 	.word	0x0000bd20


	//   ....[67]....
        /*02d0*/ 	.word	0x0000bd60


	//   ....[68]....
        /*02d4*/ 	.word	0x0000be20


	//   ....[69]....
        /*02d8*/ 	.word	0x0000be70


	//   ....[70]....
        /*02dc*/ 	.word	0x0000bea0


	//   ....[71]....
        /*02e0*/ 	.word	0x0000bed0


	//   ....[72]....
        /*02e4*/ 	.word	0x0000bf50


	//   ....[73]....
        /*02e8*/ 	.word	0x0000bfa0


	//   ....[74]....
        /*02ec*/ 	.word	0x0000bfd0


	//   ....[75]....
        /*02f0*/ 	.word	0x0000c000


	//   ....[76]....
        /*02f4*/ 	.word	0x0000c090


	//   ....[77]....
        /*02f8*/ 	.word	0x0000c0d0


	//   ....[78]....
        /*02fc*/ 	.word	0x0000c100


	//   ....[79]....
        /*0300*/ 	.word	0x0000c130


	//   ....[80]....
        /*0304*/ 	.word	0x0000c1c0


	//   ....[81]....
        /*0308*/ 	.word	0x0000c200


	//   ....[82]....
        /*030c*/ 	.word	0x0000c230


	//   ....[83]....
        /*0310*/ 	.word	0x0000c260


	//   ....[84]....
        /*0314*/ 	.word	0x0000c880


	//   ....[85]....
        /*0318*/ 	.word	0x0000cd20


	//   ....[86]....
        /*031c*/ 	.word	0x0000d250


	//   ....[87]....
        /*0320*/ 	.word	0x0000d450


	//   ....[88]....
        /*0324*/ 	.word	0x0000d4a0


	//   ....[89]....
        /*0328*/ 	.word	0x0000d4d0


	//   ....[90]....
        /*032c*/ 	.word	0x0000d4f0


	//   ....[91]....
        /*0330*/ 	.word	0x0000d510


	//   ....[92]....
        /*0334*/ 	.word	0x0000d5e0


	//   ....[93]....
        /*0338*/ 	.word	0x0000d630


	//   ....[94]....
        /*033c*/ 	.word	0x0000d650


	//   ....[95]....
        /*0340*/ 	.word	0x0000d670


	//   ....[96]....
        /*0344*/ 	.word	0x0000d690


	//----- nvinfo : EIATTR_EXIT_INSTR_OFFSETS
	.align		4
.L_2863:
        /*0348*/ 	.byte	0x04, 0x1c
        /*034a*/ 	.short	(.L_2865 - .L_2864)


	//   ....[0]....
.L_2864:
        /*034c*/ 	.word	0x0000d770


	//   ....[1]....
        /*0350*/ 	.word	0x0000da10


	//----- nvinfo : EIATTR_MAX_THREADS
	.align		4
.L_2865:
        /*0354*/ 	.byte	0x04, 0x05
        /*0356*/ 	.short	(.L_2867 - .L_2866)
.L_2866:
        /*0358*/ 	.word	0x00000020
        /*035c*/ 	.word	0x00000001
        /*0360*/ 	.word	0x00000001


	//----- nvinfo : EIATTR_CRS_STACK_SIZE
	.align		4
.L_2867:
        /*0364*/ 	.byte	0x04, 0x1e
        /*0366*/ 	.short	(.L_2869 - .L_2868)
.L_2868:
        /*0368*/ 	.word	0x00000000
.L_2869:


//--------------------- .nv.info._Z25selective_scan_bwd_kernelI32Selective_Scan_bwd_kernel_traitsILi32ELi16ELb1ELb1ELb0ELb0ELb0EfN3c107complexIfEEEEv12SSMParamsBwd --------------------------
	.section	.nv.info._Z25selective_scan_bwd_kernelI32Selective_Scan_bwd_kernel_traitsILi32ELi16ELb1ELb1ELb0ELb0ELb0EfN3c107complexIfEEEEv12SSMParamsBwd,"",@"SHT_CUDA_INFO"
	.sectionflags	@""
	.align	4


	//----- nvinfo : EIATTR_CUDA_API_VERSION
	.align		4
        /*0000*/ 	.byte	0x04, 0x37
        /*0002*/ 	.short	(.L_2871 - .L_2870)
.L_2870:
        /*0004*/ 	.word	0x00000082


	//----- nvinfo : EIATTR_SW2861232_WAR
	.align		4
.L_2871:
        /*0008*/ 	.byte	0x01, 0x35
	.zero		2


	//----- nvinfo : EIATTR_PARAM_CBANK
	.align		4
        /*000c*/ 	.byte	0x04, 0x0a
        /*000e*/ 	.short	(.L_2873 - .L_2872)
	.align		4
.L_2872:
        /*0010*/ 	.word	index@(.nv.constant0._Z25selective_scan_bwd_kernelI32Selective_Scan_bwd_kernel_traitsILi32ELi16ELb1ELb1ELb0ELb0ELb0EfN3c107complexIfEEEEv12SSMParamsBwd)
        /*0014*/ 	.short	0x0160
        /*0016*/ 	.short	0x01f0


	//----- nvinfo : EIATTR_CBANK_PARAM_SIZE
	.align		4
.L_2873:
        /*0018*/ 	.byte	0x03, 0x19
        /*001a*/ 	.short	0x01f0


	//----- nvinfo : EIATTR_KPARAM_INFO
	.align		4
        /*001c*/ 	.byte	0x04, 0x17
        /*001e*/ 	.short	(.L_2875 - .L_2874)
.L_2874:
        /*0020*/ 	.word	0x00000000
        /*0024*/ 	.short	0x0000
        /*0026*/ 	.short	0x0000
        /*0028*/ 	.byte	0x00, 0xf0, 0xc1, 0x07


	//----- nvinfo : EIATTR_MAXREG_COUNT
	.align		4
.L_2875:
        /*002c*/ 	.byte	0x03, 0x1b
        /*002e*/ 	.short	0x00ff


	//----- nvinfo : EIATTR_NUM_BARRIERS
	.align		4
        /*0030*/ 	.byte	0x02, 0x4c
        /*0032*/ 	.byte	0x01
	.zero		1


	//----- nvinfo : EIATTR_MERCURY_ISA_VERSION
	.align		4
        /*0034*/ 	.byte	0x03, 0x5f
        /*0036*/ 	.short	0x0000


	//----- nvinfo : EIATTR_COOP_GROUP_MASK_REGIDS
	.align		4
        /*0038*/ 	.byte	0x04, 0x29
        /*003a*/ 	.short	(.L_2877 - .L_2876)


	//   ....[0]....
.L_2876:
        /*003c*/ 	.word	0xffffffff


	//   ....[1]....
        /*0040*/ 	.word	0xffffffff


	//   ....[2]....
        /*0044*/ 	.word	0xffffffff


	//   ....[3]....
        /*0048*/ 	.word	0xffffffff


	//   ....[4]....
        /*004c*/ 	.word	0xffffffff


	//   ....[5]....
        /*0050*/ 	.word	0xffffffff


	//   ....[6]....
        /*0054*/ 	.word	0xffffffff


	//   ....[7]....
        /*0058*/ 	.word	0xffffffff


	//   ....[8]....
        /*005c*/ 	.word	0xffffffff


	//   ....[9]....
        /*0060*/ 	.word	0xffffffff


	//   ....[10]....
        /*0064*/ 	.word	0xffffffff


	//   ....[11]....
        /*0068*/ 	.word	0xffffffff


	//   ....[12]....
        /*006c*/ 	.word	0xffffffff


	//   ....[13]....
        /*0070*/ 	.word	0xffffffff


	//   ....[14]....
        /*0074*/ 	.word	0xffffffff


	//   ....[15]....
        /*0078*/ 	.word	0xffffffff


	//   ....[16]....
        /*007c*/ 	.word	0xffffffff


	//   ....[17]....
        /*0080*/ 	.word	0xffffffff


	//   ....[18]....
        /*0084*/ 	.word	0xffffffff


	//   ....[19]....
        /*0088*/ 	.word	0xffffffff


	//   ....[20]....
        /*008c*/ 	.word	0xffffffff


	//   ....[21]....
        /*0090*/ 	.word	0xffffffff


	//   ....[22]....
        /*0094*/ 	.word	0xffffffff


	//   ....[23]....
        /*0098*/ 	.word	0xffffffff


	//   ....[24]....
        /*009c*/ 	.word	0xffffffff


	//   ....[25]....
        /*00a0*/ 	.word	0xffffffff


	//   ....[26]....
        /*00a4*/ 	.word	0xffffffff


	//   ....[27]....
        /*00a8*/ 	.word	0xffffffff


	//   ....[28]....
        /*00ac*/ 	.word	0xffffffff


	//   ....[29]....
        /*00b0*/ 	.word	0xffffffff


	//   ....[30]....
        /*00b4*/ 	.word	0xffffffff


	//   ....[31]....
        /*00b8*/ 	.word	0xffffffff


	//   ....[32]....
        /*00bc*/ 	.word	0xffffffff


	//   ....[33]....
        /*00c0*/ 	.word	0xffffffff


	//   ....[34]....
        /*00c4*/ 	.word	0xffffffff


	//   ....[35]....
        /*00c8*/ 	.word	0xffffffff


	//   ....[36]....
        /*00cc*/ 	.word	0xffffffff


	//   ....[37]....
        /*00d0*/ 	.word	0xffffffff


	//   ....[38]....
        /*00d4*/ 	.word	0xffffffff


	//   ....[39]....
        /*00d8*/ 	.word	0xffffffff


	//   ....[40]....
        /*00dc*/ 	.word	0xffffffff


	//   ....[41]....
        /*00e0*/ 	.word	0xffffffff


	//   ....[42]....
        /*00e4*/ 	.word	0xffffffff


	//   ....[43]....
        /*00e8*/ 	.word	0xffffffff


	//   ....[44]....
        /*00ec*/ 	.word	0xffffffff


	//   ....[45]....
        /*00f0*/ 	.word	0xffffffff


	//   ....[46]....
        /*00f4*/ 	.word	0xffffffff


	//   ....[47]....
        /*00f8*/ 	.word	0xffffffff


	//   ....[48]....
        /*00fc*/ 	.word	0xffffffff


	//   ....[49]....
        /*0100*/ 	.word	0xffffffff


	//   ....[50]....
        /*0104*/ 	.word	0xffffffff


	//   ....[51]....
        /*0108*/ 	.word	0xffffffff


	//   ....[52]....
        /*010c*/ 	.word	0xffffffff


	//   ....[53]....
        /*0110*/ 	.word	0xffffffff


	//   ....[54]....
        /*0114*/ 	.word	0xffffffff


	//   ....[55]....
        /*0118*/ 	.word	0xffffffff


	//   ....[56]....
        /*011c*/ 	.word	0xffffffff


	//   ....[57]....
        /*0120*/ 	.word	0xffffffff


	//   ....[58]....
        /*0124*/ 	.word	0xffffffff


	//   ....[59]....
        /*0128*/ 	.word	0xffffffff


	//   ....[60]....
        /*012c*/ 	.word	0xffffffff


	//   ....[61]....
        /*0130*/ 	.word	0xffffffff


	//   ....[62]....
        /*0134*/ 	.word	0xffffffff


	//   ....[63]....
        /*0138*/ 	.word	0xffffffff


	//   ....[64]....
        /*013c*/ 	.word	0xffffffff


	//   ....[65]....
        /*0140*/ 	.word	0xffffffff


	//   ....[66]....
        /*0144*/ 	.word	0xffffffff


	//   ....[67]....
        /*0148*/ 	.word	0xffffffff


	//   ....[68]....
        /*014c*/ 	.word	0xffffffff


	//   ....[69]....
        /*0150*/ 	.word	0xffffffff


	//   ....[70]....
        /*0154*/ 	.word	0xffffffff


	//   ....[71]....
        /*0158*/ 	.word	0xffffffff


	//   ....[72]....
        /*015c*/ 	.word	0xffffffff


	//   ....[73]....
        /*0160*/ 	.word	0xffffffff


	//   ....[74]....
        /*0164*/ 	.word	0xffffffff


	//   ....[75]....
        /*0168*/ 	.word	0xffffffff


	//   ....[76]....
        /*016c*/ 	.word	0xffffffff


	//   ....[77]....
        /*0170*/ 	.word	0xffffffff


	//   ....[78]....
        /*0174*/ 	.word	0xffffffff


	//   ....[79]....
        /*0178*/ 	.word	0xffffffff


	//   ....[80]....
        /*017c*/ 	.word	0xffffffff


	//   ....[81]....
        /*0180*/ 	.word	0xffffffff


	//   ....[82]....
        /*0184*/ 	.word	0xffffffff


	//   ....[83]....
        /*0188*/ 	.word	0xffffffff


	//   ....[84]....
        /*018c*/ 	.word	0xffffffff


	//   ....[85]....
        /*0190*/ 	.word	0xffffffff


	//   ....[86]....
        /*0194*/ 	.word	0xffffffff


	//   ....[87]....
        /*0198*/ 	.word	0xffffffff


	//   ....[88]....
        /*019c*/ 	.word	0xffffffff


	//   ....[89]....
        /*01a0*/ 	.word	0xffffffff


	//   ....[90]....
        /*01a4*/ 	.word	0xffffffff


	//   ....[91]....
        /*01a8*/ 	.word	0xffffffff


	//----- nvinfo : EIATTR_COOP_GROUP_INSTR_OFFSETS
	.align		4
.L_2877:
        /*01ac*/ 	.byte	0x04, 0x28
        /*01ae*/ 	.short	(.L_2879 - .L_2878)


	//   ....[0]....
.L_2878:
        /*01b0*/ 	.word	0x00000b50


	//   ....[1]....
        /*01b4*/ 	.word	0x00000c60


	//   ....[2]....
        /*01b8*/ 	.word	0x00000d50


	//   ....[3]....
        /*01bc*/ 	.word	0x00001bb0


	//   ....[4]....
        /*01c0*/ 	.word	0x00002ea0


	//   ....[5]....
        /*01c4*/ 	.word	0x00002ee0


	//   ....[6]....
        /*01c8*/ 	.word	0x00002f10


	//   ....[7]....
        /*01cc*/ 	.word	0x00002f40


	//   ....[8]....
        /*01d0*/ 	.word	0x00002f70


	//   ....[9]....
        /*01d4*/ 	.word	0x00002fa0


	//   ....[10]....
        /*01d8*/ 	.word	0x00003050


	//   ....[11]....
        /*01dc*/ 	.word	0x00003090


	//   ....[12]....
        /*01e0*/ 	.word	0x000030b0


	//   ....[13]....
        /*01e4*/ 	.word	0x000030c0


	//   ....[14]....
        /*01e8*/ 	.word	0x00003170


	//   ....[15]....
        /*01ec*/ 	.word	0x000031b0


	//   ....[16]....
        /*01f0*/ 	.word	0x000031e0


	//   ....[17]....
        /*01f4*/ 	.word	0x00003210


	//   ....[18]....
        /*01f8*/ 	.word	0x000032f0


	//   ....[19]....
        /*01fc*/ 	.word	0x00003330


	//   ....[20]....
        /*0200*/ 	.word	0x00003370


	//   ....[21]....
        /*0204*/ 	.word	0x000033a0


	//   ....[22]....
        /*0208*/ 	.word	0x00003540


	//   ....[23]....
        /*020c*/ 	.word	0x00003590


	//   ....[24]....
        /*0210*/ 	.word	0x000035c0


	//   ....[25]....
        /*0214*/ 	.word	0x000035f0


	//   ....[26]....
        /*0218*/ 	.word	0x00003770


	//   ....[27]....
        /*021c*/ 	.word	0x000037b0


	//   ....[28]....
        /*0220*/ 	.word	0x000037e0


	//   ....[29]....
        /*0224*/ 	.word	0x00003f40


	//   ....[30]....
        /*0228*/ 	.word	0x00003f90


	//   ....[31]....
        /*022c*/ 	.word	0x00003fd0


	//   ....[32]....
        /*0230*/ 	.word	0x00003fe0


	//   ....[33]....
        /*0234*/ 	.word	0x00003ff0


	//   ....[34]....
        /*0238*/ 	.word	0x00004130


	//   ....[35]....
        /*023c*/ 	.word	0x00004180


	//   ....[36]....
        /*0240*/ 	.word	0x000041c0


	//   ....[37]....
        /*0244*/ 	.word	0x000041d0


	//   ....[38]....
        /*0248*/ 	.word	0x000042d0


	//   ....[39]....
        /*024c*/ 	.word	0x000042f0


	//   ....[40]....
        /*0250*/ 	.word	0x00004300


	//   ....[41]....
        /*0254*/ 	.word	0x00004310


	//   ....[42]....
        /*0258*/ 	.word	0x00004400


	//   ....[43]....
        /*025c*/ 	.word	0x00004420


	//   ....[44]....
        /*0260*/ 	.word	0x00004430


	//   ....[45]....
        /*0264*/ 	.word	0x00004440


	//   ....[46]....
        /*0268*/ 	.word	0x00004530


	//   ....[47]....
        /*026c*/ 	.word	0x00004550


	//   ....[48]....
        /*0270*/ 	.word	0x00004560


	//   ....[49]....
        /*0274*/ 	.word	0x00004570


	//   ....[50]....
        /*0278*/ 	.word	0x00004650


	//   ....[51]....
        /*027c*/ 	.word	0x00004690


	//   ....[52]....
        /*0280*/ 	.word	0x000046d0


	//   ....[53]....
        /*0284*/ 	.word	0x000046f0


	//   ....[54]....
        /*0288*/ 	.word	0x00004700


	//   ....[55]....
        /*028c*/ 	.word	0x00004770


	//   ....[56]....
        /*0290*/ 	.word	0x000047a0


	//   ....[57]....
        /*0294*/ 	.word	0x000047b0


	//   ....[58]....
        /*0298*/ 	.word	0x000047c0


	//   ....[59]....
        /*029c*/ 	.word	0x000047d0


	//   ....[60]....
        /*02a0*/ 	.word	0x00007e10


	//   ....[61]....
        /*02a4*/ 	.word	0x00007e50


	//   ....[62]....
        /*02a8*/ 	.word	0x00007e90


	//   ....[63]....
        /*02ac*/ 	.word	0x00007ed0


	//   ....[64]....
        /*02b0*/ 	.word	0x00007f90


	//   ....[65]....
        /*02b4*/ 	.word	0x00007fe0


	//   ....[66]....
        /*02b8*/ 	.word	0x00008010


	//   ....[67]....
        /*02bc*/ 	.word	0x00008040


	//   ....[68]....
        /*02c0*/ 	.word	0x000080c0


	//   ....[69]....
        /*02c4*/ 	.word	0x00008110


	//   ....[70]....
        /*02c8*/ 	.word	0x00008140


	//   ....[71]....
        /*02cc*/ 	.word	0x00008170


	//   ....[72]....
        /*02d0*/ 	.word	0x00008200


	//   ....[73]....
        /*02d4*/ 	.word	0x00008240


	//   ....[74]....
        /*02d8*/ 	.word	0x00008270


	//   ....[75]....
        /*02dc*/ 	.word	0x000082a0


	//   ....[76]....
        /*02e0*/ 	.word	0x00008330


	//   ....[77]....
        /*02e4*/ 	.word	0x00008370


	//   ....[78]....
        /*02e8*/ 	.word	0x000083a0


	//   ....[79]....
        /*02ec*/ 	.word	0x000083d0


	//   ....[80]....
        /*02f0*/ 	.word	0x00008a40


	//   ....[81]....
        /*02f4*/ 	.word	0x00008d10


	//   ....[82]....
        /*02f8*/ 	.word	0x00008ee0


	//   ....[83]....
        /*02fc*/ 	.word	0x00008f30


	//   ....[84]....
        /*0300*/ 	.word	0x00008f60


	//   ....[85]....
        /*0304*/ 	.word	0x00008f80


	//   ....[86]....
        /*0308*/ 	.word	0x00008fa0


	//   ....[87]....
        /*030c*/ 	.word	0x00009070


	//   ....[88]....
        /*0310*/ 	.word	0x000090c0


	//   ....[89]....
        /*0314*/ 	.word	0x000090e0


	//   ....[90]....
        /*0318*/ 	.word	0x00009100


	//   ....[91]....
        /*031c*/ 	.word	0x00009120


	//----- nvinfo : EIATTR_EXIT_INSTR_OFFSETS
	.align		4
.L_2879:
        /*0320*/ 	.byte	0x04, 0x1c
        /*0322*/ 	.short	(.L_2881 - .L_2880)


	//   ....[0]....
.L_2880:
        /*0324*/ 	.word	0x00009200


	//   ....[1]....
        /*0328*/ 	.word	0x000094a0


	//----- nvinfo : EIATTR_MAX_THREADS
	.align		4
.L_2881:
        /*032c*/ 	.byte	0x04, 0x05
        /*032e*/ 	.short	(.L_2883 - .L_2882)
.L_2882:
        /*0330*/ 	.word	0x00000020
        /*0334*/ 	.word	0x00000001
        /*0338*/ 	.word	0x00000001


	//----- nvinfo : EIATTR_CRS_STACK_SIZE
	.align		4
.L_2883:
        /*033c*/ 	.byte	0x04, 0x1e
        /*033e*/ 	.short	(.L_2885 - .L_2884)
.L_2884:
        /*0340*/ 	.word	0x00000000
.L_2885:


//--------------------- .nv.info._Z25selective_scan_bwd_kernelI32Selective_Scan_bwd_kernel_traitsILi32ELi16ELb1ELb1ELb0ELb0ELb1EfN3c107complexIfEEEEv12SSMParamsBwd --------------------------
	.section	.nv.info._Z25selective_scan_bwd_kernelI32Selective_Scan_bwd_kernel_traitsILi32ELi16ELb1ELb1ELb0ELb0ELb1EfN3c107complexIfEEEEv12SSMParamsBwd,"",@"SHT_CUDA_INFO"
	.sectionflags	@""
	.align	4


	//----- nvinfo : EIATTR_CUDA_API_VERSION
	.align		4
        /*0000*/ 	.byte	0x04, 0x37
        /*0002*/ 	.short	(.L_2887 - .L_2886)
.L_2886:
        /*0004*/ 	.word	0x00000082


	//----- nvinfo : EIATTR_SW2861232_WAR
	.align		4
.L_2887:
        /*0008*/ 	.byte	0x01, 0x35
	.zero		2


	//----- nvinfo : EIATTR_PARAM_CBANK
	.align		4
        /*000c*/ 	.byte	0x04, 0x0a
        /*000e*/ 	.short	(.L_2889 - .L_2888)
	.align		4
.L_2888:
        /*0010*/ 	.word	index@(.nv.constant0._Z25selective_scan_bwd_kernelI32Selective_Scan_bwd_kernel_traitsILi32ELi16ELb1ELb1ELb0ELb0ELb1EfN3c107complexIfEEEEv12SSMParamsBwd)
        /*0014*/ 	.short	0x0160
        /*0016*/ 	.short	0x01f0


	//----- nvinfo : EIATTR_CBANK_PARAM_SIZE
	.align		4
.L_2889:
        /*0018*/ 	.byte	0x03, 0x19
        /*001a*/ 	.short	0x01f0


	//----- nvinfo : EIATTR_KPARAM_INFO
	.align		4
        /*001c*/ 	.byte	0x04, 0x17
        /*001e*/ 	.short	(.L_2891 - .L_2890)
.L_2890:
        /*0020*/ 	.word	0x00000000
        /*0024*/ 	.short	0x0000
        /*0026*/ 	.short	0x0000
        /*0028*/ 	.byte	0x00, 0xf0, 0xc1, 0x07


	//----- nvinfo : EIATTR_MAXREG_COUNT
	.align		4
.L_2891:
        /*002c*/ 	.byte	0x03, 0x1b
        /*002e*/ 	.short	0x00ff


	//----- nvinfo : EIATTR_NUM_BARRIERS
	.align		4
        /*0030*/ 	.byte	0x02, 0x4c
        /*0032*/ 	.byte	0x01
	.zero		1


	//----- nvinfo : EIATTR_MERCURY_ISA_VERSION
	.align		4
        /*0034*/ 	.byte	0x03, 0x5f
        /*0036*/ 	.short	0x0000


	//----- nvinfo : EIATTR_COOP_GROUP_MASK_REGIDS
	.align		4
        /*0038*/ 	.byte	0x04, 0x29
        /*003a*/ 	.short	(.L_2893 - .L_2892)


	//   ....[0]....
.L_2892:
        /*003c*/ 	.word	0xffffffff


	//   ....[1]....
        /*0040*/ 	.word	0xffffffff


	//   ....[2]....
        /*0044*/ 	.word	0xffffffff


	//   ....[3]....
        /*0048*/ 	.word	0xffffffff


	//   ....[4]....
        /*004c*/ 	.word	0xffffffff


	//   ....[5]....
        /*0050*/ 	.word	0xffffffff


	//   ....[6]....
        /*0054*/ 	.word	0xffffffff


	//   ....[7]....
        /*0058*/ 	.word	0xffffffff


	//   ....[8]....
        /*005c*/ 	.word	0xffffffff


	//   ....[9]....
        /*0060*/ 	.word	0xffffffff


	//   ....[10]....
        /*0064*/ 	.word	0xffffffff


	//   ....[11]....
        /*0068*/ 	.word	0xffffffff


	//   ....[12]....
        /*006c*/ 	.word	0xffffffff


	//   ....[13]....
        /*0070*/ 	.word	0xffffffff


	//   ....[14]....
        /*0074*/ 	.word	0xffffffff


	//   ....[15]....
        /*0078*/ 	.word	0xffffffff


	//   ....[16]....
        /*007c*/ 	.word	0xffffffff


	//   ....[17]....
        /*0080*/ 	.word	0xffffffff


	//   ....[18]....
        /*0084*/ 	.word	0xffffffff


	//   ....[19]....
        /*0088*/ 	.word	0xffffffff


	//   ....[20]....
        /*008c*/ 	.word	0xffffffff


	//   ....[21]....
        /*0090*/ 	.word	0xffffffff


	//   ....[22]....
        /*0094*/ 	.word	0xffffffff


	//   ....[23]....
        /*0098*/ 	.word	0xffffffff


	//   ....[24]....
        /*009c*/ 	.word	0xffffffff


	//   ....[25]....
        /*00a0*/ 	.word	0xffffffff


	//   ....[26]....
        /*00a4*/ 	.word	0xffffffff


	//   ....[27]....
        /*00a8*/ 	.word	0xffffffff


	//   ....[28]....
        /*00ac*/ 	.word	0xffffffff


	//   ....[29]....
        /*00b0*/ 	.word	0xffffffff


	//   ....[30]....
        /*00b4*/ 	.word	0xffffffff


	//   ....[31]....
        /*00b8*/ 	.word	0xffffffff


	//   ....[32]....
        /*00bc*/ 	.word	0xffffffff


	//   ....[33]....
        /*00c0*/ 	.word	0xffffffff


	//   ....[34]....
        /*00c4*/ 	.word	0xffffffff


	//   ....[35]....
        /*00c8*/ 	.word	0xffffffff


	//   ....[36]....
        /*00cc*/ 	.word	0xffffffff


	//   ....[37]....
        /*00d0*/ 	.word	0xffffffff


	//   ....[38]....
        /*00d4*/ 	.word	0xffffffff


	//   ....[39]....
        /*00d8*/ 	.word	0xffffffff


	//   ....[40]....
        /*00dc*/ 	.word	0xffffffff


	//   ....[41]....
        /*00e0*/ 	.word	0xffffffff


	//   ....[42]....
        /*00e4*/ 	.word	0xffffffff


	//   ....[43]....
        /*00e8*/ 	.word	0xffffffff


	//   ....[44]....
        /*00ec*/ 	.word	0xffffffff


	//   ....[45]....
        /*00f0*/ 	.word	0xffffffff


	//   ....[46]....
        /*00f4*/ 	.word	0xffffffff


	//   ....[47]....
        /*00f8*/ 	.word	0xffffffff


	//   ....[48]....
        /*00fc*/ 	.word	0xffffffff


	//   ....[49]....
        /*0100*/ 	.word	0xffffffff


	//   ....[50]....
        /*0104*/ 	.word	0xffffffff


	//   ....[51]....
        /*0108*/ 	.word	0xffffffff


	//   ....[52]....
        /*010c*/ 	.word	0xffffffff


	//   ....[53]....
        /*0110*/ 	.word	0xffffffff


	//   ....[54]....
        /*0114*/ 	.word	0xffffffff


	//   ....[55]....
        /*0118*/ 	.word	0xffffffff


	//   ....[56]....
        /*011c*/ 	.word	0xffffffff


	//   ....[57]....
        /*0120*/ 	.word	0xffffffff


	//   ....[58]....
        /*0124*/ 	.word	0xffffffff


	//   ....[59]....
        /*0128*/ 	.word	0xffffffff


	//   ....[60]....
        /*012c*/ 	.word	0xffffffff


	//   ....[61]....
        /*0130*/ 	.word	0xffffffff


	//   ....[62]....
        /*0134*/ 	.word	0xffffffff


	//   ....[63]....
        /*0138*/ 	.word	0xffffffff


	//   ....[64]....
        /*013c*/ 	.word	0xffffffff


	//   ....[65]....
        /*0140*/ 	.word	0xffffffff


	//   ....[66]....
        /*0144*/ 	.word	0xffffffff


	//   ....[67]....
        /*0148*/ 	.word	0xffffffff


	//   ....[68]....
        /*014c*/ 	.word	0xffffffff


	//   ....[69]....
        /*0150*/ 	.word	0xffffffff


	//   ....[70]....
        /*0154*/ 	.word	0xffffffff


	//   ....[71]....
        /*0158*/ 	.word	0xffffffff


	//   ....[72]....
        /*015c*/ 	.word	0xffffffff


	//   ....[73]....
        /*0160*/ 	.word	0xffffffff


	//   ....[74]....
        /*0164*/ 	.word	0xffffffff


	//   ....[75]....
        /*0168*/ 	.word	0xffffffff


	//   ....[76]....
        /*016c*/ 	.word	0xffffffff


	//   ....[77]....
        /*0170*/ 	.word	0xffffffff


	//   ....[78]....
        /*0174*/ 	.word	0xffffffff


	//   ....[79]....
        /*0178*/ 	.word	0xffffffff


	//   ....[80]....
        /*017c*/ 	.word	0xffffffff


	//   ....[81]....
        /*0180*/ 	.word	0xffffffff


	//   ....[82]....
        /*0184*/ 	.word	0xffffffff


	//   ....[83]....
        /*0188*/ 	.word	0xffffffff


	//   ....[84]....
        /*018c*/ 	.word	0xffffffff


	//   ....[85]....
        /*0190*/ 	.word	0xffffffff


	//   ....[86]....
        /*0194*/ 	.word	0xffffffff


	//   ....[87]....
        /*0198*/ 	.word	0xffffffff


	//   ....[88]....
        /*019c*/ 	.word	0xffffffff


	//   ....[89]....
        /*01a0*/ 	.word	0xffffffff


	//   ....[90]....
        /*01a4*/ 	.word	0xffffffff


	//   ....[91]....
        /*01a8*/ 	.word	0xffffffff


	//   ....[92]....
        /*01ac*/ 	.word	0xffffffff


	//   ....[93]....
        /*01b0*/ 	.word	0xffffffff


	//   ....[94]....
        /*01b4*/ 	.word	0xffffffff


	//   ....[95]....
        /*01b8*/ 	.word	0xffffffff


	//----- nvinfo : EIATTR_COOP_GROUP_INSTR_OFFSETS
	.align		4
.L_2893:
        /*01bc*/ 	.byte	0x04, 0x28
        /*01be*/ 	.short	(.L_2895 - .L_2894)


	//   ....[0]....
.L_2894:
        /*01c0*/ 	.word	0x00000b70


	//   ....[1]....
        /*01c4*/ 	.word	0x00000c80


	//   ....[2]....
        /*01c8*/ 	.word	0x00000e90


	//   ....[3]....
        /*01cc*/ 	.word	0x00001060


	//   ....[4]....
        /*01d0*/ 	.word	0x00001630


	//   ....[5]....
        /*01d4*/ 	.word	0x00001d00


	//   ....[6]....
        /*01d8*/ 	.word	0x00002100


	//   ....[7]....
        /*01dc*/ 	.word	0x00002fd0


	//   ....[8]....
        /*01e0*/ 	.word	0x00004320


	//   ....[9]....
        /*01e4*/ 	.word	0x00004360


	//   ....[10]....
        /*01e8*/ 	.word	0x00004390


	//   ....[11]....
        /*01ec*/ 	.word	0x000043c0


	//   ....[12]....
        /*01f0*/ 	.word	0x000043d0


	//   ....[13]....
        /*01f4*/ 	.word	0x000043e0


	//   ....[14]....
        /*01f8*/ 	.word	0x000044a0


	//   ....[15]....
        /*01fc*/ 	.word	0x000044c0


	//   ....[16]....
        /*0200*/ 	.word	0x000044d0


	//   ....[17]....
        /*0204*/ 	.word	0x000044e0


	//   ....[18]....
        /*0208*/ 	.word	0x00004580


	//   ....[19]....
        /*020c*/ 	.word	0x000045c0


	//   ....[20]....
        /*0210*/ 	.word	0x00004600


	//   ....[21]....
        /*0214*/ 	.word	0x00004630


	//   ....[22]....
        /*0218*/ 	.word	0x00004770


	//   ....[23]....
        /*021c*/ 	.word	0x000047b0


	//   ....[24]....
        /*0220*/ 	.word	0x000047e0


	//   ....[25]....
        /*0224*/ 	.word	0x00004810


	//   ....[26]....
        /*0228*/ 	.word	0x00004990


	//   ....[27]....
        /*022c*/ 	.word	0x000049d0


	//   ....[28]....
        /*0230*/ 	.word	0x00004a10


	//   ....[29]....
        /*0234*/ 	.word	0x00004a40


	//   ....[30]....
        /*0238*/ 	.word	0x00004bc0


	//   ....[31]....
        /*023c*/ 	.word	0x00004c20


	//   ....[32]....
        /*0240*/ 	.word	0x00004c60


	//   ....[33]....
        /*0244*/ 	.word	0x000053b0


	//   ....[34]....
        /*0248*/ 	.word	0x00005420


	//   ....[35]....
        /*024c*/ 	.word	0x00005450


	//   ....[36]....
        /*0250*/ 	.word	0x00005460


	//   ....[37]....
        /*0254*/ 	.word	0x00005470


	//   ....[38]....
        /*0258*/ 	.word	0x000055d0


	//   ....[39]....
        /*025c*/ 	.word	0x00005610


	//   ....[40]....
        /*0260*/ 	.word	0x00005640


	//   ....[41]....
        /*0264*/ 	.word	0x00005660


	//   ....[42]....
        /*0268*/ 	.word	0x00005750


	//   ....[43]....
        /*026c*/ 	.word	0x00005770


	//   ....[44]....
        /*0270*/ 	.word	0x00005780


	//   ....[45]....
        /*0274*/ 	.word	0x00005790


	//   ....[46]....
        /*0278*/ 	.word	0x00005880


	//   ....[47]....
        /*027c*/ 	.word	0x000058a0


	//   ....[48]....
        /*0280*/ 	.word	0x000058b0


	//   ....[49]....
        /*0284*/ 	.word	0x000058c0


	//   ....[50]....
        /*0288*/ 	.word	0x000059b0


	//   ....[51]....
        /*028c*/ 	.word	0x000059d0


	//   ....[52]....
        /*0290*/ 	.word	0x000059e0


	//   ....[53]....
        /*0294*/ 	.word	0x000059f0


	//   ....[54]....
        /*0298*/ 	.word	0x00005ad0


	//   ....[55]....
        /*029c*/ 	.word	0x00005b10


	//   ....[56]....
        /*02a0*/ 	.word	0x00005b30


	//   ....[57]....
        /*02a4*/ 	.word	0x00005b40


	//   ....[58]....
        /*02a8*/ 	.word	0x00005b50


	//   ....[59]....
        /*02ac*/ 	.word	0x00005b60


	//   ....[60]....
        /*02b0*/ 	.word	0x00005bd0


	//   ....[61]....
        /*02b4*/ 	.word	0x00005c00


	//   ....[62]....
        /*02b8*/ 	.word	0x00005c20


	//   ....[63]....
        /*02bc*/ 	.word	0x00005c30


	//   ....[64]....
        /*02c0*/ 	.word	0x00009180


	//   ....[65]....
        /*02c4*/ 	.word	0x000091c0


	//   ....[66]....
        /*02c8*/ 	.word	0x00009200


	//   ....[67]....
        /*02cc*/ 	.word	0x00009240


	//   ....[68]....
        /*02d0*/ 	.word	0x00009300


	//   ....[69]....
        /*02d4*/ 	.word	0x00009330


	//   ....[70]....
        /*02d8*/ 	.word	0x00009360


	//   ....[71]....
        /*02dc*/ 	.word	0x00009390


	//   ....[72]....
        /*02e0*/ 	.word	0x00009430


	//   ....[73]....
        /*02e4*/ 	.word	0x00009460


	//   ....[74]....
        /*02e8*/ 	.word	0x00009490


	//   ....[75]....
        /*02ec*/ 	.word	0x000094c0


	//   ....[76]....
        /*02f0*/ 	.word	0x00009560


	//   ....[77]....
        /*02f4*/ 	.word	0x00009590


	//   ....[78]....
        /*02f8*/ 	.word	0x000095c0


	//   ....[79]....
        /*02fc*/ 	.word	0x000095f0


	//   ....[80]....
        /*0300*/ 	.word	0x00009690


	//   ....[81]....
        /*0304*/ 	.word	0x000096c0


	//   ....[82]....
        /*0308*/ 	.word	0x000096f0


	//   ....[83]....
        /*030c*/ 	.word	0x00009720


	//   ....[84]....
        /*0310*/ 	.word	0x00009da0


	//   ....[85]....
        /*0314*/ 	.word	0x0000a050


	//   ....[86]....
        /*0318*/ 	.word	0x0000a220


	//   ....[87]....
        /*031c*/ 	.word	0x0000a270


	//   ....[88]....
        /*0320*/ 	.word	0x0000a2a0


	//   ....[89]....
        /*0324*/ 	.word	0x0000a2c0


	//   ....[90]....
        /*0328*/ 	.word	0x0000a2e0


	//   ....[91]....
        /*032c*/ 	.word	0x0000a3b0


	//   ....[92]....
        /*0330*/ 	.word	0x0000a400


	//   ....[93]....
        /*0334*/ 	.word	0x0000a420


	//   ....[94]....
        /*0338*/ 	.word	0x0000a440


	//   ....[95]....
        /*033c*/ 	.word	0x0000a460


	//----- nvinfo : EIATTR_EXIT_INSTR_OFFSETS
	.align		4
.L_2895:
        /*0340*/ 	.byte	0x04, 0x1c
        /*0342*/ 	.short	(.L_2897 - .L_2896)


	//   ....[0]....
.L_2896:
        /*0344*/ 	.word	0x0000a540


	//   ....[1]....
        /*0348*/ 	.word	0x0000a7e0


	//----- nvinfo : EIATTR_MAX_THREADS
	.align		4
.L_2897:
        /*034c*/ 	.byte	0x04, 0x05
        /*034e*/ 	.short	(.L_2899 - .L_2898)
.L_2898:
        /*0350*/ 	.word	0x00000020
        /*0354*/ 	.word	0x00000001
        /*0358*/ 	.word	0x00000001


	//----- nvinfo : EIATTR_CRS_STACK_SIZE
	.align		4
.L_2899:
        /*035c*/ 	.byte	0x04, 0x1e
        /*035e*/ 	.short	(.L_2901 - .L_2900)
.L_2900:
        /*0360*/ 	.word	0x00000000
.L_2901:


//--------------------- .nv.info._Z25selective_scan_bwd_kernelI32Selective_Scan_bwd_kernel_traitsILi32ELi16ELb1ELb1ELb0ELb1ELb0EfN3c107complexIfEEEEv12SSMParamsBwd --------------------------
	.section	.nv.info._Z25selective_scan_bwd_kernelI32Selective_Scan_bwd_kernel_traitsILi32ELi16ELb1ELb1ELb0ELb1ELb0EfN3c107complexIfEEEEv12SSMParamsBwd,"",@"SHT_CUDA_INFO"
	.sectionflags	@""
	.align	4


	//----- nvinfo : EIATTR_CUDA_API_VERSION
	.align		4
        /*0000*/ 	.byte	0x04, 0x37
        /*0002*/ 	.short	(.L_2903 - .L_2902)
.L_2902:
        /*0004*/ 	.word	0x00000082


	//----- nvinfo : EIATTR_SW2861232_WAR
	.align		4
.L_2903:
        /*0008*/ 	.byte	0x01, 0x35
	.zero		2


	//----- nvinfo : EIATTR_PARAM_CBANK
	.align		4
        /*000c*/ 	.byte	0x04, 0x0a
        /*000e*/ 	.short	(.L_2905 - .L_2904)
	.align		4
.L_2904:
        /*0010*/ 	.word	index@(.nv.constant0._Z25selective_scan_bwd_kernelI32Selective_Scan_bwd_kernel_traitsILi32ELi16ELb1ELb1ELb0ELb1ELb0EfN3c107complexIfEEEEv12SSMParamsBwd)
        /*0014*/ 	.short	0x0160
        /*0016*/ 	.short	0x01f0


	//----- nvinfo : EIATTR_CBANK_PARAM_SIZE
	.align		4
.L_2905:
        /*0018*/ 	.byte	0x03, 0x19
        /*001a*/ 	.short	0x01f0


	//----- nvinfo : EIATTR_KPARAM_INFO
	.align		4
        /*001c*/ 	.byte	0x04, 0x17
        /*001e*/ 	.short	(.L_2907 - .L_2906)
.L_2906:
        /*0020*/ 	.word	0x00000000
        /*0024*/ 	.short	0x0000
        /*0026*/ 	.short	0x0000
        /*0028*/ 	.byte	0x00, 0xf0, 0xc1, 0x07


	//----- nvinfo : EIATTR_MAXREG_COUNT
	.align		4
.L_2907:
        /*002c*/ 	.byte	0x03, 0x1b
        /*002e*/ 	.short	0x00ff


	//----- nvinfo : EIATTR_NUM_BARRIERS
	.align		4
        /*0030*/ 	.byte	0x02, 0x4c
        /*0032*/ 	.byte	0x01
	.zero		1


	//----- nvinfo : EIATTR_MERCURY_ISA_VERSION
	.align		4
        /*0034*/ 	.byte	0x03, 0x5f
        /*0036*/ 	.short	0x0000


	//----- nvinfo : EIATTR_COOP_GROUP_MASK_REGIDS
	.align		4
        /*0038*/ 	.byte	0x04, 0x29
        /*003a*/ 	.short	(.L_2909 - .L_2908)


	//   ....[0]....
.L_2908:
        /*003c*/ 	.word	0xffffffff


	//   ....[1]....
        /*0040*/ 	.word	0xffffffff


	//   ....[2]....
        /*0044*/ 	.word	0xffffffff


	//   ....[3]....
        /*0048*/ 	.word	0xffffffff


	//   ....[4]....
        /*004c*/ 	.word	0xffffffff


	//   ....[5]....
        /*0050*/ 	.word	0xffffffff


	//   ....[6]....
        /*0054*/ 	.word	0xffffffff


	//   ....[7]....
        /*0058*/ 	.word	0xffffffff


	//   ....[8]....
        /*005c*/ 	.word	0xffffffff


	//   ....[9]....
        /*0060*/ 	.word	0xffffffff


	//   ....[10]....
        /*0064*/ 	.word	0xffffffff


	//   ....[11]....
        /*0068*/ 	.word	0xffffffff


	//   ....[12]....
        /*006c*/ 	.word	0xffffffff


	//   ....[13]....
        /*0070*/ 	.word	0xffffffff


	//   ....[14]....
        /*0074*/ 	.word	0xffffffff


	//   ....[15]....
        /*0078*/ 	.word	0xffffffff


	//   ....[16]....
        /*007c*/ 	.word	0xffffffff


	//   ....[17]....
        /*0080*/ 	.word	0xffffffff


	//   ....[18]....
        /*0084*/ 	.word	0xffffffff


	//   ....[19]....
        /*0088*/ 	.word	0xffffffff


	//   ....[20]....
        /*008c*/ 	.word	0xffffffff


	//   ....[21]....
        /*0090*/ 	.word	0xffffffff


	//   ....[22]....
        /*0094*/ 	.word	0xffffffff


	//   ....[23]....
        /*0098*/ 	.word	0xffffffff


	//   ....[24]....
        /*009c*/ 	.word	0xffffffff


	//   ....[25]....
        /*00a0*/ 	.word	0xffffffff


	//   ....[26]....
        /*00a4*/ 	.word	0xffffffff


	//   ....[27]....
        /*00a8*/ 	.word	0xffffffff


	//   ....[28]....
        /*00ac*/ 	.word	0xffffffff


	//   ....[29]....
        /*00b0*/ 	.word	0xffffffff


	//   ....[30]....
        /*00b4*/ 	.word	0xffffffff


	//   ....[31]....
        /*00b8*/ 	.word	0xffffffff


	//   ....[32]....
        /*00bc*/ 	.word	0xffffffff


	//   ....[33]....
        /*00c0*/ 	.word	0xffffffff


	//   ....[34]....
        /*00c4*/ 	.word	0xffffffff


	//   ....[35]....
        /*00c8*/ 	.word	0xffffffff


	//   ....[36]....
        /*00cc*/ 	.word	0xffffffff


	//   ....[37]....
        /*00d0*/ 	.word	0xffffffff


	//   ....[38]....
        /*00d4*/ 	.word	0xffffffff


	//   ....[39]....
        /*00d8*/ 	.word	0xffffffff


	//   ....[40]....
        /*00dc*/ 	.word	0xffffffff


	//   ....[41]....
        /*00e0*/ 	.word	0xffffffff


	//   ....[42]....
        /*00e4*/ 	.word	0xffffffff


	//   ....[43]....
        /*00e8*/ 	.word	0xffffffff


	//   ....[44]....
        /*00ec*/ 	.word	0xffffffff


	//   ....[45]....
        /*00f0*/ 	.word	0xffffffff


	//   ....[46]....
        /*00f4*/ 	.word	0xffffffff


	//   ....[47]....
        /*00f8*/ 	.word	0xffffffff


	//   ....[48]....
        /*00fc*/ 	.word	0xffffffff


	//   ....[49]....
        /*0100*/ 	.word	0xffffffff


	//   ....[50]....
        /*0104*/ 	.word	0xffffffff


	//   ....[51]....
        /*0108*/ 	.word	0xffffffff


	//   ....[52]....
        /*010c*/ 	.word	0xffffffff


	//   ....[53]....
        /*0110*/ 	.word	0xffffffff


	//   ....[54]....
        /*0114*/ 	.word	0xffffffff


	//   ....[55]....
        /*0118*/ 	.word	0xffffffff


	//   ....[56]....
        /*011c*/ 	.word	0xffffffff


	//   ....[57]....
        /*0120*/ 	.word	0xffffffff


	//   ....[58]....
        /*0124*/ 	.word	0xffffffff


	//   ....[59]....
        /*0128*/ 	.word	0xffffffff


	//   ....[60]....
        /*012c*/ 	.word	0xffffffff


	//   ....[61]....
        /*0130*/ 	.word	0xffffffff


	//   ....[62]....
        /*0134*/ 	.word	0xffffffff


	//   ....[63]....
        /*0138*/ 	.word	0xffffffff


	//   ....[64]....
        /*013c*/ 	.word	0xffffffff


	//   ....[65]....
        /*0140*/ 	.word	0xffffffff


	//   ....[66]....
        /*0144*/ 	.word	0xffffffff


	//   ....[67]....
        /*0148*/ 	.word	0xffffffff


	//   ....[68]....
        /*014c*/ 	.word	0xffffffff


	//   ....[69]....
        /*0150*/ 	.word	0xffffffff


	//   ....[70]....
        /*0154*/ 	.word	0xffffffff


	//   ....[71]....
        /*0158*/ 	.word	0xffffffff


	//   ....[72]....
        /*015c*/ 	.word	0xffffffff


	//   ....[73]....
        /*0160*/ 	.word	0xffffffff


	//   ....[74]....
        /*0164*/ 	.word	0xffffffff


	//   ....[75]....
        /*0168*/ 	.word	0xffffffff


	//   ....[76]....
        /*016c*/ 	.word	0xffffffff


	//   ....[77]....
        /*0170*/ 	.word	0xffffffff


	//   ....[78]....
        /*0174*/ 	.word	0xffffffff


	//   ....[79]....
        /*0178*/ 	.word	0xffffffff


	//   ....[80]....
        /*017c*/ 	.word	0xffffffff


	//   ....[81]....
        /*0180*/ 	.word	0xffffffff


	//   ....[82]....
        /*0184*/ 	.word	0xffffffff


	//   ....[83]....
        /*0188*/ 	.word	0xffffffff


	//   ....[84]....
        /*018c*/ 	.word	0xffffffff


	//   ....[85]....
        /*0190*/ 	.word	0xffffffff


	//   ....[86]....
        /*0194*/ 	.word	0xffffffff


	//   ....[87]....
        /*0198*/ 	.word	0xffffffff


	//   ....[88]....
        /*019c*/ 	.word	0xffffffff


	//   ....[89]....
        /*01a0*/ 	.word	0xffffffff


	//   ....[90]....
        /*01a4*/ 	.word	0xffffffff


	//   ....[91]....
        /*01a8*/ 	.word	0xffffffff


	//   ....[92]....
        /*01ac*/ 	.word	0xffffffff


	//----- nvinfo : EIATTR_COOP_GROUP_INSTR_OFFSETS
	.align		4
.L_2909:
        /*01b0*/ 	.byte	0x04, 0x28
        /*01b2*/ 	.short	(.L_2911 - .L_2910)


	//   ....[0]....
.L_2910:
        /*01b4*/ 	.word	0x00000b70


	//   ....[1]....
        /*01b8*/ 	.word	0x00000c80


	//   ....[2]....
        /*01bc*/ 	.word	0x00000e60


	//   ....[3]....
        /*01c0*/ 	.word	0x00003e60


	//   ....[4]....
        /*01c4*/ 	.word	0x00005150


	//   ....[5]....
        /*01c8*/ 	.word	0x00005190


	//   ....[6]....
        /*01cc*/ 	.word	0x000051d0


	//   ....[7]....
        /*01d0*/ 	.word	0x00005210


	//   ....[8]....
        /*01d4*/ 	.word	0x00005250


	//   ....[9]....
        /*01d8*/ 	.word	0x00005280


	//   ....[10]....
        /*01dc*/ 	.word	0x000053a0


	//   ....[11]....
        /*01e0*/ 	.word	0x000053e0


	//   ....[12]....
        /*01e4*/ 	.word	0x00005410


	//   ....[13]....
        /*01e8*/ 	.word	0x00005440


	//   ....[14]....
        /*01ec*/ 	.word	0x00005570


	//   ....[15]....
        /*01f0*/ 	.word	0x000055b0


	//   ....[16]....
        /*01f4*/ 	.word	0x000055e0


	//   ....[17]....
        /*01f8*/ 	.word	0x00005610


	//   ....[18]....
        /*01fc*/ 	.word	0x00005750


	//   ....[19]....
        /*0200*/ 	.word	0x00005790


	//   ....[20]....
        /*0204*/ 	.word	0x000057c0


	//   ....[21]....
        /*0208*/ 	.word	0x000057f0


	//   ....[22]....
        /*020c*/ 	.word	0x00005910


	//   ....[23]....
        /*0210*/ 	.word	0x00005940


	//   ....[24]....
        /*0214*/ 	.word	0x00005980


	//   ....[25]....
        /*0218*/ 	.word	0x000059b0


	//   ....[26]....
        /*021c*/ 	.word	0x00005ae0


	//   ....[27]....
        /*0220*/ 	.word	0x00005b10


	//   ....[28]....
        /*0224*/ 	.word	0x00005b40


	//   ....[29]....
        /*0228*/ 	.word	0x00005bb0


	//   ....[30]....
        /*022c*/ 	.word	0x00006510


	//   ....[31]....
        /*0230*/ 	.word	0x00006540


	//   ....[32]....
        /*0234*/ 	.word	0x00006570


	//   ....[33]....
        /*0238*/ 	.word	0x00006590


	//   ....[34]....
        /*023c*/ 	.word	0x000066a0


	//   ....[35]....
        /*0240*/ 	.word	0x00006ce0


	//   ....[36]....
        /*0244*/ 	.word	0x00006d10


	//   ....[37]....
        /*0248*/ 	.word	0x00006d30


	//   ....[38]....
        /*024c*/ 	.word	0x00006e10


	//   ....[39]....
        /*0250*/ 	.word	0x00006e30


	//   ....[40]....
        /*0254*/ 	.word	0x00006e40


	//   ....[41]....
        /*0258*/ 	.word	0x00006e50


	//   ....[42]....
        /*025c*/ 	.word	0x00006f30


	//   ....[43]....
        /*0260*/ 	.word	0x00006f50


	//   ....[44]....
        /*0264*/ 	.word	0x00006f60


	//   ....[45]....
        /*0268*/ 	.word	0x00006f70


	//   ....[46]....
        /*026c*/ 	.word	0x00007050


	//   ....[47]....
        /*0270*/ 	.word	0x00007080


	//   ....[48]....
        /*0274*/ 	.word	0x00007090


	//   ....[49]....
        /*0278*/ 	.word	0x000070a0


	//   ....[50]....
        /*027c*/ 	.word	0x00007190


	//   ....[51]....
        /*0280*/ 	.word	0x000071d0


	//   ....[52]....
        /*0284*/ 	.word	0x00007210


	//   ....[53]....
        /*0288*/ 	.word	0x00007250


	//   ....[54]....
        /*028c*/ 	.word	0x00007280


	//   ....[55]....
        /*0290*/ 	.word	0x000072b0


	//   ....[56]....
        /*0294*/ 	.word	0x000072e0


	//   ....[57]....
        /*0298*/ 	.word	0x00007340


	//   ....[58]....
        /*029c*/ 	.word	0x00007370


	//   ....[59]....
        /*02a0*/ 	.word	0x000073c0


	//   ....[60]....
        /*02a4*/ 	.word	0x0000a020


	//   ....[61]....
        /*02a8*/ 	.word	0x0000a060


	//   ....[62]....
        /*02ac*/ 	.word	0x0000a0a0


	//   ....[63]....
        /*02b0*/ 	.word	0x0000a0e0


	//   ....[64]....
        /*02b4*/ 	.word	0x0000a1b0


	//   ....[65]....
        /*02b8*/ 	.word	0x0000a1e0


	//   ....[66]....
        /*02bc*/ 	.word	0x0000a210


	//   ....[67]....
        /*02c0*/ 	.word	0x0000a240


	//   ....[68]....
        /*02c4*/ 	.word	0x0000a2e0


	//   ....[69]....
        /*02c8*/ 	.word	0x0000a330


	//   ....[70]....
        /*02cc*/ 	.word	0x0000a360


	//   ....[71]....
        /*02d0*/ 	.word	0x0000a390


	//   ....[72]....
        /*02d4*/ 	.word	0x0000a410


	//   ....[73]....
        /*02d8*/ 	.word	0x0000a460


	//   ....[74]....
        /*02dc*/ 	.word	0x0000a490


	//   ....[75]....
        /*02e0*/ 	.word	0x0000a4c0


	//   ....[76]....
        /*02e4*/ 	.word	0x0000a550


	//   ....[77]....
        /*02e8*/ 	.word	0x0000a590


	//   ....[78]....
        /*02ec*/ 	.word	0x0000a5c0


	//   ....[79]....
        /*02f0*/ 	.word	0x0000a5f0


	//   ....[80]....
        /*02f4*/ 	.word	0x0000adb0


	//   ....[81]....
        /*02f8*/ 	.word	0x0000b250


	//   ....[82]....
        /*02fc*/ 	.word	0x0000b770


	//   ....[83]....
        /*0300*/ 	.word	0x0000b990


	//   ....[84]....
        /*0304*/ 	.word	0x0000b9e0


	//   ....[85]....
        /*0308*/ 	.word	0x0000ba10


	//   ....[86]....
        /*030c*/ 	.word	0x0000ba30


	//   ....[87]....
        /*0310*/ 	.word	0x0000ba50


	//   ....[88]....
        /*0314*/ 	.word	0x0000bb20


	//   ....[89]....
        /*0318*/ 	.word	0x0000bb70


	//   ....[90]....
        /*031c*/ 	.word	0x0000bb90


	//   ....[91]....
        /*0320*/ 	.word	0x0000bbb0


	//   ....[92]....
        /*0324*/ 	.word	0x0000bbd0


	//----- nvinfo : EIATTR_EXIT_INSTR_OFFSETS
	.align		4
.L_2911:
        /*0328*/ 	.byte	0x04, 0x1c
        /*032a*/ 	.short	(.L_2913 - .L_2912)


	//   ....[0]....
.L_2912:
        /*032c*/ 	.word	0x0000bcb0


	//   ....[1]....
        /*0330*/ 	.word	0x0000bf50


	//----- nvinfo : EIATTR_MAX_THREADS
	.align		4
.L_2913:
        /*0334*/ 	.byte	0x04, 0x05
        /*0336*/ 	.short	(.L_2915 - .L_2914)
.L_2914:
        /*0338*/ 	.word	0x00000020
        /*033c*/ 	.word	0x00000001
        /*0340*/ 	.word	0x00000001


	//----- nvinfo : EIATTR_CRS_STACK_SIZE
	.align		4
.L_2915:
        /*0344*/ 	.byte	0x04, 0x1e
        /*0346*/ 	.short	(.L_2917 - .L_2916)
.L_2916:
        /*0348*/ 	.word	0x00000000
.L_2917:


//--------------------- .nv.info._Z25selective_scan_bwd_kernelI32Selective_Scan_bwd_kernel_traitsILi32ELi16ELb1ELb1ELb0ELb1ELb1EfN3c107complexIfEEEEv12SSMParamsBwd --------------------------
	.section	.nv.info._Z25selective_scan_bwd_kernelI32Selective_Scan_bwd_kernel_traitsILi32ELi16ELb1ELb1ELb0ELb1ELb1EfN3c107complexIfEEEEv12SSMParamsBwd,"",@"SHT_CUDA_INFO"
	.sectionflags	@""
	.align	4


	//----- nvinfo : EIATTR_CUDA_API_VERSION
	.align		4
        /*0000*/ 	.byte	0x04, 0x37
        /*0002*/ 	.short	(.L_2919 - .L_2918)
.L_2918:
        /*0004*/ 	.word	0x00000082


	//----- nvinfo : EIATTR_SW2861232_WAR
	.align		4
.L_2919:
        /*0008*/ 	.byte	0x01, 0x35
	.zero		2


	//----- nvinfo : EIATTR_PARAM_CBANK
	.align		4
        /*000c*/ 	.byte	0x04, 0x0a
        /*000e*/ 	.short	(.L_2921 - .L_2920)
	.align		4
.L_2920:
        /*0010*/ 	.word	index@(.nv.constant0._Z25selective_scan_bwd_kernelI32Selective_Scan_bwd_kernel_traitsILi32ELi16ELb1ELb1ELb0ELb1ELb1EfN3c107complexIfEEEEv12SSMParamsBwd)
        /*0014*/ 	.short	0x0160
        /*0016*/ 	.short	0x01f0


	//----- nvinfo : EIATTR_CBANK_PARAM_SIZE
	.align		4
.L_2921:
        /*0018*/ 	.byte	0x03, 0x19
        /*001a*/ 	.short	0x01f0


	//----- nvinfo : EIATTR_KPARAM_INFO
	.align		4
        /*001c*/ 	.byte	0x04, 0x17
        /*001e*/ 	.short	(.L_2923 - .L_2922)
.L_2922:
        /*0020*/ 	.word	0x00000000
        /*0024*/ 	.short	0x0000
        /*0026*/ 	.short	0x0000
        /*0028*/ 	.byte	0x00, 0xf0, 0xc1, 0x07


	//----- nvinfo : EIATTR_MAXREG_COUNT
	.align		4
.L_2923:
        /*002c*/ 	.byte	0x03, 0x1b
        /*002e*/ 	.short	0x00ff


	//----- nvinfo : EIATTR_NUM_BARRIERS
	.align		4
        /*0030*/ 	.byte	0x02, 0x4c
        /*0032*/ 	.byte	0x01
	.zero		1


	//----- nvinfo : EIATTR_MERCURY_ISA_VERSION
	.align		4
        /*0034*/ 	.byte	0x03, 0x5f
        /*0036*/ 	.short	0x0000


	//----- nvinfo : EIATTR_COOP_GROUP_MASK_REGIDS
	.align		4
        /*0038*/ 	.byte	0x04, 0x29
        /*003a*/ 	.short	(.L_2925 - .L_2924)


	//   ....[0]....
.L_2924:
        /*003c*/ 	.word	0xffffffff


	//   ....[1]....
        /*0040*/ 	.word	0xffffffff


	//   ....[2]....
        /*0044*/ 	.word	0xffffffff


	//   ....[3]....
        /*0048*/ 	.word	0xffffffff


	//   ....[4]....
        /*004c*/ 	.word	0xffffffff


	//   ....[5]....
        /*0050*/ 	.word	0xffffffff


	//   ....[6]....
        /*0054*/ 	.word	0xffffffff


	//   ....[7]....
        /*0058*/ 	.word	0xffffffff


	//   ....[8]....
        /*005c*/ 	.word	0xffffffff


	//   ....[9]....
        /*0060*/ 	.word	0xffffffff


	//   ....[10]....
        /*0064*/ 	.word	0xffffffff


	//   ....[11]....
        /*0068*/ 	.word	0xffffffff


	//   ....[12]....
        /*006c*/ 	.word	0xffffffff


	//   ....[13]....
        /*0070*/ 	.word	0xffffffff


	//   ....[14]....
        /*0074*/ 	.word	0xffffffff


	//   ....[15]....
        /*0078*/ 	.word	0xffffffff


	//   ....[16]....
        /*007c*/ 	.word	0xffffffff


	//   ....[17]....
        /*0080*/ 	.word	0xffffffff


	//   ....[18]....
        /*0084*/ 	.word	0xffffffff


	//   ....[19]....
        /*0088*/ 	.word	0xffffffff


	//   ....[20]....
        /*008c*/ 	.word	0xffffffff


	//   ....[21]....
        /*0090*/ 	.word	0xffffffff


	//   ....[22]....
        /*0094*/ 	.word	0xffffffff


	//   ....[23]....
        /*0098*/ 	.word	0xffffffff


	//   ....[24]....
        /*009c*/ 	.word	0xffffffff


	//   ....[25]....
        /*00a0*/ 	.word	0xffffffff


	//   ....[26]....
        /*00a4*/ 	.word	0xffffffff


	//   ....[27]....
        /*00a8*/ 	.word	0xffffffff


	//   ....[28]....
        /*00ac*/ 	.word	0xffffffff


	//   ....[29]....
        /*00b0*/ 	.word	0xffffffff


	//   ....[30]....
        /*00b4*/ 	.word	0xffffffff


	//   ....[31]....
        /*00b8*/ 	.word	0xffffffff


	//   ....[32]....
        /*00bc*/ 	.word	0xffffffff


	//   ....[33]....
        /*00c0*/ 	.word	0xffffffff


	//   ....[34]....
        /*00c4*/ 	.word	0xffffffff


	//   ....[35]....
        /*00c8*/ 	.word	0xffffffff


	//   ....[36]....
        /*00cc*/ 	.word	0xffffffff


	//   ....[37]....
        /*00d0*/ 	.word	0xffffffff


	//   ....[38]....
        /*00d4*/ 	.word	0xffffffff


	//   ....[39]....
        /*00d8*/ 	.word	0xffffffff


	//   ....[40]....
        /*00dc*/ 	.word	0xffffffff


	//   ....[41]....
        /*00e0*/ 	.word	0xffffffff


	//   ....[42]....
        /*00e4*/ 	.word	0xffffffff


	//   ....[43]....
        /*00e8*/ 	.word	0xffffffff


	//   ....[44]....
        /*00ec*/ 	.word	0xffffffff


	//   ....[45]....
        /*00f0*/ 	.word	0xffffffff


	//   ....[46]....
        /*00f4*/ 	.word	0xffffffff


	//   ....[47]....
        /*00f8*/ 	.word	0xffffffff


	//   ....[48]....
        /*00fc*/ 	.word	0xffffffff


	//   ....[49]....
        /*0100*/ 	.word	0xffffffff


	//   ....[50]....
        /*0104*/ 	.word	0xffffffff


	//   ....[51]....
        /*0108*/ 	.word	0xffffffff


	//   ....[52]....
        /*010c*/ 	.word	0xffffffff


	//   ....[53]....
        /*0110*/ 	.word	0xffffffff


	//   ....[54]....
        /*0114*/ 	.word	0xffffffff


	//   ....[55]....
        /*0118*/ 	.word	0xffffffff


	//   ....[56]....
        /*011c*/ 	.word	0xffffffff


	//   ....[57]....
        /*0120*/ 	.word	0xffffffff


	//   ....[58]....
        /*0124*/ 	.word	0xffffffff


	//   ....[59]....
        /*0128*/ 	.word	0xffffffff


	//   ....[60]....
        /*012c*/ 	.word	0xffffffff


	//   ....[61]....
        /*0130*/ 	.word	0xffffffff


	//   ....[62]....
        /*0134*/ 	.word	0xffffffff


	//   ....[63]....
        /*0138*/ 	.word	0xffffffff


	//   ....[64]....
        /*013c*/ 	.word	0xffffffff


	//   ....[65]....
        /*0140*/ 	.word	0xffffffff


	//   ....[66]....
        /*0144*/ 	.word	0xffffffff


	//   ....[67]....
        /*0148*/ 	.word	0xffffffff


	//   ....[68]....
        /*014c*/ 	.word	0xffffffff


	//   ....[69]....
        /*0150*/ 	.word	0xffffffff


	//   ....[70]....
        /*0154*/ 	.word	0xffffffff


	//   ....[71]....
        /*0158*/ 	.word	0xffffffff


	//   ....[72]....
        /*015c*/ 	.word	0xffffffff


	//   ....[73]....
        /*0160*/ 	.word	0xffffffff


	//   ....[74]....
        /*0164*/ 	.word	0xffffffff


	//   ....[75]....
        /*0168*/ 	.word	0xffffffff


	//   ....[76]....
        /*016c*/ 	.word	0xffffffff


	//   ....[77]....
        /*0170*/ 	.word	0xffffffff


	//   ....[78]....
        /*0174*/ 	.word	0xffffffff


	//   ....[79]....
        /*0178*/ 	.word	0xffffffff


	//   ....[80]....
        /*017c*/ 	.word	0xffffffff


	//   ....[81]....
        /*0180*/ 	.word	0xffffffff


	//   ....[82]....
        /*0184*/ 	.word	0xffffffff


	//   ....[83]....
        /*0188*/ 	.word	0xffffffff


	//   ....[84]....
        /*018c*/ 	.word	0xffffffff


	//   ....[85]....
        /*0190*/ 	.word	0xffffffff


	//   ....[86]....
        /*0194*/ 	.word	0xffffffff


	//   ....[87]....
        /*0198*/ 	.word	0xffffffff


	//   ....[88]....
        /*019c*/ 	.word	0xffffffff


	//   ....[89]....
        /*01a0*/ 	.word	0xffffffff


	//   ....[90]....
        /*01a4*/ 	.word	0xffffffff


	//   ....[91]....
        /*01a8*/ 	.word	0xffffffff


	//   ....[92]....
        /*01ac*/ 	.word	0xffffffff


	//   ....[93]....
        /*01b0*/ 	.word	0xffffffff


	//   ....[94]....
        /*01b4*/ 	.word	0xffffffff


	//   ....[95]....
        /*01b8*/ 	.word	0xffffffff


	//   ....[96]....
        /*01bc*/ 	.word	0xffffffff


	//----- nvinfo : EIATTR_COOP_GROUP_INSTR_OFFSETS
	.align		4
.L_2925:
        /*01c0*/ 	.byte	0x04, 0x28
        /*01c2*/ 	.short	(.L_2927 - .L_2926)


	//   ....[0]....
.L_2926:
        /*01c4*/ 	.word	0x00000b30


	//   ....[1]....
        /*01c8*/ 	.word	0x00000c40


	//   ....[2]....
        /*01cc*/ 	.word	0x00000e40


	//   ....[3]....
        /*01d0*/ 	.word	0x00003460


	//   ....[4]....
        /*01d4*/ 	.word	0x00003a40


	//   ....[5]....
        /*01d8*/ 	.word	0x000040f0


	//   ....[6]....
        /*01dc*/ 	.word	0x000044f0


	//   ....[7]....
        /*01e0*/ 	.word	0x000051f0


	//   ....[8]....
        /*01e4*/ 	.word	0x00006510


	//   ....[9]....
        /*01e8*/ 	.word	0x00006550


	//   ....[10]....
        /*01ec*/ 	.word	0x00006590


	//   ....[11]....
        /*01f0*/ 	.word	0x000065d0


	//   ....[12]....
        /*01f4*/ 	.word	0x00006610


	//   ....[13]....
        /*01f8*/ 	.word	0x00006640


	//   ....[14]....
        /*01fc*/ 	.word	0x00006780


	//   ....[15]....
        /*0200*/ 	.word	0x000067b0


	//   ....[16]....
        /*0204*/ 	.word	0x000067e0


	//   ....[17]....
        /*0208*/ 	.word	0x00006810


	//   ....[18]....
        /*020c*/ 	.word	0x00006940


	//   ....[19]....
        /*0210*/ 	.word	0x00006980


	//   ....[20]....
        /*0214*/ 	.word	0x000069b0


	//   ....[21]....
        /*0218*/ 	.word	0x000069e0


	//   ....[22]....
        /*021c*/ 	.word	0x00006b10


	//   ....[23]....
        /*0220*/ 	.word	0x00006b50


	//   ....[24]....
        /*0224*/ 	.word	0x00006b80


	//   ....[25]....
        /*0228*/ 	.word	0x00006bb0


	//   ....[26]....
        /*022c*/ 	.word	0x00006cd0


	//   ....[27]....
        /*0230*/ 	.word	0x00006d00


	//   ....[28]....
        /*0234*/ 	.word	0x00006d40


	//   ....[29]....
        /*0238*/ 	.word	0x00006d70


	//   ....[30]....
        /*023c*/ 	.word	0x00006e90


	//   ....[31]....
        /*0240*/ 	.word	0x00006ec0


	//   ....[32]....
        /*0244*/ 	.word	0x00006f00


	//   ....[33]....
        /*0248*/ 	.word	0x00006f30


	//   ....[34]....
        /*024c*/ 	.word	0x000078d0


	//   ....[35]....
        /*0250*/ 	.word	0x00007900


	//   ....[36]....
        /*0254*/ 	.word	0x00007930


	//   ....[37]....
        /*0258*/ 	.word	0x00007950


	//   ....[38]....
        /*025c*/ 	.word	0x00007a60


	//   ....[39]....
        /*0260*/ 	.word	0x000080a0


	//   ....[40]....
        /*0264*/ 	.word	0x000080d0


	//   ....[41]....
        /*0268*/ 	.word	0x000080f0


	//   ....[42]....
        /*026c*/ 	.word	0x000081d0


	//   ....[43]....
        /*0270*/ 	.word	0x000081f0


	//   ....[44]....
        /*0274*/ 	.word	0x00008200


	//   ....[45]....
        /*0278*/ 	.word	0x00008210


	//   ....[46]....
        /*027c*/ 	.word	0x000082f0


	//   ....[47]....
        /*0280*/ 	.word	0x00008310


	//   ....[48]....
        /*0284*/ 	.word	0x00008320


	//   ....[49]....
        /*0288*/ 	.word	0x00008330


	//   ....[50]....
        /*028c*/ 	.word	0x00008410


	//   ....[51]....
        /*0290*/ 	.word	0x00008440


	//   ....[52]....
        /*0294*/ 	.word	0x00008450


	//   ....[53]....
        /*0298*/ 	.word	0x00008460


	//   ....[54]....
        /*029c*/ 	.word	0x00008550


	//   ....[55]....
        /*02a0*/ 	.word	0x00008590


	//   ....[56]....
        /*02a4*/ 	.word	0x000085d0


	//   ....[57]....
        /*02a8*/ 	.word	0x00008610


	//   ....[58]....
        /*02ac*/ 	.word	0x00008640


	//   ....[59]....
        /*02b0*/ 	.word	0x00008670


	//   ....[60]....
        /*02b4*/ 	.word	0x000086a0


	//   ....[61]....
        /*02b8*/ 	.word	0x000086d0


	//   ....[62]....
        /*02bc*/ 	.word	0x00008700


	//   ....[63]....
        /*02c0*/ 	.word	0x00008790


	//   ....[64]....
        /*02c4*/ 	.word	0x0000b400


	//   ....[65]....
        /*02c8*/ 	.word	0x0000b440


	//   ....[66]....
        /*02cc*/ 	.word	0x0000b480


	//   ....[67]....
        /*02d0*/ 	.word	0x0000b4c0


	//   ....[68]....
        /*02d4*/ 	.word	0x0000b590


	//   ....[69]....
        /*02d8*/ 	.word	0x0000b5e0


	//   ....[70]....
        /*02dc*/ 	.word	0x0000b610


	//   ....[71]....
        /*02e0*/ 	.word	0x0000b640


	//   ....[72]....
        /*02e4*/ 	.word	0x0000b6c0


	//   ....[73]....
        /*02e8*/ 	.word	0x0000b710


	//   ....[74]....
        /*02ec*/ 	.word	0x0000b750


	//   ....[75]....
        /*02f0*/ 	.word	0x0000b780


	//   ....[76]....
        /*02f4*/ 	.word	0x0000b800


	//   ....[77]....
        /*02f8*/ 	.word	0x0000b840


	//   ....[78]....
        /*02fc*/ 	.word	0x0000b880


	//   ....[79]....
        /*0300*/ 	.word	0x0000b8b0


	//   ....[80]....
        /*0304*/ 	.word	0x0000b940


	//   ....[81]....
        /*0308*/ 	.word	0x0000b970


	//   ....[82]....
        /*030c*/ 	.word	0x0000b9b0


	//   ....[83]....
        /*0310*/ 	.word	0x0000b9e0


	//   ....[84]....
        /*0314*/ 	.word	0x0000c170


	//   ....[85]....
        /*0318*/ 	.word	0x0000c610


	//   ....[86]....
        /*031c*/ 	.word	0x0000cb40


	//   ....[87]....
        /*0320*/ 	.word	0x0000cd40


	//   ....[88]....
        /*0324*/ 	.word	0x0000cd90


	//   ....[89]....
        /*0328*/ 	.word	0x0000cdc0


	//   ....[90]....
        /*032c*/ 	.word	0x0000cde0


	//   ....[91]....
        /*0330*/ 	.word	0x0000ce00


	//   ....[92]....
        /*0334*/ 	.word	0x0000ced0


	//   ....[93]....
        /*0338*/ 	.word	0x0000cf20


	//   ....[94]....
        /*033c*/ 	.word	0x0000cf40


	//   ....[95]....
        /*0340*/ 	.word	0x0000cf60


	//   ....[96]....
        /*0344*/ 	.word	0x0000cf80


	//----- nvinfo : EIATTR_EXIT_INSTR_OFFSETS
	.align		4
.L_2927:
        /*0348*/ 	.byte	0x04, 0x1c
        /*034a*/ 	.short	(.L_2929 - .L_2928)


	//   ....[0]....
.L_2928:
        /*034c*/ 	.word	0x0000d060


	//   ....[1]....
        /*0350*/ 	.word	0x0000d300


	//----- nvinfo : EIATTR_MAX_THREADS
	.align		4
.L_2929:
        /*0354*/ 	.byte	0x04, 0x05
        /*0356*/ 	.short	(.L_2931 - .L_2930)
.L_2930:
        /*0358*/ 	.word	0x00000020
        /*035c*/ 	.word	0x00000001
        /*0360*/ 	.word	0x00000001


	//----- nvinfo : EIATTR_CRS_STACK_SIZE
	.align		4
.L_2931:
        /*0364*/ 	.byte	0x04, 0x1e
        /*0366*/ 	.short	(.L_2933 - .L_2932)
.L_2932:
        /*0368*/ 	.word	0x00000000
.L_2933:


//--------------------- .nv.info._Z25selective_scan_bwd_kernelI32Selective_Scan_bwd_kernel_traitsILi32ELi16ELb1ELb1ELb1ELb0ELb0EfN3c107complexIfEEEEv12SSMParamsBwd --------------------------
	.section	.nv.info._Z25selective_scan_bwd_kernelI32Selective_Scan_bwd_kernel_traitsILi32ELi16ELb1ELb1ELb1ELb0ELb0EfN3c107complexIfEEEEv12SSMParamsBwd,"",@"SHT_CUDA_INFO"
	.sectionflags	@""
	.align	4


	//----- nvinfo : EIATTR_CUDA_API_VERSION
	.align		4
        /*0000*/ 	.byte	0x04, 0x37
        /*0002*/ 	.short	(.L_2935 - .L_2934)
.L_2934:
        /*0004*/ 	.word	0x00000082


	//----- nvinfo : EIATTR_SW2861232_WAR
	.align		4
.L_2935:
        /*0008*/ 	.byte	0x01, 0x35
	.zero		2


	//----- nvinfo : EIATTR_PARAM_CBANK
	.align		4
        /*000c*/ 	.byte	0x04, 0x0a
        /*000e*/ 	.short	(.L_2937 - .L_2936)
	.align		4
.L_2936:
        /*0010*/ 	.word	index@(.nv.constant0._Z25selective_scan_bwd_kernelI32Selective_Scan_bwd_kernel_traitsILi32ELi16ELb1ELb1ELb1ELb0ELb0EfN3c107complexIfEEEEv12SSMParamsBwd)
        /*0014*/ 	.short	0x0160
        /*0016*/ 	.short	0x01f0


	//----- nvinfo : EIATTR_CBANK_PARAM_SIZE
	.align		4
.L_2937:
        /*0018*/ 	.byte	0x03, 0x19
        /*001a*/ 	.short	0x01f0


	//----- nvinfo : EIATTR_KPARAM_INFO
	.align		4
        /*001c*/ 	.byte	0x04, 0x17
        /*001e*/ 	.short	(.L_2939 - .L_2938)
.L_2938:
        /*0020*/ 	.word	0x00000000
        /*0024*/ 	.short	0x0000
        /*0026*/ 	.short	0x0000
        /*0028*/ 	.byte	0x00, 0xf0, 0xc1, 0x07


	//----- nvinfo : EIATTR_MAXREG_COUNT
	.align		4
.L_2939:
        /*002c*/ 	.byte	0x03, 0x1b
        /*002e*/ 	.short	0x00ff


	//----- nvinfo : EIATTR_NUM_BARRIERS
	.align		4
        /*0030*/ 	.byte	0x02, 0x4c
        /*0032*/ 	.byte	0x01
	.zero		1


	//----- nvinfo : EIATTR_MERCURY_ISA_VERSION
	.align		4
        /*0034*/ 	.byte	0x03, 0x5f
        /*0036*/ 	.short	0x0000


	//----- nvinfo : EIATTR_COOP_GROUP_MASK_REGIDS
	.align		4
        /*0038*/ 	.byte	0x04, 0x29
        /*003a*/ 	.short	(.L_2941 - .L_2940)


	//   ....[0]....
.L_2940:
        /*003c*/ 	.word	0xffffffff


	//   ....[1]....
        /*0040*/ 	.word	0xffffffff


	//   ....[2]....
        /*0044*/ 	.word	0xffffffff


	//   ....[3]....
        /*0048*/ 	.word	0xffffffff


	//   ....[4]....
        /*004c*/ 	.word	0xffffffff


	//   ....[5]....
        /*0050*/ 	.word	0xffffffff


	//   ....[6]....
        /*0054*/ 	.word	0xffffffff


	//   ....[7]....
        /*0058*/ 	.word	0xffffffff


	//   ....[8]....
        /*005c*/ 	.word	0xffffffff


	//   ....[9]....
        /*0060*/ 	.word	0xffffffff


	//   ....[10]....
        /*0064*/ 	.word	0xffffffff


	//   ....[11]....
        /*0068*/ 	.word	0xffffffff


	//   ....[12]....
        /*006c*/ 	.word	0xffffffff


	//   ....[13]....
        /*0070*/ 	.word	0xffffffff


	//   ....[14]....
        /*0074*/ 	.word	0xffffffff


	//   ....[15]....
        /*0078*/ 	.word	0xffffffff


	//   ....[16]....
        /*007c*/ 	.word	0xffffffff


	//   ....[17]....
        /*0080*/ 	.word	0xffffffff


	//   ....[18]....
        /*0084*/ 	.word	0xffffffff


	//   ....[19]....
        /*0088*/ 	.word	0xffffffff


	//   ....[20]....
        /*008c*/ 	.word	0xffffffff


	//   ....[21]....
        /*0090*/ 	.word	0xffffffff


	//   ....[22]....
        /*0094*/ 	.word	0xffffffff


	//   ....[23]....
        /*0098*/ 	.word	0xffffffff


	//   ....[24]....
        /*009c*/ 	.word	0xffffffff


	//   ....[25]....
        /*00a0*/ 	.word	0xffffffff


	//   ....[26]....
        /*00a4*/ 	.word	0xffffffff


	//   ....[27]....
        /*00a8*/ 	.word	0xffffffff


	//   ....[28]....
        /*00ac*/ 	.word	0xffffffff


	//   ....[29]....
        /*00b0*/ 	.word	0xffffffff


	//   ....[30]....
        /*00b4*/ 	.word	0xffffffff


	//   ....[31]....
        /*00b8*/ 	.word	0xffffffff


	//   ....[32]....
        /*00bc*/ 	.word	0xffffffff


	//   ....[33]....
        /*00c0*/ 	.word	0xffffffff


	//   ....[34]....
        /*00c4*/ 	.word	0xffffffff


	//   ....[35]....
        /*00c8*/ 	.word	0xffffffff


	//   ....[36]....
        /*00cc*/ 	.word	0xffffffff


	//   ....[37]....
        /*00d0*/ 	.word	0xffffffff


	//   ....[38]....
        /*00d4*/ 	.word	0xffffffff


	//   ....[39]....
        /*00d8*/ 	.word	0xffffffff


	//   ....[40]....
        /*00dc*/ 	.word	0xffffffff


	//   ....[41]....
        /*00e0*/ 	.word	0xffffffff


	//   ....[42]....
        /*00e4*/ 	.word	0xffffffff


	//   ....[43]....
        /*00e8*/ 	.word	0xffffffff


	//   ....[44]....
        /*00ec*/ 	.word	0xffffffff


	//   ....[45]....
        /*00f0*/ 	.word	0xffffffff


	//   ....[46]....
        /*00f4*/ 	.word	0xffffffff


	//   ....[47]....
        /*00f8*/ 	.word	0xffffffff


	//   ....[48]....
        /*00fc*/ 	.word	0xffffffff


	//   ....[49]....
        /*0100*/ 	.word	0xffffffff


	//   ....[50]....
        /*0104*/ 	.word	0xffffffff


	//   ....[51]....
        /*0108*/ 	.word	0xffffffff


	//   ....[52]....
        /*010c*/ 	.word	0xffffffff


	//   ....[53]....
        /*0110*/ 	.word	0xffffffff


	//   ....[54]....
        /*0114*/ 	.word	0xffffffff


	//   ....[55]....
        /*0118*/ 	.word	0xffffffff


	//   ....[56]....
        /*011c*/ 	.word	0xffffffff


	//   ....[57]....
        /*0120*/ 	.word	0xffffffff


	//   ....[58]....
        /*0124*/ 	.word	0xffffffff


	//   ....[59]....
        /*0128*/ 	.word	0xffffffff


	//   ....[60]....
        /*012c*/ 	.word	0xffffffff


	//   ....[61]....
        /*0130*/ 	.word	0xffffffff


	//   ....[62]....
        /*0134*/ 	.word	0xffffffff


	//   ....[63]....
        /*0138*/ 	.word	0xffffffff


	//   ....[64]....
        /*013c*/ 	.word	0xffffffff


	//   ....[65]....
        /*0140*/ 	.word	0xffffffff


	//   ....[66]....
        /*0144*/ 	.word	0xffffffff


	//   ....[67]....
        /*0148*/ 	.word	0xffffffff


	//   ....[68]....
        /*014c*/ 	.word	0xffffffff


	//   ....[69]....
        /*0150*/ 	.word	0xffffffff


	//   ....[70]....
        /*0154*/ 	.word	0xffffffff


	//   ....[71]....
        /*0158*/ 	.word	0xffffffff


	//   ....[72]....
        /*015c*/ 	.word	0xffffffff


	//   ....[73]....
        /*0160*/ 	.word	0xffffffff


	//   ....[74]....
        /*0164*/ 	.word	0xffffffff


	//   ....[75]....
        /*0168*/ 	.word	0xffffffff


	//   ....[76]....
        /*016c*/ 	.word	0xffffffff


	//   ....[77]....
        /*0170*/ 	.word	0xffffffff


	//   ....[78]....
        /*0174*/ 	.word	0xffffffff


	//   ....[79]....
        /*0178*/ 	.word	0xffffffff


	//   ....[80]....
        /*017c*/ 	.word	0xffffffff


	//   ....[81]....
        /*0180*/ 	.word	0xffffffff


	//   ....[82]....
        /*0184*/ 	.word	0xffffffff


	//----- nvinfo : EIATTR_COOP_GROUP_INSTR_OFFSETS
	.align		4
.L_2941:
        /*0188*/ 	.byte	0x04, 0x28
        /*018a*/ 	.short	(.L_2943 - .L_2942)


	//   ....[0]....
.L_2942:
        /*018c*/ 	.word	0x00000c30


	//   ....[1]....
        /*0190*/ 	.word	0x00000d40


	//   ....[2]....
        /*0194*/ 	.word	0x00000e30


	//   ....[3]....
        /*0198*/ 	.word	0x00001740


	//   ....[4]....
        /*019c*/ 	.word	0x00001f80


	//   ....[5]....
        /*01a0*/ 	.word	0x00003070


	//   ....[6]....
        /*01a4*/ 	.word	0x000030b0


	//   ....[7]....
        /*01a8*/ 	.word	0x000030f0


	//   ....[8]....
        /*01ac*/ 	.word	0x00003120


	//   ....[9]....
        /*01b0*/ 	.word	0x00003150


	//   ....[10]....
        /*01b4*/ 	.word	0x00003250


	//   ....[11]....
        /*01b8*/ 	.word	0x00003290


	//   ....[12]....
        /*01bc*/ 	.word	0x000032c0


	//   ....[13]....
        /*01c0*/ 	.word	0x000032f0


	//   ....[14]....
        /*01c4*/ 	.word	0x000033f0


	//   ....[15]....
        /*01c8*/ 	.word	0x00003420


	//   ....[16]....
        /*01cc*/ 	.word	0x00003460


	//   ....[17]....
        /*01d0*/ 	.word	0x00003490


	//   ....[18]....
        /*01d4*/ 	.word	0x00003590


	//   ....[19]....
        /*01d8*/ 	.word	0x000035a0


	//   ....[20]....
        /*01dc*/ 	.word	0x000035b0


	//   ....[21]....
        /*01e0*/ 	.word	0x000035c0


	//   ....[22]....
        /*01e4*/ 	.word	0x00003680


	//   ....[23]....
        /*01e8*/ 	.word	0x000036a0


	//   ....[24]....
        /*01ec*/ 	.word	0x000036b0


	//   ....[25]....
        /*01f0*/ 	.word	0x000036c0


	//   ....[26]....
        /*01f4*/ 	.word	0x00003740


	//   ....[27]....
        /*01f8*/ 	.word	0x00003780


	//   ....[28]....
        /*01fc*/ 	.word	0x000037b0


	//   ....[29]....
        /*0200*/ 	.word	0x000037f0


	//   ....[30]....
        /*0204*/ 	.word	0x00003810


	//   ....[31]....
        /*0208*/ 	.word	0x000041a0


	//   ....[32]....
        /*020c*/ 	.word	0x000041d0


	//   ....[33]....
        /*0210*/ 	.word	0x000041e0


	//   ....[34]....
        /*0214*/ 	.word	0x000041f0


	//   ....[35]....
        /*0218*/ 	.word	0x00004370


	//   ....[36]....
        /*021c*/ 	.word	0x000043b0


	//   ....[37]....
        /*0220*/ 	.word	0x000043c0


	//   ....[38]....
        /*0224*/ 	.word	0x000043d0


	//   ....[39]....
        /*0228*/ 	.word	0x000044d0


	//   ....[40]....
        /*022c*/ 	.word	0x000044f0


	//   ....[41]....
        /*0230*/ 	.word	0x00004500


	//   ....[42]....
        /*0234*/ 	.word	0x00004510


	//   ....[43]....
        /*0238*/ 	.word	0x00004600


	//   ....[44]....
        /*023c*/ 	.word	0x00004620


	//   ....[45]....
        /*0240*/ 	.word	0x00004630


	//   ....[46]....
        /*0244*/ 	.word	0x00004640


	//   ....[47]....
        /*0248*/ 	.word	0x00004730


	//   ....[48]....
        /*024c*/ 	.word	0x00004750


	//   ....[49]....
        /*0250*/ 	.word	0x00004760


	//   ....[50]....
        /*0254*/ 	.word	0x00004770


	//   ....[51]....
        /*0258*/ 	.word	0x00004850


	//   ....[52]....
        /*025c*/ 	.word	0x00004890


	//   ....[53]....
        /*0260*/ 	.word	0x000048d0


	//   ....[54]....
        /*0264*/ 	.word	0x000048f0


	//   ....[55]....
        /*0268*/ 	.word	0x00004900


	//   ....[56]....
        /*026c*/ 	.word	0x00004910


	//   ....[57]....
        /*0270*/ 	.word	0x00004920


	//   ....[58]....
        /*0274*/ 	.word	0x00004950


	//   ....[59]....
        /*0278*/ 	.word	0x00004980


	//   ....[60]....
        /*027c*/ 	.word	0x00004b30


	//   ....[61]....
        /*0280*/ 	.word	0x00008b70


	//   ....[62]....
        /*0284*/ 	.word	0x00008bb0


	//   ....[63]....
        /*0288*/ 	.word	0x00008ca0


	//   ....[64]....
        /*028c*/ 	.word	0x00008cd0


	//   ....[65]....
        /*0290*/ 	.word	0x00008db0


	//   ....[66]....
        /*0294*/ 	.word	0x00008de0


	//   ....[67]....
        /*0298*/ 	.word	0x00008ec0


	//   ....[68]....
        /*029c*/ 	.word	0x00008ef0


	//   ....[69]....
        /*02a0*/ 	.word	0x00008fd0


	//   ....[70]....
        /*02a4*/ 	.word	0x00009000


	//   ....[71]....
        /*02a8*/ 	.word	0x000093c0


	//   ....[72]....
        /*02ac*/ 	.word	0x00009690


	//   ....[73]....
        /*02b0*/ 	.word	0x00009850


	//   ....[74]....
        /*02b4*/ 	.word	0x000098a0


	//   ....[75]....
        /*02b8*/ 	.word	0x000098d0


	//   ....[76]....
        /*02bc*/ 	.word	0x000098f0


	//   ....[77]....
        /*02c0*/ 	.word	0x00009910


	//   ....[78]....
        /*02c4*/ 	.word	0x000099e0


	//   ....[79]....
        /*02c8*/ 	.word	0x00009a30


	//   ....[80]....
        /*02cc*/ 	.word	0x00009a50


	//   ....[81]....
        /*02d0*/ 	.word	0x00009a70


	//   ....[82]....
        /*02d4*/ 	.word	0x00009a90


	//----- nvinfo : EIATTR_EXIT_INSTR_OFFSETS
	.align		4
.L_2943:
        /*02d8*/ 	.byte	0x04, 0x1c
        /*02da*/ 	.short	(.L_2945 - .L_2944)


	//   ....[0]....
.L_2944:
        /*02dc*/ 	.word	0x00009b70


	//   ....[1]....
        /*02e0*/ 	.word	0x00009cf0


	//----- nvinfo : EIATTR_MAX_THREADS
	.align		4
.L_2945:
        /*02e4*/ 	.byte	0x04, 0x05
        /*02e6*/ 	.short	(.L_2947 - .L_2946)
.L_2946:
        /*02e8*/ 	.word	0x00000020
        /*02ec*/ 	.word	0x00000001
        /*02f0*/ 	.word	0x00000001


	//----- nvinfo : EIATTR_CRS_STACK_SIZE
	.align		4
.L_2947:
        /*02f4*/ 	.byte	0x04, 0x1e
        /*02f6*/ 	.short	(.L_2949 - .L_2948)
.L_2948:
        /*02f8*/ 	.word	0x00000000
.L_2949:


//--------------------- .nv.info._Z25selective_scan_bwd_kernelI32Selective_Scan_bwd_kernel_traitsILi32ELi16ELb1ELb1ELb1ELb0ELb1EfN3c107complexIfEEEEv12SSMParamsBwd --------------------------
	.section	.nv.info._Z25selective_scan_bwd_kernelI32Selective_Scan_bwd_kernel_traitsILi32ELi16ELb1ELb1ELb1ELb0ELb1EfN3c107complexIfEEEEv12SSMParamsBwd,"",@"SHT_CUDA_INFO"
	.sectionflags	@""
	.align	4


	//----- nvinfo : EIATTR_CUDA_API_VERSION
	.align		4
        /*0000*/ 	.byte	0x04, 0x37
        /*0002*/ 	.short	(.L_2951 - .L_2950)
.L_2950:
        /*0004*/ 	.word	0x00000082


	//----- nvinfo : EIATTR_SW2861232_WAR
	.align		4
.L_2951:
        /*0008*/ 	.byte	0x01, 0x35
	.zero		2


	//----- nvinfo : EIATTR_PARAM_CBANK
	.align		4
        /*000c*/ 	.byte	0x04, 0x0a
        /*000e*/ 	.short	(.L_2953 - .L_2952)
	.align		4
.L_2952:
        /*0010*/ 	.word	index@(.nv.constant0._Z25selective_scan_bwd_kernelI32Selective_Scan_bwd_kernel_traitsILi32ELi16ELb1ELb1ELb1ELb0ELb1EfN3c107complexIfEEEEv12SSMParamsBwd)
        /*0014*/ 	.short	0x0160
        /*0016*/ 	.short	0x01f0


	//----- nvinfo : EIATTR_CBANK_PARAM_SIZE
	.align		4
.L_2953:
        /*0018*/ 	.byte	0x03, 0x19
        /*001a*/ 	.short	0x01f0


	//----- nvinfo : EIATTR_KPARAM_INFO
	.align		4
        /*001c*/ 	.byte	0x04, 0x17
        /*001e*/ 	.short	(.L_2955 - .L_2954)
.L_2954:
        /*0020*/ 	.word	0x00000000
        /*0024*/ 	.short	0x0000
        /*0026*/ 	.short	0x0000
        /*0028*/ 	.byte	0x00, 0xf0, 0xc1, 0x07


	//----- nvinfo : EIATTR_MAXREG_COUNT
	.align		4
.L_2955:
        /*002c*/ 	.byte	0x03, 0x1b
        /*002e*/ 	.short	0x00ff


	//----- nvinfo : EIATTR_NUM_BARRIERS
	.align		4
        /*0030*/ 	.byte	0x02, 0x4c
        /*0032*/ 	.byte	0x01
	.zero		1


	//----- nvinfo : EIATTR_MERCURY_ISA_VERSION
	.align		4
        /*0034*/ 	.byte	0x03, 0x5f
        /*0036*/ 	.short	0x0000


	//----- nvinfo : EIATTR_COOP_GROUP_MASK_REGIDS
	.align		4
        /*0038*/ 	.byte	0x04, 0x29
        /*003a*/ 	.short	(.L_2957 - .L_2956)


	//   ....[0]....
.L_2956:
        /*003c*/ 	.word	0xffffffff


	//   ....[1]....
        /*0040*/ 	.word	0xffffffff


	//   ....[2]....
        /*0044*/ 	.word	0xffffffff


	//   ....[3]....
        /*0048*/ 	.word	0xffffffff


	//   ....[4]....
        /*004c*/ 	.word	0xffffffff


	//   ....[5]....
        /*0050*/ 	.word	0xffffffff


	//   ....[6]....
        /*0054*/ 	.word	0xffffffff


	//   ....[7]....
        /*0058*/ 	.word	0xffffffff


	//   ....[8]....
        /*005c*/ 	.word	0xffffffff


	//   ....[9]....
        /*0060*/ 	.word	0xffffffff


	//   ....[10]....
        /*0064*/ 	.word	0xffffffff


	//   ....[11]....
        /*0068*/ 	.word	0xffffffff


	//   ....[12]....
        /*006c*/ 	.word	0xffffffff


	//   ....[13]....
        /*0070*/ 	.word	0xffffffff


	//   ....[14]....
        /*0074*/ 	.word	0xffffffff


	//   ....[15]....
        /*0078*/ 	.word	0xffffffff


	//   ....[16]....
        /*007c*/ 	.word	0xffffffff


	//   ....[17]....
        /*0080*/ 	.word	0xffffffff


	//   ....[18]....
        /*0084*/ 	.word	0xffffffff


	//   ....[19]....
        /*0088*/ 	.word	0xffffffff


	//   ....[20]....
        /*008c*/ 	.word	0xffffffff


	//   ....[21]....
        /*0090*/ 	.word	0xffffffff


	//   ....[22]....
        /*0094*/ 	.word	0xffffffff


	//   ....[23]....
        /*0098*/ 	.word	0xffffffff


	//   ....[24]....
        /*009c*/ 	.word	0xffffffff


	//   ....[25]....
        /*00a0*/ 	.word	0xffffffff


	//   ....[26]....
        /*00a4*/ 	.word	0xffffffff


	//   ....[27]....
        /*00a8*/ 	.word	0xffffffff


	//   ....[28]....
        /*00ac*/ 	.word	0xffffffff


	//   ....[29]....
        /*00b0*/ 	.word	0xffffffff


	//   ....[30]....
        /*00b4*/ 	.word	0xffffffff


	//   ....[31]....
        /*00b8*/ 	.word	0xffffffff


	//   ....[32]....
        /*00bc*/ 	.word	0xffffffff


	//   ....[33]....
        /*00c0*/ 	.word	0xffffffff


	//   ....[34]....
        /*00c4*/ 	.word	0xffffffff


	//   ....[35]....
        /*00c8*/ 	.word	0xffffffff


	//   ....[36]....
        /*00cc*/ 	.word	0xffffffff


	//   ....[37]....
        /*00d0*/ 	.word	0xffffffff


	//   ....[38]....
        /*00d4*/ 	.word	0xffffffff


	//   ....[39]....
        /*00d8*/ 	.word	0xffffffff


	//   ....[40]....
        /*00dc*/ 	.word	0xffffffff


	//   ....[41]....
        /*00e0*/ 	.word	0xffffffff


	//   ....[42]....
        /*00e4*/ 	.word	0xffffffff


	//   ....[43]....
        /*00e8*/ 	.word	0xffffffff


	//   ....[44]....
        /*00ec*/ 	.word	0xffffffff


	//   ....[45]....
        /*00f0*/ 	.word	0xffffffff


	//   ....[46]....
        /*00f4*/ 	.word	0xffffffff


	//   ....[47]....
        /*00f8*/ 	.word	0xffffffff


	//   ....[48]....
        /*00fc*/ 	.word	0xffffffff


	//   ....[49]....
        /*0100*/ 	.word	0xffffffff


	//   ....[50]....
        /*0104*/ 	.word	0xffffffff


	//   ....[51]....
        /*0108*/ 	.word	0xffffffff


	//   ....[52]....
        /*010c*/ 	.word	0xffffffff


	//   ....[53]....
        /*0110*/ 	.word	0xffffffff


	//   ....[54]....
        /*0114*/ 	.word	0xffffffff


	//   ....[55]....
        /*0118*/ 	.word	0xffffffff


	//   ....[56]....
        /*011c*/ 	.word	0xffffffff


	//   ....[57]....
        /*0120*/ 	.word	0xffffffff


	//   ....[58]....
        /*0124*/ 	.word	0xffffffff


	//   ....[59]....
        /*0128*/ 	.word	0xffffffff


	//   ....[60]....
        /*012c*/ 	.word	0xffffffff


	//   ....[61]....
        /*0130*/ 	.word	0xffffffff


	//   ....[62]....
        /*0134*/ 	.word	0xffffffff


	//   ....[63]....
        /*0138*/ 	.word	0xffffffff


	//   ....[64]....
        /*013c*/ 	.word	0xffffffff


	//   ....[65]....
        /*0140*/ 	.word	0xffffffff


	//   ....[66]....
        /*0144*/ 	.word	0xffffffff


	//   ....[67]....
        /*0148*/ 	.word	0xffffffff


	//   ....[68]....
        /*014c*/ 	.word	0xffffffff


	//   ....[69]....
        /*0150*/ 	.word	0xffffffff


	//   ....[70]....
        /*0154*/ 	.word	0xffffffff


	//   ....[71]....
        /*0158*/ 	.word	0xffffffff


	//   ....[72]....
        /*015c*/ 	.word	0xffffffff


	//   ....[73]....
        /*0160*/ 	.word	0xffffffff


	//   ....[74]....
        /*0164*/ 	.word	0xffffffff


	//   ....[75]....
        /*0168*/ 	.word	0xffffffff


	//   ....[76]....
        /*016c*/ 	.word	0xffffffff


	//   ....[77]....
        /*0170*/ 	.word	0xffffffff


	//   ....[78]....
        /*0174*/ 	.word	0xffffffff


	//   ....[79]....
        /*0178*/ 	.word	0xffffffff


	//   ....[80]....
        /*017c*/ 	.word	0xffffffff


	//   ....[81]....
        /*0180*/ 	.word	0xffffffff


	//   ....[82]....
        /*0184*/ 	.word	0xffffffff


	//   ....[83]....
        /*0188*/ 	.word	0xffffffff


	//   ....[84]....
        /*018c*/ 	.word	0xffffffff


	//   ....[85]....
        /*0190*/ 	.word	0xffffffff


	//   ....[86]....
        /*0194*/ 	.word	0xffffffff


	//----- nvinfo : EIATTR_COOP_GROUP_INSTR_OFFSETS
	.align		4
.L_2957:
        /*0198*/ 	.byte	0x04, 0x28
        /*019a*/ 	.short	(.L_2959 - .L_2958)


	//   ....[0]....
.L_2958:
        /*019c*/ 	.word	0x00000ca0


	//   ....[1]....
        /*01a0*/ 	.word	0x00000db0


	//   ....[2]....
        /*01a4*/ 	.word	0x00000fc0


	//   ....[3]....
        /*01a8*/ 	.word	0x000011a0


	//   ....[4]....
        /*01ac*/ 	.word	0x00001770


	//   ....[5]....
        /*01b0*/ 	.word	0x00001e10


	//   ....[6]....
        /*01b4*/ 	.word	0x00002220


	//   ....[7]....
        /*01b8*/ 	.word	0x00002d00


	//   ....[8]....
        /*01bc*/ 	.word	0x000033b0


	//   ....[9]....
        /*01c0*/ 	.word	0x00004540


	//   ....[10]....
        /*01c4*/ 	.word	0x00004580


	//   ....[11]....
        /*01c8*/ 	.word	0x000045c0


	//   ....[12]....
        /*01cc*/ 	.word	0x000045f0


	//   ....[13]....
        /*01d0*/ 	.word	0x00004620


	//   ....[14]....
        /*01d4*/ 	.word	0x00004720


	//   ....[15]....
        /*01d8*/ 	.word	0x00004760


	//   ....[16]....
        /*01dc*/ 	.word	0x00004790


	//   ....[17]....
        /*01e0*/ 	.word	0x000047c0


	//   ....[18]....
        /*01e4*/ 	.word	0x000048d0


	//   ....[19]....
        /*01e8*/ 	.word	0x00004900


	//   ....[20]....
        /*01ec*/ 	.word	0x00004930


	//   ....[21]....
        /*01f0*/ 	.word	0x00004960


	//   ....[22]....
        /*01f4*/ 	.word	0x00004a20


	//   ....[23]....
        /*01f8*/ 	.word	0x00004a60


	//   ....[24]....
        /*01fc*/ 	.word	0x00004a70


	//   ....[25]....
        /*0200*/ 	.word	0x00004a80


	//   ....[26]....
        /*0204*/ 	.word	0x00004b40


	//   ....[27]....
        /*0208*/ 	.word	0x00004b60


	//   ....[28]....
        /*020c*/ 	.word	0x00004b70


	//   ....[29]....
        /*0210*/ 	.word	0x00004b80


	//   ....[30]....
        /*0214*/ 	.word	0x00004c10


	//   ....[31]....
        /*0218*/ 	.word	0x00004c40


	//   ....[32]....
        /*021c*/ 	.word	0x00004c70


	//   ....[33]....
        /*0220*/ 	.word	0x00004ca0


	//   ....[34]....
        /*0224*/ 	.word	0x00004cb0


	//   ....[35]....
        /*0228*/ 	.word	0x00005650


	//   ....[36]....
        /*022c*/ 	.word	0x00005680


	//   ....[37]....
        /*0230*/ 	.word	0x000056b0


	//   ....[38]....
        /*0234*/ 	.word	0x000056c0


	//   ....[39]....
        /*0238*/ 	.word	0x00005820


	//   ....[40]....
        /*023c*/ 	.word	0x00005860


	//   ....[41]....
        /*0240*/ 	.word	0x00005890


	//   ....[42]....
        /*0244*/ 	.word	0x000058b0


	//   ....[43]....
        /*0248*/ 	.word	0x000059a0


	//   ....[44]....
        /*024c*/ 	.word	0x000059c0


	//   ....[45]....
        /*0250*/ 	.word	0x000059d0


	//   ....[46]....
        /*0254*/ 	.word	0x000059e0


	//   ....[47]....
        /*0258*/ 	.word	0x00005ad0


	//   ....[48]....
        /*025c*/ 	.word	0x00005af0


	//   ....[49]....
        /*0260*/ 	.word	0x00005b00


	//   ....[50]....
        /*0264*/ 	.word	0x00005b10


	//   ....[51]....
        /*0268*/ 	.word	0x00005c00


	//   ....[52]....
        /*026c*/ 	.word	0x00005c20


	//   ....[53]....
        /*0270*/ 	.word	0x00005c30


	//   ....[54]....
        /*0274*/ 	.word	0x00005c40


	//   ....[55]....
        /*0278*/ 	.word	0x00005d30


	//   ....[56]....
        /*027c*/ 	.word	0x00005d70


	//   ....[57]....
        /*0280*/ 	.word	0x00005db0


	//   ....[58]....
        /*0284*/ 	.word	0x00005dd0


	//   ....[59]....
        /*0288*/ 	.word	0x00006040


	//   ....[60]....
        /*028c*/ 	.word	0x00006070


	//   ....[61]....
        /*0290*/ 	.word	0x00006140


	//   ....[62]....
        /*0294*/ 	.word	0x00006160


	//   ....[63]....
        /*0298*/ 	.word	0x00006290


	//   ....[64]....
        /*029c*/ 	.word	0x00006470


	//   ....[65]....
        /*02a0*/ 	.word	0x00009f50


	//   ....[66]....
        /*02a4*/ 	.word	0x00009f90


	//   ....[67]....
        /*02a8*/ 	.word	0x0000a080


	//   ....[68]....
        /*02ac*/ 	.word	0x0000a0b0


	//   ....[69]....
        /*02b0*/ 	.word	0x0000a190


	//   ....[70]....
        /*02b4*/ 	.word	0x0000a1c0


	//   ....[71]....
        /*02b8*/ 	.word	0x0000a2a0


	//   ....[72]....
        /*02bc*/ 	.word	0x0000a2d0


	//   ....[73]....
        /*02c0*/ 	.word	0x0000a350


	//   ....[74]....
        /*02c4*/ 	.word	0x0000a370


	//   ....[75]....
        /*02c8*/ 	.word	0x0000a790


	//   ....[76]....
        /*02cc*/ 	.word	0x0000aa30


	//   ....[77]....
        /*02d0*/ 	.word	0x0000abf0


	//   ....[78]....
        /*02d4*/ 	.word	0x0000ac40


	//   ....[79]....
        /*02d8*/ 	.word	0x0000ac70


	//   ....[80]....
        /*02dc*/ 	.word	0x0000ac90


	//   ....[81]....
        /*02e0*/ 	.word	0x0000acb0


	//   ....[82]....
        /*02e4*/ 	.word	0x0000ad80


	//   ....[83]....
        /*02e8*/ 	.word	0x0000add0


	//   ....[84]....
        /*02ec*/ 	.word	0x0000adf0


	//   ....[85]....
        /*02f0*/ 	.word	0x0000ae10


	//   ....[86]....
        /*02f4*/ 	.word	0x0000ae30


	//----- nvinfo : EIATTR_EXIT_INSTR_OFFSETS
	.align		4
.L_2959:
        /*02f8*/ 	.byte	0x04, 0x1c
        /*02fa*/ 	.short	(.L_2961 - .L_2960)


	//   ....[0]....
.L_2960:
        /*02fc*/ 	.word	0x0000af10


	//   ....[1]....
        /*0300*/ 	.word	0x0000b090


	//----- nvinfo : EIATTR_MAX_THREADS
	.align		4
.L_2961:
        /*0304*/ 	.byte	0x04, 0x05
        /*0306*/ 	.short	(.L_2963 - .L_2962)
.L_2962:
        /*0308*/ 	.word	0x00000020
        /*030c*/ 	.word	0x00000001
        /*0310*/ 	.word	0x00000001


	//----- nvinfo : EIATTR_CRS_STACK_SIZE
	.align		4
.L_2963:
        /*0314*/ 	.byte	0x04, 0x1e
        /*0316*/ 	.short	(.L_2965 - .L_2964)
.L_2964:
        /*0318*/ 	.word	0x00000000
.L_2965:


//--------------------- .nv.info._Z25selective_scan_bwd_kernelI32Selective_Scan_bwd_kernel_traitsILi32ELi16ELb1ELb1ELb1ELb1ELb0EfN3c107complexIfEEEEv12SSMParamsBwd --------------------------
	.section	.nv.info._Z25selective_scan_bwd_kernelI32Selective_Scan_bwd_kernel_traitsILi32ELi16ELb1ELb1ELb1ELb1ELb0EfN3c107complexIfEEEEv12SSMParamsBwd,"",@"SHT_CUDA_INFO"
	.sectionflags	@""
	.align	4


	//----- nvinfo : EIATTR_CUDA_API_VERSION
	.align		4
        /*0000*/ 	.byte	0x04, 0x37
        /*0002*/ 	.short	(.L_2967 - .L_2966)
.L_2966:
        /*0004*/ 	.word	0x00000082


	//----- nvinfo : EIATTR_SW2861232_WAR
	.align		4
.L_2967:
        /*0008*/ 	.byte	0x01, 0x35
	.zero		2


	//----- nvinfo : EIATTR_PARAM_CBANK
	.align		4
        /*000c*/ 	.byte	0x04, 0x0a
        /*000e*/ 	.short	(.L_2969 - .L_2968)
	.align		4
.L_2968:
        /*0010*/ 	.word	index@(.nv.constant0._Z25selective_scan_bwd_kernelI32Selective_Scan_bwd_kernel_traitsILi32ELi16ELb1ELb1ELb1ELb1ELb0EfN3c107complexIfEEEEv12SSMParamsBwd)
        /*0014*/ 	.short	0x0160
        /*0016*/ 	.short	0x01f0


	//----- nvinfo : EIATTR_CBANK_PARAM_SIZE
	.align		4
.L_2969:
        /*0018*/ 	.byte	0x03, 0x19
        /*001a*/ 	.short	0x01f0


	//----- nvinfo : EIATTR_KPARAM_INFO
	.align		4
        /*001c*/ 	.byte	0x04, 0x17
        /*001e*/ 	.short	(.L_2971 - .L_2970)
.L_2970:
        /*0020*/ 	.word	0x00000000
        /*0024*/ 	.short	0x0000
        /*0026*/ 	.short	0x0000
        /*0028*/ 	.byte	0x00, 0xf0, 0xc1, 0x07


	//----- nvinfo : EIATTR_MAXREG_COUNT
	.align		4
.L_2971:
        /*002c*/ 	.byte	0x03, 0x1b
        /*002e*/ 	.short	0x00ff


	//----- nvinfo : EIATTR_NUM_BARRIERS
	.align		4
        /*0030*/ 	.byte	0x02, 0x4c
        /*0032*/ 	.byte	0x01
	.zero		1


	//----- nvinfo : EIATTR_MERCURY_ISA_VERSION
	.align		4
        /*0034*/ 	.byte	0x03, 0x5f
        /*0036*/ 	.short	0x0000


	//----- nvinfo : EIATTR_COOP_GROUP_MASK_REGIDS
	.align		4
        /*0038*/ 	.byte	0x04, 0x29
        /*003a*/ 	.short	(.L_2973 - .L_2972)


	//   ....[0]....
.L_2972:
        /*003c*/ 	.word	0xffffffff


	//   ....[1]....
        /*0040*/ 	.word	0xffffffff


	//   ....[2]....
        /*0044*/ 	.word	0xffffffff


	//   ....[3]....
        /*0048*/ 	.word	0xffffffff


	//   ....[4]....
        /*004c*/ 	.word	0xffffffff


	//   ....[5]....
        /*0050*/ 	.word	0xffffffff


	//   ....[6]....
        /*0054*/ 	.word	0xffffffff


	//   ....[7]....
        /*0058*/ 	.word	0xffffffff


	//   ....[8]....
        /*005c*/ 	.word	0xffffffff


	//   ....[9]....
        /*0060*/ 	.word	0xffffffff


	//   ....[10]....
        /*0064*/ 	.word	0xffffffff


	//   ....[11]....
        /*0068*/ 	.word	0xffffffff


	//   ....[12]....
        /*006c*/ 	.word	0xffffffff


	//   ....[13]....
        /*0070*/ 	.word	0xffffffff


	//   ....[14]....
        /*0074*/ 	.word	0xffffffff


	//   ....[15]....
        /*0078*/ 	.word	0xffffffff


	//   ....[16]....
        /*007c*/ 	.word	0xffffffff


	//   ....[17]....
        /*0080*/ 	.word	0xffffffff


	//   ....[18]....
        /*0084*/ 	.word	0xffffffff


	//   ....[19]....
        /*0088*/ 	.word	0xffffffff


	//   ....[20]....
        /*008c*/ 	.word	0xffffffff


	//   ....[21]....
        /*0090*/ 	.word	0xffffffff


	//   ....[22]....
        /*0094*/ 	.word	0xffffffff


	//   ....[23]....
        /*0098*/ 	.word	0xffffffff


	//   ....[24]....
        /*009c*/ 	.word	0xffffffff


	//   ....[25]....
        /*00a0*/ 	.word	0xffffffff


	//   ....[26]....
        /*00a4*/ 	.word	0xffffffff


	//   ....[27]....
        /*00a8*/ 	.word	0xffffffff


	//   ....[28]....
        /*00ac*/ 	.word	0xffffffff


	//   ....[29]....
        /*00b0*/ 	.word	0xffffffff


	//   ....[30]....
        /*00b4*/ 	.word	0xffffffff


	//   ....[31]....
        /*00b8*/ 	.word	0xffffffff


	//   ....[32]....
        /*00bc*/ 	.word	0xffffffff


	//   ....[33]....
        /*00c0*/ 	.word	0xffffffff


	//   ....[34]....
        /*00c4*/ 	.word	0xffffffff


	//   ....[35]....
        /*00c8*/ 	.word	0xffffffff


	//   ....[36]....
        /*00cc*/ 	.word	0xffffffff


	//   ....[37]....
        /*00d0*/ 	.word	0xffffffff


	//   ....[38]....
        /*00d4*/ 	.word	0xffffffff


	//   ....[39]....
        /*00d8*/ 	.word	0xffffffff


	//   ....[40]....
        /*00dc*/ 	.word	0xffffffff


	//   ....[41]....
        /*00e0*/ 	.word	0xffffffff


	//   ....[42]....
        /*00e4*/ 	.word	0xffffffff


	//   ....[43]....
        /*00e8*/ 	.word	0xffffffff


	//   ....[44]....
        /*00ec*/ 	.word	0xffffffff


	//   ....[45]....
        /*00f0*/ 	.word	0xffffffff


	//   ....[46]....
        /*00f4*/ 	.word	0xffffffff


	//   ....[47]....
        /*00f8*/ 	.word	0xffffffff


	//   ....[48]....
        /*00fc*/ 	.word	0xffffffff


	//   ....[49]....
        /*0100*/ 	.word	0xffffffff


	//   ....[50]....
        /*0104*/ 	.word	0xffffffff


	//   ....[51]....
        /*0108*/ 	.word	0xffffffff


	//   ....[52]....
        /*010c*/ 	.word	0xffffffff


	//   ....[53]....
        /*0110*/ 	.word	0xffffffff


	//   ....[54]....
        /*0114*/ 	.word	0xffffffff


	//   ....[55]....
        /*0118*/ 	.word	0xffffffff


	//   ....[56]....
        /*011c*/ 	.word	0xffffffff


	//   ....[57]....
        /*0120*/ 	.word	0xffffffff


	//   ....[58]....
        /*0124*/ 	.word	0xffffffff


	//   ....[59]....
        /*0128*/ 	.word	0xffffffff


	//   ....[60]....
        /*012c*/ 	.word	0xffffffff


	//   ....[61]....
        /*0130*/ 	.word	0xffffffff


	//   ....[62]....
        /*0134*/ 	.word	0xffffffff


	//   ....[63]....
        /*0138*/ 	.word	0xffffffff


	//   ....[64]....
        /*013c*/ 	.word	0xffffffff


	//   ....[65]....
        /*0140*/ 	.word	0xffffffff


	//   ....[66]....
        /*0144*/ 	.word	0xffffffff


	//   ....[67]....
        /*0148*/ 	.word	0xffffffff


	//   ....[68]....
        /*014c*/ 	.word	0xffffffff


	//   ....[69]....
        /*0150*/ 	.word	0xffffffff


	//   ....[70]....
        /*0154*/ 	.word	0xffffffff


	//   ....[71]....
        /*0158*/ 	.word	0xffffffff


	//   ....[72]....
        /*015c*/ 	.word	0xffffffff


	//   ....[73]....
        /*0160*/ 	.word	0xffffffff


	//   ....[74]....
        /*0164*/ 	.word	0xffffffff


	//   ....[75]....
        /*0168*/ 	.word	0xffffffff


	//   ....[76]....
        /*016c*/ 	.word	0xffffffff


	//   ....[77]....
        /*0170*/ 	.word	0xffffffff


	//   ....[78]....
        /*0174*/ 	.word	0xffffffff


	//   ....[79]....
        /*0178*/ 	.word	0xffffffff


	//   ....[80]....
        /*017c*/ 	.word	0xffffffff


	//   ....[81]....
        /*0180*/ 	.word	0xffffffff


	//   ....[82]....
        /*0184*/ 	.word	0xffffffff


	//   ....[83]....
        /*0188*/ 	.word	0xffffffff


	//----- nvinfo : EIATTR_COOP_GROUP_INSTR_OFFSETS
	.align		4
.L_2973:
        /*018c*/ 	.byte	0x04, 0x28
        /*018e*/ 	.short	(.L_2975 - .L_2974)


	//   ....[0]....
.L_2974:
        /*0190*/ 	.word	0x00000c50


	//   ....[1]....
        /*0194*/ 	.word	0x00000d60


	//   ....[2]....
        /*0198*/ 	.word	0x00000f10


	//   ....[3]....
        /*019c*/ 	.word	0x00003af0


	//   ....[4]....
        /*01a0*/ 	.word	0x000041a0


	//   ....[5]....
        /*01a4*/ 	.word	0x00005350


	//   ....[6]....
        /*01a8*/ 	.word	0x00005390


	//   ....[7]....
        /*01ac*/ 	.word	0x000053d0


	//   ....[8]....
        /*01b0*/ 	.word	0x00005410


	//   ....[9]....
        /*01b4*/ 	.word	0x00005550


	//   ....[10]....
        /*01b8*/ 	.word	0x00005590


	//   ....[11]....
        /*01bc*/ 	.word	0x000055d0


	//   ....[12]....
        /*01c0*/ 	.word	0x00005600


	//   ....[13]....
        /*01c4*/ 	.word	0x00005760


	//   ....[14]....
        /*01c8*/ 	.word	0x000057a0


	//   ....[15]....
        /*01cc*/ 	.word	0x000057d0


	//   ....[16]....
        /*01d0*/ 	.word	0x00005800


	//   ....[17]....
        /*01d4*/ 	.word	0x00005960


	//   ....[18]....
        /*01d8*/ 	.word	0x000059a0


	//   ....[19]....
        /*01dc*/ 	.word	0x000059d0


	//   ....[20]....
        /*01e0*/ 	.word	0x00005a00


	//   ....[21]....
        /*01e4*/ 	.word	0x00005ba0


	//   ....[22]....
        /*01e8*/ 	.word	0x00005be0


	//   ....[23]....
        /*01ec*/ 	.word	0x00005c20


	//   ....[24]....
        /*01f0*/ 	.word	0x00005c50


	//   ....[25]....
        /*01f4*/ 	.word	0x00005d70


	//   ....[26]....
        /*01f8*/ 	.word	0x00005db0


	//   ....[27]....
        /*01fc*/ 	.word	0x00005de0


	//   ....[28]....
        /*0200*/ 	.word	0x00005e10


	//   ....[29]....
        /*0204*/ 	.word	0x00005e80


	//   ....[30]....
        /*0208*/ 	.word	0x00005eb0


	//   ....[31]....
        /*020c*/ 	.word	0x000068f0


	//   ....[32]....
        /*0210*/ 	.word	0x00006930


	//   ....[33]....
        /*0214*/ 	.word	0x00006970


	//   ....[34]....
        /*0218*/ 	.word	0x000069a0


	//   ....[35]....
        /*021c*/ 	.word	0x00006ad0


	//   ....[36]....
        /*0220*/ 	.word	0x00006ae0


	//   ....[37]....
        /*0224*/ 	.word	0x00006af0


	//   ....[38]....
        /*0228*/ 	.word	0x00006b00


	//   ....[39]....
        /*022c*/ 	.word	0x00006be0


	//   ....[40]....
        /*0230*/ 	.word	0x00006c00


	//   ....[41]....
        /*0234*/ 	.word	0x00006c10


	//   ....[42]....
        /*0238*/ 	.word	0x00006c20


	//   ....[43]....
        /*023c*/ 	.word	0x00006d10


	//   ....[44]....
        /*0240*/ 	.word	0x00006d40


	//   ....[45]....
        /*0244*/ 	.word	0x00006d50


	//   ....[46]....
        /*0248*/ 	.word	0x00006d60


	//   ....[47]....
        /*024c*/ 	.word	0x00006e50


	//   ....[48]....
        /*0250*/ 	.word	0x00006e80


	//   ....[49]....
        /*0254*/ 	.word	0x00006ea0


	//   ....[50]....
        /*0258*/ 	.word	0x00006eb0


	//   ....[51]....
        /*025c*/ 	.word	0x00006fa0


	//   ....[52]....
        /*0260*/ 	.word	0x00006fe0


	//   ....[53]....
        /*0264*/ 	.word	0x00007020


	//   ....[54]....
        /*0268*/ 	.word	0x00007060


	//   ....[55]....
        /*026c*/ 	.word	0x000070a0


	//   ....[56]....
        /*0270*/ 	.word	0x000070e0


	//   ....[57]....
        /*0274*/ 	.word	0x00007120


	//   ....[58]....
        /*0278*/ 	.word	0x00007140


	//   ....[59]....
        /*027c*/ 	.word	0x00007170


	//   ....[60]....
        /*0280*/ 	.word	0x00007190


	//   ....[61]....
        /*0284*/ 	.word	0x0000ad80


	//   ....[62]....
        /*0288*/ 	.word	0x0000adc0


	//   ....[63]....
        /*028c*/ 	.word	0x0000aeb0


	//   ....[64]....
        /*0290*/ 	.word	0x0000aee0


	//   ....[65]....
        /*0294*/ 	.word	0x0000afc0


	//   ....[66]....
        /*0298*/ 	.word	0x0000aff0


	//   ....[67]....
        /*029c*/ 	.word	0x0000b0d0


	//   ....[68]....
        /*02a0*/ 	.word	0x0000b100


	//   ....[69]....
        /*02a4*/ 	.word	0x0000b1e0


	//   ....[70]....
        /*02a8*/ 	.word	0x0000b210


	//   ....[71]....
        /*02ac*/ 	.word	0x0000b750


	//   ....[72]....
        /*02b0*/ 	.word	0x0000bbf0


	//   ....[73]....
        /*02b4*/ 	.word	0x0000c140


	//   ....[74]....
        /*02b8*/ 	.word	0x0000c310


	//   ....[75]....
        /*02bc*/ 	.word	0x0000c360


	//   ....[76]....
        /*02c0*/ 	.word	0x0000c390


	//   ....[77]....
        /*02c4*/ 	.word	0x0000c3b0


	//   ....[78]....
        /*02c8*/ 	.word	0x0000c3d0


	//   ....[79]....
        /*02cc*/ 	.word	0x0000c4a0


	//   ....[80]....
        /*02d0*/ 	.word	0x0000c4f0


	//   ....[81]....
        /*02d4*/ 	.word	0x0000c510


	//   ....[82]....
        /*02d8*/ 	.word	0x0000c530


	//   ....[83]....
        /*02dc*/ 	.word	0x0000c550


	//----- nvinfo : EIATTR_EXIT_INSTR_OFFSETS
	.align		4
.L_2975:
        /*02e0*/ 	.byte	0x04, 0x1c
        /*02e2*/ 	.short	(.L_2977 - .L_2976)


	//   ....[0]....
.L_2976:
        /*02e4*/ 	.word	0x0000c630


	//   ....[1]....
        /*02e8*/ 	.word	0x0000c7b0


	//----- nvinfo : EIATTR_MAX_THREADS
	.align		4
.L_2977:
        /*02ec*/ 	.byte	0x04, 0x05
        /*02ee*/ 	.short	(.L_2979 - .L_2978)
.L_2978:
        /*02f0*/ 	.word	0x00000020
        /*02f4*/ 	.word	0x00000001
        /*02f8*/ 	.word	0x00000001


	//----- nvinfo : EIATTR_CRS_STACK_SIZE
	.align		4
.L_2979:
        /*02fc*/ 	.byte	0x04, 0x1e
        /*02fe*/ 	.short	(.L_2981 - .L_2980)
.L_2980:
        /*0300*/ 	.word	0x00000000
.L_2981:


//--------------------- .nv.info._Z25selective_scan_bwd_kernelI32Selective_Scan_bwd_kernel_traitsILi32ELi16ELb1ELb1ELb1ELb1ELb1EfN3c107complexIfEEEEv12SSMParamsBwd --------------------------
	.section	.nv.info._Z25selective_scan_bwd_kernelI32Selective_Scan_bwd_kernel_traitsILi32ELi16ELb1ELb1ELb1ELb1ELb1EfN3c107complexIfEEEEv12SSMParamsBwd,"",@"SHT_CUDA_INFO"
	.sectionflags	@""
	.align	4


	//----- nvinfo : EIATTR_CUDA_API_VERSION
	.align		4
        /*0000*/ 	.byte	0x04, 0x37
        /*0002*/ 	.short	(.L_2983 - .L_2982)
.L_2982:
        /*0004*/ 	.word	0x00000082


	//----- nvinfo : EIATTR_SW2861232_WAR
	.align		4
.L_2983:
        /*0008*/ 	.byte	0x01, 0x35
	.zero		2


	//----- nvinfo : EIATTR_PARAM_CBANK
	.align		4
        /*000c*/ 	.byte	0x04, 0x0a
        /*000e*/ 	.short	(.L_2985 - .L_2984)
	.align		4
.L_2984:
        /*0010*/ 	.word	index@(.nv.constant0._Z25selective_scan_bwd_kernelI32Selective_Scan_bwd_kernel_traitsILi32ELi16ELb1ELb1ELb1ELb1ELb1EfN3c107complexIfEEEEv12SSMParamsBwd)
        /*0014*/ 	.short	0x0160
        /*0016*/ 	.short	0x01f0


	//----- nvinfo : EIATTR_CBANK_PARAM_SIZE
	.align		4
.L_2985:
        /*0018*/ 	.byte	0x03, 0x19
        /*001a*/ 	.short	0x01f0


	//----- nvinfo : EIATTR_KPARAM_INFO
	.align		4
        /*001c*/ 	.byte	0x04, 0x17
        /*001e*/ 	.short	(.L_2987 - .L_2986)
.L_2986:
        /*0020*/ 	.word	0x00000000
        /*0024*/ 	.short	0x0000
        /*0026*/ 	.short	0x0000
        /*0028*/ 	.byte	0x00, 0xf0, 0xc1, 0x07


	//----- nvinfo : EIATTR_MAXREG_COUNT
	.align		4
.L_2987:
        /*002c*/ 	.byte	0x03, 0x1b
        /*002e*/ 	.short	0x00ff


	//----- nvinfo : EIATTR_NUM_BARRIERS
	.align		4
        /*0030*/ 	.byte	0x02, 0x4c
        /*0032*/ 	.byte	0x01
	.zero		1


	//----- nvinfo : EIATTR_MERCURY_ISA_VERSION
	.align		4
        /*0034*/ 	.byte	0x03, 0x5f
        /*0036*/ 	.short	0x0000


	//----- nvinfo : EIATTR_COOP_GROUP_MASK_REGIDS
	.align		4
        /*0038*/ 	.byte	0x04, 0x29
        /*003a*/ 	.short	(.L_2989 - .L_2988)


	//   ....[0]....
.L_2988:
        /*003c*/ 	.word	0xffffffff


	//   ....[1]....
        /*0040*/ 	.word	0xffffffff


	//   ....[2]....
        /*0044*/ 	.word	0xffffffff


	//   ....[3]....
        /*0048*/ 	.word	0xffffffff


	//   ....[4]....
        /*004c*/ 	.word	0xffffffff


	//   ....[5]....
        /*0050*/ 	.word	0xffffffff


	//   ....[6]....
        /*0054*/ 	.word	0xffffffff


	//   ....[7]....
        /*0058*/ 	.word	0xffffffff


	//   ....[8]....
        /*005c*/ 	.word	0xffffffff


	//   ....[9]....
        /*0060*/ 	.word	0xffffffff


	//   ....[10]....
        /*0064*/ 	.word	0xffffffff


	//   ....[11]....
        /*0068*/ 	.word	0xffffffff


	//   ....[12]....
        /*006c*/ 	.word	0xffffffff


	//   ....[13]....
        /*0070*/ 	.word	0xffffffff


	//   ....[14]....
        /*0074*/ 	.word	0xffffffff


	//   ....[15]....
        /*0078*/ 	.word	0xffffffff


	//   ....[16]....
        /*007c*/ 	.word	0xffffffff


	//   ....[17]....
        /*0080*/ 	.word	0xffffffff


	//   ....[18]....
        /*0084*/ 	.word	0xffffffff


	//   ....[19]....
        /*0088*/ 	.word	0xffffffff


	//   ....[20]....
        /*008c*/ 	.word	0xffffffff


	//   ....[21]....
        /*0090*/ 	.word	0xffffffff


	//   ....[22]....
        /*0094*/ 	.word	0xffffffff


	//   ....[23]....
        /*0098*/ 	.word	0xffffffff


	//   ....[24]....
        /*009c*/ 	.word	0xffffffff


	//   ....[25]....
        /*00a0*/ 	.word	0xffffffff


	//   ....[26]....
        /*00a4*/ 	.word	0xffffffff


	//   ....[27]....
        /*00a8*/ 	.word	0xffffffff


	//   ....[28]....
        /*00ac*/ 	.word	0xffffffff


	//   ....[29]....
        /*00b0*/ 	.word	0xffffffff


	//   ....[30]....
        /*00b4*/ 	.word	0xffffffff


	//   ....[31]....
        /*00b8*/ 	.word	0xffffffff


	//   ....[32]....
        /*00bc*/ 	.word	0xffffffff


	//   ....[33]....
        /*00c0*/ 	.word	0xffffffff


	//   ....[34]....
        /*00c4*/ 	.word	0xffffffff


	//   ....[35]....
        /*00c8*/ 	.word	0xffffffff


	//   ....[36]....
        /*00cc*/ 	.word	0xffffffff


	//   ....[37]....
        /*00d0*/ 	.word	0xffffffff


	//   ....[38]....
        /*00d4*/ 	.word	0xffffffff


	//   ....[39]....
        /*00d8*/ 	.word	0xffffffff


	//   ....[40]....
        /*00dc*/ 	.word	0xffffffff


	//   ....[41]....
        /*00e0*/ 	.word	0xffffffff


	//   ....[42]....
        /*00e4*/ 	.word	0xffffffff


	//   ....[43]....
        /*00e8*/ 	.word	0xffffffff


	//   ....[44]....
        /*00ec*/ 	.word	0xffffffff


	//   ....[45]....
        /*00f0*/ 	.word	0xffffffff


	//   ....[46]....
        /*00f4*/ 	.word	0xffffffff


	//   ....[47]....
        /*00f8*/ 	.word	0xffffffff


	//   ....[48]....
        /*00fc*/ 	.word	0xffffffff


	//   ....[49]....
        /*0100*/ 	.word	0xffffffff


	//   ....[50]....
        /*0104*/ 	.word	0xffffffff


	//   ....[51]....
        /*0108*/ 	.word	0xffffffff


	//   ....[52]....
        /*010c*/ 	.word	0xffffffff


	//   ....[53]....
        /*0110*/ 	.word	0xffffffff


	//   ....[54]....
        /*0114*/ 	.word	0xffffffff


	//   ....[55]....
        /*0118*/ 	.word	0xffffffff


	//   ....[56]....
        /*011c*/ 	.word	0xffffffff


	//   ....[57]....
        /*0120*/ 	.word	0xffffffff


	//   ....[58]....
        /*0124*/ 	.word	0xffffffff


	//   ....[59]....
        /*0128*/ 	.word	0xffffffff


	//   ....[60]....
        /*012c*/ 	.word	0xffffffff


	//   ....[61]....
        /*0130*/ 	.word	0xffffffff


	//   ....[62]....
        /*0134*/ 	.word	0xffffffff


	//   ....[63]....
        /*0138*/ 	.word	0xffffffff


	//   ....[64]....
        /*013c*/ 	.word	0xffffffff


	//   ....[65]....
        /*0140*/ 	.word	0xffffffff


	//   ....[66]....
        /*0144*/ 	.word	0xffffffff


	//   ....[67]....
        /*0148*/ 	.word	0xffffffff


	//   ....[68]....
        /*014c*/ 	.word	0xffffffff


	//   ....[69]....
        /*0150*/ 	.word	0xffffffff


	//   ....[70]....
        /*0154*/ 	.word	0xffffffff


	//   ....[71]....
        /*0158*/ 	.word	0xffffffff


	//   ....[72]....
        /*015c*/ 	.word	0xffffffff


	//   ....[73]....
        /*0160*/ 	.word	0xffffffff


	//   ....[74]....
        /*0164*/ 	.word	0xffffffff


	//   ....[75]....
        /*0168*/ 	.word	0xffffffff


	//   ....[76]....
        /*016c*/ 	.word	0xffffffff


	//   ....[77]....
        /*0170*/ 	.word	0xffffffff


	//   ....[78]....
        /*0174*/ 	.word	0xffffffff


	//   ....[79]....
        /*0178*/ 	.word	0xffffffff


	//   ....[80]....
        /*017c*/ 	.word	0xffffffff


	//   ....[81]....
        /*0180*/ 	.word	0xffffffff


	//   ....[82]....
        /*0184*/ 	.word	0xffffffff


	//   ....[83]....
        /*0188*/ 	.word	0xffffffff


	//   ....[84]....
        /*018c*/ 	.word	0xffffffff


	//   ....[85]....
        /*0190*/ 	.word	0xffffffff


	//   ....[86]....
        /*0194*/ 	.word	0xffffffff


	//   ....[87]....
        /*0198*/ 	.word	0xffffffff


	//----- nvinfo : EIATTR_COOP_GROUP_INSTR_OFFSETS
	.align		4
.L_2989:
        /*019c*/ 	.byte	0x04, 0x28
        /*019e*/ 	.short	(.L_2991 - .L_2990)


	//   ....[0]....
.L_2990:
        /*01a0*/ 	.word	0x00000c60


	//   ....[1]....
        /*01a4*/ 	.word	0x00000d70


	//   ....[2]....
        /*01a8*/ 	.word	0x00000f70


	//   ....[3]....
        /*01ac*/ 	.word	0x00003580


	//   ....[4]....
        /*01b0*/ 	.word	0x00003bc0


	//   ....[5]....
        /*01b4*/ 	.word	0x00004230


	//   ....[6]....
        /*01b8*/ 	.word	0x00004610


	//   ....[7]....
        /*01bc*/ 	.word	0x00004f30


	//   ....[8]....
        /*01c0*/ 	.word	0x00005530


	//   ....[9]....
        /*01c4*/ 	.word	0x00006760


	//   ....[10]....
        /*01c8*/ 	.word	0x000067a0


	//   ....[11]....
        /*01cc*/ 	.word	0x000067e0


	//   ....[12]....
        /*01d0*/ 	.word	0x00006820


	//   ....[13]....
        /*01d4*/ 	.word	0x00006960


	//   ....[14]....
        /*01d8*/ 	.word	0x000069a0


	//   ....[15]....
        /*01dc*/ 	.word	0x000069e0


	//   ....[16]....
        /*01e0*/ 	.word	0x00006a10


	//   ....[17]....
        /*01e4*/ 	.word	0x00006b70


	//   ....[18]....
        /*01e8*/ 	.word	0x00006bb0


	//   ....[19]....
        /*01ec*/ 	.word	0x00006be0


	//   ....[20]....
        /*01f0*/ 	.word	0x00006c10


	//   ....[21]....
        /*01f4*/ 	.word	0x00006d70


	//   ....[22]....
        /*01f8*/ 	.word	0x00006db0


	//   ....[23]....
        /*01fc*/ 	.word	0x00006de0


	//   ....[24]....
        /*0200*/ 	.word	0x00006e10


	//   ....[25]....
        /*0204*/ 	.word	0x00006fb0


	//   ....[26]....
        /*0208*/ 	.word	0x00006ff0


	//   ....[27]....
        /*020c*/ 	.word	0x00007030


	//   ....[28]....
        /*0210*/ 	.word	0x00007060


	//   ....[29]....
        /*0214*/ 	.word	0x00007180


	//   ....[30]....
        /*0218*/ 	.word	0x000071c0


	//   ....[31]....
        /*021c*/ 	.word	0x000071f0


	//   ....[32]....
        /*0220*/ 	.word	0x00007220


	//   ....[33]....
        /*0224*/ 	.word	0x00007290


	//   ....[34]....
        /*0228*/ 	.word	0x000072c0


	//   ....[35]....
        /*022c*/ 	.word	0x00007d00


	//   ....[36]....
        /*0230*/ 	.word	0x00007d40


	//   ....[37]....
        /*0234*/ 	.word	0x00007d80


	//   ....[38]....
        /*0238*/ 	.word	0x00007db0


	//   ....[39]....
        /*023c*/ 	.word	0x00007ee0


	//   ....[40]....
        /*0240*/ 	.word	0x00007ef0


	//   ....[41]....
        /*0244*/ 	.word	0x00007f00


	//   ....[42]....
        /*0248*/ 	.word	0x00007f10


	//   ....[43]....
        /*024c*/ 	.word	0x00007ff0


	//   ....[44]....
        /*0250*/ 	.word	0x00008010


	//   ....[45]....
        /*0254*/ 	.word	0x00008020


	//   ....[46]....
        /*0258*/ 	.word	0x00008030


	//   ....[47]....
        /*025c*/ 	.word	0x00008120


	//   ....[48]....
        /*0260*/ 	.word	0x00008150


	//   ....[49]....
        /*0264*/ 	.word	0x00008160


	//   ....[50]....
        /*0268*/ 	.word	0x00008170


	//   ....[51]....
        /*026c*/ 	.word	0x00008260


	//   ....[52]....
        /*0270*/ 	.word	0x00008290


	//   ....[53]....
        /*0274*/ 	.word	0x000082b0


	//   ....[54]....
        /*0278*/ 	.word	0x000082c0


	//   ....[55]....
        /*027c*/ 	.word	0x000083b0


	//   ....[56]....
        /*0280*/ 	.word	0x000083f0


	//   ....[57]....
        /*0284*/ 	.word	0x00008430


	//   ....[58]....
        /*0288*/ 	.word	0x00008470


	//   ....[59]....
        /*028c*/ 	.word	0x000084b0


	//   ....[60]....
        /*0290*/ 	.word	0x000084f0


	//   ....[61]....
        /*0294*/ 	.word	0x00008530


	//   ....[62]....
        /*0298*/ 	.word	0x00008560


	//   ....[63]....
        /*029c*/ 	.word	0x00008590


	//   ....[64]....
        /*02a0*/ 	.word	0x000085b0


	//   ....[65]....
        /*02a4*/ 	.word	0x0000c1b0


	//   ....[66]....
        /*02a8*/ 	.word	0x0000c1f0


	//   ....[67]....
        /*02ac*/ 	.word	0x0000c2e0


	//   ....[68]....
        /*02b0*/ 	.word	0x0000c310


	//   ....[69]....
        /*02b4*/ 	.word	0x0000c3f0


	//   ....[70]....
        /*02b8*/ 	.word	0x0000c420


	//   ....[71]....
        /*02bc*/ 	.word	0x0000c500


	//   ....[72]....
        /*02c0*/ 	.word	0x0000c530


	//   ....[73]....
        /*02c4*/ 	.word	0x0000c610


	//   ....[74]....
        /*02c8*/ 	.word	0x0000c640


	//   ....[75]....
        /*02cc*/ 	.word	0x0000cb30


	//   ....[76]....
        /*02d0*/ 	.word	0x0000cfd0


	//   ....[77]....
        /*02d4*/ 	.word	0x0000d530


	//   ....[78]....
        /*02d8*/ 	.word	0x0000d700


	//   ....[79]....
        /*02dc*/ 	.word	0x0000d750


	//   ....[80]....
        /*02e0*/ 	.word	0x0000d780


	//   ....[81]....
        /*02e4*/ 	.word	0x0000d7a0


	//   ....[82]....
        /*02e8*/ 	.word	0x0000d7c0


	//   ....[83]....
        /*02ec*/ 	.word	0x0000d890


	//   ....[84]....
        /*02f0*/ 	.word	0x0000d8e0


	//   ....[85]....
        /*02f4*/ 	.word	0x0000d900


	//   ....[86]....
        /*02f8*/ 	.word	0x0000d920


	//   ....[87]....
        /*02fc*/ 	.word	0x0000d940


	//----- nvinfo : EIATTR_EXIT_INSTR_OFFSETS
	.align		4
.L_2991:
        /*0300*/ 	.byte	0x04, 0x1c
        /*0302*/ 	.short	(.L_2993 - .L_2992)


	//   ....[0]....
.L_2992:
        /*0304*/ 	.word	0x0000da20


	//   ....[1]....
        /*0308*/ 	.word	0x0000dba0


	//----- nvinfo : EIATTR_MAX_THREADS
	.align		4
.L_2993:
        /*030c*/ 	.byte	0x04, 0x05
        /*030e*/ 	.short	(.L_2995 - .L_2994)
.L_2994:
        /*0310*/ 	.word	0x00000020
        /*0314*/ 	.word	0x00000001
        /*0318*/ 	.word	0x00000001


	//----- nvinfo : EIATTR_CRS_STACK_SIZE
	.align		4
.L_2995:
        /*031c*/ 	.byte	0x04, 0x1e
        /*031e*/ 	.short	(.L_2997 - .L_2996)
.L_2996:
        /*0320*/ 	.word	0x00000000
.L_2997:


//--------------------- .nv.info._Z25selective_scan_bwd_kernelI32Selective_Scan_bwd_kernel_traitsILi32ELi8ELb0ELb0ELb0ELb0ELb0EfN3c107complexIfEEEEv12SSMParamsBwd --------------------------
	.section	.nv.info._Z25selective_scan_bwd_kernelI32Selective_Scan_bwd_kernel_traitsILi32ELi8ELb0ELb0ELb0ELb0ELb0EfN3c107complexIfEEEEv12SSMParamsBwd,"",@"SHT_CUDA_INFO"
	.sectionflags	@""
	.align	4


	//----- nvinfo : EIATTR_CUDA_API_VERSION
	.align		4
        /*0000*/ 	.byte	0x04, 0x37
        /*0002*/ 	.short	(.L_2999 - .L_2998)
.L_2998:
        /*0004*/ 	.word	0x00000082


	//----- nvinfo : EIATTR_SW2861232_WAR
	.align		4
.L_2999:
        /*0008*/ 	.byte	0x01, 0x35
	.zero		2


	//----- nvinfo : EIATTR_PARAM_CBANK
	.align		4
        /*000c*/ 	.byte	0x04, 0x0a
        /*000e*/ 	.short	(.L_3001 - .L_3000)
	.align		4
.L_3000:
        /*0010*/ 	.word	index@(.nv.constant0._Z25selective_scan_bwd_kernelI32Selective_Scan_bwd_kernel_traitsILi32ELi8ELb0ELb0ELb0ELb0ELb0EfN3c107complexIfEEEEv12SSMParamsBwd)
        /*0014*/ 	.short	0x0160
        /*0016*/ 	.short	0x01f0


	//----- nvinfo : EIATTR_CBANK_PARAM_SIZE
	.align		4
.L_3001:
        /*0018*/ 	.byte	0x03, 0x19
        /*001a*/ 	.short	0x01f0


	//----- nvinfo : EIATTR_KPARAM_INFO
	.align		4
        /*001c*/ 	.byte	0x04, 0x17
        /*001e*/ 	.short	(.L_3003 - .L_3002)
.L_3002:
        /*0020*/ 	.word	0x00000000
        /*0024*/ 	.short	0x0000
        /*0026*/ 	.short	0x0000
        /*0028*/ 	.byte	0x00, 0xf0, 0xc1, 0x07


	//----- nvinfo : EIATTR_MAXREG_COUNT
	.align		4
.L_3003:
        /*002c*/ 	.byte	0x03, 0x1b
        /*002e*/ 	.short	0x00ff


	//----- nvinfo : EIATTR_NUM_BARRIERS
	.align		4
        /*0030*/ 	.byte	0x02, 0x4c
        /*0032*/ 	.byte	0x01
	.zero		1


	//----- nvinfo : EIATTR_MERCURY_ISA_VERSION
	.align		4
        /*0034*/ 	.byte	0x03, 0x5f
        /*0036*/ 	.short	0x0000


	//----- nvinfo : EIATTR_COOP_GROUP_MASK_REGIDS
	.align		4
        /*0038*/ 	.byte	0x04, 0x29
        /*003a*/ 	.short	(.L_3005 - .L_3004)


	//   ....[0]....
.L_3004:
        /*003c*/ 	.word	0xffffffff


	//   ....[1]....
        /*0040*/ 	.word	0xffffffff


	//   ....[2]....
        /*0044*/ 	.word	0xffffffff


	//   ....[3]....
        /*0048*/ 	.word	0xffffffff


	//   ....[4]....
        /*004c*/ 	.word	0xffffffff


	//   ....[5]....
        /*0050*/ 	.word	0xffffffff


	//   ....[6]....
        /*0054*/ 	.word	0xffffffff


	//   ....[7]....
        /*0058*/ 	.word	0xffffffff


	//   ....[8]....
        /*005c*/ 	.word	0xffffffff


	//   ....[9]....
        /*0060*/ 	.word	0xffffffff


	//   ....[10]....
        /*0064*/ 	.word	0xffffffff


	//   ....[11]....
        /*0068*/ 	.word	0xffffffff


	//   ....[12]....
        /*006c*/ 	.word	0xffffffff


	//   ....[13]....
        /*0070*/ 	.word	0xffffffff


	//   ....[14]....
        /*0074*/ 	.word	0xffffffff


	//   ....[15]....
        /*0078*/ 	.word	0xffffffff


	//   ....[16]....
        /*007c*/ 	.word	0xffffffff


	//   ....[17]....
        /*0080*/ 	.word	0xffffffff


	//   ....[18]....
        /*0084*/ 	.word	0xffffffff


	//   ....[19]....
        /*0088*/ 	.word	0xffffffff


	//   ....[20]....
        /*008c*/ 	.word	0xffffffff


	//   ....[21]....
        /*0090*/ 	.word	0xffffffff


	//   ....[22]....
        /*0094*/ 	.word	0xffffffff


	//   ....[23]....
        /*0098*/ 	.word	0xffffffff


	//   ....[24]....
        /*009c*/ 	.word	0xffffffff


	//   ....[25]....
        /*00a0*/ 	.word	0xffffffff


	//   ....[26]....
        /*00a4*/ 	.word	0xffffffff


	//   ....[27]....
        /*00a8*/ 	.word	0xffffffff


	//   ....[28]....
        /*00ac*/ 	.word	0xffffffff


	//   ....[29]....
        /*00b0*/ 	.word	0xffffffff


	//   ....[30]....
        /*00b4*/ 	.word	0xffffffff


	//   ....[31]....
        /*00b8*/ 	.word	0xffffffff


	//   ....[32]....
        /*00bc*/ 	.word	0xffffffff


	//   ....[33]....
        /*00c0*/ 	.word	0xffffffff


	//   ....[34]....
        /*00c4*/ 	.word	0xffffffff


	//   ....[35]....
        /*00c8*/ 	.word	0xffffffff


	//   ....[36]....
        /*00cc*/ 	.word	0xffffffff


	//   ....[37]....
        /*00d0*/ 	.word	0xffffffff


	//   ....[38]....
        /*00d4*/ 	.word	0xffffffff


	//   ....[39]....
        /*00d8*/ 	.word	0xffffffff


	//   ....[40]....
        /*00dc*/ 	.word	0xffffffff


	//   ....[41]....
        /*00e0*/ 	.word	0xffffffff


	//   ....[42]....
        /*00e4*/ 	.word	0xffffffff


	//   ....[43]....
        /*00e8*/ 	.word	0xffffffff


	//   ....[44]....
        /*00ec*/ 	.word	0xffffffff


	//   ....[45]....
        /*00f0*/ 	.word	0xffffffff


	//   ....[46]....
        /*00f4*/ 	.word	0xffffffff


	//   ....[47]....
        /*00f8*/ 	.word	0xffffffff


	//   ....[48]....
        /*00fc*/ 	.word	0xffffffff


	//   ....[49]....
        /*0100*/ 	.word	0xffffffff


	//   ....[50]....
        /*0104*/ 	.word	0xffffffff


	//   ....[51]....
        /*0108*/ 	.word	0xffffffff


	//   ....[52]....
        /*010c*/ 	.word	0xffffffff


	//   ....[53]....
        /*0110*/ 	.word	0xffffffff


	//   ....[54]....
        /*0114*/ 	.word	0xffffffff


	//   ....[55]....
        /*0118*/ 	.word	0xffffffff


	//   ....[56]....
        /*011c*/ 	.word	0xffffffff


	//   ....[57]....
        /*0120*/ 	.word	0xffffffff


	//   ....[58]....
        /*0124*/ 	.word	0xffffffff


	//   ....[59]....
        /*0128*/ 	.word	0xffffffff


	//   ....[60]....
        /*012c*/ 	.word	0xffffffff


	//   ....[61]....
        /*0130*/ 	.word	0xffffffff


	//   ....[62]....
        /*0134*/ 	.word	0xffffffff


	//   ....[63]....
        /*0138*/ 	.word	0xffffffff


	//   ....[64]....
        /*013c*/ 	.word	0xffffffff


	//   ....[65]....
        /*0140*/ 	.word	0xffffffff


	//   ....[66]....
        /*0144*/ 	.word	0xffffffff


	//   ....[67]....
        /*0148*/ 	.word	0xffffffff


	//   ....[68]....
        /*014c*/ 	.word	0xffffffff


	//   ....[69]....
        /*0150*/ 	.word	0xffffffff


	//   ....[70]....
        /*0154*/ 	.word	0xffffffff


	//   ....[71]....
        /*0158*/ 	.word	0xffffffff


	//   ....[72]....
        /*015c*/ 	.word	0xffffffff


	//   ....[73]....
        /*0160*/ 	.word	0xffffffff


	//   ....[74]....
        /*0164*/ 	.word	0xffffffff


	//   ....[75]....
        /*0168*/ 	.word	0xffffffff


	//   ....[76]....
        /*016c*/ 	.word	0xffffffff


	//   ....[77]....
        /*0170*/ 	.word	0xffffffff


	//   ....[78]....
        /*0174*/ 	.word	0xffffffff


	//   ....[79]....
        /*0178*/ 	.word	0xffffffff


	//   ....[80]....
        /*017c*/ 	.word	0xffffffff


	//   ....[81]....
        /*0180*/ 	.word	0xffffffff


	//   ....[82]....
        /*0184*/ 	.word	0xffffffff


	//   ....[83]....
        /*0188*/ 	.word	0xffffffff


	//   ....[84]....
        /*018c*/ 	.word	0xffffffff


	//   ....[85]....
        /*0190*/ 	.word	0xffffffff


	//   ....[86]....
        /*0194*/ 	.word	0xffffffff


	//   ....[87]....
        /*0198*/ 	.word	0xffffffff


	//   ....[88]....
        /*019c*/ 	.word	0xffffffff


	//   ....[89]....
        /*01a0*/ 	.word	0xffffffff


	//   ....[90]....
        /*01a4*/ 	.word	0xffffffff


	//----- nvinfo : EIATTR_COOP_GROUP_INSTR_OFFSETS
	.align		4
.L_3005:
        /*01a8*/ 	.byte	0x04, 0x28
        /*01aa*/ 	.short	(.L_3007 - .L_3006)


	//   ....[0]....
.L_3006:
        /*01ac*/ 	.word	0x00000970


	//   ....[1]....
        /*01b0*/ 	.word	0x00000be0


	//   ....[2]....
        /*01b4*/ 	.word	0x00000e30


	//   ....[3]....
        /*01b8*/ 	.word	0x00001e70


	//   ....[4]....
        /*01bc*/ 	.word	0x00001eb0


	//   ....[5]....
        /*01c0*/ 	.word	0x00001ef0


	//   ....[6]....
        /*01c4*/ 	.word	0x00001f20


	//   ....[7]....
        /*01c8*/ 	.word	0x00001f50


	//   ....[8]....
        /*01cc*/ 	.word	0x00001f80


	//   ....[9]....
        /*01d0*/ 	.word	0x00002040


	//   ....[10]....
        /*01d4*/ 	.word	0x00002080


	//   ....[11]....
        /*01d8*/ 	.word	0x000020b0


	//   ....[12]....
        /*01dc*/ 	.word	0x000020e0


	//   ....[13]....
        /*01e0*/ 	.word	0x00002200


	//   ....[14]....
        /*01e4*/ 	.word	0x00002240


	//   ....[15]....
        /*01e8*/ 	.word	0x00002270


	//   ....[16]....
        /*01ec*/ 	.word	0x000022a0


	//   ....[17]....
        /*01f0*/ 	.word	0x00002480


	//   ....[18]....
        /*01f4*/ 	.word	0x000024c0


	//   ....[19]....
        /*01f8*/ 	.word	0x000024f0


	//   ....[20]....
        /*01fc*/ 	.word	0x00002520


	//   ....[21]....
        /*0200*/ 	.word	0x00002730


	//   ....[22]....
        /*0204*/ 	.word	0x00002760


	//   ....[23]....
        /*0208*/ 	.word	0x000027a0


	//   ....[24]....
        /*020c*/ 	.word	0x000027e0


	//   ....[25]....
        /*0210*/ 	.word	0x00002970


	//   ....[26]....
        /*0214*/ 	.word	0x000029a0


	//   ....[27]....
        /*0218*/ 	.word	0x000029e0


	//   ....[28]....
        /*021c*/ 	.word	0x00002a10


	//   ....[29]....
        /*0220*/ 	.word	0x00002a20


	//   ....[30]....
        /*0224*/ 	.word	0x00002a30


	//   ....[31]....
        /*0228*/ 	.word	0x00002a40


	//   ....[32]....
        /*022c*/ 	.word	0x00002a50


	//   ....[33]....
        /*0230*/ 	.word	0x00002b30


	//   ....[34]....
        /*0234*/ 	.word	0x00002b50


	//   ....[35]....
        /*0238*/ 	.word	0x00002b60


	//   ....[36]....
        /*023c*/ 	.word	0x00002b70


	//   ....[37]....
        /*0240*/ 	.word	0x00002c50


	//   ....[38]....
        /*0244*/ 	.word	0x00002c70


	//   ....[39]....
        /*0248*/ 	.word	0x00002c80


	//   ....[40]....
        /*024c*/ 	.word	0x00002c90


	//   ....[41]....
        /*0250*/ 	.word	0x00002d70


	//   ....[42]....
        /*0254*/ 	.word	0x00002d90


	//   ....[43]....
        /*0258*/ 	.word	0x00002da0


	//   ....[44]....
        /*025c*/ 	.word	0x00002db0


	//   ....[45]....
        /*0260*/ 	.word	0x00002e90


	//   ....[46]....
        /*0264*/ 	.word	0x00002eb0


	//   ....[47]....
        /*0268*/ 	.word	0x00002ec0


	//   ....[48]....
        /*026c*/ 	.word	0x00002ed0


	//   ....[49]....
        /*0270*/ 	.word	0x00002fb0


	//   ....[50]....
        /*0274*/ 	.word	0x00002fe0


	//   ....[51]....
        /*0278*/ 	.word	0x00002ff0


	//   ....[52]....
        /*027c*/ 	.word	0x00003000


	//   ....[53]....
        /*0280*/ 	.word	0x00003010


	//   ....[54]....
        /*0284*/ 	.word	0x00003020


	//   ....[55]....
        /*0288*/ 	.word	0x00003030


	//   ....[56]....
        /*028c*/ 	.word	0x00003050


	//   ....[57]....
        /*0290*/ 	.word	0x00003070


	//   ....[58]....
        /*0294*/ 	.word	0x00003090


	//   ....[59]....
        /*0298*/ 	.word	0x00003c80


	//   ....[60]....
        /*029c*/ 	.word	0x00003cf0


	//   ....[61]....
        /*02a0*/ 	.word	0x00003d30


	//   ....[62]....
        /*02a4*/ 	.word	0x00003d60


	//   ....[63]....
        /*02a8*/ 	.word	0x00003dd0


	//   ....[64]....
        /*02ac*/ 	.word	0x00003e30


	//   ....[65]....
        /*02b0*/ 	.word	0x00003e60


	//   ....[66]....
        /*02b4*/ 	.word	0x00003e90


	//   ....[67]....
        /*02b8*/ 	.word	0x00003f20


	//   ....[68]....
        /*02bc*/ 	.word	0x00003f60


	//   ....[69]....
        /*02c0*/ 	.word	0x00003fa0


	//   ....[70]....
        /*02c4*/ 	.word	0x00003fc0


	//   ....[71]....
        /*02c8*/ 	.word	0x00004050


	//   ....[72]....
        /*02cc*/ 	.word	0x00004090


	//   ....[73]....
        /*02d0*/ 	.word	0x000040c0


	//   ....[74]....
        /*02d4*/ 	.word	0x000040f0


	//   ....[75]....
        /*02d8*/ 	.word	0x000041d0


	//   ....[76]....
        /*02dc*/ 	.word	0x00004210


	//   ....[77]....
        /*02e0*/ 	.word	0x00004240


	//   ....[78]....
        /*02e4*/ 	.word	0x00004270


	//   ....[79]....
        /*02e8*/ 	.word	0x00004900


	//   ....[80]....
        /*02ec*/ 	.word	0x00004cb0


	//   ....[81]....
        /*02f0*/ 	.word	0x000050d0


	//   ....[82]....
        /*02f4*/ 	.word	0x00005120


	//   ....[83]....
        /*02f8*/ 	.word	0x00005150


	//   ....[84]....
        /*02fc*/ 	.word	0x00005170


	//   ....[85]....
        /*0300*/ 	.word	0x00005190


	//   ....[86]....
        /*0304*/ 	.word	0x00005240


	//   ....[87]....
        /*0308*/ 	.word	0x00005290


	//   ....[88]....
        /*030c*/ 	.word	0x000052b0


	//   ....[89]....
        /*0310*/ 	.word	0x000052d0


	//   ....[90]....
        /*0314*/ 	.word	0x000052f0


	//----- nvinfo : EIATTR_EXIT_INSTR_OFFSETS
	.align		4
.L_3007:
        /*0318*/ 	.byte	0x04, 0x1c
        /*031a*/ 	.short	(.L_3009 - .L_3008)


	//   ....[0]....
.L_3008:
        /*031c*/ 	.word	0x000053b0


	//   ....[1]....
        /*0320*/ 	.word	0x000058f0


	//----- nvinfo : EIATTR_MAX_THREADS
	.align		4
.L_3009:
        /*0324*/ 	.byte	0x04, 0x05
        /*0326*/ 	.short	(.L_3011 - .L_3010)
.L_3010:
        /*0328*/ 	.word	0x00000020
        /*032c*/ 	.word	0x00000001
        /*0330*/ 	.word	0x00000001


	//----- nvinfo : EIATTR_CRS_STACK_SIZE
	.align		4
.L_3011:
        /*0334*/ 	.byte	0x04, 0x1e
        /*0336*/ 	.short	(.L_3013 - .L_3012)
.L_3012:
        /*0338*/ 	.word	0x00000000
.L_3013:


//--------------------- .nv.info._Z25selective_scan_bwd_kernelI32Selective_Scan_bwd_kernel_traitsILi32ELi8ELb0ELb0ELb0ELb0ELb1EfN3c107complexIfEEEEv12SSMParamsBwd --------------------------
	.section	.nv.info._Z25selective_scan_bwd_kernelI32Selective_Scan_bwd_kernel_traitsILi32ELi8ELb0ELb0ELb0ELb0ELb1EfN3c107complexIfEEEEv12SSMParamsBwd,"",@"SHT_CUDA_INFO"
	.sectionflags	@""
	.align	4


	//----- nvinfo : EIATTR_CUDA_API_VERSION
	.align		4
        /*0000*/ 	.byte	0x04, 0x37
        /*0002*/ 	.short	(.L_3015 - .L_3014)
.L_3014:
        /*0004*/ 	.word	0x00000082


	//----- nvinfo : EIATTR_SW2861232_WAR
	.align		4
.L_3015:
        /*0008*/ 	.byte	0x01, 0x35
	.zero		2


	//----- nvinfo : EIATTR_PARAM_CBANK
	.align		4
        /*000c*/ 	.byte	0x04, 0x0a
        /*000e*/ 	.short	(.L_3017 - .L_3016)
	.align		4
.L_3016:
        /*0010*/ 	.word	index@(.nv.constant0._Z25selective_scan_bwd_kernelI32Selective_Scan_bwd_kernel_traitsILi32ELi8ELb0ELb0ELb0ELb0ELb1EfN3c107complexIfEEEEv12SSMParamsBwd)
        /*0014*/ 	.short	0x0160
        /*0016*/ 	.short	0x01f0


	//----- nvinfo : EIATTR_CBANK_PARAM_SIZE
	.align		4
.L_3017:
        /*0018*/ 	.byte	0x03, 0x19
        /*001a*/ 	.short	0x01f0


	//----- nvinfo : EIATTR_KPARAM_INFO
	.align		4
        /*001c*/ 	.byte	0x04, 0x17
        /*001e*/ 	.short	(.L_3019 - .L_3018)
.L_3018:
        /*0020*/ 	.word	0x00000000
        /*0024*/ 	.short	0x0000
        /*0026*/ 	.short	0x0000
        /*0028*/ 	.byte	0x00, 0xf0, 0xc1, 0x07


	//----- nvinfo : EIATTR_MAXREG_COUNT
	.align		4
.L_3019:
        /*002c*/ 	.byte	0x03, 0x1b
        /*002e*/ 	.short	0x00ff


	//----- nvinfo : EIATTR_NUM_BARRIERS
	.align		4
        /*0030*/ 	.byte	0x02, 0x4c
        /*0032*/ 	.byte	0x01
	.zero		1


	//----- nvinfo : EIATTR_MERCURY_ISA_VERSION
	.align		4
        /*0034*/ 	.byte	0x03, 0x5f
        /*0036*/ 	.short	0x0000


	//----- nvinfo : EIATTR_COOP_GROUP_MASK_REGIDS
	.align		4
        /*0038*/ 	.byte	0x04, 0x29
        /*003a*/ 	.short	(.L_3021 - .L_3020)


	//   ....[0]....
.L_3020:
        /*003c*/ 	.word	0xffffffff


	//   ....[1]....
        /*0040*/ 	.word	0xffffffff


	//   ....[2]....
        /*0044*/ 	.word	0xffffffff


	//   ....[3]....
        /*0048*/ 	.word	0xffffffff


	//   ....[4]....
        /*004c*/ 	.word	0xffffffff


	//   ....[5]....
        /*0050*/ 	.word	0xffffffff


	//   ....[6]....
        /*0054*/ 	.word	0xffffffff


	//   ....[7]....
        /*0058*/ 	.word	0xffffffff


	//   ....[8]....
        /*005c*/ 	.word	0xffffffff


	//   ....[9]....
        /*0060*/ 	.word	0xffffffff


	//   ....[10]....
        /*0064*/ 	.word	0xffffffff


	//   ....[11]....
        /*0068*/ 	.word	0xffffffff


	//   ....[12]....
        /*006c*/ 	.word	0xffffffff


	//   ....[13]....
        /*0070*/ 	.word	0xffffffff


	//   ....[14]....
        /*0074*/ 	.word	0xffffffff


	//   ....[15]....
        /*0078*/ 	.word	0xffffffff


	//   ....[16]....
        /*007c*/ 	.word	0xffffffff


	//   ....[17]....
        /*0080*/ 	.word	0xffffffff


	//   ....[18]....
        /*0084*/ 	.word	0xffffffff


	//   ....[19]....
        /*0088*/ 	.word	0xffffffff


	//   ....[20]....
        /*008c*/ 	.word	0xffffffff


	//   ....[21]....
        /*0090*/ 	.word	0xffffffff


	//   ....[22]....
        /*0094*/ 	.word	0xffffffff


	//   ....[23]....
        /*0098*/ 	.word	0xffffffff


	//   ....[24]....
        /*009c*/ 	.word	0xffffffff


	//   ....[25]....
        /*00a0*/ 	.word	0xffffffff


	//   ....[26]....
        /*00a4*/ 	.word	0xffffffff


	//   ....[27]....
        /*00a8*/ 	.word	0xffffffff


	//   ....[28]....
        /*00ac*/ 	.word	0xffffffff


	//   ....[29]....
        /*00b0*/ 	.word	0xffffffff


	//   ....[30]....
        /*00b4*/ 	.word	0xffffffff


	//   ....[31]....
        /*00b8*/ 	.word	0xffffffff


	//   ....[32]....
        /*00bc*/ 	.word	0xffffffff


	//   ....[33]....
        /*00c0*/ 	.word	0xffffffff


	//   ....[34]....
        /*00c4*/ 	.word	0xffffffff


	//   ....[35]....
        /*00c8*/ 	.word	0xffffffff


	//   ....[36]....
        /*00cc*/ 	.word	0xffffffff


	//   ....[37]....
        /*00d0*/ 	.word	0xffffffff


	//   ....[38]....
        /*00d4*/ 	.word	0xffffffff


	//   ....[39]....
        /*00d8*/ 	.word	0xffffffff


	//   ....[40]....
        /*00dc*/ 	.word	0xffffffff


	//   ....[41]....
        /*00e0*/ 	.word	0xffffffff


	//   ....[42]....
        /*00e4*/ 	.word	0xffffffff


	//   ....[43]....
        /*00e8*/ 	.word	0xffffffff


	//   ....[44]....
        /*00ec*/ 	.word	0xffffffff


	//   ....[45]....
        /*00f0*/ 	.word	0xffffffff


	//   ....[46]....
        /*00f4*/ 	.word	0xffffffff


	//   ....[47]....
        /*00f8*/ 	.word	0xffffffff


	//   ....[48]....
        /*00fc*/ 	.word	0xffffffff


	//   ....[49]....
        /*0100*/ 	.word	0xffffffff


	//   ....[50]....
        /*0104*/ 	.word	0xffffffff


	//   ....[51]....
        /*0108*/ 	.word	0xffffffff


	//   ....[52]....
        /*010c*/ 	.word	0xffffffff


	//   ....[53]....
        /*0110*/ 	.word	0xffffffff


	//   ....[54]....
        /*0114*/ 	.word	0xffffffff


	//   ....[55]....
        /*0118*/ 	.word	0xffffffff


	//   ....[56]....
        /*011c*/ 	.word	0xffffffff


	//   ....[57]....
        /*0120*/ 	.word	0xffffffff


	//   ....[58]....
        /*0124*/ 	.word	0xffffffff


	//   ....[59]....
        /*0128*/ 	.word	0xffffffff


	//   ....[60]....
        /*012c*/ 	.word	0xffffffff


	//   ....[61]....
        /*0130*/ 	.word	0xffffffff


	//   ....[62]....
        /*0134*/ 	.word	0xffffffff


	//   ....[63]....
        /*0138*/ 	.word	0xffffffff


	//   ....[64]....
        /*013c*/ 	.word	0xffffffff


	//   ....[65]....
        /*0140*/ 	.word	0xffffffff


	//   ....[66]....
        /*0144*/ 	.word	0xffffffff


	//   ....[67]....
        /*0148*/ 	.word	0xffffffff


	//   ....[68]....
        /*014c*/ 	.word	0xffffffff


	//   ....[69]....
        /*0150*/ 	.word	0xffffffff


	//   ....[70]....
        /*0154*/ 	.word	0xffffffff


	//   ....[71]....
        /*0158*/ 	.word	0xffffffff


	//   ....[72]....
        /*015c*/ 	.word	0xffffffff


	//   ....[73]....
        /*0160*/ 	.word	0xffffffff


	//   ....[74]....
        /*0164*/ 	.word	0xffffffff


	//   ....[75]....
        /*0168*/ 	.word	0xffffffff


	//   ....[76]....
        /*016c*/ 	.word	0xffffffff


	//   ....[77]....
        /*0170*/ 	.word	0xffffffff


	//   ....[78]....
        /*0174*/ 	.word	0xffffffff


	//   ....[79]....
        /*0178*/ 	.word	0xffffffff


	//   ....[80]....
        /*017c*/ 	.word	0xffffffff


	//   ....[81]....
        /*0180*/ 	.word	0xffffffff


	//   ....[82]....
        /*0184*/ 	.word	0xffffffff


	//   ....[83]....
        /*0188*/ 	.word	0xffffffff


	//   ....[84]....
        /*018c*/ 	.word	0xffffffff


	//   ....[85]....
        /*0190*/ 	.word	0xffffffff


	//   ....[86]....
        /*0194*/ 	.word	0xffffffff


	//   ....[87]....
        /*0198*/ 	.word	0xffffffff


	//   ....[88]....
        /*019c*/ 	.word	0xffffffff


	//   ....[89]....
        /*01a0*/ 	.word	0xffffffff


	//   ....[90]....
        /*01a4*/ 	.word	0xffffffff


	//   ....[91]....
        /*01a8*/ 	.word	0xffffffff


	//   ....[92]....
        /*01ac*/ 	.word	0xffffffff


	//   ....[93]....
        /*01b0*/ 	.word	0xffffffff


	//   ....[94]....
        /*01b4*/ 	.word	0xffffffff


	//----- nvinfo : EIATTR_COOP_GROUP_INSTR_OFFSETS
	.align		4
.L_3021:
        /*01b8*/ 	.byte	0x04, 0x28
        /*01ba*/ 	.short	(.L_3023 - .L_3022)


	//   ....[0]....
.L_3022:
        /*01bc*/ 	.word	0x00000a00


	//   ....[1]....
        /*01c0*/ 	.word	0x00000ce0


	//   ....[2]....
        /*01c4*/ 	.word	0x00001220


	//   ....[3]....
        /*01c8*/ 	.word	0x00001430


	//   ....[4]....
        /*01cc*/ 	.word	0x00001840


	//   ....[5]....
        /*01d0*/ 	.word	0x00001bb0


	//   ....[6]....
        /*01d4*/ 	.word	0x000021c0


	//   ....[7]....
        /*01d8*/ 	.word	0x000034c0


	//   ....[8]....
        /*01dc*/ 	.word	0x00003500


	//   ....[9]....
        /*01e0*/ 	.word	0x00003540


	//   ....[10]....
        /*01e4*/ 	.word	0x00003580


	//   ....[11]....
        /*01e8*/ 	.word	0x000035b0


	//   ....[12]....
        /*01ec*/ 	.word	0x000035d0


	//   ....[13]....
        /*01f0*/ 	.word	0x00003690


	//   ....[14]....
        /*01f4*/ 	.word	0x000036d0


	//   ....[15]....
        /*01f8*/ 	.word	0x00003700


	//   ....[16]....
        /*01fc*/ 	.word	0x00003730


	//   ....[17]....
        /*0200*/ 	.word	0x00003860


	//   ....[18]....
        /*0204*/ 	.word	0x000038a0


	//   ....[19]....
        /*0208*/ 	.word	0x000038d0


	//   ....[20]....
        /*020c*/ 	.word	0x00003900


	//   ....[21]....
        /*0210*/ 	.word	0x00003ac0


	//   ....[22]....
        /*0214*/ 	.word	0x00003af0


	//   ....[23]....
        /*0218*/ 	.word	0x00003b30


	//   ....[24]....
        /*021c*/ 	.word	0x00003b60


	//   ....[25]....
        /*0220*/ 	.word	0x00003d90


	//   ....[26]....
        /*0224*/ 	.word	0x00003dc0


	//   ....[27]....
        /*0228*/ 	.word	0x00003e00


	//   ....[28]....
        /*022c*/ 	.word	0x00003e30


	//   ....[29]....
        /*0230*/ 	.word	0x00003f90


	//   ....[30]....
        /*0234*/ 	.word	0x00003fc0


	//   ....[31]....
        /*0238*/ 	.word	0x00003ff0


	//   ....[32]....
        /*023c*/ 	.word	0x00004050


	//   ....[33]....
        /*0240*/ 	.word	0x00004070


	//   ....[34]....
        /*0244*/ 	.word	0x00004080


	//   ....[35]....
        /*0248*/ 	.word	0x00004090


	//   ....[36]....
        /*024c*/ 	.word	0x000040a0


	//   ....[37]....
        /*0250*/ 	.word	0x00004180


	//   ....[38]....
        /*0254*/ 	.word	0x000041a0


	//   ....[39]....
        /*0258*/ 	.word	0x000041b0


	//   ....[40]....
        /*025c*/ 	.word	0x000041c0


	//   ....[41]....
        /*0260*/ 	.word	0x000042a0


	//   ....[42]....
        /*0264*/ 	.word	0x000042c0


	//   ....[43]....
        /*0268*/ 	.word	0x000042d0


	//   ....[44]....
        /*026c*/ 	.word	0x000042e0


	//   ....[45]....
        /*0270*/ 	.word	0x000043c0


	//   ....[46]....
        /*0274*/ 	.word	0x000043e0


	//   ....[47]....
        /*0278*/ 	.word	0x000043f0


	//   ....[48]....
        /*027c*/ 	.word	0x00004400


	//   ....[49]....
        /*0280*/ 	.word	0x000044e0


	//   ....[50]....
        /*0284*/ 	.word	0x00004500


	//   ....[51]....
        /*0288*/ 	.word	0x00004510


	//   ....[52]....
        /*028c*/ 	.word	0x00004520


	//   ....[53]....
        /*0290*/ 	.word	0x00004600


	//   ....[54]....
        /*0294*/ 	.word	0x00004630


	//   ....[55]....
        /*0298*/ 	.word	0x00004640


	//   ....[56]....
        /*029c*/ 	.word	0x00004650


	//   ....[57]....
        /*02a0*/ 	.word	0x00004660


	//   ....[58]....
        /*02a4*/ 	.word	0x00004670


	//   ....[59]....
        /*02a8*/ 	.word	0x00004680


	//   ....[60]....
        /*02ac*/ 	.word	0x000046a0


	//   ....[61]....
        /*02b0*/ 	.word	0x000046c0


	//   ....[62]....
        /*02b4*/ 	.word	0x000046e0


	//   ....[63]....
        /*02b8*/ 	.word	0x000052f0


	//   ....[64]....
        /*02bc*/ 	.word	0x00005340


	//   ....[65]....
        /*02c0*/ 	.word	0x00005380


	//   ....[66]....
        /*02c4*/ 	.word	0x000053b0


	//   ....[67]....
        /*02c8*/ 	.word	0x00005470


	//   ....[68]....
        /*02cc*/ 	.word	0x000054a0


	//   ....[69]....
        /*02d0*/ 	.word	0x000054b0


	//   ....[70]....
        /*02d4*/ 	.word	0x000054c0


	//   ....[71]....
        /*02d8*/ 	.word	0x00005500


	//   ....[72]....
        /*02dc*/ 	.word	0x00005530


	//   ....[73]....
        /*02e0*/ 	.word	0x00005560


	//   ....[74]....
        /*02e4*/ 	.word	0x00005590


	//   ....[75]....
        /*02e8*/ 	.word	0x00005650


	//   ....[76]....
        /*02ec*/ 	.word	0x00005680


	//   ....[77]....
        /*02f0*/ 	.word	0x000056c0


	//   ....[78]....
        /*02f4*/ 	.word	0x000056f0


	//   ....[79]....
        /*02f8*/ 	.word	0x000057c0


	//   ....[80]....
        /*02fc*/ 	.word	0x00005810


	//   ....[81]....
        /*0300*/ 	.word	0x00005840


	//   ....[82]....
        /*0304*/ 	.word	0x00005870


	//   ....[83]....
        /*0308*/ 	.word	0x00005f10


	//   ....[84]....
        /*030c*/ 	.word	0x00006350


	//   ....[85]....
        /*0310*/ 	.word	0x00006770


	//   ....[86]....
        /*0314*/ 	.word	0x000067c0


	//   ....[87]....
        /*0318*/ 	.word	0x000067f0


	//   ....[88]....
        /*031c*/ 	.word	0x00006810


	//   ....[89]....
        /*0320*/ 	.word	0x00006830


	//   ....[90]....
        /*0324*/ 	.word	0x000068e0


	//   ....[91]....
        /*0328*/ 	.word	0x00006930


	//   ....[92]....
        /*032c*/ 	.word	0x00006950


	//   ....[93]....
        /*0330*/ 	.word	0x00006970


	//   ....[94]....
        /*0334*/ 	.word	0x00006990


	//----- nvinfo : EIATTR_EXIT_INSTR_OFFSETS
	.align		4
.L_3023:
        /*0338*/ 	.byte	0x04, 0x1c
        /*033a*/ 	.short	(.L_3025 - .L_3024)


	//   ....[0]....
.L_3024:
        /*033c*/ 	.word	0x00006a50


	//   ....[1]....
        /*0340*/ 	.word	0x00006f90


	//----- nvinfo : EIATTR_MAX_THREADS
	.align		4
.L_3025:
        /*0344*/ 	.byte	0x04, 0x05
        /*0346*/ 	.short	(.L_3027 - .L_3026)
.L_3026:
        /*0348*/ 	.word	0x00000020
        /*034c*/ 	.word	0x00000001
        /*0350*/ 	.word	0x00000001


	//----- nvinfo : EIATTR_CRS_STACK_SIZE
	.align		4
.L_3027:
        /*0354*/ 	.byte	0x04, 0x1e
        /*0356*/ 	.short	(.L_3029 - .L_3028)
.L_3028:
        /*0358*/ 	.word	0x00000000
.L_3029:


//--------------------- .nv.info._Z25selective_scan_bwd_kernelI32Selective_Scan_bwd_kernel_traitsILi32ELi8ELb0ELb0ELb0ELb1ELb0EfN3c107complexIfEEEEv12SSMParamsBwd --------------------------
	.section	.nv.info._Z25selective_scan_bwd_kernelI32Selective_Scan_bwd_kernel_traitsILi32ELi8ELb0ELb0ELb0ELb1ELb0EfN3c107complexIfEEEEv12SSMParamsBwd,"",@"SHT_CUDA_INFO"
	.sectionflags	@""
	.align	4


	//----- nvinfo : EIATTR_CUDA_API_VERSION
	.align		4
        /*0000*/ 	.byte	0x04, 0x37
        /*0002*/ 	.short	(.L_3031 - .L_3030)
.L_3030:
        /*0004*/ 	.word	0x00000082


	//----- nvinfo : EIATTR_SW2861232_WAR
	.align		4
.L_3031:
        /*0008*/ 	.byte	0x01, 0x35
	.zero		2


	//----- nvinfo : EIATTR_PARAM_CBANK
	.align		4
        /*000c*/ 	.byte	0x04, 0x0a
        /*000e*/ 	.short	(.L_3033 - .L_3032)
	.align		4
.L_3032:
        /*0010*/ 	.word	index@(.nv.constant0._Z25selective_scan_bwd_kernelI32Selective_Scan_bwd_kernel_traitsILi32ELi8ELb0ELb0ELb0ELb1ELb0EfN3c107complexIfEEEEv12SSMParamsBwd)
        /*0014*/ 	.short	0x0160
        /*0016*/ 	.short	0x01f0


	//----- nvinfo : EIATTR_CBANK_PARAM_SIZE
	.align		4
.L_3033:
        /*0018*/ 	.byte	0x03, 0x19
        /*001a*/ 	.short	0x01f0


	//----- nvinfo : EIATTR_KPARAM_INFO
	.align		4
        /*001c*/ 	.byte	0x04, 0x17
        /*001e*/ 	.short	(.L_3035 - .L_3034)
.L_3034:
        /*0020*/ 	.word	0x00000000
        /*0024*/ 	.short	0x0000
        /*0026*/ 	.short	0x0000
        /*0028*/ 	.byte	0x00, 0xf0, 0xc1, 0x07


	//----- nvinfo : EIATTR_MAXREG_COUNT
	.align		4
.L_3035:
        /*002c*/ 	.byte	0x03, 0x1b
        /*002e*/ 	.short	0x00ff


	//----- nvinfo : EIATTR_NUM_BARRIERS
	.align		4
        /*0030*/ 	.byte	0x02, 0x4c
        /*0032*/ 	.byte	0x01
	.zero		1


	//----- nvinfo : EIATTR_MERCURY_ISA_VERSION
	.align		4
        /*0034*/ 	.byte	0x03, 0x5f
        /*0036*/ 	.short	0x0000


	//----- nvinfo : EIATTR_COOP_GROUP_MASK_REGIDS
	.align		4
        /*0038*/ 	.byte	0x04, 0x29
        /*003a*/ 	.short	(.L_3037 - .L_3036)


	//   ....[0]....
.L_3036:
        /*003c*/ 	.word	0xffffffff


	//   ....[1]....
        /*0040*/ 	.word	0xffffffff


	//   ....[2]....
        /*0044*/ 	.word	0xffffffff


	//   ....[3]....
        /*0048*/ 	.word	0xffffffff


	//   ....[4]....
        /*004c*/ 	.word	0xffffffff


	//   ....[5]....
        /*0050*/ 	.word	0xffffffff


	//   ....[6]....
        /*0054*/ 	.word	0xffffffff


	//   ....[7]....
        /*0058*/ 	.word	0xffffffff


	//   ....[8]....
        /*005c*/ 	.word	0xffffffff


	//   ....[9]....
        /*0060*/ 	.word	0xffffffff


	//   ....[10]....
        /*0064*/ 	.word	0xffffffff


	//   ....[11]....
        /*0068*/ 	.word	0xffffffff


	//   ....[12]....
        /*006c*/ 	.word	0xffffffff


	//   ....[13]....
        /*0070*/ 	.word	0xffffffff


	//   ....[14]....
        /*0074*/ 	.word	0xffffffff


	//   ....[15]....
        /*0078*/ 	.word	0xffffffff


	//   ....[16]....
        /*007c*/ 	.word	0xffffffff


	//   ....[17]....
        /*0080*/ 	.word	0xffffffff


	//   ....[18]....
        /*0084*/ 	.word	0xffffffff


	//   ....[19]....
        /*0088*/ 	.word	0xffffffff


	//   ....[20]....
        /*008c*/ 	.word	0xffffffff


	//   ....[21]....
        /*0090*/ 	.word	0xffffffff


	//   ....[22]....
        /*0094*/ 	.word	0xffffffff


	//   ....[23]....
        /*0098*/ 	.word	0xffffffff


	//   ....[24]....
        /*009c*/ 	.word	0xffffffff


	//   ....[25]....
        /*00a0*/ 	.word	0xffffffff


	//   ....[26]....
        /*00a4*/ 	.word	0xffffffff


	//   ....[27]....
        /*00a8*/ 	.word	0xffffffff


	//   ....[28]....
        /*00ac*/ 	.word	0xffffffff


	//   ....[29]....
        /*00b0*/ 	.word	0xffffffff


	//   ....[30]....
        /*00b4*/ 	.word	0xffffffff


	//   ....[31]....
        /*00b8*/ 	.word	0xffffffff


	//   ....[32]....
        /*00bc*/ 	.word	0xffffffff


	//   ....[33]....
        /*00c0*/ 	.word	0xffffffff


	//   ....[34]....
        /*00c4*/ 	.word	0xffffffff


	//   ....[35]....
        /*00c8*/ 	.word	0xffffffff


	//   ....[36]....
        /*00cc*/ 	.word	0xffffffff


	//   ....[37]....
        /*00d0*/ 	.word	0xffffffff


	//   ....[38]....
        /*00d4*/ 	.word	0xffffffff


	//   ....[39]....
        /*00d8*/ 	.word	0xffffffff


	//   ....[40]....
        /*00dc*/ 	.word	0xffffffff


	//   ....[41]....
        /*00e0*/ 	.word	0xffffffff


	//   ....[42]....
        /*00e4*/ 	.word	0xffffffff


	//   ....[43]....
        /*00e8*/ 	.word	0xffffffff


	//   ....[44]....
        /*00ec*/ 	.word	0xffffffff


	//   ....[45]....
        /*00f0*/ 	.word	0xffffffff


	//   ....[46]....
        /*00f4*/ 	.word	0xffffffff


	//   ....[47]....
        /*00f8*/ 	.word	0xffffffff


	//   ....[48]....
        /*00fc*/ 	.word	0xffffffff


	//   ....[49]....
        /*0100*/ 	.word	0xffffffff


	//   ....[50]....
        /*0104*/ 	.word	0xffffffff


	//   ....[51]....
        /*0108*/ 	.word	0xffffffff


	//   ....[52]....
        /*010c*/ 	.word	0xffffffff


	//   ....[53]....
        /*0110*/ 	.word	0xffffffff


	//   ....[54]....
        /*0114*/ 	.word	0xffffffff


	//   ....[55]....
        /*0118*/ 	.word	0xffffffff


	//   ....[56]....
        /*011c*/ 	.word	0xffffffff


	//   ....[57]....
        /*0120*/ 	.word	0xffffffff


	//   ....[58]....
        /*0124*/ 	.word	0xffffffff


	//   ....[59]....
        /*0128*/ 	.word	0xffffffff


	//   ....[60]....
        /*012c*/ 	.word	0xffffffff


	//   ....[61]....
        /*0130*/ 	.word	0xffffffff


	//   ....[62]....
        /*0134*/ 	.word	0xffffffff


	//   ....[63]....
        /*0138*/ 	.word	0xffffffff


	//   ....[64]....
        /*013c*/ 	.word	0xffffffff


	//   ....[65]....
        /*0140*/ 	.word	0xffffffff


	//   ....[66]....
        /*0144*/ 	.word	0xffffffff


	//   ....[67]....
        /*0148*/ 	.word	0xffffffff


	//   ....[68]....
        /*014c*/ 	.word	0xffffffff


	//   ....[69]....
        /*0150*/ 	.word	0xffffffff


	//   ....[70]....
        /*0154*/ 	.word	0xffffffff


	//   ....[71]....
        /*0158*/ 	.word	0xffffffff


	//   ....[72]....
        /*015c*/ 	.word	0xffffffff


	//   ....[73]....
        /*0160*/ 	.word	0xffffffff


	//   ....[74]....
        /*0164*/ 	.word	0xffffffff


	//   ....[75]....
        /*0168*/ 	.word	0xffffffff


	//   ....[76]....
        /*016c*/ 	.word	0xffffffff


	//   ....[77]....
        /*0170*/ 	.word	0xffffffff


	//   ....[78]....
        /*0174*/ 	.word	0xffffffff


	//   ....[79]....
        /*0178*/ 	.word	0xffffffff


	//   ....[80]....
        /*017c*/ 	.word	0xffffffff


	//   ....[81]....
        /*0180*/ 	.word	0xffffffff


	//   ....[82]....
        /*0184*/ 	.word	0xffffffff


	//   ....[83]....
        /*0188*/ 	.word	0xffffffff


	//   ....[84]....
        /*018c*/ 	.word	0xffffffff


	//   ....[85]....
        /*0190*/ 	.word	0xffffffff


	//   ....[86]....
        /*0194*/ 	.word	0xffffffff


	//   ....[87]....
        /*0198*/ 	.word	0xffffffff


	//   ....[88]....
        /*019c*/ 	.word	0xffffffff


	//   ....[89]....
        /*01a0*/ 	.word	0xffffffff


	//   ....[90]....
        /*01a4*/ 	.word	0xffffffff


	//   ....[91]....
        /*01a8*/ 	.word	0xffffffff


	//----- nvinfo : EIATTR_COOP_GROUP_INSTR_OFFSETS
	.align		4
.L_3037:
        /*01ac*/ 	.byte	0x04, 0x28
        /*01ae*/ 	.short	(.L_3039 - .L_3038)


	//   ....[0]....
.L_3038:
        /*01b0*/ 	.word	0x00000970


	//   ....[1]....
        /*01b4*/ 	.word	0x00000ba0


	//   ....[2]....
        /*01b8*/ 	.word	0x00000e50


	//   ....[3]....
        /*01bc*/ 	.word	0x00002fc0


	//   ....[4]....
        /*01c0*/ 	.word	0x00003000


	//   ....[5]....
        /*01c4*/ 	.word	0x00003040


	//   ....[6]....
        /*01c8*/ 	.word	0x00003070


	//   ....[7]....
        /*01cc*/ 	.word	0x000030a0


	//   ....[8]....
        /*01d0*/ 	.word	0x00003170


	//   ....[9]....
        /*01d4*/ 	.word	0x000031a0


	//   ....[10]....
        /*01d8*/ 	.word	0x000031d0


	//   ....[11]....
        /*01dc*/ 	.word	0x00003200


	//   ....[12]....
        /*01e0*/ 	.word	0x00003330


	//   ....[13]....
        /*01e4*/ 	.word	0x00003370


	//   ....[14]....
        /*01e8*/ 	.word	0x000033a0


	//   ....[15]....
        /*01ec*/ 	.word	0x000033d0


	//   ....[16]....
        /*01f0*/ 	.word	0x000035c0


	//   ....[17]....
        /*01f4*/ 	.word	0x00003600


	//   ....[18]....
        /*01f8*/ 	.word	0x00003630


	//   ....[19]....
        /*01fc*/ 	.word	0x00003660


	//   ....[20]....
        /*0200*/ 	.word	0x00003890


	//   ....[21]....
        /*0204*/ 	.word	0x000038d0


	//   ....[22]....
        /*0208*/ 	.word	0x00003910


	//   ....[23]....
        /*020c*/ 	.word	0x00003940


	//   ....[24]....
        /*0210*/ 	.word	0x00003aa0


	//   ....[25]....
        /*0214*/ 	.word	0x00003ad0


	//   ....[26]....
        /*0218*/ 	.word	0x00003b00


	//   ....[27]....
        /*021c*/ 	.word	0x00003b40


	//   ....[28]....
        /*0220*/ 	.word	0x00003b60


	//   ....[29]....
        /*0224*/ 	.word	0x00003b70


	//   ....[30]....
        /*0228*/ 	.word	0x00003b80


	//   ....[31]....
        /*022c*/ 	.word	0x00003b90


	//   ....[32]....
        /*0230*/ 	.word	0x00003ba0


	//   ....[33]....
        /*0234*/ 	.word	0x00003c80


	//   ....[34]....
        /*0238*/ 	.word	0x00003ca0


	//   ....[35]....
        /*023c*/ 	.word	0x00003cb0


	//   ....[36]....
        /*0240*/ 	.word	0x00003cc0


	//   ....[37]....
        /*0244*/ 	.word	0x00003da0


	//   ....[38]....
        /*0248*/ 	.word	0x00003dc0


	//   ....[39]....
        /*024c*/ 	.word	0x00003dd0


	//   ....[40]....
        /*0250*/ 	.word	0x00003de0


	//   ....[41]....
        /*0254*/ 	.word	0x00003ec0


	//   ....[42]....
        /*0258*/ 	.word	0x00003ee0


	//   ....[43]....
        /*025c*/ 	.word	0x00003ef0


	//   ....[44]....
        /*0260*/ 	.word	0x00003f00


	//   ....[45]....
        /*0264*/ 	.word	0x00003fe0


	//   ....[46]....
        /*0268*/ 	.word	0x00004000


	//   ....[47]....
        /*026c*/ 	.word	0x00004010


	//   ....[48]....
        /*0270*/ 	.word	0x00004020


	//   ....[49]....
        /*0274*/ 	.word	0x00004100


	//   ....[50]....
        /*0278*/ 	.word	0x00004130


	//   ....[51]....
        /*027c*/ 	.word	0x00004140


	//   ....[52]....
        /*0280*/ 	.word	0x00004150


	//   ....[53]....
        /*0284*/ 	.word	0x00004160


	//   ....[54]....
        /*0288*/ 	.word	0x00004170


	//   ....[55]....
        /*028c*/ 	.word	0x00004180


	//   ....[56]....
        /*0290*/ 	.word	0x000041a0


	//   ....[57]....
        /*0294*/ 	.word	0x000041c0


	//   ....[58]....
        /*0298*/ 	.word	0x000041e0


	//   ....[59]....
        /*029c*/ 	.word	0x00004d20


	//   ....[60]....
        /*02a0*/ 	.word	0x00004e30


	//   ....[61]....
        /*02a4*/ 	.word	0x00004e70


	//   ....[62]....
        /*02a8*/ 	.word	0x00004eb0


	//   ....[63]....
        /*02ac*/ 	.word	0x00004ee0


	//   ....[64]....
        /*02b0*/ 	.word	0x00004f80


	//   ....[65]....
        /*02b4*/ 	.word	0x00004fc0


	//   ....[66]....
        /*02b8*/ 	.word	0x00004ff0


	//   ....[67]....
        /*02bc*/ 	.word	0x000050b0


	//   ....[68]....
        /*02c0*/ 	.word	0x000050e0


	//   ....[69]....
        /*02c4*/ 	.word	0x00005110


	//   ....[70]....
        /*02c8*/ 	.word	0x00005140


	//   ....[71]....
        /*02cc*/ 	.word	0x000051e0


	//   ....[72]....
        /*02d0*/ 	.word	0x00005210


	//   ....[73]....
        /*02d4*/ 	.word	0x00005240


	//   ....[74]....
        /*02d8*/ 	.word	0x00005270


	//   ....[75]....
        /*02dc*/ 	.word	0x00005310


	//   ....[76]....
        /*02e0*/ 	.word	0x00005340


	//   ....[77]....
        /*02e4*/ 	.word	0x00005370


	//   ....[78]....
        /*02e8*/ 	.word	0x000053b0


	//   ....[79]....
        /*02ec*/ 	.word	0x00005a90


	//   ....[80]....
        /*02f0*/ 	.word	0x00005db0


	//   ....[81]....
        /*02f4*/ 	.word	0x000063c0


	//   ....[82]....
        /*02f8*/ 	.word	0x00006800


	//   ....[83]....
        /*02fc*/ 	.word	0x00006850


	//   ....[84]....
        /*0300*/ 	.word	0x00006880


	//   ....[85]....
        /*0304*/ 	.word	0x000068a0


	//   ....[86]....
        /*0308*/ 	.word	0x000068c0


	//   ....[87]....
        /*030c*/ 	.word	0x00006970


	//   ....[88]....
        /*0310*/ 	.word	0x000069c0


	//   ....[89]....
        /*0314*/ 	.word	0x000069e0


	//   ....[90]....
        /*0318*/ 	.word	0x00006a00


	//   ....[91]....
        /*031c*/ 	.word	0x00006a20


	//----- nvinfo : EIATTR_EXIT_INSTR_OFFSETS
	.align		4
.L_3039:
        /*0320*/ 	.byte	0x04, 0x1c
        /*0322*/ 	.short	(.L_3041 - .L_3040)


	//   ....[0]....
.L_3040:
        /*0324*/ 	.word	0x00006ae0


	//   ....[1]....
        /*0328*/ 	.word	0x00007020


	//----- nvinfo : EIATTR_MAX_THREADS
	.align		4
.L_3041:
        /*032c*/ 	.byte	0x04, 0x05
        /*032e*/ 	.short	(.L_3043 - .L_3042)
.L_3042:
        /*0330*/ 	.word	0x00000020
        /*0334*/ 	.word	0x00000001
        /*0338*/ 	.word	0x00000001


	//----- nvinfo : EIATTR_CRS_STACK_SIZE
	.align		4
.L_3043:
        /*033c*/ 	.byte	0x04, 0x1e
        /*033e*/ 	.short	(.L_3045 - .L_3044)
.L_3044:
        /*0340*/ 	.word	0x00000000
.L_3045:


//--------------------- .nv.info._Z25selective_scan_bwd_kernelI32Selective_Scan_bwd_kernel_traitsILi32ELi8ELb0ELb0ELb0ELb1ELb1EfN3c107complexIfEEEEv12SSMParamsBwd --------------------------
	.section	.nv.info._Z25selective_scan_bwd_kernelI32Selective_Scan_bwd_kernel_traitsILi32ELi8ELb0ELb0ELb0ELb1ELb1EfN3c107complexIfEEEEv12SSMParamsBwd,"",@"SHT_CUDA_INFO"
	.sectionflags	@""
	.align	4


	//----- nvinfo : EIATTR_CUDA_API_VERSION
	.align		4
        /*0000*/ 	.byte	0x04, 0x37
        /*0002*/ 	.short	(.L_3047 - .L_3046)
.L_3046:
        /*0004*/ 	.word	0x00000082


	//----- nvinfo : EIATTR_SW2861232_WAR
	.align		4
.L_3047:
        /*0008*/ 	.byte	0x01, 0x35
	.zero		2


	//----- nvinfo : EIATTR_PARAM_CBANK
	.align		4
        /*000c*/ 	.byte	0x04, 0x0a
        /*000e*/ 	.short	(.L_3049 - .L_3048)
	.align		4
.L_3048:
        /*0010*/ 	.word	index@(.nv.constant0._Z25selective_scan_bwd_kernelI32Selective_Scan_bwd_kernel_traitsILi32ELi8ELb0ELb0ELb0ELb1ELb1EfN3c107complexIfEEEEv12SSMParamsBwd)
        /*0014*/ 	.short	0x0160
        /*0016*/ 	.short	0x01f0


	//----- nvinfo : EIATTR_CBANK_PARAM_SIZE
	.align		4
.L_3049:
        /*0018*/ 	.byte	0x03, 0x19
        /*001a*/ 	.short	0x01f0


	//----- nvinfo : EIATTR_KPARAM_INFO
	.align		4
        /*001c*/ 	.byte	0x04, 0x17
        /*001e*/ 	.short	(.L_3051 - .L_3050)
.L_3050:
        /*0020*/ 	.word	0x00000000
        /*0024*/ 	.short	0x0000
        /*0026*/ 	.short	0x0000
        /*0028*/ 	.byte	0x00, 0xf0, 0xc1, 0x07


	//----- nvinfo : EIATTR_MAXREG_COUNT
	.align		4
.L_3051:
        /*002c*/ 	.byte	0x03, 0x1b
        /*002e*/ 	.short	0x00ff


	//----- nvinfo : EIATTR_NUM_BARRIERS
	.align		4
        /*0030*/ 	.byte	0x02, 0x4c
        /*0032*/ 	.byte	0x01
	.zero		1


	//----- nvinfo : EIATTR_MERCURY_ISA_VERSION
	.align		4
        /*0034*/ 	.byte	0x03, 0x5f
        /*0036*/ 	.short	0x0000


	//----- nvinfo : EIATTR_COOP_GROUP_MASK_REGIDS
	.align		4
        /*0038*/ 	.byte	0x04, 0x29
        /*003a*/ 	.short	(.L_3053 - .L_3052)


	//   ....[0]....
.L_3052:
        /*003c*/ 	.word	0xffffffff


	//   ....[1]....
        /*0040*/ 	.word	0xffffffff


	//   ....[2]....
        /*0044*/ 	.word	0xffffffff


	//   ....[3]....
        /*0048*/ 	.word	0xffffffff


	//   ....[4]....
        /*004c*/ 	.word	0xffffffff


	//   ....[5]....
        /*0050*/ 	.word	0xffffffff


	//   ....[6]....
        /*0054*/ 	.word	0xffffffff


	//   ....[7]....
        /*0058*/ 	.word	0xffffffff


	//   ....[8]....
        /*005c*/ 	.word	0xffffffff


	//   ....[9]....
        /*0060*/ 	.word	0xffffffff


	//   ....[10]....
        /*0064*/ 	.word	0xffffffff


	//   ....[11]....
        /*0068*/ 	.word	0xffffffff


	//   ....[12]....
        /*006c*/ 	.word	0xffffffff


	//   ....[13]....
        /*0070*/ 	.word	0xffffffff


	//   ....[14]....
        /*0074*/ 	.word	0xffffffff


	//   ....[15]....
        /*0078*/ 	.word	0xffffffff


	//   ....[16]....
        /*007c*/ 	.word	0xffffffff


	//   ....[17]....
        /*0080*/ 	.word	0xffffffff


	//   ....[18]....
        /*0084*/ 	.word	0xffffffff


	//   ....[19]....
        /*0088*/ 	.word	0xffffffff


	//   ....[20]....
        /*008c*/ 	.word	0xffffffff


	//   ....[21]....
        /*0090*/ 	.word	0xffffffff


	//   ....[22]....
        /*0094*/ 	.word	0xffffffff


	//   ....[23]....
        /*0098*/ 	.word	0xffffffff


	//   ....[24]....
        /*009c*/ 	.word	0xffffffff


	//   ....[25]....
        /*00a0*/ 	.word	0xffffffff


	//   ....[26]....
        /*00a4*/ 	.word	0xffffffff


	//   ....[27]....
        /*00a8*/ 	.word	0xffffffff


	//   ....[28]....
        /*00ac*/ 	.word	0xffffffff


	//   ....[29]....
        /*00b0*/ 	.word	0xffffffff


	//   ....[30]....
        /*00b4*/ 	.word	0xffffffff


	//   ....[31]....
        /*00b8*/ 	.word	0xffffffff


	//   ....[32]....
        /*00bc*/ 	.word	0xffffffff


	//   ....[33]....
        /*00c0*/ 	.word	0xffffffff


	//   ....[34]....
        /*00c4*/ 	.word	0xffffffff


	//   ....[35]....
        /*00c8*/ 	.word	0xffffffff


	//   ....[36]....
        /*00cc*/ 	.word	0xffffffff


	//   ....[37]....
        /*00d0*/ 	.word	0xffffffff


	//   ....[38]....
        /*00d4*/ 	.word	0xffffffff


	//   ....[39]....
        /*00d8*/ 	.word	0xffffffff


	//   ....[40]....
        /*00dc*/ 	.word	0xffffffff


	//   ....[41]....
        /*00e0*/ 	.word	0xffffffff


	//   ....[42]....
        /*00e4*/ 	.word	0xffffffff


	//   ....[43]....
        /*00e8*/ 	.word	0xffffffff


	//   ....[44]....
        /*00ec*/ 	.word	0xffffffff


	//   ....[45]....
        /*00f0*/ 	.word	0xffffffff


	//   ....[46]....
        /*00f4*/ 	.word	0xffffffff


	//   ....[47]....
        /*00f8*/ 	.word	0xffffffff


	//   ....[48]....
        /*00fc*/ 	.word	0xffffffff


	//   ....[49]....
        /*0100*/ 	.word	0xffffffff


	//   ....[50]....
        /*0104*/ 	.word	0xffffffff


	//   ....[51]....
        /*0108*/ 	.word	0xffffffff


	//   ....[52]....
        /*010c*/ 	.word	0xffffffff


	//   ....[53]....
        /*0110*/ 	.word	0xffffffff


	//   ....[54]....
        /*0114*/ 	.word	0xffffffff


	//   ....[55]....
        /*0118*/ 	.word	0xffffffff


	//   ....[56]....
        /*011c*/ 	.word	0xffffffff


	//   ....[57]....
        /*0120*/ 	.word	0xffffffff


	//   ....[58]....
        /*0124*/ 	.word	0xffffffff


	//   ....[59]....
        /*0128*/ 	.word	0xffffffff


	//   ....[60]....
        /*012c*/ 	.word	0xffffffff


	//   ....[61]....
        /*0130*/ 	.word	0xffffffff


	//   ....[62]....
        /*0134*/ 	.word	0xffffffff


	//   ....[63]....
        /*0138*/ 	.word	0xffffffff


	//   ....[64]....
        /*013c*/ 	.word	0xffffffff


	//   ....[65]....
        /*0140*/ 	.word	0xffffffff


	//   ....[66]....
        /*0144*/ 	.word	0xffffffff


	//   ....[67]....
        /*0148*/ 	.word	0xffffffff


	//   ....[68]....
        /*014c*/ 	.word	0xffffffff


	//   ....[69]....
        /*0150*/ 	.word	0xffffffff


	//   ....[70]....
        /*0154*/ 	.word	0xffffffff


	//   ....[71]....
        /*0158*/ 	.word	0xffffffff


	//   ....[72]....
        /*015c*/ 	.word	0xffffffff


	//   ....[73]....
        /*0160*/ 	.word	0xffffffff


	//   ....[74]....
        /*0164*/ 	.word	0xffffffff


	//   ....[75]....
        /*0168*/ 	.word	0xffffffff


	//   ....[76]....
        /*016c*/ 	.word	0xffffffff


	//   ....[77]....
        /*0170*/ 	.word	0xffffffff


	//   ....[78]....
        /*0174*/ 	.word	0xffffffff


	//   ....[79]....
        /*0178*/ 	.word	0xffffffff


	//   ....[80]....
        /*017c*/ 	.word	0xffffffff


	//   ....[81]....
        /*0180*/ 	.word	0xffffffff


	//   ....[82]....
        /*0184*/ 	.word	0xffffffff


	//   ....[83]....
        /*0188*/ 	.word	0xffffffff


	//   ....[84]....
        /*018c*/ 	.word	0xffffffff


	//   ....[85]....
        /*0190*/ 	.word	0xffffffff


	//   ....[86]....
        /*0194*/ 	.word	0xffffffff


	//   ....[87]....
        /*0198*/ 	.word	0xffffffff


	//   ....[88]....
        /*019c*/ 	.word	0xffffffff


	//   ....[89]....
        /*01a0*/ 	.word	0xffffffff


	//   ....[90]....
        /*01a4*/ 	.word	0xffffffff


	//   ....[91]....
        /*01a8*/ 	.word	0xffffffff


	//   ....[92]....
        /*01ac*/ 	.word	0xffffffff


	//   ....[93]....
        /*01b0*/ 	.word	0xffffffff


	//   ....[94]....
        /*01b4*/ 	.word	0xffffffff


	//   ....[95]....
        /*01b8*/ 	.word	0xffffffff


	//----- nvinfo : EIATTR_COOP_GROUP_INSTR_OFFSETS
	.align		4
.L_3053:
        /*01bc*/ 	.byte	0x04, 0x28
        /*01be*/ 	.short	(.L_3055 - .L_3054)


	//   ....[0]....
.L_3054:
        /*01c0*/ 	.word	0x00000970


	//   ....[1]....
        /*01c4*/ 	.word	0x00000c20


	//   ....[2]....
        /*01c8*/ 	.word	0x000010b0


	//   ....[3]....
        /*01cc*/ 	.word	0x000025a0


	//   ....[4]....
        /*01d0*/ 	.word	0x00002a00


	//   ....[5]....
        /*01d4*/ 	.word	0x00002d10


	//   ....[6]....
        /*01d8*/ 	.word	0x00003330


	//   ....[7]....
        /*01dc*/ 	.word	0x00004550


	//   ....[8]....
        /*01e0*/ 	.word	0x00004590


	//   ....[9]....
        /*01e4*/ 	.word	0x000045d0


	//   ....[10]....
        /*01e8*/ 	.word	0x00004610


	//   ....[11]....
        /*01ec*/ 	.word	0x00004650


	//   ....[12]....
        /*01f0*/ 	.word	0x00004690


	//   ....[13]....
        /*01f4*/ 	.word	0x00004750


	//   ....[14]....
        /*01f8*/ 	.word	0x00004780


	//   ....[15]....
        /*01fc*/ 	.word	0x000047b0


	//   ....[16]....
        /*0200*/ 	.word	0x000047e0


	//   ....[17]....
        /*0204*/ 	.word	0x000048f0


	//   ....[18]....
        /*0208*/ 	.word	0x00004930


	//   ....[19]....
        /*020c*/ 	.word	0x00004960


	//   ....[20]....
        /*0210*/ 	.word	0x00004990


	//   ....[21]....
        /*0214*/ 	.word	0x00004b60


	//   ....[22]....
        /*0218*/ 	.word	0x00004ba0


	//   ....[23]....
        /*021c*/ 	.word	0x00004bd0


	//   ....[24]....
        /*0220*/ 	.word	0x00004c00


	//   ....[25]....
        /*0224*/ 	.word	0x00004e10


	//   ....[26]....
        /*0228*/ 	.word	0x00004e50


	//   ....[27]....
        /*022c*/ 	.word	0x00004e90


	//   ....[28]....
        /*0230*/ 	.word	0x00004ec0


	//   ....[29]....
        /*0234*/ 	.word	0x00005050


	//   ....[30]....
        /*0238*/ 	.word	0x00005080


	//   ....[31]....
        /*023c*/ 	.word	0x000050c0


	//   ....[32]....
        /*0240*/ 	.word	0x000050f0


	//   ....[33]....
        /*0244*/ 	.word	0x00005100


	//   ....[34]....
        /*0248*/ 	.word	0x00005110


	//   ....[35]....
        /*024c*/ 	.word	0x00005120


	//   ....[36]....
        /*0250*/ 	.word	0x00005130


	//   ....[37]....
        /*0254*/ 	.word	0x00005210


	//   ....[38]....
        /*0258*/ 	.word	0x00005230


	//   ....[39]....
        /*025c*/ 	.word	0x00005240


	//   ....[40]....
        /*0260*/ 	.word	0x00005250


	//   ....[41]....
        /*0264*/ 	.word	0x00005330


	//   ....[42]....
        /*0268*/ 	.word	0x00005350


	//   ....[43]....
        /*026c*/ 	.word	0x00005360


	//   ....[44]....
        /*0270*/ 	.word	0x00005370


	//   ....[45]....
        /*0274*/ 	.word	0x00005450


	//   ....[46]....
        /*0278*/ 	.word	0x00005470


	//   ....[47]....
        /*027c*/ 	.word	0x00005480


	//   ....[48]....
        /*0280*/ 	.word	0x00005490


	//   ....[49]....
        /*0284*/ 	.word	0x00005570


	//   ....[50]....
        /*0288*/ 	.word	0x00005590


	//   ....[51]....
        /*028c*/ 	.word	0x000055a0


	//   ....[52]....
        /*0290*/ 	.word	0x000055b0


	//   ....[53]....
        /*0294*/ 	.word	0x00005690


	//   ....[54]....
        /*0298*/ 	.word	0x000056c0


	//   ....[55]....
        /*029c*/ 	.word	0x000056d0


	//   ....[56]....
        /*02a0*/ 	.word	0x000056e0


	//   ....[57]....
        /*02a4*/ 	.word	0x000056f0


	//   ....[58]....
        /*02a8*/ 	.word	0x00005700


	//   ....[59]....
        /*02ac*/ 	.word	0x00005710


	//   ....[60]....
        /*02b0*/ 	.word	0x00005730


	//   ....[61]....
        /*02b4*/ 	.word	0x00005750


	//   ....[62]....
        /*02b8*/ 	.word	0x000062b0


	//   ....[63]....
        /*02bc*/ 	.word	0x000063b0


	//   ....[64]....
        /*02c0*/ 	.word	0x000063f0


	//   ....[65]....
        /*02c4*/ 	.word	0x00006430


	//   ....[66]....
        /*02c8*/ 	.word	0x00006460


	//   ....[67]....
        /*02cc*/ 	.word	0x00006490


	//   ....[68]....
        /*02d0*/ 	.word	0x000064f0


	//   ....[69]....
        /*02d4*/ 	.word	0x00006510


	//   ....[70]....
        /*02d8*/ 	.word	0x00006540


	//   ....[71]....
        /*02dc*/ 	.word	0x000065c0


	//   ....[72]....
        /*02e0*/ 	.word	0x000065f0


	//   ....[73]....
        /*02e4*/ 	.word	0x00006620


	//   ....[74]....
        /*02e8*/ 	.word	0x00006650


	//   ....[75]....
        /*02ec*/ 	.word	0x000066f0


	//   ....[76]....
        /*02f0*/ 	.word	0x00006730


	//   ....[77]....
        /*02f4*/ 	.word	0x00006760


	//   ....[78]....
        /*02f8*/ 	.word	0x000067a0


	//   ....[79]....
        /*02fc*/ 	.word	0x00006880


	//   ....[80]....
        /*0300*/ 	.word	0x000068c0


	//   ....[81]....
        /*0304*/ 	.word	0x000068f0


	//   ....[82]....
        /*0308*/ 	.word	0x00006920


	//   ....[83]....
        /*030c*/ 	.word	0x00007090


	//   ....[84]....
        /*0310*/ 	.word	0x00007370


	//   ....[85]....
        /*0314*/ 	.word	0x000079a0


	//   ....[86]....
        /*0318*/ 	.word	0x00007e10


	//   ....[87]....
        /*031c*/ 	.word	0x00007e60


	//   ....[88]....
        /*0320*/ 	.word	0x00007e90


	//   ....[89]....
        /*0324*/ 	.word	0x00007eb0


	//   ....[90]....
        /*0328*/ 	.word	0x00007ed0


	//   ....[91]....
        /*032c*/ 	.word	0x00007f80


	//   ....[92]....
        /*0330*/ 	.word	0x00007fd0


	//   ....[93]....
        /*0334*/ 	.word	0x00007ff0


	//   ....[94]....
        /*0338*/ 	.word	0x00008010


	//   ....[95]....
        /*033c*/ 	.word	0x00008030


	//----- nvinfo : EIATTR_EXIT_INSTR_OFFSETS
	.align		4
.L_3055:
        /*0340*/ 	.byte	0x04, 0x1c
        /*0342*/ 	.short	(.L_3057 - .L_3056)


	//   ....[0]....
.L_3056:
        /*0344*/ 	.word	0x000080f0


	//   ....[1]....
        /*0348*/ 	.word	0x00008630


	//----- nvinfo : EIATTR_MAX_THREADS
	.align		4
.L_3057:
        /*034c*/ 	.byte	0x04, 0x05
        /*034e*/ 	.short	(.L_3059 - .L_3058)
.L_3058:
        /*0350*/ 	.word	0x00000020
        /*0354*/ 	.word	0x00000001
        /*0358*/ 	.word	0x00000001


	//----- nvinfo : EIATTR_CRS_STACK_SIZE
	.align		4
.L_3059:
        /*035c*/ 	.byte	0x04, 0x1e
        /*035e*/ 	.short	(.L_3061 - .L_3060)
.L_3060:
        /*0360*/ 	.word	0x00000000
.L_3061:


//--------------------- .nv.info._Z25selective_scan_bwd_kernelI32Selective_Scan_bwd_kernel_traitsILi32ELi8ELb0ELb0ELb1ELb0ELb0EfN3c107complexIfEEEEv12SSMParamsBwd --------------------------
	.section	.nv.info._Z25selective_scan_bwd_kernelI32Selective_Scan_bwd_kernel_traitsILi32ELi8ELb0ELb0ELb1ELb0ELb0EfN3c107complexIfEEEEv12SSMParamsBwd,"",@"SHT_CUDA_INFO"
	.sectionflags	@""
	.align	4


	//----- nvinfo : EIATTR_CUDA_API_VERSION
	.align		4
        /*0000*/ 	.byte	0x04, 0x37
        /*0002*/ 	.short	(.L_3063 - .L_3062)
.L_3062:
        /*0004*/ 	.word	0x00000082


	//----- nvinfo : EIATTR_SW2861232_WAR
	.align		4
.L_3063:
        /*0008*/ 	.byte	0x01, 0x35
	.zero		2


	//----- nvinfo : EIATTR_PARAM_CBANK
	.align		4
        /*000c*/ 	.byte	0x04, 0x0a
        /*000e*/ 	.short	(.L_3065 - .L_3064)
	.align		4
.L_3064:
        /*0010*/ 	.word	index@(.nv.constant0._Z25selective_scan_bwd_kernelI32Selective_Scan_bwd_kernel_traitsILi32ELi8ELb0ELb0ELb1ELb0ELb0EfN3c107complexIfEEEEv12SSMParamsBwd)
        /*0014*/ 	.short	0x0160
        /*0016*/ 	.short	0x01f0


	//----- nvinfo : EIATTR_CBANK_PARAM_SIZE
	.align		4
.L_3065:
        /*0018*/ 	.byte	0x03, 0x19
        /*001a*/ 	.short	0x01f0


	//----- nvinfo : EIATTR_KPARAM_INFO
	.align		4
        /*001c*/ 	.byte	0x04, 0x17
        /*001e*/ 	.short	(.L_3067 - .L_3066)
.L_3066:
        /*0020*/ 	.word	0x00000000
        /*0024*/ 	.short	0x0000
        /*0026*/ 	.short	0x0000
        /*0028*/ 	.byte	0x00, 0xf0, 0xc1, 0x07


	//----- nvinfo : EIATTR_MAXREG_COUNT
	.align		4
.L_3067:
        /*002c*/ 	.byte	0x03, 0x1b
        /*002e*/ 	.short	0x00ff


	//----- nvinfo : EIATTR_NUM_BARRIERS
	.align		4
        /*0030*/ 	.byte	0x02, 0x4c
        /*0032*/ 	.byte	0x01
	.zero		1


	//----- nvinfo : EIATTR_MERCURY_ISA_VERSION
	.align		4
        /*0034*/ 	.byte	0x03, 0x5f
        /*0036*/ 	.short	0x0000


	//----- nvinfo : EIATTR_COOP_GROUP_MASK_REGIDS
	.align		4
        /*0038*/ 	.byte	0x04, 0x29
        /*003a*/ 	.short	(.L_3069 - .L_3068)


	//   ....[0]....
.L_3068:
        /*003c*/ 	.word	0xffffffff


	//   ....[1]....
        /*0040*/ 	.word	0xffffffff


	//   ....[2]....
        /*0044*/ 	.word	0xffffffff


	//   ....[3]....
        /*0048*/ 	.word	0xffffffff


	//   ....[4]....
        /*004c*/ 	.word	0xffffffff


	//   ....[5]....
        /*0050*/ 	.word	0xffffffff


	//   ....[6]....
        /*0054*/ 	.word	0xffffffff


	//   ....[7]....
        /*0058*/ 	.word	0xffffffff


	//   ....[8]....
        /*005c*/ 	.word	0xffffffff


	//   ....[9]....
        /*0060*/ 	.word	0xffffffff


	//   ....[10]....
        /*0064*/ 	.word	0xffffffff


	//   ....[11]....
        /*0068*/ 	.word	0xffffffff


	//   ....[12]....
        /*006c*/ 	.word	0xffffffff


	//   ....[13]....
        /*0070*/ 	.word	0xffffffff


	//   ....[14]....
        /*0074*/ 	.word	0xffffffff


	//   ....[15]....
        /*0078*/ 	.word	0xffffffff


	//   ....[16]....
        /*007c*/ 	.word	0xffffffff


	//   ....[17]....
        /*0080*/ 	.word	0xffffffff


	//   ....[18]....
        /*0084*/ 	.word	0xffffffff


	//   ....[19]....
        /*0088*/ 	.word	0xffffffff


	//   ....[20]....
        /*008c*/ 	.word	0xffffffff


	//   ....[21]....
        /*0090*/ 	.word	0xffffffff


	//   ....[22]....
        /*0094*/ 	.word	0xffffffff


	//   ....[23]....
        /*0098*/ 	.word	0xffffffff


	//   ....[24]....
        /*009c*/ 	.word	0xffffffff


	//   ....[25]....
        /*00a0*/ 	.word	0xffffffff


	//   ....[26]....
        /*00a4*/ 	.word	0xffffffff


	//   ....[27]....
        /*00a8*/ 	.word	0xffffffff


	//   ....[28]....
        /*00ac*/ 	.word	0xffffffff


	//   ....[29]....
        /*00b0*/ 	.word	0xffffffff


	//   ....[30]....
        /*00b4*/ 	.word	0xffffffff


	//   ....[31]....
        /*00b8*/ 	.word	0xffffffff


	//   ....[32]....
        /*00bc*/ 	.word	0xffffffff


	//   ....[33]....
        /*00c0*/ 	.word	0xffffffff


	//   ....[34]....
        /*00c4*/ 	.word	0xffffffff


	//   ....[35]....
        /*00c8*/ 	.word	0xffffffff


	//   ....[36]....
        /*00cc*/ 	.word	0xffffffff


	//   ....[37]....
        /*00d0*/ 	.word	0xffffffff


	//   ....[38]....
        /*00d4*/ 	.word	0xffffffff


	//   ....[39]....
        /*00d8*/ 	.word	0xffffffff


	//   ....[40]....
        /*00dc*/ 	.word	0xffffffff


	//   ....[41]....
        /*00e0*/ 	.word	0xffffffff


	//   ....[42]....
        /*00e4*/ 	.word	0xffffffff


	//   ....[43]....
        /*00e8*/ 	.word	0xffffffff


	//   ....[44]....
        /*00ec*/ 	.word	0xffffffff


	//   ....[45]....
        /*00f0*/ 	.word	0xffffffff


	//   ....[46]....
        /*00f4*/ 	.word	0xffffffff


	//   ....[47]....
        /*00f8*/ 	.word	0xffffffff


	//   ....[48]....
        /*00fc*/ 	.word	0xffffffff


	//   ....[49]....
        /*0100*/ 	.word	0xffffffff


	//   ....[50]....
        /*0104*/ 	.word	0xffffffff


	//   ....[51]....
        /*0108*/ 	.word	0xffffffff


	//   ....[52]....
        /*010c*/ 	.word	0xffffffff


	//   ....[53]....
        /*0110*/ 	.word	0xffffffff


	//   ....[54]....
        /*0114*/ 	.word	0xffffffff


	//   ....[55]....
        /*0118*/ 	.word	0xffffffff


	//   ....[56]....
        /*011c*/ 	.word	0xffffffff


	//   ....[57]....
        /*0120*/ 	.word	0xffffffff


	//   ....[58]....
        /*0124*/ 	.word	0xffffffff


	//   ....[59]....
        /*0128*/ 	.word	0xffffffff


	//   ....[60]....
        /*012c*/ 	.word	0xffffffff


	//   ....[61]....
        /*0130*/ 	.word	0xffffffff


	//   ....[62]....
        /*0134*/ 	.word	0xffffffff


	//   ....[63]....
        /*0138*/ 	.word	0xffffffff


	//   ....[64]....
        /*013c*/ 	.word	0xffffffff


	//   ....[65]....
        /*0140*/ 	.word	0xffffffff


	//   ....[66]....
        /*0144*/ 	.word	0xffffffff


	//   ....[67]....
        /*0148*/ 	.word	0xffffffff


	//   ....[68]....
        /*014c*/ 	.word	0xffffffff


	//   ....[69]....
        /*0150*/ 	.word	0xffffffff


	//   ....[70]....
        /*0154*/ 	.word	0xffffffff


	//   ....[71]....
        /*0158*/ 	.word	0xffffffff


	//   ....[72]....
        /*015c*/ 	.word	0xffffffff


	//   ....[73]....
        /*0160*/ 	.word	0xffffffff


	//   ....[74]....
        /*0164*/ 	.word	0xffffffff


	//   ....[75]....
        /*0168*/ 	.word	0xffffffff


	//   ....[76]....
        /*016c*/ 	.word	0xffffffff


	//   ....[77]....
        /*0170*/ 	.word	0xffffffff


	//   ....[78]....
        /*0174*/ 	.word	0xffffffff


	//   ....[79]....
        /*0178*/ 	.word	0xffffffff


	//   ....[80]....
        /*017c*/ 	.word	0xffffffff


	//   ....[81]....
        /*0180*/ 	.word	0xffffffff


	//   ....[82]....
        /*0184*/ 	.word	0xffffffff


	//   ....[83]....
        /*0188*/ 	.word	0xffffffff


	//   ....[84]....
        /*018c*/ 	.word	0xffffffff


	//   ....[85]....
        /*0190*/ 	.word	0xffffffff


	//   ....[86]....
        /*0194*/ 	.word	0xffffffff


	//   ....[87]....
        /*0198*/ 	.word	0xffffffff


	//   ....[88]....
        /*019c*/ 	.word	0xffffffff


	//   ....[89]....
        /*01a0*/ 	.word	0xffffffff


	//   ....[90]....
        /*01a4*/ 	.word	0xffffffff


	//   ....[91]....
        /*01a8*/ 	.word	0xffffffff


	//----- nvinfo : EIATTR_COOP_GROUP_INSTR_OFFSETS
	.align		4
.L_3069:
        /*01ac*/ 	.byte	0x04, 0x28
        /*01ae*/ 	.short	(.L_3071 - .L_3070)


	//   ....[0]....
.L_3070:
        /*01b0*/ 	.word	0x00000c00


	//   ....[1]....
        /*01b4*/ 	.word	0x00000ef0


	//   ....[2]....
        /*01b8*/ 	.word	0x00001120


	//   ....[3]....
        /*01bc*/ 	.word	0x00001d10


	//   ....[4]....
        /*01c0*/ 	.word	0x00002800


	//   ....[5]....
        /*01c4*/ 	.word	0x00002840


	//   ....[6]....
        /*01c8*/ 	.word	0x00002880


	//   ....[7]....
        /*01cc*/ 	.word	0x000028b0


	//   ....[8]....
        /*01d0*/ 	.word	0x000029c0


	//   ....[9]....
        /*01d4*/ 	.word	0x00002a00


	//   ....[10]....
        /*01d8*/ 	.word	0x00002a30


	//   ....[11]....
        /*01dc*/ 	.word	0x00002a60


	//   ....[12]....
        /*01e0*/ 	.word	0x00002c90


	//   ....[13]....
        /*01e4*/ 	.word	0x00002cd0


	//   ....[14]....
        /*01e8*/ 	.word	0x00002d10


	//   ....[15]....
        /*01ec*/ 	.word	0x00002d50


	//   ....[16]....
        /*01f0*/ 	.word	0x00002f20


	//   ....[17]....
        /*01f4*/ 	.word	0x00002f70


	//   ....[18]....
        /*01f8*/ 	.word	0x00002fa0


	//   ....[19]....
        /*01fc*/ 	.word	0x00002fd0


	//   ....[20]....
        /*0200*/ 	.word	0x000031a0


	//   ....[21]....
        /*0204*/ 	.word	0x000031d0


	//   ....[22]....
        /*0208*/ 	.word	0x00003200


	//   ....[23]....
        /*020c*/ 	.word	0x00003260


	//   ....[24]....
        /*0210*/ 	.word	0x00003440


	//   ....[25]....
        /*0214*/ 	.word	0x00003470


	//   ....[26]....
        /*0218*/ 	.word	0x000034a0


	//   ....[27]....
        /*021c*/ 	.word	0x000034d0


	//   ....[28]....
        /*0220*/ 	.word	0x00003500


	//   ....[29]....
        /*0224*/ 	.word	0x00003530


	//   ....[30]....
        /*0228*/ 	.word	0x00003730


	//   ....[31]....
        /*022c*/ 	.word	0x00003780


	//   ....[32]....
        /*0230*/ 	.word	0x000037c0


	//   ....[33]....
        /*0234*/ 	.word	0x000037d0


	//   ....[34]....
        /*0238*/ 	.word	0x000038d0


	//   ....[35]....
        /*023c*/ 	.word	0x00003900


	//   ....[36]....
        /*0240*/ 	.word	0x00003930


	//   ....[37]....
        /*0244*/ 	.word	0x00003960


	//   ....[38]....
        /*0248*/ 	.word	0x00003a60


	//   ....[39]....
        /*024c*/ 	.word	0x00003aa0


	//   ....[40]....
        /*0250*/ 	.word	0x00003ad0


	//   ....[41]....
        /*0254*/ 	.word	0x00003b50


	//   ....[42]....
        /*0258*/ 	.word	0x00003c90


	//   ....[43]....
        /*025c*/ 	.word	0x00003cd0


	//   ....[44]....
        /*0260*/ 	.word	0x00003d10


	//   ....[45]....
        /*0264*/ 	.word	0x00003d40


	//   ....[46]....
        /*0268*/ 	.word	0x00003fa0


	//   ....[47]....
        /*026c*/ 	.word	0x00003fe0


	//   ....[48]....
        /*0270*/ 	.word	0x00004010


	//   ....[49]....
        /*0274*/ 	.word	0x00004040


	//   ....[50]....
        /*0278*/ 	.word	0x00004270


	//   ....[51]....
        /*027c*/ 	.word	0x000042b0


	//   ....[52]....
        /*0280*/ 	.word	0x000042f0


	//   ....[53]....
        /*0284*/ 	.word	0x00004320


	//   ....[54]....
        /*0288*/ 	.word	0x00004350


	//   ....[55]....
        /*028c*/ 	.word	0x00004380


	//   ....[56]....
        /*0290*/ 	.word	0x000043b0


	//   ....[57]....
        /*0294*/ 	.word	0x000043e0


	//   ....[58]....
        /*0298*/ 	.word	0x00004410


	//   ....[59]....
        /*029c*/ 	.word	0x00004440


	//   ....[60]....
        /*02a0*/ 	.word	0x00005a80


	//   ....[61]....
        /*02a4*/ 	.word	0x00005ac0


	//   ....[62]....
        /*02a8*/ 	.word	0x00005b00


	//   ....[63]....
        /*02ac*/ 	.word	0x00005b40


	//   ....[64]....
        /*02b0*/ 	.word	0x00005be0


	//   ....[65]....
        /*02b4*/ 	.word	0x00005c00


	//   ....[66]....
        /*02b8*/ 	.word	0x00005c20


	//   ....[67]....
        /*02bc*/ 	.word	0x00005c40


	//   ....[68]....
        /*02c0*/ 	.word	0x00005c80


	//   ....[69]....
        /*02c4*/ 	.word	0x00005ca0


	//   ....[70]....
        /*02c8*/ 	.word	0x00005cd0


	//   ....[71]....
        /*02cc*/ 	.word	0x00005d00


	//   ....[72]....
        /*02d0*/ 	.word	0x00005da0


	//   ....[73]....
        /*02d4*/ 	.word	0x00005dc0


	//   ....[74]....
        /*02d8*/ 	.word	0x00005df0


	//   ....[75]....
        /*02dc*/ 	.word	0x00005e20


	//   ....[76]....
        /*02e0*/ 	.word	0x00005ec0


	//   ....[77]....
        /*02e4*/ 	.word	0x00005f40


	//   ....[78]....
        /*02e8*/ 	.word	0x00005f70


	//   ....[79]....
        /*02ec*/ 	.word	0x00005fa0


	//   ....[80]....
        /*02f0*/ 	.word	0x000064e0


	//   ....[81]....
        /*02f4*/ 	.word	0x00006960


	//   ....[82]....
        /*02f8*/ 	.word	0x00006dc0


	//   ....[83]....
        /*02fc*/ 	.word	0x00006e10


	//   ....[84]....
        /*0300*/ 	.word	0x00006e40


	//   ....[85]....
        /*0304*/ 	.word	0x00006e60


	//   ....[86]....
        /*0308*/ 	.word	0x00006e80


	//   ....[87]....
        /*030c*/ 	.word	0x00006f30


	//   ....[88]....
        /*0310*/ 	.word	0x00006f80


	//   ....[89]....
        /*0314*/ 	.word	0x00006fa0


	//   ....[90]....
        /*0318*/ 	.word	0x00006fc0


	//   ....[91]....
        /*031c*/ 	.word	0x00006fe0


	//----- nvinfo : EIATTR_EXIT_INSTR_OFFSETS
	.align		4
.L_3071:
        /*0320*/ 	.byte	0x04, 0x1c
        /*0322*/ 	.short	(.L_3073 - .L_3072)


	//   ....[0]....
.L_3072:
        /*0324*/ 	.word	0x000070a0


	//   ....[1]....
        /*0328*/ 	.word	0x000072e0


	//----- nvinfo : EIATTR_MAX_THREADS
	.align		4
.L_3073:
        /*032c*/ 	.byte	0x04, 0x05
        /*032e*/ 	.short	(.L_3075 - .L_3074)
.L_3074:
        /*0330*/ 	.word	0x00000020
        /*0334*/ 	.word	0x00000001
        /*0338*/ 	.word	0x00000001


	//----- nvinfo : EIATTR_CRS_STACK_SIZE
	.align		4
.L_3075:
        /*033c*/ 	.byte	0x04, 0x1e
        /*033e*/ 	.short	(.L_3077 - .L_3076)
.L_3076:
        /*0340*/ 	.word	0x00000000
.L_3077:


//--------------------- .nv.info._Z25selective_scan_bwd_kernelI32Selective_Scan_bwd_kernel_traitsILi32ELi8ELb0ELb0ELb1ELb0ELb1EfN3c107complexIfEEEEv12SSMParamsBwd --------------------------
	.section	.nv.info._Z25selective_scan_bwd_kernelI32Selective_Scan_bwd_kernel_traitsILi32ELi8ELb0ELb0ELb1ELb0ELb1EfN3c107complexIfEEEEv12SSMParamsBwd,"",@"SHT_CUDA_INFO"
	.sectionflags	@""
	.align	4


	//----- nvinfo : EIATTR_CUDA_API_VERSION
	.align		4
        /*0000*/ 	.byte	0x04, 0x37
        /*0002*/ 	.short	(.L_3079 - .L_3078)
.L_3078:
        /*0004*/ 	.word	0x00000082


	//----- nvinfo : EIATTR_SW2861232_WAR
	.align		4
.L_3079:
        /*0008*/ 	.byte	0x01, 0x35
	.zero		2


	//----- nvinfo : EIATTR_PARAM_CBANK
	.align		4
        /*000c*/ 	.byte	0x04, 0x0a
        /*000e*/ 	.short	(.L_3081 - .L_3080)
	.align		4
.L_3080:
        /*0010*/ 	.word	index@(.nv.constant0._Z25selective_scan_bwd_kernelI32Selective_Scan_bwd_kernel_traitsILi32ELi8ELb0ELb0ELb1ELb0ELb1EfN3c107complexIfEEEEv12SSMParamsBwd)
        /*0014*/ 	.short	0x0160
        /*0016*/ 	.short	0x01f0


	//----- nvinfo : EIATTR_CBANK_PARAM_SIZE
	.align		4
.L_3081:
        /*0018*/ 	.byte	0x03, 0x19
        /*001a*/ 	.short	0x01f0


	//----- nvinfo : EIATTR_KPARAM_INFO
	.align		4
        /*001c*/ 	.byte	0x04, 0x17
        /*001e*/ 	.short	(.L_3083 - .L_3082)
.L_3082:
        /*0020*/ 	.word	0x00000000
        /*0024*/ 	.short	0x0000
        /*0026*/ 	.short	0x0000
        /*0028*/ 	.byte	0x00, 0xf0, 0xc1, 0x07


	//----- nvinfo : EIATTR_MAXREG_COUNT
	.align		4
.L_3083:
        /*002c*/ 	.byte	0x03, 0x1b
        /*002e*/ 	.short	0x00ff


	//----- nvinfo : EIATTR_NUM_BARRIERS
	.align		4
        /*0030*/ 	.byte	0x02, 0x4c
        /*0032*/ 	.byte	0x01
	.zero		1


	//----- nvinfo : EIATTR_MERCURY_ISA_VERSION
	.align		4
        /*0034*/ 	.byte	0x03, 0x5f
        /*0036*/ 	.short	0x0000


	//----- nvinfo : EIATTR_COOP_GROUP_MASK_REGIDS
	.align		4
        /*0038*/ 	.byte	0x04, 0x29
        /*003a*/ 	.short	(.L_3085 - .L_3084)


	//   ....[0]....
.L_3084:
        /*003c*/ 	.word	0xffffffff


	//   ....[1]....
        /*0040*/ 	.word	0xffffffff


	//   ....[2]....
        /*0044*/ 	.word	0xffffffff


	//   ....[3]....
        /*0048*/ 	.word	0xffffffff


	//   ....[4]....
        /*004c*/ 	.word	0xffffffff


	//   ....[5]....
        /*0050*/ 	.word	0xffffffff


	//   ....[6]....
        /*0054*/ 	.word	0xffffffff


	//   ....[7]....
        /*0058*/ 	.word	0xffffffff


	//   ....[8]....
        /*005c*/ 	.word	0xffffffff


	//   ....[9]....
        /*0060*/ 	.word	0xffffffff


	//   ....[10]....
        /*0064*/ 	.word	0xffffffff


	//   ....[11]....
        /*0068*/ 	.word	0xffffffff


	//   ....[12]....
        /*006c*/ 	.word	0xffffffff


	//   ....[13]....
        /*0070*/ 	.word	0xffffffff


	//   ....[14]....
        /*0074*/ 	.word	0xffffffff


	//   ....[15]....
        /*0078*/ 	.word	0xffffffff


	//   ....[16]....
        /*007c*/ 	.word	0xffffffff


	//   ....[17]....
        /*0080*/ 	.word	0xffffffff


	//   ....[18]....
        /*0084*/ 	.word	0xffffffff


	//   ....[19]....
        /*0088*/ 	.word	0xffffffff


	//   ....[20]....
        /*008c*/ 	.word	0xffffffff


	//   ....[21]....
        /*0090*/ 	.word	0xffffffff


	//   ....[22]....
        /*0094*/ 	.word	0xffffffff


	//   ....[23]....
        /*0098*/ 	.word	0xffffffff


	//   ....[24]....
        /*009c*/ 	.word	0xffffffff


	//   ....[25]....
        /*00a0*/ 	.word	0xffffffff


	//   ....[26]....
        /*00a4*/ 	.word	0xffffffff


	//   ....[27]....
        /*00a8*/ 	.word	0xffffffff


	//   ....[28]....
        /*00ac*/ 	.word	0xffffffff


	//   ....[29]....
        /*00b0*/ 	.word	0xffffffff


	//   ....[30]....
        /*00b4*/ 	.word	0xffffffff


	//   ....[31]....
        /*00b8*/ 	.word	0xffffffff


	//   ....[32]....
        /*00bc*/ 	.word	0xffffffff


	//   ....[33]....
        /*00c0*/ 	.word	0xffffffff


	//   ....[34]....
        /*00c4*/ 	.word	0xffffffff


	//   ....[35]....
        /*00c8*/ 	.word	0xffffffff


	//   ....[36]....
        /*00cc*/ 	.word	0xffffffff


	//   ....[37]....
        /*00d0*/ 	.word	0xffffffff


	//   ....[38]....
        /*00d4*/ 	.word	0xffffffff


	//   ....[39]....
        /*00d8*/ 	.word	0xffffffff


	//   ....[40]....
        /*00dc*/ 	.word	0xffffffff


	//   ....[41]....
        /*00e0*/ 	.word	0xffffffff


	//   ....[42]....
        /*00e4*/ 	.word	0xffffffff


	//   ....[43]....
        /*00e8*/ 	.word	0xffffffff


	//   ....[44]....
        /*00ec*/ 	.word	0xffffffff


	//   ....[45]....
        /*00f0*/ 	.word	0xffffffff


	//   ....[46]....
        /*00f4*/ 	.word	0xffffffff


	//   ....[47]....
        /*00f8*/ 	.word	0xffffffff


	//   ....[48]....
        /*00fc*/ 	.word	0xffffffff


	//   ....[49]....
        /*0100*/ 	.word	0xffffffff


	//   ....[50]....
        /*0104*/ 	.word	0xffffffff


	//   ....[51]....
        /*0108*/ 	.word	0xffffffff


	//   ....[52]....
        /*010c*/ 	.word	0xffffffff


	//   ....[53]....
        /*0110*/ 	.word	0xffffffff


	//   ....[54]....
        /*0114*/ 	.word	0xffffffff


	//   ....[55]....
        /*0118*/ 	.word	0xffffffff


	//   ....[56]....
        /*011c*/ 	.word	0xffffffff


	//   ....[57]....
        /*0120*/ 	.word	0xffffffff


	//   ....[58]....
        /*0124*/ 	.word	0xffffffff


	//   ....[59]....
        /*0128*/ 	.word	0xffffffff


	//   ....[60]....
        /*012c*/ 	.word	0xffffffff


	//   ....[61]....
        /*0130*/ 	.word	0xffffffff


	//   ....[62]....
        /*0134*/ 	.word	0xffffffff


	//   ....[63]....
        /*0138*/ 	.word	0xffffffff


	//   ....[64]....
        /*013c*/ 	.word	0xffffffff


	//   ....[65]....
        /*0140*/ 	.word	0xffffffff


	//   ....[66]....
        /*0144*/ 	.word	0xffffffff


	//   ....[67]....
        /*0148*/ 	.word	0xffffffff


	//   ....[68]....
        /*014c*/ 	.word	0xffffffff


	//   ....[69]....
        /*0150*/ 	.word	0xffffffff


	//   ....[70]....
        /*0154*/ 	.word	0xffffffff


	//   ....[71]....
        /*0158*/ 	.word	0xffffffff


	//   ....[72]....
        /*015c*/ 	.word	0xffffffff


	//   ....[73]....
        /*0160*/ 	.word	0xffffffff


	//   ....[74]....
        /*0164*/ 	.word	0xffffffff


	//   ....[75]....
        /*0168*/ 	.word	0xffffffff


	//   ....[76]....
        /*016c*/ 	.word	0xffffffff


	//   ....[77]....
        /*0170*/ 	.word	0xffffffff


	//   ....[78]....
        /*0174*/ 	.word	0xffffffff


	//   ....[79]....
        /*0178*/ 	.word	0xffffffff


	//   ....[80]....
        /*017c*/ 	.word	0xffffffff


	//   ....[81]....
        /*0180*/ 	.word	0xffffffff


	//   ....[82]....
        /*0184*/ 	.word	0xffffffff


	//   ....[83]....
        /*0188*/ 	.word	0xffffffff


	//   ....[84]....
        /*018c*/ 	.word	0xffffffff


	//   ....[85]....
        /*0190*/ 	.word	0xffffffff


	//   ....[86]....
        /*0194*/ 	.word	0xffffffff


	//   ....[87]....
        /*0198*/ 	.word	0xffffffff


	//   ....[88]....
        /*019c*/ 	.word	0xffffffff


	//   ....[89]....
        /*01a0*/ 	.word	0xffffffff


	//   ....[90]....
        /*01a4*/ 	.word	0xffffffff


	//   ....[91]....
        /*01a8*/ 	.word	0xffffffff


	//   ....[92]....
        /*01ac*/ 	.word	0xffffffff


	//   ....[93]....
        /*01b0*/ 	.word	0xffffffff


	//   ....[94]....
        /*01b4*/ 	.word	0xffffffff


	//   ....[95]....
        /*01b8*/ 	.word	0xffffffff


	//----- nvinfo : EIATTR_COOP_GROUP_INSTR_OFFSETS
	.align		4
.L_3085:
        /*01bc*/ 	.byte	0x04, 0x28
        /*01be*/ 	.short	(.L_3087 - .L_3086)


	//   ....[0]....
.L_3086:
        /*01c0*/ 	.word	0x00000c40


	//   ....[1]....
        /*01c4*/ 	.word	0x00000f30


	//   ....[2]....
        /*01c8*/ 	.word	0x000014a0


	//   ....[3]....
        /*01cc*/ 	.word	0x000016c0


	//   ....[4]....
        /*01d0*/ 	.word	0x00001ad0


	//   ....[5]....
        /*01d4*/ 	.word	0x00001e40


	//   ....[6]....
        /*01d8*/ 	.word	0x00002460


	//   ....[7]....
        /*01dc*/ 	.word	0x00003350


	//   ....[8]....
        /*01e0*/ 	.word	0x00003e20


	//   ....[9]....
        /*01e4*/ 	.word	0x00003e60


	//   ....[10]....
        /*01e8*/ 	.word	0x00003ea0


	//   ....[11]....
        /*01ec*/ 	.word	0x00003ee0


	//   ....[12]....
        /*01f0*/ 	.word	0x00004020


	//   ....[13]....
        /*01f4*/ 	.word	0x00004060


	//   ....[14]....
        /*01f8*/ 	.word	0x00004090


	//   ....[15]....
        /*01fc*/ 	.word	0x000040c0


	//   ....[16]....
        /*0200*/ 	.word	0x000042b0


	//   ....[17]....
        /*0204*/ 	.word	0x000042f0


	//   ....[18]....
        /*0208*/ 	.word	0x00004320


	//   ....[19]....
        /*020c*/ 	.word	0x00004360


	//   ....[20]....
        /*0210*/ 	.word	0x00004520


	//   ....[21]....
        /*0214*/ 	.word	0x00004560


	//   ....[22]....
        /*0218*/ 	.word	0x000045e0


	//   ....[23]....
        /*021c*/ 	.word	0x00004610


	//   ....[24]....
        /*0220*/ 	.word	0x000047c0


	//   ....[25]....
        /*0224*/ 	.word	0x000047f0


	//   ....[26]....
        /*0228*/ 	.word	0x00004830


	//   ....[27]....
        /*022c*/ 	.word	0x00004860


	//   ....[28]....
        /*0230*/ 	.word	0x00004a60


	//   ....[29]....
        /*0234*/ 	.word	0x00004a90


	//   ....[30]....
        /*0238*/ 	.word	0x00004ac0


	//   ....[31]....
        /*023c*/ 	.word	0x00004af0


	//   ....[32]....
        /*0240*/ 	.word	0x00004b20


	//   ....[33]....
        /*0244*/ 	.word	0x00004b50


	//   ....[34]....
        /*0248*/ 	.word	0x00004d10


	//   ....[35]....
        /*024c*/ 	.word	0x00004d70


	//   ....[36]....
        /*0250*/ 	.word	0x00004de0


	//   ....[37]....
        /*0254*/ 	.word	0x00004df0


	//   ....[38]....
        /*0258*/ 	.word	0x00004ef0


	//   ....[39]....
        /*025c*/ 	.word	0x00004f20


	//   ....[40]....
        /*0260*/ 	.word	0x00004f50


	//   ....[41]....
        /*0264*/ 	.word	0x00004f70


	//   ....[42]....
        /*0268*/ 	.word	0x00005080


	//   ....[43]....
        /*026c*/ 	.word	0x000050c0


	//   ....[44]....
        /*0270*/ 	.word	0x000050f0


	//   ....[45]....
        /*0274*/ 	.word	0x00005170


	//   ....[46]....
        /*0278*/ 	.word	0x000052d0


	//   ....[47]....
        /*027c*/ 	.word	0x000053b0


	//   ....[48]....
        /*0280*/ 	.word	0x000053f0


	//   ....[49]....
        /*0284*/ 	.word	0x00005420


	//   ....[50]....
        /*0288*/ 	.word	0x00005570


	//   ....[51]....
        /*028c*/ 	.word	0x000055d0


	//   ....[52]....
        /*0290*/ 	.word	0x00005640


	//   ....[53]....
        /*0294*/ 	.word	0x00005780


	//   ....[54]....
        /*0298*/ 	.word	0x000058c0


	//   ....[55]....
        /*029c*/ 	.word	0x00005900


	//   ....[56]....
        /*02a0*/ 	.word	0x00005940


	//   ....[57]....
        /*02a4*/ 	.word	0x00005970


	//   ....[58]....
        /*02a8*/ 	.word	0x000059a0


	//   ....[59]....
        /*02ac*/ 	.word	0x000059d0


	//   ....[60]....
        /*02b0*/ 	.word	0x00005a00


	//   ....[61]....
        /*02b4*/ 	.word	0x00005a30


	//   ....[62]....
        /*02b8*/ 	.word	0x00005a60


	//   ....[63]....
        /*02bc*/ 	.word	0x00005a90


	//   ....[64]....
        /*02c0*/ 	.word	0x00007090


	//   ....[65]....
        /*02c4*/ 	.word	0x000070d0


	//   ....[66]....
        /*02c8*/ 	.word	0x00007110


	//   ....[67]....
        /*02cc*/ 	.word	0x00007150


	//   ....[68]....
        /*02d0*/ 	.word	0x000071f0


	//   ....[69]....
        /*02d4*/ 	.word	0x00007210


	//   ....[70]....
        /*02d8*/ 	.word	0x00007230


	//   ....[71]....
        /*02dc*/ 	.word	0x00007250


	//   ....[72]....
        /*02e0*/ 	.word	0x00007290


	//   ....[73]....
        /*02e4*/ 	.word	0x000072c0


	//   ....[74]....
        /*02e8*/ 	.word	0x000072f0


	//   ....[75]....
        /*02ec*/ 	.word	0x00007320


	//   ....[76]....
        /*02f0*/ 	.word	0x000073c0


	//   ....[77]....
        /*02f4*/ 	.word	0x000073f0


	//   ....[78]....
        /*02f8*/ 	.word	0x00007420


	//   ....[79]....
        /*02fc*/ 	.word	0x00007450


	//   ....[80]....
        /*0300*/ 	.word	0x000074f0


	//   ....[81]....
        /*0304*/ 	.word	0x00007540


	//   ....[82]....
        /*0308*/ 	.word	0x00007580


	//   ....[83]....
        /*030c*/ 	.word	0x000075b0


	//   ....[84]....
        /*0310*/ 	.word	0x00007b20


	//   ....[85]....
        /*0314*/ 	.word	0x00007f60


	//   ....[86]....
        /*0318*/ 	.word	0x000083b0


	//   ....[87]....
        /*031c*/ 	.word	0x00008400


	//   ....[88]....
        /*0320*/ 	.word	0x00008430


	//   ....[89]....
        /*0324*/ 	.word	0x00008450


	//   ....[90]....
        /*0328*/ 	.word	0x00008470


	//   ....[91]....
        /*032c*/ 	.word	0x00008520


	//   ....[92]....
        /*0330*/ 	.word	0x00008570


	//   ....[93]....
        /*0334*/ 	.word	0x00008590


	//   ....[94]....
        /*0338*/ 	.word	0x000085b0


	//   ....[95]....
        /*033c*/ 	.word	0x000085d0


	//----- nvinfo : EIATTR_EXIT_INSTR_OFFSETS
	.align		4
.L_3087:
        /*0340*/ 	.byte	0x04, 0x1c
        /*0342*/ 	.short	(.L_3089 - .L_3088)


	//   ....[0]....
.L_3088:
        /*0344*/ 	.word	0x00008690


	//   ....[1]....
        /*0348*/ 	.word	0x000088d0


	//----- nvinfo : EIATTR_MAX_THREADS
	.align		4
.L_3089:
        /*034c*/ 	.byte	0x04, 0x05
        /*034e*/ 	.short	(.L_3091 - .L_3090)
.L_3090:
        /*0350*/ 	.word	0x00000020
        /*0354*/ 	.word	0x00000001
        /*0358*/ 	.word	0x00000001


	//----- nvinfo : EIATTR_CRS_STACK_SIZE
	.align		4
.L_3091:
        /*035c*/ 	.byte	0x04, 0x1e
        /*035e*/ 	.short	(.L_3093 - .L_3092)
.L_3092:
        /*0360*/ 	.word	0x00000000
.L_3093:


//--------------------- .nv.info._Z25selective_scan_bwd_kernelI32Selective_Scan_bwd_kernel_traitsILi32ELi8ELb0ELb0ELb1ELb1ELb0EfN3c107complexIfEEEEv12SSMParamsBwd --------------------------
	.section	.nv.info._Z25selective_scan_bwd_kernelI32Selective_Scan_bwd_kernel_traitsILi32ELi8ELb0ELb0ELb1ELb1ELb0EfN3c107complexIfEEEEv12SSMParamsBwd,"",@"SHT_CUDA_INFO"
	.sectionflags	@""
	.align	4


	//----- nvinfo : EIATTR_CUDA_API_VERSION
	.align		4
        /*0000*/ 	.byte	0x04, 0x37
        /*0002*/ 	.short	(.L_3095 - .L_3094)
.L_3094:
        /*0004*/ 	.word	0x00000082


	//----- nvinfo : EIATTR_SW2861232_WAR
	.align		4
.L_3095:
        /*0008*/ 	.byte	0x01, 0x35
	.zero		2


	//----- nvinfo : EIATTR_PARAM_CBANK
	.align		4
        /*000c*/ 	.byte	0x04, 0x0a
        /*000e*/ 	.short	(.L_3097 - .L_3096)
	.align		4
.L_3096:
        /*0010*/ 	.word	index@(.nv.constant0._Z25selective_scan_bwd_kernelI32Selective_Scan_bwd_kernel_traitsILi32ELi8ELb0ELb0ELb1ELb1ELb0EfN3c107complexIfEEEEv12SSMParamsBwd)
        /*0014*/ 	.short	0x0160
        /*0016*/ 	.short	0x01f0


	//----- nvinfo : EIATTR_CBANK_PARAM_SIZE
	.align		4
.L_3097:
        /*0018*/ 	.byte	0x03, 0x19
        /*001a*/ 	.short	0x01f0


	//----- nvinfo : EIATTR_KPARAM_INFO
	.align		4
        /*001c*/ 	.byte	0x04, 0x17
        /*001e*/ 	.short	(.L_3099 - .L_3098)
.L_3098:
        /*0020*/ 	.word	0x00000000
        /*0024*/ 	.short	0x0000
        /*0026*/ 	.short	0x0000
        /*0028*/ 	.byte	0x00, 0xf0, 0xc1, 0x07


	//----- nvinfo : EIATTR_MAXREG_COUNT
	.align		4
.L_3099:
        /*002c*/ 	.byte	0x03, 0x1b
        /*002e*/ 	.short	0x00ff


	//----- nvinfo : EIATTR_NUM_BARRIERS
	.align		4
        /*0030*/ 	.byte	0x02, 0x4c
        /*0032*/ 	.byte	0x01
	.zero		1


	//----- nvinfo : EIATTR_MERCURY_ISA_VERSION
	.align		4
        /*0034*/ 	.byte	0x03, 0x5f
        /*0036*/ 	.short	0x0000


	//----- nvinfo : EIATTR_COOP_GROUP_MASK_REGIDS
	.align		4
        /*0038*/ 	.byte	0x04, 0x29
        /*003a*/ 	.short	(.L_3101 - .L_3100)


	//   ....[0]....
.L_3100:
        /*003c*/ 	.word	0xffffffff


	//   ....[1]....
        /*0040*/ 	.word	0xffffffff


	//   ....[2]....
        /*0044*/ 	.word	0xffffffff


	//   ....[3]....
        /*0048*/ 	.word	0xffffffff


	//   ....[4]....
        /*004c*/ 	.word	0xffffffff


	//   ....[5]....
        /*0050*/ 	.word	0xffffffff


	//   ....[6]....
        /*0054*/ 	.word	0xffffffff


	//   ....[7]....
        /*0058*/ 	.word	0xffffffff


	//   ....[8]....
        /*005c*/ 	.word	0xffffffff


	//   ....[9]....
        /*0060*/ 	.word	0xffffffff


	//   ....[10]....
        /*0064*/ 	.word	0xffffffff


	//   ....[11]....
        /*0068*/ 	.word	0xffffffff


	//   ....[12]....
        /*006c*/ 	.word	0xffffffff


	//   ....[13]....
        /*0070*/ 	.word	0xffffffff


	//   ....[14]....
        /*0074*/ 	.word	0xffffffff


	//   ....[15]....
        /*0078*/ 	.word	0xffffffff


	//   ....[16]....
        /*007c*/ 	.word	0xffffffff


	//   ....[17]....
        /*0080*/ 	.word	0xffffffff


	//   ....[18]....
        /*0084*/ 	.word	0xffffffff


	//   ....[19]....
        /*0088*/ 	.word	0xffffffff


	//   ....[20]....
        /*008c*/ 	.word	0xffffffff


	//   ....[21]....
        /*0090*/ 	.word	0xffffffff


	//   ....[22]....
        /*0094*/ 	.word	0xffffffff


	//   ....[23]....
        /*0098*/ 	.word	0xffffffff


	//   ....[24]....
        /*009c*/ 	.word	0xffffffff


	//   ....[25]....
        /*00a0*/ 	.word	0xffffffff


	//   ....[26]....
        /*00a4*/ 	.word	0xffffffff


	//   ....[27]....
        /*00a8*/ 	.word	0xffffffff


	//   ....[28]....
        /*00ac*/ 	.word	0xffffffff


	//   ....[29]....
        /*00b0*/ 	.word	0xffffffff


	//   ....[30]....
        /*00b4*/ 	.word	0xffffffff


	//   ....[31]....
        /*00b8*/ 	.word	0xffffffff


	//   ....[32]....
        /*00bc*/ 	.word	0xffffffff


	//   ....[33]....
        /*00c0*/ 	.word	0xffffffff


	//   ....[34]....
        /*00c4*/ 	.word	0xffffffff


	//   ....[35]....
        /*00c8*/ 	.word	0xffffffff


	//   ....[36]....
        /*00cc*/ 	.word	0xffffffff


	//   ....[37]....
        /*00d0*/ 	.word	0xffffffff


	//   ....[38]....
        /*00d4*/ 	.word	0xffffffff


	//   ....[39]....
        /*00d8*/ 	.word	0xffffffff


	//   ....[40]....
        /*00dc*/ 	.word	0xffffffff


	//   ....[41]....
        /*00e0*/ 	.word	0xffffffff


	//   ....[42]....
        /*00e4*/ 	.word	0xffffffff


	//   ....[43]....
        /*00e8*/ 	.word	0xffffffff


	//   ....[44]....
        /*00ec*/ 	.word	0xffffffff


	//   ....[45]....
        /*00f0*/ 	.word	0xffffffff


	//   ....[46]....
        /*00f4*/ 	.word	0xffffffff


	//   ....[47]....
        /*00f8*/ 	.word	0xffffffff


	//   ....[48]....
        /*00fc*/ 	.word	0xffffffff


	//   ....[49]....
        /*0100*/ 	.word	0xffffffff


	//   ....[50]....
        /*0104*/ 	.word	0xffffffff


	//   ....[51]....
        /*0108*/ 	.word	0xffffffff


	//   ....[52]....
        /*010c*/ 	.word	0xffffffff


	//   ....[53]....
        /*0110*/ 	.word	0xffffffff


	//   ....[54]....
        /*0114*/ 	.word	0xffffffff


	//   ....[55]....
        /*0118*/ 	.word	0xffffffff


	//   ....[56]....
        /*011c*/ 	.word	0xffffffff


	//   ....[57]....
        /*0120*/ 	.word	0xffffffff


	//   ....[58]....
        /*0124*/ 	.word	0xffffffff


	//   ....[59]....
        /*0128*/ 	.word	0xffffffff


	//   ....[60]....
        /*012c*/ 	.word	0xffffffff


	//   ....[61]....
        /*0130*/ 	.word	0xffffffff


	//   ....[62]....
        /*0134*/ 	.word	0xffffffff


	//   ....[63]....
        /*0138*/ 	.word	0xffffffff


	//   ....[64]....
        /*013c*/ 	.word	0xffffffff


	//   ....[65]....
        /*0140*/ 	.word	0xffffffff


	//   ....[66]....
        /*0144*/ 	.word	0xffffffff


	//   ....[67]....
        /*0148*/ 	.word	0xffffffff


	//   ....[68]....
        /*014c*/ 	.word	0xffffffff


	//   ....[69]....
        /*0150*/ 	.word	0xffffffff


	//   ....[70]....
        /*0154*/ 	.word	0xffffffff


	//   ....[71]....
        /*0158*/ 	.word	0xffffffff


	//   ....[72]....
        /*015c*/ 	.word	0xffffffff


	//   ....[73]....
        /*0160*/ 	.word	0xffffffff


	//   ....[74]....
        /*0164*/ 	.word	0xffffffff


	//   ....[75]....
        /*0168*/ 	.word	0xffffffff


	//   ....[76]....
        /*016c*/ 	.word	0xffffffff


	//   ....[77]....
        /*0170*/ 	.word	0xffffffff


	//   ....[78]....
        /*0174*/ 	.word	0xffffffff


	//   ....[79]....
        /*0178*/ 	.word	0xffffffff


	//   ....[80]....
        /*017c*/ 	.word	0xffffffff


	//   ....[81]....
        /*0180*/ 	.word	0xffffffff


	//   ....[82]....
        /*0184*/ 	.word	0xffffffff


	//   ....[83]....
        /*0188*/ 	.word	0xffffffff


	//   ....[84]....
        /*018c*/ 	.word	0xffffffff


	//   ....[85]....
        /*0190*/ 	.word	0xffffffff


	//   ....[86]....
        /*0194*/ 	.word	0xffffffff


	//   ....[87]....
        /*0198*/ 	.word	0xffffffff


	//   ....[88]....
        /*019c*/ 	.word	0xffffffff


	//   ....[89]....
        /*01a0*/ 	.word	0xffffffff


	//   ....[90]....
        /*01a4*/ 	.word	0xffffffff


	//   ....[91]....
        /*01a8*/ 	.word	0xffffffff


	//   ....[92]....
        /*01ac*/ 	.word	0xffffffff


	//----- nvinfo : EIATTR_COOP_GROUP_INSTR_OFFSETS
	.align		4
.L_3101:
        /*01b0*/ 	.byte	0x04, 0x28
        /*01b2*/ 	.short	(.L_3103 - .L_3102)


	//   ....[0]....
.L_3102:
        /*01b4*/ 	.word	0x00000c10


	//   ....[1]....
        /*01b8*/ 	.word	0x00000e50


	//   ....[2]....
        /*01bc*/ 	.word	0x00001170


	//   ....[3]....
        /*01c0*/ 	.word	0x00002e30


	//   ....[4]....
        /*01c4*/ 	.word	0x00003860


	//   ....[5]....
        /*01c8*/ 	.word	0x000038a0


	//   ....[6]....
        /*01cc*/ 	.word	0x00003980


	//   ....[7]....
        /*01d0*/ 	.word	0x000039c0


	//   ....[8]....
        /*01d4*/ 	.word	0x00003a30


	//   ....[9]....
        /*01d8*/ 	.word	0x00003a50


	//   ....[10]....
        /*01dc*/ 	.word	0x00003ab0


	//   ....[11]....
        /*01e0*/ 	.word	0x00003ac0


	//   ....[12]....
        /*01e4*/ 	.word	0x00003b50


	//   ....[13]....
        /*01e8*/ 	.word	0x00003b70


	//   ....[14]....
        /*01ec*/ 	.word	0x00003be0


	//   ....[15]....
        /*01f0*/ 	.word	0x00003c00


	//   ....[16]....
        /*01f4*/ 	.word	0x00003c60


	//   ....[17]....
        /*01f8*/ 	.word	0x00003ca0


	//   ....[18]....
        /*01fc*/ 	.word	0x00003d40


	//   ....[19]....
        /*0200*/ 	.word	0x00003d70


	//   ....[20]....
        /*0204*/ 	.word	0x00003f50


	//   ....[21]....
        /*0208*/ 	.word	0x00003fa0


	//   ....[22]....
        /*020c*/ 	.word	0x00003fd0


	//   ....[23]....
        /*0210*/ 	.word	0x00004000


	//   ....[24]....
        /*0214*/ 	.word	0x00004170


	//   ....[25]....
        /*0218*/ 	.word	0x000041c0


	//   ....[26]....
        /*021c*/ 	.word	0x000041f0


	//   ....[27]....
        /*0220*/ 	.word	0x00004220


	//   ....[28]....
        /*0224*/ 	.word	0x000042c0


	//   ....[29]....
        /*0228*/ 	.word	0x000042f0


	//   ....[30]....
        /*022c*/ 	.word	0x00004870


	//   ....[31]....
        /*0230*/ 	.word	0x000048b0


	//   ....[32]....
        /*0234*/ 	.word	0x00004920


	//   ....[33]....
        /*0238*/ 	.word	0x00004930


	//   ....[34]....
        /*023c*/ 	.word	0x00004a20


	//   ....[35]....
        /*0240*/ 	.word	0x00004a60


	//   ....[36]....
        /*0244*/ 	.word	0x00004a90


	//   ....[37]....
        /*0248*/ 	.word	0x00004aa0


	//   ....[38]....
        /*024c*/ 	.word	0x00004b90


	//   ....[39]....
        /*0250*/ 	.word	0x00004bd0


	//   ....[40]....
        /*0254*/ 	.word	0x00004c00


	//   ....[41]....
        /*0258*/ 	.word	0x00004c80


	//   ....[42]....
        /*025c*/ 	.word	0x00004db0


	//   ....[43]....
        /*0260*/ 	.word	0x00004df0


	//   ....[44]....
        /*0264*/ 	.word	0x00004e20


	//   ....[45]....
        /*0268*/ 	.word	0x00004f20


	//   ....[46]....
        /*026c*/ 	.word	0x00005050


	//   ....[47]....
        /*0270*/ 	.word	0x00005090


	//   ....[48]....
        /*0274*/ 	.word	0x00005200


	//   ....[49]....
        /*0278*/ 	.word	0x00005230


	//   ....[50]....
        /*027c*/ 	.word	0x00005340


	//   ....[51]....
        /*0280*/ 	.word	0x00005380


	//   ....[52]....
        /*0284*/ 	.word	0x000053c0


	//   ....[53]....
        /*0288*/ 	.word	0x000053f0


	//   ....[54]....
        /*028c*/ 	.word	0x00005420


	//   ....[55]....
        /*0290*/ 	.word	0x00005450


	//   ....[56]....
        /*0294*/ 	.word	0x00005480


	//   ....[57]....
        /*0298*/ 	.word	0x000054b0


	//   ....[58]....
        /*029c*/ 	.word	0x000054e0


	//   ....[59]....
        /*02a0*/ 	.word	0x00005510


	//   ....[60]....
        /*02a4*/ 	.word	0x00006b50


	//   ....[61]....
        /*02a8*/ 	.word	0x00006b90


	//   ....[62]....
        /*02ac*/ 	.word	0x00006bd0


	//   ....[63]....
        /*02b0*/ 	.word	0x00006c10


	//   ....[64]....
        /*02b4*/ 	.word	0x00006cb0


	//   ....[65]....
        /*02b8*/ 	.word	0x00006cd0


	//   ....[66]....
        /*02bc*/ 	.word	0x00006cf0


	//   ....[67]....
        /*02c0*/ 	.word	0x00006d10


	//   ....[68]....
        /*02c4*/ 	.word	0x00006d60


	//   ....[69]....
        /*02c8*/ 	.word	0x00006d80


	//   ....[70]....
        /*02cc*/ 	.word	0x00006db0


	//   ....[71]....
        /*02d0*/ 	.word	0x00006de0


	//   ....[72]....
        /*02d4*/ 	.word	0x00006e60


	//   ....[73]....
        /*02d8*/ 	.word	0x00006e90


	//   ....[74]....
        /*02dc*/ 	.word	0x00006ec0


	//   ....[75]....
        /*02e0*/ 	.word	0x00006f00


	//   ....[76]....
        /*02e4*/ 	.word	0x00006fe0


	//   ....[77]....
        /*02e8*/ 	.word	0x00007020


	//   ....[78]....
        /*02ec*/ 	.word	0x00007050


	//   ....[79]....
        /*02f0*/ 	.word	0x00007080


	//   ....[80]....
        /*02f4*/ 	.word	0x00007710


	//   ....[81]....
        /*02f8*/ 	.word	0x00007990


	//   ....[82]....
        /*02fc*/ 	.word	0x00008040


	//   ....[83]....
        /*0300*/ 	.word	0x000084a0


	//   ....[84]....
        /*0304*/ 	.word	0x000084f0


	//   ....[85]....
        /*0308*/ 	.word	0x00008520


	//   ....[86]....
        /*030c*/ 	.word	0x00008540


	//   ....[87]....
        /*0310*/ 	.word	0x00008560


	//   ....[88]....
        /*0314*/ 	.word	0x00008610


	//   ....[89]....
        /*0318*/ 	.word	0x00008660


	//   ....[90]....
        /*031c*/ 	.word	0x00008680


	//   ....[91]....
        /*0320*/ 	.word	0x000086a0


	//   ....[92]....
        /*0324*/ 	.word	0x000086c0


	//----- nvinfo : EIATTR_EXIT_INSTR_OFFSETS
	.align		4
.L_3103:
        /*0328*/ 	.byte	0x04, 0x1c
        /*032a*/ 	.short	(.L_3105 - .L_3104)


	//   ....[0]....
.L_3104:
        /*032c*/ 	.word	0x00008780


	//   ....[1]....
        /*0330*/ 	.word	0x000089c0


	//----- nvinfo : EIATTR_MAX_THREADS
	.align		4
.L_3105:
        /*0334*/ 	.byte	0x04, 0x05
        /*0336*/ 	.short	(.L_3107 - .L_3106)
.L_3106:
        /*0338*/ 	.word	0x00000020
        /*033c*/ 	.word	0x00000001
        /*0340*/ 	.word	0x00000001


	//----- nvinfo : EIATTR_CRS_STACK_SIZE
	.align		4
.L_3107:
        /*0344*/ 	.byte	0x04, 0x1e
        /*0346*/ 	.short	(.L_3109 - .L_3108)
.L_3108:
        /*0348*/ 	.word	0x00000000
.L_3109:


//--------------------- .nv.info._Z25selective_scan_bwd_kernelI32Selective_Scan_bwd_kernel_traitsILi32ELi8ELb0ELb0ELb1ELb1ELb1EfN3c107complexIfEEEEv12SSMParamsBwd --------------------------
	.section	.nv.info._Z25selective_scan_bwd_kernelI32Selective_Scan_bwd_kernel_traitsILi32ELi8ELb0ELb0ELb1ELb1ELb1EfN3c107complexIfEEEEv12SSMParamsBwd,"",@"SHT_CUDA_INFO"
	.sectionflags	@""
	.align	4


	//----- nvinfo : EIATTR_CUDA_API_VERSION
	.align		4
        /*0000*/ 	.byte	0x04, 0x37
        /*0002*/ 	.short	(.L_3111 - .L_3110)
.L_3110:
        /*0004*/ 	.word	0x00000082


	//----- nvinfo : EIATTR_SW2861232_WAR
	.align		4
.L_3111:
        /*0008*/ 	.byte	0x01, 0x35
	.zero		2


	//----- nvinfo : EIATTR_PARAM_CBANK
	.align		4
        /*000c*/ 	.byte	0x04, 0x0a
        /*000e*/ 	.short	(.L_3113 - .L_3112)
	.align		4
.L_3112:
        /*0010*/ 	.word	index@(.nv.constant0._Z25selective_scan_bwd_kernelI32Selective_Scan_bwd_kernel_traitsILi32ELi8ELb0ELb0ELb1ELb1ELb1EfN3c107complexIfEEEEv12SSMParamsBwd)
        /*0014*/ 	.short	0x0160
        /*0016*/ 	.short	0x01f0


	//----- nvinfo : EIATTR_CBANK_PARAM_SIZE
	.align		4
.L_3113:
        /*0018*/ 	.byte	0x03, 0x19
        /*001a*/ 	.short	0x01f0


	//----- nvinfo : EIATTR_KPARAM_INFO
	.align		4
        /*001c*/ 	.byte	0x04, 0x17
        /*001e*/ 	.short	(.L_3115 - .L_3114)
.L_3114:
        /*0020*/ 	.word	0x00000000
        /*0024*/ 	.short	0x0000
        /*0026*/ 	.short	0x0000
        /*0028*/ 	.byte	0x00, 0xf0, 0xc1, 0x07


	//----- nvinfo : EIATTR_MAXREG_COUNT
	.align		4
.L_3115:
        /*002c*/ 	.byte	0x03, 0x1b
        /*002e*/ 	.short	0x00ff


	//----- nvinfo : EIATTR_NUM_BARRIERS
	.align		4
        /*0030*/ 	.byte	0x02, 0x4c
        /*0032*/ 	.byte	0x01
	.zero		1


	//----- nvinfo : EIATTR_MERCURY_ISA_VERSION
	.align		4
        /*0034*/ 	.byte	0x03, 0x5f
        /*0036*/ 	.short	0x0000


	//----- nvinfo : EIATTR_COOP_GROUP_MASK_REGIDS
	.align		4
        /*0038*/ 	.byte	0x04, 0x29
        /*003a*/ 	.short	(.L_3117 - .L_3116)


	//   ....[0]....
.L_3116:
        /*003c*/ 	.word	0xffffffff


	//   ....[1]....
        /*0040*/ 	.word	0xffffffff


	//   ....[2]....
        /*0044*/ 	.word	0xffffffff


	//   ....[3]....
        /*0048*/ 	.word	0xffffffff


	//   ....[4]....
        /*004c*/ 	.word	0xffffffff


	//   ....[5]....
        /*0050*/ 	.word	0xffffffff


	//   ....[6]....
        /*0054*/ 	.word	0xffffffff


	//   ....[7]....
        /*0058*/ 	.word	0xffffffff


	//   ....[8]....
        /*005c*/ 	.word	0xffffffff


	//   ....[9]....
        /*0060*/ 	.word	0xffffffff


	//   ....[10]....
        /*0064*/ 	.word	0xffffffff


	//   ....[11]....
        /*0068*/ 	.word	0xffffffff


	//   ....[12]....
        /*006c*/ 	.word	0xffffffff


	//   ....[13]....
        /*0070*/ 	.word	0xffffffff


	//   ....[14]....
        /*0074*/ 	.word	0xffffffff


	//   ....[15]....
        /*0078*/ 	.word	0xffffffff


	//   ....[16]....
        /*007c*/ 	.word	0xffffffff


	//   ....[17]....
        /*0080*/ 	.word	0xffffffff


	//   ....[18]....
        /*0084*/ 	.word	0xffffffff


	//   ....[19]....
        /*0088*/ 	.word	0xffffffff


	//   ....[20]....
        /*008c*/ 	.word	0xffffffff


	//   ....[21]....
        /*0090*/ 	.word	0xffffffff


	//   ....[22]....
        /*0094*/ 	.word	0xffffffff


	//   ....[23]....
        /*0098*/ 	.word	0xffffffff


	//   ....[24]....
        /*009c*/ 	.word	0xffffffff


	//   ....[25]....
        /*00a0*/ 	.word	0xffffffff


	//   ....[26]....
        /*00a4*/ 	.word	0xffffffff


	//   ....[27]....
        /*00a8*/ 	.word	0xffffffff


	//   ....[28]....
        /*00ac*/ 	.word	0xffffffff


	//   ....[29]....
        /*00b0*/ 	.word	0xffffffff


	//   ....[30]....
        /*00b4*/ 	.word	0xffffffff


	//   ....[31]....
        /*00b8*/ 	.word	0xffffffff


	//   ....[32]....
        /*00bc*/ 	.word	0xffffffff


	//   ....[33]....
        /*00c0*/ 	.word	0xffffffff


	//   ....[34]....
        /*00c4*/ 	.word	0xffffffff


	//   ....[35]....
        /*00c8*/ 	.word	0xffffffff


	//   ....[36]....
        /*00cc*/ 	.word	0xffffffff


	//   ....[37]....
        /*00d0*/ 	.word	0xffffffff


	//   ....[38]....
        /*00d4*/ 	.word	0xffffffff


	//   ....[39]....
        /*00d8*/ 	.word	0xffffffff


	//   ....[40]....
        /*00dc*/ 	.word	0xffffffff


	//   ....[41]....
        /*00e0*/ 	.word	0xffffffff


	//   ....[42]....
        /*00e4*/ 	.word	0xffffffff


	//   ....[43]....
        /*00e8*/ 	.word	0xffffffff


	//   ....[44]....
        /*00ec*/ 	.word	0xffffffff


	//   ....[45]....
        /*00f0*/ 	.word	0xffffffff


	//   ....[46]....
        /*00f4*/ 	.word	0xffffffff


	//   ....[47]....
        /*00f8*/ 	.word	0xffffffff


	//   ....[48]....
        /*00fc*/ 	.word	0xffffffff


	//   ....[49]....
        /*0100*/ 	.word	0xffffffff


	//   ....[50]....
        /*0104*/ 	.word	0xffffffff


	//   ....[51]....
        /*0108*/ 	.word	0xffffffff


	//   ....[52]....
        /*010c*/ 	.word	0xffffffff


	//   ....[53]....
        /*0110*/ 	.word	0xffffffff


	//   ....[54]....
        /*0114*/ 	.word	0xffffffff


	//   ....[55]....
        /*0118*/ 	.word	0xffffffff


	//   ....[56]....
        /*011c*/ 	.word	0xffffffff


	//   ....[57]....
        /*0120*/ 	.word	0xffffffff


	//   ....[58]....
        /*0124*/ 	.word	0xffffffff


	//   ....[59]....
        /*0128*/ 	.word	0xffffffff


	//   ....[60]....
        /*012c*/ 	.word	0xffffffff


	//   ....[61]....
        /*0130*/ 	.word	0xffffffff


	//   ....[62]....
        /*0134*/ 	.word	0xffffffff


	//   ....[63]....
        /*0138*/ 	.word	0xffffffff


	//   ....[64]....
        /*013c*/ 	.word	0xffffffff


	//   ....[65]....
        /*0140*/ 	.word	0xffffffff


	//   ....[66]....
        /*0144*/ 	.word	0xffffffff


	//   ....[67]....
        /*0148*/ 	.word	0xffffffff


	//   ....[68]....
        /*014c*/ 	.word	0xffffffff


	//   ....[69]....
        /*0150*/ 	.word	0xffffffff


	//   ....[70]....
        /*0154*/ 	.word	0xffffffff


	//   ....[71]....
        /*0158*/ 	.word	0xffffffff


	//   ....[72]....
        /*015c*/ 	.word	0xffffffff


	//   ....[73]....
        /*0160*/ 	.word	0xffffffff


	//   ....[74]....
        /*0164*/ 	.word	0xffffffff


	//   ....[75]....
        /*0168*/ 	.word	0xffffffff


	//   ....[76]....
        /*016c*/ 	.word	0xffffffff


	//   ....[77]....
        /*0170*/ 	.word	0xffffffff


	//   ....[78]....
        /*0174*/ 	.word	0xffffffff


	//   ....[79]....
        /*0178*/ 	.word	0xffffffff


	//   ....[80]....
        /*017c*/ 	.word	0xffffffff


	//   ....[81]....
        /*0180*/ 	.word	0xffffffff


	//   ....[82]....
        /*0184*/ 	.word	0xffffffff


	//   ....[83]....
        /*0188*/ 	.word	0xffffffff


	//   ....[84]....
        /*018c*/ 	.word	0xffffffff


	//   ....[85]....
        /*0190*/ 	.word	0xffffffff


	//   ....[86]....
        /*0194*/ 	.word	0xffffffff


	//   ....[87]....
        /*0198*/ 	.word	0xffffffff


	//   ....[88]....
        /*019c*/ 	.word	0xffffffff


	//   ....[89]....
        /*01a0*/ 	.word	0xffffffff


	//   ....[90]....
        /*01a4*/ 	.word	0xffffffff


	//   ....[91]....
        /*01a8*/ 	.word	0xffffffff


	//   ....[92]....
        /*01ac*/ 	.word	0xffffffff


	//   ....[93]....
        /*01b0*/ 	.word	0xffffffff


	//   ....[94]....
        /*01b4*/ 	.word	0xffffffff


	//   ....[95]....
        /*01b8*/ 	.word	0xffffffff


	//   ....[96]....
        /*01bc*/ 	.word	0xffffffff


	//----- nvinfo : EIATTR_COOP_GROUP_INSTR_OFFSETS
	.align		4
.L_3117:
        /*01c0*/ 	.byte	0x04, 0x28
        /*01c2*/ 	.short	(.L_3119 - .L_3118)


	//   ....[0]....
.L_3118:
        /*01c4*/ 	.word	0x00000be0


	//   ....[1]....
        /*01c8*/ 	.word	0x00000eb0


	//   ....[2]....
        /*01cc*/ 	.word	0x000012e0


	//   ....[3]....
        /*01d0*/ 	.word	0x00002830


	//   ....[4]....
        /*01d4*/ 	.word	0x00002c50


	//   ....[5]....
        /*01d8*/ 	.word	0x00002fb0


	//   ....[6]....
        /*01dc*/ 	.word	0x00003640


	//   ....[7]....
        /*01e0*/ 	.word	0x00004450


	//   ....[8]....
        /*01e4*/ 	.word	0x00004ee0


	//   ....[9]....
        /*01e8*/ 	.word	0x00004f20


	//   ....[10]....
        /*01ec*/ 	.word	0x00004f50


	//   ....[11]....
        /*01f0*/ 	.word	0x00004f80


	//   ....[12]....
        /*01f4*/ 	.word	0x000050c0


	//   ....[13]....
        /*01f8*/ 	.word	0x000050f0


	//   ....[14]....
        /*01fc*/ 	.word	0x00005130


	//   ....[15]....
        /*0200*/ 	.word	0x000051c0


	//   ....[16]....
        /*0204*/ 	.word	0x000053a0


	//   ....[17]....
        /*0208*/ 	.word	0x000053e0


	//   ....[18]....
        /*020c*/ 	.word	0x00005420


	//   ....[19]....
        /*0210*/ 	.word	0x00005460


	//   ....[20]....
        /*0214*/ 	.word	0x000055d0


	//   ....[21]....
        /*0218*/ 	.word	0x00005650


	//   ....[22]....
        /*021c*/ 	.word	0x000056a0


	//   ....[23]....
        /*0220*/ 	.word	0x000056d0


	//   ....[24]....
        /*0224*/ 	.word	0x000058a0


	//   ....[25]....
        /*0228*/ 	.word	0x000058d0


	//   ....[26]....
        /*022c*/ 	.word	0x00005910


	//   ....[27]....
        /*0230*/ 	.word	0x00005940


	//   ....[28]....
        /*0234*/ 	.word	0x00005b00


	//   ....[29]....
        /*0238*/ 	.word	0x00005b30


	//   ....[30]....
        /*023c*/ 	.word	0x00005b60


	//   ....[31]....
        /*0240*/ 	.word	0x00005b90


	//   ....[32]....
        /*0244*/ 	.word	0x00005bc0


	//   ....[33]....
        /*0248*/ 	.word	0x00005bf0


	//   ....[34]....
        /*024c*/ 	.word	0x00005e70


	//   ....[35]....
        /*0250*/ 	.word	0x00005e90


	//   ....[36]....
        /*0254*/ 	.word	0x00005ea0


	//   ....[37]....
        /*0258*/ 	.word	0x00005eb0


	//   ....[38]....
        /*025c*/ 	.word	0x00005fb0


	//   ....[39]....
        /*0260*/ 	.word	0x00005fe0


	//   ....[40]....
        /*0264*/ 	.word	0x00006010


	//   ....[41]....
        /*0268*/ 	.word	0x00006030


	//   ....[42]....
        /*026c*/ 	.word	0x00006140


	//   ....[43]....
        /*0270*/ 	.word	0x00006180


	//   ....[44]....
        /*0274*/ 	.word	0x00006250


	//   ....[45]....
        /*0278*/ 	.word	0x00006280


	//   ....[46]....
        /*027c*/ 	.word	0x00006390


	//   ....[47]....
        /*0280*/ 	.word	0x00006470


	//   ....[48]....
        /*0284*/ 	.word	0x000064b0


	//   ....[49]....
        /*0288*/ 	.word	0x000064e0


	//   ....[50]....
        /*028c*/ 	.word	0x00006650


	//   ....[51]....
        /*0290*/ 	.word	0x000066d0


	//   ....[52]....
        /*0294*/ 	.word	0x00006700


	//   ....[53]....
        /*0298*/ 	.word	0x00006850


	//   ....[54]....
        /*029c*/ 	.word	0x00006990


	//   ....[55]....
        /*02a0*/ 	.word	0x000069d0


	//   ....[56]....
        /*02a4*/ 	.word	0x00006a10


	//   ....[57]....
        /*02a8*/ 	.word	0x00006a40


	//   ....[58]....
        /*02ac*/ 	.word	0x00006a70


	//   ....[59]....
        /*02b0*/ 	.word	0x00006aa0


	//   ....[60]....
        /*02b4*/ 	.word	0x00006ad0


	//   ....[61]....
        /*02b8*/ 	.word	0x00006b00


	//   ....[62]....
        /*02bc*/ 	.word	0x00006b30


	//   ....[63]....
        /*02c0*/ 	.word	0x00006b60


	//   ....[64]....
        /*02c4*/ 	.word	0x00008150


	//   ....[65]....
        /*02c8*/ 	.word	0x00008190


	//   ....[66]....
        /*02cc*/ 	.word	0x000081d0


	//   ....[67]....
        /*02d0*/ 	.word	0x00008210


	//   ....[68]....
        /*02d4*/ 	.word	0x000082b0


	//   ....[69]....
        /*02d8*/ 	.word	0x000082d0


	//   ....[70]....
        /*02dc*/ 	.word	0x000082f0


	//   ....[71]....
        /*02e0*/ 	.word	0x00008310


	//   ....[72]....
        /*02e4*/ 	.word	0x00008370


	//   ....[73]....
        /*02e8*/ 	.word	0x000083a0


	//   ....[74]....
        /*02ec*/ 	.word	0x000083d0


	//   ....[75]....
        /*02f0*/ 	.word	0x000083f0


	//   ....[76]....
        /*02f4*/ 	.word	0x00008460


	//   ....[77]....
        /*02f8*/ 	.word	0x00008490


	//   ....[78]....
        /*02fc*/ 	.word	0x000084c0


	//   ....[79]....
        /*0300*/ 	.word	0x00008500


	//   ....[80]....
        /*0304*/ 	.word	0x00008610


	//   ....[81]....
        /*0308*/ 	.word	0x00008650


	//   ....[82]....
        /*030c*/ 	.word	0x00008680


	//   ....[83]....
        /*0310*/ 	.word	0x000086b0


	//   ....[84]....
        /*0314*/ 	.word	0x00008d00


	//   ....[85]....
        /*0318*/ 	.word	0x00008fd0


	//   ....[86]....
        /*031c*/ 	.word	0x00009610


	//   ....[87]....
        /*0320*/ 	.word	0x00009a60


	//   ....[88]....
        /*0324*/ 	.word	0x00009ab0


	//   ....[89]....
        /*0328*/ 	.word	0x00009ae0


	//   ....[90]....
        /*032c*/ 	.word	0x00009b00


	//   ....[91]....
        /*0330*/ 	.word	0x00009b20


	//   ....[92]....
        /*0334*/ 	.word	0x00009bd0


	//   ....[93]....
        /*0338*/ 	.word	0x00009c20


	//   ....[94]....
        /*033c*/ 	.word	0x00009c40


	//   ....[95]....
        /*0340*/ 	.word	0x00009c60


	//   ....[96]....
        /*0344*/ 	.word	0x00009c80


	//----- nvinfo : EIATTR_EXIT_INSTR_OFFSETS
	.align		4
.L_3119:
        /*0348*/ 	.byte	0x04, 0x1c
        /*034a*/ 	.short	(.L_3121 - .L_3120)


	//   ....[0]....
.L_3120:
        /*034c*/ 	.word	0x00009d40


	//   ....[1]....
        /*0350*/ 	.word	0x00009f80


	//----- nvinfo : EIATTR_MAX_THREADS
	.align		4
.L_3121:
        /*0354*/ 	.byte	0x04, 0x05
        /*0356*/ 	.short	(.L_3123 - .L_3122)
.L_3122:
        /*0358*/ 	.word	0x00000020
        /*035c*/ 	.word	0x00000001
        /*0360*/ 	.word	0x00000001


	//----- nvinfo : EIATTR_CRS_STACK_SIZE
	.align		4
.L_3123:
        /*0364*/ 	.byte	0x04, 0x1e
        /*0366*/ 	.short	(.L_3125 - .L_3124)
.L_3124:
        /*0368*/ 	.word	0x00000000
.L_3125:


//--------------------- .nv.info._Z25selective_scan_bwd_kernelI32Selective_Scan_bwd_kernel_traitsILi32ELi8ELb0ELb1ELb0ELb0ELb0EfN3c107complexIfEEEEv12SSMParamsBwd --------------------------
	.section	.nv.info._Z25selective_scan_bwd_kernelI32Selective_Scan_bwd_kernel_traitsILi32ELi8ELb0ELb1ELb0ELb0ELb0EfN3c107complexIfEEEEv12SSMParamsBwd,"",@"SHT_CUDA_INFO"
	.sectionflags	@""
	.align	4


	//----- nvinfo : EIATTR_CUDA_API_VERSION
	.align		4
        /*0000*/ 	.byte	0x04, 0x37
        /*0002*/ 	.short	(.L_3127 - .L_3126)
.L_3126:
        /*0004*/ 	.word	0x00000082


	//----- nvinfo : EIATTR_SW2861232_WAR
	.align		4
.L_3127:
        /*0008*/ 	.byte	0x01, 0x35
	.zero		2


	//----- nvinfo : EIATTR_PARAM_CBANK
	.align		4
        /*000c*/ 	.byte	0x04, 0x0a
        /*000e*/ 	.short	(.L_3129 - .L_3128)
	.align		4
.L_3128:
        /*0010*/ 	.word	index@(.nv.constant0._Z25selective_scan_bwd_kernelI32Selective_Scan_bwd_kernel_traitsILi32ELi8ELb0ELb1ELb0ELb0ELb0EfN3c107complexIfEEEEv12SSMParamsBwd)
        /*0014*/ 	.short	0x0160
        /*0016*/ 	.short	0x01f0


	//----- nvinfo : EIATTR_CBANK_PARAM_SIZE
	.align		4
.L_3129:
        /*0018*/ 	.byte	0x03, 0x19
        /*001a*/ 	.short	0x01f0


	//----- nvinfo : EIATTR_KPARAM_INFO
	.align		4
        /*001c*/ 	.byte	0x04, 0x17
        /*001e*/ 	.short	(.L_3131 - .L_3130)
.L_3130:
        /*0020*/ 	.word	0x00000000
        /*0024*/ 	.short	0x0000
        /*0026*/ 	.short	0x0000
        /*0028*/ 	.byte	0x00, 0xf0, 0xc1, 0x07


	//----- nvinfo : EIATTR_MAXREG_COUNT
	.align		4
.L_3131:
        /*002c*/ 	.byte	0x03, 0x1b
        /*002e*/ 	.short	0x00ff


	//----- nvinfo : EIATTR_NUM_BARRIERS
	.align		4
        /*0030*/ 	.byte	0x02, 0x4c
        /*0032*/ 	.byte	0x01
	.zero		1


	//----- nvinfo : EIATTR_MERCURY_ISA_VERSION
	.align		4
        /*0034*/ 	.byte	0x03, 0x5f
        /*0036*/ 	.short	0x0000


	//----- nvinfo : EIATTR_COOP_GROUP_MASK_REGIDS
	.align		4
        /*0038*/ 	.byte	0x04, 0x29
        /*003a*/ 	.short	(.L_3133 - .L_3132)


	//   ....[0]....
.L_3132:
        /*003c*/ 	.word	0xffffffff


	//   ....[1]....
        /*0040*/ 	.word	0xffffffff


	//   ....[2]....
        /*0044*/ 	.word	0xffffffff


	//   ....[3]....
        /*0048*/ 	.word	0xffffffff


	//   ....[4]....
        /*004c*/ 	.word	0xffffffff


	//   ....[5]....
        /*0050*/ 	.word	0xffffffff


	//   ....[6]....
        /*0054*/ 	.word	0xffffffff


	//   ....[7]....
        /*0058*/ 	.word	0xffffffff


	//   ....[8]....
        /*005c*/ 	.word	0xffffffff


	//   ....[9]....
        /*0060*/ 	.word	0xffffffff


	//   ....[10]....
        /*0064*/ 	.word	0xffffffff


	//   ....[11]....
        /*0068*/ 	.word	0xffffffff


	//   ....[12]....
        /*006c*/ 	.word	0xffffffff


	//   ....[13]....
        /*0070*/ 	.word	0xffffffff


	//   ....[14]....
        /*0074*/ 	.word	0xffffffff


	//   ....[15]....
        /*0078*/ 	.word	0xffffffff


	//   ....[16]....
        /*007c*/ 	.word	0xffffffff


	//   ....[17]....
        /*0080*/ 	.word	0xffffffff


	//   ....[18]....
        /*0084*/ 	.word	0xffffffff


	//   ....[19]....
        /*0088*/ 	.word	0xffffffff


	//   ....[20]....
        /*008c*/ 	.word	0xffffffff


	//   ....[21]....
        /*0090*/ 	.word	0xffffffff


	//   ....[22]....
        /*0094*/ 	.word	0xffffffff


	//   ....[23]....
        /*0098*/ 	.word	0xffffffff


	//   ....[24]....
        /*009c*/ 	.word	0xffffffff


	//   ....[25]....
        /*00a0*/ 	.word	0xffffffff


	//   ....[26]....
        /*00a4*/ 	.word	0xffffffff


	//   ....[27]....
        /*00a8*/ 	.word	0xffffffff


	//   ....[28]....
        /*00ac*/ 	.word	0xffffffff


	//   ....[29]....
        /*00b0*/ 	.word	0xffffffff


	//   ....[30]....
        /*00b4*/ 	.word	0xffffffff


	//   ....[31]....
        /*00b8*/ 	.word	0xffffffff


	//   ....[32]....
        /*00bc*/ 	.word	0xffffffff


	//   ....[33]....
        /*00c0*/ 	.word	0xffffffff


	//   ....[34]....
        /*00c4*/ 	.word	0xffffffff


	//   ....[35]....
        /*00c8*/ 	.word	0xffffffff


	//   ....[36]....
        /*00cc*/ 	.word	0xffffffff


	//   ....[37]....
        /*00d0*/ 	.word	0xffffffff


	//   ....[38]....
        /*00d4*/ 	.word	0xffffffff


	//   ....[39]....
        /*00d8*/ 	.word	0xffffffff


	//   ....[40]....
        /*00dc*/ 	.word	0xffffffff


	//   ....[41]....
        /*00e0*/ 	.word	0xffffffff


	//   ....[42]....
        /*00e4*/ 	.word	0xffffffff


	//   ....[43]....
        /*00e8*/ 	.word	0xffffffff


	//   ....[44]....
        /*00ec*/ 	.word	0xffffffff


	//   ....[45]....
        /*00f0*/ 	.word	0xffffffff


	//   ....[46]....
        /*00f4*/ 	.word	0xffffffff


	//   ....[47]....
        /*00f8*/ 	.word	0xffffffff


	//   ....[48]....
        /*00fc*/ 	.word	0xffffffff


	//   ....[49]....
        /*0100*/ 	.word	0xffffffff


	//   ....[50]....
        /*0104*/ 	.word	0xffffffff


	//   ....[51]....
        /*0108*/ 	.word	0xffffffff


	//   ....[52]....
        /*010c*/ 	.word	0xffffffff


	//   ....[53]....
        /*0110*/ 	.word	0xffffffff


	//   ....[54]....
        /*0114*/ 	.word	0xffffffff


	//   ....[55]....
        /*0118*/ 	.word	0xffffffff


	//   ....[56]....
        /*011c*/ 	.word	0xffffffff


	//   ....[57]....
        /*0120*/ 	.word	0xffffffff


	//   ....[58]....
        /*0124*/ 	.word	0xffffffff


	//   ....[59]....
        /*0128*/ 	.word	0xffffffff


	//   ....[60]....
        /*012c*/ 	.word	0xffffffff


	//   ....[61]....
        /*0130*/ 	.word	0xffffffff


	//   ....[62]....
        /*0134*/ 	.word	0xffffffff


	//   ....[63]....
        /*0138*/ 	.word	0xffffffff


	//   ....[64]....
        /*013c*/ 	.word	0xffffffff


	//   ....[65]....
        /*0140*/ 	.word	0xffffffff


	//   ....[66]....
        /*0144*/ 	.word	0xffffffff


	//   ....[67]....
        /*0148*/ 	.word	0xffffffff


	//   ....[68]....
        /*014c*/ 	.word	0xffffffff


	//   ....[69]....
        /*0150*/ 	.word	0xffffffff


	//   ....[70]....
        /*0154*/ 	.word	0xffffffff


	//   ....[71]....
        /*0158*/ 	.word	0xffffffff


	//   ....[72]....
        /*015c*/ 	.word	0xffffffff


	//   ....[73]....
        /*0160*/ 	.word	0xffffffff


	//   ....[74]....
        /*0164*/ 	.word	0xffffffff


	//   ....[75]....
        /*0168*/ 	.word	0xffffffff


	//   ....[76]....
        /*016c*/ 	.word	0xffffffff


	//   ....[77]....
        /*0170*/ 	.word	0xffffffff


	//   ....[78]....
        /*0174*/ 	.word	0xffffffff


	//   ....[79]....
        /*0178*/ 	.word	0xffffffff


	//   ....[80]....
        /*017c*/ 	.word	0xffffffff


	//   ....[81]....
        /*0180*/ 	.word	0xffffffff


	//   ....[82]....
        /*0184*/ 	.word	0xffffffff


	//   ....[83]....
        /*0188*/ 	.word	0xffffffff


	//   ....[84]....
        /*018c*/ 	.word	0xffffffff


	//   ....[85]....
        /*0190*/ 	.word	0xffffffff


	//   ....[86]....
        /*0194*/ 	.word	0xffffffff


	//   ....[87]....
        /*0198*/ 	.word	0xffffffff


	//   ....[88]....
        /*019c*/ 	.word	0xffffffff


	//   ....[89]....
        /*01a0*/ 	.word	0xffffffff


	//   ....[90]....
        /*01a4*/ 	.word	0xffffffff


	//   ....[91]....
        /*01a8*/ 	.word	0xffffffff


	//----- nvinfo : EIATTR_COOP_GROUP_INSTR_OFFSETS
	.align		4
.L_3133:
        /*01ac*/ 	.byte	0x04, 0x28
        /*01ae*/ 	.short	(.L_3135 - .L_3134)


	//   ....[0]....
.L_3134:
        /*01b0*/ 	.word	0x00000bd0


	//   ....[1]....
        /*01b4*/ 	.word	0x00000e60


	//   ....[2]....
        /*01b8*/ 	.word	0x000010c0


	//   ....[3]....
        /*01bc*/ 	.word	0x00001cd0


	//   ....[4]....
        /*01c0*/ 	.word	0x00002850


	//   ....[5]....
        /*01c4*/ 	.word	0x00002890


	//   ....[6]....
        /*01c8*/ 	.word	0x000028c0


	//   ....[7]....
        /*01cc*/ 	.word	0x000028e0


	//   ....[8]....
        /*01d0*/ 	.word	0x000028f0


	//   ....[9]....
        /*01d4*/ 	.word	0x00002980


	//   ....[10]....
        /*01d8*/ 	.word	0x000029e0


	//   ....[11]....
        /*01dc*/ 	.word	0x00002a10


	//   ....[12]....
        /*01e0*/ 	.word	0x00002a50


	//   ....[13]....
        /*01e4*/ 	.word	0x00002b90


	//   ....[14]....
        /*01e8*/ 	.word	0x00002bd0


	//   ....[15]....
        /*01ec*/ 	.word	0x00002c00


	//   ....[16]....
        /*01f0*/ 	.word	0x00002c30


	//   ....[17]....
        /*01f4*/ 	.word	0x00002de0


	//   ....[18]....
        /*01f8*/ 	.word	0x00002e00


	//   ....[19]....
        /*01fc*/ 	.word	0x00002e30


	//   ....[20]....
        /*0200*/ 	.word	0x00002e60


	//   ....[21]....
        /*0204*/ 	.word	0x00003030


	//   ....[22]....
        /*0208*/ 	.word	0x00003080


	//   ....[23]....
        /*020c*/ 	.word	0x000030b0


	//   ....[24]....
        /*0210*/ 	.word	0x000030e0


	//   ....[25]....
        /*0214*/ 	.word	0x000032d0


	//   ....[26]....
        /*0218*/ 	.word	0x00003310


	//   ....[27]....
        /*021c*/ 	.word	0x00003350


	//   ....[28]....
        /*0220*/ 	.word	0x00003380


	//   ....[29]....
        /*0224*/ 	.word	0x000033b0


	//   ....[30]....
        /*0228*/ 	.word	0x00003550


	//   ....[31]....
        /*022c*/ 	.word	0x00003590


	//   ....[32]....
        /*0230*/ 	.word	0x000035c0


	//   ....[33]....
        /*0234*/ 	.word	0x000035f0


	//   ....[34]....
        /*0238*/ 	.word	0x000036f0


	//   ....[35]....
        /*023c*/ 	.word	0x00003730


	//   ....[36]....
        /*0240*/ 	.word	0x00003760


	//   ....[37]....
        /*0244*/ 	.word	0x00003780


	//   ....[38]....
        /*0248*/ 	.word	0x00003890


	//   ....[39]....
        /*024c*/ 	.word	0x000038d0


	//   ....[40]....
        /*0250*/ 	.word	0x00003900


	//   ....[41]....
        /*0254*/ 	.word	0x000039b0


	//   ....[42]....
        /*0258*/ 	.word	0x00003ab0


	//   ....[43]....
        /*025c*/ 	.word	0x00003af0


	//   ....[44]....
        /*0260*/ 	.word	0x00003b20


	//   ....[45]....
        /*0264*/ 	.word	0x00003b70


	//   ....[46]....
        /*0268*/ 	.word	0x00003ca0


	//   ....[47]....
        /*026c*/ 	.word	0x00003ce0


	//   ....[48]....
        /*0270*/ 	.word	0x00003d50


	//   ....[49]....
        /*0274*/ 	.word	0x00003d80


	//   ....[50]....
        /*0278*/ 	.word	0x00003e80


	//   ....[51]....
        /*027c*/ 	.word	0x00003ec0


	//   ....[52]....
        /*0280*/ 	.word	0x00003f00


	//   ....[53]....
        /*0284*/ 	.word	0x00003f30


	//   ....[54]....
        /*0288*/ 	.word	0x00003f60


	//   ....[55]....
        /*028c*/ 	.word	0x00003f90


	//   ....[56]....
        /*0290*/ 	.word	0x00003fc0


	//   ....[57]....
        /*0294*/ 	.word	0x00003ff0


	//   ....[58]....
        /*0298*/ 	.word	0x00004020


	//   ....[59]....
        /*029c*/ 	.word	0x00004050


	//   ....[60]....
        /*02a0*/ 	.word	0x00005550


	//   ....[61]....
        /*02a4*/ 	.word	0x00005590


	//   ....[62]....
        /*02a8*/ 	.word	0x000055d0


	//   ....[63]....
        /*02ac*/ 	.word	0x00005610


	//   ....[64]....
        /*02b0*/ 	.word	0x000056f0


	//   ....[65]....
        /*02b4*/ 	.word	0x00005720


	//   ....[66]....
        /*02b8*/ 	.word	0x00005750


	//   ....[67]....
        /*02bc*/ 	.word	0x00005780


	//   ....[68]....
        /*02c0*/ 	.word	0x00005820


	//   ....[69]....
        /*02c4*/ 	.word	0x00005850


	//   ....[70]....
        /*02c8*/ 	.word	0x00005880


	//   ....[71]....
        /*02cc*/ 	.word	0x000058b0


	//   ....[72]....
        /*02d0*/ 	.word	0x00005950


	//   ....[73]....
        /*02d4*/ 	.word	0x00005980


	//   ....[74]....
        /*02d8*/ 	.word	0x000059b0


	//   ....[75]....
        /*02dc*/ 	.word	0x000059e0


	//   ....[76]....
        /*02e0*/ 	.word	0x00005a80


	//   ....[77]....
        /*02e4*/ 	.word	0x00005ab0


	//   ....[78]....
        /*02e8*/ 	.word	0x00005ae0


	//   ....[79]....
        /*02ec*/ 	.word	0x00005b20


	//   ....[80]....
        /*02f0*/ 	.word	0x00006140


	//   ....[81]....
        /*02f4*/ 	.word	0x00006560


	//   ....[82]....
        /*02f8*/ 	.word	0x00006990


	//   ....[83]....
        /*02fc*/ 	.word	0x000069e0


	//   ....[84]....
        /*0300*/ 	.word	0x00006a10


	//   ....[85]....
        /*0304*/ 	.word	0x00006a30


	//   ....[86]....
        /*0308*/ 	.word	0x00006a50


	//   ....[87]....
        /*030c*/ 	.word	0x00006b00


	//   ....[88]....
        /*0310*/ 	.word	0x00006b50


	//   ....[89]....
        /*0314*/ 	.word	0x00006b70


	//   ....[90]....
        /*0318*/ 	.word	0x00006b90


	//   ....[91]....
        /*031c*/ 	.word	0x00006bb0


	//----- nvinfo : EIATTR_EXIT_INSTR_OFFSETS
	.align		4
.L_3135:
        /*0320*/ 	.byte	0x04, 0x1c
        /*0322*/ 	.short	(.L_3137 - .L_3136)


	//   ....[0]....
.L_3136:
        /*0324*/ 	.word	0x00006c70


	//   ....[1]....
        /*0328*/ 	.word	0x00006eb0


	//----- nvinfo : EIATTR_MAX_THREADS
	.align		4
.L_3137:
        /*032c*/ 	.byte	0x04, 0x05
        /*032e*/ 	.short	(.L_3139 - .L_3138)
.L_3138:
        /*0330*/ 	.word	0x00000020
        /*0334*/ 	.word	0x00000001
        /*0338*/ 	.word	0x00000001


	//----- nvinfo : EIATTR_CRS_STACK_SIZE
	.align		4
.L_3139:
        /*033c*/ 	.byte	0x04, 0x1e
        /*033e*/ 	.short	(.L_3141 - .L_3140)
.L_3140:
        /*0340*/ 	.word	0x00000000
.L_3141:


//--------------------- .nv.info._Z25selective_scan_bwd_kernelI32Selective_Scan_bwd_kernel_traitsILi32ELi8ELb0ELb1ELb0ELb0ELb1EfN3c107complexIfEEEEv12SSMParamsBwd --------------------------
	.section	.nv.info._Z25selective_scan_bwd_kernelI32Selective_Scan_bwd_kernel_traitsILi32ELi8ELb0ELb1ELb0ELb0ELb1EfN3c107complexIfEEEEv12SSMParamsBwd,"",@"SHT_CUDA_INFO"
	.sectionflags	@""
	.align	4


	//----- nvinfo : EIATTR_CUDA_API_VERSION
	.align		4
        /*0000*/ 	.byte	0x04, 0x37
        /*0002*/ 	.short	(.L_3143 - .L_3142)
.L_3142:
        /*0004*/ 	.word	0x00000082


	//----- nvinfo : EIATTR_SW2861232_WAR
	.align		4
.L_3143:
        /*0008*/ 	.byte	0x01, 0x35
	.zero		2


	//----- nvinfo : EIATTR_PARAM_CBANK
	.align		4
        /*000c*/ 	.byte	0x04, 0x0a
        /*000e*/ 	.short	(.L_3145 - .L_3144)
	.align		4
.L_3144:
        /*0010*/ 	.word	index@(.nv.constant0._Z25selective_scan_bwd_kernelI32Selective_Scan_bwd_kernel_traitsILi32ELi8ELb0ELb1ELb0ELb0ELb1EfN3c107complexIfEEEEv12SSMParamsBwd)
        /*0014*/ 	.short	0x0160
        /*0016*/ 	.short	0x01f0


	//----- nvinfo : EIATTR_CBANK_PARAM_SIZE
	.align		4
.L_3145:
        /*0018*/ 	.byte	0x03, 0x19
        /*001a*/ 	.short	0x01f0


	//----- nvinfo : EIATTR_KPARAM_INFO
	.align		4
        /*001c*/ 	.byte	0x04, 0x17
        /*001e*/ 	.short	(.L_3147 - .L_3146)
.L_3146:
        /*0020*/ 	.word	0x00000000
        /*0024*/ 	.short	0x0000
        /*0026*/ 	.short	0x0000
        /*0028*/ 	.byte	0x00, 0xf0, 0xc1, 0x07


	//----- nvinfo : EIATTR_MAXREG_COUNT
	.align		4
.L_3147:
        /*002c*/ 	.byte	0x03, 0x1b
        /*002e*/ 	.short	0x00ff


	//----- nvinfo : EIATTR_NUM_BARRIERS
	.align		4
        /*0030*/ 	.byte	0x02, 0x4c
        /*0032*/ 	.byte	0x01
	.zero		1


	//----- nvinfo : EIATTR_MERCURY_ISA_VERSION
	.align		4
        /*0034*/ 	.byte	0x03, 0x5f
        /*0036*/ 	.short	0x0000


	//----- nvinfo : EIATTR_COOP_GROUP_MASK_REGIDS
	.align		4
        /*0038*/ 	.byte	0x04, 0x29
        /*003a*/ 	.short	(.L_3149 - .L_3148)


	//   ....[0]....
.L_3148:
        /*003c*/ 	.word	0xffffffff


	//   ....[1]....
        /*0040*/ 	.word	0xffffffff


	//   ....[2]....
        /*0044*/ 	.word	0xffffffff


	//   ....[3]....
        /*0048*/ 	.word	0xffffffff


	//   ....[4]....
        /*004c*/ 	.word	0xffffffff


	//   ....[5]....
        /*0050*/ 	.word	0xffffffff


	//   ....[6]....
        /*0054*/ 	.word	0xffffffff


	//   ....[7]....
        /*0058*/ 	.word	0xffffffff


	//   ....[8]....
        /*005c*/ 	.word	0xffffffff


	//   ....[9]....
        /*0060*/ 	.word	0xffffffff


	//   ....[10]....
        /*0064*/ 	.word	0xffffffff


	//   ....[11]....
        /*0068*/ 	.word	0xffffffff


	//   ....[12]....
        /*006c*/ 	.word	0xffffffff


	//   ....[13]....
        /*0070*/ 	.word	0xffffffff


	//   ....[14]....
        /*0074*/ 	.word	0xffffffff


	//   ....[15]....
        /*0078*/ 	.word	0xffffffff


	//   ....[16]....
        /*007c*/ 	.word	0xffffffff


	//   ....[17]....
        /*0080*/ 	.word	0xffffffff


	//   ....[18]....
        /*0084*/ 	.word	0xffffffff


	//   ....[19]....
        /*0088*/ 	.word	0xffffffff


	//   ....[20]....
        /*008c*/ 	.word	0xffffffff


	//   ....[21]....
        /*0090*/ 	.word	0xffffffff


	//   ....[22]....
        /*0094*/ 	.word	0xffffffff


	//   ....[23]....
        /*0098*/ 	.word	0xffffffff


	//   ....[24]....
        /*009c*/ 	.word	0xffffffff


	//   ....[25]....
        /*00a0*/ 	.word	0xffffffff


	//   ....[26]....
        /*00a4*/ 	.word	0xffffffff


	//   ....[27]....
        /*00a8*/ 	.word	0xffffffff


	//   ....[28]....
        /*00ac*/ 	.word	0xffffffff


	//   ....[29]....
        /*00b0*/ 	.word	0xffffffff


	//   ....[30]....
        /*00b4*/ 	.word	0xffffffff


	//   ....[31]....
        /*00b8*/ 	.word	0xffffffff


	//   ....[32]....
        /*00bc*/ 	.word	0xffffffff


	//   ....[33]....
        /*00c0*/ 	.word	0xffffffff


	//   ....[34]....
        /*00c4*/ 	.word	0xffffffff


	//   ....[35]....
        /*00c8*/ 	.word	0xffffffff


	//   ....[36]....
        /*00cc*/ 	.word	0xffffffff


	//   ....[37]....
        /*00d0*/ 	.word	0xffffffff


	//   ....[38]....
        /*00d4*/ 	.word	0xffffffff


	//   ....[39]....
        /*00d8*/ 	.word	0xffffffff


	//   ....[40]....
        /*00dc*/ 	.word	0xffffffff


	//   ....[41]....
        /*00e0*/ 	.word	0xffffffff


	//   ....[42]....
        /*00e4*/ 	.word	0xffffffff


	//   ....[43]....
        /*00e8*/ 	.word	0xffffffff


	//   ....[44]....
        /*00ec*/ 	.word	0xffffffff


	//   ....[45]....
        /*00f0*/ 	.word	0xffffffff


	//   ....[46]....
        /*00f4*/ 	.word	0xffffffff


	//   ....[47]....
        /*00f8*/ 	.word	0xffffffff


	//   ....[48]....
        /*00fc*/ 	.word	0xffffffff


	//   ....[49]....
        /*0100*/ 	.word	0xffffffff


	//   ....[50]....
        /*0104*/ 	.word	0xffffffff


	//   ....[51]....
        /*0108*/ 	.word	0xffffffff


	//   ....[52]....
        /*010c*/ 	.word	0xffffffff


	//   ....[53]....
        /*0110*/ 	.word	0xffffffff


	//   ....[54]....
        /*0114*/ 	.word	0xffffffff


	//   ....[55]....
        /*0118*/ 	.word	0xffffffff


	//   ....[56]....
        /*011c*/ 	.word	0xffffffff


	//   ....[57]....
        /*0120*/ 	.word	0xffffffff


	//   ....[58]....
        /*0124*/ 	.word	0xffffffff


	//   ....[59]....
        /*0128*/ 	.word	0xffffffff


	//   ....[60]....
        /*012c*/ 	.word	0xffffffff


	//   ....[61]....
        /*0130*/ 	.word	0xffffffff


	//   ....[62]....
        /*0134*/ 	.word	0xffffffff


	//   ....[63]....
        /*0138*/ 	.word	0xffffffff


	//   ....[64]....
        /*013c*/ 	.word	0xffffffff


	//   ....[65]....
        /*0140*/ 	.word	0xffffffff


	//   ....[66]....
        /*0144*/ 	.word	0xffffffff


	//   ....[67]....
        /*0148*/ 	.word	0xffffffff


	//   ....[68]....
        /*014c*/ 	.word	0xffffffff


	//   ....[69]....
        /*0150*/ 	.word	0xffffffff


	//   ....[70]....
        /*0154*/ 	.word	0xffffffff


	//   ....[71]....
        /*0158*/ 	.word	0xffffffff


	//   ....[72]....
        /*015c*/ 	.word	0xffffffff


	//   ....[73]....
        /*0160*/ 	.word	0xffffffff


	//   ....[74]....
        /*0164*/ 	.word	0xffffffff


	//   ....[75]....
        /*0168*/ 	.word	0xffffffff


	//   ....[76]....
        /*016c*/ 	.word	0xffffffff


	//   ....[77]....
        /*0170*/ 	.word	0xffffffff


	//   ....[78]....
        /*0174*/ 	.word	0xffffffff


	//   ....[79]....
        /*0178*/ 	.word	0xffffffff


	//   ....[80]....
        /*017c*/ 	.word	0xffffffff


	//   ....[81]....
        /*0180*/ 	.word	0xffffffff


	//   ....[82]....
        /*0184*/ 	.word	0xffffffff


	//   ....[83]....
        /*0188*/ 	.word	0xffffffff


	//   ....[84]....
        /*018c*/ 	.word	0xffffffff


	//   ....[85]....
        /*0190*/ 	.word	0xffffffff


	//   ....[86]....
        /*0194*/ 	.word	0xffffffff


	//   ....[87]....
        /*0198*/ 	.word	0xffffffff


	//   ....[88]....
        /*019c*/ 	.word	0xffffffff


	//   ....[89]....
        /*01a0*/ 	.word	0xffffffff


	//   ....[90]....
        /*01a4*/ 	.word	0xffffffff


	//   ....[91]....
        /*01a8*/ 	.word	0xffffffff


	//   ....[92]....
        /*01ac*/ 	.word	0xffffffff


	//   ....[93]....
        /*01b0*/ 	.word	0xffffffff


	//   ....[94]....
        /*01b4*/ 	.word	0xffffffff


	//   ....[95]....
        /*01b8*/ 	.word	0xffffffff


	//----- nvinfo : EIATTR_COOP_GROUP_INSTR_OFFSETS
	.align		4
.L_3149:
        /*01bc*/ 	.byte	0x04, 0x28
        /*01be*/ 	.short	(.L_3151 - .L_3150)


	//   ....[0]....
.L_3150:
        /*01c0*/ 	.word	0x00000c50


	//   ....[1]....
        /*01c4*/ 	.word	0x00000f50


	//   ....[2]....
        /*01c8*/ 	.word	0x000014b0


	//   ....[3]....
        /*01cc*/ 	.word	0x000016d0


	//   ....[4]....
        /*01d0*/ 	.word	0x00001ad0


	//   ....[5]....
        /*01d4*/ 	.word	0x00001e50


	//   ....[6]....
        /*01d8*/ 	.word	0x00002490


	//   ....[7]....
        /*01dc*/ 	.word	0x00003330


	//   ....[8]....
        /*01e0*/ 	.word	0x00003eb0


	//   ....[9]....
        /*01e4*/ 	.word	0x00003ef0


	//   ....[10]....
        /*01e8*/ 	.word	0x00003f20


	//   ....[11]....
        /*01ec*/ 	.word	0x00003f40


	//   ....[12]....
        /*01f0*/ 	.word	0x00003f50


	//   ....[13]....
        /*01f4*/ 	.word	0x00004030


	//   ....[14]....
        /*01f8*/ 	.word	0x00004070


	//   ....[15]....
        /*01fc*/ 	.word	0x000040b0


	//   ....[16]....
        /*0200*/ 	.word	0x000040d0


	//   ....[17]....
        /*0204*/ 	.word	0x000041f0


	//   ....[18]....
        /*0208*/ 	.word	0x00004230


	//   ....[19]....
        /*020c*/ 	.word	0x00004260


	//   ....[20]....
        /*0210*/ 	.word	0x00004290


	//   ....[21]....
        /*0214*/ 	.word	0x00004450


	//   ....[22]....
        /*0218*/ 	.word	0x00004480


	//   ....[23]....
        /*021c*/ 	.word	0x000044b0


	//   ....[24]....
        /*0220*/ 	.word	0x000044e0


	//   ....[25]....
        /*0224*/ 	.word	0x000046a0


	//   ....[26]....
        /*0228*/ 	.word	0x000046d0


	//   ....[27]....
        /*022c*/ 	.word	0x00004710


	//   ....[28]....
        /*0230*/ 	.word	0x00004740


	//   ....[29]....
        /*0234*/ 	.word	0x00004910


	//   ....[30]....
        /*0238*/ 	.word	0x00004980


	//   ....[31]....
        /*023c*/ 	.word	0x000049b0


	//   ....[32]....
        /*0240*/ 	.word	0x000049e0


	//   ....[33]....
        /*0244*/ 	.word	0x00004a10


	//   ....[34]....
        /*0248*/ 	.word	0x00004c10


	//   ....[35]....
        /*024c*/ 	.word	0x00004c30


	//   ....[36]....
        /*0250*/ 	.word	0x00004c40


	//   ....[37]....
        /*0254*/ 	.word	0x00004c50


	//   ....[38]....
        /*0258*/ 	.word	0x00004d50


	//   ....[39]....
        /*025c*/ 	.word	0x00004d90


	//   ....[40]....
        /*0260*/ 	.word	0x00004dc0


	//   ....[41]....
        /*0264*/ 	.word	0x00004de0


	//   ....[42]....
        /*0268*/ 	.word	0x00004ee0


	//   ....[43]....
        /*026c*/ 	.word	0x00004f20


	//   ....[44]....
        /*0270*/ 	.word	0x00004f50


	//   ....[45]....
        /*0274*/ 	.word	0x00004f80


	//   ....[46]....
        /*0278*/ 	.word	0x00005110


	//   ....[47]....
        /*027c*/ 	.word	0x00005150


	//   ....[48]....
        /*0280*/ 	.word	0x00005190


	//   ....[49]....
        /*0284*/ 	.word	0x000051c0


	//   ....[50]....
        /*0288*/ 	.word	0x00005300


	//   ....[51]....
        /*028c*/ 	.word	0x00005340


	//   ....[52]....
        /*0290*/ 	.word	0x00005370


	//   ....[53]....
        /*0294*/ 	.word	0x000053c0


	//   ....[54]....
        /*0298*/ 	.word	0x000054e0


	//   ....[55]....
        /*029c*/ 	.word	0x00005520


	//   ....[56]....
        /*02a0*/ 	.word	0x00005560


	//   ....[57]....
        /*02a4*/ 	.word	0x00005590


	//   ....[58]....
        /*02a8*/ 	.word	0x000055c0


	//   ....[59]....
        /*02ac*/ 	.word	0x000055f0


	//   ....[60]....
        /*02b0*/ 	.word	0x00005620


	//   ....[61]....
        /*02b4*/ 	.word	0x00005650


	//   ....[62]....
        /*02b8*/ 	.word	0x00005690


	//   ....[63]....
        /*02bc*/ 	.word	0x000056c0


	//   ....[64]....
        /*02c0*/ 	.word	0x00006ba0


	//   ....[65]....
        /*02c4*/ 	.word	0x00006be0


	//   ....[66]....
        /*02c8*/ 	.word	0x00006c20


	//   ....[67]....
        /*02cc*/ 	.word	0x00006c60


	//   ....[68]....
        /*02d0*/ 	.word	0x00006d20


	//   ....[69]....
        /*02d4*/ 	.word	0x00006d50


	//   ....[70]....
        /*02d8*/ 	.word	0x00006d90


	//   ....[71]....
        /*02dc*/ 	.word	0x00006dc0


	//   ....[72]....
        /*02e0*/ 	.word	0x00006e50


	//   ....[73]....
        /*02e4*/ 	.word	0x00006e80


	//   ....[74]....
        /*02e8*/ 	.word	0x00006ec0


	//   ....[75]....
        /*02ec*/ 	.word	0x00006ef0


	//   ....[76]....
        /*02f0*/ 	.word	0x00006f80


	//   ....[77]....
        /*02f4*/ 	.word	0x00006fb0


	//   ....[78]....
        /*02f8*/ 	.word	0x00007000


	//   ....[79]....
        /*02fc*/ 	.word	0x00007030


	//   ....[80]....
        /*0300*/ 	.word	0x000070b0


	//   ....[81]....
        /*0304*/ 	.word	0x00007110


	//   ....[82]....
        /*0308*/ 	.word	0x00007160


	//   ....[83]....
        /*030c*/ 	.word	0x00007190


	//   ....[84]....
        /*0310*/ 	.word	0x00007730


	//   ....[85]....
        /*0314*/ 	.word	0x00007b70


	//   ....[86]....
        /*0318*/ 	.word	0x00007fc0


	//   ....[87]....
        /*031c*/ 	.word	0x00008010


	//   ....[88]....
        /*0320*/ 	.word	0x00008040


	//   ....[89]....
        /*0324*/ 	.word	0x00008060


	//   ....[90]....
        /*0328*/ 	.word	0x00008080


	//   ....[91]....
        /*032c*/ 	.word	0x00008130


	//   ....[92]....
        /*0330*/ 	.word	0x00008180


	//   ....[93]....
        /*0334*/ 	.word	0x000081a0


	//   ....[94]....
        /*0338*/ 	.word	0x000081c0


	//   ....[95]....
        /*033c*/ 	.word	0x000081e0


	//----- nvinfo : EIATTR_EXIT_INSTR_OFFSETS
	.align		4
.L_3151:
        /*0340*/ 	.byte	0x04, 0x1c
        /*0342*/ 	.short	(.L_3153 - .L_3152)


	//   ....[0]....
.L_3152:
        /*0344*/ 	.word	0x000082a0


	//   ....[1]....
        /*0348*/ 	.word	0x000084e0


	//----- nvinfo : EIATTR_MAX_THREADS
	.align		4
.L_3153:
        /*034c*/ 	.byte	0x04, 0x05
        /*034e*/ 	.short	(.L_3155 - .L_3154)
.L_3154:
        /*0350*/ 	.word	0x00000020
        /*0354*/ 	.word	0x00000001
        /*0358*/ 	.word	0x00000001


	//----- nvinfo : EIATTR_CRS_STACK_SIZE
	.align		4
.L_3155:
        /*035c*/ 	.byte	0x04, 0x1e
        /*035e*/ 	.short	(.L_3157 - .L_3156)
.L_3156:
        /*0360*/ 	.word	0x00000000
.L_3157:


//--------------------- .nv.info._Z25selective_scan_bwd_kernelI32Selective_Scan_bwd_kernel_traitsILi32ELi8ELb0ELb1ELb0ELb1ELb0EfN3c107complexIfEEEEv12SSMParamsBwd --------------------------
	.section	.nv.info._Z25selective_scan_bwd_kernelI32Selective_Scan_bwd_kernel_traitsILi32ELi8ELb0ELb1ELb0ELb1ELb0EfN3c107complexIfEEEEv12SSMParamsBwd,"",@"SHT_CUDA_INFO"
	.sectionflags	@""
	.align	4


	//----- nvinfo : EIATTR_CUDA_API_VERSION
	.align		4
        /*0000*/ 	.byte	0x04, 0x37
        /*0002*/ 	.short	(.L_3159 - .L_3158)
.L_3158:
        /*0004*/ 	.word	0x00000082


	//----- nvinfo : EIATTR_SW2861232_WAR
	.align		4
.L_3159:
        /*0008*/ 	.byte	0x01, 0x35
	.zero		2


	//----- nvinfo : EIATTR_PARAM_CBANK
	.align		4
        /*000c*/ 	.byte	0x04, 0x0a
        /*000e*/ 	.short	(.L_3161 - .L_3160)
	.align		4
.L_3160:
        /*0010*/ 	.word	index@(.nv.constant0._Z25selective_scan_bwd_kernelI32Selective_Scan_bwd_kernel_traitsILi32ELi8ELb0ELb1ELb0ELb1ELb0EfN3c107complexIfEEEEv12SSMParamsBwd)
        /*0014*/ 	.short	0x0160
        /*0016*/ 	.short	0x01f0


	//----- nvinfo : EIATTR_CBANK_PARAM_SIZE
	.align		4
.L_3161:
        /*0018*/ 	.byte	0x03, 0x19
        /*001a*/ 	.short	0x01f0


	//----- nvinfo : EIATTR_KPARAM_INFO
	.align		4
        /*001c*/ 	.byte	0x04, 0x17
        /*001e*/ 	.short	(.L_3163 - .L_3162)
.L_3162:
        /*0020*/ 	.word	0x00000000
        /*0024*/ 	.short	0x0000
        /*0026*/ 	.short	0x0000
        /*0028*/ 	.byte	0x00, 0xf0, 0xc1, 0x07


	//----- nvinfo : EIATTR_MAXREG_COUNT
	.align		4
.L_3163:
        /*002c*/ 	.byte	0x03, 0x1b
        /*002e*/ 	.short	0x00ff


	//----- nvinfo : EIATTR_NUM_BARRIERS
	.align		4
        /*0030*/ 	.byte	0x02, 0x4c
        /*0032*/ 	.byte	0x01
	.zero		1


	//----- nvinfo : EIATTR_MERCURY_ISA_VERSION
	.align		4
        /*0034*/ 	.byte	0x03, 0x5f
        /*0036*/ 	.short	0x0000


	//----- nvinfo : EIATTR_COOP_GROUP_MASK_REGIDS
	.align		4
        /*0038*/ 	.byte	0x04, 0x29
        /*003a*/ 	.short	(.L_3165 - .L_3164)


	//   ....[0]....
.L_3164:
        /*003c*/ 	.word	0xffffffff


	//   ....[1]....
        /*0040*/ 	.word	0xffffffff


	//   ....[2]....
        /*0044*/ 	.word	0xffffffff


	//   ....[3]....
        /*0048*/ 	.word	0xffffffff


	//   ....[4]....
        /*004c*/ 	.word	0xffffffff


	//   ....[5]....
        /*0050*/ 	.word	0xffffffff


	//   ....[6]....
        /*0054*/ 	.word	0xffffffff


	//   ....[7]....
        /*0058*/ 	.word	0xffffffff


	//   ....[8]....
        /*005c*/ 	.word	0xffffffff


	//   ....[9]....
        /*0060*/ 	.word	0xffffffff


	//   ....[10]....
        /*0064*/ 	.word	0xffffffff


	//   ....[11]....
        /*0068*/ 	.word	0xffffffff


	//   ....[12]....
        /*006c*/ 	.word	0xffffffff


	//   ....[13]....
        /*0070*/ 	.word	0xffffffff


	//   ....[14]....
        /*0074*/ 	.word	0xffffffff


	//   ....[15]....
        /*0078*/ 	.word	0xffffffff


	//   ....[16]....
        /*007c*/ 	.word	0xffffffff


	//   ....[17]....
        /*0080*/ 	.word	0xffffffff


	//   ....[18]....
        /*0084*/ 	.word	0xffffffff


	//   ....[19]....
        /*0088*/ 	.word	0xffffffff


	//   ....[20]....
        /*008c*/ 	.word	0xffffffff


	//   ....[21]....
        /*0090*/ 	.word	0xffffffff


	//   ....[22]....
        /*0094*/ 	.word	0xffffffff


	//   ....[23]....
        /*0098*/ 	.word	0xffffffff


	//   ....[24]....
        /*009c*/ 	.word	0xffffffff


	//   ....[25]....
        /*00a0*/ 	.word	0xffffffff


	//   ....[26]....
        /*00a4*/ 	.word	0xffffffff


	//   ....[27]....
        /*00a8*/ 	.word	0xffffffff


	//   ....[28]....
        /*00ac*/ 	.word	0xffffffff


	//   ....[29]....
        /*00b0*/ 	.word	0xffffffff


	//   ....[30]....
        /*00b4*/ 	.word	0xffffffff


	//   ....[31]....
        /*00b8*/ 	.word	0xffffffff


	//   ....[32]....
        /*00bc*/ 	.word	0xffffffff


	//   ....[33]....
        /*00c0*/ 	.word	0xffffffff


	//   ....[34]....
        /*00c4*/ 	.word	0xffffffff


	//   ....[35]....
        /*00c8*/ 	.word	0xffffffff


	//   ....[36]....
        /*00cc*/ 	.word	0xffffffff


	//   ....[37]....
        /*00d0*/ 	.word	0xffffffff


	//   ....[38]....
        /*00d4*/ 	.word	0xffffffff


	//   ....[39]....
        /*00d8*/ 	.word	0xffffffff


	//   ....[40]....
        /*00dc*/ 	.word	0xffffffff


	//   ....[41]....
        /*00e0*/ 	.word	0xffffffff


	//   ....[42]....
        /*00e4*/ 	.word	0xffffffff


	//   ....[43]....
        /*00e8*/ 	.word	0xffffffff


	//   ....[44]....
        /*00ec*/ 	.word	0xffffffff


	//   ....[45]....
        /*00f0*/ 	.word	0xffffffff


	//   ....[46]....
        /*00f4*/ 	.word	0xffffffff


	//   ....[47]....
        /*00f8*/ 	.word	0xffffffff


	//   ....[48]....
        /*00fc*/ 	.word	0xffffffff


	//   ....[49]....
        /*0100*/ 	.word	0xffffffff


	//   ....[50]....
        /*0104*/ 	.word	0xffffffff


	//   ....[51]....
        /*0108*/ 	.word	0xffffffff


	//   ....[52]....
        /*010c*/ 	.word	0xffffffff


	//   ....[53]....
        /*0110*/ 	.word	0xffffffff


	//   ....[54]....
        /*0114*/ 	.word	0xffffffff


	//   ....[55]....
        /*0118*/ 	.word	0xffffffff


	//   ....[56]....
        /*011c*/ 	.word	0xffffffff


	//   ....[57]....
        /*0120*/ 	.word	0xffffffff


	//   ....[58]....
        /*0124*/ 	.word	0xffffffff


	//   ....[59]....
        /*0128*/ 	.word	0xffffffff


	//   ....[60]....
        /*012c*/ 	.word	0xffffffff


	//   ....[61]....
        /*0130*/ 	.word	0xffffffff


	//   ....[62]....
        /*0134*/ 	.word	0xffffffff


	//   ....[63]....
        /*0138*/ 	.word	0xffffffff


	//   ....[64]....
        /*013c*/ 	.word	0xffffffff


	//   ....[65]....
        /*0140*/ 	.word	0xffffffff


	//   ....[66]....
        /*0144*/ 	.word	0xffffffff


	//   ....[67]....
        /*0148*/ 	.word	0xffffffff


	//   ....[68]....
        /*014c*/ 	.word	0xffffffff


	//   ....[69]....
        /*0150*/ 	.word	0xffffffff


	//   ....[70]....
        /*0154*/ 	.word	0xffffffff


	//   ....[71]....
        /*0158*/ 	.word	0xffffffff


	//   ....[72]....
        /*015c*/ 	.word	0xffffffff


	//   ....[73]....
        /*0160*/ 	.word	0xffffffff


	//   ....[74]....
        /*0164*/ 	.word	0xffffffff


	//   ....[75]....
        /*0168*/ 	.word	0xffffffff


	//   ....[76]....
        /*016c*/ 	.word	0xffffffff


	//   ....[77]....
        /*0170*/ 	.word	0xffffffff


	//   ....[78]....
        /*0174*/ 	.word	0xffffffff


	//   ....[79]....
        /*0178*/ 	.word	0xffffffff


	//   ....[80]....
        /*017c*/ 	.word	0xffffffff


	//   ....[81]....
        /*0180*/ 	.word	0xffffffff


	//   ....[82]....
        /*0184*/ 	.word	0xffffffff


	//   ....[83]....
        /*0188*/ 	.word	0xffffffff


	//   ....[84]....
        /*018c*/ 	.word	0xffffffff


	//   ....[85]....
        /*0190*/ 	.word	0xffffffff


	//   ....[86]....
        /*0194*/ 	.word	0xffffffff


	//   ....[87]....
        /*0198*/ 	.word	0xffffffff


	//   ....[88]....
        /*019c*/ 	.word	0xffffffff


	//   ....[89]....
        /*01a0*/ 	.word	0xffffffff


	//   ....[90]....
        /*01a4*/ 	.word	0xffffffff


	//   ....[91]....
        /*01a8*/ 	.word	0xffffffff


	//   ....[92]....
        /*01ac*/ 	.word	0xffffffff


	//----- nvinfo : EIATTR_COOP_GROUP_INSTR_OFFSETS
	.align		4
.L_3165:
        /*01b0*/ 	.byte	0x04, 0x28
        /*01b2*/ 	.short	(.L_3167 - .L_3166)


	//   ....[0]....
.L_3166:
        /*01b4*/ 	.word	0x00000bf0


	//   ....[1]....
        /*01b8*/ 	.word	0x00000e10


	//   ....[2]....
        /*01bc*/ 	.word	0x000010e0


	//   ....[3]....
        /*01c0*/ 	.word	0x00002e20


	//   ....[4]....
        /*01c4*/ 	.word	0x00003980


	//   ....[5]....
        /*01c8*/ 	.word	0x000039c0


	//   ....[6]....
        /*01cc*/ 	.word	0x000039f0


	//   ....[7]....
        /*01d0*/ 	.word	0x00003a20


	//   ....[8]....
        /*01d4*/ 	.word	0x00003a40


	//   ....[9]....
        /*01d8*/ 	.word	0x00003a50


	//   ....[10]....
        /*01dc*/ 	.word	0x00003b10


	//   ....[11]....
        /*01e0*/ 	.word	0x00003b30


	//   ....[12]....
        /*01e4*/ 	.word	0x00003b40


	//   ....[13]....
        /*01e8*/ 	.word	0x00003b50


	//   ....[14]....
        /*01ec*/ 	.word	0x00003c10


	//   ....[15]....
        /*01f0*/ 	.word	0x00003c30


	//   ....[16]....
        /*01f4*/ 	.word	0x00003c40


	//   ....[17]....
        /*01f8*/ 	.word	0x00003c50


	//   ....[18]....
        /*01fc*/ 	.word	0x00003d20


	//   ....[19]....
        /*0200*/ 	.word	0x00003d50


	//   ....[20]....
        /*0204*/ 	.word	0x00003d70


	//   ....[21]....
        /*0208*/ 	.word	0x00003d90


	//   ....[22]....
        /*020c*/ 	.word	0x00003e60


	//   ....[23]....
        /*0210*/ 	.word	0x00003ea0


	//   ....[24]....
        /*0214*/ 	.word	0x00003ec0


	//   ....[25]....
        /*0218*/ 	.word	0x00003ef0


	//   ....[26]....
        /*021c*/ 	.word	0x00003ff0


	//   ....[27]....
        /*0220*/ 	.word	0x00004050


	//   ....[28]....
        /*0224*/ 	.word	0x00004090


	//   ....[29]....
        /*0228*/ 	.word	0x00004100


	//   ....[30]....
        /*022c*/ 	.word	0x00004720


	//   ....[31]....
        /*0230*/ 	.word	0x00004750


	//   ....[32]....
        /*0234*/ 	.word	0x00004760


	//   ....[33]....
        /*0238*/ 	.word	0x00004770


	//   ....[34]....
        /*023c*/ 	.word	0x00004860


	//   ....[35]....
        /*0240*/ 	.word	0x000048a0


	//   ....[36]....
        /*0244*/ 	.word	0x000048c0


	//   ....[37]....
        /*0248*/ 	.word	0x000048d0


	//   ....[38]....
        /*024c*/ 	.word	0x00004a70


	//   ....[39]....
        /*0250*/ 	.word	0x00004ad0


	//   ....[40]....
        /*0254*/ 	.word	0x00004b00


	//   ....[41]....
        /*0258*/ 	.word	0x00004b10


	//   ....[42]....
        /*025c*/ 	.word	0x00004c70


	//   ....[43]....
        /*0260*/ 	.word	0x00004ca0


	//   ....[44]....
        /*0264*/ 	.word	0x00004cd0


	//   ....[45]....
        /*0268*/ 	.word	0x00004ce0


	//   ....[46]....
        /*026c*/ 	.word	0x00004e40


	//   ....[47]....
        /*0270*/ 	.word	0x00004e80


	//   ....[48]....
        /*0274*/ 	.word	0x00004ea0


	//   ....[49]....
        /*0278*/ 	.word	0x00004eb0


	//   ....[50]....
        /*027c*/ 	.word	0x00004fa0


	//   ....[51]....
        /*0280*/ 	.word	0x00004fe0


	//   ....[52]....
        /*0284*/ 	.word	0x00005020


	//   ....[53]....
        /*0288*/ 	.word	0x00005050


	//   ....[54]....
        /*028c*/ 	.word	0x00005080


	//   ....[55]....
        /*0290*/ 	.word	0x000050b0


	//   ....[56]....
        /*0294*/ 	.word	0x000050e0


	//   ....[57]....
        /*0298*/ 	.word	0x00005110


	//   ....[58]....
        /*029c*/ 	.word	0x00005160


	//   ....[59]....
        /*02a0*/ 	.word	0x00005190


	//   ....[60]....
        /*02a4*/ 	.word	0x00006670


	//   ....[61]....
        /*02a8*/ 	.word	0x000066b0


	//   ....[62]....
        /*02ac*/ 	.word	0x000066f0


	//   ....[63]....
        /*02b0*/ 	.word	0x00006730


	//   ....[64]....
        /*02b4*/ 	.word	0x000067a0


	//   ....[65]....
        /*02b8*/ 	.word	0x000067c0


	//   ....[66]....
        /*02bc*/ 	.word	0x000067f0


	//   ....[67]....
        /*02c0*/ 	.word	0x00006810


	//   ....[68]....
        /*02c4*/ 	.word	0x000068b0


	//   ....[69]....
        /*02c8*/ 	.word	0x000068e0


	//   ....[70]....
        /*02cc*/ 	.word	0x00006920


	//   ....[71]....
        /*02d0*/ 	.word	0x00006950


	//   ....[72]....
        /*02d4*/ 	.word	0x000069e0


	//   ....[73]....
        /*02d8*/ 	.word	0x00006a10


	//   ....[74]....
        /*02dc*/ 	.word	0x00006a60


	//   ....[75]....
        /*02e0*/ 	.word	0x00006a90


	//   ....[76]....
        /*02e4*/ 	.word	0x00006b50


	//   ....[77]....
        /*02e8*/ 	.word	0x00006bc0


	//   ....[78]....
        /*02ec*/ 	.word	0x00006bf0


	//   ....[79]....
        /*02f0*/ 	.word	0x00006c20


	//   ....[80]....
        /*02f4*/ 	.word	0x000072f0


	//   ....[81]....
        /*02f8*/ 	.word	0x00007560


	//   ....[82]....
        /*02fc*/ 	.word	0x00007c30


	//   ....[83]....
        /*0300*/ 	.word	0x00008090


	//   ....[84]....
        /*0304*/ 	.word	0x000080e0


	//   ....[85]....
        /*0308*/ 	.word	0x00008110


	//   ....[86]....
        /*030c*/ 	.word	0x00008130


	//   ....[87]....
        /*0310*/ 	.word	0x00008150


	//   ....[88]....
        /*0314*/ 	.word	0x00008200


	//   ....[89]....
        /*0318*/ 	.word	0x00008250


	//   ....[90]....
        /*031c*/ 	.word	0x00008270


	//   ....[91]....
        /*0320*/ 	.word	0x00008290


	//   ....[92]....
        /*0324*/ 	.word	0x000082b0


	//----- nvinfo : EIATTR_EXIT_INSTR_OFFSETS
	.align		4
.L_3167:
        /*0328*/ 	.byte	0x04, 0x1c
        /*032a*/ 	.short	(.L_3169 - .L_3168)


	//   ....[0]....
.L_3168:
        /*032c*/ 	.word	0x00008370


	//   ....[1]....
        /*0330*/ 	.word	0x000085b0


	//----- nvinfo : EIATTR_MAX_THREADS
	.align		4
.L_3169:
        /*0334*/ 	.byte	0x04, 0x05
        /*0336*/ 	.short	(.L_3171 - .L_3170)
.L_3170:
        /*0338*/ 	.word	0x00000020
        /*033c*/ 	.word	0x00000001
        /*0340*/ 	.word	0x00000001


	//----- nvinfo : EIATTR_CRS_STACK_SIZE
	.align		4
.L_3171:
        /*0344*/ 	.byte	0x04, 0x1e
        /*0346*/ 	.short	(.L_3173 - .L_3172)
.L_3172:
        /*0348*/ 	.word	0x00000000
.L_3173:


//--------------------- .nv.info._Z25selective_scan_bwd_kernelI32Selective_Scan_bwd_kernel_traitsILi32ELi8ELb0ELb1ELb0ELb1ELb1EfN3c107complexIfEEEEv12SSMParamsBwd --------------------------
	.section	.nv.info._Z25selective_scan_bwd_kernelI32Selective_Scan_bwd_kernel_traitsILi32ELi8ELb0ELb1ELb0ELb1ELb1EfN3c107complexIfEEEEv12SSMParamsBwd,"",@"SHT_CUDA_INFO"
	.sectionflags	@""
	.align	4


	//----- nvinfo : EIATTR_CUDA_API_VERSION
	.align		4
        /*0000*/ 	.byte	0x04, 0x37
        /*0002*/ 	.short	(.L_3175 - .L_3174)
.L_3174:
        /*0004*/ 	.word	0x00000082


	//----- nvinfo : EIATTR_SW2861232_WAR
	.align		4
.L_3175:
        /*0008*/ 	.byte	0x01, 0x35
	.zero		2


	//----- nvinfo : EIATTR_PARAM_CBANK
	.align		4
        /*000c*/ 	.byte	0x04, 0x0a
        /*000e*/ 	.short	(.L_3177 - .L_3176)
	.align		4
.L_3176:
        /*0010*/ 	.word	index@(.nv.constant0._Z25selective_scan_bwd_kernelI32Selective_Scan_bwd_kernel_traitsILi32ELi8ELb0ELb1ELb0ELb1ELb1EfN3c107complexIfEEEEv12SSMParamsBwd)
        /*0014*/ 	.short	0x0160
        /*0016*/ 	.short	0x01f0


	//----- nvinfo : EIATTR_CBANK_PARAM_SIZE
	.align		4
.L_3177:
        /*0018*/ 	.byte	0x03, 0x19
        /*001a*/ 	.short	0x01f0


	//----- nvinfo : EIATTR_KPARAM_INFO
	.align		4
        /*001c*/ 	.byte	0x04, 0x17
        /*001e*/ 	.short	(.L_3179 - .L_3178)
.L_3178:
        /*0020*/ 	.word	0x00000000
        /*0024*/ 	.short	0x0000
        /*0026*/ 	.short	0x0000
        /*0028*/ 	.byte	0x00, 0xf0, 0xc1, 0x07


	//----- nvinfo : EIATTR_MAXREG_COUNT
	.align		4
.L_3179:
        /*002c*/ 	.byte	0x03, 0x1b
        /*002e*/ 	.short	0x00ff


	//----- nvinfo : EIATTR_NUM_BARRIERS
	.align		4
        /*0030*/ 	.byte	0x02, 0x4c
        /*0032*/ 	.byte	0x01
	.zero		1


	//----- nvinfo : EIATTR_MERCURY_ISA_VERSION
	.align		4
        /*0034*/ 	.byte	0x03, 0x5f
        /*0036*/ 	.short	0x0000


	//----- nvinfo : EIATTR_COOP_GROUP_MASK_REGIDS
	.align		4
        /*0038*/ 	.byte	0x04, 0x29
        /*003a*/ 	.short	(.L_3181 - .L_3180)


	//   ....[0]....
.L_3180:
        /*003c*/ 	.word	0xffffffff


	//   ....[1]....
        /*0040*/ 	.word	0xffffffff


	//   ....[2]....
        /*0044*/ 	.word	0xffffffff


	//   ....[3]....
        /*0048*/ 	.word	0xffffffff


	//   ....[4]....
        /*004c*/ 	.word	0xffffffff


	//   ....[5]....
        /*0050*/ 	.word	0xffffffff


	//   ....[6]....
        /*0054*/ 	.word	0xffffffff


	//   ....[7]....
        /*0058*/ 	.word	0xffffffff


	//   ....[8]....
        /*005c*/ 	.word	0xffffffff


	//   ....[9]....
        /*0060*/ 	.word	0xffffffff


	//   ....[10]....
        /*0064*/ 	.word	0xffffffff


	//   ....[11]....
        /*0068*/ 	.word	0xffffffff


	//   ....[12]....
        /*006c*/ 	.word	0xffffffff


	//   ....[13]....
        /*0070*/ 	.word	0xffffffff


	//   ....[14]....
        /*0074*/ 	.word	0xffffffff


	//   ....[15]....
        /*0078*/ 	.word	0xffffffff


	//   ....[16]....
        /*007c*/ 	.word	0xffffffff


	//   ....[17]....
        /*0080*/ 	.word	0xffffffff


	//   ....[18]....
        /*0084*/ 	.word	0xffffffff


	//   ....[19]....
        /*0088*/ 	.word	0xffffffff


	//   ....[20]....
        /*008c*/ 	.word	0xffffffff


	//   ....[21]....
        /*0090*/ 	.word	0xffffffff


	//   ....[22]....
        /*0094*/ 	.word	0xffffffff


	//   ....[23]....
        /*0098*/ 	.word	0xffffffff


	//   ....[24]....
        /*009c*/ 	.word	0xffffffff


	//   ....[25]....
        /*00a0*/ 	.word	0xffffffff


	//   ....[26]....
        /*00a4*/ 	.word	0xffffffff


	//   ....[27]....
        /*00a8*/ 	.word	0xffffffff


	//   ....[28]....
        /*00ac*/ 	.word	0xffffffff


	//   ....[29]....
        /*00b0*/ 	.word	0xffffffff


	//   ....[30]....
        /*00b4*/ 	.word	0xffffffff


	//   ....[31]....
        /*00b8*/ 	.word	0xffffffff


	//   ....[32]....
        /*00bc*/ 	.word	0xffffffff


	//   ....[33]....
        /*00c0*/ 	.word	0xffffffff


	//   ....[34]....
        /*00c4*/ 	.word	0xffffffff


	//   ....[35]....
        /*00c8*/ 	.word	0xffffffff


	//   ....[36]....
        /*00cc*/ 	.word	0xffffffff


	//   ....[37]....
        /*00d0*/ 	.word	0xffffffff


	//   ....[38]....
        /*00d4*/ 	.word	0xffffffff


	//   ....[39]....
        /*00d8*/ 	.word	0xffffffff


	//   ....[40]....
        /*00dc*/ 	.word	0xffffffff


	//   ....[41]....
        /*00e0*/ 	.word	0xffffffff


	//   ....[42]....
        /*00e4*/ 	.word	0xffffffff


	//   ....[43]....
        /*00e8*/ 	.word	0xffffffff


	//   ....[44]....
        /*00ec*/ 	.word	0xffffffff


	//   ....[45]....
        /*00f0*/ 	.word	0xffffffff


	//   ....[46]....
        /*00f4*/ 	.word	0xffffffff


	//   ....[47]....
        /*00f8*/ 	.word	0xffffffff


	//   ....[48]....
        /*00fc*/ 	.word	0xffffffff


	//   ....[49]....
        /*0100*/ 	.word	0xffffffff


	//   ....[50]....
        /*0104*/ 	.word	0xffffffff


	//   ....[51]....
        /*0108*/ 	.word	0xffffffff


	//   ....[52]....
        /*010c*/ 	.word	0xffffffff


	//   ....[53]....
        /*0110*/ 	.word	0xffffffff


	//   ....[54]....
        /*0114*/ 	.word	0xffffffff


	//   ....[55]....
        /*0118*/ 	.word	0xffffffff


	//   ....[56]....
        /*011c*/ 	.word	0xffffffff


	//   ....[57]....
        /*0120*/ 	.word	0xffffffff


	//   ....[58]....
        /*0124*/ 	.word	0xffffffff


	//   ....[59]....
        /*0128*/ 	.word	0xffffffff


	//   ....[60]....
        /*012c*/ 	.word	0xffffffff


	//   ....[61]....
        /*0130*/ 	.word	0xffffffff


	//   ....[62]....
        /*0134*/ 	.word	0xffffffff


	//   ....[63]....
        /*0138*/ 	.word	0xffffffff


	//   ....[64]....
        /*013c*/ 	.word	0xffffffff


	//   ....[65]....
        /*0140*/ 	.word	0xffffffff


	//   ....[66]....
        /*0144*/ 	.word	0xffffffff


	//   ....[67]....
        /*0148*/ 	.word	0xffffffff


	//   ....[68]....
        /*014c*/ 	.word	0xffffffff


	//   ....[69]....
        /*0150*/ 	.word	0xffffffff


	//   ....[70]....
        /*0154*/ 	.word	0xffffffff


	//   ....[71]....
        /*0158*/ 	.word	0xffffffff


	//   ....[72]....
        /*015c*/ 	.word	0xffffffff


	//   ....[73]....
        /*0160*/ 	.word	0xffffffff


	//   ....[74]....
        /*0164*/ 	.word	0xffffffff


	//   ....[75]....
        /*0168*/ 	.word	0xffffffff


	//   ....[76]....
        /*016c*/ 	.word	0xffffffff


	//   ....[77]....
        /*0170*/ 	.word	0xffffffff


	//   ....[78]....
        /*0174*/ 	.word	0xffffffff


	//   ....[79]....
        /*0178*/ 	.word	0xffffffff


	//   ....[80]....
        /*017c*/ 	.word	0xffffffff


	//   ....[81]....
        /*0180*/ 	.word	0xffffffff


	//   ....[82]....
        /*0184*/ 	.word	0xffffffff


	//   ....[83]....
        /*0188*/ 	.word	0xffffffff


	//   ....[84]....
        /*018c*/ 	.word	0xffffffff


	//   ....[85]....
        /*0190*/ 	.word	0xffffffff


	//   ....[86]....
        /*0194*/ 	.word	0xffffffff


	//   ....[87]....
        /*0198*/ 	.word	0xffffffff


	//   ....[88]....
        /*019c*/ 	.word	0xffffffff


	//   ....[89]....
        /*01a0*/ 	.word	0xffffffff


	//   ....[90]....
        /*01a4*/ 	.word	0xffffffff


	//   ....[91]....
        /*01a8*/ 	.word	0xffffffff


	//   ....[92]....
        /*01ac*/ 	.word	0xffffffff


	//   ....[93]....
        /*01b0*/ 	.word	0xffffffff


	//   ....[94]....
        /*01b4*/ 	.word	0xffffffff


	//   ....[95]....
        /*01b8*/ 	.word	0xffffffff


	//   ....[96]....
        /*01bc*/ 	.word	0xffffffff


	//----- nvinfo : EIATTR_COOP_GROUP_INSTR_OFFSETS
	.align		4
.L_3181:
        /*01c0*/ 	.byte	0x04, 0x28
        /*01c2*/ 	.short	(.L_3183 - .L_3182)


	//   ....[0]....
.L_3182:
        /*01c4*/ 	.word	0x00000c00


	//   ....[1]....
        /*01c8*/ 	.word	0x00000eb0


	//   ....[2]....
        /*01cc*/ 	.word	0x000012b0


	//   ....[3]....
        /*01d0*/ 	.word	0x00002810


	//   ....[4]....
        /*01d4*/ 	.word	0x00002c20


	//   ....[5]....
        /*01d8*/ 	.word	0x00002f90


	//   ....[6]....
        /*01dc*/ 	.word	0x00003620


	//   ....[7]....
        /*01e0*/ 	.word	0x00004480


	//   ....[8]....
        /*01e4*/ 	.word	0x00004fe0


	//   ....[9]....
        /*01e8*/ 	.word	0x00005020


	//   ....[10]....
        /*01ec*/ 	.word	0x00005060


	//   ....[11]....
        /*01f0*/ 	.word	0x000050a0


	//   ....[12]....
        /*01f4*/ 	.word	0x000050b0


	//   ....[13]....
        /*01f8*/ 	.word	0x00005170


	//   ....[14]....
        /*01fc*/ 	.word	0x000051d0


	//   ....[15]....
        /*0200*/ 	.word	0x00005210


	//   ....[16]....
        /*0204*/ 	.word	0x00005230


	//   ....[17]....
        /*0208*/ 	.word	0x00005360


	//   ....[18]....
        /*020c*/ 	.word	0x00005390


	//   ....[19]....
        /*0210*/ 	.word	0x000053c0


	//   ....[20]....
        /*0214*/ 	.word	0x00005400


	//   ....[21]....
        /*0218*/ 	.word	0x00005570


	//   ....[22]....
        /*021c*/ 	.word	0x000055a0


	//   ....[23]....
        /*0220*/ 	.word	0x000055d0


	//   ....[24]....
        /*0224*/ 	.word	0x00005600


	//   ....[25]....
        /*0228*/ 	.word	0x000057b0


	//   ....[26]....
        /*022c*/ 	.word	0x000057e0


	//   ....[27]....
        /*0230*/ 	.word	0x00005850


	//   ....[28]....
        /*0234*/ 	.word	0x00005880


	//   ....[29]....
        /*0238*/ 	.word	0x00005a50


	//   ....[30]....
        /*023c*/ 	.word	0x00005a80


	//   ....[31]....
        /*0240*/ 	.word	0x00005ad0


	//   ....[32]....
        /*0244*/ 	.word	0x00005b00


	//   ....[33]....
        /*0248*/ 	.word	0x00005b30


	//   ....[34]....
        /*024c*/ 	.word	0x00005d50


	//   ....[35]....
        /*0250*/ 	.word	0x00005d60


	//   ....[36]....
        /*0254*/ 	.word	0x00005d70


	//   ....[37]....
        /*0258*/ 	.word	0x00005d80


	//   ....[38]....
        /*025c*/ 	.word	0x00005e80


	//   ....[39]....
        /*0260*/ 	.word	0x00005ec0


	//   ....[40]....
        /*0264*/ 	.word	0x00005ef0


	//   ....[41]....
        /*0268*/ 	.word	0x00005f10


	//   ....[42]....
        /*026c*/ 	.word	0x00006020


	//   ....[43]....
        /*0270*/ 	.word	0x00006060


	//   ....[44]....
        /*0274*/ 	.word	0x00006120


	//   ....[45]....
        /*0278*/ 	.word	0x00006140


	//   ....[46]....
        /*027c*/ 	.word	0x00006240


	//   ....[47]....
        /*0280*/ 	.word	0x00006280


	//   ....[48]....
        /*0284*/ 	.word	0x00006300


	//   ....[49]....
        /*0288*/ 	.word	0x00006320


	//   ....[50]....
        /*028c*/ 	.word	0x000064c0


	//   ....[51]....
        /*0290*/ 	.word	0x000064f0


	//   ....[52]....
        /*0294*/ 	.word	0x00006510


	//   ....[53]....
        /*0298*/ 	.word	0x00006520


	//   ....[54]....
        /*029c*/ 	.word	0x00006610


	//   ....[55]....
        /*02a0*/ 	.word	0x00006650


	//   ....[56]....
        /*02a4*/ 	.word	0x00006690


	//   ....[57]....
        /*02a8*/ 	.word	0x000066c0


	//   ....[58]....
        /*02ac*/ 	.word	0x000066f0


	//   ....[59]....
        /*02b0*/ 	.word	0x00006720


	//   ....[60]....
        /*02b4*/ 	.word	0x00006750


	//   ....[61]....
        /*02b8*/ 	.word	0x00006780


	//   ....[62]....
        /*02bc*/ 	.word	0x000067d0


	//   ....[63]....
        /*02c0*/ 	.word	0x00006800


	//   ....[64]....
        /*02c4*/ 	.word	0x00007cd0


	//   ....[65]....
        /*02c8*/ 	.word	0x00007d10


	//   ....[66]....
        /*02cc*/ 	.word	0x00007d40


	//   ....[67]....
        /*02d0*/ 	.word	0x00007d70


	//   ....[68]....
        /*02d4*/ 	.word	0x00007de0


	//   ....[69]....
        /*02d8*/ 	.word	0x00007e10


	//   ....[70]....
        /*02dc*/ 	.word	0x00007e40


	//   ....[71]....
        /*02e0*/ 	.word	0x00007e60


	//   ....[72]....
        /*02e4*/ 	.word	0x00007eb0


	//   ....[73]....
        /*02e8*/ 	.word	0x00007ee0


	//   ....[74]....
        /*02ec*/ 	.word	0x00007f10


	//   ....[75]....
        /*02f0*/ 	.word	0x00007f40


	//   ....[76]....
        /*02f4*/ 	.word	0x00008000


	//   ....[77]....
        /*02f8*/ 	.word	0x00008030


	//   ....[78]....
        /*02fc*/ 	.word	0x00008070


	//   ....[79]....
        /*0300*/ 	.word	0x000080a0


	//   ....[80]....
        /*0304*/ 	.word	0x000081d0


	//   ....[81]....
        /*0308*/ 	.word	0x00008210


	//   ....[82]....
        /*030c*/ 	.word	0x00008240


	//   ....[83]....
        /*0310*/ 	.word	0x00008270


	//   ....[84]....
        /*0314*/ 	.word	0x00008980


	//   ....[85]....
        /*0318*/ 	.word	0x00008c50


	//   ....[86]....
        /*031c*/ 	.word	0x00009290


	//   ....[87]....
        /*0320*/ 	.word	0x000096e0


	//   ....[88]....
        /*0324*/ 	.word	0x00009730


	//   ....[89]....
        /*0328*/ 	.word	0x00009760


	//   ....[90]....
        /*032c*/ 	.word	0x00009780


	//   ....[91]....
        /*0330*/ 	.word	0x000097a0


	//   ....[92]....
        /*0334*/ 	.word	0x00009850


	//   ....[93]....
        /*0338*/ 	.word	0x000098a0


	//   ....[94]....
        /*033c*/ 	.word	0x000098c0


	//   ....[95]....
        /*0340*/ 	.word	0x000098e0


	//   ....[96]....
        /*0344*/ 	.word	0x00009900


	//----- nvinfo : EIATTR_EXIT_INSTR_OFFSETS
	.align		4
.L_3183:
        /*0348*/ 	.byte	0x04, 0x1c
        /*034a*/ 	.short	(.L_3185 - .L_3184)


	//   ....[0]....
.L_3184:
        /*034c*/ 	.word	0x000099c0


	//   ....[1]....
        /*0350*/ 	.word	0x00009c00


	//----- nvinfo : EIATTR_MAX_THREADS
	.align		4
.L_3185:
        /*0354*/ 	.byte	0x04, 0x05
        /*0356*/ 	.short	(.L_3187 - .L_3186)
.L_3186:
        /*0358*/ 	.word	0x00000020
        /*035c*/ 	.word	0x00000001
        /*0360*/ 	.word	0x00000001


	//----- nvinfo : EIATTR_CRS_STACK_SIZE
	.align		4
.L_3187:
        /*0364*/ 	.byte	0x04, 0x1e
        /*0366*/ 	.short	(.L_3189 - .L_3188)
.L_3188:
        /*0368*/ 	.word	0x00000000
.L_3189:


//--------------------- .nv.info._Z25selective_scan_bwd_kernelI32Selective_Scan_bwd_kernel_traitsILi32ELi8ELb0ELb1ELb1ELb0ELb0EfN3c107complexIfEEEEv12SSMParamsBwd --------------------------
	.section	.nv.info._Z25selective_scan_bwd_kernelI32Selective_Scan_bwd_kernel_traitsILi32ELi8ELb0ELb1ELb1ELb0ELb0EfN3c107complexIfEEEEv12SSMParamsBwd,"",@"SHT_CUDA_INFO"
	.sectionflags	@""
	.align	4


	//----- nvinfo : EIATTR_CUDA_API_VERSION
	.align		4
        /*0000*/ 	.byte	0x04, 0x37
        /*0002*/ 	.short	(.L_3191 - .L_3190)
.L_3190:
        /*0004*/ 	.word	0x00000082


	//----- nvinfo : EIATTR_SW2861232_WAR
	.align		4
.L_3191:
        /*0008*/ 	.byte	0x01, 0x35
	.zero		2


	//----- nvinfo : EIATTR_PARAM_CBANK
	.align		4
        /*000c*/ 	.byte	0x04, 0x0a
        /*000e*/ 	.short	(.L_3193 - .L_3192)
	.align		4
.L_3192:
        /*0010*/ 	.word	index@(.nv.constant0._Z25selective_scan_bwd_kernelI32Selective_Scan_bwd_kernel_traitsILi32ELi8ELb0ELb1ELb1ELb0ELb0EfN3c107complexIfEEEEv12SSMParamsBwd)
        /*0014*/ 	.short	0x0160
        /*0016*/ 	.short	0x01f0


	//----- nvinfo : EIATTR_CBANK_PARAM_SIZE
	.align		4
.L_3193:
        /*0018*/ 	.byte	0x03, 0x19
        /*001a*/ 	.short	0x01f0


	//----- nvinfo : EIATTR_KPARAM_INFO
	.align		4
        /*001c*/ 	.byte	0x04, 0x17
        /*001e*/ 	.short	(.L_3195 - .L_3194)
.L_3194:
        /*0020*/ 	.word	0x00000000
        /*0024*/ 	.short	0x0000
        /*0026*/ 	.short	0x0000
        /*0028*/ 	.byte	0x00, 0xf0, 0xc1, 0x07


	//----- nvinfo : EIATTR_MAXREG_COUNT
	.align		4
.L_3195:
        /*002c*/ 	.byte	0x03, 0x1b
        /*002e*/ 	.short	0x00ff


	//----- nvinfo : EIATTR_NUM_BARRIERS
	.align		4
        /*0030*/ 	.byte	0x02, 0x4c
        /*0032*/ 	.byte	0x01
	.zero		1


	//----- nvinfo : EIATTR_MERCURY_ISA_VERSION
	.align		4
        /*0034*/ 	.byte	0x03, 0x5f
        /*0036*/ 	.short	0x0000


	//----- nvinfo : EIATTR_COOP_GROUP_MASK_REGIDS
	.align		4
        /*0038*/ 	.byte	0x04, 0x29
        /*003a*/ 	.short	(.L_3197 - .L_3196)


	//   ....[0]....
.L_3196:
        /*003c*/ 	.word	0xffffffff


	//   ....[1]....
        /*0040*/ 	.word	0xffffffff


	//   ....[2]....
        /*0044*/ 	.word	0xffffffff


	//   ....[3]....
        /*0048*/ 	.word	0xffffffff


	//   ....[4]....
        /*004c*/ 	.word	0xffffffff


	//   ....[5]....
        /*0050*/ 	.word	0xffffffff


	//   ....[6]....
        /*0054*/ 	.word	0xffffffff


	//   ....[7]....
        /*0058*/ 	.word	0xffffffff


	//   ....[8]....
        /*005c*/ 	.word	0xffffffff


	//   ....[9]....
        /*0060*/ 	.word	0xffffffff


	//   ....[10]....
        /*0064*/ 	.word	0xffffffff


	//   ....[11]....
        /*0068*/ 	.word	0xffffffff


	//   ....[12]....
        /*006c*/ 	.word	0xffffffff


	//   ....[13]....
        /*0070*/ 	.word	0xffffffff


	//   ....[14]....
        /*0074*/ 	.word	0xffffffff


	//   ....[15]....
        /*0078*/ 	.word	0xffffffff


	//   ....[16]....
        /*007c*/ 	.word	0xffffffff


	//   ....[17]....
        /*0080*/ 	.word	0xffffffff


	//   ....[18]....
        /*0084*/ 	.word	0xffffffff


	//   ....[19]....
        /*0088*/ 	.word	0xffffffff


	//   ....[20]....
        /*008c*/ 	.word	0xffffffff


	//   ....[21]....
        /*0090*/ 	.word	0xffffffff


	//   ....[22]....
        /*0094*/ 	.word	0xffffffff


	//   ....[23]....
        /*0098*/ 	.word	0xffffffff


	//   ....[24]....
        /*009c*/ 	.word	0xffffffff


	//   ....[25]....
        /*00a0*/ 	.word	0xffffffff


	//   ....[26]....
        /*00a4*/ 	.word	0xffffffff


	//   ....[27]....
        /*00a8*/ 	.word	0xffffffff


	//   ....[28]....
        /*00ac*/ 	.word	0xffffffff


	//   ....[29]....
        /*00b0*/ 	.word	0xffffffff


	//   ....[30]....
        /*00b4*/ 	.word	0xffffffff


	//   ....[31]....
        /*00b8*/ 	.word	0xffffffff


	//   ....[32]....
        /*00bc*/ 	.word	0xffffffff


	//   ....[33]....
        /*00c0*/ 	.word	0xffffffff


	//   ....[34]....
        /*00c4*/ 	.word	0xffffffff


	//   ....[35]....
        /*00c8*/ 	.word	0xffffffff


	//   ....[36]....
        /*00cc*/ 	.word	0xffffffff


	//   ....[37]....
        /*00d0*/ 	.word	0xffffffff


	//   ....[38]....
        /*00d4*/ 	.word	0xffffffff


	//   ....[39]....
        /*00d8*/ 	.word	0xffffffff


	//   ....[40]....
        /*00dc*/ 	.word	0xffffffff


	//   ....[41]....
        /*00e0*/ 	.word	0xffffffff


	//   ....[42]....
        /*00e4*/ 	.word	0xffffffff


	//   ....[43]....
        /*00e8*/ 	.word	0xffffffff


	//   ....[44]....
        /*00ec*/ 	.word	0xffffffff


	//   ....[45]....
        /*00f0*/ 	.word	0xffffffff


	//   ....[46]....
        /*00f4*/ 	.word	0xffffffff


	//   ....[47]....
        /*00f8*/ 	.word	0xffffffff


	//   ....[48]....
        /*00fc*/ 	.word	0xffffffff


	//   ....[49]....
        /*0100*/ 	.word	0xffffffff


	//   ....[50]....
        /*0104*/ 	.word	0xffffffff


	//   ....[51]....
        /*0108*/ 	.word	0xffffffff


	//   ....[52]....
        /*010c*/ 	.word	0xffffffff


	//   ....[53]....
        /*0110*/ 	.word	0xffffffff


	//   ....[54]....
        /*0114*/ 	.word	0xffffffff


	//   ....[55]....
        /*0118*/ 	.word	0xffffffff


	//   ....[56]....
        /*011c*/ 	.word	0xffffffff


	//   ....[57]....
        /*0120*/ 	.word	0xffffffff


	//   ....[58]....
        /*0124*/ 	.word	0xffffffff


	//   ....[59]....
        /*0128*/ 	.word	0xffffffff


	//   ....[60]....
        /*012c*/ 	.word	0xffffffff


	//   ....[61]....
        /*0130*/ 	.word	0xffffffff


	//   ....[62]....
        /*0134*/ 	.word	0xffffffff


	//   ....[63]....
        /*0138*/ 	.word	0xffffffff


	//   ....[64]....
        /*013c*/ 	.word	0xffffffff


	//   ....[65]....
        /*0140*/ 	.word	0xffffffff


	//   ....[66]....
        /*0144*/ 	.word	0xffffffff


	//   ....[67]....
        /*0148*/ 	.word	0xffffffff


	//   ....[68]....
        /*014c*/ 	.word	0xffffffff


	//   ....[69]....
        /*0150*/ 	.word	0xffffffff


	//   ....[70]....
        /*0154*/ 	.word	0xffffffff


	//   ....[71]....
        /*0158*/ 	.word	0xffffffff


	//   ....[72]....
        /*015c*/ 	.word	0xffffffff


	//   ....[73]....
        /*0160*/ 	.word	0xffffffff


	//   ....[74]....
        /*0164*/ 	.word	0xffffffff


	//   ....[75]....
        /*0168*/ 	.word	0xffffffff


	//   ....[76]....
        /*016c*/ 	.word	0xffffffff


	//   ....[77]....
        /*0170*/ 	.word	0xffffffff


	//   ....[78]....
        /*0174*/ 	.word	0xffffffff


	//   ....[79]....
        /*0178*/ 	.word	0xffffffff


	//   ....[80]....
        /*017c*/ 	.word	0xffffffff


	//   ....[81]....
        /*0180*/ 	.word	0xffffffff


	//   ....[82]....
        /*0184*/ 	.word	0xffffffff


	//----- nvinfo : EIATTR_COOP_GROUP_INSTR_OFFSETS
	.align		4
.L_3197:
        /*0188*/ 	.byte	0x04, 0x28
        /*018a*/ 	.short	(.L_3199 - .L_3198)


	//   ....[0]....
.L_3198:
        /*018c*/ 	.word	0x00000d50


	//   ....[1]....
        /*0190*/ 	.word	0x00001040


	//   ....[2]....
        /*0194*/ 	.word	0x00001270


	//   ....[3]....
        /*0198*/ 	.word	0x00001da0


	//   ....[4]....
        /*019c*/ 	.word	0x00002450


	//   ....[5]....
        /*01a0*/ 	.word	0x00003010


	//   ....[6]....
        /*01a4*/ 	.word	0x00003050


	//   ....[7]....
        /*01a8*/ 	.word	0x00003090


	//   ....[8]....
        /*01ac*/ 	.word	0x000030c0


	//   ....[9]....
        /*01b0*/ 	.word	0x000031a0


	//   ....[10]....
        /*01b4*/ 	.word	0x000031e0


	//   ....[11]....
        /*01b8*/ 	.word	0x00003210


	//   ....[12]....
        /*01bc*/ 	.word	0x00003240


	//   ....[13]....
        /*01c0*/ 	.word	0x000033a0


	//   ....[14]....
        /*01c4*/ 	.word	0x000033e0


	//   ....[15]....
        /*01c8*/ 	.word	0x00003410


	//   ....[16]....
        /*01cc*/ 	.word	0x00003450


	//   ....[17]....
        /*01d0*/ 	.word	0x00003620


	//   ....[18]....
        /*01d4*/ 	.word	0x00003660


	//   ....[19]....
        /*01d8*/ 	.word	0x000036a0


	//   ....[20]....
        /*01dc*/ 	.word	0x000036e0


	//   ....[21]....
        /*01e0*/ 	.word	0x00003840


	//   ....[22]....
        /*01e4*/ 	.word	0x00003880


	//   ....[23]....
        /*01e8*/ 	.word	0x000038b0


	//   ....[24]....
        /*01ec*/ 	.word	0x000038e0


	//   ....[25]....
        /*01f0*/ 	.word	0x00003ab0


	//   ....[26]....
        /*01f4*/ 	.word	0x00003b20


	//   ....[27]....
        /*01f8*/ 	.word	0x00003b50


	//   ....[28]....
        /*01fc*/ 	.word	0x00003b80


	//   ....[29]....
        /*0200*/ 	.word	0x00003bb0


	//   ....[30]....
        /*0204*/ 	.word	0x00003bf0


	//   ....[31]....
        /*0208*/ 	.word	0x00003e30


	//   ....[32]....
        /*020c*/ 	.word	0x00003e60


	//   ....[33]....
        /*0210*/ 	.word	0x00003e90


	//   ....[34]....
        /*0214*/ 	.word	0x00003ec0


	//   ....[35]....
        /*0218*/ 	.word	0x00003fd0


	//   ....[36]....
        /*021c*/ 	.word	0x00004010


	//   ....[37]....
        /*0220*/ 	.word	0x00004040


	//   ....[38]....
        /*0224*/ 	.word	0x00004060


	//   ....[39]....
        /*0228*/ 	.word	0x00004160


	//   ....[40]....
        /*022c*/ 	.word	0x000041a0


	//   ....[41]....
        /*0230*/ 	.word	0x000041d0


	//   ....[42]....
        /*0234*/ 	.word	0x000041f0


	//   ....[43]....
        /*0238*/ 	.word	0x000042f0


	//   ....[44]....
        /*023c*/ 	.word	0x00004330


	//   ....[45]....
        /*0240*/ 	.word	0x00004360


	//   ....[46]....
        /*0244*/ 	.word	0x00004380


	//   ....[47]....
        /*0248*/ 	.word	0x00004480


	//   ....[48]....
        /*024c*/ 	.word	0x000044c0


	//   ....[49]....
        /*0250*/ 	.word	0x000044f0


	//   ....[50]....
        /*0254*/ 	.word	0x00004500


	//   ....[51]....
        /*0258*/ 	.word	0x000045f0


	//   ....[52]....
        /*025c*/ 	.word	0x00004630


	//   ....[53]....
        /*0260*/ 	.word	0x00004670


	//   ....[54]....
        /*0264*/ 	.word	0x000046b0


	//   ....[55]....
        /*0268*/ 	.word	0x000046f0


	//   ....[56]....
        /*026c*/ 	.word	0x00004730


	//   ....[57]....
        /*0270*/ 	.word	0x00004770


	//   ....[58]....
        /*0274*/ 	.word	0x000047b0


	//   ....[59]....
        /*0278*/ 	.word	0x000048b0


	//   ....[60]....
        /*027c*/ 	.word	0x000048e0


	//   ....[61]....
        /*0280*/ 	.word	0x00006290


	//   ....[62]....
        /*0284*/ 	.word	0x000062d0


	//   ....[63]....
        /*0288*/ 	.word	0x00006350


	//   ....[64]....
        /*028c*/ 	.word	0x00006370


	//   ....[65]....
        /*0290*/ 	.word	0x000063b0


	//   ....[66]....
        /*0294*/ 	.word	0x000063f0


	//   ....[67]....
        /*0298*/ 	.word	0x000064d0


	//   ....[68]....
        /*029c*/ 	.word	0x00006510


	//   ....[69]....
        /*02a0*/ 	.word	0x00006670


	//   ....[70]....
        /*02a4*/ 	.word	0x000066a0


	//   ....[71]....
        /*02a8*/ 	.word	0x00006c50


	//   ....[72]....
        /*02ac*/ 	.word	0x000070d0


	//   ....[73]....
        /*02b0*/ 	.word	0x00007550


	//   ....[74]....
        /*02b4*/ 	.word	0x000075a0


	//   ....[75]....
        /*02b8*/ 	.word	0x000075d0


	//   ....[76]....
        /*02bc*/ 	.word	0x000075f0


	//   ....[77]....
        /*02c0*/ 	.word	0x00007610


	//   ....[78]....
        /*02c4*/ 	.word	0x000076c0


	//   ....[79]....
        /*02c8*/ 	.word	0x00007710


	//   ....[80]....
        /*02cc*/ 	.word	0x00007730


	//   ....[81]....
        /*02d0*/ 	.word	0x00007750


	//   ....[82]....
        /*02d4*/ 	.word	0x00007770


	//----- nvinfo : EIATTR_EXIT_INSTR_OFFSETS
	.align		4
.L_3199:
        /*02d8*/ 	.byte	0x04, 0x1c
        /*02da*/ 	.short	(.L_3201 - .L_3200)


	//   ....[0]....
.L_3200:
        /*02dc*/ 	.word	0x00007830


	//   ....[1]....
        /*02e0*/ 	.word	0x00007980


	//----- nvinfo : EIATTR_MAX_THREADS
	.align		4
.L_3201:
        /*02e4*/ 	.byte	0x04, 0x05
        /*02e6*/ 	.short	(.L_3203 - .L_3202)
.L_3202:
        /*02e8*/ 	.word	0x00000020
        /*02ec*/ 	.word	0x00000001
        /*02f0*/ 	.word	0x00000001


	//----- nvinfo : EIATTR_CRS_STACK_SIZE
	.align		4
.L_3203:
        /*02f4*/ 	.byte	0x04, 0x1e
        /*02f6*/ 	.short	(.L_3205 - .L_3204)
.L_3204:
        /*02f8*/ 	.word	0x00000000
.L_3205:


//--------------------- .nv.info._Z25selective_scan_bwd_kernelI32Selective_Scan_bwd_kernel_traitsILi32ELi8ELb0ELb1ELb1ELb0ELb1EfN3c107complexIfEEEEv12SSMParamsBwd --------------------------
	.section	.nv.info._Z25selective_scan_bwd_kernelI32Selective_Scan_bwd_kernel_traitsILi32ELi8ELb0ELb1ELb1ELb0ELb1EfN3c107complexIfEEEEv12SSMParamsBwd,"",@"SHT_CUDA_INFO"
	.sectionflags	@""
	.align	4


	//----- nvinfo : EIATTR_CUDA_API_VERSION
	.align		4
        /*0000*/ 	.byte	0x04, 0x37
        /*0002*/ 	.short	(.L_3207 - .L_3206)
.L_3206:
        /*0004*/ 	.word	0x00000082


	//----- nvinfo : EIATTR_SW2861232_WAR
	.align		4
.L_3207:
        /*0008*/ 	.byte	0x01, 0x35
	.zero		2


	//----- nvinfo : EIATTR_PARAM_CBANK
	.align		4
        /*000c*/ 	.byte	0x04, 0x0a
        /*000e*/ 	.short	(.L_3209 - .L_3208)
	.align		4
.L_3208:
        /*0010*/ 	.word	index@(.nv.constant0._Z25selective_scan_bwd_kernelI32Selective_Scan_bwd_kernel_traitsILi32ELi8ELb0ELb1ELb1ELb0ELb1EfN3c107complexIfEEEEv12SSMParamsBwd)
        /*0014*/ 	.short	0x0160
        /*0016*/ 	.short	0x01f0


	//----- nvinfo : EIATTR_CBANK_PARAM_SIZE
	.align		4
.L_3209:
        /*0018*/ 	.byte	0x03, 0x19
        /*001a*/ 	.short	0x01f0


	//----- nvinfo : EIATTR_KPARAM_INFO
	.align		4
        /*001c*/ 	.byte	0x04, 0x17
        /*001e*/ 	.short	(.L_3211 - .L_3210)
.L_3210:
        /*0020*/ 	.word	0x00000000
        /*0024*/ 	.short	0x0000
        /*0026*/ 	.short	0x0000
        /*0028*/ 	.byte	0x00, 0xf0, 0xc1, 0x07


	//----- nvinfo : EIATTR_MAXREG_COUNT
	.align		4
.L_3211:
        /*002c*/ 	.byte	0x03, 0x1b
        /*002e*/ 	.short	0x00ff


	//----- nvinfo : EIATTR_NUM_BARRIERS
	.align		4
        /*0030*/ 	.byte	0x02, 0x4c
        /*0032*/ 	.byte	0x01
	.zero		1


	//----- nvinfo : EIATTR_MERCURY_ISA_VERSION
	.align		4
        /*0034*/ 	.byte	0x03, 0x5f
        /*0036*/ 	.short	0x0000


	//----- nvinfo : EIATTR_COOP_GROUP_MASK_REGIDS
	.align		4
        /*0038*/ 	.byte	0x04, 0x29
        /*003a*/ 	.short	(.L_3213 - .L_3212)


	//   ....[0]....
.L_3212:
        /*003c*/ 	.word	0xffffffff


	//   ....[1]....
        /*0040*/ 	.word	0xffffffff


	//   ....[2]....
        /*0044*/ 	.word	0xffffffff


	//   ....[3]....
        /*0048*/ 	.word	0xffffffff


	//   ....[4]....
        /*004c*/ 	.word	0xffffffff


	//   ....[5]....
        /*0050*/ 	.word	0xffffffff


	//   ....[6]....
        /*0054*/ 	.word	0xffffffff


	//   ....[7]....
        /*0058*/ 	.word	0xffffffff


	//   ....[8]....
        /*005c*/ 	.word	0xffffffff


	//   ....[9]....
        /*0060*/ 	.word	0xffffffff


	//   ....[10]....
        /*0064*/ 	.word	0xffffffff


	//   ....[11]....
        /*0068*/ 	.word	0xffffffff


	//   ....[12]....
        /*006c*/ 	.word	0xffffffff


	//   ....[13]....
        /*0070*/ 	.word	0xffffffff


	//   ....[14]....
        /*0074*/ 	.word	0xffffffff


	//   ....[15]....
        /*0078*/ 	.word	0xffffffff


	//   ....[16]....
        /*007c*/ 	.word	0xffffffff


	//   ....[17]....
        /*0080*/ 	.word	0xffffffff


	//   ....[18]....
        /*0084*/ 	.word	0xffffffff


	//   ....[19]....
        /*0088*/ 	.word	0xffffffff


	//   ....[20]....
        /*008c*/ 	.word	0xffffffff


	//   ....[21]....
        /*0090*/ 	.word	0xffffffff


	//   ....[22]....
        /*0094*/ 	.word	0xffffffff


	//   ....[23]....
        /*0098*/ 	.word	0xffffffff


	//   ....[24]....
        /*009c*/ 	.word	0xffffffff


	//   ....[25]....
        /*00a0*/ 	.word	0xffffffff


	//   ....[26]....
        /*00a4*/ 	.word	0xffffffff


	//   ....[27]....
        /*00a8*/ 	.word	0xffffffff


	//   ....[28]....
        /*00ac*/ 	.word	0xffffffff


	//   ....[29]....
        /*00b0*/ 	.word	0xffffffff


	//   ....[30]....
        /*00b4*/ 	.word	0xffffffff


	//   ....[31]....
        /*00b8*/ 	.word	0xffffffff


	//   ....[32]....
        /*00bc*/ 	.word	0xffffffff


	//   ....[33]....
        /*00c0*/ 	.word	0xffffffff


	//   ....[34]....
        /*00c4*/ 	.word	0xffffffff


	//   ....[35]....
        /*00c8*/ 	.word	0xffffffff


	//   ....[36]....
        /*00cc*/ 	.word	0xffffffff


	//   ....[37]....
        /*00d0*/ 	.word	0xffffffff


	//   ....[38]....
        /*00d4*/ 	.word	0xffffffff


	//   ....[39]....
        /*00d8*/ 	.word	0xffffffff


	//   ....[40]....
        /*00dc*/ 	.word	0xffffffff


	//   ....[41]....
        /*00e0*/ 	.word	0xffffffff


	//   ....[42]....
        /*00e4*/ 	.word	0xffffffff


	//   ....[43]....
        /*00e8*/ 	.word	0xffffffff


	//   ....[44]....
        /*00ec*/ 	.word	0xffffffff


	//   ....[45]....
        /*00f0*/ 	.word	0xffffffff


	//   ....[46]....
        /*00f4*/ 	.word	0xffffffff


	//   ....[47]....
        /*00f8*/ 	.word	0xffffffff


	//   ....[48]....
        /*00fc*/ 	.word	0xffffffff


	//   ....[49]....
        /*0100*/ 	.word	0xffffffff


	//   ....[50]....
        /*0104*/ 	.word	0xffffffff


	//   ....[51]....
        /*0108*/ 	.word	0xffffffff


	//   ....[52]....
        /*010c*/ 	.word	0xffffffff


	//   ....[53]....
        /*0110*/ 	.word	0xffffffff


	//   ....[54]....
        /*0114*/ 	.word	0xffffffff


	//   ....[55]....
        /*0118*/ 	.word	0xffffffff


	//   ....[56]....
        /*011c*/ 	.word	0xffffffff


	//   ....[57]....
        /*0120*/ 	.word	0xffffffff


	//   ....[58]....
        /*0124*/ 	.word	0xffffffff


	//   ....[59]....
        /*0128*/ 	.word	0xffffffff


	//   ....[60]....
        /*012c*/ 	.word	0xffffffff


	//   ....[61]....
        /*0130*/ 	.word	0xffffffff


	//   ....[62]....
        /*0134*/ 	.word	0xffffffff


	//   ....[63]....
        /*0138*/ 	.word	0xffffffff


	//   ....[64]....
        /*013c*/ 	.word	0xffffffff


	//   ....[65]....
        /*0140*/ 	.word	0xffffffff


	//   ....[66]....
        /*0144*/ 	.word	0xffffffff


	//   ....[67]....
        /*0148*/ 	.word	0xffffffff


	//   ....[68]....
        /*014c*/ 	.word	0xffffffff


	//   ....[69]....
        /*0150*/ 	.word	0xffffffff


	//   ....[70]....
        /*0154*/ 	.word	0xffffffff


	//   ....[71]....
        /*0158*/ 	.word	0xffffffff


	//   ....[72]....
        /*015c*/ 	.word	0xffffffff


	//   ....[73]....
        /*0160*/ 	.word	0xffffffff


	//   ....[74]....
        /*0164*/ 	.word	0xffffffff


	//   ....[75]....
        /*0168*/ 	.word	0xffffffff


	//   ....[76]....
        /*016c*/ 	.word	0xffffffff


	//   ....[77]....
        /*0170*/ 	.word	0xffffffff


	//   ....[78]....
        /*0174*/ 	.word	0xffffffff


	//   ....[79]....
        /*0178*/ 	.word	0xffffffff


	//   ....[80]....
        /*017c*/ 	.word	0xffffffff


	//   ....[81]....
        /*0180*/ 	.word	0xffffffff


	//   ....[82]....
        /*0184*/ 	.word	0xffffffff


	//   ....[83]....
        /*0188*/ 	.word	0xffffffff


	//   ....[84]....
        /*018c*/ 	.word	0xffffffff


	//   ....[85]....
        /*0190*/ 	.word	0xffffffff


	//   ....[86]....
        /*0194*/ 	.word	0xffffffff


	//----- nvinfo : EIATTR_COOP_GROUP_INSTR_OFFSETS
	.align		4
.L_3213:
        /*0198*/ 	.byte	0x04, 0x28
        /*019a*/ 	.short	(.L_3215 - .L_3214)


	//   ....[0]....
.L_3214:
        /*019c*/ 	.word	0x00000da0


	//   ....[1]....
        /*01a0*/ 	.word	0x000010a0


	//   ....[2]....
        /*01a4*/ 	.word	0x00001600


	//   ....[3]....
        /*01a8*/ 	.word	0x00001820


	//   ....[4]....
        /*01ac*/ 	.word	0x00001c20


	//   ....[5]....
        /*01b0*/ 	.word	0x00001fa0


	//   ....[6]....
        /*01b4*/ 	.word	0x000025e0


	//   ....[7]....
        /*01b8*/ 	.word	0x000033d0


	//   ....[8]....
        /*01bc*/ 	.word	0x00003aa0


	//   ....[9]....
        /*01c0*/ 	.word	0x00004650


	//   ....[10]....
        /*01c4*/ 	.word	0x00004690


	//   ....[11]....
        /*01c8*/ 	.word	0x000046d0


	//   ....[12]....
        /*01cc*/ 	.word	0x000046f0


	//   ....[13]....
        /*01d0*/ 	.word	0x000047e0


	//   ....[14]....
        /*01d4*/ 	.word	0x00004810


	//   ....[15]....
        /*01d8*/ 	.word	0x00004840


	//   ....[16]....
        /*01dc*/ 	.word	0x00004880


	//   ....[17]....
        /*01e0*/ 	.word	0x000049e0


	//   ....[18]....
        /*01e4*/ 	.word	0x00004a10


	//   ....[19]....
        /*01e8*/ 	.word	0x00004a40


	//   ....[20]....
        /*01ec*/ 	.word	0x00004a70


	//   ....[21]....
        /*01f0*/ 	.word	0x00004c50


	//   ....[22]....
        /*01f4*/ 	.word	0x00004c90


	//   ....[23]....
        /*01f8*/ 	.word	0x00004cd0


	//   ....[24]....
        /*01fc*/ 	.word	0x00004d10


	//   ....[25]....
        /*0200*/ 	.word	0x00004eb0


	//   ....[26]....
        /*0204*/ 	.word	0x00004ee0


	//   ....[27]....
        /*0208*/ 	.word	0x00004f40


	//   ....[28]....
        /*020c*/ 	.word	0x00004f70


	//   ....[29]....
        /*0210*/ 	.word	0x00005150


	//   ....[30]....
        /*0214*/ 	.word	0x00005190


	//   ....[31]....
        /*0218*/ 	.word	0x000051c0


	//   ....[32]....
        /*021c*/ 	.word	0x000051f0


	//   ....[33]....
        /*0220*/ 	.word	0x00005220


	//   ....[34]....
        /*0224*/ 	.word	0x00005260


	//   ....[35]....
        /*0228*/ 	.word	0x00005470


	//   ....[36]....
        /*022c*/ 	.word	0x000054a0


	//   ....[37]....
        /*0230*/ 	.word	0x000054d0


	//   ....[38]....
        /*0234*/ 	.word	0x00005500


	//   ....[39]....
        /*0238*/ 	.word	0x00005610


	//   ....[40]....
        /*023c*/ 	.word	0x00005650


	//   ....[41]....
        /*0240*/ 	.word	0x00005680


	//   ....[42]....
        /*0244*/ 	.word	0x000056a0


	//   ....[43]....
        /*0248*/ 	.word	0x000057a0


	//   ....[44]....
        /*024c*/ 	.word	0x000057e0


	//   ....[45]....
        /*0250*/ 	.word	0x00005810


	//   ....[46]....
        /*0254*/ 	.word	0x00005830


	//   ....[47]....
        /*0258*/ 	.word	0x00005930


	//   ....[48]....
        /*025c*/ 	.word	0x00005970


	//   ....[49]....
        /*0260*/ 	.word	0x000059a0


	//   ....[50]....
        /*0264*/ 	.word	0x000059c0


	//   ....[51]....
        /*0268*/ 	.word	0x00005ac0


	//   ....[52]....
        /*026c*/ 	.word	0x00005b00


	//   ....[53]....
        /*0270*/ 	.word	0x00005b30


	//   ....[54]....
        /*0274*/ 	.word	0x00005b40


	//   ....[55]....
        /*0278*/ 	.word	0x00005c20


	//   ....[56]....
        /*027c*/ 	.word	0x00005c60


	//   ....[57]....
        /*0280*/ 	.word	0x00005ca0


	//   ....[58]....
        /*0284*/ 	.word	0x00005ce0


	//   ....[59]....
        /*0288*/ 	.word	0x00005d20


	//   ....[60]....
        /*028c*/ 	.word	0x00005d60


	//   ....[61]....
        /*0290*/ 	.word	0x00005da0


	//   ....[62]....
        /*0294*/ 	.word	0x00005dd0


	//   ....[63]....
        /*0298*/ 	.word	0x00005e10


	//   ....[64]....
        /*029c*/ 	.word	0x00005ea0


	//   ....[65]....
        /*02a0*/ 	.word	0x000078c0


	//   ....[66]....
        /*02a4*/ 	.word	0x00007900


	//   ....[67]....
        /*02a8*/ 	.word	0x00007a00


	//   ....[68]....
        /*02ac*/ 	.word	0x00007a30


	//   ....[69]....
        /*02b0*/ 	.word	0x00007b10


	//   ....[70]....
        /*02b4*/ 	.word	0x00007b40


	//   ....[71]....
        /*02b8*/ 	.word	0x00007c20


	//   ....[72]....
        /*02bc*/ 	.word	0x00007c50


	//   ....[73]....
        /*02c0*/ 	.word	0x00007d40


	//   ....[74]....
        /*02c4*/ 	.word	0x00007d70


	//   ....[75]....
        /*02c8*/ 	.word	0x000082b0


	//   ....[76]....
        /*02cc*/ 	.word	0x000086f0


	//   ....[77]....
        /*02d0*/ 	.word	0x00008b60


	//   ....[78]....
        /*02d4*/ 	.word	0x00008bb0


	//   ....[79]....
        /*02d8*/ 	.word	0x00008be0


	//   ....[80]....
        /*02dc*/ 	.word	0x00008c00


	//   ....[81]....
        /*02e0*/ 	.word	0x00008c20


	//   ....[82]....
        /*02e4*/ 	.word	0x00008cd0


	//   ....[83]....
        /*02e8*/ 	.word	0x00008d20


	//   ....[84]....
        /*02ec*/ 	.word	0x00008d40


	//   ....[85]....
        /*02f0*/ 	.word	0x00008d60


	//   ....[86]....
        /*02f4*/ 	.word	0x00008d80


	//----- nvinfo : EIATTR_EXIT_INSTR_OFFSETS
	.align		4
.L_3215:
        /*02f8*/ 	.byte	0x04, 0x1c
        /*02fa*/ 	.short	(.L_3217 - .L_3216)


	//   ....[0]....
.L_3216:
        /*02fc*/ 	.word	0x00008e40


	//   ....[1]....
        /*0300*/ 	.word	0x00008f90


	//----- nvinfo : EIATTR_MAX_THREADS
	.align		4
.L_3217:
        /*0304*/ 	.byte	0x04, 0x05
        /*0306*/ 	.short	(.L_3219 - .L_3218)
.L_3218:
        /*0308*/ 	.word	0x00000020
        /*030c*/ 	.word	0x00000001
        /*0310*/ 	.word	0x00000001


	//----- nvinfo : EIATTR_CRS_STACK_SIZE
	.align		4
.L_3219:
        /*0314*/ 	.byte	0x04, 0x1e
        /*0316*/ 	.short	(.L_3221 - .L_3220)
.L_3220:
        /*0318*/ 	.word	0x00000000
.L_3221:


//--------------------- .nv.info._Z25selective_scan_bwd_kernelI32Selective_Scan_bwd_kernel_traitsILi32ELi8ELb0ELb1ELb1ELb1ELb0EfN3c107complexIfEEEEv12SSMParamsBwd --------------------------
	.section	.nv.info._Z25selective_scan_bwd_kernelI32Selective_Scan_bwd_kernel_traitsILi32ELi8ELb0ELb1ELb1ELb1ELb0EfN3c107complexIfEEEEv12SSMParamsBwd,"",@"SHT_CUDA_INFO"
	.sectionflags	@""
	.align	4


	//----- nvinfo : EIATTR_CUDA_API_VERSION
	.align		4
        /*0000*/ 	.byte	0x04, 0x37
        /*0002*/ 	.short	(.L_3223 - .L_3222)
.L_3222:
        /*0004*/ 	.word	0x00000082


	//----- nvinfo : EIATTR_SW2861232_WAR
	.align		4
.L_3223:
        /*0008*/ 	.byte	0x01, 0x35
	.zero		2


	//----- nvinfo : EIATTR_PARAM_CBANK
	.align		4
        /*000c*/ 	.byte	0x04, 0x0a
        /*000e*/ 	.short	(.L_3225 - .L_3224)
	.align		4
.L_3224:
        /*0010*/ 	.word	index@(.nv.constant0._Z25selective_scan_bwd_kernelI32Selective_Scan_bwd_kernel_traitsILi32ELi8ELb0ELb1ELb1ELb1ELb0EfN3c107complexIfEEEEv12SSMParamsBwd)
        /*0014*/ 	.short	0x0160
        /*0016*/ 	.short	0x01f0


	//----- nvinfo : EIATTR_CBANK_PARAM_SIZE
	.align		4
.L_3225:
        /*0018*/ 	.byte	0x03, 0x19
        /*001a*/ 	.short	0x01f0


	//----- nvinfo : EIATTR_KPARAM_INFO
	.align		4
        /*001c*/ 	.byte	0x04, 0x17
        /*001e*/ 	.short	(.L_3227 - .L_3226)
.L_3226:
        /*0020*/ 	.word	0x00000000
        /*0024*/ 	.short	0x0000
        /*0026*/ 	.short	0x0000
        /*0028*/ 	.byte	0x00, 0xf0, 0xc1, 0x07


	//----- nvinfo : EIATTR_MAXREG_COUNT
	.align		4
.L_3227:
        /*002c*/ 	.byte	0x03, 0x1b
        /*002e*/ 	.short	0x00ff


	//----- nvinfo : EIATTR_NUM_BARRIERS
	.align		4
        /*0030*/ 	.byte	0x02, 0x4c
        /*0032*/ 	.byte	0x01
	.zero		1


	//----- nvinfo : EIATTR_MERCURY_ISA_VERSION
	.align		4
        /*0034*/ 	.byte	0x03, 0x5f
        /*0036*/ 	.short	0x0000


	//----- nvinfo : EIATTR_COOP_GROUP_MASK_REGIDS
	.align		4
        /*0038*/ 	.byte	0x04, 0x29
        /*003a*/ 	.short	(.L_3229 - .L_3228)


	//   ....[0]....
.L_3228:
        /*003c*/ 	.word	0xffffffff


	//   ....[1]....
        /*0040*/ 	.word	0xffffffff


	//   ....[2]....
        /*0044*/ 	.word	0xffffffff


	//   ....[3]....
        /*0048*/ 	.word	0xffffffff


	//   ....[4]....
        /*004c*/ 	.word	0xffffffff


	//   ....[5]....
        /*0050*/ 	.word	0xffffffff


	//   ....[6]....
        /*0054*/ 	.word	0xffffffff


	//   ....[7]....
        /*0058*/ 	.word	0xffffffff


	//   ....[8]....
        /*005c*/ 	.word	0xffffffff


	//   ....[9]....
        /*0060*/ 	.word	0xffffffff


	//   ....[10]....
        /*0064*/ 	.word	0xffffffff


	//   ....[11]....
        /*0068*/ 	.word	0xffffffff


	//   ....[12]....
        /*006c*/ 	.word	0xffffffff


	//   ....[13]....
        /*0070*/ 	.word	0xffffffff


	//   ....[14]....
        /*0074*/ 	.word	0xffffffff


	//   ....[15]....
        /*0078*/ 	.word	0xffffffff


	//   ....[16]....
        /*007c*/ 	.word	0xffffffff


	//   ....[17]....
        /*0080*/ 	.word	0xffffffff


	//   ....[18]....
        /*0084*/ 	.word	0xffffffff


	//   ....[19]....
        /*0088*/ 	.word	0xffffffff


	//   ....[20]....
        /*008c*/ 	.word	0xffffffff


	//   ....[21]....
        /*0090*/ 	.word	0xffffffff


	//   ....[22]....
        /*0094*/ 	.word	0xffffffff


	//   ....[23]....
        /*0098*/ 	.word	0xffffffff


	//   ....[24]....
        /*009c*/ 	.word	0xffffffff


	//   ....[25]....
        /*00a0*/ 	.word	0xffffffff


	//   ....[26]....
        /*00a4*/ 	.word	0xffffffff


	//   ....[27]....
        /*00a8*/ 	.word	0xffffffff


	//   ....[28]....
        /*00ac*/ 	.word	0xffffffff


	//   ....[29]....
        /*00b0*/ 	.word	0xffffffff


	//   ....[30]....
        /*00b4*/ 	.word	0xffffffff


	//   ....[31]....
        /*00b8*/ 	.word	0xffffffff


	//   ....[32]....
        /*00bc*/ 	.word	0xffffffff


	//   ....[33]....
        /*00c0*/ 	.word	0xffffffff


	//   ....[34]....
        /*00c4*/ 	.word	0xffffffff


	//   ....[35]....
        /*00c8*/ 	.word	0xffffffff


	//   ....[36]....
        /*00cc*/ 	.word	0xffffffff


	//   ....[37]....
        /*00d0*/ 	.word	0xffffffff


	//   ....[38]....
        /*00d4*/ 	.word	0xffffffff


	//   ....[39]....
        /*00d8*/ 	.word	0xffffffff


	//   ....[40]....
        /*00dc*/ 	.word	0xffffffff


	//   ....[41]....
        /*00e0*/ 	.word	0xffffffff


	//   ....[42]....
        /*00e4*/ 	.word	0xffffffff


	//   ....[43]....
        /*00e8*/ 	.word	0xffffffff


	//   ....[44]....
        /*00ec*/ 	.word	0xffffffff


	//   ....[45]....
        /*00f0*/ 	.word	0xffffffff


	//   ....[46]....
        /*00f4*/ 	.word	0xffffffff


	//   ....[47]....
        /*00f8*/ 	.word	0xffffffff


	//   ....[48]....
        /*00fc*/ 	.word	0xffffffff


	//   ....[49]....
        /*0100*/ 	.word	0xffffffff


	//   ....[50]....
        /*0104*/ 	.word	0xffffffff


	//   ....[51]....
        /*0108*/ 	.word	0xffffffff


	//   ....[52]....
        /*010c*/ 	.word	0xffffffff


	//   ....[53]....
        /*0110*/ 	.word	0xffffffff


	//   ....[54]....
        /*0114*/ 	.word	0xffffffff


	//   ....[55]....
        /*0118*/ 	.word	0xffffffff


	//   ....[56]....
        /*011c*/ 	.word	0xffffffff


	//   ....[57]....
        /*0120*/ 	.word	0xffffffff


	//   ....[58]....
        /*0124*/ 	.word	0xffffffff


	//   ....[59]....
        /*0128*/ 	.word	0xffffffff


	//   ....[60]....
        /*012c*/ 	.word	0xffffffff


	//   ....[61]....
        /*0130*/ 	.word	0xffffffff


	//   ....[62]....
        /*0134*/ 	.word	0xffffffff


	//   ....[63]....
        /*0138*/ 	.word	0xffffffff


	//   ....[64]....
        /*013c*/ 	.word	0xffffffff


	//   ....[65]....
        /*0140*/ 	.word	0xffffffff


	//   ....[66]....
        /*0144*/ 	.word	0xffffffff


	//   ....[67]....
        /*0148*/ 	.word	0xffffffff


	//   ....[68]....
        /*014c*/ 	.word	0xffffffff


	//   ....[69]....
        /*0150*/ 	.word	0xffffffff


	//   ....[70]....
        /*0154*/ 	.word	0xffffffff


	//   ....[71]....
        /*0158*/ 	.word	0xffffffff


	//   ....[72]....
        /*015c*/ 	.word	0xffffffff


	//   ....[73]....
        /*0160*/ 	.word	0xffffffff


	//   ....[74]....
        /*0164*/ 	.word	0xffffffff


	//   ....[75]....
        /*0168*/ 	.word	0xffffffff


	//   ....[76]....
        /*016c*/ 	.word	0xffffffff


	//   ....[77]....
        /*0170*/ 	.word	0xffffffff


	//   ....[78]....
        /*0174*/ 	.word	0xffffffff


	//   ....[79]....
        /*0178*/ 	.word	0xffffffff


	//   ....[80]....
        /*017c*/ 	.word	0xffffffff


	//   ....[81]....
        /*0180*/ 	.word	0xffffffff


	//   ....[82]....
        /*0184*/ 	.word	0xffffffff


	//   ....[83]....
        /*0188*/ 	.word	0xffffffff


	//----- nvinfo : EIATTR_COOP_GROUP_INSTR_OFFSETS
	.align		4
.L_3229:
        /*018c*/ 	.byte	0x04, 0x28
        /*018e*/ 	.short	(.L_3231 - .L_3230)


	//   ....[0]....
.L_3230:
        /*0190*/ 	.word	0x00000d60


	//   ....[1]....
        /*0194*/ 	.word	0x00000f70


	//   ....[2]....
        /*0198*/ 	.word	0x00001250


	//   ....[3]....
        /*019c*/ 	.word	0x00002f20


	//   ....[4]....
        /*01a0*/ 	.word	0x00003660


	//   ....[5]....
        /*01a4*/ 	.word	0x00004150


	//   ....[6]....
        /*01a8*/ 	.word	0x00004190


	//   ....[7]....
        /*01ac*/ 	.word	0x000041d0


	//   ....[8]....
        /*01b0*/ 	.word	0x00004210


	//   ....[9]....
        /*01b4*/ 	.word	0x000042e0


	//   ....[10]....
        /*01b8*/ 	.word	0x00004300


	//   ....[11]....
        /*01bc*/ 	.word	0x00004310


	//   ....[12]....
        /*01c0*/ 	.word	0x00004320


	//   ....[13]....
        /*01c4*/ 	.word	0x000043f0


	//   ....[14]....
        /*01c8*/ 	.word	0x00004420


	//   ....[15]....
        /*01cc*/ 	.word	0x00004450


	//   ....[16]....
        /*01d0*/ 	.word	0x00004480


	//   ....[17]....
        /*01d4*/ 	.word	0x00004560


	//   ....[18]....
        /*01d8*/ 	.word	0x00004590


	//   ....[19]....
        /*01dc*/ 	.word	0x000045c0


	//   ....[20]....
        /*01e0*/ 	.word	0x000045f0


	//   ....[21]....
        /*01e4*/ 	.word	0x00004700


	//   ....[22]....
        /*01e8*/ 	.word	0x00004740


	//   ....[23]....
        /*01ec*/ 	.word	0x00004770


	//   ....[24]....
        /*01f0*/ 	.word	0x000047a0


	//   ....[25]....
        /*01f4*/ 	.word	0x00004820


	//   ....[26]....
        /*01f8*/ 	.word	0x000048d0


	//   ....[27]....
        /*01fc*/ 	.word	0x00004910


	//   ....[28]....
        /*0200*/ 	.word	0x00004970


	//   ....[29]....
        /*0204*/ 	.word	0x000049b0


	//   ....[30]....
        /*0208*/ 	.word	0x00004a40


	//   ....[31]....
        /*020c*/ 	.word	0x00005030


	//   ....[32]....
        /*0210*/ 	.word	0x000050a0


	//   ....[33]....
        /*0214*/ 	.word	0x000050d0


	//   ....[34]....
        /*0218*/ 	.word	0x000050f0


	//   ....[35]....
        /*021c*/ 	.word	0x000051e0


	//   ....[36]....
        /*0220*/ 	.word	0x00005210


	//   ....[37]....
        /*0224*/ 	.word	0x00005230


	//   ....[38]....
        /*0228*/ 	.word	0x00005240


	//   ....[39]....
        /*022c*/ 	.word	0x00005330


	//   ....[40]....
        /*0230*/ 	.word	0x00005360


	//   ....[41]....
        /*0234*/ 	.word	0x00005380


	//   ....[42]....
        /*0238*/ 	.word	0x00005390


	//   ....[43]....
        /*023c*/ 	.word	0x00005480


	//   ....[44]....
        /*0240*/ 	.word	0x000054b0


	//   ....[45]....
        /*0244*/ 	.word	0x000054d0


	//   ....[46]....
        /*0248*/ 	.word	0x000054e0


	//   ....[47]....
        /*024c*/ 	.word	0x000055d0


	//   ....[48]....
        /*0250*/ 	.word	0x00005610


	//   ....[49]....
        /*0254*/ 	.word	0x00005630


	//   ....[50]....
        /*0258*/ 	.word	0x00005640


	//   ....[51]....
        /*025c*/ 	.word	0x00005730


	//   ....[52]....
        /*0260*/ 	.word	0x00005770


	//   ....[53]....
        /*0264*/ 	.word	0x000057b0


	//   ....[54]....
        /*0268*/ 	.word	0x000057f0


	//   ....[55]....
        /*026c*/ 	.word	0x00005830


	//   ....[56]....
        /*0270*/ 	.word	0x00005870


	//   ....[57]....
        /*0274*/ 	.word	0x000058b0


	//   ....[58]....
        /*0278*/ 	.word	0x000058e0


	//   ....[59]....
        /*027c*/ 	.word	0x00005920


	//   ....[60]....
        /*0280*/ 	.word	0x000059c0


	//   ....[61]....
        /*0284*/ 	.word	0x000073d0


	//   ....[62]....
        /*0288*/ 	.word	0x00007410


	//   ....[63]....
        /*028c*/ 	.word	0x00007510


	//   ....[64]....
        /*0290*/ 	.word	0x00007520


	//   ....[65]....
        /*0294*/ 	.word	0x00007570


	//   ....[66]....
        /*0298*/ 	.word	0x00007590


	//   ....[67]....
        /*029c*/ 	.word	0x00007660


	//   ....[68]....
        /*02a0*/ 	.word	0x00007690


	//   ....[69]....
        /*02a4*/ 	.word	0x000077a0


	//   ....[70]....
        /*02a8*/ 	.word	0x000077e0


	//   ....[71]....
        /*02ac*/ 	.word	0x00007ec0


	//   ....[72]....
        /*02b0*/ 	.word	0x00008100


	//   ....[73]....
        /*02b4*/ 	.word	0x000087e0


	//   ....[74]....
        /*02b8*/ 	.word	0x00008c60


	//   ....[75]....
        /*02bc*/ 	.word	0x00008cb0


	//   ....[76]....
        /*02c0*/ 	.word	0x00008ce0


	//   ....[77]....
        /*02c4*/ 	.word	0x00008d00


	//   ....[78]....
        /*02c8*/ 	.word	0x00008d20


	//   ....[79]....
        /*02cc*/ 	.word	0x00008dd0


	//   ....[80]....
        /*02d0*/ 	.word	0x00008e20


	//   ....[81]....
        /*02d4*/ 	.word	0x00008e40


	//   ....[82]....
        /*02d8*/ 	.word	0x00008e60


	//   ....[83]....
        /*02dc*/ 	.word	0x00008e80


	//----- nvinfo : EIATTR_EXIT_INSTR_OFFSETS
	.align		4
.L_3231:
        /*02e0*/ 	.byte	0x04, 0x1c
        /*02e2*/ 	.short	(.L_3233 - .L_3232)


	//   ....[0]....
.L_3232:
        /*02e4*/ 	.word	0x00008f40


	//   ....[1]....
        /*02e8*/ 	.word	0x00009090


	//----- nvinfo : EIATTR_MAX_THREADS
	.align		4
.L_3233:
        /*02ec*/ 	.byte	0x04, 0x05
        /*02ee*/ 	.short	(.L_3235 - .L_3234)
.L_3234:
        /*02f0*/ 	.word	0x00000020
        /*02f4*/ 	.word	0x00000001
        /*02f8*/ 	.word	0x00000001


	//----- nvinfo : EIATTR_CRS_STACK_SIZE
	.align		4
.L_3235:
        /*02fc*/ 	.byte	0x04, 0x1e
        /*02fe*/ 	.short	(.L_3237 - .L_3236)
.L_3236:
        /*0300*/ 	.word	0x00000000
.L_3237:


//--------------------- .nv.info._Z25selective_scan_bwd_kernelI32Selective_Scan_bwd_kernel_traitsILi32ELi8ELb0ELb1ELb1ELb1ELb1EfN3c107complexIfEEEEv12SSMParamsBwd --------------------------
	.section	.nv.info._Z25selective_scan_bwd_kernelI32Selective_Scan_bwd_kernel_traitsILi32ELi8ELb0ELb1ELb1ELb1ELb1EfN3c107complexIfEEEEv12SSMParamsBwd,"",@"SHT_CUDA_INFO"
	.sectionflags	@""
	.align	4


	//----- nvinfo : EIATTR_CUDA_API_VERSION
	.align		4
        /*0000*/ 	.byte	0x04, 0x37
        /*0002*/ 	.short	(.L_3239 - .L_3238)
.L_3238:
        /*0004*/ 	.word	0x00000082


	//----- nvinfo : EIATTR_SW2861232_WAR
	.align		4
.L_3239:
        /*0008*/ 	.byte	0x01, 0x35
	.zero		2


	//----- nvinfo : EIATTR_PARAM_CBANK
	.align		4
        /*000c*/ 	.byte	0x04, 0x0a
        /*000e*/ 	.short	(.L_3241 - .L_3240)
	.align		4
.L_3240:
        /*0010*/ 	.word	index@(.nv.constant0._Z25selective_scan_bwd_kernelI32Selective_Scan_bwd_kernel_traitsILi32ELi8ELb0ELb1ELb1ELb1ELb1EfN3c107complexIfEEEEv12SSMParamsBwd)
        /*0014*/ 	.short	0x0160
        /*0016*/ 	.short	0x01f0


	//----- nvinfo : EIATTR_CBANK_PARAM_SIZE
	.align		4
.L_3241:
        /*0018*/ 	.byte	0x03, 0x19
        /*001a*/ 	.short	0x01f0


	//----- nvinfo : EIATTR_KPARAM_INFO
	.align		4
        /*001c*/ 	.byte	0x04, 0x17
        /*001e*/ 	.short	(.L_3243 - .L_3242)
.L_3242:
        /*0020*/ 	.word	0x00000000
        /*0024*/ 	.short	0x0000
        /*0026*/ 	.short	0x0000
        /*0028*/ 	.byte	0x00, 0xf0, 0xc1, 0x07


	//----- nvinfo : EIATTR_MAXREG_COUNT
	.align		4
.L_3243:
        /*002c*/ 	.byte	0x03, 0x1b
        /*002e*/ 	.short	0x00ff


	//----- nvinfo : EIATTR_NUM_BARRIERS
	.align		4
        /*0030*/ 	.byte	0x02, 0x4c
        /*0032*/ 	.byte	0x01
	.zero		1


	//----- nvinfo : EIATTR_MERCURY_ISA_VERSION
	.align		4
        /*0034*/ 	.byte	0x03, 0x5f
        /*0036*/ 	.short	0x0000


	//----- nvinfo : EIATTR_COOP_GROUP_MASK_REGIDS
	.align		4
        /*0038*/ 	.byte	0x04, 0x29
        /*003a*/ 	.short	(.L_3245 - .L_3244)


	//   ....[0]....
.L_3244:
        /*003c*/ 	.word	0xffffffff


	//   ....[1]....
        /*0040*/ 	.word	0xffffffff


	//   ....[2]....
        /*0044*/ 	.word	0xffffffff


	//   ....[3]....
        /*0048*/ 	.word	0xffffffff


	//   ....[4]....
        /*004c*/ 	.word	0xffffffff


	//   ....[5]....
        /*0050*/ 	.word	0xffffffff


	//   ....[6]....
        /*0054*/ 	.word	0xffffffff


	//   ....[7]....
        /*0058*/ 	.word	0xffffffff


	//   ....[8]....
        /*005c*/ 	.word	0xffffffff


	//   ....[9]....
        /*0060*/ 	.word	0xffffffff


	//   ....[10]....
        /*0064*/ 	.word	0xffffffff


	//   ....[11]....
        /*0068*/ 	.word	0xffffffff


	//   ....[12]....
        /*006c*/ 	.word	0xffffffff


	//   ....[13]....
        /*0070*/ 	.word	0xffffffff


	//   ....[14]....
        /*0074*/ 	.word	0xffffffff


	//   ....[15]....
        /*0078*/ 	.word	0xffffffff


	//   ....[16]....
        /*007c*/ 	.word	0xffffffff


	//   ....[17]....
        /*0080*/ 	.word	0xffffffff


	//   ....[18]....
        /*0084*/ 	.word	0xffffffff


	//   ....[19]....
        /*0088*/ 	.word	0xffffffff


	//   ....[20]....
        /*008c*/ 	.word	0xffffffff


	//   ....[21]....
        /*0090*/ 	.word	0xffffffff


	//   ....[22]....
        /*0094*/ 	.word	0xffffffff


	//   ....[23]....
        /*0098*/ 	.word	0xffffffff


	//   ....[24]....
        /*009c*/ 	.word	0xffffffff


	//   ....[25]....
        /*00a0*/ 	.word	0xffffffff


	//   ....[26]....
        /*00a4*/ 	.word	0xffffffff


	//   ....[27]....
        /*00a8*/ 	.word	0xffffffff


	//   ....[28]....
        /*00ac*/ 	.word	0xffffffff


	//   ....[29]....
        /*00b0*/ 	.word	0xffffffff


	//   ....[30]....
        /*00b4*/ 	.word	0xffffffff


	//   ....[31]....
        /*00b8*/ 	.word	0xffffffff


	//   ....[32]....
        /*00bc*/ 	.word	0xffffffff


	//   ....[33]....
        /*00c0*/ 	.word	0xffffffff


	//   ....[34]....
        /*00c4*/ 	.word	0xffffffff


	//   ....[35]....
        /*00c8*/ 	.word	0xffffffff


	//   ....[36]....
        /*00cc*/ 	.word	0xffffffff


	//   ....[37]....
        /*00d0*/ 	.word	0xffffffff


	//   ....[38]....
        /*00d4*/ 	.word	0xffffffff


	//   ....[39]....
        /*00d8*/ 	.word	0xffffffff


	//   ....[40]....
        /*00dc*/ 	.word	0xffffffff


	//   ....[41]....
        /*00e0*/ 	.word	0xffffffff


	//   ....[42]....
        /*00e4*/ 	.word	0xffffffff


	//   ....[43]....
        /*00e8*/ 	.word	0xffffffff


	//   ....[44]....
        /*00ec*/ 	.word	0xffffffff


	//   ....[45]....
        /*00f0*/ 	.word	0xffffffff


	//   ....[46]....
        /*00f4*/ 	.word	0xffffffff


	//   ....[47]....
        /*00f8*/ 	.word	0xffffffff


	//   ....[48]....
        /*00fc*/ 	.word	0xffffffff


	//   ....[49]....
        /*0100*/ 	.word	0xffffffff


	//   ....[50]....
        /*0104*/ 	.word	0xffffffff


	//   ....[51]....
        /*0108*/ 	.word	0xffffffff


	//   ....[52]....
        /*010c*/ 	.word	0xffffffff


	//   ....[53]....
        /*0110*/ 	.word	0xffffffff


	//   ....[54]....
        /*0114*/ 	.word	0xffffffff


	//   ....[55]....
        /*0118*/ 	.word	0xffffffff


	//   ....[56]....
        /*011c*/ 	.word	0xffffffff


	//   ....[57]....
        /*0120*/ 	.word	0xffffffff


	//   ....[58]....
        /*0124*/ 	.word	0xffffffff


	//   ....[59]....
        /*0128*/ 	.word	0xffffffff


	//   ....[60]....
        /*012c*/ 	.word	0xffffffff


	//   ....[61]....
        /*0130*/ 	.word	0xffffffff


	//   ....[62]....
        /*0134*/ 	.word	0xffffffff


	//   ....[63]....
        /*0138*/ 	.word	0xffffffff


	//   ....[64]....
        /*013c*/ 	.word	0xffffffff


	//   ....[65]....
        /*0140*/ 	.word	0xffffffff


	//   ....[66]....
        /*0144*/ 	.word	0xffffffff


	//   ....[67]....
        /*0148*/ 	.word	0xffffffff


	//   ....[68]....
        /*014c*/ 	.word	0xffffffff


	//   ....[69]....
        /*0150*/ 	.word	0xffffffff


	//   ....[70]....
        /*0154*/ 	.word	0xffffffff


	//   ....[71]....
        /*0158*/ 	.word	0xffffffff


	//   ....[72]....
        /*015c*/ 	.word	0xffffffff


	//   ....[73]....
        /*0160*/ 	.word	0xffffffff


	//   ....[74]....
        /*0164*/ 	.word	0xffffffff


	//   ....[75]....
        /*0168*/ 	.word	0xffffffff


	//   ....[76]....
        /*016c*/ 	.word	0xffffffff


	//   ....[77]....
        /*0170*/ 	.word	0xffffffff


	//   ....[78]....
        /*0174*/ 	.word	0xffffffff


	//   ....[79]....
        /*0178*/ 	.word	0xffffffff


	//   ....[80]....
        /*017c*/ 	.word	0xffffffff


	//   ....[81]....
        /*0180*/ 	.word	0xffffffff


	//   ....[82]....
        /*0184*/ 	.word	0xffffffff


	//   ....[83]....
        /*0188*/ 	.word	0xffffffff


	//   ....[84]....
        /*018c*/ 	.word	0xffffffff


	//   ....[85]....
        /*0190*/ 	.word	0xffffffff


	//   ....[86]....
        /*0194*/ 	.word	0xffffffff


	//   ....[87]....
        /*0198*/ 	.word	0xffffffff


	//----- nvinfo : EIATTR_COOP_GROUP_INSTR_OFFSETS
	.align		4
.L_3245:
        /*019c*/ 	.byte	0x04, 0x28
        /*019e*/ 	.short	(.L_3247 - .L_3246)


	//   ....[0]....
.L_3246:
        /*01a0*/ 	.word	0x00000d80


	//   ....[1]....
        /*01a4*/ 	.word	0x00001000


	//   ....[2]....
        /*01a8*/ 	.word	0x00001400


	//   ....[3]....
        /*01ac*/ 	.word	0x00002960


	//   ....[4]....
        /*01b0*/ 	.word	0x00002d70


	//   ....[5]....
        /*01b4*/ 	.word	0x000030e0


	//   ....[6]....
        /*01b8*/ 	.word	0x00003770


	//   ....[7]....
        /*01bc*/ 	.word	0x00004570


	//   ....[8]....
        /*01c0*/ 	.word	0x00004c00


	//   ....[9]....
        /*01c4*/ 	.word	0x00005760


	//   ....[10]....
        /*01c8*/ 	.word	0x000057a0


	//   ....[11]....
        /*01cc*/ 	.word	0x000057e0


	//   ....[12]....
        /*01d0*/ 	.word	0x00005820


	//   ....[13]....
        /*01d4*/ 	.word	0x00005900


	//   ....[14]....
        /*01d8*/ 	.word	0x00005940


	//   ....[15]....
        /*01dc*/ 	.word	0x00005970


	//   ....[16]....
        /*01e0*/ 	.word	0x000059b0


	//   ....[17]....
        /*01e4*/ 	.word	0x00005b20


	//   ....[18]....
        /*01e8*/ 	.word	0x00005b50


	//   ....[19]....
        /*01ec*/ 	.word	0x00005b90


	//   ....[20]....
        /*01f0*/ 	.word	0x00005bd0


	//   ....[21]....
        /*01f4*/ 	.word	0x00005d80


	//   ....[22]....
        /*01f8*/ 	.word	0x00005db0


	//   ....[23]....
        /*01fc*/ 	.word	0x00005df0


	//   ....[24]....
        /*0200*/ 	.word	0x00005e30


	//   ....[25]....
        /*0204*/ 	.word	0x00005fb0


	//   ....[26]....
        /*0208*/ 	.word	0x00005ff0


	//   ....[27]....
        /*020c*/ 	.word	0x00006020


	//   ....[28]....
        /*0210*/ 	.word	0x00006050


	//   ....[29]....
        /*0214*/ 	.word	0x00006210


	//   ....[30]....
        /*0218*/ 	.word	0x00006280


	//   ....[31]....
        /*021c*/ 	.word	0x000062b0


	//   ....[32]....
        /*0220*/ 	.word	0x000062e0


	//   ....[33]....
        /*0224*/ 	.word	0x00006310


	//   ....[34]....
        /*0228*/ 	.word	0x00006350


	//   ....[35]....
        /*022c*/ 	.word	0x00006550


	//   ....[36]....
        /*0230*/ 	.word	0x00006580


	//   ....[37]....
        /*0234*/ 	.word	0x000065b0


	//   ....[38]....
        /*0238*/ 	.word	0x000065e0


	//   ....[39]....
        /*023c*/ 	.word	0x00006720


	//   ....[40]....
        /*0240*/ 	.word	0x00006760


	//   ....[41]....
        /*0244*/ 	.word	0x00006790


	//   ....[42]....
        /*0248*/ 	.word	0x000067b0


	//   ....[43]....
        /*024c*/ 	.word	0x000068b0


	//   ....[44]....
        /*0250*/ 	.word	0x000068f0


	//   ....[45]....
        /*0254*/ 	.word	0x00006920


	//   ....[46]....
        /*0258*/ 	.word	0x00006940


	//   ....[47]....
        /*025c*/ 	.word	0x00006a40


	//   ....[48]....
        /*0260*/ 	.word	0x00006a80


	//   ....[49]....
        /*0264*/ 	.word	0x00006ab0


	//   ....[50]....
        /*0268*/ 	.word	0x00006ad0


	//   ....[51]....
        /*026c*/ 	.word	0x00006bd0


	//   ....[52]....
        /*0270*/ 	.word	0x00006c10


	//   ....[53]....
        /*0274*/ 	.word	0x00006c40


	//   ....[54]....
        /*0278*/ 	.word	0x00006c50


	//   ....[55]....
        /*027c*/ 	.word	0x00006d30


	//   ....[56]....
        /*0280*/ 	.word	0x00006d70


	//   ....[57]....
        /*0284*/ 	.word	0x00006db0


	//   ....[58]....
        /*0288*/ 	.word	0x00006df0


	//   ....[59]....
        /*028c*/ 	.word	0x00006e30


	//   ....[60]....
        /*0290*/ 	.word	0x00006e60


	//   ....[61]....
        /*0294*/ 	.word	0x00006e80


	//   ....[62]....
        /*0298*/ 	.word	0x00006ec0


	//   ....[63]....
        /*029c*/ 	.word	0x00006ee0


	//   ....[64]....
        /*02a0*/ 	.word	0x00006f60


	//   ....[65]....
        /*02a4*/ 	.word	0x000089d0


	//   ....[66]....
        /*02a8*/ 	.word	0x00008a10


	//   ....[67]....
        /*02ac*/ 	.word	0x00008ad0


	//   ....[68]....
        /*02b0*/ 	.word	0x00008af0


	//   ....[69]....
        /*02b4*/ 	.word	0x00008b30


	//   ....[70]....
        /*02b8*/ 	.word	0x00008b60


	//   ....[71]....
        /*02bc*/ 	.word	0x00008c40


	//   ....[72]....
        /*02c0*/ 	.word	0x00008c70


	//   ....[73]....
        /*02c4*/ 	.word	0x00008d50


	//   ....[74]....
        /*02c8*/ 	.word	0x00008da0


	//   ....[75]....
        /*02cc*/ 	.word	0x000094e0


	//   ....[76]....
        /*02d0*/ 	.word	0x000097b0


	//   ....[77]....
        /*02d4*/ 	.word	0x00009df0


	//   ....[78]....
        /*02d8*/ 	.word	0x0000a260


	//   ....[79]....
        /*02dc*/ 	.word	0x0000a2b0


	//   ....[80]....
        /*02e0*/ 	.word	0x0000a2e0


	//   ....[81]....
        /*02e4*/ 	.word	0x0000a300


	//   ....[82]....
        /*02e8*/ 	.word	0x0000a320


	//   ....[83]....
        /*02ec*/ 	.word	0x0000a3d0


	//   ....[84]....
        /*02f0*/ 	.word	0x0000a420


	//   ....[85]....
        /*02f4*/ 	.word	0x0000a440


	//   ....[86]....
        /*02f8*/ 	.word	0x0000a460


	//   ....[87]....
        /*02fc*/ 	.word	0x0000a480


	//----- nvinfo : EIATTR_EXIT_INSTR_OFFSETS
	.align		4
.L_3247:
        /*0300*/ 	.byte	0x04, 0x1c
        /*0302*/ 	.short	(.L_3249 - .L_3248)


	//   ....[0]....
.L_3248:
        /*0304*/ 	.word	0x0000a540


	//   ....[1]....
        /*0308*/ 	.word	0x0000a690


	//----- nvinfo : EIATTR_MAX_THREADS
	.align		4
.L_3249:
        /*030c*/ 	.byte	0x04, 0x05
        /*030e*/ 	.short	(.L_3251 - .L_3250)
.L_3250:
        /*0310*/ 	.word	0x00000020
        /*0314*/ 	.word	0x00000001
        /*0318*/ 	.word	0x00000001


	//----- nvinfo : EIATTR_CRS_STACK_SIZE
	.align		4
.L_3251:
        /*031c*/ 	.byte	0x04, 0x1e
        /*031e*/ 	.short	(.L_3253 - .L_3252)
.L_3252:
        /*0320*/ 	.word	0x00000000
.L_3253:


//--------------------- .nv.info._Z25selective_scan_bwd_kernelI32Selective_Scan_bwd_kernel_traitsILi32ELi8ELb1ELb0ELb0ELb0ELb0EfN3c107complexIfEEEEv12SSMParamsBwd --------------------------
	.section	.nv.info._Z25selective_scan_bwd_kernelI32Selective_Scan_bwd_kernel_traitsILi32ELi8ELb1ELb0ELb0ELb0ELb0EfN3c107complexIfEEEEv12SSMParamsBwd,"",@"SHT_CUDA_INFO"
	.sectionflags	@""
	.align	4


	//----- nvinfo : EIATTR_CUDA_API_VERSION
	.align		4
        /*0000*/ 	.byte	0x04, 0x37
        /*0002*/ 	.short	(.L_3255 - .L_3254)
.L_3254:
        /*0004*/ 	.word	0x00000082


	//----- nvinfo : EIATTR_SW2861232_WAR
	.align		4
.L_3255:
        /*0008*/ 	.byte	0x01, 0x35
	.zero		2


	//----- nvinfo : EIATTR_PARAM_CBANK
	.align		4
        /*000c*/ 	.byte	0x04, 0x0a
        /*000e*/ 	.short	(.L_3257 - .L_3256)
	.align		4
.L_3256:
        /*0010*/ 	.word	index@(.nv.constant0._Z25selective_scan_bwd_kernelI32Selective_Scan_bwd_kernel_traitsILi32ELi8ELb1ELb0ELb0ELb0ELb0EfN3c107complexIfEEEEv12SSMParamsBwd)
        /*0014*/ 	.short	0x0160
        /*0016*/ 	.short	0x01f0


	//----- nvinfo : EIATTR_CBANK_PARAM_SIZE
	.align		4
.L_3257:
        /*0018*/ 	.byte	0x03, 0x19
        /*001a*/ 	.short	0x01f0


	//----- nvinfo : EIATTR_KPARAM_INFO
	.align		4
        /*001c*/ 	.byte	0x04, 0x17
        /*001e*/ 	.short	(.L_3259 - .L_3258)
.L_3258:
        /*0020*/ 	.word	0x00000000
        /*0024*/ 	.short	0x0000
        /*0026*/ 	.short	0x0000
        /*0028*/ 	.byte	0x00, 0xf0, 0xc1, 0x07


	//----- nvinfo : EIATTR_MAXREG_COUNT
	.align		4
.L_3259:
        /*002c*/ 	.byte	0x03, 0x1b
        /*002e*/ 	.short	0x00ff


	//----- nvinfo : EIATTR_NUM_BARRIERS
	.align		4
        /*0030*/ 	.byte	0x02, 0x4c
        /*0032*/ 	.byte	0x01
	.zero		1


	//----- nvinfo : EIATTR_MERCURY_ISA_VERSION
	.align		4
        /*0034*/ 	.byte	0x03, 0x5f
        /*0036*/ 	.short	0x0000


	//----- nvinfo : EIATTR_COOP_GROUP_MASK_REGIDS
	.align		4
        /*0038*/ 	.byte	0x04, 0x29
        /*003a*/ 	.short	(.L_3261 - .L_3260)


	//   ....[0]....
.L_3260:
        /*003c*/ 	.word	0xffffffff


	//   ....[1]....
        /*0040*/ 	.word	0xffffffff


	//   ....[2]....
        /*0044*/ 	.word	0xffffffff


	//   ....[3]....
        /*0048*/ 	.word	0xffffffff


	//   ....[4]....
        /*004c*/ 	.word	0xffffffff


	//   ....[5]....
        /*0050*/ 	.word	0xffffffff


	//   ....[6]....
        /*0054*/ 	.word	0xffffffff


	//   ....[7]....
        /*0058*/ 	.word	0xffffffff


	//   ....[8]....
        /*005c*/ 	.word	0xffffffff


	//   ....[9]....
        /*0060*/ 	.word	0xffffffff


	//   ....[10]....
        /*0064*/ 	.word	0xffffffff


	//   ....[11]....
        /*0068*/ 	.word	0xffffffff


	//   ....[12]....
        /*006c*/ 	.word	0xffffffff


	//   ....[13]....
        /*0070*/ 	.word	0xffffffff


	//   ....[14]....
        /*0074*/ 	.word	0xffffffff


	//   ....[15]....
        /*0078*/ 	.word	0xffffffff


	//   ....[16]....
        /*007c*/ 	.word	0xffffffff


	//   ....[17]....
        /*0080*/ 	.word	0xffffffff


	//   ....[18]....
        /*0084*/ 	.word	0xffffffff


	//   ....[19]....
        /*0088*/ 	.word	0xffffffff


	//   ....[20]....
        /*008c*/ 	.word	0xffffffff


	//   ....[21]....
        /*0090*/ 	.word	0xffffffff


	//   ....[22]....
        /*0094*/ 	.word	0xffffffff


	//   ....[23]....
        /*0098*/ 	.word	0xffffffff


	//   ....[24]....
        /*009c*/ 	.word	0xffffffff


	//   ....[25]....
        /*00a0*/ 	.word	0xffffffff


	//   ....[26]....
        /*00a4*/ 	.word	0xffffffff


	//   ....[27]....
        /*00a8*/ 	.word	0xffffffff


	//   ....[28]....
        /*00ac*/ 	.word	0xffffffff


	//   ....[29]....
        /*00b0*/ 	.word	0xffffffff


	//   ....[30]....
        /*00b4*/ 	.word	0xffffffff


	//   ....[31]....
        /*00b8*/ 	.word	0xffffffff


	//   ....[32]....
        /*00bc*/ 	.word	0xffffffff


	//   ....[33]....
        /*00c0*/ 	.word	0xffffffff


	//   ....[34]....
        /*00c4*/ 	.word	0xffffffff


	//   ....[35]....
        /*00c8*/ 	.word	0xffffffff


	//   ....[36]....
        /*00cc*/ 	.word	0xffffffff


	//   ....[37]....
        /*00d0*/ 	.word	0xffffffff


	//   ....[38]....
        /*00d4*/ 	.word	0xffffffff


	//   ....[39]....
        /*00d8*/ 	.word	0xffffffff


	//   ....[40]....
        /*00dc*/ 	.word	0xffffffff


	//   ....[41]....
        /*00e0*/ 	.word	0xffffffff


	//   ....[42]....
        /*00e4*/ 	.word	0xffffffff


	//   ....[43]....
        /*00e8*/ 	.word	0xffffffff


	//   ....[44]....
        /*00ec*/ 	.word	0xffffffff


	//   ....[45]....
        /*00f0*/ 	.word	0xffffffff


	//   ....[46]....
        /*00f4*/ 	.word	0xffffffff


	//   ....[47]....
        /*00f8*/ 	.word	0xffffffff


	//   ....[48]....
        /*00fc*/ 	.word	0xffffffff


	//   ....[49]....
        /*0100*/ 	.word	0xffffffff


	//   ....[50]....
        /*0104*/ 	.word	0xffffffff


	//   ....[51]....
        /*0108*/ 	.word	0xffffffff


	//   ....[52]....
        /*010c*/ 	.word	0xffffffff


	//   ....[53]....
        /*0110*/ 	.word	0xffffffff


	//   ....[54]....
        /*0114*/ 	.word	0xffffffff


	//   ....[55]....
        /*0118*/ 	.word	0xffffffff


	//   ....[56]....
        /*011c*/ 	.word	0xffffffff


	//   ....[57]....
        /*0120*/ 	.word	0xffffffff


	//   ....[58]....
        /*0124*/ 	.word	0xffffffff


	//   ....[59]....
        /*0128*/ 	.word	0xffffffff


	//   ....[60]....
        /*012c*/ 	.word	0xffffffff


	//   ....[61]....
        /*0130*/ 	.word	0xffffffff


	//   ....[62]....
        /*0134*/ 	.word	0xffffffff


	//   ....[63]....
        /*0138*/ 	.word	0xffffffff


	//   ....[64]....
        /*013c*/ 	.word	0xffffffff


	//   ....[65]....
        /*0140*/ 	.word	0xffffffff


	//   ....[66]....
        /*0144*/ 	.word	0xffffffff


	//   ....[67]....
        /*0148*/ 	.word	0xffffffff


	//   ....[68]....
        /*014c*/ 	.word	0xffffffff


	//   ....[69]....
        /*0150*/ 	.word	0xffffffff


	//   ....[70]....
        /*0154*/ 	.word	0xffffffff


	//   ....[71]....
        /*0158*/ 	.word	0xffffffff


	//   ....[72]....
        /*015c*/ 	.word	0xffffffff


	//   ....[73]....
        /*0160*/ 	.word	0xffffffff


	//   ....[74]....
        /*0164*/ 	.word	0xffffffff


	//   ....[75]....
        /*0168*/ 	.word	0xffffffff


	//   ....[76]....
        /*016c*/ 	.word	0xffffffff


	//   ....[77]....
        /*0170*/ 	.word	0xffffffff


	//   ....[78]....
        /*0174*/ 	.word	0xffffffff


	//   ....[79]....
        /*0178*/ 	.word	0xffffffff


	//   ....[80]....
        /*017c*/ 	.word	0xffffffff


	//   ....[81]....
        /*0180*/ 	.word	0xffffffff


	//   ....[82]....
        /*0184*/ 	.word	0xffffffff


	//   ....[83]....
        /*0188*/ 	.word	0xffffffff


	//   ....[84]....
        /*018c*/ 	.word	0xffffffff


	//   ....[85]....
        /*0190*/ 	.word	0xffffffff


	//   ....[86]....
        /*0194*/ 	.word	0xffffffff


	//   ....[87]....
        /*0198*/ 	.word	0xffffffff


	//   ....[88]....
        /*019c*/ 	.word	0xffffffff


	//   ....[89]....
        /*01a0*/ 	.word	0xffffffff


	//   ....[90]....
        /*01a4*/ 	.word	0xffffffff


	//----- nvinfo : EIATTR_COOP_GROUP_INSTR_OFFSETS
	.align		4
.L_3261:
        /*01a8*/ 	.byte	0x04, 0x28
        /*01aa*/ 	.short	(.L_3263 - .L_3262)


	//   ....[0]....
.L_3262:
        /*01ac*/ 	.word	0x000005d0


	//   ....[1]....
        /*01b0*/ 	.word	0x00000660


	//   ....[2]....
        /*01b4*/ 	.word	0x00000720


	//   ....[3]....
        /*01b8*/ 	.word	0x000016b0


	//   ....[4]....
        /*01bc*/ 	.word	0x000016f0


	//   ....[5]....
        /*01c0*/ 	.word	0x00001730


	//   ....[6]....
        /*01c4*/ 	.word	0x00001770


	//   ....[7]....
        /*01c8*/ 	.word	0x000017b0


	//   ....[8]....
        /*01cc*/ 	.word	0x000017f0


	//   ....[9]....
        /*01d0*/ 	.word	0x000018f0


	//   ....[10]....
        /*01d4*/ 	.word	0x00001920


	//   ....[11]....
        /*01d8*/ 	.word	0x00001950


	//   ....[12]....
        /*01dc*/ 	.word	0x00001980


	//   ....[13]....
        /*01e0*/ 	.word	0x00001aa0


	//   ....[14]....
        /*01e4*/ 	.word	0x00001ae0


	//   ....[15]....
        /*01e8*/ 	.word	0x00001b10


	//   ....[16]....
        /*01ec*/ 	.word	0x00001b40


	//   ....[17]....
        /*01f0*/ 	.word	0x00001cd0


	//   ....[18]....
        /*01f4*/ 	.word	0x00001d10


	//   ....[19]....
        /*01f8*/ 	.word	0x00001d40


	//   ....[20]....
        /*01fc*/ 	.word	0x00001d70


	//   ....[21]....
        /*0200*/ 	.word	0x00001f70


	//   ....[22]....
        /*0204*/ 	.word	0x00001fb0


	//   ....[23]....
        /*0208*/ 	.word	0x00001ff0


	//   ....[24]....
        /*020c*/ 	.word	0x00002030


	//   ....[25]....
        /*0210*/ 	.word	0x00002200


	//   ....[26]....
        /*0214*/ 	.word	0x00002230


	//   ....[27]....
        /*0218*/ 	.word	0x00002240


	//   ....[28]....
        /*021c*/ 	.word	0x00002250


	//   ....[29]....
        /*0220*/ 	.word	0x00002260


	//   ....[30]....
        /*0224*/ 	.word	0x00002270


	//   ....[31]....
        /*0228*/ 	.word	0x00002280


	//   ....[32]....
        /*022c*/ 	.word	0x00002290


	//   ....[33]....
        /*0230*/ 	.word	0x00002370


	//   ....[34]....
        /*0234*/ 	.word	0x00002390


	//   ....[35]....
        /*0238*/ 	.word	0x000023a0


	//   ....[36]....
        /*023c*/ 	.word	0x000023b0


	//   ....[37]....
        /*0240*/ 	.word	0x00002490


	//   ....[38]....
        /*0244*/ 	.word	0x000024b0


	//   ....[39]....
        /*0248*/ 	.word	0x000024c0


	//   ....[40]....
        /*024c*/ 	.word	0x000024d0


	//   ....[41]....
        /*0250*/ 	.word	0x000025b0


	//   ....[42]....
        /*0254*/ 	.word	0x000025d0


	//   ....[43]....
        /*0258*/ 	.word	0x000025e0


	//   ....[44]....
        /*025c*/ 	.word	0x000025f0


	//   ....[45]....
        /*0260*/ 	.word	0x000026d0


	//   ....[46]....
        /*0264*/ 	.word	0x000026f0


	//   ....[47]....
        /*0268*/ 	.word	0x00002700


	//   ....[48]....
        /*026c*/ 	.word	0x00002710


	//   ....[49]....
        /*0270*/ 	.word	0x000027f0


	//   ....[50]....
        /*0274*/ 	.word	0x00002830


	//   ....[51]....
        /*0278*/ 	.word	0x00002860


	//   ....[52]....
        /*027c*/ 	.word	0x00002880


	//   ....[53]....
        /*0280*/ 	.word	0x00002890


	//   ....[54]....
        /*0284*/ 	.word	0x000028a0


	//   ....[55]....
        /*0288*/ 	.word	0x000028b0


	//   ....[56]....
        /*028c*/ 	.word	0x000028d0


	//   ....[57]....
        /*0290*/ 	.word	0x000028f0


	//   ....[58]....
        /*0294*/ 	.word	0x00002910


	//   ....[59]....
        /*0298*/ 	.word	0x00003480


	//   ....[60]....
        /*029c*/ 	.word	0x00003510


	//   ....[61]....
        /*02a0*/ 	.word	0x00003550


	//   ....[62]....
        /*02a4*/ 	.word	0x00003590


	//   ....[63]....
        /*02a8*/ 	.word	0x000035d0


	//   ....[64]....
        /*02ac*/ 	.word	0x00003640


	//   ....[65]....
        /*02b0*/ 	.word	0x00003670


	//   ....[66]....
        /*02b4*/ 	.word	0x000036a0


	//   ....[67]....
        /*02b8*/ 	.word	0x000036c0


	//   ....[68]....
        /*02bc*/ 	.word	0x000036f0


	//   ....[69]....
        /*02c0*/ 	.word	0x00003720


	//   ....[70]....
        /*02c4*/ 	.word	0x00003750


	//   ....[71]....
        /*02c8*/ 	.word	0x000037f0


	//   ....[72]....
        /*02cc*/ 	.word	0x00003820


	//   ....[73]....
        /*02d0*/ 	.word	0x00003850


	//   ....[74]....
        /*02d4*/ 	.word	0x00003890


	//   ....[75]....
        /*02d8*/ 	.word	0x00003990


	//   ....[76]....
        /*02dc*/ 	.word	0x000039d0


	//   ....[77]....
        /*02e0*/ 	.word	0x00003a00


	//   ....[78]....
        /*02e4*/ 	.word	0x00003a30


	//   ....[79]....
        /*02e8*/ 	.word	0x000040a0


	//   ....[80]....
        /*02ec*/ 	.word	0x000041d0


	//   ....[81]....
        /*02f0*/ 	.word	0x00004350


	//   ....[82]....
        /*02f4*/ 	.word	0x000043a0


	//   ....[83]....
        /*02f8*/ 	.word	0x000043d0


	//   ....[84]....
        /*02fc*/ 	.word	0x000043f0


	//   ....[85]....
        /*0300*/ 	.word	0x00004410


	//   ....[86]....
        /*0304*/ 	.word	0x000044c0


	//   ....[87]....
        /*0308*/ 	.word	0x00004510


	//   ....[88]....
        /*030c*/ 	.word	0x00004530


	//   ....[89]....
        /*0310*/ 	.word	0x00004550


	//   ....[90]....
        /*0314*/ 	.word	0x00004570


	//----- nvinfo : EIATTR_EXIT_INSTR_OFFSETS
	.align		4
.L_3263:
        /*0318*/ 	.byte	0x04, 0x1c
        /*031a*/ 	.short	(.L_3265 - .L_3264)


	//   ....[0]....
.L_3264:
        /*031c*/ 	.word	0x00004630


	//   ....[1]....
        /*0320*/ 	.word	0x00004b70


	//----- nvinfo : EIATTR_MAX_THREADS
	.align		4
.L_3265:
        /*0324*/ 	.byte	0x04, 0x05
        /*0326*/ 	.short	(.L_3267 - .L_3266)
.L_3266:
        /*0328*/ 	.word	0x00000020
        /*032c*/ 	.word	0x00000001
        /*0330*/ 	.word	0x00000001


	//----- nvinfo : EIATTR_CRS_STACK_SIZE
	.align		4
.L_3267:
        /*0334*/ 	.byte	0x04, 0x1e
        /*0336*/ 	.short	(.L_3269 - .L_3268)
.L_3268:
        /*0338*/ 	.word	0x00000000
.L_3269:


//--------------------- .nv.info._Z25selective_scan_bwd_kernelI32Selective_Scan_bwd_kernel_traitsILi32ELi8ELb1ELb0ELb0ELb0ELb1EfN3c107complexIfEEEEv12SSMParamsBwd --------------------------
	.section	.nv.info._Z25selective_scan_bwd_kernelI32Selective_Scan_bwd_kernel_traitsILi32ELi8ELb1ELb0ELb0ELb0ELb1EfN3c107complexIfEEEEv12SSMParamsBwd,"",@"SHT_CUDA_INFO"
	.sectionflags	@""
	.align	4


	//----- nvinfo : EIATTR_CUDA_API_VERSION
	.align		4
        /*0000*/ 	.byte	0x04, 0x37
        /*0002*/ 	.short	(.L_3271 - .L_3270)
.L_3270:
        /*0004*/ 	.word	0x00000082


	//----- nvinfo : EIATTR_SW2861232_WAR
	.align		4
.L_3271:
        /*0008*/ 	.byte	0x01, 0x35
	.zero		2


	//----- nvinfo : EIATTR_PARAM_CBANK
	.align		4
        /*000c*/ 	.byte	0x04, 0x0a
        /*000e*/ 	.short	(.L_3273 - .L_3272)
	.align		4
.L_3272:
        /*0010*/ 	.word	index@(.nv.constant0._Z25selective_scan_bwd_kernelI32Selective_Scan_bwd_kernel_traitsILi32ELi8ELb1ELb0ELb0ELb0ELb1EfN3c107complexIfEEEEv12SSMParamsBwd)
        /*0014*/ 	.short	0x0160
        /*0016*/ 	.short	0x01f0


	//----- nvinfo : EIATTR_CBANK_PARAM_SIZE
	.align		4
.L_3273:
        /*0018*/ 	.byte	0x03, 0x19
        /*001a*/ 	.short	0x01f0


	//----- nvinfo : EIATTR_KPARAM_INFO
	.align		4
        /*001c*/ 	.byte	0x04, 0x17
        /*001e*/ 	.short	(.L_3275 - .L_3274)
.L_3274:
        /*0020*/ 	.word	0x00000000
        /*0024*/ 	.short	0x0000
        /*0026*/ 	.short	0x0000
        /*0028*/ 	.byte	0x00, 0xf0, 0xc1, 0x07


	//----- nvinfo : EIATTR_MAXREG_COUNT
	.align		4
.L_3275:
        /*002c*/ 	.byte	0x03, 0x1b
        /*002e*/ 	.short	0x00ff


	//----- nvinfo : EIATTR_NUM_BARRIERS
	.align		4
        /*0030*/ 	.byte	0x02, 0x4c
        /*0032*/ 	.byte	0x01
	.zero		1


	//----- nvinfo : EIATTR_MERCURY_ISA_VERSION
	.align		4
        /*0034*/ 	.byte	0x03, 0x5f
        /*0036*/ 	.short	0x0000


	//----- nvinfo : EIATTR_COOP_GROUP_MASK_REGIDS
	.align		4
        /*0038*/ 	.byte	0x04, 0x29
        /*003a*/ 	.short	(.L_3277 - .L_3276)


	//   ....[0]....
.L_3276:
        /*003c*/ 	.word	0xffffffff


	//   ....[1]....
        /*0040*/ 	.word	0xffffffff


	//   ....[2]....
        /*0044*/ 	.word	0xffffffff


	//   ....[3]....
        /*0048*/ 	.word	0xffffffff


	//   ....[4]....
        /*004c*/ 	.word	0xffffffff


	//   ....[5]....
        /*0050*/ 	.word	0xffffffff


	//   ....[6]....
        /*0054*/ 	.word	0xffffffff


	//   ....[7]....
        /*0058*/ 	.word	0xffffffff


	//   ....[8]....
        /*005c*/ 	.word	0xffffffff


	//   ....[9]....
        /*0060*/ 	.word	0xffffffff


	//   ....[10]....
        /*0064*/ 	.word	0xffffffff


	//   ....[11]....
        /*0068*/ 	.word	0xffffffff


	//   ....[12]....
        /*006c*/ 	.word	0xffffffff


	//   ....[13]....
        /*0070*/ 	.word	0xffffffff


	//   ....[14]....
        /*0074*/ 	.word	0xffffffff


	//   ....[15]....
        /*0078*/ 	.word	0xffffffff


	//   ....[16]....
        /*007c*/ 	.word	0xffffffff


	//   ....[17]....
        /*0080*/ 	.word	0xffffffff


	//   ....[18]....
        /*0084*/ 	.word	0xffffffff


	//   ....[19]....
        /*0088*/ 	.word	0xffffffff


	//   ....[20]....
        /*008c*/ 	.word	0xffffffff


	//   ....[21]....
        /*0090*/ 	.word	0xffffffff


	//   ....[22]....
        /*0094*/ 	.word	0xffffffff


	//   ....[23]....
        /*0098*/ 	.word	0xffffffff


	//   ....[24]....
        /*009c*/ 	.word	0xffffffff


	//   ....[25]....
        /*00a0*/ 	.word	0xffffffff


	//   ....[26]....
        /*00a4*/ 	.word	0xffffffff


	//   ....[27]....
        /*00a8*/ 	.word	0xffffffff


	//   ....[28]....
        /*00ac*/ 	.word	0xffffffff


	//   ....[29]....
        /*00b0*/ 	.word	0xffffffff


	//   ....[30]....
        /*00b4*/ 	.word	0xffffffff


	//   ....[31]....
        /*00b8*/ 	.word	0xffffffff


	//   ....[32]....
        /*00bc*/ 	.word	0xffffffff


	//   ....[33]....
        /*00c0*/ 	.word	0xffffffff


	//   ....[34]....
        /*00c4*/ 	.word	0xffffffff


	//   ....[35]....
        /*00c8*/ 	.word	0xffffffff


	//   ....[36]....
        /*00cc*/ 	.word	0xffffffff


	//   ....[37]....
        /*00d0*/ 	.word	0xffffffff


	//   ....[38]....
        /*00d4*/ 	.word	0xffffffff


	//   ....[39]....
        /*00d8*/ 	.word	0xffffffff


	//   ....[40]....
        /*00dc*/ 	.word	0xffffffff


	//   ....[41]....
        /*00e0*/ 	.word	0xffffffff


	//   ....[42]....
        /*00e4*/ 	.word	0xffffffff


	//   ....[43]....
        /*00e8*/ 	.word	0xffffffff


	//   ....[44]....
        /*00ec*/ 	.word	0xffffffff


	//   ....[45]....
        /*00f0*/ 	.word	0xffffffff


	//   ....[46]....
        /*00f4*/ 	.word	0xffffffff


	//   ....[47]....
        /*00f8*/ 	.word	0xffffffff


	//   ....[48]....
        /*00fc*/ 	.word	0xffffffff


	//   ....[49]....
        /*0100*/ 	.word	0xffffffff


	//   ....[50]....
        /*0104*/ 	.word	0xffffffff


	//   ....[51]....
        /*0108*/ 	.word	0xffffffff


	//   ....[52]....
        /*010c*/ 	.word	0xffffffff


	//   ....[53]....
        /*0110*/ 	.word	0xffffffff


	//   ....[54]....
        /*0114*/ 	.word	0xffffffff


	//   ....[55]....
        /*0118*/ 	.word	0xffffffff


	//   ....[56]....
        /*011c*/ 	.word	0xffffffff


	//   ....[57]....
        /*0120*/ 	.word	0xffffffff


	//   ....[58]....
        /*0124*/ 	.word	0xffffffff


	//   ....[59]....
        /*0128*/ 	.word	0xffffffff


	//   ....[60]....
        /*012c*/ 	.word	0xffffffff


	//   ....[61]....
        /*0130*/ 	.word	0xffffffff


	//   ....[62]....
        /*0134*/ 	.word	0xffffffff


	//   ....[63]....
        /*0138*/ 	.word	0xffffffff


	//   ....[64]....
        /*013c*/ 	.word	0xffffffff


	//   ....[65]....
        /*0140*/ 	.word	0xffffffff


	//   ....[66]....
        /*0144*/ 	.word	0xffffffff


	//   ....[67]....
        /*0148*/ 	.word	0xffffffff


	//   ....[68]....
        /*014c*/ 	.word	0xffffffff


	//   ....[69]....
        /*0150*/ 	.word	0xffffffff


	//   ....[70]....
        /*0154*/ 	.word	0xffffffff


	//   ....[71]....
        /*0158*/ 	.word	0xffffffff


	//   ....[72]....
        /*015c*/ 	.word	0xffffffff


	//   ....[73]....
        /*0160*/ 	.word	0xffffffff


	//   ....[74]....
        /*0164*/ 	.word	0xffffffff


	//   ....[75]....
        /*0168*/ 	.word	0xffffffff


	//   ....[76]....
        /*016c*/ 	.word	0xffffffff


	//   ....[77]....
        /*0170*/ 	.word	0xffffffff


	//   ....[78]....
        /*0174*/ 	.word	0xffffffff


	//   ....[79]....
        /*0178*/ 	.word	0xffffffff


	//   ....[80]....
        /*017c*/ 	.word	0xffffffff


	//   ....[81]....
        /*0180*/ 	.word	0xffffffff


	//   ....[82]....
        /*0184*/ 	.word	0xffffffff


	//   ....[83]....
        /*0188*/ 	.word	0xffffffff


	//   ....[84]....
        /*018c*/ 	.word	0xffffffff


	//   ....[85]....
        /*0190*/ 	.word	0xffffffff


	//   ....[86]....
        /*0194*/ 	.word	0xffffffff


	//   ....[87]....
        /*0198*/ 	.word	0xffffffff


	//   ....[88]....
        /*019c*/ 	.word	0xffffffff


	//   ....[89]....
        /*01a0*/ 	.word	0xffffffff


	//   ....[90]....
        /*01a4*/ 	.word	0xffffffff


	//   ....[91]....
        /*01a8*/ 	.word	0xffffffff


	//   ....[92]....
        /*01ac*/ 	.word	0xffffffff


	//   ....[93]....
        /*01b0*/ 	.word	0xffffffff


	//   ....[94]....
        /*01b4*/ 	.word	0xffffffff


	//----- nvinfo : EIATTR_COOP_GROUP_INSTR_OFFSETS
	.align		4
.L_3277:
        /*01b8*/ 	.byte	0x04, 0x28
        /*01ba*/ 	.short	(.L_3279 - .L_3278)


	//   ....[0]....
.L_3278:
        /*01bc*/ 	.word	0x000005d0


	//   ....[1]....
        /*01c0*/ 	.word	0x00000660


	//   ....[2]....
        /*01c4*/ 	.word	0x000007b0


	//   ....[3]....
        /*01c8*/ 	.word	0x000008e0


	//   ....[4]....
        /*01cc*/ 	.word	0x00000bb0


	//   ....[5]....
        /*01d0*/ 	.word	0x00000e60


	//   ....[6]....
        /*01d4*/ 	.word	0x00001190


	//   ....[7]....
        /*01d8*/ 	.word	0x000021b0


	//   ....[8]....
        /*01dc*/ 	.word	0x000021f0


	//   ....[9]....
        /*01e0*/ 	.word	0x00002230


	//   ....[10]....
        /*01e4*/ 	.word	0x00002270


	//   ....[11]....
        /*01e8*/ 	.word	0x000022b0


	//   ....[12]....
        /*01ec*/ 	.word	0x000022f0


	//   ....[13]....
        /*01f0*/ 	.word	0x000023f0


	//   ....[14]....
        /*01f4*/ 	.word	0x00002430


	//   ....[15]....
        /*01f8*/ 	.word	0x00002460


	//   ....[16]....
        /*01fc*/ 	.word	0x00002490


	//   ....[17]....
        /*0200*/ 	.word	0x000025b0


	//   ....[18]....
        /*0204*/ 	.word	0x000025f0


	//   ....[19]....
        /*0208*/ 	.word	0x00002620


	//   ....[20]....
        /*020c*/ 	.word	0x00002650


	//   ....[21]....
        /*0210*/ 	.word	0x000027d0


	//   ....[22]....
        /*0214*/ 	.word	0x00002810


	//   ....[23]....
        /*0218*/ 	.word	0x00002840


	//   ....[24]....
        /*021c*/ 	.word	0x00002870


	//   ....[25]....
        /*0220*/ 	.word	0x00002a70


	//   ....[26]....
        /*0224*/ 	.word	0x00002ab0


	//   ....[27]....
        /*0228*/ 	.word	0x00002ae0


	//   ....[28]....
        /*022c*/ 	.word	0x00002b10


	//   ....[29]....
        /*0230*/ 	.word	0x00002cb0


	//   ....[30]....
        /*0234*/ 	.word	0x00002ce0


	//   ....[31]....
        /*0238*/ 	.word	0x00002d30


	//   ....[32]....
        /*023c*/ 	.word	0x00002d50


	//   ....[33]....
        /*0240*/ 	.word	0x00002d60


	//   ....[34]....
        /*0244*/ 	.word	0x00002d70


	//   ....[35]....
        /*0248*/ 	.word	0x00002d80


	//   ....[36]....
        /*024c*/ 	.word	0x00002d90


	//   ....[37]....
        /*0250*/ 	.word	0x00002e70


	//   ....[38]....
        /*0254*/ 	.word	0x00002e90


	//   ....[39]....
        /*0258*/ 	.word	0x00002ea0


	//   ....[40]....
        /*025c*/ 	.word	0x00002eb0


	//   ....[41]....
        /*0260*/ 	.word	0x00002f90


	//   ....[42]....
        /*0264*/ 	.word	0x00002fb0


	//   ....[43]....
        /*0268*/ 	.word	0x00002fc0


	//   ....[44]....
        /*026c*/ 	.word	0x00002fd0


	//   ....[45]....
        /*0270*/ 	.word	0x000030b0


	//   ....[46]....
        /*0274*/ 	.word	0x000030d0


	//   ....[47]....
        /*0278*/ 	.word	0x000030e0


	//   ....[48]....
        /*027c*/ 	.word	0x000030f0


	//   ....[49]....
        /*0280*/ 	.word	0x000031d0


	//   ....[50]....
        /*0284*/ 	.word	0x000031f0


	//   ....[51]....
        /*0288*/ 	.word	0x00003200


	//   ....[52]....
        /*028c*/ 	.word	0x00003210


	//   ....[53]....
        /*0290*/ 	.word	0x000032f0


	//   ....[54]....
        /*0294*/ 	.word	0x00003330


	//   ....[55]....
        /*0298*/ 	.word	0x00003370


	//   ....[56]....
        /*029c*/ 	.word	0x000033a0


	//   ....[57]....
        /*02a0*/ 	.word	0x000033c0


	//   ....[58]....
        /*02a4*/ 	.word	0x000033d0


	//   ....[59]....
        /*02a8*/ 	.word	0x000033e0


	//   ....[60]....
        /*02ac*/ 	.word	0x00003400


	//   ....[61]....
        /*02b0*/ 	.word	0x00003420


	//   ....[62]....
        /*02b4*/ 	.word	0x00003440


	//   ....[63]....
        /*02b8*/ 	.word	0x00003f40


	//   ....[64]....
        /*02bc*/ 	.word	0x00003fb0


	//   ....[65]....
        /*02c0*/ 	.word	0x00004060


	//   ....[66]....
        /*02c4*/ 	.word	0x000040a0


	//   ....[67]....
        /*02c8*/ 	.word	0x000040d0


	//   ....[68]....
        /*02cc*/ 	.word	0x00004110


	//   ....[69]....
        /*02d0*/ 	.word	0x000041a0


	//   ....[70]....
        /*02d4*/ 	.word	0x000041b0


	//   ....[71]....
        /*02d8*/ 	.word	0x000041f0


	//   ....[72]....
        /*02dc*/ 	.word	0x00004220


	//   ....[73]....
        /*02e0*/ 	.word	0x00004270


	//   ....[74]....
        /*02e4*/ 	.word	0x000042a0


	//   ....[75]....
        /*02e8*/ 	.word	0x00004340


	//   ....[76]....
        /*02ec*/ 	.word	0x000043c0


	//   ....[77]....
        /*02f0*/ 	.word	0x000043f0


	//   ....[78]....
        /*02f4*/ 	.word	0x00004420


	//   ....[79]....
        /*02f8*/ 	.word	0x000044d0


	//   ....[80]....
        /*02fc*/ 	.word	0x00004500


	//   ....[81]....
        /*0300*/ 	.word	0x00004530


	//   ....[82]....
        /*0304*/ 	.word	0x00004570


	//   ....[83]....
        /*0308*/ 	.word	0x00004b10


	//   ....[84]....
        /*030c*/ 	.word	0x00004ce0


	//   ....[85]....
        /*0310*/ 	.word	0x00004e50


	//   ....[86]....
        /*0314*/ 	.word	0x00004ea0


	//   ....[87]....
        /*0318*/ 	.word	0x00004ed0


	//   ....[88]....
        /*031c*/ 	.word	0x00004ef0


	//   ....[89]....
        /*0320*/ 	.word	0x00004f10


	//   ....[90]....
        /*0324*/ 	.word	0x00004fc0


	//   ....[91]....
        /*0328*/ 	.word	0x00005010


	//   ....[92]....
        /*032c*/ 	.word	0x00005030


	//   ....[93]....
        /*0330*/ 	.word	0x00005050


	//   ....[94]....
        /*0334*/ 	.word	0x00005070


	//----- nvinfo : EIATTR_EXIT_INSTR_OFFSETS
	.align		4
.L_3279:
        /*0338*/ 	.byte	0x04, 0x1c
        /*033a*/ 	.short	(.L_3281 - .L_3280)


	//   ....[0]....
.L_3280:
        /*033c*/ 	.word	0x00005130


	//   ....[1]....
        /*0340*/ 	.word	0x00005670


	//----- nvinfo : EIATTR_MAX_THREADS
	.align		4
.L_3281:
        /*0344*/ 	.byte	0x04, 0x05
        /*0346*/ 	.short	(.L_3283 - .L_3282)
.L_3282:
        /*0348*/ 	.word	0x00000020
        /*034c*/ 	.word	0x00000001
        /*0350*/ 	.word	0x00000001


	//----- nvinfo : EIATTR_CRS_STACK_SIZE
	.align		4
.L_3283:
        /*0354*/ 	.byte	0x04, 0x1e
        /*0356*/ 	.short	(.L_3285 - .L_3284)
.L_3284:
        /*0358*/ 	.word	0x00000000
.L_3285:


//--------------------- .nv.info._Z25selective_scan_bwd_kernelI32Selective_Scan_bwd_kernel_traitsILi32ELi8ELb1ELb0ELb0ELb1ELb0EfN3c107complexIfEEEEv12SSMParamsBwd --------------------------
	.section	.nv.info._Z25selective_scan_bwd_kernelI32Selective_Scan_bwd_kernel_traitsILi32ELi8ELb1ELb0ELb0ELb1ELb0EfN3c107complexIfEEEEv12SSMParamsBwd,"",@"SHT_CUDA_INFO"
	.sectionflags	@""
	.align	4


	//----- nvinfo : EIATTR_CUDA_API_VERSION
	.align		4
        /*0000*/ 	.byte	0x04, 0x37
        /*0002*/ 	.short	(.L_3287 - .L_3286)
.L_3286:
        /*0004*/ 	.word	0x00000082


	//----- nvinfo : EIATTR_SW2861232_WAR
	.align		4
.L_3287:
        /*0008*/ 	.byte	0x01, 0x35
	.zero		2


	//----- nvinfo : EIATTR_PARAM_CBANK
	.align		4
        /*000c*/ 	.byte	0x04, 0x0a
        /*000e*/ 	.short	(.L_3289 - .L_3288)
	.align		4
.L_3288:
        /*0010*/ 	.word	index@(.nv.constant0._Z25selective_scan_bwd_kernelI32Selective_Scan_bwd_kernel_traitsILi32ELi8ELb1ELb0ELb0ELb1ELb0EfN3c107complexIfEEEEv12SSMParamsBwd)
        /*0014*/ 	.short	0x0160
        /*0016*/ 	.short	0x01f0


	//----- nvinfo : EIATTR_CBANK_PARAM_SIZE
	.align		4
.L_3289:
        /*0018*/ 	.byte	0x03, 0x19
        /*001a*/ 	.short	0x01f0


	//----- nvinfo : EIATTR_KPARAM_INFO
	.align		4
        /*001c*/ 	.byte	0x04, 0x17
        /*001e*/ 	.short	(.L_3291 - .L_3290)
.L_3290:
        /*0020*/ 	.word	0x00000000
        /*0024*/ 	.short	0x0000
        /*0026*/ 	.short	0x0000
        /*0028*/ 	.byte	0x00, 0xf0, 0xc1, 0x07


	//----- nvinfo : EIATTR_MAXREG_COUNT
	.align		4
.L_3291:
        /*002c*/ 	.byte	0x03, 0x1b
        /*002e*/ 	.short	0x00ff


	//----- nvinfo : EIATTR_NUM_BARRIERS
	.align		4
        /*0030*/ 	.byte	0x02, 0x4c
        /*0032*/ 	.byte	0x01
	.zero		1


	//----- nvinfo : EIATTR_MERCURY_ISA_VERSION
	.align		4
        /*0034*/ 	.byte	0x03, 0x5f
        /*0036*/ 	.short	0x0000


	//----- nvinfo : EIATTR_COOP_GROUP_MASK_REGIDS
	.align		4
        /*0038*/ 	.byte	0x04, 0x29
        /*003a*/ 	.short	(.L_3293 - .L_3292)


	//   ....[0]....
.L_3292:
        /*003c*/ 	.word	0xffffffff


	//   ....[1]....
        /*0040*/ 	.word	0xffffffff


	//   ....[2]....
        /*0044*/ 	.word	0xffffffff


	//   ....[3]....
        /*0048*/ 	.word	0xffffffff


	//   ....[4]....
        /*004c*/ 	.word	0xffffffff


	//   ....[5]....
        /*0050*/ 	.word	0xffffffff


	//   ....[6]....
        /*0054*/ 	.word	0xffffffff


	//   ....[7]....
        /*0058*/ 	.word	0xffffffff


	//   ....[8]....
        /*005c*/ 	.word	0xffffffff


	//   ....[9]....
        /*0060*/ 	.word	0xffffffff


	//   ....[10]....
        /*0064*/ 	.word	0xffffffff


	//   ....[11]....
        /*0068*/ 	.word	0xffffffff


	//   ....[12]....
        /*006c*/ 	.word	0xffffffff


	//   ....[13]....
        /*0070*/ 	.word	0xffffffff


	//   ....[14]....
        /*0074*/ 	.word	0xffffffff


	//   ....[15]....
        /*0078*/ 	.word	0xffffffff


	//   ....[16]....
        /*007c*/ 	.word	0xffffffff


	//   ....[17]....
        /*0080*/ 	.word	0xffffffff


	//   ....[18]....
        /*0084*/ 	.word	0xffffffff


	//   ....[19]....
        /*0088*/ 	.word	0xffffffff


	//   ....[20]....
        /*008c*/ 	.word	0xffffffff


	//   ....[21]....
        /*0090*/ 	.word	0xffffffff


	//   ....[22]....
        /*0094*/ 	.word	0xffffffff


	//   ....[23]....
        /*0098*/ 	.word	0xffffffff


	//   ....[24]....
        /*009c*/ 	.word	0xffffffff


	//   ....[25]....
        /*00a0*/ 	.word	0xffffffff


	//   ....[26]....
        /*00a4*/ 	.word	0xffffffff


	//   ....[27]....
        /*00a8*/ 	.word	0xffffffff


	//   ....[28]....
        /*00ac*/ 	.word	0xffffffff


	//   ....[29]....
        /*00b0*/ 	.word	0xffffffff


	//   ....[30]....
        /*00b4*/ 	.word	0xffffffff


	//   ....[31]....
        /*00b8*/ 	.word	0xffffffff


	//   ....[32]....
        /*00bc*/ 	.word	0xffffffff


	//   ....[33]....
        /*00c0*/ 	.word	0xffffffff


	//   ....[34]....
        /*00c4*/ 	.word	0xffffffff


	//   ....[35]....
        /*00c8*/ 	.word	0xffffffff


	//   ....[36]....
        /*00cc*/ 	.word	0xffffffff


	//   ....[37]....
        /*00d0*/ 	.word	0xffffffff


	//   ....[38]....
        /*00d4*/ 	.word	0xffffffff


	//   ....[39]....
        /*00d8*/ 	.word	0xffffffff


	//   ....[40]....
        /*00dc*/ 	.word	0xffffffff


	//   ....[41]....
        /*00e0*/ 	.word	0xffffffff


	//   ....[42]....
        /*00e4*/ 	.word	0xffffffff


	//   ....[43]....
        /*00e8*/ 	.word	0xffffffff


	//   ....[44]....
        /*00ec*/ 	.word	0xffffffff


	//   ....[45]....
        /*00f0*/ 	.word	0xffffffff


	//   ....[46]....
        /*00f4*/ 	.word	0xffffffff


	//   ....[47]....
        /*00f8*/ 	.word	0xffffffff


	//   ....[48]....
        /*00fc*/ 	.word	0xffffffff


	//   ....[49]....
        /*0100*/ 	.word	0xffffffff


	//   ....[50]....
        /*0104*/ 	.word	0xffffffff


	//   ....[51]....
        /*0108*/ 	.word	0xffffffff


	//   ....[52]....
        /*010c*/ 	.word	0xffffffff


	//   ....[53]....
        /*0110*/ 	.word	0xffffffff


	//   ....[54]....
        /*0114*/ 	.word	0xffffffff


	//   ....[55]....
        /*0118*/ 	.word	0xffffffff


	//   ....[56]....
        /*011c*/ 	.word	0xffffffff


	//   ....[57]....
        /*0120*/ 	.word	0xffffffff


	//   ....[58]....
        /*0124*/ 	.word	0xffffffff


	//   ....[59]....
        /*0128*/ 	.word	0xffffffff


	//   ....[60]....
        /*012c*/ 	.word	0xffffffff


	//   ....[61]....
        /*0130*/ 	.word	0xffffffff


	//   ....[62]....
        /*0134*/ 	.word	0xffffffff


	//   ....[63]....
        /*0138*/ 	.word	0xffffffff


	//   ....[64]....
        /*013c*/ 	.word	0xffffffff


	//   ....[65]....
        /*0140*/ 	.word	0xffffffff


	//   ....[66]....
        /*0144*/ 	.word	0xffffffff


	//   ....[67]....
        /*0148*/ 	.word	0xffffffff


	//   ....[68]....
        /*014c*/ 	.word	0xffffffff


	//   ....[69]....
        /*0150*/ 	.word	0xffffffff


	//   ....[70]....
        /*0154*/ 	.word	0xffffffff


	//   ....[71]....
        /*0158*/ 	.word	0xffffffff


	//   ....[72]....
        /*015c*/ 	.word	0xffffffff


	//   ....[73]....
        /*0160*/ 	.word	0xffffffff


	//   ....[74]....
        /*0164*/ 	.word	0xffffffff


	//   ....[75]....
        /*0168*/ 	.word	0xffffffff


	//   ....[76]....
        /*016c*/ 	.word	0xffffffff


	//   ....[77]....
        /*0170*/ 	.word	0xffffffff


	//   ....[78]....
        /*0174*/ 	.word	0xffffffff


	//   ....[79]....
        /*0178*/ 	.word	0xffffffff


	//   ....[80]....
        /*017c*/ 	.word	0xffffffff


	//   ....[81]....
        /*0180*/ 	.word	0xffffffff


	//   ....[82]....
        /*0184*/ 	.word	0xffffffff


	//   ....[83]....
        /*0188*/ 	.word	0xffffffff


	//   ....[84]....
        /*018c*/ 	.word	0xffffffff


	//   ....[85]....
        /*0190*/ 	.word	0xffffffff


	//   ....[86]....
        /*0194*/ 	.word	0xffffffff


	//   ....[87]....
        /*0198*/ 	.word	0xffffffff


	//   ....[88]....
        /*019c*/ 	.word	0xffffffff


	//   ....[89]....
        /*01a0*/ 	.word	0xffffffff


	//   ....[90]....
        /*01a4*/ 	.word	0xffffffff


	//   ....[91]....
        /*01a8*/ 	.word	0xffffffff


	//----- nvinfo : EIATTR_COOP_GROUP_INSTR_OFFSETS
	.align		4
.L_3293:
        /*01ac*/ 	.byte	0x04, 0x28
        /*01ae*/ 	.short	(.L_3295 - .L_3294)


	//   ....[0]....
.L_3294:
        /*01b0*/ 	.word	0x00000600


	//   ....[1]....
        /*01b4*/ 	.word	0x000006b0


	//   ....[2]....
        /*01b8*/ 	.word	0x00000830


	//   ....[3]....
        /*01bc*/ 	.word	0x000027d0


	//   ....[4]....
        /*01c0*/ 	.word	0x00002810


	//   ....[5]....
        /*01c4*/ 	.word	0x00002850


	//   ....[6]....
        /*01c8*/ 	.word	0x00002890


	//   ....[7]....
        /*01cc*/ 	.word	0x000028d0


	//   ....[8]....
        /*01d0*/ 	.word	0x00002910


	//   ....[9]....
        /*01d4*/ 	.word	0x000029e0


	//   ....[10]....
        /*01d8*/ 	.word	0x00002a20


	//   ....[11]....
        /*01dc*/ 	.word	0x00002a50


	//   ....[12]....
        /*01e0*/ 	.word	0x00002a80


	//   ....[13]....
        /*01e4*/ 	.word	0x00002ba0


	//   ....[14]....
        /*01e8*/ 	.word	0x00002be0


	//   ....[15]....
        /*01ec*/ 	.word	0x00002c10


	//   ....[16]....
        /*01f0*/ 	.word	0x00002c40


	//   ....[17]....
        /*01f4*/ 	.word	0x00002de0


	//   ....[18]....
        /*01f8*/ 	.word	0x00002e20


	//   ....[19]....
        /*01fc*/ 	.word	0x00002e50


	//   ....[20]....
        /*0200*/ 	.word	0x00002e80


	//   ....[21]....
        /*0204*/ 	.word	0x000030b0


	//   ....[22]....
        /*0208*/ 	.word	0x000030f0


	//   ....[23]....
        /*020c*/ 	.word	0x00003120


	//   ....[24]....
        /*0210*/ 	.word	0x00003150


	//   ....[25]....
        /*0214*/ 	.word	0x00003320


	//   ....[26]....
        /*0218*/ 	.word	0x00003350


	//   ....[27]....
        /*021c*/ 	.word	0x00003360


	//   ....[28]....
        /*0220*/ 	.word	0x00003370


	//   ....[29]....
        /*0224*/ 	.word	0x00003380


	//   ....[30]....
        /*0228*/ 	.word	0x00003390


	//   ....[31]....
        /*022c*/ 	.word	0x000033a0


	//   ....[32]....
        /*0230*/ 	.word	0x000033b0


	//   ....[33]....
        /*0234*/ 	.word	0x00003490


	//   ....[34]....
        /*0238*/ 	.word	0x000034b0


	//   ....[35]....
        /*023c*/ 	.word	0x000034c0


	//   ....[36]....
        /*0240*/ 	.word	0x000034d0


	//   ....[37]....
        /*0244*/ 	.word	0x000035b0


	//   ....[38]....
        /*0248*/ 	.word	0x000035d0


	//   ....[39]....
        /*024c*/ 	.word	0x000035e0


	//   ....[40]....
        /*0250*/ 	.word	0x000035f0


	//   ....[41]....
        /*0254*/ 	.word	0x000036d0


	//   ....[42]....
        /*0258*/ 	.word	0x000036f0


	//   ....[43]....
        /*025c*/ 	.word	0x00003700


	//   ....[44]....
        /*0260*/ 	.word	0x00003710


	//   ....[45]....
        /*0264*/ 	.word	0x000037f0


	//   ....[46]....
        /*0268*/ 	.word	0x00003810


	//   ....[47]....
        /*026c*/ 	.word	0x00003820


	//   ....[48]....
        /*0270*/ 	.word	0x00003830


	//   ....[49]....
        /*0274*/ 	.word	0x00003910


	//   ....[50]....
        /*0278*/ 	.word	0x00003950


	//   ....[51]....
        /*027c*/ 	.word	0x00003990


	//   ....[52]....
        /*0280*/ 	.word	0x000039c0


	//   ....[53]....
        /*0284*/ 	.word	0x000039e0


	//   ....[54]....
        /*0288*/ 	.word	0x000039f0


	//   ....[55]....
        /*028c*/ 	.word	0x00003a00


	//   ....[56]....
        /*0290*/ 	.word	0x00003a20


	//   ....[57]....
        /*0294*/ 	.word	0x00003a40


	//   ....[58]....
        /*0298*/ 	.word	0x00003a60


	//   ....[59]....
        /*029c*/ 	.word	0x00004530


	//   ....[60]....
        /*02a0*/ 	.word	0x00004640


	//   ....[61]....
        /*02a4*/ 	.word	0x00004680


	//   ....[62]....
        /*02a8*/ 	.word	0x000046b0


	//   ....[63]....
        /*02ac*/ 	.word	0x00004700


	//   ....[64]....
        /*02b0*/ 	.word	0x00004760


	//   ....[65]....
        /*02b4*/ 	.word	0x00004790


	//   ....[66]....
        /*02b8*/ 	.word	0x000047c0


	//   ....[67]....
        /*02bc*/ 	.word	0x000047e0


	//   ....[68]....
        /*02c0*/ 	.word	0x00004820


	//   ....[69]....
        /*02c4*/ 	.word	0x00004850


	//   ....[70]....
        /*02c8*/ 	.word	0x00004880


	//   ....[71]....
        /*02cc*/ 	.word	0x00004940


	//   ....[72]....
        /*02d0*/ 	.word	0x00004990


	//   ....[73]....
        /*02d4*/ 	.word	0x000049c0


	//   ....[74]....
        /*02d8*/ 	.word	0x000049f0


	//   ....[75]....
        /*02dc*/ 	.word	0x00004b40


	//   ....[76]....
        /*02e0*/ 	.word	0x00004b70


	//   ....[77]....
        /*02e4*/ 	.word	0x00004ba0


	//   ....[78]....
        /*02e8*/ 	.word	0x00004bd0


	//   ....[79]....
        /*02ec*/ 	.word	0x00005130


	//   ....[80]....
        /*02f0*/ 	.word	0x000054b0


	//   ....[81]....
        /*02f4*/ 	.word	0x00005770


	//   ....[82]....
        /*02f8*/ 	.word	0x000058b0


	//   ....[83]....
        /*02fc*/ 	.word	0x00005900


	//   ....[84]....
        /*0300*/ 	.word	0x00005930


	//   ....[85]....
        /*0304*/ 	.word	0x00005950


	//   ....[86]....
        /*0308*/ 	.word	0x00005970


	//   ....[87]....
        /*030c*/ 	.word	0x00005a20


	//   ....[88]....
        /*0310*/ 	.word	0x00005a70


	//   ....[89]....
        /*0314*/ 	.word	0x00005a90


	//   ....[90]....
        /*0318*/ 	.word	0x00005ab0


	//   ....[91]....
        /*031c*/ 	.word	0x00005ad0


	//----- nvinfo : EIATTR_EXIT_INSTR_OFFSETS
	.align		4
.L_3295:
        /*0320*/ 	.byte	0x04, 0x1c
        /*0322*/ 	.short	(.L_3297 - .L_3296)


	//   ....[0]....
.L_3296:
        /*0324*/ 	.word	0x00005b90


	//   ....[1]....
        /*0328*/ 	.word	0x000060d0


	//----- nvinfo : EIATTR_MAX_THREADS
	.align		4
.L_3297:
        /*032c*/ 	.byte	0x04, 0x05
        /*032e*/ 	.short	(.L_3299 - .L_3298)
.L_3298:
        /*0330*/ 	.word	0x00000020
        /*0334*/ 	.word	0x00000001
        /*0338*/ 	.word	0x00000001


	//----- nvinfo : EIATTR_CRS_STACK_SIZE
	.align		4
.L_3299:
        /*033c*/ 	.byte	0x04, 0x1e
        /*033e*/ 	.short	(.L_3301 - .L_3300)
.L_3300:
        /*0340*/ 	.word	0x00000000
.L_3301:


//--------------------- .nv.info._Z25selective_scan_bwd_kernelI32Selective_Scan_bwd_kernel_traitsILi32ELi8ELb1ELb0ELb0ELb1ELb1EfN3c107complexIfEEEEv12SSMParamsBwd --------------------------
	.section	.nv.info._Z25selective_scan_bwd_kernelI32Selective_Scan_bwd_kernel_traitsILi32ELi8ELb1ELb0ELb0ELb1ELb1EfN3c107complexIfEEEEv12SSMParamsBwd,"",@"SHT_CUDA_INFO"
	.sectionflags	@""
	.align	4


	//----- nvinfo : EIATTR_CUDA_API_VERSION
	.align		4
        /*0000*/ 	.byte	0x04, 0x37
        /*0002*/ 	.short	(.L_3303 - .L_3302)
.L_3302:
        /*0004*/ 	.word	0x00000082


	//----- nvinfo : EIATTR_SW2861232_WAR
	.align		4
.L_3303:
        /*0008*/ 	.byte	0x01, 0x35
	.zero		2


	//----- nvinfo : EIATTR_PARAM_CBANK
	.align		4
        /*000c*/ 	.byte	0x04, 0x0a
        /*000e*/ 	.short	(.L_3305 - .L_3304)
	.align		4
.L_3304:
        /*0010*/ 	.word	index@(.nv.constant0._Z25selective_scan_bwd_kernelI32Selective_Scan_bwd_kernel_traitsILi32ELi8ELb1ELb0ELb0ELb1ELb1EfN3c107complexIfEEEEv12SSMParamsBwd)
        /*0014*/ 	.short	0x0160
        /*0016*/ 	.short	0x01f0


	//----- nvinfo : EIATTR_CBANK_PARAM_SIZE
	.align		4
.L_3305:
        /*0018*/ 	.byte	0x03, 0x19
        /*001a*/ 	.short	0x01f0


	//----- nvinfo : EIATTR_KPARAM_INFO
	.align		4
        /*001c*/ 	.byte	0x04, 0x17
        /*001e*/ 	.short	(.L_3307 - .L_3306)
.L_3306:
        /*0020*/ 	.word	0x00000000
        /*0024*/ 	.short	0x0000
        /*0026*/ 	.short	0x0000
        /*0028*/ 	.byte	0x00, 0xf0, 0xc1, 0x07


	//----- nvinfo : EIATTR_MAXREG_COUNT
	.align		4
.L_3307:
        /*002c*/ 	.byte	0x03, 0x1b
        /*002e*/ 	.short	0x00ff


	//----- nvinfo : EIATTR_NUM_BARRIERS
	.align		4
        /*0030*/ 	.byte	0x02, 0x4c
        /*0032*/ 	.byte	0x01
	.zero		1


	//----- nvinfo : EIATTR_MERCURY_ISA_VERSION
	.align		4
        /*0034*/ 	.byte	0x03, 0x5f
        /*0036*/ 	.short	0x0000


	//----- nvinfo : EIATTR_COOP_GROUP_MASK_REGIDS
	.align		4
        /*0038*/ 	.byte	0x04, 0x29
        /*003a*/ 	.short	(.L_3309 - .L_3308)


	//   ....[0]....
.L_3308:
        /*003c*/ 	.word	0xffffffff


	//   ....[1]....
        /*0040*/ 	.word	0xffffffff


	//   ....[2]....
        /*0044*/ 	.word	0xffffffff


	//   ....[3]....
        /*0048*/ 	.word	0xffffffff


	//   ....[4]....
        /*004c*/ 	.word	0xffffffff


	//   ....[5]....
        /*0050*/ 	.word	0xffffffff


	//   ....[6]....
        /*0054*/ 	.word	0xffffffff


	//   ....[7]....
        /*0058*/ 	.word	0xffffffff


	//   ....[8]....
        /*005c*/ 	.word	0xffffffff


	//   ....[9]....
        /*0060*/ 	.word	0xffffffff


	//   ....[10]....
        /*0064*/ 	.word	0xffffffff


	//   ....[11]....
        /*0068*/ 	.word	0xffffffff


	//   ....[12]....
        /*006c*/ 	.word	0xffffffff


	//   ....[13]....
        /*0070*/ 	.word	0xffffffff


	//   ....[14]....
        /*0074*/ 	.word	0xffffffff


	//   ....[15]....
        /*0078*/ 	.word	0xffffffff


	//   ....[16]....
        /*007c*/ 	.word	0xffffffff


	//   ....[17]....
        /*0080*/ 	.word	0xffffffff


	//   ....[18]....
        /*0084*/ 	.word	0xffffffff


	//   ....[19]....
        /*0088*/ 	.word	0xffffffff


	//   ....[20]....
        /*008c*/ 	.word	0xffffffff


	//   ....[21]....
        /*0090*/ 	.word	0xffffffff


	//   ....[22]....
        /*0094*/ 	.word	0xffffffff


	//   ....[23]....
        /*0098*/ 	.word	0xffffffff


	//   ....[24]....
        /*009c*/ 	.word	0xffffffff


	//   ....[25]....
        /*00a0*/ 	.word	0xffffffff


	//   ....[26]....
        /*00a4*/ 	.word	0xffffffff


	//   ....[27]....
        /*00a8*/ 	.word	0xffffffff


	//   ....[28]....
        /*00ac*/ 	.word	0xffffffff


	//   ....[29]....
        /*00b0*/ 	.word	0xffffffff


	//   ....[30]....
        /*00b4*/ 	.word	0xffffffff


	//   ....[31]....
        /*00b8*/ 	.word	0xffffffff


	//   ....[32]....
        /*00bc*/ 	.word	0xffffffff


	//   ....[33]....
        /*00c0*/ 	.word	0xffffffff


	//   ....[34]....
        /*00c4*/ 	.word	0xffffffff


	//   ....[35]....
        /*00c8*/ 	.word	0xffffffff


	//   ....[36]....
        /*00cc*/ 	.word	0xffffffff


	//   ....[37]....
        /*00d0*/ 	.word	0xffffffff


	//   ....[38]....
        /*00d4*/ 	.word	0xffffffff


	//   ....[39]....
        /*00d8*/ 	.word	0xffffffff


	//   ....[40]....
        /*00dc*/ 	.word	0xffffffff


	//   ....[41]....
        /*00e0*/ 	.word	0xffffffff


	//   ....[42]....
        /*00e4*/ 	.word	0xffffffff


	//   ....[43]....
        /*00e8*/ 	.word	0xffffffff


	//   ....[44]....
        /*00ec*/ 	.word	0xffffffff


	//   ....[45]....
        /*00f0*/ 	.word	0xffffffff


	//   ....[46]....
        /*00f4*/ 	.word	0xffffffff


	//   ....[47]....
        /*00f8*/ 	.word	0xffffffff


	//   ....[48]....
        /*00fc*/ 	.word	0xffffffff


	//   ....[49]....
        /*0100*/ 	.word	0xffffffff


	//   ....[50]....
        /*0104*/ 	.word	0xffffffff


	//   ....[51]....
        /*0108*/ 	.word	0xffffffff


	//   ....[52]....
        /*010c*/ 	.word	0xffffffff


	//   ....[53]....
        /*0110*/ 	.word	0xffffffff


	//   ....[54]....
        /*0114*/ 	.word	0xffffffff


	//   ....[55]....
        /*0118*/ 	.word	0xffffffff


	//   ....[56]....
        /*011c*/ 	.word	0xffffffff


	//   ....[57]....
        /*0120*/ 	.word	0xffffffff


	//   ....[58]....
        /*0124*/ 	.word	0xffffffff


	//   ....[59]....
        /*0128*/ 	.word	0xffffffff


	//   ....[60]....
        /*012c*/ 	.word	0xffffffff


	//   ....[61]....
        /*0130*/ 	.word	0xffffffff


	//   ....[62]....
        /*0134*/ 	.word	0xffffffff


	//   ....[63]....
        /*0138*/ 	.word	0xffffffff


	//   ....[64]....
        /*013c*/ 	.word	0xffffffff


	//   ....[65]....
        /*0140*/ 	.word	0xffffffff


	//   ....[66]....
        /*0144*/ 	.word	0xffffffff


	//   ....[67]....
        /*0148*/ 	.word	0xffffffff


	//   ....[68]....
        /*014c*/ 	.word	0xffffffff


	//   ....[69]....
        /*0150*/ 	.word	0xffffffff


	//   ....[70]....
        /*0154*/ 	.word	0xffffffff


	//   ....[71]....
        /*0158*/ 	.word	0xffffffff


	//   ....[72]....
        /*015c*/ 	.word	0xffffffff


	//   ....[73]....
        /*0160*/ 	.word	0xffffffff


	//   ....[74]....
        /*0164*/ 	.word	0xffffffff


	//   ....[75]....
        /*0168*/ 	.word	0xffffffff


	//   ....[76]....
        /*016c*/ 	.word	0xffffffff


	//   ....[77]....
        /*0170*/ 	.word	0xffffffff


	//   ....[78]....
        /*0174*/ 	.word	0xffffffff


	//   ....[79]....
        /*0178*/ 	.word	0xffffffff


	//   ....[80]....
        /*017c*/ 	.word	0xffffffff


	//   ....[81]....
        /*0180*/ 	.word	0xffffffff


	//   ....[82]....
        /*0184*/ 	.word	0xffffffff


	//   ....[83]....
        /*0188*/ 	.word	0xffffffff


	//   ....[84]....
        /*018c*/ 	.word	0xffffffff


	//   ....[85]....
        /*0190*/ 	.word	0xffffffff


	//   ....[86]....
        /*0194*/ 	.word	0xffffffff


	//   ....[87]....
        /*0198*/ 	.word	0xffffffff


	//   ....[88]....
        /*019c*/ 	.word	0xffffffff


	//   ....[89]....
        /*01a0*/ 	.word	0xffffffff


	//   ....[90]....
        /*01a4*/ 	.word	0xffffffff


	//   ....[91]....
        /*01a8*/ 	.word	0xffffffff


	//   ....[92]....
        /*01ac*/ 	.word	0xffffffff


	//   ....[93]....
        /*01b0*/ 	.word	0xffffffff


	//   ....[94]....
        /*01b4*/ 	.word	0xffffffff


	//   ....[95]....
        /*01b8*/ 	.word	0xffffffff


	//----- nvinfo : EIATTR_COOP_GROUP_INSTR_OFFSETS
	.align		4
.L_3309:
        /*01bc*/ 	.byte	0x04, 0x28
        /*01be*/ 	.short	(.L_3311 - .L_3310)


	//   ....[0]....
.L_3310:
        /*01c0*/ 	.word	0x000005f0


	//   ....[1]....
        /*01c4*/ 	.word	0x00000680


	//   ....[2]....
        /*01c8*/ 	.word	0x00000840


	//   ....[3]....
        /*01cc*/ 	.word	0x00001b00


	//   ....[4]....
        /*01d0*/ 	.word	0x00001db0


	//   ....[5]....
        /*01d4*/ 	.word	0x000020d0


	//   ....[6]....
        /*01d8*/ 	.word	0x000023b0


	//   ....[7]....
        /*01dc*/ 	.word	0x000032b0


	//   ....[8]....
        /*01e0*/ 	.word	0x000032f0


	//   ....[9]....
        /*01e4*/ 	.word	0x00003330


	//   ....[10]....
        /*01e8*/ 	.word	0x00003370


	//   ....[11]....
        /*01ec*/ 	.word	0x000033b0


	//   ....[12]....
        /*01f0*/ 	.word	0x000033f0


	//   ....[13]....
        /*01f4*/ 	.word	0x000034d0


	//   ....[14]....
        /*01f8*/ 	.word	0x00003510


	//   ....[15]....
        /*01fc*/ 	.word	0x00003540


	//   ....[16]....
        /*0200*/ 	.word	0x00003570


	//   ....[17]....
        /*0204*/ 	.word	0x00003680


	//   ....[18]....
        /*0208*/ 	.word	0x000036c0


	//   ....[19]....
        /*020c*/ 	.word	0x000036f0


	//   ....[20]....
        /*0210*/ 	.word	0x00003720


	//   ....[21]....
        /*0214*/ 	.word	0x000038b0


	//   ....[22]....
        /*0218*/ 	.word	0x000038e0


	//   ....[23]....
        /*021c*/ 	.word	0x00003920


	//   ....[24]....
        /*0220*/ 	.word	0x00003950


	//   ....[25]....
        /*0224*/ 	.word	0x00003b90


	//   ....[26]....
        /*0228*/ 	.word	0x00003bd0


	//   ....[27]....
        /*022c*/ 	.word	0x00003c00


	//   ....[28]....
        /*0230*/ 	.word	0x00003c30


	//   ....[29]....
        /*0234*/ 	.word	0x00003e00


	//   ....[30]....
        /*0238*/ 	.word	0x00003e30


	//   ....[31]....
        /*023c*/ 	.word	0x00003e40


	//   ....[32]....
        /*0240*/ 	.word	0x00003e50


	//   ....[33]....
        /*0244*/ 	.word	0x00003e60


	//   ....[34]....
        /*0248*/ 	.word	0x00003e70


	//   ....[35]....
        /*024c*/ 	.word	0x00003e80


	//   ....[36]....
        /*0250*/ 	.word	0x00003e90


	//   ....[37]....
        /*0254*/ 	.word	0x00003f70


	//   ....[38]....
        /*0258*/ 	.word	0x00003f90


	//   ....[39]....
        /*025c*/ 	.word	0x00003fa0


	//   ....[40]....
        /*0260*/ 	.word	0x00003fb0


	//   ....[41]....
        /*0264*/ 	.word	0x00004090


	//   ....[42]....
        /*0268*/ 	.word	0x000040b0


	//   ....[43]....
        /*026c*/ 	.word	0x000040c0


	//   ....[44]....
        /*0270*/ 	.word	0x000040d0


	//   ....[45]....
        /*0274*/ 	.word	0x000041b0


	//   ....[46]....
        /*0278*/ 	.word	0x000041d0


	//   ....[47]....
        /*027c*/ 	.word	0x000041e0


	//   ....[48]....
        /*0280*/ 	.word	0x000041f0


	//   ....[49]....
        /*0284*/ 	.word	0x000042d0


	//   ....[50]....
        /*0288*/ 	.word	0x000042f0


	//   ....[51]....
        /*028c*/ 	.word	0x00004300


	//   ....[52]....
        /*0290*/ 	.word	0x00004310


	//   ....[53]....
        /*0294*/ 	.word	0x000043f0


	//   ....[54]....
        /*0298*/ 	.word	0x00004430


	//   ....[55]....
        /*029c*/ 	.word	0x00004470


	//   ....[56]....
        /*02a0*/ 	.word	0x000044a0


	//   ....[57]....
        /*02a4*/ 	.word	0x000044c0


	//   ....[58]....
        /*02a8*/ 	.word	0x000044d0


	//   ....[59]....
        /*02ac*/ 	.word	0x000044e0


	//   ....[60]....
        /*02b0*/ 	.word	0x00004500


	//   ....[61]....
        /*02b4*/ 	.word	0x00004520


	//   ....[62]....
        /*02b8*/ 	.word	0x00004540


	//   ....[63]....
        /*02bc*/ 	.word	0x00005010


	//   ....[64]....
        /*02c0*/ 	.word	0x00005120


	//   ....[65]....
        /*02c4*/ 	.word	0x00005160


	//   ....[66]....
        /*02c8*/ 	.word	0x00005190


	//   ....[67]....
        /*02cc*/ 	.word	0x000051e0


	//   ....[68]....
        /*02d0*/ 	.word	0x00005240


	//   ....[69]....
        /*02d4*/ 	.word	0x00005260


	//   ....[70]....
        /*02d8*/ 	.word	0x00005280


	//   ....[71]....
        /*02dc*/ 	.word	0x000052b0


	//   ....[72]....
        /*02e0*/ 	.word	0x000052e0


	//   ....[73]....
        /*02e4*/ 	.word	0x00005310


	//   ....[74]....
        /*02e8*/ 	.word	0x00005340


	//   ....[75]....
        /*02ec*/ 	.word	0x000053e0


	//   ....[76]....
        /*02f0*/ 	.word	0x00005420


	//   ....[77]....
        /*02f4*/ 	.word	0x00005460


	//   ....[78]....
        /*02f8*/ 	.word	0x00005490


	//   ....[79]....
        /*02fc*/ 	.word	0x00005570


	//   ....[80]....
        /*0300*/ 	.word	0x000055b0


	//   ....[81]....
        /*0304*/ 	.word	0x000055e0


	//   ....[82]....
        /*0308*/ 	.word	0x00005610


	//   ....[83]....
        /*030c*/ 	.word	0x00005bf0


	//   ....[84]....
        /*0310*/ 	.word	0x00005f70


	//   ....[85]....
        /*0314*/ 	.word	0x00006230


	//   ....[86]....
        /*0318*/ 	.word	0x00006390


	//   ....[87]....
        /*031c*/ 	.word	0x000063e0


	//   ....[88]....
        /*0320*/ 	.word	0x00006410


	//   ....[89]....
        /*0324*/ 	.word	0x00006430


	//   ....[90]....
        /*0328*/ 	.word	0x00006450


	//   ....[91]....
        /*032c*/ 	.word	0x00006500


	//   ....[92]....
        /*0330*/ 	.word	0x00006550


	//   ....[93]....
        /*0334*/ 	.word	0x00006570


	//   ....[94]....
        /*0338*/ 	.word	0x00006590


	//   ....[95]....
        /*033c*/ 	.word	0x000065b0


	//----- nvinfo : EIATTR_EXIT_INSTR_OFFSETS
	.align		4
.L_3311:
        /*0340*/ 	.byte	0x04, 0x1c
        /*0342*/ 	.short	(.L_3313 - .L_3312)


	//   ....[0]....
.L_3312:
        /*0344*/ 	.word	0x00006670


	//   ....[1]....
        /*0348*/ 	.word	0x00006bb0


	//----- nvinfo : EIATTR_MAX_THREADS
	.align		4
.L_3313:
        /*034c*/ 	.byte	0x04, 0x05
        /*034e*/ 	.short	(.L_3315 - .L_3314)
.L_3314:
        /*0350*/ 	.word	0x00000020
        /*0354*/ 	.word	0x00000001
        /*0358*/ 	.word	0x00000001


	//----- nvinfo : EIATTR_CRS_STACK_SIZE
	.align		4
.L_3315:
        /*035c*/ 	.byte	0x04, 0x1e
        /*035e*/ 	.short	(.L_3317 - .L_3316)
.L_3316:
        /*0360*/ 	.word	0x00000000
.L_3317:


//--------------------- .nv.info._Z25selective_scan_bwd_kernelI32Selective_Scan_bwd_kernel_traitsILi32ELi8ELb1ELb0ELb1ELb0ELb0EfN3c107complexIfEEEEv12SSMParamsBwd --------------------------
	.section	.nv.info._Z25selective_scan_bwd_kernelI32Selective_Scan_bwd_kernel_traitsILi32ELi8ELb1ELb0ELb1ELb0ELb0EfN3c107complexIfEEEEv12SSMParamsBwd,"",@"SHT_CUDA_INFO"
	.sectionflags	@""
	.align	4


	//----- nvinfo : EIATTR_CUDA_API_VERSION
	.align		4
        /*0000*/ 	.byte	0x04, 0x37
        /*0002*/ 	.short	(.L_3319 - .L_3318)
.L_3318:
        /*0004*/ 	.word	0x00000082


	//----- nvinfo : EIATTR_SW2861232_WAR
	.align		4
.L_3319:
        /*0008*/ 	.byte	0x01, 0x35
	.zero		2


	//----- nvinfo : EIATTR_PARAM_CBANK
	.align		4
        /*000c*/ 	.byte	0x04, 0x0a
        /*000e*/ 	.short	(.L_3321 - .L_3320)
	.align		4
.L_3320:
        /*0010*/ 	.word	index@(.nv.constant0._Z25selective_scan_bwd_kernelI32Selective_Scan_bwd_kernel_traitsILi32ELi8ELb1ELb0ELb1ELb0ELb0EfN3c107complexIfEEEEv12SSMParamsBwd)
        /*0014*/ 	.short	0x0160
        /*0016*/ 	.short	0x01f0


	//----- nvinfo : EIATTR_CBANK_PARAM_SIZE
	.align		4
.L_3321:
        /*0018*/ 	.byte	0x03, 0x19
        /*001a*/ 	.short	0x01f0


	//----- nvinfo : EIATTR_KPARAM_INFO
	.align		4
        /*001c*/ 	.byte	0x04, 0x17
        /*001e*/ 	.short	(.L_3323 - .L_3322)
.L_3322:
        /*0020*/ 	.word	0x00000000
        /*0024*/ 	.short	0x0000
        /*0026*/ 	.short	0x0000
        /*0028*/ 	.byte	0x00, 0xf0, 0xc1, 0x07


	//----- nvinfo : EIATTR_MAXREG_COUNT
	.align		4
.L_3323:
        /*002c*/ 	.byte	0x03, 0x1b
        /*002e*/ 	.short	0x00ff


	//----- nvinfo : EIATTR_NUM_BARRIERS
	.align		4
        /*0030*/ 	.byte	0x02, 0x4c
        /*0032*/ 	.byte	0x01
	.zero		1


	//----- nvinfo : EIATTR_MERCURY_ISA_VERSION
	.align		4
        /*0034*/ 	.byte	0x03, 0x5f
        /*0036*/ 	.short	0x0000


	//----- nvinfo : EIATTR_COOP_GROUP_MASK_REGIDS
	.align		4
        /*0038*/ 	.byte	0x04, 0x29
        /*003a*/ 	.short	(.L_3325 - .L_3324)


	//   ....[0]....
.L_3324:
        /*003c*/ 	.word	0xffffffff


	//   ....[1]....
        /*0040*/ 	.word	0xffffffff


	//   ....[2]....
        /*0044*/ 	.word	0xffffffff


	//   ....[3]....
        /*0048*/ 	.word	0xffffffff


	//   ....[4]....
        /*004c*/ 	.word	0xffffffff


	//   ....[5]....
        /*0050*/ 	.word	0xffffffff


	//   ....[6]....
        /*0054*/ 	.word	0xffffffff


	//   ....[7]....
        /*0058*/ 	.word	0xffffffff


	//   ....[8]....
        /*005c*/ 	.word	0xffffffff


	//   ....[9]....
        /*0060*/ 	.word	0xffffffff


	//   ....[10]....
        /*0064*/ 	.word	0xffffffff


	//   ....[11]....
        /*0068*/ 	.word	0xffffffff


	//   ....[12]....
        /*006c*/ 	.word	0xffffffff


	//   ....[13]....
        /*0070*/ 	.word	0xffffffff


	//   ....[14]....
        /*0074*/ 	.word	0xffffffff


	//   ....[15]....
        /*0078*/ 	.word	0xffffffff


	//   ....[16]....
        /*007c*/ 	.word	0xffffffff


	//   ....[17]....
        /*0080*/ 	.word	0xffffffff


	//   ....[18]....
        /*0084*/ 	.word	0xffffffff


	//   ....[19]....
        /*0088*/ 	.word	0xffffffff


	//   ....[20]....
        /*008c*/ 	.word	0xffffffff


	//   ....[21]....
        /*0090*/ 	.word	0xffffffff


	//   ....[22]....
        /*0094*/ 	.word	0xffffffff


	//   ....[23]....
        /*0098*/ 	.word	0xffffffff


	//   ....[24]....
        /*009c*/ 	.word	0xffffffff


	//   ....[25]....
        /*00a0*/ 	.word	0xffffffff


	//   ....[26]....
        /*00a4*/ 	.word	0xffffffff


	//   ....[27]....
        /*00a8*/ 	.word	0xffffffff


	//   ....[28]....
        /*00ac*/ 	.word	0xffffffff


	//   ....[29]....
        /*00b0*/ 	.word	0xffffffff


	//   ....[30]....
        /*00b4*/ 	.word	0xffffffff


	//   ....[31]....
        /*00b8*/ 	.word	0xffffffff


	//   ....[32]....
        /*00bc*/ 	.word	0xffffffff


	//   ....[33]....
        /*00c0*/ 	.word	0xffffffff


	//   ....[34]....
        /*00c4*/ 	.word	0xffffffff


	//   ....[35]....
        /*00c8*/ 	.word	0xffffffff


	//   ....[36]....
        /*00cc*/ 	.word	0xffffffff


	//   ....[37]....
        /*00d0*/ 	.word	0xffffffff


	//   ....[38]....
        /*00d4*/ 	.word	0xffffffff


	//   ....[39]....
        /*00d8*/ 	.word	0xffffffff


	//   ....[40]....
        /*00dc*/ 	.word	0xffffffff


	//   ....[41]....
        /*00e0*/ 	.word	0xffffffff


	//   ....[42]....
        /*00e4*/ 	.word	0xffffffff


	//   ....[43]....
        /*00e8*/ 	.word	0xffffffff


	//   ....[44]....
        /*00ec*/ 	.word	0xffffffff


	//   ....[45]....
        /*00f0*/ 	.word	0xffffffff


	//   ....[46]....
        /*00f4*/ 	.word	0xffffffff


	//   ....[47]....
        /*00f8*/ 	.word	0xffffffff


	//   ....[48]....
        /*00fc*/ 	.word	0xffffffff


	//   ....[49]....
        /*0100*/ 	.word	0xffffffff


	//   ....[50]....
        /*0104*/ 	.word	0xffffffff


	//   ....[51]....
        /*0108*/ 	.word	0xffffffff


	//   ....[52]....
        /*010c*/ 	.word	0xffffffff


	//   ....[53]....
        /*0110*/ 	.word	0xffffffff


	//   ....[54]....
        /*0114*/ 	.word	0xffffffff


	//   ....[55]....
        /*0118*/ 	.word	0xffffffff


	//   ....[56]....
        /*011c*/ 	.word	0xffffffff


	//   ....[57]....
        /*0120*/ 	.word	0xffffffff


	//   ....[58]....
        /*0124*/ 	.word	0xffffffff


	//   ....[59]....
        /*0128*/ 	.word	0xffffffff


	//   ....[60]....
        /*012c*/ 	.word	0xffffffff


	//   ....[61]....
        /*0130*/ 	.word	0xffffffff


	//   ....[62]....
        /*0134*/ 	.word	0xffffffff


	//   ....[63]....
        /*0138*/ 	.word	0xffffffff


	//   ....[64]....
        /*013c*/ 	.word	0xffffffff


	//   ....[65]....
        /*0140*/ 	.word	0xffffffff


	//   ....[66]....
        /*0144*/ 	.word	0xffffffff


	//   ....[67]....
        /*0148*/ 	.word	0xffffffff


	//   ....[68]....
        /*014c*/ 	.word	0xffffffff


	//   ....[69]....
        /*0150*/ 	.word	0xffffffff


	//   ....[70]....
        /*0154*/ 	.word	0xffffffff


	//   ....[71]....
        /*0158*/ 	.word	0xffffffff


	//   ....[72]....
        /*015c*/ 	.word	0xffffffff


	//   ....[73]....
        /*0160*/ 	.word	0xffffffff


	//   ....[74]....
        /*0164*/ 	.word	0xffffffff


	//   ....[75]....
        /*0168*/ 	.word	0xffffffff


	//   ....[76]....
        /*016c*/ 	.word	0xffffffff


	//   ....[77]....
        /*0170*/ 	.word	0xffffffff


	//   ....[78]....
        /*0174*/ 	.word	0xffffffff


	//   ....[79]....
        /*0178*/ 	.word	0xffffffff


	//   ....[80]....
        /*017c*/ 	.word	0xffffffff


	//   ....[81]....
        /*0180*/ 	.word	0xffffffff


	//   ....[82]....
        /*0184*/ 	.word	0xffffffff


	//   ....[83]....
        /*0188*/ 	.word	0xffffffff


	//   ....[84]....
        /*018c*/ 	.word	0xffffffff


	//   ....[85]....
        /*0190*/ 	.word	0xffffffff


	//   ....[86]....
        /*0194*/ 	.word	0xffffffff


	//   ....[87]....
        /*0198*/ 	.word	0xffffffff


	//   ....[88]....
        /*019c*/ 	.word	0xffffffff


	//   ....[89]....
        /*01a0*/ 	.word	0xffffffff


	//   ....[90]....
        /*01a4*/ 	.word	0xffffffff


	//   ....[91]....
        /*01a8*/ 	.word	0xffffffff


	//----- nvinfo : EIATTR_COOP_GROUP_INSTR_OFFSETS
	.align		4
.L_3325:
        /*01ac*/ 	.byte	0x04, 0x28
        /*01ae*/ 	.short	(.L_3327 - .L_3326)


	//   ....[0]....
.L_3326:
        /*01b0*/ 	.word	0x00000850


	//   ....[1]....
        /*01b4*/ 	.word	0x00000900


	//   ....[2]....
        /*01b8*/ 	.word	0x00000990


	//   ....[3]....
        /*01bc*/ 	.word	0x00001050


	//   ....[4]....
        /*01c0*/ 	.word	0x00001960


	//   ....[5]....
        /*01c4*/ 	.word	0x000019a0


	//   ....[6]....
        /*01c8*/ 	.word	0x00001aa0


	//   ....[7]....
        /*01cc*/ 	.word	0x00001ad0


	//   ....[8]....
        /*01d0*/ 	.word	0x00001b40


	//   ....[9]....
        /*01d4*/ 	.word	0x00001b50


	//   ....[10]....
        /*01d8*/ 	.word	0x00001bc0


	//   ....[11]....
        /*01dc*/ 	.word	0x00001bd0


	//   ....[12]....
        /*01e0*/ 	.word	0x00001c60


	//   ....[13]....
        /*01e4*/ 	.word	0x00001c70


	//   ....[14]....
        /*01e8*/ 	.word	0x00001cf0


	//   ....[15]....
        /*01ec*/ 	.word	0x00001d20


	//   ....[16]....
        /*01f0*/ 	.word	0x00001da0


	//   ....[17]....
        /*01f4*/ 	.word	0x00001db0


	//   ....[18]....
        /*01f8*/ 	.word	0x00001e40


	//   ....[19]....
        /*01fc*/ 	.word	0x00001e70


	//   ....[20]....
        /*0200*/ 	.word	0x00002040


	//   ....[21]....
        /*0204*/ 	.word	0x000020a0


	//   ....[22]....
        /*0208*/ 	.word	0x000020d0


	//   ....[23]....
        /*020c*/ 	.word	0x00002100


	//   ....[24]....
        /*0210*/ 	.word	0x00002260


	//   ....[25]....
        /*0214*/ 	.word	0x000022b0


	//   ....[26]....
        /*0218*/ 	.word	0x000022e0


	//   ....[27]....
        /*021c*/ 	.word	0x00002310


	//   ....[28]....
        /*0220*/ 	.word	0x00002350


	//   ....[29]....
        /*0224*/ 	.word	0x000023a0


	//   ....[30]....
        /*0228*/ 	.word	0x000029d0


	//   ....[31]....
        /*022c*/ 	.word	0x00002a00


	//   ....[32]....
        /*0230*/ 	.word	0x00002a20


	//   ....[33]....
        /*0234*/ 	.word	0x00002a30


	//   ....[34]....
        /*0238*/ 	.word	0x00002b20


	//   ....[35]....
        /*023c*/ 	.word	0x00002b60


	//   ....[36]....
        /*0240*/ 	.word	0x00002b90


	//   ....[37]....
        /*0244*/ 	.word	0x00002ba0


	//   ....[38]....
        /*0248*/ 	.word	0x00002c90


	//   ....[39]....
        /*024c*/ 	.word	0x00002cd0


	//   ....[40]....
        /*0250*/ 	.word	0x00002d00


	//   ....[41]....
        /*0254*/ 	.word	0x00002d60


	//   ....[42]....
        /*0258*/ 	.word	0x00002eb0


	//   ....[43]....
        /*025c*/ 	.word	0x00002ef0


	//   ....[44]....
        /*0260*/ 	.word	0x00002f20


	//   ....[45]....
        /*0264*/ 	.word	0x00002f80


	//   ....[46]....
        /*0268*/ 	.word	0x00003150


	//   ....[47]....
        /*026c*/ 	.word	0x00003190


	//   ....[48]....
        /*0270*/ 	.word	0x00003310


	//   ....[49]....
        /*0274*/ 	.word	0x00003340


	//   ....[50]....
        /*0278*/ 	.word	0x00003440


	//   ....[51]....
        /*027c*/ 	.word	0x00003480


	//   ....[52]....
        /*0280*/ 	.word	0x000034c0


	//   ....[53]....
        /*0284*/ 	.word	0x000034f0


	//   ....[54]....
        /*0288*/ 	.word	0x00003520


	//   ....[55]....
        /*028c*/ 	.word	0x00003550


	//   ....[56]....
        /*0290*/ 	.word	0x00003580


	//   ....[57]....
        /*0294*/ 	.word	0x000035b0


	//   ....[58]....
        /*0298*/ 	.word	0x000035e0


	//   ....[59]....
        /*029c*/ 	.word	0x00003610


	//   ....[60]....
        /*02a0*/ 	.word	0x00004c70


	//   ....[61]....
        /*02a4*/ 	.word	0x00004cb0


	//   ....[62]....
        /*02a8*/ 	.word	0x00004cf0


	//   ....[63]....
        /*02ac*/ 	.word	0x00004d30


	//   ....[64]....
        /*02b0*/ 	.word	0x00004dd0


	//   ....[65]....
        /*02b4*/ 	.word	0x00004e00


	//   ....[66]....
        /*02b8*/ 	.word	0x00004e20


	//   ....[67]....
        /*02bc*/ 	.word	0x00004e30


	//   ....[68]....
        /*02c0*/ 	.word	0x00004e70


	//   ....[69]....
        /*02c4*/ 	.word	0x00004e90


	//   ....[70]....
        /*02c8*/ 	.word	0x00004ec0


	//   ....[71]....
        /*02cc*/ 	.word	0x00004ef0


	//   ....[72]....
        /*02d0*/ 	.word	0x00004f90


	//   ....[73]....
        /*02d4*/ 	.word	0x00004fc0


	//   ....[74]....
        /*02d8*/ 	.word	0x00004ff0


	//   ....[75]....
        /*02dc*/ 	.word	0x00005020


	//   ....[76]....
        /*02e0*/ 	.word	0x000050c0


	//   ....[77]....
        /*02e4*/ 	.word	0x000050f0


	//   ....[78]....
        /*02e8*/ 	.word	0x00005120


	//   ....[79]....
        /*02ec*/ 	.word	0x00005160


	//   ....[80]....
        /*02f0*/ 	.word	0x000056e0


	//   ....[81]....
        /*02f4*/ 	.word	0x00005820


	//   ....[82]....
        /*02f8*/ 	.word	0x000059a0


	//   ....[83]....
        /*02fc*/ 	.word	0x000059f0


	//   ....[84]....
        /*0300*/ 	.word	0x00005a20


	//   ....[85]....
        /*0304*/ 	.word	0x00005a40


	//   ....[86]....
        /*0308*/ 	.word	0x00005a60


	//   ....[87]....
        /*030c*/ 	.word	0x00005b10


	//   ....[88]....
        /*0310*/ 	.word	0x00005b60


	//   ....[89]....
        /*0314*/ 	.word	0x00005b80


	//   ....[90]....
        /*0318*/ 	.word	0x00005ba0


	//   ....[91]....
        /*031c*/ 	.word	0x00005bc0


	//----- nvinfo : EIATTR_EXIT_INSTR_OFFSETS
	.align		4
.L_3327:
        /*0320*/ 	.byte	0x04, 0x1c
        /*0322*/ 	.short	(.L_3329 - .L_3328)


	//   ....[0]....
.L_3328:
        /*0324*/ 	.word	0x00005c80


	//   ....[1]....
        /*0328*/ 	.word	0x00005ec0


	//----- nvinfo : EIATTR_MAX_THREADS
	.align		4
.L_3329:
        /*032c*/ 	.byte	0x04, 0x05
        /*032e*/ 	.short	(.L_3331 - .L_3330)
.L_3330:
        /*0330*/ 	.word	0x00000020
        /*0334*/ 	.word	0x00000001
        /*0338*/ 	.word	0x00000001


	//----- nvinfo : EIATTR_CRS_STACK_SIZE
	.align		4
.L_3331:
        /*033c*/ 	.byte	0x04, 0x1e
        /*033e*/ 	.short	(.L_3333 - .L_3332)
.L_3332:
        /*0340*/ 	.word	0x00000000
.L_3333:


//--------------------- .nv.info._Z25selective_scan_bwd_kernelI32Selective_Scan_bwd_kernel_traitsILi32ELi8ELb1ELb0ELb1ELb0ELb1EfN3c107complexIfEEEEv12SSMParamsBwd --------------------------
	.section	.nv.info._Z25selective_scan_bwd_kernelI32Selective_Scan_bwd_kernel_traitsILi32ELi8ELb1ELb0ELb1ELb0ELb1EfN3c107complexIfEEEEv12SSMParamsBwd,"",@"SHT_CUDA_INFO"
	.sectionflags	@""
	.align	4


	//----- nvinfo : EIATTR_CUDA_API_VERSION
	.align		4
        /*0000*/ 	.byte	0x04, 0x37
        /*0002*/ 	.short	(.L_3335 - .L_3334)
.L_3334:
        /*0004*/ 	.word	0x00000082


	//----- nvinfo : EIATTR_SW2861232_WAR
	.align		4
.L_3335:
        /*0008*/ 	.byte	0x01, 0x35
	.zero		2


	//----- nvinfo : EIATTR_PARAM_CBANK
	.align		4
        /*000c*/ 	.byte	0x04, 0x0a
        /*000e*/ 	.short	(.L_3337 - .L_3336)
	.align		4
.L_3336:
        /*0010*/ 	.word	index@(.nv.constant0._Z25selective_scan_bwd_kernelI32Selective_Scan_bwd_kernel_traitsILi32ELi8ELb1ELb0ELb1ELb0ELb1EfN3c107complexIfEEEEv12SSMParamsBwd)
        /*0014*/ 	.short	0x0160
        /*0016*/ 	.short	0x01f0


	//----- nvinfo : EIATTR_CBANK_PARAM_SIZE
	.align		4
.L_3337:
        /*0018*/ 	.byte	0x03, 0x19
        /*001a*/ 	.short	0x01f0


	//----- nvinfo : EIATTR_KPARAM_INFO
	.align		4
        /*001c*/ 	.byte	0x04, 0x17
        /*001e*/ 	.short	(.L_3339 - .L_3338)
.L_3338:
        /*0020*/ 	.word	0x00000000
        /*0024*/ 	.short	0x0000
        /*0026*/ 	.short	0x0000
        /*0028*/ 	.byte	0x00, 0xf0, 0xc1, 0x07


	//----- nvinfo : EIATTR_MAXREG_COUNT
	.align		4
.L_3339:
        /*002c*/ 	.byte	0x03, 0x1b
        /*002e*/ 	.short	0x00ff


	//----- nvinfo : EIATTR_NUM_BARRIERS
	.align		4
        /*0030*/ 	.byte	0x02, 0x4c
        /*0032*/ 	.byte	0x01
	.zero		1


	//----- nvinfo : EIATTR_MERCURY_ISA_VERSION
	.align		4
        /*0034*/ 	.byte	0x03, 0x5f
        /*0036*/ 	.short	0x0000


	//----- nvinfo : EIATTR_COOP_GROUP_MASK_REGIDS
	.align		4
        /*0038*/ 	.byte	0x04, 0x29
        /*003a*/ 	.short	(.L_3341 - .L_3340)


	//   ....[0]....
.L_3340:
        /*003c*/ 	.word	0xffffffff


	//   ....[1]....
        /*0040*/ 	.word	0xffffffff


	//   ....[2]....
        /*0044*/ 	.word	0xffffffff


	//   ....[3]....
        /*0048*/ 	.word	0xffffffff


	//   ....[4]....
        /*004c*/ 	.word	0xffffffff


	//   ....[5]....
        /*0050*/ 	.word	0xffffffff


	//   ....[6]....
        /*0054*/ 	.word	0xffffffff


	//   ....[7]....
        /*0058*/ 	.word	0xffffffff


	//   ....[8]....
        /*005c*/ 	.word	0xffffffff


	//   ....[9]....
        /*0060*/ 	.word	0xffffffff


	//   ....[10]....
        /*0064*/ 	.word	0xffffffff


	//   ....[11]....
        /*0068*/ 	.word	0xffffffff


	//   ....[12]....
        /*006c*/ 	.word	0xffffffff


	//   ....[13]....
        /*0070*/ 	.word	0xffffffff


	//   ....[14]....
        /*0074*/ 	.word	0xffffffff


	//   ....[15]....
        /*0078*/ 	.word	0xffffffff


	//   ....[16]....
        /*007c*/ 	.word	0xffffffff


	//   ....[17]....
        /*0080*/ 	.word	0xffffffff


	//   ....[18]....
        /*0084*/ 	.word	0xffffffff


	//   ....[19]....
        /*0088*/ 	.word	0xffffffff


	//   ....[20]....
        /*008c*/ 	.word	0xffffffff


	//   ....[21]....
        /*0090*/ 	.word	0xffffffff


	//   ....[22]....
        /*0094*/ 	.word	0xffffffff


	//   ....[23]....
        /*0098*/ 	.word	0xffffffff


	//   ....[24]....
        /*009c*/ 	.word	0xffffffff


	//   ....[25]....
        /*00a0*/ 	.word	0xffffffff


	//   ....[26]....
        /*00a4*/ 	.word	0xffffffff


	//   ....[27]....
        /*00a8*/ 	.word	0xffffffff


	//   ....[28]....
        /*00ac*/ 	.word	0xffffffff


	//   ....[29]....
        /*00b0*/ 	.word	0xffffffff


	//   ....[30]....
        /*00b4*/ 	.word	0xffffffff


	//   ....[31]....
        /*00b8*/ 	.word	0xffffffff


	//   ....[32]....
        /*00bc*/ 	.word	0xffffffff


	//   ....[33]....
        /*00c0*/ 	.word	0xffffffff


	//   ....[34]....
        /*00c4*/ 	.word	0xffffffff


	//   ....[35]....
        /*00c8*/ 	.word	0xffffffff


	//   ....[36]....
        /*00cc*/ 	.word	0xffffffff


	//   ....[37]....
        /*00d0*/ 	.word	0xffffffff


	//   ....[38]....
        /*00d4*/ 	.word	0xffffffff


	//   ....[39]....
        /*00d8*/ 	.word	0xffffffff


	//   ....[40]....
        /*00dc*/ 	.word	0xffffffff


	//   ....[41]....
        /*00e0*/ 	.word	0xffffffff


	//   ....[42]....
        /*00e4*/ 	.word	0xffffffff


	//   ....[43]....
        /*00e8*/ 	.word	0xffffffff


	//   ....[44]....
        /*00ec*/ 	.word	0xffffffff


	//   ....[45]....
        /*00f0*/ 	.word	0xffffffff


	//   ....[46]....
        /*00f4*/ 	.word	0xffffffff


	//   ....[47]....
        /*00f8*/ 	.word	0xffffffff


	//   ....[48]....
        /*00fc*/ 	.word	0xffffffff


	//   ....[49]....
        /*0100*/ 	.word	0xffffffff


	//   ....[50]....
        /*0104*/ 	.word	0xffffffff


	//   ....[51]....
        /*0108*/ 	.word	0xffffffff


	//   ....[52]....
        /*010c*/ 	.word	0xffffffff


	//   ....[53]....
        /*0110*/ 	.word	0xffffffff


	//   ....[54]....
        /*0114*/ 	.word	0xffffffff


	//   ....[55]....
        /*0118*/ 	.word	0xffffffff


	//   ....[56]....
        /*011c*/ 	.word	0xffffffff


	//   ....[57]....
        /*0120*/ 	.word	0xffffffff


	//   ....[58]....
        /*0124*/ 	.word	0xffffffff


	//   ....[59]....
        /*0128*/ 	.word	0xffffffff


	//   ....[60]....
        /*012c*/ 	.word	0xffffffff


	//   ....[61]....
        /*0130*/ 	.word	0xffffffff


	//   ....[62]....
        /*0134*/ 	.word	0xffffffff


	//   ....[63]....
        /*0138*/ 	.word	0xffffffff


	//   ....[64]....
        /*013c*/ 	.word	0xffffffff


	//   ....[65]....
        /*0140*/ 	.word	0xffffffff


	//   ....[66]....
        /*0144*/ 	.word	0xffffffff


	//   ....[67]....
        /*0148*/ 	.word	0xffffffff


	//   ....[68]....
        /*014c*/ 	.word	0xffffffff


	//   ....[69]....
        /*0150*/ 	.word	0xffffffff


	//   ....[70]....
        /*0154*/ 	.word	0xffffffff


	//   ....[71]....
        /*0158*/ 	.word	0xffffffff


	//   ....[72]....
        /*015c*/ 	.word	0xffffffff


	//   ....[73]....
        /*0160*/ 	.word	0xffffffff


	//   ....[74]....
        /*0164*/ 	.word	0xffffffff


	//   ....[75]....
        /*0168*/ 	.word	0xffffffff


	//   ....[76]....
        /*016c*/ 	.word	0xffffffff


	//   ....[77]....
        /*0170*/ 	.word	0xffffffff


	//   ....[78]....
        /*0174*/ 	.word	0xffffffff


	//   ....[79]....
        /*0178*/ 	.word	0xffffffff


	//   ....[80]....
        /*017c*/ 	.word	0xffffffff


	//   ....[81]....
        /*0180*/ 	.word	0xffffffff


	//   ....[82]....
        /*0184*/ 	.word	0xffffffff


	//   ....[83]....
        /*0188*/ 	.word	0xffffffff


	//   ....[84]....
        /*018c*/ 	.word	0xffffffff


	//   ....[85]....
        /*0190*/ 	.word	0xffffffff


	//   ....[86]....
        /*0194*/ 	.word	0xffffffff


	//   ....[87]....
        /*0198*/ 	.word	0xffffffff


	//   ....[88]....
        /*019c*/ 	.word	0xffffffff


	//   ....[89]....
        /*01a0*/ 	.word	0xffffffff


	//   ....[90]....
        /*01a4*/ 	.word	0xffffffff


	//   ....[91]....
        /*01a8*/ 	.word	0xffffffff


	//   ....[92]....
        /*01ac*/ 	.word	0xffffffff


	//   ....[93]....
        /*01b0*/ 	.word	0xffffffff


	//   ....[94]....
        /*01b4*/ 	.word	0xffffffff


	//   ....[95]....
        /*01b8*/ 	.word	0xffffffff


	//----- nvinfo : EIATTR_COOP_GROUP_INSTR_OFFSETS
	.align		4
.L_3341:
        /*01bc*/ 	.byte	0x04, 0x28
        /*01be*/ 	.short	(.L_3343 - .L_3342)


	//   ....[0]....
.L_3342:
        /*01c0*/ 	.word	0x00000810


	//   ....[1]....
        /*01c4*/ 	.word	0x000008a0


	//   ....[2]....
        /*01c8*/ 	.word	0x00000a00


	//   ....[3]....
        /*01cc*/ 	.word	0x00000b30


	//   ....[4]....
        /*01d0*/ 	.word	0x00000de0


	//   ....[5]....
        /*01d4*/ 	.word	0x000010e0


	//   ....[6]....
        /*01d8*/ 	.word	0x000013e0


	//   ....[7]....
        /*01dc*/ 	.word	0x00001b30


	//   ....[8]....
        /*01e0*/ 	.word	0x00002470


	//   ....[9]....
        /*01e4*/ 	.word	0x000024b0


	//   ....[10]....
        /*01e8*/ 	.word	0x000024f0


	//   ....[11]....
        /*01ec*/ 	.word	0x00002530


	//   ....[12]....
        /*01f0*/ 	.word	0x00002570


	//   ....[13]....
        /*01f4*/ 	.word	0x00002640


	//   ....[14]....
        /*01f8*/ 	.word	0x00002660


	//   ....[15]....
        /*01fc*/ 	.word	0x00002670


	//   ....[16]....
        /*0200*/ 	.word	0x00002680


	//   ....[17]....
        /*0204*/ 	.word	0x00002740


	//   ....[18]....
        /*0208*/ 	.word	0x00002760


	//   ....[19]....
        /*020c*/ 	.word	0x00002770


	//   ....[20]....
        /*0210*/ 	.word	0x00002780


	//   ....[21]....
        /*0214*/ 	.word	0x00002840


	//   ....[22]....
        /*0218*/ 	.word	0x00002880


	//   ....[23]....
        /*021c*/ 	.word	0x00002890


	//   ....[24]....
        /*0220*/ 	.word	0x000028c0


	//   ....[25]....
        /*0224*/ 	.word	0x000029e0


	//   ....[26]....
        /*0228*/ 	.word	0x00002a50


	//   ....[27]....
        /*022c*/ 	.word	0x00002a90


	//   ....[28]....
        /*0230*/ 	.word	0x00002ad0


	//   ....[29]....
        /*0234*/ 	.word	0x00002d00


	//   ....[30]....
        /*0238*/ 	.word	0x00002d40


	//   ....[31]....
        /*023c*/ 	.word	0x00002d80


	//   ....[32]....
        /*0240*/ 	.word	0x00002dc0


	//   ....[33]....
        /*0244*/ 	.word	0x00002e00


	//   ....[34]....
        /*0248*/ 	.word	0x000033a0


	//   ....[35]....
        /*024c*/ 	.word	0x00003440


	//   ....[36]....
        /*0250*/ 	.word	0x00003460


	//   ....[37]....
        /*0254*/ 	.word	0x00003470


	//   ....[38]....
        /*0258*/ 	.word	0x00003560


	//   ....[39]....
        /*025c*/ 	.word	0x000035a0


	//   ....[40]....
        /*0260*/ 	.word	0x000035c0


	//   ....[41]....
        /*0264*/ 	.word	0x000035d0


	//   ....[42]....
        /*0268*/ 	.word	0x000036c0


	//   ....[43]....
        /*026c*/ 	.word	0x00003700


	//   ....[44]....
        /*0270*/ 	.word	0x00003730


	//   ....[45]....
        /*0274*/ 	.word	0x000037b0


	//   ....[46]....
        /*0278*/ 	.word	0x00003900


	//   ....[47]....
        /*027c*/ 	.word	0x00003940


	//   ....[48]....
        /*0280*/ 	.word	0x00003980


	//   ....[49]....
        /*0284*/ 	.word	0x00003a50


	//   ....[50]....
        /*0288*/ 	.word	0x00003bf0


	//   ....[51]....
        /*028c*/ 	.word	0x00003c20


	//   ....[52]....
        /*0290*/ 	.word	0x00003c50


	//   ....[53]....
        /*0294*/ 	.word	0x00003db0


	//   ....[54]....
        /*0298*/ 	.word	0x00003ef0


	//   ....[55]....
        /*029c*/ 	.word	0x00003f30


	//   ....[56]....
        /*02a0*/ 	.word	0x00003f70


	//   ....[57]....
        /*02a4*/ 	.word	0x00003fa0


	//   ....[58]....
        /*02a8*/ 	.word	0x00003fd0


	//   ....[59]....
        /*02ac*/ 	.word	0x00004000


	//   ....[60]....
        /*02b0*/ 	.word	0x00004030


	//   ....[61]....
        /*02b4*/ 	.word	0x00004060


	//   ....[62]....
        /*02b8*/ 	.word	0x000040b0


	//   ....[63]....
        /*02bc*/ 	.word	0x000040e0


	//   ....[64]....
        /*02c0*/ 	.word	0x000056f0


	//   ....[65]....
        /*02c4*/ 	.word	0x00005730


	//   ....[66]....
        /*02c8*/ 	.word	0x00005770


	//   ....[67]....
        /*02cc*/ 	.word	0x000057b0


	//   ....[68]....
        /*02d0*/ 	.word	0x00005850


	//   ....[69]....
        /*02d4*/ 	.word	0x00005880


	//   ....[70]....
        /*02d8*/ 	.word	0x000058a0


	//   ....[71]....
        /*02dc*/ 	.word	0x000058b0


	//   ....[72]....
        /*02e0*/ 	.word	0x000058e0


	//   ....[73]....
        /*02e4*/ 	.word	0x00005900


	//   ....[74]....
        /*02e8*/ 	.word	0x00005930


	//   ....[75]....
        /*02ec*/ 	.word	0x00005950


	//   ....[76]....
        /*02f0*/ 	.word	0x000059f0


	//   ....[77]....
        /*02f4*/ 	.word	0x00005a20


	//   ....[78]....
        /*02f8*/ 	.word	0x00005a50


	//   ....[79]....
        /*02fc*/ 	.word	0x00005a90


	//   ....[80]....
        /*0300*/ 	.word	0x00005b70


	//   ....[81]....
        /*0304*/ 	.word	0x00005bb0


	//   ....[82]....
        /*0308*/ 	.word	0x00005c00


	//   ....[83]....
        /*030c*/ 	.word	0x00005c30


	//   ....[84]....
        /*0310*/ 	.word	0x000060e0


	//   ....[85]....
        /*0314*/ 	.word	0x000062a0


	//   ....[86]....
        /*0318*/ 	.word	0x00006400


	//   ....[87]....
        /*031c*/ 	.word	0x00006450


	//   ....[88]....
        /*0320*/ 	.word	0x00006480


	//   ....[89]....
        /*0324*/ 	.word	0x000064a0


	//   ....[90]....
        /*0328*/ 	.word	0x000064c0


	//   ....[91]....
        /*032c*/ 	.word	0x00006570


	//   ....[92]....
        /*0330*/ 	.word	0x000065c0


	//   ....[93]....
        /*0334*/ 	.word	0x000065e0


	//   ....[94]....
        /*0338*/ 	.word	0x00006600


	//   ....[95]....
        /*033c*/ 	.word	0x00006620


	//----- nvinfo : EIATTR_EXIT_INSTR_OFFSETS
	.align		4
.L_3343:
        /*0340*/ 	.byte	0x04, 0x1c
        /*0342*/ 	.short	(.L_3345 - .L_3344)


	//   ....[0]....
.L_3344:
        /*0344*/ 	.word	0x000066e0


	//   ....[1]....
        /*0348*/ 	.word	0x00006920


	//----- nvinfo : EIATTR_MAX_THREADS
	.align		4
.L_3345:
        /*034c*/ 	.byte	0x04, 0x05
        /*034e*/ 	.short	(.L_3347 - .L_3346)
.L_3346:
        /*0350*/ 	.word	0x00000020
        /*0354*/ 	.word	0x00000001
        /*0358*/ 	.word	0x00000001


	//----- nvinfo : EIATTR_CRS_STACK_SIZE
	.align		4
.L_3347:
        /*035c*/ 	.byte	0x04, 0x1e
        /*035e*/ 	.short	(.L_3349 - .L_3348)
.L_3348:
        /*0360*/ 	.word	0x00000000
.L_3349:


//--------------------- .nv.info._Z25selective_scan_bwd_kernelI32Selective_Scan_bwd_kernel_traitsILi32ELi8ELb1ELb0ELb1ELb1ELb0EfN3c107complexIfEEEEv12SSMParamsBwd --------------------------
	.section	.nv.info._Z25selective_scan_bwd_kernelI32Selective_Scan_bwd_kernel_traitsILi32ELi8ELb1ELb0ELb1ELb1ELb0EfN3c107complexIfEEEEv12SSMParamsBwd,"",@"SHT_CUDA_INFO"
	.sectionflags	@""
	.align	4


	//----- nvinfo : EIATTR_CUDA_API_VERSION
	.align		4
        /*0000*/ 	.byte	0x04, 0x37
        /*0002*/ 	.short	(.L_3351 - .L_3350)
.L_3350:
        /*0004*/ 	.word	0x00000082


	//----- nvinfo : EIATTR_SW2861232_WAR
	.align		4
.L_3351:
        /*0008*/ 	.byte	0x01, 0x35
	.zero		2


	//----- nvinfo : EIATTR_PARAM_CBANK
	.align		4
        /*000c*/ 	.byte	0x04, 0x0a
        /*000e*/ 	.short	(.L_3353 - .L_3352)
	.align		4
.L_3352:
        /*0010*/ 	.word	index@(.nv.constant0._Z25selective_scan_bwd_kernelI32Selective_Scan_bwd_kernel_traitsILi32ELi8ELb1ELb0ELb1ELb1ELb0EfN3c107complexIfEEEEv12SSMParamsBwd)
        /*0014*/ 	.short	0x0160
        /*0016*/ 	.short	0x01f0


	//----- nvinfo : EIATTR_CBANK_PARAM_SIZE
	.align		4
.L_3353:
        /*0018*/ 	.byte	0x03, 0x19
        /*001a*/ 	.short	0x01f0


	//----- nvinfo : EIATTR_KPARAM_INFO
	.align		4
        /*001c*/ 	.byte	0x04, 0x17
        /*001e*/ 	.short	(.L_3355 - .L_3354)
.L_3354:
        /*0020*/ 	.word	0x00000000
        /*0024*/ 	.short	0x0000
        /*0026*/ 	.short	0x0000
        /*0028*/ 	.byte	0x00, 0xf0, 0xc1, 0x07


	//----- nvinfo : EIATTR_MAXREG_COUNT
	.align		4
.L_3355:
        /*002c*/ 	.byte	0x03, 0x1b
        /*002e*/ 	.short	0x00ff


	//----- nvinfo : EIATTR_NUM_BARRIERS
	.align		4
        /*0030*/ 	.byte	0x02, 0x4c
        /*0032*/ 	.byte	0x01
	.zero		1


	//----- nvinfo : EIATTR_MERCURY_ISA_VERSION
	.align		4
        /*0034*/ 	.byte	0x03, 0x5f
        /*0036*/ 	.short	0x0000


	//----- nvinfo : EIATTR_COOP_GROUP_MASK_REGIDS
	.align		4
        /*0038*/ 	.byte	0x04, 0x29
        /*003a*/ 	.short	(.L_3357 - .L_3356)


	//   ....[0]....
.L_3356:
        /*003c*/ 	.word	0xffffffff


	//   ....[1]....
        /*0040*/ 	.word	0xffffffff


	//   ....[2]....
        /*0044*/ 	.word	0xffffffff


	//   ....[3]....
        /*0048*/ 	.word	0xffffffff


	//   ....[4]....
        /*004c*/ 	.word	0xffffffff


	//   ....[5]....
        /*0050*/ 	.word	0xffffffff


	//   ....[6]....
        /*0054*/ 	.word	0xffffffff


	//   ....[7]....
        /*0058*/ 	.word	0xffffffff


	//   ....[8]....
        /*005c*/ 	.word	0xffffffff


	//   ....[9]....
        /*0060*/ 	.word	0xffffffff


	//   ....[10]....
        /*0064*/ 	.word	0xffffffff


	//   ....[11]....
        /*0068*/ 	.word	0xffffffff


	//   ....[12]....
        /*006c*/ 	.word	0xffffffff


	//   ....[13]....
        /*0070*/ 	.word	0xffffffff


	//   ....[14]....
        /*0074*/ 	.word	0xffffffff


	//   ....[15]....
        /*0078*/ 	.word	0xffffffff


	//   ....[16]....
        /*007c*/ 	.word	0xffffffff


	//   ....[17]....
        /*0080*/ 	.word	0xffffffff


	//   ....[18]....
        /*0084*/ 	.word	0xffffffff


	//   ....[19]....
        /*0088*/ 	.word	0xffffffff


	//   ....[20]....
        /*008c*/ 	.word	0xffffffff


	//   ....[21]....
        /*0090*/ 	.word	0xffffffff


	//   ....[22]....
        /*0094*/ 	.word	0xffffffff


	//   ....[23]....
        /*0098*/ 	.word	0xffffffff


	//   ....[24]....
        /*009c*/ 	.word	0xffffffff


	//   ....[25]....
        /*00a0*/ 	.word	0xffffffff


	//   ....[26]....
        /*00a4*/ 	.word	0xffffffff


	//   ....[27]....
        /*00a8*/ 	.word	0xffffffff


	//   ....[28]....
        /*00ac*/ 	.word	0xffffffff


	//   ....[29]....
        /*00b0*/ 	.word	0xffffffff


	//   ....[30]....
        /*00b4*/ 	.word	0xffffffff


	//   ....[31]....
        /*00b8*/ 	.word	0xffffffff


	//   ....[32]....
        /*00bc*/ 	.word	0xffffffff


	//   ....[33]....
        /*00c0*/ 	.word	0xffffffff


	//   ....[34]....
        /*00c4*/ 	.word	0xffffffff


	//   ....[35]....
        /*00c8*/ 	.word	0xffffffff


	//   ....[36]....
        /*00cc*/ 	.word	0xffffffff


	//   ....[37]....
        /*00d0*/ 	.word	0xffffffff


	//   ....[38]....
        /*00d4*/ 	.word	0xffffffff


	//   ....[39]....
        /*00d8*/ 	.word	0xffffffff


	//   ....[40]....
        /*00dc*/ 	.word	0xffffffff


	//   ....[41]....
        /*00e0*/ 	.word	0xffffffff


	//   ....[42]....
        /*00e4*/ 	.word	0xffffffff


	//   ....[43]....
        /*00e8*/ 	.word	0xffffffff


	//   ....[44]....
        /*00ec*/ 	.word	0xffffffff


	//   ....[45]....
        /*00f0*/ 	.word	0xffffffff


	//   ....[46]....
        /*00f4*/ 	.word	0xffffffff


	//   ....[47]....
        /*00f8*/ 	.word	0xffffffff


	//   ....[48]....
        /*00fc*/ 	.word	0xffffffff


	//   ....[49]....
        /*0100*/ 	.word	0xffffffff


	//   ....[50]....
        /*0104*/ 	.word	0xffffffff


	//   ....[51]....
        /*0108*/ 	.word	0xffffffff


	//   ....[52]....
        /*010c*/ 	.word	0xffffffff


	//   ....[53]....
        /*0110*/ 	.word	0xffffffff


	//   ....[54]....
        /*0114*/ 	.word	0xffffffff


	//   ....[55]....
        /*0118*/ 	.word	0xffffffff


	//   ....[56]....
        /*011c*/ 	.word	0xffffffff


	//   ....[57]....
        /*0120*/ 	.word	0xffffffff


	//   ....[58]....
        /*0124*/ 	.word	0xffffffff


	//   ....[59]....
        /*0128*/ 	.word	0xffffffff


	//   ....[60]....
        /*012c*/ 	.word	0xffffffff


	//   ....[61]....
        /*0130*/ 	.word	0xffffffff


	//   ....[62]....
        /*0134*/ 	.word	0xffffffff


	//   ....[63]....
        /*0138*/ 	.word	0xffffffff


	//   ....[64]....
        /*013c*/ 	.word	0xffffffff


	//   ....[65]....
        /*0140*/ 	.word	0xffffffff


	//   ....[66]....
        /*0144*/ 	.word	0xffffffff


	//   ....[67]....
        /*0148*/ 	.word	0xffffffff


	//   ....[68]....
        /*014c*/ 	.word	0xffffffff


	//   ....[69]....
        /*0150*/ 	.word	0xffffffff


	//   ....[70]....
        /*0154*/ 	.word	0xffffffff


	//   ....[71]....
        /*0158*/ 	.word	0xffffffff


	//   ....[72]....
        /*015c*/ 	.word	0xffffffff


	//   ....[73]....
        /*0160*/ 	.word	0xffffffff


	//   ....[74]....
        /*0164*/ 	.word	0xffffffff


	//   ....[75]....
        /*0168*/ 	.word	0xffffffff


	//   ....[76]....
        /*016c*/ 	.word	0xffffffff


	//   ....[77]....
        /*0170*/ 	.word	0xffffffff


	//   ....[78]....
        /*0174*/ 	.word	0xffffffff


	//   ....[79]....
        /*0178*/ 	.word	0xffffffff


	//   ....[80]....
        /*017c*/ 	.word	0xffffffff


	//   ....[81]....
        /*0180*/ 	.word	0xffffffff


	//   ....[82]....
        /*0184*/ 	.word	0xffffffff


	//   ....[83]....
        /*0188*/ 	.word	0xffffffff


	//   ....[84]....
        /*018c*/ 	.word	0xffffffff


	//   ....[85]....
        /*0190*/ 	.word	0xffffffff


	//   ....[86]....
        /*0194*/ 	.word	0xffffffff


	//   ....[87]....
        /*0198*/ 	.word	0xffffffff


	//   ....[88]....
        /*019c*/ 	.word	0xffffffff


	//   ....[89]....
        /*01a0*/ 	.word	0xffffffff


	//   ....[90]....
        /*01a4*/ 	.word	0xffffffff


	//   ....[91]....
        /*01a8*/ 	.word	0xffffffff


	//   ....[92]....
        /*01ac*/ 	.word	0xffffffff


	//----- nvinfo : EIATTR_COOP_GROUP_INSTR_OFFSETS
	.align		4
.L_3357:
        /*01b0*/ 	.byte	0x04, 0x28
        /*01b2*/ 	.short	(.L_3359 - .L_3358)


	//   ....[0]....
.L_3358:
        /*01b4*/ 	.word	0x00000850


	//   ....[1]....
        /*01b8*/ 	.word	0x000008e0


	//   ....[2]....
        /*01bc*/ 	.word	0x00000a60


	//   ....[3]....
        /*01c0*/ 	.word	0x00002180


	//   ....[4]....
        /*01c4*/ 	.word	0x00002a90


	//   ....[5]....
        /*01c8*/ 	.word	0x00002ad0


	//   ....[6]....
        /*01cc*/ 	.word	0x00002b30


	//   ....[7]....
        /*01d0*/ 	.word	0x00002be0


	//   ....[8]....
        /*01d4*/ 	.word	0x00002c10


	//   ....[9]....
        /*01d8*/ 	.word	0x00002c80


	//   ....[10]....
        /*01dc*/ 	.word	0x00002c90


	//   ....[11]....
        /*01e0*/ 	.word	0x00002d00


	//   ....[12]....
        /*01e4*/ 	.word	0x00002d10


	//   ....[13]....
        /*01e8*/ 	.word	0x00002da0


	//   ....[14]....
        /*01ec*/ 	.word	0x00002db0


	//   ....[15]....
        /*01f0*/ 	.word	0x00002e30


	//   ....[16]....
        /*01f4*/ 	.word	0x00002e60


	//   ....[17]....
        /*01f8*/ 	.word	0x00002ee0


	//   ....[18]....
        /*01fc*/ 	.word	0x00002ef0


	//   ....[19]....
        /*0200*/ 	.word	0x00002f80


	//   ....[20]....
        /*0204*/ 	.word	0x00002fb0


	//   ....[21]....
        /*0208*/ 	.word	0x00003180


	//   ....[22]....
        /*020c*/ 	.word	0x000031e0


	//   ....[23]....
        /*0210*/ 	.word	0x00003210


	//   ....[24]....
        /*0214*/ 	.word	0x00003240


	//   ....[25]....
        /*0218*/ 	.word	0x000033f0


	//   ....[26]....
        /*021c*/ 	.word	0x00003420


	//   ....[27]....
        /*0220*/ 	.word	0x00003450


	//   ....[28]....
        /*0224*/ 	.word	0x00003480


	//   ....[29]....
        /*0228*/ 	.word	0x00003500


	//   ....[30]....
        /*022c*/ 	.word	0x00003a90


	//   ....[31]....
        /*0230*/ 	.word	0x00003ae0


	//   ....[32]....
        /*0234*/ 	.word	0x00003b50


	//   ....[33]....
        /*0238*/ 	.word	0x00003b60


	//   ....[34]....
        /*023c*/ 	.word	0x00003c50


	//   ....[35]....
        /*0240*/ 	.word	0x00003c90


	//   ....[36]....
        /*0244*/ 	.word	0x00003cc0


	//   ....[37]....
        /*0248*/ 	.word	0x00003cd0


	//   ....[38]....
        /*024c*/ 	.word	0x00003dc0


	//   ....[39]....
        /*0250*/ 	.word	0x00003e00


	//   ....[40]....
        /*0254*/ 	.word	0x00003e30


	//   ....[41]....
        /*0258*/ 	.word	0x00003e60


	//   ....[42]....
        /*025c*/ 	.word	0x00003fe0


	//   ....[43]....
        /*0260*/ 	.word	0x00004020


	//   ....[44]....
        /*0264*/ 	.word	0x00004050


	//   ....[45]....
        /*0268*/ 	.word	0x00004130


	//   ....[46]....
        /*026c*/ 	.word	0x00004280


	//   ....[47]....
        /*0270*/ 	.word	0x000042c0


	//   ....[48]....
        /*0274*/ 	.word	0x000042f0


	//   ....[49]....
        /*0278*/ 	.word	0x00004440


	//   ....[50]....
        /*027c*/ 	.word	0x00004570


	//   ....[51]....
        /*0280*/ 	.word	0x000045b0


	//   ....[52]....
        /*0284*/ 	.word	0x000045f0


	//   ....[53]....
        /*0288*/ 	.word	0x00004620


	//   ....[54]....
        /*028c*/ 	.word	0x00004650


	//   ....[55]....
        /*0290*/ 	.word	0x00004680


	//   ....[56]....
        /*0294*/ 	.word	0x000046b0


	//   ....[57]....
        /*0298*/ 	.word	0x000046e0


	//   ....[58]....
        /*029c*/ 	.word	0x00004710


	//   ....[59]....
        /*02a0*/ 	.word	0x00004740


	//   ....[60]....
        /*02a4*/ 	.word	0x00005da0


	//   ....[61]....
        /*02a8*/ 	.word	0x00005de0


	//   ....[62]....
        /*02ac*/ 	.word	0x00005e20


	//   ....[63]....
        /*02b0*/ 	.word	0x00005e60


	//   ....[64]....
        /*02b4*/ 	.word	0x00005f00


	//   ....[65]....
        /*02b8*/ 	.word	0x00005f30


	//   ....[66]....
        /*02bc*/ 	.word	0x00005f50


	//   ....[67]....
        /*02c0*/ 	.word	0x00005f60


	//   ....[68]....
        /*02c4*/ 	.word	0x00005fa0


	//   ....[69]....
        /*02c8*/ 	.word	0x00005fc0


	//   ....[70]....
        /*02cc*/ 	.word	0x00005ff0


	//   ....[71]....
        /*02d0*/ 	.word	0x00006020


	//   ....[72]....
        /*02d4*/ 	.word	0x000060c0


	//   ....[73]....
        /*02d8*/ 	.word	0x000060f0


	//   ....[74]....
        /*02dc*/ 	.word	0x00006120


	//   ....[75]....
        /*02e0*/ 	.word	0x00006150


	//   ....[76]....
        /*02e4*/ 	.word	0x00006210


	//   ....[77]....
        /*02e8*/ 	.word	0x00006240


	//   ....[78]....
        /*02ec*/ 	.word	0x00006280


	//   ....[79]....
        /*02f0*/ 	.word	0x000062b0


	//   ....[80]....
        /*02f4*/ 	.word	0x00006750


	//   ....[81]....
        /*02f8*/ 	.word	0x000069d0


	//   ....[82]....
        /*02fc*/ 	.word	0x00006d90


	//   ....[83]....
        /*0300*/ 	.word	0x00006ee0


	//   ....[84]....
        /*0304*/ 	.word	0x00006f30


	//   ....[85]....
        /*0308*/ 	.word	0x00006f60


	//   ....[86]....
        /*030c*/ 	.word	0x00006f80


	//   ....[87]....
        /*0310*/ 	.word	0x00006fa0


	//   ....[88]....
        /*0314*/ 	.word	0x00007050


	//   ....[89]....
        /*0318*/ 	.word	0x000070a0


	//   ....[90]....
        /*031c*/ 	.word	0x000070c0


	//   ....[91]....
        /*0320*/ 	.word	0x000070e0


	//   ....[92]....
        /*0324*/ 	.word	0x00007100


	//----- nvinfo : EIATTR_EXIT_INSTR_OFFSETS
	.align		4
.L_3359:
        /*0328*/ 	.byte	0x04, 0x1c
        /*032a*/ 	.short	(.L_3361 - .L_3360)


	//   ....[0]....
.L_3360:
        /*032c*/ 	.word	0x000071c0


	//   ....[1]....
        /*0330*/ 	.word	0x00007400


	//----- nvinfo : EIATTR_MAX_THREADS
	.align		4
.L_3361:
        /*0334*/ 	.byte	0x04, 0x05
        /*0336*/ 	.short	(.L_3363 - .L_3362)
.L_3362:
        /*0338*/ 	.word	0x00000020
        /*033c*/ 	.word	0x00000001
        /*0340*/ 	.word	0x00000001


	//----- nvinfo : EIATTR_CRS_STACK_SIZE
	.align		4
.L_3363:
        /*0344*/ 	.byte	0x04, 0x1e
        /*0346*/ 	.short	(.L_3365 - .L_3364)
.L_3364:
        /*0348*/ 	.word	0x00000000
.L_3365:


//--------------------- .nv.info._Z25selective_scan_bwd_kernelI32Selective_Scan_bwd_kernel_traitsILi32ELi8ELb1ELb0ELb1ELb1ELb1EfN3c107complexIfEEEEv12SSMParamsBwd --------------------------
	.section	.nv.info._Z25selective_scan_bwd_kernelI32Selective_Scan_bwd_kernel_traitsILi32ELi8ELb1ELb0ELb1ELb1ELb1EfN3c107complexIfEEEEv12SSMParamsBwd,"",@"SHT_CUDA_INFO"
	.sectionflags	@""
	.align	4


	//----- nvinfo : EIATTR_CUDA_API_VERSION
	.align		4
        /*0000*/ 	.byte	0x04, 0x37
        /*0002*/ 	.short	(.L_3367 - .L_3366)
.L_3366:
        /*0004*/ 	.word	0x00000082


	//----- nvinfo : EIATTR_SW2861232_WAR
	.align		4
.L_3367:
        /*0008*/ 	.byte	0x01, 0x35
	.zero		2


	//----- nvinfo : EIATTR_PARAM_CBANK
	.align		4
        /*000c*/ 	.byte	0x04, 0x0a
        /*000e*/ 	.short	(.L_3369 - .L_3368)
	.align		4
.L_3368:
        /*0010*/ 	.word	index@(.nv.constant0._Z25selective_scan_bwd_kernelI32Selective_Scan_bwd_kernel_traitsILi32ELi8ELb1ELb0ELb1ELb1ELb1EfN3c107complexIfEEEEv12SSMParamsBwd)
        /*0014*/ 	.short	0x0160
        /*0016*/ 	.short	0x01f0


	//----- nvinfo : EIATTR_CBANK_PARAM_SIZE
	.align		4
.L_3369:
        /*0018*/ 	.byte	0x03, 0x19
        /*001a*/ 	.short	0x01f0


	//----- nvinfo : EIATTR_KPARAM_INFO
	.align		4
        /*001c*/ 	.byte	0x04, 0x17
        /*001e*/ 	.short	(.L_3371 - .L_3370)
.L_3370:
        /*0020*/ 	.word	0x00000000
        /*0024*/ 	.short	0x0000
        /*0026*/ 	.short	0x0000
        /*0028*/ 	.byte	0x00, 0xf0, 0xc1, 0x07


	//----- nvinfo : EIATTR_MAXREG_COUNT
	.align		4
.L_3371:
        /*002c*/ 	.byte	0x03, 0x1b
        /*002e*/ 	.short	0x00ff


	//----- nvinfo : EIATTR_NUM_BARRIERS
	.align		4
        /*0030*/ 	.byte	0x02, 0x4c
        /*0032*/ 	.byte	0x01
	.zero		1


	//----- nvinfo : EIATTR_MERCURY_ISA_VERSION
	.align		4
        /*0034*/ 	.byte	0x03, 0x5f
        /*0036*/ 	.short	0x0000


	//----- nvinfo : EIATTR_COOP_GROUP_MASK_REGIDS
	.align		4
        /*0038*/ 	.byte	0x04, 0x29
        /*003a*/ 	.short	(.L_3373 - .L_3372)


	//   ....[0]....
.L_3372:
        /*003c*/ 	.word	0xffffffff


	//   ....[1]....
        /*0040*/ 	.word	0xffffffff


	//   ....[2]....
        /*0044*/ 	.word	0xffffffff


	//   ....[3]....
        /*0048*/ 	.word	0xffffffff


	//   ....[4]....
        /*004c*/ 	.word	0xffffffff


	//   ....[5]....
        /*0050*/ 	.word	0xffffffff


	//   ....[6]....
        /*0054*/ 	.word	0xffffffff


	//   ....[7]....
        /*0058*/ 	.word	0xffffffff


	//   ....[8]....
        /*005c*/ 	.word	0xffffffff


	//   ....[9]....
        /*0060*/ 	.word	0xffffffff


	//   ....[10]....
        /*0064*/ 	.word	0xffffffff


	//   ....[11]....
        /*0068*/ 	.word	0xffffffff


	//   ....[12]....
        /*006c*/ 	.word	0xffffffff


	//   ....[13]....
        /*0070*/ 	.word	0xffffffff


	//   ....[14]....
        /*0074*/ 	.word	0xffffffff


	//   ....[15]....
        /*0078*/ 	.word	0xffffffff


	//   ....[16]....
        /*007c*/ 	.word	0xffffffff


	//   ....[17]....
        /*0080*/ 	.word	0xffffffff


	//   ....[18]....
        /*0084*/ 	.word	0xffffffff


	//   ....[19]....
        /*0088*/ 	.word	0xffffffff


	//   ....[20]....
        /*008c*/ 	.word	0xffffffff


	//   ....[21]....
        /*0090*/ 	.word	0xffffffff


	//   ....[22]....
        /*0094*/ 	.word	0xffffffff


	//   ....[23]....
        /*0098*/ 	.word	0xffffffff


	//   ....[24]....
        /*009c*/ 	.word	0xffffffff


	//   ....[25]....
        /*00a0*/ 	.word	0xffffffff


	//   ....[26]....
        /*00a4*/ 	.word	0xffffffff


	//   ....[27]....
        /*00a8*/ 	.word	0xffffffff


	//   ....[28]....
        /*00ac*/ 	.word	0xffffffff


	//   ....[29]....
        /*00b0*/ 	.word	0xffffffff


	//   ....[30]....
        /*00b4*/ 	.word	0xffffffff


	//   ....[31]....
        /*00b8*/ 	.word	0xffffffff


	//   ....[32]....
        /*00bc*/ 	.word	0xffffffff


	//   ....[33]....
        /*00c0*/ 	.word	0xffffffff


	//   ....[34]....
        /*00c4*/ 	.word	0xffffffff


	//   ....[35]....
        /*00c8*/ 	.word	0xffffffff


	//   ....[36]....
        /*00cc*/ 	.word	0xffffffff


	//   ....[37]....
        /*00d0*/ 	.word	0xffffffff


	//   ....[38]....
        /*00d4*/ 	.word	0xffffffff


	//   ....[39]....
        /*00d8*/ 	.word	0xffffffff


	//   ....[40]....
        /*00dc*/ 	.word	0xffffffff


	//   ....[41]....
        /*00e0*/ 	.word	0xffffffff


	//   ....[42]....
        /*00e4*/ 	.word	0xffffffff


	//   ....[43]....
        /*00e8*/ 	.word	0xffffffff


	//   ....[44]....
        /*00ec*/ 	.word	0xffffffff


	//   ....[45]....
        /*00f0*/ 	.word	0xffffffff


	//   ....[46]....
        /*00f4*/ 	.word	0xffffffff


	//   ....[47]....
        /*00f8*/ 	.word	0xffffffff


	//   ....[48]....
        /*00fc*/ 	.word	0xffffffff


	//   ....[49]....
        /*0100*/ 	.word	0xffffffff


	//   ....[50]....
        /*0104*/ 	.word	0xffffffff


	//   ....[51]....
        /*0108*/ 	.word	0xffffffff


	//   ....[52]....
        /*010c*/ 	.word	0xffffffff


	//   ....[53]....
        /*0110*/ 	.word	0xffffffff


	//   ....[54]....
        /*0114*/ 	.word	0xffffffff


	//   ....[55]....
        /*0118*/ 	.word	0xffffffff


	//   ....[56]....
        /*011c*/ 	.word	0xffffffff


	//   ....[57]....
        /*0120*/ 	.word	0xffffffff


	//   ....[58]....
        /*0124*/ 	.word	0xffffffff


	//   ....[59]....
        /*0128*/ 	.word	0xffffffff


	//   ....[60]....
        /*012c*/ 	.word	0xffffffff


	//   ....[61]....
        /*0130*/ 	.word	0xffffffff


	//   ....[62]....
        /*0134*/ 	.word	0xffffffff


	//   ....[63]....
        /*0138*/ 	.word	0xffffffff


	//   ....[64]....
        /*013c*/ 	.word	0xffffffff


	//   ....[65]....
        /*0140*/ 	.word	0xffffffff


	//   ....[66]....
        /*0144*/ 	.word	0xffffffff


	//   ....[67]....
        /*0148*/ 	.word	0xffffffff


	//   ....[68]....
        /*014c*/ 	.word	0xffffffff


	//   ....[69]....
        /*0150*/ 	.word	0xffffffff


	//   ....[70]....
        /*0154*/ 	.word	0xffffffff


	//   ....[71]....
        /*0158*/ 	.word	0xffffffff


	//   ....[72]....
        /*015c*/ 	.word	0xffffffff


	//   ....[73]....
        /*0160*/ 	.word	0xffffffff


	//   ....[74]....
        /*0164*/ 	.word	0xffffffff


	//   ....[75]....
        /*0168*/ 	.word	0xffffffff


	//   ....[76]....
        /*016c*/ 	.word	0xffffffff


	//   ....[77]....
        /*0170*/ 	.word	0xffffffff


	//   ....[78]....
        /*0174*/ 	.word	0xffffffff


	//   ....[79]....
        /*0178*/ 	.word	0xffffffff


	//   ....[80]....
        /*017c*/ 	.word	0xffffffff


	//   ....[81]....
        /*0180*/ 	.word	0xffffffff


	//   ....[82]....
        /*0184*/ 	.word	0xffffffff


	//   ....[83]....
        /*0188*/ 	.word	0xffffffff


	//   ....[84]....
        /*018c*/ 	.word	0xffffffff


	//   ....[85]....
        /*0190*/ 	.word	0xffffffff


	//   ....[86]....
        /*0194*/ 	.word	0xffffffff


	//   ....[87]....
        /*0198*/ 	.word	0xffffffff


	//   ....[88]....
        /*019c*/ 	.word	0xffffffff


	//   ....[89]....
        /*01a0*/ 	.word	0xffffffff


	//   ....[90]....
        /*01a4*/ 	.word	0xffffffff


	//   ....[91]....
        /*01a8*/ 	.word	0xffffffff


	//   ....[92]....
        /*01ac*/ 	.word	0xffffffff


	//   ....[93]....
        /*01b0*/ 	.word	0xffffffff


	//   ....[94]....
        /*01b4*/ 	.word	0xffffffff


	//   ....[95]....
        /*01b8*/ 	.word	0xffffffff


	//   ....[96]....
        /*01bc*/ 	.word	0xffffffff


	//----- nvinfo : EIATTR_COOP_GROUP_INSTR_OFFSETS
	.align		4
.L_3373:
        /*01c0*/ 	.byte	0x04, 0x28
        /*01c2*/ 	.short	(.L_3375 - .L_3374)


	//   ....[0]....
.L_3374:
        /*01c4*/ 	.word	0x00000810


	//   ....[1]....
        /*01c8*/ 	.word	0x000008a0


	//   ....[2]....
        /*01cc*/ 	.word	0x00000af0


	//   ....[3]....
        /*01d0*/ 	.word	0x00001d30


	//   ....[4]....
        /*01d4*/ 	.word	0x00002000


	//   ....[5]....
        /*01d8*/ 	.word	0x000022f0


	//   ....[6]....
        /*01dc*/ 	.word	0x000025e0


	//   ....[7]....
        /*01e0*/ 	.word	0x00002c30


	//   ....[8]....
        /*01e4*/ 	.word	0x00003570


	//   ....[9]....
        /*01e8*/ 	.word	0x000035b0


	//   ....[10]....
        /*01ec*/ 	.word	0x000035f0


	//   ....[11]....
        /*01f0*/ 	.word	0x000036c0


	//   ....[12]....
        /*01f4*/ 	.word	0x00003700


	//   ....[13]....
        /*01f8*/ 	.word	0x00003780


	//   ....[14]....
        /*01fc*/ 	.word	0x00003790


	//   ....[15]....
        /*0200*/ 	.word	0x00003800


	//   ....[16]....
        /*0204*/ 	.word	0x00003810


	//   ....[17]....
        /*0208*/ 	.word	0x00003880


	//   ....[18]....
        /*020c*/ 	.word	0x00003890


	//   ....[19]....
        /*0210*/ 	.word	0x00003910


	//   ....[20]....
        /*0214*/ 	.word	0x00003940


	//   ....[21]....
        /*0218*/ 	.word	0x000039c0


	//   ....[22]....
        /*021c*/ 	.word	0x000039d0


	//   ....[23]....
        /*0220*/ 	.word	0x00003a60


	//   ....[24]....
        /*0224*/ 	.word	0x00003a90


	//   ....[25]....
        /*0228*/ 	.word	0x00003c60


	//   ....[26]....
        /*022c*/ 	.word	0x00003cc0


	//   ....[27]....
        /*0230*/ 	.word	0x00003cf0


	//   ....[28]....
        /*0234*/ 	.word	0x00003d20


	//   ....[29]....
        /*0238*/ 	.word	0x00003e80


	//   ....[30]....
        /*023c*/ 	.word	0x00003ed0


	//   ....[31]....
        /*0240*/ 	.word	0x00003f00


	//   ....[32]....
        /*0244*/ 	.word	0x00003f30


	//   ....[33]....
        /*0248*/ 	.word	0x00003fc0


	//   ....[34]....
        /*024c*/ 	.word	0x00004600


	//   ....[35]....
        /*0250*/ 	.word	0x00004620


	//   ....[36]....
        /*0254*/ 	.word	0x00004630


	//   ....[37]....
        /*0258*/ 	.word	0x00004640


	//   ....[38]....
        /*025c*/ 	.word	0x00004730


	//   ....[39]....
        /*0260*/ 	.word	0x00004770


	//   ....[40]....
        /*0264*/ 	.word	0x000047a0


	//   ....[41]....
        /*0268*/ 	.word	0x000047b0


	//   ....[42]....
        /*026c*/ 	.word	0x000048a0


	//   ....[43]....
        /*0270*/ 	.word	0x000048e0


	//   ....[44]....
        /*0274*/ 	.word	0x00004910


	//   ....[45]....
        /*0278*/ 	.word	0x00004940


	//   ....[46]....
        /*027c*/ 	.word	0x00004ac0


	//   ....[47]....
        /*0280*/ 	.word	0x00004b00


	//   ....[48]....
        /*0284*/ 	.word	0x00004b30


	//   ....[49]....
        /*0288*/ 	.word	0x00004c40


	//   ....[50]....
        /*028c*/ 	.word	0x00004d60


	//   ....[51]....
        /*0290*/ 	.word	0x00004da0


	//   ....[52]....
        /*0294*/ 	.word	0x00004e00


	//   ....[53]....
        /*0298*/ 	.word	0x00004f10


	//   ....[54]....
        /*029c*/ 	.word	0x00005050


	//   ....[55]....
        /*02a0*/ 	.word	0x00005090


	//   ....[56]....
        /*02a4*/ 	.word	0x000050d0


	//   ....[57]....
        /*02a8*/ 	.word	0x00005100


	//   ....[58]....
        /*02ac*/ 	.word	0x00005130


	//   ....[59]....
        /*02b0*/ 	.word	0x00005160


	//   ....[60]....
        /*02b4*/ 	.word	0x00005190


	//   ....[61]....
        /*02b8*/ 	.word	0x000051c0


	//   ....[62]....
        /*02bc*/ 	.word	0x000051f0


	//   ....[63]....
        /*02c0*/ 	.word	0x00005220


	//   ....[64]....
        /*02c4*/ 	.word	0x00006890


	//   ....[65]....
        /*02c8*/ 	.word	0x000068d0


	//   ....[66]....
        /*02cc*/ 	.word	0x00006910


	//   ....[67]....
        /*02d0*/ 	.word	0x00006950


	//   ....[68]....
        /*02d4*/ 	.word	0x000069f0


	//   ....[69]....
        /*02d8*/ 	.word	0x00006a20


	//   ....[70]....
        /*02dc*/ 	.word	0x00006a40


	//   ....[71]....
        /*02e0*/ 	.word	0x00006a50


	//   ....[72]....
        /*02e4*/ 	.word	0x00006a90


	//   ....[73]....
        /*02e8*/ 	.word	0x00006ab0


	//   ....[74]....
        /*02ec*/ 	.word	0x00006ae0


	//   ....[75]....
        /*02f0*/ 	.word	0x00006b10


	//   ....[76]....
        /*02f4*/ 	.word	0x00006bb0


	//   ....[77]....
        /*02f8*/ 	.word	0x00006be0


	//   ....[78]....
        /*02fc*/ 	.word	0x00006c20


	//   ....[79]....
        /*0300*/ 	.word	0x00006c50


	//   ....[80]....
        /*0304*/ 	.word	0x00006d00


	//   ....[81]....
        /*0308*/ 	.word	0x00006d30


	//   ....[82]....
        /*030c*/ 	.word	0x00006d70


	//   ....[83]....
        /*0310*/ 	.word	0x00006da0


	//   ....[84]....
        /*0314*/ 	.word	0x00007240


	//   ....[85]....
        /*0318*/ 	.word	0x00007470


	//   ....[86]....
        /*031c*/ 	.word	0x00007840


	//   ....[87]....
        /*0320*/ 	.word	0x000079b0


	//   ....[88]....
        /*0324*/ 	.word	0x00007a00


	//   ....[89]....
        /*0328*/ 	.word	0x00007a30


	//   ....[90]....
        /*032c*/ 	.word	0x00007a50


	//   ....[91]....
        /*0330*/ 	.word	0x00007a70


	//   ....[92]....
        /*0334*/ 	.word	0x00007b20


	//   ....[93]....
        /*0338*/ 	.word	0x00007b70


	//   ....[94]....
        /*033c*/ 	.word	0x00007b90


	//   ....[95]....
        /*0340*/ 	.word	0x00007bb0


	//   ....[96]....
        /*0344*/ 	.word	0x00007bd0


	//----- nvinfo : EIATTR_EXIT_INSTR_OFFSETS
	.align		4
.L_3375:
        /*0348*/ 	.byte	0x04, 0x1c
        /*034a*/ 	.short	(.L_3377 - .L_3376)


	//   ....[0]....
.L_3376:
        /*034c*/ 	.word	0x00007c90


	//   ....[1]....
        /*0350*/ 	.word	0x00007ed0


	//----- nvinfo : EIATTR_MAX_THREADS
	.align		4
.L_3377:
        /*0354*/ 	.byte	0x04, 0x05
        /*0356*/ 	.short	(.L_3379 - .L_3378)
.L_3378:
        /*0358*/ 	.word	0x00000020
        /*035c*/ 	.word	0x00000001
        /*0360*/ 	.word	0x00000001


	//----- nvinfo : EIATTR_CRS_STACK_SIZE
	.align		4
.L_3379:
        /*0364*/ 	.byte	0x04, 0x1e
        /*0366*/ 	.short	(.L_3381 - .L_3380)
.L_3380:
        /*0368*/ 	.word	0x00000000
.L_3381:


//--------------------- .nv.info._Z25selective_scan_bwd_kernelI32Selective_Scan_bwd_kernel_traitsILi32ELi8ELb1ELb1ELb0ELb0ELb0EfN3c107complexIfEEEEv12SSMParamsBwd --------------------------
	.section	.nv.info._Z25selective_scan_bwd_kernelI32Selective_Scan_bwd_kernel_traitsILi32ELi8ELb1ELb1ELb0ELb0ELb0EfN3c107complexIfEEEEv12SSMParamsBwd,"",@"SHT_CUDA_INFO"
	.sectionflags	@""
	.align	4


	//----- nvinfo : EIATTR_CUDA_API_VERSION
	.align		4
        /*0000*/ 	.byte	0x04, 0x37
        /*0002*/ 	.short	(.L_3383 - .L_3382)
.L_3382:
        /*0004*/ 	.word	0x00000082


	//----- nvinfo : EIATTR_SW2861232_WAR
	.align		4
.L_3383:
        /*0008*/ 	.byte	0x01, 0x35
	.zero		2


	//----- nvinfo : EIATTR_PARAM_CBANK
	.align		4
        /*000c*/ 	.byte	0x04, 0x0a
        /*000e*/ 	.short	(.L_3385 - .L_3384)
	.align		4
.L_3384:
        /*0010*/ 	.word	index@(.nv.constant0._Z25selective_scan_bwd_kernelI32Selective_Scan_bwd_kernel_traitsILi32ELi8ELb1ELb1ELb0ELb0ELb0EfN3c107complexIfEEEEv12SSMParamsBwd)
        /*0014*/ 	.short	0x0160
        /*0016*/ 	.short	0x01f0


	//----- nvinfo : EIATTR_CBANK_PARAM_SIZE
	.align		4
.L_3385:
        /*0018*/ 	.byte	0x03, 0x19
        /*001a*/ 	.short	0x01f0


	//----- nvinfo : EIATTR_KPARAM_INFO
	.align		4
        /*001c*/ 	.byte	0x04, 0x17
        /*001e*/ 	.short	(.L_3387 - .L_3386)
.L_3386:
        /*0020*/ 	.word	0x00000000
        /*0024*/ 	.short	0x0000
        /*0026*/ 	.short	0x0000
        /*0028*/ 	.byte	0x00, 0xf0, 0xc1, 0x07


	//----- nvinfo : EIATTR_MAXREG_COUNT
	.align		4
.L_3387:
        /*002c*/ 	.byte	0x03, 0x1b
        /*002e*/ 	.short	0x00ff


	//----- nvinfo : EIATTR_NUM_BARRIERS
	.align		4
        /*0030*/ 	.byte	0x02, 0x4c
        /*0032*/ 	.byte	0x01
	.zero		1


	//----- nvinfo : EIATTR_MERCURY_ISA_VERSION
	.align		4
        /*0034*/ 	.byte	0x03, 0x5f
        /*0036*/ 	.short	0x0000


	//----- nvinfo : EIATTR_COOP_GROUP_MASK_REGIDS
	.align		4
        /*0038*/ 	.byte	0x04, 0x29
        /*003a*/ 	.short	(.L_3389 - .L_3388)


	//   ....[0]....
.L_3388:
        /*003c*/ 	.word	0xffffffff


	//   ....[1]....
        /*0040*/ 	.word	0xffffffff


	//   ....[2]....
        /*0044*/ 	.word	0xffffffff


	//   ....[3]....
        /*0048*/ 	.word	0xffffffff


	//   ....[4]....
        /*004c*/ 	.word	0xffffffff


	//   ....[5]....
        /*0050*/ 	.word	0xffffffff


	//   ....[6]....
        /*0054*/ 	.word	0xffffffff


	//   ....[7]....
        /*0058*/ 	.word	0xffffffff


	//   ....[8]....
        /*005c*/ 	.word	0xffffffff


	//   ....[9]....
        /*0060*/ 	.word	0xffffffff


	//   ....[10]....
        /*0064*/ 	.word	0xffffffff


	//   ....[11]....
        /*0068*/ 	.word	0xffffffff


	//   ....[12]....
        /*006c*/ 	.word	0xffffffff


	//   ....[13]....
        /*0070*/ 	.word	0xffffffff


	//   ....[14]....
        /*0074*/ 	.word	0xffffffff


	//   ....[15]....
        /*0078*/ 	.word	0xffffffff


	//   ....[16]....
        /*007c*/ 	.word	0xffffffff


	//   ....[17]....
        /*0080*/ 	.word	0xffffffff


	//   ....[18]....
        /*0084*/ 	.word	0xffffffff


	//   ....[19]....
        /*0088*/ 	.word	0xffffffff


	//   ....[20]....
        /*008c*/ 	.word	0xffffffff


	//   ....[21]....
        /*0090*/ 	.word	0xffffffff


	//   ....[22]....
        /*0094*/ 	.word	0xffffffff


	//   ....[23]....
        /*0098*/ 	.word	0xffffffff


	//   ....[24]....
        /*009c*/ 	.word	0xffffffff


	//   ....[25]....
        /*00a0*/ 	.word	0xffffffff


	//   ....[26]....
        /*00a4*/ 	.word	0xffffffff


	//   ....[27]....
        /*00a8*/ 	.word	0xffffffff


	//   ....[28]....
        /*00ac*/ 	.word	0xffffffff


	//   ....[29]....
        /*00b0*/ 	.word	0xffffffff


	//   ....[30]....
        /*00b4*/ 	.word	0xffffffff


	//   ....[31]....
        /*00b8*/ 	.word	0xffffffff


	//   ....[32]....
        /*00bc*/ 	.word	0xffffffff


	//   ....[33]....
        /*00c0*/ 	.word	0xffffffff


	//   ....[34]....
        /*00c4*/ 	.word	0xffffffff


	//   ....[35]....
        /*00c8*/ 	.word	0xffffffff


	//   ....[36]....
        /*00cc*/ 	.word	0xffffffff


	//   ....[37]....
        /*00d0*/ 	.word	0xffffffff


	//   ....[38]....
        /*00d4*/ 	.word	0xffffffff


	//   ....[39]....
        /*00d8*/ 	.word	0xffffffff


	//   ....[40]....
        /*00dc*/ 	.word	0xffffffff


	//   ....[41]....
        /*00e0*/ 	.word	0xffffffff


	//   ....[42]....
        /*00e4*/ 	.word	0xffffffff


	//   ....[43]....
        /*00e8*/ 	.word	0xffffffff


	//   ....[44]....
        /*00ec*/ 	.word	0xffffffff


	//   ....[45]....
        /*00f0*/ 	.word	0xffffffff


	//   ....[46]....
        /*00f4*/ 	.word	0xffffffff


	//   ....[47]....
        /*00f8*/ 	.word	0xffffffff


	//   ....[48]....
        /*00fc*/ 	.word	0xffffffff


	//   ....[49]....
        /*0100*/ 	.word	0xffffffff


	//   ....[50]....
        /*0104*/ 	.word	0xffffffff


	//   ....[51]....
        /*0108*/ 	.word	0xffffffff


	//   ....[52]....
        /*010c*/ 	.word	0xffffffff


	//   ....[53]....
        /*0110*/ 	.word	0xffffffff


	//   ....[54]....
        /*0114*/ 	.word	0xffffffff


	//   ....[55]....
        /*0118*/ 	.word	0xffffffff


	//   ....[56]....
        /*011c*/ 	.word	0xffffffff


	//   ....[57]....
        /*0120*/ 	.word	0xffffffff


	//   ....[58]....
        /*0124*/ 	.word	0xffffffff


	//   ....[59]....
        /*0128*/ 	.word	0xffffffff


	//   ....[60]....
        /*012c*/ 	.word	0xffffffff


	//   ....[61]....
        /*0130*/ 	.word	0xffffffff


	//   ....[62]....
        /*0134*/ 	.word	0xffffffff


	//   ....[63]....
        /*0138*/ 	.word	0xffffffff


	//   ....[64]....
        /*013c*/ 	.word	0xffffffff


	//   ....[65]....
        /*0140*/ 	.word	0xffffffff


	//   ....[66]....
        /*0144*/ 	.word	0xffffffff


	//   ....[67]....
        /*0148*/ 	.word	0xffffffff


	//   ....[68]....
        /*014c*/ 	.word	0xffffffff


	//   ....[69]....
        /*0150*/ 	.word	0xffffffff


	//   ....[70]....
        /*0154*/ 	.word	0xffffffff


	//   ....[71]....
        /*0158*/ 	.word	0xffffffff


	//   ....[72]....
        /*015c*/ 	.word	0xffffffff


	//   ....[73]....
        /*0160*/ 	.word	0xffffffff


	//   ....[74]....
        /*0164*/ 	.word	0xffffffff


	//   ....[75]....
        /*0168*/ 	.word	0xffffffff


	//   ....[76]....
        /*016c*/ 	.word	0xffffffff


	//   ....[77]....
        /*0170*/ 	.word	0xffffffff


	//   ....[78]....
        /*0174*/ 	.word	0xffffffff


	//   ....[79]....
        /*0178*/ 	.word	0xffffffff


	//   ....[80]....
        /*017c*/ 	.word	0xffffffff


	//   ....[81]....
        /*0180*/ 	.word	0xffffffff


	//   ....[82]....
        /*0184*/ 	.word	0xffffffff


	//   ....[83]....
        /*0188*/ 	.word	0xffffffff


	//   ....[84]....
        /*018c*/ 	.word	0xffffffff


	//   ....[85]....
        /*0190*/ 	.word	0xffffffff


	//   ....[86]....
        /*0194*/ 	.word	0xffffffff


	//   ....[87]....
        /*0198*/ 	.word	0xffffffff


	//   ....[88]....
        /*019c*/ 	.word	0xffffffff


	//   ....[89]....
        /*01a0*/ 	.word	0xffffffff


	//   ....[90]....
        /*01a4*/ 	.word	0xffffffff


	//   ....[91]....
        /*01a8*/ 	.word	0xffffffff


	//----- nvinfo : EIATTR_COOP_GROUP_INSTR_OFFSETS
	.align		4
.L_3389:
        /*01ac*/ 	.byte	0x04, 0x28
        /*01ae*/ 	.short	(.L_3391 - .L_3390)


	//   ....[0]....
.L_3390:
        /*01b0*/ 	.word	0x00000820


	//   ....[1]....
        /*01b4*/ 	.word	0x000008b0


	//   ....[2]....
        /*01b8*/ 	.word	0x00000940


	//   ....[3]....
        /*01bc*/ 	.word	0x00001010


	//   ....[4]....
        /*01c0*/ 	.word	0x00001ac0


	//   ....[5]....
        /*01c4*/ 	.word	0x00001b00


	//   ....[6]....
        /*01c8*/ 	.word	0x00001b30


	//   ....[7]....
        /*01cc*/ 	.word	0x00001b60


	//   ....[8]....
        /*01d0*/ 	.word	0x00001ba0


	//   ....[9]....
        /*01d4*/ 	.word	0x00001bc0


	//   ....[10]....
        /*01d8*/ 	.word	0x00001c80


	//   ....[11]....
        /*01dc*/ 	.word	0x00001ca0


	//   ....[12]....
        /*01e0*/ 	.word	0x00001cb0


	//   ....[13]....
        /*01e4*/ 	.word	0x00001cc0


	//   ....[14]....
        /*01e8*/ 	.word	0x00001d80


	//   ....[15]....
        /*01ec*/ 	.word	0x00001da0


	//   ....[16]....
        /*01f0*/ 	.word	0x00001db0


	//   ....[17]....
        /*01f4*/ 	.word	0x00001dc0


	//   ....[18]....
        /*01f8*/ 	.word	0x00001e80


	//   ....[19]....
        /*01fc*/ 	.word	0x00001ea0


	//   ....[20]....
        /*0200*/ 	.word	0x00001eb0


	//   ....[21]....
        /*0204*/ 	.word	0x00001ec0


	//   ....[22]....
        /*0208*/ 	.word	0x00001fa0


	//   ....[23]....
        /*020c*/ 	.word	0x00001fd0


	//   ....[24]....
        /*0210*/ 	.word	0x00002000


	//   ....[25]....
        /*0214*/ 	.word	0x00002010


	//   ....[26]....
        /*0218*/ 	.word	0x00002160


	//   ....[27]....
        /*021c*/ 	.word	0x000021d0


	//   ....[28]....
        /*0220*/ 	.word	0x00002210


	//   ....[29]....
        /*0224*/ 	.word	0x00002250


	//   ....[30]....
        /*0228*/ 	.word	0x00002880


	//   ....[31]....
        /*022c*/ 	.word	0x000028c0


	//   ....[32]....
        /*0230*/ 	.word	0x000028e0


	//   ....[33]....
        /*0234*/ 	.word	0x000028f0


	//   ....[34]....
        /*0238*/ 	.word	0x000029e0


	//   ....[35]....
        /*023c*/ 	.word	0x00002a20


	//   ....[36]....
        /*0240*/ 	.word	0x00002a40


	//   ....[37]....
        /*0244*/ 	.word	0x00002a50


	//   ....[38]....
        /*0248*/ 	.word	0x00002b40


	//   ....[39]....
        /*024c*/ 	.word	0x00002b80


	//   ....[40]....
        /*0250*/ 	.word	0x00002c50


	//   ....[41]....
        /*0254*/ 	.word	0x00002c80


	//   ....[42]....
        /*0258*/ 	.word	0x00002df0


	//   ....[43]....
        /*025c*/ 	.word	0x00002e20


	//   ....[44]....
        /*0260*/ 	.word	0x00002e50


	//   ....[45]....
        /*0264*/ 	.word	0x00002e60


	//   ....[46]....
        /*0268*/ 	.word	0x00002f50


	//   ....[47]....
        /*026c*/ 	.word	0x00002f90


	//   ....[48]....
        /*0270*/ 	.word	0x00002fc0


	//   ....[49]....
        /*0274*/ 	.word	0x00003000


	//   ....[50]....
        /*0278*/ 	.word	0x00003120


	//   ....[51]....
        /*027c*/ 	.word	0x00003160


	//   ....[52]....
        /*0280*/ 	.word	0x000031a0


	//   ....[53]....
        /*0284*/ 	.word	0x000031d0


	//   ....[54]....
        /*0288*/ 	.word	0x00003200


	//   ....[55]....
        /*028c*/ 	.word	0x00003270


	//   ....[56]....
        /*0290*/ 	.word	0x000032a0


	//   ....[57]....
        /*0294*/ 	.word	0x000032d0


	//   ....[58]....
        /*0298*/ 	.word	0x00003300


	//   ....[59]....
        /*029c*/ 	.word	0x00003330


	//   ....[60]....
        /*02a0*/ 	.word	0x00004820


	//   ....[61]....
        /*02a4*/ 	.word	0x00004860


	//   ....[62]....
        /*02a8*/ 	.word	0x000048a0


	//   ....[63]....
        /*02ac*/ 	.word	0x000048e0


	//   ....[64]....
        /*02b0*/ 	.word	0x000049a0


	//   ....[65]....
        /*02b4*/ 	.word	0x000049d0


	//   ....[66]....
        /*02b8*/ 	.word	0x00004a00


	//   ....[67]....
        /*02bc*/ 	.word	0x00004a30


	//   ....[68]....
        /*02c0*/ 	.word	0x00004ae0


	//   ....[69]....
        /*02c4*/ 	.word	0x00004b10


	//   ....[70]....
        /*02c8*/ 	.word	0x00004b40


	//   ....[71]....
        /*02cc*/ 	.word	0x00004b70


	//   ....[72]....
        /*02d0*/ 	.word	0x00004c10


	//   ....[73]....
        /*02d4*/ 	.word	0x00004c40


	//   ....[74]....
        /*02d8*/ 	.word	0x00004c70


	//   ....[75]....
        /*02dc*/ 	.word	0x00004ca0


	//   ....[76]....
        /*02e0*/ 	.word	0x00004d60


	//   ....[77]....
        /*02e4*/ 	.word	0x00004d90


	//   ....[78]....
        /*02e8*/ 	.word	0x00004dc0


	//   ....[79]....
        /*02ec*/ 	.word	0x00004df0


	//   ....[80]....
        /*02f0*/ 	.word	0x00005360


	//   ....[81]....
        /*02f4*/ 	.word	0x000054d0


	//   ....[82]....
        /*02f8*/ 	.word	0x00005650


	//   ....[83]....
        /*02fc*/ 	.word	0x000056a0


	//   ....[84]....
        /*0300*/ 	.word	0x000056d0


	//   ....[85]....
        /*0304*/ 	.word	0x000056f0


	//   ....[86]....
        /*0308*/ 	.word	0x00005710


	//   ....[87]....
        /*030c*/ 	.word	0x000057c0


	//   ....[88]....
        /*0310*/ 	.word	0x00005810


	//   ....[89]....
        /*0314*/ 	.word	0x00005830


	//   ....[90]....
        /*0318*/ 	.word	0x00005850


	//   ....[91]....
        /*031c*/ 	.word	0x00005870


	//----- nvinfo : EIATTR_EXIT_INSTR_OFFSETS
	.align		4
.L_3391:
        /*0320*/ 	.byte	0x04, 0x1c
        /*0322*/ 	.short	(.L_3393 - .L_3392)


	//   ....[0]....
.L_3392:
        /*0324*/ 	.word	0x00005930


	//   ....[1]....
        /*0328*/ 	.word	0x00005b70


	//----- nvinfo : EIATTR_MAX_THREADS
	.align		4
.L_3393:
        /*032c*/ 	.byte	0x04, 0x05
        /*032e*/ 	.short	(.L_3395 - .L_3394)
.L_3394:
        /*0330*/ 	.word	0x00000020
        /*0334*/ 	.word	0x00000001
        /*0338*/ 	.word	0x00000001


	//----- nvinfo : EIATTR_CRS_STACK_SIZE
	.align		4
.L_3395:
        /*033c*/ 	.byte	0x04, 0x1e
        /*033e*/ 	.short	(.L_3397 - .L_3396)
.L_3396:
        /*0340*/ 	.word	0x00000000
.L_3397:


//--------------------- .nv.info._Z25selective_scan_bwd_kernelI32Selective_Scan_bwd_kernel_traitsILi32ELi8ELb1ELb1ELb0ELb0ELb1EfN3c107complexIfEEEEv12SSMParamsBwd --------------------------
	.section	.nv.info._Z25selective_scan_bwd_kernelI32Selective_Scan_bwd_kernel_traitsILi32ELi8ELb1ELb1ELb0ELb0ELb1EfN3c107complexIfEEEEv12SSMParamsBwd,"",@"SHT_CUDA_INFO"
	.sectionflags	@""
	.align	4


	//----- nvinfo : EIATTR_CUDA_API_VERSION
	.align		4
        /*0000*/ 	.byte	0x04, 0x37
        /*0002*/ 	.short	(.L_3399 - .L_3398)
.L_3398:
        /*0004*/ 	.word	0x00000082


	//----- nvinfo : EIATTR_SW2861232_WAR
	.align		4
.L_3399:
        /*0008*/ 	.byte	0x01, 0x35
	.zero		2


	//----- nvinfo : EIATTR_PARAM_CBANK
	.align		4
        /*000c*/ 	.byte	0x04, 0x0a
        /*000e*/ 	.short	(.L_3401 - .L_3400)
	.align		4
.L_3400:
        /*0010*/ 	.word	index@(.nv.constant0._Z25selective_scan_bwd_kernelI32Selective_Scan_bwd_kernel_traitsILi32ELi8ELb1ELb1ELb0ELb0ELb1EfN3c107complexIfEEEEv12SSMParamsBwd)
        /*0014*/ 	.short	0x0160
        /*0016*/ 	.short	0x01f0


	//----- nvinfo : EIATTR_CBANK_PARAM_SIZE
	.align		4
.L_3401:
        /*0018*/ 	.byte	0x03, 0x19
        /*001a*/ 	.short	0x01f0


	//----- nvinfo : EIATTR_KPARAM_INFO
	.align		4
        /*001c*/ 	.byte	0x04, 0x17
        /*001e*/ 	.short	(.L_3403 - .L_3402)
.L_3402:
        /*0020*/ 	.word	0x00000000
        /*0024*/ 	.short	0x0000
        /*0026*/ 	.short	0x0000
        /*0028*/ 	.byte	0x00, 0xf0, 0xc1, 0x07


	//----- nvinfo : EIATTR_MAXREG_COUNT
	.align		4
.L_3403:
        /*002c*/ 	.byte	0x03, 0x1b
        /*002e*/ 	.short	0x00ff


	//----- nvinfo : EIATTR_NUM_BARRIERS
	.align		4
        /*0030*/ 	.byte	0x02, 0x4c
        /*0032*/ 	.byte	0x01
	.zero		1


	//----- nvinfo : EIATTR_MERCURY_ISA_VERSION
	.align		4
        /*0034*/ 	.byte	0x03, 0x5f
        /*0036*/ 	.short	0x0000


	//----- nvinfo : EIATTR_COOP_GROUP_MASK_REGIDS
	.align		4
        /*0038*/ 	.byte	0x04, 0x29
        /*003a*/ 	.short	(.L_3405 - .L_3404)


	//   ....[0]....
.L_3404:
        /*003c*/ 	.word	0xffffffff


	//   ....[1]....
        /*0040*/ 	.word	0xffffffff


	//   ....[2]....
        /*0044*/ 	.word	0xffffffff


	//   ....[3]....
        /*0048*/ 	.word	0xffffffff


	//   ....[4]....
        /*004c*/ 	.word	0xffffffff


	//   ....[5]....
        /*0050*/ 	.word	0xffffffff


	//   ....[6]....
        /*0054*/ 	.word	0xffffffff


	//   ....[7]....
        /*0058*/ 	.word	0xffffffff


	//   ....[8]....
        /*005c*/ 	.word	0xffffffff


	//   ....[9]....
        /*0060*/ 	.word	0xffffffff


	//   ....[10]....
        /*0064*/ 	.word	0xffffffff


	//   ....[11]....
        /*0068*/ 	.word	0xffffffff


	//   ....[12]....
        /*006c*/ 	.word	0xffffffff


	//   ....[13]....
        /*0070*/ 	.word	0xffffffff


	//   ....[14]....
        /*0074*/ 	.word	0xffffffff


	//   ....[15]....
        /*0078*/ 	.word	0xffffffff


	//   ....[16]....
        /*007c*/ 	.word	0xffffffff


	//   ....[17]....
        /*0080*/ 	.word	0xffffffff


	//   ....[18]....
        /*0084*/ 	.word	0xffffffff


	//   ....[19]....
        /*0088*/ 	.word	0xffffffff


	//   ....[20]....
        /*008c*/ 	.word	0xffffffff


	//   ....[21]....
        /*0090*/ 	.word	0xffffffff


	//   ....[22]....
        /*0094*/ 	.word	0xffffffff


	//   ....[23]....
        /*0098*/ 	.word	0xffffffff


	//   ....[24]....
        /*009c*/ 	.word	0xffffffff


	//   ....[25]....
        /*00a0*/ 	.word	0xffffffff


	//   ....[26]....
        /*00a4*/ 	.word	0xffffffff


	//   ....[27]....
        /*00a8*/ 	.word	0xffffffff


	//   ....[28]....
        /*00ac*/ 	.word	0xffffffff


	//   ....[29]....
        /*00b0*/ 	.word	0xffffffff


	//   ....[30]....
        /*00b4*/ 	.word	0xffffffff


	//   ....[31]....
        /*00b8*/ 	.word	0xffffffff


	//   ....[32]....
        /*00bc*/ 	.word	0xffffffff


	//   ....[33]....
        /*00c0*/ 	.word	0xffffffff


	//   ....[34]....
        /*00c4*/ 	.word	0xffffffff


	//   ....[35]....
        /*00c8*/ 	.word	0xffffffff


	//   ....[36]....
        /*00cc*/ 	.word	0xffffffff


	//   ....[37]....
        /*00d0*/ 	.word	0xffffffff


	//   ....[38]....
        /*00d4*/ 	.word	0xffffffff


	//   ....[39]....
        /*00d8*/ 	.word	0xffffffff


	//   ....[40]....
        /*00dc*/ 	.word	0xffffffff


	//   ....[41]....
        /*00e0*/ 	.word	0xffffffff


	//   ....[42]....
        /*00e4*/ 	.word	0xffffffff


	//   ....[43]....
        /*00e8*/ 	.word	0xffffffff


	//   ....[44]....
        /*00ec*/ 	.word	0xffffffff


	//   ....[45]....
        /*00f0*/ 	.word	0xffffffff


	//   ....[46]....
        /*00f4*/ 	.word	0xffffffff


	//   ....[47]....
        /*00f8*/ 	.word	0xffffffff


	//   ....[48]....
        /*00fc*/ 	.word	0xffffffff


	//   ....[49]....
        /*0100*/ 	.word	0xffffffff


	//   ....[50]....
        /*0104*/ 	.word	0xffffffff


	//   ....[51]....
        /*0108*/ 	.word	0xffffffff


	//   ....[52]....
        /*010c*/ 	.word	0xffffffff


	//   ....[53]....
        /*0110*/ 	.word	0xffffffff


	//   ....[54]....
        /*0114*/ 	.word	0xffffffff


	//   ....[55]....
        /*0118*/ 	.word	0xffffffff


	//   ....[56]....
        /*011c*/ 	.word	0xffffffff


	//   ....[57]....
        /*0120*/ 	.word	0xffffffff


	//   ....[58]....
        /*0124*/ 	.word	0xffffffff


	//   ....[59]....
        /*0128*/ 	.word	0xffffffff


	//   ....[60]....
        /*012c*/ 	.word	0xffffffff


	//   ....[61]....
        /*0130*/ 	.word	0xffffffff


	//   ....[62]....
        /*0134*/ 	.word	0xffffffff


	//   ....[63]....
        /*0138*/ 	.word	0xffffffff


	//   ....[64]....
        /*013c*/ 	.word	0xffffffff


	//   ....[65]....
        /*0140*/ 	.word	0xffffffff


	//   ....[66]....
        /*0144*/ 	.word	0xffffffff


	//   ....[67]....
        /*0148*/ 	.word	0xffffffff


	//   ....[68]....
        /*014c*/ 	.word	0xffffffff


	//   ....[69]....
        /*0150*/ 	.word	0xffffffff


	//   ....[70]....
        /*0154*/ 	.word	0xffffffff


	//   ....[71]....
        /*0158*/ 	.word	0xffffffff


	//   ....[72]....
        /*015c*/ 	.word	0xffffffff


	//   ....[73]....
        /*0160*/ 	.word	0xffffffff


	//   ....[74]....
        /*0164*/ 	.word	0xffffffff


	//   ....[75]....
        /*0168*/ 	.word	0xffffffff


	//   ....[76]....
        /*016c*/ 	.word	0xffffffff


	//   ....[77]....
        /*0170*/ 	.word	0xffffffff


	//   ....[78]....
        /*0174*/ 	.word	0xffffffff


	//   ....[79]....
        /*0178*/ 	.word	0xffffffff


	//   ....[80]....
        /*017c*/ 	.word	0xffffffff


	//   ....[81]....
        /*0180*/ 	.word	0xffffffff


	//   ....[82]....
        /*0184*/ 	.word	0xffffffff


	//   ....[83]....
        /*0188*/ 	.word	0xffffffff


	//   ....[84]....
        /*018c*/ 	.word	0xffffffff


	//   ....[85]....
        /*0190*/ 	.word	0xffffffff


	//   ....[86]....
        /*0194*/ 	.word	0xffffffff


	//   ....[87]....
        /*0198*/ 	.word	0xffffffff


	//   ....[88]....
        /*019c*/ 	.word	0xffffffff


	//   ....[89]....
        /*01a0*/ 	.word	0xffffffff


	//   ....[90]....
        /*01a4*/ 	.word	0xffffffff


	//   ....[91]....
        /*01a8*/ 	.word	0xffffffff


	//   ....[92]....
        /*01ac*/ 	.word	0xffffffff


	//   ....[93]....
        /*01b0*/ 	.word	0xffffffff


	//   ....[94]....
        /*01b4*/ 	.word	0xffffffff


	//   ....[95]....
        /*01b8*/ 	.word	0xffffffff


	//----- nvinfo : EIATTR_COOP_GROUP_INSTR_OFFSETS
	.align		4
.L_3405:
        /*01bc*/ 	.byte	0x04, 0x28
        /*01be*/ 	.short	(.L_3407 - .L_3406)


	//   ....[0]....
.L_3406:
        /*01c0*/ 	.word	0x00000810


	//   ....[1]....
        /*01c4*/ 	.word	0x000008a0


	//   ....[2]....
        /*01c8*/ 	.word	0x00000a00


	//   ....[3]....
        /*01cc*/ 	.word	0x00000b30


	//   ....[4]....
        /*01d0*/ 	.word	0x00000df0


	//   ....[5]....
        /*01d4*/ 	.word	0x000010e0


	//   ....[6]....
        /*01d8*/ 	.word	0x000013e0


	//   ....[7]....
        /*01dc*/ 	.word	0x00001b60


	//   ....[8]....
        /*01e0*/ 	.word	0x00002610


	//   ....[9]....
        /*01e4*/ 	.word	0x00002650


	//   ....[10]....
        /*01e8*/ 	.word	0x00002690


	//   ....[11]....
        /*01ec*/ 	.word	0x000026a0


	//   ....[12]....
        /*01f0*/ 	.word	0x000026b0


	//   ....[13]....
        /*01f4*/ 	.word	0x000026c0


	//   ....[14]....
        /*01f8*/ 	.word	0x00002790


	//   ....[15]....
        /*01fc*/ 	.word	0x000027a0


	//   ....[16]....
        /*0200*/ 	.word	0x000027b0


	//   ....[17]....
        /*0204*/ 	.word	0x000027c0


	//   ....[18]....
        /*0208*/ 	.word	0x00002880


	//   ....[19]....
        /*020c*/ 	.word	0x000028a0


	//   ....[20]....
        /*0210*/ 	.word	0x000028b0


	//   ....[21]....
        /*0214*/ 	.word	0x000028c0


	//   ....[22]....
        /*0218*/ 	.word	0x00002980


	//   ....[23]....
        /*021c*/ 	.word	0x000029a0


	//   ....[24]....
        /*0220*/ 	.word	0x000029b0


	//   ....[25]....
        /*0224*/ 	.word	0x000029c0


	//   ....[26]....
        /*0228*/ 	.word	0x00002a80


	//   ....[27]....
        /*022c*/ 	.word	0x00002ac0


	//   ....[28]....
        /*0230*/ 	.word	0x00002af0


	//   ....[29]....
        /*0234*/ 	.word	0x00002b20


	//   ....[30]....
        /*0238*/ 	.word	0x00002c70


	//   ....[31]....
        /*023c*/ 	.word	0x00002cd0


	//   ....[32]....
        /*0240*/ 	.word	0x00002d00


	//   ....[33]....
        /*0244*/ 	.word	0x00002d30


	//   ....[34]....
        /*0248*/ 	.word	0x00003360


	//   ....[35]....
        /*024c*/ 	.word	0x00003390


	//   ....[36]....
        /*0250*/ 	.word	0x000033c0


	//   ....[37]....
        /*0254*/ 	.word	0x000033f0


	//   ....[38]....
        /*0258*/ 	.word	0x000034d0


	//   ....[39]....
        /*025c*/ 	.word	0x00003500


	//   ....[40]....
        /*0260*/ 	.word	0x00003520


	//   ....[41]....
        /*0264*/ 	.word	0x00003530


	//   ....[42]....
        /*0268*/ 	.word	0x00003620


	//   ....[43]....
        /*026c*/ 	.word	0x00003660


	//   ....[44]....
        /*0270*/ 	.word	0x00003680


	//   ....[45]....
        /*0274*/ 	.word	0x00003690


	//   ....[46]....
        /*0278*/ 	.word	0x00003780


	//   ....[47]....
        /*027c*/ 	.word	0x000037b0


	//   ....[48]....
        /*0280*/ 	.word	0x000037d0


	//   ....[49]....
        /*0284*/ 	.word	0x000037e0


	//   ....[50]....
        /*0288*/ 	.word	0x00003950


	//   ....[51]....
        /*028c*/ 	.word	0x00003990


	//   ....[52]....
        /*0290*/ 	.word	0x000039c0


	//   ....[53]....
        /*0294*/ 	.word	0x000039e0


	//   ....[54]....
        /*0298*/ 	.word	0x00003af0


	//   ....[55]....
        /*029c*/ 	.word	0x00003b30


	//   ....[56]....
        /*02a0*/ 	.word	0x00003b70


	//   ....[57]....
        /*02a4*/ 	.word	0x00003ba0


	//   ....[58]....
        /*02a8*/ 	.word	0x00003bd0


	//   ....[59]....
        /*02ac*/ 	.word	0x00003c00


	//   ....[60]....
        /*02b0*/ 	.word	0x00003c30


	//   ....[61]....
        /*02b4*/ 	.word	0x00003c60


	//   ....[62]....
        /*02b8*/ 	.word	0x00003d20


	//   ....[63]....
        /*02bc*/ 	.word	0x00003d60


	//   ....[64]....
        /*02c0*/ 	.word	0x000052d0


	//   ....[65]....
        /*02c4*/ 	.word	0x00005310


	//   ....[66]....
        /*02c8*/ 	.word	0x00005350


	//   ....[67]....
        /*02cc*/ 	.word	0x00005390


	//   ....[68]....
        /*02d0*/ 	.word	0x00005450


	//   ....[69]....
        /*02d4*/ 	.word	0x00005480


	//   ....[70]....
        /*02d8*/ 	.word	0x000054b0


	//   ....[71]....
        /*02dc*/ 	.word	0x000054d0


	//   ....[72]....
        /*02e0*/ 	.word	0x00005510


	//   ....[73]....
        /*02e4*/ 	.word	0x00005540


	//   ....[74]....
        /*02e8*/ 	.word	0x00005570


	//   ....[75]....
        /*02ec*/ 	.word	0x000055a0


	//   ....[76]....
        /*02f0*/ 	.word	0x00005640


	//   ....[77]....
        /*02f4*/ 	.word	0x00005670


	//   ....[78]....
        /*02f8*/ 	.word	0x000056a0


	//   ....[79]....
        /*02fc*/ 	.word	0x000056e0


	//   ....[80]....
        /*0300*/ 	.word	0x00005870


	//   ....[81]....
        /*0304*/ 	.word	0x000058a0


	//   ....[82]....
        /*0308*/ 	.word	0x000058d0


	//   ....[83]....
        /*030c*/ 	.word	0x00005900


	//   ....[84]....
        /*0310*/ 	.word	0x00005db0


	//   ....[85]....
        /*0314*/ 	.word	0x00005f70


	//   ....[86]....
        /*0318*/ 	.word	0x000060d0


	//   ....[87]....
        /*031c*/ 	.word	0x00006120


	//   ....[88]....
        /*0320*/ 	.word	0x00006150


	//   ....[89]....
        /*0324*/ 	.word	0x00006170


	//   ....[90]....
        /*0328*/ 	.word	0x00006190


	//   ....[91]....
        /*032c*/ 	.word	0x00006240


	//   ....[92]....
        /*0330*/ 	.word	0x00006290


	//   ....[93]....
        /*0334*/ 	.word	0x000062b0


	//   ....[94]....
        /*0338*/ 	.word	0x000062d0


	//   ....[95]....
        /*033c*/ 	.word	0x000062f0


	//----- nvinfo : EIATTR_EXIT_INSTR_OFFSETS
	.align		4
.L_3407:
        /*0340*/ 	.byte	0x04, 0x1c
        /*0342*/ 	.short	(.L_3409 - .L_3408)


	//   ....[0]....
.L_3408:
        /*0344*/ 	.word	0x000063b0


	//   ....[1]....
        /*0348*/ 	.word	0x000065f0


	//----- nvinfo : EIATTR_MAX_THREADS
	.align		4
.L_3409:
        /*034c*/ 	.byte	0x04, 0x05
        /*034e*/ 	.short	(.L_3411 - .L_3410)
.L_3410:
        /*0350*/ 	.word	0x00000020
        /*0354*/ 	.word	0x00000001
        /*0358*/ 	.word	0x00000001


	//----- nvinfo : EIATTR_CRS_STACK_SIZE
	.align		4
.L_3411:
        /*035c*/ 	.byte	0x04, 0x1e
        /*035e*/ 	.short	(.L_3413 - .L_3412)
.L_3412:
        /*0360*/ 	.word	0x00000000
.L_3413:


//--------------------- .nv.info._Z25selective_scan_bwd_kernelI32Selective_Scan_bwd_kernel_traitsILi32ELi8ELb1ELb1ELb0ELb1ELb0EfN3c107complexIfEEEEv12SSMParamsBwd --------------------------
	.section	.nv.info._Z25selective_scan_bwd_kernelI32Selective_Scan_bwd_kernel_traitsILi32ELi8ELb1ELb1ELb0ELb1ELb0EfN3c107complexIfEEEEv12SSMParamsBwd,"",@"SHT_CUDA_INFO"
	.sectionflags	@""
	.align	4


	//----- nvinfo : EIATTR_CUDA_API_VERSION
	.align		4
        /*0000*/ 	.byte	0x04, 0x37
        /*0002*/ 	.short	(.L_3415 - .L_3414)
.L_3414:
        /*0004*/ 	.word	0x00000082


	//----- nvinfo : EIATTR_SW2861232_WAR
	.align		4
.L_3415:
        /*0008*/ 	.byte	0x01, 0x35
	.zero		2


	//----- nvinfo : EIATTR_PARAM_CBANK
	.align		4
        /*000c*/ 	.byte	0x04, 0x0a
        /*000e*/ 	.short	(.L_3417 - .L_3416)
	.align		4
.L_3416:
        /*0010*/ 	.word	index@(.nv.constant0._Z25selective_scan_bwd_kernelI32Selective_Scan_bwd_kernel_traitsILi32ELi8ELb1ELb1ELb0ELb1ELb0EfN3c107complexIfEEEEv12SSMParamsBwd)
        /*0014*/ 	.short	0x0160
        /*0016*/ 	.short	0x01f0


	//----- nvinfo : EIATTR_CBANK_PARAM_SIZE
	.align		4
.L_3417:
        /*0018*/ 	.byte	0x03, 0x19
        /*001a*/ 	.short	0x01f0


	//----- nvinfo : EIATTR_KPARAM_INFO
	.align		4
        /*001c*/ 	.byte	0x04, 0x17
        /*001e*/ 	.short	(.L_3419 - .L_3418)
.L_3418:
        /*0020*/ 	.word	0x00000000
        /*0024*/ 	.short	0x0000
        /*0026*/ 	.short	0x0000
        /*0028*/ 	.byte	0x00, 0xf0, 0xc1, 0x07


	//----- nvinfo : EIATTR_MAXREG_COUNT
	.align		4
.L_3419:
        /*002c*/ 	.byte	0x03, 0x1b
        /*002e*/ 	.short	0x00ff


	//----- nvinfo : EIATTR_NUM_BARRIERS
	.align		4
        /*0030*/ 	.byte	0x02, 0x4c
        /*0032*/ 	.byte	0x01
	.zero		1


	//----- nvinfo : EIATTR_MERCURY_ISA_VERSION
	.align		4
        /*0034*/ 	.byte	0x03, 0x5f
        /*0036*/ 	.short	0x0000


	//----- nvinfo : EIATTR_COOP_GROUP_MASK_REGIDS
	.align		4
        /*0038*/ 	.byte	0x04, 0x29
        /*003a*/ 	.short	(.L_3421 - .L_3420)


	//   ....[0]....
.L_3420:
        /*003c*/ 	.word	0xffffffff


	//   ....[1]....
        /*0040*/ 	.word	0xffffffff


	//   ....[2]....
        /*0044*/ 	.word	0xffffffff


	//   ....[3]....
        /*0048*/ 	.word	0xffffffff


	//   ....[4]....
        /*004c*/ 	.word	0xffffffff


	//   ....[5]....
        /*0050*/ 	.word	0xffffffff


	//   ....[6]....
        /*0054*/ 	.word	0xffffffff


	//   ....[7]....
        /*0058*/ 	.word	0xffffffff


	//   ....[8]....
        /*005c*/ 	.word	0xffffffff


	//   ....[9]....
        /*0060*/ 	.word	0xffffffff


	//   ....[10]....
        /*0064*/ 	.word	0xffffffff


	//   ....[11]....
        /*0068*/ 	.word	0xffffffff


	//   ....[12]....
        /*006c*/ 	.word	0xffffffff


	//   ....[13]....
        /*0070*/ 	.word	0xffffffff


	//   ....[14]....
        /*0074*/ 	.word	0xffffffff


	//   ....[15]....
        /*0078*/ 	.word	0xffffffff


	//   ....[16]....
        /*007c*/ 	.word	0xffffffff


	//   ....[17]....
        /*0080*/ 	.word	0xffffffff


	//   ....[18]....
        /*0084*/ 	.word	0xffffffff


	//   ....[19]....
        /*0088*/ 	.word	0xffffffff


	//   ....[20]....
        /*008c*/ 	.word	0xffffffff


	//   ....[21]....
        /*0090*/ 	.word	0xffffffff


	//   ....[22]....
        /*0094*/ 	.word	0xffffffff


	//   ....[23]....
        /*0098*/ 	.word	0xffffffff


	//   ....[24]....
        /*009c*/ 	.word	0xffffffff


	//   ....[25]....
        /*00a0*/ 	.word	0xffffffff


	//   ....[26]....
        /*00a4*/ 	.word	0xffffffff


	//   ....[27]....
        /*00a8*/ 	.word	0xffffffff


	//   ....[28]....
        /*00ac*/ 	.word	0xffffffff


	//   ....[29]....
        /*00b0*/ 	.word	0xffffffff


	//   ....[30]....
        /*00b4*/ 	.word	0xffffffff


	//   ....[31]....
        /*00b8*/ 	.word	0xffffffff


	//   ....[32]....
        /*00bc*/ 	.word	0xffffffff


	//   ....[33]....
        /*00c0*/ 	.word	0xffffffff


	//   ....[34]....
        /*00c4*/ 	.word	0xffffffff


	//   ....[35]....
        /*00c8*/ 	.word	0xffffffff


	//   ....[36]....
        /*00cc*/ 	.word	0xffffffff


	//   ....[37]....
        /*00d0*/ 	.word	0xffffffff


	//   ....[38]....
        /*00d4*/ 	.word	0xffffffff


	//   ....[39]....
        /*00d8*/ 	.word	0xffffffff


	//   ....[40]....
        /*00dc*/ 	.word	0xffffffff


	//   ....[41]....
        /*00e0*/ 	.word	0xffffffff


	//   ....[42]....
        /*00e4*/ 	.word	0xffffffff


	//   ....[43]....
        /*00e8*/ 	.word	0xffffffff


	//   ....[44]....
        /*00ec*/ 	.word	0xffffffff


	//   ....[45]....
        /*00f0*/ 	.word	0xffffffff


	//   ....[46]....
        /*00f4*/ 	.word	0xffffffff


	//   ....[47]....
        /*00f8*/ 	.word	0xffffffff


	//   ....[48]....
        /*00fc*/ 	.word	0xffffffff


	//   ....[49]....
        /*0100*/ 	.word	0xffffffff


	//   ....[50]....
        /*0104*/ 	.word	0xffffffff


	//   ....[51]....
        /*0108*/ 	.word	0xffffffff


	//   ....[52]....
        /*010c*/ 	.word	0xffffffff


	//   ....[53]....
        /*0110*/ 	.word	0xffffffff


	//   ....[54]....
        /*0114*/ 	.word	0xffffffff


	//   ....[55]....
        /*0118*/ 	.word	0xffffffff


	//   ....[56]....
        /*011c*/ 	.word	0xffffffff


	//   ....[57]....
        /*0120*/ 	.word	0xffffffff


	//   ....[58]....
        /*0124*/ 	.word	0xffffffff


	//   ....[59]....
        /*0128*/ 	.word	0xffffffff


	//   ....[60]....
        /*012c*/ 	.word	0xffffffff


	//   ....[61]....
        /*0130*/ 	.word	0xffffffff


	//   ....[62]....
        /*0134*/ 	.word	0xffffffff


	//   ....[63]....
        /*0138*/ 	.word	0xffffffff


	//   ....[64]....
        /*013c*/ 	.word	0xffffffff


	//   ....[65]....
        /*0140*/ 	.word	0xffffffff


	//   ....[66]....
        /*0144*/ 	.word	0xffffffff


	//   ....[67]....
        /*0148*/ 	.word	0xffffffff


	//   ....[68]....
        /*014c*/ 	.word	0xffffffff


	//   ....[69]....
        /*0150*/ 	.word	0xffffffff


	//   ....[70]....
        /*0154*/ 	.word	0xffffffff


	//   ....[71]....
        /*0158*/ 	.word	0xffffffff


	//   ....[72]....
        /*015c*/ 	.word	0xffffffff


	//   ....[73]....
        /*0160*/ 	.word	0xffffffff


	//   ....[74]....
        /*0164*/ 	.word	0xffffffff


	//   ....[75]....
        /*0168*/ 	.word	0xffffffff


	//   ....[76]....
        /*016c*/ 	.word	0xffffffff


	//   ....[77]....
        /*0170*/ 	.word	0xffffffff


	//   ....[78]....
        /*0174*/ 	.word	0xffffffff


	//   ....[79]....
        /*0178*/ 	.word	0xffffffff


	//   ....[80]....
        /*017c*/ 	.word	0xffffffff


	//   ....[81]....
        /*0180*/ 	.word	0xffffffff


	//   ....[82]....
        /*0184*/ 	.word	0xffffffff


	//   ....[83]....
        /*0188*/ 	.word	0xffffffff


	//   ....[84]....
        /*018c*/ 	.word	0xffffffff


	//   ....[85]....
        /*0190*/ 	.word	0xffffffff


	//   ....[86]....
        /*0194*/ 	.word	0xffffffff


	//   ....[87]....
        /*0198*/ 	.word	0xffffffff


	//   ....[88]....
        /*019c*/ 	.word	0xffffffff


	//   ....[89]....
        /*01a0*/ 	.word	0xffffffff


	//   ....[90]....
        /*01a4*/ 	.word	0xffffffff


	//   ....[91]....
        /*01a8*/ 	.word	0xffffffff


	//   ....[92]....
        /*01ac*/ 	.word	0xffffffff


	//----- nvinfo : EIATTR_COOP_GROUP_INSTR_OFFSETS
	.align		4
.L_3421:
        /*01b0*/ 	.byte	0x04, 0x28
        /*01b2*/ 	.short	(.L_3423 - .L_3422)


	//   ....[0]....
.L_3422:
        /*01b4*/ 	.word	0x00000860


	//   ....[1]....
        /*01b8*/ 	.word	0x000008f0


	//   ....[2]....
        /*01bc*/ 	.word	0x00000a70


	//   ....[3]....
        /*01c0*/ 	.word	0x000021a0


	//   ....[4]....
        /*01c4*/ 	.word	0x00002c30


	//   ....[5]....
        /*01c8*/ 	.word	0x00002c70


	//   ....[6]....
        /*01cc*/ 	.word	0x00002ca0


	//   ....[7]....
        /*01d0*/ 	.word	0x00002cb0


	//   ....[8]....
        /*01d4*/ 	.word	0x00002cc0


	//   ....[9]....
        /*01d8*/ 	.word	0x00002cd0


	//   ....[10]....
        /*01dc*/ 	.word	0x00002d90


	//   ....[11]....
        /*01e0*/ 	.word	0x00002db0


	//   ....[12]....
        /*01e4*/ 	.word	0x00002dc0


	//   ....[13]....
        /*01e8*/ 	.word	0x00002dd0


	//   ....[14]....
        /*01ec*/ 	.word	0x00002e90


	//   ....[15]....
        /*01f0*/ 	.word	0x00002eb0


	//   ....[16]....
        /*01f4*/ 	.word	0x00002ec0


	//   ....[17]....
        /*01f8*/ 	.word	0x00002ed0


	//   ....[18]....
        /*01fc*/ 	.word	0x00002fa0


	//   ....[19]....
        /*0200*/ 	.word	0x00002fd0


	//   ....[20]....
        /*0204*/ 	.word	0x00003000


	//   ....[21]....
        /*0208*/ 	.word	0x00003010


	//   ....[22]....
        /*020c*/ 	.word	0x000030f0


	//   ....[23]....
        /*0210*/ 	.word	0x00003120


	//   ....[24]....
        /*0214*/ 	.word	0x00003150


	//   ....[25]....
        /*0218*/ 	.word	0x00003190


	//   ....[26]....
        /*021c*/ 	.word	0x00003270


	//   ....[27]....
        /*0220*/ 	.word	0x000032b0


	//   ....[28]....
        /*0224*/ 	.word	0x00003300


	//   ....[29]....
        /*0228*/ 	.word	0x00003350


	//   ....[30]....
        /*022c*/ 	.word	0x00003a10


	//   ....[31]....
        /*0230*/ 	.word	0x00003a40


	//   ....[32]....
        /*0234*/ 	.word	0x00003a60


	//   ....[33]....
        /*0238*/ 	.word	0x00003a70


	//   ....[34]....
        /*023c*/ 	.word	0x00003b60


	//   ....[35]....
        /*0240*/ 	.word	0x00003b90


	//   ....[36]....
        /*0244*/ 	.word	0x00003bb0


	//   ....[37]....
        /*0248*/ 	.word	0x00003bc0


	//   ....[38]....
        /*024c*/ 	.word	0x00003cb0


	//   ....[39]....
        /*0250*/ 	.word	0x00003cf0


	//   ....[40]....
        /*0254*/ 	.word	0x00003d80


	//   ....[41]....
        /*0258*/ 	.word	0x00003db0


	//   ....[42]....
        /*025c*/ 	.word	0x00003ef0


	//   ....[43]....
        /*0260*/ 	.word	0x00003f30


	//   ....[44]....
        /*0264*/ 	.word	0x00003f90


	//   ....[45]....
        /*0268*/ 	.word	0x00003fc0


	//   ....[46]....
        /*026c*/ 	.word	0x000040c0


	//   ....[47]....
        /*0270*/ 	.word	0x00004100


	//   ....[48]....
        /*0274*/ 	.word	0x00004160


	//   ....[49]....
        /*0278*/ 	.word	0x00004190


	//   ....[50]....
        /*027c*/ 	.word	0x00004290


	//   ....[51]....
        /*0280*/ 	.word	0x000042d0


	//   ....[52]....
        /*0284*/ 	.word	0x00004310


	//   ....[53]....
        /*0288*/ 	.word	0x00004340


	//   ....[54]....
        /*028c*/ 	.word	0x00004370


	//   ....[55]....
        /*0290*/ 	.word	0x000043e0


	//   ....[56]....
        /*0294*/ 	.word	0x00004410


	//   ....[57]....
        /*0298*/ 	.word	0x00004440


	//   ....[58]....
        /*029c*/ 	.word	0x00004470


	//   ....[59]....
        /*02a0*/ 	.word	0x000044a0


	//   ....[60]....
        /*02a4*/ 	.word	0x00005930


	//   ....[61]....
        /*02a8*/ 	.word	0x00005970


	//   ....[62]....
        /*02ac*/ 	.word	0x000059b0


	//   ....[63]....
        /*02b0*/ 	.word	0x000059f0


	//   ....[64]....
        /*02b4*/ 	.word	0x00005ae0


	//   ....[65]....
        /*02b8*/ 	.word	0x00005b10


	//   ....[66]....
        /*02bc*/ 	.word	0x00005b40


	//   ....[67]....
        /*02c0*/ 	.word	0x00005b60


	//   ....[68]....
        /*02c4*/ 	.word	0x00005bf0


	//   ....[69]....
        /*02c8*/ 	.word	0x00005c20


	//   ....[70]....
        /*02cc*/ 	.word	0x00005c50


	//   ....[71]....
        /*02d0*/ 	.word	0x00005c80


	//   ....[72]....
        /*02d4*/ 	.word	0x00005d40


	//   ....[73]....
        /*02d8*/ 	.word	0x00005d70


	//   ....[74]....
        /*02dc*/ 	.word	0x00005da0


	//   ....[75]....
        /*02e0*/ 	.word	0x00005dd0


	//   ....[76]....
        /*02e4*/ 	.word	0x00005e70


	//   ....[77]....
        /*02e8*/ 	.word	0x00005ea0


	//   ....[78]....
        /*02ec*/ 	.word	0x00005ee0


	//   ....[79]....
        /*02f0*/ 	.word	0x00005f10


	//   ....[80]....
        /*02f4*/ 	.word	0x000063e0


	//   ....[81]....
        /*02f8*/ 	.word	0x00006770


	//   ....[82]....
        /*02fc*/ 	.word	0x000069d0


	//   ....[83]....
        /*0300*/ 	.word	0x00006b80


	//   ....[84]....
        /*0304*/ 	.word	0x00006bd0


	//   ....[85]....
        /*0308*/ 	.word	0x00006c00


	//   ....[86]....
        /*030c*/ 	.word	0x00006c20


	//   ....[87]....
        /*0310*/ 	.word	0x00006c40


	//   ....[88]....
        /*0314*/ 	.word	0x00006cf0


	//   ....[89]....
        /*0318*/ 	.word	0x00006d40


	//   ....[90]....
        /*031c*/ 	.word	0x00006d60


	//   ....[91]....
        /*0320*/ 	.word	0x00006d80


	//   ....[92]....
        /*0324*/ 	.word	0x00006da0


	//----- nvinfo : EIATTR_EXIT_INSTR_OFFSETS
	.align		4
.L_3423:
        /*0328*/ 	.byte	0x04, 0x1c
        /*032a*/ 	.short	(.L_3425 - .L_3424)


	//   ....[0]....
.L_3424:
        /*032c*/ 	.word	0x00006e60


	//   ....[1]....
        /*0330*/ 	.word	0x000070a0


	//----- nvinfo : EIATTR_MAX_THREADS
	.align		4
.L_3425:
        /*0334*/ 	.byte	0x04, 0x05
        /*0336*/ 	.short	(.L_3427 - .L_3426)
.L_3426:
        /*0338*/ 	.word	0x00000020
        /*033c*/ 	.word	0x00000001
        /*0340*/ 	.word	0x00000001


	//----- nvinfo : EIATTR_CRS_STACK_SIZE
	.align		4
.L_3427:
        /*0344*/ 	.byte	0x04, 0x1e
        /*0346*/ 	.short	(.L_3429 - .L_3428)
.L_3428:
        /*0348*/ 	.word	0x00000000
.L_3429:


//--------------------- .nv.info._Z25selective_scan_bwd_kernelI32Selective_Scan_bwd_kernel_traitsILi32ELi8ELb1ELb1ELb0ELb1ELb1EfN3c107complexIfEEEEv12SSMParamsBwd --------------------------
	.section	.nv.info._Z25selective_scan_bwd_kernelI32Selective_Scan_bwd_kernel_traitsILi32ELi8ELb1ELb1ELb0ELb1ELb1EfN3c107complexIfEEEEv12SSMParamsBwd,"",@"SHT_CUDA_INFO"
	.sectionflags	@""
	.align	4


	//----- nvinfo : EIATTR_CUDA_API_VERSION
	.align		4
        /*0000*/ 	.byte	0x04, 0x37
        /*0002*/ 	.short	(.L_3431 - .L_3430)
.L_3430:
        /*0004*/ 	.word	0x00000082


	//----- nvinfo : EIATTR_SW2861232_WAR
	.align		4
.L_3431:
        /*0008*/ 	.byte	0x01, 0x35
	.zero		2


	//----- nvinfo : EIATTR_PARAM_CBANK
	.align		4
        /*000c*/ 	.byte	0x04, 0x0a
        /*000e*/ 	.short	(.L_3433 - .L_3432)
	.align		4
.L_3432:
        /*0010*/ 	.word	index@(.nv.constant0._Z25selective_scan_bwd_kernelI32Selective_Scan_bwd_kernel_traitsILi32ELi8ELb1ELb1ELb0ELb1ELb1EfN3c107complexIfEEEEv12SSMParamsBwd)
        /*0014*/ 	.short	0x0160
        /*0016*/ 	.short	0x01f0


	//----- nvinfo : EIATTR_CBANK_PARAM_SIZE
	.align		4
.L_3433:
        /*0018*/ 	.byte	0x03, 0x19
        /*001a*/ 	.short	0x01f0


	//----- nvinfo : EIATTR_KPARAM_INFO
	.align		4
        /*001c*/ 	.byte	0x04, 0x17
        /*001e*/ 	.short	(.L_3435 - .L_3434)
.L_3434:
        /*0020*/ 	.word	0x00000000
        /*0024*/ 	.short	0x0000
        /*0026*/ 	.short	0x0000
        /*0028*/ 	.byte	0x00, 0xf0, 0xc1, 0x07


	//----- nvinfo : EIATTR_MAXREG_COUNT
	.align		4
.L_3435:
        /*002c*/ 	.byte	0x03, 0x1b
        /*002e*/ 	.short	0x00ff


	//----- nvinfo : EIATTR_NUM_BARRIERS
	.align		4
        /*0030*/ 	.byte	0x02, 0x4c
        /*0032*/ 	.byte	0x01
	.zero		1


	//----- nvinfo : EIATTR_MERCURY_ISA_VERSION
	.align		4
        /*0034*/ 	.byte	0x03, 0x5f
        /*0036*/ 	.short	0x0000


	//----- nvinfo : EIATTR_COOP_GROUP_MASK_REGIDS
	.align		4
        /*0038*/ 	.byte	0x04, 0x29
        /*003a*/ 	.short	(.L_3437 - .L_3436)


	//   ....[0]....
.L_3436:
        /*003c*/ 	.word	0xffffffff


	//   ....[1]....
        /*0040*/ 	.word	0xffffffff


	//   ....[2]....
        /*0044*/ 	.word	0xffffffff


	//   ....[3]....
        /*0048*/ 	.word	0xffffffff


	//   ....[4]....
        /*004c*/ 	.word	0xffffffff


	//   ....[5]....
        /*0050*/ 	.word	0xffffffff


	//   ....[6]....
        /*0054*/ 	.word	0xffffffff


	//   ....[7]....
        /*0058*/ 	.word	0xffffffff


	//   ....[8]....
        /*005c*/ 	.word	0xffffffff


	//   ....[9]....
        /*0060*/ 	.word	0xffffffff


	//   ....[10]....
        /*0064*/ 	.word	0xffffffff


	//   ....[11]....
        /*0068*/ 	.word	0xffffffff


	//   ....[12]....
        /*006c*/ 	.word	0xffffffff


	//   ....[13]....
        /*0070*/ 	.word	0xffffffff


	//   ....[14]....
        /*0074*/ 	.word	0xffffffff


	//   ....[15]....
        /*0078*/ 	.word	0xffffffff


	//   ....[16]....
        /*007c*/ 	.word	0xffffffff


	//   ....[17]....
        /*0080*/ 	.word	0xffffffff


	//   ....[18]....
        /*0084*/ 	.word	0xffffffff


	//   ....[19]....
        /*0088*/ 	.word	0xffffffff


	//   ....[20]....
        /*008c*/ 	.word	0xffffffff


	//   ....[21]....
        /*0090*/ 	.word	0xffffffff


	//   ....[22]....
        /*0094*/ 	.word	0xffffffff


	//   ....[23]....
        /*0098*/ 	.word	0xffffffff


	//   ....[24]....
        /*009c*/ 	.word	0xffffffff


	//   ....[25]....
        /*00a0*/ 	.word	0xffffffff


	//   ....[26]....
        /*00a4*/ 	.word	0xffffffff


	//   ....[27]....
        /*00a8*/ 	.word	0xffffffff


	//   ....[28]....
        /*00ac*/ 	.word	0xffffffff


	//   ....[29]....
        /*00b0*/ 	.word	0xffffffff


	//   ....[30]....
        /*00b4*/ 	.word	0xffffffff


	//   ....[31]....
        /*00b8*/ 	.word	0xffffffff


	//   ....[32]....
        /*00bc*/ 	.word	0xffffffff


	//   ....[33]....
        /*00c0*/ 	.word	0xffffffff


	//   ....[34]....
        /*00c4*/ 	.word	0xffffffff


	//   ....[35]....
        /*00c8*/ 	.word	0xffffffff


	//   ....[36]....
        /*00cc*/ 	.word	0xffffffff


	//   ....[37]....
        /*00d0*/ 	.word	0xffffffff


	//   ....[38]....
        /*00d4*/ 	.word	0xffffffff


	//   ....[39]....
        /*00d8*/ 	.word	0xffffffff


	//   ....[40]....
        /*00dc*/ 	.word	0xffffffff


	//   ....[41]....
        /*00e0*/ 	.word	0xffffffff


	//   ....[42]....
        /*00e4*/ 	.word	0xffffffff


	//   ....[43]....
        /*00e8*/ 	.word	0xffffffff


	//   ....[44]....
        /*00ec*/ 	.word	0xffffffff


	//   ....[45]....
        /*00f0*/ 	.word	0xffffffff


	//   ....[46]....
        /*00f4*/ 	.word	0xffffffff


	//   ....[47]....
        /*00f8*/ 	.word	0xffffffff


	//   ....[48]....
        /*00fc*/ 	.word	0xffffffff


	//   ....[49]....
        /*0100*/ 	.word	0xffffffff


	//   ....[50]....
        /*0104*/ 	.word	0xffffffff


	//   ....[51]....
        /*0108*/ 	.word	0xffffffff


	//   ....[52]....
        /*010c*/ 	.word	0xffffffff


	//   ....[53]....
        /*0110*/ 	.word	0xffffffff


	//   ....[54]....
        /*0114*/ 	.word	0xffffffff


	//   ....[55]....
        /*0118*/ 	.word	0xffffffff


	//   ....[56]....
        /*011c*/ 	.word	0xffffffff


	//   ....[57]....
        /*0120*/ 	.word	0xffffffff


	//   ....[58]....
        /*0124*/ 	.word	0xffffffff


	//   ....[59]....
        /*0128*/ 	.word	0xffffffff


	//   ....[60]....
        /*012c*/ 	.word	0xffffffff


	//   ....[61]....
        /*0130*/ 	.word	0xffffffff


	//   ....[62]....
        /*0134*/ 	.word	0xffffffff


	//   ....[63]....
        /*0138*/ 	.word	0xffffffff


	//   ....[64]....
        /*013c*/ 	.word	0xffffffff


	//   ....[65]....
        /*0140*/ 	.word	0xffffffff


	//   ....[66]....
        /*0144*/ 	.word	0xffffffff


	//   ....[67]....
        /*0148*/ 	.word	0xffffffff


	//   ....[68]....
        /*014c*/ 	.word	0xffffffff


	//   ....[69]....
        /*0150*/ 	.word	0xffffffff


	//   ....[70]....
        /*0154*/ 	.word	0xffffffff


	//   ....[71]....
        /*0158*/ 	.word	0xffffffff


	//   ....[72]....
        /*015c*/ 	.word	0xffffffff


	//   ....[73]....
        /*0160*/ 	.word	0xffffffff


	//   ....[74]....
        /*0164*/ 	.word	0xffffffff


	//   ....[75]....
        /*0168*/ 	.word	0xffffffff


	//   ....[76]....
        /*016c*/ 	.word	0xffffffff


	//   ....[77]....
        /*0170*/ 	.word	0xffffffff


	//   ....[78]....
        /*0174*/ 	.word	0xffffffff


	//   ....[79]....
        /*0178*/ 	.word	0xffffffff


	//   ....[80]....
        /*017c*/ 	.word	0xffffffff


	//   ....[81]....
        /*0180*/ 	.word	0xffffffff


	//   ....[82]....
        /*0184*/ 	.word	0xffffffff


	//   ....[83]....
        /*0188*/ 	.word	0xffffffff


	//   ....[84]....
        /*018c*/ 	.word	0xffffffff


	//   ....[85]....
        /*0190*/ 	.word	0xffffffff


	//   ....[86]....
        /*0194*/ 	.word	0xffffffff


	//   ....[87]....
        /*0198*/ 	.word	0xffffffff


	//   ....[88]....
        /*019c*/ 	.word	0xffffffff


	//   ....[89]....
        /*01a0*/ 	.word	0xffffffff


	//   ....[90]....
        /*01a4*/ 	.word	0xffffffff


	//   ....[91]....
        /*01a8*/ 	.word	0xffffffff


	//   ....[92]....
        /*01ac*/ 	.word	0xffffffff


	//   ....[93]....
        /*01b0*/ 	.word	0xffffffff


	//   ....[94]....
        /*01b4*/ 	.word	0xffffffff


	//   ....[95]....
        /*01b8*/ 	.word	0xffffffff


	//   ....[96]....
        /*01bc*/ 	.word	0xffffffff


	//----- nvinfo : EIATTR_COOP_GROUP_INSTR_OFFSETS
	.align		4
.L_3437:
        /*01c0*/ 	.byte	0x04, 0x28
        /*01c2*/ 	.short	(.L_3439 - .L_3438)


	//   ....[0]....
.L_3438:
        /*01c4*/ 	.word	0x00000800


	//   ....[1]....
        /*01c8*/ 	.word	0x000008b0


	//   ....[2]....
        /*01cc*/ 	.word	0x00000aa0


	//   ....[3]....
        /*01d0*/ 	.word	0x00001d40


	//   ....[4]....
        /*01d4*/ 	.word	0x00002080


	//   ....[5]....
        /*01d8*/ 	.word	0x000022e0


	//   ....[6]....
        /*01dc*/ 	.word	0x00002600


	//   ....[7]....
        /*01e0*/ 	.word	0x00002ca0


	//   ....[8]....
        /*01e4*/ 	.word	0x00003720


	//   ....[9]....
        /*01e8*/ 	.word	0x00003760


	//   ....[10]....
        /*01ec*/ 	.word	0x000037a0


	//   ....[11]....
        /*01f0*/ 	.word	0x000037b0


	//   ....[12]....
        /*01f4*/ 	.word	0x000037c0


	//   ....[13]....
        /*01f8*/ 	.word	0x000037d0


	//   ....[14]....
        /*01fc*/ 	.word	0x000038a0


	//   ....[15]....
        /*0200*/ 	.word	0x000038d0


	//   ....[16]....
        /*0204*/ 	.word	0x000038e0


	//   ....[17]....
        /*0208*/ 	.word	0x000038f0


	//   ....[18]....
        /*020c*/ 	.word	0x000039b0


	//   ....[19]....
        /*0210*/ 	.word	0x000039d0


	//   ....[20]....
        /*0214*/ 	.word	0x000039e0


	//   ....[21]....
        /*0218*/ 	.word	0x000039f0


	//   ....[22]....
        /*021c*/ 	.word	0x00003ad0


	//   ....[23]....
        /*0220*/ 	.word	0x00003b00


	//   ....[24]....
        /*0224*/ 	.word	0x00003b20


	//   ....[25]....
        /*0228*/ 	.word	0x00003b40


	//   ....[26]....
        /*022c*/ 	.word	0x00003c20


	//   ....[27]....
        /*0230*/ 	.word	0x00003c50


	//   ....[28]....
        /*0234*/ 	.word	0x00003c90


	//   ....[29]....
        /*0238*/ 	.word	0x00003cc0


	//   ....[30]....
        /*023c*/ 	.word	0x00003dc0


	//   ....[31]....
        /*0240*/ 	.word	0x00003e20


	//   ....[32]....
        /*0244*/ 	.word	0x00003e60


	//   ....[33]....
        /*0248*/ 	.word	0x00003e90


	//   ....[34]....
        /*024c*/ 	.word	0x000044f0


	//   ....[35]....
        /*0250*/ 	.word	0x00004520


	//   ....[36]....
        /*0254*/ 	.word	0x00004540


	//   ....[37]....
        /*0258*/ 	.word	0x00004560


	//   ....[38]....
        /*025c*/ 	.word	0x00004650


	//   ....[39]....
        /*0260*/ 	.word	0x00004680


	//   ....[40]....
        /*0264*/ 	.word	0x000046a0


	//   ....[41]....
        /*0268*/ 	.word	0x000046b0


	//   ....[42]....
        /*026c*/ 	.word	0x000047a0


	//   ....[43]....
        /*0270*/ 	.word	0x000047e0


	//   ....[44]....
        /*0274*/ 	.word	0x00004810


	//   ....[45]....
        /*0278*/ 	.word	0x00004890


	//   ....[46]....
        /*027c*/ 	.word	0x000049e0


	//   ....[47]....
        /*0280*/ 	.word	0x00004a20


	//   ....[48]....
        /*0284*/ 	.word	0x00004a50


	//   ....[49]....
        /*0288*/ 	.word	0x00004a80


	//   ....[50]....
        /*028c*/ 	.word	0x00004bb0


	//   ....[51]....
        /*0290*/ 	.word	0x00004bf0


	//   ....[52]....
        /*0294*/ 	.word	0x00004c20


	//   ....[53]....
        /*0298*/ 	.word	0x00004c60


	//   ....[54]....
        /*029c*/ 	.word	0x00004d80


	//   ....[55]....
        /*02a0*/ 	.word	0x00004dc0


	//   ....[56]....
        /*02a4*/ 	.word	0x00004e00


	//   ....[57]....
        /*02a8*/ 	.word	0x00004e40


	//   ....[58]....
        /*02ac*/ 	.word	0x00004e70


	//   ....[59]....
        /*02b0*/ 	.word	0x00004ee0


	//   ....[60]....
        /*02b4*/ 	.word	0x00004f10


	//   ....[61]....
        /*02b8*/ 	.word	0x00004f40


	//   ....[62]....
        /*02bc*/ 	.word	0x00004f70


	//   ....[63]....
        /*02c0*/ 	.word	0x00004fa0


	//   ....[64]....
        /*02c4*/ 	.word	0x00006430


	//   ....[65]....
        /*02c8*/ 	.word	0x00006470


	//   ....[66]....
        /*02cc*/ 	.word	0x000064b0


	//   ....[67]....
        /*02d0*/ 	.word	0x000064f0


	//   ....[68]....
        /*02d4*/ 	.word	0x000065c0


	//   ....[69]....
        /*02d8*/ 	.word	0x000065f0


	//   ....[70]....
        /*02dc*/ 	.word	0x00006630


	//   ....[71]....
        /*02e0*/ 	.word	0x00006660


	//   ....[72]....
        /*02e4*/ 	.word	0x00006700


	//   ....[73]....
        /*02e8*/ 	.word	0x00006750


	//   ....[74]....
        /*02ec*/ 	.word	0x00006790


	//   ....[75]....
        /*02f0*/ 	.word	0x000067c0


	//   ....[76]....
        /*02f4*/ 	.word	0x000068e0


	//   ....[77]....
        /*02f8*/ 	.word	0x00006910


	//   ....[78]....
        /*02fc*/ 	.word	0x00006940


	//   ....[79]....
        /*0300*/ 	.word	0x00006970


	//   ....[80]....
        /*0304*/ 	.word	0x00006a10


	//   ....[81]....
        /*0308*/ 	.word	0x00006a40


	//   ....[82]....
        /*030c*/ 	.word	0x00006a80


	//   ....[83]....
        /*0310*/ 	.word	0x00006ab0


	//   ....[84]....
        /*0314*/ 	.word	0x00006ec0


	//   ....[85]....
        /*0318*/ 	.word	0x000071b0


	//   ....[86]....
        /*031c*/ 	.word	0x000074e0


	//   ....[87]....
        /*0320*/ 	.word	0x00007640


	//   ....[88]....
        /*0324*/ 	.word	0x00007690


	//   ....[89]....
        /*0328*/ 	.word	0x000076c0


	//   ....[90]....
        /*032c*/ 	.word	0x000076e0


	//   ....[91]....
        /*0330*/ 	.word	0x00007700


	//   ....[92]....
        /*0334*/ 	.word	0x000077b0


	//   ....[93]....
        /*0338*/ 	.word	0x00007800


	//   ....[94]....
        /*033c*/ 	.word	0x00007820


	//   ....[95]....
        /*0340*/ 	.word	0x00007840


	//   ....[96]....
        /*0344*/ 	.word	0x00007860


	//----- nvinfo : EIATTR_EXIT_INSTR_OFFSETS
	.align		4
.L_3439:
        /*0348*/ 	.byte	0x04, 0x1c
        /*034a*/ 	.short	(.L_3441 - .L_3440)


	//   ....[0]....
.L_3440:
        /*034c*/ 	.word	0x00007920


	//   ....[1]....
        /*0350*/ 	.word	0x00007b60


	//----- nvinfo : EIATTR_MAX_THREADS
	.align		4
.L_3441:
        /*0354*/ 	.byte	0x04, 0x05
        /*0356*/ 	.short	(.L_3443 - .L_3442)
.L_3442:
        /*0358*/ 	.word	0x00000020
        /*035c*/ 	.word	0x00000001
        /*0360*/ 	.word	0x00000001


	//----- nvinfo : EIATTR_CRS_STACK_SIZE
	.align		4
.L_3443:
        /*0364*/ 	.byte	0x04, 0x1e
        /*0366*/ 	.short	(.L_3445 - .L_3444)
.L_3444:
        /*0368*/ 	.word	0x00000000
.L_3445:


//--------------------- .nv.info._Z25selective_scan_bwd_kernelI32Selective_Scan_bwd_kernel_traitsILi32ELi8ELb1ELb1ELb1ELb0ELb0EfN3c107complexIfEEEEv12SSMParamsBwd --------------------------
	.section	.nv.info._Z25selective_scan_bwd_kernelI32Selective_Scan_bwd_kernel_traitsILi32ELi8ELb1ELb1ELb1ELb0ELb0EfN3c107complexIfEEEEv12SSMParamsBwd,"",@"SHT_CUDA_INFO"
	.sectionflags	@""
	.align	4


	//----- nvinfo : EIATTR_CUDA_API_VERSION
	.align		4
        /*0000*/ 	.byte	0x04, 0x37
        /*0002*/ 	.short	(.L_3447 - .L_3446)
.L_3446:
        /*0004*/ 	.word	0x00000082


	//----- nvinfo : EIATTR_SW2861232_WAR
	.align		4
.L_3447:
        /*0008*/ 	.byte	0x01, 0x35
	.zero		2


	//----- nvinfo : EIATTR_PARAM_CBANK
	.align		4
        /*000c*/ 	.byte	0x04, 0x0a
        /*000e*/ 	.short	(.L_3449 - .L_3448)
	.align		4
.L_3448:
        /*0010*/ 	.word	index@(.nv.constant0._Z25selective_scan_bwd_kernelI32Selective_Scan_bwd_kernel_traitsILi32ELi8ELb1ELb1ELb1ELb0ELb0EfN3c107complexIfEEEEv12SSMParamsBwd)
        /*0014*/ 	.short	0x0160
        /*0016*/ 	.short	0x01f0


	//----- nvinfo : EIATTR_CBANK_PARAM_SIZE
	.align		4
.L_3449:
        /*0018*/ 	.byte	0x03, 0x19
        /*001a*/ 	.short	0x01f0


	//----- nvinfo : EIATTR_KPARAM_INFO
	.align		4
        /*001c*/ 	.byte	0x04, 0x17
        /*001e*/ 	.short	(.L_3451 - .L_3450)
.L_3450:
        /*0020*/ 	.word	0x00000000
        /*0024*/ 	.short	0x0000
        /*0026*/ 	.short	0x0000
        /*0028*/ 	.byte	0x00, 0xf0, 0xc1, 0x07


	//----- nvinfo : EIATTR_MAXREG_COUNT
	.align		4
.L_3451:
        /*002c*/ 	.byte	0x03, 0x1b
        /*002e*/ 	.short	0x00ff


	//----- nvinfo : EIATTR_NUM_BARRIERS
	.align		4
        /*0030*/ 	.byte	0x02, 0x4c
        /*0032*/ 	.byte	0x01
	.zero		1


	//----- nvinfo : EIATTR_MERCURY_ISA_VERSION
	.align		4
        /*0034*/ 	.byte	0x03, 0x5f
        /*0036*/ 	.short	0x0000


	//----- nvinfo : EIATTR_COOP_GROUP_MASK_REGIDS
	.align		4
        /*0038*/ 	.byte	0x04, 0x29
        /*003a*/ 	.short	(.L_3453 - .L_3452)


	//   ....[0]....
.L_3452:
        /*003c*/ 	.word	0xffffffff


	//   ....[1]....
        /*0040*/ 	.word	0xffffffff


	//   ....[2]....
        /*0044*/ 	.word	0xffffffff


	//   ....[3]....
        /*0048*/ 	.word	0xffffffff


	//   ....[4]....
        /*004c*/ 	.word	0xffffffff


	//   ....[5]....
        /*0050*/ 	.word	0xffffffff


	//   ....[6]....
        /*0054*/ 	.word	0xffffffff


	//   ....[7]....
        /*0058*/ 	.word	0xffffffff


	//   ....[8]....
        /*005c*/ 	.word	0xffffffff


	//   ....[9]....
        /*0060*/ 	.word	0xffffffff


	//   ....[10]....
        /*0064*/ 	.word	0xffffffff


	//   ....[11]....
        /*0068*/ 	.word	0xffffffff


	//   ....[12]....
        /*006c*/ 	.word	0xffffffff


	//   ....[13]....
        /*0070*/ 	.word	0xffffffff


	//   ....[14]....
        /*0074*/ 	.word	0xffffffff


	//   ....[15]....
        /*0078*/ 	.word	0xffffffff


	//   ....[16]....
        /*007c*/ 	.word	0xffffffff


	//   ....[17]....
        /*0080*/ 	.word	0xffffffff


	//   ....[18]....
        /*0084*/ 	.word	0xffffffff


	//   ....[19]....
        /*0088*/ 	.word	0xffffffff


	//   ....[20]....
        /*008c*/ 	.word	0xffffffff


	//   ....[21]....
        /*0090*/ 	.word	0xffffffff


	//   ....[22]....
        /*0094*/ 	.word	0xffffffff


	//   ....[23]....
        /*0098*/ 	.word	0xffffffff


	//   ....[24]....
        /*009c*/ 	.word	0xffffffff


	//   ....[25]....
        /*00a0*/ 	.word	0xffffffff


	//   ....[26]....
        /*00a4*/ 	.word	0xffffffff


	//   ....[27]....
        /*00a8*/ 	.word	0xffffffff


	//   ....[28]....
        /*00ac*/ 	.word	0xffffffff


	//   ....[29]....
        /*00b0*/ 	.word	0xffffffff


	//   ....[30]....
        /*00b4*/ 	.word	0xffffffff


	//   ....[31]....
        /*00b8*/ 	.word	0xffffffff


	//   ....[32]....
        /*00bc*/ 	.word	0xffffffff


	//   ....[33]....
        /*00c0*/ 	.word	0xffffffff


	//   ....[34]....
        /*00c4*/ 	.word	0xffffffff


	//   ....[35]....
        /*00c8*/ 	.word	0xffffffff


	//   ....[36]....
        /*00cc*/ 	.word	0xffffffff


	//   ....[37]....
        /*00d0*/ 	.word	0xffffffff


	//   ....[38]....
        /*00d4*/ 	.word	0xffffffff


	//   ....[39]....
        /*00d8*/ 	.word	0xffffffff


	//   ....[40]....
        /*00dc*/ 	.word	0xffffffff


	//   ....[41]....
        /*00e0*/ 	.word	0xffffffff


	//   ....[42]....
        /*00e4*/ 	.word	0xffffffff


	//   ....[43]....
        /*00e8*/ 	.word	0xffffffff


	//   ....[44]....
        /*00ec*/ 	.word	0xffffffff


	//   ....[45]....
        /*00f0*/ 	.word	0xffffffff


	//   ....[46]....
        /*00f4*/ 	.word	0xffffffff


	//   ....[47]....
        /*00f8*/ 	.word	0xffffffff


	//   ....[48]....
        /*00fc*/ 	.word	0xffffffff


	//   ....[49]....
        /*0100*/ 	.word	0xffffffff


	//   ....[50]....
        /*0104*/ 	.word	0xffffffff


	//   ....[51]....
        /*0108*/ 	.word	0xffffffff


	//   ....[52]....
        /*010c*/ 	.word	0xffffffff


	//   ....[53]....
        /*0110*/ 	.word	0xffffffff


	//   ....[54]....
        /*0114*/ 	.word	0xffffffff


	//   ....[55]....
        /*0118*/ 	.word	0xffffffff


	//   ....[56]....
        /*011c*/ 	.word	0xffffffff


	//   ....[57]....
        /*0120*/ 	.word	0xffffffff


	//   ....[58]....
        /*0124*/ 	.word	0xffffffff


	//   ....[59]....
        /*0128*/ 	.word	0xffffffff


	//   ....[60]....
        /*012c*/ 	.word	0xffffffff


	//   ....[61]....
        /*0130*/ 	.word	0xffffffff


	//   ....[62]....
        /*0134*/ 	.word	0xffffffff


	//   ....[63]....
        /*0138*/ 	.word	0xffffffff


	//   ....[64]....
        /*013c*/ 	.word	0xffffffff


	//   ....[65]....
        /*0140*/ 	.word	0xffffffff


	//   ....[66]....
        /*0144*/ 	.word	0xffffffff


	//   ....[67]....
        /*0148*/ 	.word	0xffffffff


	//   ....[68]....
        /*014c*/ 	.word	0xffffffff


	//   ....[69]....
        /*0150*/ 	.word	0xffffffff


	//   ....[70]....
        /*0154*/ 	.word	0xffffffff


	//   ....[71]....
        /*0158*/ 	.word	0xffffffff


	//   ....[72]....
        /*015c*/ 	.word	0xffffffff


	//   ....[73]....
        /*0160*/ 	.word	0xffffffff


	//   ....[74]....
        /*0164*/ 	.word	0xffffffff


	//   ....[75]....
        /*0168*/ 	.word	0xffffffff


	//   ....[76]....
        /*016c*/ 	.word	0xffffffff


	//   ....[77]....
        /*0170*/ 	.word	0xffffffff


	//   ....[78]....
        /*0174*/ 	.word	0xffffffff


	//   ....[79]....
        /*0178*/ 	.word	0xffffffff


	//   ....[80]....
        /*017c*/ 	.word	0xffffffff


	//   ....[81]....
        /*0180*/ 	.word	0xffffffff


	//   ....[82]....
        /*0184*/ 	.word	0xffffffff


	//----- nvinfo : EIATTR_COOP_GROUP_INSTR_OFFSETS
	.align		4
.L_3453:
        /*0188*/ 	.byte	0x04, 0x28
        /*018a*/ 	.short	(.L_3455 - .L_3454)


	//   ....[0]....
.L_3454:
        /*018c*/ 	.word	0x00000940


	//   ....[1]....
        /*0190*/ 	.word	0x000009f0


	//   ....[2]....
        /*0194*/ 	.word	0x00000a80


	//   ....[3]....
        /*0198*/ 	.word	0x00000f40


	//   ....[4]....
        /*019c*/ 	.word	0x00001370


	//   ....[5]....
        /*01a0*/ 	.word	0x00001c40


	//   ....[6]....
        /*01a4*/ 	.word	0x00001c80


	//   ....[7]....
        /*01a8*/ 	.word	0x00001cc0


	//   ....[8]....
        /*01ac*/ 	.word	0x00001d00


	//   ....[9]....
        /*01b0*/ 	.word	0x00001e30


	//   ....[10]....
        /*01b4*/ 	.word	0x00001e70


	//   ....[11]....
        /*01b8*/ 	.word	0x00001e90


	//   ....[12]....
        /*01bc*/ 	.word	0x00001eb0


	//   ....[13]....
        /*01c0*/ 	.word	0x00001f50


	//   ....[14]....
        /*01c4*/ 	.word	0x00001f80


	//   ....[15]....
        /*01c8*/ 	.word	0x00001fa0


	//   ....[16]....
        /*01cc*/ 	.word	0x00001fb0


	//   ....[17]....
        /*01d0*/ 	.word	0x00002050


	//   ....[18]....
        /*01d4*/ 	.word	0x00002080


	//   ....[19]....
        /*01d8*/ 	.word	0x000020a0


	//   ....[20]....
        /*01dc*/ 	.word	0x000020b0


	//   ....[21]....
        /*01e0*/ 	.word	0x00002160


	//   ....[22]....
        /*01e4*/ 	.word	0x00002190


	//   ....[23]....
        /*01e8*/ 	.word	0x000021a0


	//   ....[24]....
        /*01ec*/ 	.word	0x000021b0


	//   ....[25]....
        /*01f0*/ 	.word	0x00002270


	//   ....[26]....
        /*01f4*/ 	.word	0x000022b0


	//   ....[27]....
        /*01f8*/ 	.word	0x000022e0


	//   ....[28]....
        /*01fc*/ 	.word	0x00002310


	//   ....[29]....
        /*0200*/ 	.word	0x00002340


	//   ....[30]....
        /*0204*/ 	.word	0x00002360


	//   ....[31]....
        /*0208*/ 	.word	0x00002ab0


	//   ....[32]....
        /*020c*/ 	.word	0x00002b10


	//   ....[33]....
        /*0210*/ 	.word	0x00002b40


	//   ....[34]....
        /*0214*/ 	.word	0x00002b70


	//   ....[35]....
        /*0218*/ 	.word	0x00002c70


	//   ....[36]....
        /*021c*/ 	.word	0x00002ca0


	//   ....[37]....
        /*0220*/ 	.word	0x00002cc0


	//   ....[38]....
        /*0224*/ 	.word	0x00002cd0


	//   ....[39]....
        /*0228*/ 	.word	0x00002dc0


	//   ....[40]....
        /*022c*/ 	.word	0x00002e00


	//   ....[41]....
        /*0230*/ 	.word	0x00002e20


	//   ....[42]....
        /*0234*/ 	.word	0x00002e30


	//   ....[43]....
        /*0238*/ 	.word	0x00002f10


	//   ....[44]....
        /*023c*/ 	.word	0x00002f40


	//   ....[45]....
        /*0240*/ 	.word	0x00002f60


	//   ....[46]....
        /*0244*/ 	.word	0x00002f70


	//   ....[47]....
        /*0248*/ 	.word	0x00003060


	//   ....[48]....
        /*024c*/ 	.word	0x000030a0


	//   ....[49]....
        /*0250*/ 	.word	0x000030c0


	//   ....[50]....
        /*0254*/ 	.word	0x000030d0


	//   ....[51]....
        /*0258*/ 	.word	0x000031b0


	//   ....[52]....
        /*025c*/ 	.word	0x000031f0


	//   ....[53]....
        /*0260*/ 	.word	0x00003230


	//   ....[54]....
        /*0264*/ 	.word	0x00003270


	//   ....[55]....
        /*0268*/ 	.word	0x000032b0


	//   ....[56]....
        /*026c*/ 	.word	0x000032f0


	//   ....[57]....
        /*0270*/ 	.word	0x00003330


	//   ....[58]....
        /*0274*/ 	.word	0x00003370


	//   ....[59]....
        /*0278*/ 	.word	0x00003410


	//   ....[60]....
        /*027c*/ 	.word	0x00003440


	//   ....[61]....
        /*0280*/ 	.word	0x00004f70


	//   ....[62]....
        /*0284*/ 	.word	0x00004fb0


	//   ....[63]....
        /*0288*/ 	.word	0x00005090


	//   ....[64]....
        /*028c*/ 	.word	0x000050b0


	//   ....[65]....
        /*0290*/ 	.word	0x000050f0


	//   ....[66]....
        /*0294*/ 	.word	0x00005120


	//   ....[67]....
        /*0298*/ 	.word	0x00005200


	//   ....[68]....
        /*029c*/ 	.word	0x00005230


	//   ....[69]....
        /*02a0*/ 	.word	0x00005310


	//   ....[70]....
        /*02a4*/ 	.word	0x00005350


	//   ....[71]....
        /*02a8*/ 	.word	0x00005940


	//   ....[72]....
        /*02ac*/ 	.word	0x00005ab0


	//   ....[73]....
        /*02b0*/ 	.word	0x00005c20


	//   ....[74]....
        /*02b4*/ 	.word	0x00005c70


	//   ....[75]....
        /*02b8*/ 	.word	0x00005ca0


	//   ....[76]....
        /*02bc*/ 	.word	0x00005cc0


	//   ....[77]....
        /*02c0*/ 	.word	0x00005ce0


	//   ....[78]....
        /*02c4*/ 	.word	0x00005d90


	//   ....[79]....
        /*02c8*/ 	.word	0x00005de0


	//   ....[80]....
        /*02cc*/ 	.word	0x00005e00


	//   ....[81]....
        /*02d0*/ 	.word	0x00005e20


	//   ....[82]....
        /*02d4*/ 	.word	0x00005e40


	//----- nvinfo : EIATTR_EXIT_INSTR_OFFSETS
	.align		4
.L_3455:
        /*02d8*/ 	.byte	0x04, 0x1c
        /*02da*/ 	.short	(.L_3457 - .L_3456)


	//   ....[0]....
.L_3456:
        /*02dc*/ 	.word	0x00005f00


	//   ....[1]....
        /*02e0*/ 	.word	0x00006050


	//----- nvinfo : EIATTR_MAX_THREADS
	.align		4
.L_3457:
        /*02e4*/ 	.byte	0x04, 0x05
        /*02e6*/ 	.short	(.L_3459 - .L_3458)
.L_3458:
        /*02e8*/ 	.word	0x00000020
        /*02ec*/ 	.word	0x00000001
        /*02f0*/ 	.word	0x00000001


	//----- nvinfo : EIATTR_CRS_STACK_SIZE
	.align		4
.L_3459:
        /*02f4*/ 	.byte	0x04, 0x1e
        /*02f6*/ 	.short	(.L_3461 - .L_3460)
.L_3460:
        /*02f8*/ 	.word	0x00000000
.L_3461:


//--------------------- .nv.info._Z25selective_scan_bwd_kernelI32Selective_Scan_bwd_kernel_traitsILi32ELi8ELb1ELb1ELb1ELb0ELb1EfN3c107complexIfEEEEv12SSMParamsBwd --------------------------
	.section	.nv.info._Z25selective_scan_bwd_kernelI32Selective_Scan_bwd_kernel_traitsILi32ELi8ELb1ELb1ELb1ELb0ELb1EfN3c107complexIfEEEEv12SSMParamsBwd,"",@"SHT_CUDA_INFO"
	.sectionflags	@""
	.align	4


	//----- nvinfo : EIATTR_CUDA_API_VERSION
	.align		4
        /*0000*/ 	.byte	0x04, 0x37
        /*0002*/ 	.short	(.L_3463 - .L_3462)
.L_3462:
        /*0004*/ 	.word	0x00000082


	//----- nvinfo : EIATTR_SW2861232_WAR
	.align		4
.L_3463:
        /*0008*/ 	.byte	0x01, 0x35
	.zero		2


	//----- nvinfo : EIATTR_PARAM_CBANK
	.align		4
        /*000c*/ 	.byte	0x04, 0x0a
        /*000e*/ 	.short	(.L_3465 - .L_3464)
	.align		4
.L_3464:
        /*0010*/ 	.word	index@(.nv.constant0._Z25selective_scan_bwd_kernelI32Selective_Scan_bwd_kernel_traitsILi32ELi8ELb1ELb1ELb1ELb0ELb1EfN3c107complexIfEEEEv12SSMParamsBwd)
        /*0014*/ 	.short	0x0160
        /*0016*/ 	.short	0x01f0


	//----- nvinfo : EIATTR_CBANK_PARAM_SIZE
	.align		4
.L_3465:
        /*0018*/ 	.byte	0x03, 0x19
        /*001a*/ 	.short	0x01f0


	//----- nvinfo : EIATTR_KPARAM_INFO
	.align		4
        /*001c*/ 	.byte	0x04, 0x17
        /*001e*/ 	.short	(.L_3467 - .L_3466)
.L_3466:
        /*0020*/ 	.word	0x00000000
        /*0024*/ 	.short	0x0000
        /*0026*/ 	.short	0x0000
        /*0028*/ 	.byte	0x00, 0xf0, 0xc1, 0x07


	//----- nvinfo : EIATTR_MAXREG_COUNT
	.align		4
.L_3467:
        /*002c*/ 	.byte	0x03, 0x1b
        /*002e*/ 	.short	0x00ff


	//----- nvinfo : EIATTR_NUM_BARRIERS
	.align		4
        /*0030*/ 	.byte	0x02, 0x4c
        /*0032*/ 	.byte	0x01
	.zero		1


	//----- nvinfo : EIATTR_MERCURY_ISA_VERSION
	.align		4
        /*0034*/ 	.byte	0x03, 0x5f
        /*0036*/ 	.short	0x0000


	//----- nvinfo : EIATTR_COOP_GROUP_MASK_REGIDS
	.align		4
        /*0038*/ 	.byte	0x04, 0x29
        /*003a*/ 	.short	(.L_3469 - .L_3468)


	//   ....[0]....
.L_3468:
        /*003c*/ 	.word	0xffffffff


	//   ....[1]....
        /*0040*/ 	.word	0xffffffff


	//   ....[2]....
        /*0044*/ 	.word	0xffffffff


	//   ....[3]....
        /*0048*/ 	.word	0xffffffff


	//   ....[4]....
        /*004c*/ 	.word	0xffffffff


	//   ....[5]....
        /*0050*/ 	.word	0xffffffff


	//   ....[6]....
        /*0054*/ 	.word	0xffffffff


	//   ....[7]....
        /*0058*/ 	.word	0xffffffff


	//   ....[8]....
        /*005c*/ 	.word	0xffffffff


	//   ....[9]....
        /*0060*/ 	.word	0xffffffff


	//   ....[10]....
        /*0064*/ 	.word	0xffffffff


	//   ....[11]....
        /*0068*/ 	.word	0xffffffff


	//   ....[12]....
        /*006c*/ 	.word	0xffffffff


	//   ....[13]....
        /*0070*/ 	.word	0xffffffff


	//   ....[14]....
        /*0074*/ 	.word	0xffffffff


	//   ....[15]....
        /*0078*/ 	.word	0xffffffff


	//   ....[16]....
        /*007c*/ 	.word	0xffffffff


	//   ....[17]....
        /*0080*/ 	.word	0xffffffff


	//   ....[18]....
        /*0084*/ 	.word	0xffffffff


	//   ....[19]....
        /*0088*/ 	.word	0xffffffff


	//   ....[20]....
        /*008c*/ 	.word	0xffffffff


	//   ....[21]....
        /*0090*/ 	.word	0xffffffff


	//   ....[22]....
        /*0094*/ 	.word	0xffffffff


	//   ....[23]....
        /*0098*/ 	.word	0xffffffff


	//   ....[24]....
        /*009c*/ 	.word	0xffffffff


	//   ....[25]....
        /*00a0*/ 	.word	0xffffffff


	//   ....[26]....
        /*00a4*/ 	.word	0xffffffff


	//   ....[27]....
        /*00a8*/ 	.word	0xffffffff


	//   ....[28]....
        /*00ac*/ 	.word	0xffffffff


	//   ....[29]....
        /*00b0*/ 	.word	0xffffffff


	//   ....[30]....
        /*00b4*/ 	.word	0xffffffff


	//   ....[31]....
        /*00b8*/ 	.word	0xffffffff


	//   ....[32]....
        /*00bc*/ 	.word	0xffffffff


	//   ....[33]....
        /*00c0*/ 	.word	0xffffffff


	//   ....[34]....
        /*00c4*/ 	.word	0xffffffff


	//   ....[35]....
        /*00c8*/ 	.word	0xffffffff


	//   ....[36]....
        /*00cc*/ 	.word	0xffffffff


	//   ....[37]....
        /*00d0*/ 	.word	0xffffffff


	//   ....[38]....
        /*00d4*/ 	.word	0xffffffff


	//   ....[39]....
        /*00d8*/ 	.word	0xffffffff


	//   ....[40]....
        /*00dc*/ 	.word	0xffffffff


	//   ....[41]....
        /*00e0*/ 	.word	0xffffffff


	//   ....[42]....
        /*00e4*/ 	.word	0xffffffff


	//   ....[43]....
        /*00e8*/ 	.word	0xffffffff


	//   ....[44]....
        /*00ec*/ 	.word	0xffffffff


	//   ....[45]....
        /*00f0*/ 	.word	0xffffffff


	//   ....[46]....
        /*00f4*/ 	.word	0xffffffff


	//   ....[47]....
        /*00f8*/ 	.word	0xffffffff


	//   ....[48]....
        /*00fc*/ 	.word	0xffffffff


	//   ....[49]....
        /*0100*/ 	.word	0xffffffff


	//   ....[50]....
        /*0104*/ 	.word	0xffffffff


	//   ....[51]....
        /*0108*/ 	.word	0xffffffff


	//   ....[52]....
        /*010c*/ 	.word	0xffffffff


	//   ....[53]....
        /*0110*/ 	.word	0xffffffff


	//   ....[54]....
        /*0114*/ 	.word	0xffffffff


	//   ....[55]....
        /*0118*/ 	.word	0xffffffff


	//   ....[56]....
        /*011c*/ 	.word	0xffffffff


	//   ....[57]....
        /*0120*/ 	.word	0xffffffff


	//   ....[58]....
        /*0124*/ 	.word	0xffffffff


	//   ....[59]....
        /*0128*/ 	.word	0xffffffff


	//   ....[60]....
        /*012c*/ 	.word	0xffffffff


	//   ....[61]....
        /*0130*/ 	.word	0xffffffff


	//   ....[62]....
        /*0134*/ 	.word	0xffffffff


	//   ....[63]....
        /*0138*/ 	.word	0xffffffff


	//   ....[64]....
        /*013c*/ 	.word	0xffffffff


	//   ....[65]....
        /*0140*/ 	.word	0xffffffff


	//   ....[66]....
        /*0144*/ 	.word	0xffffffff


	//   ....[67]....
        /*0148*/ 	.word	0xffffffff


	//   ....[68]....
        /*014c*/ 	.word	0xffffffff


	//   ....[69]....
        /*0150*/ 	.word	0xffffffff


	//   ....[70]....
        /*0154*/ 	.word	0xffffffff


	//   ....[71]....
        /*0158*/ 	.word	0xffffffff


	//   ....[72]....
        /*015c*/ 	.word	0xffffffff


	//   ....[73]....
        /*0160*/ 	.word	0xffffffff


	//   ....[74]....
        /*0164*/ 	.word	0xffffffff


	//   ....[75]....
        /*0168*/ 	.word	0xffffffff


	//   ....[76]....
        /*016c*/ 	.word	0xffffffff


	//   ....[77]....
        /*0170*/ 	.word	0xffffffff


	//   ....[78]....
        /*0174*/ 	.word	0xffffffff


	//   ....[79]....
        /*0178*/ 	.word	0xffffffff


	//   ....[80]....
        /*017c*/ 	.word	0xffffffff


	//   ....[81]....
        /*0180*/ 	.word	0xffffffff


	//   ....[82]....
        /*0184*/ 	.word	0xffffffff


	//   ....[83]....
        /*0188*/ 	.word	0xffffffff


	//   ....[84]....
        /*018c*/ 	.word	0xffffffff


	//   ....[85]....
        /*0190*/ 	.word	0xffffffff


	//   ....[86]....
        /*0194*/ 	.word	0xffffffff


	//----- nvinfo : EIATTR_COOP_GROUP_INSTR_OFFSETS
	.align		4
.L_3469:
        /*0198*/ 	.byte	0x04, 0x28
        /*019a*/ 	.short	(.L_3471 - .L_3470)


	//   ....[0]....
.L_3470:
        /*019c*/ 	.word	0x000008e0


	//   ....[1]....
        /*01a0*/ 	.word	0x00000980


	//   ....[2]....
        /*01a4*/ 	.word	0x00000ad0


	//   ....[3]....
        /*01a8*/ 	.word	0x00000c00


	//   ....[4]....
        /*01ac*/ 	.word	0x00000eb0


	//   ....[5]....
        /*01b0*/ 	.word	0x000011b0


	//   ....[6]....
        /*01b4*/ 	.word	0x000014b0


	//   ....[7]....
        /*01b8*/ 	.word	0x00001af0


	//   ....[8]....
        /*01bc*/ 	.word	0x00001f20


	//   ....[9]....
        /*01c0*/ 	.word	0x00002770


	//   ....[10]....
        /*01c4*/ 	.word	0x000027b0


	//   ....[11]....
        /*01c8*/ 	.word	0x000027f0


	//   ....[12]....
        /*01cc*/ 	.word	0x00002820


	//   ....[13]....
        /*01d0*/ 	.word	0x00002840


	//   ....[14]....
        /*01d4*/ 	.word	0x00002900


	//   ....[15]....
        /*01d8*/ 	.word	0x00002920


	//   ....[16]....
        /*01dc*/ 	.word	0x00002930


	//   ....[17]....
        /*01e0*/ 	.word	0x00002940


	//   ....[18]....
        /*01e4*/ 	.word	0x00002a00


	//   ....[19]....
        /*01e8*/ 	.word	0x00002a20


	//   ....[20]....
        /*01ec*/ 	.word	0x00002a30


	//   ....[21]....
        /*01f0*/ 	.word	0x00002a40


	//   ....[22]....
        /*01f4*/ 	.word	0x00002b00


	//   ....[23]....
        /*01f8*/ 	.word	0x00002b20


	//   ....[24]....
        /*01fc*/ 	.word	0x00002b30


	//   ....[25]....
        /*0200*/ 	.word	0x00002b40


	//   ....[26]....
        /*0204*/ 	.word	0x00002c30


	//   ....[27]....
        /*0208*/ 	.word	0x00002c60


	//   ....[28]....
        /*020c*/ 	.word	0x00002ca0


	//   ....[29]....
        /*0210*/ 	.word	0x00002cc0


	//   ....[30]....
        /*0214*/ 	.word	0x00002df0


	//   ....[31]....
        /*0218*/ 	.word	0x00002e30


	//   ....[32]....
        /*021c*/ 	.word	0x00002e70


	//   ....[33]....
        /*0220*/ 	.word	0x00002ec0


	//   ....[34]....
        /*0224*/ 	.word	0x00002f00


	//   ....[35]....
        /*0228*/ 	.word	0x00003650


	//   ....[36]....
        /*022c*/ 	.word	0x00003680


	//   ....[37]....
        /*0230*/ 	.word	0x000036a0


	//   ....[38]....
        /*0234*/ 	.word	0x000036b0


	//   ....[39]....
        /*0238*/ 	.word	0x000037a0


	//   ....[40]....
        /*023c*/ 	.word	0x000037d0


	//   ....[41]....
        /*0240*/ 	.word	0x000037f0


	//   ....[42]....
        /*0244*/ 	.word	0x00003800


	//   ....[43]....
        /*0248*/ 	.word	0x000038f0


	//   ....[44]....
        /*024c*/ 	.word	0x00003920


	//   ....[45]....
        /*0250*/ 	.word	0x00003940


	//   ....[46]....
        /*0254*/ 	.word	0x00003950


	//   ....[47]....
        /*0258*/ 	.word	0x00003a40


	//   ....[48]....
        /*025c*/ 	.word	0x00003a70


	//   ....[49]....
        /*0260*/ 	.word	0x00003a90


	//   ....[50]....
        /*0264*/ 	.word	0x00003aa0


	//   ....[51]....
        /*0268*/ 	.word	0x00003b90


	//   ....[52]....
        /*026c*/ 	.word	0x00003bc0


	//   ....[53]....
        /*0270*/ 	.word	0x00003bd0


	//   ....[54]....
        /*0274*/ 	.word	0x00003be0


	//   ....[55]....
        /*0278*/ 	.word	0x00003cd0


	//   ....[56]....
        /*027c*/ 	.word	0x00003d10


	//   ....[57]....
        /*0280*/ 	.word	0x00003d50


	//   ....[58]....
        /*0284*/ 	.word	0x00003d90


	//   ....[59]....
        /*0288*/ 	.word	0x00003dd0


	//   ....[60]....
        /*028c*/ 	.word	0x00003e10


	//   ....[61]....
        /*0290*/ 	.word	0x00003e50


	//   ....[62]....
        /*0294*/ 	.word	0x00003e90


	//   ....[63]....
        /*0298*/ 	.word	0x00003ed0


	//   ....[64]....
        /*029c*/ 	.word	0x00003f00


	//   ....[65]....
        /*02a0*/ 	.word	0x00005980


	//   ....[66]....
        /*02a4*/ 	.word	0x000059c0


	//   ....[67]....
        /*02a8*/ 	.word	0x00005ac0


	//   ....[68]....
        /*02ac*/ 	.word	0x00005af0


	//   ....[69]....
        /*02b0*/ 	.word	0x00005bd0


	//   ....[70]....
        /*02b4*/ 	.word	0x00005c00


	//   ....[71]....
        /*02b8*/ 	.word	0x00005ce0


	//   ....[72]....
        /*02bc*/ 	.word	0x00005d20


	//   ....[73]....
        /*02c0*/ 	.word	0x00005e20


	//   ....[74]....
        /*02c4*/ 	.word	0x00005e50


	//   ....[75]....
        /*02c8*/ 	.word	0x00006340


	//   ....[76]....
        /*02cc*/ 	.word	0x00006490


	//   ....[77]....
        /*02d0*/ 	.word	0x000065f0


	//   ....[78]....
        /*02d4*/ 	.word	0x00006640


	//   ....[79]....
        /*02d8*/ 	.word	0x00006670


	//   ....[80]....
        /*02dc*/ 	.word	0x00006690


	//   ....[81]....
        /*02e0*/ 	.word	0x000066b0


	//   ....[82]....
        /*02e4*/ 	.word	0x00006760


	//   ....[83]....
        /*02e8*/ 	.word	0x000067b0


	//   ....[84]....
        /*02ec*/ 	.word	0x000067d0


	//   ....[85]....
        /*02f0*/ 	.word	0x000067f0


	//   ....[86]....
        /*02f4*/ 	.word	0x00006810


	//----- nvinfo : EIATTR_EXIT_INSTR_OFFSETS
	.align		4
.L_3471:
        /*02f8*/ 	.byte	0x04, 0x1c
        /*02fa*/ 	.short	(.L_3473 - .L_3472)


	//   ....[0]....
.L_3472:
        /*02fc*/ 	.word	0x000068d0


	//   ....[1]....
        /*0300*/ 	.word	0x00006a20


	//----- nvinfo : EIATTR_MAX_THREADS
	.align		4
.L_3473:
        /*0304*/ 	.byte	0x04, 0x05
        /*0306*/ 	.short	(.L_3475 - .L_3474)
.L_3474:
        /*0308*/ 	.word	0x00000020
        /*030c*/ 	.word	0x00000001
        /*0310*/ 	.word	0x00000001


	//----- nvinfo : EIATTR_CRS_STACK_SIZE
	.align		4
.L_3475:
        /*0314*/ 	.byte	0x04, 0x1e
        /*0316*/ 	.short	(.L_3477 - .L_3476)
.L_3476:
        /*0318*/ 	.word	0x00000000
.L_3477:


//--------------------- .nv.info._Z25selective_scan_bwd_kernelI32Selective_Scan_bwd_kernel_traitsILi32ELi8ELb1ELb1ELb1ELb1ELb0EfN3c107complexIfEEEEv12SSMParamsBwd --------------------------
	.section	.nv.info._Z25selective_scan_bwd_kernelI32Selective_Scan_bwd_kernel_traitsILi32ELi8ELb1ELb1ELb1ELb1ELb0EfN3c107complexIfEEEEv12SSMParamsBwd,"",@"SHT_CUDA_INFO"
	.sectionflags	@""
	.align	4


	//----- nvinfo : EIATTR_CUDA_API_VERSION
	.align		4
        /*0000*/ 	.byte	0x04, 0x37
        /*0002*/ 	.short	(.L_3479 - .L_3478)
.L_3478:
        /*0004*/ 	.word	0x00000082


	//----- nvinfo : EIATTR_SW2861232_WAR
	.align		4
.L_3479:
        /*0008*/ 	.byte	0x01, 0x35
	.zero		2


	//----- nvinfo : EIATTR_PARAM_CBANK
	.align		4
        /*000c*/ 	.byte	0x04, 0x0a
        /*000e*/ 	.short	(.L_3481 - .L_3480)
	.align		4
.L_3480:
        /*0010*/ 	.word	index@(.nv.constant0._Z25selective_scan_bwd_kernelI32Selective_Scan_bwd_kernel_traitsILi32ELi8ELb1ELb1ELb1ELb1ELb0EfN3c107complexIfEEEEv12SSMParamsBwd)
        /*0014*/ 	.short	0x0160
        /*0016*/ 	.short	0x01f0


	//----- nvinfo : EIATTR_CBANK_PARAM_SIZE
	.align		4
.L_3481:
        /*0018*/ 	.byte	0x03, 0x19
        /*001a*/ 	.short	0x01f0


	//----- nvinfo : EIATTR_KPARAM_INFO
	.align		4
        /*001c*/ 	.byte	0x04, 0x17
        /*001e*/ 	.short	(.L_3483 - .L_3482)
.L_3482:
        /*0020*/ 	.word	0x00000000
        /*0024*/ 	.short	0x0000
        /*0026*/ 	.short	0x0000
        /*0028*/ 	.byte	0x00, 0xf0, 0xc1, 0x07


	//----- nvinfo : EIATTR_MAXREG_COUNT
	.align		4
.L_3483:
        /*002c*/ 	.byte	0x03, 0x1b
        /*002e*/ 	.short	0x00ff


	//----- nvinfo : EIATTR_NUM_BARRIERS
	.align		4
        /*0030*/ 	.byte	0x02, 0x4c
        /*0032*/ 	.byte	0x01
	.zero		1


	//----- nvinfo : EIATTR_MERCURY_ISA_VERSION
	.align		4
        /*0034*/ 	.byte	0x03, 0x5f
        /*0036*/ 	.short	0x0000


	//----- nvinfo : EIATTR_COOP_GROUP_MASK_REGIDS
	.align		4
        /*0038*/ 	.byte	0x04, 0x29
        /*003a*/ 	.short	(.L_3485 - .L_3484)


	//   ....[0]....
.L_3484:
        /*003c*/ 	.word	0xffffffff


	//   ....[1]....
        /*0040*/ 	.word	0xffffffff


	//   ....[2]....
        /*0044*/ 	.word	0xffffffff


	//   ....[3]....
        /*0048*/ 	.word	0xffffffff


	//   ....[4]....
        /*004c*/ 	.word	0xffffffff


	//   ....[5]....
        /*0050*/ 	.word	0xffffffff


	//   ....[6]....
        /*0054*/ 	.word	0xffffffff


	//   ....[7]....
        /*0058*/ 	.word	0xffffffff


	//   ....[8]....
        /*005c*/ 	.word	0xffffffff


	//   ....[9]....
        /*0060*/ 	.word	0xffffffff


	//   ....[10]....
        /*0064*/ 	.word	0xffffffff


	//   ....[11]....
        /*0068*/ 	.word	0xffffffff


	//   ....[12]....
        /*006c*/ 	.word	0xffffffff


	//   ....[13]....
        /*0070*/ 	.word	0xffffffff


	//   ....[14]....
        /*0074*/ 	.word	0xffffffff


	//   ....[15]....
        /*0078*/ 	.word	0xffffffff


	//   ....[16]....
        /*007c*/ 	.word	0xffffffff


	//   ....[17]....
        /*0080*/ 	.word	0xffffffff


	//   ....[18]....
        /*0084*/ 	.word	0xffffffff


	//   ....[19]....
        /*0088*/ 	.word	0xffffffff


	//   ....[20]....
        /*008c*/ 	.word	0xffffffff


	//   ....[21]....
        /*0090*/ 	.word	0xffffffff


	//   ....[22]....
        /*0094*/ 	.word	0xffffffff


	//   ....[23]....
        /*0098*/ 	.word	0xffffffff


	//   ....[24]....
        /*009c*/ 	.word	0xffffffff


	//   ....[25]....
        /*00a0*/ 	.word	0xffffffff


	//   ....[26]....
        /*00a4*/ 	.word	0xffffffff


	//   ....[27]....
        /*00a8*/ 	.word	0xffffffff


	//   ....[28]....
        /*00ac*/ 	.word	0xffffffff


	//   ....[29]....
        /*00b0*/ 	.word	0xffffffff


	//   ....[30]....
        /*00b4*/ 	.word	0xffffffff


	//   ....[31]....
        /*00b8*/ 	.word	0xffffffff


	//   ....[32]....
        /*00bc*/ 	.word	0xffffffff


	//   ....[33]....
        /*00c0*/ 	.word	0xffffffff


	//   ....[34]....
        /*00c4*/ 	.word	0xffffffff


	//   ....[35]....
        /*00c8*/ 	.word	0xffffffff


	//   ....[36]....
        /*00cc*/ 	.word	0xffffffff


	//   ....[37]....
        /*00d0*/ 	.word	0xffffffff


	//   ....[38]....
        /*00d4*/ 	.word	0xffffffff


	//   ....[39]....
        /*00d8*/ 	.word	0xffffffff


	//   ....[40]....
        /*00dc*/ 	.word	0xffffffff


	//   ....[41]....
        /*00e0*/ 	.word	0xffffffff


	//   ....[42]....
        /*00e4*/ 	.word	0xffffffff


	//   ....[43]....
        /*00e8*/ 	.word	0xffffffff


	//   ....[44]....
        /*00ec*/ 	.word	0xffffffff


	//   ....[45]....
        /*00f0*/ 	.word	0xffffffff


	//   ....[46]....
        /*00f4*/ 	.word	0xffffffff


	//   ....[47]....
        /*00f8*/ 	.word	0xffffffff


	//   ....[48]....
        /*00fc*/ 	.word	0xffffffff


	//   ....[49]....
        /*0100*/ 	.word	0xffffffff


	//   ....[50]....
        /*0104*/ 	.word	0xffffffff


	//   ....[51]....
        /*0108*/ 	.word	0xffffffff


	//   ....[52]....
        /*010c*/ 	.word	0xffffffff


	//   ....[53]....
        /*0110*/ 	.word	0xffffffff


	//   ....[54]....
        /*0114*/ 	.word	0xffffffff


	//   ....[55]....
        /*0118*/ 	.word	0xffffffff


	//   ....[56]....
        /*011c*/ 	.word	0xffffffff


	//   ....[57]....
        /*0120*/ 	.word	0xffffffff


	//   ....[58]....
        /*0124*/ 	.word	0xffffffff


	//   ....[59]....
        /*0128*/ 	.word	0xffffffff


	//   ....[60]....
        /*012c*/ 	.word	0xffffffff


	//   ....[61]....
        /*0130*/ 	.word	0xffffffff


	//   ....[62]....
        /*0134*/ 	.word	0xffffffff


	//   ....[63]....
        /*0138*/ 	.word	0xffffffff


	//   ....[64]....
        /*013c*/ 	.word	0xffffffff


	//   ....[65]....
        /*0140*/ 	.word	0xffffffff


	//   ....[66]....
        /*0144*/ 	.word	0xffffffff


	//   ....[67]....
        /*0148*/ 	.word	0xffffffff


	//   ....[68]....
        /*014c*/ 	.word	0xffffffff


	//   ....[69]....
        /*0150*/ 	.word	0xffffffff


	//   ....[70]....
        /*0154*/ 	.word	0xffffffff


	//   ....[71]....
        /*0158*/ 	.word	0xffffffff


	//   ....[72]....
        /*015c*/ 	.word	0xffffffff


	//   ....[73]....
        /*0160*/ 	.word	0xffffffff


	//   ....[74]....
        /*0164*/ 	.word	0xffffffff


	//   ....[75]....
        /*0168*/ 	.word	0xffffffff


	//   ....[76]....
        /*016c*/ 	.word	0xffffffff


	//   ....[77]....
        /*0170*/ 	.word	0xffffffff


	//   ....[78]....
        /*0174*/ 	.word	0xffffffff


	//   ....[79]....
        /*0178*/ 	.word	0xffffffff


	//   ....[80]....
        /*017c*/ 	.word	0xffffffff


	//   ....[81]....
        /*0180*/ 	.word	0xffffffff


	//   ....[82]....
        /*0184*/ 	.word	0xffffffff


	//   ....[83]....
        /*0188*/ 	.word	0xffffffff


	//----- nvinfo : EIATTR_COOP_GROUP_INSTR_OFFSETS
	.align		4
.L_3485:
        /*018c*/ 	.byte	0x04, 0x28
        /*018e*/ 	.short	(.L_3487 - .L_3486)


	//   ....[0]....
.L_3486:
        /*0190*/ 	.word	0x00000920


	//   ....[1]....
        /*0194*/ 	.word	0x000009b0


	//   ....[2]....
        /*0198*/ 	.word	0x00000b30


	//   ....[3]....
        /*019c*/ 	.word	0x000020d0


	//   ....[4]....
        /*01a0*/ 	.word	0x000024a0


	//   ....[5]....
        /*01a4*/ 	.word	0x00002d80


	//   ....[6]....
        /*01a8*/ 	.word	0x00002dc0


	//   ....[7]....
        /*01ac*/ 	.word	0x00002df0


	//   ....[8]....
        /*01b0*/ 	.word	0x00002e20


	//   ....[9]....
        /*01b4*/ 	.word	0x00002ef0


	//   ....[10]....
        /*01b8*/ 	.word	0x00002f10


	//   ....[11]....
        /*01bc*/ 	.word	0x00002f20


	//   ....[12]....
        /*01c0*/ 	.word	0x00002f30


	//   ....[13]....
        /*01c4*/ 	.word	0x00003000


	//   ....[14]....
        /*01c8*/ 	.word	0x00003010


	//   ....[15]....
        /*01cc*/ 	.word	0x00003020


	//   ....[16]....
        /*01d0*/ 	.word	0x00003030


	//   ....[17]....
        /*01d4*/ 	.word	0x00003120


	//   ....[18]....
        /*01d8*/ 	.word	0x00003150


	//   ....[19]....
        /*01dc*/ 	.word	0x00003180


	//   ....[20]....
        /*01e0*/ 	.word	0x000031a0


	//   ....[21]....
        /*01e4*/ 	.word	0x00003280


	//   ....[22]....
        /*01e8*/ 	.word	0x000032a0


	//   ....[23]....
        /*01ec*/ 	.word	0x000032d0


	//   ....[24]....
        /*01f0*/ 	.word	0x00003310


	//   ....[25]....
        /*01f4*/ 	.word	0x00003350


	//   ....[26]....
        /*01f8*/ 	.word	0x00003480


	//   ....[27]....
        /*01fc*/ 	.word	0x000034c0


	//   ....[28]....
        /*0200*/ 	.word	0x00003510


	//   ....[29]....
        /*0204*/ 	.word	0x00003590


	//   ....[30]....
        /*0208*/ 	.word	0x000035d0


	//   ....[31]....
        /*020c*/ 	.word	0x00003c90


	//   ....[32]....
        /*0210*/ 	.word	0x00003cd0


	//   ....[33]....
        /*0214*/ 	.word	0x00003d00


	//   ....[34]....
        /*0218*/ 	.word	0x00003d20


	//   ....[35]....
        /*021c*/ 	.word	0x00003e10


	//   ....[36]....
        /*0220*/ 	.word	0x00003e40


	//   ....[37]....
        /*0224*/ 	.word	0x00003e60


	//   ....[38]....
        /*0228*/ 	.word	0x00003e70


	//   ....[39]....
        /*022c*/ 	.word	0x00003f60


	//   ....[40]....
        /*0230*/ 	.word	0x00003f90


	//   ....[41]....
        /*0234*/ 	.word	0x00003fb0


	//   ....[42]....
        /*0238*/ 	.word	0x00003fc0


	//   ....[43]....
        /*023c*/ 	.word	0x000040b0


	//   ....[44]....
        /*0240*/ 	.word	0x000040e0


	//   ....[45]....
        /*0244*/ 	.word	0x00004100


	//   ....[46]....
        /*0248*/ 	.word	0x00004110


	//   ....[47]....
        /*024c*/ 	.word	0x00004200


	//   ....[48]....
        /*0250*/ 	.word	0x00004240


	//   ....[49]....
        /*0254*/ 	.word	0x00004260


	//   ....[50]....
        /*0258*/ 	.word	0x00004270


	//   ....[51]....
        /*025c*/ 	.word	0x00004360


	//   ....[52]....
        /*0260*/ 	.word	0x000043a0


	//   ....[53]....
        /*0264*/ 	.word	0x000043e0


	//   ....[54]....
        /*0268*/ 	.word	0x00004420


	//   ....[55]....
        /*026c*/ 	.word	0x00004460


	//   ....[56]....
        /*0270*/ 	.word	0x000044a0


	//   ....[57]....
        /*0274*/ 	.word	0x000044d0


	//   ....[58]....
        /*0278*/ 	.word	0x00004510


	//   ....[59]....
        /*027c*/ 	.word	0x00004550


	//   ....[60]....
        /*0280*/ 	.word	0x00004590


	//   ....[61]....
        /*0284*/ 	.word	0x00006020


	//   ....[62]....
        /*0288*/ 	.word	0x00006060


	//   ....[63]....
        /*028c*/ 	.word	0x00006160


	//   ....[64]....
        /*0290*/ 	.word	0x00006190


	//   ....[65]....
        /*0294*/ 	.word	0x00006240


	//   ....[66]....
        /*0298*/ 	.word	0x00006270


	//   ....[67]....
        /*029c*/ 	.word	0x00006350


	//   ....[68]....
        /*02a0*/ 	.word	0x00006380


	//   ....[69]....
        /*02a4*/ 	.word	0x00006460


	//   ....[70]....
        /*02a8*/ 	.word	0x000064a0


	//   ....[71]....
        /*02ac*/ 	.word	0x00006930


	//   ....[72]....
        /*02b0*/ 	.word	0x00006bb0


	//   ....[73]....
        /*02b4*/ 	.word	0x00006f60


	//   ....[74]....
        /*02b8*/ 	.word	0x000070e0


	//   ....[75]....
        /*02bc*/ 	.word	0x00007130


	//   ....[76]....
        /*02c0*/ 	.word	0x00007160


	//   ....[77]....
        /*02c4*/ 	.word	0x00007180


	//   ....[78]....
        /*02c8*/ 	.word	0x000071a0


	//   ....[79]....
        /*02cc*/ 	.word	0x00007250


	//   ....[80]....
        /*02d0*/ 	.word	0x000072a0


	//   ....[81]....
        /*02d4*/ 	.word	0x000072c0


	//   ....[82]....
        /*02d8*/ 	.word	0x000072e0


	//   ....[83]....
        /*02dc*/ 	.word	0x00007300


	//----- nvinfo : EIATTR_EXIT_INSTR_OFFSETS
	.align		4
.L_3487:
        /*02e0*/ 	.byte	0x04, 0x1c
        /*02e2*/ 	.short	(.L_3489 - .L_3488)


	//   ....[0]....
.L_3488:
        /*02e4*/ 	.word	0x000073c0


	//   ....[1]....
        /*02e8*/ 	.word	0x00007510


	//----- nvinfo : EIATTR_MAX_THREADS
	.align		4
.L_3489:
        /*02ec*/ 	.byte	0x04, 0x05
        /*02ee*/ 	.short	(.L_3491 - .L_3490)
.L_3490:
        /*02f0*/ 	.word	0x00000020
        /*02f4*/ 	.word	0x00000001
        /*02f8*/ 	.word	0x00000001


	//----- nvinfo : EIATTR_CRS_STACK_SIZE
	.align		4
.L_3491:
        /*02fc*/ 	.byte	0x04, 0x1e
        /*02fe*/ 	.short	(.L_3493 - .L_3492)
.L_3492:
        /*0300*/ 	.word	0x00000000
.L_3493:


//--------------------- .nv.info._Z25selective_scan_bwd_kernelI32Selective_Scan_bwd_kernel_traitsILi32ELi8ELb1ELb1ELb1ELb1ELb1EfN3c107complexIfEEEEv12SSMParamsBwd --------------------------
	.section	.nv.info._Z25selective_scan_bwd_kernelI32Selective_Scan_bwd_kernel_traitsILi32ELi8ELb1ELb1ELb1ELb1ELb1EfN3c107complexIfEEEEv12SSMParamsBwd,"",@"SHT_CUDA_INFO"
	.sectionflags	@""
	.align	4


	//----- nvinfo : EIATTR_CUDA_API_VERSION
	.align		4
        /*0000*/ 	.byte	0x04, 0x37
        /*0002*/ 	.short	(.L_3495 - .L_3494)
.L_3494:
        /*0004*/ 	.word	0x00000082


	//----- nvinfo : EIATTR_SW2861232_WAR
	.align		4
.L_3495:
        /*0008*/ 	.byte	0x01, 0x35
	.zero		2


	//----- nvinfo : EIATTR_PARAM_CBANK
	.align		4
        /*000c*/ 	.byte	0x04, 0x0a
        /*000e*/ 	.short	(.L_3497 - .L_3496)
	.align		4
.L_3496:
        /*0010*/ 	.word	index@(.nv.constant0._Z25selective_scan_bwd_kernelI32Selective_Scan_bwd_kernel_traitsILi32ELi8ELb1ELb1ELb1ELb1ELb1EfN3c107complexIfEEEEv12SSMParamsBwd)
        /*0014*/ 	.short	0x0160
        /*0016*/ 	.short	0x01f0


	//----- nvinfo : EIATTR_CBANK_PARAM_SIZE
	.align		4
.L_3497:
        /*0018*/ 	.byte	0x03, 0x19
        /*001a*/ 	.short	0x01f0


	//----- nvinfo : EIATTR_KPARAM_INFO
	.align		4
        /*001c*/ 	.byte	0x04, 0x17
        /*001e*/ 	.short	(.L_3499 - .L_3498)
.L_3498:
        /*0020*/ 	.word	0x00000000
        /*0024*/ 	.short	0x0000
        /*0026*/ 	.short	0x0000
        /*0028*/ 	.byte	0x00, 0xf0, 0xc1, 0x07


	//----- nvinfo : EIATTR_MAXREG_COUNT
	.align		4
.L_3499:
        /*002c*/ 	.byte	0x03, 0x1b
        /*002e*/ 	.short	0x00ff


	//----- nvinfo : EIATTR_NUM_BARRIERS
	.align		4
        /*0030*/ 	.byte	0x02, 0x4c
        /*0032*/ 	.byte	0x01
	.zero		1


	//----- nvinfo : EIATTR_MERCURY_ISA_VERSION
	.align		4
        /*0034*/ 	.byte	0x03, 0x5f
        /*0036*/ 	.short	0x0000


	//----- nvinfo : EIATTR_COOP_GROUP_MASK_REGIDS
	.align		4
        /*0038*/ 	.byte	0x04, 0x29
        /*003a*/ 	.short	(.L_3501 - .L_3500)


	//   ....[0]....
.L_3500:
        /*003c*/ 	.word	0xffffffff


	//   ....[1]....
        /*0040*/ 	.word	0xffffffff


	//   ....[2]....
        /*0044*/ 	.word	0xffffffff


	//   ....[3]....
        /*0048*/ 	.word	0xffffffff


	//   ....[4]....
        /*004c*/ 	.word	0xffffffff


	//   ....[5]....
        /*0050*/ 	.word	0xffffffff


	//   ....[6]....
        /*0054*/ 	.word	0xffffffff


	//   ....[7]....
        /*0058*/ 	.word	0xffffffff


	//   ....[8]....
        /*005c*/ 	.word	0xffffffff


	//   ....[9]....
        /*0060*/ 	.word	0xffffffff


	//   ....[10]....
        /*0064*/ 	.word	0xffffffff


	//   ....[11]....
        /*0068*/ 	.word	0xffffffff


	//   ....[12]....
        /*006c*/ 	.word	0xffffffff


	//   ....[13]....
        /*0070*/ 	.word	0xffffffff


	//   ....[14]....
        /*0074*/ 	.word	0xffffffff


	//   ....[15]....
        /*0078*/ 	.word	0xffffffff


	//   ....[16]....
        /*007c*/ 	.word	0xffffffff


	//   ....[17]....
        /*0080*/ 	.word	0xffffffff


	//   ....[18]....
        /*0084*/ 	.word	0xffffffff


	//   ....[19]....
        /*0088*/ 	.word	0xffffffff


	//   ....[20]....
        /*008c*/ 	.word	0xffffffff


	//   ....[21]....
        /*0090*/ 	.word	0xffffffff


	//   ....[22]....
        /*0094*/ 	.word	0xffffffff


	//   ....[23]....
        /*0098*/ 	.word	0xffffffff


	//   ....[24]....
        /*009c*/ 	.word	0xffffffff


	//   ....[25]....
        /*00a0*/ 	.word	0xffffffff


	//   ....[26]....
        /*00a4*/ 	.word	0xffffffff


	//   ....[27]....
        /*00a8*/ 	.word	0xffffffff


	//   ....[28]....
        /*00ac*/ 	.word	0xffffffff


	//   ....[29]....
        /*00b0*/ 	.word	0xffffffff


	//   ....[30]....
        /*00b4*/ 	.word	0xffffffff


	//   ....[31]....
        /*00b8*/ 	.word	0xffffffff


	//   ....[32]....
        /*00bc*/ 	.word	0xffffffff


	//   ....[33]....
        /*00c0*/ 	.word	0xffffffff


	//   ....[34]....
        /*00c4*/ 	.word	0xffffffff


	//   ....[35]....
        /*00c8*/ 	.word	0xffffffff


	//   ....[36]....
        /*00cc*/ 	.word	0xffffffff


	//   ....[37]....
        /*00d0*/ 	.word	0xffffffff


	//   ....[38]....
        /*00d4*/ 	.word	0xffffffff


	//   ....[39]....
        /*00d8*/ 	.word	0xffffffff


	//   ....[40]....
        /*00dc*/ 	.word	0xffffffff


	//   ....[41]....
        /*00e0*/ 	.word	0xffffffff


	//   ....[42]....
        /*00e4*/ 	.word	0xffffffff


	//   ....[43]....
        /*00e8*/ 	.word	0xffffffff


	//   ....[44]....
        /*00ec*/ 	.word	0xffffffff


	//   ....[45]....
        /*00f0*/ 	.word	0xffffffff


	//   ....[46]....
        /*00f4*/ 	.word	0xffffffff


	//   ....[47]....
        /*00f8*/ 	.word	0xffffffff


	//   ....[48]....
        /*00fc*/ 	.word	0xffffffff


	//   ....[49]....
        /*0100*/ 	.word	0xffffffff


	//   ....[50]....
        /*0104*/ 	.word	0xffffffff


	//   ....[51]....
        /*0108*/ 	.word	0xffffffff


	//   ....[52]....
        /*010c*/ 	.word	0xffffffff


	//   ....[53]....
        /*0110*/ 	.word	0xffffffff


	//   ....[54]....
        /*0114*/ 	.word	0xffffffff


	//   ....[55]....
        /*0118*/ 	.word	0xffffffff


	//   ....[56]....
        /*011c*/ 	.word	0xffffffff


	//   ....[57]....
        /*0120*/ 	.word	0xffffffff


	//   ....[58]....
        /*0124*/ 	.word	0xffffffff


	//   ....[59]....
        /*0128*/ 	.word	0xffffffff


	//   ....[60]....
        /*012c*/ 	.word	0xffffffff


	//   ....[61]....
        /*0130*/ 	.word	0xffffffff


	//   ....[62]....
        /*0134*/ 	.word	0xffffffff


	//   ....[63]....
        /*0138*/ 	.word	0xffffffff


	//   ....[64]....
        /*013c*/ 	.word	0xffffffff


	//   ....[65]....
        /*0140*/ 	.word	0xffffffff


	//   ....[66]....
        /*0144*/ 	.word	0xffffffff


	//   ....[67]....
        /*0148*/ 	.word	0xffffffff


	//   ....[68]....
        /*014c*/ 	.word	0xffffffff


	//   ....[69]....
        /*0150*/ 	.word	0xffffffff


	//   ....[70]....
        /*0154*/ 	.word	0xffffffff


	//   ....[71]....
        /*0158*/ 	.word	0xffffffff


	//   ....[72]....
        /*015c*/ 	.word	0xffffffff


	//   ....[73]....
        /*0160*/ 	.word	0xffffffff


	//   ....[74]....
        /*0164*/ 	.word	0xffffffff


	//   ....[75]....
        /*0168*/ 	.word	0xffffffff


	//   ....[76]....
        /*016c*/ 	.word	0xffffffff


	//   ....[77]....
        /*0170*/ 	.word	0xffffffff


	//   ....[78]....
        /*0174*/ 	.word	0xffffffff


	//   ....[79]....
        /*0178*/ 	.word	0xffffffff


	//   ....[80]....
        /*017c*/ 	.word	0xffffffff


	//   ....[81]....
        /*0180*/ 	.word	0xffffffff


	//   ....[82]....
        /*0184*/ 	.word	0xffffffff


	//   ....[83]....
        /*0188*/ 	.word	0xffffffff


	//   ....[84]....
        /*018c*/ 	.word	0xffffffff


	//   ....[85]....
        /*0190*/ 	.word	0xffffffff


	//   ....[86]....
        /*0194*/ 	.word	0xffffffff


	//   ....[87]....
        /*0198*/ 	.word	0xffffffff


	//----- nvinfo : EIATTR_COOP_GROUP_INSTR_OFFSETS
	.align		4
.L_3501:
        /*019c*/ 	.byte	0x04, 0x28
        /*019e*/ 	.short	(.L_3503 - .L_3502)


	//   ....[0]....
.L_3502:
        /*01a0*/ 	.word	0x000008f0


	//   ....[1]....
        /*01a4*/ 	.word	0x000009a0


	//   ....[2]....
        /*01a8*/ 	.word	0x00000bf0


	//   ....[3]....
        /*01ac*/ 	.word	0x00001e30


	//   ....[4]....
        /*01b0*/ 	.word	0x00002100


	//   ....[5]....
        /*01b4*/ 	.word	0x000023f0


	//   ....[6]....
        /*01b8*/ 	.word	0x000026f0


	//   ....[7]....
        /*01bc*/ 	.word	0x00002c20


	//   ....[8]....
        /*01c0*/ 	.word	0x00002fb0


	//   ....[9]....
        /*01c4*/ 	.word	0x000038a0


	//   ....[10]....
        /*01c8*/ 	.word	0x000038e0


	//   ....[11]....
        /*01cc*/ 	.word	0x00003910


	//   ....[12]....
        /*01d0*/ 	.word	0x00003920


	//   ....[13]....
        /*01d4*/ 	.word	0x000039e0


	//   ....[14]....
        /*01d8*/ 	.word	0x00003a00


	//   ....[15]....
        /*01dc*/ 	.word	0x00003a10


	//   ....[16]....
        /*01e0*/ 	.word	0x00003a20


	//   ....[17]....
        /*01e4*/ 	.word	0x00003ae0


	//   ....[18]....
        /*01e8*/ 	.word	0x00003b10


	//   ....[19]....
        /*01ec*/ 	.word	0x00003b30


	//   ....[20]....
        /*01f0*/ 	.word	0x00003b40


	//   ....[21]....
        /*01f4*/ 	.word	0x00003c30


	//   ....[22]....
        /*01f8*/ 	.word	0x00003c60


	//   ....[23]....
        /*01fc*/ 	.word	0x00003c90


	//   ....[24]....
        /*0200*/ 	.word	0x00003ca0


	//   ....[25]....
        /*0204*/ 	.word	0x00003d60


	//   ....[26]....
        /*0208*/ 	.word	0x00003dd0


	//   ....[27]....
        /*020c*/ 	.word	0x00003df0


	//   ....[28]....
        /*0210*/ 	.word	0x00003e30


	//   ....[29]....
        /*0214*/ 	.word	0x00003e90


	//   ....[30]....
        /*0218*/ 	.word	0x00003fe0


	//   ....[31]....
        /*021c*/ 	.word	0x00004010


	//   ....[32]....
        /*0220*/ 	.word	0x00004050


	//   ....[33]....
        /*0224*/ 	.word	0x000040b0


	//   ....[34]....
        /*0228*/ 	.word	0x000040f0


	//   ....[35]....
        /*022c*/ 	.word	0x000047c0


	//   ....[36]....
        /*0230*/ 	.word	0x000047f0


	//   ....[37]....
        /*0234*/ 	.word	0x00004820


	//   ....[38]....
        /*0238*/ 	.word	0x00004840


	//   ....[39]....
        /*023c*/ 	.word	0x00004930


	//   ....[40]....
        /*0240*/ 	.word	0x00004960


	//   ....[41]....
        /*0244*/ 	.word	0x00004980


	//   ....[42]....
        /*0248*/ 	.word	0x00004990


	//   ....[43]....
        /*024c*/ 	.word	0x00004a80


	//   ....[44]....
        /*0250*/ 	.word	0x00004ab0


	//   ....[45]....
        /*0254*/ 	.word	0x00004ad0


	//   ....[46]....
        /*0258*/ 	.word	0x00004ae0


	//   ....[47]....
        /*025c*/ 	.word	0x00004bd0


	//   ....[48]....
        /*0260*/ 	.word	0x00004c00


	//   ....[49]....
        /*0264*/ 	.word	0x00004c20


	//   ....[50]....
        /*0268*/ 	.word	0x00004c30


	//   ....[51]....
        /*026c*/ 	.word	0x00004d20


	//   ....[52]....
        /*0270*/ 	.word	0x00004d60


	//   ....[53]....
        /*0274*/ 	.word	0x00004d80


	//   ....[54]....
        /*0278*/ 	.word	0x00004d90


	//   ....[55]....
        /*027c*/ 	.word	0x00004e70


	//   ....[56]....
        /*0280*/ 	.word	0x00004eb0


	//   ....[57]....
        /*0284*/ 	.word	0x00004ef0


	//   ....[58]....
        /*0288*/ 	.word	0x00004f30


	//   ....[59]....
        /*028c*/ 	.word	0x00004f70


	//   ....[60]....
        /*0290*/ 	.word	0x00004fb0


	//   ....[61]....
        /*0294*/ 	.word	0x00004ff0


	//   ....[62]....
        /*0298*/ 	.word	0x00005030


	//   ....[63]....
        /*029c*/ 	.word	0x00005060


	//   ....[64]....
        /*02a0*/ 	.word	0x000050a0


	//   ....[65]....
        /*02a4*/ 	.word	0x00006b50


	//   ....[66]....
        /*02a8*/ 	.word	0x00006b90


	//   ....[67]....
        /*02ac*/ 	.word	0x00006c90


	//   ....[68]....
        /*02b0*/ 	.word	0x00006cc0


	//   ....[69]....
        /*02b4*/ 	.word	0x00006da0


	//   ....[70]....
        /*02b8*/ 	.word	0x00006dd0


	//   ....[71]....
        /*02bc*/ 	.word	0x00006eb0


	//   ....[72]....
        /*02c0*/ 	.word	0x00006ee0


	//   ....[73]....
        /*02c4*/ 	.word	0x00006fc0


	//   ....[74]....
        /*02c8*/ 	.word	0x00006ff0


	//   ....[75]....
        /*02cc*/ 	.word	0x00007420


	//   ....[76]....
        /*02d0*/ 	.word	0x000074c0


	//   ....[77]....
        /*02d4*/ 	.word	0x00007a00


	//   ....[78]....
        /*02d8*/ 	.word	0x00007bc0


	//   ....[79]....
        /*02dc*/ 	.word	0x00007c10


	//   ....[80]....
        /*02e0*/ 	.word	0x00007c40


	//   ....[81]....
        /*02e4*/ 	.word	0x00007c60


	//   ....[82]....
        /*02e8*/ 	.word	0x00007c80


	//   ....[83]....
        /*02ec*/ 	.word	0x00007d30


	//   ....[84]....
        /*02f0*/ 	.word	0x00007d80


	//   ....[85]....
        /*02f4*/ 	.word	0x00007da0


	//   ....[86]....
        /*02f8*/ 	.word	0x00007dc0


	//   ....[87]....
        /*02fc*/ 	.word	0x00007de0


	//----- nvinfo : EIATTR_EXIT_INSTR_OFFSETS
	.align		4
.L_3503:
        /*0300*/ 	.byte	0x04, 0x1c
        /*0302*/ 	.short	(.L_3505 - .L_3504)


	//   ....[0]....
.L_3504:
        /*0304*/ 	.word	0x00007ea0


	//   ....[1]....
        /*0308*/ 	.word	0x00007ff0


	//----- nvinfo : EIATTR_MAX_THREADS
	.align		4
.L_3505:
        /*030c*/ 	.byte	0x04, 0x05
        /*030e*/ 	.short	(.L_3507 - .L_3506)
.L_3506:
        /*0310*/ 	.word	0x00000020
        /*0314*/ 	.word	0x00000001
        /*0318*/ 	.word	0x00000001


	//----- nvinfo : EIATTR_CRS_STACK_SIZE
	.align		4
.L_3507:
        /*031c*/ 	.byte	0x04, 0x1e
        /*031e*/ 	.short	(.L_3509 - .L_3508)
.L_3508:
        /*0320*/ 	.word	0x00000000
.L_3509:


//--------------------- .nv.info._Z25selective_scan_bwd_kernelI32Selective_Scan_bwd_kernel_traitsILi32ELi4ELb0ELb0ELb0ELb0ELb0EfN3c107complexIfEEEEv12SSMParamsBwd --------------------------
	.section	.nv.info._Z25selective_scan_bwd_kernelI32Selective_Scan_bwd_kernel_traitsILi32ELi4ELb0ELb0ELb0ELb0ELb0EfN3c107complexIfEEEEv12SSMParamsBwd,"",@"SHT_CUDA_INFO"
	.sectionflags	@""
	.align	4


	//----- nvinfo : EIATTR_CUDA_API_VERSION
	.align		4
        /*0000*/ 	.byte	0x04, 0x37
        /*0002*/ 	.short	(.L_3511 - .L_3510)
.L_3510:
        /*0004*/ 	.word	0x00000082


	//----- nvinfo : EIATTR_SW2861232_WAR
	.align		4
.L_3511:
        /*0008*/ 	.byte	0x01, 0x35
	.zero		2


	//----- nvinfo : EIATTR_PARAM_CBANK
	.align		4
        /*000c*/ 	.byte	0x04, 0x0a
        /*000e*/ 	.short	(.L_3513 - .L_3512)
	.align		4
.L_3512:
        /*0010*/ 	.word	index@(.nv.constant0._Z25selective_scan_bwd_kernelI32Selective_Scan_bwd_kernel_traitsILi32ELi4ELb0ELb0ELb0ELb0ELb0EfN3c107complexIfEEEEv12SSMParamsBwd)
        /*0014*/ 	.short	0x0160
        /*0016*/ 	.short	0x01f0


	//----- nvinfo : EIATTR_CBANK_PARAM_SIZE
	.align		4
.L_3513:
        /*0018*/ 	.byte	0x03, 0x19
        /*001a*/ 	.short	0x01f0


	//----- nvinfo : EIATTR_KPARAM_INFO
	.align		4
        /*001c*/ 	.byte	0x04, 0x17
        /*001e*/ 	.short	(.L_3515 - .L_3514)
.L_3514:
        /*0020*/ 	.word	0x00000000
        /*0024*/ 	.short	0x0000
        /*0026*/ 	.short	0x0000
        /*0028*/ 	.byte	0x00, 0xf0, 0xc1, 0x07


	//----- nvinfo : EIATTR_MAXREG_COUNT
	.align		4
.L_3515:
        /*002c*/ 	.byte	0x03, 0x1b
        /*002e*/ 	.short	0x00ff


	//----- nvinfo : EIATTR_NUM_BARRIERS
	.align		4
        /*0030*/ 	.byte	0x02, 0x4c
        /*0032*/ 	.byte	0x01
	.zero		1


	//----- nvinfo : EIATTR_MERCURY_ISA_VERSION
	.align		4
        /*0034*/ 	.byte	0x03, 0x5f
        /*0036*/ 	.short	0x0000


	//----- nvinfo : EIATTR_COOP_GROUP_MASK_REGIDS
	.align		4
        /*0038*/ 	.byte	0x04, 0x29
        /*003a*/ 	.short	(.L_3517 - .L_3516)


	//   ....[0]....
.L_3516:
        /*003c*/ 	.word	0xffffffff


	//   ....[1]....
        /*0040*/ 	.word	0xffffffff


	//   ....[2]....
        /*0044*/ 	.word	0xffffffff


	//   ....[3]....
        /*0048*/ 	.word	0xffffffff


	//   ....[4]....
        /*004c*/ 	.word	0xffffffff


	//   ....[5]....
        /*0050*/ 	.word	0xffffffff


	//   ....[6]....
        /*0054*/ 	.word	0xffffffff


	//   ....[7]....
        /*0058*/ 	.word	0xffffffff


	//   ....[8]....
        /*005c*/ 	.word	0xffffffff


	//   ....[9]....
        /*0060*/ 	.word	0xffffffff


	//   ....[10]....
        /*0064*/ 	.word	0xffffffff


	//   ....[11]....
        /*0068*/ 	.word	0xffffffff


	//   ....[12]....
        /*006c*/ 	.word	0xffffffff


	//   ....[13]....
        /*0070*/ 	.word	0xffffffff


	//   ....[14]....
        /*0074*/ 	.word	0xffffffff


	//   ....[15]....
        /*0078*/ 	.word	0xffffffff


	//   ....[16]....
        /*007c*/ 	.word	0xffffffff


	//   ....[17]....
        /*0080*/ 	.word	0xffffffff


	//   ....[18]....
        /*0084*/ 	.word	0xffffffff


	//   ....[19]....
        /*0088*/ 	.word	0xffffffff


	//   ....[20]....
        /*008c*/ 	.word	0xffffffff


	//   ....[21]....
        /*0090*/ 	.word	0xffffffff


	//   ....[22]....
        /*0094*/ 	.word	0xffffffff


	//   ....[23]....
        /*0098*/ 	.word	0xffffffff


	//   ....[24]....
        /*009c*/ 	.word	0xffffffff


	//   ....[25]....
        /*00a0*/ 	.word	0xffffffff


	//   ....[26]....
        /*00a4*/ 	.word	0xffffffff


	//   ....[27]....
        /*00a8*/ 	.word	0xffffffff


	//   ....[28]....
        /*00ac*/ 	.word	0xffffffff


	//   ....[29]....
        /*00b0*/ 	.word	0xffffffff


	//   ....[30]....
        /*00b4*/ 	.word	0xffffffff


	//   ....[31]....
        /*00b8*/ 	.word	0xffffffff


	//   ....[32]....
        /*00bc*/ 	.word	0xffffffff


	//   ....[33]....
        /*00c0*/ 	.word	0xffffffff


	//   ....[34]....
        /*00c4*/ 	.word	0xffffffff


	//   ....[35]....
        /*00c8*/ 	.word	0xffffffff


	//   ....[36]....
        /*00cc*/ 	.word	0xffffffff


	//   ....[37]....
        /*00d0*/ 	.word	0xffffffff


	//   ....[38]....
        /*00d4*/ 	.word	0xffffffff


	//   ....[39]....
        /*00d8*/ 	.word	0xffffffff


	//   ....[40]....
        /*00dc*/ 	.word	0xffffffff


	//   ....[41]....
        /*00e0*/ 	.word	0xffffffff


	//   ....[42]....
        /*00e4*/ 	.word	0xffffffff


	//   ....[43]....
        /*00e8*/ 	.word	0xffffffff


	//   ....[44]....
        /*00ec*/ 	.word	0xffffffff


	//   ....[45]....
        /*00f0*/ 	.word	0xffffffff


	//   ....[46]....
        /*00f4*/ 	.word	0xffffffff


	//   ....[47]....
        /*00f8*/ 	.word	0xffffffff


	//   ....[48]....
        /*00fc*/ 	.word	0xffffffff


	//   ....[49]....
        /*0100*/ 	.word	0xffffffff


	//   ....[50]....
        /*0104*/ 	.word	0xffffffff


	//   ....[51]....
        /*0108*/ 	.word	0xffffffff


	//   ....[52]....
        /*010c*/ 	.word	0xffffffff


	//   ....[53]....
        /*0110*/ 	.word	0xffffffff


	//   ....[54]....
        /*0114*/ 	.word	0xffffffff


	//   ....[55]....
        /*0118*/ 	.word	0xffffffff


	//   ....[56]....
        /*011c*/ 	.word	0xffffffff


	//   ....[57]....
        /*0120*/ 	.word	0xffffffff


	//   ....[58]....
        /*0124*/ 	.word	0xffffffff


	//   ....[59]....
        /*0128*/ 	.word	0xffffffff


	//   ....[60]....
        /*012c*/ 	.word	0xffffffff


	//   ....[61]....
        /*0130*/ 	.word	0xffffffff


	//   ....[62]....
        /*0134*/ 	.word	0xffffffff


	//   ....[63]....
        /*0138*/ 	.word	0xffffffff


	//   ....[64]....
        /*013c*/ 	.word	0xffffffff


	//   ....[65]....
        /*0140*/ 	.word	0xffffffff


	//   ....[66]....
        /*0144*/ 	.word	0xffffffff


	//   ....[67]....
        /*0148*/ 	.word	0xffffffff


	//   ....[68]....
        /*014c*/ 	.word	0xffffffff


	//   ....[69]....
        /*0150*/ 	.word	0xffffffff


	//   ....[70]....
        /*0154*/ 	.word	0xffffffff


	//   ....[71]....
        /*0158*/ 	.word	0xffffffff


	//   ....[72]....
        /*015c*/ 	.word	0xffffffff


	//   ....[73]....
        /*0160*/ 	.word	0xffffffff


	//   ....[74]....
        /*0164*/ 	.word	0xffffffff


	//   ....[75]....
        /*0168*/ 	.word	0xffffffff


	//   ....[76]....
        /*016c*/ 	.word	0xffffffff


	//   ....[77]....
        /*0170*/ 	.word	0xffffffff


	//   ....[78]....
        /*0174*/ 	.word	0xffffffff


	//   ....[79]....
        /*0178*/ 	.word	0xffffffff


	//   ....[80]....
        /*017c*/ 	.word	0xffffffff


	//   ....[81]....
        /*0180*/ 	.word	0xffffffff


	//   ....[82]....
        /*0184*/ 	.word	0xffffffff


	//   ....[83]....
        /*0188*/ 	.word	0xffffffff


	//   ....[84]....
        /*018c*/ 	.word	0xffffffff


	//   ....[85]....
        /*0190*/ 	.word	0xffffffff


	//   ....[86]....
        /*0194*/ 	.word	0xffffffff


	//   ....[87]....
        /*0198*/ 	.word	0xffffffff


	//   ....[88]....
        /*019c*/ 	.word	0xffffffff


	//   ....[89]....
        /*01a0*/ 	.word	0xffffffff


	//   ....[90]....
        /*01a4*/ 	.word	0xffffffff


	//----- nvinfo : EIATTR_COOP_GROUP_INSTR_OFFSETS
	.align		4
.L_3517:
        /*01a8*/ 	.byte	0x04, 0x28
        /*01aa*/ 	.short	(.L_3519 - .L_3518)


	//   ....[0]....
.L_3518:
        /*01ac*/ 	.word	0x000007b0


	//   ....[1]....
        /*01b0*/ 	.word	0x00000900


	//   ....[2]....
        /*01b4*/ 	.word	0x000009f0


	//   ....[3]....
        /*01b8*/ 	.word	0x000013d0


	//   ....[4]....
        /*01bc*/ 	.word	0x00001410


	//   ....[5]....
        /*01c0*/ 	.word	0x00001450


	//   ....[6]....
        /*01c4*/ 	.word	0x00001470


	//   ....[7]....
        /*01c8*/ 	.word	0x00001480


	//   ....[8]....
        /*01cc*/ 	.word	0x00001490


	//   ....[9]....
        /*01d0*/ 	.word	0x00001560


	//   ....[10]....
        /*01d4*/ 	.word	0x00001570


	//   ....[11]....
        /*01d8*/ 	.word	0x00001580


	//   ....[12]....
        /*01dc*/ 	.word	0x00001590


	//   ....[13]....
        /*01e0*/ 	.word	0x00001650


	//   ....[14]....
        /*01e4*/ 	.word	0x00001680


	//   ....[15]....
        /*01e8*/ 	.word	0x000016a0


	//   ....[16]....
        /*01ec*/ 	.word	0x000016c0


	//   ....[17]....
        /*01f0*/ 	.word	0x00001780


	//   ....[18]....
        /*01f4*/ 	.word	0x000017c0


	//   ....[19]....
        /*01f8*/ 	.word	0x000017f0


	//   ....[20]....
        /*01fc*/ 	.word	0x00001820


	//   ....[21]....
        /*0200*/ 	.word	0x00001940


	//   ....[22]....
        /*0204*/ 	.word	0x00001980


	//   ....[23]....
        /*0208*/ 	.word	0x000019c0


	//   ....[24]....
        /*020c*/ 	.word	0x00001a00


	//   ....[25]....
        /*0210*/ 	.word	0x00001bb0


	//   ....[26]....
        /*0214*/ 	.word	0x00001c00


	//   ....[27]....
        /*0218*/ 	.word	0x00001c30


	//   ....[28]....
        /*021c*/ 	.word	0x00001c40


	//   ....[29]....
        /*0220*/ 	.word	0x00001c50


	//   ....[30]....
        /*0224*/ 	.word	0x00001c60


	//   ....[31]....
        /*0228*/ 	.word	0x00001c70


	//   ....[32]....
        /*022c*/ 	.word	0x00001c80


	//   ....[33]....
        /*0230*/ 	.word	0x00001d60


	//   ....[34]....
        /*0234*/ 	.word	0x00001d90


	//   ....[35]....
        /*0238*/ 	.word	0x00001dc0


	//   ....[36]....
        /*023c*/ 	.word	0x00001dd0


	//   ....[37]....
        /*0240*/ 	.word	0x00001eb0


	//   ....[38]....
        /*0244*/ 	.word	0x00001ed0


	//   ....[39]....
        /*0248*/ 	.word	0x00001ee0


	//   ....[40]....
        /*024c*/ 	.word	0x00001ef0


	//   ....[41]....
        /*0250*/ 	.word	0x00001fd0


	//   ....[42]....
        /*0254*/ 	.word	0x00001ff0


	//   ....[43]....
        /*0258*/ 	.word	0x00002000


	//   ....[44]....
        /*025c*/ 	.word	0x00002010


	//   ....[45]....
        /*0260*/ 	.word	0x000020f0


	//   ....[46]....
        /*0264*/ 	.word	0x00002110


	//   ....[47]....
        /*0268*/ 	.word	0x00002120


	//   ....[48]....
        /*026c*/ 	.word	0x00002130


	//   ....[49]....
        /*0270*/ 	.word	0x00002210


	//   ....[50]....
        /*0274*/ 	.word	0x00002240


	//   ....[51]....
        /*0278*/ 	.word	0x00002250


	//   ....[52]....
        /*027c*/ 	.word	0x00002260


	//   ....[53]....
        /*0280*/ 	.word	0x00002270


	//   ....[54]....
        /*0284*/ 	.word	0x00002280


	//   ....[55]....
        /*0288*/ 	.word	0x00002290


	//   ....[56]....
        /*028c*/ 	.word	0x000022b0


	//   ....[57]....
        /*0290*/ 	.word	0x000022d0


	//   ....[58]....
        /*0294*/ 	.word	0x000022f0


	//   ....[59]....
        /*0298*/ 	.word	0x00002940


	//   ....[60]....
        /*029c*/ 	.word	0x00002990


	//   ....[61]....
        /*02a0*/ 	.word	0x000029d0


	//   ....[62]....
        /*02a4*/ 	.word	0x00002a00


	//   ....[63]....
        /*02a8*/ 	.word	0x00002a40


	//   ....[64]....
        /*02ac*/ 	.word	0x00002a70


	//   ....[65]....
        /*02b0*/ 	.word	0x00002a90


	//   ....[66]....
        /*02b4*/ 	.word	0x00002ab0


	//   ....[67]....
        /*02b8*/ 	.word	0x00002ad0


	//   ....[68]....
        /*02bc*/ 	.word	0x00002b00


	//   ....[69]....
        /*02c0*/ 	.word	0x00002b20


	//   ....[70]....
        /*02c4*/ 	.word	0x00002b40


	//   ....[71]....
        /*02c8*/ 	.word	0x00002b60


	//   ....[72]....
        /*02cc*/ 	.word	0x00002ba0


	//   ....[73]....
        /*02d0*/ 	.word	0x00002bd0


	//   ....[74]....
        /*02d4*/ 	.word	0x00002c00


	//   ....[75]....
        /*02d8*/ 	.word	0x00002c90


	//   ....[76]....
        /*02dc*/ 	.word	0x00002cd0


	//   ....[77]....
        /*02e0*/ 	.word	0x00002d00


	//   ....[78]....
        /*02e4*/ 	.word	0x00002d40


	//   ....[79]....
        /*02e8*/ 	.word	0x000032b0


	//   ....[80]....
        /*02ec*/ 	.word	0x00003540


	//   ....[81]....
        /*02f0*/ 	.word	0x000038c0


	//   ....[82]....
        /*02f4*/ 	.word	0x00003910


	//   ....[83]....
        /*02f8*/ 	.word	0x00003940


	//   ....[84]....
        /*02fc*/ 	.word	0x00003960


	//   ....[85]....
        /*0300*/ 	.word	0x00003980


	//   ....[86]....
        /*0304*/ 	.word	0x00003a30


	//   ....[87]....
        /*0308*/ 	.word	0x00003a80


	//   ....[88]....
        /*030c*/ 	.word	0x00003aa0


	//   ....[89]....
        /*0310*/ 	.word	0x00003ac0


	//   ....[90]....
        /*0314*/ 	.word	0x00003ae0


	//----- nvinfo : EIATTR_EXIT_INSTR_OFFSETS
	.align		4
.L_3519:
        /*0318*/ 	.byte	0x04, 0x1c
        /*031a*/ 	.short	(.L_3521 - .L_3520)


	//   ....[0]....
.L_3520:
        /*031c*/ 	.word	0x00003ba0


	//   ....[1]....
        /*0320*/ 	.word	0x000040e0


	//----- nvinfo : EIATTR_MAX_THREADS
	.align		4
.L_3521:
        /*0324*/ 	.byte	0x04, 0x05
        /*0326*/ 	.short	(.L_3523 - .L_3522)
.L_3522:
        /*0328*/ 	.word	0x00000020
        /*032c*/ 	.word	0x00000001
        /*0330*/ 	.word	0x00000001


	//----- nvinfo : EIATTR_CRS_STACK_SIZE
	.align		4
.L_3523:
        /*0334*/ 	.byte	0x04, 0x1e
        /*0336*/ 	.short	(.L_3525 - .L_3524)
.L_3524:
        /*0338*/ 	.word	0x00000000
.L_3525:


//--------------------- .nv.info._Z25selective_scan_bwd_kernelI32Selective_Scan_bwd_kernel_traitsILi32ELi4ELb0ELb0ELb0ELb0ELb1EfN3c107complexIfEEEEv12SSMParamsBwd --------------------------
	.section	.nv.info._Z25selective_scan_bwd_kernelI32Selective_Scan_bwd_kernel_traitsILi32ELi4ELb0ELb0ELb0ELb0ELb1EfN3c107complexIfEEEEv12SSMParamsBwd,"",@"SHT_CUDA_INFO"
	.sectionflags	@""
	.align	4


	//----- nvinfo : EIATTR_CUDA_API_VERSION
	.align		4
        /*0000*/ 	.byte	0x04, 0x37
        /*0002*/ 	.short	(.L_3527 - .L_3526)
.L_3526:
        /*0004*/ 	.word	0x00000082


	//----- nvinfo : EIATTR_SW2861232_WAR
	.align		4
.L_3527:
        /*0008*/ 	.byte	0x01, 0x35
	.zero		2


	//----- nvinfo : EIATTR_PARAM_CBANK
	.align		4
        /*000c*/ 	.byte	0x04, 0x0a
        /*000e*/ 	.short	(.L_3529 - .L_3528)
	.align		4
.L_3528:
        /*0010*/ 	.word	index@(.nv.constant0._Z25selective_scan_bwd_kernelI32Selective_Scan_bwd_kernel_traitsILi32ELi4ELb0ELb0ELb0ELb0ELb1EfN3c107complexIfEEEEv12SSMParamsBwd)
        /*0014*/ 	.short	0x0160
        /*0016*/ 	.short	0x01f0


	//----- nvinfo : EIATTR_CBANK_PARAM_SIZE
	.align		4
.L_3529:
        /*0018*/ 	.byte	0x03, 0x19
        /*001a*/ 	.short	0x01f0


	//----- nvinfo : EIATTR_KPARAM_INFO
	.align		4
        /*001c*/ 	.byte	0x04, 0x17
        /*001e*/ 	.short	(.L_3531 - .L_3530)
.L_3530:
        /*0020*/ 	.word	0x00000000
        /*0024*/ 	.short	0x0000
        /*0026*/ 	.short	0x0000
        /*0028*/ 	.byte	0x00, 0xf0, 0xc1, 0x07


	//----- nvinfo : EIATTR_MAXREG_COUNT
	.align		4
.L_3531:
        /*002c*/ 	.byte	0x03, 0x1b
        /*002e*/ 	.short	0x00ff


	//----- nvinfo : EIATTR_NUM_BARRIERS
	.align		4
        /*0030*/ 	.byte	0x02, 0x4c
        /*0032*/ 	.byte	0x01
	.zero		1


	//----- nvinfo : EIATTR_MERCURY_ISA_VERSION
	.align		4
        /*0034*/ 	.byte	0x03, 0x5f
        /*0036*/ 	.short	0x0000


	//----- nvinfo : EIATTR_COOP_GROUP_MASK_REGIDS
	.align		4
        /*0038*/ 	.byte	0x04, 0x29
        /*003a*/ 	.short	(.L_3533 - .L_3532)


	//   ....[0]....
.L_3532:
        /*003c*/ 	.word	0xffffffff


	//   ....[1]....
        /*0040*/ 	.word	0xffffffff


	//   ....[2]....
        /*0044*/ 	.word	0xffffffff


	//   ....[3]....
        /*0048*/ 	.word	0xffffffff


	//   ....[4]....
        /*004c*/ 	.word	0xffffffff


	//   ....[5]....
        /*0050*/ 	.word	0xffffffff


	//   ....[6]....
        /*0054*/ 	.word	0xffffffff


	//   ....[7]....
        /*0058*/ 	.word	0xffffffff


	//   ....[8]....
        /*005c*/ 	.word	0xffffffff


	//   ....[9]....
        /*0060*/ 	.word	0xffffffff


	//   ....[10]....
        /*0064*/ 	.word	0xffffffff


	//   ....[11]....
        /*0068*/ 	.word	0xffffffff


	//   ....[12]....
        /*006c*/ 	.word	0xffffffff


	//   ....[13]....
        /*0070*/ 	.word	0xffffffff


	//   ....[14]....
        /*0074*/ 	.word	0xffffffff


	//   ....[15]....
        /*0078*/ 	.word	0xffffffff


	//   ....[16]....
        /*007c*/ 	.word	0xffffffff


	//   ....[17]....
        /*0080*/ 	.word	0xffffffff


	//   ....[18]....
        /*0084*/ 	.word	0xffffffff


	//   ....[19]....
        /*0088*/ 	.word	0xffffffff


	//   ....[20]....
        /*008c*/ 	.word	0xffffffff


	//   ....[21]....
        /*0090*/ 	.word	0xffffffff


	//   ....[22]....
        /*0094*/ 	.word	0xffffffff


	//   ....[23]....
        /*0098*/ 	.word	0xffffffff


	//   ....[24]....
        /*009c*/ 	.word	0xffffffff


	//   ....[25]....
        /*00a0*/ 	.word	0xffffffff


	//   ....[26]....
        /*00a4*/ 	.word	0xffffffff


	//   ....[27]....
        /*00a8*/ 	.word	0xffffffff


	//   ....[28]....
        /*00ac*/ 	.word	0xffffffff


	//   ....[29]....
        /*00b0*/ 	.word	0xffffffff


	//   ....[30]....
        /*00b4*/ 	.word	0xffffffff


	//   ....[31]....
        /*00b8*/ 	.word	0xffffffff


	//   ....[32]....
        /*00bc*/ 	.word	0xffffffff


	//   ....[33]....
        /*00c0*/ 	.word	0xffffffff


	//   ....[34]....
        /*00c4*/ 	.word	0xffffffff


	//   ....[35]....
        /*00c8*/ 	.word	0xffffffff


	//   ....[36]....
        /*00cc*/ 	.word	0xffffffff


	//   ....[37]....
        /*00d0*/ 	.word	0xffffffff


	//   ....[38]....
        /*00d4*/ 	.word	0xffffffff


	//   ....[39]....
        /*00d8*/ 	.word	0xffffffff


	//   ....[40]....
        /*00dc*/ 	.word	0xffffffff


	//   ....[41]....
        /*00e0*/ 	.word	0xffffffff


	//   ....[42]....
        /*00e4*/ 	.word	0xffffffff


	//   ....[43]....
        /*00e8*/ 	.word	0xffffffff


	//   ....[44]....
        /*00ec*/ 	.word	0xffffffff


	//   ....[45]....
        /*00f0*/ 	.word	0xffffffff


	//   ....[46]....
        /*00f4*/ 	.word	0xffffffff


	//   ....[47]....
        /*00f8*/ 	.word	0xffffffff


	//   ....[48]....
        /*00fc*/ 	.word	0xffffffff


	//   ....[49]....
        /*0100*/ 	.word	0xffffffff


	//   ....[50]....
        /*0104*/ 	.word	0xffffffff


	//   ....[51]....
        /*0108*/ 	.word	0xffffffff


	//   ....[52]....
        /*010c*/ 	.word	0xffffffff


	//   ....[53]....
        /*0110*/ 	.word	0xffffffff


	//   ....[54]....
        /*0114*/ 	.word	0xffffffff


	//   ....[55]....
        /*0118*/ 	.word	0xffffffff


	//   ....[56]....
        /*011c*/ 	.word	0xffffffff


	//   ....[57]....
        /*0120*/ 	.word	0xffffffff


	//   ....[58]....
        /*0124*/ 	.word	0xffffffff


	//   ....[59]....
        /*0128*/ 	.word	0xffffffff


	//   ....[60]....
        /*012c*/ 	.word	0xffffffff


	//   ....[61]....
        /*0130*/ 	.word	0xffffffff


	//   ....[62]....
        /*0134*/ 	.word	0xffffffff


	//   ....[63]....
        /*0138*/ 	.word	0xffffffff


	//   ....[64]....
        /*013c*/ 	.word	0xffffffff


	//   ....[65]....
        /*0140*/ 	.word	0xffffffff


	//   ....[66]....
        /*0144*/ 	.word	0xffffffff


	//   ....[67]....
        /*0148*/ 	.word	0xffffffff


	//   ....[68]....
        /*014c*/ 	.word	0xffffffff


	//   ....[69]....
        /*0150*/ 	.word	0xffffffff


	//   ....[70]....
        /*0154*/ 	.word	0xffffffff


	//   ....[71]....
        /*0158*/ 	.word	0xffffffff


	//   ....[72]....
        /*015c*/ 	.word	0xffffffff


	//   ....[73]....
        /*0160*/ 	.word	0xffffffff


	//   ....[74]....
        /*0164*/ 	.word	0xffffffff


	//   ....[75]....
        /*0168*/ 	.word	0xffffffff


	//   ....[76]....
        /*016c*/ 	.word	0xffffffff


	//   ....[77]....
        /*0170*/ 	.word	0xffffffff


	//   ....[78]....
        /*0174*/ 	.word	0xffffffff


	//   ....[79]....
        /*0178*/ 	.word	0xffffffff


	//   ....[80]....
        /*017c*/ 	.word	0xffffffff


	//   ....[81]....
        /*0180*/ 	.word	0xffffffff


	//   ....[82]....
        /*0184*/ 	.word	0xffffffff


	//   ....[83]....
        /*0188*/ 	.word	0xffffffff


	//   ....[84]....
        /*018c*/ 	.word	0xffffffff


	//   ....[85]....
        /*0190*/ 	.word	0xffffffff


	//   ....[86]....
        /*0194*/ 	.word	0xffffffff


	//   ....[87]....
        /*0198*/ 	.word	0xffffffff


	//   ....[88]....
        /*019c*/ 	.word	0xffffffff


	//   ....[89]....
        /*01a0*/ 	.word	0xffffffff


	//   ....[90]....
        /*01a4*/ 	.word	0xffffffff


	//   ....[91]....
        /*01a8*/ 	.word	0xffffffff


	//   ....[92]....
        /*01ac*/ 	.word	0xffffffff


	//   ....[93]....
        /*01b0*/ 	.word	0xffffffff


	//   ....[94]....
        /*01b4*/ 	.word	0xffffffff


	//----- nvinfo : EIATTR_COOP_GROUP_INSTR_OFFSETS
	.align		4
.L_3533:
        /*01b8*/ 	.byte	0x04, 0x28
        /*01ba*/ 	.short	(.L_3535 - .L_3534)


	//   ....[0]....
.L_3534:
        /*01bc*/ 	.word	0x000007a0


	//   ....[1]....
        /*01c0*/ 	.word	0x000008f0


	//   ....[2]....
        /*01c4*/ 	.word	0x00000ba0


	//   ....[3]....
        /*01c8*/ 	.word	0x00000df0


	//   ....[4]....
        /*01cc*/ 	.word	0x00000fd0


	//   ....[5]....
        /*01d0*/ 	.word	0x00001180


	//   ....[6]....
        /*01d4*/ 	.word	0x00001560


	//   ....[7]....
        /*01d8*/ 	.word	0x00002150


	//   ....[8]....
        /*01dc*/ 	.word	0x00002190


	//   ....[9]....
        /*01e0*/ 	.word	0x000021d0


	//   ....[10]....
        /*01e4*/ 	.word	0x00002210


	//   ....[11]....
        /*01e8*/ 	.word	0x00002240


	//   ....[12]....
        /*01ec*/ 	.word	0x00002270


	//   ....[13]....
        /*01f0*/ 	.word	0x00002310


	//   ....[14]....
        /*01f4*/ 	.word	0x00002360


	//   ....[15]....
        /*01f8*/ 	.word	0x00002370


	//   ....[16]....
        /*01fc*/ 	.word	0x00002380


	//   ....[17]....
        /*0200*/ 	.word	0x00002440


	//   ....[18]....
        /*0204*/ 	.word	0x00002470


	//   ....[19]....
        /*0208*/ 	.word	0x000024a0


	//   ....[20]....
        /*020c*/ 	.word	0x000024d0


	//   ....[21]....
        /*0210*/ 	.word	0x000025b0


	//   ....[22]....
        /*0214*/ 	.word	0x000025f0


	//   ....[23]....
        /*0218*/ 	.word	0x00002630


	//   ....[24]....
        /*021c*/ 	.word	0x00002660


	//   ....[25]....
        /*0220*/ 	.word	0x00002780


	//   ....[26]....
        /*0224*/ 	.word	0x000027c0


	//   ....[27]....
        /*0228*/ 	.word	0x00002800


	//   ....[28]....
        /*022c*/ 	.word	0x00002840


	//   ....[29]....
        /*0230*/ 	.word	0x00002980


	//   ....[30]....
        /*0234*/ 	.word	0x000029b0


	//   ....[31]....
        /*0238*/ 	.word	0x000029f0


	//   ....[32]....
        /*023c*/ 	.word	0x00002a00


	//   ....[33]....
        /*0240*/ 	.word	0x00002a10


	//   ....[34]....
        /*0244*/ 	.word	0x00002a20


	//   ....[35]....
        /*0248*/ 	.word	0x00002a30


	//   ....[36]....
        /*024c*/ 	.word	0x00002a40


	//   ....[37]....
        /*0250*/ 	.word	0x00002b20


	//   ....[38]....
        /*0254*/ 	.word	0x00002b40


	//   ....[39]....
        /*0258*/ 	.word	0x00002b50


	//   ....[40]....
        /*025c*/ 	.word	0x00002b60


	//   ....[41]....
        /*0260*/ 	.word	0x00002c40


	//   ....[42]....
        /*0264*/ 	.word	0x00002c60


	//   ....[43]....
        /*0268*/ 	.word	0x00002c70


	//   ....[44]....
        /*026c*/ 	.word	0x00002c80


	//   ....[45]....
        /*0270*/ 	.word	0x00002d60


	//   ....[46]....
        /*0274*/ 	.word	0x00002d80


	//   ....[47]....
        /*0278*/ 	.word	0x00002d90


	//   ....[48]....
        /*027c*/ 	.word	0x00002da0


	//   ....[49]....
        /*0280*/ 	.word	0x00002e80


	//   ....[50]....
        /*0284*/ 	.word	0x00002ea0


	//   ....[51]....
        /*0288*/ 	.word	0x00002eb0


	//   ....[52]....
        /*028c*/ 	.word	0x00002ec0


	//   ....[53]....
        /*0290*/ 	.word	0x00002fa0


	//   ....[54]....
        /*0294*/ 	.word	0x00002fd0


	//   ....[55]....
        /*0298*/ 	.word	0x00002fe0


	//   ....[56]....
        /*029c*/ 	.word	0x00002ff0


	//   ....[57]....
        /*02a0*/ 	.word	0x00003000


	//   ....[58]....
        /*02a4*/ 	.word	0x00003010


	//   ....[59]....
        /*02a8*/ 	.word	0x00003020


	//   ....[60]....
        /*02ac*/ 	.word	0x00003040


	//   ....[61]....
        /*02b0*/ 	.word	0x00003060


	//   ....[62]....
        /*02b4*/ 	.word	0x000035a0


	//   ....[63]....
        /*02b8*/ 	.word	0x00003710


	//   ....[64]....
        /*02bc*/ 	.word	0x00003750


	//   ....[65]....
        /*02c0*/ 	.word	0x00003780


	//   ....[66]....
        /*02c4*/ 	.word	0x000037f0


	//   ....[67]....
        /*02c8*/ 	.word	0x00003810


	//   ....[68]....
        /*02cc*/ 	.word	0x00003830


	//   ....[69]....
        /*02d0*/ 	.word	0x00003840


	//   ....[70]....
        /*02d4*/ 	.word	0x00003870


	//   ....[71]....
        /*02d8*/ 	.word	0x00003890


	//   ....[72]....
        /*02dc*/ 	.word	0x000038b0


	//   ....[73]....
        /*02e0*/ 	.word	0x000038d0


	//   ....[74]....
        /*02e4*/ 	.word	0x00003910


	//   ....[75]....
        /*02e8*/ 	.word	0x00003940


	//   ....[76]....
        /*02ec*/ 	.word	0x00003970


	//   ....[77]....
        /*02f0*/ 	.word	0x000039a0


	//   ....[78]....
        /*02f4*/ 	.word	0x000039d0


	//   ....[79]....
        /*02f8*/ 	.word	0x00003a30


	//   ....[80]....
        /*02fc*/ 	.word	0x00003a50


	//   ....[81]....
        /*0300*/ 	.word	0x00003a70


	//   ....[82]....
        /*0304*/ 	.word	0x00003ab0


	//   ....[83]....
        /*0308*/ 	.word	0x00003fe0


	//   ....[84]....
        /*030c*/ 	.word	0x00004250


	//   ....[85]....
        /*0310*/ 	.word	0x00004620


	//   ....[86]....
        /*0314*/ 	.word	0x00004670


	//   ....[87]....
        /*0318*/ 	.word	0x000046a0


	//   ....[88]....
        /*031c*/ 	.word	0x000046c0


	//   ....[89]....
        /*0320*/ 	.word	0x000046e0


	//   ....[90]....
        /*0324*/ 	.word	0x00004790


	//   ....[91]....
        /*0328*/ 	.word	0x000047e0


	//   ....[92]....
        /*032c*/ 	.word	0x00004800


	//   ....[93]....
        /*0330*/ 	.word	0x00004820


	//   ....[94]....
        /*0334*/ 	.word	0x00004840


	//----- nvinfo : EIATTR_EXIT_INSTR_OFFSETS
	.align		4
.L_3535:
        /*0338*/ 	.byte	0x04, 0x1c
        /*033a*/ 	.short	(.L_3537 - .L_3536)


	//   ....[0]....
.L_3536:
        /*033c*/ 	.word	0x00004900


	//   ....[1]....
        /*0340*/ 	.word	0x00004e40


	//----- nvinfo : EIATTR_MAX_THREADS
	.align		4
.L_3537:
        /*0344*/ 	.byte	0x04, 0x05
        /*0346*/ 	.short	(.L_3539 - .L_3538)
.L_3538:
        /*0348*/ 	.word	0x00000020
        /*034c*/ 	.word	0x00000001
        /*0350*/ 	.word	0x00000001


	//----- nvinfo : EIATTR_CRS_STACK_SIZE
	.align		4
.L_3539:
        /*0354*/ 	.byte	0x04, 0x1e
        /*0356*/ 	.short	(.L_3541 - .L_3540)
.L_3540:
        /*0358*/ 	.word	0x00000000
.L_3541:


//--------------------- .nv.info._Z25selective_scan_bwd_kernelI32Selective_Scan_bwd_kernel_traitsILi32ELi4ELb0ELb0ELb0ELb1ELb0EfN3c107complexIfEEEEv12SSMParamsBwd --------------------------
	.section	.nv.info._Z25selective_scan_bwd_kernelI32Selective_Scan_bwd_kernel_traitsILi32ELi4ELb0ELb0ELb0ELb1ELb0EfN3c107complexIfEEEEv12SSMParamsBwd,"",@"SHT_CUDA_INFO"
	.sectionflags	@""
	.align	4


	//----- nvinfo : EIATTR_CUDA_API_VERSION
	.align		4
        /*0000*/ 	.byte	0x04, 0x37
        /*0002*/ 	.short	(.L_3543 - .L_3542)
.L_3542:
        /*0004*/ 	.word	0x00000082


	//----- nvinfo : EIATTR_SW2861232_WAR
	.align		4
.L_3543:
        /*0008*/ 	.byte	0x01, 0x35
	.zero		2


	//----- nvinfo : EIATTR_PARAM_CBANK
	.align		4
        /*000c*/ 	.byte	0x04, 0x0a
        /*000e*/ 	.short	(.L_3545 - .L_3544)
	.align		4
.L_3544:
        /*0010*/ 	.word	index@(.nv.constant0._Z25selective_scan_bwd_kernelI32Selective_Scan_bwd_kernel_traitsILi32ELi4ELb0ELb0ELb0ELb1ELb0EfN3c107complexIfEEEEv12SSMParamsBwd)
        /*0014*/ 	.short	0x0160
        /*0016*/ 	.short	0x01f0


	//----- nvinfo : EIATTR_CBANK_PARAM_SIZE
	.align		4
.L_3545:
        /*0018*/ 	.byte	0x03, 0x19
        /*001a*/ 	.short	0x01f0


	//----- nvinfo : EIATTR_KPARAM_INFO
	.align		4
        /*001c*/ 	.byte	0x04, 0x17
        /*001e*/ 	.short	(.L_3547 - .L_3546)
.L_3546:
        /*0020*/ 	.word	0x00000000
        /*0024*/ 	.short	0x0000
        /*0026*/ 	.short	0x0000
        /*0028*/ 	.byte	0x00, 0xf0, 0xc1, 0x07


	//----- nvinfo : EIATTR_MAXREG_COUNT
	.align		4
.L_3547:
        /*002c*/ 	.byte	0x03, 0x1b
        /*002e*/ 	.short	0x00ff


	//----- nvinfo : EIATTR_NUM_BARRIERS
	.align		4
        /*0030*/ 	.byte	0x02, 0x4c
        /*0032*/ 	.byte	0x01
	.zero		1


	//----- nvinfo : EIATTR_MERCURY_ISA_VERSION
	.align		4
        /*0034*/ 	.byte	0x03, 0x5f
        /*0036*/ 	.short	0x0000


	//----- nvinfo : EIATTR_COOP_GROUP_MASK_REGIDS
	.align		4
        /*0038*/ 	.byte	0x04, 0x29
        /*003a*/ 	.short	(.L_3549 - .L_3548)


	//   ....[0]....
.L_3548:
        /*003c*/ 	.word	0xffffffff


	//   ....[1]....
        /*0040*/ 	.word	0xffffffff


	//   ....[2]....
        /*0044*/ 	.word	0xffffffff


	//   ....[3]....
        /*0048*/ 	.word	0xffffffff


	//   ....[4]....
        /*004c*/ 	.word	0xffffffff


	//   ....[5]....
        /*0050*/ 	.word	0xffffffff


	//   ....[6]....
        /*0054*/ 	.word	0xffffffff


	//   ....[7]....
        /*0058*/ 	.word	0xffffffff


	//   ....[8]....
        /*005c*/ 	.word	0xffffffff


	//   ....[9]....
        /*0060*/ 	.word	0xffffffff


	//   ....[10]....
        /*0064*/ 	.word	0xffffffff


	//   ....[11]....
        /*0068*/ 	.word	0xffffffff


	//   ....[12]....
        /*006c*/ 	.word	0xffffffff


	//   ....[13]....
        /*0070*/ 	.word	0xffffffff


	//   ....[14]....
        /*0074*/ 	.word	0xffffffff


	//   ....[15]....
        /*0078*/ 	.word	0xffffffff


	//   ....[16]....
        /*007c*/ 	.word	0xffffffff


	//   ....[17]....
        /*0080*/ 	.word	0xffffffff


	//   ....[18]....
        /*0084*/ 	.word	0xffffffff


	//   ....[19]....
        /*0088*/ 	.word	0xffffffff


	//   ....[20]....
        /*008c*/ 	.word	0xffffffff


	//   ....[21]....
        /*0090*/ 	.word	0xffffffff


	//   ....[22]....
        /*0094*/ 	.word	0xffffffff


	//   ....[23]....
        /*0098*/ 	.word	0xffffffff


	//   ....[24]....
        /*009c*/ 	.word	0xffffffff


	//   ....[25]....
        /*00a0*/ 	.word	0xffffffff


	//   ....[26]....
        /*00a4*/ 	.word	0xffffffff


	//   ....[27]....
        /*00a8*/ 	.word	0xffffffff


	//   ....[28]....
        /*00ac*/ 	.word	0xffffffff


	//   ....[29]....
        /*00b0*/ 	.word	0xffffffff


	//   ....[30]....
        /*00b4*/ 	.word	0xffffffff


	//   ....[31]....
        /*00b8*/ 	.word	0xffffffff


	//   ....[32]....
        /*00bc*/ 	.word	0xffffffff


	//   ....[33]....
        /*00c0*/ 	.word	0xffffffff


	//   ....[34]....
        /*00c4*/ 	.word	0xffffffff


	//   ....[35]....
        /*00c8*/ 	.word	0xffffffff


	//   ....[36]....
        /*00cc*/ 	.word	0xffffffff


	//   ....[37]....
        /*00d0*/ 	.word	0xffffffff


	//   ....[38]....
        /*00d4*/ 	.word	0xffffffff


	//   ....[39]....
        /*00d8*/ 	.word	0xffffffff


	//   ....[40]....
        /*00dc*/ 	.word	0xffffffff


	//   ....[41]....
        /*00e0*/ 	.word	0xffffffff


	//   ....[42]....
        /*00e4*/ 	.word	0xffffffff


	//   ....[43]....
        /*00e8*/ 	.word	0xffffffff


	//   ....[44]....
        /*00ec*/ 	.word	0xffffffff


	//   ....[45]....
        /*00f0*/ 	.word	0xffffffff


	//   ....[46]....
        /*00f4*/ 	.word	0xffffffff


	//   ....[47]....
        /*00f8*/ 	.word	0xffffffff


	//   ....[48]....
        /*00fc*/ 	.word	0xffffffff


	//   ....[49]....
        /*0100*/ 	.word	0xffffffff


	//   ....[50]....
        /*0104*/ 	.word	0xffffffff


	//   ....[51]....
        /*0108*/ 	.word	0xffffffff


	//   ....[52]....
        /*010c*/ 	.word	0xffffffff


	//   ....[53]....
        /*0110*/ 	.word	0xffffffff


	//   ....[54]....
        /*0114*/ 	.word	0xffffffff


	//   ....[55]....
        /*0118*/ 	.word	0xffffffff


	//   ....[56]....
        /*011c*/ 	.word	0xffffffff


	//   ....[57]....
        /*0120*/ 	.word	0xffffffff


	//   ....[58]....
        /*0124*/ 	.word	0xffffffff


	//   ....[59]....
        /*0128*/ 	.word	0xffffffff


	//   ....[60]....
        /*012c*/ 	.word	0xffffffff


	//   ....[61]....
        /*0130*/ 	.word	0xffffffff


	//   ....[62]....
        /*0134*/ 	.word	0xffffffff


	//   ....[63]....
        /*0138*/ 	.word	0xffffffff


	//   ....[64]....
        /*013c*/ 	.word	0xffffffff


	//   ....[65]....
        /*0140*/ 	.word	0xffffffff


	//   ....[66]....
        /*0144*/ 	.word	0xffffffff


	//   ....[67]....
        /*0148*/ 	.word	0xffffffff


	//   ....[68]....
        /*014c*/ 	.word	0xffffffff


	//   ....[69]....
        /*0150*/ 	.word	0xffffffff


	//   ....[70]....
        /*0154*/ 	.word	0xffffffff


	//   ....[71]....
        /*0158*/ 	.word	0xffffffff


	//   ....[72]....
        /*015c*/ 	.word	0xffffffff


	//   ....[73]....
        /*0160*/ 	.word	0xffffffff


	//   ....[74]....
        /*0164*/ 	.word	0xffffffff


	//   ....[75]....
        /*0168*/ 	.word	0xffffffff


	//   ....[76]....
        /*016c*/ 	.word	0xffffffff


	//   ....[77]....
        /*0170*/ 	.word	0xffffffff


	//   ....[78]....
        /*0174*/ 	.word	0xffffffff


	//   ....[79]....
        /*0178*/ 	.word	0xffffffff


	//   ....[80]....
        /*017c*/ 	.word	0xffffffff


	//   ....[81]....
        /*0180*/ 	.word	0xffffffff


	//   ....[82]....
        /*0184*/ 	.word	0xffffffff


	//   ....[83]....
        /*0188*/ 	.word	0xffffffff


	//   ....[84]....
        /*018c*/ 	.word	0xffffffff


	//   ....[85]....
        /*0190*/ 	.word	0xffffffff


	//   ....[86]....
        /*0194*/ 	.word	0xffffffff


	//   ....[87]....
        /*0198*/ 	.word	0xffffffff


	//   ....[88]....
        /*019c*/ 	.word	0xffffffff


	//   ....[89]....
        /*01a0*/ 	.word	0xffffffff


	//   ....[90]....
        /*01a4*/ 	.word	0xffffffff


	//   ....[91]....
        /*01a8*/ 	.word	0xffffffff


	//----- nvinfo : EIATTR_COOP_GROUP_INSTR_OFFSETS
	.align		4
.L_3549:
        /*01ac*/ 	.byte	0x04, 0x28
        /*01ae*/ 	.short	(.L_3551 - .L_3550)


	//   ....[0]....
.L_3550:
        /*01b0*/ 	.word	0x000007d0


	//   ....[1]....
        /*01b4*/ 	.word	0x000008e0


	//   ....[2]....
        /*01b8*/ 	.word	0x00000a30


	//   ....[3]....
        /*01bc*/ 	.word	0x00001c40


	//   ....[4]....
        /*01c0*/ 	.word	0x00001c80


	//   ....[5]....
        /*01c4*/ 	.word	0x00001ca0


	//   ....[6]....
        /*01c8*/ 	.word	0x00001cb0


	//   ....[7]....
        /*01cc*/ 	.word	0x00001cc0


	//   ....[8]....
        /*01d0*/ 	.word	0x00001cd0


	//   ....[9]....
        /*01d4*/ 	.word	0x00001d90


	//   ....[10]....
        /*01d8*/ 	.word	0x00001dc0


	//   ....[11]....
        /*01dc*/ 	.word	0x00001de0


	//   ....[12]....
        /*01e0*/ 	.word	0x00001e00


	//   ....[13]....
        /*01e4*/ 	.word	0x00001ec0


	//   ....[14]....
        /*01e8*/ 	.word	0x00001ef0


	//   ....[15]....
        /*01ec*/ 	.word	0x00001f10


	//   ....[16]....
        /*01f0*/ 	.word	0x00001f40


	//   ....[17]....
        /*01f4*/ 	.word	0x00002000


	//   ....[18]....
        /*01f8*/ 	.word	0x00002040


	//   ....[19]....
        /*01fc*/ 	.word	0x00002070


	//   ....[20]....
        /*0200*/ 	.word	0x000020a0


	//   ....[21]....
        /*0204*/ 	.word	0x000021d0


	//   ....[22]....
        /*0208*/ 	.word	0x00002210


	//   ....[23]....
        /*020c*/ 	.word	0x00002250


	//   ....[24]....
        /*0210*/ 	.word	0x00002280


	//   ....[25]....
        /*0214*/ 	.word	0x00002400


	//   ....[26]....
        /*0218*/ 	.word	0x00002430


	//   ....[27]....
        /*021c*/ 	.word	0x00002470


	//   ....[28]....
        /*0220*/ 	.word	0x000024a0


	//   ....[29]....
        /*0224*/ 	.word	0x000024c0


	//   ....[30]....
        /*0228*/ 	.word	0x000024d0


	//   ....[31]....
        /*022c*/ 	.word	0x000024e0


	//   ....[32]....
        /*0230*/ 	.word	0x000024f0


	//   ....[33]....
        /*0234*/ 	.word	0x000025d0


	//   ....[34]....
        /*0238*/ 	.word	0x00002600


	//   ....[35]....
        /*023c*/ 	.word	0x00002630


	//   ....[36]....
        /*0240*/ 	.word	0x00002640


	//   ....[37]....
        /*0244*/ 	.word	0x00002720


	//   ....[38]....
        /*0248*/ 	.word	0x00002740


	//   ....[39]....
        /*024c*/ 	.word	0x00002750


	//   ....[40]....
        /*0250*/ 	.word	0x00002760


	//   ....[41]....
        /*0254*/ 	.word	0x00002840


	//   ....[42]....
        /*0258*/ 	.word	0x00002860


	//   ....[43]....
        /*025c*/ 	.word	0x00002870


	//   ....[44]....
        /*0260*/ 	.word	0x00002880


	//   ....[45]....
        /*0264*/ 	.word	0x00002960


	//   ....[46]....
        /*0268*/ 	.word	0x00002980


	//   ....[47]....
        /*026c*/ 	.word	0x00002990


	//   ....[48]....
        /*0270*/ 	.word	0x000029a0


	//   ....[49]....
        /*0274*/ 	.word	0x00002a80


	//   ....[50]....
        /*0278*/ 	.word	0x00002ab0


	//   ....[51]....
        /*027c*/ 	.word	0x00002ac0


	//   ....[52]....
        /*0280*/ 	.word	0x00002ad0


	//   ....[53]....
        /*0284*/ 	.word	0x00002ae0


	//   ....[54]....
        /*0288*/ 	.word	0x00002af0


	//   ....[55]....
        /*028c*/ 	.word	0x00002b00


	//   ....[56]....
        /*0290*/ 	.word	0x00002b20


	//   ....[57]....
        /*0294*/ 	.word	0x00002b40


	//   ....[58]....
        /*0298*/ 	.word	0x00002b60


	//   ....[59]....
        /*029c*/ 	.word	0x00003090


	//   ....[60]....
        /*02a0*/ 	.word	0x00003200


	//   ....[61]....
        /*02a4*/ 	.word	0x00003240


	//   ....[62]....
        /*02a8*/ 	.word	0x00003270


	//   ....[63]....
        /*02ac*/ 	.word	0x000032d0


	//   ....[64]....
        /*02b0*/ 	.word	0x000032f0


	//   ....[65]....
        /*02b4*/ 	.word	0x00003310


	//   ....[66]....
        /*02b8*/ 	.word	0x00003320


	//   ....[67]....
        /*02bc*/ 	.word	0x00003350


	//   ....[68]....
        /*02c0*/ 	.word	0x00003370


	//   ....[69]....
        /*02c4*/ 	.word	0x00003390


	//   ....[70]....
        /*02c8*/ 	.word	0x000033b0


	//   ....[71]....
        /*02cc*/ 	.word	0x000033f0


	//   ....[72]....
        /*02d0*/ 	.word	0x00003420


	//   ....[73]....
        /*02d4*/ 	.word	0x00003450


	//   ....[74]....
        /*02d8*/ 	.word	0x00003480


	//   ....[75]....
        /*02dc*/ 	.word	0x00003520


	//   ....[76]....
        /*02e0*/ 	.word	0x00003550


	//   ....[77]....
        /*02e4*/ 	.word	0x00003590


	//   ....[78]....
        /*02e8*/ 	.word	0x000035c0


	//   ....[79]....
        /*02ec*/ 	.word	0x00003b50


	//   ....[80]....
        /*02f0*/ 	.word	0x00003b90


	//   ....[81]....
        /*02f4*/ 	.word	0x00004050


	//   ....[82]....
        /*02f8*/ 	.word	0x00004410


	//   ....[83]....
        /*02fc*/ 	.word	0x00004460


	//   ....[84]....
        /*0300*/ 	.word	0x00004490


	//   ....[85]....
        /*0304*/ 	.word	0x000044b0


	//   ....[86]....
        /*0308*/ 	.word	0x000044d0


	//   ....[87]....
        /*030c*/ 	.word	0x00004580


	//   ....[88]....
        /*0310*/ 	.word	0x000045d0


	//   ....[89]....
        /*0314*/ 	.word	0x000045f0


	//   ....[90]....
        /*0318*/ 	.word	0x00004610


	//   ....[91]....
        /*031c*/ 	.word	0x00004630


	//----- nvinfo : EIATTR_EXIT_INSTR_OFFSETS
	.align		4
.L_3551:
        /*0320*/ 	.byte	0x04, 0x1c
        /*0322*/ 	.short	(.L_3553 - .L_3552)


	//   ....[0]....
.L_3552:
        /*0324*/ 	.word	0x000046f0


	//   ....[1]....
        /*0328*/ 	.word	0x00004c30


	//----- nvinfo : EIATTR_MAX_THREADS
	.align		4
.L_3553:
        /*032c*/ 	.byte	0x04, 0x05
        /*032e*/ 	.short	(.L_3555 - .L_3554)
.L_3554:
        /*0330*/ 	.word	0x00000020
        /*0334*/ 	.word	0x00000001
        /*0338*/ 	.word	0x00000001


	//----- nvinfo : EIATTR_CRS_STACK_SIZE
	.align		4
.L_3555:
        /*033c*/ 	.byte	0x04, 0x1e
        /*033e*/ 	.short	(.L_3557 - .L_3556)
.L_3556:
        /*0340*/ 	.word	0x00000000
.L_3557:


//--------------------- .nv.info._Z25selective_scan_bwd_kernelI32Selective_Scan_bwd_kernel_traitsILi32ELi4ELb0ELb0ELb0ELb1ELb1EfN3c107complexIfEEEEv12SSMParamsBwd --------------------------
	.section	.nv.info._Z25selective_scan_bwd_kernelI32Selective_Scan_bwd_kernel_traitsILi32ELi4ELb0ELb0ELb0ELb1ELb1EfN3c107complexIfEEEEv12SSMParamsBwd,"",@"SHT_CUDA_INFO"
	.sectionflags	@""
	.align	4


	//----- nvinfo : EIATTR_CUDA_API_VERSION
	.align		4
        /*0000*/ 	.byte	0x04, 0x37
        /*0002*/ 	.short	(.L_3559 - .L_3558)
.L_3558:
        /*0004*/ 	.word	0x00000082


	//----- nvinfo : EIATTR_SW2861232_WAR
	.align		4
.L_3559:
        /*0008*/ 	.byte	0x01, 0x35
	.zero		2


	//----- nvinfo : EIATTR_PARAM_CBANK
	.align		4
        /*000c*/ 	.byte	0x04, 0x0a
        /*000e*/ 	.short	(.L_3561 - .L_3560)
	.align		4
.L_3560:
        /*0010*/ 	.word	index@(.nv.constant0._Z25selective_scan_bwd_kernelI32Selective_Scan_bwd_kernel_traitsILi32ELi4ELb0ELb0ELb0ELb1ELb1EfN3c107complexIfEEEEv12SSMParamsBwd)
        /*0014*/ 	.short	0x0160
        /*0016*/ 	.short	0x01f0


	//----- nvinfo : EIATTR_CBANK_PARAM_SIZE
	.align		4
.L_3561:
        /*0018*/ 	.byte	0x03, 0x19
        /*001a*/ 	.short	0x01f0


	//----- nvinfo : EIATTR_KPARAM_INFO
	.align		4
        /*001c*/ 	.byte	0x04, 0x17
        /*001e*/ 	.short	(.L_3563 - .L_3562)
.L_3562:
        /*0020*/ 	.word	0x00000000
        /*0024*/ 	.short	0x0000
        /*0026*/ 	.short	0x0000
        /*0028*/ 	.byte	0x00, 0xf0, 0xc1, 0x07


	//----- nvinfo : EIATTR_MAXREG_COUNT
	.align		4
.L_3563:
        /*002c*/ 	.byte	0x03, 0x1b
        /*002e*/ 	.short	0x00ff


	//----- nvinfo : EIATTR_NUM_BARRIERS
	.align		4
        /*0030*/ 	.byte	0x02, 0x4c
        /*0032*/ 	.byte	0x01
	.zero		1


	//----- nvinfo : EIATTR_MERCURY_ISA_VERSION
	.align		4
        /*0034*/ 	.byte	0x03, 0x5f
        /*0036*/ 	.short	0x0000


	//----- nvinfo : EIATTR_COOP_GROUP_MASK_REGIDS
	.align		4
        /*0038*/ 	.byte	0x04, 0x29
        /*003a*/ 	.short	(.L_3565 - .L_3564)


	//   ....[0]....
.L_3564:
        /*003c*/ 	.word	0xffffffff


	//   ....[1]....
        /*0040*/ 	.word	0xffffffff


	//   ....[2]....
        /*0044*/ 	.word	0xffffffff


	//   ....[3]....
        /*0048*/ 	.word	0xffffffff


	//   ....[4]....
        /*004c*/ 	.word	0xffffffff


	//   ....[5]....
        /*0050*/ 	.word	0xffffffff


	//   ....[6]....
        /*0054*/ 	.word	0xffffffff


	//   ....[7]....
        /*0058*/ 	.word	0xffffffff


	//   ....[8]....
        /*005c*/ 	.word	0xffffffff


	//   ....[9]....
        /*0060*/ 	.word	0xffffffff


	//   ....[10]....
        /*0064*/ 	.word	0xffffffff


	//   ....[11]....
        /*0068*/ 	.word	0xffffffff


	//   ....[12]....
        /*006c*/ 	.word	0xffffffff


	//   ....[13]....
        /*0070*/ 	.word	0xffffffff


	//   ....[14]....
        /*0074*/ 	.word	0xffffffff


	//   ....[15]....
        /*0078*/ 	.word	0xffffffff


	//   ....[16]....
        /*007c*/ 	.word	0xffffffff


	//   ....[17]....
        /*0080*/ 	.word	0xffffffff


	//   ....[18]....
        /*0084*/ 	.word	0xffffffff


	//   ....[19]....
        /*0088*/ 	.word	0xffffffff


	//   ....[20]....
        /*008c*/ 	.word	0xffffffff


	//   ....[21]....
        /*0090*/ 	.word	0xffffffff


	//   ....[22]....
        /*0094*/ 	.word	0xffffffff


	//   ....[23]....
        /*0098*/ 	.word	0xffffffff


	//   ....[24]....
        /*009c*/ 	.word	0xffffffff


	//   ....[25]....
        /*00a0*/ 	.word	0xffffffff


	//   ....[26]....
        /*00a4*/ 	.word	0xffffffff


	//   ....[27]....
        /*00a8*/ 	.word	0xffffffff


	//   ....[28]....
        /*00ac*/ 	.word	0xffffffff


	//   ....[29]....
        /*00b0*/ 	.word	0xffffffff


	//   ....[30]....
        /*00b4*/ 	.word	0xffffffff


	//   ....[31]....
        /*00b8*/ 	.word	0xffffffff


	//   ....[32]....
        /*00bc*/ 	.word	0xffffffff


	//   ....[33]....
        /*00c0*/ 	.word	0xffffffff


	//   ....[34]....
        /*00c4*/ 	.word	0xffffffff


	//   ....[35]....
        /*00c8*/ 	.word	0xffffffff


	//   ....[36]....
        /*00cc*/ 	.word	0xffffffff


	//   ....[37]....
        /*00d0*/ 	.word	0xffffffff


	//   ....[38]....
        /*00d4*/ 	.word	0xffffffff


	//   ....[39]....
        /*00d8*/ 	.word	0xffffffff


	//   ....[40]....
        /*00dc*/ 	.word	0xffffffff


	//   ....[41]....
        /*00e0*/ 	.word	0xffffffff


	//   ....[42]....
        /*00e4*/ 	.word	0xffffffff


	//   ....[43]....
        /*00e8*/ 	.word	0xffffffff


	//   ....[44]....
        /*00ec*/ 	.word	0xffffffff


	//   ....[45]....
        /*00f0*/ 	.word	0xffffffff


	//   ....[46]....
        /*00f4*/ 	.word	0xffffffff


	//   ....[47]....
        /*00f8*/ 	.word	0xffffffff


	//   ....[48]....
        /*00fc*/ 	.word	0xffffffff


	//   ....[49]....
        /*0100*/ 	.word	0xffffffff


	//   ....[50]....
        /*0104*/ 	.word	0xffffffff


	//   ....[51]....
        /*0108*/ 	.word	0xffffffff


	//   ....[52]....
        /*010c*/ 	.word	0xffffffff


	//   ....[53]....
        /*0110*/ 	.word	0xffffffff


	//   ....[54]....
        /*0114*/ 	.word	0xffffffff


	//   ....[55]....
        /*0118*/ 	.word	0xffffffff


	//   ....[56]....
        /*011c*/ 	.word	0xffffffff


	//   ....[57]....
        /*0120*/ 	.word	0xffffffff


	//   ....[58]....
        /*0124*/ 	.word	0xffffffff


	//   ....[59]....
        /*0128*/ 	.word	0xffffffff


	//   ....[60]....
        /*012c*/ 	.word	0xffffffff


	//   ....[61]....
        /*0130*/ 	.word	0xffffffff


	//   ....[62]....
        /*0134*/ 	.word	0xffffffff


	//   ....[63]....
        /*0138*/ 	.word	0xffffffff


	//   ....[64]....
        /*013c*/ 	.word	0xffffffff


	//   ....[65]....
        /*0140*/ 	.word	0xffffffff


	//   ....[66]....
        /*0144*/ 	.word	0xffffffff


	//   ....[67]....
        /*0148*/ 	.word	0xffffffff


	//   ....[68]....
        /*014c*/ 	.word	0xffffffff


	//   ....[69]....
        /*0150*/ 	.word	0xffffffff


	//   ....[70]....
        /*0154*/ 	.word	0xffffffff


	//   ....[71]....
        /*0158*/ 	.word	0xffffffff


	//   ....[72]....
        /*015c*/ 	.word	0xffffffff


	//   ....[73]....
        /*0160*/ 	.word	0xffffffff


	//   ....[74]....
        /*0164*/ 	.word	0xffffffff


	//   ....[75]....
        /*0168*/ 	.word	0xffffffff


	//   ....[76]....
        /*016c*/ 	.word	0xffffffff


	//   ....[77]....
        /*0170*/ 	.word	0xffffffff


	//   ....[78]....
        /*0174*/ 	.word	0xffffffff


	//   ....[79]....
        /*0178*/ 	.word	0xffffffff


	//   ....[80]....
        /*017c*/ 	.word	0xffffffff


	//   ....[81]....
        /*0180*/ 	.word	0xffffffff


	//   ....[82]....
        /*0184*/ 	.word	0xffffffff


	//   ....[83]....
        /*0188*/ 	.word	0xffffffff


	//   ....[84]....
        /*018c*/ 	.word	0xffffffff


	//   ....[85]....
        /*0190*/ 	.word	0xffffffff


	//   ....[86]....
        /*0194*/ 	.word	0xffffffff


	//   ....[87]....
        /*0198*/ 	.word	0xffffffff


	//   ....[88]....
        /*019c*/ 	.word	0xffffffff


	//   ....[89]....
        /*01a0*/ 	.word	0xffffffff


	//   ....[90]....
        /*01a4*/ 	.word	0xffffffff


	//   ....[91]....
        /*01a8*/ 	.word	0xffffffff


	//   ....[92]....
        /*01ac*/ 	.word	0xffffffff


	//   ....[93]....
        /*01b0*/ 	.word	0xffffffff


	//   ....[94]....
        /*01b4*/ 	.word	0xffffffff


	//   ....[95]....
        /*01b8*/ 	.word	0xffffffff


	//----- nvinfo : EIATTR_COOP_GROUP_INSTR_OFFSETS
	.align		4
.L_3565:
        /*01bc*/ 	.byte	0x04, 0x28
        /*01be*/ 	.short	(.L_3567 - .L_3566)


	//   ....[0]....
.L_3566:
        /*01c0*/ 	.word	0x00000790


	//   ....[1]....
        /*01c4*/ 	.word	0x00000910


	//   ....[2]....
        /*01c8*/ 	.word	0x00000b80


	//   ....[3]....
        /*01cc*/ 	.word	0x00001730


	//   ....[4]....
        /*01d0*/ 	.word	0x00001930


	//   ....[5]....
        /*01d4*/ 	.word	0x00001ab0


	//   ....[6]....
        /*01d8*/ 	.word	0x00001ea0


	//   ....[7]....
        /*01dc*/ 	.word	0x00002a30


	//   ....[8]....
        /*01e0*/ 	.word	0x00002a70


	//   ....[9]....
        /*01e4*/ 	.word	0x00002ab0


	//   ....[10]....
        /*01e8*/ 	.word	0x00002af0


	//   ....[11]....
        /*01ec*/ 	.word	0x00002b00


	//   ....[12]....
        /*01f0*/ 	.word	0x00002b10


	//   ....[13]....
        /*01f4*/ 	.word	0x00002bd0


	//   ....[14]....
        /*01f8*/ 	.word	0x00002bf0


	//   ....[15]....
        /*01fc*/ 	.word	0x00002c00


	//   ....[16]....
        /*0200*/ 	.word	0x00002c10


	//   ....[17]....
        /*0204*/ 	.word	0x00002cd0


	//   ....[18]....
        /*0208*/ 	.word	0x00002d00


	//   ....[19]....
        /*020c*/ 	.word	0x00002d30


	//   ....[20]....
        /*0210*/ 	.word	0x00002d50


	//   ....[21]....
        /*0214*/ 	.word	0x00002e30


	//   ....[22]....
        /*0218*/ 	.word	0x00002e60


	//   ....[23]....
        /*021c*/ 	.word	0x00002ea0


	//   ....[24]....
        /*0220*/ 	.word	0x00002ed0


	//   ....[25]....
        /*0224*/ 	.word	0x00002fe0


	//   ....[26]....
        /*0228*/ 	.word	0x00003020


	//   ....[27]....
        /*022c*/ 	.word	0x00003060


	//   ....[28]....
        /*0230*/ 	.word	0x00003090


	//   ....[29]....
        /*0234*/ 	.word	0x00003260


	//   ....[30]....
        /*0238*/ 	.word	0x000032a0


	//   ....[31]....
        /*023c*/ 	.word	0x000032d0


	//   ....[32]....
        /*0240*/ 	.word	0x000032e0


	//   ....[33]....
        /*0244*/ 	.word	0x000032f0


	//   ....[34]....
        /*0248*/ 	.word	0x00003300


	//   ....[35]....
        /*024c*/ 	.word	0x00003310


	//   ....[36]....
        /*0250*/ 	.word	0x00003320


	//   ....[37]....
        /*0254*/ 	.word	0x00003400


	//   ....[38]....
        /*0258*/ 	.word	0x00003420


	//   ....[39]....
        /*025c*/ 	.word	0x00003430


	//   ....[40]....
        /*0260*/ 	.word	0x00003440


	//   ....[41]....
        /*0264*/ 	.word	0x00003520


	//   ....[42]....
        /*0268*/ 	.word	0x00003540


	//   ....[43]....
        /*026c*/ 	.word	0x00003550


	//   ....[44]....
        /*0270*/ 	.word	0x00003560


	//   ....[45]....
        /*0274*/ 	.word	0x00003640


	//   ....[46]....
        /*0278*/ 	.word	0x00003660


	//   ....[47]....
        /*027c*/ 	.word	0x00003670


	//   ....[48]....
        /*0280*/ 	.word	0x00003680


	//   ....[49]....
        /*0284*/ 	.word	0x00003760


	//   ....[50]....
        /*0288*/ 	.word	0x00003780


	//   ....[51]....
        /*028c*/ 	.word	0x00003790


	//   ....[52]....
        /*0290*/ 	.word	0x000037a0


	//   ....[53]....
        /*0294*/ 	.word	0x00003880


	//   ....[54]....
        /*0298*/ 	.word	0x000038b0


	//   ....[55]....
        /*029c*/ 	.word	0x000038c0


	//   ....[56]....
        /*02a0*/ 	.word	0x000038d0


	//   ....[57]....
        /*02a4*/ 	.word	0x000038e0


	//   ....[58]....
        /*02a8*/ 	.word	0x000038f0


	//   ....[59]....
        /*02ac*/ 	.word	0x00003900


	//   ....[60]....
        /*02b0*/ 	.word	0x00003920


	//   ....[61]....
        /*02b4*/ 	.word	0x00003940


	//   ....[62]....
        /*02b8*/ 	.word	0x00003960


	//   ....[63]....
        /*02bc*/ 	.word	0x00003eb0


	//   ....[64]....
        /*02c0*/ 	.word	0x00004000


	//   ....[65]....
        /*02c4*/ 	.word	0x00004040


	//   ....[66]....
        /*02c8*/ 	.word	0x00004070


	//   ....[67]....
        /*02cc*/ 	.word	0x000040a0


	//   ....[68]....
        /*02d0*/ 	.word	0x000040e0


	//   ....[69]....
        /*02d4*/ 	.word	0x00004100


	//   ....[70]....
        /*02d8*/ 	.word	0x00004120


	//   ....[71]....
        /*02dc*/ 	.word	0x00004140


	//   ....[72]....
        /*02e0*/ 	.word	0x00004170


	//   ....[73]....
        /*02e4*/ 	.word	0x00004190


	//   ....[74]....
        /*02e8*/ 	.word	0x000041b0


	//   ....[75]....
        /*02ec*/ 	.word	0x000041e0


	//   ....[76]....
        /*02f0*/ 	.word	0x00004210


	//   ....[77]....
        /*02f4*/ 	.word	0x00004240


	//   ....[78]....
        /*02f8*/ 	.word	0x00004270


	//   ....[79]....
        /*02fc*/ 	.word	0x00004330


	//   ....[80]....
        /*0300*/ 	.word	0x00004360


	//   ....[81]....
        /*0304*/ 	.word	0x000043a0


	//   ....[82]....
        /*0308*/ 	.word	0x000043d0


	//   ....[83]....
        /*030c*/ 	.word	0x000049d0


	//   ....[84]....
        /*0310*/ 	.word	0x00004a10


	//   ....[85]....
        /*0314*/ 	.word	0x00004e90


	//   ....[86]....
        /*0318*/ 	.word	0x00005260


	//   ....[87]....
        /*031c*/ 	.word	0x000052b0


	//   ....[88]....
        /*0320*/ 	.word	0x000052e0


	//   ....[89]....
        /*0324*/ 	.word	0x00005300


	//   ....[90]....
        /*0328*/ 	.word	0x00005320


	//   ....[91]....
        /*032c*/ 	.word	0x000053d0


	//   ....[92]....
        /*0330*/ 	.word	0x00005420


	//   ....[93]....
        /*0334*/ 	.word	0x00005440


	//   ....[94]....
        /*0338*/ 	.word	0x00005460


	//   ....[95]....
        /*033c*/ 	.word	0x00005480


	//----- nvinfo : EIATTR_EXIT_INSTR_OFFSETS
	.align		4
.L_3567:
        /*0340*/ 	.byte	0x04, 0x1c
        /*0342*/ 	.short	(.L_3569 - .L_3568)


	//   ....[0]....
.L_3568:
        /*0344*/ 	.word	0x00005540


	//   ....[1]....
        /*0348*/ 	.word	0x00005a80


	//----- nvinfo : EIATTR_MAX_THREADS
	.align		4
.L_3569:
        /*034c*/ 	.byte	0x04, 0x05
        /*034e*/ 	.short	(.L_3571 - .L_3570)
.L_3570:
        /*0350*/ 	.word	0x00000020
        /*0354*/ 	.word	0x00000001
        /*0358*/ 	.word	0x00000001


	//----- nvinfo : EIATTR_CRS_STACK_SIZE
	.align		4
.L_3571:
        /*035c*/ 	.byte	0x04, 0x1e
        /*035e*/ 	.short	(.L_3573 - .L_3572)
.L_3572:
        /*0360*/ 	.word	0x00000000
.L_3573:


//--------------------- .nv.info._Z25selective_scan_bwd_kernelI32Selective_Scan_bwd_kernel_traitsILi32ELi4ELb0ELb0ELb1ELb0ELb0EfN3c107complexIfEEEEv12SSMParamsBwd --------------------------
	.section	.nv.info._Z25selective_scan_bwd_kernelI32Selective_Scan_bwd_kernel_traitsILi32ELi4ELb0ELb0ELb1ELb0ELb0EfN3c107complexIfEEEEv12SSMParamsBwd,"",@"SHT_CUDA_INFO"
	.sectionflags	@""
	.align	4


	//----- nvinfo : EIATTR_CUDA_API_VERSION
	.align		4
        /*0000*/ 	.byte	0x04, 0x37
        /*0002*/ 	.short	(.L_3575 - .L_3574)
.L_3574:
        /*0004*/ 	.word	0x00000082


	//----- nvinfo : EIATTR_SW2861232_WAR
	.align		4
.L_3575:
        /*0008*/ 	.byte	0x01, 0x35
	.zero		2


	//----- nvinfo : EIATTR_PARAM_CBANK
	.align		4
        /*000c*/ 	.byte	0x04, 0x0a
        /*000e*/ 	.short	(.L_3577 - .L_3576)
	.align		4
.L_3576:
        /*0010*/ 	.word	index@(.nv.constant0._Z25selective_scan_bwd_kernelI32Selective_Scan_bwd_kernel_traitsILi32ELi4ELb0ELb0ELb1ELb0ELb0EfN3c107complexIfEEEEv12SSMParamsBwd)
        /*0014*/ 	.short	0x0160
        /*0016*/ 	.short	0x01f0


	//----- nvinfo : EIATTR_CBANK_PARAM_SIZE
	.align		4
.L_3577:
        /*0018*/ 	.byte	0x03, 0x19
        /*001a*/ 	.short	0x01f0


	//----- nvinfo : EIATTR_KPARAM_INFO
	.align		4
        /*001c*/ 	.byte	0x04, 0x17
        /*001e*/ 	.short	(.L_3579 - .L_3578)
.L_3578:
        /*0020*/ 	.word	0x00000000
        /*0024*/ 	.short	0x0000
        /*0026*/ 	.short	0x0000
        /*0028*/ 	.byte	0x00, 0xf0, 0xc1, 0x07


	//----- nvinfo : EIATTR_MAXREG_COUNT
	.align		4
.L_3579:
        /*002c*/ 	.byte	0x03, 0x1b
        /*002e*/ 	.short	0x00ff


	//----- nvinfo : EIATTR_NUM_BARRIERS
	.align		4
        /*0030*/ 	.byte	0x02, 0x4c
        /*0032*/ 	.byte	0x01
	.zero		1


	//----- nvinfo : EIATTR_MERCURY_ISA_VERSION
	.align		4
        /*0034*/ 	.byte	0x03, 0x5f
        /*0036*/ 	.short	0x0000


	//----- nvinfo : EIATTR_COOP_GROUP_MASK_REGIDS
	.align		4
        /*0038*/ 	.byte	0x04, 0x29
        /*003a*/ 	.short	(.L_3581 - .L_3580)


	//   ....[0]....
.L_3580:
        /*003c*/ 	.word	0xffffffff


	//   ....[1]....
        /*0040*/ 	.word	0xffffffff


	//   ....[2]....
        /*0044*/ 	.word	0xffffffff


	//   ....[3]....
        /*0048*/ 	.word	0xffffffff


	//   ....[4]....
        /*004c*/ 	.word	0xffffffff


	//   ....[5]....
        /*0050*/ 	.word	0xffffffff


	//   ....[6]....
        /*0054*/ 	.word	0xffffffff


	//   ....[7]....
        /*0058*/ 	.word	0xffffffff


	//   ....[8]....
        /*005c*/ 	.word	0xffffffff


	//   ....[9]....
        /*0060*/ 	.word	0xffffffff


	//   ....[10]....
        /*0064*/ 	.word	0xffffffff


	//   ....[11]....
        /*0068*/ 	.word	0xffffffff


	//   ....[12]....
        /*006c*/ 	.word	0xffffffff


	//   ....[13]....
        /*0070*/ 	.word	0xffffffff


	//   ....[14]....
        /*0074*/ 	.word	0xffffffff


	//   ....[15]....
        /*0078*/ 	.word	0xffffffff


	//   ....[16]....
        /*007c*/ 	.word	0xffffffff


	//   ....[17]....
        /*0080*/ 	.word	0xffffffff


	//   ....[18]....
        /*0084*/ 	.word	0xffffffff


	//   ....[19]....
        /*0088*/ 	.word	0xffffffff


	//   ....[20]....
        /*008c*/ 	.word	0xffffffff


	//   ....[21]....
        /*0090*/ 	.word	0xffffffff


	//   ....[22]....
        /*0094*/ 	.word	0xffffffff


	//   ....[23]....
        /*0098*/ 	.word	0xffffffff


	//   ....[24]....
        /*009c*/ 	.word	0xffffffff


	//   ....[25]....
        /*00a0*/ 	.word	0xffffffff


	//   ....[26]....
        /*00a4*/ 	.word	0xffffffff


	//   ....[27]....
        /*00a8*/ 	.word	0xffffffff


	//   ....[28]....
        /*00ac*/ 	.word	0xffffffff


	//   ....[29]....
        /*00b0*/ 	.word	0xffffffff


	//   ....[30]....
        /*00b4*/ 	.word	0xffffffff


	//   ....[31]....
        /*00b8*/ 	.word	0xffffffff


	//   ....[32]....
        /*00bc*/ 	.word	0xffffffff


	//   ....[33]....
        /*00c0*/ 	.word	0xffffffff


	//   ....[34]....
        /*00c4*/ 	.word	0xffffffff


	//   ....[35]....
        /*00c8*/ 	.word	0xffffffff


	//   ....[36]....
        /*00cc*/ 	.word	0xffffffff


	//   ....[37]....
        /*00d0*/ 	.word	0xffffffff


	//   ....[38]....
        /*00d4*/ 	.word	0xffffffff


	//   ....[39]....
        /*00d8*/ 	.word	0xffffffff


	//   ....[40]....
        /*00dc*/ 	.word	0xffffffff


	//   ....[41]....
        /*00e0*/ 	.word	0xffffffff


	//   ....[42]....
        /*00e4*/ 	.word	0xffffffff


	//   ....[43]....
        /*00e8*/ 	.word	0xffffffff


	//   ....[44]....
        /*00ec*/ 	.word	0xffffffff


	//   ....[45]....
        /*00f0*/ 	.word	0xffffffff


	//   ....[46]....
        /*00f4*/ 	.word	0xffffffff


	//   ....[47]....
        /*00f8*/ 	.word	0xffffffff


	//   ....[48]....
        /*00fc*/ 	.word	0xffffffff


	//   ....[49]....
        /*0100*/ 	.word	0xffffffff


	//   ....[50]....
        /*0104*/ 	.word	0xffffffff


	//   ....[51]....
        /*0108*/ 	.word	0xffffffff


	//   ....[52]....
        /*010c*/ 	.word	0xffffffff


	//   ....[53]....
        /*0110*/ 	.word	0xffffffff


	//   ....[54]....
        /*0114*/ 	.word	0xffffffff


	//   ....[55]....
        /*0118*/ 	.word	0xffffffff


	//   ....[56]....
        /*011c*/ 	.word	0xffffffff


	//   ....[57]....
        /*0120*/ 	.word	0xffffffff


	//   ....[58]....
        /*0124*/ 	.word	0xffffffff


	//   ....[59]....
        /*0128*/ 	.word	0xffffffff


	//   ....[60]....
        /*012c*/ 	.word	0xffffffff


	//   ....[61]....
        /*0130*/ 	.word	0xffffffff


	//   ....[62]....
        /*0134*/ 	.word	0xffffffff


	//   ....[63]....
        /*0138*/ 	.word	0xffffffff


	//   ....[64]....
        /*013c*/ 	.word	0xffffffff


	//   ....[65]....
        /*0140*/ 	.word	0xffffffff


	//   ....[66]....
        /*0144*/ 	.word	0xffffffff


	//   ....[67]....
        /*0148*/ 	.word	0xffffffff


	//   ....[68]....
        /*014c*/ 	.word	0xffffffff


	//   ....[69]....
        /*0150*/ 	.word	0xffffffff


	//   ....[70]....
        /*0154*/ 	.word	0xffffffff


	//   ....[71]....
        /*0158*/ 	.word	0xffffffff


	//   ....[72]....
        /*015c*/ 	.word	0xffffffff


	//   ....[73]....
        /*0160*/ 	.word	0xffffffff


	//   ....[74]....
        /*0164*/ 	.word	0xffffffff


	//   ....[75]....
        /*0168*/ 	.word	0xffffffff


	//   ....[76]....
        /*016c*/ 	.word	0xffffffff


	//   ....[77]....
        /*0170*/ 	.word	0xffffffff


	//   ....[78]....
        /*0174*/ 	.word	0xffffffff


	//   ....[79]....
        /*0178*/ 	.word	0xffffffff


	//   ....[80]....
        /*017c*/ 	.word	0xffffffff


	//   ....[81]....
        /*0180*/ 	.word	0xffffffff


	//   ....[82]....
        /*0184*/ 	.word	0xffffffff


	//   ....[83]....
        /*0188*/ 	.word	0xffffffff


	//   ....[84]....
        /*018c*/ 	.word	0xffffffff


	//   ....[85]....
        /*0190*/ 	.word	0xffffffff


	//   ....[86]....
        /*0194*/ 	.word	0xffffffff


	//   ....[87]....
        /*0198*/ 	.word	0xffffffff


	//   ....[88]....
        /*019c*/ 	.word	0xffffffff


	//   ....[89]....
        /*01a0*/ 	.word	0xffffffff


	//   ....[90]....
        /*01a4*/ 	.word	0xffffffff


	//   ....[91]....
        /*01a8*/ 	.word	0xffffffff


	//----- nvinfo : EIATTR_COOP_GROUP_INSTR_OFFSETS
	.align		4
.L_3581:
        /*01ac*/ 	.byte	0x04, 0x28
        /*01ae*/ 	.short	(.L_3583 - .L_3582)


	//   ....[0]....
.L_3582:
        /*01b0*/ 	.word	0x00000ac0


	//   ....[1]....
        /*01b4*/ 	.word	0x00000c20


	//   ....[2]....
        /*01b8*/ 	.word	0x00000d10


	//   ....[3]....
        /*01bc*/ 	.word	0x00001640


	//   ....[4]....
        /*01c0*/ 	.word	0x00001c00


	//   ....[5]....
        /*01c4*/ 	.word	0x00001c40


	//   ....[6]....
        /*01c8*/ 	.word	0x00001c70


	//   ....[7]....
        /*01cc*/ 	.word	0x00001c80


	//   ....[8]....
        /*01d0*/ 	.word	0x00001c90


	//   ....[9]....
        /*01d4*/ 	.word	0x00001ca0


	//   ....[10]....
        /*01d8*/ 	.word	0x00001d70


	//   ....[11]....
        /*01dc*/ 	.word	0x00001da0


	//   ....[12]....
        /*01e0*/ 	.word	0x00001db0


	//   ....[13]....
        /*01e4*/ 	.word	0x00001dc0


	//   ....[14]....
        /*01e8*/ 	.word	0x00001e80


	//   ....[15]....
        /*01ec*/ 	.word	0x00001ea0


	//   ....[16]....
        /*01f0*/ 	.word	0x00001eb0


	//   ....[17]....
        /*01f4*/ 	.word	0x00001ec0


	//   ....[18]....
        /*01f8*/ 	.word	0x00001f80


	//   ....[19]....
        /*01fc*/ 	.word	0x00001fa0


	//   ....[20]....
        /*0200*/ 	.word	0x00001fb0


	//   ....[21]....
        /*0204*/ 	.word	0x00001fc0


	//   ....[22]....
        /*0208*/ 	.word	0x00002070


	//   ....[23]....
        /*020c*/ 	.word	0x000020d0


	//   ....[24]....
        /*0210*/ 	.word	0x00002110


	//   ....[25]....
        /*0214*/ 	.word	0x00002140


	//   ....[26]....
        /*0218*/ 	.word	0x000022e0


	//   ....[27]....
        /*021c*/ 	.word	0x00002330


	//   ....[28]....
        /*0220*/ 	.word	0x00002360


	//   ....[29]....
        /*0224*/ 	.word	0x000023e0


	//   ....[30]....
        /*0228*/ 	.word	0x00002610


	//   ....[31]....
        /*022c*/ 	.word	0x00002620


	//   ....[32]....
        /*0230*/ 	.word	0x00002630


	//   ....[33]....
        /*0234*/ 	.word	0x00002640


	//   ....[34]....
        /*0238*/ 	.word	0x00002740


	//   ....[35]....
        /*023c*/ 	.word	0x00002780


	//   ....[36]....
        /*0240*/ 	.word	0x000027b0


	//   ....[37]....
        /*0244*/ 	.word	0x000027c0


	//   ....[38]....
        /*0248*/ 	.word	0x000028c0


	//   ....[39]....
        /*024c*/ 	.word	0x00002900


	//   ....[40]....
        /*0250*/ 	.word	0x00002930


	//   ....[41]....
        /*0254*/ 	.word	0x000029b0


	//   ....[42]....
        /*0258*/ 	.word	0x00002b10


	//   ....[43]....
        /*025c*/ 	.word	0x00002b50


	//   ....[44]....
        /*0260*/ 	.word	0x00002b90


	//   ....[45]....
        /*0264*/ 	.word	0x00002bb0


	//   ....[46]....
        /*0268*/ 	.word	0x00002c90


	//   ....[47]....
        /*026c*/ 	.word	0x00002cc0


	//   ....[48]....
        /*0270*/ 	.word	0x00002cf0


	//   ....[49]....
        /*0274*/ 	.word	0x00002d00


	//   ....[50]....
        /*0278*/ 	.word	0x00002df0


	//   ....[51]....
        /*027c*/ 	.word	0x00002e30


	//   ....[52]....
        /*0280*/ 	.word	0x00002e70


	//   ....[53]....
        /*0284*/ 	.word	0x00002ea0


	//   ....[54]....
        /*0288*/ 	.word	0x00002ed0


	//   ....[55]....
        /*028c*/ 	.word	0x00002f00


	//   ....[56]....
        /*0290*/ 	.word	0x00002f30


	//   ....[57]....
        /*0294*/ 	.word	0x00002f60


	//   ....[58]....
        /*0298*/ 	.word	0x00002f90


	//   ....[59]....
        /*029c*/ 	.word	0x00003080


	//   ....[60]....
        /*02a0*/ 	.word	0x00003ce0


	//   ....[61]....
        /*02a4*/ 	.word	0x00003d20


	//   ....[62]....
        /*02a8*/ 	.word	0x00003d60


	//   ....[63]....
        /*02ac*/ 	.word	0x00003da0


	//   ....[64]....
        /*02b0*/ 	.word	0x00003e00


	//   ....[65]....
        /*02b4*/ 	.word	0x00003e30


	//   ....[66]....
        /*02b8*/ 	.word	0x00003e50


	//   ....[67]....
        /*02bc*/ 	.word	0x00003e60


	//   ....[68]....
        /*02c0*/ 	.word	0x00003e80


	//   ....[69]....
        /*02c4*/ 	.word	0x00003eb0


	//   ....[70]....
        /*02c8*/ 	.word	0x00003ed0


	//   ....[71]....
        /*02cc*/ 	.word	0x00003ef0


	//   ....[72]....
        /*02d0*/ 	.word	0x00003f10


	//   ....[73]....
        /*02d4*/ 	.word	0x00003f40


	//   ....[74]....
        /*02d8*/ 	.word	0x00003f60


	//   ....[75]....
        /*02dc*/ 	.word	0x00003f80


	//   ....[76]....
        /*02e0*/ 	.word	0x00003fb0


	//   ....[77]....
        /*02e4*/ 	.word	0x00003ff0


	//   ....[78]....
        /*02e8*/ 	.word	0x00004020


	//   ....[79]....
        /*02ec*/ 	.word	0x00004060


	//   ....[80]....
        /*02f0*/ 	.word	0x000044e0


	//   ....[81]....
        /*02f4*/ 	.word	0x00004770


	//   ....[82]....
        /*02f8*/ 	.word	0x00004b00


	//   ....[83]....
        /*02fc*/ 	.word	0x00004b50


	//   ....[84]....
        /*0300*/ 	.word	0x00004b80


	//   ....[85]....
        /*0304*/ 	.word	0x00004ba0


	//   ....[86]....
        /*0308*/ 	.word	0x00004bc0


	//   ....[87]....
        /*030c*/ 	.word	0x00004c70


	//   ....[88]....
        /*0310*/ 	.word	0x00004cc0


	//   ....[89]....
        /*0314*/ 	.word	0x00004ce0


	//   ....[90]....
        /*0318*/ 	.word	0x00004d00


	//   ....[91]....
        /*031c*/ 	.word	0x00004d20


	//----- nvinfo : EIATTR_EXIT_INSTR_OFFSETS
	.align		4
.L_3583:
        /*0320*/ 	.byte	0x04, 0x1c
        /*0322*/ 	.short	(.L_3585 - .L_3584)


	//   ....[0]....
.L_3584:
        /*0324*/ 	.word	0x00004de0


	//   ....[1]....
        /*0328*/ 	.word	0x00005020


	//----- nvinfo : EIATTR_MAX_THREADS
	.align		4
.L_3585:
        /*032c*/ 	.byte	0x04, 0x05
        /*032e*/ 	.short	(.L_3587 - .L_3586)
.L_3586:
        /*0330*/ 	.word	0x00000020
        /*0334*/ 	.word	0x00000001
        /*0338*/ 	.word	0x00000001


	//----- nvinfo : EIATTR_CRS_STACK_SIZE
	.align		4
.L_3587:
        /*033c*/ 	.byte	0x04, 0x1e
        /*033e*/ 	.short	(.L_3589 - .L_3588)
.L_3588:
        /*0340*/ 	.word	0x00000000
.L_3589:


//--------------------- .nv.info._Z25selective_scan_bwd_kernelI32Selective_Scan_bwd_kernel_traitsILi32ELi4ELb0ELb0ELb1ELb0ELb1EfN3c107complexIfEEEEv12SSMParamsBwd --------------------------
	.section	.nv.info._Z25selective_scan_bwd_kernelI32Selective_Scan_bwd_kernel_traitsILi32ELi4ELb0ELb0ELb1ELb0ELb1EfN3c107complexIfEEEEv12SSMParamsBwd,"",@"SHT_CUDA_INFO"
	.sectionflags	@""
	.align	4


	//----- nvinfo : EIATTR_CUDA_API_VERSION
	.align		4
        /*0000*/ 	.byte	0x04, 0x37
        /*0002*/ 	.short	(.L_3591 - .L_3590)
.L_3590:
        /*0004*/ 	.word	0x00000082


	//----- nvinfo : EIATTR_SW2861232_WAR
	.align		4
.L_3591:
        /*0008*/ 	.byte	0x01, 0x35
	.zero		2


	//----- nvinfo : EIATTR_PARAM_CBANK
	.align		4
        /*000c*/ 	.byte	0x04, 0x0a
        /*000e*/ 	.short	(.L_3593 - .L_3592)
	.align		4
.L_3592:
        /*0010*/ 	.word	index@(.nv.constant0._Z25selective_scan_bwd_kernelI32Selective_Scan_bwd_kernel_traitsILi32ELi4ELb0ELb0ELb1ELb0ELb1EfN3c107complexIfEEEEv12SSMParamsBwd)
        /*0014*/ 	.short	0x0160
        /*0016*/ 	.short	0x01f0


	//----- nvinfo : EIATTR_CBANK_PARAM_SIZE
	.align		4
.L_3593:
        /*0018*/ 	.byte	0x03, 0x19
        /*001a*/ 	.short	0x01f0


	//----- nvinfo : EIATTR_KPARAM_INFO
	.align		4
        /*001c*/ 	.byte	0x04, 0x17
        /*001e*/ 	.short	(.L_3595 - .L_3594)
.L_3594:
        /*0020*/ 	.word	0x00000000
        /*0024*/ 	.short	0x0000
        /*0026*/ 	.short	0x0000
        /*0028*/ 	.byte	0x00, 0xf0, 0xc1, 0x07


	//----- nvinfo : EIATTR_MAXREG_COUNT
	.align		4
.L_3595:
        /*002c*/ 	.byte	0x03, 0x1b
        /*002e*/ 	.short	0x00ff


	//----- nvinfo : EIATTR_NUM_BARRIERS
	.align		4
        /*0030*/ 	.byte	0x02, 0x4c
        /*0032*/ 	.byte	0x01
	.zero		1


	//----- nvinfo : EIATTR_MERCURY_ISA_VERSION
	.align		4
        /*0034*/ 	.byte	0x03, 0x5f
        /*0036*/ 	.short	0x0000


	//----- nvinfo : EIATTR_COOP_GROUP_MASK_REGIDS
	.align		4
        /*0038*/ 	.byte	0x04, 0x29
        /*003a*/ 	.short	(.L_3597 - .L_3596)


	//   ....[0]....
.L_3596:
        /*003c*/ 	.word	0xffffffff


	//   ....[1]....
        /*0040*/ 	.word	0xffffffff


	//   ....[2]....
        /*0044*/ 	.word	0xffffffff


	//   ....[3]....
        /*0048*/ 	.word	0xffffffff


	//   ....[4]....
        /*004c*/ 	.word	0xffffffff


	//   ....[5]....
        /*0050*/ 	.word	0xffffffff


	//   ....[6]....
        /*0054*/ 	.word	0xffffffff


	//   ....[7]....
        /*0058*/ 	.word	0xffffffff


	//   ....[8]....
        /*005c*/ 	.word	0xffffffff


	//   ....[9]....
        /*0060*/ 	.word	0xffffffff


	//   ....[10]....
        /*0064*/ 	.word	0xffffffff


	//   ....[11]....
        /*0068*/ 	.word	0xffffffff


	//   ....[12]....
        /*006c*/ 	.word	0xffffffff


	//   ....[13]....
        /*0070*/ 	.word	0xffffffff


	//   ....[14]....
        /*0074*/ 	.word	0xffffffff


	//   ....[15]....
        /*0078*/ 	.word	0xffffffff


	//   ....[16]....
        /*007c*/ 	.word	0xffffffff


	//   ....[17]....
        /*0080*/ 	.word	0xffffffff


	//   ....[18]....
        /*0084*/ 	.word	0xffffffff


	//   ....[19]....
        /*0088*/ 	.word	0xffffffff


	//   ....[20]....
        /*008c*/ 	.word	0xffffffff


	//   ....[21]....
        /*0090*/ 	.word	0xffffffff


	//   ....[22]....
        /*0094*/ 	.word	0xffffffff


	//   ....[23]....
        /*0098*/ 	.word	0xffffffff


	//   ....[24]....
        /*009c*/ 	.word	0xffffffff


	//   ....[25]....
        /*00a0*/ 	.word	0xffffffff


	//   ....[26]....
        /*00a4*/ 	.word	0xffffffff


	//   ....[27]....
        /*00a8*/ 	.word	0xffffffff


	//   ....[28]....
        /*00ac*/ 	.word	0xffffffff


	//   ....[29]....
        /*00b0*/ 	.word	0xffffffff


	//   ....[30]....
        /*00b4*/ 	.word	0xffffffff


	//   ....[31]....
        /*00b8*/ 	.word	0xffffffff


	//   ....[32]....
        /*00bc*/ 	.word	0xffffffff


	//   ....[33]....
        /*00c0*/ 	.word	0xffffffff


	//   ....[34]....
        /*00c4*/ 	.word	0xffffffff


	//   ....[35]....
        /*00c8*/ 	.word	0xffffffff


	//   ....[36]....
        /*00cc*/ 	.word	0xffffffff


	//   ....[37]....
        /*00d0*/ 	.word	0xffffffff


	//   ....[38]....
        /*00d4*/ 	.word	0xffffffff


	//   ....[39]....
        /*00d8*/ 	.word	0xffffffff


	//   ....[40]....
        /*00dc*/ 	.word	0xffffffff


	//   ....[41]....
        /*00e0*/ 	.word	0xffffffff


	//   ....[42]....
        /*00e4*/ 	.word	0xffffffff


	//   ....[43]....
        /*00e8*/ 	.word	0xffffffff


	//   ....[44]....
        /*00ec*/ 	.word	0xffffffff


	//   ....[45]....
        /*00f0*/ 	.word	0xffffffff


	//   ....[46]....
        /*00f4*/ 	.word	0xffffffff


	//   ....[47]....
        /*00f8*/ 	.word	0xffffffff


	//   ....[48]....
        /*00fc*/ 	.word	0xffffffff


	//   ....[49]....
        /*0100*/ 	.word	0xffffffff


	//   ....[50]....
        /*0104*/ 	.word	0xffffffff


	//   ....[51]....
        /*0108*/ 	.word	0xffffffff


	//   ....[52]....
        /*010c*/ 	.word	0xffffffff


	//   ....[53]....
        /*0110*/ 	.word	0xffffffff


	//   ....[54]....
        /*0114*/ 	.word	0xffffffff


	//   ....[55]....
        /*0118*/ 	.word	0xffffffff


	//   ....[56]....
        /*011c*/ 	.word	0xffffffff


	//   ....[57]....
        /*0120*/ 	.word	0xffffffff


	//   ....[58]....
        /*0124*/ 	.word	0xffffffff


	//   ....[59]....
        /*0128*/ 	.word	0xffffffff


	//   ....[60]....
        /*012c*/ 	.word	0xffffffff


	//   ....[61]....
        /*0130*/ 	.word	0xffffffff


	//   ....[62]....
        /*0134*/ 	.word	0xffffffff


	//   ....[63]....
        /*0138*/ 	.word	0xffffffff


	//   ....[64]....
        /*013c*/ 	.word	0xffffffff


	//   ....[65]....
        /*0140*/ 	.word	0xffffffff


	//   ....[66]....
        /*0144*/ 	.word	0xffffffff


	//   ....[67]....
        /*0148*/ 	.word	0xffffffff


	//   ....[68]....
        /*014c*/ 	.word	0xffffffff


	//   ....[69]....
        /*0150*/ 	.word	0xffffffff


	//   ....[70]....
        /*0154*/ 	.word	0xffffffff


	//   ....[71]....
        /*0158*/ 	.word	0xffffffff


	//   ....[72]....
        /*015c*/ 	.word	0xffffffff


	//   ....[73]....
        /*0160*/ 	.word	0xffffffff


	//   ....[74]....
        /*0164*/ 	.word	0xffffffff


	//   ....[75]....
        /*0168*/ 	.word	0xffffffff


	//   ....[76]....
        /*016c*/ 	.word	0xffffffff


	//   ....[77]....
        /*0170*/ 	.word	0xffffffff


	//   ....[78]....
        /*0174*/ 	.word	0xffffffff


	//   ....[79]....
        /*0178*/ 	.word	0xffffffff


	//   ....[80]....
        /*017c*/ 	.word	0xffffffff


	//   ....[81]....
        /*0180*/ 	.word	0xffffffff


	//   ....[82]....
        /*0184*/ 	.word	0xffffffff


	//   ....[83]....
        /*0188*/ 	.word	0xffffffff


	//   ....[84]....
        /*018c*/ 	.word	0xffffffff


	//   ....[85]....
        /*0190*/ 	.word	0xffffffff


	//   ....[86]....
        /*0194*/ 	.word	0xffffffff


	//   ....[87]....
        /*0198*/ 	.word	0xffffffff


	//   ....[88]....
        /*019c*/ 	.word	0xffffffff


	//   ....[89]....
        /*01a0*/ 	.word	0xffffffff


	//   ....[90]....
        /*01a4*/ 	.word	0xffffffff


	//   ....[91]....
        /*01a8*/ 	.word	0xffffffff


	//   ....[92]....
        /*01ac*/ 	.word	0xffffffff


	//   ....[93]....
        /*01b0*/ 	.word	0xffffffff


	//   ....[94]....
        /*01b4*/ 	.word	0xffffffff


	//   ....[95]....
        /*01b8*/ 	.word	0xffffffff


	//----- nvinfo : EIATTR_COOP_GROUP_INSTR_OFFSETS
	.align		4
.L_3597:
        /*01bc*/ 	.byte	0x04, 0x28
        /*01be*/ 	.short	(.L_3599 - .L_3598)


	//   ....[0]....
.L_3598:
        /*01c0*/ 	.word	0x00000aa0


	//   ....[1]....
        /*01c4*/ 	.word	0x00000bf0


	//   ....[2]....
        /*01c8*/ 	.word	0x00000ea0


	//   ....[3]....
        /*01cc*/ 	.word	0x000010f0


	//   ....[4]....
        /*01d0*/ 	.word	0x00001310


	//   ....[5]....
        /*01d4*/ 	.word	0x00001490


	//   ....[6]....
        /*01d8*/ 	.word	0x00001850


	//   ....[7]....
        /*01dc*/ 	.word	0x00002430


	//   ....[8]....
        /*01e0*/ 	.word	0x000029a0


	//   ....[9]....
        /*01e4*/ 	.word	0x000029e0


	//   ....[10]....
        /*01e8*/ 	.word	0x00002a10


	//   ....[11]....
        /*01ec*/ 	.word	0x00002a30


	//   ....[12]....
        /*01f0*/ 	.word	0x00002a40


	//   ....[13]....
        /*01f4*/ 	.word	0x00002a50


	//   ....[14]....
        /*01f8*/ 	.word	0x00002b10


	//   ....[15]....
        /*01fc*/ 	.word	0x00002b30


	//   ....[16]....
        /*0200*/ 	.word	0x00002b40


	//   ....[17]....
        /*0204*/ 	.word	0x00002b50


	//   ....[18]....
        /*0208*/ 	.word	0x00002c10


	//   ....[19]....
        /*020c*/ 	.word	0x00002c30


	//   ....[20]....
        /*0210*/ 	.word	0x00002c40


	//   ....[21]....
        /*0214*/ 	.word	0x00002c50


	//   ....[22]....
        /*0218*/ 	.word	0x00002d10


	//   ....[23]....
        /*021c*/ 	.word	0x00002d30


	//   ....[24]....
        /*0220*/ 	.word	0x00002d40


	//   ....[25]....
        /*0224*/ 	.word	0x00002d50


	//   ....[26]....
        /*0228*/ 	.word	0x00002e20


	//   ....[27]....
        /*022c*/ 	.word	0x00002e60


	//   ....[28]....
        /*0230*/ 	.word	0x00002e90


	//   ....[29]....
        /*0234*/ 	.word	0x00002ec0


	//   ....[30]....
        /*0238*/ 	.word	0x00003020


	//   ....[31]....
        /*023c*/ 	.word	0x000030c0


	//   ....[32]....
        /*0240*/ 	.word	0x00003130


	//   ....[33]....
        /*0244*/ 	.word	0x00003160


	//   ....[34]....
        /*0248*/ 	.word	0x00003390


	//   ....[35]....
        /*024c*/ 	.word	0x000033c0


	//   ....[36]....
        /*0250*/ 	.word	0x000033d0


	//   ....[37]....
        /*0254*/ 	.word	0x000033e0


	//   ....[38]....
        /*0258*/ 	.word	0x000034e0


	//   ....[39]....
        /*025c*/ 	.word	0x00003520


	//   ....[40]....
        /*0260*/ 	.word	0x00003550


	//   ....[41]....
        /*0264*/ 	.word	0x00003560


	//   ....[42]....
        /*0268*/ 	.word	0x00003670


	//   ....[43]....
        /*026c*/ 	.word	0x000036b0


	//   ....[44]....
        /*0270*/ 	.word	0x000036e0


	//   ....[45]....
        /*0274*/ 	.word	0x00003710


	//   ....[46]....
        /*0278*/ 	.word	0x000038d0


	//   ....[47]....
        /*027c*/ 	.word	0x00003910


	//   ....[48]....
        /*0280*/ 	.word	0x00003950


	//   ....[49]....
        /*0284*/ 	.word	0x00003980


	//   ....[50]....
        /*0288*/ 	.word	0x00003a60


	//   ....[51]....
        /*028c*/ 	.word	0x00003a90


	//   ....[52]....
        /*0290*/ 	.word	0x00003ac0


	//   ....[53]....
        /*0294*/ 	.word	0x00003ad0


	//   ....[54]....
        /*0298*/ 	.word	0x00003bb0


	//   ....[55]....
        /*029c*/ 	.word	0x00003bf0


	//   ....[56]....
        /*02a0*/ 	.word	0x00003c30


	//   ....[57]....
        /*02a4*/ 	.word	0x00003c60


	//   ....[58]....
        /*02a8*/ 	.word	0x00003c90


	//   ....[59]....
        /*02ac*/ 	.word	0x00003cc0


	//   ....[60]....
        /*02b0*/ 	.word	0x00003cf0


	//   ....[61]....
        /*02b4*/ 	.word	0x00003d20


	//   ....[62]....
        /*02b8*/ 	.word	0x00003d50


	//   ....[63]....
        /*02bc*/ 	.word	0x00003e80


	//   ....[64]....
        /*02c0*/ 	.word	0x00004a80


	//   ....[65]....
        /*02c4*/ 	.word	0x00004ac0


	//   ....[66]....
        /*02c8*/ 	.word	0x00004b00


	//   ....[67]....
        /*02cc*/ 	.word	0x00004b40


	//   ....[68]....
        /*02d0*/ 	.word	0x00004ba0


	//   ....[69]....
        /*02d4*/ 	.word	0x00004bc0


	//   ....[70]....
        /*02d8*/ 	.word	0x00004be0


	//   ....[71]....
        /*02dc*/ 	.word	0x00004c00


	//   ....[72]....
        /*02e0*/ 	.word	0x00004c40


	//   ....[73]....
        /*02e4*/ 	.word	0x00004c60


	//   ....[74]....
        /*02e8*/ 	.word	0x00004c80


	//   ....[75]....
        /*02ec*/ 	.word	0x00004c90


	//   ....[76]....
        /*02f0*/ 	.word	0x00004cc0


	//   ....[77]....
        /*02f4*/ 	.word	0x00004ce0


	//   ....[78]....
        /*02f8*/ 	.word	0x00004d00


	//   ....[79]....
        /*02fc*/ 	.word	0x00004d20


	//   ....[80]....
        /*0300*/ 	.word	0x00004d60


	//   ....[81]....
        /*0304*/ 	.word	0x00004d90


	//   ....[82]....
        /*0308*/ 	.word	0x00004dc0


	//   ....[83]....
        /*030c*/ 	.word	0x00004e00


	//   ....[84]....
        /*0310*/ 	.word	0x00005220


	//   ....[85]....
        /*0314*/ 	.word	0x000054a0


	//   ....[86]....
        /*0318*/ 	.word	0x00005880


	//   ....[87]....
        /*031c*/ 	.word	0x000058d0


	//   ....[88]....
        /*0320*/ 	.word	0x00005900


	//   ....[89]....
        /*0324*/ 	.word	0x00005920


	//   ....[90]....
        /*0328*/ 	.word	0x00005940


	//   ....[91]....
        /*032c*/ 	.word	0x000059f0


	//   ....[92]....
        /*0330*/ 	.word	0x00005a40


	//   ....[93]....
        /*0334*/ 	.word	0x00005a60


	//   ....[94]....
        /*0338*/ 	.word	0x00005a80


	//   ....[95]....
        /*033c*/ 	.word	0x00005aa0


	//----- nvinfo : EIATTR_EXIT_INSTR_OFFSETS
	.align		4
.L_3599:
        /*0340*/ 	.byte	0x04, 0x1c
        /*0342*/ 	.short	(.L_3601 - .L_3600)


	//   ....[0]....
.L_3600:
        /*0344*/ 	.word	0x00005b60


	//   ....[1]....
        /*0348*/ 	.word	0x00005da0


	//----- nvinfo : EIATTR_MAX_THREADS
	.align		4
.L_3601:
        /*034c*/ 	.byte	0x04, 0x05
        /*034e*/ 	.short	(.L_3603 - .L_3602)
.L_3602:
        /*0350*/ 	.word	0x00000020
        /*0354*/ 	.word	0x00000001
        /*0358*/ 	.word	0x00000001


	//----- nvinfo : EIATTR_CRS_STACK_SIZE
	.align		4
.L_3603:
        /*035c*/ 	.byte	0x04, 0x1e
        /*035e*/ 	.short	(.L_3605 - .L_3604)
.L_3604:
        /*0360*/ 	.word	0x00000000
.L_3605:


//--------------------- .nv.info._Z25selective_scan_bwd_kernelI32Selective_Scan_bwd_kernel_traitsILi32ELi4ELb0ELb0ELb1ELb1ELb0EfN3c107complexIfEEEEv12SSMParamsBwd --------------------------
	.section	.nv.info._Z25selective_scan_bwd_kernelI32Selective_Scan_bwd_kernel_traitsILi32ELi4ELb0ELb0ELb1ELb1ELb0EfN3c107complexIfEEEEv12SSMParamsBwd,"",@"SHT_CUDA_INFO"
	.sectionflags	@""
	.align	4


	//----- nvinfo : EIATTR_CUDA_API_VERSION
	.align		4
        /*0000*/ 	.byte	0x04, 0x37
        /*0002*/ 	.short	(.L_3607 - .L_3606)
.L_3606:
        /*0004*/ 	.word	0x00000082


	//----- nvinfo : EIATTR_SW2861232_WAR
	.align		4
.L_3607:
        /*0008*/ 	.byte	0x01, 0x35
	.zero		2


	//----- nvinfo : EIATTR_PARAM_CBANK
	.align		4
        /*000c*/ 	.byte	0x04, 0x0a
        /*000e*/ 	.short	(.L_3609 - .L_3608)
	.align		4
.L_3608:
        /*0010*/ 	.word	index@(.nv.constant0._Z25selective_scan_bwd_kernelI32Selective_Scan_bwd_kernel_traitsILi32ELi4ELb0ELb0ELb1ELb1ELb0EfN3c107complexIfEEEEv12SSMParamsBwd)
        /*0014*/ 	.short	0x0160
        /*0016*/ 	.short	0x01f0


	//----- nvinfo : EIATTR_CBANK_PARAM_SIZE
	.align		4
.L_3609:
        /*0018*/ 	.byte	0x03, 0x19
        /*001a*/ 	.short	0x01f0


	//----- nvinfo : EIATTR_KPARAM_INFO
	.align		4
        /*001c*/ 	.byte	0x04, 0x17
        /*001e*/ 	.short	(.L_3611 - .L_3610)
.L_3610:
        /*0020*/ 	.word	0x00000000
        /*0024*/ 	.short	0x0000
        /*0026*/ 	.short	0x0000
        /*0028*/ 	.byte	0x00, 0xf0, 0xc1, 0x07


	//----- nvinfo : EIATTR_MAXREG_COUNT
	.align		4
.L_3611:
        /*002c*/ 	.byte	0x03, 0x1b
        /*002e*/ 	.short	0x00ff


	//----- nvinfo : EIATTR_NUM_BARRIERS
	.align		4
        /*0030*/ 	.byte	0x02, 0x4c
        /*0032*/ 	.byte	0x01
	.zero		1


	//----- nvinfo : EIATTR_MERCURY_ISA_VERSION
	.align		4
        /*0034*/ 	.byte	0x03, 0x5f
        /*0036*/ 	.short	0x0000


	//----- nvinfo : EIATTR_COOP_GROUP_MASK_REGIDS
	.align		4
        /*0038*/ 	.byte	0x04, 0x29
        /*003a*/ 	.short	(.L_3613 - .L_3612)


	//   ....[0]....
.L_3612:
        /*003c*/ 	.word	0xffffffff


	//   ....[1]....
        /*0040*/ 	.word	0xffffffff


	//   ....[2]....
        /*0044*/ 	.word	0xffffffff


	//   ....[3]....
        /*0048*/ 	.word	0xffffffff


	//   ....[4]....
        /*004c*/ 	.word	0xffffffff


	//   ....[5]....
        /*0050*/ 	.word	0xffffffff


	//   ....[6]....
        /*0054*/ 	.word	0xffffffff


	//   ....[7]....
        /*0058*/ 	.word	0xffffffff


	//   ....[8]....
        /*005c*/ 	.word	0xffffffff


	//   ....[9]....
        /*0060*/ 	.word	0xffffffff


	//   ....[10]....
        /*0064*/ 	.word	0xffffffff


	//   ....[11]....
        /*0068*/ 	.word	0xffffffff


	//   ....[12]....
        /*006c*/ 	.word	0xffffffff


	//   ....[13]....
        /*0070*/ 	.word	0xffffffff


	//   ....[14]....
        /*0074*/ 	.word	0xffffffff


	//   ....[15]....
        /*0078*/ 	.word	0xffffffff


	//   ....[16]....
        /*007c*/ 	.word	0xffffffff


	//   ....[17]....
        /*0080*/ 	.word	0xffffffff


	//   ....[18]....
        /*0084*/ 	.word	0xffffffff


	//   ....[19]....
        /*0088*/ 	.word	0xffffffff


	//   ....[20]....
        /*008c*/ 	.word	0xffffffff


	//   ....[21]....
        /*0090*/ 	.word	0xffffffff


	//   ....[22]....
        /*0094*/ 	.word	0xffffffff


	//   ....[23]....
        /*0098*/ 	.word	0xffffffff


	//   ....[24]....
        /*009c*/ 	.word	0xffffffff


	//   ....[25]....
        /*00a0*/ 	.word	0xffffffff


	//   ....[26]....
        /*00a4*/ 	.word	0xffffffff


	//   ....[27]....
        /*00a8*/ 	.word	0xffffffff


	//   ....[28]....
        /*00ac*/ 	.word	0xffffffff


	//   ....[29]....
        /*00b0*/ 	.word	0xffffffff


	//   ....[30]....
        /*00b4*/ 	.word	0xffffffff


	//   ....[31]....
        /*00b8*/ 	.word	0xffffffff


	//   ....[32]....
        /*00bc*/ 	.word	0xffffffff


	//   ....[33]....
        /*00c0*/ 	.word	0xffffffff


	//   ....[34]....
        /*00c4*/ 	.word	0xffffffff


	//   ....[35]....
        /*00c8*/ 	.word	0xffffffff


	//   ....[36]....
        /*00cc*/ 	.word	0xffffffff


	//   ....[37]....
        /*00d0*/ 	.word	0xffffffff


	//   ....[38]....
        /*00d4*/ 	.word	0xffffffff


	//   ....[39]....
        /*00d8*/ 	.word	0xffffffff


	//   ....[40]....
        /*00dc*/ 	.word	0xffffffff


	//   ....[41]....
        /*00e0*/ 	.word	0xffffffff


	//   ....[42]....
        /*00e4*/ 	.word	0xffffffff


	//   ....[43]....
        /*00e8*/ 	.word	0xffffffff


	//   ....[44]....
        /*00ec*/ 	.word	0xffffffff


	//   ....[45]....
        /*00f0*/ 	.word	0xffffffff


	//   ....[46]....
        /*00f4*/ 	.word	0xffffffff


	//   ....[47]....
        /*00f8*/ 	.word	0xffffffff


	//   ....[48]....
        /*00fc*/ 	.word	0xffffffff


	//   ....[49]....
        /*0100*/ 	.word	0xffffffff


	//   ....[50]....
        /*0104*/ 	.word	0xffffffff


	//   ....[51]....
        /*0108*/ 	.word	0xffffffff


	//   ....[52]....
        /*010c*/ 	.word	0xffffffff


	//   ....[53]....
        /*0110*/ 	.word	0xffffffff


	//   ....[54]....
        /*0114*/ 	.word	0xffffffff


	//   ....[55]....
        /*0118*/ 	.word	0xffffffff


	//   ....[56]....
        /*011c*/ 	.word	0xffffffff


	//   ....[57]....
        /*0120*/ 	.word	0xffffffff


	//   ....[58]....
        /*0124*/ 	.word	0xffffffff


	//   ....[59]....
        /*0128*/ 	.word	0xffffffff


	//   ....[60]....
        /*012c*/ 	.word	0xffffffff


	//   ....[61]....
        /*0130*/ 	.word	0xffffffff


	//   ....[62]....
        /*0134*/ 	.word	0xffffffff


	//   ....[63]....
        /*0138*/ 	.word	0xffffffff


	//   ....[64]....
        /*013c*/ 	.word	0xffffffff


	//   ....[65]....
        /*0140*/ 	.word	0xffffffff


	//   ....[66]....
        /*0144*/ 	.word	0xffffffff


	//   ....[67]....
        /*0148*/ 	.word	0xffffffff


	//   ....[68]....
        /*014c*/ 	.word	0xffffffff


	//   ....[69]....
        /*0150*/ 	.word	0xffffffff


	//   ....[70]....
        /*0154*/ 	.word	0xffffffff


	//   ....[71]....
        /*0158*/ 	.word	0xffffffff


	//   ....[72]....
        /*015c*/ 	.word	0xffffffff


	//   ....[73]....
        /*0160*/ 	.word	0xffffffff


	//   ....[74]....
        /*0164*/ 	.word	0xffffffff


	//   ....[75]....
        /*0168*/ 	.word	0xffffffff


	//   ....[76]....
        /*016c*/ 	.word	0xffffffff


	//   ....[77]....
        /*0170*/ 	.word	0xffffffff


	//   ....[78]....
        /*0174*/ 	.word	0xffffffff


	//   ....[79]....
        /*0178*/ 	.word	0xffffffff


	//   ....[80]....
        /*017c*/ 	.word	0xffffffff


	//   ....[81]....
        /*0180*/ 	.word	0xffffffff


	//   ....[82]....
        /*0184*/ 	.word	0xffffffff


	//   ....[83]....
        /*0188*/ 	.word	0xffffffff


	//   ....[84]....
        /*018c*/ 	.word	0xffffffff


	//   ....[85]....
        /*0190*/ 	.word	0xffffffff


	//   ....[86]....
        /*0194*/ 	.word	0xffffffff


	//   ....[87]....
        /*0198*/ 	.word	0xffffffff


	//   ....[88]....
        /*019c*/ 	.word	0xffffffff


	//   ....[89]....
        /*01a0*/ 	.word	0xffffffff


	//   ....[90]....
        /*01a4*/ 	.word	0xffffffff


	//   ....[91]....
        /*01a8*/ 	.word	0xffffffff


	//   ....[92]....
        /*01ac*/ 	.word	0xffffffff


	//----- nvinfo : EIATTR_COOP_GROUP_INSTR_OFFSETS
	.align		4
.L_3613:
        /*01b0*/ 	.byte	0x04, 0x28
        /*01b2*/ 	.short	(.L_3615 - .L_3614)


	//   ....[0]....
.L_3614:
        /*01b4*/ 	.word	0x00000a90


	//   ....[1]....
        /*01b8*/ 	.word	0x00000bc0


	//   ....[2]....
        /*01bc*/ 	.word	0x00000d10


	//   ....[3]....
        /*01c0*/ 	.word	0x00001f30


	//   ....[4]....
        /*01c4*/ 	.word	0x00002470


	//   ....[5]....
        /*01c8*/ 	.word	0x000024b0


	//   ....[6]....
        /*01cc*/ 	.word	0x000024e0


	//   ....[7]....
        /*01d0*/ 	.word	0x00002500


	//   ....[8]....
        /*01d4*/ 	.word	0x00002510


	//   ....[9]....
        /*01d8*/ 	.word	0x00002520


	//   ....[10]....
        /*01dc*/ 	.word	0x000025f0


	//   ....[11]....
        /*01e0*/ 	.word	0x00002610


	//   ....[12]....
        /*01e4*/ 	.word	0x00002620


	//   ....[13]....
        /*01e8*/ 	.word	0x00002630


	//   ....[14]....
        /*01ec*/ 	.word	0x000026f0


	//   ....[15]....
        /*01f0*/ 	.word	0x00002710


	//   ....[16]....
        /*01f4*/ 	.word	0x00002720


	//   ....[17]....
        /*01f8*/ 	.word	0x00002730


	//   ....[18]....
        /*01fc*/ 	.word	0x000027f0


	//   ....[19]....
        /*0200*/ 	.word	0x00002810


	//   ....[20]....
        /*0204*/ 	.word	0x00002820


	//   ....[21]....
        /*0208*/ 	.word	0x00002830


	//   ....[22]....
        /*020c*/ 	.word	0x000028e0


	//   ....[23]....
        /*0210*/ 	.word	0x00002910


	//   ....[24]....
        /*0214*/ 	.word	0x00002940


	//   ....[25]....
        /*0218*/ 	.word	0x00002990


	//   ....[26]....
        /*021c*/ 	.word	0x00002b50


	//   ....[27]....
        /*0220*/ 	.word	0x00002b90


	//   ....[28]....
        /*0224*/ 	.word	0x00002bc0


	//   ....[29]....
        /*0228*/ 	.word	0x00002c00


	//   ....[30]....
        /*022c*/ 	.word	0x00002d40


	//   ....[31]....
        /*0230*/ 	.word	0x00002d70


	//   ....[32]....
        /*0234*/ 	.word	0x00002e90


	//   ....[33]....
        /*0238*/ 	.word	0x00002eb0


	//   ....[34]....
        /*023c*/ 	.word	0x00002fb0


	//   ....[35]....
        /*0240*/ 	.word	0x00002ff0


	//   ....[36]....
        /*0244*/ 	.word	0x00003020


	//   ....[37]....
        /*0248*/ 	.word	0x00003030


	//   ....[38]....
        /*024c*/ 	.word	0x00003130


	//   ....[39]....
        /*0250*/ 	.word	0x00003170


	//   ....[40]....
        /*0254*/ 	.word	0x000031a0


	//   ....[41]....
        /*0258*/ 	.word	0x000031d0


	//   ....[42]....
        /*025c*/ 	.word	0x00003380


	//   ....[43]....
        /*0260*/ 	.word	0x000033c0


	//   ....[44]....
        /*0264*/ 	.word	0x000033f0


	//   ....[45]....
        /*0268*/ 	.word	0x00003420


	//   ....[46]....
        /*026c*/ 	.word	0x00003500


	//   ....[47]....
        /*0270*/ 	.word	0x00003530


	//   ....[48]....
        /*0274*/ 	.word	0x00003560


	//   ....[49]....
        /*0278*/ 	.word	0x00003570


	//   ....[50]....
        /*027c*/ 	.word	0x00003650


	//   ....[51]....
        /*0280*/ 	.word	0x00003690


	//   ....[52]....
        /*0284*/ 	.word	0x000036d0


	//   ....[53]....
        /*0288*/ 	.word	0x00003700


	//   ....[54]....
        /*028c*/ 	.word	0x00003730


	//   ....[55]....
        /*0290*/ 	.word	0x00003760


	//   ....[56]....
        /*0294*/ 	.word	0x00003790


	//   ....[57]....
        /*0298*/ 	.word	0x000037c0


	//   ....[58]....
        /*029c*/ 	.word	0x000037f0


	//   ....[59]....
        /*02a0*/ 	.word	0x00003820


	//   ....[60]....
        /*02a4*/ 	.word	0x00004570


	//   ....[61]....
        /*02a8*/ 	.word	0x000045b0


	//   ....[62]....
        /*02ac*/ 	.word	0x000045f0


	//   ....[63]....
        /*02b0*/ 	.word	0x00004630


	//   ....[64]....
        /*02b4*/ 	.word	0x00004690


	//   ....[65]....
        /*02b8*/ 	.word	0x000046c0


	//   ....[66]....
        /*02bc*/ 	.word	0x000046e0


	//   ....[67]....
        /*02c0*/ 	.word	0x000046f0


	//   ....[68]....
        /*02c4*/ 	.word	0x00004710


	//   ....[69]....
        /*02c8*/ 	.word	0x00004740


	//   ....[70]....
        /*02cc*/ 	.word	0x00004760


	//   ....[71]....
        /*02d0*/ 	.word	0x00004780


	//   ....[72]....
        /*02d4*/ 	.word	0x000047a0


	//   ....[73]....
        /*02d8*/ 	.word	0x000047d0


	//   ....[74]....
        /*02dc*/ 	.word	0x000047f0


	//   ....[75]....
        /*02e0*/ 	.word	0x00004810


	//   ....[76]....
        /*02e4*/ 	.word	0x00004840


	//   ....[77]....
        /*02e8*/ 	.word	0x00004880


	//   ....[78]....
        /*02ec*/ 	.word	0x000048b0


	//   ....[79]....
        /*02f0*/ 	.word	0x000048f0


	//   ....[80]....
        /*02f4*/ 	.word	0x00004e10


	//   ....[81]....
        /*02f8*/ 	.word	0x00004e50


	//   ....[82]....
        /*02fc*/ 	.word	0x00005300


	//   ....[83]....
        /*0300*/ 	.word	0x000056b0


	//   ....[84]....
        /*0304*/ 	.word	0x00005700


	//   ....[85]....
        /*0308*/ 	.word	0x00005730


	//   ....[86]....
        /*030c*/ 	.word	0x00005750


	//   ....[87]....
        /*0310*/ 	.word	0x00005770


	//   ....[88]....
        /*0314*/ 	.word	0x00005820


	//   ....[89]....
        /*0318*/ 	.word	0x00005870


	//   ....[90]....
        /*031c*/ 	.word	0x00005890


	//   ....[91]....
        /*0320*/ 	.word	0x000058b0


	//   ....[92]....
        /*0324*/ 	.word	0x000058d0


	//----- nvinfo : EIATTR_EXIT_INSTR_OFFSETS
	.align		4
.L_3615:
        /*0328*/ 	.byte	0x04, 0x1c
        /*032a*/ 	.short	(.L_3617 - .L_3616)


	//   ....[0]....
.L_3616:
        /*032c*/ 	.word	0x00005990


	//   ....[1]....
        /*0330*/ 	.word	0x00005bd0


	//----- nvinfo : EIATTR_MAX_THREADS
	.align		4
.L_3617:
        /*0334*/ 	.byte	0x04, 0x05
        /*0336*/ 	.short	(.L_3619 - .L_3618)
.L_3618:
        /*0338*/ 	.word	0x00000020
        /*033c*/ 	.word	0x00000001
        /*0340*/ 	.word	0x00000001


	//----- nvinfo : EIATTR_CRS_STACK_SIZE
	.align		4
.L_3619:
        /*0344*/ 	.byte	0x04, 0x1e
        /*0346*/ 	.short	(.L_3621 - .L_3620)
.L_3620:
        /*0348*/ 	.word	0x00000000
.L_3621:


//--------------------- .nv.info._Z25selective_scan_bwd_kernelI32Selective_Scan_bwd_kernel_traitsILi32ELi4ELb0ELb0ELb1ELb1ELb1EfN3c107complexIfEEEEv12SSMParamsBwd --------------------------
	.section	.nv.info._Z25selective_scan_bwd_kernelI32Selective_Scan_bwd_kernel_traitsILi32ELi4ELb0ELb0ELb1ELb1ELb1EfN3c107complexIfEEEEv12SSMParamsBwd,"",@"SHT_CUDA_INFO"
	.sectionflags	@""
	.align	4


	//----- nvinfo : EIATTR_CUDA_API_VERSION
	.align		4
        /*0000*/ 	.byte	0x04, 0x37
        /*0002*/ 	.short	(.L_3623 - .L_3622)
.L_3622:
        /*0004*/ 	.word	0x00000082


	//----- nvinfo : EIATTR_SW2861232_WAR
	.align		4
.L_3623:
        /*0008*/ 	.byte	0x01, 0x35
	.zero		2


	//----- nvinfo : EIATTR_PARAM_CBANK
	.align		4
        /*000c*/ 	.byte	0x04, 0x0a
        /*000e*/ 	.short	(.L_3625 - .L_3624)
	.align		4
.L_3624:
        /*0010*/ 	.word	index@(.nv.constant0._Z25selective_scan_bwd_kernelI32Selective_Scan_bwd_kernel_traitsILi32ELi4ELb0ELb0ELb1ELb1ELb1EfN3c107complexIfEEEEv12SSMParamsBwd)
        /*0014*/ 	.short	0x0160
        /*0016*/ 	.short	0x01f0


	//----- nvinfo : EIATTR_CBANK_PARAM_SIZE
	.align		4
.L_3625:
        /*0018*/ 	.byte	0x03, 0x19
        /*001a*/ 	.short	0x01f0


	//----- nvinfo : EIATTR_KPARAM_INFO
	.align		4
        /*001c*/ 	.byte	0x04, 0x17
        /*001e*/ 	.short	(.L_3627 - .L_3626)
.L_3626:
        /*0020*/ 	.word	0x00000000
        /*0024*/ 	.short	0x0000
        /*0026*/ 	.short	0x0000
        /*0028*/ 	.byte	0x00, 0xf0, 0xc1, 0x07


	//----- nvinfo : EIATTR_MAXREG_COUNT
	.align		4
.L_3627:
        /*002c*/ 	.byte	0x03, 0x1b
        /*002e*/ 	.short	0x00ff


	//----- nvinfo : EIATTR_NUM_BARRIERS
	.align		4
        /*0030*/ 	.byte	0x02, 0x4c
        /*0032*/ 	.byte	0x01
	.zero		1


	//----- nvinfo : EIATTR_MERCURY_ISA_VERSION
	.align		4
        /*0034*/ 	.byte	0x03, 0x5f
        /*0036*/ 	.short	0x0000


	//----- nvinfo : EIATTR_COOP_GROUP_MASK_REGIDS
	.align		4
        /*0038*/ 	.byte	0x04, 0x29
        /*003a*/ 	.short	(.L_3629 - .L_3628)


	//   ....[0]....
.L_3628:
        /*003c*/ 	.word	0xffffffff


	//   ....[1]....
        /*0040*/ 	.word	0xffffffff


	//   ....[2]....
        /*0044*/ 	.word	0xffffffff


	//   ....[3]....
        /*0048*/ 	.word	0xffffffff


	//   ....[4]....
        /*004c*/ 	.word	0xffffffff


	//   ....[5]....
        /*0050*/ 	.word	0xffffffff


	//   ....[6]....
        /*0054*/ 	.word	0xffffffff


	//   ....[7]....
        /*0058*/ 	.word	0xffffffff


	//   ....[8]....
        /*005c*/ 	.word	0xffffffff


	//   ....[9]....
        /*0060*/ 	.word	0xffffffff


	//   ....[10]....
        /*0064*/ 	.word	0xffffffff


	//   ....[11]....
        /*0068*/ 	.word	0xffffffff


	//   ....[12]....
        /*006c*/ 	.word	0xffffffff


	//   ....[13]....
        /*0070*/ 	.word	0xffffffff


	//   ....[14]....
        /*0074*/ 	.word	0xffffffff


	//   ....[15]....
        /*0078*/ 	.word	0xffffffff


	//   ....[16]....
        /*007c*/ 	.word	0xffffffff


	//   ....[17]....
        /*0080*/ 	.word	0xffffffff


	//   ....[18]....
        /*0084*/ 	.word	0xffffffff


	//   ....[19]....
        /*0088*/ 	.word	0xffffffff


	//   ....[20]....
        /*008c*/ 	.word	0xffffffff


	//   ....[21]....
        /*0090*/ 	.word	0xffffffff


	//   ....[22]....
        /*0094*/ 	.word	0xffffffff


	//   ....[23]....
        /*0098*/ 	.word	0xffffffff


	//   ....[24]....
        /*009c*/ 	.word	0xffffffff


	//   ....[25]....
        /*00a0*/ 	.word	0xffffffff


	//   ....[26]....
        /*00a4*/ 	.word	0xffffffff


	//   ....[27]....
        /*00a8*/ 	.word	0xffffffff


	//   ....[28]....
        /*00ac*/ 	.word	0xffffffff


	//   ....[29]....
        /*00b0*/ 	.word	0xffffffff


	//   ....[30]....
        /*00b4*/ 	.word	0xffffffff


	//   ....[31]....
        /*00b8*/ 	.word	0xffffffff


	//   ....[32]....
        /*00bc*/ 	.word	0xffffffff


	//   ....[33]....
        /*00c0*/ 	.word	0xffffffff


	//   ....[34]....
        /*00c4*/ 	.word	0xffffffff


	//   ....[35]....
        /*00c8*/ 	.word	0xffffffff


	//   ....[36]....
        /*00cc*/ 	.word	0xffffffff


	//   ....[37]....
        /*00d0*/ 	.word	0xffffffff


	//   ....[38]....
        /*00d4*/ 	.word	0xffffffff


	//   ....[39]....
        /*00d8*/ 	.word	0xffffffff


	//   ....[40]....
        /*00dc*/ 	.word	0xffffffff


	//   ....[41]....
        /*00e0*/ 	.word	0xffffffff


	//   ....[42]....
        /*00e4*/ 	.word	0xffffffff


	//   ....[43]....
        /*00e8*/ 	.word	0xffffffff


	//   ....[44]....
        /*00ec*/ 	.word	0xffffffff


	//   ....[45]....
        /*00f0*/ 	.word	0xffffffff


	//   ....[46]....
        /*00f4*/ 	.word	0xffffffff


	//   ....[47]....
        /*00f8*/ 	.word	0xffffffff


	//   ....[48]....
        /*00fc*/ 	.word	0xffffffff


	//   ....[49]....
        /*0100*/ 	.word	0xffffffff


	//   ....[50]....
        /*0104*/ 	.word	0xffffffff


	//   ....[51]....
        /*0108*/ 	.word	0xffffffff


	//   ....[52]....
        /*010c*/ 	.word	0xffffffff


	//   ....[53]....
        /*0110*/ 	.word	0xffffffff


	//   ....[54]....
        /*0114*/ 	.word	0xffffffff


	//   ....[55]....
        /*0118*/ 	.word	0xffffffff


	//   ....[56]....
        /*011c*/ 	.word	0xffffffff


	//   ....[57]....
        /*0120*/ 	.word	0xffffffff


	//   ....[58]....
        /*0124*/ 	.word	0xffffffff


	//   ....[59]....
        /*0128*/ 	.word	0xffffffff


	//   ....[60]....
        /*012c*/ 	.word	0xffffffff


	//   ....[61]....
        /*0130*/ 	.word	0xffffffff


	//   ....[62]....
        /*0134*/ 	.word	0xffffffff


	//   ....[63]....
        /*0138*/ 	.word	0xffffffff


	//   ....[64]....
        /*013c*/ 	.word	0xffffffff


	//   ....[65]....
        /*0140*/ 	.word	0xffffffff


	//   ....[66]....
        /*0144*/ 	.word	0xffffffff


	//   ....[67]....
        /*0148*/ 	.word	0xffffffff


	//   ....[68]....
        /*014c*/ 	.word	0xffffffff


	//   ....[69]....
        /*0150*/ 	.word	0xffffffff


	//   ....[70]....
        /*0154*/ 	.word	0xffffffff


	//   ....[71]....
        /*0158*/ 	.word	0xffffffff


	//   ....[72]....
        /*015c*/ 	.word	0xffffffff


	//   ....[73]....
        /*0160*/ 	.word	0xffffffff


	//   ....[74]....
        /*0164*/ 	.word	0xffffffff


	//   ....[75]....
        /*0168*/ 	.word	0xffffffff


	//   ....[76]....
        /*016c*/ 	.word	0xffffffff


	//   ....[77]....
        /*0170*/ 	.word	0xffffffff


	//   ....[78]....
        /*0174*/ 	.word	0xffffffff


	//   ....[79]....
        /*0178*/ 	.word	0xffffffff


	//   ....[80]....
        /*017c*/ 	.word	0xffffffff


	//   ....[81]....
        /*0180*/ 	.word	0xffffffff


	//   ....[82]....
        /*0184*/ 	.word	0xffffffff


	//   ....[83]....
        /*0188*/ 	.word	0xffffffff


	//   ....[84]....
        /*018c*/ 	.word	0xffffffff


	//   ....[85]....
        /*0190*/ 	.word	0xffffffff


	//   ....[86]....
        /*0194*/ 	.word	0xffffffff


	//   ....[87]....
        /*0198*/ 	.word	0xffffffff


	//   ....[88]....
        /*019c*/ 	.word	0xffffffff


	//   ....[89]....
        /*01a0*/ 	.word	0xffffffff


	//   ....[90]....
        /*01a4*/ 	.word	0xffffffff


	//   ....[91]....
        /*01a8*/ 	.word	0xffffffff


	//   ....[92]....
        /*01ac*/ 	.word	0xffffffff


	//   ....[93]....
        /*01b0*/ 	.word	0xffffffff


	//   ....[94]....
        /*01b4*/ 	.word	0xffffffff


	//   ....[95]....
        /*01b8*/ 	.word	0xffffffff


	//   ....[96]....
        /*01bc*/ 	.word	0xffffffff


	//----- nvinfo : EIATTR_COOP_GROUP_INSTR_OFFSETS
	.align		4
.L_3629:
        /*01c0*/ 	.byte	0x04, 0x28
        /*01c2*/ 	.short	(.L_3631 - .L_3630)


	//   ....[0]....
.L_3630:
        /*01c4*/ 	.word	0x00000aa0


	//   ....[1]....
        /*01c8*/ 	.word	0x00000c10


	//   ....[2]....
        /*01cc*/ 	.word	0x00000f20


	//   ....[3]....
        /*01d0*/ 	.word	0x00001a30


	//   ....[4]....
        /*01d4*/ 	.word	0x00001c30


	//   ....[5]....
        /*01d8*/ 	.word	0x00001dd0


	//   ....[6]....
        /*01dc*/ 	.word	0x000021b0


	//   ....[7]....
        /*01e0*/ 	.word	0x00002d70


	//   ....[8]....
        /*01e4*/ 	.word	0x000032c0


	//   ....[9]....
        /*01e8*/ 	.word	0x00003300


	//   ....[10]....
        /*01ec*/ 	.word	0x00003340


	//   ....[11]....
        /*01f0*/ 	.word	0x00003350


	//   ....[12]....
        /*01f4*/ 	.word	0x00003360


	//   ....[13]....
        /*01f8*/ 	.word	0x00003370


	//   ....[14]....
        /*01fc*/ 	.word	0x00003430


	//   ....[15]....
        /*0200*/ 	.word	0x00003450


	//   ....[16]....
        /*0204*/ 	.word	0x00003460


	//   ....[17]....
        /*0208*/ 	.word	0x00003470


	//   ....[18]....
        /*020c*/ 	.word	0x00003530


	//   ....[19]....
        /*0210*/ 	.word	0x00003550


	//   ....[20]....
        /*0214*/ 	.word	0x00003560


	//   ....[21]....
        /*0218*/ 	.word	0x00003570


	//   ....[22]....
        /*021c*/ 	.word	0x00003630


	//   ....[23]....
        /*0220*/ 	.word	0x00003650


	//   ....[24]....
        /*0224*/ 	.word	0x00003660


	//   ....[25]....
        /*0228*/ 	.word	0x00003670


	//   ....[26]....
        /*022c*/ 	.word	0x00003730


	//   ....[27]....
        /*0230*/ 	.word	0x00003770


	//   ....[28]....
        /*0234*/ 	.word	0x000037a0


	//   ....[29]....
        /*0238*/ 	.word	0x000037d0


	//   ....[30]....
        /*023c*/ 	.word	0x00003950


	//   ....[31]....
        /*0240*/ 	.word	0x000039c0


	//   ....[32]....
        /*0244*/ 	.word	0x00003a00


	//   ....[33]....
        /*0248*/ 	.word	0x00003a30


	//   ....[34]....
        /*024c*/ 	.word	0x00003c80


	//   ....[35]....
        /*0250*/ 	.word	0x00003cd0


	//   ....[36]....
        /*0254*/ 	.word	0x00003cf0


	//   ....[37]....
        /*0258*/ 	.word	0x00003d00


	//   ....[38]....
        /*025c*/ 	.word	0x00003e00


	//   ....[39]....
        /*0260*/ 	.word	0x00003e40


	//   ....[40]....
        /*0264*/ 	.word	0x00003e70


	//   ....[41]....
        /*0268*/ 	.word	0x00003e80


	//   ....[42]....
        /*026c*/ 	.word	0x00003f90


	//   ....[43]....
        /*0270*/ 	.word	0x00003fd0


	//   ....[44]....
        /*0274*/ 	.word	0x00004000


	//   ....[45]....
        /*0278*/ 	.word	0x000040a0


	//   ....[46]....
        /*027c*/ 	.word	0x000041f0


	//   ....[47]....
        /*0280*/ 	.word	0x00004230


	//   ....[48]....
        /*0284*/ 	.word	0x00004270


	//   ....[49]....
        /*0288*/ 	.word	0x000042a0


	//   ....[50]....
        /*028c*/ 	.word	0x00004380


	//   ....[51]....
        /*0290*/ 	.word	0x000043b0


	//   ....[52]....
        /*0294*/ 	.word	0x000043e0


	//   ....[53]....
        /*0298*/ 	.word	0x000043f0


	//   ....[54]....
        /*029c*/ 	.word	0x000044e0


	//   ....[55]....
        /*02a0*/ 	.word	0x00004520


	//   ....[56]....
        /*02a4*/ 	.word	0x00004560


	//   ....[57]....
        /*02a8*/ 	.word	0x00004590


	//   ....[58]....
        /*02ac*/ 	.word	0x000045c0


	//   ....[59]....
        /*02b0*/ 	.word	0x000045f0


	//   ....[60]....
        /*02b4*/ 	.word	0x00004620


	//   ....[61]....
        /*02b8*/ 	.word	0x00004650


	//   ....[62]....
        /*02bc*/ 	.word	0x00004680


	//   ....[63]....
        /*02c0*/ 	.word	0x000046b0


	//   ....[64]....
        /*02c4*/ 	.word	0x000053a0


	//   ....[65]....
        /*02c8*/ 	.word	0x000053e0


	//   ....[66]....
        /*02cc*/ 	.word	0x00005420


	//   ....[67]....
        /*02d0*/ 	.word	0x00005460


	//   ....[68]....
        /*02d4*/ 	.word	0x000054c0


	//   ....[69]....
        /*02d8*/ 	.word	0x000054e0


	//   ....[70]....
        /*02dc*/ 	.word	0x00005500


	//   ....[71]....
        /*02e0*/ 	.word	0x00005520


	//   ....[72]....
        /*02e4*/ 	.word	0x00005550


	//   ....[73]....
        /*02e8*/ 	.word	0x00005570


	//   ....[74]....
        /*02ec*/ 	.word	0x00005590


	//   ....[75]....
        /*02f0*/ 	.word	0x000055b0


	//   ....[76]....
        /*02f4*/ 	.word	0x000055e0


	//   ....[77]....
        /*02f8*/ 	.word	0x00005600


	//   ....[78]....
        /*02fc*/ 	.word	0x00005620


	//   ....[79]....
        /*0300*/ 	.word	0x00005640


	//   ....[80]....
        /*0304*/ 	.word	0x00005680


	//   ....[81]....
        /*0308*/ 	.word	0x000056b0


	//   ....[82]....
        /*030c*/ 	.word	0x000056e0


	//   ....[83]....
        /*0310*/ 	.word	0x00005720


	//   ....[84]....
        /*0314*/ 	.word	0x00005c30


	//   ....[85]....
        /*0318*/ 	.word	0x00005c70


	//   ....[86]....
        /*031c*/ 	.word	0x000060f0


	//   ....[87]....
        /*0320*/ 	.word	0x000064d0


	//   ....[88]....
        /*0324*/ 	.word	0x00006520


	//   ....[89]....
        /*0328*/ 	.word	0x00006550


	//   ....[90]....
        /*032c*/ 	.word	0x00006570


	//   ....[91]....
        /*0330*/ 	.word	0x00006590


	//   ....[92]....
        /*0334*/ 	.word	0x00006640


	//   ....[93]....
        /*0338*/ 	.word	0x00006690


	//   ....[94]....
        /*033c*/ 	.word	0x000066b0


	//   ....[95]....
        /*0340*/ 	.word	0x000066d0


	//   ....[96]....
        /*0344*/ 	.word	0x000066f0


	//----- nvinfo : EIATTR_EXIT_INSTR_OFFSETS
	.align		4
.L_3631:
        /*0348*/ 	.byte	0x04, 0x1c
        /*034a*/ 	.short	(.L_3633 - .L_3632)


	//   ....[0]....
.L_3632:
        /*034c*/ 	.word	0x000067b0


	//   ....[1]....
        /*0350*/ 	.word	0x000069f0


	//----- nvinfo : EIATTR_MAX_THREADS
	.align		4
.L_3633:
        /*0354*/ 	.byte	0x04, 0x05
        /*0356*/ 	.short	(.L_3635 - .L_3634)
.L_3634:
        /*0358*/ 	.word	0x00000020
        /*035c*/ 	.word	0x00000001
        /*0360*/ 	.word	0x00000001


	//----- nvinfo : EIATTR_CRS_STACK_SIZE
	.align		4
.L_3635:
        /*0364*/ 	.byte	0x04, 0x1e
        /*0366*/ 	.short	(.L_3637 - .L_3636)
.L_3636:
        /*0368*/ 	.word	0x00000000
.L_3637:


//--------------------- .nv.info._Z25selective_scan_bwd_kernelI32Selective_Scan_bwd_kernel_traitsILi32ELi4ELb0ELb1ELb0ELb0ELb0EfN3c107complexIfEEEEv12SSMParamsBwd --------------------------
	.section	.nv.info._Z25selective_scan_bwd_kernelI32Selective_Scan_bwd_kernel_traitsILi32ELi4ELb0ELb1ELb0ELb0ELb0EfN3c107complexIfEEEEv12SSMParamsBwd,"",@"SHT_CUDA_INFO"
	.sectionflags	@""
	.align	4


	//----- nvinfo : EIATTR_CUDA_API_VERSION
	.align		4
        /*0000*/ 	.byte	0x04, 0x37
        /*0002*/ 	.short	(.L_3639 - .L_3638)
.L_3638:
        /*0004*/ 	.word	0x00000082


	//----- nvinfo : EIATTR_SW2861232_WAR
	.align		4
.L_3639:
        /*0008*/ 	.byte	0x01, 0x35
	.zero		2


	//----- nvinfo : EIATTR_PARAM_CBANK
	.align		4
        /*000c*/ 	.byte	0x04, 0x0a
        /*000e*/ 	.short	(.L_3641 - .L_3640)
	.align		4
.L_3640:
        /*0010*/ 	.word	index@(.nv.constant0._Z25selective_scan_bwd_kernelI32Selective_Scan_bwd_kernel_traitsILi32ELi4ELb0ELb1ELb0ELb0ELb0EfN3c107complexIfEEEEv12SSMParamsBwd)
        /*0014*/ 	.short	0x0160
        /*0016*/ 	.short	0x01f0


	//----- nvinfo : EIATTR_CBANK_PARAM_SIZE
	.align		4
.L_3641:
        /*0018*/ 	.byte	0x03, 0x19
        /*001a*/ 	.short	0x01f0


	//----- nvinfo : EIATTR_KPARAM_INFO
	.align		4
        /*001c*/ 	.byte	0x04, 0x17
        /*001e*/ 	.short	(.L_3643 - .L_3642)
.L_3642:
        /*0020*/ 	.word	0x00000000
        /*0024*/ 	.short	0x0000
        /*0026*/ 	.short	0x0000
        /*0028*/ 	.byte	0x00, 0xf0, 0xc1, 0x07


	//----- nvinfo : EIATTR_MAXREG_COUNT
	.align		4
.L_3643:
        /*002c*/ 	.byte	0x03, 0x1b
        /*002e*/ 	.short	0x00ff


	//----- nvinfo : EIATTR_NUM_BARRIERS
	.align		4
        /*0030*/ 	.byte	0x02, 0x4c
        /*0032*/ 	.byte	0x01
	.zero		1


	//----- nvinfo : EIATTR_MERCURY_ISA_VERSION
	.align		4
        /*0034*/ 	.byte	0x03, 0x5f
        /*0036*/ 	.short	0x0000


	//----- nvinfo : EIATTR_COOP_GROUP_MASK_REGIDS
	.align		4
        /*0038*/ 	.byte	0x04, 0x29
        /*003a*/ 	.short	(.L_3645 - .L_3644)


	//   ....[0]....
.L_3644:
        /*003c*/ 	.word	0xffffffff


	//   ....[1]....
        /*0040*/ 	.word	0xffffffff


	//   ....[2]....
        /*0044*/ 	.word	0xffffffff


	//   ....[3]....
        /*0048*/ 	.word	0xffffffff


	//   ....[4]....
        /*004c*/ 	.word	0xffffffff


	//   ....[5]....
        /*0050*/ 	.word	0xffffffff


	//   ....[6]....
        /*0054*/ 	.word	0xffffffff


	//   ....[7]....
        /*0058*/ 	.word	0xffffffff


	//   ....[8]....
        /*005c*/ 	.word	0xffffffff


	//   ....[9]....
        /*0060*/ 	.word	0xffffffff


	//   ....[10]....
        /*0064*/ 	.word	0xffffffff


	//   ....[11]....
        /*0068*/ 	.word	0xffffffff


	//   ....[12]....
        /*006c*/ 	.word	0xffffffff


	//   ....[13]....
        /*0070*/ 	.word	0xffffffff


	//   ....[14]....
        /*0074*/ 	.word	0xffffffff


	//   ....[15]....
        /*0078*/ 	.word	0xffffffff


	//   ....[16]....
        /*007c*/ 	.word	0xffffffff


	//   ....[17]....
        /*0080*/ 	.word	0xffffffff


	//   ....[18]....
        /*0084*/ 	.word	0xffffffff


	//   ....[19]....
        /*0088*/ 	.word	0xffffffff


	//   ....[20]....
        /*008c*/ 	.word	0xffffffff


	//   ....[21]....
        /*0090*/ 	.word	0xffffffff


	//   ....[22]....
        /*0094*/ 	.word	0xffffffff


	//   ....[23]....
        /*0098*/ 	.word	0xffffffff


	//   ....[24]....
        /*009c*/ 	.word	0xffffffff


	//   ....[25]....
        /*00a0*/ 	.word	0xffffffff


	//   ....[26]....
        /*00a4*/ 	.word	0xffffffff


	//   ....[27]....
        /*00a8*/ 	.word	0xffffffff


	//   ....[28]....
        /*00ac*/ 	.word	0xffffffff


	//   ....[29]....
        /*00b0*/ 	.word	0xffffffff


	//   ....[30]....
        /*00b4*/ 	.word	0xffffffff


	//   ....[31]....
        /*00b8*/ 	.word	0xffffffff


	//   ....[32]....
        /*00bc*/ 	.word	0xffffffff


	//   ....[33]....
        /*00c0*/ 	.word	0xffffffff


	//   ....[34]....
        /*00c4*/ 	.word	0xffffffff


	//   ....[35]....
        /*00c8*/ 	.word	0xffffffff


	//   ....[36]....
        /*00cc*/ 	.word	0xffffffff


	//   ....[37]....
        /*00d0*/ 	.word	0xffffffff


	//   ....[38]....
        /*00d4*/ 	.word	0xffffffff


	//   ....[39]....
        /*00d8*/ 	.word	0xffffffff


	//   ....[40]....
        /*00dc*/ 	.word	0xffffffff


	//   ....[41]....
        /*00e0*/ 	.word	0xffffffff


	//   ....[42]....
        /*00e4*/ 	.word	0xffffffff


	//   ....[43]....
        /*00e8*/ 	.word	0xffffffff


	//   ....[44]....
        /*00ec*/ 	.word	0xffffffff


	//   ....[45]....
        /*00f0*/ 	.word	0xffffffff


	//   ....[46]....
        /*00f4*/ 	.word	0xffffffff


	//   ....[47]....
        /*00f8*/ 	.word	0xffffffff


	//   ....[48]....
        /*00fc*/ 	.word	0xffffffff


	//   ....[49]....
        /*0100*/ 	.word	0xffffffff


	//   ....[50]....
        /*0104*/ 	.word	0xffffffff


	//   ....[51]....
        /*0108*/ 	.word	0xffffffff


	//   ....[52]....
        /*010c*/ 	.word	0xffffffff


	//   ....[53]....
        /*0110*/ 	.word	0xffffffff


	//   ....[54]....
        /*0114*/ 	.word	0xffffffff


	//   ....[55]....
        /*0118*/ 	.word	0xffffffff


	//   ....[56]....
        /*011c*/ 	.word	0xffffffff


	//   ....[57]....
        /*0120*/ 	.word	0xffffffff


	//   ....[58]....
        /*0124*/ 	.word	0xffffffff


	//   ....[59]....
        /*0128*/ 	.word	0xffffffff


	//   ....[60]....
        /*012c*/ 	.word	0xffffffff


	//   ....[61]....
        /*0130*/ 	.word	0xffffffff


	//   ....[62]....
        /*0134*/ 	.word	0xffffffff


	//   ....[63]....
        /*0138*/ 	.word	0xffffffff


	//   ....[64]....
        /*013c*/ 	.word	0xffffffff


	//   ....[65]....
        /*0140*/ 	.word	0xffffffff


	//   ....[66]....
        /*0144*/ 	.word	0xffffffff


	//   ....[67]....
        /*0148*/ 	.word	0xffffffff


	//   ....[68]....
        /*014c*/ 	.word	0xffffffff


	//   ....[69]....
        /*0150*/ 	.word	0xffffffff


	//   ....[70]....
        /*0154*/ 	.word	0xffffffff


	//   ....[71]....
        /*0158*/ 	.word	0xffffffff


	//   ....[72]....
        /*015c*/ 	.word	0xffffffff


	//   ....[73]....
        /*0160*/ 	.word	0xffffffff


	//   ....[74]....
        /*0164*/ 	.word	0xffffffff


	//   ....[75]....
        /*0168*/ 	.word	0xffffffff


	//   ....[76]....
        /*016c*/ 	.word	0xffffffff


	//   ....[77]....
        /*0170*/ 	.word	0xffffffff


	//   ....[78]....
        /*0174*/ 	.word	0xffffffff


	//   ....[79]....
        /*0178*/ 	.word	0xffffffff


	//   ....[80]....
        /*017c*/ 	.word	0xffffffff


	//   ....[81]....
        /*0180*/ 	.word	0xffffffff


	//   ....[82]....
        /*0184*/ 	.word	0xffffffff


	//   ....[83]....
        /*0188*/ 	.word	0xffffffff


	//   ....[84]....
        /*018c*/ 	.word	0xffffffff


	//   ....[85]....
        /*0190*/ 	.word	0xffffffff


	//   ....[86]....
        /*0194*/ 	.word	0xffffffff


	//   ....[87]....
        /*0198*/ 	.word	0xffffffff


	//   ....[88]....
        /*019c*/ 	.word	0xffffffff


	//   ....[89]....
        /*01a0*/ 	.word	0xffffffff


	//   ....[90]....
        /*01a4*/ 	.word	0xffffffff


	//   ....[91]....
        /*01a8*/ 	.word	0xffffffff


	//----- nvinfo : EIATTR_COOP_GROUP_INSTR_OFFSETS
	.align		4
.L_3645:
        /*01ac*/ 	.byte	0x04, 0x28
        /*01ae*/ 	.short	(.L_3647 - .L_3646)


	//   ....[0]....
.L_3646:
        /*01b0*/ 	.word	0x00000c50


	//   ....[1]....
        /*01b4*/ 	.word	0x00000db0


	//   ....[2]....
        /*01b8*/ 	.word	0x00000ea0


	//   ....[3]....
        /*01bc*/ 	.word	0x000017f0


	//   ....[4]....
        /*01c0*/ 	.word	0x00001d80


	//   ....[5]....
        /*01c4*/ 	.word	0x00001dc0


	//   ....[6]....
        /*01c8*/ 	.word	0x00001e00


	//   ....[7]....
        /*01cc*/ 	.word	0x00001e30


	//   ....[8]....
        /*01d0*/ 	.word	0x00001e40


	//   ....[9]....
        /*01d4*/ 	.word	0x00001e50


	//   ....[10]....
        /*01d8*/ 	.word	0x00001ed0


	//   ....[11]....
        /*01dc*/ 	.word	0x00001f00


	//   ....[12]....
        /*01e0*/ 	.word	0x00001f40


	//   ....[13]....
        /*01e4*/ 	.word	0x00001f50


	//   ....[14]....
        /*01e8*/ 	.word	0x00001fd0


	//   ....[15]....
        /*01ec*/ 	.word	0x00002010


	//   ....[16]....
        /*01f0*/ 	.word	0x00002030


	//   ....[17]....
        /*01f4*/ 	.word	0x00002050


	//   ....[18]....
        /*01f8*/ 	.word	0x000020f0


	//   ....[19]....
        /*01fc*/ 	.word	0x00002120


	//   ....[20]....
        /*0200*/ 	.word	0x00002140


	//   ....[21]....
        /*0204*/ 	.word	0x00002150


	//   ....[22]....
        /*0208*/ 	.word	0x000021f0


	//   ....[23]....
        /*020c*/ 	.word	0x00002230


	//   ....[24]....
        /*0210*/ 	.word	0x00002270


	//   ....[25]....
        /*0214*/ 	.word	0x000022a0


	//   ....[26]....
        /*0218*/ 	.word	0x00002410


	//   ....[27]....
        /*021c*/ 	.word	0x00002450


	//   ....[28]....
        /*0220*/ 	.word	0x00002490


	//   ....[29]....
        /*0224*/ 	.word	0x000024d0


	//   ....[30]....
        /*0228*/ 	.word	0x00002620


	//   ....[31]....
        /*022c*/ 	.word	0x000026a0


	//   ....[32]....
        /*0230*/ 	.word	0x000026c0


	//   ....[33]....
        /*0234*/ 	.word	0x000026d0


	//   ....[34]....
        /*0238*/ 	.word	0x000027d0


	//   ....[35]....
        /*023c*/ 	.word	0x00002810


	//   ....[36]....
        /*0240*/ 	.word	0x00002840


	//   ....[37]....
        /*0244*/ 	.word	0x00002860


	//   ....[38]....
        /*0248*/ 	.word	0x00002960


	//   ....[39]....
        /*024c*/ 	.word	0x000029a0


	//   ....[40]....
        /*0250*/ 	.word	0x000029e0


	//   ....[41]....
        /*0254*/ 	.word	0x00002a10


	//   ....[42]....
        /*0258*/ 	.word	0x00002b00


	//   ....[43]....
        /*025c*/ 	.word	0x00002b30


	//   ....[44]....
        /*0260*/ 	.word	0x00002b40


	//   ....[45]....
        /*0264*/ 	.word	0x00002b50


	//   ....[46]....
        /*0268*/ 	.word	0x00002c30


	//   ....[47]....
        /*026c*/ 	.word	0x00002c60


	//   ....[48]....
        /*0270*/ 	.word	0x00002c70


	//   ....[49]....
        /*0274*/ 	.word	0x00002c80


	//   ....[50]....
        /*0278*/ 	.word	0x00002d70


	//   ....[51]....
        /*027c*/ 	.word	0x00002db0


	//   ....[52]....
        /*0280*/ 	.word	0x00002df0


	//   ....[53]....
        /*0284*/ 	.word	0x00002e20


	//   ....[54]....
        /*0288*/ 	.word	0x00002e50


	//   ....[55]....
        /*028c*/ 	.word	0x00002e80


	//   ....[56]....
        /*0290*/ 	.word	0x00002eb0


	//   ....[57]....
        /*0294*/ 	.word	0x00002ee0


	//   ....[58]....
        /*0298*/ 	.word	0x00002f10


	//   ....[59]....
        /*029c*/ 	.word	0x00002f40


	//   ....[60]....
        /*02a0*/ 	.word	0x00003a50


	//   ....[61]....
        /*02a4*/ 	.word	0x00003a90


	//   ....[62]....
        /*02a8*/ 	.word	0x00003ad0


	//   ....[63]....
        /*02ac*/ 	.word	0x00003b10


	//   ....[64]....
        /*02b0*/ 	.word	0x00003bc0


	//   ....[65]....
        /*02b4*/ 	.word	0x00003c10


	//   ....[66]....
        /*02b8*/ 	.word	0x00003c40


	//   ....[67]....
        /*02bc*/ 	.word	0x00003c50


	//   ....[68]....
        /*02c0*/ 	.word	0x00003c70


	//   ....[69]....
        /*02c4*/ 	.word	0x00003ca0


	//   ....[70]....
        /*02c8*/ 	.word	0x00003cc0


	//   ....[71]....
        /*02cc*/ 	.word	0x00003ce0


	//   ....[72]....
        /*02d0*/ 	.word	0x00003d00


	//   ....[73]....
        /*02d4*/ 	.word	0x00003d30


	//   ....[74]....
        /*02d8*/ 	.word	0x00003d50


	//   ....[75]....
        /*02dc*/ 	.word	0x00003d70


	//   ....[76]....
        /*02e0*/ 	.word	0x00003da0


	//   ....[77]....
        /*02e4*/ 	.word	0x00003de0


	//   ....[78]....
        /*02e8*/ 	.word	0x00003e10


	//   ....[79]....
        /*02ec*/ 	.word	0x00003e50


	//   ....[80]....
        /*02f0*/ 	.word	0x000042c0


	//   ....[81]....
        /*02f4*/ 	.word	0x00004560


	//   ....[82]....
        /*02f8*/ 	.word	0x00004900


	//   ....[83]....
        /*02fc*/ 	.word	0x00004950


	//   ....[84]....
        /*0300*/ 	.word	0x00004980


	//   ....[85]....
        /*0304*/ 	.word	0x000049a0


	//   ....[86]....
        /*0308*/ 	.word	0x000049c0


	//   ....[87]....
        /*030c*/ 	.word	0x00004a70


	//   ....[88]....
        /*0310*/ 	.word	0x00004ac0


	//   ....[89]....
        /*0314*/ 	.word	0x00004ae0


	//   ....[90]....
        /*0318*/ 	.word	0x00004b00


	//   ....[91]....
        /*031c*/ 	.word	0x00004b20


	//----- nvinfo : EIATTR_EXIT_INSTR_OFFSETS
	.align		4
.L_3647:
        /*0320*/ 	.byte	0x04, 0x1c
        /*0322*/ 	.short	(.L_3649 - .L_3648)


	//   ....[0]....
.L_3648:
        /*0324*/ 	.word	0x00004be0


	//   ....[1]....
        /*0328*/ 	.word	0x00004e20


	//----- nvinfo : EIATTR_MAX_THREADS
	.align		4
.L_3649:
        /*032c*/ 	.byte	0x04, 0x05
        /*032e*/ 	.short	(.L_3651 - .L_3650)
.L_3650:
        /*0330*/ 	.word	0x00000020
        /*0334*/ 	.word	0x00000001
        /*0338*/ 	.word	0x00000001


	//----- nvinfo : EIATTR_CRS_STACK_SIZE
	.align		4
.L_3651:
        /*033c*/ 	.byte	0x04, 0x1e
        /*033e*/ 	.short	(.L_3653 - .L_3652)
.L_3652:
        /*0340*/ 	.word	0x00000000
.L_3653:


//--------------------- .nv.info._Z25selective_scan_bwd_kernelI32Selective_Scan_bwd_kernel_traitsILi32ELi4ELb0ELb1ELb0ELb0ELb1EfN3c107complexIfEEEEv12SSMParamsBwd --------------------------
	.section	.nv.info._Z25selective_scan_bwd_kernelI32Selective_Scan_bwd_kernel_traitsILi32ELi4ELb0ELb1ELb0ELb0ELb1EfN3c107complexIfEEEEv12SSMParamsBwd,"",@"SHT_CUDA_INFO"
	.sectionflags	@""
	.align	4


	//----- nvinfo : EIATTR_CUDA_API_VERSION
	.align		4
        /*0000*/ 	.byte	0x04, 0x37
        /*0002*/ 	.short	(.L_3655 - .L_3654)
.L_3654:
        /*0004*/ 	.word	0x00000082


	//----- nvinfo : EIATTR_SW2861232_WAR
	.align		4
.L_3655:
        /*0008*/ 	.byte	0x01, 0x35
	.zero		2


	//----- nvinfo : EIATTR_PARAM_CBANK
	.align		4
        /*000c*/ 	.byte	0x04, 0x0a
        /*000e*/ 	.short	(.L_3657 - .L_3656)
	.align		4
.L_3656:
        /*0010*/ 	.word	index@(.nv.constant0._Z25selective_scan_bwd_kernelI32Selective_Scan_bwd_kernel_traitsILi32ELi4ELb0ELb1ELb0ELb0ELb1EfN3c107complexIfEEEEv12SSMParamsBwd)
        /*0014*/ 	.short	0x0160
        /*0016*/ 	.short	0x01f0


	//----- nvinfo : EIATTR_CBANK_PARAM_SIZE
	.align		4
.L_3657:
        /*0018*/ 	.byte	0x03, 0x19
        /*001a*/ 	.short	0x01f0


	//----- nvinfo : EIATTR_KPARAM_INFO
	.align		4
        /*001c*/ 	.byte	0x04, 0x17
        /*001e*/ 	.short	(.L_3659 - .L_3658)
.L_3658:
        /*0020*/ 	.word	0x00000000
        /*0024*/ 	.short	0x0000
        /*0026*/ 	.short	0x0000
        /*0028*/ 	.byte	0x00, 0xf0, 0xc1, 0x07


	//----- nvinfo : EIATTR_MAXREG_COUNT
	.align		4
.L_3659:
        /*002c*/ 	.byte	0x03, 0x1b
        /*002e*/ 	.short	0x00ff


	//----- nvinfo : EIATTR_NUM_BARRIERS
	.align		4
        /*0030*/ 	.byte	0x02, 0x4c
        /*0032*/ 	.byte	0x01
	.zero		1


	//----- nvinfo : EIATTR_MERCURY_ISA_VERSION
	.align		4
        /*0034*/ 	.byte	0x03, 0x5f
        /*0036*/ 	.short	0x0000


	//----- nvinfo : EIATTR_COOP_GROUP_MASK_REGIDS
	.align		4
        /*0038*/ 	.byte	0x04, 0x29
        /*003a*/ 	.short	(.L_3661 - .L_3660)


	//   ....[0]....
.L_3660:
        /*003c*/ 	.word	0xffffffff


	//   ....[1]....
        /*0040*/ 	.word	0xffffffff


	//   ....[2]....
        /*0044*/ 	.word	0xffffffff


	//   ....[3]....
        /*0048*/ 	.word	0xffffffff


	//   ....[4]....
        /*004c*/ 	.word	0xffffffff


	//   ....[5]....
        /*0050*/ 	.word	0xffffffff


	//   ....[6]....
        /*0054*/ 	.word	0xffffffff


	//   ....[7]....
        /*0058*/ 	.word	0xffffffff


	//   ....[8]....
        /*005c*/ 	.word	0xffffffff


	//   ....[9]....
        /*0060*/ 	.word	0xffffffff


	//   ....[10]....
        /*0064*/ 	.word	0xffffffff


	//   ....[11]....
        /*0068*/ 	.word	0xffffffff


	//   ....[12]....
        /*006c*/ 	.word	0xffffffff


	//   ....[13]....
        /*0070*/ 	.word	0xffffffff


	//   ....[14]....
        /*0074*/ 	.word	0xffffffff


	//   ....[15]....
        /*0078*/ 	.word	0xffffffff


	//   ....[16]....
        /*007c*/ 	.word	0xffffffff


	//   ....[17]....
        /*0080*/ 	.word	0xffffffff


	//   ....[18]....
        /*0084*/ 	.word	0xffffffff


	//   ....[19]....
        /*0088*/ 	.word	0xffffffff


	//   ....[20]....
        /*008c*/ 	.word	0xffffffff


	//   ....[21]....
        /*0090*/ 	.word	0xffffffff


	//   ....[22]....
        /*0094*/ 	.word	0xffffffff


	//   ....[23]....
        /*0098*/ 	.word	0xffffffff


	//   ....[24]....
        /*009c*/ 	.word	0xffffffff


	//   ....[25]....
        /*00a0*/ 	.word	0xffffffff


	//   ....[26]....
        /*00a4*/ 	.word	0xffffffff


	//   ....[27]....
        /*00a8*/ 	.word	0xffffffff


	//   ....[28]....
        /*00ac*/ 	.word	0xffffffff


	//   ....[29]....
        /*00b0*/ 	.word	0xffffffff


	//   ....[30]....
        /*00b4*/ 	.word	0xffffffff


	//   ....[31]....
        /*00b8*/ 	.word	0xffffffff


	//   ....[32]....
        /*00bc*/ 	.word	0xffffffff


	//   ....[33]....
        /*00c0*/ 	.word	0xffffffff


	//   ....[34]....
        /*00c4*/ 	.word	0xffffffff


	//   ....[35]....
        /*00c8*/ 	.word	0xffffffff


	//   ....[36]....
        /*00cc*/ 	.word	0xffffffff


	//   ....[37]....
        /*00d0*/ 	.word	0xffffffff


	//   ....[38]....
        /*00d4*/ 	.word	0xffffffff


	//   ....[39]....
        /*00d8*/ 	.word	0xffffffff


	//   ....[40]....
        /*00dc*/ 	.word	0xffffffff


	//   ....[41]....
        /*00e0*/ 	.word	0xffffffff


	//   ....[42]....
        /*00e4*/ 	.word	0xffffffff


	//   ....[43]....
        /*00e8*/ 	.word	0xffffffff


	//   ....[44]....
        /*00ec*/ 	.word	0xffffffff


	//   ....[45]....
        /*00f0*/ 	.word	0xffffffff


	//   ....[46]....
        /*00f4*/ 	.word	0xffffffff


	//   ....[47]....
        /*00f8*/ 	.word	0xffffffff


	//   ....[48]....
        /*00fc*/ 	.word	0xffffffff


	//   ....[49]....
        /*0100*/ 	.word	0xffffffff


	//   ....[50]....
        /*0104*/ 	.word	0xffffffff


	//   ....[51]....
        /*0108*/ 	.word	0xffffffff


	//   ....[52]....
        /*010c*/ 	.word	0xffffffff


	//   ....[53]....
        /*0110*/ 	.word	0xffffffff


	//   ....[54]....
        /*0114*/ 	.word	0xffffffff


	//   ....[55]....
        /*0118*/ 	.word	0xffffffff


	//   ....[56]....
        /*011c*/ 	.word	0xffffffff


	//   ....[57]....
        /*0120*/ 	.word	0xffffffff


	//   ....[58]....
        /*0124*/ 	.word	0xffffffff


	//   ....[59]....
        /*0128*/ 	.word	0xffffffff


	//   ....[60]....
        /*012c*/ 	.word	0xffffffff


	//   ....[61]....
        /*0130*/ 	.word	0xffffffff


	//   ....[62]....
        /*0134*/ 	.word	0xffffffff


	//   ....[63]....
        /*0138*/ 	.word	0xffffffff


	//   ....[64]....
        /*013c*/ 	.word	0xffffffff


	//   ....[65]....
        /*0140*/ 	.word	0xffffffff


	//   ....[66]....
        /*0144*/ 	.word	0xffffffff


	//   ....[67]....
        /*0148*/ 	.word	0xffffffff


	//   ....[68]....
        /*014c*/ 	.word	0xffffffff


	//   ....[69]....
        /*0150*/ 	.word	0xffffffff


	//   ....[70]....
        /*0154*/ 	.word	0xffffffff


	//   ....[71]....
        /*0158*/ 	.word	0xffffffff


	//   ....[72]....
        /*015c*/ 	.word	0xffffffff


	//   ....[73]....
        /*0160*/ 	.word	0xffffffff


	//   ....[74]....
        /*0164*/ 	.word	0xffffffff


	//   ....[75]....
        /*0168*/ 	.word	0xffffffff


	//   ....[76]....
        /*016c*/ 	.word	0xffffffff


	//   ....[77]....
        /*0170*/ 	.word	0xffffffff


	//   ....[78]....
        /*0174*/ 	.word	0xffffffff


	//   ....[79]....
        /*0178*/ 	.word	0xffffffff


	//   ....[80]....
        /*017c*/ 	.word	0xffffffff


	//   ....[81]....
        /*0180*/ 	.word	0xffffffff


	//   ....[82]....
        /*0184*/ 	.word	0xffffffff


	//   ....[83]....
        /*0188*/ 	.word	0xffffffff


	//   ....[84]....
        /*018c*/ 	.word	0xffffffff


	//   ....[85]....
        /*0190*/ 	.word	0xffffffff


	//   ....[86]....
        /*0194*/ 	.word	0xffffffff


	//   ....[87]....
        /*0198*/ 	.word	0xffffffff


	//   ....[88]....
        /*019c*/ 	.word	0xffffffff


	//   ....[89]....
        /*01a0*/ 	.word	0xffffffff


	//   ....[90]....
        /*01a4*/ 	.word	0xffffffff


	//   ....[91]....
        /*01a8*/ 	.word	0xffffffff


	//   ....[92]....
        /*01ac*/ 	.word	0xffffffff


	//   ....[93]....
        /*01b0*/ 	.word	0xffffffff


	//   ....[94]....
        /*01b4*/ 	.word	0xffffffff


	//   ....[95]....
        /*01b8*/ 	.word	0xffffffff


	//----- nvinfo : EIATTR_COOP_GROUP_INSTR_OFFSETS
	.align		4
.L_3661:
        /*01bc*/ 	.byte	0x04, 0x28
        /*01be*/ 	.short	(.L_3663 - .L_3662)


	//   ....[0]....
.L_3662:
        /*01c0*/ 	.word	0x00000b80


	//   ....[1]....
        /*01c4*/ 	.word	0x00000cd0


	//   ....[2]....
        /*01c8*/ 	.word	0x00000f80


	//   ....[3]....
        /*01cc*/ 	.word	0x000011d0


	//   ....[4]....
        /*01d0*/ 	.word	0x000013d0


	//   ....[5]....
        /*01d4*/ 	.word	0x00001560


	//   ....[6]....
        /*01d8*/ 	.word	0x00001910


	//   ....[7]....
        /*01dc*/ 	.word	0x00002500


	//   ....[8]....
        /*01e0*/ 	.word	0x00002b10


	//   ....[9]....
        /*01e4*/ 	.word	0x00002b50


	//   ....[10]....
        /*01e8*/ 	.word	0x00002b90


	//   ....[11]....
        /*01ec*/ 	.word	0x00002ba0


	//   ....[12]....
        /*01f0*/ 	.word	0x00002bb0


	//   ....[13]....
        /*01f4*/ 	.word	0x00002bc0


	//   ....[14]....
        /*01f8*/ 	.word	0x00002c90


	//   ....[15]....
        /*01fc*/ 	.word	0x00002ca0


	//   ....[16]....
        /*0200*/ 	.word	0x00002cb0


	//   ....[17]....
        /*0204*/ 	.word	0x00002cc0


	//   ....[18]....
        /*0208*/ 	.word	0x00002d80


	//   ....[19]....
        /*020c*/ 	.word	0x00002da0


	//   ....[20]....
        /*0210*/ 	.word	0x00002db0


	//   ....[21]....
        /*0214*/ 	.word	0x00002dc0


	//   ....[22]....
        /*0218*/ 	.word	0x00002e80


	//   ....[23]....
        /*021c*/ 	.word	0x00002ec0


	//   ....[24]....
        /*0220*/ 	.word	0x00002ef0


	//   ....[25]....
        /*0224*/ 	.word	0x00002f20


	//   ....[26]....
        /*0228*/ 	.word	0x00003050


	//   ....[27]....
        /*022c*/ 	.word	0x00003090


	//   ....[28]....
        /*0230*/ 	.word	0x000030d0


	//   ....[29]....
        /*0234*/ 	.word	0x00003110


	//   ....[30]....
        /*0238*/ 	.word	0x000032a0


	//   ....[31]....
        /*023c*/ 	.word	0x000032f0


	//   ....[32]....
        /*0240*/ 	.word	0x00003320


	//   ....[33]....
        /*0244*/ 	.word	0x00003350


	//   ....[34]....
        /*0248*/ 	.word	0x00003360


	//   ....[35]....
        /*024c*/ 	.word	0x00003370


	//   ....[36]....
        /*0250*/ 	.word	0x00003380


	//   ....[37]....
        /*0254*/ 	.word	0x00003390


	//   ....[38]....
        /*0258*/ 	.word	0x00003470


	//   ....[39]....
        /*025c*/ 	.word	0x000034a0


	//   ....[40]....
        /*0260*/ 	.word	0x000034d0


	//   ....[41]....
        /*0264*/ 	.word	0x000034e0


	//   ....[42]....
        /*0268*/ 	.word	0x000035c0


	//   ....[43]....
        /*026c*/ 	.word	0x000035e0


	//   ....[44]....
        /*0270*/ 	.word	0x000035f0


	//   ....[45]....
        /*0274*/ 	.word	0x00003600


	//   ....[46]....
        /*0278*/ 	.word	0x000036e0


	//   ....[47]....
        /*027c*/ 	.word	0x00003700


	//   ....[48]....
        /*0280*/ 	.word	0x00003710


	//   ....[49]....
        /*0284*/ 	.word	0x00003720


	//   ....[50]....
        /*0288*/ 	.word	0x00003800


	//   ....[51]....
        /*028c*/ 	.word	0x00003830


	//   ....[52]....
        /*0290*/ 	.word	0x00003840


	//   ....[53]....
        /*0294*/ 	.word	0x00003850


	//   ....[54]....
        /*0298*/ 	.word	0x00003940


	//   ....[55]....
        /*029c*/ 	.word	0x00003980


	//   ....[56]....
        /*02a0*/ 	.word	0x000039c0


	//   ....[57]....
        /*02a4*/ 	.word	0x000039f0


	//   ....[58]....
        /*02a8*/ 	.word	0x00003a20


	//   ....[59]....
        /*02ac*/ 	.word	0x00003a50


	//   ....[60]....
        /*02b0*/ 	.word	0x00003a80


	//   ....[61]....
        /*02b4*/ 	.word	0x00003ab0


	//   ....[62]....
        /*02b8*/ 	.word	0x00003ae0


	//   ....[63]....
        /*02bc*/ 	.word	0x00003d60


	//   ....[64]....
        /*02c0*/ 	.word	0x000048a0


	//   ....[65]....
        /*02c4*/ 	.word	0x000048e0


	//   ....[66]....
        /*02c8*/ 	.word	0x00004920


	//   ....[67]....
        /*02cc*/ 	.word	0x00004950


	//   ....[68]....
        /*02d0*/ 	.word	0x00004990


	//   ....[69]....
        /*02d4*/ 	.word	0x000049b0


	//   ....[70]....
        /*02d8*/ 	.word	0x000049d0


	//   ....[71]....
        /*02dc*/ 	.word	0x000049f0


	//   ....[72]....
        /*02e0*/ 	.word	0x00004a20


	//   ....[73]....
        /*02e4*/ 	.word	0x00004a40


	//   ....[74]....
        /*02e8*/ 	.word	0x00004a60


	//   ....[75]....
        /*02ec*/ 	.word	0x00004a80


	//   ....[76]....
        /*02f0*/ 	.word	0x00004ab0


	//   ....[77]....
        /*02f4*/ 	.word	0x00004ad0


	//   ....[78]....
        /*02f8*/ 	.word	0x00004af0


	//   ....[79]....
        /*02fc*/ 	.word	0x00004b10


	//   ....[80]....
        /*0300*/ 	.word	0x00004b70


	//   ....[81]....
        /*0304*/ 	.word	0x00004ba0


	//   ....[82]....
        /*0308*/ 	.word	0x00004be0


	//   ....[83]....
        /*030c*/ 	.word	0x00004c10


	//   ....[84]....
        /*0310*/ 	.word	0x00005050


	//   ....[85]....
        /*0314*/ 	.word	0x00005310


	//   ....[86]....
        /*0318*/ 	.word	0x000056f0


	//   ....[87]....
        /*031c*/ 	.word	0x00005740


	//   ....[88]....
        /*0320*/ 	.word	0x00005770


	//   ....[89]....
        /*0324*/ 	.word	0x00005790


	//   ....[90]....
        /*0328*/ 	.word	0x000057b0


	//   ....[91]....
        /*032c*/ 	.word	0x00005860


	//   ....[92]....
        /*0330*/ 	.word	0x000058b0


	//   ....[93]....
        /*0334*/ 	.word	0x000058d0


	//   ....[94]....
        /*0338*/ 	.word	0x000058f0


	//   ....[95]....
        /*033c*/ 	.word	0x00005910


	//----- nvinfo : EIATTR_EXIT_INSTR_OFFSETS
	.align		4
.L_3663:
        /*0340*/ 	.byte	0x04, 0x1c
        /*0342*/ 	.short	(.L_3665 - .L_3664)


	//   ....[0]....
.L_3664:
        /*0344*/ 	.word	0x000059d0


	//   ....[1]....
        /*0348*/ 	.word	0x00005c10


	//----- nvinfo : EIATTR_MAX_THREADS
	.align		4
.L_3665:
        /*034c*/ 	.byte	0x04, 0x05
        /*034e*/ 	.short	(.L_3667 - .L_3666)
.L_3666:
        /*0350*/ 	.word	0x00000020
        /*0354*/ 	.word	0x00000001
        /*0358*/ 	.word	0x00000001


	//----- nvinfo : EIATTR_CRS_STACK_SIZE
	.align		4
.L_3667:
        /*035c*/ 	.byte	0x04, 0x1e
        /*035e*/ 	.short	(.L_3669 - .L_3668)
.L_3668:
        /*0360*/ 	.word	0x00000000
.L_3669:


//--------------------- .nv.info._Z25selective_scan_bwd_kernelI32Selective_Scan_bwd_kernel_traitsILi32ELi4ELb0ELb1ELb0ELb1ELb0EfN3c107complexIfEEEEv12SSMParamsBwd --------------------------
	.section	.nv.info._Z25selective_scan_bwd_kernelI32Selective_Scan_bwd_kernel_traitsILi32ELi4ELb0ELb1ELb0ELb1ELb0EfN3c107complexIfEEEEv12SSMParamsBwd,"",@"SHT_CUDA_INFO"
	.sectionflags	@""
	.align	4


	//----- nvinfo : EIATTR_CUDA_API_VERSION
	.align		4
        /*0000*/ 	.byte	0x04, 0x37
        /*0002*/ 	.short	(.L_3671 - .L_3670)
.L_3670:
        /*0004*/ 	.word	0x00000082


	//----- nvinfo : EIATTR_SW2861232_WAR
	.align		4
.L_3671:
        /*0008*/ 	.byte	0x01, 0x35
	.zero		2


	//----- nvinfo : EIATTR_PARAM_CBANK
	.align		4
        /*000c*/ 	.byte	0x04, 0x0a
        /*000e*/ 	.short	(.L_3673 - .L_3672)
	.align		4
.L_3672:
        /*0010*/ 	.word	index@(.nv.constant0._Z25selective_scan_bwd_kernelI32Selective_Scan_bwd_kernel_traitsILi32ELi4ELb0ELb1ELb0ELb1ELb0EfN3c107complexIfEEEEv12SSMParamsBwd)
        /*0014*/ 	.short	0x0160
        /*0016*/ 	.short	0x01f0


	//----- nvinfo : EIATTR_CBANK_PARAM_SIZE
	.align		4
.L_3673:
        /*0018*/ 	.byte	0x03, 0x19
        /*001a*/ 	.short	0x01f0


	//----- nvinfo : EIATTR_KPARAM_INFO
	.align		4
        /*001c*/ 	.byte	0x04, 0x17
        /*001e*/ 	.short	(.L_3675 - .L_3674)
.L_3674:
        /*0020*/ 	.word	0x00000000
        /*0024*/ 	.short	0x0000
        /*0026*/ 	.short	0x0000
        /*0028*/ 	.byte	0x00, 0xf0, 0xc1, 0x07


	//----- nvinfo : EIATTR_MAXREG_COUNT
	.align		4
.L_3675:
        /*002c*/ 	.byte	0x03, 0x1b
        /*002e*/ 	.short	0x00ff


	//----- nvinfo : EIATTR_NUM_BARRIERS
	.align		4
        /*0030*/ 	.byte	0x02, 0x4c
        /*0032*/ 	.byte	0x01
	.zero		1


	//----- nvinfo : EIATTR_MERCURY_ISA_VERSION
	.align		4
        /*0034*/ 	.byte	0x03, 0x5f
        /*0036*/ 	.short	0x0000


	//----- nvinfo : EIATTR_COOP_GROUP_MASK_REGIDS
	.align		4
        /*0038*/ 	.byte	0x04, 0x29
        /*003a*/ 	.short	(.L_3677 - .L_3676)


	//   ....[0]....
.L_3676:
        /*003c*/ 	.word	0xffffffff


	//   ....[1]....
        /*0040*/ 	.word	0xffffffff


	//   ....[2]....
        /*0044*/ 	.word	0xffffffff


	//   ....[3]....
        /*0048*/ 	.word	0xffffffff


	//   ....[4]....
        /*004c*/ 	.word	0xffffffff


	//   ....[5]....
        /*0050*/ 	.word	0xffffffff


	//   ....[6]....
        /*0054*/ 	.word	0xffffffff


	//   ....[7]....
        /*0058*/ 	.word	0xffffffff


	//   ....[8]....
        /*005c*/ 	.word	0xffffffff


	//   ....[9]....
        /*0060*/ 	.word	0xffffffff


	//   ....[10]....
        /*0064*/ 	.word	0xffffffff


	//   ....[11]....
        /*0068*/ 	.word	0xffffffff


	//   ....[12]....
        /*006c*/ 	.word	0xffffffff


	//   ....[13]....
        /*0070*/ 	.word	0xffffffff


	//   ....[14]....
        /*0074*/ 	.word	0xffffffff


	//   ....[15]....
        /*0078*/ 	.word	0xffffffff


	//   ....[16]....
        /*007c*/ 	.word	0xffffffff


	//   ....[17]....
        /*0080*/ 	.word	0xffffffff


	//   ....[18]....
        /*0084*/ 	.word	0xffffffff


	//   ....[19]....
        /*0088*/ 	.word	0xffffffff


	//   ....[20]....
        /*008c*/ 	.word	0xffffffff


	//   ....[21]....
        /*0090*/ 	.word	0xffffffff


	//   ....[22]....
        /*0094*/ 	.word	0xffffffff


	//   ....[23]....
        /*0098*/ 	.word	0xffffffff


	//   ....[24]....
        /*009c*/ 	.word	0xffffffff


	//   ....[25]....
        /*00a0*/ 	.word	0xffffffff


	//   ....[26]....
        /*00a4*/ 	.word	0xffffffff


	//   ....[27]....
        /*00a8*/ 	.word	0xffffffff


	//   ....[28]....
        /*00ac*/ 	.word	0xffffffff


	//   ....[29]....
        /*00b0*/ 	.word	0xffffffff


	//   ....[30]....
        /*00b4*/ 	.word	0xffffffff


	//   ....[31]....
        /*00b8*/ 	.word	0xffffffff


	//   ....[32]....
        /*00bc*/ 	.word	0xffffffff


	//   ....[33]....
        /*00c0*/ 	.word	0xffffffff


	//   ....[34]....
        /*00c4*/ 	.word	0xffffffff


	//   ....[35]....
        /*00c8*/ 	.word	0xffffffff


	//   ....[36]....
        /*00cc*/ 	.word	0xffffffff


	//   ....[37]....
        /*00d0*/ 	.word	0xffffffff


	//   ....[38]....
        /*00d4*/ 	.word	0xffffffff


	//   ....[39]....
        /*00d8*/ 	.word	0xffffffff


	//   ....[40]....
        /*00dc*/ 	.word	0xffffffff


	//   ....[41]....
        /*00e0*/ 	.word	0xffffffff


	//   ....[42]....
        /*00e4*/ 	.word	0xffffffff


	//   ....[43]....
        /*00e8*/ 	.word	0xffffffff


	//   ....[44]....
        /*00ec*/ 	.word	0xffffffff


	//   ....[45]....
        /*00f0*/ 	.word	0xffffffff


	//   ....[46]....
        /*00f4*/ 	.word	0xffffffff


	//   ....[47]....
        /*00f8*/ 	.word	0xffffffff


	//   ....[48]....
        /*00fc*/ 	.word	0xffffffff


	//   ....[49]....
        /*0100*/ 	.word	0xffffffff


	//   ....[50]....
        /*0104*/ 	.word	0xffffffff


	//   ....[51]....
        /*0108*/ 	.word	0xffffffff


	//   ....[52]....
        /*010c*/ 	.word	0xffffffff


	//   ....[53]....
        /*0110*/ 	.word	0xffffffff


	//   ....[54]....
        /*0114*/ 	.word	0xffffffff


	//   ....[55]....
        /*0118*/ 	.word	0xffffffff


	//   ....[56]....
        /*011c*/ 	.word	0xffffffff


	//   ....[57]....
        /*0120*/ 	.word	0xffffffff


	//   ....[58]....
        /*0124*/ 	.word	0xffffffff


	//   ....[59]....
        /*0128*/ 	.word	0xffffffff


	//   ....[60]....
        /*012c*/ 	.word	0xffffffff


	//   ....[61]....
        /*0130*/ 	.word	0xffffffff


	//   ....[62]....
        /*0134*/ 	.word	0xffffffff


	//   ....[63]....
        /*0138*/ 	.word	0xffffffff


	//   ....[64]....
        /*013c*/ 	.word	0xffffffff


	//   ....[65]....
        /*0140*/ 	.word	0xffffffff


	//   ....[66]....
        /*0144*/ 	.word	0xffffffff


	//   ....[67]....
        /*0148*/ 	.word	0xffffffff


	//   ....[68]....
        /*014c*/ 	.word	0xffffffff


	//   ....[69]....
        /*0150*/ 	.word	0xffffffff


	//   ....[70]....
        /*0154*/ 	.word	0xffffffff


	//   ....[71]....
        /*0158*/ 	.word	0xffffffff


	//   ....[72]....
        /*015c*/ 	.word	0xffffffff


	//   ....[73]....
        /*0160*/ 	.word	0xffffffff


	//   ....[74]....
        /*0164*/ 	.word	0xffffffff


	//   ....[75]....
        /*0168*/ 	.word	0xffffffff


	//   ....[76]....
        /*016c*/ 	.word	0xffffffff


	//   ....[77]....
        /*0170*/ 	.word	0xffffffff


	//   ....[78]....
        /*0174*/ 	.word	0xffffffff


	//   ....[79]....
        /*0178*/ 	.word	0xffffffff


	//   ....[80]....
        /*017c*/ 	.word	0xffffffff


	//   ....[81]....
        /*0180*/ 	.word	0xffffffff


	//   ....[82]....
        /*0184*/ 	.word	0xffffffff


	//   ....[83]....
        /*0188*/ 	.word	0xffffffff


	//   ....[84]....
        /*018c*/ 	.word	0xffffffff


	//   ....[85]....
        /*0190*/ 	.word	0xffffffff


	//   ....[86]....
        /*0194*/ 	.word	0xffffffff


	//   ....[87]....
        /*0198*/ 	.word	0xffffffff


	//   ....[88]....
        /*019c*/ 	.word	0xffffffff


	//   ....[89]....
        /*01a0*/ 	.word	0xffffffff


	//   ....[90]....
        /*01a4*/ 	.word	0xffffffff


	//   ....[91]....
        /*01a8*/ 	.word	0xffffffff


	//   ....[92]....
        /*01ac*/ 	.word	0xffffffff


	//----- nvinfo : EIATTR_COOP_GROUP_INSTR_OFFSETS
	.align		4
.L_3677:
        /*01b0*/ 	.byte	0x04, 0x28
        /*01b2*/ 	.short	(.L_3679 - .L_3678)


	//   ....[0]....
.L_3678:
        /*01b4*/ 	.word	0x00000b70


	//   ....[1]....
        /*01b8*/ 	.word	0x00000c80


	//   ....[2]....
        /*01bc*/ 	.word	0x00000dd0


	//   ....[3]....
        /*01c0*/ 	.word	0x00002010


	//   ....[4]....
        /*01c4*/ 	.word	0x00002570


	//   ....[5]....
        /*01c8*/ 	.word	0x000025b0


	//   ....[6]....
        /*01cc*/ 	.word	0x00002610


	//   ....[7]....
        /*01d0*/ 	.word	0x00002650


	//   ....[8]....
        /*01d4*/ 	.word	0x00002680


	//   ....[9]....
        /*01d8*/ 	.word	0x00002690


	//   ....[10]....
        /*01dc*/ 	.word	0x00002710


	//   ....[11]....
        /*01e0*/ 	.word	0x00002730


	//   ....[12]....
        /*01e4*/ 	.word	0x00002770


	//   ....[13]....
        /*01e8*/ 	.word	0x00002790


	//   ....[14]....
        /*01ec*/ 	.word	0x00002810


	//   ....[15]....
        /*01f0*/ 	.word	0x00002840


	//   ....[16]....
        /*01f4*/ 	.word	0x00002870


	//   ....[17]....
        /*01f8*/ 	.word	0x00002890


	//   ....[18]....
        /*01fc*/ 	.word	0x00002910


	//   ....[19]....
        /*0200*/ 	.word	0x00002940


	//   ....[20]....
        /*0204*/ 	.word	0x00002990


	//   ....[21]....
        /*0208*/ 	.word	0x000029d0


	//   ....[22]....
        /*020c*/ 	.word	0x00002b00


	//   ....[23]....
        /*0210*/ 	.word	0x00002b60


	//   ....[24]....
        /*0214*/ 	.word	0x00002ba0


	//   ....[25]....
        /*0218*/ 	.word	0x00002be0


	//   ....[26]....
        /*021c*/ 	.word	0x00002da0


	//   ....[27]....
        /*0220*/ 	.word	0x00002dd0


	//   ....[28]....
        /*0224*/ 	.word	0x00002e10


	//   ....[29]....
        /*0228*/ 	.word	0x00002e40


	//   ....[30]....
        /*022c*/ 	.word	0x00002e50


	//   ....[31]....
        /*0230*/ 	.word	0x00002e60


	//   ....[32]....
        /*0234*/ 	.word	0x00002e70


	//   ....[33]....
        /*0238*/ 	.word	0x00002e80


	//   ....[34]....
        /*023c*/ 	.word	0x00002f60


	//   ....[35]....
        /*0240*/ 	.word	0x00002f80


	//   ....[36]....
        /*0244*/ 	.word	0x00002f90


	//   ....[37]....
        /*0248*/ 	.word	0x00002fa0


	//   ....[38]....
        /*024c*/ 	.word	0x00003080


	//   ....[39]....
        /*0250*/ 	.word	0x000030a0


	//   ....[40]....
        /*0254*/ 	.word	0x000030b0


	//   ....[41]....
        /*0258*/ 	.word	0x000030c0


	//   ....[42]....
        /*025c*/ 	.word	0x000031a0


	//   ....[43]....
        /*0260*/ 	.word	0x000031c0


	//   ....[44]....
        /*0264*/ 	.word	0x000031d0


	//   ....[45]....
        /*0268*/ 	.word	0x000031e0


	//   ....[46]....
        /*026c*/ 	.word	0x000032c0


	//   ....[47]....
        /*0270*/ 	.word	0x000032f0


	//   ....[48]....
        /*0274*/ 	.word	0x00003300


	//   ....[49]....
        /*0278*/ 	.word	0x00003310


	//   ....[50]....
        /*027c*/ 	.word	0x00003410


	//   ....[51]....
        /*0280*/ 	.word	0x00003450


	//   ....[52]....
        /*0284*/ 	.word	0x00003460


	//   ....[53]....
        /*0288*/ 	.word	0x00003480


	//   ....[54]....
        /*028c*/ 	.word	0x000034c0


	//   ....[55]....
        /*0290*/ 	.word	0x000034f0


	//   ....[56]....
        /*0294*/ 	.word	0x00003520


	//   ....[57]....
        /*0298*/ 	.word	0x00003550


	//   ....[58]....
        /*029c*/ 	.word	0x00003580


	//   ....[59]....
        /*02a0*/ 	.word	0x00003840


	//   ....[60]....
        /*02a4*/ 	.word	0x00004370


	//   ....[61]....
        /*02a8*/ 	.word	0x000043b0


	//   ....[62]....
        /*02ac*/ 	.word	0x000043f0


	//   ....[63]....
        /*02b0*/ 	.word	0x00004430


	//   ....[64]....
        /*02b4*/ 	.word	0x00004480


	//   ....[65]....
        /*02b8*/ 	.word	0x000044a0


	//   ....[66]....
        /*02bc*/ 	.word	0x000044c0


	//   ....[67]....
        /*02c0*/ 	.word	0x000044e0


	//   ....[68]....
        /*02c4*/ 	.word	0x00004510


	//   ....[69]....
        /*02c8*/ 	.word	0x00004530


	//   ....[70]....
        /*02cc*/ 	.word	0x00004550


	//   ....[71]....
        /*02d0*/ 	.word	0x00004570


	//   ....[72]....
        /*02d4*/ 	.word	0x000045a0


	//   ....[73]....
        /*02d8*/ 	.word	0x000045c0


	//   ....[74]....
        /*02dc*/ 	.word	0x000045e0


	//   ....[75]....
        /*02e0*/ 	.word	0x00004600


	//   ....[76]....
        /*02e4*/ 	.word	0x00004640


	//   ....[77]....
        /*02e8*/ 	.word	0x00004660


	//   ....[78]....
        /*02ec*/ 	.word	0x00004690


	//   ....[79]....
        /*02f0*/ 	.word	0x000046d0


	//   ....[80]....
        /*02f4*/ 	.word	0x00004c90


	//   ....[81]....
        /*02f8*/ 	.word	0x00004cd0


	//   ....[82]....
        /*02fc*/ 	.word	0x00005160


	//   ....[83]....
        /*0300*/ 	.word	0x00005540


	//   ....[84]....
        /*0304*/ 	.word	0x00005590


	//   ....[85]....
        /*0308*/ 	.word	0x000055c0


	//   ....[86]....
        /*030c*/ 	.word	0x000055e0


	//   ....[87]....
        /*0310*/ 	.word	0x00005600


	//   ....[88]....
        /*0314*/ 	.word	0x000056b0


	//   ....[89]....
        /*0318*/ 	.word	0x00005700


	//   ....[90]....
        /*031c*/ 	.word	0x00005720


	//   ....[91]....
        /*0320*/ 	.word	0x00005740


	//   ....[92]....
        /*0324*/ 	.word	0x00005760


	//----- nvinfo : EIATTR_EXIT_INSTR_OFFSETS
	.align		4
.L_3679:
        /*0328*/ 	.byte	0x04, 0x1c
        /*032a*/ 	.short	(.L_3681 - .L_3680)


	//   ....[0]....
.L_3680:
        /*032c*/ 	.word	0x00005820


	//   ....[1]....
        /*0330*/ 	.word	0x00005a60


	//----- nvinfo : EIATTR_MAX_THREADS
	.align		4
.L_3681:
        /*0334*/ 	.byte	0x04, 0x05
        /*0336*/ 	.short	(.L_3683 - .L_3682)
.L_3682:
        /*0338*/ 	.word	0x00000020
        /*033c*/ 	.word	0x00000001
        /*0340*/ 	.word	0x00000001


	//----- nvinfo : EIATTR_CRS_STACK_SIZE
	.align		4
.L_3683:
        /*0344*/ 	.byte	0x04, 0x1e
        /*0346*/ 	.short	(.L_3685 - .L_3684)
.L_3684:
        /*0348*/ 	.word	0x00000000
.L_3685:


//--------------------- .nv.info._Z25selective_scan_bwd_kernelI32Selective_Scan_bwd_kernel_traitsILi32ELi4ELb0ELb1ELb0ELb1ELb1EfN3c107complexIfEEEEv12SSMParamsBwd --------------------------
	.section	.nv.info._Z25selective_scan_bwd_kernelI32Selective_Scan_bwd_kernel_traitsILi32ELi4ELb0ELb1ELb0ELb1ELb1EfN3c107complexIfEEEEv12SSMParamsBwd,"",@"SHT_CUDA_INFO"
	.sectionflags	@""
	.align	4


	//----- nvinfo : EIATTR_CUDA_API_VERSION
	.align		4
        /*0000*/ 	.byte	0x04, 0x37
        /*0002*/ 	.short	(.L_3687 - .L_3686)
.L_3686:
        /*0004*/ 	.word	0x00000082


	//----- nvinfo : EIATTR_SW2861232_WAR
	.align		4
.L_3687:
        /*0008*/ 	.byte	0x01, 0x35
	.zero		2


	//----- nvinfo : EIATTR_PARAM_CBANK
	.align		4
        /*000c*/ 	.byte	0x04, 0x0a
        /*000e*/ 	.short	(.L_3689 - .L_3688)
	.align		4
.L_3688:
        /*0010*/ 	.word	index@(.nv.constant0._Z25selective_scan_bwd_kernelI32Selective_Scan_bwd_kernel_traitsILi32ELi4ELb0ELb1ELb0ELb1ELb1EfN3c107complexIfEEEEv12SSMParamsBwd)
        /*0014*/ 	.short	0x0160
        /*0016*/ 	.short	0x01f0


	//----- nvinfo : EIATTR_CBANK_PARAM_SIZE
	.align		4
.L_3689:
        /*0018*/ 	.byte	0x03, 0x19
        /*001a*/ 	.short	0x01f0


	//----- nvinfo : EIATTR_KPARAM_INFO
	.align		4
        /*001c*/ 	.byte	0x04, 0x17
        /*001e*/ 	.short	(.L_3691 - .L_3690)
.L_3690:
        /*0020*/ 	.word	0x00000000
        /*0024*/ 	.short	0x0000
        /*0026*/ 	.short	0x0000
        /*0028*/ 	.byte	0x00, 0xf0, 0xc1, 0x07


	//----- nvinfo : EIATTR_MAXREG_COUNT
	.align		4
.L_3691:
        /*002c*/ 	.byte	0x03, 0x1b
        /*002e*/ 	.short	0x00ff


	//----- nvinfo : EIATTR_NUM_BARRIERS
	.align		4
        /*0030*/ 	.byte	0x02, 0x4c
        /*0032*/ 	.byte	0x01
	.zero		1


	//----- nvinfo : EIATTR_MERCURY_ISA_VERSION
	.align		4
        /*0034*/ 	.byte	0x03, 0x5f
        /*0036*/ 	.short	0x0000


	//----- nvinfo : EIATTR_COOP_GROUP_MASK_REGIDS
	.align		4
        /*0038*/ 	.byte	0x04, 0x29
        /*003a*/ 	.short	(.L_3693 - .L_3692)


	//   ....[0]....
.L_3692:
        /*003c*/ 	.word	0xffffffff


	//   ....[1]....
        /*0040*/ 	.word	0xffffffff


	//   ....[2]....
        /*0044*/ 	.word	0xffffffff


	//   ....[3]....
        /*0048*/ 	.word	0xffffffff


	//   ....[4]....
        /*004c*/ 	.word	0xffffffff


	//   ....[5]....
        /*0050*/ 	.word	0xffffffff


	//   ....[6]....
        /*0054*/ 	.word	0xffffffff


	//   ....[7]....
        /*0058*/ 	.word	0xffffffff


	//   ....[8]....
        /*005c*/ 	.word	0xffffffff


	//   ....[9]....
        /*0060*/ 	.word	0xffffffff


	//   ....[10]....
        /*0064*/ 	.word	0xffffffff


	//   ....[11]....
        /*0068*/ 	.word	0xffffffff


	//   ....[12]....
        /*006c*/ 	.word	0xffffffff


	//   ....[13]....
        /*0070*/ 	.word	0xffffffff


	//   ....[14]....
        /*0074*/ 	.word	0xffffffff


	//   ....[15]....
        /*0078*/ 	.word	0xffffffff


	//   ....[16]....
        /*007c*/ 	.word	0xffffffff


	//   ....[17]....
        /*0080*/ 	.word	0xffffffff


	//   ....[18]....
        /*0084*/ 	.word	0xffffffff


	//   ....[19]....
        /*0088*/ 	.word	0xffffffff


	//   ....[20]....
        /*008c*/ 	.word	0xffffffff


	//   ....[21]....
        /*0090*/ 	.word	0xffffffff


	//   ....[22]....
        /*0094*/ 	.word	0xffffffff


	//   ....[23]....
        /*0098*/ 	.word	0xffffffff


	//   ....[24]....
        /*009c*/ 	.word	0xffffffff


	//   ....[25]....
        /*00a0*/ 	.word	0xffffffff


	//   ....[26]....
        /*00a4*/ 	.word	0xffffffff


	//   ....[27]....
        /*00a8*/ 	.word	0xffffffff


	//   ....[28]....
        /*00ac*/ 	.word	0xffffffff


	//   ....[29]....
        /*00b0*/ 	.word	0xffffffff


	//   ....[30]....
        /*00b4*/ 	.word	0xffffffff


	//   ....[31]....
        /*00b8*/ 	.word	0xffffffff


	//   ....[32]....
        /*00bc*/ 	.word	0xffffffff


	//   ....[33]....
        /*00c0*/ 	.word	0xffffffff


	//   ....[34]....
        /*00c4*/ 	.word	0xffffffff


	//   ....[35]....
        /*00c8*/ 	.word	0xffffffff


	//   ....[36]....
        /*00cc*/ 	.word	0xffffffff


	//   ....[37]....
        /*00d0*/ 	.word	0xffffffff


	//   ....[38]....
        /*00d4*/ 	.word	0xffffffff


	//   ....[39]....
        /*00d8*/ 	.word	0xffffffff


	//   ....[40]....
        /*00dc*/ 	.word	0xffffffff


	//   ....[41]....
        /*00e0*/ 	.word	0xffffffff


	//   ....[42]....
        /*00e4*/ 	.word	0xffffffff


	//   ....[43]....
        /*00e8*/ 	.word	0xffffffff


	//   ....[44]....
        /*00ec*/ 	.word	0xffffffff


	//   ....[45]....
        /*00f0*/ 	.word	0xffffffff


	//   ....[46]....
        /*00f4*/ 	.word	0xffffffff


	//   ....[47]....
        /*00f8*/ 	.word	0xffffffff


	//   ....[48]....
        /*00fc*/ 	.word	0xffffffff


	//   ....[49]....
        /*0100*/ 	.word	0xffffffff


	//   ....[50]....
        /*0104*/ 	.word	0xffffffff


	//   ....[51]....
        /*0108*/ 	.word	0xffffffff


	//   ....[52]....
        /*010c*/ 	.word	0xffffffff


	//   ....[53]....
        /*0110*/ 	.word	0xffffffff


	//   ....[54]....
        /*0114*/ 	.word	0xffffffff


	//   ....[55]....
        /*0118*/ 	.word	0xffffffff


	//   ....[56]....
        /*011c*/ 	.word	0xffffffff


	//   ....[57]....
        /*0120*/ 	.word	0xffffffff


	//   ....[58]....
        /*0124*/ 	.word	0xffffffff


	//   ....[59]....
        /*0128*/ 	.word	0xffffffff


	//   ....[60]....
        /*012c*/ 	.word	0xffffffff


	//   ....[61]....
        /*0130*/ 	.word	0xffffffff


	//   ....[62]....
        /*0134*/ 	.word	0xffffffff


	//   ....[63]....
        /*0138*/ 	.word	0xffffffff


	//   ....[64]....
        /*013c*/ 	.word	0xffffffff


	//   ....[65]....
        /*0140*/ 	.word	0xffffffff


	//   ....[66]....
        /*0144*/ 	.word	0xffffffff


	//   ....[67]....
        /*0148*/ 	.word	0xffffffff


	//   ....[68]....
        /*014c*/ 	.word	0xffffffff


	//   ....[69]....
        /*0150*/ 	.word	0xffffffff


	//   ....[70]....
        /*0154*/ 	.word	0xffffffff


	//   ....[71]....
        /*0158*/ 	.word	0xffffffff


	//   ....[72]....
        /*015c*/ 	.word	0xffffffff


	//   ....[73]....
        /*0160*/ 	.word	0xffffffff


	//   ....[74]....
        /*0164*/ 	.word	0xffffffff


	//   ....[75]....
        /*0168*/ 	.word	0xffffffff


	//   ....[76]....
        /*016c*/ 	.word	0xffffffff


	//   ....[77]....
        /*0170*/ 	.word	0xffffffff


	//   ....[78]....
        /*0174*/ 	.word	0xffffffff


	//   ....[79]....
        /*0178*/ 	.word	0xffffffff


	//   ....[80]....
        /*017c*/ 	.word	0xffffffff


	//   ....[81]....
        /*0180*/ 	.word	0xffffffff


	//   ....[82]....
        /*0184*/ 	.word	0xffffffff


	//   ....[83]....
        /*0188*/ 	.word	0xffffffff


	//   ....[84]....
        /*018c*/ 	.word	0xffffffff


	//   ....[85]....
        /*0190*/ 	.word	0xffffffff


	//   ....[86]....
        /*0194*/ 	.word	0xffffffff


	//   ....[87]....
        /*0198*/ 	.word	0xffffffff


	//   ....[88]....
        /*019c*/ 	.word	0xffffffff


	//   ....[89]....
        /*01a0*/ 	.word	0xffffffff


	//   ....[90]....
        /*01a4*/ 	.word	0xffffffff


	//   ....[91]....
        /*01a8*/ 	.word	0xffffffff


	//   ....[92]....
        /*01ac*/ 	.word	0xffffffff


	//   ....[93]....
        /*01b0*/ 	.word	0xffffffff


	//   ....[94]....
        /*01b4*/ 	.word	0xffffffff


	//   ....[95]....
        /*01b8*/ 	.word	0xffffffff


	//   ....[96]....
        /*01bc*/ 	.word	0xffffffff


	//----- nvinfo : EIATTR_COOP_GROUP_INSTR_OFFSETS
	.align		4
.L_3693:
        /*01c0*/ 	.byte	0x04, 0x28
        /*01c2*/ 	.short	(.L_3695 - .L_3694)


	//   ....[0]....
.L_3694:
        /*01c4*/ 	.word	0x00000b40


	//   ....[1]....
        /*01c8*/ 	.word	0x00000cb0


	//   ....[2]....
        /*01cc*/ 	.word	0x00000f00


	//   ....[3]....
        /*01d0*/ 	.word	0x00001ad0


	//   ....[4]....
        /*01d4*/ 	.word	0x00001cc0


	//   ....[5]....
        /*01d8*/ 	.word	0x00001e60


	//   ....[6]....
        /*01dc*/ 	.word	0x00002210


	//   ....[7]....
        /*01e0*/ 	.word	0x00002e00


	//   ....[8]....
        /*01e4*/ 	.word	0x000033e0


	//   ....[9]....
        /*01e8*/ 	.word	0x00003420


	//   ....[10]....
        /*01ec*/ 	.word	0x00003450


	//   ....[11]....
        /*01f0*/ 	.word	0x00003460


	//   ....[12]....
        /*01f4*/ 	.word	0x00003470


	//   ....[13]....
        /*01f8*/ 	.word	0x00003530


	//   ....[14]....
        /*01fc*/ 	.word	0x00003550


	//   ....[15]....
        /*0200*/ 	.word	0x00003560


	//   ....[16]....
        /*0204*/ 	.word	0x00003570


	//   ....[17]....
        /*0208*/ 	.word	0x00003630


	//   ....[18]....
        /*020c*/ 	.word	0x00003660


	//   ....[19]....
        /*0210*/ 	.word	0x00003670


	//   ....[20]....
        /*0214*/ 	.word	0x00003680


	//   ....[21]....
        /*0218*/ 	.word	0x00003740


	//   ....[22]....
        /*021c*/ 	.word	0x00003760


	//   ....[23]....
        /*0220*/ 	.word	0x00003770


	//   ....[24]....
        /*0224*/ 	.word	0x00003780


	//   ....[25]....
        /*0228*/ 	.word	0x00003840


	//   ....[26]....
        /*022c*/ 	.word	0x00003880


	//   ....[27]....
        /*0230*/ 	.word	0x000038b0


	//   ....[28]....
        /*0234*/ 	.word	0x000038e0


	//   ....[29]....
        /*0238*/ 	.word	0x000039e0


	//   ....[30]....
        /*023c*/ 	.word	0x00003a20


	//   ....[31]....
        /*0240*/ 	.word	0x00003a60


	//   ....[32]....
        /*0244*/ 	.word	0x00003aa0


	//   ....[33]....
        /*0248*/ 	.word	0x00003ae0


	//   ....[34]....
        /*024c*/ 	.word	0x00003ca0


	//   ....[35]....
        /*0250*/ 	.word	0x00003cd0


	//   ....[36]....
        /*0254*/ 	.word	0x00003cf0


	//   ....[37]....
        /*0258*/ 	.word	0x00003d00


	//   ....[38]....
        /*025c*/ 	.word	0x00003de0


	//   ....[39]....
        /*0260*/ 	.word	0x00003e10


	//   ....[40]....
        /*0264*/ 	.word	0x00003e30


	//   ....[41]....
        /*0268*/ 	.word	0x00003e40


	//   ....[42]....
        /*026c*/ 	.word	0x00003f20


	//   ....[43]....
        /*0270*/ 	.word	0x00003f40


	//   ....[44]....
        /*0274*/ 	.word	0x00003f50


	//   ....[45]....
        /*0278*/ 	.word	0x00003f60


	//   ....[46]....
        /*027c*/ 	.word	0x00004040


	//   ....[47]....
        /*0280*/ 	.word	0x00004060


	//   ....[48]....
        /*0284*/ 	.word	0x00004070


	//   ....[49]....
        /*0288*/ 	.word	0x00004080


	//   ....[50]....
        /*028c*/ 	.word	0x00004160


	//   ....[51]....
        /*0290*/ 	.word	0x00004180


	//   ....[52]....
        /*0294*/ 	.word	0x00004190


	//   ....[53]....
        /*0298*/ 	.word	0x000041a0


	//   ....[54]....
        /*029c*/ 	.word	0x00004290


	//   ....[55]....
        /*02a0*/ 	.word	0x000042d0


	//   ....[56]....
        /*02a4*/ 	.word	0x00004310


	//   ....[57]....
        /*02a8*/ 	.word	0x00004340


	//   ....[58]....
        /*02ac*/ 	.word	0x00004370


	//   ....[59]....
        /*02b0*/ 	.word	0x000043a0


	//   ....[60]....
        /*02b4*/ 	.word	0x000043d0


	//   ....[61]....
        /*02b8*/ 	.word	0x00004400


	//   ....[62]....
        /*02bc*/ 	.word	0x00004430


	//   ....[63]....
        /*02c0*/ 	.word	0x00004510


	//   ....[64]....
        /*02c4*/ 	.word	0x000051a0


	//   ....[65]....
        /*02c8*/ 	.word	0x000051e0


	//   ....[66]....
        /*02cc*/ 	.word	0x00005220


	//   ....[67]....
        /*02d0*/ 	.word	0x00005260


	//   ....[68]....
        /*02d4*/ 	.word	0x000052b0


	//   ....[69]....
        /*02d8*/ 	.word	0x000052d0


	//   ....[70]....
        /*02dc*/ 	.word	0x000052f0


	//   ....[71]....
        /*02e0*/ 	.word	0x00005310


	//   ....[72]....
        /*02e4*/ 	.word	0x00005340


	//   ....[73]....
        /*02e8*/ 	.word	0x00005360


	//   ....[74]....
        /*02ec*/ 	.word	0x00005380


	//   ....[75]....
        /*02f0*/ 	.word	0x000053a0


	//   ....[76]....
        /*02f4*/ 	.word	0x000053d0


	//   ....[77]....
        /*02f8*/ 	.word	0x000053f0


	//   ....[78]....
        /*02fc*/ 	.word	0x00005410


	//   ....[79]....
        /*0300*/ 	.word	0x00005430


	//   ....[80]....
        /*0304*/ 	.word	0x00005470


	//   ....[81]....
        /*0308*/ 	.word	0x00005490


	//   ....[82]....
        /*030c*/ 	.word	0x000054c0


	//   ....[83]....
        /*0310*/ 	.word	0x00005500


	//   ....[84]....
        /*0314*/ 	.word	0x00005ab0


	//   ....[85]....
        /*0318*/ 	.word	0x00005af0


	//   ....[86]....
        /*031c*/ 	.word	0x00005f70


	//   ....[87]....
        /*0320*/ 	.word	0x00006350


	//   ....[88]....
        /*0324*/ 	.word	0x000063a0


	//   ....[89]....
        /*0328*/ 	.word	0x000063d0


	//   ....[90]....
        /*032c*/ 	.word	0x000063f0


	//   ....[91]....
        /*0330*/ 	.word	0x00006410


	//   ....[92]....
        /*0334*/ 	.word	0x000064c0


	//   ....[93]....
        /*0338*/ 	.word	0x00006510


	//   ....[94]....
        /*033c*/ 	.word	0x00006530


	//   ....[95]....
        /*0340*/ 	.word	0x00006550


	//   ....[96]....
        /*0344*/ 	.word	0x00006570


	//----- nvinfo : EIATTR_EXIT_INSTR_OFFSETS
	.align		4
.L_3695:
        /*0348*/ 	.byte	0x04, 0x1c
        /*034a*/ 	.short	(.L_3697 - .L_3696)


	//   ....[0]....
.L_3696:
        /*034c*/ 	.word	0x00006630


	//   ....[1]....
        /*0350*/ 	.word	0x00006870


	//----- nvinfo : EIATTR_MAX_THREADS
	.align		4
.L_3697:
        /*0354*/ 	.byte	0x04, 0x05
        /*0356*/ 	.short	(.L_3699 - .L_3698)
.L_3698:
        /*0358*/ 	.word	0x00000020
        /*035c*/ 	.word	0x00000001
        /*0360*/ 	.word	0x00000001


	//----- nvinfo : EIATTR_CRS_STACK_SIZE
	.align		4
.L_3699:
        /*0364*/ 	.byte	0x04, 0x1e
        /*0366*/ 	.short	(.L_3701 - .L_3700)
.L_3700:
        /*0368*/ 	.word	0x00000000
.L_3701:


//--------------------- .nv.info._Z25selective_scan_bwd_kernelI32Selective_Scan_bwd_kernel_traitsILi32ELi4ELb0ELb1ELb1ELb0ELb0EfN3c107complexIfEEEEv12SSMParamsBwd --------------------------
	.section	.nv.info._Z25selective_scan_bwd_kernelI32Selective_Scan_bwd_kernel_traitsILi32ELi4ELb0ELb1ELb1ELb0ELb0EfN3c107complexIfEEEEv12SSMParamsBwd,"",@"SHT_CUDA_INFO"
	.sectionflags	@""
	.align	4


	//----- nvinfo : EIATTR_CUDA_API_VERSION
	.align		4
        /*0000*/ 	.byte	0x04, 0x37
        /*0002*/ 	.short	(.L_3703 - .L_3702)
.L_3702:
        /*0004*/ 	.word	0x00000082


	//----- nvinfo : EIATTR_SW2861232_WAR
	.align		4
.L_3703:
        /*0008*/ 	.byte	0x01, 0x35
	.zero		2


	//----- nvinfo : EIATTR_PARAM_CBANK
	.align		4
        /*000c*/ 	.byte	0x04, 0x0a
        /*000e*/ 	.short	(.L_3705 - .L_3704)
	.align		4
.L_3704:
        /*0010*/ 	.word	index@(.nv.constant0._Z25selective_scan_bwd_kernelI32Selective_Scan_bwd_kernel_traitsILi32ELi4ELb0ELb1ELb1ELb0ELb0EfN3c107complexIfEEEEv12SSMParamsBwd)
        /*0014*/ 	.short	0x0160
        /*0016*/ 	.short	0x01f0


	//----- nvinfo : EIATTR_CBANK_PARAM_SIZE
	.align		4
.L_3705:
        /*0018*/ 	.byte	0x03, 0x19
        /*001a*/ 	.short	0x01f0


	//----- nvinfo : EIATTR_KPARAM_INFO
	.align		4
        /*001c*/ 	.byte	0x04, 0x17
        /*001e*/ 	.short	(.L_3707 - .L_3706)
.L_3706:
        /*0020*/ 	.word	0x00000000
        /*0024*/ 	.short	0x0000
        /*0026*/ 	.short	0x0000
        /*0028*/ 	.byte	0x00, 0xf0, 0xc1, 0x07


	//----- nvinfo : EIATTR_MAXREG_COUNT
	.align		4
.L_3707:
        /*002c*/ 	.byte	0x03, 0x1b
        /*002e*/ 	.short	0x00ff


	//----- nvinfo : EIATTR_NUM_BARRIERS
	.align		4
        /*0030*/ 	.byte	0x02, 0x4c
        /*0032*/ 	.byte	0x01
	.zero		1


	//----- nvinfo : EIATTR_MERCURY_ISA_VERSION
	.align		4
        /*0034*/ 	.byte	0x03, 0x5f
        /*0036*/ 	.short	0x0000


	//----- nvinfo : EIATTR_COOP_GROUP_MASK_REGIDS
	.align		4
        /*0038*/ 	.byte	0x04, 0x29
        /*003a*/ 	.short	(.L_3709 - .L_3708)


	//   ....[0]....
.L_3708:
        /*003c*/ 	.word	0xffffffff


	//   ....[1]....
        /*0040*/ 	.word	0xffffffff


	//   ....[2]....
        /*0044*/ 	.word	0xffffffff


	//   ....[3]....
        /*0048*/ 	.word	0xffffffff


	//   ....[4]....
        /*004c*/ 	.word	0xffffffff


	//   ....[5]....
        /*0050*/ 	.word	0xffffffff


	//   ....[6]....
        /*0054*/ 	.word	0xffffffff


	//   ....[7]....
        /*0058*/ 	.word	0xffffffff


	//   ....[8]....
        /*005c*/ 	.word	0xffffffff


	//   ....[9]....
        /*0060*/ 	.word	0xffffffff


	//   ....[10]....
        /*0064*/ 	.word	0xffffffff


	//   ....[11]....
        /*0068*/ 	.word	0xffffffff


	//   ....[12]....
        /*006c*/ 	.word	0xffffffff


	//   ....[13]....
        /*0070*/ 	.word	0xffffffff


	//   ....[14]....
        /*0074*/ 	.word	0xffffffff


	//   ....[15]....
        /*0078*/ 	.word	0xffffffff


	//   ....[16]....
        /*007c*/ 	.word	0xffffffff


	//   ....[17]....
        /*0080*/ 	.word	0xffffffff


	//   ....[18]....
        /*0084*/ 	.word	0xffffffff


	//   ....[19]....
        /*0088*/ 	.word	0xffffffff


	//   ....[20]....
        /*008c*/ 	.word	0xffffffff


	//   ....[21]....
        /*0090*/ 	.word	0xffffffff


	//   ....[22]....
        /*0094*/ 	.word	0xffffffff


	//   ....[23]....
        /*0098*/ 	.word	0xffffffff


	//   ....[24]....
        /*009c*/ 	.word	0xffffffff


	//   ....[25]....
        /*00a0*/ 	.word	0xffffffff


	//   ....[26]....
        /*00a4*/ 	.word	0xffffffff


	//   ....[27]....
        /*00a8*/ 	.word	0xffffffff


	//   ....[28]....
        /*00ac*/ 	.word	0xffffffff


	//   ....[29]....
        /*00b0*/ 	.word	0xffffffff


	//   ....[30]....
        /*00b4*/ 	.word	0xffffffff


	//   ....[31]....
        /*00b8*/ 	.word	0xffffffff


	//   ....[32]....
        /*00bc*/ 	.word	0xffffffff


	//   ....[33]....
        /*00c0*/ 	.word	0xffffffff


	//   ....[34]....
        /*00c4*/ 	.word	0xffffffff


	//   ....[35]....
        /*00c8*/ 	.word	0xffffffff


	//   ....[36]....
        /*00cc*/ 	.word	0xffffffff


	//   ....[37]....
        /*00d0*/ 	.word	0xffffffff


	//   ....[38]....
        /*00d4*/ 	.word	0xffffffff


	//   ....[39]....
        /*00d8*/ 	.word	0xffffffff


	//   ....[40]....
        /*00dc*/ 	.word	0xffffffff


	//   ....[41]....
        /*00e0*/ 	.word	0xffffffff


	//   ....[42]....
        /*00e4*/ 	.word	0xffffffff


	//   ....[43]....
        /*00e8*/ 	.word	0xffffffff


	//   ....[44]....
        /*00ec*/ 	.word	0xffffffff


	//   ....[45]....
        /*00f0*/ 	.word	0xffffffff


	//   ....[46]....
        /*00f4*/ 	.word	0xffffffff


	//   ....[47]....
        /*00f8*/ 	.word	0xffffffff


	//   ....[48]....
        /*00fc*/ 	.word	0xffffffff


	//   ....[49]....
        /*0100*/ 	.word	0xffffffff


	//   ....[50]....
        /*0104*/ 	.word	0xffffffff


	//   ....[51]....
        /*0108*/ 	.word	0xffffffff


	//   ....[52]....
        /*010c*/ 	.word	0xffffffff


	//   ....[53]....
        /*0110*/ 	.word	0xffffffff


	//   ....[54]....
        /*0114*/ 	.word	0xffffffff


	//   ....[55]....
        /*0118*/ 	.word	0xffffffff


	//   ....[56]....
        /*011c*/ 	.word	0xffffffff


	//   ....[57]....
        /*0120*/ 	.word	0xffffffff


	//   ....[58]....
        /*0124*/ 	.word	0xffffffff


	//   ....[59]....
        /*0128*/ 	.word	0xffffffff


	//   ....[60]....
        /*012c*/ 	.word	0xffffffff


	//   ....[61]....
        /*0130*/ 	.word	0xffffffff


	//   ....[62]....
        /*0134*/ 	.word	0xffffffff


	//   ....[63]....
        /*0138*/ 	.word	0xffffffff


	//   ....[64]....
        /*013c*/ 	.word	0xffffffff


	//   ....[65]....
        /*0140*/ 	.word	0xffffffff


	//   ....[66]....
        /*0144*/ 	.word	0xffffffff


	//   ....[67]....
        /*0148*/ 	.word	0xffffffff


	//   ....[68]....
        /*014c*/ 	.word	0xffffffff


	//   ....[69]....
        /*0150*/ 	.word	0xffffffff


	//   ....[70]....
        /*0154*/ 	.word	0xffffffff


	//   ....[71]....
        /*0158*/ 	.word	0xffffffff


	//   ....[72]....
        /*015c*/ 	.word	0xffffffff


	//   ....[73]....
        /*0160*/ 	.word	0xffffffff


	//   ....[74]....
        /*0164*/ 	.word	0xffffffff


	//   ....[75]....
        /*0168*/ 	.word	0xffffffff


	//   ....[76]....
        /*016c*/ 	.word	0xffffffff


	//   ....[77]....
        /*0170*/ 	.word	0xffffffff


	//   ....[78]....
        /*0174*/ 	.word	0xffffffff


	//   ....[79]....
        /*0178*/ 	.word	0xffffffff


	//   ....[80]....
        /*017c*/ 	.word	0xffffffff


	//   ....[81]....
        /*0180*/ 	.word	0xffffffff


	//   ....[82]....
        /*0184*/ 	.word	0xffffffff


	//----- nvinfo : EIATTR_COOP_GROUP_INSTR_OFFSETS
	.align		4
.L_3709:
        /*0188*/ 	.byte	0x04, 0x28
        /*018a*/ 	.short	(.L_3711 - .L_3710)


	//   ....[0]....
.L_3710:
        /*018c*/ 	.word	0x00000b50


	//   ....[1]....
        /*0190*/ 	.word	0x00000c90


	//   ....[2]....
        /*0194*/ 	.word	0x00000d90


	//   ....[3]....
        /*0198*/ 	.word	0x00001820


	//   ....[4]....
        /*019c*/ 	.word	0x00001b50


	//   ....[5]....
        /*01a0*/ 	.word	0x00002100


	//   ....[6]....
        /*01a4*/ 	.word	0x00002140


	//   ....[7]....
        /*01a8*/ 	.word	0x00002180


	//   ....[8]....
        /*01ac*/ 	.word	0x000021c0


	//   ....[9]....
        /*01b0*/ 	.word	0x00002200


	//   ....[10]....
        /*01b4*/ 	.word	0x00002220


	//   ....[11]....
        /*01b8*/ 	.word	0x000022e0


	//   ....[12]....
        /*01bc*/ 	.word	0x00002300


	//   ....[13]....
        /*01c0*/ 	.word	0x00002310


	//   ....[14]....
        /*01c4*/ 	.word	0x00002320


	//   ....[15]....
        /*01c8*/ 	.word	0x000023e0


	//   ....[16]....
        /*01cc*/ 	.word	0x00002400


	//   ....[17]....
        /*01d0*/ 	.word	0x00002410


	//   ....[18]....
        /*01d4*/ 	.word	0x00002420


	//   ....[19]....
        /*01d8*/ 	.word	0x000024e0


	//   ....[20]....
        /*01dc*/ 	.word	0x00002520


	//   ....[21]....
        /*01e0*/ 	.word	0x00002550


	//   ....[22]....
        /*01e4*/ 	.word	0x00002580


	//   ....[23]....
        /*01e8*/ 	.word	0x000026b0


	//   ....[24]....
        /*01ec*/ 	.word	0x000026f0


	//   ....[25]....
        /*01f0*/ 	.word	0x00002720


	//   ....[26]....
        /*01f4*/ 	.word	0x00002750


	//   ....[27]....
        /*01f8*/ 	.word	0x000028e0


	//   ....[28]....
        /*01fc*/ 	.word	0x00002910


	//   ....[29]....
        /*0200*/ 	.word	0x00002950


	//   ....[30]....
        /*0204*/ 	.word	0x00002960


	//   ....[31]....
        /*0208*/ 	.word	0x00002970


	//   ....[32]....
        /*020c*/ 	.word	0x00002980


	//   ....[33]....
        /*0210*/ 	.word	0x00002990


	//   ....[34]....
        /*0214*/ 	.word	0x000029a0


	//   ....[35]....
        /*0218*/ 	.word	0x00002a80


	//   ....[36]....
        /*021c*/ 	.word	0x00002aa0


	//   ....[37]....
        /*0220*/ 	.word	0x00002ab0


	//   ....[38]....
        /*0224*/ 	.word	0x00002ac0


	//   ....[39]....
        /*0228*/ 	.word	0x00002ba0


	//   ....[40]....
        /*022c*/ 	.word	0x00002bc0


	//   ....[41]....
        /*0230*/ 	.word	0x00002bd0


	//   ....[42]....
        /*0234*/ 	.word	0x00002be0


	//   ....[43]....
        /*0238*/ 	.word	0x00002cc0


	//   ....[44]....
        /*023c*/ 	.word	0x00002ce0


	//   ....[45]....
        /*0240*/ 	.word	0x00002cf0


	//   ....[46]....
        /*0244*/ 	.word	0x00002d00


	//   ....[47]....
        /*0248*/ 	.word	0x00002de0


	//   ....[48]....
        /*024c*/ 	.word	0x00002e00


	//   ....[49]....
        /*0250*/ 	.word	0x00002e10


	//   ....[50]....
        /*0254*/ 	.word	0x00002e20


	//   ....[51]....
        /*0258*/ 	.word	0x00002f00


	//   ....[52]....
        /*025c*/ 	.word	0x00002f40


	//   ....[53]....
        /*0260*/ 	.word	0x00002f80


	//   ....[54]....
        /*0264*/ 	.word	0x00002fc0


	//   ....[55]....
        /*0268*/ 	.word	0x00003000


	//   ....[56]....
        /*026c*/ 	.word	0x00003030


	//   ....[57]....
        /*0270*/ 	.word	0x00003060


	//   ....[58]....
        /*0274*/ 	.word	0x00003090


	//   ....[59]....
        /*0278*/ 	.word	0x000030c0


	//   ....[60]....
        /*027c*/ 	.word	0x000030f0


	//   ....[61]....
        /*0280*/ 	.word	0x000042b0


	//   ....[62]....
        /*0284*/ 	.word	0x000042f0


	//   ....[63]....
        /*0288*/ 	.word	0x000043c0


	//   ....[64]....
        /*028c*/ 	.word	0x000043e0


	//   ....[65]....
        /*0290*/ 	.word	0x00004410


	//   ....[66]....
        /*0294*/ 	.word	0x00004430


	//   ....[67]....
        /*0298*/ 	.word	0x00004460


	//   ....[68]....
        /*029c*/ 	.word	0x00004480


	//   ....[69]....
        /*02a0*/ 	.word	0x000044c0


	//   ....[70]....
        /*02a4*/ 	.word	0x00004500


	//   ....[71]....
        /*02a8*/ 	.word	0x00004950


	//   ....[72]....
        /*02ac*/ 	.word	0x00004c30


	//   ....[73]....
        /*02b0*/ 	.word	0x00005000


	//   ....[74]....
        /*02b4*/ 	.word	0x00005050


	//   ....[75]....
        /*02b8*/ 	.word	0x00005080


	//   ....[76]....
        /*02bc*/ 	.word	0x000050a0


	//   ....[77]....
        /*02c0*/ 	.word	0x000050c0


	//   ....[78]....
        /*02c4*/ 	.word	0x00005170


	//   ....[79]....
        /*02c8*/ 	.word	0x000051c0


	//   ....[80]....
        /*02cc*/ 	.word	0x000051e0


	//   ....[81]....
        /*02d0*/ 	.word	0x00005200


	//   ....[82]....
        /*02d4*/ 	.word	0x00005220


	//----- nvinfo : EIATTR_EXIT_INSTR_OFFSETS
	.align		4
.L_3711:
        /*02d8*/ 	.byte	0x04, 0x1c
        /*02da*/ 	.short	(.L_3713 - .L_3712)


	//   ....[0]....
.L_3712:
        /*02dc*/ 	.word	0x000052e0


	//   ....[1]....
        /*02e0*/ 	.word	0x00005430


	//----- nvinfo : EIATTR_MAX_THREADS
	.align		4
.L_3713:
        /*02e4*/ 	.byte	0x04, 0x05
        /*02e6*/ 	.short	(.L_3715 - .L_3714)
.L_3714:
        /*02e8*/ 	.word	0x00000020
        /*02ec*/ 	.word	0x00000001
        /*02f0*/ 	.word	0x00000001


	//----- nvinfo : EIATTR_CRS_STACK_SIZE
	.align		4
.L_3715:
        /*02f4*/ 	.byte	0x04, 0x1e
        /*02f6*/ 	.short	(.L_3717 - .L_3716)
.L_3716:
        /*02f8*/ 	.word	0x00000000
.L_3717:


//--------------------- .nv.info._Z25selective_scan_bwd_kernelI32Selective_Scan_bwd_kernel_traitsILi32ELi4ELb0ELb1ELb1ELb0ELb1EfN3c107complexIfEEEEv12SSMParamsBwd --------------------------
	.section	.nv.info._Z25selective_scan_bwd_kernelI32Selective_Scan_bwd_kernel_traitsILi32ELi4ELb0ELb1ELb1ELb0ELb1EfN3c107complexIfEEEEv12SSMParamsBwd,"",@"SHT_CUDA_INFO"
	.sectionflags	@""
	.align	4


	//----- nvinfo : EIATTR_CUDA_API_VERSION
	.align		4
        /*0000*/ 	.byte	0x04, 0x37
        /*0002*/ 	.short	(.L_3719 - .L_3718)
.L_3718:
        /*0004*/ 	.word	0x00000082


	//----- nvinfo : EIATTR_SW2861232_WAR
	.align		4
.L_3719:
        /*0008*/ 	.byte	0x01, 0x35
	.zero		2


	//----- nvinfo : EIATTR_PARAM_CBANK
	.align		4
        /*000c*/ 	.byte	0x04, 0x0a
        /*000e*/ 	.short	(.L_3721 - .L_3720)
	.align		4
.L_3720:
        /*0010*/ 	.word	index@(.nv.constant0._Z25selective_scan_bwd_kernelI32Selective_Scan_bwd_kernel_traitsILi32ELi4ELb0ELb1ELb1ELb0ELb1EfN3c107complexIfEEEEv12SSMParamsBwd)
        /*0014*/ 	.short	0x0160
        /*0016*/ 	.short	0x01f0


	//----- nvinfo : EIATTR_CBANK_PARAM_SIZE
	.align		4
.L_3721:
        /*0018*/ 	.byte	0x03, 0x19
        /*001a*/ 	.short	0x01f0


	//----- nvinfo : EIATTR_KPARAM_INFO
	.align		4
        /*001c*/ 	.byte	0x04, 0x17
        /*001e*/ 	.short	(.L_3723 - .L_3722)
.L_3722:
        /*0020*/ 	.word	0x00000000
        /*0024*/ 	.short	0x0000
        /*0026*/ 	.short	0x0000
        /*0028*/ 	.byte	0x00, 0xf0, 0xc1, 0x07


	//----- nvinfo : EIATTR_MAXREG_COUNT
	.align		4
.L_3723:
        /*002c*/ 	.byte	0x03, 0x1b
        /*002e*/ 	.short	0x00ff


	//----- nvinfo : EIATTR_NUM_BARRIERS
	.align		4
        /*0030*/ 	.byte	0x02, 0x4c
        /*0032*/ 	.byte	0x01
	.zero		1


	//----- nvinfo : EIATTR_MERCURY_ISA_VERSION
	.align		4
        /*0034*/ 	.byte	0x03, 0x5f
        /*0036*/ 	.short	0x0000


	//----- nvinfo : EIATTR_COOP_GROUP_MASK_REGIDS
	.align		4
        /*0038*/ 	.byte	0x04, 0x29
        /*003a*/ 	.short	(.L_3725 - .L_3724)


	//   ....[0]....
.L_3724:
        /*003c*/ 	.word	0xffffffff


	//   ....[1]....
        /*0040*/ 	.word	0xffffffff


	//   ....[2]....
        /*0044*/ 	.word	0xffffffff


	//   ....[3]....
        /*0048*/ 	.word	0xffffffff


	//   ....[4]....
        /*004c*/ 	.word	0xffffffff


	//   ....[5]....
        /*0050*/ 	.word	0xffffffff


	//   ....[6]....
        /*0054*/ 	.word	0xffffffff


	//   ....[7]....
        /*0058*/ 	.word	0xffffffff


	//   ....[8]....
        /*005c*/ 	.word	0xffffffff


	//   ....[9]....
        /*0060*/ 	.word	0xffffffff


	//   ....[10]....
        /*0064*/ 	.word	0xffffffff


	//   ....[11]....
        /*0068*/ 	.word	0xffffffff


	//   ....[12]....
        /*006c*/ 	.word	0xffffffff


	//   ....[13]....
        /*0070*/ 	.word	0xffffffff


	//   ....[14]....
        /*0074*/ 	.word	0xffffffff


	//   ....[15]....
        /*0078*/ 	.word	0xffffffff


	//   ....[16]....
        /*007c*/ 	.word	0xffffffff


	//   ....[17]....
        /*0080*/ 	.word	0xffffffff


	//   ....[18]....
        /*0084*/ 	.word	0xffffffff


	//   ....[19]....
        /*0088*/ 	.word	0xffffffff


	//   ....[20]....
        /*008c*/ 	.word	0xffffffff


	//   ....[21]....
        /*0090*/ 	.word	0xffffffff


	//   ....[22]....
        /*0094*/ 	.word	0xffffffff


	//   ....[23]....
        /*0098*/ 	.word	0xffffffff


	//   ....[24]....
        /*009c*/ 	.word	0xffffffff


	//   ....[25]....
        /*00a0*/ 	.word	0xffffffff


	//   ....[26]....
        /*00a4*/ 	.word	0xffffffff


	//   ....[27]....
        /*00a8*/ 	.word	0xffffffff


	//   ....[28]....
        /*00ac*/ 	.word	0xffffffff


	//   ....[29]....
        /*00b0*/ 	.word	0xffffffff


	//   ....[30]....
        /*00b4*/ 	.word	0xffffffff


	//   ....[31]....
        /*00b8*/ 	.word	0xffffffff


	//   ....[32]....
        /*00bc*/ 	.word	0xffffffff


	//   ....[33]....
        /*00c0*/ 	.word	0xffffffff


	//   ....[34]....
        /*00c4*/ 	.word	0xffffffff


	//   ....[35]....
        /*00c8*/ 	.word	0xffffffff


	//   ....[36]....
        /*00cc*/ 	.word	0xffffffff


	//   ....[37]....
        /*00d0*/ 	.word	0xffffffff


	//   ....[38]....
        /*00d4*/ 	.word	0xffffffff


	//   ....[39]....
        /*00d8*/ 	.word	0xffffffff


	//   ....[40]....
        /*00dc*/ 	.word	0xffffffff


	//   ....[41]....
        /*00e0*/ 	.word	0xffffffff


	//   ....[42]....
        /*00e4*/ 	.word	0xffffffff


	//   ....[43]....
        /*00e8*/ 	.word	0xffffffff


	//   ....[44]....
        /*00ec*/ 	.word	0xffffffff


	//   ....[45]....
        /*00f0*/ 	.word	0xffffffff


	//   ....[46]....
        /*00f4*/ 	.word	0xffffffff


	//   ....[47]....
        /*00f8*/ 	.word	0xffffffff


	//   ....[48]....
        /*00fc*/ 	.word	0xffffffff


	//   ....[49]....
        /*0100*/ 	.word	0xffffffff


	//   ....[50]....
        /*0104*/ 	.word	0xffffffff


	//   ....[51]....
        /*0108*/ 	.word	0xffffffff


	//   ....[52]....
        /*010c*/ 	.word	0xffffffff


	//   ....[53]....
        /*0110*/ 	.word	0xffffffff


	//   ....[54]....
        /*0114*/ 	.word	0xffffffff


	//   ....[55]....
        /*0118*/ 	.word	0xffffffff


	//   ....[56]....
        /*011c*/ 	.word	0xffffffff


	//   ....[57]....
        /*0120*/ 	.word	0xffffffff


	//   ....[58]....
        /*0124*/ 	.word	0xffffffff


	//   ....[59]....
        /*0128*/ 	.word	0xffffffff


	//   ....[60]....
        /*012c*/ 	.word	0xffffffff


	//   ....[61]....
        /*0130*/ 	.word	0xffffffff


	//   ....[62]....
        /*0134*/ 	.word	0xffffffff


	//   ....[63]....
        /*0138*/ 	.word	0xffffffff


	//   ....[64]....
        /*013c*/ 	.word	0xffffffff


	//   ....[65]....
        /*0140*/ 	.word	0xffffffff


	//   ....[66]....
        /*0144*/ 	.word	0xffffffff


	//   ....[67]....
        /*0148*/ 	.word	0xffffffff


	//   ....[68]....
        /*014c*/ 	.word	0xffffffff


	//   ....[69]....
        /*0150*/ 	.word	0xffffffff


	//   ....[70]....
        /*0154*/ 	.word	0xffffffff


	//   ....[71]....
        /*0158*/ 	.word	0xffffffff


	//   ....[72]....
        /*015c*/ 	.word	0xffffffff


	//   ....[73]....
        /*0160*/ 	.word	0xffffffff


	//   ....[74]....
        /*0164*/ 	.word	0xffffffff


	//   ....[75]....
        /*0168*/ 	.word	0xffffffff


	//   ....[76]....
        /*016c*/ 	.word	0xffffffff


	//   ....[77]....
        /*0170*/ 	.word	0xffffffff


	//   ....[78]....
        /*0174*/ 	.word	0xffffffff


	//   ....[79]....
        /*0178*/ 	.word	0xffffffff


	//   ....[80]....
        /*017c*/ 	.word	0xffffffff


	//   ....[81]....
        /*0180*/ 	.word	0xffffffff


	//   ....[82]....
        /*0184*/ 	.word	0xffffffff


	//   ....[83]....
        /*0188*/ 	.word	0xffffffff


	//   ....[84]....
        /*018c*/ 	.word	0xffffffff


	//   ....[85]....
        /*0190*/ 	.word	0xffffffff


	//   ....[86]....
        /*0194*/ 	.word	0xffffffff


	//----- nvinfo : EIATTR_COOP_GROUP_INSTR_OFFSETS
	.align		4
.L_3725:
        /*0198*/ 	.byte	0x04, 0x28
        /*019a*/ 	.short	(.L_3727 - .L_3726)


	//   ....[0]....
.L_3726:
        /*019c*/ 	.word	0x00000b90


	//   ....[1]....
        /*01a0*/ 	.word	0x00000ce0


	//   ....[2]....
        /*01a4*/ 	.word	0x00000f90


	//   ....[3]....
        /*01a8*/ 	.word	0x000011e0


	//   ....[4]....
        /*01ac*/ 	.word	0x00001400


	//   ....[5]....
        /*01b0*/ 	.word	0x00001570


	//   ....[6]....
        /*01b4*/ 	.word	0x00001920


	//   ....[7]....
        /*01b8*/ 	.word	0x00002630


	//   ....[8]....
        /*01bc*/ 	.word	0x00002940


	//   ....[9]....
        /*01c0*/ 	.word	0x00002f20


	//   ....[10]....
        /*01c4*/ 	.word	0x00002f60


	//   ....[11]....
        /*01c8*/ 	.word	0x00002fa0


	//   ....[12]....
        /*01cc*/ 	.word	0x00002fe0


	//   ....[13]....
        /*01d0*/ 	.word	0x00003020


	//   ....[14]....
        /*01d4*/ 	.word	0x00003040


	//   ....[15]....
        /*01d8*/ 	.word	0x00003110


	//   ....[16]....
        /*01dc*/ 	.word	0x00003120


	//   ....[17]....
        /*01e0*/ 	.word	0x00003130


	//   ....[18]....
        /*01e4*/ 	.word	0x00003140


	//   ....[19]....
        /*01e8*/ 	.word	0x00003200


	//   ....[20]....
        /*01ec*/ 	.word	0x00003220


	//   ....[21]....
        /*01f0*/ 	.word	0x00003230


	//   ....[22]....
        /*01f4*/ 	.word	0x00003240


	//   ....[23]....
        /*01f8*/ 	.word	0x00003300


	//   ....[24]....
        /*01fc*/ 	.word	0x00003340


	//   ....[25]....
        /*0200*/ 	.word	0x00003370


	//   ....[26]....
        /*0204*/ 	.word	0x000033a0


	//   ....[27]....
        /*0208*/ 	.word	0x00003500


	//   ....[28]....
        /*020c*/ 	.word	0x00003540


	//   ....[29]....
        /*0210*/ 	.word	0x00003570


	//   ....[30]....
        /*0214*/ 	.word	0x000035a0


	//   ....[31]....
        /*0218*/ 	.word	0x000036f0


	//   ....[32]....
        /*021c*/ 	.word	0x00003720


	//   ....[33]....
        /*0220*/ 	.word	0x00003760


	//   ....[34]....
        /*0224*/ 	.word	0x00003780


	//   ....[35]....
        /*0228*/ 	.word	0x00003790


	//   ....[36]....
        /*022c*/ 	.word	0x000037a0


	//   ....[37]....
        /*0230*/ 	.word	0x000037b0


	//   ....[38]....
        /*0234*/ 	.word	0x000037c0


	//   ....[39]....
        /*0238*/ 	.word	0x000038a0


	//   ....[40]....
        /*023c*/ 	.word	0x000038c0


	//   ....[41]....
        /*0240*/ 	.word	0x000038d0


	//   ....[42]....
        /*0244*/ 	.word	0x000038e0


	//   ....[43]....
        /*0248*/ 	.word	0x000039c0


	//   ....[44]....
        /*024c*/ 	.word	0x000039e0


	//   ....[45]....
        /*0250*/ 	.word	0x000039f0


	//   ....[46]....
        /*0254*/ 	.word	0x00003a00


	//   ....[47]....
        /*0258*/ 	.word	0x00003ae0


	//   ....[48]....
        /*025c*/ 	.word	0x00003b00


	//   ....[49]....
        /*0260*/ 	.word	0x00003b10


	//   ....[50]....
        /*0264*/ 	.word	0x00003b20


	//   ....[51]....
        /*0268*/ 	.word	0x00003c00


	//   ....[52]....
        /*026c*/ 	.word	0x00003c20


	//   ....[53]....
        /*0270*/ 	.word	0x00003c30


	//   ....[54]....
        /*0274*/ 	.word	0x00003c40


	//   ....[55]....
        /*0278*/ 	.word	0x00003d20


	//   ....[56]....
        /*027c*/ 	.word	0x00003d60


	//   ....[57]....
        /*0280*/ 	.word	0x00003da0


	//   ....[58]....
        /*0284*/ 	.word	0x00003de0


	//   ....[59]....
        /*0288*/ 	.word	0x00003e20


	//   ....[60]....
        /*028c*/ 	.word	0x00003e60


	//   ....[61]....
        /*0290*/ 	.word	0x00003e90


	//   ....[62]....
        /*0294*/ 	.word	0x00003ec0


	//   ....[63]....
        /*0298*/ 	.word	0x00003ee0


	//   ....[64]....
        /*029c*/ 	.word	0x00003f10


	//   ....[65]....
        /*02a0*/ 	.word	0x000050d0


	//   ....[66]....
        /*02a4*/ 	.word	0x00005110


	//   ....[67]....
        /*02a8*/ 	.word	0x00005210


	//   ....[68]....
        /*02ac*/ 	.word	0x00005230


	//   ....[69]....
        /*02b0*/ 	.word	0x00005260


	//   ....[70]....
        /*02b4*/ 	.word	0x00005280


	//   ....[71]....
        /*02b8*/ 	.word	0x000052b0


	//   ....[72]....
        /*02bc*/ 	.word	0x000052d0


	//   ....[73]....
        /*02c0*/ 	.word	0x00005300


	//   ....[74]....
        /*02c4*/ 	.word	0x00005340


	//   ....[75]....
        /*02c8*/ 	.word	0x00005700


	//   ....[76]....
        /*02cc*/ 	.word	0x000059d0


	//   ....[77]....
        /*02d0*/ 	.word	0x00005dd0


	//   ....[78]....
        /*02d4*/ 	.word	0x00005e20


	//   ....[79]....
        /*02d8*/ 	.word	0x00005e50


	//   ....[80]....
        /*02dc*/ 	.word	0x00005e70


	//   ....[81]....
        /*02e0*/ 	.word	0x00005e90


	//   ....[82]....
        /*02e4*/ 	.word	0x00005f40


	//   ....[83]....
        /*02e8*/ 	.word	0x00005f90


	//   ....[84]....
        /*02ec*/ 	.word	0x00005fb0


	//   ....[85]....
        /*02f0*/ 	.word	0x00005fd0


	//   ....[86]....
        /*02f4*/ 	.word	0x00005ff0


	//----- nvinfo : EIATTR_EXIT_INSTR_OFFSETS
	.align		4
.L_3727:
        /*02f8*/ 	.byte	0x04, 0x1c
        /*02fa*/ 	.short	(.L_3729 - .L_3728)


	//   ....[0]....
.L_3728:
        /*02fc*/ 	.word	0x000060b0


	//   ....[1]....
        /*0300*/ 	.word	0x00006200


	//----- nvinfo : EIATTR_MAX_THREADS
	.align		4
.L_3729:
        /*0304*/ 	.byte	0x04, 0x05
        /*0306*/ 	.short	(.L_3731 - .L_3730)
.L_3730:
        /*0308*/ 	.word	0x00000020
        /*030c*/ 	.word	0x00000001
        /*0310*/ 	.word	0x00000001


	//----- nvinfo : EIATTR_CRS_STACK_SIZE
	.align		4
.L_3731:
        /*0314*/ 	.byte	0x04, 0x1e
        /*0316*/ 	.short	(.L_3733 - .L_3732)
.L_3732:
        /*0318*/ 	.word	0x00000000
.L_3733:


//--------------------- .nv.info._Z25selective_scan_bwd_kernelI32Selective_Scan_bwd_kernel_traitsILi32ELi4ELb0ELb1ELb1ELb1ELb0EfN3c107complexIfEEEEv12SSMParamsBwd --------------------------
	.section	.nv.info._Z25selective_scan_bwd_kernelI32Selective_Scan_bwd_kernel_traitsILi32ELi4ELb0ELb1ELb1ELb1ELb0EfN3c107complexIfEEEEv12SSMParamsBwd,"",@"SHT_CUDA_INFO"
	.sectionflags	@""
	.align	4


	//----- nvinfo : EIATTR_CUDA_API_VERSION
	.align		4
        /*0000*/ 	.byte	0x04, 0x37
        /*0002*/ 	.short	(.L_3735 - .L_3734)
.L_3734:
        /*0004*/ 	.word	0x00000082


	//----- nvinfo : EIATTR_SW2861232_WAR
	.align		4
.L_3735:
        /*0008*/ 	.byte	0x01, 0x35
	.zero		2


	//----- nvinfo : EIATTR_PARAM_CBANK
	.align		4
        /*000c*/ 	.byte	0x04, 0x0a
        /*000e*/ 	.short	(.L_3737 - .L_3736)
	.align		4
.L_3736:
        /*0010*/ 	.word	index@(.nv.constant0._Z25selective_scan_bwd_kernelI32Selective_Scan_bwd_kernel_traitsILi32ELi4ELb0ELb1ELb1ELb1ELb0EfN3c107complexIfEEEEv12SSMParamsBwd)
        /*0014*/ 	.short	0x0160
        /*0016*/ 	.short	0x01f0


	//----- nvinfo : EIATTR_CBANK_PARAM_SIZE
	.align		4
.L_3737:
        /*0018*/ 	.byte	0x03, 0x19
        /*001a*/ 	.short	0x01f0


	//----- nvinfo : EIATTR_KPARAM_INFO
	.align		4
        /*001c*/ 	.byte	0x04, 0x17
        /*001e*/ 	.short	(.L_3739 - .L_3738)
.L_3738:
        /*0020*/ 	.word	0x00000000
        /*0024*/ 	.short	0x0000
        /*0026*/ 	.short	0x0000
        /*0028*/ 	.byte	0x00, 0xf0, 0xc1, 0x07


	//----- nvinfo : EIATTR_MAXREG_COUNT
	.align		4
.L_3739:
        /*002c*/ 	.byte	0x03, 0x1b
        /*002e*/ 	.short	0x00ff


	//----- nvinfo : EIATTR_NUM_BARRIERS
	.align		4
        /*0030*/ 	.byte	0x02, 0x4c
        /*0032*/ 	.byte	0x01
	.zero		1


	//----- nvinfo : EIATTR_MERCURY_ISA_VERSION
	.align		4
        /*0034*/ 	.byte	0x03, 0x5f
        /*0036*/ 	.short	0x0000


	//----- nvinfo : EIATTR_COOP_GROUP_MASK_REGIDS
	.align		4
        /*0038*/ 	.byte	0x04, 0x29
        /*003a*/ 	.short	(.L_3741 - .L_3740)


	//   ....[0]....
.L_3740:
        /*003c*/ 	.word	0xffffffff


	//   ....[1]....
        /*0040*/ 	.word	0xffffffff


	//   ....[2]....
        /*0044*/ 	.word	0xffffffff


	//   ....[3]....
        /*0048*/ 	.word	0xffffffff


	//   ....[4]....
        /*004c*/ 	.word	0xffffffff


	//   ....[5]....
        /*0050*/ 	.word	0xffffffff


	//   ....[6]....
        /*0054*/ 	.word	0xffffffff


	//   ....[7]....
        /*0058*/ 	.word	0xffffffff


	//   ....[8]....
        /*005c*/ 	.word	0xffffffff


	//   ....[9]....
        /*0060*/ 	.word	0xffffffff


	//   ....[10]....
        /*0064*/ 	.word	0xffffffff


	//   ....[11]....
        /*0068*/ 	.word	0xffffffff


	//   ....[12]....
        /*006c*/ 	.word	0xffffffff


	//   ....[13]....
        /*0070*/ 	.word	0xffffffff


	//   ....[14]....
        /*0074*/ 	.word	0xffffffff


	//   ....[15]....
        /*0078*/ 	.word	0xffffffff


	//   ....[16]....
        /*007c*/ 	.word	0xffffffff


	//   ....[17]....
        /*0080*/ 	.word	0xffffffff


	//   ....[18]....
        /*0084*/ 	.word	0xffffffff


	//   ....[19]....
        /*0088*/ 	.word	0xffffffff


	//   ....[20]....
        /*008c*/ 	.word	0xffffffff


	//   ....[21]....
        /*0090*/ 	.word	0xffffffff


	//   ....[22]....
        /*0094*/ 	.word	0xffffffff


	//   ....[23]....
        /*0098*/ 	.word	0xffffffff


	//   ....[24]....
        /*009c*/ 	.word	0xffffffff


	//   ....[25]....
        /*00a0*/ 	.word	0xffffffff


	//   ....[26]....
        /*00a4*/ 	.word	0xffffffff


	//   ....[27]....
        /*00a8*/ 	.word	0xffffffff


	//   ....[28]....
        /*00ac*/ 	.word	0xffffffff


	//   ....[29]....
        /*00b0*/ 	.word	0xffffffff


	//   ....[30]....
        /*00b4*/ 	.word	0xffffffff


	//   ....[31]....
        /*00b8*/ 	.word	0xffffffff


	//   ....[32]....
        /*00bc*/ 	.word	0xffffffff


	//   ....[33]....
        /*00c0*/ 	.word	0xffffffff


	//   ....[34]....
        /*00c4*/ 	.word	0xffffffff


	//   ....[35]....
        /*00c8*/ 	.word	0xffffffff


	//   ....[36]....
        /*00cc*/ 	.word	0xffffffff


	//   ....[37]....
        /*00d0*/ 	.word	0xffffffff


	//   ....[38]....
        /*00d4*/ 	.word	0xffffffff


	//   ....[39]....
        /*00d8*/ 	.word	0xffffffff


	//   ....[40]....
        /*00dc*/ 	.word	0xffffffff


	//   ....[41]....
        /*00e0*/ 	.word	0xffffffff


	//   ....[42]....
        /*00e4*/ 	.word	0xffffffff


	//   ....[43]....
        /*00e8*/ 	.word	0xffffffff


	//   ....[44]....
        /*00ec*/ 	.word	0xffffffff


	//   ....[45]....
        /*00f0*/ 	.word	0xffffffff


	//   ....[46]....
        /*00f4*/ 	.word	0xffffffff


	//   ....[47]....
        /*00f8*/ 	.word	0xffffffff


	//   ....[48]....
        /*00fc*/ 	.word	0xffffffff


	//   ....[49]....
        /*0100*/ 	.word	0xffffffff


	//   ....[50]....
        /*0104*/ 	.word	0xffffffff


	//   ....[51]....
        /*0108*/ 	.word	0xffffffff


	//   ....[52]....
        /*010c*/ 	.word	0xffffffff


	//   ....[53]....
        /*0110*/ 	.word	0xffffffff


	//   ....[54]....
        /*0114*/ 	.word	0xffffffff


	//   ....[55]....
        /*0118*/ 	.word	0xffffffff


	//   ....[56]....
        /*011c*/ 	.word	0xffffffff


	//   ....[57]....
        /*0120*/ 	.word	0xffffffff


	//   ....[58]....
        /*0124*/ 	.word	0xffffffff


	//   ....[59]....
        /*0128*/ 	.word	0xffffffff


	//   ....[60]....
        /*012c*/ 	.word	0xffffffff


	//   ....[61]....
        /*0130*/ 	.word	0xffffffff


	//   ....[62]....
        /*0134*/ 	.word	0xffffffff


	//   ....[63]....
        /*0138*/ 	.word	0xffffffff


	//   ....[64]....
        /*013c*/ 	.word	0xffffffff


	//   ....[65]....
        /*0140*/ 	.word	0xffffffff


	//   ....[66]....
        /*0144*/ 	.word	0xffffffff


	//   ....[67]....
        /*0148*/ 	.word	0xffffffff


	//   ....[68]....
        /*014c*/ 	.word	0xffffffff


	//   ....[69]....
        /*0150*/ 	.word	0xffffffff


	//   ....[70]....
        /*0154*/ 	.word	0xffffffff


	//   ....[71]....
        /*0158*/ 	.word	0xffffffff


	//   ....[72]....
        /*015c*/ 	.word	0xffffffff


	//   ....[73]....
        /*0160*/ 	.word	0xffffffff


	//   ....[74]....
        /*0164*/ 	.word	0xffffffff


	//   ....[75]....
        /*0168*/ 	.word	0xffffffff


	//   ....[76]....
        /*016c*/ 	.word	0xffffffff


	//   ....[77]....
        /*0170*/ 	.word	0xffffffff


	//   ....[78]....
        /*0174*/ 	.word	0xffffffff


	//   ....[79]....
        /*0178*/ 	.word	0xffffffff


	//   ....[80]....
        /*017c*/ 	.word	0xffffffff


	//   ....[81]....
        /*0180*/ 	.word	0xffffffff


	//   ....[82]....
        /*0184*/ 	.word	0xffffffff


	//   ....[83]....
        /*0188*/ 	.word	0xffffffff


	//----- nvinfo : EIATTR_COOP_GROUP_INSTR_OFFSETS
	.align		4
.L_3741:
        /*018c*/ 	.byte	0x04, 0x28
        /*018e*/ 	.short	(.L_3743 - .L_3742)


	//   ....[0]....
.L_3742:
        /*0190*/ 	.word	0x00000b50


	//   ....[1]....
        /*0194*/ 	.word	0x00000c60


	//   ....[2]....
        /*0198*/ 	.word	0x00000db0


	//   ....[3]....
        /*019c*/ 	.word	0x00002110


	//   ....[4]....
        /*01a0*/ 	.word	0x00002440


	//   ....[5]....
        /*01a4*/ 	.word	0x000029c0


	//   ....[6]....
        /*01a8*/ 	.word	0x00002a00


	//   ....[7]....
        /*01ac*/ 	.word	0x00002a40


	//   ....[8]....
        /*01b0*/ 	.word	0x00002a70


	//   ....[9]....
        /*01b4*/ 	.word	0x00002aa0


	//   ....[10]....
        /*01b8*/ 	.word	0x00002ab0


	//   ....[11]....
        /*01bc*/ 	.word	0x00002b70


	//   ....[12]....
        /*01c0*/ 	.word	0x00002b90


	//   ....[13]....
        /*01c4*/ 	.word	0x00002ba0


	//   ....[14]....
        /*01c8*/ 	.word	0x00002bb0


	//   ....[15]....
        /*01cc*/ 	.word	0x00002c70


	//   ....[16]....
        /*01d0*/ 	.word	0x00002c90


	//   ....[17]....
        /*01d4*/ 	.word	0x00002ca0


	//   ....[18]....
        /*01d8*/ 	.word	0x00002cb0


	//   ....[19]....
        /*01dc*/ 	.word	0x00002d70


	//   ....[20]....
        /*01e0*/ 	.word	0x00002db0


	//   ....[21]....
        /*01e4*/ 	.word	0x00002de0


	//   ....[22]....
        /*01e8*/ 	.word	0x00002e10


	//   ....[23]....
        /*01ec*/ 	.word	0x00002f40


	//   ....[24]....
        /*01f0*/ 	.word	0x00002f80


	//   ....[25]....
        /*01f4*/ 	.word	0x00002fb0


	//   ....[26]....
        /*01f8*/ 	.word	0x00002fe0


	//   ....[27]....
        /*01fc*/ 	.word	0x00003150


	//   ....[28]....
        /*0200*/ 	.word	0x000031d0


	//   ....[29]....
        /*0204*/ 	.word	0x00003210


	//   ....[30]....
        /*0208*/ 	.word	0x00003220


	//   ....[31]....
        /*020c*/ 	.word	0x00003230


	//   ....[32]....
        /*0210*/ 	.word	0x00003240


	//   ....[33]....
        /*0214*/ 	.word	0x00003250


	//   ....[34]....
        /*0218*/ 	.word	0x00003260


	//   ....[35]....
        /*021c*/ 	.word	0x00003340


	//   ....[36]....
        /*0220*/ 	.word	0x00003360


	//   ....[37]....
        /*0224*/ 	.word	0x00003370


	//   ....[38]....
        /*0228*/ 	.word	0x00003380


	//   ....[39]....
        /*022c*/ 	.word	0x00003460


	//   ....[40]....
        /*0230*/ 	.word	0x00003480


	//   ....[41]....
        /*0234*/ 	.word	0x00003490


	//   ....[42]....
        /*0238*/ 	.word	0x000034a0


	//   ....[43]....
        /*023c*/ 	.word	0x00003580


	//   ....[44]....
        /*0240*/ 	.word	0x000035a0


	//   ....[45]....
        /*0244*/ 	.word	0x000035b0


	//   ....[46]....
        /*0248*/ 	.word	0x000035c0


	//   ....[47]....
        /*024c*/ 	.word	0x000036a0


	//   ....[48]....
        /*0250*/ 	.word	0x000036d0


	//   ....[49]....
        /*0254*/ 	.word	0x000036e0


	//   ....[50]....
        /*0258*/ 	.word	0x000036f0


	//   ....[51]....
        /*025c*/ 	.word	0x000037e0


	//   ....[52]....
        /*0260*/ 	.word	0x00003820


	//   ....[53]....
        /*0264*/ 	.word	0x00003860


	//   ....[54]....
        /*0268*/ 	.word	0x000038a0


	//   ....[55]....
        /*026c*/ 	.word	0x000038e0


	//   ....[56]....
        /*0270*/ 	.word	0x00003920


	//   ....[57]....
        /*0274*/ 	.word	0x00003960


	//   ....[58]....
        /*0278*/ 	.word	0x00003990


	//   ....[59]....
        /*027c*/ 	.word	0x000039c0


	//   ....[60]....
        /*0280*/ 	.word	0x000039f0


	//   ....[61]....
        /*0284*/ 	.word	0x00004b90


	//   ....[62]....
        /*0288*/ 	.word	0x00004bd0


	//   ....[63]....
        /*028c*/ 	.word	0x00004c80


	//   ....[64]....
        /*0290*/ 	.word	0x00004ca0


	//   ....[65]....
        /*0294*/ 	.word	0x00004cd0


	//   ....[66]....
        /*0298*/ 	.word	0x00004cf0


	//   ....[67]....
        /*029c*/ 	.word	0x00004d20


	//   ....[68]....
        /*02a0*/ 	.word	0x00004d40


	//   ....[69]....
        /*02a4*/ 	.word	0x00004d80


	//   ....[70]....
        /*02a8*/ 	.word	0x00004dc0


	//   ....[71]....
        /*02ac*/ 	.word	0x000052d0


	//   ....[72]....
        /*02b0*/ 	.word	0x00005310


	//   ....[73]....
        /*02b4*/ 	.word	0x00005830


	//   ....[74]....
        /*02b8*/ 	.word	0x00005be0


	//   ....[75]....
        /*02bc*/ 	.word	0x00005c30


	//   ....[76]....
        /*02c0*/ 	.word	0x00005c60


	//   ....[77]....
        /*02c4*/ 	.word	0x00005c80


	//   ....[78]....
        /*02c8*/ 	.word	0x00005ca0


	//   ....[79]....
        /*02cc*/ 	.word	0x00005d50


	//   ....[80]....
        /*02d0*/ 	.word	0x00005da0


	//   ....[81]....
        /*02d4*/ 	.word	0x00005dc0


	//   ....[82]....
        /*02d8*/ 	.word	0x00005de0


	//   ....[83]....
        /*02dc*/ 	.word	0x00005e00


	//----- nvinfo : EIATTR_EXIT_INSTR_OFFSETS
	.align		4
.L_3743:
        /*02e0*/ 	.byte	0x04, 0x1c
        /*02e2*/ 	.short	(.L_3745 - .L_3744)


	//   ....[0]....
.L_3744:
        /*02e4*/ 	.word	0x00005ec0


	//   ....[1]....
        /*02e8*/ 	.word	0x00006010


	//----- nvinfo : EIATTR_MAX_THREADS
	.align		4
.L_3745:
        /*02ec*/ 	.byte	0x04, 0x05
        /*02ee*/ 	.short	(.L_3747 - .L_3746)
.L_3746:
        /*02f0*/ 	.word	0x00000020
        /*02f4*/ 	.word	0x00000001
        /*02f8*/ 	.word	0x00000001


	//----- nvinfo : EIATTR_CRS_STACK_SIZE
	.align		4
.L_3747:
        /*02fc*/ 	.byte	0x04, 0x1e
        /*02fe*/ 	.short	(.L_3749 - .L_3748)
.L_3748:
        /*0300*/ 	.word	0x00000000
.L_3749:


//--------------------- .nv.info._Z25selective_scan_bwd_kernelI32Selective_Scan_bwd_kernel_traitsILi32ELi4ELb0ELb1ELb1ELb1ELb1EfN3c107complexIfEEEEv12SSMParamsBwd --------------------------
	.section	.nv.info._Z25selective_scan_bwd_kernelI32Selective_Scan_bwd_kernel_traitsILi32ELi4ELb0ELb1ELb1ELb1ELb1EfN3c107complexIfEEEEv12SSMParamsBwd,"",@"SHT_CUDA_INFO"
	.sectionflags	@""
	.align	4


	//----- nvinfo : EIATTR_CUDA_API_VERSION
	.align		4
        /*0000*/ 	.byte	0x04, 0x37
        /*0002*/ 	.short	(.L_3751 - .L_3750)
.L_3750:
        /*0004*/ 	.word	0x00000082


	//----- nvinfo : EIATTR_SW2861232_WAR
	.align		4
.L_3751:
        /*0008*/ 	.byte	0x01, 0x35
	.zero		2


	//----- nvinfo : EIATTR_PARAM_CBANK
	.align		4
        /*000c*/ 	.byte	0x04, 0x0a
        /*000e*/ 	.short	(.L_3753 - .L_3752)
	.align		4
.L_3752:
        /*0010*/ 	.word	index@(.nv.constant0._Z25selective_scan_bwd_kernelI32Selective_Scan_bwd_kernel_traitsILi32ELi4ELb0ELb1ELb1ELb1ELb1EfN3c107complexIfEEEEv12SSMParamsBwd)
        /*0014*/ 	.short	0x0160
        /*0016*/ 	.short	0x01f0


	//----- nvinfo : EIATTR_CBANK_PARAM_SIZE
	.align		4
.L_3753:
        /*0018*/ 	.byte	0x03, 0x19
        /*001a*/ 	.short	0x01f0


	//----- nvinfo : EIATTR_KPARAM_INFO
	.align		4
        /*001c*/ 	.byte	0x04, 0x17
        /*001e*/ 	.short	(.L_3755 - .L_3754)
.L_3754:
        /*0020*/ 	.word	0x00000000
        /*0024*/ 	.short	0x0000
        /*0026*/ 	.short	0x0000
        /*0028*/ 	.byte	0x00, 0xf0, 0xc1, 0x07


	//----- nvinfo : EIATTR_MAXREG_COUNT
	.align		4
.L_3755:
        /*002c*/ 	.byte	0x03, 0x1b
        /*002e*/ 	.short	0x00ff


	//----- nvinfo : EIATTR_NUM_BARRIERS
	.align		4
        /*0030*/ 	.byte	0x02, 0x4c
        /*0032*/ 	.byte	0x01
	.zero		1


	//----- nvinfo : EIATTR_MERCURY_ISA_VERSION
	.align		4
        /*0034*/ 	.byte	0x03, 0x5f
        /*0036*/ 	.short	0x0000


	//----- nvinfo : EIATTR_COOP_GROUP_MASK_REGIDS
	.align		4
        /*0038*/ 	.byte	0x04, 0x29
        /*003a*/ 	.short	(.L_3757 - .L_3756)


	//   ....[0]....
.L_3756:
        /*003c*/ 	.word	0xffffffff


	//   ....[1]....
        /*0040*/ 	.word	0xffffffff


	//   ....[2]....
        /*0044*/ 	.word	0xffffffff


	//   ....[3]....
        /*0048*/ 	.word	0xffffffff


	//   ....[4]....
        /*004c*/ 	.word	0xffffffff


	//   ....[5]....
        /*0050*/ 	.word	0xffffffff


	//   ....[6]....
        /*0054*/ 	.word	0xffffffff


	//   ....[7]....
        /*0058*/ 	.word	0xffffffff


	//   ....[8]....
        /*005c*/ 	.word	0xffffffff


	//   ....[9]....
        /*0060*/ 	.word	0xffffffff


	//   ....[10]....
        /*0064*/ 	.word	0xffffffff


	//   ....[11]....
        /*0068*/ 	.word	0xffffffff


	//   ....[12]....
        /*006c*/ 	.word	0xffffffff


	//   ....[13]....
        /*0070*/ 	.word	0xffffffff


	//   ....[14]....
        /*0074*/ 	.word	0xffffffff


	//   ....[15]....
        /*0078*/ 	.word	0xffffffff


	//   ....[16]....
        /*007c*/ 	.word	0xffffffff


	//   ....[17]....
        /*0080*/ 	.word	0xffffffff


	//   ....[18]....
        /*0084*/ 	.word	0xffffffff


	//   ....[19]....
        /*0088*/ 	.word	0xffffffff


	//   ....[20]....
        /*008c*/ 	.word	0xffffffff


	//   ....[21]....
        /*0090*/ 	.word	0xffffffff


	//   ....[22]....
        /*0094*/ 	.word	0xffffffff


	//   ....[23]....
        /*0098*/ 	.word	0xffffffff


	//   ....[24]....
        /*009c*/ 	.word	0xffffffff


	//   ....[25]....
        /*00a0*/ 	.word	0xffffffff


	//   ....[26]....
        /*00a4*/ 	.word	0xffffffff


	//   ....[27]....
        /*00a8*/ 	.word	0xffffffff


	//   ....[28]....
        /*00ac*/ 	.word	0xffffffff


	//   ....[29]....
        /*00b0*/ 	.word	0xffffffff


	//   ....[30]....
        /*00b4*/ 	.word	0xffffffff


	//   ....[31]....
        /*00b8*/ 	.word	0xffffffff


	//   ....[32]....
        /*00bc*/ 	.word	0xffffffff


	//   ....[33]....
        /*00c0*/ 	.word	0xffffffff


	//   ....[34]....
        /*00c4*/ 	.word	0xffffffff


	//   ....[35]....
        /*00c8*/ 	.word	0xffffffff


	//   ....[36]....
        /*00cc*/ 	.word	0xffffffff


	//   ....[37]....
        /*00d0*/ 	.word	0xffffffff


	//   ....[38]....
        /*00d4*/ 	.word	0xffffffff


	//   ....[39]....
        /*00d8*/ 	.word	0xffffffff


	//   ....[40]....
        /*00dc*/ 	.word	0xffffffff


	//   ....[41]....
        /*00e0*/ 	.word	0xffffffff


	//   ....[42]....
        /*00e4*/ 	.word	0xffffffff


	//   ....[43]....
        /*00e8*/ 	.word	0xffffffff


	//   ....[44]....
        /*00ec*/ 	.word	0xffffffff


	//   ....[45]....
        /*00f0*/ 	.word	0xffffffff


	//   ....[46]....
        /*00f4*/ 	.word	0xffffffff


	//   ....[47]....
        /*00f8*/ 	.word	0xffffffff


	//   ....[48]....
        /*00fc*/ 	.word	0xffffffff


	//   ....[49]....
        /*0100*/ 	.word	0xffffffff


	//   ....[50]....
        /*0104*/ 	.word	0xffffffff


	//   ....[51]....
        /*0108*/ 	.word	0xffffffff


	//   ....[52]....
        /*010c*/ 	.word	0xffffffff


	//   ....[53]....
        /*0110*/ 	.word	0xffffffff


	//   ....[54]....
        /*0114*/ 	.word	0xffffffff


	//   ....[55]....
        /*0118*/ 	.word	0xffffffff


	//   ....[56]....
        /*011c*/ 	.word	0xffffffff


	//   ....[57]....
        /*0120*/ 	.word	0xffffffff


	//   ....[58]....
        /*0124*/ 	.word	0xffffffff


	//   ....[59]....
        /*0128*/ 	.word	0xffffffff


	//   ....[60]....
        /*012c*/ 	.word	0xffffffff


	//   ....[61]....
        /*0130*/ 	.word	0xffffffff


	//   ....[62]....
        /*0134*/ 	.word	0xffffffff


	//   ....[63]....
        /*0138*/ 	.word	0xffffffff


	//   ....[64]....
        /*013c*/ 	.word	0xffffffff


	//   ....[65]....
        /*0140*/ 	.word	0xffffffff


	//   ....[66]....
        /*0144*/ 	.word	0xffffffff


	//   ....[67]....
        /*0148*/ 	.word	0xffffffff


	//   ....[68]....
        /*014c*/ 	.word	0xffffffff


	//   ....[69]....
        /*0150*/ 	.word	0xffffffff


	//   ....[70]....
        /*0154*/ 	.word	0xffffffff


	//   ....[71]....
        /*0158*/ 	.word	0xffffffff


	//   ....[72]....
        /*015c*/ 	.word	0xffffffff


	//   ....[73]....
        /*0160*/ 	.word	0xffffffff


	//   ....[74]....
        /*0164*/ 	.word	0xffffffff


	//   ....[75]....
        /*0168*/ 	.word	0xffffffff


	//   ....[76]....
        /*016c*/ 	.word	0xffffffff


	//   ....[77]....
        /*0170*/ 	.word	0xffffffff


	//   ....[78]....
        /*0174*/ 	.word	0xffffffff


	//   ....[79]....
        /*0178*/ 	.word	0xffffffff


	//   ....[80]....
        /*017c*/ 	.word	0xffffffff


	//   ....[81]....
        /*0180*/ 	.word	0xffffffff


	//   ....[82]....
        /*0184*/ 	.word	0xffffffff


	//   ....[83]....
        /*0188*/ 	.word	0xffffffff


	//   ....[84]....
        /*018c*/ 	.word	0xffffffff


	//   ....[85]....
        /*0190*/ 	.word	0xffffffff


	//   ....[86]....
        /*0194*/ 	.word	0xffffffff


	//   ....[87]....
        /*0198*/ 	.word	0xffffffff


	//----- nvinfo : EIATTR_COOP_GROUP_INSTR_OFFSETS
	.align		4
.L_3757:
        /*019c*/ 	.byte	0x04, 0x28
        /*019e*/ 	.short	(.L_3759 - .L_3758)


	//   ....[0]....
.L_3758:
        /*01a0*/ 	.word	0x00000b90


	//   ....[1]....
        /*01a4*/ 	.word	0x00000d00


	//   ....[2]....
        /*01a8*/ 	.word	0x00000fa0


	//   ....[3]....
        /*01ac*/ 	.word	0x00001b20


	//   ....[4]....
        /*01b0*/ 	.word	0x00001d20


	//   ....[5]....
        /*01b4*/ 	.word	0x00001eb0


	//   ....[6]....
        /*01b8*/ 	.word	0x000022a0


	//   ....[7]....
        /*01bc*/ 	.word	0x00002fa0


	//   ....[8]....
        /*01c0*/ 	.word	0x00003290


	//   ....[9]....
        /*01c4*/ 	.word	0x00003840


	//   ....[10]....
        /*01c8*/ 	.word	0x00003880


	//   ....[11]....
        /*01cc*/ 	.word	0x000038c0


	//   ....[12]....
        /*01d0*/ 	.word	0x000038f0


	//   ....[13]....
        /*01d4*/ 	.word	0x00003900


	//   ....[14]....
        /*01d8*/ 	.word	0x00003910


	//   ....[15]....
        /*01dc*/ 	.word	0x000039e0


	//   ....[16]....
        /*01e0*/ 	.word	0x000039f0


	//   ....[17]....
        /*01e4*/ 	.word	0x00003a00


	//   ....[18]....
        /*01e8*/ 	.word	0x00003a10


	//   ....[19]....
        /*01ec*/ 	.word	0x00003ad0


	//   ....[20]....
        /*01f0*/ 	.word	0x00003af0


	//   ....[21]....
        /*01f4*/ 	.word	0x00003b00


	//   ....[22]....
        /*01f8*/ 	.word	0x00003b10


	//   ....[23]....
        /*01fc*/ 	.word	0x00003bd0


	//   ....[24]....
        /*0200*/ 	.word	0x00003bf0


	//   ....[25]....
        /*0204*/ 	.word	0x00003c00


	//   ....[26]....
        /*0208*/ 	.word	0x00003c10


	//   ....[27]....
        /*020c*/ 	.word	0x00003cd0


	//   ....[28]....
        /*0210*/ 	.word	0x00003d10


	//   ....[29]....
        /*0214*/ 	.word	0x00003d40


	//   ....[30]....
        /*0218*/ 	.word	0x00003d70


	//   ....[31]....
        /*021c*/ 	.word	0x00003ea0


	//   ....[32]....
        /*0220*/ 	.word	0x00003ef0


	//   ....[33]....
        /*0224*/ 	.word	0x00003f20


	//   ....[34]....
        /*0228*/ 	.word	0x00003f50


	//   ....[35]....
        /*022c*/ 	.word	0x000040b0


	//   ....[36]....
        /*0230*/ 	.word	0x000040e0


	//   ....[37]....
        /*0234*/ 	.word	0x00004110


	//   ....[38]....
        /*0238*/ 	.word	0x00004130


	//   ....[39]....
        /*023c*/ 	.word	0x00004230


	//   ....[40]....
        /*0240*/ 	.word	0x00004270


	//   ....[41]....
        /*0244*/ 	.word	0x000042a0


	//   ....[42]....
        /*0248*/ 	.word	0x000042e0


	//   ....[43]....
        /*024c*/ 	.word	0x000043c0


	//   ....[44]....
        /*0250*/ 	.word	0x000043f0


	//   ....[45]....
        /*0254*/ 	.word	0x00004400


	//   ....[46]....
        /*0258*/ 	.word	0x00004410


	//   ....[47]....
        /*025c*/ 	.word	0x000044f0


	//   ....[48]....
        /*0260*/ 	.word	0x00004510


	//   ....[49]....
        /*0264*/ 	.word	0x00004520


	//   ....[50]....
        /*0268*/ 	.word	0x00004530


	//   ....[51]....
        /*026c*/ 	.word	0x00004610


	//   ....[52]....
        /*0270*/ 	.word	0x00004640


	//   ....[53]....
        /*0274*/ 	.word	0x00004650


	//   ....[54]....
        /*0278*/ 	.word	0x00004660


	//   ....[55]....
        /*027c*/ 	.word	0x00004740


	//   ....[56]....
        /*0280*/ 	.word	0x00004780


	//   ....[57]....
        /*0284*/ 	.word	0x000047c0


	//   ....[58]....
        /*0288*/ 	.word	0x00004800


	//   ....[59]....
        /*028c*/ 	.word	0x00004830


	//   ....[60]....
        /*0290*/ 	.word	0x00004860


	//   ....[61]....
        /*0294*/ 	.word	0x00004890


	//   ....[62]....
        /*0298*/ 	.word	0x000048c0


	//   ....[63]....
        /*029c*/ 	.word	0x000048f0


	//   ....[64]....
        /*02a0*/ 	.word	0x00004920


	//   ....[65]....
        /*02a4*/ 	.word	0x000059f0


	//   ....[66]....
        /*02a8*/ 	.word	0x00005a30


	//   ....[67]....
        /*02ac*/ 	.word	0x00005ae0


	//   ....[68]....
        /*02b0*/ 	.word	0x00005b00


	//   ....[69]....
        /*02b4*/ 	.word	0x00005b30


	//   ....[70]....
        /*02b8*/ 	.word	0x00005b50


	//   ....[71]....
        /*02bc*/ 	.word	0x00005b80


	//   ....[72]....
        /*02c0*/ 	.word	0x00005ba0


	//   ....[73]....
        /*02c4*/ 	.word	0x00005be0


	//   ....[74]....
        /*02c8*/ 	.word	0x00005c20


	//   ....[75]....
        /*02cc*/ 	.word	0x00006120


	//   ....[76]....
        /*02d0*/ 	.word	0x00006160


	//   ....[77]....
        /*02d4*/ 	.word	0x00006610


	//   ....[78]....
        /*02d8*/ 	.word	0x00006a10


	//   ....[79]....
        /*02dc*/ 	.word	0x00006a60


	//   ....[80]....
        /*02e0*/ 	.word	0x00006a90


	//   ....[81]....
        /*02e4*/ 	.word	0x00006ab0


	//   ....[82]....
        /*02e8*/ 	.word	0x00006ad0


	//   ....[83]....
        /*02ec*/ 	.word	0x00006b80


	//   ....[84]....
        /*02f0*/ 	.word	0x00006bd0


	//   ....[85]....
        /*02f4*/ 	.word	0x00006bf0


	//   ....[86]....
        /*02f8*/ 	.word	0x00006c10


	//   ....[87]....
        /*02fc*/ 	.word	0x00006c30


	//----- nvinfo : EIATTR_EXIT_INSTR_OFFSETS
	.align		4
.L_3759:
        /*0300*/ 	.byte	0x04, 0x1c
        /*0302*/ 	.short	(.L_3761 - .L_3760)


	//   ....[0]....
.L_3760:
        /*0304*/ 	.word	0x00006cf0


	//   ....[1]....
        /*0308*/ 	.word	0x00006e40


	//----- nvinfo : EIATTR_MAX_THREADS
	.align		4
.L_3761:
        /*030c*/ 	.byte	0x04, 0x05
        /*030e*/ 	.short	(.L_3763 - .L_3762)
.L_3762:
        /*0310*/ 	.word	0x00000020
        /*0314*/ 	.word	0x00000001
        /*0318*/ 	.word	0x00000001


	//----- nvinfo : EIATTR_CRS_STACK_SIZE
	.align		4
.L_3763:
        /*031c*/ 	.byte	0x04, 0x1e
        /*031e*/ 	.short	(.L_3765 - .L_3764)
.L_3764:
        /*0320*/ 	.word	0x00000000
.L_3765:


//--------------------- .nv.info._Z25selective_scan_bwd_kernelI32Selective_Scan_bwd_kernel_traitsILi32ELi4ELb1ELb0ELb0ELb0ELb0EfN3c107complexIfEEEEv12SSMParamsBwd --------------------------
	.section	.nv.info._Z25selective_scan_bwd_kernelI32Selective_Scan_bwd_kernel_traitsILi32ELi4ELb1ELb0ELb0ELb0ELb0EfN3c107complexIfEEEEv12SSMParamsBwd,"",@"SHT_CUDA_INFO"
	.sectionflags	@""
	.align	4


	//----- nvinfo : EIATTR_CUDA_API_VERSION
	.align		4
        /*0000*/ 	.byte	0x04, 0x37
        /*0002*/ 	.short	(.L_3767 - .L_3766)
.L_3766:
        /*0004*/ 	.word	0x00000082


	//----- nvinfo : EIATTR_SW2861232_WAR
	.align		4
.L_3767:
        /*0008*/ 	.byte	0x01, 0x35
	.zero		2


	//----- nvinfo : EIATTR_PARAM_CBANK
	.align		4
        /*000c*/ 	.byte	0x04, 0x0a
        /*000e*/ 	.short	(.L_3769 - .L_3768)
	.align		4
.L_3768:
        /*0010*/ 	.word	index@(.nv.constant0._Z25selective_scan_bwd_kernelI32Selective_Scan_bwd_kernel_traitsILi32ELi4ELb1ELb0ELb0ELb0ELb0EfN3c107complexIfEEEEv12SSMParamsBwd)
        /*0014*/ 	.short	0x0160
        /*0016*/ 	.short	0x01f0


	//----- nvinfo : EIATTR_CBANK_PARAM_SIZE
	.align		4
.L_3769:
        /*0018*/ 	.byte	0x03, 0x19
        /*001a*/ 	.short	0x01f0


	//----- nvinfo : EIATTR_KPARAM_INFO
	.align		4
        /*001c*/ 	.byte	0x04, 0x17
        /*001e*/ 	.short	(.L_3771 - .L_3770)
.L_3770:
        /*0020*/ 	.word	0x00000000
        /*0024*/ 	.short	0x0000
        /*0026*/ 	.short	0x0000
        /*0028*/ 	.byte	0x00, 0xf0, 0xc1, 0x07


	//----- nvinfo : EIATTR_MAXREG_COUNT
	.align		4
.L_3771:
        /*002c*/ 	.byte	0x03, 0x1b
        /*002e*/ 	.short	0x00ff


	//----- nvinfo : EIATTR_NUM_BARRIERS
	.align		4
        /*0030*/ 	.byte	0x02, 0x4c
        /*0032*/ 	.byte	0x01
	.zero		1


	//----- nvinfo : EIATTR_MERCURY_ISA_VERSION
	.align		4
        /*0034*/ 	.byte	0x03, 0x5f
        /*0036*/ 	.short	0x0000


	//----- nvinfo : EIATTR_COOP_GROUP_MASK_REGIDS
	.align		4
        /*0038*/ 	.byte	0x04, 0x29
        /*003a*/ 	.short	(.L_3773 - .L_3772)


	//   ....[0]....
.L_3772:
        /*003c*/ 	.word	0xffffffff


	//   ....[1]....
        /*0040*/ 	.word	0xffffffff


	//   ....[2]....
        /*0044*/ 	.word	0xffffffff


	//   ....[3]....
        /*0048*/ 	.word	0xffffffff


	//   ....[4]....
        /*004c*/ 	.word	0xffffffff


	//   ....[5]....
        /*0050*/ 	.word	0xffffffff


	//   ....[6]....
        /*0054*/ 	.word	0xffffffff


	//   ....[7]....
        /*0058*/ 	.word	0xffffffff


	//   ....[8]....
        /*005c*/ 	.word	0xffffffff


	//   ....[9]....
        /*0060*/ 	.word	0xffffffff


	//   ....[10]....
        /*0064*/ 	.word	0xffffffff


	//   ....[11]....
        /*0068*/ 	.word	0xffffffff


	//   ....[12]....
        /*006c*/ 	.word	0xffffffff


	//   ....[13]....
        /*0070*/ 	.word	0xffffffff


	//   ....[14]....
        /*0074*/ 	.word	0xffffffff


	//   ....[15]....
        /*0078*/ 	.word	0xffffffff


	//   ....[16]....
        /*007c*/ 	.word	0xffffffff


	//   ....[17]....
        /*0080*/ 	.word	0xffffffff


	//   ....[18]....
        /*0084*/ 	.word	0xffffffff


	//   ....[19]....
        /*0088*/ 	.word	0xffffffff


	//   ....[20]....
        /*008c*/ 	.word	0xffffffff


	//   ....[21]....
        /*0090*/ 	.word	0xffffffff


	//   ....[22]....
        /*0094*/ 	.word	0xffffffff


	//   ....[23]....
        /*0098*/ 	.word	0xffffffff


	//   ....[24]....
        /*009c*/ 	.word	0xffffffff


	//   ....[25]....
        /*00a0*/ 	.word	0xffffffff


	//   ....[26]....
        /*00a4*/ 	.word	0xffffffff


	//   ....[27]....
        /*00a8*/ 	.word	0xffffffff


	//   ....[28]....
        /*00ac*/ 	.word	0xffffffff


	//   ....[29]....
        /*00b0*/ 	.word	0xffffffff


	//   ....[30]....
        /*00b4*/ 	.word	0xffffffff


	//   ....[31]....
        /*00b8*/ 	.word	0xffffffff


	//   ....[32]....
        /*00bc*/ 	.word	0xffffffff


	//   ....[33]....
        /*00c0*/ 	.word	0xffffffff


	//   ....[34]....
        /*00c4*/ 	.word	0xffffffff


	//   ....[35]....
        /*00c8*/ 	.word	0xffffffff


	//   ....[36]....
        /*00cc*/ 	.word	0xffffffff


	//   ....[37]....
        /*00d0*/ 	.word	0xffffffff


	//   ....[38]....
        /*00d4*/ 	.word	0xffffffff


	//   ....[39]....
        /*00d8*/ 	.word	0xffffffff


	//   ....[40]....
        /*00dc*/ 	.word	0xffffffff


	//   ....[41]....
        /*00e0*/ 	.word	0xffffffff


	//   ....[42]....
        /*00e4*/ 	.word	0xffffffff


	//   ....[43]....
        /*00e8*/ 	.word	0xffffffff


	//   ....[44]....
        /*00ec*/ 	.word	0xffffffff


	//   ....[45]....
        /*00f0*/ 	.word	0xffffffff


	//   ....[46]....
        /*00f4*/ 	.word	0xffffffff


	//   ....[47]....
        /*00f8*/ 	.word	0xffffffff


	//   ....[48]....
        /*00fc*/ 	.word	0xffffffff


	//   ....[49]....
        /*0100*/ 	.word	0xffffffff


	//   ....[50]....
        /*0104*/ 	.word	0xffffffff


	//   ....[51]....
        /*0108*/ 	.word	0xffffffff


	//   ....[52]....
        /*010c*/ 	.word	0xffffffff


	//   ....[53]....
        /*0110*/ 	.word	0xffffffff


	//   ....[54]....
        /*0114*/ 	.word	0xffffffff


	//   ....[55]....
        /*0118*/ 	.word	0xffffffff


	//   ....[56]....
        /*011c*/ 	.word	0xffffffff


	//   ....[57]....
        /*0120*/ 	.word	0xffffffff


	//   ....[58]....
        /*0124*/ 	.word	0xffffffff


	//   ....[59]....
        /*0128*/ 	.word	0xffffffff


	//   ....[60]....
        /*012c*/ 	.word	0xffffffff


	//   ....[61]....
        /*0130*/ 	.word	0xffffffff


	//   ....[62]....
        /*0134*/ 	.word	0xffffffff


	//   ....[63]....
        /*0138*/ 	.word	0xffffffff


	//   ....[64]....
        /*013c*/ 	.word	0xffffffff


	//   ....[65]....
        /*0140*/ 	.word	0xffffffff


	//   ....[66]....
        /*0144*/ 	.word	0xffffffff


	//   ....[67]....
        /*0148*/ 	.word	0xffffffff


	//   ....[68]....
        /*014c*/ 	.word	0xffffffff


	//   ....[69]....
        /*0150*/ 	.word	0xffffffff


	//   ....[70]....
        /*0154*/ 	.word	0xffffffff


	//   ....[71]....
        /*0158*/ 	.word	0xffffffff


	//   ....[72]....
        /*015c*/ 	.word	0xffffffff


	//   ....[73]....
        /*0160*/ 	.word	0xffffffff


	//   ....[74]....
        /*0164*/ 	.word	0xffffffff


	//   ....[75]....
        /*0168*/ 	.word	0xffffffff


	//   ....[76]....
        /*016c*/ 	.word	0xffffffff


	//   ....[77]....
        /*0170*/ 	.word	0xffffffff


	//   ....[78]....
        /*0174*/ 	.word	0xffffffff


	//   ....[79]....
        /*0178*/ 	.word	0xffffffff


	//   ....[80]....
        /*017c*/ 	.word	0xffffffff


	//   ....[81]....
        /*0180*/ 	.word	0xffffffff


	//   ....[82]....
        /*0184*/ 	.word	0xffffffff


	//   ....[83]....
        /*0188*/ 	.word	0xffffffff


	//   ....[84]....
        /*018c*/ 	.word	0xffffffff


	//   ....[85]....
        /*0190*/ 	.word	0xffffffff


	//   ....[86]....
        /*0194*/ 	.word	0xffffffff


	//   ....[87]....
        /*0198*/ 	.word	0xffffffff


	//   ....[88]....
        /*019c*/ 	.word	0xffffffff


	//   ....[89]....
        /*01a0*/ 	.word	0xffffffff


	//   ....[90]....
        /*01a4*/ 	.word	0xffffffff


	//----- nvinfo : EIATTR_COOP_GROUP_INSTR_OFFSETS
	.align		4
.L_3773:
        /*01a8*/ 	.byte	0x04, 0x28
        /*01aa*/ 	.short	(.L_3775 - .L_3774)


	//   ....[0]....
.L_3774:
        /*01ac*/ 	.word	0x000005d0


	//   ....[1]....
        /*01b0*/ 	.word	0x00000640


	//   ....[2]....
        /*01b4*/ 	.word	0x000006d0


	//   ....[3]....
        /*01b8*/ 	.word	0x00001030


	//   ....[4]....
        /*01bc*/ 	.word	0x00001070


	//   ....[5]....
        /*01c0*/ 	.word	0x000010b0


	//   ....[6]....
        /*01c4*/ 	.word	0x000010f0


	//   ....[7]....
        /*01c8*/ 	.word	0x00001120


	//   ....[8]....
        /*01cc*/ 	.word	0x00001140


	//   ....[9]....
        /*01d0*/ 	.word	0x000011c0


	//   ....[10]....
        /*01d4*/ 	.word	0x00001200


	//   ....[11]....
        /*01d8*/ 	.word	0x00001230


	//   ....[12]....
        /*01dc*/ 	.word	0x00001240


	//   ....[13]....
        /*01e0*/ 	.word	0x000012e0


	//   ....[14]....
        /*01e4*/ 	.word	0x00001310


	//   ....[15]....
        /*01e8*/ 	.word	0x00001330


	//   ....[16]....
        /*01ec*/ 	.word	0x00001340


	//   ....[17]....
        /*01f0*/ 	.word	0x000013e0


	//   ....[18]....
        /*01f4*/ 	.word	0x00001420


	//   ....[19]....
        /*01f8*/ 	.word	0x00001460


	//   ....[20]....
        /*01fc*/ 	.word	0x00001480


	//   ....[21]....
        /*0200*/ 	.word	0x00001590


	//   ....[22]....
        /*0204*/ 	.word	0x000015f0


	//   ....[23]....
        /*0208*/ 	.word	0x00001630


	//   ....[24]....
        /*020c*/ 	.word	0x00001670


	//   ....[25]....
        /*0210*/ 	.word	0x00001820


	//   ....[26]....
        /*0214*/ 	.word	0x00001880


	//   ....[27]....
        /*0218*/ 	.word	0x000018b0


	//   ....[28]....
        /*021c*/ 	.word	0x00001900


	//   ....[29]....
        /*0220*/ 	.word	0x00001920


	//   ....[30]....
        /*0224*/ 	.word	0x00001930


	//   ....[31]....
        /*0228*/ 	.word	0x00001940


	//   ....[32]....
        /*022c*/ 	.word	0x00001950


	//   ....[33]....
        /*0230*/ 	.word	0x00001a30


	//   ....[34]....
        /*0234*/ 	.word	0x00001a50


	//   ....[35]....
        /*0238*/ 	.word	0x00001a60


	//   ....[36]....
        /*023c*/ 	.word	0x00001a70


	//   ....[37]....
        /*0240*/ 	.word	0x00001b50


	//   ....[38]....
        /*0244*/ 	.word	0x00001b70


	//   ....[39]....
        /*0248*/ 	.word	0x00001b80


	//   ....[40]....
        /*024c*/ 	.word	0x00001b90


	//   ....[41]....
        /*0250*/ 	.word	0x00001c70


	//   ....[42]....
        /*0254*/ 	.word	0x00001c90


	//   ....[43]....
        /*0258*/ 	.word	0x00001ca0


	//   ....[44]....
        /*025c*/ 	.word	0x00001cb0


	//   ....[45]....
        /*0260*/ 	.word	0x00001d90


	//   ....[46]....
        /*0264*/ 	.word	0x00001db0


	//   ....[47]....
        /*0268*/ 	.word	0x00001dc0


	//   ....[48]....
        /*026c*/ 	.word	0x00001dd0


	//   ....[49]....
        /*0270*/ 	.word	0x00001eb0


	//   ....[50]....
        /*0274*/ 	.word	0x00001ee0


	//   ....[51]....
        /*0278*/ 	.word	0x00001ef0


	//   ....[52]....
        /*027c*/ 	.word	0x00001f00


	//   ....[53]....
        /*0280*/ 	.word	0x00001f10


	//   ....[54]....
        /*0284*/ 	.word	0x00001f20


	//   ....[55]....
        /*0288*/ 	.word	0x00001f30


	//   ....[56]....
        /*028c*/ 	.word	0x00001f50


	//   ....[57]....
        /*0290*/ 	.word	0x00001f70


	//   ....[58]....
        /*0294*/ 	.word	0x00001f90


	//   ....[59]....
        /*0298*/ 	.word	0x000024f0


	//   ....[60]....
        /*029c*/ 	.word	0x00002630


	//   ....[61]....
        /*02a0*/ 	.word	0x00002670


	//   ....[62]....
        /*02a4*/ 	.word	0x000026a0


	//   ....[63]....
        /*02a8*/ 	.word	0x000026d0


	//   ....[64]....
        /*02ac*/ 	.word	0x00002710


	//   ....[65]....
        /*02b0*/ 	.word	0x00002730


	//   ....[66]....
        /*02b4*/ 	.word	0x00002750


	//   ....[67]....
        /*02b8*/ 	.word	0x00002770


	//   ....[68]....
        /*02bc*/ 	.word	0x000027a0


	//   ....[69]....
        /*02c0*/ 	.word	0x000027c0


	//   ....[70]....
        /*02c4*/ 	.word	0x000027e0


	//   ....[71]....
        /*02c8*/ 	.word	0x00002800


	//   ....[72]....
        /*02cc*/ 	.word	0x00002830


	//   ....[73]....
        /*02d0*/ 	.word	0x00002860


	//   ....[74]....
        /*02d4*/ 	.word	0x00002890


	//   ....[75]....
        /*02d8*/ 	.word	0x00002920


	//   ....[76]....
        /*02dc*/ 	.word	0x00002960


	//   ....[77]....
        /*02e0*/ 	.word	0x000029a0


	//   ....[78]....
        /*02e4*/ 	.word	0x000029d0


	//   ....[79]....
        /*02e8*/ 	.word	0x00002f40


	//   ....[80]....
        /*02ec*/ 	.word	0x00003070


	//   ....[81]....
        /*02f0*/ 	.word	0x000031a0


	//   ....[82]....
        /*02f4*/ 	.word	0x000031f0


	//   ....[83]....
        /*02f8*/ 	.word	0x00003220


	//   ....[84]....
        /*02fc*/ 	.word	0x00003240


	//   ....[85]....
        /*0300*/ 	.word	0x00003260


	//   ....[86]....
        /*0304*/ 	.word	0x00003310


	//   ....[87]....
        /*0308*/ 	.word	0x00003360


	//   ....[88]....
        /*030c*/ 	.word	0x00003380


	//   ....[89]....
        /*0310*/ 	.word	0x000033a0


	//   ....[90]....
        /*0314*/ 	.word	0x000033c0


	//----- nvinfo : EIATTR_EXIT_INSTR_OFFSETS
	.align		4
.L_3775:
        /*0318*/ 	.byte	0x04, 0x1c
        /*031a*/ 	.short	(.L_3777 - .L_3776)


	//   ....[0]....
.L_3776:
        /*031c*/ 	.word	0x00003480


	//   ....[1]....
        /*0320*/ 	.word	0x000039c0


	//----- nvinfo : EIATTR_MAX_THREADS
	.align		4
.L_3777:
        /*0324*/ 	.byte	0x04, 0x05
        /*0326*/ 	.short	(.L_3779 - .L_3778)
.L_3778:
        /*0328*/ 	.word	0x00000020
        /*032c*/ 	.word	0x00000001
        /*0330*/ 	.word	0x00000001


	//----- nvinfo : EIATTR_CRS_STACK_SIZE
	.align		4
.L_3779:
        /*0334*/ 	.byte	0x04, 0x1e
        /*0336*/ 	.short	(.L_3781 - .L_3780)
.L_3780:
        /*0338*/ 	.word	0x00000000
.L_3781:


//--------------------- .nv.info._Z25selective_scan_bwd_kernelI32Selective_Scan_bwd_kernel_traitsILi32ELi4ELb1ELb0ELb0ELb0ELb1EfN3c107complexIfEEEEv12SSMParamsBwd --------------------------
	.section	.nv.info._Z25selective_scan_bwd_kernelI32Selective_Scan_bwd_kernel_traitsILi32ELi4ELb1ELb0ELb0ELb0ELb1EfN3c107complexIfEEEEv12SSMParamsBwd,"",@"SHT_CUDA_INFO"
	.sectionflags	@""
	.align	4


	//----- nvinfo : EIATTR_CUDA_API_VERSION
	.align		4
        /*0000*/ 	.byte	0x04, 0x37
        /*0002*/ 	.short	(.L_3783 - .L_3782)
.L_3782:
        /*0004*/ 	.word	0x00000082


	//----- nvinfo : EIATTR_SW2861232_WAR
	.align		4
.L_3783:
        /*0008*/ 	.byte	0x01, 0x35
	.zero		2


	//----- nvinfo : EIATTR_PARAM_CBANK
	.align		4
        /*000c*/ 	.byte	0x04, 0x0a
        /*000e*/ 	.short	(.L_3785 - .L_3784)
	.align		4
.L_3784:
        /*0010*/ 	.word	index@(.nv.constant0._Z25selective_scan_bwd_kernelI32Selective_Scan_bwd_kernel_traitsILi32ELi4ELb1ELb0ELb0ELb0ELb1EfN3c107complexIfEEEEv12SSMParamsBwd)
        /*0014*/ 	.short	0x0160
        /*0016*/ 	.short	0x01f0


	//----- nvinfo : EIATTR_CBANK_PARAM_SIZE
	.align		4
.L_3785:
        /*0018*/ 	.byte	0x03, 0x19
        /*001a*/ 	.short	0x01f0


	//----- nvinfo : EIATTR_KPARAM_INFO
	.align		4
        /*001c*/ 	.byte	0x04, 0x17
        /*001e*/ 	.short	(.L_3787 - .L_3786)
.L_3786:
        /*0020*/ 	.word	0x00000000
        /*0024*/ 	.short	0x0000
        /*0026*/ 	.short	0x0000
        /*0028*/ 	.byte	0x00, 0xf0, 0xc1, 0x07


	//----- nvinfo : EIATTR_MAXREG_COUNT
	.align		4
.L_3787:
        /*002c*/ 	.byte	0x03, 0x1b
        /*002e*/ 	.short	0x00ff


	//----- nvinfo : EIATTR_NUM_BARRIERS
	.align		4
        /*0030*/ 	.byte	0x02, 0x4c
        /*0032*/ 	.byte	0x01
	.zero		1


	//----- nvinfo : EIATTR_MERCURY_ISA_VERSION
	.align		4
        /*0034*/ 	.byte	0x03, 0x5f
        /*0036*/ 	.short	0x0000


	//----- nvinfo : EIATTR_COOP_GROUP_MASK_REGIDS
	.align		4
        /*0038*/ 	.byte	0x04, 0x29
        /*003a*/ 	.short	(.L_3789 - .L_3788)


	//   ....[0]....
.L_3788:
        /*003c*/ 	.word	0xffffffff


	//   ....[1]....
        /*0040*/ 	.word	0xffffffff


	//   ....[2]....
        /*0044*/ 	.word	0xffffffff


	//   ....[3]....
        /*0048*/ 	.word	0xffffffff


	//   ....[4]....
        /*004c*/ 	.word	0xffffffff


	//   ....[5]....
        /*0050*/ 	.word	0xffffffff


	//   ....[6]....
        /*0054*/ 	.word	0xffffffff


	//   ....[7]....
        /*0058*/ 	.word	0xffffffff


	//   ....[8]....
        /*005c*/ 	.word	0xffffffff


	//   ....[9]....
        /*0060*/ 	.word	0xffffffff


	//   ....[10]....
        /*0064*/ 	.word	0xffffffff


	//   ....[11]....
        /*0068*/ 	.word	0xffffffff


	//   ....[12]....
        /*006c*/ 	.word	0xffffffff


	//   ....[13]....
        /*0070*/ 	.word	0xffffffff


	//   ....[14]....
        /*0074*/ 	.word	0xffffffff


	//   ....[15]....
        /*0078*/ 	.word	0xffffffff


	//   ....[16]....
        /*007c*/ 	.word	0xffffffff


	//   ....[17]....
        /*0080*/ 	.word	0xffffffff


	//   ....[18]....
        /*0084*/ 	.word	0xffffffff


	//   ....[19]....
        /*0088*/ 	.word	0xffffffff


	//   ....[20]....
        /*008c*/ 	.word	0xffffffff


	//   ....[21]....
        /*0090*/ 	.word	0xffffffff


	//   ....[22]....
        /*0094*/ 	.word	0xffffffff


	//   ....[23]....
        /*0098*/ 	.word	0xffffffff


	//   ....[24]....
        /*009c*/ 	.word	0xffffffff


	//   ....[25]....
        /*00a0*/ 	.word	0xffffffff


	//   ....[26]....
        /*00a4*/ 	.word	0xffffffff


	//   ....[27]....
        /*00a8*/ 	.word	0xffffffff


	//   ....[28]....
        /*00ac*/ 	.word	0xffffffff


	//   ....[29]....
        /*00b0*/ 	.word	0xffffffff


	//   ....[30]....
        /*00b4*/ 	.word	0xffffffff


	//   ....[31]....
        /*00b8*/ 	.word	0xffffffff


	//   ....[32]....
        /*00bc*/ 	.word	0xffffffff


	//   ....[33]....
        /*00c0*/ 	.word	0xffffffff


	//   ....[34]....
        /*00c4*/ 	.word	0xffffffff


	//   ....[35]....
        /*00c8*/ 	.word	0xffffffff


	//   ....[36]....
        /*00cc*/ 	.word	0xffffffff


	//   ....[37]....
        /*00d0*/ 	.word	0xffffffff


	//   ....[38]....
        /*00d4*/ 	.word	0xffffffff


	//   ....[39]....
        /*00d8*/ 	.word	0xffffffff


	//   ....[40]....
        /*00dc*/ 	.word	0xffffffff


	//   ....[41]....
        /*00e0*/ 	.word	0xffffffff


	//   ....[42]....
        /*00e4*/ 	.word	0xffffffff


	//   ....[43]....
        /*00e8*/ 	.word	0xffffffff


	//   ....[44]....
        /*00ec*/ 	.word	0xffffffff


	//   ....[45]....
        /*00f0*/ 	.word	0xffffffff


	//   ....[46]....
        /*00f4*/ 	.word	0xffffffff


	//   ....[47]....
        /*00f8*/ 	.word	0xffffffff


	//   ....[48]....
        /*00fc*/ 	.word	0xffffffff


	//   ....[49]....
        /*0100*/ 	.word	0xffffffff


	//   ....[50]....
        /*0104*/ 	.word	0xffffffff


	//   ....[51]....
        /*0108*/ 	.word	0xffffffff


	//   ....[52]....
        /*010c*/ 	.word	0xffffffff


	//   ....[53]....
        /*0110*/ 	.word	0xffffffff


	//   ....[54]....
        /*0114*/ 	.word	0xffffffff


	//   ....[55]....
        /*0118*/ 	.word	0xffffffff


	//   ....[56]....
        /*011c*/ 	.word	0xffffffff


	//   ....[57]....
        /*0120*/ 	.word	0xffffffff


	//   ....[58]....
        /*0124*/ 	.word	0xffffffff


	//   ....[59]....
        /*0128*/ 	.word	0xffffffff


	//   ....[60]....
        /*012c*/ 	.word	0xffffffff


	//   ....[61]....
        /*0130*/ 	.word	0xffffffff


	//   ....[62]....
        /*0134*/ 	.word	0xffffffff


	//   ....[63]....
        /*0138*/ 	.word	0xffffffff


	//   ....[64]....
        /*013c*/ 	.word	0xffffffff


	//   ....[65]....
        /*0140*/ 	.word	0xffffffff


	//   ....[66]....
        /*0144*/ 	.word	0xffffffff


	//   ....[67]....
        /*0148*/ 	.word	0xffffffff


	//   ....[68]....
        /*014c*/ 	.word	0xffffffff


	//   ....[69]....
        /*0150*/ 	.word	0xffffffff


	//   ....[70]....
        /*0154*/ 	.word	0xffffffff


	//   ....[71]....
        /*0158*/ 	.word	0xffffffff


	//   ....[72]....
        /*015c*/ 	.word	0xffffffff


	//   ....[73]....
        /*0160*/ 	.word	0xffffffff


	//   ....[74]....
        /*0164*/ 	.word	0xffffffff


	//   ....[75]....
        /*0168*/ 	.word	0xffffffff


	//   ....[76]....
        /*016c*/ 	.word	0xffffffff


	//   ....[77]....
        /*0170*/ 	.word	0xffffffff


	//   ....[78]....
        /*0174*/ 	.word	0xffffffff


	//   ....[79]....
        /*0178*/ 	.word	0xffffffff


	//   ....[80]....
        /*017c*/ 	.word	0xffffffff


	//   ....[81]....
        /*0180*/ 	.word	0xffffffff


	//   ....[82]....
        /*0184*/ 	.word	0xffffffff


	//   ....[83]....
        /*0188*/ 	.word	0xffffffff


	//   ....[84]....
        /*018c*/ 	.word	0xffffffff


	//   ....[85]....
        /*0190*/ 	.word	0xffffffff


	//   ....[86]....
        /*0194*/ 	.word	0xffffffff


	//   ....[87]....
        /*0198*/ 	.word	0xffffffff


	//   ....[88]....
        /*019c*/ 	.word	0xffffffff


	//   ....[89]....
        /*01a0*/ 	.word	0xffffffff


	//   ....[90]....
        /*01a4*/ 	.word	0xffffffff


	//   ....[91]....
        /*01a8*/ 	.word	0xffffffff


	//   ....[92]....
        /*01ac*/ 	.word	0xffffffff


	//   ....[93]....
        /*01b0*/ 	.word	0xffffffff


	//   ....[94]....
        /*01b4*/ 	.word	0xffffffff


	//----- nvinfo : EIATTR_COOP_GROUP_INSTR_OFFSETS
	.align		4
.L_3789:
        /*01b8*/ 	.byte	0x04, 0x28
        /*01ba*/ 	.short	(.L_3791 - .L_3790)


	//   ....[0]....
.L_3790:
        /*01bc*/ 	.word	0x000005d0


	//   ....[1]....
        /*01c0*/ 	.word	0x00000640


	//   ....[2]....
        /*01c4*/ 	.word	0x00000770


	//   ....[3]....
        /*01c8*/ 	.word	0x00000880


	//   ....[4]....
        /*01cc*/ 	.word	0x00000a10


	//   ....[5]....
        /*01d0*/ 	.word	0x00000c00


	//   ....[6]....
        /*01d4*/ 	.word	0x00000da0


	//   ....[7]....
        /*01d8*/ 	.word	0x00001700


	//   ....[8]....
        /*01dc*/ 	.word	0x00001740


	//   ....[9]....
        /*01e0*/ 	.word	0x00001780


	//   ....[10]....
        /*01e4*/ 	.word	0x000017b0


	//   ....[11]....
        /*01e8*/ 	.word	0x000017d0


	//   ....[12]....
        /*01ec*/ 	.word	0x000017e0


	//   ....[13]....
        /*01f0*/ 	.word	0x00001880


	//   ....[14]....
        /*01f4*/ 	.word	0x000018a0


	//   ....[15]....
        /*01f8*/ 	.word	0x000018d0


	//   ....[16]....
        /*01fc*/ 	.word	0x000018e0


	//   ....[17]....
        /*0200*/ 	.word	0x00001980


	//   ....[18]....
        /*0204*/ 	.word	0x000019b0


	//   ....[19]....
        /*0208*/ 	.word	0x000019d0


	//   ....[20]....
        /*020c*/ 	.word	0x000019e0


	//   ....[21]....
        /*0210*/ 	.word	0x00001a60


	//   ....[22]....
        /*0214*/ 	.word	0x00001ab0


	//   ....[23]....
        /*0218*/ 	.word	0x00001b10


	//   ....[24]....
        /*021c*/ 	.word	0x00001b40


	//   ....[25]....
        /*0220*/ 	.word	0x00001c80


	//   ....[26]....
        /*0224*/ 	.word	0x00001cc0


	//   ....[27]....
        /*0228*/ 	.word	0x00001d00


	//   ....[28]....
        /*022c*/ 	.word	0x00001d40


	//   ....[29]....
        /*0230*/ 	.word	0x00001f40


	//   ....[30]....
        /*0234*/ 	.word	0x00001f70


	//   ....[31]....
        /*0238*/ 	.word	0x00001fb0


	//   ....[32]....
        /*023c*/ 	.word	0x00001fe0


	//   ....[33]....
        /*0240*/ 	.word	0x00001ff0


	//   ....[34]....
        /*0244*/ 	.word	0x00002000


	//   ....[35]....
        /*0248*/ 	.word	0x00002010


	//   ....[36]....
        /*024c*/ 	.word	0x00002020


	//   ....[37]....
        /*0250*/ 	.word	0x00002100


	//   ....[38]....
        /*0254*/ 	.word	0x00002120


	//   ....[39]....
        /*0258*/ 	.word	0x00002130


	//   ....[40]....
        /*025c*/ 	.word	0x00002140


	//   ....[41]....
        /*0260*/ 	.word	0x00002220


	//   ....[42]....
        /*0264*/ 	.word	0x00002240


	//   ....[43]....
        /*0268*/ 	.word	0x00002250


	//   ....[44]....
        /*026c*/ 	.word	0x00002260


	//   ....[45]....
        /*0270*/ 	.word	0x00002340


	//   ....[46]....
        /*0274*/ 	.word	0x00002360


	//   ....[47]....
        /*0278*/ 	.word	0x00002370


	//   ....[48]....
        /*027c*/ 	.word	0x00002380


	//   ....[49]....
        /*0280*/ 	.word	0x00002460


	//   ....[50]....
        /*0284*/ 	.word	0x00002480


	//   ....[51]....
        /*0288*/ 	.word	0x00002490


	//   ....[52]....
        /*028c*/ 	.word	0x000024a0


	//   ....[53]....
        /*0290*/ 	.word	0x00002580


	//   ....[54]....
        /*0294*/ 	.word	0x000025b0


	//   ....[55]....
        /*0298*/ 	.word	0x000025c0


	//   ....[56]....
        /*029c*/ 	.word	0x000025d0


	//   ....[57]....
        /*02a0*/ 	.word	0x000025e0


	//   ....[58]....
        /*02a4*/ 	.word	0x000025f0


	//   ....[59]....
        /*02a8*/ 	.word	0x00002600


	//   ....[60]....
        /*02ac*/ 	.word	0x00002620


	//   ....[61]....
        /*02b0*/ 	.word	0x00002640


	//   ....[62]....
        /*02b4*/ 	.word	0x00002660


	//   ....[63]....
        /*02b8*/ 	.word	0x00002bd0


	//   ....[64]....
        /*02bc*/ 	.word	0x00002d00


	//   ....[65]....
        /*02c0*/ 	.word	0x00002d40


	//   ....[66]....
        /*02c4*/ 	.word	0x00002d70


	//   ....[67]....
        /*02c8*/ 	.word	0x00002dd0


	//   ....[68]....
        /*02cc*/ 	.word	0x00002df0


	//   ....[69]....
        /*02d0*/ 	.word	0x00002e10


	//   ....[70]....
        /*02d4*/ 	.word	0x00002e20


	//   ....[71]....
        /*02d8*/ 	.word	0x00002e50


	//   ....[72]....
        /*02dc*/ 	.word	0x00002e70


	//   ....[73]....
        /*02e0*/ 	.word	0x00002e90


	//   ....[74]....
        /*02e4*/ 	.word	0x00002eb0


	//   ....[75]....
        /*02e8*/ 	.word	0x00002ef0


	//   ....[76]....
        /*02ec*/ 	.word	0x00002f10


	//   ....[77]....
        /*02f0*/ 	.word	0x00002f40


	//   ....[78]....
        /*02f4*/ 	.word	0x00002f60


	//   ....[79]....
        /*02f8*/ 	.word	0x00003000


	//   ....[80]....
        /*02fc*/ 	.word	0x00003030


	//   ....[81]....
        /*0300*/ 	.word	0x00003060


	//   ....[82]....
        /*0304*/ 	.word	0x000030a0


	//   ....[83]....
        /*0308*/ 	.word	0x00003640


	//   ....[84]....
        /*030c*/ 	.word	0x00003770


	//   ....[85]....
        /*0310*/ 	.word	0x00003880


	//   ....[86]....
        /*0314*/ 	.word	0x000038d0


	//   ....[87]....
        /*0318*/ 	.word	0x00003900


	//   ....[88]....
        /*031c*/ 	.word	0x00003920


	//   ....[89]....
        /*0320*/ 	.word	0x00003940


	//   ....[90]....
        /*0324*/ 	.word	0x000039f0


	//   ....[91]....
        /*0328*/ 	.word	0x00003a40


	//   ....[92]....
        /*032c*/ 	.word	0x00003a60


	//   ....[93]....
        /*0330*/ 	.word	0x00003a80


	//   ....[94]....
        /*0334*/ 	.word	0x00003aa0


	//----- nvinfo : EIATTR_EXIT_INSTR_OFFSETS
	.align		4
.L_3791:
        /*0338*/ 	.byte	0x04, 0x1c
        /*033a*/ 	.short	(.L_3793 - .L_3792)


	//   ....[0]....
.L_3792:
        /*033c*/ 	.word	0x00003b60


	//   ....[1]....
        /*0340*/ 	.word	0x000040a0


	//----- nvinfo : EIATTR_MAX_THREADS
	.align		4
.L_3793:
        /*0344*/ 	.byte	0x04, 0x05
        /*0346*/ 	.short	(.L_3795 - .L_3794)
.L_3794:
        /*0348*/ 	.word	0x00000020
        /*034c*/ 	.word	0x00000001
        /*0350*/ 	.word	0x00000001


	//----- nvinfo : EIATTR_CRS_STACK_SIZE
	.align		4
.L_3795:
        /*0354*/ 	.byte	0x04, 0x1e
        /*0356*/ 	.short	(.L_3797 - .L_3796)
.L_3796:
        /*0358*/ 	.word	0x00000000
.L_3797:


//--------------------- .nv.info._Z25selective_scan_bwd_kernelI32Selective_Scan_bwd_kernel_traitsILi32ELi4ELb1ELb0ELb0ELb1ELb0EfN3c107complexIfEEEEv12SSMParamsBwd --------------------------
	.section	.nv.info._Z25selective_scan_bwd_kernelI32Selective_Scan_bwd_kernel_traitsILi32ELi4ELb1ELb0ELb0ELb1ELb0EfN3c107complexIfEEEEv12SSMParamsBwd,"",@"SHT_CUDA_INFO"
	.sectionflags	@""
	.align	4


	//----- nvinfo : EIATTR_CUDA_API_VERSION
	.align		4
        /*0000*/ 	.byte	0x04, 0x37
        /*0002*/ 	.short	(.L_3799 - .L_3798)
.L_3798:
        /*0004*/ 	.word	0x00000082


	//----- nvinfo : EIATTR_SW2861232_WAR
	.align		4
.L_3799:
        /*0008*/ 	.byte	0x01, 0x35
	.zero		2


	//----- nvinfo : EIATTR_PARAM_CBANK
	.align		4
        /*000c*/ 	.byte	0x04, 0x0a
        /*000e*/ 	.short	(.L_3801 - .L_3800)
	.align		4
.L_3800:
        /*0010*/ 	.word	index@(.nv.constant0._Z25selective_scan_bwd_kernelI32Selective_Scan_bwd_kernel_traitsILi32ELi4ELb1ELb0ELb0ELb1ELb0EfN3c107complexIfEEEEv12SSMParamsBwd)
        /*0014*/ 	.short	0x0160
        /*0016*/ 	.short	0x01f0


	//----- nvinfo : EIATTR_CBANK_PARAM_SIZE
	.align		4
.L_3801:
        /*0018*/ 	.byte	0x03, 0x19
        /*001a*/ 	.short	0x01f0


	//----- nvinfo : EIATTR_KPARAM_INFO
	.align		4
        /*001c*/ 	.byte	0x04, 0x17
        /*001e*/ 	.short	(.L_3803 - .L_3802)
.L_3802:
        /*0020*/ 	.word	0x00000000
        /*0024*/ 	.short	0x0000
        /*0026*/ 	.short	0x0000
        /*0028*/ 	.byte	0x00, 0xf0, 0xc1, 0x07


	//----- nvinfo : EIATTR_MAXREG_COUNT
	.align		4
.L_3803:
        /*002c*/ 	.byte	0x03, 0x1b
        /*002e*/ 	.short	0x00ff


	//----- nvinfo : EIATTR_NUM_BARRIERS
	.align		4
        /*0030*/ 	.byte	0x02, 0x4c
        /*0032*/ 	.byte	0x01
	.zero		1


	//----- nvinfo : EIATTR_MERCURY_ISA_VERSION
	.align		4
        /*0034*/ 	.byte	0x03, 0x5f
        /*0036*/ 	.short	0x0000


	//----- nvinfo : EIATTR_COOP_GROUP_MASK_REGIDS
	.align		4
        /*0038*/ 	.byte	0x04, 0x29
        /*003a*/ 	.short	(.L_3805 - .L_3804)


	//   ....[0]....
.L_3804:
        /*003c*/ 	.word	0xffffffff


	//   ....[1]....
        /*0040*/ 	.word	0xffffffff


	//   ....[2]....
        /*0044*/ 	.word	0xffffffff


	//   ....[3]....
        /*0048*/ 	.word	0xffffffff


	//   ....[4]....
        /*004c*/ 	.word	0xffffffff


	//   ....[5]....
        /*0050*/ 	.word	0xffffffff


	//   ....[6]....
        /*0054*/ 	.word	0xffffffff


	//   ....[7]....
        /*0058*/ 	.word	0xffffffff


	//   ....[8]....
        /*005c*/ 	.word	0xffffffff


	//   ....[9]....
        /*0060*/ 	.word	0xffffffff


	//   ....[10]....
        /*0064*/ 	.word	0xffffffff


	//   ....[11]....
        /*0068*/ 	.word	0xffffffff


	//   ....[12]....
        /*006c*/ 	.word	0xffffffff


	//   ....[13]....
        /*0070*/ 	.word	0xffffffff


	//   ....[14]....
        /*0074*/ 	.word	0xffffffff


	//   ....[15]....
        /*0078*/ 	.word	0xffffffff


	//   ....[16]....
        /*007c*/ 	.word	0xffffffff


	//   ....[17]....
        /*0080*/ 	.word	0xffffffff


	//   ....[18]....
        /*0084*/ 	.word	0xffffffff


	//   ....[19]....
        /*0088*/ 	.word	0xffffffff


	//   ....[20]....
        /*008c*/ 	.word	0xffffffff


	//   ....[21]....
        /*0090*/ 	.word	0xffffffff


	//   ....[22]....
        /*0094*/ 	.word	0xffffffff


	//   ....[23]....
        /*0098*/ 	.word	0xffffffff


	//   ....[24]....
        /*009c*/ 	.word	0xffffffff


	//   ....[25]....
        /*00a0*/ 	.word	0xffffffff


	//   ....[26]....
        /*00a4*/ 	.word	0xffffffff


	//   ....[27]....
        /*00a8*/ 	.word	0xffffffff


	//   ....[28]....
        /*00ac*/ 	.word	0xffffffff


	//   ....[29]....
        /*00b0*/ 	.word	0xffffffff


	//   ....[30]....
        /*00b4*/ 	.word	0xffffffff


	//   ....[31]....
        /*00b8*/ 	.word	0xffffffff


	//   ....[32]....
        /*00bc*/ 	.word	0xffffffff


	//   ....[33]....
        /*00c0*/ 	.word	0xffffffff


	//   ....[34]....
        /*00c4*/ 	.word	0xffffffff


	//   ....[35]....
        /*00c8*/ 	.word	0xffffffff


	//   ....[36]....
        /*00cc*/ 	.word	0xffffffff


	//   ....[37]....
        /*00d0*/ 	.word	0xffffffff


	//   ....[38]....
        /*00d4*/ 	.word	0xffffffff


	//   ....[39]....
        /*00d8*/ 	.word	0xffffffff


	//   ....[40]....
        /*00dc*/ 	.word	0xffffffff


	//   ....[41]....
        /*00e0*/ 	.word	0xffffffff


	//   ....[42]....
        /*00e4*/ 	.word	0xffffffff


	//   ....[43]....
        /*00e8*/ 	.word	0xffffffff


	//   ....[44]....
        /*00ec*/ 	.word	0xffffffff


	//   ....[45]....
        /*00f0*/ 	.word	0xffffffff


	//   ....[46]....
        /*00f4*/ 	.word	0xffffffff


	//   ....[47]....
        /*00f8*/ 	.word	0xffffffff


	//   ....[48]....
        /*00fc*/ 	.word	0xffffffff


	//   ....[49]....
        /*0100*/ 	.word	0xffffffff


	//   ....[50]....
        /*0104*/ 	.word	0xffffffff


	//   ....[51]....
        /*0108*/ 	.word	0xffffffff


	//   ....[52]....
        /*010c*/ 	.word	0xffffffff


	//   ....[53]....
        /*0110*/ 	.word	0xffffffff


	//   ....[54]....
        /*0114*/ 	.word	0xffffffff


	//   ....[55]....
        /*0118*/ 	.word	0xffffffff


	//   ....[56]....
        /*011c*/ 	.word	0xffffffff


	//   ....[57]....
        /*0120*/ 	.word	0xffffffff


	//   ....[58]....
        /*0124*/ 	.word	0xffffffff


	//   ....[59]....
        /*0128*/ 	.word	0xffffffff


	//   ....[60]....
        /*012c*/ 	.word	0xffffffff


	//   ....[61]....
        /*0130*/ 	.word	0xffffffff


	//   ....[62]....
        /*0134*/ 	.word	0xffffffff


	//   ....[63]....
        /*0138*/ 	.word	0xffffffff


	//   ....[64]....
        /*013c*/ 	.word	0xffffffff


	//   ....[65]....
        /*0140*/ 	.word	0xffffffff


	//   ....[66]....
        /*0144*/ 	.word	0xffffffff


	//   ....[67]....
        /*0148*/ 	.word	0xffffffff


	//   ....[68]....
        /*014c*/ 	.word	0xffffffff


	//   ....[69]....
        /*0150*/ 	.word	0xffffffff


	//   ....[70]....
        /*0154*/ 	.word	0xffffffff


	//   ....[71]....
        /*0158*/ 	.word	0xffffffff


	//   ....[72]....
        /*015c*/ 	.word	0xffffffff


	//   ....[73]....
        /*0160*/ 	.word	0xffffffff


	//   ....[74]....
        /*0164*/ 	.word	0xffffffff


	//   ....[75]....
        /*0168*/ 	.word	0xffffffff


	//   ....[76]....
        /*016c*/ 	.word	0xffffffff


	//   ....[77]....
        /*0170*/ 	.word	0xffffffff


	//   ....[78]....
        /*0174*/ 	.word	0xffffffff


	//   ....[79]....
        /*0178*/ 	.word	0xffffffff


	//   ....[80]....
        /*017c*/ 	.word	0xffffffff


	//   ....[81]....
        /*0180*/ 	.word	0xffffffff


	//   ....[82]....
        /*0184*/ 	.word	0xffffffff


	//   ....[83]....
        /*0188*/ 	.word	0xffffffff


	//   ....[84]....
        /*018c*/ 	.word	0xffffffff


	//   ....[85]....
        /*0190*/ 	.word	0xffffffff


	//   ....[86]....
        /*0194*/ 	.word	0xffffffff


	//   ....[87]....
        /*0198*/ 	.word	0xffffffff


	//   ....[88]....
        /*019c*/ 	.word	0xffffffff


	//   ....[89]....
        /*01a0*/ 	.word	0xffffffff


	//   ....[90]....
        /*01a4*/ 	.word	0xffffffff


	//   ....[91]....
        /*01a8*/ 	.word	0xffffffff


	//----- nvinfo : EIATTR_COOP_GROUP_INSTR_OFFSETS
	.align		4
.L_3805:
        /*01ac*/ 	.byte	0x04, 0x28
        /*01ae*/ 	.short	(.L_3807 - .L_3806)


	//   ....[0]....
.L_3806:
        /*01b0*/ 	.word	0x000005c0


	//   ....[1]....
        /*01b4*/ 	.word	0x00000640


	//   ....[2]....
        /*01b8*/ 	.word	0x00000720


	//   ....[3]....
        /*01bc*/ 	.word	0x00001840


	//   ....[4]....
        /*01c0*/ 	.word	0x00001880


	//   ....[5]....
        /*01c4*/ 	.word	0x000018c0


	//   ....[6]....
        /*01c8*/ 	.word	0x000018f0


	//   ....[7]....
        /*01cc*/ 	.word	0x00001910


	//   ....[8]....
        /*01d0*/ 	.word	0x00001920


	//   ....[9]....
        /*01d4*/ 	.word	0x000019a0


	//   ....[10]....
        /*01d8*/ 	.word	0x000019e0


	//   ....[11]....
        /*01dc*/ 	.word	0x00001a10


	//   ....[12]....
        /*01e0*/ 	.word	0x00001a20


	//   ....[13]....
        /*01e4*/ 	.word	0x00001ac0


	//   ....[14]....
        /*01e8*/ 	.word	0x00001b00


	//   ....[15]....
        /*01ec*/ 	.word	0x00001b10


	//   ....[16]....
        /*01f0*/ 	.word	0x00001b20


	//   ....[17]....
        /*01f4*/ 	.word	0x00001ba0


	//   ....[18]....
        /*01f8*/ 	.word	0x00001be0


	//   ....[19]....
        /*01fc*/ 	.word	0x00001c50


	//   ....[20]....
        /*0200*/ 	.word	0x00001c80


	//   ....[21]....
        /*0204*/ 	.word	0x00001db0


	//   ....[22]....
        /*0208*/ 	.word	0x00001e10


	//   ....[23]....
        /*020c*/ 	.word	0x00001e50


	//   ....[24]....
        /*0210*/ 	.word	0x00001e90


	//   ....[25]....
        /*0214*/ 	.word	0x00002080


	//   ....[26]....
        /*0218*/ 	.word	0x000020b0


	//   ....[27]....
        /*021c*/ 	.word	0x000020f0


	//   ....[28]....
        /*0220*/ 	.word	0x00002120


	//   ....[29]....
        /*0224*/ 	.word	0x00002130


	//   ....[30]....
        /*0228*/ 	.word	0x00002140


	//   ....[31]....
        /*022c*/ 	.word	0x00002150


	//   ....[32]....
        /*0230*/ 	.word	0x00002160


	//   ....[33]....
        /*0234*/ 	.word	0x00002240


	//   ....[34]....
        /*0238*/ 	.word	0x00002260


	//   ....[35]....
        /*023c*/ 	.word	0x00002270


	//   ....[36]....
        /*0240*/ 	.word	0x00002280


	//   ....[37]....
        /*0244*/ 	.word	0x00002360


	//   ....[38]....
        /*0248*/ 	.word	0x00002380


	//   ....[39]....
        /*024c*/ 	.word	0x00002390


	//   ....[40]....
        /*0250*/ 	.word	0x000023a0


	//   ....[41]....
        /*0254*/ 	.word	0x00002480


	//   ....[42]....
        /*0258*/ 	.word	0x000024a0


	//   ....[43]....
        /*025c*/ 	.word	0x000024b0


	//   ....[44]....
        /*0260*/ 	.word	0x000024c0


	//   ....[45]....
        /*0264*/ 	.word	0x000025a0


	//   ....[46]....
        /*0268*/ 	.word	0x000025c0


	//   ....[47]....
        /*026c*/ 	.word	0x000025d0


	//   ....[48]....
        /*0270*/ 	.word	0x000025e0


	//   ....[49]....
        /*0274*/ 	.word	0x000026c0


	//   ....[50]....
        /*0278*/ 	.word	0x000026f0


	//   ....[51]....
        /*027c*/ 	.word	0x00002700


	//   ....[52]....
        /*0280*/ 	.word	0x00002710


	//   ....[53]....
        /*0284*/ 	.word	0x00002720


	//   ....[54]....
        /*0288*/ 	.word	0x00002730


	//   ....[55]....
        /*028c*/ 	.word	0x00002740


	//   ....[56]....
        /*0290*/ 	.word	0x00002760


	//   ....[57]....
        /*0294*/ 	.word	0x00002780


	//   ....[58]....
        /*0298*/ 	.word	0x000027a0


	//   ....[59]....
        /*029c*/ 	.word	0x00002cc0


	//   ....[60]....
        /*02a0*/ 	.word	0x00002e40


	//   ....[61]....
        /*02a4*/ 	.word	0x00002e80


	//   ....[62]....
        /*02a8*/ 	.word	0x00002eb0


	//   ....[63]....
        /*02ac*/ 	.word	0x00002f10


	//   ....[64]....
        /*02b0*/ 	.word	0x00002f40


	//   ....[65]....
        /*02b4*/ 	.word	0x00002f50


	//   ....[66]....
        /*02b8*/ 	.word	0x00002f60


	//   ....[67]....
        /*02bc*/ 	.word	0x00002f90


	//   ....[68]....
        /*02c0*/ 	.word	0x00002fb0


	//   ....[69]....
        /*02c4*/ 	.word	0x00002fd0


	//   ....[70]....
        /*02c8*/ 	.word	0x00002ff0


	//   ....[71]....
        /*02cc*/ 	.word	0x00003020


	//   ....[72]....
        /*02d0*/ 	.word	0x00003050


	//   ....[73]....
        /*02d4*/ 	.word	0x00003080


	//   ....[74]....
        /*02d8*/ 	.word	0x000030b0


	//   ....[75]....
        /*02dc*/ 	.word	0x00003150


	//   ....[76]....
        /*02e0*/ 	.word	0x00003180


	//   ....[77]....
        /*02e4*/ 	.word	0x000031b0


	//   ....[78]....
        /*02e8*/ 	.word	0x000031f0


	//   ....[79]....
        /*02ec*/ 	.word	0x00003680


	//   ....[80]....
        /*02f0*/ 	.word	0x000037e0


	//   ....[81]....
        /*02f4*/ 	.word	0x00003a90


	//   ....[82]....
        /*02f8*/ 	.word	0x00003bb0


	//   ....[83]....
        /*02fc*/ 	.word	0x00003c00


	//   ....[84]....
        /*0300*/ 	.word	0x00003c30


	//   ....[85]....
        /*0304*/ 	.word	0x00003c50


	//   ....[86]....
        /*0308*/ 	.word	0x00003c70


	//   ....[87]....
        /*030c*/ 	.word	0x00003d20


	//   ....[88]....
        /*0310*/ 	.word	0x00003d70


	//   ....[89]....
        /*0314*/ 	.word	0x00003d90


	//   ....[90]....
        /*0318*/ 	.word	0x00003db0


	//   ....[91]....
        /*031c*/ 	.word	0x00003dd0


	//----- nvinfo : EIATTR_EXIT_INSTR_OFFSETS
	.align		4
.L_3807:
        /*0320*/ 	.byte	0x04, 0x1c
        /*0322*/ 	.short	(.L_3809 - .L_3808)


	//   ....[0]....
.L_3808:
        /*0324*/ 	.word	0x00003e90


	//   ....[1]....
        /*0328*/ 	.word	0x000043d0


	//----- nvinfo : EIATTR_MAX_THREADS
	.align		4
.L_3809:
        /*032c*/ 	.byte	0x04, 0x05
        /*032e*/ 	.short	(.L_3811 - .L_3810)
.L_3810:
        /*0330*/ 	.word	0x00000020
        /*0334*/ 	.word	0x00000001
        /*0338*/ 	.word	0x00000001


	//----- nvinfo : EIATTR_CRS_STACK_SIZE
	.align		4
.L_3811:
        /*033c*/ 	.byte	0x04, 0x1e
        /*033e*/ 	.short	(.L_3813 - .L_3812)
.L_3812:
        /*0340*/ 	.word	0x00000000
.L_3813:


//--------------------- .nv.info._Z25selective_scan_bwd_kernelI32Selective_Scan_bwd_kernel_traitsILi32ELi4ELb1ELb0ELb0ELb1ELb1EfN3c107complexIfEEEEv12SSMParamsBwd --------------------------
	.section	.nv.info._Z25selective_scan_bwd_kernelI32Selective_Scan_bwd_kernel_traitsILi32ELi4ELb1ELb0ELb0ELb1ELb1EfN3c107complexIfEEEEv12SSMParamsBwd,"",@"SHT_CUDA_INFO"
	.sectionflags	@""
	.align	4


	//----- nvinfo : EIATTR_CUDA_API_VERSION
	.align		4
        /*0000*/ 	.byte	0x04, 0x37
        /*0002*/ 	.short	(.L_3815 - .L_3814)
.L_3814:
        /*0004*/ 	.word	0x00000082


	//----- nvinfo : EIATTR_SW2861232_WAR
	.align		4
.L_3815:
        /*0008*/ 	.byte	0x01, 0x35
	.zero		2


	//----- nvinfo : EIATTR_PARAM_CBANK
	.align		4
        /*000c*/ 	.byte	0x04, 0x0a
        /*000e*/ 	.short	(.L_3817 - .L_3816)
	.align		4
.L_3816:
        /*0010*/ 	.word	index@(.nv.constant0._Z25selective_scan_bwd_kernelI32Selective_Scan_bwd_kernel_traitsILi32ELi4ELb1ELb0ELb0ELb1ELb1EfN3c107complexIfEEEEv12SSMParamsBwd)
        /*0014*/ 	.short	0x0160
        /*0016*/ 	.short	0x01f0


	//----- nvinfo : EIATTR_CBANK_PARAM_SIZE
	.align		4
.L_3817:
        /*0018*/ 	.byte	0x03, 0x19
        /*001a*/ 	.short	0x01f0


	//----- nvinfo : EIATTR_KPARAM_INFO
	.align		4
        /*001c*/ 	.byte	0x04, 0x17
        /*001e*/ 	.short	(.L_3819 - .L_3818)
.L_3818:
        /*0020*/ 	.word	0x00000000
        /*0024*/ 	.short	0x0000
        /*0026*/ 	.short	0x0000
        /*0028*/ 	.byte	0x00, 0xf0, 0xc1, 0x07


	//----- nvinfo : EIATTR_MAXREG_COUNT
	.align		4
.L_3819:
        /*002c*/ 	.byte	0x03, 0x1b
        /*002e*/ 	.short	0x00ff


	//----- nvinfo : EIATTR_NUM_BARRIERS
	.align		4
        /*0030*/ 	.byte	0x02, 0x4c
        /*0032*/ 	.byte	0x01
	.zero		1


	//----- nvinfo : EIATTR_MERCURY_ISA_VERSION
	.align		4
        /*0034*/ 	.byte	0x03, 0x5f
        /*0036*/ 	.short	0x0000


	//----- nvinfo : EIATTR_COOP_GROUP_MASK_REGIDS
	.align		4
        /*0038*/ 	.byte	0x04, 0x29
        /*003a*/ 	.short	(.L_3821 - .L_3820)


	//   ....[0]....
.L_3820:
        /*003c*/ 	.word	0xffffffff


	//   ....[1]....
        /*0040*/ 	.word	0xffffffff


	//   ....[2]....
        /*0044*/ 	.word	0xffffffff


	//   ....[3]....
        /*0048*/ 	.word	0xffffffff


	//   ....[4]....
        /*004c*/ 	.word	0xffffffff


	//   ....[5]....
        /*0050*/ 	.word	0xffffffff


	//   ....[6]....
        /*0054*/ 	.word	0xffffffff


	//   ....[7]....
        /*0058*/ 	.word	0xffffffff


	//   ....[8]....
        /*005c*/ 	.word	0xffffffff


	//   ....[9]....
        /*0060*/ 	.word	0xffffffff


	//   ....[10]....
        /*0064*/ 	.word	0xffffffff


	//   ....[11]....
        /*0068*/ 	.word	0xffffffff


	//   ....[12]....
        /*006c*/ 	.word	0xffffffff


	//   ....[13]....
        /*0070*/ 	.word	0xffffffff


	//   ....[14]....
        /*0074*/ 	.word	0xffffffff


	//   ....[15]....
        /*0078*/ 	.word	0xffffffff


	//   ....[16]....
        /*007c*/ 	.word	0xffffffff


	//   ....[17]....
        /*0080*/ 	.word	0xffffffff


	//   ....[18]....
        /*0084*/ 	.word	0xffffffff


	//   ....[19]....
        /*0088*/ 	.word	0xffffffff


	//   ....[20]....
        /*008c*/ 	.word	0xffffffff


	//   ....[21]....
        /*0090*/ 	.word	0xffffffff


	//   ....[22]....
        /*0094*/ 	.word	0xffffffff


	//   ....[23]....
        /*0098*/ 	.word	0xffffffff


	//   ....[24]....
        /*009c*/ 	.word	0xffffffff


	//   ....[25]....
        /*00a0*/ 	.word	0xffffffff


	//   ....[26]....
        /*00a4*/ 	.word	0xffffffff


	//   ....[27]....
        /*00a8*/ 	.word	0xffffffff


	//   ....[28]....
        /*00ac*/ 	.word	0xffffffff


	//   ....[29]....
        /*00b0*/ 	.word	0xffffffff


	//   ....[30]....
        /*00b4*/ 	.word	0xffffffff


	//   ....[31]....
        /*00b8*/ 	.word	0xffffffff


	//   ....[32]....
        /*00bc*/ 	.word	0xffffffff


	//   ....[33]....
        /*00c0*/ 	.word	0xffffffff


	//   ....[34]....
        /*00c4*/ 	.word	0xffffffff


	//   ....[35]....
        /*00c8*/ 	.word	0xffffffff


	//   ....[36]....
        /*00cc*/ 	.word	0xffffffff


	//   ....[37]....
        /*00d0*/ 	.word	0xffffffff


	//   ....[38]....
        /*00d4*/ 	.word	0xffffffff


	//   ....[39]....
        /*00d8*/ 	.word	0xffffffff


	//   ....[40]....
        /*00dc*/ 	.word	0xffffffff


	//   ....[41]....
        /*00e0*/ 	.word	0xffffffff


	//   ....[42]....
        /*00e4*/ 	.word	0xffffffff


	//   ....[43]....
        /*00e8*/ 	.word	0xffffffff


	//   ....[44]....
        /*00ec*/ 	.word	0xffffffff


	//   ....[45]....
        /*00f0*/ 	.word	0xffffffff


	//   ....[46]....
        /*00f4*/ 	.word	0xffffffff


	//   ....[47]....
        /*00f8*/ 	.word	0xffffffff


	//   ....[48]....
        /*00fc*/ 	.word	0xffffffff


	//   ....[49]....
        /*0100*/ 	.word	0xffffffff


	//   ....[50]....
        /*0104*/ 	.word	0xffffffff


	//   ....[51]....
        /*0108*/ 	.word	0xffffffff


	//   ....[52]....
        /*010c*/ 	.word	0xffffffff


	//   ....[53]....
        /*0110*/ 	.word	0xffffffff


	//   ....[54]....
        /*0114*/ 	.word	0xffffffff


	//   ....[55]....
        /*0118*/ 	.word	0xffffffff


	//   ....[56]....
        /*011c*/ 	.word	0xffffffff


	//   ....[57]....
        /*0120*/ 	.word	0xffffffff


	//   ....[58]....
        /*0124*/ 	.word	0xffffffff


	//   ....[59]....
        /*0128*/ 	.word	0xffffffff


	//   ....[60]....
        /*012c*/ 	.word	0xffffffff


	//   ....[61]....
        /*0130*/ 	.word	0xffffffff


	//   ....[62]....
        /*0134*/ 	.word	0xffffffff


	//   ....[63]....
        /*0138*/ 	.word	0xffffffff


	//   ....[64]....
        /*013c*/ 	.word	0xffffffff


	//   ....[65]....
        /*0140*/ 	.word	0xffffffff


	//   ....[66]....
        /*0144*/ 	.word	0xffffffff


	//   ....[67]....
        /*0148*/ 	.word	0xffffffff


	//   ....[68]....
        /*014c*/ 	.word	0xffffffff


	//   ....[69]....
        /*0150*/ 	.word	0xffffffff


	//   ....[70]....
        /*0154*/ 	.word	0xffffffff


	//   ....[71]....
        /*0158*/ 	.word	0xffffffff


	//   ....[72]....
        /*015c*/ 	.word	0xffffffff


	//   ....[73]....
        /*0160*/ 	.word	0xffffffff


	//   ....[74]....
        /*0164*/ 	.word	0xffffffff


	//   ....[75]....
        /*0168*/ 	.word	0xffffffff


	//   ....[76]....
        /*016c*/ 	.word	0xffffffff


	//   ....[77]....
        /*0170*/ 	.word	0xffffffff


	//   ....[78]....
        /*0174*/ 	.word	0xffffffff


	//   ....[79]....
        /*0178*/ 	.word	0xffffffff


	//   ....[80]....
        /*017c*/ 	.word	0xffffffff


	//   ....[81]....
        /*0180*/ 	.word	0xffffffff


	//   ....[82]....
        /*0184*/ 	.word	0xffffffff


	//   ....[83]....
        /*0188*/ 	.word	0xffffffff


	//   ....[84]....
        /*018c*/ 	.word	0xffffffff


	//   ....[85]....
        /*0190*/ 	.word	0xffffffff


	//   ....[86]....
        /*0194*/ 	.word	0xffffffff


	//   ....[87]....
        /*0198*/ 	.word	0xffffffff


	//   ....[88]....
        /*019c*/ 	.word	0xffffffff


	//   ....[89]....
        /*01a0*/ 	.word	0xffffffff


	//   ....[90]....
        /*01a4*/ 	.word	0xffffffff


	//   ....[91]....
        /*01a8*/ 	.word	0xffffffff


	//   ....[92]....
        /*01ac*/ 	.word	0xffffffff


	//   ....[93]....
        /*01b0*/ 	.word	0xffffffff


	//   ....[94]....
        /*01b4*/ 	.word	0xffffffff


	//   ....[95]....
        /*01b8*/ 	.word	0xffffffff


	//----- nvinfo : EIATTR_COOP_GROUP_INSTR_OFFSETS
	.align		4
.L_3821:
        /*01bc*/ 	.byte	0x04, 0x28
        /*01be*/ 	.short	(.L_3823 - .L_3822)


	//   ....[0]....
.L_3822:
        /*01c0*/ 	.word	0x000005e0


	//   ....[1]....
        /*01c4*/ 	.word	0x00000650


	//   ....[2]....
        /*01c8*/ 	.word	0x00000810


	//   ....[3]....
        /*01cc*/ 	.word	0x00001190


	//   ....[4]....
        /*01d0*/ 	.word	0x00001340


	//   ....[5]....
        /*01d4*/ 	.word	0x00001520


	//   ....[6]....
        /*01d8*/ 	.word	0x00001690


	//   ....[7]....
        /*01dc*/ 	.word	0x00001fe0


	//   ....[8]....
        /*01e0*/ 	.word	0x00002020


	//   ....[9]....
        /*01e4*/ 	.word	0x00002060


	//   ....[10]....
        /*01e8*/ 	.word	0x00002090


	//   ....[11]....
        /*01ec*/ 	.word	0x000020b0


	//   ....[12]....
        /*01f0*/ 	.word	0x000020c0


	//   ....[13]....
        /*01f4*/ 	.word	0x00002160


	//   ....[14]....
        /*01f8*/ 	.word	0x00002180


	//   ....[15]....
        /*01fc*/ 	.word	0x000021b0


	//   ....[16]....
        /*0200*/ 	.word	0x000021c0


	//   ....[17]....
        /*0204*/ 	.word	0x00002260


	//   ....[18]....
        /*0208*/ 	.word	0x00002290


	//   ....[19]....
        /*020c*/ 	.word	0x000022b0


	//   ....[20]....
        /*0210*/ 	.word	0x000022c0


	//   ....[21]....
        /*0214*/ 	.word	0x00002340


	//   ....[22]....
        /*0218*/ 	.word	0x00002390


	//   ....[23]....
        /*021c*/ 	.word	0x000023f0


	//   ....[24]....
        /*0220*/ 	.word	0x00002420


	//   ....[25]....
        /*0224*/ 	.word	0x00002560


	//   ....[26]....
        /*0228*/ 	.word	0x000025a0


	//   ....[27]....
        /*022c*/ 	.word	0x000025e0


	//   ....[28]....
        /*0230*/ 	.word	0x00002620


	//   ....[29]....
        /*0234*/ 	.word	0x00002820


	//   ....[30]....
        /*0238*/ 	.word	0x00002850


	//   ....[31]....
        /*023c*/ 	.word	0x00002890


	//   ....[32]....
        /*0240*/ 	.word	0x000028c0


	//   ....[33]....
        /*0244*/ 	.word	0x000028d0


	//   ....[34]....
        /*0248*/ 	.word	0x000028e0


	//   ....[35]....
        /*024c*/ 	.word	0x000028f0


	//   ....[36]....
        /*0250*/ 	.word	0x00002900


	//   ....[37]....
        /*0254*/ 	.word	0x000029e0


	//   ....[38]....
        /*0258*/ 	.word	0x00002a00


	//   ....[39]....
        /*025c*/ 	.word	0x00002a10


	//   ....[40]....
        /*0260*/ 	.word	0x00002a20


	//   ....[41]....
        /*0264*/ 	.word	0x00002b00


	//   ....[42]....
        /*0268*/ 	.word	0x00002b20


	//   ....[43]....
        /*026c*/ 	.word	0x00002b30


	//   ....[44]....
        /*0270*/ 	.word	0x00002b40


	//   ....[45]....
        /*0274*/ 	.word	0x00002c20


	//   ....[46]....
        /*0278*/ 	.word	0x00002c40


	//   ....[47]....
        /*027c*/ 	.word	0x00002c50


	//   ....[48]....
        /*0280*/ 	.word	0x00002c60


	//   ....[49]....
        /*0284*/ 	.word	0x00002d40


	//   ....[50]....
        /*0288*/ 	.word	0x00002d60


	//   ....[51]....
        /*028c*/ 	.word	0x00002d70


	//   ....[52]....
        /*0290*/ 	.word	0x00002d80


	//   ....[53]....
        /*0294*/ 	.word	0x00002e60


	//   ....[54]....
        /*0298*/ 	.word	0x00002e90


	//   ....[55]....
        /*029c*/ 	.word	0x00002ea0


	//   ....[56]....
        /*02a0*/ 	.word	0x00002eb0


	//   ....[57]....
        /*02a4*/ 	.word	0x00002ec0


	//   ....[58]....
        /*02a8*/ 	.word	0x00002ed0


	//   ....[59]....
        /*02ac*/ 	.word	0x00002ee0


	//   ....[60]....
        /*02b0*/ 	.word	0x00002f00


	//   ....[61]....
        /*02b4*/ 	.word	0x00002f20


	//   ....[62]....
        /*02b8*/ 	.word	0x00002f40


	//   ....[63]....
        /*02bc*/ 	.word	0x00003480


	//   ....[64]....
        /*02c0*/ 	.word	0x000035e0


	//   ....[65]....
        /*02c4*/ 	.word	0x00003620


	//   ....[66]....
        /*02c8*/ 	.word	0x00003650


	//   ....[67]....
        /*02cc*/ 	.word	0x00003680


	//   ....[68]....
        /*02d0*/ 	.word	0x000036c0


	//   ....[69]....
        /*02d4*/ 	.word	0x000036e0


	//   ....[70]....
        /*02d8*/ 	.word	0x00003700


	//   ....[71]....
        /*02dc*/ 	.word	0x00003720


	//   ....[72]....
        /*02e0*/ 	.word	0x00003750


	//   ....[73]....
        /*02e4*/ 	.word	0x00003770


	//   ....[74]....
        /*02e8*/ 	.word	0x00003790


	//   ....[75]....
        /*02ec*/ 	.word	0x000037b0


	//   ....[76]....
        /*02f0*/ 	.word	0x000037e0


	//   ....[77]....
        /*02f4*/ 	.word	0x00003810


	//   ....[78]....
        /*02f8*/ 	.word	0x00003840


	//   ....[79]....
        /*02fc*/ 	.word	0x000038d0


	//   ....[80]....
        /*0300*/ 	.word	0x00003910


	//   ....[81]....
        /*0304*/ 	.word	0x00003940


	//   ....[82]....
        /*0308*/ 	.word	0x00003980


	//   ....[83]....
        /*030c*/ 	.word	0x00003e40


	//   ....[84]....
        /*0310*/ 	.word	0x00003fa0


	//   ....[85]....
        /*0314*/ 	.word	0x00004260


	//   ....[86]....
        /*0318*/ 	.word	0x00004390


	//   ....[87]....
        /*031c*/ 	.word	0x000043e0


	//   ....[88]....
        /*0320*/ 	.word	0x00004410


	//   ....[89]....
        /*0324*/ 	.word	0x00004430


	//   ....[90]....
        /*0328*/ 	.word	0x00004450


	//   ....[91]....
        /*032c*/ 	.word	0x00004500


	//   ....[92]....
        /*0330*/ 	.word	0x00004550


	//   ....[93]....
        /*0334*/ 	.word	0x00004570


	//   ....[94]....
        /*0338*/ 	.word	0x00004590


	//   ....[95]....
        /*033c*/ 	.word	0x000045b0


	//----- nvinfo : EIATTR_EXIT_INSTR_OFFSETS
	.align		4
.L_3823:
        /*0340*/ 	.byte	0x04, 0x1c
        /*0342*/ 	.short	(.L_3825 - .L_3824)


	//   ....[0]....
.L_3824:
        /*0344*/ 	.word	0x00004670


	//   ....[1]....
        /*0348*/ 	.word	0x00004bb0


	//----- nvinfo : EIATTR_MAX_THREADS
	.align		4
.L_3825:
        /*034c*/ 	.byte	0x04, 0x05
        /*034e*/ 	.short	(.L_3827 - .L_3826)
.L_3826:
        /*0350*/ 	.word	0x00000020
        /*0354*/ 	.word	0x00000001
        /*0358*/ 	.word	0x00000001


	//----- nvinfo : EIATTR_CRS_STACK_SIZE
	.align		4
.L_3827:
        /*035c*/ 	.byte	0x04, 0x1e
        /*035e*/ 	.short	(.L_3829 - .L_3828)
.L_3828:
        /*0360*/ 	.word	0x00000000
.L_3829:


//--------------------- .nv.info._Z25selective_scan_bwd_kernelI32Selective_Scan_bwd_kernel_traitsILi32ELi4ELb1ELb0ELb1ELb0ELb0EfN3c107complexIfEEEEv12SSMParamsBwd --------------------------
	.section	.nv.info._Z25selective_scan_bwd_kernelI32Selective_Scan_bwd_kernel_traitsILi32ELi4ELb1ELb0ELb1ELb0ELb0EfN3c107complexIfEEEEv12SSMParamsBwd,"",@"SHT_CUDA_INFO"
	.sectionflags	@""
	.align	4


	//----- nvinfo : EIATTR_CUDA_API_VERSION
	.align		4
        /*0000*/ 	.byte	0x04, 0x37
        /*0002*/ 	.short	(.L_3831 - .L_3830)
.L_3830:
        /*0004*/ 	.word	0x00000082


	//----- nvinfo : EIATTR_SW2861232_WAR
	.align		4
.L_3831:
        /*0008*/ 	.byte	0x01, 0x35
	.zero		2


	//----- nvinfo : EIATTR_PARAM_CBANK
	.align		4
        /*000c*/ 	.byte	0x04, 0x0a
        /*000e*/ 	.short	(.L_3833 - .L_3832)
	.align		4
.L_3832:
        /*0010*/ 	.word	index@(.nv.constant0._Z25selective_scan_bwd_kernelI32Selective_Scan_bwd_kernel_traitsILi32ELi4ELb1ELb0ELb1ELb0ELb0EfN3c107complexIfEEEEv12SSMParamsBwd)
        /*0014*/ 	.short	0x0160
        /*0016*/ 	.short	0x01f0


	//----- nvinfo : EIATTR_CBANK_PARAM_SIZE
	.align		4
.L_3833:
        /*0018*/ 	.byte	0x03, 0x19
        /*001a*/ 	.short	0x01f0


	//----- nvinfo : EIATTR_KPARAM_INFO
	.align		4
        /*001c*/ 	.byte	0x04, 0x17
        /*001e*/ 	.short	(.L_3835 - .L_3834)
.L_3834:
        /*0020*/ 	.word	0x00000000
        /*0024*/ 	.short	0x0000
        /*0026*/ 	.short	0x0000
        /*0028*/ 	.byte	0x00, 0xf0, 0xc1, 0x07


	//----- nvinfo : EIATTR_MAXREG_COUNT
	.align		4
.L_3835:
        /*002c*/ 	.byte	0x03, 0x1b
        /*002e*/ 	.short	0x00ff


	//----- nvinfo : EIATTR_NUM_BARRIERS
	.align		4
        /*0030*/ 	.byte	0x02, 0x4c
        /*0032*/ 	.byte	0x01
	.zero		1


	//----- nvinfo : EIATTR_MERCURY_ISA_VERSION
	.align		4
        /*0034*/ 	.byte	0x03, 0x5f
        /*0036*/ 	.short	0x0000


	//----- nvinfo : EIATTR_COOP_GROUP_MASK_REGIDS
	.align		4
        /*0038*/ 	.byte	0x04, 0x29
        /*003a*/ 	.short	(.L_3837 - .L_3836)


	//   ....[0]....
.L_3836:
        /*003c*/ 	.word	0xffffffff


	//   ....[1]....
        /*0040*/ 	.word	0xffffffff


	//   ....[2]....
        /*0044*/ 	.word	0xffffffff


	//   ....[3]....
        /*0048*/ 	.word	0xffffffff


	//   ....[4]....
        /*004c*/ 	.word	0xffffffff


	//   ....[5]....
        /*0050*/ 	.word	0xffffffff


	//   ....[6]....
        /*0054*/ 	.word	0xffffffff


	//   ....[7]....
        /*0058*/ 	.word	0xffffffff


	//   ....[8]....
        /*005c*/ 	.word	0xffffffff


	//   ....[9]....
        /*0060*/ 	.word	0xffffffff


	//   ....[10]....
        /*0064*/ 	.word	0xffffffff


	//   ....[11]....
        /*0068*/ 	.word	0xffffffff


	//   ....[12]....
        /*006c*/ 	.word	0xffffffff


	//   ....[13]....
        /*0070*/ 	.word	0xffffffff


	//   ....[14]....
        /*0074*/ 	.word	0xffffffff


	//   ....[15]....
        /*0078*/ 	.word	0xffffffff


	//   ....[16]....
        /*007c*/ 	.word	0xffffffff


	//   ....[17]....
        /*0080*/ 	.word	0xffffffff


	//   ....[18]....
        /*0084*/ 	.word	0xffffffff


	//   ....[19]....
        /*0088*/ 	.word	0xffffffff


	//   ....[20]....
        /*008c*/ 	.word	0xffffffff


	//   ....[21]....
        /*0090*/ 	.word	0xffffffff


	//   ....[22]....
        /*0094*/ 	.word	0xffffffff


	//   ....[23]....
        /*0098*/ 	.word	0xffffffff


	//   ....[24]....
        /*009c*/ 	.word	0xffffffff


	//   ....[25]....
        /*00a0*/ 	.word	0xffffffff


	//   ....[26]....
        /*00a4*/ 	.word	0xffffffff


	//   ....[27]....
        /*00a8*/ 	.word	0xffffffff


	//   ....[28]....
        /*00ac*/ 	.word	0xffffffff


	//   ....[29]....
        /*00b0*/ 	.word	0xffffffff


	//   ....[30]....
        /*00b4*/ 	.word	0xffffffff


	//   ....[31]....
        /*00b8*/ 	.word	0xffffffff


	//   ....[32]....
        /*00bc*/ 	.word	0xffffffff


	//   ....[33]....
        /*00c0*/ 	.word	0xffffffff


	//   ....[34]....
        /*00c4*/ 	.word	0xffffffff


	//   ....[35]....
        /*00c8*/ 	.word	0xffffffff


	//   ....[36]....
        /*00cc*/ 	.word	0xffffffff


	//   ....[37]....
        /*00d0*/ 	.word	0xffffffff


	//   ....[38]....
        /*00d4*/ 	.word	0xffffffff


	//   ....[39]....
        /*00d8*/ 	.word	0xffffffff


	//   ....[40]....
        /*00dc*/ 	.word	0xffffffff


	//   ....[41]....
        /*00e0*/ 	.word	0xffffffff


	//   ....[42]....
        /*00e4*/ 	.word	0xffffffff


	//   ....[43]....
        /*00e8*/ 	.word	0xffffffff


	//   ....[44]....
        /*00ec*/ 	.word	0xffffffff


	//   ....[45]....
        /*00f0*/ 	.word	0xffffffff


	//   ....[46]....
        /*00f4*/ 	.word	0xffffffff


	//   ....[47]....
        /*00f8*/ 	.word	0xffffffff


	//   ....[48]....
        /*00fc*/ 	.word	0xffffffff


	//   ....[49]....
        /*0100*/ 	.word	0xffffffff


	//   ....[50]....
        /*0104*/ 	.word	0xffffffff


	//   ....[51]....
        /*0108*/ 	.word	0xffffffff


	//   ....[52]....
        /*010c*/ 	.word	0xffffffff


	//   ....[53]....
        /*0110*/ 	.word	0xffffffff


	//   ....[54]....
        /*0114*/ 	.word	0xffffffff


	//   ....[55]....
        /*0118*/ 	.word	0xffffffff


	//   ....[56]....
        /*011c*/ 	.word	0xffffffff


	//   ....[57]....
        /*0120*/ 	.word	0xffffffff


	//   ....[58]....
        /*0124*/ 	.word	0xffffffff


	//   ....[59]....
        /*0128*/ 	.word	0xffffffff


	//   ....[60]....
        /*012c*/ 	.word	0xffffffff


	//   ....[61]....
        /*0130*/ 	.word	0xffffffff


	//   ....[62]....
        /*0134*/ 	.word	0xffffffff


	//   ....[63]....
        /*0138*/ 	.word	0xffffffff


	//   ....[64]....
        /*013c*/ 	.word	0xffffffff


	//   ....[65]....
        /*0140*/ 	.word	0xffffffff


	//   ....[66]....
        /*0144*/ 	.word	0xffffffff


	//   ....[67]....
        /*0148*/ 	.word	0xffffffff


	//   ....[68]....
        /*014c*/ 	.word	0xffffffff


	//   ....[69]....
        /*0150*/ 	.word	0xffffffff


	//   ....[70]....
        /*0154*/ 	.word	0xffffffff


	//   ....[71]....
        /*0158*/ 	.word	0xffffffff


	//   ....[72]....
        /*015c*/ 	.word	0xffffffff


	//   ....[73]....
        /*0160*/ 	.word	0xffffffff


	//   ....[74]....
        /*0164*/ 	.word	0xffffffff


	//   ....[75]....
        /*0168*/ 	.word	0xffffffff


	//   ....[76]....
        /*016c*/ 	.word	0xffffffff


	//   ....[77]....
        /*0170*/ 	.word	0xffffffff


	//   ....[78]....
        /*0174*/ 	.word	0xffffffff


	//   ....[79]....
        /*0178*/ 	.word	0xffffffff


	//   ....[80]....
        /*017c*/ 	.word	0xffffffff


	//   ....[81]....
        /*0180*/ 	.word	0xffffffff


	//   ....[82]....
        /*0184*/ 	.word	0xffffffff


	//   ....[83]....
        /*0188*/ 	.word	0xffffffff


	//   ....[84]....
        /*018c*/ 	.word	0xffffffff


	//   ....[85]....
        /*0190*/ 	.word	0xffffffff


	//   ....[86]....
        /*0194*/ 	.word	0xffffffff


	//   ....[87]....
        /*0198*/ 	.word	0xffffffff


	//   ....[88]....
        /*019c*/ 	.word	0xffffffff


	//   ....[89]....
        /*01a0*/ 	.word	0xffffffff


	//   ....[90]....
        /*01a4*/ 	.word	0xffffffff


	//   ....[91]....
        /*01a8*/ 	.word	0xffffffff


	//----- nvinfo : EIATTR_COOP_GROUP_INSTR_OFFSETS
	.align		4
.L_3837:
        /*01ac*/ 	.byte	0x04, 0x28
        /*01ae*/ 	.short	(.L_3839 - .L_3838)


	//   ....[0]....
.L_3838:
        /*01b0*/ 	.word	0x00000a40


	//   ....[1]....
        /*01b4*/ 	.word	0x00000aa0


	//   ....[2]....
        /*01b8*/ 	.word	0x00000b20


	//   ....[3]....
        /*01bc*/ 	.word	0x00001210


	//   ....[4]....
        /*01c0*/ 	.word	0x000016c0


	//   ....[5]....
        /*01c4*/ 	.word	0x00001700


	//   ....[6]....
        /*01c8*/ 	.word	0x00001740


	//   ....[7]....
        /*01cc*/ 	.word	0x00001750


	//   ....[8]....
        /*01d0*/ 	.word	0x00001760


	//   ....[9]....
        /*01d4*/ 	.word	0x00001770


	//   ....[10]....
        /*01d8*/ 	.word	0x00001820


	//   ....[11]....
        /*01dc*/ 	.word	0x00001850


	//   ....[12]....
        /*01e0*/ 	.word	0x00001860


	//   ....[13]....
        /*01e4*/ 	.word	0x00001870


	//   ....[14]....
        /*01e8*/ 	.word	0x00001910


	//   ....[15]....
        /*01ec*/ 	.word	0x00001940


	//   ....[16]....
        /*01f0*/ 	.word	0x00001960


	//   ....[17]....
        /*01f4*/ 	.word	0x00001970


	//   ....[18]....
        /*01f8*/ 	.word	0x00001a30


	//   ....[19]....
        /*01fc*/ 	.word	0x00001a50


	//   ....[20]....
        /*0200*/ 	.word	0x00001a60


	//   ....[21]....
        /*0204*/ 	.word	0x00001a70


	//   ....[22]....
        /*0208*/ 	.word	0x00001b30


	//   ....[23]....
        /*020c*/ 	.word	0x00001b70


	//   ....[24]....
        /*0210*/ 	.word	0x00001bb0


	//   ....[25]....
        /*0214*/ 	.word	0x00001be0


	//   ....[26]....
        /*0218*/ 	.word	0x00001dc0


	//   ....[27]....
        /*021c*/ 	.word	0x00001e10


	//   ....[28]....
        /*0220*/ 	.word	0x00001e40


	//   ....[29]....
        /*0224*/ 	.word	0x00001e70


	//   ....[30]....
        /*0228*/ 	.word	0x000020c0


	//   ....[31]....
        /*022c*/ 	.word	0x000020f0


	//   ....[32]....
        /*0230*/ 	.word	0x00002110


	//   ....[33]....
        /*0234*/ 	.word	0x00002120


	//   ....[34]....
        /*0238*/ 	.word	0x00002220


	//   ....[35]....
        /*023c*/ 	.word	0x00002260


	//   ....[36]....
        /*0240*/ 	.word	0x00002280


	//   ....[37]....
        /*0244*/ 	.word	0x00002290


	//   ....[38]....
        /*0248*/ 	.word	0x000023a0


	//   ....[39]....
        /*024c*/ 	.word	0x000023e0


	//   ....[40]....
        /*0250*/ 	.word	0x00002410


	//   ....[41]....
        /*0254*/ 	.word	0x000024f0


	//   ....[42]....
        /*0258*/ 	.word	0x000026a0


	//   ....[43]....
        /*025c*/ 	.word	0x000026f0


	//   ....[44]....
        /*0260*/ 	.word	0x00002710


	//   ....[45]....
        /*0264*/ 	.word	0x00002720


	//   ....[46]....
        /*0268*/ 	.word	0x00002800


	//   ....[47]....
        /*026c*/ 	.word	0x00002830


	//   ....[48]....
        /*0270*/ 	.word	0x00002850


	//   ....[49]....
        /*0274*/ 	.word	0x00002860


	//   ....[50]....
        /*0278*/ 	.word	0x00002940


	//   ....[51]....
        /*027c*/ 	.word	0x00002980


	//   ....[52]....
        /*0280*/ 	.word	0x000029c0


	//   ....[53]....
        /*0284*/ 	.word	0x000029f0


	//   ....[54]....
        /*0288*/ 	.word	0x00002a20


	//   ....[55]....
        /*028c*/ 	.word	0x00002a50


	//   ....[56]....
        /*0290*/ 	.word	0x00002a80


	//   ....[57]....
        /*0294*/ 	.word	0x00002ab0


	//   ....[58]....
        /*0298*/ 	.word	0x00002ae0


	//   ....[59]....
        /*029c*/ 	.word	0x00002b10


	//   ....[60]....
        /*02a0*/ 	.word	0x00003630


	//   ....[61]....
        /*02a4*/ 	.word	0x00003670


	//   ....[62]....
        /*02a8*/ 	.word	0x000036b0


	//   ....[63]....
        /*02ac*/ 	.word	0x000036f0


	//   ....[64]....
        /*02b0*/ 	.word	0x00003750


	//   ....[65]....
        /*02b4*/ 	.word	0x00003770


	//   ....[66]....
        /*02b8*/ 	.word	0x00003790


	//   ....[67]....
        /*02bc*/ 	.word	0x000037b0


	//   ....[68]....
        /*02c0*/ 	.word	0x000037e0


	//   ....[69]....
        /*02c4*/ 	.word	0x00003800


	//   ....[70]....
        /*02c8*/ 	.word	0x00003820


	//   ....[71]....
        /*02cc*/ 	.word	0x00003840


	//   ....[72]....
        /*02d0*/ 	.word	0x00003870


	//   ....[73]....
        /*02d4*/ 	.word	0x00003890


	//   ....[74]....
        /*02d8*/ 	.word	0x000038b0


	//   ....[75]....
        /*02dc*/ 	.word	0x000038d0


	//   ....[76]....
        /*02e0*/ 	.word	0x00003910


	//   ....[77]....
        /*02e4*/ 	.word	0x00003940


	//   ....[78]....
        /*02e8*/ 	.word	0x00003970


	//   ....[79]....
        /*02ec*/ 	.word	0x000039b0


	//   ....[80]....
        /*02f0*/ 	.word	0x00003e40


	//   ....[81]....
        /*02f4*/ 	.word	0x00003f60


	//   ....[82]....
        /*02f8*/ 	.word	0x00004080


	//   ....[83]....
        /*02fc*/ 	.word	0x000040d0


	//   ....[84]....
        /*0300*/ 	.word	0x00004100


	//   ....[85]....
        /*0304*/ 	.word	0x00004120


	//   ....[86]....
        /*0308*/ 	.word	0x00004140


	//   ....[87]....
        /*030c*/ 	.word	0x000041f0


	//   ....[88]....
        /*0310*/ 	.word	0x00004240


	//   ....[89]....
        /*0314*/ 	.word	0x00004260


	//   ....[90]....
        /*0318*/ 	.word	0x00004280


	//   ....[91]....
        /*031c*/ 	.word	0x000042a0


	//----- nvinfo : EIATTR_EXIT_INSTR_OFFSETS
	.align		4
.L_3839:
        /*0320*/ 	.byte	0x04, 0x1c
        /*0322*/ 	.short	(.L_3841 - .L_3840)


	//   ....[0]....
.L_3840:
        /*0324*/ 	.word	0x00004360


	//   ....[1]....
        /*0328*/ 	.word	0x000045a0


	//----- nvinfo : EIATTR_MAX_THREADS
	.align		4
.L_3841:
        /*032c*/ 	.byte	0x04, 0x05
        /*032e*/ 	.short	(.L_3843 - .L_3842)
.L_3842:
        /*0330*/ 	.word	0x00000020
        /*0334*/ 	.word	0x00000001
        /*0338*/ 	.word	0x00000001


	//----- nvinfo : EIATTR_CRS_STACK_SIZE
	.align		4
.L_3843:
        /*033c*/ 	.byte	0x04, 0x1e
        /*033e*/ 	.short	(.L_3845 - .L_3844)
.L_3844:
        /*0340*/ 	.word	0x00000000
.L_3845:


//--------------------- .nv.info._Z25selective_scan_bwd_kernelI32Selective_Scan_bwd_kernel_traitsILi32ELi4ELb1ELb0ELb1ELb0ELb1EfN3c107complexIfEEEEv12SSMParamsBwd --------------------------
	.section	.nv.info._Z25selective_scan_bwd_kernelI32Selective_Scan_bwd_kernel_traitsILi32ELi4ELb1ELb0ELb1ELb0ELb1EfN3c107complexIfEEEEv12SSMParamsBwd,"",@"SHT_CUDA_INFO"
	.sectionflags	@""
	.align	4


	//----- nvinfo : EIATTR_CUDA_API_VERSION
	.align		4
        /*0000*/ 	.byte	0x04, 0x37
        /*0002*/ 	.short	(.L_3847 - .L_3846)
.L_3846:
        /*0004*/ 	.word	0x00000082


	//----- nvinfo : EIATTR_SW2861232_WAR
	.align		4
.L_3847:
        /*0008*/ 	.byte	0x01, 0x35
	.zero		2


	//----- nvinfo : EIATTR_PARAM_CBANK
	.align		4
        /*000c*/ 	.byte	0x04, 0x0a
        /*000e*/ 	.short	(.L_3849 - .L_3848)
	.align		4
.L_3848:
        /*0010*/ 	.word	index@(.nv.constant0._Z25selective_scan_bwd_kernelI32Selective_Scan_bwd_kernel_traitsILi32ELi4ELb1ELb0ELb1ELb0ELb1EfN3c107complexIfEEEEv12SSMParamsBwd)
        /*0014*/ 	.short	0x0160
        /*0016*/ 	.short	0x01f0


	//----- nvinfo : EIATTR_CBANK_PARAM_SIZE
	.align		4
.L_3849:
        /*0018*/ 	.byte	0x03, 0x19
        /*001a*/ 	.short	0x01f0


	//----- nvinfo : EIATTR_KPARAM_INFO
	.align		4
        /*001c*/ 	.byte	0x04, 0x17
        /*001e*/ 	.short	(.L_3851 - .L_3850)
.L_3850:
        /*0020*/ 	.word	0x00000000
        /*0024*/ 	.short	0x0000
        /*0026*/ 	.short	0x0000
        /*0028*/ 	.byte	0x00, 0xf0, 0xc1, 0x07


	//----- nvinfo : EIATTR_MAXREG_COUNT
	.align		4
.L_3851:
        /*002c*/ 	.byte	0x03, 0x1b
        /*002e*/ 	.short	0x00ff


	//----- nvinfo : EIATTR_NUM_BARRIERS
	.align		4
        /*0030*/ 	.byte	0x02, 0x4c
        /*0032*/ 	.byte	0x01
	.zero		1


	//----- nvinfo : EIATTR_MERCURY_ISA_VERSION
	.align		4
        /*0034*/ 	.byte	0x03, 0x5f
        /*0036*/ 	.short	0x0000


	//----- nvinfo : EIATTR_COOP_GROUP_MASK_REGIDS
	.align		4
        /*0038*/ 	.byte	0x04, 0x29
        /*003a*/ 	.short	(.L_3853 - .L_3852)


	//   ....[0]....
.L_3852:
        /*003c*/ 	.word	0xffffffff


	//   ....[1]....
        /*0040*/ 	.word	0xffffffff


	//   ....[2]....
        /*0044*/ 	.word	0xffffffff


	//   ....[3]....
        /*0048*/ 	.word	0xffffffff


	//   ....[4]....
        /*004c*/ 	.word	0xffffffff


	//   ....[5]....
        /*0050*/ 	.word	0xffffffff


	//   ....[6]....
        /*0054*/ 	.word	0xffffffff


	//   ....[7]....
        /*0058*/ 	.word	0xffffffff


	//   ....[8]....
        /*005c*/ 	.word	0xffffffff


	//   ....[9]....
        /*0060*/ 	.word	0xffffffff


	//   ....[10]....
        /*0064*/ 	.word	0xffffffff


	//   ....[11]....
        /*0068*/ 	.word	0xffffffff


	//   ....[12]....
        /*006c*/ 	.word	0xffffffff


	//   ....[13]....
        /*0070*/ 	.word	0xffffffff


	//   ....[14]....
        /*0074*/ 	.word	0xffffffff


	//   ....[15]....
        /*0078*/ 	.word	0xffffffff


	//   ....[16]....
        /*007c*/ 	.word	0xffffffff


	//   ....[17]....
        /*0080*/ 	.word	0xffffffff


	//   ....[18]....
        /*0084*/ 	.word	0xffffffff


	//   ....[19]....
        /*0088*/ 	.word	0xffffffff


	//   ....[20]....
        /*008c*/ 	.word	0xffffffff


	//   ....[21]....
        /*0090*/ 	.word	0xffffffff


	//   ....[22]....
        /*0094*/ 	.word	0xffffffff


	//   ....[23]....
        /*0098*/ 	.word	0xffffffff


	//   ....[24]....
        /*009c*/ 	.word	0xffffffff


	//   ....[25]....
        /*00a0*/ 	.word	0xffffffff


	//   ....[26]....
        /*00a4*/ 	.word	0xffffffff


	//   ....[27]....
        /*00a8*/ 	.word	0xffffffff


	//   ....[28]....
        /*00ac*/ 	.word	0xffffffff


	//   ....[29]....
        /*00b0*/ 	.word	0xffffffff


	//   ....[30]....
        /*00b4*/ 	.word	0xffffffff


	//   ....[31]....
        /*00b8*/ 	.word	0xffffffff


	//   ....[32]....
        /*00bc*/ 	.word	0xffffffff


	//   ....[33]....
        /*00c0*/ 	.word	0xffffffff


	//   ....[34]....
        /*00c4*/ 	.word	0xffffffff


	//   ....[35]....
        /*00c8*/ 	.word	0xffffffff


	//   ....[36]....
        /*00cc*/ 	.word	0xffffffff


	//   ....[37]....
        /*00d0*/ 	.word	0xffffffff


	//   ....[38]....
        /*00d4*/ 	.word	0xffffffff


	//   ....[39]....
        /*00d8*/ 	.word	0xffffffff


	//   ....[40]....
        /*00dc*/ 	.word	0xffffffff


	//   ....[41]....
        /*00e0*/ 	.word	0xffffffff


	//   ....[42]....
        /*00e4*/ 	.word	0xffffffff


	//   ....[43]....
        /*00e8*/ 	.word	0xffffffff


	//   ....[44]....
        /*00ec*/ 	.word	0xffffffff


	//   ....[45]....
        /*00f0*/ 	.word	0xffffffff


	//   ....[46]....
        /*00f4*/ 	.word	0xffffffff


	//   ....[47]....
        /*00f8*/ 	.word	0xffffffff


	//   ....[48]....
        /*00fc*/ 	.word	0xffffffff


	//   ....[49]....
        /*0100*/ 	.word	0xffffffff


	//   ....[50]....
        /*0104*/ 	.word	0xffffffff


	//   ....[51]....
        /*0108*/ 	.word	0xffffffff


	//   ....[52]....
        /*010c*/ 	.word	0xffffffff


	//   ....[53]....
        /*0110*/ 	.word	0xffffffff


	//   ....[54]....
        /*0114*/ 	.word	0xffffffff


	//   ....[55]....
        /*0118*/ 	.word	0xffffffff


	//   ....[56]....
        /*011c*/ 	.word	0xffffffff


	//   ....[57]....
        /*0120*/ 	.word	0xffffffff


	//   ....[58]....
        /*0124*/ 	.word	0xffffffff


	//   ....[59]....
        /*0128*/ 	.word	0xffffffff


	//   ....[60]....
        /*012c*/ 	.word	0xffffffff


	//   ....[61]....
        /*0130*/ 	.word	0xffffffff


	//   ....[62]....
        /*0134*/ 	.word	0xffffffff


	//   ....[63]....
        /*0138*/ 	.word	0xffffffff


	//   ....[64]....
        /*013c*/ 	.word	0xffffffff


	//   ....[65]....
        /*0140*/ 	.word	0xffffffff


	//   ....[66]....
        /*0144*/ 	.word	0xffffffff


	//   ....[67]....
        /*0148*/ 	.word	0xffffffff


	//   ....[68]....
        /*014c*/ 	.word	0xffffffff


	//   ....[69]....
        /*0150*/ 	.word	0xffffffff


	//   ....[70]....
        /*0154*/ 	.word	0xffffffff


	//   ....[71]....
        /*0158*/ 	.word	0xffffffff


	//   ....[72]....
        /*015c*/ 	.word	0xffffffff


	//   ....[73]....
        /*0160*/ 	.word	0xffffffff


	//   ....[74]....
        /*0164*/ 	.word	0xffffffff


	//   ....[75]....
        /*0168*/ 	.word	0xffffffff


	//   ....[76]....
        /*016c*/ 	.word	0xffffffff


	//   ....[77]....
        /*0170*/ 	.word	0xffffffff


	//   ....[78]....
        /*0174*/ 	.word	0xffffffff


	//   ....[79]....
        /*0178*/ 	.word	0xffffffff


	//   ....[80]....
        /*017c*/ 	.word	0xffffffff


	//   ....[81]....
        /*0180*/ 	.word	0xffffffff


	//   ....[82]....
        /*0184*/ 	.word	0xffffffff


	//   ....[83]....
        /*0188*/ 	.word	0xffffffff


	//   ....[84]....
        /*018c*/ 	.word	0xffffffff


	//   ....[85]....
        /*0190*/ 	.word	0xffffffff


	//   ....[86]....
        /*0194*/ 	.word	0xffffffff


	//   ....[87]....
        /*0198*/ 	.word	0xffffffff


	//   ....[88]....
        /*019c*/ 	.word	0xffffffff


	//   ....[89]....
        /*01a0*/ 	.word	0xffffffff


	//   ....[90]....
        /*01a4*/ 	.word	0xffffffff


	//   ....[91]....
        /*01a8*/ 	.word	0xffffffff


	//   ....[92]....
        /*01ac*/ 	.word	0xffffffff


	//   ....[93]....
        /*01b0*/ 	.word	0xffffffff


	//   ....[94]....
        /*01b4*/ 	.word	0xffffffff


	//   ....[95]....
        /*01b8*/ 	.word	0xffffffff


	//----- nvinfo : EIATTR_COOP_GROUP_INSTR_OFFSETS
	.align		4
.L_3853:
        /*01bc*/ 	.byte	0x04, 0x28
        /*01be*/ 	.short	(.L_3855 - .L_3854)


	//   ....[0]....
.L_3854:
        /*01c0*/ 	.word	0x00000a30


	//   ....[1]....
        /*01c4*/ 	.word	0x00000a90


	//   ....[2]....
        /*01c8*/ 	.word	0x00000bb0


	//   ....[3]....
        /*01cc*/ 	.word	0x00000cb0


	//   ....[4]....
        /*01d0*/ 	.word	0x00000e50


	//   ....[5]....
        /*01d4*/ 	.word	0x00001060


	//   ....[6]....
        /*01d8*/ 	.word	0x000011c0


	//   ....[7]....
        /*01dc*/ 	.word	0x00001930


	//   ....[8]....
        /*01e0*/ 	.word	0x00001dc0


	//   ....[9]....
        /*01e4*/ 	.word	0x00001e00


	//   ....[10]....
        /*01e8*/ 	.word	0x00001e30


	//   ....[11]....
        /*01ec*/ 	.word	0x00001e40


	//   ....[12]....
        /*01f0*/ 	.word	0x00001e50


	//   ....[13]....
        /*01f4*/ 	.word	0x00001f10


	//   ....[14]....
        /*01f8*/ 	.word	0x00001f30


	//   ....[15]....
        /*01fc*/ 	.word	0x00001f40


	//   ....[16]....
        /*0200*/ 	.word	0x00001f50


	//   ....[17]....
        /*0204*/ 	.word	0x00002010


	//   ....[18]....
        /*0208*/ 	.word	0x00002030


	//   ....[19]....
        /*020c*/ 	.word	0x00002040


	//   ....[20]....
        /*0210*/ 	.word	0x00002050


	//   ....[21]....
        /*0214*/ 	.word	0x00002110


	//   ....[22]....
        /*0218*/ 	.word	0x00002130


	//   ....[23]....
        /*021c*/ 	.word	0x00002140


	//   ....[24]....
        /*0220*/ 	.word	0x00002150


	//   ....[25]....
        /*0224*/ 	.word	0x00002210


	//   ....[26]....
        /*0228*/ 	.word	0x00002250


	//   ....[27]....
        /*022c*/ 	.word	0x00002280


	//   ....[28]....
        /*0230*/ 	.word	0x000022b0


	//   ....[29]....
        /*0234*/ 	.word	0x00002480


	//   ....[30]....
        /*0238*/ 	.word	0x000024b0


	//   ....[31]....
        /*023c*/ 	.word	0x000024e0


	//   ....[32]....
        /*0240*/ 	.word	0x00002560


	//   ....[33]....
        /*0244*/ 	.word	0x00002600


	//   ....[34]....
        /*0248*/ 	.word	0x00002780


	//   ....[35]....
        /*024c*/ 	.word	0x000027c0


	//   ....[36]....
        /*0250*/ 	.word	0x000027f0


	//   ....[37]....
        /*0254*/ 	.word	0x00002800


	//   ....[38]....
        /*0258*/ 	.word	0x00002900


	//   ....[39]....
        /*025c*/ 	.word	0x00002940


	//   ....[40]....
        /*0260*/ 	.word	0x00002970


	//   ....[41]....
        /*0264*/ 	.word	0x00002990


	//   ....[42]....
        /*0268*/ 	.word	0x00002aa0


	//   ....[43]....
        /*026c*/ 	.word	0x00002ae0


	//   ....[44]....
        /*0270*/ 	.word	0x00002b10


	//   ....[45]....
        /*0274*/ 	.word	0x00002c00


	//   ....[46]....
        /*0278*/ 	.word	0x00002d10


	//   ....[47]....
        /*027c*/ 	.word	0x00002d50


	//   ....[48]....
        /*0280*/ 	.word	0x00002d90


	//   ....[49]....
        /*0284*/ 	.word	0x00002e60


	//   ....[50]....
        /*0288*/ 	.word	0x00002f50


	//   ....[51]....
        /*028c*/ 	.word	0x00002f80


	//   ....[52]....
        /*0290*/ 	.word	0x00002f90


	//   ....[53]....
        /*0294*/ 	.word	0x00002fa0


	//   ....[54]....
        /*0298*/ 	.word	0x00003090


	//   ....[55]....
        /*029c*/ 	.word	0x000030d0


	//   ....[56]....
        /*02a0*/ 	.word	0x00003110


	//   ....[57]....
        /*02a4*/ 	.word	0x00003140


	//   ....[58]....
        /*02a8*/ 	.word	0x00003170


	//   ....[59]....
        /*02ac*/ 	.word	0x000031a0


	//   ....[60]....
        /*02b0*/ 	.word	0x000031d0


	//   ....[61]....
        /*02b4*/ 	.word	0x00003200


	//   ....[62]....
        /*02b8*/ 	.word	0x00003230


	//   ....[63]....
        /*02bc*/ 	.word	0x00003260


	//   ....[64]....
        /*02c0*/ 	.word	0x00003d20


	//   ....[65]....
        /*02c4*/ 	.word	0x00003d60


	//   ....[66]....
        /*02c8*/ 	.word	0x00003da0


	//   ....[67]....
        /*02cc*/ 	.word	0x00003de0


	//   ....[68]....
        /*02d0*/ 	.word	0x00003e40


	//   ....[69]....
        /*02d4*/ 	.word	0x00003e70


	//   ....[70]....
        /*02d8*/ 	.word	0x00003e90


	//   ....[71]....
        /*02dc*/ 	.word	0x00003ea0


	//   ....[72]....
        /*02e0*/ 	.word	0x00003ec0


	//   ....[73]....
        /*02e4*/ 	.word	0x00003ef0


	//   ....[74]....
        /*02e8*/ 	.word	0x00003f10


	//   ....[75]....
        /*02ec*/ 	.word	0x00003f30


	//   ....[76]....
        /*02f0*/ 	.word	0x00003f50


	//   ....[77]....
        /*02f4*/ 	.word	0x00003f80


	//   ....[78]....
        /*02f8*/ 	.word	0x00003fa0


	//   ....[79]....
        /*02fc*/ 	.word	0x00003fc0


	//   ....[80]....
        /*0300*/ 	.word	0x00003ff0


	//   ....[81]....
        /*0304*/ 	.word	0x00004030


	//   ....[82]....
        /*0308*/ 	.word	0x00004060


	//   ....[83]....
        /*030c*/ 	.word	0x000040a0


	//   ....[84]....
        /*0310*/ 	.word	0x00004530


	//   ....[85]....
        /*0314*/ 	.word	0x00004640


	//   ....[86]....
        /*0318*/ 	.word	0x00004760


	//   ....[87]....
        /*031c*/ 	.word	0x000047b0


	//   ....[88]....
        /*0320*/ 	.word	0x000047e0


	//   ....[89]....
        /*0324*/ 	.word	0x00004800


	//   ....[90]....
        /*0328*/ 	.word	0x00004820


	//   ....[91]....
        /*032c*/ 	.word	0x000048d0


	//   ....[92]....
        /*0330*/ 	.word	0x00004920


	//   ....[93]....
        /*0334*/ 	.word	0x00004940


	//   ....[94]....
        /*0338*/ 	.word	0x00004960


	//   ....[95]....
        /*033c*/ 	.word	0x00004980


	//----- nvinfo : EIATTR_EXIT_INSTR_OFFSETS
	.align		4
.L_3855:
        /*0340*/ 	.byte	0x04, 0x1c
        /*0342*/ 	.short	(.L_3857 - .L_3856)


	//   ....[0]....
.L_3856:
        /*0344*/ 	.word	0x00004a40


	//   ....[1]....
        /*0348*/ 	.word	0x00004c80


	//----- nvinfo : EIATTR_MAX_THREADS
	.align		4
.L_3857:
        /*034c*/ 	.byte	0x04, 0x05
        /*034e*/ 	.short	(.L_3859 - .L_3858)
.L_3858:
        /*0350*/ 	.word	0x00000020
        /*0354*/ 	.word	0x00000001
        /*0358*/ 	.word	0x00000001


	//----- nvinfo : EIATTR_CRS_STACK_SIZE
	.align		4
.L_3859:
        /*035c*/ 	.byte	0x04, 0x1e
        /*035e*/ 	.short	(.L_3861 - .L_3860)
.L_3860:
        /*0360*/ 	.word	0x00000000
.L_3861:


//--------------------- .nv.info._Z25selective_scan_bwd_kernelI32Selective_Scan_bwd_kernel_traitsILi32ELi4ELb1ELb0ELb1ELb1ELb0EfN3c107complexIfEEEEv12SSMParamsBwd --------------------------
	.section	.nv.info._Z25selective_scan_bwd_kernelI32Selective_Scan_bwd_kernel_traitsILi32ELi4ELb1ELb0ELb1ELb1ELb0EfN3c107complexIfEEEEv12SSMParamsBwd,"",@"SHT_CUDA_INFO"
	.sectionflags	@""
	.align	4


	//----- nvinfo : EIATTR_CUDA_API_VERSION
	.align		4
        /*0000*/ 	.byte	0x04, 0x37
        /*0002*/ 	.short	(.L_3863 - .L_3862)
.L_3862:
        /*0004*/ 	.word	0x00000082


	//----- nvinfo : EIATTR_SW2861232_WAR
	.align		4
.L_3863:
        /*0008*/ 	.byte	0x01, 0x35
	.zero		2


	//----- nvinfo : EIATTR_PARAM_CBANK
	.align		4
        /*000c*/ 	.byte	0x04, 0x0a
        /*000e*/ 	.short	(.L_3865 - .L_3864)
	.align		4
.L_3864:
        /*0010*/ 	.word	index@(.nv.constant0._Z25selective_scan_bwd_kernelI32Selective_Scan_bwd_kernel_traitsILi32ELi4ELb1ELb0ELb1ELb1ELb0EfN3c107complexIfEEEEv12SSMParamsBwd)
        /*0014*/ 	.short	0x0160
        /*0016*/ 	.short	0x01f0


	//----- nvinfo : EIATTR_CBANK_PARAM_SIZE
	.align		4
.L_3865:
        /*0018*/ 	.byte	0x03, 0x19
        /*001a*/ 	.short	0x01f0


	//----- nvinfo : EIATTR_KPARAM_INFO
	.align		4
        /*001c*/ 	.byte	0x04, 0x17
        /*001e*/ 	.short	(.L_3867 - .L_3866)
.L_3866:
        /*0020*/ 	.word	0x00000000
        /*0024*/ 	.short	0x0000
        /*0026*/ 	.short	0x0000
        /*0028*/ 	.byte	0x00, 0xf0, 0xc1, 0x07


	//----- nvinfo : EIATTR_MAXREG_COUNT
	.align		4
.L_3867:
        /*002c*/ 	.byte	0x03, 0x1b
        /*002e*/ 	.short	0x00ff


	//----- nvinfo : EIATTR_NUM_BARRIERS
	.align		4
        /*0030*/ 	.byte	0x02, 0x4c
        /*0032*/ 	.byte	0x01
	.zero		1


	//----- nvinfo : EIATTR_MERCURY_ISA_VERSION
	.align		4
        /*0034*/ 	.byte	0x03, 0x5f
        /*0036*/ 	.short	0x0000


	//----- nvinfo : EIATTR_COOP_GROUP_MASK_REGIDS
	.align		4
        /*0038*/ 	.byte	0x04, 0x29
        /*003a*/ 	.short	(.L_3869 - .L_3868)


	//   ....[0]....
.L_3868:
        /*003c*/ 	.word	0xffffffff


	//   ....[1]....
        /*0040*/ 	.word	0xffffffff


	//   ....[2]....
        /*0044*/ 	.word	0xffffffff


	//   ....[3]....
        /*0048*/ 	.word	0xffffffff


	//   ....[4]....
        /*004c*/ 	.word	0xffffffff


	//   ....[5]....
        /*0050*/ 	.word	0xffffffff


	//   ....[6]....
        /*0054*/ 	.word	0xffffffff


	//   ....[7]....
        /*0058*/ 	.word	0xffffffff


	//   ....[8]....
        /*005c*/ 	.word	0xffffffff


	//   ....[9]....
        /*0060*/ 	.word	0xffffffff


	//   ....[10]....
        /*0064*/ 	.word	0xffffffff


	//   ....[11]....
        /*0068*/ 	.word	0xffffffff


	//   ....[12]....
        /*006c*/ 	.word	0xffffffff


	//   ....[13]....
        /*0070*/ 	.word	0xffffffff


	//   ....[14]....
        /*0074*/ 	.word	0xffffffff


	//   ....[15]....
        /*0078*/ 	.word	0xffffffff


	//   ....[16]....
        /*007c*/ 	.word	0xffffffff


	//   ....[17]....
        /*0080*/ 	.word	0xffffffff


	//   ....[18]....
        /*0084*/ 	.word	0xffffffff


	//   ....[19]....
        /*0088*/ 	.word	0xffffffff


	//   ....[20]....
        /*008c*/ 	.word	0xffffffff


	//   ....[21]....
        /*0090*/ 	.word	0xffffffff


	//   ....[22]....
        /*0094*/ 	.word	0xffffffff


	//   ....[23]....
        /*0098*/ 	.word	0xffffffff


	//   ....[24]....
        /*009c*/ 	.word	0xffffffff


	//   ....[25]....
        /*00a0*/ 	.word	0xffffffff


	//   ....[26]....
        /*00a4*/ 	.word	0xffffffff


	//   ....[27]....
        /*00a8*/ 	.word	0xffffffff


	//   ....[28]....
        /*00ac*/ 	.word	0xffffffff


	//   ....[29]....
        /*00b0*/ 	.word	0xffffffff


	//   ....[30]....
        /*00b4*/ 	.word	0xffffffff


	//   ....[31]....
        /*00b8*/ 	.word	0xffffffff


	//   ....[32]....
        /*00bc*/ 	.word	0xffffffff


	//   ....[33]....
        /*00c0*/ 	.word	0xffffffff


	//   ....[34]....
        /*00c4*/ 	.word	0xffffffff


	//   ....[35]....
        /*00c8*/ 	.word	0xffffffff


	//   ....[36]....
        /*00cc*/ 	.word	0xffffffff


	//   ....[37]....
        /*00d0*/ 	.word	0xffffffff


	//   ....[38]....
        /*00d4*/ 	.word	0xffffffff


	//   ....[39]....
        /*00d8*/ 	.word	0xffffffff


	//   ....[40]....
        /*00dc*/ 	.word	0xffffffff


	//   ....[41]....
        /*00e0*/ 	.word	0xffffffff


	//   ....[42]....
        /*00e4*/ 	.word	0xffffffff


	//   ....[43]....
        /*00e8*/ 	.word	0xffffffff


	//   ....[44]....
        /*00ec*/ 	.word	0xffffffff


	//   ....[45]....
        /*00f0*/ 	.word	0xffffffff


	//   ....[46]....
        /*00f4*/ 	.word	0xffffffff


	//   ....[47]....
        /*00f8*/ 	.word	0xffffffff


	//   ....[48]....
        /*00fc*/ 	.word	0xffffffff


	//   ....[49]....
        /*0100*/ 	.word	0xffffffff


	//   ....[50]....
        /*0104*/ 	.word	0xffffffff


	//   ....[51]....
        /*0108*/ 	.word	0xffffffff


	//   ....[52]....
        /*010c*/ 	.word	0xffffffff


	//   ....[53]....
        /*0110*/ 	.word	0xffffffff


	//   ....[54]....
        /*0114*/ 	.word	0xffffffff


	//   ....[55]....
        /*0118*/ 	.word	0xffffffff


	//   ....[56]....
        /*011c*/ 	.word	0xffffffff


	//   ....[57]....
        /*0120*/ 	.word	0xffffffff


	//   ....[58]....
        /*0124*/ 	.word	0xffffffff


	//   ....[59]....
        /*0128*/ 	.word	0xffffffff


	//   ....[60]....
        /*012c*/ 	.word	0xffffffff


	//   ....[61]....
        /*0130*/ 	.word	0xffffffff


	//   ....[62]....
        /*0134*/ 	.word	0xffffffff


	//   ....[63]....
        /*0138*/ 	.word	0xffffffff


	//   ....[64]....
        /*013c*/ 	.word	0xffffffff


	//   ....[65]....
        /*0140*/ 	.word	0xffffffff


	//   ....[66]....
        /*0144*/ 	.word	0xffffffff


	//   ....[67]....
        /*0148*/ 	.word	0xffffffff


	//   ....[68]....
        /*014c*/ 	.word	0xffffffff


	//   ....[69]....
        /*0150*/ 	.word	0xffffffff


	//   ....[70]....
        /*0154*/ 	.word	0xffffffff


	//   ....[71]....
        /*0158*/ 	.word	0xffffffff


	//   ....[72]....
        /*015c*/ 	.word	0xffffffff


	//   ....[73]....
        /*0160*/ 	.word	0xffffffff


	//   ....[74]....
        /*0164*/ 	.word	0xffffffff


	//   ....[75]....
        /*0168*/ 	.word	0xffffffff


	//   ....[76]....
        /*016c*/ 	.word	0xffffffff


	//   ....[77]....
        /*0170*/ 	.word	0xffffffff


	//   ....[78]....
        /*0174*/ 	.word	0xffffffff


	//   ....[79]....
        /*0178*/ 	.word	0xffffffff


	//   ....[80]....
        /*017c*/ 	.word	0xffffffff


	//   ....[81]....
        /*0180*/ 	.word	0xffffffff


	//   ....[82]....
        /*0184*/ 	.word	0xffffffff


	//   ....[83]....
        /*0188*/ 	.word	0xffffffff


	//   ....[84]....
        /*018c*/ 	.word	0xffffffff


	//   ....[85]....
        /*0190*/ 	.word	0xffffffff


	//   ....[86]....
        /*0194*/ 	.word	0xffffffff


	//   ....[87]....
        /*0198*/ 	.word	0xffffffff


	//   ....[88]....
        /*019c*/ 	.word	0xffffffff


	//   ....[89]....
        /*01a0*/ 	.word	0xffffffff


	//   ....[90]....
        /*01a4*/ 	.word	0xffffffff


	//   ....[91]....
        /*01a8*/ 	.word	0xffffffff


	//   ....[92]....
        /*01ac*/ 	.word	0xffffffff


	//----- nvinfo : EIATTR_COOP_GROUP_INSTR_OFFSETS
	.align		4
.L_3869:
        /*01b0*/ 	.byte	0x04, 0x28
        /*01b2*/ 	.short	(.L_3871 - .L_3870)


	//   ....[0]....
.L_3870:
        /*01b4*/ 	.word	0x00000a60


	//   ....[1]....
        /*01b8*/ 	.word	0x00000ac0


	//   ....[2]....
        /*01bc*/ 	.word	0x00000ba0


	//   ....[3]....
        /*01c0*/ 	.word	0x00001a90


	//   ....[4]....
        /*01c4*/ 	.word	0x00001f60


	//   ....[5]....
        /*01c8*/ 	.word	0x00001fa0


	//   ....[6]....
        /*01cc*/ 	.word	0x00001fd0


	//   ....[7]....
        /*01d0*/ 	.word	0x00001fe0


	//   ....[8]....
        /*01d4*/ 	.word	0x00001ff0


	//   ....[9]....
        /*01d8*/ 	.word	0x000020b0


	//   ....[10]....
        /*01dc*/ 	.word	0x000020d0


	//   ....[11]....
        /*01e0*/ 	.word	0x000020e0


	//   ....[12]....
        /*01e4*/ 	.word	0x000020f0


	//   ....[13]....
        /*01e8*/ 	.word	0x000021b0


	//   ....[14]....
        /*01ec*/ 	.word	0x000021d0


	//   ....[15]....
        /*01f0*/ 	.word	0x000021e0


	//   ....[16]....
        /*01f4*/ 	.word	0x000021f0


	//   ....[17]....
        /*01f8*/ 	.word	0x000022b0


	//   ....[18]....
        /*01fc*/ 	.word	0x000022d0


	//   ....[19]....
        /*0200*/ 	.word	0x000022e0


	//   ....[20]....
        /*0204*/ 	.word	0x000022f0


	//   ....[21]....
        /*0208*/ 	.word	0x000023b0


	//   ....[22]....
        /*020c*/ 	.word	0x000023f0


	//   ....[23]....
        /*0210*/ 	.word	0x00002430


	//   ....[24]....
        /*0214*/ 	.word	0x00002460


	//   ....[25]....
        /*0218*/ 	.word	0x00002620


	//   ....[26]....
        /*021c*/ 	.word	0x00002660


	//   ....[27]....
        /*0220*/ 	.word	0x000026a0


	//   ....[28]....
        /*0224*/ 	.word	0x000026d0


	//   ....[29]....
        /*0228*/ 	.word	0x00002720


	//   ....[30]....
        /*022c*/ 	.word	0x00002940


	//   ....[31]....
        /*0230*/ 	.word	0x00002970


	//   ....[32]....
        /*0234*/ 	.word	0x000029a0


	//   ....[33]....
        /*0238*/ 	.word	0x000029c0


	//   ....[34]....
        /*023c*/ 	.word	0x00002ac0


	//   ....[35]....
        /*0240*/ 	.word	0x00002b00


	//   ....[36]....
        /*0244*/ 	.word	0x00002b20


	//   ....[37]....
        /*0248*/ 	.word	0x00002b30


	//   ....[38]....
        /*024c*/ 	.word	0x00002c40


	//   ....[39]....
        /*0250*/ 	.word	0x00002c80


	//   ....[40]....
        /*0254*/ 	.word	0x00002cb0


	//   ....[41]....
        /*0258*/ 	.word	0x00002d30


	//   ....[42]....
        /*025c*/ 	.word	0x00002ed0


	//   ....[43]....
        /*0260*/ 	.word	0x00002f10


	//   ....[44]....
        /*0264*/ 	.word	0x00002fa0


	//   ....[45]....
        /*0268*/ 	.word	0x00002fc0


	//   ....[46]....
        /*026c*/ 	.word	0x000030a0


	//   ....[47]....
        /*0270*/ 	.word	0x000030d0


	//   ....[48]....
        /*0274*/ 	.word	0x000030f0


	//   ....[49]....
        /*0278*/ 	.word	0x00003100


	//   ....[50]....
        /*027c*/ 	.word	0x000031f0


	//   ....[51]....
        /*0280*/ 	.word	0x00003230


	//   ....[52]....
        /*0284*/ 	.word	0x00003270


	//   ....[53]....
        /*0288*/ 	.word	0x000032a0


	//   ....[54]....
        /*028c*/ 	.word	0x000032d0


	//   ....[55]....
        /*0290*/ 	.word	0x00003300


	//   ....[56]....
        /*0294*/ 	.word	0x00003330


	//   ....[57]....
        /*0298*/ 	.word	0x00003360


	//   ....[58]....
        /*029c*/ 	.word	0x00003390


	//   ....[59]....
        /*02a0*/ 	.word	0x000033c0


	//   ....[60]....
        /*02a4*/ 	.word	0x00003ed0


	//   ....[61]....
        /*02a8*/ 	.word	0x00003f10


	//   ....[62]....
        /*02ac*/ 	.word	0x00003f50


	//   ....[63]....
        /*02b0*/ 	.word	0x00003f90


	//   ....[64]....
        /*02b4*/ 	.word	0x00003ff0


	//   ....[65]....
        /*02b8*/ 	.word	0x00004020


	//   ....[66]....
        /*02bc*/ 	.word	0x00004040


	//   ....[67]....
        /*02c0*/ 	.word	0x00004050


	//   ....[68]....
        /*02c4*/ 	.word	0x00004070


	//   ....[69]....
        /*02c8*/ 	.word	0x000040a0


	//   ....[70]....
        /*02cc*/ 	.word	0x000040c0


	//   ....[71]....
        /*02d0*/ 	.word	0x000040e0


	//   ....[72]....
        /*02d4*/ 	.word	0x00004100


	//   ....[73]....
        /*02d8*/ 	.word	0x00004130


	//   ....[74]....
        /*02dc*/ 	.word	0x00004150


	//   ....[75]....
        /*02e0*/ 	.word	0x00004170


	//   ....[76]....
        /*02e4*/ 	.word	0x000041b0


	//   ....[77]....
        /*02e8*/ 	.word	0x000041e0


	//   ....[78]....
        /*02ec*/ 	.word	0x00004210


	//   ....[79]....
        /*02f0*/ 	.word	0x00004250


	//   ....[80]....
        /*02f4*/ 	.word	0x000045f0


	//   ....[81]....
        /*02f8*/ 	.word	0x00004750


	//   ....[82]....
        /*02fc*/ 	.word	0x00004a00


	//   ....[83]....
        /*0300*/ 	.word	0x00004b40


	//   ....[84]....
        /*0304*/ 	.word	0x00004b90


	//   ....[85]....
        /*0308*/ 	.word	0x00004bc0


	//   ....[86]....
        /*030c*/ 	.word	0x00004be0


	//   ....[87]....
        /*0310*/ 	.word	0x00004c00


	//   ....[88]....
        /*0314*/ 	.word	0x00004cb0


	//   ....[89]....
        /*0318*/ 	.word	0x00004d00


	//   ....[90]....
        /*031c*/ 	.word	0x00004d20


	//   ....[91]....
        /*0320*/ 	.word	0x00004d40


	//   ....[92]....
        /*0324*/ 	.word	0x00004d60


	//----- nvinfo : EIATTR_EXIT_INSTR_OFFSETS
	.align		4
.L_3871:
        /*0328*/ 	.byte	0x04, 0x1c
        /*032a*/ 	.short	(.L_3873 - .L_3872)


	//   ....[0]....
.L_3872:
        /*032c*/ 	.word	0x00004e20


	//   ....[1]....
        /*0330*/ 	.word	0x00005060


	//----- nvinfo : EIATTR_MAX_THREADS
	.align		4
.L_3873:
        /*0334*/ 	.byte	0x04, 0x05
        /*0336*/ 	.short	(.L_3875 - .L_3874)
.L_3874:
        /*0338*/ 	.word	0x00000020
        /*033c*/ 	.word	0x00000001
        /*0340*/ 	.word	0x00000001


	//----- nvinfo : EIATTR_CRS_STACK_SIZE
	.align		4
.L_3875:
        /*0344*/ 	.byte	0x04, 0x1e
        /*0346*/ 	.short	(.L_3877 - .L_3876)
.L_3876:
        /*0348*/ 	.word	0x00000000
.L_3877:


//--------------------- .nv.info._Z25selective_scan_bwd_kernelI32Selective_Scan_bwd_kernel_traitsILi32ELi4ELb1ELb0ELb1ELb1ELb1EfN3c107complexIfEEEEv12SSMParamsBwd --------------------------
	.section	.nv.info._Z25selective_scan_bwd_kernelI32Selective_Scan_bwd_kernel_traitsILi32ELi4ELb1ELb0ELb1ELb1ELb1EfN3c107complexIfEEEEv12SSMParamsBwd,"",@"SHT_CUDA_INFO"
	.sectionflags	@""
	.align	4


	//----- nvinfo : EIATTR_CUDA_API_VERSION
	.align		4
        /*0000*/ 	.byte	0x04, 0x37
        /*0002*/ 	.short	(.L_3879 - .L_3878)
.L_3878:
        /*0004*/ 	.word	0x00000082


	//----- nvinfo : EIATTR_SW2861232_WAR
	.align		4
.L_3879:
        /*0008*/ 	.byte	0x01, 0x35
	.zero		2


	//----- nvinfo : EIATTR_PARAM_CBANK
	.align		4
        /*000c*/ 	.byte	0x04, 0x0a
        /*000e*/ 	.short	(.L_3881 - .L_3880)
	.align		4
.L_3880:
        /*0010*/ 	.word	index@(.nv.constant0._Z25selective_scan_bwd_kernelI32Selective_Scan_bwd_kernel_traitsILi32ELi4ELb1ELb0ELb1ELb1ELb1EfN3c107complexIfEEEEv12SSMParamsBwd)
        /*0014*/ 	.short	0x0160
        /*0016*/ 	.short	0x01f0


	//----- nvinfo : EIATTR_CBANK_PARAM_SIZE
	.align		4
.L_3881:
        /*0018*/ 	.byte	0x03, 0x19
        /*001a*/ 	.short	0x01f0


	//----- nvinfo : EIATTR_KPARAM_INFO
	.align		4
        /*001c*/ 	.byte	0x04, 0x17
        /*001e*/ 	.short	(.L_3883 - .L_3882)
.L_3882:
        /*0020*/ 	.word	0x00000000
        /*0024*/ 	.short	0x0000
        /*0026*/ 	.short	0x0000
        /*0028*/ 	.byte	0x00, 0xf0, 0xc1, 0x07


	//----- nvinfo : EIATTR_MAXREG_COUNT
	.align		4
.L_3883:
        /*002c*/ 	.byte	0x03, 0x1b
        /*002e*/ 	.short	0x00ff


	//----- nvinfo : EIATTR_NUM_BARRIERS
	.align		4
        /*0030*/ 	.byte	0x02, 0x4c
        /*0032*/ 	.byte	0x01
	.zero		1


	//----- nvinfo : EIATTR_MERCURY_ISA_VERSION
	.align		4
        /*0034*/ 	.byte	0x03, 0x5f
        /*0036*/ 	.short	0x0000


	//----- nvinfo : EIATTR_COOP_GROUP_MASK_REGIDS
	.align		4
        /*0038*/ 	.byte	0x04, 0x29
        /*003a*/ 	.short	(.L_3885 - .L_3884)


	//   ....[0]....
.L_3884:
        /*003c*/ 	.word	0xffffffff


	//   ....[1]....
        /*0040*/ 	.word	0xffffffff


	//   ....[2]....
        /*0044*/ 	.word	0xffffffff


	//   ....[3]....
        /*0048*/ 	.word	0xffffffff


	//   ....[4]....
        /*004c*/ 	.word	0xffffffff


	//   ....[5]....
        /*0050*/ 	.word	0xffffffff


	//   ....[6]....
        /*0054*/ 	.word	0xffffffff


	//   ....[7]....
        /*0058*/ 	.word	0xffffffff


	//   ....[8]....
        /*005c*/ 	.word	0xffffffff


	//   ....[9]....
        /*0060*/ 	.word	0xffffffff


	//   ....[10]....
        /*0064*/ 	.word	0xffffffff


	//   ....[11]....
        /*0068*/ 	.word	0xffffffff


	//   ....[12]....
        /*006c*/ 	.word	0xffffffff


	//   ....[13]....
        /*0070*/ 	.word	0xffffffff


	//   ....[14]....
        /*0074*/ 	.word	0xffffffff


	//   ....[15]....
        /*0078*/ 	.word	0xffffffff


	//   ....[16]....
        /*007c*/ 	.word	0xffffffff


	//   ....[17]....
        /*0080*/ 	.word	0xffffffff


	//   ....[18]....
        /*0084*/ 	.word	0xffffffff


	//   ....[19]....
        /*0088*/ 	.word	0xffffffff


	//   ....[20]....
        /*008c*/ 	.word	0xffffffff


	//   ....[21]....
        /*0090*/ 	.word	0xffffffff


	//   ....[22]....
        /*0094*/ 	.word	0xffffffff


	//   ....[23]....
        /*0098*/ 	.word	0xffffffff


	//   ....[24]....
        /*009c*/ 	.word	0xffffffff


	//   ....[25]....
        /*00a0*/ 	.word	0xffffffff


	//   ....[26]....
        /*00a4*/ 	.word	0xffffffff


	//   ....[27]....
        /*00a8*/ 	.word	0xffffffff


	//   ....[28]....
        /*00ac*/ 	.word	0xffffffff


	//   ....[29]....
        /*00b0*/ 	.word	0xffffffff


	//   ....[30]....
        /*00b4*/ 	.word	0xffffffff


	//   ....[31]....
        /*00b8*/ 	.word	0xffffffff


	//   ....[32]....
        /*00bc*/ 	.word	0xffffffff


	//   ....[33]....
        /*00c0*/ 	.word	0xffffffff


	//   ....[34]....
        /*00c4*/ 	.word	0xffffffff


	//   ....[35]....
        /*00c8*/ 	.word	0xffffffff


	//   ....[36]....
        /*00cc*/ 	.word	0xffffffff


	//   ....[37]....
        /*00d0*/ 	.word	0xffffffff


	//   ....[38]....
        /*00d4*/ 	.word	0xffffffff


	//   ....[39]....
        /*00d8*/ 	.word	0xffffffff


	//   ....[40]....
        /*00dc*/ 	.word	0xffffffff


	//   ....[41]....
        /*00e0*/ 	.word	0xffffffff


	//   ....[42]....
        /*00e4*/ 	.word	0xffffffff


	//   ....[43]....
        /*00e8*/ 	.word	0xffffffff


	//   ....[44]....
        /*00ec*/ 	.word	0xffffffff


	//   ....[45]....
        /*00f0*/ 	.word	0xffffffff


	//   ....[46]....
        /*00f4*/ 	.word	0xffffffff


	//   ....[47]....
        /*00f8*/ 	.word	0xffffffff


	//   ....[48]....
        /*00fc*/ 	.word	0xffffffff


	//   ....[49]....
        /*0100*/ 	.word	0xffffffff


	//   ....[50]....
        /*0104*/ 	.word	0xffffffff


	//   ....[51]....
        /*0108*/ 	.word	0xffffffff


	//   ....[52]....
        /*010c*/ 	.word	0xffffffff


	//   ....[53]....
        /*0110*/ 	.word	0xffffffff


	//   ....[54]....
        /*0114*/ 	.word	0xffffffff


	//   ....[55]....
        /*0118*/ 	.word	0xffffffff


	//   ....[56]....
        /*011c*/ 	.word	0xffffffff


	//   ....[57]....
        /*0120*/ 	.word	0xffffffff


	//   ....[58]....
        /*0124*/ 	.word	0xffffffff


	//   ....[59]....
        /*0128*/ 	.word	0xffffffff


	//   ....[60]....
        /*012c*/ 	.word	0xffffffff


	//   ....[61]....
        /*0130*/ 	.word	0xffffffff


	//   ....[62]....
        /*0134*/ 	.word	0xffffffff


	//   ....[63]....
        /*0138*/ 	.word	0xffffffff


	//   ....[64]....
        /*013c*/ 	.word	0xffffffff


	//   ....[65]....
        /*0140*/ 	.word	0xffffffff


	//   ....[66]....
        /*0144*/ 	.word	0xffffffff


	//   ....[67]....
        /*0148*/ 	.word	0xffffffff


	//   ....[68]....
        /*014c*/ 	.word	0xffffffff


	//   ....[69]....
        /*0150*/ 	.word	0xffffffff


	//   ....[70]....
        /*0154*/ 	.word	0xffffffff


	//   ....[71]....
        /*0158*/ 	.word	0xffffffff


	//   ....[72]....
        /*015c*/ 	.word	0xffffffff


	//   ....[73]....
        /*0160*/ 	.word	0xffffffff


	//   ....[74]....
        /*0164*/ 	.word	0xffffffff


	//   ....[75]....
        /*0168*/ 	.word	0xffffffff


	//   ....[76]....
        /*016c*/ 	.word	0xffffffff


	//   ....[77]....
        /*0170*/ 	.word	0xffffffff


	//   ....[78]....
        /*0174*/ 	.word	0xffffffff


	//   ....[79]....
        /*0178*/ 	.word	0xffffffff


	//   ....[80]....
        /*017c*/ 	.word	0xffffffff


	//   ....[81]....
        /*0180*/ 	.word	0xffffffff


	//   ....[82]....
        /*0184*/ 	.word	0xffffffff


	//   ....[83]....
        /*0188*/ 	.word	0xffffffff


	//   ....[84]....
        /*018c*/ 	.word	0xffffffff


	//   ....[85]....
        /*0190*/ 	.word	0xffffffff


	//   ....[86]....
        /*0194*/ 	.word	0xffffffff


	//   ....[87]....
        /*0198*/ 	.word	0xffffffff


	//   ....[88]....
        /*019c*/ 	.word	0xffffffff


	//   ....[89]....
        /*01a0*/ 	.word	0xffffffff


	//   ....[90]....
        /*01a4*/ 	.word	0xffffffff


	//   ....[91]....
        /*01a8*/ 	.word	0xffffffff


	//   ....[92]....
        /*01ac*/ 	.word	0xffffffff


	//   ....[93]....
        /*01b0*/ 	.word	0xffffffff


	//   ....[94]....
        /*01b4*/ 	.word	0xffffffff


	//   ....[95]....
        /*01b8*/ 	.word	0xffffffff


	//   ....[96]....
        /*01bc*/ 	.word	0xffffffff


	//----- nvinfo : EIATTR_COOP_GROUP_INSTR_OFFSETS
	.align		4
.L_3885:
        /*01c0*/ 	.byte	0x04, 0x28
        /*01c2*/ 	.short	(.L_3887 - .L_3886)


	//   ....[0]....
.L_3886:
        /*01c4*/ 	.word	0x00000950


	//   ....[1]....
        /*01c8*/ 	.word	0x000009d0


	//   ....[2]....
        /*01cc*/ 	.word	0x00000b80


	//   ....[3]....
        /*01d0*/ 	.word	0x000014f0


	//   ....[4]....
        /*01d4*/ 	.word	0x000016a0


	//   ....[5]....
        /*01d8*/ 	.word	0x00001890


	//   ....[6]....
        /*01dc*/ 	.word	0x000019e0


	//   ....[7]....
        /*01e0*/ 	.word	0x00002150


	//   ....[8]....
        /*01e4*/ 	.word	0x00002630


	//   ....[9]....
        /*01e8*/ 	.word	0x00002670


	//   ....[10]....
        /*01ec*/ 	.word	0x00002680


	//   ....[11]....
        /*01f0*/ 	.word	0x00002690


	//   ....[12]....
        /*01f4*/ 	.word	0x000026a0


	//   ....[13]....
        /*01f8*/ 	.word	0x00002760


	//   ....[14]....
        /*01fc*/ 	.word	0x00002780


	//   ....[15]....
        /*0200*/ 	.word	0x00002790


	//   ....[16]....
        /*0204*/ 	.word	0x000027a0


	//   ....[17]....
        /*0208*/ 	.word	0x00002860


	//   ....[18]....
        /*020c*/ 	.word	0x00002890


	//   ....[19]....
        /*0210*/ 	.word	0x000028a0


	//   ....[20]....
        /*0214*/ 	.word	0x000028b0


	//   ....[21]....
        /*0218*/ 	.word	0x00002970


	//   ....[22]....
        /*021c*/ 	.word	0x00002990


	//   ....[23]....
        /*0220*/ 	.word	0x000029a0


	//   ....[24]....
        /*0224*/ 	.word	0x000029b0


	//   ....[25]....
        /*0228*/ 	.word	0x00002a70


	//   ....[26]....
        /*022c*/ 	.word	0x00002aa0


	//   ....[27]....
        /*0230*/ 	.word	0x00002ad0


	//   ....[28]....
        /*0234*/ 	.word	0x00002b40


	//   ....[29]....
        /*0238*/ 	.word	0x00002cc0


	//   ....[30]....
        /*023c*/ 	.word	0x00002d00


	//   ....[31]....
        /*0240*/ 	.word	0x00002d40


	//   ....[32]....
        /*0244*/ 	.word	0x00002db0


	//   ....[33]....
        /*0248*/ 	.word	0x00002e00


	//   ....[34]....
        /*024c*/ 	.word	0x00002ff0


	//   ....[35]....
        /*0250*/ 	.word	0x00003020


	//   ....[36]....
        /*0254*/ 	.word	0x00003050


	//   ....[37]....
        /*0258*/ 	.word	0x00003070


	//   ....[38]....
        /*025c*/ 	.word	0x00003170


	//   ....[39]....
        /*0260*/ 	.word	0x000031b0


	//   ....[40]....
        /*0264*/ 	.word	0x000031e0


	//   ....[41]....
        /*0268*/ 	.word	0x00003200


	//   ....[42]....
        /*026c*/ 	.word	0x00003300


	//   ....[43]....
        /*0270*/ 	.word	0x00003340


	//   ....[44]....
        /*0274*/ 	.word	0x00003370


	//   ....[45]....
        /*0278*/ 	.word	0x000033a0


	//   ....[46]....
        /*027c*/ 	.word	0x00003530


	//   ....[47]....
        /*0280*/ 	.word	0x00003570


	//   ....[48]....
        /*0284*/ 	.word	0x000035a0


	//   ....[49]....
        /*0288*/ 	.word	0x000035d0


	//   ....[50]....
        /*028c*/ 	.word	0x000037b0


	//   ....[51]....
        /*0290*/ 	.word	0x000037e0


	//   ....[52]....
        /*0294*/ 	.word	0x00003810


	//   ....[53]....
        /*0298*/ 	.word	0x00003840


	//   ....[54]....
        /*029c*/ 	.word	0x00003930


	//   ....[55]....
        /*02a0*/ 	.word	0x00003970


	//   ....[56]....
        /*02a4*/ 	.word	0x000039b0


	//   ....[57]....
        /*02a8*/ 	.word	0x000039e0


	//   ....[58]....
        /*02ac*/ 	.word	0x00003a10


	//   ....[59]....
        /*02b0*/ 	.word	0x00003a40


	//   ....[60]....
        /*02b4*/ 	.word	0x00003a70


	//   ....[61]....
        /*02b8*/ 	.word	0x00003aa0


	//   ....[62]....
        /*02bc*/ 	.word	0x00003ad0


	//   ....[63]....
        /*02c0*/ 	.word	0x00003b00


	//   ....[64]....
        /*02c4*/ 	.word	0x00004670


	//   ....[65]....
        /*02c8*/ 	.word	0x000046b0


	//   ....[66]....
        /*02cc*/ 	.word	0x000046f0


	//   ....[67]....
        /*02d0*/ 	.word	0x00004730


	//   ....[68]....
        /*02d4*/ 	.word	0x00004790


	//   ....[69]....
        /*02d8*/ 	.word	0x000047b0


	//   ....[70]....
        /*02dc*/ 	.word	0x000047d0


	//   ....[71]....
        /*02e0*/ 	.word	0x000047f0


	//   ....[72]....
        /*02e4*/ 	.word	0x00004820


	//   ....[73]....
        /*02e8*/ 	.word	0x00004840


	//   ....[74]....
        /*02ec*/ 	.word	0x00004860


	//   ....[75]....
        /*02f0*/ 	.word	0x00004880


	//   ....[76]....
        /*02f4*/ 	.word	0x000048b0


	//   ....[77]....
        /*02f8*/ 	.word	0x000048d0


	//   ....[78]....
        /*02fc*/ 	.word	0x000048f0


	//   ....[79]....
        /*0300*/ 	.word	0x00004910


	//   ....[80]....
        /*0304*/ 	.word	0x00004950


	//   ....[81]....
        /*0308*/ 	.word	0x00004980


	//   ....[82]....
        /*030c*/ 	.word	0x000049b0


	//   ....[83]....
        /*0310*/ 	.word	0x000049f0


	//   ....[84]....
        /*0314*/ 	.word	0x00004d90


	//   ....[85]....
        /*0318*/ 	.word	0x00004ef0


	//   ....[86]....
        /*031c*/ 	.word	0x00005180


	//   ....[87]....
        /*0320*/ 	.word	0x000052e0


	//   ....[88]....
        /*0324*/ 	.word	0x00005330


	//   ....[89]....
        /*0328*/ 	.word	0x00005360


	//   ....[90]....
        /*032c*/ 	.word	0x00005380


	//   ....[91]....
        /*0330*/ 	.word	0x000053a0


	//   ....[92]....
        /*0334*/ 	.word	0x00005450


	//   ....[93]....
        /*0338*/ 	.word	0x000054a0


	//   ....[94]....
        /*033c*/ 	.word	0x000054c0


	//   ....[95]....
        /*0340*/ 	.word	0x000054e0


	//   ....[96]....
        /*0344*/ 	.word	0x00005500


	//----- nvinfo : EIATTR_EXIT_INSTR_OFFSETS
	.align		4
.L_3887:
        /*0348*/ 	.byte	0x04, 0x1c
        /*034a*/ 	.short	(.L_3889 - .L_3888)


	//   ....[0]....
.L_3888:
        /*034c*/ 	.word	0x000055c0


	//   ....[1]....
        /*0350*/ 	.word	0x00005800


	//----- nvinfo : EIATTR_MAX_THREADS
	.align		4
.L_3889:
        /*0354*/ 	.byte	0x04, 0x05
        /*0356*/ 	.short	(.L_3891 - .L_3890)
.L_3890:
        /*0358*/ 	.word	0x00000020
        /*035c*/ 	.word	0x00000001
        /*0360*/ 	.word	0x00000001


	//----- nvinfo : EIATTR_CRS_STACK_SIZE
	.align		4
.L_3891:
        /*0364*/ 	.byte	0x04, 0x1e
        /*0366*/ 	.short	(.L_3893 - .L_3892)
.L_3892:
        /*0368*/ 	.word	0x00000000
.L_3893:


//--------------------- .nv.info._Z25selective_scan_bwd_kernelI32Selective_Scan_bwd_kernel_traitsILi32ELi4ELb1ELb1ELb0ELb0ELb0EfN3c107complexIfEEEEv12SSMParamsBwd --------------------------
	.section	.nv.info._Z25selective_scan_bwd_kernelI32Selective_Scan_bwd_kernel_traitsILi32ELi4ELb1ELb1ELb0ELb0ELb0EfN3c107complexIfEEEEv12SSMParamsBwd,"",@"SHT_CUDA_INFO"
	.sectionflags	@""
	.align	4


	//----- nvinfo : EIATTR_CUDA_API_VERSION
	.align		4
        /*0000*/ 	.byte	0x04, 0x37
        /*0002*/ 	.short	(.L_3895 - .L_3894)
.L_3894:
        /*0004*/ 	.word	0x00000082


	//----- nvinfo : EIATTR_SW2861232_WAR
	.align		4
.L_3895:
        /*0008*/ 	.byte	0x01, 0x35
	.zero		2


	//----- nvinfo : EIATTR_PARAM_CBANK
	.align		4
        /*000c*/ 	.byte	0x04, 0x0a
        /*000e*/ 	.short	(.L_3897 - .L_3896)
	.align		4
.L_3896:
        /*0010*/ 	.word	index@(.nv.constant0._Z25selective_scan_bwd_kernelI32Selective_Scan_bwd_kernel_traitsILi32ELi4ELb1ELb1ELb0ELb0ELb0EfN3c107complexIfEEEEv12SSMParamsBwd)
        /*0014*/ 	.short	0x0160
        /*0016*/ 	.short	0x01f0


	//----- nvinfo : EIATTR_CBANK_PARAM_SIZE
	.align		4
.L_3897:
        /*0018*/ 	.byte	0x03, 0x19
        /*001a*/ 	.short	0x01f0


	//----- nvinfo : EIATTR_KPARAM_INFO
	.align		4
        /*001c*/ 	.byte	0x04, 0x17
        /*001e*/ 	.short	(.L_3899 - .L_3898)
.L_3898:
        /*0020*/ 	.word	0x00000000
        /*0024*/ 	.short	0x0000
        /*0026*/ 	.short	0x0000
        /*0028*/ 	.byte	0x00, 0xf0, 0xc1, 0x07


	//----- nvinfo : EIATTR_MAXREG_COUNT
	.align		4
.L_3899:
        /*002c*/ 	.byte	0x03, 0x1b
        /*002e*/ 	.short	0x00ff


	//----- nvinfo : EIATTR_NUM_BARRIERS
	.align		4
        /*0030*/ 	.byte	0x02, 0x4c
        /*0032*/ 	.byte	0x01
	.zero		1


	//----- nvinfo : EIATTR_MERCURY_ISA_VERSION
	.align		4
        /*0034*/ 	.byte	0x03, 0x5f
        /*0036*/ 	.short	0x0000


	//----- nvinfo : EIATTR_COOP_GROUP_MASK_REGIDS
	.align		4
        /*0038*/ 	.byte	0x04, 0x29
        /*003a*/ 	.short	(.L_3901 - .L_3900)


	//   ....[0]....
.L_3900:
        /*003c*/ 	.word	0xffffffff


	//   ....[1]....
        /*0040*/ 	.word	0xffffffff


	//   ....[2]....
        /*0044*/ 	.word	0xffffffff


	//   ....[3]....
        /*0048*/ 	.word	0xffffffff


	//   ....[4]....
        /*004c*/ 	.word	0xffffffff


	//   ....[5]....
        /*0050*/ 	.word	0xffffffff


	//   ....[6]....
        /*0054*/ 	.word	0xffffffff


	//   ....[7]....
        /*0058*/ 	.word	0xffffffff


	//   ....[8]....
        /*005c*/ 	.word	0xffffffff


	//   ....[9]....
        /*0060*/ 	.word	0xffffffff


	//   ....[10]....
        /*0064*/ 	.word	0xffffffff


	//   ....[11]....
        /*0068*/ 	.word	0xffffffff


	//   ....[12]....
        /*006c*/ 	.word	0xffffffff


	//   ....[13]....
        /*0070*/ 	.word	0xffffffff


	//   ....[14]....
        /*0074*/ 	.word	0xffffffff


	//   ....[15]....
        /*0078*/ 	.word	0xffffffff


	//   ....[16]....
        /*007c*/ 	.word	0xffffffff


	//   ....[17]....
        /*0080*/ 	.word	0xffffffff


	//   ....[18]....
        /*0084*/ 	.word	0xffffffff


	//   ....[19]....
        /*0088*/ 	.word	0xffffffff


	//   ....[20]....
        /*008c*/ 	.word	0xffffffff


	//   ....[21]....
        /*0090*/ 	.word	0xffffffff


	//   ....[22]....
        /*0094*/ 	.word	0xffffffff


	//   ....[23]....
        /*0098*/ 	.word	0xffffffff


	//   ....[24]....
        /*009c*/ 	.word	0xffffffff


	//   ....[25]....
        /*00a0*/ 	.word	0xffffffff


	//   ....[26]....
        /*00a4*/ 	.word	0xffffffff


	//   ....[27]....
        /*00a8*/ 	.word	0xffffffff


	//   ....[28]....
        /*00ac*/ 	.word	0xffffffff


	//   ....[29]....
        /*00b0*/ 	.word	0xffffffff


	//   ....[30]....
        /*00b4*/ 	.word	0xffffffff


	//   ....[31]....
        /*00b8*/ 	.word	0xffffffff


	//   ....[32]....
        /*00bc*/ 	.word	0xffffffff


	//   ....[33]....
        /*00c0*/ 	.word	0xffffffff


	//   ....[34]....
        /*00c4*/ 	.word	0xffffffff


	//   ....[35]....
        /*00c8*/ 	.word	0xffffffff


	//   ....[36]....
        /*00cc*/ 	.word	0xffffffff


	//   ....[37]....
        /*00d0*/ 	.word	0xffffffff


	//   ....[38]....
        /*00d4*/ 	.word	0xffffffff


	//   ....[39]....
        /*00d8*/ 	.word	0xffffffff


	//   ....[40]....
        /*00dc*/ 	.word	0xffffffff


	//   ....[41]....
        /*00e0*/ 	.word	0xffffffff


	//   ....[42]....
        /*00e4*/ 	.word	0xffffffff


	//   ....[43]....
        /*00e8*/ 	.word	0xffffffff


	//   ....[44]....
        /*00ec*/ 	.word	0xffffffff


	//   ....[45]....
        /*00f0*/ 	.word	0xffffffff


	//   ....[46]....
        /*00f4*/ 	.word	0xffffffff


	//   ....[47]....
        /*00f8*/ 	.word	0xffffffff


	//   ....[48]....
        /*00fc*/ 	.word	0xffffffff


	//   ....[49]....
        /*0100*/ 	.word	0xffffffff


	//   ....[50]....
        /*0104*/ 	.word	0xffffffff


	//   ....[51]....
        /*0108*/ 	.word	0xffffffff


	//   ....[52]....
        /*010c*/ 	.word	0xffffffff


	//   ....[53]....
        /*0110*/ 	.word	0xffffffff


	//   ....[54]....
        /*0114*/ 	.word	0xffffffff


	//   ....[55]....
        /*0118*/ 	.word	0xffffffff


	//   ....[56]....
        /*011c*/ 	.word	0xffffffff


	//   ....[57]....
        /*0120*/ 	.word	0xffffffff


	//   ....[58]....
        /*0124*/ 	.word	0xffffffff


	//   ....[59]....
        /*0128*/ 	.word	0xffffffff


	//   ....[60]....
        /*012c*/ 	.word	0xffffffff


	//   ....[61]....
        /*0130*/ 	.word	0xffffffff


	//   ....[62]....
        /*0134*/ 	.word	0xffffffff


	//   ....[63]....
        /*0138*/ 	.word	0xffffffff


	//   ....[64]....
        /*013c*/ 	.word	0xffffffff


	//   ....[65]....
        /*0140*/ 	.word	0xffffffff


	//   ....[66]....
        /*0144*/ 	.word	0xffffffff


	//   ....[67]....
        /*0148*/ 	.word	0xffffffff


	//   ....[68]....
        /*014c*/ 	.word	0xffffffff


	//   ....[69]....
        /*0150*/ 	.word	0xffffffff


	//   ....[70]....
        /*0154*/ 	.word	0xffffffff


	//   ....[71]....
        /*0158*/ 	.word	0xffffffff


	//   ....[72]....
        /*015c*/ 	.word	0xffffffff


	//   ....[73]....
        /*0160*/ 	.word	0xffffffff


	//   ....[74]....
        /*0164*/ 	.word	0xffffffff


	//   ....[75]....
        /*0168*/ 	.word	0xffffffff


	//   ....[76]....
        /*016c*/ 	.word	0xffffffff


	//   ....[77]....
        /*0170*/ 	.word	0xffffffff


	//   ....[78]....
        /*0174*/ 	.word	0xffffffff


	//   ....[79]....
        /*0178*/ 	.word	0xffffffff


	//   ....[80]....
        /*017c*/ 	.word	0xffffffff


	//   ....[81]....
        /*0180*/ 	.word	0xffffffff


	//   ....[82]....
        /*0184*/ 	.word	0xffffffff


	//   ....[83]....
        /*0188*/ 	.word	0xffffffff


	//   ....[84]....
        /*018c*/ 	.word	0xffffffff


	//   ....[85]....
        /*0190*/ 	.word	0xffffffff


	//   ....[86]....
        /*0194*/ 	.word	0xffffffff


	//   ....[87]....
        /*0198*/ 	.word	0xffffffff


	//   ....[88]....
        /*019c*/ 	.word	0xffffffff


	//   ....[89]....
        /*01a0*/ 	.word	0xffffffff


	//   ....[90]....
        /*01a4*/ 	.word	0xffffffff


	//   ....[91]....
        /*01a8*/ 	.word	0xffffffff


	//----- nvinfo : EIATTR_COOP_GROUP_INSTR_OFFSETS
	.align		4
.L_3901:
        /*01ac*/ 	.byte	0x04, 0x28
        /*01ae*/ 	.short	(.L_3903 - .L_3902)


	//   ....[0]....
.L_3902:
        /*01b0*/ 	.word	0x00000a90


	//   ....[1]....
        /*01b4*/ 	.word	0x00000af0


	//   ....[2]....
        /*01b8*/ 	.word	0x00000b70


	//   ....[3]....
        /*01bc*/ 	.word	0x000011a0


	//   ....[4]....
        /*01c0*/ 	.word	0x000016f0


	//   ....[5]....
        /*01c4*/ 	.word	0x00001730


	//   ....[6]....
        /*01c8*/ 	.word	0x00001770


	//   ....[7]....
        /*01cc*/ 	.word	0x000017a0


	//   ....[8]....
        /*01d0*/ 	.word	0x000017c0


	//   ....[9]....
        /*01d4*/ 	.word	0x00001840


	//   ....[10]....
        /*01d8*/ 	.word	0x00001870


	//   ....[11]....
        /*01dc*/ 	.word	0x000018a0


	//   ....[12]....
        /*01e0*/ 	.word	0x000018c0


	//   ....[13]....
        /*01e4*/ 	.word	0x00001940


	//   ....[14]....
        /*01e8*/ 	.word	0x00001970


	//   ....[15]....
        /*01ec*/ 	.word	0x000019b0


	//   ....[16]....
        /*01f0*/ 	.word	0x000019c0


	//   ....[17]....
        /*01f4*/ 	.word	0x00001a60


	//   ....[18]....
        /*01f8*/ 	.word	0x00001a80


	//   ....[19]....
        /*01fc*/ 	.word	0x00001ab0


	//   ....[20]....
        /*0200*/ 	.word	0x00001ac0


	//   ....[21]....
        /*0204*/ 	.word	0x00001b50


	//   ....[22]....
        /*0208*/ 	.word	0x00001ba0


	//   ....[23]....
        /*020c*/ 	.word	0x00001be0


	//   ....[24]....
        /*0210*/ 	.word	0x00001c10


	//   ....[25]....
        /*0214*/ 	.word	0x00001d30


	//   ....[26]....
        /*0218*/ 	.word	0x00001d70


	//   ....[27]....
        /*021c*/ 	.word	0x00001db0


	//   ....[28]....
        /*0220*/ 	.word	0x00001df0


	//   ....[29]....
        /*0224*/ 	.word	0x00001e30


	//   ....[30]....
        /*0228*/ 	.word	0x00002000


	//   ....[31]....
        /*022c*/ 	.word	0x00002030


	//   ....[32]....
        /*0230*/ 	.word	0x00002040


	//   ....[33]....
        /*0234*/ 	.word	0x00002050


	//   ....[34]....
        /*0238*/ 	.word	0x00002150


	//   ....[35]....
        /*023c*/ 	.word	0x00002190


	//   ....[36]....
        /*0240*/ 	.word	0x000021c0


	//   ....[37]....
        /*0244*/ 	.word	0x000021e0


	//   ....[38]....
        /*0248*/ 	.word	0x000022e0


	//   ....[39]....
        /*024c*/ 	.word	0x00002320


	//   ....[40]....
        /*0250*/ 	.word	0x00002360


	//   ....[41]....
        /*0254*/ 	.word	0x00002390


	//   ....[42]....
        /*0258*/ 	.word	0x00002470


	//   ....[43]....
        /*025c*/ 	.word	0x000024a0


	//   ....[44]....
        /*0260*/ 	.word	0x000024c0


	//   ....[45]....
        /*0264*/ 	.word	0x000024d0


	//   ....[46]....
        /*0268*/ 	.word	0x000025b0


	//   ....[47]....
        /*026c*/ 	.word	0x000025e0


	//   ....[48]....
        /*0270*/ 	.word	0x000025f0


	//   ....[49]....
        /*0274*/ 	.word	0x00002600


	//   ....[50]....
        /*0278*/ 	.word	0x000026e0


	//   ....[51]....
        /*027c*/ 	.word	0x00002720


	//   ....[52]....
        /*0280*/ 	.word	0x00002760


	//   ....[53]....
        /*0284*/ 	.word	0x00002790


	//   ....[54]....
        /*0288*/ 	.word	0x000027c0


	//   ....[55]....
        /*028c*/ 	.word	0x000027f0


	//   ....[56]....
        /*0290*/ 	.word	0x00002820


	//   ....[57]....
        /*0294*/ 	.word	0x00002850


	//   ....[58]....
        /*0298*/ 	.word	0x00002880


	//   ....[59]....
        /*029c*/ 	.word	0x000028b0


	//   ....[60]....
        /*02a0*/ 	.word	0x000033e0


	//   ....[61]....
        /*02a4*/ 	.word	0x00003420


	//   ....[62]....
        /*02a8*/ 	.word	0x00003460


	//   ....[63]....
        /*02ac*/ 	.word	0x000034a0


	//   ....[64]....
        /*02b0*/ 	.word	0x00003560


	//   ....[65]....
        /*02b4*/ 	.word	0x000035b0


	//   ....[66]....
        /*02b8*/ 	.word	0x000035c0


	//   ....[67]....
        /*02bc*/ 	.word	0x000035d0


	//   ....[68]....
        /*02c0*/ 	.word	0x000035f0


	//   ....[69]....
        /*02c4*/ 	.word	0x00003620


	//   ....[70]....
        /*02c8*/ 	.word	0x00003640


	//   ....[71]....
        /*02cc*/ 	.word	0x00003660


	//   ....[72]....
        /*02d0*/ 	.word	0x00003680


	//   ....[73]....
        /*02d4*/ 	.word	0x000036b0


	//   ....[74]....
        /*02d8*/ 	.word	0x000036d0


	//   ....[75]....
        /*02dc*/ 	.word	0x000036f0


	//   ....[76]....
        /*02e0*/ 	.word	0x00003720


	//   ....[77]....
        /*02e4*/ 	.word	0x00003750


	//   ....[78]....
        /*02e8*/ 	.word	0x00003770


	//   ....[79]....
        /*02ec*/ 	.word	0x000037a0


	//   ....[80]....
        /*02f0*/ 	.word	0x00003c70


	//   ....[81]....
        /*02f4*/ 	.word	0x00003d90


	//   ....[82]....
        /*02f8*/ 	.word	0x00003eb0


	//   ....[83]....
        /*02fc*/ 	.word	0x00003f00


	//   ....[84]....
        /*0300*/ 	.word	0x00003f30


	//   ....[85]....
        /*0304*/ 	.word	0x00003f50


	//   ....[86]....
        /*0308*/ 	.word	0x00003f70


	//   ....[87]....
        /*030c*/ 	.word	0x00004020


	//   ....[88]....
        /*0310*/ 	.word	0x00004070


	//   ....[89]....
        /*0314*/ 	.word	0x00004090


	//   ....[90]....
        /*0318*/ 	.word	0x000040b0


	//   ....[91]....
        /*031c*/ 	.word	0x000040d0


	//----- nvinfo : EIATTR_EXIT_INSTR_OFFSETS
	.align		4
.L_3903:
        /*0320*/ 	.byte	0x04, 0x1c
        /*0322*/ 	.short	(.L_3905 - .L_3904)


	//   ....[0]....
.L_3904:
        /*0324*/ 	.word	0x00004190


	//   ....[1]....
        /*0328*/ 	.word	0x000043d0


	//----- nvinfo : EIATTR_MAX_THREADS
	.align		4
.L_3905:
        /*032c*/ 	.byte	0x04, 0x05
        /*032e*/ 	.short	(.L_3907 - .L_3906)
.L_3906:
        /*0330*/ 	.word	0x00000020
        /*0334*/ 	.word	0x00000001
        /*0338*/ 	.word	0x00000001


	//----- nvinfo : EIATTR_CRS_STACK_SIZE
	.align		4
.L_3907:
        /*033c*/ 	.byte	0x04, 0x1e
        /*033e*/ 	.short	(.L_3909 - .L_3908)
.L_3908:
        /*0340*/ 	.word	0x00000000
.L_3909:


//--------------------- .nv.info._Z25selective_scan_bwd_kernelI32Selective_Scan_bwd_kernel_traitsILi32ELi4ELb1ELb1ELb0ELb0ELb1EfN3c107complexIfEEEEv12SSMParamsBwd --------------------------
	.section	.nv.info._Z25selective_scan_bwd_kernelI32Selective_Scan_bwd_kernel_traitsILi32ELi4ELb1ELb1ELb0ELb0ELb1EfN3c107complexIfEEEEv12SSMParamsBwd,"",@"SHT_CUDA_INFO"
	.sectionflags	@""
	.align	4


	//----- nvinfo : EIATTR_CUDA_API_VERSION
	.align		4
        /*0000*/ 	.byte	0x04, 0x37
        /*0002*/ 	.short	(.L_3911 - .L_3910)
.L_3910:
        /*0004*/ 	.word	0x00000082


	//----- nvinfo : EIATTR_SW2861232_WAR
	.align		4
.L_3911:
        /*0008*/ 	.byte	0x01, 0x35
	.zero		2


	//----- nvinfo : EIATTR_PARAM_CBANK
	.align		4
        /*000c*/ 	.byte	0x04, 0x0a
        /*000e*/ 	.short	(.L_3913 - .L_3912)
	.align		4
.L_3912:
        /*0010*/ 	.word	index@(.nv.constant0._Z25selective_scan_bwd_kernelI32Selective_Scan_bwd_kernel_traitsILi32ELi4ELb1ELb1ELb0ELb0ELb1EfN3c107complexIfEEEEv12SSMParamsBwd)
        /*0014*/ 	.short	0x0160
        /*0016*/ 	.short	0x01f0


	//----- nvinfo : EIATTR_CBANK_PARAM_SIZE
	.align		4
.L_3913:
        /*0018*/ 	.byte	0x03, 0x19
        /*001a*/ 	.short	0x01f0


	//----- nvinfo : EIATTR_KPARAM_INFO
	.align		4
        /*001c*/ 	.byte	0x04, 0x17
        /*001e*/ 	.short	(.L_3915 - .L_3914)
.L_3914:
        /*0020*/ 	.word	0x00000000
        /*0024*/ 	.short	0x0000
        /*0026*/ 	.short	0x0000
        /*0028*/ 	.byte	0x00, 0xf0, 0xc1, 0x07


	//----- nvinfo : EIATTR_MAXREG_COUNT
	.align		4
.L_3915:
        /*002c*/ 	.byte	0x03, 0x1b
        /*002e*/ 	.short	0x00ff


	//----- nvinfo : EIATTR_NUM_BARRIERS
	.align		4
        /*0030*/ 	.byte	0x02, 0x4c
        /*0032*/ 	.byte	0x01
	.zero		1


	//----- nvinfo : EIATTR_MERCURY_ISA_VERSION
	.align		4
        /*0034*/ 	.byte	0x03, 0x5f
        /*0036*/ 	.short	0x0000


	//----- nvinfo : EIATTR_COOP_GROUP_MASK_REGIDS
	.align		4
        /*0038*/ 	.byte	0x04, 0x29
        /*003a*/ 	.short	(.L_3917 - .L_3916)


	//   ....[0]....
.L_3916:
        /*003c*/ 	.word	0xffffffff


	//   ....[1]....
        /*0040*/ 	.word	0xffffffff


	//   ....[2]....
        /*0044*/ 	.word	0xffffffff


	//   ....[3]....
        /*0048*/ 	.word	0xffffffff


	//   ....[4]....
        /*004c*/ 	.word	0xffffffff


	//   ....[5]....
        /*0050*/ 	.word	0xffffffff


	//   ....[6]....
        /*0054*/ 	.word	0xffffffff


	//   ....[7]....
        /*0058*/ 	.word	0xffffffff


	//   ....[8]....
        /*005c*/ 	.word	0xffffffff


	//   ....[9]....
        /*0060*/ 	.word	0xffffffff


	//   ....[10]....
        /*0064*/ 	.word	0xffffffff


	//   ....[11]....
        /*0068*/ 	.word	0xffffffff


	//   ....[12]....
        /*006c*/ 	.word	0xffffffff


	//   ....[13]....
        /*0070*/ 	.word	0xffffffff


	//   ....[14]....
        /*0074*/ 	.word	0xffffffff


	//   ....[15]....
        /*0078*/ 	.word	0xffffffff


	//   ....[16]....
        /*007c*/ 	.word	0xffffffff


	//   ....[17]....
        /*0080*/ 	.word	0xffffffff


	//   ....[18]....
        /*0084*/ 	.word	0xffffffff


	//   ....[19]....
        /*0088*/ 	.word	0xffffffff


	//   ....[20]....
        /*008c*/ 	.word	0xffffffff


	//   ....[21]....
        /*0090*/ 	.word	0xffffffff


	//   ....[22]....
        /*0094*/ 	.word	0xffffffff


	//   ....[23]....
        /*0098*/ 	.word	0xffffffff


	//   ....[24]....
        /*009c*/ 	.word	0xffffffff


	//   ....[25]....
        /*00a0*/ 	.word	0xffffffff


	//   ....[26]....
        /*00a4*/ 	.word	0xffffffff


	//   ....[27]....
        /*00a8*/ 	.word	0xffffffff


	//   ....[28]....
        /*00ac*/ 	.word	0xffffffff


	//   ....[29]....
        /*00b0*/ 	.word	0xffffffff


	//   ....[30]....
        /*00b4*/ 	.word	0xffffffff


	//   ....[31]....
        /*00b8*/ 	.word	0xffffffff


	//   ....[32]....
        /*00bc*/ 	.word	0xffffffff


	//   ....[33]....
        /*00c0*/ 	.word	0xffffffff


	//   ....[34]....
        /*00c4*/ 	.word	0xffffffff


	//   ....[35]....
        /*00c8*/ 	.word	0xffffffff


	//   ....[36]....
        /*00cc*/ 	.word	0xffffffff


	//   ....[37]....
        /*00d0*/ 	.word	0xffffffff


	//   ....[38]....
        /*00d4*/ 	.word	0xffffffff


	//   ....[39]....
        /*00d8*/ 	.word	0xffffffff


	//   ....[40]....
        /*00dc*/ 	.word	0xffffffff


	//   ....[41]....
        /*00e0*/ 	.word	0xffffffff


	//   ....[42]....
        /*00e4*/ 	.word	0xffffffff


	//   ....[43]....
        /*00e8*/ 	.word	0xffffffff


	//   ....[44]....
        /*00ec*/ 	.word	0xffffffff


	//   ....[45]....
        /*00f0*/ 	.word	0xffffffff


	//   ....[46]....
        /*00f4*/ 	.word	0xffffffff


	//   ....[47]....
        /*00f8*/ 	.word	0xffffffff


	//   ....[48]....
        /*00fc*/ 	.word	0xffffffff


	//   ....[49]....
        /*0100*/ 	.word	0xffffffff


	//   ....[50]....
        /*0104*/ 	.word	0xffffffff


	//   ....[51]....
        /*0108*/ 	.word	0xffffffff


	//   ....[52]....
        /*010c*/ 	.word	0xffffffff


	//   ....[53]....
        /*0110*/ 	.word	0xffffffff


	//   ....[54]....
        /*0114*/ 	.word	0xffffffff


	//   ....[55]....
        /*0118*/ 	.word	0xffffffff


	//   ....[56]....
        /*011c*/ 	.word	0xffffffff


	//   ....[57]....
        /*0120*/ 	.word	0xffffffff


	//   ....[58]....
        /*0124*/ 	.word	0xffffffff


	//   ....[59]....
        /*0128*/ 	.word	0xffffffff


	//   ....[60]....
        /*012c*/ 	.word	0xffffffff


	//   ....[61]....
        /*0130*/ 	.word	0xffffffff


	//   ....[62]....
        /*0134*/ 	.word	0xffffffff


	//   ....[63]....
        /*0138*/ 	.word	0xffffffff


	//   ....[64]....
        /*013c*/ 	.word	0xffffffff


	//   ....[65]....
        /*0140*/ 	.word	0xffffffff


	//   ....[66]....
        /*0144*/ 	.word	0xffffffff


	//   ....[67]....
        /*0148*/ 	.word	0xffffffff


	//   ....[68]....
        /*014c*/ 	.word	0xffffffff


	//   ....[69]....
        /*0150*/ 	.word	0xffffffff


	//   ....[70]....
        /*0154*/ 	.word	0xffffffff


	//   ....[71]....
        /*0158*/ 	.word	0xffffffff


	//   ....[72]....
        /*015c*/ 	.word	0xffffffff


	//   ....[73]....
        /*0160*/ 	.word	0xffffffff


	//   ....[74]....
        /*0164*/ 	.word	0xffffffff


	//   ....[75]....
        /*0168*/ 	.word	0xffffffff


	//   ....[76]....
        /*016c*/ 	.word	0xffffffff


	//   ....[77]....
        /*0170*/ 	.word	0xffffffff


	//   ....[78]....
        /*0174*/ 	.word	0xffffffff


	//   ....[79]....
        /*0178*/ 	.word	0xffffffff


	//   ....[80]....
        /*017c*/ 	.word	0xffffffff


	//   ....[81]....
        /*0180*/ 	.word	0xffffffff


	//   ....[82]....
        /*0184*/ 	.word	0xffffffff


	//   ....[83]....
        /*0188*/ 	.word	0xffffffff


	//   ....[84]....
        /*018c*/ 	.word	0xffffffff


	//   ....[85]....
        /*0190*/ 	.word	0xffffffff


	//   ....[86]....
        /*0194*/ 	.word	0xffffffff


	//   ....[87]....
        /*0198*/ 	.word	0xffffffff


	//   ....[88]....
        /*019c*/ 	.word	0xffffffff


	//   ....[89]....
        /*01a0*/ 	.word	0xffffffff


	//   ....[90]....
        /*01a4*/ 	.word	0xffffffff


	//   ....[91]....
        /*01a8*/ 	.word	0xffffffff


	//   ....[92]....
        /*01ac*/ 	.word	0xffffffff


	//   ....[93]....
        /*01b0*/ 	.word	0xffffffff


	//   ....[94]....
        /*01b4*/ 	.word	0xffffffff


	//   ....[95]....
        /*01b8*/ 	.word	0xffffffff


	//----- nvinfo : EIATTR_COOP_GROUP_INSTR_OFFSETS
	.align		4
.L_3917:
        /*01bc*/ 	.byte	0x04, 0x28
        /*01be*/ 	.short	(.L_3919 - .L_3918)


	//   ....[0]....
.L_3918:
        /*01c0*/ 	.word	0x00000a90


	//   ....[1]....
        /*01c4*/ 	.word	0x00000b10


	//   ....[2]....
        /*01c8*/ 	.word	0x00000c30


	//   ....[3]....
        /*01cc*/ 	.word	0x00000d30


	//   ....[4]....
        /*01d0*/ 	.word	0x00000ed0


	//   ....[5]....
        /*01d4*/ 	.word	0x000010d0


	//   ....[6]....
        /*01d8*/ 	.word	0x00001240


	//   ....[7]....
        /*01dc*/ 	.word	0x00001980


	//   ....[8]....
        /*01e0*/ 	.word	0x00001ec0


	//   ....[9]....
        /*01e4*/ 	.word	0x00001f00


	//   ....[10]....
        /*01e8*/ 	.word	0x00001f40


	//   ....[11]....
        /*01ec*/ 	.word	0x00001f70


	//   ....[12]....
        /*01f0*/ 	.word	0x00001f80


	//   ....[13]....
        /*01f4*/ 	.word	0x00001f90


	//   ....[14]....
        /*01f8*/ 	.word	0x00002010


	//   ....[15]....
        /*01fc*/ 	.word	0x00002040


	//   ....[16]....
        /*0200*/ 	.word	0x00002070


	//   ....[17]....
        /*0204*/ 	.word	0x00002090


	//   ....[18]....
        /*0208*/ 	.word	0x00002120


	//   ....[19]....
        /*020c*/ 	.word	0x00002150


	//   ....[20]....
        /*0210*/ 	.word	0x00002180


	//   ....[21]....
        /*0214*/ 	.word	0x000021a0


	//   ....[22]....
        /*0218*/ 	.word	0x00002240


	//   ....[23]....
        /*021c*/ 	.word	0x00002270


	//   ....[24]....
        /*0220*/ 	.word	0x00002290


	//   ....[25]....
        /*0224*/ 	.word	0x000022a0


	//   ....[26]....
        /*0228*/ 	.word	0x00002330


	//   ....[27]....
        /*022c*/ 	.word	0x00002380


	//   ....[28]....
        /*0230*/ 	.word	0x000023c0


	//   ....[29]....
        /*0234*/ 	.word	0x000023f0


	//   ....[30]....
        /*0238*/ 	.word	0x00002540


	//   ....[31]....
        /*023c*/ 	.word	0x00002580


	//   ....[32]....
        /*0240*/ 	.word	0x000025c0


	//   ....[33]....
        /*0244*/ 	.word	0x00002600


	//   ....[34]....
        /*0248*/ 	.word	0x000027d0


	//   ....[35]....
        /*024c*/ 	.word	0x00002800


	//   ....[36]....
        /*0250*/ 	.word	0x00002810


	//   ....[37]....
        /*0254*/ 	.word	0x00002820


	//   ....[38]....
        /*0258*/ 	.word	0x00002920


	//   ....[39]....
        /*025c*/ 	.word	0x00002960


	//   ....[40]....
        /*0260*/ 	.word	0x000029a0


	//   ....[41]....
        /*0264*/ 	.word	0x000029e0


	//   ....[42]....
        /*0268*/ 	.word	0x00002ac0


	//   ....[43]....
        /*026c*/ 	.word	0x00002af0


	//   ....[44]....
        /*0270*/ 	.word	0x00002b10


	//   ....[45]....
        /*0274*/ 	.word	0x00002b20


	//   ....[46]....
        /*0278*/ 	.word	0x00002c00


	//   ....[47]....
        /*027c*/ 	.word	0x00002c20


	//   ....[48]....
        /*0280*/ 	.word	0x00002c30


	//   ....[49]....
        /*0284*/ 	.word	0x00002c40


	//   ....[50]....
        /*0288*/ 	.word	0x00002d20


	//   ....[51]....
        /*028c*/ 	.word	0x00002d50


	//   ....[52]....
        /*0290*/ 	.word	0x00002d60


	//   ....[53]....
        /*0294*/ 	.word	0x00002d70


	//   ....[54]....
        /*0298*/ 	.word	0x00002e60


	//   ....[55]....
        /*029c*/ 	.word	0x00002ea0


	//   ....[56]....
        /*02a0*/ 	.word	0x00002ee0


	//   ....[57]....
        /*02a4*/ 	.word	0x00002f00


	//   ....[58]....
        /*02a8*/ 	.word	0x00002f20


	//   ....[59]....
        /*02ac*/ 	.word	0x00002f50


	//   ....[60]....
        /*02b0*/ 	.word	0x00002f70


	//   ....[61]....
        /*02b4*/ 	.word	0x00002f90


	//   ....[62]....
        /*02b8*/ 	.word	0x00002fb0


	//   ....[63]....
        /*02bc*/ 	.word	0x00002fe0


	//   ....[64]....
        /*02c0*/ 	.word	0x00003b60


	//   ....[65]....
        /*02c4*/ 	.word	0x00003ba0


	//   ....[66]....
        /*02c8*/ 	.word	0x00003be0


	//   ....[67]....
        /*02cc*/ 	.word	0x00003c20


	//   ....[68]....
        /*02d0*/ 	.word	0x00003c80


	//   ....[69]....
        /*02d4*/ 	.word	0x00003ca0


	//   ....[70]....
        /*02d8*/ 	.word	0x00003cc0


	//   ....[71]....
        /*02dc*/ 	.word	0x00003ce0


	//   ....[72]....
        /*02e0*/ 	.word	0x00003d10


	//   ....[73]....
        /*02e4*/ 	.word	0x00003d30


	//   ....[74]....
        /*02e8*/ 	.word	0x00003d50


	//   ....[75]....
        /*02ec*/ 	.word	0x00003d70


	//   ....[76]....
        /*02f0*/ 	.word	0x00003da0


	//   ....[77]....
        /*02f4*/ 	.word	0x00003dc0


	//   ....[78]....
        /*02f8*/ 	.word	0x00003de0


	//   ....[79]....
        /*02fc*/ 	.word	0x00003e00


	//   ....[80]....
        /*0300*/ 	.word	0x00003e40


	//   ....[81]....
        /*0304*/ 	.word	0x00003e70


	//   ....[82]....
        /*0308*/ 	.word	0x00003ea0


	//   ....[83]....
        /*030c*/ 	.word	0x00003ee0


	//   ....[84]....
        /*0310*/ 	.word	0x000043f0


	//   ....[85]....
        /*0314*/ 	.word	0x00004500


	//   ....[86]....
        /*0318*/ 	.word	0x00004620


	//   ....[87]....
        /*031c*/ 	.word	0x00004670


	//   ....[88]....
        /*0320*/ 	.word	0x000046a0


	//   ....[89]....
        /*0324*/ 	.word	0x000046c0


	//   ....[90]....
        /*0328*/ 	.word	0x000046e0


	//   ....[91]....
        /*032c*/ 	.word	0x00004790


	//   ....[92]....
        /*0330*/ 	.word	0x000047e0


	//   ....[93]....
        /*0334*/ 	.word	0x00004800


	//   ....[94]....
        /*0338*/ 	.word	0x00004820


	//   ....[95]....
        /*033c*/ 	.word	0x00004840


	//----- nvinfo : EIATTR_EXIT_INSTR_OFFSETS
	.align		4
.L_3919:
        /*0340*/ 	.byte	0x04, 0x1c
        /*0342*/ 	.short	(.L_3921 - .L_3920)


	//   ....[0]....
.L_3920:
        /*0344*/ 	.word	0x00004900


	//   ....[1]....
        /*0348*/ 	.word	0x00004b40


	//----- nvinfo : EIATTR_MAX_THREADS
	.align		4
.L_3921:
        /*034c*/ 	.byte	0x04, 0x05
        /*034e*/ 	.short	(.L_3923 - .L_3922)
.L_3922:
        /*0350*/ 	.word	0x00000020
        /*0354*/ 	.word	0x00000001
        /*0358*/ 	.word	0x00000001


	//----- nvinfo : EIATTR_CRS_STACK_SIZE
	.align		4
.L_3923:
        /*035c*/ 	.byte	0x04, 0x1e
        /*035e*/ 	.short	(.L_3925 - .L_3924)
.L_3924:
        /*0360*/ 	.word	0x00000000
.L_3925:


//--------------------- .nv.info._Z25selective_scan_bwd_kernelI32Selective_Scan_bwd_kernel_traitsILi32ELi4ELb1ELb1ELb0ELb1ELb0EfN3c107complexIfEEEEv12SSMParamsBwd --------------------------
	.section	.nv.info._Z25selective_scan_bwd_kernelI32Selective_Scan_bwd_kernel_traitsILi32ELi4ELb1ELb1ELb0ELb1ELb0EfN3c107complexIfEEEEv12SSMParamsBwd,"",@"SHT_CUDA_INFO"
	.sectionflags	@""
	.align	4


	//----- nvinfo : EIATTR_CUDA_API_VERSION
	.align		4
        /*0000*/ 	.byte	0x04, 0x37
        /*0002*/ 	.short	(.L_3927 - .L_3926)
.L_3926:
        /*0004*/ 	.word	0x00000082


	//----- nvinfo : EIATTR_SW2861232_WAR
	.align		4
.L_3927:
        /*0008*/ 	.byte	0x01, 0x35
	.zero		2


	//----- nvinfo : EIATTR_PARAM_CBANK
	.align		4
        /*000c*/ 	.byte	0x04, 0x0a
        /*000e*/ 	.short	(.L_3929 - .L_3928)
	.align		4
.L_3928:
        /*0010*/ 	.word	index@(.nv.constant0._Z25selective_scan_bwd_kernelI32Selective_Scan_bwd_kernel_traitsILi32ELi4ELb1ELb1ELb0ELb1ELb0EfN3c107complexIfEEEEv12SSMParamsBwd)
        /*0014*/ 	.short	0x0160
        /*0016*/ 	.short	0x01f0


	//----- nvinfo : EIATTR_CBANK_PARAM_SIZE
	.align		4
.L_3929:
        /*0018*/ 	.byte	0x03, 0x19
        /*001a*/ 	.short	0x01f0


	//----- nvinfo : EIATTR_KPARAM_INFO
	.align		4
        /*001c*/ 	.byte	0x04, 0x17
        /*001e*/ 	.short	(.L_3931 - .L_3930)
.L_3930:
        /*0020*/ 	.word	0x00000000
        /*0024*/ 	.short	0x0000
        /*0026*/ 	.short	0x0000
        /*0028*/ 	.byte	0x00, 0xf0, 0xc1, 0x07


	//----- nvinfo : EIATTR_MAXREG_COUNT
	.align		4
.L_3931:
        /*002c*/ 	.byte	0x03, 0x1b
        /*002e*/ 	.short	0x00ff


	//----- nvinfo : EIATTR_NUM_BARRIERS
	.align		4
        /*0030*/ 	.byte	0x02, 0x4c
        /*0032*/ 	.byte	0x01
	.zero		1


	//----- nvinfo : EIATTR_MERCURY_ISA_VERSION
	.align		4
        /*0034*/ 	.byte	0x03, 0x5f
        /*0036*/ 	.short	0x0000


	//----- nvinfo : EIATTR_COOP_GROUP_MASK_REGIDS
	.align		4
        /*0038*/ 	.byte	0x04, 0x29
        /*003a*/ 	.short	(.L_3933 - .L_3932)


	//   ....[0]....
.L_3932:
        /*003c*/ 	.word	0xffffffff


	//   ....[1]....
        /*0040*/ 	.word	0xffffffff


	//   ....[2]....
        /*0044*/ 	.word	0xffffffff


	//   ....[3]....
        /*0048*/ 	.word	0xffffffff


	//   ....[4]....
        /*004c*/ 	.word	0xffffffff


	//   ....[5]....
        /*0050*/ 	.word	0xffffffff


	//   ....[6]....
        /*0054*/ 	.word	0xffffffff


	//   ....[7]....
        /*0058*/ 	.word	0xffffffff


	//   ....[8]....
        /*005c*/ 	.word	0xffffffff


	//   ....[9]....
        /*0060*/ 	.word	0xffffffff


	//   ....[10]....
        /*0064*/ 	.word	0xffffffff


	//   ....[11]....
        /*0068*/ 	.word	0xffffffff


	//   ....[12]....
        /*006c*/ 	.word	0xffffffff


	//   ....[13]....
        /*0070*/ 	.word	0xffffffff


	//   ....[14]....
        /*0074*/ 	.word	0xffffffff


	//   ....[15]....
        /*0078*/ 	.word	0xffffffff


	//   ....[16]....
        /*007c*/ 	.word	0xffffffff


	//   ....[17]....
        /*0080*/ 	.word	0xffffffff


	//   ....[18]....
        /*0084*/ 	.word	0xffffffff


	//   ....[19]....
        /*0088*/ 	.word	0xffffffff


	//   ....[20]....
        /*008c*/ 	.word	0xffffffff


	//   ....[21]....
        /*0090*/ 	.word	0xffffffff


	//   ....[22]....
        /*0094*/ 	.word	0xffffffff


	//   ....[23]....
        /*0098*/ 	.word	0xffffffff


	//   ....[24]....
        /*009c*/ 	.word	0xffffffff


	//   ....[25]....
        /*00a0*/ 	.word	0xffffffff


	//   ....[26]....
        /*00a4*/ 	.word	0xffffffff


	//   ....[27]....
        /*00a8*/ 	.word	0xffffffff


	//   ....[28]....
        /*00ac*/ 	.word	0xffffffff


	//   ....[29]....
        /*00b0*/ 	.word	0xffffffff


	//   ....[30]....
        /*00b4*/ 	.word	0xffffffff


	//   ....[31]....
        /*00b8*/ 	.word	0xffffffff


	//   ....[32]....
        /*00bc*/ 	.word	0xffffffff


	//   ....[33]....
        /*00c0*/ 	.word	0xffffffff


	//   ....[34]....
        /*00c4*/ 	.word	0xffffffff


	//   ....[35]....
        /*00c8*/ 	.word	0xffffffff


	//   ....[36]....
        /*00cc*/ 	.word	0xffffffff


	//   ....[37]....
        /*00d0*/ 	.word	0xffffffff


	//   ....[38]....
        /*00d4*/ 	.word	0xffffffff


	//   ....[39]....
        /*00d8*/ 	.word	0xffffffff


	//   ....[40]....
        /*00dc*/ 	.word	0xffffffff


	//   ....[41]....
        /*00e0*/ 	.word	0xffffffff


	//   ....[42]....
        /*00e4*/ 	.word	0xffffffff


	//   ....[43]....
        /*00e8*/ 	.word	0xffffffff


	//   ....[44]....
        /*00ec*/ 	.word	0xffffffff


	//   ....[45]....
        /*00f0*/ 	.word	0xffffffff


	//   ....[46]....
        /*00f4*/ 	.word	0xffffffff


	//   ....[47]....
        /*00f8*/ 	.word	0xffffffff


	//   ....[48]....
        /*00fc*/ 	.word	0xffffffff


	//   ....[49]....
        /*0100*/ 	.word	0xffffffff


	//   ....[50]....
        /*0104*/ 	.word	0xffffffff


	//   ....[51]....
        /*0108*/ 	.word	0xffffffff


	//   ....[52]....
        /*010c*/ 	.word	0xffffffff


	//   ....[53]....
        /*0110*/ 	.word	0xffffffff


	//   ....[54]....
        /*0114*/ 	.word	0xffffffff


	//   ....[55]....
        /*0118*/ 	.word	0xffffffff


	//   ....[56]....
        /*011c*/ 	.word	0xffffffff


	//   ....[57]....
        /*0120*/ 	.word	0xffffffff


	//   ....[58]....
        /*0124*/ 	.word	0xffffffff


	//   ....[59]....
        /*0128*/ 	.word	0xffffffff


	//   ....[60]....
        /*012c*/ 	.word	0xffffffff


	//   ....[61]....
        /*0130*/ 	.word	0xffffffff


	//   ....[62]....
        /*0134*/ 	.word	0xffffffff


	//   ....[63]....
        /*0138*/ 	.word	0xffffffff


	//   ....[64]....
        /*013c*/ 	.word	0xffffffff


	//   ....[65]....
        /*0140*/ 	.word	0xffffffff


	//   ....[66]....
        /*0144*/ 	.word	0xffffffff


	//   ....[67]....
        /*0148*/ 	.word	0xffffffff


	//   ....[68]....
        /*014c*/ 	.word	0xffffffff


	//   ....[69]....
        /*0150*/ 	.word	0xffffffff


	//   ....[70]....
        /*0154*/ 	.word	0xffffffff


	//   ....[71]....
        /*0158*/ 	.word	0xffffffff


	//   ....[72]....
        /*015c*/ 	.word	0xffffffff


	//   ....[73]....
        /*0160*/ 	.word	0xffffffff


	//   ....[74]....
        /*0164*/ 	.word	0xffffffff


	//   ....[75]....
        /*0168*/ 	.word	0xffffffff


	//   ....[76]....
        /*016c*/ 	.word	0xffffffff


	//   ....[77]....
        /*0170*/ 	.word	0xffffffff


	//   ....[78]....
        /*0174*/ 	.word	0xffffffff


	//   ....[79]....
        /*0178*/ 	.word	0xffffffff


	//   ....[80]....
        /*017c*/ 	.word	0xffffffff


	//   ....[81]....
        /*0180*/ 	.word	0xffffffff


	//   ....[82]....
        /*0184*/ 	.word	0xffffffff


	//   ....[83]....
        /*0188*/ 	.word	0xffffffff


	//   ....[84]....
        /*018c*/ 	.word	0xffffffff


	//   ....[85]....
        /*0190*/ 	.word	0xffffffff


	//   ....[86]....
        /*0194*/ 	.word	0xffffffff


	//   ....[87]....
        /*0198*/ 	.word	0xffffffff


	//   ....[88]....
        /*019c*/ 	.word	0xffffffff


	//   ....[89]....
        /*01a0*/ 	.word	0xffffffff


	//   ....[90]....
        /*01a4*/ 	.word	0xffffffff


	//   ....[91]....
        /*01a8*/ 	.word	0xffffffff


	//   ....[92]....
        /*01ac*/ 	.word	0xffffffff


	//----- nvinfo : EIATTR_COOP_GROUP_INSTR_OFFSETS
	.align		4
.L_3933:
        /*01b0*/ 	.byte	0x04, 0x28
        /*01b2*/ 	.short	(.L_3935 - .L_3934)


	//   ....[0]....
.L_3934:
        /*01b4*/ 	.word	0x00000a60


	//   ....[1]....
        /*01b8*/ 	.word	0x00000ae0


	//   ....[2]....
        /*01bc*/ 	.word	0x00000bc0


	//   ....[3]....
        /*01c0*/ 	.word	0x00001ac0


	//   ....[4]....
        /*01c4*/ 	.word	0x00001fc0


	//   ....[5]....
        /*01c8*/ 	.word	0x00002000


	//   ....[6]....
        /*01cc*/ 	.word	0x00002040


	//   ....[7]....
        /*01d0*/ 	.word	0x00002070


	//   ....[8]....
        /*01d4*/ 	.word	0x00002090


	//   ....[9]....
        /*01d8*/ 	.word	0x00002110


	//   ....[10]....
        /*01dc*/ 	.word	0x00002140


	//   ....[11]....
        /*01e0*/ 	.word	0x00002170


	//   ....[12]....
        /*01e4*/ 	.word	0x00002190


	//   ....[13]....
        /*01e8*/ 	.word	0x00002210


	//   ....[14]....
        /*01ec*/ 	.word	0x00002240


	//   ....[15]....
        /*01f0*/ 	.word	0x00002290


	//   ....[16]....
        /*01f4*/ 	.word	0x000022a0


	//   ....[17]....
        /*01f8*/ 	.word	0x00002340


	//   ....[18]....
        /*01fc*/ 	.word	0x00002360


	//   ....[19]....
        /*0200*/ 	.word	0x00002390


	//   ....[20]....
        /*0204*/ 	.word	0x000023a0


	//   ....[21]....
        /*0208*/ 	.word	0x00002440


	//   ....[22]....
        /*020c*/ 	.word	0x00002480


	//   ....[23]....
        /*0210*/ 	.word	0x000024c0


	//   ....[24]....
        /*0214*/ 	.word	0x000024f0


	//   ....[25]....
        /*0218*/ 	.word	0x00002600


	//   ....[26]....
        /*021c*/ 	.word	0x00002640


	//   ....[27]....
        /*0220*/ 	.word	0x00002680


	//   ....[28]....
        /*0224*/ 	.word	0x000026c0


	//   ....[29]....
        /*0228*/ 	.word	0x00002700


	//   ....[30]....
        /*022c*/ 	.word	0x000028e0


	//   ....[31]....
        /*0230*/ 	.word	0x00002900


	//   ....[32]....
        /*0234*/ 	.word	0x00002910


	//   ....[33]....
        /*0238*/ 	.word	0x00002920


	//   ....[34]....
        /*023c*/ 	.word	0x00002a20


	//   ....[35]....
        /*0240*/ 	.word	0x00002a60


	//   ....[36]....
        /*0244*/ 	.word	0x00002a90


	//   ....[37]....
        /*0248*/ 	.word	0x00002ab0


	//   ....[38]....
        /*024c*/ 	.word	0x00002bb0


	//   ....[39]....
        /*0250*/ 	.word	0x00002bf0


	//   ....[40]....
        /*0254*/ 	.word	0x00002c30


	//   ....[41]....
        /*0258*/ 	.word	0x00002c60


	//   ....[42]....
        /*025c*/ 	.word	0x00002d50


	//   ....[43]....
        /*0260*/ 	.word	0x00002d80


	//   ....[44]....
        /*0264*/ 	.word	0x00002d90


	//   ....[45]....
        /*0268*/ 	.word	0x00002da0


	//   ....[46]....
        /*026c*/ 	.word	0x00002e80


	//   ....[47]....
        /*0270*/ 	.word	0x00002eb0


	//   ....[48]....
        /*0274*/ 	.word	0x00002ec0


	//   ....[49]....
        /*0278*/ 	.word	0x00002ed0


	//   ....[50]....
        /*027c*/ 	.word	0x00002fb0


	//   ....[51]....
        /*0280*/ 	.word	0x00002ff0


	//   ....[52]....
        /*0284*/ 	.word	0x00003030


	//   ....[53]....
        /*0288*/ 	.word	0x00003060


	//   ....[54]....
        /*028c*/ 	.word	0x00003090


	//   ....[55]....
        /*0290*/ 	.word	0x000030c0


	//   ....[56]....
        /*0294*/ 	.word	0x000030f0


	//   ....[57]....
        /*0298*/ 	.word	0x00003120


	//   ....[58]....
        /*029c*/ 	.word	0x00003150


	//   ....[59]....
        /*02a0*/ 	.word	0x00003180


	//   ....[60]....
        /*02a4*/ 	.word	0x00003cb0


	//   ....[61]....
        /*02a8*/ 	.word	0x00003cf0


	//   ....[62]....
        /*02ac*/ 	.word	0x00003d30


	//   ....[63]....
        /*02b0*/ 	.word	0x00003d70


	//   ....[64]....
        /*02b4*/ 	.word	0x00003dd0


	//   ....[65]....
        /*02b8*/ 	.word	0x00003df0


	//   ....[66]....
        /*02bc*/ 	.word	0x00003e10


	//   ....[67]....
        /*02c0*/ 	.word	0x00003e30


	//   ....[68]....
        /*02c4*/ 	.word	0x00003e60


	//   ....[69]....
        /*02c8*/ 	.word	0x00003e80


	//   ....[70]....
        /*02cc*/ 	.word	0x00003ea0


	//   ....[71]....
        /*02d0*/ 	.word	0x00003ec0


	//   ....[72]....
        /*02d4*/ 	.word	0x00003ef0


	//   ....[73]....
        /*02d8*/ 	.word	0x00003f10


	//   ....[74]....
        /*02dc*/ 	.word	0x00003f30


	//   ....[75]....
        /*02e0*/ 	.word	0x00003f50


	//   ....[76]....
        /*02e4*/ 	.word	0x00003fb0


	//   ....[77]....
        /*02e8*/ 	.word	0x00003fe0


	//   ....[78]....
        /*02ec*/ 	.word	0x00004020


	//   ....[79]....
        /*02f0*/ 	.word	0x00004050


	//   ....[80]....
        /*02f4*/ 	.word	0x00004470


	//   ....[81]....
        /*02f8*/ 	.word	0x000045d0


	//   ....[82]....
        /*02fc*/ 	.word	0x00004870


	//   ....[83]....
        /*0300*/ 	.word	0x000049a0


	//   ....[84]....
        /*0304*/ 	.word	0x000049f0


	//   ....[85]....
        /*0308*/ 	.word	0x00004a20


	//   ....[86]....
        /*030c*/ 	.word	0x00004a40


	//   ....[87]....
        /*0310*/ 	.word	0x00004a60


	//   ....[88]....
        /*0314*/ 	.word	0x00004b10


	//   ....[89]....
        /*0318*/ 	.word	0x00004b60


	//   ....[90]....
        /*031c*/ 	.word	0x00004b80


	//   ....[91]....
        /*0320*/ 	.word	0x00004ba0


	//   ....[92]....
        /*0324*/ 	.word	0x00004bc0


	//----- nvinfo : EIATTR_EXIT_INSTR_OFFSETS
	.align		4
.L_3935:
        /*0328*/ 	.byte	0x04, 0x1c
        /*032a*/ 	.short	(.L_3937 - .L_3936)


	//   ....[0]....
.L_3936:
        /*032c*/ 	.word	0x00004c80


	//   ....[1]....
        /*0330*/ 	.word	0x00004ec0


	//----- nvinfo : EIATTR_MAX_THREADS
	.align		4
.L_3937:
        /*0334*/ 	.byte	0x04, 0x05
        /*0336*/ 	.short	(.L_3939 - .L_3938)
.L_3938:
        /*0338*/ 	.word	0x00000020
        /*033c*/ 	.word	0x00000001
        /*0340*/ 	.word	0x00000001


	//----- nvinfo : EIATTR_CRS_STACK_SIZE
	.align		4
.L_3939:
        /*0344*/ 	.byte	0x04, 0x1e
        /*0346*/ 	.short	(.L_3941 - .L_3940)
.L_3940:
        /*0348*/ 	.word	0x00000000
.L_3941:


//--------------------- .nv.info._Z25selective_scan_bwd_kernelI32Selective_Scan_bwd_kernel_traitsILi32ELi4ELb1ELb1ELb0ELb1ELb1EfN3c107complexIfEEEEv12SSMParamsBwd --------------------------
	.section	.nv.info._Z25selective_scan_bwd_kernelI32Selective_Scan_bwd_kernel_traitsILi32ELi4ELb1ELb1ELb0ELb1ELb1EfN3c107complexIfEEEEv12SSMParamsBwd,"",@"SHT_CUDA_INFO"
	.sectionflags	@""
	.align	4


	//----- nvinfo : EIATTR_CUDA_API_VERSION
	.align		4
        /*0000*/ 	.byte	0x04, 0x37
        /*0002*/ 	.short	(.L_3943 - .L_3942)
.L_3942:
        /*0004*/ 	.word	0x00000082


	//----- nvinfo : EIATTR_SW2861232_WAR
	.align		4
.L_3943:
        /*0008*/ 	.byte	0x01, 0x35
	.zero		2


	//----- nvinfo : EIATTR_PARAM_CBANK
	.align		4
        /*000c*/ 	.byte	0x04, 0x0a
        /*000e*/ 	.short	(.L_3945 - .L_3944)
	.align		4
.L_3944:
        /*0010*/ 	.word	index@(.nv.constant0._Z25selective_scan_bwd_kernelI32Selective_Scan_bwd_kernel_traitsILi32ELi4ELb1ELb1ELb0ELb1ELb1EfN3c107complexIfEEEEv12SSMParamsBwd)
        /*0014*/ 	.short	0x0160
        /*0016*/ 	.short	0x01f0


	//----- nvinfo : EIATTR_CBANK_PARAM_SIZE
	.align		4
.L_3945:
        /*0018*/ 	.byte	0x03, 0x19
        /*001a*/ 	.short	0x01f0


	//----- nvinfo : EIATTR_KPARAM_INFO
	.align		4
        /*001c*/ 	.byte	0x04, 0x17
        /*001e*/ 	.short	(.L_3947 - .L_3946)
.L_3946:
        /*0020*/ 	.word	0x00000000
        /*0024*/ 	.short	0x0000
        /*0026*/ 	.short	0x0000
        /*0028*/ 	.byte	0x00, 0xf0, 0xc1, 0x07


	//----- nvinfo : EIATTR_MAXREG_COUNT
	.align		4
.L_3947:
        /*002c*/ 	.byte	0x03, 0x1b
        /*002e*/ 	.short	0x00ff


	//----- nvinfo : EIATTR_NUM_BARRIERS
	.align		4
        /*0030*/ 	.byte	0x02, 0x4c
        /*0032*/ 	.byte	0x01
	.zero		1


	//----- nvinfo : EIATTR_MERCURY_ISA_VERSION
	.align		4
        /*0034*/ 	.byte	0x03, 0x5f
        /*0036*/ 	.short	0x0000


	//----- nvinfo : EIATTR_COOP_GROUP_MASK_REGIDS
	.align		4
        /*0038*/ 	.byte	0x04, 0x29
        /*003a*/ 	.short	(.L_3949 - .L_3948)


	//   ....[0]....
.L_3948:
        /*003c*/ 	.word	0xffffffff


	//   ....[1]....
        /*0040*/ 	.word	0xffffffff


	//   ....[2]....
        /*0044*/ 	.word	0xffffffff


	//   ....[3]....
        /*0048*/ 	.word	0xffffffff


	//   ....[4]....
        /*004c*/ 	.word	0xffffffff


	//   ....[5]....
        /*0050*/ 	.word	0xffffffff


	//   ....[6]....
        /*0054*/ 	.word	0xffffffff


	//   ....[7]....
        /*0058*/ 	.word	0xffffffff


	//   ....[8]....
        /*005c*/ 	.word	0xffffffff


	//   ....[9]....
        /*0060*/ 	.word	0xffffffff


	//   ....[10]....
        /*0064*/ 	.word	0xffffffff


	//   ....[11]....
        /*0068*/ 	.word	0xffffffff


	//   ....[12]....
        /*006c*/ 	.word	0xffffffff


	//   ....[13]....
        /*0070*/ 	.word	0xffffffff


	//   ....[14]....
        /*0074*/ 	.word	0xffffffff


	//   ....[15]....
        /*0078*/ 	.word	0xffffffff


	//   ....[16]....
        /*007c*/ 	.word	0xffffffff


	//   ....[17]....
        /*0080*/ 	.word	0xffffffff


	//   ....[18]....
        /*0084*/ 	.word	0xffffffff


	//   ....[19]....
        /*0088*/ 	.word	0xffffffff


	//   ....[20]....
        /*008c*/ 	.word	0xffffffff


	//   ....[21]....
        /*0090*/ 	.word	0xffffffff


	//   ....[22]....
        /*0094*/ 	.word	0xffffffff


	//   ....[23]....
        /*0098*/ 	.word	0xffffffff


	//   ....[24]....
        /*009c*/ 	.word	0xffffffff


	//   ....[25]....
        /*00a0*/ 	.word	0xffffffff


	//   ....[26]....
        /*00a4*/ 	.word	0xffffffff


	//   ....[27]....
        /*00a8*/ 	.word	0xffffffff


	//   ....[28]....
        /*00ac*/ 	.word	0xffffffff


	//   ....[29]....
        /*00b0*/ 	.word	0xffffffff


	//   ....[30]....
        /*00b4*/ 	.word	0xffffffff


	//   ....[31]....
        /*00b8*/ 	.word	0xffffffff


	//   ....[32]....
        /*00bc*/ 	.word	0xffffffff


	//   ....[33]....
        /*00c0*/ 	.word	0xffffffff


	//   ....[34]....
        /*00c4*/ 	.word	0xffffffff


	//   ....[35]....
        /*00c8*/ 	.word	0xffffffff


	//   ....[36]....
        /*00cc*/ 	.word	0xffffffff


	//   ....[37]....
        /*00d0*/ 	.word	0xffffffff


	//   ....[38]....
        /*00d4*/ 	.word	0xffffffff


	//   ....[39]....
        /*00d8*/ 	.word	0xffffffff


	//   ....[40]....
        /*00dc*/ 	.word	0xffffffff


	//   ....[41]....
        /*00e0*/ 	.word	0xffffffff


	//   ....[42]....
        /*00e4*/ 	.word	0xffffffff


	//   ....[43]....
        /*00e8*/ 	.word	0xffffffff


	//   ....[44]....
        /*00ec*/ 	.word	0xffffffff


	//   ....[45]....
        /*00f0*/ 	.word	0xffffffff


	//   ....[46]....
        /*00f4*/ 	.word	0xffffffff


	//   ....[47]....
        /*00f8*/ 	.word	0xffffffff


	//   ....[48]....
        /*00fc*/ 	.word	0xffffffff


	//   ....[49]....
        /*0100*/ 	.word	0xffffffff


	//   ....[50]....
        /*0104*/ 	.word	0xffffffff


	//   ....[51]....
        /*0108*/ 	.word	0xffffffff


	//   ....[52]....
        /*010c*/ 	.word	0xffffffff


	//   ....[53]....
        /*0110*/ 	.word	0xffffffff


	//   ....[54]....
        /*0114*/ 	.word	0xffffffff


	//   ....[55]....
        /*0118*/ 	.word	0xffffffff


	//   ....[56]....
        /*011c*/ 	.word	0xffffffff


	//   ....[57]....
        /*0120*/ 	.word	0xffffffff


	//   ....[58]....
        /*0124*/ 	.word	0xffffffff


	//   ....[59]....
        /*0128*/ 	.word	0xffffffff


	//   ....[60]....
        /*012c*/ 	.word	0xffffffff


	//   ....[61]....
        /*0130*/ 	.word	0xffffffff


	//   ....[62]....
        /*0134*/ 	.word	0xffffffff


	//   ....[63]....
        /*0138*/ 	.word	0xffffffff


	//   ....[64]....
        /*013c*/ 	.word	0xffffffff


	//   ....[65]....
        /*0140*/ 	.word	0xffffffff


	//   ....[66]....
        /*0144*/ 	.word	0xffffffff


	//   ....[67]....
        /*0148*/ 	.word	0xffffffff


	//   ....[68]....
        /*014c*/ 	.word	0xffffffff


	//   ....[69]....
        /*0150*/ 	.word	0xffffffff


	//   ....[70]....
        /*0154*/ 	.word	0xffffffff


	//   ....[71]....
        /*0158*/ 	.word	0xffffffff


	//   ....[72]....
        /*015c*/ 	.word	0xffffffff


	//   ....[73]....
        /*0160*/ 	.word	0xffffffff


	//   ....[74]....
        /*0164*/ 	.word	0xffffffff


	//   ....[75]....
        /*0168*/ 	.word	0xffffffff


	//   ....[76]....
        /*016c*/ 	.word	0xffffffff


	//   ....[77]....
        /*0170*/ 	.word	0xffffffff


	//   ....[78]....
        /*0174*/ 	.word	0xffffffff


	//   ....[79]....
        /*0178*/ 	.word	0xffffffff


	//   ....[80]....
        /*017c*/ 	.word	0xffffffff


	//   ....[81]....
        /*0180*/ 	.word	0xffffffff


	//   ....[82]....
        /*0184*/ 	.word	0xffffffff


	//   ....[83]....
        /*0188*/ 	.word	0xffffffff


	//   ....[84]....
        /*018c*/ 	.word	0xffffffff


	//   ....[85]....
        /*0190*/ 	.word	0xffffffff


	//   ....[86]....
        /*0194*/ 	.word	0xffffffff


	//   ....[87]....
        /*0198*/ 	.word	0xffffffff


	//   ....[88]....
        /*019c*/ 	.word	0xffffffff


	//   ....[89]....
        /*01a0*/ 	.word	0xffffffff


	//   ....[90]....
        /*01a4*/ 	.word	0xffffffff


	//   ....[91]....
        /*01a8*/ 	.word	0xffffffff


	//   ....[92]....
        /*01ac*/ 	.word	0xffffffff


	//   ....[93]....
        /*01b0*/ 	.word	0xffffffff


	//   ....[94]....
        /*01b4*/ 	.word	0xffffffff


	//   ....[95]....
        /*01b8*/ 	.word	0xffffffff


	//   ....[96]....
        /*01bc*/ 	.word	0xffffffff


	//----- nvinfo : EIATTR_COOP_GROUP_INSTR_OFFSETS
	.align		4
.L_3949:
        /*01c0*/ 	.byte	0x04, 0x28
        /*01c2*/ 	.short	(.L_3951 - .L_3950)


	//   ....[0]....
.L_3950:
        /*01c4*/ 	.word	0x00000a50


	//   ....[1]....
        /*01c8*/ 	.word	0x00000ad0


	//   ....[2]....
        /*01cc*/ 	.word	0x00000c70


	//   ....[3]....
        /*01d0*/ 	.word	0x000015f0


	//   ....[4]....
        /*01d4*/ 	.word	0x00001790


	//   ....[5]....
        /*01d8*/ 	.word	0x00001990


	//   ....[6]....
        /*01dc*/ 	.word	0x00001ae0


	//   ....[7]....
        /*01e0*/ 	.word	0x000021c0


	//   ....[8]....
        /*01e4*/ 	.word	0x00002700


	//   ....[9]....
        /*01e8*/ 	.word	0x00002740


	//   ....[10]....
        /*01ec*/ 	.word	0x00002780


	//   ....[11]....
        /*01f0*/ 	.word	0x000027b0


	//   ....[12]....
        /*01f4*/ 	.word	0x000027c0


	//   ....[13]....
        /*01f8*/ 	.word	0x00002840


	//   ....[14]....
        /*01fc*/ 	.word	0x00002870


	//   ....[15]....
        /*0200*/ 	.word	0x000028a0


	//   ....[16]....
        /*0204*/ 	.word	0x000028c0


	//   ....[17]....
        /*0208*/ 	.word	0x00002940


	//   ....[18]....
        /*020c*/ 	.word	0x00002970


	//   ....[19]....
        /*0210*/ 	.word	0x000029c0


	//   ....[20]....
        /*0214*/ 	.word	0x000029e0


	//   ....[21]....
        /*0218*/ 	.word	0x00002a90


	//   ....[22]....
        /*021c*/ 	.word	0x00002ac0


	//   ....[23]....
        /*0220*/ 	.word	0x00002ae0


	//   ....[24]....
        /*0224*/ 	.word	0x00002af0


	//   ....[25]....
        /*0228*/ 	.word	0x00002b90


	//   ....[26]....
        /*022c*/ 	.word	0x00002bd0


	//   ....[27]....
        /*0230*/ 	.word	0x00002c10


	//   ....[28]....
        /*0234*/ 	.word	0x00002c40


	//   ....[29]....
        /*0238*/ 	.word	0x00002ca0


	//   ....[30]....
        /*023c*/ 	.word	0x00002d40


	//   ....[31]....
        /*0240*/ 	.word	0x00002d80


	//   ....[32]....
        /*0244*/ 	.word	0x00002dc0


	//   ....[33]....
        /*0248*/ 	.word	0x00002e00


	//   ....[34]....
        /*024c*/ 	.word	0x00003020


	//   ....[35]....
        /*0250*/ 	.word	0x00003040


	//   ....[36]....
        /*0254*/ 	.word	0x00003050


	//   ....[37]....
        /*0258*/ 	.word	0x00003060


	//   ....[38]....
        /*025c*/ 	.word	0x00003160


	//   ....[39]....
        /*0260*/ 	.word	0x000031a0


	//   ....[40]....
        /*0264*/ 	.word	0x000031d0


	//   ....[41]....
        /*0268*/ 	.word	0x000031f0


	//   ....[42]....
        /*026c*/ 	.word	0x000032f0


	//   ....[43]....
        /*0270*/ 	.word	0x00003330


	//   ....[44]....
        /*0274*/ 	.word	0x00003370


	//   ....[45]....
        /*0278*/ 	.word	0x000033a0


	//   ....[46]....
        /*027c*/ 	.word	0x00003490


	//   ....[47]....
        /*0280*/ 	.word	0x000034c0


	//   ....[48]....
        /*0284*/ 	.word	0x000034d0


	//   ....[49]....
        /*0288*/ 	.word	0x000034e0


	//   ....[50]....
        /*028c*/ 	.word	0x000035c0


	//   ....[51]....
        /*0290*/ 	.word	0x000035f0


	//   ....[52]....
        /*0294*/ 	.word	0x00003600


	//   ....[53]....
        /*0298*/ 	.word	0x00003610


	//   ....[54]....
        /*029c*/ 	.word	0x000036f0


	//   ....[55]....
        /*02a0*/ 	.word	0x00003730


	//   ....[56]....
        /*02a4*/ 	.word	0x00003770


	//   ....[57]....
        /*02a8*/ 	.word	0x000037a0


	//   ....[58]....
        /*02ac*/ 	.word	0x000037d0


	//   ....[59]....
        /*02b0*/ 	.word	0x00003800


	//   ....[60]....
        /*02b4*/ 	.word	0x00003830


	//   ....[61]....
        /*02b8*/ 	.word	0x00003860


	//   ....[62]....
        /*02bc*/ 	.word	0x00003890


	//   ....[63]....
        /*02c0*/ 	.word	0x000038c0


	//   ....[64]....
        /*02c4*/ 	.word	0x000043e0


	//   ....[65]....
        /*02c8*/ 	.word	0x00004420


	//   ....[66]....
        /*02cc*/ 	.word	0x00004460


	//   ....[67]....
        /*02d0*/ 	.word	0x000044a0


	//   ....[68]....
        /*02d4*/ 	.word	0x00004560


	//   ....[69]....
        /*02d8*/ 	.word	0x00004590


	//   ....[70]....
        /*02dc*/ 	.word	0x000045c0


	//   ....[71]....
        /*02e0*/ 	.word	0x000045f0


	//   ....[72]....
        /*02e4*/ 	.word	0x00004620


	//   ....[73]....
        /*02e8*/ 	.word	0x00004640


	//   ....[74]....
        /*02ec*/ 	.word	0x00004660


	//   ....[75]....
        /*02f0*/ 	.word	0x00004680


	//   ....[76]....
        /*02f4*/ 	.word	0x000046b0


	//   ....[77]....
        /*02f8*/ 	.word	0x000046d0


	//   ....[78]....
        /*02fc*/ 	.word	0x000046f0


	//   ....[79]....
        /*0300*/ 	.word	0x00004710


	//   ....[80]....
        /*0304*/ 	.word	0x00004770


	//   ....[81]....
        /*0308*/ 	.word	0x000047a0


	//   ....[82]....
        /*030c*/ 	.word	0x000047e0


	//   ....[83]....
        /*0310*/ 	.word	0x00004810


	//   ....[84]....
        /*0314*/ 	.word	0x00004b70


	//   ....[85]....
        /*0318*/ 	.word	0x00004cb0


	//   ....[86]....
        /*031c*/ 	.word	0x00004f80


	//   ....[87]....
        /*0320*/ 	.word	0x000050c0


	//   ....[88]....
        /*0324*/ 	.word	0x00005110


	//   ....[89]....
        /*0328*/ 	.word	0x00005140


	//   ....[90]....
        /*032c*/ 	.word	0x00005160


	//   ....[91]....
        /*0330*/ 	.word	0x00005180


	//   ....[92]....
        /*0334*/ 	.word	0x00005230


	//   ....[93]....
        /*0338*/ 	.word	0x00005280


	//   ....[94]....
        /*033c*/ 	.word	0x000052a0


	//   ....[95]....
        /*0340*/ 	.word	0x000052c0


	//   ....[96]....
        /*0344*/ 	.word	0x000052e0


	//----- nvinfo : EIATTR_EXIT_INSTR_OFFSETS
	.align		4
.L_3951:
        /*0348*/ 	.byte	0x04, 0x1c
        /*034a*/ 	.short	(.L_3953 - .L_3952)


	//   ....[0]....
.L_3952:
        /*034c*/ 	.word	0x000053a0


	//   ....[1]....
        /*0350*/ 	.word	0x000055e0


	//----- nvinfo : EIATTR_MAX_THREADS
	.align		4
.L_3953:
        /*0354*/ 	.byte	0x04, 0x05
        /*0356*/ 	.short	(.L_3955 - .L_3954)
.L_3954:
        /*0358*/ 	.word	0x00000020
        /*035c*/ 	.word	0x00000001
        /*0360*/ 	.word	0x00000001


	//----- nvinfo : EIATTR_CRS_STACK_SIZE
	.align		4
.L_3955:
        /*0364*/ 	.byte	0x04, 0x1e
        /*0366*/ 	.short	(.L_3957 - .L_3956)
.L_3956:
        /*0368*/ 	.word	0x00000000
.L_3957:


//--------------------- .nv.info._Z25selective_scan_bwd_kernelI32Selective_Scan_bwd_kernel_traitsILi32ELi4ELb1ELb1ELb1ELb0ELb0EfN3c107complexIfEEEEv12SSMParamsBwd --------------------------
	.section	.nv.info._Z25selective_scan_bwd_kernelI32Selective_Scan_bwd_kernel_traitsILi32ELi4ELb1ELb1ELb1ELb0ELb0EfN3c107complexIfEEEEv12SSMParamsBwd,"",@"SHT_CUDA_INFO"
	.sectionflags	@""
	.align	4


	//----- nvinfo : EIATTR_CUDA_API_VERSION
	.align		4
        /*0000*/ 	.byte	0x04, 0x37
        /*0002*/ 	.short	(.L_3959 - .L_3958)
.L_3958:
        /*0004*/ 	.word	0x00000082


	//----- nvinfo : EIATTR_SW2861232_WAR
	.align		4
.L_3959:
        /*0008*/ 	.byte	0x01, 0x35
	.zero		2


	//----- nvinfo : EIATTR_PARAM_CBANK
	.align		4
        /*000c*/ 	.byte	0x04, 0x0a
        /*000e*/ 	.short	(.L_3961 - .L_3960)
	.align		4
.L_3960:
        /*0010*/ 	.word	index@(.nv.constant0._Z25selective_scan_bwd_kernelI32Selective_Scan_bwd_kernel_traitsILi32ELi4ELb1ELb1ELb1ELb0ELb0EfN3c107complexIfEEEEv12SSMParamsBwd)
        /*0014*/ 	.short	0x0160
        /*0016*/ 	.short	0x01f0


	//----- nvinfo : EIATTR_CBANK_PARAM_SIZE
	.align		4
.L_3961:
        /*0018*/ 	.byte	0x03, 0x19
        /*001a*/ 	.short	0x01f0


	//----- nvinfo : EIATTR_KPARAM_INFO
	.align		4
        /*001c*/ 	.byte	0x04, 0x17
        /*001e*/ 	.short	(.L_3963 - .L_3962)
.L_3962:
        /*0020*/ 	.word	0x00000000
        /*0024*/ 	.short	0x0000
        /*0026*/ 	.short	0x0000
        /*0028*/ 	.byte	0x00, 0xf0, 0xc1, 0x07


	//----- nvinfo : EIATTR_MAXREG_COUNT
	.align		4
.L_3963:
        /*002c*/ 	.byte	0x03, 0x1b
        /*002e*/ 	.short	0x00ff


	//----- nvinfo : EIATTR_NUM_BARRIERS
	.align		4
        /*0030*/ 	.byte	0x02, 0x4c
        /*0032*/ 	.byte	0x01
	.zero		1


	//----- nvinfo : EIATTR_MERCURY_ISA_VERSION
	.align		4
        /*0034*/ 	.byte	0x03, 0x5f
        /*0036*/ 	.short	0x0000


	//----- nvinfo : EIATTR_COOP_GROUP_MASK_REGIDS
	.align		4
        /*0038*/ 	.byte	0x04, 0x29
        /*003a*/ 	.short	(.L_3965 - .L_3964)


	//   ....[0]....
.L_3964:
        /*003c*/ 	.word	0xffffffff


	//   ....[1]....
        /*0040*/ 	.word	0xffffffff


	//   ....[2]....
        /*0044*/ 	.word	0xffffffff


	//   ....[3]....
        /*0048*/ 	.word	0xffffffff


	//   ....[4]....
        /*004c*/ 	.word	0xffffffff


	//   ....[5]....
        /*0050*/ 	.word	0xffffffff


	//   ....[6]....
        /*0054*/ 	.word	0xffffffff


	//   ....[7]....
        /*0058*/ 	.word	0xffffffff


	//   ....[8]....
        /*005c*/ 	.word	0xffffffff


	//   ....[9]....
        /*0060*/ 	.word	0xffffffff


	//   ....[10]....
        /*0064*/ 	.word	0xffffffff


	//   ....[11]....
        /*0068*/ 	.word	0xffffffff


	//   ....[12]....
        /*006c*/ 	.word	0xffffffff


	//   ....[13]....
        /*0070*/ 	.word	0xffffffff


	//   ....[14]....
        /*0074*/ 	.word	0xffffffff


	//   ....[15]....
        /*0078*/ 	.word	0xffffffff


	//   ....[16]....
        /*007c*/ 	.word	0xffffffff


	//   ....[17]....
        /*0080*/ 	.word	0xffffffff


	//   ....[18]....
        /*0084*/ 	.word	0xffffffff


	//   ....[19]....
        /*0088*/ 	.word	0xffffffff


	//   ....[20]....
        /*008c*/ 	.word	0xffffffff


	//   ....[21]....
        /*0090*/ 	.word	0xffffffff


	//   ....[22]....
        /*0094*/ 	.word	0xffffffff


	//   ....[23]....
        /*0098*/ 	.word	0xffffffff


	//   ....[24]....
        /*009c*/ 	.word	0xffffffff


	//   ....[25]....
        /*00a0*/ 	.word	0xffffffff


	//   ....[26]....
        /*00a4*/ 	.word	0xffffffff


	//   ....[27]....
        /*00a8*/ 	.word	0xffffffff


	//   ....[28]....
        /*00ac*/ 	.word	0xffffffff


	//   ....[29]....
        /*00b0*/ 	.word	0xffffffff


	//   ....[30]....
        /*00b4*/ 	.word	0xffffffff


	//   ....[31]....
        /*00b8*/ 	.word	0xffffffff


	//   ....[32]....
        /*00bc*/ 	.word	0xffffffff


	//   ....[33]....
        /*00c0*/ 	.word	0xffffffff


	//   ....[34]....
        /*00c4*/ 	.word	0xffffffff


	//   ....[35]....
        /*00c8*/ 	.word	0xffffffff


	//   ....[36]....
        /*00cc*/ 	.word	0xffffffff


	//   ....[37]....
        /*00d0*/ 	.word	0xffffffff


	//   ....[38]....
        /*00d4*/ 	.word	0xffffffff


	//   ....[39]....
        /*00d8*/ 	.word	0xffffffff


	//   ....[40]....
        /*00dc*/ 	.word	0xffffffff


	//   ....[41]....
        /*00e0*/ 	.word	0xffffffff


	//   ....[42]....
        /*00e4*/ 	.word	0xffffffff


	//   ....[43]....
        /*00e8*/ 	.word	0xffffffff


	//   ....[44]....
        /*00ec*/ 	.word	0xffffffff


	//   ....[45]....
        /*00f0*/ 	.word	0xffffffff


	//   ....[46]....
        /*00f4*/ 	.word	0xffffffff


	//   ....[47]....
        /*00f8*/ 	.word	0xffffffff


	//   ....[48]....
        /*00fc*/ 	.word	0xffffffff


	//   ....[49]....
        /*0100*/ 	.word	0xffffffff


	//   ....[50]....
        /*0104*/ 	.word	0xffffffff


	//   ....[51]....
        /*0108*/ 	.word	0xffffffff


	//   ....[52]....
        /*010c*/ 	.word	0xffffffff


	//   ....[53]....
        /*0110*/ 	.word	0xffffffff


	//   ....[54]....
        /*0114*/ 	.word	0xffffffff


	//   ....[55]....
        /*0118*/ 	.word	0xffffffff


	//   ....[56]....
        /*011c*/ 	.word	0xffffffff


	//   ....[57]....
        /*0120*/ 	.word	0xffffffff


	//   ....[58]....
        /*0124*/ 	.word	0xffffffff


	//   ....[59]....
        /*0128*/ 	.word	0xffffffff


	//   ....[60]....
        /*012c*/ 	.word	0xffffffff


	//   ....[61]....
        /*0130*/ 	.word	0xffffffff


	//   ....[62]....
        /*0134*/ 	.word	0xffffffff


	//   ....[63]....
        /*0138*/ 	.word	0xffffffff


	//   ....[64]....
        /*013c*/ 	.word	0xffffffff


	//   ....[65]....
        /*0140*/ 	.word	0xffffffff


	//   ....[66]....
        /*0144*/ 	.word	0xffffffff


	//   ....[67]....
        /*0148*/ 	.word	0xffffffff


	//   ....[68]....
        /*014c*/ 	.word	0xffffffff


	//   ....[69]....
        /*0150*/ 	.word	0xffffffff


	//   ....[70]....
        /*0154*/ 	.word	0xffffffff


	//   ....[71]....
        /*0158*/ 	.word	0xffffffff


	//   ....[72]....
        /*015c*/ 	.word	0xffffffff


	//   ....[73]....
        /*0160*/ 	.word	0xffffffff


	//   ....[74]....
        /*0164*/ 	.word	0xffffffff


	//   ....[75]....
        /*0168*/ 	.word	0xffffffff


	//   ....[76]....
        /*016c*/ 	.word	0xffffffff


	//   ....[77]....
        /*0170*/ 	.word	0xffffffff


	//   ....[78]....
        /*0174*/ 	.word	0xffffffff


	//   ....[79]....
        /*0178*/ 	.word	0xffffffff


	//   ....[80]....
        /*017c*/ 	.word	0xffffffff


	//   ....[81]....
        /*0180*/ 	.word	0xffffffff


	//   ....[82]....
        /*0184*/ 	.word	0xffffffff


	//----- nvinfo : EIATTR_COOP_GROUP_INSTR_OFFSETS
	.align		4
.L_3965:
        /*0188*/ 	.byte	0x04, 0x28
        /*018a*/ 	.short	(.L_3967 - .L_3966)


	//   ....[0]....
.L_3966:
        /*018c*/ 	.word	0x00000c00


	//   ....[1]....
        /*0190*/ 	.word	0x00000c80


	//   ....[2]....
        /*0194*/ 	.word	0x00000d00


	//   ....[3]....
        /*0198*/ 	.word	0x00001360


	//   ....[4]....
        /*019c*/ 	.word	0x000015f0


	//   ....[5]....
        /*01a0*/ 	.word	0x00001a80


	//   ....[6]....
        /*01a4*/ 	.word	0x00001ac0


	//   ....[7]....
        /*01a8*/ 	.word	0x00001b20


	//   ....[8]....
        /*01ac*/ 	.word	0x00001b50


	//   ....[9]....
        /*01b0*/ 	.word	0x00001be0


	//   ....[10]....
        /*01b4*/ 	.word	0x00001c10


	//   ....[11]....
        /*01b8*/ 	.word	0x00001c40


	//   ....[12]....
        /*01bc*/ 	.word	0x00001c60


	//   ....[13]....
        /*01c0*/ 	.word	0x00001ce0


	//   ....[14]....
        /*01c4*/ 	.word	0x00001d10


	//   ....[15]....
        /*01c8*/ 	.word	0x00001d40


	//   ....[16]....
        /*01cc*/ 	.word	0x00001d60


	//   ....[17]....
        /*01d0*/ 	.word	0x00001de0


	//   ....[18]....
        /*01d4*/ 	.word	0x00001e10


	//   ....[19]....
        /*01d8*/ 	.word	0x00001e40


	//   ....[20]....
        /*01dc*/ 	.word	0x00001e60


	//   ....[21]....
        /*01e0*/ 	.word	0x00001f00


	//   ....[22]....
        /*01e4*/ 	.word	0x00001f40


	//   ....[23]....
        /*01e8*/ 	.word	0x00001f80


	//   ....[24]....
        /*01ec*/ 	.word	0x00001fb0


	//   ....[25]....
        /*01f0*/ 	.word	0x00002110


	//   ....[26]....
        /*01f4*/ 	.word	0x00002150


	//   ....[27]....
        /*01f8*/ 	.word	0x00002190


	//   ....[28]....
        /*01fc*/ 	.word	0x000021c0


	//   ....[29]....
        /*0200*/ 	.word	0x000021f0


	//   ....[30]....
        /*0204*/ 	.word	0x00002220


	//   ....[31]....
        /*0208*/ 	.word	0x000023a0


	//   ....[32]....
        /*020c*/ 	.word	0x000023d0


	//   ....[33]....
        /*0210*/ 	.word	0x00002400


	//   ....[34]....
        /*0214*/ 	.word	0x00002420


	//   ....[35]....
        /*0218*/ 	.word	0x00002500


	//   ....[36]....
        /*021c*/ 	.word	0x00002530


	//   ....[37]....
        /*0220*/ 	.word	0x00002550


	//   ....[38]....
        /*0224*/ 	.word	0x00002560


	//   ....[39]....
        /*0228*/ 	.word	0x00002640


	//   ....[40]....
        /*022c*/ 	.word	0x00002660


	//   ....[41]....
        /*0230*/ 	.word	0x00002670


	//   ....[42]....
        /*0234*/ 	.word	0x00002680


	//   ....[43]....
        /*0238*/ 	.word	0x00002760


	//   ....[44]....
        /*023c*/ 	.word	0x00002780


	//   ....[45]....
        /*0240*/ 	.word	0x00002790


	//   ....[46]....
        /*0244*/ 	.word	0x000027a0


	//   ....[47]....
        /*0248*/ 	.word	0x00002880


	//   ....[48]....
        /*024c*/ 	.word	0x000028b0


	//   ....[49]....
        /*0250*/ 	.word	0x000028d0


	//   ....[50]....
        /*0254*/ 	.word	0x000028e0


	//   ....[51]....
        /*0258*/ 	.word	0x000029d0


	//   ....[52]....
        /*025c*/ 	.word	0x00002a10


	//   ....[53]....
        /*0260*/ 	.word	0x00002a50


	//   ....[54]....
        /*0264*/ 	.word	0x00002a80


	//   ....[55]....
        /*0268*/ 	.word	0x00002ab0


	//   ....[56]....
        /*026c*/ 	.word	0x00002ae0


	//   ....[57]....
        /*0270*/ 	.word	0x00002b00


	//   ....[58]....
        /*0274*/ 	.word	0x00002b10


	//   ....[59]....
        /*0278*/ 	.word	0x00002b40


	//   ....[60]....
        /*027c*/ 	.word	0x00002b60


	//   ....[61]....
        /*0280*/ 	.word	0x00003a30


	//   ....[62]....
        /*0284*/ 	.word	0x00003a70


	//   ....[63]....
        /*0288*/ 	.word	0x00003b70


	//   ....[64]....
        /*028c*/ 	.word	0x00003ba0


	//   ....[65]....
        /*0290*/ 	.word	0x00003c00


	//   ....[66]....
        /*0294*/ 	.word	0x00003c20


	//   ....[67]....
        /*0298*/ 	.word	0x00003c50


	//   ....[68]....
        /*029c*/ 	.word	0x00003c70


	//   ....[69]....
        /*02a0*/ 	.word	0x00003cb0


	//   ....[70]....
        /*02a4*/ 	.word	0x00003ce0


	//   ....[71]....
        /*02a8*/ 	.word	0x00004130


	//   ....[72]....
        /*02ac*/ 	.word	0x00004270


	//   ....[73]....
        /*02b0*/ 	.word	0x00004380


	//   ....[74]....
        /*02b4*/ 	.word	0x000043d0


	//   ....[75]....
        /*02b8*/ 	.word	0x00004400


	//   ....[76]....
        /*02bc*/ 	.word	0x00004420


	//   ....[77]....
        /*02c0*/ 	.word	0x00004440


	//   ....[78]....
        /*02c4*/ 	.word	0x000044f0


	//   ....[79]....
        /*02c8*/ 	.word	0x00004540


	//   ....[80]....
        /*02cc*/ 	.word	0x00004560


	//   ....[81]....
        /*02d0*/ 	.word	0x00004580


	//   ....[82]....
        /*02d4*/ 	.word	0x000045a0


	//----- nvinfo : EIATTR_EXIT_INSTR_OFFSETS
	.align		4
.L_3967:
        /*02d8*/ 	.byte	0x04, 0x1c
        /*02da*/ 	.short	(.L_3969 - .L_3968)


	//   ....[0]....
.L_3968:
        /*02dc*/ 	.word	0x00004660


	//   ....[1]....
        /*02e0*/ 	.word	0x000047b0


	//----- nvinfo : EIATTR_MAX_THREADS
	.align		4
.L_3969:
        /*02e4*/ 	.byte	0x04, 0x05
        /*02e6*/ 	.short	(.L_3971 - .L_3970)
.L_3970:
        /*02e8*/ 	.word	0x00000020
        /*02ec*/ 	.word	0x00000001
        /*02f0*/ 	.word	0x00000001


	//----- nvinfo : EIATTR_CRS_STACK_SIZE
	.align		4
.L_3971:
        /*02f4*/ 	.byte	0x04, 0x1e
        /*02f6*/ 	.short	(.L_3973 - .L_3972)
.L_3972:
        /*02f8*/ 	.word	0x00000000
.L_3973:


//--------------------- .nv.info._Z25selective_scan_bwd_kernelI32Selective_Scan_bwd_kernel_traitsILi32ELi4ELb1ELb1ELb1ELb0ELb1EfN3c107complexIfEEEEv12SSMParamsBwd --------------------------
	.section	.nv.info._Z25selective_scan_bwd_kernelI32Selective_Scan_bwd_kernel_traitsILi32ELi4ELb1ELb1ELb1ELb0ELb1EfN3c107complexIfEEEEv12SSMParamsBwd,"",@"SHT_CUDA_INFO"
	.sectionflags	@""
	.align	4


	//----- nvinfo : EIATTR_CUDA_API_VERSION
	.align		4
        /*0000*/ 	.byte	0x04, 0x37
        /*0002*/ 	.short	(.L_3975 - .L_3974)
.L_3974:
        /*0004*/ 	.word	0x00000082


	//----- nvinfo : EIATTR_SW2861232_WAR
	.align		4
.L_3975:
        /*0008*/ 	.byte	0x01, 0x35
	.zero		2


	//----- nvinfo : EIATTR_PARAM_CBANK
	.align		4
        /*000c*/ 	.byte	0x04, 0x0a
        /*000e*/ 	.short	(.L_3977 - .L_3976)
	.align		4
.L_3976:
        /*0010*/ 	.word	index@(.nv.constant0._Z25selective_scan_bwd_kernelI32Selective_Scan_bwd_kernel_traitsILi32ELi4ELb1ELb1ELb1ELb0ELb1EfN3c107complexIfEEEEv12SSMParamsBwd)
        /*0014*/ 	.short	0x0160
        /*0016*/ 	.short	0x01f0


	//----- nvinfo : EIATTR_CBANK_PARAM_SIZE
	.align		4
.L_3977:
        /*0018*/ 	.byte	0x03, 0x19
        /*001a*/ 	.short	0x01f0


	//----- nvinfo : EIATTR_KPARAM_INFO
	.align		4
        /*001c*/ 	.byte	0x04, 0x17
        /*001e*/ 	.short	(.L_3979 - .L_3978)
.L_3978:
        /*0020*/ 	.word	0x00000000
        /*0024*/ 	.short	0x0000
        /*0026*/ 	.short	0x0000
        /*0028*/ 	.byte	0x00, 0xf0, 0xc1, 0x07


	//----- nvinfo : EIATTR_MAXREG_COUNT
	.align		4
.L_3979:
        /*002c*/ 	.byte	0x03, 0x1b
        /*002e*/ 	.short	0x00ff


	//----- nvinfo : EIATTR_NUM_BARRIERS
	.align		4
        /*0030*/ 	.byte	0x02, 0x4c
        /*0032*/ 	.byte	0x01
	.zero		1


	//----- nvinfo : EIATTR_MERCURY_ISA_VERSION
	.align		4
        /*0034*/ 	.byte	0x03, 0x5f
        /*0036*/ 	.short	0x0000


	//----- nvinfo : EIATTR_COOP_GROUP_MASK_REGIDS
	.align		4
        /*0038*/ 	.byte	0x04, 0x29
        /*003a*/ 	.short	(.L_3981 - .L_3980)


	//   ....[0]....
.L_3980:
        /*003c*/ 	.word	0xffffffff


	//   ....[1]....
        /*0040*/ 	.word	0xffffffff


	//   ....[2]....
        /*0044*/ 	.word	0xffffffff


	//   ....[3]....
        /*0048*/ 	.word	0xffffffff


	//   ....[4]....
        /*004c*/ 	.word	0xffffffff


	//   ....[5]....
        /*0050*/ 	.word	0xffffffff


	//   ....[6]....
        /*0054*/ 	.word	0xffffffff


	//   ....[7]....
        /*0058*/ 	.word	0xffffffff


	//   ....[8]....
        /*005c*/ 	.word	0xffffffff


	//   ....[9]....
        /*0060*/ 	.word	0xffffffff


	//   ....[10]....
        /*0064*/ 	.word	0xffffffff


	//   ....[11]....
        /*0068*/ 	.word	0xffffffff


	//   ....[12]....
        /*006c*/ 	.word	0xffffffff


	//   ....[13]....
        /*0070*/ 	.word	0xffffffff


	//   ....[14]....
        /*0074*/ 	.word	0xffffffff


	//   ....[15]....
        /*0078*/ 	.word	0xffffffff


	//   ....[16]....
        /*007c*/ 	.word	0xffffffff


	//   ....[17]....
        /*0080*/ 	.word	0xffffffff


	//   ....[18]....
        /*0084*/ 	.word	0xffffffff


	//   ....[19]....
        /*0088*/ 	.word	0xffffffff


	//   ....[20]....
        /*008c*/ 	.word	0xffffffff


	//   ....[21]....
        /*0090*/ 	.word	0xffffffff


	//   ....[22]....
        /*0094*/ 	.word	0xffffffff


	//   ....[23]....
        /*0098*/ 	.word	0xffffffff


	//   ....[24]....
        /*009c*/ 	.word	0xffffffff


	//   ....[25]....
        /*00a0*/ 	.word	0xffffffff


	//   ....[26]....
        /*00a4*/ 	.word	0xffffffff


	//   ....[27]....
        /*00a8*/ 	.word	0xffffffff


	//   ....[28]....
        /*00ac*/ 	.word	0xffffffff


	//   ....[29]....
        /*00b0*/ 	.word	0xffffffff


	//   ....[30]....
        /*00b4*/ 	.word	0xffffffff


	//   ....[31]....
        /*00b8*/ 	.word	0xffffffff


	//   ....[32]....
        /*00bc*/ 	.word	0xffffffff


	//   ....[33]....
        /*00c0*/ 	.word	0xffffffff


	//   ....[34]....
        /*00c4*/ 	.word	0xffffffff


	//   ....[35]....
        /*00c8*/ 	.word	0xffffffff


	//   ....[36]....
        /*00cc*/ 	.word	0xffffffff


	//   ....[37]....
        /*00d0*/ 	.word	0xffffffff


	//   ....[38]....
        /*00d4*/ 	.word	0xffffffff


	//   ....[39]....
        /*00d8*/ 	.word	0xffffffff


	//   ....[40]....
        /*00dc*/ 	.word	0xffffffff


	//   ....[41]....
        /*00e0*/ 	.word	0xffffffff


	//   ....[42]....
        /*00e4*/ 	.word	0xffffffff


	//   ....[43]....
        /*00e8*/ 	.word	0xffffffff


	//   ....[44]....
        /*00ec*/ 	.word	0xffffffff


	//   ....[45]....
        /*00f0*/ 	.word	0xffffffff


	//   ....[46]....
        /*00f4*/ 	.word	0xffffffff


	//   ....[47]....
        /*00f8*/ 	.word	0xffffffff


	//   ....[48]....
        /*00fc*/ 	.word	0xffffffff


	//   ....[49]....
        /*0100*/ 	.word	0xffffffff


	//   ....[50]....
        /*0104*/ 	.word	0xffffffff


	//   ....[51]....
        /*0108*/ 	.word	0xffffffff


	//   ....[52]....
        /*010c*/ 	.word	0xffffffff


	//   ....[53]....
        /*0110*/ 	.word	0xffffffff


	//   ....[54]....
        /*0114*/ 	.word	0xffffffff


	//   ....[55]....
        /*0118*/ 	.word	0xffffffff


	//   ....[56]....
        /*011c*/ 	.word	0xffffffff


	//   ....[57]....
        /*0120*/ 	.word	0xffffffff


	//   ....[58]....
        /*0124*/ 	.word	0xffffffff


	//   ....[59]....
        /*0128*/ 	.word	0xffffffff


	//   ....[60]....
        /*012c*/ 	.word	0xffffffff


	//   ....[61]....
        /*0130*/ 	.word	0xffffffff


	//   ....[62]....
        /*0134*/ 	.word	0xffffffff


	//   ....[63]....
        /*0138*/ 	.word	0xffffffff


	//   ....[64]....
        /*013c*/ 	.word	0xffffffff


	//   ....[65]....
        /*0140*/ 	.word	0xffffffff


	//   ....[66]....
        /*0144*/ 	.word	0xffffffff


	//   ....[67]....
        /*0148*/ 	.word	0xffffffff


	//   ....[68]....
        /*014c*/ 	.word	0xffffffff


	//   ....[69]....
        /*0150*/ 	.word	0xffffffff


	//   ....[70]....
        /*0154*/ 	.word	0xffffffff


	//   ....[71]....
        /*0158*/ 	.word	0xffffffff


	//   ....[72]....
        /*015c*/ 	.word	0xffffffff


	//   ....[73]....
        /*0160*/ 	.word	0xffffffff


	//   ....[74]....
        /*0164*/ 	.word	0xffffffff


	//   ....[75]....
        /*0168*/ 	.word	0xffffffff


	//   ....[76]....
        /*016c*/ 	.word	0xffffffff


	//   ....[77]....
        /*0170*/ 	.word	0xffffffff


	//   ....[78]....
        /*0174*/ 	.word	0xffffffff


	//   ....[79]....
        /*0178*/ 	.word	0xffffffff


	//   ....[80]....
        /*017c*/ 	.word	0xffffffff


	//   ....[81]....
        /*0180*/ 	.word	0xffffffff


	//   ....[82]....
        /*0184*/ 	.word	0xffffffff


	//   ....[83]....
        /*0188*/ 	.word	0xffffffff


	//   ....[84]....
        /*018c*/ 	.word	0xffffffff


	//   ....[85]....
        /*0190*/ 	.word	0xffffffff


	//   ....[86]....
        /*0194*/ 	.word	0xffffffff


	//----- nvinfo : EIATTR_COOP_GROUP_INSTR_OFFSETS
	.align		4
.L_3981:
        /*0198*/ 	.byte	0x04, 0x28
        /*019a*/ 	.short	(.L_3983 - .L_3982)


	//   ....[0]....
.L_3982:
        /*019c*/ 	.word	0x00000c00


	//   ....[1]....
        /*01a0*/ 	.word	0x00000c60


	//   ....[2]....
        /*01a4*/ 	.word	0x00000d80


	//   ....[3]....
        /*01a8*/ 	.word	0x00000e80


	//   ....[4]....
        /*01ac*/ 	.word	0x00001030


	//   ....[5]....
        /*01b0*/ 	.word	0x00001220


	//   ....[6]....
        /*01b4*/ 	.word	0x00001390


	//   ....[7]....
        /*01b8*/ 	.word	0x00001b10


	//   ....[8]....
        /*01bc*/ 	.word	0x00001d30


	//   ....[9]....
        /*01c0*/ 	.word	0x000021f0


	//   ....[10]....
        /*01c4*/ 	.word	0x00002230


	//   ....[11]....
        /*01c8*/ 	.word	0x00002270


	//   ....[12]....
        /*01cc*/ 	.word	0x000022b0


	//   ....[13]....
        /*01d0*/ 	.word	0x000022f0


	//   ....[14]....
        /*01d4*/ 	.word	0x00002380


	//   ....[15]....
        /*01d8*/ 	.word	0x000023b0


	//   ....[16]....
        /*01dc*/ 	.word	0x000023e0


	//   ....[17]....
        /*01e0*/ 	.word	0x00002400


	//   ....[18]....
        /*01e4*/ 	.word	0x00002480


	//   ....[19]....
        /*01e8*/ 	.word	0x000024b0


	//   ....[20]....
        /*01ec*/ 	.word	0x000024f0


	//   ....[21]....
        /*01f0*/ 	.word	0x00002500


	//   ....[22]....
        /*01f4*/ 	.word	0x000025a0


	//   ....[23]....
        /*01f8*/ 	.word	0x000025c0


	//   ....[24]....
        /*01fc*/ 	.word	0x000025f0


	//   ....[25]....
        /*0200*/ 	.word	0x00002600


	//   ....[26]....
        /*0204*/ 	.word	0x00002690


	//   ....[27]....
        /*0208*/ 	.word	0x000026c0


	//   ....[28]....
        /*020c*/ 	.word	0x00002700


	//   ....[29]....
        /*0210*/ 	.word	0x00002740


	//   ....[30]....
        /*0214*/ 	.word	0x000028a0


	//   ....[31]....
        /*0218*/ 	.word	0x000028e0


	//   ....[32]....
        /*021c*/ 	.word	0x00002920


	//   ....[33]....
        /*0220*/ 	.word	0x00002960


	//   ....[34]....
        /*0224*/ 	.word	0x000029a0


	//   ....[35]....
        /*0228*/ 	.word	0x00002b00


	//   ....[36]....
        /*022c*/ 	.word	0x00002b40


	//   ....[37]....
        /*0230*/ 	.word	0x00002b70


	//   ....[38]....
        /*0234*/ 	.word	0x00002b90


	//   ....[39]....
        /*0238*/ 	.word	0x00002c70


	//   ....[40]....
        /*023c*/ 	.word	0x00002ca0


	//   ....[41]....
        /*0240*/ 	.word	0x00002cc0


	//   ....[42]....
        /*0244*/ 	.word	0x00002cd0


	//   ....[43]....
        /*0248*/ 	.word	0x00002db0


	//   ....[44]....
        /*024c*/ 	.word	0x00002dd0


	//   ....[45]....
        /*0250*/ 	.word	0x00002de0


	//   ....[46]....
        /*0254*/ 	.word	0x00002df0


	//   ....[47]....
        /*0258*/ 	.word	0x00002ed0


	//   ....[48]....
        /*025c*/ 	.word	0x00002ef0


	//   ....[49]....
        /*0260*/ 	.word	0x00002f00


	//   ....[50]....
        /*0264*/ 	.word	0x00002f10


	//   ....[51]....
        /*0268*/ 	.word	0x00002ff0


	//   ....[52]....
        /*026c*/ 	.word	0x00003020


	//   ....[53]....
        /*0270*/ 	.word	0x00003030


	//   ....[54]....
        /*0274*/ 	.word	0x00003040


	//   ....[55]....
        /*0278*/ 	.word	0x00003120


	//   ....[56]....
        /*027c*/ 	.word	0x00003160


	//   ....[57]....
        /*0280*/ 	.word	0x000031a0


	//   ....[58]....
        /*0284*/ 	.word	0x000031d0


	//   ....[59]....
        /*0288*/ 	.word	0x00003200


	//   ....[60]....
        /*028c*/ 	.word	0x00003230


	//   ....[61]....
        /*0290*/ 	.word	0x00003260


	//   ....[62]....
        /*0294*/ 	.word	0x00003270


	//   ....[63]....
        /*0298*/ 	.word	0x00003290


	//   ....[64]....
        /*029c*/ 	.word	0x000032b0


	//   ....[65]....
        /*02a0*/ 	.word	0x00004150


	//   ....[66]....
        /*02a4*/ 	.word	0x00004190


	//   ....[67]....
        /*02a8*/ 	.word	0x00004290


	//   ....[68]....
        /*02ac*/ 	.word	0x000042c0


	//   ....[69]....
        /*02b0*/ 	.word	0x00004310


	//   ....[70]....
        /*02b4*/ 	.word	0x00004330


	//   ....[71]....
        /*02b8*/ 	.word	0x00004360


	//   ....[72]....
        /*02bc*/ 	.word	0x00004380


	//   ....[73]....
        /*02c0*/ 	.word	0x000043d0


	//   ....[74]....
        /*02c4*/ 	.word	0x00004400


	//   ....[75]....
        /*02c8*/ 	.word	0x00004840


	//   ....[76]....
        /*02cc*/ 	.word	0x00004960


	//   ....[77]....
        /*02d0*/ 	.word	0x00004a80


	//   ....[78]....
        /*02d4*/ 	.word	0x00004ad0


	//   ....[79]....
        /*02d8*/ 	.word	0x00004b00


	//   ....[80]....
        /*02dc*/ 	.word	0x00004b20


	//   ....[81]....
        /*02e0*/ 	.word	0x00004b40


	//   ....[82]....
        /*02e4*/ 	.word	0x00004bf0


	//   ....[83]....
        /*02e8*/ 	.word	0x00004c40


	//   ....[84]....
        /*02ec*/ 	.word	0x00004c60


	//   ....[85]....
        /*02f0*/ 	.word	0x00004c80


	//   ....[86]....
        /*02f4*/ 	.word	0x00004ca0


	//----- nvinfo : EIATTR_EXIT_INSTR_OFFSETS
	.align		4
.L_3983:
        /*02f8*/ 	.byte	0x04, 0x1c
        /*02fa*/ 	.short	(.L_3985 - .L_3984)


	//   ....[0]....
.L_3984:
        /*02fc*/ 	.word	0x00004d60


	//   ....[1]....
        /*0300*/ 	.word	0x00004eb0


	//----- nvinfo : EIATTR_MAX_THREADS
	.align		4
.L_3985:
        /*0304*/ 	.byte	0x04, 0x05
        /*0306*/ 	.short	(.L_3987 - .L_3986)
.L_3986:
        /*0308*/ 	.word	0x00000020
        /*030c*/ 	.word	0x00000001
        /*0310*/ 	.word	0x00000001


	//----- nvinfo : EIATTR_CRS_STACK_SIZE
	.align		4
.L_3987:
        /*0314*/ 	.byte	0x04, 0x1e
        /*0316*/ 	.short	(.L_3989 - .L_3988)
.L_3988:
        /*0318*/ 	.word	0x00000000
.L_3989:


//--------------------- .nv.info._Z25selective_scan_bwd_kernelI32Selective_Scan_bwd_kernel_traitsILi32ELi4ELb1ELb1ELb1ELb1ELb0EfN3c107complexIfEEEEv12SSMParamsBwd --------------------------
	.section	.nv.info._Z25selective_scan_bwd_kernelI32Selective_Scan_bwd_kernel_traitsILi32ELi4ELb1ELb1ELb1ELb1ELb0EfN3c107complexIfEEEEv12SSMParamsBwd,"",@"SHT_CUDA_INFO"
	.sectionflags	@""
	.align	4


	//----- nvinfo : EIATTR_CUDA_API_VERSION
	.align		4
        /*0000*/ 	.byte	0x04, 0x37
        /*0002*/ 	.short	(.L_3991 - .L_3990)
.L_3990:
        /*0004*/ 	.word	0x00000082


	//----- nvinfo : EIATTR_SW2861232_WAR
	.align		4
.L_3991:
        /*0008*/ 	.byte	0x01, 0x35
	.zero		2


	//----- nvinfo : EIATTR_PARAM_CBANK
	.align		4
        /*000c*/ 	.byte	0x04, 0x0a
        /*000e*/ 	.short	(.L_3993 - .L_3992)
	.align		4
.L_3992:
        /*0010*/ 	.word	index@(.nv.constant0._Z25selective_scan_bwd_kernelI32Selective_Scan_bwd_kernel_traitsILi32ELi4ELb1ELb1ELb1ELb1ELb0EfN3c107complexIfEEEEv12SSMParamsBwd)
        /*0014*/ 	.short	0x0160
        /*0016*/ 	.short	0x01f0


	//----- nvinfo : EIATTR_CBANK_PARAM_SIZE
	.align		4
.L_3993:
        /*0018*/ 	.byte	0x03, 0x19
        /*001a*/ 	.short	0x01f0


	//----- nvinfo : EIATTR_KPARAM_INFO
	.align		4
        /*001c*/ 	.byte	0x04, 0x17
        /*001e*/ 	.short	(.L_3995 - .L_3994)
.L_3994:
        /*0020*/ 	.word	0x00000000
        /*0024*/ 	.short	0x0000
        /*0026*/ 	.short	0x0000
        /*0028*/ 	.byte	0x00, 0xf0, 0xc1, 0x07


	//----- nvinfo : EIATTR_MAXREG_COUNT
	.align		4
.L_3995:
        /*002c*/ 	.byte	0x03, 0x1b
        /*002e*/ 	.short	0x00ff


	//----- nvinfo : EIATTR_NUM_BARRIERS
	.align		4
        /*0030*/ 	.byte	0x02, 0x4c
        /*0032*/ 	.byte	0x01
	.zero		1


	//----- nvinfo : EIATTR_MERCURY_ISA_VERSION
	.align		4
        /*0034*/ 	.byte	0x03, 0x5f
        /*0036*/ 	.short	0x0000


	//----- nvinfo : EIATTR_COOP_GROUP_MASK_REGIDS
	.align		4
        /*0038*/ 	.byte	0x04, 0x29
        /*003a*/ 	.short	(.L_3997 - .L_3996)


	//   ....[0]....
.L_3996:
        /*003c*/ 	.word	0xffffffff


	//   ....[1]....
        /*0040*/ 	.word	0xffffffff


	//   ....[2]....
        /*0044*/ 	.word	0xffffffff


	//   ....[3]....
        /*0048*/ 	.word	0xffffffff


	//   ....[4]....
        /*004c*/ 	.word	0xffffffff


	//   ....[5]....
        /*0050*/ 	.word	0xffffffff


	//   ....[6]....
        /*0054*/ 	.word	0xffffffff


	//   ....[7]....
        /*0058*/ 	.word	0xffffffff


	//   ....[8]....
        /*005c*/ 	.word	0xffffffff


	//   ....[9]....
        /*0060*/ 	.word	0xffffffff


	//   ....[10]....
        /*0064*/ 	.word	0xffffffff


	//   ....[11]....
        /*0068*/ 	.word	0xffffffff


	//   ....[12]....
        /*006c*/ 	.word	0xffffffff


	//   ....[13]....
        /*0070*/ 	.word	0xffffffff


	//   ....[14]....
        /*0074*/ 	.word	0xffffffff


	//   ....[15]....
        /*0078*/ 	.word	0xffffffff


	//   ....[16]....
        /*007c*/ 	.word	0xffffffff


	//   ....[17]....
        /*0080*/ 	.word	0xffffffff


	//   ....[18]....
        /*0084*/ 	.word	0xffffffff


	//   ....[19]....
        /*0088*/ 	.word	0xffffffff


	//   ....[20]....
        /*008c*/ 	.word	0xffffffff


	//   ....[21]....
        /*0090*/ 	.word	0xffffffff


	//   ....[22]....
        /*0094*/ 	.word	0xffffffff


	//   ....[23]....
        /*0098*/ 	.word	0xffffffff


	//   ....[24]....
        /*009c*/ 	.word	0xffffffff


	//   ....[25]....
        /*00a0*/ 	.word	0xffffffff


	//   ....[26]....
        /*00a4*/ 	.word	0xffffffff


	//   ....[27]....
        /*00a8*/ 	.word	0xffffffff


	//   ....[28]....
        /*00ac*/ 	.word	0xffffffff


	//   ....[29]....
        /*00b0*/ 	.word	0xffffffff


	//   ....[30]....
        /*00b4*/ 	.word	0xffffffff


	//   ....[31]....
        /*00b8*/ 	.word	0xffffffff


	//   ....[32]....
        /*00bc*/ 	.word	0xffffffff


	//   ....[33]....
        /*00c0*/ 	.word	0xffffffff


	//   ....[34]....
        /*00c4*/ 	.word	0xffffffff


	//   ....[35]....
        /*00c8*/ 	.word	0xffffffff


	//   ....[36]....
        /*00cc*/ 	.word	0xffffffff


	//   ....[37]....
        /*00d0*/ 	.word	0xffffffff


	//   ....[38]....
        /*00d4*/ 	.word	0xffffffff


	//   ....[39]....
        /*00d8*/ 	.word	0xffffffff


	//   ....[40]....
        /*00dc*/ 	.word	0xffffffff


	//   ....[41]....
        /*00e0*/ 	.word	0xffffffff


	//   ....[42]....
        /*00e4*/ 	.word	0xffffffff


	//   ....[43]....
        /*00e8*/ 	.word	0xffffffff


	//   ....[44]....
        /*00ec*/ 	.word	0xffffffff


	//   ....[45]....
        /*00f0*/ 	.word	0xffffffff


	//   ....[46]....
        /*00f4*/ 	.word	0xffffffff


	//   ....[47]....
        /*00f8*/ 	.word	0xffffffff


	//   ....[48]....
        /*00fc*/ 	.word	0xffffffff


	//   ....[49]....
        /*0100*/ 	.word	0xffffffff


	//   ....[50]....
        /*0104*/ 	.word	0xffffffff


	//   ....[51]....
        /*0108*/ 	.word	0xffffffff


	//   ....[52]....
        /*010c*/ 	.word	0xffffffff


	//   ....[53]....
        /*0110*/ 	.word	0xffffffff


	//   ....[54]....
        /*0114*/ 	.word	0xffffffff


	//   ....[55]....
        /*0118*/ 	.word	0xffffffff


	//   ....[56]....
        /*011c*/ 	.word	0xffffffff


	//   ....[57]....
        /*0120*/ 	.word	0xffffffff


	//   ....[58]....
        /*0124*/ 	.word	0xffffffff


	//   ....[59]....
        /*0128*/ 	.word	0xffffffff


	//   ....[60]....
        /*012c*/ 	.word	0xffffffff


	//   ....[61]....
        /*0130*/ 	.word	0xffffffff


	//   ....[62]....
        /*0134*/ 	.word	0xffffffff


	//   ....[63]....
        /*0138*/ 	.word	0xffffffff


	//   ....[64]....
        /*013c*/ 	.word	0xffffffff


	//   ....[65]....
        /*0140*/ 	.word	0xffffffff


	//   ....[66]....
        /*0144*/ 	.word	0xffffffff


	//   ....[67]....
        /*0148*/ 	.word	0xffffffff


	//   ....[68]....
        /*014c*/ 	.word	0xffffffff


	//   ....[69]....
        /*0150*/ 	.word	0xffffffff


	//   ....[70]....
        /*0154*/ 	.word	0xffffffff


	//   ....[71]....
        /*0158*/ 	.word	0xffffffff


	//   ....[72]....
        /*015c*/ 	.word	0xffffffff


	//   ....[73]....
        /*0160*/ 	.word	0xffffffff


	//   ....[74]....
        /*0164*/ 	.word	0xffffffff


	//   ....[75]....
        /*0168*/ 	.word	0xffffffff


	//   ....[76]....
        /*016c*/ 	.word	0xffffffff


	//   ....[77]....
        /*0170*/ 	.word	0xffffffff


	//   ....[78]....
        /*0174*/ 	.word	0xffffffff


	//   ....[79]....
        /*0178*/ 	.word	0xffffffff


	//   ....[80]....
        /*017c*/ 	.word	0xffffffff


	//   ....[81]....
        /*0180*/ 	.word	0xffffffff


	//   ....[82]....
        /*0184*/ 	.word	0xffffffff


	//   ....[83]....
        /*0188*/ 	.word	0xffffffff


	//----- nvinfo : EIATTR_COOP_GROUP_INSTR_OFFSETS
	.align		4
.L_3997:
        /*018c*/ 	.byte	0x04, 0x28
        /*018e*/ 	.short	(.L_3999 - .L_3998)


	//   ....[0]....
.L_3998:
        /*0190*/ 	.word	0x00000a30


	//   ....[1]....
        /*0194*/ 	.word	0x00000a90


	//   ....[2]....
        /*0198*/ 	.word	0x00000b70


	//   ....[3]....
        /*019c*/ 	.word	0x00001b30


	//   ....[4]....
        /*01a0*/ 	.word	0x00001da0


	//   ....[5]....
        /*01a4*/ 	.word	0x00002250


	//   ....[6]....
        /*01a8*/ 	.word	0x00002290


	//   ....[7]....
        /*01ac*/ 	.word	0x000022c0


	//   ....[8]....
        /*01b0*/ 	.word	0x000022d0


	//   ....[9]....
        /*01b4*/ 	.word	0x000022e0


	//   ....[10]....
        /*01b8*/ 	.word	0x000022f0


	//   ....[11]....
        /*01bc*/ 	.word	0x000023b0


	//   ....[12]....
        /*01c0*/ 	.word	0x000023d0


	//   ....[13]....
        /*01c4*/ 	.word	0x000023e0


	//   ....[14]....
        /*01c8*/ 	.word	0x000023f0


	//   ....[15]....
        /*01cc*/ 	.word	0x000024b0


	//   ....[16]....
        /*01d0*/ 	.word	0x000024d0


	//   ....[17]....
        /*01d4*/ 	.word	0x000024e0


	//   ....[18]....
        /*01d8*/ 	.word	0x000024f0


	//   ....[19]....
        /*01dc*/ 	.word	0x000025b0


	//   ....[20]....
        /*01e0*/ 	.word	0x000025d0


	//   ....[21]....
        /*01e4*/ 	.word	0x000025e0


	//   ....[22]....
        /*01e8*/ 	.word	0x000025f0


	//   ....[23]....
        /*01ec*/ 	.word	0x000026b0


	//   ....[24]....
        /*01f0*/ 	.word	0x000026f0


	//   ....[25]....
        /*01f4*/ 	.word	0x00002720


	//   ....[26]....
        /*01f8*/ 	.word	0x00002750


	//   ....[27]....
        /*01fc*/ 	.word	0x000028a0


	//   ....[28]....
        /*0200*/ 	.word	0x000028e0


	//   ....[29]....
        /*0204*/ 	.word	0x00002920


	//   ....[30]....
        /*0208*/ 	.word	0x00002950


	//   ....[31]....
        /*020c*/ 	.word	0x00002b20


	//   ....[32]....
        /*0210*/ 	.word	0x00002b50


	//   ....[33]....
        /*0214*/ 	.word	0x00002b80


	//   ....[34]....
        /*0218*/ 	.word	0x00002b90


	//   ....[35]....
        /*021c*/ 	.word	0x00002c70


	//   ....[36]....
        /*0220*/ 	.word	0x00002ca0


	//   ....[37]....
        /*0224*/ 	.word	0x00002cc0


	//   ....[38]....
        /*0228*/ 	.word	0x00002cd0


	//   ....[39]....
        /*022c*/ 	.word	0x00002db0


	//   ....[40]....
        /*0230*/ 	.word	0x00002dd0


	//   ....[41]....
        /*0234*/ 	.word	0x00002de0


	//   ....[42]....
        /*0238*/ 	.word	0x00002df0


	//   ....[43]....
        /*023c*/ 	.word	0x00002ed0


	//   ....[44]....
        /*0240*/ 	.word	0x00002ef0


	//   ....[45]....
        /*0244*/ 	.word	0x00002f00


	//   ....[46]....
        /*0248*/ 	.word	0x00002f10


	//   ....[47]....
        /*024c*/ 	.word	0x00002ff0


	//   ....[48]....
        /*0250*/ 	.word	0x00003020


	//   ....[49]....
        /*0254*/ 	.word	0x00003040


	//   ....[50]....
        /*0258*/ 	.word	0x00003050


	//   ....[51]....
        /*025c*/ 	.word	0x00003140


	//   ....[52]....
        /*0260*/ 	.word	0x00003180


	//   ....[53]....
        /*0264*/ 	.word	0x000031c0


	//   ....[54]....
        /*0268*/ 	.word	0x000031f0


	//   ....[55]....
        /*026c*/ 	.word	0x00003220


	//   ....[56]....
        /*0270*/ 	.word	0x00003250


	//   ....[57]....
        /*0274*/ 	.word	0x00003270


	//   ....[58]....
        /*0278*/ 	.word	0x00003280


	//   ....[59]....
        /*027c*/ 	.word	0x000032a0


	//   ....[60]....
        /*0280*/ 	.word	0x000032d0


	//   ....[61]....
        /*0284*/ 	.word	0x00004370


	//   ....[62]....
        /*0288*/ 	.word	0x000043b0


	//   ....[63]....
        /*028c*/ 	.word	0x000044b0


	//   ....[64]....
        /*0290*/ 	.word	0x000044e0


	//   ....[65]....
        /*0294*/ 	.word	0x00004520


	//   ....[66]....
        /*0298*/ 	.word	0x00004540


	//   ....[67]....
        /*029c*/ 	.word	0x00004570


	//   ....[68]....
        /*02a0*/ 	.word	0x00004590


	//   ....[69]....
        /*02a4*/ 	.word	0x000045c0


	//   ....[70]....
        /*02a8*/ 	.word	0x000045f0


	//   ....[71]....
        /*02ac*/ 	.word	0x000049a0


	//   ....[72]....
        /*02b0*/ 	.word	0x00004ab0


	//   ....[73]....
        /*02b4*/ 	.word	0x00004da0


	//   ....[74]....
        /*02b8*/ 	.word	0x00004ed0


	//   ....[75]....
        /*02bc*/ 	.word	0x00004f20


	//   ....[76]....
        /*02c0*/ 	.word	0x00004f50


	//   ....[77]....
        /*02c4*/ 	.word	0x00004f70


	//   ....[78]....
        /*02c8*/ 	.word	0x00004f90


	//   ....[79]....
        /*02cc*/ 	.word	0x00005040


	//   ....[80]....
        /*02d0*/ 	.word	0x00005090


	//   ....[81]....
        /*02d4*/ 	.word	0x000050b0


	//   ....[82]....
        /*02d8*/ 	.word	0x000050d0


	//   ....[83]....
        /*02dc*/ 	.word	0x000050f0


	//----- nvinfo : EIATTR_EXIT_INSTR_OFFSETS
	.align		4
.L_3999:
        /*02e0*/ 	.byte	0x04, 0x1c
        /*02e2*/ 	.short	(.L_4001 - .L_4000)


	//   ....[0]....
.L_4000:
        /*02e4*/ 	.word	0x000051b0


	//   ....[1]....
        /*02e8*/ 	.word	0x00005300


	//----- nvinfo : EIATTR_MAX_THREADS
	.align		4
.L_4001:
        /*02ec*/ 	.byte	0x04, 0x05
        /*02ee*/ 	.short	(.L_4003 - .L_4002)
.L_4002:
        /*02f0*/ 	.word	0x00000020
        /*02f4*/ 	.word	0x00000001
        /*02f8*/ 	.word	0x00000001


	//----- nvinfo : EIATTR_CRS_STACK_SIZE
	.align		4
.L_4003:
        /*02fc*/ 	.byte	0x04, 0x1e
        /*02fe*/ 	.short	(.L_4005 - .L_4004)
.L_4004:
        /*0300*/ 	.word	0x00000000
.L_4005:


//--------------------- .nv.info._Z25selective_scan_bwd_kernelI32Selective_Scan_bwd_kernel_traitsILi32ELi4ELb1ELb1ELb1ELb1ELb1EfN3c107complexIfEEEEv12SSMParamsBwd --------------------------
	.section	.nv.info._Z25selective_scan_bwd_kernelI32Selective_Scan_bwd_kernel_traitsILi32ELi4ELb1ELb1ELb1ELb1ELb1EfN3c107complexIfEEEEv12SSMParamsBwd,"",@"SHT_CUDA_INFO"
	.sectionflags	@""
	.align	4


	//----- nvinfo : EIATTR_CUDA_API_VERSION
	.align		4
        /*0000*/ 	.byte	0x04, 0x37
        /*0002*/ 	.short	(.L_4007 - .L_4006)
.L_4006:
        /*0004*/ 	.word	0x00000082


	//----- nvinfo : EIATTR_SW2861232_WAR
	.align		4
.L_4007:
        /*0008*/ 	.byte	0x01, 0x35
	.zero		2


	//----- nvinfo : EIATTR_PARAM_CBANK
	.align		4
        /*000c*/ 	.byte	0x04, 0x0a
        /*000e*/ 	.short	(.L_4009 - .L_4008)
	.align		4
.L_4008:
        /*0010*/ 	.word	index@(.nv.constant0._Z25selective_scan_bwd_kernelI32Selective_Scan_bwd_kernel_traitsILi32ELi4ELb1ELb1ELb1ELb1ELb1EfN3c107complexIfEEEEv12SSMParamsBwd)
        /*0014*/ 	.short	0x0160
        /*0016*/ 	.short	0x01f0


	//----- nvinfo : EIATTR_CBANK_PARAM_SIZE
	.align		4
.L_4009:
        /*0018*/ 	.byte	0x03, 0x19
        /*001a*/ 	.short	0x01f0


	//----- nvinfo : EIATTR_KPARAM_INFO
	.align		4
        /*001c*/ 	.byte	0x04, 0x17
        /*001e*/ 	.short	(.L_4011 - .L_4010)
.L_4010:
        /*0020*/ 	.word	0x00000000
        /*0024*/ 	.short	0x0000
        /*0026*/ 	.short	0x0000
        /*0028*/ 	.byte	0x00, 0xf0, 0xc1, 0x07


	//----- nvinfo : EIATTR_MAXREG_COUNT
	.align		4
.L_4011:
        /*002c*/ 	.byte	0x03, 0x1b
        /*002e*/ 	.short	0x00ff


	//----- nvinfo : EIATTR_NUM_BARRIERS
	.align		4
        /*0030*/ 	.byte	0x02, 0x4c
        /*0032*/ 	.byte	0x01
	.zero		1


	//----- nvinfo : EIATTR_MERCURY_ISA_VERSION
	.align		4
        /*0034*/ 	.byte	0x03, 0x5f
        /*0036*/ 	.short	0x0000


	//----- nvinfo : EIATTR_COOP_GROUP_MASK_REGIDS
	.align		4
        /*0038*/ 	.byte	0x04, 0x29
        /*003a*/ 	.short	(.L_4013 - .L_4012)


	//   ....[0]....
.L_4012:
        /*003c*/ 	.word	0xffffffff


	//   ....[1]....
        /*0040*/ 	.word	0xffffffff


	//   ....[2]....
        /*0044*/ 	.word	0xffffffff


	//   ....[3]....
        /*0048*/ 	.word	0xffffffff


	//   ....[4]....
        /*004c*/ 	.word	0xffffffff


	//   ....[5]....
        /*0050*/ 	.word	0xffffffff


	//   ....[6]....
        /*0054*/ 	.word	0xffffffff


	//   ....[7]....
        /*0058*/ 	.word	0xffffffff


	//   ....[8]....
        /*005c*/ 	.word	0xffffffff


	//   ....[9]....
        /*0060*/ 	.word	0xffffffff


	//   ....[10]....
        /*0064*/ 	.word	0xffffffff


	//   ....[11]....
        /*0068*/ 	.word	0xffffffff


	//   ....[12]....
        /*006c*/ 	.word	0xffffffff


	//   ....[13]....
        /*0070*/ 	.word	0xffffffff


	//   ....[14]....
        /*0074*/ 	.word	0xffffffff


	//   ....[15]....
        /*0078*/ 	.word	0xffffffff


	//   ....[16]....
        /*007c*/ 	.word	0xffffffff


	//   ....[17]....
        /*0080*/ 	.word	0xffffffff


	//   ....[18]....
        /*0084*/ 	.word	0xffffffff


	//   ....[19]....
        /*0088*/ 	.word	0xffffffff


	//   ....[20]....
        /*008c*/ 	.word	0xffffffff


	//   ....[21]....
        /*0090*/ 	.word	0xffffffff


	//   ....[22]....
        /*0094*/ 	.word	0xffffffff


	//   ....[23]....
        /*0098*/ 	.word	0xffffffff


	//   ....[24]....
        /*009c*/ 	.word	0xffffffff


	//   ....[25]....
        /*00a0*/ 	.word	0xffffffff


	//   ....[26]....
        /*00a4*/ 	.word	0xffffffff


	//   ....[27]....
        /*00a8*/ 	.word	0xffffffff


	//   ....[28]....
        /*00ac*/ 	.word	0xffffffff


	//   ....[29]....
        /*00b0*/ 	.word	0xffffffff


	//   ....[30]....
        /*00b4*/ 	.word	0xffffffff


	//   ....[31]....
        /*00b8*/ 	.word	0xffffffff


	//   ....[32]....
        /*00bc*/ 	.word	0xffffffff


	//   ....[33]....
        /*00c0*/ 	.word	0xffffffff


	//   ....[34]....
        /*00c4*/ 	.word	0xffffffff


	//   ....[35]....
        /*00c8*/ 	.word	0xffffffff


	//   ....[36]....
        /*00cc*/ 	.word	0xffffffff


	//   ....[37]....
        /*00d0*/ 	.word	0xffffffff


	//   ....[38]....
        /*00d4*/ 	.word	0xffffffff


	//   ....[39]....
        /*00d8*/ 	.word	0xffffffff


	//   ....[40]....
        /*00dc*/ 	.word	0xffffffff


	//   ....[41]....
        /*00e0*/ 	.word	0xffffffff


	//   ....[42]....
        /*00e4*/ 	.word	0xffffffff


	//   ....[43]....
        /*00e8*/ 	.word	0xffffffff


	//   ....[44]....
        /*00ec*/ 	.word	0xffffffff


	//   ....[45]....
        /*00f0*/ 	.word	0xffffffff


	//   ....[46]....
        /*00f4*/ 	.word	0xffffffff


	//   ....[47]....
        /*00f8*/ 	.word	0xffffffff


	//   ....[48]....
        /*00fc*/ 	.word	0xffffffff


	//   ....[49]....
        /*0100*/ 	.word	0xffffffff


	//   ....[50]....
        /*0104*/ 	.word	0xffffffff


	//   ....[51]....
        /*0108*/ 	.word	0xffffffff


	//   ....[52]....
        /*010c*/ 	.word	0xffffffff


	//   ....[53]....
        /*0110*/ 	.word	0xffffffff


	//   ....[54]....
        /*0114*/ 	.word	0xffffffff


	//   ....[55]....
        /*0118*/ 	.word	0xffffffff


	//   ....[56]....
        /*011c*/ 	.word	0xffffffff


	//   ....[57]....
        /*0120*/ 	.word	0xffffffff


	//   ....[58]....
        /*0124*/ 	.word	0xffffffff


	//   ....[59]....
        /*0128*/ 	.word	0xffffffff


	//   ....[60]....
        /*012c*/ 	.word	0xffffffff


	//   ....[61]....
        /*0130*/ 	.word	0xffffffff


	//   ....[62]....
        /*0134*/ 	.word	0xffffffff


	//   ....[63]....
        /*0138*/ 	.word	0xffffffff


	//   ....[64]....
        /*013c*/ 	.word	0xffffffff


	//   ....[65]....
        /*0140*/ 	.word	0xffffffff


	//   ....[66]....
        /*0144*/ 	.word	0xffffffff


	//   ....[67]....
        /*0148*/ 	.word	0xffffffff


	//   ....[68]....
        /*014c*/ 	.word	0xffffffff


	//   ....[69]....
        /*0150*/ 	.word	0xffffffff


	//   ....[70]....
        /*0154*/ 	.word	0xffffffff


	//   ....[71]....
        /*0158*/ 	.word	0xffffffff


	//   ....[72]....
        /*015c*/ 	.word	0xffffffff


	//   ....[73]....
        /*0160*/ 	.word	0xffffffff


	//   ....[74]....
        /*0164*/ 	.word	0xffffffff


	//   ....[75]....
        /*0168*/ 	.word	0xffffffff


	//   ....[76]....
        /*016c*/ 	.word	0xffffffff


	//   ....[77]....
        /*0170*/ 	.word	0xffffffff


	//   ....[78]....
        /*0174*/ 	.word	0xffffffff


	//   ....[79]....
        /*0178*/ 	.word	0xffffffff


	//   ....[80]....
        /*017c*/ 	.word	0xffffffff


	//   ....[81]....
        /*0180*/ 	.word	0xffffffff


	//   ....[82]....
        /*0184*/ 	.word	0xffffffff


	//   ....[83]....
        /*0188*/ 	.word	0xffffffff


	//   ....[84]....
        /*018c*/ 	.word	0xffffffff


	//   ....[85]....
        /*0190*/ 	.word	0xffffffff


	//   ....[86]....
        /*0194*/ 	.word	0xffffffff


	//   ....[87]....
        /*0198*/ 	.word	0xffffffff


	//----- nvinfo : EIATTR_COOP_GROUP_INSTR_OFFSETS
	.align		4
.L_4013:
        /*019c*/ 	.byte	0x04, 0x28
        /*019e*/ 	.short	(.L_4015 - .L_4014)


	//   ....[0]....
.L_4014:
        /*01a0*/ 	.word	0x00000a10


	//   ....[1]....
        /*01a4*/ 	.word	0x00000a90


	//   ....[2]....
        /*01a8*/ 	.word	0x00000c40


	//   ....[3]....
        /*01ac*/ 	.word	0x000015b0


	//   ....[4]....
        /*01b0*/ 	.word	0x00001780


	//   ....[5]....
        /*01b4*/ 	.word	0x00001950


	//   ....[6]....
        /*01b8*/ 	.word	0x00001aa0


	//   ....[7]....
        /*01bc*/ 	.word	0x00002290


	//   ....[8]....
        /*01c0*/ 	.word	0x00002520


	//   ....[9]....
        /*01c4*/ 	.word	0x000029b0


	//   ....[10]....
        /*01c8*/ 	.word	0x000029f0


	//   ....[11]....
        /*01cc*/ 	.word	0x00002a20


	//   ....[12]....
        /*01d0*/ 	.word	0x00002a30


	//   ....[13]....
        /*01d4*/ 	.word	0x00002a40


	//   ....[14]....
        /*01d8*/ 	.word	0x00002a50


	//   ....[15]....
        /*01dc*/ 	.word	0x00002b10


	//   ....[16]....
        /*01e0*/ 	.word	0x00002b30


	//   ....[17]....
        /*01e4*/ 	.word	0x00002b40


	//   ....[18]....
        /*01e8*/ 	.word	0x00002b50


	//   ....[19]....
        /*01ec*/ 	.word	0x00002c10


	//   ....[20]....
        /*01f0*/ 	.word	0x00002c30


	//   ....[21]....
        /*01f4*/ 	.word	0x00002c40


	//   ....[22]....
        /*01f8*/ 	.word	0x00002c50


	//   ....[23]....
        /*01fc*/ 	.word	0x00002d10


	//   ....[24]....
        /*0200*/ 	.word	0x00002d30


	//   ....[25]....
        /*0204*/ 	.word	0x00002d40


	//   ....[26]....
        /*0208*/ 	.word	0x00002d50


	//   ....[27]....
        /*020c*/ 	.word	0x00002e10


	//   ....[28]....
        /*0210*/ 	.word	0x00002e50


	//   ....[29]....
        /*0214*/ 	.word	0x00002e80


	//   ....[30]....
        /*0218*/ 	.word	0x00002eb0


	//   ....[31]....
        /*021c*/ 	.word	0x00002fb0


	//   ....[32]....
        /*0220*/ 	.word	0x00003030


	//   ....[33]....
        /*0224*/ 	.word	0x00003070


	//   ....[34]....
        /*0228*/ 	.word	0x000030a0


	//   ....[35]....
        /*022c*/ 	.word	0x00003270


	//   ....[36]....
        /*0230*/ 	.word	0x000032a0


	//   ....[37]....
        /*0234*/ 	.word	0x000032d0


	//   ....[38]....
        /*0238*/ 	.word	0x000032f0


	//   ....[39]....
        /*023c*/ 	.word	0x000033e0


	//   ....[40]....
        /*0240*/ 	.word	0x00003410


	//   ....[41]....
        /*0244*/ 	.word	0x00003420


	//   ....[42]....
        /*0248*/ 	.word	0x00003430


	//   ....[43]....
        /*024c*/ 	.word	0x00003510


	//   ....[44]....
        /*0250*/ 	.word	0x00003530


	//   ....[45]....
        /*0254*/ 	.word	0x00003540


	//   ....[46]....
        /*0258*/ 	.word	0x00003550


	//   ....[47]....
        /*025c*/ 	.word	0x00003630


	//   ....[48]....
        /*0260*/ 	.word	0x00003650


	//   ....[49]....
        /*0264*/ 	.word	0x00003660


	//   ....[50]....
        /*0268*/ 	.word	0x00003670


	//   ....[51]....
        /*026c*/ 	.word	0x00003750


	//   ....[52]....
        /*0270*/ 	.word	0x00003780


	//   ....[53]....
        /*0274*/ 	.word	0x000037a0


	//   ....[54]....
        /*0278*/ 	.word	0x000037b0


	//   ....[55]....
        /*027c*/ 	.word	0x000038a0


	//   ....[56]....
        /*0280*/ 	.word	0x000038e0


	//   ....[57]....
        /*0284*/ 	.word	0x00003920


	//   ....[58]....
        /*0288*/ 	.word	0x00003950


	//   ....[59]....
        /*028c*/ 	.word	0x00003980


	//   ....[60]....
        /*0290*/ 	.word	0x000039b0


	//   ....[61]....
        /*0294*/ 	.word	0x000039d0


	//   ....[62]....
        /*0298*/ 	.word	0x000039e0


	//   ....[63]....
        /*029c*/ 	.word	0x00003a00


	//   ....[64]....
        /*02a0*/ 	.word	0x00003a30


	//   ....[65]....
        /*02a4*/ 	.word	0x00004ab0


	//   ....[66]....
        /*02a8*/ 	.word	0x00004af0


	//   ....[67]....
        /*02ac*/ 	.word	0x00004bf0


	//   ....[68]....
        /*02b0*/ 	.word	0x00004c20


	//   ....[69]....
        /*02b4*/ 	.word	0x00004c60


	//   ....[70]....
        /*02b8*/ 	.word	0x00004c80


	//   ....[71]....
        /*02bc*/ 	.word	0x00004cb0


	//   ....[72]....
        /*02c0*/ 	.word	0x00004cd0


	//   ....[73]....
        /*02c4*/ 	.word	0x00004d00


	//   ....[74]....
        /*02c8*/ 	.word	0x00004d30


	//   ....[75]....
        /*02cc*/ 	.word	0x000050e0


	//   ....[76]....
        /*02d0*/ 	.word	0x00005210


	//   ....[77]....
        /*02d4*/ 	.word	0x00005500


	//   ....[78]....
        /*02d8*/ 	.word	0x00005610


	//   ....[79]....
        /*02dc*/ 	.word	0x00005660


	//   ....[80]....
        /*02e0*/ 	.word	0x00005690


	//   ....[81]....
        /*02e4*/ 	.word	0x000056b0


	//   ....[82]....
        /*02e8*/ 	.word	0x000056d0


	//   ....[83]....
        /*02ec*/ 	.word	0x00005780


	//   ....[84]....
        /*02f0*/ 	.word	0x000057d0


	//   ....[85]....
        /*02f4*/ 	.word	0x000057f0


	//   ....[86]....
        /*02f8*/ 	.word	0x00005810


	//   ....[87]....
        /*02fc*/ 	.word	0x00005830


	//----- nvinfo : EIATTR_EXIT_INSTR_OFFSETS
	.align		4
.L_4015:
        /*0300*/ 	.byte	0x04, 0x1c
        /*0302*/ 	.short	(.L_4017 - .L_4016)


	//   ....[0]....
.L_4016:
        /*0304*/ 	.word	0x000058f0


	//   ....[1]....
        /*0308*/ 	.word	0x00005a40


	//----- nvinfo : EIATTR_MAX_THREADS
	.align		4
.L_4017:
        /*030c*/ 	.byte	0x04, 0x05
        /*030e*/ 	.short	(.L_4019 - .L_4018)
.L_4018:
        /*0310*/ 	.word	0x00000020
        /*0314*/ 	.word	0x00000001
        /*0318*/ 	.word	0x00000001


	//----- nvinfo : EIATTR_CRS_STACK_SIZE
	.align		4
.L_4019:
        /*031c*/ 	.byte	0x04, 0x1e
        /*031e*/ 	.short	(.L_4021 - .L_4020)
.L_4020:
        /*0320*/ 	.word	0x00000000
.L_4021:


//--------------------- .nv.callgraph             --------------------------
	.section	.nv.callgraph,"",@"SHT_CUDA_CALLGRAPH"
	.align	4
	.sectionentsize	8
	.align		4
        /*0000*/ 	.word	0x00000000
	.align		4
        /*0004*/ 	.word	0xffffffff
	.align		4
        /*0008*/ 	.word	0x00000000
	.align		4
        /*000c*/ 	.word	0xfffffffe
	.align		4
        /*0010*/ 	.word	0x00000000
	.align		4
        /*0014*/ 	.word	0xfffffffd
	.align		4
        /*0018*/ 	.word	0x00000000
	.align		4
        /*001c*/ 	.word	0xfffffffc


//--------------------- .nv.rel.action            --------------------------
	.section	.nv.rel.action,"",@"SHT_CUDA_RELOCINFO"
	.align	8
	.sectionentsize	8
        /*0000*/ 	.byte	0x73, 0x00, 0x00, 0x00, 0x00, 0x00, 0x00, 0x00, 0x00, 0x00, 0x00, 0x11, 0x25, 0x00, 0x05, 0x36


//--------------------- .nv.constant4             --------------------------
	.section	.nv.constant4,"a",@progbits
	.align	8
	.align		8
.nv.constant4:
        /*0000*/ 	.dword	_ZN70_INTERNAL_c1571a1d_34_selective_scan_bwd_fp32_complex_cu_0be2b6c9_30904cuda3std3__45__cpo5beginE
	.align		8
        /*0008*/ 	.dword	_ZN70_INTERNAL_c1571a1d_34_selective_scan_bwd_fp32_complex_cu_0be2b6c9_30904cuda3std3__45__cpo3endE
	.align		8
        /*0010*/ 	.dword	_ZN70_INTERNAL_c1571a1d_34_selective_scan_bwd_fp32_complex_cu_0be2b6c9_30904cuda3std3__45__cpo6cbeginE
	.align		8
        /*0018*/ 	.dword	_ZN70_INTERNAL_c1571a1d_34_selective_scan_bwd_fp32_complex_cu_0be2b6c9_30904cuda3std3__45__cpo4cendE
	.align		8
        /*0020*/ 	.dword	_ZN70_INTERNAL_c1571a1d_34_selective_scan_bwd_fp32_complex_cu_0be2b6c9_30904cuda3std3__45__cpo6rbeginE
	.align		8
        /*0028*/ 	.dword	_ZN70_INTERNAL_c1571a1d_34_selective_scan_bwd_fp32_complex_cu_0be2b6c9_30904cuda3std3__45__cpo4rendE
	.align		8
        /*0030*/ 	.dword	_ZN70_INTERNAL_c1571a1d_34_selective_scan_bwd_fp32_complex_cu_0be2b6c9_30904cuda3std3__45__cpo7crbeginE
	.align		8
        /*0038*/ 	.dword	_ZN70_INTERNAL_c1571a1d_34_selective_scan_bwd_fp32_complex_cu_0be2b6c9_30904cuda3std3__45__cpo5crendE
	.align		8
        /*0040*/ 	.dword	_ZN70_INTERNAL_c1571a1d_34_selective_scan_bwd_fp32_complex_cu_0be2b6c9_30904cuda3std3__472_GLOBAL__N__c1571a1d_34_selective_scan_bwd_fp32_complex_cu_0be2b6c9_30906ignoreE
	.align		8
        /*0048*/ 	.dword	_ZN70_INTERNAL_c1571a1d_34_selective_scan_bwd_fp32_complex_cu_0be2b6c9_30904cuda3std3__419piecewise_constructE
	.align		8
        /*0050*/ 	.dword	_ZN70_INTERNAL_c1571a1d_34_selective_scan_bwd_fp32_complex_cu_0be2b6c9_30904cuda3std3__48in_placeE
	.align		8
        /*0058*/ 	.dword	_ZN70_INTERNAL_c1571a1d_34_selective_scan_bwd_fp32_complex_cu_0be2b6c9_30904cuda3std3__420unreachable_sentinelE
	.align		8
        /*0060*/ 	.dword	_ZN70_INTERNAL_c1571a1d_34_selective_scan_bwd_fp32_complex_cu_0be2b6c9_30904cuda3std6ranges3__45__cpo4swapE
	.align		8
        /*0068*/ 	.dword	_ZN70_INTERNAL_c1571a1d_34_selective_scan_bwd_fp32_complex_cu_0be2b6c9_30904cuda3std6ranges3__45__cpo9iter_moveE
	.align		8
        /*0070*/ 	.dword	_ZN70_INTERNAL_c1571a1d_34_selective_scan_bwd_fp32_complex_cu_0be2b6c9_30904cuda3std6ranges3__45__cpo5beginE
	.align		8
        /*0078*/ 	.dword	_ZN70_INTERNAL_c1571a1d_34_selective_scan_bwd_fp32_complex_cu_0be2b6c9_30904cuda3std6ranges3__45__cpo3endE
	.align		8
        /*0080*/ 	.dword	_ZN70_INTERNAL_c1571a1d_34_selective_scan_bwd_fp32_complex_cu_0be2b6c9_30904cuda3std6ranges3__45__cpo6cbeginE
	.align		8
        /*0088*/ 	.dword	_ZN70_INTERNAL_c1571a1d_34_selective_scan_bwd_fp32_complex_cu_0be2b6c9_30904cuda3std6ranges3__45__cpo4cendE
	.align		8
        /*0090*/ 	.dword	_ZN70_INTERNAL_c1571a1d_34_selective_scan_bwd_fp32_complex_cu_0be2b6c9_30904cuda3std6ranges3__45__cpo7advanceE
	.align		8
        /*0098*/ 	.dword	_ZN70_INTERNAL_c1571a1d_34_selective_scan_bwd_fp32_complex_cu_0be2b6c9_30904cuda3std6ranges3__45__cpo9iter_swapE
	.align		8
        /*00a0*/ 	.dword	_ZN70_INTERNAL_c1571a1d_34_selective_scan_bwd_fp32_complex_cu_0be2b6c9_30904cuda3std6ranges3__45__cpo4nextE
	.align		8
        /*00a8*/ 	.dword	_ZN70_INTERNAL_c1571a1d_34_selective_scan_bwd_fp32_complex_cu_0be2b6c9_30904cuda3std6ranges3__45__cpo4prevE
	.align		8
        /*00b0*/ 	.dword	_ZN70_INTERNAL_c1571a1d_34_selective_scan_bwd_fp32_complex_cu_0be2b6c9_30904cuda3std6ranges3__45__cpo4dataE
	.align		8
        /*00b8*/ 	.dword	_ZN70_INTERNAL_c1571a1d_34_selective_scan_bwd_fp32_complex_cu_0be2b6c9_30904cuda3std6ranges3__45__cpo5cdataE
	.align		8
        /*00c0*/ 	.dword	_ZN70_INTERNAL_c1571a1d_34_selective_scan_bwd_fp32_complex_cu_0be2b6c9_30904cuda3std6ranges3__45__cpo4sizeE
	.align		8
        /*00c8*/ 	.dword	_ZN70_INTERNAL_c1571a1d_34_selective_scan_bwd_fp32_complex_cu_0be2b6c9_30904cuda3std6ranges3__45__cpo5ssizeE
	.align		8
        /*00d0*/ 	.dword	_ZN70_INTERNAL_c1571a1d_34_selective_scan_bwd_fp32_complex_cu_0be2b6c9_30904cuda3std6ranges3__45__cpo8distanceE
	.align		8
        /*00d8*/ 	.dword	_ZN70_INTERNAL_c1571a1d_34_selective_scan_bwd_fp32_complex_cu_0be2b6c9_30906thrust23THRUST_300001_SM_800_NS6system6detail10sequential3seqE


//--------------------- .nv.constant0._Z25selective_scan_bwd_kernelI32Selective_Scan_bwd_kernel_traitsILi128ELi16ELb0ELb0ELb0ELb0ELb0EfN3c107complexIfEEEEv12SSMParamsBwd --------------------------
	.section	.nv.constant0._Z25selective_scan_bwd_kernelI32Selective_Scan_bwd_kernel_traitsILi128ELi16ELb0ELb0ELb0ELb0ELb0EfN3c107complexIfEEEEv12SSMParamsBwd,"a",@progbits
	.sectionflags	@""
	.align	4
.nv.constant0._Z25selective_scan_bwd_kernelI32Selective_Scan_bwd_kernel_traitsILi128ELi16ELb0ELb0ELb0ELb0ELb0EfN3c107complexIfEEEEv12SSMParamsBwd:
	.zero		848


//--------------------- .nv.constant0._Z25selective_scan_bwd_kernelI32Selective_Scan_bwd_kernel_traitsILi128ELi16ELb0ELb0ELb0ELb0ELb1EfN3c107complexIfEEEEv12SSMParamsBwd --------------------------
	.section	.nv.constant0._Z25selective_scan_bwd_kernelI32Selective_Scan_bwd_kernel_traitsILi128ELi16ELb0ELb0ELb0ELb0ELb1EfN3c107complexIfEEEEv12SSMParamsBwd,"a",@progbits
	.sectionflags	@""
	.align	4
.nv.constant0._Z25selective_scan_bwd_kernelI32Selective_Scan_bwd_kernel_traitsILi128ELi16ELb0ELb0ELb0ELb0ELb1EfN3c107complexIfEEEEv12SSMParamsBwd:
	.zero		848


//--------------------- .nv.constant0._Z25selective_scan_bwd_kernelI32Selective_Scan_bwd_kernel_traitsILi128ELi16ELb0ELb0ELb0ELb1ELb0EfN3c107complexIfEEEEv12SSMParamsBwd --------------------------
	.section	.nv.constant0._Z25selective_scan_bwd_kernelI32Selective_Scan_bwd_kernel_traitsILi128ELi16ELb0ELb0ELb0ELb1ELb0EfN3c107complexIfEEEEv12SSMParamsBwd,"a",@progbits
	.sectionflags	@""
	.align	4
.nv.constant0._Z25selective_scan_bwd_kernelI32Selective_Scan_bwd_kernel_traitsILi128ELi16ELb0ELb0ELb0ELb1ELb0EfN3c107complexIfEEEEv12SSMParamsBwd:
	.zero		848


//--------------------- .nv.constant0._Z25selective_scan_bwd_kernelI32Selective_Scan_bwd_kernel_traitsILi128ELi16ELb0ELb0ELb0ELb1ELb1EfN3c107complexIfEEEEv12SSMParamsBwd --------------------------
	.section	.nv.constant0._Z25selective_scan_bwd_kernelI32Selective_Scan_bwd_kernel_traitsILi128ELi16ELb0ELb0ELb0ELb1ELb1EfN3c107complexIfEEEEv12SSMParamsBwd,"a",@progbits
	.sectionflags	@""
	.align	4
.nv.constant0._Z25selective_scan_bwd_kernelI32Selective_Scan_bwd_kernel_traitsILi128ELi16ELb0ELb0ELb0ELb1ELb1EfN3c107complexIfEEEEv12SSMParamsBwd:
	.zero		848


//--------------------- .nv.constant0._Z25selective_scan_bwd_kernelI32Selective_Scan_bwd_kernel_traitsILi128ELi16ELb0ELb0ELb1ELb0ELb0EfN3c107complexIfEEEEv12SSMParamsBwd --------------------------
	.section	.nv.constant0._Z25selective_scan_bwd_kernelI32Selective_Scan_bwd_kernel_traitsILi128ELi16ELb0ELb0ELb1ELb0ELb0EfN3c107complexIfEEEEv12SSMParamsBwd,"a",@progbits
	.sectionflags	@""
	.align	4
.nv.constant0._Z25selective_scan_bwd_kernelI32Selective_Scan_bwd_kernel_traitsILi128ELi16ELb0ELb0ELb1ELb0ELb0EfN3c107complexIfEEEEv12SSMParamsBwd:
	.zero		848


//--------------------- .nv.constant0._Z25selective_scan_bwd_kernelI32Selective_Scan_bwd_kernel_traitsILi128ELi16ELb0ELb0ELb1ELb0ELb1EfN3c107complexIfEEEEv12SSMParamsBwd --------------------------
	.section	.nv.constant0._Z25selective_scan_bwd_kernelI32Selective_Scan_bwd_kernel_traitsILi128ELi16ELb0ELb0ELb1ELb0ELb1EfN3c107complexIfEEEEv12SSMParamsBwd,"a",@progbits
	.sectionflags	@""
	.align	4
.nv.constant0._Z25selective_scan_bwd_kernelI32Selective_Scan_bwd_kernel_traitsILi128ELi16ELb0ELb0ELb1ELb0ELb1EfN3c107complexIfEEEEv12SSMParamsBwd:
	.zero		848


//--------------------- .nv.constant0._Z25selective_scan_bwd_kernelI32Selective_Scan_bwd_kernel_traitsILi128ELi16ELb0ELb0ELb1ELb1ELb0EfN3c107complexIfEEEEv12SSMParamsBwd --------------------------
	.section	.nv.constant0._Z25selective_scan_bwd_kernelI32Selective_Scan_bwd_kernel_traitsILi128ELi16ELb0ELb0ELb1ELb1ELb0EfN3c107complexIfEEEEv12SSMParamsBwd,"a",@progbits
	.sectionflags	@""
	.align	4
.nv.constant0._Z25selective_scan_bwd_kernelI32Selective_Scan_bwd_kernel_traitsILi128ELi16ELb0ELb0ELb1ELb1ELb0EfN3c107complexIfEEEEv12SSMParamsBwd:
	.zero		848


//--------------------- .nv.constant0._Z25selective_scan_bwd_kernelI32Selective_Scan_bwd_kernel_traitsILi128ELi16ELb0ELb0ELb1ELb1ELb1EfN3c107complexIfEEEEv12SSMParamsBwd --------------------------
	.section	.nv.constant0._Z25selective_scan_bwd_kernelI32Selective_Scan_bwd_kernel_traitsILi128ELi16ELb0ELb0ELb1ELb1ELb1EfN3c107complexIfEEEEv12SSMParamsBwd,"a",@progbits
	.sectionflags	@""
	.align	4
.nv.constant0._Z25selective_scan_bwd_kernelI32Selective_Scan_bwd_kernel_traitsILi128ELi16ELb0ELb0ELb1ELb1ELb1EfN3c107complexIfEEEEv12SSMParamsBwd:
	.zero		848


//--------------------- .nv.constant0._Z25selective_scan_bwd_kernelI32Selective_Scan_bwd_kernel_traitsILi128ELi16ELb0ELb1ELb0ELb0ELb0EfN3c107complexIfEEEEv12SSMParamsBwd --------------------------
	.section	.nv.constant0._Z25selective_scan_bwd_kernelI32Selective_Scan_bwd_kernel_traitsILi128ELi16ELb0ELb1ELb0ELb0ELb0EfN3c107complexIfEEEEv12SSMParamsBwd,"a",@progbits
	.sectionflags	@""
	.align	4
.nv.constant0._Z25selective_scan_bwd_kernelI32Selective_Scan_bwd_kernel_traitsILi128ELi16ELb0ELb1ELb0ELb0ELb0EfN3c107complexIfEEEEv12SSMParamsBwd:
	.zero		848


//--------------------- .nv.constant0._Z25selective_scan_bwd_kernelI32Selective_Scan_bwd_kernel_traitsILi128ELi16ELb0ELb1ELb0ELb0ELb1EfN3c107complexIfEEEEv12SSMParamsBwd --------------------------
	.section	.nv.constant0._Z25selective_scan_bwd_kernelI32Selective_Scan_bwd_kernel_traitsILi128ELi16ELb0ELb1ELb0ELb0ELb1EfN3c107complexIfEEEEv12SSMParamsBwd,"a",@progbits
	.sectionflags	@""
	.align	4
.nv.constant0._Z25selective_scan_bwd_kernelI32Selective_Scan_bwd_kernel_traitsILi128ELi16ELb0ELb1ELb0ELb0ELb1EfN3c107complexIfEEEEv12SSMParamsBwd:
	.zero		848


//--------------------- .nv.constant0._Z25selective_scan_bwd_kernelI32Selective_Scan_bwd_kernel_traitsILi128ELi16ELb0ELb1ELb0ELb1ELb0EfN3c107complexIfEEEEv12SSMParamsBwd --------------------------
	.section	.nv.constant0._Z25selective_scan_bwd_kernelI32Selective_Scan_bwd_kernel_traitsILi128ELi16ELb0ELb1ELb0ELb1ELb0EfN3c107complexIfEEEEv12SSMParamsBwd,"a",@progbits
	.sectionflags	@""
	.align	4
.nv.constant0._Z25selective_scan_bwd_kernelI32Selective_Scan_bwd_kernel_traitsILi128ELi16ELb0ELb1ELb0ELb1ELb0EfN3c107complexIfEEEEv12SSMParamsBwd:
	.zero		848


//--------------------- .nv.constant0._Z25selective_scan_bwd_kernelI32Selective_Scan_bwd_kernel_traitsILi128ELi16ELb0ELb1ELb0ELb1ELb1EfN3c107complexIfEEEEv12SSMParamsBwd --------------------------
	.section	.nv.constant0._Z25selective_scan_bwd_kernelI32Selective_Scan_bwd_kernel_traitsILi128ELi16ELb0ELb1ELb0ELb1ELb1EfN3c107complexIfEEEEv12SSMParamsBwd,"a",@progbits
	.sectionflags	@""
	.align	4
.nv.constant0._Z25selective_scan_bwd_kernelI32Selective_Scan_bwd_kernel_traitsILi128ELi16ELb0ELb1ELb0ELb1ELb1EfN3c107complexIfEEEEv12SSMParamsBwd:
	.zero		848


//--------------------- .nv.constant0._Z25selective_scan_bwd_kernelI32Selective_Scan_bwd_kernel_traitsILi128ELi16ELb0ELb1ELb1ELb0ELb0EfN3c107complexIfEEEEv12SSMParamsBwd --------------------------
	.section	.nv.constant0._Z25selective_scan_bwd_kernelI32Selective_Scan_bwd_kernel_traitsILi128ELi16ELb0ELb1ELb1ELb0ELb0EfN3c107complexIfEEEEv12SSMParamsBwd,"a",@progbits
	.sectionflags	@""
	.align	4
.nv.constant0._Z25selective_scan_bwd_kernelI32Selective_Scan_bwd_kernel_traitsILi128ELi16ELb0ELb1ELb1ELb0ELb0EfN3c107complexIfEEEEv12SSMParamsBwd:
	.zero		848


//--------------------- .nv.constant0._Z25selective_scan_bwd_kernelI32Selective_Scan_bwd_kernel_traitsILi128ELi16ELb0ELb1ELb1ELb0ELb1EfN3c107complexIfEEEEv12SSMParamsBwd --------------------------
	.section	.nv.constant0._Z25selective_scan_bwd_kernelI32Selective_Scan_bwd_kernel_traitsILi128ELi16ELb0ELb1ELb1ELb0ELb1EfN3c107complexIfEEEEv12SSMParamsBwd,"a",@progbits
	.sectionflags	@""
	.align	4
.nv.constant0._Z25selective_scan_bwd_kernelI32Selective_Scan_bwd_kernel_traitsILi128ELi16ELb0ELb1ELb1ELb0ELb1EfN3c107complexIfEEEEv12SSMParamsBwd:
	.zero		848


//--------------------- .nv.constant0._Z25selective_scan_bwd_kernelI32Selective_Scan_bwd_kernel_traitsILi128ELi16ELb0ELb1ELb1ELb1ELb0EfN3c107complexIfEEEEv12SSMParamsBwd --------------------------
	.section	.nv.constant0._Z25selective_scan_bwd_kernelI32Selective_Scan_bwd_kernel_traitsILi128ELi16ELb0ELb1ELb1ELb1ELb0EfN3c107complexIfEEEEv12SSMParamsBwd,"a",@progbits
	.sectionflags	@""
	.align	4
.nv.constant0._Z25selective_scan_bwd_kernelI32Selective_Scan_bwd_kernel_traitsILi128ELi16ELb0ELb1ELb1ELb1ELb0EfN3c107complexIfEEEEv12SSMParamsBwd:
	.zero		848


//--------------------- .nv.constant0._Z25selective_scan_bwd_kernelI32Selective_Scan_bwd_kernel_traitsILi128ELi16ELb0ELb1ELb1ELb1ELb1EfN3c107complexIfEEEEv12SSMParamsBwd --------------------------
	.section	.nv.constant0._Z25selective_scan_bwd_kernelI32Selective_Scan_bwd_kernel_traitsILi128ELi16ELb0ELb1ELb1ELb1ELb1EfN3c107complexIfEEEEv12SSMParamsBwd,"a",@progbits
	.sectionflags	@""
	.align	4
.nv.constant0._Z25selective_scan_bwd_kernelI32Selective_Scan_bwd_kernel_traitsILi128ELi16ELb0ELb1ELb1ELb1ELb1EfN3c107complexIfEEEEv12SSMParamsBwd:
	.zero		848


//--------------------- .nv.constant0._Z25selective_scan_bwd_kernelI32Selective_Scan_bwd_kernel_traitsILi128ELi16ELb1ELb0ELb0ELb0ELb0EfN3c107complexIfEEEEv12SSMParamsBwd --------------------------
	.section	.nv.constant0._Z25selective_scan_bwd_kernelI32Selective_Scan_bwd_kernel_traitsILi128ELi16ELb1ELb0ELb0ELb0ELb0EfN3c107complexIfEEEEv12SSMParamsBwd,"a",@progbits
	.sectionflags	@""
	.align	4
.nv.constant0._Z25selective_scan_bwd_kernelI32Selective_Scan_bwd_kernel_traitsILi128ELi16ELb1ELb0ELb0ELb0ELb0EfN3c107complexIfEEEEv12SSMParamsBwd:
	.zero		848


//--------------------- .nv.constant0._Z25selective_scan_bwd_kernelI32Selective_Scan_bwd_kernel_traitsILi128ELi16ELb1ELb0ELb0ELb0ELb1EfN3c107complexIfEEEEv12SSMParamsBwd --------------------------
	.section	.nv.constant0._Z25selective_scan_bwd_kernelI32Selective_Scan_bwd_kernel_traitsILi128ELi16ELb1ELb0ELb0ELb0ELb1EfN3c107complexIfEEEEv12SSMParamsBwd,"a",@progbits
	.sectionflags	@""
	.align	4
.nv.constant0._Z25selective_scan_bwd_kernelI32Selective_Scan_bwd_kernel_traitsILi128ELi16ELb1ELb0ELb0ELb0ELb1EfN3c107complexIfEEEEv12SSMParamsBwd:
	.zero		848


//--------------------- .nv.constant0._Z25selective_scan_bwd_kernelI32Selective_Scan_bwd_kernel_traitsILi128ELi16ELb1ELb0ELb0ELb1ELb0EfN3c107complexIfEEEEv12SSMParamsBwd --------------------------
	.section	.nv.constant0._Z25selective_scan_bwd_kernelI32Selective_Scan_bwd_kernel_traitsILi128ELi16ELb1ELb0ELb0ELb1ELb0EfN3c107complexIfEEEEv12SSMParamsBwd,"a",@progbits
	.sectionflags	@""
	.align	4
.nv.constant0._Z25selective_scan_bwd_kernelI32Selective_Scan_bwd_kernel_traitsILi128ELi16ELb1ELb0ELb0ELb1ELb0EfN3c107complexIfEEEEv12SSMParamsBwd:
	.zero		848


//--------------------- .nv.constant0._Z25selective_scan_bwd_kernelI32Selective_Scan_bwd_kernel_traitsILi128ELi16ELb1ELb0ELb0ELb1ELb1EfN3c107complexIfEEEEv12SSMParamsBwd --------------------------
	.section	.nv.constant0._Z25selective_scan_bwd_kernelI32Selective_Scan_bwd_kernel_traitsILi128ELi16ELb1ELb0ELb0ELb1ELb1EfN3c107complexIfEEEEv12SSMParamsBwd,"a",@progbits
	.sectionflags	@""
	.align	4
.nv.constant0._Z25selective_scan_bwd_kernelI32Selective_Scan_bwd_kernel_traitsILi128ELi16ELb1ELb0ELb0ELb1ELb1EfN3c107complexIfEEEEv12SSMParamsBwd:
	.zero		848


//--------------------- .nv.constant0._Z25selective_scan_bwd_kernelI32Selective_Scan_bwd_kernel_traitsILi128ELi16ELb1ELb0ELb1ELb0ELb0EfN3c107complexIfEEEEv12SSMParamsBwd --------------------------
	.section	.nv.constant0._Z25selective_scan_bwd_kernelI32Selective_Scan_bwd_kernel_traitsILi128ELi16ELb1ELb0ELb1ELb0ELb0EfN3c107complexIfEEEEv12SSMParamsBwd,"a",@progbits
	.sectionflags	@""
	.align	4
.nv.constant0._Z25selective_scan_bwd_kernelI32Selective_Scan_bwd_kernel_traitsILi128ELi16ELb1ELb0ELb1ELb0ELb0EfN3c107complexIfEEEEv12SSMParamsBwd:
	.zero		848


//--------------------- .nv.constant0._Z25selective_scan_bwd_kernelI32Selective_Scan_bwd_kernel_traitsILi128ELi16ELb1ELb0ELb1ELb0ELb1EfN3c107complexIfEEEEv12SSMParamsBwd --------------------------
	.section	.nv.constant0._Z25selective_scan_bwd_kernelI32Selective_Scan_bwd_kernel_traitsILi128ELi16ELb1ELb0ELb1ELb0ELb1EfN3c107complexIfEEEEv12SSMParamsBwd,"a",@progbits
	.sectionflags	@""
	.align	4
.nv.constant0._Z25selective_scan_bwd_kernelI32Selective_Scan_bwd_kernel_traitsILi128ELi16ELb1ELb0ELb1ELb0ELb1EfN3c107complexIfEEEEv12SSMParamsBwd:
	.zero		848


//--------------------- .nv.constant0._Z25selective_scan_bwd_kernelI32Selective_Scan_bwd_kernel_traitsILi128ELi16ELb1ELb0ELb1ELb1ELb0EfN3c107complexIfEEEEv12SSMParamsBwd --------------------------
	.section	.nv.constant0._Z25selective_scan_bwd_kernelI32Selective_Scan_bwd_kernel_traitsILi128ELi16ELb1ELb0ELb1ELb1ELb0EfN3c107complexIfEEEEv12SSMParamsBwd,"a",@progbits
	.sectionflags	@""
	.align	4
.nv.constant0._Z25selective_scan_bwd_kernelI32Selective_Scan_bwd_kernel_traitsILi128ELi16ELb1ELb0ELb1ELb1ELb0EfN3c107complexIfEEEEv12SSMParamsBwd:
	.zero		848


//--------------------- .nv.constant0._Z25selective_scan_bwd_kernelI32Selective_Scan_bwd_kernel_traitsILi128ELi16ELb1ELb0ELb1ELb1ELb1EfN3c107complexIfEEEEv12SSMParamsBwd --------------------------
	.section	.nv.constant0._Z25selective_scan_bwd_kernelI32Selective_Scan_bwd_kernel_traitsILi128ELi16ELb1ELb0ELb1ELb1ELb1EfN3c107complexIfEEEEv12SSMParamsBwd,"a",@progbits
	.sectionflags	@""
	.align	4
.nv.constant0._Z25selective_scan_bwd_kernelI32Selective_Scan_bwd_kernel_traitsILi128ELi16ELb1ELb0ELb1ELb1ELb1EfN3c107complexIfEEEEv12SSMParamsBwd:
	.zero		848


//--------------------- .nv.constant0._Z25selective_scan_bwd_kernelI32Selective_Scan_bwd_kernel_traitsILi128ELi16ELb1ELb1ELb0ELb0ELb0EfN3c107complexIfEEEEv12SSMParamsBwd --------------------------
	.section	.nv.constant0._Z25selective_scan_bwd_kernelI32Selective_Scan_bwd_kernel_traitsILi128ELi16ELb1ELb1ELb0ELb0ELb0EfN3c107complexIfEEEEv12SSMParamsBwd,"a",@progbits
	.sectionflags	@""
	.align	4
.nv.constant0._Z25selective_scan_bwd_kernelI32Selective_Scan_bwd_kernel_traitsILi128ELi16ELb1ELb1ELb0ELb0ELb0EfN3c107complexIfEEEEv12SSMParamsBwd:
	.zero		848


//--------------------- .nv.constant0._Z25selective_scan_bwd_kernelI32Selective_Scan_bwd_kernel_traitsILi128ELi16ELb1ELb1ELb0ELb0ELb1EfN3c107complexIfEEEEv12SSMParamsBwd --------------------------
	.section	.nv.constant0._Z25selective_scan_bwd_kernelI32Selective_Scan_bwd_kernel_traitsILi128ELi16ELb1ELb1ELb0ELb0ELb1EfN3c107complexIfEEEEv12SSMParamsBwd,"a",@progbits
	.sectionflags	@""
	.align	4
.nv.constant0._Z25selective_scan_bwd_kernelI32Selective_Scan_bwd_kernel_traitsILi128ELi16ELb1ELb1ELb0ELb0ELb1EfN3c107complexIfEEEEv12SSMParamsBwd:
	.zero		848


//--------------------- .nv.constant0._Z25selective_scan_bwd_kernelI32Selective_Scan_bwd_kernel_traitsILi128ELi16ELb1ELb1ELb0ELb1ELb0EfN3c107complexIfEEEEv12SSMParamsBwd --------------------------
	.section	.nv.constant0._Z25selective_scan_bwd_kernelI32Selective_Scan_bwd_kernel_traitsILi128ELi16ELb1ELb1ELb0ELb1ELb0EfN3c107complexIfEEEEv12SSMParamsBwd,"a",@progbits
	.sectionflags	@""
	.align	4
.nv.constant0._Z25selective_scan_bwd_kernelI32Selective_Scan_bwd_kernel_traitsILi128ELi16ELb1ELb1ELb0ELb1ELb0EfN3c107complexIfEEEEv12SSMParamsBwd:
	.zero		848


//--------------------- .nv.constant0._Z25selective_scan_bwd_kernelI32Selective_Scan_bwd_kernel_traitsILi128ELi16ELb1ELb1ELb0ELb1ELb1EfN3c107complexIfEEEEv12SSMParamsBwd --------------------------
	.section	.nv.constant0._Z25selective_scan_bwd_kernelI32Selective_Scan_bwd_kernel_traitsILi128ELi16ELb1ELb1ELb0ELb1ELb1EfN3c107complexIfEEEEv12SSMParamsBwd,"a",@progbits
	.sectionflags	@""
	.align	4
.nv.constant0._Z25selective_scan_bwd_kernelI32Selective_Scan_bwd_kernel_traitsILi128ELi16ELb1ELb1ELb0ELb1ELb1EfN3c107complexIfEEEEv12SSMParamsBwd:
	.zero		848


//--------------------- .nv.constant0._Z25selective_scan_bwd_kernelI32Selective_Scan_bwd_kernel_traitsILi128ELi16ELb1ELb1ELb1ELb0ELb0EfN3c107complexIfEEEEv12SSMParamsBwd --------------------------
	.section	.nv.constant0._Z25selective_scan_bwd_kernelI32Selective_Scan_bwd_kernel_traitsILi128ELi16ELb1ELb1ELb1ELb0ELb0EfN3c107complexIfEEEEv12SSMParamsBwd,"a",@progbits
	.sectionflags	@""
	.align	4
.nv.constant0._Z25selective_scan_bwd_kernelI32Selective_Scan_bwd_kernel_traitsILi128ELi16ELb1ELb1ELb1ELb0ELb0EfN3c107complexIfEEEEv12SSMParamsBwd:
	.zero		848


//--------------------- .nv.constant0._Z25selective_scan_bwd_kernelI32Selective_Scan_bwd_kernel_traitsILi128ELi16ELb1ELb1ELb1ELb0ELb1EfN3c107complexIfEEEEv12SSMParamsBwd --------------------------
	.section	.nv.constant0._Z25selective_scan_bwd_kernelI32Selective_Scan_bwd_kernel_traitsILi128ELi16ELb1ELb1ELb1ELb0ELb1EfN3c107complexIfEEEEv12SSMParamsBwd,"a",@progbits
	.sectionflags	@""
	.align	4
.nv.constant0._Z25selective_scan_bwd_kernelI32Selective_Scan_bwd_kernel_traitsILi128ELi16ELb1ELb1ELb1ELb0ELb1EfN3c107complexIfEEEEv12SSMParamsBwd:
	.zero		848


//--------------------- .nv.constant0._Z25selective_scan_bwd_kernelI32Selective_Scan_bwd_kernel_traitsILi128ELi16ELb1ELb1ELb1ELb1ELb0EfN3c107complexIfEEEEv12SSMParamsBwd --------------------------
	.section	.nv.constant0._Z25selective_scan_bwd_kernelI32Selective_Scan_bwd_kernel_traitsILi128ELi16ELb1ELb1ELb1ELb1ELb0EfN3c107complexIfEEEEv12SSMParamsBwd,"a",@progbits
	.sectionflags	@""
	.align	4
.nv.constant0._Z25selective_scan_bwd_kernelI32Selective_Scan_bwd_kernel_traitsILi128ELi16ELb1ELb1ELb1ELb1ELb0EfN3c107complexIfEEEEv12SSMParamsBwd:
	.zero		848


//--------------------- .nv.constant0._Z25selective_scan_bwd_kernelI32Selective_Scan_bwd_kernel_traitsILi128ELi16ELb1ELb1ELb1ELb1ELb1EfN3c107complexIfEEEEv12SSMParamsBwd --------------------------
	.section	.nv.constant0._Z25selective_scan_bwd_kernelI32Selective_Scan_bwd_kernel_traitsILi128ELi16ELb1ELb1ELb1ELb1ELb1EfN3c107complexIfEEEEv12SSMParamsBwd,"a",@progbits
	.sectionflags	@""
	.align	4
.nv.constant0._Z25selective_scan_bwd_kernelI32Selective_Scan_bwd_kernel_traitsILi128ELi16ELb1ELb1ELb1ELb1ELb1EfN3c107complexIfEEEEv12SSMParamsBwd:
	.zero		848


//--------------------- .nv.constant0._Z25selective_scan_bwd_kernelI32Selective_Scan_bwd_kernel_traitsILi64ELi16ELb0ELb0ELb0ELb0ELb0EfN3c107complexIfEEEEv12SSMParamsBwd --------------------------
	.section	.nv.constant0._Z25selective_scan_bwd_kernelI32Selective_Scan_bwd_kernel_traitsILi64ELi16ELb0ELb0ELb0ELb0ELb0EfN3c107complexIfEEEEv12SSMParamsBwd,"a",@progbits
	.sectionflags	@""
	.align	4
.nv.constant0._Z25selective_scan_bwd_kernelI32Selective_Scan_bwd_kernel_traitsILi64ELi16ELb0ELb0ELb0ELb0ELb0EfN3c107complexIfEEEEv12SSMParamsBwd:
	.zero		848


//--------------------- .nv.constant0._Z25selective_scan_bwd_kernelI32Selective_Scan_bwd_kernel_traitsILi64ELi16ELb0ELb0ELb0ELb0ELb1EfN3c107complexIfEEEEv12SSMParamsBwd --------------------------
	.section	.nv.constant0._Z25selective_scan_bwd_kernelI32Selective_Scan_bwd_kernel_traitsILi64ELi16ELb0ELb0ELb0ELb0ELb1EfN3c107complexIfEEEEv12SSMParamsBwd,"a",@progbits
	.sectionflags	@""
	.align	4
.nv.constant0._Z25selective_scan_bwd_kernelI32Selective_Scan_bwd_kernel_traitsILi64ELi16ELb0ELb0ELb0ELb0ELb1EfN3c107complexIfEEEEv12SSMParamsBwd:
	.zero		848


//--------------------- .nv.constant0._Z25selective_scan_bwd_kernelI32Selective_Scan_bwd_kernel_traitsILi64ELi16ELb0ELb0ELb0ELb1ELb0EfN3c107complexIfEEEEv12SSMParamsBwd --------------------------
	.section	.nv.constant0._Z25selective_scan_bwd_kernelI32Selective_Scan_bwd_kernel_traitsILi64ELi16ELb0ELb0ELb0ELb1ELb0EfN3c107complexIfEEEEv12SSMParamsBwd,"a",@progbits
	.sectionflags	@""
	.align	4
.nv.constant0._Z25selective_scan_bwd_kernelI32Selective_Scan_bwd_kernel_traitsILi64ELi16ELb0ELb0ELb0ELb1ELb0EfN3c107complexIfEEEEv12SSMParamsBwd:
	.zero		848


//--------------------- .nv.constant0._Z25selective_scan_bwd_kernelI32Selective_Scan_bwd_kernel_traitsILi64ELi16ELb0ELb0ELb0ELb1ELb1EfN3c107complexIfEEEEv12SSMParamsBwd --------------------------
	.section	.nv.constant0._Z25selective_scan_bwd_kernelI32Selective_Scan_bwd_kernel_traitsILi64ELi16ELb0ELb0ELb0ELb1ELb1EfN3c107complexIfEEEEv12SSMParamsBwd,"a",@progbits
	.sectionflags	@""
	.align	4
.nv.constant0._Z25selective_scan_bwd_kernelI32Selective_Scan_bwd_kernel_traitsILi64ELi16ELb0ELb0ELb0ELb1ELb1EfN3c107complexIfEEEEv12SSMParamsBwd:
	.zero		848


//--------------------- .nv.constant0._Z25selective_scan_bwd_kernelI32Selective_Scan_bwd_kernel_traitsILi64ELi16ELb0ELb0ELb1ELb0ELb0EfN3c107complexIfEEEEv12SSMParamsBwd --------------------------
	.section	.nv.constant0._Z25selective_scan_bwd_kernelI32Selective_Scan_bwd_kernel_traitsILi64ELi16ELb0ELb0ELb1ELb0ELb0EfN3c107complexIfEEEEv12SSMParamsBwd,"a",@progbits
	.sectionflags	@""
	.align	4
.nv.constant0._Z25selective_scan_bwd_kernelI32Selective_Scan_bwd_kernel_traitsILi64ELi16ELb0ELb0ELb1ELb0ELb0EfN3c107complexIfEEEEv12SSMParamsBwd:
	.zero		848


//--------------------- .nv.constant0._Z25selective_scan_bwd_kernelI32Selective_Scan_bwd_kernel_traitsILi64ELi16ELb0ELb0ELb1ELb0ELb1EfN3c107complexIfEEEEv12SSMParamsBwd --------------------------
	.section	.nv.constant0._Z25selective_scan_bwd_kernelI32Selective_Scan_bwd_kernel_traitsILi64ELi16ELb0ELb0ELb1ELb0ELb1EfN3c107complexIfEEEEv12SSMParamsBwd,"a",@progbits
	.sectionflags	@""
	.align	4
.nv.constant0._Z25selective_scan_bwd_kernelI32Selective_Scan_bwd_kernel_traitsILi64ELi16ELb0ELb0ELb1ELb0ELb1EfN3c107complexIfEEEEv12SSMParamsBwd:
	.zero		848


//--------------------- .nv.constant0._Z25selective_scan_bwd_kernelI32Selective_Scan_bwd_kernel_traitsILi64ELi16ELb0ELb0ELb1ELb1ELb0EfN3c107complexIfEEEEv12SSMParamsBwd --------------------------
	.section	.nv.constant0._Z25selective_scan_bwd_kernelI32Selective_Scan_bwd_kernel_traitsILi64ELi16ELb0ELb0ELb1ELb1ELb0EfN3c107complexIfEEEEv12SSMParamsBwd,"a",@progbits
	.sectionflags	@""
	.align	4
.nv.constant0._Z25selective_scan_bwd_kernelI32Selective_Scan_bwd_kernel_traitsILi64ELi16ELb0ELb0ELb1ELb1ELb0EfN3c107complexIfEEEEv12SSMParamsBwd:
	.zero		848


//--------------------- .nv.constant0._Z25selective_scan_bwd_kernelI32Selective_Scan_bwd_kernel_traitsILi64ELi16ELb0ELb0ELb1ELb1ELb1EfN3c107complexIfEEEEv12SSMParamsBwd --------------------------
	.section	.nv.constant0._Z25selective_scan_bwd_kernelI32Selective_Scan_bwd_kernel_traitsILi64ELi16ELb0ELb0ELb1ELb1ELb1EfN3c107complexIfEEEEv12SSMParamsBwd,"a",@progbits
	.sectionflags	@""
	.align	4
.nv.constant0._Z25selective_scan_bwd_kernelI32Selective_Scan_bwd_kernel_traitsILi64ELi16ELb0ELb0ELb1ELb1ELb1EfN3c107complexIfEEEEv12SSMParamsBwd:
	.zero		848


//--------------------- .nv.constant0._Z25selective_scan_bwd_kernelI32Selective_Scan_bwd_kernel_traitsILi64ELi16ELb0ELb1ELb0ELb0ELb0EfN3c107complexIfEEEEv12SSMParamsBwd --------------------------
	.section	.nv.constant0._Z25selective_scan_bwd_kernelI32Selective_Scan_bwd_kernel_traitsILi64ELi16ELb0ELb1ELb0ELb0ELb0EfN3c107complexIfEEEEv12SSMParamsBwd,"a",@progbits
	.sectionflags	@""
	.align	4
.nv.constant0._Z25selective_scan_bwd_kernelI32Selective_Scan_bwd_kernel_traitsILi64ELi16ELb0ELb1ELb0ELb0ELb0EfN3c107complexIfEEEEv12SSMParamsBwd:
	.zero		848


//--------------------- .nv.constant0._Z25selective_scan_bwd_kernelI32Selective_Scan_bwd_kernel_traitsILi64ELi16ELb0ELb1ELb0ELb0ELb1EfN3c107complexIfEEEEv12SSMParamsBwd --------------------------
	.section	.nv.constant0._Z25selective_scan_bwd_kernelI32Selective_Scan_bwd_kernel_traitsILi64ELi16ELb0ELb1ELb0ELb0ELb1EfN3c107complexIfEEEEv12SSMParamsBwd,"a",@progbits
	.sectionflags	@""
	.align	4
.nv.constant0._Z25selective_scan_bwd_kernelI32Selective_Scan_bwd_kernel_traitsILi64ELi16ELb0ELb1ELb0ELb0ELb1EfN3c107complexIfEEEEv12SSMParamsBwd:
	.zero		848


//--------------------- .nv.constant0._Z25selective_scan_bwd_kernelI32Selective_Scan_bwd_kernel_traitsILi64ELi16ELb0ELb1ELb0ELb1ELb0EfN3c107complexIfEEEEv12SSMParamsBwd --------------------------
	.section	.nv.constant0._Z25selective_scan_bwd_kernelI32Selective_Scan_bwd_kernel_traitsILi64ELi16ELb0ELb1ELb0ELb1ELb0EfN3c107complexIfEEEEv12SSMParamsBwd,"a",@progbits
	.sectionflags	@""
	.align	4
.nv.constant0._Z25selective_scan_bwd_kernelI32Selective_Scan_bwd_kernel_traitsILi64ELi16ELb0ELb1ELb0ELb1ELb0EfN3c107complexIfEEEEv12SSMParamsBwd:
	.zero		848


//--------------------- .nv.constant0._Z25selective_scan_bwd_kernelI32Selective_Scan_bwd_kernel_traitsILi64ELi16ELb0ELb1ELb0ELb1ELb1EfN3c107complexIfEEEEv12SSMParamsBwd --------------------------
	.section	.nv.constant0._Z25selective_scan_bwd_kernelI32Selective_Scan_bwd_kernel_traitsILi64ELi16ELb0ELb1ELb0ELb1ELb1EfN3c107complexIfEEEEv12SSMParamsBwd,"a",@progbits
	.sectionflags	@""
	.align	4
.nv.constant0._Z25selective_scan_bwd_kernelI32Selective_Scan_bwd_kernel_traitsILi64ELi16ELb0ELb1ELb0ELb1ELb1EfN3c107complexIfEEEEv12SSMParamsBwd:
	.zero		848


//--------------------- .nv.constant0._Z25selective_scan_bwd_kernelI32Selective_Scan_bwd_kernel_traitsILi64ELi16ELb0ELb1ELb1ELb0ELb0EfN3c107complexIfEEEEv12SSMParamsBwd --------------------------
	.section	.nv.constant0._Z25selective_scan_bwd_kernelI32Selective_Scan_bwd_kernel_traitsILi64ELi16ELb0ELb1ELb1ELb0ELb0EfN3c107complexIfEEEEv12SSMParamsBwd,"a",@progbits
	.sectionflags	@""
	.align	4
.nv.constant0._Z25selective_scan_bwd_kernelI32Selective_Scan_bwd_kernel_traitsILi64ELi16ELb0ELb1ELb1ELb0ELb0EfN3c107complexIfEEEEv12SSMParamsBwd:
	.zero		848


//--------------------- .nv.constant0._Z25selective_scan_bwd_kernelI32Selective_Scan_bwd_kernel_traitsILi64ELi16ELb0ELb1ELb1ELb0ELb1EfN3c107complexIfEEEEv12SSMParamsBwd --------------------------
	.section	.nv.constant0._Z25selective_scan_bwd_kernelI32Selective_Scan_bwd_kernel_traitsILi64ELi16ELb0ELb1ELb1ELb0ELb1EfN3c107complexIfEEEEv12SSMParamsBwd,"a",@progbits
	.sectionflags	@""
	.align	4
.nv.constant0._Z25selective_scan_bwd_kernelI32Selective_Scan_bwd_kernel_traitsILi64ELi16ELb0ELb1ELb1ELb0ELb1EfN3c107complexIfEEEEv12SSMParamsBwd:
	.zero		848


//--------------------- .nv.constant0._Z25selective_scan_bwd_kernelI32Selective_Scan_bwd_kernel_traitsILi64ELi16ELb0ELb1ELb1ELb1ELb0EfN3c107complexIfEEEEv12SSMParamsBwd --------------------------
	.section	.nv.constant0._Z25selective_scan_bwd_kernelI32Selective_Scan_bwd_kernel_traitsILi64ELi16ELb0ELb1ELb1ELb1ELb0EfN3c107complexIfEEEEv12SSMParamsBwd,"a",@progbits
	.sectionflags	@""
	.align	4
.nv.constant0._Z25selective_scan_bwd_kernelI32Selective_Scan_bwd_kernel_traitsILi64ELi16ELb0ELb1ELb1ELb1ELb0EfN3c107complexIfEEEEv12SSMParamsBwd:
	.zero		848


//--------------------- .nv.constant0._Z25selective_scan_bwd_kernelI32Selective_Scan_bwd_kernel_traitsILi64ELi16ELb0ELb1ELb1ELb1ELb1EfN3c107complexIfEEEEv12SSMParamsBwd --------------------------
	.section	.nv.constant0._Z25selective_scan_bwd_kernelI32Selective_Scan_bwd_kernel_traitsILi64ELi16ELb0ELb1ELb1ELb1ELb1EfN3c107complexIfEEEEv12SSMParamsBwd,"a",@progbits
	.sectionflags	@""
	.align	4
.nv.constant0._Z25selective_scan_bwd_kernelI32Selective_Scan_bwd_kernel_traitsILi64ELi16ELb0ELb1ELb1ELb1ELb1EfN3c107complexIfEEEEv12SSMParamsBwd:
	.zero		848


//--------------------- .nv.constant0._Z25selective_scan_bwd_kernelI32Selective_Scan_bwd_kernel_traitsILi64ELi16ELb1ELb0ELb0ELb0ELb0EfN3c107complexIfEEEEv12SSMParamsBwd --------------------------
	.section	.nv.constant0._Z25selective_scan_bwd_kernelI32Selective_Scan_bwd_kernel_traitsILi64ELi16ELb1ELb0ELb0ELb0ELb0EfN3c107complexIfEEEEv12SSMParamsBwd,"a",@progbits
	.sectionflags	@""
	.align	4
.nv.constant0._Z25selective_scan_bwd_kernelI32Selective_Scan_bwd_kernel_traitsILi64ELi16ELb1ELb0ELb0ELb0ELb0EfN3c107complexIfEEEEv12SSMParamsBwd:
	.zero		848


//--------------------- .nv.constant0._Z25selective_scan_bwd_kernelI32Selective_Scan_bwd_kernel_traitsILi64ELi16ELb1ELb0ELb0ELb0ELb1EfN3c107complexIfEEEEv12SSMParamsBwd --------------------------
	.section	.nv.constant0._Z25selective_scan_bwd_kernelI32Selective_Scan_bwd_kernel_traitsILi64ELi16ELb1ELb0ELb0ELb0ELb1EfN3c107complexIfEEEEv12SSMParamsBwd,"a",@progbits
	.sectionflags	@""
	.align	4
.nv.constant0._Z25selective_scan_bwd_kernelI32Selective_Scan_bwd_kernel_traitsILi64ELi16ELb1ELb0ELb0ELb0ELb1EfN3c107complexIfEEEEv12SSMParamsBwd:
	.zero		848


//--------------------- .nv.constant0._Z25selective_scan_bwd_kernelI32Selective_Scan_bwd_kernel_traitsILi64ELi16ELb1ELb0ELb0ELb1ELb0EfN3c107complexIfEEEEv12SSMParamsBwd --------------------------
	.section	.nv.constant0._Z25selective_scan_bwd_kernelI32Selective_Scan_bwd_kernel_traitsILi64ELi16ELb1ELb0ELb0ELb1ELb0EfN3c107complexIfEEEEv12SSMParamsBwd,"a",@progbits
	.sectionflags	@""
	.align	4
.nv.constant0._Z25selective_scan_bwd_kernelI32Selective_Scan_bwd_kernel_traitsILi64ELi16ELb1ELb0ELb0ELb1ELb0EfN3c107complexIfEEEEv12SSMParamsBwd:
	.zero		848


//--------------------- .nv.constant0._Z25selective_scan_bwd_kernelI32Selective_Scan_bwd_kernel_traitsILi64ELi16ELb1ELb0ELb0ELb1ELb1EfN3c107complexIfEEEEv12SSMParamsBwd --------------------------
	.section	.nv.constant0._Z25selective_scan_bwd_kernelI32Selective_Scan_bwd_kernel_traitsILi64ELi16ELb1ELb0ELb0ELb1ELb1EfN3c107complexIfEEEEv12SSMParamsBwd,"a",@progbits
	.sectionflags	@""
	.align	4
.nv.constant0._Z25selective_scan_bwd_kernelI32Selective_Scan_bwd_kernel_traitsILi64ELi16ELb1ELb0ELb0ELb1ELb1EfN3c107complexIfEEEEv12SSMParamsBwd:
	.zero		848


//--------------------- .nv.constant0._Z25selective_scan_bwd_kernelI32Selective_Scan_bwd_kernel_traitsILi64ELi16ELb1ELb0ELb1ELb0ELb0EfN3c107complexIfEEEEv12SSMParamsBwd --------------------------
	.section	.nv.constant0._Z25selective_scan_bwd_kernelI32Selective_Scan_bwd_kernel_traitsILi64ELi16ELb1ELb0ELb1ELb0ELb0EfN3c107complexIfEEEEv12SSMParamsBwd,"a",@progbits
	.sectionflags	@""
	.align	4
.nv.constant0._Z25selective_scan_bwd_kernelI32Selective_Scan_bwd_kernel_traitsILi64ELi16ELb1ELb0ELb1ELb0ELb0EfN3c107complexIfEEEEv12SSMParamsBwd:
	.zero		848


//--------------------- .nv.constant0._Z25selective_scan_bwd_kernelI32Selective_Scan_bwd_kernel_traitsILi64ELi16ELb1ELb0ELb1ELb0ELb1EfN3c107complexIfEEEEv12SSMParamsBwd --------------------------
	.section	.nv.constant0._Z25selective_scan_bwd_kernelI32Selective_Scan_bwd_kernel_traitsILi64ELi16ELb1ELb0ELb1ELb0ELb1EfN3c107complexIfEEEEv12SSMParamsBwd,"a",@progbits
	.sectionflags	@""
	.align	4
.nv.constant0._Z25selective_scan_bwd_kernelI32Selective_Scan_bwd_kernel_traitsILi64ELi16ELb1ELb0ELb1ELb0ELb1EfN3c107complexIfEEEEv12SSMParamsBwd:
	.zero		848


//--------------------- .nv.constant0._Z25selective_scan_bwd_kernelI32Selective_Scan_bwd_kernel_traitsILi64ELi16ELb1ELb0ELb1ELb1ELb0EfN3c107complexIfEEEEv12SSMParamsBwd --------------------------
	.section	.nv.constant0._Z25selective_scan_bwd_kernelI32Selective_Scan_bwd_kernel_traitsILi64ELi16ELb1ELb0ELb1ELb1ELb0EfN3c107complexIfEEEEv12SSMParamsBwd,"a",@progbits
	.sectionflags	@""
	.align	4
.nv.constant0._Z25selective_scan_bwd_kernelI32Selective_Scan_bwd_kernel_traitsILi64ELi16ELb1ELb0ELb1ELb1ELb0EfN3c107complexIfEEEEv12SSMParamsBwd:
	.zero		848


//--------------------- .nv.constant0._Z25selective_scan_bwd_kernelI32Selective_Scan_bwd_kernel_traitsILi64ELi16ELb1ELb0ELb1ELb1ELb1EfN3c107complexIfEEEEv12SSMParamsBwd --------------------------
	.section	.nv.constant0._Z25selective_scan_bwd_kernelI32Selective_Scan_bwd_kernel_traitsILi64ELi16ELb1ELb0ELb1ELb1ELb1EfN3c107complexIfEEEEv12SSMParamsBwd,"a",@progbits
	.sectionflags	@""
	.align	4
.nv.constant0._Z25selective_scan_bwd_kernelI32Selective_Scan_bwd_kernel_traitsILi64ELi16ELb1ELb0ELb1ELb1ELb1EfN3c107complexIfEEEEv12SSMParamsBwd:
	.zero		848


//--------------------- .nv.constant0._Z25selective_scan_bwd_kernelI32Selective_Scan_bwd_kernel_traitsILi64ELi16ELb1ELb1ELb0ELb0ELb0EfN3c107complexIfEEEEv12SSMParamsBwd --------------------------
	.section	.nv.constant0._Z25selective_scan_bwd_kernelI32Selective_Scan_bwd_kernel_traitsILi64ELi16ELb1ELb1ELb0ELb0ELb0EfN3c107complexIfEEEEv12SSMParamsBwd,"a",@progbits
	.sectionflags	@""
	.align	4
.nv.constant0._Z25selective_scan_bwd_kernelI32Selective_Scan_bwd_kernel_traitsILi64ELi16ELb1ELb1ELb0ELb0ELb0EfN3c107complexIfEEEEv12SSMParamsBwd:
	.zero		848


//--------------------- .nv.constant0._Z25selective_scan_bwd_kernelI32Selective_Scan_bwd_kernel_traitsILi64ELi16ELb1ELb1ELb0ELb0ELb1EfN3c107complexIfEEEEv12SSMParamsBwd --------------------------
	.section	.nv.constant0._Z25selective_scan_bwd_kernelI32Selective_Scan_bwd_kernel_traitsILi64ELi16ELb1ELb1ELb0ELb0ELb1EfN3c107complexIfEEEEv12SSMParamsBwd,"a",@progbits
	.sectionflags	@""
	.align	4
.nv.constant0._Z25selective_scan_bwd_kernelI32Selective_Scan_bwd_kernel_traitsILi64ELi16ELb1ELb1ELb0ELb0ELb1EfN3c107complexIfEEEEv12SSMParamsBwd:
	.zero		848


//--------------------- .nv.constant0._Z25selective_scan_bwd_kernelI32Selective_Scan_bwd_kernel_traitsILi64ELi16ELb1ELb1ELb0ELb1ELb0EfN3c107complexIfEEEEv12SSMParamsBwd --------------------------
	.section	.nv.constant0._Z25selective_scan_bwd_kernelI32Selective_Scan_bwd_kernel_traitsILi64ELi16ELb1ELb1ELb0ELb1ELb0EfN3c107complexIfEEEEv12SSMParamsBwd,"a",@progbits
	.sectionflags	@""
	.align	4
.nv.constant0._Z25selective_scan_bwd_kernelI32Selective_Scan_bwd_kernel_traitsILi64ELi16ELb1ELb1ELb0ELb1ELb0EfN3c107complexIfEEEEv12SSMParamsBwd:
	.zero		848


//--------------------- .nv.constant0._Z25selective_scan_bwd_kernelI32Selective_Scan_bwd_kernel_traitsILi64ELi16ELb1ELb1ELb0ELb1ELb1EfN3c107complexIfEEEEv12SSMParamsBwd --------------------------
	.section	.nv.constant0._Z25selective_scan_bwd_kernelI32Selective_Scan_bwd_kernel_traitsILi64ELi16ELb1ELb1ELb0ELb1ELb1EfN3c107complexIfEEEEv12SSMParamsBwd,"a",@progbits
	.sectionflags	@""
	.align	4
.nv.constant0._Z25selective_scan_bwd_kernelI32Selective_Scan_bwd_kernel_traitsILi64ELi16ELb1ELb1ELb0ELb1ELb1EfN3c107complexIfEEEEv12SSMParamsBwd:
	.zero		848


//--------------------- .nv.constant0._Z25selective_scan_bwd_kernelI32Selective_Scan_bwd_kernel_traitsILi64ELi16ELb1ELb1ELb1ELb0ELb0EfN3c107complexIfEEEEv12SSMParamsBwd --------------------------
	.section	.nv.constant0._Z25selective_scan_bwd_kernelI32Selective_Scan_bwd_kernel_traitsILi64ELi16ELb1ELb1ELb1ELb0ELb0EfN3c107complexIfEEEEv12SSMParamsBwd,"a",@progbits
	.sectionflags	@""
	.align	4
.nv.constant0._Z25selective_scan_bwd_kernelI32Selective_Scan_bwd_kernel_traitsILi64ELi16ELb1ELb1ELb1ELb0ELb0EfN3c107complexIfEEEEv12SSMParamsBwd:
	.zero		848


//--------------------- .nv.constant0._Z25selective_scan_bwd_kernelI32Selective_Scan_bwd_kernel_traitsILi64ELi16ELb1ELb1ELb1ELb0ELb1EfN3c107complexIfEEEEv12SSMParamsBwd --------------------------
	.section	.nv.constant0._Z25selective_scan_bwd_kernelI32Selective_Scan_bwd_kernel_traitsILi64ELi16ELb1ELb1ELb1ELb0ELb1EfN3c107complexIfEEEEv12SSMParamsBwd,"a",@progbits
	.sectionflags	@""
	.align	4
.nv.constant0._Z25selective_scan_bwd_kernelI32Selective_Scan_bwd_kernel_traitsILi64ELi16ELb1ELb1ELb1ELb0ELb1EfN3c107complexIfEEEEv12SSMParamsBwd:
	.zero		848


//--------------------- .nv.constant0._Z25selective_scan_bwd_kernelI32Selective_Scan_bwd_kernel_traitsILi64ELi16ELb1ELb1ELb1ELb1ELb0EfN3c107complexIfEEEEv12SSMParamsBwd --------------------------
	.section	.nv.constant0._Z25selective_scan_bwd_kernelI32Selective_Scan_bwd_kernel_traitsILi64ELi16ELb1ELb1ELb1ELb1ELb0EfN3c107complexIfEEEEv12SSMParamsBwd,"a",@progbits
	.sectionflags	@""
	.align	4
.nv.constant0._Z25selective_scan_bwd_kernelI32Selective_Scan_bwd_kernel_traitsILi64ELi16ELb1ELb1ELb1ELb1ELb0EfN3c107complexIfEEEEv12SSMParamsBwd:
	.zero		848


//--------------------- .nv.constant0._Z25selective_scan_bwd_kernelI32Selective_Scan_bwd_kernel_traitsILi64ELi16ELb1ELb1ELb1ELb1ELb1EfN3c107complexIfEEEEv12SSMParamsBwd --------------------------
	.section	.nv.constant0._Z25selective_scan_bwd_kernelI32Selective_Scan_bwd_kernel_traitsILi64ELi16ELb1ELb1ELb1ELb1ELb1EfN3c107complexIfEEEEv12SSMParamsBwd,"a",@progbits
	.sectionflags	@""
	.align	4
.nv.constant0._Z25selective_scan_bwd_kernelI32Selective_Scan_bwd_kernel_traitsILi64ELi16ELb1ELb1ELb1ELb1ELb1EfN3c107complexIfEEEEv12SSMParamsBwd:
	.zero		848


//--------------------- .nv.constant0._Z25selective_scan_bwd_kernelI32Selective_Scan_bwd_kernel_traitsILi32ELi16ELb0ELb0ELb0ELb0ELb0EfN3c107complexIfEEEEv12SSMParamsBwd --------------------------
	.section	.nv.constant0._Z25selective_scan_bwd_kernelI32Selective_Scan_bwd_kernel_traitsILi32ELi16ELb0ELb0ELb0ELb0ELb0EfN3c107complexIfEEEEv12SSMParamsBwd,"a",@progbits
	.sectionflags	@""
	.align	4
.nv.constant0._Z25selective_scan_bwd_kernelI32Selective_Scan_bwd_kernel_traitsILi32ELi16ELb0ELb0ELb0ELb0ELb0EfN3c107complexIfEEEEv12SSMParamsBwd:
	.zero		848


//--------------------- .nv.constant0._Z25selective_scan_bwd_kernelI32Selective_Scan_bwd_kernel_traitsILi32ELi16ELb0ELb0ELb0ELb0ELb1EfN3c107complexIfEEEEv12SSMParamsBwd --------------------------
	.section	.nv.constant0._Z25selective_scan_bwd_kernelI32Selective_Scan_bwd_kernel_traitsILi32ELi16ELb0ELb0ELb0ELb0ELb1EfN3c107complexIfEEEEv12SSMParamsBwd,"a",@progbits
	.sectionflags	@""
	.align	4
.nv.constant0._Z25selective_scan_bwd_kernelI32Selective_Scan_bwd_kernel_traitsILi32ELi16ELb0ELb0ELb0ELb0ELb1EfN3c107complexIfEEEEv12SSMParamsBwd:
	.zero		848


//--------------------- .nv.constant0._Z25selective_scan_bwd_kernelI32Selective_Scan_bwd_kernel_traitsILi32ELi16ELb0ELb0ELb0ELb1ELb0EfN3c107complexIfEEEEv12SSMParamsBwd --------------------------
	.section	.nv.constant0._Z25selective_scan_bwd_kernelI32Selective_Scan_bwd_kernel_traitsILi32ELi16ELb0ELb0ELb0ELb1ELb0EfN3c107complexIfEEEEv12SSMParamsBwd,"a",@progbits
	.sectionflags	@""
	.align	4
.nv.constant0._Z25selective_scan_bwd_kernelI32Selective_Scan_bwd_kernel_traitsILi32ELi16ELb0ELb0ELb0ELb1ELb0EfN3c107complexIfEEEEv12SSMParamsBwd:
	.zero		848


//--------------------- .nv.constant0._Z25selective_scan_bwd_kernelI32Selective_Scan_bwd_kernel_traitsILi32ELi16ELb0ELb0ELb0ELb1ELb1EfN3c107complexIfEEEEv12SSMParamsBwd --------------------------
	.section	.nv.constant0._Z25selective_scan_bwd_kernelI32Selective_Scan_bwd_kernel_traitsILi32ELi16ELb0ELb0ELb0ELb1ELb1EfN3c107complexIfEEEEv12SSMParamsBwd,"a",@progbits
	.sectionflags	@""
	.align	4
.nv.constant0._Z25selective_scan_bwd_kernelI32Selective_Scan_bwd_kernel_traitsILi32ELi16ELb0ELb0ELb0ELb1ELb1EfN3c107complexIfEEEEv12SSMParamsBwd:
	.zero		848


//--------------------- .nv.constant0._Z25selective_scan_bwd_kernelI32Selective_Scan_bwd_kernel_traitsILi32ELi16ELb0ELb0ELb1ELb0ELb0EfN3c107complexIfEEEEv12SSMParamsBwd --------------------------
	.section	.nv.constant0._Z25selective_scan_bwd_kernelI32Selective_Scan_bwd_kernel_traitsILi32ELi16ELb0ELb0ELb1ELb0ELb0EfN3c107complexIfEEEEv12SSMParamsBwd,"a",@progbits
	.sectionflags	@""
	.align	4
.nv.constant0._Z25selective_scan_bwd_kernelI32Selective_Scan_bwd_kernel_traitsILi32ELi16ELb0ELb0ELb1ELb0ELb0EfN3c107complexIfEEEEv12SSMParamsBwd:
	.zero		848


//--------------------- .nv.constant0._Z25selective_scan_bwd_kernelI32Selective_Scan_bwd_kernel_traitsILi32ELi16ELb0ELb0ELb1ELb0ELb1EfN3c107complexIfEEEEv12SSMParamsBwd --------------------------
	.section	.nv.constant0._Z25selective_scan_bwd_kernelI32Selective_Scan_bwd_kernel_traitsILi32ELi16ELb0ELb0ELb1ELb0ELb1EfN3c107complexIfEEEEv12SSMParamsBwd,"a",@progbits
	.sectionflags	@""
	.align	4
.nv.constant0._Z25selective_scan_bwd_kernelI32Selective_Scan_bwd_kernel_traitsILi32ELi16ELb0ELb0ELb1ELb0ELb1EfN3c107complexIfEEEEv12SSMParamsBwd:
	.zero		848


//--------------------- .nv.constant0._Z25selective_scan_bwd_kernelI32Selective_Scan_bwd_kernel_traitsILi32ELi16ELb0ELb0ELb1ELb1ELb0EfN3c107complexIfEEEEv12SSMParamsBwd --------------------------
	.section	.nv.constant0._Z25selective_scan_bwd_kernelI32Selective_Scan_bwd_kernel_traitsILi32ELi16ELb0ELb0ELb1ELb1ELb0EfN3c107complexIfEEEEv12SSMParamsBwd,"a",@progbits
	.sectionflags	@""
	.align	4
.nv.constant0._Z25selective_scan_bwd_kernelI32Selective_Scan_bwd_kernel_traitsILi32ELi16ELb0ELb0ELb1ELb1ELb0EfN3c107complexIfEEEEv12SSMParamsBwd:
	.zero		848


//--------------------- .nv.constant0._Z25selective_scan_bwd_kernelI32Selective_Scan_bwd_kernel_traitsILi32ELi16ELb0ELb0ELb1ELb1ELb1EfN3c107complexIfEEEEv12SSMParamsBwd --------------------------
	.section	.nv.constant0._Z25selective_scan_bwd_kernelI32Selective_Scan_bwd_kernel_traitsILi32ELi16ELb0ELb0ELb1ELb1ELb1EfN3c107complexIfEEEEv12SSMParamsBwd,"a",@progbits
	.sectionflags	@""
	.align	4
.nv.constant0._Z25selective_scan_bwd_kernelI32Selective_Scan_bwd_kernel_traitsILi32ELi16ELb0ELb0ELb1ELb1ELb1EfN3c107complexIfEEEEv12SSMParamsBwd:
	.zero		848


//--------------------- .nv.constant0._Z25selective_scan_bwd_kernelI32Selective_Scan_bwd_kernel_traitsILi32ELi16ELb0ELb1ELb0ELb0ELb0EfN3c107complexIfEEEEv12SSMParamsBwd --------------------------
	.section	.nv.constant0._Z25selective_scan_bwd_kernelI32Selective_Scan_bwd_kernel_traitsILi32ELi16ELb0ELb1ELb0ELb0ELb0EfN3c107complexIfEEEEv12SSMParamsBwd,"a",@progbits
	.sectionflags	@""
	.align	4
.nv.constant0._Z25selective_scan_bwd_kernelI32Selective_Scan_bwd_kernel_traitsILi32ELi16ELb0ELb1ELb0ELb0ELb0EfN3c107complexIfEEEEv12SSMParamsBwd:
	.zero		848


//--------------------- .nv.constant0._Z25selective_scan_bwd_kernelI32Selective_Scan_bwd_kernel_traitsILi32ELi16ELb0ELb1ELb0ELb0ELb1EfN3c107complexIfEEEEv12SSMParamsBwd --------------------------
	.section	.nv.constant0._Z25selective_scan_bwd_kernelI32Selective_Scan_bwd_kernel_traitsILi32ELi16ELb0ELb1ELb0ELb0ELb1EfN3c107complexIfEEEEv12SSMParamsBwd,"a",@progbits
	.sectionflags	@""
	.align	4
.nv.constant0._Z25selective_scan_bwd_kernelI32Selective_Scan_bwd_kernel_traitsILi32ELi16ELb0ELb1ELb0ELb0ELb1EfN3c107complexIfEEEEv12SSMParamsBwd:
	.zero		848


//--------------------- .nv.constant0._Z25selective_scan_bwd_kernelI32Selective_Scan_bwd_kernel_traitsILi32ELi16ELb0ELb1ELb0ELb1ELb0EfN3c107complexIfEEEEv12SSMParamsBwd --------------------------
	.section	.nv.constant0._Z25selective_scan_bwd_kernelI32Selective_Scan_bwd_kernel_traitsILi32ELi16ELb0ELb1ELb0ELb1ELb0EfN3c107complexIfEEEEv12SSMParamsBwd,"a",@progbits
	.sectionflags	@""
	.align	4
.nv.constant0._Z25selective_scan_bwd_kernelI32Selective_Scan_bwd_kernel_traitsILi32ELi16ELb0ELb1ELb0ELb1ELb0EfN3c107complexIfEEEEv12SSMParamsBwd:
	.zero		848


//--------------------- .nv.constant0._Z25selective_scan_bwd_kernelI32Selective_Scan_bwd_kernel_traitsILi32ELi16ELb0ELb1ELb0ELb1ELb1EfN3c107complexIfEEEEv12SSMParamsBwd --------------------------
	.section	.nv.constant0._Z25selective_scan_bwd_kernelI32Selective_Scan_bwd_kernel_traitsILi32ELi16ELb0ELb1ELb0ELb1ELb1EfN3c107complexIfEEEEv12SSMParamsBwd,"a",@progbits
	.sectionflags	@""
	.align	4
.nv.constant0._Z25selective_scan_bwd_kernelI32Selective_Scan_bwd_kernel_traitsILi32ELi16ELb0ELb1ELb0ELb1ELb1EfN3c107complexIfEEEEv12SSMParamsBwd:
	.zero		848


//--------------------- .nv.constant0._Z25selective_scan_bwd_kernelI32Selective_Scan_bwd_kernel_traitsILi32ELi16ELb0ELb1ELb1ELb0ELb0EfN3c107complexIfEEEEv12SSMParamsBwd --------------------------
	.section	.nv.constant0._Z25selective_scan_bwd_kernelI32Selective_Scan_bwd_kernel_traitsILi32ELi16ELb0ELb1ELb1ELb0ELb0EfN3c107complexIfEEEEv12SSMParamsBwd,"a",@progbits
	.sectionflags	@""
	.align	4
.nv.constant0._Z25selective_scan_bwd_kernelI32Selective_Scan_bwd_kernel_traitsILi32ELi16ELb0ELb1ELb1ELb0ELb0EfN3c107complexIfEEEEv12SSMParamsBwd:
	.zero		848


//--------------------- .nv.constant0._Z25selective_scan_bwd_kernelI32Selective_Scan_bwd_kernel_traitsILi32ELi16ELb0ELb1ELb1ELb0ELb1EfN3c107complexIfEEEEv12SSMParamsBwd --------------------------
	.section	.nv.constant0._Z25selective_scan_bwd_kernelI32Selective_Scan_bwd_kernel_traitsILi32ELi16ELb0ELb1ELb1ELb0ELb1EfN3c107complexIfEEEEv12SSMParamsBwd,"a",@progbits
	.sectionflags	@""
	.align	4
.nv.constant0._Z25selective_scan_bwd_kernelI32Selective_Scan_bwd_kernel_traitsILi32ELi16ELb0ELb1ELb1ELb0ELb1EfN3c107complexIfEEEEv12SSMParamsBwd:
	.zero		848


//--------------------- .nv.constant0._Z25selective_scan_bwd_kernelI32Selective_Scan_bwd_kernel_traitsILi32ELi16ELb0ELb1ELb1ELb1ELb0EfN3c107complexIfEEEEv12SSMParamsBwd --------------------------
	.section	.nv.constant0._Z25selective_scan_bwd_kernelI32Selective_Scan_bwd_kernel_traitsILi32ELi16ELb0ELb1ELb1ELb1ELb0EfN3c107complexIfEEEEv12SSMParamsBwd,"a",@progbits
	.sectionflags	@""
	.align	4
.nv.constant0._Z25selective_scan_bwd_kernelI32Selective_Scan_bwd_kernel_traitsILi32ELi16ELb0ELb1ELb1ELb1ELb0EfN3c107complexIfEEEEv12SSMParamsBwd:
	.zero		848


//--------------------- .nv.constant0._Z25selective_scan_bwd_kernelI32Selective_Scan_bwd_kernel_traitsILi32ELi16ELb0ELb1ELb1ELb1ELb1EfN3c107complexIfEEEEv12SSMParamsBwd --------------------------
	.section	.nv.constant0._Z25selective_scan_bwd_kernelI32Selective_Scan_bwd_kernel_traitsILi32ELi16ELb0ELb1ELb1ELb1ELb1EfN3c107complexIfEEEEv12SSMParamsBwd,"a",@progbits
	.sectionflags	@""
	.align	4
.nv.constant0._Z25selective_scan_bwd_kernelI32Selective_Scan_bwd_kernel_traitsILi32ELi16ELb0ELb1ELb1ELb1ELb1EfN3c107complexIfEEEEv12SSMParamsBwd:
	.zero		848


//--------------------- .nv.constant0._Z25selective_scan_bwd_kernelI32Selective_Scan_bwd_kernel_traitsILi32ELi16ELb1ELb0ELb0ELb0ELb0EfN3c107complexIfEEEEv12SSMParamsBwd --------------------------
	.section	.nv.constant0._Z25selective_scan_bwd_kernelI32Selective_Scan_bwd_kernel_traitsILi32ELi16ELb1ELb0ELb0ELb0ELb0EfN3c107complexIfEEEEv12SSMParamsBwd,"a",@progbits
	.sectionflags	@""
	.align	4
.nv.constant0._Z25selective_scan_bwd_kernelI32Selective_Scan_bwd_kernel_traitsILi32ELi16ELb1ELb0ELb0ELb0ELb0EfN3c107complexIfEEEEv12SSMParamsBwd:
	.zero		848


//--------------------- .nv.constant0._Z25selective_scan_bwd_kernelI32Selective_Scan_bwd_kernel_traitsILi32ELi16ELb1ELb0ELb0ELb0ELb1EfN3c107complexIfEEEEv12SSMParamsBwd --------------------------
	.section	.nv.constant0._Z25selective_scan_bwd_kernelI32Selective_Scan_bwd_kernel_traitsILi32ELi16ELb1ELb0ELb0ELb0ELb1EfN3c107complexIfEEEEv12SSMParamsBwd,"a",@progbits
	.sectionflags	@""
	.align	4
.nv.constant0._Z25selective_scan_bwd_kernelI32Selective_Scan_bwd_kernel_traitsILi32ELi16ELb1ELb0ELb0ELb0ELb1EfN3c107complexIfEEEEv12SSMParamsBwd:
	.zero		848


//--------------------- .nv.constant0._Z25selective_scan_bwd_kernelI32Selective_Scan_bwd_kernel_traitsILi32ELi16ELb1ELb0ELb0ELb1ELb0EfN3c107complexIfEEEEv12SSMParamsBwd --------------------------
	.section	.nv.constant0._Z25selective_scan_bwd_kernelI32Selective_Scan_bwd_kernel_traitsILi32ELi16ELb1ELb0ELb0ELb1ELb0EfN3c107complexIfEEEEv12SSMParamsBwd,"a",@progbits
	.sectionflags	@""
	.align	4
.nv.constant0._Z25selective_scan_bwd_kernelI32Selective_Scan_bwd_kernel_traitsILi32ELi16ELb1ELb0ELb0ELb1ELb0EfN3c107complexIfEEEEv12SSMParamsBwd:
	.zero		848


//--------------------- .nv.constant0._Z25selective_scan_bwd_kernelI32Selective_Scan_bwd_kernel_traitsILi32ELi16ELb1ELb0ELb0ELb1ELb1EfN3c107complexIfEEEEv12SSMParamsBwd --------------------------
	.section	.nv.constant0._Z25selective_scan_bwd_kernelI32Selective_Scan_bwd_kernel_traitsILi32ELi16ELb1ELb0ELb0ELb1ELb1EfN3c107complexIfEEEEv12SSMParamsBwd,"a",@progbits
	.sectionflags	@""
	.align	4
.nv.constant0._Z25selective_scan_bwd_kernelI32Selective_Scan_bwd_kernel_traitsILi32ELi16ELb1ELb0ELb0ELb1ELb1EfN3c107complexIfEEEEv12SSMParamsBwd:
	.zero		848


//--------------------- .nv.constant0._Z25selective_scan_bwd_kernelI32Selective_Scan_bwd_kernel_traitsILi32ELi16ELb1ELb0ELb1ELb0ELb0EfN3c107complexIfEEEEv12SSMParamsBwd --------------------------
	.section	.nv.constant0._Z25selective_scan_bwd_kernelI32Selective_Scan_bwd_kernel_traitsILi32ELi16ELb1ELb0ELb1ELb0ELb0EfN3c107complexIfEEEEv12SSMParamsBwd,"a",@progbits
	.sectionflags	@""
	.align	4
.nv.constant0._Z25selective_scan_bwd_kernelI32Selective_Scan_bwd_kernel_traitsILi32ELi16ELb1ELb0ELb1ELb0ELb0EfN3c107complexIfEEEEv12SSMParamsBwd:
	.zero		848


//--------------------- .nv.constant0._Z25selective_scan_bwd_kernelI32Selective_Scan_bwd_kernel_traitsILi32ELi16ELb1ELb0ELb1ELb0ELb1EfN3c107complexIfEEEEv12SSMParamsBwd --------------------------
	.section	.nv.constant0._Z25selective_scan_bwd_kernelI32Selective_Scan_bwd_kernel_traitsILi32ELi16ELb1ELb0ELb1ELb0ELb1EfN3c107complexIfEEEEv12SSMParamsBwd,"a",@progbits
	.sectionflags	@""
	.align	4
.nv.constant0._Z25selective_scan_bwd_kernelI32Selective_Scan_bwd_kernel_traitsILi32ELi16ELb1ELb0ELb1ELb0ELb1EfN3c107complexIfEEEEv12SSMParamsBwd:
	.zero		848


//--------------------- .nv.constant0._Z25selective_scan_bwd_kernelI32Selective_Scan_bwd_kernel_traitsILi32ELi16ELb1ELb0ELb1ELb1ELb0EfN3c107complexIfEEEEv12SSMParamsBwd --------------------------
	.section	.nv.constant0._Z25selective_scan_bwd_kernelI32Selective_Scan_bwd_kernel_traitsILi32ELi16ELb1ELb0ELb1ELb1ELb0EfN3c107complexIfEEEEv12SSMParamsBwd,"a",@progbits
	.sectionflags	@""
	.align	4
.nv.constant0._Z25selective_scan_bwd_kernelI32Selective_Scan_bwd_kernel_traitsILi32ELi16ELb1ELb0ELb1ELb1ELb0EfN3c107complexIfEEEEv12SSMParamsBwd:
	.zero		848


//--------------------- .nv.constant0._Z25selective_scan_bwd_kernelI32Selective_Scan_bwd_kernel_traitsILi32ELi16ELb1ELb0ELb1ELb1ELb1EfN3c107complexIfEEEEv12SSMParamsBwd --------------------------
	.section	.nv.constant0._Z25selective_scan_bwd_kernelI32Selective_Scan_bwd_kernel_traitsILi32ELi16ELb1ELb0ELb1ELb1ELb1EfN3c107complexIfEEEEv12SSMParamsBwd,"a",@progbits
	.sectionflags	@""
	.align	4
.nv.constant0._Z25selective_scan_bwd_kernelI32Selective_Scan_bwd_kernel_traitsILi32ELi16ELb1ELb0ELb1ELb1ELb1EfN3c107complexIfEEEEv12SSMParamsBwd:
	.zero		848


//--------------------- .nv.constant0._Z25selective_scan_bwd_kernelI32Selective_Scan_bwd_kernel_traitsILi32ELi16ELb1ELb1ELb0ELb0ELb0EfN3c107complexIfEEEEv12SSMParamsBwd --------------------------
	.section	.nv.constant0._Z25selective_scan_bwd_kernelI32Selective_Scan_bwd_kernel_traitsILi32ELi16ELb1ELb1ELb0ELb0ELb0EfN3c107complexIfEEEEv12SSMParamsBwd,"a",@progbits
	.sectionflags	@""
	.align	4
.nv.constant0._Z25selective_scan_bwd_kernelI32Selective_Scan_bwd_kernel_traitsILi32ELi16ELb1ELb1ELb0ELb0ELb0EfN3c107complexIfEEEEv12SSMParamsBwd:
	.zero		848


//--------------------- .nv.constant0._Z25selective_scan_bwd_kernelI32Selective_Scan_bwd_kernel_traitsILi32ELi16ELb1ELb1ELb0ELb0ELb1EfN3c107complexIfEEEEv12SSMParamsBwd --------------------------
	.section	.nv.constant0._Z25selective_scan_bwd_kernelI32Selective_Scan_bwd_kernel_traitsILi32ELi16ELb1ELb1ELb0ELb0ELb1EfN3c107complexIfEEEEv12SSMParamsBwd,"a",@progbits
	.sectionflags	@""
	.align	4
.nv.constant0._Z25selective_scan_bwd_kernelI32Selective_Scan_bwd_kernel_traitsILi32ELi16ELb1ELb1ELb0ELb0ELb1EfN3c107complexIfEEEEv12SSMParamsBwd:
	.zero		848


//--------------------- .nv.constant0._Z25selective_scan_bwd_kernelI32Selective_Scan_bwd_kernel_traitsILi32ELi16ELb1ELb1ELb0ELb1ELb0EfN3c107complexIfEEEEv12SSMParamsBwd --------------------------
	.section	.nv.constant0._Z25selective_scan_bwd_kernelI32Selective_Scan_bwd_kernel_traitsILi32ELi16ELb1ELb1ELb0ELb1ELb0EfN3c107complexIfEEEEv12SSMParamsBwd,"a",@progbits
	.sectionflags	@""
	.align	4
.nv.constant0._Z25selective_scan_bwd_kernelI32Selective_Scan_bwd_kernel_traitsILi32ELi16ELb1ELb1ELb0ELb1ELb0EfN3c107complexIfEEEEv12SSMParamsBwd:
	.zero		848


//--------------------- .nv.constant0._Z25selective_scan_bwd_kernelI32Selective_Scan_bwd_kernel_traitsILi32ELi16ELb1ELb1ELb0ELb1ELb1EfN3c107complexIfEEEEv12SSMParamsBwd --------------------------
	.section	.nv.constant0._Z25selective_scan_bwd_kernelI32Selective_Scan_bwd_kernel_traitsILi32ELi16ELb1ELb1ELb0ELb1ELb1EfN3c107complexIfEEEEv12SSMParamsBwd,"a",@progbits
	.sectionflags	@""
	.align	4
.nv.constant0._Z25selective_scan_bwd_kernelI32Selective_Scan_bwd_kernel_traitsILi32ELi16ELb1ELb1ELb0ELb1ELb1EfN3c107complexIfEEEEv12SSMParamsBwd:
	.zero		848


//--------------------- .nv.constant0._Z25selective_scan_bwd_kernelI32Selective_Scan_bwd_kernel_traitsILi32ELi16ELb1ELb1ELb1ELb0ELb0EfN3c107complexIfEEEEv12SSMParamsBwd --------------------------
	.section	.nv.constant0._Z25selective_scan_bwd_kernelI32Selective_Scan_bwd_kernel_traitsILi32ELi16ELb1ELb1ELb1ELb0ELb0EfN3c107complexIfEEEEv12SSMParamsBwd,"a",@progbits
	.sectionflags	@""
	.align	4
.nv.constant0._Z25selective_scan_bwd_kernelI32Selective_Scan_bwd_kernel_traitsILi32ELi16ELb1ELb1ELb1ELb0ELb0EfN3c107complexIfEEEEv12SSMParamsBwd:
	.zero		848


//--------------------- .nv.constant0._Z25selective_scan_bwd_kernelI32Selective_Scan_bwd_kernel_traitsILi32ELi16ELb1ELb1ELb1ELb0ELb1EfN3c107complexIfEEEEv12SSMParamsBwd --------------------------
	.section	.nv.constant0._Z25selective_scan_bwd_kernelI32Selective_Scan_bwd_kernel_traitsILi32ELi16ELb1ELb1ELb1ELb0ELb1EfN3c107complexIfEEEEv12SSMParamsBwd,"a",@progbits
	.sectionflags	@""
	.align	4
.nv.constant0._Z25selective_scan_bwd_kernelI32Selective_Scan_bwd_kernel_traitsILi32ELi16ELb1ELb1ELb1ELb0ELb1EfN3c107complexIfEEEEv12SSMParamsBwd:
	.zero		848


//--------------------- .nv.constant0._Z25selective_scan_bwd_kernelI32Selective_Scan_bwd_kernel_traitsILi32ELi16ELb1ELb1ELb1ELb1ELb0EfN3c107complexIfEEEEv12SSMParamsBwd --------------------------
	.section	.nv.constant0._Z25selective_scan_bwd_kernelI32Selective_Scan_bwd_kernel_traitsILi32ELi16ELb1ELb1ELb1ELb1ELb0EfN3c107complexIfEEEEv12SSMParamsBwd,"a",@progbits
	.sectionflags	@""
	.align	4
.nv.constant0._Z25selective_scan_bwd_kernelI32Selective_Scan_bwd_kernel_traitsILi32ELi16ELb1ELb1ELb1ELb1ELb0EfN3c107complexIfEEEEv12SSMParamsBwd:
	.zero		848


//--------------------- .nv.constant0._Z25selective_scan_bwd_kernelI32Selective_Scan_bwd_kernel_traitsILi32ELi16ELb1ELb1ELb1ELb1ELb1EfN3c107complexIfEEEEv12SSMParamsBwd --------------------------
	.section	.nv.constant0._Z25selective_scan_bwd_kernelI32Selective_Scan_bwd_kernel_traitsILi32ELi16ELb1ELb1ELb1ELb1ELb1EfN3c107complexIfEEEEv12SSMParamsBwd,"a",@progbits
	.sectionflags	@""
	.align	4
.nv.constant0._Z25selective_scan_bwd_kernelI32Selective_Scan_bwd_kernel_traitsILi32ELi16ELb1ELb1ELb1ELb1ELb1EfN3c107complexIfEEEEv12SSMParamsBwd:
	.zero		848


//--------------------- .nv.constant0._Z25selective_scan_bwd_kernelI32Selective_Scan_bwd_kernel_traitsILi32ELi8ELb0ELb0ELb0ELb0ELb0EfN3c107complexIfEEEEv12SSMParamsBwd --------------------------
	.section	.nv.constant0._Z25selective_scan_bwd_kernelI32Selective_Scan_bwd_kernel_traitsILi32ELi8ELb0ELb0ELb0ELb0ELb0EfN3c107complexIfEEEEv12SSMParamsBwd,"a",@progbits
	.sectionflags	@""
	.align	4
.nv.constant0._Z25selective_scan_bwd_kernelI32Selective_Scan_bwd_kernel_traitsILi32ELi8ELb0ELb0ELb0ELb0ELb0EfN3c107complexIfEEEEv12SSMParamsBwd:
	.zero		848


//--------------------- .nv.constant0._Z25selective_scan_bwd_kernelI32Selective_Scan_bwd_kernel_traitsILi32ELi8ELb0ELb0ELb0ELb0ELb1EfN3c107complexIfEEEEv12SSMParamsBwd --------------------------
	.section	.nv.constant0._Z25selective_scan_bwd_kernelI32Selective_Scan_bwd_kernel_traitsILi32ELi8ELb0ELb0ELb0ELb0ELb1EfN3c107complexIfEEEEv12SSMParamsBwd,"a",@progbits
	.sectionflags	@""
	.align	4
.nv.constant0._Z25selective_scan_bwd_kernelI32Selective_Scan_bwd_kernel_traitsILi32ELi8ELb0ELb0ELb0ELb0ELb1EfN3c107complexIfEEEEv12SSMParamsBwd:
	.zero		848


//--------------------- .nv.constant0._Z25selective_scan_bwd_kernelI32Selective_Scan_bwd_kernel_traitsILi32ELi8ELb0ELb0ELb0ELb1ELb0EfN3c107complexIfEEEEv12SSMParamsBwd --------------------------
	.section	.nv.constant0._Z25selective_scan_bwd_kernelI32Selective_Scan_bwd_kernel_traitsILi32ELi8ELb0ELb0ELb0ELb1ELb0EfN3c107complexIfEEEEv12SSMParamsBwd,"a",@progbits
	.sectionflags	@""
	.align	4
.nv.constant0._Z25selective_scan_bwd_kernelI32Selective_Scan_bwd_kernel_traitsILi32ELi8ELb0ELb0ELb0ELb1ELb0EfN3c107complexIfEEEEv12SSMParamsBwd:
	.zero		848


//--------------------- .nv.constant0._Z25selective_scan_bwd_kernelI32Selective_Scan_bwd_kernel_traitsILi32ELi8ELb0ELb0ELb0ELb1ELb1EfN3c107complexIfEEEEv12SSMParamsBwd --------------------------
	.section	.nv.constant0._Z25selective_scan_bwd_kernelI32Selective_Scan_bwd_kernel_traitsILi32ELi8ELb0ELb0ELb0ELb1ELb1EfN3c107complexIfEEEEv12SSMParamsBwd,"a",@progbits
	.sectionflags	@""
	.align	4
.nv.constant0._Z25selective_scan_bwd_kernelI32Selective_Scan_bwd_kernel_traitsILi32ELi8ELb0ELb0ELb0ELb1ELb1EfN3c107complexIfEEEEv12SSMParamsBwd:
	.zero		848


//--------------------- .nv.constant0._Z25selective_scan_bwd_kernelI32Selective_Scan_bwd_kernel_traitsILi32ELi8ELb0ELb0ELb1ELb0ELb0EfN3c107complexIfEEEEv12SSMParamsBwd --------------------------
	.section	.nv.constant0._Z25selective_scan_bwd_kernelI32Selective_Scan_bwd_kernel_traitsILi32ELi8ELb0ELb0ELb1ELb0ELb0EfN3c107complexIfEEEEv12SSMParamsBwd,"a",@progbits
	.sectionflags	@""
	.align	4
.nv.constant0._Z25selective_scan_bwd_kernelI32Selective_Scan_bwd_kernel_traitsILi32ELi8ELb0ELb0ELb1ELb0ELb0EfN3c107complexIfEEEEv12SSMParamsBwd:
	.zero		848


//--------------------- .nv.constant0._Z25selective_scan_bwd_kernelI32Selective_Scan_bwd_kernel_traitsILi32ELi8ELb0ELb0ELb1ELb0ELb1EfN3c107complexIfEEEEv12SSMParamsBwd --------------------------
	.section	.nv.constant0._Z25selective_scan_bwd_kernelI32Selective_Scan_bwd_kernel_traitsILi32ELi8ELb0ELb0ELb1ELb0ELb1EfN3c107complexIfEEEEv12SSMParamsBwd,"a",@progbits
	.sectionflags	@""
	.align	4
.nv.constant0._Z25selective_scan_bwd_kernelI32Selective_Scan_bwd_kernel_traitsILi32ELi8ELb0ELb0ELb1ELb0ELb1EfN3c107complexIfEEEEv12SSMParamsBwd:
	.zero		848


//--------------------- .nv.constant0._Z25selective_scan_bwd_kernelI32Selective_Scan_bwd_kernel_traitsILi32ELi8ELb0ELb0ELb1ELb1ELb0EfN3c107complexIfEEEEv12SSMParamsBwd --------------------------
	.section	.nv.constant0._Z25selective_scan_bwd_kernelI32Selective_Scan_bwd_kernel_traitsILi32ELi8ELb0ELb0ELb1ELb1ELb0EfN3c107complexIfEEEEv12SSMParamsBwd,"a",@progbits
	.sectionflags	@""
	.align	4
.nv.constant0._Z25selective_scan_bwd_kernelI32Selective_Scan_bwd_kernel_traitsILi32ELi8ELb0ELb0ELb1ELb1ELb0EfN3c107complexIfEEEEv12SSMParamsBwd:
	.zero		848


//--------------------- .nv.constant0._Z25selective_scan_bwd_kernelI32Selective_Scan_bwd_kernel_traitsILi32ELi8ELb0ELb0ELb1ELb1ELb1EfN3c107complexIfEEEEv12SSMParamsBwd --------------------------
	.section	.nv.constant0._Z25selective_scan_bwd_kernelI32Selective_Scan_bwd_kernel_traitsILi32ELi8ELb0ELb0ELb1ELb1ELb1EfN3c107complexIfEEEEv12SSMParamsBwd,"a",@progbits
	.sectionflags	@""
	.align	4
.nv.constant0._Z25selective_scan_bwd_kernelI32Selective_Scan_bwd_kernel_traitsILi32ELi8ELb0ELb0ELb1ELb1ELb1EfN3c107complexIfEEEEv12SSMParamsBwd:
	.zero		848


//--------------------- .nv.constant0._Z25selective_scan_bwd_kernelI32Selective_Scan_bwd_kernel_traitsILi32ELi8ELb0ELb1ELb0ELb0ELb0EfN3c107complexIfEEEEv12SSMParamsBwd --------------------------
	.section	.nv.constant0._Z25selective_scan_bwd_kernelI32Selective_Scan_bwd_kernel_traitsILi32ELi8ELb0ELb1ELb0ELb0ELb0EfN3c107complexIfEEEEv12SSMParamsBwd,"a",@progbits
	.sectionflags	@""
	.align	4
.nv.constant0._Z25selective_scan_bwd_kernelI32Selective_Scan_bwd_kernel_traitsILi32ELi8ELb0ELb1ELb0ELb0ELb0EfN3c107complexIfEEEEv12SSMParamsBwd:
	.zero		848


//--------------------- .nv.constant0._Z25selective_scan_bwd_kernelI32Selective_Scan_bwd_kernel_traitsILi32ELi8ELb0ELb1ELb0ELb0ELb1EfN3c107complexIfEEEEv12SSMParamsBwd --------------------------
	.section	.nv.constant0._Z25selective_scan_bwd_kernelI32Selective_Scan_bwd_kernel_traitsILi32ELi8ELb0ELb1ELb0ELb0ELb1EfN3c107complexIfEEEEv12SSMParamsBwd,"a",@progbits
	.sectionflags	@""
	.align	4
.nv.constant0._Z25selective_scan_bwd_kernelI32Selective_Scan_bwd_kernel_traitsILi32ELi8ELb0ELb1ELb0ELb0ELb1EfN3c107complexIfEEEEv12SSMParamsBwd:
	.zero		848


//--------------------- .nv.constant0._Z25selective_scan_bwd_kernelI32Selective_Scan_bwd_kernel_traitsILi32ELi8ELb0ELb1ELb0ELb1ELb0EfN3c107complexIfEEEEv12SSMParamsBwd --------------------------
	.section	.nv.constant0._Z25selective_scan_bwd_kernelI32Selective_Scan_bwd_kernel_traitsILi32ELi8ELb0ELb1ELb0ELb1ELb0EfN3c107complexIfEEEEv12SSMParamsBwd,"a",@progbits
	.sectionflags	@""
	.align	4
.nv.constant0._Z25selective_scan_bwd_kernelI32Selective_Scan_bwd_kernel_traitsILi32ELi8ELb0ELb1ELb0ELb1ELb0EfN3c107complexIfEEEEv12SSMParamsBwd:
	.zero		848


//--------------------- .nv.constant0._Z25selective_scan_bwd_kernelI32Selective_Scan_bwd_kernel_traitsILi32ELi8ELb0ELb1ELb0ELb1ELb1EfN3c107complexIfEEEEv12SSMParamsBwd --------------------------
	.section	.nv.constant0._Z25selective_scan_bwd_kernelI32Selective_Scan_bwd_kernel_traitsILi32ELi8ELb0ELb1ELb0ELb1ELb1EfN3c107complexIfEEEEv12SSMParamsBwd,"a",@progbits
	.sectionflags	@""
	.align	4
.nv.constant0._Z25selective_scan_bwd_kernelI32Selective_Scan_bwd_kernel_traitsILi32ELi8ELb0ELb1ELb0ELb1ELb1EfN3c107complexIfEEEEv12SSMParamsBwd:
	.zero		848


//--------------------- .nv.constant0._Z25selective_scan_bwd_kernelI32Selective_Scan_bwd_kernel_traitsILi32ELi8ELb0ELb1ELb1ELb0ELb0EfN3c107complexIfEEEEv12SSMParamsBwd --------------------------
	.section	.nv.constant0._Z25selective_scan_bwd_kernelI32Selective_Scan_bwd_kernel_traitsILi32ELi8ELb0ELb1ELb1ELb0ELb0EfN3c107complexIfEEEEv12SSMParamsBwd,"a",@progbits
	.sectionflags	@""
	.align	4
.nv.constant0._Z25selective_scan_bwd_kernelI32Selective_Scan_bwd_kernel_traitsILi32ELi8ELb0ELb1ELb1ELb0ELb0EfN3c107complexIfEEEEv12SSMParamsBwd:
	.zero		848


//--------------------- .nv.constant0._Z25selective_scan_bwd_kernelI32Selective_Scan_bwd_kernel_traitsILi32ELi8ELb0ELb1ELb1ELb0ELb1EfN3c107complexIfEEEEv12SSMParamsBwd --------------------------
	.section	.nv.constant0._Z25selective_scan_bwd_kernelI32Selective_Scan_bwd_kernel_traitsILi32ELi8ELb0ELb1ELb1ELb0ELb1EfN3c107complexIfEEEEv12SSMParamsBwd,"a",@progbits
	.sectionflags	@""
	.align	4
.nv.constant0._Z25selective_scan_bwd_kernelI32Selective_Scan_bwd_kernel_traitsILi32ELi8ELb0ELb1ELb1ELb0ELb1EfN3c107complexIfEEEEv12SSMParamsBwd:
	.zero		848


//--------------------- .nv.constant0._Z25selective_scan_bwd_kernelI32Selective_Scan_bwd_kernel_traitsILi32ELi8ELb0ELb1ELb1ELb1ELb0EfN3c107complexIfEEEEv12SSMParamsBwd --------------------------
	.section	.nv.constant0._Z25selective_scan_bwd_kernelI32Selective_Scan_bwd_kernel_traitsILi32ELi8ELb0ELb1ELb1ELb1ELb0EfN3c107complexIfEEEEv12SSMParamsBwd,"a",@progbits
	.sectionflags	@""
	.align	4
.nv.constant0._Z25selective_scan_bwd_kernelI32Selective_Scan_bwd_kernel_traitsILi32ELi8ELb0ELb1ELb1ELb1ELb0EfN3c107complexIfEEEEv12SSMParamsBwd:
	.zero		848


//--------------------- .nv.constant0._Z25selective_scan_bwd_kernelI32Selective_Scan_bwd_kernel_traitsILi32ELi8ELb0ELb1ELb1ELb1ELb1EfN3c107complexIfEEEEv12SSMParamsBwd --------------------------
	.section	.nv.constant0._Z25selective_scan_bwd_kernelI32Selective_Scan_bwd_kernel_traitsILi32ELi8ELb0ELb1ELb1ELb1ELb1EfN3c107complexIfEEEEv12SSMParamsBwd,"a",@progbits
	.sectionflags	@""
	.align	4
.nv.constant0._Z25selective_scan_bwd_kernelI32Selective_Scan_bwd_kernel_traitsILi32ELi8ELb0ELb1ELb1ELb1ELb1EfN3c107complexIfEEEEv12SSMParamsBwd:
	.zero		848


//--------------------- .nv.constant0._Z25selective_scan_bwd_kernelI32Selective_Scan_bwd_kernel_traitsILi32ELi8ELb1ELb0ELb0ELb0ELb0EfN3c107complexIfEEEEv12SSMParamsBwd --------------------------
	.section	.nv.constant0._Z25selective_scan_bwd_kernelI32Selective_Scan_bwd_kernel_traitsILi32ELi8ELb1ELb0ELb0ELb0ELb0EfN3c107complexIfEEEEv12SSMParamsBwd,"a",@progbits
	.sectionflags	@""
	.align	4
.nv.constant0._Z25selective_scan_bwd_kernelI32Selective_Scan_bwd_kernel_traitsILi32ELi8ELb1ELb0ELb0ELb0ELb0EfN3c107complexIfEEEEv12SSMParamsBwd:
	.zero		848


//--------------------- .nv.constant0._Z25selective_scan_bwd_kernelI32Selective_Scan_bwd_kernel_traitsILi32ELi8ELb1ELb0ELb0ELb0ELb1EfN3c107complexIfEEEEv12SSMParamsBwd --------------------------
	.section	.nv.constant0._Z25selective_scan_bwd_kernelI32Selective_Scan_bwd_kernel_traitsILi32ELi8ELb1ELb0ELb0ELb0ELb1EfN3c107complexIfEEEEv12SSMParamsBwd,"a",@progbits
	.sectionflags	@""
	.align	4
.nv.constant0._Z25selective_scan_bwd_kernelI32Selective_Scan_bwd_kernel_traitsILi32ELi8ELb1ELb0ELb0ELb0ELb1EfN3c107complexIfEEEEv12SSMParamsBwd:
	.zero		848


//--------------------- .nv.constant0._Z25selective_scan_bwd_kernelI32Selective_Scan_bwd_kernel_traitsILi32ELi8ELb1ELb0ELb0ELb1ELb0EfN3c107complexIfEEEEv12SSMParamsBwd --------------------------
	.section	.nv.constant0._Z25selective_scan_bwd_kernelI32Selective_Scan_bwd_kernel_traitsILi32ELi8ELb1ELb0ELb0ELb1ELb0EfN3c107complexIfEEEEv12SSMParamsBwd,"a",@progbits
	.sectionflags	@""
	.align	4
.nv.constant0._Z25selective_scan_bwd_kernelI32Selective_Scan_bwd_kernel_traitsILi32ELi8ELb1ELb0ELb0ELb1ELb0EfN3c107complexIfEEEEv12SSMParamsBwd:
	.zero		848


//--------------------- .nv.constant0._Z25selective_scan_bwd_kernelI32Selective_Scan_bwd_kernel_traitsILi32ELi8ELb1ELb0ELb0ELb1ELb1EfN3c107complexIfEEEEv12SSMParamsBwd --------------------------
	.section	.nv.constant0._Z25selective_scan_bwd_kernelI32Selective_Scan_bwd_kernel_traitsILi32ELi8ELb1ELb0ELb0ELb1ELb1EfN3c107complexIfEEEEv12SSMParamsBwd,"a",@progbits
	.sectionflags	@""
	.align	4
.nv.constant0._Z25selective_scan_bwd_kernelI32Selective_Scan_bwd_kernel_traitsILi32ELi8ELb1ELb0ELb0ELb1ELb1EfN3c107complexIfEEEEv12SSMParamsBwd:
	.zero		848


//--------------------- .nv.constant0._Z25selective_scan_bwd_kernelI32Selective_Scan_bwd_kernel_traitsILi32ELi8ELb1ELb0ELb1ELb0ELb0EfN3c107complexIfEEEEv12SSMParamsBwd --------------------------
	.section	.nv.constant0._Z25selective_scan_bwd_kernelI32Selective_Scan_bwd_kernel_traitsILi32ELi8ELb1ELb0ELb1ELb0ELb0EfN3c107complexIfEEEEv12SSMParamsBwd,"a",@progbits
	.sectionflags	@""
	.align	4
.nv.constant0._Z25selective_scan_bwd_kernelI32Selective_Scan_bwd_kernel_traitsILi32ELi8ELb1ELb0ELb1ELb0ELb0EfN3c107complexIfEEEEv12SSMParamsBwd:
	.zero		848


//--------------------- .nv.constant0._Z25selective_scan_bwd_kernelI32Selective_Scan_bwd_kernel_traitsILi32ELi8ELb1ELb0ELb1ELb0ELb1EfN3c107complexIfEEEEv12SSMParamsBwd --------------------------
	.section	.nv.constant0._Z25selective_scan_bwd_kernelI32Selective_Scan_bwd_kernel_traitsILi32ELi8ELb1ELb0ELb1ELb0ELb1EfN3c107complexIfEEEEv12SSMParamsBwd,"a",@progbits
	.sectionflags	@""
	.align	4
.nv.constant0._Z25selective_scan_bwd_kernelI32Selective_Scan_bwd_kernel_traitsILi32ELi8ELb1ELb0ELb1ELb0ELb1EfN3c107complexIfEEEEv12SSMParamsBwd:
	.zero		848


//--------------------- .nv.constant0._Z25selective_scan_bwd_kernelI32Selective_Scan_bwd_kernel_traitsILi32ELi8ELb1ELb0ELb1ELb1ELb0EfN3c107complexIfEEEEv12SSMParamsBwd --------------------------
	.section	.nv.constant0._Z25selective_scan_bwd_kernelI32Selective_Scan_bwd_kernel_traitsILi32ELi8ELb1ELb0ELb1ELb1ELb0EfN3c107complexIfEEEEv12SSMParamsBwd,"a",@progbits
	.sectionflags	@""
	.align	4
.nv.constant0._Z25selective_scan_bwd_kernelI32Selective_Scan_bwd_kernel_traitsILi32ELi8ELb1ELb0ELb1ELb1ELb0EfN3c107complexIfEEEEv12SSMParamsBwd:
	.zero		848


//--------------------- .nv.constant0._Z25selective_scan_bwd_kernelI32Selective_Scan_bwd_kernel_traitsILi32ELi8ELb1ELb0ELb1ELb1ELb1EfN3c107complexIfEEEEv12SSMParamsBwd --------------------------
	.section	.nv.constant0._Z25selective_scan_bwd_kernelI32Selective_Scan_bwd_kernel_traitsILi32ELi8ELb1ELb0ELb1ELb1ELb1EfN3c107complexIfEEEEv12SSMParamsBwd,"a",@progbits
	.sectionflags	@""
	.align	4
.nv.constant0._Z25selective_scan_bwd_kernelI32Selective_Scan_bwd_kernel_traitsILi32ELi8ELb1ELb0ELb1ELb1ELb1EfN3c107complexIfEEEEv12SSMParamsBwd:
	.zero		848


//--------------------- .nv.constant0._Z25selective_scan_bwd_kernelI32Selective_Scan_bwd_kernel_traitsILi32ELi8ELb1ELb1ELb0ELb0ELb0EfN3c107complexIfEEEEv12SSMParamsBwd --------------------------
	.section	.nv.constant0._Z25selective_scan_bwd_kernelI32Selective_Scan_bwd_kernel_traitsILi32ELi8ELb1ELb1ELb0ELb0ELb0EfN3c107complexIfEEEEv12SSMParamsBwd,"a",@progbits
	.sectionflags	@""
	.align	4
.nv.constant0._Z25selective_scan_bwd_kernelI32Selective_Scan_bwd_kernel_traitsILi32ELi8ELb1ELb1ELb0ELb0ELb0EfN3c107complexIfEEEEv12SSMParamsBwd:
	.zero		848


//--------------------- .nv.constant0._Z25selective_scan_bwd_kernelI32Selective_Scan_bwd_kernel_traitsILi32ELi8ELb1ELb1ELb0ELb0ELb1EfN3c107complexIfEEEEv12SSMParamsBwd --------------------------
	.section	.nv.constant0._Z25selective_scan_bwd_kernelI32Selective_Scan_bwd_kernel_traitsILi32ELi8ELb1ELb1ELb0ELb0ELb1EfN3c107complexIfEEEEv12SSMParamsBwd,"a",@progbits
	.sectionflags	@""
	.align	4
.nv.constant0._Z25selective_scan_bwd_kernelI32Selective_Scan_bwd_kernel_traitsILi32ELi8ELb1ELb1ELb0ELb0ELb1EfN3c107complexIfEEEEv12SSMParamsBwd:
	.zero		848


//--------------------- .nv.constant0._Z25selective_scan_bwd_kernelI32Selective_Scan_bwd_kernel_traitsILi32ELi8ELb1ELb1ELb0ELb1ELb0EfN3c107complexIfEEEEv12SSMParamsBwd --------------------------
	.section	.nv.constant0._Z25selective_scan_bwd_kernelI32Selective_Scan_bwd_kernel_traitsILi32ELi8ELb1ELb1ELb0ELb1ELb0EfN3c107complexIfEEEEv12SSMParamsBwd,"a",@progbits
	.sectionflags	@""
	.align	4
.nv.constant0._Z25selective_scan_bwd_kernelI32Selective_Scan_bwd_kernel_traitsILi32ELi8ELb1ELb1ELb0ELb1ELb0EfN3c107complexIfEEEEv12SSMParamsBwd:
	.zero		848


//--------------------- .nv.constant0._Z25selective_scan_bwd_kernelI32Selective_Scan_bwd_kernel_traitsILi32ELi8ELb1ELb1ELb0ELb1ELb1EfN3c107complexIfEEEEv12SSMParamsBwd --------------------------
	.section	.nv.constant0._Z25selective_scan_bwd_kernelI32Selective_Scan_bwd_kernel_traitsILi32ELi8ELb1ELb1ELb0ELb1ELb1EfN3c107complexIfEEEEv12SSMParamsBwd,"a",@progbits
	.sectionflags	@""
	.align	4
.nv.constant0._Z25selective_scan_bwd_kernelI32Selective_Scan_bwd_kernel_traitsILi32ELi8ELb1ELb1ELb0ELb1ELb1EfN3c107complexIfEEEEv12SSMParamsBwd:
	.zero		848


//--------------------- .nv.constant0._Z25selective_scan_bwd_kernelI32Selective_Scan_bwd_kernel_traitsILi32ELi8ELb1ELb1ELb1ELb0ELb0EfN3c107complexIfEEEEv12SSMParamsBwd --------------------------
	.section	.nv.constant0._Z25selective_scan_bwd_kernelI32Selective_Scan_bwd_kernel_traitsILi32ELi8ELb1ELb1ELb1ELb0ELb0EfN3c107complexIfEEEEv12SSMParamsBwd,"a",@progbits
	.sectionflags	@""
	.align	4
.nv.constant0._Z25selective_scan_bwd_kernelI32Selective_Scan_bwd_kernel_traitsILi32ELi8ELb1ELb1ELb1ELb0ELb0EfN3c107complexIfEEEEv12SSMParamsBwd:
	.zero		848


//--------------------- .nv.constant0._Z25selective_scan_bwd_kernelI32Selective_Scan_bwd_kernel_traitsILi32ELi8ELb1ELb1ELb1ELb0ELb1EfN3c107complexIfEEEEv12SSMParamsBwd --------------------------
	.section	.nv.constant0._Z25selective_scan_bwd_kernelI32Selective_Scan_bwd_kernel_traitsILi32ELi8ELb1ELb1ELb1ELb0ELb1EfN3c107complexIfEEEEv12SSMParamsBwd,"a",@progbits
	.sectionflags	@""
	.align	4
.nv.constant0._Z25selective_scan_bwd_kernelI32Selective_Scan_bwd_kernel_traitsILi32ELi8ELb1ELb1ELb1ELb0ELb1EfN3c107complexIfEEEEv12SSMParamsBwd:
	.zero		848


//--------------------- .nv.constant0._Z25selective_scan_bwd_kernelI32Selective_Scan_bwd_kernel_traitsILi32ELi8ELb1ELb1ELb1ELb1ELb0EfN3c107complexIfEEEEv12SSMParamsBwd --------------------------
	.section	.nv.constant0._Z25selective_scan_bwd_kernelI32Selective_Scan_bwd_kernel_traitsILi32ELi8ELb1ELb1ELb1ELb1ELb0EfN3c107complexIfEEEEv12SSMParamsBwd,"a",@progbits
	.sectionflags	@""
	.align	4
.nv.constant0._Z25selective_scan_bwd_kernelI32Selective_Scan_bwd_kernel_traitsILi32ELi8ELb1ELb1ELb1ELb1ELb0EfN3c107complexIfEEEEv12SSMParamsBwd:
	.zero		848


//--------------------- .nv.constant0._Z25selective_scan_bwd_kernelI32Selective_Scan_bwd_kernel_traitsILi32ELi8ELb1ELb1ELb1ELb1ELb1EfN3c107complexIfEEEEv12SSMParamsBwd --------------------------
	.section	.nv.constant0._Z25selective_scan_bwd_kernelI32Selective_Scan_bwd_kernel_traitsILi32ELi8ELb1ELb1ELb1ELb1ELb1EfN3c107complexIfEEEEv12SSMParamsBwd,"a",@progbits
	.sectionflags	@""
	.align	4
.nv.constant0._Z25selective_scan_bwd_kernelI32Selective_Scan_bwd_kernel_traitsILi32ELi8ELb1ELb1ELb1ELb1ELb1EfN3c107complexIfEEEEv12SSMParamsBwd:
	.zero		848


//--------------------- .nv.constant0._Z25selective_scan_bwd_kernelI32Selective_Scan_bwd_kernel_traitsILi32ELi4ELb0ELb0ELb0ELb0ELb0EfN3c107complexIfEEEEv12SSMParamsBwd --------------------------
	.section	.nv.constant0._Z25selective_scan_bwd_kernelI32Selective_Scan_bwd_kernel_traitsILi32ELi4ELb0ELb0ELb0ELb0ELb0EfN3c107complexIfEEEEv12SSMParamsBwd,"a",@progbits
	.sectionflags	@""
	.align	4
.nv.constant0._Z25selective_scan_bwd_kernelI32Selective_Scan_bwd_kernel_traitsILi32ELi4ELb0ELb0ELb0ELb0ELb0EfN3c107complexIfEEEEv12SSMParamsBwd:
	.zero		848


//--------------------- .nv.constant0._Z25selective_scan_bwd_kernelI32Selective_Scan_bwd_kernel_traitsILi32ELi4ELb0ELb0ELb0ELb0ELb1EfN3c107complexIfEEEEv12SSMParamsBwd --------------------------
	.section	.nv.constant0._Z25selective_scan_bwd_kernelI32Selective_Scan_bwd_kernel_traitsILi32ELi4ELb0ELb0ELb0ELb0ELb1EfN3c107complexIfEEEEv12SSMParamsBwd,"a",@progbits
	.sectionflags	@""
	.align	4
.nv.constant0._Z25selective_scan_bwd_kernelI32Selective_Scan_bwd_kernel_traitsILi32ELi4ELb0ELb0ELb0ELb0ELb1EfN3c107complexIfEEEEv12SSMParamsBwd:
	.zero		848


//--------------------- .nv.constant0._Z25selective_scan_bwd_kernelI32Selective_Scan_bwd_kernel_traitsILi32ELi4ELb0ELb0ELb0ELb1ELb0EfN3c107complexIfEEEEv12SSMParamsBwd --------------------------
	.section	.nv.constant0._Z25selective_scan_bwd_kernelI32Selective_Scan_bwd_kernel_traitsILi32ELi4ELb0ELb0ELb0ELb1ELb0EfN3c107complexIfEEEEv12SSMParamsBwd,"a",@progbits
	.sectionflags	@""
	.align	4
.nv.constant0._Z25selective_scan_bwd_kernelI32Selective_Scan_bwd_kernel_traitsILi32ELi4ELb0ELb0ELb0ELb1ELb0EfN3c107complexIfEEEEv12SSMParamsBwd:
	.zero		848


//--------------------- .nv.constant0._Z25selective_scan_bwd_kernelI32Selective_Scan_bwd_kernel_traitsILi32ELi4ELb0ELb0ELb0ELb1ELb1EfN3c107complexIfEEEEv12SSMParamsBwd --------------------------
	.section	.nv.constant0._Z25selective_scan_bwd_kernelI32Selective_Scan_bwd_kernel_traitsILi32ELi4ELb0ELb0ELb0ELb1ELb1EfN3c107complexIfEEEEv12SSMParamsBwd,"a",@progbits
	.sectionflags	@""
	.align	4
.nv.constant0._Z25selective_scan_bwd_kernelI32Selective_Scan_bwd_kernel_traitsILi32ELi4ELb0ELb0ELb0ELb1ELb1EfN3c107complexIfEEEEv12SSMParamsBwd:
	.zero		848


//--------------------- .nv.constant0._Z25selective_scan_bwd_kernelI32Selective_Scan_bwd_kernel_traitsILi32ELi4ELb0ELb0ELb1ELb0ELb0EfN3c107complexIfEEEEv12SSMParamsBwd --------------------------
	.section	.nv.constant0._Z25selective_scan_bwd_kernelI32Selective_Scan_bwd_kernel_traitsILi32ELi4ELb0ELb0ELb1ELb0ELb0EfN3c107complexIfEEEEv12SSMParamsBwd,"a",@progbits
	.sectionflags	@""
	.align	4
.nv.constant0._Z25selective_scan_bwd_kernelI32Selective_Scan_bwd_kernel_traitsILi32ELi4ELb0ELb0ELb1ELb0ELb0EfN3c107complexIfEEEEv12SSMParamsBwd:
	.zero		848


//--------------------- .nv.constant0._Z25selective_scan_bwd_kernelI32Selective_Scan_bwd_kernel_traitsILi32ELi4ELb0ELb0ELb1ELb0ELb1EfN3c107complexIfEEEEv12SSMParamsBwd --------------------------
	.section	.nv.constant0._Z25selective_scan_bwd_kernelI32Selective_Scan_bwd_kernel_traitsILi32ELi4ELb0ELb0ELb1ELb0ELb1EfN3c107complexIfEEEEv12SSMParamsBwd,"a",@progbits
	.sectionflags	@""
	.align	4
.nv.constant0._Z25selective_scan_bwd_kernelI32Selective_Scan_bwd_kernel_traitsILi32ELi4ELb0ELb0ELb1ELb0ELb1EfN3c107complexIfEEEEv12SSMParamsBwd:
	.zero		848


//--------------------- .nv.constant0._Z25selective_scan_bwd_kernelI32Selective_Scan_bwd_kernel_traitsILi32ELi4ELb0ELb0ELb1ELb1ELb0EfN3c107complexIfEEEEv12SSMParamsBwd --------------------------
	.section	.nv.constant0._Z25selective_scan_bwd_kernelI32Selective_Scan_bwd_kernel_traitsILi32ELi4ELb0ELb0ELb1ELb1ELb0EfN3c107complexIfEEEEv12SSMParamsBwd,"a",@progbits
	.sectionflags	@""
	.align	4
.nv.constant0._Z25selective_scan_bwd_kernelI32Selective_Scan_bwd_kernel_traitsILi32ELi4ELb0ELb0ELb1ELb1ELb0EfN3c107complexIfEEEEv12SSMParamsBwd:
	.zero		848


//--------------------- .nv.constant0._Z25selective_scan_bwd_kernelI32Selective_Scan_bwd_kernel_traitsILi32ELi4ELb0ELb0ELb1ELb1ELb1EfN3c107complexIfEEEEv12SSMParamsBwd --------------------------
	.section	.nv.constant0._Z25selective_scan_bwd_kernelI32Selective_Scan_bwd_kernel_traitsILi32ELi4ELb0ELb0ELb1ELb1ELb1EfN3c107complexIfEEEEv12SSMParamsBwd,"a",@progbits
	.sectionflags	@""
	.align	4
.nv.constant0._Z25selective_scan_bwd_kernelI32Selective_Scan_bwd_kernel_traitsILi32ELi4ELb0ELb0ELb1ELb1ELb1EfN3c107complexIfEEEEv12SSMParamsBwd:
	.zero		848


//--------------------- .nv.constant0._Z25selective_scan_bwd_kernelI32Selective_Scan_bwd_kernel_traitsILi32ELi4ELb0ELb1ELb0ELb0ELb0EfN3c107complexIfEEEEv12SSMParamsBwd --------------------------
	.section	.nv.constant0._Z25selective_scan_bwd_kernelI32Selective_Scan_bwd_kernel_traitsILi32ELi4ELb0ELb1ELb0ELb0ELb0EfN3c107complexIfEEEEv12SSMParamsBwd,"a",@progbits
	.sectionflags	@""
	.align	4
.nv.constant0._Z25selective_scan_bwd_kernelI32Selective_Scan_bwd_kernel_traitsILi32ELi4ELb0ELb1ELb0ELb0ELb0EfN3c107complexIfEEEEv12SSMParamsBwd:
	.zero		848


//--------------------- .nv.constant0._Z25selective_scan_bwd_kernelI32Selective_Scan_bwd_kernel_traitsILi32ELi4ELb0ELb1ELb0ELb0ELb1EfN3c107complexIfEEEEv12SSMParamsBwd --------------------------
	.section	.nv.constant0._Z25selective_scan_bwd_kernelI32Selective_Scan_bwd_kernel_traitsILi32ELi4ELb0ELb1ELb0ELb0ELb1EfN3c107complexIfEEEEv12SSMParamsBwd,"a",@progbits
	.sectionflags	@""
	.align	4
.nv.constant0._Z25selective_scan_bwd_kernelI32Selective_Scan_bwd_kernel_traitsILi32ELi4ELb0ELb1ELb0ELb0ELb1EfN3c107complexIfEEEEv12SSMParamsBwd:
	.zero		848


//--------------------- .nv.constant0._Z25selective_scan_bwd_kernelI32Selective_Scan_bwd_kernel_traitsILi32ELi4ELb0ELb1ELb0ELb1ELb0EfN3c107complexIfEEEEv12SSMParamsBwd --------------------------
	.section	.nv.constant0._Z25selective_scan_bwd_kernelI32Selective_Scan_bwd_kernel_traitsILi32ELi4ELb0ELb1ELb0ELb1ELb0EfN3c107complexIfEEEEv12SSMParamsBwd,"a",@progbits
	.sectionflags	@""
	.align	4
.nv.constant0._Z25selective_scan_bwd_kernelI32Selective_Scan_bwd_kernel_traitsILi32ELi4ELb0ELb1ELb0ELb1ELb0EfN3c107complexIfEEEEv12SSMParamsBwd:
	.zero		848


//--------------------- .nv.constant0._Z25selective_scan_bwd_kernelI32Selective_Scan_bwd_kernel_traitsILi32ELi4ELb0ELb1ELb0ELb1ELb1EfN3c107complexIfEEEEv12SSMParamsBwd --------------------------
	.section	.nv.constant0._Z25selective_scan_bwd_kernelI32Selective_Scan_bwd_kernel_traitsILi32ELi4ELb0ELb1ELb0ELb1ELb1EfN3c107complexIfEEEEv12SSMParamsBwd,"a",@progbits
	.sectionflags	@""
	.align	4
.nv.constant0._Z25selective_scan_bwd_kernelI32Selective_Scan_bwd_kernel_traitsILi32ELi4ELb0ELb1ELb0ELb1ELb1EfN3c107complexIfEEEEv12SSMParamsBwd:
	.zero		848


//--------------------- .nv.constant0._Z25selective_scan_bwd_kernelI32Selective_Scan_bwd_kernel_traitsILi32ELi4ELb0ELb1ELb1ELb0ELb0EfN3c107complexIfEEEEv12SSMParamsBwd --------------------------
	.section	.nv.constant0._Z25selective_scan_bwd_kernelI32Selective_Scan_bwd_kernel_traitsILi32ELi4ELb0ELb1ELb1ELb0ELb0EfN3c107complexIfEEEEv12SSMParamsBwd,"a",@progbits
	.sectionflags	@""
	.align	4
.nv.constant0._Z25selective_scan_bwd_kernelI32Selective_Scan_bwd_kernel_traitsILi32ELi4ELb0ELb1ELb1ELb0ELb0EfN3c107complexIfEEEEv12SSMParamsBwd:
	.zero		848


//--------------------- .nv.constant0._Z25selective_scan_bwd_kernelI32Selective_Scan_bwd_kernel_traitsILi32ELi4ELb0ELb1ELb1ELb0ELb1EfN3c107complexIfEEEEv12SSMParamsBwd --------------------------
	.section	.nv.constant0._Z25selective_scan_bwd_kernelI32Selective_Scan_bwd_kernel_traitsILi32ELi4ELb0ELb1ELb1ELb0ELb1EfN3c107complexIfEEEEv12SSMParamsBwd,"a",@progbits
	.sectionflags	@""
	.align	4
.nv.constant0._Z25selective_scan_bwd_kernelI32Selective_Scan_bwd_kernel_traitsILi32ELi4ELb0ELb1ELb1ELb0ELb1EfN3c107complexIfEEEEv12SSMParamsBwd:
	.zero		848


//--------------------- .nv.constant0._Z25selective_scan_bwd_kernelI32Selective_Scan_bwd_kernel_traitsILi32ELi4ELb0ELb1ELb1ELb1ELb0EfN3c107complexIfEEEEv12SSMParamsBwd --------------------------
	.section	.nv.constant0._Z25selective_scan_bwd_kernelI32Selective_Scan_bwd_kernel_traitsILi32ELi4ELb0ELb1ELb1ELb1ELb0EfN3c107complexIfEEEEv12SSMParamsBwd,"a",@progbits
	.sectionflags	@""
	.align	4
.nv.constant0._Z25selective_scan_bwd_kernelI32Selective_Scan_bwd_kernel_traitsILi32ELi4ELb0ELb1ELb1ELb1ELb0EfN3c107complexIfEEEEv12SSMParamsBwd:
	.zero		848


//--------------------- .nv.constant0._Z25selective_scan_bwd_kernelI32Selective_Scan_bwd_kernel_traitsILi32ELi4ELb0ELb1ELb1ELb1ELb1EfN3c107complexIfEEEEv12SSMParamsBwd --------------------------
	.section	.nv.constant0._Z25selective_scan_bwd_kernelI32Selective_Scan_bwd_kernel_traitsILi32ELi4ELb0ELb1ELb1ELb1ELb1EfN3c107complexIfEEEEv12SSMParamsBwd,"a",@progbits
	.sectionflags	@""
	.align	4
.nv.constant0._Z25selective_scan_bwd_kernelI32Selective_Scan_bwd_kernel_traitsILi32ELi4ELb0ELb1ELb1ELb1ELb1EfN3c107complexIfEEEEv12SSMParamsBwd:
	.zero		848


//--------------------- .nv.constant0._Z25selective_scan_bwd_kernelI32Selective_Scan_bwd_kernel_traitsILi32ELi4ELb1ELb0ELb0ELb0ELb0EfN3c107complexIfEEEEv12SSMParamsBwd --------------------------
	.section	.nv.constant0._Z25selective_scan_bwd_kernelI32Selective_Scan_bwd_kernel_traitsILi32ELi4ELb1ELb0ELb0ELb0ELb0EfN3c107complexIfEEEEv12SSMParamsBwd,"a",@progbits
	.sectionflags	@""
	.align	4
.nv.constant0._Z25selective_scan_bwd_kernelI32Selective_Scan_bwd_kernel_traitsILi32ELi4ELb1ELb0ELb0ELb0ELb0EfN3c107complexIfEEEEv12SSMParamsBwd:
	.zero		848


//--------------------- .nv.constant0._Z25selective_scan_bwd_kernelI32Selective_Scan_bwd_kernel_traitsILi32ELi4ELb1ELb0ELb0ELb0ELb1EfN3c107complexIfEEEEv12SSMParamsBwd --------------------------
	.section	.nv.constant0._Z25selective_scan_bwd_kernelI32Selective_Scan_bwd_kernel_traitsILi32ELi4ELb1ELb0ELb0ELb0ELb1EfN3c107complexIfEEEEv12SSMParamsBwd,"a",@progbits
	.sectionflags	@""
	.align	4
.nv.constant0._Z25selective_scan_bwd_kernelI32Selective_Scan_bwd_kernel_traitsILi32ELi4ELb1ELb0ELb0ELb0ELb1EfN3c107complexIfEEEEv12SSMParamsBwd:
	.zero		848


//--------------------- .nv.constant0._Z25selective_scan_bwd_kernelI32Selective_Scan_bwd_kernel_traitsILi32ELi4ELb1ELb0ELb0ELb1ELb0EfN3c107complexIfEEEEv12SSMParamsBwd --------------------------
	.section	.nv.constant0._Z25selective_scan_bwd_kernelI32Selective_Scan_bwd_kernel_traitsILi32ELi4ELb1ELb0ELb0ELb1ELb0EfN3c107complexIfEEEEv12SSMParamsBwd,"a",@progbits
	.sectionflags	@""
	.align	4
.nv.constant0._Z25selective_scan_bwd_kernelI32Selective_Scan_bwd_kernel_traitsILi32ELi4ELb1ELb0ELb0ELb1ELb0EfN3c107complexIfEEEEv12SSMParamsBwd:
	.zero		848


//--------------------- .nv.constant0._Z25selective_scan_bwd_kernelI32Selective_Scan_bwd_kernel_traitsILi32ELi4ELb1ELb0ELb0ELb1ELb1EfN3c107complexIfEEEEv12SSMParamsBwd --------------------------
	.section	.nv.constant0._Z25selective_scan_bwd_kernelI32Selective_Scan_bwd_kernel_traitsILi32ELi4ELb1ELb0ELb0ELb1ELb1EfN3c107complexIfEEEEv12SSMParamsBwd,"a",@progbits
	.sectionflags	@""
	.align	4
.nv.constant0._Z25selective_scan_bwd_kernelI32Selective_Scan_bwd_kernel_traitsILi32ELi4ELb1ELb0ELb0ELb1ELb1EfN3c107complexIfEEEEv12SSMParamsBwd:
	.zero		848


//--------------------- .nv.constant0._Z25selective_scan_bwd_kernelI32Selective_Scan_bwd_kernel_traitsILi32ELi4ELb1ELb0ELb1ELb0ELb0EfN3c107complexIfEEEEv12SSMParamsBwd --------------------------
	.section	.nv.constant0._Z25selective_scan_bwd_kernelI32Selective_Scan_bwd_kernel_traitsILi32ELi4ELb1ELb0ELb1ELb0ELb0EfN3c107complexIfEEEEv12SSMParamsBwd,"a",@progbits
	.sectionflags	@""
	.align	4
.nv.constant0._Z25selective_scan_bwd_kernelI32Selective_Scan_bwd_kernel_traitsILi32ELi4ELb1ELb0ELb1ELb0ELb0EfN3c107complexIfEEEEv12SSMParamsBwd:
	.zero		848


//--------------------- .nv.constant0._Z25selective_scan_bwd_kernelI32Selective_Scan_bwd_kernel_traitsILi32ELi4ELb1ELb0ELb1ELb0ELb1EfN3c107complexIfEEEEv12SSMParamsBwd --------------------------
	.section	.nv.constant0._Z25selective_scan_bwd_kernelI32Selective_Scan_bwd_kernel_traitsILi32ELi4ELb1ELb0ELb1ELb0ELb1EfN3c107complexIfEEEEv12SSMParamsBwd,"a",@progbits
	.sectionflags	@""
	.align	4
.nv.constant0._Z25selective_scan_bwd_kernelI32Selective_Scan_bwd_kernel_traitsILi32ELi4ELb1ELb0ELb1ELb0ELb1EfN3c107complexIfEEEEv12SSMParamsBwd:
	.zero		848


//--------------------- .nv.constant0._Z25selective_scan_bwd_kernelI32Selective_Scan_bwd_kernel_traitsILi32ELi4ELb1ELb0ELb1ELb1ELb0EfN3c107complexIfEEEEv12SSMParamsBwd --------------------------
	.section	.nv.constant0._Z25selective_scan_bwd_kernelI32Selective_Scan_bwd_kernel_traitsILi32ELi4ELb1ELb0ELb1ELb1ELb0EfN3c107complexIfEEEEv12SSMParamsBwd,"a",@progbits
	.sectionflags	@""
	.align	4
.nv.constant0._Z25selective_scan_bwd_kernelI32Selective_Scan_bwd_kernel_traitsILi32ELi4ELb1ELb0ELb1ELb1ELb0EfN3c107complexIfEEEEv12SSMParamsBwd:
	.zero		848


//--------------------- .nv.constant0._Z25selective_scan_bwd_kernelI32Selective_Scan_bwd_kernel_traitsILi32ELi4ELb1ELb0ELb1ELb1ELb1EfN3c107complexIfEEEEv12SSMParamsBwd --------------------------
	.section	.nv.constant0._Z25selective_scan_bwd_kernelI32Selective_Scan_bwd_kernel_traitsILi32ELi4ELb1ELb0ELb1ELb1ELb1EfN3c107complexIfEEEEv12SSMParamsBwd,"a",@progbits
	.sectionflags	@""
	.align	4
.nv.constant0._Z25selective_scan_bwd_kernelI32Selective_Scan_bwd_kernel_traitsILi32ELi4ELb1ELb0ELb1ELb1ELb1EfN3c107complexIfEEEEv12SSMParamsBwd:
	.zero		848


//--------------------- .nv.constant0._Z25selective_scan_bwd_kernelI32Selective_Scan_bwd_kernel_traitsILi32ELi4ELb1ELb1ELb0ELb0ELb0EfN3c107complexIfEEEEv12SSMParamsBwd --------------------------
	.section	.nv.constant0._Z25selective_scan_bwd_kernelI32Selective_Scan_bwd_kernel_traitsILi32ELi4ELb1ELb1ELb0ELb0ELb0EfN3c107complexIfEEEEv12SSMParamsBwd,"a",@progbits
	.sectionflags	@""
	.align	4
.nv.constant0._Z25selective_scan_bwd_kernelI32Selective_Scan_bwd_kernel_traitsILi32ELi4ELb1ELb1ELb0ELb0ELb0EfN3c107complexIfEEEEv12SSMParamsBwd:
	.zero		848


//--------------------- .nv.constant0._Z25selective_scan_bwd_kernelI32Selective_Scan_bwd_kernel_traitsILi32ELi4ELb1ELb1ELb0ELb0ELb1EfN3c107complexIfEEEEv12SSMParamsBwd --------------------------
	.section	.nv.constant0._Z25selective_scan_bwd_kernelI32Selective_Scan_bwd_kernel_traitsILi32ELi4ELb1ELb1ELb0ELb0ELb1EfN3c107complexIfEEEEv12SSMParamsBwd,"a",@progbits
	.sectionflags	@""
	.align	4
.nv.constant0._Z25selective_scan_bwd_kernelI32Selective_Scan_bwd_kernel_traitsILi32ELi4ELb1ELb1ELb0ELb0ELb1EfN3c107complexIfEEEEv12SSMParamsBwd:
	.zero		848


//--------------------- .nv.constant0._Z25selective_scan_bwd_kernelI32Selective_Scan_bwd_kernel_traitsILi32ELi4ELb1ELb1ELb0ELb1ELb0EfN3c107complexIfEEEEv12SSMParamsBwd --------------------------
	.section	.nv.constant0._Z25selective_scan_bwd_kernelI32Selective_Scan_bwd_kernel_traitsILi32ELi4ELb1ELb1ELb0ELb1ELb0EfN3c107complexIfEEEEv12SSMParamsBwd,"a",@progbits
	.sectionflags	@""
	.align	4
.nv.constant0._Z25selective_scan_bwd_kernelI32Selective_Scan_bwd_kernel_traitsILi32ELi4ELb1ELb1ELb0ELb1ELb0EfN3c107complexIfEEEEv12SSMParamsBwd:
	.zero		848


//--------------------- .nv.constant0._Z25selective_scan_bwd_kernelI32Selective_Scan_bwd_kernel_traitsILi32ELi4ELb1ELb1ELb0ELb1ELb1EfN3c107complexIfEEEEv12SSMParamsBwd --------------------------
	.section	.nv.constant0._Z25selective_scan_bwd_kernelI32Selective_Scan_bwd_kernel_traitsILi32ELi4ELb1ELb1ELb0ELb1ELb1EfN3c107complexIfEEEEv12SSMParamsBwd,"a",@progbits
	.sectionflags	@""
	.align	4
.nv.constant0._Z25selective_scan_bwd_kernelI32Selective_Scan_bwd_kernel_traitsILi32ELi4ELb1ELb1ELb0ELb1ELb1EfN3c107complexIfEEEEv12SSMParamsBwd:
	.zero		848


//--------------------- .nv.constant0._Z25selective_scan_bwd_kernelI32Selective_Scan_bwd_kernel_traitsILi32ELi4ELb1ELb1ELb1ELb0ELb0EfN3c107complexIfEEEEv12SSMParamsBwd --------------------------
	.section	.nv.constant0._Z25selective_scan_bwd_kernelI32Selective_Scan_bwd_kernel_traitsILi32ELi4ELb1ELb1ELb1ELb0ELb0EfN3c107complexIfEEEEv12SSMParamsBwd,"a",@progbits
	.sectionflags	@""
	.align	4
.nv.constant0._Z25selective_scan_bwd_kernelI32Selective_Scan_bwd_kernel_traitsILi32ELi4ELb1ELb1ELb1ELb0ELb0EfN3c107complexIfEEEEv12SSMParamsBwd:
	.zero		848


//--------------------- .nv.constant0._Z25selective_scan_bwd_kernelI32Selective_Scan_bwd_kernel_traitsILi32ELi4ELb1ELb1ELb1ELb0ELb1EfN3c107complexIfEEEEv12SSMParamsBwd --------------------------
	.section	.nv.constant0._Z25selective_scan_bwd_kernelI32Selective_Scan_bwd_kernel_traitsILi32ELi4ELb1ELb1ELb1ELb0ELb1EfN3c107complexIfEEEEv12SSMParamsBwd,"a",@progbits
	.sectionflags	@""
	.align	4
.nv.constant0._Z25selective_scan_bwd_kernelI32Selective_Scan_bwd_kernel_traitsILi32ELi4ELb1ELb1ELb1ELb0ELb1EfN3c107complexIfEEEEv12SSMParamsBwd:
	.zero		848


//--------------------- .nv.constant0._Z25selective_scan_bwd_kernelI32Selective_Scan_bwd_kernel_traitsILi32ELi4ELb1ELb1ELb1ELb1ELb0EfN3c107complexIfEEEEv12SSMParamsBwd --------------------------
	.section	.nv.constant0._Z25selective_scan_bwd_kernelI32Selective_Scan_bwd_kernel_traitsILi32ELi4ELb1ELb1ELb1ELb1ELb0EfN3c107complexIfEEEEv12SSMParamsBwd,"a",@progbits
	.sectionflags	@""
	.align	4
.nv.constant0._Z25selective_scan_bwd_kernelI32Selective_Scan_bwd_kernel_traitsILi32ELi4ELb1ELb1ELb1ELb1ELb0EfN3c107complexIfEEEEv12SSMParamsBwd:
	.zero		848


//--------------------- .nv.constant0._Z25selective_scan_bwd_kernelI32Selective_Scan_bwd_kernel_traitsILi32ELi4ELb1ELb1ELb1ELb1ELb1EfN3c107complexIfEEEEv12SSMParamsBwd --------------------------
	.section	.nv.constant0._Z25selective_scan_bwd_kernelI32Selective_Scan_bwd_kernel_traitsILi32ELi4ELb1ELb1ELb1ELb1ELb1EfN3c107complexIfEEEEv12SSMParamsBwd,"a",@progbits
	.sectionflags	@""
	.align	4
.nv.constant0._Z25selective_scan_bwd_kernelI32Selective_Scan_bwd_kernel_traitsILi32ELi4ELb1ELb1ELb1ELb1ELb1EfN3c107complexIfEEEEv12SSMParamsBwd:
	.zero		848


//--------------------- .text._Z25selective_scan_bwd_kernelI32Selective_Scan_bwd_kernel_traitsILi128ELi16ELb0ELb0ELb0ELb0ELb0EfN3c107complexIfEEEEv12SSMParamsBwd --------------------------
	.section	.text._Z25selective_scan_bwd_kernelI32Selective_Scan_bwd_kernel_traitsILi128ELi16ELb0ELb0ELb0ELb0ELb0EfN3c107complexIfEEEEv12SSMParamsBwd,"ax",@progbits
	.sectioninfo	@"SHI_REGISTERS=255"
	.align	128
        .global         _Z25selective_scan_bwd_kernelI32Selective_Scan_bwd_kernel_traitsILi128ELi16ELb0ELb0ELb0ELb0ELb0EfN3c107complexIfEEEEv12SSMParamsBwd
        .type           _Z25selective_scan_bwd_kernelI32Selective_Scan_bwd_kernel_traitsILi128ELi16ELb0ELb0ELb0ELb0ELb0EfN3c107complexIfEEEEv12SSMParamsBwd,@function
        .size           _Z25selective_scan_bwd_kernelI32Selective_Scan_bwd_kernel_traitsILi128ELi16ELb0ELb0ELb0ELb0ELb0EfN3c107complexIfEEEEv12SSMParamsBwd,(.L_x_14437 - _Z25selective_scan_bwd_kernelI32Selective_Scan_bwd_kernel_traitsILi128ELi16ELb0ELb0ELb0ELb0ELb0EfN3c107complexIfEEEEv12SSMParamsBwd)
        .other          _Z25selective_scan_bwd_kernelI32Selective_Scan_bwd_kernel_traitsILi128ELi16ELb0ELb0ELb0ELb0ELb0EfN3c107complexIfEEEEv12SSMParamsBwd,@"STO_CUDA_ENTRY STV_DEFAULT"
_Z25selective_scan_bwd_kernelI32Selective_Scan_bwd_kernel_traitsILi128ELi16ELb0ELb0ELb0ELb0ELb0EfN3c107complexIfEEEEv12SSMParamsBwd:
.text._Z25selective_scan_bwd_kernelI32Selective_Scan_bwd_kernel_traitsILi128ELi16ELb0ELb0ELb0ELb0ELb0EfN3c107complexIfEEEEv12SSMParamsBwd:
[----:B------:R-:W-:Y:S02]  /*0000*/  MOV R1, c[0x0][0x28] ;  /* 0x00000a0000017a02 */ /* 0x000fe40000000f00 */
[----:B------:R-:W0:Y:S01]  /*0010*/  S2UR UR14, SR_CTAID.Y ;  /* 0x00000000000e79c3 */ /* 0x000e220000002600 */
[----:B------:R-:W-:Y:S02]  /*0020*/  ULDC.64 UR4, c[0x0][0x238] ;  /* 0x00008e0000047ab9 */ /* 0x000fe40000000a00 */
[----:B------:R-:W-:Y:S02]  /*0030*/  UISETP.NE.U32.AND UP0, UPT, URZ, UR4, UPT ;  /* 0x000000043f00728c */ /* 0x000fe4000bf05070 */
[----:B------:R-:W-:Y:S02]  /*0040*/  ULDC.64 UR6, c[0x0][0x250] ;  /* 0x0000940000067ab9 */ /* 0x000fe40000000a00 */
[----:B------:R-:W-:Y:S02]  /*0050*/  UISETP.NE.AND.EX UP0, UPT, URZ, UR5, UPT, UP0 ;  /* 0x000000053f00728c */ /* 0x000fe4000bf05300 */
[----:B------:R-:W-:Y:S02]  /*0060*/  UISETP.NE.U32.AND UP1, UPT, URZ, UR6, UPT ;  /* 0x000000063f00728c */ /* 0x000fe4000bf25070 */
[----:B------:R-:W-:-:S02]  /*0070*/  ULDC.64 UR32, c[0x0][0x118] ;  /* 0x0000460000207ab9 */ /* 0x000fc40000000a00 */
[----:B------:R-:W-:Y:S01]  /*0080*/  UISETP.NE.AND.EX UP1, UPT, URZ, UR7, UPT, UP1 ;  /* 0x000000073f00728c */ /* 0x000fe2000bf25310 */
[----:B------:R-:W-:Y:S01]  /*0090*/  PLOP3.LUT P0, PT, PT, PT, UP0, 0x80, 0x0 ;  /* 0x000000000000781c */ /* 0x000fe20003f0f008 */
[----:B------:R-:W1:Y:S01]  /*00a0*/  S2UR UR31, SR_CTAID.X ;  /* 0x00000000001f79c3 */ /* 0x000e620000002500 */
[----:B------:R-:W-:Y:S02]  /*00b0*/  ULDC.64 UR20, c[0x0][0x328] ;  /* 0x0000ca0000147ab9 */ /* 0x000fe40000000a00 */
[----:B------:R-:W-:Y:S01]  /*00c0*/  ULDC.64 UR22, c[0x0][0x348] ;  /* 0x0000d20000167ab9 */ /* 0x000fe20000000a00 */
[----:B------:R-:W-:Y:S01]  /*00d0*/  PLOP3.LUT P1, PT, PT, PT, UP1, 0x80, 0x0 ;  /* 0x000000000000781c */ /* 0x000fe20003f2f018 */
[----:B------:R-:W-:Y:S02]  /*00e0*/  ULDC.64 UR26, c[0x0][0x278] ;  /* 0x00009e00001a7ab9 */ /* 0x000fe40000000a00 */
[----:B------:R-:W-:Y:S02]  /*00f0*/  ULDC.64 UR8, c[0x0][0x1e0] ;  /* 0x0000780000087ab9 */ /* 0x000fe40000000a00 */
[----:B0-----:R-:W-:-:S02]  /*0100*/  USHF.R.S32.HI UR15, URZ, 0x1f, UR14 ;  /* 0x0000001f3f0f7899 */ /* 0x001fc4000801140e */
[----:B------:R-:W-:Y:S02]  /*0110*/  @UP0 ULEA UR4, UP2, UR14, UR4, 0x2 ;  /* 0x000000040e040291 */ /* 0x000fe4000f84103f */
[----:B------:R-:W-:Y:S02]  /*0120*/  @UP1 ULEA UR6, UP3, UR14, UR6, 0x2 ;  /* 0x000000060e061291 */ /* 0x000fe4000f86103f */
[----:B------:R-:W-:Y:S02]  /*0130*/  @UP0 ULEA.HI.X UR5, UR14, UR5, UR15, 0x2, UP2 ;  /* 0x000000050e050291 */ /* 0x000fe400090f140f */
[----:B------:R-:W-:Y:S01]  /*0140*/  MOV R2, UR4 ;  /* 0x0000000400027c02 */ /* 0x000fe20008000f00 */
[----:B------:R-:W-:Y:S01]  /*0150*/  @UP1 ULEA.HI.X UR7, UR14, UR7, UR15, 0x2, UP3 ;  /* 0x000000070e071291 */ /* 0x000fe200098f140f */
[----:B------:R-:W-:Y:S02]  /*0160*/  MOV R4, UR6 ;  /* 0x0000000600047c02 */ /* 0x000fe40008000f00 */
[----:B------:R-:W-:Y:S01]  /*0170*/  MOV R3, UR5 ;  /* 0x0000000500037c02 */ /* 0x000fe20008000f00 */
[----:B------:R-:W-:-:S02]  /*0180*/  UISETP.NE.U32.AND UP1, UPT, URZ, UR20, UPT ;  /* 0x000000143f00728c */ /* 0x000fc4000bf25070 */
[----:B------:R-:W-:Y:S01]  /*0190*/  MOV R5, UR7 ;  /* 0x0000000700057c02 */ /* 0x000fe20008000f00 */
[----:B------:R-:W-:Y:S01]  /*01a0*/  UISETP.NE.U32.AND UP2, UPT, URZ, UR22, UPT ;  /* 0x000000163f00728c */ /* 0x000fe2000bf45070 */
[----:B------:R-:W2:Y:S01]  /*01b0*/  @P0 LDG.E R2, [R2.64] ;  /* 0x0000002002020981 */ /* 0x000ea2000c1e1900 */
[----:B------:R-:W-:Y:S02]  /*01c0*/  UISETP.NE.AND.EX UP1, UPT, URZ, UR21, UPT, UP1 ;  /* 0x000000153f00728c */ /* 0x000fe4000bf25310 */
[----:B------:R-:W-:Y:S01]  /*01d0*/  ULDC.64 UR4, c[0x0][0x260] ;  /* 0x0000980000047ab9 */ /* 0x000fe20000000a00 */
[----:B------:R-:W3:Y:S01]  /*01e0*/  @P1 LDG.E R4, [R4.64] ;  /* 0x0000002004041981 */ /* 0x000ee2000c1e1900 */
[----:B-1----:R-:W-:Y:S01]  /*01f0*/  USHF.R.S32.HI UR36, URZ, 0x1f, UR31 ;  /* 0x0000001f3f247899 */ /* 0x002fe2000801141f */
[----:B------:R-:W-:Y:S01]  /*0200*/  HFMA2.MMA R0, -RZ, RZ, 0, 0 ;  /* 0x00000000ff007435 */ /* 0x000fe200000001ff */
[----:B------:R-:W-:Y:S02]  /*0210*/  UISETP.NE.U32.AND UP0, UPT, URZ, UR4, UPT ;  /* 0x000000043f00728c */ /* 0x000fe4000bf05070 */
[----:B------:R-:W-:-:S02]  /*0220*/  ULDC.64 UR6, c[0x0][0x1d0] ;  /* 0x0000740000067ab9 */ /* 0x000fc40000000a00 */
[----:B------:R-:W-:Y:S02]  /*0230*/  UISETP.NE.AND.EX UP2, UPT, URZ, UR23, UPT, UP2 ;  /* 0x000000173f00728c */ /* 0x000fe4000bf45320 */
[----:B------:R-:W-:Y:S02]  /*0240*/  UIMAD.WIDE.U32 UR10, UR31, UR6, URZ ;  /* 0x000000061f0a72a5 */ /* 0x000fe4000f8e003f */
[----:B------:R-:W-:Y:S02]  /*0250*/  UIMAD UR4, UR36, UR6, URZ ;  /* 0x00000006240472a4 */ /* 0x000fe4000f8e023f */
[----:B------:R-:W-:Y:S02]  /*0260*/  UISETP.NE.AND.EX UP0, UPT, URZ, UR5, UPT, UP0 ;  /* 0x000000053f00728c */ /* 0x000fe4000bf05300 */
[----:B------:R-:W-:Y:S02]  /*0270*/  UIMAD UR6, UR36, UR26, URZ ;  /* 0x0000001a240672a4 */ /* 0x000fe4000f8e023f */
[----:B------:R-:W-:-:S02]  /*0280*/  UIMAD UR5, UR36, UR8, URZ ;  /* 0x00000008240572a4 */ /* 0x000fc4000f8e023f */
[----:B------:R-:W-:Y:S02]  /*0290*/  UIMAD.WIDE.U32 UR12, UR31, UR8, URZ ;  /* 0x000000081f0c72a5 */ /* 0x000fe4000f8e003f */
[----:B------:R-:W-:Y:S02]  /*02a0*/  UIMAD UR18, UR31, UR9, UR5 ;  /* 0x000000091f1272a4 */ /* 0x000fe4000f8e0205 */
[----:B------:R-:W-:Y:S02]  /*02b0*/  UMOV UR8, URZ ;  /* 0x0000003f00087c82 */ /* 0x000fe40008000000 */
[----:B------:R-:W-:Y:S02]  /*02c0*/  @UP1 ULEA UR8, UP3, UR14, UR20, 0x2 ;  /* 0x000000140e081291 */ /* 0x000fe4000f86103f */
[----:B------:R-:W-:Y:S02]  /*02d0*/  UIMAD UR27, UR31, UR27, UR6 ;  /* 0x0000001b1f1b72a4 */ /* 0x000fe4000f8e0206 */
[----:B------:R-:W-:-:S02]  /*02e0*/  UMOV UR9, URZ ;  /* 0x0000003f00097c82 */ /* 0x000fc40008000000 */
[----:B------:R-:W-:Y:S02]  /*02f0*/  @UP1 ULEA.HI.X UR9, UR14, UR21, UR15, 0x2, UP3 ;  /* 0x000000150e091291 */ /* 0x000fe400098f140f */
[----:B------:R-:W-:Y:S02]  /*0300*/  UMOV UR6, URZ ;  /* 0x0000003f00067c82 */ /* 0x000fe40008000000 */
[----:B------:R-:W-:Y:S02]  /*0310*/  @UP2 ULEA UR6, UP1, UR14, UR22, 0x2 ;  /* 0x000000160e062291 */ /* 0x000fe4000f82103f */
[----:B------:R-:W-:Y:S02]  /*0320*/  UIMAD UR16, UR31, UR7, UR4 ;  /* 0x000000071f1072a4 */ /* 0x000fe4000f8e0204 */
[----:B------:R-:W-:Y:S02]  /*0330*/  ULDC.64 UR20, c[0x0][0x1d8] ;  /* 0x0000760000147ab9 */ /* 0x000fe40000000a00 */
[----:B------:R-:W-:-:S02]  /*0340*/  UMOV UR7, URZ ;  /* 0x0000003f00077c82 */ /* 0x000fc40008000000 */
[----:B------:R-:W-:Y:S02]  /*0350*/  @UP2 ULEA.HI.X UR7, UR14, UR23, UR15, 0x2, UP1 ;  /* 0x000000170e072291 */ /* 0x000fe400088f140f */
[----:B------:R-:W-:Y:S02]  /*0360*/  UIADD3 UR11, UR11, UR16, URZ ;  /* 0x000000100b0b7290 */ /* 0x000fe4000fffe03f */
[----:B------:R-:W-:Y:S02]  /*0370*/  ULDC.64 UR22, c[0x0][0x1e8] ;  /* 0x00007a0000167ab9 */ /* 0x000fe40000000a00 */
[----:B------:R-:W-:Y:S02]  /*0380*/  UIMAD UR17, UR15, UR20, URZ ;  /* 0x000000140f1172a4 */ /* 0x000fe4000f8e023f */
[----:B------:R-:W-:Y:S02]  /*0390*/  UIMAD UR16, UR15, UR22, URZ ;  /* 0x000000160f1072a4 */ /* 0x000fe4000f8e023f */
[----:B------:R-:W-:-:S02]  /*03a0*/  ULDC UR29, c[0x0][0x174] ;  /* 0x00005d00001d7ab9 */ /* 0x000fc40000000800 */
[----:B------:R-:W-:Y:S02]  /*03b0*/  UIMAD.WIDE.U32 UR4, UR31, UR26, URZ ;  /* 0x0000001a1f0472a5 */ /* 0x000fe4000f8e003f */
[----:B------:R-:W-:Y:S02]  /*03c0*/  UIADD3 UR13, UR13, UR18, URZ ;  /* 0x000000120d0d7290 */ /* 0x000fe4000fffe03f */
[----:B------:R-:W-:Y:S02]  /*03d0*/  UIMAD UR24, UR14, UR21, UR17 ;  /* 0x000000150e1872a4 */ /* 0x000fe4000f8e0211 */
[----:B------:R-:W-:Y:S02]  /*03e0*/  UIMAD UR26, UR14, UR23, UR16 ;  /* 0x000000170e1a72a4 */ /* 0x000fe4000f8e0210 */
[----:B------:R-:W-:Y:S02]  /*03f0*/  USHF.L.U32 UR37, UR29, 0xb, URZ ;  /* 0x0000000b1d257899 */ /* 0x000fe4000800063f */
[----:B------:R-:W-:-:S02]  /*0400*/  ULDC.64 UR16, c[0x0][0x280] ;  /* 0x0000a00000107ab9 */ /* 0x000fc40000000a00 */
[----:B------:R-:W-:Y:S02]  /*0410*/  UIMAD.WIDE.U32 UR18, UR14, UR20, UR10 ;  /* 0x000000140e1272a5 */ /* 0x000fe4000f8e000a */
[----:B------:R-:W-:Y:S02]  /*0420*/  UIMAD.WIDE.U32 UR20, UR14, UR22, UR12 ;  /* 0x000000160e1472a5 */ /* 0x000fe4000f8e000c */
[----:B------:R-:W-:Y:S02]  /*0430*/  UIMAD UR25, UR15, UR16, URZ ;  /* 0x000000100f1972a4 */ /* 0x000fe4000f8e023f */
[----:B------:R-:W-:Y:S02]  /*0440*/  UIADD3 UR22, UR37, -0x800, URZ ;  /* 0xfffff80025167890 */ /* 0x000fe4000fffe03f */
[----:B------:R-:W-:Y:S02]  /*0450*/  UIMAD UR28, UR14, UR17, UR25 ;  /* 0x000000110e1c72a4 */ /* 0x000fe4000f8e0219 */
[----:B------:R-:W-:-:S02]  /*0460*/  UIADD3 UR25, UP1, UR22, UR18, URZ ;  /* 0x0000001216197290 */ /* 0x000fc4000ff3e03f */
[----:B------:R-:W-:Y:S02]  /*0470*/  USHF.R.S32.HI UR23, URZ, 0x1f, UR22 ;  /* 0x0000001f3f177899 */ /* 0x000fe40008011416 */
[----:B------:R-:W-:Y:S02]  /*0480*/  UIADD3 UR18, UP2, UR22, UR20, URZ ;  /* 0x0000001416127290 */ /* 0x000fe4000ff5e03f */
[----:B------:R-:W-:Y:S02]  /*0490*/  UIADD3 UR5, UR5, UR27, URZ ;  /* 0x0000001b05057290 */ /* 0x000fe4000fffe03f */
[----:B------:R-:W-:Y:S02]  /*04a0*/  ULDC.64 UR12, c[0x0][0x240] ;  /* 0x00009000000c7ab9 */ /* 0x000fe40000000a00 */
[----:B------:R-:W-:Y:S02]  /*04b0*/  UIADD3.X UR19, UR23, UR19, UR24, UP1, !UPT ;  /* 0x0000001317137290 */ /* 0x000fe40008ffe418 */
[----:B------:R-:W-:-:S02]  /*04c0*/  UIADD3.X UR20, UR23, UR21, UR26, UP2, !UPT ;  /* 0x0000001517147290 */ /* 0x000fc400097fe41a */
[----:B------:R-:W-:Y:S02]  /*04d0*/  ULEA UR26, UP1, UR25, UR12, 0x2 ;  /* 0x0000000c191a7291 */ /* 0x000fe4000f82103f */
[----:B------:R-:W-:Y:S02]  /*04e0*/  UIMAD.WIDE.U32 UR16, UR14, UR16, UR4 ;  /* 0x000000100e1072a5 */ /* 0x000fe4000f8e0004 */
[----:B------:R-:W-:Y:S02]  /*04f0*/  ULEA.HI.X UR25, UR25, UR13, UR19, 0x2, UP1 ;  /* 0x0000000d19197291 */ /* 0x000fe400088f1413 */
[----:B------:R-:W-:Y:S02]  /*0500*/  UIADD3 UR21, UP1, UR22, UR16, URZ ;  /* 0x0000001016157290 */ /* 0x000fe4000ff3e03f */
[----:B------:R-:W-:Y:S02]  /*0510*/  ULDC.64 UR12, c[0x0][0x308] ;  /* 0x0000c200000c7ab9 */ /* 0x000fe40000000a00 */
[----:B------:R-:W-:-:S02]  /*0520*/  ULDC.64 UR10, c[0x0][0x248] ;  /* 0x00009200000a7ab9 */ /* 0x000fc40000000a00 */
[----:B------:R-:W-:Y:S02]  /*0530*/  UIADD3.X UR16, UR23, UR17, UR28, UP1, !UPT ;  /* 0x0000001117107290 */ /* 0x000fe40008ffe41c */
[----:B------:R-:W-:Y:S02]  /*0540*/  ULEA UR22, UP1, UR21, UR12, 0x2 ;  /* 0x0000000c15167291 */ /* 0x000fe4000f82103f */
[----:B------:R-:W-:Y:S02]  /*0550*/  ULEA UR24, UP2, UR18, UR10, 0x2 ;  /* 0x0000000a12187291 */ /* 0x000fe4000f84103f */
[----:B------:R-:W-:Y:S02]  /*0560*/  ULEA.HI.X UR21, UR21, UR13, UR16, 0x2, UP1 ;  /* 0x0000000d15157291 */ /* 0x000fe400088f1410 */
[----:B------:R-:W-:Y:S02]  /*0570*/  ULDC UR10, c[0x0][0x164] ;  /* 0x00005900000a7ab9 */ /* 0x000fe40000000800 */
[----:B------:R-:W-:-:S02]  /*0580*/  @UP0 UIMAD UR10, UR31, UR10, UR14 ;  /* 0x0000000a1f0a02a4 */ /* 0x000fc4000f8e020e */
[----:B------:R-:W-:Y:S02]  /*0590*/  UISETP.GE.AND UP1, UPT, UR29, 0x1, UPT ;  /* 0x000000011d00788c */ /* 0x000fe4000bf26270 */
[----:B------:R-:W-:Y:S02]  /*05a0*/  UMOV UR5, URZ ;  /* 0x0000003f00057c82 */ /* 0x000fe40008000000 */
[----:B------:R-:W-:Y:S02]  /*05b0*/  @UP0 UIMAD UR12, UR10, UR29, URZ ;  /* 0x0000001d0a0c02a4 */ /* 0x000fe4000f8e023f */
[----:B------:R-:W-:Y:S02]  /*05c0*/  ULDC UR13, c[0x0][0x16c] ;  /* 0x00005b00000d7ab9 */ /* 0x000fe40000000800 */
[----:B------:R-:W-:Y:S02]  /*05d0*/  @UP0 UIMAD UR12, UR12, UR13, URZ ;  /* 0x0000000d0c0c02a4 */ /* 0x000fe4000f8e023f */
[----:B------:R-:W-:-:S02]  /*05e0*/  ULEA.HI.X UR18, UR18, UR11, UR20, 0x2, UP2 ;  /* 0x0000000b12127291 */ /* 0x000fc400090f1414 */
[----:B------:R-:W-:Y:S02]  /*05f0*/  @UP0 UMOV UR13, 0x10 ;  /* 0x00000010000d0882 */ /* 0x000fe40000000000 */
[----:B------:R-:W-:Y:S02]  /*0600*/  ULDC.64 UR10, c[0x0][0x260] ;  /* 0x00009800000a7ab9 */ /* 0x000fe40000000a00 */
[----:B------:R-:W-:Y:S02]  /*0610*/  @UP0 UIMAD.WIDE UR10, UR12, UR13, UR10 ;  /* 0x0000000d0c0a02a5 */ /* 0x000fe4000f8e020a */
[----:B------:R-:W-:Y:S02]  /*0620*/  UMOV UR4, URZ ;  /* 0x0000003f00047c82 */ /* 0x000fe40008000000 */
[----:B------:R-:W-:Y:S02]  /*0630*/  UMOV UR12, UR6 ;  /* 0x00000006000c7c82 */ /* 0x000fe40008000000 */
[----:B------:R-:W-:-:S02]  /*0640*/  UMOV UR13, UR7 ;  /* 0x00000007000d7c82 */ /* 0x000fc40008000000 */
[----:B------:R-:W-:Y:S02]  /*0650*/  @!UP0 UMOV UR10, URZ ;  /* 0x0000003f000a8c82 */ /* 0x000fe40008000000 */
[----:B------:R-:W-:Y:S01]  /*0660*/  @!UP0 UMOV UR11, URZ ;  /* 0x0000003f000b8c82 */ /* 0x000fe20008000000 */
[----:B--2---:R0:W1:Y:S01]  /*0670*/  @P0 R2UR UR5, R2 ;  /* 0x00000000020503c2 */ /* 0x00406200000e0000 */
[----:B------:R-:W-:-:S07]  /*0680*/  PLOP3.LUT P0, PT, PT, PT, UP1, 0x80, 0x0 ;  /* 0x000000000000781c */ /* 0x000fce0003f0f018 */
[----:B---3--:R2:W3:Y:S01]  /*0690*/  @P1 R2UR UR4, R4 ;  /* 0x00000000040413c2 */ /* 0x0084e200000e0000 */
[----:B0-----:R-:W-:-:S05]  /*06a0*/  MOV R2, RZ ;  /* 0x000000ff00027202 */ /* 0x001fca0000000f00 */
[----:B------:R-:W-:Y:S05]  /*06b0*/  @!P0 BRA `(.L_x_0) ;  /* 0x0000920000008947 */ /* 0x000fea0003800000 */
[----:B------:R-:W0:Y:S01]  /*06c0*/  S2R R3, SR_TID.X ;  /* 0x0000000000037919 */ /* 0x000e220000002100 */
[----:B------:R-:W-:Y:S01]  /*06d0*/  MOV R2, RZ ;  /* 0x000000ff00027202 */ /* 0x000fe20000000f00 */
[----:B------:R-:W-:Y:S02]  /*06e0*/  UMOV UR23, UR18 ;  /* 0x0000001200177c82 */ /* 0x000fe40008000000 */
[----:B--2---:R-:W2:Y:S01]  /*06f0*/  S2R R4, SR_LANEID ;  /* 0x0000000000047919 */ /* 0x004ea20000000000 */
[----:B------:R-:W-:Y:S01]  /*0700*/  UMOV UR6, URZ ;  /* 0x0000003f00067c82 */ /* 0x000fe20008000000 */
[----:B0-----:R-:W-:-:S04]  /*0710*/  SHF.R.S32.HI R0, RZ, 0x1f, R3 ;  /* 0x0000001fff007819 */ /* 0x001fc80000011403 */
[----:B------:R-:W-:Y:S02]  /*0720*/  LEA.HI R5, R0, R3, RZ, 0x5 ;  /* 0x0000000300057211 */ /* 0x000fe400078f28ff */
[----:B------:R-:W-:Y:S02]  /*0730*/  MOV R0, RZ ;  /* 0x000000ff00007202 */ /* 0x000fe40000000f00 */
[----:B--2---:R-:W-:Y:S02]  /*0740*/  SHF.R.S32.HI R5, RZ, 0x5, R5 ;  /* 0x00000005ff057819 */ /* 0x004fe40000011405 */
.L_x_43:
[----:B------:R-:W-:Y:S01]  /*0750*/  ULDC UR20, c[0x0][0x174] ;  /* 0x00005d0000147ab9 */ /* 0x000fe20000000800 */
[----:B------:R-:W-:Y:S01]  /*0760*/  SHF.L.U32 R6, R3, 0x4, RZ ;  /* 0x0000000403067819 */ /* 0x000fe200000006ff */
[----:B------:R-:W-:Y:S01]  /*0770*/  UIADD3 UR20, -UR6, UR20, URZ ;  /* 0x0000001406147290 */ /* 0x000fe2000fffe13f */
[----:B------:R-:W-:Y:S01]  /*0780*/  BAR.SYNC.DEFER_BLOCKING 0x0 ;  /* 0x0000000000007b1d */ /* 0x000fe20000010000 */
[----:B------:R-:W-:Y:S01]  /*0790*/  MOV R8, UR26 ;  /* 0x0000001a00087c02 */ /* 0x000fe20008000f00 */
[----:B------:R-:W-:Y:S01]  /*07a0*/  CS2R R24, SRZ ;  /* 0x0000000000187805 */ /* 0x000fe2000001ff00 */
[----:B------:R-:W-:Y:S01]  /*07b0*/  LOP3.LUT R23, R6, 0xfffffe00, RZ, 0xc0, !PT ;  /* 0xfffffe0006177812 */ /* 0x000fe200078ec0ff */
[----:B------:R-:W-:Y:S01]  /*07c0*/  ULEA UR39, UR20, 0xfffff800, 0xb ;  /* 0xfffff80014277891 */ /* 0x000fe2000f8e583f */
[----:B------:R-:W-:Y:S01]  /*07d0*/  MOV R9, UR25 ;  /* 0x0000001900097c02 */ /* 0x000fe20008000f00 */
[----:B------:R-:W-:Y:S01]  /*07e0*/  ULDC UR7, c[0x0][0x168] ;  /* 0x00005a0000077ab9 */ /* 0x000fe20000000800 */
[----:B------:R-:W-:Y:S01]  /*07f0*/  LOP3.LUT R6, R23, 0x1f, R3, 0xf8, !PT ;  /* 0x0000001f17067812 */ /* 0x000fe200078ef803 */
[----:B------:R-:W-:Y:S01]  /*0800*/  UIADD3 UR7, -UR39, UR7, URZ ;  /* 0x0000000727077290 */ /* 0x000fe2000fffe13f */
[----:B------:R-:W-:Y:S01]  /*0810*/  CS2R R26, SRZ ;  /* 0x00000000001a7805 */ /* 0x000fe2000001ff00 */
[----:B------:R-:W-:Y:S01]  /*0820*/  CS2R R28, SRZ ;  /* 0x00000000001c7805 */ /* 0x000fe2000001ff00 */
[C---:B------:R-:W-:Y:S01]  /*0830*/  LOP3.LUT R56, R6.reuse, 0x20, RZ, 0xfc, !PT ;  /* 0x0000002006387812 */ /* 0x040fe200078efcff */
[C---:B------:R-:W-:Y:S01]  /*0840*/  IMAD.WIDE R8, R6.reuse, 0x4, R8 ;  /* 0x0000000406087825 */ /* 0x040fe200078e0208 */
[C---:B------:R-:W-:Y:S01]  /*0850*/  LOP3.LUT R60, R6.reuse, 0x40, RZ, 0xfc, !PT ;  /* 0x00000040063c7812 */ /* 0x040fe200078efcff */
[----:B------:R-:W-:Y:S01]  /*0860*/  CS2R R30, SRZ ;  /* 0x00000000001e7805 */ /* 0x000fe2000001ff00 */
[----:B------:R-:W-:Y:S01]  /*0870*/  ISETP.GE.AND P2, PT, R6, UR7, PT ;  /* 0x0000000706007c0c */ /* 0x000fe2000bf46270 */
[----:B------:R-:W-:Y:S01]  /*0880*/  CS2R R32, SRZ ;  /* 0x0000000000207805 */ /* 0x000fe2000001ff00 */
[----:B------:R-:W-:Y:S01]  /*0890*/  ISETP.GE.AND P1, PT, R56, UR7, PT ;  /* 0x0000000738007c0c */ /* 0x000fe2000bf26270 */
[----:B------:R-:W-:Y:S01]  /*08a0*/  CS2R R34, SRZ ;  /* 0x0000000000227805 */ /* 0x000fe2000001ff00 */
[----:B------:R-:W-:-:S02]  /*08b0*/  LOP3.LUT R61, R6, 0x60, RZ, 0xfc, !PT ;  /* 0x00000060063d7812 */ /* 0x000fc400078efcff */
[C---:B------:R-:W-:Y:S02]  /*08c0*/  LOP3.LUT R62, R6.reuse, 0x80, RZ, 0xfc, !PT ;  /* 0x00000080063e7812 */ /* 0x040fe400078efcff */
[C---:B------:R-:W-:Y:S02]  /*08d0*/  LOP3.LUT R63, R6.reuse, 0xa0, RZ, 0xfc, !PT ;  /* 0x000000a0063f7812 */ /* 0x040fe400078efcff */
[----:B------:R-:W-:Y:S02]  /*08e0*/  LOP3.LUT R64, R6, 0xc0, RZ, 0xfc, !PT ;  /* 0x000000c006407812 */ /* 0x000fe400078efcff */
[----:B------:R-:W-:Y:S01]  /*08f0*/  ISETP.GE.AND P0, PT, R60, UR7, PT ;  /* 0x000000073c007c0c */ /* 0x000fe2000bf06270 */
[----:B------:R0:W2:Y:S01]  /*0900*/  @!P2 LDG.E R24, [R8.64] ;  /* 0x000000200818a981 */ /* 0x0000a2000c1e1900 */
[C---:B------:R-:W-:Y:S02]  /*0910*/  LOP3.LUT R65, R6.reuse, 0xe0, RZ, 0xfc, !PT ;  /* 0x000000e006417812 */ /* 0x040fe400078efcff */
[----:B------:R-:W-:Y:S01]  /*0920*/  ISETP.GE.AND P4, PT, R61, UR7, PT ;  /* 0x000000073d007c0c */ /* 0x000fe2000bf86270 */
[----:B------:R0:W4:Y:S01]  /*0930*/  @!P1 LDG.E R25, [R8.64+0x80] ;  /* 0x0000802008199981 */ /* 0x000122000c1e1900 */
[----:B------:R-:W-:-:S02]  /*0940*/  LOP3.LUT R66, R6, 0x100, RZ, 0xfc, !PT ;  /* 0x0000010006427812 */ /* 0x000fc400078efcff */
[----:B------:R-:W-:Y:S02]  /*0950*/  ISETP.GE.AND P6, PT, R62, UR7, PT ;  /* 0x000000073e007c0c */ /* 0x000fe4000bfc6270 */
[----:B------:R-:W-:Y:S02]  /*0960*/  ISETP.GE.AND P5, PT, R63, UR7, PT ;  /* 0x000000073f007c0c */ /* 0x000fe4000bfa6270 */
[----:B------:R-:W-:Y:S01]  /*0970*/  ISETP.GE.AND P3, PT, R64, UR7, PT ;  /* 0x0000000740007c0c */ /* 0x000fe2000bf66270 */
[----:B------:R0:W5:Y:S01]  /*0980*/  @!P0 LDG.E R26, [R8.64+0x100] ;  /* 0x00010020081a8981 */ /* 0x000162000c1e1900 */
[----:B------:R-:W-:Y:S02]  /*0990*/  ISETP.GE.AND P2, PT, R65, UR7, PT ;  /* 0x0000000741007c0c */ /* 0x000fe4000bf46270 */
[----:B------:R-:W-:Y:S01]  /*09a0*/  ISETP.GE.AND P1, PT, R66, UR7, PT ;  /* 0x0000000742007c0c */ /* 0x000fe2000bf26270 */
[----:B---3--:R0:W3:Y:S01]  /*09b0*/  @!P4 LDG.E R27, [R8.64+0x180] ;  /* 0x00018020081bc981 */ /* 0x0080e2000c1e1900 */
[----:B------:R-:W-:-:S02]  /*09c0*/  LOP3.LUT R67, R6, 0x120, RZ, 0xfc, !PT ;  /* 0x0000012006437812 */ /* 0x000fc400078efcff */
[C---:B------:R-:W-:Y:S01]  /*09d0*/  LOP3.LUT R68, R6.reuse, 0x140, RZ, 0xfc, !PT ;  /* 0x0000014006447812 */ /* 0x040fe200078efcff */
[----:B------:R0:W3:Y:S01]  /*09e0*/  @!P6 LDG.E R28, [R8.64+0x200] ;  /* 0x00020020081ce981 */ /* 0x0000e2000c1e1900 */
[C---:B------:R-:W-:Y:S02]  /*09f0*/  LOP3.LUT R69, R6.reuse, 0x160, RZ, 0xfc, !PT ;  /* 0x0000016006457812 */ /* 0x040fe400078efcff */
[C---:B------:R-:W-:Y:S01]  /*0a00*/  LOP3.LUT R70, R6.reuse, 0x180, RZ, 0xfc, !PT ;  /* 0x0000018006467812 */ /* 0x040fe200078efcff */
[----:B------:R0:W3:Y:S01]  /*0a10*/  @!P5 LDG.E R29, [R8.64+0x280] ;  /* 0x00028020081dd981 */ /* 0x0000e2000c1e1900 */
[C---:B------:R-:W-:Y:S02]  /*0a20*/  LOP3.LUT R71, R6.reuse, 0x1a0, RZ, 0xfc, !PT ;  /* 0x000001a006477812 */ /* 0x040fe400078efcff */
[----:B------:R-:W-:Y:S01]  /*0a30*/  ISETP.GE.AND P0, PT, R67, UR7, PT ;  /* 0x0000000743007c0c */ /* 0x000fe2000bf06270 */
[----:B------:R0:W3:Y:S01]  /*0a40*/  @!P3 LDG.E R30, [R8.64+0x300] ;  /* 0x00030020081eb981 */ /* 0x0000e2000c1e1900 */
[----:B------:R-:W-:-:S02]  /*0a50*/  LOP3.LUT R72, R6, 0x1c0, RZ, 0xfc, !PT ;  /* 0x000001c006487812 */ /* 0x000fc400078efcff */
[----:B------:R-:W-:Y:S01]  /*0a60*/  ISETP.GE.AND P4, PT, R68, UR7, PT ;  /* 0x0000000744007c0c */ /* 0x000fe2000bf86270 */
[----:B------:R0:W3:Y:S01]  /*0a70*/  @!P2 LDG.E R31, [R8.64+0x380] ;  /* 0x00038020081fa981 */ /* 0x0000e2000c1e1900 */
[----:B------:R-:W-:Y:S02]  /*0a80*/  LOP3.LUT R73, R6, 0x1e0, RZ, 0xfc, !PT ;  /* 0x000001e006497812 */ /* 0x000fe400078efcff */
[----:B------:R-:W-:Y:S01]  /*0a90*/  ISETP.GE.AND P6, PT, R69, UR7, PT ;  /* 0x0000000745007c0c */ /* 0x000fe2000bfc6270 */
[----:B------:R0:W3:Y:S01]  /*0aa0*/  @!P1 LDG.E R32, [R8.64+0x400] ;  /* 0x0004002008209981 */ /* 0x0000e2000c1e1900 */
[----:B------:R-:W-:Y:S02]  /*0ab0*/  ISETP.GE.AND P5, PT, R70, UR7, PT ;  /* 0x0000000746007c0c */ /* 0x000fe4000bfa6270 */
[----:B------:R-:W-:Y:S01]  /*0ac0*/  ISETP.GE.AND P3, PT, R71, UR7, PT ;  /* 0x0000000747007c0c */ /* 0x000fe2000bf66270 */
[----:B------:R-:W-:Y:S01]  /*0ad0*/  CS2R R36, SRZ ;  /* 0x0000000000247805 */ /* 0x000fe2000001ff00 */
[----:B------:R-:W-:Y:S01]  /*0ae0*/  ISETP.GE.AND P2, PT, R72, UR7, PT ;  /* 0x0000000748007c0c */ /* 0x000fe2000bf46270 */
[----:B------:R-:W-:Y:S01]  /*0af0*/  CS2R R38, SRZ ;  /* 0x0000000000267805 */ /* 0x000fe2000001ff00 */
[----:B------:R-:W-:Y:S01]  /*0b00*/  ISETP.GE.AND P1, PT, R73, UR7, PT ;  /* 0x0000000749007c0c */ /* 0x000fe2000bf26270 */
[----:B------:R0:W3:Y:S04]  /*0b10*/  @!P0 LDG.E R33, [R8.64+0x480] ;  /* 0x0004802008218981 */ /* 0x0000e8000c1e1900 */
[----:B------:R0:W3:Y:S04]  /*0b20*/  @!P4 LDG.E R34, [R8.64+0x500] ;  /* 0x000500200822c981 */ /* 0x0000e8000c1e1900 */
[----:B------:R0:W3:Y:S04]  /*0b30*/  @!P6 LDG.E R35, [R8.64+0x580] ;  /* 0x000580200823e981 */ /* 0x0000e8000c1e1900 */
[----:B------:R0:W3:Y:S04]  /*0b40*/  @!P5 LDG.E R36, [R8.64+0x600] ;  /* 0x000600200824d981 */ /* 0x0000e8000c1e1900 */
[----:B------:R0:W3:Y:S04]  /*0b50*/  @!P3 LDG.E R37, [R8.64+0x680] ;  /* 0x000680200825b981 */ /* 0x0000e8000c1e1900 */
[----:B------:R0:W3:Y:S04]  /*0b60*/  @!P2 LDG.E R38, [R8.64+0x700] ;  /* 0x000700200826a981 */ /* 0x0000e8000c1e1900 */
[----:B------:R0:W3:Y:S01]  /*0b70*/  @!P1 LDG.E R39, [R8.64+0x780] ;  /* 0x0007802008279981 */ /* 0x0000e2000c1e1900 */
[----:B------:R-:W-:-:S04]  /*0b80*/  IADD3 R22, R23, R4, RZ ;  /* 0x0000000417167210 */ /* 0x000fc80007ffe0ff */
[C---:B------:R-:W-:Y:S02]  /*0b90*/  IADD3 R11, R22.reuse, 0x20, RZ ;  /* 0x00000020160b7810 */ /* 0x040fe40007ffe0ff */
[C---:B------:R-:W-:Y:S02]  /*0ba0*/  IADD3 R13, R22.reuse, 0x40, RZ ;  /* 0x00000040160d7810 */ /* 0x040fe40007ffe0ff */
[C---:B------:R-:W-:Y:S02]  /*0bb0*/  IADD3 R15, R22.reuse, 0x60, RZ ;  /* 0x00000060160f7810 */ /* 0x040fe40007ffe0ff */
[C---:B------:R-:W-:Y:S02]  /*0bc0*/  LEA.HI.SX32 R7, R22.reuse, R22, 0x1b ;  /* 0x0000001616077211 */ /* 0x040fe400078fdaff */
[C---:B------:R-:W-:Y:S02]  /*0bd0*/  IADD3 R17, R22.reuse, 0x80, RZ ;  /* 0x0000008016117810 */ /* 0x040fe40007ffe0ff */
[----:B------:R-:W-:-:S02]  /*0be0*/  IADD3 R19, R22, 0xa0, RZ ;  /* 0x000000a016137810 */ /* 0x000fc40007ffe0ff */
[-C--:B0-----:R-:W-:Y:S02]  /*0bf0*/  LEA.HI.SX32 R8, R11, R22.reuse, 0x1b ;  /* 0x000000160b087211 */ /* 0x081fe400078fdaff */
[C---:B------:R-:W-:Y:S02]  /*0c00*/  IADD3 R21, R22.reuse, 0xc0, RZ ;  /* 0x000000c016157810 */ /* 0x040fe40007ffe0ff */
[-C--:B------:R-:W-:Y:S02]  /*0c10*/  LEA.HI.SX32 R9, R13, R22.reuse, 0x1b ;  /* 0x000000160d097211 */ /* 0x080fe400078fdaff */
[C---:B------:R-:W-:Y:S02]  /*0c20*/  IADD3 R41, R22.reuse, 0xe0, RZ ;  /* 0x000000e016297810 */ /* 0x040fe40007ffe0ff */
[----:B------:R-:W-:Y:S02]  /*0c30*/  LEA.HI.SX32 R10, R15, R22, 0x1b ;  /* 0x000000160f0a7211 */ /* 0x000fe400078fdaff */
[----:B------:R-:W-:-:S02]  /*0c40*/  IADD3 R43, R22, 0x100, RZ ;  /* 0x00000100162b7810 */ /* 0x000fc40007ffe0ff */
[-C--:B------:R-:W-:Y:S02]  /*0c50*/  LEA.HI.SX32 R11, R17, R22.reuse, 0x1b ;  /* 0x00000016110b7211 */ /* 0x080fe400078fdaff */
        /* <DEDUP_REMOVED lines=12> */
[----:B------:R-:W-:Y:S02]  /*0d20*/  IADD3 R57, R22, 0x1e0, RZ ;  /* 0x000001e016397810 */ /* 0x000fe40007ffe0ff */
[-C--:B------:R-:W-:Y:S02]  /*0d30*/  LEA.HI.SX32 R18, R49, R22.reuse, 0x1b ;  /* 0x0000001631127211 */ /* 0x080fe400078fdaff */
[-C--:B------:R-:W-:Y:S02]  /*0d40*/  LEA.HI.SX32 R19, R51, R22.reuse, 0x1b ;  /* 0x0000001633137211 */ /* 0x080fe400078fdaff */
[----:B------:R-:W-:Y:S02]  /*0d50*/  LEA.HI.SX32 R20, R53, R22, 0x1b ;  /* 0x0000001635147211 */ /* 0x000fe400078fdaff */
[----:B------:R-:W-:-:S02]  /*0d60*/  LEA R23, R4, R23, 0x4 ;  /* 0x0000001704177211 */ /* 0x000fc400078e20ff */
[-C--:B------:R-:W-:Y:S02]  /*0d70*/  LEA.HI.SX32 R21, R55, R22.reuse, 0x1b ;  /* 0x0000001637157211 */ /* 0x080fe400078fdaff */
[----:B------:R-:W-:Y:S02]  /*0d80*/  LEA.HI.SX32 R22, R57, R22, 0x1b ;  /* 0x0000001639167211 */ /* 0x000fe400078fdaff */
[----:B------:R-:W-:Y:S02]  /*0d90*/  LEA.HI.SX32 R23, R23, R23, 0x1b ;  /* 0x0000001717177211 */ /* 0x000fe400078fdaff */
[----:B------:R-:W-:Y:S02]  /*0da0*/  ISETP.GE.AND P2, PT, R6, UR7, PT ;  /* 0x0000000706007c0c */ /* 0x000fe4000bf46270 */
[----:B------:R-:W-:Y:S01]  /*0db0*/  ISETP.GE.AND P1, PT, R56, UR7, PT ;  /* 0x0000000738007c0c */ /* 0x000fe2000bf26270 */
[----:B------:R-:W-:Y:S01]  /*0dc0*/  CS2R R42, SRZ ;  /* 0x00000000002a7805 */ /* 0x000fe2000001ff00 */
[----:B------:R-:W-:-:S02]  /*0dd0*/  ISETP.GE.AND P0, PT, R60, UR7, PT ;  /* 0x000000073c007c0c */ /* 0x000fc4000bf06270 */
[----:B------:R-:W-:Y:S02]  /*0de0*/  ISETP.GE.AND P4, PT, R61, UR7, PT ;  /* 0x000000073d007c0c */ /* 0x000fe4000bf86270 */
[----:B------:R-:W-:Y:S02]  /*0df0*/  ISETP.GE.AND P6, PT, R62, UR7, PT ;  /* 0x000000073e007c0c */ /* 0x000fe4000bfc6270 */
[----:B------:R-:W-:Y:S02]  /*0e00*/  ISETP.GE.AND P5, PT, R63, UR7, PT ;  /* 0x000000073f007c0c */ /* 0x000fe4000bfa6270 */
[----:B------:R-:W-:Y:S01]  /*0e10*/  ISETP.GE.AND P3, PT, R64, UR7, PT ;  /* 0x0000000740007c0c */ /* 0x000fe2000bf66270 */
[----:B------:R-:W-:Y:S01]  /*0e20*/  CS2R R44, SRZ ;  /* 0x00000000002c7805 */ /* 0x000fe2000001ff00 */
[----:B------:R-:W-:Y:S01]  /*0e30*/  CS2R R46, SRZ ;  /* 0x00000000002e7805 */ /* 0x000fe2000001ff00 */
[----:B------:R-:W-:Y:S01]  /*0e40*/  CS2R R48, SRZ ;  /* 0x0000000000307805 */ /* 0x000fe2000001ff00 */
[----:B------:R-:W-:Y:S01]  /*0e50*/  CS2R R50, SRZ ;  /* 0x0000000000327805 */ /* 0x000fe2000001ff00 */
[----:B------:R-:W-:Y:S01]  /*0e60*/  CS2R R52, SRZ ;  /* 0x0000000000347805 */ /* 0x000fe2000001ff00 */
[----:B------:R-:W-:Y:S01]  /*0e70*/  CS2R R54, SRZ ;  /* 0x0000000000367805 */ /* 0x000fe2000001ff00 */
[----:B------:R-:W-:Y:S01]  /*0e80*/  CS2R R58, SRZ ;  /* 0x00000000003a7805 */ /* 0x000fe2000001ff00 */
[----:B--2---:R0:W-:Y:S04]  /*0e90*/  STS [R7.X4], R24 ;  /* 0x0000001807007388 */ /* 0x0041e80000004800 */
[----:B----4-:R2:W-:Y:S04]  /*0ea0*/  STS [R8.X4+0x80], R25 ;  /* 0x0000801908007388 */ /* 0x0105e80000004800 */
[----:B-----5:R-:W-:Y:S04]  /*0eb0*/  STS [R9.X4+0x100], R26 ;  /* 0x0001001a09007388 */ /* 0x020fe80000004800 */
[----:B---3--:R-:W-:Y:S04]  /*0ec0*/  STS [R10.X4+0x180], R27 ;  /* 0x0001801b0a007388 */ /* 0x008fe80000004800 */
[----:B------:R-:W-:Y:S04]  /*0ed0*/  STS [R11.X4+0x200], R28 ;  /* 0x0002001c0b007388 */ /* 0x000fe80000004800 */
[----:B------:R-:W-:Y:S04]  /*0ee0*/  STS [R12.X4+0x280], R29 ;  /* 0x0002801d0c007388 */ /* 0x000fe80000004800 */
[----:B------:R-:W-:Y:S04]  /*0ef0*/  STS [R13.X4+0x300], R30 ;  /* 0x0003001e0d007388 */ /* 0x000fe80000004800 */
[----:B------:R-:W-:Y:S01]  /*0f00*/  STS [R14.X4+0x380], R31 ;  /* 0x0003801f0e007388 */ /* 0x000fe20000004800 */
[----:B0-----:R-:W-:-:S03]  /*0f10*/  MOV R24, UR24 ;  /* 0x0000001800187c02 */ /* 0x001fc60008000f00 */
[----:B------:R-:W-:Y:S01]  /*0f20*/  STS [R15.X4+0x400], R32 ;  /* 0x000400200f007388 */ /* 0x000fe20000004800 */
[----:B--2---:R-:W-:-:S03]  /*0f30*/  MOV R25, UR23 ;  /* 0x0000001700197c02 */ /* 0x004fc60008000f00 */
[----:B------:R-:W-:Y:S04]  /*0f40*/  STS [R16.X4+0x480], R33 ;  /* 0x0004802110007388 */ /* 0x000fe80000004800 */
[----:B------:R-:W-:Y:S04]  /*0f50*/  STS [R17.X4+0x500], R34 ;  /* 0x0005002211007388 */ /* 0x000fe80000004800 */
[----:B------:R-:W-:Y:S04]  /*0f60*/  STS [R18.X4+0x580], R35 ;  /* 0x0005802312007388 */ /* 0x000fe80000004800 */
[----:B------:R-:W-:Y:S01]  /*0f70*/  STS [R19.X4+0x600], R36 ;  /* 0x0006002413007388 */ /* 0x000fe20000004800 */
[----:B------:R-:W-:-:S03]  /*0f80*/  IMAD.WIDE R40, R6, 0x4, R24 ;  /* 0x0000000406287825 */ /* 0x000fc600078e0218 */
[----:B------:R-:W-:Y:S04]  /*0f90*/  STS [R20.X4+0x680], R37 ;  /* 0x0006802514007388 */ /* 0x000fe80000004800 */
[----:B------:R-:W-:Y:S04]  /*0fa0*/  STS [R21.X4+0x700], R38 ;  /* 0x0007002615007388 */ /* 0x000fe80000004800 */
[----:B------:R-:W-:Y:S01]  /*0fb0*/  STS [R22.X4+0x780], R39 ;  /* 0x0007802716007388 */ /* 0x000fe20000004800 */
[----:B------:R-:W-:-:S06]  /*0fc0*/  NOP ;  /* 0x0000000000007918 */ /* 0x000fcc0000000000 */
[----:B------:R-:W-:Y:S04]  /*0fd0*/  LDS R25, [R23.X4] ;  /* 0x0000000017197984 */ /* 0x000fe80000004800 */
[----:B------:R-:W-:Y:S04]  /*0fe0*/  LDS R24, [R23.X4+0x4] ;  /* 0x0000040017187984 */ /* 0x000fe80000004800 */
        /* <DEDUP_REMOVED lines=14> */
[----:B------:R-:W-:Y:S06]  /*10d0*/  BAR.SYNC.DEFER_BLOCKING 0x0 ;  /* 0x0000000000007b1d */ /* 0x000fec0000010000 */
[----:B------:R0:W2:Y:S01]  /*10e0*/  @!P2 LDG.E R42, [R40.64] ;  /* 0x00000020282aa981 */ /* 0x0000a2000c1e1900 */
[----:B------:R-:W-:-:S03]  /*10f0*/  ISETP.GE.AND P2, PT, R65, UR7, PT ;  /* 0x0000000741007c0c */ /* 0x000fc6000bf46270 */
[----:B------:R0:W3:Y:S01]  /*1100*/  @!P1 LDG.E R43, [R40.64+0x80] ;  /* 0x00008020282b9981 */ /* 0x0000e2000c1e1900 */
[----:B------:R-:W-:-:S03]  /*1110*/  ISETP.GE.AND P1, PT, R66, UR7, PT ;  /* 0x0000000742007c0c */ /* 0x000fc6000bf26270 */
[----:B------:R0:W4:Y:S01]  /*1120*/  @!P0 LDG.E R44, [R40.64+0x100] ;  /* 0x00010020282c8981 */ /* 0x000122000c1e1900 */
[----:B------:R-:W-:-:S03]  /*1130*/  ISETP.GE.AND P0, PT, R67, UR7, PT ;  /* 0x0000000743007c0c */ /* 0x000fc6000bf06270 */
[----:B------:R0:W5:Y:S01]  /*1140*/  @!P4 LDG.E R45, [R40.64+0x180] ;  /* 0x00018020282dc981 */ /* 0x000162000c1e1900 */
        /* <DEDUP_REMOVED lines=11> */
[----:B------:R0:W5:Y:S04]  /*1200*/  @!P0 LDG.E R51, [R40.64+0x480] ;  /* 0x0004802028338981 */ /* 0x000168000c1e1900 */
[----:B------:R0:W5:Y:S04]  /*1210*/  @!P4 LDG.E R52, [R40.64+0x500] ;  /* 0x000500202834c981 */ /* 0x000168000c1e1900 */
[----:B------:R0:W5:Y:S04]  /*1220*/  @!P6 LDG.E R53, [R40.64+0x580] ;  /* 0x000580202835e981 */ /* 0x000168000c1e1900 */
[----:B------:R0:W5:Y:S04]  /*1230*/  @!P5 LDG.E R54, [R40.64+0x600] ;  /* 0x000600202836d981 */ /* 0x000168000c1e1900 */
[----:B------:R0:W5:Y:S04]  /*1240*/  @!P3 LDG.E R55, [R40.64+0x680] ;  /* 0x000680202837b981 */ /* 0x000168000c1e1900 */
[----:B------:R0:W5:Y:S04]  /*1250*/  @!P2 LDG.E R58, [R40.64+0x700] ;  /* 0x00070020283aa981 */ /* 0x000168000c1e1900 */
[----:B------:R0:W5:Y:S01]  /*1260*/  @!P1 LDG.E R59, [R40.64+0x780] ;  /* 0x00078020283b9981 */ /* 0x000162000c1e1900 */
[----:B------:R-:W-:-:S02]  /*1270*/  ISETP.GE.AND P0, PT, R56, UR7, PT ;  /* 0x0000000738007c0c */ /* 0x000fc4000bf06270 */
[----:B0-----:R-:W-:Y:S02]  /*1280*/  MOV R40, UR22 ;  /* 0x0000001600287c02 */ /* 0x001fe40008000f00 */
[----:B------:R-:W-:-:S05]  /*1290*/  MOV R41, UR21 ;  /* 0x0000001500297c02 */ /* 0x000fca0008000f00 */
[----:B------:R-:W-:Y:S01]  /*12a0*/  IMAD.WIDE R56, R6, 0x4, R40 ;  /* 0x0000000406387825 */ /* 0x000fe200078e0228 */
[----:B------:R-:W-:Y:S02]  /*12b0*/  ISETP.GE.AND P2, PT, R60, UR7, PT ;  /* 0x000000073c007c0c */ /* 0x000fe4000bf46270 */
[----:B------:R-:W-:Y:S02]  /*12c0*/  ISETP.GE.AND P1, PT, R6, UR7, PT ;  /* 0x0000000706007c0c */ /* 0x000fe4000bf26270 */
[----:B------:R-:W-:Y:S02]  /*12d0*/  ISETP.GE.AND P4, PT, R62, UR7, PT ;  /* 0x000000073e007c0c */ /* 0x000fe4000bf86270 */
[----:B------:R-:W-:Y:S02]  /*12e0*/  ISETP.GE.AND P3, PT, R63, UR7, PT ;  /* 0x000000073f007c0c */ /* 0x000fe4000bf66270 */
[----:B------:R-:W-:Y:S01]  /*12f0*/  ISETP.GE.AND P6, PT, R61, UR7, PT ;  /* 0x000000073d007c0c */ /* 0x000fe2000bfc6270 */
[----:B------:R-:W-:Y:S01]  /*1300*/  CS2R R62, SRZ ;  /* 0x00000000003e7805 */ /* 0x000fe2000001ff00 */
[----:B------:R-:W-:Y:S01]  /*1310*/  CS2R R60, SRZ ;  /* 0x00000000003c7805 */ /* 0x000fe2000001ff00 */
[----:B------:R-:W-:Y:S01]  /*1320*/  ISETP.GE.AND P5, PT, R64, UR7, PT ;  /* 0x0000000740007c0c */ /* 0x000fe2000bfa6270 */
[----:B--2---:R-:W-:Y:S04]  /*1330*/  STS [R7.X4], R42 ;  /* 0x0000002a07007388 */ /* 0x004fe80000004800 */
[----:B---3--:R-:W-:Y:S04]  /*1340*/  STS [R8.X4+0x80], R43 ;  /* 0x0000802b08007388 */ /* 0x008fe80000004800 */
[----:B----4-:R-:W-:Y:S04]  /*1350*/  STS [R9.X4+0x100], R44 ;  /* 0x0001002c09007388 */ /* 0x010fe80000004800 */
[----:B-----5:R-:W-:Y:S04]  /*1360*/  STS [R10.X4+0x180], R45 ;  /* 0x0001802d0a007388 */ /* 0x020fe80000004800 */
[----:B------:R-:W-:Y:S04]  /*1370*/  STS [R11.X4+0x200], R46 ;  /* 0x0002002e0b007388 */ /* 0x000fe80000004800 */
        /* <DEDUP_REMOVED lines=10> */
[----:B------:R0:W-:Y:S01]  /*1420*/  STS [R22.X4+0x780], R59 ;  /* 0x0007803b16007388 */ /* 0x0001e20000004800 */
        /* <DEDUP_REMOVED lines=17> */
[----:B------:R-:W-:Y:S01]  /*1540*/  BAR.SYNC.DEFER_BLOCKING 0x0 ;  /* 0x0000000000007b1d */ /* 0x000fe20000010000 */
[----:B0-----:R-:W-:-:S05]  /*1550*/  CS2R R58, SRZ ;  /* 0x00000000003a7805 */ /* 0x001fca000001ff00 */
[----:B------:R0:W2:Y:S01]  /*1560*/  @!P2 LDG.E R62, [R56.64+0x100] ;  /* 0x00010020383ea981 */ /* 0x0000a2000c1e1900 */
[----:B------:R-:W-:-:S03]  /*1570*/  ISETP.GE.AND P2, PT, R66, UR7, PT ;  /* 0x0000000742007c0c */ /* 0x000fc6000bf46270 */
[----:B------:R0:W3:Y:S01]  /*1580*/  @!P1 LDG.E R60, [R56.64] ;  /* 0x00000020383c9981 */ /* 0x0000e2000c1e1900 */
[----:B------:R-:W-:Y:S02]  /*1590*/  ISETP.GE.AND P1, PT, R65, UR7, PT ;  /* 0x0000000741007c0c */ /* 0x000fe4000bf26270 */
[----:B------:R-:W-:Y:S01]  /*15a0*/  CS2R R64, SRZ ;  /* 0x0000000000407805 */ /* 0x000fe2000001ff00 */
[----:B------:R0:W4:Y:S01]  /*15b0*/  @!P0 LDG.E R59, [R56.64+0x80] ;  /* 0x00008020383b8981 */ /* 0x000122000c1e1900 */
[----:B------:R-:W-:Y:S02]  /*15c0*/  ISETP.GE.AND P0, PT, R67, UR7, PT ;  /* 0x0000000743007c0c */ /* 0x000fe4000bf06270 */
[----:B------:R-:W-:Y:S01]  /*15d0*/  CS2R R66, SRZ ;  /* 0x0000000000427805 */ /* 0x000fe2000001ff00 */
        /* <DEDUP_REMOVED lines=11> */
[----:B------:R-:W-:Y:S01]  /*1690*/  ISETP.GE.AND P1, PT, R73, UR7, PT ;  /* 0x0000000749007c0c */ /* 0x000fe2000bf26270 */
[----:B------:R-:W-:Y:S01]  /*16a0*/  CS2R R68, SRZ ;  /* 0x0000000000447805 */ /* 0x000fe2000001ff00 */
[----:B------:R-:W-:Y:S01]  /*16b0*/  CS2R R70, SRZ ;  /* 0x0000000000467805 */ /* 0x000fe2000001ff00 */
[----:B------:R-:W-:Y:S01]  /*16c0*/  CS2R R72, SRZ ;  /* 0x0000000000487805 */ /* 0x000fe2000001ff00 */
[----:B------:R0:W5:Y:S04]  /*16d0*/  @!P0 LDG.E R67, [R56.64+0x480] ;  /* 0x0004802038438981 */ /* 0x000168000c1e1900 */
[----:B------:R0:W5:Y:S04]  /*16e0*/  @!P4 LDG.E R68, [R56.64+0x500] ;  /* 0x000500203844c981 */ /* 0x000168000c1e1900 */
[----:B------:R0:W5:Y:S04]  /*16f0*/  @!P6 LDG.E R69, [R56.64+0x580] ;  /* 0x000580203845e981 */ /* 0x000168000c1e1900 */
[----:B------:R0:W5:Y:S04]  /*1700*/  @!P5 LDG.E R70, [R56.64+0x600] ;  /* 0x000600203846d981 */ /* 0x000168000c1e1900 */
[----:B------:R0:W5:Y:S04]  /*1710*/  @!P3 LDG.E R71, [R56.64+0x680] ;  /* 0x000680203847b981 */ /* 0x000168000c1e1900 */
[----:B------:R0:W5:Y:S04]  /*1720*/  @!P2 LDG.E R72, [R56.64+0x700] ;  /* 0x000700203848a981 */ /* 0x000168000c1e1900 */
[----:B------:R0:W5:Y:S02]  /*1730*/  @!P1 LDG.E R73, [R56.64+0x780] ;  /* 0x0007802038499981 */ /* 0x000164000c1e1900 */
[----:B0-----:R-:W-:-:S04]  /*1740*/  MOV R56, c[0x0][0x16c] ;  /* 0x00005b0000387a02 */ /* 0x001fc80000000f00 */
[----:B------:R-:W-:Y:S01]  /*1750*/  ISETP.GE.AND P0, PT, R56, 0x1, PT ;  /* 0x000000013800780c */ /* 0x000fe20003f06270 */
[----:B------:R-:W-:Y:S01]  /*1760*/  CS2R R84, SRZ ;  /* 0x0000000000547805 */ /* 0x000fe2000001ff00 */
[----:B------:R-:W-:Y:S01]  /*1770*/  CS2R R56, SRZ ;  /* 0x0000000000387805 */ /* 0x000fe2000001ff00 */
[----:B------:R-:W-:Y:S01]  /*1780*/  CS2R R86, SRZ ;  /* 0x0000000000567805 */ /* 0x000fe2000001ff00 */
[----:B------:R-:W-:Y:S01]  /*1790*/  CS2R R88, SRZ ;  /* 0x0000000000587805 */ /* 0x000fe2000001ff00 */
[----:B------:R-:W-:Y:S01]  /*17a0*/  CS2R R90, SRZ ;  /* 0x00000000005a7805 */ /* 0x000fe2000001ff00 */
[----:B------:R-:W-:Y:S01]  /*17b0*/  CS2R R92, SRZ ;  /* 0x00000000005c7805 */ /* 0x000fe2000001ff00 */
[----:B------:R-:W-:Y:S01]  /*17c0*/  CS2R R94, SRZ ;  /* 0x00000000005e7805 */ /* 0x000fe2000001ff00 */
[----:B---3--:R-:W-:Y:S04]  /*17d0*/  STS [R7.X4], R60 ;  /* 0x0000003c07007388 */ /* 0x008fe80000004800 */
[----:B----4-:R-:W-:Y:S04]  /*17e0*/  STS [R8.X4+0x80], R59 ;  /* 0x0000803b08007388 */ /* 0x010fe80000004800 */
[----:B--2---:R-:W-:Y:S04]  /*17f0*/  STS [R9.X4+0x100], R62 ;  /* 0x0001003e09007388 */ /* 0x004fe80000004800 */
        /* <DEDUP_REMOVED lines=12> */
[----:B------:R-:W-:Y:S01]  /*18c0*/  STS [R22.X4+0x780], R73 ;  /* 0x0007804916007388 */ /* 0x000fe20000004800 */
[----:B------:R-:W-:-:S06]  /*18d0*/  NOP ;  /* 0x0000000000007918 */ /* 0x000fcc0000000000 */
[----:B------:R-:W0:Y:S04]  /*18e0*/  LDS R97, [R23.X4] ;  /* 0x0000000017617984 */ /* 0x000e280000004800 */
[----:B------:R-:W2:Y:S04]  /*18f0*/  LDS R101, [R23.X4+0x4] ;  /* 0x0000040017657984 */ /* 0x000ea80000004800 */
[----:B------:R-:W3:Y:S04]  /*1900*/  LDS R103, [R23.X4+0x8] ;  /* 0x0000080017677984 */ /* 0x000ee80000004800 */
[----:B------:R-:W4:Y:S04]  /*1910*/  LDS R60, [R23.X4+0xc] ;  /* 0x00000c00173c7984 */ /* 0x000f280000004800 */
[----:B------:R-:W5:Y:S04]  /*1920*/  LDS R107, [R23.X4+0x10] ;  /* 0x00001000176b7984 */ /* 0x000f680000004800 */
[----:B------:R-:W1:Y:S04]  /*1930*/  LDS R62, [R23.X4+0x14] ;  /* 0x00001400173e7984 */ /* 0x000e680000004800 */
[----:B------:R-:W1:Y:S04]  /*1940*/  LDS R111, [R23.X4+0x18] ;  /* 0x00001800176f7984 */ /* 0x000e680000004800 */
[----:B------:R-:W1:Y:S04]  /*1950*/  LDS R64, [R23.X4+0x1c] ;  /* 0x00001c0017407984 */ /* 0x000e680000004800 */
[----:B------:R-:W1:Y:S04]  /*1960*/  LDS R115, [R23.X4+0x20] ;  /* 0x0000200017737984 */ /* 0x000e680000004800 */
[----:B------:R-:W1:Y:S04]  /*1970*/  LDS R66, [R23.X4+0x24] ;  /* 0x0000240017427984 */ /* 0x000e680000004800 */
[----:B------:R-:W1:Y:S01]  /*1980*/  LDS R119, [R23.X4+0x28] ;  /* 0x0000280017777984 */ /* 0x000e620000004800 */
[----:B0-----:R-:W-:-:S03]  /*1990*/  FFMA.FTZ R0, R25, R97, R0 ;  /* 0x0000006119007223 */ /* 0x001fc60000010000 */
[----:B------:R-:W0:Y:S01]  /*19a0*/  LDS R68, [R23.X4+0x2c] ;  /* 0x00002c0017447984 */ /* 0x000e220000004800 */
[----:B--2---:R-:W-:-:S03]  /*19b0*/  FFMA.FTZ R0, R24, R101, R0 ;  /* 0x0000006518007223 */ /* 0x004fc60000010000 */
[----:B------:R-:W2:Y:S01]  /*19c0*/  LDS R123, [R23.X4+0x30] ;  /* 0x00003000177b7984 */ /* 0x000ea20000004800 */
[----:B---3--:R-:W-:-:S03]  /*19d0*/  FFMA.FTZ R0, R26, R103, R0 ;  /* 0x000000671a007223 */ /* 0x008fc60000010000 */
[----:B------:R-:W3:Y:S01]  /*19e0*/  LDS R70, [R23.X4+0x34] ;  /* 0x0000340017467984 */ /* 0x000ee20000004800 */
[----:B----4-:R-:W-:-:S03]  /*19f0*/  FFMA.FTZ R0, R27, R60, R0 ;  /* 0x0000003c1b007223 */ /* 0x010fc60000010000 */
[----:B------:R-:W4:Y:S01]  /*1a00*/  LDS R127, [R23.X4+0x38] ;  /* 0x00003800177f7984 */ /* 0x000f220000004800 */
[----:B-----5:R-:W-:-:S03]  /*1a10*/  FFMA.FTZ R0, R28, R107, R0 ;  /* 0x0000006b1c007223 */ /* 0x020fc60000010000 */
[----:B------:R-:W5:Y:S01]  /*1a20*/  LDS R72, [R23.X4+0x3c] ;  /* 0x00003c0017487984 */ /* 0x000f620000004800 */
[----:B-1----:R-:W-:-:S04]  /*1a30*/  FFMA.FTZ R0, R29, R62, R0 ;  /* 0x0000003e1d007223 */ /* 0x002fc80000010000 */
[----:B------:R-:W-:-:S04]  /*1a40*/  FFMA.FTZ R0, R30, R111, R0 ;  /* 0x0000006f1e007223 */ /* 0x000fc80000010000 */
[----:B------:R-:W-:-:S04]  /*1a50*/  FFMA.FTZ R0, R31, R64, R0 ;  /* 0x000000401f007223 */ /* 0x000fc80000010000 */
[----:B------:R-:W-:-:S04]  /*1a60*/  FFMA.FTZ R0, R32, R115, R0 ;  /* 0x0000007320007223 */ /* 0x000fc80000010000 */
[----:B------:R-:W-:-:S04]  /*1a70*/  FFMA.FTZ R0, R33, R66, R0 ;  /* 0x0000004221007223 */ /* 0x000fc80000010000 */
[----:B------:R-:W-:-:S04]  /*1a80*/  FFMA.FTZ R0, R34, R119, R0 ;  /* 0x0000007722007223 */ /* 0x000fc80000010000 */
[----:B0-----:R-:W-:-:S04]  /*1a90*/  FFMA.FTZ R0, R35, R68, R0 ;  /* 0x0000004423007223 */ /* 0x001fc80000010000 */
[----:B--2---:R-:W-:-:S04]  /*1aa0*/  FFMA.FTZ R0, R36, R123, R0 ;  /* 0x0000007b24007223 */ /* 0x004fc80000010000 */
[----:B---3--:R-:W-:-:S04]  /*1ab0*/  FFMA.FTZ R0, R37, R70, R0 ;  /* 0x0000004625007223 */ /* 0x008fc80000010000 */
[----:B----4-:R-:W-:Y:S01]  /*1ac0*/  FFMA.FTZ R0, R38, R127, R0 ;  /* 0x0000007f26007223 */ /* 0x010fe20000010000 */
[----:B------:R-:W-:Y:S01]  /*1ad0*/  CS2R R58, SRZ ;  /* 0x00000000003a7805 */ /* 0x000fe2000001ff00 */
[----:B------:R-:W-:Y:S02]  /*1ae0*/  FMUL.FTZ R96, R97, UR5 ;  /* 0x0000000561607c20 */ /* 0x000fe40008410000 */
[----:B------:R-:W-:Y:S02]  /*1af0*/  FMUL.FTZ R100, R101, UR5 ;  /* 0x0000000565647c20 */ /* 0x000fe40008410000 */
[----:B------:R-:W-:Y:S02]  /*1b00*/  FMUL.FTZ R102, R103, UR5 ;  /* 0x0000000567667c20 */ /* 0x000fe40008410000 */
[----:B------:R-:W-:Y:S02]  /*1b10*/  FMUL.FTZ R104, R60, UR5 ;  /* 0x000000053c687c20 */ /* 0x000fe40008410000 */
[----:B------:R-:W-:-:S02]  /*1b20*/  FMUL.FTZ R106, R107, UR5 ;  /* 0x000000056b6a7c20 */ /* 0x000fc40008410000 */
[----:B------:R-:W-:Y:S02]  /*1b30*/  FMUL.FTZ R108, R62, UR5 ;  /* 0x000000053e6c7c20 */ /* 0x000fe40008410000 */
        /* <DEDUP_REMOVED lines=9> */
[----:B-----5:R-:W-:Y:S02]  /*1bd0*/  FMUL.FTZ R128, R72, UR5 ;  /* 0x0000000548807c20 */ /* 0x020fe40008410000 */
[----:B------:R-:W-:Y:S01]  /*1be0*/  FFMA.FTZ R0, R39, R72, R0 ;  /* 0x0000004827007223 */ /* 0x000fe20000010000 */
[----:B------:R-:W-:Y:S06]  /*1bf0*/  BAR.SYNC.DEFER_BLOCKING 0x0 ;  /* 0x0000000000007b1d */ /* 0x000fec0000010000 */
[----:B------:R-:W-:Y:S05]  /*1c00*/  @!P0 BRA `(.L_x_1) ;  /* 0x00006a8000008947 */ /* 0x000fea0003800000 */
[----:B------:R-:W-:Y:S01]  /*1c10*/  UIADD3 UR30, UR20, -0x1, URZ ;  /* 0xffffffff141e7890 */ /* 0x000fe2000fffe03f */
[----:B------:R-:W-:Y:S01]  /*1c20*/  FADD.FTZ R105, R60, R60 ;  /* 0x0000003c3c697221 */ /* 0x000fe20000010000 */
[----:B------:R-:W-:Y:S01]  /*1c30*/  ULEA.HI UR7, UR20, UR20, URZ, 0x1 ;  /* 0x0000001414077291 */ /* 0x000fe2000f8f083f */
[----:B------:R-:W-:Y:S01]  /*1c40*/  FADD.FTZ R109, R62, R62 ;  /* 0x0000003e3e6d7221 */ /* 0x000fe20000010000 */
[----:B------:R-:W-:Y:S01]  /*1c50*/  ULEA.HI UR16, UR30, UR30, URZ, 0x1 ;  /* 0x0000001e1e107291 */ /* 0x000fe2000f8f083f */
[----:B------:R-:W-:Y:S01]  /*1c60*/  FADD.FTZ R113, R64, R64 ;  /* 0x0000004040717221 */ /* 0x000fe20000010000 */
[----:B------:R-:W-:Y:S01]  /*1c70*/  ULOP3.LUT UR7, UR7, 0xfffffe, URZ, 0xc0, !UPT ;  /* 0x00fffffe07077892 */ /* 0x000fe2000f8ec03f */
[----:B------:R-:W-:Y:S01]  /*1c80*/  FADD.FTZ R117, R66, R66 ;  /* 0x0000004242757221 */ /* 0x000fe20000010000 */
[----:B------:R-:W-:Y:S01]  /*1c90*/  ULOP3.LUT UR16, UR16, 0xfffffe, URZ, 0xc0, !UPT ;  /* 0x00fffffe10107892 */ /* 0x000fe2000f8ec03f */
[----:B------:R-:W-:Y:S01]  /*1ca0*/  FADD.FTZ R121, R68, R68 ;  /* 0x0000004444797221 */ /* 0x000fe20000010000 */
[----:B------:R-:W-:Y:S01]  /*1cb0*/  CS2R R56, SRZ ;  /* 0x0000000000387805 */ /* 0x000fe2000001ff00 */
[----:B------:R-:W-:Y:S01]  /*1cc0*/  FADD.FTZ R125, R70, R70 ;  /* 0x00000046467d7221 */ /* 0x000fe20000010000 */
[----:B------:R-:W-:Y:S01]  /*1cd0*/  CS2R R58, SRZ ;  /* 0x00000000003a7805 */ /* 0x000fe2000001ff00 */
[----:B------:R-:W-:Y:S01]  /*1ce0*/  FADD.FTZ R129, R72, R72 ;  /* 0x0000004848817221 */ /* 0x000fe20000010000 */
[----:B------:R-:W-:Y:S01]  /*1cf0*/  CS2R R84, SRZ ;  /* 0x0000000000547805 */ /* 0x000fe2000001ff00 */
[----:B------:R-:W-:Y:S01]  /*1d00*/  FADD.FTZ R130, R40, UR4 ;  /* 0x0000000428827e21 */ /* 0x000fe20008010000 */
        /* <DEDUP_REMOVED lines=10> */
[----:B------:R-:W-:Y:S01]  /*1db0*/  UIADD3 UR27, UR20, -UR7, URZ ;  /* 0x80000007141b7290 */ /* 0x000fe2000fffe03f */
[----:B------:R-:W-:Y:S01]  /*1dc0*/  FADD.FTZ R69, R46, UR4 ;  /* 0x000000042e457e21 */ /* 0x000fe20008010000 */
[----:B------:R-:W-:Y:S01]  /*1dd0*/  UIADD3 UR30, UR30, -UR16, URZ ;  /* 0x800000101e1e7290 */ /* 0x000fe2000fffe03f */
[----:B------:R-:W-:Y:S01]  /*1de0*/  FADD.FTZ R68, R47, UR4 ;  /* 0x000000042f447e21 */ /* 0x000fe20008010000 */
[----:B------:R-:W-:Y:S01]  /*1df0*/  UMOV UR7, URZ ;  /* 0x0000003f00077c82 */ /* 0x000fe20008000000 */
[----:B------:R-:W-:-:S02]  /*1e00*/  FADD.FTZ R67, R48, UR4 ;  /* 0x0000000430437e21 */ /* 0x000fc40008010000 */
[----:B------:R-:W-:Y:S02]  /*1e10*/  FADD.FTZ R66, R49, UR4 ;  /* 0x0000000431427e21 */ /* 0x000fe40008010000 */
[----:B------:R-:W-:Y:S02]  /*1e20*/  FADD.FTZ R65, R50, UR4 ;  /* 0x0000000432417e21 */ /* 0x000fe40008010000 */
[----:B------:R-:W-:Y:S02]  /*1e30*/  FADD.FTZ R64, R51, UR4 ;  /* 0x0000000433407e21 */ /* 0x000fe40008010000 */
[----:B------:R-:W-:Y:S02]  /*1e40*/  FADD.FTZ R63, R52, UR4 ;  /* 0x00000004343f7e21 */ /* 0x000fe40008010000 */
[----:B------:R-:W-:Y:S02]  /*1e50*/  FADD.FTZ R62, R53, UR4 ;  /* 0x00000004353e7e21 */ /* 0x000fe40008010000 */
[----:B------:R-:W-:-:S02]  /*1e60*/  FADD.FTZ R61, R54, UR4 ;  /* 0x00000004363d7e21 */ /* 0x000fc40008010000 */
[----:B------:R-:W-:Y:S02]  /*1e70*/  FADD.FTZ R60, R55, UR4 ;  /* 0x00000004373c7e21 */ /* 0x000fe40008010000 */
[----:B------:R-:W-:Y:S02]  /*1e80*/  FADD.FTZ R97, R97, R97 ;  /* 0x0000006161617221 */ /* 0x000fe40000010000 */
[----:B------:R-:W-:Y:S02]  /*1e90*/  FADD.FTZ R101, R101, R101 ;  /* 0x0000006565657221 */ /* 0x000fe40000010000 */
[----:B------:R-:W-:Y:S02]  /*1ea0*/  FADD.FTZ R103, R103, R103 ;  /* 0x0000006767677221 */ /* 0x000fe40000010000 */
[----:B------:R-:W-:Y:S02]  /*1eb0*/  FADD.FTZ R107, R107, R107 ;  /* 0x0000006b6b6b7221 */ /* 0x000fe40000010000 */
[----:B------:R-:W-:-:S02]  /*1ec0*/  FADD.FTZ R111, R111, R111 ;  /* 0x0000006f6f6f7221 */ /* 0x000fc40000010000 */
[----:B------:R-:W-:Y:S02]  /*1ed0*/  FADD.FTZ R115, R115, R115 ;  /* 0x0000007373737221 */ /* 0x000fe40000010000 */
[----:B------:R-:W-:Y:S02]  /*1ee0*/  FADD.FTZ R119, R119, R119 ;  /* 0x0000007777777221 */ /* 0x000fe40000010000 */
[----:B------:R-:W-:Y:S02]  /*1ef0*/  FADD.FTZ R123, R123, R123 ;  /* 0x0000007b7b7b7221 */ /* 0x000fe40000010000 */
[----:B------:R-:W-:Y:S02]  /*1f00*/  FADD.FTZ R127, R127, R127 ;  /* 0x0000007f7f7f7221 */ /* 0x000fe40000010000 */
[----:B------:R-:W-:Y:S02]  /*1f10*/  FMUL.FTZ R130, R25, R130 ;  /* 0x0000008219827220 */ /* 0x000fe40000410000 */
[----:B------:R-:W-:-:S02]  /*1f20*/  FMUL.FTZ R131, R24, R131 ;  /* 0x0000008318837220 */ /* 0x000fc40000410000 */
[----:B------:R-:W-:Y:S02]  /*1f30*/  FMUL.FTZ R132, R26, R73 ;  /* 0x000000491a847220 */ /* 0x000fe40000410000 */
[----:B------:R-:W-:Y:S02]  /*1f40*/  FMUL.FTZ R133, R27, R72 ;  /* 0x000000481b857220 */ /* 0x000fe40000410000 */
[----:B------:R-:W-:Y:S02]  /*1f50*/  FMUL.FTZ R134, R28, R71 ;  /* 0x000000471c867220 */ /* 0x000fe40000410000 */
[----:B------:R-:W-:Y:S02]  /*1f60*/  FMUL.FTZ R135, R29, R70 ;  /* 0x000000461d877220 */ /* 0x000fe40000410000 */
        /* <DEDUP_REMOVED lines=10> */
.L_x_38:
[----:B------:R-:W-:Y:S02]  /*2010*/  ULDC.64 UR28, c[0x0][0x180] ;  /* 0x00006000001c7ab9 */ /* 0x000fe40000000a00 */
[----:B------:R-:W-:Y:S02]  /*2020*/  UIMAD UR16, UR15, UR28, URZ ;  /* 0x0000001c0f1072a4 */ /* 0x000fe4000f8e023f */
[----:B------:R-:W-:Y:S02]  /*2030*/  UIMAD.WIDE.U32 UR18, UR14, UR28, URZ ;  /* 0x0000001c0e1272a5 */ /* 0x000fe4000f8e003f */
[----:B------:R-:W-:Y:S02]  /*2040*/  UIMAD UR28, UR14, UR29, UR16 ;  /* 0x0000001d0e1c72a4 */ /* 0x000fe4000f8e0210 */
[----:B------:R-:W-:-:S02]  /*2050*/  USHF.R.S32.HI UR38, URZ, 0x1f, UR7 ;  /* 0x0000001f3f267899 */ /* 0x000fc40008011407 */
[----:B------:R-:W-:Y:S02]  /*2060*/  ULDC.64 UR16, c[0x0][0x188] ;  /* 0x0000620000107ab9 */ /* 0x000fe40000000a00 */
[----:B------:R-:W-:Y:S02]  /*2070*/  UIADD3 UR19, UR19, UR28, URZ ;  /* 0x0000001c13137290 */ /* 0x000fe4000fffe03f */
[----:B------:R-:W-:Y:S02]  /*2080*/  UIMAD UR28, UR38, UR16, URZ ;  /* 0x00000010261c72a4 */ /* 0x000fe4000f8e023f */
[----:B------:R-:W-:Y:S02]  /*2090*/  ULDC.64 UR34, c[0x0][0x220] ;  /* 0x0000880000227ab9 */ /* 0x000fe40000000a00 */
[----:B------:R-:W-:Y:S02]  /*20a0*/  UIMAD UR28, UR7, UR17, UR28 ;  /* 0x00000011071c72a4 */ /* 0x000fe4000f8e021c */
[----:B------:R-:W-:-:S04]  /*20b0*/  UIMAD.WIDE.U32 UR16, UR7, UR16, UR18 ;  /* 0x00000010071072a5 */ /* 0x000fc8000f8e0012 */
[----:B------:R-:W-:Y:S02]  /*20c0*/  UIADD3 UR18, UR17, UR28, URZ ;  /* 0x0000001c11127290 */ /* 0x000fe4000fffe03f */
[----:B------:R-:W-:-:S04]  /*20d0*/  ULEA UR17, UP0, UR16, UR34, 0x3 ;  /* 0x0000002210117291 */ /* 0x000fc8000f80183f */
[----:B------:R-:W-:Y:S02]  /*20e0*/  ULEA.HI.X UR16, UR16, UR35, UR18, 0x3, UP0 ;  /* 0x0000002310107291 */ /* 0x000fe400080f1c12 */
[----:B------:R-:W-:Y:S01]  /*20f0*/  MOV R60, UR17 ;  /* 0x00000011003c7c02 */ /* 0x000fe20008000f00 */
[----:B------:R-:W-:-:S03]  /*2100*/  ULDC.64 UR18, c[0x0][0x1b8] ;  /* 0x00006e0000127ab9 */ /* 0x000fc60000000a00 */
[----:B------:R-:W-:Y:S01]  /*2110*/  MOV R61, UR16 ;  /* 0x00000010003d7c02 */ /* 0x000fe20008000f00 */
[----:B------:R-:W-:-:S05]  /*2120*/  ULDC.64 UR16, c[0x0][0x198] ;  /* 0x0000660000107ab9 */ /* 0x000fca0000000a00 */
[----:B------:R-:W2:Y:S01]  /*2130*/  LDG.E.64 R60, [R60.64] ;  /* 0x000000203c3c7981 */ /* 0x000ea2000c1e1b00 */
[----:B------:R-:W-:Y:S02]  /*2140*/  UIMAD.WIDE.U32 UR34, UR14, UR16, URZ ;  /* 0x000000100e2272a5 */ /* 0x000fe4000f8e003f */
[----:B------:R-:W-:Y:S02]  /*2150*/  UIMAD UR28, UR15, UR18, URZ ;  /* 0x000000120f1c72a4 */ /* 0x000fe4000f8e023f */
[----:B------:R-:W-:Y:S02]  /*2160*/  UIMAD UR16, UR15, UR16, URZ ;  /* 0x000000100f1072a4 */ /* 0x000fe4000f8e023f */
[----:B------:R-:W-:Y:S02]  /*2170*/  UIMAD UR42, UR14, UR19, UR28 ;  /* 0x000000130e2a72a4 */ /* 0x000fe4000f8e021c */
[----:B------:R-:W-:Y:S02]  /*2180*/  UIMAD UR40, UR14, UR17, UR16 ;  /* 0x000000110e2872a4 */ /* 0x000fe4000f8e0210 */
[----:B------:R-:W-:-:S02]  /*2190*/  UIMAD.WIDE.U32 UR16, UR14, UR18, URZ ;  /* 0x000000120e1072a5 */ /* 0x000fc4000f8e003f */
[----:B------:R-:W-:Y:S02]  /*21a0*/  ULDC.64 UR28, c[0x0][0x1a0] ;  /* 0x00006800001c7ab9 */ /* 0x000fe40000000a00 */
[----:B------:R-:W-:Y:S02]  /*21b0*/  ULDC.64 UR18, c[0x0][0x1c0] ;  /* 0x0000700000127ab9 */ /* 0x000fe40000000a00 */
[----:B------:R-:W-:Y:S02]  /*21c0*/  UIMAD UR41, UR38, UR28, URZ ;  /* 0x0000001c262972a4 */ /* 0x000fe4000f8e023f */
[----:B------:R-:W-:Y:S02]  /*21d0*/  UIADD3 UR35, UR35, UR40, URZ ;  /* 0x0000002823237290 */ /* 0x000fe4000fffe03f */
[----:B------:R-:W-:Y:S02]  /*21e0*/  UIMAD UR38, UR38, UR18, URZ ;  /* 0x00000012262672a4 */ /* 0x000fe4000f8e023f */
[----:B------:R-:W-:-:S02]  /*21f0*/  UIADD3 UR17, UR17, UR42, URZ ;  /* 0x0000002a11117290 */ /* 0x000fc4000fffe03f */
[----:B------:R-:W-:Y:S02]  /*2200*/  UIMAD UR41, UR7, UR29, UR41 ;  /* 0x0000001d072972a4 */ /* 0x000fe4000f8e0229 */
[----:B------:R-:W-:Y:S02]  /*2210*/  UIMAD UR38, UR7, UR19, UR38 ;  /* 0x00000013072672a4 */ /* 0x000fe4000f8e0226 */
[----:B------:R-:W-:Y:S02]  /*2220*/  UIMAD.WIDE.U32 UR28, UR7, UR28, UR34 ;  /* 0x0000001c071c72a5 */ /* 0x000fe4000f8e0022 */
[----:B------:R-:W-:Y:S02]  /*2230*/  UIMAD.WIDE.U32 UR18, UR7, UR18, UR16 ;  /* 0x00000012071272a5 */ /* 0x000fe4000f8e0010 */
[----:B------:R-:W-:Y:S02]  /*2240*/  ULDC.64 UR34, c[0x0][0x228] ;  /* 0x00008a0000227ab9 */ /* 0x000fe40000000a00 */
[----:B------:R-:W-:-:S02]  /*2250*/  ULDC.64 UR16, c[0x0][0x230] ;  /* 0x00008c0000107ab9 */ /* 0x000fc40000000a00 */
[----:B------:R-:W-:Y:S02]  /*2260*/  UIADD3 UR29, UR29, UR41, URZ ;  /* 0x000000291d1d7290 */ /* 0x000fe4000fffe03f */
[----:B------:R-:W-:Y:S02]  /*2270*/  ULEA UR34, UP0, UR28, UR34, 0x3 ;  /* 0x000000221c227291 */ /* 0x000fe4000f80183f */
[----:B------:R-:W-:Y:S02]  /*2280*/  UIADD3 UR19, UR19, UR38, URZ ;  /* 0x0000002613137290 */ /* 0x000fe4000fffe03f */
[----:B------:R-:W-:Y:S02]  /*2290*/  ULEA UR16, UP1, UR18, UR16, 0x3 ;  /* 0x0000001012107291 */ /* 0x000fe4000f82183f */
[----:B------:R-:W-:Y:S01]  /*22a0*/  ULEA.HI.X UR35, UR28, UR35, UR29, 0x3, UP0 ;  /* 0x000000231c237291 */ /* 0x000fe200080f1c1d */
[----:B------:R-:W-:Y:S01]  /*22b0*/  MOV R64, UR34 ;  /* 0x0000002200407c02 */ /* 0x000fe20008000f00 */
[----:B------:R-:W-:-:S02]  /*22c0*/  ULEA.HI.X UR17, UR18, UR17, UR19, 0x3, UP1 ;  /* 0x0000001112117291 */ /* 0x000fc400088f1c13 */
[----:B------:R-:W-:Y:S02]  /*22d0*/  MOV R66, UR16 ;  /* 0x0000001000427c02 */ /* 0x000fe40008000f00 */
[----:B------:R-:W-:Y:S02]  /*22e0*/  MOV R65, UR35 ;  /* 0x0000002300417c02 */ /* 0x000fe40008000f00 */
[----:B------:R-:W-:-:S04]  /*22f0*/  MOV R67, UR17 ;  /* 0x0000001100437c02 */ /* 0x000fc80008000f00 */
[----:B------:R-:W3:Y:S04]  /*2300*/  LDG.E.64 R64, [R64.64] ;  /* 0x0000002040407981 */ /* 0x000ee8000c1e1b00 */
[----:B------:R-:W3:Y:S01]  /*2310*/  LDG.E.64 R66, [R66.64] ;  /* 0x0000002042427981 */ /* 0x000ee2000c1e1b00 */
[----:B------:R-:W-:Y:S01]  /*2320*/  FADD.FTZ R99, R40, UR4 ;  /* 0x0000000428637e21 */ /* 0x000fe20008010000 */
[----:B------:R-:W-:Y:S01]  /*2330*/  ISETP.NE.AND P1, PT, R3, RZ, PT ;  /* 0x000000ff0300720c */ /* 0x000fe20003f25270 */
[----:B------:R-:W-:Y:S01]  /*2340*/  FADD.FTZ R199, R42, UR4 ;  /* 0x000000042ac77e21 */ /* 0x000fe20008010000 */
[----:B------:R-:W-:Y:S01]  /*2350*/  HFMA2.MMA R74, -RZ, RZ, 0, 1.52587890625e-05 ;  /* 0x00000100ff4a7435 */ /* 0x000fe200000001ff */
[----:B------:R-:W-:Y:S01]  /*2360*/  FADD.FTZ R201, R41, UR4 ;  /* 0x0000000429c97e21 */ /* 0x000fe20008010000 */
[----:B------:R-:W-:Y:S01]  /*2370*/  LOP3.LUT P0, RZ, R3, 0x1f, RZ, 0xc0, !PT ;  /* 0x0000001f03ff7812 */ /* 0x000fe2000780c0ff */
[----:B------:R-:W-:Y:S01]  /*2380*/  FADD.FTZ R197, R43, UR4 ;  /* 0x000000042bc57e21 */ /* 0x000fe20008010000 */
[----:B------:R-:W-:Y:S01]  /*2390*/  HFMA2.MMA R78, -RZ, RZ, 0, 9.5367431640625e-07 ;  /* 0x00000010ff4e7435 */ /* 0x000fe200000001ff */
[----:B------:R-:W-:Y:S01]  /*23a0*/  FADD.FTZ R195, R44, UR4 ;  /* 0x000000042cc37e21 */ /* 0x000fe20008010000 */
[----:B------:R-:W-:Y:S01]  /*23b0*/  MOV R153, c[0x0][0x16c] ;  /* 0x00005b0000997a02 */ /* 0x000fe20000000f00 */
        /* <DEDUP_REMOVED lines=8> */
[----:B------:R-:W-:Y:S01]  /*2440*/  FADD.FTZ R179, R52, UR4 ;  /* 0x0000000434b37e21 */ /* 0x000fe20008010000 */
[----:B--2---:R-:W0:Y:S08]  /*2450*/  R2UR UR18, R61 ;  /* 0x000000003d1273c2 */ /* 0x004e3000000e0000 */
[----:B------:R-:W1:Y:S01]  /*2460*/  R2UR UR17, R60 ;  /* 0x000000003c1173c2 */ /* 0x000e6200000e0000 */
[----:B0-----:R-:W-:-:S02]  /*2470*/  FMUL.FTZ R62, R99, UR18 ;  /* 0x00000012633e7c20 */ /* 0x001fc40008410000 */
[----:B------:R-:W-:Y:S02]  /*2480*/  FMUL.FTZ R61, R199, UR18 ;  /* 0x00000012c73d7c20 */ /* 0x000fe40008410000 */
[----:B------:R-:W-:Y:S02]  /*2490*/  FMUL.RZ R68, R62, 0.15915493667125701904 ;  /* 0x3e22f9833e447820 */ /* 0x000fe4000040c000 */
[----:B------:R-:W-:Y:S01]  /*24a0*/  FMUL.RZ R69, R61, 0.15915493667125701904 ;  /* 0x3e22f9833d457820 */ /* 0x000fe2000040c000 */
[----:B-1----:R-:W-:Y:S01]  /*24b0*/  MOV R70, UR17 ;  /* 0x0000001100467c02 */ /* 0x002fe20008000f00 */
[----:B------:R-:W-:Y:S01]  /*24c0*/  FMUL.FTZ R62, R201, UR18 ;  /* 0x00000012c93e7c20 */ /* 0x000fe20008410000 */
[----:B------:R-:W-:Y:S01]  /*24d0*/  MUFU.SIN R81, R68 ;  /* 0x0000004400517308 */ /* 0x000fe20000000400 */
[----:B------:R-:W-:Y:S02]  /*24e0*/  FMUL.FTZ R61, R197, UR18 ;  /* 0x00000012c53d7c20 */ /* 0x000fe40008410000 */
[----:B------:R-:W-:-:S02]  /*24f0*/  FMUL.RZ R62, R62, 0.15915493667125701904 ;  /* 0x3e22f9833e3e7820 */ /* 0x000fc4000040c000 */
[----:B------:R-:W-:-:S03]  /*2500*/  FMUL.FTZ R70, R70, 1.4426950216293334961 ;  /* 0x3fb8aa3b46467820 */ /* 0x000fc60000410000 */
[----:B------:R0:W-:Y:S01]  /*2510*/  MUFU.COS R63, R68 ;  /* 0x00000044003f7308 */ /* 0x0001e20000000000 */
[----:B------:R-:W-:-:S07]  /*2520*/  FMUL.FTZ R60, R99, R70 ;  /* 0x00000046633c7220 */ /* 0x000fce0000410000 */
[----:B------:R-:W-:Y:S01]  /*2530*/  MUFU.SIN R175, R62 ;  /* 0x0000003e00af7308 */ /* 0x000fe20000000400 */
[----:B0-----:R-:W-:Y:S02]  /*2540*/  FMUL.RZ R68, R61, 0.15915493667125701904 ;  /* 0x3e22f9833d447820 */ /* 0x001fe4000040c000 */
[----:B------:R-:W-:-:S05]  /*2550*/  FMUL.FTZ R61, R195, UR18 ;  /* 0x00000012c33d7c20 */ /* 0x000fca0008410000 */
[----:B------:R0:W-:Y:S08]  /*2560*/  MUFU.COS R177, R62 ;  /* 0x0000003e00b17308 */ /* 0x0001f00000000000 */
[----:B------:R-:W-:Y:S01]  /*2570*/  MUFU.SIN R71, R69 ;  /* 0x0000004500477308 */ /* 0x000fe20000000400 */
[----:B0-----:R-:W-:Y:S02]  /*2580*/  FMUL.RZ R62, R61, 0.15915493667125701904 ;  /* 0x3e22f9833d3e7820 */ /* 0x001fe4000040c000 */
[----:B------:R-:W-:-:S05]  /*2590*/  FMUL.FTZ R61, R193, UR18 ;  /* 0x00000012c13d7c20 */ /* 0x000fca0008410000 */
[----:B------:R0:W-:Y:S08]  /*25a0*/  MUFU.COS R173, R69 ;  /* 0x0000004500ad7308 */ /* 0x0001f00000000000 */
[----:B------:R-:W1:Y:S01]  /*25b0*/  MUFU.EX2 R60, R60 ;  /* 0x0000003c003c7308 */ /* 0x000e620000000800 */
[----:B0-----:R-:W-:Y:S02]  /*25c0*/  FMUL.RZ R69, R61, 0.15915493667125701904 ;  /* 0x3e22f9833d457820 */ /* 0x001fe4000040c000 */
[----:B------:R-:W-:-:S05]  /*25d0*/  FMUL.FTZ R61, R191, UR18 ;  /* 0x00000012bf3d7c20 */ /* 0x000fca0008410000 */
[----:B------:R-:W-:Y:S08]  /*25e0*/  MUFU.SIN R73, R68 ;  /* 0x0000004400497308 */ /* 0x000ff00000000400 */
[----:B------:R0:W-:Y:S01]  /*25f0*/  MUFU.COS R171, R68 ;  /* 0x0000004400ab7308 */ /* 0x0001e20000000000 */
[C---:B-1----:R-:W-:Y:S02]  /*2600*/  FMUL.FTZ R80, R60.reuse, R63 ;  /* 0x0000003f3c507220 */ /* 0x042fe40000410000 */
[----:B------:R-:W-:Y:S01]  /*2610*/  FMUL.FTZ R81, R60, R81 ;  /* 0x000000513c517220 */ /* 0x000fe20000410000 */
[----:B------:R-:W-:-:S04]  /*2620*/  HFMA2.MMA R60, -RZ, RZ, 1.875, 0 ;  /* 0x3f800000ff3c7435 */ /* 0x000fc800000001ff */
[----:B------:R-:W-:Y:S01]  /*2630*/  MUFU.SIN R77, R69 ;  /* 0x00000045004d7308 */ /* 0x000fe20000000400 */
[----:B0-----:R-:W-:Y:S02]  /*2640*/  FMUL.RZ R68, R61, 0.15915493667125701904 ;  /* 0x3e22f9833d447820 */ /* 0x001fe4000040c000 */
[----:B------:R-:W-:-:S05]  /*2650*/  FMUL.FTZ R61, R189, UR18 ;  /* 0x00000012bd3d7c20 */ /* 0x000fca0008410000 */
[----:B------:R0:W-:Y:S08]  /*2660*/  MUFU.COS R167, R69 ;  /* 0x0000004500a77308 */ /* 0x0001f00000000000 */
[----:B------:R-:W-:Y:S01]  /*2670*/  MUFU.SIN R79, R68 ;  /* 0x00000044004f7308 */ /* 0x000fe20000000400 */
[----:B0-----:R-:W-:-:S07]  /*2680*/  MOV R69, UR30 ;  /* 0x0000001e00457c02 */ /* 0x001fce0008000f00 */
[----:B------:R0:W-:Y:S08]  /*2690*/  MUFU.COS R147, R68 ;  /* 0x0000004400937308 */ /* 0x0001f00000000000 */
[----:B------:R-:W-:Y:S01]  /*26a0*/  MUFU.SIN R75, R62 ;  /* 0x0000003e004b7308 */ /* 0x000fe20000000400 */
[----:B0-----:R-:W-:Y:S01]  /*26b0*/  IADD3 R68, R3, 0x200, RZ ;  /* 0x0000020003447810 */ /* 0x001fe20007ffe0ff */
[----:B------:R-:W-:-:S05]  /*26c0*/  @!P1 IMAD R68, R69, R74, UR7 ;  /* 0x0000000745449e24 */ /* 0x000fca000f8e024a */
[----:B------:R-:W-:Y:S01]  /*26d0*/  SHF.L.U32 R74, R68, 0x3, RZ ;  /* 0x00000003444a7819 */ /* 0x000fe200000006ff */
[----:B------:R0:W-:Y:S04]  /*26e0*/  MUFU.COS R169, R62 ;  /* 0x0000003e00a97308 */ /* 0x0001e80000000000 */
[----:B------:R1:W-:Y:S01]  /*26f0*/  STS.64 [R74+0x3590], R80 ;  /* 0x003590504a007388 */ /* 0x0003e20000000a00 */
[----:B0-----:R-:W-:Y:S01]  /*2700*/  FMUL.RZ R62, R61, 0.15915493667125701904 ;  /* 0x3e22f9833d3e7820 */ /* 0x001fe2000040c000 */
[----:B------:R-:W-:-:S03]  /*2710*/  MOV R61, UR20 ;  /* 0x00000014003d7c02 */ /* 0x000fc60008000f00 */
[----:B------:R-:W-:Y:S01]  /*2720*/  MUFU.SIN R83, R62 ;  /* 0x0000003e00537308 */ /* 0x000fe20000000400 */
[----:B------:R-:W-:Y:S01]  /*2730*/  ISETP.LT.OR P0, PT, R61, 0x2, P0 ;  /* 0x000000023d00780c */ /* 0x000fe20000701670 */
[----:B------:R-:W-:-:S04]  /*2740*/  FMUL.FTZ R61, R187, UR18 ;  /* 0x00000012bb3d7c20 */ /* 0x000fc80008410000 */
[----:B------:R-:W-:Y:S02]  /*2750*/  FMUL.RZ R72, R61, 0.15915493667125701904 ;  /* 0x3e22f9833d487820 */ /* 0x000fe4000040c000 */
[----:B------:R0:W-:Y:S01]  /*2760*/  MUFU.COS R149, R62 ;  /* 0x0000003e00957308 */ /* 0x0001e20000000000 */
[----:B------:R-:W-:-:S04]  /*2770*/  FMUL.FTZ R61, R185, UR18 ;  /* 0x00000012b93d7c20 */ /* 0x000fc80008410000 */
[----:B------:R-:W-:Y:S01]  /*2780*/  FMUL.RZ R76, R61, 0.15915493667125701904 ;  /* 0x3e22f9833d4c7820 */ /* 0x000fe2000040c000 */
[----:B------:R-:W-:Y:S02]  /*2790*/  MOV R61, RZ ;  /* 0x000000ff003d7202 */ /* 0x000fe40000000f00 */
[----:B------:R-:W-:Y:S01]  /*27a0*/  MUFU.SIN R99, R72 ;  /* 0x0000004800637308 */ /* 0x000fe20000000400 */
[----:B0-----:R-:W-:-:S04]  /*27b0*/  MOV R62, UR20 ;  /* 0x00000014003e7c02 */ /* 0x001fc80008000f00 */
[----:B------:R-:W-:-:S03]  /*27c0*/  @!P0 IADD3 R62, R62, -0x2, RZ ;  /* 0xfffffffe3e3e8810 */ /* 0x000fc60007ffe0ff */
[----:B------:R0:W-:Y:S02]  /*27d0*/  MUFU.COS R151, R72 ;  /* 0x0000004800977308 */ /* 0x0001e40000000000 */
[----:B------:R-:W-:Y:S02]  /*27e0*/  @!P0 IMAD R69, R62, R153, UR7 ;  /* 0x000000073e458e24 */ /* 0x000fe4000f8e0299 */
[----:B------:R-:W-:Y:S02]  /*27f0*/  CS2R R62, SRZ ;  /* 0x00000000003e7805 */ /* 0x000fe4000001ff00 */
[----:B------:R-:W-:Y:S01]  /*2800*/  @!P0 IMAD.WIDE R68, R69, R78, UR10 ;  /* 0x0000000a45448e25 */ /* 0x000fe2000f8e024e */
[----:B------:R-:W-:Y:S03]  /*2810*/  BAR.SYNC.DEFER_BLOCKING 0x0 ;  /* 0x0000000000007b1d */ /* 0x000fe60000010000 */
[----:B0-----:R-:W-:-:S03]  /*2820*/  FMUL.FTZ R72, R183, UR18 ;  /* 0x00000012b7487c20 */ /* 0x001fc60008410000 */
[----:B------:R-:W-:Y:S01]  /*2830*/  MUFU.SIN R155, R76 ;  /* 0x0000004c009b7308 */ /* 0x000fe20000000400 */
[----:B------:R-:W-:Y:S02]  /*2840*/  FMUL.RZ R78, R72, 0.15915493667125701904 ;  /* 0x3e22f983484e7820 */ /* 0x000fe4000040c000 */
[----:B------:R-:W-:-:S05]  /*2850*/  FMUL.FTZ R72, R181, UR18 ;  /* 0x00000012b5487c20 */ /* 0x000fca0008410000 */
[----:B------:R0:W-:Y:S01]  /*2860*/  MUFU.COS R153, R76 ;  /* 0x0000004c00997308 */ /* 0x0001e20000000000 */
[----:B------:R2:W5:Y:S01]  /*2870*/  @!P0 LDG.E.128 R60, [R68.64] ;  /* 0x00000020443c8981 */ /* 0x000562000c1e1d00 */
[----:B0-----:R-:W-:-:S06]  /*2880*/  FMUL.RZ R76, R72, 0.15915493667125701904 ;  /* 0x3e22f983484c7820 */ /* 0x001fcc000040c000 */
[----:B------:R-:W-:Y:S01]  /*2890*/  MUFU.COS R158, R78 ;  /* 0x0000004e009e7308 */ /* 0x000fe20000000000 */
[----:B------:R-:W-:Y:S01]  /*28a0*/  FMUL.FTZ R72, R179, UR18 ;  /* 0x00000012b3487c20 */ /* 0x000fe20008410000 */
[----:B------:R-:W-:Y:S01]  /*28b0*/  ISETP.NE.AND P0, PT, R3, 0x7f, PT ;  /* 0x0000007f0300780c */ /* 0x000fe20003f05270 */
[----:B---3--:R-:W-:Y:S01]  /*28c0*/  FMUL.FTZ R176, R65, R66 ;  /* 0x0000004241b07220 */ /* 0x008fe20000410000 */
[----:B------:R-:W-:Y:S01]  /*28d0*/  BSSY B0, `(.L_x_2) ;  /* 0x00000f5000007945 */ /* 0x000fe20003800000 */
[----:B------:R-:W-:Y:S01]  /*28e0*/  FMUL.RZ R82, R72, 0.15915493667125701904 ;  /* 0x3e22f98348527820 */ /* 0x000fe2000040c000 */
[----:B------:R-:W-:Y:S01]  /*28f0*/  LEA.HI R174, R3, R3, RZ, 0x1e ;  /* 0x0000000303ae7211 */ /* 0x000fe200078ff0ff */
[-C--:B------:R-:W-:Y:S01]  /*2900*/  FMUL.FTZ R72, R197, R70.reuse ;  /* 0x00000046c5487220 */ /* 0x080fe20000410000 */
[----:B------:R-:W-:Y:S01]  /*2910*/  MUFU.SIN R159, R76 ;  /* 0x0000004c009f7308 */ /* 0x000fe20000000400 */
[----:B--2---:R-:W-:Y:S02]  /*2920*/  FMUL.FTZ R68, R165, UR18 ;  /* 0x00000012a5447c20 */ /* 0x004fe40008410000 */
[----:B------:R-:W-:-:S02]  /*2930*/  FMUL.FTZ R69, R199, R70 ;  /* 0x00000046c7457220 */ /* 0x000fc40000410000 */
[----:B------:R-:W-:Y:S02]  /*2940*/  FMUL.RZ R162, R68, 0.15915493667125701904 ;  /* 0x3e22f98344a27820 */ /* 0x000fe4000040c000 */
[-C--:B------:R-:W-:Y:S01]  /*2950*/  FMUL.FTZ R68, R201, R70.reuse ;  /* 0x00000046c9447220 */ /* 0x080fe20000410000 */
[----:B------:R-:W0:Y:S01]  /*2960*/  MUFU.EX2 R72, R72 ;  /* 0x0000004800487308 */ /* 0x000e220000000800 */
[-C--:B------:R-:W-:Y:S02]  /*2970*/  FMUL.FTZ R146, R185, R70.reuse ;  /* 0x00000046b9927220 */ /* 0x080fe40000410000 */
[----:B------:R-:W-:Y:S02]  /*2980*/  FFMA.FTZ R176, R64, R67, R176 ;  /* 0x0000004340b07223 */ /* 0x000fe400000100b0 */
[-C--:B-1----:R-:W-:Y:S02]  /*2990*/  FMUL.FTZ R74, R195, R70.reuse ;  /* 0x00000046c34a7220 */ /* 0x082fe40000410000 */
[----:B------:R-:W-:Y:S01]  /*29a0*/  FMUL.FTZ R98, R187, R70 ;  /* 0x00000046bb627220 */ /* 0x000fe20000410000 */
[----:B------:R-:W1:Y:S08]  /*29b0*/  MUFU.EX2 R68, R68 ;  /* 0x0000004400447308 */ /* 0x000e700000000800 */
[----:B------:R2:W3:Y:S01]  /*29c0*/  MUFU.EX2 R172, R69 ;  /* 0x0000004500ac7308 */ /* 0x0004e20000000800 */
[----:B0-----:R-:W-:-:S02]  /*29d0*/  FMUL.FTZ R171, R72, R171 ;  /* 0x000000ab48ab7220 */ /* 0x001fc40000410000 */
[----:B------:R-:W-:Y:S02]  /*29e0*/  FMUL.FTZ R170, R72, R73 ;  /* 0x0000004948aa7220 */ /* 0x000fe40000410000 */
[----:B-1----:R-:W-:-:S03]  /*29f0*/  FMUL.FTZ R175, R68, R175 ;  /* 0x000000af44af7220 */ /* 0x002fc60000410000 */
[----:B------:R-:W0:Y:S01]  /*2a00*/  MUFU.EX2 R154, R146 ;  /* 0x00000092009a7308 */ /* 0x000e220000000800 */
[----:B--2---:R-:W-:Y:S02]  /*2a10*/  FMUL.FTZ R69, R65, R67 ;  /* 0x0000004341457220 */ /* 0x004fe40000410000 */
[----:B------:R-:W-:Y:S02]  /*2a20*/  FMUL.FTZ R177, R68, R177 ;  /* 0x000000b144b17220 */ /* 0x000fe40000410000 */
[----:B------:R-:W-:Y:S02]  /*2a30*/  FMUL.FTZ R65, R183, R70 ;  /* 0x00000046b7417220 */ /* 0x000fe40000410000 */
[----:B------:R-:W-:Y:S01]  /*2a40*/  FFMA.FTZ R178, R64, R66, -R69 ;  /* 0x0000004240b27223 */ /* 0x000fe20000010845 */
[----:B------:R-:W-:Y:S01]  /*2a50*/  MUFU.COS R157, R76 ;  /* 0x0000004c009d7308 */ /* 0x000fe20000000000 */
[----:B------:R-:W-:Y:S02]  /*2a60*/  FMUL.FTZ R68, RZ, R175 ;  /* 0x000000afff447220 */ /* 0x000fe40000410000 */
[----:B------:R-:W-:-:S02]  /*2a70*/  FMUL.FTZ R64, R181, R70 ;  /* 0x00000046b5407220 */ /* 0x000fc40000410000 */
[C---:B------:R-:W-:Y:S02]  /*2a80*/  FMUL.FTZ R72, R130.reuse, R175 ;  /* 0x000000af82487220 */ /* 0x040fe40000410000 */
[-C--:B------:R-:W-:Y:S01]  /*2a90*/  FFMA.FTZ R68, R130, R177.reuse, -R68 ;  /* 0x000000b182447223 */ /* 0x080fe20000010844 */
[----:B------:R-:W1:Y:S01]  /*2aa0*/  MUFU.EX2 R65, R65 ;  /* 0x0000004100417308 */ /* 0x000e620000000800 */
[----:B------:R-:W-:Y:S02]  /*2ab0*/  FMUL.FTZ R66, R179, R70 ;  /* 0x00000046b3427220 */ /* 0x000fe40000410000 */
[----:B------:R-:W-:Y:S02]  /*2ac0*/  FFMA.FTZ R72, RZ, R177, R72 ;  /* 0x000000b1ff487223 */ /* 0x000fe40000010048 */
[C---:B---3--:R-:W-:Y:S02]  /*2ad0*/  FMUL.FTZ R173, R172.reuse, R173 ;  /* 0x000000adacad7220 */ /* 0x048fe40000410000 */
[----:B------:R-:W-:Y:S01]  /*2ae0*/  FMUL.FTZ R172, R172, R71 ;  /* 0x00000047acac7220 */ /* 0x000fe20000410000 */
[----:B------:R-:W2:Y:S01]  /*2af0*/  MUFU.EX2 R64, R64 ;  /* 0x0000004000407308 */ /* 0x000ea20000000800 */
[----:B------:R-:W-:-:S02]  /*2b00*/  FADD.FTZ R68, R131, R68 ;  /* 0x0000004483447221 */ /* 0x000fc40000010000 */
[----:B------:R-:W-:Y:S02]  /*2b10*/  FADD.FTZ R72, RZ, R72 ;  /* 0x00000048ff487221 */ /* 0x000fe40000010000 */
[C---:B------:R-:W-:Y:S02]  /*2b20*/  FMUL.FTZ R71, R172.reuse, R68 ;  /* 0x00000044ac477220 */ /* 0x040fe40000410000 */
[-C--:B------:R-:W-:Y:S01]  /*2b30*/  FMUL.FTZ R69, R172, R72.reuse ;  /* 0x00000048ac457220 */ /* 0x080fe20000410000 */
[----:B------:R-:W-:Y:S01]  /*2b40*/  MUFU.SIN R161, R82 ;  /* 0x0000005200a17308 */ /* 0x000fe20000000400 */
[----:B------:R-:W-:Y:S02]  /*2b50*/  FFMA.FTZ R71, R173, R72, R71 ;  /* 0x00000048ad477223 */ /* 0x000fe40000010047 */
[----:B------:R-:W-:Y:S02]  /*2b60*/  FMUL.FTZ R67, R165, R70 ;  /* 0x00000046a5437220 */ /* 0x000fe40000410000 */
[----:B------:R-:W-:-:S02]  /*2b70*/  FFMA.FTZ R69, R173, R68, -R69 ;  /* 0x00000044ad457223 */ /* 0x000fc40000010845 */
[C---:B0-----:R-:W-:Y:S01]  /*2b80*/  FMUL.FTZ R153, R154.reuse, R153 ;  /* 0x000000999a997220 */ /* 0x041fe20000410000 */
[----:B------:R0:W-:Y:S01]  /*2b90*/  MUFU.COS R163, R82 ;  /* 0x0000005200a37308 */ /* 0x0001e20000000000 */
[----:B------:R-:W-:Y:S02]  /*2ba0*/  FADD.FTZ R71, RZ, R71 ;  /* 0x00000047ff477221 */ /* 0x000fe40000010000 */
[----:B------:R-:W-:Y:S02]  /*2bb0*/  FMUL.FTZ R154, R154, R155 ;  /* 0x0000009b9a9a7220 */ /* 0x000fe40000410000 */
[----:B------:R-:W-:Y:S02]  /*2bc0*/  FADD.FTZ R69, R132, R69 ;  /* 0x0000004584457221 */ /* 0x000fe40000010000 */
[----:B-1----:R-:W-:Y:S01]  /*2bd0*/  FMUL.FTZ R155, R65, R158 ;  /* 0x0000009e419b7220 */ /* 0x002fe20000410000 */
[----:B------:R-:W1:Y:S01]  /*2be0*/  MUFU.EX2 R66, R66 ;  /* 0x0000004200427308 */ /* 0x000e620000000800 */
[----:B------:R-:W-:-:S02]  /*2bf0*/  FMUL.FTZ R76, R193, R70 ;  /* 0x00000046c14c7220 */ /* 0x000fc40000410000 */
[C---:B--2---:R-:W-:Y:S02]  /*2c00*/  FMUL.FTZ R157, R64.reuse, R157 ;  /* 0x0000009d409d7220 */ /* 0x044fe40000410000 */
[----:B------:R-:W-:Y:S02]  /*2c10*/  FMUL.FTZ R158, R64, R159 ;  /* 0x0000009f409e7220 */ /* 0x000fe40000410000 */
[C---:B------:R-:W-:Y:S01]  /*2c20*/  FMUL.FTZ R64, R170.reuse, R71 ;  /* 0x00000047aa407220 */ /* 0x040fe20000410000 */
[----:B------:R-:W2:Y:S01]  /*2c30*/  MUFU.SIN R156, R78 ;  /* 0x0000004e009c7308 */ /* 0x000ea20000000400 */
[----:B------:R-:W-:Y:S02]  /*2c40*/  FMUL.FTZ R68, R170, R69 ;  /* 0x00000045aa447220 */ /* 0x000fe40000410000 */
[----:B0-----:R-:W-:Y:S02]  /*2c50*/  FMUL.FTZ R82, R189, R70 ;  /* 0x00000046bd527220 */ /* 0x001fe40000410000 */
[----:B------:R-:W-:-:S03]  /*2c60*/  FFMA.FTZ R68, R171, R71, R68 ;  /* 0x00000047ab447223 */ /* 0x000fc60000010044 */
[----:B------:R-:W0:Y:S01]  /*2c70*/  MUFU.EX2 R74, R74 ;  /* 0x0000004a004a7308 */ /* 0x000e220000000800 */
[C---:B-1----:R-:W-:Y:S02]  /*2c80*/  FMUL.FTZ R159, R66.reuse, R163 ;  /* 0x000000a3429f7220 */ /* 0x042fe40000410000 */
[----:B------:R-:W-:Y:S02]  /*2c90*/  FMUL.FTZ R160, R66, R161 ;  /* 0x000000a142a07220 */ /* 0x000fe40000410000 */
[----:B------:R-:W-:Y:S02]  /*2ca0*/  FFMA.FTZ R66, R171, R69, -R64 ;  /* 0x00000045ab427223 */ /* 0x000fe40000010840 */
[----:B------:R-:W-:Y:S01]  /*2cb0*/  FMUL.FTZ R64, R81, R175 ;  /* 0x000000af51407220 */ /* 0x000fe20000410000 */
[----:B------:R-:W-:Y:S01]  /*2cc0*/  MUFU.COS R164, R162 ;  /* 0x000000a200a47308 */ /* 0x000fe20000000000 */
[----:B--2---:R-:W-:Y:S02]  /*2cd0*/  FMUL.FTZ R156, R65, R156 ;  /* 0x0000009c419c7220 */ /* 0x004fe40000410000 */
[----:B------:R-:W-:-:S02]  /*2ce0*/  FADD.FTZ R65, R133, R66 ;  /* 0x0000004285417221 */ /* 0x000fc40000010000 */
[----:B------:R-:W-:Y:S02]  /*2cf0*/  FADD.FTZ R68, RZ, R68 ;  /* 0x00000044ff447221 */ /* 0x000fe40000010000 */
[----:B------:R-:W-:Y:S01]  /*2d00*/  FMUL.FTZ R78, R191, R70 ;  /* 0x00000046bf4e7220 */ /* 0x000fe20000410000 */
[----:B------:R-:W1:Y:S01]  /*2d10*/  MUFU.EX2 R67, R67 ;  /* 0x0000004300437308 */ /* 0x000e620000000800 */
[----:B0-----:R-:W-:Y:S02]  /*2d20*/  FMUL.FTZ R168, R74, R75 ;  /* 0x0000004b4aa87220 */ /* 0x001fe40000410000 */
[----:B------:R-:W-:Y:S02]  /*2d30*/  FMUL.FTZ R66, R80, R175 ;  /* 0x000000af50427220 */ /* 0x000fe40000410000 */
[----:B------:R-:W-:Y:S02]  /*2d40*/  FMUL.FTZ R169, R74, R169 ;  /* 0x000000a94aa97220 */ /* 0x000fe40000410000 */
[----:B------:R-:W-:Y:S01]  /*2d50*/  FFMA.FTZ R64, R80, R177, -R64 ;  /* 0x000000b150407223 */ /* 0x000fe20000010840 */
[----:B------:R-:W0:Y:S01]  /*2d60*/  MUFU.SIN R162, R162 ;  /* 0x000000a200a27308 */ /* 0x000e220000000400 */
[----:B------:R-:W-:-:S02]  /*2d70*/  FMUL.FTZ R69, R168, R65 ;  /* 0x00000041a8457220 */ /* 0x000fc40000410000 */
[-C--:B------:R-:W-:Y:S02]  /*2d80*/  FMUL.FTZ R72, R168, R68.reuse ;  /* 0x00000044a8487220 */ /* 0x080fe40000410000 */
[----:B------:R-:W-:Y:S02]  /*2d90*/  FFMA.FTZ R66, R81, R177, R66 ;  /* 0x000000b151427223 */ /* 0x000fe40000010042 */
[----:B------:R-:W-:Y:S01]  /*2da0*/  FFMA.FTZ R68, R169, R68, R69 ;  /* 0x00000044a9447223 */ /* 0x000fe20000010045 */
[----:B------:R-:W2:Y:S01]  /*2db0*/  MUFU.EX2 R76, R76 ;  /* 0x0000004c004c7308 */ /* 0x000ea20000000800 */
[----:B-1----:R-:W-:Y:S02]  /*2dc0*/  FMUL.FTZ R161, R67, R164 ;  /* 0x000000a443a17220 */ /* 0x002fe40000410000 */
[----:B------:R-:W-:Y:S02]  /*2dd0*/  FFMA.FTZ R69, R169, R65, -R72 ;  /* 0x00000041a9457223 */ /* 0x000fe40000010848 */
[----:B------:R-:W-:-:S02]  /*2de0*/  FMUL.FTZ R65, R172, R66 ;  /* 0x00000042ac417220 */ /* 0x000fc40000410000 */
[----:B------:R-:W-:Y:S01]  /*2df0*/  FADD.FTZ R68, RZ, R68 ;  /* 0x00000044ff447221 */ /* 0x000fe20000010000 */
[----:B------:R-:W1:Y:S01]  /*2e00*/  MUFU.EX2 R78, R78 ;  /* 0x0000004e004e7308 */ /* 0x000e620000000800 */
[----:B0-----:R-:W-:Y:S02]  /*2e10*/  FMUL.FTZ R162, R67, R162 ;  /* 0x000000a243a27220 */ /* 0x001fe40000410000 */
[----:B------:R-:W-:Y:S02]  /*2e20*/  FMUL.FTZ R67, R172, R64 ;  /* 0x00000040ac437220 */ /* 0x000fe40000410000 */
[----:B------:R-:W-:Y:S02]  /*2e30*/  FADD.FTZ R69, R134, R69 ;  /* 0x0000004586457221 */ /* 0x000fe40000010000 */
[----:B------:R-:W-:Y:S01]  /*2e40*/  FFMA.FTZ R67, R173, R66, R67 ;  /* 0x00000042ad437223 */ /* 0x000fe20000010043 */
[----:B------:R-:W0:Y:S01]  /*2e50*/  MUFU.EX2 R82, R82 ;  /* 0x0000005200527308 */ /* 0x000e220000000800 */
[----:B--2---:R-:W-:-:S02]  /*2e60*/  FMUL.FTZ R146, R76, R77 ;  /* 0x0000004d4c927220 */ /* 0x004fc40000410000 */
[----:B------:R-:W-:Y:S02]  /*2e70*/  FFMA.FTZ R65, R173, R64, -R65 ;  /* 0x00000040ad417223 */ /* 0x000fe40000010841 */
[----:B------:R-:W-:Y:S02]  /*2e80*/  FMUL.FTZ R64, R170, R67 ;  /* 0x00000043aa407220 */ /* 0x000fe40000410000 */
[----:B------:R-:W-:Y:S01]  /*2e90*/  FMUL.FTZ R167, R76, R167 ;  /* 0x000000a74ca77220 */ /* 0x000fe20000410000 */
[----:B------:R-:W2:Y:S01]  /*2ea0*/  MUFU.EX2 R98, R98 ;  /* 0x0000006200627308 */ /* 0x000ea20000000800 */
[C---:B------:R-:W-:Y:S02]  /*2eb0*/  FMUL.FTZ R72, R146.reuse, R68 ;  /* 0x0000004492487220 */ /* 0x040fe40000410000 */
[----:B------:R-:W-:Y:S02]  /*2ec0*/  FMUL.FTZ R71, R146, R69 ;  /* 0x0000004592477220 */ /* 0x000fe40000410000 */
[----:B------:R-:W-:-:S02]  /*2ed0*/  FMUL.FTZ R66, R170, R65 ;  /* 0x00000041aa427220 */ /* 0x000fc40000410000 */
[----:B------:R-:W-:Y:S02]  /*2ee0*/  FFMA.FTZ R64, R171, R65, -R64 ;  /* 0x00000041ab407223 */ /* 0x000fe40000010840 */
[C---:B------:R-:W-:Y:S02]  /*2ef0*/  FFMA.FTZ R72, R167.reuse, R69, -R72 ;  /* 0x00000045a7487223 */ /* 0x040fe40000010848 */
[----:B------:R-:W-:Y:S02]  /*2f00*/  FFMA.FTZ R71, R167, R68, R71 ;  /* 0x00000044a7477223 */ /* 0x000fe40000010047 */
[----:B------:R-:W-:Y:S02]  /*2f10*/  FFMA.FTZ R66, R171, R67, R66 ;  /* 0x00000043ab427223 */ /* 0x000fe40000010042 */
[----:B------:R-:W-:Y:S02]  /*2f20*/  FMUL.FTZ R67, R168, R64 ;  /* 0x00000040a8437220 */ /* 0x000fe40000410000 */
[----:B-1----:R-:W-:-:S02]  /*2f30*/  FMUL.FTZ R148, R78, R79 ;  /* 0x0000004f4e947220 */ /* 0x002fc40000410000 */
[----:B------:R-:W-:Y:S02]  /*2f40*/  FADD.FTZ R72, R135, R72 ;  /* 0x0000004887487221 */ /* 0x000fe40000010000 */
[----:B------:R-:W-:Y:S02]  /*2f50*/  FADD.FTZ R71, RZ, R71 ;  /* 0x00000047ff477221 */ /* 0x000fe40000010000 */
[-C--:B------:R-:W-:Y:S02]  /*2f60*/  FMUL.FTZ R65, R168, R66.reuse ;  /* 0x00000042a8417220 */ /* 0x080fe40000410000 */
[----:B------:R-:W-:Y:S02]  /*2f70*/  FFMA.FTZ R67, R169, R66, R67 ;  /* 0x00000042a9437223 */ /* 0x000fe40000010043 */
[----:B------:R-:W-:Y:S02]  /*2f80*/  FMUL.FTZ R147, R78, R147 ;  /* 0x000000934e937220 */ /* 0x000fe40000410000 */
[----:B------:R-:W-:-:S02]  /*2f90*/  FMUL.FTZ R68, R148, R72 ;  /* 0x0000004894447220 */ /* 0x000fc40000410000 */
[----:B------:R-:W-:Y:S02]  /*2fa0*/  FMUL.FTZ R66, R148, R71 ;  /* 0x0000004794427220 */ /* 0x000fe40000410000 */
[----:B------:R-:W-:Y:S02]  /*2fb0*/  FFMA.FTZ R65, R169, R64, -R65 ;  /* 0x00000040a9417223 */ /* 0x000fe40000010841 */
[C---:B------:R-:W-:Y:S02]  /*2fc0*/  FMUL.FTZ R64, R146.reuse, R67 ;  /* 0x0000004392407220 */ /* 0x040fe40000410000 */
[C---:B------:R-:W-:Y:S02]  /*2fd0*/  FFMA.FTZ R68, R147.reuse, R71, R68 ;  /* 0x0000004793447223 */ /* 0x040fe40000010044 */
[----:B------:R-:W-:Y:S02]  /*2fe0*/  FFMA.FTZ R69, R147, R72, -R66 ;  /* 0x0000004893457223 */ /* 0x000fe40000010842 */
[----:B------:R-:W-:-:S02]  /*2ff0*/  FMUL.FTZ R66, R146, R65 ;  /* 0x0000004192427220 */ /* 0x000fc40000410000 */
[C---:B------:R-:W-:Y:S02]  /*3000*/  FFMA.FTZ R64, R167.reuse, R65, -R64 ;  /* 0x00000041a7407223 */ /* 0x040fe40000010840 */
[----:B0-----:R-:W-:Y:S02]  /*3010*/  FMUL.FTZ R150, R82, R83 ;  /* 0x0000005352967220 */ /* 0x001fe40000410000 */
[----:B------:R-:W-:Y:S02]  /*3020*/  FADD.FTZ R68, RZ, R68 ;  /* 0x00000044ff447221 */ /* 0x000fe40000010000 */
[----:B------:R-:W-:Y:S02]  /*3030*/  FADD.FTZ R69, R136, R69 ;  /* 0x0000004588457221 */ /* 0x000fe40000010000 */
[----:B------:R-:W-:Y:S02]  /*3040*/  FFMA.FTZ R66, R167, R67, R66 ;  /* 0x00000043a7427223 */ /* 0x000fe40000010042 */
[----:B------:R-:W-:-:S02]  /*3050*/  FMUL.FTZ R67, R148, R64 ;  /* 0x0000004094437220 */ /* 0x000fc40000410000 */
[----:B------:R-:W-:Y:S02]  /*3060*/  FMUL.FTZ R149, R82, R149 ;  /* 0x0000009552957220 */ /* 0x000fe40000410000 */
[C---:B------:R-:W-:Y:S02]  /*3070*/  FMUL.FTZ R72, R150.reuse, R68 ;  /* 0x0000004496487220 */ /* 0x040fe40000410000 */
[-C--:B------:R-:W-:Y:S02]  /*3080*/  FMUL.FTZ R71, R150, R69.reuse ;  /* 0x0000004596477220 */ /* 0x080fe40000410000 */
[-C--:B------:R-:W-:Y:S02]  /*3090*/  FMUL.FTZ R65, R148, R66.reuse ;  /* 0x0000004294417220 */ /* 0x080fe40000410000 */
[----:B------:R-:W-:Y:S02]  /*30a0*/  FFMA.FTZ R67, R147, R66, R67 ;  /* 0x0000004293437223 */ /* 0x000fe40000010043 */
[----:B------:R-:W-:-:S02]  /*30b0*/  FFMA.FTZ R72, R149, R69, -R72 ;  /* 0x0000004595487223 */ /* 0x000fc40000010848 */
[----:B------:R-:W-:Y:S02]  /*30c0*/  FFMA.FTZ R71, R149, R68, R71 ;  /* 0x0000004495477223 */ /* 0x000fe40000010047 */
[----:B------:R-:W-:Y:S02]  /*30d0*/  FFMA.FTZ R65, R147, R64, -R65 ;  /* 0x0000004093417223 */ /* 0x000fe40000010841 */
[----:B------:R-:W-:Y:S02]  /*30e0*/  FMUL.FTZ R64, R150, R67 ;  /* 0x0000004396407220 */ /* 0x000fe40000410000 */
[----:B--2---:R-:W-:Y:S02]  /*30f0*/  FMUL.FTZ R152, R98, R99 ;  /* 0x0000006362987220 */ /* 0x004fe40000410000 */
[----:B------:R-:W-:Y:S02]  /*3100*/  FADD.FTZ R72, R137, R72 ;  /* 0x0000004889487221 */ /* 0x000fe40000010000 */
[----:B------:R-:W-:-:S02]  /*3110*/  FADD.FTZ R71, RZ, R71 ;  /* 0x00000047ff477221 */ /* 0x000fc40000010000 */
[-C--:B------:R-:W-:Y:S02]  /*3120*/  FMUL.FTZ R66, R150, R65.reuse ;  /* 0x0000004196427220 */ /* 0x080fe40000410000 */
[C---:B------:R-:W-:Y:S02]  /*3130*/  FFMA.FTZ R65, R149.reuse, R65, -R64 ;  /* 0x0000004195417223 */ /* 0x040fe40000010840 */
[----:B------:R-:W-:Y:S02]  /*3140*/  FMUL.FTZ R151, R98, R151 ;  /* 0x0000009762977220 */ /* 0x000fe40000410000 */
[C---:B------:R-:W-:Y:S01]  /*3150*/  FMUL.FTZ R68, R152.reuse, R72 ;  /* 0x0000004898447220 */ /* 0x040fe20000410000 */
[----:B------:R0:W1:Y:S01]  /*3160*/  @P0 LDS.64 R98, [R3.X8+0x4598] ;  /* 0x0045980003620984 */ /* 0x0000620000008a00 */
[----:B------:R-:W-:Y:S02]  /*3170*/  FMUL.FTZ R64, R152, R71 ;  /* 0x0000004798407220 */ /* 0x000fe40000410000 */
[----:B------:R-:W-:-:S02]  /*3180*/  FFMA.FTZ R66, R149, R67, R66 ;  /* 0x0000004395427223 */ /* 0x000fc40000010042 */
[C---:B------:R-:W-:Y:S02]  /*3190*/  FFMA.FTZ R71, R151.reuse, R71, R68 ;  /* 0x0000004797477223 */ /* 0x040fe40000010044 */
[----:B------:R-:W-:Y:S02]  /*31a0*/  FFMA.FTZ R67, R151, R72, -R64 ;  /* 0x0000004897437223 */ /* 0x000fe40000010840 */
[----:B------:R-:W-:Y:S02]  /*31b0*/  FMUL.FTZ R68, R152, R66 ;  /* 0x0000004298447220 */ /* 0x000fe40000410000 */
[----:B------:R-:W-:Y:S02]  /*31c0*/  FADD.FTZ R71, RZ, R71 ;  /* 0x00000047ff477221 */ /* 0x000fe40000010000 */
[----:B------:R-:W-:Y:S02]  /*31d0*/  FADD.FTZ R67, R138, R67 ;  /* 0x000000438a437221 */ /* 0x000fe40000010000 */
[----:B------:R-:W-:-:S02]  /*31e0*/  FADD.FTZ R75, R54, UR4 ;  /* 0x00000004364b7e21 */ /* 0x000fc40008010000 */
[-C--:B------:R-:W-:Y:S02]  /*31f0*/  FFMA.FTZ R68, R151, R65.reuse, -R68 ;  /* 0x0000004197447223 */ /* 0x080fe40000010844 */
[----:B------:R-:W-:Y:S02]  /*3200*/  FMUL.FTZ R65, R152, R65 ;  /* 0x0000004198417220 */ /* 0x000fe40000410000 */
[C---:B------:R-:W-:Y:S02]  /*3210*/  FMUL.FTZ R72, R154.reuse, R71 ;  /* 0x000000479a487220 */ /* 0x040fe40000410000 */
[----:B------:R-:W-:Y:S02]  /*3220*/  FMUL.FTZ R74, R154, R67 ;  /* 0x000000439a4a7220 */ /* 0x000fe40000410000 */
[----:B------:R-:W-:Y:S02]  /*3230*/  FMUL.FTZ R64, R75, UR18 ;  /* 0x000000124b407c20 */ /* 0x000fe40008410000 */
[----:B------:R-:W-:-:S02]  /*3240*/  FFMA.FTZ R66, R151, R66, R65 ;  /* 0x0000004297427223 */ /* 0x000fc40000010041 */
[C---:B------:R-:W-:Y:S02]  /*3250*/  FFMA.FTZ R72, R153.reuse, R67, -R72 ;  /* 0x0000004399487223 */ /* 0x040fe40000010848 */
[----:B------:R-:W-:Y:S02]  /*3260*/  FFMA.FTZ R74, R153, R71, R74 ;  /* 0x00000047994a7223 */ /* 0x000fe4000001004a */
[----:B------:R-:W-:Y:S02]  /*3270*/  FMUL.RZ R73, R64, 0.15915493667125701904 ;  /* 0x3e22f98340497820 */ /* 0x000fe4000040c000 */
[C---:B------:R-:W-:Y:S02]  /*3280*/  FMUL.FTZ R64, R154.reuse, R66 ;  /* 0x000000429a407220 */ /* 0x040fe40000410000 */
[----:B------:R-:W-:Y:S01]  /*3290*/  FMUL.FTZ R67, R154, R68 ;  /* 0x000000449a437220 */ /* 0x000fe20000410000 */
[----:B------:R-:W-:Y:S01]  /*32a0*/  MUFU.SIN R65, R73 ;  /* 0x0000004900417308 */ /* 0x000fe20000000400 */
[----:B------:R-:W-:-:S02]  /*32b0*/  FADD.FTZ R74, RZ, R74 ;  /* 0x0000004aff4a7221 */ /* 0x000fc40000010000 */
[----:B------:R-:W-:Y:S02]  /*32c0*/  FADD.FTZ R72, R139, R72 ;  /* 0x000000488b487221 */ /* 0x000fe40000010000 */
[C---:B------:R-:W-:Y:S02]  /*32d0*/  FFMA.FTZ R68, R153.reuse, R68, -R64 ;  /* 0x0000004499447223 */ /* 0x040fe40000010840 */
[----:B------:R-:W-:Y:S01]  /*32e0*/  FFMA.FTZ R67, R153, R66, R67 ;  /* 0x0000004299437223 */ /* 0x000fe20000010043 */
[----:B------:R2:W-:Y:S01]  /*32f0*/  MUFU.COS R163, R73 ;  /* 0x0000004900a37308 */ /* 0x0005e20000000000 */
[C---:B------:R-:W-:Y:S02]  /*3300*/  FMUL.FTZ R64, R156.reuse, R74 ;  /* 0x0000004a9c407220 */ /* 0x040fe40000410000 */
[----:B------:R-:W-:Y:S02]  /*3310*/  FMUL.FTZ R66, R156, R72 ;  /* 0x000000489c427220 */ /* 0x000fe40000410000 */
[----:B------:R-:W-:-:S02]  /*3320*/  FADD.FTZ R69, R55, UR4 ;  /* 0x0000000437457e21 */ /* 0x000fc40008010000 */
[C---:B------:R-:W-:Y:S02]  /*3330*/  FFMA.FTZ R71, R155.reuse, R72, -R64 ;  /* 0x000000489b477223 */ /* 0x040fe40000010840 */
[----:B------:R-:W-:Y:S02]  /*3340*/  FFMA.FTZ R74, R155, R74, R66 ;  /* 0x0000004a9b4a7223 */ /* 0x000fe40000010042 */
[-C--:B------:R-:W-:Y:S02]  /*3350*/  FMUL.FTZ R64, R75, R70.reuse ;  /* 0x000000464b407220 */ /* 0x080fe40000410000 */
[C---:B------:R-:W-:Y:S02]  /*3360*/  FMUL.FTZ R70, R69.reuse, R70 ;  /* 0x0000004645467220 */ /* 0x040fe40000410000 */
[----:B------:R-:W-:Y:S02]  /*3370*/  FMUL.FTZ R66, R69, UR18 ;  /* 0x0000001245427c20 */ /* 0x000fe40008410000 */
[----:B------:R-:W-:Y:S01]  /*3380*/  FMUL.FTZ R69, R156, R67 ;  /* 0x000000439c457220 */ /* 0x000fe20000410000 */
[----:B------:R-:W3:Y:S01]  /*3390*/  MUFU.EX2 R64, R64 ;  /* 0x0000004000407308 */ /* 0x000ee20000000800 */
[----:B------:R-:W-:-:S02]  /*33a0*/  FADD.FTZ R71, R140, R71 ;  /* 0x000000478c477221 */ /* 0x000fc40000010000 */
[----:B------:R-:W-:Y:S02]  /*33b0*/  FADD.FTZ R74, RZ, R74 ;  /* 0x0000004aff4a7221 */ /* 0x000fe40000010000 */
[----:B------:R-:W-:Y:S02]  /*33c0*/  FFMA.FTZ R69, R155, R68, -R69 ;  /* 0x000000449b457223 */ /* 0x000fe40000010845 */
[C---:B--2---:R-:W-:Y:S01]  /*33d0*/  FMUL.FTZ R73, R158.reuse, R71 ;  /* 0x000000479e497220 */ /* 0x044fe20000410000 */
[----:B------:R-:W-:Y:S01]  /*33e0*/  MUFU.EX2 R70, R70 ;  /* 0x0000004600467308 */ /* 0x000fe20000000800 */
[----:B------:R-:W-:Y:S02]  /*33f0*/  FMUL.FTZ R72, R158, R74 ;  /* 0x0000004a9e487220 */ /* 0x000fe40000410000 */
[----:B------:R-:W-:Y:S02]  /*3400*/  FMUL.FTZ R68, R156, R68 ;  /* 0x000000449c447220 */ /* 0x000fe40000410000 */
[----:B------:R-:W-:-:S02]  /*3410*/  FFMA.FTZ R73, R157, R74, R73 ;  /* 0x0000004a9d497223 */ /* 0x000fc40000010049 */
[----:B------:R-:W-:Y:S02]  /*3420*/  FFMA.FTZ R72, R157, R71, -R72 ;  /* 0x000000479d487223 */ /* 0x000fe40000010848 */
[----:B------:R-:W-:Y:S02]  /*3430*/  FFMA.FTZ R68, R155, R67, R68 ;  /* 0x000000439b447223 */ /* 0x000fe40000010044 */
[----:B------:R-:W-:Y:S02]  /*3440*/  FMUL.RZ R75, R66, 0.15915493667125701904 ;  /* 0x3e22f983424b7820 */ /* 0x000fe4000040c000 */
[----:B------:R-:W-:Y:S02]  /*3450*/  FADD.FTZ R73, RZ, R73 ;  /* 0x00000049ff497221 */ /* 0x000fe40000010000 */
[----:B------:R-:W-:Y:S01]  /*3460*/  FADD.FTZ R72, R141, R72 ;  /* 0x000000488d487221 */ /* 0x000fe20000010000 */
[----:B------:R-:W-:Y:S01]  /*3470*/  MUFU.COS R165, R75 ;  /* 0x0000004b00a57308 */ /* 0x000fe20000000000 */
[----:B------:R-:W-:-:S02]  /*3480*/  FMUL.FTZ R66, R158, R68 ;  /* 0x000000449e427220 */ /* 0x000fc40000410000 */
[----:B------:R-:W-:Y:S02]  /*3490*/  FMUL.FTZ R67, R158, R69 ;  /* 0x000000459e437220 */ /* 0x000fe40000410000 */
[C---:B------:R-:W-:Y:S02]  /*34a0*/  FMUL.FTZ R71, R160.reuse, R73 ;  /* 0x00000049a0477220 */ /* 0x040fe40000410000 */
[----:B------:R-:W-:Y:S02]  /*34b0*/  FMUL.FTZ R74, R160, R72 ;  /* 0x00000048a04a7220 */ /* 0x000fe40000410000 */
[C---:B------:R-:W-:Y:S02]  /*34c0*/  FFMA.FTZ R66, R157.reuse, R69, -R66 ;  /* 0x000000459d427223 */ /* 0x040fe40000010842 */
[----:B------:R-:W-:Y:S02]  /*34d0*/  FFMA.FTZ R67, R157, R68, R67 ;  /* 0x000000449d437223 */ /* 0x000fe40000010043 */
[----:B------:R-:W-:-:S02]  /*34e0*/  FFMA.FTZ R71, R159, R72, -R71 ;  /* 0x000000489f477223 */ /* 0x000fc40000010847 */
[C---:B------:R-:W-:Y:S02]  /*34f0*/  FFMA.FTZ R74, R159.reuse, R73, R74 ;  /* 0x000000499f4a7223 */ /* 0x040fe4000001004a */
[----:B------:R-:W-:Y:S02]  /*3500*/  FMUL.FTZ R68, R160, R66 ;  /* 0x00000042a0447220 */ /* 0x000fe40000410000 */
[----:B------:R-:W-:Y:S02]  /*3510*/  FADD.FTZ R74, RZ, R74 ;  /* 0x0000004aff4a7221 */ /* 0x000fe40000010000 */
[----:B------:R-:W-:Y:S02]  /*3520*/  FADD.FTZ R71, R142, R71 ;  /* 0x000000478e477221 */ /* 0x000fe40000010000 */
[----:B------:R-:W-:Y:S02]  /*3530*/  FFMA.FTZ R68, R159, R67, R68 ;  /* 0x000000439f447223 */ /* 0x000fe40000010044 */
[----:B---3--:R-:W-:-:S02]  /*3540*/  FMUL.FTZ R164, R64, R65 ;  /* 0x0000004140a47220 */ /* 0x008fc40000410000 */
[----:B------:R-:W-:Y:S01]  /*3550*/  FMUL.FTZ R67, R160, R67 ;  /* 0x00000043a0437220 */ /* 0x000fe20000410000 */
[----:B------:R-:W2:Y:S01]  /*3560*/  MUFU.SIN R65, R75 ;  /* 0x0000004b00417308 */ /* 0x000ea20000000400 */
[C---:B------:R-:W-:Y:S02]  /*3570*/  FMUL.FTZ R72, R162.reuse, R74 ;  /* 0x0000004aa2487220 */ /* 0x040fe40000410000 */
[-C--:B------:R-:W-:Y:S02]  /*3580*/  FMUL.FTZ R69, R162, R71.reuse ;  /* 0x00000047a2457220 */ /* 0x080fe40000410000 */
[----:B------:R-:W-:Y:S02]  /*3590*/  FFMA.FTZ R67, R159, R66, -R67 ;  /* 0x000000429f437223 */ /* 0x000fe40000010843 */
[C---:B------:R-:W-:Y:S02]  /*35a0*/  FFMA.FTZ R72, R161.reuse, R71, -R72 ;  /* 0x00000047a1487223 */ /* 0x040fe40000010848 */
[----:B------:R-:W-:-:S02]  /*35b0*/  FFMA.FTZ R69, R161, R74, R69 ;  /* 0x0000004aa1457223 */ /* 0x000fc40000010045 */
[----:B------:R-:W-:Y:S02]  /*35c0*/  FMUL.FTZ R66, R162, R67 ;  /* 0x00000043a2427220 */ /* 0x000fe40000410000 */
[----:B------:R-:W-:Y:S02]  /*35d0*/  FMUL.FTZ R163, R64, R163 ;  /* 0x000000a340a37220 */ /* 0x000fe40000410000 */
[----:B------:R-:W-:Y:S02]  /*35e0*/  FADD.FTZ R72, R143, R72 ;  /* 0x000000488f487221 */ /* 0x000fe40000010000 */
[----:B------:R-:W-:Y:S02]  /*35f0*/  FADD.FTZ R69, RZ, R69 ;  /* 0x00000045ff457221 */ /* 0x000fe40000010000 */
[-C--:B------:R-:W-:Y:S02]  /*3600*/  FMUL.FTZ R64, R162, R68.reuse ;  /* 0x00000044a2407220 */ /* 0x080fe40000410000 */
[----:B------:R-:W-:-:S02]  /*3610*/  FFMA.FTZ R66, R161, R68, R66 ;  /* 0x00000044a1427223 */ /* 0x000fc40000010042 */
[C---:B------:R-:W-:Y:S02]  /*3620*/  FMUL.FTZ R74, R164.reuse, R72 ;  /* 0x00000048a44a7220 */ /* 0x040fe40000410000 */
[C---:B------:R-:W-:Y:S02]  /*3630*/  FMUL.FTZ R68, R164.reuse, R69 ;  /* 0x00000045a4447220 */ /* 0x040fe40000410000 */
[----:B------:R-:W-:Y:S02]  /*3640*/  FFMA.FTZ R64, R161, R67, -R64 ;  /* 0x00000043a1407223 */ /* 0x000fe40000010840 */
[----:B------:R-:W-:Y:S02]  /*3650*/  FMUL.FTZ R67, R164, R66 ;  /* 0x00000042a4437220 */ /* 0x000fe40000410000 */
[----:B--2---:R-:W-:Y:S02]  /*3660*/  FMUL.FTZ R166, R70, R65 ;  /* 0x0000004146a67220 */ /* 0x004fe40000410000 */
[----:B------:R-:W-:-:S02]  /*3670*/  FFMA.FTZ R74, R163, R69, R74 ;  /* 0x00000045a34a7223 */ /* 0x000fc4000001004a */
[C---:B------:R-:W-:Y:S02]  /*3680*/  FFMA.FTZ R65, R163.reuse, R72, -R68 ;  /* 0x00000048a3417223 */ /* 0x040fe40000010844 */
[-C--:B------:R-:W-:Y:S02]  /*3690*/  FFMA.FTZ R67, R163, R64.reuse, -R67 ;  /* 0x00000040a3437223 */ /* 0x080fe40000010843 */
[----:B------:R-:W-:Y:S02]  /*36a0*/  FMUL.FTZ R64, R164, R64 ;  /* 0x00000040a4407220 */ /* 0x000fe40000410000 */
[----:B------:R-:W-:Y:S02]  /*36b0*/  FADD.FTZ R74, RZ, R74 ;  /* 0x0000004aff4a7221 */ /* 0x000fe40000010000 */
[----:B------:R-:W-:Y:S02]  /*36c0*/  FADD.FTZ R65, R144, R65 ;  /* 0x0000004190417221 */ /* 0x000fe40000010000 */
[----:B------:R-:W-:-:S02]  /*36d0*/  FMUL.FTZ R165, R70, R165 ;  /* 0x000000a546a57220 */ /* 0x000fc40000410000 */
[----:B------:R-:W-:Y:S02]  /*36e0*/  FFMA.FTZ R64, R163, R66, R64 ;  /* 0x00000042a3407223 */ /* 0x000fe40000010040 */
[C---:B------:R-:W-:Y:S02]  /*36f0*/  FMUL.FTZ R70, R166.reuse, R74 ;  /* 0x0000004aa6467220 */ /* 0x040fe40000410000 */
[C---:B------:R-:W-:Y:S02]  /*3700*/  FMUL.FTZ R69, R166.reuse, R65 ;  /* 0x00000041a6457220 */ /* 0x040fe40000410000 */
[C---:B------:R-:W-:Y:S02]  /*3710*/  FMUL.FTZ R68, R166.reuse, R67 ;  /* 0x00000043a6447220 */ /* 0x040fe40000410000 */
[----:B------:R-:W-:Y:S02]  /*3720*/  FMUL.FTZ R66, R166, R64 ;  /* 0x00000040a6427220 */ /* 0x000fe40000410000 */
[----:B------:R-:W-:-:S02]  /*3730*/  FFMA.FTZ R70, R165, R65, -R70 ;  /* 0x00000041a5467223 */ /* 0x000fc40000010846 */
[C---:B------:R-:W-:Y:S02]  /*3740*/  FFMA.FTZ R69, R165.reuse, R74, R69 ;  /* 0x0000004aa5457223 */ /* 0x040fe40000010045 */
[C---:B------:R-:W-:Y:S02]  /*3750*/  FFMA.FTZ R65, R165.reuse, R64, R68 ;  /* 0x00000040a5417223 */ /* 0x040fe40000010044 */
[----:B------:R-:W-:Y:S02]  /*3760*/  FFMA.FTZ R64, R165, R67, -R66 ;  /* 0x00000043a5407223 */ /* 0x000fe40000010842 */
[----:B------:R-:W-:Y:S02]  /*3770*/  FADD.FTZ R66, R145, R70 ;  /* 0x0000004691427221 */ /* 0x000fe40000010000 */
[----:B------:R-:W-:Y:S01]  /*3780*/  FADD.FTZ R67, RZ, R69 ;  /* 0x00000045ff437221 */ /* 0x000fe20000010000 */
[----:B------:R-:W-:Y:S05]  /*3790*/  @P0 BRA `(.L_x_3) ;  /* 0x0000008000000947 */ /* 0x000fea0003800000 */
[----:B01----:R-:W-:Y:S01]  /*37a0*/  ULDC UR16, c[0x0][0x174] ;  /* 0x00005d0000107ab9 */ /* 0x003fe20000000800 */
[----:B------:R-:W-:Y:S01]  /*37b0*/  MOV R98, 0x3f800000 ;  /* 0x3f80000000627802 */ /* 0x000fe20000000f00 */
[----:B------:R-:W-:Y:S01]  /*37c0*/  UISETP.NE.AND UP0, UPT, UR20, UR16, UPT ;  /* 0x000000101400728c */ /* 0x000fe2000bf05270 */
[----:B------:R-:W-:-:S05]  /*37d0*/  MOV R99, RZ ;  /* 0x000000ff00637202 */ /* 0x000fca0000000f00 */
[----:B------:R-:W-:-:S05]  /*37e0*/  PLOP3.LUT P0, PT, PT, PT, UP0, 0x80, 0x0 ;  /* 0x000000000000781c */ /* 0x000fca0003f0f008 */
[----:B------:R-:W-:-:S06]  /*37f0*/  @UP0 ULEA UR16, UR27, UR7, 0x8 ;  /* 0x000000071b100291 */ /* 0x000fcc000f8e403f */
[----:B------:R-:W-:-:S05]  /*3800*/  MOV R68, UR16 ;  /* 0x0000001000447c02 */ /* 0x000fca0008000f00 */
[----:B------:R0:W1:Y:S02]  /*3810*/  @P0 LDS.64 R98, [R68.X8+0x3590] ;  /* 0x0035900044620984 */ /* 0x0000640000008a00 */
.L_x_3:
[----:B01----:R-:W-:Y:S05]  /*3820*/  BSYNC B0 ;  /* 0x0000000000007941 */ /* 0x003fea0003800000 */
.L_x_2:
[----:B------:R-:W-:Y:S01]  /*3830*/  ISETP.GT.U32.AND P0, PT, R3, 0x1f, PT ;  /* 0x0000001f0300780c */ /* 0x000fe20003f04070 */
[----:B------:R0:W-:Y:S01]  /*3840*/  STS.128 [R174.X16+0x2180], R64 ;  /* 0x00218040ae007388 */ /* 0x0001e2000000cc00 */
[----:B------:R-:W-:Y:S01]  /*3850*/  BSSY B0, `(.L_x_4) ;  /* 0x00000f2000007945 */ /* 0x000fe20003800000 */
[-C--:B------:R-:W-:Y:S02]  /*3860*/  FMUL.FTZ R208, R97, R178.reuse ;  /* 0x000000b261d07220 */ /* 0x080fe40000410000 */
[-C--:B------:R-:W-:Y:S02]  /*3870*/  FMUL.FTZ R206, R101, R178.reuse ;  /* 0x000000b265ce7220 */ /* 0x080fe40000410000 */
[-C--:B------:R-:W-:Y:S02]  /*3880*/  FMUL.FTZ R204, R103, R178.reuse ;  /* 0x000000b267cc7220 */ /* 0x080fe40000410000 */
[-C--:B------:R-:W-:Y:S02]  /*3890*/  FMUL.FTZ R202, R105, R178.reuse ;  /* 0x000000b269ca7220 */ /* 0x080fe40000410000 */
[----:B------:R-:W-:-:S02]  /*38a0*/  FMUL.FTZ R200, R107, R178 ;  /* 0x000000b26bc87220 */ /* 0x000fc40000410000 */
[-C--:B------:R-:W-:Y:S02]  /*38b0*/  FMUL.FTZ R198, R109, R178.reuse ;  /* 0x000000b26dc67220 */ /* 0x080fe40000410000 */
        /* <DEDUP_REMOVED lines=8> */
[----:B------:R-:W-:Y:S02]  /*3940*/  FMUL.FTZ R180, R127, R178 ;  /* 0x000000b27fb47220 */ /* 0x000fe40000410000 */
        /* <DEDUP_REMOVED lines=14> */
[----:B------:R-:W-:Y:S02]  /*3a30*/  FMUL.FTZ R179, R127, R176 ;  /* 0x000000b07fb37220 */ /* 0x000fe40000410000 */
[C---:B------:R-:W-:Y:S02]  /*3a40*/  FMUL.FTZ R178, R129.reuse, R178 ;  /* 0x000000b281b27220 */ /* 0x040fe40000410000 */
[----:B------:R-:W-:Y:S01]  /*3a50*/  FMUL.FTZ R176, R129, R176 ;  /* 0x000000b081b07220 */ /* 0x000fe20000410000 */
[----:B------:R-:W-:Y:S06]  /*3a60*/  BAR.SYNC.DEFER_BLOCKING 0x0 ;  /* 0x0000000000007b1d */ /* 0x000fec0000010000 */
[----:B------:R-:W-:Y:S05]  /*3a70*/  @P0 BRA `(.L_x_5) ;  /* 0x00000cf000000947 */ /* 0x000fea0003800000 */
[----:B0-----:R-:W-:-:S05]  /*3a80*/  IMAD R82, R3, 0x50, RZ ;  /* 0x0000005003527824 */ /* 0x001fca00078e02ff */
[----:B------:R-:W-:Y:S04]  /*3a90*/  LDS.128 R64, [R82+0x2180] ;  /* 0x0021800052407984 */ /* 0x000fe80000000c00 */
[----:B------:R-:W0:Y:S04]  /*3aa0*/  LDS.128 R68, [R82+0x2190] ;  /* 0x0021900052447984 */ /* 0x000e280000000c00 */
[----:B------:R-:W1:Y:S04]  /*3ab0*/  LDS.128 R72, [R82+0x21a0] ;  /* 0x0021a00052487984 */ /* 0x000e680000000c00 */
[----:B------:R-:W2:Y:S01]  /*3ac0*/  LDS.128 R76, [R82+0x21b0] ;  /* 0x0021b000524c7984 */ /* 0x000ea20000000c00 */
[----:B0-----:R-:W-:-:S02]  /*3ad0*/  FMUL.FTZ R209, R66, R69 ;  /* 0x0000004542d17220 */ /* 0x001fc40000410000 */
[CC--:B------:R-:W-:Y:S02]  /*3ae0*/  FMUL.FTZ R83, R67.reuse, R69.reuse ;  /* 0x0000004543537220 */ /* 0x0c0fe40000410000 */
[-C--:B------:R-:W-:Y:S02]  /*3af0*/  FFMA.FTZ R210, R67, R68.reuse, R209 ;  /* 0x0000004443d27223 */ /* 0x080fe400000100d1 */
[----:B------:R-:W-:Y:S02]  /*3b00*/  FFMA.FTZ R83, R66, R68, -R83 ;  /* 0x0000004442537223 */ /* 0x000fe40000010853 */
[----:B------:R-:W-:Y:S02]  /*3b10*/  FADD.FTZ R71, R71, R210 ;  /* 0x000000d247477221 */ /* 0x000fe40000010000 */
[----:B------:R-:W-:Y:S02]  /*3b20*/  FADD.FTZ R70, R70, R83 ;  /* 0x0000005346467221 */ /* 0x000fe40000010000 */
[----:B------:R-:W-:-:S02]  /*3b30*/  FMUL.FTZ R67, R65, R69 ;  /* 0x0000004541437220 */ /* 0x000fc40000410000 */
[C---:B------:R-:W-:Y:S02]  /*3b40*/  FMUL.FTZ R69, R64.reuse, R69 ;  /* 0x0000004540457220 */ /* 0x040fe40000410000 */
[C---:B-1----:R-:W-:Y:S02]  /*3b50*/  FMUL.FTZ R83, R73.reuse, R71 ;  /* 0x0000004749537220 */ /* 0x042fe40000410000 */
[----:B------:R-:W-:Y:S02]  /*3b60*/  FMUL.FTZ R66, R73, R70 ;  /* 0x0000004649427220 */ /* 0x000fe40000410000 */
[-C--:B------:R-:W-:Y:S02]  /*3b70*/  FFMA.FTZ R67, R64, R68.reuse, -R67 ;  /* 0x0000004440437223 */ /* 0x080fe40000010843 */
[----:B------:R-:W-:Y:S02]  /*3b80*/  FFMA.FTZ R69, R65, R68, R69 ;  /* 0x0000004441457223 */ /* 0x000fe40000010045 */
[----:B------:R-:W-:-:S02]  /*3b90*/  FFMA.FTZ R83, R72, R70, -R83 ;  /* 0x0000004648537223 */ /* 0x000fc40000010853 */
[----:B------:R-:W-:Y:S02]  /*3ba0*/  FFMA.FTZ R66, R72, R71, R66 ;  /* 0x0000004748427223 */ /* 0x000fe40000010042 */
[C---:B------:R-:W-:Y:S02]  /*3bb0*/  FMUL.FTZ R64, R73.reuse, R67 ;  /* 0x0000004349407220 */ /* 0x040fe40000410000 */
[-C--:B------:R-:W-:Y:S02]  /*3bc0*/  FMUL.FTZ R73, R73, R69.reuse ;  /* 0x0000004549497220 */ /* 0x080fe40000410000 */
[----:B------:R-:W-:Y:S02]  /*3bd0*/  FADD.FTZ R74, R74, R83 ;  /* 0x000000534a4a7221 */ /* 0x000fe40000010000 */
[----:B------:R-:W-:Y:S02]  /*3be0*/  FADD.FTZ R66, R75, R66 ;  /* 0x000000424b427221 */ /* 0x000fe40000010000 */
[----:B------:R-:W-:-:S02]  /*3bf0*/  FFMA.FTZ R64, R72, R69, R64 ;  /* 0x0000004548407223 */ /* 0x000fc40000010040 */
[----:B------:R-:W-:Y:S02]  /*3c00*/  FFMA.FTZ R73, R72, R67, -R73 ;  /* 0x0000004348497223 */ /* 0x000fe40000010849 */
[C---:B--2---:R-:W-:Y:S02]  /*3c10*/  FMUL.FTZ R69, R77.reuse, R74 ;  /* 0x0000004a4d457220 */ /* 0x044fe40000410000 */
[C---:B------:R-:W-:Y:S02]  /*3c20*/  FMUL.FTZ R67, R77.reuse, R66 ;  /* 0x000000424d437220 */ /* 0x040fe40000410000 */
[C---:B------:R-:W-:Y:S02]  /*3c30*/  FMUL.FTZ R65, R77.reuse, R64 ;  /* 0x000000404d417220 */ /* 0x040fe40000410000 */
[----:B------:R-:W-:Y:S02]  /*3c40*/  FMUL.FTZ R77, R77, R73 ;  /* 0x000000494d4d7220 */ /* 0x000fe40000410000 */
[----:B------:R-:W-:-:S02]  /*3c50*/  FFMA.FTZ R68, R76, R66, R69 ;  /* 0x000000424c447223 */ /* 0x000fc40000010045 */
[C---:B------:R-:W-:Y:S02]  /*3c60*/  FFMA.FTZ R67, R76.reuse, R74, -R67 ;  /* 0x0000004a4c437223 */ /* 0x040fe40000010843 */
[C---:B------:R-:W-:Y:S02]  /*3c70*/  FFMA.FTZ R66, R76.reuse, R73, -R65 ;  /* 0x000000494c427223 */ /* 0x040fe40000010841 */
[----:B------:R-:W-:Y:S02]  /*3c80*/  FFMA.FTZ R76, R76, R64, R77 ;  /* 0x000000404c4c7223 */ /* 0x000fe4000001004d */
[----:B------:R-:W-:Y:S02]  /*3c90*/  FADD.FTZ R79, R79, R68 ;  /* 0x000000444f4f7221 */ /* 0x000fe40000010000 */
[----:B------:R-:W-:Y:S01]  /*3ca0*/  FADD.FTZ R78, R78, R67 ;  /* 0x000000434e4e7221 */ /* 0x000fe20000010000 */
[----:B------:R-:W-:Y:S05]  /*3cb0*/  BRA.DIV ~URZ, `(.L_x_6) ;  /* 0x000066d27f007947 */ /* 0x000fea000b800000 */
[----:B------:R0:W1:Y:S02]  /*3cc0*/  SHFL.UP PT, R69, R66, 0x1, RZ ;  /* 0x0420000042457989 */ /* 0x00006400000e00ff */
.L_x_51:
[----:B------:R-:W-:Y:S05]  /*3cd0*/  BRA.DIV ~URZ, `(.L_x_7) ;  /* 0x000067327f007947 */ /* 0x000fea000b800000 */
[----:B------:R-:W2:Y:S01]  /*3ce0*/  SHFL.UP PT, R67, R78, 0x1, RZ ;  /* 0x042000004e437989 */ /* 0x000ea200000e00ff */
[----:B------:R-:W-:Y:S01]  /*3cf0*/  ISETP.GE.AND P0, PT, R4, 0x1, PT ;  /* 0x000000010400780c */ /* 0x000fe20003f06270 */
[----:B-1----:R-:W-:-:S02]  /*3d00*/  FMUL.FTZ R70, R76, R69 ;  /* 0x000000454c467220 */ /* 0x002fc40000410000 */
[----:B------:R-:W1:Y:S04]  /*3d10*/  SHFL.UP PT, R71, R79, 0x1, RZ ;  /* 0x042000004f477989 */ /* 0x000e6800000e00ff */
[----:B------:R-:W3:Y:S01]  /*3d20*/  SHFL.UP PT, R65, R76, 0x1, RZ ;  /* 0x042000004c417989 */ /* 0x000ee200000e00ff */
[C---:B--2---:R-:W-:Y:S02]  /*3d30*/  FMUL.FTZ R68, R76.reuse, R67 ;  /* 0x000000434c447220 */ /* 0x044fe40000410000 */
[-C--:B-1----:R-:W-:Y:S02]  /*3d40*/  FMUL.FTZ R64, R76, R71.reuse ;  /* 0x000000474c407220 */ /* 0x082fe40000410000 */
[C---:B------:R-:W-:Y:S02]  /*3d50*/  FFMA.FTZ R68, R66.reuse, R71, R68 ;  /* 0x0000004742447223 */ /* 0x040fe40000010044 */
[----:B------:R-:W-:-:S02]  /*3d60*/  FFMA.FTZ R67, R66, R67, -R64 ;  /* 0x0000004342437223 */ /* 0x000fc40000010840 */
[-C--:B---3--:R-:W-:Y:S02]  /*3d70*/  FFMA.FTZ R71, R66, R65.reuse, R70 ;  /* 0x0000004142477223 */ /* 0x088fe40000010046 */
[C---:B------:R-:W-:Y:S02]  /*3d80*/  FMUL.FTZ R65, R76.reuse, R65 ;  /* 0x000000414c417220 */ /* 0x040fe40000410000 */
[----:B------:R-:W-:Y:S01]  /*3d90*/  @P0 FADD.FTZ R79, R79, R68 ;  /* 0x000000444f4f0221 */ /* 0x000fe20000010000 */
[----:B------:R-:W-:Y:S01]  /*3da0*/  FSEL R71, R76, R71, !P0 ;  /* 0x000000474c477208 */ /* 0x000fe20004000000 */
[----:B------:R-:W-:Y:S02]  /*3db0*/  @P0 FADD.FTZ R78, R78, R67 ;  /* 0x000000434e4e0221 */ /* 0x000fe40000010000 */
[----:B0-----:R-:W-:Y:S01]  /*3dc0*/  @P0 FFMA.FTZ R66, R66, R69, -R65 ;  /* 0x0000004542420223 */ /* 0x001fe20000010841 */
[----:B------:R-:W0:Y:S01]  /*3dd0*/  SHFL.UP PT, R68, R79, 0x2, RZ ;  /* 0x044000004f447989 */ /* 0x000e2200000e00ff */
[----:B------:R-:W-:-:S03]  /*3de0*/  ISETP.GE.AND P0, PT, R4, 0x2, PT ;  /* 0x000000020400780c */ /* 0x000fc60003f06270 */
[----:B------:R-:W1:Y:S04]  /*3df0*/  SHFL.UP PT, R67, R78, 0x2, RZ ;  /* 0x044000004e437989 */ /* 0x000e6800000e00ff */
[----:B------:R-:W2:Y:S04]  /*3e00*/  SHFL.UP PT, R64, R66, 0x2, RZ ;  /* 0x0440000042407989 */ /* 0x000ea800000e00ff */
[----:B------:R-:W3:Y:S01]  /*3e10*/  SHFL.UP PT, R65, R71, 0x2, RZ ;  /* 0x0440000047417989 */ /* 0x000ee200000e00ff */
[C---:B0-----:R-:W-:Y:S02]  /*3e20*/  FMUL.FTZ R70, R71.reuse, R68 ;  /* 0x0000004447467220 */ /* 0x041fe40000410000 */
[----:B-1----:R-:W-:-:S02]  /*3e30*/  FMUL.FTZ R75, R71, R67 ;  /* 0x00000043474b7220 */ /* 0x002fc40000410000 */
[C---:B------:R-:W-:Y:S02]  /*3e40*/  FFMA.FTZ R73, R66.reuse, R67, -R70 ;  /* 0x0000004342497223 */ /* 0x040fe40000010846 */
[C---:B--2---:R-:W-:Y:S02]  /*3e50*/  FMUL.FTZ R69, R71.reuse, R64 ;  /* 0x0000004047457220 */ /* 0x044fe40000410000 */
[C---:B------:R-:W-:Y:S02]  /*3e60*/  FFMA.FTZ R68, R66.reuse, R68, R75 ;  /* 0x0000004442447223 */ /* 0x040fe4000001004b */
[-C--:B---3--:R-:W-:Y:S02]  /*3e70*/  FMUL.FTZ R67, R71, R65.reuse ;  /* 0x0000004147437220 */ /* 0x088fe40000410000 */
[----:B------:R-:W-:Y:S02]  /*3e80*/  FFMA.FTZ R70, R66, R65, R69 ;  /* 0x0000004142467223 */ /* 0x000fe40000010045 */
[----:B------:R-:W-:-:S02]  /*3e90*/  @P0 FADD.FTZ R78, R78, R73 ;  /* 0x000000494e4e0221 */ /* 0x000fc40000010000 */
[----:B------:R-:W-:Y:S01]  /*3ea0*/  @P0 FFMA.FTZ R66, R66, R64, -R67 ;  /* 0x0000004042420223 */ /* 0x000fe20000010843 */
[----:B------:R-:W-:Y:S01]  /*3eb0*/  FSEL R70, R71, R70, !P0 ;  /* 0x0000004647467208 */ /* 0x000fe20004000000 */
[----:B------:R-:W-:Y:S01]  /*3ec0*/  @P0 FADD.FTZ R79, R79, R68 ;  /* 0x000000444f4f0221 */ /* 0x000fe20000010000 */
[----:B------:R-:W0:Y:S01]  /*3ed0*/  SHFL.UP PT, R69, R78, 0x4, RZ ;  /* 0x048000004e457989 */ /* 0x000e2200000e00ff */
[----:B------:R-:W-:-:S03]  /*3ee0*/  ISETP.GE.AND P0, PT, R4, 0x4, PT ;  /* 0x000000040400780c */ /* 0x000fc60003f06270 */
[----:B------:R-:W1:Y:S04]  /*3ef0*/  SHFL.UP PT, R65, R66, 0x4, RZ ;  /* 0x0480000042417989 */ /* 0x000e6800000e00ff */
[----:B------:R-:W2:Y:S04]  /*3f00*/  SHFL.UP PT, R71, R79, 0x4, RZ ;  /* 0x048000004f477989 */ /* 0x000ea800000e00ff */
[----:B------:R-:W3:Y:S01]  /*3f10*/  SHFL.UP PT, R67, R70, 0x4, RZ ;  /* 0x0480000046437989 */ /* 0x000ee200000e00ff */
[C---:B0-----:R-:W-:Y:S02]  /*3f20*/  FMUL.FTZ R72, R70.reuse, R69 ;  /* 0x0000004546487220 */ /* 0x041fe40000410000 */
[----:B-1----:R-:W-:-:S02]  /*3f30*/  FMUL.FTZ R64, R70, R65 ;  /* 0x0000004146407220 */ /* 0x002fc40000410000 */
[-C--:B--2---:R-:W-:Y:S02]  /*3f40*/  FMUL.FTZ R68, R70, R71.reuse ;  /* 0x0000004746447220 */ /* 0x084fe40000410000 */
[C---:B------:R-:W-:Y:S02]  /*3f50*/  FFMA.FTZ R72, R66.reuse, R71, R72 ;  /* 0x0000004742487223 */ /* 0x040fe40000010048 */
[-C--:B---3--:R-:W-:Y:S02]  /*3f60*/  FFMA.FTZ R71, R66, R67.reuse, R64 ;  /* 0x0000004342477223 */ /* 0x088fe40000010040 */
[----:B------:R-:W-:Y:S02]  /*3f70*/  FMUL.FTZ R67, R70, R67 ;  /* 0x0000004346437220 */ /* 0x000fe40000410000 */
[----:B------:R-:W-:Y:S01]  /*3f80*/  FFMA.FTZ R69, R66, R69, -R68 ;  /* 0x0000004542457223 */ /* 0x000fe20000010844 */
[----:B------:R-:W-:Y:S01]  /*3f90*/  FSEL R71, R70, R71, !P0 ;  /* 0x0000004746477208 */ /* 0x000fe20004000000 */
[----:B------:R-:W-:-:S02]  /*3fa0*/  @P0 FADD.FTZ R79, R79, R72 ;  /* 0x000000484f4f0221 */ /* 0x000fc40000010000 */
[----:B------:R-:W-:Y:S02]  /*3fb0*/  @P0 FFMA.FTZ R66, R66, R65, -R67 ;  /* 0x0000004142420223 */ /* 0x000fe40000010843 */
        /* <DEDUP_REMOVED lines=8> */
[CC--:B--2---:R-:W-:Y:S02]  /*4040*/  FMUL.FTZ R75, R71.reuse, R67.reuse ;  /* 0x00000043474b7220 */ /* 0x0c4fe40000410000 */
[C---:B------:R-:W-:Y:S02]  /*4050*/  FFMA.FTZ R73, R66.reuse, R67, -R70 ;  /* 0x0000004342497223 */ /* 0x040fe40000010846 */
[CC--:B---3--:R-:W-:Y:S02]  /*4060*/  FFMA.FTZ R70, R66.reuse, R65.reuse, R69 ;  /* 0x0000004142467223 */ /* 0x0c8fe40000010045 */
[C---:B------:R-:W-:Y:S02]  /*4070*/  FMUL.FTZ R67, R71.reuse, R65 ;  /* 0x0000004147437220 */ /* 0x040fe40000410000 */
[C---:B------:R-:W-:Y:S01]  /*4080*/  FFMA.FTZ R68, R66.reuse, R68, R75 ;  /* 0x0000004442447223 */ /* 0x040fe2000001004b */
[----:B------:R-:W-:Y:S01]  /*4090*/  FSEL R70, R71, R70, !P0 ;  /* 0x0000004647467208 */ /* 0x000fe20004000000 */
[----:B------:R-:W-:-:S02]  /*40a0*/  @P0 FFMA.FTZ R66, R66, R64, -R67 ;  /* 0x0000004042420223 */ /* 0x000fc40000010843 */
[----:B------:R-:W-:Y:S02]  /*40b0*/  @P0 FADD.FTZ R79, R79, R68 ;  /* 0x000000444f4f0221 */ /* 0x000fe40000010000 */
[----:B------:R-:W-:Y:S01]  /*40c0*/  @P0 FADD.FTZ R78, R78, R73 ;  /* 0x000000494e4e0221 */ /* 0x000fe20000010000 */
[----:B------:R0:W1:Y:S04]  /*40d0*/  SHFL.UP PT, R69, R66, 0x10, RZ ;  /* 0x0600000042457989 */ /* 0x00006800000e00ff */
[----:B------:R0:W2:Y:S04]  /*40e0*/  SHFL.UP PT, R67, R79, 0x10, RZ ;  /* 0x060000004f437989 */ /* 0x0000a800000e00ff */
[----:B------:R0:W3:Y:S04]  /*40f0*/  SHFL.UP PT, R73, R78, 0x10, RZ ;  /* 0x060000004e497989 */ /* 0x0000e800000e00ff */
[----:B------:R0:W4:Y:S02]  /*4100*/  SHFL.UP PT, R71, R70, 0x10, RZ ;  /* 0x0600000046477989 */ /* 0x00012400000e00ff */
.L_x_52:
[----:B------:R-:W-:Y:S01]  /*4110*/  ISETP.GE.AND P0, PT, R4, 0x10, PT ;  /* 0x000000100400780c */ /* 0x000fe20003f06270 */
[----:B-1----:R-:W-:Y:S01]  /*4120*/  FMUL.FTZ R64, R69, R70 ;  /* 0x0000004645407220 */ /* 0x002fe20000410000 */
[----:B------:R-:W-:Y:S01]  /*4130*/  MOV R76, R66 ;  /* 0x00000042004c7202 */ /* 0x000fe20000000f00 */
[----:B0-2---:R-:W-:Y:S01]  /*4140*/  FMUL.FTZ R66, R67, R70 ;  /* 0x0000004643427220 */ /* 0x005fe20000410000 */
[----:B------:R-:W-:Y:S01]  /*4150*/  MOV R75, R78 ;  /* 0x0000004e004b7202 */ /* 0x000fe20000000f00 */
[----:B---3--:R-:W-:Y:S01]  /*4160*/  FMUL.FTZ R68, R73, R70 ;  /* 0x0000004649447220 */ /* 0x008fe20000410000 */
[----:B------:R-:W-:Y:S01]  /*4170*/  MOV R83, R79 ;  /* 0x0000004f00537202 */ /* 0x000fe20000000f00 */
[----:B----4-:R-:W-:-:S02]  /*4180*/  FFMA.FTZ R65, R71, R76, R64 ;  /* 0x0000004c47417223 */ /* 0x010fc40000010040 */
[----:B------:R-:W-:Y:S02]  /*4190*/  FFMA.FTZ R66, R73, R76, -R66 ;  /* 0x0000004c49427223 */ /* 0x000fe40000010842 */
[----:B------:R-:W-:Y:S01]  /*41a0*/  FMUL.FTZ R64, R71, R70 ;  /* 0x0000004647407220 */ /* 0x000fe20000410000 */
[----:B------:R-:W-:Y:S01]  /*41b0*/  FSEL R209, R70, R65, !P0 ;  /* 0x0000004146d17208 */ /* 0x000fe20004000000 */
[-C--:B------:R-:W-:Y:S02]  /*41c0*/  FFMA.FTZ R68, R67, R76.reuse, R68 ;  /* 0x0000004c43447223 */ /* 0x080fe40000010044 */
[----:B------:R-:W-:Y:S02]  /*41d0*/  @P0 FFMA.FTZ R76, R69, R76, -R64 ;  /* 0x0000004c454c0223 */ /* 0x000fe40000010840 */
[----:B------:R-:W-:Y:S02]  /*41e0*/  @P0 FADD.FTZ R75, R66, R75 ;  /* 0x0000004b424b0221 */ /* 0x000fe40000010000 */
[----:B------:R-:W-:Y:S01]  /*41f0*/  @P0 FADD.FTZ R83, R68, R83 ;  /* 0x0000005344530221 */ /* 0x000fe20000010000 */
[----:B------:R-:W-:Y:S05]  /*4200*/  BRA.CONV ~URZ, `(.L_x_8) ;  /* 0x000000637f007947 */ /* 0x000fea000b800000 */
[----:B------:R-:W-:Y:S01]  /*4210*/  HFMA2.MMA R73, -RZ, RZ, 0, 1.847743988037109375e-06 ;  /* 0x0000001fff497435 */ /* 0x000fe200000001ff */
[----:B------:R-:W-:-:S02]  /*4220*/  MOV R71, R76 ;  /* 0x0000004c00477202 */ /* 0x000fc40000000f00 */
[----:B------:R-:W-:Y:S02]  /*4230*/  MOV R72, 0x1f ;  /* 0x0000001f00487802 */ /* 0x000fe40000000f00 */
[----:B------:R-:W-:Y:S02]  /*4240*/  MOV R70, 0xffffffff ;  /* 0xffffffff00467802 */ /* 0x000fe40000000f00 */
[----:B------:R-:W-:Y:S02]  /*4250*/  MOV R64, 0x4270 ;  /* 0x0000427000407802 */ /* 0x000fe40000000f00 */
[----:B-----5:R-:W-:Y:S05]  /*4260*/  CALL.REL.NOINC `($__internal_1_$__cuda_sm70_shflsync_idx_p) ;  /* 0x00007f9000007944 */ /* 0x020fea0003c00000 */
.L_x_8:
[----:B------:R-:W-:Y:S05]  /*4270*/  BRA.CONV ~URZ, `(.L_x_9) ;  /* 0x000000637f007947 */ /* 0x000fea000b800000 */
[----:B0-----:R-:W-:Y:S01]  /*4280*/  HFMA2.MMA R73, -RZ, RZ, 0, 1.847743988037109375e-06 ;  /* 0x0000001fff497435 */ /* 0x001fe200000001ff */
[----:B------:R-:W-:Y:S02]  /*4290*/  MOV R71, R209 ;  /* 0x000000d100477202 */ /* 0x000fe40000000f00 */
[----:B------:R-:W-:Y:S02]  /*42a0*/  MOV R72, 0x1f ;  /* 0x0000001f00487802 */ /* 0x000fe40000000f00 */
[----:B-1----:R-:W-:Y:S02]  /*42b0*/  MOV R70, 0xffffffff ;  /* 0xffffffff00467802 */ /* 0x002fe40000000f00 */
[----:B------:R-:W-:-:S02]  /*42c0*/  MOV R64, 0x42e0 ;  /* 0x000042e000407802 */ /* 0x000fc40000000f00 */
[----:B-----5:R-:W-:Y:S05]  /*42d0*/  CALL.REL.NOINC `($__internal_1_$__cuda_sm70_shflsync_idx_p) ;  /* 0x00007f2000007944 */ /* 0x020fea0003c00000 */
.L_x_9:
[----:B------:R-:W-:Y:S05]  /*42e0*/  BRA.CONV ~URZ, `(.L_x_10) ;  /* 0x000000637f007947 */ /* 0x000fea000b800000 */
[----:B0-----:R-:W-:Y:S01]  /*42f0*/  HFMA2.MMA R73, -RZ, RZ, 0, 1.847743988037109375e-06 ;  /* 0x0000001fff497435 */ /* 0x001fe200000001ff */
[----:B------:R-:W-:-:S02]  /*4300*/  MOV R71, R75 ;  /* 0x0000004b00477202 */ /* 0x000fc40000000f00 */
[----:B------:R-:W-:Y:S02]  /*4310*/  MOV R72, 0x1f ;  /* 0x0000001f00487802 */ /* 0x000fe40000000f00 */
[----:B-1----:R-:W-:Y:S02]  /*4320*/  MOV R70, 0xffffffff ;  /* 0xffffffff00467802 */ /* 0x002fe40000000f00 */
[----:B------:R-:W-:Y:S02]  /*4330*/  MOV R64, 0x4350 ;  /* 0x0000435000407802 */ /* 0x000fe40000000f00 */
[----:B-----5:R-:W-:Y:S05]  /*4340*/  CALL.REL.NOINC `($__internal_1_$__cuda_sm70_shflsync_idx_p) ;  /* 0x00007eb000007944 */ /* 0x020fea0003c00000 */
.L_x_10:
[----:B------:R-:W-:Y:S05]  /*4350*/  BRA.CONV ~URZ, `(.L_x_11) ;  /* 0x000000637f007947 */ /* 0x000fea000b800000 */
[----:B0-----:R-:W-:Y:S01]  /*4360*/  HFMA2.MMA R73, -RZ, RZ, 0, 1.847743988037109375e-06 ;  /* 0x0000001fff497435 */ /* 0x001fe200000001ff */
[----:B------:R-:W-:Y:S02]  /*4370*/  MOV R71, R83 ;  /* 0x0000005300477202 */ /* 0x000fe40000000f00 */
[----:B------:R-:W-:Y:S02]  /*4380*/  MOV R72, 0x1f ;  /* 0x0000001f00487802 */ /* 0x000fe40000000f00 */
[----:B-1----:R-:W-:Y:S02]  /*4390*/  MOV R70, 0xffffffff ;  /* 0xffffffff00467802 */ /* 0x002fe40000000f00 */
[----:B------:R-:W-:-:S02]  /*43a0*/  MOV R64, 0x43c0 ;  /* 0x000043c000407802 */ /* 0x000fc40000000f00 */
[----:B-----5:R-:W-:Y:S05]  /*43b0*/  CALL.REL.NOINC `($__internal_1_$__cuda_sm70_shflsync_idx_p) ;  /* 0x00007e4000007944 */ /* 0x020fea0003c00000 */
.L_x_11:
[----:B------:R-:W-:Y:S05]  /*43c0*/  BRA.DIV ~URZ, `(.L_x_12) ;  /* 0x00006ba27f007947 */ /* 0x000fea000b800000 */
[----:B-----5:R2:W3:Y:S04]  /*43d0*/  SHFL.IDX PT, R78, R60, RZ, 0x1f ;  /* 0x00001fff3c4e7589 */ /* 0x0204e800000e0000 */
[----:B------:R2:W4:Y:S04]  /*43e0*/  SHFL.IDX PT, R79, R61, RZ, 0x1f ;  /* 0x00001fff3d4f7589 */ /* 0x00052800000e0000 */
[----:B------:R2:W0:Y:S04]  /*43f0*/  SHFL.IDX PT, R66, R62, RZ, 0x1f ;  /* 0x00001fff3e427589 */ /* 0x00042800000e0000 */
[----:B0-----:R2:W0:Y:S04]  /*4400*/  SHFL.IDX PT, R71, R63, RZ, 0x1f ;  /* 0x00001fff3f477589 */ /* 0x00142800000e0000 */
[----:B------:R-:W1:Y:S04]  /*4410*/  SHFL.UP PT, R76, R76, 0x1, RZ ;  /* 0x042000004c4c7989 */ /* 0x000e6800000e00ff */
[----:B------:R2:W0:Y:S04]  /*4420*/  SHFL.UP PT, R77, R209, 0x1, RZ ;  /* 0x04200000d14d7989 */ /* 0x00042800000e00ff */
[----:B------:R2:W0:Y:S04]  /*4430*/  SHFL.UP PT, R69, R75, 0x1, RZ ;  /* 0x042000004b457989 */ /* 0x00042800000e00ff */
[----:B------:R2:W0:Y:S02]  /*4440*/  SHFL.UP PT, R68, R83, 0x1, RZ ;  /* 0x0420000053447989 */ /* 0x00042400000e00ff */
.L_x_53:
[----:B--234-:R-:W2:Y:S01]  /*4450*/  LDS.128 R72, [R82+0x2180] ;  /* 0x0021800052487984 */ /* 0x01cea20000000c00 */
[----:B-1----:R-:W-:Y:S01]  /*4460*/  MOV R70, R66 ;  /* 0x0000004200467202 */ /* 0x002fe20000000f00 */
[----:B0-----:R-:W-:-:S02]  /*4470*/  FMUL.FTZ R83, R71, R77 ;  /* 0x0000004d47537220 */ /* 0x001fc40000410000 */
[----:B------:R-:W0:Y:S02]  /*4480*/  LDS.128 R60, [R82+0x2190] ;  /* 0x00219000523c7984 */ /* 0x000e240000000c00 */
[C---:B------:R-:W-:Y:S02]  /*4490*/  FMUL.FTZ R209, R70.reuse, R77 ;  /* 0x0000004d46d17220 */ /* 0x040fe40000410000 */
[----:B------:R-:W1:Y:S01]  /*44a0*/  LDS.128 R64, [R82+0x21a0] ;  /* 0x0021a00052407984 */ /* 0x000e620000000c00 */
[-C--:B------:R-:W-:Y:S02]  /*44b0*/  FFMA.FTZ R210, R70, R76.reuse, -R83 ;  /* 0x0000004c46d27223 */ /* 0x080fe40000010853 */
[----:B------:R-:W-:Y:S02]  /*44c0*/  FFMA.FTZ R209, R71, R76, R209 ;  /* 0x0000004c47d17223 */ /* 0x000fe400000100d1 */
[----:B------:R-:W-:Y:S01]  /*44d0*/  @P1 FADD.FTZ R70, R210, R69 ;  /* 0x00000045d2461221 */ /* 0x000fe20000010000 */
[----:B------:R-:W-:Y:S01]  /*44e0*/  MOV R69, R79 ;  /* 0x0000004f00457202 */ /* 0x000fe20000000f00 */
[----:B------:R-:W-:Y:S01]  /*44f0*/  @P1 FADD.FTZ R71, R209, R68 ;  /* 0x00000044d1471221 */ /* 0x000fe20000010000 */
[----:B------:R-:W-:-:S03]  /*4500*/  MOV R68, R78 ;  /* 0x0000004e00447202 */ /* 0x000fc60000000f00 */
[CC--:B------:R-:W-:Y:S02]  /*4510*/  FMUL.FTZ R79, R69.reuse, R77.reuse ;  /* 0x0000004d454f7220 */ /* 0x0c0fe40000410000 */
[C---:B------:R-:W-:Y:S02]  /*4520*/  FMUL.FTZ R77, R68.reuse, R77 ;  /* 0x0000004d444d7220 */ /* 0x040fe40000410000 */
[-C--:B------:R-:W-:Y:S02]  /*4530*/  @P1 FFMA.FTZ R68, R68, R76.reuse, -R79 ;  /* 0x0000004c44441223 */ /* 0x080fe4000001084f */
[----:B------:R-:W-:-:S05]  /*4540*/  @P1 FFMA.FTZ R69, R69, R76, R77 ;  /* 0x0000004c45451223 */ /* 0x000fca000001004d */
[----:B------:R3:W-:Y:S01]  /*4550*/  STS.128 [R82+0x2180], R68 ;  /* 0x0021804452007388 */ /* 0x0007e20000000c00 */
[CC--:B--2---:R-:W-:Y:S02]  /*4560*/  FMUL.FTZ R83, R73.reuse, R71.reuse ;  /* 0x0000004749537220 */ /* 0x0c4fe40000410000 */
[-C--:B------:R-:W-:Y:S02]  /*4570*/  FMUL.FTZ R78, R73, R70.reuse ;  /* 0x00000046494e7220 */ /* 0x080fe40000410000 */
[C---:B------:R-:W-:Y:S02]  /*4580*/  FFMA.FTZ R83, R72.reuse, R70, -R83 ;  /* 0x0000004648537223 */ /* 0x040fe40000010853 */
[----:B------:R-:W-:Y:S02]  /*4590*/  FFMA.FTZ R78, R72, R71, R78 ;  /* 0x00000047484e7223 */ /* 0x000fe4000001004e */
[----:B------:R-:W-:Y:S02]  /*45a0*/  FADD.FTZ R74, R74, R83 ;  /* 0x000000534a4a7221 */ /* 0x000fe40000010000 */
[----:B------:R-:W-:-:S02]  /*45b0*/  FADD.FTZ R75, R75, R78 ;  /* 0x0000004e4b4b7221 */ /* 0x000fc40000010000 */
[----:B------:R-:W-:Y:S02]  /*45c0*/  FMUL.FTZ R76, R73, R68 ;  /* 0x00000044494c7220 */ /* 0x000fe40000410000 */
[----:B0-----:R-:W-:Y:S02]  /*45d0*/  FMUL.FTZ R78, R61, R74 ;  /* 0x0000004a3d4e7220 */ /* 0x001fe40000410000 */
[----:B------:R-:W-:Y:S02]  /*45e0*/  FMUL.FTZ R77, R73, R69 ;  /* 0x00000045494d7220 */ /* 0x000fe40000410000 */
[----:B------:R-:W-:Y:S02]  /*45f0*/  FMUL.FTZ R79, R61, R75 ;  /* 0x0000004b3d4f7220 */ /* 0x000fe40000410000 */
[----:B------:R-:W-:Y:S02]  /*4600*/  FFMA.FTZ R73, R72, R69, R76 ;  /* 0x0000004548497223 */ /* 0x000fe4000001004c */
[----:B------:R-:W-:-:S02]  /*4610*/  FFMA.FTZ R78, R60, R75, R78 ;  /* 0x0000004b3c4e7223 */ /* 0x000fc4000001004e */
[----:B------:R-:W-:Y:S02]  /*4620*/  FFMA.FTZ R72, R72, R68, -R77 ;  /* 0x0000004448487223 */ /* 0x000fe4000001084d */
[----:B------:R-:W-:Y:S02]  /*4630*/  FFMA.FTZ R83, R60, R74, -R79 ;  /* 0x0000004a3c537223 */ /* 0x000fe4000001084f */
[----:B------:R-:W-:Y:S01]  /*4640*/  FMUL.FTZ R77, R61, R73 ;  /* 0x000000493d4d7220 */ /* 0x000fe20000410000 */
[----:B------:R3:W-:Y:S01]  /*4650*/  STS.128 [R82+0x2190], R72 ;  /* 0x0021904852007388 */ /* 0x0007e20000000c00 */
[----:B------:R-:W-:Y:S02]  /*4660*/  FADD.FTZ R79, R63, R78 ;  /* 0x0000004e3f4f7221 */ /* 0x000fe40000010000 */
[----:B------:R-:W-:Y:S02]  /*4670*/  FMUL.FTZ R61, R61, R72 ;  /* 0x000000483d3d7220 */ /* 0x000fe40000410000 */
[----:B------:R-:W-:-:S02]  /*4680*/  FADD.FTZ R78, R62, R83 ;  /* 0x000000533e4e7221 */ /* 0x000fc40000010000 */
[C---:B------:R-:W-:Y:S02]  /*4690*/  FFMA.FTZ R76, R60.reuse, R72, -R77 ;  /* 0x000000483c4c7223 */ /* 0x040fe4000001084d */
[----:B------:R-:W-:Y:S02]  /*46a0*/  FFMA.FTZ R77, R60, R73, R61 ;  /* 0x000000493c4d7223 */ /* 0x000fe4000001003d */
[C---:B-1----:R-:W-:Y:S02]  /*46b0*/  FMUL.FTZ R63, R65.reuse, R79 ;  /* 0x0000004f413f7220 */ /* 0x042fe40000410000 */
[C---:B------:R-:W-:Y:S01]  /*46c0*/  FMUL.FTZ R62, R65.reuse, R78 ;  /* 0x0000004e413e7220 */ /* 0x040fe20000410000 */
[----:B------:R3:W-:Y:S01]  /*46d0*/  STS.128 [R82+0x21a0], R76 ;  /* 0x0021a04c52007388 */ /* 0x0007e20000000c00 */
[C---:B------:R-:W-:Y:S02]  /*46e0*/  FMUL.FTZ R60, R65.reuse, R76 ;  /* 0x0000004c413c7220 */ /* 0x040fe40000410000 */
[----:B------:R-:W-:-:S02]  /*46f0*/  FMUL.FTZ R61, R65, R77 ;  /* 0x0000004d413d7220 */ /* 0x000fc40000410000 */
[C---:B------:R-:W-:Y:S02]  /*4700*/  FFMA.FTZ R63, R64.reuse, R78, -R63 ;  /* 0x0000004e403f7223 */ /* 0x040fe4000001083f */
[C---:B------:R-:W-:Y:S02]  /*4710*/  FFMA.FTZ R62, R64.reuse, R79, R62 ;  /* 0x0000004f403e7223 */ /* 0x040fe4000001003e */
[C---:B------:R-:W-:Y:S02]  /*4720*/  FFMA.FTZ R65, R64.reuse, R77, R60 ;  /* 0x0000004d40417223 */ /* 0x040fe4000001003c */
[----:B------:R-:W-:Y:S02]  /*4730*/  FFMA.FTZ R64, R64, R76, -R61 ;  /* 0x0000004c40407223 */ /* 0x000fe4000001083d */
[----:B------:R-:W-:Y:S02]  /*4740*/  FADD.FTZ R66, R66, R63 ;  /* 0x0000003f42427221 */ /* 0x000fe40000010000 */
[----:B------:R-:W-:-:S05]  /*4750*/  FADD.FTZ R67, R67, R62 ;  /* 0x0000003e43437221 */ /* 0x000fca0000010000 */
[----:B------:R3:W-:Y:S02]  /*4760*/  STS.128 [R82+0x21b0], R64 ;  /* 0x0021b04052007388 */ /* 0x0007e40000000c00 */
.L_x_5:
[----:B0-----:R-:W-:Y:S05]  /*4770*/  BSYNC B0 ;  /* 0x0000000000007941 */ /* 0x001fea0003800000 */
.L_x_4:
[C---:B-----5:R-:W-:Y:S01]  /*4780*/  FMUL.FTZ R62, R166.reuse, -R98 ;  /* 0x80000062a63e7220 */ /* 0x060fe20000410000 */
[----:B------:R-:W-:Y:S01]  /*4790*/  LOP3.LUT P0, RZ, R3, 0x1f, RZ, 0xc0, !PT ;  /* 0x0000001f03ff7812 */ /* 0x000fe2000780c0ff */
[-C--:B------:R-:W-:Y:S01]  /*47a0*/  FMUL.FTZ R60, R166, R99.reuse ;  /* 0x00000063a63c7220 */ /* 0x080fe20000410000 */
[----:B------:R-:W-:Y:S01]  /*47b0*/  MOV R61, UR20 ;  /* 0x00000014003d7c02 */ /* 0x000fe20008000f00 */
[C---:B------:R-:W-:Y:S01]  /*47c0*/  FFMA.FTZ R62, R165.reuse, -R99, R62 ;  /* 0x80000063a53e7223 */ /* 0x040fe2000001003e */
[----:B------:R-:W-:Y:S01]  /*47d0*/  WARPSYNC 0xffffffff ;  /* 0xffffffff00007948 */ /* 0x000fe20003800000 */
[C---:B------:R-:W-:Y:S01]  /*47e0*/  FMUL.FTZ R63, R165.reuse, R176 ;  /* 0x000000b0a53f7220 */ /* 0x040fe20000410000 */
[----:B------:R-:W-:Y:S01]  /*47f0*/  BAR.SYNC.DEFER_BLOCKING 0x0 ;  /* 0x0000000000007b1d */ /* 0x000fe20000010000 */
[----:B------:R-:W-:Y:S01]  /*4800*/  FFMA.FTZ R60, R165, R98, -R60 ;  /* 0x00000062a53c7223 */ /* 0x000fe2000001083c */
[----:B------:R-:W-:Y:S01]  /*4810*/  ISETP.GE.OR P0, PT, R61, c[0x0][0x174], P0 ;  /* 0x00005d003d007a0c */ /* 0x000fe20000706670 */
[----:B---3--:R-:W-:Y:S01]  /*4820*/  FMUL.FTZ R65, R164, -R62 ;  /* 0x8000003ea4417220 */ /* 0x008fe20000410000 */
[----:B------:R-:W-:Y:S01]  /*4830*/  MOV R73, UR7 ;  /* 0x0000000700497c02 */ /* 0x000fe20008000f00 */
[C---:B------:R-:W-:Y:S01]  /*4840*/  FMUL.FTZ R61, R166.reuse, R176 ;  /* 0x000000b0a63d7220 */ /* 0x040fe20000410000 */
[----:B------:R-:W-:Y:S01]  /*4850*/  BSSY B0, `(.L_x_13) ;  /* 0x00001d4000007945 */ /* 0x000fe20003800000 */
[----:B------:R-:W-:-:S02]  /*4860*/  FFMA.FTZ R64, -R166, R178, -R63 ;  /* 0x000000b2a6407223 */ /* 0x000fc4000001093f */
[-C--:B------:R-:W-:Y:S02]  /*4870*/  FMUL.FTZ R63, R164, -R60.reuse ;  /* 0x8000003ca43f7220 */ /* 0x080fe40000410000 */
[----:B------:R-:W-:Y:S02]  /*4880*/  FFMA.FTZ R65, R163, R60, -R65 ;  /* 0x0000003ca3417223 */ /* 0x000fe40000010841 */
[----:B------:R-:W-:Y:S02]  /*4890*/  FFMA.FTZ R61, R165, R178, -R61 ;  /* 0x000000b2a53d7223 */ /* 0x000fe4000001083d */
[----:B------:R-:W-:Y:S02]  /*48a0*/  FADD.FTZ R64, -R179, R64 ;  /* 0x00000040b3407221 */ /* 0x000fe40000010100 */
[----:B------:R-:W-:Y:S02]  /*48b0*/  FFMA.FTZ R63, R163, R62, R63 ;  /* 0x0000003ea33f7223 */ /* 0x000fe4000001003f */
[----:B------:R-:W-:-:S02]  /*48c0*/  FMUL.FTZ R62, R162, -R65 ;  /* 0x80000041a23e7220 */ /* 0x000fc40000410000 */
[----:B------:R-:W-:Y:S02]  /*48d0*/  FADD.FTZ R61, R180, R61 ;  /* 0x0000003db43d7221 */ /* 0x000fe40000010000 */
[----:B------:R-:W-:Y:S02]  /*48e0*/  FMUL.FTZ R60, R164, -R64 ;  /* 0x80000040a43c7220 */ /* 0x000fe40000410000 */
[-C--:B------:R-:W-:Y:S02]  /*48f0*/  FMUL.FTZ R66, R162, -R63.reuse ;  /* 0x8000003fa2427220 */ /* 0x080fe40000410000 */
[----:B------:R-:W-:Y:S02]  /*4900*/  FFMA.FTZ R67, R161, R63, R62 ;  /* 0x0000003fa1437223 */ /* 0x000fe4000001003e */
[-C--:B------:R-:W-:Y:S02]  /*4910*/  FMUL.FTZ R62, R164, -R61.reuse ;  /* 0x8000003da43e7220 */ /* 0x080fe40000410000 */
[----:B------:R-:W-:-:S02]  /*4920*/  FFMA.FTZ R61, R163, R61, -R60 ;  /* 0x0000003da33d7223 */ /* 0x000fc4000001083c */
[----:B------:R-:W-:Y:S02]  /*4930*/  FFMA.FTZ R66, R161, R65, -R66 ;  /* 0x00000041a1427223 */ /* 0x000fe40000010842 */
[----:B------:R-:W-:Y:S02]  /*4940*/  FMUL.FTZ R60, R160, -R67 ;  /* 0x80000043a03c7220 */ /* 0x000fe40000410000 */
[----:B------:R-:W-:Y:S02]  /*4950*/  FADD.FTZ R63, R182, R61 ;  /* 0x0000003db63f7221 */ /* 0x000fe40000010000 */
[----:B------:R-:W-:Y:S02]  /*4960*/  FFMA.FTZ R62, R163, R64, R62 ;  /* 0x00000040a33e7223 */ /* 0x000fe4000001003e */
[-C--:B------:R-:W-:Y:S02]  /*4970*/  FMUL.FTZ R64, R160, -R66.reuse ;  /* 0x80000042a0407220 */ /* 0x080fe40000410000 */
[----:B------:R-:W-:-:S02]  /*4980*/  FFMA.FTZ R66, R159, R66, -R60 ;  /* 0x000000429f427223 */ /* 0x000fc4000001083c */
[----:B------:R-:W-:Y:S02]  /*4990*/  FMUL.FTZ R60, R162, -R63 ;  /* 0x8000003fa23c7220 */ /* 0x000fe40000410000 */
[----:B------:R-:W-:Y:S02]  /*49a0*/  FADD.FTZ R62, -R181, R62 ;  /* 0x0000003eb53e7221 */ /* 0x000fe40000010100 */
[----:B------:R-:W-:Y:S02]  /*49b0*/  FFMA.FTZ R67, R159, R67, R64 ;  /* 0x000000439f437223 */ /* 0x000fe40000010040 */
[----:B------:R-:W-:Y:S02]  /*49c0*/  FFMA.FTZ R64, R161, R62, R60 ;  /* 0x0000003ea1407223 */ /* 0x000fe4000001003c */
[----:B------:R-:W0:Y:S01]  /*49d0*/  LDS.64 R60, [R174.X16+0x2188] ;  /* 0x00218800ae3c7984 */ /* 0x000e22000000ca00 */
[----:B------:R-:W-:Y:S02]  /*49e0*/  FMUL.FTZ R68, R158, -R66 ;  /* 0x800000429e447220 */ /* 0x000fe40000410000 */
[----:B------:R-:W-:-:S02]  /*49f0*/  FMUL.FTZ R62, R162, -R62 ;  /* 0x8000003ea23e7220 */ /* 0x000fc40000410000 */
[-C--:B------:R-:W-:Y:S02]  /*4a00*/  FMUL.FTZ R65, R158, -R67.reuse ;  /* 0x800000439e417220 */ /* 0x080fe40000410000 */
[----:B------:R-:W-:Y:S02]  /*4a10*/  FFMA.FTZ R68, R157, R67, R68 ;  /* 0x000000439d447223 */ /* 0x000fe40000010044 */
[----:B------:R-:W-:Y:S02]  /*4a20*/  FFMA.FTZ R63, R161, R63, -R62 ;  /* 0x0000003fa13f7223 */ /* 0x000fe4000001083e */
[----:B------:R-:W-:Y:S02]  /*4a30*/  FADD.FTZ R64, -R183, R64 ;  /* 0x00000040b7407221 */ /* 0x000fe40000010100 */
[----:B------:R-:W-:Y:S02]  /*4a40*/  FFMA.FTZ R65, R157, R66, -R65 ;  /* 0x000000429d417223 */ /* 0x000fe40000010841 */
[----:B------:R-:W-:-:S02]  /*4a50*/  FMUL.FTZ R66, R156, -R68 ;  /* 0x800000449c427220 */ /* 0x000fc40000410000 */
[----:B------:R-:W-:Y:S02]  /*4a60*/  FADD.FTZ R63, R184, R63 ;  /* 0x0000003fb83f7221 */ /* 0x000fe40000010000 */
[----:B------:R-:W-:Y:S02]  /*4a70*/  FMUL.FTZ R62, R160, -R64 ;  /* 0x80000040a03e7220 */ /* 0x000fe40000410000 */
[-C--:B------:R-:W-:Y:S02]  /*4a80*/  FMUL.FTZ R67, R156, -R65.reuse ;  /* 0x800000419c437220 */ /* 0x080fe40000410000 */
[----:B------:R-:W-:Y:S02]  /*4a90*/  FFMA.FTZ R66, R155, R65, -R66 ;  /* 0x000000419b427223 */ /* 0x000fe40000010842 */
[-C--:B------:R-:W-:Y:S02]  /*4aa0*/  FMUL.FTZ R65, R160, -R63.reuse ;  /* 0x8000003fa0417220 */ /* 0x080fe40000410000 */
[----:B------:R-:W-:-:S02]  /*4ab0*/  FFMA.FTZ R63, R159, R63, -R62 ;  /* 0x0000003f9f3f7223 */ /* 0x000fc4000001083e */
[----:B------:R-:W-:Y:S02]  /*4ac0*/  FFMA.FTZ R67, R155, R68, R67 ;  /* 0x000000449b437223 */ /* 0x000fe40000010043 */
[----:B------:R-:W-:Y:S02]  /*4ad0*/  FFMA.FTZ R64, R159, R64, R65 ;  /* 0x000000409f407223 */ /* 0x000fe40000010041 */
[----:B------:R-:W-:Y:S02]  /*4ae0*/  FADD.FTZ R63, R186, R63 ;  /* 0x0000003fba3f7221 */ /* 0x000fe40000010000 */
[----:B------:R-:W-:Y:S02]  /*4af0*/  FMUL.FTZ R62, R154, -R67 ;  /* 0x800000439a3e7220 */ /* 0x000fe40000410000 */
[----:B------:R-:W-:Y:S02]  /*4b00*/  FADD.FTZ R64, -R185, R64 ;  /* 0x00000040b9407221 */ /* 0x000fe40000010100 */
[----:B------:R-:W-:-:S02]  /*4b10*/  FMUL.FTZ R65, R158, -R63 ;  /* 0x8000003f9e417220 */ /* 0x000fc40000410000 */
[-C--:B------:R-:W-:Y:S02]  /*4b20*/  FMUL.FTZ R68, R154, -R66.reuse ;  /* 0x800000429a447220 */ /* 0x080fe40000410000 */
[----:B------:R-:W-:Y:S02]  /*4b30*/  FFMA.FTZ R66, R153, R66, -R62 ;  /* 0x0000004299427223 */ /* 0x000fe4000001083e */
[-C--:B------:R-:W-:Y:S02]  /*4b40*/  FMUL.FTZ R62, R158, -R64.reuse ;  /* 0x800000409e3e7220 */ /* 0x080fe40000410000 */
[C---:B------:R-:W-:Y:S02]  /*4b50*/  FFMA.FTZ R64, R157.reuse, R64, R65 ;  /* 0x000000409d407223 */ /* 0x040fe40000010041 */
[----:B------:R-:W-:Y:S02]  /*4b60*/  FFMA.FTZ R63, R157, R63, -R62 ;  /* 0x0000003f9d3f7223 */ /* 0x000fe4000001083e */
[----:B------:R-:W-:-:S02]  /*4b70*/  FADD.FTZ R64, -R187, R64 ;  /* 0x00000040bb407221 */ /* 0x000fc40000010100 */
[----:B------:R-:W-:Y:S02]  /*4b80*/  FADD.FTZ R63, R188, R63 ;  /* 0x0000003fbc3f7221 */ /* 0x000fe40000010000 */
[C---:B------:R-:W-:Y:S02]  /*4b90*/  FMUL.FTZ R62, R156.reuse, -R64 ;  /* 0x800000409c3e7220 */ /* 0x040fe40000410000 */
[-C--:B------:R-:W-:Y:S02]  /*4ba0*/  FMUL.FTZ R65, R156, -R63.reuse ;  /* 0x8000003f9c417220 */ /* 0x080fe40000410000 */
[----:B------:R-:W-:Y:S02]  /*4bb0*/  FFMA.FTZ R63, R155, R63, -R62 ;  /* 0x0000003f9b3f7223 */ /* 0x000fe4000001083e */
[C---:B0-----:R-:W-:Y:S02]  /*4bc0*/  FMUL.FTZ R62, R81.reuse, R60 ;  /* 0x0000003c513e7220 */ /* 0x041fe40000410000 */
[----:B------:R-:W-:-:S02]  /*4bd0*/  FMUL.FTZ R81, R81, R61 ;  /* 0x0000003d51517220 */ /* 0x000fc40000410000 */
[----:B------:R-:W-:Y:S02]  /*4be0*/  FFMA.FTZ R62, R80, R61, R62 ;  /* 0x0000003d503e7223 */ /* 0x000fe4000001003e */
[----:B------:R-:W-:Y:S02]  /*4bf0*/  FFMA.FTZ R68, R153, R67, R68 ;  /* 0x0000004399447223 */ /* 0x000fe40000010044 */
[----:B------:R-:W-:Y:S02]  /*4c00*/  FFMA.FTZ R64, R155, R64, R65 ;  /* 0x000000409b407223 */ /* 0x000fe40000010041 */
[----:B------:R-:W-:Y:S02]  /*4c10*/  FMUL.FTZ R69, R152, -R66 ;  /* 0x8000004298457220 */ /* 0x000fe40000410000 */
[----:B------:R-:W-:Y:S02]  /*4c20*/  FADD.FTZ R63, R190, R63 ;  /* 0x0000003fbe3f7221 */ /* 0x000fe40000010000 */
[----:B------:R-:W-:-:S02]  /*4c30*/  FFMA.FTZ R81, R80, R60, -R81 ;  /* 0x0000003c50517223 */ /* 0x000fc40000010851 */
[----:B------:R-:W-:Y:S02]  /*4c40*/  FADD.FTZ R232, RZ, R62 ;  /* 0x0000003effe87221 */ /* 0x000fe40000010000 */
[-C--:B------:R-:W-:Y:S02]  /*4c50*/  FMUL.FTZ R67, R152, -R68.reuse ;  /* 0x8000004498437220 */ /* 0x080fe40000410000 */
[----:B------:R-:W-:Y:S02]  /*4c60*/  FADD.FTZ R64, -R189, R64 ;  /* 0x00000040bd407221 */ /* 0x000fe40000010100 */
[----:B------:R-:W-:Y:S02]  /*4c70*/  FFMA.FTZ R69, R151, R68, R69 ;  /* 0x0000004497457223 */ /* 0x000fe40000010045 */
[----:B------:R-:W-:Y:S02]  /*4c80*/  FMUL.FTZ R61, R154, -R63 ;  /* 0x8000003f9a3d7220 */ /* 0x000fe40000410000 */
[----:B------:R-:W-:-:S02]  /*4c90*/  FADD.FTZ R252, R130, R81 ;  /* 0x0000005182fc7221 */ /* 0x000fc40000010000 */
[----:B------:R-:W-:Y:S02]  /*4ca0*/  FMUL.FTZ R60, R175, R232 ;  /* 0x000000e8af3c7220 */ /* 0x000fe40000410000 */
[----:B------:R-:W-:Y:S02]  /*4cb0*/  FFMA.FTZ R67, R151, R66, -R67 ;  /* 0x0000004297437223 */ /* 0x000fe40000010843 */
[-C--:B------:R-:W-:Y:S02]  /*4cc0*/  FMUL.FTZ R62, R154, -R64.reuse ;  /* 0x800000409a3e7220 */ /* 0x080fe40000410000 */
[----:B------:R-:W-:Y:S02]  /*4cd0*/  FMUL.FTZ R66, R150, -R69 ;  /* 0x8000004596427220 */ /* 0x000fe40000410000 */
[----:B------:R-:W-:Y:S02]  /*4ce0*/  FFMA.FTZ R64, R153, R64, R61 ;  /* 0x0000004099407223 */ /* 0x000fe4000001003d */
[----:B------:R-:W-:-:S02]  /*4cf0*/  FMUL.FTZ R61, R175, R252 ;  /* 0x000000fcaf3d7220 */ /* 0x000fc40000410000 */
[----:B------:R-:W-:Y:S02]  /*4d00*/  FFMA.FTZ R60, R177, R252, -R60 ;  /* 0x000000fcb13c7223 */ /* 0x000fe4000001083c */
[-C--:B------:R-:W-:Y:S02]  /*4d10*/  FMUL.FTZ R68, R150, -R67.reuse ;  /* 0x8000004396447220 */ /* 0x080fe40000410000 */
[----:B------:R-:W-:Y:S02]  /*4d20*/  FFMA.FTZ R66, R149, R67, -R66 ;  /* 0x0000004395427223 */ /* 0x000fe40000010842 */
[----:B------:R-:W-:Y:S02]  /*4d30*/  FFMA.FTZ R61, R177, R232, R61 ;  /* 0x000000e8b13d7223 */ /* 0x000fe4000001003d */
[----:B------:R-:W-:Y:S02]  /*4d40*/  FADD.FTZ R250, R131, R60 ;  /* 0x0000003c83fa7221 */ /* 0x000fe40000010000 */
[----:B------:R-:W-:-:S02]  /*4d50*/  FFMA.FTZ R68, R149, R69, R68 ;  /* 0x0000004595447223 */ /* 0x000fc40000010044 */
[----:B------:R-:W-:Y:S02]  /*4d60*/  FMUL.FTZ R69, R148, -R66 ;  /* 0x8000004294457220 */ /* 0x000fe40000410000 */
[----:B------:R-:W-:Y:S02]  /*4d70*/  FADD.FTZ R230, RZ, R61 ;  /* 0x0000003dffe67221 */ /* 0x000fe40000010000 */
[----:B------:R-:W-:Y:S02]  /*4d80*/  FMUL.FTZ R61, R172, R250 ;  /* 0x000000faac3d7220 */ /* 0x000fe40000410000 */
[-C--:B------:R-:W-:Y:S02]  /*4d90*/  FMUL.FTZ R67, R148, -R68.reuse ;  /* 0x8000004494437220 */ /* 0x080fe40000410000 */
[----:B------:R-:W-:Y:S02]  /*4da0*/  FFMA.FTZ R63, R153, R63, -R62 ;  /* 0x0000003f993f7223 */ /* 0x000fe4000001083e */
[----:B------:R-:W-:-:S02]  /*4db0*/  FFMA.FTZ R69, R147, R68, R69 ;  /* 0x0000004493457223 */ /* 0x000fc40000010045 */
[-C--:B------:R-:W-:Y:S02]  /*4dc0*/  FMUL.FTZ R60, R172, R230.reuse ;  /* 0x000000e6ac3c7220 */ /* 0x080fe40000410000 */
[----:B------:R-:W-:Y:S02]  /*4dd0*/  FFMA.FTZ R61, R173, R230, R61 ;  /* 0x000000e6ad3d7223 */ /* 0x000fe4000001003d */
[----:B------:R-:W-:Y:S02]  /*4de0*/  FFMA.FTZ R67, R147, R66, -R67 ;  /* 0x0000004293437223 */ /* 0x000fe40000010843 */
[----:B------:R-:W-:Y:S02]  /*4df0*/  FADD.FTZ R63, R192, R63 ;  /* 0x0000003fc03f7221 */ /* 0x000fe40000010000 */
[----:B------:R-:W-:Y:S02]  /*4e00*/  FMUL.FTZ R62, R146, -R69 ;  /* 0x80000045923e7220 */ /* 0x000fe40000410000 */
[----:B------:R-:W-:-:S02]  /*4e10*/  FFMA.FTZ R219, R173, R250, -R60 ;  /* 0x000000faaddb7223 */ /* 0x000fc4000001083c */
[----:B------:R-:W-:Y:S02]  /*4e20*/  FADD.FTZ R64, -R191, R64 ;  /* 0x00000040bf407221 */ /* 0x000fe40000010100 */
[----:B------:R-:W-:Y:S02]  /*4e30*/  FADD.FTZ R210, RZ, R61 ;  /* 0x0000003dffd27221 */ /* 0x000fe40000010000 */
[----:B------:R-:W-:Y:S02]  /*4e40*/  FMUL.FTZ R66, R146, -R67 ;  /* 0x8000004392427220 */ /* 0x000fe40000410000 */
[----:B------:R-:W-:Y:S02]  /*4e50*/  FMUL.FTZ R65, R152, -R63 ;  /* 0x8000003f98417220 */ /* 0x000fe40000410000 */
[----:B------:R-:W-:Y:S02]  /*4e60*/  FFMA.FTZ R67, R167, R67, -R62 ;  /* 0x00000043a7437223 */ /* 0x000fe4000001083e */
[----:B------:R-:W-:-:S02]  /*4e70*/  FADD.FTZ R219, R132, R219 ;  /* 0x000000db84db7221 */ /* 0x000fc40000010000 */
[----:B------:R-:W-:Y:S02]  /*4e80*/  FMUL.FTZ R62, R152, -R64 ;  /* 0x80000040983e7220 */ /* 0x000fe40000410000 */
[----:B------:R-:W-:Y:S02]  /*4e90*/  FMUL.FTZ R60, R170, R210 ;  /* 0x000000d2aa3c7220 */ /* 0x000fe40000410000 */
[----:B------:R-:W-:Y:S02]  /*4ea0*/  FFMA.FTZ R64, R151, R64, R65 ;  /* 0x0000004097407223 */ /* 0x000fe40000010041 */
[----:B------:R-:W-:Y:S02]  /*4eb0*/  FFMA.FTZ R66, R167, R69, R66 ;  /* 0x00000045a7427223 */ /* 0x000fe40000010042 */
[----:B------:R-:W-:Y:S02]  /*4ec0*/  FMUL.FTZ R65, R168, -R67 ;  /* 0x80000043a8417220 */ /* 0x000fe40000410000 */
[----:B------:R-:W-:-:S02]  /*4ed0*/  FMUL.FTZ R61, R170, R219 ;  /* 0x000000dbaa3d7220 */ /* 0x000fc40000410000 */
[----:B------:R-:W-:Y:S02]  /*4ee0*/  FFMA.FTZ R60, R171, R219, -R60 ;  /* 0x000000dbab3c7223 */ /* 0x000fe4000001083c */
[----:B------:R-:W-:Y:S02]  /*4ef0*/  FFMA.FTZ R63, R151, R63, -R62 ;  /* 0x0000003f973f7223 */ /* 0x000fe4000001083e */
[-C--:B------:R-:W-:Y:S02]  /*4f00*/  FMUL.FTZ R62, R168, -R66.reuse ;  /* 0x80000042a83e7220 */ /* 0x080fe40000410000 */
[----:B------:R-:W-:Y:S02]  /*4f10*/  FFMA.FTZ R65, R169, R66, R65 ;  /* 0x00000042a9417223 */ /* 0x000fe40000010041 */
[----:B------:R-:W-:Y:S02]  /*4f20*/  FFMA.FTZ R61, R171, R210, R61 ;  /* 0x000000d2ab3d7223 */ /* 0x000fe4000001003d */
[----:B------:R-:W-:-:S02]  /*4f30*/  FADD.FTZ R248, R133, R60 ;  /* 0x0000003c85f87221 */ /* 0x000fc40000010000 */
[----:B------:R-:W-:Y:S02]  /*4f40*/  FFMA.FTZ R62, R169, R67, -R62 ;  /* 0x00000043a93e7223 */ /* 0x000fe4000001083e */
[----:B------:R-:W-:Y:S02]  /*4f50*/  FMUL.FTZ R60, R170, -R65 ;  /* 0x80000041aa3c7220 */ /* 0x000fe40000410000 */
[----:B------:R-:W-:Y:S02]  /*4f60*/  FADD.FTZ R212, RZ, R61 ;  /* 0x0000003dffd47221 */ /* 0x000fe40000010000 */
[C---:B------:R-:W-:Y:S02]  /*4f70*/  FMUL.FTZ R61, R168.reuse, R248 ;  /* 0x000000f8a83d7220 */ /* 0x040fe40000410000 */
[----:B------:R-:W-:Y:S02]  /*4f80*/  FFMA.FTZ R66, R171, R62, -R60 ;  /* 0x0000003eab427223 */ /* 0x000fe4000001083c */
[----:B------:R-:W-:-:S02]  /*4f90*/  FMUL.FTZ R60, R168, R212 ;  /* 0x000000d4a83c7220 */ /* 0x000fc40000410000 */
[----:B------:R-:W-:Y:S02]  /*4fa0*/  FFMA.FTZ R61, R169, R212, R61 ;  /* 0x000000d4a93d7223 */ /* 0x000fe4000001003d */
[----:B------:R-:W-:Y:S02]  /*4fb0*/  FADD.FTZ R64, -R193, R64 ;  /* 0x00000040c1407221 */ /* 0x000fe40000010100 */
[----:B------:R-:W-:Y:S02]  /*4fc0*/  FADD.FTZ R63, R194, R63 ;  /* 0x0000003fc23f7221 */ /* 0x000fe40000010000 */
[----:B------:R-:W-:Y:S02]  /*4fd0*/  FFMA.FTZ R217, R169, R248, -R60 ;  /* 0x000000f8a9d97223 */ /* 0x000fe4000001083c */
[----:B------:R-:W-:Y:S02]  /*4fe0*/  FMUL.FTZ R68, R170, -R62 ;  /* 0x8000003eaa447220 */ /* 0x000fe40000410000 */
[----:B------:R-:W-:-:S02]  /*4ff0*/  FADD.FTZ R214, RZ, R61 ;  /* 0x0000003dffd67221 */ /* 0x000fc40000010000 */
[C---:B------:R-:W-:Y:S02]  /*5000*/  FMUL.FTZ R62, R150.reuse, -R64 ;  /* 0x80000040963e7220 */ /* 0x040fe40000410000 */
[-C--:B------:R-:W-:Y:S02]  /*5010*/  FMUL.FTZ R61, R150, -R63.reuse ;  /* 0x8000003f963d7220 */ /* 0x080fe40000410000 */
[----:B------:R-:W-:Y:S02]  /*5020*/  FADD.FTZ R217, R134, R217 ;  /* 0x000000d986d97221 */ /* 0x000fe40000010000 */
[----:B------:R-:W-:Y:S02]  /*5030*/  FMUL.FTZ R60, R146, R214 ;  /* 0x000000d6923c7220 */ /* 0x000fe40000410000 */
[C---:B------:R-:W-:Y:S02]  /*5040*/  FFMA.FTZ R63, R149.reuse, R63, -R62 ;  /* 0x0000003f953f7223 */ /* 0x040fe4000001083e */
[----:B------:R-:W-:-:S02]  /*5050*/  FFMA.FTZ R62, R149, R64, R61 ;  /* 0x00000040953e7223 */ /* 0x000fc4000001003d */
[-C--:B------:R-:W-:Y:S02]  /*5060*/  FMUL.FTZ R61, R146, R217.reuse ;  /* 0x000000d9923d7220 */ /* 0x080fe40000410000 */
[C---:B------:R-:W-:Y:S02]  /*5070*/  FFMA.FTZ R60, R167.reuse, R217, -R60 ;  /* 0x000000d9a73c7223 */ /* 0x040fe4000001083c */
[----:B------:R-:W-:Y:S02]  /*5080*/  FFMA.FTZ R61, R167, R214, R61 ;  /* 0x000000d6a73d7223 */ /* 0x000fe4000001003d */
[----:B------:R-:W-:Y:S02]  /*5090*/  FADD.FTZ R246, R135, R60 ;  /* 0x0000003c87f67221 */ /* 0x000fe40000010000 */
[----:B------:R-:W-:Y:S02]  /*50a0*/  FADD.FTZ R216, RZ, R61 ;  /* 0x0000003dffd87221 */ /* 0x000fe40000010000 */
[----:B------:R-:W-:-:S02]  /*50b0*/  FMUL.FTZ R61, R148, R246 ;  /* 0x000000f6943d7220 */ /* 0x000fc40000410000 */
[----:B------:R-:W-:Y:S02]  /*50c0*/  FFMA.FTZ R68, R171, R65, R68 ;  /* 0x00000041ab447223 */ /* 0x000fe40000010044 */
[-C--:B------:R-:W-:Y:S02]  /*50d0*/  FMUL.FTZ R60, R148, R216.reuse ;  /* 0x000000d8943c7220 */ /* 0x080fe40000410000 */
[----:B------:R-:W-:Y:S02]  /*50e0*/  FFMA.FTZ R61, R147, R216, R61 ;  /* 0x000000d8933d7223 */ /* 0x000fe4000001003d */
[C---:B------:R-:W-:Y:S02]  /*50f0*/  FMUL.FTZ R64, R172.reuse, -R68 ;  /* 0x80000044ac407220 */ /* 0x040fe40000410000 */
[----:B------:R-:W-:Y:S02]  /*5100*/  FMUL.FTZ R65, R172, -R66 ;  /* 0x80000042ac417220 */ /* 0x000fe40000410000 */
[----:B------:R-:W-:-:S02]  /*5110*/  FADD.FTZ R62, -R195, R62 ;  /* 0x0000003ec33e7221 */ /* 0x000fc40000010100 */
[----:B------:R-:W-:Y:S02]  /*5120*/  FFMA.FTZ R215, R147, R246, -R60 ;  /* 0x000000f693d77223 */ /* 0x000fe4000001083c */
[----:B------:R-:W-:Y:S02]  /*5130*/  FADD.FTZ R218, RZ, R61 ;  /* 0x0000003dffda7221 */ /* 0x000fe40000010000 */
[C---:B------:R-:W-:Y:S02]  /*5140*/  FFMA.FTZ R64, R173.reuse, R66, -R64 ;  /* 0x00000042ad407223 */ /* 0x040fe40000010840 */
[----:B------:R-:W-:Y:S02]  /*5150*/  FFMA.FTZ R66, R173, R68, R65 ;  /* 0x00000044ad427223 */ /* 0x000fe40000010041 */
[----:B------:R-:W-:Y:S02]  /*5160*/  FADD.FTZ R63, R196, R63 ;  /* 0x0000003fc43f7221 */ /* 0x000fe40000010000 */
[----:B------:R-:W-:-:S02]  /*5170*/  FMUL.FTZ R68, R148, -R62 ;  /* 0x8000003e94447220 */ /* 0x000fc40000410000 */
[----:B------:R-:W-:Y:S02]  /*5180*/  FADD.FTZ R215, R136, R215 ;  /* 0x000000d788d77221 */ /* 0x000fe40000010000 */
[----:B------:R-:W-:Y:S02]  /*5190*/  FMUL.FTZ R60, R150, R218 ;  /* 0x000000da963c7220 */ /* 0x000fe40000410000 */
[-C--:B------:R-:W-:Y:S02]  /*51a0*/  FMUL.FTZ R65, R148, -R63.reuse ;  /* 0x8000003f94417220 */ /* 0x080fe40000410000 */
[----:B------:R-:W-:Y:S02]  /*51b0*/  FFMA.FTZ R63, R147, R63, -R68 ;  /* 0x0000003f933f7223 */ /* 0x000fe40000010844 */
[-C--:B------:R-:W-:Y:S02]  /*51c0*/  FMUL.FTZ R61, R150, R215.reuse ;  /* 0x000000d7963d7220 */ /* 0x080fe40000410000 */
[----:B------:R-:W-:-:S02]  /*51d0*/  FFMA.FTZ R60, R149, R215, -R60 ;  /* 0x000000d7953c7223 */ /* 0x000fc4000001083c */
[----:B------:R-:W-:Y:S02]  /*51e0*/  FFMA.FTZ R62, R147, R62, R65 ;  /* 0x0000003e933e7223 */ /* 0x000fe40000010041 */
[----:B------:R-:W-:Y:S02]  /*51f0*/  FADD.FTZ R63, R198, R63 ;  /* 0x0000003fc63f7221 */ /* 0x000fe40000010000 */
[----:B------:R-:W-:Y:S02]  /*5200*/  FFMA.FTZ R61, R149, R218, R61 ;  /* 0x000000da953d7223 */ /* 0x000fe4000001003d */
[----:B------:R-:W-:Y:S02]  /*5210*/  FADD.FTZ R244, R137, R60 ;  /* 0x0000003c89f47221 */ /* 0x000fe40000010000 */
[----:B------:R-:W-:Y:S02]  /*5220*/  FADD.FTZ R62, -R197, R62 ;  /* 0x0000003ec53e7221 */ /* 0x000fe40000010100 */
[----:B------:R-:W-:-:S02]  /*5230*/  FMUL.FTZ R65, R146, -R63 ;  /* 0x8000003f92417220 */ /* 0x000fc40000410000 */
[----:B------:R-:W-:Y:S02]  /*5240*/  FADD.FTZ R220, RZ, R61 ;  /* 0x0000003dffdc7221 */ /* 0x000fe40000010000 */
[----:B------:R-:W-:Y:S02]  /*5250*/  FMUL.FTZ R61, R152, R244 ;  /* 0x000000f4983d7220 */ /* 0x000fe40000410000 */
[-C--:B------:R-:W-:Y:S02]  /*5260*/  FMUL.FTZ R68, R146, -R62.reuse ;  /* 0x8000003e92447220 */ /* 0x080fe40000410000 */
[----:B------:R-:W-:Y:S02]  /*5270*/  FFMA.FTZ R62, R167, R62, R65 ;  /* 0x0000003ea73e7223 */ /* 0x000fe40000010041 */
[-C--:B------:R-:W-:Y:S02]  /*5280*/  FMUL.FTZ R60, R152, R220.reuse ;  /* 0x000000dc983c7220 */ /* 0x080fe40000410000 */
[----:B------:R-:W-:-:S02]  /*5290*/  FFMA.FTZ R61, R151, R220, R61 ;  /* 0x000000dc973d7223 */ /* 0x000fc4000001003d */
[----:B------:R-:W-:Y:S02]  /*52a0*/  FFMA.FTZ R63, R167, R63, -R68 ;  /* 0x0000003fa73f7223 */ /* 0x000fe40000010844 */
[----:B------:R-:W-:Y:S02]  /*52b0*/  FADD.FTZ R62, -R199, R62 ;  /* 0x0000003ec73e7221 */ /* 0x000fe40000010100 */
[----:B------:R-:W-:Y:S02]  /*52c0*/  FFMA.FTZ R213, R151, R244, -R60 ;  /* 0x000000f497d57223 */ /* 0x000fe4000001083c */
[----:B------:R-:W-:Y:S02]  /*52d0*/  FADD.FTZ R222, RZ, R61 ;  /* 0x0000003dffde7221 */ /* 0x000fe40000010000 */
        /* <DEDUP_REMOVED lines=23> */
[----:B------:R-:W-:Y:S01]  /*5450*/  FADD.FTZ R226, RZ, R61 ;  /* 0x0000003dffe27221 */ /* 0x000fe20000010000 */
[----:B------:R-:W-:Y:S01]  /*5460*/  HFMA2.MMA R61, -RZ, RZ, 0, 0 ;  /* 0x00000000ff3d7435 */ /* 0x000fe200000001ff */
[----:B------:R-:W-:Y:S02]  /*5470*/  FADD.FTZ R63, R204, R63 ;  /* 0x0000003fcc3f7221 */ /* 0x000fe40000010000 */
[----:B------:R-:W-:-:S02]  /*5480*/  FMUL.FTZ R68, R172, -R62 ;  /* 0x8000003eac447220 */ /* 0x000fc40000410000 */
[----:B------:R-:W-:Y:S02]  /*5490*/  FADD.FTZ R211, R140, R211 ;  /* 0x000000d38cd37221 */ /* 0x000fe40000010000 */
[-C--:B------:R-:W-:Y:S02]  /*54a0*/  FMUL.FTZ R60, R158, R226.reuse ;  /* 0x000000e29e3c7220 */ /* 0x080fe40000410000 */
[-C--:B------:R-:W-:Y:S02]  /*54b0*/  FMUL.FTZ R67, R172, -R63.reuse ;  /* 0x8000003fac437220 */ /* 0x080fe40000410000 */
[----:B------:R-:W-:Y:S02]  /*54c0*/  FFMA.FTZ R65, R173, R63, -R68 ;  /* 0x0000003fad417223 */ /* 0x000fe40000010844 */
[-C--:B------:R-:W-:Y:S02]  /*54d0*/  FMUL.FTZ R63, R158, R211.reuse ;  /* 0x000000d39e3f7220 */ /* 0x080fe40000410000 */
[C---:B------:R-:W-:Y:S01]  /*54e0*/  FFMA.FTZ R240, R157.reuse, R211, -R60 ;  /* 0x000000d39df07223 */ /* 0x040fe2000001083c */
[----:B------:R-:W-:Y:S01]  /*54f0*/  MOV R60, 0x3f800000 ;  /* 0x3f800000003c7802 */ /* 0x000fe20000000f00 */
[----:B------:R-:W-:-:S02]  /*5500*/  FFMA.FTZ R228, R157, R226, R63 ;  /* 0x000000e29de47223 */ /* 0x000fc4000001003f */
[----:B------:R-:W-:Y:S02]  /*5510*/  FADD.FTZ R240, R141, R240 ;  /* 0x000000f08df07221 */ /* 0x000fe40000010000 */
[----:B------:R-:W-:Y:S02]  /*5520*/  FFMA.FTZ R68, R173, R62, R67 ;  /* 0x0000003ead447223 */ /* 0x000fe40000010043 */
[----:B------:R-:W-:Y:S01]  /*5530*/  FADD.FTZ R228, RZ, R228 ;  /* 0x000000e4ffe47221 */ /* 0x000fe20000010000 */
[----:B------:R-:W-:Y:S01]  /*5540*/  CS2R R62, SRZ ;  /* 0x00000000003e7805 */ /* 0x000fe2000001ff00 */
[----:B------:R-:W-:Y:S02]  /*5550*/  FMUL.FTZ R67, R160, R240 ;  /* 0x000000f0a0437220 */ /* 0x000fe40000410000 */
[----:B------:R-:W-:Y:S02]  /*5560*/  FADD.FTZ R70, -R205, R68 ;  /* 0x00000044cd467221 */ /* 0x000fe40000010100 */
[----:B------:R-:W-:Y:S01]  /*5570*/  FADD.FTZ R68, R206, R65 ;  /* 0x00000041ce447221 */ /* 0x000fe20000010000 */
[----:B------:R0:W1:Y:S01]  /*5580*/  @!P0 LDS.128 R60, [R73.X16+0x4990] ;  /* 0x00499000493c8984 */ /* 0x000062000000cc00 */
[-C--:B------:R-:W-:Y:S01]  /*5590*/  FMUL.FTZ R65, R160, R228.reuse ;  /* 0x000000e4a0417220 */ /* 0x080fe20000410000 */
[----:B------:R-:W-:Y:S01]  /*55a0*/  ISETP.GT.U32.AND P0, PT, R3, 0x1f, PT ;  /* 0x0000001f0300780c */ /* 0x000fe20003f04070 */
[----:B------:R-:W-:-:S02]  /*55b0*/  FFMA.FTZ R67, R159, R228, R67 ;  /* 0x000000e49f437223 */ /* 0x000fc40000010043 */
[----:B------:R-:W-:Y:S02]  /*55c0*/  FMUL.FTZ R69, R175, -R70 ;  /* 0x80000046af457220 */ /* 0x000fe40000410000 */
[----:B------:R-:W-:Y:S02]  /*55d0*/  FFMA.FTZ R65, R159, R240, -R65 ;  /* 0x000000f09f417223 */ /* 0x000fe40000010841 */
[----:B------:R-:W-:Y:S02]  /*55e0*/  FADD.FTZ R238, RZ, R67 ;  /* 0x00000043ffee7221 */ /* 0x000fe40000010000 */
[-C--:B------:R-:W-:Y:S02]  /*55f0*/  FMUL.FTZ R72, R175, -R68.reuse ;  /* 0x80000044af487220 */ /* 0x080fe40000410000 */
[----:B------:R-:W-:Y:S02]  /*5600*/  FFMA.FTZ R71, R177, R68, -R69 ;  /* 0x00000044b1477223 */ /* 0x000fe40000010845 */
[----:B------:R-:W-:-:S02]  /*5610*/  FADD.FTZ R209, R142, R65 ;  /* 0x000000418ed17221 */ /* 0x000fc40000010000 */
[C---:B------:R-:W-:Y:S02]  /*5620*/  FMUL.FTZ R68, R162.reuse, R238 ;  /* 0x000000eea2447220 */ /* 0x040fe40000410000 */
[-C--:B------:R-:W-:Y:S02]  /*5630*/  FMUL.FTZ R67, R162, R209.reuse ;  /* 0x000000d1a2437220 */ /* 0x080fe40000410000 */
[----:B------:R-:W-:Y:S02]  /*5640*/  FFMA.FTZ R68, R161, R209, -R68 ;  /* 0x000000d1a1447223 */ /* 0x000fe40000010844 */
[----:B------:R-:W-:Y:S02]  /*5650*/  FMUL.FTZ R69, R175, -R66 ;  /* 0x80000042af457220 */ /* 0x000fe40000410000 */
[----:B------:R-:W-:Y:S02]  /*5660*/  FFMA.FTZ R236, R161, R238, R67 ;  /* 0x000000eea1ec7223 */ /* 0x000fe40000010043 */
[----:B------:R-:W-:-:S02]  /*5670*/  FADD.FTZ R234, R143, R68 ;  /* 0x000000448fea7221 */ /* 0x000fc40000010000 */
[-C--:B------:R-:W-:Y:S02]  /*5680*/  FMUL.FTZ R65, R175, -R64.reuse ;  /* 0x80000040af417220 */ /* 0x080fe40000410000 */
[----:B------:R-:W-:Y:S02]  /*5690*/  FFMA.FTZ R64, R177, R64, -R69 ;  /* 0x00000040b1407223 */ /* 0x000fe40000010845 */
[----:B------:R-:W-:Y:S02]  /*56a0*/  FADD.FTZ R236, RZ, R236 ;  /* 0x000000ecffec7221 */ /* 0x000fe40000010000 */
[C---:B------:R-:W-:Y:S02]  /*56b0*/  FMUL.FTZ R69, R164.reuse, R234 ;  /* 0x000000eaa4457220 */ /* 0x040fe40000410000 */
[-C--:B------:R-:W-:Y:S02]  /*56c0*/  FMUL.FTZ R68, R164, R236.reuse ;  /* 0x000000eca4447220 */ /* 0x080fe40000410000 */
[----:B------:R-:W-:-:S02]  /*56d0*/  FFMA.FTZ R69, R163, R236, R69 ;  /* 0x000000eca3457223 */ /* 0x000fc40000010045 */
[----:B------:R-:W-:Y:S02]  /*56e0*/  FFMA.FTZ R72, R177, R70, R72 ;  /* 0x00000046b1487223 */ /* 0x000fe40000010048 */
[----:B------:R-:W-:Y:S02]  /*56f0*/  FFMA.FTZ R225, R163, R234, -R68 ;  /* 0x000000eaa3e17223 */ /* 0x000fe40000010844 */
[----:B------:R-:W-:Y:S02]  /*5700*/  FADD.FTZ R223, RZ, R69 ;  /* 0x00000045ffdf7221 */ /* 0x000fe40000010000 */
[----:B------:R-:W-:Y:S02]  /*5710*/  FFMA.FTZ R65, R177, R66, R65 ;  /* 0x00000042b1417223 */ /* 0x000fe40000010041 */
[----:B------:R-:W-:Y:S02]  /*5720*/  FADD.FTZ R67, -R207, R72 ;  /* 0x00000048cf437221 */ /* 0x000fe40000010100 */
[----:B------:R-:W-:-:S02]  /*5730*/  FADD.FTZ R66, R208, R71 ;  /* 0x00000047d0427221 */ /* 0x000fc40000010000 */
[----:B------:R-:W-:Y:S02]  /*5740*/  FADD.FTZ R225, R144, R225 ;  /* 0x000000e190e17221 */ /* 0x000fe40000010000 */
[----:B------:R-:W-:Y:S01]  /*5750*/  FMUL.FTZ R68, R166, R223 ;  /* 0x000000dfa6447220 */ /* 0x000fe20000410000 */
[----:B------:R0:W-:Y:S03]  /*5760*/  STS.128 [R174.X16+0x2b90], R64 ;  /* 0x002b9040ae007388 */ /* 0x0001e6000000cc00 */
[----:B------:R-:W-:-:S04]  /*5770*/  FFMA.FTZ R68, R165, R225, -R68 ;  /* 0x000000e1a5447223 */ /* 0x000fc80000010844 */
[----:B------:R-:W-:Y:S01]  /*5780*/  FADD.FTZ R221, R145, R68 ;  /* 0x0000004491dd7221 */ /* 0x000fe20000010000 */
[----:B------:R-:W-:Y:S06]  /*5790*/  BAR.SYNC.DEFER_BLOCKING 0x0 ;  /* 0x0000000000007b1d */ /* 0x000fec0000010000 */
[----:B------:R-:W-:Y:S05]  /*57a0*/  @P0 BRA `(.L_x_14) ;  /* 0x00000de000000947 */ /* 0x000fea0003800000 */
[----:B-1----:R-:W-:-:S05]  /*57b0*/  IMAD R227, R3, 0x50, RZ ;  /* 0x0000005003e37824 */ /* 0x002fca00078e02ff */
[----:B0-----:R-:W-:Y:S04]  /*57c0*/  LDS.128 R64, [R227+0x2bb0] ;  /* 0x002bb000e3407984 */ /* 0x001fe80000000c00 */
[----:B------:R-:W0:Y:S04]  /*57d0*/  LDS.128 R68, [R227+0x2bc0] ;  /* 0x002bc000e3447984 */ /* 0x000e280000000c00 */
[----:B------:R-:W1:Y:S04]  /*57e0*/  LDS.128 R72, [R227+0x2ba0] ;  /* 0x002ba000e3487984 */ /* 0x000e680000000c00 */
[----:B------:R-:W2:Y:S01]  /*57f0*/  LDS.128 R76, [R227+0x2b90] ;  /* 0x002b9000e34c7984 */ /* 0x000ea20000000c00 */
[----:B0-----:R-:W-:-:S04]  /*5800*/  FMUL.FTZ R81, R65, R71 ;  /* 0x0000004741517220 */ /* 0x001fc80000410000 */
[CC--:B------:R-:W-:Y:S02]  /*5810*/  FFMA.FTZ R83, R64.reuse, R70.reuse, -R81 ;  /* 0x0000004640537223 */ /* 0x0c0fe40000010851 */
[C---:B------:R-:W-:Y:S02]  /*5820*/  FMUL.FTZ R70, R65.reuse, R70 ;  /* 0x0000004641467220 */ /* 0x040fe40000410000 */
[CC--:B------:R-:W-:Y:S02]  /*5830*/  FMUL.FTZ R81, R65.reuse, R69.reuse ;  /* 0x0000004541517220 */ /* 0x0c0fe40000410000 */
[-C--:B------:R-:W-:Y:S02]  /*5840*/  FMUL.FTZ R65, R65, R68.reuse ;  /* 0x0000004441417220 */ /* 0x080fe40000410000 */
[C---:B------:R-:W-:Y:S02]  /*5850*/  FFMA.FTZ R81, R64.reuse, R68, -R81 ;  /* 0x0000004440517223 */ /* 0x040fe40000010851 */
[----:B------:R-:W-:-:S02]  /*5860*/  FFMA.FTZ R65, R64, R69, R65 ;  /* 0x0000004540417223 */ /* 0x000fc40000010041 */
[----:B------:R-:W-:Y:S01]  /*5870*/  FFMA.FTZ R70, R64, R71, R70 ;  /* 0x0000004740467223 */ /* 0x000fe20000010046 */
[----:B------:R-:W-:Y:S01]  /*5880*/  LOP3.LUT R64, R3, 0x1f, RZ, 0xc0, !PT ;  /* 0x0000001f03407812 */ /* 0x000fe200078ec0ff */
[----:B------:R-:W-:Y:S02]  /*5890*/  FADD.FTZ R66, R66, R83 ;  /* 0x0000005342427221 */ /* 0x000fe40000010000 */
[----:B------:R-:W-:Y:S01]  /*58a0*/  FADD.FTZ R67, R67, R70 ;  /* 0x0000004643437221 */ /* 0x000fe20000010000 */
[----:B------:R-:W-:Y:S01]  /*58b0*/  ISETP.NE.AND P0, PT, R64, 0x1f, PT ;  /* 0x0000001f4000780c */ /* 0x000fe20003f05270 */
[C---:B-1----:R-:W-:Y:S02]  /*58c0*/  FMUL.FTZ R64, R73.reuse, R66 ;  /* 0x0000004249407220 */ /* 0x042fe40000410000 */
[-C--:B------:R-:W-:Y:S02]  /*58d0*/  FMUL.FTZ R69, R73, R67.reuse ;  /* 0x0000004349457220 */ /* 0x080fe40000410000 */
[----:B------:R-:W-:-:S02]  /*58e0*/  FFMA.FTZ R68, R72, R67, R64 ;  /* 0x0000004348447223 */ /* 0x000fc40000010040 */
[C---:B------:R-:W-:Y:S02]  /*58f0*/  FMUL.FTZ R64, R73.reuse, R81 ;  /* 0x0000005149407220 */ /* 0x040fe40000410000 */
[C---:B------:R-:W-:Y:S02]  /*5900*/  FFMA.FTZ R69, R72.reuse, R66, -R69 ;  /* 0x0000004248457223 */ /* 0x040fe40000010845 */
[-C--:B------:R-:W-:Y:S02]  /*5910*/  FMUL.FTZ R73, R73, R65.reuse ;  /* 0x0000004149497220 */ /* 0x080fe40000410000 */
[----:B------:R-:W-:Y:S02]  /*5920*/  FFMA.FTZ R64, R72, R65, R64 ;  /* 0x0000004148407223 */ /* 0x000fe40000010040 */
[----:B------:R-:W-:Y:S02]  /*5930*/  FADD.FTZ R68, R75, R68 ;  /* 0x000000444b447221 */ /* 0x000fe40000010000 */
[----:B------:R-:W-:-:S02]  /*5940*/  FADD.FTZ R69, R74, R69 ;  /* 0x000000454a457221 */ /* 0x000fc40000010000 */
[----:B------:R-:W-:Y:S02]  /*5950*/  FFMA.FTZ R73, R72, R81, -R73 ;  /* 0x0000005148497223 */ /* 0x000fe40000010849 */
[C---:B--2---:R-:W-:Y:S02]  /*5960*/  FMUL.FTZ R65, R77.reuse, R64 ;  /* 0x000000404d417220 */ /* 0x044fe40000410000 */
[C---:B------:R-:W-:Y:S02]  /*5970*/  FMUL.FTZ R66, R77.reuse, R68 ;  /* 0x000000444d427220 */ /* 0x040fe40000410000 */
[C---:B------:R-:W-:Y:S02]  /*5980*/  FMUL.FTZ R67, R77.reuse, R69 ;  /* 0x000000454d437220 */ /* 0x040fe40000410000 */
[-C--:B------:R-:W-:Y:S02]  /*5990*/  FMUL.FTZ R77, R77, R73.reuse ;  /* 0x000000494d4d7220 */ /* 0x080fe40000410000 */
[----:B------:R-:W-:-:S02]  /*59a0*/  FFMA.FTZ R70, R76, R73, -R65 ;  /* 0x000000494c467223 */ /* 0x000fc40000010841 */
[C---:B------:R-:W-:Y:S02]  /*59b0*/  FFMA.FTZ R69, R76.reuse, R69, -R66 ;  /* 0x000000454c457223 */ /* 0x040fe40000010842 */
[C---:B------:R-:W-:Y:S02]  /*59c0*/  FFMA.FTZ R68, R76.reuse, R68, R67 ;  /* 0x000000444c447223 */ /* 0x040fe40000010043 */
[----:B------:R-:W-:Y:S01]  /*59d0*/  FFMA.FTZ R76, R76, R64, R77 ;  /* 0x000000404c4c7223 */ /* 0x000fe2000001004d */
[----:B------:R-:W-:Y:S01]  /*59e0*/  MOV R77, R70 ;  /* 0x00000046004d7202 */ /* 0x000fe20000000f00 */
[----:B------:R-:W-:Y:S02]  /*59f0*/  FADD.FTZ R75, R78, R69 ;  /* 0x000000454e4b7221 */ /* 0x000fe40000010000 */
[----:B------:R-:W-:Y:S01]  /*5a00*/  FADD.FTZ R74, R79, R68 ;  /* 0x000000444f4a7221 */ /* 0x000fe20000010000 */
[----:B------:R-:W-:Y:S05]  /*5a10*/  BRA.DIV ~URZ, `(.L_x_15) ;  /* 0x000059027f007947 */ /* 0x000fea000b800000 */
[----:B------:R0:W1:Y:S02]  /*5a20*/  SHFL.DOWN PT, R66, R70, 0x1, 0x1f ;  /* 0x08201f0046427f89 */ /* 0x00006400000e0000 */
.L_x_54:
[----:B------:R-:W-:Y:S05]  /*5a30*/  BRA.DIV ~URZ, `(.L_x_16) ;  /* 0x000059527f007947 */ /* 0x000fea000b800000 */
[----:B------:R2:W3:Y:S04]  /*5a40*/  SHFL.DOWN PT, R71, R76, 0x1, 0x1f ;  /* 0x08201f004c477f89 */ /* 0x0004e800000e0000 */
[----:B------:R2:W4:Y:S04]  /*5a50*/  SHFL.DOWN PT, R72, R75, 0x1, 0x1f ;  /* 0x08201f004b487f89 */ /* 0x00052800000e0000 */
[----:B------:R2:W0:Y:S02]  /*5a60*/  SHFL.DOWN PT, R69, R74, 0x1, 0x1f ;  /* 0x08201f004a457f89 */ /* 0x00042400000e0000 */
.L_x_55:
[----:B------:R-:W-:Y:S01]  /*5a70*/  LOP3.LUT R64, R3, 0x1f, RZ, 0xc0, !PT ;  /* 0x0000001f03407812 */ /* 0x000fe200078ec0ff */
[----:B------:R-:W-:Y:S03]  /*5a80*/  BSSY B1, `(.L_x_17) ;  /* 0x000000e000017945 */ /* 0x000fe60003800000 */
[----:B------:R-:W-:Y:S01]  /*5a90*/  ISETP.GT.U32.AND P1, PT, R64, 0x1d, PT ;  /* 0x0000001d4000780c */ /* 0x000fe20003f24070 */
[----:B------:R-:W-:Y:S07]  /*5aa0*/  @!P0 BRA `(.L_x_18) ;  /* 0x000000b000008947 */ /* 0x000fee0003800000 */
[C---:B---3--:R-:W-:Y:S02]  /*5ab0*/  FMUL.FTZ R64, R76.reuse, R71 ;  /* 0x000000474c407220 */ /* 0x048fe40000410000 */
[----:B0-----:R-:W-:-:S02]  /*5ac0*/  FMUL.FTZ R65, R76, R69 ;  /* 0x000000454c417220 */ /* 0x001fc40000410000 */
[C---:B----4-:R-:W-:Y:S02]  /*5ad0*/  FMUL.FTZ R68, R76.reuse, R72 ;  /* 0x000000484c447220 */ /* 0x050fe40000410000 */
[-C--:B-12---:R-:W-:Y:S02]  /*5ae0*/  FMUL.FTZ R76, R76, R66.reuse ;  /* 0x000000424c4c7220 */ /* 0x086fe40000410000 */
[C---:B------:R-:W-:Y:S02]  /*5af0*/  FFMA.FTZ R64, R77.reuse, R66, -R64 ;  /* 0x000000424d407223 */ /* 0x040fe40000010840 */
[C---:B------:R-:W-:Y:S02]  /*5b00*/  FFMA.FTZ R72, R77.reuse, R72, -R65 ;  /* 0x000000484d487223 */ /* 0x040fe40000010841 */
[C---:B------:R-:W-:Y:S02]  /*5b10*/  FFMA.FTZ R69, R77.reuse, R69, R68 ;  /* 0x000000454d457223 */ /* 0x040fe40000010044 */
[----:B------:R-:W-:Y:S01]  /*5b20*/  FFMA.FTZ R76, R77, R71, R76 ;  /* 0x000000474d4c7223 */ /* 0x000fe2000001004c */
[----:B------:R-:W-:Y:S01]  /*5b30*/  MOV R77, R64 ;  /* 0x00000040004d7202 */ /* 0x000fe20000000f00 */
[----:B------:R-:W-:-:S02]  /*5b40*/  FADD.FTZ R75, R75, R72 ;  /* 0x000000484b4b7221 */ /* 0x000fc40000010000 */
[----:B------:R-:W-:Y:S02]  /*5b50*/  FADD.FTZ R74, R74, R69 ;  /* 0x000000454a4a7221 */ /* 0x000fe40000010000 */
.L_x_18:
[----:B------:R-:W-:Y:S05]  /*5b60*/  BSYNC B1 ;  /* 0x0000000000017941 */ /* 0x000fea0003800000 */
.L_x_17:
[----:B------:R-:W-:Y:S05]  /*5b70*/  BRA.DIV ~URZ, `(.L_x_19) ;  /* 0x000059627f007947 */ /* 0x000fea000b800000 */
[----:B-1----:R1:W2:Y:S04]  /*5b80*/  SHFL.DOWN PT, R66, R77, 0x2, 0x1f ;  /* 0x08401f004d427f89 */ /* 0x0022a800000e0000 */
[----:B---3--:R1:W3:Y:S04]  /*5b90*/  SHFL.DOWN PT, R71, R76, 0x2, 0x1f ;  /* 0x08401f004c477f89 */ /* 0x0082e800000e0000 */
[----:B----4-:R1:W4:Y:S04]  /*5ba0*/  SHFL.DOWN PT, R72, R75, 0x2, 0x1f ;  /* 0x08401f004b487f89 */ /* 0x01032800000e0000 */
[----:B0-----:R1:W0:Y:S02]  /*5bb0*/  SHFL.DOWN PT, R69, R74, 0x2, 0x1f ;  /* 0x08401f004a457f89 */ /* 0x00122400000e0000 */
.L_x_56:
[----:B------:R-:W-:Y:S01]  /*5bc0*/  LOP3.LUT R64, R3, 0x1f, RZ, 0xc0, !PT ;  /* 0x0000001f03407812 */ /* 0x000fe200078ec0ff */
[----:B------:R-:W-:Y:S03]  /*5bd0*/  BSSY B1, `(.L_x_20) ;  /* 0x000000e000017945 */ /* 0x000fe60003800000 */
[----:B------:R-:W-:Y:S01]  /*5be0*/  ISETP.GT.U32.AND P0, PT, R64, 0x1b, PT ;  /* 0x0000001b4000780c */ /* 0x000fe20003f04070 */
[----:B------:R-:W-:Y:S07]  /*5bf0*/  @P1 BRA `(.L_x_21) ;  /* 0x000000b000001947 */ /* 0x000fee0003800000 */
        /* <DEDUP_REMOVED lines=11> */
.L_x_21:
[----:B------:R-:W-:Y:S05]  /*5cb0*/  BSYNC B1 ;  /* 0x0000000000017941 */ /* 0x000fea0003800000 */
.L_x_20:
[----:B------:R-:W-:Y:S05]  /*5cc0*/  BRA.DIV ~URZ, `(.L_x_22) ;  /* 0x000059d27f007947 */ /* 0x000fea000b800000 */
[----:B--2---:R2:W1:Y:S02]  /*5cd0*/  SHFL.DOWN PT, R66, R77, 0x4, 0x1f ;  /* 0x08801f004d427f89 */ /* 0x00446400000e0000 */
.L_x_57:
[----:B------:R-:W-:Y:S05]  /*5ce0*/  BRA.DIV ~URZ, `(.L_x_23) ;  /* 0x00005a327f007947 */ /* 0x000fea000b800000 */
[----:B---3--:R3:W2:Y:S04]  /*5cf0*/  SHFL.DOWN PT, R71, R76, 0x4, 0x1f ;  /* 0x08801f004c477f89 */ /* 0x0086a800000e0000 */
[----:B----4-:R3:W4:Y:S04]  /*5d00*/  SHFL.DOWN PT, R72, R75, 0x4, 0x1f ;  /* 0x08801f004b487f89 */ /* 0x01072800000e0000 */
[----:B0-----:R3:W0:Y:S02]  /*5d10*/  SHFL.DOWN PT, R69, R74, 0x4, 0x1f ;  /* 0x08801f004a457f89 */ /* 0x00162400000e0000 */
.L_x_58:
[----:B------:R-:W-:Y:S01]  /*5d20*/  LOP3.LUT R64, R3, 0x1f, RZ, 0xc0, !PT ;  /* 0x0000001f03407812 */ /* 0x000fe200078ec0ff */
[----:B------:R-:W-:Y:S03]  /*5d30*/  BSSY B1, `(.L_x_24) ;  /* 0x000000e000017945 */ /* 0x000fe60003800000 */
[----:B------:R-:W-:Y:S01]  /*5d40*/  ISETP.GT.U32.AND P1, PT, R64, 0x17, PT ;  /* 0x000000174000780c */ /* 0x000fe20003f24070 */
[----:B------:R-:W-:Y:S07]  /*5d50*/  @P0 BRA `(.L_x_25) ;  /* 0x000000b000000947 */ /* 0x000fee0003800000 */
[C---:B--2---:R-:W-:Y:S02]  /*5d60*/  FMUL.FTZ R64, R76.reuse, R71 ;  /* 0x000000474c407220 */ /* 0x044fe40000410000 */
[----:B0-----:R-:W-:-:S02]  /*5d70*/  FMUL.FTZ R65, R76, R69 ;  /* 0x000000454c417220 */ /* 0x001fc40000410000 */
[C---:B----4-:R-:W-:Y:S02]  /*5d80*/  FMUL.FTZ R68, R76.reuse, R72 ;  /* 0x000000484c447220 */ /* 0x050fe40000410000 */
[-C--:B-1-3--:R-:W-:Y:S02]  /*5d90*/  FMUL.FTZ R76, R76, R66.reuse ;  /* 0x000000424c4c7220 */ /* 0x08afe40000410000 */
[C---:B------:R-:W-:Y:S02]  /*5da0*/  FFMA.FTZ R64, R77.reuse, R66, -R64 ;  /* 0x000000424d407223 */ /* 0x040fe40000010840 */
[C---:B------:R-:W-:Y:S02]  /*5db0*/  FFMA.FTZ R72, R77.reuse, R72, -R65 ;  /* 0x000000484d487223 */ /* 0x040fe40000010841 */
[C---:B------:R-:W-:Y:S02]  /*5dc0*/  FFMA.FTZ R69, R77.reuse, R69, R68 ;  /* 0x000000454d457223 */ /* 0x040fe40000010044 */
[----:B------:R-:W-:Y:S01]  /*5dd0*/  FFMA.FTZ R76, R77, R71, R76 ;  /* 0x000000474d4c7223 */ /* 0x000fe2000001004c */
[----:B------:R-:W-:Y:S01]  /*5de0*/  MOV R77, R64 ;  /* 0x00000040004d7202 */ /* 0x000fe20000000f00 */
[----:B------:R-:W-:-:S02]  /*5df0*/  FADD.FTZ R75, R75, R72 ;  /* 0x000000484b4b7221 */ /* 0x000fc40000010000 */
[----:B------:R-:W-:Y:S02]  /*5e00*/  FADD.FTZ R74, R74, R69 ;  /* 0x000000454a4a7221 */ /* 0x000fe40000010000 */
.L_x_25:
[----:B------:R-:W-:Y:S05]  /*5e10*/  BSYNC B1 ;  /* 0x0000000000017941 */ /* 0x000fea0003800000 */
.L_x_24:
[----:B------:R-:W-:Y:S05]  /*5e20*/  BRA.DIV ~URZ, `(.L_x_26) ;  /* 0x00005a427f007947 */ /* 0x000fea000b800000 */
[----:B-1----:R1:W3:Y:S04]  /*5e30*/  SHFL.DOWN PT, R66, R77, 0x8, 0x1f ;  /* 0x09001f004d427f89 */ /* 0x0022e800000e0000 */
[----:B--2---:R1:W2:Y:S04]  /*5e40*/  SHFL.DOWN PT, R71, R76, 0x8, 0x1f ;  /* 0x09001f004c477f89 */ /* 0x0042a800000e0000 */
[----:B----4-:R1:W4:Y:S04]  /*5e50*/  SHFL.DOWN PT, R72, R75, 0x8, 0x1f ;  /* 0x09001f004b487f89 */ /* 0x01032800000e0000 */
[----:B0-----:R1:W0:Y:S02]  /*5e60*/  SHFL.DOWN PT, R69, R74, 0x8, 0x1f ;  /* 0x09001f004a457f89 */ /* 0x00122400000e0000 */
.L_x_59:
        /* <DEDUP_REMOVED lines=15> */
.L_x_28:
[----:B------:R-:W-:Y:S05]  /*5f60*/  BSYNC B1 ;  /* 0x0000000000017941 */ /* 0x000fea0003800000 */
.L_x_27:
[----:B------:R-:W-:Y:S05]  /*5f70*/  BRA.DIV ~URZ, `(.L_x_29) ;  /* 0x00005ab27f007947 */ /* 0x000fea000b800000 */
[----:B---3--:R3:W1:Y:S02]  /*5f80*/  SHFL.DOWN PT, R66, R77, 0x10, 0x1f ;  /* 0x0a001f004d427f89 */ /* 0x00866400000e0000 */
.L_x_60:
[----:B------:R-:W-:Y:S05]  /*5f90*/  BRA.DIV ~URZ, `(.L_x_30) ;  /* 0x00005b127f007947 */ /* 0x000fea000b800000 */
[----:B--2---:R2:W3:Y:S04]  /*5fa0*/  SHFL.DOWN PT, R71, R76, 0x10, 0x1f ;  /* 0x0a001f004c477f89 */ /* 0x0044e800000e0000 */
[----:B----4-:R2:W4:Y:S04]  /*5fb0*/  SHFL.DOWN PT, R72, R75, 0x10, 0x1f ;  /* 0x0a001f004b487f89 */ /* 0x01052800000e0000 */
[----:B0-----:R2:W0:Y:S02]  /*5fc0*/  SHFL.DOWN PT, R69, R74, 0x10, 0x1f ;  /* 0x0a001f004a457f89 */ /* 0x00142400000e0000 */
.L_x_61:
[----:B------:R-:W-:Y:S01]  /*5fd0*/  BSSY B1, `(.L_x_31) ;  /* 0x000000d000017945 */ /* 0x000fe20003800000 */
[----:B------:R-:W-:Y:S05]  /*5fe0*/  @P0 BRA `(.L_x_32) ;  /* 0x000000b000000947 */ /* 0x000fea0003800000 */
        /* <DEDUP_REMOVED lines=11> */
.L_x_32:
[----:B------:R-:W-:Y:S05]  /*60a0*/  BSYNC B1 ;  /* 0x0000000000017941 */ /* 0x000fea0003800000 */
.L_x_31:
[----:B------:R-:W-:Y:S05]  /*60b0*/  BRA.DIV ~URZ, `(.L_x_33) ;  /* 0x00005b427f007947 */ /* 0x000fea000b800000 */
[----:B------:R-:W5:Y:S04]  /*60c0*/  SHFL.IDX PT, R243, R76, RZ, 0x1f ;  /* 0x00001fff4cf37589 */ /* 0x000f6800000e0000 */
[----:B------:R-:W2:Y:S04]  /*60d0*/  SHFL.IDX PT, R241, R77, RZ, 0x1f ;  /* 0x00001fff4df17589 */ /* 0x000ea800000e0000 */
[----:B------:R4:W3:Y:S04]  /*60e0*/  SHFL.DOWN PT, R67, R77, 0x1, 0x1f ;  /* 0x08201f004d437f89 */ /* 0x0008e800000e0000 */
[----:B------:R4:W1:Y:S04]  /*60f0*/  SHFL.DOWN PT, R68, R76, 0x1, 0x1f ;  /* 0x08201f004c447f89 */ /* 0x00086800000e0000 */
[----:B------:R4:W0:Y:S04]  /*6100*/  SHFL.IDX PT, R239, R75, RZ, 0x1f ;  /* 0x00001fff4bef7589 */ /* 0x00082800000e0000 */
[----:B-1----:R4:W1:Y:S04]  /*6110*/  SHFL.DOWN PT, R66, R75, 0x1, 0x1f ;  /* 0x08201f004b427f89 */ /* 0x00286800000e0000 */
[----:B------:R4:W0:Y:S01]  /*6120*/  SHFL.IDX PT, R237, R74, RZ, 0x1f ;  /* 0x00001fff4aed7589 */ /* 0x00082200000e0000 */
[----:B-----5:R-:W-:-:S02]  /*6130*/  FMUL.FTZ R233, R63, R243 ;  /* 0x000000f33fe97220 */ /* 0x020fc40000410000 */
[-C--:B------:R-:W-:Y:S01]  /*6140*/  FMUL.FTZ R64, R62, R243.reuse ;  /* 0x000000f33e407220 */ /* 0x080fe20000410000 */
[----:B0-----:R4:W0:Y:S01]  /*6150*/  SHFL.DOWN PT, R69, R74, 0x1, 0x1f ;  /* 0x08201f004a457f89 */ /* 0x00182200000e0000 */
[----:B------:R-:W-:Y:S02]  /*6160*/  FMUL.FTZ R231, R60, R243 ;  /* 0x000000f33ce77220 */ /* 0x000fe40000410000 */
[-C--:B--2---:R-:W-:Y:S01]  /*6170*/  FFMA.FTZ R233, R62, R241.reuse, -R233 ;  /* 0x000000f13ee97223 */ /* 0x084fe200000108e9 */
[----:B------:R4:W2:Y:S01]  /*6180*/  SHFL.IDX PT, R80, R60, RZ, 0x1f ;  /* 0x00001fff3c507589 */ /* 0x0008a200000e0000 */
[-C--:B------:R-:W-:Y:S02]  /*6190*/  FFMA.FTZ R235, R63, R241.reuse, R64 ;  /* 0x000000f13feb7223 */ /* 0x080fe40000010040 */
[----:B------:R-:W-:Y:S01]  /*61a0*/  FMUL.FTZ R229, R60, R241 ;  /* 0x000000f13ce57220 */ /* 0x000fe20000410000 */
[----:B------:R4:W0:Y:S01]  /*61b0*/  SHFL.IDX PT, R78, R62, RZ, 0x1f ;  /* 0x00001fff3e4e7589 */ /* 0x00082200000e0000 */
[----:B------:R-:W-:-:S03]  /*61c0*/  FMUL.FTZ R243, R61, R243 ;  /* 0x000000f33df37220 */ /* 0x000fc60000410000 */
[----:B------:R4:W0:Y:S04]  /*61d0*/  SHFL.IDX PT, R70, R63, RZ, 0x1f ;  /* 0x00001fff3f467589 */ /* 0x00082800000e0000 */
[----:B------:R4:W0:Y:S02]  /*61e0*/  SHFL.IDX PT, R79, R61, RZ, 0x1f ;  /* 0x00001fff3d4f7589 */ /* 0x00082400000e0000 */
.L_x_62:
[----:B-1-34-:R1:W3:Y:S01]  /*61f0*/  LDS.128 R72, [R227+0x2bc0] ;  /* 0x002bc000e3487984 */ /* 0x01a2e20000000c00 */
[----:B------:R-:W-:Y:S01]  /*6200*/  ISETP.NE.AND P0, PT, R3, 0x1f, PT ;  /* 0x0000001f0300780c */ /* 0x000fe20003f05270 */
[----:B------:R-:W-:Y:S01]  /*6210*/  BSSY B1, `(.L_x_34) ;  /* 0x000000f000017945 */ /* 0x000fe20003800000 */
[----:B0-----:R-:W-:Y:S02]  /*6220*/  MOV R77, R79 ;  /* 0x0000004f004d7202 */ /* 0x001fe40000000f00 */
[----:B--2---:R-:W-:Y:S02]  /*6230*/  MOV R76, R80 ;  /* 0x00000050004c7202 */ /* 0x004fe40000000f00 */
[----:B------:R-:W-:-:S07]  /*6240*/  MOV R79, R70 ;  /* 0x00000046004f7202 */ /* 0x000fce0000000f00 */
[----:B------:R-:W-:Y:S05]  /*6250*/  @!P0 BRA `(.L_x_35) ;  /* 0x000000a000008947 */ /* 0x000fea0003800000 */
[-C--:B-1----:R-:W-:Y:S02]  /*6260*/  FMUL.FTZ R60, R79, R68.reuse ;  /* 0x000000444f3c7220 */ /* 0x082fe40000410000 */
[CC--:B------:R-:W-:Y:S02]  /*6270*/  FMUL.FTZ R62, R78.reuse, R68.reuse ;  /* 0x000000444e3e7220 */ /* 0x0c0fe40000410000 */
[-C--:B------:R-:W-:Y:S02]  /*6280*/  FFMA.FTZ R63, R78, R67.reuse, -R60 ;  /* 0x000000434e3f7223 */ /* 0x080fe4000001083c */
[-C--:B------:R-:W-:Y:S02]  /*6290*/  FMUL.FTZ R60, R77, R68.reuse ;  /* 0x000000444d3c7220 */ /* 0x080fe40000410000 */
[----:B------:R-:W-:Y:S02]  /*62a0*/  FFMA.FTZ R62, R79, R67, R62 ;  /* 0x000000434f3e7223 */ /* 0x000fe4000001003e */
[----:B------:R-:W-:-:S02]  /*62b0*/  FMUL.FTZ R68, R76, R68 ;  /* 0x000000444c447220 */ /* 0x000fc40000410000 */
[-C--:B------:R-:W-:Y:S02]  /*62c0*/  FFMA.FTZ R76, R76, R67.reuse, -R60 ;  /* 0x000000434c4c7223 */ /* 0x080fe4000001083c */
[----:B------:R-:W-:Y:S02]  /*62d0*/  FFMA.FTZ R77, R77, R67, R68 ;  /* 0x000000434d4d7223 */ /* 0x000fe40000010044 */
[----:B------:R-:W-:Y:S02]  /*62e0*/  FADD.FTZ R78, R63, R66 ;  /* 0x000000423f4e7221 */ /* 0x000fe40000010000 */
[----:B------:R-:W-:Y:S02]  /*62f0*/  FADD.FTZ R79, R62, R69 ;  /* 0x000000453e4f7221 */ /* 0x000fe40000010000 */
.L_x_35:
[----:B-1----:R-:W-:Y:S05]  /*6300*/  BSYNC B1 ;  /* 0x0000000000017941 */ /* 0x002fea0003800000 */
.L_x_34:
[----:B------:R-:W0:Y:S01]  /*6310*/  LDS.128 R68, [R227+0x2bb0] ;  /* 0x002bb000e3447984 */ /* 0x000e220000000c00 */
[C---:B---3--:R-:W-:Y:S02]  /*6320*/  FMUL.FTZ R63, R73.reuse, R79 ;  /* 0x0000004f493f7220 */ /* 0x048fe40000410000 */
[-C--:B------:R-:W-:Y:S01]  /*6330*/  FMUL.FTZ R60, R73, R78.reuse ;  /* 0x0000004e493c7220 */ /* 0x080fe20000410000 */
[----:B------:R-:W1:Y:S01]  /*6340*/  LDS.128 R64, [R227+0x2ba0] ;  /* 0x002ba000e3407984 */ /* 0x000e620000000c00 */
[----:B------:R-:W-:-:S02]  /*6350*/  FFMA.FTZ R63, R72, R78, -R63 ;  /* 0x0000004e483f7223 */ /* 0x000fc4000001083f */
[----:B------:R-:W-:Y:S01]  /*6360*/  FFMA.FTZ R60, R72, R79, R60 ;  /* 0x0000004f483c7223 */ /* 0x000fe2000001003c */
[----:B------:R2:W-:Y:S01]  /*6370*/  STS.128 [R227+0x2bc0], R76 ;  /* 0x002bc04ce3007388 */ /* 0x0005e20000000c00 */
[----:B------:R-:W-:Y:S02]  /*6380*/  FADD.FTZ R82, R74, R63 ;  /* 0x0000003f4a527221 */ /* 0x000fe40000010000 */
[----:B------:R-:W-:Y:S02]  /*6390*/  FMUL.FTZ R63, R73, R77 ;  /* 0x0000004d493f7220 */ /* 0x000fe40000410000 */
[----:B------:R-:W-:Y:S02]  /*63a0*/  FADD.FTZ R83, R75, R60 ;  /* 0x0000003c4b537221 */ /* 0x000fe40000010000 */
[-C--:B------:R-:W-:Y:S02]  /*63b0*/  FFMA.FTZ R80, R72, R76.reuse, -R63 ;  /* 0x0000004c48507223 */ /* 0x080fe4000001083f */
[----:B------:R-:W-:-:S02]  /*63c0*/  FMUL.FTZ R81, R73, R76 ;  /* 0x0000004c49517220 */ /* 0x000fc40000410000 */
[----:B------:R-:W-:Y:S02]  /*63d0*/  FFMA.FTZ R61, R61, R241, R231 ;  /* 0x000000f13d3d7223 */ /* 0x000fe400000100e7 */
[----:B------:R-:W-:-:S05]  /*63e0*/  FFMA.FTZ R81, R72, R77, R81 ;  /* 0x0000004d48517223 */ /* 0x000fca0000010051 */
[----:B------:R2:W-:Y:S01]  /*63f0*/  STS.128 [R227+0x2bb0], R80 ;  /* 0x002bb050e3007388 */ /* 0x0005e20000000c00 */
[CC--:B0-----:R-:W-:Y:S02]  /*6400*/  FMUL.FTZ R63, R69.reuse, R83.reuse ;  /* 0x00000053453f7220 */ /* 0x0c1fe40000410000 */
[CC--:B------:R-:W-:Y:S02]  /*6410*/  FMUL.FTZ R60, R69.reuse, R82.reuse ;  /* 0x00000052453c7220 */ /* 0x0c0fe40000410000 */
[C---:B------:R-:W-:Y:S02]  /*6420*/  FFMA.FTZ R63, R68.reuse, R82, -R63 ;  /* 0x00000052443f7223 */ /* 0x040fe4000001083f */
[----:B------:R-:W-:Y:S02]  /*6430*/  FFMA.FTZ R60, R68, R83, R60 ;  /* 0x00000053443c7223 */ /* 0x000fe4000001003c */
[----:B------:R-:W-:Y:S02]  /*6440*/  FADD.FTZ R74, R70, R63 ;  /* 0x0000003f464a7221 */ /* 0x000fe40000010000 */
[----:B------:R-:W-:-:S02]  /*6450*/  FMUL.FTZ R63, R69, R81 ;  /* 0x00000051453f7220 */ /* 0x000fc40000410000 */
[----:B------:R-:W-:Y:S02]  /*6460*/  FADD.FTZ R75, R71, R60 ;  /* 0x0000003c474b7221 */ /* 0x000fe40000010000 */
[-C--:B------:R-:W-:Y:S02]  /*6470*/  FMUL.FTZ R73, R69, R80.reuse ;  /* 0x0000005045497220 */ /* 0x080fe40000410000 */
[C---:B------:R-:W-:Y:S02]  /*6480*/  FFMA.FTZ R72, R68.reuse, R80, -R63 ;  /* 0x0000005044487223 */ /* 0x040fe4000001083f */
[----:B------:R-:W-:Y:S02]  /*6490*/  FFMA.FTZ R73, R68, R81, R73 ;  /* 0x0000005144497223 */ /* 0x000fe40000010049 */
[C---:B-1----:R-:W-:Y:S02]  /*64a0*/  FMUL.FTZ R69, R65.reuse, R75 ;  /* 0x0000004b41457220 */ /* 0x042fe40000410000 */
[C---:B------:R-:W-:Y:S01]  /*64b0*/  FMUL.FTZ R62, R65.reuse, R74 ;  /* 0x0000004a413e7220 */ /* 0x040fe20000410000 */
[----:B------:R2:W-:Y:S01]  /*64c0*/  STS.128 [R227+0x2ba0], R72 ;  /* 0x002ba048e3007388 */ /* 0x0005e20000000c00 */
[----:B------:R-:W-:-:S02]  /*64d0*/  FMUL.FTZ R60, R65, R72 ;  /* 0x00000048413c7220 */ /* 0x000fc40000410000 */
[----:B------:R-:W-:Y:S02]  /*64e0*/  FMUL.FTZ R63, R65, R73 ;  /* 0x00000049413f7220 */ /* 0x000fe40000410000 */
[C---:B------:R-:W-:Y:S02]  /*64f0*/  FFMA.FTZ R69, R64.reuse, R74, -R69 ;  /* 0x0000004a40457223 */ /* 0x040fe40000010845 */
[C---:B------:R-:W-:Y:S02]  /*6500*/  FFMA.FTZ R62, R64.reuse, R75, R62 ;  /* 0x0000004b403e7223 */ /* 0x040fe4000001003e */
[C---:B------:R-:W-:Y:S02]  /*6510*/  FFMA.FTZ R65, R64.reuse, R73, R60 ;  /* 0x0000004940417223 */ /* 0x040fe4000001003c */
[----:B------:R-:W-:Y:S02]  /*6520*/  FFMA.FTZ R64, R64, R72, -R63 ;  /* 0x0000004840407223 */ /* 0x000fe4000001083f */
[----:B------:R-:W-:-:S02]  /*6530*/  FADD.FTZ R66, R66, R69 ;  /* 0x0000004542427221 */ /* 0x000fc40000010000 */
[----:B------:R-:W-:Y:S02]  /*6540*/  FADD.FTZ R67, R67, R62 ;  /* 0x0000003e43437221 */ /* 0x000fe40000010000 */
[----:B------:R-:W-:Y:S02]  /*6550*/  FADD.FTZ R60, -R243, R229 ;  /* 0x000000e5f33c7221 */ /* 0x000fe40000010100 */
[----:B------:R-:W-:Y:S01]  /*6560*/  FADD.FTZ R62, R233, R239 ;  /* 0x000000efe93e7221 */ /* 0x000fe20000010000 */
[----:B------:R2:W-:Y:S01]  /*6570*/  STS.128 [R227+0x2b90], R64 ;  /* 0x002b9040e3007388 */ /* 0x0005e20000000c00 */
[----:B------:R-:W-:-:S03]  /*6580*/  FADD.FTZ R63, R235, R237 ;  /* 0x000000edeb3f7221 */ /* 0x000fc60000010000 */
.L_x_14:
[----:B-1----:R-:W-:Y:S05]  /*6590*/  BSYNC B0 ;  /* 0x0000000000007941 */ /* 0x002fea0003800000 */
.L_x_13:
[----:B------:R-:W-:Y:S01]  /*65a0*/  WARPSYNC 0xffffffff ;  /* 0xffffffff00007948 */ /* 0x000fe20003800000 */
[----:B------:R-:W-:Y:S01]  /*65b0*/  BAR.SYNC.DEFER_BLOCKING 0x0 ;  /* 0x0000000000007b1d */ /* 0x000fe20000010000 */
[----:B------:R-:W-:Y:S01]  /*65c0*/  ISETP.NE.AND P2, PT, R3, RZ, PT ;  /* 0x000000ff0300720c */ /* 0x000fe20003f45270 */
[----:B--2---:R-:W-:Y:S01]  /*65d0*/  FADD.FTZ R81, R55, UR4 ;  /* 0x0000000437517e21 */ /* 0x004fe20008010000 */
[----:B------:R-:W-:Y:S01]  /*65e0*/  MOV R70, UR7 ;  /* 0x0000000700467c02 */ /* 0x000fe20008000f00 */
[----:B------:R-:W-:Y:S01]  /*65f0*/  FADD.FTZ R78, R42, UR4 ;  /* 0x000000042a4e7e21 */ /* 0x000fe20008010000 */
[C---:B------:R-:W-:Y:S01]  /*6600*/  ISETP.GT.AND P0, PT, R4.reuse, 0x1e, PT ;  /* 0x0000001e0400780c */ /* 0x040fe20003f04270 */
[----:B------:R-:W-:Y:S01]  /*6610*/  BSSY B0, `(.L_x_36) ;  /* 0x0000201000007945 */ /* 0x000fe20003800000 */
[----:B------:R-:W-:Y:S01]  /*6620*/  ISETP.NE.AND P1, PT, R4, RZ, PT ;  /* 0x000000ff0400720c */ /* 0x000fe20003f25270 */
[----:B0-----:R-:W0:Y:S06]  /*6630*/  LDS.64 R64, [R174.X16+0x2b98] ;  /* 0x002b9800ae407984 */ /* 0x001e2c000000ca00 */
[----:B------:R1:W-:Y:S02]  /*6640*/  @!P2 STS.128 [R70.X16+0x4990], R60 ;  /* 0x0049903c4600a388 */ /* 0x0003e4000000cc00 */
[----:B-1----:R-:W-:-:S02]  /*6650*/  FADD.FTZ R70, R54, UR4 ;  /* 0x0000000436467e21 */ /* 0x002fc40008010000 */
[CC--:B0-----:R-:W-:Y:S02]  /*6660*/  FMUL.FTZ R66, R64.reuse, -R99.reuse ;  /* 0x8000006340427220 */ /* 0x0c1fe40000410000 */
[C---:B------:R-:W-:Y:S02]  /*6670*/  FMUL.FTZ R99, R65.reuse, -R99 ;  /* 0x8000006341637220 */ /* 0x040fe40000410000 */
[-C--:B------:R-:W-:Y:S02]  /*6680*/  FFMA.FTZ R65, R65, R98.reuse, R66 ;  /* 0x0000006241417223 */ /* 0x080fe40000010042 */
[----:B------:R-:W-:Y:S02]  /*6690*/  FFMA.FTZ R99, R64, R98, -R99 ;  /* 0x0000006240637223 */ /* 0x000fe40000010863 */
[----:B------:R-:W-:Y:S02]  /*66a0*/  FADD.FTZ R176, -R176, R65 ;  /* 0x00000041b0b07221 */ /* 0x000fe40000010100 */
[----:B------:R-:W-:-:S02]  /*66b0*/  FADD.FTZ R178, R178, R99 ;  /* 0x00000063b2b27221 */ /* 0x000fc40000010000 */
[C---:B------:R-:W-:Y:S02]  /*66c0*/  FMUL.FTZ R64, R166.reuse, -R176 ;  /* 0x800000b0a6407220 */ /* 0x040fe40000410000 */
[-C--:B------:R-:W-:Y:S02]  /*66d0*/  FMUL.FTZ R66, R166, -R178.reuse ;  /* 0x800000b2a6427220 */ /* 0x080fe40000410000 */
[C---:B------:R-:W-:Y:S02]  /*66e0*/  FFMA.FTZ R65, R165.reuse, R178, -R64 ;  /* 0x000000b2a5417223 */ /* 0x040fe40000010840 */
[----:B------:R-:W-:Y:S02]  /*66f0*/  FFMA.FTZ R66, R165, R176, R66 ;  /* 0x000000b0a5427223 */ /* 0x000fe40000010042 */
[----:B------:R-:W-:Y:S02]  /*6700*/  FADD.FTZ R65, R180, R65 ;  /* 0x00000041b4417221 */ /* 0x000fe40000010000 */
[----:B------:R-:W-:-:S02]  /*6710*/  FADD.FTZ R179, -R179, R66 ;  /* 0x00000042b3b37221 */ /* 0x000fc40000010100 */
[C---:B------:R-:W-:Y:S02]  /*6720*/  FMUL.FTZ R64, R164.reuse, -R65 ;  /* 0x80000041a4407220 */ /* 0x040fe40000410000 */
[-C--:B------:R-:W-:Y:S02]  /*6730*/  FMUL.FTZ R164, R164, -R179.reuse ;  /* 0x800000b3a4a47220 */ /* 0x080fe40000410000 */
[C---:B------:R-:W-:Y:S02]  /*6740*/  FFMA.FTZ R64, R163.reuse, R179, R64 ;  /* 0x000000b3a3407223 */ /* 0x040fe40000010040 */
[----:B------:R-:W-:Y:S02]  /*6750*/  FFMA.FTZ R163, R163, R65, -R164 ;  /* 0x00000041a3a37223 */ /* 0x000fe400000108a4 */
[----:B------:R-:W-:Y:S02]  /*6760*/  FADD.FTZ R181, -R181, R64 ;  /* 0x00000040b5b57221 */ /* 0x000fe40000010100 */
[----:B------:R-:W-:-:S02]  /*6770*/  FADD.FTZ R182, R182, R163 ;  /* 0x000000a3b6b67221 */ /* 0x000fc40000010000 */
[CC--:B------:R-:W-:Y:S02]  /*6780*/  FMUL.FTZ R64, R162.reuse, -R181.reuse ;  /* 0x800000b5a2407220 */ /* 0x0c0fe40000410000 */
        /* <DEDUP_REMOVED lines=29> */
[----:B------:R-:W-:Y:S02]  /*6960*/  FFMA.FTZ R66, R97, R252, RZ ;  /* 0x000000fc61427223 */ /* 0x000fe400000100ff */
[C---:B------:R-:W-:Y:S02]  /*6970*/  FMUL.FTZ R64, R152.reuse, -R71 ;  /* 0x8000004798407220 */ /* 0x040fe40000410000 */
[-C--:B------:R-:W-:Y:S02]  /*6980*/  FMUL.FTZ R152, R152, -R191.reuse ;  /* 0x800000bf98987220 */ /* 0x080fe40000410000 */
[----:B------:R-:W-:Y:S02]  /*6990*/  FFMA.FTZ R66, R101, R250, R66 ;  /* 0x000000fa65427223 */ /* 0x000fe40000010042 */
[C---:B------:R-:W-:Y:S02]  /*69a0*/  FFMA.FTZ R64, R151.reuse, R191, R64 ;  /* 0x000000bf97407223 */ /* 0x040fe40000010040 */
[----:B------:R-:W-:-:S02]  /*69b0*/  FFMA.FTZ R151, R151, R71, -R152 ;  /* 0x0000004797977223 */ /* 0x000fc40000010898 */
[----:B------:R-:W-:Y:S02]  /*69c0*/  FFMA.FTZ R66, R103, R219, R66 ;  /* 0x000000db67427223 */ /* 0x000fe40000010042 */
[----:B------:R-:W-:Y:S02]  /*69d0*/  FADD.FTZ R193, -R193, R64 ;  /* 0x00000040c1c17221 */ /* 0x000fe40000010100 */
[----:B------:R-:W-:Y:S02]  /*69e0*/  FADD.FTZ R194, R194, R151 ;  /* 0x00000097c2c27221 */ /* 0x000fe40000010000 */
[----:B------:R-:W-:Y:S02]  /*69f0*/  FFMA.FTZ R68, R105, R248, R66 ;  /* 0x000000f869447223 */ /* 0x000fe40000010042 */
[----:B------:R-:W-:Y:S02]  /*6a00*/  FMUL.FTZ R64, R150, -R193 ;  /* 0x800000c196407220 */ /* 0x000fe40000410000 */
[----:B------:R-:W-:-:S02]  /*6a10*/  FFMA.FTZ R66, R97, -R232, RZ ;  /* 0x800000e861427223 */ /* 0x000fc400000100ff */
[-C--:B------:R-:W-:Y:S02]  /*6a20*/  FMUL.FTZ R150, R150, -R194.reuse ;  /* 0x800000c296967220 */ /* 0x080fe40000410000 */
[----:B------:R-:W-:Y:S02]  /*6a30*/  FFMA.FTZ R73, R149, R194, -R64 ;  /* 0x000000c295497223 */ /* 0x000fe40000010840 */
[----:B------:R-:W-:Y:S02]  /*6a40*/  FFMA.FTZ R66, R101, -R230, R66 ;  /* 0x800000e665427223 */ /* 0x000fe40000010042 */
[----:B------:R-:W-:Y:S02]  /*6a50*/  FFMA.FTZ R150, R149, R193, R150 ;  /* 0x000000c195967223 */ /* 0x000fe40000010096 */
[----:B------:R-:W-:Y:S02]  /*6a60*/  FADD.FTZ R73, R196, R73 ;  /* 0x00000049c4497221 */ /* 0x000fe40000010000 */
[----:B------:R-:W-:-:S02]  /*6a70*/  FFMA.FTZ R66, R103, -R210, R66 ;  /* 0x800000d267427223 */ /* 0x000fc40000010042 */
[----:B------:R-:W-:Y:S02]  /*6a80*/  FADD.FTZ R195, -R195, R150 ;  /* 0x00000096c3c37221 */ /* 0x000fe40000010100 */
[C---:B------:R-:W-:Y:S02]  /*6a90*/  FMUL.FTZ R64, R148.reuse, -R73 ;  /* 0x8000004994407220 */ /* 0x040fe40000410000 */
[----:B------:R-:W-:Y:S02]  /*6aa0*/  FFMA.FTZ R68, R107, R217, R68 ;  /* 0x000000d96b447223 */ /* 0x000fe40000010044 */
[----:B------:R-:W-:Y:S02]  /*6ab0*/  FFMA.FTZ R66, R105, -R212, R66 ;  /* 0x800000d469427223 */ /* 0x000fe40000010042 */
[-C--:B------:R-:W-:Y:S02]  /*6ac0*/  FMUL.FTZ R148, R148, -R195.reuse ;  /* 0x800000c394947220 */ /* 0x080fe40000410000 */
[----:B------:R-:W-:-:S02]  /*6ad0*/  FFMA.FTZ R64, R147, R195, R64 ;  /* 0x000000c393407223 */ /* 0x000fc40000010040 */
[----:B------:R-:W-:Y:S02]  /*6ae0*/  FFMA.FTZ R68, R109, R246, R68 ;  /* 0x000000f66d447223 */ /* 0x000fe40000010044 */
[----:B------:R-:W-:Y:S02]  /*6af0*/  FFMA.FTZ R66, R107, -R214, R66 ;  /* 0x800000d66b427223 */ /* 0x000fe40000010042 */
[----:B------:R-:W-:Y:S02]  /*6b00*/  FFMA.FTZ R147, R147, R73, -R148 ;  /* 0x0000004993937223 */ /* 0x000fe40000010894 */
[----:B------:R-:W-:Y:S02]  /*6b10*/  FADD.FTZ R197, -R197, R64 ;  /* 0x00000040c5c57221 */ /* 0x000fe40000010100 */
[----:B------:R-:W-:Y:S02]  /*6b20*/  FFMA.FTZ R68, R111, R215, R68 ;  /* 0x000000d76f447223 */ /* 0x000fe40000010044 */
[----:B------:R-:W-:-:S02]  /*6b30*/  FFMA.FTZ R66, R109, -R216, R66 ;  /* 0x800000d86d427223 */ /* 0x000fc40000010042 */
[----:B------:R-:W-:Y:S02]  /*6b40*/  FADD.FTZ R198, R198, R147 ;  /* 0x00000093c6c67221 */ /* 0x000fe40000010000 */
[C---:B------:R-:W-:Y:S02]  /*6b50*/  FMUL.FTZ R60, R146.reuse, -R197 ;  /* 0x800000c5923c7220 */ /* 0x040fe40000410000 */
[----:B------:R-:W-:Y:S02]  /*6b60*/  FFMA.FTZ R68, R113, R244, R68 ;  /* 0x000000f471447223 */ /* 0x000fe40000010044 */
[----:B------:R-:W-:Y:S02]  /*6b70*/  FFMA.FTZ R66, R111, -R218, R66 ;  /* 0x800000da6f427223 */ /* 0x000fe40000010042 */
[-C--:B------:R-:W-:Y:S02]  /*6b80*/  FMUL.FTZ R146, R146, -R198.reuse ;  /* 0x800000c692927220 */ /* 0x080fe40000410000 */
[----:B------:R-:W-:-:S02]  /*6b90*/  FFMA.FTZ R75, R167, R198, -R60 ;  /* 0x000000c6a74b7223 */ /* 0x000fc4000001083c */
[----:B------:R-:W-:Y:S02]  /*6ba0*/  FFMA.FTZ R68, R115, R213, R68 ;  /* 0x000000d573447223 */ /* 0x000fe40000010044 */
[----:B------:R-:W-:Y:S02]  /*6bb0*/  FFMA.FTZ R66, R113, -R220, R66 ;  /* 0x800000dc71427223 */ /* 0x000fe40000010042 */
[----:B------:R-:W-:Y:S02]  /*6bc0*/  FFMA.FTZ R146, R167, R197, R146 ;  /* 0x000000c5a7927223 */ /* 0x000fe40000010092 */
[----:B------:R-:W-:Y:S02]  /*6bd0*/  FADD.FTZ R75, R200, R75 ;  /* 0x0000004bc84b7221 */ /* 0x000fe40000010000 */
[----:B------:R-:W-:Y:S02]  /*6be0*/  FFMA.FTZ R68, R117, R242, R68 ;  /* 0x000000f275447223 */ /* 0x000fe40000010044 */
        /* <DEDUP_REMOVED lines=13> */
[----:B------:R-:W-:Y:S02]  /*6cc0*/  FMUL.FTZ R166, R166, R225 ;  /* 0x000000e1a6a67220 */ /* 0x000fe40000410000 */
[----:B------:R-:W-:Y:S02]  /*6cd0*/  FADD.FTZ R202, R202, R169 ;  /* 0x000000a9caca7221 */ /* 0x000fe40000010000 */
[----:B------:R-:W-:Y:S02]  /*6ce0*/  FMUL.FTZ R60, R170, -R201 ;  /* 0x800000c9aa3c7220 */ /* 0x000fe40000410000 */
[----:B------:R-:W-:Y:S02]  /*6cf0*/  FFMA.FTZ R68, R125, R234, R68 ;  /* 0x000000ea7d447223 */ /* 0x000fe40000010044 */
[----:B------:R-:W-:Y:S02]  /*6d00*/  FMUL.FTZ R61, R178, UR18 ;  /* 0x00000012b23d7c20 */ /* 0x000fe40008410000 */
[----:B------:R-:W-:-:S02]  /*6d10*/  FFMA.FTZ R66, R123, -R238, R66 ;  /* 0x800000ee7b427223 */ /* 0x000fc40000010042 */
[----:B------:R-:W-:Y:S02]  /*6d20*/  FFMA.FTZ R165, R165, R223, R166 ;  /* 0x000000dfa5a57223 */ /* 0x000fe400000100a6 */
[-C--:B------:R-:W-:Y:S02]  /*6d30*/  FMUL.FTZ R170, R170, -R202.reuse ;  /* 0x800000caaaaa7220 */ /* 0x080fe40000410000 */
[C---:B------:R-:W-:Y:S02]  /*6d40*/  FMUL.FTZ R63, R176.reuse, UR18 ;  /* 0x00000012b03f7c20 */ /* 0x040fe40008410000 */
[----:B------:R-:W-:Y:S02]  /*6d50*/  FFMA.FTZ R77, R171, R202, -R60 ;  /* 0x000000caab4d7223 */ /* 0x000fe4000001083c */
[----:B------:R-:W-:Y:S02]  /*6d60*/  FFMA.FTZ R62, R127, R225, R68 ;  /* 0x000000e17f3e7223 */ /* 0x000fe40000010044 */
[----:B------:R-:W-:-:S02]  /*6d70*/  FFMA.FTZ R79, R176, UR17, -R61 ;  /* 0x00000011b04f7c23 */ /* 0x000fc4000801083d */
[----:B------:R-:W-:Y:S02]  /*6d80*/  FFMA.FTZ R66, R125, -R236, R66 ;  /* 0x800000ec7d427223 */ /* 0x000fe40000010042 */
[----:B------:R-:W-:Y:S02]  /*6d90*/  FMUL.FTZ R176, R81, R176 ;  /* 0x000000b051b07220 */ /* 0x000fe40000410000 */
[----:B------:R-:W-:Y:S02]  /*6da0*/  FADD.FTZ R60, RZ, R165 ;  /* 0x000000a5ff3c7221 */ /* 0x000fe40000010000 */
[----:B------:R-:W-:Y:S02]  /*6db0*/  FFMA.FTZ R170, R171, R201, R170 ;  /* 0x000000c9abaa7223 */ /* 0x000fe400000100aa */
[----:B------:R-:W-:Y:S02]  /*6dc0*/  FFMA.FTZ R68, R178, UR17, R63 ;  /* 0x00000011b2447c23 */ /* 0x000fe4000801003f */
[----:B------:R-:W-:-:S02]  /*6dd0*/  FFMA.FTZ R62, R129, R221, R62 ;  /* 0x000000dd813e7223 */ /* 0x000fc4000001003e */
[----:B------:R-:W-:Y:S02]  /*6de0*/  FMUL.FTZ R61, R81, R178 ;  /* 0x000000b2513d7220 */ /* 0x000fe40000410000 */
[----:B------:R-:W-:Y:S02]  /*6df0*/  FFMA.FTZ R63, R127, -R223, R66 ;  /* 0x800000df7f3f7223 */ /* 0x000fe40000010042 */
[----:B------:R-:W-:Y:S02]  /*6e00*/  FADD.FTZ R221, -R145, R221 ;  /* 0x000000dd91dd7221 */ /* 0x000fe40000010100 */
[----:B------:R-:W-:Y:S02]  /*6e10*/  FMUL.FTZ R64, R60, R176 ;  /* 0x000000b03c407220 */ /* 0x000fe40000410000 */
[----:B------:R-:W-:Y:S02]  /*6e20*/  FADD.FTZ R203, -R203, R170 ;  /* 0x000000aacbcb7221 */ /* 0x000fe40000010100 */
[----:B------:R-:W-:-:S02]  /*6e30*/  FADD.FTZ R77, R204, R77 ;  /* 0x0000004dcc4d7221 */ /* 0x000fc40000010000 */
[C---:B------:R-:W-:Y:S02]  /*6e40*/  FMUL.FTZ R79, R60.reuse, R79 ;  /* 0x0000004f3c4f7220 */ /* 0x040fe40000410000 */
[----:B------:R-:W-:Y:S02]  /*6e50*/  FFMA.FTZ R63, R129, -R60, R63 ;  /* 0x8000003c813f7223 */ /* 0x000fe4000001003f */
[----:B------:R-:W-:Y:S02]  /*6e60*/  FMUL.FTZ R66, R60, R61 ;  /* 0x0000003d3c427220 */ /* 0x000fe40000410000 */
[----:B------:R-:W-:Y:S02]  /*6e70*/  FFMA.FTZ R60, R61, R221, R64 ;  /* 0x000000dd3d3c7223 */ /* 0x000fe40000010040 */
[C---:B------:R-:W-:Y:S02]  /*6e80*/  FMUL.FTZ R64, R172.reuse, -R203 ;  /* 0x800000cbac407220 */ /* 0x040fe40000410000 */
[----:B------:R-:W-:-:S02]  /*6e90*/  FMUL.FTZ R172, R172, -R77 ;  /* 0x8000004dacac7220 */ /* 0x000fc40000410000 */
[----:B------:R-:W-:Y:S02]  /*6ea0*/  FFMA.FTZ R68, R68, R221, R79 ;  /* 0x000000dd44447223 */ /* 0x000fe4000001004f */
[C---:B------:R-:W-:Y:S02]  /*6eb0*/  FFMA.FTZ R79, R173.reuse, R77, -R64 ;  /* 0x0000004dad4f7223 */ /* 0x040fe40000010840 */
[----:B------:R-:W-:Y:S02]  /*6ec0*/  FFMA.FTZ R64, R173, R203, R172 ;  /* 0x000000cbad407223 */ /* 0x000fe400000100ac */
[----:B------:R-:W-:Y:S02]  /*6ed0*/  FADD.FTZ R206, R206, R79 ;  /* 0x0000004fcece7221 */ /* 0x000fe40000010000 */
[----:B------:R-:W-:Y:S02]  /*6ee0*/  FADD.FTZ R64, -R205, R64 ;  /* 0x00000040cd407221 */ /* 0x000fe40000010100 */
[----:B------:R-:W-:-:S02]  /*6ef0*/  FFMA.FTZ R83, R39, R178, R68 ;  /* 0x000000b227537223 */ /* 0x000fc40000010044 */
[C---:B------:R-:W-:Y:S02]  /*6f00*/  FMUL.FTZ R68, R175.reuse, -R64 ;  /* 0x80000040af447220 */ /* 0x040fe40000410000 */
[----:B------:R-:W-:Y:S02]  /*6f10*/  FMUL.FTZ R175, R175, -R206 ;  /* 0x800000ceafaf7220 */ /* 0x000fe40000410000 */
[----:B------:R-:W-:Y:S02]  /*6f20*/  FADD.FTZ R128, R61, R128 ;  /* 0x000000803d807221 */ /* 0x000fe40000010000 */
[----:B------:R-:W-:Y:S02]  /*6f30*/  FFMA.FTZ R61, R221, R176, -R66 ;  /* 0x000000b0dd3d7223 */ /* 0x000fe40000010842 */
[----:B------:R-:W-:Y:S02]  /*6f40*/  FMUL.FTZ R66, R65, UR18 ;  /* 0x0000001241427c20 */ /* 0x000fe40008410000 */
[----:B------:R-:W-:-:S02]  /*6f50*/  FFMA.FTZ R79, R177, R206, -R68 ;  /* 0x000000ceb14f7223 */ /* 0x000fc40000010844 */
[----:B------:R-:W-:Y:S02]  /*6f60*/  FFMA.FTZ R72, R177, R64, R175 ;  /* 0x00000040b1487223 */ /* 0x000fe400000100af */
[----:B------:R-:W-:Y:S02]  /*6f70*/  FMUL.FTZ R74, R70, R179 ;  /* 0x000000b3464a7220 */ /* 0x000fe40000410000 */
[----:B------:R-:W-:Y:S02]  /*6f80*/  FFMA.FTZ R66, R179, UR17, -R66 ;  /* 0x00000011b3427c23 */ /* 0x000fe40008010842 */
[----:B------:R-:W-:Y:S02]  /*6f90*/  FADD.FTZ R208, R208, R79 ;  /* 0x0000004fd0d07221 */ /* 0x000fe40000010000 */
[----:B------:R-:W-:Y:S02]  /*6fa0*/  FMUL.FTZ R70, R70, R65 ;  /* 0x0000004146467220 */ /* 0x000fe40000410000 */
[----:B------:R-:W-:-:S02]  /*6fb0*/  FADD.FTZ R207, -R207, R72 ;  /* 0x00000048cfcf7221 */ /* 0x000fc40000010100 */
[----:B------:R-:W-:Y:S02]  /*6fc0*/  FADD.FTZ R79, R40, UR4 ;  /* 0x00000004284f7e21 */ /* 0x000fe40008010000 */
[----:B------:R-:W-:Y:S02]  /*6fd0*/  FADD.FTZ R147, R41, UR4 ;  /* 0x0000000429937e21 */ /* 0x000fe40008010000 */
[C---:B------:R-:W-:Y:S02]  /*6fe0*/  FMUL.FTZ R76, R223.reuse, R74 ;  /* 0x0000004adf4c7220 */ /* 0x040fe40000410000 */
[C---:B------:R-:W-:Y:S02]  /*6ff0*/  FMUL.FTZ R66, R223.reuse, R66 ;  /* 0x00000042df427220 */ /* 0x040fe40000410000 */
[----:B------:R-:W-:Y:S02]  /*7000*/  FADD.FTZ R225, -R144, R225 ;  /* 0x000000e190e17221 */ /* 0x000fe40000010100 */
[----:B------:R-:W-:-:S02]  /*7010*/  FMUL.FTZ R223, R223, R70 ;  /* 0x00000046dfdf7220 */ /* 0x000fc40000410000 */
[C---:B------:R-:W-:Y:S02]  /*7020*/  FMUL.FTZ R99, R79.reuse, R207 ;  /* 0x000000cf4f637220 */ /* 0x040fe40000410000 */
[----:B------:R-:W-:Y:S02]  /*7030*/  FMUL.FTZ R79, R79, R208 ;  /* 0x000000d04f4f7220 */ /* 0x000fe40000410000 */
[----:B------:R-:W-:Y:S02]  /*7040*/  FMUL.FTZ R81, R147, R206 ;  /* 0x000000ce93517220 */ /* 0x000fe40000410000 */
[C---:B------:R-:W-:Y:S02]  /*7050*/  FADD.FTZ R126, R70.reuse, R126 ;  /* 0x0000007e467e7221 */ /* 0x040fe40000010000 */
[----:B------:R-:W-:Y:S02]  /*7060*/  FFMA.FTZ R68, R225, R74, -R223 ;  /* 0x0000004ae1447223 */ /* 0x000fe400000108df */
[----:B------:R-:W-:-:S02]  /*7070*/  FFMA.FTZ R70, R70, R225, R76 ;  /* 0x000000e146467223 */ /* 0x000fc4000001004c */
[----:B------:R-:W-:Y:S02]  /*7080*/  FADD.FTZ R252, -R130, R252 ;  /* 0x000000fc82fc7221 */ /* 0x000fe40000010100 */
[----:B------:R-:W-:Y:S02]  /*7090*/  FMUL.FTZ R74, R232, R79 ;  /* 0x0000004fe84a7220 */ /* 0x000fe40000410000 */
[----:B------:R-:W-:Y:S02]  /*70a0*/  FADD.FTZ R250, -R131, R250 ;  /* 0x000000fa83fa7221 */ /* 0x000fe40000010100 */
[----:B------:R-:W-:Y:S02]  /*70b0*/  FMUL.FTZ R147, R147, R64 ;  /* 0x0000004093937220 */ /* 0x000fe40000410000 */
[----:B------:R-:W-:Y:S02]  /*70c0*/  FMUL.FTZ R76, R230, R81 ;  /* 0x00000051e64c7220 */ /* 0x000fe40000410000 */
[----:B------:R-:W-:-:S02]  /*70d0*/  FMUL.FTZ R72, R232, R99 ;  /* 0x00000063e8487220 */ /* 0x000fc40000410000 */
[----:B------:R-:W-:Y:S02]  /*70e0*/  FFMA.FTZ R74, R252, R99, -R74 ;  /* 0x00000063fc4a7223 */ /* 0x000fe4000001084a */
[----:B------:R-:W-:Y:S02]  /*70f0*/  FFMA.FTZ R149, R250, R147, -R76 ;  /* 0x00000093fa957223 */ /* 0x000fe4000001084c */
[----:B------:R-:W-:Y:S02]  /*7100*/  FMUL.FTZ R99, R78, R77 ;  /* 0x0000004d4e637220 */ /* 0x000fe40000410000 */
[----:B------:R-:W-:Y:S02]  /*7110*/  FMUL.FTZ R147, R230, R147 ;  /* 0x00000093e6937220 */ /* 0x000fe40000410000 */
[----:B------:R-:W-:Y:S02]  /*7120*/  FFMA.FTZ R72, R79, R252, R72 ;  /* 0x000000fc4f487223 */ /* 0x000fe40000010048 */
[----:B------:R-:W-:-:S02]  /*7130*/  FMUL.FTZ R76, R78, R203 ;  /* 0x000000cb4e4c7220 */ /* 0x000fc40000410000 */
[----:B------:R-:W-:Y:S02]  /*7140*/  FADD.FTZ R219, -R132, R219 ;  /* 0x000000db84db7221 */ /* 0x000fe40000010100 */
[----:B------:R-:W-:Y:S02]  /*7150*/  FMUL.FTZ R78, R210, R99 ;  /* 0x00000063d24e7220 */ /* 0x000fe40000410000 */
[----:B------:R-:W-:Y:S02]  /*7160*/  FFMA.FTZ R147, R81, R250, R147 ;  /* 0x000000fa51937223 */ /* 0x000fe40000010093 */
[----:B------:R-:W-:Y:S02]  /*7170*/  FADD.FTZ R72, RZ, R72 ;  /* 0x00000048ff487221 */ /* 0x000fe40000010000 */
[----:B------:R-:W-:Y:S02]  /*7180*/  FADD.FTZ R155, R43, UR4 ;  /* 0x000000042b9b7e21 */ /* 0x000fe40008010000 */
[----:B------:R-:W-:-:S02]  /*7190*/  FFMA.FTZ R153, R219, R76, -R78 ;  /* 0x0000004cdb997223 */ /* 0x000fc4000001084e */
[----:B------:R-:W-:Y:S02]  /*71a0*/  FADD.FTZ R72, R72, R147 ;  /* 0x0000009348487221 */ /* 0x000fe40000010000 */
[----:B------:R-:W-:Y:S02]  /*71b0*/  FMUL.FTZ R76, R210, R76 ;  /* 0x0000004cd24c7220 */ /* 0x000fe40000410000 */
[----:B------:R-:W-:Y:S02]  /*71c0*/  FMUL.FTZ R147, R155, R202 ;  /* 0x000000ca9b937220 */ /* 0x000fe40000410000 */
[----:B------:R-:W-:Y:S02]  /*71d0*/  FFMA.FTZ R151, R99, R219, R76 ;  /* 0x000000db63977223 */ /* 0x000fe4000001004c */
[----:B------:R-:W-:Y:S02]  /*71e0*/  FADD.FTZ R248, -R133, R248 ;  /* 0x000000f885f87221 */ /* 0x000fe40000010100 */
[----:B------:R-:W-:-:S02]  /*71f0*/  FMUL.FTZ R155, R155, R201 ;  /* 0x000000c99b9b7220 */ /* 0x000fc40000410000 */
[----:B------:R-:W-:Y:S02]  /*7200*/  FMUL.FTZ R76, R212, R147 ;  /* 0x00000093d44c7220 */ /* 0x000fe40000410000 */
[----:B------:R-:W-:Y:S02]  /*7210*/  FADD.FTZ R74, RZ, R74 ;  /* 0x0000004aff4a7221 */ /* 0x000fe40000010000 */
[----:B------:R-:W-:Y:S02]  /*7220*/  FADD.FTZ R78, R44, UR4 ;  /* 0x000000042c4e7e21 */ /* 0x000fe40008010000 */
[-C--:B------:R-:W-:Y:S02]  /*7230*/  FFMA.FTZ R157, R248, R155.reuse, -R76 ;  /* 0x0000009bf89d7223 */ /* 0x080fe4000001084c */
[----:B------:R-:W-:Y:S02]  /*7240*/  FADD.FTZ R74, R74, R149 ;  /* 0x000000954a4a7221 */ /* 0x000fe40000010000 */
[----:B------:R-:W-:-:S02]  /*7250*/  FMUL.FTZ R155, R212, R155 ;  /* 0x0000009bd49b7220 */ /* 0x000fc40000410000 */
[----:B------:R-:W-:Y:S02]  /*7260*/  FMUL.FTZ R149, R78, R75 ;  /* 0x0000004b4e957220 */ /* 0x000fe40000410000 */
[----:B------:R-:W-:Y:S02]  /*7270*/  FADD.FTZ R72, R72, R151 ;  /* 0x0000009748487221 */ /* 0x000fe40000010000 */
[----:B------:R-:W-:Y:S02]  /*7280*/  FMUL.FTZ R76, R78, R199 ;  /* 0x000000c74e4c7220 */ /* 0x000fe40000410000 */
[----:B------:R-:W-:Y:S02]  /*7290*/  FFMA.FTZ R155, R147, R248, R155 ;  /* 0x000000f8939b7223 */ /* 0x000fe4000001009b */
[----:B------:R-:W-:Y:S02]  /*72a0*/  FADD.FTZ R217, -R134, R217 ;  /* 0x000000d986d97221 */ /* 0x000fe40000010100 */
[----:B------:R-:W-:-:S02]  /*72b0*/  FMUL.FTZ R78, R214, R149 ;  /* 0x00000095d64e7220 */ /* 0x000fc40000410000 */
[----:B------:R-:W-:Y:S02]  /*72c0*/  FADD.FTZ R72, R72, R155 ;  /* 0x0000009b48487221 */ /* 0x000fe40000010000 */
[----:B------:R-:W-:Y:S02]  /*72d0*/  FADD.FTZ R159, R45, UR4 ;  /* 0x000000042d9f7e21 */ /* 0x000fe40008010000 */
[-C--:B------:R-:W-:Y:S02]  /*72e0*/  FFMA.FTZ R155, R217, R76.reuse, -R78 ;  /* 0x0000004cd99b7223 */ /* 0x080fe4000001084e */
[----:B------:R-:W-:Y:S02]  /*72f0*/  FMUL.FTZ R76, R214, R76 ;  /* 0x0000004cd64c7220 */ /* 0x000fe40000410000 */
[----:B------:R-:W-:Y:S02]  /*7300*/  FADD.FTZ R74, R74, R153 ;  /* 0x000000994a4a7221 */ /* 0x000fe40000010000 */
[----:B------:R-:W-:-:S02]  /*7310*/  FMUL.FTZ R151, R159, R198 ;  /* 0x000000c69f977220 */ /* 0x000fc40000410000 */
[----:B------:R-:W-:Y:S02]  /*7320*/  FFMA.FTZ R153, R149, R217, R76 ;  /* 0x000000d995997223 */ /* 0x000fe4000001004c */
[----:B------:R-:W-:Y:S02]  /*7330*/  FADD.FTZ R78, R46, UR4 ;  /* 0x000000042e4e7e21 */ /* 0x000fe40008010000 */
[----:B------:R-:W-:Y:S02]  /*7340*/  FADD.FTZ R246, -R135, R246 ;  /* 0x000000f687f67221 */ /* 0x000fe40000010100 */
[----:B------:R-:W-:Y:S02]  /*7350*/  FMUL.FTZ R159, R159, R197 ;  /* 0x000000c59f9f7220 */ /* 0x000fe40000410000 */
[----:B------:R-:W-:Y:S02]  /*7360*/  FMUL.FTZ R76, R216, R151 ;  /* 0x00000097d84c7220 */ /* 0x000fe40000410000 */
[----:B------:R-:W-:-:S02]  /*7370*/  FADD.FTZ R72, R72, R153 ;  /* 0x0000009948487221 */ /* 0x000fc40000010000 */
[----:B------:R-:W-:Y:S02]  /*7380*/  FMUL.FTZ R153, R78, R73 ;  /* 0x000000494e997220 */ /* 0x000fe40000410000 */
[----:B------:R-:W-:Y:S02]  /*7390*/  FADD.FTZ R74, R74, R157 ;  /* 0x0000009d4a4a7221 */ /* 0x000fe40000010000 */
[----:B------:R-:W-:Y:S02]  /*73a0*/  FFMA.FTZ R157, R246, R159, -R76 ;  /* 0x0000009ff69d7223 */ /* 0x000fe4000001084c */
[----:B------:R-:W-:Y:S02]  /*73b0*/  FMUL.FTZ R76, R78, R195 ;  /* 0x000000c34e4c7220 */ /* 0x000fe40000410000 */
[----:B------:R-:W-:Y:S02]  /*73c0*/  FMUL.FTZ R159, R216, R159 ;  /* 0x0000009fd89f7220 */ /* 0x000fe40000410000 */
[----:B------:R-:W-:-:S02]  /*73d0*/  FADD.FTZ R215, -R136, R215 ;  /* 0x000000d788d77221 */ /* 0x000fc40000010100 */
[----:B------:R-:W-:Y:S02]  /*73e0*/  FMUL.FTZ R78, R218, R153 ;  /* 0x00000099da4e7220 */ /* 0x000fe40000410000 */
[----:B------:R-:W-:Y:S02]  /*73f0*/  FADD.FTZ R163, R47, UR4 ;  /* 0x000000042fa37e21 */ /* 0x000fe40008010000 */
[----:B------:R-:W-:Y:S02]  /*7400*/  FFMA.FTZ R159, R151, R246, R159 ;  /* 0x000000f6979f7223 */ /* 0x000fe4000001009f */
[-C--:B------:R-:W-:Y:S02]  /*7410*/  FFMA.FTZ R161, R215, R76.reuse, -R78 ;  /* 0x0000004cd7a17223 */ /* 0x080fe4000001084e */
[----:B------:R-:W-:Y:S02]  /*7420*/  FADD.FTZ R74, R74, R155 ;  /* 0x0000009b4a4a7221 */ /* 0x000fe40000010000 */
[----:B------:R-:W-:-:S02]  /*7430*/  FMUL.FTZ R76, R218, R76 ;  /* 0x0000004cda4c7220 */ /* 0x000fc40000410000 */
[----:B------:R-:W-:Y:S02]  /*7440*/  FMUL.FTZ R155, R163, R194 ;  /* 0x000000c2a39b7220 */ /* 0x000fe40000410000 */
[----:B------:R-:W-:Y:S02]  /*7450*/  FADD.FTZ R72, R72, R159 ;  /* 0x0000009f48487221 */ /* 0x000fe40000010000 */
[----:B------:R-:W-:Y:S02]  /*7460*/  FFMA.FTZ R159, R153, R215, R76 ;  /* 0x000000d7999f7223 */ /* 0x000fe4000001004c */
[----:B------:R-:W-:Y:S02]  /*7470*/  FADD.FTZ R244, -R137, R244 ;  /* 0x000000f489f47221 */ /* 0x000fe40000010100 */
[----:B------:R-:W-:Y:S02]  /*7480*/  FMUL.FTZ R163, R163, R193 ;  /* 0x000000c1a3a37220 */ /* 0x000fe40000410000 */
[----:B------:R-:W-:-:S02]  /*7490*/  FMUL.FTZ R76, R220, R155 ;  /* 0x0000009bdc4c7220 */ /* 0x000fc40000410000 */
[----:B------:R-:W-:Y:S02]  /*74a0*/  FADD.FTZ R78, R48, UR4 ;  /* 0x00000004304e7e21 */ /* 0x000fe40008010000 */
[----:B------:R-:W-:Y:S02]  /*74b0*/  FADD.FTZ R74, R74, R157 ;  /* 0x0000009d4a4a7221 */ /* 0x000fe40000010000 */
[----:B------:R-:W-:Y:S02]  /*74c0*/  FFMA.FTZ R165, R244, R163, -R76 ;  /* 0x000000a3f4a57223 */ /* 0x000fe4000001084c */
[----:B------:R-:W-:Y:S02]  /*74d0*/  FMUL.FTZ R157, R78, R71 ;  /* 0x000000474e9d7220 */ /* 0x000fe40000410000 */
[----:B------:R-:W-:Y:S02]  /*74e0*/  FMUL.FTZ R163, R220, R163 ;  /* 0x000000a3dca37220 */ /* 0x000fe40000410000 */
[----:B------:R-:W-:-:S02]  /*74f0*/  FADD.FTZ R159, R72, R159 ;  /* 0x0000009f489f7221 */ /* 0x000fc40000010000 */
[----:B------:R-:W-:Y:S02]  /*7500*/  FMUL.FTZ R167, R78, R191 ;  /* 0x000000bf4ea77220 */ /* 0x000fe40000410000 */
[----:B------:R-:W-:Y:S02]  /*7510*/  FADD.FTZ R72, -R138, R213 ;  /* 0x000000d58a487221 */ /* 0x000fe40000010100 */
[----:B------:R-:W-:Y:S02]  /*7520*/  FMUL.FTZ R78, R222, R157 ;  /* 0x0000009dde4e7220 */ /* 0x000fe40000410000 */
[----:B------:R-:W-:Y:S02]  /*7530*/  FFMA.FTZ R76, R155, R244, R163 ;  /* 0x000000f49b4c7223 */ /* 0x000fe400000100a3 */
[----:B------:R-:W-:Y:S02]  /*7540*/  FADD.FTZ R74, R74, R161 ;  /* 0x000000a14a4a7221 */ /* 0x000fe40000010000 */
[----:B------:R-:W-:-:S02]  /*7550*/  FADD.FTZ R161, R49, UR4 ;  /* 0x0000000431a17e21 */ /* 0x000fc40008010000 */
[-C--:B------:R-:W-:Y:S02]  /*7560*/  FFMA.FTZ R78, R72, R167.reuse, -R78 ;  /* 0x000000a7484e7223 */ /* 0x080fe4000001084e */
[----:B------:R-:W-:Y:S02]  /*7570*/  FADD.FTZ R76, R159, R76 ;  /* 0x0000004c9f4c7221 */ /* 0x000fe40000010000 */
[----:B------:R-:W-:Y:S02]  /*7580*/  FMUL.FTZ R167, R222, R167 ;  /* 0x000000a7dea77220 */ /* 0x000fe40000410000 */
[----:B------:R-:W-:Y:S02]  /*7590*/  FMUL.FTZ R159, R161, R190 ;  /* 0x000000bea19f7220 */ /* 0x000fe40000410000 */
[----:B------:R-:W-:Y:S02]  /*75a0*/  FFMA.FTZ R167, R157, R72, R167 ;  /* 0x000000489da77223 */ /* 0x000fe400000100a7 */
[----:B------:R-:W-:-:S02]  /*75b0*/  FADD.FTZ R242, -R139, R242 ;  /* 0x000000f28bf27221 */ /* 0x000fc40000010100 */
[----:B------:R-:W-:Y:S02]  /*75c0*/  FMUL.FTZ R161, R161, R189 ;  /* 0x000000bda1a17220 */ /* 0x000fe40000410000 */
[----:B------:R-:W-:Y:S02]  /*75d0*/  FMUL.FTZ R80, R224, R159 ;  /* 0x0000009fe0507220 */ /* 0x000fe40000410000 */
[----:B------:R-:W-:Y:S02]  /*75e0*/  FADD.FTZ R165, R74, R165 ;  /* 0x000000a54aa57221 */ /* 0x000fe40000010000 */
[----:B------:R-:W-:Y:S02]  /*75f0*/  FADD.FTZ R74, R50, UR4 ;  /* 0x00000004324a7e21 */ /* 0x000fe40008010000 */
[----:B------:R-:W-:Y:S02]  /*7600*/  FADD.FTZ R76, R76, R167 ;  /* 0x000000a74c4c7221 */ /* 0x000fe40000010000 */
[----:B------:R-:W-:-:S02]  /*7610*/  FFMA.FTZ R167, R242, R161, -R80 ;  /* 0x000000a1f2a77223 */ /* 0x000fc40000010850 */
[----:B------:R-:W-:Y:S02]  /*7620*/  FMUL.FTZ R80, R224, R161 ;  /* 0x000000a1e0507220 */ /* 0x000fe40000410000 */
[C---:B------:R-:W-:Y:S02]  /*7630*/  FMUL.FTZ R169, R74.reuse, R187 ;  /* 0x000000bb4aa97220 */ /* 0x040fe40000410000 */
[----:B------:R-:W-:Y:S02]  /*7640*/  FMUL.FTZ R161, R74, R69 ;  /* 0x000000454aa17220 */ /* 0x000fe40000410000 */
[----:B------:R-:W-:Y:S02]  /*7650*/  FFMA.FTZ R163, R159, R242, R80 ;  /* 0x000000f29fa37223 */ /* 0x000fe40000010050 */
[----:B------:R-:W-:Y:S02]  /*7660*/  FADD.FTZ R74, -R140, R211 ;  /* 0x000000d38c4a7221 */ /* 0x000fe40000010100 */
[----:B------:R-:W-:-:S02]  /*7670*/  FMUL.FTZ R80, R226, R169 ;  /* 0x000000a9e2507220 */ /* 0x000fc40000410000 */
[----:B------:R-:W-:Y:S02]  /*7680*/  FADD.FTZ R76, R76, R163 ;  /* 0x000000a34c4c7221 */ /* 0x000fe40000010000 */
[----:B------:R-:W-:Y:S02]  /*7690*/  FFMA.FTZ R163, R161, R74, R80 ;  /* 0x0000004aa1a37223 */ /* 0x000fe40000010050 */
[----:B------:R-:W-:Y:S02]  /*76a0*/  FMUL.FTZ R82, R226, R161 ;  /* 0x000000a1e2527220 */ /* 0x000fe40000410000 */
[----:B------:R-:W-:Y:S02]  /*76b0*/  FADD.FTZ R76, R76, R163 ;  /* 0x000000a34c4c7221 */ /* 0x000fe40000010000 */
[----:B------:R-:W-:Y:S02]  /*76c0*/  FADD.FTZ R163, R51, UR4 ;  /* 0x0000000433a37e21 */ /* 0x000fe40008010000 */
[----:B------:R-:W-:-:S02]  /*76d0*/  FADD.FTZ R56, R83, R56 ;  /* 0x0000003853387221 */ /* 0x000fc40000010000 */
[----:B------:R-:W-:Y:S02]  /*76e0*/  FADD.FTZ R78, R165, R78 ;  /* 0x0000004ea54e7221 */ /* 0x000fe40000010000 */
[----:B------:R-:W-:Y:S02]  /*76f0*/  FFMA.FTZ R169, R74, R169, -R82 ;  /* 0x000000a94aa97223 */ /* 0x000fe40000010852 */
[----:B------:R-:W-:Y:S02]  /*7700*/  FMUL.FTZ R83, R163, R186 ;  /* 0x000000baa3537220 */ /* 0x000fe40000410000 */
[----:B------:R-:W-:Y:S02]  /*7710*/  FADD.FTZ R82, R52, UR4 ;  /* 0x0000000434527e21 */ /* 0x000fe40008010000 */
[----:B------:R-:W-:Y:S02]  /*7720*/  FADD.FTZ R78, R78, R167 ;  /* 0x000000a74e4e7221 */ /* 0x000fe40000010000 */
[----:B------:R-:W-:-:S02]  /*7730*/  FADD.FTZ R240, -R141, R240 ;  /* 0x000000f08df07221 */ /* 0x000fc40000010100 */
[----:B------:R-:W-:Y:S02]  /*7740*/  FMUL.FTZ R163, R163, R185 ;  /* 0x000000b9a3a37220 */ /* 0x000fe40000410000 */
[----:B------:R-:W-:Y:S02]  /*7750*/  FMUL.FTZ R80, R228, R83 ;  /* 0x00000053e4507220 */ /* 0x000fe40000410000 */
[----:B------:R-:W-:Y:S02]  /*7760*/  FMUL.FTZ R167, R82, R67 ;  /* 0x0000004352a77220 */ /* 0x000fe40000410000 */
[----:B------:R-:W-:Y:S02]  /*7770*/  FADD.FTZ R173, R53, UR4 ;  /* 0x0000000435ad7e21 */ /* 0x000fe40008010000 */
[----:B------:R-:W-:Y:S02]  /*7780*/  FFMA.FTZ R165, R240, R163, -R80 ;  /* 0x000000a3f0a57223 */ /* 0x000fe40000010850 */
[----:B------:R-:W-:-:S02]  /*7790*/  FADD.FTZ R209, -R142, R209 ;  /* 0x000000d18ed17221 */ /* 0x000fc40000010100 */
[----:B------:R-:W-:Y:S02]  /*77a0*/  FMUL.FTZ R82, R82, R183 ;  /* 0x000000b752527220 */ /* 0x000fe40000410000 */
[----:B------:R-:W-:Y:S02]  /*77b0*/  FMUL.FTZ R80, R238, R167 ;  /* 0x000000a7ee507220 */ /* 0x000fe40000410000 */
[----:B------:R-:W-:Y:S02]  /*77c0*/  FMUL.FTZ R163, R228, R163 ;  /* 0x000000a3e4a37220 */ /* 0x000fe40000410000 */
[----:B------:R-:W-:Y:S02]  /*77d0*/  FMUL.FTZ R171, R173, R182 ;  /* 0x000000b6adab7220 */ /* 0x000fe40000410000 */
[----:B------:R-:W-:Y:S02]  /*77e0*/  FADD.FTZ R78, R78, R169 ;  /* 0x000000a94e4e7221 */ /* 0x000fe40000010000 */
[----:B------:R-:W-:-:S02]  /*77f0*/  FFMA.FTZ R169, R209, R82, -R80 ;  /* 0x00000052d1a97223 */ /* 0x000fc40000010850 */
[----:B------:R-:W-:Y:S02]  /*7800*/  FADD.FTZ R234, -R143, R234 ;  /* 0x000000ea8fea7221 */ /* 0x000fe40000010100 */
[----:B------:R-:W-:Y:S02]  /*7810*/  FMUL.FTZ R173, R173, R181 ;  /* 0x000000b5adad7220 */ /* 0x000fe40000410000 */
[----:B------:R-:W-:Y:S02]  /*7820*/  FFMA.FTZ R163, R83, R240, R163 ;  /* 0x000000f053a37223 */ /* 0x000fe400000100a3 */
[----:B------:R-:W-:Y:S02]  /*7830*/  FMUL.FTZ R80, R236, R171 ;  /* 0x000000abec507220 */ /* 0x000fe40000410000 */
[----:B------:R-:W-:Y:S02]  /*7840*/  FMUL.FTZ R82, R238, R82 ;  /* 0x00000052ee527220 */ /* 0x000fe40000410000 */
[----:B------:R-:W-:-:S02]  /*7850*/  FADD.FTZ R78, R78, R165 ;  /* 0x000000a54e4e7221 */ /* 0x000fc40000010000 */
[----:B------:R-:W-:Y:S02]  /*7860*/  FADD.FTZ R76, R76, R163 ;  /* 0x000000a34c4c7221 */ /* 0x000fe40000010000 */
[----:B------:R-:W-:Y:S02]  /*7870*/  FFMA.FTZ R165, R234, R173, -R80 ;  /* 0x000000adeaa57223 */ /* 0x000fe40000010850 */
[----:B------:R-:W-:Y:S02]  /*7880*/  FFMA.FTZ R163, R167, R209, R82 ;  /* 0x000000d1a7a37223 */ /* 0x000fe40000010052 */
[----:B------:R-:W-:Y:S02]  /*7890*/  FMUL.FTZ R173, R236, R173 ;  /* 0x000000adecad7220 */ /* 0x000fe40000410000 */
[----:B------:R-:W-:Y:S02]  /*78a0*/  FADD.FTZ R76, R76, R163 ;  /* 0x000000a34c4c7221 */ /* 0x000fe40000010000 */
[----:B------:R-:W-:-:S02]  /*78b0*/  FADD.FTZ R78, R78, R169 ;  /* 0x000000a94e4e7221 */ /* 0x000fc40000010000 */
[----:B------:R-:W-:Y:S01]  /*78c0*/  FFMA.FTZ R173, R171, R234, R173 ;  /* 0x000000eaabad7223 */ /* 0x000fe200000100ad */
[----:B------:R-:W0:Y:S01]  /*78d0*/  SHFL.DOWN PT, R169, R62, 0x1, 0x1f ;  /* 0x08201f003ea97f89 */ /* 0x000e2200000e0000 */
[----:B------:R-:W-:Y:S02]  /*78e0*/  FADD.FTZ R165, R78, R165 ;  /* 0x000000a54ea57221 */ /* 0x000fe40000010000 */
[----:B------:R-:W-:Y:S02]  /*78f0*/  FADD.FTZ R173, R76, R173 ;  /* 0x000000ad4cad7221 */ /* 0x000fe40000010000 */
[----:B------:R-:W-:Y:S01]  /*7900*/  FADD.FTZ R68, R165, R68 ;  /* 0x00000044a5447221 */ /* 0x000fe20000010000 */
[----:B------:R-:W1:Y:S01]  /*7910*/  SHFL.DOWN PT, R76, R63, 0x1, 0x1f ;  /* 0x08201f003f4c7f89 */ /* 0x000e6200000e0000 */
[----:B------:R-:W-:Y:S02]  /*7920*/  FADD.FTZ R173, R173, R70 ;  /* 0x00000046adad7221 */ /* 0x000fe40000010000 */
[----:B------:R-:W-:-:S02]  /*7930*/  FADD.FTZ R68, R68, R61 ;  /* 0x0000003d44447221 */ /* 0x000fc40000010000 */
[----:B------:R-:W-:Y:S02]  /*7940*/  FADD.FTZ R173, R173, R60 ;  /* 0x0000003cadad7221 */ /* 0x000fe40000010000 */
[----:B------:R-:W-:Y:S01]  /*7950*/  FMUL.FTZ R60, R67, UR18 ;  /* 0x00000012433c7c20 */ /* 0x000fe20008410000 */
[----:B------:R2:W3:Y:S01]  /*7960*/  SHFL.DOWN PT, R70, R68, 0x1, 0x1f ;  /* 0x08201f0044467f89 */ /* 0x0004e200000e0000 */
[----:B------:R-:W-:Y:S02]  /*7970*/  FMUL.FTZ R80, R179, UR18 ;  /* 0x00000012b3507c20 */ /* 0x000fe40008410000 */
[C---:B------:R-:W-:Y:S01]  /*7980*/  FFMA.FTZ R61, R183.reuse, UR17, -R60 ;  /* 0x00000011b73d7c23 */ /* 0x040fe2000801083c */
[----:B------:R-:W4:Y:S01]  /*7990*/  SHFL.DOWN PT, R165, R173, 0x1, 0x1f ;  /* 0x08201f00ada57f89 */ /* 0x000f2200000e0000 */
[----:B------:R-:W-:Y:S02]  /*79a0*/  FMUL.FTZ R60, R183, UR18 ;  /* 0x00000012b73c7c20 */ /* 0x000fe40008410000 */
[----:B------:R-:W-:-:S02]  /*79b0*/  FMUL.FTZ R61, R238, R61 ;  /* 0x0000003dee3d7220 */ /* 0x000fc40000410000 */
[----:B------:R-:W-:Y:S02]  /*79c0*/  FFMA.FTZ R60, R67, UR17, R60 ;  /* 0x00000011433c7c23 */ /* 0x000fe4000801003c */
[----:B------:R-:W-:Y:S02]  /*79d0*/  FFMA.FTZ R82, R65, UR17, R80 ;  /* 0x0000001141527c23 */ /* 0x000fe40008010050 */
[----:B------:R-:W-:Y:S01]  /*79e0*/  FFMA.FTZ R60, R60, R209, R61 ;  /* 0x000000d13c3c7223 */ /* 0x000fe2000001003d */
[----:B------:R-:W-:Y:S01]  /*79f0*/  MOV R61, R68 ;  /* 0x00000044003d7202 */ /* 0x000fe20000000f00 */
[----:B0-----:R-:W-:Y:S02]  /*7a00*/  @!P0 FADD.FTZ R62, R62, R169 ;  /* 0x000000a93e3e8221 */ /* 0x001fe40000010000 */
[----:B--2---:R-:W-:Y:S01]  /*7a10*/  FFMA.FTZ R68, R36, R67, R60 ;  /* 0x0000004324447223 */ /* 0x004fe2000001003c */
[----:B------:R-:W-:Y:S01]  /*7a20*/  MOV R60, R173 ;  /* 0x000000ad003c7202 */ /* 0x000fe20000000f00 */
[----:B-1----:R-:W-:-:S02]  /*7a30*/  @!P0 FADD.FTZ R63, R63, R76 ;  /* 0x0000004c3f3f8221 */ /* 0x002fc40000010000 */
[----:B------:R-:W-:Y:S02]  /*7a40*/  FFMA.FTZ R66, R82, R225, R66 ;  /* 0x000000e152427223 */ /* 0x000fe40000010042 */
[----:B------:R-:W-:Y:S01]  /*7a50*/  FADD.FTZ R120, R83, R120 ;  /* 0x0000007853787221 */ /* 0x000fe20000010000 */
[----:B------:R-:W0:Y:S01]  /*7a60*/  SHFL.DOWN PT, R76, R63, 0x2, 0x1f ;  /* 0x08401f003f4c7f89 */ /* 0x000e2200000e0000 */
[----:B---3--:R-:W-:Y:S02]  /*7a70*/  @!P0 FADD.FTZ R61, R61, R70 ;  /* 0x000000463d3d8221 */ /* 0x008fe40000010000 */
[----:B------:R-:W-:Y:S01]  /*7a80*/  FFMA.FTZ R66, R38, R65, R66 ;  /* 0x0000004126427223 */ /* 0x000fe20000010042 */
[----:B------:R-:W1:Y:S01]  /*7a90*/  SHFL.DOWN PT, R83, R62, 0x2, 0x1f ;  /* 0x08401f003e537f89 */ /* 0x000e6200000e0000 */
[----:B----4-:R-:W-:Y:S01]  /*7aa0*/  @!P0 FADD.FTZ R60, R60, R165 ;  /* 0x000000a53c3c8221 */ /* 0x010fe20000010000 */
[----:B------:R-:W-:Y:S01]  /*7ab0*/  ISETP.GT.AND P0, PT, R4, 0x1d, PT ;  /* 0x0000001d0400780c */ /* 0x000fe20003f04270 */
[----:B------:R-:W-:Y:S01]  /*7ac0*/  FADD.FTZ R57, R66, R57 ;  /* 0x0000003942397221 */ /* 0x000fe20000010000 */
[----:B------:R-:W2:Y:S01]  /*7ad0*/  SHFL.DOWN PT, R70, R61, 0x2, 0x1f ;  /* 0x08401f003d467f89 */ /* 0x000ea200000e0000 */
[----:B------:R-:W-:-:S02]  /*7ae0*/  FMUL.FTZ R66, R186, UR18 ;  /* 0x00000012ba427c20 */ /* 0x000fc40008410000 */
[----:B------:R-:W-:Y:S01]  /*7af0*/  FADD.FTZ R59, R68, R59 ;  /* 0x0000003b443b7221 */ /* 0x000fe20000010000 */
[----:B------:R-:W3:Y:S01]  /*7b00*/  SHFL.DOWN PT, R67, R60, 0x2, 0x1f ;  /* 0x08401f003c437f89 */ /* 0x000ee200000e0000 */
[----:B------:R-:W-:Y:S02]  /*7b10*/  FFMA.FTZ R65, R185, UR17, -R66 ;  /* 0x00000011b9417c23 */ /* 0x000fe40008010842 */
[----:B------:R-:W-:Y:S02]  /*7b20*/  FMUL.FTZ R66, R69, UR18 ;  /* 0x0000001245427c20 */ /* 0x000fe40008410000 */
[----:B------:R-:W-:Y:S02]  /*7b30*/  FMUL.FTZ R228, R228, R65 ;  /* 0x00000041e4e47220 */ /* 0x000fe40000410000 */
[C---:B------:R-:W-:Y:S02]  /*7b40*/  FFMA.FTZ R65, R187.reuse, UR17, -R66 ;  /* 0x00000011bb417c23 */ /* 0x040fe40008010842 */
[----:B------:R-:W-:-:S02]  /*7b50*/  FMUL.FTZ R66, R187, UR18 ;  /* 0x00000012bb427c20 */ /* 0x000fc40008410000 */
[----:B------:R-:W-:Y:S02]  /*7b60*/  FMUL.FTZ R226, R226, R65 ;  /* 0x00000041e2e27220 */ /* 0x000fe40000410000 */
[----:B------:R-:W-:Y:S02]  /*7b70*/  FFMA.FTZ R65, R69, UR17, R66 ;  /* 0x0000001145417c23 */ /* 0x000fe40008010042 */
[----:B0-----:R-:W-:Y:S02]  /*7b80*/  @!P0 FADD.FTZ R63, R63, R76 ;  /* 0x0000004c3f3f8221 */ /* 0x001fe40000010000 */
[----:B------:R-:W-:Y:S02]  /*7b90*/  FFMA.FTZ R226, R65, R74, R226 ;  /* 0x0000004a41e27223 */ /* 0x000fe400000100e2 */
[----:B-1----:R-:W-:Y:S02]  /*7ba0*/  @!P0 FADD.FTZ R62, R62, R83 ;  /* 0x000000533e3e8221 */ /* 0x002fe40000010000 */
[----:B--2---:R-:W-:-:S02]  /*7bb0*/  @!P0 FADD.FTZ R61, R61, R70 ;  /* 0x000000463d3d8221 */ /* 0x004fc40000010000 */
[----:B------:R-:W-:Y:S01]  /*7bc0*/  FFMA.FTZ R226, R34, R69, R226 ;  /* 0x0000004522e27223 */ /* 0x000fe200000100e2 */
[----:B------:R-:W-:Y:S01]  /*7bd0*/  SHFL.DOWN PT, R70, R63, 0x4, 0x1f ;  /* 0x08801f003f467f89 */ /* 0x000fe200000e0000 */
[----:B---3--:R-:W-:Y:S01]  /*7be0*/  @!P0 FADD.FTZ R60, R60, R67 ;  /* 0x000000433c3c8221 */ /* 0x008fe20000010000 */
[----:B------:R-:W-:Y:S01]  /*7bf0*/  ISETP.GT.AND P0, PT, R4, 0x1b, PT ;  /* 0x0000001b0400780c */ /* 0x000fe20003f04270 */
[----:B------:R-:W-:Y:S01]  /*7c00*/  FMUL.FTZ R66, R190, UR18 ;  /* 0x00000012be427c20 */ /* 0x000fe20008410000 */
[----:B------:R-:W0:Y:S01]  /*7c10*/  SHFL.DOWN PT, R69, R62, 0x4, 0x1f ;  /* 0x08801f003e457f89 */ /* 0x000e2200000e0000 */
[----:B------:R-:W-:Y:S02]  /*7c20*/  FMUL.FTZ R80, R182, UR18 ;  /* 0x00000012b6507c20 */ /* 0x000fe40008410000 */
[----:B------:R-:W-:Y:S01]  /*7c30*/  FFMA.FTZ R65, R189, UR17, -R66 ;  /* 0x00000011bd417c23 */ /* 0x000fe20008010842 */
[----:B------:R-:W1:Y:S01]  /*7c40*/  SHFL.DOWN PT, R68, R61, 0x4, 0x1f ;  /* 0x08801f003d447f89 */ /* 0x000e6200000e0000 */
[----:B------:R-:W-:-:S02]  /*7c50*/  FMUL.FTZ R66, R71, UR18 ;  /* 0x0000001247427c20 */ /* 0x000fc40008410000 */
[----:B------:R-:W-:Y:S01]  /*7c60*/  FMUL.FTZ R224, R224, R65 ;  /* 0x00000041e0e07220 */ /* 0x000fe20000410000 */
[----:B------:R-:W2:Y:S01]  /*7c70*/  SHFL.DOWN PT, R67, R60, 0x4, 0x1f ;  /* 0x08801f003c437f89 */ /* 0x000ea200000e0000 */
[C---:B------:R-:W-:Y:S02]  /*7c80*/  FFMA.FTZ R65, R191.reuse, UR17, -R66 ;  /* 0x00000011bf417c23 */ /* 0x040fe40008010842 */
[----:B------:R-:W-:Y:S02]  /*7c90*/  FMUL.FTZ R66, R191, UR18 ;  /* 0x00000012bf427c20 */ /* 0x000fe40008410000 */
[----:B------:R-:W-:Y:S02]  /*7ca0*/  FMUL.FTZ R222, R222, R65 ;  /* 0x00000041dede7220 */ /* 0x000fe40000410000 */
[----:B------:R-:W-:Y:S02]  /*7cb0*/  FFMA.FTZ R65, R71, UR17, R66 ;  /* 0x0000001147417c23 */ /* 0x000fe40008010042 */
[----:B------:R-:W-:-:S02]  /*7cc0*/  FMUL.FTZ R66, R194, UR18 ;  /* 0x00000012c2427c20 */ /* 0x000fc40008410000 */
[----:B------:R-:W-:Y:S02]  /*7cd0*/  FFMA.FTZ R222, R65, R72, R222 ;  /* 0x0000004841de7223 */ /* 0x000fe400000100de */
[C---:B------:R-:W-:Y:S02]  /*7ce0*/  FFMA.FTZ R65, R193.reuse, UR17, -R66 ;  /* 0x00000011c1417c23 */ /* 0x040fe40008010842 */
[----:B------:R-:W-:Y:S02]  /*7cf0*/  FMUL.FTZ R193, R193, UR18 ;  /* 0x00000012c1c17c20 */ /* 0x000fe40008410000 */
[----:B0-----:R-:W-:Y:S02]  /*7d00*/  @!P0 FADD.FTZ R62, R62, R69 ;  /* 0x000000453e3e8221 */ /* 0x001fe40000010000 */
[----:B------:R-:W-:Y:S02]  /*7d10*/  @!P0 FADD.FTZ R63, R63, R70 ;  /* 0x000000463f3f8221 */ /* 0x000fe40000010000 */
[----:B-1----:R-:W-:Y:S01]  /*7d20*/  @!P0 FADD.FTZ R61, R61, R68 ;  /* 0x000000443d3d8221 */ /* 0x002fe20000010000 */
[----:B------:R-:W0:Y:S01]  /*7d30*/  SHFL.DOWN PT, R69, R62, 0x8, 0x1f ;  /* 0x09001f003e457f89 */ /* 0x000e2200000e0000 */
[----:B------:R-:W-:-:S02]  /*7d40*/  FMUL.FTZ R65, R220, R65 ;  /* 0x00000041dc417220 */ /* 0x000fc40000410000 */
[----:B--2---:R-:W-:Y:S01]  /*7d50*/  @!P0 FADD.FTZ R60, R60, R67 ;  /* 0x000000433c3c8221 */ /* 0x004fe20000010000 */
[----:B------:R-:W1:Y:S01]  /*7d60*/  SHFL.DOWN PT, R72, R63, 0x8, 0x1f ;  /* 0x09001f003f487f89 */ /* 0x000e6200000e0000 */
[----:B------:R-:W-:Y:S01]  /*7d70*/  FFMA.FTZ R193, R194, UR17, R193 ;  /* 0x00000011c2c17c23 */ /* 0x000fe200080100c1 */
[----:B------:R-:W-:Y:S01]  /*7d80*/  ISETP.GT.AND P0, PT, R4, 0x17, PT ;  /* 0x000000170400780c */ /* 0x000fe20003f04270 */
[----:B------:R-:W-:Y:S01]  /*7d90*/  FMUL.FTZ R66, R73, UR18 ;  /* 0x0000001249427c20 */ /* 0x000fe20008410000 */
[----:B------:R-:W2:Y:S01]  /*7da0*/  SHFL.DOWN PT, R70, R61, 0x8, 0x1f ;  /* 0x09001f003d467f89 */ /* 0x000ea200000e0000 */
[----:B------:R-:W-:Y:S02]  /*7db0*/  FFMA.FTZ R193, R193, R244, R65 ;  /* 0x000000f4c1c17223 */ /* 0x000fe40000010041 */
[----:B------:R-:W-:Y:S01]  /*7dc0*/  FFMA.FTZ R65, R195, UR17, -R66 ;  /* 0x00000011c3417c23 */ /* 0x000fe20008010842 */
[----:B------:R-:W3:Y:S01]  /*7dd0*/  SHFL.DOWN PT, R67, R60, 0x8, 0x1f ;  /* 0x09001f003c437f89 */ /* 0x000ee200000e0000 */
[----:B------:R-:W-:-:S02]  /*7de0*/  FMUL.FTZ R66, R198, UR18 ;  /* 0x00000012c6427c20 */ /* 0x000fc40008410000 */
[----:B------:R-:W-:Y:S02]  /*7df0*/  FMUL.FTZ R218, R218, R65 ;  /* 0x00000041dada7220 */ /* 0x000fe40000410000 */
[C---:B------:R-:W-:Y:S02]  /*7e00*/  FFMA.FTZ R65, R197.reuse, UR17, -R66 ;  /* 0x00000011c5417c23 */ /* 0x040fe40008010842 */
[----:B------:R-:W-:Y:S02]  /*7e10*/  FMUL.FTZ R197, R197, UR18 ;  /* 0x00000012c5c57c20 */ /* 0x000fe40008410000 */
[----:B------:R-:W-:Y:S02]  /*7e20*/  FMUL.FTZ R68, R195, UR18 ;  /* 0x00000012c3447c20 */ /* 0x000fe40008410000 */
[----:B------:R-:W-:Y:S02]  /*7e30*/  FMUL.FTZ R65, R216, R65 ;  /* 0x00000041d8417220 */ /* 0x000fe40000410000 */
[----:B------:R-:W-:-:S02]  /*7e40*/  FFMA.FTZ R197, R198, UR17, R197 ;  /* 0x00000011c6c57c23 */ /* 0x000fc400080100c5 */
[----:B------:R-:W-:Y:S02]  /*7e50*/  FMUL.FTZ R66, R75, UR18 ;  /* 0x000000124b427c20 */ /* 0x000fe40008410000 */
[----:B------:R-:W-:Y:S02]  /*7e60*/  FFMA.FTZ R68, R73, UR17, R68 ;  /* 0x0000001149447c23 */ /* 0x000fe40008010044 */
[----:B------:R-:W-:Y:S02]  /*7e70*/  FFMA.FTZ R197, R197, R246, R65 ;  /* 0x000000f6c5c57223 */ /* 0x000fe40000010041 */
[----:B------:R-:W-:Y:S02]  /*7e80*/  FFMA.FTZ R65, R199, UR17, -R66 ;  /* 0x00000011c7417c23 */ /* 0x000fe40008010842 */
[----:B------:R-:W-:Y:S02]  /*7e90*/  FMUL.FTZ R66, R202, UR18 ;  /* 0x00000012ca427c20 */ /* 0x000fe40008410000 */
[----:B------:R-:W-:-:S02]  /*7ea0*/  FFMA.FTZ R68, R68, R215, R218 ;  /* 0x000000d744447223 */ /* 0x000fc400000100da */
[----:B------:R-:W-:Y:S02]  /*7eb0*/  FMUL.FTZ R214, R214, R65 ;  /* 0x00000041d6d67220 */ /* 0x000fe40000410000 */
[C---:B------:R-:W-:Y:S02]  /*7ec0*/  FFMA.FTZ R65, R201.reuse, UR17, -R66 ;  /* 0x00000011c9417c23 */ /* 0x040fe40008010842 */
[----:B------:R-:W-:Y:S02]  /*7ed0*/  FMUL.FTZ R201, R201, UR18 ;  /* 0x00000012c9c97c20 */ /* 0x000fe40008410000 */
[----:B------:R-:W-:Y:S02]  /*7ee0*/  FFMA.FTZ R68, R30, R73, R68 ;  /* 0x000000491e447223 */ /* 0x000fe40000010044 */
[----:B0-----:R-:W-:Y:S02]  /*7ef0*/  @!P0 FADD.FTZ R62, R62, R69 ;  /* 0x000000453e3e8221 */ /* 0x001fe40000010000 */
[----:B-1----:R-:W-:-:S02]  /*7f00*/  @!P0 FADD.FTZ R63, R63, R72 ;  /* 0x000000483f3f8221 */ /* 0x002fc40000010000 */
[----:B--2---:R-:W-:Y:S01]  /*7f10*/  @!P0 FADD.FTZ R61, R61, R70 ;  /* 0x000000463d3d8221 */ /* 0x004fe20000010000 */
[----:B------:R-:W0:Y:S01]  /*7f20*/  SHFL.DOWN PT, R73, R62, 0x10, 0x1f ;  /* 0x0a001f003e497f89 */ /* 0x000e2200000e0000 */
[----:B---3--:R-:W-:Y:S01]  /*7f30*/  @!P0 FADD.FTZ R60, R60, R67 ;  /* 0x000000433c3c8221 */ /* 0x008fe20000010000 */
[----:B------:R-:W-:Y:S01]  /*7f40*/  ISETP.GT.AND P0, PT, R4, 0xf, PT ;  /* 0x0000000f0400780c */ /* 0x000fe20003f04270 */
[----:B------:R-:W-:Y:S01]  /*7f50*/  FMUL.FTZ R65, R212, R65 ;  /* 0x00000041d4417220 */ /* 0x000fe20000410000 */
[----:B------:R-:W1:Y:S01]  /*7f60*/  SHFL.DOWN PT, R72, R63, 0x10, 0x1f ;  /* 0x0a001f003f487f89 */ /* 0x000e6200000e0000 */
[----:B------:R-:W-:Y:S02]  /*7f70*/  FFMA.FTZ R201, R202, UR17, R201 ;  /* 0x00000011cac97c23 */ /* 0x000fe400080100c9 */
[----:B------:R-:W-:Y:S01]  /*7f80*/  FFMA.FTZ R222, R32, R71, R222 ;  /* 0x0000004720de7223 */ /* 0x000fe200000100de */
[----:B------:R-:W2:Y:S01]  /*7f90*/  SHFL.DOWN PT, R70, R61, 0x10, 0x1f ;  /* 0x0a001f003d467f89 */ /* 0x000ea200000e0000 */
[----:B------:R-:W-:-:S02]  /*7fa0*/  FADD.FTZ R89, R68, R89 ;  /* 0x0000005944597221 */ /* 0x000fc40000010000 */
[----:B------:R-:W-:Y:S01]  /*7fb0*/  FMUL.FTZ R68, R199, UR18 ;  /* 0x00000012c7447c20 */ /* 0x000fe20008410000 */
[----:B------:R-:W3:Y:S01]  /*7fc0*/  SHFL.DOWN PT, R71, R60, 0x10, 0x1f ;  /* 0x0a001f003c477f89 */ /* 0x000ee200000e0000 */
[----:B------:R-:W-:Y:S02]  /*7fd0*/  FFMA.FTZ R65, R201, R248, R65 ;  /* 0x000000f8c9417223 */ /* 0x000fe40000010041 */
[----:B------:R-:W-:Y:S02]  /*7fe0*/  FFMA.FTZ R68, R75, UR17, R68 ;  /* 0x000000114b447c23 */ /* 0x000fe40008010044 */
[----:B------:R-:W-:Y:S02]  /*7ff0*/  FFMA.FTZ R69, R27, R202, R65 ;  /* 0x000000ca1b457223 */ /* 0x000fe40000010041 */
[----:B------:R-:W-:Y:S02]  /*8000*/  FMUL.FTZ R66, R77, UR18 ;  /* 0x000000124d427c20 */ /* 0x000fe40008410000 */
[----:B------:R-:W-:-:S02]  /*8010*/  FMUL.FTZ R65, R206, UR18 ;  /* 0x00000012ce417c20 */ /* 0x000fc40008410000 */
[----:B------:R-:W-:Y:S02]  /*8020*/  FFMA.FTZ R68, R68, R217, R214 ;  /* 0x000000d944447223 */ /* 0x000fe400000100d6 */
[----:B------:R-:W-:Y:S02]  /*8030*/  FFMA.FTZ R67, R203, UR17, -R66 ;  /* 0x00000011cb437c23 */ /* 0x000fe40008010842 */
[----:B------:R-:W-:Y:S02]  /*8040*/  FFMA.FTZ R65, R64, UR17, -R65 ;  /* 0x0000001140417c23 */ /* 0x000fe40008010841 */
[----:B------:R-:W-:Y:S02]  /*8050*/  FFMA.FTZ R68, R28, R75, R68 ;  /* 0x0000004b1c447223 */ /* 0x000fe40000010044 */
[----:B------:R-:W-:Y:S02]  /*8060*/  FMUL.FTZ R66, R208, UR18 ;  /* 0x00000012d0427c20 */ /* 0x000fe40008410000 */
[----:B------:R-:W-:-:S02]  /*8070*/  FMUL.FTZ R230, R230, R65 ;  /* 0x00000041e6e67220 */ /* 0x000fc40000410000 */
[----:B------:R-:W-:Y:S02]  /*8080*/  FFMA.FTZ R163, R181, UR17, -R80 ;  /* 0x00000011b5a37c23 */ /* 0x000fe40008010850 */
[----:B------:R-:W-:Y:S02]  /*8090*/  FADD.FTZ R91, R68, R91 ;  /* 0x0000005b445b7221 */ /* 0x000fe40000010000 */
[----:B------:R-:W-:Y:S02]  /*80a0*/  FMUL.FTZ R210, R210, R67 ;  /* 0x00000043d2d27220 */ /* 0x000fe40000410000 */
[----:B------:R-:W-:Y:S02]  /*80b0*/  FFMA.FTZ R65, R207, UR17, -R66 ;  /* 0x00000011cf417c23 */ /* 0x000fe40008010842 */
[----:B------:R-:W-:Y:S02]  /*80c0*/  FMUL.FTZ R181, R181, UR18 ;  /* 0x00000012b5b57c20 */ /* 0x000fe40008410000 */
[----:B------:R-:W-:-:S02]  /*80d0*/  FMUL.FTZ R185, R185, UR18 ;  /* 0x00000012b9b97c20 */ /* 0x000fc40008410000 */
[----:B------:R-:W-:Y:S02]  /*80e0*/  FMUL.FTZ R189, R189, UR18 ;  /* 0x00000012bdbd7c20 */ /* 0x000fe40008410000 */
[----:B------:R-:W-:Y:S02]  /*80f0*/  FMUL.FTZ R68, R203, UR18 ;  /* 0x00000012cb447c20 */ /* 0x000fe40008410000 */
[----:B------:R-:W-:Y:S02]  /*8100*/  FMUL.FTZ R67, R64, UR18 ;  /* 0x0000001240437c20 */ /* 0x000fe40008410000 */
[----:B------:R-:W-:Y:S02]  /*8110*/  FMUL.FTZ R207, R207, UR18 ;  /* 0x00000012cfcf7c20 */ /* 0x000fe40008410000 */
[----:B------:R-:W-:Y:S02]  /*8120*/  FMUL.FTZ R163, R236, R163 ;  /* 0x000000a3eca37220 */ /* 0x000fe40000410000 */
[----:B------:R-:W-:-:S02]  /*8130*/  FFMA.FTZ R181, R182, UR17, R181 ;  /* 0x00000011b6b57c23 */ /* 0x000fc400080100b5 */
[----:B------:R-:W-:Y:S02]  /*8140*/  FFMA.FTZ R185, R186, UR17, R185 ;  /* 0x00000011bab97c23 */ /* 0x000fe400080100b9 */
[----:B------:R-:W-:Y:S02]  /*8150*/  FFMA.FTZ R189, R190, UR17, R189 ;  /* 0x00000011bebd7c23 */ /* 0x000fe400080100bd */
[----:B------:R-:W-:Y:S02]  /*8160*/  FFMA.FTZ R68, R77, UR17, R68 ;  /* 0x000000114d447c23 */ /* 0x000fe40008010044 */
[----:B------:R-:W-:Y:S02]  /*8170*/  FMUL.FTZ R65, R232, R65 ;  /* 0x00000041e8417220 */ /* 0x000fe40000410000 */
[----:B------:R-:W-:Y:S02]  /*8180*/  FFMA.FTZ R67, R206, UR17, R67 ;  /* 0x00000011ce437c23 */ /* 0x000fe40008010043 */
[----:B------:R-:W-:-:S02]  /*8190*/  FFMA.FTZ R207, R208, UR17, R207 ;  /* 0x00000011d0cf7c23 */ /* 0x000fc400080100cf */
[----:B0-----:R-:W-:Y:S02]  /*81a0*/  @!P0 FADD.FTZ R62, R62, R73 ;  /* 0x000000493e3e8221 */ /* 0x001fe40000010000 */
[----:B-1----:R-:W-:Y:S02]  /*81b0*/  @!P0 FADD.FTZ R63, R63, R72 ;  /* 0x000000483f3f8221 */ /* 0x002fe40000010000 */
[----:B--2---:R-:W-:Y:S02]  /*81c0*/  @!P0 FADD.FTZ R61, R61, R70 ;  /* 0x000000463d3d8221 */ /* 0x004fe40000010000 */
[----:B---3--:R-:W-:Y:S02]  /*81d0*/  @!P0 FADD.FTZ R60, R60, R71 ;  /* 0x000000473c3c8221 */ /* 0x008fe40000010000 */
[----:B------:R-:W-:Y:S02]  /*81e0*/  FFMA.FTZ R163, R181, R234, R163 ;  /* 0x000000eab5a37223 */ /* 0x000fe400000100a3 */
[----:B------:R-:W-:Y:S01]  /*81f0*/  FFMA.FTZ R185, R185, R240, R228 ;  /* 0x000000f0b9b97223 */ /* 0x000fe200000100e4 */
[----:B------:R0:W-:Y:S01]  /*8200*/  @!P1 STS.128 [R5.X16+0x2120], R60 ;  /* 0x0021203c05009388 */ /* 0x0001e2000000cc00 */
[----:B------:R-:W-:-:S02]  /*8210*/  FFMA.FTZ R189, R189, R242, R224 ;  /* 0x000000f2bdbd7223 */ /* 0x000fc400000100e0 */
[----:B------:R-:W-:Y:S02]  /*8220*/  FFMA.FTZ R68, R68, R219, R210 ;  /* 0x000000db44447223 */ /* 0x000fe400000100d2 */
[----:B------:R-:W-:Y:S02]  /*8230*/  FFMA.FTZ R67, R67, R250, R230 ;  /* 0x000000fa43437223 */ /* 0x000fe400000100e6 */
[----:B------:R-:W-:Y:S02]  /*8240*/  FFMA.FTZ R65, R207, R252, R65 ;  /* 0x000000fccf417223 */ /* 0x000fe40000010041 */
[----:B------:R-:W-:Y:S02]  /*8250*/  FFMA.FTZ R163, R37, R182, R163 ;  /* 0x000000b625a37223 */ /* 0x000fe400000100a3 */
[----:B------:R-:W-:Y:S02]  /*8260*/  FFMA.FTZ R185, R35, R186, R185 ;  /* 0x000000ba23b97223 */ /* 0x000fe400000100b9 */
[----:B------:R-:W-:-:S02]  /*8270*/  FFMA.FTZ R189, R33, R190, R189 ;  /* 0x000000be21bd7223 */ /* 0x000fc400000100bd */
[----:B------:R-:W-:Y:S02]  /*8280*/  FFMA.FTZ R193, R31, R194, R193 ;  /* 0x000000c21fc17223 */ /* 0x000fe400000100c1 */
[----:B------:R-:W-:Y:S02]  /*8290*/  FFMA.FTZ R197, R29, R198, R197 ;  /* 0x000000c61dc57223 */ /* 0x000fe400000100c5 */
[----:B------:R-:W-:Y:S02]  /*82a0*/  FFMA.FTZ R68, R26, R77, R68 ;  /* 0x0000004d1a447223 */ /* 0x000fe40000010044 */
[----:B------:R-:W-:Y:S02]  /*82b0*/  FFMA.FTZ R67, R24, R206, R67 ;  /* 0x000000ce18437223 */ /* 0x000fe40000010043 */
[----:B------:R-:W-:Y:S02]  /*82c0*/  FFMA.FTZ R208, R25, R208, R65 ;  /* 0x000000d019d07223 */ /* 0x000fe40000010041 */
[----:B------:R-:W-:-:S02]  /*82d0*/  FADD.FTZ R124, R171, R124 ;  /* 0x0000007cab7c7221 */ /* 0x000fc40000010000 */
[----:B------:R-:W-:Y:S02]  /*82e0*/  FADD.FTZ R122, R167, R122 ;  /* 0x0000007aa77a7221 */ /* 0x000fe40000010000 */
        /* <DEDUP_REMOVED lines=21> */
[----:B------:R-:W-:Y:S01]  /*8440*/  FADD.FTZ R95, R208, R95 ;  /* 0x0000005fd05f7221 */ /* 0x000fe20000010000 */
[----:B------:R-:W-:Y:S06]  /*8450*/  BAR.SYNC.DEFER_BLOCKING 0x0 ;  /* 0x0000000000007b1d */ /* 0x000fec0000010000 */
[----:B------:R-:W-:Y:S05]  /*8460*/  @P2 BRA `(.L_x_37) ;  /* 0x000001b000002947 */ /* 0x000fea0003800000 */
[----:B0-----:R-:W-:Y:S01]  /*8470*/  ULDC UR16, c[0x0][0x174] ;  /* 0x00005d0000107ab9 */ /* 0x001fe20000000800 */
[----:B------:R-:W0:Y:S01]  /*8480*/  LDS.128 R64, [0x2130] ;  /* 0x00213000ff407984 */ /* 0x000e220000000c00 */
[----:B------:R-:W-:-:S02]  /*8490*/  UISETP.NE.AND UP0, UPT, UR20, UR16, UPT ;  /* 0x000000101400728c */ /* 0x000fc4000bf05270 */
[----:B------:R-:W-:Y:S01]  /*84a0*/  USHF.L.U32 UR16, UR7, 0x3, URZ ;  /* 0x0000000307107899 */ /* 0x000fe2000800063f */
[----:B------:R-:W1:Y:S03]  /*84b0*/  LDS.128 R68, [0x2140] ;  /* 0x00214000ff447984 */ /* 0x000e660000000c00 */
[----:B------:R-:W-:Y:S01]  /*84c0*/  PLOP3.LUT P0, PT, PT, PT, UP0, 0x80, 0x0 ;  /* 0x000000000000781c */ /* 0x000fe20003f0f008 */
[----:B------:R-:W2:-:S12]  /*84d0*/  LDS.128 R72, [0x2150] ;  /* 0x00215000ff487984 */ /* 0x000e980000000c00 */
[----:B------:R-:W3:Y:S04]  /*84e0*/  @P0 LDS.64 R76, [UR16+0x6190] ;  /* 0x00619010ff4c0984 */ /* 0x000ee80008000a00 */
[----:B------:R-:W4:Y:S01]  /*84f0*/  @P0 LDS.64 R78, [UR16+0x5990] ;  /* 0x00599010ff4e0984 */ /* 0x000f220008000a00 */
[----:B0-----:R-:W-:Y:S02]  /*8500*/  FADD.FTZ R80, R63, R67 ;  /* 0x000000433f507221 */ /* 0x001fe40000010000 */
[----:B------:R-:W-:Y:S02]  /*8510*/  FADD.FTZ R63, R62, R66 ;  /* 0x000000423e3f7221 */ /* 0x000fe40000010000 */
[----:B------:R-:W-:Y:S02]  /*8520*/  FADD.FTZ R62, R61, R65 ;  /* 0x000000413d3e7221 */ /* 0x000fe40000010000 */
[----:B------:R-:W-:-:S02]  /*8530*/  FADD.FTZ R61, R60, R64 ;  /* 0x000000403c3d7221 */ /* 0x000fc40000010000 */
[----:B-1----:R-:W-:Y:S02]  /*8540*/  FADD.FTZ R60, R62, R69 ;  /* 0x000000453e3c7221 */ /* 0x002fe40000010000 */
[----:B------:R-:W-:Y:S02]  /*8550*/  FADD.FTZ R80, R80, R71 ;  /* 0x0000004750507221 */ /* 0x000fe40000010000 */
[----:B------:R-:W-:Y:S02]  /*8560*/  FADD.FTZ R67, R63, R70 ;  /* 0x000000463f437221 */ /* 0x000fe40000010000 */
[----:B------:R-:W-:Y:S02]  /*8570*/  FADD.FTZ R65, R61, R68 ;  /* 0x000000443d417221 */ /* 0x000fe40000010000 */
[----:B--2---:R-:W-:Y:S02]  /*8580*/  FADD.FTZ R61, R60, R73 ;  /* 0x000000493c3d7221 */ /* 0x004fe40000010000 */
[----:B------:R-:W-:-:S02]  /*8590*/  FADD.FTZ R63, R80, R75 ;  /* 0x0000004b503f7221 */ /* 0x000fc40000010000 */
[----:B------:R-:W-:Y:S02]  /*85a0*/  FADD.FTZ R62, R67, R74 ;  /* 0x0000004a433e7221 */ /* 0x000fe40000010000 */
[----:B------:R-:W-:Y:S02]  /*85b0*/  FADD.FTZ R60, R65, R72 ;  /* 0x00000048413c7221 */ /* 0x000fe40000010000 */
[----:B---3--:R-:W-:Y:S02]  /*85c0*/  @P0 FADD.FTZ R63, R63, R77 ;  /* 0x0000004d3f3f0221 */ /* 0x008fe40000010000 */
[----:B------:R-:W-:Y:S02]  /*85d0*/  @P0 FADD.FTZ R62, R62, R76 ;  /* 0x0000004c3e3e0221 */ /* 0x000fe40000010000 */
[----:B----4-:R-:W-:Y:S02]  /*85e0*/  @P0 FADD.FTZ R61, R61, R79 ;  /* 0x0000004f3d3d0221 */ /* 0x010fe40000010000 */
[----:B------:R-:W-:Y:S01]  /*85f0*/  @P0 FADD.FTZ R60, R60, R78 ;  /* 0x0000004e3c3c0221 */ /* 0x000fe20000010000 */
[----:B------:R0:W-:Y:S04]  /*8600*/  STS.64 [UR16+0x6190], R62 ;  /* 0x0061903eff007988 */ /* 0x0001e80008000a10 */
[----:B------:R0:W-:Y:S02]  /*8610*/  STS.64 [UR16+0x5990], R60 ;  /* 0x0059903cff007988 */ /* 0x0001e40008000a10 */
.L_x_37:
[----:B0-----:R-:W-:Y:S05]  /*8620*/  BSYNC B0 ;  /* 0x0000000000007941 */ /* 0x001fea0003800000 */
.L_x_36:
[----:B------:R-:W-:Y:S02]  /*8630*/  UIADD3 UR7, UR7, 0x1, URZ ;  /* 0x0000000107077890 */ /* 0x000fe4000fffe03f */
[----:B------:R-:W-:-:S02]  /*8640*/  ULDC UR16, c[0x0][0x16c] ;  /* 0x00005b0000107ab9 */ /* 0x000fc40000000800 */
[----:B------:R-:W-:-:S06]  /*8650*/  UISETP.GE.AND UP0, UPT, UR7, UR16, UPT ;  /* 0x000000100700728c */ /* 0x000fcc000bf06270 */
[----:B------:R-:W-:-:S13]  /*8660*/  PLOP3.LUT P0, PT, PT, PT, UP0, 0x80, 0x0 ;  /* 0x000000000000781c */ /* 0x000fda0003f0f008 */
[----:B------:R-:W-:Y:S01]  /*8670*/  @P0 CALL.REL.NOINC `(.L_x_1) ;  /* 0x0000001000000944 */ /* 0x000fe20003c00000 */
[----:B------:R-:W-:Y:S05]  /*8680*/  BRA `(.L_x_38) ;  /* 0xffff998000007947 */ /* 0x000fea000383ffff */
.L_x_1:
[----:B------:R-:W-:Y:S01]  /*8690*/  BAR.SYNC.DEFER_BLOCKING 0x0 ;  /* 0x0000000000007b1d */ /* 0x000fe20000010000 */
[----:B------:R-:W-:Y:S02]  /*86a0*/  ISETP.NE.AND P0, PT, R3, RZ, PT ;  /* 0x000000ff0300720c */ /* 0x000fe40003f05270 */
[----:B------:R-:W-:Y:S02]  /*86b0*/  SHF.R.S32.HI R69, RZ, 0x1f, R6 ;  /* 0x0000001fff457819 */ /* 0x000fe40000011406 */
[----:B------:R-:W-:Y:S01]  /*86c0*/  IADD3 R24, P2, R6, UR39, RZ ;  /* 0x0000002706187c10 */ /* 0x000fe2000ff5e0ff */
[----:B------:R-:W-:Y:S01]  /*86d0*/  ULDC UR34, c[0x0][0x168] ;  /* 0x00005a0000227ab9 */ /* 0x000fe20000000800 */
[----:B------:R-:W-:Y:S01]  /*86e0*/  MOV R26, UR39 ;  /* 0x00000027001a7c02 */ /* 0x000fe20008000f00 */
[----:B------:R-:W-:Y:S01]  /*86f0*/  UIADD3 UR34, -UR39, UR34, URZ ;  /* 0x0000002227227290 */ /* 0x000fe2000fffe13f */
[----:B------:R-:W-:Y:S01]  /*8700*/  BSSY B0, `(.L_x_39) ;  /* 0x000003f000007945 */ /* 0x000fe20003800000 */
[----:B------:R-:W-:Y:S01]  /*8710*/  ULDC.64 UR16, c[0x0][0x2d8] ;  /* 0x0000b60000107ab9 */ /* 0x000fe20000000a00 */
[----:B------:R-:W-:Y:S01]  /*8720*/  LEA.HI.X.SX32 R25, R26, R69, 0x1, P2 ;  /* 0x000000451a197211 */ /* 0x000fe200010f0eff */
[----:B------:R-:W-:-:S02]  /*8730*/  UIMAD UR7, UR36, UR16, URZ ;  /* 0x00000010240772a4 */ /* 0x000fc4000f8e023f */
[----:B------:R-:W-:Y:S01]  /*8740*/  MOV R73, UR34 ;  /* 0x0000002200497c02 */ /* 0x000fe20008000f00 */
[----:B------:R-:W-:Y:S02]  /*8750*/  ULDC.64 UR40, c[0x0][0x2f8] ;  /* 0x0000be0000287ab9 */ /* 0x000fe40000000a00 */
[----:B------:R-:W-:Y:S02]  /*8760*/  UIMAD UR27, UR36, UR40, URZ ;  /* 0x00000028241b72a4 */ /* 0x000fe4000f8e023f */
[----:B------:R-:W-:Y:S02]  /*8770*/  UIMAD.WIDE.U32 UR18, UR31, UR16, URZ ;  /* 0x000000101f1272a5 */ /* 0x000fe4000f8e003f */
[----:B------:R-:W-:Y:S02]  /*8780*/  UIMAD UR28, UR31, UR17, UR7 ;  /* 0x000000111f1c72a4 */ /* 0x000fe4000f8e0207 */
[----:B------:R-:W-:Y:S01]  /*8790*/  UIMAD UR29, UR31, UR41, UR27 ;  /* 0x000000291f1d72a4 */ /* 0x000fe2000f8e021b */
[----:B------:R-:W-:Y:S01]  /*87a0*/  STS [R23.X4], R96 ;  /* 0x0000006017007388 */ /* 0x000fe20000004800 */
[----:B------:R-:W-:-:S02]  /*87b0*/  UIMAD UR7, UR6, -0x800, UR37 ;  /* 0xfffff800060778a4 */ /* 0x000fc4000f8e0225 */
[----:B------:R-:W-:Y:S01]  /*87c0*/  UIMAD.WIDE.U32 UR16, UR31, UR40, URZ ;  /* 0x000000281f1072a5 */ /* 0x000fe2000f8e003f */
[----:B------:R-:W-:Y:S01]  /*87d0*/  STS [R23.X4+0x4], R100 ;  /* 0x0000046417007388 */ /* 0x000fe20000004800 */
[----:B------:R-:W-:-:S03]  /*87e0*/  UIADD3 UR27, UR19, UR28, URZ ;  /* 0x0000001c131b7290 */ /* 0x000fc6000fffe03f */
        /* <DEDUP_REMOVED lines=31> */
[----:B------:R-:W-:Y:S04]  /*89e0*/  @!P0 STS [0x2100], R73 ;  /* 0x00210049ff008388 */ /* 0x000fe80000000800 */
[----:B------:R-:W-:Y:S06]  /*89f0*/  BAR.SYNC.DEFER_BLOCKING 0x0 ;  /* 0x0000000000007b1d */ /* 0x000fec0000010000 */
[----:B------:R-:W0:Y:S02]  /*8a00*/  LDS R67, [0x2100] ;  /* 0x00210000ff437984 */ /* 0x000e240000000800 */
[----:B0-----:R-:W-:-:S13]  /*8a10*/  ISETP.GE.AND P1, PT, R6, R67, PT ;  /* 0x000000430600720c */ /* 0x001fda0003f26270 */
[----:B------:R-:W-:Y:S05]  /*8a20*/  @P1 BRA `(.L_x_40) ;  /* 0x000000c000001947 */ /* 0x000fea0003800000 */
[----:B------:R-:W-:Y:S01]  /*8a30*/  MOV R27, UR31 ;  /* 0x0000001f001b7c02 */ /* 0x000fe20008000f00 */
[----:B------:R-:W-:Y:S01]  /*8a40*/  ULDC.64 UR38, c[0x0][0x2e0] ;  /* 0x0000b80000267ab9 */ /* 0x000fe20000000a00 */
[----:B------:R-:W-:Y:S01]  /*8a50*/  MOV R29, UR14 ;  /* 0x0000000e001d7c02 */ /* 0x000fe20008000f00 */
[----:B------:R-:W-:Y:S02]  /*8a60*/  UIMAD UR30, UR15, UR38, URZ ;  /* 0x000000260f1e72a4 */ /* 0x000fe4000f8e023f */
[----:B------:R-:W-:Y:S02]  /*8a70*/  IMAD.WIDE.U32 R26, R27, c[0x0][0x2d8], R24 ;  /* 0x0000b6001b1a7a25 */ /* 0x000fe400078e0018 */
[----:B------:R-:W-:-:S03]  /*8a80*/  UIMAD UR30, UR14, UR39, UR30 ;  /* 0x000000270e1e72a4 */ /* 0x000fc6000f8e021e */
[----:B------:R-:W-:-:S05]  /*8a90*/  IADD3 R27, R27, UR28, RZ ;  /* 0x0000001c1b1b7c10 */ /* 0x000fca000fffe0ff */
[----:B------:R-:W-:-:S05]  /*8aa0*/  IMAD.WIDE.U32 R26, R29, c[0x0][0x2e0], R26 ;  /* 0x0000b8001d1a7a25 */ /* 0x000fca00078e001a */
[----:B------:R-:W-:Y:S02]  /*8ab0*/  IADD3 R27, R27, UR30, RZ ;  /* 0x0000001e1b1b7c10 */ /* 0x000fe4000fffe0ff */
[----:B------:R-:W-:-:S04]  /*8ac0*/  LEA R28, P1, R26, c[0x0][0x330], 0x2 ;  /* 0x0000cc001a1c7a11 */ /* 0x000fc800078210ff */
[----:B------:R-:W-:-:S05]  /*8ad0*/  LEA.HI.X R29, R26, c[0x0][0x334], R27, 0x2, P1 ;  /* 0x0000cd001a1d7a11 */ /* 0x000fca00008f141b */
[----:B------:R0:W-:Y:S04]  /*8ae0*/  STG.E [R28.64], R31 ;  /* 0x0000001f1c007986 */ /* 0x0001e8000c101920 */
.L_x_40:
[----:B------:R-:W-:Y:S05]  /*8af0*/  BSYNC B0 ;  /* 0x0000000000007941 */ /* 0x000fea0003800000 */
.L_x_39:
[----:B------:R-:W-:Y:S01]  /*8b00*/  ULDC.64 UR34, c[0x0][0x2e0] ;  /* 0x0000b80000227ab9 */ /* 0x000fe20000000a00 */
[C---:B------:R-:W-:Y:S01]  /*8b10*/  LEA R26, P1, R6.reuse, c[0x0][0x330], 0x2 ;  /* 0x0000cc00061a7a11 */ /* 0x040fe200078210ff */
[----:B------:R-:W-:Y:S01]  /*8b20*/  UMOV UR19, UR27 ;  /* 0x0000001b00137c82 */ /* 0x000fe20008000000 */
[C---:B------:R-:W-:Y:S01]  /*8b30*/  LOP3.LUT R46, R6.reuse, 0x20, RZ, 0xfc, !PT ;  /* 0x00000020062e7812 */ /* 0x040fe200078efcff */
[----:B------:R-:W-:Y:S01]  /*8b40*/  UIMAD UR28, UR15, UR34, URZ ;  /* 0x000000220f1c72a4 */ /* 0x000fe2000f8e023f */
[C---:B------:R-:W-:Y:S01]  /*8b50*/  LOP3.LUT R48, R6.reuse, 0x40, RZ, 0xfc, !PT ;  /* 0x0000004006307812 */ /* 0x040fe200078efcff */
[----:B------:R-:W-:Y:S01]  /*8b60*/  UIMAD.WIDE.U32 UR18, UR14, UR34, UR18 ;  /* 0x000000220e1272a5 */ /* 0x000fe2000f8e0012 */
[C---:B------:R-:W-:Y:S01]  /*8b70*/  LOP3.LUT R50, R6.reuse, 0x60, RZ, 0xfc, !PT ;  /* 0x0000006006327812 */ /* 0x040fe200078efcff */
[----:B------:R-:W-:Y:S01]  /*8b80*/  UIMAD UR28, UR14, UR35, UR28 ;  /* 0x000000230e1c72a4 */ /* 0x000fe2000f8e021c */
[----:B------:R-:W-:Y:S01]  /*8b90*/  LEA.HI.X R27, R6, c[0x0][0x334], R69, 0x2, P1 ;  /* 0x0000cd00061b7a11 */ /* 0x000fe200008f1445 */
[----:B------:R-:W-:Y:S01]  /*8ba0*/  UIADD3 UR30, UP0, UR7, UR18, URZ ;  /* 0x00000012071e7290 */ /* 0x000fe2000ff1e03f */
[-C--:B------:R-:W-:Y:S01]  /*8bb0*/  ISETP.GE.AND P1, PT, R46, R67.reuse, PT ;  /* 0x000000432e00720c */ /* 0x080fe20003f26270 */
[----:B------:R-:W-:Y:S01]  /*8bc0*/  USHF.R.S32.HI UR27, URZ, 0x1f, UR7 ;  /* 0x0000001f3f1b7899 */ /* 0x000fe20008011407 */
[-C--:B------:R-:W-:Y:S01]  /*8bd0*/  ISETP.GE.AND P2, PT, R48, R67.reuse, PT ;  /* 0x000000433000720c */ /* 0x080fe20003f46270 */
[----:B------:R-:W-:Y:S01]  /*8be0*/  BSSY B0, `(.L_x_41) ;  /* 0x0000097000007945 */ /* 0x000fe20003800000 */
[----:B------:R-:W-:Y:S01]  /*8bf0*/  ISETP.GE.AND P3, PT, R50, R67, PT ;  /* 0x000000433200720c */ /* 0x000fe20003f66270 */
[----:B------:R-:W-:Y:S01]  /*8c00*/  UIADD3.X UR18, UR27, UR28, UR19, UP0, !UPT ;  /* 0x0000001c1b127290 */ /* 0x000fe200087fe413 */
[----:B0-----:R-:W-:-:S02]  /*8c10*/  MOV R28, UR30 ;  /* 0x0000001e001c7c02 */ /* 0x001fc40008000f00 */
[----:B------:R-:W-:Y:S02]  /*8c20*/  LOP3.LUT R52, R6, 0x80, RZ, 0xfc, !PT ;  /* 0x0000008006347812 */ /* 0x000fe400078efcff */
[----:B------:R-:W-:Y:S02]  /*8c30*/  LEA R26, P4, R28, R26, 0x2 ;  /* 0x0000001a1c1a7211 */ /* 0x000fe400078810ff */
[----:B------:R-:W-:Y:S01]  /*8c40*/  MOV R29, UR18 ;  /* 0x00000012001d7c02 */ /* 0x000fe20008000f00 */
[----:B------:R-:W-:Y:S01]  /*8c50*/  UIADD3 UR18, UR17, UR29, URZ ;  /* 0x0000001d11127290 */ /* 0x000fe2000fffe03f */
[----:B------:R-:W-:Y:S02]  /*8c60*/  LOP3.LUT R54, R6, 0xa0, RZ, 0xfc, !PT ;  /* 0x000000a006367812 */ /* 0x000fe400078efcff */
[----:B------:R-:W-:Y:S02]  /*8c70*/  LEA.HI.X R27, R28, R27, R29, 0x2, P4 ;  /* 0x0000001b1c1b7211 */ /* 0x000fe400020f141d */
[----:B------:R-:W-:-:S02]  /*8c80*/  LOP3.LUT R60, R6, 0xc0, RZ, 0xfc, !PT ;  /* 0x000000c0063c7812 */ /* 0x000fc400078efcff */
[C---:B------:R-:W-:Y:S01]  /*8c90*/  LOP3.LUT R62, R6.reuse, 0xe0, RZ, 0xfc, !PT ;  /* 0x000000e0063e7812 */ /* 0x040fe200078efcff */
[----:B------:R-:W-:Y:S01]  /*8ca0*/  @!P1 STG.E [R26.64+-0x1f80], R33 ;  /* 0xffe080211a009986 */ /* 0x000fe2000c101920 */
[C---:B------:R-:W-:Y:S02]  /*8cb0*/  LOP3.LUT R64, R6.reuse, 0x100, RZ, 0xfc, !PT ;  /* 0x0000010006407812 */ /* 0x040fe400078efcff */
[----:B------:R-:W-:Y:S01]  /*8cc0*/  LOP3.LUT R66, R6, 0x120, RZ, 0xfc, !PT ;  /* 0x0000012006427812 */ /* 0x000fe200078efcff */
[----:B------:R-:W-:Y:S01]  /*8cd0*/  @!P2 STG.E [R26.64+-0x1f00], R35 ;  /* 0xffe100231a00a986 */ /* 0x000fe2000c101920 */
[-C--:B------:R-:W-:Y:S02]  /*8ce0*/  ISETP.GE.AND P1, PT, R52, R67.reuse, PT ;  /* 0x000000433400720c */ /* 0x080fe40003f26270 */
[-C--:B------:R-:W-:Y:S01]  /*8cf0*/  ISETP.GE.AND P2, PT, R54, R67.reuse, PT ;  /* 0x000000433600720c */ /* 0x080fe20003f46270 */
[----:B------:R0:W-:Y:S01]  /*8d00*/  @!P3 STG.E [R26.64+-0x1e80], R37 ;  /* 0xffe180251a00b986 */ /* 0x0001e2000c101920 */
[----:B------:R-:W-:-:S02]  /*8d10*/  ISETP.GE.AND P3, PT, R60, R67, PT ;  /* 0x000000433c00720c */ /* 0x000fc40003f66270 */
[-C--:B------:R-:W-:Y:S02]  /*8d20*/  ISETP.GE.AND P4, PT, R62, R67.reuse, PT ;  /* 0x000000433e00720c */ /* 0x080fe40003f86270 */
[-C--:B------:R-:W-:Y:S02]  /*8d30*/  ISETP.GE.AND P5, PT, R64, R67.reuse, PT ;  /* 0x000000434000720c */ /* 0x080fe40003fa6270 */
[----:B------:R-:W-:Y:S02]  /*8d40*/  ISETP.GE.AND P6, PT, R66, R67, PT ;  /* 0x000000434200720c */ /* 0x000fe40003fc6270 */
[C---:B------:R-:W-:Y:S01]  /*8d50*/  LOP3.LUT R68, R6.reuse, 0x140, RZ, 0xfc, !PT ;  /* 0x0000014006447812 */ /* 0x040fe200078efcff */
[----:B------:R1:W-:Y:S01]  /*8d60*/  @!P1 STG.E [R26.64+-0x1e00], R39 ;  /* 0xffe200271a009986 */ /* 0x0003e2000c101920 */
[C---:B------:R-:W-:Y:S02]  /*8d70*/  LOP3.LUT R70, R6.reuse, 0x160, RZ, 0xfc, !PT ;  /* 0x0000016006467812 */ /* 0x040fe400078efcff */
[C---:B------:R-:W-:Y:S01]  /*8d80*/  LOP3.LUT R72, R6.reuse, 0x180, RZ, 0xfc, !PT ;  /* 0x0000018006487812 */ /* 0x040fe200078efcff */
[----:B------:R2:W-:Y:S01]  /*8d90*/  @!P2 STG.E [R26.64+-0x1d80], R41 ;  /* 0xffe280291a00a986 */ /* 0x0005e2000c101920 */
[----:B------:R-:W-:-:S02]  /*8da0*/  LOP3.LUT R74, R6, 0x1a0, RZ, 0xfc, !PT ;  /* 0x000001a0064a7812 */ /* 0x000fc400078efcff */
[C---:B------:R-:W-:Y:S01]  /*8db0*/  LOP3.LUT R76, R6.reuse, 0x1c0, RZ, 0xfc, !PT ;  /* 0x000001c0064c7812 */ /* 0x040fe200078efcff */
[----:B------:R3:W-:Y:S01]  /*8dc0*/  @!P3 STG.E [R26.64+-0x1d00], R43 ;  /* 0xffe3002b1a00b986 */ /* 0x0007e2000c101920 */
[----:B------:R-:W-:Y:S02]  /*8dd0*/  LOP3.LUT R78, R6, 0x1e0, RZ, 0xfc, !PT ;  /* 0x000001e0064e7812 */ /* 0x000fe400078efcff */
[-C--:B------:R-:W-:Y:S01]  /*8de0*/  ISETP.GE.AND P1, PT, R68, R67.reuse, PT ;  /* 0x000000434400720c */ /* 0x080fe20003f26270 */
[----:B------:R4:W-:Y:S01]  /*8df0*/  @!P4 STG.E [R26.64+-0x1c80], R45 ;  /* 0xffe3802d1a00c986 */ /* 0x0009e2000c101920 */
[-C--:B------:R-:W-:Y:S02]  /*8e00*/  ISETP.GE.AND P2, PT, R70, R67.reuse, PT ;  /* 0x000000434600720c */ /* 0x080fe40003f46270 */
[-C--:B------:R-:W-:Y:S01]  /*8e10*/  ISETP.GE.AND P3, PT, R72, R67.reuse, PT ;  /* 0x000000434800720c */ /* 0x080fe20003f66270 */
[----:B------:R-:W-:Y:S01]  /*8e20*/  @!P5 STG.E [R26.64+-0x1c00], R47 ;  /* 0xffe4002f1a00d986 */ /* 0x000fe2000c101920 */
[----:B------:R-:W-:-:S02]  /*8e30*/  ISETP.GE.AND P4, PT, R74, R67, PT ;  /* 0x000000434a00720c */ /* 0x000fc40003f86270 */
[-C--:B------:R-:W-:Y:S01]  /*8e40*/  ISETP.GE.AND P5, PT, R76, R67.reuse, PT ;  /* 0x000000434c00720c */ /* 0x080fe20003fa6270 */
[----:B------:R-:W-:Y:S01]  /*8e50*/  @!P6 STG.E [R26.64+-0x1b80], R49 ;  /* 0xffe480311a00e986 */ /* 0x000fe2000c101920 */
[----:B------:R-:W-:Y:S02]  /*8e60*/  ISETP.GE.AND P6, PT, R78, R67, PT ;  /* 0x000000434e00720c */ /* 0x000fe40003fc6270 */
[----:B------:R-:W-:Y:S01]  /*8e70*/  SHF.L.U32 R28, R3, 0x4, RZ ;  /* 0x00000004031c7819 */ /* 0x000fe200000006ff */
[----:B------:R-:W-:Y:S03]  /*8e80*/  @!P1 STG.E [R26.64+-0x1b00], R51 ;  /* 0xffe500331a009986 */ /* 0x000fe6000c101920 */
[----:B------:R-:W-:Y:S01]  /*8e90*/  LOP3.LUT R29, R28, 0xfffffe00, RZ, 0xc0, !PT ;  /* 0xfffffe001c1d7812 */ /* 0x000fe200078ec0ff */
[----:B------:R-:W-:Y:S03]  /*8ea0*/  @!P2 STG.E [R26.64+-0x1a80], R53 ;  /* 0xffe580351a00a986 */ /* 0x000fe6000c101920 */
[----:B------:R-:W-:Y:S01]  /*8eb0*/  LEA R71, R4, R29, 0x4 ;  /* 0x0000001d04477211 */ /* 0x000fe200078e20ff */
[----:B------:R-:W-:Y:S01]  /*8ec0*/  @!P3 STG.E [R26.64+-0x1a00], R55 ;  /* 0xffe600371a00b986 */ /* 0x000fe2000c101920 */
[----:B------:R-:W-:-:S02]  /*8ed0*/  FADD.FTZ R29, R95, R2 ;  /* 0x000000025f1d7221 */ /* 0x000fc40000010000 */
[C---:B------:R-:W-:Y:S01]  /*8ee0*/  IADD3 R2, R71.reuse, 0x1, RZ ;  /* 0x0000000147027810 */ /* 0x040fe20007ffe0ff */
[----:B------:R-:W-:Y:S01]  /*8ef0*/  @!P4 STG.E [R26.64+-0x1980], R61 ;  /* 0xffe6803d1a00c986 */ /* 0x000fe2000c101920 */
[C---:B------:R-:W-:Y:S02]  /*8f00*/  IADD3 R28, R71.reuse, 0x2, RZ ;  /* 0x00000002471c7810 */ /* 0x040fe40007ffe0ff */
[C---:B------:R-:W-:Y:S01]  /*8f10*/  IADD3 R30, R71.reuse, 0x3, RZ ;  /* 0x00000003471e7810 */ /* 0x040fe20007ffe0ff */
[----:B------:R-:W-:Y:S01]  /*8f20*/  @!P5 STG.E [R26.64+-0x1900], R63 ;  /* 0xffe7003f1a00d986 */ /* 0x000fe2000c101920 */
[C---:B------:R-:W-:Y:S02]  /*8f30*/  IADD3 R32, R71.reuse, 0x4, RZ ;  /* 0x0000000447207810 */ /* 0x040fe40007ffe0ff */
[----:B------:R-:W-:Y:S01]  /*8f40*/  IADD3 R34, R71, 0x5, RZ ;  /* 0x0000000547227810 */ /* 0x000fe20007ffe0ff */
[----:B------:R-:W-:Y:S01]  /*8f50*/  @!P6 STG.E [R26.64+-0x1880], R65 ;  /* 0xffe780411a00e986 */ /* 0x000fe2000c101920 */
[-C--:B------:R-:W-:Y:S01]  /*8f60*/  LEA.HI.SX32 R31, R2, R71.reuse, 0x1b ;  /* 0x00000047021f7211 */ /* 0x080fe200078fdaff */
[----:B------:R-:W-:Y:S01]  /*8f70*/  FADD.FTZ R2, R29, R94 ;  /* 0x0000005e1d027221 */ /* 0x000fe20000010000 */
[C---:B------:R-:W-:Y:S01]  /*8f80*/  IADD3 R36, R71.reuse, 0x6, RZ ;  /* 0x0000000647247810 */ /* 0x040fe20007ffe0ff */
[----:B------:R-:W-:Y:S01]  /*8f90*/  BAR.SYNC.DEFER_BLOCKING 0x0 ;  /* 0x0000000000007b1d */ /* 0x000fe20000010000 */
[----:B------:R-:W-:Y:S01]  /*8fa0*/  LEA.HI.SX32 R28, R28, R71, 0x1b ;  /* 0x000000471c1c7211 */ /* 0x000fe200078fdaff */
[----:B------:R-:W-:Y:S01]  /*8fb0*/  FADD.FTZ R29, R2, R93 ;  /* 0x0000005d021d7221 */ /* 0x000fe20000010000 */
[----:B0-----:R-:W-:-:S02]  /*8fc0*/  IADD3 R37, R71, 0x7, RZ ;  /* 0x0000000747257810 */ /* 0x001fc40007ffe0ff */
[-C--:B------:R-:W-:Y:S01]  /*8fd0*/  LEA.HI.SX32 R33, R30, R71.reuse, 0x1b ;  /* 0x000000471e217211 */ /* 0x080fe200078fdaff */
[----:B------:R-:W-:Y:S01]  /*8fe0*/  FADD.FTZ R2, R29, R92 ;  /* 0x0000005c1d027221 */ /* 0x000fe20000010000 */
[C---:B------:R-:W-:Y:S02]  /*8ff0*/  IADD3 R38, R71.reuse, 0x8, RZ ;  /* 0x0000000847267810 */ /* 0x040fe40007ffe0ff */
[-C--:B------:R-:W-:Y:S01]  /*9000*/  LEA.HI.SX32 R32, R32, R71.reuse, 0x1b ;  /* 0x0000004720207211 */ /* 0x080fe200078fdaff */
[----:B------:R-:W-:Y:S01]  /*9010*/  FADD.FTZ R29, R2, R91 ;  /* 0x0000005b021d7221 */ /* 0x000fe20000010000 */
[C---:B-1----:R-:W-:Y:S02]  /*9020*/  IADD3 R39, R71.reuse, 0x9, RZ ;  /* 0x0000000947277810 */ /* 0x042fe40007ffe0ff */
[----:B------:R-:W-:Y:S02]  /*9030*/  LEA.HI.SX32 R35, R34, R71, 0x1b ;  /* 0x0000004722237211 */ /* 0x000fe400078fdaff */
[----:B------:R-:W-:-:S02]  /*9040*/  IADD3 R40, R71, 0xa, RZ ;  /* 0x0000000a47287810 */ /* 0x000fc40007ffe0ff */
[-C--:B------:R-:W-:Y:S02]  /*9050*/  LEA.HI.SX32 R36, R36, R71.reuse, 0x1b ;  /* 0x0000004724247211 */ /* 0x080fe400078fdaff */
[----:B--2---:R-:W-:Y:S02]  /*9060*/  IADD3 R41, R71, 0xb, RZ ;  /* 0x0000000b47297810 */ /* 0x004fe40007ffe0ff */
[-C--:B------:R-:W-:Y:S02]  /*9070*/  LEA.HI.SX32 R37, R37, R71.reuse, 0x1b ;  /* 0x0000004725257211 */ /* 0x080fe400078fdaff */
[C---:B------:R-:W-:Y:S01]  /*9080*/  IADD3 R42, R71.reuse, 0xc, RZ ;  /* 0x0000000c472a7810 */ /* 0x040fe20007ffe0ff */
[----:B------:R-:W-:Y:S01]  /*9090*/  STS [R23.X4], R95 ;  /* 0x0000005f17007388 */ /* 0x000fe20000004800 */
[-C--:B------:R-:W-:Y:S02]  /*90a0*/  LEA.HI.SX32 R38, R38, R71.reuse, 0x1b ;  /* 0x0000004726267211 */ /* 0x080fe400078fdaff */
[----:B---3--:R-:W-:Y:S01]  /*90b0*/  IADD3 R43, R71, 0xd, RZ ;  /* 0x0000000d472b7810 */ /* 0x008fe20007ffe0ff */
[----:B------:R-:W-:Y:S01]  /*90c0*/  STS [R31.X4+0x4], R94 ;  /* 0x0000045e1f007388 */ /* 0x000fe20000004800 */
[----:B------:R-:W-:-:S02]  /*90d0*/  LEA.HI.SX32 R39, R39, R71, 0x1b ;  /* 0x0000004727277211 */ /* 0x000fc400078fdaff */
[C---:B------:R-:W-:Y:S01]  /*90e0*/  IADD3 R44, R71.reuse, 0xe, RZ ;  /* 0x0000000e472c7810 */ /* 0x040fe20007ffe0ff */
[----:B------:R-:W-:Y:S01]  /*90f0*/  STS [R28.X4+0x8], R93 ;  /* 0x0000085d1c007388 */ /* 0x000fe20000004800 */
[-C--:B------:R-:W-:Y:S02]  /*9100*/  LEA.HI.SX32 R40, R40, R71.reuse, 0x1b ;  /* 0x0000004728287211 */ /* 0x080fe400078fdaff */
[----:B----4-:R-:W-:Y:S01]  /*9110*/  IADD3 R45, R71, 0xf, RZ ;  /* 0x0000000f472d7810 */ /* 0x010fe20007ffe0ff */
[----:B------:R-:W-:Y:S01]  /*9120*/  STS [R33.X4+0xc], R92 ;  /* 0x00000c5c21007388 */ /* 0x000fe20000004800 */
[-C--:B------:R-:W-:Y:S02]  /*9130*/  LEA.HI.SX32 R41, R41, R71.reuse, 0x1b ;  /* 0x0000004729297211 */ /* 0x080fe400078fdaff */
[-C--:B------:R-:W-:Y:S01]  /*9140*/  LEA.HI.SX32 R42, R42, R71.reuse, 0x1b ;  /* 0x000000472a2a7211 */ /* 0x080fe200078fdaff */
[----:B------:R-:W-:Y:S01]  /*9150*/  STS [R32.X4+0x10], R91 ;  /* 0x0000105b20007388 */ /* 0x000fe20000004800 */
[----:B------:R-:W-:-:S02]  /*9160*/  LEA.HI.SX32 R43, R43, R71, 0x1b ;  /* 0x000000472b2b7211 */ /* 0x000fc400078fdaff */
[-C--:B------:R-:W-:Y:S01]  /*9170*/  LEA.HI.SX32 R44, R44, R71.reuse, 0x1b ;  /* 0x000000472c2c7211 */ /* 0x080fe200078fdaff */
[----:B------:R0:W-:Y:S01]  /*9180*/  STS [R35.X4+0x14], R90 ;  /* 0x0000145a23007388 */ /* 0x0001e20000004800 */
[----:B------:R-:W-:-:S03]  /*9190*/  LEA.HI.SX32 R45, R45, R71, 0x1b ;  /* 0x000000472d2d7211 */ /* 0x000fc600078fdaff */
[----:B------:R1:W-:Y:S04]  /*91a0*/  STS [R36.X4+0x18], R89 ;  /* 0x0000185924007388 */ /* 0x0003e80000004800 */
[----:B------:R2:W-:Y:S01]  /*91b0*/  STS [R37.X4+0x1c], R88 ;  /* 0x00001c5825007388 */ /* 0x0005e20000004800 */
[----:B0-----:R-:W-:-:S03]  /*91c0*/  FADD.FTZ R90, R29, R90 ;  /* 0x0000005a1d5a7221 */ /* 0x001fc60000010000 */
[----:B------:R0:W-:Y:S01]  /*91d0*/  STS [R38.X4+0x20], R87 ;  /* 0x0000205726007388 */ /* 0x0001e20000004800 */
[----:B-1----:R-:W-:-:S03]  /*91e0*/  FADD.FTZ R89, R90, R89 ;  /* 0x000000595a597221 */ /* 0x002fc60000010000 */
[----:B------:R1:W-:Y:S01]  /*91f0*/  STS [R39.X4+0x24], R86 ;  /* 0x0000245627007388 */ /* 0x0003e20000004800 */
[----:B--2---:R-:W-:-:S03]  /*9200*/  FADD.FTZ R88, R89, R88 ;  /* 0x0000005859587221 */ /* 0x004fc60000010000 */
        /* <DEDUP_REMOVED lines=10> */
[----:B------:R-:W-:Y:S01]  /*92b0*/  STS [R45.X4+0x3c], R56 ;  /* 0x00003c382d007388 */ /* 0x000fe20000004800 */
[----:B------:R-:W-:-:S06]  /*92c0*/  NOP ;  /* 0x0000000000007918 */ /* 0x000fcc0000000000 */
[----:B------:R-:W-:Y:S01]  /*92d0*/  LDS R23, [R7.X4] ;  /* 0x0000000007177984 */ /* 0x000fe20000004800 */
[----:B--2---:R-:W-:-:S03]  /*92e0*/  FADD.FTZ R58, R59, R58 ;  /* 0x0000003a3b3a7221 */ /* 0x004fc60000010000 */
[----:B------:R-:W-:Y:S01]  /*92f0*/  LDS R27, [R8.X4+0x80] ;  /* 0x00008000081b7984 */ /* 0x000fe20000004800 */
[----:B0-----:R-:W-:-:S03]  /*9300*/  FADD.FTZ R57, R58, R57 ;  /* 0x000000393a397221 */ /* 0x001fc60000010000 */
[----:B------:R-:W-:Y:S01]  /*9310*/  LDS R31, [R9.X4+0x100] ;  /* 0x00010000091f7984 */ /* 0x000fe20000004800 */
[----:B------:R-:W-:-:S03]  /*9320*/  FADD.FTZ R2, R57, R56 ;  /* 0x0000003839027221 */ /* 0x000fc60000010000 */
[----:B------:R0:W-:Y:S04]  /*9330*/  LDS R33, [R10.X4+0x180] ;  /* 0x000180000a217984 */ /* 0x0001e80000004800 */
[----:B------:R-:W-:Y:S04]  /*9340*/  LDS R11, [R11.X4+0x200] ;  /* 0x000200000b0b7984 */ /* 0x000fe80000004800 */
[----:B------:R-:W-:Y:S01]  /*9350*/  LDS R35, [R12.X4+0x280] ;  /* 0x000280000c237984 */ /* 0x000fe20000004800 */
[----:B0-----:R-:W-:-:S03]  /*9360*/  IADD3 R10, P1, R6, -0x7e0, RZ ;  /* 0xfffff820060a7810 */ /* 0x001fc60007f3e0ff */
[----:B------:R-:W-:Y:S01]  /*9370*/  LDS R13, [R13.X4+0x300] ;  /* 0x000300000d0d7984 */ /* 0x000fe20000004800 */
[----:B------:R-:W-:-:S03]  /*9380*/  IADD3.X R69, R69, -0x1, RZ, P1, !PT ;  /* 0xffffffff45457810 */ /* 0x000fc60000ffe4ff */
        /* <DEDUP_REMOVED lines=16> */
[----:B------:R-:W-:Y:S01]  /*9490*/  MOV R6, R24 ;  /* 0x0000001800067202 */ /* 0x000fe20000000f00 */
[----:B------:R-:W-:Y:S01]  /*94a0*/  UIMAD UR19, UR15, UR34, URZ ;  /* 0x000000220f1372a4 */ /* 0x000fe2000f8e023f */
[----:B------:R-:W-:-:S03]  /*94b0*/  MOV R7, R25 ;  /* 0x0000001900077202 */ /* 0x000fc60000000f00 */
[----:B------:R-:W-:Y:S02]  /*94c0*/  UIMAD UR19, UR14, UR35, UR19 ;  /* 0x000000230e1372a4 */ /* 0x000fe4000f8e0213 */
[----:B------:R-:W-:Y:S01]  /*94d0*/  IMAD.WIDE.U32 R6, R9, c[0x0][0x2f8], R6 ;  /* 0x0000be0009067a25 */ /* 0x000fe200078e0006 */
[----:B------:R-:W-:-:S04]  /*94e0*/  MOV R9, UR14 ;  /* 0x0000000e00097c02 */ /* 0x000fc80008000f00 */
[----:B------:R-:W-:-:S05]  /*94f0*/  IADD3 R7, R7, UR29, RZ ;  /* 0x0000001d07077c10 */ /* 0x000fca000fffe0ff */
[----:B------:R-:W-:-:S05]  /*9500*/  IMAD.WIDE.U32 R6, R9, c[0x0][0x300], R6 ;  /* 0x0000c00009067a25 */ /* 0x000fca00078e0006 */
[----:B------:R-:W-:Y:S02]  /*9510*/  IADD3 R7, R7, UR19, RZ ;  /* 0x0000001307077c10 */ /* 0x000fe4000fffe0ff */
[----:B------:R-:W-:-:S04]  /*9520*/  LEA R8, P0, R6, c[0x0][0x340], 0x2 ;  /* 0x0000d00006087a11 */ /* 0x000fc800078010ff */
[----:B------:R-:W-:-:S05]  /*9530*/  LEA.HI.X R9, R6, c[0x0][0x344], R7, 0x2, P0 ;  /* 0x0000d10006097a11 */ /* 0x000fca00000f1407 */
[----:B------:R0:W-:Y:S04]  /*9540*/  STG.E [R8.64], R23 ;  /* 0x0000001708007986 */ /* 0x0001e8000c101920 */
.L_x_42:
[----:B------:R-:W-:Y:S05]  /*9550*/  BSYNC B0 ;  /* 0x0000000000007941 */ /* 0x000fea0003800000 */
.L_x_41:
[----:B------:R-:W-:Y:S01]  /*9560*/  ULDC.64 UR28, c[0x0][0x300] ;  /* 0x0000c000001c7ab9 */ /* 0x000fe20000000a00 */
[----:B------:R-:W-:Y:S01]  /*9570*/  LEA R6, P0, R10, c[0x0][0x340], 0x2 ;  /* 0x0000d0000a067a11 */ /* 0x000fe200078010ff */
[----:B------:R-:W-:Y:S01]  /*9580*/  UMOV UR17, UR18 ;  /* 0x0000001200117c82 */ /* 0x000fe20008000000 */
[-C--:B------:R-:W-:Y:S01]  /*9590*/  ISETP.GE.AND P3, PT, R46, R47.reuse, PT ;  /* 0x0000002f2e00720c */ /* 0x080fe20003f66270 */
[----:B------:R-:W-:Y:S01]  /*95a0*/  UIMAD.WIDE.U32 UR16, UR14, UR28, UR16 ;  /* 0x0000001c0e1072a5 */ /* 0x000fe2000f8e0010 */
[----:B------:R-:W-:Y:S01]  /*95b0*/  LEA.HI.X R7, R10, c[0x0][0x344], R69, 0x2, P0 ;  /* 0x0000d1000a077a11 */ /* 0x000fe200000f1445 */
[----:B------:R-:W-:Y:S01]  /*95c0*/  UIMAD UR18, UR15, UR28, URZ ;  /* 0x0000001c0f1272a4 */ /* 0x000fe2000f8e023f */
[-C--:B------:R-:W-:Y:S01]  /*95d0*/  ISETP.GE.AND P4, PT, R48, R47.reuse, PT ;  /* 0x0000002f3000720c */ /* 0x080fe20003f86270 */
[----:B------:R-:W-:Y:S01]  /*95e0*/  UIADD3 UR7, UP0, UR7, UR16, URZ ;  /* 0x0000001007077290 */ /* 0x000fe2000ff1e03f */
[-C--:B------:R-:W-:Y:S01]  /*95f0*/  ISETP.GE.AND P5, PT, R50, R47.reuse, PT ;  /* 0x0000002f3200720c */ /* 0x080fe20003fa6270 */
[----:B------:R-:W-:Y:S01]  /*9600*/  UIMAD UR16, UR14, UR29, UR18 ;  /* 0x0000001d0e1072a4 */ /* 0x000fe2000f8e0212 */
[-C--:B------:R-:W-:Y:S01]  /*9610*/  ISETP.GE.AND P6, PT, R52, R47.reuse, PT ;  /* 0x0000002f3400720c */ /* 0x080fe20003fc6270 */
[----:B------:R-:W-:Y:S01]  /*9620*/  UIADD3 UR26, UP1, UR26, -0x2000, URZ ;  /* 0xffffe0001a1a7890 */ /* 0x000fe2000ff3e03f */
[-C--:B------:R-:W-:Y:S01]  /*9630*/  ISETP.GE.AND P1, PT, R60, R47.reuse, PT ;  /* 0x0000002f3c00720c */ /* 0x080fe20003f26270 */
[----:B------:R-:W-:Y:S01]  /*9640*/  UIADD3.X UR16, UR27, UR16, UR17, UP0, !UPT ;  /* 0x000000101b107290 */ /* 0x000fe200087fe411 */
[----:B0-----:R-:W-:Y:S01]  /*9650*/  MOV R8, UR7 ;  /* 0x0000000700087c02 */ /* 0x001fe20008000f00 */
[----:B------:R-:W-:Y:S01]  /*9660*/  UISETP.GT.AND UP0, UPT, UR20, 0x1, UPT ;  /* 0x000000011400788c */ /* 0x000fe2000bf04270 */
[----:B------:R-:W-:Y:S01]  /*9670*/  ISETP.GE.AND P2, PT, R62, R47, PT ;  /* 0x0000002f3e00720c */ /* 0x000fe20003f46270 */
[----:B------:R-:W-:Y:S01]  /*9680*/  UIADD3 UR22, UP2, UR22, -0x2000, URZ ;  /* 0xffffe00016167890 */ /* 0x000fe2000ff5e03f */
[----:B------:R-:W-:Y:S01]  /*9690*/  LEA R6, P0, R8, R6, 0x2 ;  /* 0x0000000608067211 */ /* 0x000fe200078010ff */
[----:B------:R-:W-:Y:S01]  /*96a0*/  UIADD3 UR24, UP3, UR24, -0x2000, URZ ;  /* 0xffffe00018187890 */ /* 0x000fe2000ff7e03f */
[----:B------:R-:W-:Y:S01]  /*96b0*/  MOV R9, UR16 ;  /* 0x0000001000097c02 */ /* 0x000fe20008000f00 */
[----:B------:R-:W-:-:S02]  /*96c0*/  UIADD3 UR6, UR6, 0x1, URZ ;  /* 0x0000000106067890 */ /* 0x000fc4000fffe03f */
[----:B------:R-:W-:Y:S01]  /*96d0*/  UIADD3.X UR25, UR25, -0x1, URZ, UP1, !UPT ;  /* 0xffffffff19197890 */ /* 0x000fe20008ffe43f */
[----:B------:R-:W-:Y:S01]  /*96e0*/  LEA.HI.X R7, R8, R7, R9, 0x2, P0 ;  /* 0x0000000708077211 */ /* 0x000fe200000f1409 */
[----:B------:R-:W-:Y:S01]  /*96f0*/  UIADD3.X UR21, UR21, -0x1, URZ, UP2, !UPT ;  /* 0xffffffff15157890 */ /* 0x000fe200097fe43f */
[-C--:B------:R-:W-:Y:S01]  /*9700*/  ISETP.GE.AND P0, PT, R54, R47.reuse, PT ;  /* 0x0000002f3600720c */ /* 0x080fe20003f06270 */
[----:B------:R-:W-:Y:S02]  /*9710*/  UIADD3.X UR23, UR23, -0x1, URZ, UP3, !UPT ;  /* 0xffffffff17177890 */ /* 0x000fe40009ffe43f */
[----:B------:R0:W-:Y:S01]  /*9720*/  @!P3 STG.E [R6.64], R27 ;  /* 0x0000001b0600b986 */ /* 0x0001e2000c101920 */
[----:B------:R-:W-:-:S03]  /*9730*/  ISETP.GE.AND P3, PT, R64, R47, PT ;  /* 0x0000002f4000720c */ /* 0x000fc60003f66270 */
[----:B------:R0:W-:Y:S01]  /*9740*/  @!P4 STG.E [R6.64+0x80], R31 ;  /* 0x0000801f0600c986 */ /* 0x0001e2000c101920 */
        /* <DEDUP_REMOVED lines=13> */
[----:B------:R0:W-:Y:S04]  /*9820*/  @!P4 STG.E [R6.64+0x400], R39 ;  /* 0x000400270600c986 */ /* 0x0001e8000c101920 */
[----:B------:R0:W-:Y:S04]  /*9830*/  @!P5 STG.E [R6.64+0x480], R17 ;  /* 0x000480110600d986 */ /* 0x0001e8000c101920 */
[----:B------:R0:W-:Y:S04]  /*9840*/  @!P6 STG.E [R6.64+0x500], R41 ;  /* 0x000500290600e986 */ /* 0x0001e8000c101920 */
[----:B------:R0:W-:Y:S04]  /*9850*/  @!P1 STG.E [R6.64+0x600], R43 ;  /* 0x0006002b06009986 */ /* 0x0001e8000c101920 */
[----:B------:R0:W-:Y:S04]  /*9860*/  @!P2 STG.E [R6.64+0x680], R21 ;  /* 0x000680150600a986 */ /* 0x0001e8000c101920 */
[----:B------:R0:W-:Y:S04]  /*9870*/  @!P3 STG.E [R6.64+0x700], R45 ;  /* 0x0007002d0600b986 */ /* 0x0001e8000c101920 */
[----:B------:R0:W-:Y:S01]  /*9880*/  @!P0 STG.E [R6.64+0x580], R19 ;  /* 0x0005801306008986 */ /* 0x0001e2000c101920 */
[----:B------:R-:W-:-:S13]  /*9890*/  PLOP3.LUT P0, PT, PT, PT, UP0, 0x80, 0x0 ;  /* 0x000000000000781c */ /* 0x000fda0003f0f008 */
[----:B0-----:R-:W-:Y:S01]  /*98a0*/  @!P0 CALL.REL.NOINC `(.L_x_0) ;  /* 0x0000001000008944 */ /* 0x001fe20003c00000 */
[----:B------:R-:W-:Y:S05]  /*98b0*/  BRA `(.L_x_43) ;  /* 0xffff6e9000007947 */ /* 0x000fea000383ffff */
.L_x_0:
[----:B------:R-:W-:Y:S02]  /*98c0*/  ISETP.NE.U32.AND P0, PT, RZ, c[0x0][0x328], PT ;  /* 0x0000ca00ff007a0c */ /* 0x000fe40003f05070 */
[----:B------:R-:W-:Y:S02]  /*98d0*/  ISETP.NE.U32.AND P2, PT, RZ, c[0x0][0x348], PT ;  /* 0x0000d200ff007a0c */ /* 0x000fe40003f45070 */
[----:B------:R-:W-:Y:S02]  /*98e0*/  ISETP.NE.AND.EX P1, PT, RZ, c[0x0][0x32c], PT, P0 ;  /* 0x0000cb00ff007a0c */ /* 0x000fe40003f25300 */
[----:B------:R-:W-:-:S11]  /*98f0*/  ISETP.NE.AND.EX P0, PT, RZ, c[0x0][0x34c], PT, P2 ;  /* 0x0000d300ff007a0c */ /* 0x000fd60003f05320 */
[----:B------:R-:W-:Y:S05]  /*9900*/  @!P1 BRA `(.L_x_44) ;  /* 0x000001e000009947 */ /* 0x000fea0003800000 */
[----:B------:R-:W0:Y:S01]  /*9910*/  SHFL.DOWN P1, R3, R0, 0x1, 0x1f ;  /* 0x08201f0000037f89 */ /* 0x000e220000020000 */
[----:B------:R-:W-:Y:S03]  /*9920*/  BSSY B0, `(.L_x_44) ;  /* 0x000001c000007945 */ /* 0x000fe60003800000 */
[----:B------:R-:W4:Y:S04]  /*9930*/  S2R R8, SR_LANEID ;  /* 0x0000000000087919 */ /* 0x000f280000000000 */
[----:B------:R-:W5:Y:S01]  /*9940*/  S2R R9, SR_TID.X ;  /* 0x0000000000097919 */ /* 0x000f620000002100 */
[----:B0-----:R-:W-:Y:S01]  /*9950*/  @P1 FADD R3, R3, R0 ;  /* 0x0000000003031221 */ /* 0x001fe20000000000 */
[----:B----4-:R-:W-:-:S04]  /*9960*/  ISETP.NE.AND P2, PT, R8, RZ, PT ;  /* 0x000000ff0800720c */ /* 0x010fc80003f45270 */
[----:B--2---:R-:W0:Y:S09]  /*9970*/  SHFL.DOWN P1, R4, R3, 0x2, 0x1f ;  /* 0x08401f0003047f89 */ /* 0x004e320000020000 */
[----:B-----5:R-:W-:-:S04]  /*9980*/  @!P2 SHF.R.S32.HI R0, RZ, 0x1f, R9 ;  /* 0x0000001fff00a819 */ /* 0x020fc80000011409 */
[----:B------:R-:W-:-:S04]  /*9990*/  @!P2 LEA.HI R0, R0, R9, RZ, 0x5 ;  /* 0x000000090000a211 */ /* 0x000fc800078f28ff */
[----:B------:R-:W-:Y:S01]  /*99a0*/  @!P2 SHF.R.S32.HI R0, RZ, 0x5, R0 ;  /* 0x00000005ff00a819 */ /* 0x000fe20000011400 */
[----:B0-----:R-:W-:-:S05]  /*99b0*/  @P1 FADD R4, R3, R4 ;  /* 0x0000000403041221 */ /* 0x001fca0000000000 */
[----:B------:R-:W0:Y:S02]  /*99c0*/  SHFL.DOWN P1, R5, R4, 0x4, 0x1f ;  /* 0x08801f0004057f89 */ /* 0x000e240000020000 */
[----:B0-----:R-:W-:-:S05]  /*99d0*/  @P1 FADD R5, R4, R5 ;  /* 0x0000000504051221 */ /* 0x001fca0000000000 */
[----:B------:R-:W0:Y:S02]  /*99e0*/  SHFL.DOWN P1, R6, R5, 0x8, 0x1f ;  /* 0x09001f0005067f89 */ /* 0x000e240000020000 */
[----:B0-----:R-:W-:-:S05]  /*99f0*/  @P1 FADD R6, R5, R6 ;  /* 0x0000000605061221 */ /* 0x001fca0000000000 */
[----:B------:R-:W0:Y:S02]  /*9a00*/  SHFL.DOWN P1, R7, R6, 0x10, 0x1f ;  /* 0x0a001f0006077f89 */ /* 0x000e240000020000 */
[----:B0-----:R-:W-:Y:S01]  /*9a10*/  @P1 FADD R7, R6, R7 ;  /* 0x0000000706071221 */ /* 0x001fe20000000000 */
[----:B------:R-:W-:-:S04]  /*9a20*/  ISETP.NE.AND P1, PT, R9, RZ, PT ;  /* 0x000000ff0900720c */ /* 0x000fc80003f25270 */
[----:B------:R0:W-:Y:S04]  /*9a30*/  @!P2 STS [R0.X4+0x2114], R7 ;  /* 0x002114070000a388 */ /* 0x0001e80000004800 */
[----:B------:R-:W-:Y:S06]  /*9a40*/  BAR.SYNC.DEFER_BLOCKING 0x0 ;  /* 0x0000000000007b1d */ /* 0x000fec0000010000 */
[----:B------:R-:W-:Y:S05]  /*9a50*/  @P1 BRA `(.L_x_45) ;  /* 0x0000008000001947 */ /* 0x000fea0003800000 */
[----:B0-----:R-:W0:Y:S04]  /*9a60*/  @!P1 LDS.64 R4, [0x2118] ;  /* 0x00211800ff049984 */ /* 0x001e280000000a00 */
[----:B------:R-:W2:Y:S01]  /*9a70*/  @!P1 LDS R3, [0x2120] ;  /* 0x00212000ff039984 */ /* 0x000ea20000000800 */
[----:B0-----:R-:W-:-:S04]  /*9a80*/  @!P1 FADD.FTZ R4, R7, R4 ;  /* 0x0000000407049221 */ /* 0x001fc80000010000 */
[----:B------:R-:W-:Y:S01]  /*9a90*/  @!P1 FADD.FTZ R0, R5, R4 ;  /* 0x0000000405009221 */ /* 0x000fe20000010000 */
[----:B------:R-:W-:Y:S02]  /*9aa0*/  MOV R4, UR8 ;  /* 0x0000000800047c02 */ /* 0x000fe40008000f00 */
[----:B------:R-:W-:Y:S01]  /*9ab0*/  MOV R5, UR9 ;  /* 0x0000000900057c02 */ /* 0x000fe20008000f00 */
[----:B--2---:R-:W-:-:S05]  /*9ac0*/  @!P1 FADD.FTZ R7, R0, R3 ;  /* 0x0000000300079221 */ /* 0x004fca0000010000 */
[----:B------:R0:W-:Y:S02]  /*9ad0*/  RED.E.ADD.F32.FTZ.RN.STRONG.GPU [R4.64], R7 ;  /* 0x000000070400798e */ /* 0x0001e4000c10e7a0 */
.L_x_45:
[----:B0-----:R-:W-:Y:S05]  /*9ae0*/  BSYNC B0 ;  /* 0x0000000000007941 */ /* 0x001fea0003800000 */
.L_x_44:
[----:B------:R-:W-:Y:S01]  /*9af0*/  BSSY B0, `(.L_x_46) ;  /* 0x0000022000007945 */ /* 0x000fe20003800000 */
[----:B------:R-:W-:Y:S05]  /*9b00*/  @!P0 BRA `(.L_x_47) ;  /* 0x000001f000008947 */ /* 0x000fea0003800000 */
[----:B------:R-:W-:Y:S06]  /*9b10*/  BAR.SYNC.DEFER_BLOCKING 0x0 ;  /* 0x0000000000007b1d */ /* 0x000fec0000010000 */
[----:B------:R-:W0:Y:S04]  /*9b20*/  SHFL.DOWN P0, R3, R2, 0x1, 0x1f ;  /* 0x08201f0002037f89 */ /* 0x000e280000000000 */
[----:B------:R-:W4:Y:S04]  /*9b30*/  S2R R6, SR_LANEID ;  /* 0x0000000000067919 */ /* 0x000f280000000000 */
[----:B------:R-:W5:Y:S01]  /*9b40*/  S2R R13, SR_TID.X ;  /* 0x00000000000d7919 */ /* 0x000f620000002100 */
[----:B0-----:R-:W-:Y:S01]  /*9b50*/  @P0 FADD R3, R3, R2 ;  /* 0x0000000203030221 */ /* 0x001fe20000000000 */
[----:B----4-:R-:W-:-:S04]  /*9b60*/  ISETP.NE.AND P1, PT, R6, RZ, PT ;  /* 0x000000ff0600720c */ /* 0x010fc80003f25270 */
[----:B------:R-:W0:Y:S09]  /*9b70*/  SHFL.DOWN P0, R0, R3, 0x2, 0x1f ;  /* 0x08401f0003007f89 */ /* 0x000e320000000000 */
[----:B-----5:R-:W-:-:S04]  /*9b80*/  @!P1 SHF.R.S32.HI R2, RZ, 0x1f, R13 ;  /* 0x0000001fff029819 */ /* 0x020fc8000001140d */
[----:B------:R-:W-:-:S04]  /*9b90*/  @!P1 LEA.HI R2, R2, R13, RZ, 0x5 ;  /* 0x0000000d02029211 */ /* 0x000fc800078f28ff */
[----:B------:R-:W-:Y:S01]  /*9ba0*/  @!P1 SHF.R.S32.HI R2, RZ, 0x5, R2 ;  /* 0x00000005ff029819 */ /* 0x000fe20000011402 */
[----:B0-----:R-:W-:-:S05]  /*9bb0*/  @P0 FADD R0, R3, R0 ;  /* 0x0000000003000221 */ /* 0x001fca0000000000 */
[----:B------:R-:W0:Y:S02]  /*9bc0*/  SHFL.DOWN P0, R5, R0, 0x4, 0x1f ;  /* 0x08801f0000057f89 */ /* 0x000e240000000000 */
[----:B0-----:R-:W-:-:S05]  /*9bd0*/  @P0 FADD R5, R0, R5 ;  /* 0x0000000500050221 */ /* 0x001fca0000000000 */
[----:B--2---:R-:W0:Y:S02]  /*9be0*/  SHFL.DOWN P0, R4, R5, 0x8, 0x1f ;  /* 0x09001f0005047f89 */ /* 0x004e240000000000 */
        /* <DEDUP_REMOVED lines=14> */
[----:B------:R0:W-:Y:S01]  /*9cd0*/  RED.E.ADD.F32.FTZ.RN.STRONG.GPU [R2.64], R7 ;  /* 0x000000070200798e */ /* 0x0001e2000c10e7a0 */
[----:B------:R-:W-:Y:S01]  /*9ce0*/  HFMA2.MMA R13, -RZ, RZ, 0, 0 ;  /* 0x00000000ff0d7435 */ /* 0x000fe200000001ff */
[----:B------:R-:W-:Y:S05]  /*9cf0*/  BRA `(.L_x_48) ;  /* 0x0000001000007947 */ /* 0x000fea0003800000 */
.L_x_47:
[----:B------:R-:W0:Y:S02]  /*9d00*/  S2R R13, SR_TID.X ;  /* 0x00000000000d7919 */ /* 0x000e240000002100 */
.L_x_48:
[----:B0-----:R-:W-:Y:S05]  /*9d10*/  BSYNC B0 ;  /* 0x0000000000007941 */ /* 0x001fea0003800000 */
.L_x_46:
[----:B------:R-:W-:-:S13]  /*9d20*/  ISETP.GE.AND P0, PT, R13, c[0x0][0x16c], PT ;  /* 0x00005b000d007a0c */ /* 0x000fda0003f06270 */
[----:B------:R-:W-:Y:S05]  /*9d30*/  @P0 EXIT ;  /* 0x000000000000094d */ /* 0x000fea0003800000 */
[----:B------:R-:W-:Y:S01]  /*9d40*/  ULDC.64 UR8, c[0x0][0x288] ;  /* 0x0000a20000087ab9 */ /* 0x000fe20000000a00 */
[----:B------:R-:W-:Y:S01]  /*9d50*/  BSSY B0, `(.L_x_49) ;  /* 0x0000062000007945 */ /* 0x000fe20003800000 */
[----:B------:R-:W-:Y:S02]  /*9d60*/  UIMAD UR6, UR15, UR8, URZ ;  /* 0x000000080f0672a4 */ /* 0x000fe4000f8e023f */
[----:B------:R-:W-:Y:S02]  /*9d70*/  ULDC.64 UR16, c[0x0][0x2a8] ;  /* 0x0000aa0000107ab9 */ /* 0x000fe40000000a00 */
[----:B-1-3--:R-:W-:Y:S02]  /*9d80*/  UIMAD.WIDE.U32 UR4, UR14, UR8, URZ ;  /* 0x000000080e0472a5 */ /* 0x00afe4000f8e003f */
[----:B------:R-:W-:Y:S02]  /*9d90*/  UIMAD UR8, UR15, UR16, URZ ;  /* 0x000000100f0872a4 */ /* 0x000fe4000f8e023f */
[----:B------:R-:W-:-:S02]  /*9da0*/  ULDC.64 UR10, c[0x0][0x2c8] ;  /* 0x0000b200000a7ab9 */ /* 0x000fc40000000a00 */
[----:B------:R-:W-:Y:S02]  /*9db0*/  UIMAD UR12, UR14, UR9, UR6 ;  /* 0x000000090e0c72a4 */ /* 0x000fe4000f8e0206 */
[----:B------:R-:W-:Y:S02]  /*9dc0*/  UIMAD UR6, UR15, UR10, URZ ;  /* 0x0000000a0f0672a4 */ /* 0x000fe4000f8e023f */
[----:B------:R-:W-:Y:S02]  /*9dd0*/  UIMAD.WIDE.U32 UR18, UR14, UR10, URZ ;  /* 0x0000000a0e1272a5 */ /* 0x000fe4000f8e003f */
[----:B------:R-:W-:Y:S02]  /*9de0*/  UIMAD UR10, UR14, UR17, UR8 ;  /* 0x000000110e0a72a4 */ /* 0x000fe4000f8e0208 */
[----:B------:R-:W-:Y:S02]  /*9df0*/  UIMAD UR11, UR14, UR11, UR6 ;  /* 0x0000000b0e0b72a4 */ /* 0x000fe4000f8e0206 */
[----:B------:R-:W-:-:S02]  /*9e00*/  ULDC.64 UR8, c[0x0][0x1b8] ;  /* 0x00006e0000087ab9 */ /* 0x000fc40000000a00 */
[----:B------:R-:W-:Y:S02]  /*9e10*/  UIMAD.WIDE.U32 UR6, UR14, UR16, URZ ;  /* 0x000000100e0672a5 */ /* 0x000fe4000f8e003f */
[----:B------:R-:W-:Y:S02]  /*9e20*/  UIMAD.WIDE.U32 UR20, UR14, UR8, URZ ;  /* 0x000000080e1472a5 */ /* 0x000fe4000f8e003f */
[----:B------:R-:W-:Y:S02]  /*9e30*/  ULDC.64 UR16, c[0x0][0x198] ;  /* 0x0000660000107ab9 */ /* 0x000fe40000000a00 */
[----:B------:R-:W-:Y:S02]  /*9e40*/  UIMAD UR8, UR15, UR8, URZ ;  /* 0x000000080f0872a4 */ /* 0x000fe4000f8e023f */
[----:B------:R-:W-:Y:S02]  /*9e50*/  UIMAD UR15, UR15, UR16, URZ ;  /* 0x000000100f0f72a4 */ /* 0x000fe4000f8e023f */
[----:B------:R-:W-:-:S02]  /*9e60*/  UIMAD UR13, UR14, UR9, UR8 ;  /* 0x000000090e0d72a4 */ /* 0x000fc4000f8e0208 */
[----:B------:R-:W-:Y:S02]  /*9e70*/  UIMAD.WIDE.U32 UR8, UR14, UR16, URZ ;  /* 0x000000100e0872a5 */ /* 0x000fe4000f8e003f */
[----:B------:R-:W-:Y:S02]  /*9e80*/  UIMAD UR15, UR14, UR17, UR15 ;  /* 0x000000110e0f72a4 */ /* 0x000fe4000f8e020f */
[----:B------:R-:W-:Y:S02]  /*9e90*/  UIADD3 UR12, UR5, UR12, URZ ;  /* 0x0000000c050c7290 */ /* 0x000fe4000fffe03f */
[----:B------:R-:W-:Y:S02]  /*9ea0*/  UIADD3 UR11, UR19, UR11, URZ ;  /* 0x0000000b130b7290 */ /* 0x000fe4000fffe03f */
[----:B------:R-:W-:Y:S02]  /*9eb0*/  UIADD3 UR10, UR7, UR10, URZ ;  /* 0x0000000a070a7290 */ /* 0x000fe4000fffe03f */
[----:B------:R-:W-:-:S02]  /*9ec0*/  UIADD3 UR13, UR21, UR13, URZ ;  /* 0x0000000d150d7290 */ /* 0x000fc4000fffe03f */
[----:B------:R-:W-:Y:S02]  /*9ed0*/  UIADD3 UR15, UR9, UR15, URZ ;  /* 0x0000000f090f7290 */ /* 0x000fe4000fffe03f */
.L_x_50:
[----:B0-----:R-:W0:Y:S01]  /*9ee0*/  LDS.64 R14, [R13.X8+0x5990] ;  /* 0x005990000d0e7984 */ /* 0x001e220000008a00 */
[----:B------:R-:W-:Y:S02]  /*9ef0*/  SHF.R.S32.HI R0, RZ, 0x1f, R13 ;  /* 0x0000001fff007819 */ /* 0x000fe4000001140d */
[----:B------:R-:W-:Y:S01]  /*9f00*/  MOV R2, UR4 ;  /* 0x0000000400027c02 */ /* 0x000fe20008000f00 */
[----:B------:R-:W1:Y:S01]  /*9f10*/  LDS.64 R16, [R13.X8+0x6190] ;  /* 0x006190000d107984 */ /* 0x000e620000008a00 */
[----:B------:R-:W-:Y:S02]  /*9f20*/  MOV R8, UR20 ;  /* 0x0000001400087c02 */ /* 0x000fe40008000f00 */
[----:B------:R-:W-:Y:S02]  /*9f30*/  MOV R5, UR12 ;  /* 0x0000000c00057c02 */ /* 0x000fe40008000f00 */
[----:B--2---:R-:W-:Y:S01]  /*9f40*/  MOV R4, R2 ;  /* 0x0000000200047202 */ /* 0x004fe20000000f00 */
[----:B------:R-:W-:Y:S01]  /*9f50*/  IMAD R2, R0, c[0x0][0x290], RZ ;  /* 0x0000a40000027a24 */ /* 0x000fe200078e02ff */
[----:B------:R-:W-:-:S02]  /*9f60*/  MOV R7, UR13 ;  /* 0x0000000d00077c02 */ /* 0x000fc40008000f00 */
[----:B------:R-:W-:Y:S01]  /*9f70*/  MOV R6, R8 ;  /* 0x0000000800067202 */ /* 0x000fe20000000f00 */
[----:B------:R-:W-:Y:S01]  /*9f80*/  IMAD R8, R0, c[0x0][0x1c0], RZ ;  /* 0x0000700000087a24 */ /* 0x000fe200078e02ff */
[----:B------:R-:W-:Y:S01]  /*9f90*/  MOV R3, UR5 ;  /* 0x0000000500037c02 */ /* 0x000fe20008000f00 */
[C---:B------:R-:W-:Y:S01]  /*9fa0*/  IMAD.WIDE.U32 R4, R13.reuse, c[0x0][0x290], R4 ;  /* 0x0000a4000d047a25 */ /* 0x040fe200078e0004 */
[----:B------:R-:W-:Y:S01]  /*9fb0*/  MOV R9, UR21 ;  /* 0x0000001500097c02 */ /* 0x000fe20008000f00 */
[----:B------:R-:W-:Y:S02]  /*9fc0*/  YIELD ;  /* 0x0000000000007946 */ /* 0x000fe40003800000 */
[C---:B------:R-:W-:Y:S01]  /*9fd0*/  IMAD R3, R13.reuse, c[0x0][0x294], R2 ;  /* 0x0000a5000d037a24 */ /* 0x040fe200078e0202 */
[----:B------:R-:W-:Y:S01]  /*9fe0*/  LEA R2, P0, R4, c[0x0][0x310], 0x3 ;  /* 0x0000c40004027a11 */ /* 0x000fe200078018ff */
[----:B------:R-:W-:-:S03]  /*9ff0*/  IMAD.WIDE.U32 R6, R13, c[0x0][0x1c0], R6 ;  /* 0x000070000d067a25 */ /* 0x000fc600078e0006 */
[----:B------:R-:W-:Y:S01]  /*a000*/  IADD3 R3, R5, R3, RZ ;  /* 0x0000000305037210 */ /* 0x000fe20007ffe0ff */
[----:B------:R-:W-:Y:S01]  /*a010*/  IMAD R9, R13, c[0x0][0x1c4], R8 ;  /* 0x000071000d097a24 */ /* 0x000fe200078e0208 */
[----:B------:R-:W-:Y:S02]  /*a020*/  LEA R8, P1, R6, c[0x0][0x230], 0x3 ;  /* 0x00008c0006087a11 */ /* 0x000fe400078218ff */
[----:B------:R-:W-:Y:S02]  /*a030*/  LEA.HI.X R3, R4, c[0x0][0x314], R3, 0x3, P0 ;  /* 0x0000c50004037a11 */ /* 0x000fe400000f1c03 */
[----:B------:R-:W-:-:S04]  /*a040*/  IADD3 R5, R7, R9, RZ ;  /* 0x0000000907057210 */ /* 0x000fc80007ffe0ff */
[----:B------:R-:W-:Y:S01]  /*a050*/  LEA.HI.X R9, R6, c[0x0][0x234], R5, 0x3, P1 ;  /* 0x00008d0006097a11 */ /* 0x000fe200008f1c05 */
[----:B0-----:R-:W-:Y:S04]  /*a060*/  RED.E.ADD.F32.FTZ.RN.STRONG.GPU [R2.64], R14 ;  /* 0x0000000e0200798e */ /* 0x001fe8000c10e7a0 */
[----:B------:R0:W-:Y:S04]  /*a070*/  RED.E.ADD.F32.FTZ.RN.STRONG.GPU [R2.64+0x4], R15 ;  /* 0x0000040f0200798e */ /* 0x0001e8000c10e7a0 */
[----:B------:R2:W1:Y:S01]  /*a080*/  LDG.E.64 R18, [R8.64] ;  /* 0x0000002008127981 */ /* 0x000462000c1e1b00 */
[----:B------:R-:W-:Y:S01]  /*a090*/  MOV R6, UR6 ;  /* 0x0000000600067c02 */ /* 0x000fe20008000f00 */
[C---:B------:R-:W-:Y:S01]  /*a0a0*/  IMAD R12, R0.reuse, c[0x0][0x2b0], RZ ;  /* 0x0000ac00000c7a24 */ /* 0x040fe200078e02ff */
[----:B------:R-:W-:Y:S01]  /*a0b0*/  MOV R10, UR8 ;  /* 0x00000008000a7c02 */ /* 0x000fe20008000f00 */
[----:B------:R-:W-:Y:S01]  /*a0c0*/  IMAD R20, R0, c[0x0][0x1a0], RZ ;  /* 0x0000680000147a24 */ /* 0x000fe200078e02ff */
[----:B------:R-:W-:-:S02]  /*a0d0*/  MOV R5, UR10 ;  /* 0x0000000a00057c02 */ /* 0x000fc40008000f00 */
[----:B------:R-:W-:Y:S01]  /*a0e0*/  MOV R4, R6 ;  /* 0x0000000600047202 */ /* 0x000fe20000000f00 */
[C---:B0-----:R-:W-:Y:S01]  /*a0f0*/  IMAD R3, R13.reuse, c[0x0][0x2b4], R12 ;  /* 0x0000ad000d037a24 */ /* 0x041fe200078e020c */
[----:B------:R-:W-:Y:S01]  /*a100*/  MOV R7, UR7 ;  /* 0x0000000700077c02 */ /* 0x000fe20008000f00 */
[C---:B--2---:R-:W-:Y:S01]  /*a110*/  IMAD R9, R13.reuse, c[0x0][0x1a4], R20 ;  /* 0x000069000d097a24 */ /* 0x044fe200078e0214 */
[----:B------:R-:W-:Y:S01]  /*a120*/  MOV R7, UR15 ;  /* 0x0000000f00077c02 */ /* 0x000fe20008000f00 */
[----:B------:R-:W-:Y:S01]  /*a130*/  IMAD.WIDE.U32 R4, R13, c[0x0][0x2b0], R4 ;  /* 0x0000ac000d047a25 */ /* 0x000fe200078e0004 */
[----:B------:R-:W-:Y:S02]  /*a140*/  MOV R6, R10 ;  /* 0x0000000a00067202 */ /* 0x000fe40000000f00 */
[----:B------:R-:W-:Y:S02]  /*a150*/  MOV R11, UR9 ;  /* 0x00000009000b7c02 */ /* 0x000fe40008000f00 */
[----:B------:R-:W-:Y:S01]  /*a160*/  IADD3 R3, R5, R3, RZ ;  /* 0x0000000305037210 */ /* 0x000fe20007ffe0ff */
[----:B------:R-:W-:Y:S01]  /*a170*/  IMAD.WIDE.U32 R6, R13, c[0x0][0x1a0], R6 ;  /* 0x000068000d067a25 */ /* 0x000fe200078e0006 */
[----:B------:R-:W-:-:S04]  /*a180*/  LEA R2, P0, R4, c[0x0][0x318], 0x3 ;  /* 0x0000c60004027a11 */ /* 0x000fc800078018ff */
[----:B------:R-:W-:Y:S02]  /*a190*/  IADD3 R7, R7, R9, RZ ;  /* 0x0000000907077210 */ /* 0x000fe40007ffe0ff */
[----:B------:R-:W-:Y:S02]  /*a1a0*/  LEA R8, P1, R6, c[0x0][0x228], 0x3 ;  /* 0x00008a0006087a11 */ /* 0x000fe400078218ff */
[----:B------:R-:W-:Y:S02]  /*a1b0*/  LEA.HI.X R3, R4, c[0x0][0x31c], R3, 0x3, P0 ;  /* 0x0000c70004037a11 */ /* 0x000fe400000f1c03 */
[----:B------:R-:W-:Y:S01]  /*a1c0*/  LEA.HI.X R9, R6, c[0x0][0x22c], R7, 0x3, P1 ;  /* 0x00008b0006097a11 */ /* 0x000fe200008f1c07 */
[-C--:B-1----:R-:W-:Y:S02]  /*a1d0*/  FMUL.FTZ R5, R17, R19.reuse ;  /* 0x0000001311057220 */ /* 0x082fe40000410000 */
[C---:B------:R-:W-:Y:S02]  /*a1e0*/  FMUL.FTZ R19, R16.reuse, R19 ;  /* 0x0000001310137220 */ /* 0x040fe40000410000 */
[----:B------:R-:W-:-:S02]  /*a1f0*/  FFMA.FTZ R11, R16, R18, R5 ;  /* 0x00000012100b7223 */ /* 0x000fc40000010005 */
[----:B------:R-:W-:-:S03]  /*a200*/  FFMA.FTZ R19, R17, R18, -R19 ;  /* 0x0000001211137223 */ /* 0x000fc60000010813 */
[----:B------:R0:W-:Y:S04]  /*a210*/  RED.E.ADD.F32.FTZ.RN.STRONG.GPU [R2.64], R11 ;  /* 0x0000000b0200798e */ /* 0x0001e8000c10e7a0 */
[----:B------:R0:W-:Y:S04]  /*a220*/  RED.E.ADD.F32.FTZ.RN.STRONG.GPU [R2.64+0x4], R19 ;  /* 0x000004130200798e */ /* 0x0001e8000c10e7a0 */
[----:B------:R-:W2:Y:S01]  /*a230*/  LDG.E.64 R8, [R8.64] ;  /* 0x0000002008087981 */ /* 0x000ea2000c1e1b00 */
[----:B------:R-:W-:Y:S01]  /*a240*/  MOV R4, UR18 ;  /* 0x0000001200047c02 */ /* 0x000fe20008000f00 */
[----:B------:R-:W-:Y:S01]  /*a250*/  IMAD R0, R0, c[0x0][0x2d0], RZ ;  /* 0x0000b40000007a24 */ /* 0x000fe200078e02ff */
[----:B------:R-:W-:-:S02]  /*a260*/  MOV R7, UR11 ;  /* 0x0000000b00077c02 */ /* 0x000fc40008000f00 */
[----:B------:R-:W-:Y:S02]  /*a270*/  MOV R6, R4 ;  /* 0x0000000400067202 */ /* 0x000fe40000000f00 */
[----:B------:R-:W-:Y:S01]  /*a280*/  MOV R5, UR19 ;  /* 0x0000001300057c02 */ /* 0x000fe20008000f00 */
[C---:B------:R-:W-:Y:S02]  /*a290*/  IMAD R5, R13.reuse, c[0x0][0x2d4], R0 ;  /* 0x0000b5000d057a24 */ /* 0x040fe400078e0200 */
[C---:B------:R-:W-:Y:S01]  /*a2a0*/  IMAD.WIDE.U32 R6, R13.reuse, c[0x0][0x2d0], R6 ;  /* 0x0000b4000d067a25 */ /* 0x040fe200078e0006 */
[----:B------:R-:W-:-:S04]  /*a2b0*/  IADD3 R13, R13, c[0x0][0x0], RZ ;  /* 0x000000000d0d7a10 */ /* 0x000fc80007ffe0ff */
[----:B------:R-:W-:Y:S02]  /*a2c0*/  IADD3 R5, R7, R5, RZ ;  /* 0x0000000507057210 */ /* 0x000fe40007ffe0ff */
[----:B------:R-:W-:-:S04]  /*a2d0*/  LEA R4, P0, R6, c[0x0][0x320], 0x3 ;  /* 0x0000c80006047a11 */ /* 0x000fc800078018ff */
[----:B------:R-:W-:Y:S02]  /*a2e0*/  LEA.HI.X R5, R6, c[0x0][0x324], R5, 0x3, P0 ;  /* 0x0000c90006057a11 */ /* 0x000fe400000f1c05 */
[----:B------:R-:W-:Y:S01]  /*a2f0*/  ISETP.GE.AND P0, PT, R13, c[0x0][0x16c], PT ;  /* 0x00005b000d007a0c */ /* 0x000fe20003f06270 */
[CC--:B--2---:R-:W-:Y:S02]  /*a300*/  FMUL.FTZ R7, R17.reuse, R9.reuse ;  /* 0x0000000911077220 */ /* 0x0c4fe40000410000 */
[C---:B------:R-:W-:Y:S02]  /*a310*/  FMUL.FTZ R0, R16.reuse, R9 ;  /* 0x0000000910007220 */ /* 0x040fe40000410000 */
[-C--:B------:R-:W-:Y:S02]  /*a320*/  FFMA.FTZ R7, R16, R8.reuse, R7 ;  /* 0x0000000810077223 */ /* 0x080fe40000010007 */
[----:B------:R-:W-:-:S03]  /*a330*/  FFMA.FTZ R17, R17, R8, -R0 ;  /* 0x0000000811117223 */ /* 0x000fc60000010800 */
[----:B------:R0:W-:Y:S04]  /*a340*/  RED.E.ADD.F32.FTZ.RN.STRONG.GPU [R4.64], R7 ;  /* 0x000000070400798e */ /* 0x0001e8000c10e7a0 */
[----:B------:R0:W-:Y:S01]  /*a350*/  RED.E.ADD.F32.FTZ.RN.STRONG.GPU [R4.64+0x4], R17 ;  /* 0x000004110400798e */ /* 0x0001e2000c10e7a0 */
[----:B------:R-:W-:Y:S05]  /*a360*/  @!P0 BRA `(.L_x_50) ;  /* 0xfffffb7000008947 */ /* 0x000fea000383ffff */
[----:B------:R-:W-:Y:S05]  /*a370*/  BSYNC B0 ;  /* 0x0000000000007941 */ /* 0x000fea0003800000 */
.L_x_49:
[----:B------:R-:W-:Y:S05]  /*a380*/  EXIT ;  /* 0x000000000000794d */ /* 0x000fea0003800000 */
.L_x_6:
[----:B------:R-:W-:Y:S01]  /*a390*/  HFMA2.MMA R72, -RZ, RZ, 0, 5.9604644775390625e-08 ;  /* 0x00000001ff487435 */ /* 0x000fe200000001ff */
[----:B------:R-:W-:Y:S02]  /*a3a0*/  MOV R67, R66 ;  /* 0x0000004200437202 */ /* 0x000fe40000000f00 */
[----:B------:R-:W-:Y:S02]  /*a3b0*/  MOV R74, RZ ;  /* 0x000000ff004a7202 */ /* 0x000fe40000000f00 */
[----:B------:R-:W-:-:S02]  /*a3c0*/  MOV R77, 0xffffffff ;  /* 0xffffffff004d7802 */ /* 0x000fc40000000f00 */
[----:B------:R-:W-:Y:S02]  /*a3d0*/  MOV R64, 0xa3f0 ;  /* 0x0000a3f000407802 */ /* 0x000fe40000000f00 */
[----:B-----5:R-:W-:Y:S05]  /*a3e0*/  CALL.REL.NOINC `($__internal_2_$__cuda_sm70_shflsync_up) ;  /* 0x00001e5000007944 */ /* 0x020fea0003c00000 */
[----:B-1----:R-:W-:Y:S01]  /*a3f0*/  MOV R69, R67 ;  /* 0x0000004300457202 */ /* 0x002fe20000000f00 */
[----:B0-----:R-:W-:Y:S05]  /*a400*/  BRA `(.L_x_51) ;  /* 0xffff98c000007947 */ /* 0x001fea000383ffff */
.L_x_7:
[----:B------:R-:W-:Y:S01]  /*a410*/  HFMA2.MMA R72, -RZ, RZ, 0, 5.9604644775390625e-08 ;  /* 0x00000001ff487435 */ /* 0x000fe200000001ff */
[----:B------:R-:W-:Y:S02]  /*a420*/  MOV R67, R76 ;  /* 0x0000004c00437202 */ /* 0x000fe40000000f00 */
[----:B------:R-:W-:Y:S02]  /*a430*/  MOV R74, RZ ;  /* 0x000000ff004a7202 */ /* 0x000fe40000000f00 */
[----:B------:R-:W-:Y:S02]  /*a440*/  MOV R77, 0xffffffff ;  /* 0xffffffff004d7802 */ /* 0x000fe40000000f00 */
[----:B------:R-:W-:Y:S02]  /*a450*/  MOV R64, 0xa470 ;  /* 0x0000a47000407802 */ /* 0x000fe40000000f00 */
[----:B01---5:R-:W-:Y:S05]  /*a460*/  CALL.REL.NOINC `($__internal_2_$__cuda_sm70_shflsync_up) ;  /* 0x00001dd000007944 */ /* 0x023fea0003c00000 */
[----:B0-----:R-:W-:Y:S01]  /*a470*/  HFMA2.MMA R72, -RZ, RZ, 0, 5.9604644775390625e-08 ;  /* 0x00000001ff487435 */ /* 0x001fe200000001ff */
[----:B-1----:R-:W-:Y:S02]  /*a480*/  MOV R71, R67 ;  /* 0x0000004300477202 */ /* 0x002fe40000000f00 */
[----:B------:R-:W-:-:S02]  /*a490*/  MOV R67, R78 ;  /* 0x0000004e00437202 */ /* 0x000fc40000000f00 */
[----:B------:R-:W-:Y:S02]  /*a4a0*/  MOV R74, RZ ;  /* 0x000000ff004a7202 */ /* 0x000fe40000000f00 */
[----:B------:R-:W-:Y:S02]  /*a4b0*/  MOV R77, 0xffffffff ;  /* 0xffffffff004d7802 */ /* 0x000fe40000000f00 */
[----:B------:R-:W-:Y:S02]  /*a4c0*/  MOV R64, 0xa4e0 ;  /* 0x0000a4e000407802 */ /* 0x000fe40000000f00 */
[----:B------:R-:W-:Y:S05]  /*a4d0*/  CALL.REL.NOINC `($__internal_2_$__cuda_sm70_shflsync_up) ;  /* 0x00001d6000007944 */ /* 0x000fea0003c00000 */
[----:B0-----:R-:W-:Y:S01]  /*a4e0*/  HFMA2.MMA R72, -RZ, RZ, 0, 5.9604644775390625e-08 ;  /* 0x00000001ff487435 */ /* 0x001fe200000001ff */
[----:B-1----:R-:W-:Y:S02]  /*a4f0*/  MOV R73, R67 ;  /* 0x0000004300497202 */ /* 0x002fe40000000f00 */
[----:B------:R-:W-:Y:S02]  /*a500*/  MOV R67, R79 ;  /* 0x0000004f00437202 */ /* 0x000fe40000000f00 */
[----:B------:R-:W-:Y:S02]  /*a510*/  MOV R74, RZ ;  /* 0x000000ff004a7202 */ /* 0x000fe40000000f00 */
[----:B------:R-:W-:-:S02]  /*a520*/  MOV R77, 0xffffffff ;  /* 0xffffffff004d7802 */ /* 0x000fc40000000f00 */
[----:B------:R-:W-:Y:S02]  /*a530*/  MOV R64, 0xa550 ;  /* 0x0000a55000407802 */ /* 0x000fe40000000f00 */
[----:B------:R-:W-:Y:S05]  /*a540*/  CALL.REL.NOINC `($__internal_2_$__cuda_sm70_shflsync_up) ;  /* 0x00001cf000007944 */ /* 0x000fea0003c00000 */
[----:B------:R-:W-:Y:S01]  /*a550*/  FMUL.FTZ R64, R76, R71 ;  /* 0x000000474c407220 */ /* 0x000fe20000410000 */
[----:B------:R-:W-:Y:S01]  /*a560*/  ISETP.GE.AND P0, PT, R4, 0x1, PT ;  /* 0x000000010400780c */ /* 0x000fe20003f06270 */
[C---:B-1----:R-:W-:Y:S01]  /*a570*/  FMUL.FTZ R68, R76.reuse, R67 ;  /* 0x000000434c447220 */ /* 0x042fe20000410000 */
[----:B0-----:R-:W-:Y:S01]  /*a580*/  HFMA2.MMA R72, -RZ, RZ, 0, 1.1920928955078125e-07 ;  /* 0x00000002ff487435 */ /* 0x001fe200000001ff */
[C---:B------:R-:W-:Y:S01]  /*a590*/  FMUL.FTZ R70, R76.reuse, R73 ;  /* 0x000000494c467220 */ /* 0x040fe20000410000 */
[----:B------:R-:W-:Y:S01]  /*a5a0*/  MOV R74, RZ ;  /* 0x000000ff004a7202 */ /* 0x000fe20000000f00 */
[-C--:B------:R-:W-:Y:S01]  /*a5b0*/  FMUL.FTZ R65, R76, R69.reuse ;  /* 0x000000454c417220 */ /* 0x080fe20000410000 */
[----:B------:R-:W-:Y:S01]  /*a5c0*/  MOV R77, 0xffffffff ;  /* 0xffffffff004d7802 */ /* 0x000fe20000000f00 */
[C---:B------:R-:W-:Y:S01]  /*a5d0*/  FFMA.FTZ R75, R66.reuse, R69, -R64 ;  /* 0x00000045424b7223 */ /* 0x040fe20000010840 */
[----:B------:R-:W-:Y:S01]  /*a5e0*/  MOV R64, 0xa6a0 ;  /* 0x0000a6a000407802 */ /* 0x000fe20000000f00 */
[----:B------:R-:W-:-:S02]  /*a5f0*/  FFMA.FTZ R69, R66, R73, -R68 ;  /* 0x0000004942457223 */ /* 0x000fc40000010844 */
[C---:B------:R-:W-:Y:S01]  /*a600*/  FFMA.FTZ R70, R66.reuse, R67, R70 ;  /* 0x0000004342467223 */ /* 0x040fe20000010046 */
[C---:B------:R-:W-:Y:S01]  /*a610*/  FSEL R75, R66.reuse, R75, !P0 ;  /* 0x0000004b424b7208 */ /* 0x040fe20004000000 */
[----:B------:R-:W-:Y:S02]  /*a620*/  FFMA.FTZ R65, R66, R71, R65 ;  /* 0x0000004742417223 */ /* 0x000fe40000010041 */
[----:B------:R-:W-:Y:S01]  /*a630*/  FADD.FTZ R69, R78, R69 ;  /* 0x000000454e457221 */ /* 0x000fe20000010000 */
[----:B------:R-:W-:Y:S01]  /*a640*/  MOV R67, R75 ;  /* 0x0000004b00437202 */ /* 0x000fe20000000f00 */
[C---:B------:R-:W-:Y:S01]  /*a650*/  FADD.FTZ R70, R79.reuse, R70 ;  /* 0x000000464f467221 */ /* 0x040fe20000010000 */
[----:B------:R-:W-:Y:S02]  /*a660*/  FSEL R76, R76, R65, !P0 ;  /* 0x000000414c4c7208 */ /* 0x000fe40004000000 */
[----:B------:R-:W-:Y:S02]  /*a670*/  FSEL R78, R78, R69, !P0 ;  /* 0x000000454e4e7208 */ /* 0x000fe40004000000 */
[----:B------:R-:W-:-:S02]  /*a680*/  FSEL R70, R79, R70, !P0 ;  /* 0x000000464f467208 */ /* 0x000fc40004000000 */
[----:B------:R-:W-:Y:S05]  /*a690*/  CALL.REL.NOINC `($__internal_2_$__cuda_sm70_shflsync_up) ;  /* 0x00001ba000007944 */ /* 0x000fea0003c00000 */
[----:B0-----:R-:W-:Y:S01]  /*a6a0*/  HFMA2.MMA R72, -RZ, RZ, 0, 1.1920928955078125e-07 ;  /* 0x00000002ff487435 */ /* 0x001fe200000001ff */
[----:B-1----:R-:W-:-:S02]  /*a6b0*/  MOV R66, R67 ;  /* 0x0000004300427202 */ /* 0x002fc40000000f00 */
[----:B------:R-:W-:Y:S02]  /*a6c0*/  MOV R67, R76 ;  /* 0x0000004c00437202 */ /* 0x000fe40000000f00 */
[----:B------:R-:W-:Y:S02]  /*a6d0*/  MOV R74, RZ ;  /* 0x000000ff004a7202 */ /* 0x000fe40000000f00 */
[----:B------:R-:W-:Y:S02]  /*a6e0*/  MOV R77, 0xffffffff ;  /* 0xffffffff004d7802 */ /* 0x000fe40000000f00 */
[----:B------:R-:W-:Y:S02]  /*a6f0*/  MOV R64, 0xa710 ;  /* 0x0000a71000407802 */ /* 0x000fe40000000f00 */
[----:B------:R-:W-:Y:S05]  /*a700*/  CALL.REL.NOINC `($__internal_2_$__cuda_sm70_shflsync_up) ;  /* 0x00001b3000007944 */ /* 0x000fea0003c00000 */
[----:B0-----:R-:W-:Y:S01]  /*a710*/  HFMA2.MMA R72, -RZ, RZ, 0, 1.1920928955078125e-07 ;  /* 0x00000002ff487435 */ /* 0x001fe200000001ff */
[----:B-1----:R-:W-:Y:S02]  /*a720*/  MOV R68, R67 ;  /* 0x0000004300447202 */ /* 0x002fe40000000f00 */
[----:B------:R-:W-:Y:S02]  /*a730*/  MOV R67, R78 ;  /* 0x0000004e00437202 */ /* 0x000fe40000000f00 */
[----:B------:R-:W-:-:S02]  /*a740*/  MOV R74, RZ ;  /* 0x000000ff004a7202 */ /* 0x000fc40000000f00 */
[----:B------:R-:W-:Y:S02]  /*a750*/  MOV R77, 0xffffffff ;  /* 0xffffffff004d7802 */ /* 0x000fe40000000f00 */
[----:B------:R-:W-:Y:S02]  /*a760*/  MOV R64, 0xa780 ;  /* 0x0000a78000407802 */ /* 0x000fe40000000f00 */
[----:B------:R-:W-:Y:S05]  /*a770*/  CALL.REL.NOINC `($__internal_2_$__cuda_sm70_shflsync_up) ;  /* 0x00001ac000007944 */ /* 0x000fea0003c00000 */
[----:B0-----:R-:W-:Y:S01]  /*a780*/  HFMA2.MMA R72, -RZ, RZ, 0, 1.1920928955078125e-07 ;  /* 0x00000002ff487435 */ /* 0x001fe200000001ff */
[----:B-1----:R-:W-:Y:S02]  /*a790*/  MOV R69, R67 ;  /* 0x0000004300457202 */ /* 0x002fe40000000f00 */
[----:B------:R-:W-:Y:S02]  /*a7a0*/  MOV R67, R70 ;  /* 0x0000004600437202 */ /* 0x000fe40000000f00 */
[----:B------:R-:W-:Y:S02]  /*a7b0*/  MOV R74, RZ ;  /* 0x000000ff004a7202 */ /* 0x000fe40000000f00 */
[----:B------:R-:W-:Y:S02]  /*a7c0*/  MOV R77, 0xffffffff ;  /* 0xffffffff004d7802 */ /* 0x000fe40000000f00 */
[----:B------:R-:W-:-:S02]  /*a7d0*/  MOV R64, 0xa7f0 ;  /* 0x0000a7f000407802 */ /* 0x000fc40000000f00 */
[----:B------:R-:W-:Y:S05]  /*a7e0*/  CALL.REL.NOINC `($__internal_2_$__cuda_sm70_shflsync_up) ;  /* 0x00001a5000007944 */ /* 0x000fea0003c00000 */
[----:B------:R-:W-:Y:S01]  /*a7f0*/  ISETP.GE.AND P0, PT, R4, 0x2, PT ;  /* 0x000000020400780c */ /* 0x000fe20003f06270 */
[-C--:B------:R-:W-:Y:S01]  /*a800*/  FMUL.FTZ R64, R66, R76.reuse ;  /* 0x0000004c42407220 */ /* 0x080fe20000410000 */
[----:B0-----:R-:W-:Y:S01]  /*a810*/  MOV R77, 0xffffffff ;  /* 0xffffffff004d7802 */ /* 0x001fe20000000f00 */
[----:B------:R-:W-:-:S02]  /*a820*/  FMUL.FTZ R74, R69, R76 ;  /* 0x0000004c454a7220 */ /* 0x000fc40000410000 */
[----:B-1----:R-:W-:Y:S02]  /*a830*/  FMUL.FTZ R72, R76, R67 ;  /* 0x000000434c487220 */ /* 0x002fe40000410000 */
[C---:B------:R-:W-:Y:S02]  /*a840*/  FFMA.FTZ R71, R68.reuse, R75, R64 ;  /* 0x0000004b44477223 */ /* 0x040fe40000010040 */
[----:B------:R-:W-:Y:S02]  /*a850*/  FMUL.FTZ R64, R68, R76 ;  /* 0x0000004c44407220 */ /* 0x000fe40000410000 */
[----:B------:R-:W-:Y:S01]  /*a860*/  FFMA.FTZ R65, R75, R67, R74 ;  /* 0x000000434b417223 */ /* 0x000fe2000001004a */
[----:B------:R-:W-:Y:S01]  /*a870*/  FSEL R76, R76, R71, !P0 ;  /* 0x000000474c4c7208 */ /* 0x000fe20004000000 */
[-C--:B------:R-:W-:Y:S01]  /*a880*/  FFMA.FTZ R69, R69, R75.reuse, -R72 ;  /* 0x0000004b45457223 */ /* 0x080fe20000010848 */
[----:B------:R-:W-:Y:S01]  /*a890*/  HFMA2.MMA R72, -RZ, RZ, 0, 2.384185791015625e-07 ;  /* 0x00000004ff487435 */ /* 0x000fe200000001ff */
[----:B------:R-:W-:Y:S01]  /*a8a0*/  @P0 FFMA.FTZ R75, R66, R75, -R64 ;  /* 0x0000004b424b0223 */ /* 0x000fe20000010840 */
[----:B------:R-:W-:Y:S01]  /*a8b0*/  MOV R74, RZ ;  /* 0x000000ff004a7202 */ /* 0x000fe20000000f00 */
[----:B------:R-:W-:Y:S01]  /*a8c0*/  @P0 FADD.FTZ R70, R70, R65 ;  /* 0x0000004146460221 */ /* 0x000fe20000010000 */
[----:B------:R-:W-:Y:S01]  /*a8d0*/  MOV R64, 0xa910 ;  /* 0x0000a91000407802 */ /* 0x000fe20000000f00 */
[----:B------:R-:W-:Y:S01]  /*a8e0*/  @P0 FADD.FTZ R78, R78, R69 ;  /* 0x000000454e4e0221 */ /* 0x000fe20000010000 */
[----:B------:R-:W-:-:S02]  /*a8f0*/  MOV R67, R75 ;  /* 0x0000004b00437202 */ /* 0x000fc40000000f00 */
[----:B------:R-:W-:Y:S05]  /*a900*/  CALL.REL.NOINC `($__internal_2_$__cuda_sm70_shflsync_up) ;  /* 0x0000193000007944 */ /* 0x000fea0003c00000 */
[----:B0-----:R-:W-:Y:S01]  /*a910*/  HFMA2.MMA R72, -RZ, RZ, 0, 2.384185791015625e-07 ;  /* 0x00000004ff487435 */ /* 0x001fe200000001ff */
[----:B-1----:R-:W-:-:S02]  /*a920*/  MOV R66, R67 ;  /* 0x0000004300427202 */ /* 0x002fc40000000f00 */
[----:B------:R-:W-:Y:S02]  /*a930*/  MOV R67, R76 ;  /* 0x0000004c00437202 */ /* 0x000fe40000000f00 */
[----:B------:R-:W-:Y:S02]  /*a940*/  MOV R74, RZ ;  /* 0x000000ff004a7202 */ /* 0x000fe40000000f00 */
[----:B------:R-:W-:Y:S02]  /*a950*/  MOV R77, 0xffffffff ;  /* 0xffffffff004d7802 */ /* 0x000fe40000000f00 */
[----:B------:R-:W-:Y:S02]  /*a960*/  MOV R64, 0xa980 ;  /* 0x0000a98000407802 */ /* 0x000fe40000000f00 */
[----:B------:R-:W-:Y:S05]  /*a970*/  CALL.REL.NOINC `($__internal_2_$__cuda_sm70_shflsync_up) ;  /* 0x000018c000007944 */ /* 0x000fea0003c00000 */
[----:B0-----:R-:W-:Y:S01]  /*a980*/  HFMA2.MMA R72, -RZ, RZ, 0, 2.384185791015625e-07 ;  /* 0x00000004ff487435 */ /* 0x001fe200000001ff */
[----:B-1----:R-:W-:Y:S02]  /*a990*/  MOV R68, R67 ;  /* 0x0000004300447202 */ /* 0x002fe40000000f00 */
[----:B------:R-:W-:Y:S02]  /*a9a0*/  MOV R67, R78 ;  /* 0x0000004e00437202 */ /* 0x000fe40000000f00 */
[----:B------:R-:W-:-:S02]  /*a9b0*/  MOV R74, RZ ;  /* 0x000000ff004a7202 */ /* 0x000fc40000000f00 */
[----:B------:R-:W-:Y:S02]  /*a9c0*/  MOV R77, 0xffffffff ;  /* 0xffffffff004d7802 */ /* 0x000fe40000000f00 */
[----:B------:R-:W-:Y:S02]  /*a9d0*/  MOV R64, 0xa9f0 ;  /* 0x0000a9f000407802 */ /* 0x000fe40000000f00 */
[----:B------:R-:W-:Y:S05]  /*a9e0*/  CALL.REL.NOINC `($__internal_2_$__cuda_sm70_shflsync_up) ;  /* 0x0000185000007944 */ /* 0x000fea0003c00000 */
[----:B0-----:R-:W-:Y:S01]  /*a9f0*/  HFMA2.MMA R72, -RZ, RZ, 0, 2.384185791015625e-07 ;  /* 0x00000004ff487435 */ /* 0x001fe200000001ff */
        /* <DEDUP_REMOVED lines=16> */
[----:B------:R-:W-:Y:S01]  /*ab00*/  HFMA2.MMA R72, -RZ, RZ, 0, 4.76837158203125e-07 ;  /* 0x00000008ff487435 */ /* 0x000fe200000001ff */
[----:B------:R-:W-:Y:S01]  /*ab10*/  @P0 FFMA.FTZ R75, R66, R75, -R64 ;  /* 0x0000004b424b0223 */ /* 0x000fe20000010840 */
[----:B------:R-:W-:Y:S01]  /*ab20*/  MOV R74, RZ ;  /* 0x000000ff004a7202 */ /* 0x000fe20000000f00 */
[----:B------:R-:W-:Y:S01]  /*ab30*/  @P0 FADD.FTZ R70, R70, R67 ;  /* 0x0000004346460221 */ /* 0x000fe20000010000 */
[----:B------:R-:W-:Y:S01]  /*ab40*/  MOV R64, 0xab90 ;  /* 0x0000ab9000407802 */ /* 0x000fe20000000f00 */
[----:B------:R-:W-:Y:S01]  /*ab50*/  @P0 FADD.FTZ R78, R78, R65 ;  /* 0x000000414e4e0221 */ /* 0x000fe20000010000 */
[----:B------:R-:W-:-:S02]  /*ab60*/  MOV R67, R75 ;  /* 0x0000004b00437202 */ /* 0x000fc40000000f00 */
[----:B------:R-:W-:Y:S02]  /*ab70*/  MOV R79, R70 ;  /* 0x00000046004f7202 */ /* 0x000fe40000000f00 */
[----:B------:R-:W-:Y:S05]  /*ab80*/  CALL.REL.NOINC `($__internal_2_$__cuda_sm70_shflsync_up) ;  /* 0x000016b000007944 */ /* 0x000fea0003c00000 */
[----:B0-----:R-:W-:Y:S01]  /*ab90*/  HFMA2.MMA R72, -RZ, RZ, 0, 4.76837158203125e-07 ;  /* 0x00000008ff487435 */ /* 0x001fe200000001ff */
[----:B-1----:R-:W-:Y:S02]  /*aba0*/  MOV R66, R67 ;  /* 0x0000004300427202 */ /* 0x002fe40000000f00 */
[----:B------:R-:W-:Y:S02]  /*abb0*/  MOV R67, R76 ;  /* 0x0000004c00437202 */ /* 0x000fe40000000f00 */
[----:B------:R-:W-:Y:S02]  /*abc0*/  MOV R74, RZ ;  /* 0x000000ff004a7202 */ /* 0x000fe40000000f00 */
[----:B------:R-:W-:Y:S02]  /*abd0*/  MOV R77, 0xffffffff ;  /* 0xffffffff004d7802 */ /* 0x000fe40000000f00 */
[----:B------:R-:W-:Y:S02]  /*abe0*/  MOV R64, 0xac00 ;  /* 0x0000ac0000407802 */ /* 0x000fe40000000f00 */
[----:B------:R-:W-:Y:S05]  /*abf0*/  CALL.REL.NOINC `($__internal_2_$__cuda_sm70_shflsync_up) ;  /* 0x0000164000007944 */ /* 0x000fea0003c00000 */
[----:B0-----:R-:W-:Y:S01]  /*ac00*/  HFMA2.MMA R72, -RZ, RZ, 0, 4.76837158203125e-07 ;  /* 0x00000008ff487435 */ /* 0x001fe200000001ff */
[----:B-1----:R-:W-:-:S02]  /*ac10*/  MOV R68, R67 ;  /* 0x0000004300447202 */ /* 0x002fc40000000f00 */
[----:B------:R-:W-:Y:S02]  /*ac20*/  MOV R67, R78 ;  /* 0x0000004e00437202 */ /* 0x000fe40000000f00 */
[----:B------:R-:W-:Y:S02]  /*ac30*/  MOV R74, RZ ;  /* 0x000000ff004a7202 */ /* 0x000fe40000000f00 */
[----:B------:R-:W-:Y:S02]  /*ac40*/  MOV R77, 0xffffffff ;  /* 0xffffffff004d7802 */ /* 0x000fe40000000f00 */
[----:B------:R-:W-:Y:S02]  /*ac50*/  MOV R64, 0xac70 ;  /* 0x0000ac7000407802 */ /* 0x000fe40000000f00 */
[----:B------:R-:W-:Y:S05]  /*ac60*/  CALL.REL.NOINC `($__internal_2_$__cuda_sm70_shflsync_up) ;  /* 0x000015d000007944 */ /* 0x000fea0003c00000 */
[----:B0-----:R-:W-:Y:S01]  /*ac70*/  HFMA2.MMA R72, -RZ, RZ, 0, 4.76837158203125e-07 ;  /* 0x00000008ff487435 */ /* 0x001fe200000001ff */
[----:B-1----:R-:W-:Y:S02]  /*ac80*/  MOV R69, R67 ;  /* 0x0000004300457202 */ /* 0x002fe40000000f00 */
[----:B------:R-:W-:Y:S02]  /*ac90*/  MOV R67, R79 ;  /* 0x0000004f00437202 */ /* 0x000fe40000000f00 */
[----:B------:R-:W-:-:S02]  /*aca0*/  MOV R74, RZ ;  /* 0x000000ff004a7202 */ /* 0x000fc40000000f00 */
[----:B------:R-:W-:Y:S02]  /*acb0*/  MOV R77, 0xffffffff ;  /* 0xffffffff004d7802 */ /* 0x000fe40000000f00 */
[----:B------:R-:W-:Y:S02]  /*acc0*/  MOV R64, 0xace0 ;  /* 0x0000ace000407802 */ /* 0x000fe40000000f00 */
[----:B------:R-:W-:Y:S05]  /*acd0*/  CALL.REL.NOINC `($__internal_2_$__cuda_sm70_shflsync_up) ;  /* 0x0000156000007944 */ /* 0x000fea0003c00000 */
[----:B------:R-:W-:Y:S01]  /*ace0*/  ISETP.GE.AND P0, PT, R4, 0x8, PT ;  /* 0x000000080400780c */ /* 0x000fe20003f06270 */
[-C--:B------:R-:W-:Y:S01]  /*acf0*/  FMUL.FTZ R64, R66, R76.reuse ;  /* 0x0000004c42407220 */ /* 0x080fe20000410000 */
[----:B0-----:R-:W-:Y:S01]  /*ad00*/  MOV R74, RZ ;  /* 0x000000ff004a7202 */ /* 0x001fe20000000f00 */
[-C--:B------:R-:W-:Y:S01]  /*ad10*/  FMUL.FTZ R72, R69, R76.reuse ;  /* 0x0000004c45487220 */ /* 0x080fe20000410000 */
[----:B------:R-:W-:Y:S01]  /*ad20*/  MOV R77, 0xffffffff ;  /* 0xffffffff004d7802 */ /* 0x000fe20000000f00 */
[----:B-1----:R-:W-:Y:S02]  /*ad30*/  FMUL.FTZ R70, R76, R67 ;  /* 0x000000434c467220 */ /* 0x002fe40000410000 */
[C---:B------:R-:W-:Y:S02]  /*ad40*/  FFMA.FTZ R65, R68.reuse, R75, R64 ;  /* 0x0000004b44417223 */ /* 0x040fe40000010040 */
[----:B------:R-:W-:-:S02]  /*ad50*/  FMUL.FTZ R64, R68, R76 ;  /* 0x0000004c44407220 */ /* 0x000fc40000410000 */
[----:B------:R-:W-:Y:S02]  /*ad60*/  FFMA.FTZ R72, R75, R67, R72 ;  /* 0x000000434b487223 */ /* 0x000fe40000010048 */
[----:B------:R-:W-:Y:S01]  /*ad70*/  FFMA.FTZ R69, R69, R75, -R70 ;  /* 0x0000004b45457223 */ /* 0x000fe20000010846 */
[----:B------:R-:W-:Y:S01]  /*ad80*/  FSEL R70, R76, R65, !P0 ;  /* 0x000000414c467208 */ /* 0x000fe20004000000 */
[----:B------:R-:W-:Y:S01]  /*ad90*/  @P0 FFMA.FTZ R75, R66, R75, -R64 ;  /* 0x0000004b424b0223 */ /* 0x000fe20000010840 */
[----:B------:R-:W-:Y:S01]  /*ada0*/  MOV R64, 0xae10 ;  /* 0x0000ae1000407802 */ /* 0x000fe20000000f00 */
[----:B------:R-:W-:Y:S01]  /*adb0*/  @P0 FADD.FTZ R79, R79, R72 ;  /* 0x000000484f4f0221 */ /* 0x000fe20000010000 */
[----:B------:R-:W-:Y:S01]  /*adc0*/  HFMA2.MMA R72, -RZ, RZ, 0, 9.5367431640625e-07 ;  /* 0x00000010ff487435 */ /* 0x000fe200000001ff */
[----:B------:R-:W-:Y:S01]  /*add0*/  @P0 FADD.FTZ R78, R78, R69 ;  /* 0x000000454e4e0221 */ /* 0x000fe20000010000 */
[-C--:B------:R-:W-:Y:S02]  /*ade0*/  MOV R66, R75.reuse ;  /* 0x0000004b00427202 */ /* 0x080fe40000000f00 */
[----:B------:R-:W-:-:S02]  /*adf0*/  MOV R67, R75 ;  /* 0x0000004b00437202 */ /* 0x000fc40000000f00 */
[----:B------:R-:W-:Y:S05]  /*ae00*/  CALL.REL.NOINC `($__internal_2_$__cuda_sm70_shflsync_up) ;  /* 0x0000143000007944 */ /* 0x000fea0003c00000 */
[----:B0-----:R-:W-:Y:S01]  /*ae10*/  HFMA2.MMA R72, -RZ, RZ, 0, 9.5367431640625e-07 ;  /* 0x00000010ff487435 */ /* 0x001fe200000001ff */
[----:B-1----:R-:W-:-:S02]  /*ae20*/  MOV R69, R67 ;  /* 0x0000004300457202 */ /* 0x002fc40000000f00 */
[----:B------:R-:W-:Y:S02]  /*ae30*/  MOV R67, R70 ;  /* 0x0000004600437202 */ /* 0x000fe40000000f00 */
[----:B------:R-:W-:Y:S02]  /*ae40*/  MOV R74, RZ ;  /* 0x000000ff004a7202 */ /* 0x000fe40000000f00 */
[----:B------:R-:W-:Y:S02]  /*ae50*/  MOV R77, 0xffffffff ;  /* 0xffffffff004d7802 */ /* 0x000fe40000000f00 */
[----:B------:R-:W-:Y:S02]  /*ae60*/  MOV R64, 0xae80 ;  /* 0x0000ae8000407802 */ /* 0x000fe40000000f00 */
[----:B------:R-:W-:Y:S05]  /*ae70*/  CALL.REL.NOINC `($__internal_2_$__cuda_sm70_shflsync_up) ;  /* 0x000013c000007944 */ /* 0x000fea0003c00000 */
[----:B0-----:R-:W-:Y:S01]  /*ae80*/  HFMA2.MMA R72, -RZ, RZ, 0, 9.5367431640625e-07 ;  /* 0x00000010ff487435 */ /* 0x001fe200000001ff */
[----:B-1----:R-:W-:Y:S02]  /*ae90*/  MOV R71, R67 ;  /* 0x0000004300477202 */ /* 0x002fe40000000f00 */
[----:B------:R-:W-:Y:S02]  /*aea0*/  MOV R67, R78 ;  /* 0x0000004e00437202 */ /* 0x000fe40000000f00 */
[----:B------:R-:W-:-:S02]  /*aeb0*/  MOV R74, RZ ;  /* 0x000000ff004a7202 */ /* 0x000fc40000000f00 */
[----:B------:R-:W-:Y:S02]  /*aec0*/  MOV R77, 0xffffffff ;  /* 0xffffffff004d7802 */ /* 0x000fe40000000f00 */
[----:B------:R-:W-:Y:S02]  /*aed0*/  MOV R64, 0xaef0 ;  /* 0x0000aef000407802 */ /* 0x000fe40000000f00 */
[----:B------:R-:W-:Y:S05]  /*aee0*/  CALL.REL.NOINC `($__internal_2_$__cuda_sm70_shflsync_up) ;  /* 0x0000135000007944 */ /* 0x000fea0003c00000 */
[----:B0-----:R-:W-:Y:S01]  /*aef0*/  HFMA2.MMA R72, -RZ, RZ, 0, 9.5367431640625e-07 ;  /* 0x00000010ff487435 */ /* 0x001fe200000001ff */
[----:B-1----:R-:W-:Y:S02]  /*af00*/  MOV R73, R67 ;  /* 0x0000004300497202 */ /* 0x002fe40000000f00 */
[----:B------:R-:W-:Y:S02]  /*af10*/  MOV R67, R79 ;  /* 0x0000004f00437202 */ /* 0x000fe40000000f00 */
[----:B------:R-:W-:Y:S02]  /*af20*/  MOV R74, RZ ;  /* 0x000000ff004a7202 */ /* 0x000fe40000000f00 */
[----:B------:R-:W-:Y:S02]  /*af30*/  MOV R77, 0xffffffff ;  /* 0xffffffff004d7802 */ /* 0x000fe40000000f00 */
[----:B------:R-:W-:-:S02]  /*af40*/  MOV R64, 0xaf60 ;  /* 0x0000af6000407802 */ /* 0x000fc40000000f00 */
[----:B------:R-:W-:Y:S05]  /*af50*/  CALL.REL.NOINC `($__internal_2_$__cuda_sm70_shflsync_up) ;  /* 0x000012e000007944 */ /* 0x000fea0003c00000 */
[----:B01----:R-:W-:Y:S05]  /*af60*/  BRA `(.L_x_52) ;  /* 0xffff91a000007947 */ /* 0x003fea000383ffff */
.L_x_12:
[----:B0-----:R-:W-:Y:S01]  /*af70*/  HFMA2.MMA R72, -RZ, RZ, 0, 5.9604644775390625e-08 ;  /* 0x00000001ff487435 */ /* 0x001fe200000001ff */
[----:B------:R-:W-:-:S02]  /*af80*/  MOV R67, R76 ;  /* 0x0000004c00437202 */ /* 0x000fc40000000f00 */
[----:B------:R-:W-:Y:S02]  /*af90*/  MOV R74, RZ ;  /* 0x000000ff004a7202 */ /* 0x000fe40000000f00 */
[----:B------:R-:W-:Y:S02]  /*afa0*/  MOV R77, 0xffffffff ;  /* 0xffffffff004d7802 */ /* 0x000fe40000000f00 */
[----:B------:R-:W-:Y:S02]  /*afb0*/  MOV R64, 0xafd0 ;  /* 0x0000afd000407802 */ /* 0x000fe40000000f00 */
[----:B-1---5:R-:W-:Y:S05]  /*afc0*/  CALL.REL.NOINC `($__internal_2_$__cuda_sm70_shflsync_up) ;  /* 0x0000127000007944 */ /* 0x022fea0003c00000 */
[----:B0-----:R-:W-:Y:S01]  /*afd0*/  HFMA2.MMA R72, -RZ, RZ, 0, 5.9604644775390625e-08 ;  /* 0x00000001ff487435 */ /* 0x001fe200000001ff */
[----:B-1----:R-:W-:Y:S02]  /*afe0*/  MOV R66, R67 ;  /* 0x0000004300427202 */ /* 0x002fe40000000f00 */
[----:B------:R-:W-:Y:S02]  /*aff0*/  MOV R67, R209 ;  /* 0x000000d100437202 */ /* 0x000fe40000000f00 */
[----:B------:R-:W-:Y:S02]  /*b000*/  MOV R74, RZ ;  /* 0x000000ff004a7202 */ /* 0x000fe40000000f00 */
[----:B------:R-:W-:-:S02]  /*b010*/  MOV R77, 0xffffffff ;  /* 0xffffffff004d7802 */ /* 0x000fc40000000f00 */
[----:B------:R-:W-:Y:S02]  /*b020*/  MOV R64, 0xb040 ;  /* 0x0000b04000407802 */ /* 0x000fe40000000f00 */
[----:B------:R-:W-:Y:S05]  /*b030*/  CALL.REL.NOINC `($__internal_2_$__cuda_sm70_shflsync_up) ;  /* 0x0000120000007944 */ /* 0x000fea0003c00000 */
[----:B0-----:R-:W-:Y:S01]  /*b040*/  HFMA2.MMA R72, -RZ, RZ, 0, 5.9604644775390625e-08 ;  /* 0x00000001ff487435 */ /* 0x001fe200000001ff */
[----:B-1----:R-:W-:Y:S02]  /*b050*/  MOV R68, R67 ;  /* 0x0000004300447202 */ /* 0x002fe40000000f00 */
[----:B------:R-:W-:Y:S02]  /*b060*/  MOV R67, R75 ;  /* 0x0000004b00437202 */ /* 0x000fe40000000f00 */
[----:B------:R-:W-:Y:S02]  /*b070*/  MOV R74, RZ ;  /* 0x000000ff004a7202 */ /* 0x000fe40000000f00 */
[----:B------:R-:W-:Y:S02]  /*b080*/  MOV R77, 0xffffffff ;  /* 0xffffffff004d7802 */ /* 0x000fe40000000f00 */
[----:B------:R-:W-:Y:S02]  /*b090*/  MOV R64, 0xb0b0 ;  /* 0x0000b0b000407802 */ /* 0x000fe40000000f00 */
[----:B------:R-:W-:Y:S05]  /*b0a0*/  CALL.REL.NOINC `($__internal_2_$__cuda_sm70_shflsync_up) ;  /* 0x0000119000007944 */ /* 0x000fea0003c00000 */
[----:B0-----:R-:W-:Y:S01]  /*b0b0*/  HFMA2.MMA R72, -RZ, RZ, 0, 5.9604644775390625e-08 ;  /* 0x00000001ff487435 */ /* 0x001fe200000001ff */
[----:B-1----:R-:W-:-:S02]  /*b0c0*/  MOV R69, R67 ;  /* 0x0000004300457202 */ /* 0x002fc40000000f00 */
[----:B------:R-:W-:Y:S02]  /*b0d0*/  MOV R67, R83 ;  /* 0x0000005300437202 */ /* 0x000fe40000000f00 */
[----:B------:R-:W-:Y:S02]  /*b0e0*/  MOV R74, RZ ;  /* 0x000000ff004a7202 */ /* 0x000fe40000000f00 */
[----:B------:R-:W-:Y:S02]  /*b0f0*/  MOV R77, 0xffffffff ;  /* 0xffffffff004d7802 */ /* 0x000fe40000000f00 */
[----:B------:R-:W-:Y:S02]  /*b100*/  MOV R64, 0xb120 ;  /* 0x0000b12000407802 */ /* 0x000fe40000000f00 */
[----:B------:R-:W-:Y:S05]  /*b110*/  CALL.REL.NOINC `($__internal_2_$__cuda_sm70_shflsync_up) ;  /* 0x0000112000007944 */ /* 0x000fea0003c00000 */
[----:B0-----:R-:W-:Y:S01]  /*b120*/  HFMA2.MMA R72, -RZ, RZ, 0, 0 ;  /* 0x00000000ff487435 */ /* 0x001fe200000001ff */
[----:B------:R-:W-:Y:S02]  /*b130*/  MOV R77, R68 ;  /* 0x00000044004d7202 */ /* 0x000fe40000000f00 */
[----:B------:R-:W-:Y:S02]  /*b140*/  MOV R71, R60 ;  /* 0x0000003c00477202 */ /* 0x000fe40000000f00 */
[----:B------:R-:W-:-:S02]  /*b150*/  MOV R76, R66 ;  /* 0x00000042004c7202 */ /* 0x000fc40000000f00 */
[----:B-1----:R-:W-:Y:S02]  /*b160*/  MOV R68, R67 ;  /* 0x0000004300447202 */ /* 0x002fe40000000f00 */
[----:B------:R-:W-:Y:S02]  /*b170*/  MOV R73, 0x1f ;  /* 0x0000001f00497802 */ /* 0x000fe40000000f00 */
[----:B------:R-:W-:Y:S02]  /*b180*/  MOV R70, 0xffffffff ;  /* 0xffffffff00467802 */ /* 0x000fe40000000f00 */
[----:B------:R-:W-:Y:S02]  /*b190*/  MOV R64, 0xb1b0 ;  /* 0x0000b1b000407802 */ /* 0x000fe40000000f00 */
[----:B------:R-:W-:Y:S05]  /*b1a0*/  CALL.REL.NOINC `($__internal_1_$__cuda_sm70_shflsync_idx_p) ;  /* 0x0000105000007944 */ /* 0x000fea0003c00000 */
[----:B0-----:R-:W-:Y:S01]  /*b1b0*/  HFMA2.MMA R72, -RZ, RZ, 0, 0 ;  /* 0x00000000ff487435 */ /* 0x001fe200000001ff */
[----:B-1----:R-:W-:Y:S02]  /*b1c0*/  MOV R78, R70 ;  /* 0x00000046004e7202 */ /* 0x002fe40000000f00 */
[----:B------:R-:W-:Y:S02]  /*b1d0*/  MOV R71, R61 ;  /* 0x0000003d00477202 */ /* 0x000fe40000000f00 */
[----:B------:R-:W-:-:S02]  /*b1e0*/  MOV R73, 0x1f ;  /* 0x0000001f00497802 */ /* 0x000fc40000000f00 */
[----:B------:R-:W-:Y:S02]  /*b1f0*/  MOV R70, 0xffffffff ;  /* 0xffffffff00467802 */ /* 0x000fe40000000f00 */
[----:B------:R-:W-:Y:S02]  /*b200*/  MOV R64, 0xb220 ;  /* 0x0000b22000407802 */ /* 0x000fe40000000f00 */
[----:B------:R-:W-:Y:S05]  /*b210*/  CALL.REL.NOINC `($__internal_1_$__cuda_sm70_shflsync_idx_p) ;  /* 0x00000fe000007944 */ /* 0x000fea0003c00000 */
[----:B0-----:R-:W-:Y:S01]  /*b220*/  HFMA2.MMA R72, -RZ, RZ, 0, 0 ;  /* 0x00000000ff487435 */ /* 0x001fe200000001ff */
[----:B-1----:R-:W-:Y:S02]  /*b230*/  MOV R79, R70 ;  /* 0x00000046004f7202 */ /* 0x002fe40000000f00 */
[----:B------:R-:W-:Y:S02]  /*b240*/  MOV R71, R62 ;  /* 0x0000003e00477202 */ /* 0x000fe40000000f00 */
[----:B------:R-:W-:Y:S02]  /*b250*/  MOV R73, 0x1f ;  /* 0x0000001f00497802 */ /* 0x000fe40000000f00 */
[----:B------:R-:W-:Y:S02]  /*b260*/  MOV R70, 0xffffffff ;  /* 0xffffffff00467802 */ /* 0x000fe40000000f00 */
[----:B------:R-:W-:-:S02]  /*b270*/  MOV R64, 0xb290 ;  /* 0x0000b29000407802 */ /* 0x000fc40000000f00 */
[----:B------:R-:W-:Y:S05]  /*b280*/  CALL.REL.NOINC `($__internal_1_$__cuda_sm70_shflsync_idx_p) ;  /* 0x00000f7000007944 */ /* 0x000fea0003c00000 */
[----:B0-----:R-:W-:Y:S01]  /*b290*/  HFMA2.MMA R72, -RZ, RZ, 0, 0 ;  /* 0x00000000ff487435 */ /* 0x001fe200000001ff */
[----:B-1----:R-:W-:-:S02]  /*b2a0*/  MOV R66, R70 ;  /* 0x0000004600427202 */ /* 0x002fc40000000f00 */
[----:B------:R-:W-:Y:S02]  /*b2b0*/  MOV R71, R63 ;  /* 0x0000003f00477202 */ /* 0x000fe40000000f00 */
[----:B------:R-:W-:Y:S02]  /*b2c0*/  MOV R73, 0x1f ;  /* 0x0000001f00497802 */ /* 0x000fe40000000f00 */
[----:B------:R-:W-:Y:S02]  /*b2d0*/  MOV R70, 0xffffffff ;  /* 0xffffffff00467802 */ /* 0x000fe40000000f00 */
[----:B------:R-:W-:Y:S02]  /*b2e0*/  MOV R64, 0xb300 ;  /* 0x0000b30000407802 */ /* 0x000fe40000000f00 */
[----:B------:R-:W-:Y:S05]  /*b2f0*/  CALL.REL.NOINC `($__internal_1_$__cuda_sm70_shflsync_idx_p) ;  /* 0x00000f0000007944 */ /* 0x000fea0003c00000 */
[----:B01----:R-:W-:Y:S01]  /*b300*/  MOV R71, R70 ;  /* 0x0000004600477202 */ /* 0x003fe20000000f00 */
[----:B------:R-:W-:Y:S05]  /*b310*/  BRA `(.L_x_53) ;  /* 0xffff913000007947 */ /* 0x000fea000383ffff */
.L_x_15:
[----:B------:R-:W-:Y:S01]  /*b320*/  HFMA2.MMA R67, -RZ, RZ, 0, 5.9604644775390625e-08 ;  /* 0x00000001ff437435 */ /* 0x000fe200000001ff */
[----:B------:R-:W-:Y:S02]  /*b330*/  MOV R68, 0x1f ;  /* 0x0000001f00447802 */ /* 0x000fe40000000f00 */
[----:B------:R-:W-:-:S02]  /*b340*/  MOV R69, 0xffffffff ;  /* 0xffffffff00457802 */ /* 0x000fc40000000f00 */
[----:B------:R-:W-:Y:S02]  /*b350*/  MOV R64, 0xb370 ;  /* 0x0000b37000407802 */ /* 0x000fe40000000f00 */
[----:B------:R-:W-:Y:S05]  /*b360*/  CALL.REL.NOINC `($__internal_0_$__cuda_sm70_shflsync_down) ;  /* 0x00000e5000007944 */ /* 0x000fea0003c00000 */
[----:B-1----:R-:W-:Y:S01]  /*b370*/  MOV R66, R69 ;  /* 0x0000004500427202 */ /* 0x002fe20000000f00 */
[----:B0-----:R-:W-:Y:S05]  /*b380*/  BRA `(.L_x_54) ;  /* 0xffffa6a000007947 */ /* 0x001fea000383ffff */
.L_x_16:
[----:B------:R-:W-:Y:S01]  /*b390*/  HFMA2.MMA R67, -RZ, RZ, 0, 5.9604644775390625e-08 ;  /* 0x00000001ff437435 */ /* 0x000fe200000001ff */
[----:B0-----:R-:W-:Y:S02]  /*b3a0*/  MOV R70, R76 ;  /* 0x0000004c00467202 */ /* 0x001fe40000000f00 */
[----:B------:R-:W-:Y:S02]  /*b3b0*/  MOV R68, 0x1f ;  /* 0x0000001f00447802 */ /* 0x000fe40000000f00 */
[----:B------:R-:W-:Y:S02]  /*b3c0*/  MOV R69, 0xffffffff ;  /* 0xffffffff00457802 */ /* 0x000fe40000000f00 */
[----:B------:R-:W-:Y:S02]  /*b3d0*/  MOV R64, 0xb3f0 ;  /* 0x0000b3f000407802 */ /* 0x000fe40000000f00 */
[----:B-1----:R-:W-:Y:S05]  /*b3e0*/  CALL.REL.NOINC `($__internal_0_$__cuda_sm70_shflsync_down) ;  /* 0x00000dd000007944 */ /* 0x002fea0003c00000 */
[----:B0-----:R-:W-:Y:S01]  /*b3f0*/  HFMA2.MMA R67, -RZ, RZ, 0, 5.9604644775390625e-08 ;  /* 0x00000001ff437435 */ /* 0x001fe200000001ff */
[----:B-1----:R-:W-:Y:S02]  /*b400*/  MOV R71, R69 ;  /* 0x0000004500477202 */ /* 0x002fe40000000f00 */
[----:B------:R-:W-:-:S02]  /*b410*/  MOV R70, R75 ;  /* 0x0000004b00467202 */ /* 0x000fc40000000f00 */
[----:B------:R-:W-:Y:S02]  /*b420*/  MOV R68, 0x1f ;  /* 0x0000001f00447802 */ /* 0x000fe40000000f00 */
[----:B------:R-:W-:Y:S02]  /*b430*/  MOV R69, 0xffffffff ;  /* 0xffffffff00457802 */ /* 0x000fe40000000f00 */
[----:B------:R-:W-:Y:S02]  /*b440*/  MOV R64, 0xb460 ;  /* 0x0000b46000407802 */ /* 0x000fe40000000f00 */
[----:B------:R-:W-:Y:S05]  /*b450*/  CALL.REL.NOINC `($__internal_0_$__cuda_sm70_shflsync_down) ;  /* 0x00000d6000007944 */ /* 0x000fea0003c00000 */
[----:B0-----:R-:W-:Y:S01]  /*b460*/  HFMA2.MMA R67, -RZ, RZ, 0, 5.9604644775390625e-08 ;  /* 0x00000001ff437435 */ /* 0x001fe200000001ff */
[----:B-1----:R-:W-:Y:S02]  /*b470*/  MOV R72, R69 ;  /* 0x0000004500487202 */ /* 0x002fe40000000f00 */
[----:B------:R-:W-:Y:S02]  /*b480*/  MOV R70, R74 ;  /* 0x0000004a00467202 */ /* 0x000fe40000000f00 */
[----:B------:R-:W-:Y:S02]  /*b490*/  MOV R68, 0x1f ;  /* 0x0000001f00447802 */ /* 0x000fe40000000f00 */
[----:B------:R-:W-:-:S02]  /*b4a0*/  MOV R69, 0xffffffff ;  /* 0xffffffff00457802 */ /* 0x000fc40000000f00 */
[----:B------:R-:W-:Y:S02]  /*b4b0*/  MOV R64, 0xb4d0 ;  /* 0x0000b4d000407802 */ /* 0x000fe40000000f00 */
[----:B------:R-:W-:Y:S05]  /*b4c0*/  CALL.REL.NOINC `($__internal_0_$__cuda_sm70_shflsync_down) ;  /* 0x00000cf000007944 */ /* 0x000fea0003c00000 */
[----:B01----:R-:W-:Y:S05]  /*b4d0*/  BRA `(.L_x_55) ;  /* 0xffffa59000007947 */ /* 0x003fea000383ffff */
.L_x_19:
[----:B------:R-:W-:Y:S01]  /*b4e0*/  HFMA2.MMA R67, -RZ, RZ, 0, 1.1920928955078125e-07 ;  /* 0x00000002ff437435 */ /* 0x000fe200000001ff */
[----:B0-----:R-:W-:Y:S02]  /*b4f0*/  MOV R70, R77 ;  /* 0x0000004d00467202 */ /* 0x001fe40000000f00 */
[----:B------:R-:W-:Y:S02]  /*b500*/  MOV R68, 0x1f ;  /* 0x0000001f00447802 */ /* 0x000fe40000000f00 */
[----:B------:R-:W-:Y:S02]  /*b510*/  MOV R69, 0xffffffff ;  /* 0xffffffff00457802 */ /* 0x000fe40000000f00 */
[----:B------:R-:W-:Y:S02]  /*b520*/  MOV R64, 0xb540 ;  /* 0x0000b54000407802 */ /* 0x000fe40000000f00 */
[----:B-1234-:R-:W-:Y:S05]  /*b530*/  CALL.REL.NOINC `($__internal_0_$__cuda_sm70_shflsync_down) ;  /* 0x00000c8000007944 */ /* 0x01efea0003c00000 */
[----:B0-----:R-:W-:Y:S01]  /*b540*/  HFMA2.MMA R67, -RZ, RZ, 0, 1.1920928955078125e-07 ;  /* 0x00000002ff437435 */ /* 0x001fe200000001ff */
[----:B-1----:R-:W-:Y:S02]  /*b550*/  MOV R66, R69 ;  /* 0x0000004500427202 */ /* 0x002fe40000000f00 */
[----:B------:R-:W-:-:S02]  /*b560*/  MOV R70, R76 ;  /* 0x0000004c00467202 */ /* 0x000fc40000000f00 */
[----:B------:R-:W-:Y:S02]  /*b570*/  MOV R68, 0x1f ;  /* 0x0000001f00447802 */ /* 0x000fe40000000f00 */
[----:B------:R-:W-:Y:S02]  /*b580*/  MOV R69, 0xffffffff ;  /* 0xffffffff00457802 */ /* 0x000fe40000000f00 */
[----:B------:R-:W-:Y:S02]  /*b590*/  MOV R64, 0xb5b0 ;  /* 0x0000b5b000407802 */ /* 0x000fe40000000f00 */
[----:B------:R-:W-:Y:S05]  /*b5a0*/  CALL.REL.NOINC `($__internal_0_$__cuda_sm70_shflsync_down) ;  /* 0x00000c1000007944 */ /* 0x000fea0003c00000 */
[----:B0-----:R-:W-:Y:S01]  /*b5b0*/  HFMA2.MMA R67, -RZ, RZ, 0, 1.1920928955078125e-07 ;  /* 0x00000002ff437435 */ /* 0x001fe200000001ff */
[----:B-1----:R-:W-:Y:S02]  /*b5c0*/  MOV R71, R69 ;  /* 0x0000004500477202 */ /* 0x002fe40000000f00 */
[----:B------:R-:W-:Y:S02]  /*b5d0*/  MOV R70, R75 ;  /* 0x0000004b00467202 */ /* 0x000fe40000000f00 */
[----:B------:R-:W-:Y:S02]  /*b5e0*/  MOV R68, 0x1f ;  /* 0x0000001f00447802 */ /* 0x000fe40000000f00 */
[----:B------:R-:W-:-:S02]  /*b5f0*/  MOV R69, 0xffffffff ;  /* 0xffffffff00457802 */ /* 0x000fc40000000f00 */
[----:B------:R-:W-:Y:S02]  /*b600*/  MOV R64, 0xb620 ;  /* 0x0000b62000407802 */ /* 0x000fe40000000f00 */
[----:B------:R-:W-:Y:S05]  /*b610*/  CALL.REL.NOINC `($__internal_0_$__cuda_sm70_shflsync_down) ;  /* 0x00000ba000007944 */ /* 0x000fea0003c00000 */
[----:B0-----:R-:W-:Y:S01]  /*b620*/  HFMA2.MMA R67, -RZ, RZ, 0, 1.1920928955078125e-07 ;  /* 0x00000002ff437435 */ /* 0x001fe200000001ff */
[----:B-1----:R-:W-:Y:S02]  /*b630*/  MOV R72, R69 ;  /* 0x0000004500487202 */ /* 0x002fe40000000f00 */
[----:B------:R-:W-:Y:S02]  /*b640*/  MOV R70, R74 ;  /* 0x0000004a00467202 */ /* 0x000fe40000000f00 */
[----:B------:R-:W-:Y:S02]  /*b650*/  MOV R68, 0x1f ;  /* 0x0000001f00447802 */ /* 0x000fe40000000f00 */
[----:B------:R-:W-:Y:S02]  /*b660*/  MOV R69, 0xffffffff ;  /* 0xffffffff00457802 */ /* 0x000fe40000000f00 */
[----:B------:R-:W-:Y:S02]  /*b670*/  MOV R64, 0xb690 ;  /* 0x0000b69000407802 */ /* 0x000fe40000000f00 */
[----:B------:R-:W-:Y:S05]  /*b680*/  CALL.REL.NOINC `($__internal_0_$__cuda_sm70_shflsync_down) ;  /* 0x00000b3000007944 */ /* 0x000fea0003c00000 */
[----:B01----:R-:W-:Y:S05]  /*b690*/  BRA `(.L_x_56) ;  /* 0xffffa52000007947 */ /* 0x003fea000383ffff */
.L_x_22:
[----:B------:R-:W-:Y:S01]  /*b6a0*/  HFMA2.MMA R67, -RZ, RZ, 0, 2.384185791015625e-07 ;  /* 0x00000004ff437435 */ /* 0x000fe200000001ff */
[----:B------:R-:W-:-:S02]  /*b6b0*/  MOV R70, R77 ;  /* 0x0000004d00467202 */ /* 0x000fc40000000f00 */
[----:B------:R-:W-:Y:S02]  /*b6c0*/  MOV R68, 0x1f ;  /* 0x0000001f00447802 */ /* 0x000fe40000000f00 */
[----:B0-----:R-:W-:Y:S02]  /*b6d0*/  MOV R69, 0xffffffff ;  /* 0xffffffff00457802 */ /* 0x001fe40000000f00 */
[----:B------:R-:W-:Y:S02]  /*b6e0*/  MOV R64, 0xb700 ;  /* 0x0000b70000407802 */ /* 0x000fe40000000f00 */
[----:B-1234-:R-:W-:Y:S05]  /*b6f0*/  CALL.REL.NOINC `($__internal_0_$__cuda_sm70_shflsync_down) ;  /* 0x00000ac000007944 */ /* 0x01efea0003c00000 */
[----:B-1----:R-:W-:Y:S01]  /*b700*/  MOV R66, R69 ;  /* 0x0000004500427202 */ /* 0x002fe20000000f00 */
[----:B0-----:R-:W-:Y:S05]  /*b710*/  BRA `(.L_x_57) ;  /* 0xffffa5c000007947 */ /* 0x001fea000383ffff */
.L_x_23:
[----:B------:R-:W-:Y:S01]  /*b720*/  HFMA2.MMA R67, -RZ, RZ, 0, 2.384185791015625e-07 ;  /* 0x00000004ff437435 */ /* 0x000fe200000001ff */
[----:B------:R-:W-:Y:S02]  /*b730*/  MOV R70, R76 ;  /* 0x0000004c00467202 */ /* 0x000fe40000000f00 */
[----:B------:R-:W-:Y:S02]  /*b740*/  MOV R68, 0x1f ;  /* 0x0000001f00447802 */ /* 0x000fe40000000f00 */
[----:B0-----:R-:W-:-:S02]  /*b750*/  MOV R69, 0xffffffff ;  /* 0xffffffff00457802 */ /* 0x001fc40000000f00 */
[----:B------:R-:W-:Y:S02]  /*b760*/  MOV R64, 0xb780 ;  /* 0x0000b78000407802 */ /* 0x000fe40000000f00 */
[----:B-1234-:R-:W-:Y:S05]  /*b770*/  CALL.REL.NOINC `($__internal_0_$__cuda_sm70_shflsync_down) ;  /* 0x00000a4000007944 */ /* 0x01efea0003c00000 */
[----:B0-----:R-:W-:Y:S01]  /*b780*/  HFMA2.MMA R67, -RZ, RZ, 0, 2.384185791015625e-07 ;  /* 0x00000004ff437435 */ /* 0x001fe200000001ff */
[----:B-1----:R-:W-:Y:S02]  /*b790*/  MOV R71, R69 ;  /* 0x0000004500477202 */ /* 0x002fe40000000f00 */
[----:B------:R-:W-:Y:S02]  /*b7a0*/  MOV R70, R75 ;  /* 0x0000004b00467202 */ /* 0x000fe40000000f00 */
[----:B------:R-:W-:Y:S02]  /*b7b0*/  MOV R68, 0x1f ;  /* 0x0000001f00447802 */ /* 0x000fe40000000f00 */
[----:B------:R-:W-:Y:S02]  /*b7c0*/  MOV R69, 0xffffffff ;  /* 0xffffffff00457802 */ /* 0x000fe40000000f00 */
[----:B------:R-:W-:Y:S02]  /*b7d0*/  MOV R64, 0xb7f0 ;  /* 0x0000b7f000407802 */ /* 0x000fe40000000f00 */
[----:B------:R-:W-:Y:S05]  /*b7e0*/  CALL.REL.NOINC `($__internal_0_$__cuda_sm70_shflsync_down) ;  /* 0x000009d000007944 */ /* 0x000fea0003c00000 */
[----:B0-----:R-:W-:Y:S01]  /*b7f0*/  HFMA2.MMA R67, -RZ, RZ, 0, 2.384185791015625e-07 ;  /* 0x00000004ff437435 */ /* 0x001fe200000001ff */
[----:B-1----:R-:W-:-:S02]  /*b800*/  MOV R72, R69 ;  /* 0x0000004500487202 */ /* 0x002fc40000000f00 */
[----:B------:R-:W-:Y:S02]  /*b810*/  MOV R70, R74 ;  /* 0x0000004a00467202 */ /* 0x000fe40000000f00 */
[----:B------:R-:W-:Y:S02]  /*b820*/  MOV R68, 0x1f ;  /* 0x0000001f00447802 */ /* 0x000fe40000000f00 */
[----:B------:R-:W-:Y:S02]  /*b830*/  MOV R69, 0xffffffff ;  /* 0xffffffff00457802 */ /* 0x000fe40000000f00 */
[----:B------:R-:W-:Y:S02]  /*b840*/  MOV R64, 0xb860 ;  /* 0x0000b86000407802 */ /* 0x000fe40000000f00 */
[----:B------:R-:W-:Y:S05]  /*b850*/  CALL.REL.NOINC `($__internal_0_$__cuda_sm70_shflsync_down) ;  /* 0x0000096000007944 */ /* 0x000fea0003c00000 */
[----:B01----:R-:W-:Y:S05]  /*b860*/  BRA `(.L_x_58) ;  /* 0xffffa4b000007947 */ /* 0x003fea000383ffff */
.L_x_26:
[----:B------:R-:W-:Y:S01]  /*b870*/  HFMA2.MMA R67, -RZ, RZ, 0, 4.76837158203125e-07 ;  /* 0x00000008ff437435 */ /* 0x000fe200000001ff */
[----:B------:R-:W-:Y:S02]  /*b880*/  MOV R70, R77 ;  /* 0x0000004d00467202 */ /* 0x000fe40000000f00 */
[----:B------:R-:W-:Y:S02]  /*b890*/  MOV R68, 0x1f ;  /* 0x0000001f00447802 */ /* 0x000fe40000000f00 */
[----:B0-----:R-:W-:-:S02]  /*b8a0*/  MOV R69, 0xffffffff ;  /* 0xffffffff00457802 */ /* 0x001fc40000000f00 */
[----:B------:R-:W-:Y:S02]  /*b8b0*/  MOV R64, 0xb8d0 ;  /* 0x0000b8d000407802 */ /* 0x000fe40000000f00 */
[----:B-1234-:R-:W-:Y:S05]  /*b8c0*/  CALL.REL.NOINC `($__internal_0_$__cuda_sm70_shflsync_down) ;  /* 0x000008f000007944 */ /* 0x01efea0003c00000 */
[----:B0-----:R-:W-:Y:S01]  /*b8d0*/  HFMA2.MMA R67, -RZ, RZ, 0, 4.76837158203125e-07 ;  /* 0x00000008ff437435 */ /* 0x001fe200000001ff */
[----:B-1----:R-:W-:Y:S02]  /*b8e0*/  MOV R66, R69 ;  /* 0x0000004500427202 */ /* 0x002fe40000000f00 */
[----:B------:R-:W-:Y:S02]  /*b8f0*/  MOV R70, R76 ;  /* 0x0000004c00467202 */ /* 0x000fe40000000f00 */
[----:B------:R-:W-:Y:S02]  /*b900*/  MOV R68, 0x1f ;  /* 0x0000001f00447802 */ /* 0x000fe40000000f00 */
[----:B------:R-:W-:Y:S02]  /*b910*/  MOV R69, 0xffffffff ;  /* 0xffffffff00457802 */ /* 0x000fe40000000f00 */
[----:B------:R-:W-:Y:S02]  /*b920*/  MOV R64, 0xb940 ;  /* 0x0000b94000407802 */ /* 0x000fe40000000f00 */
[----:B------:R-:W-:Y:S05]  /*b930*/  CALL.REL.NOINC `($__internal_0_$__cuda_sm70_shflsync_down) ;  /* 0x0000088000007944 */ /* 0x000fea0003c00000 */
[----:B0-----:R-:W-:Y:S01]  /*b940*/  HFMA2.MMA R67, -RZ, RZ, 0, 4.76837158203125e-07 ;  /* 0x00000008ff437435 */ /* 0x001fe200000001ff */
[----:B-1----:R-:W-:-:S02]  /*b950*/  MOV R71, R69 ;  /* 0x0000004500477202 */ /* 0x002fc40000000f00 */
[----:B------:R-:W-:Y:S02]  /*b960*/  MOV R70, R75 ;  /* 0x0000004b00467202 */ /* 0x000fe40000000f00 */
[----:B------:R-:W-:Y:S02]  /*b970*/  MOV R68, 0x1f ;  /* 0x0000001f00447802 */ /* 0x000fe40000000f00 */
[----:B------:R-:W-:Y:S02]  /*b980*/  MOV R69, 0xffffffff ;  /* 0xffffffff00457802 */ /* 0x000fe40000000f00 */
[----:B------:R-:W-:Y:S02]  /*b990*/  MOV R64, 0xb9b0 ;  /* 0x0000b9b000407802 */ /* 0x000fe40000000f00 */
[----:B------:R-:W-:Y:S05]  /*b9a0*/  CALL.REL.NOINC `($__internal_0_$__cuda_sm70_shflsync_down) ;  /* 0x0000081000007944 */ /* 0x000fea0003c00000 */
[----:B0-----:R-:W-:Y:S01]  /*b9b0*/  HFMA2.MMA R67, -RZ, RZ, 0, 4.76837158203125e-07 ;  /* 0x00000008ff437435 */ /* 0x001fe200000001ff */
[----:B-1----:R-:W-:Y:S02]  /*b9c0*/  MOV R72, R69 ;  /* 0x0000004500487202 */ /* 0x002fe40000000f00 */
[----:B------:R-:W-:Y:S02]  /*b9d0*/  MOV R70, R74 ;  /* 0x0000004a00467202 */ /* 0x000fe40000000f00 */
[----:B------:R-:W-:-:S02]  /*b9e0*/  MOV R68, 0x1f ;  /* 0x0000001f00447802 */ /* 0x000fc40000000f00 */
[----:B------:R-:W-:Y:S02]  /*b9f0*/  MOV R69, 0xffffffff ;  /* 0xffffffff00457802 */ /* 0x000fe40000000f00 */
[----:B------:R-:W-:Y:S02]  /*ba00*/  MOV R64, 0xba20 ;  /* 0x0000ba2000407802 */ /* 0x000fe40000000f00 */
[----:B------:R-:W-:Y:S05]  /*ba10*/  CALL.REL.NOINC `($__internal_0_$__cuda_sm70_shflsync_down) ;  /* 0x000007a000007944 */ /* 0x000fea0003c00000 */
[----:B01----:R-:W-:Y:S05]  /*ba20*/  BRA `(.L_x_59) ;  /* 0xffffa44000007947 */ /* 0x003fea000383ffff */
.L_x_29:
[----:B------:R-:W-:Y:S01]  /*ba30*/  HFMA2.MMA R67, -RZ, RZ, 0, 9.5367431640625e-07 ;  /* 0x00000010ff437435 */ /* 0x000fe200000001ff */
[----:B------:R-:W-:Y:S02]  /*ba40*/  MOV R70, R77 ;  /* 0x0000004d00467202 */ /* 0x000fe40000000f00 */
[----:B------:R-:W-:Y:S02]  /*ba50*/  MOV R68, 0x1f ;  /* 0x0000001f00447802 */ /* 0x000fe40000000f00 */
[----:B0-----:R-:W-:Y:S02]  /*ba60*/  MOV R69, 0xffffffff ;  /* 0xffffffff00457802 */ /* 0x001fe40000000f00 */
[----:B------:R-:W-:Y:S02]  /*ba70*/  MOV R64, 0xba90 ;  /* 0x0000ba9000407802 */ /* 0x000fe40000000f00 */
[----:B-1234-:R-:W-:Y:S05]  /*ba80*/  CALL.REL.NOINC `($__internal_0_$__cuda_sm70_shflsync_down) ;  /* 0x0000073000007944 */ /* 0x01efea0003c00000 */
[----:B-1----:R-:W-:Y:S01]  /*ba90*/  MOV R66, R69 ;  /* 0x0000004500427202 */ /* 0x002fe20000000f00 */
[----:B0-----:R-:W-:Y:S05]  /*baa0*/  BRA `(.L_x_60) ;  /* 0xffffa4e000007947 */ /* 0x001fea000383ffff */
.L_x_30:
[----:B------:R-:W-:Y:S01]  /*bab0*/  HFMA2.MMA R67, -RZ, RZ, 0, 9.5367431640625e-07 ;  /* 0x00000010ff437435 */ /* 0x000fe200000001ff */
[----:B------:R-:W-:-:S02]  /*bac0*/  MOV R70, R76 ;  /* 0x0000004c00467202 */ /* 0x000fc40000000f00 */
[----:B------:R-:W-:Y:S02]  /*bad0*/  MOV R68, 0x1f ;  /* 0x0000001f00447802 */ /* 0x000fe40000000f00 */
[----:B0-----:R-:W-:Y:S02]  /*bae0*/  MOV R69, 0xffffffff ;  /* 0xffffffff00457802 */ /* 0x001fe40000000f00 */
[----:B------:R-:W-:Y:S02]  /*baf0*/  MOV R64, 0xbb10 ;  /* 0x0000bb1000407802 */ /* 0x000fe40000000f00 */
[----:B-1234-:R-:W-:Y:S05]  /*bb00*/  CALL.REL.NOINC `($__internal_0_$__cuda_sm70_shflsync_down) ;  /* 0x000006b000007944 */ /* 0x01efea0003c00000 */
[----:B0-----:R-:W-:Y:S01]  /*bb10*/  HFMA2.MMA R67, -RZ, RZ, 0, 9.5367431640625e-07 ;  /* 0x00000010ff437435 */ /* 0x001fe200000001ff */
[----:B-1----:R-:W-:Y:S02]  /*bb20*/  MOV R71, R69 ;  /* 0x0000004500477202 */ /* 0x002fe40000000f00 */
[----:B------:R-:W-:Y:S02]  /*bb30*/  MOV R70, R75 ;  /* 0x0000004b00467202 */ /* 0x000fe40000000f00 */
[----:B------:R-:W-:Y:S02]  /*bb40*/  MOV R68, 0x1f ;  /* 0x0000001f00447802 */ /* 0x000fe40000000f00 */
[----:B------:R-:W-:-:S02]  /*bb50*/  MOV R69, 0xffffffff ;  /* 0xffffffff00457802 */ /* 0x000fc40000000f00 */
[----:B------:R-:W-:Y:S02]  /*bb60*/  MOV R64, 0xbb80 ;  /* 0x0000bb8000407802 */ /* 0x000fe40000000f00 */
[----:B------:R-:W-:Y:S05]  /*bb70*/  CALL.REL.NOINC `($__internal_0_$__cuda_sm70_shflsync_down) ;  /* 0x0000064000007944 */ /* 0x000fea0003c00000 */
[----:B0-----:R-:W-:Y:S01]  /*bb80*/  HFMA2.MMA R67, -RZ, RZ, 0, 9.5367431640625e-07 ;  /* 0x00000010ff437435 */ /* 0x001fe200000001ff */
[----:B-1----:R-:W-:Y:S02]  /*bb90*/  MOV R72, R69 ;  /* 0x0000004500487202 */ /* 0x002fe40000000f00 */
[----:B------:R-:W-:Y:S02]  /*bba0*/  MOV R70, R74 ;  /* 0x0000004a00467202 */ /* 0x000fe40000000f00 */
[----:B------:R-:W-:Y:S02]  /*bbb0*/  MOV R68, 0x1f ;  /* 0x0000001f00447802 */ /* 0x000fe40000000f00 */
[----:B------:R-:W-:Y:S02]  /*bbc0*/  MOV R69, 0xffffffff ;  /* 0xffffffff00457802 */ /* 0x000fe40000000f00 */
[----:B------:R-:W-:Y:S02]  /*bbd0*/  MOV R64, 0xbbf0 ;  /* 0x0000bbf000407802 */ /* 0x000fe40000000f00 */
[----:B------:R-:W-:Y:S05]  /*bbe0*/  CALL.REL.NOINC `($__internal_0_$__cuda_sm70_shflsync_down) ;  /* 0x000005d000007944 */ /* 0x000fea0003c00000 */
[----:B01----:R-:W-:Y:S05]  /*bbf0*/  BRA `(.L_x_61) ;  /* 0xffffa3d000007947 */ /* 0x003fea000383ffff */
.L_x_33:
[----:B----4-:R-:W-:Y:S01]  /*bc00*/  HFMA2.MMA R72, -RZ, RZ, 0, 0 ;  /* 0x00000000ff487435 */ /* 0x010fe200000001ff */
[----:B---3--:R-:W-:-:S02]  /*bc10*/  MOV R71, R77 ;  /* 0x0000004d00477202 */ /* 0x008fc40000000f00 */
[----:B------:R-:W-:Y:S02]  /*bc20*/  MOV R73, 0x1f ;  /* 0x0000001f00497802 */ /* 0x000fe40000000f00 */
[----:B------:R-:W-:Y:S02]  /*bc30*/  MOV R70, 0xffffffff ;  /* 0xffffffff00467802 */ /* 0x000fe40000000f00 */
[----:B------:R-:W-:Y:S02]  /*bc40*/  MOV R64, 0xbc60 ;  /* 0x0000bc6000407802 */ /* 0x000fe40000000f00 */
[----:B012---:R-:W-:Y:S05]  /*bc50*/  CALL.REL.NOINC `($__internal_1_$__cuda_sm70_shflsync_idx_p) ;  /* 0x000005a000007944 */ /* 0x007fea0003c00000 */
[----:B0-----:R-:W-:Y:S01]  /*bc60*/  HFMA2.MMA R72, -RZ, RZ, 0, 0 ;  /* 0x00000000ff487435 */ /* 0x001fe200000001ff */
[----:B-1----:R-:W-:Y:S02]  /*bc70*/  MOV R241, R70 ;  /* 0x0000004600f17202 */ /* 0x002fe40000000f00 */
[----:B------:R-:W-:Y:S02]  /*bc80*/  MOV R71, R76 ;  /* 0x0000004c00477202 */ /* 0x000fe40000000f00 */
[----:B------:R-:W-:Y:S02]  /*bc90*/  MOV R73, 0x1f ;  /* 0x0000001f00497802 */ /* 0x000fe40000000f00 */
[----:B------:R-:W-:-:S02]  /*bca0*/  MOV R70, 0xffffffff ;  /* 0xffffffff00467802 */ /* 0x000fc40000000f00 */
[----:B------:R-:W-:Y:S02]  /*bcb0*/  MOV R64, 0xbcd0 ;  /* 0x0000bcd000407802 */ /* 0x000fe40000000f00 */
[----:B------:R-:W-:Y:S05]  /*bcc0*/  CALL.REL.NOINC `($__internal_1_$__cuda_sm70_shflsync_idx_p) ;  /* 0x0000053000007944 */ /* 0x000fea0003c00000 */
[----:B0-----:R-:W-:Y:S01]  /*bcd0*/  HFMA2.MMA R72, -RZ, RZ, 0, 0 ;  /* 0x00000000ff487435 */ /* 0x001fe200000001ff */
[----:B-1----:R-:W-:Y:S02]  /*bce0*/  MOV R243, R70 ;  /* 0x0000004600f37202 */ /* 0x002fe40000000f00 */
[----:B------:R-:W-:Y:S02]  /*bcf0*/  MOV R71, R75 ;  /* 0x0000004b00477202 */ /* 0x000fe40000000f00 */
[----:B------:R-:W-:Y:S02]  /*bd00*/  MOV R73, 0x1f ;  /* 0x0000001f00497802 */ /* 0x000fe40000000f00 */
[----:B------:R-:W-:Y:S02]  /*bd10*/  MOV R70, 0xffffffff ;  /* 0xffffffff00467802 */ /* 0x000fe40000000f00 */
[----:B------:R-:W-:Y:S02]  /*bd20*/  MOV R64, 0xbd40 ;  /* 0x0000bd4000407802 */ /* 0x000fe40000000f00 */
        /* <DEDUP_REMOVED lines=8> */
[----:B------:R-:W-:Y:S01]  /*bdb0*/  HFMA2.MMA R67, -RZ, RZ, 0, 5.9604644775390625e-08 ;  /* 0x00000001ff437435 */ /* 0x000fe200000001ff */
[----:B-1----:R-:W-:Y:S02]  /*bdc0*/  MOV R237, R70 ;  /* 0x0000004600ed7202 */ /* 0x002fe40000000f00 */
[----:B------:R-:W-:Y:S02]  /*bdd0*/  MOV R70, R77 ;  /* 0x0000004d00467202 */ /* 0x000fe40000000f00 */
[----:B------:R-:W-:-:S02]  /*bde0*/  MOV R68, 0x1f ;  /* 0x0000001f00447802 */ /* 0x000fc40000000f00 */
[----:B------:R-:W-:Y:S02]  /*bdf0*/  MOV R69, 0xffffffff ;  /* 0xffffffff00457802 */ /* 0x000fe40000000f00 */
[----:B------:R-:W-:Y:S02]  /*be00*/  MOV R64, 0xbe20 ;  /* 0x0000be2000407802 */ /* 0x000fe40000000f00 */
[----:B0-----:R-:W-:Y:S05]  /*be10*/  CALL.REL.NOINC `($__internal_0_$__cuda_sm70_shflsync_down) ;  /* 0x000003a000007944 */ /* 0x001fea0003c00000 */
[----:B0-----:R-:W-:Y:S01]  /*be20*/  HFMA2.MMA R67, -RZ, RZ, 0, 5.9604644775390625e-08 ;  /* 0x00000001ff437435 */ /* 0x001fe200000001ff */
[----:B-1----:R-:W-:Y:S02]  /*be30*/  MOV R72, R69 ;  /* 0x0000004500487202 */ /* 0x002fe40000000f00 */
[----:B------:R-:W-:Y:S02]  /*be40*/  MOV R70, R76 ;  /* 0x0000004c00467202 */ /* 0x000fe40000000f00 */
[----:B------:R-:W-:Y:S02]  /*be50*/  MOV R68, 0x1f ;  /* 0x0000001f00447802 */ /* 0x000fe40000000f00 */
[----:B------:R-:W-:Y:S02]  /*be60*/  MOV R69, 0xffffffff ;  /* 0xffffffff00457802 */ /* 0x000fe40000000f00 */
[----:B------:R-:W-:-:S02]  /*be70*/  MOV R64, 0xbe90 ;  /* 0x0000be9000407802 */ /* 0x000fc40000000f00 */
[----:B------:R-:W-:Y:S05]  /*be80*/  CALL.REL.NOINC `($__internal_0_$__cuda_sm70_shflsync_down) ;  /* 0x0000033000007944 */ /* 0x000fea0003c00000 */
[----:B0-----:R-:W-:Y:S01]  /*be90*/  HFMA2.MMA R67, -RZ, RZ, 0, 5.9604644775390625e-08 ;  /* 0x00000001ff437435 */ /* 0x001fe200000001ff */
[----:B-1----:R-:W-:-:S02]  /*bea0*/  MOV R73, R69 ;  /* 0x0000004500497202 */ /* 0x002fc40000000f00 */
[----:B------:R-:W-:Y:S02]  /*beb0*/  MOV R70, R75 ;  /* 0x0000004b00467202 */ /* 0x000fe40000000f00 */
[----:B------:R-:W-:Y:S02]  /*bec0*/  MOV R68, 0x1f ;  /* 0x0000001f00447802 */ /* 0x000fe40000000f00 */
[----:B------:R-:W-:Y:S02]  /*bed0*/  MOV R69, 0xffffffff ;  /* 0xffffffff00457802 */ /* 0x000fe40000000f00 */
[----:B------:R-:W-:Y:S02]  /*bee0*/  MOV R64, 0xbf00 ;  /* 0x0000bf0000407802 */ /* 0x000fe40000000f00 */
[----:B------:R-:W-:Y:S05]  /*bef0*/  CALL.REL.NOINC `($__internal_0_$__cuda_sm70_shflsync_down) ;  /* 0x000002c000007944 */ /* 0x000fea0003c00000 */
[----:B0-----:R-:W-:Y:S01]  /*bf00*/  HFMA2.MMA R67, -RZ, RZ, 0, 5.9604644775390625e-08 ;  /* 0x00000001ff437435 */ /* 0x001fe200000001ff */
[----:B-1----:R-:W-:Y:S02]  /*bf10*/  MOV R66, R69 ;  /* 0x0000004500427202 */ /* 0x002fe40000000f00 */
[----:B------:R-:W-:Y:S02]  /*bf20*/  MOV R70, R74 ;  /* 0x0000004a00467202 */ /* 0x000fe40000000f00 */
[----:B------:R-:W-:-:S02]  /*bf30*/  MOV R68, 0x1f ;  /* 0x0000001f00447802 */ /* 0x000fc40000000f00 */
[----:B------:R-:W-:Y:S02]  /*bf40*/  MOV R69, 0xffffffff ;  /* 0xffffffff00457802 */ /* 0x000fe40000000f00 */
[----:B------:R-:W-:Y:S02]  /*bf50*/  MOV R64, 0xbf70 ;  /* 0x0000bf7000407802 */ /* 0x000fe40000000f00 */
[----:B------:R-:W-:Y:S05]  /*bf60*/  CALL.REL.NOINC `($__internal_0_$__cuda_sm70_shflsync_down) ;  /* 0x0000025000007944 */ /* 0x000fea0003c00000 */
[C---:B------:R-:W-:Y:S01]  /*bf70*/  FMUL.FTZ R229, R60.reuse, R241 ;  /* 0x000000f13ce57220 */ /* 0x040fe20000410000 */
[----:B------:R-:W-:Y:S01]  /*bf80*/  MOV R71, R60 ;  /* 0x0000003c00477202 */ /* 0x000fe20000000f00 */
[-C--:B------:R-:W-:Y:S01]  /*bf90*/  FMUL.FTZ R231, R60, R243.reuse ;  /* 0x000000f33ce77220 */ /* 0x080fe20000410000 */
[----:B0-----:R-:W-:Y:S01]  /*bfa0*/  MOV R67, R72 ;  /* 0x0000004800437202 */ /* 0x001fe20000000f00 */
[-C--:B------:R-:W-:Y:S01]  /*bfb0*/  FMUL.FTZ R233, R63, R243.reuse ;  /* 0x000000f33fe97220 */ /* 0x080fe20000410000 */
[----:B------:R-:W-:Y:S01]  /*bfc0*/  HFMA2.MMA R72, -RZ, RZ, 0, 0 ;  /* 0x00000000ff487435 */ /* 0x000fe200000001ff */
[C---:B------:R-:W-:Y:S01]  /*bfd0*/  FMUL.FTZ R60, R62.reuse, R243 ;  /* 0x000000f33e3c7220 */ /* 0x040fe20000410000 */
[----:B------:R-:W-:Y:S01]  /*bfe0*/  MOV R68, R73 ;  /* 0x0000004900447202 */ /* 0x000fe20000000f00 */
[----:B------:R-:W-:Y:S01]  /*bff0*/  FMUL.FTZ R243, R61, R243 ;  /* 0x000000f33df37220 */ /* 0x000fe20000410000 */
[----:B------:R-:W-:Y:S01]  /*c000*/  MOV R73, 0x1f ;  /* 0x0000001f00497802 */ /* 0x000fe20000000f00 */
[-C--:B------:R-:W-:Y:S01]  /*c010*/  FFMA.FTZ R233, R62, R241.reuse, -R233 ;  /* 0x000000f13ee97223 */ /* 0x080fe200000108e9 */
[----:B------:R-:W-:Y:S01]  /*c020*/  MOV R70, 0xffffffff ;  /* 0xffffffff00467802 */ /* 0x000fe20000000f00 */
[----:B------:R-:W-:Y:S01]  /*c030*/  FFMA.FTZ R235, R63, R241, R60 ;  /* 0x000000f13feb7223 */ /* 0x000fe2000001003c */
[----:B------:R-:W-:-:S02]  /*c040*/  MOV R64, 0xc060 ;  /* 0x0000c06000407802 */ /* 0x000fc40000000f00 */
[----:B-1----:R-:W-:Y:S05]  /*c050*/  CALL.REL.NOINC `($__internal_1_$__cuda_sm70_shflsync_idx_p) ;  /* 0x000001a000007944 */ /* 0x002fea0003c00000 */
[----:B0-----:R-:W-:Y:S01]  /*c060*/  HFMA2.MMA R72, -RZ, RZ, 0, 0 ;  /* 0x00000000ff487435 */ /* 0x001fe200000001ff */
[----:B-1----:R-:W-:-:S02]  /*c070*/  MOV R80, R70 ;  /* 0x0000004600507202 */ /* 0x002fc40000000f00 */
[----:B------:R-:W-:Y:S02]  /*c080*/  MOV R71, R61 ;  /* 0x0000003d00477202 */ /* 0x000fe40000000f00 */
        /* <DEDUP_REMOVED lines=18> */
[----:B01----:R-:W-:Y:S05]  /*c1b0*/  BRA `(.L_x_62) ;  /* 0xffffa03000007947 */ /* 0x003fea000383ffff */
        .weak           $__internal_0_$__cuda_sm70_shflsync_down
        .type           $__internal_0_$__cuda_sm70_shflsync_down,@function
        .size           $__internal_0_$__cuda_sm70_shflsync_down,($__internal_1_$__cuda_sm70_shflsync_idx_p - $__internal_0_$__cuda_sm70_shflsync_down)
$__internal_0_$__cuda_sm70_shflsync_down:
[----:B------:R-:W-:Y:S01]  /*c1c0*/  HFMA2.MMA R65, -RZ, RZ, 0, 0 ;  /* 0x00000000ff417435 */ /* 0x000fe200000001ff */
[----:B------:R-:W-:Y:S04]  /*c1d0*/  WARPSYNC R69 ;  /* 0x0000004500007348 */ /* 0x000fe80003800000 */
[----:B------:R0:W1:Y:S01]  /*c1e0*/  SHFL.DOWN PT, R69, R70, R67, R68 ;  /* 0x0800004346457389 */ /* 0x00006200000e0044 */
[----:B------:R-:W-:Y:S05]  /*c1f0*/  RET.REL.NODEC R64 `(_Z25selective_scan_bwd_kernelI32Selective_Scan_bwd_kernel_traitsILi128ELi16ELb0ELb0ELb0ELb0ELb0EfN3c107complexIfEEEEv12SSMParamsBwd) ;  /* 0xffff3e0040007950 */ /* 0x000fea0003c3ffff */
        .weak           $__internal_1_$__cuda_sm70_shflsync_idx_p
        .type           $__internal_1_$__cuda_sm70_shflsync_idx_p,@function
        .size           $__internal_1_$__cuda_sm70_shflsync_idx_p,($__internal_2_$__cuda_sm70_shflsync_up - $__internal_1_$__cuda_sm70_shflsync_idx_p)
$__internal_1_$__cuda_sm70_shflsync_idx_p:
[----:B------:R-:W-:Y:S01]  /*c200*/  MOV R65, 0x0 ;  /* 0x0000000000417802 */ /* 0x000fe20000000f00 */
[----:B------:R-:W-:Y:S04]  /*c210*/  WARPSYNC R70 ;  /* 0x0000004600007348 */ /* 0x000fe80003800000 */
[----:B------:R0:W1:Y:S01]  /*c220*/  SHFL.IDX PT, R70, R71, R72, R73 ;  /* 0x0000004847467389 */ /* 0x00006200000e0049 */
[----:B------:R-:W-:Y:S05]  /*c230*/  RET.REL.NODEC R64 `(_Z25selective_scan_bwd_kernelI32Selective_Scan_bwd_kernel_traitsILi128ELi16ELb0ELb0ELb0ELb0ELb0EfN3c107complexIfEEEEv12SSMParamsBwd) ;  /* 0xffff3dc040007950 */ /* 0x000fea0003c3ffff */
        .weak           $__internal_2_$__cuda_sm70_shflsync_up
        .type           $__internal_2_$__cuda_sm70_shflsync_up,@function
        .size           $__internal_2_$__cuda_sm70_shflsync_up,(.L_x_14437 - $__internal_2_$__cuda_sm70_shflsync_up)
$__internal_2_$__cuda_sm70_shflsync_up:
[----:B------:R-:W-:Y:S01]  /*c240*/  HFMA2.MMA R65, -RZ, RZ, 0, 0 ;  /* 0x00000000ff417435 */ /* 0x000fe200000001ff */
[----:B------:R-:W-:Y:S04]  /*c250*/  WARPSYNC R77 ;  /* 0x0000004d00007348 */ /* 0x000fe80003800000 */
[----:B------:R0:W1:Y:S01]  /*c260*/  SHFL.UP PT, R67, R67, R72, R74 ;  /* 0x0400004843437389 */ /* 0x00006200000e004a */
[----:B------:R-:W-:Y:S05]  /*c270*/  RET.REL.NODEC R64 `(_Z25selective_scan_bwd_kernelI32Selective_Scan_bwd_kernel_traitsILi128ELi16ELb0ELb0ELb0ELb0ELb0EfN3c107complexIfEEEEv12SSMParamsBwd) ;  /* 0xffff3d8040007950 */ /* 0x000fea0003c3ffff */
.L_x_63:
[----:B------:R-:W-:-:S00]  /*c280*/  BRA `(.L_x_63) ;  /* 0xfffffff000007947 */ /* 0x000fc0000383ffff */
[----:B------:R-:W-:-:S00]  /*c290*/  NOP ;  /* 0x0000000000007918 */ /* 0x000fc00000000000 */
        /* <DEDUP_REMOVED lines=14> */
.L_x_14437:


//--------------------- .text._Z25selective_scan_bwd_kernelI32Selective_Scan_bwd_kernel_traitsILi128ELi16ELb0ELb0ELb0ELb0ELb1EfN3c107complexIfEEEEv12SSMParamsBwd --------------------------
	.section	.text._Z25selective_scan_bwd_kernelI32Selective_Scan_bwd_kernel_traitsILi128ELi16ELb0ELb0ELb0ELb0ELb1EfN3c107complexIfEEEEv12SSMParamsBwd,"ax",@progbits
	.sectioninfo	@"SHI_REGISTERS=255"
	.align	128
        .global         _Z25selective_scan_bwd_kernelI32Selective_Scan_bwd_kernel_traitsILi128ELi16ELb0ELb0ELb0ELb0ELb1EfN3c107complexIfEEEEv12SSMParamsBwd
        .type           _Z25selective_scan_bwd_kernelI32Selective_Scan_bwd_kernel_traitsILi128ELi16ELb0ELb0ELb0ELb0ELb1EfN3c107complexIfEEEEv12SSMParamsBwd,@function
        .size           _Z25selective_scan_bwd_kernelI32Selective_Scan_bwd_kernel_traitsILi128ELi16ELb0ELb0ELb0ELb0ELb1EfN3c107complexIfEEEEv12SSMParamsBwd,(.L_x_14440 - _Z25selective_scan_bwd_kernelI32Selective_Scan_bwd_kernel_traitsILi128ELi16ELb0ELb0ELb0ELb0ELb1EfN3c107complexIfEEEEv12SSMParamsBwd)
        .other          _Z25selective_scan_bwd_kernelI32Selective_Scan_bwd_kernel_traitsILi128ELi16ELb0ELb0ELb0ELb0ELb1EfN3c107complexIfEEEEv12SSMParamsBwd,@"STO_CUDA_ENTRY STV_DEFAULT"
_Z25selective_scan_bwd_kernelI32Selective_Scan_bwd_kernel_traitsILi128ELi16ELb0ELb0ELb0ELb0ELb1EfN3c107complexIfEEEEv12SSMParamsBwd:
.text._Z25selective_scan_bwd_kernelI32Selective_Scan_bwd_kernel_traitsILi128ELi16ELb0ELb0ELb0ELb0ELb1EfN3c107complexIfEEEEv12SSMParamsBwd:
        /* <DEDUP_REMOVED lines=32> */
[----:B------:R-:W-:Y:S01]  /*0200*/  CS2R R250, SRZ ;  /* 0x0000000000fa7805 */ /* 0x000fe2000001ff00 */
        /* <DEDUP_REMOVED lines=21> */
[----:B------:R-:W-:Y:S02]  /*0360*/  UIMAD UR15, UR19, UR20, URZ ;  /* 0x00000014130f72a4 */ /* 0x000fe4000f8e023f */
[----:B------:R-:W-:Y:S02]  /*0370*/  ULDC.64 UR22, c[0x0][0x1e8] ;  /* 0x00007a0000167ab9 */ /* 0x000fe40000000a00 */
[----:B------:R-:W-:Y:S02]  /*0380*/  UIMAD UR17, UR19, UR22, URZ ;  /* 0x00000016131172a4 */ /* 0x000fe4000f8e023f */
[----:B------:R-:W-:Y:S02]  /*0390*/  UIADD3 UR11, UR11, UR14, URZ ;  /* 0x0000000e0b0b7290 */ /* 0x000fe4000fffe03f */
[----:B------:R-:W-:-:S02]  /*03a0*/  UIADD3 UR13, UR13, UR16, URZ ;  /* 0x000000100d0d7290 */ /* 0x000fc4000fffe03f */
[----:B------:R-:W-:Y:S02]  /*03b0*/  UIMAD UR25, UR18, UR23, UR17 ;  /* 0x00000017121972a4 */ /* 0x000fe4000f8e0211 */
[----:B------:R-:W-:Y:S02]  /*03c0*/  UIMAD UR24, UR18, UR21, UR15 ;  /* 0x00000015121872a4 */ /* 0x000fe4000f8e020f */
[----:B------:R-:W-:Y:S02]  /*03d0*/  ULDC.64 UR16, c[0x0][0x280] ;  /* 0x0000a00000107ab9 */ /* 0x000fe40000000a00 */
[----:B------:R-:W-:Y:S02]  /*03e0*/  UIMAD.WIDE.U32 UR4, UR33, UR26, URZ ;  /* 0x0000001a210472a5 */ /* 0x000fe4000f8e003f */
[----:B------:R-:W-:Y:S02]  /*03f0*/  UIMAD.WIDE.U32 UR14, UR18, UR20, UR10 ;  /* 0x00000014120e72a5 */ /* 0x000fe4000f8e000a */
[----:B------:R-:W-:-:S02]  /*0400*/  ULDC UR29, c[0x0][0x174] ;  /* 0x00005d00001d7ab9 */ /* 0x000fc40000000800 */
[----:B------:R-:W-:Y:S02]  /*0410*/  UIMAD.WIDE.U32 UR20, UR18, UR22, UR12 ;  /* 0x00000016121472a5 */ /* 0x000fe4000f8e000c */
[----:B------:R-:W-:Y:S02]  /*0420*/  UIMAD UR26, UR19, UR16, URZ ;  /* 0x00000010131a72a4 */ /* 0x000fe4000f8e023f */
[----:B------:R-:W-:Y:S02]  /*0430*/  ULEA UR22, UR29, 0xfffff800, 0xb ;  /* 0xfffff8001d167891 */ /* 0x000fe4000f8e583f */
[----:B------:R-:W-:Y:S02]  /*0440*/  UIMAD UR28, UR18, UR17, UR26 ;  /* 0x00000011121c72a4 */ /* 0x000fe4000f8e021a */
[----:B------:R-:W-:Y:S02]  /*0450*/  USHF.R.S32.HI UR23, URZ, 0x1f, UR22 ;  /* 0x0000001f3f177899 */ /* 0x000fe40008011416 */
[----:B------:R-:W-:-:S02]  /*0460*/  UIADD3 UR26, UP1, UR22, UR14, URZ ;  /* 0x0000000e161a7290 */ /* 0x000fc4000ff3e03f */
[----:B------:R-:W-:Y:S02]  /*0470*/  UIADD3 UR20, UP2, UR22, UR20, URZ ;  /* 0x0000001416147290 */ /* 0x000fe4000ff5e03f */
[----:B------:R-:W-:Y:S02]  /*0480*/  UIADD3 UR5, UR5, UR27, URZ ;  /* 0x0000001b05057290 */ /* 0x000fe4000fffe03f */
[----:B------:R-:W-:Y:S02]  /*0490*/  ULDC.64 UR12, c[0x0][0x240] ;  /* 0x00009000000c7ab9 */ /* 0x000fe40000000a00 */
[----:B------:R-:W-:Y:S02]  /*04a0*/  UIADD3.X UR24, UR23, UR15, UR24, UP1, !UPT ;  /* 0x0000000f17187290 */ /* 0x000fe40008ffe418 */
[----:B------:R-:W-:Y:S02]  /*04b0*/  UIADD3.X UR15, UR23, UR21, UR25, UP2, !UPT ;  /* 0x00000015170f7290 */ /* 0x000fe400097fe419 */
[----:B------:R-:W-:-:S02]  /*04c0*/  ULEA UR21, UP1, UR26, UR12, 0x2 ;  /* 0x0000000c1a157291 */ /* 0x000fc4000f82103f */
[----:B------:R-:W-:Y:S02]  /*04d0*/  UIMAD.WIDE.U32 UR16, UR18, UR16, UR4 ;  /* 0x00000010121072a5 */ /* 0x000fe4000f8e0004 */
[----:B------:R-:W-:Y:S02]  /*04e0*/  ULEA.HI.X UR26, UR26, UR13, UR24, 0x2, UP1 ;  /* 0x0000000d1a1a7291 */ /* 0x000fe400088f1418 */
[----:B------:R-:W-:Y:S02]  /*04f0*/  UIADD3 UR22, UP1, UR22, UR16, URZ ;  /* 0x0000001016167290 */ /* 0x000fe4000ff3e03f */
[----:B------:R-:W-:Y:S02]  /*0500*/  ULDC.64 UR12, c[0x0][0x308] ;  /* 0x0000c200000c7ab9 */ /* 0x000fe40000000a00 */
[----:B------:R-:W-:Y:S02]  /*0510*/  ULDC.64 UR10, c[0x0][0x248] ;  /* 0x00009200000a7ab9 */ /* 0x000fe40000000a00 */
[----:B------:R-:W-:-:S02]  /*0520*/  UIADD3.X UR25, UR23, UR17, UR28, UP1, !UPT ;  /* 0x0000001117197290 */ /* 0x000fc40008ffe41c */
[----:B------:R-:W-:Y:S02]  /*0530*/  ULEA UR24, UP1, UR22, UR12, 0x2 ;  /* 0x0000000c16187291 */ /* 0x000fe4000f82103f */
[----:B------:R-:W-:Y:S02]  /*0540*/  ULEA UR14, UP2, UR20, UR10, 0x2 ;  /* 0x0000000a140e7291 */ /* 0x000fe4000f84103f */
[----:B------:R-:W-:Y:S02]  /*0550*/  ULEA.HI.X UR25, UR22, UR13, UR25, 0x2, UP1 ;  /* 0x0000000d16197291 */ /* 0x000fe400088f1419 */
[----:B------:R-:W-:Y:S02]  /*0560*/  ULDC UR10, c[0x0][0x164] ;  /* 0x00005900000a7ab9 */ /* 0x000fe40000000800 */
[----:B------:R-:W-:Y:S02]  /*0570*/  @UP0 UIMAD UR10, UR33, UR10, UR18 ;  /* 0x0000000a210a02a4 */ /* 0x000fe4000f8e0212 */
[----:B------:R-:W-:-:S02]  /*0580*/  UISETP.GE.AND UP1, UPT, UR29, 0x1, UPT ;  /* 0x000000011d00788c */ /* 0x000fc4000bf26270 */
[----:B------:R-:W-:Y:S02]  /*0590*/  UMOV UR4, URZ ;  /* 0x0000003f00047c82 */ /* 0x000fe40008000000 */
[----:B------:R-:W-:Y:S02]  /*05a0*/  @UP0 UIMAD UR12, UR10, UR29, URZ ;  /* 0x0000001d0a0c02a4 */ /* 0x000fe4000f8e023f */
[----:B------:R-:W-:Y:S02]  /*05b0*/  ULDC UR13, c[0x0][0x16c] ;  /* 0x00005b00000d7ab9 */ /* 0x000fe40000000800 */
[----:B------:R-:W-:Y:S02]  /*05c0*/  @UP0 UIMAD UR12, UR12, UR13, URZ ;  /* 0x0000000d0c0c02a4 */ /* 0x000fe4000f8e023f */
[----:B------:R-:W-:Y:S02]  /*05d0*/  ULEA.HI.X UR15, UR20, UR11, UR15, 0x2, UP2 ;  /* 0x0000000b140f7291 */ /* 0x000fe400090f140f */
[----:B------:R-:W-:-:S02]  /*05e0*/  @UP0 UMOV UR13, 0x10 ;  /* 0x00000010000d0882 */ /* 0x000fc40000000000 */
[----:B------:R-:W-:Y:S02]  /*05f0*/  ULDC.64 UR10, c[0x0][0x260] ;  /* 0x00009800000a7ab9 */ /* 0x000fe40000000a00 */
[----:B------:R-:W-:Y:S02]  /*0600*/  @UP0 UIMAD.WIDE UR10, UR12, UR13, UR10 ;  /* 0x0000000d0c0a02a5 */ /* 0x000fe4000f8e020a */
[----:B------:R-:W-:Y:S02]  /*0610*/  UMOV UR5, URZ ;  /* 0x0000003f00057c82 */ /* 0x000fe40008000000 */
[----:B------:R-:W-:Y:S02]  /*0620*/  UMOV UR12, UR6 ;  /* 0x00000006000c7c82 */ /* 0x000fe40008000000 */
[----:B------:R-:W-:Y:S02]  /*0630*/  UMOV UR13, UR7 ;  /* 0x00000007000d7c82 */ /* 0x000fe40008000000 */
[----:B------:R-:W-:-:S02]  /*0640*/  @!UP0 UMOV UR10, URZ ;  /* 0x0000003f000a8c82 */ /* 0x000fc40008000000 */
[----:B------:R-:W-:Y:S01]  /*0650*/  @!UP0 UMOV UR11, URZ ;  /* 0x0000003f000b8c82 */ /* 0x000fe20008000000 */
[----:B--2---:R0:W1:Y:S01]  /*0660*/  @P0 R2UR UR4, R2 ;  /* 0x00000000020403c2 */ /* 0x00406200000e0000 */
[----:B------:R-:W-:-:S07]  /*0670*/  PLOP3.LUT P0, PT, PT, PT, UP1, 0x80, 0x0 ;  /* 0x000000000000781c */ /* 0x000fce0003f0f018 */
[----:B---3--:R0:W2:Y:S06]  /*0680*/  @P1 R2UR UR5, R4 ;  /* 0x00000000040513c2 */ /* 0x0080ac00000e0000 */
[----:B------:R-:W-:Y:S05]  /*0690*/  @!P0 BRA `(.L_x_64) ;  /* 0x0000b78000008947 */ /* 0x000fea0003800000 */
[----:B------:R-:W3:Y:S01]  /*06a0*/  S2R R220, SR_TID.X ;  /* 0x0000000000dc7919 */ /* 0x000ee20000002100 */
[----:B------:R-:W-:Y:S01]  /*06b0*/  CS2R R250, SRZ ;  /* 0x0000000000fa7805 */ /* 0x000fe2000001ff00 */
[----:B------:R-:W-:Y:S02]  /*06c0*/  UMOV UR20, UR21 ;  /* 0x0000001500147c82 */ /* 0x000fe40008000000 */
[----:B------:R-:W4:Y:S01]  /*06d0*/  S2R R223, SR_LANEID ;  /* 0x0000000000df7919 */ /* 0x000f220000000000 */
[----:B------:R-:W-:-:S02]  /*06e0*/  UMOV UR21, UR26 ;  /* 0x0000001a00157c82 */ /* 0x000fc40008000000 */
[----:B------:R-:W-:Y:S02]  /*06f0*/  UMOV UR22, UR14 ;  /* 0x0000000e00167c82 */ /* 0x000fe40008000000 */
[----:B------:R-:W-:Y:S02]  /*0700*/  UMOV UR23, UR15 ;  /* 0x0000000f00177c82 */ /* 0x000fe40008000000 */
[----:B------:R-:W-:Y:S01]  /*0710*/  UMOV UR6, URZ ;  /* 0x0000003f00067c82 */ /* 0x000fe20008000000 */
[----:B---3--:R-:W-:Y:S02]  /*0720*/  SHF.L.U32 R0, R220, 0x4, RZ ;  /* 0x00000004dc007819 */ /* 0x008fe400000006ff */
[----:B------:R-:W-:Y:S02]  /*0730*/  SHF.R.S32.HI R5, RZ, 0x1f, R220 ;  /* 0x0000001fff057819 */ /* 0x000fe400000114dc */
[----:B------:R-:W-:Y:S02]  /*0740*/  LOP3.LUT R3, R0, 0xfffffe00, RZ, 0xc0, !PT ;  /* 0xfffffe0000037812 */ /* 0x000fe400078ec0ff */
[----:B------:R-:W-:-:S02]  /*0750*/  LEA.HI R5, R5, R220, RZ, 0x5 ;  /* 0x000000dc05057211 */ /* 0x000fc400078f28ff */
[----:B------:R-:W-:Y:S02]  /*0760*/  LOP3.LUT R94, R3, 0x1f, R220, 0xf8, !PT ;  /* 0x0000001f035e7812 */ /* 0x000fe400078ef8dc */
[----:B------:R-:W-:Y:S02]  /*0770*/  LOP3.LUT R247, R220, 0x1f, RZ, 0xc0, !PT ;  /* 0x0000001fdcf77812 */ /* 0x000fe400078ec0ff */
[----:B------:R-:W-:Y:S02]  /*0780*/  SHF.R.S32.HI R221, RZ, 0x5, R5 ;  /* 0x00000005ffdd7819 */ /* 0x000fe40000011405 */
[----:B----4-:R-:W-:Y:S02]  /*0790*/  SHF.R.S32.HI R252, RZ, 0x1f, R94 ;  /* 0x0000001ffffc7819 */ /* 0x010fe4000001145e */
.L_x_112:
[----:B------:R-:W-:Y:S01]  /*07a0*/  ULDC UR26, c[0x0][0x174] ;  /* 0x00005d00001a7ab9 */ /* 0x000fe20000000800 */
[----:B------:R-:W-:Y:S01]  /*07b0*/  BAR.SYNC.DEFER_BLOCKING 0x0 ;  /* 0x0000000000007b1d */ /* 0x000fe20000010000 */
[----:B------:R-:W-:Y:S01]  /*07c0*/  UIADD3 UR26, -UR6, UR26, URZ ;  /* 0x0000001a061a7290 */ /* 0x000fe2000fffe13f */
[C---:B------:R-:W-:Y:S01]  /*07d0*/  LOP3.LUT R18, R94.reuse, 0x20, RZ, 0xfc, !PT ;  /* 0x000000205e127812 */ /* 0x040fe200078efcff */
[----:B0-----:R-:W-:Y:S01]  /*07e0*/  CS2R R4, SRZ ;  /* 0x0000000000047805 */ /* 0x001fe2000001ff00 */
[C---:B------:R-:W-:Y:S01]  /*07f0*/  LEA R2, P3, R94.reuse, UR20, 0x2 ;  /* 0x000000145e027c11 */ /* 0x040fe2000f8610ff */
[----:B------:R-:W-:Y:S01]  /*0800*/  ULEA UR27, UR26, 0xfffff800, 0xb ;  /* 0xfffff8001a1b7891 */ /* 0x000fe2000f8e583f */
[C---:B------:R-:W-:Y:S01]  /*0810*/  LOP3.LUT R19, R94.reuse, 0x40, RZ, 0xfc, !PT ;  /* 0x000000405e137812 */ /* 0x040fe200078efcff */
[----:B------:R-:W-:Y:S01]  /*0820*/  ULDC UR7, c[0x0][0x168] ;  /* 0x00005a0000077ab9 */ /* 0x000fe20000000800 */
[C---:B------:R-:W-:Y:S01]  /*0830*/  LOP3.LUT R0, R94.reuse, 0x60, RZ, 0xfc, !PT ;  /* 0x000000605e007812 */ /* 0x040fe200078efcff */
[----:B------:R-:W-:Y:S01]  /*0840*/  UIADD3 UR7, -UR27, UR7, URZ ;  /* 0x000000071b077290 */ /* 0x000fe2000fffe13f */
[C---:B------:R-:W-:Y:S01]  /*0850*/  LOP3.LUT R6, R94.reuse, 0x80, RZ, 0xfc, !PT ;  /* 0x000000805e067812 */ /* 0x040fe200078efcff */
[----:B------:R-:W-:Y:S01]  /*0860*/  CS2R R20, SRZ ;  /* 0x0000000000147805 */ /* 0x000fe2000001ff00 */
[C---:B------:R-:W-:Y:S01]  /*0870*/  LOP3.LUT R7, R94.reuse, 0xa0, RZ, 0xfc, !PT ;  /* 0x000000a05e077812 */ /* 0x040fe200078efcff */
[----:B------:R-:W-:Y:S01]  /*0880*/  CS2R R22, SRZ ;  /* 0x0000000000167805 */ /* 0x000fe2000001ff00 */
[C---:B------:R-:W-:Y:S01]  /*0890*/  LEA.HI.X R3, R94.reuse, UR21, R252, 0x2, P3 ;  /* 0x000000155e037c11 */ /* 0x040fe200098f14fc */
        /* <DEDUP_REMOVED lines=8> */
[C---:B------:R-:W-:Y:S02]  /*0920*/  LOP3.LUT R11, R94.reuse, 0x120, RZ, 0xfc, !PT ;  /* 0x000001205e0b7812 */ /* 0x040fe400078efcff */
[C---:B------:R-:W-:Y:S01]  /*0930*/  LOP3.LUT R12, R94.reuse, 0x140, RZ, 0xfc, !PT ;  /* 0x000001405e0c7812 */ /* 0x040fe200078efcff */
[----:B------:R0:W3:Y:S01]  /*0940*/  @!P2 LDG.E R5, [R2.64] ;  /* 0x000000220205a981 */ /* 0x0000e2000c1e1900 */
[----:B------:R-:W-:Y:S02]  /*0950*/  ISETP.GE.AND P0, PT, R19, UR7, PT ;  /* 0x0000000713007c0c */ /* 0x000fe4000bf06270 */
[----:B------:R-:W-:Y:S01]  /*0960*/  LOP3.LUT R13, R94, 0x160, RZ, 0xfc, !PT ;  /* 0x000001605e0d7812 */ /* 0x000fe200078efcff */
[----:B------:R0:W4:Y:S01]  /*0970*/  @!P1 LDG.E R4, [R2.64+0x80] ;  /* 0x0000802202049981 */ /* 0x000122000c1e1900 */
[----:B------:R-:W-:-:S02]  /*0980*/  ISETP.GE.AND P4, PT, R0, UR7, PT ;  /* 0x0000000700007c0c */ /* 0x000fc4000bf86270 */
[C---:B------:R-:W-:Y:S02]  /*0990*/  LOP3.LUT R14, R94.reuse, 0x180, RZ, 0xfc, !PT ;  /* 0x000001805e0e7812 */ /* 0x040fe400078efcff */
[C---:B------:R-:W-:Y:S02]  /*09a0*/  LOP3.LUT R15, R94.reuse, 0x1a0, RZ, 0xfc, !PT ;  /* 0x000001a05e0f7812 */ /* 0x040fe400078efcff */
[C---:B------:R-:W-:Y:S02]  /*09b0*/  LOP3.LUT R16, R94.reuse, 0x1c0, RZ, 0xfc, !PT ;  /* 0x000001c05e107812 */ /* 0x040fe400078efcff */
[----:B------:R-:W-:Y:S01]  /*09c0*/  LOP3.LUT R17, R94, 0x1e0, RZ, 0xfc, !PT ;  /* 0x000001e05e117812 */ /* 0x000fe200078efcff */
[----:B------:R0:W5:Y:S01]  /*09d0*/  @!P0 LDG.E R21, [R2.64+0x100] ;  /* 0x0001002202158981 */ /* 0x000162000c1e1900 */
[----:B------:R-:W-:Y:S01]  /*09e0*/  ISETP.GE.AND P6, PT, R6, UR7, PT ;  /* 0x0000000706007c0c */ /* 0x000fe2000bfc6270 */
[----:B------:R-:W-:Y:S01]  /*09f0*/  CS2R R30, SRZ ;  /* 0x00000000001e7805 */ /* 0x000fe2000001ff00 */
[----:B------:R-:W-:Y:S01]  /*0a00*/  ISETP.GE.AND P5, PT, R7, UR7, PT ;  /* 0x0000000707007c0c */ /* 0x000fe2000bfa6270 */
[----:B--2---:R0:W2:Y:S01]  /*0a10*/  @!P4 LDG.E R20, [R2.64+0x180] ;  /* 0x000180220214c981 */ /* 0x0040a2000c1e1900 */
[----:B------:R-:W-:Y:S01]  /*0a20*/  ISETP.GE.AND P3, PT, R8, UR7, PT ;  /* 0x0000000708007c0c */ /* 0x000fe2000bf66270 */
[----:B------:R-:W-:Y:S01]  /*0a30*/  CS2R R32, SRZ ;  /* 0x0000000000207805 */ /* 0x000fe2000001ff00 */
[----:B------:R-:W-:Y:S01]  /*0a40*/  ISETP.GE.AND P2, PT, R9, UR7, PT ;  /* 0x0000000709007c0c */ /* 0x000fe2000bf46270 */
[----:B------:R-:W-:Y:S01]  /*0a50*/  ULDC.64 UR28, c[0x0][0x1f0] ;  /* 0x00007c00001c7ab9 */ /* 0x000fe20000000a00 */
[----:B------:R-:W-:Y:S01]  /*0a60*/  ISETP.GE.AND P1, PT, R10, UR7, PT ;  /* 0x000000070a007c0c */ /* 0x000fe2000bf26270 */
[----:B------:R-:W-:Y:S01]  /*0a70*/  ULDC.64 UR40, c[0x0][0x200] ;  /* 0x0000800000287ab9 */ /* 0x000fe20000000a00 */
[----:B------:R-:W-:-:S02]  /*0a80*/  ISETP.GE.AND P0, PT, R11, UR7, PT ;  /* 0x000000070b007c0c */ /* 0x000fc4000bf06270 */
[----:B------:R-:W-:Y:S01]  /*0a90*/  ISETP.GE.AND P4, PT, R12, UR7, PT ;  /* 0x000000070c007c0c */ /* 0x000fe2000bf86270 */
[----:B------:R0:W2:Y:S01]  /*0aa0*/  @!P6 LDG.E R23, [R2.64+0x200] ;  /* 0x000200220217e981 */ /* 0x0000a2000c1e1900 */
[----:B------:R-:W-:-:S03]  /*0ab0*/  ISETP.GE.AND P6, PT, R13, UR7, PT ;  /* 0x000000070d007c0c */ /* 0x000fc6000bfc6270 */
        /* <DEDUP_REMOVED lines=8> */
[----:B------:R0:W2:Y:S04]  /*0b40*/  @!P0 LDG.E R27, [R2.64+0x480] ;  /* 0x00048022021b8981 */ /* 0x0000a8000c1e1900 */
[----:B------:R0:W2:Y:S04]  /*0b50*/  @!P4 LDG.E R28, [R2.64+0x500] ;  /* 0x00050022021cc981 */ /* 0x0000a8000c1e1900 */
[----:B------:R0:W2:Y:S04]  /*0b60*/  @!P6 LDG.E R29, [R2.64+0x580] ;  /* 0x00058022021de981 */ /* 0x0000a8000c1e1900 */
[----:B------:R0:W2:Y:S04]  /*0b70*/  @!P5 LDG.E R30, [R2.64+0x600] ;  /* 0x00060022021ed981 */ /* 0x0000a8000c1e1900 */
[----:B------:R0:W2:Y:S04]  /*0b80*/  @!P3 LDG.E R31, [R2.64+0x680] ;  /* 0x00068022021fb981 */ /* 0x0000a8000c1e1900 */
[----:B------:R0:W2:Y:S04]  /*0b90*/  @!P2 LDG.E R32, [R2.64+0x700] ;  /* 0x000700220220a981 */ /* 0x0000a8000c1e1900 */
[----:B------:R0:W2:Y:S01]  /*0ba0*/  @!P1 LDG.E R33, [R2.64+0x780] ;  /* 0x0007802202219981 */ /* 0x0000a2000c1e1900 */
[----:B------:R-:W-:-:S04]  /*0bb0*/  SHF.L.U32 R34, R220, 0x4, RZ ;  /* 0x00000004dc227819 */ /* 0x000fc800000006ff */
[----:B------:R-:W-:-:S04]  /*0bc0*/  LOP3.LUT R34, R34, 0xfffffe00, RZ, 0xc0, !PT ;  /* 0xfffffe0022227812 */ /* 0x000fc800078ec0ff */
[----:B------:R-:W-:-:S04]  /*0bd0*/  IADD3 R224, R34, R223, RZ ;  /* 0x000000df22e07210 */ /* 0x000fc80007ffe0ff */
[C---:B------:R-:W-:Y:S02]  /*0be0*/  IADD3 R245, R224.reuse, 0x20, RZ ;  /* 0x00000020e0f57810 */ /* 0x040fe40007ffe0ff */
[C---:B------:R-:W-:Y:S02]  /*0bf0*/  IADD3 R35, R224.reuse, 0x40, RZ ;  /* 0x00000040e0237810 */ /* 0x040fe40007ffe0ff */
[C---:B------:R-:W-:Y:S02]  /*0c00*/  IADD3 R243, R224.reuse, 0x60, RZ ;  /* 0x00000060e0f37810 */ /* 0x040fe40007ffe0ff */
[C---:B------:R-:W-:Y:S02]  /*0c10*/  LEA.HI.SX32 R246, R224.reuse, R224, 0x1b ;  /* 0x000000e0e0f67211 */ /* 0x040fe400078fdaff */
[C---:B------:R-:W-:Y:S02]  /*0c20*/  IADD3 R37, R224.reuse, 0x80, RZ ;  /* 0x00000080e0257810 */ /* 0x040fe40007ffe0ff */
[----:B------:R-:W-:-:S02]  /*0c30*/  IADD3 R241, R224, 0xa0, RZ ;  /* 0x000000a0e0f17810 */ /* 0x000fc40007ffe0ff */
[-C--:B------:R-:W-:Y:S02]  /*0c40*/  LEA.HI.SX32 R245, R245, R224.reuse, 0x1b ;  /* 0x000000e0f5f57211 */ /* 0x080fe400078fdaff */
[C---:B------:R-:W-:Y:S02]  /*0c50*/  IADD3 R233, R224.reuse, 0xc0, RZ ;  /* 0x000000c0e0e97810 */ /* 0x040fe40007ffe0ff */
[-C--:B------:R-:W-:Y:S02]  /*0c60*/  LEA.HI.SX32 R244, R35, R224.reuse, 0x1b ;  /* 0x000000e023f47211 */ /* 0x080fe400078fdaff */
[C---:B0-----:R-:W-:Y:S02]  /*0c70*/  IADD3 R3, R224.reuse, 0xe0, RZ ;  /* 0x000000e0e0037810 */ /* 0x041fe40007ffe0ff */
        /* <DEDUP_REMOVED lines=23> */
[C---:B------:R-:W-:Y:S02]  /*0df0*/  SHF.L.U32 R38, R94.reuse, 0x2, RZ ;  /* 0x000000025e267819 */ /* 0x040fe400000006ff */
[----:B------:R-:W-:Y:S02]  /*0e00*/  ISETP.GE.AND P2, PT, R94, UR7, PT ;  /* 0x000000075e007c0c */ /* 0x000fe4000bf46270 */
[----:B------:R-:W-:-:S02]  /*0e10*/  ISETP.GE.AND P1, PT, R18, UR7, PT ;  /* 0x0000000712007c0c */ /* 0x000fc4000bf26270 */
[----:B------:R-:W-:Y:S02]  /*0e20*/  SHF.L.U64.HI R36, R94, 0x2, R252 ;  /* 0x000000025e247819 */ /* 0x000fe400000102fc */
[----:B------:R-:W-:Y:S02]  /*0e30*/  IADD3 R2, P0, R38, UR22, RZ ;  /* 0x0000001626027c10 */ /* 0x000fe4000ff1e0ff */
[----:B------:R-:W-:Y:S02]  /*0e40*/  ISETP.GE.AND P4, PT, R0, UR7, PT ;  /* 0x0000000700007c0c */ /* 0x000fe4000bf86270 */
[----:B------:R-:W-:Y:S02]  /*0e50*/  IADD3.X R3, R36, UR23, RZ, P0, !PT ;  /* 0x0000001724037c10 */ /* 0x000fe400087fe4ff */
[----:B------:R-:W-:Y:S02]  /*0e60*/  ISETP.GE.AND P0, PT, R19, UR7, PT ;  /* 0x0000000713007c0c */ /* 0x000fe4000bf06270 */
[----:B------:R-:W-:-:S02]  /*0e70*/  ISETP.GE.AND P6, PT, R6, UR7, PT ;  /* 0x0000000706007c0c */ /* 0x000fc4000bfc6270 */
[----:B------:R-:W-:Y:S02]  /*0e80*/  ISETP.GE.AND P5, PT, R7, UR7, PT ;  /* 0x0000000707007c0c */ /* 0x000fe4000bfa6270 */
[----:B------:R-:W-:Y:S01]  /*0e90*/  ISETP.GE.AND P3, PT, R8, UR7, PT ;  /* 0x0000000708007c0c */ /* 0x000fe2000bf66270 */
[----:B---3--:R-:W-:Y:S04]  /*0ea0*/  STS [R246.X4], R5 ;  /* 0x00000005f6007388 */ /* 0x008fe80000004800 */
[----:B----4-:R0:W-:Y:S04]  /*0eb0*/  STS [R245.X4+0x80], R4 ;  /* 0x00008004f5007388 */ /* 0x0101e80000004800 */
[----:B-----5:R-:W-:Y:S04]  /*0ec0*/  STS [R244.X4+0x100], R21 ;  /* 0x00010015f4007388 */ /* 0x020fe80000004800 */
[----:B--2---:R2:W-:Y:S04]  /*0ed0*/  STS [R243.X4+0x180], R20 ;  /* 0x00018014f3007388 */ /* 0x0045e80000004800 */
[----:B------:R-:W-:Y:S04]  /*0ee0*/  STS [R242.X4+0x200], R23 ;  /* 0x00020017f2007388 */ /* 0x000fe80000004800 */
[----:B------:R-:W-:Y:S04]  /*0ef0*/  STS [R241.X4+0x280], R24 ;  /* 0x00028018f1007388 */ /* 0x000fe80000004800 */
[----:B------:R3:W-:Y:S04]  /*0f00*/  STS [R233.X4+0x300], R22 ;  /* 0x00030016e9007388 */ /* 0x0007e80000004800 */
[----:B------:R4:W-:Y:S04]  /*0f10*/  STS [R232.X4+0x380], R25 ;  /* 0x00038019e8007388 */ /* 0x0009e80000004800 */
[----:B------:R-:W-:Y:S04]  /*0f20*/  STS [R231.X4+0x400], R26 ;  /* 0x0004001ae7007388 */ /* 0x000fe80000004800 */
[----:B------:R5:W-:Y:S04]  /*0f30*/  STS [R230.X4+0x480], R27 ;  /* 0x0004801be6007388 */ /* 0x000be80000004800 */
[----:B------:R-:W-:Y:S04]  /*0f40*/  STS [R229.X4+0x500], R28 ;  /* 0x0005001ce5007388 */ /* 0x000fe80000004800 */
[----:B------:R1:W-:Y:S04]  /*0f50*/  STS [R228.X4+0x580], R29 ;  /* 0x0005801de4007388 */ /* 0x0003e80000004800 */
[----:B------:R-:W-:Y:S04]  /*0f60*/  STS [R227.X4+0x600], R30 ;  /* 0x0006001ee3007388 */ /* 0x000fe80000004800 */
[----:B------:R0:W-:Y:S04]  /*0f70*/  STS [R226.X4+0x680], R31 ;  /* 0x0006801fe2007388 */ /* 0x0001e80000004800 */
        /* <DEDUP_REMOVED lines=18> */
[----:B------:R-:W-:Y:S01]  /*10a0*/  LDS R172, [R93.X4+0x3c] ;  /* 0x00003c005dac7984 */ /* 0x000fe20000004800 */
[----:B0-----:R-:W-:-:S03]  /*10b0*/  CS2R R4, SRZ ;  /* 0x0000000000047805 */ /* 0x001fc6000001ff00 */
[----:B------:R-:W-:Y:S01]  /*10c0*/  BAR.SYNC.DEFER_BLOCKING 0x0 ;  /* 0x0000000000007b1d */ /* 0x000fe20000010000 */
[----:B--2---:R-:W-:Y:S01]  /*10d0*/  CS2R R20, SRZ ;  /* 0x0000000000147805 */ /* 0x004fe2000001ff00 */
[----:B---3--:R-:W-:Y:S01]  /*10e0*/  CS2R R22, SRZ ;  /* 0x0000000000167805 */ /* 0x008fe2000001ff00 */
[----:B----4-:R-:W-:Y:S01]  /*10f0*/  CS2R R24, SRZ ;  /* 0x0000000000187805 */ /* 0x010fe2000001ff00 */
[----:B-----5:R-:W-:Y:S01]  /*1100*/  CS2R R26, SRZ ;  /* 0x00000000001a7805 */ /* 0x020fe2000001ff00 */
[----:B-1----:R-:W-:Y:S01]  /*1110*/  CS2R R28, SRZ ;  /* 0x00000000001c7805 */ /* 0x002fe2000001ff00 */
        /* <DEDUP_REMOVED lines=28> */
[----:B------:R-:W-:Y:S02]  /*12e0*/  ISETP.GE.AND P1, PT, R18, UR7, PT ;  /* 0x0000000712007c0c */ /* 0x000fe4000bf26270 */
[----:B0-----:R-:W-:Y:S02]  /*12f0*/  LEA R2, P0, R94, UR24, 0x2 ;  /* 0x000000185e027c11 */ /* 0x001fe4000f8010ff */
[----:B------:R-:W-:Y:S02]  /*1300*/  ISETP.GE.AND P4, PT, R0, UR7, PT ;  /* 0x0000000700007c0c */ /* 0x000fe4000bf86270 */
[----:B------:R-:W-:Y:S02]  /*1310*/  LEA.HI.X R3, R94, UR25, R252, 0x2, P0 ;  /* 0x000000195e037c11 */ /* 0x000fe400080f14fc */
[----:B------:R-:W-:Y:S02]  /*1320*/  ISETP.GE.AND P0, PT, R19, UR7, PT ;  /* 0x0000000713007c0c */ /* 0x000fe4000bf06270 */
[----:B------:R-:W-:-:S02]  /*1330*/  ISETP.GE.AND P6, PT, R6, UR7, PT ;  /* 0x0000000706007c0c */ /* 0x000fc4000bfc6270 */
[----:B------:R-:W-:Y:S02]  /*1340*/  ISETP.GE.AND P5, PT, R7, UR7, PT ;  /* 0x0000000707007c0c */ /* 0x000fe4000bfa6270 */
[----:B------:R-:W-:Y:S01]  /*1350*/  ISETP.GE.AND P3, PT, R8, UR7, PT ;  /* 0x0000000708007c0c */ /* 0x000fe2000bf66270 */
[----:B------:R-:W-:Y:S01]  /*1360*/  HFMA2.MMA R45, -RZ, RZ, 0, 0 ;  /* 0x00000000ff2d7435 */ /* 0x000fe200000001ff */
[----:B------:R-:W-:Y:S01]  /*1370*/  CS2R R40, SRZ ;  /* 0x0000000000287805 */ /* 0x000fe2000001ff00 */
[----:B------:R-:W-:Y:S01]  /*1380*/  CS2R R42, SRZ ;  /* 0x00000000002a7805 */ /* 0x000fe2000001ff00 */
[----:B--2---:R-:W-:Y:S04]  /*1390*/  STS [R246.X4], R5 ;  /* 0x00000005f6007388 */ /* 0x004fe80000004800 */
[----:B---3--:R-:W-:Y:S04]  /*13a0*/  STS [R245.X4+0x80], R4 ;  /* 0x00008004f5007388 */ /* 0x008fe80000004800 */
[----:B----4-:R-:W-:Y:S04]  /*13b0*/  STS [R244.X4+0x100], R21 ;  /* 0x00010015f4007388 */ /* 0x010fe80000004800 */
[----:B-----5:R-:W-:Y:S04]  /*13c0*/  STS [R243.X4+0x180], R20 ;  /* 0x00018014f3007388 */ /* 0x020fe80000004800 */
        /* <DEDUP_REMOVED lines=31> */
[----:B-1----:R-:W-:Y:S01]  /*15c0*/  CS2R R24, SRZ ;  /* 0x0000000000187805 */ /* 0x002fe2000001ff00 */
[----:B--2---:R-:W-:Y:S01]  /*15d0*/  CS2R R26, SRZ ;  /* 0x00000000001a7805 */ /* 0x004fe2000001ff00 */
[----:B---3--:R-:W-:Y:S01]  /*15e0*/  CS2R R28, SRZ ;  /* 0x00000000001c7805 */ /* 0x008fe2000001ff00 */
[----:B----4-:R-:W-:Y:S01]  /*15f0*/  CS2R R30, SRZ ;  /* 0x00000000001e7805 */ /* 0x010fe2000001ff00 */
[----:B-----5:R-:W-:Y:S01]  /*1600*/  CS2R R32, SRZ ;  /* 0x0000000000207805 */ /* 0x020fe2000001ff00 */
        /* <DEDUP_REMOVED lines=25> */
[----:B------:R-:W-:Y:S01]  /*17a0*/  ISETP.GE.AND P0, PT, R94, UR7, PT ;  /* 0x000000075e007c0c */ /* 0x000fe2000bf06270 */
[----:B------:R-:W-:-:S02]  /*17b0*/  USHF.R.S32.HI UR37, URZ, 0x1f, UR27 ;  /* 0x0000001f3f257899 */ /* 0x000fc4000801141b */
[----:B------:R-:W-:Y:S01]  /*17c0*/  UIMAD UR14, UR38, UR28, URZ ;  /* 0x0000001c260e72a4 */ /* 0x000fe2000f8e023f */
[----:B------:R-:W-:Y:S01]  /*17d0*/  MOV R21, UR33 ;  /* 0x0000002100157c02 */ /* 0x000fe20008000f00 */
[----:B------:R-:W-:Y:S01]  /*17e0*/  UIMAD.WIDE.U32 UR16, UR33, UR28, URZ ;  /* 0x0000001c211072a5 */ /* 0x000fe2000f8e003f */
[----:B------:R-:W-:Y:S01]  /*17f0*/  MOV R35, UR33 ;  /* 0x0000002100237c02 */ /* 0x000fe20008000f00 */
[----:B------:R-:W-:Y:S01]  /*1800*/  UIMAD UR30, UR33, UR29, UR14 ;  /* 0x0000001d211e72a4 */ /* 0x000fe2000f8e020e */
[----:B------:R-:W-:Y:S01]  /*1810*/  MOV R4, UR27 ;  /* 0x0000001b00047c02 */ /* 0x000fe20008000f00 */
[----:B------:R-:W-:Y:S01]  /*1820*/  UIMAD UR32, UR38, UR40, URZ ;  /* 0x00000028262072a4 */ /* 0x000fe2000f8e023f */
[----:B0-----:R-:W-:Y:S01]  /*1830*/  MOV R2, UR27 ;  /* 0x0000001b00027c02 */ /* 0x001fe20008000f00 */
[----:B------:R-:W-:Y:S01]  /*1840*/  ULDC.64 UR28, c[0x0][0x1f8] ;  /* 0x00007e00001c7ab9 */ /* 0x000fe20000000a00 */
[----:B------:R-:W-:Y:S02]  /*1850*/  MOV R3, UR37 ;  /* 0x0000002500037c02 */ /* 0x000fe40008000f00 */
[----:B------:R-:W-:Y:S01]  /*1860*/  MOV R5, UR37 ;  /* 0x0000002500057c02 */ /* 0x000fe20008000f00 */
[----:B------:R-:W-:-:S02]  /*1870*/  UIMAD UR31, UR19, UR28, URZ ;  /* 0x0000001c131f72a4 */ /* 0x000fc4000f8e023f */
[----:B------:R-:W-:Y:S01]  /*1880*/  @!P0 IMAD.WIDE.U32 R2, R21, c[0x0][0x1f0], R2 ;  /* 0x00007c0015028a25 */ /* 0x000fe200078e0002 */
[----:B------:R-:W-:Y:S02]  /*1890*/  UIMAD UR36, UR33, UR41, UR32 ;  /* 0x00000029212472a4 */ /* 0x000fe4000f8e0220 */
[----:B------:R-:W-:Y:S01]  /*18a0*/  UIADD3 UR17, UR17, UR30, URZ ;  /* 0x0000001e11117290 */ /* 0x000fe2000fffe03f */
[----:B------:R-:W-:Y:S01]  /*18b0*/  @!P0 IMAD.WIDE.U32 R4, R35, c[0x0][0x200], R4 ;  /* 0x0000800023048a25 */ /* 0x000fe200078e0004 */
[----:B------:R-:W-:Y:S01]  /*18c0*/  UIMAD.WIDE.U32 UR14, UR33, UR40, URZ ;  /* 0x00000028210e72a5 */ /* 0x000fe2000f8e003f */
[----:B------:R-:W-:Y:S01]  /*18d0*/  @!P0 IADD3 R3, R3, UR30, RZ ;  /* 0x0000001e03038c10 */ /* 0x000fe2000fffe0ff */
[----:B------:R-:W-:Y:S01]  /*18e0*/  UIMAD UR32, UR18, UR29, UR31 ;  /* 0x0000001d122072a4 */ /* 0x000fe2000f8e021f */
[----:B------:R-:W-:Y:S01]  /*18f0*/  MOV R35, UR18 ;  /* 0x0000001200237c02 */ /* 0x000fe20008000f00 */
[----:B------:R-:W-:Y:S01]  /*1900*/  UIMAD.WIDE.U32 UR16, UR18, UR28, UR16 ;  /* 0x0000001c121072a5 */ /* 0x000fe2000f8e0010 */
[----:B------:R-:W-:Y:S01]  /*1910*/  @!P0 IADD3 R5, R5, UR36, RZ ;  /* 0x0000002405058c10 */ /* 0x000fe2000fffe0ff */
[----:B------:R-:W-:Y:S01]  /*1920*/  ULDC.64 UR30, c[0x0][0x208] ;  /* 0x00008200001e7ab9 */ /* 0x000fe20000000a00 */
[----:B------:R-:W-:Y:S01]  /*1930*/  MOV R21, UR18 ;  /* 0x0000001200157c02 */ /* 0x000fe20008000f00 */
[----:B------:R-:W-:-:S02]  /*1940*/  ULDC UR28, c[0x0][0x174] ;  /* 0x00005d00001c7ab9 */ /* 0x000fc40000000800 */
[----:B------:R-:W-:Y:S02]  /*1950*/  UIADD3 UR28, UR6, -UR28, URZ ;  /* 0x8000001c061c7290 */ /* 0x000fe4000fffe03f */
[----:B------:R-:W-:Y:S02]  /*1960*/  UIMAD UR29, UR19, UR30, URZ ;  /* 0x0000001e131d72a4 */ /* 0x000fe4000f8e023f */
[----:B------:R-:W-:Y:S01]  /*1970*/  UIADD3 UR15, UR15, UR36, URZ ;  /* 0x000000240f0f7290 */ /* 0x000fe2000fffe03f */
[----:B------:R-:W-:Y:S01]  /*1980*/  @!P0 IMAD.WIDE.U32 R4, R35, c[0x0][0x208], R4 ;  /* 0x0000820023048a25 */ /* 0x000fe200078e0004 */
[----:B------:R-:W-:Y:S02]  /*1990*/  UIMAD UR28, UR28, -0x800, URZ ;  /* 0xfffff8001c1c78a4 */ /* 0x000fe4000f8e023f */
[----:B------:R-:W-:Y:S01]  /*19a0*/  UIMAD UR36, UR18, UR31, UR29 ;  /* 0x0000001f122472a4 */ /* 0x000fe2000f8e021d */
[----:B------:R-:W-:Y:S01]  /*19b0*/  @!P0 IMAD.WIDE.U32 R2, R21, c[0x0][0x1f8], R2 ;  /* 0x00007e0015028a25 */ /* 0x000fe200078e0002 */
[----:B------:R-:W-:Y:S01]  /*19c0*/  UIMAD.WIDE.U32 UR30, UR18, UR30, UR14 ;  /* 0x0000001e121e72a5 */ /* 0x000fe2000f8e000e */
[----:B------:R-:W-:Y:S01]  /*19d0*/  @!P0 IADD3 R34, P2, R94, R4, RZ ;  /* 0x000000045e228210 */ /* 0x000fe20007f5e0ff */
[----:B------:R-:W-:-:S02]  /*19e0*/  USHF.R.S32.HI UR29, URZ, 0x1f, UR28 ;  /* 0x0000001f3f1d7899 */ /* 0x000fc4000801141c */
[----:B------:R-:W-:Y:S01]  /*19f0*/  UIADD3 UR15, UP0, UR28, UR16, URZ ;  /* 0x000000101c0f7290 */ /* 0x000fe2000ff1e03f */
[----:B------:R-:W-:Y:S01]  /*1a00*/  @!P0 IADD3 R36, P1, R94, R2, RZ ;  /* 0x000000025e248210 */ /* 0x000fe20007f3e0ff */
[----:B------:R-:W-:Y:S01]  /*1a10*/  UIADD3 UR14, UP1, UR28, UR30, URZ ;  /* 0x0000001e1c0e7290 */ /* 0x000fe2000ff3e03f */
[C---:B------:R-:W-:Y:S01]  /*1a20*/  @!P0 IADD3.X R35, R252.reuse, UR36, R5, P2, !PT ;  /* 0x00000024fc238c10 */ /* 0x040fe200097fe405 */
[----:B------:R-:W-:Y:S01]  /*1a30*/  UIADD3.X UR16, UR29, UR32, UR17, UP0, !UPT ;  /* 0x000000201d107290 */ /* 0x000fe200087fe411 */
[----:B------:R-:W-:Y:S01]  /*1a40*/  @!P0 IADD3.X R37, R252, UR32, R3, P1, !PT ;  /* 0x00000020fc258c10 */ /* 0x000fe20008ffe403 */
[----:B------:R-:W-:Y:S01]  /*1a50*/  UIADD3.X UR30, UR29, UR36, UR31, UP1, !UPT ;  /* 0x000000241d1e7290 */ /* 0x000fe20008ffe41f */
[C---:B------:R-:W-:Y:S02]  /*1a60*/  LEA R4, P2, R94.reuse, c[0x0][0x258], 0x2 ;  /* 0x000096005e047a11 */ /* 0x040fe400078410ff */
[----:B------:R-:W-:Y:S02]  /*1a70*/  LEA R20, P1, R94, c[0x0][0x268], 0x2 ;  /* 0x00009a005e147a11 */ /* 0x000fe400078210ff */
[----:B------:R-:W-:-:S02]  /*1a80*/  MOV R21, UR15 ;  /* 0x0000000f00157c02 */ /* 0x000fc40008000f00 */
[----:B------:R-:W-:Y:S02]  /*1a90*/  MOV R39, UR14 ;  /* 0x0000000e00277c02 */ /* 0x000fe40008000f00 */
[C-C-:B------:R-:W-:Y:S02]  /*1aa0*/  LEA.HI.X R3, R94.reuse, c[0x0][0x25c], R252.reuse, 0x2, P2 ;  /* 0x000097005e037a11 */ /* 0x140fe400010f14fc */
[----:B------:R-:W-:Y:S02]  /*1ab0*/  LEA.HI.X R5, R94, c[0x0][0x26c], R252, 0x2, P1 ;  /* 0x00009b005e057a11 */ /* 0x000fe400008f14fc */
[----:B------:R-:W-:Y:S02]  /*1ac0*/  LEA R20, P2, R21, R20, 0x2 ;  /* 0x0000001415147211 */ /* 0x000fe400078410ff */
[----:B------:R-:W-:Y:S02]  /*1ad0*/  MOV R44, UR16 ;  /* 0x00000010002c7c02 */ /* 0x000fe40008000f00 */
[----:B------:R-:W-:-:S02]  /*1ae0*/  LEA R4, P4, R39, R4, 0x2 ;  /* 0x0000000427047211 */ /* 0x000fc400078810ff */
[----:B------:R-:W-:Y:S01]  /*1af0*/  MOV R46, UR30 ;  /* 0x0000001e002e7c02 */ /* 0x000fe20008000f00 */
[----:B------:R-:W-:Y:S01]  /*1b00*/  CS2R R48, SRZ ;  /* 0x0000000000307805 */ /* 0x000fe2000001ff00 */
[----:B------:R-:W-:Y:S01]  /*1b10*/  @!P0 LEA R38, P1, R36, c[0x0][0x268], 0x2 ;  /* 0x00009a0024268a11 */ /* 0x000fe200078210ff */
[----:B------:R-:W-:Y:S01]  /*1b20*/  CS2R R60, SRZ ;  /* 0x00000000003c7805 */ /* 0x000fe2000001ff00 */
[----:B------:R-:W-:Y:S02]  /*1b30*/  @!P0 LEA R2, P3, R34, c[0x0][0x258], 0x2 ;  /* 0x0000960022028a11 */ /* 0x000fe400078610ff */
[----:B------:R-:W-:Y:S01]  /*1b40*/  MOV R52, RZ ;  /* 0x000000ff00347202 */ /* 0x000fe20000000f00 */
[----:B------:R-:W-:Y:S01]  /*1b50*/  CS2R R62, SRZ ;  /* 0x00000000003e7805 */ /* 0x000fe2000001ff00 */
[----:B------:R-:W-:Y:S01]  /*1b60*/  LEA.HI.X R21, R21, R5, R44, 0x2, P2 ;  /* 0x0000000515157211 */ /* 0x000fe200010f142c */
[----:B------:R-:W-:Y:S01]  /*1b70*/  CS2R R64, SRZ ;  /* 0x0000000000407805 */ /* 0x000fe2000001ff00 */
[----:B------:R-:W-:Y:S01]  /*1b80*/  LEA.HI.X R5, R39, R3, R46, 0x2, P4 ;  /* 0x0000000327057211 */ /* 0x000fe200020f142e */
[----:B------:R-:W-:Y:S01]  /*1b90*/  HFMA2.MMA R67, -RZ, RZ, 0, 0 ;  /* 0x00000000ff437435 */ /* 0x000fe200000001ff */
[----:B------:R-:W-:Y:S01]  /*1ba0*/  @!P0 LEA.HI.X R39, R36, c[0x0][0x26c], R37, 0x2, P1 ;  /* 0x00009b0024278a11 */ /* 0x000fe200008f1425 */
[----:B------:R-:W-:Y:S01]  /*1bb0*/  CS2R R68, SRZ ;  /* 0x0000000000447805 */ /* 0x000fe2000001ff00 */
[----:B------:R-:W-:Y:S01]  /*1bc0*/  @!P0 LEA.HI.X R3, R34, c[0x0][0x25c], R35, 0x2, P3 ;  /* 0x0000970022038a11 */ /* 0x000fe200018f1423 */
[----:B------:R-:W-:Y:S01]  /*1bd0*/  CS2R R72, SRZ ;  /* 0x0000000000487805 */ /* 0x000fe2000001ff00 */
[----:B------:R-:W-:Y:S01]  /*1be0*/  ISETP.GE.AND P1, PT, R19, UR7, PT ;  /* 0x0000000713007c0c */ /* 0x000fe2000bf26270 */
[----:B------:R-:W-:Y:S01]  /*1bf0*/  CS2R R46, SRZ ;  /* 0x00000000002e7805 */ /* 0x000fe2000001ff00 */
[----:B------:R-:W-:Y:S01]  /*1c00*/  ISETP.GE.AND P2, PT, R6, UR7, PT ;  /* 0x0000000706007c0c */ /* 0x000fe2000bf46270 */
[----:B------:R-:W-:Y:S01]  /*1c10*/  HFMA2.MMA R77, -RZ, RZ, 0, 0 ;  /* 0x00000000ff4d7435 */ /* 0x000fe200000001ff */
[----:B------:R-:W-:Y:S01]  /*1c20*/  ISETP.GE.AND P3, PT, R18, UR7, PT ;  /* 0x0000000712007c0c */ /* 0x000fe2000bf66270 */
[----:B------:R-:W-:Y:S01]  /*1c30*/  CS2R R74, SRZ ;  /* 0x00000000004a7805 */ /* 0x000fe2000001ff00 */
[----:B------:R-:W-:Y:S01]  /*1c40*/  ISETP.GE.AND P4, PT, R0, UR7, PT ;  /* 0x0000000700007c0c */ /* 0x000fe2000bf86270 */
[----:B------:R-:W-:Y:S01]  /*1c50*/  ULDC.64 UR30, c[0x0][0x2e8] ;  /* 0x0000ba00001e7ab9 */ /* 0x000fe20000000a00 */
[----:B------:R-:W-:-:S02]  /*1c60*/  ISETP.GE.AND P5, PT, R7, UR7, PT ;  /* 0x0000000707007c0c */ /* 0x000fc4000bfa6270 */
        /* <DEDUP_REMOVED lines=14> */
[----:B------:R0:W-:Y:S04]  /*1d50*/  STS [R226.X4+0x680], R41 ;  /* 0x00068029e2007388 */ /* 0x0001e80000004800 */
[----:B------:R1:W-:Y:S04]  /*1d60*/  STS [R225.X4+0x700], R42 ;  /* 0x0007002ae1007388 */ /* 0x0003e80000004800 */
        /* <DEDUP_REMOVED lines=19> */
[----:B0-----:R-:W-:-:S06]  /*1ea0*/  CS2R R40, SRZ ;  /* 0x0000000000287805 */ /* 0x001fcc000001ff00 */
[----:B------:R-:W3:Y:S01]  /*1eb0*/  @!P1 LDG.E R41, [R20.64+-0x1f00] ;  /* 0xffe1002214299981 */ /* 0x000ee2000c1e1900 */
[----:B------:R-:W-:Y:S01]  /*1ec0*/  ISETP.GE.AND P1, PT, R9, UR7, PT ;  /* 0x0000000709007c0c */ /* 0x000fe2000bf26270 */
[----:B-1----:R-:W-:Y:S01]  /*1ed0*/  HFMA2.MMA R42, -RZ, RZ, 0, 0 ;  /* 0x00000000ff2a7435 */ /* 0x002fe200000001ff */
[----:B--2---:R-:W-:Y:S01]  /*1ee0*/  CS2R R44, SRZ ;  /* 0x00000000002c7805 */ /* 0x004fe2000001ff00 */
[----:B------:R-:W2:Y:S04]  /*1ef0*/  @!P3 LDG.E R40, [R20.64+-0x1f80] ;  /* 0xffe080221428b981 */ /* 0x000ea8000c1e1900 */
[----:B------:R0:W4:Y:S04]  /*1f00*/  @!P0 LDG.E R43, [R38.64] ;  /* 0x00000022262b8981 */ /* 0x000128000c1e1900 */
[----:B------:R-:W5:Y:S04]  /*1f10*/  @!P5 LDG.E R46, [R20.64+-0x1d80] ;  /* 0xffe28022142ed981 */ /* 0x000f68000c1e1900 */
[----:B------:R-:W3:Y:S01]  /*1f20*/  @!P1 LDG.E R47, [R20.64+-0x1c80] ;  /* 0xffe38022142f9981 */ /* 0x000ee2000c1e1900 */
[----:B------:R-:W-:-:S03]  /*1f30*/  ISETP.GE.AND P1, PT, R10, UR7, PT ;  /* 0x000000070a007c0c */ /* 0x000fc6000bf26270 */
[----:B------:R-:W5:Y:S04]  /*1f40*/  @!P2 LDG.E R45, [R20.64+-0x1e00] ;  /* 0xffe20022142da981 */ /* 0x000f68000c1e1900 */
[----:B------:R-:W5:Y:S04]  /*1f50*/  @!P4 LDG.E R42, [R20.64+-0x1e80] ;  /* 0xffe18022142ac981 */ /* 0x000f68000c1e1900 */
[----:B------:R-:W5:Y:S04]  /*1f60*/  @!P6 LDG.E R44, [R20.64+-0x1d00] ;  /* 0xffe30022142ce981 */ /* 0x000f68000c1e1900 */
[----:B------:R-:W5:Y:S01]  /*1f70*/  @!P1 LDG.E R48, [R20.64+-0x1c00] ;  /* 0xffe4002214309981 */ /* 0x000f62000c1e1900 */
[----:B------:R-:W-:-:S02]  /*1f80*/  ISETP.GE.AND P1, PT, R11, UR7, PT ;  /* 0x000000070b007c0c */ /* 0x000fc4000bf26270 */
[----:B------:R-:W-:Y:S02]  /*1f90*/  ISETP.GE.AND P2, PT, R13, UR7, PT ;  /* 0x000000070d007c0c */ /* 0x000fe4000bf46270 */
[----:B------:R-:W-:Y:S02]  /*1fa0*/  ISETP.GE.AND P3, PT, R14, UR7, PT ;  /* 0x000000070e007c0c */ /* 0x000fe4000bf66270 */
[----:B------:R-:W-:Y:S02]  /*1fb0*/  ISETP.GE.AND P4, PT, R15, UR7, PT ;  /* 0x000000070f007c0c */ /* 0x000fe4000bf86270 */
[----:B------:R-:W-:-:S05]  /*1fc0*/  ISETP.GE.AND P5, PT, R16, UR7, PT ;  /* 0x0000000710007c0c */ /* 0x000fca000bfa6270 */
[----:B------:R-:W5:Y:S01]  /*1fd0*/  @!P1 LDG.E R49, [R20.64+-0x1b80] ;  /* 0xffe4802214319981 */ /* 0x000f62000c1e1900 */
[----:B------:R-:W-:Y:S02]  /*1fe0*/  ISETP.GE.AND P1, PT, R12, UR7, PT ;  /* 0x000000070c007c0c */ /* 0x000fe4000bf26270 */
[----:B------:R-:W-:Y:S01]  /*1ff0*/  ISETP.GE.AND P6, PT, R17, UR7, PT ;  /* 0x0000000711007c0c */ /* 0x000fe2000bfc6270 */
[----:B0-----:R-:W-:Y:S01]  /*2000*/  CS2R R38, SRZ ;  /* 0x0000000000267805 */ /* 0x001fe2000001ff00 */
[----:B------:R-:W5:Y:S04]  /*2010*/  @!P3 LDG.E R52, [R20.64+-0x1a00] ;  /* 0xffe600221434b981 */ /* 0x000f68000c1e1900 */
[----:B------:R-:W5:Y:S04]  /*2020*/  @!P4 LDG.E R61, [R20.64+-0x1980] ;  /* 0xffe68022143dc981 */ /* 0x000f68000c1e1900 */
[----:B------:R-:W5:Y:S04]  /*2030*/  @!P2 LDG.E R39, [R20.64+-0x1a80] ;  /* 0xffe580221427a981 */ /* 0x000f68000c1e1900 */
[----:B------:R-:W5:Y:S04]  /*2040*/  @!P1 LDG.E R38, [R20.64+-0x1b00] ;  /* 0xffe5002214269981 */ /* 0x000f68000c1e1900 */
[----:B------:R-:W5:Y:S04]  /*2050*/  @!P5 LDG.E R60, [R20.64+-0x1900] ;  /* 0xffe70022143cd981 */ /* 0x000f68000c1e1900 */
[----:B------:R-:W5:Y:S01]  /*2060*/  @!P6 LDG.E R63, [R20.64+-0x1880] ;  /* 0xffe78022143fe981 */ /* 0x000f62000c1e1900 */
[----:B------:R-:W-:-:S02]  /*2070*/  P2R R66, PR, RZ, 0x2 ;  /* 0x00000002ff427803 */ /* 0x000fc40000000000 */
[----:B------:R-:W-:Y:S02]  /*2080*/  ISETP.GE.AND P1, PT, R19, UR7, PT ;  /* 0x0000000713007c0c */ /* 0x000fe4000bf26270 */
[----:B------:R-:W-:Y:S01]  /*2090*/  MOV R78, RZ ;  /* 0x000000ff004e7202 */ /* 0x000fe20000000f00 */
[----:B----4-:R-:W-:Y:S04]  /*20a0*/  STS [R246.X4], R43 ;  /* 0x0000002bf6007388 */ /* 0x010fe80000004800 */
[----:B--2---:R-:W-:Y:S04]  /*20b0*/  STS [R245.X4+0x80], R40 ;  /* 0x00008028f5007388 */ /* 0x004fe80000004800 */
[----:B---3--:R-:W-:Y:S04]  /*20c0*/  STS [R244.X4+0x100], R41 ;  /* 0x00010029f4007388 */ /* 0x008fe80000004800 */
        /* <DEDUP_REMOVED lines=11> */
[----:B------:R-:W-:Y:S04]  /*2180*/  STS [R225.X4+0x700], R60 ;  /* 0x0007003ce1007388 */ /* 0x000fe80000004800 */
[----:B------:R-:W-:Y:S01]  /*2190*/  STS [R224.X4+0x780], R63 ;  /* 0x0007803fe0007388 */ /* 0x000fe20000004800 */
[----:B------:R-:W-:-:S06]  /*21a0*/  NOP ;  /* 0x0000000000007918 */ /* 0x000fcc0000000000 */
[----:B------:R-:W-:Y:S04]  /*21b0*/  LDS R51, [R93.X4] ;  /* 0x000000005d337984 */ /* 0x000fe80000004800 */
[----:B------:R-:W1:Y:S04]  /*21c0*/  LDS R50, [R93.X4+0x4] ;  /* 0x000004005d327984 */ /* 0x000e680000004800 */
[----:B------:R-:W-:Y:S04]  /*21d0*/  LDS R49, [R93.X4+0x8] ;  /* 0x000008005d317984 */ /* 0x000fe80000004800 */
[----:B------:R-:W2:Y:S04]  /*21e0*/  LDS R48, [R93.X4+0xc] ;  /* 0x00000c005d307984 */ /* 0x000ea80000004800 */
[----:B------:R-:W3:Y:S04]  /*21f0*/  LDS R47, [R93.X4+0x10] ;  /* 0x000010005d2f7984 */ /* 0x000ee80000004800 */
[----:B------:R-:W-:Y:S04]  /*2200*/  LDS R46, [R93.X4+0x14] ;  /* 0x000014005d2e7984 */ /* 0x000fe80000004800 */
[----:B------:R-:W4:Y:S04]  /*2210*/  LDS R45, [R93.X4+0x18] ;  /* 0x000018005d2d7984 */ /* 0x000f280000004800 */
[----:B------:R-:W-:Y:S04]  /*2220*/  LDS R44, [R93.X4+0x1c] ;  /* 0x00001c005d2c7984 */ /* 0x000fe80000004800 */
[----:B------:R-:W-:Y:S04]  /*2230*/  LDS R43, [R93.X4+0x20] ;  /* 0x000020005d2b7984 */ /* 0x000fe80000004800 */
[----:B------:R-:W-:Y:S04]  /*2240*/  LDS R42, [R93.X4+0x24] ;  /* 0x000024005d2a7984 */ /* 0x000fe80000004800 */
[----:B------:R-:W2:Y:S04]  /*2250*/  LDS R41, [R93.X4+0x28] ;  /* 0x000028005d297984 */ /* 0x000ea80000004800 */
[----:B------:R-:W-:Y:S04]  /*2260*/  LDS R40, [R93.X4+0x2c] ;  /* 0x00002c005d287984 */ /* 0x000fe80000004800 */
[----:B------:R-:W1:Y:S04]  /*2270*/  LDS R39, [R93.X4+0x30] ;  /* 0x000030005d277984 */ /* 0x000e680000004800 */
[----:B------:R-:W1:Y:S04]  /*2280*/  LDS R38, [R93.X4+0x34] ;  /* 0x000034005d267984 */ /* 0x000e680000004800 */
[----:B------:R-:W1:Y:S04]  /*2290*/  LDS R21, [R93.X4+0x38] ;  /* 0x000038005d157984 */ /* 0x000e680000004800 */
[----:B------:R-:W1:Y:S04]  /*22a0*/  LDS R20, [R93.X4+0x3c] ;  /* 0x00003c005d147984 */ /* 0x000e680000004800 */
[----:B------:R-:W-:Y:S01]  /*22b0*/  BAR.SYNC.DEFER_BLOCKING 0x0 ;  /* 0x0000000000007b1d */ /* 0x000fe20000010000 */
[----:B0-----:R-:W-:Y:S01]  /*22c0*/  HFMA2.MMA R61, -RZ, RZ, 0, 0 ;  /* 0x00000000ff3d7435 */ /* 0x001fe200000001ff */
[----:B------:R-:W-:-:S04]  /*22d0*/  MOV R52, RZ ;  /* 0x000000ff00347202 */ /* 0x000fc80000000f00 */
[----:B------:R0:W5:Y:S01]  /*22e0*/  @!P0 LDG.E R65, [R2.64] ;  /* 0x0000002202418981 */ /* 0x000162000c1e1900 */
[----:B------:R-:W-:-:S04]  /*22f0*/  ISETP.GE.AND P0, PT, R18, UR7, PT ;  /* 0x0000000712007c0c */ /* 0x000fc8000bf06270 */
[----:B------:R4:W5:Y:S01]  /*2300*/  @!P1 LDG.E R61, [R4.64+-0x1f00] ;  /* 0xffe10022043d9981 */ /* 0x000962000c1e1900 */
[----:B------:R-:W-:-:S03]  /*2310*/  ISETP.GE.AND P1, PT, R6, UR7, PT ;  /* 0x0000000706007c0c */ /* 0x000fc6000bf26270 */
[----:B------:R4:W5:Y:S04]  /*2320*/  @!P2 LDG.E R73, [R4.64+-0x1a80] ;  /* 0xffe580220449a981 */ /* 0x000968000c1e1900 */
[----:B------:R4:W5:Y:S04]  /*2330*/  @!P3 LDG.E R74, [R4.64+-0x1a00] ;  /* 0xffe60022044ab981 */ /* 0x000968000c1e1900 */
[----:B------:R4:W5:Y:S01]  /*2340*/  @!P0 LDG.E R52, [R4.64+-0x1f80] ;  /* 0xffe0802204348981 */ /* 0x000962000c1e1900 */
[----:B------:R-:W-:-:S03]  /*2350*/  ISETP.GE.AND P0, PT, R0, UR7, PT ;  /* 0x0000000700007c0c */ /* 0x000fc6000bf06270 */
[----:B------:R4:W5:Y:S01]  /*2360*/  @!P1 LDG.E R67, [R4.64+-0x1e00] ;  /* 0xffe2002204439981 */ /* 0x000962000c1e1900 */
[----:B------:R-:W-:Y:S01]  /*2370*/  ISETP.GE.AND P1, PT, R8, UR7, PT ;  /* 0x0000000708007c0c */ /* 0x000fe2000bf26270 */
[----:B0-----:R-:W-:Y:S02]  /*2380*/  CS2R R2, SRZ ;  /* 0x0000000000027805 */ /* 0x001fe4000001ff00 */
[----:B------:R4:W5:Y:S04]  /*2390*/  @!P4 LDG.E R75, [R4.64+-0x1980] ;  /* 0xffe68022044bc981 */ /* 0x000968000c1e1900 */
[----:B------:R4:W5:Y:S04]  /*23a0*/  @!P5 LDG.E R78, [R4.64+-0x1900] ;  /* 0xffe70022044ed981 */ /* 0x000968000c1e1900 */
[----:B------:R4:W5:Y:S01]  /*23b0*/  @!P0 LDG.E R62, [R4.64+-0x1e80] ;  /* 0xffe18022043e8981 */ /* 0x000962000c1e1900 */
[----:B------:R-:W-:-:S03]  /*23c0*/  ISETP.GE.AND P0, PT, R7, UR7, PT ;  /* 0x0000000707007c0c */ /* 0x000fc6000bf06270 */
[----:B------:R4:W5:Y:S01]  /*23d0*/  @!P1 LDG.E R64, [R4.64+-0x1d00] ;  /* 0xffe3002204409981 */ /* 0x000962000c1e1900 */
[----:B------:R-:W-:-:S03]  /*23e0*/  ISETP.GE.AND P1, PT, R10, UR7, PT ;  /* 0x000000070a007c0c */ /* 0x000fc6000bf26270 */
[----:B------:R4:W5:Y:S06]  /*23f0*/  @!P6 LDG.E R77, [R4.64+-0x1880] ;  /* 0xffe78022044de981 */ /* 0x00096c000c1e1900 */
[----:B------:R4:W5:Y:S01]  /*2400*/  @!P0 LDG.E R2, [R4.64+-0x1d80] ;  /* 0xffe2802204028981 */ /* 0x000962000c1e1900 */
[----:B------:R-:W-:-:S03]  /*2410*/  ISETP.GE.AND P0, PT, R9, UR7, PT ;  /* 0x0000000709007c0c */ /* 0x000fc6000bf06270 */
[----:B------:R4:W5:Y:S01]  /*2420*/  @!P1 LDG.E R68, [R4.64+-0x1c00] ;  /* 0xffe4002204449981 */ /* 0x000962000c1e1900 */
[----:B------:R-:W-:-:S09]  /*2430*/  ISETP.NE.AND P1, PT, R66, RZ, PT ;  /* 0x000000ff4200720c */ /* 0x000fd20003f25270 */
[----:B------:R4:W5:Y:S01]  /*2440*/  @!P0 LDG.E R3, [R4.64+-0x1c80] ;  /* 0xffe3802204038981 */ /* 0x000962000c1e1900 */
[----:B------:R-:W-:-:S03]  /*2450*/  ISETP.GE.AND P0, PT, R11, UR7, PT ;  /* 0x000000070b007c0c */ /* 0x000fc6000bf06270 */
[----:B------:R4:W5:Y:S10]  /*2460*/  @!P1 LDG.E R72, [R4.64+-0x1b00] ;  /* 0xffe5002204489981 */ /* 0x000974000c1e1900 */
[----:B------:R4:W5:Y:S01]  /*2470*/  @!P0 LDG.E R69, [R4.64+-0x1b80] ;  /* 0xffe4802204458981 */ /* 0x000962000c1e1900 */
[----:B-1----:R-:W-:-:S02]  /*2480*/  FMUL.FTZ R63, R50, -1.4426950216293334961 ;  /* 0xbfb8aa3b323f7820 */ /* 0x002fc40000410000 */
[----:B------:R-:W-:-:S04]  /*2490*/  FMUL.FTZ R60, R51, -1.4426950216293334961 ;  /* 0xbfb8aa3b333c7820 */ /* 0x000fc80000410000 */
[----:B------:R-:W0:Y:S01]  /*24a0*/  MUFU.EX2 R63, R63 ;  /* 0x0000003f003f7308 */ /* 0x000e220000000800 */
[----:B--2---:R-:W-:-:S07]  /*24b0*/  FMUL.FTZ R70, R48, -1.4426950216293334961 ;  /* 0xbfb8aa3b30467820 */ /* 0x004fce0000410000 */
[----:B------:R-:W1:Y:S01]  /*24c0*/  MUFU.EX2 R60, R60 ;  /* 0x0000003c003c7308 */ /* 0x000e620000000800 */
[----:B------:R-:W-:Y:S02]  /*24d0*/  FMUL.FTZ R66, R49, -1.4426950216293334961 ;  /* 0xbfb8aa3b31427820 */ /* 0x000fe40000410000 */
[----:B---3--:R-:W-:Y:S02]  /*24e0*/  FMUL.FTZ R71, R47, -1.4426950216293334961 ;  /* 0xbfb8aa3b2f477820 */ /* 0x008fe40000410000 */
[----:B----4-:R-:W-:-:S03]  /*24f0*/  FMUL.FTZ R5, R45, -1.4426950216293334961 ;  /* 0xbfb8aa3b2d057820 */ /* 0x010fc60000410000 */
[----:B------:R-:W-:Y:S01]  /*2500*/  MUFU.EX2 R70, R70 ;  /* 0x0000004600467308 */ /* 0x000fe20000000800 */
[----:B0-----:R-:W-:Y:S02]  /*2510*/  FADD.FTZ R63, R63, 1 ;  /* 0x3f8000003f3f7421 */ /* 0x001fe40000010000 */
[----:B------:R-:W-:-:S05]  /*2520*/  FMUL.FTZ R4, R46, -1.4426950216293334961 ;  /* 0xbfb8aa3b2e047820 */ /* 0x000fca0000410000 */
[----:B------:R-:W0:Y:S01]  /*2530*/  MUFU.EX2 R66, R66 ;  /* 0x0000004200427308 */ /* 0x000e220000000800 */
[----:B-1----:R-:W-:-:S07]  /*2540*/  FADD.FTZ R60, R60, 1 ;  /* 0x3f8000003c3c7421 */ /* 0x002fce0000010000 */
[----:B------:R1:W2:Y:S08]  /*2550*/  MUFU.EX2 R76, R71 ;  /* 0x00000047004c7308 */ /* 0x0002b00000000800 */
[----:B------:R-:W3:Y:S01]  /*2560*/  MUFU.EX2 R5, R5 ;  /* 0x0000000500057308 */ /* 0x000ee20000000800 */
[----:B-1----:R-:W-:-:S07]  /*2570*/  FMUL.FTZ R71, R41, -1.4426950216293334961 ;  /* 0xbfb8aa3b29477820 */ /* 0x002fce0000410000 */
[----:B------:R-:W-:Y:S08]  /*2580*/  MUFU.RCP R63, R63 ;  /* 0x0000003f003f7308 */ /* 0x000ff00000001000 */
[----:B------:R-:W1:Y:S01]  /*2590*/  MUFU.EX2 R4, R4 ;  /* 0x0000000400047308 */ /* 0x000e620000000800 */
[----:B0-----:R-:W-:-:S07]  /*25a0*/  FADD.FTZ R66, R66, 1 ;  /* 0x3f80000042427421 */ /* 0x001fce0000010000 */
[----:B------:R-:W0:Y:S08]  /*25b0*/  MUFU.RCP R60, R60 ;  /* 0x0000003c003c7308 */ /* 0x000e300000001000 */
[----:B------:R4:W-:Y:S01]  /*25c0*/  MUFU.EX2 R82, R71 ;  /* 0x0000004700527308 */ /* 0x0009e20000000800 */
[----:B------:R-:W-:Y:S02]  /*25d0*/  FMUL.FTZ R80, R43, -1.4426950216293334961 ;  /* 0xbfb8aa3b2b507820 */ /* 0x000fe40000410000 */
[----:B----4-:R-:W-:-:S02]  /*25e0*/  FADD.FTZ R71, R70, 1 ;  /* 0x3f80000046477421 */ /* 0x010fc40000010000 */
[----:B--2---:R-:W-:Y:S02]  /*25f0*/  FADD.FTZ R70, R76, 1 ;  /* 0x3f8000004c467421 */ /* 0x004fe40000010000 */
[----:B---3--:R-:W-:Y:S02]  /*2600*/  FADD.FTZ R5, R5, 1 ;  /* 0x3f80000005057421 */ /* 0x008fe40000010000 */
[----:B------:R-:W-:Y:S01]  /*2610*/  MUFU.RCP R71, R71 ;  /* 0x0000004700477308 */ /* 0x000fe20000001000 */
[----:B------:R-:W-:Y:S02]  /*2620*/  FMUL.FTZ R79, R44, -1.4426950216293334961 ;  /* 0xbfb8aa3b2c4f7820 */ /* 0x000fe40000410000 */
[----:B------:R-:W-:Y:S02]  /*2630*/  FMUL.FTZ R95, R39, -1.4426950216293334961 ;  /* 0xbfb8aa3b275f7820 */ /* 0x000fe40000410000 */
[----:B------:R-:W-:-:S03]  /*2640*/  FMUL.FTZ R96, R38, -1.4426950216293334961 ;  /* 0xbfb8aa3b26607820 */ /* 0x000fc60000410000 */
[----:B------:R-:W2:Y:S01]  /*2650*/  MUFU.RCP R66, R66 ;  /* 0x0000004200427308 */ /* 0x000ea20000001000 */
[----:B-1----:R-:W-:-:S07]  /*2660*/  FADD.FTZ R4, R4, 1 ;  /* 0x3f80000004047421 */ /* 0x002fce0000010000 */
[----:B------:R-:W1:Y:S08]  /*2670*/  MUFU.RCP R70, R70 ;  /* 0x0000004600467308 */ /* 0x000e700000001000 */
[----:B------:R3:W-:Y:S01]  /*2680*/  MUFU.RCP R76, R5 ;  /* 0x00000005004c7308 */ /* 0x0007e20000001000 */
[----:B------:R-:W-:-:S07]  /*2690*/  FMUL.FTZ R81, R42, -1.4426950216293334961 ;  /* 0xbfb8aa3b2a517820 */ /* 0x000fce0000410000 */
[----:B------:R-:W4:Y:S01]  /*26a0*/  MUFU.EX2 R80, R80 ;  /* 0x0000005000507308 */ /* 0x000f220000000800 */
[----:B------:R-:W-:Y:S02]  /*26b0*/  FMUL.FTZ R83, R40, -1.4426950216293334961 ;  /* 0xbfb8aa3b28537820 */ /* 0x000fe40000410000 */
[----:B------:R-:W-:-:S05]  /*26c0*/  FMUL.FTZ R97, R21, -1.4426950216293334961 ;  /* 0xbfb8aa3b15617820 */ /* 0x000fca0000410000 */
[----:B------:R-:W0:Y:S08]  /*26d0*/  MUFU.EX2 R79, R79 ;  /* 0x0000004f004f7308 */ /* 0x000e300000000800 */
[----:B------:R-:W-:Y:S08]  /*26e0*/  MUFU.EX2 R95, R95 ;  /* 0x0000005f005f7308 */ /* 0x000ff00000000800 */
[----:B------:R-:W0:Y:S01]  /*26f0*/  MUFU.EX2 R96, R96 ;  /* 0x0000006000607308 */ /* 0x000e220000000800 */
[----:B------:R-:W-:Y:S01]  /*2700*/  FMUL.FTZ R98, R20, -1.4426950216293334961 ;  /* 0xbfb8aa3b14627820 */ /* 0x000fe20000410000 */
[----:B-----5:R-:W-:Y:S04]  /*2710*/  STS [R246.X4], R65 ;  /* 0x00000041f6007388 */ /* 0x020fe80000004800 */
        /* <DEDUP_REMOVED lines=8> */
[----:B------:R-:W-:Y:S04]  /*27a0*/  STS [R230.X4+0x480], R69 ;  /* 0x00048045e6007388 */ /* 0x000fe80000004800 */
[----:B------:R-:W-:Y:S04]  /*27b0*/  STS [R229.X4+0x500], R72 ;  /* 0x00050048e5007388 */ /* 0x000fe80000004800 */
[----:B------:R0:W-:Y:S04]  /*27c0*/  STS [R228.X4+0x580], R73 ;  /* 0x00058049e4007388 */ /* 0x0001e80000004800 */
[----:B------:R1:W-:Y:S04]  /*27d0*/  STS [R227.X4+0x600], R74 ;  /* 0x0006004ae3007388 */ /* 0x0003e80000004800 */
[----:B------:R-:W-:Y:S04]  /*27e0*/  STS [R226.X4+0x680], R75 ;  /* 0x0006804be2007388 */ /* 0x000fe80000004800 */
[----:B------:R4:W-:Y:S04]  /*27f0*/  STS [R225.X4+0x700], R78 ;  /* 0x0007004ee1007388 */ /* 0x0009e80000004800 */
[----:B------:R-:W-:Y:S01]  /*2800*/  STS [R224.X4+0x780], R77 ;  /* 0x0007804de0007388 */ /* 0x000fe20000004800 */
[----:B------:R-:W-:-:S06]  /*2810*/  NOP ;  /* 0x0000000000007918 */ /* 0x000fcc0000000000 */
[----:B------:R-:W4:Y:S04]  /*2820*/  LDS R52, [R93.X4] ;  /* 0x000000005d347984 */ /* 0x000f280000004800 */
[----:B------:R-:W4:Y:S04]  /*2830*/  LDS R61, [R93.X4+0x4] ;  /* 0x000004005d3d7984 */ /* 0x000f280000004800 */
[----:B------:R-:W4:Y:S04]  /*2840*/  LDS R62, [R93.X4+0x8] ;  /* 0x000008005d3e7984 */ /* 0x000f280000004800 */
[----:B------:R-:W4:Y:S04]  /*2850*/  LDS R65, [R93.X4+0xc] ;  /* 0x00000c005d417984 */ /* 0x000f280000004800 */
[----:B------:R-:W4:Y:S01]  /*2860*/  LDS R64, [R93.X4+0x10] ;  /* 0x000010005d407984 */ /* 0x000f220000004800 */
[----:B-----5:R-:W-:-:S02]  /*2870*/  FADD.FTZ R3, -R63, 1 ;  /* 0x3f8000003f037421 */ /* 0x020fc40000010100 */
[----:B0-----:R-:W-:Y:S01]  /*2880*/  FADD.FTZ R2, -R60, 1 ;  /* 0x3f8000003c027421 */ /* 0x001fe20000010100 */
[----:B------:R-:W0:Y:S01]  /*2890*/  LDS R69, [R93.X4+0x14] ;  /* 0x000014005d457984 */ /* 0x000e220000004800 */
[----:B---3--:R-:W-:Y:S01]  /*28a0*/  FFMA.FTZ R5, R50, R3, 1 ;  /* 0x3f80000032057423 */ /* 0x008fe20000010003 */
[----:B------:R3:W-:Y:S02]  /*28b0*/  MUFU.RCP R73, R4 ;  /* 0x0000000400497308 */ /* 0x0007e40000001000 */
[----:B------:R-:W5:Y:S01]  /*28c0*/  LDS R68, [R93.X4+0x1c] ;  /* 0x00001c005d447984 */ /* 0x000f620000004800 */
[----:B------:R-:W-:-:S03]  /*28d0*/  FFMA.FTZ R2, R51, R2, 1 ;  /* 0x3f80000033027423 */ /* 0x000fc60000010002 */
[----:B------:R-:W0:Y:S01]  /*28e0*/  LDS R67, [R93.X4+0x18] ;  /* 0x000018005d437984 */ /* 0x000e220000004800 */
[----:B--2---:R-:W-:Y:S01]  /*28f0*/  FADD.FTZ R72, -R66, 1 ;  /* 0x3f80000042487421 */ /* 0x004fe20000010100 */
[----:B------:R-:W2:Y:S01]  /*2900*/  MUFU.EX2 R81, R81 ;  /* 0x0000005100517308 */ /* 0x000ea20000000800 */
[----:B-1----:R-:W-:Y:S01]  /*2910*/  FADD.FTZ R74, -R70, 1 ;  /* 0x3f800000464a7421 */ /* 0x002fe20000010100 */
[----:B------:R-:W1:Y:S01]  /*2920*/  LDS R75, [R93.X4+0x20] ;  /* 0x000020005d4b7984 */ /* 0x000e620000004800 */
[----:B----4-:R-:W-:-:S03]  /*2930*/  FADD.FTZ R78, R80, 1 ;  /* 0x3f800000504e7421 */ /* 0x010fc60000010000 */
[----:B------:R-:W4:Y:S01]  /*2940*/  LDS R77, [R93.X4+0x28] ;  /* 0x000028005d4d7984 */ /* 0x000f220000004800 */
[----:B------:R-:W-:Y:S02]  /*2950*/  FMUL.FTZ R3, R37, R52 ;  /* 0x0000003425037220 */ /* 0x000fe40000410000 */
[----:B---3--:R-:W-:Y:S02]  /*2960*/  FMUL.FTZ R4, R36, R61 ;  /* 0x0000003d24047220 */ /* 0x008fe40000410000 */
[----:B------:R-:W-:Y:S02]  /*2970*/  FMUL.FTZ R3, R60, R3 ;  /* 0x000000033c037220 */ /* 0x000fe40000410000 */
[----:B------:R-:W-:Y:S02]  /*2980*/  FMUL.FTZ R4, R63, R4 ;  /* 0x000000043f047220 */ /* 0x000fe40000410000 */
[----:B------:R-:W-:Y:S02]  /*2990*/  FMUL.FTZ R2, R3, R2 ;  /* 0x0000000203027220 */ /* 0x000fe40000410000 */
[----:B------:R-:W-:Y:S01]  /*29a0*/  FADD.FTZ R3, -R71, 1 ;  /* 0x3f80000047037421 */ /* 0x000fe20000010100 */
[----:B------:R-:W3:Y:S01]  /*29b0*/  MUFU.EX2 R83, R83 ;  /* 0x0000005300537308 */ /* 0x000ee20000000800 */
[----:B------:R-:W-:-:S02]  /*29c0*/  FMUL.FTZ R4, R4, R5 ;  /* 0x0000000504047220 */ /* 0x000fc40000410000 */
[----:B------:R-:W-:Y:S02]  /*29d0*/  FFMA.FTZ R5, R48, R3, 1 ;  /* 0x3f80000030057423 */ /* 0x000fe40000010003 */
[----:B------:R-:W-:-:S03]  /*29e0*/  FMUL.FTZ R3, R35, R62 ;  /* 0x0000003e23037220 */ /* 0x000fc60000410000 */
[----:B------:R-:W0:Y:S01]  /*29f0*/  MUFU.EX2 R97, R97 ;  /* 0x0000006100617308 */ /* 0x000e220000000800 */
[----:B------:R-:W-:Y:S02]  /*2a00*/  FADD.FTZ R80, R82, 1 ;  /* 0x3f80000052507421 */ /* 0x000fe40000010000 */
[----:B------:R-:W-:Y:S02]  /*2a10*/  FADD.FTZ R79, R79, 1 ;  /* 0x3f8000004f4f7421 */ /* 0x000fe40000010000 */
[----:B------:R-:W-:Y:S02]  /*2a20*/  FADD.FTZ R99, R96, 1 ;  /* 0x3f80000060637421 */ /* 0x000fe40000010000 */
[----:B------:R-:W-:Y:S01]  /*2a30*/  FFMA.FTZ R82, R49, R72, 1 ;  /* 0x3f80000031527423 */ /* 0x000fe20000010048 */
[----:B------:R0:W-:Y:S01]  /*2a40*/  MUFU.EX2 R105, R98 ;  /* 0x0000006200697308 */ /* 0x0001e20000000800 */
[----:B------:R-:W-:Y:S01]  /*2a50*/  FFMA.FTZ R104, R47, R74, 1 ;  /* 0x3f8000002f687423 */ /* 0x000fe2000001004a */
[----:B------:R-:W1:Y:S01]  /*2a60*/  LDS R72, [R93.X4+0x24] ;  /* 0x000024005d487984 */ /* 0x000e620000004800 */
[----:B------:R-:W-:-:S02]  /*2a70*/  FMUL.FTZ R3, R66, R3 ;  /* 0x0000000342037220 */ /* 0x000fc40000410000 */
[----:B------:R-:W-:Y:S01]  /*2a80*/  FMUL.FTZ R96, R34, R65 ;  /* 0x0000004122607220 */ /* 0x000fe20000410000 */
[----:B------:R-:W1:Y:S01]  /*2a90*/  LDS R74, [R93.X4+0x2c] ;  /* 0x00002c005d4a7984 */ /* 0x000e620000004800 */
[----:B0-----:R-:W-:Y:S02]  /*2aa0*/  FADD.FTZ R98, R95, 1 ;  /* 0x3f8000005f627421 */ /* 0x001fe40000010000 */
[----:B------:R-:W-:Y:S02]  /*2ab0*/  FMUL.FTZ R95, R33, R64 ;  /* 0x00000040215f7220 */ /* 0x000fe40000410000 */
[----:B------:R-:W-:Y:S01]  /*2ac0*/  FMUL.FTZ R100, R3, R82 ;  /* 0x0000005203647220 */ /* 0x000fe20000410000 */
[----:B------:R-:W0:Y:S01]  /*2ad0*/  MUFU.RCP R79, R79 ;  /* 0x0000004f004f7308 */ /* 0x000e220000001000 */
[----:B------:R-:W-:Y:S02]  /*2ae0*/  FMUL.FTZ R96, R71, R96 ;  /* 0x0000006047607220 */ /* 0x000fe40000410000 */
[----:B------:R-:W-:-:S02]  /*2af0*/  FMUL.FTZ R95, R70, R95 ;  /* 0x0000005f465f7220 */ /* 0x000fc40000410000 */
[----:B------:R-:W-:Y:S02]  /*2b00*/  FADD.FTZ R82, -R76, 1 ;  /* 0x3f8000004c527421 */ /* 0x000fe40000010100 */
[----:B--2---:R-:W-:Y:S02]  /*2b10*/  FADD.FTZ R81, R81, 1 ;  /* 0x3f80000051517421 */ /* 0x004fe40000010000 */
[----:B---3--:R-:W-:Y:S02]  /*2b20*/  FADD.FTZ R83, R83, 1 ;  /* 0x3f80000053537421 */ /* 0x008fe40000010000 */
[----:B------:R-:W-:Y:S02]  /*2b30*/  FMUL.FTZ R102, R96, R5 ;  /* 0x0000000560667220 */ /* 0x000fe40000410000 */
[----:B------:R-:W-:Y:S01]  /*2b40*/  FMUL.FTZ R104, R95, R104 ;  /* 0x000000685f687220 */ /* 0x000fe20000410000 */
[----:B------:R-:W-:Y:S01]  /*2b50*/  LDS R96, [R93.X4+0x34] ;  /* 0x000034005d607984 */ /* 0x000fe20000004800 */
[----:B------:R-:W-:-:S02]  /*2b60*/  FADD.FTZ R103, R97, 1 ;  /* 0x3f80000061677421 */ /* 0x000fc40000010000 */
[----:B------:R-:W-:Y:S01]  /*2b70*/  FFMA.FTZ R108, R45, R82, 1 ;  /* 0x3f8000002d6c7423 */ /* 0x000fe20000010052 */
[----:B------:R-:W2:Y:S04]  /*2b80*/  LDS R97, [R93.X4+0x30] ;  /* 0x000030005d617984 */ /* 0x000ea80000004800 */
[----:B------:R-:W3:Y:S04]  /*2b90*/  LDS R95, [R93.X4+0x38] ;  /* 0x000038005d5f7984 */ /* 0x000ee80000004800 */
[----:B------:R-:W1:Y:S01]  /*2ba0*/  LDS R82, [R93.X4+0x3c] ;  /* 0x00003c005d527984 */ /* 0x000e620000004800 */
[----:B------:R-:W1:Y:S01]  /*2bb0*/  MUFU.RCP R81, R81 ;  /* 0x0000005100517308 */ /* 0x000e620000001000 */
[----:B0-----:R-:W-:-:S02]  /*2bc0*/  FADD.FTZ R5, -R79, 1 ;  /* 0x3f8000004f057421 */ /* 0x001fc40000010100 */
[----:B------:R-:W-:Y:S01]  /*2bd0*/  FADD.FTZ R3, -R73, 1 ;  /* 0x3f80000049037421 */ /* 0x000fe20000010100 */
[----:B------:R-:W-:Y:S06]  /*2be0*/  BAR.SYNC.DEFER_BLOCKING 0x0 ;  /* 0x0000000000007b1d */ /* 0x000fec0000010000 */
[----:B------:R-:W0:Y:S01]  /*2bf0*/  MUFU.RCP R83, R83 ;  /* 0x0000005300537308 */ /* 0x000e220000001000 */
[----:B------:R-:W-:Y:S02]  /*2c00*/  FMUL.FTZ R106, R32, R69 ;  /* 0x00000045206a7220 */ /* 0x000fe40000410000 */
[----:B-----5:R-:W-:-:S05]  /*2c10*/  FMUL.FTZ R110, R23, R68 ;  /* 0x00000044176e7220 */ /* 0x020fca0000410000 */
[----:B------:R-:W5:Y:S01]  /*2c20*/  MUFU.RCP R80, R80 ;  /* 0x0000005000507308 */ /* 0x000f620000001000 */
[----:B------:R-:W-:Y:S02]  /*2c30*/  FADD.FTZ R105, R105, 1 ;  /* 0x3f80000069697421 */ /* 0x000fe40000010000 */
[----:B------:R-:W-:-:S05]  /*2c40*/  FFMA.FTZ R101, R44, R5, 1 ;  /* 0x3f8000002c657423 */ /* 0x000fca0000010005 */
[----:B------:R-:W0:Y:S01]  /*2c50*/  MUFU.RCP R78, R78 ;  /* 0x0000004e004e7308 */ /* 0x000e220000001000 */
[----:B------:R-:W-:Y:S02]  /*2c60*/  FFMA.FTZ R3, R46, R3, 1 ;  /* 0x3f8000002e037423 */ /* 0x000fe40000010003 */
[----:B------:R-:W-:Y:S02]  /*2c70*/  FMUL.FTZ R5, R22, R67 ;  /* 0x0000004316057220 */ /* 0x000fe40000410000 */
[----:B------:R-:W-:Y:S02]  /*2c80*/  FMUL.FTZ R106, R73, R106 ;  /* 0x0000006a496a7220 */ /* 0x000fe40000410000 */
[----:B------:R-:W-:Y:S01]  /*2c90*/  FMUL.FTZ R110, R79, R110 ;  /* 0x0000006e4f6e7220 */ /* 0x000fe20000410000 */
[----:B------:R-:W2:Y:S01]  /*2ca0*/  MUFU.RCP R99, R99 ;  /* 0x0000006300637308 */ /* 0x000ea20000001000 */
[----:B------:R-:W-:Y:S02]  /*2cb0*/  FMUL.FTZ R5, R76, R5 ;  /* 0x000000054c057220 */ /* 0x000fe40000410000 */
[----:B------:R-:W-:-:S02]  /*2cc0*/  FMUL.FTZ R106, R106, R3 ;  /* 0x000000036a6a7220 */ /* 0x000fc40000410000 */
[----:B------:R-:W-:-:S03]  /*2cd0*/  FMUL.FTZ R110, R110, R101 ;  /* 0x000000656e6e7220 */ /* 0x000fc60000410000 */
[----:B------:R2:W3:Y:S01]  /*2ce0*/  MUFU.RCP R124, R103 ;  /* 0x00000067007c7308 */ /* 0x0004e20000001000 */
[----:B-1----:R-:W-:Y:S02]  /*2cf0*/  FADD.FTZ R3, -R81, 1 ;  /* 0x3f80000051037421 */ /* 0x002fe40000010100 */
[----:B0-----:R-:W-:-:S05]  /*2d00*/  FADD.FTZ R101, -R83, 1 ;  /* 0x3f80000053657421 */ /* 0x001fca0000010100 */
[----:B------:R-:W0:Y:S01]  /*2d10*/  MUFU.RCP R105, R105 ;  /* 0x0000006900697308 */ /* 0x000e220000001000 */
[----:B------:R-:W-:Y:S02]  /*2d20*/  FMUL.FTZ R108, R5, R108 ;  /* 0x0000006c056c7220 */ /* 0x000fe40000410000 */
[----:B-----5:R-:W-:Y:S02]  /*2d30*/  FADD.FTZ R114, -R80, 1 ;  /* 0x3f80000050727421 */ /* 0x020fe40000010100 */
[----:B------:R-:W-:Y:S02]  /*2d40*/  FFMA.FTZ R5, R42, R3, 1 ;  /* 0x3f8000002a057423 */ /* 0x000fe40000010003 */
[----:B--2---:R-:W-:Y:S01]  /*2d50*/  FFMA.FTZ R103, R40, R101, 1 ;  /* 0x3f80000028677423 */ /* 0x004fe20000010065 */
[----:B------:R-:W1:Y:S01]  /*2d60*/  MUFU.RCP R98, R98 ;  /* 0x0000006200627308 */ /* 0x000e620000001000 */
[----:B------:R-:W-:Y:S02]  /*2d70*/  FADD.FTZ R112, -R78, 1 ;  /* 0x3f8000004e707421 */ /* 0x000fe40000010100 */
[----:B------:R-:W-:-:S02]  /*2d80*/  FMUL.FTZ R3, R24, R75 ;  /* 0x0000004b18037220 */ /* 0x000fc40000410000 */
[----:B----4-:R-:W-:Y:S02]  /*2d90*/  FMUL.FTZ R101, R26, R77 ;  /* 0x0000004d1a657220 */ /* 0x010fe40000410000 */
[----:B------:R-:W-:Y:S02]  /*2da0*/  FFMA.FTZ R116, R41, R114, 1 ;  /* 0x3f80000029747423 */ /* 0x000fe40000010072 */
[----:B------:R-:W-:Y:S02]  /*2db0*/  FFMA.FTZ R112, R43, R112, 1 ;  /* 0x3f8000002b707423 */ /* 0x000fe40000010070 */
        /* <DEDUP_REMOVED lines=8> */
[----:B------:R-:W-:-:S02]  /*2e40*/  FADD.FTZ R3, -R99, 1 ;  /* 0x3f80000063037421 */ /* 0x000fc40000010100 */
[----:B---3--:R-:W-:Y:S02]  /*2e50*/  FADD.FTZ R122, -R124, 1 ;  /* 0x3f8000007c7a7421 */ /* 0x008fe40000010100 */
[----:B0-----:R-:W-:Y:S02]  /*2e60*/  FADD.FTZ R101, -R105, 1 ;  /* 0x3f80000069657421 */ /* 0x001fe40000010100 */
[----:B------:R-:W-:Y:S02]  /*2e70*/  FMUL.FTZ R114, R114, R5 ;  /* 0x0000000572727220 */ /* 0x000fe40000410000 */
[----:B------:R-:W-:Y:S02]  /*2e80*/  FMUL.FTZ R118, R118, R103 ;  /* 0x0000006776767220 */ /* 0x000fe40000410000 */
[----:B------:R-:W-:Y:S02]  /*2e90*/  FFMA.FTZ R5, R38, R3, 1 ;  /* 0x3f80000026057423 */ /* 0x000fe40000010003 */
[----:B------:R-:W-:-:S02]  /*2ea0*/  FFMA.FTZ R126, R21, R122, 1 ;  /* 0x3f800000157e7423 */ /* 0x000fc4000001007a */
[----:B------:R-:W-:Y:S02]  /*2eb0*/  FFMA.FTZ R103, R20, R101, 1 ;  /* 0x3f80000014677423 */ /* 0x000fe40000010065 */
[----:B-1----:R-:W-:Y:S02]  /*2ec0*/  FADD.FTZ R120, -R98, 1 ;  /* 0x3f80000062787421 */ /* 0x002fe40000010100 */
[----:B------:R-:W-:Y:S02]  /*2ed0*/  FMUL.FTZ R3, R28, R97 ;  /* 0x000000611c037220 */ /* 0x000fe40000410000 */
[----:B------:R-:W-:Y:S02]  /*2ee0*/  FMUL.FTZ R122, R29, R96 ;  /* 0x000000601d7a7220 */ /* 0x000fe40000410000 */
[----:B------:R-:W-:Y:S02]  /*2ef0*/  FMUL.FTZ R101, R30, R95 ;  /* 0x0000005f1e657220 */ /* 0x000fe40000410000 */
[----:B------:R-:W-:Y:S01]  /*2f00*/  FMUL.FTZ R128, R31, R82 ;  /* 0x000000521f807220 */ /* 0x000fe20000410000 */
[----:B------:R-:W-:Y:S01]  /*2f10*/  ISETP.NE.AND P1, PT, R220, RZ, PT ;  /* 0x000000ffdc00720c */ /* 0x000fe20003f25270 */
[----:B------:R-:W-:-:S02]  /*2f20*/  FFMA.FTZ R120, R39, R120, 1 ;  /* 0x3f80000027787423 */ /* 0x000fc40000010078 */
[----:B------:R-:W-:Y:S02]  /*2f30*/  FMUL.FTZ R3, R98, R3 ;  /* 0x0000000362037220 */ /* 0x000fe40000410000 */
[----:B------:R-:W-:Y:S02]  /*2f40*/  FMUL.FTZ R122, R99, R122 ;  /* 0x0000007a637a7220 */ /* 0x000fe40000410000 */
[----:B------:R-:W-:Y:S02]  /*2f50*/  FMUL.FTZ R101, R124, R101 ;  /* 0x000000657c657220 */ /* 0x000fe40000410000 */
[----:B------:R-:W-:Y:S02]  /*2f60*/  FMUL.FTZ R128, R105, R128 ;  /* 0x0000008069807220 */ /* 0x000fe40000410000 */
[----:B------:R-:W-:Y:S02]  /*2f70*/  FMUL.FTZ R120, R3, R120 ;  /* 0x0000007803787220 */ /* 0x000fe40000410000 */
[----:B------:R-:W-:-:S02]  /*2f80*/  FMUL.FTZ R122, R122, R5 ;  /* 0x000000057a7a7220 */ /* 0x000fc40000410000 */
[----:B------:R-:W-:Y:S02]  /*2f90*/  FMUL.FTZ R126, R101, R126 ;  /* 0x0000007e657e7220 */ /* 0x000fe40000410000 */
[----:B------:R-:W-:Y:S01]  /*2fa0*/  FMUL.FTZ R128, R128, R103 ;  /* 0x0000006780807220 */ /* 0x000fe20000410000 */
[----:B------:R0:W-:Y:S04]  /*2fb0*/  STS [R93.X4+0x8], R100 ;  /* 0x000008645d007388 */ /* 0x0001e80000004800 */
[----:B------:R-:W-:Y:S04]  /*2fc0*/  STS [R93.X4], R2 ;  /* 0x000000025d007388 */ /* 0x000fe80000004800 */
[----:B------:R-:W-:Y:S01]  /*2fd0*/  STS [R93.X4+0x4], R4 ;  /* 0x000004045d007388 */ /* 0x000fe20000004800 */
[----:B0-----:R-:W-:-:S03]  /*2fe0*/  MOV R100, UR7 ;  /* 0x0000000700647c02 */ /* 0x001fc60008000f00 */
        /* <DEDUP_REMOVED lines=32> */
[----:B------:R-:W0:Y:S01]  /*31f0*/  LDS R135, [0x2100] ;  /* 0x00210000ff877984 */ /* 0x000e220000000800 */
[----:B------:R-:W-:Y:S01]  /*3200*/  UIMAD UR16, UR38, UR30, URZ ;  /* 0x0000001e261072a4 */ /* 0x000fe2000f8e023f */
[----:B------:R-:W-:Y:S01]  /*3210*/  IADD3 R248, P2, R94, UR27, RZ ;  /* 0x0000001b5ef87c10 */ /* 0x000fe2000ff5e0ff */
[----:B------:R-:W-:-:S02]  /*3220*/  UIMAD.WIDE.U32 UR14, UR33, UR30, URZ ;  /* 0x0000001e210e72a5 */ /* 0x000fc4000f8e003f */
[----:B------:R-:W-:Y:S01]  /*3230*/  UIMAD UR17, UR33, UR31, UR16 ;  /* 0x0000001f211172a4 */ /* 0x000fe2000f8e0210 */
[----:B------:R-:W-:Y:S01]  /*3240*/  IADD3.X R249, R252, UR37, RZ, P2, !PT ;  /* 0x00000025fcf97c10 */ /* 0x000fe200097fe4ff */
[----:B------:R-:W-:Y:S02]  /*3250*/  BSSY B0, `(.L_x_65) ;  /* 0x0000010000007945 */ /* 0x000fe40003800000 */
[----:B------:R-:W-:Y:S01]  /*3260*/  UIADD3 UR16, UR15, UR17, URZ ;  /* 0x000000110f107290 */ /* 0x000fe2000fffe03f */
        /* <DEDUP_REMOVED lines=14> */
.L_x_66:
[----:B------:R-:W-:Y:S05]  /*3350*/  BSYNC B0 ;  /* 0x0000000000007941 */ /* 0x000fea0003800000 */
.L_x_65:
        /* <DEDUP_REMOVED lines=12> */
[----:B------:R-:W-:Y:S01]  /*3420*/  FMUL.FTZ R51, R51, R60 ;  /* 0x0000003c33337220 */ /* 0x000fe20000410000 */
[----:B------:R-:W-:Y:S01]  /*3430*/  ISETP.GE.AND P6, PT, R11, R135, PT ;  /* 0x000000870b00720c */ /* 0x000fe20003fc6270 */
[----:B------:R-:W-:Y:S01]  /*3440*/  UIADD3.X UR14, UR29, UR7, UR15, UP0, !UPT ;  /* 0x000000071d0e7290 */ /* 0x000fe200087fe40f */
[----:B0-----:R-:W-:Y:S01]  /*3450*/  MOV R4, UR16 ;  /* 0x0000001000047c02 */ /* 0x001fe20008000f00 */
[----:B------:R-:W-:-:S02]  /*3460*/  FMUL.FTZ R50, R50, R63 ;  /* 0x0000003f32327220 */ /* 0x000fc40000410000 */
[----:B------:R-:W-:Y:S01]  /*3470*/  FMUL.FTZ R49, R49, R66 ;  /* 0x0000004231317220 */ /* 0x000fe20000410000 */
[----:B------:R-:W-:Y:S01]  /*3480*/  LEA R2, P2, R4, R2, 0x2 ;  /* 0x0000000204027211 */ /* 0x000fe200078410ff */
[----:B------:R-:W-:Y:S01]  /*3490*/  FMUL.FTZ R48, R48, R71 ;  /* 0x0000004730307220 */ /* 0x000fe20000410000 */
[----:B------:R-:W-:Y:S01]  /*34a0*/  MOV R5, UR14 ;  /* 0x0000000e00057c02 */ /* 0x000fe20008000f00 */
[----:B------:R-:W-:Y:S02]  /*34b0*/  FMUL.FTZ R47, R47, R70 ;  /* 0x000000462f2f7220 */ /* 0x000fe40000410000 */
[----:B------:R-:W-:Y:S01]  /*34c0*/  FMUL.FTZ R46, R46, R73 ;  /* 0x000000492e2e7220 */ /* 0x000fe20000410000 */
[----:B------:R-:W-:Y:S01]  /*34d0*/  LEA.HI.X R3, R4, R3, R5, 0x2, P2 ;  /* 0x0000000304037211 */ /* 0x000fe200010f1405 */
[----:B------:R-:W-:Y:S01]  /*34e0*/  FMUL.FTZ R45, R45, R76 ;  /* 0x0000004c2d2d7220 */ /* 0x000fe20000410000 */
[----:B------:R-:W-:Y:S01]  /*34f0*/  ISETP.GE.AND P2, PT, R6, R135, PT ;  /* 0x000000870600720c */ /* 0x000fe20003f46270 */
[----:B------:R-:W-:-:S02]  /*3500*/  FMUL.FTZ R44, R44, R79 ;  /* 0x0000004f2c2c7220 */ /* 0x000fc40000410000 */
[----:B------:R0:W-:Y:S01]  /*3510*/  @!P0 STG.E [R2.64+-0x1f00], R107 ;  /* 0xffe1006b02008986 */ /* 0x0001e2000c101922 */
[-C--:B------:R-:W-:Y:S01]  /*3520*/  ISETP.GE.AND P0, PT, R7, R135.reuse, PT ;  /* 0x000000870700720c */ /* 0x080fe20003f06270 */
[----:B------:R-:W-:Y:S02]  /*3530*/  FMUL.FTZ R43, R43, R78 ;  /* 0x0000004e2b2b7220 */ /* 0x000fe40000410000 */
[----:B------:R0:W-:Y:S01]  /*3540*/  @!P3 STG.E [R2.64+-0x1e80], R109 ;  /* 0xffe1806d0200b986 */ /* 0x0001e2000c101922 */
[----:B------:R-:W-:Y:S01]  /*3550*/  ISETP.GE.AND P3, PT, R8, R135, PT ;  /* 0x000000870800720c */ /* 0x000fe20003f66270 */
[----:B------:R-:W-:Y:S02]  /*3560*/  FMUL.FTZ R42, R42, R81 ;  /* 0x000000512a2a7220 */ /* 0x000fe40000410000 */
[----:B------:R0:W-:Y:S01]  /*3570*/  @!P4 STG.E [R2.64+-0x1c80], R117 ;  /* 0xffe380750200c986 */ /* 0x0001e2000c101922 */
[----:B------:R-:W-:Y:S01]  /*3580*/  ISETP.GE.AND P4, PT, R17, R135, PT ;  /* 0x000000871100720c */ /* 0x000fe20003f86270 */
[----:B------:R-:W-:-:S02]  /*3590*/  FMUL.FTZ R41, R41, R80 ;  /* 0x0000005029297220 */ /* 0x000fc40000410000 */
[----:B------:R0:W-:Y:S01]  /*35a0*/  @!P2 STG.E [R2.64+-0x1e00], R111 ;  /* 0xffe2006f0200a986 */ /* 0x0001e2000c101922 */
[----:B------:R-:W-:Y:S01]  /*35b0*/  ISETP.GE.AND P2, PT, R12, R135, PT ;  /* 0x000000870c00720c */ /* 0x000fe20003f46270 */
[----:B------:R-:W-:Y:S02]  /*35c0*/  FMUL.FTZ R40, R40, R83 ;  /* 0x0000005328287220 */ /* 0x000fe40000410000 */
[----:B------:R0:W-:Y:S01]  /*35d0*/  @!P0 STG.E [R2.64+-0x1d80], R113 ;  /* 0xffe2807102008986 */ /* 0x0001e2000c101922 */
[-C--:B------:R-:W-:Y:S01]  /*35e0*/  ISETP.GE.AND P0, PT, R13, R135.reuse, PT ;  /* 0x000000870d00720c */ /* 0x080fe20003f06270 */
[----:B------:R-:W-:Y:S02]  /*35f0*/  FMUL.FTZ R39, R39, R98 ;  /* 0x0000006227277220 */ /* 0x000fe40000410000 */
[----:B------:R0:W-:Y:S01]  /*3600*/  @!P3 STG.E [R2.64+-0x1d00], R115 ;  /* 0xffe300730200b986 */ /* 0x0001e2000c101922 */
        /* <DEDUP_REMOVED lines=12> */
[----:B------:R-:W-:Y:S01]  /*36d0*/  ISETP.NE.U32.AND P0, PT, RZ, c[0x0][0x270], PT ;  /* 0x00009c00ff007a0c */ /* 0x000fe20003f05070 */
[----:B------:R-:W-:Y:S02]  /*36e0*/  FMUL.FTZ R21, R36, R50 ;  /* 0x0000003224157220 */ /* 0x000fe40000410000 */
[----:B------:R0:W-:Y:S01]  /*36f0*/  @!P5 STG.E [R2.64+-0x1a00], R127 ;  /* 0xffe6007f0200d986 */ /* 0x0001e2000c101922 */
[----:B------:R-:W-:Y:S01]  /*3700*/  ISETP.NE.AND.EX P0, PT, RZ, c[0x0][0x274], PT, P0 ;  /* 0x00009d00ff007a0c */ /* 0x000fe20003f05300 */
[----:B------:R-:W-:Y:S02]  /*3710*/  FMUL.FTZ R60, R35, R49 ;  /* 0x00000031233c7220 */ /* 0x000fe40000410000 */
[----:B------:R0:W-:Y:S01]  /*3720*/  @!P6 STG.E [R2.64+-0x1980], R129 ;  /* 0xffe680810200e986 */ /* 0x0001e2000c101922 */
[----:B------:R-:W-:Y:S02]  /*3730*/  FMUL.FTZ R63, R34, R48 ;  /* 0x00000030223f7220 */ /* 0x000fe40000410000 */
[----:B------:R-:W-:Y:S01]  /*3740*/  FMUL.FTZ R66, R33, R47 ;  /* 0x0000002f21427220 */ /* 0x000fe20000410000 */
[----:B------:R0:W-:Y:S01]  /*3750*/  @!P2 STG.E [R2.64+-0x1900], R131 ;  /* 0xffe700830200a986 */ /* 0x0001e2000c101922 */
[----:B------:R-:W-:-:S02]  /*3760*/  FMUL.FTZ R71, R32, R46 ;  /* 0x0000002e20477220 */ /* 0x000fc40000410000 */
[----:B------:R-:W-:Y:S01]  /*3770*/  FMUL.FTZ R22, R22, R45 ;  /* 0x0000002d16167220 */ /* 0x000fe20000410000 */
[----:B------:R0:W-:Y:S01]  /*3780*/  @!P3 STG.E [R2.64+-0x1f80], R103 ;  /* 0xffe080670200b986 */ /* 0x0001e2000c101922 */
[----:B------:R-:W-:Y:S02]  /*3790*/  FMUL.FTZ R23, R23, R44 ;  /* 0x0000002c17177220 */ /* 0x000fe40000410000 */
[----:B------:R-:W-:Y:S01]  /*37a0*/  FMUL.FTZ R24, R24, R43 ;  /* 0x0000002b18187220 */ /* 0x000fe20000410000 */
[----:B------:R0:W-:Y:S01]  /*37b0*/  @!P4 STG.E [R2.64+-0x1880], R133 ;  /* 0xffe780850200c986 */ /* 0x0001e2000c101922 */
[----:B------:R-:W-:Y:S02]  /*37c0*/  FMUL.FTZ R73, R25, R42 ;  /* 0x0000002a19497220 */ /* 0x000fe40000410000 */
[----:B------:R-:W-:Y:S02]  /*37d0*/  FMUL.FTZ R70, R26, R41 ;  /* 0x000000291a467220 */ /* 0x000fe40000410000 */
[----:B------:R-:W-:-:S02]  /*37e0*/  FMUL.FTZ R79, R27, R40 ;  /* 0x000000281b4f7220 */ /* 0x000fc40000410000 */
[----:B------:R-:W-:Y:S02]  /*37f0*/  FMUL.FTZ R76, R28, R39 ;  /* 0x000000271c4c7220 */ /* 0x000fe40000410000 */
[----:B------:R-:W-:Y:S02]  /*3800*/  FMUL.FTZ R81, R29, R38 ;  /* 0x000000261d517220 */ /* 0x000fe40000410000 */
[----:B------:R-:W-:Y:S02]  /*3810*/  FMUL.FTZ R78, R30, R124 ;  /* 0x0000007c1e4e7220 */ /* 0x000fe40000410000 */
[----:B------:R-:W-:Y:S01]  /*3820*/  FMUL.FTZ R83, R31, R105 ;  /* 0x000000691f537220 */ /* 0x000fe20000410000 */
[----:B------:R-:W-:Y:S05]  /*3830*/  @!P0 BRA `(.L_x_67) ;  /* 0x0000077000008947 */ /* 0x000fea0003800000 */
[----:B0-----:R-:W-:Y:S01]  /*3840*/  BAR.SYNC.DEFER_BLOCKING 0x0 ;  /* 0x0000000000007b1d */ /* 0x001fe20000010000 */
[----:B------:R-:W-:Y:S02]  /*3850*/  FMUL.FTZ R52, R51, R52 ;  /* 0x0000003433347220 */ /* 0x000fe40000410000 */
[----:B------:R-:W-:-:S02]  /*3860*/  FMUL.FTZ R50, R50, R61 ;  /* 0x0000003d32327220 */ /* 0x000fc40000410000 */
[----:B------:R-:W-:Y:S01]  /*3870*/  FMUL.FTZ R62, R49, R62 ;  /* 0x0000003e313e7220 */ /* 0x000fe20000410000 */
[----:B------:R-:W-:Y:S01]  /*3880*/  ULDC.64 UR16, c[0x0][0x210] ;  /* 0x0000840000107ab9 */ /* 0x000fe20000000a00 */
[----:B------:R-:W-:Y:S01]  /*3890*/  FMUL.FTZ R48, R48, R65 ;  /* 0x0000004130307220 */ /* 0x000fe20000410000 */
[----:B------:R-:W-:Y:S01]  /*38a0*/  UIMAD UR7, UR38, UR16, URZ ;  /* 0x00000010260772a4 */ /* 0x000fe2000f8e023f */
[----:B------:R-:W-:Y:S01]  /*38b0*/  FMUL.FTZ R64, R47, R64 ;  /* 0x000000402f407220 */ /* 0x000fe20000410000 */
[----:B------:R-:W-:Y:S01]  /*38c0*/  UIMAD.WIDE.U32 UR14, UR33, UR16, URZ ;  /* 0x00000010210e72a5 */ /* 0x000fe2000f8e003f */
[----:B------:R-:W-:Y:S01]  /*38d0*/  FMUL.FTZ R46, R46, R69 ;  /* 0x000000452e2e7220 */ /* 0x000fe20000410000 */
[----:B------:R-:W-:Y:S01]  /*38e0*/  UIMAD UR16, UR33, UR17, UR7 ;  /* 0x00000011211072a4 */ /* 0x000fe2000f8e0207 */
[----:B------:R-:W-:Y:S01]  /*38f0*/  FMUL.FTZ R2, R45, R67 ;  /* 0x000000432d027220 */ /* 0x000fe20000410000 */
[----:B------:R-:W-:Y:S01]  /*3900*/  BSSY B0, `(.L_x_68) ;  /* 0x000003f000007945 */ /* 0x000fe20003800000 */
[----:B------:R-:W-:Y:S01]  /*3910*/  FMUL.FTZ R44, R44, R68 ;  /* 0x000000442c2c7220 */ /* 0x000fe20000410000 */
[----:B------:R-:W-:Y:S01]  /*3920*/  UIADD3 UR7, UR15, UR16, URZ ;  /* 0x000000100f077290 */ /* 0x000fe2000fffe03f */
[----:B------:R-:W-:-:S02]  /*3930*/  FMUL.FTZ R4, R43, R75 ;  /* 0x0000004b2b047220 */ /* 0x000fc40000410000 */
[----:B------:R-:W-:Y:S02]  /*3940*/  FMUL.FTZ R42, R42, R72 ;  /* 0x000000482a2a7220 */ /* 0x000fe40000410000 */
[----:B------:R-:W-:Y:S02]  /*3950*/  FMUL.FTZ R26, R41, R77 ;  /* 0x0000004d291a7220 */ /* 0x000fe40000410000 */
[----:B------:R-:W-:Y:S01]  /*3960*/  FMUL.FTZ R40, R40, R74 ;  /* 0x0000004a28287220 */ /* 0x000fe20000410000 */
[----:B------:R-:W-:Y:S01]  /*3970*/  STS [R93.X4], R52 ;  /* 0x000000345d007388 */ /* 0x000fe20000004800 */
[----:B------:R-:W-:Y:S02]  /*3980*/  FMUL.FTZ R28, R39, R97 ;  /* 0x00000061271c7220 */ /* 0x000fe40000410000 */
[----:B------:R-:W-:Y:S01]  /*3990*/  FMUL.FTZ R38, R38, R96 ;  /* 0x0000006026267220 */ /* 0x000fe20000410000 */
[----:B------:R-:W-:Y:S01]  /*39a0*/  STS [R93.X4+0x4], R50 ;  /* 0x000004325d007388 */ /* 0x000fe20000004800 */
[----:B------:R-:W-:-:S02]  /*39b0*/  FMUL.FTZ R124, R124, R95 ;  /* 0x0000005f7c7c7220 */ /* 0x000fc40000410000 */
[----:B------:R-:W-:Y:S01]  /*39c0*/  FMUL.FTZ R82, R105, R82 ;  /* 0x0000005269527220 */ /* 0x000fe20000410000 */
        /* <DEDUP_REMOVED lines=50> */
.L_x_69:
[----:B------:R-:W-:Y:S05]  /*3cf0*/  BSYNC B0 ;  /* 0x0000000000007941 */ /* 0x000fea0003800000 */
.L_x_68:
[----:B------:R-:W-:Y:S01]  /*3d00*/  ULDC.64 UR16, c[0x0][0x218] ;  /* 0x0000860000107ab9 */ /* 0x000fe20000000a00 */
[----:B------:R-:W-:Y:S01]  /*3d10*/  LEA R2, P0, R94, c[0x0][0x270], 0x2 ;  /* 0x00009c005e027a11 */ /* 0x000fe200078010ff */
[----:B------:R-:W-:Y:S01]  /*3d20*/  UMOV UR15, UR7 ;  /* 0x00000007000f7c82 */ /* 0x000fe20008000000 */
[-C--:B------:R-:W-:Y:S01]  /*3d30*/  ISETP.GE.AND P4, PT, R18, R67.reuse, PT ;  /* 0x000000431200720c */ /* 0x080fe20003f86270 */
[----:B------:R-:W-:Y:S01]  /*3d40*/  UIMAD.WIDE.U32 UR14, UR18, UR16, UR14 ;  /* 0x00000010120e72a5 */ /* 0x000fe2000f8e000e */
[-C--:B------:R-:W-:Y:S01]  /*3d50*/  ISETP.GE.AND P3, PT, R19, R67.reuse, PT ;  /* 0x000000431300720c */ /* 0x080fe20003f66270 */
[----:B------:R-:W-:Y:S01]  /*3d60*/  UIMAD UR7, UR19, UR16, URZ ;  /* 0x00000010130772a4 */ /* 0x000fe2000f8e023f */
[-C--:B------:R-:W-:Y:S01]  /*3d70*/  ISETP.GE.AND P2, PT, R0, R67.reuse, PT ;  /* 0x000000430000720c */ /* 0x080fe20003f46270 */
[----:B------:R-:W-:Y:S01]  /*3d80*/  UIADD3 UR16, UP0, UR28, UR14, URZ ;  /* 0x0000000e1c107290 */ /* 0x000fe2000ff1e03f */
[----:B------:R-:W-:Y:S01]  /*3d90*/  LEA.HI.X R3, R94, c[0x0][0x274], R252, 0x2, P0 ;  /* 0x00009d005e037a11 */ /* 0x000fe200000f14fc */
[----:B------:R-:W-:Y:S01]  /*3da0*/  UIMAD UR7, UR18, UR17, UR7 ;  /* 0x00000011120772a4 */ /* 0x000fe2000f8e0207 */
[----:B------:R-:W-:-:S02]  /*3db0*/  ISETP.GE.AND P6, PT, R7, R67, PT ;  /* 0x000000430700720c */ /* 0x000fc40003fc6270 */
[----:B------:R-:W-:Y:S01]  /*3dc0*/  ISETP.GE.AND P5, PT, R8, R67, PT ;  /* 0x000000430800720c */ /* 0x000fe20003fa6270 */
[----:B------:R-:W-:Y:S01]  /*3dd0*/  UIADD3.X UR14, UR29, UR7, UR15, UP0, !UPT ;  /* 0x000000071d0e7290 */ /* 0x000fe200087fe40f */
[----:B0-----:R-:W-:-:S04]  /*3de0*/  MOV R4, UR16 ;  /* 0x0000001000047c02 */ /* 0x001fc80008000f00 */
[----:B------:R-:W-:Y:S02]  /*3df0*/  LEA R2, P0, R4, R2, 0x2 ;  /* 0x0000000204027211 */ /* 0x000fe400078010ff */
[----:B------:R-:W-:-:S04]  /*3e00*/  MOV R5, UR14 ;  /* 0x0000000e00057c02 */ /* 0x000fc80008000f00 */
[----:B------:R-:W-:Y:S02]  /*3e10*/  LEA.HI.X R3, R4, R3, R5, 0x2, P0 ;  /* 0x0000000304037211 */ /* 0x000fe400000f1405 */
[----:B------:R-:W-:-:S03]  /*3e20*/  ISETP.GE.AND P0, PT, R6, R67, PT ;  /* 0x000000430600720c */ /* 0x000fc60003f06270 */
[----:B------:R0:W-:Y:S01]  /*3e30*/  @!P4 STG.E [R2.64+-0x1f80], R27 ;  /* 0xffe0801b0200c986 */ /* 0x0001e2000c101922 */
        /* <DEDUP_REMOVED lines=17> */
[----:B------:R0:W-:Y:S04]  /*3f50*/  @!P0 STG.E [R2.64+-0x1b00], R45 ;  /* 0xffe5002d02008986 */ /* 0x0001e8000c101922 */
[----:B------:R0:W-:Y:S04]  /*3f60*/  @!P6 STG.E [R2.64+-0x1a80], R47 ;  /* 0xffe5802f0200e986 */ /* 0x0001e8000c101922 */
[----:B------:R0:W-:Y:S04]  /*3f70*/  @!P5 STG.E [R2.64+-0x1a00], R49 ;  /* 0xffe600310200d986 */ /* 0x0001e8000c101922 */
[----:B------:R0:W-:Y:S04]  /*3f80*/  @!P4 STG.E [R2.64+-0x1980], R51 ;  /* 0xffe680330200c986 */ /* 0x0001e8000c101922 */
[----:B------:R0:W-:Y:S04]  /*3f90*/  @!P3 STG.E [R2.64+-0x1900], R61 ;  /* 0xffe7003d0200b986 */ /* 0x0001e8000c101922 */
[----:B------:R0:W-:Y:S02]  /*3fa0*/  @!P2 STG.E [R2.64+-0x1880], R65 ;  /* 0xffe780410200a986 */ /* 0x0001e4000c101922 */
.L_x_67:
[----:B0-----:R-:W-:Y:S01]  /*3fb0*/  FFMA.FTZ R251, R219, R20, R251 ;  /* 0x00000014dbfb7223 */ /* 0x001fe200000100fb */
[----:B------:R-:W-:Y:S01]  /*3fc0*/  MOV R0, c[0x0][0x16c] ;  /* 0x00005b0000007a02 */ /* 0x000fe20000000f00 */
[----:B------:R-:W-:Y:S01]  /*3fd0*/  BAR.SYNC.DEFER_BLOCKING 0x0 ;  /* 0x0000000000007b1d */ /* 0x000fe20000010000 */
[----:B------:R-:W-:Y:S01]  /*3fe0*/  HFMA2.MMA R48, -RZ, RZ, 0, 0 ;  /* 0x00000000ff307435 */ /* 0x000fe200000001ff */
[----:B------:R-:W-:Y:S01]  /*3ff0*/  FFMA.FTZ R251, R186, R21, R251 ;  /* 0x00000015bafb7223 */ /* 0x000fe200000100fb */
[----:B------:R-:W-:Y:S01]  /*4000*/  ISETP.GE.AND P0, PT, R0, 0x1, PT ;  /* 0x000000010000780c */ /* 0x000fe20003f06270 */
[----:B------:R-:W-:Y:S01]  /*4010*/  FMUL.FTZ R170, R20, UR4 ;  /* 0x0000000414aa7c20 */ /* 0x000fe20008410000 */
[----:B------:R-:W-:Y:S01]  /*4020*/  CS2R R46, SRZ ;  /* 0x00000000002e7805 */ /* 0x000fe2000001ff00 */
[----:B------:R-:W-:Y:S01]  /*4030*/  FFMA.FTZ R251, R185, R60, R251 ;  /* 0x0000003cb9fb7223 */ /* 0x000fe200000100fb */
[----:B------:R-:W-:Y:S01]  /*4040*/  CS2R R44, SRZ ;  /* 0x00000000002c7805 */ /* 0x000fe2000001ff00 */
        /* <DEDUP_REMOVED lines=11> */
[----:B------:R-:W-:Y:S01]  /*4100*/  MOV R33, RZ ;  /* 0x000000ff00217202 */ /* 0x000fe20000000f00 */
[----:B------:R-:W-:-:S02]  /*4110*/  FMUL.FTZ R166, R66, UR4 ;  /* 0x0000000442a67c20 */ /* 0x000fc40008410000 */
[----:B------:R-:W-:Y:S02]  /*4120*/  FFMA.FTZ R251, R181, R22, R251 ;  /* 0x00000016b5fb7223 */ /* 0x000fe400000100fb */
[----:B------:R-:W-:Y:S02]  /*4130*/  FMUL.FTZ R165, R71, UR4 ;  /* 0x0000000447a57c20 */ /* 0x000fe40008410000 */
[----:B------:R-:W-:Y:S02]  /*4140*/  FFMA.FTZ R251, R180, R23, R251 ;  /* 0x00000017b4fb7223 */ /* 0x000fe400000100fb */
[----:B------:R-:W-:Y:S02]  /*4150*/  FMUL.FTZ R164, R22, UR4 ;  /* 0x0000000416a47c20 */ /* 0x000fe40008410000 */
[----:B------:R-:W-:Y:S02]  /*4160*/  FFMA.FTZ R251, R179, R24, R251 ;  /* 0x00000018b3fb7223 */ /* 0x000fe400000100fb */
        /* <DEDUP_REMOVED lines=13> */
[----:B------:R-:W-:Y:S02]  /*4240*/  FMUL.FTZ R50, R78, UR4 ;  /* 0x000000044e327c20 */ /* 0x000fe40008410000 */
[----:B------:R-:W-:Y:S02]  /*4250*/  FMUL.FTZ R49, R83, UR4 ;  /* 0x0000000453317c20 */ /* 0x000fe40008410000 */
[----:B------:R-:W-:Y:S01]  /*4260*/  FFMA.FTZ R251, R172, R83, R251 ;  /* 0x00000053acfb7223 */ /* 0x000fe200000100fb */
[----:B------:R-:W-:Y:S05]  /*4270*/  @!P0 BRA `(.L_x_70) ;  /* 0x000069a000008947 */ /* 0x000fea0003800000 */
[----:B------:R-:W-:Y:S01]  /*4280*/  UIADD3 UR32, UR26, -0x1, URZ ;  /* 0xffffffff1a207890 */ /* 0x000fe2000fffe03f */
[----:B------:R-:W-:Y:S01]  /*4290*/  FADD.FTZ R16, R92, UR5 ;  /* 0x000000055c107e21 */ /* 0x000fe20008010000 */
[----:B------:R-:W-:Y:S01]  /*42a0*/  MOV R48, RZ ;  /* 0x000000ff00307202 */ /* 0x000fe20000000f00 */
[----:B------:R-:W-:Y:S01]  /*42b0*/  FADD.FTZ R15, R91, UR5 ;  /* 0x000000055b0f7e21 */ /* 0x000fe20008010000 */
[----:B------:R-:W-:Y:S01]  /*42c0*/  ULEA.HI UR7, UR32, UR32, URZ, 0x1 ;  /* 0x0000002020077291 */ /* 0x000fe2000f8f083f */
[----:B------:R-:W-:-:S02]  /*42d0*/  FADD.FTZ R14, R90, UR5 ;  /* 0x000000055a0e7e21 */ /* 0x000fc40008010000 */
[----:B------:R-:W-:Y:S01]  /*42e0*/  FADD.FTZ R13, R89, UR5 ;  /* 0x00000005590d7e21 */ /* 0x000fe20008010000 */
[----:B------:R-:W-:Y:S01]  /*42f0*/  ULOP3.LUT UR7, UR7, 0xfffffe, URZ, 0xc0, !UPT ;  /* 0x00fffffe07077892 */ /* 0x000fe2000f8ec03f */
[----:B------:R-:W-:Y:S02]  /*4300*/  FADD.FTZ R12, R88, UR5 ;  /* 0x00000005580c7e21 */ /* 0x000fe40008010000 */
[----:B------:R-:W-:Y:S01]  /*4310*/  FADD.FTZ R11, R87, UR5 ;  /* 0x00000005570b7e21 */ /* 0x000fe20008010000 */
[----:B------:R-:W-:Y:S01]  /*4320*/  UIADD3 UR32, UR32, -UR7, URZ ;  /* 0x8000000720207290 */ /* 0x000fe2000fffe03f */
[----:B------:R-:W-:Y:S02]  /*4330*/  FADD.FTZ R10, R86, UR5 ;  /* 0x00000005560a7e21 */ /* 0x000fe40008010000 */
        /* <DEDUP_REMOVED lines=42> */
.L_x_107:
[----:B------:R-:W-:Y:S02]  /*45e0*/  ULDC.64 UR30, c[0x0][0x180] ;  /* 0x00006000001e7ab9 */ /* 0x000fe40000000a00 */
[----:B------:R-:W-:Y:S02]  /*45f0*/  UIMAD UR14, UR19, UR30, URZ ;  /* 0x0000001e130e72a4 */ /* 0x000fe4000f8e023f */
[----:B------:R-:W-:Y:S02]  /*4600*/  UIMAD.WIDE.U32 UR16, UR18, UR30, URZ ;  /* 0x0000001e121072a5 */ /* 0x000fe4000f8e003f */
[----:B------:R-:W-:-:S02]  /*4610*/  UIMAD UR30, UR18, UR31, UR14 ;  /* 0x0000001f121e72a4 */ /* 0x000fc4000f8e020e */
[----:B------:R-:W-:Y:S02]  /*4620*/  USHF.R.S32.HI UR39, URZ, 0x1f, UR7 ;  /* 0x0000001f3f277899 */ /* 0x000fe40008011407 */
[----:B------:R-:W-:Y:S02]  /*4630*/  ULDC.64 UR14, c[0x0][0x188] ;  /* 0x00006200000e7ab9 */ /* 0x000fe40000000a00 */
[----:B------:R-:W-:Y:S02]  /*4640*/  UIADD3 UR17, UR17, UR30, URZ ;  /* 0x0000001e11117290 */ /* 0x000fe4000fffe03f */
[----:B------:R-:W-:Y:S02]  /*4650*/  UIMAD UR30, UR39, UR14, URZ ;  /* 0x0000000e271e72a4 */ /* 0x000fe4000f8e023f */
[----:B------:R-:W-:Y:S02]  /*4660*/  ULDC.64 UR36, c[0x0][0x220] ;  /* 0x0000880000247ab9 */ /* 0x000fe40000000a00 */
[----:B------:R-:W-:-:S02]  /*4670*/  UIMAD UR30, UR7, UR15, UR30 ;  /* 0x0000000f071e72a4 */ /* 0x000fc4000f8e021e */
[----:B------:R-:W-:-:S04]  /*4680*/  UIMAD.WIDE.U32 UR14, UR7, UR14, UR16 ;  /* 0x0000000e070e72a5 */ /* 0x000fc8000f8e0010 */
[----:B------:R-:W-:Y:S02]  /*4690*/  UIADD3 UR16, UR15, UR30, URZ ;  /* 0x0000001e0f107290 */ /* 0x000fe4000fffe03f */
[----:B------:R-:W-:-:S04]  /*46a0*/  ULEA UR15, UP0, UR14, UR36, 0x3 ;  /* 0x000000240e0f7291 */ /* 0x000fc8000f80183f */
[----:B------:R-:W-:Y:S02]  /*46b0*/  ULEA.HI.X UR14, UR14, UR37, UR16, 0x3, UP0 ;  /* 0x000000250e0e7291 */ /* 0x000fe400080f1c10 */
[----:B------:R-:W-:Y:S01]  /*46c0*/  MOV R60, UR15 ;  /* 0x0000000f003c7c02 */ /* 0x000fe20008000f00 */
[----:B------:R-:W-:Y:S01]  /*46d0*/  FADD.FTZ R66, R92, UR5 ;  /* 0x000000055c427e21 */ /* 0x000fe20008010000 */
[----:B------:R-:W-:Y:S02]  /*46e0*/  ULDC.64 UR16, c[0x0][0x198] ;  /* 0x0000660000107ab9 */ /* 0x000fe40000000a00 */
[----:B------:R-:W-:-:S06]  /*46f0*/  MOV R61, UR14 ;  /* 0x0000000e003d7c02 */ /* 0x000fcc0008000f00 */
[----:B------:R-:W2:Y:S01]  /*4700*/  LDG.E.64 R60, [R60.64] ;  /* 0x000000223c3c7981 */ /* 0x000ea2000c1e1b00 */
[----:B------:R-:W-:Y:S01]  /*4710*/  FADD.FTZ R146, R90, UR5 ;  /* 0x000000055a927e21 */ /* 0x000fe20008010000 */
[----:B------:R-:W-:Y:S01]  /*4720*/  UIMAD UR14, UR19, UR16, URZ ;  /* 0x00000010130e72a4 */ /* 0x000fe2000f8e023f */
[----:B------:R-:W-:Y:S01]  /*4730*/  FADD.FTZ R148, R91, UR5 ;  /* 0x000000055b947e21 */ /* 0x000fe20008010000 */
[----:B------:R-:W-:Y:S01]  /*4740*/  UIMAD.WIDE.U32 UR36, UR18, UR16, URZ ;  /* 0x00000010122472a5 */ /* 0x000fe2000f8e003f */
[----:B------:R-:W-:Y:S01]  /*4750*/  FADD.FTZ R74, R89, UR5 ;  /* 0x00000005594a7e21 */ /* 0x000fe20008010000 */
[----:B------:R-:W-:Y:S01]  /*4760*/  UIMAD UR42, UR18, UR17, UR14 ;  /* 0x00000011122a72a4 */ /* 0x000fe2000f8e020e */
[----:B------:R-:W-:Y:S01]  /*4770*/  FADD.FTZ R144, R88, UR5 ;  /* 0x0000000558907e21 */ /* 0x000fe20008010000 */
[----:B------:R-:W-:Y:S01]  /*4780*/  ISETP.NE.AND P2, PT, R220, RZ, PT ;  /* 0x000000ffdc00720c */ /* 0x000fe20003f45270 */
[----:B------:R-:W-:Y:S01]  /*4790*/  FADD.FTZ R142, R87, UR5 ;  /* 0x00000005578e7e21 */ /* 0x000fe20008010000 */
[----:B------:R-:W-:Y:S01]  /*47a0*/  ULDC.64 UR14, c[0x0][0x1b8] ;  /* 0x00006e00000e7ab9 */ /* 0x000fe20000000a00 */
[----:B------:R-:W-:Y:S01]  /*47b0*/  FADD.FTZ R140, R86, UR5 ;  /* 0x00000005568c7e21 */ /* 0x000fe20008010000 */
[----:B------:R-:W-:Y:S01]  /*47c0*/  UIMAD UR16, UR19, UR14, URZ ;  /* 0x0000000e131072a4 */ /* 0x000fe2000f8e023f */
[----:B------:R-:W-:Y:S01]  /*47d0*/  FADD.FTZ R76, R85, UR5 ;  /* 0x00000005554c7e21 */ /* 0x000fe20008010000 */
[----:B------:R-:W-:Y:S01]  /*47e0*/  UIMAD.WIDE.U32 UR30, UR18, UR14, URZ ;  /* 0x0000000e121e72a5 */ /* 0x000fe2000f8e003f */
[----:B------:R-:W-:Y:S01]  /*47f0*/  FADD.FTZ R78, R59, UR5 ;  /* 0x000000053b4e7e21 */ /* 0x000fe20008010000 */
[----:B------:R-:W-:Y:S01]  /*4800*/  UIMAD UR44, UR18, UR15, UR16 ;  /* 0x0000000f122c72a4 */ /* 0x000fe2000f8e0210 */
[----:B------:R-:W-:Y:S01]  /*4810*/  FADD.FTZ R136, R58, UR5 ;  /* 0x000000053a887e21 */ /* 0x000fe20008010000 */
[----:B------:R-:W-:Y:S01]  /*4820*/  UIADD3 UR37, UR37, UR42, URZ ;  /* 0x0000002a25257290 */ /* 0x000fe2000fffe03f */
[----:B------:R-:W-:Y:S01]  /*4830*/  FADD.FTZ R138, R84, UR5 ;  /* 0x00000005548a7e21 */ /* 0x000fe20008010000 */
[----:B------:R-:W-:Y:S01]  /*4840*/  ULDC.64 UR16, c[0x0][0x1a0] ;  /* 0x0000680000107ab9 */ /* 0x000fe20000000a00 */
[----:B------:R-:W-:Y:S01]  /*4850*/  ISETP.NE.AND P0, PT, R220, 0x7f, PT ;  /* 0x0000007fdc00780c */ /* 0x000fe20003f05270 */
[----:B------:R-:W-:Y:S01]  /*4860*/  ULDC.64 UR14, c[0x0][0x1c0] ;  /* 0x00007000000e7ab9 */ /* 0x000fe20000000a00 */
[----:B------:R-:W-:Y:S01]  /*4870*/  FADD.FTZ R82, R57, UR5 ;  /* 0x0000000539527e21 */ /* 0x000fe20008010000 */
[----:B------:R-:W-:Y:S01]  /*4880*/  UIMAD UR43, UR39, UR16, URZ ;  /* 0x00000010272b72a4 */ /* 0x000fe2000f8e023f */
[----:B------:R-:W-:Y:S01]  /*4890*/  FADD.FTZ R134, R56, UR5 ;  /* 0x0000000538867e21 */ /* 0x000fe20008010000 */
[----:B------:R-:W-:-:S02]  /*48a0*/  UIMAD UR39, UR39, UR14, URZ ;  /* 0x0000000e272772a4 */ /* 0x000fc4000f8e023f */
[----:B------:R-:W-:Y:S02]  /*48b0*/  UIADD3 UR31, UR31, UR44, URZ ;  /* 0x0000002c1f1f7290 */ /* 0x000fe4000fffe03f */
[----:B------:R-:W-:Y:S02]  /*48c0*/  UIMAD UR43, UR7, UR17, UR43 ;  /* 0x00000011072b72a4 */ /* 0x000fe4000f8e022b */
[----:B------:R-:W-:Y:S02]  /*48d0*/  UIMAD UR39, UR7, UR15, UR39 ;  /* 0x0000000f072772a4 */ /* 0x000fe4000f8e0227 */
[----:B------:R-:W-:Y:S02]  /*48e0*/  UIMAD.WIDE.U32 UR16, UR7, UR16, UR36 ;  /* 0x00000010071072a5 */ /* 0x000fe4000f8e0024 */
[----:B------:R-:W-:Y:S02]  /*48f0*/  UIMAD.WIDE.U32 UR14, UR7, UR14, UR30 ;  /* 0x0000000e070e72a5 */ /* 0x000fe4000f8e001e */
[----:B------:R-:W-:-:S02]  /*4900*/  ULDC.64 UR36, c[0x0][0x230] ;  /* 0x00008c0000247ab9 */ /* 0x000fc40000000a00 */
[----:B------:R-:W-:Y:S02]  /*4910*/  ULDC.64 UR30, c[0x0][0x228] ;  /* 0x00008a00001e7ab9 */ /* 0x000fe40000000a00 */
        /* <DEDUP_REMOVED lines=10> */
[----:B------:R-:W5:Y:S04]  /*49c0*/  LDG.E.64 R68, [R68.64] ;  /* 0x0000002244447981 */ /* 0x000f68000c1e1b00 */
[----:B------:R-:W5:Y:S01]  /*49d0*/  LDG.E.64 R70, [R70.64] ;  /* 0x0000002246467981 */ /* 0x000f62000c1e1b00 */
[----:B------:R-:W-:Y:S01]  /*49e0*/  BSSY B0, `(.L_x_71) ;  /* 0x000004d000007945 */ /* 0x000fe20003800000 */
[----:B--2---:R-:W0:Y:S08]  /*49f0*/  R2UR UR40, R61 ;  /* 0x000000003d2873c2 */ /* 0x004e3000000e0000 */
[----:B------:R-:W1:Y:S01]  /*4a00*/  R2UR UR41, R60 ;  /* 0x000000003c2973c2 */ /* 0x000e6200000e0000 */
[----:B0-----:R-:W-:-:S02]  /*4a10*/  FMUL.FTZ R62, R66, UR40 ;  /* 0x00000028423e7c20 */ /* 0x001fc40008410000 */
[----:B------:R-:W-:Y:S02]  /*4a20*/  FMUL.FTZ R61, R146, UR40 ;  /* 0x00000028923d7c20 */ /* 0x000fe40008410000 */
[----:B------:R-:W-:Y:S02]  /*4a30*/  FMUL.RZ R64, R62, 0.15915493667125701904 ;  /* 0x3e22f9833e407820 */ /* 0x000fe4000040c000 */
[----:B------:R-:W-:Y:S02]  /*4a40*/  FMUL.RZ R65, R61, 0.15915493667125701904 ;  /* 0x3e22f9833d417820 */ /* 0x000fe4000040c000 */
[----:B------:R-:W-:Y:S01]  /*4a50*/  FMUL.FTZ R62, R148, UR40 ;  /* 0x00000028943e7c20 */ /* 0x000fe20008410000 */
[----:B------:R-:W-:Y:S01]  /*4a60*/  MUFU.SIN R81, R64 ;  /* 0x0000004000517308 */ /* 0x000fe20000000400 */
[----:B------:R-:W-:Y:S01]  /*4a70*/  FMUL.FTZ R61, R74, UR40 ;  /* 0x000000284a3d7c20 */ /* 0x000fe20008410000 */
[----:B-1----:R-:W-:Y:S01]  /*4a80*/  MOV R67, UR41 ;  /* 0x0000002900437c02 */ /* 0x002fe20008000f00 */
[----:B------:R-:W-:-:S02]  /*4a90*/  FMUL.RZ R62, R62, 0.15915493667125701904 ;  /* 0x3e22f9833e3e7820 */ /* 0x000fc4000040c000 */
[----:B------:R-:W-:Y:S02]  /*4aa0*/  FMUL.FTZ R60, R78, UR40 ;  /* 0x000000284e3c7c20 */ /* 0x000fe40008410000 */
[----:B------:R-:W-:Y:S01]  /*4ab0*/  FMUL.FTZ R67, R67, 1.4426950216293334961 ;  /* 0x3fb8aa3b43437820 */ /* 0x000fe20000410000 */
[----:B------:R0:W-:Y:S08]  /*4ac0*/  MUFU.COS R63, R64 ;  /* 0x00000040003f7308 */ /* 0x0001f00000000000 */
[----:B------:R-:W-:Y:S01]  /*4ad0*/  MUFU.SIN R125, R62 ;  /* 0x0000003e007d7308 */ /* 0x000fe20000000400 */
[----:B0-----:R-:W-:-:S02]  /*4ae0*/  FMUL.RZ R64, R61, 0.15915493667125701904 ;  /* 0x3e22f9833d407820 */ /* 0x001fc4000040c000 */
[----:B------:R-:W-:-:S05]  /*4af0*/  FMUL.FTZ R61, R144, UR40 ;  /* 0x00000028903d7c20 */ /* 0x000fca0008410000 */
[----:B------:R0:W-:Y:S08]  /*4b00*/  MUFU.COS R126, R62 ;  /* 0x0000003e007e7308 */ /* 0x0001f00000000000 */
        /* <DEDUP_REMOVED lines=14> */
[----:B------:R-:W-:-:S04]  /*4bf0*/  FMUL.FTZ R61, R138, UR40 ;  /* 0x000000288a3d7c20 */ /* 0x000fc80008410000 */
[----:B------:R-:W-:Y:S01]  /*4c00*/  FMUL.RZ R61, R61, 0.15915493667125701904 ;  /* 0x3e22f9833d3d7820 */ /* 0x000fe2000040c000 */
[----:B------:R0:W-:Y:S08]  /*4c10*/  MUFU.COS R116, R64 ;  /* 0x0000004000747308 */ /* 0x0001f00000000000 */
[----:B------:R-:W-:Y:S01]  /*4c20*/  MUFU.SIN R113, R62 ;  /* 0x0000003e00717308 */ /* 0x000fe20000000400 */
[----:B0-----:R-:W-:-:S02]  /*4c30*/  FMUL.RZ R64, R60, 0.15915493667125701904 ;  /* 0x3e22f9833c407820 */ /* 0x001fc4000040c000 */
[----:B------:R-:W-:-:S05]  /*4c40*/  FMUL.FTZ R60, R66, R67 ;  /* 0x00000043423c7220 */ /* 0x000fca0000410000 */
[----:B------:R0:W-:Y:S08]  /*4c50*/  MUFU.COS R114, R62 ;  /* 0x0000003e00727308 */ /* 0x0001f00000000000 */
[----:B------:R-:W-:Y:S01]  /*4c60*/  MUFU.SIN R109, R64 ;  /* 0x00000040006d7308 */ /* 0x000fe20000000400 */
[----:B0-----:R-:W-:-:S07]  /*4c70*/  FMUL.FTZ R62, R136, UR40 ;  /* 0x00000028883e7c20 */ /* 0x001fce0008410000 */
[----:B------:R0:W-:Y:S08]  /*4c80*/  MUFU.COS R110, R64 ;  /* 0x00000040006e7308 */ /* 0x0001f00000000000 */
[----:B------:R-:W1:Y:S01]  /*4c90*/  MUFU.EX2 R60, R60 ;  /* 0x0000003c003c7308 */ /* 0x000e620000000800 */
[----:B0-----:R-:W-:Y:S01]  /*4ca0*/  FMUL.RZ R64, R62, 0.15915493667125701904 ;  /* 0x3e22f9833e407820 */ /* 0x001fe2000040c000 */
[----:B------:R-:W-:-:S06]  /*4cb0*/  HFMA2.MMA R62, -RZ, RZ, 0, 1.52587890625e-05 ;  /* 0x00000100ff3e7435 */ /* 0x000fcc00000001ff */
[----:B------:R-:W0:Y:S08]  /*4cc0*/  MUFU.SIN R117, R65 ;  /* 0x0000004100757308 */ /* 0x000e300000000400 */
[----:B------:R2:W3:Y:S01]  /*4cd0*/  MUFU.COS R118, R65 ;  /* 0x0000004100767308 */ /* 0x0004e20000000000 */
[C---:B-1----:R-:W-:Y:S02]  /*4ce0*/  FMUL.FTZ R80, R60.reuse, R63 ;  /* 0x0000003f3c507220 */ /* 0x042fe40000410000 */
[----:B------:R-:W-:-:S05]  /*4cf0*/  FMUL.FTZ R81, R60, R81 ;  /* 0x000000513c517220 */ /* 0x000fca0000410000 */
[----:B------:R-:W1:Y:S01]  /*4d00*/  MUFU.SIN R111, R61 ;  /* 0x0000003d006f7308 */ /* 0x000e620000000400 */
[----:B--2---:R-:W-:-:S07]  /*4d10*/  MOV R65, UR32 ;  /* 0x0000002000417c02 */ /* 0x004fce0008000f00 */
[----:B------:R2:W4:Y:S08]  /*4d20*/  MUFU.COS R112, R61 ;  /* 0x0000003d00707308 */ /* 0x0005300000000000 */
[----:B------:R0:W0:Y:S01]  /*4d30*/  MUFU.SIN R107, R64 ;  /* 0x00000040006b7308 */ /* 0x0000220000000400 */
[----:B--2---:R-:W-:Y:S01]  /*4d40*/  IADD3 R61, R220, 0x200, RZ ;  /* 0x00000200dc3d7810 */ /* 0x004fe20007ffe0ff */
[----:B------:R-:W-:-:S02]  /*4d50*/  @!P2 IMAD R61, R65, R62, UR7 ;  /* 0x00000007413dae24 */ /* 0x000fc4000f8e023e */
[----:B------:R-:W-:-:S03]  /*4d60*/  FMUL.FTZ R62, R82, UR40 ;  /* 0x00000028523e7c20 */ /* 0x000fc60008410000 */
[----:B------:R-:W-:Y:S01]  /*4d70*/  SHF.L.U32 R61, R61, 0x3, RZ ;  /* 0x000000033d3d7819 */ /* 0x000fe200000006ff */
[----:B------:R-:W-:Y:S01]  /*4d80*/  FMUL.RZ R62, R62, 0.15915493667125701904 ;  /* 0x3e22f9833e3e7820 */ /* 0x000fe2000040c000 */
[----:B------:R2:W0:Y:S03]  /*4d90*/  MUFU.COS R108, R64 ;  /* 0x00000040006c7308 */ /* 0x0004260000000000 */
[----:B------:R2:W-:Y:S04]  /*4da0*/  STS.64 [R61+0x3590], R80 ;  /* 0x003590503d007388 */ /* 0x0005e80000000a00 */
[----:B------:R-:W-:Y:S06]  /*4db0*/  BAR.SYNC.DEFER_BLOCKING 0x0 ;  /* 0x0000000000007b1d */ /* 0x000fec0000010000 */
[----:B------:R2:W0:Y:S01]  /*4dc0*/  MUFU.SIN R105, R62 ;  /* 0x0000003e00697308 */ /* 0x0004220000000400 */
[----:B------:R2:W0:Y:S01]  /*4dd0*/  @P0 LDS.64 R98, [R220.X8+0x4598] ;  /* 0x00459800dc620984 */ /* 0x0004220000008a00 */
[----:B------:R-:W-:Y:S05]  /*4de0*/  @P0 BRA `(.L_x_72) ;  /* 0x000000c000000947 */ /* 0x000fea0003800000 */
[----:B-1-34-:R-:W-:Y:S01]  /*4df0*/  ULDC UR15, c[0x0][0x174] ;  /* 0x00005d00000f7ab9 */ /* 0x01afe20000000800 */
[----:B0-----:R-:W-:Y:S01]  /*4e00*/  MOV R98, 0x3f800000 ;  /* 0x3f80000000627802 */ /* 0x001fe20000000f00 */
[----:B------:R-:W-:Y:S01]  /*4e10*/  UISETP.NE.AND UP0, UPT, UR26, UR15, UPT ;  /* 0x0000000f1a00728c */ /* 0x000fe2000bf05270 */
[----:B------:R-:W-:-:S05]  /*4e20*/  MOV R99, RZ ;  /* 0x000000ff00637202 */ /* 0x000fca0000000f00 */
[----:B------:R-:W-:-:S05]  /*4e30*/  PLOP3.LUT P0, PT, PT, PT, UP0, 0x80, 0x0 ;  /* 0x000000000000781c */ /* 0x000fca0003f0f008 */
[----:B------:R-:W-:-:S04]  /*4e40*/  @UP0 UIADD3 UR15, -UR6, UR15, URZ ;  /* 0x0000000f060f0290 */ /* 0x000fc8000fffe13f */
[----:B------:R-:W-:-:S04]  /*4e50*/  @UP0 ULEA.HI UR14, UR15, UR15, URZ, 0x1 ;  /* 0x0000000f0f0e0291 */ /* 0x000fc8000f8f083f */
[----:B------:R-:W-:-:S04]  /*4e60*/  @UP0 ULOP3.LUT UR14, UR14, 0xfffffe, URZ, 0xc0, !UPT ;  /* 0x00fffffe0e0e0892 */ /* 0x000fc8000f8ec03f */
[----:B------:R-:W-:-:S04]  /*4e70*/  @UP0 UIADD3 UR14, -UR14, UR15, URZ ;  /* 0x0000000f0e0e0290 */ /* 0x000fc8000fffe13f */
[----:B------:R-:W-:-:S06]  /*4e80*/  @UP0 ULEA UR14, UR14, UR7, 0x8 ;  /* 0x000000070e0e0291 */ /* 0x000fcc000f8e403f */
[----:B------:R-:W-:-:S05]  /*4e90*/  MOV R60, UR14 ;  /* 0x0000000e003c7c02 */ /* 0x000fca0008000f00 */
[----:B------:R0:W1:Y:S02]  /*4ea0*/  @P0 LDS.64 R98, [R60.X8+0x3590] ;  /* 0x003590003c620984 */ /* 0x0000640000008a00 */
.L_x_72:
[----:B-1-34-:R-:W-:Y:S05]  /*4eb0*/  BSYNC B0 ;  /* 0x0000000000007941 */ /* 0x01afea0003800000 */
.L_x_71:
[----:B------:R-:W-:Y:S01]  /*4ec0*/  UISETP.GE.AND UP0, UPT, UR26, 0x2, UPT ;  /* 0x000000021a00788c */ /* 0x000fe2000bf06270 */
[----:B0-----:R-:W-:Y:S01]  /*4ed0*/  FMUL.FTZ R60, R134, UR40 ;  /* 0x00000028863c7c20 */ /* 0x001fe20008410000 */
[----:B------:R-:W-:Y:S01]  /*4ee0*/  MOV R63, c[0x0][0x16c] ;  /* 0x00005b00003f7a02 */ /* 0x000fe20000000f00 */
[----:B------:R-:W-:Y:S01]  /*4ef0*/  FADD.FTZ R132, R55, UR5 ;  /* 0x0000000537847e21 */ /* 0x000fe20008010000 */
[----:B------:R-:W-:Y:S01]  /*4f00*/  HFMA2.MMA R65, -RZ, RZ, 0, 9.5367431640625e-07 ;  /* 0x00000010ff417435 */ /* 0x000fe200000001ff */
[----:B--2---:R-:W-:Y:S01]  /*4f10*/  FMUL.RZ R61, R60, 0.15915493667125701904 ;  /* 0x3e22f9833c3d7820 */ /* 0x004fe2000040c000 */
[----:B------:R-:W-:Y:S01]  /*4f20*/  PLOP3.LUT P0, PT, PT, PT, UP0, 0x80, 0x0 ;  /* 0x000000000000781c */ /* 0x000fe20003f0f008 */
[----:B------:R-:W-:Y:S01]  /*4f30*/  FMUL.FTZ R60, R132, UR40 ;  /* 0x00000028843c7c20 */ /* 0x000fe20008410000 */
[----:B------:R-:W-:Y:S01]  /*4f40*/  MUFU.COS R106, R62 ;  /* 0x0000003e006a7308 */ /* 0x000fe20000000000 */
[----:B------:R-:W-:Y:S01]  /*4f50*/  FADD.FTZ R130, R54, UR5 ;  /* 0x0000000536827e21 */ /* 0x000fe20008010000 */
[----:B------:R-:W-:Y:S01]  /*4f60*/  ISETP.NE.OR P0, PT, R247, RZ, !P0 ;  /* 0x000000fff700720c */ /* 0x000fe20004705670 */
[----:B------:R-:W-:Y:S01]  /*4f70*/  FMUL.RZ R72, R60, 0.15915493667125701904 ;  /* 0x3e22f9833c487820 */ /* 0x000fe2000040c000 */
[----:B------:R-:W-:Y:S01]  /*4f80*/  MOV R60, UR26 ;  /* 0x0000001a003c7c02 */ /* 0x000fe20008000f00 */
[----:B------:R-:W-:-:S03]  /*4f90*/  FADD.FTZ R128, R53, UR5 ;  /* 0x0000000535807e21 */ /* 0x000fc60008010000 */
[----:B------:R-:W-:Y:S01]  /*4fa0*/  MUFU.SIN R101, R72 ;  /* 0x0000004800657308 */ /* 0x000fe20000000400 */
[----:B------:R-:W-:-:S06]  /*4fb0*/  FMUL.FTZ R73, R146, R67 ;  /* 0x0000004392497220 */ /* 0x000fcc0000410000 */
[----:B------:R-:W-:Y:S01]  /*4fc0*/  @!P0 IADD3 R60, R60, -0x2, RZ ;  /* 0xfffffffe3c3c8810 */ /* 0x000fe20007ffe0ff */
[----:B------:R0:W-:Y:S04]  /*4fd0*/  MUFU.COS R102, R72 ;  /* 0x0000004800667308 */ /* 0x0001e80000000000 */
[----:B------:R-:W-:Y:S01]  /*4fe0*/  @!P0 IMAD R64, R60, R63, UR7 ;  /* 0x000000073c408e24 */ /* 0x000fe2000f8e023f */
[----:B------:R-:W-:Y:S01]  /*4ff0*/  HFMA2.MMA R60, -RZ, RZ, 1.875, 0 ;  /* 0x3f800000ff3c7435 */ /* 0x000fe200000001ff */
[----:B------:R-:W-:Y:S02]  /*5000*/  FMUL.FTZ R63, R130, UR40 ;  /* 0x00000028823f7c20 */ /* 0x000fe40008410000 */
[----:B------:R-:W-:Y:S01]  /*5010*/  MUFU.SIN R103, R61 ;  /* 0x0000003d00677308 */ /* 0x000fe20000000400 */
[----:B0-----:R-:W-:-:S02]  /*5020*/  FMUL.FTZ R72, R148, R67 ;  /* 0x0000004394487220 */ /* 0x001fc40000410000 */
[----:B------:R-:W-:Y:S02]  /*5030*/  FMUL.RZ R75, R63, 0.15915493667125701904 ;  /* 0x3e22f9833f4b7820 */ /* 0x000fe4000040c000 */
[----:B------:R-:W-:Y:S01]  /*5040*/  CS2R R62, SRZ ;  /* 0x00000000003e7805 */ /* 0x000fe2000001ff00 */
[----:B------:R-:W-:Y:S02]  /*5050*/  @!P0 IMAD.WIDE R64, R64, R65, UR10 ;  /* 0x0000000a40408e25 */ /* 0x000fe4000f8e0241 */
[----:B------:R-:W0:Y:S08]  /*5060*/  MUFU.EX2 R72, R72 ;  /* 0x0000004800487308 */ /* 0x000e300000000800 */
[----:B------:R1:W-:Y:S08]  /*5070*/  MUFU.COS R104, R61 ;  /* 0x0000003d00687308 */ /* 0x0003f00000000000 */
[----:B------:R-:W2:Y:S01]  /*5080*/  MUFU.EX2 R73, R73 ;  /* 0x0000004900497308 */ /* 0x000ea20000000800 */
[----:B-1----:R-:W-:-:S06]  /*5090*/  MOV R61, RZ ;  /* 0x000000ff003d7202 */ /* 0x002fcc0000000f00 */
[----:B------:R1:W5:Y:S01]  /*50a0*/  @!P0 LDG.E.128 R60, [R64.64] ;  /* 0x00000022403c8981 */ /* 0x000362000c1e1d00 */
[----:B0-----:R-:W-:Y:S01]  /*50b0*/  FMUL.FTZ R125, R72, R125 ;  /* 0x0000007d487d7220 */ /* 0x001fe20000410000 */
[----:B------:R-:W-:Y:S01]  /*50c0*/  MUFU.SIN R97, R75 ;  /* 0x0000004b00617308 */ /* 0x000fe20000000400 */
[-C--:B-1----:R-:W-:Y:S02]  /*50d0*/  FMUL.FTZ R64, R144, R67.reuse ;  /* 0x0000004390407220 */ /* 0x082fe40000410000 */
[----:B------:R-:W-:-:S05]  /*50e0*/  FMUL.FTZ R65, R142, R67 ;  /* 0x000000438e417220 */ /* 0x000fca0000410000 */
[----:B------:R-:W0:Y:S01]  /*50f0*/  MUFU.EX2 R64, R64 ;  /* 0x0000004000407308 */ /* 0x000e220000000800 */
[----:B------:R-:W-:Y:S02]  /*5100*/  FMUL.FTZ R74, R74, R67 ;  /* 0x000000434a4a7220 */ /* 0x000fe40000410000 */
[C---:B--2---:R-:W-:Y:S02]  /*5110*/  FMUL.FTZ R124, R73.reuse, R124 ;  /* 0x0000007c497c7220 */ /* 0x044fe40000410000 */
[----:B------:R-:W-:-:S03]  /*5120*/  FMUL.FTZ R123, R73, R123 ;  /* 0x0000007b497b7220 */ /* 0x000fc60000410000 */
[----:B------:R-:W1:Y:S01]  /*5130*/  MUFU.EX2 R65, R65 ;  /* 0x0000004100417308 */ /* 0x000e620000000800 */
[----:B------:R-:W-:Y:S02]  /*5140*/  FMUL.FTZ R126, R72, R126 ;  /* 0x0000007e487e7220 */ /* 0x000fe40000410000 */
[-C--:B------:R-:W-:Y:S02]  /*5150*/  FMUL.FTZ R73, RZ, R125.reuse ;  /* 0x0000007dff497220 */ /* 0x080fe40000410000 */
[C---:B------:R-:W-:Y:S02]  /*5160*/  FMUL.FTZ R129, R16.reuse, R125 ;  /* 0x0000007d10817220 */ /* 0x040fe40000410000 */
[-C--:B------:R-:W-:Y:S01]  /*5170*/  FFMA.FTZ R72, R16, R126.reuse, -R73 ;  /* 0x0000007e10487223 */ /* 0x080fe20000010849 */
[----:B------:R-:W2:Y:S01]  /*5180*/  MUFU.EX2 R74, R74 ;  /* 0x0000004a004a7308 */ /* 0x000ea20000000800 */
[----:B------:R-:W-:Y:S02]  /*5190*/  FFMA.FTZ R129, RZ, R126, R129 ;  /* 0x0000007eff817223 */ /* 0x000fe40000010081 */
[----:B------:R-:W-:-:S02]  /*51a0*/  FADD.FTZ R72, R15, R72 ;  /* 0x000000480f487221 */ /* 0x000fc40000010000 */
[----:B------:R-:W-:Y:S02]  /*51b0*/  FADD.FTZ R129, RZ, R129 ;  /* 0x00000081ff817221 */ /* 0x000fe40000010000 */
[C---:B0-----:R-:W-:Y:S02]  /*51c0*/  FMUL.FTZ R120, R64.reuse, R120 ;  /* 0x0000007840787220 */ /* 0x041fe40000410000 */
[----:B------:R-:W-:Y:S02]  /*51d0*/  FMUL.FTZ R119, R64, R119 ;  /* 0x0000007740777220 */ /* 0x000fe40000410000 */
[C---:B-1----:R-:W-:Y:S02]  /*51e0*/  FMUL.FTZ R118, R65.reuse, R118 ;  /* 0x0000007641767220 */ /* 0x042fe40000410000 */
[----:B------:R-:W-:Y:S02]  /*51f0*/  FMUL.FTZ R117, R65, R117 ;  /* 0x0000007541757220 */ /* 0x000fe40000410000 */
[----:B------:R-:W-:-:S02]  /*5200*/  FMUL.FTZ R64, R123, R72 ;  /* 0x000000487b407220 */ /* 0x000fc40000410000 */
[-C--:B------:R-:W-:Y:S02]  /*5210*/  FMUL.FTZ R65, R123, R129.reuse ;  /* 0x000000817b417220 */ /* 0x080fe40000410000 */
[C---:B------:R-:W-:Y:S02]  /*5220*/  FFMA.FTZ R64, R124.reuse, R129, R64 ;  /* 0x000000817c407223 */ /* 0x040fe40000010040 */
[----:B------:R-:W-:Y:S02]  /*5230*/  FFMA.FTZ R65, R124, R72, -R65 ;  /* 0x000000487c417223 */ /* 0x000fe40000010841 */
[----:B--2---:R-:W-:Y:S02]  /*5240*/  FMUL.FTZ R121, R74, R121 ;  /* 0x000000794a797220 */ /* 0x004fe40000410000 */
[----:B------:R-:W-:Y:S02]  /*5250*/  FADD.FTZ R64, RZ, R64 ;  /* 0x00000040ff407221 */ /* 0x000fe40000010000 */
[----:B------:R-:W-:-:S02]  /*5260*/  FADD.FTZ R65, R14, R65 ;  /* 0x000000410e417221 */ /* 0x000fc40000010000 */
[----:B------:R-:W-:Y:S02]  /*5270*/  FMUL.FTZ R122, R74, R122 ;  /* 0x0000007a4a7a7220 */ /* 0x000fe40000410000 */
[CC--:B------:R-:W-:Y:S02]  /*5280*/  FMUL.FTZ R72, R121.reuse, R64.reuse ;  /* 0x0000004079487220 */ /* 0x0c0fe40000410000 */
[-C--:B------:R-:W-:Y:S02]  /*5290*/  FMUL.FTZ R73, R121, R65.reuse ;  /* 0x0000004179497220 */ /* 0x080fe40000410000 */
[C---:B------:R-:W-:Y:S02]  /*52a0*/  FFMA.FTZ R72, R122.reuse, R65, -R72 ;  /* 0x000000417a487223 */ /* 0x040fe40000010848 */
[----:B------:R-:W-:Y:S01]  /*52b0*/  FFMA.FTZ R73, R122, R64, R73 ;  /* 0x000000407a497223 */ /* 0x000fe20000010049 */
[----:B------:R0:W-:Y:S01]  /*52c0*/  MUFU.COS R100, R75 ;  /* 0x0000004b00647308 */ /* 0x0001e20000000000 */
[----:B------:R-:W-:-:S02]  /*52d0*/  FADD.FTZ R72, R13, R72 ;  /* 0x000000480d487221 */ /* 0x000fc40000010000 */
[----:B------:R-:W-:Y:S02]  /*52e0*/  FMUL.FTZ R66, R128, UR40 ;  /* 0x0000002880427c20 */ /* 0x000fe40008410000 */
[----:B------:R-:W-:Y:S02]  /*52f0*/  FADD.FTZ R73, RZ, R73 ;  /* 0x00000049ff497221 */ /* 0x000fe40000010000 */
[-C--:B------:R-:W-:Y:S02]  /*5300*/  FMUL.FTZ R76, R76, R67.reuse ;  /* 0x000000434c4c7220 */ /* 0x080fe40000410000 */
[-C--:B0-----:R-:W-:Y:S02]  /*5310*/  FMUL.FTZ R75, R140, R67.reuse ;  /* 0x000000438c4b7220 */ /* 0x081fe40000410000 */
[-C--:B------:R-:W-:Y:S02]  /*5320*/  FMUL.FTZ R77, R138, R67.reuse ;  /* 0x000000438a4d7220 */ /* 0x080fe40000410000 */
[----:B------:R-:W-:-:S02]  /*5330*/  FMUL.FTZ R78, R78, R67 ;  /* 0x000000434e4e7220 */ /* 0x000fc40000410000 */
[-C--:B------:R-:W-:Y:S02]  /*5340*/  FMUL.FTZ R79, R136, R67.reuse ;  /* 0x00000043884f7220 */ /* 0x080fe40000410000 */
[-C--:B------:R-:W-:Y:S02]  /*5350*/  FMUL.FTZ R82, R82, R67.reuse ;  /* 0x0000004352527220 */ /* 0x080fe40000410000 */
[-C--:B------:R-:W-:Y:S02]  /*5360*/  FMUL.FTZ R83, R134, R67.reuse ;  /* 0x0000004386537220 */ /* 0x080fe40000410000 */
[-C--:B------:R-:W-:Y:S02]  /*5370*/  FMUL.FTZ R95, R132, R67.reuse ;  /* 0x00000043845f7220 */ /* 0x080fe40000410000 */
[----:B------:R-:W-:Y:S02]  /*5380*/  FMUL.FTZ R127, R130, R67 ;  /* 0x00000043827f7220 */ /* 0x000fe40000410000 */
[----:B------:R-:W-:-:S02]  /*5390*/  FMUL.FTZ R64, R119, R72 ;  /* 0x0000004877407220 */ /* 0x000fc40000410000 */
[----:B------:R-:W-:Y:S02]  /*53a0*/  FMUL.RZ R66, R66, 0.15915493667125701904 ;  /* 0x3e22f98342427820 */ /* 0x000fe4000040c000 */
[----:B------:R-:W-:Y:S02]  /*53b0*/  FMUL.FTZ R67, R128, R67 ;  /* 0x0000004380437220 */ /* 0x000fe40000410000 */
[-C--:B------:R-:W-:Y:S01]  /*53c0*/  FMUL.FTZ R65, R119, R73.reuse ;  /* 0x0000004977417220 */ /* 0x080fe20000410000 */
[----:B------:R-:W0:Y:S01]  /*53d0*/  MUFU.EX2 R75, R75 ;  /* 0x0000004b004b7308 */ /* 0x000e220000000800 */
[C---:B------:R-:W-:Y:S02]  /*53e0*/  FFMA.FTZ R64, R120.reuse, R73, R64 ;  /* 0x0000004978407223 */ /* 0x040fe40000010040 */
[----:B------:R-:W-:Y:S02]  /*53f0*/  FFMA.FTZ R65, R120, R72, -R65 ;  /* 0x0000004878417223 */ /* 0x000fe40000010841 */
[----:B------:R-:W-:-:S03]  /*5400*/  FADD.FTZ R64, RZ, R64 ;  /* 0x00000040ff407221 */ /* 0x000fc60000010000 */
[----:B------:R-:W-:Y:S01]  /*5410*/  MUFU.COS R96, R66 ;  /* 0x0000004200607308 */ /* 0x000fe20000000000 */
[----:B------:R-:W-:-:S07]  /*5420*/  FADD.FTZ R65, R12, R65 ;  /* 0x000000410c417221 */ /* 0x000fce0000010000 */
[----:B------:R-:W1:Y:S01]  /*5430*/  MUFU.EX2 R95, R95 ;  /* 0x0000005f005f7308 */ /* 0x000e620000000800 */
[----:B------:R-:W-:-:S07]  /*5440*/  FMUL.FTZ R72, R117, R64 ;  /* 0x0000004075487220 */ /* 0x000fce0000410000 */
[----:B------:R-:W-:Y:S01]  /*5450*/  MUFU.EX2 R67, R67 ;  /* 0x0000004300437308 */ /* 0x000fe20000000800 */
[----:B------:R-:W-:-:S07]  /*5460*/  FMUL.FTZ R73, R117, R65 ;  /* 0x0000004175497220 */ /* 0x000fce0000410000 */
[----:B------:R-:W2:Y:S01]  /*5470*/  MUFU.SIN R66, R66 ;  /* 0x0000004200427308 */ /* 0x000ea20000000400 */
[C---:B------:R-:W-:Y:S02]  /*5480*/  FFMA.FTZ R72, R118.reuse, R65, -R72 ;  /* 0x0000004176487223 */ /* 0x040fe40000010848 */
[----:B------:R-:W-:Y:S02]  /*5490*/  FFMA.FTZ R73, R118, R64, R73 ;  /* 0x0000004076497223 */ /* 0x000fe40000010049 */
[----:B0-----:R-:W-:-:S03]  /*54a0*/  FMUL.FTZ R115, R75, R115 ;  /* 0x000000734b737220 */ /* 0x001fc60000410000 */
[----:B------:R-:W0:Y:S01]  /*54b0*/  MUFU.EX2 R76, R76 ;  /* 0x0000004c004c7308 */ /* 0x000e220000000800 */
[----:B------:R-:W-:Y:S02]  /*54c0*/  FADD.FTZ R72, R11, R72 ;  /* 0x000000480b487221 */ /* 0x000fe40000010000 */
[----:B------:R-:W-:Y:S02]  /*54d0*/  FADD.FTZ R73, RZ, R73 ;  /* 0x00000049ff497221 */ /* 0x000fe40000010000 */
[C---:B-1----:R-:W-:Y:S02]  /*54e0*/  FMUL.FTZ R102, R95.reuse, R102 ;  /* 0x000000665f667220 */ /* 0x042fe40000410000 */
[----:B------:R-:W-:Y:S02]  /*54f0*/  FMUL.FTZ R101, R95, R101 ;  /* 0x000000655f657220 */ /* 0x000fe40000410000 */
[----:B--2---:R-:W-:Y:S02]  /*5500*/  FMUL.FTZ R95, R67, R66 ;  /* 0x00000042435f7220 */ /* 0x004fe40000410000 */
[----:B------:R-:W-:-:S02]  /*5510*/  FMUL.FTZ R116, R75, R116 ;  /* 0x000000744b747220 */ /* 0x000fc40000410000 */
[----:B------:R-:W-:Y:S02]  /*5520*/  FMUL.FTZ R96, R67, R96 ;  /* 0x0000006043607220 */ /* 0x000fe40000410000 */
[-C--:B------:R-:W-:Y:S02]  /*5530*/  FMUL.FTZ R64, R80, R125.reuse ;  /* 0x0000007d50407220 */ /* 0x080fe40000410000 */
[----:B------:R-:W-:Y:S02]  /*5540*/  FMUL.FTZ R65, R81, R125 ;  /* 0x0000007d51417220 */ /* 0x000fe40000410000 */
[C---:B------:R-:W-:Y:S02]  /*5550*/  FMUL.FTZ R66, R115.reuse, R72 ;  /* 0x0000004873427220 */ /* 0x040fe40000410000 */
[----:B------:R-:W-:Y:S01]  /*5560*/  FMUL.FTZ R67, R115, R73 ;  /* 0x0000004973437220 */ /* 0x000fe20000410000 */
[----:B------:R-:W1:Y:S01]  /*5570*/  MUFU.EX2 R77, R77 ;  /* 0x0000004d004d7308 */ /* 0x000e620000000800 */
[----:B------:R-:W-:-:S02]  /*5580*/  FFMA.FTZ R64, R81, R126, R64 ;  /* 0x0000007e51407223 */ /* 0x000fc40000010040 */
[----:B------:R-:W-:Y:S02]  /*5590*/  FFMA.FTZ R65, R80, R126, -R65 ;  /* 0x0000007e50417223 */ /* 0x000fe40000010841 */
[C---:B------:R-:W-:Y:S02]  /*55a0*/  FFMA.FTZ R74, R116.reuse, R73, R66 ;  /* 0x00000049744a7223 */ /* 0x040fe40000010042 */
[----:B------:R-:W-:Y:S02]  /*55b0*/  FFMA.FTZ R73, R116, R72, -R67 ;  /* 0x0000004874497223 */ /* 0x000fe40000010843 */
[C---:B------:R-:W-:Y:S02]  /*55c0*/  FMUL.FTZ R66, R123.reuse, R64 ;  /* 0x000000407b427220 */ /* 0x040fe40000410000 */
[----:B------:R-:W-:Y:S02]  /*55d0*/  FMUL.FTZ R67, R123, R65 ;  /* 0x000000417b437220 */ /* 0x000fe40000410000 */
[----:B0-----:R-:W-:-:S02]  /*55e0*/  FMUL.FTZ R113, R76, R113 ;  /* 0x000000714c717220 */ /* 0x001fc40000410000 */
[----:B------:R-:W-:Y:S02]  /*55f0*/  FADD.FTZ R74, RZ, R74 ;  /* 0x0000004aff4a7221 */ /* 0x000fe40000010000 */
[----:B------:R-:W-:Y:S02]  /*5600*/  FADD.FTZ R73, R10, R73 ;  /* 0x000000490a497221 */ /* 0x000fe40000010000 */
[C---:B------:R-:W-:Y:S02]  /*5610*/  FFMA.FTZ R66, R124.reuse, R65, -R66 ;  /* 0x000000417c427223 */ /* 0x040fe40000010842 */
[----:B------:R-:W-:Y:S02]  /*5620*/  FFMA.FTZ R67, R124, R64, R67 ;  /* 0x000000407c437223 */ /* 0x000fe40000010043 */
[----:B------:R-:W-:Y:S02]  /*5630*/  FMUL.FTZ R114, R76, R114 ;  /* 0x000000724c727220 */ /* 0x000fe40000410000 */
[----:B------:R-:W-:-:S02]  /*5640*/  FMUL.FTZ R72, R113, R74 ;  /* 0x0000004a71487220 */ /* 0x000fc40000410000 */
[----:B------:R-:W-:Y:S01]  /*5650*/  FMUL.FTZ R75, R113, R73 ;  /* 0x00000049714b7220 */ /* 0x000fe20000410000 */
[----:B------:R-:W0:Y:S01]  /*5660*/  MUFU.EX2 R78, R78 ;  /* 0x0000004e004e7308 */ /* 0x000e220000000800 */
[C---:B------:R-:W-:Y:S02]  /*5670*/  FMUL.FTZ R64, R121.reuse, R66 ;  /* 0x0000004279407220 */ /* 0x040fe40000410000 */
[----:B------:R-:W-:Y:S02]  /*5680*/  FMUL.FTZ R65, R121, R67 ;  /* 0x0000004379417220 */ /* 0x000fe40000410000 */
[C---:B------:R-:W-:Y:S02]  /*5690*/  FFMA.FTZ R72, R114.reuse, R73, -R72 ;  /* 0x0000004972487223 */ /* 0x040fe40000010848 */
[----:B------:R-:W-:Y:S02]  /*56a0*/  FFMA.FTZ R75, R114, R74, R75 ;  /* 0x0000004a724b7223 */ /* 0x000fe4000001004b */
[----:B------:R-:W-:-:S02]  /*56b0*/  FFMA.FTZ R64, R122, R67, R64 ;  /* 0x000000437a407223 */ /* 0x000fc40000010040 */
[----:B------:R-:W-:Y:S02]  /*56c0*/  FFMA.FTZ R65, R122, R66, -R65 ;  /* 0x000000427a417223 */ /* 0x000fe40000010841 */
[----:B-1----:R-:W-:Y:S02]  /*56d0*/  FMUL.FTZ R111, R77, R111 ;  /* 0x0000006f4d6f7220 */ /* 0x002fe40000410000 */
[----:B------:R-:W-:Y:S02]  /*56e0*/  FADD.FTZ R72, R9, R72 ;  /* 0x0000004809487221 */ /* 0x000fe40000010000 */
[----:B------:R-:W-:Y:S02]  /*56f0*/  FADD.FTZ R75, RZ, R75 ;  /* 0x0000004bff4b7221 */ /* 0x000fe40000010000 */
[C---:B------:R-:W-:Y:S02]  /*5700*/  FMUL.FTZ R66, R119.reuse, R64 ;  /* 0x0000004077427220 */ /* 0x040fe40000410000 */
[----:B------:R-:W-:-:S02]  /*5710*/  FMUL.FTZ R67, R119, R65 ;  /* 0x0000004177437220 */ /* 0x000fc40000410000 */
[----:B------:R-:W-:Y:S02]  /*5720*/  FMUL.FTZ R112, R77, R112 ;  /* 0x000000704d707220 */ /* 0x000fe40000410000 */
[C---:B------:R-:W-:Y:S02]  /*5730*/  FMUL.FTZ R74, R111.reuse, R72 ;  /* 0x000000486f4a7220 */ /* 0x040fe40000410000 */
[----:B------:R-:W-:Y:S01]  /*5740*/  FMUL.FTZ R73, R111, R75 ;  /* 0x0000004b6f497220 */ /* 0x000fe20000410000 */
[----:B------:R-:W1:Y:S01]  /*5750*/  MUFU.EX2 R79, R79 ;  /* 0x0000004f004f7308 */ /* 0x000e620000000800 */
[C---:B------:R-:W-:Y:S02]  /*5760*/  FFMA.FTZ R66, R120.reuse, R65, -R66 ;  /* 0x0000004178427223 */ /* 0x040fe40000010842 */
[----:B------:R-:W-:Y:S02]  /*5770*/  FFMA.FTZ R67, R120, R64, R67 ;  /* 0x0000004078437223 */ /* 0x000fe40000010043 */
[----:B------:R-:W-:-:S02]  /*5780*/  FFMA.FTZ R74, R112, R75, R74 ;  /* 0x0000004b704a7223 */ /* 0x000fc4000001004a */
[----:B------:R-:W-:Y:S02]  /*5790*/  FFMA.FTZ R73, R112, R72, -R73 ;  /* 0x0000004870497223 */ /* 0x000fe40000010849 */
[C---:B------:R-:W-:Y:S02]  /*57a0*/  FMUL.FTZ R64, R117.reuse, R66 ;  /* 0x0000004275407220 */ /* 0x040fe40000410000 */
[----:B------:R-:W-:Y:S02]  /*57b0*/  FMUL.FTZ R65, R117, R67 ;  /* 0x0000004375417220 */ /* 0x000fe40000410000 */
[----:B0-----:R-:W-:Y:S02]  /*57c0*/  FMUL.FTZ R109, R78, R109 ;  /* 0x0000006d4e6d7220 */ /* 0x001fe40000410000 */
[----:B------:R-:W-:Y:S02]  /*57d0*/  FADD.FTZ R74, RZ, R74 ;  /* 0x0000004aff4a7221 */ /* 0x000fe40000010000 */
[----:B------:R-:W-:-:S02]  /*57e0*/  FADD.FTZ R73, R8, R73 ;  /* 0x0000004908497221 */ /* 0x000fc40000010000 */
[C---:B------:R-:W-:Y:S02]  /*57f0*/  FFMA.FTZ R64, R118.reuse, R67, R64 ;  /* 0x0000004376407223 */ /* 0x040fe40000010040 */
[----:B------:R-:W-:Y:S02]  /*5800*/  FFMA.FTZ R65, R118, R66, -R65 ;  /* 0x0000004276417223 */ /* 0x000fe40000010841 */
[----:B------:R-:W-:Y:S02]  /*5810*/  FMUL.FTZ R110, R78, R110 ;  /* 0x0000006e4e6e7220 */ /* 0x000fe40000410000 */
[C---:B------:R-:W-:Y:S02]  /*5820*/  FMUL.FTZ R72, R109.reuse, R74 ;  /* 0x0000004a6d487220 */ /* 0x040fe40000410000 */
[----:B------:R-:W-:Y:S01]  /*5830*/  FMUL.FTZ R75, R109, R73 ;  /* 0x000000496d4b7220 */ /* 0x000fe20000410000 */
[----:B------:R-:W0:Y:S01]  /*5840*/  MUFU.EX2 R82, R82 ;  /* 0x0000005200527308 */ /* 0x000e220000000800 */
[----:B------:R-:W-:-:S02]  /*5850*/  FMUL.FTZ R66, R115, R64 ;  /* 0x0000004073427220 */ /* 0x000fc40000410000 */
[----:B------:R-:W-:Y:S02]  /*5860*/  FMUL.FTZ R67, R115, R65 ;  /* 0x0000004173437220 */ /* 0x000fe40000410000 */
[C---:B------:R-:W-:Y:S02]  /*5870*/  FFMA.FTZ R72, R110.reuse, R73, -R72 ;  /* 0x000000496e487223 */ /* 0x040fe40000010848 */
[----:B------:R-:W-:Y:S02]  /*5880*/  FFMA.FTZ R75, R110, R74, R75 ;  /* 0x0000004a6e4b7223 */ /* 0x000fe4000001004b */
[C---:B------:R-:W-:Y:S02]  /*5890*/  FFMA.FTZ R66, R116.reuse, R65, -R66 ;  /* 0x0000004174427223 */ /* 0x040fe40000010842 */
[----:B------:R-:W-:Y:S02]  /*58a0*/  FFMA.FTZ R67, R116, R64, R67 ;  /* 0x0000004074437223 */ /* 0x000fe40000010043 */
[----:B-1----:R-:W-:-:S02]  /*58b0*/  FMUL.FTZ R107, R79, R107 ;  /* 0x0000006b4f6b7220 */ /* 0x002fc40000410000 */
[----:B------:R-:W-:Y:S02]  /*58c0*/  FADD.FTZ R72, R7, R72 ;  /* 0x0000004807487221 */ /* 0x000fe40000010000 */
[----:B------:R-:W-:Y:S02]  /*58d0*/  FADD.FTZ R75, RZ, R75 ;  /* 0x0000004bff4b7221 */ /* 0x000fe40000010000 */
[C---:B------:R-:W-:Y:S02]  /*58e0*/  FMUL.FTZ R64, R113.reuse, R66 ;  /* 0x0000004271407220 */ /* 0x040fe40000410000 */
[----:B------:R-:W-:Y:S02]  /*58f0*/  FMUL.FTZ R65, R113, R67 ;  /* 0x0000004371417220 */ /* 0x000fe40000410000 */
[----:B------:R-:W-:Y:S02]  /*5900*/  FMUL.FTZ R108, R79, R108 ;  /* 0x0000006c4f6c7220 */ /* 0x000fe40000410000 */
[----:B------:R-:W-:-:S02]  /*5910*/  FMUL.FTZ R74, R107, R72 ;  /* 0x000000486b4a7220 */ /* 0x000fc40000410000 */
[----:B------:R-:W-:Y:S01]  /*5920*/  FMUL.FTZ R73, R107, R75 ;  /* 0x0000004b6b497220 */ /* 0x000fe20000410000 */
[----:B------:R-:W1:Y:S01]  /*5930*/  MUFU.EX2 R83, R83 ;  /* 0x0000005300537308 */ /* 0x000e620000000800 */
[C---:B------:R-:W-:Y:S02]  /*5940*/  FFMA.FTZ R64, R114.reuse, R67, R64 ;  /* 0x0000004372407223 */ /* 0x040fe40000010040 */
[----:B------:R-:W-:Y:S02]  /*5950*/  FFMA.FTZ R65, R114, R66, -R65 ;  /* 0x0000004272417223 */ /* 0x000fe40000010841 */
[C---:B------:R-:W-:Y:S02]  /*5960*/  FFMA.FTZ R74, R108.reuse, R75, R74 ;  /* 0x0000004b6c4a7223 */ /* 0x040fe4000001004a */
[----:B------:R-:W-:Y:S02]  /*5970*/  FFMA.FTZ R73, R108, R72, -R73 ;  /* 0x000000486c497223 */ /* 0x000fe40000010849 */
[----:B------:R-:W-:-:S02]  /*5980*/  FMUL.FTZ R66, R111, R64 ;  /* 0x000000406f427220 */ /* 0x000fc40000410000 */
[----:B------:R-:W-:Y:S02]  /*5990*/  FMUL.FTZ R67, R111, R65 ;  /* 0x000000416f437220 */ /* 0x000fe40000410000 */
[----:B0-----:R-:W-:Y:S02]  /*59a0*/  FMUL.FTZ R105, R82, R105 ;  /* 0x0000006952697220 */ /* 0x001fe40000410000 */
[----:B------:R-:W-:Y:S02]  /*59b0*/  FADD.FTZ R74, RZ, R74 ;  /* 0x0000004aff4a7221 */ /* 0x000fe40000010000 */
[----:B------:R-:W-:Y:S02]  /*59c0*/  FADD.FTZ R73, R6, R73 ;  /* 0x0000004906497221 */ /* 0x000fe40000010000 */
[C---:B------:R-:W-:Y:S02]  /*59d0*/  FFMA.FTZ R66, R112.reuse, R65, -R66 ;  /* 0x0000004170427223 */ /* 0x040fe40000010842 */
[----:B------:R-:W-:-:S02]  /*59e0*/  FFMA.FTZ R67, R112, R64, R67 ;  /* 0x0000004070437223 */ /* 0x000fc40000010043 */
[----:B------:R-:W-:Y:S02]  /*59f0*/  FMUL.FTZ R106, R82, R106 ;  /* 0x0000006a526a7220 */ /* 0x000fe40000410000 */
[C---:B------:R-:W-:Y:S02]  /*5a00*/  FMUL.FTZ R72, R105.reuse, R74 ;  /* 0x0000004a69487220 */ /* 0x040fe40000410000 */
[----:B------:R-:W-:Y:S02]  /*5a10*/  FMUL.FTZ R75, R105, R73 ;  /* 0x00000049694b7220 */ /* 0x000fe40000410000 */
[C---:B------:R-:W-:Y:S02]  /*5a20*/  FMUL.FTZ R64, R109.reuse, R66 ;  /* 0x000000426d407220 */ /* 0x040fe40000410000 */
[----:B------:R-:W-:Y:S02]  /*5a30*/  FMUL.FTZ R65, R109, R67 ;  /* 0x000000436d417220 */ /* 0x000fe40000410000 */
[----:B------:R-:W-:-:S02]  /*5a40*/  FFMA.FTZ R72, R106, R73, -R72 ;  /* 0x000000496a487223 */ /* 0x000fc40000010848 */
[----:B------:R-:W-:Y:S02]  /*5a50*/  FFMA.FTZ R75, R106, R74, R75 ;  /* 0x0000004a6a4b7223 */ /* 0x000fe4000001004b */
[C---:B------:R-:W-:Y:S02]  /*5a60*/  FFMA.FTZ R64, R110.reuse, R67, R64 ;  /* 0x000000436e407223 */ /* 0x040fe40000010040 */
[----:B------:R-:W-:Y:S02]  /*5a70*/  FFMA.FTZ R65, R110, R66, -R65 ;  /* 0x000000426e417223 */ /* 0x000fe40000010841 */
[----:B-1----:R-:W-:Y:S02]  /*5a80*/  FMUL.FTZ R103, R83, R103 ;  /* 0x0000006753677220 */ /* 0x002fe40000410000 */
[----:B------:R-:W-:Y:S02]  /*5a90*/  FADD.FTZ R72, R5, R72 ;  /* 0x0000004805487221 */ /* 0x000fe40000010000 */
[----:B------:R-:W-:-:S02]  /*5aa0*/  FADD.FTZ R75, RZ, R75 ;  /* 0x0000004bff4b7221 */ /* 0x000fc40000010000 */
[C---:B------:R-:W-:Y:S02]  /*5ab0*/  FMUL.FTZ R66, R107.reuse, R64 ;  /* 0x000000406b427220 */ /* 0x040fe40000410000 */
[----:B------:R-:W-:Y:S02]  /*5ac0*/  FMUL.FTZ R67, R107, R65 ;  /* 0x000000416b437220 */ /* 0x000fe40000410000 */
[----:B------:R-:W-:Y:S02]  /*5ad0*/  FMUL.FTZ R104, R83, R104 ;  /* 0x0000006853687220 */ /* 0x000fe40000410000 */
[C---:B------:R-:W-:Y:S02]  /*5ae0*/  FMUL.FTZ R74, R103.reuse, R72 ;  /* 0x00000048674a7220 */ /* 0x040fe40000410000 */
[----:B------:R-:W-:Y:S01]  /*5af0*/  FMUL.FTZ R73, R103, R75 ;  /* 0x0000004b67497220 */ /* 0x000fe20000410000 */
[----:B------:R-:W0:Y:S01]  /*5b00*/  MUFU.EX2 R127, R127 ;  /* 0x0000007f007f7308 */ /* 0x000e220000000800 */
[----:B------:R-:W-:-:S02]  /*5b10*/  FFMA.FTZ R66, R108, R65, -R66 ;  /* 0x000000416c427223 */ /* 0x000fc40000010842 */
[----:B------:R-:W-:Y:S02]  /*5b20*/  FFMA.FTZ R67, R108, R64, R67 ;  /* 0x000000406c437223 */ /* 0x000fe40000010043 */
[C---:B------:R-:W-:Y:S02]  /*5b30*/  FFMA.FTZ R74, R104.reuse, R75, R74 ;  /* 0x0000004b684a7223 */ /* 0x040fe4000001004a */
[----:B------:R-:W-:Y:S02]  /*5b40*/  FFMA.FTZ R73, R104, R72, -R73 ;  /* 0x0000004868497223 */ /* 0x000fe40000010849 */
[C---:B------:R-:W-:Y:S02]  /*5b50*/  FMUL.FTZ R64, R105.reuse, R66 ;  /* 0x0000004269407220 */ /* 0x040fe40000410000 */
[----:B------:R-:W-:Y:S02]  /*5b60*/  FMUL.FTZ R65, R105, R67 ;  /* 0x0000004369417220 */ /* 0x000fe40000410000 */
[----:B------:R-:W-:-:S02]  /*5b70*/  FADD.FTZ R74, RZ, R74 ;  /* 0x0000004aff4a7221 */ /* 0x000fc40000010000 */
[----:B------:R-:W-:Y:S02]  /*5b80*/  FADD.FTZ R73, R4, R73 ;  /* 0x0000004904497221 */ /* 0x000fe40000010000 */
[C---:B------:R-:W-:Y:S02]  /*5b90*/  FFMA.FTZ R64, R106.reuse, R67, R64 ;  /* 0x000000436a407223 */ /* 0x040fe40000010040 */
[----:B------:R-:W-:Y:S02]  /*5ba0*/  FFMA.FTZ R65, R106, R66, -R65 ;  /* 0x000000426a417223 */ /* 0x000fe40000010841 */
[C---:B------:R-:W-:Y:S02]  /*5bb0*/  FMUL.FTZ R72, R101.reuse, R74 ;  /* 0x0000004a65487220 */ /* 0x040fe40000410000 */
[----:B------:R-:W-:Y:S02]  /*5bc0*/  FMUL.FTZ R75, R101, R73 ;  /* 0x00000049654b7220 */ /* 0x000fe40000410000 */
[----:B------:R-:W-:-:S02]  /*5bd0*/  FMUL.FTZ R66, R103, R64 ;  /* 0x0000004067427220 */ /* 0x000fc40000410000 */
[----:B------:R-:W-:Y:S02]  /*5be0*/  FMUL.FTZ R67, R103, R65 ;  /* 0x0000004167437220 */ /* 0x000fe40000410000 */
[C---:B------:R-:W-:Y:S02]  /*5bf0*/  FFMA.FTZ R72, R102.reuse, R73, -R72 ;  /* 0x0000004966487223 */ /* 0x040fe40000010848 */
[----:B------:R-:W-:Y:S02]  /*5c00*/  FFMA.FTZ R75, R102, R74, R75 ;  /* 0x0000004a664b7223 */ /* 0x000fe4000001004b */
[C---:B------:R-:W-:Y:S02]  /*5c10*/  FFMA.FTZ R66, R104.reuse, R65, -R66 ;  /* 0x0000004168427223 */ /* 0x040fe40000010842 */
[----:B------:R-:W-:Y:S02]  /*5c20*/  FFMA.FTZ R67, R104, R64, R67 ;  /* 0x0000004068437223 */ /* 0x000fe40000010043 */
[----:B0-----:R-:W-:-:S02]  /*5c30*/  FMUL.FTZ R97, R127, R97 ;  /* 0x000000617f617220 */ /* 0x001fc40000410000 */
[----:B------:R-:W-:Y:S02]  /*5c40*/  FADD.FTZ R72, R3, R72 ;  /* 0x0000004803487221 */ /* 0x000fe40000010000 */
[----:B------:R-:W-:Y:S02]  /*5c50*/  FADD.FTZ R75, RZ, R75 ;  /* 0x0000004bff4b7221 */ /* 0x000fe40000010000 */
[C---:B------:R-:W-:Y:S02]  /*5c60*/  FMUL.FTZ R64, R101.reuse, R66 ;  /* 0x0000004265407220 */ /* 0x040fe40000410000 */
[----:B------:R-:W-:Y:S02]  /*5c70*/  FMUL.FTZ R65, R101, R67 ;  /* 0x0000004365417220 */ /* 0x000fe40000410000 */
[----:B------:R-:W-:Y:S02]  /*5c80*/  FMUL.FTZ R100, R127, R100 ;  /* 0x000000647f647220 */ /* 0x000fe40000410000 */
[----:B------:R-:W-:-:S02]  /*5c90*/  FMUL.FTZ R74, R97, R72 ;  /* 0x00000048614a7220 */ /* 0x000fc40000410000 */
[C---:B------:R-:W-:Y:S02]  /*5ca0*/  FMUL.FTZ R73, R97.reuse, R75 ;  /* 0x0000004b61497220 */ /* 0x040fe40000410000 */
[C---:B------:R-:W-:Y:S02]  /*5cb0*/  FFMA.FTZ R64, R102.reuse, R67, R64 ;  /* 0x0000004366407223 */ /* 0x040fe40000010040 */
[----:B------:R-:W-:Y:S02]  /*5cc0*/  FFMA.FTZ R65, R102, R66, -R65 ;  /* 0x0000004266417223 */ /* 0x000fe40000010841 */
[C---:B------:R-:W-:Y:S02]  /*5cd0*/  FFMA.FTZ R74, R100.reuse, R75, R74 ;  /* 0x0000004b644a7223 */ /* 0x040fe4000001004a */
[----:B------:R-:W-:Y:S02]  /*5ce0*/  FFMA.FTZ R73, R100, R72, -R73 ;  /* 0x0000004864497223 */ /* 0x000fe40000010849 */
[----:B------:R-:W-:-:S02]  /*5cf0*/  FMUL.FTZ R66, R97, R64 ;  /* 0x0000004061427220 */ /* 0x000fc40000410000 */
[-C--:B------:R-:W-:Y:S02]  /*5d00*/  FMUL.FTZ R67, R97, R65.reuse ;  /* 0x0000004161437220 */ /* 0x080fe40000410000 */
[----:B------:R-:W-:Y:S02]  /*5d10*/  FADD.FTZ R74, RZ, R74 ;  /* 0x0000004aff4a7221 */ /* 0x000fe40000010000 */
[----:B------:R-:W-:Y:S02]  /*5d20*/  FADD.FTZ R73, R2, R73 ;  /* 0x0000004902497221 */ /* 0x000fe40000010000 */
[C---:B------:R-:W-:Y:S02]  /*5d30*/  FFMA.FTZ R66, R100.reuse, R65, -R66 ;  /* 0x0000004164427223 */ /* 0x040fe40000010842 */
[----:B------:R-:W-:Y:S02]  /*5d40*/  FFMA.FTZ R67, R100, R64, R67 ;  /* 0x0000004064437223 */ /* 0x000fe40000010043 */
[----:B------:R-:W-:-:S02]  /*5d50*/  FMUL.FTZ R64, R95, R74 ;  /* 0x0000004a5f407220 */ /* 0x000fc40000410000 */
[C---:B------:R-:W-:Y:S01]  /*5d60*/  FMUL.FTZ R79, R95.reuse, R73 ;  /* 0x000000495f4f7220 */ /* 0x040fe20000410000 */
[----:B------:R-:W-:Y:S01]  /*5d70*/  ISETP.GT.U32.AND P0, PT, R220, 0x1f, PT ;  /* 0x0000001fdc00780c */ /* 0x000fe20003f04070 */
[C---:B------:R-:W-:Y:S02]  /*5d80*/  FMUL.FTZ R65, R95.reuse, R66 ;  /* 0x000000425f417220 */ /* 0x040fe40000410000 */
[----:B------:R-:W-:Y:S02]  /*5d90*/  FMUL.FTZ R75, R95, R67 ;  /* 0x000000435f4b7220 */ /* 0x000fe40000410000 */
[C---:B------:R-:W-:Y:S02]  /*5da0*/  FFMA.FTZ R77, R96.reuse, R73, -R64 ;  /* 0x00000049604d7223 */ /* 0x040fe40000010840 */
[----:B------:R-:W-:Y:S01]  /*5db0*/  FFMA.FTZ R79, R96, R74, R79 ;  /* 0x0000004a604f7223 */ /* 0x000fe2000001004f */
[----:B------:R-:W-:Y:S01]  /*5dc0*/  LEA.HI R171, R220, R220, RZ, 0x1e ;  /* 0x000000dcdcab7211 */ /* 0x000fe200078ff0ff */
[----:B------:R-:W-:-:S02]  /*5dd0*/  FFMA.FTZ R65, R96, R67, R65 ;  /* 0x0000004360417223 */ /* 0x000fc40000010041 */
[----:B------:R-:W-:Y:S02]  /*5de0*/  FFMA.FTZ R64, R96, R66, -R75 ;  /* 0x0000004260407223 */ /* 0x000fe4000001084b */
[CC--:B-----5:R-:W-:Y:S02]  /*5df0*/  FMUL.FTZ R73, R69.reuse, R71.reuse ;  /* 0x0000004745497220 */ /* 0x0e0fe40000410000 */
[----:B------:R-:W-:Y:S02]  /*5e00*/  FADD.FTZ R66, R0, R77 ;  /* 0x0000004d00427221 */ /* 0x000fe40000010000 */
[----:B------:R-:W-:Y:S02]  /*5e10*/  FADD.FTZ R67, RZ, R79 ;  /* 0x0000004fff437221 */ /* 0x000fe40000010000 */
[-C--:B------:R-:W-:Y:S01]  /*5e20*/  FMUL.FTZ R69, R69, R70.reuse ;  /* 0x0000004645457220 */ /* 0x080fe20000410000 */
[----:B------:R-:W-:Y:S01]  /*5e30*/  BSSY B0, `(.L_x_73) ;  /* 0x00000f4000007945 */ /* 0x000fe20003800000 */
[C---:B------:R-:W-:Y:S01]  /*5e40*/  FFMA.FTZ R73, R68.reuse, R70, -R73 ;  /* 0x0000004644497223 */ /* 0x040fe20000010849 */
[----:B------:R0:W-:Y:S01]  /*5e50*/  STS.128 [R171.X16+0x2180], R64 ;  /* 0x00218040ab007388 */ /* 0x0001e2000000cc00 */
[----:B------:R-:W-:-:S02]  /*5e60*/  FFMA.FTZ R69, R68, R71, R69 ;  /* 0x0000004744457223 */ /* 0x000fc40000010045 */
        /* <DEDUP_REMOVED lines=71> */
.L_x_120:
        /* <DEDUP_REMOVED lines=68> */
.L_x_121:
[----:B------:R-:W-:Y:S01]  /*6720*/  ISETP.GE.AND P0, PT, R223, 0x10, PT ;  /* 0x00000010df00780c */ /* 0x000fe20003f06270 */
[----:B-1----:R-:W-:Y:S01]  /*6730*/  FMUL.FTZ R64, R69, R70 ;  /* 0x0000004645407220 */ /* 0x002fe20000410000 */
[----:B------:R-:W-:Y:S01]  /*6740*/  MOV R76, R66 ;  /* 0x00000042004c7202 */ /* 0x000fe20000000f00 */
[----:B0-2---:R-:W-:Y:S01]  /*6750*/  FMUL.FTZ R66, R67, R70 ;  /* 0x0000004643427220 */ /* 0x005fe20000410000 */
[----:B------:R-:W-:Y:S01]  /*6760*/  MOV R75, R78 ;  /* 0x0000004e004b7202 */ /* 0x000fe20000000f00 */
[----:B---3--:R-:W-:-:S02]  /*6770*/  FMUL.FTZ R68, R73, R70 ;  /* 0x0000004649447220 */ /* 0x008fc40000410000 */
[-C--:B------:R-:W-:Y:S01]  /*6780*/  FFMA.FTZ R66, R73, R76.reuse, -R66 ;  /* 0x0000004c49427223 */ /* 0x080fe20000010842 */
[----:B------:R-:W-:Y:S01]  /*6790*/  MOV R73, R79 ;  /* 0x0000004f00497202 */ /* 0x000fe20000000f00 */
[C---:B----4-:R-:W-:Y:S02]  /*67a0*/  FFMA.FTZ R65, R71.reuse, R76, R64 ;  /* 0x0000004c47417223 */ /* 0x050fe40000010040 */
[----:B------:R-:W-:Y:S02]  /*67b0*/  FMUL.FTZ R64, R71, R70 ;  /* 0x0000004647407220 */ /* 0x000fe40000410000 */
[-C--:B------:R-:W-:Y:S01]  /*67c0*/  FFMA.FTZ R68, R67, R76.reuse, R68 ;  /* 0x0000004c43447223 */ /* 0x080fe20000010044 */
[----:B------:R-:W-:Y:S01]  /*67d0*/  FSEL R83, R70, R65, !P0 ;  /* 0x0000004146537208 */ /* 0x000fe20004000000 */
[----:B------:R-:W-:Y:S02]  /*67e0*/  @P0 FFMA.FTZ R76, R69, R76, -R64 ;  /* 0x0000004c454c0223 */ /* 0x000fe40000010840 */
[----:B------:R-:W-:-:S02]  /*67f0*/  @P0 FADD.FTZ R75, R66, R75 ;  /* 0x0000004b424b0221 */ /* 0x000fc40000010000 */
[----:B------:R-:W-:Y:S01]  /*6800*/  @P0 FADD.FTZ R73, R68, R73 ;  /* 0x0000004944490221 */ /* 0x000fe20000010000 */
[----:B------:R-:W-:Y:S05]  /*6810*/  BRA.CONV ~URZ, `(.L_x_77) ;  /* 0x000000637f007947 */ /* 0x000fea000b800000 */
[----:B------:R-:W-:Y:S01]  /*6820*/  HFMA2.MMA R71, -RZ, RZ, 0, 1.847743988037109375e-06 ;  /* 0x0000001fff477435 */ /* 0x000fe200000001ff */
[----:B------:R-:W-:Y:S02]  /*6830*/  MOV R64, R76 ;  /* 0x0000004c00407202 */ /* 0x000fe40000000f00 */
[----:B------:R-:W-:Y:S02]  /*6840*/  MOV R66, 0x1f ;  /* 0x0000001f00427802 */ /* 0x000fe40000000f00 */
[----:B------:R-:W-:Y:S02]  /*6850*/  MOV R67, 0xffffffff ;  /* 0xffffffff00437802 */ /* 0x000fe40000000f00 */
[----:B------:R-:W-:Y:S02]  /*6860*/  MOV R65, 0x6880 ;  /* 0x0000688000417802 */ /* 0x000fe40000000f00 */
[----:B------:R-:W-:Y:S05]  /*6870*/  CALL.REL.NOINC `($__internal_4_$__cuda_sm70_shflsync_idx_p) ;  /* 0x00007ee000007944 */ /* 0x000fea0003c00000 */
.L_x_77:
[----:B------:R-:W-:Y:S05]  /*6880*/  BRA.CONV ~URZ, `(.L_x_78) ;  /* 0x000000637f007947 */ /* 0x000fea000b800000 */
[----:B------:R-:W-:Y:S01]  /*6890*/  HFMA2.MMA R71, -RZ, RZ, 0, 1.847743988037109375e-06 ;  /* 0x0000001fff477435 */ /* 0x000fe200000001ff */
[----:B------:R-:W-:Y:S02]  /*68a0*/  MOV R64, R83 ;  /* 0x0000005300407202 */ /* 0x000fe40000000f00 */
[----:B-1----:R-:W-:-:S02]  /*68b0*/  MOV R66, 0x1f ;  /* 0x0000001f00427802 */ /* 0x002fc40000000f00 */
[----:B------:R-:W-:Y:S02]  /*68c0*/  MOV R67, 0xffffffff ;  /* 0xffffffff00437802 */ /* 0x000fe40000000f00 */
[----:B------:R-:W-:Y:S02]  /*68d0*/  MOV R65, 0x68f0 ;  /* 0x000068f000417802 */ /* 0x000fe40000000f00 */
[----:B------:R-:W-:Y:S05]  /*68e0*/  CALL.REL.NOINC `($__internal_4_$__cuda_sm70_shflsync_idx_p) ;  /* 0x00007e7000007944 */ /* 0x000fea0003c00000 */
.L_x_78:
[----:B------:R-:W-:Y:S05]  /*68f0*/  BRA.CONV ~URZ, `(.L_x_79) ;  /* 0x000000637f007947 */ /* 0x000fea000b800000 */
[----:B------:R-:W-:Y:S01]  /*6900*/  HFMA2.MMA R71, -RZ, RZ, 0, 1.847743988037109375e-06 ;  /* 0x0000001fff477435 */ /* 0x000fe200000001ff */
[----:B------:R-:W-:Y:S02]  /*6910*/  MOV R64, R75 ;  /* 0x0000004b00407202 */ /* 0x000fe40000000f00 */
[----:B-1----:R-:W-:Y:S02]  /*6920*/  MOV R66, 0x1f ;  /* 0x0000001f00427802 */ /* 0x002fe40000000f00 */
[----:B------:R-:W-:Y:S02]  /*6930*/  MOV R67, 0xffffffff ;  /* 0xffffffff00437802 */ /* 0x000fe40000000f00 */
[----:B------:R-:W-:Y:S02]  /*6940*/  MOV R65, 0x6960 ;  /* 0x0000696000417802 */ /* 0x000fe40000000f00 */
[----:B------:R-:W-:Y:S05]  /*6950*/  CALL.REL.NOINC `($__internal_4_$__cuda_sm70_shflsync_idx_p) ;  /* 0x00007e0000007944 */ /* 0x000fea0003c00000 */
.L_x_79:
[----:B------:R-:W-:Y:S05]  /*6960*/  BRA.CONV ~URZ, `(.L_x_80) ;  /* 0x000000637f007947 */ /* 0x000fea000b800000 */
[----:B------:R-:W-:Y:S01]  /*6970*/  HFMA2.MMA R71, -RZ, RZ, 0, 1.847743988037109375e-06 ;  /* 0x0000001fff477435 */ /* 0x000fe200000001ff */
[----:B------:R-:W-:-:S02]  /*6980*/  MOV R64, R73 ;  /* 0x0000004900407202 */ /* 0x000fc40000000f00 */
[----:B-1----:R-:W-:Y:S02]  /*6990*/  MOV R66, 0x1f ;  /* 0x0000001f00427802 */ /* 0x002fe40000000f00 */
[----:B------:R-:W-:Y:S02]  /*69a0*/  MOV R67, 0xffffffff ;  /* 0xffffffff00437802 */ /* 0x000fe40000000f00 */
[----:B------:R-:W-:Y:S02]  /*69b0*/  MOV R65, 0x69d0 ;  /* 0x000069d000417802 */ /* 0x000fe40000000f00 */
[----:B------:R-:W-:Y:S05]  /*69c0*/  CALL.REL.NOINC `($__internal_4_$__cuda_sm70_shflsync_idx_p) ;  /* 0x00007d9000007944 */ /* 0x000fea0003c00000 */
.L_x_80:
[----:B------:R-:W-:Y:S05]  /*69d0*/  BRA.DIV ~URZ, `(.L_x_81) ;  /* 0x00006af27f007947 */ /* 0x000fea000b800000 */
[----:B------:R0:W2:Y:S04]  /*69e0*/  SHFL.IDX PT, R78, R60, RZ, 0x1f ;  /* 0x00001fff3c4e7589 */ /* 0x0000a800000e0000 */
[----:B------:R0:W3:Y:S04]  /*69f0*/  SHFL.IDX PT, R79, R61, RZ, 0x1f ;  /* 0x00001fff3d4f7589 */ /* 0x0000e800000e0000 */
[----:B------:R0:W4:Y:S04]  /*6a00*/  SHFL.IDX PT, R70, R62, RZ, 0x1f ;  /* 0x00001fff3e467589 */ /* 0x00012800000e0000 */
[----:B------:R0:W1:Y:S04]  /*6a10*/  SHFL.IDX PT, R71, R63, RZ, 0x1f ;  /* 0x00001fff3f477589 */ /* 0x00006800000e0000 */
[----:B------:R-:W0:Y:S04]  /*6a20*/  SHFL.UP PT, R76, R76, 0x1, RZ ;  /* 0x042000004c4c7989 */ /* 0x000e2800000e00ff */
[----:B------:R0:W0:Y:S04]  /*6a30*/  SHFL.UP PT, R77, R83, 0x1, RZ ;  /* 0x04200000534d7989 */ /* 0x00002800000e00ff */
[----:B------:R0:W0:Y:S04]  /*6a40*/  SHFL.UP PT, R69, R75, 0x1, RZ ;  /* 0x042000004b457989 */ /* 0x00002800000e00ff */
[----:B------:R0:W0:Y:S02]  /*6a50*/  SHFL.UP PT, R68, R73, 0x1, RZ ;  /* 0x0420000049447989 */ /* 0x00002400000e00ff */
.L_x_122:
[----:B0-23--:R-:W0:Y:S01]  /*6a60*/  LDS.128 R72, [R82+0x2180] ;  /* 0x0021800052487984 */ /* 0x00de220000000c00 */
[----:B----4-:R-:W-:-:S02]  /*6a70*/  FMUL.FTZ R187, R70, R77 ;  /* 0x0000004d46bb7220 */ /* 0x010fc40000410000 */
[C---:B-1----:R-:W-:Y:S01]  /*6a80*/  FMUL.FTZ R83, R71.reuse, R77 ;  /* 0x0000004d47537220 */ /* 0x042fe20000410000 */
[----:B------:R-:W1:Y:S01]  /*6a90*/  LDS.128 R60, [R82+0x2190] ;  /* 0x00219000523c7984 */ /* 0x000e620000000c00 */
[-C--:B------:R-:W-:Y:S02]  /*6aa0*/  FFMA.FTZ R187, R71, R76.reuse, R187 ;  /* 0x0000004c47bb7223 */ /* 0x080fe400000100bb */
[----:B------:R-:W-:Y:S01]  /*6ab0*/  FFMA.FTZ R188, R70, R76, -R83 ;  /* 0x0000004c46bc7223 */ /* 0x000fe20000010853 */
[----:B------:R-:W2:Y:S01]  /*6ac0*/  LDS.128 R64, [R82+0x21a0] ;  /* 0x0021a00052407984 */ /* 0x000ea20000000c00 */
[----:B------:R-:W-:Y:S01]  /*6ad0*/  @P2 FADD.FTZ R71, R187, R68 ;  /* 0x00000044bb472221 */ /* 0x000fe20000010000 */
[----:B------:R-:W-:Y:S01]  /*6ae0*/  MOV R68, R78 ;  /* 0x0000004e00447202 */ /* 0x000fe20000000f00 */
[----:B------:R-:W-:Y:S01]  /*6af0*/  @P2 FADD.FTZ R70, R188, R69 ;  /* 0x00000045bc462221 */ /* 0x000fe20000010000 */
[----:B------:R-:W-:-:S05]  /*6b00*/  MOV R69, R79 ;  /* 0x0000004f00457202 */ /* 0x000fca0000000f00 */
[CC--:B------:R-:W-:Y:S02]  /*6b10*/  FMUL.FTZ R79, R69.reuse, R77.reuse ;  /* 0x0000004d454f7220 */ /* 0x0c0fe40000410000 */
[C---:B------:R-:W-:Y:S02]  /*6b20*/  FMUL.FTZ R77, R68.reuse, R77 ;  /* 0x0000004d444d7220 */ /* 0x040fe40000410000 */
[-C--:B------:R-:W-:Y:S02]  /*6b30*/  @P2 FFMA.FTZ R68, R68, R76.reuse, -R79 ;  /* 0x0000004c44442223 */ /* 0x080fe4000001084f */
[----:B------:R-:W-:-:S05]  /*6b40*/  @P2 FFMA.FTZ R69, R69, R76, R77 ;  /* 0x0000004c45452223 */ /* 0x000fca000001004d */
[----:B------:R3:W-:Y:S01]  /*6b50*/  STS.128 [R82+0x2180], R68 ;  /* 0x0021804452007388 */ /* 0x0007e20000000c00 */
[CC--:B0-----:R-:W-:Y:S02]  /*6b60*/  FMUL.FTZ R83, R73.reuse, R71.reuse ;  /* 0x0000004749537220 */ /* 0x0c1fe40000410000 */
[-C--:B------:R-:W-:Y:S02]  /*6b70*/  FMUL.FTZ R78, R73, R70.reuse ;  /* 0x00000046494e7220 */ /* 0x080fe40000410000 */
[C---:B------:R-:W-:Y:S02]  /*6b80*/  FFMA.FTZ R83, R72.reuse, R70, -R83 ;  /* 0x0000004648537223 */ /* 0x040fe40000010853 */
[----:B------:R-:W-:Y:S02]  /*6b90*/  FFMA.FTZ R78, R72, R71, R78 ;  /* 0x00000047484e7223 */ /* 0x000fe4000001004e */
[----:B------:R-:W-:Y:S02]  /*6ba0*/  FADD.FTZ R74, R74, R83 ;  /* 0x000000534a4a7221 */ /* 0x000fe40000010000 */
[----:B------:R-:W-:-:S02]  /*6bb0*/  FADD.FTZ R75, R75, R78 ;  /* 0x0000004e4b4b7221 */ /* 0x000fc40000010000 */
[----:B------:R-:W-:Y:S02]  /*6bc0*/  FMUL.FTZ R76, R73, R68 ;  /* 0x00000044494c7220 */ /* 0x000fe40000410000 */
[----:B-1----:R-:W-:Y:S02]  /*6bd0*/  FMUL.FTZ R78, R61, R74 ;  /* 0x0000004a3d4e7220 */ /* 0x002fe40000410000 */
        /* <DEDUP_REMOVED lines=13> */
[C---:B--2---:R-:W-:Y:S02]  /*6cb0*/  FMUL.FTZ R63, R65.reuse, R79 ;  /* 0x0000004f413f7220 */ /* 0x044fe40000410000 */
        /* <DEDUP_REMOVED lines=11> */
.L_x_74:
[----:B0-----:R-:W-:Y:S05]  /*6d70*/  BSYNC B0 ;  /* 0x0000000000007941 */ /* 0x001fea0003800000 */
.L_x_73:
[CC--:B------:R-:W-:Y:S01]  /*6d80*/  FMUL.FTZ R60, R95.reuse, -R98.reuse ;  /* 0x800000625f3c7220 */ /* 0x0c0fe20000410000 */
[----:B------:R-:W-:Y:S01]  /*6d90*/  WARPSYNC 0xffffffff ;  /* 0xffffffff00007948 */ /* 0x000fe20003800000 */
[-C--:B------:R-:W-:Y:S01]  /*6da0*/  FMUL.FTZ R61, R95, R99.reuse ;  /* 0x000000635f3d7220 */ /* 0x080fe20000410000 */
[----:B------:R-:W-:Y:S01]  /*6db0*/  BAR.SYNC.DEFER_BLOCKING 0x0 ;  /* 0x0000000000007b1d */ /* 0x000fe20000010000 */
[C---:B------:R-:W-:Y:S01]  /*6dc0*/  FFMA.FTZ R60, R96.reuse, -R99, R60 ;  /* 0x80000063603c7223 */ /* 0x040fe2000001003c */
[----:B---3--:R-:W-:Y:S01]  /*6dd0*/  MOV R73, UR7 ;  /* 0x0000000700497c02 */ /* 0x008fe20008000f00 */
[C---:B------:R-:W-:Y:S02]  /*6de0*/  FFMA.FTZ R61, R96.reuse, R98, -R61 ;  /* 0x00000062603d7223 */ /* 0x040fe4000001083d */
[----:B------:R-:W-:Y:S01]  /*6df0*/  FMUL.FTZ R65, R97, -R60 ;  /* 0x8000003c61417220 */ /* 0x000fe20000410000 */
[----:B------:R-:W-:Y:S01]  /*6e00*/  ULDC UR14, c[0x0][0x174] ;  /* 0x00005d00000e7ab9 */ /* 0x000fe20000000800 */
[-C--:B------:R-:W-:Y:S01]  /*6e10*/  FMUL.FTZ R63, R95, R158.reuse ;  /* 0x0000009e5f3f7220 */ /* 0x080fe20000410000 */
[----:B------:R-:W-:Y:S01]  /*6e20*/  UISETP.GE.AND UP0, UPT, UR26, UR14, UPT ;  /* 0x0000000e1a00728c */ /* 0x000fe2000bf06270 */
[----:B------:R-:W-:Y:S01]  /*6e30*/  FMUL.FTZ R64, R96, R158 ;  /* 0x0000009e60407220 */ /* 0x000fe20000410000 */
[----:B------:R-:W-:Y:S01]  /*6e40*/  BSSY B0, `(.L_x_82) ;  /* 0x00001d1000007945 */ /* 0x000fe20003800000 */
[----:B------:R-:W-:-:S02]  /*6e50*/  FMUL.FTZ R67, R97, -R61 ;  /* 0x8000003d61437220 */ /* 0x000fc40000410000 */
[----:B------:R-:W-:Y:S01]  /*6e60*/  FFMA.FTZ R65, R100, R61, -R65 ;  /* 0x0000003d64417223 */ /* 0x000fe20000010841 */
[----:B------:R-:W-:Y:S01]  /*6e70*/  PLOP3.LUT P0, PT, PT, PT, UP0, 0x80, 0x0 ;  /* 0x000000000000781c */ /* 0x000fe20003f0f008 */
[-C--:B------:R-:W-:Y:S02]  /*6e80*/  FFMA.FTZ R62, R96, R142.reuse, -R63 ;  /* 0x0000008e603e7223 */ /* 0x080fe4000001083f */
[----:B------:R-:W-:Y:S01]  /*6e90*/  FFMA.FTZ R64, -R95, R142, -R64 ;  /* 0x0000008e5f407223 */ /* 0x000fe20000010940 */
[----:B------:R-:W-:Y:S01]  /*6ea0*/  ISETP.NE.OR P0, PT, R247, RZ, P0 ;  /* 0x000000fff700720c */ /* 0x000fe20000705670 */
[----:B------:R-:W-:Y:S02]  /*6eb0*/  FFMA.FTZ R67, R100, R60, R67 ;  /* 0x0000003c64437223 */ /* 0x000fe40000010043 */
[----:B------:R-:W-:Y:S02]  /*6ec0*/  FMUL.FTZ R66, R101, -R65 ;  /* 0x8000004165427220 */ /* 0x000fe40000410000 */
[----:B------:R-:W-:-:S02]  /*6ed0*/  FADD.FTZ R62, R141, R62 ;  /* 0x0000003e8d3e7221 */ /* 0x000fc40000010000 */
[----:B------:R-:W-:Y:S02]  /*6ee0*/  FADD.FTZ R64, -R157, R64 ;  /* 0x000000409d407221 */ /* 0x000fe40000010100 */
[-C--:B------:R-:W-:Y:S02]  /*6ef0*/  FMUL.FTZ R60, R101, -R67.reuse ;  /* 0x80000043653c7220 */ /* 0x080fe40000410000 */
[C---:B------:R-:W-:Y:S02]  /*6f00*/  FFMA.FTZ R66, R102.reuse, R67, R66 ;  /* 0x0000004366427223 */ /* 0x040fe40000010042 */
[C---:B------:R-:W-:Y:S02]  /*6f10*/  FMUL.FTZ R63, R97.reuse, -R62 ;  /* 0x8000003e613f7220 */ /* 0x040fe40000410000 */
[----:B------:R-:W-:Y:S02]  /*6f20*/  FMUL.FTZ R61, R97, -R64 ;  /* 0x80000040613d7220 */ /* 0x000fe40000410000 */
[----:B------:R-:W-:-:S02]  /*6f30*/  FFMA.FTZ R60, R102, R65, -R60 ;  /* 0x00000041663c7223 */ /* 0x000fc4000001083c */
[C---:B------:R-:W-:Y:S02]  /*6f40*/  FMUL.FTZ R65, R103.reuse, -R66 ;  /* 0x8000004267417220 */ /* 0x040fe40000410000 */
[C---:B------:R-:W-:Y:S02]  /*6f50*/  FFMA.FTZ R63, R100.reuse, R64, R63 ;  /* 0x00000040643f7223 */ /* 0x040fe4000001003f */
[----:B------:R-:W-:Y:S02]  /*6f60*/  FFMA.FTZ R61, R100, R62, -R61 ;  /* 0x0000003e643d7223 */ /* 0x000fe4000001083d */
[-C--:B------:R-:W-:Y:S02]  /*6f70*/  FMUL.FTZ R67, R103, -R60.reuse ;  /* 0x8000003c67437220 */ /* 0x080fe40000410000 */
[----:B------:R-:W-:Y:S02]  /*6f80*/  FFMA.FTZ R65, R104, R60, -R65 ;  /* 0x0000003c68417223 */ /* 0x000fe40000010841 */
[----:B------:R-:W-:-:S02]  /*6f90*/  FADD.FTZ R63, -R156, R63 ;  /* 0x0000003f9c3f7221 */ /* 0x000fc40000010100 */
[----:B------:R-:W-:Y:S02]  /*6fa0*/  FADD.FTZ R61, R140, R61 ;  /* 0x0000003d8c3d7221 */ /* 0x000fe40000010000 */
[----:B------:R-:W-:Y:S02]  /*6fb0*/  FFMA.FTZ R67, R104, R66, R67 ;  /* 0x0000004268437223 */ /* 0x000fe40000010043 */
[----:B------:R-:W-:Y:S02]  /*6fc0*/  FMUL.FTZ R68, R105, -R65 ;  /* 0x8000004169447220 */ /* 0x000fe40000410000 */
[C---:B------:R-:W-:Y:S02]  /*6fd0*/  FMUL.FTZ R60, R101.reuse, -R63 ;  /* 0x8000003f653c7220 */ /* 0x040fe40000410000 */
[----:B------:R-:W-:Y:S02]  /*6fe0*/  FMUL.FTZ R64, R101, -R61 ;  /* 0x8000003d65407220 */ /* 0x000fe40000410000 */
[----:B------:R-:W-:-:S02]  /*6ff0*/  FMUL.FTZ R66, R105, -R67 ;  /* 0x8000004369427220 */ /* 0x000fc40000410000 */
[----:B------:R-:W-:Y:S02]  /*7000*/  FFMA.FTZ R68, R106, R67, R68 ;  /* 0x000000436a447223 */ /* 0x000fe40000010044 */
[C---:B------:R-:W-:Y:S02]  /*7010*/  FFMA.FTZ R64, R102.reuse, R63, R64 ;  /* 0x0000003f66407223 */ /* 0x040fe40000010040 */
[----:B------:R-:W-:Y:S02]  /*7020*/  FFMA.FTZ R62, R102, R61, -R60 ;  /* 0x0000003d663e7223 */ /* 0x000fe4000001083c */
[----:B------:R-:W-:Y:S01]  /*7030*/  FFMA.FTZ R66, R106, R65, -R66 ;  /* 0x000000416a427223 */ /* 0x000fe20000010842 */
[----:B------:R-:W0:Y:S01]  /*7040*/  LDS.64 R60, [R171.X16+0x2188] ;  /* 0x00218800ab3c7984 */ /* 0x000e22000000ca00 */
[----:B------:R-:W-:Y:S02]  /*7050*/  FMUL.FTZ R63, R107, -R68 ;  /* 0x800000446b3f7220 */ /* 0x000fe40000410000 */
[----:B------:R-:W-:-:S02]  /*7060*/  FADD.FTZ R64, -R155, R64 ;  /* 0x000000409b407221 */ /* 0x000fc40000010100 */
[-C--:B------:R-:W-:Y:S02]  /*7070*/  FMUL.FTZ R67, R107, -R66.reuse ;  /* 0x800000426b437220 */ /* 0x080fe40000410000 */
[----:B------:R-:W-:Y:S02]  /*7080*/  FADD.FTZ R62, R139, R62 ;  /* 0x0000003e8b3e7221 */ /* 0x000fe40000010000 */
[C---:B------:R-:W-:Y:S02]  /*7090*/  FFMA.FTZ R66, R108.reuse, R66, -R63 ;  /* 0x000000426c427223 */ /* 0x040fe4000001083f */
[C---:B------:R-:W-:Y:S02]  /*70a0*/  FMUL.FTZ R63, R103.reuse, -R64 ;  /* 0x80000040673f7220 */ /* 0x040fe40000410000 */
[----:B------:R-:W-:Y:S02]  /*70b0*/  FFMA.FTZ R67, R108, R68, R67 ;  /* 0x000000446c437223 */ /* 0x000fe40000010043 */
[----:B------:R-:W-:-:S02]  /*70c0*/  FMUL.FTZ R65, R103, -R62 ;  /* 0x8000003e67417220 */ /* 0x000fc40000410000 */
[C---:B------:R-:W-:Y:S02]  /*70d0*/  FMUL.FTZ R68, R109.reuse, -R66 ;  /* 0x800000426d447220 */ /* 0x040fe40000410000 */
[C---:B------:R-:W-:Y:S02]  /*70e0*/  FFMA.FTZ R63, R104.reuse, R62, -R63 ;  /* 0x0000003e683f7223 */ /* 0x040fe4000001083f */
[-C--:B------:R-:W-:Y:S02]  /*70f0*/  FMUL.FTZ R69, R109, -R67.reuse ;  /* 0x800000436d457220 */ /* 0x080fe40000410000 */
[----:B------:R-:W-:Y:S02]  /*7100*/  FFMA.FTZ R65, R104, R64, R65 ;  /* 0x0000004068417223 */ /* 0x000fe40000010041 */
[----:B------:R-:W-:Y:S02]  /*7110*/  FFMA.FTZ R68, R110, R67, R68 ;  /* 0x000000436e447223 */ /* 0x000fe40000010044 */
[----:B------:R-:W-:-:S02]  /*7120*/  FADD.FTZ R63, R138, R63 ;  /* 0x0000003f8a3f7221 */ /* 0x000fc40000010000 */
[----:B------:R-:W-:Y:S02]  /*7130*/  FFMA.FTZ R69, R110, R66, -R69 ;  /* 0x000000426e457223 */ /* 0x000fe40000010845 */
[----:B------:R-:W-:Y:S02]  /*7140*/  FADD.FTZ R65, -R154, R65 ;  /* 0x000000419a417221 */ /* 0x000fe40000010100 */
[----:B------:R-:W-:Y:S02]  /*7150*/  FMUL.FTZ R66, R111, -R68 ;  /* 0x800000446f427220 */ /* 0x000fe40000410000 */
[----:B------:R-:W-:Y:S02]  /*7160*/  FMUL.FTZ R64, R105, -R63 ;  /* 0x8000003f69407220 */ /* 0x000fe40000410000 */
[----:B------:R-:W-:Y:S02]  /*7170*/  FMUL.FTZ R67, R111, -R69 ;  /* 0x800000456f437220 */ /* 0x000fe40000410000 */
[----:B------:R-:W-:-:S02]  /*7180*/  FMUL.FTZ R62, R105, -R65 ;  /* 0x80000041693e7220 */ /* 0x000fc40000410000 */
[----:B------:R-:W-:Y:S02]  /*7190*/  FFMA.FTZ R66, R112, R69, -R66 ;  /* 0x0000004570427223 */ /* 0x000fe40000010842 */
[----:B------:R-:W-:Y:S02]  /*71a0*/  FFMA.FTZ R64, R106, R65, R64 ;  /* 0x000000416a407223 */ /* 0x000fe40000010040 */
[----:B------:R-:W-:Y:S02]  /*71b0*/  FFMA.FTZ R67, R112, R68, R67 ;  /* 0x0000004470437223 */ /* 0x000fe40000010043 */
[----:B------:R-:W-:Y:S02]  /*71c0*/  FFMA.FTZ R62, R106, R63, -R62 ;  /* 0x0000003f6a3e7223 */ /* 0x000fe4000001083e */
[----:B------:R-:W-:Y:S02]  /*71d0*/  FMUL.FTZ R63, R113, -R66 ;  /* 0x80000042713f7220 */ /* 0x000fe40000410000 */
[----:B------:R-:W-:-:S02]  /*71e0*/  FADD.FTZ R64, -R153, R64 ;  /* 0x0000004099407221 */ /* 0x000fc40000010100 */
[-C--:B------:R-:W-:Y:S02]  /*71f0*/  FMUL.FTZ R69, R113, -R67.reuse ;  /* 0x8000004371457220 */ /* 0x080fe40000410000 */
[C---:B------:R-:W-:Y:S02]  /*7200*/  FFMA.FTZ R67, R114.reuse, R67, R63 ;  /* 0x0000004372437223 */ /* 0x040fe4000001003f */
[----:B------:R-:W-:Y:S02]  /*7210*/  FADD.FTZ R62, R137, R62 ;  /* 0x0000003e893e7221 */ /* 0x000fe40000010000 */
[C---:B------:R-:W-:Y:S02]  /*7220*/  FMUL.FTZ R63, R107.reuse, -R64 ;  /* 0x800000406b3f7220 */ /* 0x040fe40000410000 */
[----:B------:R-:W-:Y:S02]  /*7230*/  FFMA.FTZ R69, R114, R66, -R69 ;  /* 0x0000004272457223 */ /* 0x000fe40000010845 */
[----:B------:R-:W-:-:S02]  /*7240*/  FMUL.FTZ R65, R107, -R62 ;  /* 0x8000003e6b417220 */ /* 0x000fc40000410000 */
[----:B------:R-:W-:Y:S02]  /*7250*/  FFMA.FTZ R63, R108, R62, -R63 ;  /* 0x0000003e6c3f7223 */ /* 0x000fe4000001083f */
[C---:B------:R-:W-:Y:S02]  /*7260*/  FMUL.FTZ R62, R115.reuse, -R69 ;  /* 0x80000045733e7220 */ /* 0x040fe40000410000 */
[-C--:B------:R-:W-:Y:S02]  /*7270*/  FMUL.FTZ R66, R115, -R67.reuse ;  /* 0x8000004373427220 */ /* 0x080fe40000410000 */
[----:B------:R-:W-:Y:S02]  /*7280*/  FFMA.FTZ R67, R116, R67, R62 ;  /* 0x0000004374437223 */ /* 0x000fe4000001003e */
[C---:B0-----:R-:W-:Y:S02]  /*7290*/  FMUL.FTZ R62, R81.reuse, R60 ;  /* 0x0000003c513e7220 */ /* 0x041fe40000410000 */
[----:B------:R-:W-:-:S02]  /*72a0*/  FMUL.FTZ R81, R81, R61 ;  /* 0x0000003d51517220 */ /* 0x000fc40000410000 */
[----:B------:R-:W-:Y:S02]  /*72b0*/  FFMA.FTZ R62, R80, R61, R62 ;  /* 0x0000003d503e7223 */ /* 0x000fe4000001003e */
[----:B------:R-:W-:Y:S02]  /*72c0*/  FFMA.FTZ R69, R116, R69, -R66 ;  /* 0x0000004574457223 */ /* 0x000fe40000010842 */
[----:B------:R-:W-:Y:S02]  /*72d0*/  FFMA.FTZ R81, R80, R60, -R81 ;  /* 0x0000003c50517223 */ /* 0x000fe40000010851 */
[----:B------:R-:W-:Y:S02]  /*72e0*/  FADD.FTZ R189, RZ, R62 ;  /* 0x0000003effbd7221 */ /* 0x000fe40000010000 */
[C---:B------:R-:W-:Y:S02]  /*72f0*/  FMUL.FTZ R62, R117.reuse, -R69 ;  /* 0x80000045753e7220 */ /* 0x040fe40000410000 */
[----:B------:R-:W-:-:S02]  /*7300*/  FMUL.FTZ R60, R117, -R67 ;  /* 0x80000043753c7220 */ /* 0x000fc40000410000 */
[----:B------:R-:W-:Y:S02]  /*7310*/  FADD.FTZ R214, R16, R81 ;  /* 0x0000005110d67221 */ /* 0x000fe40000010000 */
[C---:B------:R-:W-:Y:S02]  /*7320*/  FMUL.FTZ R61, R125.reuse, R189 ;  /* 0x000000bd7d3d7220 */ /* 0x040fe40000410000 */
[C---:B------:R-:W-:Y:S02]  /*7330*/  FFMA.FTZ R67, R118.reuse, R67, R62 ;  /* 0x0000004376437223 */ /* 0x040fe4000001003e */
[----:B------:R-:W-:Y:S02]  /*7340*/  FFMA.FTZ R69, R118, R69, -R60 ;  /* 0x0000004576457223 */ /* 0x000fe4000001083c */
[----:B------:R-:W-:Y:S02]  /*7350*/  FMUL.FTZ R62, R125, R214 ;  /* 0x000000d67d3e7220 */ /* 0x000fe40000410000 */
[----:B------:R-:W-:-:S02]  /*7360*/  FFMA.FTZ R65, R108, R64, R65 ;  /* 0x000000406c417223 */ /* 0x000fc40000010041 */
[----:B------:R-:W-:Y:S02]  /*7370*/  FADD.FTZ R63, R136, R63 ;  /* 0x0000003f883f7221 */ /* 0x000fe40000010000 */
[C---:B------:R-:W-:Y:S02]  /*7380*/  FFMA.FTZ R60, R126.reuse, R214, -R61 ;  /* 0x000000d67e3c7223 */ /* 0x040fe4000001083d */
[----:B------:R-:W-:Y:S02]  /*7390*/  FFMA.FTZ R62, R126, R189, R62 ;  /* 0x000000bd7e3e7223 */ /* 0x000fe4000001003e */
[----:B------:R-:W-:Y:S02]  /*73a0*/  FADD.FTZ R65, -R152, R65 ;  /* 0x0000004198417221 */ /* 0x000fe40000010100 */
[----:B------:R-:W-:Y:S02]  /*73b0*/  FMUL.FTZ R66, R109, -R63 ;  /* 0x8000003f6d427220 */ /* 0x000fe40000410000 */
[----:B------:R-:W-:-:S02]  /*73c0*/  FADD.FTZ R213, R15, R60 ;  /* 0x0000003c0fd57221 */ /* 0x000fc40000010000 */
[----:B------:R-:W-:Y:S02]  /*73d0*/  FADD.FTZ R188, RZ, R62 ;  /* 0x0000003effbc7221 */ /* 0x000fe40000010000 */
[-C--:B------:R-:W-:Y:S02]  /*73e0*/  FMUL.FTZ R64, R109, -R65.reuse ;  /* 0x800000416d407220 */ /* 0x080fe40000410000 */
[C---:B------:R-:W-:Y:S02]  /*73f0*/  FFMA.FTZ R66, R110.reuse, R65, R66 ;  /* 0x000000416e427223 */ /* 0x040fe40000010042 */
[C---:B------:R-:W-:Y:S02]  /*7400*/  FMUL.FTZ R61, R123.reuse, R213 ;  /* 0x000000d57b3d7220 */ /* 0x040fe40000410000 */
[----:B------:R-:W-:Y:S02]  /*7410*/  FMUL.FTZ R60, R123, R188 ;  /* 0x000000bc7b3c7220 */ /* 0x000fe40000410000 */
[----:B------:R-:W-:-:S02]  /*7420*/  FFMA.FTZ R64, R110, R63, -R64 ;  /* 0x0000003f6e407223 */ /* 0x000fc40000010840 */
[----:B------:R-:W-:Y:S02]  /*7430*/  FADD.FTZ R66, -R151, R66 ;  /* 0x0000004297427221 */ /* 0x000fe40000010100 */
[C---:B------:R-:W-:Y:S02]  /*7440*/  FFMA.FTZ R187, R124.reuse, R188, R61 ;  /* 0x000000bc7cbb7223 */ /* 0x040fe4000001003d */
[----:B------:R-:W-:Y:S02]  /*7450*/  FFMA.FTZ R61, R124, R213, -R60 ;  /* 0x000000d57c3d7223 */ /* 0x000fe4000001083c */
[----:B------:R-:W-:Y:S02]  /*7460*/  FADD.FTZ R64, R135, R64 ;  /* 0x0000004087407221 */ /* 0x000fe40000010000 */
[----:B------:R-:W-:Y:S02]  /*7470*/  FMUL.FTZ R63, R111, -R66 ;  /* 0x800000426f3f7220 */ /* 0x000fe40000410000 */
[----:B------:R-:W-:-:S02]  /*7480*/  FADD.FTZ R187, RZ, R187 ;  /* 0x000000bbffbb7221 */ /* 0x000fc40000010000 */
[----:B------:R-:W-:Y:S02]  /*7490*/  FMUL.FTZ R62, R119, -R67 ;  /* 0x80000043773e7220 */ /* 0x000fe40000410000 */
[----:B------:R-:W-:Y:S02]  /*74a0*/  FADD.FTZ R212, R14, R61 ;  /* 0x0000003d0ed47221 */ /* 0x000fe40000010000 */
[-C--:B------:R-:W-:Y:S02]  /*74b0*/  FMUL.FTZ R65, R111, -R64.reuse ;  /* 0x800000406f417220 */ /* 0x080fe40000410000 */
[----:B------:R-:W-:Y:S02]  /*74c0*/  FFMA.FTZ R63, R112, R64, -R63 ;  /* 0x00000040703f7223 */ /* 0x000fe4000001083f */
[----:B------:R-:W-:Y:S02]  /*74d0*/  FMUL.FTZ R61, R121, R187 ;  /* 0x000000bb793d7220 */ /* 0x000fe40000410000 */
[----:B------:R-:W-:-:S02]  /*74e0*/  FMUL.FTZ R64, R119, -R69 ;  /* 0x8000004577407220 */ /* 0x000fc40000410000 */
[----:B------:R-:W-:Y:S02]  /*74f0*/  FFMA.FTZ R69, R120, R69, -R62 ;  /* 0x0000004578457223 */ /* 0x000fe4000001083e */
[-C--:B------:R-:W-:Y:S02]  /*7500*/  FMUL.FTZ R62, R121, R212.reuse ;  /* 0x000000d4793e7220 */ /* 0x080fe40000410000 */
[C---:B------:R-:W-:Y:S02]  /*7510*/  FFMA.FTZ R60, R122.reuse, R212, -R61 ;  /* 0x000000d47a3c7223 */ /* 0x040fe4000001083d */
[----:B------:R-:W-:Y:S02]  /*7520*/  FFMA.FTZ R62, R122, R187, R62 ;  /* 0x000000bb7a3e7223 */ /* 0x000fe4000001003e */
[----:B------:R-:W-:Y:S02]  /*7530*/  FADD.FTZ R211, R13, R60 ;  /* 0x0000003c0dd37221 */ /* 0x000fe40000010000 */
[----:B------:R-:W-:-:S02]  /*7540*/  FADD.FTZ R190, RZ, R62 ;  /* 0x0000003effbe7221 */ /* 0x000fc40000010000 */
[C---:B------:R-:W-:Y:S02]  /*7550*/  FMUL.FTZ R61, R119.reuse, R211 ;  /* 0x000000d3773d7220 */ /* 0x040fe40000410000 */
[----:B------:R-:W-:Y:S02]  /*7560*/  FFMA.FTZ R65, R112, R66, R65 ;  /* 0x0000004270417223 */ /* 0x000fe40000010041 */
[-C--:B------:R-:W-:Y:S02]  /*7570*/  FMUL.FTZ R60, R119, R190.reuse ;  /* 0x000000be773c7220 */ /* 0x080fe40000410000 */
[C---:B------:R-:W-:Y:S02]  /*7580*/  FFMA.FTZ R64, R120.reuse, R67, R64 ;  /* 0x0000004378407223 */ /* 0x040fe40000010040 */
[----:B------:R-:W-:Y:S02]  /*7590*/  FFMA.FTZ R191, R120, R190, R61 ;  /* 0x000000be78bf7223 */ /* 0x000fe4000001003d */
[----:B------:R-:W-:-:S02]  /*75a0*/  FMUL.FTZ R67, R121, -R69 ;  /* 0x8000004579437220 */ /* 0x000fc40000410000 */
[----:B------:R-:W-:Y:S02]  /*75b0*/  FADD.FTZ R65, -R150, R65 ;  /* 0x0000004196417221 */ /* 0x000fe40000010100 */
[----:B------:R-:W-:Y:S02]  /*75c0*/  FADD.FTZ R63, R134, R63 ;  /* 0x0000003f863f7221 */ /* 0x000fe40000010000 */
[----:B------:R-:W-:Y:S02]  /*75d0*/  FFMA.FTZ R61, R120, R211, -R60 ;  /* 0x000000d3783d7223 */ /* 0x000fe4000001083c */
[----:B------:R-:W-:Y:S02]  /*75e0*/  FADD.FTZ R191, RZ, R191 ;  /* 0x000000bfffbf7221 */ /* 0x000fe40000010000 */
[-C--:B------:R-:W-:Y:S02]  /*75f0*/  FMUL.FTZ R66, R121, -R64.reuse ;  /* 0x8000004079427220 */ /* 0x080fe40000410000 */
[----:B------:R-:W-:-:S02]  /*7600*/  FFMA.FTZ R67, R122, R64, R67 ;  /* 0x000000407a437223 */ /* 0x000fc40000010043 */
[C---:B------:R-:W-:Y:S02]  /*7610*/  FMUL.FTZ R62, R113.reuse, -R65 ;  /* 0x80000041713e7220 */ /* 0x040fe40000410000 */
[----:B------:R-:W-:Y:S02]  /*7620*/  FMUL.FTZ R64, R113, -R63 ;  /* 0x8000003f71407220 */ /* 0x000fe40000410000 */
[----:B------:R-:W-:Y:S02]  /*7630*/  FADD.FTZ R210, R12, R61 ;  /* 0x0000003d0cd27221 */ /* 0x000fe40000010000 */
[----:B------:R-:W-:Y:S02]  /*7640*/  FMUL.FTZ R61, R117, R191 ;  /* 0x000000bf753d7220 */ /* 0x000fe40000410000 */
[----:B------:R-:W-:Y:S02]  /*7650*/  FFMA.FTZ R69, R122, R69, -R66 ;  /* 0x000000457a457223 */ /* 0x000fe40000010842 */
[----:B------:R-:W-:-:S02]  /*7660*/  FFMA.FTZ R66, R114, R63, -R62 ;  /* 0x0000003f72427223 */ /* 0x000fc4000001083e */
[----:B------:R-:W-:Y:S02]  /*7670*/  FFMA.FTZ R68, R114, R65, R64 ;  /* 0x0000004172447223 */ /* 0x000fe40000010040 */
[-C--:B------:R-:W-:Y:S02]  /*7680*/  FMUL.FTZ R62, R117, R210.reuse ;  /* 0x000000d2753e7220 */ /* 0x080fe40000410000 */
[----:B------:R-:W-:Y:S02]  /*7690*/  FFMA.FTZ R60, R118, R210, -R61 ;  /* 0x000000d2763c7223 */ /* 0x000fe4000001083d */
[----:B------:R-:W-:Y:S02]  /*76a0*/  FMUL.FTZ R65, R123, -R69 ;  /* 0x800000457b417220 */ /* 0x000fe40000410000 */
[----:B------:R-:W-:Y:S02]  /*76b0*/  FADD.FTZ R68, -R149, R68 ;  /* 0x0000004495447221 */ /* 0x000fe40000010100 */
[----:B------:R-:W-:-:S02]  /*76c0*/  FADD.FTZ R66, R133, R66 ;  /* 0x0000004285427221 */ /* 0x000fc40000010000 */
[----:B------:R-:W-:Y:S02]  /*76d0*/  FFMA.FTZ R62, R118, R191, R62 ;  /* 0x000000bf763e7223 */ /* 0x000fe4000001003e */
[----:B------:R-:W-:Y:S02]  /*76e0*/  FADD.FTZ R209, R11, R60 ;  /* 0x0000003c0bd17221 */ /* 0x000fe40000010000 */
[-C--:B------:R-:W-:Y:S02]  /*76f0*/  FMUL.FTZ R64, R123, -R67.reuse ;  /* 0x800000437b407220 */ /* 0x080fe40000410000 */
[----:B------:R-:W-:Y:S02]  /*7700*/  FFMA.FTZ R65, R124, R67, R65 ;  /* 0x000000437c417223 */ /* 0x000fe40000010041 */
[C---:B------:R-:W-:Y:S02]  /*7710*/  FMUL.FTZ R63, R115.reuse, -R68 ;  /* 0x80000044733f7220 */ /* 0x040fe40000410000 */
[----:B------:R-:W-:-:S02]  /*7720*/  FMUL.FTZ R67, R115, -R66 ;  /* 0x8000004273437220 */ /* 0x000fc40000410000 */
[----:B------:R-:W-:Y:S02]  /*7730*/  FADD.FTZ R192, RZ, R62 ;  /* 0x0000003effc07221 */ /* 0x000fe40000010000 */
[C---:B------:R-:W-:Y:S02]  /*7740*/  FMUL.FTZ R61, R115.reuse, R209 ;  /* 0x000000d1733d7220 */ /* 0x040fe40000410000 */
[C---:B------:R-:W-:Y:S02]  /*7750*/  FFMA.FTZ R63, R116.reuse, R66, -R63 ;  /* 0x00000042743f7223 */ /* 0x040fe4000001083f */
[C---:B------:R-:W-:Y:S02]  /*7760*/  FFMA.FTZ R67, R116.reuse, R68, R67 ;  /* 0x0000004474437223 */ /* 0x040fe40000010043 */
[-C--:B------:R-:W-:Y:S02]  /*7770*/  FMUL.FTZ R60, R115, R192.reuse ;  /* 0x000000c0733c7220 */ /* 0x080fe40000410000 */
[----:B------:R-:W-:-:S02]  /*7780*/  FFMA.FTZ R193, R116, R192, R61 ;  /* 0x000000c074c17223 */ /* 0x000fc4000001003d */
[----:B------:R-:W-:Y:S02]  /*7790*/  FADD.FTZ R63, R132, R63 ;  /* 0x0000003f843f7221 */ /* 0x000fe40000010000 */
[----:B------:R-:W-:Y:S02]  /*77a0*/  FADD.FTZ R67, -R148, R67 ;  /* 0x0000004394437221 */ /* 0x000fe40000010100 */
        /* <DEDUP_REMOVED lines=8> */
[-C--:B------:R-:W-:Y:S02]  /*7830*/  FMUL.FTZ R62, R113, R208.reuse ;  /* 0x000000d0713e7220 */ /* 0x080fe40000410000 */
[----:B------:R-:W-:-:S02]  /*7840*/  FFMA.FTZ R60, R114, R208, -R61 ;  /* 0x000000d0723c7223 */ /* 0x000fc4000001083d */
[----:B------:R-:W-:Y:S02]  /*7850*/  FADD.FTZ R68, -R147, R68 ;  /* 0x0000004493447221 */ /* 0x000fe40000010100 */
[----:B------:R-:W-:Y:S02]  /*7860*/  FADD.FTZ R66, R131, R66 ;  /* 0x0000004283427221 */ /* 0x000fe40000010000 */
[----:B------:R-:W-:Y:S02]  /*7870*/  FFMA.FTZ R62, R114, R193, R62 ;  /* 0x000000c1723e7223 */ /* 0x000fe4000001003e */
[----:B------:R-:W-:Y:S02]  /*7880*/  FADD.FTZ R207, R9, R60 ;  /* 0x0000003c09cf7221 */ /* 0x000fe40000010000 */
[C---:B------:R-:W-:Y:S02]  /*7890*/  FMUL.FTZ R63, R119.reuse, -R68 ;  /* 0x80000044773f7220 */ /* 0x040fe40000410000 */
[----:B------:R-:W-:-:S02]  /*78a0*/  FMUL.FTZ R67, R119, -R66 ;  /* 0x8000004277437220 */ /* 0x000fc40000410000 */
[----:B------:R-:W-:Y:S02]  /*78b0*/  FADD.FTZ R194, RZ, R62 ;  /* 0x0000003effc27221 */ /* 0x000fe40000010000 */
[C---:B------:R-:W-:Y:S02]  /*78c0*/  FMUL.FTZ R61, R111.reuse, R207 ;  /* 0x000000cf6f3d7220 */ /* 0x040fe40000410000 */
[C---:B------:R-:W-:Y:S02]  /*78d0*/  FFMA.FTZ R63, R120.reuse, R66, -R63 ;  /* 0x00000042783f7223 */ /* 0x040fe4000001083f */
[----:B------:R-:W-:Y:S02]  /*78e0*/  FFMA.FTZ R67, R120, R68, R67 ;  /* 0x0000004478437223 */ /* 0x000fe40000010043 */
        /* <DEDUP_REMOVED lines=14> */
[----:B------:R-:W-:Y:S02]  /*79d0*/  FFMA.FTZ R62, R110, R195, R62 ;  /* 0x000000c36e3e7223 */ /* 0x000fe4000001003e */
[----:B------:R-:W-:Y:S02]  /*79e0*/  FADD.FTZ R205, R7, R60 ;  /* 0x0000003c07cd7221 */ /* 0x000fe40000010000 */
[----:B------:R-:W-:Y:S02]  /*79f0*/  FADD.FTZ R68, -R145, R68 ;  /* 0x0000004491447221 */ /* 0x000fe40000010100 */
[----:B------:R-:W-:Y:S02]  /*7a00*/  FADD.FTZ R196, RZ, R62 ;  /* 0x0000003effc47221 */ /* 0x000fe40000010000 */
[----:B------:R-:W-:Y:S02]  /*7a10*/  FMUL.FTZ R61, R107, R205 ;  /* 0x000000cd6b3d7220 */ /* 0x000fe40000410000 */
[----:B------:R-:W-:-:S02]  /*7a20*/  FADD.FTZ R66, R129, R66 ;  /* 0x0000004281427221 */ /* 0x000fc40000010000 */
[----:B------:R-:W-:Y:S02]  /*7a30*/  FMUL.FTZ R63, R123, -R68 ;  /* 0x800000447b3f7220 */ /* 0x000fe40000410000 */
[-C--:B------:R-:W-:Y:S02]  /*7a40*/  FMUL.FTZ R60, R107, R196.reuse ;  /* 0x000000c46b3c7220 */ /* 0x080fe40000410000 */
[----:B------:R-:W-:Y:S02]  /*7a50*/  FFMA.FTZ R61, R108, R196, R61 ;  /* 0x000000c46c3d7223 */ /* 0x000fe4000001003d */
[C---:B------:R-:W-:Y:S02]  /*7a60*/  FFMA.FTZ R64, R124.reuse, R69, -R64 ;  /* 0x000000457c407223 */ /* 0x040fe40000010840 */
[-C--:B------:R-:W-:Y:S02]  /*7a70*/  FFMA.FTZ R69, R124, R66.reuse, -R63 ;  /* 0x000000427c457223 */ /* 0x080fe4000001083f */
[----:B------:R-:W-:Y:S01]  /*7a80*/  FFMA.FTZ R63, R108, R205, -R60 ;  /* 0x000000cd6c3f7223 */ /* 0x000fe2000001083c */
[----:B------:R-:W-:Y:S01]  /*7a90*/  MOV R60, 0x3f800000 ;  /* 0x3f800000003c7802 */ /* 0x000fe20000000f00 */
[----:B------:R-:W-:Y:S01]  /*7aa0*/  FADD.FTZ R197, RZ, R61 ;  /* 0x0000003dffc57221 */ /* 0x000fe20000010000 */
[----:B------:R-:W-:Y:S01]  /*7ab0*/  HFMA2.MMA R61, -RZ, RZ, 0, 0 ;  /* 0x00000000ff3d7435 */ /* 0x000fe200000001ff */
[----:B------:R-:W-:-:S02]  /*7ac0*/  FMUL.FTZ R67, R123, -R66 ;  /* 0x800000427b437220 */ /* 0x000fc40000410000 */
[----:B------:R-:W-:Y:S02]  /*7ad0*/  FADD.FTZ R204, R6, R63 ;  /* 0x0000003f06cc7221 */ /* 0x000fe40000010000 */
[CC--:B------:R-:W-:Y:S02]  /*7ae0*/  FMUL.FTZ R63, R105.reuse, R197.reuse ;  /* 0x000000c5693f7220 */ /* 0x0c0fe40000410000 */
[----:B------:R-:W-:Y:S02]  /*7af0*/  FFMA.FTZ R71, R124, R68, R67 ;  /* 0x000000447c477223 */ /* 0x000fe40000010043 */
[-C--:B------:R-:W-:Y:S02]  /*7b00*/  FMUL.FTZ R67, R105, R204.reuse ;  /* 0x000000cc69437220 */ /* 0x080fe40000410000 */
[C---:B------:R-:W-:Y:S02]  /*7b10*/  FFMA.FTZ R66, R106.reuse, R204, -R63 ;  /* 0x000000cc6a427223 */ /* 0x040fe4000001083f */
[----:B------:R-:W-:Y:S01]  /*7b20*/  FFMA.FTZ R67, R106, R197, R67 ;  /* 0x000000c56a437223 */ /* 0x000fe20000010043 */
[----:B------:R-:W-:Y:S01]  /*7b30*/  CS2R R62, SRZ ;  /* 0x00000000003e7805 */ /* 0x000fe2000001ff00 */
[----:B------:R-:W-:-:S02]  /*7b40*/  FADD.FTZ R203, R5, R66 ;  /* 0x0000004205cb7221 */ /* 0x000fc40000010000 */
[----:B------:R-:W-:Y:S02]  /*7b50*/  FADD.FTZ R198, RZ, R67 ;  /* 0x00000043ffc67221 */ /* 0x000fe40000010000 */
[CC--:B------:R-:W-:Y:S01]  /*7b60*/  FMUL.FTZ R67, R103.reuse, R203.reuse ;  /* 0x000000cb67437220 */ /* 0x0c0fe20000410000 */
[----:B------:R0:W1:Y:S01]  /*7b70*/  @!P0 LDS.128 R60, [R73.X16+0x4990] ;  /* 0x00499000493c8984 */ /* 0x000062000000cc00 */
[-C--:B------:R-:W-:Y:S01]  /*7b80*/  FMUL.FTZ R66, R103, R198.reuse ;  /* 0x000000c667427220 */ /* 0x080fe20000410000 */
[----:B------:R-:W-:Y:S01]  /*7b90*/  ISETP.GT.U32.AND P0, PT, R220, 0x1f, PT ;  /* 0x0000001fdc00780c */ /* 0x000fe20003f04070 */
[C---:B------:R-:W-:Y:S02]  /*7ba0*/  FFMA.FTZ R67, R104.reuse, R198, R67 ;  /* 0x000000c668437223 */ /* 0x040fe40000010043 */
[----:B------:R-:W-:Y:S02]  /*7bb0*/  FFMA.FTZ R201, R104, R203, -R66 ;  /* 0x000000cb68c97223 */ /* 0x000fe40000010842 */
[----:B------:R-:W-:-:S02]  /*7bc0*/  FADD.FTZ R202, RZ, R67 ;  /* 0x00000043ffca7221 */ /* 0x000fc40000010000 */
[----:B------:R-:W-:Y:S02]  /*7bd0*/  FADD.FTZ R71, -R144, R71 ;  /* 0x0000004790477221 */ /* 0x000fe40000010100 */
[----:B------:R-:W-:Y:S02]  /*7be0*/  FADD.FTZ R201, R4, R201 ;  /* 0x000000c904c97221 */ /* 0x000fe40000010000 */
[----:B------:R-:W-:Y:S02]  /*7bf0*/  FMUL.FTZ R66, R101, R202 ;  /* 0x000000ca65427220 */ /* 0x000fe40000410000 */
[----:B------:R-:W-:Y:S02]  /*7c00*/  FADD.FTZ R69, R128, R69 ;  /* 0x0000004580457221 */ /* 0x000fe40000010000 */
[----:B------:R-:W-:Y:S02]  /*7c10*/  FMUL.FTZ R68, R125, -R71 ;  /* 0x800000477d447220 */ /* 0x000fe40000410000 */
[----:B------:R-:W-:-:S02]  /*7c20*/  FMUL.FTZ R67, R101, R201 ;  /* 0x000000c965437220 */ /* 0x000fc40000410000 */
[----:B------:R-:W-:Y:S02]  /*7c30*/  FFMA.FTZ R66, R102, R201, -R66 ;  /* 0x000000c966427223 */ /* 0x000fe40000010842 */
[-C--:B------:R-:W-:Y:S02]  /*7c40*/  FFMA.FTZ R70, R126, R69.reuse, -R68 ;  /* 0x000000457e467223 */ /* 0x080fe40000010844 */
[----:B------:R-:W-:Y:S02]  /*7c50*/  FMUL.FTZ R68, R125, -R64 ;  /* 0x800000407d447220 */ /* 0x000fe40000410000 */
[----:B------:R-:W-:Y:S02]  /*7c60*/  FFMA.FTZ R199, R102, R202, R67 ;  /* 0x000000ca66c77223 */ /* 0x000fe40000010043 */
[----:B------:R-:W-:Y:S02]  /*7c70*/  FADD.FTZ R200, R3, R66 ;  /* 0x0000004203c87221 */ /* 0x000fe40000010000 */
[----:B------:R-:W-:-:S02]  /*7c80*/  FMUL.FTZ R72, R125, -R69 ;  /* 0x800000457d487220 */ /* 0x000fc40000410000 */
[-C--:B------:R-:W-:Y:S02]  /*7c90*/  FMUL.FTZ R69, R125, -R65.reuse ;  /* 0x800000417d457220 */ /* 0x080fe40000410000 */
[C---:B------:R-:W-:Y:S02]  /*7ca0*/  FFMA.FTZ R65, R126.reuse, R65, R68 ;  /* 0x000000417e417223 */ /* 0x040fe40000010044 */
[----:B------:R-:W-:Y:S02]  /*7cb0*/  FADD.FTZ R199, RZ, R199 ;  /* 0x000000c7ffc77221 */ /* 0x000fe40000010000 */
[C---:B------:R-:W-:Y:S02]  /*7cc0*/  FMUL.FTZ R68, R97.reuse, R200 ;  /* 0x000000c861447220 */ /* 0x040fe40000410000 */
[----:B------:R-:W-:Y:S02]  /*7cd0*/  FFMA.FTZ R64, R126, R64, -R69 ;  /* 0x000000407e407223 */ /* 0x000fe40000010845 */
[----:B------:R-:W-:-:S02]  /*7ce0*/  FMUL.FTZ R69, R97, R199 ;  /* 0x000000c761457220 */ /* 0x000fc40000410000 */
[----:B------:R-:W-:Y:S02]  /*7cf0*/  FFMA.FTZ R68, R100, R199, R68 ;  /* 0x000000c764447223 */ /* 0x000fe40000010044 */
[----:B------:R-:W-:Y:S02]  /*7d00*/  FFMA.FTZ R72, R126, R71, R72 ;  /* 0x000000477e487223 */ /* 0x000fe40000010048 */
[----:B------:R-:W-:Y:S02]  /*7d10*/  FFMA.FTZ R69, R100, R200, -R69 ;  /* 0x000000c864457223 */ /* 0x000fe40000010845 */
[----:B------:R-:W-:Y:S02]  /*7d20*/  FADD.FTZ R215, RZ, R68 ;  /* 0x00000044ffd77221 */ /* 0x000fe40000010000 */
[----:B------:R-:W-:Y:S02]  /*7d30*/  FADD.FTZ R67, -R143, R72 ;  /* 0x000000488f437221 */ /* 0x000fe40000010100 */
[----:B------:R-:W-:-:S02]  /*7d40*/  FADD.FTZ R66, R127, R70 ;  /* 0x000000467f427221 */ /* 0x000fc40000010000 */
[----:B------:R-:W-:Y:S02]  /*7d50*/  FADD.FTZ R216, R2, R69 ;  /* 0x0000004502d87221 */ /* 0x000fe40000010000 */
[CC--:B------:R-:W-:Y:S01]  /*7d60*/  FMUL.FTZ R69, R95.reuse, R215.reuse ;  /* 0x000000d75f457220 */ /* 0x0c0fe20000410000 */
[----:B------:R0:W-:Y:S01]  /*7d70*/  STS.128 [R171.X16+0x2b90], R64 ;  /* 0x002b9040ab007388 */ /* 0x0001e2000000cc00 */
[-C--:B------:R-:W-:Y:S02]  /*7d80*/  FMUL.FTZ R217, R95, R216.reuse ;  /* 0x000000d85fd97220 */ /* 0x080fe40000410000 */
[C---:B------:R-:W-:Y:S02]  /*7d90*/  FFMA.FTZ R69, R96.reuse, R216, -R69 ;  /* 0x000000d860457223 */ /* 0x040fe40000010845 */
[----:B------:R-:W-:Y:S02]  /*7da0*/  FFMA.FTZ R217, R96, R215, R217 ;  /* 0x000000d760d97223 */ /* 0x000fe400000100d9 */
[----:B------:R-:W-:Y:S01]  /*7db0*/  FADD.FTZ R218, R0, R69 ;  /* 0x0000004500da7221 */ /* 0x000fe20000010000 */
[----:B------:R-:W-:Y:S06]  /*7dc0*/  BAR.SYNC.DEFER_BLOCKING 0x0 ;  /* 0x0000000000007b1d */ /* 0x000fec0000010000 */
[----:B------:R-:W-:Y:S05]  /*7dd0*/  @P0 BRA `(.L_x_83) ;  /* 0x00000d7000000947 */ /* 0x000fea0003800000 */
[----:B-1----:R-:W-:Y:S01]  /*7de0*/  IMAD R222, R220, 0x50, RZ ;  /* 0x00000050dcde7824 */ /* 0x002fe200078e02ff */
[----:B------:R-:W-:-:S04]  /*7df0*/  ISETP.NE.AND P0, PT, R247, 0x1f, PT ;  /* 0x0000001ff700780c */ /* 0x000fc80003f05270 */
[----:B0-----:R-:W-:Y:S04]  /*7e00*/  LDS.128 R64, [R222+0x2bb0] ;  /* 0x002bb000de407984 */ /* 0x001fe80000000c00 */
[----:B------:R-:W0:Y:S04]  /*7e10*/  LDS.128 R68, [R222+0x2bc0] ;  /* 0x002bc000de447984 */ /* 0x000e280000000c00 */
[----:B------:R-:W1:Y:S04]  /*7e20*/  LDS.128 R72, [R222+0x2ba0] ;  /* 0x002ba000de487984 */ /* 0x000e680000000c00 */
[----:B------:R-:W2:Y:S01]  /*7e30*/  LDS.128 R76, [R222+0x2b90] ;  /* 0x002b9000de4c7984 */ /* 0x000ea20000000c00 */
[----:B0-----:R-:W-:-:S04]  /*7e40*/  FMUL.FTZ R81, R65, R71 ;  /* 0x0000004741517220 */ /* 0x001fc80000410000 */
[-C--:B------:R-:W-:Y:S02]  /*7e50*/  FFMA.FTZ R81, R64, R70.reuse, -R81 ;  /* 0x0000004640517223 */ /* 0x080fe40000010851 */
[C---:B------:R-:W-:Y:S02]  /*7e60*/  FMUL.FTZ R70, R65.reuse, R70 ;  /* 0x0000004641467220 */ /* 0x040fe40000410000 */
[----:B------:R-:W-:Y:S02]  /*7e70*/  FADD.FTZ R66, R66, R81 ;  /* 0x0000005142427221 */ /* 0x000fe40000010000 */
[----:B------:R-:W-:Y:S02]  /*7e80*/  FFMA.FTZ R70, R64, R71, R70 ;  /* 0x0000004740467223 */ /* 0x000fe40000010046 */
[C---:B------:R-:W-:Y:S02]  /*7e90*/  FMUL.FTZ R71, R65.reuse, R69 ;  /* 0x0000004541477220 */ /* 0x040fe40000410000 */
[----:B------:R-:W-:-:S02]  /*7ea0*/  FMUL.FTZ R65, R65, R68 ;  /* 0x0000004441417220 */ /* 0x000fc40000410000 */
[C---:B------:R-:W-:Y:S02]  /*7eb0*/  FFMA.FTZ R71, R64.reuse, R68, -R71 ;  /* 0x0000004440477223 */ /* 0x040fe40000010847 */
[----:B------:R-:W-:Y:S02]  /*7ec0*/  FFMA.FTZ R65, R64, R69, R65 ;  /* 0x0000004540417223 */ /* 0x000fe40000010041 */
[----:B------:R-:W-:Y:S02]  /*7ed0*/  FADD.FTZ R67, R67, R70 ;  /* 0x0000004643437221 */ /* 0x000fe40000010000 */
[----:B-1----:R-:W-:-:S04]  /*7ee0*/  FMUL.FTZ R64, R73, R66 ;  /* 0x0000004249407220 */ /* 0x002fc80000410000 */
[CC--:B------:R-:W-:Y:S02]  /*7ef0*/  FFMA.FTZ R64, R72.reuse, R67.reuse, R64 ;  /* 0x0000004348407223 */ /* 0x0c0fe40000010040 */
[----:B------:R-:W-:Y:S02]  /*7f00*/  FMUL.FTZ R67, R73, R67 ;  /* 0x0000004349437220 */ /* 0x000fe40000410000 */
[----:B------:R-:W-:Y:S02]  /*7f10*/  FADD.FTZ R75, R75, R64 ;  /* 0x000000404b4b7221 */ /* 0x000fe40000010000 */
[C---:B------:R-:W-:Y:S02]  /*7f20*/  FMUL.FTZ R64, R73.reuse, R65 ;  /* 0x0000004149407220 */ /* 0x040fe40000410000 */
[----:B------:R-:W-:Y:S02]  /*7f30*/  FMUL.FTZ R73, R73, R71 ;  /* 0x0000004749497220 */ /* 0x000fe40000410000 */
[----:B------:R-:W-:-:S02]  /*7f40*/  FFMA.FTZ R67, R72, R66, -R67 ;  /* 0x0000004248437223 */ /* 0x000fc40000010843 */
[----:B------:R-:W-:Y:S02]  /*7f50*/  FFMA.FTZ R73, R72, R65, R73 ;  /* 0x0000004148497223 */ /* 0x000fe40000010049 */
[----:B------:R-:W-:Y:S02]  /*7f60*/  FADD.FTZ R67, R74, R67 ;  /* 0x000000434a437221 */ /* 0x000fe40000010000 */
[C---:B--2---:R-:W-:Y:S02]  /*7f70*/  FMUL.FTZ R65, R77.reuse, R75 ;  /* 0x0000004b4d417220 */ /* 0x044fe40000410000 */
[----:B------:R-:W-:Y:S02]  /*7f80*/  FFMA.FTZ R64, R72, R71, -R64 ;  /* 0x0000004748407223 */ /* 0x000fe40000010840 */
[-C--:B------:R-:W-:Y:S02]  /*7f90*/  FFMA.FTZ R69, R76, R67.reuse, -R65 ;  /* 0x000000434c457223 */ /* 0x080fe40000010841 */
[----:B------:R-:W-:-:S02]  /*7fa0*/  FMUL.FTZ R67, R77, R67 ;  /* 0x000000434d437220 */ /* 0x000fc40000410000 */
[C---:B------:R-:W-:Y:S02]  /*7fb0*/  FMUL.FTZ R65, R77.reuse, R73 ;  /* 0x000000494d417220 */ /* 0x040fe40000410000 */
[-C--:B------:R-:W-:Y:S02]  /*7fc0*/  FMUL.FTZ R77, R77, R64.reuse ;  /* 0x000000404d4d7220 */ /* 0x080fe40000410000 */
[C---:B------:R-:W-:Y:S02]  /*7fd0*/  FFMA.FTZ R74, R76.reuse, R64, -R65 ;  /* 0x000000404c4a7223 */ /* 0x040fe40000010841 */
[C---:B------:R-:W-:Y:S02]  /*7fe0*/  FFMA.FTZ R64, R76.reuse, R75, R67 ;  /* 0x0000004b4c407223 */ /* 0x040fe40000010043 */
[----:B------:R-:W-:Y:S02]  /*7ff0*/  FFMA.FTZ R73, R76, R73, R77 ;  /* 0x000000494c497223 */ /* 0x000fe4000001004d */
[----:B------:R-:W-:-:S02]  /*8000*/  FADD.FTZ R77, R78, R69 ;  /* 0x000000454e4d7221 */ /* 0x000fc40000010000 */
[----:B------:R-:W-:Y:S01]  /*8010*/  FADD.FTZ R76, R79, R64 ;  /* 0x000000404f4c7221 */ /* 0x000fe20000010000 */
[----:B------:R-:W-:Y:S02]  /*8020*/  MOV R79, R74 ;  /* 0x0000004a004f7202 */ /* 0x000fe40000000f00 */
[----:B------:R-:W-:Y:S01]  /*8030*/  MOV R78, R73 ;  /* 0x00000049004e7202 */ /* 0x000fe20000000f00 */
[----:B------:R-:W-:Y:S05]  /*8040*/  BRA.DIV ~URZ, `(.L_x_84) ;  /* 0x000058327f007947 */ /* 0x000fea000b800000 */
[----:B------:R0:W1:Y:S02]  /*8050*/  SHFL.DOWN PT, R66, R74, 0x1, 0x1f ;  /* 0x08201f004a427f89 */ /* 0x00006400000e0000 */
.L_x_123:
[----:B------:R-:W-:Y:S05]  /*8060*/  BRA.DIV ~URZ, `(.L_x_85) ;  /* 0x000058827f007947 */ /* 0x000fea000b800000 */
[----:B------:R2:W3:Y:S04]  /*8070*/  SHFL.DOWN PT, R67, R73, 0x1, 0x1f ;  /* 0x08201f0049437f89 */ /* 0x0004e800000e0000 */
[----:B------:R2:W4:Y:S04]  /*8080*/  SHFL.DOWN PT, R68, R77, 0x1, 0x1f ;  /* 0x08201f004d447f89 */ /* 0x00052800000e0000 */
[----:B------:R2:W0:Y:S02]  /*8090*/  SHFL.DOWN PT, R75, R76, 0x1, 0x1f ;  /* 0x08201f004c4b7f89 */ /* 0x00042400000e0000 */
.L_x_124:
[----:B------:R-:W-:Y:S01]  /*80a0*/  BSSY B1, `(.L_x_86) ;  /* 0x000000e000017945 */ /* 0x000fe20003800000 */
[----:B------:R-:W-:Y:S01]  /*80b0*/  ISETP.GT.U32.AND P2, PT, R247, 0x1d, PT ;  /* 0x0000001df700780c */ /* 0x000fe20003f44070 */
[----:B------:R-:W-:Y:S07]  /*80c0*/  @!P0 BRA `(.L_x_87) ;  /* 0x000000b000008947 */ /* 0x000fee0003800000 */
[C---:B0-----:R-:W-:Y:S02]  /*80d0*/  FMUL.FTZ R64, R78.reuse, R75 ;  /* 0x0000004b4e407220 */ /* 0x041fe40000410000 */
[----:B----4-:R-:W-:-:S02]  /*80e0*/  FMUL.FTZ R70, R78, R68 ;  /* 0x000000444e467220 */ /* 0x010fc40000410000 */
[C---:B------:R-:W-:Y:S02]  /*80f0*/  FFMA.FTZ R68, R79.reuse, R68, -R64 ;  /* 0x000000444f447223 */ /* 0x040fe40000010840 */
[C---:B---3--:R-:W-:Y:S02]  /*8100*/  FMUL.FTZ R64, R78.reuse, R67 ;  /* 0x000000434e407220 */ /* 0x048fe40000410000 */
[-C--:B-1----:R-:W-:Y:S02]  /*8110*/  FMUL.FTZ R78, R78, R66.reuse ;  /* 0x000000424e4e7220 */ /* 0x082fe40000410000 */
[C---:B------:R-:W-:Y:S02]  /*8120*/  FFMA.FTZ R64, R79.reuse, R66, -R64 ;  /* 0x000000424f407223 */ /* 0x040fe40000010840 */
[C---:B------:R-:W-:Y:S02]  /*8130*/  FFMA.FTZ R75, R79.reuse, R75, R70 ;  /* 0x0000004b4f4b7223 */ /* 0x040fe40000010046 */
[----:B------:R-:W-:Y:S01]  /*8140*/  FFMA.FTZ R78, R79, R67, R78 ;  /* 0x000000434f4e7223 */ /* 0x000fe2000001004e */
[----:B------:R-:W-:Y:S01]  /*8150*/  MOV R79, R64 ;  /* 0x00000040004f7202 */ /* 0x000fe20000000f00 */
[----:B--2---:R-:W-:-:S02]  /*8160*/  FADD.FTZ R77, R77, R68 ;  /* 0x000000444d4d7221 */ /* 0x004fc40000010000 */
[----:B------:R-:W-:Y:S02]  /*8170*/  FADD.FTZ R76, R76, R75 ;  /* 0x0000004b4c4c7221 */ /* 0x000fe40000010000 */
.L_x_87:
[----:B------:R-:W-:Y:S05]  /*8180*/  BSYNC B1 ;  /* 0x0000000000017941 */ /* 0x000fea0003800000 */
.L_x_86:
[----:B------:R-:W-:Y:S05]  /*8190*/  BRA.DIV ~URZ, `(.L_x_88) ;  /* 0x000058a27f007947 */ /* 0x000fea000b800000 */
[----:B-1----:R1:W2:Y:S04]  /*81a0*/  SHFL.DOWN PT, R66, R79, 0x2, 0x1f ;  /* 0x08401f004f427f89 */ /* 0x0022a800000e0000 */
[----:B---3--:R1:W3:Y:S04]  /*81b0*/  SHFL.DOWN PT, R67, R78, 0x2, 0x1f ;  /* 0x08401f004e437f89 */ /* 0x0082e800000e0000 */
[----:B----4-:R1:W4:Y:S04]  /*81c0*/  SHFL.DOWN PT, R68, R77, 0x2, 0x1f ;  /* 0x08401f004d447f89 */ /* 0x01032800000e0000 */
[----:B0-----:R1:W0:Y:S02]  /*81d0*/  SHFL.DOWN PT, R75, R76, 0x2, 0x1f ;  /* 0x08401f004c4b7f89 */ /* 0x00122400000e0000 */
.L_x_125:
[----:B------:R-:W-:Y:S01]  /*81e0*/  BSSY B1, `(.L_x_89) ;  /* 0x000000e000017945 */ /* 0x000fe20003800000 */
[----:B------:R-:W-:Y:S01]  /*81f0*/  ISETP.GT.U32.AND P0, PT, R247, 0x1b, PT ;  /* 0x0000001bf700780c */ /* 0x000fe20003f04070 */
[----:B------:R-:W-:Y:S07]  /*8200*/  @P2 BRA `(.L_x_90) ;  /* 0x000000b000002947 */ /* 0x000fee0003800000 */
[C---:B0-----:R-:W-:Y:S02]  /*8210*/  FMUL.FTZ R64, R78.reuse, R75 ;  /* 0x0000004b4e407220 */ /* 0x041fe40000410000 */
[----:B----4-:R-:W-:-:S02]  /*8220*/  FMUL.FTZ R70, R78, R68 ;  /* 0x000000444e467220 */ /* 0x010fc40000410000 */
[C---:B------:R-:W-:Y:S02]  /*8230*/  FFMA.FTZ R68, R79.reuse, R68, -R64 ;  /* 0x000000444f447223 */ /* 0x040fe40000010840 */
[C---:B---3--:R-:W-:Y:S02]  /*8240*/  FMUL.FTZ R64, R78.reuse, R67 ;  /* 0x000000434e407220 */ /* 0x048fe40000410000 */
[-C--:B-12---:R-:W-:Y:S02]  /*8250*/  FMUL.FTZ R78, R78, R66.reuse ;  /* 0x000000424e4e7220 */ /* 0x086fe40000410000 */
[C---:B------:R-:W-:Y:S02]  /*8260*/  FFMA.FTZ R64, R79.reuse, R66, -R64 ;  /* 0x000000424f407223 */ /* 0x040fe40000010840 */
[C---:B------:R-:W-:Y:S02]  /*8270*/  FFMA.FTZ R75, R79.reuse, R75, R70 ;  /* 0x0000004b4f4b7223 */ /* 0x040fe40000010046 */
[----:B------:R-:W-:Y:S01]  /*8280*/  FFMA.FTZ R78, R79, R67, R78 ;  /* 0x000000434f4e7223 */ /* 0x000fe2000001004e */
[----:B------:R-:W-:Y:S01]  /*8290*/  MOV R79, R64 ;  /* 0x00000040004f7202 */ /* 0x000fe20000000f00 */
[----:B------:R-:W-:-:S02]  /*82a0*/  FADD.FTZ R77, R77, R68 ;  /* 0x000000444d4d7221 */ /* 0x000fc40000010000 */
[----:B------:R-:W-:Y:S02]  /*82b0*/  FADD.FTZ R76, R76, R75 ;  /* 0x0000004b4c4c7221 */ /* 0x000fe40000010000 */
.L_x_90:
[----:B------:R-:W-:Y:S05]  /*82c0*/  BSYNC B1 ;  /* 0x0000000000017941 */ /* 0x000fea0003800000 */
.L_x_89:
[----:B------:R-:W-:Y:S05]  /*82d0*/  BRA.DIV ~URZ, `(.L_x_91) ;  /* 0x000059227f007947 */ /* 0x000fea000b800000 */
[----:B--2---:R2:W1:Y:S02]  /*82e0*/  SHFL.DOWN PT, R66, R79, 0x4, 0x1f ;  /* 0x08801f004f427f89 */ /* 0x00446400000e0000 */
.L_x_126:
[----:B------:R-:W-:Y:S05]  /*82f0*/  BRA.DIV ~URZ, `(.L_x_92) ;  /* 0x000059827f007947 */ /* 0x000fea000b800000 */
[----:B---3--:R3:W2:Y:S04]  /*8300*/  SHFL.DOWN PT, R67, R78, 0x4, 0x1f ;  /* 0x08801f004e437f89 */ /* 0x0086a800000e0000 */
[----:B----4-:R3:W4:Y:S04]  /*8310*/  SHFL.DOWN PT, R68, R77, 0x4, 0x1f ;  /* 0x08801f004d447f89 */ /* 0x01072800000e0000 */
[----:B0-----:R3:W0:Y:S02]  /*8320*/  SHFL.DOWN PT, R75, R76, 0x4, 0x1f ;  /* 0x08801f004c4b7f89 */ /* 0x00162400000e0000 */
.L_x_127:
[----:B------:R-:W-:Y:S01]  /*8330*/  BSSY B1, `(.L_x_93) ;  /* 0x000000e000017945 */ /* 0x000fe20003800000 */
[----:B------:R-:W-:Y:S01]  /*8340*/  ISETP.GT.U32.AND P2, PT, R247, 0x17, PT ;  /* 0x00000017f700780c */ /* 0x000fe20003f44070 */
[----:B------:R-:W-:Y:S07]  /*8350*/  @P0 BRA `(.L_x_94) ;  /* 0x000000b000000947 */ /* 0x000fee0003800000 */
[C---:B0-----:R-:W-:Y:S02]  /*8360*/  FMUL.FTZ R64, R78.reuse, R75 ;  /* 0x0000004b4e407220 */ /* 0x041fe40000410000 */
[----:B----4-:R-:W-:-:S02]  /*8370*/  FMUL.FTZ R70, R78, R68 ;  /* 0x000000444e467220 */ /* 0x010fc40000410000 */
[C---:B------:R-:W-:Y:S02]  /*8380*/  FFMA.FTZ R68, R79.reuse, R68, -R64 ;  /* 0x000000444f447223 */ /* 0x040fe40000010840 */
[C---:B--2---:R-:W-:Y:S02]  /*8390*/  FMUL.FTZ R64, R78.reuse, R67 ;  /* 0x000000434e407220 */ /* 0x044fe40000410000 */
[-C--:B-1-3--:R-:W-:Y:S02]  /*83a0*/  FMUL.FTZ R78, R78, R66.reuse ;  /* 0x000000424e4e7220 */ /* 0x08afe40000410000 */
[C---:B------:R-:W-:Y:S02]  /*83b0*/  FFMA.FTZ R64, R79.reuse, R66, -R64 ;  /* 0x000000424f407223 */ /* 0x040fe40000010840 */
[C---:B------:R-:W-:Y:S02]  /*83c0*/  FFMA.FTZ R75, R79.reuse, R75, R70 ;  /* 0x0000004b4f4b7223 */ /* 0x040fe40000010046 */
[----:B------:R-:W-:Y:S01]  /*83d0*/  FFMA.FTZ R78, R79, R67, R78 ;  /* 0x000000434f4e7223 */ /* 0x000fe2000001004e */
[----:B------:R-:W-:Y:S01]  /*83e0*/  MOV R79, R64 ;  /* 0x00000040004f7202 */ /* 0x000fe20000000f00 */
[----:B------:R-:W-:-:S02]  /*83f0*/  FADD.FTZ R77, R77, R68 ;  /* 0x000000444d4d7221 */ /* 0x000fc40000010000 */
[----:B------:R-:W-:Y:S02]  /*8400*/  FADD.FTZ R76, R76, R75 ;  /* 0x0000004b4c4c7221 */ /* 0x000fe40000010000 */
.L_x_94:
[----:B------:R-:W-:Y:S05]  /*8410*/  BSYNC B1 ;  /* 0x0000000000017941 */ /* 0x000fea0003800000 */
.L_x_93:
[----:B------:R-:W-:Y:S05]  /*8420*/  BRA.DIV ~URZ, `(.L_x_95) ;  /* 0x000059a27f007947 */ /* 0x000fea000b800000 */
[----:B-1----:R1:W3:Y:S04]  /*8430*/  SHFL.DOWN PT, R66, R79, 0x8, 0x1f ;  /* 0x09001f004f427f89 */ /* 0x0022e800000e0000 */
[----:B--2---:R1:W2:Y:S04]  /*8440*/  SHFL.DOWN PT, R67, R78, 0x8, 0x1f ;  /* 0x09001f004e437f89 */ /* 0x0042a800000e0000 */
[----:B----4-:R1:W4:Y:S04]  /*8450*/  SHFL.DOWN PT, R68, R77, 0x8, 0x1f ;  /* 0x09001f004d447f89 */ /* 0x01032800000e0000 */
[----:B0-----:R1:W0:Y:S02]  /*8460*/  SHFL.DOWN PT, R75, R76, 0x8, 0x1f ;  /* 0x09001f004c4b7f89 */ /* 0x00122400000e0000 */
.L_x_128:
        /* <DEDUP_REMOVED lines=14> */
.L_x_97:
[----:B------:R-:W-:Y:S05]  /*8550*/  BSYNC B1 ;  /* 0x0000000000017941 */ /* 0x000fea0003800000 */
.L_x_96:
[----:B------:R-:W-:Y:S05]  /*8560*/  BRA.DIV ~URZ, `(.L_x_98) ;  /* 0x00005a227f007947 */ /* 0x000fea000b800000 */
[----:B---3--:R3:W1:Y:S02]  /*8570*/  SHFL.DOWN PT, R66, R79, 0x10, 0x1f ;  /* 0x0a001f004f427f89 */ /* 0x00866400000e0000 */
.L_x_129:
[----:B------:R-:W-:Y:S05]  /*8580*/  BRA.DIV ~URZ, `(.L_x_99) ;  /* 0x00005a827f007947 */ /* 0x000fea000b800000 */
[----:B--2---:R2:W3:Y:S04]  /*8590*/  SHFL.DOWN PT, R67, R78, 0x10, 0x1f ;  /* 0x0a001f004e437f89 */ /* 0x0044e800000e0000 */
[----:B----4-:R2:W4:Y:S04]  /*85a0*/  SHFL.DOWN PT, R68, R77, 0x10, 0x1f ;  /* 0x0a001f004d447f89 */ /* 0x01052800000e0000 */
[----:B0-----:R2:W0:Y:S02]  /*85b0*/  SHFL.DOWN PT, R75, R76, 0x10, 0x1f ;  /* 0x0a001f004c4b7f89 */ /* 0x00142400000e0000 */
.L_x_130:
[----:B------:R-:W-:Y:S01]  /*85c0*/  BSSY B1, `(.L_x_100) ;  /* 0x000000d000017945 */ /* 0x000fe20003800000 */
[----:B------:R-:W-:Y:S05]  /*85d0*/  @P0 BRA `(.L_x_101) ;  /* 0x000000b000000947 */ /* 0x000fea0003800000 */
        /* <DEDUP_REMOVED lines=11> */
.L_x_101:
[----:B------:R-:W-:Y:S05]  /*8690*/  BSYNC B1 ;  /* 0x0000000000017941 */ /* 0x000fea0003800000 */
.L_x_100:
[----:B------:R-:W-:Y:S05]  /*86a0*/  BRA.DIV ~URZ, `(.L_x_102) ;  /* 0x00005ab27f007947 */ /* 0x000fea000b800000 */
[----:B------:R-:W5:Y:S04]  /*86b0*/  SHFL.IDX PT, R64, R78, RZ, 0x1f ;  /* 0x00001fff4e407589 */ /* 0x000f6800000e0000 */
[----:B------:R-:W2:Y:S04]  /*86c0*/  SHFL.IDX PT, R236, R79, RZ, 0x1f ;  /* 0x00001fff4fec7589 */ /* 0x000ea800000e0000 */
[----:B------:R-:W4:Y:S04]  /*86d0*/  SHFL.DOWN PT, R74, R79, 0x1, 0x1f ;  /* 0x08201f004f4a7f89 */ /* 0x000f2800000e0000 */
[----:B------:R-:W3:Y:S04]  /*86e0*/  SHFL.DOWN PT, R73, R78, 0x1, 0x1f ;  /* 0x08201f004e497f89 */ /* 0x000ee800000e0000 */
[----:B------:R-:W1:Y:S04]  /*86f0*/  SHFL.IDX PT, R235, R77, RZ, 0x1f ;  /* 0x00001fff4deb7589 */ /* 0x000e6800000e0000 */
[----:B------:R-:W0:Y:S04]  /*8700*/  SHFL.DOWN PT, R72, R77, 0x1, 0x1f ;  /* 0x08201f004d487f89 */ /* 0x000e2800000e0000 */
[----:B------:R-:W0:Y:S01]  /*8710*/  SHFL.IDX PT, R234, R76, RZ, 0x1f ;  /* 0x00001fff4cea7589 */ /* 0x000e2200000e0000 */
[----:B-----5:R-:W-:-:S02]  /*8720*/  FMUL.FTZ R239, R63, R64 ;  /* 0x000000403fef7220 */ /* 0x020fc40000410000 */
[----:B------:R-:W-:Y:S01]  /*8730*/  FMUL.FTZ R240, R62, R64 ;  /* 0x000000403ef07220 */ /* 0x000fe20000410000 */
[----:B0-----:R-:W0:Y:S01]  /*8740*/  SHFL.DOWN PT, R75, R76, 0x1, 0x1f ;  /* 0x08201f004c4b7f89 */ /* 0x001e2200000e0000 */
[C---:B--2---:R-:W-:Y:S02]  /*8750*/  FMUL.FTZ R238, R60.reuse, R236 ;  /* 0x000000ec3cee7220 */ /* 0x044fe40000410000 */
[----:B------:R-:W-:Y:S01]  /*8760*/  FMUL.FTZ R237, R60, R64 ;  /* 0x000000403ced7220 */ /* 0x000fe20000410000 */
[----:B------:R-:W2:Y:S01]  /*8770*/  SHFL.IDX PT, R70, R62, RZ, 0x1f ;  /* 0x00001fff3e467589 */ /* 0x000ea200000e0000 */
[-C--:B------:R-:W-:Y:S02]  /*8780*/  FFMA.FTZ R239, R62, R236.reuse, -R239 ;  /* 0x000000ec3eef7223 */ /* 0x080fe400000108ef */
[----:B------:R-:W-:Y:S01]  /*8790*/  FFMA.FTZ R240, R63, R236, R240 ;  /* 0x000000ec3ff07223 */ /* 0x000fe200000100f0 */
[----:B------:R-:W0:Y:S04]  /*87a0*/  SHFL.IDX PT, R71, R63, RZ, 0x1f ;  /* 0x00001fff3f477589 */ /* 0x000e2800000e0000 */
[----:B------:R-:W0:Y:S04]  /*87b0*/  SHFL.IDX PT, R69, R61, RZ, 0x1f ;  /* 0x00001fff3d457589 */ /* 0x000e2800000e0000 */
[----:B----4-:R4:W0:Y:S02]  /*87c0*/  SHFL.IDX PT, R68, R60, RZ, 0x1f ;  /* 0x00001fff3c447589 */ /* 0x01082400000e0000 */
[----:B----4-:R-:W-:-:S02]  /*87d0*/  FMUL.FTZ R60, R61, R64 ;  /* 0x000000403d3c7220 */ /* 0x010fc40000410000 */
.L_x_131:
[----:B-1-3--:R1:W3:Y:S01]  /*87e0*/  LDS.128 R64, [R222+0x2bc0] ;  /* 0x002bc000de407984 */ /* 0x00a2e20000000c00 */
[----:B------:R-:W-:Y:S01]  /*87f0*/  ISETP.NE.AND P0, PT, R220, 0x1f, PT ;  /* 0x0000001fdc00780c */ /* 0x000fe20003f05270 */
[----:B------:R-:W-:-:S12]  /*8800*/  BSSY B1, `(.L_x_103) ;  /* 0x000000c000017945 */ /* 0x000fd80003800000 */
[----:B------:R-:W-:Y:S05]  /*8810*/  @!P0 BRA `(.L_x_104) ;  /* 0x000000a000008947 */ /* 0x000fea0003800000 */
[-C--:B01----:R-:W-:Y:S02]  /*8820*/  FMUL.FTZ R63, R71, R73.reuse ;  /* 0x00000049473f7220 */ /* 0x083fe40000410000 */
[CC--:B--2---:R-:W-:Y:S02]  /*8830*/  FMUL.FTZ R62, R70.reuse, R73.reuse ;  /* 0x00000049463e7220 */ /* 0x0c4fe40000410000 */
        /* <DEDUP_REMOVED lines=8> */
.L_x_104:
[----:B-1----:R-:W-:Y:S05]  /*88c0*/  BSYNC B1 ;  /* 0x0000000000017941 */ /* 0x002fea0003800000 */
.L_x_103:
[----:B0-----:R-:W0:Y:S01]  /*88d0*/  LDS.128 R72, [R222+0x2bb0] ;  /* 0x002bb000de487984 */ /* 0x001e220000000c00 */
[C---:B---3--:R-:W-:Y:S02]  /*88e0*/  FMUL.FTZ R77, R65.reuse, R69 ;  /* 0x00000045414d7220 */ /* 0x048fe40000410000 */
[----:B--2---:R-:W-:Y:S01]  /*88f0*/  FMUL.FTZ R62, R65, R70 ;  /* 0x00000046413e7220 */ /* 0x004fe20000410000 */
[----:B------:R-:W-:Y:S01]  /*8900*/  STS.128 [R222+0x2bc0], R68 ;  /* 0x002bc044de007388 */ /* 0x000fe20000000c00 */
[----:B------:R-:W-:-:S02]  /*8910*/  FFMA.FTZ R80, R64, R68, -R77 ;  /* 0x0000004440507223 */ /* 0x000fc4000001084d */
[-C--:B------:R-:W-:Y:S01]  /*8920*/  FMUL.FTZ R63, R65, R71.reuse ;  /* 0x00000047413f7220 */ /* 0x080fe20000410000 */
[----:B------:R-:W1:Y:S01]  /*8930*/  LDS.128 R76, [R222+0x2ba0] ;  /* 0x002ba000de4c7984 */ /* 0x000e620000000c00 */
[C---:B------:R-:W-:Y:S02]  /*8940*/  FFMA.FTZ R62, R64.reuse, R71, R62 ;  /* 0x00000047403e7223 */ /* 0x040fe4000001003e */
[----:B------:R-:W-:Y:S02]  /*8950*/  FFMA.FTZ R63, R64, R70, -R63 ;  /* 0x00000046403f7223 */ /* 0x000fe4000001083f */
[----:B------:R-:W-:Y:S02]  /*8960*/  FADD.FTZ R83, R67, R62 ;  /* 0x0000003e43537221 */ /* 0x000fe40000010000 */
[----:B------:R-:W-:Y:S02]  /*8970*/  FADD.FTZ R82, R66, R63 ;  /* 0x0000003f42527221 */ /* 0x000fe40000010000 */
[----:B------:R-:W-:-:S02]  /*8980*/  FMUL.FTZ R81, R65, R68 ;  /* 0x0000004441517220 */ /* 0x000fc40000410000 */
[----:B------:R-:W-:Y:S02]  /*8990*/  FFMA.FTZ R61, R61, R236, R237 ;  /* 0x000000ec3d3d7223 */ /* 0x000fe400000100ed */
[----:B------:R-:W-:Y:S02]  /*89a0*/  FFMA.FTZ R81, R64, R69, R81 ;  /* 0x0000004540517223 */ /* 0x000fe40000010051 */
[----:B------:R-:W-:-:S03]  /*89b0*/  FADD.FTZ R60, -R60, R238 ;  /* 0x000000ee3c3c7221 */ /* 0x000fc60000010100 */
[----:B------:R2:W-:Y:S01]  /*89c0*/  STS.128 [R222+0x2bb0], R80 ;  /* 0x002bb050de007388 */ /* 0x0005e20000000c00 */
[CC--:B0-----:R-:W-:Y:S02]  /*89d0*/  FMUL.FTZ R63, R73.reuse, R83.reuse ;  /* 0x00000053493f7220 */ /* 0x0c1fe40000410000 */
[CC--:B------:R-:W-:Y:S02]  /*89e0*/  FMUL.FTZ R62, R73.reuse, R82.reuse ;  /* 0x00000052493e7220 */ /* 0x0c0fe40000410000 */
[C---:B------:R-:W-:Y:S02]  /*89f0*/  FFMA.FTZ R65, R72.reuse, R82, -R63 ;  /* 0x0000005248417223 */ /* 0x040fe4000001083f */
[----:B------:R-:W-:Y:S02]  /*8a00*/  FFMA.FTZ R62, R72, R83, R62 ;  /* 0x00000053483e7223 */ /* 0x000fe4000001003e */
[----:B------:R-:W-:Y:S02]  /*8a10*/  FMUL.FTZ R63, R73, R81 ;  /* 0x00000051493f7220 */ /* 0x000fe40000410000 */
[----:B--2---:R-:W-:-:S02]  /*8a20*/  FADD.FTZ R82, R74, R65 ;  /* 0x000000414a527221 */ /* 0x004fc40000010000 */
[----:B------:R-:W-:Y:S02]  /*8a30*/  FADD.FTZ R83, R75, R62 ;  /* 0x0000003e4b537221 */ /* 0x000fe40000010000 */
[-C--:B------:R-:W-:Y:S02]  /*8a40*/  FMUL.FTZ R73, R73, R80.reuse ;  /* 0x0000005049497220 */ /* 0x080fe40000410000 */
[C---:B------:R-:W-:Y:S02]  /*8a50*/  FFMA.FTZ R80, R72.reuse, R80, -R63 ;  /* 0x0000005048507223 */ /* 0x040fe4000001083f */
[C---:B-1----:R-:W-:Y:S02]  /*8a60*/  FMUL.FTZ R62, R77.reuse, R82 ;  /* 0x000000524d3e7220 */ /* 0x042fe40000410000 */
[----:B------:R-:W-:Y:S02]  /*8a70*/  FMUL.FTZ R63, R77, R83 ;  /* 0x000000534d3f7220 */ /* 0x000fe40000410000 */
[----:B------:R-:W-:-:S02]  /*8a80*/  FFMA.FTZ R81, R72, R81, R73 ;  /* 0x0000005148517223 */ /* 0x000fc40000010049 */
[C---:B------:R-:W-:Y:S02]  /*8a90*/  FFMA.FTZ R64, R76.reuse, R83, R62 ;  /* 0x000000534c407223 */ /* 0x040fe4000001003e */
[C---:B------:R-:W-:Y:S01]  /*8aa0*/  FFMA.FTZ R65, R76.reuse, R82, -R63 ;  /* 0x000000524c417223 */ /* 0x040fe2000001083f */
[----:B------:R0:W-:Y:S01]  /*8ab0*/  STS.128 [R222+0x2ba0], R80 ;  /* 0x002ba050de007388 */ /* 0x0001e20000000c00 */
[CC--:B------:R-:W-:Y:S02]  /*8ac0*/  FMUL.FTZ R62, R77.reuse, R80.reuse ;  /* 0x000000504d3e7220 */ /* 0x0c0fe40000410000 */
[-C--:B------:R-:W-:Y:S02]  /*8ad0*/  FMUL.FTZ R63, R77, R81.reuse ;  /* 0x000000514d3f7220 */ /* 0x080fe40000410000 */
[C---:B------:R-:W-:Y:S02]  /*8ae0*/  FFMA.FTZ R77, R76.reuse, R81, R62 ;  /* 0x000000514c4d7223 */ /* 0x040fe4000001003e */
[----:B------:R-:W-:-:S02]  /*8af0*/  FFMA.FTZ R76, R76, R80, -R63 ;  /* 0x000000504c4c7223 */ /* 0x000fc4000001083f */
[----:B------:R-:W-:Y:S02]  /*8b00*/  FADD.FTZ R78, R78, R65 ;  /* 0x000000414e4e7221 */ /* 0x000fe40000010000 */
[----:B------:R-:W-:Y:S02]  /*8b10*/  FADD.FTZ R79, R79, R64 ;  /* 0x000000404f4f7221 */ /* 0x000fe40000010000 */
[----:B------:R-:W-:Y:S02]  /*8b20*/  FADD.FTZ R62, R239, R235 ;  /* 0x000000ebef3e7221 */ /* 0x000fe40000010000 */
[----:B------:R-:W-:Y:S01]  /*8b30*/  FADD.FTZ R63, R240, R234 ;  /* 0x000000eaf03f7221 */ /* 0x000fe20000010000 */
[----:B------:R0:W-:Y:S04]  /*8b40*/  STS.128 [R222+0x2b90], R76 ;  /* 0x002b904cde007388 */ /* 0x0001e80000000c00 */
.L_x_83:
[----:B-1----:R-:W-:Y:S05]  /*8b50*/  BSYNC B0 ;  /* 0x0000000000007941 */ /* 0x002fea0003800000 */
.L_x_82:
[----:B------:R-:W-:Y:S01]  /*8b60*/  WARPSYNC 0xffffffff ;  /* 0xffffffff00007948 */ /* 0x000fe20003800000 */
[----:B------:R-:W-:Y:S01]  /*8b70*/  BAR.SYNC.DEFER_BLOCKING 0x0 ;  /* 0x0000000000007b1d */ /* 0x000fe20000010000 */
[C---:B0-----:R-:W-:Y:S01]  /*8b80*/  FFMA.FTZ R76, R32.reuse, R214, RZ ;  /* 0x000000d6204c7223 */ /* 0x041fe200000100ff */
[----:B------:R-:W-:Y:S01]  /*8b90*/  MOV R80, UR7 ;  /* 0x0000000700507c02 */ /* 0x000fe20008000f00 */
[----:B------:R-:W-:Y:S01]  /*8ba0*/  FADD.FTZ R217, RZ, R217 ;  /* 0x000000d9ffd97221 */ /* 0x000fe20000010000 */
[----:B------:R-:W-:Y:S01]  /*8bb0*/  ISETP.GT.AND P0, PT, R223, 0x1e, PT ;  /* 0x0000001edf00780c */ /* 0x000fe20003f04270 */
[----:B------:R-:W-:Y:S01]  /*8bc0*/  FFMA.FTZ R79, R31, R213, R76 ;  /* 0x000000d51f4f7223 */ /* 0x000fe2000001004c */
[----:B------:R-:W-:Y:S01]  /*8bd0*/  ISETP.NE.AND P2, PT, R223, RZ, PT ;  /* 0x000000ffdf00720c */ /* 0x000fe20003f45270 */
[----:B------:R-:W-:Y:S01]  /*8be0*/  FFMA.FTZ R76, R32, -R189, RZ ;  /* 0x800000bd204c7223 */ /* 0x000fe200000100ff */
[----:B------:R-:W-:Y:S01]  /*8bf0*/  BSSY B0, `(.L_x_105) ;  /* 0x00001fc000007945 */ /* 0x000fe20003800000 */
[----:B------:R-:W-:-:S02]  /*8c00*/  FFMA.FTZ R78, R30, R212, R79 ;  /* 0x000000d41e4e7223 */ /* 0x000fc4000001004f */
[----:B------:R-:W-:Y:S02]  /*8c10*/  FFMA.FTZ R76, R31, -R188, R76 ;  /* 0x800000bc1f4c7223 */ /* 0x000fe4000001004c */
[----:B------:R-:W-:Y:S02]  /*8c20*/  FADD.FTZ R213, -R15, R213 ;  /* 0x000000d50fd57221 */ /* 0x000fe40000010100 */
[----:B------:R-:W-:Y:S02]  /*8c30*/  FFMA.FTZ R76, R30, -R187, R76 ;  /* 0x800000bb1e4c7223 */ /* 0x000fe4000001004c */
[----:B------:R-:W-:Y:S02]  /*8c40*/  FADD.FTZ R214, -R16, R214 ;  /* 0x000000d610d67221 */ /* 0x000fe40000010100 */
[----:B------:R-:W-:Y:S02]  /*8c50*/  FFMA.FTZ R76, R29, -R190, R76 ;  /* 0x800000be1d4c7223 */ /* 0x000fe4000001004c */
[----:B------:R-:W-:-:S02]  /*8c60*/  FADD.FTZ R212, -R14, R212 ;  /* 0x000000d40ed47221 */ /* 0x000fc40000010100 */
[----:B------:R-:W-:Y:S01]  /*8c70*/  FFMA.FTZ R76, R28, -R191, R76 ;  /* 0x800000bf1c4c7223 */ /* 0x000fe2000001004c */
[----:B------:R-:W0:Y:S03]  /*8c80*/  LDS.64 R64, [R171.X16+0x2b98] ;  /* 0x002b9800ab407984 */ /* 0x000e26000000ca00 */
[----:B------:R-:W-:Y:S01]  /*8c90*/  FFMA.FTZ R76, R27, -R192, R76 ;  /* 0x800000c01b4c7223 */ /* 0x000fe2000001004c */
[----:B------:R1:W-:Y:S03]  /*8ca0*/  @!P1 STS.128 [R80.X16+0x4990], R60 ;  /* 0x0049903c50009388 */ /* 0x0003e6000000cc00 */
[----:B------:R-:W-:-:S04]  /*8cb0*/  FFMA.FTZ R76, R26, -R193, R76 ;  /* 0x800000c11a4c7223 */ /* 0x000fc8000001004c */
[----:B------:R-:W-:Y:S02]  /*8cc0*/  FFMA.FTZ R76, R25, -R194, R76 ;  /* 0x800000c2194c7223 */ /* 0x000fe4000001004c */
[CC--:B0-----:R-:W-:Y:S02]  /*8cd0*/  FMUL.FTZ R66, R64.reuse, -R99.reuse ;  /* 0x8000006340427220 */ /* 0x0c1fe40000410000 */
[C---:B------:R-:W-:Y:S02]  /*8ce0*/  FMUL.FTZ R99, R65.reuse, -R99 ;  /* 0x8000006341637220 */ /* 0x040fe40000410000 */
[-C--:B------:R-:W-:Y:S02]  /*8cf0*/  FFMA.FTZ R67, R65, R98.reuse, R66 ;  /* 0x0000006241437223 */ /* 0x080fe40000010042 */
[----:B------:R-:W-:Y:S02]  /*8d00*/  FFMA.FTZ R65, R64, R98, -R99 ;  /* 0x0000006240417223 */ /* 0x000fe40000010863 */
[----:B------:R-:W-:-:S02]  /*8d10*/  FADD.FTZ R158, -R158, R67 ;  /* 0x000000439e9e7221 */ /* 0x000fc40000010100 */
[----:B------:R-:W-:Y:S02]  /*8d20*/  FADD.FTZ R65, R142, R65 ;  /* 0x000000418e417221 */ /* 0x000fe40000010000 */
[CC--:B------:R-:W-:Y:S02]  /*8d30*/  FMUL.FTZ R64, R95.reuse, -R158.reuse ;  /* 0x8000009e5f407220 */ /* 0x0c0fe40000410000 */
[-C--:B------:R-:W-:Y:S02]  /*8d40*/  FMUL.FTZ R95, R95, -R65.reuse ;  /* 0x800000415f5f7220 */ /* 0x080fe40000410000 */
[C---:B------:R-:W-:Y:S02]  /*8d50*/  FFMA.FTZ R64, R96.reuse, R65, -R64 ;  /* 0x0000004160407223 */ /* 0x040fe40000010840 */
[----:B------:R-:W-:Y:S02]  /*8d60*/  FFMA.FTZ R96, R96, R158, R95 ;  /* 0x0000009e60607223 */ /* 0x000fe4000001005f */
[----:B------:R-:W-:-:S02]  /*8d70*/  FADD.FTZ R64, R141, R64 ;  /* 0x000000408d407221 */ /* 0x000fc40000010000 */
[----:B------:R-:W-:Y:S02]  /*8d80*/  FADD.FTZ R157, -R157, R96 ;  /* 0x000000609d9d7221 */ /* 0x000fe40000010100 */
[CC--:B------:R-:W-:Y:S02]  /*8d90*/  FMUL.FTZ R66, R97.reuse, -R64.reuse ;  /* 0x8000004061427220 */ /* 0x0c0fe40000410000 */
[-C--:B------:R-:W-:Y:S02]  /*8da0*/  FMUL.FTZ R97, R97, -R157.reuse ;  /* 0x8000009d61617220 */ /* 0x080fe40000410000 */
[C---:B------:R-:W-:Y:S02]  /*8db0*/  FFMA.FTZ R69, R100.reuse, R157, R66 ;  /* 0x0000009d64457223 */ /* 0x040fe40000010042 */
        /* <DEDUP_REMOVED lines=51> */
[----:B------:R-:W-:Y:S02]  /*90f0*/  FMUL.FTZ R74, R117, -R148 ;  /* 0x80000094754a7220 */ /* 0x000fe40000410000 */
[----:B------:R-:W-:Y:S02]  /*9100*/  FFMA.FTZ R77, R29, R211, R78 ;  /* 0x000000d31d4d7223 */ /* 0x000fe4000001004e */
[-C--:B------:R-:W-:Y:S02]  /*9110*/  FMUL.FTZ R117, R117, -R75.reuse ;  /* 0x8000004b75757220 */ /* 0x080fe40000410000 */
[----:B------:R-:W-:Y:S02]  /*9120*/  FFMA.FTZ R74, R118, R75, -R74 ;  /* 0x0000004b764a7223 */ /* 0x000fe4000001084a */
[----:B-1----:R-:W-:-:S02]  /*9130*/  FFMA.FTZ R60, R28, R210, R77 ;  /* 0x000000d21c3c7223 */ /* 0x002fc4000001004d */
[----:B------:R-:W-:Y:S02]  /*9140*/  FFMA.FTZ R118, R118, R148, R117 ;  /* 0x0000009476767223 */ /* 0x000fe40000010075 */
[----:B------:R-:W-:Y:S02]  /*9150*/  FADD.FTZ R74, R131, R74 ;  /* 0x0000004a834a7221 */ /* 0x000fe40000010000 */
[----:B------:R-:W-:Y:S02]  /*9160*/  FFMA.FTZ R61, R27, R209, R60 ;  /* 0x000000d11b3d7223 */ /* 0x000fe4000001003c */
[----:B------:R-:W-:Y:S02]  /*9170*/  FADD.FTZ R147, -R147, R118 ;  /* 0x0000007693937221 */ /* 0x000fe40000010100 */
[----:B------:R-:W-:Y:S02]  /*9180*/  FMUL.FTZ R60, R119, -R74 ;  /* 0x8000004a773c7220 */ /* 0x000fe40000410000 */
[----:B------:R-:W-:-:S02]  /*9190*/  FFMA.FTZ R62, R26, R208, R61 ;  /* 0x000000d01a3e7223 */ /* 0x000fc4000001003d */
[-C--:B------:R-:W-:Y:S02]  /*91a0*/  FFMA.FTZ R61, R120, R147.reuse, R60 ;  /* 0x00000093783d7223 */ /* 0x080fe4000001003c */
[----:B------:R-:W-:Y:S02]  /*91b0*/  FMUL.FTZ R119, R119, -R147 ;  /* 0x8000009377777220 */ /* 0x000fe40000410000 */
[----:B------:R-:W-:Y:S02]  /*91c0*/  FFMA.FTZ R63, R25, R207, R62 ;  /* 0x000000cf193f7223 */ /* 0x000fe4000001003e */
[----:B------:R-:W-:Y:S02]  /*91d0*/  FADD.FTZ R146, -R146, R61 ;  /* 0x0000003d92927221 */ /* 0x000fe40000010100 */
[----:B------:R-:W-:Y:S02]  /*91e0*/  FFMA.FTZ R61, R24, -R195, R76 ;  /* 0x800000c3183d7223 */ /* 0x000fe4000001004c */
[----:B------:R-:W-:-:S02]  /*91f0*/  FFMA.FTZ R77, R120, R74, -R119 ;  /* 0x0000004a784d7223 */ /* 0x000fc40000010877 */
[----:B------:R-:W-:Y:S02]  /*9200*/  FFMA.FTZ R62, R24, R206, R63 ;  /* 0x000000ce183e7223 */ /* 0x000fe4000001003f */
[----:B------:R-:W-:Y:S02]  /*9210*/  FFMA.FTZ R61, R23, -R196, R61 ;  /* 0x800000c4173d7223 */ /* 0x000fe4000001003d */
[----:B------:R-:W-:Y:S02]  /*9220*/  FADD.FTZ R77, R130, R77 ;  /* 0x0000004d824d7221 */ /* 0x000fe40000010000 */
[----:B------:R-:W-:Y:S02]  /*9230*/  FMUL.FTZ R60, R121, -R146 ;  /* 0x80000092793c7220 */ /* 0x000fe40000410000 */
[----:B------:R-:W-:Y:S02]  /*9240*/  FFMA.FTZ R63, R23, R205, R62 ;  /* 0x000000cd173f7223 */ /* 0x000fe4000001003e */
[----:B------:R-:W-:-:S02]  /*9250*/  FFMA.FTZ R61, R22, -R197, R61 ;  /* 0x800000c5163d7223 */ /* 0x000fc4000001003d */
[-C--:B------:R-:W-:Y:S02]  /*9260*/  FMUL.FTZ R121, R121, -R77.reuse ;  /* 0x8000004d79797220 */ /* 0x080fe40000410000 */
[----:B------:R-:W-:Y:S02]  /*9270*/  FFMA.FTZ R60, R122, R77, -R60 ;  /* 0x0000004d7a3c7223 */ /* 0x000fe4000001083c */
[----:B------:R-:W-:Y:S02]  /*9280*/  FFMA.FTZ R62, R22, R204, R63 ;  /* 0x000000cc163e7223 */ /* 0x000fe4000001003f */
[----:B------:R-:W-:Y:S02]  /*9290*/  FFMA.FTZ R61, R21, -R198, R61 ;  /* 0x800000c6153d7223 */ /* 0x000fe4000001003d */
[----:B------:R-:W-:Y:S02]  /*92a0*/  FMUL.FTZ R79, R65, UR40 ;  /* 0x00000028414f7c20 */ /* 0x000fe40008410000 */
[----:B------:R-:W-:-:S02]  /*92b0*/  FFMA.FTZ R122, R122, R146, R121 ;  /* 0x000000927a7a7223 */ /* 0x000fc40000010079 */
[----:B------:R-:W-:Y:S02]  /*92c0*/  FADD.FTZ R76, R129, R60 ;  /* 0x0000003c814c7221 */ /* 0x000fe40000010000 */
[----:B------:R-:W-:Y:S02]  /*92d0*/  FFMA.FTZ R62, R21, R203, R62 ;  /* 0x000000cb153e7223 */ /* 0x000fe4000001003e */
[----:B------:R-:W-:Y:S02]  /*92e0*/  FFMA.FTZ R60, R20, -R202, R61 ;  /* 0x800000ca143c7223 */ /* 0x000fe4000001003d */
[----:B------:R-:W-:Y:S02]  /*92f0*/  FADD.FTZ R78, R53, UR5 ;  /* 0x00000005354e7e21 */ /* 0x000fe40008010000 */
[----:B------:R-:W-:Y:S02]  /*9300*/  FFMA.FTZ R79, R158, UR41, -R79 ;  /* 0x000000299e4f7c23 */ /* 0x000fe4000801084f */
[----:B------:R-:W-:-:S02]  /*9310*/  FADD.FTZ R145, -R145, R122 ;  /* 0x0000007a91917221 */ /* 0x000fc40000010100 */
[----:B------:R-:W-:Y:S02]  /*9320*/  FFMA.FTZ R62, R20, R201, R62 ;  /* 0x000000c9143e7223 */ /* 0x000fe4000001003e */
[----:B------:R-:W-:Y:S02]  /*9330*/  FMUL.FTZ R80, R158, UR40 ;  /* 0x000000289e507c20 */ /* 0x000fe40008410000 */
[----:B------:R-:W-:Y:S02]  /*9340*/  FFMA.FTZ R60, R19, -R199, R60 ;  /* 0x800000c7133c7223 */ /* 0x000fe4000001003c */
[----:B------:R-:W-:Y:S02]  /*9350*/  FMUL.FTZ R158, R78, R158 ;  /* 0x0000009e4e9e7220 */ /* 0x000fe40000410000 */
[----:B------:R-:W-:Y:S02]  /*9360*/  FMUL.FTZ R81, R217, R79 ;  /* 0x0000004fd9517220 */ /* 0x000fe40000410000 */
[----:B------:R-:W-:-:S02]  /*9370*/  FMUL.FTZ R79, R123, -R145 ;  /* 0x800000917b4f7220 */ /* 0x000fc40000410000 */
[----:B------:R-:W-:Y:S02]  /*9380*/  FFMA.FTZ R63, R19, R200, R62 ;  /* 0x000000c8133f7223 */ /* 0x000fe4000001003e */
[----:B------:R-:W-:Y:S02]  /*9390*/  FADD.FTZ R61, -R0, R218 ;  /* 0x000000da003d7221 */ /* 0x000fe40000010100 */
[----:B------:R-:W-:Y:S02]  /*93a0*/  FFMA.FTZ R80, R65, UR41, R80 ;  /* 0x0000002941507c23 */ /* 0x000fe40008010050 */
[----:B------:R-:W-:Y:S02]  /*93b0*/  FMUL.FTZ R123, R123, -R76 ;  /* 0x8000004c7b7b7220 */ /* 0x000fe40000410000 */
[----:B------:R-:W-:Y:S02]  /*93c0*/  FFMA.FTZ R60, R18, -R215, R60 ;  /* 0x800000d7123c7223 */ /* 0x000fe4000001003c */
[----:B------:R-:W-:-:S02]  /*93d0*/  FMUL.FTZ R78, R78, R65 ;  /* 0x000000414e4e7220 */ /* 0x000fc40000410000 */
[----:B------:R-:W-:Y:S02]  /*93e0*/  FMUL.FTZ R82, R217, R158 ;  /* 0x0000009ed9527220 */ /* 0x000fe40000410000 */
[----:B------:R-:W-:Y:S02]  /*93f0*/  FFMA.FTZ R62, R18, R216, R63 ;  /* 0x000000d8123e7223 */ /* 0x000fe4000001003f */
[----:B------:R-:W-:Y:S02]  /*9400*/  FFMA.FTZ R81, R80, R61, R81 ;  /* 0x0000003d50517223 */ /* 0x000fe40000010051 */
[C---:B------:R-:W-:Y:S02]  /*9410*/  FFMA.FTZ R123, R124.reuse, R145, R123 ;  /* 0x000000917c7b7223 */ /* 0x040fe4000001007b */
[----:B------:R-:W-:Y:S02]  /*9420*/  FFMA.FTZ R63, R17, -R217, R60 ;  /* 0x800000d9113f7223 */ /* 0x000fe4000001003c */
[----:B------:R-:W-:-:S02]  /*9430*/  FFMA.FTZ R79, R124, R76, -R79 ;  /* 0x0000004c7c4f7223 */ /* 0x000fc4000001084f */
[C---:B------:R-:W-:Y:S02]  /*9440*/  FADD.FTZ R49, R78.reuse, R49 ;  /* 0x000000314e317221 */ /* 0x040fe40000010000 */
[----:B------:R-:W-:Y:S02]  /*9450*/  FMUL.FTZ R83, R217, R78 ;  /* 0x0000004ed9537220 */ /* 0x000fe40000410000 */
[----:B------:R-:W-:Y:S02]  /*9460*/  FFMA.FTZ R60, R78, R61, R82 ;  /* 0x0000003d4e3c7223 */ /* 0x000fe40000010052 */
[----:B------:R-:W-:Y:S02]  /*9470*/  FADD.FTZ R80, R54, UR5 ;  /* 0x0000000536507e21 */ /* 0x000fe40008010000 */
[----:B------:R-:W-:Y:S02]  /*9480*/  FMUL.FTZ R78, R64, UR40 ;  /* 0x00000028404e7c20 */ /* 0x000fe40008410000 */
[----:B------:R-:W-:-:S02]  /*9490*/  FFMA.FTZ R81, R172, R65, R81 ;  /* 0x00000041ac517223 */ /* 0x000fc40000010051 */
[----:B------:R-:W-:Y:S02]  /*94a0*/  FADD.FTZ R144, -R144, R123 ;  /* 0x0000007b90907221 */ /* 0x000fe40000010100 */
[----:B------:R-:W-:Y:S02]  /*94b0*/  FADD.FTZ R65, R128, R79 ;  /* 0x0000004f80417221 */ /* 0x000fe40000010000 */
[C---:B------:R-:W-:Y:S02]  /*94c0*/  FMUL.FTZ R82, R80.reuse, R157 ;  /* 0x0000009d50527220 */ /* 0x040fe40000410000 */
[----:B------:R-:W-:Y:S02]  /*94d0*/  FMUL.FTZ R79, R80, R64 ;  /* 0x00000040504f7220 */ /* 0x000fe40000410000 */
[----:B------:R-:W-:Y:S02]  /*94e0*/  FFMA.FTZ R80, R157, UR41, -R78 ;  /* 0x000000299d507c23 */ /* 0x000fe4000801084e */
[----:B------:R-:W-:-:S02]  /*94f0*/  FMUL.FTZ R78, R125, -R144 ;  /* 0x800000907d4e7220 */ /* 0x000fc40000410000 */
[-C--:B------:R-:W-:Y:S02]  /*9500*/  FMUL.FTZ R125, R125, -R65.reuse ;  /* 0x800000417d7d7220 */ /* 0x080fe40000410000 */
[----:B------:R-:W-:Y:S02]  /*9510*/  FADD.FTZ R216, -R2, R216 ;  /* 0x000000d802d87221 */ /* 0x000fe40000010100 */
[----:B------:R-:W-:Y:S02]  /*9520*/  FMUL.FTZ R96, R215, R82 ;  /* 0x00000052d7607220 */ /* 0x000fe40000410000 */
[C---:B------:R-:W-:Y:S02]  /*9530*/  FFMA.FTZ R78, R126.reuse, R65, -R78 ;  /* 0x000000417e4e7223 */ /* 0x040fe4000001084e */
[----:B------:R-:W-:Y:S02]  /*9540*/  FFMA.FTZ R126, R126, R144, R125 ;  /* 0x000000907e7e7223 */ /* 0x000fe4000001007d */
[----:B------:R-:W-:-:S02]  /*9550*/  FFMA.FTZ R61, R61, R158, -R83 ;  /* 0x0000009e3d3d7223 */ /* 0x000fc40000010853 */
[C---:B------:R-:W-:Y:S02]  /*9560*/  FMUL.FTZ R83, R215.reuse, R80 ;  /* 0x00000050d7537220 */ /* 0x040fe40000410000 */
[----:B------:R-:W-:Y:S02]  /*9570*/  FMUL.FTZ R215, R215, R79 ;  /* 0x0000004fd7d77220 */ /* 0x000fe40000410000 */
[C---:B------:R-:W-:Y:S02]  /*9580*/  FADD.FTZ R50, R79.reuse, R50 ;  /* 0x000000324f327221 */ /* 0x040fe40000010000 */
[----:B------:R-:W-:Y:S02]  /*9590*/  FFMA.FTZ R96, R79, R216, R96 ;  /* 0x000000d84f607223 */ /* 0x000fe40000010060 */
[----:B------:R-:W-:Y:S02]  /*95a0*/  FADD.FTZ R99, R91, UR5 ;  /* 0x000000055b637e21 */ /* 0x000fe40008010000 */
[----:B------:R-:W-:-:S02]  /*95b0*/  FADD.FTZ R143, -R143, R126 ;  /* 0x0000007e8f8f7221 */ /* 0x000fc40000010100 */
[----:B------:R-:W-:Y:S02]  /*95c0*/  FADD.FTZ R79, R92, UR5 ;  /* 0x000000055c4f7e21 */ /* 0x000fe40008010000 */
[----:B------:R-:W-:Y:S02]  /*95d0*/  FADD.FTZ R78, R127, R78 ;  /* 0x0000004e7f4e7221 */ /* 0x000fe40000010000 */
[----:B------:R-:W-:Y:S02]  /*95e0*/  FMUL.FTZ R80, R99, R65 ;  /* 0x0000004163507220 */ /* 0x000fe40000410000 */
[C---:B------:R-:W-:Y:S02]  /*95f0*/  FMUL.FTZ R95, R79.reuse, R143 ;  /* 0x0000008f4f5f7220 */ /* 0x040fe40000410000 */
[----:B------:R-:W-:Y:S02]  /*9600*/  FMUL.FTZ R79, R79, R78 ;  /* 0x0000004e4f4f7220 */ /* 0x000fe40000410000 */
[----:B------:R-:W-:-:S02]  /*9610*/  FMUL.FTZ R99, R99, R144 ;  /* 0x0000009063637220 */ /* 0x000fc40000410000 */
[----:B------:R-:W-:Y:S02]  /*9620*/  FMUL.FTZ R100, R188, R80 ;  /* 0x00000050bc647220 */ /* 0x000fe40000410000 */
[C---:B------:R-:W-:Y:S02]  /*9630*/  FMUL.FTZ R97, R189.reuse, R95 ;  /* 0x0000005fbd617220 */ /* 0x040fe40000410000 */
[----:B------:R-:W-:Y:S02]  /*9640*/  FMUL.FTZ R98, R189, R79 ;  /* 0x0000004fbd627220 */ /* 0x000fe40000410000 */
[----:B------:R-:W-:Y:S02]  /*9650*/  FADD.FTZ R101, R90, UR5 ;  /* 0x000000055a657e21 */ /* 0x000fe40008010000 */
[-C--:B------:R-:W-:Y:S02]  /*9660*/  FFMA.FTZ R102, R213, R99.reuse, -R100 ;  /* 0x00000063d5667223 */ /* 0x080fe40000010864 */
[----:B------:R-:W-:-:S02]  /*9670*/  FMUL.FTZ R100, R188, R99 ;  /* 0x00000063bc647220 */ /* 0x000fc40000410000 */
[----:B------:R-:W-:Y:S02]  /*9680*/  FFMA.FTZ R97, R79, R214, R97 ;  /* 0x000000d64f617223 */ /* 0x000fe40000010061 */
[----:B------:R-:W-:Y:S02]  /*9690*/  FFMA.FTZ R99, R214, R95, -R98 ;  /* 0x0000005fd6637223 */ /* 0x000fe40000010862 */
[C---:B------:R-:W-:Y:S02]  /*96a0*/  FMUL.FTZ R95, R101.reuse, R76 ;  /* 0x0000004c655f7220 */ /* 0x040fe40000410000 */
[----:B------:R-:W-:Y:S02]  /*96b0*/  FFMA.FTZ R100, R80, R213, R100 ;  /* 0x000000d550647223 */ /* 0x000fe40000010064 */
[----:B------:R-:W-:Y:S02]  /*96c0*/  FADD.FTZ R97, RZ, R97 ;  /* 0x00000061ff617221 */ /* 0x000fe40000010000 */
[----:B------:R-:W-:-:S02]  /*96d0*/  FMUL.FTZ R98, R101, R145 ;  /* 0x0000009165627220 */ /* 0x000fc40000410000 */
[----:B------:R-:W-:Y:S02]  /*96e0*/  FMUL.FTZ R101, R187, R95 ;  /* 0x0000005fbb657220 */ /* 0x000fe40000410000 */
[----:B------:R-:W-:Y:S02]  /*96f0*/  FADD.FTZ R103, R89, UR5 ;  /* 0x0000000559677e21 */ /* 0x000fe40008010000 */
[----:B------:R-:W-:Y:S02]  /*9700*/  FADD.FTZ R97, R97, R100 ;  /* 0x0000006461617221 */ /* 0x000fe40000010000 */
[-C--:B------:R-:W-:Y:S02]  /*9710*/  FFMA.FTZ R104, R212, R98.reuse, -R101 ;  /* 0x00000062d4687223 */ /* 0x080fe40000010865 */
[----:B------:R-:W-:Y:S02]  /*9720*/  FMUL.FTZ R100, R187, R98 ;  /* 0x00000062bb647220 */ /* 0x000fe40000410000 */
[----:B------:R-:W-:-:S02]  /*9730*/  FMUL.FTZ R98, R103, R77 ;  /* 0x0000004d67627220 */ /* 0x000fc40000410000 */
[----:B------:R-:W-:Y:S02]  /*9740*/  FADD.FTZ R211, -R13, R211 ;  /* 0x000000d30dd37221 */ /* 0x000fe40000010100 */
[----:B------:R-:W-:Y:S02]  /*9750*/  FMUL.FTZ R101, R103, R146 ;  /* 0x0000009267657220 */ /* 0x000fe40000410000 */
[----:B------:R-:W-:Y:S02]  /*9760*/  FMUL.FTZ R106, R190, R98 ;  /* 0x00000062be6a7220 */ /* 0x000fe40000410000 */
[----:B------:R-:W-:Y:S02]  /*9770*/  FADD.FTZ R99, RZ, R99 ;  /* 0x00000063ff637221 */ /* 0x000fe40000010000 */
[----:B------:R-:W-:Y:S02]  /*9780*/  FFMA.FTZ R106, R211, R101, -R106 ;  /* 0x00000065d36a7223 */ /* 0x000fe4000001086a */
[----:B------:R-:W-:-:S02]  /*9790*/  FFMA.FTZ R100, R95, R212, R100 ;  /* 0x000000d45f647223 */ /* 0x000fc40000010064 */
[----:B------:R-:W-:Y:S02]  /*97a0*/  FADD.FTZ R99, R99, R102 ;  /* 0x0000006663637221 */ /* 0x000fe40000010000 */
[----:B------:R-:W-:Y:S02]  /*97b0*/  FMUL.FTZ R101, R190, R101 ;  /* 0x00000065be657220 */ /* 0x000fe40000410000 */
[----:B------:R-:W-:Y:S02]  /*97c0*/  FADD.FTZ R102, R88, UR5 ;  /* 0x0000000558667e21 */ /* 0x000fe40008010000 */
[----:B------:R-:W-:Y:S02]  /*97d0*/  FADD.FTZ R100, R97, R100 ;  /* 0x0000006461647221 */ /* 0x000fe40000010000 */
[----:B------:R-:W-:Y:S02]  /*97e0*/  FFMA.FTZ R101, R98, R211, R101 ;  /* 0x000000d362657223 */ /* 0x000fe40000010065 */
[----:B------:R-:W-:-:S02]  /*97f0*/  FADD.FTZ R99, R99, R104 ;  /* 0x0000006863637221 */ /* 0x000fc40000010000 */
[----:B------:R-:W-:Y:S02]  /*9800*/  FMUL.FTZ R97, R102, R74 ;  /* 0x0000004a66617220 */ /* 0x000fe40000410000 */
[----:B------:R-:W-:Y:S02]  /*9810*/  FADD.FTZ R104, R87, UR5 ;  /* 0x0000000557687e21 */ /* 0x000fe40008010000 */
[----:B------:R-:W-:Y:S02]  /*9820*/  FADD.FTZ R101, R100, R101 ;  /* 0x0000006564657221 */ /* 0x000fe40000010000 */
[----:B------:R-:W-:Y:S02]  /*9830*/  FADD.FTZ R210, -R12, R210 ;  /* 0x000000d20cd27221 */ /* 0x000fe40000010100 */
[----:B------:R-:W-:Y:S02]  /*9840*/  FMUL.FTZ R102, R102, R147 ;  /* 0x0000009366667220 */ /* 0x000fe40000410000 */
[----:B------:R-:W-:-:S02]  /*9850*/  FMUL.FTZ R103, R191, R97 ;  /* 0x00000061bf677220 */ /* 0x000fc40000410000 */
[----:B------:R-:W-:Y:S02]  /*9860*/  FMUL.FTZ R100, R104, R75 ;  /* 0x0000004b68647220 */ /* 0x000fe40000410000 */
[----:B------:R-:W-:Y:S02]  /*9870*/  FFMA.FTZ R103, R210, R102, -R103 ;  /* 0x00000066d2677223 */ /* 0x000fe40000010867 */
[----:B------:R-:W-:Y:S02]  /*9880*/  FADD.FTZ R209, -R11, R209 ;  /* 0x000000d10bd17221 */ /* 0x000fe40000010100 */
[----:B------:R-:W-:Y:S02]  /*9890*/  FMUL.FTZ R104, R104, R148 ;  /* 0x0000009468687220 */ /* 0x000fe40000410000 */
[----:B------:R-:W-:Y:S02]  /*98a0*/  FMUL.FTZ R105, R192, R100 ;  /* 0x00000064c0697220 */ /* 0x000fe40000410000 */
[----:B------:R-:W-:-:S02]  /*98b0*/  FMUL.FTZ R102, R191, R102 ;  /* 0x00000066bf667220 */ /* 0x000fc40000410000 */
[----:B------:R-:W-:Y:S02]  /*98c0*/  FADD.FTZ R107, R86, UR5 ;  /* 0x00000005566b7e21 */ /* 0x000fe40008010000 */
[----:B------:R-:W-:Y:S02]  /*98d0*/  FFMA.FTZ R108, R209, R104, -R105 ;  /* 0x00000068d16c7223 */ /* 0x000fe40000010869 */
[----:B------:R-:W-:Y:S02]  /*98e0*/  FFMA.FTZ R102, R97, R210, R102 ;  /* 0x000000d261667223 */ /* 0x000fe40000010066 */
[----:B------:R-:W-:Y:S02]  /*98f0*/  FMUL.FTZ R104, R192, R104 ;  /* 0x00000068c0687220 */ /* 0x000fe40000410000 */
[----:B------:R-:W-:Y:S02]  /*9900*/  FADD.FTZ R106, R99, R106 ;  /* 0x0000006a636a7221 */ /* 0x000fe40000010000 */
[----:B------:R-:W-:-:S02]  /*9910*/  FMUL.FTZ R99, R107, R72 ;  /* 0x000000486b637220 */ /* 0x000fc40000410000 */
[----:B------:R-:W-:Y:S02]  /*9920*/  FADD.FTZ R101, R101, R102 ;  /* 0x0000006665657221 */ /* 0x000fe40000010000 */
[----:B------:R-:W-:Y:S02]  /*9930*/  FFMA.FTZ R104, R100, R209, R104 ;  /* 0x000000d164687223 */ /* 0x000fe40000010068 */
[----:B------:R-:W-:Y:S02]  /*9940*/  FADD.FTZ R109, R85, UR5 ;  /* 0x00000005556d7e21 */ /* 0x000fe40008010000 */
[----:B------:R-:W-:Y:S02]  /*9950*/  FADD.FTZ R208, -R10, R208 ;  /* 0x000000d00ad07221 */ /* 0x000fe40000010100 */
[----:B------:R-:W-:Y:S02]  /*9960*/  FMUL.FTZ R102, R107, R149 ;  /* 0x000000956b667220 */ /* 0x000fe40000410000 */
[----:B------:R-:W-:-:S02]  /*9970*/  FMUL.FTZ R105, R193, R99 ;  /* 0x00000063c1697220 */ /* 0x000fc40000410000 */
[----:B------:R-:W-:Y:S02]  /*9980*/  FADD.FTZ R104, R101, R104 ;  /* 0x0000006865687221 */ /* 0x000fe40000010000 */
[----:B------:R-:W-:Y:S02]  /*9990*/  FMUL.FTZ R101, R109, R73 ;  /* 0x000000496d657220 */ /* 0x000fe40000410000 */
[-C--:B------:R-:W-:Y:S02]  /*99a0*/  FFMA.FTZ R107, R208, R102.reuse, -R105 ;  /* 0x00000066d06b7223 */ /* 0x080fe40000010869 */
[----:B------:R-:W-:Y:S02]  /*99b0*/  FMUL.FTZ R105, R193, R102 ;  /* 0x00000066c1697220 */ /* 0x000fe40000410000 */
[----:B------:R-:W-:Y:S02]  /*99c0*/  FADD.FTZ R103, R106, R103 ;  /* 0x000000676a677221 */ /* 0x000fe40000010000 */
[----:B------:R-:W-:-:S02]  /*99d0*/  FADD.FTZ R102, -R9, R207 ;  /* 0x000000cf09667221 */ /* 0x000fc40000010100 */
[----:B------:R-:W-:Y:S02]  /*99e0*/  FMUL.FTZ R109, R109, R150 ;  /* 0x000000966d6d7220 */ /* 0x000fe40000410000 */
[----:B------:R-:W-:Y:S02]  /*99f0*/  FMUL.FTZ R106, R194, R101 ;  /* 0x00000065c26a7220 */ /* 0x000fe40000410000 */
[----:B------:R-:W-:Y:S02]  /*9a00*/  FADD.FTZ R110, R84, UR5 ;  /* 0x00000005546e7e21 */ /* 0x000fe40008010000 */
[----:B------:R-:W-:Y:S02]  /*9a10*/  FFMA.FTZ R105, R99, R208, R105 ;  /* 0x000000d063697223 */ /* 0x000fe40000010069 */
[----:B------:R-:W-:Y:S02]  /*9a20*/  FADD.FTZ R108, R103, R108 ;  /* 0x0000006c676c7221 */ /* 0x000fe40000010000 */
[----:B------:R-:W-:-:S02]  /*9a30*/  FFMA.FTZ R106, R102, R109, -R106 ;  /* 0x0000006d666a7223 */ /* 0x000fc4000001086a */
[----:B------:R-:W-:Y:S02]  /*9a40*/  FMUL.FTZ R103, R110, R70 ;  /* 0x000000466e677220 */ /* 0x000fe40000410000 */
[----:B------:R-:W-:Y:S02]  /*9a50*/  FMUL.FTZ R109, R194, R109 ;  /* 0x0000006dc26d7220 */ /* 0x000fe40000410000 */
[----:B------:R-:W-:Y:S02]  /*9a60*/  FADD.FTZ R104, R104, R105 ;  /* 0x0000006968687221 */ /* 0x000fe40000010000 */
[----:B------:R-:W-:Y:S02]  /*9a70*/  FMUL.FTZ R105, R110, R151 ;  /* 0x000000976e697220 */ /* 0x000fe40000410000 */
[----:B------:R-:W-:Y:S02]  /*9a80*/  FADD.FTZ R206, -R8, R206 ;  /* 0x000000ce08ce7221 */ /* 0x000fe40000010100 */
[----:B------:R-:W-:-:S02]  /*9a90*/  FMUL.FTZ R110, R195, R103 ;  /* 0x00000067c36e7220 */ /* 0x000fc40000410000 */
[----:B------:R-:W-:Y:S02]  /*9aa0*/  FFMA.FTZ R109, R101, R102, R109 ;  /* 0x00000066656d7223 */ /* 0x000fe4000001006d */
[----:B------:R-:W-:Y:S02]  /*9ab0*/  FADD.FTZ R107, R108, R107 ;  /* 0x0000006b6c6b7221 */ /* 0x000fe40000010000 */
[----:B------:R-:W-:Y:S02]  /*9ac0*/  FADD.FTZ R108, R59, UR5 ;  /* 0x000000053b6c7e21 */ /* 0x000fe40008010000 */
[-C--:B------:R-:W-:Y:S02]  /*9ad0*/  FFMA.FTZ R111, R206, R105.reuse, -R110 ;  /* 0x00000069ce6f7223 */ /* 0x080fe4000001086e */
[----:B------:R-:W-:Y:S02]  /*9ae0*/  FADD.FTZ R109, R104, R109 ;  /* 0x0000006d686d7221 */ /* 0x000fe40000010000 */
[----:B------:R-:W-:-:S02]  /*9af0*/  FMUL.FTZ R105, R195, R105 ;  /* 0x00000069c3697220 */ /* 0x000fc40000410000 */
[C---:B------:R-:W-:Y:S02]  /*9b00*/  FMUL.FTZ R104, R108.reuse, R71 ;  /* 0x000000476c687220 */ /* 0x040fe40000410000 */
[----:B------:R-:W-:Y:S02]  /*9b10*/  FMUL.FTZ R110, R108, R152 ;  /* 0x000000986c6e7220 */ /* 0x000fe40000410000 */
[----:B------:R-:W-:Y:S02]  /*9b20*/  FFMA.FTZ R108, R103, R206, R105 ;  /* 0x000000ce676c7223 */ /* 0x000fe40000010069 */
[----:B------:R-:W-:Y:S02]  /*9b30*/  FADD.FTZ R205, -R7, R205 ;  /* 0x000000cd07cd7221 */ /* 0x000fe40000010100 */
[----:B------:R-:W-:Y:S02]  /*9b40*/  FMUL.FTZ R105, R196, R104 ;  /* 0x00000068c4697220 */ /* 0x000fe40000410000 */
[----:B------:R-:W-:-:S02]  /*9b50*/  FADD.FTZ R106, R107, R106 ;  /* 0x0000006a6b6a7221 */ /* 0x000fc40000010000 */
[----:B------:R-:W-:Y:S02]  /*9b60*/  FADD.FTZ R107, R58, UR5 ;  /* 0x000000053a6b7e21 */ /* 0x000fe40008010000 */
[----:B------:R-:W-:Y:S02]  /*9b70*/  FADD.FTZ R108, R109, R108 ;  /* 0x0000006c6d6c7221 */ /* 0x000fe40000010000 */
[-C--:B------:R-:W-:Y:S02]  /*9b80*/  FFMA.FTZ R109, R205, R110.reuse, -R105 ;  /* 0x0000006ecd6d7223 */ /* 0x080fe40000010869 */
[----:B------:R-:W-:Y:S02]  /*9b90*/  FMUL.FTZ R110, R196, R110 ;  /* 0x0000006ec46e7220 */ /* 0x000fe40000410000 */
[C---:B------:R-:W-:Y:S02]  /*9ba0*/  FMUL.FTZ R105, R107.reuse, R68 ;  /* 0x000000446b697220 */ /* 0x040fe40000410000 */
[----:B------:R-:W-:-:S02]  /*9bb0*/  FMUL.FTZ R112, R107, R153 ;  /* 0x000000996b707220 */ /* 0x000fc40000410000 */
[----:B------:R-:W-:Y:S02]  /*9bc0*/  FADD.FTZ R204, -R6, R204 ;  /* 0x000000cc06cc7221 */ /* 0x000fe40000010100 */
[----:B------:R-:W-:Y:S02]  /*9bd0*/  FFMA.FTZ R107, R104, R205, R110 ;  /* 0x000000cd686b7223 */ /* 0x000fe4000001006e */
[----:B------:R-:W-:Y:S02]  /*9be0*/  FMUL.FTZ R113, R197, R105 ;  /* 0x00000069c5717220 */ /* 0x000fe40000410000 */
[----:B------:R-:W-:Y:S02]  /*9bf0*/  FADD.FTZ R106, R106, R111 ;  /* 0x0000006f6a6a7221 */ /* 0x000fe40000010000 */
[----:B------:R-:W-:Y:S02]  /*9c00*/  FADD.FTZ R107, R108, R107 ;  /* 0x0000006b6c6b7221 */ /* 0x000fe40000010000 */
[----:B------:R-:W-:-:S02]  /*9c10*/  FFMA.FTZ R113, R204, R112, -R113 ;  /* 0x00000070cc717223 */ /* 0x000fc40000010871 */
[----:B------:R-:W-:Y:S02]  /*9c20*/  FADD.FTZ R106, R106, R109 ;  /* 0x0000006d6a6a7221 */ /* 0x000fe40000010000 */
[----:B------:R-:W-:Y:S02]  /*9c30*/  FADD.FTZ R108, R57, UR5 ;  /* 0x00000005396c7e21 */ /* 0x000fe40008010000 */
[----:B------:R-:W-:Y:S02]  /*9c40*/  FMUL.FTZ R110, R197, R112 ;  /* 0x00000070c56e7220 */ /* 0x000fe40000410000 */
[----:B------:R-:W-:Y:S02]  /*9c50*/  FADD.FTZ R113, R106, R113 ;  /* 0x000000716a717221 */ /* 0x000fe40000010000 */
[----:B------:R-:W-:Y:S02]  /*9c60*/  FMUL.FTZ R106, R108, R69 ;  /* 0x000000456c6a7220 */ /* 0x000fe40000410000 */
[----:B------:R-:W-:-:S02]  /*9c70*/  FADD.FTZ R111, R56, UR5 ;  /* 0x00000005386f7e21 */ /* 0x000fc40008010000 */
[----:B------:R-:W-:Y:S02]  /*9c80*/  FFMA.FTZ R110, R105, R204, R110 ;  /* 0x000000cc696e7223 */ /* 0x000fe4000001006e */
[----:B------:R-:W-:Y:S02]  /*9c90*/  FADD.FTZ R48, R81, R48 ;  /* 0x0000003051307221 */ /* 0x000fe40000010000 */
[----:B------:R-:W-:Y:S02]  /*9ca0*/  FADD.FTZ R203, -R5, R203 ;  /* 0x000000cb05cb7221 */ /* 0x000fe40000010100 */
[----:B------:R-:W-:Y:S02]  /*9cb0*/  FMUL.FTZ R108, R108, R154 ;  /* 0x0000009a6c6c7220 */ /* 0x000fe40000410000 */
[----:B------:R-:W-:Y:S02]  /*9cc0*/  FMUL.FTZ R109, R198, R106 ;  /* 0x0000006ac66d7220 */ /* 0x000fe40000410000 */
[----:B------:R-:W-:-:S02]  /*9cd0*/  FMUL.FTZ R81, R111, R66 ;  /* 0x000000426f517220 */ /* 0x000fc40000410000 */
[----:B------:R-:W-:Y:S02]  /*9ce0*/  FADD.FTZ R116, R55, UR5 ;  /* 0x0000000537747e21 */ /* 0x000fe40008010000 */
[----:B------:R-:W-:Y:S02]  /*9cf0*/  FADD.FTZ R107, R107, R110 ;  /* 0x0000006e6b6b7221 */ /* 0x000fe40000010000 */
[----:B------:R-:W-:Y:S02]  /*9d00*/  FADD.FTZ R201, -R4, R201 ;  /* 0x000000c904c97221 */ /* 0x000fe40000010100 */
[----:B------:R-:W-:Y:S02]  /*9d10*/  FMUL.FTZ R111, R111, R155 ;  /* 0x0000009b6f6f7220 */ /* 0x000fe40000410000 */
[----:B------:R-:W-:Y:S02]  /*9d20*/  FFMA.FTZ R110, R203, R108, -R109 ;  /* 0x0000006ccb6e7223 */ /* 0x000fe4000001086d */
[----:B------:R-:W-:-:S02]  /*9d30*/  FMUL.FTZ R112, R202, R81 ;  /* 0x00000051ca707220 */ /* 0x000fc40000410000 */
[----:B------:R-:W-:Y:S02]  /*9d40*/  FMUL.FTZ R108, R198, R108 ;  /* 0x0000006cc66c7220 */ /* 0x000fe40000410000 */
[----:B------:R-:W-:Y:S02]  /*9d50*/  FMUL.FTZ R114, R116, R67 ;  /* 0x0000004374727220 */ /* 0x000fe40000410000 */
[----:B------:R-:W-:Y:S02]  /*9d60*/  FFMA.FTZ R109, R201, R111, -R112 ;  /* 0x0000006fc96d7223 */ /* 0x000fe40000010870 */
[----:B------:R-:W-:Y:S02]  /*9d70*/  FFMA.FTZ R108, R106, R203, R108 ;  /* 0x000000cb6a6c7223 */ /* 0x000fe4000001006c */
[----:B------:R-:W-:Y:S02]  /*9d80*/  FMUL.FTZ R112, R202, R111 ;  /* 0x0000006fca707220 */ /* 0x000fe40000410000 */
[----:B------:R-:W-:-:S02]  /*9d90*/  FADD.FTZ R115, -R3, R200 ;  /* 0x000000c803737221 */ /* 0x000fc40000010100 */
[----:B------:R-:W-:Y:S02]  /*9da0*/  FMUL.FTZ R116, R116, R156 ;  /* 0x0000009c74747220 */ /* 0x000fe40000410000 */
[----:B------:R-:W-:Y:S02]  /*9db0*/  FMUL.FTZ R111, R199, R114 ;  /* 0x00000072c76f7220 */ /* 0x000fe40000410000 */
[----:B------:R-:W-:Y:S02]  /*9dc0*/  FADD.FTZ R107, R107, R108 ;  /* 0x0000006c6b6b7221 */ /* 0x000fe40000010000 */
[----:B------:R-:W-:Y:S02]  /*9dd0*/  FFMA.FTZ R108, R115, R116, -R111 ;  /* 0x00000074736c7223 */ /* 0x000fe4000001086f */
[----:B------:R-:W-:Y:S02]  /*9de0*/  FADD.FTZ R110, R113, R110 ;  /* 0x0000006e716e7221 */ /* 0x000fe40000010000 */
[----:B------:R-:W-:-:S02]  /*9df0*/  FFMA.FTZ R112, R81, R201, R112 ;  /* 0x000000c951707223 */ /* 0x000fc40000010070 */
[----:B------:R-:W-:Y:S02]  /*9e00*/  FMUL.FTZ R116, R199, R116 ;  /* 0x00000074c7747220 */ /* 0x000fe40000410000 */
[----:B------:R-:W-:Y:S02]  /*9e10*/  FADD.FTZ R107, R107, R112 ;  /* 0x000000706b6b7221 */ /* 0x000fe40000010000 */
[----:B------:R-:W-:Y:S02]  /*9e20*/  FADD.FTZ R109, R110, R109 ;  /* 0x0000006d6e6d7221 */ /* 0x000fe40000010000 */
[----:B------:R-:W-:Y:S01]  /*9e30*/  FFMA.FTZ R116, R114, R115, R116 ;  /* 0x0000007372747223 */ /* 0x000fe20000010074 */
[----:B------:R-:W0:Y:S01]  /*9e40*/  SHFL.DOWN PT, R110, R63, 0x1, 0x1f ;  /* 0x08201f003f6e7f89 */ /* 0x000e2200000e0000 */
[----:B------:R-:W-:Y:S02]  /*9e50*/  FFMA.FTZ R82, R216, R82, -R215 ;  /* 0x00000052d8527223 */ /* 0x000fe400000108d7 */
[----:B------:R-:W-:-:S02]  /*9e60*/  FADD.FTZ R109, R109, R108 ;  /* 0x0000006c6d6d7221 */ /* 0x000fc40000010000 */
[----:B------:R-:W-:Y:S02]  /*9e70*/  FADD.FTZ R107, R107, R116 ;  /* 0x000000746b6b7221 */ /* 0x000fe40000010000 */
[----:B------:R-:W-:Y:S02]  /*9e80*/  FADD.FTZ R82, R109, R82 ;  /* 0x000000526d527221 */ /* 0x000fe40000010000 */
[----:B------:R-:W-:Y:S02]  /*9e90*/  FADD.FTZ R107, R107, R96 ;  /* 0x000000606b6b7221 */ /* 0x000fe40000010000 */
[----:B------:R-:W-:Y:S02]  /*9ea0*/  FMUL.FTZ R111, R67, UR40 ;  /* 0x00000028436f7c20 */ /* 0x000fe40008410000 */
[----:B------:R-:W-:Y:S02]  /*9eb0*/  FFMA.FTZ R62, R17, R218, R62 ;  /* 0x000000da113e7223 */ /* 0x000fe4000001003e */
[----:B------:R-:W-:-:S02]  /*9ec0*/  FADD.FTZ R82, R82, R61 ;  /* 0x0000003d52527221 */ /* 0x000fc40000010000 */
[----:B------:R-:W-:Y:S02]  /*9ed0*/  FADD.FTZ R107, R107, R60 ;  /* 0x0000003c6b6b7221 */ /* 0x000fe40000010000 */
[----:B------:R-:W-:Y:S01]  /*9ee0*/  FFMA.FTZ R108, R156, UR41, -R111 ;  /* 0x000000299c6c7c23 */ /* 0x000fe2000801086f */
[----:B------:R-:W-:Y:S01]  /*9ef0*/  SHFL.DOWN PT, R96, R82, 0x1, 0x1f ;  /* 0x08201f0052607f89 */ /* 0x000fe200000e0000 */
[----:B------:R-:W-:Y:S02]  /*9f00*/  FMUL.FTZ R60, R66, UR40 ;  /* 0x00000028423c7c20 */ /* 0x000fe40008410000 */
[----:B------:R-:W-:Y:S01]  /*9f10*/  FMUL.FTZ R157, R157, UR40 ;  /* 0x000000289d9d7c20 */ /* 0x000fe20008410000 */
[----:B------:R-:W1:Y:S01]  /*9f20*/  SHFL.DOWN PT, R111, R62, 0x1, 0x1f ;  /* 0x08201f003e6f7f89 */ /* 0x000e6200000e0000 */
[C---:B------:R-:W-:Y:S02]  /*9f30*/  FFMA.FTZ R61, R155.reuse, UR41, -R60 ;  /* 0x000000299b3d7c23 */ /* 0x040fe4000801083c */
[----:B------:R-:W-:Y:S01]  /*9f40*/  FMUL.FTZ R155, R155, UR40 ;  /* 0x000000289b9b7c20 */ /* 0x000fe20008410000 */
[----:B------:R-:W2:Y:S01]  /*9f50*/  SHFL.DOWN PT, R109, R107, 0x1, 0x1f ;  /* 0x08201f006b6d7f89 */ /* 0x000ea200000e0000 */
[----:B------:R-:W-:-:S02]  /*9f60*/  FMUL.FTZ R61, R202, R61 ;  /* 0x0000003dca3d7220 */ /* 0x000fc40000410000 */
[----:B------:R-:W-:Y:S02]  /*9f70*/  FFMA.FTZ R60, R66, UR41, R155 ;  /* 0x00000029423c7c23 */ /* 0x000fe4000801009b */
[----:B------:R-:W-:Y:S02]  /*9f80*/  FMUL.FTZ R156, R156, UR40 ;  /* 0x000000289c9c7c20 */ /* 0x000fe40008410000 */
[----:B------:R-:W-:Y:S01]  /*9f90*/  FFMA.FTZ R60, R60, R201, R61 ;  /* 0x000000c93c3c7223 */ /* 0x000fe2000001003d */
[----:B------:R-:W-:Y:S01]  /*9fa0*/  MOV R61, R82 ;  /* 0x00000052003d7202 */ /* 0x000fe20000000f00 */
[----:B------:R-:W-:Y:S02]  /*9fb0*/  FFMA.FTZ R157, R64, UR41, R157 ;  /* 0x00000029409d7c23 */ /* 0x000fe4000801009d */
[----:B------:R-:W-:Y:S01]  /*9fc0*/  FFMA.FTZ R66, R175, R66, R60 ;  /* 0x00000042af427223 */ /* 0x000fe2000001003c */
[----:B------:R-:W-:Y:S01]  /*9fd0*/  MOV R60, R107 ;  /* 0x0000006b003c7202 */ /* 0x000fe20000000f00 */
[----:B------:R-:W-:-:S02]  /*9fe0*/  FMUL.FTZ R108, R199, R108 ;  /* 0x0000006cc76c7220 */ /* 0x000fc40000410000 */
[----:B------:R-:W-:Y:S02]  /*9ff0*/  FFMA.FTZ R156, R67, UR41, R156 ;  /* 0x00000029439c7c23 */ /* 0x000fe4000801009c */
[----:B------:R-:W-:Y:S02]  /*a000*/  FFMA.FTZ R83, R157, R216, R83 ;  /* 0x000000d89d537223 */ /* 0x000fe40000010053 */
[----:B0-----:R-:W-:Y:S02]  /*a010*/  @!P0 FADD.FTZ R63, R63, R110 ;  /* 0x0000006e3f3f8221 */ /* 0x001fe40000010000 */
[----:B-1----:R-:W-:Y:S02]  /*a020*/  @!P0 FADD.FTZ R62, R62, R111 ;  /* 0x0000006f3e3e8221 */ /* 0x002fe40000010000 */
[----:B------:R-:W-:Y:S02]  /*a030*/  @!P0 FADD.FTZ R61, R61, R96 ;  /* 0x000000603d3d8221 */ /* 0x000fe40000010000 */
[----:B--2---:R-:W-:Y:S01]  /*a040*/  @!P0 FADD.FTZ R60, R60, R109 ;  /* 0x0000006d3c3c8221 */ /* 0x004fe20000010000 */
[----:B------:R-:W-:Y:S01]  /*a050*/  SHFL.DOWN PT, R96, R63, 0x2, 0x1f ;  /* 0x08401f003f607f89 */ /* 0x000fe200000e0000 */
[----:B------:R-:W-:Y:S01]  /*a060*/  FFMA.FTZ R108, R156, R115, R108 ;  /* 0x000000739c6c7223 */ /* 0x000fe2000001006c */
[----:B------:R-:W-:Y:S01]  /*a070*/  ISETP.GT.AND P0, PT, R223, 0x1d, PT ;  /* 0x0000001ddf00780c */ /* 0x000fe20003f04270 */
[----:B------:R-:W-:Y:S01]  /*a080*/  FFMA.FTZ R64, R173, R64, R83 ;  /* 0x00000040ad407223 */ /* 0x000fe20000010053 */
[----:B------:R-:W-:Y:S01]  /*a090*/  SHFL.DOWN PT, R82, R61, 0x2, 0x1f ;  /* 0x08401f003d527f89 */ /* 0x000fe200000e0000 */
[----:B------:R-:W-:-:S02]  /*a0a0*/  FADD.FTZ R52, R81, R52 ;  /* 0x0000003451347221 */ /* 0x000fc40000010000 */
[----:B------:R-:W-:Y:S01]  /*a0b0*/  FFMA.FTZ R67, R174, R67, R108 ;  /* 0x00000043ae437223 */ /* 0x000fe2000001006c */
[----:B------:R-:W0:Y:S01]  /*a0c0*/  SHFL.DOWN PT, R83, R62, 0x2, 0x1f ;  /* 0x08401f003e537f89 */ /* 0x000e2200000e0000 */
[----:B------:R-:W-:Y:S02]  /*a0d0*/  FADD.FTZ R47, R64, R47 ;  /* 0x0000002f402f7221 */ /* 0x000fe40000010000 */
[----:B------:R-:W-:Y:S01]  /*a0e0*/  FADD.FTZ R46, R67, R46 ;  /* 0x0000002e432e7221 */ /* 0x000fe20000010000 */
[----:B------:R-:W1:Y:S01]  /*a0f0*/  SHFL.DOWN PT, R81, R60, 0x2, 0x1f ;  /* 0x08401f003c517f89 */ /* 0x000e6200000e0000 */
[----:B------:R-:W-:Y:S02]  /*a100*/  FMUL.FTZ R67, R69, UR40 ;  /* 0x0000002845437c20 */ /* 0x000fe40008410000 */
[----:B------:R-:W-:Y:S02]  /*a110*/  FMUL.FTZ R64, R68, UR40 ;  /* 0x0000002844407c20 */ /* 0x000fe40008410000 */
[----:B------:R-:W-:-:S02]  /*a120*/  FFMA.FTZ R67, R154, UR41, -R67 ;  /* 0x000000299a437c23 */ /* 0x000fc40008010843 */
[----:B------:R-:W-:Y:S02]  /*a130*/  FMUL.FTZ R154, R154, UR40 ;  /* 0x000000289a9a7c20 */ /* 0x000fe40008410000 */
[----:B------:R-:W-:Y:S02]  /*a140*/  FMUL.FTZ R67, R198, R67 ;  /* 0x00000043c6437220 */ /* 0x000fe40000410000 */
[----:B------:R-:W-:Y:S02]  /*a150*/  FFMA.FTZ R154, R69, UR41, R154 ;  /* 0x00000029459a7c23 */ /* 0x000fe4000801009a */
[C---:B------:R-:W-:Y:S02]  /*a160*/  FFMA.FTZ R64, R153.reuse, UR41, -R64 ;  /* 0x0000002999407c23 */ /* 0x040fe40008010840 */
[----:B------:R-:W-:Y:S02]  /*a170*/  FMUL.FTZ R153, R153, UR40 ;  /* 0x0000002899997c20 */ /* 0x000fe40008410000 */
[----:B------:R-:W-:-:S02]  /*a180*/  FFMA.FTZ R154, R154, R203, R67 ;  /* 0x000000cb9a9a7223 */ /* 0x000fc40000010043 */
[----:B------:R-:W-:Y:S02]  /*a190*/  FMUL.FTZ R64, R197, R64 ;  /* 0x00000040c5407220 */ /* 0x000fe40000410000 */
[----:B------:R-:W-:Y:S02]  /*a1a0*/  FFMA.FTZ R153, R68, UR41, R153 ;  /* 0x0000002944997c23 */ /* 0x000fe40008010099 */
[----:B------:R-:W-:Y:S02]  /*a1b0*/  FFMA.FTZ R69, R176, R69, R154 ;  /* 0x00000045b0457223 */ /* 0x000fe4000001009a */
[----:B0-----:R-:W-:Y:S02]  /*a1c0*/  @!P0 FADD.FTZ R62, R62, R83 ;  /* 0x000000533e3e8221 */ /* 0x001fe40000010000 */
[----:B------:R-:W-:Y:S02]  /*a1d0*/  @!P0 FADD.FTZ R63, R63, R96 ;  /* 0x000000603f3f8221 */ /* 0x000fe40000010000 */
[----:B------:R-:W-:-:S02]  /*a1e0*/  @!P0 FADD.FTZ R61, R61, R82 ;  /* 0x000000523d3d8221 */ /* 0x000fc40000010000 */
[----:B-1----:R-:W-:Y:S01]  /*a1f0*/  @!P0 FADD.FTZ R60, R60, R81 ;  /* 0x000000513c3c8221 */ /* 0x002fe20000010000 */
[----:B------:R-:W-:Y:S01]  /*a200*/  SHFL.DOWN PT, R82, R63, 0x4, 0x1f ;  /* 0x08801f003f527f89 */ /* 0x000fe200000e0000 */
[----:B------:R-:W-:Y:S01]  /*a210*/  FFMA.FTZ R64, R153, R204, R64 ;  /* 0x000000cc99407223 */ /* 0x000fe20000010040 */
[----:B------:R-:W-:Y:S01]  /*a220*/  ISETP.GT.AND P0, PT, R223, 0x1b, PT ;  /* 0x0000001bdf00780c */ /* 0x000fe20003f04270 */
[----:B------:R-:W-:Y:S01]  /*a230*/  FADD.FTZ R45, R66, R45 ;  /* 0x0000002d422d7221 */ /* 0x000fe20000010000 */
[----:B------:R-:W0:Y:S01]  /*a240*/  SHFL.DOWN PT, R81, R62, 0x4, 0x1f ;  /* 0x08801f003e517f89 */ /* 0x000e2200000e0000 */
[----:B------:R-:W-:Y:S02]  /*a250*/  FADD.FTZ R44, R69, R44 ;  /* 0x0000002c452c7221 */ /* 0x000fe40000010000 */
[----:B------:R-:W-:Y:S01]  /*a260*/  FMUL.FTZ R67, R71, UR40 ;  /* 0x0000002847437c20 */ /* 0x000fe20008410000 */
[----:B------:R-:W1:Y:S01]  /*a270*/  SHFL.DOWN PT, R66, R61, 0x4, 0x1f ;  /* 0x08801f003d427f89 */ /* 0x000e6200000e0000 */
[----:B------:R-:W-:-:S02]  /*a280*/  FFMA.FTZ R68, R177, R68, R64 ;  /* 0x00000044b1447223 */ /* 0x000fc40000010040 */
[----:B------:R-:W-:Y:S01]  /*a290*/  FMUL.FTZ R64, R70, UR40 ;  /* 0x0000002846407c20 */ /* 0x000fe20008410000 */
[----:B------:R-:W2:Y:S01]  /*a2a0*/  SHFL.DOWN PT, R69, R60, 0x4, 0x1f ;  /* 0x08801f003c457f89 */ /* 0x000ea200000e0000 */
[C---:B------:R-:W-:Y:S02]  /*a2b0*/  FFMA.FTZ R67, R152.reuse, UR41, -R67 ;  /* 0x0000002998437c23 */ /* 0x040fe40008010843 */
[----:B------:R-:W-:Y:S02]  /*a2c0*/  FMUL.FTZ R152, R152, UR40 ;  /* 0x0000002898987c20 */ /* 0x000fe40008410000 */
[C---:B------:R-:W-:Y:S02]  /*a2d0*/  FFMA.FTZ R64, R151.reuse, UR41, -R64 ;  /* 0x0000002997407c23 */ /* 0x040fe40008010840 */
[----:B------:R-:W-:Y:S02]  /*a2e0*/  FMUL.FTZ R151, R151, UR40 ;  /* 0x0000002897977c20 */ /* 0x000fe40008410000 */
[----:B------:R-:W-:-:S02]  /*a2f0*/  FMUL.FTZ R67, R196, R67 ;  /* 0x00000043c4437220 */ /* 0x000fc40000410000 */
[----:B------:R-:W-:Y:S02]  /*a300*/  FFMA.FTZ R152, R71, UR41, R152 ;  /* 0x0000002947987c23 */ /* 0x000fe40008010098 */
[----:B------:R-:W-:Y:S02]  /*a310*/  FMUL.FTZ R64, R195, R64 ;  /* 0x00000040c3407220 */ /* 0x000fe40000410000 */
[----:B------:R-:W-:Y:S02]  /*a320*/  FFMA.FTZ R151, R70, UR41, R151 ;  /* 0x0000002946977c23 */ /* 0x000fe40008010097 */
[----:B------:R-:W-:Y:S02]  /*a330*/  FFMA.FTZ R152, R152, R205, R67 ;  /* 0x000000cd98987223 */ /* 0x000fe40000010043 */
[----:B------:R-:W-:Y:S02]  /*a340*/  FMUL.FTZ R67, R73, UR40 ;  /* 0x0000002849437c20 */ /* 0x000fe40008410000 */
[----:B------:R-:W-:-:S02]  /*a350*/  FFMA.FTZ R64, R151, R206, R64 ;  /* 0x000000ce97407223 */ /* 0x000fc40000010040 */
[C---:B------:R-:W-:Y:S02]  /*a360*/  FFMA.FTZ R67, R150.reuse, UR41, -R67 ;  /* 0x0000002996437c23 */ /* 0x040fe40008010843 */
[----:B------:R-:W-:Y:S02]  /*a370*/  FFMA.FTZ R64, R179, R70, R64 ;  /* 0x00000046b3407223 */ /* 0x000fe40000010040 */
[----:B------:R-:W-:Y:S02]  /*a380*/  FMUL.FTZ R150, R150, UR40 ;  /* 0x0000002896967c20 */ /* 0x000fe40008410000 */
[----:B------:R-:W-:Y:S02]  /*a390*/  FFMA.FTZ R71, R178, R71, R152 ;  /* 0x00000047b2477223 */ /* 0x000fe40000010098 */
[----:B------:R-:W-:Y:S02]  /*a3a0*/  FMUL.FTZ R194, R194, R67 ;  /* 0x00000043c2c27220 */ /* 0x000fe40000410000 */
[----:B------:R-:W-:-:S02]  /*a3b0*/  FADD.FTZ R41, R64, R41 ;  /* 0x0000002940297221 */ /* 0x000fc40000010000 */
[----:B0-----:R-:W-:Y:S02]  /*a3c0*/  @!P0 FADD.FTZ R62, R62, R81 ;  /* 0x000000513e3e8221 */ /* 0x001fe40000010000 */
[----:B------:R-:W-:Y:S02]  /*a3d0*/  @!P0 FADD.FTZ R63, R63, R82 ;  /* 0x000000523f3f8221 */ /* 0x000fe40000010000 */
[----:B-1----:R-:W-:Y:S02]  /*a3e0*/  @!P0 FADD.FTZ R61, R61, R66 ;  /* 0x000000423d3d8221 */ /* 0x002fe40000010000 */
[----:B--2---:R-:W-:Y:S01]  /*a3f0*/  @!P0 FADD.FTZ R60, R60, R69 ;  /* 0x000000453c3c8221 */ /* 0x004fe20000010000 */
[----:B------:R-:W-:Y:S01]  /*a400*/  ISETP.GT.AND P0, PT, R223, 0x17, PT ;  /* 0x00000017df00780c */ /* 0x000fe20003f04270 */
[----:B------:R-:W-:Y:S01]  /*a410*/  FFMA.FTZ R67, R73, UR41, R150 ;  /* 0x0000002949437c23 */ /* 0x000fe20008010096 */
[----:B------:R-:W-:Y:S01]  /*a420*/  SHFL.DOWN PT, R66, R61, 0x8, 0x1f ;  /* 0x09001f003d427f89 */ /* 0x000fe200000e0000 */
[----:B------:R-:W-:-:S02]  /*a430*/  FMUL.FTZ R64, R72, UR40 ;  /* 0x0000002848407c20 */ /* 0x000fc40008410000 */
[----:B------:R-:W-:Y:S01]  /*a440*/  FADD.FTZ R43, R68, R43 ;  /* 0x0000002b442b7221 */ /* 0x000fe20000010000 */
[----:B------:R-:W-:Y:S01]  /*a450*/  SHFL.DOWN PT, R69, R60, 0x8, 0x1f ;  /* 0x09001f003c457f89 */ /* 0x000fe200000e0000 */
[----:B------:R-:W-:Y:S02]  /*a460*/  FADD.FTZ R42, R71, R42 ;  /* 0x0000002a472a7221 */ /* 0x000fe40000010000 */
[----:B------:R-:W-:Y:S01]  /*a470*/  FFMA.FTZ R67, R67, R102, R194 ;  /* 0x0000006643437223 */ /* 0x000fe200000100c2 */
[----:B------:R-:W0:Y:S01]  /*a480*/  SHFL.DOWN PT, R71, R62, 0x8, 0x1f ;  /* 0x09001f003e477f89 */ /* 0x000e2200000e0000 */
[C---:B------:R-:W-:Y:S02]  /*a490*/  FFMA.FTZ R64, R149.reuse, UR41, -R64 ;  /* 0x0000002995407c23 */ /* 0x040fe40008010840 */
[----:B------:R-:W-:Y:S01]  /*a4a0*/  FMUL.FTZ R149, R149, UR40 ;  /* 0x0000002895957c20 */ /* 0x000fe20008410000 */
[----:B------:R-:W1:Y:S01]  /*a4b0*/  SHFL.DOWN PT, R68, R63, 0x8, 0x1f ;  /* 0x09001f003f447f89 */ /* 0x000e6200000e0000 */
[----:B------:R-:W-:-:S02]  /*a4c0*/  FFMA.FTZ R73, R180, R73, R67 ;  /* 0x00000049b4497223 */ /* 0x000fc40000010043 */
[----:B------:R-:W-:Y:S02]  /*a4d0*/  FMUL.FTZ R67, R75, UR40 ;  /* 0x000000284b437c20 */ /* 0x000fe40008410000 */
[----:B------:R-:W-:Y:S02]  /*a4e0*/  FMUL.FTZ R64, R193, R64 ;  /* 0x00000040c1407220 */ /* 0x000fe40000410000 */
[----:B------:R-:W-:Y:S02]  /*a4f0*/  FFMA.FTZ R149, R72, UR41, R149 ;  /* 0x0000002948957c23 */ /* 0x000fe40008010095 */
[C---:B------:R-:W-:Y:S02]  /*a500*/  FFMA.FTZ R67, R148.reuse, UR41, -R67 ;  /* 0x0000002994437c23 */ /* 0x040fe40008010843 */
[----:B------:R-:W-:Y:S02]  /*a510*/  FFMA.FTZ R64, R149, R208, R64 ;  /* 0x000000d095407223 */ /* 0x000fe40000010040 */
[----:B------:R-:W-:-:S02]  /*a520*/  FMUL.FTZ R148, R148, UR40 ;  /* 0x0000002894947c20 */ /* 0x000fc40008410000 */
[----:B------:R-:W-:Y:S02]  /*a530*/  FFMA.FTZ R72, R181, R72, R64 ;  /* 0x00000048b5487223 */ /* 0x000fe40000010040 */
[----:B------:R-:W-:Y:S02]  /*a540*/  FMUL.FTZ R67, R192, R67 ;  /* 0x00000043c0437220 */ /* 0x000fe40000410000 */
[----:B------:R-:W-:Y:S02]  /*a550*/  FFMA.FTZ R148, R75, UR41, R148 ;  /* 0x000000294b947c23 */ /* 0x000fe40008010094 */
[----:B------:R-:W-:Y:S02]  /*a560*/  FMUL.FTZ R64, R74, UR40 ;  /* 0x000000284a407c20 */ /* 0x000fe40008410000 */
[----:B------:R-:W-:Y:S02]  /*a570*/  FFMA.FTZ R67, R148, R209, R67 ;  /* 0x000000d194437223 */ /* 0x000fe40000010043 */
[----:B------:R-:W-:-:S02]  /*a580*/  FFMA.FTZ R64, R147, UR41, -R64 ;  /* 0x0000002993407c23 */ /* 0x000fc40008010840 */
[----:B------:R-:W-:Y:S02]  /*a590*/  FMUL.FTZ R147, R147, UR40 ;  /* 0x0000002893937c20 */ /* 0x000fe40008410000 */
[----:B------:R-:W-:Y:S02]  /*a5a0*/  FFMA.FTZ R75, R182, R75, R67 ;  /* 0x0000004bb64b7223 */ /* 0x000fe40000010043 */
[----:B------:R-:W-:Y:S02]  /*a5b0*/  FMUL.FTZ R64, R191, R64 ;  /* 0x00000040bf407220 */ /* 0x000fe40000410000 */
[----:B------:R-:W-:Y:S02]  /*a5c0*/  FMUL.FTZ R67, R77, UR40 ;  /* 0x000000284d437c20 */ /* 0x000fe40008410000 */
[----:B------:R-:W-:Y:S02]  /*a5d0*/  FFMA.FTZ R147, R74, UR41, R147 ;  /* 0x000000294a937c23 */ /* 0x000fe40008010093 */
[----:B0-----:R-:W-:-:S02]  /*a5e0*/  @!P0 FADD.FTZ R62, R62, R71 ;  /* 0x000000473e3e8221 */ /* 0x001fc40000010000 */
[----:B-1----:R-:W-:Y:S02]  /*a5f0*/  @!P0 FADD.FTZ R63, R63, R68 ;  /* 0x000000443f3f8221 */ /* 0x002fe40000010000 */
[----:B------:R-:W-:Y:S01]  /*a600*/  @!P0 FADD.FTZ R61, R61, R66 ;  /* 0x000000423d3d8221 */ /* 0x000fe20000010000 */
[----:B------:R-:W0:Y:S01]  /*a610*/  SHFL.DOWN PT, R71, R62, 0x10, 0x1f ;  /* 0x0a001f003e477f89 */ /* 0x000e2200000e0000 */
[----:B------:R-:W-:Y:S01]  /*a620*/  @!P0 FADD.FTZ R60, R60, R69 ;  /* 0x000000453c3c8221 */ /* 0x000fe20000010000 */
[----:B------:R-:W-:Y:S01]  /*a630*/  ISETP.GT.AND P0, PT, R223, 0xf, PT ;  /* 0x0000000fdf00780c */ /* 0x000fe20003f04270 */
[C---:B------:R-:W-:Y:S01]  /*a640*/  FFMA.FTZ R67, R146.reuse, UR41, -R67 ;  /* 0x0000002992437c23 */ /* 0x040fe20008010843 */
[----:B------:R-:W1:Y:S01]  /*a650*/  SHFL.DOWN PT, R68, R63, 0x10, 0x1f ;  /* 0x0a001f003f447f89 */ /* 0x000e6200000e0000 */
[----:B------:R-:W-:Y:S02]  /*a660*/  FFMA.FTZ R64, R147, R210, R64 ;  /* 0x000000d293407223 */ /* 0x000fe40000010040 */
[----:B------:R-:W-:Y:S01]  /*a670*/  FMUL.FTZ R146, R146, UR40 ;  /* 0x0000002892927c20 */ /* 0x000fe20008410000 */
[----:B------:R-:W2:Y:S01]  /*a680*/  SHFL.DOWN PT, R66, R61, 0x10, 0x1f ;  /* 0x0a001f003d427f89 */ /* 0x000ea200000e0000 */
[----:B------:R-:W-:-:S02]  /*a690*/  FFMA.FTZ R74, R183, R74, R64 ;  /* 0x0000004ab74a7223 */ /* 0x000fc40000010040 */
[----:B------:R-:W-:Y:S01]  /*a6a0*/  FMUL.FTZ R67, R190, R67 ;  /* 0x00000043be437220 */ /* 0x000fe20000410000 */
[----:B------:R-:W3:Y:S01]  /*a6b0*/  SHFL.DOWN PT, R69, R60, 0x10, 0x1f ;  /* 0x0a001f003c457f89 */ /* 0x000ee200000e0000 */
[----:B------:R-:W-:Y:S02]  /*a6c0*/  FFMA.FTZ R146, R77, UR41, R146 ;  /* 0x000000294d927c23 */ /* 0x000fe40008010092 */
[----:B------:R-:W-:Y:S02]  /*a6d0*/  FMUL.FTZ R64, R76, UR40 ;  /* 0x000000284c407c20 */ /* 0x000fe40008410000 */
[----:B------:R-:W-:Y:S02]  /*a6e0*/  FFMA.FTZ R67, R146, R211, R67 ;  /* 0x000000d392437223 */ /* 0x000fe40000010043 */
[----:B------:R-:W-:Y:S02]  /*a6f0*/  FFMA.FTZ R64, R145, UR41, -R64 ;  /* 0x0000002991407c23 */ /* 0x000fe40008010840 */
[----:B------:R-:W-:-:S02]  /*a700*/  FFMA.FTZ R77, R184, R77, R67 ;  /* 0x0000004db84d7223 */ /* 0x000fc40000010043 */
[----:B------:R-:W-:Y:S02]  /*a710*/  FMUL.FTZ R187, R187, R64 ;  /* 0x00000040bbbb7220 */ /* 0x000fe40000410000 */
[----:B------:R-:W-:Y:S02]  /*a720*/  FMUL.FTZ R67, R65, UR40 ;  /* 0x0000002841437c20 */ /* 0x000fe40008410000 */
[----:B------:R-:W-:Y:S02]  /*a730*/  FMUL.FTZ R64, R78, UR40 ;  /* 0x000000284e407c20 */ /* 0x000fe40008410000 */
[----:B------:R-:W-:Y:S02]  /*a740*/  FFMA.FTZ R67, R144, UR41, -R67 ;  /* 0x0000002990437c23 */ /* 0x000fe40008010843 */
[----:B------:R-:W-:Y:S02]  /*a750*/  FFMA.FTZ R64, R143, UR41, -R64 ;  /* 0x000000298f407c23 */ /* 0x000fe40008010840 */
[----:B------:R-:W-:-:S02]  /*a760*/  FMUL.FTZ R145, R145, UR40 ;  /* 0x0000002891917c20 */ /* 0x000fc40008410000 */
[----:B------:R-:W-:Y:S02]  /*a770*/  FMUL.FTZ R144, R144, UR40 ;  /* 0x0000002890907c20 */ /* 0x000fe40008410000 */
[----:B------:R-:W-:Y:S02]  /*a780*/  FMUL.FTZ R143, R143, UR40 ;  /* 0x000000288f8f7c20 */ /* 0x000fe40008410000 */
[----:B------:R-:W-:Y:S02]  /*a790*/  FMUL.FTZ R67, R188, R67 ;  /* 0x00000043bc437220 */ /* 0x000fe40000410000 */
[----:B------:R-:W-:Y:S02]  /*a7a0*/  FFMA.FTZ R145, R76, UR41, R145 ;  /* 0x000000294c917c23 */ /* 0x000fe40008010091 */
[----:B------:R-:W-:Y:S02]  /*a7b0*/  FMUL.FTZ R64, R189, R64 ;  /* 0x00000040bd407220 */ /* 0x000fe40000410000 */
[----:B------:R-:W-:-:S02]  /*a7c0*/  FFMA.FTZ R144, R65, UR41, R144 ;  /* 0x0000002941907c23 */ /* 0x000fc40008010090 */
[----:B------:R-:W-:Y:S02]  /*a7d0*/  FFMA.FTZ R143, R78, UR41, R143 ;  /* 0x000000294e8f7c23 */ /* 0x000fe4000801008f */
[----:B0-----:R-:W-:Y:S02]  /*a7e0*/  @!P0 FADD.FTZ R62, R62, R71 ;  /* 0x000000473e3e8221 */ /* 0x001fe40000010000 */
[----:B-1----:R-:W-:Y:S02]  /*a7f0*/  @!P0 FADD.FTZ R63, R63, R68 ;  /* 0x000000443f3f8221 */ /* 0x002fe40000010000 */
[----:B--2---:R-:W-:Y:S02]  /*a800*/  @!P0 FADD.FTZ R61, R61, R66 ;  /* 0x000000423d3d8221 */ /* 0x004fe40000010000 */
[----:B---3--:R-:W-:Y:S02]  /*a810*/  @!P0 FADD.FTZ R60, R60, R69 ;  /* 0x000000453c3c8221 */ /* 0x008fe40000010000 */
[----:B------:R-:W-:-:S02]  /*a820*/  FFMA.FTZ R145, R145, R212, R187 ;  /* 0x000000d491917223 */ /* 0x000fc400000100bb */
[----:B------:R-:W-:Y:S01]  /*a830*/  FFMA.FTZ R67, R144, R213, R67 ;  /* 0x000000d590437223 */ /* 0x000fe20000010043 */
[----:B------:R0:W-:Y:S01]  /*a840*/  @!P2 STS.128 [R221.X16+0x2120], R60 ;  /* 0x0021203cdd00a388 */ /* 0x0001e2000000cc00 */
        /* <DEDUP_REMOVED lines=54> */
.L_x_106:
[----:B0-----:R-:W-:Y:S05]  /*abb0*/  BSYNC B0 ;  /* 0x0000000000007941 */ /* 0x001fea0003800000 */
.L_x_105:
[----:B------:R-:W-:Y:S02]  /*abc0*/  UIADD3 UR7, UR7, 0x1, URZ ;  /* 0x0000000107077890 */ /* 0x000fe4000fffe03f */
[----:B------:R-:W-:-:S02]  /*abd0*/  ULDC UR14, c[0x0][0x16c] ;  /* 0x00005b00000e7ab9 */ /* 0x000fc40000000800 */
[----:B------:R-:W-:-:S06]  /*abe0*/  UISETP.GE.AND UP0, UPT, UR7, UR14, UPT ;  /* 0x0000000e0700728c */ /* 0x000fcc000bf06270 */
[----:B------:R-:W-:-:S13]  /*abf0*/  PLOP3.LUT P0, PT, PT, PT, UP0, 0x80, 0x0 ;  /* 0x000000000000781c */ /* 0x000fda0003f0f008 */
[----:B------:R-:W-:Y:S01]  /*ac00*/  @P0 CALL.REL.NOINC `(.L_x_70) ;  /* 0x0000001000000944 */ /* 0x000fe20003c00000 */
[----:B------:R-:W-:Y:S05]  /*ac10*/  BRA `(.L_x_107) ;  /* 0xffff99c000007947 */ /* 0x000fea000383ffff */
.L_x_70:
[----:B------:R-:W-:Y:S06]  /*ac20*/  BAR.SYNC.DEFER_BLOCKING 0x0 ;  /* 0x0000000000007b1d */ /* 0x000fec0000010000 */
[----:B------:R-:W-:Y:S01]  /*ac30*/  ULDC UR32, c[0x0][0x168] ;  /* 0x00005a0000207ab9 */ /* 0x000fe20000000800 */
[----:B------:R-:W-:Y:S01]  /*ac40*/  BSSY B0, `(.L_x_108) ;  /* 0x0000040000007945 */ /* 0x000fe20003800000 */
[----:B------:R-:W-:Y:S02]  /*ac50*/  UIADD3 UR32, -UR27, UR32, URZ ;  /* 0x000000201b207290 */ /* 0x000fe4000fffe13f */
[----:B------:R-:W-:-:S02]  /*ac60*/  ULDC.64 UR14, c[0x0][0x2d8] ;  /* 0x0000b600000e7ab9 */ /* 0x000fc40000000a00 */
[----:B------:R-:W-:Y:S02]  /*ac70*/  UIMAD UR7, UR38, UR14, URZ ;  /* 0x0000000e260772a4 */ /* 0x000fe4000f8e023f */
[----:B------:R-:W-:Y:S01]  /*ac80*/  MOV R59, UR32 ;  /* 0x00000020003b7c02 */ /* 0x000fe20008000f00 */
[----:B------:R-:W-:Y:S02]  /*ac90*/  ULDC.64 UR36, c[0x0][0x2f8] ;  /* 0x0000be0000247ab9 */ /* 0x000fe40000000a00 */
[----:B------:R-:W-:Y:S02]  /*aca0*/  UIMAD.WIDE.U32 UR16, UR33, UR14, URZ ;  /* 0x0000000e211072a5 */ /* 0x000fe4000f8e003f */
[----:B------:R-:W-:Y:S02]  /*acb0*/  UIMAD UR30, UR38, UR36, URZ ;  /* 0x00000024261e72a4 */ /* 0x000fe4000f8e023f */
[----:B------:R-:W-:Y:S02]  /*acc0*/  UIMAD UR27, UR33, UR15, UR7 ;  /* 0x0000000f211b72a4 */ /* 0x000fe4000f8e0207 */
[----:B------:R-:W-:Y:S01]  /*acd0*/  UIMAD.WIDE.U32 UR14, UR33, UR36, URZ ;  /* 0x00000024210e72a5 */ /* 0x000fe2000f8e003f */
[----:B------:R-:W-:Y:S01]  /*ace0*/  STS [R93.X4], R170 ;  /* 0x000000aa5d007388 */ /* 0x000fe20000004800 */
[----:B------:R-:W-:-:S02]  /*acf0*/  UIMAD UR30, UR33, UR37, UR30 ;  /* 0x00000025211e72a4 */ /* 0x000fc4000f8e021e */
[----:B------:R-:W-:Y:S01]  /*ad00*/  UIADD3 UR7, UR17, UR27, URZ ;  /* 0x0000001b11077290 */ /* 0x000fe2000fffe03f */
        /* <DEDUP_REMOVED lines=51> */
.L_x_109:
[----:B------:R-:W-:Y:S05]  /*b040*/  BSYNC B0 ;  /* 0x0000000000007941 */ /* 0x000fea0003800000 */
.L_x_108:
        /* <DEDUP_REMOVED lines=12> */
[----:B------:R-:W-:Y:S01]  /*b110*/  BSSY B0, `(.L_x_110) ;  /* 0x0000096000007945 */ /* 0x000fe20003800000 */
[-C--:B------:R-:W-:Y:S01]  /*b120*/  ISETP.GE.AND P2, PT, R24, R55.reuse, PT ;  /* 0x000000371800720c */ /* 0x080fe20003f46270 */
[----:B------:R-:W-:Y:S01]  /*b130*/  UIADD3.X UR16, UR29, UR27, UR17, UP0, !UPT ;  /* 0x0000001b1d107290 */ /* 0x000fe200087fe411 */
[----:B------:R-:W-:-:S02]  /*b140*/  ISETP.GE.AND P3, PT, R26, R55, PT ;  /* 0x000000371a00720c */ /* 0x000fc40003f66270 */
[----:B------:R-:W-:Y:S01]  /*b150*/  MOV R3, UR7 ;  /* 0x0000000700037c02 */ /* 0x000fe20008000f00 */
[----:B------:R-:W-:Y:S01]  /*b160*/  UIADD3 UR7, UR15, UR30, URZ ;  /* 0x0000001e0f077290 */ /* 0x000fe2000fffe03f */
[C---:B------:R-:W-:Y:S02]  /*b170*/  LOP3.LUT R28, R94.reuse, 0x80, RZ, 0xfc, !PT ;  /* 0x000000805e1c7812 */ /* 0x040fe400078efcff */
[C---:B------:R-:W-:Y:S02]  /*b180*/  LEA R2, P4, R3.reuse, R2, 0x2 ;  /* 0x0000000203027211 */ /* 0x040fe400078810ff */
[----:B0-----:R-:W-:Y:S02]  /*b190*/  MOV R4, UR16 ;  /* 0x0000001000047c02 */ /* 0x001fe40008000f00 */
[----:B------:R-:W-:Y:S02]  /*b1a0*/  LOP3.LUT R30, R94, 0xa0, RZ, 0xfc, !PT ;  /* 0x000000a05e1e7812 */ /* 0x000fe400078efcff */
[----:B------:R-:W-:-:S02]  /*b1b0*/  LEA.HI.X R3, R3, R0, R4, 0x2, P4 ;  /* 0x0000000003037211 */ /* 0x000fc400020f1404 */
[C---:B------:R-:W-:Y:S02]  /*b1c0*/  LOP3.LUT R32, R94.reuse, 0xc0, RZ, 0xfc, !PT ;  /* 0x000000c05e207812 */ /* 0x040fe400078efcff */
[C---:B------:R-:W-:Y:S01]  /*b1d0*/  LOP3.LUT R50, R94.reuse, 0xe0, RZ, 0xfc, !PT ;  /* 0x000000e05e327812 */ /* 0x040fe200078efcff */
[----:B------:R0:W-:Y:S01]  /*b1e0*/  @!P0 STG.E [R2.64+-0x1f80], R9 ;  /* 0xffe0800902008986 */ /* 0x0001e2000c101922 */
[C---:B------:R-:W-:Y:S02]  /*b1f0*/  LOP3.LUT R52, R94.reuse, 0x100, RZ, 0xfc, !PT ;  /* 0x000001005e347812 */ /* 0x040fe400078efcff */
[----:B------:R-:W-:Y:S01]  /*b200*/  LOP3.LUT R54, R94, 0x120, RZ, 0xfc, !PT ;  /* 0x000001205e367812 */ /* 0x000fe200078efcff */
[----:B------:R-:W-:Y:S01]  /*b210*/  @!P2 STG.E [R2.64+-0x1f00], R11 ;  /* 0xffe1000b0200a986 */ /* 0x000fe2000c101922 */
[-C--:B------:R-:W-:Y:S02]  /*b220*/  ISETP.GE.AND P0, PT, R28, R55.reuse, PT ;  /* 0x000000371c00720c */ /* 0x080fe40003f06270 */
[-C--:B------:R-:W-:Y:S01]  /*b230*/  ISETP.GE.AND P2, PT, R30, R55.reuse, PT ;  /* 0x000000371e00720c */ /* 0x080fe20003f46270 */
[----:B------:R-:W-:Y:S01]  /*b240*/  @!P3 STG.E [R2.64+-0x1e80], R13 ;  /* 0xffe1800d0200b986 */ /* 0x000fe2000c101922 */
        /* <DEDUP_REMOVED lines=27> */
[----:B------:R-:W-:Y:S03]  /*b400*/  @!P3 STG.E [R2.64+-0x1a00], R31 ;  /* 0xffe6001f0200b986 */ /* 0x000fe6000c101922 */
[C---:B------:R-:W-:Y:S01]  /*b410*/  IADD3 R0, R57.reuse, 0x1, RZ ;  /* 0x0000000139007810 */ /* 0x040fe20007ffe0ff */
[----:B------:R-:W-:Y:S01]  /*b420*/  @!P4 STG.E [R2.64+-0x1980], R49 ;  /* 0xffe680310200c986 */ /* 0x000fe2000c101922 */
[----:B------:R-:W-:-:S02]  /*b430*/  IADD3 R4, R57, 0x2, RZ ;  /* 0x0000000239047810 */ /* 0x000fc40007ffe0ff */
[C---:B------:R-:W-:Y:S01]  /*b440*/  IADD3 R5, R57.reuse, 0x3, RZ ;  /* 0x0000000339057810 */ /* 0x040fe20007ffe0ff */
[----:B------:R-:W-:Y:S01]  /*b450*/  @!P5 STG.E [R2.64+-0x1900], R51 ;  /* 0xffe700330200d986 */ /* 0x000fe2000c101922 */
[C---:B------:R-:W-:Y:S02]  /*b460*/  IADD3 R6, R57.reuse, 0x4, RZ ;  /* 0x0000000439067810 */ /* 0x040fe40007ffe0ff */
[C---:B------:R-:W-:Y:S01]  /*b470*/  IADD3 R8, R57.reuse, 0x5, RZ ;  /* 0x0000000539087810 */ /* 0x040fe20007ffe0ff */
[----:B------:R-:W-:Y:S01]  /*b480*/  @!P6 STG.E [R2.64+-0x1880], R53 ;  /* 0xffe780350200e986 */ /* 0x000fe2000c101922 */
[-C--:B------:R-:W-:Y:S02]  /*b490*/  LEA.HI.SX32 R7, R0, R57.reuse, 0x1b ;  /* 0x0000003900077211 */ /* 0x080fe400078fdaff */
[----:B------:R-:W-:Y:S01]  /*b4a0*/  IADD3 R10, R57, 0x6, RZ ;  /* 0x00000006390a7810 */ /* 0x000fe20007ffe0ff */
[----:B------:R-:W-:Y:S01]  /*b4b0*/  BAR.SYNC.DEFER_BLOCKING 0x0 ;  /* 0x0000000000007b1d */ /* 0x000fe20000010000 */
[----:B------:R-:W-:-:S02]  /*b4c0*/  LEA.HI.SX32 R4, R4, R57, 0x1b ;  /* 0x0000003904047211 */ /* 0x000fc400078fdaff */
[----:B------:R-:W-:Y:S02]  /*b4d0*/  IADD3 R12, R57, 0x7, RZ ;  /* 0x00000007390c7810 */ /* 0x000fe40007ffe0ff */
[-C--:B0-----:R-:W-:Y:S01]  /*b4e0*/  LEA.HI.SX32 R9, R5, R57.reuse, 0x1b ;  /* 0x0000003905097211 */ /* 0x081fe200078fdaff */
[----:B------:R-:W-:Y:S01]  /*b4f0*/  FADD.FTZ R5, R33, R250 ;  /* 0x000000fa21057221 */ /* 0x000fe20000010000 */
[----:B------:R-:W-:Y:S02]  /*b500*/  IADD3 R14, R57, 0x8, RZ ;  /* 0x00000008390e7810 */ /* 0x000fe40007ffe0ff */
[-C--:B------:R-:W-:Y:S01]  /*b510*/  LEA.HI.SX32 R6, R6, R57.reuse, 0x1b ;  /* 0x0000003906067211 */ /* 0x080fe200078fdaff */
[----:B------:R-:W-:Y:S01]  /*b520*/  FADD.FTZ R0, R5, R34 ;  /* 0x0000002205007221 */ /* 0x000fe20000010000 */
[C---:B-1----:R-:W-:Y:S02]  /*b530*/  IADD3 R15, R57.reuse, 0x9, RZ ;  /* 0x00000009390f7810 */ /* 0x042fe40007ffe0ff */
[----:B------:R-:W-:Y:S01]  /*b540*/  LEA.HI.SX32 R11, R8, R57, 0x1b ;  /* 0x00000039080b7211 */ /* 0x000fe200078fdaff */
[----:B------:R-:W-:Y:S01]  /*b550*/  FADD.FTZ R5, R0, R35 ;  /* 0x0000002300057221 */ /* 0x000fe20000010000 */
[----:B------:R-:W-:-:S02]  /*b560*/  IADD3 R16, R57, 0xa, RZ ;  /* 0x0000000a39107810 */ /* 0x000fc40007ffe0ff */
[-C--:B------:R-:W-:Y:S01]  /*b570*/  LEA.HI.SX32 R10, R10, R57.reuse, 0x1b ;  /* 0x000000390a0a7211 */ /* 0x080fe200078fdaff */
[----:B------:R-:W-:Y:S01]  /*b580*/  FADD.FTZ R0, R5, R36 ;  /* 0x0000002405007221 */ /* 0x000fe20000010000 */
[C---:B--2---:R-:W-:Y:S02]  /*b590*/  IADD3 R17, R57.reuse, 0xb, RZ ;  /* 0x0000000b39117810 */ /* 0x044fe40007ffe0ff */
        /* <DEDUP_REMOVED lines=14> */
[----:B------:R0:W-:Y:S01]  /*b680*/  STS [R6.X4+0x10], R37 ;  /* 0x0000102506007388 */ /* 0x0001e20000004800 */
[----:B------:R-:W-:-:S02]  /*b690*/  LEA.HI.SX32 R19, R19, R57, 0x1b ;  /* 0x0000003913137211 */ /* 0x000fc400078fdaff */
[-C--:B------:R-:W-:Y:S01]  /*b6a0*/  LEA.HI.SX32 R20, R20, R57.reuse, 0x1b ;  /* 0x0000003914147211 */ /* 0x080fe200078fdaff */
[----:B------:R1:W-:Y:S01]  /*b6b0*/  STS [R11.X4+0x14], R38 ;  /* 0x000014260b007388 */ /* 0x0003e20000004800 */
[----:B------:R-:W-:-:S03]  /*b6c0*/  LEA.HI.SX32 R21, R21, R57, 0x1b ;  /* 0x0000003915157211 */ /* 0x000fc600078fdaff */
        /* <DEDUP_REMOVED lines=18> */
[----:B------:R-:W-:Y:S01]  /*b7f0*/  STS [R21.X4+0x3c], R48 ;  /* 0x00003c3015007388 */ /* 0x000fe20000004800 */
[----:B------:R-:W-:-:S06]  /*b800*/  NOP ;  /* 0x0000000000007918 */ /* 0x000fcc0000000000 */
[----:B------:R-:W-:Y:S01]  /*b810*/  LDS R7, [R246.X4] ;  /* 0x00000000f6077984 */ /* 0x000fe20000004800 */
[----:B0-----:R-:W-:-:S03]  /*b820*/  FADD.FTZ R46, R45, R46 ;  /* 0x0000002e2d2e7221 */ /* 0x001fc60000010000 */
[----:B------:R-:W-:Y:S01]  /*b830*/  LDS R245, [R245.X4+0x80] ;  /* 0x00008000f5f57984 */ /* 0x000fe20000004800 */
[----:B-1----:R-:W-:-:S03]  /*b840*/  FADD.FTZ R47, R46, R47 ;  /* 0x0000002f2e2f7221 */ /* 0x002fc60000010000 */
[----:B------:R-:W-:Y:S01]  /*b850*/  LDS R9, [R244.X4+0x100] ;  /* 0x00010000f4097984 */ /* 0x000fe20000004800 */
[----:B------:R-:W-:-:S03]  /*b860*/  FADD.FTZ R250, R47, R48 ;  /* 0x000000302ffa7221 */ /* 0x000fc60000010000 */
        /* <DEDUP_REMOVED lines=32> */
.L_x_111:
[----:B------:R-:W-:Y:S05]  /*ba70*/  BSYNC B0 ;  /* 0x0000000000007941 */ /* 0x000fea0003800000 */
.L_x_110:
[----:B------:R-:W-:Y:S01]  /*ba80*/  ULDC.64 UR16, c[0x0][0x300] ;  /* 0x0000c00000107ab9 */ /* 0x000fe20000000a00 */
[C---:B------:R-:W-:Y:S01]  /*ba90*/  SHF.L.U32 R2, R94.reuse, 0x2, RZ ;  /* 0x000000025e027819 */ /* 0x040fe200000006ff */
[----:B------:R-:W-:Y:S01]  /*baa0*/  UMOV UR15, UR7 ;  /* 0x00000007000f7c82 */ /* 0x000fe20008000000 */
[----:B------:R-:W-:Y:S01]  /*bab0*/  SHF.L.U64.HI R0, R94, 0x2, R252 ;  /* 0x000000025e007819 */ /* 0x000fe200000102fc */
[----:B------:R-:W-:Y:S01]  /*bac0*/  UIMAD.WIDE.U32 UR14, UR18, UR16, UR14 ;  /* 0x00000010120e72a5 */ /* 0x000fe2000f8e000e */
[----:B------:R-:W-:Y:S01]  /*bad0*/  IADD3 R2, P0, R2, -0x1f80, RZ ;  /* 0xffffe08002027810 */ /* 0x000fe20007f1e0ff */
[----:B------:R-:W-:Y:S01]  /*bae0*/  UIMAD UR7, UR19, UR16, URZ ;  /* 0x00000010130772a4 */ /* 0x000fe2000f8e023f */
[-C--:B------:R-:W-:Y:S01]  /*baf0*/  ISETP.GE.AND P3, PT, R22, R23.reuse, PT ;  /* 0x000000171600720c */ /* 0x080fe20003f66270 */
[----:B------:R-:W-:Y:S01]  /*bb00*/  UIADD3 UR28, UP0, UR28, UR14, URZ ;  /* 0x0000000e1c1c7290 */ /* 0x000fe2000ff1e03f */
[----:B------:R-:W-:Y:S01]  /*bb10*/  IADD3.X R0, R0, -0x1, RZ, P0, !PT ;  /* 0xffffffff00007810 */ /* 0x000fe200007fe4ff */
[----:B------:R-:W-:Y:S01]  /*bb20*/  UIMAD UR7, UR18, UR17, UR7 ;  /* 0x00000011120772a4 */ /* 0x000fe2000f8e0207 */
[----:B------:R-:W-:Y:S01]  /*bb30*/  IADD3 R2, P0, R2, c[0x0][0x340], RZ ;  /* 0x0000d00002027a10 */ /* 0x000fe20007f1e0ff */
[----:B------:R-:W-:Y:S01]  /*bb40*/  UIADD3 UR20, UP1, UR20, -0x2000, URZ ;  /* 0xffffe00014147890 */ /* 0x000fe2000ff3e03f */
[-C--:B------:R-:W-:Y:S01]  /*bb50*/  ISETP.GE.AND P4, PT, R24, R23.reuse, PT ;  /* 0x000000171800720c */ /* 0x080fe20003f86270 */
[----:B------:R-:W-:Y:S01]  /*bb60*/  UIADD3.X UR14, UR29, UR7, UR15, UP0, !UPT ;  /* 0x000000071d0e7290 */ /* 0x000fe200087fe40f */
[----:B------:R-:W-:Y:S01]  /*bb70*/  MOV R3, UR28 ;  /* 0x0000001c00037c02 */ /* 0x000fe20008000f00 */
[----:B------:R-:W-:Y:S01]  /*bb80*/  UISETP.GT.AND UP0, UPT, UR26, 0x1, UPT ;  /* 0x000000011a00788c */ /* 0x000fe2000bf04270 */
[----:B------:R-:W-:Y:S01]  /*bb90*/  IADD3.X R0, R0, c[0x0][0x344], RZ, P0, !PT ;  /* 0x0000d10000007a10 */ /* 0x000fe200007fe4ff */
[----:B------:R-:W-:Y:S01]  /*bba0*/  UIADD3 UR22, UP2, UR22, -0x2000, URZ ;  /* 0xffffe00016167890 */ /* 0x000fe2000ff5e03f */
[C---:B------:R-:W-:Y:S01]  /*bbb0*/  LEA R2, P0, R3.reuse, R2, 0x2 ;  /* 0x0000000203027211 */ /* 0x040fe200078010ff */
[----:B------:R-:W-:Y:S01]  /*bbc0*/  UIADD3 UR24, UP3, UR24, -0x2000, URZ ;  /* 0xffffe00018187890 */ /* 0x000fe2000ff7e03f */
[----:B0-----:R-:W-:Y:S01]  /*bbd0*/  MOV R4, UR14 ;  /* 0x0000000e00047c02 */ /* 0x001fe20008000f00 */
[----:B------:R-:W-:Y:S01]  /*bbe0*/  UIADD3 UR6, UR6, 0x1, URZ ;  /* 0x0000000106067890 */ /* 0x000fe2000fffe03f */
[-C--:B------:R-:W-:Y:S01]  /*bbf0*/  ISETP.GE.AND P5, PT, R26, R23.reuse, PT ;  /* 0x000000171a00720c */ /* 0x080fe20003fa6270 */
[----:B------:R-:W-:Y:S01]  /*bc00*/  UIADD3.X UR21, UR21, -0x1, URZ, UP1, !UPT ;  /* 0xffffffff15157890 */ /* 0x000fe20008ffe43f */
[----:B------:R-:W-:Y:S01]  /*bc10*/  LEA.HI.X R3, R3, R0, R4, 0x2, P0 ;  /* 0x0000000003037211 */ /* 0x000fe200000f1404 */
[----:B------:R-:W-:Y:S01]  /*bc20*/  UIADD3.X UR23, UR23, -0x1, URZ, UP2, !UPT ;  /* 0xffffffff17177890 */ /* 0x000fe200097fe43f */
[-C--:B------:R-:W-:Y:S01]  /*bc30*/  ISETP.GE.AND P6, PT, R28, R23.reuse, PT ;  /* 0x000000171c00720c */ /* 0x080fe20003fc6270 */
[----:B------:R-:W-:Y:S01]  /*bc40*/  UIADD3.X UR25, UR25, -0x1, URZ, UP3, !UPT ;  /* 0xffffffff19197890 */ /* 0x000fe20009ffe43f */
[-C--:B------:R-:W-:Y:S01]  /*bc50*/  ISETP.GE.AND P1, PT, R32, R23.reuse, PT ;  /* 0x000000172000720c */ /* 0x080fe20003f26270 */
[----:B------:R0:W-:Y:S01]  /*bc60*/  @!P3 STG.E [R2.64], R245 ;  /* 0x000000f50200b986 */ /* 0x0001e2000c101922 */
[----:B------:R-:W-:-:S02]  /*bc70*/  ISETP.GE.AND P2, PT, R50, R23, PT ;  /* 0x000000173200720c */ /* 0x000fc40003f46270 */
[-C--:B------:R-:W-:Y:S01]  /*bc80*/  ISETP.GE.AND P3, PT, R52, R23.reuse, PT ;  /* 0x000000173400720c */ /* 0x080fe20003f66270 */
[----:B------:R0:W-:Y:S01]  /*bc90*/  @!P4 STG.E [R2.64+0x80], R9 ;  /* 0x000080090200c986 */ /* 0x0001e2000c101922 */
[-C--:B------:R-:W-:Y:S02]  /*bca0*/  ISETP.GE.AND P0, PT, R30, R23.reuse, PT ;  /* 0x000000171e00720c */ /* 0x080fe40003f06270 */
[-C--:B------:R-:W-:Y:S01]  /*bcb0*/  ISETP.GE.AND P4, PT, R54, R23.reuse, PT ;  /* 0x000000173600720c */ /* 0x080fe20003f86270 */
        /* <DEDUP_REMOVED lines=22> */
.L_x_64:
[----:B------:R-:W-:Y:S02]  /*be20*/  ISETP.NE.U32.AND P0, PT, RZ, c[0x0][0x328], PT ;  /* 0x0000ca00ff007a0c */ /* 0x000fe40003f05070 */
[----:B------:R-:W-:Y:S02]  /*be30*/  ISETP.NE.U32.AND P2, PT, RZ, c[0x0][0x348], PT ;  /* 0x0000d200ff007a0c */ /* 0x000fe40003f45070 */
[----:B------:R-:W-:Y:S02]  /*be40*/  ISETP.NE.AND.EX P1, PT, RZ, c[0x0][0x32c], PT, P0 ;  /* 0x0000cb00ff007a0c */ /* 0x000fe40003f25300 */
[----:B------:R-:W-:-:S11]  /*be50*/  ISETP.NE.AND.EX P0, PT, RZ, c[0x0][0x34c], PT, P2 ;  /* 0x0000d300ff007a0c */ /* 0x000fd60003f05320 */
[----:B------:R-:W-:Y:S05]  /*be60*/  @!P1 BRA `(.L_x_113) ;  /* 0x000001e000009947 */ /* 0x000fea0003800000 */
[----:B------:R-:W3:Y:S01]  /*be70*/  SHFL.DOWN P1, R0, R251, 0x1, 0x1f ;  /* 0x08201f00fb007f89 */ /* 0x000ee20000020000 */
[----:B------:R-:W-:Y:S03]  /*be80*/  BSSY B0, `(.L_x_113) ;  /* 0x000001c000007945 */ /* 0x000fe60003800000 */
[----:B------:R-:W4:Y:S04]  /*be90*/  S2R R6, SR_LANEID ;  /* 0x0000000000067919 */ /* 0x000f280000000000 */
[----:B------:R-:W5:Y:S01]  /*bea0*/  S2R R7, SR_TID.X ;  /* 0x0000000000077919 */ /* 0x000f620000002100 */
[----:B---3--:R-:W-:Y:S01]  /*beb0*/  @P1 FADD R0, R0, R251 ;  /* 0x000000fb00001221 */ /* 0x008fe20000000000 */
[----:B----4-:R-:W-:-:S04]  /*bec0*/  ISETP.NE.AND P2, PT, R6, RZ, PT ;  /* 0x000000ff0600720c */ /* 0x010fc80003f45270 */
[----:B------:R-:W3:Y:S09]  /*bed0*/  SHFL.DOWN P1, R3, R0, 0x2, 0x1f ;  /* 0x08401f0000037f89 */ /* 0x000ef20000020000 */
[----:B-----5:R-:W-:-:S04]  /*bee0*/  @!P2 SHF.R.S32.HI R6, RZ, 0x1f, R7 ;  /* 0x0000001fff06a819 */ /* 0x020fc80000011407 */
[----:B------:R-:W-:-:S04]  /*bef0*/  @!P2 LEA.HI R6, R6, R7, RZ, 0x5 ;  /* 0x000000070606a211 */ /* 0x000fc800078f28ff */
[----:B------:R-:W-:Y:S01]  /*bf00*/  @!P2 SHF.R.S32.HI R9, RZ, 0x5, R6 ;  /* 0x00000005ff09a819 */ /* 0x000fe20000011406 */
[----:B---3--:R-:W-:-:S05]  /*bf10*/  @P1 FADD R3, R0, R3 ;  /* 0x0000000300031221 */ /* 0x008fca0000000000 */
[----:B0-----:R-:W0:Y:S02]  /*bf20*/  SHFL.DOWN P1, R2, R3, 0x4, 0x1f ;  /* 0x08801f0003027f89 */ /* 0x001e240000020000 */
        /* <DEDUP_REMOVED lines=10> */
[----:B------:R-:W3:Y:S01]  /*bfd0*/  @!P1 LDS R5, [0x2120] ;  /* 0x00212000ff059984 */ /* 0x000ee20000000800 */
[----:B0-----:R-:W-:-:S04]  /*bfe0*/  @!P1 FADD.FTZ R2, R4, R2 ;  /* 0x0000000204029221 */ /* 0x001fc80000010000 */
[----:B------:R-:W-:Y:S01]  /*bff0*/  @!P1 FADD.FTZ R0, R3, R2 ;  /* 0x0000000203009221 */ /* 0x000fe20000010000 */
[----:B------:R-:W-:Y:S02]  /*c000*/  MOV R2, UR8 ;  /* 0x0000000800027c02 */ /* 0x000fe40008000f00 */
[----:B------:R-:W-:Y:S01]  /*c010*/  MOV R3, UR9 ;  /* 0x0000000900037c02 */ /* 0x000fe20008000f00 */
[----:B---3--:R-:W-:-:S05]  /*c020*/  @!P1 FADD.FTZ R4, R0, R5 ;  /* 0x0000000500049221 */ /* 0x008fca0000010000 */
[----:B------:R0:W-:Y:S02]  /*c030*/  RED.E.ADD.F32.FTZ.RN.STRONG.GPU [R2.64], R4 ;  /* 0x000000040200798e */ /* 0x0001e4000c10e7a2 */
.L_x_114:
[----:B0-----:R-:W-:Y:S05]  /*c040*/  BSYNC B0 ;  /* 0x0000000000007941 */ /* 0x001fea0003800000 */
.L_x_113:
[----:B------:R-:W-:Y:S01]  /*c050*/  BSSY B0, `(.L_x_115) ;  /* 0x0000022000007945 */ /* 0x000fe20003800000 */
[----:B------:R-:W-:Y:S05]  /*c060*/  @!P0 BRA `(.L_x_116) ;  /* 0x000001f000008947 */ /* 0x000fea0003800000 */
[----:B------:R-:W-:Y:S06]  /*c070*/  BAR.SYNC.DEFER_BLOCKING 0x0 ;  /* 0x0000000000007b1d */ /* 0x000fec0000010000 */
[----:B------:R-:W3:Y:S04]  /*c080*/  SHFL.DOWN P0, R3, R250, 0x1, 0x1f ;  /* 0x08201f00fa037f89 */ /* 0x000ee80000000000 */
[----:B0-----:R-:W0:Y:S04]  /*c090*/  S2R R4, SR_LANEID ;  /* 0x0000000000047919 */ /* 0x001e280000000000 */
[----:B------:R-:W4:Y:S01]  /*c0a0*/  S2R R13, SR_TID.X ;  /* 0x00000000000d7919 */ /* 0x000f220000002100 */
[----:B---3--:R-:W-:Y:S01]  /*c0b0*/  @P0 FADD R3, R3, R250 ;  /* 0x000000fa03030221 */ /* 0x008fe20000000000 */
[----:B0-----:R-:W-:-:S04]  /*c0c0*/  ISETP.NE.AND P1, PT, R4, RZ, PT ;  /* 0x000000ff0400720c */ /* 0x001fc80003f25270 */
[----:B------:R-:W0:Y:S09]  /*c0d0*/  SHFL.DOWN P0, R0, R3, 0x2, 0x1f ;  /* 0x08401f0003007f89 */ /* 0x000e320000000000 */
[----:B----4-:R-:W-:-:S04]  /*c0e0*/  @!P1 SHF.R.S32.HI R4, RZ, 0x1f, R13 ;  /* 0x0000001fff049819 */ /* 0x010fc8000001140d */
        /* <DEDUP_REMOVED lines=20> */
[----:B------:R0:W-:Y:S01]  /*c230*/  RED.E.ADD.F32.FTZ.RN.STRONG.GPU [R2.64], R7 ;  /* 0x000000070200798e */ /* 0x0001e2000c10e7a2 */
[----:B------:R-:W-:Y:S01]  /*c240*/  HFMA2.MMA R13, -RZ, RZ, 0, 0 ;  /* 0x00000000ff0d7435 */ /* 0x000fe200000001ff */
[----:B------:R-:W-:Y:S05]  /*c250*/  BRA `(.L_x_117) ;  /* 0x0000001000007947 */ /* 0x000fea0003800000 */
.L_x_116:
[----:B------:R-:W3:Y:S02]  /*c260*/  S2R R13, SR_TID.X ;  /* 0x00000000000d7919 */ /* 0x000ee40000002100 */
.L_x_117:
[----:B0-----:R-:W-:Y:S05]  /*c270*/  BSYNC B0 ;  /* 0x0000000000007941 */ /* 0x001fea0003800000 */
.L_x_115:
[----:B---3--:R-:W-:-:S13]  /*c280*/  ISETP.GE.AND P0, PT, R13, c[0x0][0x16c], PT ;  /* 0x00005b000d007a0c */ /* 0x008fda0003f06270 */
[----:B------:R-:W-:Y:S05]  /*c290*/  @P0 EXIT ;  /* 0x000000000000094d */ /* 0x000fea0003800000 */
[----:B------:R-:W-:Y:S01]  /*c2a0*/  ULDC.64 UR8, c[0x0][0x288] ;  /* 0x0000a20000087ab9 */ /* 0x000fe20000000a00 */
[----:B------:R-:W-:Y:S01]  /*c2b0*/  BSSY B0, `(.L_x_118) ;  /* 0x0000062000007945 */ /* 0x000fe20003800000 */
[----:B------:R-:W-:Y:S02]  /*c2c0*/  UIMAD UR6, UR19, UR8, URZ ;  /* 0x00000008130672a4 */ /* 0x000fe4000f8e023f */
[----:B------:R-:W-:Y:S02]  /*c2d0*/  ULDC.64 UR14, c[0x0][0x2a8] ;  /* 0x0000aa00000e7ab9 */ /* 0x000fe40000000a00 */
[----:B-12---:R-:W-:Y:S02]  /*c2e0*/  UIMAD.WIDE.U32 UR4, UR18, UR8, URZ ;  /* 0x00000008120472a5 */ /* 0x006fe4000f8e003f */
        /* <DEDUP_REMOVED lines=21> */
.L_x_119:
[----:B0-----:R-:W0:Y:S01]  /*c440*/  LDS.64 R14, [R13.X8+0x5990] ;  /* 0x005990000d0e7984 */ /* 0x001e220000008a00 */
[----:B------:R-:W-:Y:S02]  /*c450*/  SHF.R.S32.HI R0, RZ, 0x1f, R13 ;  /* 0x0000001fff007819 */ /* 0x000fe4000001140d */
[----:B------:R-:W-:Y:S01]  /*c460*/  MOV R2, UR4 ;  /* 0x0000000400027c02 */ /* 0x000fe20008000f00 */
[----:B------:R-:W1:Y:S01]  /*c470*/  LDS.64 R16, [R13.X8+0x6190] ;  /* 0x006190000d107984 */ /* 0x000e620000008a00 */
[----:B------:R-:W-:Y:S02]  /*c480*/  MOV R8, UR20 ;  /* 0x0000001400087c02 */ /* 0x000fe40008000f00 */
[----:B------:R-:W-:Y:S02]  /*c490*/  MOV R5, UR12 ;  /* 0x0000000c00057c02 */ /* 0x000fe40008000f00 */
[----:B------:R-:W-:Y:S01]  /*c4a0*/  MOV R4, R2 ;  /* 0x0000000200047202 */ /* 0x000fe20000000f00 */
        /* <DEDUP_REMOVED lines=67> */
.L_x_118:
[----:B------:R-:W-:Y:S05]  /*c8e0*/  EXIT ;  /* 0x000000000000794d */ /* 0x000fea0003800000 */
.L_x_75:
[----:B------:R-:W-:Y:S01]  /*c8f0*/  HFMA2.MMA R72, -RZ, RZ, 0, 5.9604644775390625e-08 ;  /* 0x00000001ff487435 */ /* 0x000fe200000001ff */
[----:B------:R-:W-:Y:S02]  /*c900*/  MOV R67, R66 ;  /* 0x0000004200437202 */ /* 0x000fe40000000f00 */
[----:B------:R-:W-:Y:S02]  /*c910*/  MOV R74, RZ ;  /* 0x000000ff004a7202 */ /* 0x000fe40000000f00 */
[----:B------:R-:W-:-:S02]  /*c920*/  MOV R77, 0xffffffff ;  /* 0xffffffff004d7802 */ /* 0x000fc40000000f00 */
[----:B------:R-:W-:Y:S02]  /*c930*/  MOV R64, 0xc950 ;  /* 0x0000c95000407802 */ /* 0x000fe40000000f00 */
[----:B------:R-:W-:Y:S05]  /*c940*/  CALL.REL.NOINC `($__internal_5_$__cuda_sm70_shflsync_up) ;  /* 0x00001e6000007944 */ /* 0x000fea0003c00000 */
[----:B-1----:R-:W-:Y:S01]  /*c950*/  MOV R69, R67 ;  /* 0x0000004300457202 */ /* 0x002fe20000000f00 */
[----:B0-----:R-:W-:Y:S05]  /*c960*/  BRA `(.L_x_120) ;  /* 0xffff997000007947 */ /* 0x001fea000383ffff */
.L_x_76:
[----:B------:R-:W-:Y:S01]  /*c970*/  HFMA2.MMA R72, -RZ, RZ, 0, 5.9604644775390625e-08 ;  /* 0x00000001ff487435 */ /* 0x000fe200000001ff */
[----:B------:R-:W-:Y:S02]  /*c980*/  MOV R67, R76 ;  /* 0x0000004c00437202 */ /* 0x000fe40000000f00 */
[----:B------:R-:W-:Y:S02]  /*c990*/  MOV R74, RZ ;  /* 0x000000ff004a7202 */ /* 0x000fe40000000f00 */
[----:B------:R-:W-:Y:S02]  /*c9a0*/  MOV R77, 0xffffffff ;  /* 0xffffffff004d7802 */ /* 0x000fe40000000f00 */
[----:B------:R-:W-:Y:S02]  /*c9b0*/  MOV R64, 0xc9d0 ;  /* 0x0000c9d000407802 */ /* 0x000fe40000000f00 */
[----:B01----:R-:W-:Y:S05]  /*c9c0*/  CALL.REL.NOINC `($__internal_5_$__cuda_sm70_shflsync_up) ;  /* 0x00001de000007944 */ /* 0x003fea0003c00000 */
[----:B0-----:R-:W-:Y:S01]  /*c9d0*/  HFMA2.MMA R72, -RZ, RZ, 0, 5.9604644775390625e-08 ;  /* 0x00000001ff487435 */ /* 0x001fe200000001ff */
[----:B-1----:R-:W-:Y:S02]  /*c9e0*/  MOV R71, R67 ;  /* 0x0000004300477202 */ /* 0x002fe40000000f00 */
[----:B------:R-:W-:-:S02]  /*c9f0*/  MOV R67, R78 ;  /* 0x0000004e00437202 */ /* 0x000fc40000000f00 */
[----:B------:R-:W-:Y:S02]  /*ca00*/  MOV R74, RZ ;  /* 0x000000ff004a7202 */ /* 0x000fe40000000f00 */
[----:B------:R-:W-:Y:S02]  /*ca10*/  MOV R77, 0xffffffff ;  /* 0xffffffff004d7802 */ /* 0x000fe40000000f00 */
[----:B------:R-:W-:Y:S02]  /*ca20*/  MOV R64, 0xca40 ;  /* 0x0000ca4000407802 */ /* 0x000fe40000000f00 */
[----:B------:R-:W-:Y:S05]  /*ca30*/  CALL.REL.NOINC `($__internal_5_$__cuda_sm70_shflsync_up) ;  /* 0x00001d7000007944 */ /* 0x000fea0003c00000 */
[----:B0-----:R-:W-:Y:S01]  /*ca40*/  HFMA2.MMA R72, -RZ, RZ, 0, 5.9604644775390625e-08 ;  /* 0x00000001ff487435 */ /* 0x001fe200000001ff */
[----:B-1----:R-:W-:Y:S02]  /*ca50*/  MOV R73, R67 ;  /* 0x0000004300497202 */ /* 0x002fe40000000f00 */
[----:B------:R-:W-:Y:S02]  /*ca60*/  MOV R67, R79 ;  /* 0x0000004f00437202 */ /* 0x000fe40000000f00 */
[----:B------:R-:W-:Y:S02]  /*ca70*/  MOV R74, RZ ;  /* 0x000000ff004a7202 */ /* 0x000fe40000000f00 */
[----:B------:R-:W-:-:S02]  /*ca80*/  MOV R77, 0xffffffff ;  /* 0xffffffff004d7802 */ /* 0x000fc40000000f00 */
[----:B------:R-:W-:Y:S02]  /*ca90*/  MOV R64, 0xcab0 ;  /* 0x0000cab000407802 */ /* 0x000fe40000000f00 */
[----:B------:R-:W-:Y:S05]  /*caa0*/  CALL.REL.NOINC `($__internal_5_$__cuda_sm70_shflsync_up) ;  /* 0x00001d0000007944 */ /* 0x000fea0003c00000 */
[C---:B------:R-:W-:Y:S01]  /*cab0*/  FMUL.FTZ R64, R76.reuse, R71 ;  /* 0x000000474c407220 */ /* 0x040fe20000410000 */
        /* <DEDUP_REMOVED lines=19> */
[----:B------:R-:W-:Y:S05]  /*cbf0*/  CALL.REL.NOINC `($__internal_5_$__cuda_sm70_shflsync_up) ;  /* 0x00001bb000007944 */ /* 0x000fea0003c00000 */
[----:B0-----:R-:W-:Y:S01]  /*cc00*/  HFMA2.MMA R72, -RZ, RZ, 0, 1.1920928955078125e-07 ;  /* 0x00000002ff487435 */ /* 0x001fe200000001ff */
[----:B-1----:R-:W-:-:S02]  /*cc10*/  MOV R66, R67 ;  /* 0x0000004300427202 */ /* 0x002fc40000000f00 */
[----:B------:R-:W-:Y:S02]  /*cc20*/  MOV R67, R76 ;  /* 0x0000004c00437202 */ /* 0x000fe40000000f00 */
[----:B------:R-:W-:Y:S02]  /*cc30*/  MOV R74, RZ ;  /* 0x000000ff004a7202 */ /* 0x000fe40000000f00 */
[----:B------:R-:W-:Y:S02]  /*cc40*/  MOV R77, 0xffffffff ;  /* 0xffffffff004d7802 */ /* 0x000fe40000000f00 */
[----:B------:R-:W-:Y:S02]  /*cc50*/  MOV R64, 0xcc70 ;  /* 0x0000cc7000407802 */ /* 0x000fe40000000f00 */
[----:B------:R-:W-:Y:S05]  /*cc60*/  CALL.REL.NOINC `($__internal_5_$__cuda_sm70_shflsync_up) ;  /* 0x00001b4000007944 */ /* 0x000fea0003c00000 */
[----:B0-----:R-:W-:Y:S01]  /*cc70*/  HFMA2.MMA R72, -RZ, RZ, 0, 1.1920928955078125e-07 ;  /* 0x00000002ff487435 */ /* 0x001fe200000001ff */
[----:B-1----:R-:W-:Y:S02]  /*cc80*/  MOV R68, R67 ;  /* 0x0000004300447202 */ /* 0x002fe40000000f00 */
[----:B------:R-:W-:Y:S02]  /*cc90*/  MOV R67, R78 ;  /* 0x0000004e00437202 */ /* 0x000fe40000000f00 */
[----:B------:R-:W-:-:S02]  /*cca0*/  MOV R74, RZ ;  /* 0x000000ff004a7202 */ /* 0x000fc40000000f00 */
[----:B------:R-:W-:Y:S02]  /*ccb0*/  MOV R77, 0xffffffff ;  /* 0xffffffff004d7802 */ /* 0x000fe40000000f00 */
[----:B------:R-:W-:Y:S02]  /*ccc0*/  MOV R64, 0xcce0 ;  /* 0x0000cce000407802 */ /* 0x000fe40000000f00 */
[----:B------:R-:W-:Y:S05]  /*ccd0*/  CALL.REL.NOINC `($__internal_5_$__cuda_sm70_shflsync_up) ;  /* 0x00001ad000007944 */ /* 0x000fea0003c00000 */
[----:B0-----:R-:W-:Y:S01]  /*cce0*/  HFMA2.MMA R72, -RZ, RZ, 0, 1.1920928955078125e-07 ;  /* 0x00000002ff487435 */ /* 0x001fe200000001ff */
[----:B-1----:R-:W-:Y:S02]  /*ccf0*/  MOV R69, R67 ;  /* 0x0000004300457202 */ /* 0x002fe40000000f00 */
[----:B------:R-:W-:Y:S02]  /*cd00*/  MOV R67, R70 ;  /* 0x0000004600437202 */ /* 0x000fe40000000f00 */
[----:B------:R-:W-:Y:S02]  /*cd10*/  MOV R74, RZ ;  /* 0x000000ff004a7202 */ /* 0x000fe40000000f00 */
[----:B------:R-:W-:Y:S02]  /*cd20*/  MOV R77, 0xffffffff ;  /* 0xffffffff004d7802 */ /* 0x000fe40000000f00 */
[----:B------:R-:W-:-:S02]  /*cd30*/  MOV R64, 0xcd50 ;  /* 0x0000cd5000407802 */ /* 0x000fc40000000f00 */
[----:B------:R-:W-:Y:S05]  /*cd40*/  CALL.REL.NOINC `($__internal_5_$__cuda_sm70_shflsync_up) ;  /* 0x00001a6000007944 */ /* 0x000fea0003c00000 */
        /* <DEDUP_REMOVED lines=17> */
[----:B------:R-:W-:Y:S05]  /*ce60*/  CALL.REL.NOINC `($__internal_5_$__cuda_sm70_shflsync_up) ;  /* 0x0000194000007944 */ /* 0x000fea0003c00000 */
[----:B0-----:R-:W-:Y:S01]  /*ce70*/  HFMA2.MMA R72, -RZ, RZ, 0, 2.384185791015625e-07 ;  /* 0x00000004ff487435 */ /* 0x001fe200000001ff */
[----:B-1----:R-:W-:-:S02]  /*ce80*/  MOV R66, R67 ;  /* 0x0000004300427202 */ /* 0x002fc40000000f00 */
[----:B------:R-:W-:Y:S02]  /*ce90*/  MOV R67, R76 ;  /* 0x0000004c00437202 */ /* 0x000fe40000000f00 */
[----:B------:R-:W-:Y:S02]  /*cea0*/  MOV R74, RZ ;  /* 0x000000ff004a7202 */ /* 0x000fe40000000f00 */
[----:B------:R-:W-:Y:S02]  /*ceb0*/  MOV R77, 0xffffffff ;  /* 0xffffffff004d7802 */ /* 0x000fe40000000f00 */
[----:B------:R-:W-:Y:S02]  /*cec0*/  MOV R64, 0xcee0 ;  /* 0x0000cee000407802 */ /* 0x000fe40000000f00 */
[----:B------:R-:W-:Y:S05]  /*ced0*/  CALL.REL.NOINC `($__internal_5_$__cuda_sm70_shflsync_up) ;  /* 0x000018d000007944 */ /* 0x000fea0003c00000 */
[----:B0-----:R-:W-:Y:S01]  /*cee0*/  HFMA2.MMA R72, -RZ, RZ, 0, 2.384185791015625e-07 ;  /* 0x00000004ff487435 */ /* 0x001fe200000001ff */
[----:B-1----:R-:W-:Y:S02]  /*cef0*/  MOV R68, R67 ;  /* 0x0000004300447202 */ /* 0x002fe40000000f00 */
[----:B------:R-:W-:Y:S02]  /*cf00*/  MOV R67, R78 ;  /* 0x0000004e00437202 */ /* 0x000fe40000000f00 */
[----:B------:R-:W-:-:S02]  /*cf10*/  MOV R74, RZ ;  /* 0x000000ff004a7202 */ /* 0x000fc40000000f00 */
[----:B------:R-:W-:Y:S02]  /*cf20*/  MOV R77, 0xffffffff ;  /* 0xffffffff004d7802 */ /* 0x000fe40000000f00 */
[----:B------:R-:W-:Y:S02]  /*cf30*/  MOV R64, 0xcf50 ;  /* 0x0000cf5000407802 */ /* 0x000fe40000000f00 */
[----:B------:R-:W-:Y:S05]  /*cf40*/  CALL.REL.NOINC `($__internal_5_$__cuda_sm70_shflsync_up) ;  /* 0x0000186000007944 */ /* 0x000fea0003c00000 */
[----:B0-----:R-:W-:Y:S01]  /*cf50*/  HFMA2.MMA R72, -RZ, RZ, 0, 2.384185791015625e-07 ;  /* 0x00000004ff487435 */ /* 0x001fe200000001ff */
        /* <DEDUP_REMOVED lines=24> */
[----:B------:R-:W-:Y:S05]  /*d0e0*/  CALL.REL.NOINC `($__internal_5_$__cuda_sm70_shflsync_up) ;  /* 0x000016c000007944 */ /* 0x000fea0003c00000 */
[----:B0-----:R-:W-:Y:S01]  /*d0f0*/  HFMA2.MMA R72, -RZ, RZ, 0, 4.76837158203125e-07 ;  /* 0x00000008ff487435 */ /* 0x001fe200000001ff */
[----:B-1----:R-:W-:Y:S02]  /*d100*/  MOV R66, R67 ;  /* 0x0000004300427202 */ /* 0x002fe40000000f00 */
[----:B------:R-:W-:Y:S02]  /*d110*/  MOV R67, R76 ;  /* 0x0000004c00437202 */ /* 0x000fe40000000f00 */
[----:B------:R-:W-:Y:S02]  /*d120*/  MOV R74, RZ ;  /* 0x000000ff004a7202 */ /* 0x000fe40000000f00 */
[----:B------:R-:W-:Y:S02]  /*d130*/  MOV R77, 0xffffffff ;  /* 0xffffffff004d7802 */ /* 0x000fe40000000f00 */
[----:B------:R-:W-:Y:S02]  /*d140*/  MOV R64, 0xd160 ;  /* 0x0000d16000407802 */ /* 0x000fe40000000f00 */
[----:B------:R-:W-:Y:S05]  /*d150*/  CALL.REL.NOINC `($__internal_5_$__cuda_sm70_shflsync_up) ;  /* 0x0000165000007944 */ /* 0x000fea0003c00000 */
[----:B0-----:R-:W-:Y:S01]  /*d160*/  HFMA2.MMA R72, -RZ, RZ, 0, 4.76837158203125e-07 ;  /* 0x00000008ff487435 */ /* 0x001fe200000001ff */
[----:B-1----:R-:W-:-:S02]  /*d170*/  MOV R68, R67 ;  /* 0x0000004300447202 */ /* 0x002fc40000000f00 */
[----:B------:R-:W-:Y:S02]  /*d180*/  MOV R67, R78 ;  /* 0x0000004e00437202 */ /* 0x000fe40000000f00 */
[----:B------:R-:W-:Y:S02]  /*d190*/  MOV R74, RZ ;  /* 0x000000ff004a7202 */ /* 0x000fe40000000f00 */
[----:B------:R-:W-:Y:S02]  /*d1a0*/  MOV R77, 0xffffffff ;  /* 0xffffffff004d7802 */ /* 0x000fe40000000f00 */
[----:B------:R-:W-:Y:S02]  /*d1b0*/  MOV R64, 0xd1d0 ;  /* 0x0000d1d000407802 */ /* 0x000fe40000000f00 */
[----:B------:R-:W-:Y:S05]  /*d1c0*/  CALL.REL.NOINC `($__internal_5_$__cuda_sm70_shflsync_up) ;  /* 0x000015e000007944 */ /* 0x000fea0003c00000 */
[----:B0-----:R-:W-:Y:S01]  /*d1d0*/  HFMA2.MMA R72, -RZ, RZ, 0, 4.76837158203125e-07 ;  /* 0x00000008ff487435 */ /* 0x001fe200000001ff */
[----:B-1----:R-:W-:Y:S02]  /*d1e0*/  MOV R69, R67 ;  /* 0x0000004300457202 */ /* 0x002fe40000000f00 */
[----:B------:R-:W-:Y:S02]  /*d1f0*/  MOV R67, R79 ;  /* 0x0000004f00437202 */ /* 0x000fe40000000f00 */
[----:B------:R-:W-:-:S02]  /*d200*/  MOV R74, RZ ;  /* 0x000000ff004a7202 */ /* 0x000fc40000000f00 */
[----:B------:R-:W-:Y:S02]  /*d210*/  MOV R77, 0xffffffff ;  /* 0xffffffff004d7802 */ /* 0x000fe40000000f00 */
[----:B------:R-:W-:Y:S02]  /*d220*/  MOV R64, 0xd240 ;  /* 0x0000d24000407802 */ /* 0x000fe40000000f00 */
[----:B------:R-:W-:Y:S05]  /*d230*/  CALL.REL.NOINC `($__internal_5_$__cuda_sm70_shflsync_up) ;  /* 0x0000157000007944 */ /* 0x000fea0003c00000 */
        /* <DEDUP_REMOVED lines=18> */
[----:B------:R-:W-:Y:S05]  /*d360*/  CALL.REL.NOINC `($__internal_5_$__cuda_sm70_shflsync_up) ;  /* 0x0000144000007944 */ /* 0x000fea0003c00000 */
[----:B0-----:R-:W-:Y:S01]  /*d370*/  HFMA2.MMA R72, -RZ, RZ, 0, 9.5367431640625e-07 ;  /* 0x00000010ff487435 */ /* 0x001fe200000001ff */
[----:B-1----:R-:W-:-:S02]  /*d380*/  MOV R69, R67 ;  /* 0x0000004300457202 */ /* 0x002fc40000000f00 */
[----:B------:R-:W-:Y:S02]  /*d390*/  MOV R67, R70 ;  /* 0x0000004600437202 */ /* 0x000fe40000000f00 */
[----:B------:R-:W-:Y:S02]  /*d3a0*/  MOV R74, RZ ;  /* 0x000000ff004a7202 */ /* 0x000fe40000000f00 */
[----:B------:R-:W-:Y:S02]  /*d3b0*/  MOV R77, 0xffffffff ;  /* 0xffffffff004d7802 */ /* 0x000fe40000000f00 */
[----:B------:R-:W-:Y:S02]  /*d3c0*/  MOV R64, 0xd3e0 ;  /* 0x0000d3e000407802 */ /* 0x000fe40000000f00 */
[----:B------:R-:W-:Y:S05]  /*d3d0*/  CALL.REL.NOINC `($__internal_5_$__cuda_sm70_shflsync_up) ;  /* 0x000013d000007944 */ /* 0x000fea0003c00000 */
[----:B0-----:R-:W-:Y:S01]  /*d3e0*/  HFMA2.MMA R72, -RZ, RZ, 0, 9.5367431640625e-07 ;  /* 0x00000010ff487435 */ /* 0x001fe200000001ff */
[----:B-1----:R-:W-:Y:S02]  /*d3f0*/  MOV R71, R67 ;  /* 0x0000004300477202 */ /* 0x002fe40000000f00 */
[----:B------:R-:W-:Y:S02]  /*d400*/  MOV R67, R78 ;  /* 0x0000004e00437202 */ /* 0x000fe40000000f00 */
[----:B------:R-:W-:-:S02]  /*d410*/  MOV R74, RZ ;  /* 0x000000ff004a7202 */ /* 0x000fc40000000f00 */
[----:B------:R-:W-:Y:S02]  /*d420*/  MOV R77, 0xffffffff ;  /* 0xffffffff004d7802 */ /* 0x000fe40000000f00 */
[----:B------:R-:W-:Y:S02]  /*d430*/  MOV R64, 0xd450 ;  /* 0x0000d45000407802 */ /* 0x000fe40000000f00 */
[----:B------:R-:W-:Y:S05]  /*d440*/  CALL.REL.NOINC `($__internal_5_$__cuda_sm70_shflsync_up) ;  /* 0x0000136000007944 */ /* 0x000fea0003c00000 */
[----:B0-----:R-:W-:Y:S01]  /*d450*/  HFMA2.MMA R72, -RZ, RZ, 0, 9.5367431640625e-07 ;  /* 0x00000010ff487435 */ /* 0x001fe200000001ff */
[----:B-1----:R-:W-:Y:S02]  /*d460*/  MOV R73, R67 ;  /* 0x0000004300497202 */ /* 0x002fe40000000f00 */
[----:B------:R-:W-:Y:S02]  /*d470*/  MOV R67, R79 ;  /* 0x0000004f00437202 */ /* 0x000fe40000000f00 */
[----:B------:R-:W-:Y:S02]  /*d480*/  MOV R74, RZ ;  /* 0x000000ff004a7202 */ /* 0x000fe40000000f00 */
[----:B------:R-:W-:Y:S02]  /*d490*/  MOV R77, 0xffffffff ;  /* 0xffffffff004d7802 */ /* 0x000fe40000000f00 */
[----:B------:R-:W-:-:S02]  /*d4a0*/  MOV R64, 0xd4c0 ;  /* 0x0000d4c000407802 */ /* 0x000fc40000000f00 */
[----:B------:R-:W-:Y:S05]  /*d4b0*/  CALL.REL.NOINC `($__internal_5_$__cuda_sm70_shflsync_up) ;  /* 0x000012f000007944 */ /* 0x000fea0003c00000 */
[----:B01----:R-:W-:Y:S05]  /*d4c0*/  BRA `(.L_x_121) ;  /* 0xffff925000007947 */ /* 0x003fea000383ffff */
.L_x_81:
[----:B------:R-:W-:Y:S01]  /*d4d0*/  HFMA2.MMA R72, -RZ, RZ, 0, 5.9604644775390625e-08 ;  /* 0x00000001ff487435 */ /* 0x000fe200000001ff */
[----:B------:R-:W-:-:S02]  /*d4e0*/  MOV R67, R76 ;  /* 0x0000004c00437202 */ /* 0x000fc40000000f00 */
[----:B------:R-:W-:Y:S02]  /*d4f0*/  MOV R74, RZ ;  /* 0x000000ff004a7202 */ /* 0x000fe40000000f00 */
[----:B------:R-:W-:Y:S02]  /*d500*/  MOV R77, 0xffffffff ;  /* 0xffffffff004d7802 */ /* 0x000fe40000000f00 */
[----:B------:R-:W-:Y:S02]  /*d510*/  MOV R64, 0xd530 ;  /* 0x0000d53000407802 */ /* 0x000fe40000000f00 */
[----:B-1----:R-:W-:Y:S05]  /*d520*/  CALL.REL.NOINC `($__internal_5_$__cuda_sm70_shflsync_up) ;  /* 0x0000128000007944 */ /* 0x002fea0003c00000 */
[----:B0-----:R-:W-:Y:S01]  /*d530*/  HFMA2.MMA R72, -RZ, RZ, 0, 5.9604644775390625e-08 ;  /* 0x00000001ff487435 */ /* 0x001fe200000001ff */
[----:B-1----:R-:W-:Y:S02]  /*d540*/  MOV R66, R67 ;  /* 0x0000004300427202 */ /* 0x002fe40000000f00 */
[----:B------:R-:W-:Y:S02]  /*d550*/  MOV R67, R83 ;  /* 0x0000005300437202 */ /* 0x000fe40000000f00 */
[----:B------:R-:W-:Y:S02]  /*d560*/  MOV R74, RZ ;  /* 0x000000ff004a7202 */ /* 0x000fe40000000f00 */
[----:B------:R-:W-:-:S02]  /*d570*/  MOV R77, 0xffffffff ;  /* 0xffffffff004d7802 */ /* 0x000fc40000000f00 */
[----:B------:R-:W-:Y:S02]  /*d580*/  MOV R64, 0xd5a0 ;  /* 0x0000d5a000407802 */ /* 0x000fe40000000f00 */
[----:B------:R-:W-:Y:S05]  /*d590*/  CALL.REL.NOINC `($__internal_5_$__cuda_sm70_shflsync_up) ;  /* 0x0000121000007944 */ /* 0x000fea0003c00000 */
[----:B0-----:R-:W-:Y:S01]  /*d5a0*/  HFMA2.MMA R72, -RZ, RZ, 0, 5.9604644775390625e-08 ;  /* 0x00000001ff487435 */ /* 0x001fe200000001ff */
[----:B-1----:R-:W-:Y:S02]  /*d5b0*/  MOV R68, R67 ;  /* 0x0000004300447202 */ /* 0x002fe40000000f00 */
[----:B------:R-:W-:Y:S02]  /*d5c0*/  MOV R67, R75 ;  /* 0x0000004b00437202 */ /* 0x000fe40000000f00 */
[----:B------:R-:W-:Y:S02]  /*d5d0*/  MOV R74, RZ ;  /* 0x000000ff004a7202 */ /* 0x000fe40000000f00 */
[----:B------:R-:W-:Y:S02]  /*d5e0*/  MOV R77, 0xffffffff ;  /* 0xffffffff004d7802 */ /* 0x000fe40000000f00 */
[----:B------:R-:W-:Y:S02]  /*d5f0*/  MOV R64, 0xd610 ;  /* 0x0000d61000407802 */ /* 0x000fe40000000f00 */
[----:B------:R-:W-:Y:S05]  /*d600*/  CALL.REL.NOINC `($__internal_5_$__cuda_sm70_shflsync_up) ;  /* 0x000011a000007944 */ /* 0x000fea0003c00000 */
[----:B0-----:R-:W-:Y:S01]  /*d610*/  HFMA2.MMA R72, -RZ, RZ, 0, 5.9604644775390625e-08 ;  /* 0x00000001ff487435 */ /* 0x001fe200000001ff */
[----:B-1----:R-:W-:-:S02]  /*d620*/  MOV R69, R67 ;  /* 0x0000004300457202 */ /* 0x002fc40000000f00 */
[----:B------:R-:W-:Y:S02]  /*d630*/  MOV R67, R73 ;  /* 0x0000004900437202 */ /* 0x000fe40000000f00 */
[----:B------:R-:W-:Y:S02]  /*d640*/  MOV R74, RZ ;  /* 0x000000ff004a7202 */ /* 0x000fe40000000f00 */
[----:B------:R-:W-:Y:S02]  /*d650*/  MOV R77, 0xffffffff ;  /* 0xffffffff004d7802 */ /* 0x000fe40000000f00 */
[----:B------:R-:W-:Y:S02]  /*d660*/  MOV R64, 0xd680 ;  /* 0x0000d68000407802 */ /* 0x000fe40000000f00 */
[----:B------:R-:W-:Y:S05]  /*d670*/  CALL.REL.NOINC `($__internal_5_$__cuda_sm70_shflsync_up) ;  /* 0x0000113000007944 */ /* 0x000fea0003c00000 */
[----:B------:R-:W-:Y:S01]  /*d680*/  MOV R76, R66 ;  /* 0x00000042004c7202 */ /* 0x000fe20000000f00 */
[----:B------:R-:W-:Y:S01]  /*d690*/  HFMA2.MMA R66, -RZ, RZ, 0, 0 ;  /* 0x00000000ff427435 */ /* 0x000fe200000001ff */
[----:B0-----:R-:W-:Y:S02]  /*d6a0*/  MOV R77, R68 ;  /* 0x00000044004d7202 */ /* 0x001fe40000000f00 */
[----:B-1----:R-:W-:-:S02]  /*d6b0*/  MOV R68, R67 ;  /* 0x0000004300447202 */ /* 0x002fc40000000f00 */
[----:B------:R-:W-:Y:S02]  /*d6c0*/  MOV R64, R60 ;  /* 0x0000003c00407202 */ /* 0x000fe40000000f00 */
[----:B------:R-:W-:Y:S02]  /*d6d0*/  MOV R71, 0x1f ;  /* 0x0000001f00477802 */ /* 0x000fe40000000f00 */
[----:B------:R-:W-:Y:S02]  /*d6e0*/  MOV R67, 0xffffffff ;  /* 0xffffffff00437802 */ /* 0x000fe40000000f00 */
[----:B------:R-:W-:Y:S02]  /*d6f0*/  MOV R65, 0xd710 ;  /* 0x0000d71000417802 */ /* 0x000fe40000000f00 */
[----:B------:R-:W-:Y:S05]  /*d700*/  CALL.REL.NOINC `($__internal_4_$__cuda_sm70_shflsync_idx_p) ;  /* 0x0000105000007944 */ /* 0x000fea0003c00000 */
[----:B-1----:R-:W-:Y:S01]  /*d710*/  MOV R78, R66 ;  /* 0x00000042004e7202 */ /* 0x002fe20000000f00 */
[----:B------:R-:W-:Y:S01]  /*d720*/  HFMA2.MMA R66, -RZ, RZ, 0, 0 ;  /* 0x00000000ff427435 */ /* 0x000fe200000001ff */
[----:B------:R-:W-:Y:S02]  /*d730*/  MOV R64, R61 ;  /* 0x0000003d00407202 */ /* 0x000fe40000000f00 */
[----:B------:R-:W-:-:S02]  /*d740*/  MOV R71, 0x1f ;  /* 0x0000001f00477802 */ /* 0x000fc40000000f00 */
[----:B------:R-:W-:Y:S02]  /*d750*/  MOV R67, 0xffffffff ;  /* 0xffffffff00437802 */ /* 0x000fe40000000f00 */
[----:B------:R-:W-:Y:S02]  /*d760*/  MOV R65, 0xd780 ;  /* 0x0000d78000417802 */ /* 0x000fe40000000f00 */
[----:B------:R-:W-:Y:S05]  /*d770*/  CALL.REL.NOINC `($__internal_4_$__cuda_sm70_shflsync_idx_p) ;  /* 0x00000fe000007944 */ /* 0x000fea0003c00000 */
[----:B-1----:R-:W-:Y:S01]  /*d780*/  MOV R79, R66 ;  /* 0x00000042004f7202 */ /* 0x002fe20000000f00 */
[----:B------:R-:W-:Y:S01]  /*d790*/  HFMA2.MMA R66, -RZ, RZ, 0, 0 ;  /* 0x00000000ff427435 */ /* 0x000fe200000001ff */
[----:B------:R-:W-:Y:S02]  /*d7a0*/  MOV R64, R62 ;  /* 0x0000003e00407202 */ /* 0x000fe40000000f00 */
[----:B------:R-:W-:Y:S02]  /*d7b0*/  MOV R71, 0x1f ;  /* 0x0000001f00477802 */ /* 0x000fe40000000f00 */
[----:B------:R-:W-:Y:S02]  /*d7c0*/  MOV R67, 0xffffffff ;  /* 0xffffffff00437802 */ /* 0x000fe40000000f00 */
[----:B------:R-:W-:-:S02]  /*d7d0*/  MOV R65, 0xd7f0 ;  /* 0x0000d7f000417802 */ /* 0x000fc40000000f00 */
[----:B------:R-:W-:Y:S05]  /*d7e0*/  CALL.REL.NOINC `($__internal_4_$__cuda_sm70_shflsync_idx_p) ;  /* 0x00000f7000007944 */ /* 0x000fea0003c00000 */
[----:B-1----:R-:W-:Y:S01]  /*d7f0*/  MOV R70, R66 ;  /* 0x0000004200467202 */ /* 0x002fe20000000f00 */
[----:B------:R-:W-:Y:S01]  /*d800*/  HFMA2.MMA R66, -RZ, RZ, 0, 0 ;  /* 0x00000000ff427435 */ /* 0x000fe200000001ff */
[----:B------:R-:W-:-:S02]  /*d810*/  MOV R64, R63 ;  /* 0x0000003f00407202 */ /* 0x000fc40000000f00 */
[----:B------:R-:W-:Y:S02]  /*d820*/  MOV R71, 0x1f ;  /* 0x0000001f00477802 */ /* 0x000fe40000000f00 */
[----:B------:R-:W-:Y:S02]  /*d830*/  MOV R67, 0xffffffff ;  /* 0xffffffff00437802 */ /* 0x000fe40000000f00 */
[----:B------:R-:W-:Y:S02]  /*d840*/  MOV R65, 0xd860 ;  /* 0x0000d86000417802 */ /* 0x000fe40000000f00 */
[----:B------:R-:W-:Y:S05]  /*d850*/  CALL.REL.NOINC `($__internal_4_$__cuda_sm70_shflsync_idx_p) ;  /* 0x00000f0000007944 */ /* 0x000fea0003c00000 */
[----:B-1----:R-:W-:Y:S01]  /*d860*/  MOV R71, R66 ;  /* 0x0000004200477202 */ /* 0x002fe20000000f00 */
[----:B------:R-:W-:Y:S05]  /*d870*/  BRA `(.L_x_122) ;  /* 0xffff91e000007947 */ /* 0x000fea000383ffff */
.L_x_84:
[----:B------:R-:W-:Y:S01]  /*d880*/  HFMA2.MMA R69, -RZ, RZ, 0, 5.9604644775390625e-08 ;  /* 0x00000001ff457435 */ /* 0x000fe200000001ff */
[----:B------:R-:W-:Y:S02]  /*d890*/  MOV R70, 0x1f ;  /* 0x0000001f00467802 */ /* 0x000fe40000000f00 */
[----:B------:R-:W-:Y:S02]  /*d8a0*/  MOV R75, 0xffffffff ;  /* 0xffffffff004b7802 */ /* 0x000fe40000000f00 */
[----:B------:R-:W-:-:S02]  /*d8b0*/  MOV R64, 0xd8d0 ;  /* 0x0000d8d000407802 */ /* 0x000fc40000000f00 */
[----:B------:R-:W-:Y:S05]  /*d8c0*/  CALL.REL.NOINC `($__internal_3_$__cuda_sm70_shflsync_down) ;  /* 0x00000e5000007944 */ /* 0x000fea0003c00000 */
[----:B-1----:R-:W-:Y:S01]  /*d8d0*/  MOV R66, R75 ;  /* 0x0000004b00427202 */ /* 0x002fe20000000f00 */
[----:B0-----:R-:W-:Y:S05]  /*d8e0*/  BRA `(.L_x_123) ;  /* 0xffffa77000007947 */ /* 0x001fea000383ffff */
.L_x_85:
[----:B------:R-:W-:Y:S01]  /*d8f0*/  HFMA2.MMA R69, -RZ, RZ, 0, 5.9604644775390625e-08 ;  /* 0x00000001ff457435 */ /* 0x000fe200000001ff */
[----:B0-----:R-:W-:-:S02]  /*d900*/  MOV R74, R73 ;  /* 0x00000049004a7202 */ /* 0x001fc40000000f00 */
[----:B------:R-:W-:Y:S02]  /*d910*/  MOV R70, 0x1f ;  /* 0x0000001f00467802 */ /* 0x000fe40000000f00 */
[----:B------:R-:W-:Y:S02]  /*d920*/  MOV R75, 0xffffffff ;  /* 0xffffffff004b7802 */ /* 0x000fe40000000f00 */
[----:B------:R-:W-:Y:S02]  /*d930*/  MOV R64, 0xd950 ;  /* 0x0000d95000407802 */ /* 0x000fe40000000f00 */
[----:B-1----:R-:W-:Y:S05]  /*d940*/  CALL.REL.NOINC `($__internal_3_$__cuda_sm70_shflsync_down) ;  /* 0x00000dd000007944 */ /* 0x002fea0003c00000 */
[----:B0-----:R-:W-:Y:S01]  /*d950*/  HFMA2.MMA R69, -RZ, RZ, 0, 5.9604644775390625e-08 ;  /* 0x00000001ff457435 */ /* 0x001fe200000001ff */
[----:B-1----:R-:W-:Y:S02]  /*d960*/  MOV R67, R75 ;  /* 0x0000004b00437202 */ /* 0x002fe40000000f00 */
[----:B------:R-:W-:Y:S02]  /*d970*/  MOV R74, R77 ;  /* 0x0000004d004a7202 */ /* 0x000fe40000000f00 */
[----:B------:R-:W-:Y:S02]  /*d980*/  MOV R70, 0x1f ;  /* 0x0000001f00467802 */ /* 0x000fe40000000f00 */
[----:B------:R-:W-:-:S02]  /*d990*/  MOV R75, 0xffffffff ;  /* 0xffffffff004b7802 */ /* 0x000fc40000000f00 */
[----:B------:R-:W-:Y:S02]  /*d9a0*/  MOV R64, 0xd9c0 ;  /* 0x0000d9c000407802 */ /* 0x000fe40000000f00 */
[----:B------:R-:W-:Y:S05]  /*d9b0*/  CALL.REL.NOINC `($__internal_3_$__cuda_sm70_shflsync_down) ;  /* 0x00000d6000007944 */ /* 0x000fea0003c00000 */
[----:B0-----:R-:W-:Y:S01]  /*d9c0*/  HFMA2.MMA R69, -RZ, RZ, 0, 5.9604644775390625e-08 ;  /* 0x00000001ff457435 */ /* 0x001fe200000001ff */
[----:B-1----:R-:W-:Y:S02]  /*d9d0*/  MOV R68, R75 ;  /* 0x0000004b00447202 */ /* 0x002fe40000000f00 */
[----:B------:R-:W-:Y:S02]  /*d9e0*/  MOV R74, R76 ;  /* 0x0000004c004a7202 */ /* 0x000fe40000000f00 */
[----:B------:R-:W-:Y:S02]  /*d9f0*/  MOV R70, 0x1f ;  /* 0x0000001f00467802 */ /* 0x000fe40000000f00 */
[----:B------:R-:W-:Y:S02]  /*da00*/  MOV R75, 0xffffffff ;  /* 0xffffffff004b7802 */ /* 0x000fe40000000f00 */
[----:B------:R-:W-:Y:S02]  /*da10*/  MOV R64, 0xda30 ;  /* 0x0000da3000407802 */ /* 0x000fe40000000f00 */
[----:B------:R-:W-:Y:S05]  /*da20*/  CALL.REL.NOINC `($__internal_3_$__cuda_sm70_shflsync_down) ;  /* 0x00000cf000007944 */ /* 0x000fea0003c00000 */
[----:B01----:R-:W-:Y:S05]  /*da30*/  BRA `(.L_x_124) ;  /* 0xffffa66000007947 */ /* 0x003fea000383ffff */
.L_x_88:
[----:B------:R-:W-:Y:S01]  /*da40*/  HFMA2.MMA R69, -RZ, RZ, 0, 1.1920928955078125e-07 ;  /* 0x00000002ff457435 */ /* 0x000fe200000001ff */
[----:B0-----:R-:W-:-:S02]  /*da50*/  MOV R74, R79 ;  /* 0x0000004f004a7202 */ /* 0x001fc40000000f00 */
[----:B------:R-:W-:Y:S02]  /*da60*/  MOV R70, 0x1f ;  /* 0x0000001f00467802 */ /* 0x000fe40000000f00 */
[----:B------:R-:W-:Y:S02]  /*da70*/  MOV R75, 0xffffffff ;  /* 0xffffffff004b7802 */ /* 0x000fe40000000f00 */
[----:B------:R-:W-:Y:S02]  /*da80*/  MOV R64, 0xdaa0 ;  /* 0x0000daa000407802 */ /* 0x000fe40000000f00 */
[----:B-1234-:R-:W-:Y:S05]  /*da90*/  CALL.REL.NOINC `($__internal_3_$__cuda_sm70_shflsync_down) ;  /* 0x00000c8000007944 */ /* 0x01efea0003c00000 */
[----:B0-----:R-:W-:Y:S01]  /*daa0*/  HFMA2.MMA R69, -RZ, RZ, 0, 1.1920928955078125e-07 ;  /* 0x00000002ff457435 */ /* 0x001fe200000001ff */
[----:B-1----:R-:W-:Y:S02]  /*dab0*/  MOV R66, R75 ;  /* 0x0000004b00427202 */ /* 0x002fe40000000f00 */
[----:B------:R-:W-:Y:S02]  /*dac0*/  MOV R74, R78 ;  /* 0x0000004e004a7202 */ /* 0x000fe40000000f00 */
[----:B------:R-:W-:Y:S02]  /*dad0*/  MOV R70, 0x1f ;  /* 0x0000001f00467802 */ /* 0x000fe40000000f00 */
[----:B------:R-:W-:-:S02]  /*dae0*/  MOV R75, 0xffffffff ;  /* 0xffffffff004b7802 */ /* 0x000fc40000000f00 */
[----:B------:R-:W-:Y:S02]  /*daf0*/  MOV R64, 0xdb10 ;  /* 0x0000db1000407802 */ /* 0x000fe40000000f00 */
[----:B------:R-:W-:Y:S05]  /*db00*/  CALL.REL.NOINC `($__internal_3_$__cuda_sm70_shflsync_down) ;  /* 0x00000c1000007944 */ /* 0x000fea0003c00000 */
[----:B0-----:R-:W-:Y:S01]  /*db10*/  HFMA2.MMA R69, -RZ, RZ, 0, 1.1920928955078125e-07 ;  /* 0x00000002ff457435 */ /* 0x001fe200000001ff */
[----:B-1----:R-:W-:Y:S02]  /*db20*/  MOV R67, R75 ;  /* 0x0000004b00437202 */ /* 0x002fe40000000f00 */
[----:B------:R-:W-:Y:S02]  /*db30*/  MOV R74, R77 ;  /* 0x0000004d004a7202 */ /* 0x000fe40000000f00 */
[----:B------:R-:W-:Y:S02]  /*db40*/  MOV R70, 0x1f ;  /* 0x0000001f00467802 */ /* 0x000fe40000000f00 */
[----:B------:R-:W-:Y:S02]  /*db50*/  MOV R75, 0xffffffff ;  /* 0xffffffff004b7802 */ /* 0x000fe40000000f00 */
[----:B------:R-:W-:Y:S02]  /*db60*/  MOV R64, 0xdb80 ;  /* 0x0000db8000407802 */ /* 0x000fe40000000f00 */
[----:B------:R-:W-:Y:S05]  /*db70*/  CALL.REL.NOINC `($__internal_3_$__cuda_sm70_shflsync_down) ;  /* 0x00000ba000007944 */ /* 0x000fea0003c00000 */
[----:B0-----:R-:W-:Y:S01]  /*db80*/  HFMA2.MMA R69, -RZ, RZ, 0, 1.1920928955078125e-07 ;  /* 0x00000002ff457435 */ /* 0x001fe200000001ff */
[----:B-1----:R-:W-:-:S02]  /*db90*/  MOV R68, R75 ;  /* 0x0000004b00447202 */ /* 0x002fc40000000f00 */
[----:B------:R-:W-:Y:S02]  /*dba0*/  MOV R74, R76 ;  /* 0x0000004c004a7202 */ /* 0x000fe40000000f00 */
[----:B------:R-:W-:Y:S02]  /*dbb0*/  MOV R70, 0x1f ;  /* 0x0000001f00467802 */ /* 0x000fe40000000f00 */
[----:B------:R-:W-:Y:S02]  /*dbc0*/  MOV R75, 0xffffffff ;  /* 0xffffffff004b7802 */ /* 0x000fe40000000f00 */
[----:B------:R-:W-:Y:S02]  /*dbd0*/  MOV R64, 0xdbf0 ;  /* 0x0000dbf000407802 */ /* 0x000fe40000000f00 */
[----:B------:R-:W-:Y:S05]  /*dbe0*/  CALL.REL.NOINC `($__internal_3_$__cuda_sm70_shflsync_down) ;  /* 0x00000b3000007944 */ /* 0x000fea0003c00000 */
[----:B01----:R-:W-:Y:S05]  /*dbf0*/  BRA `(.L_x_125) ;  /* 0xffffa5e000007947 */ /* 0x003fea000383ffff */
.L_x_91:
[----:B------:R-:W-:Y:S01]  /*dc00*/  HFMA2.MMA R69, -RZ, RZ, 0, 2.384185791015625e-07 ;  /* 0x00000004ff457435 */ /* 0x000fe200000001ff */
[----:B------:R-:W-:Y:S02]  /*dc10*/  MOV R74, R79 ;  /* 0x0000004f004a7202 */ /* 0x000fe40000000f00 */
[----:B------:R-:W-:Y:S02]  /*dc20*/  MOV R70, 0x1f ;  /* 0x0000001f00467802 */ /* 0x000fe40000000f00 */
[----:B0-----:R-:W-:-:S02]  /*dc30*/  MOV R75, 0xffffffff ;  /* 0xffffffff004b7802 */ /* 0x001fc40000000f00 */
[----:B------:R-:W-:Y:S02]  /*dc40*/  MOV R64, 0xdc60 ;  /* 0x0000dc6000407802 */ /* 0x000fe40000000f00 */
[----:B-1234-:R-:W-:Y:S05]  /*dc50*/  CALL.REL.NOINC `($__internal_3_$__cuda_sm70_shflsync_down) ;  /* 0x00000ac000007944 */ /* 0x01efea0003c00000 */
[----:B-1----:R-:W-:Y:S01]  /*dc60*/  MOV R66, R75 ;  /* 0x0000004b00427202 */ /* 0x002fe20000000f00 */
[----:B0-----:R-:W-:Y:S05]  /*dc70*/  BRA `(.L_x_126) ;  /* 0xffffa67000007947 */ /* 0x001fea000383ffff */
.L_x_92:
[----:B------:R-:W-:Y:S01]  /*dc80*/  HFMA2.MMA R69, -RZ, RZ, 0, 2.384185791015625e-07 ;  /* 0x00000004ff457435 */ /* 0x000fe200000001ff */
[----:B------:R-:W-:Y:S02]  /*dc90*/  MOV R74, R78 ;  /* 0x0000004e004a7202 */ /* 0x000fe40000000f00 */
[----:B------:R-:W-:Y:S02]  /*dca0*/  MOV R70, 0x1f ;  /* 0x0000001f00467802 */ /* 0x000fe40000000f00 */
[----:B0-----:R-:W-:Y:S02]  /*dcb0*/  MOV R75, 0xffffffff ;  /* 0xffffffff004b7802 */ /* 0x001fe40000000f00 */
[----:B------:R-:W-:Y:S02]  /*dcc0*/  MOV R64, 0xdce0 ;  /* 0x0000dce000407802 */ /* 0x000fe40000000f00 */
[----:B-1234-:R-:W-:Y:S05]  /*dcd0*/  CALL.REL.NOINC `($__internal_3_$__cuda_sm70_shflsync_down) ;  /* 0x00000a4000007944 */ /* 0x01efea0003c00000 */
[----:B0-----:R-:W-:Y:S01]  /*dce0*/  HFMA2.MMA R69, -RZ, RZ, 0, 2.384185791015625e-07 ;  /* 0x00000004ff457435 */ /* 0x001fe200000001ff */
[----:B-1----:R-:W-:Y:S02]  /*dcf0*/  MOV R67, R75 ;  /* 0x0000004b00437202 */ /* 0x002fe40000000f00 */
[----:B------:R-:W-:-:S02]  /*dd00*/  MOV R74, R77 ;  /* 0x0000004d004a7202 */ /* 0x000fc40000000f00 */
[----:B------:R-:W-:Y:S02]  /*dd10*/  MOV R70, 0x1f ;  /* 0x0000001f00467802 */ /* 0x000fe40000000f00 */
[----:B------:R-:W-:Y:S02]  /*dd20*/  MOV R75, 0xffffffff ;  /* 0xffffffff004b7802 */ /* 0x000fe40000000f00 */
[----:B------:R-:W-:Y:S02]  /*dd30*/  MOV R64, 0xdd50 ;  /* 0x0000dd5000407802 */ /* 0x000fe40000000f00 */
[----:B------:R-:W-:Y:S05]  /*dd40*/  CALL.REL.NOINC `($__internal_3_$__cuda_sm70_shflsync_down) ;  /* 0x000009d000007944 */ /* 0x000fea0003c00000 */
[----:B0-----:R-:W-:Y:S01]  /*dd50*/  HFMA2.MMA R69, -RZ, RZ, 0, 2.384185791015625e-07 ;  /* 0x00000004ff457435 */ /* 0x001fe200000001ff */
[----:B-1----:R-:W-:Y:S02]  /*dd60*/  MOV R68, R75 ;  /* 0x0000004b00447202 */ /* 0x002fe40000000f00 */
[----:B------:R-:W-:Y:S02]  /*dd70*/  MOV R74, R76 ;  /* 0x0000004c004a7202 */ /* 0x000fe40000000f00 */
[----:B------:R-:W-:Y:S02]  /*dd80*/  MOV R70, 0x1f ;  /* 0x0000001f00467802 */ /* 0x000fe40000000f00 */
[----:B------:R-:W-:-:S02]  /*dd90*/  MOV R75, 0xffffffff ;  /* 0xffffffff004b7802 */ /* 0x000fc40000000f00 */
[----:B------:R-:W-:Y:S02]  /*dda0*/  MOV R64, 0xddc0 ;  /* 0x0000ddc000407802 */ /* 0x000fe40000000f00 */
[----:B------:R-:W-:Y:S05]  /*ddb0*/  CALL.REL.NOINC `($__internal_3_$__cuda_sm70_shflsync_down) ;  /* 0x0000096000007944 */ /* 0x000fea0003c00000 */
[----:B01----:R-:W-:Y:S05]  /*ddc0*/  BRA `(.L_x_127) ;  /* 0xffffa56000007947 */ /* 0x003fea000383ffff */
.L_x_95:
[----:B------:R-:W-:Y:S01]  /*ddd0*/  HFMA2.MMA R69, -RZ, RZ, 0, 4.76837158203125e-07 ;  /* 0x00000008ff457435 */ /* 0x000fe200000001ff */
[----:B------:R-:W-:Y:S02]  /*dde0*/  MOV R74, R79 ;  /* 0x0000004f004a7202 */ /* 0x000fe40000000f00 */
[----:B------:R-:W-:Y:S02]  /*ddf0*/  MOV R70, 0x1f ;  /* 0x0000001f00467802 */ /* 0x000fe40000000f00 */
[----:B0-----:R-:W-:Y:S02]  /*de00*/  MOV R75, 0xffffffff ;  /* 0xffffffff004b7802 */ /* 0x001fe40000000f00 */
[----:B------:R-:W-:Y:S02]  /*de10*/  MOV R64, 0xde30 ;  /* 0x0000de3000407802 */ /* 0x000fe40000000f00 */
[----:B-1234-:R-:W-:Y:S05]  /*de20*/  CALL.REL.NOINC `($__internal_3_$__cuda_sm70_shflsync_down) ;  /* 0x000008f000007944 */ /* 0x01efea0003c00000 */
[----:B0-----:R-:W-:Y:S01]  /*de30*/  HFMA2.MMA R69, -RZ, RZ, 0, 4.76837158203125e-07 ;  /* 0x00000008ff457435 */ /* 0x001fe200000001ff */
[----:B-1----:R-:W-:Y:S02]  /*de40*/  MOV R66, R75 ;  /* 0x0000004b00427202 */ /* 0x002fe40000000f00 */
[----:B------:R-:W-:-:S02]  /*de50*/  MOV R74, R78 ;  /* 0x0000004e004a7202 */ /* 0x000fc40000000f00 */
[----:B------:R-:W-:Y:S02]  /*de60*/  MOV R70, 0x1f ;  /* 0x0000001f00467802 */ /* 0x000fe40000000f00 */
[----:B------:R-:W-:Y:S02]  /*de70*/  MOV R75, 0xffffffff ;  /* 0xffffffff004b7802 */ /* 0x000fe40000000f00 */
[----:B------:R-:W-:Y:S02]  /*de80*/  MOV R64, 0xdea0 ;  /* 0x0000dea000407802 */ /* 0x000fe40000000f00 */
[----:B------:R-:W-:Y:S05]  /*de90*/  CALL.REL.NOINC `($__internal_3_$__cuda_sm70_shflsync_down) ;  /* 0x0000088000007944 */ /* 0x000fea0003c00000 */
[----:B0-----:R-:W-:Y:S01]  /*dea0*/  HFMA2.MMA R69, -RZ, RZ, 0, 4.76837158203125e-07 ;  /* 0x00000008ff457435 */ /* 0x001fe200000001ff */
[----:B-1----:R-:W-:Y:S02]  /*deb0*/  MOV R67, R75 ;  /* 0x0000004b00437202 */ /* 0x002fe40000000f00 */
[----:B------:R-:W-:Y:S02]  /*dec0*/  MOV R74, R77 ;  /* 0x0000004d004a7202 */ /* 0x000fe40000000f00 */
[----:B------:R-:W-:Y:S02]  /*ded0*/  MOV R70, 0x1f ;  /* 0x0000001f00467802 */ /* 0x000fe40000000f00 */
[----:B------:R-:W-:-:S02]  /*dee0*/  MOV R75, 0xffffffff ;  /* 0xffffffff004b7802 */ /* 0x000fc40000000f00 */
[----:B------:R-:W-:Y:S02]  /*def0*/  MOV R64, 0xdf10 ;  /* 0x0000df1000407802 */ /* 0x000fe40000000f00 */
[----:B------:R-:W-:Y:S05]  /*df00*/  CALL.REL.NOINC `($__internal_3_$__cuda_sm70_shflsync_down) ;  /* 0x0000081000007944 */ /* 0x000fea0003c00000 */
[----:B0-----:R-:W-:Y:S01]  /*df10*/  HFMA2.MMA R69, -RZ, RZ, 0, 4.76837158203125e-07 ;  /* 0x00000008ff457435 */ /* 0x001fe200000001ff */
[----:B-1----:R-:W-:Y:S02]  /*df20*/  MOV R68, R75 ;  /* 0x0000004b00447202 */ /* 0x002fe40000000f00 */
[----:B------:R-:W-:Y:S02]  /*df30*/  MOV R74, R76 ;  /* 0x0000004c004a7202 */ /* 0x000fe40000000f00 */
[----:B------:R-:W-:Y:S02]  /*df40*/  MOV R70, 0x1f ;  /* 0x0000001f00467802 */ /* 0x000fe40000000f00 */
[----:B------:R-:W-:Y:S02]  /*df50*/  MOV R75, 0xffffffff ;  /* 0xffffffff004b7802 */ /* 0x000fe40000000f00 */
[----:B------:R-:W-:Y:S02]  /*df60*/  MOV R64, 0xdf80 ;  /* 0x0000df8000407802 */ /* 0x000fe40000000f00 */
[----:B------:R-:W-:Y:S05]  /*df70*/  CALL.REL.NOINC `($__internal_3_$__cuda_sm70_shflsync_down) ;  /* 0x000007a000007944 */ /* 0x000fea0003c00000 */
[----:B01----:R-:W-:Y:S05]  /*df80*/  BRA `(.L_x_128) ;  /* 0xffffa4e000007947 */ /* 0x003fea000383ffff */
.L_x_98:
[----:B------:R-:W-:Y:S01]  /*df90*/  HFMA2.MMA R69, -RZ, RZ, 0, 9.5367431640625e-07 ;  /* 0x00000010ff457435 */ /* 0x000fe200000001ff */
[----:B------:R-:W-:-:S02]  /*dfa0*/  MOV R74, R79 ;  /* 0x0000004f004a7202 */ /* 0x000fc40000000f00 */
[----:B------:R-:W-:Y:S02]  /*dfb0*/  MOV R70, 0x1f ;  /* 0x0000001f00467802 */ /* 0x000fe40000000f00 */
[----:B0-----:R-:W-:Y:S02]  /*dfc0*/  MOV R75, 0xffffffff ;  /* 0xffffffff004b7802 */ /* 0x001fe40000000f00 */
[----:B------:R-:W-:Y:S02]  /*dfd0*/  MOV R64, 0xdff0 ;  /* 0x0000dff000407802 */ /* 0x000fe40000000f00 */
[----:B-1234-:R-:W-:Y:S05]  /*dfe0*/  CALL.REL.NOINC `($__internal_3_$__cuda_sm70_shflsync_down) ;  /* 0x0000073000007944 */ /* 0x01efea0003c00000 */
[----:B-1----:R-:W-:Y:S01]  /*dff0*/  MOV R66, R75 ;  /* 0x0000004b00427202 */ /* 0x002fe20000000f00 */
[----:B0-----:R-:W-:Y:S05]  /*e000*/  BRA `(.L_x_129) ;  /* 0xffffa57000007947 */ /* 0x001fea000383ffff */
.L_x_99:
[----:B------:R-:W-:Y:S01]  /*e010*/  HFMA2.MMA R69, -RZ, RZ, 0, 9.5367431640625e-07 ;  /* 0x00000010ff457435 */ /* 0x000fe200000001ff */
[----:B------:R-:W-:Y:S02]  /*e020*/  MOV R74, R78 ;  /* 0x0000004e004a7202 */ /* 0x000fe40000000f00 */
[----:B------:R-:W-:Y:S02]  /*e030*/  MOV R70, 0x1f ;  /* 0x0000001f00467802 */ /* 0x000fe40000000f00 */
[----:B0-----:R-:W-:-:S02]  /*e040*/  MOV R75, 0xffffffff ;  /* 0xffffffff004b7802 */ /* 0x001fc40000000f00 */
[----:B------:R-:W-:Y:S02]  /*e050*/  MOV R64, 0xe070 ;  /* 0x0000e07000407802 */ /* 0x000fe40000000f00 */
[----:B-1234-:R-:W-:Y:S05]  /*e060*/  CALL.REL.NOINC `($__internal_3_$__cuda_sm70_shflsync_down) ;  /* 0x000006b000007944 */ /* 0x01efea0003c00000 */
[----:B0-----:R-:W-:Y:S01]  /*e070*/  HFMA2.MMA R69, -RZ, RZ, 0, 9.5367431640625e-07 ;  /* 0x00000010ff457435 */ /* 0x001fe200000001ff */
[----:B-1----:R-:W-:Y:S02]  /*e080*/  MOV R67, R75 ;  /* 0x0000004b00437202 */ /* 0x002fe40000000f00 */
[----:B------:R-:W-:Y:S02]  /*e090*/  MOV R74, R77 ;  /* 0x0000004d004a7202 */ /* 0x000fe40000000f00 */
[----:B------:R-:W-:Y:S02]  /*e0a0*/  MOV R70, 0x1f ;  /* 0x0000001f00467802 */ /* 0x000fe40000000f00 */
[----:B------:R-:W-:Y:S02]  /*e0b0*/  MOV R75, 0xffffffff ;  /* 0xffffffff004b7802 */ /* 0x000fe40000000f00 */
[----:B------:R-:W-:Y:S02]  /*e0c0*/  MOV R64, 0xe0e0 ;  /* 0x0000e0e000407802 */ /* 0x000fe40000000f00 */
[----:B------:R-:W-:Y:S05]  /*e0d0*/  CALL.REL.NOINC `($__internal_3_$__cuda_sm70_shflsync_down) ;  /* 0x0000064000007944 */ /* 0x000fea0003c00000 */
[----:B0-----:R-:W-:Y:S01]  /*e0e0*/  HFMA2.MMA R69, -RZ, RZ, 0, 9.5367431640625e-07 ;  /* 0x00000010ff457435 */ /* 0x001fe200000001ff */
[----:B-1----:R-:W-:-:S02]  /*e0f0*/  MOV R68, R75 ;  /* 0x0000004b00447202 */ /* 0x002fc40000000f00 */
[----:B------:R-:W-:Y:S02]  /*e100*/  MOV R74, R76 ;  /* 0x0000004c004a7202 */ /* 0x000fe40000000f00 */
[----:B------:R-:W-:Y:S02]  /*e110*/  MOV R70, 0x1f ;  /* 0x0000001f00467802 */ /* 0x000fe40000000f00 */
[----:B------:R-:W-:Y:S02]  /*e120*/  MOV R75, 0xffffffff ;  /* 0xffffffff004b7802 */ /* 0x000fe40000000f00 */
[----:B------:R-:W-:Y:S02]  /*e130*/  MOV R64, 0xe150 ;  /* 0x0000e15000407802 */ /* 0x000fe40000000f00 */
[----:B------:R-:W-:Y:S05]  /*e140*/  CALL.REL.NOINC `($__internal_3_$__cuda_sm70_shflsync_down) ;  /* 0x000005d000007944 */ /* 0x000fea0003c00000 */
[----:B01----:R-:W-:Y:S05]  /*e150*/  BRA `(.L_x_130) ;  /* 0xffffa46000007947 */ /* 0x003fea000383ffff */
.L_x_102:
[----:B-1----:R-:W-:Y:S01]  /*e160*/  HFMA2.MMA R66, -RZ, RZ, 0, 0 ;  /* 0x00000000ff427435 */ /* 0x002fe200000001ff */
[----:B------:R-:W-:Y:S02]  /*e170*/  MOV R64, R79 ;  /* 0x0000004f00407202 */ /* 0x000fe40000000f00 */
[----:B------:R-:W-:Y:S02]  /*e180*/  MOV R71, 0x1f ;  /* 0x0000001f00477802 */ /* 0x000fe40000000f00 */
[----:B---3--:R-:W-:-:S02]  /*e190*/  MOV R67, 0xffffffff ;  /* 0xffffffff00437802 */ /* 0x008fc40000000f00 */
[----:B------:R-:W-:Y:S02]  /*e1a0*/  MOV R65, 0xe1c0 ;  /* 0x0000e1c000417802 */ /* 0x000fe40000000f00 */
[----:B0-2-4-:R-:W-:Y:S05]  /*e1b0*/  CALL.REL.NOINC `($__internal_4_$__cuda_sm70_shflsync_idx_p) ;  /* 0x000005a000007944 */ /* 0x015fea0003c00000 */
[----:B-1----:R-:W-:Y:S01]  /*e1c0*/  MOV R236, R66 ;  /* 0x0000004200ec7202 */ /* 0x002fe20000000f00 */
[----:B------:R-:W-:Y:S01]  /*e1d0*/  HFMA2.MMA R66, -RZ, RZ, 0, 0 ;  /* 0x00000000ff427435 */ /* 0x000fe200000001ff */
[----:B------:R-:W-:Y:S02]  /*e1e0*/  MOV R64, R78 ;  /* 0x0000004e00407202 */ /* 0x000fe40000000f00 */
[----:B------:R-:W-:Y:S02]  /*e1f0*/  MOV R71, 0x1f ;  /* 0x0000001f00477802 */ /* 0x000fe40000000f00 */
[----:B------:R-:W-:Y:S02]  /*e200*/  MOV R67, 0xffffffff ;  /* 0xffffffff00437802 */ /* 0x000fe40000000f00 */
[----:B------:R-:W-:Y:S02]  /*e210*/  MOV R65, 0xe230 ;  /* 0x0000e23000417802 */ /* 0x000fe40000000f00 */
        /* <DEDUP_REMOVED lines=9> */
[----:B------:R-:W-:Y:S01]  /*e2b0*/  HFMA2.MMA R66, -RZ, RZ, 0, 0 ;  /* 0x00000000ff427435 */ /* 0x000fe200000001ff */
[----:B------:R-:W-:Y:S02]  /*e2c0*/  MOV R64, R76 ;  /* 0x0000004c00407202 */ /* 0x000fe40000000f00 */
[----:B------:R-:W-:Y:S02]  /*e2d0*/  MOV R71, 0x1f ;  /* 0x0000001f00477802 */ /* 0x000fe40000000f00 */
[----:B------:R-:W-:-:S02]  /*e2e0*/  MOV R67, 0xffffffff ;  /* 0xffffffff00437802 */ /* 0x000fc40000000f00 */
[----:B------:R-:W-:Y:S02]  /*e2f0*/  MOV R65, 0xe310 ;  /* 0x0000e31000417802 */ /* 0x000fe40000000f00 */
[----:B------:R-:W-:Y:S05]  /*e300*/  CALL.REL.NOINC `($__internal_4_$__cuda_sm70_shflsync_idx_p) ;  /* 0x0000045000007944 */ /* 0x000fea0003c00000 */
[----:B------:R-:W-:Y:S01]  /*e310*/  HFMA2.MMA R69, -RZ, RZ, 0, 5.9604644775390625e-08 ;  /* 0x00000001ff457435 */ /* 0x000fe200000001ff */
[----:B-1----:R-:W-:Y:S02]  /*e320*/  MOV R234, R66 ;  /* 0x0000004200ea7202 */ /* 0x002fe40000000f00 */
[----:B------:R-:W-:Y:S02]  /*e330*/  MOV R74, R79 ;  /* 0x0000004f004a7202 */ /* 0x000fe40000000f00 */
[----:B------:R-:W-:Y:S02]  /*e340*/  MOV R70, 0x1f ;  /* 0x0000001f00467802 */ /* 0x000fe40000000f00 */
[----:B------:R-:W-:Y:S02]  /*e350*/  MOV R75, 0xffffffff ;  /* 0xffffffff004b7802 */ /* 0x000fe40000000f00 */
[----:B------:R-:W-:Y:S02]  /*e360*/  MOV R64, 0xe380 ;  /* 0x0000e38000407802 */ /* 0x000fe40000000f00 */
[----:B------:R-:W-:Y:S05]  /*e370*/  CALL.REL.NOINC `($__internal_3_$__cuda_sm70_shflsync_down) ;  /* 0x000003a000007944 */ /* 0x000fea0003c00000 */
[----:B0-----:R-:W-:Y:S01]  /*e380*/  HFMA2.MMA R69, -RZ, RZ, 0, 5.9604644775390625e-08 ;  /* 0x00000001ff457435 */ /* 0x001fe200000001ff */
[----:B-1----:R-:W-:-:S02]  /*e390*/  MOV R66, R75 ;  /* 0x0000004b00427202 */ /* 0x002fc40000000f00 */
[----:B------:R-:W-:Y:S02]  /*e3a0*/  MOV R74, R78 ;  /* 0x0000004e004a7202 */ /* 0x000fe40000000f00 */
[----:B------:R-:W-:Y:S02]  /*e3b0*/  MOV R70, 0x1f ;  /* 0x0000001f00467802 */ /* 0x000fe40000000f00 */
[----:B------:R-:W-:Y:S02]  /*e3c0*/  MOV R75, 0xffffffff ;  /* 0xffffffff004b7802 */ /* 0x000fe40000000f00 */
[----:B------:R-:W-:Y:S02]  /*e3d0*/  MOV R64, 0xe3f0 ;  /* 0x0000e3f000407802 */ /* 0x000fe40000000f00 */
[----:B------:R-:W-:Y:S05]  /*e3e0*/  CALL.REL.NOINC `($__internal_3_$__cuda_sm70_shflsync_down) ;  /* 0x0000033000007944 */ /* 0x000fea0003c00000 */
[----:B0-----:R-:W-:Y:S01]  /*e3f0*/  HFMA2.MMA R69, -RZ, RZ, 0, 5.9604644775390625e-08 ;  /* 0x00000001ff457435 */ /* 0x001fe200000001ff */
[----:B-1----:R-:W-:Y:S02]  /*e400*/  MOV R73, R75 ;  /* 0x0000004b00497202 */ /* 0x002fe40000000f00 */
[----:B------:R-:W-:Y:S02]  /*e410*/  MOV R74, R77 ;  /* 0x0000004d004a7202 */ /* 0x000fe40000000f00 */
[----:B------:R-:W-:-:S02]  /*e420*/  MOV R70, 0x1f ;  /* 0x0000001f00467802 */ /* 0x000fc40000000f00 */
[----:B------:R-:W-:Y:S02]  /*e430*/  MOV R75, 0xffffffff ;  /* 0xffffffff004b7802 */ /* 0x000fe40000000f00 */
[----:B------:R-:W-:Y:S02]  /*e440*/  MOV R64, 0xe460 ;  /* 0x0000e46000407802 */ /* 0x000fe40000000f00 */
[----:B------:R-:W-:Y:S05]  /*e450*/  CALL.REL.NOINC `($__internal_3_$__cuda_sm70_shflsync_down) ;  /* 0x000002c000007944 */ /* 0x000fea0003c00000 */
[----:B0-----:R-:W-:Y:S01]  /*e460*/  HFMA2.MMA R69, -RZ, RZ, 0, 5.9604644775390625e-08 ;  /* 0x00000001ff457435 */ /* 0x001fe200000001ff */
[----:B-1----:R-:W-:Y:S02]  /*e470*/  MOV R72, R75 ;  /* 0x0000004b00487202 */ /* 0x002fe40000000f00 */
[----:B------:R-:W-:Y:S02]  /*e480*/  MOV R74, R76 ;  /* 0x0000004c004a7202 */ /* 0x000fe40000000f00 */
[----:B------:R-:W-:Y:S02]  /*e490*/  MOV R70, 0x1f ;  /* 0x0000001f00467802 */ /* 0x000fe40000000f00 */
[----:B------:R-:W-:Y:S02]  /*e4a0*/  MOV R75, 0xffffffff ;  /* 0xffffffff004b7802 */ /* 0x000fe40000000f00 */
[----:B------:R-:W-:-:S02]  /*e4b0*/  MOV R64, 0xe4d0 ;  /* 0x0000e4d000407802 */ /* 0x000fc40000000f00 */
[----:B------:R-:W-:Y:S05]  /*e4c0*/  CALL.REL.NOINC `($__internal_3_$__cuda_sm70_shflsync_down) ;  /* 0x0000025000007944 */ /* 0x000fea0003c00000 */
[----:B------:R-:W-:Y:S01]  /*e4d0*/  FMUL.FTZ R239, R63, R68 ;  /* 0x000000443fef7220 */ /* 0x000fe20000410000 */
[----:B0-----:R-:W-:Y:S01]  /*e4e0*/  MOV R74, R66 ;  /* 0x00000042004a7202 */ /* 0x001fe20000000f00 */
[----:B------:R-:W-:Y:S01]  /*e4f0*/  FMUL.FTZ R240, R62, R68 ;  /* 0x000000443ef07220 */ /* 0x000fe20000410000 */
[----:B------:R-:W-:Y:S01]  /*e500*/  HFMA2.MMA R66, -RZ, RZ, 0, 0 ;  /* 0x00000000ff427435 */ /* 0x000fe200000001ff */
[C---:B------:R-:W-:Y:S01]  /*e510*/  FMUL.FTZ R238, R60.reuse, R236 ;  /* 0x000000ec3cee7220 */ /* 0x040fe20000410000 */
[----:B------:R-:W-:Y:S01]  /*e520*/  MOV R64, R60 ;  /* 0x0000003c00407202 */ /* 0x000fe20000000f00 */
[-C--:B------:R-:W-:Y:S01]  /*e530*/  FMUL.FTZ R237, R60, R68.reuse ;  /* 0x000000443ced7220 */ /* 0x080fe20000410000 */
[----:B------:R-:W-:Y:S01]  /*e540*/  MOV R71, 0x1f ;  /* 0x0000001f00477802 */ /* 0x000fe20000000f00 */
[----:B------:R-:W-:Y:S01]  /*e550*/  FMUL.FTZ R60, R61, R68 ;  /* 0x000000443d3c7220 */ /* 0x000fe20000410000 */
[----:B------:R-:W-:Y:S01]  /*e560*/  MOV R67, 0xffffffff ;  /* 0xffffffff00437802 */ /* 0x000fe20000000f00 */
[-C--:B------:R-:W-:Y:S01]  /*e570*/  FFMA.FTZ R239, R62, R236.reuse, -R239 ;  /* 0x000000ec3eef7223 */ /* 0x080fe200000108ef */
[----:B------:R-:W-:Y:S01]  /*e580*/  MOV R65, 0xe5b0 ;  /* 0x0000e5b000417802 */ /* 0x000fe20000000f00 */
[----:B------:R-:W-:-:S02]  /*e590*/  FFMA.FTZ R240, R63, R236, R240 ;  /* 0x000000ec3ff07223 */ /* 0x000fc400000100f0 */
[----:B-1----:R-:W-:Y:S05]  /*e5a0*/  CALL.REL.NOINC `($__internal_4_$__cuda_sm70_shflsync_idx_p) ;  /* 0x000001b000007944 */ /* 0x002fea0003c00000 */
        /* <DEDUP_REMOVED lines=22> */
[----:B------:R-:W-:Y:S05]  /*e710*/  BRA `(.L_x_131) ;  /* 0xffffa0c000007947 */ /* 0x000fea000383ffff */
        .weak           $__internal_3_$__cuda_sm70_shflsync_down
        .type           $__internal_3_$__cuda_sm70_shflsync_down,@function
        .size           $__internal_3_$__cuda_sm70_shflsync_down,($__internal_4_$__cuda_sm70_shflsync_idx_p - $__internal_3_$__cuda_sm70_shflsync_down)
$__internal_3_$__cuda_sm70_shflsync_down:
[----:B------:R-:W-:Y:S01]  /*e720*/  HFMA2.MMA R65, -RZ, RZ, 0, 0 ;  /* 0x00000000ff417435 */ /* 0x000fe200000001ff */
[----:B------:R-:W-:Y:S04]  /*e730*/  WARPSYNC R75 ;  /* 0x0000004b00007348 */ /* 0x000fe80003800000 */
[----:B------:R0:W1:Y:S01]  /*e740*/  SHFL.DOWN PT, R75, R74, R69, R70 ;  /* 0x080000454a4b7389 */ /* 0x00006200000e0046 */
[----:B------:R-:W-:Y:S05]  /*e750*/  RET.REL.NODEC R64 `(_Z25selective_scan_bwd_kernelI32Selective_Scan_bwd_kernel_traitsILi128ELi16ELb0ELb0ELb0ELb0ELb1EfN3c107complexIfEEEEv12SSMParamsBwd) ;  /* 0xffff18a040007950 */ /* 0x000fea0003c3ffff */
        .weak           $__internal_4_$__cuda_sm70_shflsync_idx_p
        .type           $__internal_4_$__cuda_sm70_shflsync_idx_p,@function
        .size           $__internal_4_$__cuda_sm70_shflsync_idx_p,($__internal_5_$__cuda_sm70_shflsync_up - $__internal_4_$__cuda_sm70_shflsync_idx_p)
$__internal_4_$__cuda_sm70_shflsync_idx_p:
[----:B------:R-:W-:Y:S04]  /*e760*/  WARPSYNC R67 ;  /* 0x0000004300007348 */ /* 0x000fe80003800000 */
[----:B------:R0:W1:Y:S02]  /*e770*/  SHFL.IDX PT, R66, R64, R66, R71 ;  /* 0x0000004240427389 */ /* 0x00006400000e0047 */
[----:B0-----:R-:W-:Y:S01]  /*e780*/  MOV R64, R65 ;  /* 0x0000004100407202 */ /* 0x001fe20000000f00 */
[----:B------:R-:W-:-:S06]  /*e790*/  HFMA2.MMA R65, -RZ, RZ, 0, 0 ;  /* 0x00000000ff417435 */ /* 0x000fcc00000001ff */
[----:B------:R-:W-:Y:S05]  /*e7a0*/  RET.REL.NODEC R64 `(_Z25selective_scan_bwd_kernelI32Selective_Scan_bwd_kernel_traitsILi128ELi16ELb0ELb0ELb0ELb0ELb1EfN3c107complexIfEEEEv12SSMParamsBwd) ;  /* 0xffff185040007950 */ /* 0x000fea0003c3ffff */
        .weak           $__internal_5_$__cuda_sm70_shflsync_up
        .type           $__internal_5_$__cuda_sm70_shflsync_up,@function
        .size           $__internal_5_$__cuda_sm70_shflsync_up,(.L_x_14440 - $__internal_5_$__cuda_sm70_shflsync_up)
$__internal_5_$__cuda_sm70_shflsync_up:
[----:B------:R-:W-:Y:S01]  /*e7b0*/  MOV R65, 0x0 ;  /* 0x0000000000417802 */ /* 0x000fe20000000f00 */
[----:B------:R-:W-:Y:S04]  /*e7c0*/  WARPSYNC R77 ;  /* 0x0000004d00007348 */ /* 0x000fe80003800000 */
[----:B------:R0:W1:Y:S01]  /*e7d0*/  SHFL.UP PT, R67, R67, R72, R74 ;  /* 0x0400004843437389 */ /* 0x00006200000e004a */
[----:B------:R-:W-:Y:S05]  /*e7e0*/  RET.REL.NODEC R64 `(_Z25selective_scan_bwd_kernelI32Selective_Scan_bwd_kernel_traitsILi128ELi16ELb0ELb0ELb0ELb0ELb1EfN3c107complexIfEEEEv12SSMParamsBwd) ;  /* 0xffff181040007950 */ /* 0x000fea0003c3ffff */
.L_x_132:
        /* <DEDUP_REMOVED lines=9> */
.L_x_14440:


//--------------------- .text._Z25selective_scan_bwd_kernelI32Selective_Scan_bwd_kernel_traitsILi128ELi16ELb0ELb0ELb0ELb1ELb0EfN3c107complexIfEEEEv12SSMParamsBwd --------------------------
	.section	.text._Z25selective_scan_bwd_kernelI32Selective_Scan_bwd_kernel_traitsILi128ELi16ELb0ELb0ELb0ELb1ELb0EfN3c107complexIfEEEEv12SSMParamsBwd,"ax",@progbits
	.sectioninfo	@"SHI_REGISTERS=255"
	.align	128
        .global         _Z25selective_scan_bwd_kernelI32Selective_Scan_bwd_kernel_traitsILi128ELi16ELb0ELb0ELb0ELb1ELb0EfN3c107complexIfEEEEv12SSMParamsBwd
        .type           _Z25selective_scan_bwd_kernelI32Selective_Scan_bwd_kernel_traitsILi128ELi16ELb0ELb0ELb0ELb1ELb0EfN3c107complexIfEEEEv12SSMParamsBwd,@function
        .size           _Z25selective_scan_bwd_kernelI32Selective_Scan_bwd_kernel_traitsILi128ELi16ELb0ELb0ELb0ELb1ELb0EfN3c107complexIfEEEEv12SSMParamsBwd,(.L_x_14443 - _Z25selective_scan_bwd_kernelI32Selective_Scan_bwd_kernel_traitsILi128ELi16ELb0ELb0ELb0ELb1ELb0EfN3c107complexIfEEEEv12SSMParamsBwd)
        .other          _Z25selective_scan_bwd_kernelI32Selective_Scan_bwd_kernel_traitsILi128ELi16ELb0ELb0ELb0ELb1ELb0EfN3c107complexIfEEEEv12SSMParamsBwd,@"STO_CUDA_ENTRY STV_DEFAULT"
_Z25selective_scan_bwd_kernelI32Selective_Scan_bwd_kernel_traitsILi128ELi16ELb0ELb0ELb0ELb1ELb0EfN3c107complexIfEEEEv12SSMParamsBwd:
.text._Z25selective_scan_bwd_kernelI32Selective_Scan_bwd_kernel_traitsILi128ELi16ELb0ELb0ELb0ELb1ELb0EfN3c107complexIfEEEEv12SSMParamsBwd:
[----:B------:R-:W-:Y:S02]  /*0000*/  MOV R1, c[0x0][0x28] ;  /* 0x00000a0000017a02 */ /* 0x000fe40000000f00 */
[----:B------:R-:W0:Y:S01]  /*0010*/  S2R R0, SR_CTAID.Y ;  /* 0x0000000000007919 */ /* 0x000e220000002600 */
[----:B------:R-:W-:Y:S01]  /*0020*/  ISETP.NE.U32.AND P1, PT, RZ, c[0x0][0x238], PT ;  /* 0x00008e00ff007a0c */ /* 0x000fe20003f25070 */
[----:B------:R-:W-:Y:S01]  /*0030*/  ULDC.64 UR6, c[0x0][0x118] ;  /* 0x0000460000067ab9 */ /* 0x000fe20000000a00 */
[----:B------:R-:W-:Y:S02]  /*0040*/  ISETP.NE.U32.AND P2, PT, RZ, c[0x0][0x250], PT ;  /* 0x00009400ff007a0c */ /* 0x000fe40003f45070 */
[----:B------:R-:W-:Y:S02]  /*0050*/  ISETP.NE.AND.EX P1, PT, RZ, c[0x0][0x23c], PT, P1 ;  /* 0x00008f00ff007a0c */ /* 0x000fe40003f25310 */
[----:B------:R-:W-:Y:S02]  /*0060*/  ISETP.NE.AND.EX P2, PT, RZ, c[0x0][0x254], PT, P2 ;  /* 0x00009500ff007a0c */ /* 0x000fe40003f45320 */
[----:B0-----:R-:W-:-:S09]  /*0070*/  SHF.R.S32.HI R3, RZ, 0x1f, R0 ;  /* 0x0000001fff037819 */ /* 0x001fd20000011400 */
[C---:B------:R-:W-:Y:S02]  /*0080*/  @P1 LEA R8, P0, R0.reuse, c[0x0][0x238], 0x2 ;  /* 0x00008e0000081a11 */ /* 0x040fe400078010ff */
[C---:B------:R-:W-:Y:S02]  /*0090*/  @P2 LEA R10, P3, R0.reuse, c[0x0][0x250], 0x2 ;  /* 0x00009400000a2a11 */ /* 0x040fe400078610ff */
[C-C-:B------:R-:W-:Y:S02]  /*00a0*/  @P1 LEA.HI.X R9, R0.reuse, c[0x0][0x23c], R3.reuse, 0x2, P0 ;  /* 0x00008f0000091a11 */ /* 0x140fe400000f1403 */
[----:B------:R-:W-:-:S03]  /*00b0*/  @P2 LEA.HI.X R11, R0, c[0x0][0x254], R3, 0x2, P3 ;  /* 0x00009500000b2a11 */ /* 0x000fc600018f1403 */
[----:B------:R0:W2:Y:S04]  /*00c0*/  @P1 LDG.E R12, [R8.64] ;  /* 0x00000006080c1981 */ /* 0x0000a8000c1e1900 */
[----:B------:R1:W3:Y:S01]  /*00d0*/  @P2 LDG.E R13, [R10.64] ;  /* 0x000000060a0d2981 */ /* 0x0002e2000c1e1900 */
[----:B------:R-:W-:Y:S01]  /*00e0*/  MOV R18, c[0x0][0x174] ;  /* 0x00005d0000127a02 */ /* 0x000fe20000000f00 */
[C---:B------:R-:W-:Y:S01]  /*00f0*/  IMAD R17, R3.reuse, c[0x0][0x1d8], RZ ;  /* 0x0000760003117a24 */ /* 0x040fe200078e02ff */
[----:B------:R-:W-:Y:S01]  /*0100*/  UMOV UR4, URZ ;  /* 0x0000003f00047c82 */ /* 0x000fe20008000000 */
[----:B------:R-:W4:Y:S01]  /*0110*/  S2R R5, SR_CTAID.X ;  /* 0x0000000000057919 */ /* 0x000f220000002500 */
[----:B------:R-:W-:Y:S01]  /*0120*/  IMAD R23, R3, c[0x0][0x280], RZ ;  /* 0x0000a00003177a24 */ /* 0x000fe200078e02ff */
[----:B------:R-:W-:Y:S01]  /*0130*/  ISETP.GE.AND P5, PT, R18, 0x1, PT ;  /* 0x000000011200780c */ /* 0x000fe20003fa6270 */
[----:B------:R-:W-:Y:S01]  /*0140*/  UMOV UR5, URZ ;  /* 0x0000003f00057c82 */ /* 0x000fe20008000000 */
[----:B------:R-:W-:Y:S01]  /*0150*/  CS2R R210, SRZ ;  /* 0x0000000000d27805 */ /* 0x000fe2000001ff00 */
[----:B------:R-:W-:Y:S01]  /*0160*/  IMAD R23, R0, c[0x0][0x284], R23 ;  /* 0x0000a10000177a24 */ /* 0x000fe200078e0217 */
[----:B------:R-:W-:Y:S01]  /*0170*/  CS2R R208, SRZ ;  /* 0x0000000000d07805 */ /* 0x000fe2000001ff00 */
[----:B----4-:R-:W-:Y:S01]  /*0180*/  SHF.R.S32.HI R2, RZ, 0x1f, R5 ;  /* 0x0000001fff027819 */ /* 0x010fe20000011405 */
[----:B------:R-:W-:-:S04]  /*0190*/  IMAD.WIDE.U32 R6, R5, c[0x0][0x1d0], RZ ;  /* 0x0000740005067a25 */ /* 0x000fc800078e00ff */
[C---:B------:R-:W-:Y:S02]  /*01a0*/  IMAD R4, R2.reuse, c[0x0][0x1d0], RZ ;  /* 0x0000740002047a24 */ /* 0x040fe400078e02ff */
[----:B------:R-:W-:Y:S02]  /*01b0*/  IMAD R14, R2, c[0x0][0x1e0], RZ ;  /* 0x00007800020e7a24 */ /* 0x000fe400078e02ff */
[C---:B------:R-:W-:Y:S01]  /*01c0*/  IMAD R15, R5.reuse, c[0x0][0x1d4], R4 ;  /* 0x00007500050f7a24 */ /* 0x040fe200078e0204 */
[----:B------:R-:W-:Y:S01]  /*01d0*/  SHF.L.U32 R4, R18, 0xb, RZ ;  /* 0x0000000b12047819 */ /* 0x000fe200000006ff */
[----:B------:R-:W-:Y:S02]  /*01e0*/  IMAD R16, R2, c[0x0][0x278], RZ ;  /* 0x00009e0002107a24 */ /* 0x000fe400078e02ff */
[----:B0-----:R-:W-:Y:S01]  /*01f0*/  IMAD.WIDE.U32 R8, R5, c[0x0][0x1e0], RZ ;  /* 0x0000780005087a25 */ /* 0x001fe200078e00ff */
[----:B------:R-:W-:Y:S02]  /*0200*/  IADD3 R7, R7, R15, RZ ;  /* 0x0000000f07077210 */ /* 0x000fe40007ffe0ff */
[----:B------:R-:W-:Y:S01]  /*0210*/  IADD3 R15, R4, -0x800, RZ ;  /* 0xfffff800040f7810 */ /* 0x000fe20007ffe0ff */
[----:B------:R-:W-:-:S02]  /*0220*/  IMAD R19, R5, c[0x0][0x1e4], R14 ;  /* 0x0000790005137a24 */ /* 0x000fc400078e020e */
[----:B------:R-:W-:-:S03]  /*0230*/  IMAD.WIDE.U32 R6, R0, c[0x0][0x1d8], R6 ;  /* 0x0000760000067a25 */ /* 0x000fc600078e0006 */
[----:B------:R-:W-:Y:S01]  /*0240*/  IADD3 R9, R9, R19, RZ ;  /* 0x0000001309097210 */ /* 0x000fe20007ffe0ff */
[----:B-1----:R-:W-:Y:S01]  /*0250*/  IMAD.WIDE.U32 R10, R5, c[0x0][0x278], RZ ;  /* 0x00009e00050a7a25 */ /* 0x002fe200078e00ff */
[----:B------:R-:W-:-:S03]  /*0260*/  IADD3 R19, P0, R15, R6, RZ ;  /* 0x000000060f137210 */ /* 0x000fc60007f1e0ff */
[----:B------:R-:W-:Y:S01]  /*0270*/  IMAD R21, R5, c[0x0][0x27c], R16 ;  /* 0x00009f0005157a24 */ /* 0x000fe200078e0210 */
[----:B------:R-:W-:Y:S01]  /*0280*/  LEA R18, P4, R19, c[0x0][0x240], 0x2 ;  /* 0x0000900013127a11 */ /* 0x000fe200078810ff */
[C---:B------:R-:W-:Y:S01]  /*0290*/  IMAD R14, R0.reuse, c[0x0][0x1dc], R17 ;  /* 0x00007700000e7a24 */ /* 0x040fe200078e0211 */
[----:B------:R-:W-:Y:S02]  /*02a0*/  SHF.R.S32.HI R17, RZ, 0x1f, R15 ;  /* 0x0000001fff117819 */ /* 0x000fe4000001140f */
[----:B------:R-:W-:Y:S01]  /*02b0*/  IADD3 R11, R11, R21, RZ ;  /* 0x000000150b0b7210 */ /* 0x000fe20007ffe0ff */
[----:B------:R-:W-:Y:S01]  /*02c0*/  IMAD R21, R3, c[0x0][0x1e8], RZ ;  /* 0x00007a0003157a24 */ /* 0x000fe200078e02ff */
[----:B------:R-:W-:Y:S01]  /*02d0*/  IADD3.X R14, R17, R7, R14, P0, !PT ;  /* 0x00000007110e7210 */ /* 0x000fe200007fe40e */
[C---:B------:R-:W-:Y:S01]  /*02e0*/  IMAD.WIDE.U32 R6, R0.reuse, c[0x0][0x1e8], R8 ;  /* 0x00007a0000067a25 */ /* 0x040fe200078e0008 */
[----:B------:R-:W-:Y:S02]  /*02f0*/  ISETP.NE.U32.AND P0, PT, RZ, c[0x0][0x260], PT ;  /* 0x00009800ff007a0c */ /* 0x000fe40003f05070 */
[----:B------:R-:W-:Y:S01]  /*0300*/  LEA.HI.X R19, R19, c[0x0][0x244], R14, 0x2, P4 ;  /* 0x0000910013137a11 */ /* 0x000fe200020f140e */
[----:B------:R-:W-:Y:S01]  /*0310*/  IMAD.WIDE.U32 R8, R0, c[0x0][0x280], R10 ;  /* 0x0000a00000087a25 */ /* 0x000fe200078e000a */
[----:B------:R-:W-:-:S02]  /*0320*/  IADD3 R6, P6, R15, R6, RZ ;  /* 0x000000060f067210 */ /* 0x000fc40007fde0ff */
[----:B------:R-:W-:Y:S01]  /*0330*/  ISETP.NE.AND.EX P0, PT, RZ, c[0x0][0x264], PT, P0 ;  /* 0x00009900ff007a0c */ /* 0x000fe20003f05300 */
[----:B------:R-:W-:Y:S01]  /*0340*/  IMAD R21, R0, c[0x0][0x1ec], R21 ;  /* 0x00007b0000157a24 */ /* 0x000fe200078e0215 */
[----:B------:R-:W-:Y:S02]  /*0350*/  IADD3 R15, P3, R15, R8, RZ ;  /* 0x000000080f0f7210 */ /* 0x000fe40007f7e0ff */
[----:B------:R-:W-:Y:S02]  /*0360*/  ISETP.NE.U32.AND P4, PT, RZ, c[0x0][0x348], PT ;  /* 0x0000d200ff007a0c */ /* 0x000fe40003f85070 */
[C---:B------:R-:W-:Y:S02]  /*0370*/  IADD3.X R8, R17.reuse, R9, R23, P3, !PT ;  /* 0x0000000911087210 */ /* 0x040fe40001ffe417 */
[----:B------:R-:W-:Y:S02]  /*0380*/  ISETP.NE.U32.AND P3, PT, RZ, c[0x0][0x328], PT ;  /* 0x0000ca00ff007a0c */ /* 0x000fe40003f65070 */
[----:B------:R-:W-:-:S02]  /*0390*/  IADD3.X R7, R17, R7, R21, P6, !PT ;  /* 0x0000000711077210 */ /* 0x000fc400037fe415 */
[C---:B------:R-:W-:Y:S02]  /*03a0*/  LEA R16, P6, R6.reuse, c[0x0][0x248], 0x2 ;  /* 0x0000920006107a11 */ /* 0x040fe400078c10ff */
[----:B------:R-:W-:Y:S02]  /*03b0*/  ISETP.NE.AND.EX P3, PT, RZ, c[0x0][0x32c], PT, P3 ;  /* 0x0000cb00ff007a0c */ /* 0x000fe40003f65330 */
[----:B------:R-:W-:Y:S02]  /*03c0*/  ISETP.NE.AND.EX P4, PT, RZ, c[0x0][0x34c], PT, P4 ;  /* 0x0000d300ff007a0c */ /* 0x000fe40003f85340 */
[----:B------:R-:W-:Y:S01]  /*03d0*/  LEA.HI.X R17, R6, c[0x0][0x24c], R7, 0x2, P6 ;  /* 0x0000930006117a11 */ /* 0x000fe200030f1407 */
[----:B------:R-:W-:Y:S01]  /*03e0*/  @P0 IMAD R6, R5, c[0x0][0x164], R0 ;  /* 0x0000590005060a24 */ /* 0x000fe200078e0200 */
[----:B------:R-:W-:Y:S02]  /*03f0*/  @P0 MOV R213, 0x10 ;  /* 0x0000001000d50802 */ /* 0x000fe40000000f00 */
[----:B------:R-:W-:Y:S01]  /*0400*/  LEA R14, P6, R15, c[0x0][0x308], 0x2 ;  /* 0x0000c2000f0e7a11 */ /* 0x000fe200078c10ff */
[----:B------:R-:W-:-:S04]  /*0410*/  @P0 IMAD R6, R6, c[0x0][0x174], RZ ;  /* 0x00005d0006060a24 */ /* 0x000fc800078e02ff */
[----:B------:R-:W-:-:S04]  /*0420*/  @P0 IMAD R6, R6, c[0x0][0x16c], RZ ;  /* 0x00005b0006060a24 */ /* 0x000fc800078e02ff */
[----:B------:R-:W-:Y:S02]  /*0430*/  @P0 IMAD.WIDE R212, R6, R213, c[0x0][0x260] ;  /* 0x0000980006d40625 */ /* 0x000fe400078e02d5 */
[----:B------:R-:W-:Y:S01]  /*0440*/  CS2R R6, SRZ ;  /* 0x0000000000067805 */ /* 0x000fe2000001ff00 */
[----:B------:R-:W-:Y:S01]  /*0450*/  @!P0 CS2R R212, SRZ ;  /* 0x0000000000d48805 */ /* 0x000fe2000001ff00 */
[----:B--2---:R0:W1:Y:S01]  /*0460*/  @P1 R2UR UR4, R12 ;  /* 0x000000000c0413c2 */ /* 0x00406200000e0000 */
[----:B------:R-:W-:-:S04]  /*0470*/  @P3 LEA R210, P1, R0, c[0x0][0x328], 0x2 ;  /* 0x0000ca0000d23a11 */ /* 0x000fc800078210ff */
[----:B------:R-:W-:-:S03]  /*0480*/  @P3 LEA.HI.X R211, R0, c[0x0][0x32c], R3, 0x2, P1 ;  /* 0x0000cb0000d33a11 */ /* 0x000fc600008f1403 */
[----:B---3--:R2:W3:Y:S01]  /*0490*/  @P2 R2UR UR5, R13 ;  /* 0x000000000d0523c2 */ /* 0x0084e200000e0000 */
[C---:B------:R-:W-:Y:S02]  /*04a0*/  @P4 LEA R208, P2, R0.reuse, c[0x0][0x348], 0x2 ;  /* 0x0000d20000d04a11 */ /* 0x040fe400078410ff */
[----:B0-----:R-:W-:Y:S02]  /*04b0*/  LEA.HI.X R12, R15, c[0x0][0x30c], R8, 0x2, P6 ;  /* 0x0000c3000f0c7a11 */ /* 0x001fe400030f1408 */
[----:B------:R-:W-:Y:S01]  /*04c0*/  @P4 LEA.HI.X R209, R0, c[0x0][0x34c], R3, 0x2, P2 ;  /* 0x0000d30000d14a11 */ /* 0x000fe200010f1403 */
[----:B------:R-:W-:Y:S05]  /*04d0*/  @!P5 BRA `(.L_x_133) ;  /* 0x0000bc700000d947 */ /* 0x000fea0003800000 */
[----:B------:R-:W0:Y:S01]  /*04e0*/  S2R R8, SR_TID.X ;  /* 0x0000000000087919 */ /* 0x000e220000002100 */
[----:B------:R4:W2:Y:S01]  /*04f0*/  R2UR UR12, R18 ;  /* 0x00000000120c73c2 */ /* 0x0008a200000e0000 */
[----:B------:R-:W-:Y:S02]  /*0500*/  HFMA2.MMA R11, -RZ, RZ, 0, 0 ;  /* 0x00000000ff0b7435 */ /* 0x000fe400000001ff */
[----:B------:R-:W3:Y:S05]  /*0510*/  S2R R9, SR_LANEID ;  /* 0x0000000000097919 */ /* 0x000eea0000000000 */
[----:B------:R4:W1:Y:S08]  /*0520*/  R2UR UR13, R19 ;  /* 0x00000000130d73c2 */ /* 0x00087000000e0000 */
[----:B------:R4:W1:Y:S01]  /*0530*/  R2UR UR10, R16 ;  /* 0x00000000100a73c2 */ /* 0x00086200000e0000 */
[----:B0-----:R-:W-:-:S07]  /*0540*/  SHF.R.S32.HI R7, RZ, 0x1f, R8 ;  /* 0x0000001fff077819 */ /* 0x001fce0000011408 */
[----:B------:R4:W0:Y:S01]  /*0550*/  R2UR UR11, R17 ;  /* 0x00000000110b73c2 */ /* 0x00082200000e0000 */
[----:B------:R-:W-:Y:S02]  /*0560*/  LEA.HI R10, R7, R8, RZ, 0x5 ;  /* 0x00000008070a7211 */ /* 0x000fe400078f28ff */
[----:B------:R-:W-:Y:S02]  /*0570*/  CS2R R6, SRZ ;  /* 0x0000000000067805 */ /* 0x000fe4000001ff00 */
[----:B------:R-:W-:-:S03]  /*0580*/  SHF.R.S32.HI R10, RZ, 0x5, R10 ;  /* 0x00000005ff0a7819 */ /* 0x000fc6000001140a */
[----:B------:R4:W0:Y:S08]  /*0590*/  R2UR UR8, R14 ;  /* 0x000000000e0873c2 */ /* 0x00083000000e0000 */
[----:B-123--:R4:W0:Y:S02]  /*05a0*/  R2UR UR9, R12 ;  /* 0x000000000c0973c2 */ /* 0x00e82400000e0000 */
.L_x_208:
[----:B------:R-:W-:Y:S01]  /*05b0*/  SHF.L.U32 R13, R8, 0x4, RZ ;  /* 0x00000004080d7819 */ /* 0x000fe200000006ff */
[----:B------:R-:W-:Y:S01]  /*05c0*/  BAR.SYNC.DEFER_BLOCKING 0x0 ;  /* 0x0000000000007b1d */ /* 0x000fe20000010000 */
[----:B----4-:R-:W-:Y:S01]  /*05d0*/  IADD3 R12, -R11, c[0x0][0x174], RZ ;  /* 0x00005d000b0c7a10 */ /* 0x010fe20007ffe1ff */
[----:B------:R-:W-:Y:S01]  /*05e0*/  CS2R R34, SRZ ;  /* 0x0000000000227805 */ /* 0x000fe2000001ff00 */
[----:B------:R-:W-:Y:S01]  /*05f0*/  LOP3.LUT R32, R13, 0xfffffe00, RZ, 0xc0, !PT ;  /* 0xfffffe000d207812 */ /* 0x000fe200078ec0ff */
[----:B------:R-:W-:Y:S01]  /*0600*/  CS2R R36, SRZ ;  /* 0x0000000000247805 */ /* 0x000fe2000001ff00 */
[----:B------:R-:W-:Y:S01]  /*0610*/  LEA R13, R12, 0xfffff800, 0xb ;  /* 0xfffff8000c0d7811 */ /* 0x000fe200078e58ff */
[----:B------:R-:W-:Y:S01]  /*0620*/  CS2R R38, SRZ ;  /* 0x0000000000267805 */ /* 0x000fe2000001ff00 */
[----:B------:R-:W-:Y:S01]  /*0630*/  LOP3.LUT R14, R32, 0x1f, R8, 0xf8, !PT ;  /* 0x0000001f200e7812 */ /* 0x000fe200078ef808 */
[----:B------:R-:W-:Y:S01]  /*0640*/  CS2R R40, SRZ ;  /* 0x0000000000287805 */ /* 0x000fe2000001ff00 */
[----:B------:R-:W-:Y:S01]  /*0650*/  IADD3 R72, -R13, c[0x0][0x168], RZ ;  /* 0x00005a000d487a10 */ /* 0x000fe20007ffe1ff */
[----:B------:R-:W-:Y:S01]  /*0660*/  CS2R R42, SRZ ;  /* 0x00000000002a7805 */ /* 0x000fe2000001ff00 */
[----:B------:R-:W-:-:S02]  /*0670*/  LOP3.LUT R15, R14, 0x20, RZ, 0xfc, !PT ;  /* 0x000000200e0f7812 */ /* 0x000fc400078efcff */
[CC--:B------:R-:W-:Y:S02]  /*0680*/  ISETP.GE.AND P2, PT, R14.reuse, R72.reuse, PT ;  /* 0x000000480e00720c */ /* 0x0c0fe40003f46270 */
[----:B------:R-:W-:Y:S02]  /*0690*/  ISETP.GE.AND P1, PT, R15, R72, PT ;  /* 0x000000480f00720c */ /* 0x000fe40003f26270 */
[----:B------:R-:W-:Y:S02]  /*06a0*/  MOV R16, UR12 ;  /* 0x0000000c00107c02 */ /* 0x000fe40008000f00 */
[----:B------:R-:W-:Y:S02]  /*06b0*/  MOV R17, UR13 ;  /* 0x0000000d00117c02 */ /* 0x000fe40008000f00 */
[C---:B------:R-:W-:Y:S02]  /*06c0*/  LOP3.LUT R18, R14.reuse, 0x40, RZ, 0xfc, !PT ;  /* 0x000000400e127812 */ /* 0x040fe400078efcff */
[C---:B------:R-:W-:Y:S01]  /*06d0*/  LOP3.LUT R19, R14.reuse, 0x60, RZ, 0xfc, !PT ;  /* 0x000000600e137812 */ /* 0x040fe200078efcff */
[C---:B------:R-:W-:Y:S01]  /*06e0*/  IMAD.WIDE R16, R14.reuse, 0x4, R16 ;  /* 0x000000040e107825 */ /* 0x040fe200078e0210 */
[----:B------:R-:W-:-:S02]  /*06f0*/  LOP3.LUT R20, R14, 0x80, RZ, 0xfc, !PT ;  /* 0x000000800e147812 */ /* 0x000fc400078efcff */
[----:B------:R-:W-:Y:S02]  /*0700*/  MOV R31, RZ ;  /* 0x000000ff001f7202 */ /* 0x000fe40000000f00 */
[C---:B------:R-:W-:Y:S01]  /*0710*/  LOP3.LUT R21, R14.reuse, 0xa0, RZ, 0xfc, !PT ;  /* 0x000000a00e157812 */ /* 0x040fe200078efcff */
[----:B------:R1:W2:Y:S01]  /*0720*/  @!P2 LDG.E R34, [R16.64] ;  /* 0x000000061022a981 */ /* 0x0002a2000c1e1900 */
[----:B------:R-:W-:Y:S02]  /*0730*/  LOP3.LUT R22, R14, 0xc0, RZ, 0xfc, !PT ;  /* 0x000000c00e167812 */ /* 0x000fe400078efcff */
[-C--:B------:R-:W-:Y:S01]  /*0740*/  ISETP.GE.AND P0, PT, R18, R72.reuse, PT ;  /* 0x000000481200720c */ /* 0x080fe20003f06270 */
[----:B------:R1:W3:Y:S01]  /*0750*/  @!P1 LDG.E R31, [R16.64+0x80] ;  /* 0x00008006101f9981 */ /* 0x0002e2000c1e1900 */
[----:B------:R-:W-:Y:S02]  /*0760*/  LOP3.LUT R48, R14, 0xe0, RZ, 0xfc, !PT ;  /* 0x000000e00e307812 */ /* 0x000fe400078efcff */
[----:B------:R-:W-:-:S02]  /*0770*/  ISETP.GE.AND P4, PT, R19, R72, PT ;  /* 0x000000481300720c */ /* 0x000fc40003f86270 */
[----:B------:R-:W-:Y:S02]  /*0780*/  LOP3.LUT R49, R14, 0x100, RZ, 0xfc, !PT ;  /* 0x000001000e317812 */ /* 0x000fe400078efcff */
[-C--:B------:R-:W-:Y:S02]  /*0790*/  ISETP.GE.AND P6, PT, R20, R72.reuse, PT ;  /* 0x000000481400720c */ /* 0x080fe40003fc6270 */
[-C--:B------:R-:W-:Y:S02]  /*07a0*/  ISETP.GE.AND P5, PT, R21, R72.reuse, PT ;  /* 0x000000481500720c */ /* 0x080fe40003fa6270 */
[-C--:B------:R-:W-:Y:S01]  /*07b0*/  ISETP.GE.AND P3, PT, R22, R72.reuse, PT ;  /* 0x000000481600720c */ /* 0x080fe20003f66270 */
[----:B------:R1:W4:Y:S01]  /*07c0*/  @!P0 LDG.E R36, [R16.64+0x100] ;  /* 0x0001000610248981 */ /* 0x000322000c1e1900 */
[-C--:B------:R-:W-:Y:S02]  /*07d0*/  ISETP.GE.AND P2, PT, R48, R72.reuse, PT ;  /* 0x000000483000720c */ /* 0x080fe40003f46270 */
[----:B------:R-:W-:-:S02]  /*07e0*/  ISETP.GE.AND P1, PT, R49, R72, PT ;  /* 0x000000483100720c */ /* 0x000fc40003f26270 */
[----:B------:R-:W-:Y:S02]  /*07f0*/  MOV R33, RZ ;  /* 0x000000ff00217202 */ /* 0x000fe40000000f00 */
[C---:B------:R-:W-:Y:S01]  /*0800*/  LOP3.LUT R50, R14.reuse, 0x120, RZ, 0xfc, !PT ;  /* 0x000001200e327812 */ /* 0x040fe200078efcff */
[----:B------:R1:W5:Y:S01]  /*0810*/  @!P6 LDG.E R38, [R16.64+0x200] ;  /* 0x000200061026e981 */ /* 0x000362000c1e1900 */
[C---:B------:R-:W-:Y:S02]  /*0820*/  LOP3.LUT R51, R14.reuse, 0x140, RZ, 0xfc, !PT ;  /* 0x000001400e337812 */ /* 0x040fe400078efcff */
[C---:B------:R-:W-:Y:S01]  /*0830*/  LOP3.LUT R52, R14.reuse, 0x160, RZ, 0xfc, !PT ;  /* 0x000001600e347812 */ /* 0x040fe200078efcff */
[----:B------:R1:W5:Y:S01]  /*0840*/  @!P4 LDG.E R33, [R16.64+0x180] ;  /* 0x000180061021c981 */ /* 0x000362000c1e1900 */
[C---:B------:R-:W-:Y:S02]  /*0850*/  LOP3.LUT R53, R14.reuse, 0x180, RZ, 0xfc, !PT ;  /* 0x000001800e357812 */ /* 0x040fe400078efcff */
[----:B------:R-:W-:Y:S01]  /*0860*/  LOP3.LUT R54, R14, 0x1a0, RZ, 0xfc, !PT ;  /* 0x000001a00e367812 */ /* 0x000fe200078efcff */
[----:B------:R1:W5:Y:S01]  /*0870*/  @!P5 LDG.E R35, [R16.64+0x280] ;  /* 0x000280061023d981 */ /* 0x000362000c1e1900 */
[----:B------:R-:W-:-:S02]  /*0880*/  ISETP.GE.AND P0, PT, R50, R72, PT ;  /* 0x000000483200720c */ /* 0x000fc40003f06270 */
[C---:B------:R-:W-:Y:S01]  /*0890*/  LOP3.LUT R55, R14.reuse, 0x1c0, RZ, 0xfc, !PT ;  /* 0x000001c00e377812 */ /* 0x040fe200078efcff */
[----:B------:R1:W5:Y:S01]  /*08a0*/  @!P3 LDG.E R40, [R16.64+0x300] ;  /* 0x000300061028b981 */ /* 0x000362000c1e1900 */
[-C--:B------:R-:W-:Y:S02]  /*08b0*/  ISETP.GE.AND P4, PT, R51, R72.reuse, PT ;  /* 0x000000483300720c */ /* 0x080fe40003f86270 */
[----:B------:R-:W-:Y:S01]  /*08c0*/  LOP3.LUT R57, R14, 0x1e0, RZ, 0xfc, !PT ;  /* 0x000001e00e397812 */ /* 0x000fe200078efcff */
[----:B------:R1:W5:Y:S01]  /*08d0*/  @!P2 LDG.E R37, [R16.64+0x380] ;  /* 0x000380061025a981 */ /* 0x000362000c1e1900 */
[-C--:B------:R-:W-:Y:S02]  /*08e0*/  ISETP.GE.AND P6, PT, R52, R72.reuse, PT ;  /* 0x000000483400720c */ /* 0x080fe40003fc6270 */
[-C--:B------:R-:W-:Y:S01]  /*08f0*/  ISETP.GE.AND P5, PT, R53, R72.reuse, PT ;  /* 0x000000483500720c */ /* 0x080fe20003fa6270 */
[----:B------:R1:W5:Y:S01]  /*0900*/  @!P1 LDG.E R42, [R16.64+0x400] ;  /* 0x00040006102a9981 */ /* 0x000362000c1e1900 */
[----:B------:R-:W-:-:S02]  /*0910*/  ISETP.GE.AND P3, PT, R54, R72, PT ;  /* 0x000000483600720c */ /* 0x000fc40003f66270 */
[-C--:B------:R-:W-:Y:S01]  /*0920*/  ISETP.GE.AND P2, PT, R55, R72.reuse, PT ;  /* 0x000000483700720c */ /* 0x080fe20003f46270 */
[----:B------:R-:W-:Y:S01]  /*0930*/  CS2R R44, SRZ ;  /* 0x00000000002c7805 */ /* 0x000fe2000001ff00 */
[----:B------:R-:W-:Y:S01]  /*0940*/  ISETP.GE.AND P1, PT, R57, R72, PT ;  /* 0x000000483900720c */ /* 0x000fe20003f26270 */
[----:B------:R1:W5:Y:S01]  /*0950*/  @!P0 LDG.E R39, [R16.64+0x480] ;  /* 0x0004800610278981 */ /* 0x000362000c1e1900 */
[----:B------:R-:W-:Y:S02]  /*0960*/  MOV R46, RZ ;  /* 0x000000ff002e7202 */ /* 0x000fe40000000f00 */
[----:B------:R-:W-:Y:S01]  /*0970*/  MOV R56, RZ ;  /* 0x000000ff00387202 */ /* 0x000fe20000000f00 */
[----:B------:R1:W5:Y:S04]  /*0980*/  @!P4 LDG.E R44, [R16.64+0x500] ;  /* 0x00050006102cc981 */ /* 0x000368000c1e1900 */
[----:B------:R1:W5:Y:S04]  /*0990*/  @!P6 LDG.E R41, [R16.64+0x580] ;  /* 0x000580061029e981 */ /* 0x000368000c1e1900 */
[----:B------:R1:W5:Y:S04]  /*09a0*/  @!P5 LDG.E R46, [R16.64+0x600] ;  /* 0x00060006102ed981 */ /* 0x000368000c1e1900 */
[----:B------:R1:W5:Y:S04]  /*09b0*/  @!P3 LDG.E R43, [R16.64+0x680] ;  /* 0x00068006102bb981 */ /* 0x000368000c1e1900 */
[----:B------:R1:W5:Y:S04]  /*09c0*/  @!P2 LDG.E R56, [R16.64+0x700] ;  /* 0x000700061038a981 */ /* 0x000368000c1e1900 */
[----:B------:R1:W5:Y:S01]  /*09d0*/  @!P1 LDG.E R45, [R16.64+0x780] ;  /* 0x00078006102d9981 */ /* 0x000362000c1e1900 */
[----:B------:R-:W-:-:S02]  /*09e0*/  IADD3 R30, R32, R9, RZ ;  /* 0x00000009201e7210 */ /* 0x000fc40007ffe0ff */
[-C--:B------:R-:W-:Y:S02]  /*09f0*/  ISETP.GE.AND P5, PT, R19, R72.reuse, PT ;  /* 0x000000481300720c */ /* 0x080fe40003fa6270 */
[-C--:B------:R-:W-:Y:S02]  /*0a00*/  ISETP.GE.AND P4, PT, R21, R72.reuse, PT ;  /* 0x000000481500720c */ /* 0x080fe40003f86270 */
[C---:B------:R-:W-:Y:S02]  /*0a10*/  IADD3 R19, R30.reuse, 0x20, RZ ;  /* 0x000000201e137810 */ /* 0x040fe40007ffe0ff */
[C---:B------:R-:W-:Y:S02]  /*0a20*/  IADD3 R21, R30.reuse, 0x40, RZ ;  /* 0x000000401e157810 */ /* 0x040fe40007ffe0ff */
[----:B------:R-:W-:Y:S02]  /*0a30*/  ISETP.GE.AND P2, PT, R15, R72, PT ;  /* 0x000000480f00720c */ /* 0x000fe40003f46270 */
[----:B------:R-:W-:-:S02]  /*0a40*/  IADD3 R23, R30, 0x60, RZ ;  /* 0x000000601e177810 */ /* 0x000fc40007ffe0ff */
[CC--:B------:R-:W-:Y:S02]  /*0a50*/  LEA.HI.SX32 R15, R30.reuse, R30.reuse, 0x1b ;  /* 0x0000001e1e0f7211 */ /* 0x0c0fe400078fdaff */
[C---:B------:R-:W-:Y:S02]  /*0a60*/  IADD3 R25, R30.reuse, 0x80, RZ ;  /* 0x000000801e197810 */ /* 0x040fe40007ffe0ff */
[----:B------:R-:W-:Y:S02]  /*0a70*/  IADD3 R27, R30, 0xa0, RZ ;  /* 0x000000a01e1b7810 */ /* 0x000fe40007ffe0ff */
[----:B-1----:R-:W-:Y:S02]  /*0a80*/  LEA.HI.SX32 R16, R19, R30, 0x1b ;  /* 0x0000001e13107211 */ /* 0x002fe400078fdaff */
[----:B------:R-:W-:Y:S02]  /*0a90*/  ISETP.GE.AND P3, PT, R18, R72, PT ;  /* 0x000000481200720c */ /* 0x000fe40003f66270 */
[----:B------:R-:W-:-:S02]  /*0aa0*/  IADD3 R29, R30, 0xc0, RZ ;  /* 0x000000c01e1d7810 */ /* 0x000fc40007ffe0ff */
[-C--:B------:R-:W-:Y:S02]  /*0ab0*/  LEA.HI.SX32 R17, R21, R30.reuse, 0x1b ;  /* 0x0000001e15117211 */ /* 0x080fe400078fdaff */
[----:B------:R-:W-:Y:S02]  /*0ac0*/  IADD3 R47, R30, 0xe0, RZ ;  /* 0x000000e01e2f7810 */ /* 0x000fe40007ffe0ff */
[----:B------:R-:W-:Y:S02]  /*0ad0*/  LEA.HI.SX32 R18, R23, R30, 0x1b ;  /* 0x0000001e17127211 */ /* 0x000fe400078fdaff */
[----:B------:R-:W-:Y:S02]  /*0ae0*/  ISETP.GE.AND P6, PT, R20, R72, PT ;  /* 0x000000481400720c */ /* 0x000fe40003fc6270 */
[----:B------:R-:W-:Y:S02]  /*0af0*/  IADD3 R59, R30, 0x100, RZ ;  /* 0x000001001e3b7810 */ /* 0x000fe40007ffe0ff */
[----:B------:R-:W-:-:S02]  /*0b00*/  LEA.HI.SX32 R19, R25, R30, 0x1b ;  /* 0x0000001e19137211 */ /* 0x000fc400078fdaff */
[----:B------:R-:W-:Y:S02]  /*0b10*/  IADD3 R61, R30, 0x120, RZ ;  /* 0x000001201e3d7810 */ /* 0x000fe40007ffe0ff */
[----:B------:R-:W-:Y:S02]  /*0b20*/  LEA.HI.SX32 R20, R27, R30, 0x1b ;  /* 0x0000001e1b147211 */ /* 0x000fe400078fdaff */
[----:B------:R-:W-:Y:S02]  /*0b30*/  ISETP.GE.AND P0, PT, R22, R72, PT ;  /* 0x000000481600720c */ /* 0x000fe40003f06270 */
        /* <DEDUP_REMOVED lines=13> */
[-C--:B------:R-:W-:Y:S02]  /*0c10*/  LEA.HI.SX32 R28, R69, R30.reuse, 0x1b ;  /* 0x0000001e451c7211 */ /* 0x080fe400078fdaff */
[----:B------:R-:W-:-:S02]  /*0c20*/  LEA.HI.SX32 R29, R71, R30, 0x1b ;  /* 0x0000001e471d7211 */ /* 0x000fc400078fdaff */
[----:B------:R-:W-:Y:S02]  /*0c30*/  LEA.HI.SX32 R30, R73, R30, 0x1b ;  /* 0x0000001e491e7211 */ /* 0x000fe400078fdaff */
[----:B------:R-:W-:Y:S02]  /*0c40*/  MOV R206, UR10 ;  /* 0x0000000a00ce7c02 */ /* 0x000fe40008000f00 */
[----:B0-----:R-:W-:Y:S01]  /*0c50*/  MOV R207, UR11 ;  /* 0x0000000b00cf7c02 */ /* 0x001fe20008000f00 */
[----:B------:R-:W-:-:S04]  /*0c60*/  CS2R R64, SRZ ;  /* 0x0000000000407805 */ /* 0x000fc8000001ff00 */
[C---:B------:R-:W-:Y:S01]  /*0c70*/  IMAD.WIDE R206, R14.reuse, 0x4, R206 ;  /* 0x000000040ece7825 */ /* 0x040fe200078e02ce */
[----:B------:R-:W-:Y:S02]  /*0c80*/  P2R R79, PR, RZ, 0x1 ;  /* 0x00000001ff4f7803 */ /* 0x000fe40000000000 */
[----:B------:R-:W-:Y:S01]  /*0c90*/  ISETP.GE.AND P1, PT, R14, R72, PT ;  /* 0x000000480e00720c */ /* 0x000fe20003f26270 */
[----:B------:R-:W-:Y:S01]  /*0ca0*/  CS2R R58, SRZ ;  /* 0x00000000003a7805 */ /* 0x000fe2000001ff00 */
[----:B------:R-:W-:Y:S01]  /*0cb0*/  CS2R R60, SRZ ;  /* 0x00000000003c7805 */ /* 0x000fe2000001ff00 */
[----:B------:R-:W-:Y:S01]  /*0cc0*/  CS2R R62, SRZ ;  /* 0x00000000003e7805 */ /* 0x000fe2000001ff00 */
[----:B------:R-:W-:Y:S02]  /*0cd0*/  P2R R74, PR, RZ, 0x4 ;  /* 0x00000004ff4a7803 */ /* 0x000fe40000000000 */
[----:B------:R-:W-:Y:S02]  /*0ce0*/  P2R R75, PR, RZ, 0x8 ;  /* 0x00000008ff4b7803 */ /* 0x000fe40000000000 */
[----:B------:R-:W-:-:S02]  /*0cf0*/  P2R R78, PR, RZ, 0x10 ;  /* 0x00000010ff4e7803 */ /* 0x000fc40000000000 */
[----:B------:R-:W-:Y:S02]  /*0d00*/  P2R R76, PR, RZ, 0x20 ;  /* 0x00000020ff4c7803 */ /* 0x000fe40000000000 */
[----:B------:R-:W-:Y:S01]  /*0d10*/  P2R R77, PR, RZ, 0x40 ;  /* 0x00000040ff4d7803 */ /* 0x000fe20000000000 */
[----:B------:R-:W-:Y:S01]  /*0d20*/  CS2R R66, SRZ ;  /* 0x0000000000427805 */ /* 0x000fe2000001ff00 */
[----:B------:R-:W-:Y:S01]  /*0d30*/  CS2R R68, SRZ ;  /* 0x0000000000447805 */ /* 0x000fe2000001ff00 */
[----:B------:R-:W-:Y:S01]  /*0d40*/  CS2R R70, SRZ ;  /* 0x0000000000467805 */ /* 0x000fe2000001ff00 */
[----:B------:R-:W-:Y:S01]  /*0d50*/  MOV R73, RZ ;  /* 0x000000ff00497202 */ /* 0x000fe20000000f00 */
[----:B--2---:R-:W-:Y:S04]  /*0d60*/  STS [R15.X4], R34 ;  /* 0x000000220f007388 */ /* 0x004fe80000004800 */
[----:B---3--:R0:W-:Y:S04]  /*0d70*/  STS [R16.X4+0x80], R31 ;  /* 0x0000801f10007388 */ /* 0x0081e80000004800 */
[----:B----4-:R-:W-:Y:S01]  /*0d80*/  STS [R17.X4+0x100], R36 ;  /* 0x0001002411007388 */ /* 0x010fe20000004800 */
[----:B0-----:R-:W-:-:S03]  /*0d90*/  LEA R31, R9, R32, 0x4 ;  /* 0x00000020091f7211 */ /* 0x001fc600078e20ff */
[----:B-----5:R-:W-:Y:S04]  /*0da0*/  STS [R18.X4+0x180], R33 ;  /* 0x0001802112007388 */ /* 0x020fe80000004800 */
[----:B------:R-:W-:Y:S04]  /*0db0*/  STS [R19.X4+0x200], R38 ;  /* 0x0002002613007388 */ /* 0x000fe80000004800 */
[----:B------:R-:W-:Y:S04]  /*0dc0*/  STS [R20.X4+0x280], R35 ;  /* 0x0002802314007388 */ /* 0x000fe80000004800 */
[----:B------:R-:W-:Y:S04]  /*0dd0*/  STS [R21.X4+0x300], R40 ;  /* 0x0003002815007388 */ /* 0x000fe80000004800 */
[----:B------:R-:W-:Y:S04]  /*0de0*/  STS [R22.X4+0x380], R37 ;  /* 0x0003802516007388 */ /* 0x000fe80000004800 */
[----:B------:R-:W-:Y:S01]  /*0df0*/  STS [R23.X4+0x400], R42 ;  /* 0x0004002a17007388 */ /* 0x000fe20000004800 */
[----:B------:R-:W-:-:S03]  /*0e00*/  LEA.HI.SX32 R31, R31, R31, 0x1b ;  /* 0x0000001f1f1f7211 */ /* 0x000fc600078fdaff */
[----:B------:R-:W-:Y:S04]  /*0e10*/  STS [R24.X4+0x480], R39 ;  /* 0x0004802718007388 */ /* 0x000fe80000004800 */
[----:B------:R-:W-:Y:S04]  /*0e20*/  STS [R25.X4+0x500], R44 ;  /* 0x0005002c19007388 */ /* 0x000fe80000004800 */
[----:B------:R-:W-:Y:S04]  /*0e30*/  STS [R26.X4+0x580], R41 ;  /* 0x000580291a007388 */ /* 0x000fe80000004800 */
[----:B------:R-:W-:Y:S04]  /*0e40*/  STS [R27.X4+0x600], R46 ;  /* 0x0006002e1b007388 */ /* 0x000fe80000004800 */
[----:B------:R-:W-:Y:S04]  /*0e50*/  STS [R28.X4+0x680], R43 ;  /* 0x0006802b1c007388 */ /* 0x000fe80000004800 */
[----:B------:R0:W-:Y:S04]  /*0e60*/  STS [R29.X4+0x700], R56 ;  /* 0x000700381d007388 */ /* 0x0001e80000004800 */
        /* <DEDUP_REMOVED lines=19> */
[----:B0-----:R-:W-:-:S05]  /*0fa0*/  MOV R56, RZ ;  /* 0x000000ff00387202 */ /* 0x001fca0000000f00 */
[----:B------:R-:W2:Y:S01]  /*0fb0*/  @!P0 LDG.E R64, [R206.64+0x300] ;  /* 0x00030006ce408981 */ /* 0x000ea2000c1e1900 */
[----:B------:R-:W-:-:S03]  /*0fc0*/  ISETP.GE.AND P0, PT, R48, R72, PT ;  /* 0x000000483000720c */ /* 0x000fc60003f06270 */
[----:B------:R-:W3:Y:S01]  /*0fd0*/  @!P1 LDG.E R58, [R206.64] ;  /* 0x00000006ce3a9981 */ /* 0x000ee2000c1e1900 */
[----:B------:R-:W-:-:S03]  /*0fe0*/  P2R R48, PR, RZ, 0x1 ;  /* 0x00000001ff307803 */ /* 0x000fc60000000000 */
[----:B------:R-:W4:Y:S04]  /*0ff0*/  @!P2 LDG.E R59, [R206.64+0x80] ;  /* 0x00008006ce3ba981 */ /* 0x000f28000c1e1900 */
[----:B------:R-:W5:Y:S04]  /*1000*/  @!P3 LDG.E R60, [R206.64+0x100] ;  /* 0x00010006ce3cb981 */ /* 0x000f68000c1e1900 */
[----:B------:R-:W2:Y:S01]  /*1010*/  @!P0 LDG.E R65, [R206.64+0x380] ;  /* 0x00038006ce418981 */ /* 0x000ea2000c1e1900 */
[-C--:B------:R-:W-:Y:S02]  /*1020*/  ISETP.GE.AND P0, PT, R49, R72.reuse, PT ;  /* 0x000000483100720c */ /* 0x080fe40003f06270 */
[----:B------:R-:W-:Y:S01]  /*1030*/  ISETP.GE.AND P1, PT, R51, R72, PT ;  /* 0x000000483300720c */ /* 0x000fe20003f26270 */
[----:B------:R-:W2:Y:S01]  /*1040*/  @!P4 LDG.E R63, [R206.64+0x280] ;  /* 0x00028006ce3fc981 */ /* 0x000ea2000c1e1900 */
[----:B------:R-:W-:-:S02]  /*1050*/  P2R R49, PR, RZ, 0x1 ;  /* 0x00000001ff317803 */ /* 0x000fc40000000000 */
[-C--:B------:R-:W-:Y:S01]  /*1060*/  ISETP.GE.AND P2, PT, R52, R72.reuse, PT ;  /* 0x000000483400720c */ /* 0x080fe20003f46270 */
[----:B------:R-:W2:Y:S01]  /*1070*/  @!P5 LDG.E R61, [R206.64+0x180] ;  /* 0x00018006ce3dd981 */ /* 0x000ea2000c1e1900 */
[----:B------:R-:W-:-:S03]  /*1080*/  ISETP.GE.AND P3, PT, R53, R72, PT ;  /* 0x000000483500720c */ /* 0x000fc60003f66270 */
[----:B------:R-:W2:Y:S04]  /*1090*/  @!P6 LDG.E R62, [R206.64+0x200] ;  /* 0x00020006ce3ee981 */ /* 0x000ea8000c1e1900 */
[----:B------:R-:W2:Y:S01]  /*10a0*/  @!P0 LDG.E R56, [R206.64+0x400] ;  /* 0x00040006ce388981 */ /* 0x000ea2000c1e1900 */
[-C--:B------:R-:W-:Y:S02]  /*10b0*/  ISETP.GE.AND P0, PT, R50, R72.reuse, PT ;  /* 0x000000483200720c */ /* 0x080fe40003f06270 */
[-C--:B------:R-:W-:Y:S01]  /*10c0*/  ISETP.GE.AND P4, PT, R54, R72.reuse, PT ;  /* 0x000000483600720c */ /* 0x080fe20003f86270 */
[----:B------:R-:W2:Y:S01]  /*10d0*/  @!P1 LDG.E R66, [R206.64+0x500] ;  /* 0x00050006ce429981 */ /* 0x000ea2000c1e1900 */
[-C--:B------:R-:W-:Y:S02]  /*10e0*/  ISETP.GE.AND P5, PT, R55, R72.reuse, PT ;  /* 0x000000483700720c */ /* 0x080fe40003fa6270 */
[----:B------:R-:W-:Y:S01]  /*10f0*/  ISETP.GE.AND P6, PT, R57, R72, PT ;  /* 0x000000483900720c */ /* 0x000fe20003fc6270 */
[----:B------:R-:W2:Y:S04]  /*1100*/  @!P2 LDG.E R69, [R206.64+0x580] ;  /* 0x00058006ce45a981 */ /* 0x000ea8000c1e1900 */
[----:B------:R-:W2:Y:S04]  /*1110*/  @!P3 LDG.E R68, [R206.64+0x600] ;  /* 0x00060006ce44b981 */ /* 0x000ea8000c1e1900 */
[----:B------:R-:W2:Y:S04]  /*1120*/  @!P0 LDG.E R67, [R206.64+0x480] ;  /* 0x00048006ce438981 */ /* 0x000ea8000c1e1900 */
[----:B------:R-:W2:Y:S04]  /*1130*/  @!P4 LDG.E R71, [R206.64+0x680] ;  /* 0x00068006ce47c981 */ /* 0x000ea8000c1e1900 */
[----:B------:R-:W2:Y:S04]  /*1140*/  @!P5 LDG.E R70, [R206.64+0x700] ;  /* 0x00070006ce46d981 */ /* 0x000ea8000c1e1900 */
[----:B------:R-:W2:Y:S01]  /*1150*/  @!P6 LDG.E R73, [R206.64+0x780] ;  /* 0x00078006ce49e981 */ /* 0x000ea2000c1e1900 */
[----:B------:R-:W-:-:S02]  /*1160*/  P2R R84, PR, RZ, 0x1 ;  /* 0x00000001ff547803 */ /* 0x000fc40000000000 */
[----:B------:R-:W-:-:S04]  /*1170*/  ISETP.NE.AND P0, PT, R48, RZ, PT ;  /* 0x000000ff3000720c */ /* 0x000fc80003f05270 */
[----:B------:R-:W-:Y:S02]  /*1180*/  P2R R83, PR, RZ, 0x1 ;  /* 0x00000001ff537803 */ /* 0x000fe40000000000 */
        /* <DEDUP_REMOVED lines=14> */
[----:B------:R-:W-:Y:S02]  /*1270*/  ISETP.GE.AND P0, PT, R14, R72, PT ;  /* 0x000000480e00720c */ /* 0x000fe40003f06270 */
[----:B------:R-:W-:Y:S02]  /*1280*/  MOV R48, UR8 ;  /* 0x0000000800307c02 */ /* 0x000fe40008000f00 */
[----:B------:R-:W-:Y:S02]  /*1290*/  MOV R49, UR9 ;  /* 0x0000000900317c02 */ /* 0x000fe40008000f00 */
[----:B------:R-:W-:-:S03]  /*12a0*/  MOV R50, RZ ;  /* 0x000000ff00327202 */ /* 0x000fc60000000f00 */
[----:B------:R-:W-:Y:S01]  /*12b0*/  IMAD.WIDE R48, R14, 0x4, R48 ;  /* 0x000000040e307825 */ /* 0x000fe200078e0230 */
[----:B---3--:R-:W-:Y:S04]  /*12c0*/  STS [R15.X4], R58 ;  /* 0x0000003a0f007388 */ /* 0x008fe80000004800 */
[----:B----4-:R-:W-:Y:S04]  /*12d0*/  STS [R16.X4+0x80], R59 ;  /* 0x0000803b10007388 */ /* 0x010fe80000004800 */
[----:B-----5:R-:W-:Y:S04]  /*12e0*/  STS [R17.X4+0x100], R60 ;  /* 0x0001003c11007388 */ /* 0x020fe80000004800 */
[----:B--2---:R0:W-:Y:S04]  /*12f0*/  STS [R18.X4+0x180], R61 ;  /* 0x0001803d12007388 */ /* 0x0041e80000004800 */
[----:B------:R-:W-:Y:S04]  /*1300*/  STS [R19.X4+0x200], R62 ;  /* 0x0002003e13007388 */ /* 0x000fe80000004800 */
[----:B------:R1:W-:Y:S04]  /*1310*/  STS [R20.X4+0x280], R63 ;  /* 0x0002803f14007388 */ /* 0x0003e80000004800 */
[----:B------:R-:W-:Y:S04]  /*1320*/  STS [R21.X4+0x300], R64 ;  /* 0x0003004015007388 */ /* 0x000fe80000004800 */
[----:B------:R2:W-:Y:S04]  /*1330*/  STS [R22.X4+0x380], R65 ;  /* 0x0003804116007388 */ /* 0x0005e80000004800 */
[----:B------:R-:W-:Y:S04]  /*1340*/  STS [R23.X4+0x400], R56 ;  /* 0x0004003817007388 */ /* 0x000fe80000004800 */
[----:B------:R-:W-:Y:S04]  /*1350*/  STS [R24.X4+0x480], R67 ;  /* 0x0004804318007388 */ /* 0x000fe80000004800 */
[----:B------:R3:W-:Y:S04]  /*1360*/  STS [R25.X4+0x500], R66 ;  /* 0x0005004219007388 */ /* 0x0007e80000004800 */
[----:B------:R-:W-:Y:S04]  /*1370*/  STS [R26.X4+0x580], R69 ;  /* 0x000580451a007388 */ /* 0x000fe80000004800 */
[----:B------:R4:W-:Y:S04]  /*1380*/  STS [R27.X4+0x600], R68 ;  /* 0x000600441b007388 */ /* 0x0009e80000004800 */
[----:B------:R-:W-:Y:S04]  /*1390*/  STS [R28.X4+0x680], R71 ;  /* 0x000680471c007388 */ /* 0x000fe80000004800 */
[----:B------:R-:W-:Y:S04]  /*13a0*/  STS [R29.X4+0x700], R70 ;  /* 0x000700461d007388 */ /* 0x000fe80000004800 */
[----:B------:R-:W-:Y:S01]  /*13b0*/  STS [R30.X4+0x780], R73 ;  /* 0x000780491e007388 */ /* 0x000fe20000004800 */
[----:B------:R-:W-:-:S06]  /*13c0*/  NOP ;  /* 0x0000000000007918 */ /* 0x000fcc0000000000 */
[----:B------:R-:W2:Y:S04]  /*13d0*/  LDS R51, [R31.X4] ;  /* 0x000000001f337984 */ /* 0x000ea80000004800 */
[----:B------:R-:W0:Y:S04]  /*13e0*/  LDS R52, [R31.X4+0x4] ;  /* 0x000004001f347984 */ /* 0x000e280000004800 */
[----:B------:R-:W0:Y:S04]  /*13f0*/  LDS R53, [R31.X4+0x8] ;  /* 0x000008001f357984 */ /* 0x000e280000004800 */
[----:B------:R-:W-:Y:S04]  /*1400*/  LDS R54, [R31.X4+0xc] ;  /* 0x00000c001f367984 */ /* 0x000fe80000004800 */
[----:B------:R-:W0:Y:S04]  /*1410*/  LDS R55, [R31.X4+0x10] ;  /* 0x000010001f377984 */ /* 0x000e280000004800 */
[----:B------:R-:W0:Y:S04]  /*1420*/  LDS R56, [R31.X4+0x14] ;  /* 0x000014001f387984 */ /* 0x000e280000004800 */
[----:B------:R-:W0:Y:S04]  /*1430*/  LDS R57, [R31.X4+0x18] ;  /* 0x000018001f397984 */ /* 0x000e280000004800 */
[----:B------:R-:W1:Y:S04]  /*1440*/  LDS R58, [R31.X4+0x1c] ;  /* 0x00001c001f3a7984 */ /* 0x000e680000004800 */
        /* <DEDUP_REMOVED lines=8> */
[----:B------:R-:W-:Y:S01]  /*14d0*/  BAR.SYNC.DEFER_BLOCKING 0x0 ;  /* 0x0000000000007b1d */ /* 0x000fe20000010000 */
[----:B0-----:R-:W-:-:S05]  /*14e0*/  CS2R R60, SRZ ;  /* 0x00000000003c7805 */ /* 0x001fca000001ff00 */
[----:B------:R0:W5:Y:S01]  /*14f0*/  @!P0 LDG.E R50, [R48.64] ;  /* 0x0000000630328981 */ /* 0x000162000c1e1900 */
[----:B------:R-:W-:-:S13]  /*1500*/  ISETP.NE.AND P0, PT, R75, RZ, PT ;  /* 0x000000ff4b00720c */ /* 0x000fda0003f05270 */
[----:B------:R0:W5:Y:S01]  /*1510*/  @!P0 LDG.E R60, [R48.64+0x100] ;  /* 0x00010006303c8981 */ /* 0x000162000c1e1900 */
[----:B------:R-:W-:Y:S01]  /*1520*/  ISETP.NE.AND P0, PT, R77, RZ, PT ;  /* 0x000000ff4d00720c */ /* 0x000fe20003f05270 */
[----:B-1----:R-:W-:-:S12]  /*1530*/  CS2R R62, SRZ ;  /* 0x00000000003e7805 */ /* 0x002fd8000001ff00 */
[----:B------:R0:W5:Y:S01]  /*1540*/  @!P0 LDG.E R61, [R48.64+0x80] ;  /* 0x00008006303d8981 */ /* 0x000162000c1e1900 */
[----:B------:R-:W-:-:S13]  /*1550*/  ISETP.NE.AND P0, PT, R78, RZ, PT ;  /* 0x000000ff4e00720c */ /* 0x000fda0003f05270 */
[----:B------:R0:W5:Y:S01]  /*1560*/  @!P0 LDG.E R62, [R48.64+0x200] ;  /* 0x00020006303e8981 */ /* 0x000162000c1e1900 */
[----:B------:R-:W-:Y:S01]  /*1570*/  ISETP.NE.AND P0, PT, R79, RZ, PT ;  /* 0x000000ff4f00720c */ /* 0x000fe20003f05270 */
[----:B--2---:R-:W-:-:S12]  /*1580*/  CS2R R64, SRZ ;  /* 0x0000000000407805 */ /* 0x004fd8000001ff00 */
[----:B------:R0:W2:Y:S01]  /*1590*/  @!P0 LDG.E R63, [R48.64+0x180] ;  /* 0x00018006303f8981 */ /* 0x0000a2000c1e1900 */
[----:B------:R-:W-:-:S13]  /*15a0*/  ISETP.NE.AND P0, PT, R80, RZ, PT ;  /* 0x000000ff5000720c */ /* 0x000fda0003f05270 */
[----:B------:R0:W2:Y:S01]  /*15b0*/  @!P0 LDG.E R64, [R48.64+0x300] ;  /* 0x0003000630408981 */ /* 0x0000a2000c1e1900 */
[----:B------:R-:W-:Y:S01]  /*15c0*/  ISETP.NE.AND P0, PT, R81, RZ, PT ;  /* 0x000000ff5100720c */ /* 0x000fe20003f05270 */
[----:B---3--:R-:W-:-:S12]  /*15d0*/  CS2R R66, SRZ ;  /* 0x0000000000427805 */ /* 0x008fd8000001ff00 */
[----:B------:R0:W3:Y:S01]  /*15e0*/  @!P0 LDG.E R65, [R48.64+0x280] ;  /* 0x0002800630418981 */ /* 0x0000e2000c1e1900 */
[----:B------:R-:W-:-:S13]  /*15f0*/  ISETP.NE.AND P0, PT, R82, RZ, PT ;  /* 0x000000ff5200720c */ /* 0x000fda0003f05270 */
[----:B------:R0:W3:Y:S01]  /*1600*/  @!P0 LDG.E R66, [R48.64+0x400] ;  /* 0x0004000630428981 */ /* 0x0000e2000c1e1900 */
[----:B------:R-:W-:Y:S01]  /*1610*/  ISETP.NE.AND P0, PT, R83, RZ, PT ;  /* 0x000000ff5300720c */ /* 0x000fe20003f05270 */
[----:B----4-:R-:W-:Y:S01]  /*1620*/  CS2R R68, SRZ ;  /* 0x0000000000447805 */ /* 0x010fe2000001ff00 */
[----:B------:R-:W-:Y:S01]  /*1630*/  MOV R77, RZ ;  /* 0x000000ff004d7202 */ /* 0x000fe20000000f00 */
[----:B------:R-:W-:Y:S01]  /*1640*/  CS2R R78, SRZ ;  /* 0x00000000004e7805 */ /* 0x000fe2000001ff00 */
[----:B------:R-:W-:-:S03]  /*1650*/  CS2R R80, SRZ ;  /* 0x0000000000507805 */ /* 0x000fc6000001ff00 */
[----:B------:R0:W4:Y:S04]  /*1660*/  @!P1 LDG.E R68, [R48.64+0x500] ;  /* 0x0005000630449981 */ /* 0x000128000c1e1900 */
[----:B------:R0:W4:Y:S04]  /*1670*/  @!P2 LDG.E R77, [R48.64+0x580] ;  /* 0x00058006304da981 */ /* 0x000128000c1e1900 */
[----:B------:R0:W4:Y:S01]  /*1680*/  @!P0 LDG.E R67, [R48.64+0x380] ;  /* 0x0003800630438981 */ /* 0x000122000c1e1900 */
[----:B------:R-:W-:-:S03]  /*1690*/  ISETP.NE.AND P0, PT, R84, RZ, PT ;  /* 0x000000ff5400720c */ /* 0x000fc60003f05270 */
[----:B------:R0:W4:Y:S04]  /*16a0*/  @!P3 LDG.E R78, [R48.64+0x600] ;  /* 0x00060006304eb981 */ /* 0x000128000c1e1900 */
[----:B------:R0:W4:Y:S04]  /*16b0*/  @!P4 LDG.E R79, [R48.64+0x680] ;  /* 0x00068006304fc981 */ /* 0x000128000c1e1900 */
[----:B------:R0:W4:Y:S04]  /*16c0*/  @!P5 LDG.E R80, [R48.64+0x700] ;  /* 0x000700063050d981 */ /* 0x000128000c1e1900 */
[----:B------:R0:W4:Y:S04]  /*16d0*/  @!P0 LDG.E R69, [R48.64+0x480] ;  /* 0x0004800630458981 */ /* 0x000128000c1e1900 */
[----:B------:R0:W4:Y:S02]  /*16e0*/  @!P6 LDG.E R81, [R48.64+0x780] ;  /* 0x000780063051e981 */ /* 0x000124000c1e1900 */
[----:B0-----:R-:W-:-:S04]  /*16f0*/  MOV R48, c[0x0][0x16c] ;  /* 0x00005b0000307a02 */ /* 0x001fc80000000f00 */
[----:B------:R-:W-:Y:S01]  /*1700*/  ISETP.GE.AND P5, PT, R48, 0x1, PT ;  /* 0x000000013000780c */ /* 0x000fe20003fa6270 */
[----:B------:R-:W-:-:S05]  /*1710*/  FADD.FTZ R48, R51, UR5 ;  /* 0x0000000533307e21 */ /* 0x000fca0008010000 */
[----:B------:R-:W-:Y:S01]  /*1720*/  FSETP.GTU.FTZ.AND P4, PT, R48, 20, PT ;  /* 0x41a000003000780b */ /* 0x000fe20003f9c000 */
[----:B------:R-:W-:Y:S02]  /*1730*/  FADD.FTZ R49, R52, UR5 ;  /* 0x0000000534317e21 */ /* 0x000fe40008010000 */
[----:B------:R-:W-:Y:S02]  /*1740*/  FADD.FTZ R51, R53, UR5 ;  /* 0x0000000535337e21 */ /* 0x000fe40008010000 */
[----:B------:R-:W-:Y:S02]  /*1750*/  FADD.FTZ R53, R55, UR5 ;  /* 0x0000000537357e21 */ /* 0x000fe40008010000 */
[----:B------:R-:W-:Y:S01]  /*1760*/  FADD.FTZ R52, R56, UR5 ;  /* 0x0000000538347e21 */ /* 0x000fe20008010000 */
[----:B------:R-:W-:Y:S01]  /*1770*/  BSSY B0, `(.L_x_134) ;  /* 0x0000049000007945 */ /* 0x000fe20003800000 */
[----:B------:R-:W-:Y:S01]  /*1780*/  FSETP.GTU.FTZ.AND P3, PT, R49, 20, PT ;  /* 0x41a000003100780b */ /* 0x000fe20003f7c000 */
[----:B------:R-:W-:Y:S01]  /*1790*/  FADD.FTZ R55, R57, UR5 ;  /* 0x0000000539377e21 */ /* 0x000fe20008010000 */
[----:B------:R-:W-:-:S02]  /*17a0*/  FSETP.GTU.FTZ.AND P2, PT, R51, 20, PT ;  /* 0x41a000003300780b */ /* 0x000fc40003f5c000 */
[----:B------:R-:W-:Y:S02]  /*17b0*/  FSETP.GTU.FTZ.AND P0, PT, R53, 20, PT ;  /* 0x41a000003500780b */ /* 0x000fe40003f1c000 */
[----:B------:R-:W-:Y:S01]  /*17c0*/  FSETP.GTU.FTZ.AND P6, PT, R52, 20, PT ;  /* 0x41a000003400780b */ /* 0x000fe20003fdc000 */
[----:B-----5:R0:W-:Y:S04]  /*17d0*/  STS [R15.X4], R50 ;  /* 0x000000320f007388 */ /* 0x0201e80000004800 */
[----:B------:R1:W-:Y:S04]  /*17e0*/  STS [R16.X4+0x80], R61 ;  /* 0x0000803d10007388 */ /* 0x0003e80000004800 */
[----:B------:R1:W-:Y:S04]  /*17f0*/  STS [R17.X4+0x100], R60 ;  /* 0x0001003c11007388 */ /* 0x0003e80000004800 */
[----:B--2---:R1:W-:Y:S04]  /*1800*/  STS [R18.X4+0x180], R63 ;  /* 0x0001803f12007388 */ /* 0x0043e80000004800 */
[----:B------:R1:W-:Y:S04]  /*1810*/  STS [R19.X4+0x200], R62 ;  /* 0x0002003e13007388 */ /* 0x0003e80000004800 */
[----:B---3--:R1:W-:Y:S04]  /*1820*/  STS [R20.X4+0x280], R65 ;  /* 0x0002804114007388 */ /* 0x0083e80000004800 */
[----:B------:R1:W-:Y:S04]  /*1830*/  STS [R21.X4+0x300], R64 ;  /* 0x0003004015007388 */ /* 0x0003e80000004800 */
[----:B----4-:R1:W-:Y:S04]  /*1840*/  STS [R22.X4+0x380], R67 ;  /* 0x0003804316007388 */ /* 0x0103e80000004800 */
[----:B------:R1:W-:Y:S04]  /*1850*/  STS [R23.X4+0x400], R66 ;  /* 0x0004004217007388 */ /* 0x0003e80000004800 */
[----:B------:R1:W-:Y:S04]  /*1860*/  STS [R24.X4+0x480], R69 ;  /* 0x0004804518007388 */ /* 0x0003e80000004800 */
[----:B------:R1:W-:Y:S04]  /*1870*/  STS [R25.X4+0x500], R68 ;  /* 0x0005004419007388 */ /* 0x0003e80000004800 */
[----:B------:R1:W-:Y:S04]  /*1880*/  STS [R26.X4+0x580], R77 ;  /* 0x0005804d1a007388 */ /* 0x0003e80000004800 */
[----:B------:R1:W-:Y:S04]  /*1890*/  STS [R27.X4+0x600], R78 ;  /* 0x0006004e1b007388 */ /* 0x0003e80000004800 */
[----:B------:R1:W-:Y:S04]  /*18a0*/  STS [R28.X4+0x680], R79 ;  /* 0x0006804f1c007388 */ /* 0x0003e80000004800 */
[----:B------:R1:W-:Y:S04]  /*18b0*/  STS [R29.X4+0x700], R80 ;  /* 0x000700501d007388 */ /* 0x0003e80000004800 */
[----:B------:R1:W-:Y:S01]  /*18c0*/  STS [R30.X4+0x780], R81 ;  /* 0x000780511e007388 */ /* 0x0003e20000004800 */
[----:B------:R-:W-:-:S06]  /*18d0*/  NOP ;  /* 0x0000000000007918 */ /* 0x000fcc0000000000 */
[----:B------:R1:W2:Y:S04]  /*18e0*/  LDS R123, [R31.X4] ;  /* 0x000000001f7b7984 */ /* 0x0002a80000004800 */
[----:B------:R1:W3:Y:S04]  /*18f0*/  LDS R75, [R31.X4+0x4] ;  /* 0x000004001f4b7984 */ /* 0x0002e80000004800 */
[----:B------:R1:W4:Y:S04]  /*1900*/  LDS R73, [R31.X4+0x8] ;  /* 0x000008001f497984 */ /* 0x0003280000004800 */
[----:B------:R1:W0:Y:S04]  /*1910*/  LDS R72, [R31.X4+0xc] ;  /* 0x00000c001f487984 */ /* 0x0002280000004800 */
[----:B------:R1:W0:Y:S04]  /*1920*/  LDS R71, [R31.X4+0x10] ;  /* 0x000010001f477984 */ /* 0x0002280000004800 */
[----:B------:R1:W0:Y:S04]  /*1930*/  LDS R70, [R31.X4+0x14] ;  /* 0x000014001f467984 */ /* 0x0002280000004800 */
[----:B------:R1:W1:Y:S04]  /*1940*/  LDS R69, [R31.X4+0x18] ;  /* 0x000018001f457984 */ /* 0x0002680000004800 */
        /* <DEDUP_REMOVED lines=8> */
[----:B------:R1:W1:Y:S01]  /*19d0*/  LDS R60, [R31.X4+0x3c] ;  /* 0x00003c001f3c7984 */ /* 0x0002620000004800 */
[----:B0-----:R-:W-:-:S05]  /*19e0*/  FADD.FTZ R50, R54, UR5 ;  /* 0x0000000536327e21 */ /* 0x001fca0008010000 */
[----:B------:R-:W-:Y:S01]  /*19f0*/  FSETP.GTU.FTZ.AND P1, PT, R50, 20, PT ;  /* 0x41a000003200780b */ /* 0x000fe20003f3c000 */
[----:B------:R-:W-:Y:S07]  /*1a00*/  @P4 BRA `(.L_x_135) ;  /* 0x000001f000004947 */ /* 0x000fee0003800000 */
[----:B--234-:R-:W-:Y:S01]  /*1a10*/  FMUL.FTZ R48, R48, 1.4426950216293334961 ;  /* 0x3fb8aa3b30307820 */ /* 0x01cfe20000410000 */
[----:B-1----:R-:W-:Y:S01]  /*1a20*/  MOV R78, 0x3e800000 ;  /* 0x3e800000004e7802 */ /* 0x002fe20000000f00 */
[----:B------:R-:W-:Y:S02]  /*1a30*/  HFMA2.MMA R77, -RZ, RZ, 1.3056640625, -1.8671875 ;  /* 0x3d39bf78ff4d7435 */ /* 0x000fe400000001ff */
[----:B------:R-:W0:Y:S02]  /*1a40*/  MUFU.EX2 R79, R48 ;  /* 0x00000030004f7308 */ /* 0x000e240000000800 */
[C---:B0-----:R-:W-:Y:S01]  /*1a50*/  FADD.FTZ.RZ R54, R79.reuse, 1 ;  /* 0x3f8000004f367421 */ /* 0x041fe2000001c000 */
[----:B------:R-:W-:-:S04]  /*1a60*/  ISETP.GE.U32.AND P4, PT, R79, 0x7f800000, PT ;  /* 0x7f8000004f00780c */ /* 0x000fc80003f86070 */
[----:B------:R-:W-:-:S04]  /*1a70*/  IADD3 R54, R54, -0x3f400000, RZ ;  /* 0xc0c0000036367810 */ /* 0x000fc80007ffe0ff */
[----:B------:R-:W-:-:S04]  /*1a80*/  LOP3.LUT R54, R54, 0xff800000, RZ, 0xc0, !PT ;  /* 0xff80000036367812 */ /* 0x000fc800078ec0ff */
[----:B------:R-:W-:Y:S02]  /*1a90*/  IADD3 R57, -R54, 0x40800000, RZ ;  /* 0x4080000036397810 */ /* 0x000fe40007ffe1ff */
[----:B------:R-:W-:Y:S02]  /*1aa0*/  IADD3 R56, R79, -R54, RZ ;  /* 0x800000364f387210 */ /* 0x000fe40007ffe0ff */
[----:B------:R-:W0:Y:S01]  /*1ab0*/  I2F R54, R54 ;  /* 0x0000003600367306 */ /* 0x000e220000201400 */
[----:B------:R-:W-:-:S04]  /*1ac0*/  FFMA.FTZ R57, R57, R78, -1 ;  /* 0xbf80000039397423 */ /* 0x000fc8000001004e */
[----:B------:R-:W-:-:S04]  /*1ad0*/  FADD.FTZ R56, R56, R57 ;  /* 0x0000003938387221 */ /* 0x000fc80000010000 */
[----:B------:R-:W-:-:S04]  /*1ae0*/  FFMA.FTZ R57, R56, -R77, 0.10546888411045074463 ;  /* 0x3dd8001238397423 */ /* 0x000fc8000001084d */
[----:B------:R-:W-:Y:S02]  /*1af0*/  FFMA.FTZ R57, R56, R57, -0.13229703903198242188 ;  /* 0xbe0778e038397423 */ /* 0x000fe40000010039 */
[----:B0-----:R-:W-:Y:S02]  /*1b00*/  FMUL.FTZ R48, R54, 1.1920928955078125e-07 ;  /* 0x3400000036307820 */ /* 0x001fe40000410000 */
[----:B------:R-:W-:-:S04]  /*1b10*/  FFMA.FTZ R57, R56, R57, 0.14491446316242218018 ;  /* 0x3e14647538397423 */ /* 0x000fc80000010039 */
[----:B------:R-:W-:-:S04]  /*1b20*/  FFMA.FTZ R57, R56, R57, -0.16641564667224884033 ;  /* 0xbe2a68dd38397423 */ /* 0x000fc80000010039 */
[----:B------:R-:W-:-:S04]  /*1b30*/  FFMA.FTZ R57, R56, R57, 0.19988867640495300293 ;  /* 0x3e4caf9e38397423 */ /* 0x000fc80000010039 */
[----:B------:R-:W-:-:S04]  /*1b40*/  FFMA.FTZ R57, R56, R57, -0.25000196695327758789 ;  /* 0xbe80004238397423 */ /* 0x000fc80000010039 */
[----:B------:R-:W-:-:S04]  /*1b50*/  FFMA.FTZ R57, R56, R57, 0.33333510160446166992 ;  /* 0x3eaaaae638397423 */ /* 0x000fc80000010039 */
[----:B------:R-:W-:-:S04]  /*1b60*/  FFMA.FTZ R57, R56, R57, -0.5 ;  /* 0xbf00000038397423 */ /* 0x000fc80000010039 */
[----:B------:R-:W-:-:S04]  /*1b70*/  FMUL.FTZ R57, R56, R57 ;  /* 0x0000003938397220 */ /* 0x000fc80000410000 */
[----:B------:R-:W-:-:S04]  /*1b80*/  FFMA.FTZ R57, R56, R57, R56 ;  /* 0x0000003938397223 */ /* 0x000fc80000010038 */
[----:B------:R-:W-:Y:S01]  /*1b90*/  FFMA.FTZ R48, R48, 0.69314718246459960938, R57 ;  /* 0x3f31721830307823 */ /* 0x000fe20000010039 */
[----:B------:R-:W-:Y:S05]  /*1ba0*/  @!P4 BRA `(.L_x_135) ;  /* 0x000000500000c947 */ /* 0x000fea0003800000 */
[----:B------:R-:W-:-:S13]  /*1bb0*/  ISETP.GE.AND P4, PT, R79, -0x407fffff, PT ;  /* 0xbf8000014f00780c */ /* 0x000fda0003f86270 */
[----:B------:R-:W-:-:S05]  /*1bc0*/  @P4 MOV R54, 0x7f800000 ;  /* 0x7f80000000364802 */ /* 0x000fca0000000f00 */
[C---:B------:R-:W-:Y:S01]  /*1bd0*/  @P4 FFMA.FTZ R48, R79.reuse, R54, +INF ;  /* 0x7f8000004f304423 */ /* 0x040fe20000010036 */
[----:B------:R-:W-:-:S04]  /*1be0*/  FSETP.NEU.FTZ.AND P4, PT, R79, RZ, PT ;  /* 0x000000ff4f00720b */ /* 0x000fc80003f9d000 */
[----:B------:R-:W-:-:S04]  /*1bf0*/  FSEL R48, R48, -RZ, P4 ;  /* 0x800000ff30307208 */ /* 0x000fc80002000000 */
.L_x_135:
[----:B--234-:R-:W-:Y:S05]  /*1c00*/  BSYNC B0 ;  /* 0x0000000000007941 */ /* 0x01cfea0003800000 */
.L_x_134:
[----:B------:R-:W-:Y:S01]  /*1c10*/  BSSY B0, `(.L_x_136) ;  /* 0x0000023000007945 */ /* 0x000fe20003800000 */
[----:B------:R-:W-:Y:S01]  /*1c20*/  FSETP.GTU.FTZ.AND P4, PT, R55, 20, PT ;  /* 0x41a000003700780b */ /* 0x000fe20003f9c000 */
[----:B------:R-:W-:Y:S01]  /*1c30*/  FADD.FTZ R54, R58, UR5 ;  /* 0x000000053a367e21 */ /* 0x000fe20008010000 */
[----:B------:R-:W-:Y:S06]  /*1c40*/  @P3 BRA `(.L_x_137) ;  /* 0x000001f000003947 */ /* 0x000fec0003800000 */
[----:B------:R-:W-:Y:S01]  /*1c50*/  FMUL.FTZ R49, R49, 1.4426950216293334961 ;  /* 0x3fb8aa3b31317820 */ /* 0x000fe20000410000 */
        /* <DEDUP_REMOVED lines=13> */
[C---:B------:R-:W-:Y:S02]  /*1d30*/  FFMA.FTZ R58, R57.reuse, R58, -0.13229703903198242188 ;  /* 0xbe0778e0393a7423 */ /* 0x040fe4000001003a */
        /* <DEDUP_REMOVED lines=16> */
.L_x_137:
[----:B------:R-:W-:Y:S05]  /*1e40*/  BSYNC B0 ;  /* 0x0000000000007941 */ /* 0x000fea0003800000 */
.L_x_136:
        /* <DEDUP_REMOVED lines=35> */
.L_x_139:
[----:B------:R-:W-:Y:S05]  /*2080*/  BSYNC B0 ;  /* 0x0000000000007941 */ /* 0x000fea0003800000 */
.L_x_138:
        /* <DEDUP_REMOVED lines=35> */
.L_x_141:
[----:B------:R-:W-:Y:S05]  /*22c0*/  BSYNC B0 ;  /* 0x0000000000007941 */ /* 0x000fea0003800000 */
.L_x_140:
[----:B------:R-:W-:Y:S01]  /*22d0*/  BSSY B0, `(.L_x_142) ;  /* 0x0000024000007945 */ /* 0x000fe20003800000 */
[----:B------:R-:W-:Y:S01]  /*22e0*/  FSETP.GTU.FTZ.AND P1, PT, R56, 20, PT ;  /* 0x41a000003800780b */ /* 0x000fe20003f3c000 */
[----:B------:R-:W-:Y:S01]  /*22f0*/  FADD.FTZ R59, R76, UR5 ;  /* 0x000000054c3b7e21 */ /* 0x000fe20008010000 */
[----:B------:R-:W-:Y:S01]  /*2300*/  MOV R58, RZ ;  /* 0x000000ff003a7202 */ /* 0x000fe20000000f00 */
[----:B------:R-:W-:Y:S05]  /*2310*/  @P0 BRA `(.L_x_143) ;  /* 0x000001f000000947 */ /* 0x000fea0003800000 */
[----:B------:R-:W-:Y:S01]  /*2320*/  FMUL.FTZ R53, R53, 1.4426950216293334961 ;  /* 0x3fb8aa3b35357820 */ /* 0x000fe20000410000 */
[----:B-1----:R-:W-:Y:S01]  /*2330*/  HFMA2.MMA R78, -RZ, RZ, 1.625, 0 ;  /* 0x3e800000ff4e7435 */ /* 0x002fe200000001ff */
[----:B------:R-:W-:Y:S02]  /*2340*/  MOV R81, 0x3d39bf78 ;  /* 0x3d39bf7800517802 */ /* 0x000fe40000000f00 */
        /* <DEDUP_REMOVED lines=28> */
.L_x_143:
[----:B------:R-:W-:Y:S05]  /*2510*/  BSYNC B0 ;  /* 0x0000000000007941 */ /* 0x000fea0003800000 */
.L_x_142:
[----:B------:R-:W-:Y:S01]  /*2520*/  BSSY B0, `(.L_x_144) ;  /* 0x0000026000007945 */ /* 0x000fe20003800000 */
[----:B------:R-:W-:Y:S01]  /*2530*/  FSETP.GTU.FTZ.AND P0, PT, R59, 20, PT ;  /* 0x41a000003b00780b */ /* 0x000fe20003f1c000 */
[----:B------:R-:W-:Y:S01]  /*2540*/  CS2R R84, SRZ ;  /* 0x0000000000547805 */ /* 0x000fe2000001ff00 */
[----:B------:R-:W-:Y:S01]  /*2550*/  CS2R R86, SRZ ;  /* 0x0000000000567805 */ /* 0x000fe2000001ff00 */
[----:B------:R-:W-:Y:S02]  /*2560*/  FADD.FTZ R88, R88, UR5 ;  /* 0x0000000558587e21 */ /* 0x000fe40008010000 */
[----:B-1----:R-:W-:Y:S01]  /*2570*/  FFMA.FTZ R78, R33, R123, R6 ;  /* 0x0000007b214e7223 */ /* 0x002fe20000010006 */
[----:B------:R-:W-:Y:S05]  /*2580*/  @P6 BRA `(.L_x_145) ;  /* 0x000001f000006947 */ /* 0x000fea0003800000 */
[----:B------:R-:W-:Y:S01]  /*2590*/  FMUL.FTZ R52, R52, 1.4426950216293334961 ;  /* 0x3fb8aa3b34347820 */ /* 0x000fe20000410000 */
[----:B------:R-:W-:Y:S01]  /*25a0*/  HFMA2.MMA R77, -RZ, RZ, 1.625, 0 ;  /* 0x3e800000ff4d7435 */ /* 0x000fe200000001ff */
        /* <DEDUP_REMOVED lines=29> */
.L_x_145:
[----:B------:R-:W-:Y:S05]  /*2780*/  BSYNC B0 ;  /* 0x0000000000007941 */ /* 0x000fea0003800000 */
.L_x_144:
[----:B------:R-:W-:Y:S01]  /*2790*/  FFMA.FTZ R78, R32, R75, R78 ;  /* 0x0000004b204e7223 */ /* 0x000fe2000001004e */
[----:B------:R-:W-:Y:S01]  /*27a0*/  BSSY B0, `(.L_x_146) ;  /* 0x0000026000007945 */ /* 0x000fe20003800000 */
[----:B------:R-:W-:Y:S01]  /*27b0*/  HFMA2.MMA R89, -RZ, RZ, 0, 0 ;  /* 0x00000000ff597435 */ /* 0x000fe200000001ff */
[----:B------:R-:W-:Y:S01]  /*27c0*/  FSETP.GTU.FTZ.AND P6, PT, R88, 20, PT ;  /* 0x41a000005800780b */ /* 0x000fe20003fdc000 */
[----:B------:R-:W-:Y:S01]  /*27d0*/  CS2R R90, SRZ ;  /* 0x00000000005a7805 */ /* 0x000fe2000001ff00 */
[----:B------:R-:W-:Y:S02]  /*27e0*/  FADD.FTZ R93, R93, UR5 ;  /* 0x000000055d5d7e21 */ /* 0x000fe40008010000 */
[----:B------:R-:W-:Y:S01]  /*27f0*/  FFMA.FTZ R78, R34, R73, R78 ;  /* 0x00000049224e7223 */ /* 0x000fe2000001004e */
[----:B------:R-:W-:Y:S05]  /*2800*/  @P4 BRA `(.L_x_147) ;  /* 0x000001f000004947 */ /* 0x000fea0003800000 */
[----:B------:R-:W-:Y:S01]  /*2810*/  FMUL.FTZ R55, R55, 1.4426950216293334961 ;  /* 0x3fb8aa3b37377820 */ /* 0x000fe20000410000 */
[----:B------:R-:W-:Y:S02]  /*2820*/  MOV R77, 0x3e800000 ;  /* 0x3e800000004d7802 */ /* 0x000fe40000000f00 */
[----:B------:R-:W-:Y:S01]  /*2830*/  MOV R81, 0x3d39bf78 ;  /* 0x3d39bf7800517802 */ /* 0x000fe20000000f00 */
        /* <DEDUP_REMOVED lines=28> */
.L_x_147:
[----:B------:R-:W-:Y:S05]  /*2a00*/  BSYNC B0 ;  /* 0x0000000000007941 */ /* 0x000fea0003800000 */
.L_x_146:
        /* <DEDUP_REMOVED lines=39> */
.L_x_149:
[----:B------:R-:W-:Y:S05]  /*2c80*/  BSYNC B0 ;  /* 0x0000000000007941 */ /* 0x000fea0003800000 */
.L_x_148:
        /* <DEDUP_REMOVED lines=39> */
.L_x_151:
[----:B------:R-:W-:Y:S05]  /*2f00*/  BSYNC B0 ;  /* 0x0000000000007941 */ /* 0x000fea0003800000 */
.L_x_150:
[----:B------:R-:W-:Y:S01]  /*2f10*/  FFMA.FTZ R78, R39, R68, R78 ;  /* 0x00000044274e7223 */ /* 0x000fe2000001004e */
[----:B------:R-:W-:Y:S01]  /*2f20*/  BSSY B0, `(.L_x_152) ;  /* 0x0000027000007945 */ /* 0x000fe20003800000 */
[----:B------:R-:W-:Y:S01]  /*2f30*/  HFMA2.MMA R102, -RZ, RZ, 0, 0 ;  /* 0x00000000ff667435 */ /* 0x000fe200000001ff */
[----:B------:R-:W-:Y:S01]  /*2f40*/  FSETP.GTU.FTZ.AND P2, PT, R103, 20, PT ;  /* 0x41a000006700780b */ /* 0x000fe20003f5c000 */
[----:B------:R-:W-:Y:S01]  /*2f50*/  HFMA2.MMA R106, -RZ, RZ, 0, 0 ;  /* 0x00000000ff6a7435 */ /* 0x000fe200000001ff */
[----:B------:R-:W-:Y:S01]  /*2f60*/  MOV R104, RZ ;  /* 0x000000ff00687202 */ /* 0x000fe20000000f00 */
[----:B------:R-:W-:Y:S02]  /*2f70*/  FADD.FTZ R108, R108, UR5 ;  /* 0x000000056c6c7e21 */ /* 0x000fe40008010000 */
[----:B------:R-:W-:Y:S01]  /*2f80*/  FFMA.FTZ R78, R40, R67, R78 ;  /* 0x00000043284e7223 */ /* 0x000fe2000001004e */
[----:B------:R-:W-:Y:S05]  /*2f90*/  @P1 BRA `(.L_x_153) ;  /* 0x000001f000001947 */ /* 0x000fea0003800000 */
[----:B------:R-:W-:Y:S01]  /*2fa0*/  FMUL.FTZ R56, R56, 1.4426950216293334961 ;  /* 0x3fb8aa3b38387820 */ /* 0x000fe20000410000 */
[----:B------:R-:W-:-:S02]  /*2fb0*/  MOV R77, 0x3e800000 ;  /* 0x3e800000004d7802 */ /* 0x000fc40000000f00 */
        /* <DEDUP_REMOVED lines=29> */
.L_x_153:
[----:B------:R-:W-:Y:S05]  /*3190*/  BSYNC B0 ;  /* 0x0000000000007941 */ /* 0x000fea0003800000 */
.L_x_152:
[----:B------:R-:W-:Y:S01]  /*31a0*/  FFMA.FTZ R78, R41, R66, R78 ;  /* 0x00000042294e7223 */ /* 0x000fe2000001004e */
[----:B------:R-:W-:Y:S01]  /*31b0*/  BSSY B0, `(.L_x_154) ;  /* 0x0000027000007945 */ /* 0x000fe20003800000 */
[----:B------:R-:W-:Y:S01]  /*31c0*/  FSETP.GTU.FTZ.AND P1, PT, R108, 20, PT ;  /* 0x41a000006c00780b */ /* 0x000fe20003f3c000 */
[----:B------:R-:W-:Y:S02]  /*31d0*/  FMUL.FTZ R110, R123, UR4 ;  /* 0x000000047b6e7c20 */ /* 0x000fe40008410000 */
[----:B------:R-:W-:Y:S02]  /*31e0*/  FMUL.FTZ R105, R75, UR4 ;  /* 0x000000044b697c20 */ /* 0x000fe40008410000 */
[----:B------:R-:W-:Y:S02]  /*31f0*/  FMUL.FTZ R107, R73, UR4 ;  /* 0x00000004496b7c20 */ /* 0x000fe40008410000 */
[----:B------:R-:W-:Y:S02]  /*3200*/  FMUL.FTZ R109, R72, UR4 ;  /* 0x00000004486d7c20 */ /* 0x000fe40008410000 */
[----:B------:R-:W-:Y:S01]  /*3210*/  FFMA.FTZ R78, R42, R65, R78 ;  /* 0x000000412a4e7223 */ /* 0x000fe2000001004e */
[----:B------:R-:W-:Y:S05]  /*3220*/  @P0 BRA `(.L_x_155) ;  /* 0x000001f000000947 */ /* 0x000fea0003800000 */
[----:B------:R-:W-:Y:S01]  /*3230*/  FMUL.FTZ R59, R59, 1.4426950216293334961 ;  /* 0x3fb8aa3b3b3b7820 */ /* 0x000fe20000410000 */
[----:B------:R-:W-:Y:S01]  /*3240*/  HFMA2.MMA R77, -RZ, RZ, 1.625, 0 ;  /* 0x3e800000ff4d7435 */ /* 0x000fe200000001ff */
[----:B------:R-:W-:-:S02]  /*3250*/  MOV R81, 0x3d39bf78 ;  /* 0x3d39bf7800517802 */ /* 0x000fc40000000f00 */
        /* <DEDUP_REMOVED lines=28> */
.L_x_155:
[----:B------:R-:W-:Y:S05]  /*3420*/  BSYNC B0 ;  /* 0x0000000000007941 */ /* 0x000fea0003800000 */
.L_x_154:
[----:B------:R-:W-:Y:S01]  /*3430*/  BSSY B0, `(.L_x_156) ;  /* 0x0000021000007945 */ /* 0x000fe20003800000 */
        /* <DEDUP_REMOVED lines=27> */
[C---:B------:R-:W-:Y:S02]  /*35f0*/  ISETP.GE.AND P0, PT, R79.reuse, -0x407fffff, PT ;  /* 0xbf8000014f00780c */ /* 0x040fe40003f06270 */
[----:B------:R-:W-:-:S11]  /*3600*/  FSETP.NEU.FTZ.AND P6, PT, R79, RZ, PT ;  /* 0x000000ff4f00720b */ /* 0x000fd60003fdd000 */
[----:B------:R-:W-:-:S05]  /*3610*/  @P0 MOV R6, 0x7f800000 ;  /* 0x7f80000000060802 */ /* 0x000fca0000000f00 */
[----:B------:R-:W-:-:S05]  /*3620*/  @P0 FFMA.FTZ R88, R79, R6, +INF ;  /* 0x7f8000004f580423 */ /* 0x000fca0000010006 */
[----:B------:R-:W-:Y:S02]  /*3630*/  FSEL R88, R88, -RZ, P6 ;  /* 0x800000ff58587208 */ /* 0x000fe40003000000 */
.L_x_157:
[----:B------:R-:W-:Y:S05]  /*3640*/  BSYNC B0 ;  /* 0x0000000000007941 */ /* 0x000fea0003800000 */
.L_x_156:
        /* <DEDUP_REMOVED lines=33> */
.L_x_159:
[----:B------:R-:W-:Y:S05]  /*3860*/  BSYNC B0 ;  /* 0x0000000000007941 */ /* 0x000fea0003800000 */
.L_x_158:
        /* <DEDUP_REMOVED lines=33> */
.L_x_161:
[----:B------:R-:W-:Y:S05]  /*3a80*/  BSYNC B0 ;  /* 0x0000000000007941 */ /* 0x000fea0003800000 */
.L_x_160:
        /* <DEDUP_REMOVED lines=33> */
.L_x_163:
[----:B------:R-:W-:Y:S05]  /*3ca0*/  BSYNC B0 ;  /* 0x0000000000007941 */ /* 0x000fea0003800000 */
.L_x_162:
        /* <DEDUP_REMOVED lines=33> */
.L_x_165:
[----:B------:R-:W-:Y:S05]  /*3ec0*/  BSYNC B0 ;  /* 0x0000000000007941 */ /* 0x000fea0003800000 */
.L_x_164:
[----:B------:R-:W-:Y:S01]  /*3ed0*/  FFMA.FTZ R78, R43, R64, R78 ;  /* 0x000000402b4e7223 */ /* 0x000fe2000001004e */
[----:B------:R-:W-:Y:S01]  /*3ee0*/  BAR.SYNC.DEFER_BLOCKING 0x0 ;  /* 0x0000000000007b1d */ /* 0x000fe20000010000 */
[----:B------:R-:W-:Y:S02]  /*3ef0*/  FMUL.FTZ R111, R71, UR4 ;  /* 0x00000004476f7c20 */ /* 0x000fe40008410000 */
[----:B------:R-:W-:Y:S02]  /*3f00*/  FFMA.FTZ R78, R44, R63, R78 ;  /* 0x0000003f2c4e7223 */ /* 0x000fe4000001004e */
[----:B------:R-:W-:Y:S02]  /*3f10*/  FMUL.FTZ R112, R70, UR4 ;  /* 0x0000000446707c20 */ /* 0x000fe40008410000 */
[----:B------:R-:W-:Y:S02]  /*3f20*/  FFMA.FTZ R78, R45, R62, R78 ;  /* 0x0000003e2d4e7223 */ /* 0x000fe4000001004e */
[----:B------:R-:W-:-:S02]  /*3f30*/  FMUL.FTZ R113, R69, UR4 ;  /* 0x0000000445717c20 */ /* 0x000fc40008410000 */
[----:B------:R-:W-:Y:S02]  /*3f40*/  FFMA.FTZ R78, R46, R61, R78 ;  /* 0x0000003d2e4e7223 */ /* 0x000fe4000001004e */
        /* <DEDUP_REMOVED lines=9> */
[----:B------:R-:W-:Y:S01]  /*3fe0*/  FFMA.FTZ R6, R47, R60, R78 ;  /* 0x0000003c2f067223 */ /* 0x000fe2000001004e */
[----:B------:R-:W-:Y:S05]  /*3ff0*/  @!P5 BRA `(.L_x_166) ;  /* 0x000064b00000d947 */ /* 0x000fea0003800000 */
[----:B------:R-:W-:Y:S01]  /*4000*/  IADD3 R125, R12, -0x1, RZ ;  /* 0xffffffff0c7d7810 */ /* 0x000fe20007ffe0ff */
[----:B------:R-:W-:Y:S01]  /*4010*/  FADD.FTZ R139, R60, R60 ;  /* 0x0000003c3c8b7221 */ /* 0x000fe20000010000 */
[----:B------:R-:W-:Y:S01]  /*4020*/  LEA.HI R60, R12, R12, RZ, 0x1 ;  /* 0x0000000c0c3c7211 */ /* 0x000fe200078f08ff */
[----:B------:R-:W-:Y:S01]  /*4030*/  HFMA2.MMA R140, -RZ, RZ, 0, 0 ;  /* 0x00000000ff8c7435 */ /* 0x000fe200000001ff */
[----:B------:R-:W-:Y:S01]  /*4040*/  LEA.HI R74, R125, R125, RZ, 0x1 ;  /* 0x0000007d7d4a7211 */ /* 0x000fe200078f08ff */
[----:B------:R-:W-:Y:S01]  /*4050*/  HFMA2.MMA R92, -RZ, RZ, 0, 0 ;  /* 0x00000000ff5c7435 */ /* 0x000fe200000001ff */
[----:B------:R-:W-:Y:S01]  /*4060*/  LOP3.LUT R141, R60, 0xfffffe, RZ, 0xc0, !PT ;  /* 0x00fffffe3c8d7812 */ /* 0x000fe200078ec0ff */
[----:B------:R-:W-:Y:S01]  /*4070*/  HFMA2.MMA R102, -RZ, RZ, 0, 0 ;  /* 0x00000000ff667435 */ /* 0x000fe200000001ff */
[----:B------:R-:W-:Y:S01]  /*4080*/  LOP3.LUT R74, R74, 0xfffffe, RZ, 0xc0, !PT ;  /* 0x00fffffe4a4a7812 */ /* 0x000fe200078ec0ff */
[----:B------:R-:W-:Y:S01]  /*4090*/  HFMA2.MMA R106, -RZ, RZ, 0, 0 ;  /* 0x00000000ff6a7435 */ /* 0x000fe200000001ff */
[----:B------:R-:W-:Y:S01]  /*40a0*/  FADD.FTZ R123, R123, R123 ;  /* 0x0000007b7b7b7221 */ /* 0x000fe20000010000 */
[----:B------:R-:W-:Y:S01]  /*40b0*/  CS2R R84, SRZ ;  /* 0x0000000000547805 */ /* 0x000fe2000001ff00 */
[----:B------:R-:W-:Y:S01]  /*40c0*/  FADD.FTZ R124, R75, R75 ;  /* 0x0000004b4b7c7221 */ /* 0x000fe20000010000 */
[----:B------:R-:W-:Y:S01]  /*40d0*/  IADD3 R125, R125, -R74, RZ ;  /* 0x8000004a7d7d7210 */ /* 0x000fe20007ffe0ff */
[----:B------:R-:W-:Y:S01]  /*40e0*/  FADD.FTZ R126, R73, R73 ;  /* 0x00000049497e7221 */ /* 0x000fe20000010000 */
[----:B------:R-:W-:Y:S01]  /*40f0*/  CS2R R86, SRZ ;  /* 0x0000000000567805 */ /* 0x000fe2000001ff00 */
[----:B------:R-:W-:Y:S01]  /*4100*/  FADD.FTZ R127, R72, R72 ;  /* 0x00000048487f7221 */ /* 0x000fe20000010000 */
[----:B------:R-:W-:Y:S01]  /*4110*/  MOV R89, RZ ;  /* 0x000000ff00597202 */ /* 0x000fe20000000f00 */
[----:B------:R-:W-:Y:S01]  /*4120*/  FADD.FTZ R128, R71, R71 ;  /* 0x0000004747807221 */ /* 0x000fe20000010000 */
[----:B------:R-:W-:Y:S01]  /*4130*/  CS2R R90, SRZ ;  /* 0x00000000005a7805 */ /* 0x000fe2000001ff00 */
[----:B------:R-:W-:Y:S01]  /*4140*/  FADD.FTZ R129, R70, R70 ;  /* 0x0000004646817221 */ /* 0x000fe20000010000 */
[----:B------:R-:W-:Y:S01]  /*4150*/  CS2R R94, SRZ ;  /* 0x00000000005e7805 */ /* 0x000fe2000001ff00 */
[----:B------:R-:W-:Y:S01]  /*4160*/  FADD.FTZ R130, R69, R69 ;  /* 0x0000004545827221 */ /* 0x000fe20000010000 */
[----:B------:R-:W-:Y:S01]  /*4170*/  MOV R97, RZ ;  /* 0x000000ff00617202 */ /* 0x000fe20000000f00 */
[----:B------:R-:W-:Y:S01]  /*4180*/  FADD.FTZ R131, R68, R68 ;  /* 0x0000004444837221 */ /* 0x000fe20000010000 */
[----:B------:R-:W-:Y:S01]  /*4190*/  CS2R R100, SRZ ;  /* 0x0000000000647805 */ /* 0x000fe2000001ff00 */
[----:B------:R-:W-:Y:S01]  /*41a0*/  FADD.FTZ R132, R67, R67 ;  /* 0x0000004343847221 */ /* 0x000fe20000010000 */
[----:B------:R-:W-:Y:S01]  /*41b0*/  MOV R104, RZ ;  /* 0x000000ff00687202 */ /* 0x000fe20000000f00 */
[----:B------:R-:W-:Y:S01]  /*41c0*/  FADD.FTZ R133, R66, R66 ;  /* 0x0000004242857221 */ /* 0x000fe20000010000 */
[----:B------:R-:W-:Y:S01]  /*41d0*/  IADD3 R141, R12, -R141, RZ ;  /* 0x8000008d0c8d7210 */ /* 0x000fe20007ffe0ff */
[----:B------:R-:W-:-:S02]  /*41e0*/  FADD.FTZ R134, R65, R65 ;  /* 0x0000004141867221 */ /* 0x000fc40000010000 */
[----:B------:R-:W-:Y:S02]  /*41f0*/  FADD.FTZ R135, R64, R64 ;  /* 0x0000004040877221 */ /* 0x000fe40000010000 */
[----:B------:R-:W-:Y:S02]  /*4200*/  FADD.FTZ R136, R63, R63 ;  /* 0x0000003f3f887221 */ /* 0x000fe40000010000 */
[----:B------:R-:W-:Y:S02]  /*4210*/  FADD.FTZ R137, R62, R62 ;  /* 0x0000003e3e897221 */ /* 0x000fe40000010000 */
[----:B------:R-:W-:Y:S02]  /*4220*/  FADD.FTZ R138, R61, R61 ;  /* 0x0000003d3d8a7221 */ /* 0x000fe40000010000 */
.L_x_203:
[----:B------:R-:W-:Y:S01]  /*4230*/  IMAD R63, R3, c[0x0][0x180], RZ ;  /* 0x00006000033f7a24 */ /* 0x000fe200078e02ff */
[----:B------:R-:W-:Y:S01]  /*4240*/  SHF.R.S32.HI R65, RZ, 0x1f, R140 ;  /* 0x0000001fff417819 */ /* 0x000fe2000001148c */
[----:B------:R-:W-:-:S04]  /*4250*/  IMAD.WIDE.U32 R60, R0, c[0x0][0x180], RZ ;  /* 0x00006000003c7a25 */ /* 0x000fc800078e00ff */
[----:B------:R-:W-:Y:S02]  /*4260*/  IMAD R63, R0, c[0x0][0x184], R63 ;  /* 0x00006100003f7a24 */ /* 0x000fe400078e023f */
[----:B------:R-:W-:-:S03]  /*4270*/  IMAD R67, R65, c[0x0][0x188], RZ ;  /* 0x0000620041437a24 */ /* 0x000fc600078e02ff */
[----:B------:R-:W-:Y:S01]  /*4280*/  IADD3 R61, R61, R63, RZ ;  /* 0x0000003f3d3d7210 */ /* 0x000fe20007ffe0ff */
[----:B------:R-:W-:-:S04]  /*4290*/  IMAD R67, R140, c[0x0][0x18c], R67 ;  /* 0x000063008c437a24 */ /* 0x000fc800078e0243 */
[----:B------:R-:W-:-:S05]  /*42a0*/  IMAD.WIDE.U32 R60, R140, c[0x0][0x188], R60 ;  /* 0x000062008c3c7a25 */ /* 0x000fca00078e003c */
[----:B------:R-:W-:Y:S02]  /*42b0*/  IADD3 R61, R61, R67, RZ ;  /* 0x000000433d3d7210 */ /* 0x000fe40007ffe0ff */
[----:B------:R-:W-:-:S04]  /*42c0*/  LEA R62, P0, R60, c[0x0][0x220], 0x3 ;  /* 0x000088003c3e7a11 */ /* 0x000fc800078018ff */
[----:B------:R-:W-:-:S06]  /*42d0*/  LEA.HI.X R63, R60, c[0x0][0x224], R61, 0x3, P0 ;  /* 0x000089003c3f7a11 */ /* 0x000fcc00000f1c3d */
[----:B------:R-:W2:Y:S01]  /*42e0*/  LDG.E.64 R62, [R62.64] ;  /* 0x000000063e3e7981 */ /* 0x000ea2000c1e1b00 */
[----:B------:R-:W-:Y:S01]  /*42f0*/  IMAD R75, R3, c[0x0][0x1b8], RZ ;  /* 0x00006e00034b7a24 */ /* 0x000fe200078e02ff */
[----:B------:R-:W-:-:S03]  /*4300*/  LOP3.LUT P0, RZ, R8, 0x1f, RZ, 0xc0, !PT ;  /* 0x0000001f08ff7812 */ /* 0x000fc6000780c0ff */
[----:B------:R-:W-:Y:S01]  /*4310*/  IMAD R75, R0, c[0x0][0x1bc], R75 ;  /* 0x00006f00004b7a24 */ /* 0x000fe200078e024b */
[----:B------:R-:W-:Y:S01]  /*4320*/  ISETP.LT.OR P0, PT, R12, 0x2, P0 ;  /* 0x000000020c00780c */ /* 0x000fe20000701670 */
[----:B--2---:R-:W0:Y:S08]  /*4330*/  R2UR UR15, R63 ;  /* 0x000000003f0f73c2 */ /* 0x004e3000000e0000 */
[----:B------:R-:W1:Y:S01]  /*4340*/  R2UR UR14, R62 ;  /* 0x000000003e0e73c2 */ /* 0x000e6200000e0000 */
[----:B0-----:R-:W-:-:S04]  /*4350*/  FMUL.FTZ R60, R48, UR15 ;  /* 0x0000000f303c7c20 */ /* 0x001fc80008410000 */
[----:B------:R-:W-:Y:S02]  /*4360*/  FMUL.RZ R61, R60, 0.15915493667125701904 ;  /* 0x3e22f9833c3d7820 */ /* 0x000fe4000040c000 */
[----:B------:R-:W-:Y:S02]  /*4370*/  FMUL.FTZ R60, R49, UR15 ;  /* 0x0000000f313c7c20 */ /* 0x000fe40008410000 */
[----:B------:R-:W-:Y:S01]  /*4380*/  MUFU.SIN R81, R61 ;  /* 0x0000003d00517308 */ /* 0x000fe20000000400 */
[----:B-1----:R-:W-:Y:S01]  /*4390*/  MOV R70, UR14 ;  /* 0x0000000e00467c02 */ /* 0x002fe20008000f00 */
[----:B------:R-:W-:Y:S02]  /*43a0*/  FMUL.RZ R64, R60, 0.15915493667125701904 ;  /* 0x3e22f9833c407820 */ /* 0x000fe4000040c000 */
[----:B------:R-:W-:Y:S02]  /*43b0*/  FMUL.FTZ R60, R51, UR15 ;  /* 0x0000000f333c7c20 */ /* 0x000fe40008410000 */
[----:B------:R-:W-:-:S02]  /*43c0*/  FMUL.FTZ R70, R70, 1.4426950216293334961 ;  /* 0x3fb8aa3b46467820 */ /* 0x000fc40000410000 */
[----:B------:R-:W-:Y:S01]  /*43d0*/  FMUL.RZ R66, R60, 0.15915493667125701904 ;  /* 0x3e22f9833c427820 */ /* 0x000fe2000040c000 */
[----:B------:R-:W-:Y:S01]  /*43e0*/  MUFU.COS R69, R61 ;  /* 0x0000003d00457308 */ /* 0x000fe20000000000 */
[----:B------:R-:W-:-:S04]  /*43f0*/  FMUL.FTZ R60, R50, UR15 ;  /* 0x0000000f323c7c20 */ /* 0x000fc80008410000 */
[----:B------:R-:W-:Y:S02]  /*4400*/  FMUL.RZ R63, R60, 0.15915493667125701904 ;  /* 0x3e22f9833c3f7820 */ /* 0x000fe4000040c000 */
[----:B------:R-:W-:Y:S01]  /*4410*/  FMUL.FTZ R60, R53, UR15 ;  /* 0x0000000f353c7c20 */ /* 0x000fe20008410000 */
[----:B------:R-:W-:Y:S03]  /*4420*/  MUFU.SIN R168, R66 ;  /* 0x0000004200a87308 */ /* 0x000fe60000000400 */
[----:B------:R-:W-:Y:S02]  /*4430*/  FMUL.RZ R67, R60, 0.15915493667125701904 ;  /* 0x3e22f9833c437820 */ /* 0x000fe4000040c000 */
[----:B------:R-:W-:-:S03]  /*4440*/  FMUL.FTZ R60, R52, UR15 ;  /* 0x0000000f343c7c20 */ /* 0x000fc60008410000 */
[----:B------:R-:W-:Y:S01]  /*4450*/  MUFU.SIN R166, R63 ;  /* 0x0000003f00a67308 */ /* 0x000fe20000000400 */
[----:B------:R-:W-:Y:S02]  /*4460*/  FMUL.RZ R68, R60, 0.15915493667125701904 ;  /* 0x3e22f9833c447820 */ /* 0x000fe4000040c000 */
[----:B------:R-:W-:-:S05]  /*4470*/  FMUL.FTZ R60, R55, UR15 ;  /* 0x0000000f373c7c20 */ /* 0x000fca0008410000 */
[----:B------:R0:W-:Y:S08]  /*4480*/  MUFU.COS R74, R63 ;  /* 0x0000003f004a7308 */ /* 0x0001f00000000000 */
[----:B------:R1:W-:Y:S01]  /*4490*/  MUFU.COS R72, R66 ;  /* 0x0000004200487308 */ /* 0x0003e20000000000 */
[----:B0-----:R-:W-:-:S04]  /*44a0*/  IMAD R63, R3, c[0x0][0x198], RZ ;  /* 0x00006600033f7a24 */ /* 0x001fc800078e02ff */
[C---:B------:R-:W-:Y:S02]  /*44b0*/  IMAD R73, R0.reuse, c[0x0][0x19c], R63 ;  /* 0x0000670000497a24 */ /* 0x040fe400078e023f */
[----:B------:R-:W-:Y:S01]  /*44c0*/  IMAD.WIDE.U32 R62, R0, c[0x0][0x1b8], RZ ;  /* 0x00006e00003e7a25 */ /* 0x000fe200078e00ff */
[----:B------:R-:W-:Y:S03]  /*44d0*/  MUFU.SIN R71, R64 ;  /* 0x0000004000477308 */ /* 0x000fe60000000400 */
[----:B-1----:R-:W-:Y:S01]  /*44e0*/  FMUL.RZ R66, R60, 0.15915493667125701904 ;  /* 0x3e22f9833c427820 */ /* 0x002fe2000040c000 */
[----:B------:R-:W-:Y:S01]  /*44f0*/  IADD3 R63, R63, R75, RZ ;  /* 0x0000004b3f3f7210 */ /* 0x000fe20007ffe0ff */
[----:B------:R-:W-:-:S03]  /*4500*/  IMAD.WIDE.U32 R60, R0, c[0x0][0x198], RZ ;  /* 0x00006600003c7a25 */ /* 0x000fc600078e00ff */
[----:B------:R0:W-:Y:S01]  /*4510*/  MUFU.COS R171, R64 ;  /* 0x0000004000ab7308 */ /* 0x0001e20000000000 */
[----:B------:R-:W-:Y:S01]  /*4520*/  IMAD R75, R65, c[0x0][0x1c0], RZ ;  /* 0x00007000414b7a24 */ /* 0x000fe200078e02ff */
[----:B------:R-:W-:Y:S01]  /*4530*/  IADD3 R61, R61, R73, RZ ;  /* 0x000000493d3d7210 */ /* 0x000fe20007ffe0ff */
[----:B------:R-:W-:Y:S02]  /*4540*/  IMAD R73, R65, c[0x0][0x1a0], RZ ;  /* 0x0000680041497a24 */ /* 0x000fe400078e02ff */
[C---:B------:R-:W-:Y:S02]  /*4550*/  IMAD R75, R140.reuse, c[0x0][0x1c4], R75 ;  /* 0x000071008c4b7a24 */ /* 0x040fe400078e024b */
[----:B------:R-:W-:Y:S01]  /*4560*/  IMAD R65, R140, c[0x0][0x1a4], R73 ;  /* 0x000069008c417a24 */ /* 0x000fe200078e0249 */
[----:B------:R-:W-:Y:S01]  /*4570*/  MUFU.SIN R164, R67 ;  /* 0x0000004300a47308 */ /* 0x000fe20000000400 */
[----:B0-----:R-:W-:Y:S02]  /*4580*/  FMUL.FTZ R64, R54, UR15 ;  /* 0x0000000f36407c20 */ /* 0x001fe40008410000 */
[----:B------:R-:W-:-:S04]  /*4590*/  IMAD.WIDE.U32 R60, R140, c[0x0][0x1a0], R60 ;  /* 0x000068008c3c7a25 */ /* 0x000fc800078e003c */
[----:B------:R-:W-:Y:S01]  /*45a0*/  IMAD.WIDE.U32 R62, R140, c[0x0][0x1c0], R62 ;  /* 0x000070008c3e7a25 */ /* 0x000fe200078e003e */
[----:B------:R0:W-:Y:S01]  /*45b0*/  MUFU.COS R76, R67 ;  /* 0x00000043004c7308 */ /* 0x0001e20000000000 */
[----:B------:R-:W-:-:S03]  /*45c0*/  IADD3 R65, R61, R65, RZ ;  /* 0x000000413d417210 */ /* 0x000fc60007ffe0ff */
[----:B------:R-:W-:Y:S02]  /*45d0*/  IADD3 R61, R63, R75, RZ ;  /* 0x0000004b3f3d7210 */ /* 0x000fe40007ffe0ff */
[----:B------:R-:W-:Y:S02]  /*45e0*/  IADD3 R63, R8, 0x200, RZ ;  /* 0x00000200083f7810 */ /* 0x000fe40007ffe0ff */
[----:B------:R-:W-:Y:S01]  /*45f0*/  MUFU.SIN R144, R66 ;  /* 0x0000004200907308 */ /* 0x000fe20000000400 */
[----:B0-----:R-:W-:Y:S02]  /*4600*/  FMUL.RZ R67, R64, 0.15915493667125701904 ;  /* 0x3e22f98340437820 */ /* 0x001fe4000040c000 */
[----:B------:R-:W-:-:S04]  /*4610*/  FMUL.FTZ R64, R57, UR15 ;  /* 0x0000000f39407c20 */ /* 0x000fc80008410000 */
[----:B------:R-:W-:Y:S01]  /*4620*/  FMUL.RZ R73, R64, 0.15915493667125701904 ;  /* 0x3e22f98340497820 */ /* 0x000fe2000040c000 */
[----:B------:R0:W-:Y:S01]  /*4630*/  MUFU.COS R143, R66 ;  /* 0x00000042008f7308 */ /* 0x0001e20000000000 */
[----:B------:R-:W-:-:S04]  /*4640*/  LEA R64, P1, R60, c[0x0][0x228], 0x3 ;  /* 0x00008a003c407a11 */ /* 0x000fc800078218ff */
[----:B------:R-:W-:Y:S01]  /*4650*/  LEA.HI.X R65, R60, c[0x0][0x22c], R65, 0x3, P1 ;  /* 0x00008b003c417a11 */ /* 0x000fe200008f1c41 */
[----:B------:R-:W-:Y:S01]  /*4660*/  FMUL.FTZ R60, R56, UR15 ;  /* 0x0000000f383c7c20 */ /* 0x000fe20008410000 */
[----:B------:R-:W-:Y:S01]  /*4670*/  ISETP.NE.AND P1, PT, R8, RZ, PT ;  /* 0x000000ff0800720c */ /* 0x000fe20003f25270 */
[----:B------:R-:W-:Y:S01]  /*4680*/  MUFU.SIN R146, R67 ;  /* 0x0000004300927308 */ /* 0x000fe20000000400 */
[----:B0-----:R-:W-:Y:S01]  /*4690*/  LEA R66, P2, R62, c[0x0][0x230], 0x3 ;  /* 0x00008c003e427a11 */ /* 0x001fe200078418ff */
[----:B------:R-:W-:Y:S01]  /*46a0*/  FMUL.RZ R77, R60, 0.15915493667125701904 ;  /* 0x3e22f9833c4d7820 */ /* 0x000fe2000040c000 */
[----:B------:R-:W2:Y:S05]  /*46b0*/  LDG.E.64 R64, [R64.64] ;  /* 0x0000000640407981 */ /* 0x000eaa000c1e1b00 */
[----:B------:R0:W-:Y:S08]  /*46c0*/  MUFU.COS R145, R67 ;  /* 0x0000004300917308 */ /* 0x0001f00000000000 */
[----:B------:R-:W-:Y:S01]  /*46d0*/  MUFU.SIN R142, R68 ;  /* 0x00000044008e7308 */ /* 0x000fe20000000400 */
[----:B0-----:R-:W-:-:S06]  /*46e0*/  LEA.HI.X R67, R62, c[0x0][0x234], R61, 0x3, P2 ;  /* 0x00008d003e437a11 */ /* 0x001fcc00010f1c3d */
[----:B------:R-:W2:Y:S01]  /*46f0*/  LDG.E.64 R66, [R66.64] ;  /* 0x0000000642427981 */ /* 0x000ea2000c1e1b00 */
[----:B------:R0:W-:Y:S08]  /*4700*/  MUFU.COS R163, R68 ;  /* 0x0000004400a37308 */ /* 0x0001f00000000000 */
[----:B------:R-:W-:Y:S01]  /*4710*/  MUFU.SIN R148, R73 ;  /* 0x0000004900947308 */ /* 0x000fe20000000400 */
[----:B0-----:R-:W-:-:S07]  /*4720*/  FMUL.FTZ R68, R70, R48 ;  /* 0x0000003046447220 */ /* 0x001fce0000410000 */
[----:B------:R-:W0:Y:S01]  /*4730*/  MUFU.EX2 R68, R68 ;  /* 0x0000004400447308 */ /* 0x000e220000000800 */
[----:B------:R-:W-:-:S04]  /*4740*/  @!P1 LEA R63, R125, R140, 0x8 ;  /* 0x0000008c7d3f9211 */ /* 0x000fc800078e40ff */
[----:B------:R-:W-:-:S03]  /*4750*/  SHF.L.U32 R75, R63, 0x3, RZ ;  /* 0x000000033f4b7819 */ /* 0x000fc600000006ff */
[----:B------:R1:W-:Y:S01]  /*4760*/  MUFU.COS R98, R73 ;  /* 0x0000004900627308 */ /* 0x0003e20000000000 */
[C---:B0-----:R-:W-:Y:S02]  /*4770*/  FMUL.FTZ R80, R68.reuse, R69 ;  /* 0x0000004544507220 */ /* 0x041fe40000410000 */
[----:B------:R-:W-:-:S05]  /*4780*/  FMUL.FTZ R81, R68, R81 ;  /* 0x0000005144517220 */ /* 0x000fca0000410000 */
[----:B------:R0:W-:Y:S01]  /*4790*/  STS.64 [R75+0x3590], R80 ;  /* 0x003590504b007388 */ /* 0x0001e20000000a00 */
[----:B------:R-:W-:Y:S01]  /*47a0*/  @!P0 IADD3 R69, R12, -0x2, RZ ;  /* 0xfffffffe0c458810 */ /* 0x000fe20007ffe0ff */
[----:B------:R-:W-:Y:S01]  /*47b0*/  FMUL.FTZ R68, R59, UR15 ;  /* 0x0000000f3b447c20 */ /* 0x000fe20008410000 */
[----:B------:R-:W-:-:S03]  /*47c0*/  MOV R61, RZ ;  /* 0x000000ff003d7202 */ /* 0x000fc60000000f00 */
[----:B------:R-:W-:Y:S01]  /*47d0*/  @!P0 IMAD R69, R69, c[0x0][0x16c], R140 ;  /* 0x00005b0045458a24 */ /* 0x000fe200078e028c */
[----:B------:R-:W-:Y:S01]  /*47e0*/  MOV R60, 0x3f800000 ;  /* 0x3f800000003c7802 */ /* 0x000fe20000000f00 */
[----:B------:R-:W-:Y:S01]  /*47f0*/  CS2R R62, SRZ ;  /* 0x00000000003e7805 */ /* 0x000fe2000001ff00 */
[----:B------:R-:W-:Y:S02]  /*4800*/  FMUL.RZ R78, R68, 0.15915493667125701904 ;  /* 0x3e22f983444e7820 */ /* 0x000fe4000040c000 */
[----:B------:R-:W-:Y:S01]  /*4810*/  @!P0 IMAD.WIDE R68, R69, 0x10, R212 ;  /* 0x0000001045448825 */ /* 0x000fe200078e02d4 */
[----:B------:R-:W-:Y:S03]  /*4820*/  BAR.SYNC.DEFER_BLOCKING 0x0 ;  /* 0x0000000000007b1d */ /* 0x000fe60000010000 */
[----:B-1----:R-:W-:-:S03]  /*4830*/  FMUL.FTZ R73, R88, UR15 ;  /* 0x0000000f58497c20 */ /* 0x002fc60008410000 */
[----:B------:R-:W-:Y:S08]  /*4840*/  MUFU.SIN R150, R77 ;  /* 0x0000004d00967308 */ /* 0x000ff00000000400 */
[----:B------:R1:W-:Y:S02]  /*4850*/  MUFU.COS R152, R77 ;  /* 0x0000004d00987308 */ /* 0x0003e40000000000 */
[----:B-1----:R-:W-:Y:S01]  /*4860*/  FMUL.RZ R77, R73, 0.15915493667125701904 ;  /* 0x3e22f983494d7820 */ /* 0x002fe2000040c000 */
[----:B------:R1:W5:Y:S01]  /*4870*/  @!P0 LDG.E.128 R60, [R68.64] ;  /* 0x00000006443c8981 */ /* 0x000362000c1e1d00 */
[----:B------:R-:W-:-:S04]  /*4880*/  FMUL.FTZ R73, R93, UR15 ;  /* 0x0000000f5d497c20 */ /* 0x000fc80008410000 */
[----:B------:R-:W-:Y:S01]  /*4890*/  MUFU.SIN R153, R78 ;  /* 0x0000004e00997308 */ /* 0x000fe20000000400 */
[----:B------:R-:W-:Y:S02]  /*48a0*/  FMUL.RZ R79, R73, 0.15915493667125701904 ;  /* 0x3e22f983494f7820 */ /* 0x000fe4000040c000 */
[----:B-1----:R-:W-:-:S05]  /*48b0*/  FMUL.FTZ R68, R103, UR15 ;  /* 0x0000000f67447c20 */ /* 0x002fca0008410000 */
[----:B------:R1:W-:Y:S01]  /*48c0*/  MUFU.COS R151, R78 ;  /* 0x0000004e00977308 */ /* 0x0003e20000000000 */
[----:B------:R-:W-:Y:S02]  /*48d0*/  FMUL.FTZ R73, R96, UR15 ;  /* 0x0000000f60497c20 */ /* 0x000fe40008410000 */
[----:B-1----:R-:W-:Y:S02]  /*48e0*/  FMUL.RZ R78, R68, 0.15915493667125701904 ;  /* 0x3e22f983444e7820 */ /* 0x002fe4000040c000 */
[----:B------:R-:W-:Y:S02]  /*48f0*/  FMUL.FTZ R68, R108, UR15 ;  /* 0x0000000f6c447c20 */ /* 0x000fe40008410000 */
[----:B------:R-:W-:Y:S02]  /*4900*/  FMUL.RZ R73, R73, 0.15915493667125701904 ;  /* 0x3e22f98349497820 */ /* 0x000fe4000040c000 */
[----:B------:R-:W-:Y:S02]  /*4910*/  FMUL.RZ R173, R68, 0.15915493667125701904 ;  /* 0x3e22f98344ad7820 */ /* 0x000fe4000040c000 */
[C---:B------:R-:W-:Y:S01]  /*4920*/  FMUL.FTZ R68, R70.reuse, R49 ;  /* 0x0000003146447220 */ /* 0x040fe20000410000 */
[----:B------:R-:W-:Y:S01]  /*4930*/  MUFU.SIN R159, R73 ;  /* 0x00000049009f7308 */ /* 0x000fe20000000400 */
[----:B------:R-:W-:-:S07]  /*4940*/  FMUL.FTZ R69, R70, R51 ;  /* 0x0000003346457220 */ /* 0x000fce0000410000 */
[----:B------:R1:W-:Y:S08]  /*4950*/  MUFU.COS R157, R73 ;  /* 0x00000049009d7308 */ /* 0x0003f00000000000 */
[----:B------:R-:W3:Y:S01]  /*4960*/  MUFU.EX2 R68, R68 ;  /* 0x0000004400447308 */ /* 0x000ee20000000800 */
[----:B-1----:R-:W-:-:S07]  /*4970*/  FMUL.FTZ R73, R70, R50 ;  /* 0x0000003246497220 */ /* 0x002fce0000410000 */
[----:B------:R-:W1:Y:S01]  /*4980*/  MUFU.EX2 R69, R69 ;  /* 0x0000004500457308 */ /* 0x000e620000000800 */
[----:B0-----:R-:W-:-:S07]  /*4990*/  FMUL.FTZ R75, R70, R53 ;  /* 0x00000035464b7220 */ /* 0x001fce0000410000 */
[----:B------:R-:W0:Y:S01]  /*49a0*/  MUFU.EX2 R73, R73 ;  /* 0x0000004900497308 */ /* 0x000e220000000800 */
[----:B---3--:R-:W-:Y:S02]  /*49b0*/  FMUL.FTZ R170, R68, R71 ;  /* 0x0000004744aa7220 */ /* 0x008fe40000410000 */
[----:B------:R-:W-:-:S05]  /*49c0*/  FMUL.FTZ R71, R33, R48 ;  /* 0x0000003021477220 */ /* 0x000fca0000410000 */
[----:B------:R-:W3:Y:S01]  /*49d0*/  MUFU.EX2 R75, R75 ;  /* 0x0000004b004b7308 */ /* 0x000ee20000000800 */
[----:B-1----:R-:W-:Y:S02]  /*49e0*/  FMUL.FTZ R169, R69, R72 ;  /* 0x0000004845a97220 */ /* 0x002fe40000410000 */
[----:B------:R-:W-:Y:S02]  /*49f0*/  FMUL.FTZ R171, R68, R171 ;  /* 0x000000ab44ab7220 */ /* 0x000fe40000410000 */
[----:B------:R-:W-:Y:S02]  /*4a00*/  FMUL.FTZ R72, RZ, R170 ;  /* 0x000000aaff487220 */ /* 0x000fe40000410000 */
[----:B0-----:R-:W-:Y:S01]  /*4a10*/  FMUL.FTZ R167, R73, R74 ;  /* 0x0000004a49a77220 */ /* 0x001fe20000410000 */
[----:B------:R-:W-:Y:S01]  /*4a20*/  MUFU.SIN R160, R78 ;  /* 0x0000004e00a07308 */ /* 0x000fe20000000400 */
[-C--:B------:R-:W-:Y:S02]  /*4a30*/  FMUL.FTZ R74, R170, R71.reuse ;  /* 0x00000047aa4a7220 */ /* 0x080fe40000410000 */
[----:B------:R-:W-:-:S05]  /*4a40*/  FFMA.FTZ R72, R171, R71, -R72 ;  /* 0x00000047ab487223 */ /* 0x000fca0000010848 */
[----:B------:R0:W-:Y:S01]  /*4a50*/  MUFU.COS R172, R78 ;  /* 0x0000004e00ac7308 */ /* 0x0001e20000000000 */
[----:B------:R-:W-:Y:S02]  /*4a60*/  FFMA.FTZ R74, RZ, R171, R74 ;  /* 0x000000abff4a7223 */ /* 0x000fe4000001004a */
[----:B------:R-:W-:Y:S02]  /*4a70*/  FMUL.FTZ R168, R69, R168 ;  /* 0x000000a845a87220 */ /* 0x000fe40000410000 */
[----:B0-----:R-:W-:Y:S02]  /*4a80*/  FMUL.FTZ R78, R70, R55 ;  /* 0x00000037464e7220 */ /* 0x001fe40000410000 */
[----:B------:R-:W-:Y:S02]  /*4a90*/  FFMA.FTZ R72, R32, R49, R72 ;  /* 0x0000003120487223 */ /* 0x000fe40000010048 */
[----:B------:R-:W-:Y:S02]  /*4aa0*/  FADD.FTZ R74, RZ, R74 ;  /* 0x0000004aff4a7221 */ /* 0x000fe40000010000 */
[----:B------:R-:W0:Y:S01]  /*4ab0*/  MUFU.EX2 R78, R78 ;  /* 0x0000004e004e7308 */ /* 0x000e220000000800 */
[----:B---3--:R-:W-:-:S02]  /*4ac0*/  FMUL.FTZ R165, R75, R76 ;  /* 0x0000004c4ba57220 */ /* 0x008fc40000410000 */
[----:B------:R-:W-:Y:S02]  /*4ad0*/  FMUL.FTZ R164, R75, R164 ;  /* 0x000000a44ba47220 */ /* 0x000fe40000410000 */
[C---:B------:R-:W-:Y:S02]  /*4ae0*/  FMUL.FTZ R75, R168.reuse, R72 ;  /* 0x00000048a84b7220 */ /* 0x040fe40000410000 */
[----:B------:R-:W-:Y:S02]  /*4af0*/  FMUL.FTZ R166, R73, R166 ;  /* 0x000000a649a67220 */ /* 0x000fe40000410000 */
[-C--:B------:R-:W-:Y:S02]  /*4b00*/  FMUL.FTZ R73, R168, R74.reuse ;  /* 0x0000004aa8497220 */ /* 0x080fe40000410000 */
[----:B------:R-:W-:Y:S02]  /*4b10*/  FFMA.FTZ R75, R169, R74, R75 ;  /* 0x0000004aa94b7223 */ /* 0x000fe4000001004b */
[----:B------:R-:W-:-:S02]  /*4b20*/  FMUL.FTZ R99, R70, R56 ;  /* 0x0000003846637220 */ /* 0x000fc40000410000 */
[----:B------:R-:W-:Y:S02]  /*4b30*/  FFMA.FTZ R73, R169, R72, -R73 ;  /* 0x00000048a9497223 */ /* 0x000fe40000010849 */
[C---:B------:R-:W-:Y:S01]  /*4b40*/  FMUL.FTZ R68, R70.reuse, R59 ;  /* 0x0000003b46447220 */ /* 0x040fe20000410000 */
[----:B------:R-:W-:Y:S01]  /*4b50*/  MUFU.SIN R154, R77 ;  /* 0x0000004d009a7308 */ /* 0x000fe20000000400 */
[----:B------:R-:W-:Y:S02]  /*4b60*/  FMUL.FTZ R69, R70, R88 ;  /* 0x0000005846457220 */ /* 0x000fe40000410000 */
[----:B------:R-:W-:Y:S02]  /*4b70*/  FADD.FTZ R75, RZ, R75 ;  /* 0x0000004bff4b7221 */ /* 0x000fe40000010000 */
[----:B------:R-:W-:-:S03]  /*4b80*/  FFMA.FTZ R74, R34, R51, R73 ;  /* 0x00000033224a7223 */ /* 0x000fc60000010049 */
[----:B------:R1:W-:Y:S01]  /*4b90*/  MUFU.COS R156, R77 ;  /* 0x0000004d009c7308 */ /* 0x0003e20000000000 */
[----:B------:R-:W-:Y:S02]  /*4ba0*/  FMUL.FTZ R76, R166, R75 ;  /* 0x0000004ba64c7220 */ /* 0x000fe40000410000 */
[C---:B0-----:R-:W-:Y:S02]  /*4bb0*/  FMUL.FTZ R143, R78.reuse, R143 ;  /* 0x0000008f4e8f7220 */ /* 0x041fe40000410000 */
[----:B------:R-:W-:Y:S02]  /*4bc0*/  FMUL.FTZ R144, R78, R144 ;  /* 0x000000904e907220 */ /* 0x000fe40000410000 */
[----:B-1----:R-:W-:Y:S01]  /*4bd0*/  FMUL.FTZ R77, R70, R52 ;  /* 0x00000034464d7220 */ /* 0x002fe20000410000 */
[----:B------:R-:W0:Y:S01]  /*4be0*/  MUFU.EX2 R99, R99 ;  /* 0x0000006300637308 */ /* 0x000e220000000800 */
[-C--:B------:R-:W-:Y:S02]  /*4bf0*/  FMUL.FTZ R78, R166, R74.reuse ;  /* 0x0000004aa64e7220 */ /* 0x080fe40000410000 */
[----:B------:R-:W-:-:S05]  /*4c00*/  FFMA.FTZ R76, R167, R74, -R76 ;  /* 0x0000004aa74c7223 */ /* 0x000fca000001084c */
[----:B------:R-:W1:Y:S01]  /*4c10*/  MUFU.EX2 R68, R68 ;  /* 0x0000004400447308 */ /* 0x000e620000000800 */
[----:B------:R-:W-:-:S07]  /*4c20*/  FFMA.FTZ R78, R167, R75, R78 ;  /* 0x0000004ba74e7223 */ /* 0x000fce000001004e */
[----:B------:R-:W3:Y:S01]  /*4c30*/  MUFU.EX2 R69, R69 ;  /* 0x0000004500457308 */ /* 0x000ee20000000800 */
[----:B------:R-:W-:Y:S02]  /*4c40*/  FFMA.FTZ R76, R35, R50, R76 ;  /* 0x00000032234c7223 */ /* 0x000fe4000001004c */
[----:B------:R-:W-:-:S05]  /*4c50*/  FMUL.FTZ R71, R70, R93 ;  /* 0x0000005d46477220 */ /* 0x000fca0000410000 */
[----:B------:R-:W4:Y:S01]  /*4c60*/  MUFU.EX2 R77, R77 ;  /* 0x0000004d004d7308 */ /* 0x000f220000000800 */
[----:B------:R-:W-:Y:S02]  /*4c70*/  FADD.FTZ R78, RZ, R78 ;  /* 0x0000004eff4e7221 */ /* 0x000fe40000010000 */
[C---:B------:R-:W-:Y:S02]  /*4c80*/  FMUL.FTZ R82, R70.reuse, R57 ;  /* 0x0000003946527220 */ /* 0x040fe40000410000 */
[C---:B------:R-:W-:Y:S02]  /*4c90*/  FMUL.FTZ R72, R70.reuse, R96 ;  /* 0x0000006046487220 */ /* 0x040fe40000410000 */
[----:B------:R-:W-:Y:S01]  /*4ca0*/  FMUL.FTZ R73, R70, R103 ;  /* 0x0000006746497220 */ /* 0x000fe20000410000 */
[----:B------:R-:W-:Y:S01]  /*4cb0*/  MUFU.SIN R158, R79 ;  /* 0x0000004f009e7308 */ /* 0x000fe20000000400 */
[C---:B------:R-:W-:Y:S02]  /*4cc0*/  FMUL.FTZ R75, R164.reuse, R76 ;  /* 0x0000004ca44b7220 */ /* 0x040fe40000410000 */
[----:B------:R-:W-:-:S05]  /*4cd0*/  FMUL.FTZ R74, R164, R78 ;  /* 0x0000004ea44a7220 */ /* 0x000fca0000410000 */
[----:B------:R1:W-:Y:S01]  /*4ce0*/  MUFU.COS R162, R79 ;  /* 0x0000004f00a27308 */ /* 0x0003e20000000000 */
[----:B0-----:R-:W-:Y:S02]  /*4cf0*/  FMUL.FTZ R149, R99, R152 ;  /* 0x0000009863957220 */ /* 0x001fe40000410000 */
[C---:B------:R-:W-:Y:S02]  /*4d00*/  FFMA.FTZ R75, R165.reuse, R78, R75 ;  /* 0x0000004ea54b7223 */ /* 0x040fe4000001004b */
[C---:B-1----:R-:W-:Y:S02]  /*4d10*/  FMUL.FTZ R79, R70.reuse, R54 ;  /* 0x00000036464f7220 */ /* 0x042fe40000410000 */
[----:B------:R-:W-:Y:S01]  /*4d20*/  FMUL.FTZ R70, R70, R108 ;  /* 0x0000006c46467220 */ /* 0x000fe20000410000 */
[----:B------:R-:W0:Y:S01]  /*4d30*/  MUFU.EX2 R71, R71 ;  /* 0x0000004700477308 */ /* 0x000e220000000800 */
[----:B------:R-:W-:Y:S02]  /*4d40*/  FMUL.FTZ R152, R68, R153 ;  /* 0x0000009944987220 */ /* 0x000fe40000410000 */
[----:B------:R-:W-:-:S02]  /*4d50*/  FFMA.FTZ R74, R165, R76, -R74 ;  /* 0x0000004ca54a7223 */ /* 0x000fc4000001084a */
[C---:B---3--:R-:W-:Y:S02]  /*4d60*/  FMUL.FTZ R153, R69.reuse, R156 ;  /* 0x0000009c45997220 */ /* 0x048fe40000410000 */
[----:B------:R-:W-:Y:S01]  /*4d70*/  FMUL.FTZ R154, R69, R154 ;  /* 0x0000009a459a7220 */ /* 0x000fe20000410000 */
[----:B------:R-:W-:Y:S01]  /*4d80*/  MUFU.EX2 R70, R70 ;  /* 0x0000004600467308 */ /* 0x000fe20000000800 */
[----:B----4-:R-:W-:Y:S02]  /*4d90*/  FMUL.FTZ R142, R77, R142 ;  /* 0x0000008e4d8e7220 */ /* 0x010fe40000410000 */
[----:B------:R-:W-:Y:S02]  /*4da0*/  FADD.FTZ R75, RZ, R75 ;  /* 0x0000004bff4b7221 */ /* 0x000fe40000010000 */
[----:B------:R-:W-:-:S03]  /*4db0*/  FFMA.FTZ R74, R36, R53, R74 ;  /* 0x00000035244a7223 */ /* 0x000fc6000001004a */
[----:B------:R-:W1:Y:S01]  /*4dc0*/  MUFU.SIN R69, R173 ;  /* 0x000000ad00457308 */ /* 0x000e620000000400 */
[----:B------:R-:W-:Y:S02]  /*4dd0*/  FMUL.FTZ R151, R68, R151 ;  /* 0x0000009744977220 */ /* 0x000fe40000410000 */
[----:B------:R-:W-:-:S05]  /*4de0*/  FMUL.FTZ R163, R77, R163 ;  /* 0x000000a34da37220 */ /* 0x000fca0000410000 */
[----:B------:R-:W3:Y:S01]  /*4df0*/  MUFU.COS R161, R173 ;  /* 0x000000ad00a17308 */ /* 0x000ee20000000000 */
[C---:B------:R-:W-:Y:S02]  /*4e00*/  FMUL.FTZ R68, R142.reuse, R75 ;  /* 0x0000004b8e447220 */ /* 0x040fe40000410000 */
[----:B------:R-:W-:-:S05]  /*4e10*/  FMUL.FTZ R76, R142, R74 ;  /* 0x0000004a8e4c7220 */ /* 0x000fca0000410000 */
[----:B------:R-:W4:Y:S01]  /*4e20*/  MUFU.EX2 R72, R72 ;  /* 0x0000004800487308 */ /* 0x000f220000000800 */
[C---:B------:R-:W-:Y:S02]  /*4e30*/  FFMA.FTZ R68, R163.reuse, R74, -R68 ;  /* 0x0000004aa3447223 */ /* 0x040fe40000010844 */
[----:B------:R-:W-:-:S05]  /*4e40*/  FFMA.FTZ R76, R163, R75, R76 ;  /* 0x0000004ba34c7223 */ /* 0x000fca000001004c */
[----:B------:R-:W2:Y:S01]  /*4e50*/  MUFU.EX2 R73, R73 ;  /* 0x0000004900497308 */ /* 0x000ea20000000800 */
[C---:B0-----:R-:W-:Y:S02]  /*4e60*/  FMUL.FTZ R155, R71.reuse, R162 ;  /* 0x000000a2479b7220 */ /* 0x041fe40000410000 */
[----:B------:R-:W-:Y:S02]  /*4e70*/  FMUL.FTZ R156, R71, R158 ;  /* 0x0000009e479c7220 */ /* 0x000fe40000410000 */
[----:B------:R-:W-:-:S03]  /*4e80*/  FFMA.FTZ R71, R37, R52, R68 ;  /* 0x0000003425477223 */ /* 0x000fc60000010044 */
[----:B------:R-:W0:Y:S01]  /*4e90*/  MUFU.EX2 R79, R79 ;  /* 0x0000004f004f7308 */ /* 0x000e220000000800 */
[----:B------:R-:W-:Y:S02]  /*4ea0*/  FADD.FTZ R76, RZ, R76 ;  /* 0x0000004cff4c7221 */ /* 0x000fe40000010000 */
[C---:B-1----:R-:W-:Y:S02]  /*4eb0*/  FMUL.FTZ R162, R70.reuse, R69 ;  /* 0x0000004546a27220 */ /* 0x042fe40000410000 */
[----:B---3--:R-:W-:Y:S02]  /*4ec0*/  FMUL.FTZ R161, R70, R161 ;  /* 0x000000a146a17220 */ /* 0x008fe40000410000 */
[----:B------:R-:W-:Y:S02]  /*4ed0*/  FMUL.FTZ R69, R144, R71 ;  /* 0x0000004790457220 */ /* 0x000fe40000410000 */
[C---:B----4-:R-:W-:Y:S02]  /*4ee0*/  FMUL.FTZ R157, R72.reuse, R157 ;  /* 0x0000009d489d7220 */ /* 0x050fe40000410000 */
[----:B------:R-:W-:-:S02]  /*4ef0*/  FMUL.FTZ R158, R72, R159 ;  /* 0x0000009f489e7220 */ /* 0x000fc40000410000 */
[----:B------:R-:W-:Y:S02]  /*4f00*/  FMUL.FTZ R70, R80, R170 ;  /* 0x000000aa50467220 */ /* 0x000fe40000410000 */
[----:B------:R-:W-:Y:S02]  /*4f10*/  FMUL.FTZ R72, R144, R76 ;  /* 0x0000004c90487220 */ /* 0x000fe40000410000 */
[----:B------:R-:W-:Y:S02]  /*4f20*/  FMUL.FTZ R68, R81, R170 ;  /* 0x000000aa51447220 */ /* 0x000fe40000410000 */
[----:B------:R-:W-:Y:S01]  /*4f30*/  FFMA.FTZ R69, R143, R76, R69 ;  /* 0x0000004c8f457223 */ /* 0x000fe20000010045 */
[----:B------:R-:W1:Y:S01]  /*4f40*/  MUFU.EX2 R83, R82 ;  /* 0x0000005200537308 */ /* 0x000e620000000800 */
[----:B------:R-:W-:Y:S02]  /*4f50*/  FFMA.FTZ R70, R81, R171, R70 ;  /* 0x000000ab51467223 */ /* 0x000fe40000010046 */
[----:B------:R-:W-:-:S02]  /*4f60*/  FFMA.FTZ R72, R143, R71, -R72 ;  /* 0x000000478f487223 */ /* 0x000fc40000010848 */
[C---:B--2---:R-:W-:Y:S02]  /*4f70*/  FMUL.FTZ R159, R73.reuse, R172 ;  /* 0x000000ac499f7220 */ /* 0x044fe40000410000 */
[----:B------:R-:W-:Y:S02]  /*4f80*/  FMUL.FTZ R160, R73, R160 ;  /* 0x000000a049a07220 */ /* 0x000fe40000410000 */
[----:B------:R-:W-:Y:S02]  /*4f90*/  FFMA.FTZ R68, R80, R171, -R68 ;  /* 0x000000ab50447223 */ /* 0x000fe40000010844 */
[----:B------:R-:W-:Y:S02]  /*4fa0*/  FADD.FTZ R73, RZ, R69 ;  /* 0x00000045ff497221 */ /* 0x000fe40000010000 */
[----:B------:R-:W-:Y:S02]  /*4fb0*/  FMUL.FTZ R69, R168, R70 ;  /* 0x00000046a8457220 */ /* 0x000fe40000410000 */
[----:B0-----:R-:W-:-:S02]  /*4fc0*/  FMUL.FTZ R146, R79, R146 ;  /* 0x000000924f927220 */ /* 0x001fc40000410000 */
[----:B------:R-:W-:Y:S02]  /*4fd0*/  FFMA.FTZ R72, R38, R55, R72 ;  /* 0x0000003726487223 */ /* 0x000fe40000010048 */
[-C--:B------:R-:W-:Y:S02]  /*4fe0*/  FMUL.FTZ R71, R168, R68.reuse ;  /* 0x00000044a8477220 */ /* 0x080fe40000410000 */
[----:B------:R-:W-:Y:S02]  /*4ff0*/  FFMA.FTZ R69, R169, R68, -R69 ;  /* 0x00000044a9457223 */ /* 0x000fe40000010845 */
[----:B------:R-:W-:Y:S02]  /*5000*/  FMUL.FTZ R145, R79, R145 ;  /* 0x000000914f917220 */ /* 0x000fe40000410000 */
[C---:B------:R-:W-:Y:S02]  /*5010*/  FMUL.FTZ R74, R146.reuse, R73 ;  /* 0x00000049924a7220 */ /* 0x040fe40000410000 */
[----:B------:R-:W-:-:S02]  /*5020*/  FMUL.FTZ R68, R146, R72 ;  /* 0x0000004892447220 */ /* 0x000fc40000410000 */
[----:B------:R-:W-:Y:S02]  /*5030*/  FFMA.FTZ R71, R169, R70, R71 ;  /* 0x00000046a9477223 */ /* 0x000fe40000010047 */
[C---:B------:R-:W-:Y:S02]  /*5040*/  FMUL.FTZ R70, R166.reuse, R69 ;  /* 0x00000045a6467220 */ /* 0x040fe40000410000 */
[C---:B------:R-:W-:Y:S02]  /*5050*/  FFMA.FTZ R74, R145.reuse, R72, -R74 ;  /* 0x00000048914a7223 */ /* 0x040fe4000001084a */
[----:B------:R-:W-:Y:S02]  /*5060*/  FFMA.FTZ R73, R145, R73, R68 ;  /* 0x0000004991497223 */ /* 0x000fe40000010044 */
[-C--:B------:R-:W-:Y:S02]  /*5070*/  FMUL.FTZ R68, R166, R71.reuse ;  /* 0x00000047a6447220 */ /* 0x080fe40000410000 */
[----:B------:R-:W-:-:S02]  /*5080*/  FFMA.FTZ R70, R167, R71, R70 ;  /* 0x00000047a7467223 */ /* 0x000fc40000010046 */
[----:B-1----:R-:W-:Y:S02]  /*5090*/  FMUL.FTZ R148, R83, R148 ;  /* 0x0000009453947220 */ /* 0x002fe40000410000 */
[----:B------:R-:W-:Y:S02]  /*50a0*/  FFMA.FTZ R74, R39, R54, R74 ;  /* 0x00000036274a7223 */ /* 0x000fe4000001004a */
[----:B------:R-:W-:Y:S02]  /*50b0*/  FADD.FTZ R73, RZ, R73 ;  /* 0x00000049ff497221 */ /* 0x000fe40000010000 */
[----:B------:R-:W-:Y:S02]  /*50c0*/  FFMA.FTZ R68, R167, R69, -R68 ;  /* 0x00000045a7447223 */ /* 0x000fe40000010844 */
[----:B------:R-:W-:Y:S02]  /*50d0*/  FMUL.FTZ R69, R164, R70 ;  /* 0x00000046a4457220 */ /* 0x000fe40000410000 */
[----:B------:R-:W-:-:S02]  /*50e0*/  FMUL.FTZ R147, R83, R98 ;  /* 0x0000006253937220 */ /* 0x000fc40000410000 */
[C---:B------:R-:W-:Y:S02]  /*50f0*/  FMUL.FTZ R76, R148.reuse, R74 ;  /* 0x0000004a944c7220 */ /* 0x040fe40000410000 */
[-C--:B------:R-:W-:Y:S02]  /*5100*/  FMUL.FTZ R72, R148, R73.reuse ;  /* 0x0000004994487220 */ /* 0x080fe40000410000 */
[-C--:B------:R-:W-:Y:S02]  /*5110*/  FMUL.FTZ R71, R164, R68.reuse ;  /* 0x00000044a4477220 */ /* 0x080fe40000410000 */
[----:B------:R-:W-:Y:S02]  /*5120*/  FFMA.FTZ R69, R165, R68, -R69 ;  /* 0x00000044a5457223 */ /* 0x000fe40000010845 */
[C---:B------:R-:W-:Y:S02]  /*5130*/  FFMA.FTZ R76, R147.reuse, R73, R76 ;  /* 0x00000049934c7223 */ /* 0x040fe4000001004c */
[----:B------:R-:W-:-:S02]  /*5140*/  FFMA.FTZ R72, R147, R74, -R72 ;  /* 0x0000004a93487223 */ /* 0x000fc40000010848 */
[----:B------:R-:W-:Y:S02]  /*5150*/  FFMA.FTZ R71, R165, R70, R71 ;  /* 0x00000046a5477223 */ /* 0x000fe40000010047 */
[----:B------:R-:W-:Y:S02]  /*5160*/  FMUL.FTZ R70, R142, R69 ;  /* 0x000000458e467220 */ /* 0x000fe40000410000 */
[----:B------:R-:W-:Y:S02]  /*5170*/  FMUL.FTZ R150, R99, R150 ;  /* 0x0000009663967220 */ /* 0x000fe40000410000 */
[----:B------:R-:W-:Y:S02]  /*5180*/  FADD.FTZ R76, RZ, R76 ;  /* 0x0000004cff4c7221 */ /* 0x000fe40000010000 */
[----:B------:R-:W-:Y:S02]  /*5190*/  FFMA.FTZ R72, R40, R57, R72 ;  /* 0x0000003928487223 */ /* 0x000fe40000010048 */
[----:B------:R-:W-:-:S02]  /*51a0*/  FMUL.FTZ R68, R142, R71 ;  /* 0x000000478e447220 */ /* 0x000fc40000410000 */
[C---:B------:R-:W-:Y:S02]  /*51b0*/  FFMA.FTZ R70, R163.reuse, R71, R70 ;  /* 0x00000047a3467223 */ /* 0x040fe40000010046 */
[C---:B------:R-:W-:Y:S02]  /*51c0*/  FMUL.FTZ R73, R150.reuse, R76 ;  /* 0x0000004c96497220 */ /* 0x040fe40000410000 */
[----:B------:R-:W-:Y:S02]  /*51d0*/  FMUL.FTZ R71, R150, R72 ;  /* 0x0000004896477220 */ /* 0x000fe40000410000 */
[----:B------:R-:W-:Y:S02]  /*51e0*/  FFMA.FTZ R68, R163, R69, -R68 ;  /* 0x00000045a3447223 */ /* 0x000fe40000010844 */
[----:B------:R-:W-:Y:S02]  /*51f0*/  FMUL.FTZ R69, R144, R70 ;  /* 0x0000004690457220 */ /* 0x000fe40000410000 */
[----:B------:R-:W-:-:S02]  /*5200*/  FFMA.FTZ R73, R149, R72, -R73 ;  /* 0x0000004895497223 */ /* 0x000fc40000010849 */
[----:B------:R-:W-:Y:S02]  /*5210*/  FFMA.FTZ R76, R149, R76, R71 ;  /* 0x0000004c954c7223 */ /* 0x000fe40000010047 */
[-C--:B------:R-:W-:Y:S02]  /*5220*/  FMUL.FTZ R71, R144, R68.reuse ;  /* 0x0000004490477220 */ /* 0x080fe40000410000 */
[----:B------:R-:W-:Y:S02]  /*5230*/  FFMA.FTZ R69, R143, R68, -R69 ;  /* 0x000000448f457223 */ /* 0x000fe40000010845 */
[----:B------:R-:W-:Y:S02]  /*5240*/  FFMA.FTZ R73, R41, R56, R73 ;  /* 0x0000003829497223 */ /* 0x000fe40000010049 */
[----:B------:R-:W-:Y:S02]  /*5250*/  FADD.FTZ R76, RZ, R76 ;  /* 0x0000004cff4c7221 */ /* 0x000fe40000010000 */
[----:B------:R-:W-:-:S02]  /*5260*/  FFMA.FTZ R71, R143, R70, R71 ;  /* 0x000000468f477223 */ /* 0x000fc40000010047 */
[----:B------:R-:W-:Y:S02]  /*5270*/  FMUL.FTZ R70, R146, R69 ;  /* 0x0000004592467220 */ /* 0x000fe40000410000 */
[C---:B------:R-:W-:Y:S02]  /*5280*/  FMUL.FTZ R74, R152.reuse, R73 ;  /* 0x00000049984a7220 */ /* 0x040fe40000410000 */
[-C--:B------:R-:W-:Y:S02]  /*5290*/  FMUL.FTZ R72, R152, R76.reuse ;  /* 0x0000004c98487220 */ /* 0x080fe40000410000 */
[-C--:B------:R-:W-:Y:S02]  /*52a0*/  FMUL.FTZ R68, R146, R71.reuse ;  /* 0x0000004792447220 */ /* 0x080fe40000410000 */
[----:B------:R-:W-:Y:S02]  /*52b0*/  FFMA.FTZ R70, R145, R71, R70 ;  /* 0x0000004791467223 */ /* 0x000fe40000010046 */
[----:B------:R-:W-:-:S02]  /*52c0*/  FFMA.FTZ R74, R151, R76, R74 ;  /* 0x0000004c974a7223 */ /* 0x000fc4000001004a */
[----:B------:R-:W-:Y:S02]  /*52d0*/  FFMA.FTZ R72, R151, R73, -R72 ;  /* 0x0000004997487223 */ /* 0x000fe40000010848 */
[----:B------:R-:W-:Y:S02]  /*52e0*/  FFMA.FTZ R68, R145, R69, -R68 ;  /* 0x0000004591447223 */ /* 0x000fe40000010844 */
[----:B------:R-:W-:Y:S02]  /*52f0*/  FMUL.FTZ R69, R148, R70 ;  /* 0x0000004694457220 */ /* 0x000fe40000410000 */
[----:B------:R-:W-:Y:S02]  /*5300*/  FADD.FTZ R74, RZ, R74 ;  /* 0x0000004aff4a7221 */ /* 0x000fe40000010000 */
[----:B------:R-:W-:Y:S02]  /*5310*/  FFMA.FTZ R72, R42, R59, R72 ;  /* 0x0000003b2a487223 */ /* 0x000fe40000010048 */
[----:B------:R-:W-:-:S02]  /*5320*/  FMUL.FTZ R71, R148, R68 ;  /* 0x0000004494477220 */ /* 0x000fc40000410000 */
[C---:B------:R-:W-:Y:S02]  /*5330*/  FFMA.FTZ R69, R147.reuse, R68, -R69 ;  /* 0x0000004493457223 */ /* 0x040fe40000010845 */
[C---:B------:R-:W-:Y:S02]  /*5340*/  FMUL.FTZ R73, R154.reuse, R74 ;  /* 0x0000004a9a497220 */ /* 0x040fe40000410000 */
[----:B------:R-:W-:Y:S02]  /*5350*/  FMUL.FTZ R68, R154, R72 ;  /* 0x000000489a447220 */ /* 0x000fe40000410000 */
[----:B------:R-:W-:Y:S02]  /*5360*/  FFMA.FTZ R71, R147, R70, R71 ;  /* 0x0000004693477223 */ /* 0x000fe40000010047 */
[C---:B------:R-:W-:Y:S02]  /*5370*/  FFMA.FTZ R73, R153.reuse, R72, -R73 ;  /* 0x0000004899497223 */ /* 0x040fe40000010849 */
[----:B------:R-:W-:-:S02]  /*5380*/  FFMA.FTZ R74, R153, R74, R68 ;  /* 0x0000004a994a7223 */ /* 0x000fc40000010044 */
[C---:B------:R-:W-:Y:S02]  /*5390*/  FMUL.FTZ R70, R150.reuse, R69 ;  /* 0x0000004596467220 */ /* 0x040fe40000410000 */
[-C--:B------:R-:W-:Y:S01]  /*53a0*/  FMUL.FTZ R68, R150, R71.reuse ;  /* 0x0000004796447220 */ /* 0x080fe20000410000 */
[----:B------:R-:W-:Y:S01]  /*53b0*/  ISETP.NE.AND P0, PT, R8, 0x7f, PT ;  /* 0x0000007f0800780c */ /* 0x000fe20003f05270 */
[----:B------:R-:W-:Y:S02]  /*53c0*/  FFMA.FTZ R73, R43, R88, R73 ;  /* 0x000000582b497223 */ /* 0x000fe40000010049 */
[C---:B------:R-:W-:Y:S02]  /*53d0*/  FFMA.FTZ R70, R149.reuse, R71, R70 ;  /* 0x0000004795467223 */ /* 0x040fe40000010046 */
[----:B------:R-:W-:Y:S02]  /*53e0*/  FADD.FTZ R74, RZ, R74 ;  /* 0x0000004aff4a7221 */ /* 0x000fe40000010000 */
[----:B------:R-:W-:-:S02]  /*53f0*/  FFMA.FTZ R68, R149, R69, -R68 ;  /* 0x0000004595447223 */ /* 0x000fc40000010844 */
[----:B------:R-:W-:Y:S02]  /*5400*/  FMUL.FTZ R75, R156, R73 ;  /* 0x000000499c4b7220 */ /* 0x000fe40000410000 */
[----:B------:R-:W-:Y:S02]  /*5410*/  FMUL.FTZ R69, R152, R70 ;  /* 0x0000004698457220 */ /* 0x000fe40000410000 */
[----:B------:R-:W-:Y:S01]  /*5420*/  FMUL.FTZ R72, R156, R74 ;  /* 0x0000004a9c487220 */ /* 0x000fe20000410000 */
[----:B------:R0:W1:Y:S01]  /*5430*/  @P0 LDS.64 R98, [R8.X8+0x4598] ;  /* 0x0045980008620984 */ /* 0x0000620000008a00 */
[----:B------:R-:W-:Y:S02]  /*5440*/  FMUL.FTZ R71, R152, R68 ;  /* 0x0000004498477220 */ /* 0x000fe40000410000 */
[----:B------:R-:W-:Y:S02]  /*5450*/  FFMA.FTZ R75, R155, R74, R75 ;  /* 0x0000004a9b4b7223 */ /* 0x000fe4000001004b */
[----:B------:R-:W-:-:S02]  /*5460*/  FFMA.FTZ R69, R151, R68, -R69 ;  /* 0x0000004497457223 */ /* 0x000fc40000010845 */
[----:B------:R-:W-:Y:S02]  /*5470*/  FFMA.FTZ R72, R155, R73, -R72 ;  /* 0x000000499b487223 */ /* 0x000fe40000010848 */
[----:B------:R-:W-:Y:S02]  /*5480*/  FFMA.FTZ R71, R151, R70, R71 ;  /* 0x0000004697477223 */ /* 0x000fe40000010047 */
[----:B------:R-:W-:Y:S02]  /*5490*/  FADD.FTZ R75, RZ, R75 ;  /* 0x0000004bff4b7221 */ /* 0x000fe40000010000 */
[----:B------:R-:W-:Y:S02]  /*54a0*/  FMUL.FTZ R70, R154, R69 ;  /* 0x000000459a467220 */ /* 0x000fe40000410000 */
[----:B------:R-:W-:Y:S02]  /*54b0*/  FFMA.FTZ R72, R44, R93, R72 ;  /* 0x0000005d2c487223 */ /* 0x000fe40000010048 */
[----:B------:R-:W-:-:S02]  /*54c0*/  FMUL.FTZ R68, R154, R71 ;  /* 0x000000479a447220 */ /* 0x000fc40000410000 */
[C---:B------:R-:W-:Y:S02]  /*54d0*/  FMUL.FTZ R73, R158.reuse, R75 ;  /* 0x0000004b9e497220 */ /* 0x040fe40000410000 */
[C---:B------:R-:W-:Y:S02]  /*54e0*/  FFMA.FTZ R70, R153.reuse, R71, R70 ;  /* 0x0000004799467223 */ /* 0x040fe40000010046 */
[-C--:B------:R-:W-:Y:S02]  /*54f0*/  FMUL.FTZ R74, R158, R72.reuse ;  /* 0x000000489e4a7220 */ /* 0x080fe40000410000 */
[----:B------:R-:W-:Y:S02]  /*5500*/  FFMA.FTZ R68, R153, R69, -R68 ;  /* 0x0000004599447223 */ /* 0x000fe40000010844 */
[----:B------:R-:W-:Y:S02]  /*5510*/  FFMA.FTZ R73, R157, R72, -R73 ;  /* 0x000000489d497223 */ /* 0x000fe40000010849 */
[----:B------:R-:W-:-:S02]  /*5520*/  FMUL.FTZ R69, R156, R70 ;  /* 0x000000469c457220 */ /* 0x000fc40000410000 */
[----:B------:R-:W-:Y:S02]  /*5530*/  FFMA.FTZ R74, R157, R75, R74 ;  /* 0x0000004b9d4a7223 */ /* 0x000fe4000001004a */
[----:B------:R-:W-:Y:S02]  /*5540*/  FMUL.FTZ R71, R156, R68 ;  /* 0x000000449c477220 */ /* 0x000fe40000410000 */
[----:B------:R-:W-:Y:S02]  /*5550*/  FFMA.FTZ R73, R45, R96, R73 ;  /* 0x000000602d497223 */ /* 0x000fe40000010049 */
[C---:B------:R-:W-:Y:S02]  /*5560*/  FFMA.FTZ R69, R155.reuse, R68, -R69 ;  /* 0x000000449b457223 */ /* 0x040fe40000010845 */
[----:B------:R-:W-:Y:S02]  /*5570*/  FADD.FTZ R74, RZ, R74 ;  /* 0x0000004aff4a7221 */ /* 0x000fe40000010000 */
[----:B------:R-:W-:-:S02]  /*5580*/  FFMA.FTZ R71, R155, R70, R71 ;  /* 0x000000469b477223 */ /* 0x000fc40000010047 */
[----:B------:R-:W-:Y:S02]  /*5590*/  FMUL.FTZ R75, R160, R73 ;  /* 0x00000049a04b7220 */ /* 0x000fe40000410000 */
[----:B------:R-:W-:Y:S02]  /*55a0*/  FMUL.FTZ R70, R158, R69 ;  /* 0x000000459e467220 */ /* 0x000fe40000410000 */
[-C--:B------:R-:W-:Y:S02]  /*55b0*/  FMUL.FTZ R72, R160, R74.reuse ;  /* 0x0000004aa0487220 */ /* 0x080fe40000410000 */
[-C--:B------:R-:W-:Y:S02]  /*55c0*/  FMUL.FTZ R68, R158, R71.reuse ;  /* 0x000000479e447220 */ /* 0x080fe40000410000 */
[----:B------:R-:W-:Y:S02]  /*55d0*/  FFMA.FTZ R75, R159, R74, R75 ;  /* 0x0000004a9f4b7223 */ /* 0x000fe4000001004b */
[----:B------:R-:W-:-:S02]  /*55e0*/  FFMA.FTZ R70, R157, R71, R70 ;  /* 0x000000479d467223 */ /* 0x000fc40000010046 */
[----:B------:R-:W-:Y:S02]  /*55f0*/  FFMA.FTZ R72, R159, R73, -R72 ;  /* 0x000000499f487223 */ /* 0x000fe40000010848 */
[----:B------:R-:W-:Y:S02]  /*5600*/  FFMA.FTZ R68, R157, R69, -R68 ;  /* 0x000000459d447223 */ /* 0x000fe40000010844 */
[----:B------:R-:W-:Y:S02]  /*5610*/  FADD.FTZ R75, RZ, R75 ;  /* 0x0000004bff4b7221 */ /* 0x000fe40000010000 */
[----:B------:R-:W-:Y:S02]  /*5620*/  FMUL.FTZ R69, R160, R70 ;  /* 0x00000046a0457220 */ /* 0x000fe40000410000 */
[----:B------:R-:W-:Y:S02]  /*5630*/  FFMA.FTZ R72, R46, R103, R72 ;  /* 0x000000672e487223 */ /* 0x000fe40000010048 */
[----:B------:R-:W-:-:S02]  /*5640*/  FMUL.FTZ R71, R160, R68 ;  /* 0x00000044a0477220 */ /* 0x000fc40000410000 */
[C---:B------:R-:W-:Y:S02]  /*5650*/  FMUL.FTZ R73, R162.reuse, R75 ;  /* 0x0000004ba2497220 */ /* 0x040fe40000410000 */
[C---:B------:R-:W-:Y:S02]  /*5660*/  FFMA.FTZ R68, R159.reuse, R68, -R69 ;  /* 0x000000449f447223 */ /* 0x040fe40000010845 */
[----:B------:R-:W-:Y:S02]  /*5670*/  FMUL.FTZ R74, R162, R72 ;  /* 0x00000048a24a7220 */ /* 0x000fe40000410000 */
[----:B------:R-:W-:Y:S02]  /*5680*/  FFMA.FTZ R71, R159, R70, R71 ;  /* 0x000000469f477223 */ /* 0x000fe40000010047 */
[----:B------:R-:W-:Y:S02]  /*5690*/  FMUL.FTZ R69, R65, R67 ;  /* 0x0000004341457220 */ /* 0x000fe40000410000 */
[----:B------:R-:W-:-:S02]  /*56a0*/  FFMA.FTZ R73, R161, R72, -R73 ;  /* 0x00000048a1497223 */ /* 0x000fc40000010849 */
[----:B------:R-:W-:Y:S01]  /*56b0*/  FMUL.FTZ R65, R65, R66 ;  /* 0x0000004241417220 */ /* 0x000fe20000410000 */
[----:B------:R-:W-:Y:S01]  /*56c0*/  BSSY B0, `(.L_x_167) ;  /* 0x0000011000007945 */ /* 0x000fe20003800000 */
[----:B------:R-:W-:Y:S02]  /*56d0*/  FFMA.FTZ R74, R161, R75, R74 ;  /* 0x0000004ba14a7223 */ /* 0x000fe4000001004a */
[C---:B------:R-:W-:Y:S02]  /*56e0*/  FMUL.FTZ R72, R162.reuse, R68 ;  /* 0x00000044a2487220 */ /* 0x040fe40000410000 */
[----:B------:R-:W-:Y:S01]  /*56f0*/  FMUL.FTZ R70, R162, R71 ;  /* 0x00000047a2467220 */ /* 0x000fe20000410000 */
[----:B------:R-:W-:Y:S01]  /*5700*/  LEA.HI R172, R8, R8, RZ, 0x1e ;  /* 0x0000000808ac7211 */ /* 0x000fe200078ff0ff */
[C---:B------:R-:W-:Y:S02]  /*5710*/  FFMA.FTZ R69, R64.reuse, R66, -R69 ;  /* 0x0000004240457223 */ /* 0x040fe40000010845 */
[----:B------:R-:W-:-:S02]  /*5720*/  FFMA.FTZ R173, R64, R67, R65 ;  /* 0x0000004340ad7223 */ /* 0x000fc40000010041 */
[C---:B------:R-:W-:Y:S02]  /*5730*/  FFMA.FTZ R65, R161.reuse, R71, R72 ;  /* 0x00000047a1417223 */ /* 0x040fe40000010048 */
[----:B------:R-:W-:Y:S02]  /*5740*/  FFMA.FTZ R64, R161, R68, -R70 ;  /* 0x00000044a1407223 */ /* 0x000fe40000010846 */
[----:B------:R-:W-:Y:S02]  /*5750*/  FFMA.FTZ R66, R47, R108, R73 ;  /* 0x0000006c2f427223 */ /* 0x000fe40000010049 */
[----:B------:R-:W-:Y:S01]  /*5760*/  FADD.FTZ R67, RZ, R74 ;  /* 0x0000004aff437221 */ /* 0x000fe20000010000 */
[----:B------:R-:W-:Y:S05]  /*5770*/  @P0 BRA `(.L_x_168) ;  /* 0x0000005000000947 */ /* 0x000fea0003800000 */
[----:B01----:R-:W-:Y:S01]  /*5780*/  ISETP.NE.AND P0, PT, R12, c[0x0][0x174], PT ;  /* 0x00005d000c007a0c */ /* 0x003fe20003f05270 */
[----:B------:R-:W-:Y:S01]  /*5790*/  HFMA2.MMA R99, -RZ, RZ, 0, 0 ;  /* 0x00000000ff637435 */ /* 0x000fe200000001ff */
[----:B------:R-:W-:-:S11]  /*57a0*/  MOV R98, 0x3f800000 ;  /* 0x3f80000000627802 */ /* 0x000fd60000000f00 */
[----:B------:R-:W-:-:S05]  /*57b0*/  @P0 LEA R68, R141, R140, 0x8 ;  /* 0x0000008c8d440211 */ /* 0x000fca00078e40ff */
[----:B------:R0:W1:Y:S02]  /*57c0*/  @P0 LDS.64 R98, [R68.X8+0x3590] ;  /* 0x0035900044620984 */ /* 0x0000640000008a00 */
.L_x_168:
[----:B01----:R-:W-:Y:S05]  /*57d0*/  BSYNC B0 ;  /* 0x0000000000007941 */ /* 0x003fea0003800000 */
.L_x_167:
        /* <DEDUP_REMOVED lines=74> */
.L_x_215:
        /* <DEDUP_REMOVED lines=68> */
.L_x_216:
        /* <DEDUP_REMOVED lines=21> */
[----:B-----5:R-:W-:Y:S05]  /*6210*/  CALL.REL.NOINC `($__internal_7_$__cuda_sm70_shflsync_idx_p) ;  /* 0x0000873000007944 */ /* 0x020fea0003c00000 */
.L_x_173:
[----:B------:R-:W-:Y:S05]  /*6220*/  BRA.CONV ~URZ, `(.L_x_174) ;  /* 0x000000637f007947 */ /* 0x000fea000b800000 */
[----:B0-----:R-:W-:Y:S01]  /*6230*/  HFMA2.MMA R74, -RZ, RZ, 0, 1.847743988037109375e-06 ;  /* 0x0000001fff4a7435 */ /* 0x001fe200000001ff */
[----:B------:R-:W-:Y:S02]  /*6240*/  MOV R69, R205 ;  /* 0x000000cd00457202 */ /* 0x000fe40000000f00 */
[----:B-1----:R-:W-:-:S02]  /*6250*/  MOV R67, 0x1f ;  /* 0x0000001f00437802 */ /* 0x002fc40000000f00 */
[----:B------:R-:W-:Y:S02]  /*6260*/  MOV R72, 0xffffffff ;  /* 0xffffffff00487802 */ /* 0x000fe40000000f00 */
[----:B------:R-:W-:Y:S02]  /*6270*/  MOV R64, 0x6290 ;  /* 0x0000629000407802 */ /* 0x000fe40000000f00 */
[----:B-----5:R-:W-:Y:S05]  /*6280*/  CALL.REL.NOINC `($__internal_7_$__cuda_sm70_shflsync_idx_p) ;  /* 0x000086c000007944 */ /* 0x020fea0003c00000 */
.L_x_174:
[----:B------:R-:W-:Y:S05]  /*6290*/  BRA.CONV ~URZ, `(.L_x_175) ;  /* 0x000000637f007947 */ /* 0x000fea000b800000 */
[----:B0-----:R-:W-:Y:S01]  /*62a0*/  HFMA2.MMA R74, -RZ, RZ, 0, 1.847743988037109375e-06 ;  /* 0x0000001fff4a7435 */ /* 0x001fe200000001ff */
[----:B------:R-:W-:Y:S02]  /*62b0*/  MOV R69, R75 ;  /* 0x0000004b00457202 */ /* 0x000fe40000000f00 */
[----:B-1----:R-:W-:Y:S02]  /*62c0*/  MOV R67, 0x1f ;  /* 0x0000001f00437802 */ /* 0x002fe40000000f00 */
[----:B------:R-:W-:Y:S02]  /*62d0*/  MOV R72, 0xffffffff ;  /* 0xffffffff00487802 */ /* 0x000fe40000000f00 */
[----:B------:R-:W-:Y:S02]  /*62e0*/  MOV R64, 0x6300 ;  /* 0x0000630000407802 */ /* 0x000fe40000000f00 */
[----:B-----5:R-:W-:Y:S05]  /*62f0*/  CALL.REL.NOINC `($__internal_7_$__cuda_sm70_shflsync_idx_p) ;  /* 0x0000865000007944 */ /* 0x020fea0003c00000 */
.L_x_175:
[----:B------:R-:W-:Y:S05]  /*6300*/  BRA.CONV ~URZ, `(.L_x_176) ;  /* 0x000000637f007947 */ /* 0x000fea000b800000 */
[----:B0-----:R-:W-:Y:S01]  /*6310*/  HFMA2.MMA R74, -RZ, RZ, 0, 1.847743988037109375e-06 ;  /* 0x0000001fff4a7435 */ /* 0x001fe200000001ff */
[----:B------:R-:W-:-:S02]  /*6320*/  MOV R69, R73 ;  /* 0x0000004900457202 */ /* 0x000fc40000000f00 */
[----:B-1----:R-:W-:Y:S02]  /*6330*/  MOV R67, 0x1f ;  /* 0x0000001f00437802 */ /* 0x002fe40000000f00 */
[----:B------:R-:W-:Y:S02]  /*6340*/  MOV R72, 0xffffffff ;  /* 0xffffffff00487802 */ /* 0x000fe40000000f00 */
[----:B------:R-:W-:Y:S02]  /*6350*/  MOV R64, 0x6370 ;  /* 0x0000637000407802 */ /* 0x000fe40000000f00 */
[----:B-----5:R-:W-:Y:S05]  /*6360*/  CALL.REL.NOINC `($__internal_7_$__cuda_sm70_shflsync_idx_p) ;  /* 0x000085e000007944 */ /* 0x020fea0003c00000 */
.L_x_176:
[----:B------:R-:W-:Y:S05]  /*6370*/  BRA.DIV ~URZ, `(.L_x_177) ;  /* 0x000073327f007947 */ /* 0x000fea000b800000 */
[----:B-----5:R2:W3:Y:S04]  /*6380*/  SHFL.IDX PT, R79, R60, RZ, 0x1f ;  /* 0x00001fff3c4f7589 */ /* 0x0204e800000e0000 */
[----:B------:R2:W4:Y:S04]  /*6390*/  SHFL.IDX PT, R83, R61, RZ, 0x1f ;  /* 0x00001fff3d537589 */ /* 0x00052800000e0000 */
[----:B------:R2:W0:Y:S04]  /*63a0*/  SHFL.IDX PT, R70, R62, RZ, 0x1f ;  /* 0x00001fff3e467589 */ /* 0x00042800000e0000 */
[----:B------:R2:W1:Y:S04]  /*63b0*/  SHFL.IDX PT, R71, R63, RZ, 0x1f ;  /* 0x00001fff3f477589 */ /* 0x00046800000e0000 */
[----:B------:R-:W0:Y:S04]  /*63c0*/  SHFL.UP PT, R76, R76, 0x1, RZ ;  /* 0x042000004c4c7989 */ /* 0x000e2800000e00ff */
[----:B------:R2:W0:Y:S04]  /*63d0*/  SHFL.UP PT, R77, R205, 0x1, RZ ;  /* 0x04200000cd4d7989 */ /* 0x00042800000e00ff */
[----:B------:R2:W0:Y:S04]  /*63e0*/  SHFL.UP PT, R68, R75, 0x1, RZ ;  /* 0x042000004b447989 */ /* 0x00042800000e00ff */
[----:B------:R2:W0:Y:S02]  /*63f0*/  SHFL.UP PT, R78, R73, 0x1, RZ ;  /* 0x04200000494e7989 */ /* 0x00042400000e00ff */
.L_x_217:
[----:B0-234-:R-:W0:Y:S01]  /*6400*/  LDS.128 R72, [R82+0x2180] ;  /* 0x0021800052487984 */ /* 0x01de220000000c00 */
[----:B------:R-:W-:-:S02]  /*6410*/  FMUL.FTZ R205, R70, R77 ;  /* 0x0000004d46cd7220 */ /* 0x000fc40000410000 */
[C---:B-1----:R-:W-:Y:S01]  /*6420*/  FMUL.FTZ R69, R71.reuse, R77 ;  /* 0x0000004d47457220 */ /* 0x042fe20000410000 */
[----:B------:R-:W1:Y:S01]  /*6430*/  LDS.128 R60, [R82+0x2190] ;  /* 0x00219000523c7984 */ /* 0x000e620000000c00 */
[-C--:B------:R-:W-:Y:S02]  /*6440*/  FFMA.FTZ R205, R71, R76.reuse, R205 ;  /* 0x0000004c47cd7223 */ /* 0x080fe400000100cd */
[----:B------:R-:W-:Y:S01]  /*6450*/  FFMA.FTZ R69, R70, R76, -R69 ;  /* 0x0000004c46457223 */ /* 0x000fe20000010845 */
[----:B------:R-:W2:Y:S01]  /*6460*/  LDS.128 R64, [R82+0x21a0] ;  /* 0x0021a00052407984 */ /* 0x000ea20000000c00 */
[----:B------:R-:W-:Y:S02]  /*6470*/  @P1 FADD.FTZ R71, R205, R78 ;  /* 0x0000004ecd471221 */ /* 0x000fe40000010000 */
[----:B------:R-:W-:Y:S01]  /*6480*/  @P1 FADD.FTZ R70, R69, R68 ;  /* 0x0000004445461221 */ /* 0x000fe20000010000 */
[----:B------:R-:W-:Y:S02]  /*6490*/  MOV R69, R83 ;  /* 0x0000005300457202 */ /* 0x000fe40000000f00 */
[----:B------:R-:W-:-:S03]  /*64a0*/  MOV R68, R79 ;  /* 0x0000004f00447202 */ /* 0x000fc60000000f00 */
        /* <DEDUP_REMOVED lines=38> */
.L_x_170:
[----:B0-----:R-:W-:Y:S05]  /*6710*/  BSYNC B0 ;  /* 0x0000000000007941 */ /* 0x001fea0003800000 */
.L_x_169:
[CC--:B-----5:R-:W-:Y:S01]  /*6720*/  FMUL.FTZ R62, R162.reuse, -R98.reuse ;  /* 0x80000062a23e7220 */ /* 0x0e0fe20000410000 */
[----:B------:R-:W-:Y:S01]  /*6730*/  WARPSYNC 0xffffffff ;  /* 0xffffffff00007948 */ /* 0x000fe20003800000 */
[-C--:B------:R-:W-:Y:S01]  /*6740*/  FMUL.FTZ R60, R162, R99.reuse ;  /* 0x00000063a23c7220 */ /* 0x080fe20000410000 */
[----:B------:R-:W-:Y:S01]  /*6750*/  BAR.SYNC.DEFER_BLOCKING 0x0 ;  /* 0x0000000000007b1d */ /* 0x000fe20000010000 */
[C---:B------:R-:W-:Y:S01]  /*6760*/  FFMA.FTZ R62, R161.reuse, -R99, R62 ;  /* 0x80000063a13e7223 */ /* 0x040fe2000001003e */
[----:B------:R-:W-:Y:S01]  /*6770*/  LOP3.LUT P0, RZ, R8, 0x1f, RZ, 0xc0, !PT ;  /* 0x0000001f08ff7812 */ /* 0x000fe2000780c0ff */
[C---:B------:R-:W-:Y:S02]  /*6780*/  FFMA.FTZ R60, R161.reuse, R98, -R60 ;  /* 0x00000062a13c7223 */ /* 0x040fe4000001083c */
[----:B------:R-:W-:Y:S01]  /*6790*/  FMUL.FTZ R63, R161, R173 ;  /* 0x000000ada13f7220 */ /* 0x000fe20000410000 */
[----:B------:R-:W-:Y:S01]  /*67a0*/  ISETP.GE.OR P0, PT, R12, c[0x0][0x174], P0 ;  /* 0x00005d000c007a0c */ /* 0x000fe20000706670 */
[C---:B---3--:R-:W-:Y:S01]  /*67b0*/  FMUL.FTZ R65, R160.reuse, -R62 ;  /* 0x8000003ea0417220 */ /* 0x048fe20000410000 */
[----:B------:R-:W-:Y:S01]  /*67c0*/  BSSY B0, `(.L_x_178) ;  /* 0x00001d4000007945 */ /* 0x000fe20003800000 */
[----:B------:R-:W-:-:S02]  /*67d0*/  FMUL.FTZ R66, R160, -R60 ;  /* 0x8000003ca0427220 */ /* 0x000fc40000410000 */
[C---:B------:R-:W-:Y:S02]  /*67e0*/  FMUL.FTZ R61, R162.reuse, R173 ;  /* 0x000000ada23d7220 */ /* 0x040fe40000410000 */
[----:B------:R-:W-:Y:S02]  /*67f0*/  FFMA.FTZ R64, -R162, R174, -R63 ;  /* 0x000000aea2407223 */ /* 0x000fe4000001093f */
[C---:B------:R-:W-:Y:S02]  /*6800*/  FFMA.FTZ R65, R159.reuse, R60, -R65 ;  /* 0x0000003c9f417223 */ /* 0x040fe40000010841 */
[----:B------:R-:W-:Y:S02]  /*6810*/  FFMA.FTZ R66, R159, R62, R66 ;  /* 0x0000003e9f427223 */ /* 0x000fe40000010042 */
[----:B------:R-:W-:Y:S02]  /*6820*/  FFMA.FTZ R61, R161, R174, -R61 ;  /* 0x000000aea13d7223 */ /* 0x000fe4000001083d */
[----:B------:R-:W-:-:S02]  /*6830*/  FADD.FTZ R64, -R175, R64 ;  /* 0x00000040af407221 */ /* 0x000fc40000010100 */
[CC--:B------:R-:W-:Y:S02]  /*6840*/  FMUL.FTZ R63, R158.reuse, -R65.reuse ;  /* 0x800000419e3f7220 */ /* 0x0c0fe40000410000 */
[----:B------:R-:W-:Y:S02]  /*6850*/  FMUL.FTZ R62, R158, -R66 ;  /* 0x800000429e3e7220 */ /* 0x000fe40000410000 */
[----:B------:R-:W-:Y:S02]  /*6860*/  FADD.FTZ R61, R176, R61 ;  /* 0x0000003db03d7221 */ /* 0x000fe40000010000 */
[----:B------:R-:W-:Y:S02]  /*6870*/  FMUL.FTZ R60, R160, -R64 ;  /* 0x80000040a03c7220 */ /* 0x000fe40000410000 */
[C---:B------:R-:W-:Y:S02]  /*6880*/  FFMA.FTZ R66, R157.reuse, R66, R63 ;  /* 0x000000429d427223 */ /* 0x040fe4000001003f */
[----:B------:R-:W-:-:S02]  /*6890*/  FFMA.FTZ R65, R157, R65, -R62 ;  /* 0x000000419d417223 */ /* 0x000fc4000001083e */
[-C--:B------:R-:W-:Y:S02]  /*68a0*/  FMUL.FTZ R62, R160, -R61.reuse ;  /* 0x8000003da03e7220 */ /* 0x080fe40000410000 */
[C---:B------:R-:W-:Y:S02]  /*68b0*/  FFMA.FTZ R61, R159.reuse, R61, -R60 ;  /* 0x0000003d9f3d7223 */ /* 0x040fe4000001083c */
[C---:B------:R-:W-:Y:S02]  /*68c0*/  FMUL.FTZ R60, R156.reuse, -R66 ;  /* 0x800000429c3c7220 */ /* 0x040fe40000410000 */
[----:B------:R-:W-:Y:S02]  /*68d0*/  FMUL.FTZ R67, R156, -R65 ;  /* 0x800000419c437220 */ /* 0x000fe40000410000 */
[----:B------:R-:W-:Y:S02]  /*68e0*/  FADD.FTZ R63, R178, R61 ;  /* 0x0000003db23f7221 */ /* 0x000fe40000010000 */
[----:B------:R-:W-:-:S02]  /*68f0*/  FFMA.FTZ R62, R159, R64, R62 ;  /* 0x000000409f3e7223 */ /* 0x000fc4000001003e */
[C---:B------:R-:W-:Y:S02]  /*6900*/  FFMA.FTZ R65, R155.reuse, R65, -R60 ;  /* 0x000000419b417223 */ /* 0x040fe4000001083c */
[----:B------:R-:W-:Y:S02]  /*6910*/  FFMA.FTZ R67, R155, R66, R67 ;  /* 0x000000429b437223 */ /* 0x000fe40000010043 */
[----:B------:R-:W-:Y:S02]  /*6920*/  FMUL.FTZ R60, R158, -R63 ;  /* 0x8000003f9e3c7220 */ /* 0x000fe40000410000 */
[----:B------:R-:W-:Y:S02]  /*6930*/  FADD.FTZ R62, -R177, R62 ;  /* 0x0000003eb13e7221 */ /* 0x000fe40000010100 */
[----:B------:R-:W-:Y:S02]  /*6940*/  FMUL.FTZ R66, R154, -R65 ;  /* 0x800000419a427220 */ /* 0x000fe40000410000 */
[----:B------:R-:W-:-:S02]  /*6950*/  FFMA.FTZ R64, R157, R62, R60 ;  /* 0x0000003e9d407223 */ /* 0x000fc4000001003c */
[CC--:B------:R-:W-:Y:S01]  /*6960*/  FFMA.FTZ R68, R153.reuse, R67.reuse, R66 ;  /* 0x0000004399447223 */ /* 0x0c0fe20000010042 */
[----:B------:R-:W0:Y:S01]  /*6970*/  LDS.64 R60, [R172.X16+0x2188] ;  /* 0x00218800ac3c7984 */ /* 0x000e22000000ca00 */
[----:B------:R-:W-:Y:S02]  /*6980*/  FMUL.FTZ R66, R154, -R67 ;  /* 0x800000439a427220 */ /* 0x000fe40000410000 */
[----:B------:R-:W-:Y:S02]  /*6990*/  FMUL.FTZ R62, R158, -R62 ;  /* 0x8000003e9e3e7220 */ /* 0x000fe40000410000 */
[----:B------:R-:W-:Y:S02]  /*69a0*/  FFMA.FTZ R66, R153, R65, -R66 ;  /* 0x0000004199427223 */ /* 0x000fe40000010842 */
[----:B------:R-:W-:Y:S02]  /*69b0*/  FFMA.FTZ R63, R157, R63, -R62 ;  /* 0x0000003f9d3f7223 */ /* 0x000fe4000001083e */
[----:B------:R-:W-:-:S02]  /*69c0*/  FMUL.FTZ R62, R152, -R68 ;  /* 0x80000044983e7220 */ /* 0x000fc40000410000 */
[----:B------:R-:W-:Y:S02]  /*69d0*/  FADD.FTZ R64, -R179, R64 ;  /* 0x00000040b3407221 */ /* 0x000fe40000010100 */
[-C--:B------:R-:W-:Y:S02]  /*69e0*/  FMUL.FTZ R65, R152, -R66.reuse ;  /* 0x8000004298417220 */ /* 0x080fe40000410000 */
[----:B------:R-:W-:Y:S02]  /*69f0*/  FADD.FTZ R63, R180, R63 ;  /* 0x0000003fb43f7221 */ /* 0x000fe40000010000 */
[C---:B------:R-:W-:Y:S02]  /*6a00*/  FFMA.FTZ R66, R151.reuse, R66, -R62 ;  /* 0x0000004297427223 */ /* 0x040fe4000001083e */
[----:B------:R-:W-:Y:S02]  /*6a10*/  FMUL.FTZ R62, R156, -R64 ;  /* 0x800000409c3e7220 */ /* 0x000fe40000410000 */
[----:B------:R-:W-:-:S02]  /*6a20*/  FFMA.FTZ R68, R151, R68, R65 ;  /* 0x0000004497447223 */ /* 0x000fc40000010041 */
[-C--:B------:R-:W-:Y:S02]  /*6a30*/  FMUL.FTZ R65, R156, -R63.reuse ;  /* 0x8000003f9c417220 */ /* 0x080fe40000410000 */
[C---:B------:R-:W-:Y:S02]  /*6a40*/  FMUL.FTZ R67, R150.reuse, -R66 ;  /* 0x8000004296437220 */ /* 0x040fe40000410000 */
[C---:B------:R-:W-:Y:S02]  /*6a50*/  FFMA.FTZ R63, R155.reuse, R63, -R62 ;  /* 0x0000003f9b3f7223 */ /* 0x040fe4000001083e */
[----:B------:R-:W-:Y:S02]  /*6a60*/  FMUL.FTZ R62, R150, -R68 ;  /* 0x80000044963e7220 */ /* 0x000fe40000410000 */
[----:B------:R-:W-:Y:S02]  /*6a70*/  FFMA.FTZ R64, R155, R64, R65 ;  /* 0x000000409b407223 */ /* 0x000fe40000010041 */
[----:B------:R-:W-:-:S02]  /*6a80*/  FFMA.FTZ R67, R149, R68, R67 ;  /* 0x0000004495437223 */ /* 0x000fc40000010043 */
[----:B------:R-:W-:Y:S02]  /*6a90*/  FADD.FTZ R63, R182, R63 ;  /* 0x0000003fb63f7221 */ /* 0x000fe40000010000 */
[----:B------:R-:W-:Y:S02]  /*6aa0*/  FFMA.FTZ R66, R149, R66, -R62 ;  /* 0x0000004295427223 */ /* 0x000fe4000001083e */
[----:B------:R-:W-:Y:S02]  /*6ab0*/  FADD.FTZ R64, -R181, R64 ;  /* 0x00000040b5407221 */ /* 0x000fe40000010100 */
[----:B------:R-:W-:Y:S02]  /*6ac0*/  FMUL.FTZ R68, R148, -R67 ;  /* 0x8000004394447220 */ /* 0x000fe40000410000 */
[----:B------:R-:W-:Y:S02]  /*6ad0*/  FMUL.FTZ R65, R154, -R63 ;  /* 0x8000003f9a417220 */ /* 0x000fe40000410000 */
[----:B------:R-:W-:-:S02]  /*6ae0*/  FMUL.FTZ R70, R148, -R66 ;  /* 0x8000004294467220 */ /* 0x000fc40000410000 */
[----:B------:R-:W-:Y:S02]  /*6af0*/  FMUL.FTZ R62, R154, -R64 ;  /* 0x800000409a3e7220 */ /* 0x000fe40000410000 */
[----:B------:R-:W-:Y:S02]  /*6b00*/  FFMA.FTZ R68, R147, R66, -R68 ;  /* 0x0000004293447223 */ /* 0x000fe40000010844 */
[----:B------:R-:W-:Y:S02]  /*6b10*/  FFMA.FTZ R64, R153, R64, R65 ;  /* 0x0000004099407223 */ /* 0x000fe40000010041 */
[----:B------:R-:W-:Y:S02]  /*6b20*/  FFMA.FTZ R70, R147, R67, R70 ;  /* 0x0000004393467223 */ /* 0x000fe40000010046 */
[----:B------:R-:W-:Y:S02]  /*6b30*/  FFMA.FTZ R63, R153, R63, -R62 ;  /* 0x0000003f993f7223 */ /* 0x000fe4000001083e */
[----:B------:R-:W-:-:S02]  /*6b40*/  FMUL.FTZ R62, R146, -R68 ;  /* 0x80000044923e7220 */ /* 0x000fc40000410000 */
[----:B------:R-:W-:Y:S02]  /*6b50*/  FADD.FTZ R64, -R183, R64 ;  /* 0x00000040b7407221 */ /* 0x000fe40000010100 */
[-C--:B------:R-:W-:Y:S02]  /*6b60*/  FMUL.FTZ R65, R146, -R70.reuse ;  /* 0x8000004692417220 */ /* 0x080fe40000410000 */
[----:B------:R-:W-:Y:S02]  /*6b70*/  FADD.FTZ R63, R184, R63 ;  /* 0x0000003fb83f7221 */ /* 0x000fe40000010000 */
[C---:B------:R-:W-:Y:S02]  /*6b80*/  FFMA.FTZ R70, R145.reuse, R70, R62 ;  /* 0x0000004691467223 */ /* 0x040fe4000001003e */
[----:B------:R-:W-:Y:S02]  /*6b90*/  FMUL.FTZ R62, R152, -R64 ;  /* 0x80000040983e7220 */ /* 0x000fe40000410000 */
[----:B------:R-:W-:-:S02]  /*6ba0*/  FFMA.FTZ R68, R145, R68, -R65 ;  /* 0x0000004491447223 */ /* 0x000fc40000010841 */
[-C--:B------:R-:W-:Y:S02]  /*6bb0*/  FMUL.FTZ R65, R152, -R63.reuse ;  /* 0x8000003f98417220 */ /* 0x080fe40000410000 */
[----:B------:R-:W-:Y:S02]  /*6bc0*/  FFMA.FTZ R63, R151, R63, -R62 ;  /* 0x0000003f973f7223 */ /* 0x000fe4000001083e */
[C---:B0-----:R-:W-:Y:S02]  /*6bd0*/  FMUL.FTZ R62, R81.reuse, R60 ;  /* 0x0000003c513e7220 */ /* 0x041fe40000410000 */
[-C--:B------:R-:W-:Y:S02]  /*6be0*/  FMUL.FTZ R81, R81, R61.reuse ;  /* 0x0000003d51517220 */ /* 0x080fe40000410000 */
[----:B------:R-:W-:Y:S02]  /*6bf0*/  FFMA.FTZ R62, R80, R61, R62 ;  /* 0x0000003d503e7223 */ /* 0x000fe4000001003e */
[----:B------:R-:W-:-:S02]  /*6c00*/  FFMA.FTZ R64, R151, R64, R65 ;  /* 0x0000004097407223 */ /* 0x000fc40000010041 */
[----:B------:R-:W-:Y:S02]  /*6c10*/  FADD.FTZ R63, R186, R63 ;  /* 0x0000003fba3f7221 */ /* 0x000fe40000010000 */
[----:B------:R-:W-:Y:S02]  /*6c20*/  FFMA.FTZ R81, R80, R60, -R81 ;  /* 0x0000003c50517223 */ /* 0x000fe40000010851 */
[----:B------:R-:W-:Y:S02]  /*6c30*/  FMUL.FTZ R66, R144, -R70 ;  /* 0x8000004690427220 */ /* 0x000fe40000410000 */
[----:B------:R-:W-:Y:S02]  /*6c40*/  FADD.FTZ R224, RZ, R62 ;  /* 0x0000003effe07221 */ /* 0x000fe40000010000 */
[----:B------:R-:W-:Y:S02]  /*6c50*/  FADD.FTZ R64, -R185, R64 ;  /* 0x00000040b9407221 */ /* 0x000fe40000010100 */
[----:B------:R-:W-:-:S02]  /*6c60*/  FMUL.FTZ R61, R150, -R63 ;  /* 0x8000003f963d7220 */ /* 0x000fc40000410000 */
[----:B------:R-:W-:Y:S02]  /*6c70*/  FMUL.FTZ R67, R144, -R68 ;  /* 0x8000004490437220 */ /* 0x000fe40000410000 */
[----:B------:R-:W-:Y:S02]  /*6c80*/  FFMA.FTZ R240, R33, R48, R81 ;  /* 0x0000003021f07223 */ /* 0x000fe40000010051 */
[----:B------:R-:W-:Y:S02]  /*6c90*/  FFMA.FTZ R68, R143, R68, -R66 ;  /* 0x000000448f447223 */ /* 0x000fe40000010842 */
[----:B------:R-:W-:Y:S02]  /*6ca0*/  FMUL.FTZ R60, R170, R224 ;  /* 0x000000e0aa3c7220 */ /* 0x000fe40000410000 */
[-C--:B------:R-:W-:Y:S02]  /*6cb0*/  FMUL.FTZ R66, R150, -R64.reuse ;  /* 0x8000004096427220 */ /* 0x080fe40000410000 */
[----:B------:R-:W-:-:S02]  /*6cc0*/  FFMA.FTZ R64, R149, R64, R61 ;  /* 0x0000004095407223 */ /* 0x000fc4000001003d */
[----:B------:R-:W-:Y:S02]  /*6cd0*/  FFMA.FTZ R67, R143, R70, R67 ;  /* 0x000000468f437223 */ /* 0x000fe40000010043 */
[-C--:B------:R-:W-:Y:S02]  /*6ce0*/  FMUL.FTZ R61, R170, R240.reuse ;  /* 0x000000f0aa3d7220 */ /* 0x080fe40000410000 */
[C---:B------:R-:W-:Y:S02]  /*6cf0*/  FFMA.FTZ R60, R171.reuse, R240, -R60 ;  /* 0x000000f0ab3c7223 */ /* 0x040fe4000001083c */
[----:B------:R-:W-:Y:S02]  /*6d00*/  FMUL.FTZ R62, R142, -R67 ;  /* 0x800000438e3e7220 */ /* 0x000fe40000410000 */
[----:B------:R-:W-:Y:S02]  /*6d10*/  FFMA.FTZ R61, R171, R224, R61 ;  /* 0x000000e0ab3d7223 */ /* 0x000fe4000001003d */
[----:B------:R-:W-:-:S02]  /*6d20*/  FFMA.FTZ R239, R32, R49, R60 ;  /* 0x0000003120ef7223 */ /* 0x000fc4000001003c */
[----:B------:R-:W-:Y:S02]  /*6d30*/  FFMA.FTZ R63, R149, R63, -R66 ;  /* 0x0000003f953f7223 */ /* 0x000fe40000010842 */
[-C--:B------:R-:W-:Y:S02]  /*6d40*/  FMUL.FTZ R66, R142, -R68.reuse ;  /* 0x800000448e427220 */ /* 0x080fe40000410000 */
[----:B------:R-:W-:Y:S02]  /*6d50*/  FFMA.FTZ R68, R163, R68, -R62 ;  /* 0x00000044a3447223 */ /* 0x000fe4000001083e */
[----:B------:R-:W-:Y:S02]  /*6d60*/  FADD.FTZ R223, RZ, R61 ;  /* 0x0000003dffdf7221 */ /* 0x000fe40000010000 */
[C---:B------:R-:W-:Y:S02]  /*6d70*/  FMUL.FTZ R62, R168.reuse, R239 ;  /* 0x000000efa83e7220 */ /* 0x040fe40000410000 */
[----:B------:R-:W-:-:S02]  /*6d80*/  FMUL.FTZ R60, R168, R223 ;  /* 0x000000dfa83c7220 */ /* 0x000fc40000410000 */
[----:B------:R-:W-:Y:S02]  /*6d90*/  FADD.FTZ R63, R188, R63 ;  /* 0x0000003fbc3f7221 */ /* 0x000fe40000010000 */
[----:B------:R-:W-:Y:S02]  /*6da0*/  FFMA.FTZ R62, R169, R223, R62 ;  /* 0x000000dfa93e7223 */ /* 0x000fe4000001003e */
[----:B------:R-:W-:Y:S02]  /*6db0*/  FADD.FTZ R64, -R187, R64 ;  /* 0x00000040bb407221 */ /* 0x000fe40000010100 */
[----:B------:R-:W-:Y:S02]  /*6dc0*/  FFMA.FTZ R60, R169, R239, -R60 ;  /* 0x000000efa93c7223 */ /* 0x000fe4000001083c */
[----:B------:R-:W-:Y:S02]  /*6dd0*/  FMUL.FTZ R61, R148, -R63 ;  /* 0x8000003f943d7220 */ /* 0x000fe40000410000 */
[----:B------:R-:W-:-:S02]  /*6de0*/  FADD.FTZ R221, RZ, R62 ;  /* 0x0000003effdd7221 */ /* 0x000fc40000010000 */
[----:B------:R-:W-:Y:S02]  /*6df0*/  FFMA.FTZ R67, R163, R67, R66 ;  /* 0x00000043a3437223 */ /* 0x000fe40000010042 */
[----:B------:R-:W-:Y:S02]  /*6e00*/  FMUL.FTZ R62, R164, -R68 ;  /* 0x80000044a43e7220 */ /* 0x000fe40000410000 */
[-C--:B------:R-:W-:Y:S02]  /*6e10*/  FMUL.FTZ R66, R148, -R64.reuse ;  /* 0x8000004094427220 */ /* 0x080fe40000410000 */
[----:B------:R-:W-:Y:S02]  /*6e20*/  FFMA.FTZ R237, R34, R51, R60 ;  /* 0x0000003322ed7223 */ /* 0x000fe4000001003c */
[----:B------:R-:W-:Y:S02]  /*6e30*/  FFMA.FTZ R64, R147, R64, R61 ;  /* 0x0000004093407223 */ /* 0x000fe4000001003d */
[----:B------:R-:W-:-:S02]  /*6e40*/  FMUL.FTZ R60, R166, R221 ;  /* 0x000000dda63c7220 */ /* 0x000fc40000410000 */
[-C--:B------:R-:W-:Y:S02]  /*6e50*/  FMUL.FTZ R61, R164, -R67.reuse ;  /* 0x80000043a43d7220 */ /* 0x080fe40000410000 */
[----:B------:R-:W-:Y:S02]  /*6e60*/  FFMA.FTZ R67, R165, R67, R62 ;  /* 0x00000043a5437223 */ /* 0x000fe4000001003e */
[-C--:B------:R-:W-:Y:S02]  /*6e70*/  FMUL.FTZ R62, R166, R237.reuse ;  /* 0x000000eda63e7220 */ /* 0x080fe40000410000 */
[----:B------:R-:W-:Y:S02]  /*6e80*/  FFMA.FTZ R60, R167, R237, -R60 ;  /* 0x000000eda73c7223 */ /* 0x000fe4000001083c */
[----:B------:R-:W-:Y:S02]  /*6e90*/  FFMA.FTZ R63, R147, R63, -R66 ;  /* 0x0000003f933f7223 */ /* 0x000fe40000010842 */
[----:B------:R-:W-:-:S02]  /*6ea0*/  FFMA.FTZ R61, R165, R68, -R61 ;  /* 0x00000044a53d7223 */ /* 0x000fc4000001083d */
[C---:B------:R-:W-:Y:S02]  /*6eb0*/  FMUL.FTZ R66, R166.reuse, -R67 ;  /* 0x80000043a6427220 */ /* 0x040fe40000410000 */
[----:B------:R-:W-:Y:S02]  /*6ec0*/  FFMA.FTZ R62, R167, R221, R62 ;  /* 0x000000dda73e7223 */ /* 0x000fe4000001003e */
[----:B------:R-:W-:Y:S02]  /*6ed0*/  FFMA.FTZ R238, R35, R50, R60 ;  /* 0x0000003223ee7223 */ /* 0x000fe4000001003c */
[-C--:B------:R-:W-:Y:S02]  /*6ee0*/  FMUL.FTZ R60, R166, -R61.reuse ;  /* 0x8000003da63c7220 */ /* 0x080fe40000410000 */
[----:B------:R-:W-:Y:S02]  /*6ef0*/  FFMA.FTZ R65, R167, R61, -R66 ;  /* 0x0000003da7417223 */ /* 0x000fe40000010842 */
[----:B------:R-:W-:-:S02]  /*6f00*/  FADD.FTZ R222, RZ, R62 ;  /* 0x0000003effde7221 */ /* 0x000fc40000010000 */
[C---:B------:R-:W-:Y:S02]  /*6f10*/  FMUL.FTZ R61, R164.reuse, R238 ;  /* 0x000000eea43d7220 */ /* 0x040fe40000410000 */
[----:B------:R-:W-:Y:S02]  /*6f20*/  FFMA.FTZ R67, R167, R67, R60 ;  /* 0x00000043a7437223 */ /* 0x000fe4000001003c */
[-C--:B------:R-:W-:Y:S02]  /*6f30*/  FMUL.FTZ R60, R164, R222.reuse ;  /* 0x000000dea43c7220 */ /* 0x080fe40000410000 */
[----:B------:R-:W-:Y:S02]  /*6f40*/  FFMA.FTZ R61, R165, R222, R61 ;  /* 0x000000dea53d7223 */ /* 0x000fe4000001003d */
[----:B------:R-:W-:Y:S02]  /*6f50*/  FADD.FTZ R64, -R189, R64 ;  /* 0x00000040bd407221 */ /* 0x000fe40000010100 */
[----:B------:R-:W-:-:S02]  /*6f60*/  FFMA.FTZ R60, R165, R238, -R60 ;  /* 0x000000eea53c7223 */ /* 0x000fc4000001083c */
[----:B------:R-:W-:Y:S02]  /*6f70*/  FADD.FTZ R219, RZ, R61 ;  /* 0x0000003dffdb7221 */ /* 0x000fe40000010000 */
[----:B------:R-:W-:Y:S02]  /*6f80*/  FADD.FTZ R63, R190, R63 ;  /* 0x0000003fbe3f7221 */ /* 0x000fe40000010000 */
[----:B------:R-:W-:Y:S02]  /*6f90*/  FMUL.FTZ R62, R146, -R64 ;  /* 0x80000040923e7220 */ /* 0x000fe40000410000 */
[----:B------:R-:W-:Y:S02]  /*6fa0*/  FFMA.FTZ R235, R36, R53, R60 ;  /* 0x0000003524eb7223 */ /* 0x000fe4000001003c */
[----:B------:R-:W-:Y:S02]  /*6fb0*/  FMUL.FTZ R60, R142, R219 ;  /* 0x000000db8e3c7220 */ /* 0x000fe40000410000 */
[----:B------:R-:W-:-:S02]  /*6fc0*/  FMUL.FTZ R61, R146, -R63 ;  /* 0x8000003f923d7220 */ /* 0x000fc40000410000 */
[----:B------:R-:W-:Y:S02]  /*6fd0*/  FFMA.FTZ R63, R145, R63, -R62 ;  /* 0x0000003f913f7223 */ /* 0x000fe4000001083e */
[-C--:B------:R-:W-:Y:S02]  /*6fe0*/  FMUL.FTZ R62, R142, R235.reuse ;  /* 0x000000eb8e3e7220 */ /* 0x080fe40000410000 */
[C---:B------:R-:W-:Y:S02]  /*6ff0*/  FFMA.FTZ R60, R163.reuse, R235, -R60 ;  /* 0x000000eba33c7223 */ /* 0x040fe4000001083c */
[----:B------:R-:W-:Y:S02]  /*7000*/  FFMA.FTZ R62, R163, R219, R62 ;  /* 0x000000dba33e7223 */ /* 0x000fe4000001003e */
[----:B------:R-:W-:Y:S02]  /*7010*/  FFMA.FTZ R236, R37, R52, R60 ;  /* 0x0000003425ec7223 */ /* 0x000fe4000001003c */
[----:B------:R-:W-:-:S02]  /*7020*/  FFMA.FTZ R66, R145, R64, R61 ;  /* 0x0000004091427223 */ /* 0x000fc4000001003d */
[----:B------:R-:W-:Y:S02]  /*7030*/  FADD.FTZ R220, RZ, R62 ;  /* 0x0000003effdc7221 */ /* 0x000fe40000010000 */
[C---:B------:R-:W-:Y:S02]  /*7040*/  FMUL.FTZ R61, R144.reuse, R236 ;  /* 0x000000ec903d7220 */ /* 0x040fe40000410000 */
[----:B------:R-:W-:Y:S02]  /*7050*/  FADD.FTZ R66, -R191, R66 ;  /* 0x00000042bf427221 */ /* 0x000fe40000010100 */
[-C--:B------:R-:W-:Y:S02]  /*7060*/  FMUL.FTZ R60, R144, R220.reuse ;  /* 0x000000dc903c7220 */ /* 0x080fe40000410000 */
[----:B------:R-:W-:Y:S02]  /*7070*/  FMUL.FTZ R64, R168, -R67 ;  /* 0x80000043a8407220 */ /* 0x000fe40000410000 */
[----:B------:R-:W-:-:S02]  /*7080*/  FFMA.FTZ R61, R143, R220, R61 ;  /* 0x000000dc8f3d7223 */ /* 0x000fc4000001003d */
[-C--:B------:R-:W-:Y:S02]  /*7090*/  FMUL.FTZ R68, R168, -R65.reuse ;  /* 0x80000041a8447220 */ /* 0x080fe40000410000 */
[----:B------:R-:W-:Y:S02]  /*70a0*/  FADD.FTZ R63, R192, R63 ;  /* 0x0000003fc03f7221 */ /* 0x000fe40000010000 */
[----:B------:R-:W-:Y:S02]  /*70b0*/  FMUL.FTZ R62, R144, -R66 ;  /* 0x80000042903e7220 */ /* 0x000fe40000410000 */
[----:B------:R-:W-:Y:S02]  /*70c0*/  FFMA.FTZ R60, R143, R236, -R60 ;  /* 0x000000ec8f3c7223 */ /* 0x000fe4000001083c */
[----:B------:R-:W-:Y:S02]  /*70d0*/  FFMA.FTZ R64, R169, R65, -R64 ;  /* 0x00000041a9407223 */ /* 0x000fe40000010840 */
[----:B------:R-:W-:-:S02]  /*70e0*/  FADD.FTZ R205, RZ, R61 ;  /* 0x0000003dffcd7221 */ /* 0x000fc40000010000 */
[----:B------:R-:W-:Y:S02]  /*70f0*/  FFMA.FTZ R65, R169, R67, R68 ;  /* 0x00000043a9417223 */ /* 0x000fe40000010044 */
[-C--:B------:R-:W-:Y:S02]  /*7100*/  FMUL.FTZ R67, R144, -R63.reuse ;  /* 0x8000003f90437220 */ /* 0x080fe40000410000 */
[C---:B------:R-:W-:Y:S02]  /*7110*/  FFMA.FTZ R63, R143.reuse, R63, -R62 ;  /* 0x0000003f8f3f7223 */ /* 0x040fe4000001083e */
[----:B------:R-:W-:Y:S02]  /*7120*/  FFMA.FTZ R233, R38, R55, R60 ;  /* 0x0000003726e97223 */ /* 0x000fe4000001003c */
[----:B------:R-:W-:Y:S02]  /*7130*/  FMUL.FTZ R60, R146, R205 ;  /* 0x000000cd923c7220 */ /* 0x000fe40000410000 */
[----:B------:R-:W-:-:S02]  /*7140*/  FFMA.FTZ R66, R143, R66, R67 ;  /* 0x000000428f427223 */ /* 0x000fc40000010043 */
[----:B------:R-:W-:Y:S02]  /*7150*/  FADD.FTZ R63, R194, R63 ;  /* 0x0000003fc23f7221 */ /* 0x000fe40000010000 */
[-C--:B------:R-:W-:Y:S02]  /*7160*/  FMUL.FTZ R62, R146, R233.reuse ;  /* 0x000000e9923e7220 */ /* 0x080fe40000410000 */
[----:B------:R-:W-:Y:S02]  /*7170*/  FFMA.FTZ R60, R145, R233, -R60 ;  /* 0x000000e9913c7223 */ /* 0x000fe4000001083c */
[----:B------:R-:W-:Y:S02]  /*7180*/  FADD.FTZ R66, -R193, R66 ;  /* 0x00000042c1427221 */ /* 0x000fe40000010100 */
[----:B------:R-:W-:Y:S02]  /*7190*/  FMUL.FTZ R61, R142, -R63 ;  /* 0x8000003f8e3d7220 */ /* 0x000fe40000410000 */
[----:B------:R-:W-:-:S02]  /*71a0*/  FFMA.FTZ R62, R145, R205, R62 ;  /* 0x000000cd913e7223 */ /* 0x000fc4000001003e */
[----:B------:R-:W-:Y:S02]  /*71b0*/  FFMA.FTZ R234, R39, R54, R60 ;  /* 0x0000003627ea7223 */ /* 0x000fe4000001003c */
[-C--:B------:R-:W-:Y:S02]  /*71c0*/  FMUL.FTZ R68, R142, -R66.reuse ;  /* 0x800000428e447220 */ /* 0x080fe40000410000 */
[C---:B------:R-:W-:Y:S02]  /*71d0*/  FFMA.FTZ R66, R163.reuse, R66, R61 ;  /* 0x00000042a3427223 */ /* 0x040fe4000001003d */
[----:B------:R-:W-:Y:S02]  /*71e0*/  FADD.FTZ R214, RZ, R62 ;  /* 0x0000003effd67221 */ /* 0x000fe40000010000 */
[----:B------:R-:W-:Y:S02]  /*71f0*/  FMUL.FTZ R61, R148, R234 ;  /* 0x000000ea943d7220 */ /* 0x000fe40000410000 */
[----:B------:R-:W-:-:S02]  /*7200*/  FFMA.FTZ R63, R163, R63, -R68 ;  /* 0x0000003fa33f7223 */ /* 0x000fc40000010844 */
[----:B------:R-:W-:Y:S02]  /*7210*/  FADD.FTZ R66, -R195, R66 ;  /* 0x00000042c3427221 */ /* 0x000fe40000010100 */
[-C--:B------:R-:W-:Y:S02]  /*7220*/  FMUL.FTZ R60, R148, R214.reuse ;  /* 0x000000d6943c7220 */ /* 0x080fe40000410000 */
[C---:B------:R-:W-:Y:S02]  /*7230*/  FFMA.FTZ R61, R147.reuse, R214, R61 ;  /* 0x000000d6933d7223 */ /* 0x040fe4000001003d */
[----:B------:R-:W-:Y:S02]  /*7240*/  FADD.FTZ R63, R196, R63 ;  /* 0x0000003fc43f7221 */ /* 0x000fe40000010000 */
[----:B------:R-:W-:Y:S02]  /*7250*/  FMUL.FTZ R62, R164, -R66 ;  /* 0x80000042a43e7220 */ /* 0x000fe40000410000 */
[----:B------:R-:W-:-:S02]  /*7260*/  FFMA.FTZ R60, R147, R234, -R60 ;  /* 0x000000ea933c7223 */ /* 0x000fc4000001083c */
[----:B------:R-:W-:Y:S02]  /*7270*/  FADD.FTZ R215, RZ, R61 ;  /* 0x0000003dffd77221 */ /* 0x000fe40000010000 */
        /* <DEDUP_REMOVED lines=23> */
[----:B------:R-:W-:Y:S01]  /*73f0*/  FADD.FTZ R217, RZ, R61 ;  /* 0x0000003dffd97221 */ /* 0x000fe20000010000 */
[----:B------:R-:W-:Y:S01]  /*7400*/  HFMA2.MMA R61, -RZ, RZ, 0, 0 ;  /* 0x00000000ff3d7435 */ /* 0x000fe200000001ff */
[-C--:B------:R-:W-:Y:S02]  /*7410*/  FMUL.FTZ R67, R168, -R63.reuse ;  /* 0x8000003fa8437220 */ /* 0x080fe40000410000 */
[C---:B------:R-:W-:Y:S02]  /*7420*/  FFMA.FTZ R69, R169.reuse, R63, -R62 ;  /* 0x0000003fa9457223 */ /* 0x040fe4000001083e */
[----:B------:R-:W-:Y:S01]  /*7430*/  FFMA.FTZ R229, R42, R59, R60 ;  /* 0x0000003b2ae57223 */ /* 0x000fe2000001003c */
[----:B------:R-:W-:Y:S01]  /*7440*/  MOV R60, 0x3f800000 ;  /* 0x3f800000003c7802 */ /* 0x000fe20000000f00 */
[----:B------:R-:W-:Y:S02]  /*7450*/  FMUL.FTZ R62, R154, R217 ;  /* 0x000000d99a3e7220 */ /* 0x000fe40000410000 */
[----:B------:R-:W-:-:S02]  /*7460*/  FFMA.FTZ R68, R169, R66, R67 ;  /* 0x00000042a9447223 */ /* 0x000fc40000010043 */
[-C--:B------:R-:W-:Y:S02]  /*7470*/  FMUL.FTZ R66, R154, R229.reuse ;  /* 0x000000e59a427220 */ /* 0x080fe40000410000 */
[C---:B------:R-:W-:Y:S02]  /*7480*/  FFMA.FTZ R230, R153.reuse, R229, -R62 ;  /* 0x000000e599e67223 */ /* 0x040fe4000001083e */
[----:B------:R-:W-:Y:S01]  /*7490*/  FFMA.FTZ R66, R153, R217, R66 ;  /* 0x000000d999427223 */ /* 0x000fe20000010042 */
[----:B------:R-:W-:Y:S01]  /*74a0*/  CS2R R62, SRZ ;  /* 0x00000000003e7805 */ /* 0x000fe2000001ff00 */
[----:B------:R-:W-:Y:S02]  /*74b0*/  FFMA.FTZ R230, R43, R88, R230 ;  /* 0x000000582be67223 */ /* 0x000fe400000100e6 */
[----:B------:R-:W-:Y:S02]  /*74c0*/  FADD.FTZ R218, RZ, R66 ;  /* 0x00000042ffda7221 */ /* 0x000fe40000010000 */
[C---:B------:R-:W-:Y:S01]  /*74d0*/  FMUL.FTZ R67, R156.reuse, R230 ;  /* 0x000000e69c437220 */ /* 0x040fe20000410000 */
[----:B------:R0:W1:Y:S01]  /*74e0*/  @!P0 LDS.128 R60, [R140.X16+0x4990] ;  /* 0x004990008c3c8984 */ /* 0x000062000000cc00 */
[-C--:B------:R-:W-:Y:S01]  /*74f0*/  FMUL.FTZ R66, R156, R218.reuse ;  /* 0x000000da9c427220 */ /* 0x080fe20000410000 */
[----:B------:R-:W-:Y:S01]  /*7500*/  ISETP.GT.U32.AND P0, PT, R8, 0x1f, PT ;  /* 0x0000001f0800780c */ /* 0x000fe20003f04070 */
[----:B------:R-:W-:-:S02]  /*7510*/  FFMA.FTZ R67, R155, R218, R67 ;  /* 0x000000da9b437223 */ /* 0x000fc40000010043 */
[----:B------:R-:W-:Y:S02]  /*7520*/  FADD.FTZ R69, R202, R69 ;  /* 0x00000045ca457221 */ /* 0x000fe40000010000 */
[----:B------:R-:W-:Y:S02]  /*7530*/  FFMA.FTZ R66, R155, R230, -R66 ;  /* 0x000000e69b427223 */ /* 0x000fe40000010842 */
[----:B------:R-:W-:Y:S02]  /*7540*/  FADD.FTZ R225, RZ, R67 ;  /* 0x00000043ffe17221 */ /* 0x000fe40000010000 */
[----:B------:R-:W-:Y:S02]  /*7550*/  FADD.FTZ R68, -R201, R68 ;  /* 0x00000044c9447221 */ /* 0x000fe40000010100 */
[----:B------:R-:W-:Y:S02]  /*7560*/  FMUL.FTZ R71, R170, -R69 ;  /* 0x80000045aa477220 */ /* 0x000fe40000410000 */
[----:B------:R-:W-:-:S02]  /*7570*/  FFMA.FTZ R227, R44, R93, R66 ;  /* 0x0000005d2ce37223 */ /* 0x000fc40000010042 */
[----:B------:R-:W-:Y:S02]  /*7580*/  FMUL.FTZ R66, R158, R225 ;  /* 0x000000e19e427220 */ /* 0x000fe40000410000 */
[-C--:B------:R-:W-:Y:S02]  /*7590*/  FMUL.FTZ R70, R170, -R68.reuse ;  /* 0x80000044aa467220 */ /* 0x080fe40000410000 */
[----:B------:R-:W-:Y:S02]  /*75a0*/  FFMA.FTZ R72, R171, R68, R71 ;  /* 0x00000044ab487223 */ /* 0x000fe40000010047 */
[-C--:B------:R-:W-:Y:S02]  /*75b0*/  FMUL.FTZ R68, R158, R227.reuse ;  /* 0x000000e39e447220 */ /* 0x080fe40000410000 */
[----:B------:R-:W-:Y:S02]  /*75c0*/  FFMA.FTZ R66, R157, R227, -R66 ;  /* 0x000000e39d427223 */ /* 0x000fe40000010842 */
[----:B------:R-:W-:-:S02]  /*75d0*/  FFMA.FTZ R69, R171, R69, -R70 ;  /* 0x00000045ab457223 */ /* 0x000fc40000010846 */
[----:B------:R-:W-:Y:S02]  /*75e0*/  FFMA.FTZ R68, R157, R225, R68 ;  /* 0x000000e19d447223 */ /* 0x000fe40000010044 */
[----:B------:R-:W-:Y:S02]  /*75f0*/  FFMA.FTZ R228, R45, R96, R66 ;  /* 0x000000602de47223 */ /* 0x000fe40000010042 */
[----:B------:R-:W-:Y:S02]  /*7600*/  FADD.FTZ R66, R204, R69 ;  /* 0x00000045cc427221 */ /* 0x000fe40000010000 */
[----:B------:R-:W-:Y:S02]  /*7610*/  FADD.FTZ R226, RZ, R68 ;  /* 0x00000044ffe27221 */ /* 0x000fe40000010000 */
[C---:B------:R-:W-:Y:S02]  /*7620*/  FMUL.FTZ R69, R160.reuse, R228 ;  /* 0x000000e4a0457220 */ /* 0x040fe40000410000 */
[----:B------:R-:W-:-:S02]  /*7630*/  FMUL.FTZ R68, R160, R226 ;  /* 0x000000e2a0447220 */ /* 0x000fc40000410000 */
[C---:B------:R-:W-:Y:S02]  /*7640*/  FFMA.FTZ R69, R159.reuse, R226, R69 ;  /* 0x000000e29f457223 */ /* 0x040fe40000010045 */
[C---:B------:R-:W-:Y:S02]  /*7650*/  FMUL.FTZ R67, R170.reuse, -R65 ;  /* 0x80000041aa437220 */ /* 0x040fe40000410000 */
[----:B------:R-:W-:Y:S02]  /*7660*/  FMUL.FTZ R70, R170, -R64 ;  /* 0x80000040aa467220 */ /* 0x000fe40000410000 */
[----:B------:R-:W-:Y:S02]  /*7670*/  FFMA.FTZ R68, R159, R228, -R68 ;  /* 0x000000e49f447223 */ /* 0x000fe40000010844 */
[----:B------:R-:W-:Y:S02]  /*7680*/  FADD.FTZ R241, RZ, R69 ;  /* 0x00000045fff17221 */ /* 0x000fe40000010000 */
[----:B------:R-:W-:-:S02]  /*7690*/  FFMA.FTZ R64, R171, R64, -R67 ;  /* 0x00000040ab407223 */ /* 0x000fc40000010843 */
[----:B------:R-:W-:Y:S02]  /*76a0*/  FFMA.FTZ R65, R171, R65, R70 ;  /* 0x00000041ab417223 */ /* 0x000fe40000010046 */
[----:B------:R-:W-:Y:S02]  /*76b0*/  FADD.FTZ R67, -R203, R72 ;  /* 0x00000048cb437221 */ /* 0x000fe40000010100 */
[----:B------:R-:W-:Y:S02]  /*76c0*/  FFMA.FTZ R243, R46, R103, R68 ;  /* 0x000000672ef37223 */ /* 0x000fe40000010044 */
[----:B------:R-:W-:Y:S01]  /*76d0*/  FMUL.FTZ R68, R162, R241 ;  /* 0x000000f1a2447220 */ /* 0x000fe20000410000 */
[----:B------:R0:W-:Y:S03]  /*76e0*/  STS.128 [R172.X16+0x2b90], R64 ;  /* 0x002b9040ac007388 */ /* 0x0001e6000000cc00 */
[----:B------:R-:W-:-:S04]  /*76f0*/  FFMA.FTZ R68, R161, R243, -R68 ;  /* 0x000000f3a1447223 */ /* 0x000fc80000010844 */
[----:B------:R-:W-:Y:S01]  /*7700*/  FFMA.FTZ R242, R47, R108, R68 ;  /* 0x0000006c2ff27223 */ /* 0x000fe20000010044 */
[----:B------:R-:W-:Y:S06]  /*7710*/  BAR.SYNC.DEFER_BLOCKING 0x0 ;  /* 0x0000000000007b1d */ /* 0x000fec0000010000 */
[----:B------:R-:W-:Y:S05]  /*7720*/  @P0 BRA `(.L_x_179) ;  /* 0x00000dd000000947 */ /* 0x000fea0003800000 */
[----:B-1----:R-:W-:-:S05]  /*7730*/  IMAD R244, R8, 0x50, RZ ;  /* 0x0000005008f47824 */ /* 0x002fca00078e02ff */
[----:B0-----:R-:W-:Y:S04]  /*7740*/  LDS.128 R64, [R244+0x2bb0] ;  /* 0x002bb000f4407984 */ /* 0x001fe80000000c00 */
[----:B------:R-:W0:Y:S04]  /*7750*/  LDS.128 R68, [R244+0x2bc0] ;  /* 0x002bc000f4447984 */ /* 0x000e280000000c00 */
[----:B------:R-:W1:Y:S04]  /*7760*/  LDS.128 R72, [R244+0x2ba0] ;  /* 0x002ba000f4487984 */ /* 0x000e680000000c00 */
[----:B------:R-:W2:Y:S01]  /*7770*/  LDS.128 R76, [R244+0x2b90] ;  /* 0x002b9000f44c7984 */ /* 0x000ea20000000c00 */
[----:B0-----:R-:W-:-:S02]  /*7780*/  FMUL.FTZ R80, R65, R70 ;  /* 0x0000004641507220 */ /* 0x001fc40000410000 */
[-C--:B------:R-:W-:Y:S02]  /*7790*/  FMUL.FTZ R81, R65, R71.reuse ;  /* 0x0000004741517220 */ /* 0x080fe40000410000 */
[C---:B------:R-:W-:Y:S02]  /*77a0*/  FFMA.FTZ R80, R64.reuse, R71, R80 ;  /* 0x0000004740507223 */ /* 0x040fe40000010050 */
[----:B------:R-:W-:Y:S02]  /*77b0*/  FFMA.FTZ R81, R64, R70, -R81 ;  /* 0x0000004640517223 */ /* 0x000fe40000010851 */
[----:B------:R-:W-:Y:S02]  /*77c0*/  FADD.FTZ R67, R67, R80 ;  /* 0x0000005043437221 */ /* 0x000fe40000010000 */
[----:B------:R-:W-:Y:S02]  /*77d0*/  FADD.FTZ R66, R66, R81 ;  /* 0x0000005142427221 */ /* 0x000fe40000010000 */
[----:B-1----:R-:W-:-:S02]  /*77e0*/  FMUL.FTZ R71, R73, R67 ;  /* 0x0000004349477220 */ /* 0x002fc40000410000 */
[-C--:B------:R-:W-:Y:S02]  /*77f0*/  FMUL.FTZ R70, R73, R66.reuse ;  /* 0x0000004249467220 */ /* 0x080fe40000410000 */
[----:B------:R-:W-:Y:S02]  /*7800*/  FFMA.FTZ R71, R72, R66, -R71 ;  /* 0x0000004248477223 */ /* 0x000fe40000010847 */
[C---:B------:R-:W-:Y:S02]  /*7810*/  FMUL.FTZ R66, R65.reuse, R68 ;  /* 0x0000004441427220 */ /* 0x040fe40000410000 */
[-C--:B------:R-:W-:Y:S02]  /*7820*/  FMUL.FTZ R65, R65, R69.reuse ;  /* 0x0000004541417220 */ /* 0x080fe40000410000 */
[----:B------:R-:W-:Y:S02]  /*7830*/  FFMA.FTZ R66, R64, R69, R66 ;  /* 0x0000004540427223 */ /* 0x000fe40000010042 */
[----:B------:R-:W-:-:S02]  /*7840*/  FFMA.FTZ R70, R72, R67, R70 ;  /* 0x0000004348467223 */ /* 0x000fc40000010046 */
[----:B------:R-:W-:Y:S02]  /*7850*/  FFMA.FTZ R65, R64, R68, -R65 ;  /* 0x0000004440417223 */ /* 0x000fe40000010841 */
[----:B------:R-:W-:Y:S02]  /*7860*/  FMUL.FTZ R64, R73, R66 ;  /* 0x0000004249407220 */ /* 0x000fe40000410000 */
[----:B------:R-:W-:Y:S02]  /*7870*/  FADD.FTZ R70, R75, R70 ;  /* 0x000000464b467221 */ /* 0x000fe40000010000 */
[-C--:B------:R-:W-:Y:S02]  /*7880*/  FMUL.FTZ R73, R73, R65.reuse ;  /* 0x0000004149497220 */ /* 0x080fe40000410000 */
[----:B------:R-:W-:Y:S02]  /*7890*/  FADD.FTZ R71, R74, R71 ;  /* 0x000000474a477221 */ /* 0x000fe40000010000 */
[----:B------:R-:W-:-:S02]  /*78a0*/  FFMA.FTZ R64, R72, R65, -R64 ;  /* 0x0000004148407223 */ /* 0x000fc40000010840 */
[C---:B--2---:R-:W-:Y:S02]  /*78b0*/  FMUL.FTZ R65, R77.reuse, R70 ;  /* 0x000000464d417220 */ /* 0x044fe40000410000 */
[----:B------:R-:W-:Y:S01]  /*78c0*/  FFMA.FTZ R73, R72, R66, R73 ;  /* 0x0000004248497223 */ /* 0x000fe20000010049 */
[----:B------:R-:W-:Y:S01]  /*78d0*/  LOP3.LUT R66, R8, 0x1f, RZ, 0xc0, !PT ;  /* 0x0000001f08427812 */ /* 0x000fe200078ec0ff */
[CC--:B------:R-:W-:Y:S02]  /*78e0*/  FMUL.FTZ R67, R77.reuse, R71.reuse ;  /* 0x000000474d437220 */ /* 0x0c0fe40000410000 */
[----:B------:R-:W-:Y:S01]  /*78f0*/  FFMA.FTZ R71, R76, R71, -R65 ;  /* 0x000000474c477223 */ /* 0x000fe20000010841 */
[----:B------:R-:W-:Y:S01]  /*7900*/  ISETP.NE.AND P0, PT, R66, 0x1f, PT ;  /* 0x0000001f4200780c */ /* 0x000fe20003f05270 */
[C---:B------:R-:W-:Y:S02]  /*7910*/  FMUL.FTZ R65, R77.reuse, R73 ;  /* 0x000000494d417220 */ /* 0x040fe40000410000 */
[----:B------:R-:W-:-:S02]  /*7920*/  FMUL.FTZ R77, R77, R64 ;  /* 0x000000404d4d7220 */ /* 0x000fc40000410000 */
        /* <DEDUP_REMOVED lines=8> */
.L_x_218:
[----:B------:R-:W-:Y:S05]  /*79b0*/  BRA.DIV ~URZ, `(.L_x_181) ;  /* 0x000061227f007947 */ /* 0x000fea000b800000 */
[----:B------:R2:W3:Y:S04]  /*79c0*/  SHFL.DOWN PT, R70, R75, 0x1, 0x1f ;  /* 0x08201f004b467f89 */ /* 0x0004e800000e0000 */
[----:B------:R2:W4:Y:S04]  /*79d0*/  SHFL.DOWN PT, R72, R73, 0x1, 0x1f ;  /* 0x08201f0049487f89 */ /* 0x00052800000e0000 */
[----:B------:R2:W0:Y:S02]  /*79e0*/  SHFL.DOWN PT, R80, R71, 0x1, 0x1f ;  /* 0x08201f0047507f89 */ /* 0x00042400000e0000 */
.L_x_219:
[----:B------:R-:W-:Y:S01]  /*79f0*/  LOP3.LUT R64, R8, 0x1f, RZ, 0xc0, !PT ;  /* 0x0000001f08407812 */ /* 0x000fe200078ec0ff */
[----:B------:R-:W-:Y:S03]  /*7a00*/  BSSY B1, `(.L_x_182) ;  /* 0x000000e000017945 */ /* 0x000fe60003800000 */
[----:B------:R-:W-:Y:S01]  /*7a10*/  ISETP.GT.U32.AND P1, PT, R64, 0x1d, PT ;  /* 0x0000001d4000780c */ /* 0x000fe20003f24070 */
[----:B------:R-:W-:Y:S07]  /*7a20*/  @!P0 BRA `(.L_x_183) ;  /* 0x000000b000008947 */ /* 0x000fee0003800000 */
        /* <DEDUP_REMOVED lines=11> */
.L_x_183:
[----:B------:R-:W-:Y:S05]  /*7ae0*/  BSYNC B1 ;  /* 0x0000000000017941 */ /* 0x000fea0003800000 */
.L_x_182:
[----:B------:R-:W-:Y:S05]  /*7af0*/  BRA.DIV ~URZ, `(.L_x_184) ;  /* 0x000061327f007947 */ /* 0x000fea000b800000 */
[----:B-1----:R1:W2:Y:S04]  /*7b00*/  SHFL.DOWN PT, R66, R76, 0x2, 0x1f ;  /* 0x08401f004c427f89 */ /* 0x0022a800000e0000 */
[----:B---3--:R1:W3:Y:S04]  /*7b10*/  SHFL.DOWN PT, R70, R75, 0x2, 0x1f ;  /* 0x08401f004b467f89 */ /* 0x0082e800000e0000 */
[----:B----4-:R1:W4:Y:S04]  /*7b20*/  SHFL.DOWN PT, R72, R73, 0x2, 0x1f ;  /* 0x08401f0049487f89 */ /* 0x01032800000e0000 */
[----:B0-----:R1:W0:Y:S02]  /*7b30*/  SHFL.DOWN PT, R80, R71, 0x2, 0x1f ;  /* 0x08401f0047507f89 */ /* 0x00122400000e0000 */
.L_x_220:
[----:B------:R-:W-:Y:S01]  /*7b40*/  LOP3.LUT R64, R8, 0x1f, RZ, 0xc0, !PT ;  /* 0x0000001f08407812 */ /* 0x000fe200078ec0ff */
[----:B------:R-:W-:Y:S03]  /*7b50*/  BSSY B1, `(.L_x_185) ;  /* 0x000000e000017945 */ /* 0x000fe60003800000 */
        /* <DEDUP_REMOVED lines=13> */
.L_x_186:
[----:B------:R-:W-:Y:S05]  /*7c30*/  BSYNC B1 ;  /* 0x0000000000017941 */ /* 0x000fea0003800000 */
.L_x_185:
[----:B------:R-:W-:Y:S05]  /*7c40*/  BRA.DIV ~URZ, `(.L_x_187) ;  /* 0x000061a27f007947 */ /* 0x000fea000b800000 */
[----:B--2---:R2:W1:Y:S02]  /*7c50*/  SHFL.DOWN PT, R66, R76, 0x4, 0x1f ;  /* 0x08801f004c427f89 */ /* 0x00446400000e0000 */
.L_x_221:
[----:B------:R-:W-:Y:S05]  /*7c60*/  BRA.DIV ~URZ, `(.L_x_188) ;  /* 0x000062027f007947 */ /* 0x000fea000b800000 */
[----:B---3--:R3:W2:Y:S04]  /*7c70*/  SHFL.DOWN PT, R70, R75, 0x4, 0x1f ;  /* 0x08801f004b467f89 */ /* 0x0086a800000e0000 */
[----:B----4-:R3:W4:Y:S04]  /*7c80*/  SHFL.DOWN PT, R72, R73, 0x4, 0x1f ;  /* 0x08801f0049487f89 */ /* 0x01072800000e0000 */
[----:B0-----:R3:W0:Y:S02]  /*7c90*/  SHFL.DOWN PT, R80, R71, 0x4, 0x1f ;  /* 0x08801f0047507f89 */ /* 0x00162400000e0000 */
.L_x_222:
[----:B------:R-:W-:Y:S01]  /*7ca0*/  LOP3.LUT R64, R8, 0x1f, RZ, 0xc0, !PT ;  /* 0x0000001f08407812 */ /* 0x000fe200078ec0ff */
[----:B------:R-:W-:Y:S03]  /*7cb0*/  BSSY B1, `(.L_x_189) ;  /* 0x000000e000017945 */ /* 0x000fe60003800000 */
        /* <DEDUP_REMOVED lines=13> */
.L_x_190:
[----:B------:R-:W-:Y:S05]  /*7d90*/  BSYNC B1 ;  /* 0x0000000000017941 */ /* 0x000fea0003800000 */
.L_x_189:
[----:B------:R-:W-:Y:S05]  /*7da0*/  BRA.DIV ~URZ, `(.L_x_191) ;  /* 0x000062127f007947 */ /* 0x000fea000b800000 */
[----:B-1----:R1:W3:Y:S04]  /*7db0*/  SHFL.DOWN PT, R66, R76, 0x8, 0x1f ;  /* 0x09001f004c427f89 */ /* 0x0022e800000e0000 */
[----:B--2---:R1:W2:Y:S04]  /*7dc0*/  SHFL.DOWN PT, R70, R75, 0x8, 0x1f ;  /* 0x09001f004b467f89 */ /* 0x0042a800000e0000 */
[----:B----4-:R1:W4:Y:S04]  /*7dd0*/  SHFL.DOWN PT, R72, R73, 0x8, 0x1f ;  /* 0x09001f0049487f89 */ /* 0x01032800000e0000 */
[----:B0-----:R1:W0:Y:S02]  /*7de0*/  SHFL.DOWN PT, R80, R71, 0x8, 0x1f ;  /* 0x09001f0047507f89 */ /* 0x00122400000e0000 */
.L_x_223:
        /* <DEDUP_REMOVED lines=15> */
.L_x_193:
[----:B------:R-:W-:Y:S05]  /*7ee0*/  BSYNC B1 ;  /* 0x0000000000017941 */ /* 0x000fea0003800000 */
.L_x_192:
[----:B------:R-:W-:Y:S05]  /*7ef0*/  BRA.DIV ~URZ, `(.L_x_194) ;  /* 0x000062827f007947 */ /* 0x000fea000b800000 */
[----:B---3--:R3:W1:Y:S02]  /*7f00*/  SHFL.DOWN PT, R66, R76, 0x10, 0x1f ;  /* 0x0a001f004c427f89 */ /* 0x00866400000e0000 */
.L_x_224:
[----:B------:R-:W-:Y:S05]  /*7f10*/  BRA.DIV ~URZ, `(.L_x_195) ;  /* 0x000062e27f007947 */ /* 0x000fea000b800000 */
[----:B--2---:R2:W3:Y:S04]  /*7f20*/  SHFL.DOWN PT, R70, R75, 0x10, 0x1f ;  /* 0x0a001f004b467f89 */ /* 0x0044e800000e0000 */
[----:B----4-:R2:W4:Y:S04]  /*7f30*/  SHFL.DOWN PT, R72, R73, 0x10, 0x1f ;  /* 0x0a001f0049487f89 */ /* 0x01052800000e0000 */
[----:B0-----:R2:W0:Y:S02]  /*7f40*/  SHFL.DOWN PT, R80, R71, 0x10, 0x1f ;  /* 0x0a001f0047507f89 */ /* 0x00142400000e0000 */
.L_x_225:
        /* <DEDUP_REMOVED lines=13> */
.L_x_197:
[----:B------:R-:W-:Y:S05]  /*8020*/  BSYNC B1 ;  /* 0x0000000000017941 */ /* 0x000fea0003800000 */
.L_x_196:
[----:B------:R-:W-:Y:S05]  /*8030*/  BRA.DIV ~URZ, `(.L_x_198) ;  /* 0x000063127f007947 */ /* 0x000fea000b800000 */
[----:B------:R-:W5:Y:S04]  /*8040*/  SHFL.IDX PT, R252, R75, RZ, 0x1f ;  /* 0x00001fff4bfc7589 */ /* 0x000f6800000e0000 */
[----:B------:R-:W2:Y:S04]  /*8050*/  SHFL.IDX PT, R251, R76, RZ, 0x1f ;  /* 0x00001fff4cfb7589 */ /* 0x000ea800000e0000 */
[----:B------:R4:W3:Y:S04]  /*8060*/  SHFL.DOWN PT, R68, R76, 0x1, 0x1f ;  /* 0x08201f004c447f89 */ /* 0x0008e800000e0000 */
[----:B---3--:R4:W3:Y:S04]  /*8070*/  SHFL.DOWN PT, R70, R75, 0x1, 0x1f ;  /* 0x08201f004b467f89 */ /* 0x0088e800000e0000 */
[----:B------:R4:W1:Y:S04]  /*8080*/  SHFL.IDX PT, R249, R73, RZ, 0x1f ;  /* 0x00001fff49f97589 */ /* 0x00086800000e0000 */
[----:B-1----:R4:W1:Y:S04]  /*8090*/  SHFL.DOWN PT, R66, R73, 0x1, 0x1f ;  /* 0x08201f0049427f89 */ /* 0x00286800000e0000 */
[----:B------:R4:W0:Y:S01]  /*80a0*/  SHFL.IDX PT, R250, R71, RZ, 0x1f ;  /* 0x00001fff47fa7589 */ /* 0x00082200000e0000 */
[----:B-----5:R-:W-:-:S02]  /*80b0*/  FMUL.FTZ R246, R63, R252 ;  /* 0x000000fc3ff67220 */ /* 0x020fc40000410000 */
[-C--:B------:R-:W-:Y:S01]  /*80c0*/  FMUL.FTZ R64, R62, R252.reuse ;  /* 0x000000fc3e407220 */ /* 0x080fe20000410000 */
[----:B0-----:R4:W0:Y:S01]  /*80d0*/  SHFL.DOWN PT, R80, R71, 0x1, 0x1f ;  /* 0x08201f0047507f89 */ /* 0x00182200000e0000 */
[-C--:B------:R-:W-:Y:S02]  /*80e0*/  FMUL.FTZ R248, R60, R252.reuse ;  /* 0x000000fc3cf87220 */ /* 0x080fe40000410000 */
        /* <DEDUP_REMOVED lines=8> */
.L_x_226:
[----:B-1-3--:R-:W-:Y:S01]  /*8170*/  ISETP.NE.AND P0, PT, R8, 0x1f, PT ;  /* 0x0000001f0800780c */ /* 0x00afe20003f05270 */
[----:B------:R-:W-:Y:S01]  /*8180*/  BSSY B1, `(.L_x_199) ;  /* 0x000000e000017945 */ /* 0x000fe20003800000 */
[----:B--2-4-:R-:W-:Y:S02]  /*8190*/  MOV R76, R79 ;  /* 0x0000004f004c7202 */ /* 0x014fe40000000f00 */
[----:B0-----:R-:W-:-:S09]  /*81a0*/  MOV R79, R67 ;  /* 0x00000043004f7202 */ /* 0x001fd20000000f00 */
[----:B------:R-:W-:Y:S05]  /*81b0*/  @!P0 BRA `(.L_x_200) ;  /* 0x000000a000008947 */ /* 0x000fea0003800000 */
[-C--:B------:R-:W-:Y:S02]  /*81c0*/  FMUL.FTZ R63, R79, R70.reuse ;  /* 0x000000464f3f7220 */ /* 0x080fe40000410000 */
[C---:B------:R-:W-:Y:S02]  /*81d0*/  FMUL.FTZ R60, R78.reuse, R70 ;  /* 0x000000464e3c7220 */ /* 0x040fe40000410000 */
[----:B------:R-:W-:Y:S02]  /*81e0*/  FFMA.FTZ R65, R78, R68, -R63 ;  /* 0x000000444e417223 */ /* 0x000fe4000001083f */
[----:B------:R-:W-:Y:S02]  /*81f0*/  FMUL.FTZ R63, R77, R70 ;  /* 0x000000464d3f7220 */ /* 0x000fe40000410000 */
[----:B------:R-:W-:Y:S02]  /*8200*/  FFMA.FTZ R79, R79, R68, R60 ;  /* 0x000000444f4f7223 */ /* 0x000fe4000001003c */
[----:B------:R-:W-:-:S02]  /*8210*/  FMUL.FTZ R70, R76, R70 ;  /* 0x000000464c467220 */ /* 0x000fc40000410000 */
[-C--:B------:R-:W-:Y:S02]  /*8220*/  FFMA.FTZ R76, R76, R68.reuse, -R63 ;  /* 0x000000444c4c7223 */ /* 0x080fe4000001083f */
[----:B------:R-:W-:Y:S02]  /*8230*/  FFMA.FTZ R77, R77, R68, R70 ;  /* 0x000000444d4d7223 */ /* 0x000fe40000010046 */
[----:B------:R-:W-:Y:S02]  /*8240*/  FADD.FTZ R78, R65, R66 ;  /* 0x00000042414e7221 */ /* 0x000fe40000010000 */
[----:B------:R-:W-:Y:S02]  /*8250*/  FADD.FTZ R79, R79, R80 ;  /* 0x000000504f4f7221 */ /* 0x000fe40000010000 */
.L_x_200:
[----:B------:R-:W-:Y:S05]  /*8260*/  BSYNC B1 ;  /* 0x0000000000017941 */ /* 0x000fea0003800000 */
.L_x_199:
[----:B------:R-:W0:Y:S01]  /*8270*/  LDS.128 R72, [R244+0x2bc0] ;  /* 0x002bc000f4487984 */ /* 0x000e220000000c00 */
[----:B------:R-:W-:-:S03]  /*8280*/  FFMA.FTZ R61, R61, R251, R248 ;  /* 0x000000fb3d3d7223 */ /* 0x000fc600000100f8 */
[----:B------:R-:W1:Y:S04]  /*8290*/  LDS.128 R68, [R244+0x2bb0] ;  /* 0x002bb000f4447984 */ /* 0x000e680000000c00 */
[----:B------:R-:W2:Y:S04]  /*82a0*/  LDS.128 R64, [R244+0x2ba0] ;  /* 0x002ba000f4407984 */ /* 0x000ea80000000c00 */
[----:B------:R3:W-:Y:S01]  /*82b0*/  STS.128 [R244+0x2bc0], R76 ;  /* 0x002bc04cf4007388 */ /* 0x0007e20000000c00 */
[C---:B0-----:R-:W-:Y:S02]  /*82c0*/  FMUL.FTZ R60, R73.reuse, R78 ;  /* 0x0000004e493c7220 */ /* 0x041fe40000410000 */
[----:B------:R-:W-:-:S02]  /*82d0*/  FMUL.FTZ R63, R73, R79 ;  /* 0x0000004f493f7220 */ /* 0x000fc40000410000 */
[C---:B------:R-:W-:Y:S02]  /*82e0*/  FFMA.FTZ R60, R72.reuse, R79, R60 ;  /* 0x0000004f483c7223 */ /* 0x040fe4000001003c */
[----:B------:R-:W-:Y:S02]  /*82f0*/  FFMA.FTZ R82, R72, R78, -R63 ;  /* 0x0000004e48527223 */ /* 0x000fe4000001083f */
[----:B------:R-:W-:Y:S02]  /*8300*/  FMUL.FTZ R63, R73, R77 ;  /* 0x0000004d493f7220 */ /* 0x000fe40000410000 */
[----:B------:R-:W-:Y:S02]  /*8310*/  FADD.FTZ R83, R75, R60 ;  /* 0x0000003c4b537221 */ /* 0x000fe40000010000 */
[----:B------:R-:W-:Y:S02]  /*8320*/  FADD.FTZ R82, R74, R82 ;  /* 0x000000524a527221 */ /* 0x000fe40000010000 */
[----:B------:R-:W-:-:S02]  /*8330*/  FMUL.FTZ R81, R73, R76 ;  /* 0x0000004c49517220 */ /* 0x000fc40000410000 */
[C---:B------:R-:W-:Y:S02]  /*8340*/  FFMA.FTZ R80, R72.reuse, R76, -R63 ;  /* 0x0000004c48507223 */ /* 0x040fe4000001083f */
[C---:B-1----:R-:W-:Y:S02]  /*8350*/  FMUL.FTZ R63, R69.reuse, R83 ;  /* 0x00000053453f7220 */ /* 0x042fe40000410000 */
[CC--:B------:R-:W-:Y:S02]  /*8360*/  FMUL.FTZ R60, R69.reuse, R82.reuse ;  /* 0x00000052453c7220 */ /* 0x0c0fe40000410000 */
[----:B------:R-:W-:Y:S02]  /*8370*/  FFMA.FTZ R81, R72, R77, R81 ;  /* 0x0000004d48517223 */ /* 0x000fe40000010051 */
[C---:B---3--:R-:W-:Y:S02]  /*8380*/  FFMA.FTZ R77, R68.reuse, R82, -R63 ;  /* 0x00000052444d7223 */ /* 0x048fe4000001083f */
[----:B------:R-:W-:Y:S01]  /*8390*/  FFMA.FTZ R60, R68, R83, R60 ;  /* 0x00000053443c7223 */ /* 0x000fe2000001003c */
[----:B------:R0:W-:Y:S01]  /*83a0*/  STS.128 [R244+0x2bb0], R80 ;  /* 0x002bb050f4007388 */ /* 0x0001e20000000c00 */
[----:B------:R-:W-:-:S02]  /*83b0*/  FMUL.FTZ R63, R69, R81 ;  /* 0x00000051453f7220 */ /* 0x000fc40000410000 */
[----:B------:R-:W-:Y:S02]  /*83c0*/  FADD.FTZ R74, R70, R77 ;  /* 0x0000004d464a7221 */ /* 0x000fe40000010000 */
[----:B------:R-:W-:Y:S02]  /*83d0*/  FADD.FTZ R75, R71, R60 ;  /* 0x0000003c474b7221 */ /* 0x000fe40000010000 */
[-C--:B------:R-:W-:Y:S02]  /*83e0*/  FMUL.FTZ R73, R69, R80.reuse ;  /* 0x0000005045497220 */ /* 0x080fe40000410000 */
[----:B------:R-:W-:Y:S02]  /*83f0*/  FFMA.FTZ R72, R68, R80, -R63 ;  /* 0x0000005044487223 */ /* 0x000fe4000001083f */
[C---:B--2---:R-:W-:Y:S02]  /*8400*/  FMUL.FTZ R60, R65.reuse, R74 ;  /* 0x0000004a413c7220 */ /* 0x044fe40000410000 */
[----:B------:R-:W-:-:S02]  /*8410*/  FMUL.FTZ R63, R65, R75 ;  /* 0x0000004b413f7220 */ /* 0x000fc40000410000 */
[----:B------:R-:W-:Y:S02]  /*8420*/  FFMA.FTZ R73, R68, R81, R73 ;  /* 0x0000005144497223 */ /* 0x000fe40000010049 */
[C---:B------:R-:W-:Y:S02]  /*8430*/  FFMA.FTZ R62, R64.reuse, R75, R60 ;  /* 0x0000004b403e7223 */ /* 0x040fe4000001003c */
[C---:B------:R-:W-:Y:S01]  /*8440*/  FFMA.FTZ R69, R64.reuse, R74, -R63 ;  /* 0x0000004a40457223 */ /* 0x040fe2000001083f */
[----:B------:R0:W-:Y:S01]  /*8450*/  STS.128 [R244+0x2ba0], R72 ;  /* 0x002ba048f4007388 */ /* 0x0001e20000000c00 */
[C---:B------:R-:W-:Y:S02]  /*8460*/  FMUL.FTZ R60, R65.reuse, R72 ;  /* 0x00000048413c7220 */ /* 0x040fe40000410000 */
[-C--:B------:R-:W-:Y:S02]  /*8470*/  FMUL.FTZ R63, R65, R73.reuse ;  /* 0x00000049413f7220 */ /* 0x080fe40000410000 */
[----:B------:R-:W-:-:S02]  /*8480*/  FFMA.FTZ R65, R64, R73, R60 ;  /* 0x0000004940417223 */ /* 0x000fc4000001003c */
[----:B------:R-:W-:Y:S02]  /*8490*/  FFMA.FTZ R64, R64, R72, -R63 ;  /* 0x0000004840407223 */ /* 0x000fe4000001083f */
[----:B------:R-:W-:Y:S02]  /*84a0*/  FADD.FTZ R66, R66, R69 ;  /* 0x0000004542427221 */ /* 0x000fe40000010000 */
[----:B------:R-:W-:Y:S02]  /*84b0*/  FADD.FTZ R67, R67, R62 ;  /* 0x0000003e43437221 */ /* 0x000fe40000010000 */
[----:B------:R-:W-:Y:S02]  /*84c0*/  FADD.FTZ R60, -R252, R247 ;  /* 0x000000f7fc3c7221 */ /* 0x000fe40000010100 */
[----:B------:R-:W-:Y:S01]  /*84d0*/  FADD.FTZ R62, R246, R249 ;  /* 0x000000f9f63e7221 */ /* 0x000fe20000010000 */
[----:B------:R0:W-:Y:S01]  /*84e0*/  STS.128 [R244+0x2b90], R64 ;  /* 0x002b9040f4007388 */ /* 0x0001e20000000c00 */
[----:B------:R-:W-:-:S03]  /*84f0*/  FADD.FTZ R63, R245, R250 ;  /* 0x000000faf53f7221 */ /* 0x000fc60000010000 */
.L_x_179:
[----:B-1----:R-:W-:Y:S05]  /*8500*/  BSYNC B0 ;  /* 0x0000000000007941 */ /* 0x002fea0003800000 */
.L_x_178:
[----:B------:R-:W-:Y:S01]  /*8510*/  WARPSYNC 0xffffffff ;  /* 0xffffffff00007948 */ /* 0x000fe20003800000 */
[----:B------:R-:W-:Y:S01]  /*8520*/  BAR.SYNC.DEFER_BLOCKING 0x0 ;  /* 0x0000000000007b1d */ /* 0x000fe20000010000 */
[----:B------:R-:W-:-:S02]  /*8530*/  ISETP.NE.AND P2, PT, R8, RZ, PT ;  /* 0x000000ff0800720c */ /* 0x000fc40003f45270 */
[C---:B------:R-:W-:Y:S02]  /*8540*/  ISETP.GT.AND P0, PT, R9.reuse, 0x1e, PT ;  /* 0x0000001e0900780c */ /* 0x040fe40003f04270 */
[----:B------:R-:W-:Y:S01]  /*8550*/  ISETP.NE.AND P1, PT, R9, RZ, PT ;  /* 0x000000ff0900720c */ /* 0x000fe20003f25270 */
[----:B------:R-:W-:Y:S01]  /*8560*/  BSSY B0, `(.L_x_201) ;  /* 0x00001f0000007945 */ /* 0x000fe20003800000 */
[----:B0-----:R-:W0:Y:S07]  /*8570*/  LDS.64 R64, [R172.X16+0x2b98] ;  /* 0x002b9800ac407984 */ /* 0x001e2e000000ca00 */
[----:B------:R1:W-:Y:S01]  /*8580*/  @!P2 STS.128 [R140.X16+0x4990], R60 ;  /* 0x0049903c8c00a388 */ /* 0x0003e2000000cc00 */
[----:B0-----:R-:W-:-:S02]  /*8590*/  FMUL.FTZ R66, R64, -R99 ;  /* 0x8000006340427220 */ /* 0x001fc40000410000 */
[C---:B------:R-:W-:Y:S02]  /*85a0*/  FMUL.FTZ R99, R65.reuse, -R99 ;  /* 0x8000006341637220 */ /* 0x040fe40000410000 */
[-C--:B------:R-:W-:Y:S02]  /*85b0*/  FFMA.FTZ R66, R65, R98.reuse, R66 ;  /* 0x0000006241427223 */ /* 0x080fe40000010042 */
[----:B------:R-:W-:Y:S02]  /*85c0*/  FFMA.FTZ R99, R64, R98, -R99 ;  /* 0x0000006240637223 */ /* 0x000fe40000010863 */
[----:B------:R-:W-:Y:S02]  /*85d0*/  FADD.FTZ R173, -R173, R66 ;  /* 0x00000042adad7221 */ /* 0x000fe40000010100 */
[----:B------:R-:W-:Y:S02]  /*85e0*/  FADD.FTZ R174, R174, R99 ;  /* 0x00000063aeae7221 */ /* 0x000fe40000010000 */
[----:B------:R-:W-:-:S02]  /*85f0*/  FMUL.FTZ R64, R162, -R173 ;  /* 0x800000ada2407220 */ /* 0x000fc40000410000 */
[-C--:B------:R-:W-:Y:S02]  /*8600*/  FMUL.FTZ R66, R162, -R174.reuse ;  /* 0x800000aea2427220 */ /* 0x080fe40000410000 */
[C---:B------:R-:W-:Y:S02]  /*8610*/  FFMA.FTZ R65, R161.reuse, R174, -R64 ;  /* 0x000000aea1417223 */ /* 0x040fe40000010840 */
[----:B------:R-:W-:Y:S02]  /*8620*/  FFMA.FTZ R64, R161, R173, R66 ;  /* 0x000000ada1407223 */ /* 0x000fe40000010042 */
[----:B------:R-:W-:Y:S02]  /*8630*/  FADD.FTZ R176, R176, R65 ;  /* 0x00000041b0b07221 */ /* 0x000fe40000010000 */
[----:B------:R-:W-:Y:S02]  /*8640*/  FADD.FTZ R64, -R175, R64 ;  /* 0x00000040af407221 */ /* 0x000fe40000010100 */
[----:B------:R-:W-:-:S02]  /*8650*/  FMUL.FTZ R65, R160, -R176 ;  /* 0x800000b0a0417220 */ /* 0x000fc40000410000 */
[-C--:B------:R-:W-:Y:S02]  /*8660*/  FMUL.FTZ R160, R160, -R64.reuse ;  /* 0x80000040a0a07220 */ /* 0x080fe40000410000 */
[C---:B------:R-:W-:Y:S02]  /*8670*/  FFMA.FTZ R66, R159.reuse, R64, R65 ;  /* 0x000000409f427223 */ /* 0x040fe40000010041 */
        /* <DEDUP_REMOVED lines=47> */
[----:B------:R-:W-:Y:S02]  /*8970*/  FFMA.FTZ R74, R143, R72, R65 ;  /* 0x000000488f4a7223 */ /* 0x000fe40000010041 */
[----:B------:R-:W-:Y:S02]  /*8980*/  FFMA.FTZ R65, R123, R240, RZ ;  /* 0x000000f07b417223 */ /* 0x000fe400000100ff */
[----:B------:R-:W-:Y:S02]  /*8990*/  FFMA.FTZ R143, R143, R192, -R144 ;  /* 0x000000c08f8f7223 */ /* 0x000fe40000010890 */
[----:B------:R-:W-:Y:S02]  /*89a0*/  FFMA.FTZ R67, R124, R239, R65 ;  /* 0x000000ef7c437223 */ /* 0x000fe40000010041 */
[----:B------:R-:W-:-:S02]  /*89b0*/  FADD.FTZ R193, -R193, R74 ;  /* 0x0000004ac1c17221 */ /* 0x000fc40000010100 */
[----:B------:R-:W-:Y:S02]  /*89c0*/  FADD.FTZ R194, R194, R143 ;  /* 0x0000008fc2c27221 */ /* 0x000fe40000010000 */
[----:B------:R-:W-:Y:S02]  /*89d0*/  FFMA.FTZ R67, R126, R237, R67 ;  /* 0x000000ed7e437223 */ /* 0x000fe40000010043 */
[C---:B------:R-:W-:Y:S02]  /*89e0*/  FMUL.FTZ R65, R142.reuse, -R193 ;  /* 0x800000c18e417220 */ /* 0x040fe40000410000 */
[----:B------:R-:W-:Y:S02]  /*89f0*/  FMUL.FTZ R142, R142, -R194 ;  /* 0x800000c28e8e7220 */ /* 0x000fe40000410000 */
[----:B------:R-:W-:Y:S02]  /*8a00*/  FFMA.FTZ R69, R127, R238, R67 ;  /* 0x000000ee7f457223 */ /* 0x000fe40000010043 */
[----:B------:R-:W-:-:S02]  /*8a10*/  FFMA.FTZ R67, R123, -R224, RZ ;  /* 0x800000e07b437223 */ /* 0x000fc400000100ff */
[C---:B------:R-:W-:Y:S02]  /*8a20*/  FFMA.FTZ R65, R163.reuse, R194, -R65 ;  /* 0x000000c2a3417223 */ /* 0x040fe40000010841 */
[----:B------:R-:W-:Y:S02]  /*8a30*/  FFMA.FTZ R74, R163, R193, R142 ;  /* 0x000000c1a34a7223 */ /* 0x000fe4000001008e */
[----:B------:R-:W-:Y:S02]  /*8a40*/  FFMA.FTZ R67, R124, -R223, R67 ;  /* 0x800000df7c437223 */ /* 0x000fe40000010043 */
[----:B------:R-:W-:Y:S02]  /*8a50*/  FADD.FTZ R196, R196, R65 ;  /* 0x00000041c4c47221 */ /* 0x000fe40000010000 */
[----:B------:R-:W-:Y:S02]  /*8a60*/  FADD.FTZ R74, -R195, R74 ;  /* 0x0000004ac34a7221 */ /* 0x000fe40000010100 */
[----:B------:R-:W-:-:S02]  /*8a70*/  FFMA.FTZ R67, R126, -R221, R67 ;  /* 0x800000dd7e437223 */ /* 0x000fc40000010043 */
[C---:B------:R-:W-:Y:S02]  /*8a80*/  FMUL.FTZ R65, R164.reuse, -R196 ;  /* 0x800000c4a4417220 */ /* 0x040fe40000410000 */
[----:B------:R-:W-:Y:S02]  /*8a90*/  FMUL.FTZ R164, R164, -R74 ;  /* 0x8000004aa4a47220 */ /* 0x000fe40000410000 */
[----:B------:R-:W-:Y:S02]  /*8aa0*/  FFMA.FTZ R69, R128, R235, R69 ;  /* 0x000000eb80457223 */ /* 0x000fe40000010045 */
[----:B------:R-:W-:Y:S02]  /*8ab0*/  FFMA.FTZ R67, R127, -R222, R67 ;  /* 0x800000de7f437223 */ /* 0x000fe40000010043 */
[C---:B------:R-:W-:Y:S02]  /*8ac0*/  FFMA.FTZ R76, R165.reuse, R74, R65 ;  /* 0x0000004aa54c7223 */ /* 0x040fe40000010041 */
[----:B------:R-:W-:-:S02]  /*8ad0*/  FFMA.FTZ R165, R165, R196, -R164 ;  /* 0x000000c4a5a57223 */ /* 0x000fc400000108a4 */
[----:B------:R-:W-:Y:S02]  /*8ae0*/  FFMA.FTZ R69, R129, R236, R69 ;  /* 0x000000ec81457223 */ /* 0x000fe40000010045 */
[----:B------:R-:W-:Y:S02]  /*8af0*/  FFMA.FTZ R67, R128, -R219, R67 ;  /* 0x800000db80437223 */ /* 0x000fe40000010043 */
[----:B------:R-:W-:Y:S02]  /*8b00*/  FADD.FTZ R197, -R197, R76 ;  /* 0x0000004cc5c57221 */ /* 0x000fe40000010100 */
[----:B------:R-:W-:Y:S02]  /*8b10*/  FADD.FTZ R198, R198, R165 ;  /* 0x000000a5c6c67221 */ /* 0x000fe40000010000 */
[----:B------:R-:W-:Y:S02]  /*8b20*/  FFMA.FTZ R69, R130, R233, R69 ;  /* 0x000000e982457223 */ /* 0x000fe40000010045 */
[----:B------:R-:W-:-:S02]  /*8b30*/  FFMA.FTZ R67, R129, -R220, R67 ;  /* 0x800000dc81437223 */ /* 0x000fc40000010043 */
[C---:B-1----:R-:W-:Y:S02]  /*8b40*/  FMUL.FTZ R60, R166.reuse, -R197 ;  /* 0x800000c5a63c7220 */ /* 0x042fe40000410000 */
[----:B------:R-:W-:Y:S02]  /*8b50*/  FMUL.FTZ R166, R166, -R198 ;  /* 0x800000c6a6a67220 */ /* 0x000fe40000410000 */
[----:B------:R-:W-:Y:S02]  /*8b60*/  FFMA.FTZ R69, R131, R234, R69 ;  /* 0x000000ea83457223 */ /* 0x000fe40000010045 */
[----:B------:R-:W-:Y:S02]  /*8b70*/  FFMA.FTZ R67, R130, -R205, R67 ;  /* 0x800000cd82437223 */ /* 0x000fe40000010043 */
[C---:B------:R-:W-:Y:S02]  /*8b80*/  FFMA.FTZ R61, R167.reuse, R198, -R60 ;  /* 0x000000c6a73d7223 */ /* 0x040fe4000001083c */
[----:B------:R-:W-:-:S02]  /*8b90*/  FFMA.FTZ R76, R167, R197, R166 ;  /* 0x000000c5a74c7223 */ /* 0x000fc400000100a6 */
[----:B------:R-:W-:Y:S02]  /*8ba0*/  FFMA.FTZ R69, R132, R231, R69 ;  /* 0x000000e784457223 */ /* 0x000fe40000010045 */
[----:B------:R-:W-:Y:S02]  /*8bb0*/  FFMA.FTZ R67, R131, -R214, R67 ;  /* 0x800000d683437223 */ /* 0x000fe40000010043 */
[----:B------:R-:W-:Y:S02]  /*8bc0*/  FADD.FTZ R200, R200, R61 ;  /* 0x0000003dc8c87221 */ /* 0x000fe40000010000 */
[----:B------:R-:W-:Y:S02]  /*8bd0*/  FADD.FTZ R76, -R199, R76 ;  /* 0x0000004cc74c7221 */ /* 0x000fe40000010100 */
[----:B------:R-:W-:Y:S02]  /*8be0*/  FFMA.FTZ R69, R133, R232, R69 ;  /* 0x000000e885457223 */ /* 0x000fe40000010045 */
        /* <DEDUP_REMOVED lines=13> */
[----:B------:R-:W-:Y:S02]  /*8cc0*/  FMUL.FTZ R162, R162, R243 ;  /* 0x000000f3a2a27220 */ /* 0x000fe40000410000 */
[C---:B------:R-:W-:Y:S02]  /*8cd0*/  FMUL.FTZ R60, R170.reuse, -R78 ;  /* 0x8000004eaa3c7220 */ /* 0x040fe40000410000 */
[----:B------:R-:W-:Y:S02]  /*8ce0*/  FMUL.FTZ R170, R170, -R202 ;  /* 0x800000caaaaa7220 */ /* 0x000fe40000410000 */
[----:B------:R-:W-:Y:S02]  /*8cf0*/  FFMA.FTZ R69, R137, R228, R69 ;  /* 0x000000e489457223 */ /* 0x000fe40000010045 */
[----:B------:R-:W-:Y:S02]  /*8d00*/  FFMA.FTZ R67, R136, -R225, R67 ;  /* 0x800000e188437223 */ /* 0x000fe40000010043 */
[----:B------:R-:W-:-:S02]  /*8d10*/  FMUL.FTZ R80, R174, UR15 ;  /* 0x0000000fae507c20 */ /* 0x000fc40008410000 */
[----:B------:R-:W-:Y:S02]  /*8d20*/  FFMA.FTZ R161, R161, R241, R162 ;  /* 0x000000f1a1a17223 */ /* 0x000fe400000100a2 */
[----:B------:R-:W-:Y:S02]  /*8d30*/  FFMA.FTZ R170, R171, R78, R170 ;  /* 0x0000004eabaa7223 */ /* 0x000fe400000100aa */
[----:B------:R-:W-:Y:S02]  /*8d40*/  FMUL.FTZ R63, R173, UR15 ;  /* 0x0000000fad3f7c20 */ /* 0x000fe40008410000 */
[----:B------:R-:W-:Y:S02]  /*8d50*/  FFMA.FTZ R62, R138, R243, R69 ;  /* 0x000000f38a3e7223 */ /* 0x000fe40000010045 */
[----:B------:R-:W-:Y:S02]  /*8d60*/  FFMA.FTZ R61, R171, R202, -R60 ;  /* 0x000000caab3d7223 */ /* 0x000fe4000001083c */
[----:B------:R-:W-:-:S02]  /*8d70*/  FFMA.FTZ R67, R137, -R226, R67 ;  /* 0x800000e289437223 */ /* 0x000fc40000010043 */
[C---:B------:R-:W-:Y:S02]  /*8d80*/  FFMA.FTZ R71, R173.reuse, UR14, -R80 ;  /* 0x0000000ead477c23 */ /* 0x040fe40008010850 */
[----:B------:R-:W-:Y:S02]  /*8d90*/  FADD.FTZ R60, RZ, R161 ;  /* 0x000000a1ff3c7221 */ /* 0x000fe40000010000 */
[----:B------:R-:W-:Y:S02]  /*8da0*/  FMUL.FTZ R173, R173, R108 ;  /* 0x0000006cadad7220 */ /* 0x000fe40000410000 */
[----:B------:R-:W-:Y:S02]  /*8db0*/  FADD.FTZ R203, -R203, R170 ;  /* 0x000000aacbcb7221 */ /* 0x000fe40000010100 */
[----:B------:R-:W-:Y:S02]  /*8dc0*/  FFMA.FTZ R69, R174, UR14, R63 ;  /* 0x0000000eae457c23 */ /* 0x000fe4000801003f */
[----:B------:R-:W-:-:S02]  /*8dd0*/  FFMA.FTZ R62, R139, R242, R62 ;  /* 0x000000f28b3e7223 */ /* 0x000fc4000001003e */
[-C--:B------:R-:W-:Y:S02]  /*8de0*/  FMUL.FTZ R65, R174, R108.reuse ;  /* 0x0000006cae417220 */ /* 0x080fe40000410000 */
[----:B------:R-:W-:Y:S02]  /*8df0*/  FFMA.FTZ R63, R138, -R241, R67 ;  /* 0x800000f18a3f7223 */ /* 0x000fe40000010043 */
[----:B------:R-:W-:Y:S02]  /*8e00*/  FFMA.FTZ R242, R47, -R108, R242 ;  /* 0x8000006c2ff27223 */ /* 0x000fe400000100f2 */
[----:B------:R-:W-:Y:S02]  /*8e10*/  FMUL.FTZ R67, R60, R173 ;  /* 0x000000ad3c437220 */ /* 0x000fe40000410000 */
[----:B------:R-:W-:Y:S02]  /*8e20*/  FADD.FTZ R204, R204, R61 ;  /* 0x0000003dcccc7221 */ /* 0x000fe40000010000 */
[----:B------:R-:W-:-:S02]  /*8e30*/  FMUL.FTZ R61, R203, R48 ;  /* 0x00000030cb3d7220 */ /* 0x000fc40000410000 */
[C---:B------:R-:W-:Y:S02]  /*8e40*/  FMUL.FTZ R71, R60.reuse, R71 ;  /* 0x000000473c477220 */ /* 0x040fe40000410000 */
[----:B------:R-:W-:Y:S02]  /*8e50*/  FFMA.FTZ R63, R139, -R60, R63 ;  /* 0x8000003c8b3f7223 */ /* 0x000fe4000001003f */
[----:B------:R-:W-:Y:S02]  /*8e60*/  FMUL.FTZ R77, R60, R65 ;  /* 0x000000413c4d7220 */ /* 0x000fe40000410000 */
[----:B------:R-:W-:Y:S02]  /*8e70*/  FMUL.FTZ R98, R78, R49 ;  /* 0x000000314e627220 */ /* 0x000fe40000410000 */
[C---:B------:R-:W-:Y:S02]  /*8e80*/  FADD.FTZ R122, R65.reuse, R122 ;  /* 0x0000007a417a7221 */ /* 0x040fe40000010000 */
[----:B------:R-:W-:-:S02]  /*8e90*/  FFMA.FTZ R60, R65, R242, R67 ;  /* 0x000000f2413c7223 */ /* 0x000fc40000010043 */
[-C--:B------:R-:W-:Y:S02]  /*8ea0*/  FFMA.FTZ R240, R33, -R48.reuse, R240 ;  /* 0x8000003021f07223 */ /* 0x080fe400000100f0 */
[----:B------:R-:W-:Y:S02]  /*8eb0*/  FMUL.FTZ R65, R204, R48 ;  /* 0x00000030cc417220 */ /* 0x000fe40000410000 */
[----:B------:R-:W-:Y:S02]  /*8ec0*/  FMUL.FTZ R67, R224, R61 ;  /* 0x0000003de0437220 */ /* 0x000fe40000410000 */
[----:B------:R-:W-:Y:S02]  /*8ed0*/  FFMA.FTZ R75, R69, R242, R71 ;  /* 0x000000f2454b7223 */ /* 0x000fe40000010047 */
[-C--:B------:R-:W-:Y:S02]  /*8ee0*/  FFMA.FTZ R239, R32, -R49.reuse, R239 ;  /* 0x8000003120ef7223 */ /* 0x080fe400000100ef */
[----:B------:R-:W-:-:S02]  /*8ef0*/  FMUL.FTZ R80, R202, R49 ;  /* 0x00000031ca507220 */ /* 0x000fc40000410000 */
[----:B------:R-:W-:Y:S02]  /*8f00*/  FMUL.FTZ R69, R223, R98 ;  /* 0x00000062df457220 */ /* 0x000fe40000410000 */
[----:B------:R-:W-:Y:S02]  /*8f10*/  FFMA.FTZ R67, R65, R240, R67 ;  /* 0x000000f041437223 */ /* 0x000fe40000010043 */
[----:B------:R-:W-:Y:S02]  /*8f20*/  FFMA.FTZ R142, R80, R239, R69 ;  /* 0x000000ef508e7223 */ /* 0x000fe40000010045 */
[----:B------:R-:W-:Y:S02]  /*8f30*/  FMUL.FTZ R82, R200, R51 ;  /* 0x00000033c8527220 */ /* 0x000fe40000410000 */
[----:B------:R-:W-:Y:S02]  /*8f40*/  FMUL.FTZ R69, R224, R65 ;  /* 0x00000041e0457220 */ /* 0x000fe40000410000 */
[----:B------:R-:W-:-:S02]  /*8f50*/  FADD.FTZ R67, RZ, R67 ;  /* 0x00000043ff437221 */ /* 0x000fc40000010000 */
[-C--:B------:R-:W-:Y:S02]  /*8f60*/  FFMA.FTZ R237, R34, -R51.reuse, R237 ;  /* 0x8000003322ed7223 */ /* 0x080fe400000100ed */
[----:B------:R-:W-:Y:S02]  /*8f70*/  FMUL.FTZ R144, R76, R51 ;  /* 0x000000334c907220 */ /* 0x000fe40000410000 */
[----:B------:R-:W-:Y:S02]  /*8f80*/  FMUL.FTZ R71, R223, R80 ;  /* 0x00000050df477220 */ /* 0x000fe40000410000 */
[----:B------:R-:W-:Y:S02]  /*8f90*/  FMUL.FTZ R73, R221, R82 ;  /* 0x00000052dd497220 */ /* 0x000fe40000410000 */
[----:B------:R-:W-:Y:S02]  /*8fa0*/  FFMA.FTZ R69, R240, R61, -R69 ;  /* 0x0000003df0457223 */ /* 0x000fe40000010845 */
[----:B------:R-:W-:-:S02]  /*8fb0*/  FADD.FTZ R142, R67, R142 ;  /* 0x0000008e438e7221 */ /* 0x000fc40000010000 */
[----:B------:R-:W-:Y:S02]  /*8fc0*/  FMUL.FTZ R67, R198, R50 ;  /* 0x00000032c6437220 */ /* 0x000fe40000410000 */
[----:B------:R-:W-:Y:S02]  /*8fd0*/  FFMA.FTZ R98, R239, R98, -R71 ;  /* 0x00000062ef627223 */ /* 0x000fe40000010847 */
[-C--:B------:R-:W-:Y:S02]  /*8fe0*/  FFMA.FTZ R146, R237, R144.reuse, -R73 ;  /* 0x00000090ed927223 */ /* 0x080fe40000010849 */
[----:B------:R-:W-:Y:S02]  /*8ff0*/  FADD.FTZ R69, RZ, R69 ;  /* 0x00000045ff457221 */ /* 0x000fe40000010000 */
[----:B------:R-:W-:Y:S02]  /*9000*/  FMUL.FTZ R144, R221, R144 ;  /* 0x00000090dd907220 */ /* 0x000fe40000410000 */
[----:B------:R-:W-:-:S02]  /*9010*/  FFMA.FTZ R238, R35, -R50, R238 ;  /* 0x8000003223ee7223 */ /* 0x000fc400000100ee */
[----:B------:R-:W-:Y:S02]  /*9020*/  FMUL.FTZ R71, R197, R50 ;  /* 0x00000032c5477220 */ /* 0x000fe40000410000 */
[----:B------:R-:W-:Y:S02]  /*9030*/  FMUL.FTZ R73, R222, R67 ;  /* 0x00000043de497220 */ /* 0x000fe40000410000 */
[----:B------:R-:W-:Y:S02]  /*9040*/  FADD.FTZ R69, R69, R98 ;  /* 0x0000006245457221 */ /* 0x000fe40000010000 */
[----:B------:R-:W-:Y:S02]  /*9050*/  FFMA.FTZ R61, R82, R237, R144 ;  /* 0x000000ed523d7223 */ /* 0x000fe40000010090 */
[----:B------:R-:W-:Y:S02]  /*9060*/  FMUL.FTZ R98, R196, R53 ;  /* 0x00000035c4627220 */ /* 0x000fe40000410000 */
[----:B------:R-:W-:-:S02]  /*9070*/  FFMA.FTZ R144, R238, R71, -R73 ;  /* 0x00000047ee907223 */ /* 0x000fc40000010849 */
[----:B------:R-:W-:Y:S02]  /*9080*/  FMUL.FTZ R71, R222, R71 ;  /* 0x00000047de477220 */ /* 0x000fe40000410000 */
[-C--:B------:R-:W-:Y:S02]  /*9090*/  FMUL.FTZ R148, R74, R53.reuse ;  /* 0x000000354a947220 */ /* 0x080fe40000410000 */
[----:B------:R-:W-:Y:S02]  /*90a0*/  FFMA.FTZ R235, R36, -R53, R235 ;  /* 0x8000003524eb7223 */ /* 0x000fe400000100eb */
[----:B------:R-:W-:Y:S02]  /*90b0*/  FMUL.FTZ R73, R219, R98 ;  /* 0x00000062db497220 */ /* 0x000fe40000410000 */
[----:B------:R-:W-:Y:S02]  /*90c0*/  FADD.FTZ R69, R69, R146 ;  /* 0x0000009245457221 */ /* 0x000fe40000010000 */
[----:B------:R-:W-:-:S02]  /*90d0*/  FADD.FTZ R61, R142, R61 ;  /* 0x0000003d8e3d7221 */ /* 0x000fc40000010000 */
[----:B------:R-:W-:Y:S02]  /*90e0*/  FFMA.FTZ R142, R67, R238, R71 ;  /* 0x000000ee438e7223 */ /* 0x000fe40000010047 */
[-C--:B------:R-:W-:Y:S02]  /*90f0*/  FMUL.FTZ R71, R219, R148.reuse ;  /* 0x00000094db477220 */ /* 0x080fe40000410000 */
[----:B------:R-:W-:Y:S02]  /*9100*/  FFMA.FTZ R148, R235, R148, -R73 ;  /* 0x00000094eb947223 */ /* 0x000fe40000010849 */
[----:B------:R-:W-:Y:S02]  /*9110*/  FADD.FTZ R69, R69, R144 ;  /* 0x0000009045457221 */ /* 0x000fe40000010000 */
[----:B------:R-:W-:Y:S02]  /*9120*/  FADD.FTZ R142, R61, R142 ;  /* 0x0000008e3d8e7221 */ /* 0x000fe40000010000 */
[----:B------:R-:W-:-:S02]  /*9130*/  FADD.FTZ R148, R69, R148 ;  /* 0x0000009445947221 */ /* 0x000fc40000010000 */
[----:B------:R-:W-:Y:S02]  /*9140*/  FMUL.FTZ R69, R194, R52 ;  /* 0x00000034c2457220 */ /* 0x000fe40000410000 */
[----:B------:R-:W-:Y:S02]  /*9150*/  FFMA.FTZ R61, R242, R173, -R77 ;  /* 0x000000adf23d7223 */ /* 0x000fe4000001084d */
[----:B------:R-:W-:Y:S02]  /*9160*/  FFMA.FTZ R73, R47, R174, R75 ;  /* 0x000000ae2f497223 */ /* 0x000fe4000001004b */
[-C--:B------:R-:W-:Y:S02]  /*9170*/  FFMA.FTZ R236, R37, -R52.reuse, R236 ;  /* 0x8000003425ec7223 */ /* 0x080fe400000100ec */
[----:B------:R-:W-:Y:S02]  /*9180*/  FMUL.FTZ R75, R193, R52 ;  /* 0x00000034c14b7220 */ /* 0x000fe40000410000 */
[----:B------:R-:W-:-:S02]  /*9190*/  FMUL.FTZ R77, R220, R69 ;  /* 0x00000045dc4d7220 */ /* 0x000fc40000410000 */
[----:B------:R-:W-:Y:S02]  /*91a0*/  FMUL.FTZ R79, R176, UR15 ;  /* 0x0000000fb04f7c20 */ /* 0x000fe40008410000 */
[----:B------:R-:W-:Y:S02]  /*91b0*/  FFMA.FTZ R71, R98, R235, R71 ;  /* 0x000000eb62477223 */ /* 0x000fe40000010047 */
[----:B------:R-:W-:Y:S02]  /*91c0*/  FMUL.FTZ R150, R64, R103 ;  /* 0x0000006740967220 */ /* 0x000fe40000410000 */
[-C--:B------:R-:W-:Y:S02]  /*91d0*/  FFMA.FTZ R77, R236, R75.reuse, -R77 ;  /* 0x0000004bec4d7223 */ /* 0x080fe4000001084d */
[----:B------:R-:W-:Y:S02]  /*91e0*/  FMUL.FTZ R75, R220, R75 ;  /* 0x0000004bdc4b7220 */ /* 0x000fe40000410000 */
[----:B------:R-:W-:-:S02]  /*91f0*/  FFMA.FTZ R146, R64, UR14, -R79 ;  /* 0x0000000e40927c23 */ /* 0x000fc4000801084f */
[----:B------:R-:W-:Y:S02]  /*9200*/  FADD.FTZ R71, R142, R71 ;  /* 0x000000478e477221 */ /* 0x000fe40000010000 */
[-C--:B------:R-:W-:Y:S02]  /*9210*/  FFMA.FTZ R243, R46, -R103.reuse, R243 ;  /* 0x800000672ef37223 */ /* 0x080fe400000100f3 */
[----:B------:R-:W-:Y:S02]  /*9220*/  FMUL.FTZ R144, R176, R103 ;  /* 0x00000067b0907220 */ /* 0x000fe40000410000 */
[----:B------:R-:W-:Y:S02]  /*9230*/  FMUL.FTZ R79, R241, R150 ;  /* 0x00000096f14f7220 */ /* 0x000fe40000410000 */
[----:B------:R-:W-:Y:S02]  /*9240*/  FFMA.FTZ R142, R69, R236, R75 ;  /* 0x000000ec458e7223 */ /* 0x000fe4000001004b */
[----:B------:R-:W-:-:S02]  /*9250*/  FFMA.FTZ R75, R144, R243, R79 ;  /* 0x000000f3904b7223 */ /* 0x000fc4000001004f */
[----:B------:R-:W-:Y:S02]  /*9260*/  FADD.FTZ R79, R71, R142 ;  /* 0x0000008e474f7221 */ /* 0x000fe40000010000 */
[-C--:B------:R-:W-:Y:S02]  /*9270*/  FMUL.FTZ R142, R192, R55.reuse ;  /* 0x00000037c08e7220 */ /* 0x080fe40000410000 */
[C---:B------:R-:W-:Y:S02]  /*9280*/  FMUL.FTZ R146, R241.reuse, R146 ;  /* 0x00000092f1927220 */ /* 0x040fe40000410000 */
[----:B------:R-:W-:Y:S02]  /*9290*/  FADD.FTZ R121, R144, R121 ;  /* 0x0000007990797221 */ /* 0x000fe40000010000 */
[----:B------:R-:W-:Y:S02]  /*92a0*/  FMUL.FTZ R241, R241, R144 ;  /* 0x00000090f1f17220 */ /* 0x000fe40000410000 */
[----:B------:R-:W-:-:S02]  /*92b0*/  FFMA.FTZ R233, R38, -R55, R233 ;  /* 0x8000003726e97223 */ /* 0x000fc400000100e9 */
[----:B------:R-:W-:Y:S02]  /*92c0*/  FMUL.FTZ R144, R72, R55 ;  /* 0x0000003748907220 */ /* 0x000fe40000410000 */
[----:B------:R-:W-:Y:S02]  /*92d0*/  FMUL.FTZ R81, R205, R142 ;  /* 0x0000008ecd517220 */ /* 0x000fe40000410000 */
[----:B------:R-:W-:Y:S02]  /*92e0*/  FMUL.FTZ R71, R190, R54 ;  /* 0x00000036be477220 */ /* 0x000fe40000410000 */
[-C--:B------:R-:W-:Y:S02]  /*92f0*/  FFMA.FTZ R152, R233, R144.reuse, -R81 ;  /* 0x00000090e9987223 */ /* 0x080fe40000010851 */
[----:B------:R-:W-:Y:S02]  /*9300*/  FMUL.FTZ R81, R205, R144 ;  /* 0x00000090cd517220 */ /* 0x000fe40000410000 */
[----:B------:R-:W-:-:S02]  /*9310*/  FFMA.FTZ R234, R39, -R54, R234 ;  /* 0x8000003627ea7223 */ /* 0x000fc400000100ea */
[----:B------:R-:W-:Y:S02]  /*9320*/  FMUL.FTZ R83, R189, R54 ;  /* 0x00000036bd537220 */ /* 0x000fe40000410000 */
[----:B------:R-:W-:Y:S02]  /*9330*/  FMUL.FTZ R99, R214, R71 ;  /* 0x00000047d6637220 */ /* 0x000fe40000410000 */
[----:B------:R-:W-:Y:S02]  /*9340*/  FMUL.FTZ R144, R188, R57 ;  /* 0x00000039bc907220 */ /* 0x000fe40000410000 */
[----:B------:R-:W-:Y:S02]  /*9350*/  FADD.FTZ R77, R148, R77 ;  /* 0x0000004d944d7221 */ /* 0x000fe40000010000 */
[----:B------:R-:W-:Y:S02]  /*9360*/  FFMA.FTZ R148, R142, R233, R81 ;  /* 0x000000e98e947223 */ /* 0x000fe40000010051 */
[----:B------:R-:W-:-:S02]  /*9370*/  FFMA.FTZ R231, R40, -R57, R231 ;  /* 0x8000003928e77223 */ /* 0x000fc400000100e7 */
[----:B------:R-:W-:Y:S02]  /*9380*/  FFMA.FTZ R99, R234, R83, -R99 ;  /* 0x00000053ea637223 */ /* 0x000fe40000010863 */
[----:B------:R-:W-:Y:S02]  /*9390*/  FMUL.FTZ R154, R70, R57 ;  /* 0x00000039469a7220 */ /* 0x000fe40000410000 */
[----:B------:R-:W-:Y:S02]  /*93a0*/  FMUL.FTZ R81, R215, R144 ;  /* 0x00000090d7517220 */ /* 0x000fe40000410000 */
[----:B------:R-:W-:Y:S02]  /*93b0*/  FMUL.FTZ R83, R214, R83 ;  /* 0x00000053d6537220 */ /* 0x000fe40000410000 */
[----:B------:R-:W-:Y:S02]  /*93c0*/  FADD.FTZ R79, R79, R148 ;  /* 0x000000944f4f7221 */ /* 0x000fe40000010000 */
[----:B------:R-:W-:-:S02]  /*93d0*/  FFMA.FTZ R156, R231, R154, -R81 ;  /* 0x0000009ae79c7223 */ /* 0x000fc40000010851 */
[----:B------:R-:W-:Y:S02]  /*93e0*/  FFMA.FTZ R148, R71, R234, R83 ;  /* 0x000000ea47947223 */ /* 0x000fe40000010053 */
[----:B------:R-:W-:Y:S02]  /*93f0*/  FADD.FTZ R152, R77, R152 ;  /* 0x000000984d987221 */ /* 0x000fe40000010000 */
[----:B------:R-:W-:Y:S02]  /*9400*/  FMUL.FTZ R154, R215, R154 ;  /* 0x0000009ad79a7220 */ /* 0x000fe40000410000 */
[----:B------:R-:W-:Y:S02]  /*9410*/  FMUL.FTZ R77, R186, R56 ;  /* 0x00000038ba4d7220 */ /* 0x000fe40000410000 */
[----:B------:R-:W-:Y:S02]  /*9420*/  FADD.FTZ R79, R79, R148 ;  /* 0x000000944f4f7221 */ /* 0x000fe40000010000 */
[----:B------:R-:W-:-:S02]  /*9430*/  FFMA.FTZ R154, R144, R231, R154 ;  /* 0x000000e7909a7223 */ /* 0x000fc4000001009a */
[-C--:B------:R-:W-:Y:S02]  /*9440*/  FFMA.FTZ R232, R41, -R56.reuse, R232 ;  /* 0x8000003829e87223 */ /* 0x080fe400000100e8 */
[----:B------:R-:W-:Y:S02]  /*9450*/  FMUL.FTZ R81, R185, R56 ;  /* 0x00000038b9517220 */ /* 0x000fe40000410000 */
[----:B------:R-:W-:Y:S02]  /*9460*/  FMUL.FTZ R83, R216, R77 ;  /* 0x0000004dd8537220 */ /* 0x000fe40000410000 */
[----:B------:R-:W-:Y:S02]  /*9470*/  FADD.FTZ R79, R79, R154 ;  /* 0x0000009a4f4f7221 */ /* 0x000fe40000010000 */
[-C--:B------:R-:W-:Y:S02]  /*9480*/  FFMA.FTZ R154, R232, R81.reuse, -R83 ;  /* 0x00000051e89a7223 */ /* 0x080fe40000010853 */
[----:B------:R-:W-:-:S02]  /*9490*/  FMUL.FTZ R81, R216, R81 ;  /* 0x00000051d8517220 */ /* 0x000fc40000410000 */
[-C--:B------:R-:W-:Y:S02]  /*94a0*/  FMUL.FTZ R148, R184, R59.reuse ;  /* 0x0000003bb8947220 */ /* 0x080fe40000410000 */
[-C--:B------:R-:W-:Y:S02]  /*94b0*/  FMUL.FTZ R158, R68, R59.reuse ;  /* 0x0000003b449e7220 */ /* 0x080fe40000410000 */
[----:B------:R-:W-:Y:S02]  /*94c0*/  FADD.FTZ R99, R152, R99 ;  /* 0x0000006398637221 */ /* 0x000fe40000010000 */
[----:B------:R-:W-:Y:S02]  /*94d0*/  FFMA.FTZ R152, R77, R232, R81 ;  /* 0x000000e84d987223 */ /* 0x000fe40000010051 */
[----:B------:R-:W-:Y:S02]  /*94e0*/  FFMA.FTZ R229, R42, -R59, R229 ;  /* 0x8000003b2ae57223 */ /* 0x000fe400000100e5 */
[----:B------:R-:W-:-:S02]  /*94f0*/  FMUL.FTZ R83, R217, R148 ;  /* 0x00000094d9537220 */ /* 0x000fc40000410000 */
[----:B------:R-:W-:Y:S02]  /*9500*/  FMUL.FTZ R81, R217, R158 ;  /* 0x0000009ed9517220 */ /* 0x000fe40000410000 */
[----:B------:R-:W-:Y:S02]  /*9510*/  FADD.FTZ R84, R73, R84 ;  /* 0x0000005449547221 */ /* 0x000fe40000010000 */
[----:B------:R-:W-:Y:S02]  /*9520*/  FMUL.FTZ R73, R182, R88 ;  /* 0x00000058b6497220 */ /* 0x000fe40000410000 */
[----:B------:R-:W-:Y:S02]  /*9530*/  FADD.FTZ R99, R99, R156 ;  /* 0x0000009c63637221 */ /* 0x000fe40000010000 */
[----:B------:R-:W-:Y:S02]  /*9540*/  FADD.FTZ R79, R79, R152 ;  /* 0x000000984f4f7221 */ /* 0x000fe40000010000 */
[----:B------:R-:W-:-:S02]  /*9550*/  FFMA.FTZ R158, R229, R158, -R83 ;  /* 0x0000009ee59e7223 */ /* 0x000fc40000010853 */
[----:B------:R-:W-:Y:S02]  /*9560*/  FFMA.FTZ R152, R148, R229, R81 ;  /* 0x000000e594987223 */ /* 0x000fe40000010051 */
[-C--:B------:R-:W-:Y:S02]  /*9570*/  FFMA.FTZ R230, R43, -R88.reuse, R230 ;  /* 0x800000582be67223 */ /* 0x080fe400000100e6 */
[----:B------:R-:W-:Y:S02]  /*9580*/  FMUL.FTZ R81, R181, R88 ;  /* 0x00000058b5517220 */ /* 0x000fe40000410000 */
[----:B------:R-:W-:Y:S02]  /*9590*/  FMUL.FTZ R83, R218, R73 ;  /* 0x00000049da537220 */ /* 0x000fe40000410000 */
[----:B------:R-:W-:Y:S02]  /*95a0*/  FADD.FTZ R99, R99, R154 ;  /* 0x0000009a63637221 */ /* 0x000fe40000010000 */
[----:B------:R-:W-:-:S02]  /*95b0*/  FMUL.FTZ R154, R180, R93 ;  /* 0x0000005db49a7220 */ /* 0x000fc40000410000 */
[----:B------:R-:W-:Y:S02]  /*95c0*/  FADD.FTZ R79, R79, R152 ;  /* 0x000000984f4f7221 */ /* 0x000fe40000010000 */
[-C--:B------:R-:W-:Y:S02]  /*95d0*/  FFMA.FTZ R152, R230, R81.reuse, -R83 ;  /* 0x00000051e6987223 */ /* 0x080fe40000010853 */
[----:B------:R-:W-:Y:S02]  /*95e0*/  FMUL.FTZ R81, R218, R81 ;  /* 0x00000051da517220 */ /* 0x000fe40000410000 */
[-C--:B------:R-:W-:Y:S02]  /*95f0*/  FFMA.FTZ R227, R44, -R93.reuse, R227 ;  /* 0x8000005d2ce37223 */ /* 0x080fe400000100e3 */
[----:B------:R-:W-:Y:S02]  /*9600*/  FMUL.FTZ R156, R66, R93 ;  /* 0x0000005d429c7220 */ /* 0x000fe40000410000 */
[----:B------:R-:W-:-:S02]  /*9610*/  FMUL.FTZ R83, R225, R154 ;  /* 0x0000009ae1537220 */ /* 0x000fc40000410000 */
[----:B------:R-:W-:Y:S02]  /*9620*/  FMUL.FTZ R143, R178, R96 ;  /* 0x00000060b28f7220 */ /* 0x000fe40000410000 */
[----:B------:R-:W-:Y:S02]  /*9630*/  FFMA.FTZ R160, R243, R150, -R241 ;  /* 0x00000096f3a07223 */ /* 0x000fe400000108f1 */
[----:B------:R-:W-:Y:S02]  /*9640*/  FADD.FTZ R99, R99, R158 ;  /* 0x0000009e63637221 */ /* 0x000fe40000010000 */
[----:B------:R-:W-:Y:S02]  /*9650*/  FFMA.FTZ R150, R73, R230, R81 ;  /* 0x000000e649967223 */ /* 0x000fe40000010051 */
[-C--:B------:R-:W-:Y:S02]  /*9660*/  FFMA.FTZ R228, R45, -R96.reuse, R228 ;  /* 0x800000602de47223 */ /* 0x080fe400000100e4 */
[----:B------:R-:W-:-:S02]  /*9670*/  FMUL.FTZ R145, R177, R96 ;  /* 0x00000060b1917220 */ /* 0x000fc40000410000 */
[-C--:B------:R-:W-:Y:S02]  /*9680*/  FFMA.FTZ R158, R227, R156.reuse, -R83 ;  /* 0x0000009ce39e7223 */ /* 0x080fe40000010853 */
[----:B------:R-:W-:Y:S02]  /*9690*/  FMUL.FTZ R81, R226, R143 ;  /* 0x0000008fe2517220 */ /* 0x000fe40000410000 */
[----:B------:R-:W-:Y:S02]  /*96a0*/  FMUL.FTZ R156, R225, R156 ;  /* 0x0000009ce19c7220 */ /* 0x000fe40000410000 */
[----:B------:R-:W-:Y:S02]  /*96b0*/  FADD.FTZ R99, R99, R152 ;  /* 0x0000009863637221 */ /* 0x000fe40000010000 */
[----:B------:R-:W-:Y:S02]  /*96c0*/  FFMA.FTZ R152, R228, R145, -R81 ;  /* 0x00000091e4987223 */ /* 0x000fe40000010851 */
[----:B------:R-:W-:-:S02]  /*96d0*/  FADD.FTZ R79, R79, R150 ;  /* 0x000000964f4f7221 */ /* 0x000fc40000010000 */
[----:B------:R-:W-:Y:S02]  /*96e0*/  FFMA.FTZ R156, R154, R227, R156 ;  /* 0x000000e39a9c7223 */ /* 0x000fe4000001009c */
[----:B------:R-:W-:Y:S02]  /*96f0*/  FMUL.FTZ R145, R226, R145 ;  /* 0x00000091e2917220 */ /* 0x000fe40000410000 */
[----:B------:R-:W-:Y:S02]  /*9700*/  FADD.FTZ R79, R79, R156 ;  /* 0x0000009c4f4f7221 */ /* 0x000fe40000010000 */
[----:B------:R-:W-:Y:S02]  /*9710*/  FFMA.FTZ R150, R143, R228, R145 ;  /* 0x000000e48f967223 */ /* 0x000fe40000010091 */
[----:B------:R-:W-:Y:S02]  /*9720*/  FADD.FTZ R99, R99, R158 ;  /* 0x0000009e63637221 */ /* 0x000fe40000010000 */
[----:B------:R-:W-:-:S02]  /*9730*/  FADD.FTZ R150, R79, R150 ;  /* 0x000000964f967221 */ /* 0x000fc40000010000 */
[----:B------:R-:W-:Y:S02]  /*9740*/  FADD.FTZ R99, R99, R152 ;  /* 0x0000009863637221 */ /* 0x000fe40000010000 */
[----:B------:R-:W-:Y:S02]  /*9750*/  FADD.FTZ R75, R150, R75 ;  /* 0x0000004b964b7221 */ /* 0x000fe40000010000 */
[----:B------:R-:W-:Y:S02]  /*9760*/  FADD.FTZ R160, R99, R160 ;  /* 0x000000a063a07221 */ /* 0x000fe40000010000 */
[----:B------:R-:W-:Y:S01]  /*9770*/  FADD.FTZ R75, R75, R60 ;  /* 0x0000003c4b4b7221 */ /* 0x000fe20000010000 */
[----:B------:R-:W0:Y:S01]  /*9780*/  SHFL.DOWN PT, R99, R62, 0x1, 0x1f ;  /* 0x08201f003e637f89 */ /* 0x000e2200000e0000 */
[----:B------:R-:W-:Y:S02]  /*9790*/  FMUL.FTZ R81, R64, UR15 ;  /* 0x0000000f40517c20 */ /* 0x000fe40008410000 */
[----:B------:R-:W-:Y:S01]  /*97a0*/  FMUL.FTZ R64, R178, UR15 ;  /* 0x0000000fb2407c20 */ /* 0x000fe20008410000 */
[----:B------:R-:W1:Y:S01]  /*97b0*/  SHFL.DOWN PT, R83, R75, 0x1, 0x1f ;  /* 0x08201f004b537f89 */ /* 0x000e6200000e0000 */
[----:B------:R-:W-:-:S02]  /*97c0*/  FADD.FTZ R160, R160, R61 ;  /* 0x0000003da0a07221 */ /* 0x000fc40000010000 */
[----:B------:R-:W-:Y:S02]  /*97d0*/  FFMA.FTZ R81, R176, UR14, R81 ;  /* 0x0000000eb0517c23 */ /* 0x000fe40008010051 */
[----:B------:R-:W-:Y:S02]  /*97e0*/  FFMA.FTZ R79, R177, UR14, -R64 ;  /* 0x0000000eb14f7c23 */ /* 0x000fe40008010840 */
[----:B------:R-:W2:Y:S01]  /*97f0*/  SHFL.DOWN PT, R64, R160, 0x1, 0x1f ;  /* 0x08201f00a0407f89 */ /* 0x000ea200000e0000 */
[----:B------:R-:W-:Y:S02]  /*9800*/  FMUL.FTZ R61, R180, UR15 ;  /* 0x0000000fb43d7c20 */ /* 0x000fe40008410000 */
[----:B------:R-:W-:Y:S02]  /*9810*/  FFMA.FTZ R81, R81, R243, R146 ;  /* 0x000000f351517223 */ /* 0x000fe40000010092 */
[----:B------:R-:W3:Y:S01]  /*9820*/  SHFL.DOWN PT, R146, R63, 0x1, 0x1f ;  /* 0x08201f003f927f89 */ /* 0x000ee200000e0000 */
[----:B------:R-:W-:-:S02]  /*9830*/  FFMA.FTZ R60, R66, UR14, -R61 ;  /* 0x0000000e423c7c23 */ /* 0x000fc4000801083d */
[----:B------:R-:W-:Y:S02]  /*9840*/  FMUL.FTZ R61, R66, UR15 ;  /* 0x0000000f423d7c20 */ /* 0x000fe40008410000 */
[----:B------:R-:W-:Y:S02]  /*9850*/  FMUL.FTZ R177, R177, UR15 ;  /* 0x0000000fb1b17c20 */ /* 0x000fe40008410000 */
[----:B------:R-:W-:Y:S02]  /*9860*/  FMUL.FTZ R60, R225, R60 ;  /* 0x0000003ce13c7220 */ /* 0x000fe40000410000 */
[----:B------:R-:W-:Y:S02]  /*9870*/  FFMA.FTZ R61, R180, UR14, R61 ;  /* 0x0000000eb43d7c23 */ /* 0x000fe4000801003d */
[----:B------:R-:W-:Y:S02]  /*9880*/  FMUL.FTZ R79, R226, R79 ;  /* 0x0000004fe24f7220 */ /* 0x000fe40000410000 */
[----:B------:R-:W-:-:S02]  /*9890*/  FFMA.FTZ R177, R178, UR14, R177 ;  /* 0x0000000eb2b17c23 */ /* 0x000fc400080100b1 */
[----:B------:R-:W-:Y:S01]  /*98a0*/  FFMA.FTZ R227, R61, R227, R60 ;  /* 0x000000e33de37223 */ /* 0x000fe2000001003c */
[----:B------:R-:W-:Y:S01]  /*98b0*/  MOV R60, R75 ;  /* 0x0000004b003c7202 */ /* 0x000fe20000000f00 */
[----:B------:R-:W-:Y:S01]  /*98c0*/  FFMA.FTZ R79, R177, R228, R79 ;  /* 0x000000e4b14f7223 */ /* 0x000fe2000001004f */
[----:B------:R-:W-:Y:S01]  /*98d0*/  MOV R61, R160 ;  /* 0x000000a0003d7202 */ /* 0x000fe20000000f00 */
[----:B0-----:R-:W-:Y:S02]  /*98e0*/  @!P0 FADD.FTZ R62, R62, R99 ;  /* 0x000000633e3e8221 */ /* 0x001fe40000010000 */
[----:B------:R-:W-:Y:S02]  /*98f0*/  FFMA.FTZ R79, R45, R178, R79 ;  /* 0x000000b22d4f7223 */ /* 0x000fe4000001004f */
[----:B-1----:R-:W-:Y:S02]  /*9900*/  @!P0 FADD.FTZ R60, R60, R83 ;  /* 0x000000533c3c8221 */ /* 0x002fe40000010000 */
[----:B------:R-:W-:-:S02]  /*9910*/  FADD.FTZ R86, R79, R86 ;  /* 0x000000564f567221 */ /* 0x000fc40000010000 */
[----:B--2---:R-:W-:Y:S01]  /*9920*/  @!P0 FADD.FTZ R61, R61, R64 ;  /* 0x000000403d3d8221 */ /* 0x004fe20000010000 */
[----:B------:R-:W0:Y:S01]  /*9930*/  SHFL.DOWN PT, R79, R60, 0x2, 0x1f ;  /* 0x08401f003c4f7f89 */ /* 0x000e2200000e0000 */
[----:B---3--:R-:W-:Y:S01]  /*9940*/  @!P0 FADD.FTZ R63, R63, R146 ;  /* 0x000000923f3f8221 */ /* 0x008fe20000010000 */
[----:B------:R-:W-:Y:S01]  /*9950*/  ISETP.GT.AND P0, PT, R9, 0x1d, PT ;  /* 0x0000001d0900780c */ /* 0x000fe20003f04270 */
[----:B------:R-:W-:Y:S01]  /*9960*/  FFMA.FTZ R176, R46, R176, R81 ;  /* 0x000000b02eb07223 */ /* 0x000fe20000010051 */
[----:B------:R-:W1:Y:S01]  /*9970*/  SHFL.DOWN PT, R146, R61, 0x2, 0x1f ;  /* 0x08401f003d927f89 */ /* 0x000e6200000e0000 */
[----:B------:R-:W-:Y:S02]  /*9980*/  FMUL.FTZ R64, R182, UR15 ;  /* 0x0000000fb6407c20 */ /* 0x000fe40008410000 */
[----:B------:R-:W-:Y:S01]  /*9990*/  FADD.FTZ R118, R73, R118 ;  /* 0x0000007649767221 */ /* 0x000fe20000010000 */
[----:B------:R-:W2:Y:S01]  /*99a0*/  SHFL.DOWN PT, R81, R62, 0x2, 0x1f ;  /* 0x08401f003e517f89 */ /* 0x000ea200000e0000 */
[----:B------:R-:W-:-:S02]  /*99b0*/  FFMA.FTZ R75, R181, UR14, -R64 ;  /* 0x0000000eb54b7c23 */ /* 0x000fc40008010840 */
[----:B------:R-:W-:Y:S01]  /*99c0*/  FMUL.FTZ R181, R181, UR15 ;  /* 0x0000000fb5b57c20 */ /* 0x000fe20008410000 */
[----:B------:R-:W3:Y:S01]  /*99d0*/  SHFL.DOWN PT, R150, R63, 0x2, 0x1f ;  /* 0x08401f003f967f89 */ /* 0x000ee200000e0000 */
[----:B------:R-:W-:Y:S02]  /*99e0*/  FMUL.FTZ R75, R218, R75 ;  /* 0x0000004bda4b7220 */ /* 0x000fe40000410000 */
[----:B------:R-:W-:Y:S02]  /*99f0*/  FFMA.FTZ R181, R182, UR14, R181 ;  /* 0x0000000eb6b57c23 */ /* 0x000fe400080100b5 */
[----:B------:R-:W-:Y:S02]  /*9a00*/  FMUL.FTZ R73, R184, UR15 ;  /* 0x0000000fb8497c20 */ /* 0x000fe40008410000 */
[----:B------:R-:W-:Y:S02]  /*9a10*/  FFMA.FTZ R75, R181, R230, R75 ;  /* 0x000000e6b54b7223 */ /* 0x000fe4000001004b */
[----:B------:R-:W-:-:S02]  /*9a20*/  FFMA.FTZ R64, R68, UR14, -R73 ;  /* 0x0000000e44407c23 */ /* 0x000fc40008010849 */
[----:B------:R-:W-:Y:S02]  /*9a30*/  FFMA.FTZ R182, R43, R182, R75 ;  /* 0x000000b62bb67223 */ /* 0x000fe4000001004b */
[----:B0-----:R-:W-:Y:S02]  /*9a40*/  @!P0 FADD.FTZ R60, R60, R79 ;  /* 0x0000004f3c3c8221 */ /* 0x001fe40000010000 */
[----:B------:R-:W-:Y:S02]  /*9a50*/  FMUL.FTZ R73, R68, UR15 ;  /* 0x0000000f44497c20 */ /* 0x000fe40008410000 */
[----:B-1----:R-:W-:Y:S01]  /*9a60*/  @!P0 FADD.FTZ R61, R61, R146 ;  /* 0x000000923d3d8221 */ /* 0x002fe20000010000 */
[----:B------:R-:W0:Y:S01]  /*9a70*/  SHFL.DOWN PT, R75, R60, 0x4, 0x1f ;  /* 0x08801f003c4b7f89 */ /* 0x000e2200000e0000 */
[----:B------:R-:W-:Y:S02]  /*9a80*/  FADD.FTZ R116, R77, R116 ;  /* 0x000000744d747221 */ /* 0x000fe40000010000 */
[----:B--2---:R-:W-:Y:S01]  /*9a90*/  @!P0 FADD.FTZ R62, R62, R81 ;  /* 0x000000513e3e8221 */ /* 0x004fe20000010000 */
[----:B------:R-:W1:Y:S01]  /*9aa0*/  SHFL.DOWN PT, R68, R61, 0x4, 0x1f ;  /* 0x08801f003d447f89 */ /* 0x000e6200000e0000 */
[----:B------:R-:W-:-:S02]  /*9ab0*/  FMUL.FTZ R217, R217, R64 ;  /* 0x00000040d9d97220 */ /* 0x000fc40000410000 */
[----:B---3--:R-:W-:Y:S01]  /*9ac0*/  @!P0 FADD.FTZ R63, R63, R150 ;  /* 0x000000963f3f8221 */ /* 0x008fe20000010000 */
[----:B------:R-:W2:Y:S01]  /*9ad0*/  SHFL.DOWN PT, R77, R62, 0x4, 0x1f ;  /* 0x08801f003e4d7f89 */ /* 0x000ea200000e0000 */
[----:B------:R-:W-:Y:S01]  /*9ae0*/  ISETP.GT.AND P0, PT, R9, 0x1b, PT ;  /* 0x0000001b0900780c */ /* 0x000fe20003f04270 */
[----:B------:R-:W-:Y:S02]  /*9af0*/  FMUL.FTZ R64, R186, UR15 ;  /* 0x0000000fba407c20 */ /* 0x000fe40008410000 */
[----:B------:R-:W3:Y:S01]  /*9b00*/  SHFL.DOWN PT, R146, R63, 0x4, 0x1f ;  /* 0x08801f003f927f89 */ /* 0x000ee200000e0000 */
[----:B------:R-:W-:Y:S02]  /*9b10*/  FFMA.FTZ R66, R184, UR14, R73 ;  /* 0x0000000eb8427c23 */ /* 0x000fe40008010049 */
[----:B------:R-:W-:Y:S02]  /*9b20*/  FFMA.FTZ R73, R185, UR14, -R64 ;  /* 0x0000000eb9497c23 */ /* 0x000fe40008010840 */
[----:B------:R-:W-:-:S02]  /*9b30*/  FFMA.FTZ R217, R66, R229, R217 ;  /* 0x000000e542d97223 */ /* 0x000fc400000100d9 */
[----:B------:R-:W-:Y:S02]  /*9b40*/  FMUL.FTZ R216, R216, R73 ;  /* 0x00000049d8d87220 */ /* 0x000fe40000410000 */
[----:B------:R-:W-:Y:S02]  /*9b50*/  FMUL.FTZ R73, R188, UR15 ;  /* 0x0000000fbc497c20 */ /* 0x000fe40008410000 */
[----:B------:R-:W-:Y:S02]  /*9b60*/  FADD.FTZ R114, R71, R114 ;  /* 0x0000007247727221 */ /* 0x000fe40000010000 */
[----:B0-----:R-:W-:Y:S02]  /*9b70*/  @!P0 FADD.FTZ R60, R60, R75 ;  /* 0x0000004b3c3c8221 */ /* 0x001fe40000010000 */
[C---:B------:R-:W-:Y:S02]  /*9b80*/  FFMA.FTZ R64, R70.reuse, UR14, -R73 ;  /* 0x0000000e46407c23 */ /* 0x040fe40008010849 */
[----:B------:R-:W-:Y:S01]  /*9b90*/  FMUL.FTZ R73, R70, UR15 ;  /* 0x0000000f46497c20 */ /* 0x000fe20008410000 */
[----:B------:R-:W0:Y:S01]  /*9ba0*/  SHFL.DOWN PT, R75, R60, 0x8, 0x1f ;  /* 0x09001f003c4b7f89 */ /* 0x000e2200000e0000 */
[----:B-1----:R-:W-:-:S02]  /*9bb0*/  @!P0 FADD.FTZ R61, R61, R68 ;  /* 0x000000443d3d8221 */ /* 0x002fc40000010000 */
[----:B------:R-:W-:Y:S02]  /*9bc0*/  FMUL.FTZ R215, R215, R64 ;  /* 0x00000040d7d77220 */ /* 0x000fe40000410000 */
[----:B------:R-:W-:Y:S01]  /*9bd0*/  FFMA.FTZ R66, R188, UR14, R73 ;  /* 0x0000000ebc427c23 */ /* 0x000fe20008010049 */
[----:B------:R-:W1:Y:S01]  /*9be0*/  SHFL.DOWN PT, R68, R61, 0x8, 0x1f ;  /* 0x09001f003d447f89 */ /* 0x000e6200000e0000 */
[----:B--2---:R-:W-:Y:S02]  /*9bf0*/  @!P0 FADD.FTZ R62, R62, R77 ;  /* 0x0000004d3e3e8221 */ /* 0x004fe40000010000 */
[----:B---3--:R-:W-:Y:S01]  /*9c00*/  @!P0 FADD.FTZ R63, R63, R146 ;  /* 0x000000923f3f8221 */ /* 0x008fe20000010000 */
[----:B------:R-:W-:Y:S01]  /*9c10*/  ISETP.GT.AND P0, PT, R9, 0x17, PT ;  /* 0x000000170900780c */ /* 0x000fe20003f04270 */
[----:B------:R-:W-:Y:S01]  /*9c20*/  FMUL.FTZ R71, R192, UR15 ;  /* 0x0000000fc0477c20 */ /* 0x000fe20008410000 */
[----:B------:R-:W2:Y:S01]  /*9c30*/  SHFL.DOWN PT, R77, R62, 0x8, 0x1f ;  /* 0x09001f003e4d7f89 */ /* 0x000ea200000e0000 */
[----:B------:R-:W-:-:S02]  /*9c40*/  FMUL.FTZ R64, R190, UR15 ;  /* 0x0000000fbe407c20 */ /* 0x000fc40008410000 */
[----:B------:R-:W-:Y:S01]  /*9c50*/  FFMA.FTZ R215, R66, R231, R215 ;  /* 0x000000e742d77223 */ /* 0x000fe200000100d7 */
[----:B------:R-:W3:Y:S01]  /*9c60*/  SHFL.DOWN PT, R70, R63, 0x8, 0x1f ;  /* 0x09001f003f467f89 */ /* 0x000ee200000e0000 */
[C---:B------:R-:W-:Y:S02]  /*9c70*/  FFMA.FTZ R66, R72.reuse, UR14, -R71 ;  /* 0x0000000e48427c23 */ /* 0x040fe40008010847 */
[----:B------:R-:W-:Y:S02]  /*9c80*/  FFMA.FTZ R73, R189, UR14, -R64 ;  /* 0x0000000ebd497c23 */ /* 0x000fe40008010840 */
[----:B------:R-:W-:Y:S02]  /*9c90*/  FMUL.FTZ R71, R72, UR15 ;  /* 0x0000000f48477c20 */ /* 0x000fe40008410000 */
[----:B------:R-:W-:Y:S02]  /*9ca0*/  FMUL.FTZ R64, R194, UR15 ;  /* 0x0000000fc2407c20 */ /* 0x000fe40008410000 */
[----:B------:R-:W-:-:S02]  /*9cb0*/  FMUL.FTZ R205, R205, R66 ;  /* 0x00000042cdcd7220 */ /* 0x000fc40000410000 */
[----:B------:R-:W-:Y:S02]  /*9cc0*/  FFMA.FTZ R66, R192, UR14, R71 ;  /* 0x0000000ec0427c23 */ /* 0x000fe40008010047 */
[C---:B------:R-:W-:Y:S02]  /*9cd0*/  FFMA.FTZ R71, R193.reuse, UR14, -R64 ;  /* 0x0000000ec1477c23 */ /* 0x040fe40008010840 */
[----:B------:R-:W-:Y:S02]  /*9ce0*/  FMUL.FTZ R193, R193, UR15 ;  /* 0x0000000fc1c17c20 */ /* 0x000fe40008410000 */
[----:B------:R-:W-:Y:S02]  /*9cf0*/  FMUL.FTZ R189, R189, UR15 ;  /* 0x0000000fbdbd7c20 */ /* 0x000fe40008410000 */
[----:B------:R-:W-:Y:S02]  /*9d00*/  FMUL.FTZ R71, R220, R71 ;  /* 0x00000047dc477220 */ /* 0x000fe40000410000 */
[----:B------:R-:W-:-:S02]  /*9d10*/  FFMA.FTZ R193, R194, UR14, R193 ;  /* 0x0000000ec2c17c23 */ /* 0x000fc400080100c1 */
[----:B------:R-:W-:Y:S02]  /*9d20*/  FMUL.FTZ R73, R214, R73 ;  /* 0x00000049d6497220 */ /* 0x000fe40000410000 */
[----:B------:R-:W-:Y:S02]  /*9d30*/  FFMA.FTZ R189, R190, UR14, R189 ;  /* 0x0000000ebebd7c23 */ /* 0x000fe400080100bd */
[----:B------:R-:W-:Y:S02]  /*9d40*/  FFMA.FTZ R71, R193, R236, R71 ;  /* 0x000000ecc1477223 */ /* 0x000fe40000010047 */
[----:B0-----:R-:W-:Y:S02]  /*9d50*/  @!P0 FADD.FTZ R60, R60, R75 ;  /* 0x0000004b3c3c8221 */ /* 0x001fe40000010000 */
[----:B------:R-:W-:Y:S02]  /*9d60*/  FADD.FTZ R112, R69, R112 ;  /* 0x0000007045707221 */ /* 0x000fe40000010000 */
[----:B------:R-:W-:-:S02]  /*9d70*/  FFMA.FTZ R73, R189, R234, R73 ;  /* 0x000000eabd497223 */ /* 0x000fc40000010049 */
[----:B------:R-:W-:Y:S02]  /*9d80*/  FMUL.FTZ R69, R196, UR15 ;  /* 0x0000000fc4457c20 */ /* 0x000fe40008410000 */
[----:B------:R-:W-:Y:S02]  /*9d90*/  FFMA.FTZ R194, R37, R194, R71 ;  /* 0x000000c225c27223 */ /* 0x000fe40000010047 */
[----:B-1----:R-:W-:Y:S01]  /*9da0*/  @!P0 FADD.FTZ R61, R61, R68 ;  /* 0x000000443d3d8221 */ /* 0x002fe20000010000 */
[----:B------:R-:W0:Y:S01]  /*9db0*/  SHFL.DOWN PT, R71, R60, 0x10, 0x1f ;  /* 0x0a001f003c477f89 */ /* 0x000e2200000e0000 */
[----:B------:R-:W-:Y:S02]  /*9dc0*/  FFMA.FTZ R73, R39, R190, R73 ;  /* 0x000000be27497223 */ /* 0x000fe40000010049 */
[----:B------:R-:W-:Y:S01]  /*9dd0*/  FFMA.FTZ R64, R74, UR14, -R69 ;  /* 0x0000000e4a407c23 */ /* 0x000fe20008010845 */
[----:B------:R-:W1:Y:S01]  /*9de0*/  SHFL.DOWN PT, R68, R61, 0x10, 0x1f ;  /* 0x0a001f003d447f89 */ /* 0x000e6200000e0000 */
[----:B--2---:R-:W-:-:S02]  /*9df0*/  @!P0 FADD.FTZ R62, R62, R77 ;  /* 0x0000004d3e3e8221 */ /* 0x004fc40000010000 */
[----:B---3--:R-:W-:Y:S01]  /*9e00*/  @!P0 FADD.FTZ R63, R63, R70 ;  /* 0x000000463f3f8221 */ /* 0x008fe20000010000 */
[----:B------:R-:W-:Y:S01]  /*9e10*/  ISETP.GT.AND P0, PT, R9, 0xf, PT ;  /* 0x0000000f0900780c */ /* 0x000fe20003f04270 */
[----:B------:R-:W-:Y:S02]  /*9e20*/  FMUL.FTZ R219, R219, R64 ;  /* 0x00000040dbdb7220 */ /* 0x000fe40000410000 */
[----:B------:R-:W-:Y:S01]  /*9e30*/  FMUL.FTZ R69, R74, UR15 ;  /* 0x0000000f4a457c20 */ /* 0x000fe20008410000 */
[----:B------:R-:W-:Y:S01]  /*9e40*/  SHFL.DOWN PT, R70, R63, 0x10, 0x1f ;  /* 0x0a001f003f467f89 */ /* 0x000fe200000e0000 */
[----:B------:R-:W-:Y:S02]  /*9e50*/  FADD.FTZ R94, R73, R94 ;  /* 0x0000005e495e7221 */ /* 0x000fe40000010000 */
[----:B------:R-:W-:Y:S01]  /*9e60*/  FMUL.FTZ R64, R198, UR15 ;  /* 0x0000000fc6407c20 */ /* 0x000fe20008410000 */
[----:B------:R-:W2:Y:S01]  /*9e70*/  SHFL.DOWN PT, R73, R62, 0x10, 0x1f ;  /* 0x0a001f003e497f89 */ /* 0x000ea200000e0000 */
[----:B------:R-:W-:-:S02]  /*9e80*/  FFMA.FTZ R205, R66, R233, R205 ;  /* 0x000000e942cd7223 */ /* 0x000fc400000100cd */
[----:B------:R-:W-:Y:S02]  /*9e90*/  FFMA.FTZ R66, R196, UR14, R69 ;  /* 0x0000000ec4427c23 */ /* 0x000fe40008010045 */
[----:B------:R-:W-:Y:S02]  /*9ea0*/  FADD.FTZ R109, R67, R109 ;  /* 0x0000006d436d7221 */ /* 0x000fe40000010000 */
[C---:B------:R-:W-:Y:S02]  /*9eb0*/  FFMA.FTZ R69, R197.reuse, UR14, -R64 ;  /* 0x0000000ec5457c23 */ /* 0x040fe40008010840 */
[----:B------:R-:W-:Y:S02]  /*9ec0*/  FMUL.FTZ R67, R200, UR15 ;  /* 0x0000000fc8437c20 */ /* 0x000fe40008410000 */
[----:B------:R-:W-:Y:S02]  /*9ed0*/  FMUL.FTZ R197, R197, UR15 ;  /* 0x0000000fc5c57c20 */ /* 0x000fe40008410000 */
[----:B------:R-:W-:-:S02]  /*9ee0*/  FFMA.FTZ R64, R76, UR14, -R67 ;  /* 0x0000000e4c407c23 */ /* 0x000fc40008010843 */
[----:B------:R-:W-:Y:S02]  /*9ef0*/  FMUL.FTZ R69, R222, R69 ;  /* 0x00000045de457220 */ /* 0x000fe40000410000 */
[----:B------:R-:W-:Y:S02]  /*9f00*/  FFMA.FTZ R197, R198, UR14, R197 ;  /* 0x0000000ec6c57c23 */ /* 0x000fe400080100c5 */
[----:B------:R-:W-:Y:S02]  /*9f10*/  FMUL.FTZ R67, R202, UR15 ;  /* 0x0000000fca437c20 */ /* 0x000fe40008410000 */
[----:B------:R-:W-:Y:S02]  /*9f20*/  FMUL.FTZ R221, R221, R64 ;  /* 0x00000040dddd7220 */ /* 0x000fe40000410000 */
[----:B------:R-:W-:Y:S02]  /*9f30*/  FFMA.FTZ R69, R197, R238, R69 ;  /* 0x000000eec5457223 */ /* 0x000fe40000010045 */
[----:B------:R-:W-:-:S02]  /*9f40*/  FMUL.FTZ R64, R204, UR15 ;  /* 0x0000000fcc407c20 */ /* 0x000fc40008410000 */
[----:B------:R-:W-:Y:S02]  /*9f50*/  FFMA.FTZ R219, R66, R235, R219 ;  /* 0x000000eb42db7223 */ /* 0x000fe400000100db */
[----:B------:R-:W-:Y:S02]  /*9f60*/  FFMA.FTZ R66, R78, UR14, -R67 ;  /* 0x0000000e4e427c23 */ /* 0x000fe40008010843 */
[----:B------:R-:W-:Y:S02]  /*9f70*/  FFMA.FTZ R198, R35, R198, R69 ;  /* 0x000000c623c67223 */ /* 0x000fe40000010045 */
[----:B0-----:R-:W-:Y:S02]  /*9f80*/  @!P0 FADD.FTZ R60, R60, R71 ;  /* 0x000000473c3c8221 */ /* 0x001fe40000010000 */
[----:B------:R-:W-:Y:S02]  /*9f90*/  FFMA.FTZ R67, R203, UR14, -R64 ;  /* 0x0000000ecb437c23 */ /* 0x000fe40008010840 */
[----:B------:R-:W-:-:S02]  /*9fa0*/  FMUL.FTZ R185, R185, UR15 ;  /* 0x0000000fb9b97c20 */ /* 0x000fc40008410000 */
[----:B------:R-:W-:Y:S02]  /*9fb0*/  FMUL.FTZ R71, R76, UR15 ;  /* 0x0000000f4c477c20 */ /* 0x000fe40008410000 */
[----:B------:R-:W-:Y:S02]  /*9fc0*/  FMUL.FTZ R69, R78, UR15 ;  /* 0x0000000f4e457c20 */ /* 0x000fe40008410000 */
[----:B------:R-:W-:Y:S02]  /*9fd0*/  FMUL.FTZ R203, R203, UR15 ;  /* 0x0000000fcbcb7c20 */ /* 0x000fe40008410000 */
[----:B-1----:R-:W-:Y:S02]  /*9fe0*/  @!P0 FADD.FTZ R61, R61, R68 ;  /* 0x000000443d3d8221 */ /* 0x002fe40000010000 */
[----:B------:R-:W-:Y:S02]  /*9ff0*/  FFMA.FTZ R185, R186, UR14, R185 ;  /* 0x0000000ebab97c23 */ /* 0x000fe400080100b9 */
[----:B------:R-:W-:-:S02]  /*a000*/  FMUL.FTZ R66, R223, R66 ;  /* 0x00000042df427220 */ /* 0x000fc40000410000 */
[----:B------:R-:W-:Y:S02]  /*a010*/  FFMA.FTZ R68, R200, UR14, R71 ;  /* 0x0000000ec8447c23 */ /* 0x000fe40008010047 */
[----:B------:R-:W-:Y:S02]  /*a020*/  FMUL.FTZ R67, R224, R67 ;  /* 0x00000043e0437220 */ /* 0x000fe40000410000 */
[----:B------:R-:W-:Y:S02]  /*a030*/  FFMA.FTZ R64, R202, UR14, R69 ;  /* 0x0000000eca407c23 */ /* 0x000fe40008010045 */
[----:B------:R-:W-:Y:S02]  /*a040*/  FFMA.FTZ R203, R204, UR14, R203 ;  /* 0x0000000ecccb7c23 */ /* 0x000fe400080100cb */
[----:B--2---:R-:W-:Y:S02]  /*a050*/  @!P0 FADD.FTZ R62, R62, R73 ;  /* 0x000000493e3e8221 */ /* 0x004fe40000010000 */
[----:B------:R-:W-:-:S02]  /*a060*/  @!P0 FADD.FTZ R63, R63, R70 ;  /* 0x000000463f3f8221 */ /* 0x000fc40000010000 */
[----:B------:R-:W-:Y:S02]  /*a070*/  FFMA.FTZ R185, R185, R232, R216 ;  /* 0x000000e8b9b97223 */ /* 0x000fe400000100d8 */
[----:B------:R-:W-:Y:S01]  /*a080*/  FFMA.FTZ R221, R68, R237, R221 ;  /* 0x000000ed44dd7223 */ /* 0x000fe200000100dd */
[----:B------:R0:W-:Y:S01]  /*a090*/  @!P1 STS.128 [R10.X16+0x2120], R60 ;  /* 0x0021203c0a009388 */ /* 0x0001e2000000cc00 */
        /* <DEDUP_REMOVED lines=35> */
[----:B0-----:R-:W0:Y:S01]  /*a2d0*/  LDS.128 R64, [0x2130] ;  /* 0x00213000ff407984 */ /* 0x001e220000000c00 */
[----:B------:R-:W-:-:S02]  /*a2e0*/  ISETP.NE.AND P0, PT, R12, c[0x0][0x174], PT ;  /* 0x00005d000c007a0c */ /* 0x000fc40003f05270 */
[----:B------:R-:W-:Y:S01]  /*a2f0*/  SHF.L.U32 R81, R140, 0x3, RZ ;  /* 0x000000038c517819 */ /* 0x000fe200000006ff */
[----:B------:R-:W1:Y:S04]  /*a300*/  LDS.128 R68, [0x2140] ;  /* 0x00214000ff447984 */ /* 0x000e680000000c00 */
[----:B------:R-:W2:Y:S06]  /*a310*/  LDS.128 R72, [0x2150] ;  /* 0x00215000ff487984 */ /* 0x000eac0000000c00 */
[----:B------:R-:W3:Y:S04]  /*a320*/  @P0 LDS.64 R76, [R81+0x6190] ;  /* 0x00619000514c0984 */ /* 0x000ee80000000a00 */
[----:B------:R-:W4:Y:S01]  /*a330*/  @P0 LDS.64 R78, [R81+0x5990] ;  /* 0x00599000514e0984 */ /* 0x000f220000000a00 */
[----:B0-----:R-:W-:-:S02]  /*a340*/  FADD.FTZ R80, R63, R67 ;  /* 0x000000433f507221 */ /* 0x001fc40000010000 */
[----:B------:R-:W-:Y:S02]  /*a350*/  FADD.FTZ R63, R62, R66 ;  /* 0x000000423e3f7221 */ /* 0x000fe40000010000 */
[----:B------:R-:W-:Y:S02]  /*a360*/  FADD.FTZ R62, R61, R65 ;  /* 0x000000413d3e7221 */ /* 0x000fe40000010000 */
[----:B------:R-:W-:Y:S02]  /*a370*/  FADD.FTZ R61, R60, R64 ;  /* 0x000000403c3d7221 */ /* 0x000fe40000010000 */
[----:B-1----:R-:W-:Y:S02]  /*a380*/  FADD.FTZ R60, R62, R69 ;  /* 0x000000453e3c7221 */ /* 0x002fe40000010000 */
[----:B------:R-:W-:Y:S02]  /*a390*/  FADD.FTZ R80, R80, R71 ;  /* 0x0000004750507221 */ /* 0x000fe40000010000 */
[----:B------:R-:W-:-:S02]  /*a3a0*/  FADD.FTZ R67, R63, R70 ;  /* 0x000000463f437221 */ /* 0x000fc40000010000 */
[----:B------:R-:W-:Y:S02]  /*a3b0*/  FADD.FTZ R65, R61, R68 ;  /* 0x000000443d417221 */ /* 0x000fe40000010000 */
[----:B--2---:R-:W-:Y:S02]  /*a3c0*/  FADD.FTZ R61, R60, R73 ;  /* 0x000000493c3d7221 */ /* 0x004fe40000010000 */
[----:B------:R-:W-:Y:S02]  /*a3d0*/  FADD.FTZ R63, R80, R75 ;  /* 0x0000004b503f7221 */ /* 0x000fe40000010000 */
[----:B------:R-:W-:Y:S02]  /*a3e0*/  FADD.FTZ R62, R67, R74 ;  /* 0x0000004a433e7221 */ /* 0x000fe40000010000 */
[----:B------:R-:W-:Y:S02]  /*a3f0*/  FADD.FTZ R60, R65, R72 ;  /* 0x00000048413c7221 */ /* 0x000fe40000010000 */
[----:B---3--:R-:W-:-:S02]  /*a400*/  @P0 FADD.FTZ R63, R63, R77 ;  /* 0x0000004d3f3f0221 */ /* 0x008fc40000010000 */
[----:B------:R-:W-:Y:S02]  /*a410*/  @P0 FADD.FTZ R62, R62, R76 ;  /* 0x0000004c3e3e0221 */ /* 0x000fe40000010000 */
[----:B----4-:R-:W-:Y:S02]  /*a420*/  @P0 FADD.FTZ R61, R61, R79 ;  /* 0x0000004f3d3d0221 */ /* 0x010fe40000010000 */
[----:B------:R-:W-:Y:S01]  /*a430*/  @P0 FADD.FTZ R60, R60, R78 ;  /* 0x0000004e3c3c0221 */ /* 0x000fe20000010000 */
[----:B------:R0:W-:Y:S04]  /*a440*/  STS.64 [R81+0x6190], R62 ;  /* 0x0061903e51007388 */ /* 0x0001e80000000a00 */
[----:B------:R0:W-:Y:S02]  /*a450*/  STS.64 [R81+0x5990], R60 ;  /* 0x0059903c51007388 */ /* 0x0001e40000000a00 */
.L_x_202:
[----:B0-----:R-:W-:Y:S05]  /*a460*/  BSYNC B0 ;  /* 0x0000000000007941 */ /* 0x001fea0003800000 */
.L_x_201:
[----:B------:R-:W-:-:S04]  /*a470*/  IADD3 R140, R140, 0x1, RZ ;  /* 0x000000018c8c7810 */ /* 0x000fc80007ffe0ff */
[----:B------:R-:W-:-:S13]  /*a480*/  ISETP.GE.AND P0, PT, R140, c[0x0][0x16c], PT ;  /* 0x00005b008c007a0c */ /* 0x000fda0003f06270 */
[----:B------:R-:W-:Y:S01]  /*a490*/  @P0 CALL.REL.NOINC `(.L_x_166) ;  /* 0x0000001000000944 */ /* 0x000fe20003c00000 */
[----:B------:R-:W-:Y:S05]  /*a4a0*/  BRA `(.L_x_203) ;  /* 0xffff9d8000007947 */ /* 0x000fea000383ffff */
.L_x_166:
[----:B------:R-:W-:Y:S01]  /*a4b0*/  BAR.SYNC.DEFER_BLOCKING 0x0 ;  /* 0x0000000000007b1d */ /* 0x000fe20000010000 */
[----:B------:R-:W-:Y:S01]  /*a4c0*/  IADD3 R47, -R13, c[0x0][0x168], RZ ;  /* 0x00005a000d2f7a10 */ /* 0x000fe20007ffe1ff */
[----:B------:R-:W-:Y:S01]  /*a4d0*/  CS2R R48, SRZ ;  /* 0x0000000000307805 */ /* 0x000fe2000001ff00 */
[C---:B------:R-:W-:Y:S01]  /*a4e0*/  LOP3.LUT R46, R14.reuse, 0x20, RZ, 0xfc, !PT ;  /* 0x000000200e2e7812 */ /* 0x040fe200078efcff */
[----:B------:R-:W-:Y:S01]  /*a4f0*/  CS2R R50, SRZ ;  /* 0x0000000000327805 */ /* 0x000fe2000001ff00 */
[-C--:B------:R-:W-:Y:S01]  /*a500*/  ISETP.GE.AND P2, PT, R14, R47.reuse, PT ;  /* 0x0000002f0e00720c */ /* 0x080fe20003f46270 */
[----:B------:R-:W-:Y:S01]  /*a510*/  CS2R R52, SRZ ;  /* 0x0000000000347805 */ /* 0x000fe2000001ff00 */
[----:B------:R-:W-:Y:S01]  /*a520*/  ISETP.GE.AND P1, PT, R46, R47, PT ;  /* 0x0000002f2e00720c */ /* 0x000fe20003f26270 */
[----:B------:R-:W-:Y:S01]  /*a530*/  CS2R R54, SRZ ;  /* 0x0000000000367805 */ /* 0x000fe2000001ff00 */
[C---:B------:R-:W-:Y:S01]  /*a540*/  LOP3.LUT R45, R14.reuse, 0x40, RZ, 0xfc, !PT ;  /* 0x000000400e2d7812 */ /* 0x040fe200078efcff */
[----:B------:R-:W-:Y:S01]  /*a550*/  CS2R R56, SRZ ;  /* 0x0000000000387805 */ /* 0x000fe2000001ff00 */
[----:B------:R-:W-:-:S02]  /*a560*/  LOP3.LUT R44, R14, 0x60, RZ, 0xfc, !PT ;  /* 0x000000600e2c7812 */ /* 0x000fc400078efcff */
[C---:B------:R-:W-:Y:S02]  /*a570*/  LOP3.LUT R43, R14.reuse, 0x80, RZ, 0xfc, !PT ;  /* 0x000000800e2b7812 */ /* 0x040fe400078efcff */
[C---:B------:R-:W-:Y:S02]  /*a580*/  LOP3.LUT R42, R14.reuse, 0xa0, RZ, 0xfc, !PT ;  /* 0x000000a00e2a7812 */ /* 0x040fe400078efcff */
[C---:B------:R-:W-:Y:S02]  /*a590*/  LOP3.LUT R41, R14.reuse, 0xc0, RZ, 0xfc, !PT ;  /* 0x000000c00e297812 */ /* 0x040fe400078efcff */
[-C--:B------:R-:W-:Y:S02]  /*a5a0*/  ISETP.GE.AND P0, PT, R45, R47.reuse, PT ;  /* 0x0000002f2d00720c */ /* 0x080fe40003f06270 */
[----:B------:R-:W-:Y:S02]  /*a5b0*/  LOP3.LUT R40, R14, 0xe0, RZ, 0xfc, !PT ;  /* 0x000000e00e287812 */ /* 0x000fe400078efcff */
[----:B------:R-:W-:Y:S01]  /*a5c0*/  ISETP.GE.AND P4, PT, R44, R47, PT ;  /* 0x0000002f2c00720c */ /* 0x000fe20003f86270 */
[----:B------:R-:W2:Y:S01]  /*a5d0*/  @!P2 LDG.E R58, [R206.64] ;  /* 0x00000006ce3aa981 */ /* 0x000ea2000c1e1900 */
[----:B------:R-:W-:-:S02]  /*a5e0*/  LOP3.LUT R39, R14, 0x100, RZ, 0xfc, !PT ;  /* 0x000001000e277812 */ /* 0x000fc400078efcff */
[-C--:B------:R-:W-:Y:S01]  /*a5f0*/  ISETP.GE.AND P6, PT, R43, R47.reuse, PT ;  /* 0x0000002f2b00720c */ /* 0x080fe20003fc6270 */
[----:B------:R-:W3:Y:S01]  /*a600*/  @!P1 LDG.E R49, [R206.64+0x80] ;  /* 0x00008006ce319981 */ /* 0x000ee2000c1e1900 */
[-C--:B------:R-:W-:Y:S02]  /*a610*/  ISETP.GE.AND P5, PT, R42, R47.reuse, PT ;  /* 0x0000002f2a00720c */ /* 0x080fe40003fa6270 */
[-C--:B------:R-:W-:Y:S01]  /*a620*/  ISETP.GE.AND P3, PT, R41, R47.reuse, PT ;  /* 0x0000002f2900720c */ /* 0x080fe20003f66270 */
[----:B------:R-:W4:Y:S01]  /*a630*/  @!P0 LDG.E R48, [R206.64+0x100] ;  /* 0x00010006ce308981 */ /* 0x000f22000c1e1900 */
[-C--:B------:R-:W-:Y:S02]  /*a640*/  ISETP.GE.AND P2, PT, R40, R47.reuse, PT ;  /* 0x0000002f2800720c */ /* 0x080fe40003f46270 */
[----:B------:R-:W-:Y:S01]  /*a650*/  ISETP.GE.AND P1, PT, R39, R47, PT ;  /* 0x0000002f2700720c */ /* 0x000fe20003f26270 */
[----:B------:R-:W5:Y:S01]  /*a660*/  @!P4 LDG.E R51, [R206.64+0x180] ;  /* 0x00018006ce33c981 */ /* 0x000f62000c1e1900 */
[----:B------:R-:W-:-:S02]  /*a670*/  LOP3.LUT R38, R14, 0x120, RZ, 0xfc, !PT ;  /* 0x000001200e267812 */ /* 0x000fc400078efcff */
[C---:B------:R-:W-:Y:S01]  /*a680*/  LOP3.LUT R37, R14.reuse, 0x140, RZ, 0xfc, !PT ;  /* 0x000001400e257812 */ /* 0x040fe200078efcff */
[----:B------:R-:W5:Y:S01]  /*a690*/  @!P6 LDG.E R50, [R206.64+0x200] ;  /* 0x00020006ce32e981 */ /* 0x000f62000c1e1900 */
[C---:B------:R-:W-:Y:S02]  /*a6a0*/  LOP3.LUT R36, R14.reuse, 0x160, RZ, 0xfc, !PT ;  /* 0x000001600e247812 */ /* 0x040fe400078efcff */
[C---:B------:R-:W-:Y:S01]  /*a6b0*/  LOP3.LUT R35, R14.reuse, 0x180, RZ, 0xfc, !PT ;  /* 0x000001800e237812 */ /* 0x040fe200078efcff */
[----:B------:R-:W5:Y:S01]  /*a6c0*/  @!P5 LDG.E R53, [R206.64+0x280] ;  /* 0x00028006ce35d981 */ /* 0x000f62000c1e1900 */
[----:B------:R-:W-:Y:S02]  /*a6d0*/  LOP3.LUT R34, R14, 0x1a0, RZ, 0xfc, !PT ;  /* 0x000001a00e227812 */ /* 0x000fe400078efcff */
[----:B------:R-:W-:Y:S01]  /*a6e0*/  ISETP.GE.AND P0, PT, R38, R47, PT ;  /* 0x0000002f2600720c */ /* 0x000fe20003f06270 */
[----:B------:R-:W5:Y:S01]  /*a6f0*/  @!P3 LDG.E R52, [R206.64+0x300] ;  /* 0x00030006ce34b981 */ /* 0x000f62000c1e1900 */
[----:B------:R-:W-:-:S02]  /*a700*/  LOP3.LUT R33, R14, 0x1c0, RZ, 0xfc, !PT ;  /* 0x000001c00e217812 */ /* 0x000fc400078efcff */
[-C--:B------:R-:W-:Y:S01]  /*a710*/  ISETP.GE.AND P4, PT, R37, R47.reuse, PT ;  /* 0x0000002f2500720c */ /* 0x080fe20003f86270 */
[----:B------:R-:W5:Y:S01]  /*a720*/  @!P2 LDG.E R55, [R206.64+0x380] ;  /* 0x00038006ce37a981 */ /* 0x000f62000c1e1900 */
[----:B------:R-:W-:Y:S02]  /*a730*/  LOP3.LUT R32, R14, 0x1e0, RZ, 0xfc, !PT ;  /* 0x000001e00e207812 */ /* 0x000fe400078efcff */
[-C--:B------:R-:W-:Y:S01]  /*a740*/  ISETP.GE.AND P6, PT, R36, R47.reuse, PT ;  /* 0x0000002f2400720c */ /* 0x080fe20003fc6270 */
[----:B------:R-:W5:Y:S01]  /*a750*/  @!P1 LDG.E R54, [R206.64+0x400] ;  /* 0x00040006ce369981 */ /* 0x000f62000c1e1900 */
[-C--:B------:R-:W-:Y:S01]  /*a760*/  ISETP.GE.AND P5, PT, R35, R47.reuse, PT ;  /* 0x0000002f2300720c */ /* 0x080fe20003fa6270 */
[----:B------:R-:W-:Y:S01]  /*a770*/  HFMA2.MMA R59, -RZ, RZ, 0, 0 ;  /* 0x00000000ff3b7435 */ /* 0x000fe200000001ff */
[-C--:B------:R-:W-:Y:S01]  /*a780*/  ISETP.GE.AND P3, PT, R34, R47.reuse, PT ;  /* 0x0000002f2200720c */ /* 0x080fe20003f66270 */
[----:B------:R-:W-:Y:S01]  /*a790*/  CS2R R60, SRZ ;  /* 0x00000000003c7805 */ /* 0x000fe2000001ff00 */
[-C--:B------:R-:W-:Y:S01]  /*a7a0*/  ISETP.GE.AND P2, PT, R33, R47.reuse, PT ;  /* 0x0000002f2100720c */ /* 0x080fe20003f46270 */
[----:B------:R-:W-:Y:S01]  /*a7b0*/  CS2R R62, SRZ ;  /* 0x00000000003e7805 */ /* 0x000fe2000001ff00 */
[----:B------:R-:W-:Y:S01]  /*a7c0*/  ISETP.GE.AND P1, PT, R32, R47, PT ;  /* 0x0000002f2000720c */ /* 0x000fe20003f26270 */
[----:B------:R-:W5:Y:S04]  /*a7d0*/  @!P0 LDG.E R57, [R206.64+0x480] ;  /* 0x00048006ce398981 */ /* 0x000f68000c1e1900 */
[----:B------:R-:W5:Y:S04]  /*a7e0*/  @!P4 LDG.E R56, [R206.64+0x500] ;  /* 0x00050006ce38c981 */ /* 0x000f68000c1e1900 */
[----:B------:R-:W5:Y:S04]  /*a7f0*/  @!P6 LDG.E R59, [R206.64+0x580] ;  /* 0x00058006ce3be981 */ /* 0x000f68000c1e1900 */
[----:B------:R-:W5:Y:S04]  /*a800*/  @!P5 LDG.E R60, [R206.64+0x600] ;  /* 0x00060006ce3cd981 */ /* 0x000f68000c1e1900 */
[----:B------:R-:W5:Y:S04]  /*a810*/  @!P3 LDG.E R61, [R206.64+0x680] ;  /* 0x00068006ce3db981 */ /* 0x000f68000c1e1900 */
[----:B------:R-:W5:Y:S04]  /*a820*/  @!P2 LDG.E R62, [R206.64+0x700] ;  /* 0x00070006ce3ea981 */ /* 0x000f68000c1e1900 */
[----:B------:R-:W5:Y:S04]  /*a830*/  @!P1 LDG.E R63, [R206.64+0x780] ;  /* 0x00078006ce3f9981 */ /* 0x000f68000c1e1900 */
        /* <DEDUP_REMOVED lines=17> */
[----:B------:R-:W0:Y:S04]  /*a950*/  LDS R48, [R31.X4+0x4] ;  /* 0x000004001f307984 */ /* 0x000e280000004800 */
[----:B------:R-:W1:Y:S04]  /*a960*/  LDS R49, [R31.X4+0x8] ;  /* 0x000008001f317984 */ /* 0x000e680000004800 */
[----:B------:R-:W2:Y:S04]  /*a970*/  LDS R50, [R31.X4+0xc] ;  /* 0x00000c001f327984 */ /* 0x000ea80000004800 */
[----:B------:R-:W3:Y:S04]  /*a980*/  LDS R51, [R31.X4+0x10] ;  /* 0x000010001f337984 */ /* 0x000ee80000004800 */
[----:B------:R-:W4:Y:S01]  /*a990*/  LDS R52, [R31.X4+0x18] ;  /* 0x000018001f347984 */ /* 0x000f220000004800 */
[----:B0-----:R-:W-:-:S03]  /*a9a0*/  FADD.FTZ R53, R48, UR5 ;  /* 0x0000000530357e21 */ /* 0x001fc60008010000 */
[----:B------:R-:W0:Y:S01]  /*a9b0*/  LDS R48, [R31.X4+0x14] ;  /* 0x000014001f307984 */ /* 0x000e220000004800 */
[----:B-1----:R-:W-:Y:S01]  /*a9c0*/  FADD.FTZ R54, R49, UR5 ;  /* 0x0000000531367e21 */ /* 0x002fe20008010000 */
[----:B------:R-:W-:Y:S02]  /*a9d0*/  FSETP.GTU.FTZ.AND P2, PT, R53, 20, PT ;  /* 0x41a000003500780b */ /* 0x000fe40003f5c000 */
[----:B------:R-:W1:Y:S02]  /*a9e0*/  LDS R49, [R31.X4+0x1c] ;  /* 0x00001c001f317984 */ /* 0x000e640000004800 */
[----:B------:R-:W-:Y:S01]  /*a9f0*/  FSETP.GTU.FTZ.AND P3, PT, R54, 20, PT ;  /* 0x41a000003600780b */ /* 0x000fe20003f7c000 */
[----:B--2---:R-:W-:Y:S02]  /*aa00*/  FADD.FTZ R55, R50, UR5 ;  /* 0x0000000532377e21 */ /* 0x004fe40008010000 */
[----:B------:R-:W2:Y:S01]  /*aa10*/  LDS R50, [R31.X4+0x20] ;  /* 0x000020001f327984 */ /* 0x000ea20000004800 */
[----:B---3--:R-:W-:-:S03]  /*aa20*/  FADD.FTZ R56, R51, UR5 ;  /* 0x0000000533387e21 */ /* 0x008fc60008010000 */
[----:B------:R-:W3:Y:S02]  /*aa30*/  LDS R51, [R31.X4+0x24] ;  /* 0x000024001f337984 */ /* 0x000ee40000004800 */
[----:B------:R-:W-:-:S04]  /*aa40*/  @!P2 FMUL.FTZ R53, R53, -1.4426950216293334961 ;  /* 0xbfb8aa3b3535a820 */ /* 0x000fc80000410000 */
[----:B------:R-:W-:Y:S02]  /*aa50*/  @!P3 FMUL.FTZ R54, R54, -1.4426950216293334961 ;  /* 0xbfb8aa3b3636b820 */ /* 0x000fe40000410000 */
[----:B------:R-:W5:Y:S08]  /*aa60*/  @!P2 MUFU.EX2 R53, R53 ;  /* 0x000000350035a308 */ /* 0x000f700000000800 */
[----:B------:R-:W1:Y:S01]  /*aa70*/  @!P3 MUFU.EX2 R54, R54 ;  /* 0x000000360036b308 */ /* 0x000e620000000800 */
[----:B------:R-:W-:Y:S01]  /*aa80*/  FSETP.GTU.FTZ.AND P6, PT, R55, 20, PT ;  /* 0x41a000003700780b */ /* 0x000fe20003fdc000 */
[----:B----4-:R-:W-:-:S05]  /*aa90*/  FADD.FTZ R60, R52, UR5 ;  /* 0x00000005343c7e21 */ /* 0x010fca0008010000 */
[----:B------:R-:W-:Y:S01]  /*aaa0*/  FSETP.GTU.FTZ.AND P1, PT, R60, 20, PT ;  /* 0x41a000003c00780b */ /* 0x000fe20003f3c000 */
[----:B0-----:R-:W-:Y:S02]  /*aab0*/  FADD.FTZ R58, R48, UR5 ;  /* 0x00000005303a7e21 */ /* 0x001fe40008010000 */
[----:B-----5:R-:W-:Y:S02]  /*aac0*/  @!P2 FADD.FTZ R48, R53, 1 ;  /* 0x3f8000003530a421 */ /* 0x020fe40000010000 */
[----:B-1----:R-:W-:Y:S02]  /*aad0*/  @!P3 FADD.FTZ R52, R54, 1 ;  /* 0x3f8000003634b421 */ /* 0x002fe40000010000 */
[----:B------:R0:W1:Y:S01]  /*aae0*/  @!P2 MUFU.RCP R57, R48 ;  /* 0x000000300039a308 */ /* 0x0000620000001000 */
[----:B------:R-:W-:Y:S02]  /*aaf0*/  FADD.FTZ R61, R49, UR5 ;  /* 0x00000005313d7e21 */ /* 0x000fe40008010000 */
[----:B------:R-:W-:-:S05]  /*ab00*/  @!P6 FMUL.FTZ R55, R55, -1.4426950216293334961 ;  /* 0xbfb8aa3b3737e820 */ /* 0x000fca0000410000 */
[----:B------:R-:W4:Y:S01]  /*ab10*/  @!P3 MUFU.RCP R59, R52 ;  /* 0x00000034003bb308 */ /* 0x000f220000001000 */
[----:B0-----:R-:W0:Y:S01]  /*ab20*/  LDS R48, [R31.X4+0x28] ;  /* 0x000028001f307984 */ /* 0x001e220000004800 */
[----:B------:R-:W-:Y:S01]  /*ab30*/  FSETP.GTU.FTZ.AND P4, PT, R61, 20, PT ;  /* 0x41a000003d00780b */ /* 0x000fe20003f9c000 */
[----:B--2---:R-:W-:Y:S02]  /*ab40*/  FADD.FTZ R62, R50, UR5 ;  /* 0x00000005323e7e21 */ /* 0x004fe40008010000 */
[----:B------:R-:W-:Y:S02]  /*ab50*/  @!P1 FMUL.FTZ R50, R60, -1.4426950216293334961 ;  /* 0xbfb8aa3b3c329820 */ /* 0x000fe40000410000 */
[----:B---3--:R-:W-:Y:S01]  /*ab60*/  FADD.FTZ R60, R51, UR5 ;  /* 0x00000005333c7e21 */ /* 0x008fe20008010000 */
[----:B------:R-:W2:Y:S01]  /*ab70*/  @!P6 MUFU.EX2 R55, R55 ;  /* 0x000000370037e308 */ /* 0x000ea20000000800 */
[----:B------:R-:W-:Y:S01]  /*ab80*/  FSETP.GTU.FTZ.AND P5, PT, R58, 20, PT ;  /* 0x41a000003a00780b */ /* 0x000fe20003fbc000 */
[----:B-1----:R-:W-:-:S02]  /*ab90*/  @!P2 FMUL.FTZ R104, R104, R57 ;  /* 0x000000396868a220 */ /* 0x002fc40000410000 */
[----:B----4-:R-:W-:Y:S01]  /*aba0*/  @!P3 FMUL.FTZ R102, R102, R59 ;  /* 0x0000003b6666b220 */ /* 0x010fe20000410000 */
[----:B------:R-:W-:-:S03]  /*abb0*/  FSETP.GTU.FTZ.AND P3, PT, R60, 20, PT ;  /* 0x41a000003c00780b */ /* 0x000fc60003f7c000 */
[----:B------:R1:W-:Y:S01]  /*abc0*/  @!P1 MUFU.EX2 R54, R50 ;  /* 0x0000003200369308 */ /* 0x0003e20000000800 */
[----:B------:R-:W-:Y:S01]  /*abd0*/  @!P4 FMUL.FTZ R51, R61, -1.4426950216293334961 ;  /* 0xbfb8aa3b3d33c820 */ /* 0x000fe20000410000 */
[----:B------:R-:W-:Y:S02]  /*abe0*/  FSETP.GTU.FTZ.AND P2, PT, R62, 20, PT ;  /* 0x41a000003e00780b */ /* 0x000fe40003f5c000 */
[----:B------:R-:W-:Y:S01]  /*abf0*/  FSETP.GTU.FTZ.AND P0, PT, R56, 20, PT ;  /* 0x41a000003800780b */ /* 0x000fe20003f1c000 */
[----:B-1----:R-:W1:Y:S03]  /*ac00*/  LDS R50, [R31.X4+0x30] ;  /* 0x000030001f327984 */ /* 0x002e660000004800 */
[----:B------:R3:W-:Y:S01]  /*ac10*/  @!P4 MUFU.EX2 R52, R51 ;  /* 0x000000330034c308 */ /* 0x0007e20000000800 */
[----:B------:R-:W-:Y:S02]  /*ac20*/  @!P5 FMUL.FTZ R49, R58, -1.4426950216293334961 ;  /* 0xbfb8aa3b3a31d820 */ /* 0x000fe40000410000 */
[----:B--2---:R-:W-:-:S02]  /*ac30*/  @!P6 FADD.FTZ R55, R55, 1 ;  /* 0x3f8000003737e421 */ /* 0x004fc40000010000 */
[----:B------:R-:W-:-:S03]  /*ac40*/  @!P3 FMUL.FTZ R59, R60, -1.4426950216293334961 ;  /* 0xbfb8aa3b3c3bb820 */ /* 0x000fc60000410000 */
[----:B------:R-:W2:Y:S01]  /*ac50*/  @!P6 MUFU.RCP R60, R55 ;  /* 0x00000037003ce308 */ /* 0x000ea20000001000 */
[----:B------:R-:W-:Y:S01]  /*ac60*/  @!P2 FMUL.FTZ R57, R62, -1.4426950216293334961 ;  /* 0xbfb8aa3b3e39a820 */ /* 0x000fe20000410000 */
[----:B---3--:R-:W-:Y:S01]  /*ac70*/  LDS R51, [R31.X4+0x34] ;  /* 0x000034001f337984 */ /* 0x008fe20000004800 */
[----:B------:R-:W-:-:S05]  /*ac80*/  @!P0 FMUL.FTZ R56, R56, -1.4426950216293334961 ;  /* 0xbfb8aa3b38388820 */ /* 0x000fca0000410000 */
[----:B------:R3:W4:Y:S02]  /*ac90*/  @!P5 MUFU.EX2 R53, R49 ;  /* 0x000000310035d308 */ /* 0x0007240000000800 */
[----:B---3--:R-:W3:Y:S06]  /*aca0*/  LDS R49, [R31.X4+0x2c] ;  /* 0x00002c001f317984 */ /* 0x008eec0000004800 */
[----:B------:R5:W-:Y:S01]  /*acb0*/  @!P2 MUFU.EX2 R58, R57 ;  /* 0x00000039003aa308 */ /* 0x000be20000000800 */
[----:B0-----:R-:W-:Y:S02]  /*acc0*/  FADD.FTZ R63, R48, UR5 ;  /* 0x00000005303f7e21 */ /* 0x001fe40008010000 */
[----:B--2---:R-:W-:Y:S01]  /*acd0*/  @!P6 FMUL.FTZ R101, R101, R60 ;  /* 0x0000003c6565e220 */ /* 0x004fe20000410000 */
[----:B------:R-:W-:Y:S01]  /*ace0*/  LDS R48, [R31.X4+0x3c] ;  /* 0x00003c001f307984 */ /* 0x000fe20000004800 */
[----:B-----5:R-:W-:-:S03]  /*acf0*/  @!P4 FADD.FTZ R57, R52, 1 ;  /* 0x3f8000003439c421 */ /* 0x020fc60000010000 */
[----:B------:R-:W0:Y:S01]  /*ad00*/  @!P0 MUFU.EX2 R56, R56 ;  /* 0x0000003800388308 */ /* 0x000e220000000800 */
[----:B------:R-:W2:Y:S01]  /*ad10*/  LDS R52, [R31.X4+0x38] ;  /* 0x000038001f347984 */ /* 0x000ea20000004800 */
[----:B------:R-:W-:-:S06]  /*ad20*/  FSETP.GTU.FTZ.AND P6, PT, R63, 20, PT ;  /* 0x41a000003f00780b */ /* 0x000fcc0003fdc000 */
[----:B------:R-:W5:Y:S01]  /*ad30*/  @!P3 MUFU.EX2 R59, R59 ;  /* 0x0000003b003bb308 */ /* 0x000f620000000800 */
[----:B------:R-:W-:Y:S02]  /*ad40*/  @!P1 FADD.FTZ R54, R54, 1 ;  /* 0x3f80000036369421 */ /* 0x000fe40000010000 */
[----:B----4-:R-:W-:Y:S02]  /*ad50*/  @!P5 FADD.FTZ R53, R53, 1 ;  /* 0x3f8000003535d421 */ /* 0x010fe40000010000 */
[----:B-1----:R-:W-:Y:S02]  /*ad60*/  FADD.FTZ R60, R50, UR5 ;  /* 0x00000005323c7e21 */ /* 0x002fe40008010000 */
[----:B0-----:R-:W-:Y:S01]  /*ad70*/  @!P0 FADD.FTZ R56, R56, 1 ;  /* 0x3f80000038388421 */ /* 0x001fe20000010000 */
[----:B------:R-:W0:Y:S01]  /*ad80*/  @!P4 MUFU.RCP R57, R57 ;  /* 0x000000390039c308 */ /* 0x000e220000001000 */
[----:B------:R-:W-:Y:S02]  /*ad90*/  @!P2 FADD.FTZ R58, R58, 1 ;  /* 0x3f8000003a3aa421 */ /* 0x000fe40000010000 */
[----:B------:R-:W-:-:S05]  /*ada0*/  @!P6 FMUL.FTZ R50, R63, -1.4426950216293334961 ;  /* 0xbfb8aa3b3f32e820 */ /* 0x000fca0000410000 */
[----:B------:R-:W1:Y:S01]  /*adb0*/  @!P0 MUFU.RCP R61, R56 ;  /* 0x00000038003d8308 */ /* 0x000e620000001000 */
[----:B-----5:R-:W-:-:S07]  /*adc0*/  @!P3 FADD.FTZ R59, R59, 1 ;  /* 0x3f8000003b3bb421 */ /* 0x020fce0000010000 */
[----:B------:R3:W4:Y:S08]  /*add0*/  @!P5 MUFU.RCP R62, R53 ;  /* 0x00000035003ed308 */ /* 0x0007300000001000 */
[----:B------:R-:W5:Y:S08]  /*ade0*/  @!P1 MUFU.RCP R54, R54 ;  /* 0x0000003600369308 */ /* 0x000f700000001000 */
[----:B------:R-:W0:Y:S01]  /*adf0*/  @!P2 MUFU.RCP R55, R58 ;  /* 0x0000003a0037a308 */ /* 0x000e220000001000 */
[----:B---3--:R-:W-:-:S02]  /*ae00*/  FADD.FTZ R53, R49, UR5 ;  /* 0x0000000531357e21 */ /* 0x008fc40008010000 */
[----:B------:R-:W3:Y:S05]  /*ae10*/  LDS R49, [R31.X4] ;  /* 0x000000001f317984 */ /* 0x000eea0000004800 */
[----:B------:R-:W2:Y:S01]  /*ae20*/  @!P6 MUFU.EX2 R50, R50 ;  /* 0x000000320032e308 */ /* 0x000ea20000000800 */
[----:B------:R-:W-:Y:S07]  /*ae30*/  BAR.SYNC.DEFER_BLOCKING 0x0 ;  /* 0x0000000000007b1d */ /* 0x000fee0000010000 */
[----:B------:R-:W2:Y:S01]  /*ae40*/  @!P3 MUFU.RCP R56, R59 ;  /* 0x0000003b0038b308 */ /* 0x000ea20000001000 */
[----:B0-----:R-:W-:-:S02]  /*ae50*/  @!P4 FMUL.FTZ R94, R94, R57 ;  /* 0x000000395e5ec220 */ /* 0x001fc40000410000 */
[----:B------:R-:W-:Y:S02]  /*ae60*/  FADD.FTZ R57, R51, UR5 ;  /* 0x0000000533397e21 */ /* 0x000fe40008010000 */
[----:B-1----:R-:W-:Y:S01]  /*ae70*/  @!P0 FMUL.FTZ R100, R100, R61 ;  /* 0x0000003d64648220 */ /* 0x002fe20000410000 */
[----:B------:R-:W-:Y:S01]  /*ae80*/  SHF.L.U32 R61, R8, 0x4, RZ ;  /* 0x00000004083d7819 */ /* 0x000fe200000006ff */
[----:B----4-:R-:W-:Y:S01]  /*ae90*/  @!P5 FMUL.FTZ R97, R97, R62 ;  /* 0x0000003e6161d220 */ /* 0x010fe20000410000 */
[----:B------:R-:W-:Y:S01]  /*aea0*/  FSETP.GTU.FTZ.AND P0, PT, R53, 20, PT ;  /* 0x41a000003500780b */ /* 0x000fe20003f1c000 */
[----:B-----5:R-:W-:Y:S01]  /*aeb0*/  @!P1 FMUL.FTZ R95, R95, R54 ;  /* 0x000000365f5f9220 */ /* 0x020fe20000410000 */
[----:B------:R-:W-:Y:S01]  /*aec0*/  FSETP.GTU.FTZ.AND P1, PT, R60, 20, PT ;  /* 0x41a000003c00780b */ /* 0x000fe20003f3c000 */
[----:B------:R-:W-:Y:S01]  /*aed0*/  @!P2 FMUL.FTZ R92, R92, R55 ;  /* 0x000000375c5ca220 */ /* 0x000fe20000410000 */
[----:B------:R-:W-:Y:S01]  /*aee0*/  FSETP.GTU.FTZ.AND P2, PT, R57, 20, PT ;  /* 0x41a000003900780b */ /* 0x000fe20003f5c000 */
[----:B--2---:R-:W-:Y:S01]  /*aef0*/  FADD.FTZ R62, R52, UR5 ;  /* 0x00000005343e7e21 */ /* 0x004fe20008010000 */
[----:B------:R-:W-:Y:S01]  /*af00*/  LOP3.LUT R54, R61, 0xfffffe00, RZ, 0xc0, !PT ;  /* 0xfffffe003d367812 */ /* 0x000fe200078ec0ff */
[----:B------:R-:W-:-:S02]  /*af10*/  @!P6 FADD.FTZ R50, R50, 1 ;  /* 0x3f8000003232e421 */ /* 0x000fc40000010000 */
[----:B------:R-:W-:Y:S01]  /*af20*/  @!P3 FMUL.FTZ R91, R91, R56 ;  /* 0x000000385b5bb220 */ /* 0x000fe20000410000 */
[----:B------:R-:W-:Y:S01]  /*af30*/  FSETP.GTU.FTZ.AND P3, PT, R62, 20, PT ;  /* 0x41a000003e00780b */ /* 0x000fe20003f7c000 */
[----:B------:R-:W0:Y:S01]  /*af40*/  @!P6 MUFU.RCP R73, R50 ;  /* 0x000000320049e308 */ /* 0x000e220000001000 */
[----:B------:R-:W-:Y:S01]  /*af50*/  LEA R76, R9, R54, 0x4 ;  /* 0x00000036094c7211 */ /* 0x000fe200078e20ff */
[----:B------:R-:W-:-:S03]  /*af60*/  @!P0 FMUL.FTZ R51, R53, -1.4426950216293334961 ;  /* 0xbfb8aa3b35338820 */ /* 0x000fc60000410000 */
[C---:B------:R-:W-:Y:S02]  /*af70*/  IADD3 R54, R76.reuse, 0x1, RZ ;  /* 0x000000014c367810 */ /* 0x040fe40007ffe0ff */
[----:B------:R-:W-:Y:S01]  /*af80*/  IADD3 R55, R76, 0x2, RZ ;  /* 0x000000024c377810 */ /* 0x000fe20007ffe0ff */
[----:B------:R-:W-:Y:S01]  /*af90*/  @!P1 FMUL.FTZ R53, R60, -1.4426950216293334961 ;  /* 0xbfb8aa3b3c359820 */ /* 0x000fe20000410000 */
[C---:B------:R-:W-:Y:S01]  /*afa0*/  IADD3 R58, R76.reuse, 0x3, RZ ;  /* 0x000000034c3a7810 */ /* 0x040fe20007ffe0ff */
[----:B------:R-:W-:Y:S01]  /*afb0*/  @!P2 FMUL.FTZ R52, R57, -1.4426950216293334961 ;  /* 0xbfb8aa3b3934a820 */ /* 0x000fe20000410000 */
[C---:B------:R-:W-:Y:S02]  /*afc0*/  IADD3 R59, R76.reuse, 0x4, RZ ;  /* 0x000000044c3b7810 */ /* 0x040fe40007ffe0ff */
[----:B------:R-:W-:Y:S02]  /*afd0*/  IADD3 R60, R76, 0x5, RZ ;  /* 0x000000054c3c7810 */ /* 0x000fe40007ffe0ff */
[----:B------:R-:W-:-:S02]  /*afe0*/  LEA.HI.SX32 R56, R54, R76, 0x1b ;  /* 0x0000004c36387211 */ /* 0x000fc400078fdaff */
[----:B------:R-:W-:Y:S02]  /*aff0*/  IADD3 R61, R76, 0x6, RZ ;  /* 0x000000064c3d7810 */ /* 0x000fe40007ffe0ff */
[-C--:B------:R-:W-:Y:S01]  /*b000*/  LEA.HI.SX32 R57, R55, R76.reuse, 0x1b ;  /* 0x0000004c37397211 */ /* 0x080fe200078fdaff */
[----:B------:R-:W-:Y:S01]  /*b010*/  FADD.FTZ R74, R48, UR5 ;  /* 0x00000005304a7e21 */ /* 0x000fe20008010000 */
[----:B------:R-:W-:Y:S02]  /*b020*/  IADD3 R63, R76, 0x7, RZ ;  /* 0x000000074c3f7810 */ /* 0x000fe40007ffe0ff */
[-C--:B------:R-:W-:Y:S01]  /*b030*/  LEA.HI.SX32 R58, R58, R76.reuse, 0x1b ;  /* 0x0000004c3a3a7211 */ /* 0x080fe200078fdaff */
[----:B------:R-:W-:Y:S01]  /*b040*/  @!P3 FMUL.FTZ R48, R62, -1.4426950216293334961 ;  /* 0xbfb8aa3b3e30b820 */ /* 0x000fe20000410000 */
[----:B------:R-:W-:Y:S01]  /*b050*/  IADD3 R64, R76, 0x8, RZ ;  /* 0x000000084c407810 */ /* 0x000fe20007ffe0ff */
[----:B------:R-:W-:Y:S01]  /*b060*/  STS [R31.X4], R110 ;  /* 0x0000006e1f007388 */ /* 0x000fe20000004800 */
[----:B------:R-:W-:-:S02]  /*b070*/  LEA.HI.SX32 R59, R59, R76, 0x1b ;  /* 0x0000004c3b3b7211 */ /* 0x000fc400078fdaff */
[----:B------:R-:W-:Y:S01]  /*b080*/  IADD3 R65, R76, 0x9, RZ ;  /* 0x000000094c417810 */ /* 0x000fe20007ffe0ff */
[----:B------:R-:W-:Y:S01]  /*b090*/  STS [R56.X4+0x4], R105 ;  /* 0x0000046938007388 */ /* 0x000fe20000004800 */
[-C--:B------:R-:W-:Y:S02]  /*b0a0*/  LEA.HI.SX32 R60, R60, R76.reuse, 0x1b ;  /* 0x0000004c3c3c7211 */ /* 0x080fe400078fdaff */
[C---:B------:R-:W-:Y:S01]  /*b0b0*/  IADD3 R66, R76.reuse, 0xa, RZ ;  /* 0x0000000a4c427810 */ /* 0x040fe20007ffe0ff */
[----:B------:R-:W-:Y:S01]  /*b0c0*/  STS [R57.X4+0x8], R107 ;  /* 0x0000086b39007388 */ /* 0x000fe20000004800 */
[-C--:B------:R-:W-:Y:S02]  /*b0d0*/  LEA.HI.SX32 R62, R61, R76.reuse, 0x1b ;  /* 0x0000004c3d3e7211 */ /* 0x080fe400078fdaff */
[----:B------:R-:W-:Y:S01]  /*b0e0*/  IADD3 R67, R76, 0xb, RZ ;  /* 0x0000000b4c437810 */ /* 0x000fe20007ffe0ff */
[----:B------:R-:W-:Y:S01]  /*b0f0*/  STS [R58.X4+0xc], R109 ;  /* 0x00000c6d3a007388 */ /* 0x000fe20000004800 */
[-C--:B------:R-:W-:Y:S01]  /*b100*/  LEA.HI.SX32 R63, R63, R76.reuse, 0x1b ;  /* 0x0000004c3f3f7211 */ /* 0x080fe200078fdaff */
[----:B0-----:R-:W-:Y:S01]  /*b110*/  @!P6 FMUL.FTZ R90, R90, R73 ;  /* 0x000000495a5ae220 */ /* 0x001fe20000410000 */
[----:B------:R-:W-:Y:S01]  /*b120*/  IADD3 R68, R76, 0xc, RZ ;  /* 0x0000000c4c447810 */ /* 0x000fe20007ffe0ff */
[----:B------:R-:W-:Y:S01]  /*b130*/  STS [R59.X4+0x10], R111 ;  /* 0x0000106f3b007388 */ /* 0x000fe20000004800 */
[----:B------:R-:W-:-:S02]  /*b140*/  LEA.HI.SX32 R64, R64, R76, 0x1b ;  /* 0x0000004c40407211 */ /* 0x000fc400078fdaff */
[C---:B------:R-:W-:Y:S01]  /*b150*/  IADD3 R69, R76.reuse, 0xd, RZ ;  /* 0x0000000d4c457810 */ /* 0x040fe20007ffe0ff */
[----:B------:R-:W-:Y:S01]  /*b160*/  STS [R60.X4+0x14], R112 ;  /* 0x000014703c007388 */ /* 0x000fe20000004800 */
[-C--:B------:R-:W-:Y:S02]  /*b170*/  LEA.HI.SX32 R65, R65, R76.reuse, 0x1b ;  /* 0x0000004c41417211 */ /* 0x080fe400078fdaff */
[----:B------:R-:W-:Y:S01]  /*b180*/  IADD3 R70, R76, 0xe, RZ ;  /* 0x0000000e4c467810 */ /* 0x000fe20007ffe0ff */
[----:B------:R-:W-:Y:S01]  /*b190*/  STS [R62.X4+0x18], R113 ;  /* 0x000018713e007388 */ /* 0x000fe20000004800 */
[----:B------:R-:W-:Y:S02]  /*b1a0*/  LEA.HI.SX32 R66, R66, R76, 0x1b ;  /* 0x0000004c42427211 */ /* 0x000fe400078fdaff */
[----:B------:R-:W-:Y:S01]  /*b1b0*/  ISETP.NE.AND P6, PT, R8, RZ, PT ;  /* 0x000000ff0800720c */ /* 0x000fe20003fc5270 */
[----:B------:R-:W-:Y:S01]  /*b1c0*/  STS [R63.X4+0x1c], R114 ;  /* 0x00001c723f007388 */ /* 0x000fe20000004800 */
[----:B------:R-:W-:-:S02]  /*b1d0*/  IADD3 R71, R76, 0xf, RZ ;  /* 0x0000000f4c477810 */ /* 0x000fc40007ffe0ff */
[-C--:B------:R-:W-:Y:S01]  /*b1e0*/  LEA.HI.SX32 R67, R67, R76.reuse, 0x1b ;  /* 0x0000004c43437211 */ /* 0x080fe200078fdaff */
[----:B------:R-:W-:Y:S01]  /*b1f0*/  STS [R64.X4+0x20], R115 ;  /* 0x0000207340007388 */ /* 0x000fe20000004800 */
[-C--:B------:R-:W-:Y:S02]  /*b200*/  LEA.HI.SX32 R68, R68, R76.reuse, 0x1b ;  /* 0x0000004c44447211 */ /* 0x080fe400078fdaff */
[-C--:B------:R-:W-:Y:S01]  /*b210*/  LEA.HI.SX32 R69, R69, R76.reuse, 0x1b ;  /* 0x0000004c45457211 */ /* 0x080fe200078fdaff */
[----:B------:R-:W-:Y:S01]  /*b220*/  STS [R65.X4+0x24], R116 ;  /* 0x0000247441007388 */ /* 0x000fe20000004800 */
[-C--:B------:R-:W-:Y:S02]  /*b230*/  LEA.HI.SX32 R70, R70, R76.reuse, 0x1b ;  /* 0x0000004c46467211 */ /* 0x080fe400078fdaff */
[----:B------:R-:W-:Y:S01]  /*b240*/  LEA.HI.SX32 R71, R71, R76, 0x1b ;  /* 0x0000004c47477211 */ /* 0x000fe200078fdaff */
        /* <DEDUP_REMOVED lines=24> */
[----:B------:R-:W-:Y:S01]  /*b3d0*/  BAR.SYNC.DEFER_BLOCKING 0x0 ;  /* 0x0000000000007b1d */ /* 0x000fe20000010000 */
[----:B---3--:R-:W-:Y:S01]  /*b3e0*/  FADD.FTZ R72, R49, UR5 ;  /* 0x0000000531487e21 */ /* 0x008fe20008010000 */
[----:B------:R-:W-:-:S04]  /*b3f0*/  FSETP.GTU.FTZ.AND P4, PT, R74, 20, PT ;  /* 0x41a000004a00780b */ /* 0x000fc80003f9c000 */
[----:B------:R-:W-:Y:S01]  /*b400*/  FSETP.GTU.FTZ.AND P5, PT, R72, 20, PT ;  /* 0x41a000004800780b */ /* 0x000fe20003fbc000 */
[----:B------:R-:W1:Y:S08]  /*b410*/  @!P1 MUFU.EX2 R53, R53 ;  /* 0x0000003500359308 */ /* 0x000e700000000800 */
[----:B------:R-:W2:Y:S01]  /*b420*/  @!P0 MUFU.EX2 R51, R51 ;  /* 0x0000003300338308 */ /* 0x000ea20000000800 */
[----:B------:R-:W3:Y:S07]  /*b430*/  LDS R117, [0x2100] ;  /* 0x00210000ff757984 */ /* 0x000eee0000000800 */
[----:B------:R-:W4:Y:S01]  /*b440*/  @!P2 MUFU.EX2 R52, R52 ;  /* 0x000000340034a308 */ /* 0x000f220000000800 */
[----:B------:R-:W-:-:S07]  /*b450*/  @!P4 FMUL.FTZ R54, R74, -1.4426950216293334961 ;  /* 0xbfb8aa3b4a36c820 */ /* 0x000fce0000410000 */
[----:B------:R5:W-:Y:S01]  /*b460*/  @!P3 MUFU.EX2 R49, R48 ;  /* 0x000000300031b308 */ /* 0x000be20000000800 */
[----:B-1----:R-:W-:Y:S02]  /*b470*/  @!P1 FADD.FTZ R53, R53, 1 ;  /* 0x3f80000035359421 */ /* 0x002fe40000010000 */
[----:B-----5:R-:W-:-:S05]  /*b480*/  @!P5 FMUL.FTZ R48, R72, -1.4426950216293334961 ;  /* 0xbfb8aa3b4830d820 */ /* 0x020fca0000410000 */
[----:B------:R-:W1:Y:S01]  /*b490*/  @!P4 MUFU.EX2 R54, R54 ;  /* 0x000000360036c308 */ /* 0x000e620000000800 */
[----:B--2---:R-:W-:-:S07]  /*b4a0*/  @!P0 FADD.FTZ R51, R51, 1 ;  /* 0x3f80000033338421 */ /* 0x004fce0000010000 */
[----:B------:R-:W2:Y:S01]  /*b4b0*/  @!P5 MUFU.EX2 R50, R48 ;  /* 0x000000300032d308 */ /* 0x000ea20000000800 */
[----:B----4-:R-:W-:Y:S02]  /*b4c0*/  @!P2 FADD.FTZ R52, R52, 1 ;  /* 0x3f8000003434a421 */ /* 0x010fe40000010000 */
[----:B------:R-:W-:-:S05]  /*b4d0*/  IMAD R76, R2, c[0x0][0x2d8], RZ ;  /* 0x0000b600024c7a24 */ /* 0x000fca00078e02ff */
[----:B------:R-:W4:Y:S01]  /*b4e0*/  @!P1 MUFU.RCP R74, R53 ;  /* 0x00000035004a9308 */ /* 0x000f220000001000 */
[----:B0-----:R-:W-:-:S07]  /*b4f0*/  IMAD R121, R5, c[0x0][0x2dc], R76 ;  /* 0x0000b70005797a24 */ /* 0x001fce00078e024c */
[----:B------:R0:W5:Y:S01]  /*b500*/  @!P0 MUFU.RCP R72, R51 ;  /* 0x0000003300488308 */ /* 0x0001620000001000 */
[----:B-1----:R-:W-:Y:S02]  /*b510*/  @!P4 FADD.FTZ R54, R54, 1 ;  /* 0x3f8000003636c421 */ /* 0x002fe40000010000 */
[----:B--2---:R-:W-:-:S05]  /*b520*/  @!P5 FADD.FTZ R50, R50, 1 ;  /* 0x3f8000003232d421 */ /* 0x004fca0000010000 */
[----:B------:R-:W1:Y:S01]  /*b530*/  @!P2 MUFU.RCP R55, R52 ;  /* 0x000000340037a308 */ /* 0x000e620000001000 */
[----:B0-----:R-:W-:Y:S02]  /*b540*/  @!P3 FADD.FTZ R51, R49, 1 ;  /* 0x3f8000003133b421 */ /* 0x001fe40000010000 */
[----:B------:R-:W-:-:S05]  /*b550*/  IMAD.WIDE.U32 R48, R5, c[0x0][0x2d8], RZ ;  /* 0x0000b60005307a25 */ /* 0x000fca00078e00ff */
[----:B------:R0:W2:Y:S01]  /*b560*/  @!P3 MUFU.RCP R52, R51 ;  /* 0x000000330034b308 */ /* 0x0000a20000001000 */
[----:B------:R-:W-:Y:S01]  /*b570*/  IADD3 R49, R49, R121, RZ ;  /* 0x0000007931317210 */ /* 0x000fe20007ffe0ff */
[----:B----4-:R-:W-:Y:S01]  /*b580*/  @!P1 FMUL.FTZ R87, R87, R74 ;  /* 0x0000004a57579220 */ /* 0x010fe20000410000 */
[----:B---3--:R-:W-:Y:S01]  /*b590*/  ISETP.GE.AND P1, PT, R14, R117, PT ;  /* 0x000000750e00720c */ /* 0x008fe20003f26270 */
[----:B------:R-:W-:Y:S02]  /*b5a0*/  IMAD R125, R3, c[0x0][0x2e0], RZ ;  /* 0x0000b800037d7a24 */ /* 0x000fe400078e02ff */
[----:B------:R-:W-:Y:S02]  /*b5b0*/  IMAD R123, R11, -0x800, R4 ;  /* 0xfffff8000b7b7824 */ /* 0x000fe400078e0204 */
[----:B------:R3:W4:Y:S01]  /*b5c0*/  @!P4 MUFU.RCP R119, R54 ;  /* 0x000000360077c308 */ /* 0x0007220000001000 */
[----:B------:R-:W-:-:S07]  /*b5d0*/  IMAD.WIDE.U32 R48, R0, c[0x0][0x2e0], R48 ;  /* 0x0000b80000307a25 */ /* 0x000fce00078e0030 */
[----:B------:R-:W4:Y:S01]  /*b5e0*/  @!P5 MUFU.RCP R53, R50 ;  /* 0x000000320035d308 */ /* 0x000f220000001000 */
[----:B-----5:R-:W-:Y:S01]  /*b5f0*/  @!P0 FMUL.FTZ R89, R89, R72 ;  /* 0x0000004859598220 */ /* 0x020fe20000410000 */
[----:B0-----:R-:W-:Y:S01]  /*b600*/  IADD3 R51, P0, R123, R48, RZ ;  /* 0x000000307b337210 */ /* 0x001fe20007f1e0ff */
[----:B------:R-:W-:Y:S01]  /*b610*/  IMAD R76, R0, c[0x0][0x2e4], R125 ;  /* 0x0000b900004c7a24 */ /* 0x000fe200078e027d */
[----:B------:R-:W-:Y:S01]  /*b620*/  SHF.R.S32.HI R125, RZ, 0x1f, R123 ;  /* 0x0000001fff7d7819 */ /* 0x000fe2000001147b */
[----:B-1----:R-:W-:Y:S01]  /*b630*/  @!P2 FMUL.FTZ R86, R86, R55 ;  /* 0x000000375656a220 */ /* 0x002fe20000410000 */
[----:B------:R-:W-:Y:S02]  /*b640*/  SHF.R.S32.HI R72, RZ, 0x1f, R14 ;  /* 0x0000001fff487819 */ /* 0x000fe4000001140e */
[----:B---3--:R-:W-:Y:S01]  /*b650*/  LEA R54, P2, R14, c[0x0][0x330], 0x2 ;  /* 0x0000cc000e367a11 */ /* 0x008fe200078410ff */
[----:B--2---:R-:W-:Y:S01]  /*b660*/  @!P3 FMUL.FTZ R85, R85, R52 ;  /* 0x000000345555b220 */ /* 0x004fe20000410000 */
[----:B------:R-:W-:-:S02]  /*b670*/  IADD3.X R76, R125, R76, R49, P0, !PT ;  /* 0x0000004c7d4c7210 */ /* 0x000fc400007fe431 */
[C---:B------:R-:W-:Y:S02]  /*b680*/  LEA.HI.X R49, R14.reuse, c[0x0][0x334], R72, 0x2, P2 ;  /* 0x0000cd000e317a11 */ /* 0x040fe400010f1448 */
[C---:B------:R-:W-:Y:S01]  /*b690*/  LEA R54, P3, R51.reuse, R54, 0x2 ;  /* 0x0000003633367211 */ /* 0x040fe200078610ff */
[----:B------:R-:W-:Y:S01]  /*b6a0*/  BSSY B0, `(.L_x_204) ;  /* 0x0000013000007945 */ /* 0x000fe20003800000 */
[----:B------:R-:W-:Y:S01]  /*b6b0*/  IADD3 R48, P2, R14, R13, RZ ;  /* 0x0000000d0e307210 */ /* 0x000fe20007f5e0ff */
[----:B----4-:R-:W-:Y:S01]  /*b6c0*/  @!P4 FMUL.FTZ R84, R84, R119 ;  /* 0x000000775454c220 */ /* 0x010fe20000410000 */
[----:B------:R-:W-:Y:S01]  /*b6d0*/  LEA.HI.X R55, R51, R49, R76, 0x2, P3 ;  /* 0x0000003133377211 */ /* 0x000fe200018f144c */
[----:B------:R-:W-:Y:S01]  /*b6e0*/  @!P5 FMUL.FTZ R106, R106, R53 ;  /* 0x000000356a6ad220 */ /* 0x000fe20000410000 */
[-C--:B------:R-:W-:Y:S02]  /*b6f0*/  ISETP.GE.AND P0, PT, R45, R117.reuse, PT ;  /* 0x000000752d00720c */ /* 0x080fe40003f06270 */
[----:B------:R-:W-:-:S02]  /*b700*/  ISETP.GE.AND P4, PT, R44, R117, PT ;  /* 0x000000752c00720c */ /* 0x000fc40003f86270 */
[----:B------:R-:W-:Y:S02]  /*b710*/  ISETP.GE.AND P5, PT, R43, R117, PT ;  /* 0x000000752b00720c */ /* 0x000fe40003fa6270 */
[----:B------:R-:W-:Y:S01]  /*b720*/  LEA.HI.X.SX32 R49, R13, R72, 0x1, P2 ;  /* 0x000000480d317211 */ /* 0x000fe200010f0eff */
[----:B------:R-:W-:Y:S05]  /*b730*/  @P1 BRA `(.L_x_205) ;  /* 0x0000009000001947 */ /* 0x000fea0003800000 */
[----:B------:R-:W-:-:S04]  /*b740*/  IMAD.WIDE.U32 R50, R5, c[0x0][0x2d8], R48 ;  /* 0x0000b60005327a25 */ /* 0x000fc800078e0030 */
[----:B------:R-:W-:Y:S01]  /*b750*/  IMAD R13, R3, c[0x0][0x2e0], RZ ;  /* 0x0000b800030d7a24 */ /* 0x000fe200078e02ff */
[----:B------:R-:W-:-:S03]  /*b760*/  IADD3 R51, R121, R51, RZ ;  /* 0x0000003379337210 */ /* 0x000fc60007ffe0ff */
[C---:B------:R-:W-:Y:S02]  /*b770*/  IMAD R13, R0.reuse, c[0x0][0x2e4], R13 ;  /* 0x0000b900000d7a24 */ /* 0x040fe400078e020d */
[----:B------:R-:W-:-:S05]  /*b780*/  IMAD.WIDE.U32 R50, R0, c[0x0][0x2e0], R50 ;  /* 0x0000b80000327a25 */ /* 0x000fca00078e0032 */
[----:B------:R-:W-:Y:S02]  /*b790*/  IADD3 R13, R51, R13, RZ ;  /* 0x0000000d330d7210 */ /* 0x000fe40007ffe0ff */
[----:B------:R-:W-:-:S04]  /*b7a0*/  LEA R52, P1, R50, c[0x0][0x330], 0x2 ;  /* 0x0000cc0032347a11 */ /* 0x000fc800078210ff */
[----:B------:R-:W-:-:S05]  /*b7b0*/  LEA.HI.X R53, R50, c[0x0][0x334], R13, 0x2, P1 ;  /* 0x0000cd0032357a11 */ /* 0x000fca00008f140d */
[----:B------:R0:W-:Y:S04]  /*b7c0*/  STG.E [R52.64], R61 ;  /* 0x0000003d34007986 */ /* 0x0001e8000c101906 */
.L_x_205:
[----:B------:R-:W-:Y:S05]  /*b7d0*/  BSYNC B0 ;  /* 0x0000000000007941 */ /* 0x000fea0003800000 */
.L_x_204:
[----:B------:R-:W-:Y:S01]  /*b7e0*/  @!P0 STG.E [R54.64+-0x1f00], R75 ;  /* 0xffe1004b36008986 */ /* 0x000fe2000c101906 */
[-C--:B------:R-:W-:Y:S01]  /*b7f0*/  ISETP.GE.AND P0, PT, R42, R117.reuse, PT ;  /* 0x000000752a00720c */ /* 0x080fe20003f06270 */
[----:B------:R-:W-:Y:S01]  /*b800*/  FADD.FTZ R7, R106, R7 ;  /* 0x000000076a077221 */ /* 0x000fe20000010000 */
[-C--:B------:R-:W-:Y:S01]  /*b810*/  ISETP.GE.AND P1, PT, R41, R117.reuse, PT ;  /* 0x000000752900720c */ /* 0x080fe20003f26270 */
        /* <DEDUP_REMOVED lines=8> */
[----:B------:R-:W-:Y:S02]  /*b8a0*/  BSSY B0, `(.L_x_206) ;  /* 0x0000058000007945 */ /* 0x000fe40003800000 */
[----:B------:R-:W-:Y:S01]  /*b8b0*/  @!P0 STG.E [R54.64+-0x1d80], R81 ;  /* 0xffe2805136008986 */ /* 0x000fe2000c101906 */
[----:B------:R-:W-:Y:S01]  /*b8c0*/  ISETP.GE.AND P0, PT, R36, R117, PT ;  /* 0x000000752400720c */ /* 0x000fe20003f06270 */
[----:B------:R-:W-:-:S02]  /*b8d0*/  FADD.FTZ R7, R50, R101 ;  /* 0x0000006532077221 */ /* 0x000fc40000010000 */
[----:B------:R-:W-:Y:S01]  /*b8e0*/  @!P1 STG.E [R54.64+-0x1d00], R83 ;  /* 0xffe3005336009986 */ /* 0x000fe2000c101906 */
[-C--:B------:R-:W-:Y:S01]  /*b8f0*/  ISETP.GE.AND P1, PT, R35, R117.reuse, PT ;  /* 0x000000752300720c */ /* 0x080fe20003f26270 */
[----:B------:R-:W-:Y:S02]  /*b900*/  FADD.FTZ R50, R7, R100 ;  /* 0x0000006407327221 */ /* 0x000fe40000010000 */
[----:B------:R-:W-:Y:S01]  /*b910*/  @!P2 STG.E [R54.64+-0x1c80], R93 ;  /* 0xffe3805d3600a986 */ /* 0x000fe2000c101906 */
[-C--:B------:R-:W-:Y:S01]  /*b920*/  ISETP.GE.AND P2, PT, R46, R117.reuse, PT ;  /* 0x000000752e00720c */ /* 0x080fe20003f46270 */
[----:B------:R-:W-:Y:S02]  /*b930*/  FADD.FTZ R50, R50, R97 ;  /* 0x0000006132327221 */ /* 0x000fe40000010000 */
[----:B------:R-:W-:Y:S01]  /*b940*/  @!P3 STG.E [R54.64+-0x1c00], R99 ;  /* 0xffe400633600b986 */ /* 0x000fe2000c101906 */
[----:B------:R-:W-:-:S03]  /*b950*/  ISETP.GE.AND P3, PT, R33, R117, PT ;  /* 0x000000752100720c */ /* 0x000fc60003f66270 */
[----:B------:R-:W-:Y:S01]  /*b960*/  @!P4 STG.E [R54.64+-0x1b80], R103 ;  /* 0xffe480673600c986 */ /* 0x000fe2000c101906 */
[----:B------:R-:W-:-:S03]  /*b970*/  ISETP.GE.AND P4, PT, R34, R117, PT ;  /* 0x000000752200720c */ /* 0x000fc60003f86270 */
[----:B------:R-:W-:Y:S01]  /*b980*/  @!P5 STG.E [R54.64+-0x1b00], R105 ;  /* 0xffe500693600d986 */ /* 0x000fe2000c101906 */
[----:B------:R-:W-:-:S03]  /*b990*/  ISETP.GE.AND P5, PT, R32, R117, PT ;  /* 0x000000752000720c */ /* 0x000fc60003fa6270 */
[----:B------:R-:W-:Y:S04]  /*b9a0*/  @!P0 STG.E [R54.64+-0x1a80], R107 ;  /* 0xffe5806b36008986 */ /* 0x000fe8000c101906 */
[----:B------:R-:W-:Y:S04]  /*b9b0*/  @!P1 STG.E [R54.64+-0x1a00], R109 ;  /* 0xffe6006d36009986 */ /* 0x000fe8000c101906 */
[----:B------:R-:W-:Y:S04]  /*b9c0*/  @!P4 STG.E [R54.64+-0x1980], R111 ;  /* 0xffe6806f3600c986 */ /* 0x000fe8000c101906 */
[----:B------:R-:W-:Y:S04]  /*b9d0*/  @!P3 STG.E [R54.64+-0x1900], R113 ;  /* 0xffe700713600b986 */ /* 0x000fe8000c101906 */
[----:B------:R-:W-:Y:S04]  /*b9e0*/  @!P2 STG.E [R54.64+-0x1f80], R73 ;  /* 0xffe080493600a986 */ /* 0x000fe8000c101906 */
[----:B------:R-:W-:Y:S04]  /*b9f0*/  @!P5 STG.E [R54.64+-0x1880], R115 ;  /* 0xffe780733600d986 */ /* 0x000fe8000c101906 */
[----:B------:R-:W-:Y:S06]  /*ba00*/  BAR.SYNC.DEFER_BLOCKING 0x0 ;  /* 0x0000000000007b1d */ /* 0x000fec0000010000 */
[----:B------:R-:W-:Y:S04]  /*ba10*/  STS [R31.X4], R106 ;  /* 0x0000006a1f007388 */ /* 0x000fe80000004800 */
[----:B------:R-:W-:Y:S04]  /*ba20*/  STS [R56.X4+0x4], R104 ;  /* 0x0000046838007388 */ /* 0x000fe80000004800 */
[----:B------:R-:W-:Y:S04]  /*ba30*/  STS [R57.X4+0x8], R102 ;  /* 0x0000086639007388 */ /* 0x000fe80000004800 */
[----:B------:R-:W-:Y:S04]  /*ba40*/  STS [R58.X4+0xc], R101 ;  /* 0x00000c653a007388 */ /* 0x000fe80000004800 */
[----:B------:R-:W-:Y:S04]  /*ba50*/  STS [R59.X4+0x10], R100 ;  /* 0x000010643b007388 */ /* 0x000fe80000004800 */
[----:B------:R-:W-:Y:S04]  /*ba60*/  STS [R60.X4+0x14], R97 ;  /* 0x000014613c007388 */ /* 0x000fe80000004800 */
[----:B------:R1:W-:Y:S04]  /*ba70*/  STS [R62.X4+0x18], R95 ;  /* 0x0000185f3e007388 */ /* 0x0003e80000004800 */
[----:B------:R-:W-:Y:S04]  /*ba80*/  STS [R63.X4+0x1c], R94 ;  /* 0x00001c5e3f007388 */ /* 0x000fe80000004800 */
[----:B------:R2:W-:Y:S01]  /*ba90*/  STS [R64.X4+0x20], R92 ;  /* 0x0000205c40007388 */ /* 0x0005e20000004800 */
[----:B-1----:R-:W-:-:S03]  /*baa0*/  FADD.FTZ R95, R50, R95 ;  /* 0x0000005f325f7221 */ /* 0x002fc60000010000 */
[----:B------:R1:W-:Y:S01]  /*bab0*/  STS [R65.X4+0x24], R91 ;  /* 0x0000245b41007388 */ /* 0x0003e20000004800 */
[----:B------:R-:W-:-:S03]  /*bac0*/  FADD.FTZ R95, R95, R94 ;  /* 0x0000005e5f5f7221 */ /* 0x000fc60000010000 */
[----:B------:R3:W-:Y:S01]  /*bad0*/  STS [R66.X4+0x28], R90 ;  /* 0x0000285a42007388 */ /* 0x0007e20000004800 */
[----:B--2---:R-:W-:-:S03]  /*bae0*/  FADD.FTZ R92, R95, R92 ;  /* 0x0000005c5f5c7221 */ /* 0x004fc60000010000 */
[----:B------:R-:W-:Y:S01]  /*baf0*/  STS [R67.X4+0x2c], R89 ;  /* 0x00002c5943007388 */ /* 0x000fe20000004800 */
[----:B-1----:R-:W-:-:S03]  /*bb00*/  FADD.FTZ R91, R92, R91 ;  /* 0x0000005b5c5b7221 */ /* 0x002fc60000010000 */
[----:B------:R1:W-:Y:S01]  /*bb10*/  STS [R68.X4+0x30], R87 ;  /* 0x0000305744007388 */ /* 0x0003e20000004800 */
[----:B---3--:R-:W-:-:S03]  /*bb20*/  FADD.FTZ R90, R91, R90 ;  /* 0x0000005a5b5a7221 */ /* 0x008fc60000010000 */
[----:B------:R2:W-:Y:S01]  /*bb30*/  STS [R69.X4+0x34], R86 ;  /* 0x0000345645007388 */ /* 0x0005e20000004800 */
[----:B------:R-:W-:-:S03]  /*bb40*/  FADD.FTZ R90, R90, R89 ;  /* 0x000000595a5a7221 */ /* 0x000fc60000010000 */
[----:B------:R-:W-:Y:S01]  /*bb50*/  STS [R70.X4+0x38], R85 ;  /* 0x0000385546007388 */ /* 0x000fe20000004800 */
[----:B-1----:R-:W-:-:S03]  /*bb60*/  FADD.FTZ R87, R90, R87 ;  /* 0x000000575a577221 */ /* 0x002fc60000010000 */
[----:B------:R-:W-:Y:S01]  /*bb70*/  STS [R71.X4+0x3c], R84 ;  /* 0x00003c5447007388 */ /* 0x000fe20000004800 */
[----:B------:R-:W-:-:S06]  /*bb80*/  NOP ;  /* 0x0000000000007918 */ /* 0x000fcc0000000000 */
[----:B------:R-:W-:Y:S01]  /*bb90*/  LDS R13, [R15.X4] ;  /* 0x000000000f0d7984 */ /* 0x000fe20000004800 */
[----:B--2---:R-:W-:-:S03]  /*bba0*/  FADD.FTZ R86, R87, R86 ;  /* 0x0000005657567221 */ /* 0x004fc60000010000 */
[----:B------:R1:W-:Y:S01]  /*bbb0*/  LDS R31, [R16.X4+0x80] ;  /* 0x00008000101f7984 */ /* 0x0003e20000004800 */
[----:B------:R-:W-:-:S03]  /*bbc0*/  FADD.FTZ R7, R86, R85 ;  /* 0x0000005556077221 */ /* 0x000fc60000010000 */
[----:B------:R-:W-:Y:S01]  /*bbd0*/  LDS R51, [R17.X4+0x100] ;  /* 0x0001000011337984 */ /* 0x000fe20000004800 */
[----:B------:R-:W-:-:S03]  /*bbe0*/  FADD.FTZ R7, R7, R84 ;  /* 0x0000005407077221 */ /* 0x000fc60000010000 */
[----:B0-----:R-:W-:Y:S01]  /*bbf0*/  LDS R53, [R18.X4+0x180] ;  /* 0x0001800012357984 */ /* 0x001fe20000004800 */
[----:B-1----:R-:W-:-:S03]  /*bc00*/  IMAD R16, R2, c[0x0][0x2f8], RZ ;  /* 0x0000be0002107a24 */ /* 0x002fc600078e02ff */
[----:B------:R0:W-:Y:S04]  /*bc10*/  LDS R55, [R19.X4+0x200] ;  /* 0x0002000013377984 */ /* 0x0001e80000004800 */
[----:B------:R1:W-:Y:S04]  /*bc20*/  LDS R57, [R20.X4+0x280] ;  /* 0x0002800014397984 */ /* 0x0003e80000004800 */
[----:B------:R-:W-:Y:S01]  /*bc30*/  LDS R21, [R21.X4+0x300] ;  /* 0x0003000015157984 */ /* 0x000fe20000004800 */
[----:B0-----:R-:W-:-:S03]  /*bc40*/  IMAD R19, R5, c[0x0][0x2fc], R16 ;  /* 0x0000bf0005137a24 */ /* 0x001fc600078e0210 */
[----:B------:R-:W-:Y:S01]  /*bc50*/  LDS R59, [R22.X4+0x380] ;  /* 0x00038000163b7984 */ /* 0x000fe20000004800 */
[----:B-1----:R-:W-:-:S03]  /*bc60*/  IADD3 R20, P1, R14, -0x7e0, RZ ;  /* 0xfffff8200e147810 */ /* 0x002fc60007f3e0ff */
        /* <DEDUP_REMOVED lines=8> */
[----:B------:R0:W-:Y:S04]  /*bcf0*/  @!P6 STS [0x2100], R47 ;  /* 0x0021002fff00e388 */ /* 0x0001e80000000800 */
[----:B------:R-:W-:Y:S01]  /*bd00*/  BAR.SYNC.DEFER_BLOCKING 0x0 ;  /* 0x0000000000007b1d */ /* 0x000fe20000010000 */
[----:B0-----:R-:W-:-:S05]  /*bd10*/  IADD3.X R47, R72, -0x1, RZ, P1, !PT ;  /* 0xffffffff482f7810 */ /* 0x001fca0000ffe4ff */
[----:B------:R-:W0:Y:S02]  /*bd20*/  LDS R69, [0x2100] ;  /* 0x00210000ff457984 */ /* 0x000e240000000800 */
[----:B0-----:R-:W-:Y:S01]  /*bd30*/  ISETP.GE.AND P0, PT, R14, R69, PT ;  /* 0x000000450e00720c */ /* 0x001fe20003f06270 */
[----:B------:R-:W-:-:S05]  /*bd40*/  IMAD.WIDE.U32 R14, R5, c[0x0][0x2f8], RZ ;  /* 0x0000be00050e7a25 */ /* 0x000fca00078e00ff */
[----:B------:R-:W-:-:S07]  /*bd50*/  IADD3 R71, R15, R19, RZ ;  /* 0x000000130f477210 */ /* 0x000fce0007ffe0ff */
[----:B------:R-:W-:Y:S05]  /*bd60*/  @P0 BRA `(.L_x_207) ;  /* 0x000000b000000947 */ /* 0x000fea0003800000 */
[----:B------:R-:W-:Y:S02]  /*bd70*/  MOV R16, R48 ;  /* 0x0000003000107202 */ /* 0x000fe40000000f00 */
[----:B------:R-:W-:Y:S01]  /*bd80*/  MOV R17, R49 ;  /* 0x0000003100117202 */ /* 0x000fe20000000f00 */
[----:B------:R-:W-:-:S04]  /*bd90*/  IMAD R49, R3, c[0x0][0x300], RZ ;  /* 0x0000c00003317a24 */ /* 0x000fc800078e02ff */
[----:B------:R-:W-:-:S04]  /*bda0*/  IMAD.WIDE.U32 R16, R5, c[0x0][0x2f8], R16 ;  /* 0x0000be0005107a25 */ /* 0x000fc800078e0010 */
[----:B------:R-:W-:Y:S01]  /*bdb0*/  IMAD R49, R0, c[0x0][0x304], R49 ;  /* 0x0000c10000317a24 */ /* 0x000fe200078e0231 */
[----:B------:R-:W-:-:S05]  /*bdc0*/  IADD3 R17, R19, R17, RZ ;  /* 0x0000001113117210 */ /* 0x000fca0007ffe0ff */
[----:B------:R-:W-:-:S05]  /*bdd0*/  IMAD.WIDE.U32 R16, R0, c[0x0][0x300], R16 ;  /* 0x0000c00000107a25 */ /* 0x000fca00078e0010 */
[----:B------:R-:W-:Y:S02]  /*bde0*/  IADD3 R17, R17, R49, RZ ;  /* 0x0000003111117210 */ /* 0x000fe40007ffe0ff */
[----:B------:R-:W-:-:S04]  /*bdf0*/  LEA R18, P0, R16, c[0x0][0x340], 0x2 ;  /* 0x0000d00010127a11 */ /* 0x000fc800078010ff */
[----:B------:R-:W-:-:S05]  /*be00*/  LEA.HI.X R19, R16, c[0x0][0x344], R17, 0x2, P0 ;  /* 0x0000d10010137a11 */ /* 0x000fca00000f1411 */
[----:B------:R0:W-:Y:S04]  /*be10*/  STG.E [R18.64], R13 ;  /* 0x0000000d12007986 */ /* 0x0001e8000c101906 */
.L_x_207:
[----:B------:R-:W-:Y:S05]  /*be20*/  BSYNC B0 ;  /* 0x0000000000007941 */ /* 0x000fea0003800000 */
.L_x_206:
[----:B------:R-:W-:Y:S01]  /*be30*/  MOV R15, R71 ;  /* 0x00000047000f7202 */ /* 0x000fe20000000f00 */
[----:B------:R-:W-:Y:S01]  /*be40*/  IMAD R17, R3, c[0x0][0x300], RZ ;  /* 0x0000c00003117a24 */ /* 0x000fe200078e02ff */
[----:B0-----:R-:W-:Y:S01]  /*be50*/  LEA R13, P1, R20, c[0x0][0x340], 0x2 ;  /* 0x0000d000140d7a11 */ /* 0x001fe200078210ff */
[----:B------:R-:W-:Y:S01]  /*be60*/  UIADD3 UR10, UP0, UR10, -0x2000, URZ ;  /* 0xffffe0000a0a7890 */ /* 0x000fe2000ff1e03f */
[-C--:B------:R-:W-:Y:S01]  /*be70*/  ISETP.GE.AND P3, PT, R46, R69.reuse, PT ;  /* 0x000000452e00720c */ /* 0x080fe20003f66270 */
[----:B------:R-:W-:Y:S01]  /*be80*/  IMAD.WIDE.U32 R14, R0, c[0x0][0x300], R14 ;  /* 0x0000c000000e7a25 */ /* 0x000fe200078e000e */
[----:B------:R-:W-:Y:S01]  /*be90*/  LEA.HI.X R16, R20, c[0x0][0x344], R47, 0x2, P1 ;  /* 0x0000d10014107a11 */ /* 0x000fe200008f142f */
[----:B------:R-:W-:Y:S01]  /*bea0*/  UIADD3 UR12, UP1, UR12, -0x2000, URZ ;  /* 0xffffe0000c0c7890 */ /* 0x000fe2000ff3e03f */
[-C--:B------:R-:W-:Y:S01]  /*beb0*/  ISETP.GE.AND P4, PT, R45, R69.reuse, PT ;  /* 0x000000452d00720c */ /* 0x080fe20003f86270 */
[----:B------:R-:W-:Y:S01]  /*bec0*/  IMAD R18, R0, c[0x0][0x304], R17 ;  /* 0x0000c10000127a24 */ /* 0x000fe200078e0211 */
[----:B------:R-:W-:Y:S01]  /*bed0*/  IADD3 R17, P0, R123, R14, RZ ;  /* 0x0000000e7b117210 */ /* 0x000fe20007f1e0ff */
[----:B------:R-:W-:Y:S01]  /*bee0*/  UIADD3 UR8, UP2, UR8, -0x2000, URZ ;  /* 0xffffe00008087890 */ /* 0x000fe2000ff5e03f */
[----:B------:R-:W-:Y:S01]  /*bef0*/  ISETP.GE.AND P5, PT, R44, R69, PT ;  /* 0x000000452c00720c */ /* 0x000fe20003fa6270 */
[----:B------:R-:W-:Y:S01]  /*bf00*/  UIADD3.X UR11, UR11, -0x1, URZ, UP0, !UPT ;  /* 0xffffffff0b0b7890 */ /* 0x000fe200087fe43f */
[----:B------:R-:W-:Y:S01]  /*bf10*/  IADD3.X R15, R125, R18, R15, P0, !PT ;  /* 0x000000127d0f7210 */ /* 0x000fe200007fe40f */
[----:B------:R-:W-:Y:S01]  /*bf20*/  UIADD3.X UR13, UR13, -0x1, URZ, UP1, !UPT ;  /* 0xffffffff0d0d7890 */ /* 0x000fe20008ffe43f */
[----:B------:R-:W-:Y:S01]  /*bf30*/  LEA R14, P0, R17, R13, 0x2 ;  /* 0x0000000d110e7211 */ /* 0x000fe200078010ff */
[----:B------:R-:W-:Y:S01]  /*bf40*/  UIADD3.X UR9, UR9, -0x1, URZ, UP2, !UPT ;  /* 0xffffffff09097890 */ /* 0x000fe200097fe43f */
[----:B------:R-:W-:-:S02]  /*bf50*/  ISETP.GE.AND P6, PT, R43, R69, PT ;  /* 0x000000452b00720c */ /* 0x000fc40003fc6270 */
[----:B------:R-:W-:Y:S02]  /*bf60*/  LEA.HI.X R15, R17, R16, R15, 0x2, P0 ;  /* 0x00000010110f7211 */ /* 0x000fe400000f140f */
[-C--:B------:R-:W-:Y:S02]  /*bf70*/  ISETP.GE.AND P1, PT, R41, R69.reuse, PT ;  /* 0x000000452900720c */ /* 0x080fe40003f26270 */
[-C--:B------:R-:W-:Y:S01]  /*bf80*/  ISETP.GE.AND P2, PT, R40, R69.reuse, PT ;  /* 0x000000452800720c */ /* 0x080fe20003f46270 */
[----:B------:R0:W-:Y:S01]  /*bf90*/  @!P3 STG.E [R14.64], R31 ;  /* 0x0000001f0e00b986 */ /* 0x0001e2000c101906 */
[-C--:B------:R-:W-:Y:S02]  /*bfa0*/  ISETP.GE.AND P3, PT, R39, R69.reuse, PT ;  /* 0x000000452700720c */ /* 0x080fe40003f66270 */
[-C--:B------:R-:W-:Y:S01]  /*bfb0*/  ISETP.GE.AND P0, PT, R42, R69.reuse, PT ;  /* 0x000000452a00720c */ /* 0x080fe20003f06270 */
[----:B------:R0:W-:Y:S01]  /*bfc0*/  @!P4 STG.E [R14.64+0x80], R51 ;  /* 0x000080330e00c986 */ /* 0x0001e2000c101906 */
[----:B------:R-:W-:-:S02]  /*bfd0*/  ISETP.GE.AND P4, PT, R38, R69, PT ;  /* 0x000000452600720c */ /* 0x000fc40003f86270 */
[----:B------:R-:W-:Y:S01]  /*bfe0*/  IADD3 R11, R11, 0x1, RZ ;  /* 0x000000010b0b7810 */ /* 0x000fe20007ffe0ff */
        /* <DEDUP_REMOVED lines=19> */
[----:B------:R-:W-:-:S13]  /*c120*/  ISETP.GT.AND P0, PT, R12, 0x1, PT ;  /* 0x000000010c00780c */ /* 0x000fda0003f04270 */
[----:B0-----:R-:W-:Y:S01]  /*c130*/  @!P0 CALL.REL.NOINC `(.L_x_133) ;  /* 0x0000001000008944 */ /* 0x001fe20003c00000 */
[----:B------:R-:W-:Y:S05]  /*c140*/  BRA `(.L_x_208) ;  /* 0xffff446000007947 */ /* 0x000fea000383ffff */
.L_x_133:
        /* <DEDUP_REMOVED lines=11> */
[----:B------:R-:W0:Y:S09]  /*c200*/  SHFL.DOWN P1, R2, R5, 0x2, 0x1f ;  /* 0x08401f0005027f89 */ /* 0x000e320000020000 */
[----:B--2--5:R-:W-:-:S04]  /*c210*/  @!P2 SHF.R.S32.HI R13, RZ, 0x1f, R10 ;  /* 0x0000001fff0da819 */ /* 0x024fc8000001140a */
        /* <DEDUP_REMOVED lines=16> */
[----:B------:R-:W-:-:S04]  /*c320*/  @!P1 FADD.FTZ R4, R5, R4 ;  /* 0x0000000405049221 */ /* 0x000fc80000010000 */
[----:B--2---:R-:W-:-:S05]  /*c330*/  @!P1 FADD.FTZ R11, R4, R9 ;  /* 0x00000009040b9221 */ /* 0x004fca0000010000 */
[----:B------:R0:W-:Y:S02]  /*c340*/  RED.E.ADD.F32.FTZ.RN.STRONG.GPU [R210.64], R11 ;  /* 0x0000000bd200798e */ /* 0x0001e4000c10e786 */
.L_x_210:
[----:B0-----:R-:W-:Y:S05]  /*c350*/  BSYNC B0 ;  /* 0x0000000000007941 */ /* 0x001fea0003800000 */
.L_x_209:
        /* <DEDUP_REMOVED lines=24> */
[----:B------:R-:W4:Y:S01]  /*c4e0*/  @!P0 LDS R7, [0x2120] ;  /* 0x00212000ff078984 */ /* 0x000f220000000800 */
[----:B0-----:R-:W-:-:S04]  /*c4f0*/  @!P0 FADD.FTZ R4, R6, R4 ;  /* 0x0000000406048221 */ /* 0x001fc80000010000 */
[----:B------:R-:W-:-:S04]  /*c500*/  @!P0 FADD.FTZ R4, R5, R4 ;  /* 0x0000000405048221 */ /* 0x000fc80000010000 */
[----:B----4-:R-:W-:-:S05]  /*c510*/  @!P0 FADD.FTZ R6, R4, R7 ;  /* 0x0000000704068221 */ /* 0x010fca0000010000 */
[----:B------:R0:W-:Y:S01]  /*c520*/  RED.E.ADD.F32.FTZ.RN.STRONG.GPU [R208.64], R6 ;  /* 0x00000006d000798e */ /* 0x0001e2000c10e786 */
[----:B------:R-:W-:Y:S01]  /*c530*/  HFMA2.MMA R21, -RZ, RZ, 0, 0 ;  /* 0x00000000ff157435 */ /* 0x000fe200000001ff */
[----:B------:R-:W-:Y:S05]  /*c540*/  BRA `(.L_x_213) ;  /* 0x0000001000007947 */ /* 0x000fea0003800000 */
.L_x_212:
[----:B------:R-:W0:Y:S02]  /*c550*/  S2R R21, SR_TID.X ;  /* 0x0000000000157919 */ /* 0x000e240000002100 */
.L_x_213:
[----:B0-----:R-:W-:Y:S05]  /*c560*/  BSYNC B0 ;  /* 0x0000000000007941 */ /* 0x001fea0003800000 */
.L_x_211:
[----:B------:R-:W-:-:S13]  /*c570*/  ISETP.GE.AND P0, PT, R21, c[0x0][0x16c], PT ;  /* 0x00005b0015007a0c */ /* 0x000fda0003f06270 */
[----:B------:R-:W-:Y:S05]  /*c580*/  @P0 EXIT ;  /* 0x000000000000094d */ /* 0x000fea0003800000 */
[C---:B------:R-:W-:Y:S02]  /*c590*/  IMAD R19, R3.reuse, c[0x0][0x1b8], RZ ;  /* 0x00006e0003137a24 */ /* 0x040fe400078e02ff */
[C---:B------:R-:W-:Y:S02]  /*c5a0*/  IMAD R5, R3.reuse, c[0x0][0x288], RZ ;  /* 0x0000a20003057a24 */ /* 0x040fe400078e02ff */
[C---:B--2---:R-:W-:Y:S02]  /*c5b0*/  IMAD R13, R3.reuse, c[0x0][0x2c8], RZ ;  /* 0x0000b200030d7a24 */ /* 0x044fe400078e02ff */
[C---:B------:R-:W-:Y:S02]  /*c5c0*/  IMAD R15, R3.reuse, c[0x0][0x2a8], RZ ;  /* 0x0000aa00030f7a24 */ /* 0x040fe400078e02ff */
[----:B------:R-:W-:Y:S02]  /*c5d0*/  IMAD R23, R3, c[0x0][0x198], RZ ;  /* 0x0000660003177a24 */ /* 0x000fe400078e02ff */
[----:B------:R-:W-:-:S02]  /*c5e0*/  IMAD R3, R0, c[0x0][0x1bc], R19 ;  /* 0x00006f0000037a24 */ /* 0x000fc400078e0213 */
[----:B------:R-:W-:-:S04]  /*c5f0*/  IMAD.WIDE.U32 R6, R0, c[0x0][0x288], RZ ;  /* 0x0000a20000067a25 */ /* 0x000fc800078e00ff */
[----:B------:R-:W-:-:S04]  /*c600*/  IMAD.WIDE.U32 R8, R0, c[0x0][0x2c8], RZ ;  /* 0x0000b20000087a25 */ /* 0x000fc800078e00ff */
[----:B------:R-:W-:-:S04]  /*c610*/  IMAD.WIDE.U32 R10, R0, c[0x0][0x2a8], RZ ;  /* 0x0000aa00000a7a25 */ /* 0x000fc800078e00ff */
[----:B------:R-:W-:-:S04]  /*c620*/  IMAD.WIDE.U32 R16, R0, c[0x0][0x1b8], RZ ;  /* 0x00006e0000107a25 */ /* 0x000fc800078e00ff */
[C---:B------:R-:W-:Y:S01]  /*c630*/  IMAD R5, R0.reuse, c[0x0][0x28c], R5 ;  /* 0x0000a30000057a24 */ /* 0x040fe200078e0205 */
[----:B------:R-:W-:Y:S01]  /*c640*/  IADD3 R39, R17, R3, RZ ;  /* 0x0000000311277210 */ /* 0x000fe20007ffe0ff */
[C---:B------:R-:W-:Y:S02]  /*c650*/  IMAD R13, R0.reuse, c[0x0][0x2cc], R13 ;  /* 0x0000b300000d7a24 */ /* 0x040fe400078e020d */
[C---:B------:R-:W-:Y:S01]  /*c660*/  IMAD R15, R0.reuse, c[0x0][0x2ac], R15 ;  /* 0x0000ab00000f7a24 */ /* 0x040fe200078e020f */
[----:B------:R-:W-:Y:S01]  /*c670*/  IADD3 R33, R7, R5, RZ ;  /* 0x0000000507217210 */ /* 0x000fe20007ffe0ff */
[C---:B------:R-:W-:Y:S01]  /*c680*/  IMAD R23, R0.reuse, c[0x0][0x19c], R23 ;  /* 0x0000670000177a24 */ /* 0x040fe200078e0217 */
[----:B------:R-:W-:Y:S01]  /*c690*/  IADD3 R31, R9, R13, RZ ;  /* 0x0000000d091f7210 */ /* 0x000fe20007ffe0ff */
[----:B------:R-:W-:Y:S01]  /*c6a0*/  IMAD.WIDE.U32 R18, R0, c[0x0][0x198], RZ ;  /* 0x0000660000127a25 */ /* 0x000fe200078e00ff */
[----:B------:R-:W-:-:S04]  /*c6b0*/  IADD3 R29, R11, R15, RZ ;  /* 0x0000000f0b1d7210 */ /* 0x000fc80007ffe0ff */
[----:B------:R-:W-:Y:S02]  /*c6c0*/  IADD3 R41, R19, R23, RZ ;  /* 0x0000001713297210 */ /* 0x000fe40007ffe0ff */
.L_x_214:
[----:B0-----:R-:W0:Y:S01]  /*c6d0*/  LDS.64 R22, [R21.X8+0x5990] ;  /* 0x0059900015167984 */ /* 0x001e220000008a00 */
[----:B------:R-:W-:Y:S01]  /*c6e0*/  SHF.R.S32.HI R0, RZ, 0x1f, R21 ;  /* 0x0000001fff007819 */ /* 0x000fe20000011415 */
[----:B------:R-:W-:Y:S01]  /*c6f0*/  YIELD ;  /* 0x0000000000007946 */ /* 0x000fe20003800000 */
[----:B------:R-:W-:Y:S01]  /*c700*/  MOV R2, R6 ;  /* 0x0000000600027202 */ /* 0x000fe20000000f00 */
[----:B------:R-:W2:Y:S01]  /*c710*/  LDS.64 R24, [R21.X8+0x6190] ;  /* 0x0061900015187984 */ /* 0x000ea20000008a00 */
[----:B------:R-:W-:Y:S01]  /*c720*/  MOV R3, R33 ;  /* 0x0000002100037202 */ /* 0x000fe20000000f00 */
[C---:B------:R-:W-:Y:S01]  /*c730*/  IMAD R14, R0.reuse, c[0x0][0x290], RZ ;  /* 0x0000a400000e7a24 */ /* 0x040fe200078e02ff */
[----:B------:R-:W-:Y:S01]  /*c740*/  MOV R12, R16 ;  /* 0x00000010000c7202 */ /* 0x000fe20000000f00 */
[----:B------:R-:W-:Y:S01]  /*c750*/  IMAD R20, R0, c[0x0][0x1c0], RZ ;  /* 0x0000700000147a24 */ /* 0x000fe200078e02ff */
[----:B------:R-:W-:Y:S01]  /*c760*/  MOV R13, R39 ;  /* 0x00000027000d7202 */ /* 0x000fe20000000f00 */
[----:B------:R-:W-:-:S04]  /*c770*/  IMAD.WIDE.U32 R4, R21, c[0x0][0x290], R2 ;  /* 0x0000a40015047a25 */ /* 0x000fc800078e0002 */
        /* <DEDUP_REMOVED lines=11> */
[----:B------:R4:W2:Y:S01]  /*c830*/  LDG.E.64 R26, [R14.64] ;  /* 0x000000060e1a7981 */ /* 0x0008a2000c1e1b00 */
[C---:B------:R-:W-:Y:S01]  /*c840*/  IMAD R20, R0.reuse, c[0x0][0x2b0], RZ ;  /* 0x0000ac0000147a24 */ /* 0x040fe200078e02ff */
[----:B------:R-:W-:Y:S01]  /*c850*/  MOV R12, R18 ;  /* 0x00000012000c7202 */ /* 0x000fe20000000f00 */
[----:B------:R-:W-:Y:S01]  /*c860*/  IMAD R28, R0, c[0x0][0x1a0], RZ ;  /* 0x00006800001c7a24 */ /* 0x000fe200078e02ff */
[----:B------:R-:W-:Y:S01]  /*c870*/  MOV R13, R41 ;  /* 0x00000029000d7202 */ /* 0x000fe20000000f00 */
[----:B------:R-:W-:-:S02]  /*c880*/  IMAD R35, R21, c[0x0][0x2b4], R20 ;  /* 0x0000ad0015237a24 */ /* 0x000fc400078e0214 */
[C---:B------:R-:W-:Y:S01]  /*c890*/  IMAD R37, R21.reuse, c[0x0][0x1a4], R28 ;  /* 0x0000690015257a24 */ /* 0x040fe200078e021c */
[----:B0-----:R-:W-:Y:S01]  /*c8a0*/  MOV R2, R10 ;  /* 0x0000000a00027202 */ /* 0x001fe20000000f00 */
[----:B------:R-:W-:Y:S01]  /*c8b0*/  IMAD.WIDE.U32 R12, R21, c[0x0][0x1a0], R12 ;  /* 0x00006800150c7a25 */ /* 0x000fe200078e000c */
[----:B------:R-:W-:-:S04]  /*c8c0*/  MOV R3, R29 ;  /* 0x0000001d00037202 */ /* 0x000fc80000000f00 */
[----:B----4-:R-:W-:Y:S01]  /*c8d0*/  LEA R14, P1, R12, c[0x0][0x228], 0x3 ;  /* 0x00008a000c0e7a11 */ /* 0x010fe200078218ff */
[----:B------:R-:W-:Y:S01]  /*c8e0*/  IMAD.WIDE.U32 R4, R21, c[0x0][0x2b0], R2 ;  /* 0x0000ac0015047a25 */ /* 0x000fe200078e0002 */
[----:B------:R-:W-:-:S04]  /*c8f0*/  IADD3 R13, R13, R37, RZ ;  /* 0x000000250d0d7210 */ /* 0x000fc80007ffe0ff */
[----:B------:R-:W-:Y:S02]  /*c900*/  IADD3 R3, R5, R35, RZ ;  /* 0x0000002305037210 */ /* 0x000fe40007ffe0ff */
[----:B------:R-:W-:Y:S02]  /*c910*/  LEA R2, P0, R4, c[0x0][0x318], 0x3 ;  /* 0x0000c60004027a11 */ /* 0x000fe400078018ff */
[----:B------:R-:W-:Y:S02]  /*c920*/  LEA.HI.X R15, R12, c[0x0][0x22c], R13, 0x3, P1 ;  /* 0x00008b000c0f7a11 */ /* 0x000fe400008f1c0d */
[----:B------:R-:W-:Y:S01]  /*c930*/  LEA.HI.X R3, R4, c[0x0][0x31c], R3, 0x3, P0 ;  /* 0x0000c70004037a11 */ /* 0x000fe200000f1c03 */
[-C--:B--2---:R-:W-:Y:S02]  /*c940*/  FMUL.FTZ R5, R25, R27.reuse ;  /* 0x0000001b19057220 */ /* 0x084fe40000410000 */
[C---:B------:R-:W-:Y:S02]  /*c950*/  FMUL.FTZ R27, R24.reuse, R27 ;  /* 0x0000001b181b7220 */ /* 0x040fe40000410000 */
[----:B------:R-:W-:-:S02]  /*c960*/  FFMA.FTZ R23, R24, R26, R5 ;  /* 0x0000001a18177223 */ /* 0x000fc40000010005 */
[----:B------:R-:W-:-:S03]  /*c970*/  FFMA.FTZ R27, R25, R26, -R27 ;  /* 0x0000001a191b7223 */ /* 0x000fc6000001081b */
[----:B------:R-:W-:Y:S04]  /*c980*/  RED.E.ADD.F32.FTZ.RN.STRONG.GPU [R2.64], R23 ;  /* 0x000000170200798e */ /* 0x000fe8000c10e786 */
[----:B------:R0:W-:Y:S04]  /*c990*/  RED.E.ADD.F32.FTZ.RN.STRONG.GPU [R2.64+0x4], R27 ;  /* 0x0000041b0200798e */ /* 0x0001e8000c10e786 */
[----:B------:R-:W2:Y:S01]  /*c9a0*/  LDG.E.64 R14, [R14.64] ;  /* 0x000000060e0e7981 */ /* 0x000ea2000c1e1b00 */
[----:B------:R-:W-:-:S04]  /*c9b0*/  IMAD R0, R0, c[0x0][0x2d0], RZ ;  /* 0x0000b40000007a24 */ /* 0x000fc800078e02ff */
[----:B------:R-:W-:Y:S01]  /*c9c0*/  IMAD R5, R21, c[0x0][0x2d4], R0 ;  /* 0x0000b50015057a24 */ /* 0x000fe200078e0200 */
[----:B0-----:R-:W-:Y:S02]  /*c9d0*/  MOV R2, R8 ;  /* 0x0000000800027202 */ /* 0x001fe40000000f00 */
[----:B------:R-:W-:-:S05]  /*c9e0*/  MOV R3, R31 ;  /* 0x0000001f00037202 */ /* 0x000fca0000000f00 */
[C---:B------:R-:W-:Y:S01]  /*c9f0*/  IMAD.WIDE.U32 R12, R21.reuse, c[0x0][0x2d0], R2 ;  /* 0x0000b400150c7a25 */ /* 0x040fe200078e0002 */
[----:B------:R-:W-:-:S04]  /*ca00*/  IADD3 R21, R21, c[0x0][0x0], RZ ;  /* 0x0000000015157a10 */ /* 0x000fc80007ffe0ff */
[----:B------:R-:W-:Y:S02]  /*ca10*/  LEA R4, P0, R12, c[0x0][0x320], 0x3 ;  /* 0x0000c8000c047a11 */ /* 0x000fe400078018ff */
[----:B------:R-:W-:-:S04]  /*ca20*/  IADD3 R5, R13, R5, RZ ;  /* 0x000000050d057210 */ /* 0x000fc80007ffe0ff */
        /* <DEDUP_REMOVED lines=9> */
[----:B------:R-:W-:Y:S05]  /*cac0*/  EXIT ;  /* 0x000000000000794d */ /* 0x000fea0003800000 */
.L_x_171:
[----:B------:R-:W-:Y:S01]  /*cad0*/  HFMA2.MMA R72, -RZ, RZ, 0, 5.9604644775390625e-08 ;  /* 0x00000001ff487435 */ /* 0x000fe200000001ff */
[----:B------:R-:W-:Y:S02]  /*cae0*/  MOV R67, R66 ;  /* 0x0000004200437202 */ /* 0x000fe40000000f00 */
[----:B------:R-:W-:Y:S02]  /*caf0*/  MOV R74, RZ ;  /* 0x000000ff004a7202 */ /* 0x000fe40000000f00 */
[----:B------:R-:W-:-:S02]  /*cb00*/  MOV R77, 0xffffffff ;  /* 0xffffffff004d7802 */ /* 0x000fc40000000f00 */
[----:B------:R-:W-:Y:S02]  /*cb10*/  MOV R64, 0xcb30 ;  /* 0x0000cb3000407802 */ /* 0x000fe40000000f00 */
[----:B-----5:R-:W-:Y:S05]  /*cb20*/  CALL.REL.NOINC `($__internal_8_$__cuda_sm70_shflsync_up) ;  /* 0x00001e6000007944 */ /* 0x020fea0003c00000 */
[----:B-1----:R-:W-:Y:S01]  /*cb30*/  MOV R69, R67 ;  /* 0x0000004300457202 */ /* 0x002fe20000000f00 */
[----:B0-----:R-:W-:Y:S05]  /*cb40*/  BRA `(.L_x_215) ;  /* 0xffff913000007947 */ /* 0x001fea000383ffff */
.L_x_172:
[----:B------:R-:W-:Y:S01]  /*cb50*/  HFMA2.MMA R72, -RZ, RZ, 0, 5.9604644775390625e-08 ;  /* 0x00000001ff487435 */ /* 0x000fe200000001ff */
[----:B------:R-:W-:Y:S02]  /*cb60*/  MOV R67, R76 ;  /* 0x0000004c00437202 */ /* 0x000fe40000000f00 */
[----:B------:R-:W-:Y:S02]  /*cb70*/  MOV R74, RZ ;  /* 0x000000ff004a7202 */ /* 0x000fe40000000f00 */
[----:B------:R-:W-:Y:S02]  /*cb80*/  MOV R77, 0xffffffff ;  /* 0xffffffff004d7802 */ /* 0x000fe40000000f00 */
[----:B------:R-:W-:Y:S02]  /*cb90*/  MOV R64, 0xcbb0 ;  /* 0x0000cbb000407802 */ /* 0x000fe40000000f00 */
[----:B01---5:R-:W-:Y:S05]  /*cba0*/  CALL.REL.NOINC `($__internal_8_$__cuda_sm70_shflsync_up) ;  /* 0x00001de000007944 */ /* 0x023fea0003c00000 */
[----:B0-----:R-:W-:Y:S01]  /*cbb0*/  HFMA2.MMA R72, -RZ, RZ, 0, 5.9604644775390625e-08 ;  /* 0x00000001ff487435 */ /* 0x001fe200000001ff */
[----:B-1----:R-:W-:Y:S02]  /*cbc0*/  MOV R71, R67 ;  /* 0x0000004300477202 */ /* 0x002fe40000000f00 */
[----:B------:R-:W-:-:S02]  /*cbd0*/  MOV R67, R78 ;  /* 0x0000004e00437202 */ /* 0x000fc40000000f00 */
[----:B------:R-:W-:Y:S02]  /*cbe0*/  MOV R74, RZ ;  /* 0x000000ff004a7202 */ /* 0x000fe40000000f00 */
[----:B------:R-:W-:Y:S02]  /*cbf0*/  MOV R77, 0xffffffff ;  /* 0xffffffff004d7802 */ /* 0x000fe40000000f00 */
[----:B------:R-:W-:Y:S02]  /*cc00*/  MOV R64, 0xcc20 ;  /* 0x0000cc2000407802 */ /* 0x000fe40000000f00 */
[----:B------:R-:W-:Y:S05]  /*cc10*/  CALL.REL.NOINC `($__internal_8_$__cuda_sm70_shflsync_up) ;  /* 0x00001d7000007944 */ /* 0x000fea0003c00000 */
[----:B0-----:R-:W-:Y:S01]  /*cc20*/  HFMA2.MMA R72, -RZ, RZ, 0, 5.9604644775390625e-08 ;  /* 0x00000001ff487435 */ /* 0x001fe200000001ff */
[----:B-1----:R-:W-:Y:S02]  /*cc30*/  MOV R73, R67 ;  /* 0x0000004300497202 */ /* 0x002fe40000000f00 */
[----:B------:R-:W-:Y:S02]  /*cc40*/  MOV R67, R79 ;  /* 0x0000004f00437202 */ /* 0x000fe40000000f00 */
[----:B------:R-:W-:Y:S02]  /*cc50*/  MOV R74, RZ ;  /* 0x000000ff004a7202 */ /* 0x000fe40000000f00 */
[----:B------:R-:W-:-:S02]  /*cc60*/  MOV R77, 0xffffffff ;  /* 0xffffffff004d7802 */ /* 0x000fc40000000f00 */
[----:B------:R-:W-:Y:S02]  /*cc70*/  MOV R64, 0xcc90 ;  /* 0x0000cc9000407802 */ /* 0x000fe40000000f00 */
[----:B------:R-:W-:Y:S05]  /*cc80*/  CALL.REL.NOINC `($__internal_8_$__cuda_sm70_shflsync_up) ;  /* 0x00001d0000007944 */ /* 0x000fea0003c00000 */
        /* <DEDUP_REMOVED lines=20> */
[----:B------:R-:W-:Y:S05]  /*cdd0*/  CALL.REL.NOINC `($__internal_8_$__cuda_sm70_shflsync_up) ;  /* 0x00001bb000007944 */ /* 0x000fea0003c00000 */
[----:B0-----:R-:W-:Y:S01]  /*cde0*/  HFMA2.MMA R72, -RZ, RZ, 0, 1.1920928955078125e-07 ;  /* 0x00000002ff487435 */ /* 0x001fe200000001ff */
[----:B-1----:R-:W-:-:S02]  /*cdf0*/  MOV R66, R67 ;  /* 0x0000004300427202 */ /* 0x002fc40000000f00 */
[----:B------:R-:W-:Y:S02]  /*ce00*/  MOV R67, R76 ;  /* 0x0000004c00437202 */ /* 0x000fe40000000f00 */
[----:B------:R-:W-:Y:S02]  /*ce10*/  MOV R74, RZ ;  /* 0x000000ff004a7202 */ /* 0x000fe40000000f00 */
[----:B------:R-:W-:Y:S02]  /*ce20*/  MOV R77, 0xffffffff ;  /* 0xffffffff004d7802 */ /* 0x000fe40000000f00 */
[----:B------:R-:W-:Y:S02]  /*ce30*/  MOV R64, 0xce50 ;  /* 0x0000ce5000407802 */ /* 0x000fe40000000f00 */
[----:B------:R-:W-:Y:S05]  /*ce40*/  CALL.REL.NOINC `($__internal_8_$__cuda_sm70_shflsync_up) ;  /* 0x00001b4000007944 */ /* 0x000fea0003c00000 */
[----:B0-----:R-:W-:Y:S01]  /*ce50*/  HFMA2.MMA R72, -RZ, RZ, 0, 1.1920928955078125e-07 ;  /* 0x00000002ff487435 */ /* 0x001fe200000001ff */
[----:B-1----:R-:W-:Y:S02]  /*ce60*/  MOV R68, R67 ;  /* 0x0000004300447202 */ /* 0x002fe40000000f00 */
[----:B------:R-:W-:Y:S02]  /*ce70*/  MOV R67, R78 ;  /* 0x0000004e00437202 */ /* 0x000fe40000000f00 */
[----:B------:R-:W-:-:S02]  /*ce80*/  MOV R74, RZ ;  /* 0x000000ff004a7202 */ /* 0x000fc40000000f00 */
[----:B------:R-:W-:Y:S02]  /*ce90*/  MOV R77, 0xffffffff ;  /* 0xffffffff004d7802 */ /* 0x000fe40000000f00 */
[----:B------:R-:W-:Y:S02]  /*cea0*/  MOV R64, 0xcec0 ;  /* 0x0000cec000407802 */ /* 0x000fe40000000f00 */
[----:B------:R-:W-:Y:S05]  /*ceb0*/  CALL.REL.NOINC `($__internal_8_$__cuda_sm70_shflsync_up) ;  /* 0x00001ad000007944 */ /* 0x000fea0003c00000 */
[----:B0-----:R-:W-:Y:S01]  /*cec0*/  HFMA2.MMA R72, -RZ, RZ, 0, 1.1920928955078125e-07 ;  /* 0x00000002ff487435 */ /* 0x001fe200000001ff */
[----:B-1----:R-:W-:Y:S02]  /*ced0*/  MOV R69, R67 ;  /* 0x0000004300457202 */ /* 0x002fe40000000f00 */
[----:B------:R-:W-:Y:S02]  /*cee0*/  MOV R67, R70 ;  /* 0x0000004600437202 */ /* 0x000fe40000000f00 */
[----:B------:R-:W-:Y:S02]  /*cef0*/  MOV R74, RZ ;  /* 0x000000ff004a7202 */ /* 0x000fe40000000f00 */
[----:B------:R-:W-:Y:S02]  /*cf00*/  MOV R77, 0xffffffff ;  /* 0xffffffff004d7802 */ /* 0x000fe40000000f00 */
[----:B------:R-:W-:-:S02]  /*cf10*/  MOV R64, 0xcf30 ;  /* 0x0000cf3000407802 */ /* 0x000fc40000000f00 */
[----:B------:R-:W-:Y:S05]  /*cf20*/  CALL.REL.NOINC `($__internal_8_$__cuda_sm70_shflsync_up) ;  /* 0x00001a6000007944 */ /* 0x000fea0003c00000 */
        /* <DEDUP_REMOVED lines=17> */
[----:B------:R-:W-:Y:S05]  /*d040*/  CALL.REL.NOINC `($__internal_8_$__cuda_sm70_shflsync_up) ;  /* 0x0000194000007944 */ /* 0x000fea0003c00000 */
[----:B0-----:R-:W-:Y:S01]  /*d050*/  HFMA2.MMA R72, -RZ, RZ, 0, 2.384185791015625e-07 ;  /* 0x00000004ff487435 */ /* 0x001fe200000001ff */
[----:B-1----:R-:W-:-:S02]  /*d060*/  MOV R66, R67 ;  /* 0x0000004300427202 */ /* 0x002fc40000000f00 */
[----:B------:R-:W-:Y:S02]  /*d070*/  MOV R67, R76 ;  /* 0x0000004c00437202 */ /* 0x000fe40000000f00 */
[----:B------:R-:W-:Y:S02]  /*d080*/  MOV R74, RZ ;  /* 0x000000ff004a7202 */ /* 0x000fe40000000f00 */
[----:B------:R-:W-:Y:S02]  /*d090*/  MOV R77, 0xffffffff ;  /* 0xffffffff004d7802 */ /* 0x000fe40000000f00 */
[----:B------:R-:W-:Y:S02]  /*d0a0*/  MOV R64, 0xd0c0 ;  /* 0x0000d0c000407802 */ /* 0x000fe40000000f00 */
[----:B------:R-:W-:Y:S05]  /*d0b0*/  CALL.REL.NOINC `($__internal_8_$__cuda_sm70_shflsync_up) ;  /* 0x000018d000007944 */ /* 0x000fea0003c00000 */
[----:B0-----:R-:W-:Y:S01]  /*d0c0*/  HFMA2.MMA R72, -RZ, RZ, 0, 2.384185791015625e-07 ;  /* 0x00000004ff487435 */ /* 0x001fe200000001ff */
[----:B-1----:R-:W-:Y:S02]  /*d0d0*/  MOV R68, R67 ;  /* 0x0000004300447202 */ /* 0x002fe40000000f00 */
[----:B------:R-:W-:Y:S02]  /*d0e0*/  MOV R67, R78 ;  /* 0x0000004e00437202 */ /* 0x000fe40000000f00 */
[----:B------:R-:W-:-:S02]  /*d0f0*/  MOV R74, RZ ;  /* 0x000000ff004a7202 */ /* 0x000fc40000000f00 */
[----:B------:R-:W-:Y:S02]  /*d100*/  MOV R77, 0xffffffff ;  /* 0xffffffff004d7802 */ /* 0x000fe40000000f00 */
[----:B------:R-:W-:Y:S02]  /*d110*/  MOV R64, 0xd130 ;  /* 0x0000d13000407802 */ /* 0x000fe40000000f00 */
[----:B------:R-:W-:Y:S05]  /*d120*/  CALL.REL.NOINC `($__internal_8_$__cuda_sm70_shflsync_up) ;  /* 0x0000186000007944 */ /* 0x000fea0003c00000 */
[----:B0-----:R-:W-:Y:S01]  /*d130*/  HFMA2.MMA R72, -RZ, RZ, 0, 2.384185791015625e-07 ;  /* 0x00000004ff487435 */ /* 0x001fe200000001ff */
        /* <DEDUP_REMOVED lines=24> */
[----:B------:R-:W-:Y:S05]  /*d2c0*/  CALL.REL.NOINC `($__internal_8_$__cuda_sm70_shflsync_up) ;  /* 0x000016c000007944 */ /* 0x000fea0003c00000 */
[----:B0-----:R-:W-:Y:S01]  /*d2d0*/  HFMA2.MMA R72, -RZ, RZ, 0, 4.76837158203125e-07 ;  /* 0x00000008ff487435 */ /* 0x001fe200000001ff */
[----:B-1----:R-:W-:Y:S02]  /*d2e0*/  MOV R66, R67 ;  /* 0x0000004300427202 */ /* 0x002fe40000000f00 */
[----:B------:R-:W-:Y:S02]  /*d2f0*/  MOV R67, R76 ;  /* 0x0000004c00437202 */ /* 0x000fe40000000f00 */
[----:B------:R-:W-:Y:S02]  /*d300*/  MOV R74, RZ ;  /* 0x000000ff004a7202 */ /* 0x000fe40000000f00 */
[----:B------:R-:W-:Y:S02]  /*d310*/  MOV R77, 0xffffffff ;  /* 0xffffffff004d7802 */ /* 0x000fe40000000f00 */
[----:B------:R-:W-:Y:S02]  /*d320*/  MOV R64, 0xd340 ;  /* 0x0000d34000407802 */ /* 0x000fe40000000f00 */
[----:B------:R-:W-:Y:S05]  /*d330*/  CALL.REL.NOINC `($__internal_8_$__cuda_sm70_shflsync_up) ;  /* 0x0000165000007944 */ /* 0x000fea0003c00000 */
[----:B0-----:R-:W-:Y:S01]  /*d340*/  HFMA2.MMA R72, -RZ, RZ, 0, 4.76837158203125e-07 ;  /* 0x00000008ff487435 */ /* 0x001fe200000001ff */
[----:B-1----:R-:W-:-:S02]  /*d350*/  MOV R68, R67 ;  /* 0x0000004300447202 */ /* 0x002fc40000000f00 */
[----:B------:R-:W-:Y:S02]  /*d360*/  MOV R67, R78 ;  /* 0x0000004e00437202 */ /* 0x000fe40000000f00 */
[----:B------:R-:W-:Y:S02]  /*d370*/  MOV R74, RZ ;  /* 0x000000ff004a7202 */ /* 0x000fe40000000f00 */
[----:B------:R-:W-:Y:S02]  /*d380*/  MOV R77, 0xffffffff ;  /* 0xffffffff004d7802 */ /* 0x000fe40000000f00 */
[----:B------:R-:W-:Y:S02]  /*d390*/  MOV R64, 0xd3b0 ;  /* 0x0000d3b000407802 */ /* 0x000fe40000000f00 */
[----:B------:R-:W-:Y:S05]  /*d3a0*/  CALL.REL.NOINC `($__internal_8_$__cuda_sm70_shflsync_up) ;  /* 0x000015e000007944 */ /* 0x000fea0003c00000 */
[----:B0-----:R-:W-:Y:S01]  /*d3b0*/  HFMA2.MMA R72, -RZ, RZ, 0, 4.76837158203125e-07 ;  /* 0x00000008ff487435 */ /* 0x001fe200000001ff */
[----:B-1----:R-:W-:Y:S02]  /*d3c0*/  MOV R69, R67 ;  /* 0x0000004300457202 */ /* 0x002fe40000000f00 */
[----:B------:R-:W-:Y:S02]  /*d3d0*/  MOV R67, R79 ;  /* 0x0000004f00437202 */ /* 0x000fe40000000f00 */
[----:B------:R-:W-:-:S02]  /*d3e0*/  MOV R74, RZ ;  /* 0x000000ff004a7202 */ /* 0x000fc40000000f00 */
[----:B------:R-:W-:Y:S02]  /*d3f0*/  MOV R77, 0xffffffff ;  /* 0xffffffff004d7802 */ /* 0x000fe40000000f00 */
[----:B------:R-:W-:Y:S02]  /*d400*/  MOV R64, 0xd420 ;  /* 0x0000d42000407802 */ /* 0x000fe40000000f00 */
[----:B------:R-:W-:Y:S05]  /*d410*/  CALL.REL.NOINC `($__internal_8_$__cuda_sm70_shflsync_up) ;  /* 0x0000157000007944 */ /* 0x000fea0003c00000 */
        /* <DEDUP_REMOVED lines=18> */
[----:B------:R-:W-:Y:S05]  /*d540*/  CALL.REL.NOINC `($__internal_8_$__cuda_sm70_shflsync_up) ;  /* 0x0000144000007944 */ /* 0x000fea0003c00000 */
[----:B0-----:R-:W-:Y:S01]  /*d550*/  HFMA2.MMA R72, -RZ, RZ, 0, 9.5367431640625e-07 ;  /* 0x00000010ff487435 */ /* 0x001fe200000001ff */
[----:B-1----:R-:W-:-:S02]  /*d560*/  MOV R69, R67 ;  /* 0x0000004300457202 */ /* 0x002fc40000000f00 */
[----:B------:R-:W-:Y:S02]  /*d570*/  MOV R67, R70 ;  /* 0x0000004600437202 */ /* 0x000fe40000000f00 */
[----:B------:R-:W-:Y:S02]  /*d580*/  MOV R74, RZ ;  /* 0x000000ff004a7202 */ /* 0x000fe40000000f00 */
[----:B------:R-:W-:Y:S02]  /*d590*/  MOV R77, 0xffffffff ;  /* 0xffffffff004d7802 */ /* 0x000fe40000000f00 */
[----:B------:R-:W-:Y:S02]  /*d5a0*/  MOV R64, 0xd5c0 ;  /* 0x0000d5c000407802 */ /* 0x000fe40000000f00 */
[----:B------:R-:W-:Y:S05]  /*d5b0*/  CALL.REL.NOINC `($__internal_8_$__cuda_sm70_shflsync_up) ;  /* 0x000013d000007944 */ /* 0x000fea0003c00000 */
[----:B0-----:R-:W-:Y:S01]  /*d5c0*/  HFMA2.MMA R72, -RZ, RZ, 0, 9.5367431640625e-07 ;  /* 0x00000010ff487435 */ /* 0x001fe200000001ff */
[----:B-1----:R-:W-:Y:S02]  /*d5d0*/  MOV R71, R67 ;  /* 0x0000004300477202 */ /* 0x002fe40000000f00 */
[----:B------:R-:W-:Y:S02]  /*d5e0*/  MOV R67, R78 ;  /* 0x0000004e00437202 */ /* 0x000fe40000000f00 */
[----:B------:R-:W-:-:S02]  /*d5f0*/  MOV R74, RZ ;  /* 0x000000ff004a7202 */ /* 0x000fc40000000f00 */
[----:B------:R-:W-:Y:S02]  /*d600*/  MOV R77, 0xffffffff ;  /* 0xffffffff004d7802 */ /* 0x000fe40000000f00 */
[----:B------:R-:W-:Y:S02]  /*d610*/  MOV R64, 0xd630 ;  /* 0x0000d63000407802 */ /* 0x000fe40000000f00 */
[----:B------:R-:W-:Y:S05]  /*d620*/  CALL.REL.NOINC `($__internal_8_$__cuda_sm70_shflsync_up) ;  /* 0x0000136000007944 */ /* 0x000fea0003c00000 */
[----:B0-----:R-:W-:Y:S01]  /*d630*/  HFMA2.MMA R72, -RZ, RZ, 0, 9.5367431640625e-07 ;  /* 0x00000010ff487435 */ /* 0x001fe200000001ff */
[----:B-1----:R-:W-:Y:S02]  /*d640*/  MOV R73, R67 ;  /* 0x0000004300497202 */ /* 0x002fe40000000f00 */
[----:B------:R-:W-:Y:S02]  /*d650*/  MOV R67, R79 ;  /* 0x0000004f00437202 */ /* 0x000fe40000000f00 */
[----:B------:R-:W-:Y:S02]  /*d660*/  MOV R74, RZ ;  /* 0x000000ff004a7202 */ /* 0x000fe40000000f00 */
[----:B------:R-:W-:Y:S02]  /*d670*/  MOV R77, 0xffffffff ;  /* 0xffffffff004d7802 */ /* 0x000fe40000000f00 */
[----:B------:R-:W-:-:S02]  /*d680*/  MOV R64, 0xd6a0 ;  /* 0x0000d6a000407802 */ /* 0x000fc40000000f00 */
[----:B------:R-:W-:Y:S05]  /*d690*/  CALL.REL.NOINC `($__internal_8_$__cuda_sm70_shflsync_up) ;  /* 0x000012f000007944 */ /* 0x000fea0003c00000 */
[----:B01----:R-:W-:Y:S05]  /*d6a0*/  BRA `(.L_x_216) ;  /* 0xffff8a1000007947 */ /* 0x003fea000383ffff */
.L_x_177:
[----:B0-----:R-:W-:Y:S01]  /*d6b0*/  HFMA2.MMA R72, -RZ, RZ, 0, 5.9604644775390625e-08 ;  /* 0x00000001ff487435 */ /* 0x001fe200000001ff */
[----:B-1----:R-:W-:-:S02]  /*d6c0*/  MOV R67, R76 ;  /* 0x0000004c00437202 */ /* 0x002fc40000000f00 */
[----:B------:R-:W-:Y:S02]  /*d6d0*/  MOV R74, RZ ;  /* 0x000000ff004a7202 */ /* 0x000fe40000000f00 */
[----:B------:R-:W-:Y:S02]  /*d6e0*/  MOV R77, 0xffffffff ;  /* 0xffffffff004d7802 */ /* 0x000fe40000000f00 */
[----:B------:R-:W-:Y:S02]  /*d6f0*/  MOV R64, 0xd710 ;  /* 0x0000d71000407802 */ /* 0x000fe40000000f00 */
[----:B-----5:R-:W-:Y:S05]  /*d700*/  CALL.REL.NOINC `($__internal_8_$__cuda_sm70_shflsync_up) ;  /* 0x0000128000007944 */ /* 0x020fea0003c00000 */
[----:B0-----:R-:W-:Y:S01]  /*d710*/  HFMA2.MMA R72, -RZ, RZ, 0, 5.9604644775390625e-08 ;  /* 0x00000001ff487435 */ /* 0x001fe200000001ff */
[----:B-1----:R-:W-:Y:S02]  /*d720*/  MOV R66, R67 ;  /* 0x0000004300427202 */ /* 0x002fe40000000f00 */
[----:B------:R-:W-:Y:S02]  /*d730*/  MOV R67, R205 ;  /* 0x000000cd00437202 */ /* 0x000fe40000000f00 */
[----:B------:R-:W-:Y:S02]  /*d740*/  MOV R74, RZ ;  /* 0x000000ff004a7202 */ /* 0x000fe40000000f00 */
[----:B------:R-:W-:-:S02]  /*d750*/  MOV R77, 0xffffffff ;  /* 0xffffffff004d7802 */ /* 0x000fc40000000f00 */
[----:B------:R-:W-:Y:S02]  /*d760*/  MOV R64, 0xd780 ;  /* 0x0000d78000407802 */ /* 0x000fe40000000f00 */
[----:B------:R-:W-:Y:S05]  /*d770*/  CALL.REL.NOINC `($__internal_8_$__cuda_sm70_shflsync_up) ;  /* 0x0000121000007944 */ /* 0x000fea0003c00000 */
[----:B0-----:R-:W-:Y:S01]  /*d780*/  HFMA2.MMA R72, -RZ, RZ, 0, 5.9604644775390625e-08 ;  /* 0x00000001ff487435 */ /* 0x001fe200000001ff */
[----:B-1----:R-:W-:Y:S02]  /*d790*/  MOV R68, R67 ;  /* 0x0000004300447202 */ /* 0x002fe40000000f00 */
[----:B------:R-:W-:Y:S02]  /*d7a0*/  MOV R67, R75 ;  /* 0x0000004b00437202 */ /* 0x000fe40000000f00 */
[----:B------:R-:W-:Y:S02]  /*d7b0*/  MOV R74, RZ ;  /* 0x000000ff004a7202 */ /* 0x000fe40000000f00 */
[----:B------:R-:W-:Y:S02]  /*d7c0*/  MOV R77, 0xffffffff ;  /* 0xffffffff004d7802 */ /* 0x000fe40000000f00 */
[----:B------:R-:W-:Y:S02]  /*d7d0*/  MOV R64, 0xd7f0 ;  /* 0x0000d7f000407802 */ /* 0x000fe40000000f00 */
[----:B------:R-:W-:Y:S05]  /*d7e0*/  CALL.REL.NOINC `($__internal_8_$__cuda_sm70_shflsync_up) ;  /* 0x000011a000007944 */ /* 0x000fea0003c00000 */
[----:B0-----:R-:W-:Y:S01]  /*d7f0*/  HFMA2.MMA R72, -RZ, RZ, 0, 5.9604644775390625e-08 ;  /* 0x00000001ff487435 */ /* 0x001fe200000001ff */
[----:B-1----:R-:W-:-:S02]  /*d800*/  MOV R70, R67 ;  /* 0x0000004300467202 */ /* 0x002fc40000000f00 */
[----:B------:R-:W-:Y:S02]  /*d810*/  MOV R67, R73 ;  /* 0x0000004900437202 */ /* 0x000fe40000000f00 */
[----:B------:R-:W-:Y:S02]  /*d820*/  MOV R74, RZ ;  /* 0x000000ff004a7202 */ /* 0x000fe40000000f00 */
[----:B------:R-:W-:Y:S02]  /*d830*/  MOV R77, 0xffffffff ;  /* 0xffffffff004d7802 */ /* 0x000fe40000000f00 */
[----:B------:R-:W-:Y:S02]  /*d840*/  MOV R64, 0xd860 ;  /* 0x0000d86000407802 */ /* 0x000fe40000000f00 */
[----:B------:R-:W-:Y:S05]  /*d850*/  CALL.REL.NOINC `($__internal_8_$__cuda_sm70_shflsync_up) ;  /* 0x0000113000007944 */ /* 0x000fea0003c00000 */
[----:B-1----:R-:W-:Y:S01]  /*d860*/  MOV R78, R67 ;  /* 0x00000043004e7202 */ /* 0x002fe20000000f00 */
[----:B------:R-:W-:Y:S01]  /*d870*/  HFMA2.MMA R67, -RZ, RZ, 0, 0 ;  /* 0x00000000ff437435 */ /* 0x000fe200000001ff */
[----:B0-----:R-:W-:Y:S02]  /*d880*/  MOV R77, R68 ;  /* 0x00000044004d7202 */ /* 0x001fe40000000f00 */
[----:B------:R-:W-:-:S02]  /*d890*/  MOV R69, R60 ;  /* 0x0000003c00457202 */ /* 0x000fc40000000f00 */
[----:B------:R-:W-:Y:S02]  /*d8a0*/  MOV R76, R66 ;  /* 0x00000042004c7202 */ /* 0x000fe40000000f00 */
[----:B------:R-:W-:Y:S02]  /*d8b0*/  MOV R68, R70 ;  /* 0x0000004600447202 */ /* 0x000fe40000000f00 */
[----:B------:R-:W-:Y:S02]  /*d8c0*/  MOV R74, 0x1f ;  /* 0x0000001f004a7802 */ /* 0x000fe40000000f00 */
[----:B------:R-:W-:Y:S02]  /*d8d0*/  MOV R72, 0xffffffff ;  /* 0xffffffff00487802 */ /* 0x000fe40000000f00 */
[----:B------:R-:W-:Y:S02]  /*d8e0*/  MOV R64, 0xd900 ;  /* 0x0000d90000407802 */ /* 0x000fe40000000f00 */
[----:B------:R-:W-:Y:S05]  /*d8f0*/  CALL.REL.NOINC `($__internal_7_$__cuda_sm70_shflsync_idx_p) ;  /* 0x0000105000007944 */ /* 0x000fea0003c00000 */
[----:B-1----:R-:W-:Y:S01]  /*d900*/  MOV R79, R67 ;  /* 0x00000043004f7202 */ /* 0x002fe20000000f00 */
[----:B------:R-:W-:Y:S01]  /*d910*/  HFMA2.MMA R67, -RZ, RZ, 0, 0 ;  /* 0x00000000ff437435 */ /* 0x000fe200000001ff */
[----:B0-----:R-:W-:-:S02]  /*d920*/  MOV R69, R61 ;  /* 0x0000003d00457202 */ /* 0x001fc40000000f00 */
[----:B------:R-:W-:Y:S02]  /*d930*/  MOV R74, 0x1f ;  /* 0x0000001f004a7802 */ /* 0x000fe40000000f00 */
[----:B------:R-:W-:Y:S02]  /*d940*/  MOV R72, 0xffffffff ;  /* 0xffffffff00487802 */ /* 0x000fe40000000f00 */
[----:B------:R-:W-:Y:S02]  /*d950*/  MOV R64, 0xd970 ;  /* 0x0000d97000407802 */ /* 0x000fe40000000f00 */
[----:B------:R-:W-:Y:S05]  /*d960*/  CALL.REL.NOINC `($__internal_7_$__cuda_sm70_shflsync_idx_p) ;  /* 0x00000fe000007944 */ /* 0x000fea0003c00000 */
[----:B-1----:R-:W-:Y:S01]  /*d970*/  MOV R83, R67 ;  /* 0x0000004300537202 */ /* 0x002fe20000000f00 */
[----:B------:R-:W-:Y:S01]  /*d980*/  HFMA2.MMA R67, -RZ, RZ, 0, 0 ;  /* 0x00000000ff437435 */ /* 0x000fe200000001ff */
[----:B0-----:R-:W-:Y:S02]  /*d990*/  MOV R69, R62 ;  /* 0x0000003e00457202 */ /* 0x001fe40000000f00 */
[----:B------:R-:W-:Y:S02]  /*d9a0*/  MOV R74, 0x1f ;  /* 0x0000001f004a7802 */ /* 0x000fe40000000f00 */
[----:B------:R-:W-:-:S02]  /*d9b0*/  MOV R72, 0xffffffff ;  /* 0xffffffff00487802 */ /* 0x000fc40000000f00 */
[----:B------:R-:W-:Y:S02]  /*d9c0*/  MOV R64, 0xd9e0 ;  /* 0x0000d9e000407802 */ /* 0x000fe40000000f00 */
[----:B------:R-:W-:Y:S05]  /*d9d0*/  CALL.REL.NOINC `($__internal_7_$__cuda_sm70_shflsync_idx_p) ;  /* 0x00000f7000007944 */ /* 0x000fea0003c00000 */
[----:B-1----:R-:W-:Y:S01]  /*d9e0*/  MOV R70, R67 ;  /* 0x0000004300467202 */ /* 0x002fe20000000f00 */
[----:B------:R-:W-:Y:S01]  /*d9f0*/  HFMA2.MMA R67, -RZ, RZ, 0, 0 ;  /* 0x00000000ff437435 */ /* 0x000fe200000001ff */
[----:B0-----:R-:W-:Y:S02]  /*da00*/  MOV R69, R63 ;  /* 0x0000003f00457202 */ /* 0x001fe40000000f00 */
[----:B------:R-:W-:Y:S02]  /*da10*/  MOV R74, 0x1f ;  /* 0x0000001f004a7802 */ /* 0x000fe40000000f00 */
[----:B------:R-:W-:Y:S02]  /*da20*/  MOV R72, 0xffffffff ;  /* 0xffffffff00487802 */ /* 0x000fe40000000f00 */
[----:B------:R-:W-:Y:S02]  /*da30*/  MOV R64, 0xda50 ;  /* 0x0000da5000407802 */ /* 0x000fe40000000f00 */
[----:B------:R-:W-:Y:S05]  /*da40*/  CALL.REL.NOINC `($__internal_7_$__cuda_sm70_shflsync_idx_p) ;  /* 0x00000f0000007944 */ /* 0x000fea0003c00000 */
[----:B-1----:R-:W-:Y:S01]  /*da50*/  MOV R71, R67 ;  /* 0x0000004300477202 */ /* 0x002fe20000000f00 */
[----:B0-----:R-:W-:Y:S05]  /*da60*/  BRA `(.L_x_217) ;  /* 0xffff899000007947 */ /* 0x001fea000383ffff */
.L_x_180:
[----:B------:R-:W-:Y:S01]  /*da70*/  HFMA2.MMA R68, -RZ, RZ, 0, 5.9604644775390625e-08 ;  /* 0x00000001ff447435 */ /* 0x000fe200000001ff */
[----:B------:R-:W-:-:S02]  /*da80*/  MOV R67, 0x1f ;  /* 0x0000001f00437802 */ /* 0x000fc40000000f00 */
[----:B------:R-:W-:Y:S02]  /*da90*/  MOV R80, 0xffffffff ;  /* 0xffffffff00507802 */ /* 0x000fe40000000f00 */
[----:B------:R-:W-:Y:S02]  /*daa0*/  MOV R64, 0xdac0 ;  /* 0x0000dac000407802 */ /* 0x000fe40000000f00 */
[----:B------:R-:W-:Y:S05]  /*dab0*/  CALL.REL.NOINC `($__internal_6_$__cuda_sm70_shflsync_down) ;  /* 0x00000e5000007944 */ /* 0x000fea0003c00000 */
[----:B-1----:R-:W-:Y:S01]  /*dac0*/  MOV R66, R80 ;  /* 0x0000005000427202 */ /* 0x002fe20000000f00 */
[----:B0-----:R-:W-:Y:S05]  /*dad0*/  BRA `(.L_x_218) ;  /* 0xffff9ed000007947 */ /* 0x001fea000383ffff */
.L_x_181:
[----:B------:R-:W-:Y:S01]  /*dae0*/  HFMA2.MMA R68, -RZ, RZ, 0, 5.9604644775390625e-08 ;  /* 0x00000001ff447435 */ /* 0x000fe200000001ff */
[----:B0-----:R-:W-:Y:S02]  /*daf0*/  MOV R69, R75 ;  /* 0x0000004b00457202 */ /* 0x001fe40000000f00 */
[----:B------:R-:W-:Y:S02]  /*db00*/  MOV R67, 0x1f ;  /* 0x0000001f00437802 */ /* 0x000fe40000000f00 */
[----:B------:R-:W-:Y:S02]  /*db10*/  MOV R80, 0xffffffff ;  /* 0xffffffff00507802 */ /* 0x000fe40000000f00 */
[----:B------:R-:W-:-:S02]  /*db20*/  MOV R64, 0xdb40 ;  /* 0x0000db4000407802 */ /* 0x000fc40000000f00 */
[----:B-1----:R-:W-:Y:S05]  /*db30*/  CALL.REL.NOINC `($__internal_6_$__cuda_sm70_shflsync_down) ;  /* 0x00000dd000007944 */ /* 0x002fea0003c00000 */
[----:B0-----:R-:W-:Y:S01]  /*db40*/  HFMA2.MMA R68, -RZ, RZ, 0, 5.9604644775390625e-08 ;  /* 0x00000001ff447435 */ /* 0x001fe200000001ff */
[----:B-1----:R-:W-:-:S02]  /*db50*/  MOV R70, R80 ;  /* 0x0000005000467202 */ /* 0x002fc40000000f00 */
[----:B------:R-:W-:Y:S02]  /*db60*/  MOV R69, R73 ;  /* 0x0000004900457202 */ /* 0x000fe40000000f00 */
[----:B------:R-:W-:Y:S02]  /*db70*/  MOV R67, 0x1f ;  /* 0x0000001f00437802 */ /* 0x000fe40000000f00 */
[----:B------:R-:W-:Y:S02]  /*db80*/  MOV R80, 0xffffffff ;  /* 0xffffffff00507802 */ /* 0x000fe40000000f00 */
[----:B------:R-:W-:Y:S02]  /*db90*/  MOV R64, 0xdbb0 ;  /* 0x0000dbb000407802 */ /* 0x000fe40000000f00 */
[----:B------:R-:W-:Y:S05]  /*dba0*/  CALL.REL.NOINC `($__internal_6_$__cuda_sm70_shflsync_down) ;  /* 0x00000d6000007944 */ /* 0x000fea0003c00000 */
[----:B0-----:R-:W-:Y:S01]  /*dbb0*/  HFMA2.MMA R68, -RZ, RZ, 0, 5.9604644775390625e-08 ;  /* 0x00000001ff447435 */ /* 0x001fe200000001ff */
[----:B-1----:R-:W-:Y:S02]  /*dbc0*/  MOV R72, R80 ;  /* 0x0000005000487202 */ /* 0x002fe40000000f00 */
[----:B------:R-:W-:Y:S02]  /*dbd0*/  MOV R69, R71 ;  /* 0x0000004700457202 */ /* 0x000fe40000000f00 */
[----:B------:R-:W-:-:S02]  /*dbe0*/  MOV R67, 0x1f ;  /* 0x0000001f00437802 */ /* 0x000fc40000000f00 */
[----:B------:R-:W-:Y:S02]  /*dbf0*/  MOV R80, 0xffffffff ;  /* 0xffffffff00507802 */ /* 0x000fe40000000f00 */
[----:B------:R-:W-:Y:S02]  /*dc00*/  MOV R64, 0xdc20 ;  /* 0x0000dc2000407802 */ /* 0x000fe40000000f00 */
[----:B------:R-:W-:Y:S05]  /*dc10*/  CALL.REL.NOINC `($__internal_6_$__cuda_sm70_shflsync_down) ;  /* 0x00000cf000007944 */ /* 0x000fea0003c00000 */
[----:B01----:R-:W-:Y:S05]  /*dc20*/  BRA `(.L_x_219) ;  /* 0xffff9dc000007947 */ /* 0x003fea000383ffff */
.L_x_184:
[----:B------:R-:W-:Y:S01]  /*dc30*/  HFMA2.MMA R68, -RZ, RZ, 0, 1.1920928955078125e-07 ;  /* 0x00000002ff447435 */ /* 0x000fe200000001ff */
[----:B0-----:R-:W-:Y:S02]  /*dc40*/  MOV R69, R76 ;  /* 0x0000004c00457202 */ /* 0x001fe40000000f00 */
[----:B------:R-:W-:Y:S02]  /*dc50*/  MOV R67, 0x1f ;  /* 0x0000001f00437802 */ /* 0x000fe40000000f00 */
[----:B------:R-:W-:Y:S02]  /*dc60*/  MOV R80, 0xffffffff ;  /* 0xffffffff00507802 */ /* 0x000fe40000000f00 */
[----:B------:R-:W-:Y:S02]  /*dc70*/  MOV R64, 0xdc90 ;  /* 0x0000dc9000407802 */ /* 0x000fe40000000f00 */
[----:B-1234-:R-:W-:Y:S05]  /*dc80*/  CALL.REL.NOINC `($__internal_6_$__cuda_sm70_shflsync_down) ;  /* 0x00000c8000007944 */ /* 0x01efea0003c00000 */
[----:B0-----:R-:W-:Y:S01]  /*dc90*/  HFMA2.MMA R68, -RZ, RZ, 0, 1.1920928955078125e-07 ;  /* 0x00000002ff447435 */ /* 0x001fe200000001ff */
[----:B-1----:R-:W-:-:S02]  /*dca0*/  MOV R66, R80 ;  /* 0x0000005000427202 */ /* 0x002fc40000000f00 */
[----:B------:R-:W-:Y:S02]  /*dcb0*/  MOV R69, R75 ;  /* 0x0000004b00457202 */ /* 0x000fe40000000f00 */
[----:B------:R-:W-:Y:S02]  /*dcc0*/  MOV R67, 0x1f ;  /* 0x0000001f00437802 */ /* 0x000fe40000000f00 */
[----:B------:R-:W-:Y:S02]  /*dcd0*/  MOV R80, 0xffffffff ;  /* 0xffffffff00507802 */ /* 0x000fe40000000f00 */
[----:B------:R-:W-:Y:S02]  /*dce0*/  MOV R64, 0xdd00 ;  /* 0x0000dd0000407802 */ /* 0x000fe40000000f00 */
[----:B------:R-:W-:Y:S05]  /*dcf0*/  CALL.REL.NOINC `($__internal_6_$__cuda_sm70_shflsync_down) ;  /* 0x00000c1000007944 */ /* 0x000fea0003c00000 */
[----:B0-----:R-:W-:Y:S01]  /*dd00*/  HFMA2.MMA R68, -RZ, RZ, 0, 1.1920928955078125e-07 ;  /* 0x00000002ff447435 */ /* 0x001fe200000001ff */
[----:B-1----:R-:W-:Y:S02]  /*dd10*/  MOV R70, R80 ;  /* 0x0000005000467202 */ /* 0x002fe40000000f00 */
[----:B------:R-:W-:Y:S02]  /*dd20*/  MOV R69, R73 ;  /* 0x0000004900457202 */ /* 0x000fe40000000f00 */
[----:B------:R-:W-:-:S02]  /*dd30*/  MOV R67, 0x1f ;  /* 0x0000001f00437802 */ /* 0x000fc40000000f00 */
[----:B------:R-:W-:Y:S02]  /*dd40*/  MOV R80, 0xffffffff ;  /* 0xffffffff00507802 */ /* 0x000fe40000000f00 */
[----:B------:R-:W-:Y:S02]  /*dd50*/  MOV R64, 0xdd70 ;  /* 0x0000dd7000407802 */ /* 0x000fe40000000f00 */
[----:B------:R-:W-:Y:S05]  /*dd60*/  CALL.REL.NOINC `($__internal_6_$__cuda_sm70_shflsync_down) ;  /* 0x00000ba000007944 */ /* 0x000fea0003c00000 */
[----:B0-----:R-:W-:Y:S01]  /*dd70*/  HFMA2.MMA R68, -RZ, RZ, 0, 1.1920928955078125e-07 ;  /* 0x00000002ff447435 */ /* 0x001fe200000001ff */
[----:B-1----:R-:W-:Y:S02]  /*dd80*/  MOV R72, R80 ;  /* 0x0000005000487202 */ /* 0x002fe40000000f00 */
[----:B------:R-:W-:Y:S02]  /*dd90*/  MOV R69, R71 ;  /* 0x0000004700457202 */ /* 0x000fe40000000f00 */
[----:B------:R-:W-:Y:S02]  /*dda0*/  MOV R67, 0x1f ;  /* 0x0000001f00437802 */ /* 0x000fe40000000f00 */
[----:B------:R-:W-:Y:S02]  /*ddb0*/  MOV R80, 0xffffffff ;  /* 0xffffffff00507802 */ /* 0x000fe40000000f00 */
[----:B------:R-:W-:-:S02]  /*ddc0*/  MOV R64, 0xdde0 ;  /* 0x0000dde000407802 */ /* 0x000fc40000000f00 */
[----:B------:R-:W-:Y:S05]  /*ddd0*/  CALL.REL.NOINC `($__internal_6_$__cuda_sm70_shflsync_down) ;  /* 0x00000b3000007944 */ /* 0x000fea0003c00000 */
[----:B01----:R-:W-:Y:S05]  /*dde0*/  BRA `(.L_x_220) ;  /* 0xffff9d5000007947 */ /* 0x003fea000383ffff */
.L_x_187:
[----:B------:R-:W-:Y:S01]  /*ddf0*/  HFMA2.MMA R68, -RZ, RZ, 0, 2.384185791015625e-07 ;  /* 0x00000004ff447435 */ /* 0x000fe200000001ff */
[----:B------:R-:W-:-:S02]  /*de00*/  MOV R69, R76 ;  /* 0x0000004c00457202 */ /* 0x000fc40000000f00 */
[----:B------:R-:W-:Y:S02]  /*de10*/  MOV R67, 0x1f ;  /* 0x0000001f00437802 */ /* 0x000fe40000000f00 */
[----:B0-----:R-:W-:Y:S02]  /*de20*/  MOV R80, 0xffffffff ;  /* 0xffffffff00507802 */ /* 0x001fe40000000f00 */
[----:B------:R-:W-:Y:S02]  /*de30*/  MOV R64, 0xde50 ;  /* 0x0000de5000407802 */ /* 0x000fe40000000f00 */
[----:B-1234-:R-:W-:Y:S05]  /*de40*/  CALL.REL.NOINC `($__internal_6_$__cuda_sm70_shflsync_down) ;  /* 0x00000ac000007944 */ /* 0x01efea0003c00000 */
[----:B-1----:R-:W-:Y:S01]  /*de50*/  MOV R66, R80 ;  /* 0x0000005000427202 */ /* 0x002fe20000000f00 */
[----:B0-----:R-:W-:Y:S05]  /*de60*/  BRA `(.L_x_221) ;  /* 0xffff9df000007947 */ /* 0x001fea000383ffff */
.L_x_188:
[----:B------:R-:W-:Y:S01]  /*de70*/  HFMA2.MMA R68, -RZ, RZ, 0, 2.384185791015625e-07 ;  /* 0x00000004ff447435 */ /* 0x000fe200000001ff */
[----:B------:R-:W-:Y:S02]  /*de80*/  MOV R69, R75 ;  /* 0x0000004b00457202 */ /* 0x000fe40000000f00 */
[----:B------:R-:W-:Y:S02]  /*de90*/  MOV R67, 0x1f ;  /* 0x0000001f00437802 */ /* 0x000fe40000000f00 */
[----:B0-----:R-:W-:-:S02]  /*dea0*/  MOV R80, 0xffffffff ;  /* 0xffffffff00507802 */ /* 0x001fc40000000f00 */
[----:B------:R-:W-:Y:S02]  /*deb0*/  MOV R64, 0xded0 ;  /* 0x0000ded000407802 */ /* 0x000fe40000000f00 */
[----:B-1234-:R-:W-:Y:S05]  /*dec0*/  CALL.REL.NOINC `($__internal_6_$__cuda_sm70_shflsync_down) ;  /* 0x00000a4000007944 */ /* 0x01efea0003c00000 */
[----:B0-----:R-:W-:Y:S01]  /*ded0*/  HFMA2.MMA R68, -RZ, RZ, 0, 2.384185791015625e-07 ;  /* 0x00000004ff447435 */ /* 0x001fe200000001ff */
[----:B-1----:R-:W-:Y:S02]  /*dee0*/  MOV R70, R80 ;  /* 0x0000005000467202 */ /* 0x002fe40000000f00 */
[----:B------:R-:W-:Y:S02]  /*def0*/  MOV R69, R73 ;  /* 0x0000004900457202 */ /* 0x000fe40000000f00 */
[----:B------:R-:W-:Y:S02]  /*df00*/  MOV R67, 0x1f ;  /* 0x0000001f00437802 */ /* 0x000fe40000000f00 */
[----:B------:R-:W-:Y:S02]  /*df10*/  MOV R80, 0xffffffff ;  /* 0xffffffff00507802 */ /* 0x000fe40000000f00 */
[----:B------:R-:W-:Y:S02]  /*df20*/  MOV R64, 0xdf40 ;  /* 0x0000df4000407802 */ /* 0x000fe40000000f00 */
[----:B------:R-:W-:Y:S05]  /*df30*/  CALL.REL.NOINC `($__internal_6_$__cuda_sm70_shflsync_down) ;  /* 0x000009d000007944 */ /* 0x000fea0003c00000 */
[----:B0-----:R-:W-:Y:S01]  /*df40*/  HFMA2.MMA R68, -RZ, RZ, 0, 2.384185791015625e-07 ;  /* 0x00000004ff447435 */ /* 0x001fe200000001ff */
[----:B-1----:R-:W-:-:S02]  /*df50*/  MOV R72, R80 ;  /* 0x0000005000487202 */ /* 0x002fc40000000f00 */
[----:B------:R-:W-:Y:S02]  /*df60*/  MOV R69, R71 ;  /* 0x0000004700457202 */ /* 0x000fe40000000f00 */
[----:B------:R-:W-:Y:S02]  /*df70*/  MOV R67, 0x1f ;  /* 0x0000001f00437802 */ /* 0x000fe40000000f00 */
[----:B------:R-:W-:Y:S02]  /*df80*/  MOV R80, 0xffffffff ;  /* 0xffffffff00507802 */ /* 0x000fe40000000f00 */
[----:B------:R-:W-:Y:S02]  /*df90*/  MOV R64, 0xdfb0 ;  /* 0x0000dfb000407802 */ /* 0x000fe40000000f00 */
[----:B------:R-:W-:Y:S05]  /*dfa0*/  CALL.REL.NOINC `($__internal_6_$__cuda_sm70_shflsync_down) ;  /* 0x0000096000007944 */ /* 0x000fea0003c00000 */
[----:B01----:R-:W-:Y:S05]  /*dfb0*/  BRA `(.L_x_222) ;  /* 0xffff9ce000007947 */ /* 0x003fea000383ffff */
.L_x_191:
[----:B------:R-:W-:Y:S01]  /*dfc0*/  HFMA2.MMA R68, -RZ, RZ, 0, 4.76837158203125e-07 ;  /* 0x00000008ff447435 */ /* 0x000fe200000001ff */
[----:B------:R-:W-:Y:S02]  /*dfd0*/  MOV R69, R76 ;  /* 0x0000004c00457202 */ /* 0x000fe40000000f00 */
[----:B------:R-:W-:Y:S02]  /*dfe0*/  MOV R67, 0x1f ;  /* 0x0000001f00437802 */ /* 0x000fe40000000f00 */
[----:B0-----:R-:W-:-:S02]  /*dff0*/  MOV R80, 0xffffffff ;  /* 0xffffffff00507802 */ /* 0x001fc40000000f00 */
[----:B------:R-:W-:Y:S02]  /*e000*/  MOV R64, 0xe020 ;  /* 0x0000e02000407802 */ /* 0x000fe40000000f00 */
[----:B-1234-:R-:W-:Y:S05]  /*e010*/  CALL.REL.NOINC `($__internal_6_$__cuda_sm70_shflsync_down) ;  /* 0x000008f000007944 */ /* 0x01efea0003c00000 */
[----:B0-----:R-:W-:Y:S01]  /*e020*/  HFMA2.MMA R68, -RZ, RZ, 0, 4.76837158203125e-07 ;  /* 0x00000008ff447435 */ /* 0x001fe200000001ff */
[----:B-1----:R-:W-:Y:S02]  /*e030*/  MOV R66, R80 ;  /* 0x0000005000427202 */ /* 0x002fe40000000f00 */
[----:B------:R-:W-:Y:S02]  /*e040*/  MOV R69, R75 ;  /* 0x0000004b00457202 */ /* 0x000fe40000000f00 */
[----:B------:R-:W-:Y:S02]  /*e050*/  MOV R67, 0x1f ;  /* 0x0000001f00437802 */ /* 0x000fe40000000f00 */
[----:B------:R-:W-:Y:S02]  /*e060*/  MOV R80, 0xffffffff ;  /* 0xffffffff00507802 */ /* 0x000fe40000000f00 */
[----:B------:R-:W-:Y:S02]  /*e070*/  MOV R64, 0xe090 ;  /* 0x0000e09000407802 */ /* 0x000fe40000000f00 */
[----:B------:R-:W-:Y:S05]  /*e080*/  CALL.REL.NOINC `($__internal_6_$__cuda_sm70_shflsync_down) ;  /* 0x0000088000007944 */ /* 0x000fea0003c00000 */
[----:B0-----:R-:W-:Y:S01]  /*e090*/  HFMA2.MMA R68, -RZ, RZ, 0, 4.76837158203125e-07 ;  /* 0x00000008ff447435 */ /* 0x001fe200000001ff */
[----:B-1----:R-:W-:-:S02]  /*e0a0*/  MOV R70, R80 ;  /* 0x0000005000467202 */ /* 0x002fc40000000f00 */
[----:B------:R-:W-:Y:S02]  /*e0b0*/  MOV R69, R73 ;  /* 0x0000004900457202 */ /* 0x000fe40000000f00 */
[----:B------:R-:W-:Y:S02]  /*e0c0*/  MOV R67, 0x1f ;  /* 0x0000001f00437802 */ /* 0x000fe40000000f00 */
[----:B------:R-:W-:Y:S02]  /*e0d0*/  MOV R80, 0xffffffff ;  /* 0xffffffff00507802 */ /* 0x000fe40000000f00 */
[----:B------:R-:W-:Y:S02]  /*e0e0*/  MOV R64, 0xe100 ;  /* 0x0000e10000407802 */ /* 0x000fe40000000f00 */
[----:B------:R-:W-:Y:S05]  /*e0f0*/  CALL.REL.NOINC `($__internal_6_$__cuda_sm70_shflsync_down) ;  /* 0x0000081000007944 */ /* 0x000fea0003c00000 */
[----:B0-----:R-:W-:Y:S01]  /*e100*/  HFMA2.MMA R68, -RZ, RZ, 0, 4.76837158203125e-07 ;  /* 0x00000008ff447435 */ /* 0x001fe200000001ff */
[----:B-1----:R-:W-:Y:S02]  /*e110*/  MOV R72, R80 ;  /* 0x0000005000487202 */ /* 0x002fe40000000f00 */
[----:B------:R-:W-:Y:S02]  /*e120*/  MOV R69, R71 ;  /* 0x0000004700457202 */ /* 0x000fe40000000f00 */
[----:B------:R-:W-:-:S02]  /*e130*/  MOV R67, 0x1f ;  /* 0x0000001f00437802 */ /* 0x000fc40000000f00 */
[----:B------:R-:W-:Y:S02]  /*e140*/  MOV R80, 0xffffffff ;  /* 0xffffffff00507802 */ /* 0x000fe40000000f00 */
[----:B------:R-:W-:Y:S02]  /*e150*/  MOV R64, 0xe170 ;  /* 0x0000e17000407802 */ /* 0x000fe40000000f00 */
[----:B------:R-:W-:Y:S05]  /*e160*/  CALL.REL.NOINC `($__internal_6_$__cuda_sm70_shflsync_down) ;  /* 0x000007a000007944 */ /* 0x000fea0003c00000 */
[----:B01----:R-:W-:Y:S05]  /*e170*/  BRA `(.L_x_223) ;  /* 0xffff9c7000007947 */ /* 0x003fea000383ffff */
.L_x_194:
[----:B------:R-:W-:Y:S01]  /*e180*/  HFMA2.MMA R68, -RZ, RZ, 0, 9.5367431640625e-07 ;  /* 0x00000010ff447435 */ /* 0x000fe200000001ff */
[----:B------:R-:W-:Y:S02]  /*e190*/  MOV R69, R76 ;  /* 0x0000004c00457202 */ /* 0x000fe40000000f00 */
[----:B------:R-:W-:Y:S02]  /*e1a0*/  MOV R67, 0x1f ;  /* 0x0000001f00437802 */ /* 0x000fe40000000f00 */
[----:B0-----:R-:W-:Y:S02]  /*e1b0*/  MOV R80, 0xffffffff ;  /* 0xffffffff00507802 */ /* 0x001fe40000000f00 */
[----:B------:R-:W-:Y:S02]  /*e1c0*/  MOV R64, 0xe1e0 ;  /* 0x0000e1e000407802 */ /* 0x000fe40000000f00 */
[----:B-1234-:R-:W-:Y:S05]  /*e1d0*/  CALL.REL.NOINC `($__internal_6_$__cuda_sm70_shflsync_down) ;  /* 0x0000073000007944 */ /* 0x01efea0003c00000 */
[----:B-1----:R-:W-:Y:S01]  /*e1e0*/  MOV R66, R80 ;  /* 0x0000005000427202 */ /* 0x002fe20000000f00 */
[----:B0-----:R-:W-:Y:S05]  /*e1f0*/  BRA `(.L_x_224) ;  /* 0xffff9d1000007947 */ /* 0x001fea000383ffff */
.L_x_195:
[----:B------:R-:W-:Y:S01]  /*e200*/  HFMA2.MMA R68, -RZ, RZ, 0, 9.5367431640625e-07 ;  /* 0x00000010ff447435 */ /* 0x000fe200000001ff */
[----:B------:R-:W-:-:S02]  /*e210*/  MOV R69, R75 ;  /* 0x0000004b00457202 */ /* 0x000fc40000000f00 */
[----:B------:R-:W-:Y:S02]  /*e220*/  MOV R67, 0x1f ;  /* 0x0000001f00437802 */ /* 0x000fe40000000f00 */
[----:B0-----:R-:W-:Y:S02]  /*e230*/  MOV R80, 0xffffffff ;  /* 0xffffffff00507802 */ /* 0x001fe40000000f00 */
[----:B------:R-:W-:Y:S02]  /*e240*/  MOV R64, 0xe260 ;  /* 0x0000e26000407802 */ /* 0x000fe40000000f00 */
[----:B-1234-:R-:W-:Y:S05]  /*e250*/  CALL.REL.NOINC `($__internal_6_$__cuda_sm70_shflsync_down) ;  /* 0x000006b000007944 */ /* 0x01efea0003c00000 */
[----:B0-----:R-:W-:Y:S01]  /*e260*/  HFMA2.MMA R68, -RZ, RZ, 0, 9.5367431640625e-07 ;  /* 0x00000010ff447435 */ /* 0x001fe200000001ff */
[----:B-1----:R-:W-:Y:S02]  /*e270*/  MOV R70, R80 ;  /* 0x0000005000467202 */ /* 0x002fe40000000f00 */
[----:B------:R-:W-:Y:S02]  /*e280*/  MOV R69, R73 ;  /* 0x0000004900457202 */ /* 0x000fe40000000f00 */
[----:B------:R-:W-:Y:S02]  /*e290*/  MOV R67, 0x1f ;  /* 0x0000001f00437802 */ /* 0x000fe40000000f00 */
[----:B------:R-:W-:-:S02]  /*e2a0*/  MOV R80, 0xffffffff ;  /* 0xffffffff00507802 */ /* 0x000fc40000000f00 */
[----:B------:R-:W-:Y:S02]  /*e2b0*/  MOV R64, 0xe2d0 ;  /* 0x0000e2d000407802 */ /* 0x000fe40000000f00 */
[----:B------:R-:W-:Y:S05]  /*e2c0*/  CALL.REL.NOINC `($__internal_6_$__cuda_sm70_shflsync_down) ;  /* 0x0000064000007944 */ /* 0x000fea0003c00000 */
[----:B0-----:R-:W-:Y:S01]  /*e2d0*/  HFMA2.MMA R68, -RZ, RZ, 0, 9.5367431640625e-07 ;  /* 0x00000010ff447435 */ /* 0x001fe200000001ff */
[----:B-1----:R-:W-:Y:S02]  /*e2e0*/  MOV R72, R80 ;  /* 0x0000005000487202 */ /* 0x002fe40000000f00 */
[----:B------:R-:W-:Y:S02]  /*e2f0*/  MOV R69, R71 ;  /* 0x0000004700457202 */ /* 0x000fe40000000f00 */
[----:B------:R-:W-:Y:S02]  /*e300*/  MOV R67, 0x1f ;  /* 0x0000001f00437802 */ /* 0x000fe40000000f00 */
[----:B------:R-:W-:Y:S02]  /*e310*/  MOV R80, 0xffffffff ;  /* 0xffffffff00507802 */ /* 0x000fe40000000f00 */
[----:B------:R-:W-:Y:S02]  /*e320*/  MOV R64, 0xe340 ;  /* 0x0000e34000407802 */ /* 0x000fe40000000f00 */
[----:B------:R-:W-:Y:S05]  /*e330*/  CALL.REL.NOINC `($__internal_6_$__cuda_sm70_shflsync_down) ;  /* 0x000005d000007944 */ /* 0x000fea0003c00000 */
[----:B01----:R-:W-:Y:S05]  /*e340*/  BRA `(.L_x_225) ;  /* 0xffff9c0000007947 */ /* 0x003fea000383ffff */
.L_x_198:
[----:B------:R-:W-:Y:S01]  /*e350*/  HFMA2.MMA R67, -RZ, RZ, 0, 0 ;  /* 0x00000000ff437435 */ /* 0x000fe200000001ff */
[----:B------:R-:W-:-:S02]  /*e360*/  MOV R69, R76 ;  /* 0x0000004c00457202 */ /* 0x000fc40000000f00 */
[----:B------:R-:W-:Y:S02]  /*e370*/  MOV R74, 0x1f ;  /* 0x0000001f004a7802 */ /* 0x000fe40000000f00 */
[----:B----4-:R-:W-:Y:S02]  /*e380*/  MOV R72, 0xffffffff ;  /* 0xffffffff00487802 */ /* 0x010fe40000000f00 */
[----:B------:R-:W-:Y:S02]  /*e390*/  MOV R64, 0xe3b0 ;  /* 0x0000e3b000407802 */ /* 0x000fe40000000f00 */
[----:B0123--:R-:W-:Y:S05]  /*e3a0*/  CALL.REL.NOINC `($__internal_7_$__cuda_sm70_shflsync_idx_p) ;  /* 0x000005a000007944 */ /* 0x00ffea0003c00000 */
        /* <DEDUP_REMOVED lines=21> */
[----:B------:R-:W-:Y:S01]  /*e500*/  HFMA2.MMA R68, -RZ, RZ, 0, 5.9604644775390625e-08 ;  /* 0x00000001ff447435 */ /* 0x000fe200000001ff */
[----:B-1----:R-:W-:Y:S02]  /*e510*/  MOV R250, R67 ;  /* 0x0000004300fa7202 */ /* 0x002fe40000000f00 */
[----:B0-----:R-:W-:Y:S02]  /*e520*/  MOV R69, R76 ;  /* 0x0000004c00457202 */ /* 0x001fe40000000f00 */
[----:B------:R-:W-:Y:S02]  /*e530*/  MOV R67, 0x1f ;  /* 0x0000001f00437802 */ /* 0x000fe40000000f00 */
[----:B------:R-:W-:-:S02]  /*e540*/  MOV R80, 0xffffffff ;  /* 0xffffffff00507802 */ /* 0x000fc40000000f00 */
[----:B------:R-:W-:Y:S02]  /*e550*/  MOV R64, 0xe570 ;  /* 0x0000e57000407802 */ /* 0x000fe40000000f00 */
[----:B------:R-:W-:Y:S05]  /*e560*/  CALL.REL.NOINC `($__internal_6_$__cuda_sm70_shflsync_down) ;  /* 0x000003a000007944 */ /* 0x000fea0003c00000 */
[----:B0-----:R-:W-:Y:S01]  /*e570*/  HFMA2.MMA R68, -RZ, RZ, 0, 5.9604644775390625e-08 ;  /* 0x00000001ff447435 */ /* 0x001fe200000001ff */
[----:B-1----:R-:W-:Y:S02]  /*e580*/  MOV R70, R80 ;  /* 0x0000005000467202 */ /* 0x002fe40000000f00 */
[----:B------:R-:W-:Y:S02]  /*e590*/  MOV R69, R75 ;  /* 0x0000004b00457202 */ /* 0x000fe40000000f00 */
[----:B------:R-:W-:Y:S02]  /*e5a0*/  MOV R67, 0x1f ;  /* 0x0000001f00437802 */ /* 0x000fe40000000f00 */
[----:B------:R-:W-:Y:S02]  /*e5b0*/  MOV R80, 0xffffffff ;  /* 0xffffffff00507802 */ /* 0x000fe40000000f00 */
[----:B------:R-:W-:Y:S02]  /*e5c0*/  MOV R64, 0xe5e0 ;  /* 0x0000e5e000407802 */ /* 0x000fe40000000f00 */
[----:B------:R-:W-:Y:S05]  /*e5d0*/  CALL.REL.NOINC `($__internal_6_$__cuda_sm70_shflsync_down) ;  /* 0x0000033000007944 */ /* 0x000fea0003c00000 */
        /* <DEDUP_REMOVED lines=14> */
[CC--:B------:R-:W-:Y:S01]  /*e6c0*/  FMUL.FTZ R247, R60.reuse, R251.reuse ;  /* 0x000000fb3cf77220 */ /* 0x0c0fe20000410000 */
[----:B0-----:R-:W-:Y:S01]  /*e6d0*/  MOV R69, R60 ;  /* 0x0000003c00457202 */ /* 0x001fe20000000f00 */
[----:B------:R-:W-:Y:S01]  /*e6e0*/  FMUL.FTZ R248, R60, R252 ;  /* 0x000000fc3cf87220 */ /* 0x000fe20000410000 */
[----:B------:R-:W-:Y:S01]  /*e6f0*/  MOV R68, R70 ;  /* 0x0000004600447202 */ /* 0x000fe20000000f00 */
        /* <DEDUP_REMOVED lines=10> */
[----:B-1----:R-:W-:Y:S05]  /*e7a0*/  CALL.REL.NOINC `($__internal_7_$__cuda_sm70_shflsync_idx_p) ;  /* 0x000001a000007944 */ /* 0x002fea0003c00000 */
        /* <DEDUP_REMOVED lines=21> */
[----:B01----:R-:W-:Y:S05]  /*e900*/  BRA `(.L_x_226) ;  /* 0xffff986000007947 */ /* 0x003fea000383ffff */
        .weak           $__internal_6_$__cuda_sm70_shflsync_down
        .type           $__internal_6_$__cuda_sm70_shflsync_down,@function
        .size           $__internal_6_$__cuda_sm70_shflsync_down,($__internal_7_$__cuda_sm70_shflsync_idx_p - $__internal_6_$__cuda_sm70_shflsync_down)
$__internal_6_$__cuda_sm70_shflsync_down:
[----:B------:R-:W-:Y:S01]  /*e910*/  HFMA2.MMA R65, -RZ, RZ, 0, 0 ;  /* 0x00000000ff417435 */ /* 0x000fe200000001ff */
[----:B------:R-:W-:Y:S04]  /*e920*/  WARPSYNC R80 ;  /* 0x0000005000007348 */ /* 0x000fe80003800000 */
[----:B------:R0:W1:Y:S01]  /*e930*/  SHFL.DOWN PT, R80, R69, R68, R67 ;  /* 0x0800004445507389 */ /* 0x00006200000e0043 */
[----:B------:R-:W-:Y:S05]  /*e940*/  RET.REL.NODEC R64 `(_Z25selective_scan_bwd_kernelI32Selective_Scan_bwd_kernel_traitsILi128ELi16ELb0ELb0ELb0ELb1ELb0EfN3c107complexIfEEEEv12SSMParamsBwd) ;  /* 0xffff16b040007950 */ /* 0x000fea0003c3ffff */
        .weak           $__internal_7_$__cuda_sm70_shflsync_idx_p
        .type           $__internal_7_$__cuda_sm70_shflsync_idx_p,@function
        .size           $__internal_7_$__cuda_sm70_shflsync_idx_p,($__internal_8_$__cuda_sm70_shflsync_up - $__internal_7_$__cuda_sm70_shflsync_idx_p)
$__internal_7_$__cuda_sm70_shflsync_idx_p:
[----:B------:R-:W-:Y:S01]  /*e950*/  MOV R65, 0x0 ;  /* 0x0000000000417802 */ /* 0x000fe20000000f00 */
[----:B------:R-:W-:Y:S04]  /*e960*/  WARPSYNC R72 ;  /* 0x0000004800007348 */ /* 0x000fe80003800000 */
[----:B------:R0:W1:Y:S01]  /*e970*/  SHFL.IDX PT, R67, R69, R67, R74 ;  /* 0x0000004345437389 */ /* 0x00006200000e004a */
[----:B------:R-:W-:Y:S05]  /*e980*/  RET.REL.NODEC R64 `(_Z25selective_scan_bwd_kernelI32Selective_Scan_bwd_kernel_traitsILi128ELi16ELb0ELb0ELb0ELb1ELb0EfN3c107complexIfEEEEv12SSMParamsBwd) ;  /* 0xffff167040007950 */ /* 0x000fea0003c3ffff */
        .weak           $__internal_8_$__cuda_sm70_shflsync_up
        .type           $__internal_8_$__cuda_sm70_shflsync_up,@function
        .size           $__internal_8_$__cuda_sm70_shflsync_up,(.L_x_14443 - $__internal_8_$__cuda_sm70_shflsync_up)
$__internal_8_$__cuda_sm70_shflsync_up:
[----:B------:R-:W-:Y:S01]  /*e990*/  HFMA2.MMA R65, -RZ, RZ, 0, 0 ;  /* 0x00000000ff417435 */ /* 0x000fe200000001ff */
[----:B------:R-:W-:Y:S04]  /*e9a0*/  WARPSYNC R77 ;  /* 0x0000004d00007348 */ /* 0x000fe80003800000 */
[----:B------:R0:W1:Y:S01]  /*e9b0*/  SHFL.UP PT, R67, R67, R72, R74 ;  /* 0x0400004843437389 */ /* 0x00006200000e004a */
[----:B------:R-:W-:Y:S05]  /*e9c0*/  RET.REL.NODEC R64 `(_Z25selective_scan_bwd_kernelI32Selective_Scan_bwd_kernel_traitsILi128ELi16ELb0ELb0ELb0ELb1ELb0EfN3c107complexIfEEEEv12SSMParamsBwd) ;  /* 0xffff163040007950 */ /* 0x000fea0003c3ffff */
.L_x_227:
        /* <DEDUP_REMOVED lines=11> */
.L_x_14443:


//--------------------- .text._Z25selective_scan_bwd_kernelI32Selective_Scan_bwd_kernel_traitsILi128ELi16ELb0ELb0ELb0ELb1ELb1EfN3c107complexIfEEEEv12SSMParamsBwd --------------------------
	.section	.text._Z25selective_scan_bwd_kernelI32Selective_Scan_bwd_kernel_traitsILi128ELi16ELb0ELb0ELb0ELb1ELb1EfN3c107complexIfEEEEv12SSMParamsBwd,"ax",@progbits
	.sectioninfo	@"SHI_REGISTERS=253"
	.align	128
        .global         _Z25selective_scan_bwd_kernelI32Selective_Scan_bwd_kernel_traitsILi128ELi16ELb0ELb0ELb0ELb1ELb1EfN3c107complexIfEEEEv12SSMParamsBwd
        .type           _Z25selective_scan_bwd_kernelI32Selective_Scan_bwd_kernel_traitsILi128ELi16ELb0ELb0ELb0ELb1ELb1EfN3c107complexIfEEEEv12SSMParamsBwd,@function
        .size           _Z25selective_scan_bwd_kernelI32Selective_Scan_bwd_kernel_traitsILi128ELi16ELb0ELb0ELb0ELb1ELb1EfN3c107complexIfEEEEv12SSMParamsBwd,(.L_x_14446 - _Z25selective_scan_bwd_kernelI32Selective_Scan_bwd_kernel_traitsILi128ELi16ELb0ELb0ELb0ELb1ELb1EfN3c107complexIfEEEEv12SSMParamsBwd)
        .other          _Z25selective_scan_bwd_kernelI32Selective_Scan_bwd_kernel_traitsILi128ELi16ELb0ELb0ELb0ELb1ELb1EfN3c107complexIfEEEEv12SSMParamsBwd,@"STO_CUDA_ENTRY STV_DEFAULT"
_Z25selective_scan_bwd_kernelI32Selective_Scan_bwd_kernel_traitsILi128ELi16ELb0ELb0ELb0ELb1ELb1EfN3c107complexIfEEEEv12SSMParamsBwd:
.text._Z25selective_scan_bwd_kernelI32Selective_Scan_bwd_kernel_traitsILi128ELi16ELb0ELb0ELb0ELb1ELb1EfN3c107complexIfEEEEv12SSMParamsBwd:
[----:B------:R-:W-:Y:S02]  /*0000*/  MOV R1, c[0x0][0x28] ;  /* 0x00000a0000017a02 */ /* 0x000fe40000000f00 */
[----:B------:R-:W0:Y:S01]  /*0010*/  S2R R241, SR_CTAID.Y ;  /* 0x0000000000f17919 */ /* 0x000e220000002600 */
[----:B------:R-:W-:Y:S01]  /*0020*/  ISETP.NE.U32.AND P1, PT, RZ, c[0x0][0x238], PT ;  /* 0x00008e00ff007a0c */ /* 0x000fe20003f25070 */
[----:B------:R-:W-:Y:S01]  /*0030*/  ULDC.64 UR6, c[0x0][0x118] ;  /* 0x0000460000067ab9 */ /* 0x000fe20000000a00 */
[----:B------:R-:W-:Y:S02]  /*0040*/  ISETP.NE.U32.AND P2, PT, RZ, c[0x0][0x250], PT ;  /* 0x00009400ff007a0c */ /* 0x000fe40003f45070 */
[----:B------:R-:W-:Y:S02]  /*0050*/  ISETP.NE.AND.EX P1, PT, RZ, c[0x0][0x23c], PT, P1 ;  /* 0x00008f00ff007a0c */ /* 0x000fe40003f25310 */
[----:B------:R-:W-:Y:S02]  /*0060*/  ISETP.NE.AND.EX P2, PT, RZ, c[0x0][0x254], PT, P2 ;  /* 0x00009500ff007a0c */ /* 0x000fe40003f45320 */
[----:B------:R-:W-:Y:S02]  /*0070*/  IADD3 R1, R1, -0x10, RZ ;  /* 0xfffffff001017810 */ /* 0x000fe40007ffe0ff */
[----:B0-----:R-:W-:-:S07]  /*0080*/  SHF.R.S32.HI R242, RZ, 0x1f, R241 ;  /* 0x0000001ffff27819 */ /* 0x001fce00000114f1 */
[C---:B------:R-:W-:Y:S02]  /*0090*/  @P1 LEA R4, P0, R241.reuse, c[0x0][0x238], 0x2 ;  /* 0x00008e00f1041a11 */ /* 0x040fe400078010ff */
[C---:B------:R-:W-:Y:S02]  /*00a0*/  @P2 LEA R6, P3, R241.reuse, c[0x0][0x250], 0x2 ;  /* 0x00009400f1062a11 */ /* 0x040fe400078610ff */
[C-C-:B------:R-:W-:Y:S02]  /*00b0*/  @P1 LEA.HI.X R5, R241.reuse, c[0x0][0x23c], R242.reuse, 0x2, P0 ;  /* 0x00008f00f1051a11 */ /* 0x140fe400000f14f2 */
[----:B------:R-:W-:-:S03]  /*00c0*/  @P2 LEA.HI.X R7, R241, c[0x0][0x254], R242, 0x2, P3 ;  /* 0x00009500f1072a11 */ /* 0x000fc600018f14f2 */
[----:B------:R0:W2:Y:S04]  /*00d0*/  @P1 LDG.E R0, [R4.64] ;  /* 0x0000000604001981 */ /* 0x0000a8000c1e1900 */
[----:B------:R1:W3:Y:S01]  /*00e0*/  @P2 LDG.E R8, [R6.64] ;  /* 0x0000000606082981 */ /* 0x0002e2000c1e1900 */
[----:B------:R-:W-:Y:S01]  /*00f0*/  MOV R14, c[0x0][0x174] ;  /* 0x00005d00000e7a02 */ /* 0x000fe20000000f00 */
[----:B------:R-:W-:Y:S01]  /*0100*/  UMOV UR4, URZ ;  /* 0x0000003f00047c82 */ /* 0x000fe20008000000 */
[----:B------:R-:W-:Y:S01]  /*0110*/  CS2R R244, SRZ ;  /* 0x0000000000f47805 */ /* 0x000fe2000001ff00 */
[----:B------:R-:W4:Y:S01]  /*0120*/  S2R R249, SR_CTAID.X ;  /* 0x0000000000f97919 */ /* 0x000f220000002500 */
[----:B------:R-:W-:Y:S01]  /*0130*/  ISETP.GE.AND P5, PT, R14, 0x1, PT ;  /* 0x000000010e00780c */ /* 0x000fe20003fa6270 */
[----:B------:R-:W-:Y:S01]  /*0140*/  UMOV UR5, URZ ;  /* 0x0000003f00057c82 */ /* 0x000fe20008000000 */
[----:B----4-:R-:W-:Y:S01]  /*0150*/  SHF.R.S32.HI R250, RZ, 0x1f, R249 ;  /* 0x0000001ffffa7819 */ /* 0x010fe200000114f9 */
[----:B------:R-:W-:-:S04]  /*0160*/  IMAD.WIDE.U32 R2, R249, c[0x0][0x1d0], RZ ;  /* 0x00007400f9027a25 */ /* 0x000fc800078e00ff */
[C---:B------:R-:W-:Y:S02]  /*0170*/  IMAD R10, R250.reuse, c[0x0][0x1d0], RZ ;  /* 0x00007400fa0a7a24 */ /* 0x040fe400078e02ff */
[C---:B------:R-:W-:Y:S02]  /*0180*/  IMAD R12, R250.reuse, c[0x0][0x278], RZ ;  /* 0x00009e00fa0c7a24 */ /* 0x040fe400078e02ff */
[C---:B------:R-:W-:Y:S02]  /*0190*/  IMAD R9, R249.reuse, c[0x0][0x1d4], R10 ;  /* 0x00007500f9097a24 */ /* 0x040fe400078e020a */
[----:B------:R-:W-:Y:S02]  /*01a0*/  IMAD R10, R250, c[0x0][0x1e0], RZ ;  /* 0x00007800fa0a7a24 */ /* 0x000fe400078e02ff */
[----:B0-----:R-:W-:Y:S01]  /*01b0*/  IMAD.WIDE.U32 R4, R249, c[0x0][0x1e0], RZ ;  /* 0x00007800f9047a25 */ /* 0x001fe200078e00ff */
[----:B------:R-:W-:Y:S02]  /*01c0*/  IADD3 R3, R3, R9, RZ ;  /* 0x0000000903037210 */ /* 0x000fe40007ffe0ff */
[----:B------:R-:W-:Y:S01]  /*01d0*/  LEA R9, R14, 0xfffff800, 0xb ;  /* 0xfffff8000e097811 */ /* 0x000fe200078e58ff */
[----:B------:R-:W-:-:S02]  /*01e0*/  IMAD R13, R249, c[0x0][0x1e4], R10 ;  /* 0x00007900f90d7a24 */ /* 0x000fc400078e020a */
[----:B------:R-:W-:Y:S01]  /*01f0*/  IMAD R10, R242, c[0x0][0x1d8], RZ ;  /* 0x00007600f20a7a24 */ /* 0x000fe200078e02ff */
[----:B------:R-:W-:Y:S01]  /*0200*/  SHF.R.S32.HI R11, RZ, 0x1f, R9 ;  /* 0x0000001fff0b7819 */ /* 0x000fe20000011409 */
[----:B------:R-:W-:Y:S01]  /*0210*/  IMAD.WIDE.U32 R2, R241, c[0x0][0x1d8], R2 ;  /* 0x00007600f1027a25 */ /* 0x000fe200078e0002 */
[----:B------:R-:W-:-:S03]  /*0220*/  IADD3 R5, R5, R13, RZ ;  /* 0x0000000d05057210 */ /* 0x000fc60007ffe0ff */
[----:B-1----:R-:W-:-:S04]  /*0230*/  IMAD.WIDE.U32 R6, R249, c[0x0][0x278], RZ ;  /* 0x00009e00f9067a25 */ /* 0x002fc800078e00ff */
[----:B------:R-:W-:Y:S02]  /*0240*/  IMAD R15, R249, c[0x0][0x27c], R12 ;  /* 0x00009f00f90f7a24 */ /* 0x000fe400078e020c */
[----:B------:R-:W-:Y:S01]  /*0250*/  IMAD R13, R241, c[0x0][0x1dc], R10 ;  /* 0x00007700f10d7a24 */ /* 0x000fe200078e020a */
[----:B------:R-:W-:Y:S01]  /*0260*/  IADD3 R10, P0, R9, R2, RZ ;  /* 0x00000002090a7210 */ /* 0x000fe20007f1e0ff */
[C---:B------:R-:W-:Y:S01]  /*0270*/  IMAD R14, R242.reuse, c[0x0][0x280], RZ ;  /* 0x0000a000f20e7a24 */ /* 0x040fe200078e02ff */
[----:B------:R-:W-:Y:S01]  /*0280*/  IADD3 R7, R7, R15, RZ ;  /* 0x0000000f07077210 */ /* 0x000fe20007ffe0ff */
[----:B------:R-:W-:Y:S01]  /*0290*/  IMAD R12, R242, c[0x0][0x1e8], RZ ;  /* 0x00007a00f20c7a24 */ /* 0x000fe200078e02ff */
[----:B------:R-:W-:Y:S01]  /*02a0*/  IADD3.X R13, R11, R3, R13, P0, !PT ;  /* 0x000000030b0d7210 */ /* 0x000fe200007fe40d */
[----:B------:R-:W-:Y:S01]  /*02b0*/  IMAD.WIDE.U32 R2, R241, c[0x0][0x1e8], R4 ;  /* 0x00007a00f1027a25 */ /* 0x000fe200078e0004 */
[----:B------:R-:W-:-:S03]  /*02c0*/  ISETP.NE.U32.AND P0, PT, RZ, c[0x0][0x260], PT ;  /* 0x00009800ff007a0c */ /* 0x000fc60003f05070 */
[----:B------:R-:W-:Y:S01]  /*02d0*/  IMAD.WIDE.U32 R4, R241, c[0x0][0x280], R6 ;  /* 0x0000a000f1047a25 */ /* 0x000fe200078e0006 */
[----:B------:R-:W-:Y:S02]  /*02e0*/  IADD3 R7, P6, R9, R2, RZ ;  /* 0x0000000209077210 */ /* 0x000fe40007fde0ff */
[----:B------:R-:W-:Y:S01]  /*02f0*/  ISETP.NE.AND.EX P0, PT, RZ, c[0x0][0x264], PT, P0 ;  /* 0x00009900ff007a0c */ /* 0x000fe20003f05300 */
[----:B------:R-:W-:Y:S01]  /*0300*/  IMAD R14, R241, c[0x0][0x284], R14 ;  /* 0x0000a100f10e7a24 */ /* 0x000fe200078e020e */
[----:B------:R-:W-:Y:S01]  /*0310*/  IADD3 R4, P3, R9, R4, RZ ;  /* 0x0000000409047210 */ /* 0x000fe20007f7e0ff */
[----:B------:R-:W-:Y:S01]  /*0320*/  IMAD R12, R241, c[0x0][0x1ec], R12 ;  /* 0x00007b00f10c7a24 */ /* 0x000fe200078e020c */
[----:B------:R-:W-:Y:S02]  /*0330*/  LEA R9, P4, R10, c[0x0][0x240], 0x2 ;  /* 0x000090000a097a11 */ /* 0x000fe400078810ff */
[----:B------:R-:W-:Y:S01]  /*0340*/  IADD3.X R5, R11, R5, R14, P3, !PT ;  /* 0x000000050b057210 */ /* 0x000fe20001ffe40e */
[----:B------:R-:W-:Y:S01]  /*0350*/  HFMA2.MMA R14, -RZ, RZ, 0, 0 ;  /* 0x00000000ff0e7435 */ /* 0x000fe200000001ff */
[----:B------:R-:W-:-:S02]  /*0360*/  ISETP.NE.U32.AND P3, PT, RZ, c[0x0][0x328], PT ;  /* 0x0000ca00ff007a0c */ /* 0x000fc40003f65070 */
[----:B------:R-:W-:Y:S02]  /*0370*/  LEA.HI.X R10, R10, c[0x0][0x244], R13, 0x2, P4 ;  /* 0x000091000a0a7a11 */ /* 0x000fe400020f140d */
[----:B------:R-:W-:Y:S02]  /*0380*/  ISETP.NE.U32.AND P4, PT, RZ, c[0x0][0x348], PT ;  /* 0x0000d200ff007a0c */ /* 0x000fe40003f85070 */
[----:B------:R-:W-:Y:S02]  /*0390*/  ISETP.NE.AND.EX P3, PT, RZ, c[0x0][0x32c], PT, P3 ;  /* 0x0000cb00ff007a0c */ /* 0x000fe40003f65330 */
[----:B------:R-:W-:Y:S02]  /*03a0*/  ISETP.NE.AND.EX P4, PT, RZ, c[0x0][0x34c], PT, P4 ;  /* 0x0000d300ff007a0c */ /* 0x000fe40003f85340 */
[----:B------:R-:W-:Y:S02]  /*03b0*/  IADD3.X R2, R11, R3, R12, P6, !PT ;  /* 0x000000030b027210 */ /* 0x000fe400037fe40c */
[----:B------:R-:W-:Y:S01]  /*03c0*/  CS2R R12, SRZ ;  /* 0x00000000000c7805 */ /* 0x000fe2000001ff00 */
[----:B------:R-:W-:-:S02]  /*03d0*/  MOV R11, RZ ;  /* 0x000000ff000b7202 */ /* 0x000fc40000000f00 */
[C---:B------:R-:W-:Y:S02]  /*03e0*/  LEA R6, P6, R7.reuse, c[0x0][0x248], 0x2 ;  /* 0x0000920007067a11 */ /* 0x040fe400078c10ff */
[----:B------:R-:W-:Y:S02]  /*03f0*/  @P0 MOV R175, 0x10 ;  /* 0x0000001000af0802 */ /* 0x000fe40000000f00 */
[----:B------:R-:W-:Y:S01]  /*0400*/  LEA.HI.X R7, R7, c[0x0][0x24c], R2, 0x2, P6 ;  /* 0x0000930007077a11 */ /* 0x000fe200030f1402 */
[----:B------:R-:W-:Y:S01]  /*0410*/  @P0 IMAD R2, R249, c[0x0][0x164], R241 ;  /* 0x00005900f9020a24 */ /* 0x000fe200078e02f1 */
[----:B------:R-:W-:-:S03]  /*0420*/  LEA R3, P6, R4, c[0x0][0x308], 0x2 ;  /* 0x0000c20004037a11 */ /* 0x000fc600078c10ff */
[----:B------:R-:W-:Y:S01]  /*0430*/  @P0 IMAD R2, R2, c[0x0][0x174], RZ ;  /* 0x00005d0002020a24 */ /* 0x000fe200078e02ff */
[----:B------:R-:W-:-:S03]  /*0440*/  LEA.HI.X R4, R4, c[0x0][0x30c], R5, 0x2, P6 ;  /* 0x0000c30004047a11 */ /* 0x000fc600030f1405 */
[----:B------:R-:W-:-:S04]  /*0450*/  @P0 IMAD R2, R2, c[0x0][0x16c], RZ ;  /* 0x00005b0002020a24 */ /* 0x000fc800078e02ff */
[----:B------:R-:W-:Y:S02]  /*0460*/  @P0 IMAD.WIDE R174, R2, R175, c[0x0][0x260] ;  /* 0x0000980002ae0625 */ /* 0x000fe400078e02af */
[----:B------:R-:W-:Y:S01]  /*0470*/  @!P0 CS2R R174, SRZ ;  /* 0x0000000000ae8805 */ /* 0x000fe2000001ff00 */
[----:B--2---:R0:W1:Y:S01]  /*0480*/  @P1 R2UR UR4, R0 ;  /* 0x00000000000413c2 */ /* 0x00406200000e0000 */
[----:B------:R-:W-:-:S04]  /*0490*/  @P3 LEA R13, P1, R241, c[0x0][0x328], 0x2 ;  /* 0x0000ca00f10d3a11 */ /* 0x000fc800078210ff */
[----:B------:R-:W-:-:S03]  /*04a0*/  @P3 LEA.HI.X R14, R241, c[0x0][0x32c], R242, 0x2, P1 ;  /* 0x0000cb00f10e3a11 */ /* 0x000fc600008f14f2 */
[----:B---3--:R0:W2:Y:S01]  /*04b0*/  @P2 R2UR UR5, R8 ;  /* 0x00000000080523c2 */ /* 0x0080a200000e0000 */
[C---:B------:R-:W-:Y:S02]  /*04c0*/  @P4 LEA R11, P2, R241.reuse, c[0x0][0x348], 0x2 ;  /* 0x0000d200f10b4a11 */ /* 0x040fe400078410ff */
[----:B------:R-:W-:Y:S02]  /*04d0*/  MOV R15, R14 ;  /* 0x0000000e000f7202 */ /* 0x000fe40000000f00 */
[----:B------:R-:W-:Y:S02]  /*04e0*/  @P4 LEA.HI.X R12, R241, c[0x0][0x34c], R242, 0x2, P2 ;  /* 0x0000d300f10c4a11 */ /* 0x000fe400010f14f2 */
[----:B------:R-:W-:Y:S02]  /*04f0*/  MOV R14, R13 ;  /* 0x0000000d000e7202 */ /* 0x000fe40000000f00 */
[----:B------:R-:W-:Y:S02]  /*0500*/  MOV R13, R12 ;  /* 0x0000000c000d7202 */ /* 0x000fe40000000f00 */
[----:B------:R-:W-:-:S05]  /*0510*/  MOV R12, R11 ;  /* 0x0000000b000c7202 */ /* 0x000fca0000000f00 */
[----:B------:R0:W-:Y:S04]  /*0520*/  STL.64 [R1], R12 ;  /* 0x0000000c01007387 */ /* 0x0001e80000100a00 */
[----:B------:R0:W-:Y:S01]  /*0530*/  STL.64 [R1+0x8], R14 ;  /* 0x0000080e01007387 */ /* 0x0001e20000100a00 */
[----:B------:R-:W-:Y:S05]  /*0540*/  @!P5 BRA `(.L_x_228) ;  /* 0x0000ded00000d947 */ /* 0x000fea0003800000 */
[----:B-1----:R-:W1:Y:S01]  /*0550*/  S2R R177, SR_TID.X ;  /* 0x0000000000b17919 */ /* 0x002e620000002100 */
[----:B------:R3:W4:Y:S01]  /*0560*/  R2UR UR12, R9 ;  /* 0x00000000090c73c2 */ /* 0x00072200000e0000 */
[----:B------:R-:W-:Y:S01]  /*0570*/  CS2R R244, SRZ ;  /* 0x0000000000f47805 */ /* 0x000fe2000001ff00 */
[----:B------:R-:W-:Y:S01]  /*0580*/  MOV R173, RZ ;  /* 0x000000ff00ad7202 */ /* 0x000fe20000000f00 */
[----:B------:R-:W0:Y:S05]  /*0590*/  S2R R180, SR_LANEID ;  /* 0x0000000000b47919 */ /* 0x000e2a0000000000 */
[----:B------:R3:W2:Y:S08]  /*05a0*/  R2UR UR13, R10 ;  /* 0x000000000a0d73c2 */ /* 0x0006b000000e0000 */
[----:B------:R3:W0:Y:S02]  /*05b0*/  R2UR UR10, R6 ;  /* 0x00000000060a73c2 */ /* 0x00062400000e0000 */
[----:B01----:R-:W-:-:S06]  /*05c0*/  SHF.L.U32 R0, R177, 0x4, RZ ;  /* 0x00000004b1007819 */ /* 0x003fcc00000006ff */
[----:B------:R3:W0:Y:S01]  /*05d0*/  R2UR UR11, R7 ;  /* 0x00000000070b73c2 */ /* 0x00062200000e0000 */
[--C-:B------:R-:W-:Y:S02]  /*05e0*/  SHF.R.S32.HI R2, RZ, 0x1f, R177.reuse ;  /* 0x0000001fff027819 */ /* 0x100fe400000114b1 */
[----:B------:R-:W-:Y:S02]  /*05f0*/  LOP3.LUT R0, R0, 0xfffffe00, RZ, 0xc0, !PT ;  /* 0xfffffe0000007812 */ /* 0x000fe400078ec0ff */
[----:B------:R-:W-:Y:S02]  /*0600*/  LEA.HI R2, R2, R177, RZ, 0x5 ;  /* 0x000000b102027211 */ /* 0x000fe400078f28ff */
[----:B------:R-:W-:Y:S01]  /*0610*/  LOP3.LUT R0, R0, 0x1f, R177, 0xf8, !PT ;  /* 0x0000001f00007812 */ /* 0x000fe200078ef8b1 */
[----:B------:R3:W1:Y:S01]  /*0620*/  R2UR UR8, R3 ;  /* 0x00000000030873c2 */ /* 0x00066200000e0000 */
[----:B------:R-:W-:Y:S02]  /*0630*/  LOP3.LUT R239, R177, 0x1f, RZ, 0xc0, !PT ;  /* 0x0000001fb1ef7812 */ /* 0x000fe400078ec0ff */
[----:B------:R-:W-:-:S02]  /*0640*/  SHF.R.S32.HI R179, RZ, 0x5, R2 ;  /* 0x00000005ffb37819 */ /* 0x000fc40000011402 */
[----:B------:R-:W-:-:S03]  /*0650*/  SHF.R.S32.HI R246, RZ, 0x1f, R0 ;  /* 0x0000001ffff67819 */ /* 0x000fc60000011400 */
[----:B--2-4-:R3:W0:Y:S04]  /*0660*/  R2UR UR9, R4 ;  /* 0x00000000040973c2 */ /* 0x01462800000e0000 */
.L_x_308:
[----:B------:R-:W-:Y:S01]  /*0670*/  IADD3 R2, -R173, c[0x0][0x174], RZ ;  /* 0x00005d00ad027a10 */ /* 0x000fe20007ffe1ff */
[----:B------:R-:W-:Y:S01]  /*0680*/  BAR.SYNC.DEFER_BLOCKING 0x0 ;  /* 0x0000000000007b1d */ /* 0x000fe20000010000 */
[----:B------:R-:W-:Y:S01]  /*0690*/  LOP3.LUT R52, R0, 0x20, RZ, 0xfc, !PT ;  /* 0x0000002000347812 */ /* 0x000fe200078efcff */
[----:B---3--:R-:W-:Y:S01]  /*06a0*/  HFMA2.MMA R3, -RZ, RZ, 0, 0 ;  /* 0x00000000ff037435 */ /* 0x008fe200000001ff */
[----:B------:R-:W-:Y:S01]  /*06b0*/  LEA R182, R2, 0xfffff800, 0xb ;  /* 0xfffff80002b67811 */ /* 0x000fe200078e58ff */
[----:B------:R-:W-:Y:S01]  /*06c0*/  CS2R R6, SRZ ;  /* 0x0000000000067805 */ /* 0x000fe2000001ff00 */
[----:B------:R-:W-:Y:S01]  /*06d0*/  LEA R4, P3, R0, UR12, 0x2 ;  /* 0x0000000c00047c11 */ /* 0x000fe2000f8610ff */
[----:B------:R-:W-:Y:S01]  /*06e0*/  CS2R R8, SRZ ;  /* 0x0000000000087805 */ /* 0x000fe2000001ff00 */
[----:B------:R-:W-:Y:S01]  /*06f0*/  IADD3 R57, -R182, c[0x0][0x168], RZ ;  /* 0x00005a00b6397a10 */ /* 0x000fe20007ffe1ff */
[----:B------:R-:W-:Y:S01]  /*0700*/  CS2R R10, SRZ ;  /* 0x00000000000a7805 */ /* 0x000fe2000001ff00 */
[C---:B------:R-:W-:Y:S01]  /*0710*/  LOP3.LUT R53, R0.reuse, 0x40, RZ, 0xfc, !PT ;  /* 0x0000004000357812 */ /* 0x040fe200078efcff */
[----:B------:R-:W-:Y:S01]  /*0720*/  CS2R R12, SRZ ;  /* 0x00000000000c7805 */ /* 0x000fe2000001ff00 */
[-C--:B------:R-:W-:Y:S01]  /*0730*/  ISETP.GE.AND P2, PT, R0, R57.reuse, PT ;  /* 0x000000390000720c */ /* 0x080fe20003f46270 */
[----:B------:R-:W-:Y:S01]  /*0740*/  CS2R R14, SRZ ;  /* 0x00000000000e7805 */ /* 0x000fe2000001ff00 */
[----:B------:R-:W-:-:S02]  /*0750*/  ISETP.GE.AND P1, PT, R52, R57, PT ;  /* 0x000000393400720c */ /* 0x000fc40003f26270 */
[C---:B------:R-:W-:Y:S02]  /*0760*/  LOP3.LUT R54, R0.reuse, 0x60, RZ, 0xfc, !PT ;  /* 0x0000006000367812 */ /* 0x040fe400078efcff */
[C---:B------:R-:W-:Y:S02]  /*0770*/  LOP3.LUT R55, R0.reuse, 0x80, RZ, 0xfc, !PT ;  /* 0x0000008000377812 */ /* 0x040fe400078efcff */
[C---:B------:R-:W-:Y:S02]  /*0780*/  LOP3.LUT R56, R0.reuse, 0xa0, RZ, 0xfc, !PT ;  /* 0x000000a000387812 */ /* 0x040fe400078efcff */
[C---:B------:R-:W-:Y:S02]  /*0790*/  LEA.HI.X R5, R0.reuse, UR13, R246, 0x2, P3 ;  /* 0x0000000d00057c11 */ /* 0x040fe400098f14f6 */
[C---:B------:R-:W-:Y:S02]  /*07a0*/  LOP3.LUT R42, R0.reuse, 0xc0, RZ, 0xfc, !PT ;  /* 0x000000c0002a7812 */ /* 0x040fe400078efcff */
[----:B------:R-:W-:Y:S01]  /*07b0*/  ISETP.GE.AND P0, PT, R53, R57, PT ;  /* 0x000000393500720c */ /* 0x000fe20003f06270 */
[----:B------:R2:W3:Y:S01]  /*07c0*/  @!P2 LDG.E R3, [R4.64] ;  /* 0x000000060403a981 */ /* 0x0004e2000c1e1900 */
[----:B------:R-:W-:-:S02]  /*07d0*/  LOP3.LUT R43, R0, 0xe0, RZ, 0xfc, !PT ;  /* 0x000000e0002b7812 */ /* 0x000fc400078efcff */
[-C--:B------:R-:W-:Y:S01]  /*07e0*/  ISETP.GE.AND P4, PT, R54, R57.reuse, PT ;  /* 0x000000393600720c */ /* 0x080fe20003f86270 */
[----:B------:R2:W4:Y:S01]  /*07f0*/  @!P1 LDG.E R6, [R4.64+0x80] ;  /* 0x0000800604069981 */ /* 0x000522000c1e1900 */
[----:B------:R-:W-:Y:S02]  /*0800*/  LOP3.LUT R44, R0, 0x100, RZ, 0xfc, !PT ;  /* 0x00000100002c7812 */ /* 0x000fe400078efcff */
[-C--:B------:R-:W-:Y:S02]  /*0810*/  ISETP.GE.AND P6, PT, R55, R57.reuse, PT ;  /* 0x000000393700720c */ /* 0x080fe40003fc6270 */
[-C--:B------:R-:W-:Y:S02]  /*0820*/  ISETP.GE.AND P5, PT, R56, R57.reuse, PT ;  /* 0x000000393800720c */ /* 0x080fe40003fa6270 */
[-C--:B------:R-:W-:Y:S01]  /*0830*/  ISETP.GE.AND P3, PT, R42, R57.reuse, PT ;  /* 0x000000392a00720c */ /* 0x080fe20003f66270 */
[----:B------:R2:W5:Y:S01]  /*0840*/  @!P0 LDG.E R7, [R4.64+0x100] ;  /* 0x0001000604078981 */ /* 0x000562000c1e1900 */
[----:B------:R-:W-:-:S02]  /*0850*/  ISETP.GE.AND P2, PT, R43, R57, PT ;  /* 0x000000392b00720c */ /* 0x000fc40003f46270 */
[----:B------:R-:W-:Y:S01]  /*0860*/  ISETP.GE.AND P1, PT, R44, R57, PT ;  /* 0x000000392c00720c */ /* 0x000fe20003f26270 */
[----:B------:R2:W5:Y:S01]  /*0870*/  @!P4 LDG.E R8, [R4.64+0x180] ;  /* 0x000180060408c981 */ /* 0x000562000c1e1900 */
[C---:B------:R-:W-:Y:S02]  /*0880*/  LOP3.LUT R45, R0.reuse, 0x120, RZ, 0xfc, !PT ;  /* 0x00000120002d7812 */ /* 0x040fe400078efcff */
[C---:B------:R-:W-:Y:S01]  /*0890*/  LOP3.LUT R46, R0.reuse, 0x140, RZ, 0xfc, !PT ;  /* 0x00000140002e7812 */ /* 0x040fe200078efcff */
[----:B------:R2:W5:Y:S01]  /*08a0*/  @!P6 LDG.E R9, [R4.64+0x200] ;  /* 0x000200060409e981 */ /* 0x000562000c1e1900 */
[C---:B------:R-:W-:Y:S02]  /*08b0*/  LOP3.LUT R47, R0.reuse, 0x160, RZ, 0xfc, !PT ;  /* 0x00000160002f7812 */ /* 0x040fe400078efcff */
[C---:B------:R-:W-:Y:S01]  /*08c0*/  LOP3.LUT R48, R0.reuse, 0x180, RZ, 0xfc, !PT ;  /* 0x0000018000307812 */ /* 0x040fe200078efcff */
[----:B------:R2:W5:Y:S01]  /*08d0*/  @!P5 LDG.E R10, [R4.64+0x280] ;  /* 0x00028006040ad981 */ /* 0x000562000c1e1900 */
[----:B------:R-:W-:-:S02]  /*08e0*/  LOP3.LUT R49, R0, 0x1a0, RZ, 0xfc, !PT ;  /* 0x000001a000317812 */ /* 0x000fc400078efcff */
[-C--:B------:R-:W-:Y:S01]  /*08f0*/  ISETP.GE.AND P0, PT, R45, R57.reuse, PT ;  /* 0x000000392d00720c */ /* 0x080fe20003f06270 */
[----:B------:R2:W5:Y:S01]  /*0900*/  @!P3 LDG.E R11, [R4.64+0x300] ;  /* 0x00030006040bb981 */ /* 0x000562000c1e1900 */
[----:B------:R-:W-:Y:S02]  /*0910*/  LOP3.LUT R50, R0, 0x1c0, RZ, 0xfc, !PT ;  /* 0x000001c000327812 */ /* 0x000fe400078efcff */
[-C--:B------:R-:W-:Y:S01]  /*0920*/  ISETP.GE.AND P4, PT, R46, R57.reuse, PT ;  /* 0x000000392e00720c */ /* 0x080fe20003f86270 */
[----:B------:R2:W5:Y:S01]  /*0930*/  @!P2 LDG.E R12, [R4.64+0x380] ;  /* 0x00038006040ca981 */ /* 0x000562000c1e1900 */
[----:B------:R-:W-:Y:S02]  /*0940*/  LOP3.LUT R51, R0, 0x1e0, RZ, 0xfc, !PT ;  /* 0x000001e000337812 */ /* 0x000fe400078efcff */
[-C--:B------:R-:W-:Y:S01]  /*0950*/  ISETP.GE.AND P6, PT, R47, R57.reuse, PT ;  /* 0x000000392f00720c */ /* 0x080fe20003fc6270 */
[----:B------:R2:W5:Y:S01]  /*0960*/  @!P1 LDG.E R13, [R4.64+0x400] ;  /* 0x00040006040d9981 */ /* 0x000562000c1e1900 */
[----:B------:R-:W-:-:S02]  /*0970*/  ISETP.GE.AND P5, PT, R48, R57, PT ;  /* 0x000000393000720c */ /* 0x000fc40003fa6270 */
[-C--:B------:R-:W-:Y:S01]  /*0980*/  ISETP.GE.AND P3, PT, R49, R57.reuse, PT ;  /* 0x000000393100720c */ /* 0x080fe20003f66270 */
[----:B------:R-:W-:Y:S01]  /*0990*/  CS2R R16, SRZ ;  /* 0x0000000000107805 */ /* 0x000fe2000001ff00 */
[-C--:B------:R-:W-:Y:S02]  /*09a0*/  ISETP.GE.AND P2, PT, R50, R57.reuse, PT ;  /* 0x000000393200720c */ /* 0x080fe40003f46270 */
[----:B------:R-:W-:Y:S01]  /*09b0*/  MOV R18, RZ ;  /* 0x000000ff00127202 */ /* 0x000fe20000000f00 */
[----:B------:R-:W-:Y:S01]  /*09c0*/  CS2R R20, SRZ ;  /* 0x0000000000147805 */ /* 0x000fe2000001ff00 */
[----:B------:R-:W-:Y:S01]  /*09d0*/  ISETP.GE.AND P1, PT, R51, R57, PT ;  /* 0x000000393300720c */ /* 0x000fe20003f26270 */
        /* <DEDUP_REMOVED lines=20> */
[C---:B--2---:R-:W-:Y:S02]  /*0b20*/  IADD3 R4, R181.reuse, 0xe0, RZ ;  /* 0x000000e0b5047810 */ /* 0x044fe40007ffe0ff */
        /* <DEDUP_REMOVED lines=21> */
[C---:B------:R-:W-:Y:S02]  /*0c80*/  SHF.L.U32 R248, R0.reuse, 0x2, RZ ;  /* 0x0000000200f87819 */ /* 0x040fe400000006ff */
[----:B------:R-:W-:Y:S02]  /*0c90*/  SHF.L.U64.HI R247, R0, 0x2, R246 ;  /* 0x0000000200f77819 */ /* 0x000fe400000102f6 */
[----:B------:R-:W-:-:S04]  /*0ca0*/  IADD3 R86, P0, R248, UR10, RZ ;  /* 0x0000000af8567c10 */ /* 0x000fc8000ff1e0ff */
[----:B0-----:R-:W-:Y:S02]  /*0cb0*/  IADD3.X R87, R247, UR11, RZ, P0, !PT ;  /* 0x0000000bf7577c10 */ /* 0x001fe400087fe4ff */
[-C--:B------:R-:W-:Y:S01]  /*0cc0*/  ISETP.GE.AND P0, PT, R52, R57.reuse, PT ;  /* 0x000000393400720c */ /* 0x080fe20003f06270 */
[----:B------:R-:W-:Y:S01]  /*0cd0*/  CS2R R26, SRZ ;  /* 0x00000000001a7805 */ /* 0x000fe2000001ff00 */
[C---:B-1----:R-:W-:Y:S02]  /*0ce0*/  LEA R24, P1, R0.reuse, UR8, 0x2 ;  /* 0x0000000800187c11 */ /* 0x042fe4000f8210ff */
[-C--:B------:R-:W-:Y:S02]  /*0cf0*/  ISETP.GE.AND P2, PT, R53, R57.reuse, PT ;  /* 0x000000393500720c */ /* 0x080fe40003f46270 */
[C---:B------:R-:W-:Y:S02]  /*0d00*/  LEA.HI.X R25, R0.reuse, UR9, R246, 0x2, P1 ;  /* 0x0000000900197c11 */ /* 0x040fe400088f14f6 */
[----:B------:R-:W-:-:S02]  /*0d10*/  ISETP.GE.AND P1, PT, R0, R57, PT ;  /* 0x000000390000720c */ /* 0x000fc40003f26270 */
[-C--:B------:R-:W-:Y:S02]  /*0d20*/  ISETP.GE.AND P3, PT, R54, R57.reuse, PT ;  /* 0x000000393600720c */ /* 0x080fe40003f66270 */
[-C--:B------:R-:W-:Y:S02]  /*0d30*/  ISETP.GE.AND P4, PT, R42, R57.reuse, PT ;  /* 0x000000392a00720c */ /* 0x080fe40003f86270 */
[-C--:B------:R-:W-:Y:S01]  /*0d40*/  ISETP.GE.AND P5, PT, R55, R57.reuse, PT ;  /* 0x000000393700720c */ /* 0x080fe20003fa6270 */
[----:B------:R-:W-:Y:S01]  /*0d50*/  CS2R R30, SRZ ;  /* 0x00000000001e7805 */ /* 0x000fe2000001ff00 */
[----:B------:R-:W-:Y:S01]  /*0d60*/  ISETP.GE.AND P6, PT, R56, R57, PT ;  /* 0x000000393800720c */ /* 0x000fe20003fc6270 */
[----:B------:R-:W-:Y:S01]  /*0d70*/  CS2R R28, SRZ ;  /* 0x00000000001c7805 */ /* 0x000fe2000001ff00 */
[----:B------:R-:W-:Y:S01]  /*0d80*/  CS2R R32, SRZ ;  /* 0x0000000000207805 */ /* 0x000fe2000001ff00 */
[----:B------:R-:W-:Y:S01]  /*0d90*/  CS2R R34, SRZ ;  /* 0x0000000000227805 */ /* 0x000fe2000001ff00 */
[----:B------:R-:W-:Y:S01]  /*0da0*/  CS2R R36, SRZ ;  /* 0x0000000000247805 */ /* 0x000fe2000001ff00 */
[----:B------:R-:W-:Y:S01]  /*0db0*/  CS2R R38, SRZ ;  /* 0x0000000000267805 */ /* 0x000fe2000001ff00 */
[----:B---3--:R0:W-:Y:S04]  /*0dc0*/  STS [R228.X4], R3 ;  /* 0x00000003e4007388 */ /* 0x0081e80000004800 */
[----:B----4-:R-:W-:Y:S04]  /*0dd0*/  STS [R227.X4+0x80], R6 ;  /* 0x00008006e3007388 */ /* 0x010fe80000004800 */
[----:B-----5:R-:W-:Y:S04]  /*0de0*/  STS [R226.X4+0x100], R7 ;  /* 0x00010007e2007388 */ /* 0x020fe80000004800 */
[----:B------:R-:W-:Y:S04]  /*0df0*/  STS [R225.X4+0x180], R8 ;  /* 0x00018008e1007388 */ /* 0x000fe80000004800 */
[----:B------:R-:W-:Y:S01]  /*0e00*/  STS [R224.X4+0x200], R9 ;  /* 0x00020009e0007388 */ /* 0x000fe20000004800 */
[----:B0-----:R-:W-:-:S03]  /*0e10*/  LEA R3, R180, R19, 0x4 ;  /* 0x00000013b4037211 */ /* 0x001fc600078e20ff */
        /* <DEDUP_REMOVED lines=30> */
[----:B0-----:R-:W-:-:S05]  /*1000*/  HFMA2.MMA R20, -RZ, RZ, 0, 0 ;  /* 0x00000000ff147435 */ /* 0x001fca00000001ff */
[----:B------:R-:W2:Y:S01]  /*1010*/  @!P0 LDG.E R26, [R86.64+0x80] ;  /* 0x00008006561a8981 */ /* 0x000ea2000c1e1900 */
[----:B------:R-:W-:-:S03]  /*1020*/  ISETP.GE.AND P0, PT, R43, R57, PT ;  /* 0x000000392b00720c */ /* 0x000fc60003f06270 */
[----:B------:R-:W3:Y:S04]  /*1030*/  @!P1 LDG.E R21, [R86.64] ;  /* 0x0000000656159981 */ /* 0x000ee8000c1e1900 */
[----:B------:R-:W4:Y:S04]  /*1040*/  @!P2 LDG.E R23, [R86.64+0x100] ;  /* 0x000100065617a981 */ /* 0x000f28000c1e1900 */
[----:B------:R-:W5:Y:S04]  /*1050*/  @!P3 LDG.E R28, [R86.64+0x180] ;  /* 0x00018006561cb981 */ /* 0x000f68000c1e1900 */
[----:B------:R-:W5:Y:S01]  /*1060*/  @!P0 LDG.E R20, [R86.64+0x380] ;  /* 0x0003800656148981 */ /* 0x000f62000c1e1900 */
[----:B------:R-:W-:-:S02]  /*1070*/  ISETP.GE.AND P0, PT, R44, R57, PT ;  /* 0x000000392c00720c */ /* 0x000fc40003f06270 */
[-C--:B------:R-:W-:Y:S01]  /*1080*/  ISETP.GE.AND P1, PT, R46, R57.reuse, PT ;  /* 0x000000392e00720c */ /* 0x080fe20003f26270 */
[----:B------:R-:W5:Y:S01]  /*1090*/  @!P4 LDG.E R29, [R86.64+0x300] ;  /* 0x00030006561dc981 */ /* 0x000f62000c1e1900 */
[-C--:B------:R-:W-:Y:S02]  /*10a0*/  ISETP.GE.AND P2, PT, R47, R57.reuse, PT ;  /* 0x000000392f00720c */ /* 0x080fe40003f46270 */
[-C--:B------:R-:W-:Y:S01]  /*10b0*/  ISETP.GE.AND P3, PT, R48, R57.reuse, PT ;  /* 0x000000393000720c */ /* 0x080fe20003f66270 */
[----:B------:R-:W5:Y:S01]  /*10c0*/  @!P5 LDG.E R27, [R86.64+0x200] ;  /* 0x00020006561bd981 */ /* 0x000f62000c1e1900 */
[----:B------:R-:W-:-:S03]  /*10d0*/  ISETP.GE.AND P4, PT, R49, R57, PT ;  /* 0x000000393100720c */ /* 0x000fc60003f86270 */
[----:B------:R-:W5:Y:S04]  /*10e0*/  @!P6 LDG.E R30, [R86.64+0x280] ;  /* 0x00028006561ee981 */ /* 0x000f68000c1e1900 */
[----:B------:R-:W5:Y:S01]  /*10f0*/  @!P0 LDG.E R31, [R86.64+0x400] ;  /* 0x00040006561f8981 */ /* 0x000f62000c1e1900 */
[-C--:B------:R-:W-:Y:S02]  /*1100*/  ISETP.GE.AND P0, PT, R45, R57.reuse, PT ;  /* 0x000000392d00720c */ /* 0x080fe40003f06270 */
[-C--:B------:R-:W-:Y:S01]  /*1110*/  ISETP.GE.AND P5, PT, R50, R57.reuse, PT ;  /* 0x000000393200720c */ /* 0x080fe20003fa6270 */
[----:B------:R-:W5:Y:S01]  /*1120*/  @!P1 LDG.E R33, [R86.64+0x500] ;  /* 0x0005000656219981 */ /* 0x000f62000c1e1900 */
[----:B------:R-:W-:Y:S02]  /*1130*/  ISETP.GE.AND P6, PT, R51, R57, PT ;  /* 0x000000393300720c */ /* 0x000fe40003fc6270 */
[----:B-1----:R-:W-:Y:S01]  /*1140*/  MOV R22, RZ ;  /* 0x000000ff00167202 */ /* 0x002fe20000000f00 */
[----:B------:R-:W5:Y:S04]  /*1150*/  @!P2 LDG.E R34, [R86.64+0x580] ;  /* 0x000580065622a981 */ /* 0x000f68000c1e1900 */
[----:B------:R-:W5:Y:S04]  /*1160*/  @!P4 LDG.E R36, [R86.64+0x680] ;  /* 0x000680065624c981 */ /* 0x000f68000c1e1900 */
[----:B------:R-:W5:Y:S04]  /*1170*/  @!P0 LDG.E R32, [R86.64+0x480] ;  /* 0x0004800656208981 */ /* 0x000f68000c1e1900 */
[----:B------:R-:W5:Y:S04]  /*1180*/  @!P3 LDG.E R22, [R86.64+0x600] ;  /* 0x000600065616b981 */ /* 0x000f68000c1e1900 */
[----:B------:R-:W5:Y:S04]  /*1190*/  @!P5 LDG.E R35, [R86.64+0x700] ;  /* 0x000700065623d981 */ /* 0x000f68000c1e1900 */
[----:B------:R-:W5:Y:S01]  /*11a0*/  @!P6 LDG.E R38, [R86.64+0x780] ;  /* 0x000780065626e981 */ /* 0x000f62000c1e1900 */
[----:B------:R-:W-:-:S02]  /*11b0*/  P2R R60, PR, RZ, 0x1 ;  /* 0x00000001ff3c7803 */ /* 0x000fc40000000000 */
[-C--:B------:R-:W-:Y:S02]  /*11c0*/  ISETP.GE.AND P0, PT, R0, R57.reuse, PT ;  /* 0x000000390000720c */ /* 0x080fe40003f06270 */
[----:B------:R-:W-:Y:S02]  /*11d0*/  P2R R58, PR, RZ, 0x2 ;  /* 0x00000002ff3a7803 */ /* 0x000fe40000000000 */
[----:B------:R-:W-:Y:S01]  /*11e0*/  ISETP.GE.AND P1, PT, R53, R57, PT ;  /* 0x000000393500720c */ /* 0x000fe20003f26270 */
[----:B------:R-:W-:Y:S01]  /*11f0*/  CS2R R40, SRZ ;  /* 0x0000000000287805 */ /* 0x000fe2000001ff00 */
[----:B------:R-:W-:Y:S01]  /*1200*/  HFMA2.MMA R59, -RZ, RZ, 0, 0 ;  /* 0x00000000ff3b7435 */ /* 0x000fe200000001ff */
[----:B------:R-:W-:Y:S01]  /*1210*/  MOV R61, RZ ;  /* 0x000000ff003d7202 */ /* 0x000fe20000000f00 */
[----:B------:R-:W-:Y:S01]  /*1220*/  HFMA2.MMA R66, -RZ, RZ, 0, 0 ;  /* 0x00000000ff427435 */ /* 0x000fe200000001ff */
[----:B------:R-:W-:Y:S01]  /*1230*/  CS2R R62, SRZ ;  /* 0x00000000003e7805 */ /* 0x000fe2000001ff00 */
[----:B------:R-:W-:Y:S01]  /*1240*/  CS2R R64, SRZ ;  /* 0x0000000000407805 */ /* 0x000fe2000001ff00 */
[----:B------:R-:W-:Y:S01]  /*1250*/  MOV R68, RZ ;  /* 0x000000ff00447202 */ /* 0x000fe20000000f00 */
[----:B---3--:R-:W-:Y:S04]  /*1260*/  STS [R228.X4], R21 ;  /* 0x00000015e4007388 */ /* 0x008fe80000004800 */
[----:B--2---:R-:W-:Y:S04]  /*1270*/  STS [R227.X4+0x80], R26 ;  /* 0x0000801ae3007388 */ /* 0x004fe80000004800 */
        /* <DEDUP_REMOVED lines=15> */
[----:B------:R-:W2:Y:S04]  /*1370*/  LDS R28, [R3.X4] ;  /* 0x00000000031c7984 */ /* 0x000ea80000004800 */
[----:B------:R-:W3:Y:S04]  /*1380*/  LDS R76, [R3.X4+0x4] ;  /* 0x00000400034c7984 */ /* 0x000ee80000004800 */
[----:B------:R-:W-:Y:S04]  /*1390*/  LDS R77, [R3.X4+0x8] ;  /* 0x00000800034d7984 */ /* 0x000fe80000004800 */
[----:B------:R-:W-:Y:S04]  /*13a0*/  LDS R78, [R3.X4+0xc] ;  /* 0x00000c00034e7984 */ /* 0x000fe80000004800 */
[----:B------:R-:W4:Y:S04]  /*13b0*/  LDS R79, [R3.X4+0x10] ;  /* 0x00001000034f7984 */ /* 0x000f280000004800 */
[----:B------:R-:W5:Y:S04]  /*13c0*/  LDS R80, [R3.X4+0x14] ;  /* 0x0000140003507984 */ /* 0x000f680000004800 */
[----:B------:R-:W0:Y:S04]  /*13d0*/  LDS R81, [R3.X4+0x18] ;  /* 0x0000180003517984 */ /* 0x000e280000004800 */
[----:B------:R-:W2:Y:S04]  /*13e0*/  LDS R82, [R3.X4+0x1c] ;  /* 0x00001c0003527984 */ /* 0x000ea80000004800 */
        /* <DEDUP_REMOVED lines=8> */
[----:B------:R-:W-:Y:S01]  /*1470*/  BAR.SYNC.DEFER_BLOCKING 0x0 ;  /* 0x0000000000007b1d */ /* 0x000fe20000010000 */
[----:B0-----:R-:W-:Y:S01]  /*1480*/  HFMA2.MMA R36, -RZ, RZ, 0, 0 ;  /* 0x00000000ff247435 */ /* 0x001fe200000001ff */
[----:B-1----:R-:W-:-:S04]  /*1490*/  MOV R38, RZ ;  /* 0x000000ff00267202 */ /* 0x002fc80000000f00 */
[----:B------:R0:W2:Y:S01]  /*14a0*/  @!P0 LDG.E R37, [R24.64] ;  /* 0x0000000618258981 */ /* 0x0000a2000c1e1900 */
[----:B------:R-:W-:-:S03]  /*14b0*/  ISETP.GE.AND P0, PT, R52, R57, PT ;  /* 0x000000393400720c */ /* 0x000fc60003f06270 */
[----:B------:R0:W3:Y:S01]  /*14c0*/  @!P1 LDG.E R39, [R24.64+0x100] ;  /* 0x0001000618279981 */ /* 0x0000e2000c1e1900 */
[----:B------:R-:W-:-:S03]  /*14d0*/  ISETP.GE.AND P1, PT, R55, R57, PT ;  /* 0x000000393700720c */ /* 0x000fc60003f26270 */
[----:B------:R0:W3:Y:S04]  /*14e0*/  @!P2 LDG.E R64, [R24.64+0x580] ;  /* 0x000580061840a981 */ /* 0x0000e8000c1e1900 */
[----:B------:R0:W3:Y:S04]  /*14f0*/  @!P3 LDG.E R62, [R24.64+0x600] ;  /* 0x00060006183eb981 */ /* 0x0000e8000c1e1900 */
[----:B------:R0:W3:Y:S01]  /*1500*/  @!P0 LDG.E R36, [R24.64+0x80] ;  /* 0x0000800618248981 */ /* 0x0000e2000c1e1900 */
[----:B------:R-:W-:-:S03]  /*1510*/  ISETP.GE.AND P0, PT, R54, R57, PT ;  /* 0x000000393600720c */ /* 0x000fc60003f06270 */
[----:B------:R0:W4:Y:S01]  /*1520*/  @!P1 LDG.E R41, [R24.64+0x200] ;  /* 0x0002000618299981 */ /* 0x000122000c1e1900 */
[----:B------:R-:W-:-:S03]  /*1530*/  ISETP.GE.AND P1, PT, R42, R57, PT ;  /* 0x000000392a00720c */ /* 0x000fc60003f26270 */
[----:B------:R0:W4:Y:S04]  /*1540*/  @!P4 LDG.E R66, [R24.64+0x680] ;  /* 0x000680061842c981 */ /* 0x000128000c1e1900 */
[----:B------:R0:W4:Y:S04]  /*1550*/  @!P5 LDG.E R65, [R24.64+0x700] ;  /* 0x000700061841d981 */ /* 0x000128000c1e1900 */
[----:B------:R0:W4:Y:S01]  /*1560*/  @!P0 LDG.E R38, [R24.64+0x180] ;  /* 0x0001800618268981 */ /* 0x000122000c1e1900 */
[----:B------:R-:W-:-:S03]  /*1570*/  ISETP.GE.AND P0, PT, R56, R57, PT ;  /* 0x000000393800720c */ /* 0x000fc60003f06270 */
[----:B------:R0:W5:Y:S01]  /*1580*/  @!P1 LDG.E R59, [R24.64+0x300] ;  /* 0x00030006183b9981 */ /* 0x000162000c1e1900 */
[----:B------:R-:W-:-:S03]  /*1590*/  ISETP.GE.AND P1, PT, R44, R57, PT ;  /* 0x000000392c00720c */ /* 0x000fc60003f26270 */
[----:B------:R0:W5:Y:S06]  /*15a0*/  @!P6 LDG.E R68, [R24.64+0x780] ;  /* 0x000780061844e981 */ /* 0x00016c000c1e1900 */
[----:B------:R0:W5:Y:S01]  /*15b0*/  @!P0 LDG.E R40, [R24.64+0x280] ;  /* 0x0002800618288981 */ /* 0x000162000c1e1900 */
[----:B------:R-:W-:-:S03]  /*15c0*/  ISETP.GE.AND P0, PT, R43, R57, PT ;  /* 0x000000392b00720c */ /* 0x000fc60003f06270 */
[----:B------:R0:W5:Y:S01]  /*15d0*/  @!P1 LDG.E R61, [R24.64+0x400] ;  /* 0x00040006183d9981 */ /* 0x000162000c1e1900 */
[----:B------:R-:W-:Y:S01]  /*15e0*/  ISETP.NE.AND P1, PT, R58, RZ, PT ;  /* 0x000000ff3a00720c */ /* 0x000fe20003f25270 */
[----:B------:R-:W-:-:S10]  /*15f0*/  HFMA2.MMA R58, -RZ, RZ, 0, 0 ;  /* 0x00000000ff3a7435 */ /* 0x000fd400000001ff */
[----:B------:R0:W5:Y:S01]  /*1600*/  @!P0 LDG.E R58, [R24.64+0x380] ;  /* 0x00038006183a8981 */ /* 0x000162000c1e1900 */
[----:B------:R-:W-:Y:S02]  /*1610*/  ISETP.NE.AND P0, PT, R60, RZ, PT ;  /* 0x000000ff3c00720c */ /* 0x000fe40003f05270 */
[----:B------:R-:W-:Y:S01]  /*1620*/  MOV R60, RZ ;  /* 0x000000ff003c7202 */ /* 0x000fe20000000f00 */
[----:B------:R0:W5:Y:S10]  /*1630*/  @!P1 LDG.E R63, [R24.64+0x500] ;  /* 0x00050006183f9981 */ /* 0x000174000c1e1900 */
[----:B------:R0:W5:Y:S01]  /*1640*/  @!P0 LDG.E R60, [R24.64+0x480] ;  /* 0x00048006183c8981 */ /* 0x000162000c1e1900 */
[----:B------:R-:W-:Y:S01]  /*1650*/  ISETP.GE.AND P0, PT, R0, R57, PT ;  /* 0x000000390000720c */ /* 0x000fe20003f06270 */
[----:B------:R-:W-:-:S02]  /*1660*/  IMAD R22, R250, c[0x0][0x1f0], RZ ;  /* 0x00007c00fa167a24 */ /* 0x000fc400078e02ff */
[----:B------:R-:W-:Y:S02]  /*1670*/  IMAD R26, R250, c[0x0][0x200], RZ ;  /* 0x00008000fa1a7a24 */ /* 0x000fe400078e02ff */
[C---:B------:R-:W-:Y:S02]  /*1680*/  IMAD R67, R249.reuse, c[0x0][0x1f4], R22 ;  /* 0x00007d00f9437a24 */ /* 0x040fe400078e0216 */
[----:B------:R-:W-:Y:S01]  /*1690*/  IMAD.WIDE.U32 R22, R249, c[0x0][0x200], RZ ;  /* 0x00008000f9167a25 */ /* 0x000fe200078e00ff */
[----:B------:R-:W-:-:S03]  /*16a0*/  SHF.R.S32.HI R183, RZ, 0x1f, R182 ;  /* 0x0000001fffb77819 */ /* 0x000fc600000114b6 */
[----:B------:R-:W-:-:S04]  /*16b0*/  IMAD.WIDE.U32 R20, R249, c[0x0][0x1f0], RZ ;  /* 0x00007c00f9147a25 */ /* 0x000fc800078e00ff */
[C---:B0-----:R-:W-:Y:S02]  /*16c0*/  IMAD R24, R242.reuse, c[0x0][0x1f8], RZ ;  /* 0x00007e00f2187a24 */ /* 0x041fe400078e02ff */
[----:B------:R-:W-:Y:S01]  /*16d0*/  IMAD R69, R249, c[0x0][0x204], R26 ;  /* 0x00008100f9457a24 */ /* 0x000fe200078e021a */
[----:B------:R-:W-:Y:S01]  /*16e0*/  MOV R26, R22 ;  /* 0x00000016001a7202 */ /* 0x000fe20000000f00 */
[----:B------:R-:W-:Y:S01]  /*16f0*/  IMAD R22, R242, c[0x0][0x208], RZ ;  /* 0x00008200f2167a24 */ /* 0x000fe200078e02ff */
[----:B------:R-:W-:Y:S01]  /*1700*/  IADD3 R21, R21, R67, RZ ;  /* 0x0000004315157210 */ /* 0x000fe20007ffe0ff */
[C---:B------:R-:W-:Y:S01]  /*1710*/  IMAD R89, R241.reuse, c[0x0][0x1fc], R24 ;  /* 0x00007f00f1597a24 */ /* 0x040fe200078e0218 */
[----:B------:R-:W-:Y:S02]  /*1720*/  @!P0 MOV R24, R182 ;  /* 0x000000b600188202 */ /* 0x000fe40000000f00 */
[----:B------:R-:W-:Y:S01]  /*1730*/  @!P0 MOV R25, R183 ;  /* 0x000000b700198202 */ /* 0x000fe20000000f00 */
[----:B------:R-:W-:Y:S01]  /*1740*/  IMAD R91, R241, c[0x0][0x20c], R22 ;  /* 0x00008300f15b7a24 */ /* 0x000fe200078e0216 */
[----:B------:R-:W-:Y:S01]  /*1750*/  IADD3 R27, R23, R69, RZ ;  /* 0x00000045171b7210 */ /* 0x000fe20007ffe0ff */
[----:B------:R-:W-:Y:S01]  /*1760*/  IMAD.WIDE.U32 R22, R241, c[0x0][0x1f8], R20 ;  /* 0x00007e00f1167a25 */ /* 0x000fe200078e0014 */
[----:B------:R-:W-:-:S03]  /*1770*/  IADD3 R238, R173, -c[0x0][0x174], RZ ;  /* 0x80005d00adee7a10 */ /* 0x000fc60007ffe0ff */
[----:B------:R-:W-:-:S04]  /*1780*/  @!P0 IMAD.WIDE.U32 R20, R249, c[0x0][0x1f0], R182 ;  /* 0x00007c00f9148a25 */ /* 0x000fc800078e00b6 */
[----:B------:R-:W-:Y:S01]  /*1790*/  @!P0 IMAD.WIDE.U32 R24, R249, c[0x0][0x200], R24 ;  /* 0x00008000f9188a25 */ /* 0x000fe200078e0018 */
[----:B------:R-:W-:-:S03]  /*17a0*/  @!P0 IADD3 R21, R67, R21, RZ ;  /* 0x0000001543158210 */ /* 0x000fc60007ffe0ff */
[----:B------:R-:W-:Y:S01]  /*17b0*/  IMAD R238, R238, -0x800, RZ ;  /* 0xfffff800eeee7824 */ /* 0x000fe200078e02ff */
[----:B------:R-:W-:Y:S01]  /*17c0*/  @!P0 IADD3 R25, R69, R25, RZ ;  /* 0x0000001945198210 */ /* 0x000fe20007ffe0ff */
[----:B------:R-:W-:-:S03]  /*17d0*/  IMAD.WIDE.U32 R26, R241, c[0x0][0x208], R26 ;  /* 0x00008200f11a7a25 */ /* 0x000fc600078e001a */
[----:B------:R-:W-:Y:S01]  /*17e0*/  SHF.R.S32.HI R240, RZ, 0x1f, R238 ;  /* 0x0000001ffff07819 */ /* 0x000fe200000114ee */
[C---:B------:R-:W-:Y:S01]  /*17f0*/  @!P0 IMAD.WIDE.U32 R20, R241.reuse, c[0x0][0x1f8], R20 ;  /* 0x00007e00f1148a25 */ /* 0x040fe200078e0014 */
[C---:B------:R-:W-:Y:S02]  /*1800*/  IADD3 R84, P1, R238.reuse, R22, RZ ;  /* 0x00000016ee547210 */ /* 0x040fe40007f3e0ff */
[----:B------:R-:W-:Y:S02]  /*1810*/  IADD3 R26, P2, R238, R26, RZ ;  /* 0x0000001aee1a7210 */ /* 0x000fe40007f5e0ff */
[----:B------:R-:W-:Y:S01]  /*1820*/  IADD3.X R85, R240, R89, R23, P1, !PT ;  /* 0x00000059f0557210 */ /* 0x000fe20000ffe417 */
[----:B------:R-:W-:Y:S01]  /*1830*/  @!P0 IMAD.WIDE.U32 R22, R241, c[0x0][0x208], R24 ;  /* 0x00008200f1168a25 */ /* 0x000fe200078e0018 */
[----:B------:R-:W-:Y:S02]  /*1840*/  @!P0 IADD3 R24, P1, R0, R20, RZ ;  /* 0x0000001400188210 */ /* 0x000fe40007f3e0ff */
[----:B------:R-:W-:-:S02]  /*1850*/  IADD3.X R27, R240, R91, R27, P2, !PT ;  /* 0x0000005bf01b7210 */ /* 0x000fc400017fe41b */
[----:B------:R-:W-:Y:S02]  /*1860*/  @!P0 IADD3 R22, P3, R0, R22, RZ ;  /* 0x0000001600168210 */ /* 0x000fe40007f7e0ff */
[C---:B------:R-:W-:Y:S02]  /*1870*/  @!P0 IADD3.X R25, R246.reuse, R21, R89, P1, !PT ;  /* 0x00000015f6198210 */ /* 0x040fe40000ffe459 */
[----:B------:R-:W-:Y:S01]  /*1880*/  @!P0 IADD3.X R23, R246, R23, R91, P3, !PT ;  /* 0x00000017f6178210 */ /* 0x000fe20001ffe45b */
[----:B------:R-:W-:Y:S01]  /*1890*/  BSSY B0, `(.L_x_229) ;  /* 0x000005b000007945 */ /* 0x000fe20003800000 */
[----:B--2---:R-:W-:Y:S04]  /*18a0*/  STS [R228.X4], R37 ;  /* 0x00000025e4007388 */ /* 0x004fe80000004800 */
[----:B---3--:R-:W-:Y:S04]  /*18b0*/  STS [R227.X4+0x80], R36 ;  /* 0x00008024e3007388 */ /* 0x008fe80000004800 */
[----:B------:R0:W-:Y:S04]  /*18c0*/  STS [R226.X4+0x100], R39 ;  /* 0x00010027e2007388 */ /* 0x0001e80000004800 */
[----:B----4-:R1:W-:Y:S04]  /*18d0*/  STS [R225.X4+0x180], R38 ;  /* 0x00018026e1007388 */ /* 0x0103e80000004800 */
[----:B------:R2:W-:Y:S04]  /*18e0*/  STS [R224.X4+0x200], R41 ;  /* 0x00020029e0007388 */ /* 0x0005e80000004800 */
[----:B-----5:R3:W-:Y:S04]  /*18f0*/  STS [R223.X4+0x280], R40 ;  /* 0x00028028df007388 */ /* 0x0207e80000004800 */
[----:B------:R-:W-:Y:S04]  /*1900*/  STS [R222.X4+0x300], R59 ;  /* 0x0003003bde007388 */ /* 0x000fe80000004800 */
[----:B------:R4:W-:Y:S04]  /*1910*/  STS [R221.X4+0x380], R58 ;  /* 0x0003803add007388 */ /* 0x0009e80000004800 */
        /* <DEDUP_REMOVED lines=9> */
[----:B------:R0:W0:Y:S04]  /*19b0*/  LDS R75, [R3.X4] ;  /* 0x00000000034b7984 */ /* 0x0000280000004800 */
[----:B------:R0:W0:Y:S04]  /*19c0*/  LDS R74, [R3.X4+0x4] ;  /* 0x00000400034a7984 */ /* 0x0000280000004800 */
[----:B------:R0:W0:Y:S04]  /*19d0*/  LDS R73, [R3.X4+0x8] ;  /* 0x0000080003497984 */ /* 0x0000280000004800 */
[----:B------:R0:W0:Y:S04]  /*19e0*/  LDS R72, [R3.X4+0xc] ;  /* 0x00000c0003487984 */ /* 0x0000280000004800 */
[----:B------:R0:W0:Y:S04]  /*19f0*/  LDS R71, [R3.X4+0x10] ;  /* 0x0000100003477984 */ /* 0x0000280000004800 */
[----:B------:R0:W0:Y:S04]  /*1a00*/  LDS R70, [R3.X4+0x14] ;  /* 0x0000140003467984 */ /* 0x0000280000004800 */
[----:B------:R0:W1:Y:S04]  /*1a10*/  LDS R69, [R3.X4+0x18] ;  /* 0x0000180003457984 */ /* 0x0000680000004800 */
[----:B------:R0:W2:Y:S04]  /*1a20*/  LDS R68, [R3.X4+0x1c] ;  /* 0x00001c0003447984 */ /* 0x0000a80000004800 */
[----:B------:R0:W2:Y:S04]  /*1a30*/  LDS R67, [R3.X4+0x20] ;  /* 0x0000200003437984 */ /* 0x0000a80000004800 */
[----:B------:R0:W3:Y:S04]  /*1a40*/  LDS R66, [R3.X4+0x24] ;  /* 0x0000240003427984 */ /* 0x0000e80000004800 */
[----:B------:R0:W3:Y:S04]  /*1a50*/  LDS R65, [R3.X4+0x28] ;  /* 0x0000280003417984 */ /* 0x0000e80000004800 */
[----:B------:R0:W4:Y:S04]  /*1a60*/  LDS R64, [R3.X4+0x2c] ;  /* 0x00002c0003407984 */ /* 0x0001280000004800 */
[----:B------:R0:W4:Y:S04]  /*1a70*/  LDS R63, [R3.X4+0x30] ;  /* 0x00003000033f7984 */ /* 0x0001280000004800 */
[----:B------:R0:W4:Y:S04]  /*1a80*/  LDS R62, [R3.X4+0x34] ;  /* 0x00003400033e7984 */ /* 0x0001280000004800 */
[----:B------:R1:W4:Y:S04]  /*1a90*/  LDS R61, [R3.X4+0x38] ;  /* 0x00003800033d7984 */ /* 0x0003280000004800 */
[----:B------:R2:W4:Y:S01]  /*1aa0*/  LDS R60, [R3.X4+0x3c] ;  /* 0x00003c00033c7984 */ /* 0x0005220000004800 */
[----:B0-----:R-:W-:-:S04]  /*1ab0*/  LEA R39, P4, R0, c[0x0][0x258], 0x2 ;  /* 0x0000960000277a11 */ /* 0x001fc800078810ff */
[----:B------:R-:W-:Y:S02]  /*1ac0*/  LEA.HI.X R20, R0, c[0x0][0x25c], R246, 0x2, P4 ;  /* 0x0000970000147a11 */ /* 0x000fe400020f14f6 */
[----:B-1----:R-:W-:-:S04]  /*1ad0*/  LEA R38, P4, R26, R39, 0x2 ;  /* 0x000000271a267211 */ /* 0x002fc800078810ff */
[----:B------:R-:W-:Y:S01]  /*1ae0*/  LEA.HI.X R39, R26, R20, R27, 0x2, P4 ;  /* 0x000000141a277211 */ /* 0x000fe200020f141b */
[----:B------:R-:W-:Y:S01]  /*1af0*/  FADD.FTZ R20, R28, UR5 ;  /* 0x000000051c147e21 */ /* 0x000fe20008010000 */
[----:B--2---:R-:W-:-:S04]  /*1b00*/  LEA R41, P2, R0, c[0x0][0x268], 0x2 ;  /* 0x00009a0000297a11 */ /* 0x004fc800078410ff */
[----:B------:R-:W-:Y:S02]  /*1b10*/  FSETP.GTU.FTZ.AND P5, PT, R20, 20, PT ;  /* 0x41a000001400780b */ /* 0x000fe40003fbc000 */
[----:B------:R-:W-:Y:S02]  /*1b20*/  LEA.HI.X R21, R0, c[0x0][0x26c], R246, 0x2, P2 ;  /* 0x00009b0000157a11 */ /* 0x000fe400010f14f6 */
[----:B---3--:R-:W-:Y:S02]  /*1b30*/  LEA R40, P2, R84, R41, 0x2 ;  /* 0x0000002954287211 */ /* 0x008fe400078410ff */
[----:B----4-:R-:W-:Y:S02]  /*1b40*/  @!P0 LEA R58, P1, R24, c[0x0][0x268], 0x2 ;  /* 0x00009a00183a8a11 */ /* 0x010fe400078210ff */
[----:B------:R-:W-:Y:S02]  /*1b50*/  @!P0 LEA R36, P3, R22, c[0x0][0x258], 0x2 ;  /* 0x0000960016248a11 */ /* 0x000fe400078610ff */
[----:B------:R-:W-:Y:S01]  /*1b60*/  LEA.HI.X R41, R84, R21, R85, 0x2, P2 ;  /* 0x0000001554297211 */ /* 0x000fe200010f1455 */
[----:B------:R-:W-:Y:S01]  /*1b70*/  FADD.FTZ R21, R76, UR5 ;  /* 0x000000054c157e21 */ /* 0x000fe20008010000 */
[----:B------:R-:W-:Y:S01]  /*1b80*/  @!P0 LEA.HI.X R59, R24, c[0x0][0x26c], R25, 0x2, P1 ;  /* 0x00009b00183b8a11 */ /* 0x000fe200008f1419 */
[----:B------:R-:W-:Y:S01]  /*1b90*/  FADD.FTZ R24, R79, UR5 ;  /* 0x000000054f187e21 */ /* 0x000fe20008010000 */
[----:B------:R-:W-:Y:S01]  /*1ba0*/  @!P0 LEA.HI.X R37, R22, c[0x0][0x25c], R23, 0x2, P3 ;  /* 0x0000970016258a11 */ /* 0x000fe200018f1417 */
[----:B------:R-:W-:-:S02]  /*1bb0*/  FADD.FTZ R22, R77, UR5 ;  /* 0x000000054d167e21 */ /* 0x000fc40008010000 */
[----:B------:R-:W-:Y:S02]  /*1bc0*/  FADD.FTZ R23, R78, UR5 ;  /* 0x000000054e177e21 */ /* 0x000fe40008010000 */
[----:B------:R-:W-:Y:S01]  /*1bd0*/  FADD.FTZ R25, R80, UR5 ;  /* 0x0000000550197e21 */ /* 0x000fe20008010000 */
[----:B------:R-:W-:Y:S01]  /*1be0*/  FSETP.GTU.FTZ.AND P4, PT, R21, 20, PT ;  /* 0x41a000001500780b */ /* 0x000fe20003f9c000 */
[----:B------:R-:W-:Y:S01]  /*1bf0*/  FADD.FTZ R26, R81, UR5 ;  /* 0x00000005511a7e21 */ /* 0x000fe20008010000 */
[----:B------:R-:W-:Y:S02]  /*1c00*/  FSETP.GTU.FTZ.AND P3, PT, R22, 20, PT ;  /* 0x41a000001600780b */ /* 0x000fe40003f7c000 */
[----:B------:R-:W-:Y:S02]  /*1c10*/  FSETP.GTU.FTZ.AND P2, PT, R23, 20, PT ;  /* 0x41a000001700780b */ /* 0x000fe40003f5c000 */
[----:B------:R-:W-:Y:S02]  /*1c20*/  FSETP.GTU.FTZ.AND P1, PT, R24, 20, PT ;  /* 0x41a000001800780b */ /* 0x000fe40003f3c000 */
[----:B------:R-:W-:Y:S01]  /*1c30*/  FSETP.GTU.FTZ.AND P6, PT, R25, 20, PT ;  /* 0x41a000001900780b */ /* 0x000fe20003fdc000 */
[----:B------:R-:W-:Y:S07]  /*1c40*/  @P5 BRA `(.L_x_230) ;  /* 0x000001f000005947 */ /* 0x000fee0003800000 */
        /* <DEDUP_REMOVED lines=31> */
.L_x_230:
[----:B------:R-:W-:Y:S05]  /*1e40*/  BSYNC B0 ;  /* 0x0000000000007941 */ /* 0x000fea0003800000 */
.L_x_229:
[----:B------:R-:W-:Y:S01]  /*1e50*/  BSSY B0, `(.L_x_231) ;  /* 0x0000023000007945 */ /* 0x000fe20003800000 */
[----:B------:R-:W-:Y:S01]  /*1e60*/  FSETP.GTU.FTZ.AND P5, PT, R26, 20, PT ;  /* 0x41a000001a00780b */ /* 0x000fe20003fbc000 */
[----:B------:R-:W-:Y:S01]  /*1e70*/  FADD.FTZ R27, R82, UR5 ;  /* 0x00000005521b7e21 */ /* 0x000fe20008010000 */
[----:B------:R-:W-:Y:S06]  /*1e80*/  @P4 BRA `(.L_x_232) ;  /* 0x000001f000004947 */ /* 0x000fec0003800000 */
        /* <DEDUP_REMOVED lines=31> */
.L_x_232:
[----:B------:R-:W-:Y:S05]  /*2080*/  BSYNC B0 ;  /* 0x0000000000007941 */ /* 0x000fea0003800000 */
.L_x_231:
        /* <DEDUP_REMOVED lines=35> */
.L_x_234:
[----:B------:R-:W-:Y:S05]  /*22c0*/  BSYNC B0 ;  /* 0x0000000000007941 */ /* 0x000fea0003800000 */
.L_x_233:
        /* <DEDUP_REMOVED lines=35> */
.L_x_236:
[----:B------:R-:W-:Y:S05]  /*2500*/  BSYNC B0 ;  /* 0x0000000000007941 */ /* 0x000fea0003800000 */
.L_x_235:
        /* <DEDUP_REMOVED lines=35> */
.L_x_238:
[----:B------:R-:W-:Y:S05]  /*2740*/  BSYNC B0 ;  /* 0x0000000000007941 */ /* 0x000fea0003800000 */
.L_x_237:
        /* <DEDUP_REMOVED lines=35> */
.L_x_240:
[----:B------:R-:W-:Y:S05]  /*2980*/  BSYNC B0 ;  /* 0x0000000000007941 */ /* 0x000fea0003800000 */
.L_x_239:
        /* <DEDUP_REMOVED lines=35> */
.L_x_242:
[----:B------:R-:W-:Y:S05]  /*2bc0*/  BSYNC B0 ;  /* 0x0000000000007941 */ /* 0x000fea0003800000 */
.L_x_241:
        /* <DEDUP_REMOVED lines=35> */
.L_x_244:
[----:B------:R-:W-:Y:S05]  /*2e00*/  BSYNC B0 ;  /* 0x0000000000007941 */ /* 0x000fea0003800000 */
.L_x_243:
        /* <DEDUP_REMOVED lines=35> */
.L_x_246:
[----:B------:R-:W-:Y:S05]  /*3040*/  BSYNC B0 ;  /* 0x0000000000007941 */ /* 0x000fea0003800000 */
.L_x_245:
        /* <DEDUP_REMOVED lines=35> */
.L_x_248:
[----:B------:R-:W-:Y:S05]  /*3280*/  BSYNC B0 ;  /* 0x0000000000007941 */ /* 0x000fea0003800000 */
.L_x_247:
[----:B------:R-:W-:Y:S01]  /*3290*/  BSSY B0, `(.L_x_249) ;  /* 0x0000023000007945 */ /* 0x000fe20003800000 */
[----:B------:R-:W-:Y:S01]  /*32a0*/  HFMA2.MMA R77, -RZ, RZ, 0, 0 ;  /* 0x00000000ff4d7435 */ /* 0x000fe200000001ff */
[----:B------:R-:W-:Y:S01]  /*32b0*/  FSETP.GTU.FTZ.AND P2, PT, R35, 20, PT ;  /* 0x41a000002300780b */ /* 0x000fe20003f5c000 */
[----:B------:R-:W-:Y:S07]  /*32c0*/  @P1 BRA `(.L_x_250) ;  /* 0x000001f000001947 */ /* 0x000fee0003800000 */
        /* <DEDUP_REMOVED lines=31> */
.L_x_250:
[----:B------:R-:W-:Y:S05]  /*34c0*/  BSYNC B0 ;  /* 0x0000000000007941 */ /* 0x000fea0003800000 */
.L_x_249:
        /* <DEDUP_REMOVED lines=33> */
.L_x_252:
[----:B------:R-:W-:Y:S05]  /*36e0*/  BSYNC B0 ;  /* 0x0000000000007941 */ /* 0x000fea0003800000 */
.L_x_251:
        /* <DEDUP_REMOVED lines=33> */
.L_x_254:
[----:B------:R-:W-:Y:S05]  /*3900*/  BSYNC B0 ;  /* 0x0000000000007941 */ /* 0x000fea0003800000 */
.L_x_253:
        /* <DEDUP_REMOVED lines=33> */
.L_x_256:
[----:B------:R-:W-:Y:S05]  /*3b20*/  BSYNC B0 ;  /* 0x0000000000007941 */ /* 0x000fea0003800000 */
.L_x_255:
        /* <DEDUP_REMOVED lines=33> */
.L_x_258:
[----:B------:R-:W-:Y:S05]  /*3d40*/  BSYNC B0 ;  /* 0x0000000000007941 */ /* 0x000fea0003800000 */
.L_x_257:
        /* <DEDUP_REMOVED lines=33> */
.L_x_260:
[----:B------:R-:W-:Y:S05]  /*3f60*/  BSYNC B0 ;  /* 0x0000000000007941 */ /* 0x000fea0003800000 */
.L_x_259:
[----:B------:R-:W-:Y:S01]  /*3f70*/  BAR.SYNC.DEFER_BLOCKING 0x0 ;  /* 0x0000000000007b1d */ /* 0x000fe20000010000 */
[----:B------:R-:W-:Y:S01]  /*3f80*/  ISETP.GE.AND P1, PT, R42, R57, PT ;  /* 0x000000392a00720c */ /* 0x000fe20003f26270 */
[----:B------:R-:W-:-:S12]  /*3f90*/  CS2R R82, SRZ ;  /* 0x0000000000527805 */ /* 0x000fd8000001ff00 */
[----:B------:R-:W2:Y:S01]  /*3fa0*/  @!P1 LDG.E R83, [R40.64+-0x1d00] ;  /* 0xffe3000628539981 */ /* 0x000ea2000c1e1900 */
[-C--:B------:R-:W-:Y:S01]  /*3fb0*/  ISETP.GE.AND P1, PT, R43, R57.reuse, PT ;  /* 0x000000392b00720c */ /* 0x080fe20003f26270 */
[----:B------:R-:W-:Y:S01]  /*3fc0*/  CS2R R84, SRZ ;  /* 0x0000000000547805 */ /* 0x000fe2000001ff00 */
[-C--:B------:R-:W-:Y:S01]  /*3fd0*/  ISETP.GE.AND P2, PT, R56, R57.reuse, PT ;  /* 0x000000393800720c */ /* 0x080fe20003f46270 */
[----:B------:R-:W-:Y:S01]  /*3fe0*/  HFMA2.MMA R76, -RZ, RZ, 0, 0 ;  /* 0x00000000ff4c7435 */ /* 0x000fe200000001ff */
[-C--:B------:R-:W-:Y:S01]  /*3ff0*/  ISETP.GE.AND P3, PT, R55, R57.reuse, PT ;  /* 0x000000393700720c */ /* 0x080fe20003f66270 */
[----:B------:R-:W-:Y:S01]  /*4000*/  CS2R R80, SRZ ;  /* 0x0000000000507805 */ /* 0x000fe2000001ff00 */
[-C--:B------:R-:W-:Y:S01]  /*4010*/  ISETP.GE.AND P4, PT, R54, R57.reuse, PT ;  /* 0x000000393600720c */ /* 0x080fe20003f86270 */
[----:B------:R-:W-:Y:S01]  /*4020*/  CS2R R78, SRZ ;  /* 0x00000000004e7805 */ /* 0x000fe2000001ff00 */
[-C--:B------:R-:W-:Y:S01]  /*4030*/  ISETP.GE.AND P5, PT, R53, R57.reuse, PT ;  /* 0x000000393500720c */ /* 0x080fe20003fa6270 */
[----:B------:R0:W3:Y:S01]  /*4040*/  @!P0 LDG.E R77, [R58.64] ;  /* 0x000000063a4d8981 */ /* 0x0000e2000c1e1900 */
[-C--:B------:R-:W-:Y:S01]  /*4050*/  ISETP.GE.AND P6, PT, R52, R57.reuse, PT ;  /* 0x000000393400720c */ /* 0x080fe20003fc6270 */
[----:B------:R-:W-:Y:S01]  /*4060*/  CS2R R92, SRZ ;  /* 0x00000000005c7805 */ /* 0x000fe2000001ff00 */
[----:B------:R-:W-:Y:S01]  /*4070*/  CS2R R90, SRZ ;  /* 0x00000000005a7805 */ /* 0x000fe2000001ff00 */
[----:B------:R-:W4:Y:S01]  /*4080*/  @!P1 LDG.E R82, [R40.64+-0x1c80] ;  /* 0xffe3800628529981 */ /* 0x000f22000c1e1900 */
[----:B------:R-:W-:-:S02]  /*4090*/  ISETP.GE.AND P1, PT, R44, R57, PT ;  /* 0x000000392c00720c */ /* 0x000fc40003f26270 */
[----:B------:R-:W-:Y:S01]  /*40a0*/  MOV R94, RZ ;  /* 0x000000ff005e7202 */ /* 0x000fe20000000f00 */
[----:B------:R-:W5:Y:S01]  /*40b0*/  @!P2 LDG.E R80, [R40.64+-0x1d80] ;  /* 0xffe280062850a981 */ /* 0x000f62000c1e1900 */
[----:B0-----:R-:W-:-:S03]  /*40c0*/  CS2R R58, SRZ ;  /* 0x00000000003a7805 */ /* 0x001fc6000001ff00 */
[----:B------:R-:W2:Y:S04]  /*40d0*/  @!P3 LDG.E R81, [R40.64+-0x1e00] ;  /* 0xffe200062851b981 */ /* 0x000ea8000c1e1900 */
[----:B------:R-:W2:Y:S04]  /*40e0*/  @!P4 LDG.E R78, [R40.64+-0x1e80] ;  /* 0xffe18006284ec981 */ /* 0x000ea8000c1e1900 */
[----:B------:R-:W2:Y:S01]  /*40f0*/  @!P1 LDG.E R85, [R40.64+-0x1c00] ;  /* 0xffe4000628559981 */ /* 0x000ea2000c1e1900 */
[-C--:B------:R-:W-:Y:S02]  /*4100*/  ISETP.GE.AND P1, PT, R45, R57.reuse, PT ;  /* 0x000000392d00720c */ /* 0x080fe40003f26270 */
[-C--:B------:R-:W-:Y:S01]  /*4110*/  ISETP.GE.AND P2, PT, R47, R57.reuse, PT ;  /* 0x000000392f00720c */ /* 0x080fe20003f46270 */
[----:B------:R-:W2:Y:S01]  /*4120*/  @!P5 LDG.E R79, [R40.64+-0x1f00] ;  /* 0xffe10006284fd981 */ /* 0x000ea2000c1e1900 */
[----:B------:R-:W-:-:S02]  /*4130*/  ISETP.GE.AND P3, PT, R48, R57, PT ;  /* 0x000000393000720c */ /* 0x000fc40003f66270 */
[-C--:B------:R-:W-:Y:S01]  /*4140*/  ISETP.GE.AND P4, PT, R49, R57.reuse, PT ;  /* 0x000000393100720c */ /* 0x080fe20003f86270 */
[----:B------:R-:W2:Y:S01]  /*4150*/  @!P6 LDG.E R76, [R40.64+-0x1f80] ;  /* 0xffe08006284ce981 */ /* 0x000ea2000c1e1900 */
[----:B------:R-:W-:-:S05]  /*4160*/  ISETP.GE.AND P5, PT, R50, R57, PT ;  /* 0x000000393200720c */ /* 0x000fca0003fa6270 */
[----:B------:R-:W4:Y:S01]  /*4170*/  @!P1 LDG.E R84, [R40.64+-0x1b80] ;  /* 0xffe4800628549981 */ /* 0x000f22000c1e1900 */
[-C--:B------:R-:W-:Y:S02]  /*4180*/  ISETP.GE.AND P1, PT, R46, R57.reuse, PT ;  /* 0x000000392e00720c */ /* 0x080fe40003f26270 */
[----:B------:R-:W-:Y:S01]  /*4190*/  ISETP.GE.AND P6, PT, R51, R57, PT ;  /* 0x000000393300720c */ /* 0x000fe20003fc6270 */
[----:B------:R-:W4:Y:S04]  /*41a0*/  @!P2 LDG.E R58, [R40.64+-0x1a80] ;  /* 0xffe58006283aa981 */ /* 0x000f28000c1e1900 */
[----:B------:R-:W4:Y:S04]  /*41b0*/  @!P3 LDG.E R92, [R40.64+-0x1a00] ;  /* 0xffe60006285cb981 */ /* 0x000f28000c1e1900 */
[----:B------:R-:W4:Y:S04]  /*41c0*/  @!P4 LDG.E R90, [R40.64+-0x1980] ;  /* 0xffe68006285ac981 */ /* 0x000f28000c1e1900 */
[----:B------:R-:W4:Y:S04]  /*41d0*/  @!P1 LDG.E R59, [R40.64+-0x1b00] ;  /* 0xffe50006283b9981 */ /* 0x000f28000c1e1900 */
[----:B------:R-:W4:Y:S04]  /*41e0*/  @!P5 LDG.E R91, [R40.64+-0x1900] ;  /* 0xffe70006285bd981 */ /* 0x000f28000c1e1900 */
[----:B------:R-:W4:Y:S01]  /*41f0*/  @!P6 LDG.E R94, [R40.64+-0x1880] ;  /* 0xffe78006285ee981 */ /* 0x000f22000c1e1900 */
[----:B------:R-:W-:-:S02]  /*4200*/  P2R R96, PR, RZ, 0x2 ;  /* 0x00000002ff607803 */ /* 0x000fc40000000000 */
[----:B------:R-:W-:Y:S01]  /*4210*/  ISETP.GE.AND P1, PT, R52, R57, PT ;  /* 0x000000393400720c */ /* 0x000fe20003f26270 */
[----:B------:R-:W-:Y:S01]  /*4220*/  HFMA2.MMA R104, -RZ, RZ, 0, 0 ;  /* 0x00000000ff687435 */ /* 0x000fe200000001ff */
[----:B------:R-:W-:Y:S01]  /*4230*/  MOV R99, RZ ;  /* 0x000000ff00637202 */ /* 0x000fe20000000f00 */
[----:B------:R-:W-:Y:S01]  /*4240*/  CS2R R102, SRZ ;  /* 0x0000000000667805 */ /* 0x000fe2000001ff00 */
[----:B------:R-:W-:Y:S01]  /*4250*/  HFMA2.MMA R108, -RZ, RZ, 0, 0 ;  /* 0x00000000ff6c7435 */ /* 0x000fe200000001ff */
[----:B------:R-:W-:Y:S01]  /*4260*/  MOV R106, RZ ;  /* 0x000000ff006a7202 */ /* 0x000fe20000000f00 */
[----:B---3--:R-:W-:Y:S04]  /*4270*/  STS [R228.X4], R77 ;  /* 0x0000004de4007388 */ /* 0x008fe80000004800 */
[----:B--2---:R-:W-:Y:S04]  /*4280*/  STS [R227.X4+0x80], R76 ;  /* 0x0000804ce3007388 */ /* 0x004fe80000004800 */
[----:B------:R-:W-:Y:S04]  /*4290*/  STS [R226.X4+0x100], R79 ;  /* 0x0001004fe2007388 */ /* 0x000fe80000004800 */
[----:B------:R-:W-:Y:S04]  /*42a0*/  STS [R225.X4+0x180], R78 ;  /* 0x0001804ee1007388 */ /* 0x000fe80000004800 */
[----:B------:R-:W-:Y:S04]  /*42b0*/  STS [R224.X4+0x200], R81 ;  /* 0x00020051e0007388 */ /* 0x000fe80000004800 */
[----:B-----5:R-:W-:Y:S04]  /*42c0*/  STS [R223.X4+0x280], R80 ;  /* 0x00028050df007388 */ /* 0x020fe80000004800 */
[----:B------:R-:W-:Y:S04]  /*42d0*/  STS [R222.X4+0x300], R83 ;  /* 0x00030053de007388 */ /* 0x000fe80000004800 */
[----:B----4-:R-:W-:Y:S04]  /*42e0*/  STS [R221.X4+0x380], R82 ;  /* 0x00038052dd007388 */ /* 0x010fe80000004800 */
[----:B------:R-:W-:Y:S04]  /*42f0*/  STS [R220.X4+0x400], R85 ;  /* 0x00040055dc007388 */ /* 0x000fe80000004800 */
[----:B------:R-:W-:Y:S04]  /*4300*/  STS [R219.X4+0x480], R84 ;  /* 0x00048054db007388 */ /* 0x000fe80000004800 */
[----:B------:R-:W-:Y:S04]  /*4310*/  STS [R218.X4+0x500], R59 ;  /* 0x0005003bda007388 */ /* 0x000fe80000004800 */
[----:B------:R-:W-:Y:S04]  /*4320*/  STS [R217.X4+0x580], R58 ;  /* 0x0005803ad9007388 */ /* 0x000fe80000004800 */
[----:B------:R-:W-:Y:S04]  /*4330*/  STS [R215.X4+0x600], R92 ;  /* 0x0006005cd7007388 */ /* 0x000fe80000004800 */
[----:B------:R-:W-:Y:S04]  /*4340*/  STS [R211.X4+0x680], R90 ;  /* 0x0006805ad3007388 */ /* 0x000fe80000004800 */
[----:B------:R0:W-:Y:S04]  /*4350*/  STS [R184.X4+0x700], R91 ;  /* 0x0007005bb8007388 */ /* 0x0001e80000004800 */
[----:B------:R1:W-:Y:S01]  /*4360*/  STS [R181.X4+0x780], R94 ;  /* 0x0007805eb5007388 */ /* 0x0003e20000004800 */
[----:B------:R-:W-:-:S06]  /*4370*/  NOP ;  /* 0x0000000000007918 */ /* 0x000fcc0000000000 */
[----:B------:R-:W-:Y:S04]  /*4380*/  LDS R89, [R3.X4] ;  /* 0x0000000003597984 */ /* 0x000fe80000004800 */
[----:B------:R-:W2:Y:S04]  /*4390*/  LDS R88, [R3.X4+0x4] ;  /* 0x0000040003587984 */ /* 0x000ea80000004800 */
[----:B------:R-:W3:Y:S04]  /*43a0*/  LDS R41, [R3.X4+0x8] ;  /* 0x0000080003297984 */ /* 0x000ee80000004800 */
[----:B------:R-:W4:Y:S04]  /*43b0*/  LDS R40, [R3.X4+0xc] ;  /* 0x00000c0003287984 */ /* 0x000f280000004800 */
[----:B------:R-:W2:Y:S04]  /*43c0*/  LDS R85, [R3.X4+0x10] ;  /* 0x0000100003557984 */ /* 0x000ea80000004800 */
[----:B------:R-:W-:Y:S04]  /*43d0*/  LDS R84, [R3.X4+0x14] ;  /* 0x0000140003547984 */ /* 0x000fe80000004800 */
[----:B------:R-:W0:Y:S04]  /*43e0*/  LDS R83, [R3.X4+0x18] ;  /* 0x0000180003537984 */ /* 0x000e280000004800 */
[----:B------:R-:W1:Y:S04]  /*43f0*/  LDS R82, [R3.X4+0x1c] ;  /* 0x00001c0003527984 */ /* 0x000e680000004800 */
[----:B------:R-:W-:Y:S04]  /*4400*/  LDS R81, [R3.X4+0x20] ;  /* 0x0000200003517984 */ /* 0x000fe80000004800 */
[----:B------:R-:W1:Y:S04]  /*4410*/  LDS R80, [R3.X4+0x24] ;  /* 0x0000240003507984 */ /* 0x000e680000004800 */
[----:B------:R-:W1:Y:S04]  /*4420*/  LDS R79, [R3.X4+0x28] ;  /* 0x00002800034f7984 */ /* 0x000e680000004800 */
[----:B------:R-:W1:Y:S04]  /*4430*/  LDS R78, [R3.X4+0x2c] ;  /* 0x00002c00034e7984 */ /* 0x000e680000004800 */
[----:B------:R-:W-:Y:S04]  /*4440*/  LDS R77, [R3.X4+0x30] ;  /* 0x00003000034d7984 */ /* 0x000fe80000004800 */
[----:B------:R-:W-:Y:S04]  /*4450*/  LDS R76, [R3.X4+0x34] ;  /* 0x00003400034c7984 */ /* 0x000fe80000004800 */
[----:B------:R-:W-:Y:S04]  /*4460*/  LDS R59, [R3.X4+0x38] ;  /* 0x00003800033b7984 */ /* 0x000fe80000004800 */
[----:B------:R-:W2:Y:S04]  /*4470*/  LDS R58, [R3.X4+0x3c] ;  /* 0x00003c00033a7984 */ /* 0x000ea80000004800 */
[----:B------:R-:W-:Y:S01]  /*4480*/  BAR.SYNC.DEFER_BLOCKING 0x0 ;  /* 0x0000000000007b1d */ /* 0x000fe20000010000 */
[----:B0-----:R-:W-:Y:S01]  /*4490*/  CS2R R90, SRZ ;  /* 0x00000000005a7805 */ /* 0x001fe2000001ff00 */
[----:B------:R-:W-:-:S04]  /*44a0*/  HFMA2.MMA R92, -RZ, RZ, 0, 0 ;  /* 0x00000000ff5c7435 */ /* 0x000fc800000001ff */
[----:B------:R0:W5:Y:S01]  /*44b0*/  @!P0 LDG.E R93, [R36.64] ;  /* 0x00000006245d8981 */ /* 0x000162000c1e1900 */
[----:B------:R-:W-:-:S03]  /*44c0*/  ISETP.GE.AND P0, PT, R54, R57, PT ;  /* 0x000000393600720c */ /* 0x000fc60003f06270 */
[----:B------:R0:W5:Y:S01]  /*44d0*/  @!P1 LDG.E R90, [R38.64+-0x1f80] ;  /* 0xffe08006265a9981 */ /* 0x000162000c1e1900 */
[-C--:B------:R-:W-:Y:S01]  /*44e0*/  ISETP.GE.AND P1, PT, R53, R57.reuse, PT ;  /* 0x000000393500720c */ /* 0x080fe20003f26270 */
[----:B-1----:R-:W-:Y:S02]  /*44f0*/  CS2R R94, SRZ ;  /* 0x00000000005e7805 */ /* 0x002fe4000001ff00 */
[----:B------:R1:W5:Y:S04]  /*4500*/  @!P2 LDG.E R102, [R38.64+-0x1a80] ;  /* 0xffe580062666a981 */ /* 0x000368000c1e1900 */
[----:B------:R1:W5:Y:S04]  /*4510*/  @!P3 LDG.E R106, [R38.64+-0x1a00] ;  /* 0xffe60006266ab981 */ /* 0x000368000c1e1900 */
[----:B------:R1:W5:Y:S01]  /*4520*/  @!P0 LDG.E R92, [R38.64+-0x1e80] ;  /* 0xffe18006265c8981 */ /* 0x000362000c1e1900 */
[----:B------:R-:W-:-:S03]  /*4530*/  ISETP.GE.AND P0, PT, R56, R57, PT ;  /* 0x000000393800720c */ /* 0x000fc60003f06270 */
[----:B------:R1:W5:Y:S01]  /*4540*/  @!P1 LDG.E R91, [R38.64+-0x1f00] ;  /* 0xffe10006265b9981 */ /* 0x000362000c1e1900 */
[-C--:B------:R-:W-:Y:S01]  /*4550*/  ISETP.GE.AND P1, PT, R55, R57.reuse, PT ;  /* 0x000000393700720c */ /* 0x080fe20003f26270 */
[----:B0-----:R-:W-:Y:S02]  /*4560*/  CS2R R36, SRZ ;  /* 0x0000000000247805 */ /* 0x001fe4000001ff00 */
[----:B------:R1:W5:Y:S04]  /*4570*/  @!P4 LDG.E R104, [R38.64+-0x1980] ;  /* 0xffe680062668c981 */ /* 0x000368000c1e1900 */
[----:B------:R1:W5:Y:S04]  /*4580*/  @!P5 LDG.E R103, [R38.64+-0x1900] ;  /* 0xffe700062667d981 */ /* 0x000368000c1e1900 */
[----:B------:R1:W5:Y:S01]  /*4590*/  @!P0 LDG.E R94, [R38.64+-0x1d80] ;  /* 0xffe28006265e8981 */ /* 0x000362000c1e1900 */
[----:B------:R-:W-:-:S03]  /*45a0*/  ISETP.GE.AND P0, PT, R43, R57, PT ;  /* 0x000000392b00720c */ /* 0x000fc60003f06270 */
[----:B------:R1:W5:Y:S01]  /*45b0*/  @!P1 LDG.E R95, [R38.64+-0x1e00] ;  /* 0xffe20006265f9981 */ /* 0x000362000c1e1900 */
[----:B------:R-:W-:-:S03]  /*45c0*/  ISETP.GE.AND P1, PT, R42, R57, PT ;  /* 0x000000392a00720c */ /* 0x000fc60003f26270 */
[----:B------:R1:W5:Y:S06]  /*45d0*/  @!P6 LDG.E R108, [R38.64+-0x1880] ;  /* 0xffe78006266ce981 */ /* 0x00036c000c1e1900 */
[----:B------:R1:W5:Y:S01]  /*45e0*/  @!P0 LDG.E R36, [R38.64+-0x1c80] ;  /* 0xffe3800626248981 */ /* 0x000362000c1e1900 */
[----:B------:R-:W-:-:S03]  /*45f0*/  ISETP.GE.AND P0, PT, R45, R57, PT ;  /* 0x000000392d00720c */ /* 0x000fc60003f06270 */
[----:B------:R1:W5:Y:S01]  /*4600*/  @!P1 LDG.E R37, [R38.64+-0x1d00] ;  /* 0xffe3000626259981 */ /* 0x000362000c1e1900 */
[----:B------:R-:W-:Y:S02]  /*4610*/  ISETP.NE.AND P1, PT, R96, RZ, PT ;  /* 0x000000ff6000720c */ /* 0x000fe40003f25270 */
[----:B------:R-:W-:-:S07]  /*4620*/  CS2R R96, SRZ ;  /* 0x0000000000607805 */ /* 0x000fce000001ff00 */
[----:B------:R1:W5:Y:S01]  /*4630*/  @!P0 LDG.E R96, [R38.64+-0x1b80] ;  /* 0xffe4800626608981 */ /* 0x000362000c1e1900 */
[----:B------:R-:W-:-:S03]  /*4640*/  ISETP.GE.AND P0, PT, R44, R57, PT ;  /* 0x000000392c00720c */ /* 0x000fc60003f06270 */
[----:B------:R1:W5:Y:S10]  /*4650*/  @!P1 LDG.E R99, [R38.64+-0x1b00] ;  /* 0xffe5000626639981 */ /* 0x000374000c1e1900 */
[----:B------:R1:W5:Y:S01]  /*4660*/  @!P0 LDG.E R97, [R38.64+-0x1c00] ;  /* 0xffe4000626618981 */ /* 0x000362000c1e1900 */
[----:B--2---:R-:W-:-:S02]  /*4670*/  FMUL.FTZ R100, R88, -1.4426950216293334961 ;  /* 0xbfb8aa3b58647820 */ /* 0x004fc40000410000 */
[----:B------:R-:W-:-:S04]  /*4680*/  FMUL.FTZ R98, R89, -1.4426950216293334961 ;  /* 0xbfb8aa3b59627820 */ /* 0x000fc80000410000 */
[----:B------:R-:W0:Y:S01]  /*4690*/  MUFU.EX2 R100, R100 ;  /* 0x0000006400647308 */ /* 0x000e220000000800 */
[----:B---3--:R-:W-:Y:S02]  /*46a0*/  FMUL.FTZ R101, R41, -1.4426950216293334961 ;  /* 0xbfb8aa3b29657820 */ /* 0x008fe40000410000 */
[----:B----4-:R-:W-:Y:S02]  /*46b0*/  FMUL.FTZ R105, R40, -1.4426950216293334961 ;  /* 0xbfb8aa3b28697820 */ /* 0x010fe40000410000 */
[----:B------:R-:W-:-:S03]  /*46c0*/  FMUL.FTZ R107, R85, -1.4426950216293334961 ;  /* 0xbfb8aa3b556b7820 */ /* 0x000fc60000410000 */
[----:B------:R-:W2:Y:S01]  /*46d0*/  MUFU.EX2 R98, R98 ;  /* 0x0000006200627308 */ /* 0x000ea20000000800 */
[----:B-1----:R-:W-:Y:S02]  /*46e0*/  FMUL.FTZ R39, R83, -1.4426950216293334961 ;  /* 0xbfb8aa3b53277820 */ /* 0x002fe40000410000 */
[----:B------:R-:W-:-:S05]  /*46f0*/  FMUL.FTZ R38, R84, -1.4426950216293334961 ;  /* 0xbfb8aa3b54267820 */ /* 0x000fca0000410000 */
[----:B------:R-:W1:Y:S08]  /*4700*/  MUFU.EX2 R101, R101 ;  /* 0x0000006500657308 */ /* 0x000e700000000800 */
[----:B------:R-:W3:Y:S08]  /*4710*/  MUFU.EX2 R105, R105 ;  /* 0x0000006900697308 */ /* 0x000ef00000000800 */
[----:B------:R-:W4:Y:S01]  /*4720*/  MUFU.EX2 R107, R107 ;  /* 0x0000006b006b7308 */ /* 0x000f220000000800 */
[----:B------:R-:W-:-:S07]  /*4730*/  FMUL.FTZ R111, R82, -1.4426950216293334961 ;  /* 0xbfb8aa3b526f7820 */ /* 0x000fce0000410000 */
[----:B------:R0:W-:Y:S02]  /*4740*/  MUFU.EX2 R110, R39 ;  /* 0x00000027006e7308 */ /* 0x0001e40000000800 */
[----:B0-----:R-:W-:-:S06]  /*4750*/  FADD.FTZ R39, R100, 1 ;  /* 0x3f80000064277421 */ /* 0x001fcc0000010000 */
[----:B------:R2:W-:Y:S08]  /*4760*/  MUFU.EX2 R109, R38 ;  /* 0x00000026006d7308 */ /* 0x0005f00000000800 */
[----:B------:R-:W-:Y:S01]  /*4770*/  MUFU.RCP R39, R39 ;  /* 0x0000002700277308 */ /* 0x000fe20000001000 */
[----:B--2---:R-:W-:Y:S02]  /*4780*/  FADD.FTZ R38, R98, 1 ;  /* 0x3f80000062267421 */ /* 0x004fe40000010000 */
[----:B-1----:R-:W-:-:S02]  /*4790*/  FADD.FTZ R98, R101, 1 ;  /* 0x3f80000065627421 */ /* 0x002fc40000010000 */
[----:B---3--:R-:W-:-:S03]  /*47a0*/  FADD.FTZ R101, R105, 1 ;  /* 0x3f80000069657421 */ /* 0x008fc60000010000 */
[----:B------:R-:W-:Y:S01]  /*47b0*/  MUFU.RCP R38, R38 ;  /* 0x0000002600267308 */ /* 0x000fe20000001000 */
[----:B----4-:R-:W-:Y:S02]  /*47c0*/  FADD.FTZ R100, R107, 1 ;  /* 0x3f8000006b647421 */ /* 0x010fe40000010000 */
[----:B------:R-:W-:-:S05]  /*47d0*/  FMUL.FTZ R113, R80, -1.4426950216293334961 ;  /* 0xbfb8aa3b50717820 */ /* 0x000fca0000410000 */
[----:B------:R-:W0:Y:S01]  /*47e0*/  MUFU.EX2 R111, R111 ;  /* 0x0000006f006f7308 */ /* 0x000e220000000800 */
[----:B------:R-:W-:Y:S02]  /*47f0*/  FMUL.FTZ R112, R81, -1.4426950216293334961 ;  /* 0xbfb8aa3b51707820 */ /* 0x000fe40000410000 */
[----:B------:R-:W-:Y:S02]  /*4800*/  FMUL.FTZ R114, R79, -1.4426950216293334961 ;  /* 0xbfb8aa3b4f727820 */ /* 0x000fe40000410000 */
[----:B------:R-:W-:-:S03]  /*4810*/  FMUL.FTZ R115, R78, -1.4426950216293334961 ;  /* 0xbfb8aa3b4e737820 */ /* 0x000fc60000410000 */
[----:B------:R-:W-:Y:S08]  /*4820*/  MUFU.RCP R98, R98 ;  /* 0x0000006200627308 */ /* 0x000ff00000001000 */
[----:B------:R-:W-:Y:S08]  /*4830*/  MUFU.RCP R101, R101 ;  /* 0x0000006500657308 */ /* 0x000ff00000001000 */
[----:B------:R-:W1:Y:S01]  /*4840*/  MUFU.RCP R100, R100 ;  /* 0x0000006400647308 */ /* 0x000e620000001000 */
[----:B0-----:R-:W-:-:S07]  /*4850*/  FADD.FTZ R107, R111, 1 ;  /* 0x3f8000006f6b7421 */ /* 0x001fce0000010000 */
[----:B------:R-:W0:Y:S01]  /*4860*/  MUFU.EX2 R113, R113 ;  /* 0x0000007100717308 */ /* 0x000e220000000800 */
[----:B------:R-:W-:-:S07]  /*4870*/  FMUL.FTZ R120, R58, -1.4426950216293334961 ;  /* 0xbfb8aa3b3a787820 */ /* 0x000fce0000410000 */
[----:B------:R-:W2:Y:S08]  /*4880*/  MUFU.EX2 R112, R112 ;  /* 0x0000007000707308 */ /* 0x000eb00000000800 */
[----:B------:R-:W3:Y:S01]  /*4890*/  MUFU.EX2 R114, R114 ;  /* 0x0000007200727308 */ /* 0x000ee20000000800 */
[----:B------:R-:W-:-:S07]  /*48a0*/  FMUL.FTZ R118, R59, -1.4426950216293334961 ;  /* 0xbfb8aa3b3b767820 */ /* 0x000fce0000410000 */
[----:B------:R-:W4:Y:S08]  /*48b0*/  MUFU.EX2 R115, R115 ;  /* 0x0000007300737308 */ /* 0x000f300000000800 */
[----:B------:R0:W-:Y:S08]  /*48c0*/  MUFU.EX2 R123, R120 ;  /* 0x00000078007b7308 */ /* 0x0001f00000000800 */
[----:B------:R-:W-:Y:S01]  /*48d0*/  MUFU.RCP R107, R107 ;  /* 0x0000006b006b7308 */ /* 0x000fe20000001000 */
[----:B-----5:R-:W-:Y:S04]  /*48e0*/  STS [R228.X4], R93 ;  /* 0x0000005de4007388 */ /* 0x020fe80000004800 */
        /* <DEDUP_REMOVED lines=16> */
[----:B------:R-:W2:Y:S04]  /*49f0*/  LDS R90, [R3.X4] ;  /* 0x00000000035a7984 */ /* 0x000ea80000004800 */
[----:B------:R-:W3:Y:S04]  /*4a00*/  LDS R91, [R3.X4+0x4] ;  /* 0x00000400035b7984 */ /* 0x000ee80000004800 */
[----:B------:R-:W4:Y:S04]  /*4a10*/  LDS R92, [R3.X4+0x8] ;  /* 0x00000800035c7984 */ /* 0x000f280000004800 */
[----:B------:R-:W4:Y:S04]  /*4a20*/  LDS R93, [R3.X4+0xc] ;  /* 0x00000c00035d7984 */ /* 0x000f280000004800 */
[----:B------:R-:W4:Y:S01]  /*4a30*/  LDS R94, [R3.X4+0x10] ;  /* 0x00001000035e7984 */ /* 0x000f220000004800 */
[----:B-----5:R-:W-:-:S03]  /*4a40*/  FADD.FTZ R37, -R39, 1 ;  /* 0x3f80000027257421 */ /* 0x020fc60000010100 */
[----:B------:R-:W5:Y:S01]  /*4a50*/  LDS R96, [R3.X4+0x18] ;  /* 0x0000180003607984 */ /* 0x000f620000004800 */
[----:B0-----:R-:W-:Y:S02]  /*4a60*/  FFMA.FTZ R103, R88, R37, 1 ;  /* 0x3f80000058677423 */ /* 0x001fe40000010025 */
[----:B------:R-:W-:Y:S01]  /*4a70*/  FADD.FTZ R36, -R38, 1 ;  /* 0x3f80000026247421 */ /* 0x000fe20000010100 */
[----:B------:R-:W0:Y:S01]  /*4a80*/  LDS R95, [R3.X4+0x14] ;  /* 0x00001400035f7984 */ /* 0x000e220000004800 */
[----:B------:R-:W-:Y:S02]  /*4a90*/  FADD.FTZ R102, R110, 1 ;  /* 0x3f8000006e667421 */ /* 0x000fe40000010000 */
[----:B------:R-:W-:Y:S01]  /*4aa0*/  FFMA.FTZ R36, R89, R36, 1 ;  /* 0x3f80000059247423 */ /* 0x000fe20000010024 */
[----:B------:R-:W0:Y:S01]  /*4ab0*/  LDS R97, [R3.X4+0x1c] ;  /* 0x00001c0003617984 */ /* 0x000e220000004800 */
[----:B-1----:R-:W-:Y:S02]  /*4ac0*/  FADD.FTZ R106, -R100, 1 ;  /* 0x3f800000646a7421 */ /* 0x002fe40000010100 */
[----:B------:R-:W1:Y:S01]  /*4ad0*/  MUFU.RCP R102, R102 ;  /* 0x0000006600667308 */ /* 0x000e620000001000 */
[----:B------:R-:W-:Y:S01]  /*4ae0*/  FADD.FTZ R99, R109, 1 ;  /* 0x3f8000006d637421 */ /* 0x000fe20000010000 */
[----:B------:R-:W-:Y:S01]  /*4af0*/  LDS R105, [R3.X4+0x24] ;  /* 0x0000240003697984 */ /* 0x000fe20000004800 */
[----:B--2---:R-:W-:-:S02]  /*4b00*/  FMUL.FTZ R37, R75, R90 ;  /* 0x0000005a4b257220 */ /* 0x004fc40000410000 */
[----:B---3--:R-:W-:Y:S02]  /*4b10*/  FMUL.FTZ R104, R74, R91 ;  /* 0x0000005b4a687220 */ /* 0x008fe40000410000 */
[----:B------:R-:W-:Y:S02]  /*4b20*/  FMUL.FTZ R37, R38, R37 ;  /* 0x0000002526257220 */ /* 0x000fe40000410000 */
[----:B------:R-:W-:Y:S02]  /*4b30*/  FMUL.FTZ R104, R39, R104 ;  /* 0x0000006827687220 */ /* 0x000fe40000410000 */
[----:B------:R-:W-:Y:S02]  /*4b40*/  FMUL.FTZ R36, R37, R36 ;  /* 0x0000002425247220 */ /* 0x000fe40000410000 */
[----:B------:R-:W-:Y:S02]  /*4b50*/  FMUL.FTZ R120, R104, R103 ;  /* 0x0000006768787220 */ /* 0x000fe40000410000 */
[----:B------:R-:W-:Y:S01]  /*4b60*/  FADD.FTZ R104, -R98, 1 ;  /* 0x3f80000062687421 */ /* 0x000fe20000010100 */
[----:B------:R2:W3:Y:S01]  /*4b70*/  MUFU.EX2 R119, R118 ;  /* 0x0000007600777308 */ /* 0x0004e20000000800 */
[----:B------:R-:W-:Y:S01]  /*4b80*/  FADD.FTZ R37, -R101, 1 ;  /* 0x3f80000065257421 */ /* 0x000fe20000010100 */
[----:B------:R-:W-:Y:S01]  /*4b90*/  LDS R103, [R3.X4+0x2c] ;  /* 0x00002c0003677984 */ /* 0x000fe20000004800 */
[----:B------:R-:W-:-:S02]  /*4ba0*/  FADD.FTZ R109, R113, 1 ;  /* 0x3f800000716d7421 */ /* 0x000fc40000010000 */
[----:B------:R-:W-:Y:S02]  /*4bb0*/  FADD.FTZ R108, R112, 1 ;  /* 0x3f800000706c7421 */ /* 0x000fe40000010000 */
[----:B------:R-:W-:Y:S02]  /*4bc0*/  FADD.FTZ R110, R114, 1 ;  /* 0x3f800000726e7421 */ /* 0x000fe40000010000 */
[----:B------:R-:W-:Y:S02]  /*4bd0*/  FFMA.FTZ R113, R40, R37, 1 ;  /* 0x3f80000028717423 */ /* 0x000fe40000010025 */
[----:B------:R-:W-:Y:S02]  /*4be0*/  FFMA.FTZ R112, R41, R104, 1 ;  /* 0x3f80000029707423 */ /* 0x000fe40000010068 */
[----:B--2---:R-:W-:Y:S01]  /*4bf0*/  FFMA.FTZ R118, R85, R106, 1 ;  /* 0x3f80000055767423 */ /* 0x004fe2000001006a */
[----:B------:R-:W-:Y:S01]  /*4c00*/  LDS R104, [R3.X4+0x28] ;  /* 0x0000280003687984 */ /* 0x000fe20000004800 */
[----:B----4-:R-:W-:-:S02]  /*4c10*/  FMUL.FTZ R37, R73, R92 ;  /* 0x0000005c49257220 */ /* 0x010fc40000410000 */
[----:B------:R-:W-:Y:S01]  /*4c20*/  FMUL.FTZ R114, R72, R93 ;  /* 0x0000005d48727220 */ /* 0x000fe20000410000 */
[----:B------:R-:W2:Y:S01]  /*4c30*/  LDS R106, [R3.X4+0x20] ;  /* 0x00002000036a7984 */ /* 0x000ea20000004800 */
[----:B------:R-:W-:Y:S02]  /*4c40*/  FADD.FTZ R111, R115, 1 ;  /* 0x3f800000736f7421 */ /* 0x000fe40000010000 */
[----:B------:R-:W-:Y:S02]  /*4c50*/  FMUL.FTZ R37, R98, R37 ;  /* 0x0000002562257220 */ /* 0x000fe40000410000 */
[----:B------:R-:W-:Y:S02]  /*4c60*/  FMUL.FTZ R114, R101, R114 ;  /* 0x0000007265727220 */ /* 0x000fe40000410000 */
[----:B------:R-:W-:Y:S02]  /*4c70*/  FMUL.FTZ R115, R71, R94 ;  /* 0x0000005e47737220 */ /* 0x000fe40000410000 */
[----:B------:R-:W-:-:S02]  /*4c80*/  FMUL.FTZ R117, R76, -1.4426950216293334961 ;  /* 0xbfb8aa3b4c757820 */ /* 0x000fc40000410000 */
[----:B------:R-:W-:Y:S02]  /*4c90*/  FMUL.FTZ R122, R37, R112 ;  /* 0x00000070257a7220 */ /* 0x000fe40000410000 */
[----:B------:R-:W-:Y:S02]  /*4ca0*/  FMUL.FTZ R124, R114, R113 ;  /* 0x00000071727c7220 */ /* 0x000fe40000410000 */
[----:B------:R-:W-:Y:S01]  /*4cb0*/  FMUL.FTZ R115, R100, R115 ;  /* 0x0000007364737220 */ /* 0x000fe20000410000 */
[----:B------:R-:W4:Y:S01]  /*4cc0*/  MUFU.RCP R99, R99 ;  /* 0x0000006300637308 */ /* 0x000f220000001000 */
[----:B-1----:R-:W-:Y:S01]  /*4cd0*/  FADD.FTZ R112, -R102, 1 ;  /* 0x3f80000066707421 */ /* 0x002fe20000010100 */
[----:B------:R-:W1:Y:S01]  /*4ce0*/  LDS R114, [R3.X4+0x30] ;  /* 0x0000300003727984 */ /* 0x000e620000004800 */
[----:B------:R-:W-:Y:S02]  /*4cf0*/  FADD.FTZ R113, -R107, 1 ;  /* 0x3f8000006b717421 */ /* 0x000fe40000010100 */
[----:B------:R-:W-:-:S03]  /*4d00*/  FMUL.FTZ R116, R77, -1.4426950216293334961 ;  /* 0xbfb8aa3b4d747820 */ /* 0x000fc60000410000 */
[----:B------:R-:W0:Y:S01]  /*4d10*/  MUFU.EX2 R117, R117 ;  /* 0x0000007500757308 */ /* 0x000e220000000800 */
[----:B------:R-:W-:Y:S02]  /*4d20*/  FMUL.FTZ R126, R115, R118 ;  /* 0x00000076737e7220 */ /* 0x000fe40000410000 */
[----:B------:R-:W-:Y:S01]  /*4d30*/  FFMA.FTZ R130, R83, R112, 1 ;  /* 0x3f80000053827423 */ /* 0x000fe20000010070 */
[----:B------:R-:W1:Y:S01]  /*4d40*/  LDS R115, [R3.X4+0x34] ;  /* 0x0000340003737984 */ /* 0x000e620000004800 */
[----:B------:R-:W-:-:S03]  /*4d50*/  FFMA.FTZ R121, R82, R113, 1 ;  /* 0x3f80000052797423 */ /* 0x000fc60000010071 */
[----:B------:R-:W1:Y:S01]  /*4d60*/  LDS R112, [R3.X4+0x38] ;  /* 0x0000380003707984 */ /* 0x000e620000004800 */
[----:B------:R-:W0:Y:S03]  /*4d70*/  MUFU.EX2 R116, R116 ;  /* 0x0000007400747308 */ /* 0x000e260000000800 */
[----:B------:R-:W1:Y:S01]  /*4d80*/  LDS R113, [R3.X4+0x3c] ;  /* 0x00003c0003717984 */ /* 0x000e620000004800 */
[----:B---3--:R-:W-:-:S04]  /*4d90*/  FADD.FTZ R118, R119, 1 ;  /* 0x3f80000077767421 */ /* 0x008fc80000010000 */
[----:B------:R-:W3:Y:S01]  /*4da0*/  MUFU.RCP R109, R109 ;  /* 0x0000006d006d7308 */ /* 0x000ee20000001000 */
[----:B-----5:R-:W-:Y:S01]  /*4db0*/  FMUL.FTZ R119, R69, R96 ;  /* 0x0000006045777220 */ /* 0x020fe20000410000 */
[----:B------:R-:W-:Y:S06]  /*4dc0*/  BAR.SYNC.DEFER_BLOCKING 0x0 ;  /* 0x0000000000007b1d */ /* 0x000fec0000010000 */
[----:B------:R-:W5:Y:S01]  /*4dd0*/  MUFU.RCP R111, R111 ;  /* 0x0000006f006f7308 */ /* 0x000f620000001000 */
[----:B----4-:R-:W-:Y:S02]  /*4de0*/  FADD.FTZ R37, -R99, 1 ;  /* 0x3f80000063257421 */ /* 0x010fe40000010100 */
[----:B0-----:R-:W-:-:S05]  /*4df0*/  FMUL.FTZ R128, R70, R95 ;  /* 0x0000005f46807220 */ /* 0x001fca0000410000 */
[----:B------:R-:W0:Y:S01]  /*4e00*/  MUFU.RCP R110, R110 ;  /* 0x0000006e006e7308 */ /* 0x000e220000001000 */
[----:B------:R-:W-:Y:S02]  /*4e10*/  FADD.FTZ R117, R117, 1 ;  /* 0x3f80000075757421 */ /* 0x000fe40000010000 */
[----:B------:R-:W-:-:S05]  /*4e20*/  FMUL.FTZ R119, R102, R119 ;  /* 0x0000007766777220 */ /* 0x000fca0000410000 */
[----:B------:R-:W4:Y:S01]  /*4e30*/  MUFU.RCP R108, R108 ;  /* 0x0000006c006c7308 */ /* 0x000f220000001000 */
[----:B------:R-:W-:Y:S02]  /*4e40*/  FADD.FTZ R127, R123, 1 ;  /* 0x3f8000007b7f7421 */ /* 0x000fe40000010000 */
[----:B------:R-:W-:Y:S02]  /*4e50*/  FFMA.FTZ R37, R84, R37, 1 ;  /* 0x3f80000054257423 */ /* 0x000fe40000010025 */
[----:B------:R-:W-:Y:S02]  /*4e60*/  FMUL.FTZ R132, R68, R97 ;  /* 0x0000006144847220 */ /* 0x000fe40000410000 */
[----:B------:R-:W-:Y:S01]  /*4e70*/  FMUL.FTZ R128, R99, R128 ;  /* 0x0000008063807220 */ /* 0x000fe20000410000 */
[----:B------:R-:W0:Y:S01]  /*4e80*/  MUFU.RCP R117, R117 ;  /* 0x0000007500757308 */ /* 0x000e220000001000 */
[----:B------:R-:W-:Y:S02]  /*4e90*/  FADD.FTZ R116, R116, 1 ;  /* 0x3f80000074747421 */ /* 0x000fe40000010000 */
[----:B------:R-:W-:-:S02]  /*4ea0*/  FMUL.FTZ R130, R119, R130 ;  /* 0x0000008277827220 */ /* 0x000fc40000410000 */
[----:B------:R-:W-:Y:S02]  /*4eb0*/  FMUL.FTZ R132, R107, R132 ;  /* 0x000000846b847220 */ /* 0x000fe40000410000 */
[----:B------:R-:W-:Y:S01]  /*4ec0*/  FMUL.FTZ R128, R128, R37 ;  /* 0x0000002580807220 */ /* 0x000fe20000410000 */
[----:B------:R-:W1:Y:S01]  /*4ed0*/  MUFU.RCP R118, R118 ;  /* 0x0000007600767308 */ /* 0x000e620000001000 */
[----:B---3--:R-:W-:Y:S02]  /*4ee0*/  FADD.FTZ R37, -R109, 1 ;  /* 0x3f8000006d257421 */ /* 0x008fe40000010100 */
[----:B-----5:R-:W-:-:S05]  /*4ef0*/  FADD.FTZ R123, -R111, 1 ;  /* 0x3f8000006f7b7421 */ /* 0x020fca0000010100 */
[----:B------:R-:W3:Y:S01]  /*4f00*/  MUFU.RCP R119, R127 ;  /* 0x0000007f00777308 */ /* 0x000ee20000001000 */
[----:B------:R-:W-:Y:S02]  /*4f10*/  FMUL.FTZ R132, R132, R121 ;  /* 0x0000007984847220 */ /* 0x000fe40000410000 */
[----:B0-----:R-:W-:Y:S02]  /*4f20*/  FADD.FTZ R136, -R110, 1 ;  /* 0x3f8000006e887421 */ /* 0x001fe40000010100 */
[----:B------:R-:W-:Y:S02]  /*4f30*/  FFMA.FTZ R121, R80, R37, 1 ;  /* 0x3f80000050797423 */ /* 0x000fe40000010025 */
[----:B------:R-:W-:Y:S01]  /*4f40*/  FFMA.FTZ R125, R78, R123, 1 ;  /* 0x3f8000004e7d7423 */ /* 0x000fe2000001007b */
[----:B------:R-:W0:Y:S01]  /*4f50*/  MUFU.RCP R116, R116 ;  /* 0x0000007400747308 */ /* 0x000e220000001000 */
[----:B----4-:R-:W-:Y:S02]  /*4f60*/  FADD.FTZ R134, -R108, 1 ;  /* 0x3f8000006c867421 */ /* 0x010fe40000010100 */
[----:B--2---:R-:W-:-:S02]  /*4f70*/  FMUL.FTZ R37, R67, R106 ;  /* 0x0000006a43257220 */ /* 0x004fc40000410000 */
[----:B------:R-:W-:Y:S02]  /*4f80*/  FMUL.FTZ R123, R65, R104 ;  /* 0x00000068417b7220 */ /* 0x000fe40000410000 */
        /* <DEDUP_REMOVED lines=11> */
[----:B-1----:R-:W-:Y:S02]  /*5040*/  FADD.FTZ R144, -R118, 1 ;  /* 0x3f80000076907421 */ /* 0x002fe40000010100 */
[----:B---3--:R-:W-:Y:S02]  /*5050*/  FADD.FTZ R123, -R119, 1 ;  /* 0x3f800000777b7421 */ /* 0x008fe40000010100 */
[----:B------:R-:W-:Y:S02]  /*5060*/  FMUL.FTZ R136, R136, R121 ;  /* 0x0000007988887220 */ /* 0x000fe40000410000 */
[----:B------:R-:W-:Y:S02]  /*5070*/  FMUL.FTZ R140, R140, R125 ;  /* 0x0000007d8c8c7220 */ /* 0x000fe40000410000 */
[----:B------:R-:W-:Y:S02]  /*5080*/  FFMA.FTZ R121, R76, R37, 1 ;  /* 0x3f8000004c797423 */ /* 0x000fe40000010025 */
[----:B------:R-:W-:-:S02]  /*5090*/  FFMA.FTZ R146, R59, R144, 1 ;  /* 0x3f8000003b927423 */ /* 0x000fc40000010090 */
[----:B------:R-:W-:Y:S02]  /*50a0*/  FFMA.FTZ R125, R58, R123, 1 ;  /* 0x3f8000003a7d7423 */ /* 0x000fe4000001007b */
[----:B0-----:R-:W-:Y:S02]  /*50b0*/  FADD.FTZ R142, -R116, 1 ;  /* 0x3f800000748e7421 */ /* 0x001fe40000010100 */
        /* <DEDUP_REMOVED lines=14> */
[----:B------:R-:W-:Y:S04]  /*51a0*/  STS [R3.X4], R36 ;  /* 0x0000002403007388 */ /* 0x000fe80000004800 */
[----:B------:R0:W-:Y:S04]  /*51b0*/  STS [R3.X4+0x4], R120 ;  /* 0x0000047803007388 */ /* 0x0001e80000004800 */
        /* <DEDUP_REMOVED lines=33> */
[----:B0-----:R-:W-:-:S05]  /*53d0*/  IMAD R120, R250, c[0x0][0x2e8], RZ ;  /* 0x0000ba00fa787a24 */ /* 0x001fca00078e02ff */
[----:B------:R-:W0:Y:S01]  /*53e0*/  LDS R153, [0x2100] ;  /* 0x00210000ff997984 */ /* 0x000e220000000800 */
[----:B------:R-:W-:-:S04]  /*53f0*/  IMAD.WIDE.U32 R36, R249, c[0x0][0x2e8], RZ ;  /* 0x0000ba00f9247a25 */ /* 0x000fc800078e00ff */
[----:B------:R-:W-:-:S05]  /*5400*/  IMAD R157, R249, c[0x0][0x2ec], R120 ;  /* 0x0000bb00f99d7a24 */ /* 0x000fca00078e0278 */
[----:B------:R-:W-:Y:S01]  /*5410*/  IADD3 R37, R37, R157, RZ ;  /* 0x0000009d25257210 */ /* 0x000fe20007ffe0ff */
[----:B------:R-:W-:-:S04]  /*5420*/  IMAD R120, R242, c[0x0][0x2f0], RZ ;  /* 0x0000bc00f2787a24 */ /* 0x000fc800078e02ff */
[----:B------:R-:W-:Y:S01]  /*5430*/  IMAD.WIDE.U32 R36, R241, c[0x0][0x2f0], R36 ;  /* 0x0000bc00f1247a25 */ /* 0x000fe200078e0024 */
[----:B------:R-:W-:-:S03]  /*5440*/  LEA R155, P0, R0, c[0x0][0x338], 0x2 ;  /* 0x0000ce00009b7a11 */ /* 0x000fc600078010ff */
[----:B------:R-:W-:Y:S01]  /*5450*/  IMAD R159, R241, c[0x0][0x2f4], R120 ;  /* 0x0000bd00f19f7a24 */ /* 0x000fe200078e0278 */
[----:B------:R-:W-:Y:S02]  /*5460*/  IADD3 R120, P2, R238, R36, RZ ;  /* 0x00000024ee787210 */ /* 0x000fe40007f5e0ff */
[----:B-1----:R-:W-:Y:S02]  /*5470*/  LEA.HI.X R122, R0, c[0x0][0x33c], R246, 0x2, P0 ;  /* 0x0000cf00007a7a11 */ /* 0x002fe400000f14f6 */
[----:B------:R-:W-:Y:S02]  /*5480*/  IADD3.X R37, R240, R159, R37, P2, !PT ;  /* 0x0000009ff0257210 */ /* 0x000fe400017fe425 */
[C---:B------:R-:W-:Y:S01]  /*5490*/  LEA R36, P5, R120.reuse, R155, 0x2 ;  /* 0x0000009b78247211 */ /* 0x040fe200078a10ff */
[----:B------:R-:W-:Y:S03]  /*54a0*/  BSSY B0, `(.L_x_261) ;  /* 0x0000016000007945 */ /* 0x000fe60003800000 */
[----:B------:R-:W-:-:S02]  /*54b0*/  LEA.HI.X R37, R120, R122, R37, 0x2, P5 ;  /* 0x0000007a78257211 */ /* 0x000fc400028f1425 */
[CC--:B0-----:R-:W-:Y:S02]  /*54c0*/  ISETP.GE.AND P4, PT, R0.reuse, R153.reuse, PT ;  /* 0x000000990000720c */ /* 0x0c1fe40003f86270 */
[----:B------:R-:W-:Y:S01]  /*54d0*/  IADD3 R236, P5, R0, R182, RZ ;  /* 0x000000b600ec7210 */ /* 0x000fe20007fbe0ff */
[----:B------:R-:W-:Y:S01]  /*54e0*/  FMUL.FTZ R89, R89, R38 ;  /* 0x0000002659597220 */ /* 0x000fe20000410000 */
[----:B------:R-:W-:Y:S01]  /*54f0*/  ISETP.GE.AND P3, PT, R53, R153, PT ;  /* 0x000000993500720c */ /* 0x000fe20003f66270 */
[----:B------:R-:W-:Y:S01]  /*5500*/  FMUL.FTZ R88, R88, R39 ;  /* 0x0000002758587220 */ /* 0x000fe20000410000 */
[-C--:B------:R-:W-:Y:S01]  /*5510*/  ISETP.GE.AND P0, PT, R54, R153.reuse, PT ;  /* 0x000000993600720c */ /* 0x080fe20003f06270 */
[----:B------:R-:W-:Y:S01]  /*5520*/  FMUL.FTZ R98, R41, R98 ;  /* 0x0000006229627220 */ /* 0x000fe20000410000 */
[----:B------:R-:W-:Y:S01]  /*5530*/  ISETP.GE.AND P2, PT, R55, R153, PT ;  /* 0x000000993700720c */ /* 0x000fe20003f46270 */
[----:B------:R-:W-:Y:S01]  /*5540*/  FMUL.FTZ R101, R40, R101 ;  /* 0x0000006528657220 */ /* 0x000fe20000410000 */
[----:B------:R-:W-:-:S03]  /*5550*/  IADD3.X R237, R246, R183, RZ, P5, !PT ;  /* 0x000000b7f6ed7210 */ /* 0x000fc60002ffe4ff */
        /* <DEDUP_REMOVED lines=10> */
.L_x_262:
[----:B------:R-:W-:Y:S05]  /*5600*/  BSYNC B0 ;  /* 0x0000000000007941 */ /* 0x000fea0003800000 */
.L_x_261:
[----:B------:R1:W-:Y:S01]  /*5610*/  @!P3 STG.E [R36.64+-0x1f00], R125 ;  /* 0xffe1007d2400b986 */ /* 0x0003e2000c101906 */
[-C--:B------:R-:W-:Y:S01]  /*5620*/  ISETP.GE.AND P3, PT, R42, R153.reuse, PT ;  /* 0x000000992a00720c */ /* 0x080fe20003f66270 */
[----:B------:R-:W-:Y:S01]  /*5630*/  FMUL.FTZ R85, R85, R100 ;  /* 0x0000006455557220 */ /* 0x000fe20000410000 */
[-C--:B------:R-:W-:Y:S01]  /*5640*/  ISETP.GE.AND P4, PT, R43, R153.reuse, PT ;  /* 0x000000992b00720c */ /* 0x080fe20003f86270 */
[----:B------:R1:W-:Y:S01]  /*5650*/  @!P0 STG.E [R36.64+-0x1e80], R127 ;  /* 0xffe1807f24008986 */ /* 0x0003e2000c101906 */
[----:B------:R-:W-:Y:S01]  /*5660*/  ISETP.GE.AND P0, PT, R56, R153, PT ;  /* 0x000000993800720c */ /* 0x000fe20003f06270 */
[----:B------:R-:W-:Y:S01]  /*5670*/  FMUL.FTZ R84, R84, R99 ;  /* 0x0000006354547220 */ /* 0x000fe20000410000 */
[-C--:B------:R-:W-:Y:S01]  /*5680*/  ISETP.GE.AND P5, PT, R44, R153.reuse, PT ;  /* 0x000000992c00720c */ /* 0x080fe20003fa6270 */
[----:B------:R1:W-:Y:S01]  /*5690*/  @!P2 STG.E [R36.64+-0x1e00], R129 ;  /* 0xffe200812400a986 */ /* 0x0003e2000c101906 */
[-C--:B------:R-:W-:Y:S01]  /*56a0*/  ISETP.GE.AND P6, PT, R45, R153.reuse, PT ;  /* 0x000000992d00720c */ /* 0x080fe20003fc6270 */
        /* <DEDUP_REMOVED lines=46> */
[----:B------:R-:W-:Y:S01]  /*5990*/  FMUL.FTZ R60, R60, R58 ;  /* 0x0000003a3c3c7220 */ /* 0x000fe20000410000 */
[----:B------:R-:W-:Y:S05]  /*59a0*/  @!P0 BRA `(.L_x_263) ;  /* 0x000006f000008947 */ /* 0x000fea0003800000 */
[----:B-1----:R-:W-:Y:S01]  /*59b0*/  BAR.SYNC.DEFER_BLOCKING 0x0 ;  /* 0x0000000000007b1d */ /* 0x002fe20000010000 */
[----:B------:R-:W-:Y:S01]  /*59c0*/  FMUL.FTZ R90, R89, R90 ;  /* 0x0000005a595a7220 */ /* 0x000fe20000410000 */
[----:B------:R-:W-:Y:S01]  /*59d0*/  LEA R39, P0, R0, c[0x0][0x270], 0x2 ;  /* 0x00009c0000277a11 */ /* 0x000fe200078010ff */
[----:B------:R-:W-:Y:S02]  /*59e0*/  FMUL.FTZ R88, R88, R91 ;  /* 0x0000005b58587220 */ /* 0x000fe40000410000 */
[----:B------:R-:W-:Y:S01]  /*59f0*/  FMUL.FTZ R92, R98, R92 ;  /* 0x0000005c625c7220 */ /* 0x000fe20000410000 */
[----:B0-----:R-:W-:Y:S01]  /*5a00*/  LEA.HI.X R40, R0, c[0x0][0x274], R246, 0x2, P0 ;  /* 0x00009d0000287a11 */ /* 0x001fe200000f14f6 */
[----:B------:R-:W-:Y:S01]  /*5a10*/  FMUL.FTZ R36, R101, R93 ;  /* 0x0000005d65247220 */ /* 0x000fe20000410000 */
[----:B------:R-:W-:Y:S01]  /*5a20*/  BSSY B0, `(.L_x_264) ;  /* 0x000004e000007945 */ /* 0x000fe20003800000 */
        /* <DEDUP_REMOVED lines=8> */
[----:B------:R-:W-:Y:S01]  /*5ab0*/  STS [R3.X4], R90 ;  /* 0x0000005a03007388 */ /* 0x000fe20000004800 */
[----:B------:R-:W-:Y:S02]  /*5ac0*/  FMUL.FTZ R114, R77, R114 ;  /* 0x000000724d727220 */ /* 0x000fe40000410000 */
[----:B------:R-:W-:Y:S01]  /*5ad0*/  FMUL.FTZ R76, R76, R115 ;  /* 0x000000734c4c7220 */ /* 0x000fe20000410000 */
[----:B------:R-:W-:Y:S01]  /*5ae0*/  STS [R3.X4+0x4], R88 ;  /* 0x0000045803007388 */ /* 0x000fe20000004800 */
[----:B------:R-:W-:Y:S02]  /*5af0*/  FMUL.FTZ R112, R59, R112 ;  /* 0x000000703b707220 */ /* 0x000fe40000410000 */
[----:B------:R-:W-:Y:S01]  /*5b00*/  FMUL.FTZ R58, R58, R113 ;  /* 0x000000713a3a7220 */ /* 0x000fe20000410000 */
[----:B------:R-:W-:Y:S01]  /*5b10*/  STS [R3.X4+0x8], R92 ;  /* 0x0000085c03007388 */ /* 0x000fe20000004800 */
[----:B------:R-:W-:-:S03]  /*5b20*/  IMAD R38, R250, c[0x0][0x210], RZ ;  /* 0x00008400fa267a24 */ /* 0x000fc600078e02ff */
[----:B------:R0:W-:Y:S01]  /*5b30*/  STS [R3.X4+0xc], R36 ;  /* 0x00000c2403007388 */ /* 0x0001e20000004800 */
[C---:B------:R-:W-:Y:S02]  /*5b40*/  IMAD R41, R249.reuse, c[0x0][0x214], R38 ;  /* 0x00008500f9297a24 */ /* 0x040fe400078e0226 */
[----:B------:R-:W-:Y:S01]  /*5b50*/  IMAD R38, R242, c[0x0][0x218], RZ ;  /* 0x00008600f2267a24 */ /* 0x000fe200078e02ff */
[----:B------:R-:W-:Y:S04]  /*5b60*/  STS [R3.X4+0x10], R94 ;  /* 0x0000105e03007388 */ /* 0x000fe80000004800 */
[----:B------:R-:W-:Y:S01]  /*5b70*/  STS [R3.X4+0x14], R84 ;  /* 0x0000145403007388 */ /* 0x000fe20000004800 */
[----:B0-----:R-:W-:-:S03]  /*5b80*/  IMAD.WIDE.U32 R36, R249, c[0x0][0x210], RZ ;  /* 0x00008400f9247a25 */ /* 0x001fc600078e00ff */
[----:B------:R-:W-:Y:S02]  /*5b90*/  STS [R3.X4+0x18], R96 ;  /* 0x0000186003007388 */ /* 0x000fe40000004800 */
[----:B------:R-:W-:Y:S02]  /*5ba0*/  IADD3 R37, R37, R41, RZ ;  /* 0x0000002925257210 */ /* 0x000fe40007ffe0ff */
[----:B------:R-:W-:Y:S04]  /*5bb0*/  STS [R3.X4+0x1c], R82 ;  /* 0x00001c5203007388 */ /* 0x000fe80000004800 */
[----:B------:R-:W-:Y:S01]  /*5bc0*/  STS [R3.X4+0x20], R106 ;  /* 0x0000206a03007388 */ /* 0x000fe20000004800 */
[----:B------:R-:W-:-:S03]  /*5bd0*/  IMAD.WIDE.U32 R36, R241, c[0x0][0x218], R36 ;  /* 0x00008600f1247a25 */ /* 0x000fc600078e0024 */
        /* <DEDUP_REMOVED lines=26> */
[----:B0-----:R-:W-:Y:S01]  /*5d80*/  IMAD R57, R241, c[0x0][0x21c], R38 ;  /* 0x00008700f1397a24 */ /* 0x001fe200078e0226 */
[----:B------:R-:W-:-:S04]  /*5d90*/  IADD3 R38, P2, R238, R36, RZ ;  /* 0x00000024ee267210 */ /* 0x000fc80007f5e0ff */
[----:B------:R-:W-:Y:S02]  /*5da0*/  IADD3.X R37, R240, R57, R37, P2, !PT ;  /* 0x00000039f0257210 */ /* 0x000fe400017fe425 */
[----:B------:R-:W-:-:S04]  /*5db0*/  LEA R36, P0, R38, R39, 0x2 ;  /* 0x0000002726247211 */ /* 0x000fc800078010ff */
[----:B------:R-:W-:Y:S01]  /*5dc0*/  LEA.HI.X R37, R38, R40, R37, 0x2, P0 ;  /* 0x0000002826257211 */ /* 0x000fe200000f1425 */
[----:B------:R-:W0:Y:S02]  /*5dd0*/  LDS R109, [0x2100] ;  /* 0x00210000ff6d7984 */ /* 0x000e240000000800 */
[-C--:B0-----:R-:W-:Y:S02]  /*5de0*/  ISETP.GE.AND P2, PT, R0, R109.reuse, PT ;  /* 0x0000006d0000720c */ /* 0x081fe40003f46270 */
[-C--:B------:R-:W-:Y:S02]  /*5df0*/  ISETP.GE.AND P3, PT, R52, R109.reuse, PT ;  /* 0x0000006d3400720c */ /* 0x080fe40003f66270 */
[-C--:B------:R-:W-:Y:S02]  /*5e00*/  ISETP.GE.AND P4, PT, R53, R109.reuse, PT ;  /* 0x0000006d3500720c */ /* 0x080fe40003f86270 */
[-C--:B------:R-:W-:Y:S02]  /*5e10*/  ISETP.GE.AND P5, PT, R54, R109.reuse, PT ;  /* 0x0000006d3600720c */ /* 0x080fe40003fa6270 */
[----:B------:R-:W-:-:S02]  /*5e20*/  ISETP.GE.AND P6, PT, R55, R109, PT ;  /* 0x0000006d3700720c */ /* 0x000fc40003fc6270 */
[----:B------:R-:W-:-:S03]  /*5e30*/  ISETP.GE.AND P0, PT, R56, R109, PT ;  /* 0x0000006d3800720c */ /* 0x000fc60003f06270 */
[----:B------:R-:W-:Y:S05]  /*5e40*/  @P2 BRA `(.L_x_265) ;  /* 0x000000b000002947 */ /* 0x000fea0003800000 */
[----:B------:R-:W-:Y:S01]  /*5e50*/  MOV R38, R236 ;  /* 0x000000ec00267202 */ /* 0x000fe20000000f00 */
[----:B------:R-:W-:Y:S01]  /*5e60*/  IMAD R40, R242, c[0x0][0x218], RZ ;  /* 0x00008600f2287a24 */ /* 0x000fe200078e02ff */
[----:B------:R-:W-:-:S05]  /*5e70*/  MOV R39, R237 ;  /* 0x000000ed00277202 */ /* 0x000fca0000000f00 */
[----:B------:R-:W-:-:S05]  /*5e80*/  IMAD.WIDE.U32 R38, R249, c[0x0][0x210], R38 ;  /* 0x00008400f9267a25 */ /* 0x000fca00078e0026 */
[----:B------:R-:W-:Y:S01]  /*5e90*/  IADD3 R39, R41, R39, RZ ;  /* 0x0000002729277210 */ /* 0x000fe20007ffe0ff */
[----:B------:R-:W-:-:S04]  /*5ea0*/  IMAD R41, R241, c[0x0][0x21c], R40 ;  /* 0x00008700f1297a24 */ /* 0x000fc800078e0228 */
[----:B------:R-:W-:-:S05]  /*5eb0*/  IMAD.WIDE.U32 R38, R241, c[0x0][0x218], R38 ;  /* 0x00008600f1267a25 */ /* 0x000fca00078e0026 */
[----:B------:R-:W-:Y:S02]  /*5ec0*/  IADD3 R39, R39, R41, RZ ;  /* 0x0000002927277210 */ /* 0x000fe40007ffe0ff */
[----:B------:R-:W-:-:S04]  /*5ed0*/  LEA R40, P2, R38, c[0x0][0x270], 0x2 ;  /* 0x00009c0026287a11 */ /* 0x000fc800078410ff */
[----:B------:R-:W-:-:S05]  /*5ee0*/  LEA.HI.X R41, R38, c[0x0][0x274], R39, 0x2, P2 ;  /* 0x00009d0026297a11 */ /* 0x000fca00010f1427 */
[----:B------:R0:W-:Y:S04]  /*5ef0*/  STG.E [R40.64], R59 ;  /* 0x0000003b28007986 */ /* 0x0001e8000c101906 */
.L_x_265:
[----:B------:R-:W-:Y:S05]  /*5f00*/  BSYNC B0 ;  /* 0x0000000000007941 */ /* 0x000fea0003800000 */
.L_x_264:
[----:B------:R1:W-:Y:S01]  /*5f10*/  @!P3 STG.E [R36.64+-0x1f80], R77 ;  /* 0xffe0804d2400b986 */ /* 0x0003e2000c101906 */
[-C--:B------:R-:W-:Y:S02]  /*5f20*/  ISETP.GE.AND P2, PT, R42, R109.reuse, PT ;  /* 0x0000006d2a00720c */ /* 0x080fe40003f46270 */
[-C--:B------:R-:W-:Y:S01]  /*5f30*/  ISETP.GE.AND P3, PT, R43, R109.reuse, PT ;  /* 0x0000006d2b00720c */ /* 0x080fe20003f66270 */
        /* <DEDUP_REMOVED lines=22> */
.L_x_263:
[----:B-1----:R-:W-:Y:S01]  /*60a0*/  FFMA.FTZ R245, R4, R75, R245 ;  /* 0x0000004b04f57223 */ /* 0x002fe200000100f5 */
        /* <DEDUP_REMOVED lines=10> */
[----:B0-----:R-:W-:Y:S01]  /*6150*/  CS2R R40, SRZ ;  /* 0x0000000000287805 */ /* 0x001fe2000001ff00 */
        /* <DEDUP_REMOVED lines=33> */
[----:B------:R-:W-:Y:S01]  /*6370*/  IADD3 R178, R2, -0x1, RZ ;  /* 0xffffffff02b27810 */ /* 0x000fe20007ffe0ff */
[----:B------:R-:W-:Y:S01]  /*6380*/  FADD.FTZ R52, R75, R75 ;  /* 0x0000004b4b347221 */ /* 0x000fe20000010000 */
[----:B------:R-:W-:Y:S01]  /*6390*/  MOV R90, RZ ;  /* 0x000000ff005a7202 */ /* 0x000fe20000000f00 */
[----:B------:R-:W-:Y:S01]  /*63a0*/  FADD.FTZ R53, R74, R74 ;  /* 0x0000004a4a357221 */ /* 0x000fe20000010000 */
[----:B------:R-:W-:Y:S01]  /*63b0*/  LEA.HI R36, R178, R178, RZ, 0x1 ;  /* 0x000000b2b2247211 */ /* 0x000fe200078f08ff */
[----:B------:R-:W-:Y:S01]  /*63c0*/  FADD.FTZ R54, R73, R73 ;  /* 0x0000004949367221 */ /* 0x000fe20000010000 */
[----:B------:R-:W-:Y:S01]  /*63d0*/  CS2R R38, SRZ ;  /* 0x0000000000267805 */ /* 0x000fe2000001ff00 */
[----:B------:R-:W-:Y:S01]  /*63e0*/  FADD.FTZ R55, R72, R72 ;  /* 0x0000004848377221 */ /* 0x000fe20000010000 */
[----:B------:R-:W-:Y:S01]  /*63f0*/  LOP3.LUT R37, R36, 0xfffffe, RZ, 0xc0, !PT ;  /* 0x00fffffe24257812 */ /* 0x000fe200078ec0ff */
[----:B------:R-:W-:Y:S01]  /*6400*/  FADD.FTZ R56, R71, R71 ;  /* 0x0000004747387221 */ /* 0x000fe20000010000 */
[----:B------:R-:W-:Y:S01]  /*6410*/  CS2R R40, SRZ ;  /* 0x0000000000287805 */ /* 0x000fe2000001ff00 */
[----:B------:R-:W-:Y:S01]  /*6420*/  FADD.FTZ R57, R70, R70 ;  /* 0x0000004646397221 */ /* 0x000fe20000010000 */
[----:B------:R-:W-:Y:S01]  /*6430*/  IADD3 R178, R178, -R37, RZ ;  /* 0x80000025b2b27210 */ /* 0x000fe20007ffe0ff */
[----:B------:R-:W-:Y:S01]  /*6440*/  FADD.FTZ R58, R69, R69 ;  /* 0x00000045453a7221 */ /* 0x000fe20000010000 */
[----:B------:R-:W-:Y:S01]  /*6450*/  CS2R R36, SRZ ;  /* 0x0000000000247805 */ /* 0x000fe2000001ff00 */
        /* <DEDUP_REMOVED lines=10> */
[----:B------:R-:W-:-:S02]  /*6500*/  FADD.FTZ R84, R63, R63 ;  /* 0x0000003f3f547221 */ /* 0x000fc40000010000 */
[----:B------:R-:W-:Y:S02]  /*6510*/  FADD.FTZ R85, R62, R62 ;  /* 0x0000003e3e557221 */ /* 0x000fe40000010000 */
[----:B------:R-:W-:Y:S02]  /*6520*/  FADD.FTZ R88, R61, R61 ;  /* 0x0000003d3d587221 */ /* 0x000fe40000010000 */
[----:B------:R-:W-:Y:S02]  /*6530*/  FADD.FTZ R89, R60, R60 ;  /* 0x0000003c3c597221 */ /* 0x000fe40000010000 */
.L_x_303:
        /* <DEDUP_REMOVED lines=13> */
[----:B------:R-:W-:Y:S01]  /*6610*/  ISETP.GE.AND P0, PT, R2, 0x2, PT ;  /* 0x000000020200780c */ /* 0x000fe20003f06270 */
[----:B------:R-:W-:-:S03]  /*6620*/  IMAD R73, R65, c[0x0][0x1c0], RZ ;  /* 0x0000700041497a24 */ /* 0x000fc600078e02ff */
[----:B------:R-:W-:Y:S01]  /*6630*/  ISETP.NE.OR P0, PT, R239, RZ, !P0 ;  /* 0x000000ffef00720c */ /* 0x000fe20004705670 */
[----:B------:R-:W-:Y:S02]  /*6640*/  IMAD R73, R90, c[0x0][0x1c4], R73 ;  /* 0x000071005a497a24 */ /* 0x000fe400078e0249 */
[----:B------:R-:W-:Y:S01]  /*6650*/  FMUL.FTZ R94, R4, R20 ;  /* 0x00000014045e7220 */ /* 0x000fe20000410000 */
[----:B--2---:R-:W0:Y:S08]  /*6660*/  R2UR UR15, R63 ;  /* 0x000000003f0f73c2 */ /* 0x004e3000000e0000 */
[----:B------:R-:W1:Y:S01]  /*6670*/  R2UR UR14, R62 ;  /* 0x000000003e0e73c2 */ /* 0x000e6200000e0000 */
[----:B0-----:R-:W-:-:S04]  /*6680*/  FMUL.FTZ R60, R20, UR15 ;  /* 0x0000000f143c7c20 */ /* 0x001fc80008410000 */
[----:B------:R-:W-:Y:S02]  /*6690*/  FMUL.RZ R61, R60, 0.15915493667125701904 ;  /* 0x3e22f9833c3d7820 */ /* 0x000fe4000040c000 */
[----:B------:R-:W-:Y:S02]  /*66a0*/  FMUL.FTZ R60, R21, UR15 ;  /* 0x0000000f153c7c20 */ /* 0x000fe40008410000 */
[----:B------:R-:W-:Y:S02]  /*66b0*/  MUFU.SIN R123, R61 ;  /* 0x0000003d007b7308 */ /* 0x000fe40000000400 */
[----:B------:R-:W-:Y:S02]  /*66c0*/  FMUL.RZ R64, R60, 0.15915493667125701904 ;  /* 0x3e22f9833c407820 */ /* 0x000fe4000040c000 */
[----:B------:R-:W-:-:S04]  /*66d0*/  FMUL.FTZ R60, R22, UR15 ;  /* 0x0000000f163c7c20 */ /* 0x000fc80008410000 */
[----:B------:R-:W-:Y:S01]  /*66e0*/  FMUL.RZ R66, R60, 0.15915493667125701904 ;  /* 0x3e22f9833c427820 */ /* 0x000fe2000040c000 */
[----:B------:R-:W-:Y:S01]  /*66f0*/  MUFU.SIN R121, R64 ;  /* 0x0000004000797308 */ /* 0x000fe20000000400 */
[----:B------:R-:W-:-:S04]  /*6700*/  FMUL.FTZ R60, R23, UR15 ;  /* 0x0000000f173c7c20 */ /* 0x000fc80008410000 */
[----:B------:R-:W-:Y:S02]  /*6710*/  FMUL.RZ R63, R60, 0.15915493667125701904 ;  /* 0x3e22f9833c3f7820 */ /* 0x000fe4000040c000 */
[----:B------:R-:W-:Y:S01]  /*6720*/  FMUL.FTZ R60, R24, UR15 ;  /* 0x0000000f183c7c20 */ /* 0x000fe20008410000 */
[----:B------:R0:W-:Y:S03]  /*6730*/  MUFU.COS R124, R64 ;  /* 0x00000040007c7308 */ /* 0x0001e60000000000 */
[----:B------:R-:W-:Y:S02]  /*6740*/  FMUL.RZ R67, R60, 0.15915493667125701904 ;  /* 0x3e22f9833c437820 */ /* 0x000fe4000040c000 */
[----:B------:R-:W-:-:S03]  /*6750*/  FMUL.FTZ R60, R25, UR15 ;  /* 0x0000000f193c7c20 */ /* 0x000fc60008410000 */
[----:B------:R-:W-:Y:S01]  /*6760*/  MUFU.SIN R119, R66 ;  /* 0x0000004200777308 */ /* 0x000fe20000000400 */
[----:B------:R-:W-:Y:S02]  /*6770*/  FMUL.RZ R68, R60, 0.15915493667125701904 ;  /* 0x3e22f9833c447820 */ /* 0x000fe4000040c000 */
[----:B------:R-:W-:Y:S02]  /*6780*/  FMUL.FTZ R60, R26, UR15 ;  /* 0x0000000f1a3c7c20 */ /* 0x000fe40008410000 */
[----:B0-----:R-:W-:-:S03]  /*6790*/  IMAD R64, R242, c[0x0][0x198], RZ ;  /* 0x00006600f2407a24 */ /* 0x001fc600078e02ff */
[----:B------:R0:W-:Y:S01]  /*67a0*/  MUFU.COS R120, R66 ;  /* 0x0000004200787308 */ /* 0x0001e20000000000 */
[----:B------:R-:W-:Y:S02]  /*67b0*/  IMAD R71, R241, c[0x0][0x19c], R64 ;  /* 0x00006700f1477a24 */ /* 0x000fe400078e0240 */
[----:B------:R-:W-:-:S05]  /*67c0*/  FMUL.FTZ R64, R27, UR15 ;  /* 0x0000000f1b407c20 */ /* 0x000fca0008410000 */
[----:B------:R2:W-:Y:S01]  /*67d0*/  MUFU.COS R69, R61 ;  /* 0x0000003d00457308 */ /* 0x0005e20000000000 */
[----:B0-----:R-:W-:-:S07]  /*67e0*/  FMUL.RZ R66, R60, 0.15915493667125701904 ;  /* 0x3e22f9833c427820 */ /* 0x001fce000040c000 */
[----:B------:R-:W-:Y:S01]  /*67f0*/  MUFU.SIN R117, R63 ;  /* 0x0000003f00757308 */ /* 0x000fe20000000400 */
[----:B--2---:R-:W-:-:S05]  /*6800*/  IMAD.WIDE.U32 R60, R241, c[0x0][0x198], RZ ;  /* 0x00006600f13c7a25 */ /* 0x004fca00078e00ff */
[----:B------:R-:W-:Y:S01]  /*6810*/  IADD3 R61, R61, R71, RZ ;  /* 0x000000473d3d7210 */ /* 0x000fe20007ffe0ff */
[----:B------:R-:W-:Y:S01]  /*6820*/  IMAD R71, R241, c[0x0][0x1bc], R70 ;  /* 0x00006f00f1477a24 */ /* 0x000fe200078e0246 */
[----:B------:R0:W-:Y:S01]  /*6830*/  MUFU.COS R118, R63 ;  /* 0x0000003f00767308 */ /* 0x0001e20000000000 */
[----:B-1----:R-:W-:Y:S02]  /*6840*/  MOV R70, UR14 ;  /* 0x0000000e00467c02 */ /* 0x002fe40008000f00 */
[----:B------:R-:W-:-:S04]  /*6850*/  IMAD.WIDE.U32 R60, R90, c[0x0][0x1a0], R60 ;  /* 0x000068005a3c7a25 */ /* 0x000fc800078e003c */
[----:B------:R-:W-:Y:S01]  /*6860*/  FMUL.FTZ R70, R70, 1.4426950216293334961 ;  /* 0x3fb8aa3b46467820 */ /* 0x000fe20000410000 */
[----:B------:R-:W-:Y:S01]  /*6870*/  MUFU.SIN R115, R67 ;  /* 0x0000004300737308 */ /* 0x000fe20000000400 */
[----:B0-----:R-:W-:-:S05]  /*6880*/  IMAD.WIDE.U32 R62, R241, c[0x0][0x1b8], RZ ;  /* 0x00006e00f13e7a25 */ /* 0x001fca00078e00ff */
[----:B------:R-:W-:Y:S01]  /*6890*/  IADD3 R63, R63, R71, RZ ;  /* 0x000000473f3f7210 */ /* 0x000fe20007ffe0ff */
[----:B------:R-:W-:Y:S01]  /*68a0*/  IMAD R71, R65, c[0x0][0x1a0], RZ ;  /* 0x0000680041477a24 */ /* 0x000fe200078e02ff */
[----:B------:R0:W-:Y:S03]  /*68b0*/  MUFU.COS R116, R67 ;  /* 0x0000004300747308 */ /* 0x0001e60000000000 */
[C---:B------:R-:W-:Y:S02]  /*68c0*/  IMAD R65, R90.reuse, c[0x0][0x1a4], R71 ;  /* 0x000069005a417a24 */ /* 0x040fe400078e0247 */
[----:B------:R-:W-:-:S03]  /*68d0*/  IMAD.WIDE.U32 R62, R90, c[0x0][0x1c0], R62 ;  /* 0x000070005a3e7a25 */ /* 0x000fc600078e003e */
[----:B------:R-:W-:Y:S01]  /*68e0*/  MUFU.SIN R111, R66 ;  /* 0x00000042006f7308 */ /* 0x000fe20000000400 */
[----:B0-----:R-:W-:Y:S01]  /*68f0*/  FMUL.RZ R67, R64, 0.15915493667125701904 ;  /* 0x3e22f98340437820 */ /* 0x001fe2000040c000 */
[----:B------:R-:W-:Y:S01]  /*6900*/  IADD3 R65, R61, R65, RZ ;  /* 0x000000413d417210 */ /* 0x000fe20007ffe0ff */
[----:B------:R-:W-:Y:S01]  /*6910*/  FMUL.FTZ R64, R28, UR15 ;  /* 0x0000000f1c407c20 */ /* 0x000fe20008410000 */
[----:B------:R-:W-:Y:S02]  /*6920*/  IADD3 R61, R63, R73, RZ ;  /* 0x000000493f3d7210 */ /* 0x000fe40007ffe0ff */
[----:B------:R-:W-:Y:S01]  /*6930*/  IADD3 R63, R177, 0x200, RZ ;  /* 0x00000200b13f7810 */ /* 0x000fe20007ffe0ff */
        /* <DEDUP_REMOVED lines=25> */
[----:B------:R-:W-:Y:S01]  /*6ad0*/  HFMA2.MMA R60, -RZ, RZ, 1.875, 0 ;  /* 0x3f800000ff3c7435 */ /* 0x000fe200000001ff */
[----:B------:R-:W-:-:S03]  /*6ae0*/  FMUL.FTZ R68, R30, UR15 ;  /* 0x0000000f1e447c20 */ /* 0x000fc60008410000 */
[----:B------:R-:W-:Y:S01]  /*6af0*/  @!P0 IMAD R69, R69, c[0x0][0x16c], R90 ;  /* 0x00005b0045458a24 */ /* 0x000fe200078e025a */
[----:B------:R-:W-:Y:S01]  /*6b00*/  MOV R61, RZ ;  /* 0x000000ff003d7202 */ /* 0x000fe20000000f00 */
        /* <DEDUP_REMOVED lines=20> */
[----:B------:R-:W-:Y:S08]  /*6c50*/  MUFU.SIN R97, R71 ;  /* 0x0000004700617308 */ /* 0x000ff00000000400 */
[----:B------:R1:W-:Y:S01]  /*6c60*/  MUFU.COS R98, R71 ;  /* 0x0000004700627308 */ /* 0x0003e20000000000 */
[----:B------:R-:W-:-:S07]  /*6c70*/  FMUL.FTZ R69, R70, R22 ;  /* 0x0000001646457220 */ /* 0x000fce0000410000 */
[----:B------:R-:W3:Y:S01]  /*6c80*/  MUFU.EX2 R68, R68 ;  /* 0x0000004400447308 */ /* 0x000ee20000000800 */
[----:B-1----:R-:W-:-:S07]  /*6c90*/  FMUL.FTZ R71, R70, R23 ;  /* 0x0000001746477220 */ /* 0x002fce0000410000 */
[----:B------:R-:W1:Y:S08]  /*6ca0*/  MUFU.EX2 R71, R71 ;  /* 0x0000004700477308 */ /* 0x000e700000000800 */
[----:B------:R-:W-:Y:S08]  /*6cb0*/  MUFU.SIN R101, R73 ;  /* 0x0000004900657308 */ /* 0x000ff00000000400 */
[----:B------:R4:W-:Y:S01]  /*6cc0*/  MUFU.COS R95, R73 ;  /* 0x00000049005f7308 */ /* 0x0009e20000000000 */
[----:B---3--:R-:W-:-:S02]  /*6cd0*/  FMUL.FTZ R121, R68, R121 ;  /* 0x0000007944797220 */ /* 0x008fc40000410000 */
[----:B----4-:R-:W-:-:S05]  /*6ce0*/  FMUL.FTZ R73, R70, R25 ;  /* 0x0000001946497220 */ /* 0x010fca0000410000 */
[----:B------:R-:W3:Y:S01]  /*6cf0*/  MUFU.EX2 R69, R69 ;  /* 0x0000004500457308 */ /* 0x000ee20000000800 */
[----:B------:R-:W-:Y:S02]  /*6d00*/  FMUL.FTZ R124, R68, R124 ;  /* 0x0000007c447c7220 */ /* 0x000fe40000410000 */
[----:B------:R-:W-:-:S05]  /*6d10*/  FMUL.FTZ R125, R121, R94 ;  /* 0x0000005e797d7220 */ /* 0x000fca0000410000 */
[----:B------:R-:W4:Y:S01]  /*6d20*/  MUFU.EX2 R73, R73 ;  /* 0x0000004900497308 */ /* 0x000f220000000800 */
[----:B------:R-:W-:Y:S02]  /*6d30*/  FMUL.FTZ R76, R70, R28 ;  /* 0x0000001c464c7220 */ /* 0x000fe40000410000 */
[----:B-1----:R-:W-:-:S05]  /*6d40*/  FMUL.FTZ R118, R71, R118 ;  /* 0x0000007647767220 */ /* 0x002fca0000410000 */
[----:B------:R-:W-:Y:S01]  /*6d50*/  MUFU.SIN R93, R74 ;  /* 0x0000004a005d7308 */ /* 0x000fe20000000400 */
[----:B------:R-:W-:-:S07]  /*6d60*/  FMUL.FTZ R117, R71, R117 ;  /* 0x0000007547757220 */ /* 0x000fce0000410000 */
[----:B------:R1:W-:Y:S01]  /*6d70*/  MUFU.COS R96, R74 ;  /* 0x0000004a00607308 */ /* 0x0003e20000000000 */
[----:B------:R-:W-:Y:S02]  /*6d80*/  FMUL.FTZ R71, RZ, R121 ;  /* 0x00000079ff477220 */ /* 0x000fe40000410000 */
[----:B-1----:R-:W-:-:S05]  /*6d90*/  FMUL.FTZ R74, R70, R26 ;  /* 0x0000001a464a7220 */ /* 0x002fca0000410000 */
[----:B------:R-:W-:Y:S01]  /*6da0*/  MUFU.SIN R99, R75 ;  /* 0x0000004b00637308 */ /* 0x000fe20000000400 */
[----:B------:R-:W-:Y:S02]  /*6db0*/  FFMA.FTZ R125, RZ, R124, R125 ;  /* 0x0000007cff7d7223 */ /* 0x000fe4000001007d */
[----:B------:R-:W-:-:S05]  /*6dc0*/  FFMA.FTZ R94, R124, R94, -R71 ;  /* 0x0000005e7c5e7223 */ /* 0x000fca0000010847 */
[----:B------:R1:W-:Y:S01]  /*6dd0*/  MUFU.COS R100, R75 ;  /* 0x0000004b00647308 */ /* 0x0003e20000000000 */
[----:B---3--:R-:W-:Y:S02]  /*6de0*/  FMUL.FTZ R119, R69, R119 ;  /* 0x0000007745777220 */ /* 0x008fe40000410000 */
[----:B------:R-:W-:-:S05]  /*6df0*/  FADD.FTZ R125, RZ, R125 ;  /* 0x0000007dff7d7221 */ /* 0x000fca0000010000 */
[----:B------:R-:W3:Y:S01]  /*6e00*/  MUFU.EX2 R74, R74 ;  /* 0x0000004a004a7308 */ /* 0x000ee20000000800 */
[C---:B-1----:R-:W-:Y:S02]  /*6e10*/  FMUL.FTZ R75, R70.reuse, R27 ;  /* 0x0000001b464b7220 */ /* 0x042fe40000410000 */
[----:B0-----:R-:W-:Y:S02]  /*6e20*/  FMUL.FTZ R72, R70, R24 ;  /* 0x0000001846487220 */ /* 0x001fe40000410000 */
[----:B------:R-:W-:-:S03]  /*6e30*/  FFMA.FTZ R94, R5, R21, R94 ;  /* 0x00000015055e7223 */ /* 0x000fc6000001005e */
[----:B------:R-:W0:Y:S01]  /*6e40*/  MUFU.EX2 R76, R76 ;  /* 0x0000004c004c7308 */ /* 0x000e220000000800 */
[C---:B----4-:R-:W-:Y:S02]  /*6e50*/  FMUL.FTZ R114, R73.reuse, R114 ;  /* 0x0000007249727220 */ /* 0x050fe40000410000 */
[----:B------:R-:W-:Y:S02]  /*6e60*/  FMUL.FTZ R113, R73, R113 ;  /* 0x0000007149717220 */ /* 0x000fe40000410000 */
[----:B------:R-:W-:-:S03]  /*6e70*/  FMUL.FTZ R120, R69, R120 ;  /* 0x0000007845787220 */ /* 0x000fc60000410000 */
[----:B------:R-:W1:Y:S01]  /*6e80*/  MUFU.EX2 R75, R75 ;  /* 0x0000004b004b7308 */ /* 0x000e620000000800 */
[C---:B------:R-:W-:Y:S02]  /*6e90*/  FMUL.FTZ R73, R119.reuse, R125 ;  /* 0x0000007d77497220 */ /* 0x040fe40000410000 */
[----:B------:R-:W-:Y:S02]  /*6ea0*/  FMUL.FTZ R78, R70, R29 ;  /* 0x0000001d464e7220 */ /* 0x000fe40000410000 */
[-C--:B------:R-:W-:Y:S02]  /*6eb0*/  FMUL.FTZ R102, R119, R94.reuse ;  /* 0x0000005e77667220 */ /* 0x080fe40000410000 */
[C---:B------:R-:W-:Y:S01]  /*6ec0*/  FFMA.FTZ R73, R120.reuse, R94, -R73 ;  /* 0x0000005e78497223 */ /* 0x040fe20000010849 */
[----:B------:R-:W4:Y:S01]  /*6ed0*/  MUFU.EX2 R72, R72 ;  /* 0x0000004800487308 */ /* 0x000f220000000800 */
[----:B------:R-:W-:Y:S02]  /*6ee0*/  FFMA.FTZ R102, R120, R125, R102 ;  /* 0x0000007d78667223 */ /* 0x000fe40000010066 */
[----:B------:R-:W-:-:S02]  /*6ef0*/  FMUL.FTZ R68, R70, R30 ;  /* 0x0000001e46447220 */ /* 0x000fc40000410000 */
[C---:B---3--:R-:W-:Y:S02]  /*6f00*/  FMUL.FTZ R112, R74.reuse, R112 ;  /* 0x000000704a707220 */ /* 0x048fe40000410000 */
[----:B------:R-:W-:Y:S01]  /*6f10*/  FMUL.FTZ R111, R74, R111 ;  /* 0x0000006f4a6f7220 */ /* 0x000fe20000410000 */
[----:B------:R-:W3:Y:S01]  /*6f20*/  MUFU.EX2 R78, R78 ;  /* 0x0000004e004e7308 */ /* 0x000ee20000000800 */
[----:B------:R-:W-:Y:S02]  /*6f30*/  FFMA.FTZ R74, R6, R22, R73 ;  /* 0x00000016064a7223 */ /* 0x000fe40000010049 */
[----:B------:R-:W-:Y:S02]  /*6f40*/  FADD.FTZ R102, RZ, R102 ;  /* 0x00000066ff667221 */ /* 0x000fe40000010000 */
[----:B0-----:R-:W-:Y:S02]  /*6f50*/  FMUL.FTZ R108, R76, R77 ;  /* 0x0000004d4c6c7220 */ /* 0x001fe40000410000 */
[----:B------:R-:W-:Y:S01]  /*6f60*/  FMUL.FTZ R77, R117, R74 ;  /* 0x0000004a754d7220 */ /* 0x000fe20000410000 */
[----:B------:R-:W0:Y:S01]  /*6f70*/  MUFU.EX2 R68, R68 ;  /* 0x0000004400447308 */ /* 0x000e220000000800 */
[----:B------:R-:W-:-:S02]  /*6f80*/  FMUL.FTZ R71, R70, R32 ;  /* 0x0000002046477220 */ /* 0x000fc40000410000 */
[C---:B-1----:R-:W-:Y:S02]  /*6f90*/  FMUL.FTZ R110, R75.reuse, R110 ;  /* 0x0000006e4b6e7220 */ /* 0x042fe40000410000 */
[----:B------:R-:W-:Y:S02]  /*6fa0*/  FMUL.FTZ R109, R75, R109 ;  /* 0x0000006d4b6d7220 */ /* 0x000fe40000410000 */
[-C--:B------:R-:W-:Y:S02]  /*6fb0*/  FMUL.FTZ R75, R117, R102.reuse ;  /* 0x00000066754b7220 */ /* 0x080fe40000410000 */
[C---:B------:R-:W-:Y:S01]  /*6fc0*/  FFMA.FTZ R77, R118.reuse, R102, R77 ;  /* 0x00000066764d7223 */ /* 0x040fe2000001004d */
[----:B------:R-:W1:Y:S01]  /*6fd0*/  MUFU.EX2 R71, R71 ;  /* 0x0000004700477308 */ /* 0x000e620000000800 */
[----:B------:R-:W-:Y:S02]  /*6fe0*/  FFMA.FTZ R74, R118, R74, -R75 ;  /* 0x0000004a764a7223 */ /* 0x000fe4000001084b */
[----:B------:R-:W-:-:S02]  /*6ff0*/  FMUL.FTZ R69, R70, R31 ;  /* 0x0000001f46457220 */ /* 0x000fc40000410000 */
[C---:B----4-:R-:W-:Y:S02]  /*7000*/  FMUL.FTZ R115, R72.reuse, R115 ;  /* 0x0000007348737220 */ /* 0x050fe40000410000 */
[----:B------:R-:W-:Y:S02]  /*7010*/  FADD.FTZ R77, RZ, R77 ;  /* 0x0000004dff4d7221 */ /* 0x000fe40000010000 */
[----:B------:R-:W-:Y:S02]  /*7020*/  FFMA.FTZ R74, R7, R23, R74 ;  /* 0x00000017074a7223 */ /* 0x000fe4000001004a */
[----:B------:R-:W-:Y:S02]  /*7030*/  FMUL.FTZ R116, R72, R116 ;  /* 0x0000007448747220 */ /* 0x000fe40000410000 */
[----:B---3--:R-:W-:Y:S01]  /*7040*/  FMUL.FTZ R106, R78, R79 ;  /* 0x0000004f4e6a7220 */ /* 0x008fe20000410000 */
[----:B------:R3:W-:Y:S01]  /*7050*/  MUFU.EX2 R72, R69 ;  /* 0x0000004500487308 */ /* 0x0007e20000000800 */
[----:B------:R-:W-:-:S02]  /*7060*/  FMUL.FTZ R79, R115, R77 ;  /* 0x0000004d734f7220 */ /* 0x000fc40000410000 */
[----:B------:R-:W-:Y:S02]  /*7070*/  FMUL.FTZ R73, R70, R34 ;  /* 0x0000002246497220 */ /* 0x000fe40000410000 */
[----:B------:R-:W-:Y:S02]  /*7080*/  FMUL.FTZ R107, R76, R107 ;  /* 0x0000006b4c6b7220 */ /* 0x000fe40000410000 */
[-C--:B------:R-:W-:Y:S02]  /*7090*/  FMUL.FTZ R76, R115, R74.reuse ;  /* 0x0000004a734c7220 */ /* 0x080fe40000410000 */
[C---:B---3--:R-:W-:Y:S02]  /*70a0*/  FMUL.FTZ R69, R70.reuse, R33 ;  /* 0x0000002146457220 */ /* 0x048fe40000410000 */
[----:B------:R-:W-:Y:S02]  /*70b0*/  FMUL.FTZ R70, R70, R35 ;  /* 0x0000002346467220 */ /* 0x000fe40000410000 */
[----:B------:R-:W-:-:S02]  /*70c0*/  FFMA.FTZ R79, R116, R74, -R79 ;  /* 0x0000004a744f7223 */ /* 0x000fc4000001084f */
[C---:B0-----:R-:W-:Y:S01]  /*70d0*/  FMUL.FTZ R104, R68.reuse, R91 ;  /* 0x0000005b44687220 */ /* 0x041fe20000410000 */
[----:B------:R0:W-:Y:S01]  /*70e0*/  MUFU.EX2 R75, R70 ;  /* 0x00000046004b7308 */ /* 0x0001e20000000800 */
[----:B------:R-:W-:Y:S02]  /*70f0*/  FMUL.FTZ R103, R68, R103 ;  /* 0x0000006744677220 */ /* 0x000fe40000410000 */
[----:B------:R-:W-:Y:S02]  /*7100*/  FFMA.FTZ R76, R116, R77, R76 ;  /* 0x0000004d744c7223 */ /* 0x000fe4000001004c */
[----:B------:R-:W-:-:S03]  /*7110*/  FFMA.FTZ R79, R8, R24, R79 ;  /* 0x00000018084f7223 */ /* 0x000fc6000001004f */
[----:B------:R-:W3:Y:S01]  /*7120*/  MUFU.SIN R68, R126 ;  /* 0x0000007e00447308 */ /* 0x000ee20000000400 */
[----:B------:R-:W-:Y:S02]  /*7130*/  FADD.FTZ R76, RZ, R76 ;  /* 0x0000004cff4c7221 */ /* 0x000fe40000010000 */
[----:B-1----:R-:W-:-:S05]  /*7140*/  FMUL.FTZ R100, R71, R100 ;  /* 0x0000006447647220 */ /* 0x002fca0000410000 */
[----:B------:R-:W1:Y:S01]  /*7150*/  MUFU.EX2 R73, R73 ;  /* 0x0000004900497308 */ /* 0x000e620000000800 */
[----:B------:R-:W-:Y:S02]  /*7160*/  FMUL.FTZ R99, R71, R99 ;  /* 0x0000006347637220 */ /* 0x000fe40000410000 */
[----:B------:R-:W-:-:S05]  /*7170*/  FMUL.FTZ R71, R113, R79 ;  /* 0x0000004f71477220 */ /* 0x000fca0000410000 */
[----:B------:R-:W4:Y:S01]  /*7180*/  MUFU.EX2 R69, R69 ;  /* 0x0000004500457308 */ /* 0x000f220000000800 */
[-C--:B0-----:R-:W-:Y:S02]  /*7190*/  FMUL.FTZ R70, R113, R76.reuse ;  /* 0x0000004c71467220 */ /* 0x081fe40000410000 */
[C---:B------:R-:W-:Y:S02]  /*71a0*/  FFMA.FTZ R71, R114.reuse, R76, R71 ;  /* 0x0000004c72477223 */ /* 0x040fe40000010047 */
[----:B------:R-:W-:Y:S02]  /*71b0*/  FFMA.FTZ R70, R114, R79, -R70 ;  /* 0x0000004f72467223 */ /* 0x000fe40000010846 */
[----:B------:R-:W-:Y:S02]  /*71c0*/  FADD.FTZ R71, RZ, R71 ;  /* 0x00000047ff477221 */ /* 0x000fe40000010000 */
[----:B------:R-:W-:Y:S02]  /*71d0*/  FFMA.FTZ R70, R9, R25, R70 ;  /* 0x0000001909467223 */ /* 0x000fe40000010046 */
[----:B---3--:R-:W-:-:S02]  /*71e0*/  FMUL.FTZ R91, R75, R68 ;  /* 0x000000444b5b7220 */ /* 0x008fc40000410000 */
[C---:B-1----:R-:W-:Y:S02]  /*71f0*/  FMUL.FTZ R96, R73.reuse, R96 ;  /* 0x0000006049607220 */ /* 0x042fe40000410000 */
[----:B------:R-:W-:Y:S02]  /*7200*/  FMUL.FTZ R93, R73, R93 ;  /* 0x0000005d495d7220 */ /* 0x000fe40000410000 */
[----:B------:R-:W-:Y:S02]  /*7210*/  FMUL.FTZ R68, R122, R121 ;  /* 0x000000797a447220 */ /* 0x000fe40000410000 */
[----:B------:R-:W-:Y:S02]  /*7220*/  FMUL.FTZ R73, R111, R71 ;  /* 0x000000476f497220 */ /* 0x000fe40000410000 */
[C---:B------:R-:W-:Y:S02]  /*7230*/  FMUL.FTZ R102, R72.reuse, R95 ;  /* 0x0000005f48667220 */ /* 0x040fe40000410000 */
[----:B------:R-:W-:-:S02]  /*7240*/  FMUL.FTZ R101, R72, R101 ;  /* 0x0000006548657220 */ /* 0x000fc40000410000 */
[C---:B----4-:R-:W-:Y:S02]  /*7250*/  FMUL.FTZ R98, R69.reuse, R98 ;  /* 0x0000006245627220 */ /* 0x050fe40000410000 */
[----:B------:R-:W-:Y:S02]  /*7260*/  FMUL.FTZ R97, R69, R97 ;  /* 0x0000006145617220 */ /* 0x000fe40000410000 */
[----:B------:R-:W-:Y:S02]  /*7270*/  FMUL.FTZ R72, R111, R70 ;  /* 0x000000466f487220 */ /* 0x000fe40000410000 */
[C---:B------:R-:W-:Y:S02]  /*7280*/  FMUL.FTZ R69, R123.reuse, R121 ;  /* 0x000000797b457220 */ /* 0x040fe40000410000 */
[----:B------:R-:W-:Y:S02]  /*7290*/  FFMA.FTZ R68, R123, R124, R68 ;  /* 0x0000007c7b447223 */ /* 0x000fe40000010044 */
[----:B------:R-:W-:-:S02]  /*72a0*/  FFMA.FTZ R73, R112, R70, -R73 ;  /* 0x0000004670497223 */ /* 0x000fc40000010849 */
[----:B------:R-:W-:Y:S02]  /*72b0*/  FFMA.FTZ R72, R112, R71, R72 ;  /* 0x0000004770487223 */ /* 0x000fe40000010048 */
[----:B------:R-:W-:Y:S02]  /*72c0*/  FFMA.FTZ R69, R122, R124, -R69 ;  /* 0x0000007c7a457223 */ /* 0x000fe40000010845 */
[C---:B------:R-:W-:Y:S01]  /*72d0*/  FMUL.FTZ R70, R119.reuse, R68 ;  /* 0x0000004477467220 */ /* 0x040fe20000410000 */
[----:B------:R-:W0:Y:S01]  /*72e0*/  MUFU.COS R92, R126 ;  /* 0x0000007e005c7308 */ /* 0x000e220000000000 */
[----:B------:R-:W-:Y:S02]  /*72f0*/  FFMA.FTZ R73, R10, R26, R73 ;  /* 0x0000001a0a497223 */ /* 0x000fe40000010049 */
[----:B------:R-:W-:Y:S02]  /*7300*/  FADD.FTZ R72, RZ, R72 ;  /* 0x00000048ff487221 */ /* 0x000fe40000010000 */
[----:B------:R-:W-:-:S02]  /*7310*/  FMUL.FTZ R71, R119, R69 ;  /* 0x0000004577477220 */ /* 0x000fc40000410000 */
[C---:B------:R-:W-:Y:S02]  /*7320*/  FFMA.FTZ R70, R120.reuse, R69, -R70 ;  /* 0x0000004578467223 */ /* 0x040fe40000010846 */
[C---:B------:R-:W-:Y:S02]  /*7330*/  FMUL.FTZ R69, R109.reuse, R73 ;  /* 0x000000496d457220 */ /* 0x040fe40000410000 */
[----:B------:R-:W-:Y:S02]  /*7340*/  FMUL.FTZ R74, R109, R72 ;  /* 0x000000486d4a7220 */ /* 0x000fe40000410000 */
[----:B------:R-:W-:Y:S02]  /*7350*/  FFMA.FTZ R71, R120, R68, R71 ;  /* 0x0000004478477223 */ /* 0x000fe40000010047 */
[----:B------:R-:W-:Y:S02]  /*7360*/  FMUL.FTZ R68, R117, R70 ;  /* 0x0000004675447220 */ /* 0x000fe40000410000 */
[----:B------:R-:W-:-:S02]  /*7370*/  FFMA.FTZ R72, R110, R72, R69 ;  /* 0x000000486e487223 */ /* 0x000fc40000010045 */
[----:B------:R-:W-:Y:S02]  /*7380*/  FFMA.FTZ R74, R110, R73, -R74 ;  /* 0x000000496e4a7223 */ /* 0x000fe4000001084a */
[-C--:B------:R-:W-:Y:S02]  /*7390*/  FMUL.FTZ R69, R117, R71.reuse ;  /* 0x0000004775457220 */ /* 0x080fe40000410000 */
[C---:B------:R-:W-:Y:S02]  /*73a0*/  FFMA.FTZ R68, R118.reuse, R71, R68 ;  /* 0x0000004776447223 */ /* 0x040fe40000010044 */
[----:B------:R-:W-:Y:S02]  /*73b0*/  FADD.FTZ R72, RZ, R72 ;  /* 0x00000048ff487221 */ /* 0x000fe40000010000 */
[----:B------:R-:W-:Y:S02]  /*73c0*/  FFMA.FTZ R74, R11, R27, R74 ;  /* 0x0000001b0b4a7223 */ /* 0x000fe4000001004a */
[----:B------:R-:W-:-:S02]  /*73d0*/  FFMA.FTZ R69, R118, R70, -R69 ;  /* 0x0000004676457223 */ /* 0x000fc40000010845 */
[----:B------:R-:W-:Y:S02]  /*73e0*/  FMUL.FTZ R70, R115, R68 ;  /* 0x0000004473467220 */ /* 0x000fe40000410000 */
[----:B------:R-:W-:Y:S02]  /*73f0*/  FMUL.FTZ R73, R107, R72 ;  /* 0x000000486b497220 */ /* 0x000fe40000410000 */
[----:B0-----:R-:W-:Y:S02]  /*7400*/  FMUL.FTZ R92, R75, R92 ;  /* 0x0000005c4b5c7220 */ /* 0x001fe40000410000 */
[----:B------:R-:W-:Y:S02]  /*7410*/  FMUL.FTZ R75, R107, R74 ;  /* 0x0000004a6b4b7220 */ /* 0x000fe40000410000 */
[-C--:B------:R-:W-:Y:S02]  /*7420*/  FMUL.FTZ R71, R115, R69.reuse ;  /* 0x0000004573477220 */ /* 0x080fe40000410000 */
[----:B------:R-:W-:-:S02]  /*7430*/  FFMA.FTZ R70, R116, R69, -R70 ;  /* 0x0000004574467223 */ /* 0x000fc40000010846 */
[C---:B------:R-:W-:Y:S02]  /*7440*/  FFMA.FTZ R73, R108.reuse, R74, -R73 ;  /* 0x0000004a6c497223 */ /* 0x040fe40000010849 */
[----:B------:R-:W-:Y:S02]  /*7450*/  FFMA.FTZ R75, R108, R72, R75 ;  /* 0x000000486c4b7223 */ /* 0x000fe4000001004b */
[----:B------:R-:W-:Y:S02]  /*7460*/  FFMA.FTZ R71, R116, R68, R71 ;  /* 0x0000004474477223 */ /* 0x000fe40000010047 */
[----:B------:R-:W-:Y:S02]  /*7470*/  FMUL.FTZ R68, R113, R70 ;  /* 0x0000004671447220 */ /* 0x000fe40000410000 */
[----:B------:R-:W-:Y:S02]  /*7480*/  FMUL.FTZ R105, R78, R105 ;  /* 0x000000694e697220 */ /* 0x000fe40000410000 */
[----:B------:R-:W-:-:S02]  /*7490*/  FFMA.FTZ R73, R12, R28, R73 ;  /* 0x0000001c0c497223 */ /* 0x000fc40000010049 */
[----:B------:R-:W-:Y:S02]  /*74a0*/  FADD.FTZ R75, RZ, R75 ;  /* 0x0000004bff4b7221 */ /* 0x000fe40000010000 */
[-C--:B------:R-:W-:Y:S02]  /*74b0*/  FMUL.FTZ R69, R113, R71.reuse ;  /* 0x0000004771457220 */ /* 0x080fe40000410000 */
[C---:B------:R-:W-:Y:S02]  /*74c0*/  FFMA.FTZ R68, R114.reuse, R71, R68 ;  /* 0x0000004772447223 */ /* 0x040fe40000010044 */
[C---:B------:R-:W-:Y:S02]  /*74d0*/  FMUL.FTZ R71, R105.reuse, R73 ;  /* 0x0000004969477220 */ /* 0x040fe40000410000 */
[----:B------:R-:W-:Y:S02]  /*74e0*/  FMUL.FTZ R72, R105, R75 ;  /* 0x0000004b69487220 */ /* 0x000fe40000410000 */
[----:B------:R-:W-:-:S02]  /*74f0*/  FFMA.FTZ R69, R114, R70, -R69 ;  /* 0x0000004672457223 */ /* 0x000fc40000010845 */
[C---:B------:R-:W-:Y:S02]  /*7500*/  FMUL.FTZ R70, R111.reuse, R68 ;  /* 0x000000446f467220 */ /* 0x040fe40000410000 */
[C---:B------:R-:W-:Y:S02]  /*7510*/  FFMA.FTZ R75, R106.reuse, R75, R71 ;  /* 0x0000004b6a4b7223 */ /* 0x040fe40000010047 */
[----:B------:R-:W-:Y:S02]  /*7520*/  FFMA.FTZ R72, R106, R73, -R72 ;  /* 0x000000496a487223 */ /* 0x000fe40000010848 */
[-C--:B------:R-:W-:Y:S02]  /*7530*/  FMUL.FTZ R71, R111, R69.reuse ;  /* 0x000000456f477220 */ /* 0x080fe40000410000 */
[----:B------:R-:W-:Y:S02]  /*7540*/  FFMA.FTZ R70, R112, R69, -R70 ;  /* 0x0000004570467223 */ /* 0x000fe40000010846 */
[----:B------:R-:W-:-:S02]  /*7550*/  FADD.FTZ R75, RZ, R75 ;  /* 0x0000004bff4b7221 */ /* 0x000fc40000010000 */
[----:B------:R-:W-:Y:S02]  /*7560*/  FFMA.FTZ R72, R13, R29, R72 ;  /* 0x0000001d0d487223 */ /* 0x000fe40000010048 */
[----:B------:R-:W-:Y:S02]  /*7570*/  FFMA.FTZ R71, R112, R68, R71 ;  /* 0x0000004470477223 */ /* 0x000fe40000010047 */
[----:B------:R-:W-:Y:S02]  /*7580*/  FMUL.FTZ R68, R109, R70 ;  /* 0x000000466d447220 */ /* 0x000fe40000410000 */
[C---:B------:R-:W-:Y:S02]  /*7590*/  FMUL.FTZ R73, R103.reuse, R75 ;  /* 0x0000004b67497220 */ /* 0x040fe40000410000 */
[----:B------:R-:W-:Y:S02]  /*75a0*/  FMUL.FTZ R74, R103, R72 ;  /* 0x00000048674a7220 */ /* 0x000fe40000410000 */
[----:B------:R-:W-:-:S02]  /*75b0*/  FMUL.FTZ R69, R109, R71 ;  /* 0x000000476d457220 */ /* 0x000fc40000410000 */
[----:B------:R-:W-:Y:S02]  /*75c0*/  FFMA.FTZ R68, R110, R71, R68 ;  /* 0x000000476e447223 */ /* 0x000fe40000010044 */
[C---:B------:R-:W-:Y:S02]  /*75d0*/  FFMA.FTZ R73, R104.reuse, R72, -R73 ;  /* 0x0000004868497223 */ /* 0x040fe40000010849 */
[----:B------:R-:W-:Y:S02]  /*75e0*/  FFMA.FTZ R74, R104, R75, R74 ;  /* 0x0000004b684a7223 */ /* 0x000fe4000001004a */
[----:B------:R-:W-:Y:S02]  /*75f0*/  FFMA.FTZ R69, R110, R70, -R69 ;  /* 0x000000466e457223 */ /* 0x000fe40000010845 */
[----:B------:R-:W-:Y:S02]  /*7600*/  FMUL.FTZ R70, R107, R68 ;  /* 0x000000446b467220 */ /* 0x000fe40000410000 */
[----:B------:R-:W-:-:S02]  /*7610*/  FFMA.FTZ R73, R14, R30, R73 ;  /* 0x0000001e0e497223 */ /* 0x000fc40000010049 */
[----:B------:R-:W-:Y:S02]  /*7620*/  FADD.FTZ R74, RZ, R74 ;  /* 0x0000004aff4a7221 */ /* 0x000fe40000010000 */
[-C--:B------:R-:W-:Y:S02]  /*7630*/  FMUL.FTZ R71, R107, R69.reuse ;  /* 0x000000456b477220 */ /* 0x080fe40000410000 */
[C---:B------:R-:W-:Y:S02]  /*7640*/  FFMA.FTZ R70, R108.reuse, R69, -R70 ;  /* 0x000000456c467223 */ /* 0x040fe40000010846 */
[C---:B------:R-:W-:Y:S02]  /*7650*/  FMUL.FTZ R69, R101.reuse, R73 ;  /* 0x0000004965457220 */ /* 0x040fe40000410000 */
[----:B------:R-:W-:Y:S02]  /*7660*/  FMUL.FTZ R72, R101, R74 ;  /* 0x0000004a65487220 */ /* 0x000fe40000410000 */
[----:B------:R-:W-:-:S02]  /*7670*/  FFMA.FTZ R71, R108, R68, R71 ;  /* 0x000000446c477223 */ /* 0x000fc40000010047 */
[C---:B------:R-:W-:Y:S02]  /*7680*/  FMUL.FTZ R68, R105.reuse, R70 ;  /* 0x0000004669447220 */ /* 0x040fe40000410000 */
[C---:B------:R-:W-:Y:S02]  /*7690*/  FFMA.FTZ R74, R102.reuse, R74, R69 ;  /* 0x0000004a664a7223 */ /* 0x040fe40000010045 */
[----:B------:R-:W-:Y:S02]  /*76a0*/  FFMA.FTZ R72, R102, R73, -R72 ;  /* 0x0000004966487223 */ /* 0x000fe40000010848 */
[-C--:B------:R-:W-:Y:S02]  /*76b0*/  FMUL.FTZ R69, R105, R71.reuse ;  /* 0x0000004769457220 */ /* 0x080fe40000410000 */
[----:B------:R-:W-:Y:S02]  /*76c0*/  FFMA.FTZ R68, R106, R71, R68 ;  /* 0x000000476a447223 */ /* 0x000fe40000010044 */
[----:B------:R-:W-:Y:S01]  /*76d0*/  FADD.FTZ R74, RZ, R74 ;  /* 0x0000004aff4a7221 */ /* 0x000fe20000010000 */
[----:B------:R-:W-:Y:S01]  /*76e0*/  ISETP.NE.AND P0, PT, R177, 0x7f, PT ;  /* 0x0000007fb100780c */ /* 0x000fe20003f05270 */
[----:B------:R-:W-:-:S02]  /*76f0*/  FFMA.FTZ R72, R15, R31, R72 ;  /* 0x0000001f0f487223 */ /* 0x000fc40000010048 */
[----:B------:R-:W-:Y:S02]  /*7700*/  FFMA.FTZ R69, R106, R70, -R69 ;  /* 0x000000466a457223 */ /* 0x000fe40000010845 */
[----:B------:R-:W-:Y:S02]  /*7710*/  FMUL.FTZ R70, R103, R68 ;  /* 0x0000004467467220 */ /* 0x000fe40000410000 */
[C---:B------:R-:W-:Y:S02]  /*7720*/  FMUL.FTZ R73, R99.reuse, R74 ;  /* 0x0000004a63497220 */ /* 0x040fe40000410000 */
[-C--:B------:R-:W-:Y:S02]  /*7730*/  FMUL.FTZ R75, R99, R72.reuse ;  /* 0x00000048634b7220 */ /* 0x080fe40000410000 */
[-C--:B------:R-:W-:Y:S02]  /*7740*/  FMUL.FTZ R71, R103, R69.reuse ;  /* 0x0000004567477220 */ /* 0x080fe40000410000 */
[----:B------:R-:W-:Y:S01]  /*7750*/  FFMA.FTZ R70, R104, R69, -R70 ;  /* 0x0000004568467223 */ /* 0x000fe20000010846 */
[----:B------:R0:W1:Y:S01]  /*7760*/  @P0 LDS.64 R94, [R177.X8+0x4598] ;  /* 0x00459800b15e0984 */ /* 0x0000620000008a00 */
[----:B------:R-:W-:-:S02]  /*7770*/  FFMA.FTZ R73, R100, R72, -R73 ;  /* 0x0000004864497223 */ /* 0x000fc40000010849 */
[----:B------:R-:W-:Y:S02]  /*7780*/  FFMA.FTZ R75, R100, R74, R75 ;  /* 0x0000004a644b7223 */ /* 0x000fe4000001004b */
[----:B------:R-:W-:Y:S02]  /*7790*/  FFMA.FTZ R71, R104, R68, R71 ;  /* 0x0000004468477223 */ /* 0x000fe40000010047 */
[C---:B------:R-:W-:Y:S02]  /*77a0*/  FMUL.FTZ R68, R101.reuse, R70 ;  /* 0x0000004665447220 */ /* 0x040fe40000410000 */
[----:B------:R-:W-:Y:S02]  /*77b0*/  FFMA.FTZ R73, R16, R32, R73 ;  /* 0x0000002010497223 */ /* 0x000fe40000010049 */
[----:B------:R-:W-:Y:S02]  /*77c0*/  FADD.FTZ R75, RZ, R75 ;  /* 0x0000004bff4b7221 */ /* 0x000fe40000010000 */
[----:B------:R-:W-:-:S02]  /*77d0*/  FMUL.FTZ R69, R101, R71 ;  /* 0x0000004765457220 */ /* 0x000fc40000410000 */
[C---:B------:R-:W-:Y:S02]  /*77e0*/  FFMA.FTZ R68, R102.reuse, R71, R68 ;  /* 0x0000004766447223 */ /* 0x040fe40000010044 */
[C---:B------:R-:W-:Y:S02]  /*77f0*/  FMUL.FTZ R71, R97.reuse, R73 ;  /* 0x0000004961477220 */ /* 0x040fe40000410000 */
[-C--:B------:R-:W-:Y:S02]  /*7800*/  FMUL.FTZ R72, R97, R75.reuse ;  /* 0x0000004b61487220 */ /* 0x080fe40000410000 */
[----:B------:R-:W-:Y:S02]  /*7810*/  FFMA.FTZ R69, R102, R70, -R69 ;  /* 0x0000004666457223 */ /* 0x000fe40000010845 */
[----:B------:R-:W-:Y:S02]  /*7820*/  FMUL.FTZ R70, R99, R68 ;  /* 0x0000004463467220 */ /* 0x000fe40000410000 */
[----:B------:R-:W-:-:S02]  /*7830*/  FFMA.FTZ R75, R98, R75, R71 ;  /* 0x0000004b624b7223 */ /* 0x000fc40000010047 */
[----:B------:R-:W-:Y:S02]  /*7840*/  FFMA.FTZ R72, R98, R73, -R72 ;  /* 0x0000004962487223 */ /* 0x000fe40000010848 */
[-C--:B------:R-:W-:Y:S02]  /*7850*/  FMUL.FTZ R71, R99, R69.reuse ;  /* 0x0000004563477220 */ /* 0x080fe40000410000 */
[C---:B------:R-:W-:Y:S02]  /*7860*/  FFMA.FTZ R70, R100.reuse, R69, -R70 ;  /* 0x0000004564467223 */ /* 0x040fe40000010846 */
[----:B------:R-:W-:Y:S02]  /*7870*/  FADD.FTZ R75, RZ, R75 ;  /* 0x0000004bff4b7221 */ /* 0x000fe40000010000 */
[----:B------:R-:W-:Y:S02]  /*7880*/  FFMA.FTZ R72, R17, R33, R72 ;  /* 0x0000002111487223 */ /* 0x000fe40000010048 */
[----:B------:R-:W-:-:S02]  /*7890*/  FFMA.FTZ R71, R100, R68, R71 ;  /* 0x0000004464477223 */ /* 0x000fc40000010047 */
        /* <DEDUP_REMOVED lines=8> */
[C---:B------:R-:W-:Y:S02]  /*7920*/  FMUL.FTZ R70, R93.reuse, R68 ;  /* 0x000000445d467220 */ /* 0x040fe40000410000 */
[----:B------:R-:W-:Y:S02]  /*7930*/  FFMA.FTZ R73, R18, R34, R73 ;  /* 0x0000002212497223 */ /* 0x000fe40000010049 */
[----:B------:R-:W-:Y:S02]  /*7940*/  FADD.FTZ R74, RZ, R74 ;  /* 0x0000004aff4a7221 */ /* 0x000fe40000010000 */
[----:B------:R-:W-:-:S02]  /*7950*/  FMUL.FTZ R71, R93, R69 ;  /* 0x000000455d477220 */ /* 0x000fc40000410000 */
[C---:B------:R-:W-:Y:S02]  /*7960*/  FFMA.FTZ R70, R96.reuse, R69, -R70 ;  /* 0x0000004560467223 */ /* 0x040fe40000010846 */
[C---:B------:R-:W-:Y:S02]  /*7970*/  FMUL.FTZ R69, R91.reuse, R73 ;  /* 0x000000495b457220 */ /* 0x040fe40000410000 */
[----:B------:R-:W-:Y:S02]  /*7980*/  FMUL.FTZ R72, R91, R74 ;  /* 0x0000004a5b487220 */ /* 0x000fe40000410000 */
[----:B------:R-:W-:Y:S02]  /*7990*/  FFMA.FTZ R71, R96, R68, R71 ;  /* 0x0000004460477223 */ /* 0x000fe40000010047 */
[----:B------:R-:W-:Y:S02]  /*79a0*/  FFMA.FTZ R74, R92, R74, R69 ;  /* 0x0000004a5c4a7223 */ /* 0x000fe40000010045 */
[----:B--2---:R-:W-:-:S02]  /*79b0*/  FMUL.FTZ R69, R65, R67 ;  /* 0x0000004341457220 */ /* 0x004fc40000410000 */
[----:B------:R-:W-:Y:S02]  /*79c0*/  FFMA.FTZ R72, R92, R73, -R72 ;  /* 0x000000495c487223 */ /* 0x000fe40000010848 */
[----:B------:R-:W-:Y:S01]  /*79d0*/  FMUL.FTZ R65, R65, R66 ;  /* 0x0000004241417220 */ /* 0x000fe20000410000 */
[----:B------:R-:W-:Y:S01]  /*79e0*/  BSSY B0, `(.L_x_267) ;  /* 0x0000014000007945 */ /* 0x000fe20003800000 */
        /* <DEDUP_REMOVED lines=10> */
[----:B01----:R-:W-:Y:S02]  /*7a90*/  ISETP.NE.AND P0, PT, R2, c[0x0][0x174], PT ;  /* 0x00005d0002007a0c */ /* 0x003fe40003f05270 */
[----:B------:R-:W-:Y:S02]  /*7aa0*/  MOV R94, 0x3f800000 ;  /* 0x3f800000005e7802 */ /* 0x000fe40000000f00 */
[----:B------:R-:W-:-:S09]  /*7ab0*/  MOV R95, RZ ;  /* 0x000000ff005f7202 */ /* 0x000fd20000000f00 */
[----:B------:R-:W-:-:S04]  /*7ac0*/  @P0 IADD3 R71, -R173, c[0x0][0x174], RZ ;  /* 0x00005d00ad470a10 */ /* 0x000fc80007ffe1ff */
[----:B------:R-:W-:-:S04]  /*7ad0*/  @P0 LEA.HI R68, R71, R71, RZ, 0x1 ;  /* 0x0000004747440211 */ /* 0x000fc800078f08ff */
[----:B------:R-:W-:-:S04]  /*7ae0*/  @P0 LOP3.LUT R68, R68, 0xfffffe, RZ, 0xc0, !PT ;  /* 0x00fffffe44440812 */ /* 0x000fc800078ec0ff */
[----:B------:R-:W-:-:S04]  /*7af0*/  @P0 IADD3 R71, -R68, R71, RZ ;  /* 0x0000004744470210 */ /* 0x000fc80007ffe1ff */
[----:B------:R-:W-:-:S05]  /*7b00*/  @P0 LEA R71, R71, R90, 0x8 ;  /* 0x0000005a47470211 */ /* 0x000fca00078e40ff */
[----:B------:R0:W1:Y:S02]  /*7b10*/  @P0 LDS.64 R94, [R71.X8+0x3590] ;  /* 0x00359000475e0984 */ /* 0x0000640000008a00 */
.L_x_268:
[----:B01----:R-:W-:Y:S05]  /*7b20*/  BSYNC B0 ;  /* 0x0000000000007941 */ /* 0x003fea0003800000 */
.L_x_267:
        /* <DEDUP_REMOVED lines=74> */
.L_x_315:
        /* <DEDUP_REMOVED lines=68> */
.L_x_316:
        /* <DEDUP_REMOVED lines=21> */
[----:B-----5:R-:W-:Y:S05]  /*8560*/  CALL.REL.NOINC `($__internal_10_$__cuda_sm70_shflsync_idx_p) ;  /* 0x000086d000007944 */ /* 0x020fea0003c00000 */
.L_x_273:
[----:B------:R-:W-:Y:S05]  /*8570*/  BRA.CONV ~URZ, `(.L_x_274) ;  /* 0x000000637f007947 */ /* 0x000fea000b800000 */
[----:B------:R-:W-:Y:S01]  /*8580*/  HFMA2.MMA R72, -RZ, RZ, 0, 1.847743988037109375e-06 ;  /* 0x0000001fff487435 */ /* 0x000fe200000001ff */
[----:B------:R-:W-:Y:S02]  /*8590*/  MOV R64, R186 ;  /* 0x000000ba00407202 */ /* 0x000fe40000000f00 */
[----:B------:R-:W-:-:S02]  /*85a0*/  MOV R67, 0x1f ;  /* 0x0000001f00437802 */ /* 0x000fc40000000f00 */
[----:B-1----:R-:W-:Y:S02]  /*85b0*/  MOV R66, 0xffffffff ;  /* 0xffffffff00427802 */ /* 0x002fe40000000f00 */
[----:B------:R-:W-:Y:S02]  /*85c0*/  MOV R65, 0x85e0 ;  /* 0x000085e000417802 */ /* 0x000fe40000000f00 */
[----:B-----5:R-:W-:Y:S05]  /*85d0*/  CALL.REL.NOINC `($__internal_10_$__cuda_sm70_shflsync_idx_p) ;  /* 0x0000866000007944 */ /* 0x020fea0003c00000 */
.L_x_274:
[----:B------:R-:W-:Y:S05]  /*85e0*/  BRA.CONV ~URZ, `(.L_x_275) ;  /* 0x000000637f007947 */ /* 0x000fea000b800000 */
[----:B------:R-:W-:Y:S01]  /*85f0*/  HFMA2.MMA R72, -RZ, RZ, 0, 1.847743988037109375e-06 ;  /* 0x0000001fff487435 */ /* 0x000fe200000001ff */
[----:B------:R-:W-:Y:S02]  /*8600*/  MOV R64, R75 ;  /* 0x0000004b00407202 */ /* 0x000fe40000000f00 */
[----:B------:R-:W-:Y:S02]  /*8610*/  MOV R67, 0x1f ;  /* 0x0000001f00437802 */ /* 0x000fe40000000f00 */
[----:B-1----:R-:W-:Y:S02]  /*8620*/  MOV R66, 0xffffffff ;  /* 0xffffffff00427802 */ /* 0x002fe40000000f00 */
[----:B------:R-:W-:Y:S02]  /*8630*/  MOV R65, 0x8650 ;  /* 0x0000865000417802 */ /* 0x000fe40000000f00 */
[----:B-----5:R-:W-:Y:S05]  /*8640*/  CALL.REL.NOINC `($__internal_10_$__cuda_sm70_shflsync_idx_p) ;  /* 0x000085f000007944 */ /* 0x020fea0003c00000 */
.L_x_275:
[----:B------:R-:W-:Y:S05]  /*8650*/  BRA.CONV ~URZ, `(.L_x_276) ;  /* 0x000000637f007947 */ /* 0x000fea000b800000 */
[----:B------:R-:W-:Y:S01]  /*8660*/  HFMA2.MMA R72, -RZ, RZ, 0, 1.847743988037109375e-06 ;  /* 0x0000001fff487435 */ /* 0x000fe200000001ff */
[----:B------:R-:W-:-:S02]  /*8670*/  MOV R64, R73 ;  /* 0x0000004900407202 */ /* 0x000fc40000000f00 */
[----:B------:R-:W-:Y:S02]  /*8680*/  MOV R67, 0x1f ;  /* 0x0000001f00437802 */ /* 0x000fe40000000f00 */
[----:B-1----:R-:W-:Y:S02]  /*8690*/  MOV R66, 0xffffffff ;  /* 0xffffffff00427802 */ /* 0x002fe40000000f00 */
[----:B------:R-:W-:Y:S02]  /*86a0*/  MOV R65, 0x86c0 ;  /* 0x000086c000417802 */ /* 0x000fe40000000f00 */
[----:B-----5:R-:W-:Y:S05]  /*86b0*/  CALL.REL.NOINC `($__internal_10_$__cuda_sm70_shflsync_idx_p) ;  /* 0x0000858000007944 */ /* 0x020fea0003c00000 */
.L_x_276:
[----:B------:R-:W-:Y:S05]  /*86c0*/  BRA.DIV ~URZ, `(.L_x_277) ;  /* 0x000072d27f007947 */ /* 0x000fea000b800000 */
[----:B-----5:R0:W2:Y:S04]  /*86d0*/  SHFL.IDX PT, R78, R60, RZ, 0x1f ;  /* 0x00001fff3c4e7589 */ /* 0x0200a800000e0000 */
[----:B------:R0:W3:Y:S04]  /*86e0*/  SHFL.IDX PT, R79, R61, RZ, 0x1f ;  /* 0x00001fff3d4f7589 */ /* 0x0000e800000e0000 */
[----:B------:R0:W4:Y:S04]  /*86f0*/  SHFL.IDX PT, R70, R62, RZ, 0x1f ;  /* 0x00001fff3e467589 */ /* 0x00012800000e0000 */
[----:B------:R0:W1:Y:S04]  /*8700*/  SHFL.IDX PT, R71, R63, RZ, 0x1f ;  /* 0x00001fff3f477589 */ /* 0x00006800000e0000 */
[----:B------:R-:W0:Y:S04]  /*8710*/  SHFL.UP PT, R76, R76, 0x1, RZ ;  /* 0x042000004c4c7989 */ /* 0x000e2800000e00ff */
[----:B------:R0:W0:Y:S04]  /*8720*/  SHFL.UP PT, R77, R186, 0x1, RZ ;  /* 0x04200000ba4d7989 */ /* 0x00002800000e00ff */
[----:B------:R0:W0:Y:S04]  /*8730*/  SHFL.UP PT, R69, R75, 0x1, RZ ;  /* 0x042000004b457989 */ /* 0x00002800000e00ff */
[----:B------:R0:W0:Y:S02]  /*8740*/  SHFL.UP PT, R68, R73, 0x1, RZ ;  /* 0x0420000049447989 */ /* 0x00002400000e00ff */
.L_x_317:
[----:B0-23--:R-:W0:Y:S01]  /*8750*/  LDS.128 R72, [R185+0x2180] ;  /* 0x00218000b9487984 */ /* 0x00de220000000c00 */
[----:B-1----:R-:W-:-:S02]  /*8760*/  FMUL.FTZ R187, R71, R77 ;  /* 0x0000004d47bb7220 */ /* 0x002fc40000410000 */
[C---:B----4-:R-:W-:Y:S01]  /*8770*/  FMUL.FTZ R188, R70.reuse, R77 ;  /* 0x0000004d46bc7220 */ /* 0x050fe20000410000 */
[----:B------:R-:W1:Y:S01]  /*8780*/  LDS.128 R60, [R185+0x2190] ;  /* 0x00219000b93c7984 */ /* 0x000e620000000c00 */
[-C--:B------:R-:W-:Y:S02]  /*8790*/  FFMA.FTZ R186, R70, R76.reuse, -R187 ;  /* 0x0000004c46ba7223 */ /* 0x080fe400000108bb */
[----:B------:R-:W-:Y:S01]  /*87a0*/  FFMA.FTZ R187, R71, R76, R188 ;  /* 0x0000004c47bb7223 */ /* 0x000fe200000100bc */
[----:B------:R-:W2:Y:S01]  /*87b0*/  LDS.128 R64, [R185+0x21a0] ;  /* 0x0021a000b9407984 */ /* 0x000ea20000000c00 */
        /* <DEDUP_REMOVED lines=42> */
.L_x_270:
[----:B0-----:R-:W-:Y:S05]  /*8a60*/  BSYNC B0 ;  /* 0x0000000000007941 */ /* 0x001fea0003800000 */
.L_x_269:
[CC--:B-----5:R-:W-:Y:S01]  /*8a70*/  FMUL.FTZ R60, R91.reuse, -R94.reuse ;  /* 0x8000005e5b3c7220 */ /* 0x0e0fe20000410000 */
[----:B------:R-:W-:Y:S01]  /*8a80*/  WARPSYNC 0xffffffff ;  /* 0xffffffff00007948 */ /* 0x000fe20003800000 */
[-C--:B------:R-:W-:Y:S01]  /*8a90*/  FMUL.FTZ R61, R91, R95.reuse ;  /* 0x0000005f5b3d7220 */ /* 0x080fe20000410000 */
[----:B------:R-:W-:Y:S01]  /*8aa0*/  BAR.SYNC.DEFER_BLOCKING 0x0 ;  /* 0x0000000000007b1d */ /* 0x000fe20000010000 */
[----:B------:R-:W-:Y:S01]  /*8ab0*/  FFMA.FTZ R60, R92, -R95, R60 ;  /* 0x8000005f5c3c7223 */ /* 0x000fe2000001003c */
[----:B------:R-:W-:Y:S01]  /*8ac0*/  ISETP.GE.AND P0, PT, R2, c[0x0][0x174], PT ;  /* 0x00005d0002007a0c */ /* 0x000fe20003f06270 */
[C---:B------:R-:W-:Y:S02]  /*8ad0*/  FFMA.FTZ R61, R92.reuse, R94, -R61 ;  /* 0x0000005e5c3d7223 */ /* 0x040fe4000001083d */
[----:B------:R-:W-:Y:S01]  /*8ae0*/  FMUL.FTZ R62, R92, R156 ;  /* 0x0000009c5c3e7220 */ /* 0x000fe20000410000 */
[----:B------:R-:W-:Y:S01]  /*8af0*/  ISETP.NE.OR P0, PT, R239, RZ, P0 ;  /* 0x000000ffef00720c */ /* 0x000fe20000705670 */
        /* <DEDUP_REMOVED lines=9> */
[C---:B------:R-:W-:Y:S02]  /*8b90*/  FMUL.FTZ R66, R97.reuse, -R64 ;  /* 0x8000004061427220 */ /* 0x040fe40000410000 */
[-C--:B------:R-:W-:Y:S02]  /*8ba0*/  FMUL.FTZ R63, R97, -R65.reuse ;  /* 0x80000041613f7220 */ /* 0x080fe40000410000 */
[----:B------:R-:W-:Y:S02]  /*8bb0*/  FADD.FTZ R60, R139, R60 ;  /* 0x0000003c8b3c7221 */ /* 0x000fe40000010000 */
[----:B------:R-:W-:Y:S02]  /*8bc0*/  FMUL.FTZ R61, R93, -R62 ;  /* 0x8000003e5d3d7220 */ /* 0x000fe40000410000 */
[C---:B------:R-:W-:Y:S02]  /*8bd0*/  FFMA.FTZ R66, R98.reuse, R65, R66 ;  /* 0x0000004162427223 */ /* 0x040fe40000010042 */
[----:B------:R-:W-:-:S02]  /*8be0*/  FFMA.FTZ R64, R98, R64, -R63 ;  /* 0x0000004062407223 */ /* 0x000fc4000001083f */
[-C--:B------:R-:W-:Y:S02]  /*8bf0*/  FMUL.FTZ R63, R93, -R60.reuse ;  /* 0x8000003c5d3f7220 */ /* 0x080fe40000410000 */
[C---:B------:R-:W-:Y:S02]  /*8c00*/  FFMA.FTZ R61, R96.reuse, R60, -R61 ;  /* 0x0000003c603d7223 */ /* 0x040fe4000001083d */
[----:B------:R-:W-:Y:S02]  /*8c10*/  FMUL.FTZ R65, R99, -R66 ;  /* 0x8000004263417220 */ /* 0x000fe40000410000 */
[----:B------:R-:W-:Y:S02]  /*8c20*/  FFMA.FTZ R63, R96, R62, R63 ;  /* 0x0000003e603f7223 */ /* 0x000fe4000001003f */
[----:B------:R-:W-:Y:S02]  /*8c30*/  FADD.FTZ R62, R138, R61 ;  /* 0x0000003d8a3e7221 */ /* 0x000fe40000010000 */
[----:B------:R-:W-:-:S02]  /*8c40*/  FFMA.FTZ R65, R100, R64, -R65 ;  /* 0x0000004064417223 */ /* 0x000fc40000010841 */
[----:B------:R-:W-:Y:S02]  /*8c50*/  FMUL.FTZ R67, R99, -R64 ;  /* 0x8000004063437220 */ /* 0x000fe40000410000 */
[----:B------:R-:W-:Y:S02]  /*8c60*/  FMUL.FTZ R60, R97, -R62 ;  /* 0x8000003e613c7220 */ /* 0x000fe40000410000 */
[----:B------:R-:W-:Y:S02]  /*8c70*/  FMUL.FTZ R61, R101, -R65 ;  /* 0x80000041653d7220 */ /* 0x000fe40000410000 */
[----:B------:R-:W-:Y:S02]  /*8c80*/  FFMA.FTZ R67, R100, R66, R67 ;  /* 0x0000004264437223 */ /* 0x000fe40000010043 */
[----:B------:R-:W-:Y:S02]  /*8c90*/  FADD.FTZ R63, -R154, R63 ;  /* 0x0000003f9a3f7221 */ /* 0x000fe40000010100 */
[----:B------:R-:W-:-:S02]  /*8ca0*/  FFMA.FTZ R66, R102, R67, R61 ;  /* 0x0000004366427223 */ /* 0x000fc4000001003d */
[----:B------:R-:W-:Y:S02]  /*8cb0*/  FFMA.FTZ R64, R98, R63, R60 ;  /* 0x0000003f62407223 */ /* 0x000fe4000001003c */
[----:B------:R-:W-:Y:S01]  /*8cc0*/  FMUL.FTZ R67, R101, -R67 ;  /* 0x8000004365437220 */ /* 0x000fe20000410000 */
[----:B------:R-:W0:Y:S01]  /*8cd0*/  LDS.64 R60, [R176.X16+0x2188] ;  /* 0x00218800b03c7984 */ /* 0x000e22000000ca00 */
        /* <DEDUP_REMOVED lines=35> */
[C---:B------:R-:W-:Y:S02]  /*8f10*/  FFMA.FTZ R63, R104.reuse, R62, -R63 ;  /* 0x0000003e683f7223 */ /* 0x040fe4000001083f */
[C---:B0-----:R-:W-:Y:S02]  /*8f20*/  FMUL.FTZ R62, R123.reuse, R60 ;  /* 0x0000003c7b3e7220 */ /* 0x041fe40000410000 */
[----:B------:R-:W-:Y:S02]  /*8f30*/  FFMA.FTZ R65, R104, R64, R65 ;  /* 0x0000004068417223 */ /* 0x000fe40000010041 */
[-C--:B------:R-:W-:Y:S02]  /*8f40*/  FMUL.FTZ R123, R123, R61.reuse ;  /* 0x0000003d7b7b7220 */ /* 0x080fe40000410000 */
[----:B------:R-:W-:-:S02]  /*8f50*/  FFMA.FTZ R62, R122, R61, R62 ;  /* 0x0000003d7a3e7223 */ /* 0x000fc4000001003e */
[----:B------:R-:W-:Y:S02]  /*8f60*/  FADD.FTZ R65, -R150, R65 ;  /* 0x0000004196417221 */ /* 0x000fe40000010100 */
[----:B------:R-:W-:Y:S02]  /*8f70*/  FFMA.FTZ R123, R122, R60, -R123 ;  /* 0x0000003c7a7b7223 */ /* 0x000fe4000001087b */
[----:B------:R-:W-:Y:S02]  /*8f80*/  FADD.FTZ R194, RZ, R62 ;  /* 0x0000003effc27221 */ /* 0x000fe40000010000 */
[----:B------:R-:W-:Y:S02]  /*8f90*/  FADD.FTZ R63, R134, R63 ;  /* 0x0000003f863f7221 */ /* 0x000fe40000010000 */
[----:B------:R-:W-:Y:S02]  /*8fa0*/  FMUL.FTZ R61, R105, -R65 ;  /* 0x80000041693d7220 */ /* 0x000fe40000410000 */
[----:B------:R-:W-:-:S02]  /*8fb0*/  FFMA.FTZ R195, R4, R20, R123 ;  /* 0x0000001404c37223 */ /* 0x000fc4000001007b */
[CC--:B------:R-:W-:Y:S02]  /*8fc0*/  FMUL.FTZ R60, R121.reuse, R194.reuse ;  /* 0x000000c2793c7220 */ /* 0x0c0fe40000410000 */
[----:B------:R-:W-:Y:S02]  /*8fd0*/  FFMA.FTZ R62, R106, R63, -R61 ;  /* 0x0000003f6a3e7223 */ /* 0x000fe4000001083d */
[-C--:B------:R-:W-:Y:S02]  /*8fe0*/  FMUL.FTZ R61, R121, R195.reuse ;  /* 0x000000c3793d7220 */ /* 0x080fe40000410000 */
[C---:B------:R-:W-:Y:S02]  /*8ff0*/  FFMA.FTZ R60, R124.reuse, R195, -R60 ;  /* 0x000000c37c3c7223 */ /* 0x040fe4000001083c */
[----:B------:R-:W-:Y:S02]  /*9000*/  FFMA.FTZ R61, R124, R194, R61 ;  /* 0x000000c27c3d7223 */ /* 0x000fe4000001003d */
[----:B------:R-:W-:-:S02]  /*9010*/  FFMA.FTZ R196, R5, R21, R60 ;  /* 0x0000001505c47223 */ /* 0x000fc4000001003c */
[----:B------:R-:W-:Y:S02]  /*9020*/  FADD.FTZ R193, RZ, R61 ;  /* 0x0000003dffc17221 */ /* 0x000fe40000010000 */
[CC--:B------:R-:W-:Y:S02]  /*9030*/  FMUL.FTZ R60, R119.reuse, R196.reuse ;  /* 0x000000c4773c7220 */ /* 0x0c0fe40000410000 */
[-C--:B------:R-:W-:Y:S02]  /*9040*/  FMUL.FTZ R61, R119, R193.reuse ;  /* 0x000000c1773d7220 */ /* 0x080fe40000410000 */
[C---:B------:R-:W-:Y:S02]  /*9050*/  FFMA.FTZ R60, R120.reuse, R193, R60 ;  /* 0x000000c1783c7223 */ /* 0x040fe4000001003c */
[----:B------:R-:W-:Y:S02]  /*9060*/  FFMA.FTZ R61, R120, R196, -R61 ;  /* 0x000000c4783d7223 */ /* 0x000fe4000001083d */
[----:B------:R-:W-:-:S02]  /*9070*/  FADD.FTZ R192, RZ, R60 ;  /* 0x0000003cffc07221 */ /* 0x000fc40000010000 */
[----:B------:R-:W-:Y:S02]  /*9080*/  FFMA.FTZ R197, R6, R22, R61 ;  /* 0x0000001606c57223 */ /* 0x000fe4000001003d */
[----:B------:R-:W-:Y:S02]  /*9090*/  FMUL.FTZ R69, R111, -R66 ;  /* 0x800000426f457220 */ /* 0x000fe40000410000 */
[----:B------:R-:W-:Y:S02]  /*90a0*/  FMUL.FTZ R60, R117, R192 ;  /* 0x000000c0753c7220 */ /* 0x000fe40000410000 */
[----:B------:R-:W-:Y:S02]  /*90b0*/  FMUL.FTZ R64, R105, -R63 ;  /* 0x8000003f69407220 */ /* 0x000fe40000410000 */
[----:B------:R-:W-:Y:S02]  /*90c0*/  FMUL.FTZ R67, R111, -R68 ;  /* 0x800000446f437220 */ /* 0x000fe40000410000 */
[----:B------:R-:W-:-:S02]  /*90d0*/  FMUL.FTZ R61, R117, R197 ;  /* 0x000000c5753d7220 */ /* 0x000fc40000410000 */
[----:B------:R-:W-:Y:S02]  /*90e0*/  FFMA.FTZ R69, R112, R68, R69 ;  /* 0x0000004470457223 */ /* 0x000fe40000010045 */
[----:B------:R-:W-:Y:S02]  /*90f0*/  FFMA.FTZ R60, R118, R197, -R60 ;  /* 0x000000c5763c7223 */ /* 0x000fe4000001083c */
[----:B------:R-:W-:Y:S02]  /*9100*/  FFMA.FTZ R64, R106, R65, R64 ;  /* 0x000000416a407223 */ /* 0x000fe40000010040 */
[----:B------:R-:W-:Y:S02]  /*9110*/  FFMA.FTZ R67, R112, R66, -R67 ;  /* 0x0000004270437223 */ /* 0x000fe40000010843 */
[----:B------:R-:W-:Y:S02]  /*9120*/  FFMA.FTZ R61, R118, R192, R61 ;  /* 0x000000c0763d7223 */ /* 0x000fe4000001003d */
[----:B------:R-:W-:-:S02]  /*9130*/  FMUL.FTZ R63, R113, -R69 ;  /* 0x80000045713f7220 */ /* 0x000fc40000410000 */
[----:B------:R-:W-:Y:S02]  /*9140*/  FFMA.FTZ R198, R7, R23, R60 ;  /* 0x0000001707c67223 */ /* 0x000fe4000001003c */
[----:B------:R-:W-:Y:S02]  /*9150*/  FADD.FTZ R64, -R149, R64 ;  /* 0x0000004095407221 */ /* 0x000fe40000010100 */
[-C--:B------:R-:W-:Y:S02]  /*9160*/  FMUL.FTZ R65, R113, -R67.reuse ;  /* 0x8000004371417220 */ /* 0x080fe40000410000 */
[----:B------:R-:W-:Y:S02]  /*9170*/  FADD.FTZ R191, RZ, R61 ;  /* 0x0000003dffbf7221 */ /* 0x000fe40000010000 */
[----:B------:R-:W-:Y:S02]  /*9180*/  FFMA.FTZ R67, R114, R67, -R63 ;  /* 0x0000004372437223 */ /* 0x000fe4000001083f */
[----:B------:R-:W-:-:S02]  /*9190*/  FADD.FTZ R62, R133, R62 ;  /* 0x0000003e853e7221 */ /* 0x000fc40000010000 */
[----:B------:R-:W-:Y:S02]  /*91a0*/  FMUL.FTZ R60, R115, R198 ;  /* 0x000000c6733c7220 */ /* 0x000fe40000410000 */
[----:B------:R-:W-:Y:S02]  /*91b0*/  FMUL.FTZ R63, R107, -R64 ;  /* 0x800000406b3f7220 */ /* 0x000fe40000410000 */
[----:B------:R-:W-:Y:S02]  /*91c0*/  FFMA.FTZ R69, R114, R69, R65 ;  /* 0x0000004572457223 */ /* 0x000fe40000010041 */
[-C--:B------:R-:W-:Y:S02]  /*91d0*/  FMUL.FTZ R61, R115, R191.reuse ;  /* 0x000000bf733d7220 */ /* 0x080fe40000410000 */
[----:B------:R-:W-:Y:S02]  /*91e0*/  FMUL.FTZ R65, R107, -R62 ;  /* 0x8000003e6b417220 */ /* 0x000fe40000410000 */
[----:B------:R-:W-:-:S02]  /*91f0*/  FFMA.FTZ R60, R116, R191, R60 ;  /* 0x000000bf743c7223 */ /* 0x000fc4000001003c */
[----:B------:R-:W-:Y:S02]  /*9200*/  FFMA.FTZ R63, R108, R62, -R63 ;  /* 0x0000003e6c3f7223 */ /* 0x000fe4000001083f */
[C---:B------:R-:W-:Y:S02]  /*9210*/  FMUL.FTZ R62, R115.reuse, -R69 ;  /* 0x80000045733e7220 */ /* 0x040fe40000410000 */
[----:B------:R-:W-:Y:S02]  /*9220*/  FFMA.FTZ R61, R116, R198, -R61 ;  /* 0x000000c6743d7223 */ /* 0x000fe4000001083d */
[----:B------:R-:W-:Y:S02]  /*9230*/  FFMA.FTZ R65, R108, R64, R65 ;  /* 0x000000406c417223 */ /* 0x000fe40000010041 */
[----:B------:R-:W-:Y:S02]  /*9240*/  FADD.FTZ R190, RZ, R60 ;  /* 0x0000003cffbe7221 */ /* 0x000fe40000010000 */
[----:B------:R-:W-:-:S02]  /*9250*/  FMUL.FTZ R64, R115, -R67 ;  /* 0x8000004373407220 */ /* 0x000fc40000410000 */
[----:B------:R-:W-:Y:S02]  /*9260*/  FFMA.FTZ R62, R116, R67, -R62 ;  /* 0x00000043743e7223 */ /* 0x000fe4000001083e */
[----:B------:R-:W-:Y:S02]  /*9270*/  FFMA.FTZ R199, R8, R24, R61 ;  /* 0x0000001808c77223 */ /* 0x000fe4000001003d */
[----:B------:R-:W-:Y:S02]  /*9280*/  FMUL.FTZ R60, R113, R190 ;  /* 0x000000be713c7220 */ /* 0x000fe40000410000 */
[----:B------:R-:W-:Y:S02]  /*9290*/  FFMA.FTZ R64, R116, R69, R64 ;  /* 0x0000004574407223 */ /* 0x000fe40000010040 */
[----:B------:R-:W-:Y:S02]  /*92a0*/  FMUL.FTZ R69, R117, -R62 ;  /* 0x8000003e75457220 */ /* 0x000fe40000410000 */
[----:B------:R-:W-:-:S02]  /*92b0*/  FADD.FTZ R63, R132, R63 ;  /* 0x0000003f843f7221 */ /* 0x000fc40000010000 */
[-C--:B------:R-:W-:Y:S02]  /*92c0*/  FMUL.FTZ R61, R113, R199.reuse ;  /* 0x000000c7713d7220 */ /* 0x080fe40000410000 */
[----:B------:R-:W-:Y:S02]  /*92d0*/  FFMA.FTZ R60, R114, R199, -R60 ;  /* 0x000000c7723c7223 */ /* 0x000fe4000001083c */
[-C--:B------:R-:W-:Y:S02]  /*92e0*/  FMUL.FTZ R67, R117, -R64.reuse ;  /* 0x8000004075437220 */ /* 0x080fe40000410000 */
[----:B------:R-:W-:Y:S02]  /*92f0*/  FFMA.FTZ R69, R118, R64, R69 ;  /* 0x0000004076457223 */ /* 0x000fe40000010045 */
[----:B------:R-:W-:Y:S02]  /*9300*/  FADD.FTZ R65, -R148, R65 ;  /* 0x0000004194417221 */ /* 0x000fe40000010100 */
[----:B------:R-:W-:-:S02]  /*9310*/  FMUL.FTZ R64, R109, -R63 ;  /* 0x8000003f6d407220 */ /* 0x000fc40000410000 */
[----:B------:R-:W-:Y:S02]  /*9320*/  FFMA.FTZ R61, R114, R190, R61 ;  /* 0x000000be723d7223 */ /* 0x000fe4000001003d */
[----:B------:R-:W-:Y:S02]  /*9330*/  FFMA.FTZ R200, R9, R25, R60 ;  /* 0x0000001909c87223 */ /* 0x000fe4000001003c */
[----:B------:R-:W-:Y:S02]  /*9340*/  FFMA.FTZ R67, R118, R62, -R67 ;  /* 0x0000003e76437223 */ /* 0x000fe40000010843 */
[-C--:B------:R-:W-:Y:S02]  /*9350*/  FMUL.FTZ R62, R109, -R65.reuse ;  /* 0x800000416d3e7220 */ /* 0x080fe40000410000 */
[----:B------:R-:W-:Y:S02]  /*9360*/  FFMA.FTZ R66, R110, R65, R64 ;  /* 0x000000416e427223 */ /* 0x000fe40000010040 */
[----:B------:R-:W-:-:S02]  /*9370*/  FADD.FTZ R189, RZ, R61 ;  /* 0x0000003dffbd7221 */ /* 0x000fc40000010000 */
[----:B------:R-:W-:Y:S02]  /*9380*/  FMUL.FTZ R60, R111, R200 ;  /* 0x000000c86f3c7220 */ /* 0x000fe40000410000 */
[----:B------:R-:W-:Y:S02]  /*9390*/  FFMA.FTZ R62, R110, R63, -R62 ;  /* 0x0000003f6e3e7223 */ /* 0x000fe4000001083e */
[----:B------:R-:W-:Y:S02]  /*93a0*/  FADD.FTZ R66, -R147, R66 ;  /* 0x0000004293427221 */ /* 0x000fe40000010100 */
[-C--:B------:R-:W-:Y:S02]  /*93b0*/  FMUL.FTZ R61, R111, R189.reuse ;  /* 0x000000bd6f3d7220 */ /* 0x080fe40000410000 */
[----:B------:R-:W-:Y:S02]  /*93c0*/  FFMA.FTZ R60, R112, R189, R60 ;  /* 0x000000bd703c7223 */ /* 0x000fe4000001003c */
[----:B------:R-:W-:-:S02]  /*93d0*/  FMUL.FTZ R64, R119, -R69 ;  /* 0x8000004577407220 */ /* 0x000fc40000410000 */
[----:B------:R-:W-:Y:S02]  /*93e0*/  FADD.FTZ R62, R131, R62 ;  /* 0x0000003e833e7221 */ /* 0x000fe40000010000 */
[----:B------:R-:W-:Y:S02]  /*93f0*/  FMUL.FTZ R63, R111, -R66 ;  /* 0x800000426f3f7220 */ /* 0x000fe40000410000 */
[----:B------:R-:W-:Y:S02]  /*9400*/  FFMA.FTZ R61, R112, R200, -R61 ;  /* 0x000000c8703d7223 */ /* 0x000fe4000001083d */
[----:B------:R-:W-:Y:S02]  /*9410*/  FADD.FTZ R188, RZ, R60 ;  /* 0x0000003cffbc7221 */ /* 0x000fe40000010000 */
[-C--:B------:R-:W-:Y:S02]  /*9420*/  FMUL.FTZ R65, R119, -R67.reuse ;  /* 0x8000004377417220 */ /* 0x080fe40000410000 */
[----:B------:R-:W-:-:S02]  /*9430*/  FFMA.FTZ R64, R120, R67, -R64 ;  /* 0x0000004378407223 */ /* 0x000fc40000010840 */
[-C--:B------:R-:W-:Y:S02]  /*9440*/  FMUL.FTZ R67, R111, -R62.reuse ;  /* 0x8000003e6f437220 */ /* 0x080fe40000410000 */
[----:B------:R-:W-:Y:S02]  /*9450*/  FFMA.FTZ R63, R112, R62, -R63 ;  /* 0x0000003e703f7223 */ /* 0x000fe4000001083f */
[----:B------:R-:W-:Y:S02]  /*9460*/  FFMA.FTZ R201, R10, R26, R61 ;  /* 0x0000001a0ac97223 */ /* 0x000fe4000001003d */
[----:B------:R-:W-:Y:S02]  /*9470*/  FMUL.FTZ R60, R109, R188 ;  /* 0x000000bc6d3c7220 */ /* 0x000fe40000410000 */
[----:B------:R-:W-:Y:S02]  /*9480*/  FFMA.FTZ R67, R112, R66, R67 ;  /* 0x0000004270437223 */ /* 0x000fe40000010043 */
[----:B------:R-:W-:-:S02]  /*9490*/  FADD.FTZ R63, R130, R63 ;  /* 0x0000003f823f7221 */ /* 0x000fc40000010000 */
[-C--:B------:R-:W-:Y:S02]  /*94a0*/  FMUL.FTZ R61, R109, R201.reuse ;  /* 0x000000c96d3d7220 */ /* 0x080fe40000410000 */
[----:B------:R-:W-:Y:S02]  /*94b0*/  FFMA.FTZ R60, R110, R201, -R60 ;  /* 0x000000c96e3c7223 */ /* 0x000fe4000001083c */
[----:B------:R-:W-:Y:S02]  /*94c0*/  FADD.FTZ R67, -R146, R67 ;  /* 0x0000004392437221 */ /* 0x000fe40000010100 */
[----:B------:R-:W-:Y:S02]  /*94d0*/  FMUL.FTZ R66, R113, -R63 ;  /* 0x8000003f71427220 */ /* 0x000fe40000410000 */
[----:B------:R-:W-:Y:S02]  /*94e0*/  FFMA.FTZ R61, R110, R188, R61 ;  /* 0x000000bc6e3d7223 */ /* 0x000fe4000001003d */
[----:B------:R-:W-:-:S02]  /*94f0*/  FFMA.FTZ R202, R11, R27, R60 ;  /* 0x0000001b0bca7223 */ /* 0x000fc4000001003c */
[-C--:B------:R-:W-:Y:S02]  /*9500*/  FMUL.FTZ R62, R113, -R67.reuse ;  /* 0x80000043713e7220 */ /* 0x080fe40000410000 */
[C---:B------:R-:W-:Y:S02]  /*9510*/  FFMA.FTZ R66, R114.reuse, R67, R66 ;  /* 0x0000004372427223 */ /* 0x040fe40000010042 */
[----:B------:R-:W-:Y:S02]  /*9520*/  FADD.FTZ R187, RZ, R61 ;  /* 0x0000003dffbb7221 */ /* 0x000fe40000010000 */
[----:B------:R-:W-:Y:S02]  /*9530*/  FMUL.FTZ R60, R107, R202 ;  /* 0x000000ca6b3c7220 */ /* 0x000fe40000410000 */
[----:B------:R-:W-:Y:S02]  /*9540*/  FFMA.FTZ R62, R114, R63, -R62 ;  /* 0x0000003f723e7223 */ /* 0x000fe4000001083e */
[----:B------:R-:W-:-:S02]  /*9550*/  FADD.FTZ R66, -R145, R66 ;  /* 0x0000004291427221 */ /* 0x000fc40000010100 */
[-C--:B------:R-:W-:Y:S02]  /*9560*/  FMUL.FTZ R61, R107, R187.reuse ;  /* 0x000000bb6b3d7220 */ /* 0x080fe40000410000 */
[C---:B------:R-:W-:Y:S02]  /*9570*/  FFMA.FTZ R60, R108.reuse, R187, R60 ;  /* 0x000000bb6c3c7223 */ /* 0x040fe4000001003c */
[----:B------:R-:W-:Y:S02]  /*9580*/  FADD.FTZ R62, R129, R62 ;  /* 0x0000003e813e7221 */ /* 0x000fe40000010000 */
[----:B------:R-:W-:Y:S02]  /*9590*/  FMUL.FTZ R63, R115, -R66 ;  /* 0x80000042733f7220 */ /* 0x000fe40000410000 */
[----:B------:R-:W-:Y:S02]  /*95a0*/  FFMA.FTZ R61, R108, R202, -R61 ;  /* 0x000000ca6c3d7223 */ /* 0x000fe4000001083d */
[----:B------:R-:W-:-:S02]  /*95b0*/  FADD.FTZ R186, RZ, R60 ;  /* 0x0000003cffba7221 */ /* 0x000fc40000010000 */
        /* <DEDUP_REMOVED lines=23> */
[----:B------:R-:W-:Y:S01]  /*9730*/  FADD.FTZ R123, RZ, R60 ;  /* 0x0000003cff7b7221 */ /* 0x000fe20000010000 */
[----:B------:R-:W-:Y:S01]  /*9740*/  MOV R60, 0x3f800000 ;  /* 0x3f800000003c7802 */ /* 0x000fe20000000f00 */
[----:B------:R-:W-:-:S02]  /*9750*/  FFMA.FTZ R65, R120, R69, R65 ;  /* 0x0000004578417223 */ /* 0x000fc40000010041 */
[-C--:B------:R-:W-:Y:S02]  /*9760*/  FMUL.FTZ R69, R119, -R62.reuse ;  /* 0x8000003e77457220 */ /* 0x080fe40000410000 */
[----:B------:R-:W-:Y:S02]  /*9770*/  FFMA.FTZ R67, R120, R62, -R63 ;  /* 0x0000003e78437223 */ /* 0x000fe4000001083f */
[----:B------:R-:W-:Y:S01]  /*9780*/  FFMA.FTZ R205, R14, R30, R61 ;  /* 0x0000001e0ecd7223 */ /* 0x000fe2000001003d */
[----:B------:R-:W-:Y:S01]  /*9790*/  HFMA2.MMA R61, -RZ, RZ, 0, 0 ;  /* 0x00000000ff3d7435 */ /* 0x000fe200000001ff */
[C---:B------:R-:W-:Y:S02]  /*97a0*/  FMUL.FTZ R62, R101.reuse, R123 ;  /* 0x0000007b653e7220 */ /* 0x040fe40000410000 */
[----:B------:R-:W-:Y:S02]  /*97b0*/  FFMA.FTZ R69, R120, R66, R69 ;  /* 0x0000004278457223 */ /* 0x000fe40000010045 */
[----:B------:R-:W-:-:S02]  /*97c0*/  FMUL.FTZ R66, R101, R205 ;  /* 0x000000cd65427220 */ /* 0x000fc40000410000 */
[C---:B------:R-:W-:Y:S02]  /*97d0*/  FFMA.FTZ R206, R102.reuse, R205, -R62 ;  /* 0x000000cd66ce7223 */ /* 0x040fe4000001083e */
[----:B------:R-:W-:Y:S01]  /*97e0*/  FFMA.FTZ R66, R102, R123, R66 ;  /* 0x0000007b66427223 */ /* 0x000fe20000010042 */
[----:B------:R-:W-:Y:S01]  /*97f0*/  CS2R R62, SRZ ;  /* 0x00000000003e7805 */ /* 0x000fe2000001ff00 */
[----:B------:R-:W-:Y:S02]  /*9800*/  FFMA.FTZ R206, R15, R31, R206 ;  /* 0x0000001f0fce7223 */ /* 0x000fe400000100ce */
[----:B------:R-:W-:Y:S02]  /*9810*/  FADD.FTZ R68, -R142, R69 ;  /* 0x000000458e447221 */ /* 0x000fe40000010100 */
[----:B------:R-:W-:Y:S01]  /*9820*/  FADD.FTZ R122, RZ, R66 ;  /* 0x00000042ff7a7221 */ /* 0x000fe20000010000 */
[----:B------:R0:W1:Y:S01]  /*9830*/  @!P0 LDS.128 R60, [R90.X16+0x4990] ;  /* 0x004990005a3c8984 */ /* 0x000062000000cc00 */
[----:B------:R-:W-:Y:S01]  /*9840*/  FMUL.FTZ R69, R99, R206 ;  /* 0x000000ce63457220 */ /* 0x000fe20000410000 */
[----:B------:R-:W-:Y:S01]  /*9850*/  ISETP.GT.U32.AND P0, PT, R177, 0x1f, PT ;  /* 0x0000001fb100780c */ /* 0x000fe20003f04070 */
[----:B------:R-:W-:-:S02]  /*9860*/  FADD.FTZ R66, R126, R67 ;  /* 0x000000437e427221 */ /* 0x000fc40000010000 */
[-C--:B------:R-:W-:Y:S02]  /*9870*/  FMUL.FTZ R67, R99, R122.reuse ;  /* 0x0000007a63437220 */ /* 0x080fe40000410000 */
[C---:B------:R-:W-:Y:S02]  /*9880*/  FFMA.FTZ R69, R100.reuse, R122, R69 ;  /* 0x0000007a64457223 */ /* 0x040fe40000010045 */
[----:B------:R-:W-:Y:S02]  /*9890*/  FFMA.FTZ R67, R100, R206, -R67 ;  /* 0x000000ce64437223 */ /* 0x000fe40000010843 */
[----:B------:R-:W-:Y:S02]  /*98a0*/  FADD.FTZ R207, RZ, R69 ;  /* 0x00000045ffcf7221 */ /* 0x000fe40000010000 */
[C---:B------:R-:W-:Y:S02]  /*98b0*/  FMUL.FTZ R71, R121.reuse, -R68 ;  /* 0x8000004479477220 */ /* 0x040fe40000410000 */
[----:B------:R-:W-:-:S02]  /*98c0*/  FMUL.FTZ R73, R121, -R66 ;  /* 0x8000004279497220 */ /* 0x000fc40000410000 */
[----:B------:R-:W-:Y:S02]  /*98d0*/  FFMA.FTZ R208, R16, R32, R67 ;  /* 0x0000002010d07223 */ /* 0x000fe40000010043 */
[C---:B------:R-:W-:Y:S02]  /*98e0*/  FMUL.FTZ R67, R97.reuse, R207 ;  /* 0x000000cf61437220 */ /* 0x040fe40000410000 */
[C---:B------:R-:W-:Y:S02]  /*98f0*/  FFMA.FTZ R72, R124.reuse, R66, -R71 ;  /* 0x000000427c487223 */ /* 0x040fe40000010847 */
[----:B------:R-:W-:Y:S02]  /*9900*/  FFMA.FTZ R74, R124, R68, R73 ;  /* 0x000000447c4a7223 */ /* 0x000fe40000010049 */
[-C--:B------:R-:W-:Y:S02]  /*9910*/  FMUL.FTZ R68, R97, R208.reuse ;  /* 0x000000d061447220 */ /* 0x080fe40000410000 */
[----:B------:R-:W-:-:S02]  /*9920*/  FFMA.FTZ R66, R98, R208, -R67 ;  /* 0x000000d062427223 */ /* 0x000fc40000010843 */
[----:B------:R-:W-:Y:S02]  /*9930*/  FMUL.FTZ R69, R121, -R65 ;  /* 0x8000004179457220 */ /* 0x000fe40000410000 */
[----:B------:R-:W-:Y:S02]  /*9940*/  FFMA.FTZ R68, R98, R207, R68 ;  /* 0x000000cf62447223 */ /* 0x000fe40000010044 */
[----:B------:R-:W-:Y:S02]  /*9950*/  FFMA.FTZ R209, R17, R33, R66 ;  /* 0x0000002111d17223 */ /* 0x000fe40000010042 */
[-C--:B------:R-:W-:Y:S02]  /*9960*/  FMUL.FTZ R70, R121, -R64.reuse ;  /* 0x8000004079467220 */ /* 0x080fe40000410000 */
[----:B------:R-:W-:Y:S02]  /*9970*/  FFMA.FTZ R64, R124, R64, -R69 ;  /* 0x000000407c407223 */ /* 0x000fe40000010845 */
[----:B------:R-:W-:-:S02]  /*9980*/  FADD.FTZ R210, RZ, R68 ;  /* 0x00000044ffd27221 */ /* 0x000fc40000010000 */
[CC--:B------:R-:W-:Y:S02]  /*9990*/  FMUL.FTZ R69, R93.reuse, R209.reuse ;  /* 0x000000d15d457220 */ /* 0x0c0fe40000410000 */
[-C--:B------:R-:W-:Y:S02]  /*99a0*/  FMUL.FTZ R68, R93, R210.reuse ;  /* 0x000000d25d447220 */ /* 0x080fe40000410000 */
[C---:B------:R-:W-:Y:S02]  /*99b0*/  FFMA.FTZ R69, R96.reuse, R210, R69 ;  /* 0x000000d260457223 */ /* 0x040fe40000010045 */
[----:B------:R-:W-:Y:S02]  /*99c0*/  FFMA.FTZ R213, R96, R209, -R68 ;  /* 0x000000d160d57223 */ /* 0x000fe40000010844 */
[----:B------:R-:W-:Y:S02]  /*99d0*/  FADD.FTZ R212, RZ, R69 ;  /* 0x00000045ffd47221 */ /* 0x000fe40000010000 */
[----:B------:R-:W-:-:S02]  /*99e0*/  FFMA.FTZ R65, R124, R65, R70 ;  /* 0x000000417c417223 */ /* 0x000fc40000010046 */
[----:B------:R-:W-:Y:S02]  /*99f0*/  FADD.FTZ R67, -R141, R74 ;  /* 0x0000004a8d437221 */ /* 0x000fe40000010100 */
[----:B------:R-:W-:Y:S02]  /*9a00*/  FADD.FTZ R66, R125, R72 ;  /* 0x000000487d427221 */ /* 0x000fe40000010000 */
[----:B------:R-:W-:Y:S02]  /*9a10*/  FFMA.FTZ R213, R18, R34, R213 ;  /* 0x0000002212d57223 */ /* 0x000fe400000100d5 */
[----:B------:R-:W-:Y:S01]  /*9a20*/  FMUL.FTZ R68, R91, R212 ;  /* 0x000000d45b447220 */ /* 0x000fe20000410000 */
[----:B------:R0:W-:Y:S03]  /*9a30*/  STS.128 [R176.X16+0x2b90], R64 ;  /* 0x002b9040b0007388 */ /* 0x0001e6000000cc00 */
[----:B------:R-:W-:-:S04]  /*9a40*/  FFMA.FTZ R68, R92, R213, -R68 ;  /* 0x000000d55c447223 */ /* 0x000fc80000010844 */
[----:B------:R-:W-:Y:S01]  /*9a50*/  FFMA.FTZ R214, R19, R35, R68 ;  /* 0x0000002313d67223 */ /* 0x000fe20000010044 */
        /* <DEDUP_REMOVED lines=24> */
[----:B------:R-:W-:Y:S02]  /*9be0*/  FADD.FTZ R71, R74, R71 ;  /* 0x000000474a477221 */ /* 0x000fe40000010000 */
[-C--:B------:R-:W-:Y:S02]  /*9bf0*/  FMUL.FTZ R73, R73, R65.reuse ;  /* 0x0000004149497220 */ /* 0x080fe40000410000 */
[----:B------:R-:W-:-:S02]  /*9c00*/  FFMA.FTZ R64, R72, R65, -R64 ;  /* 0x0000004148407223 */ /* 0x000fc40000010840 */
[C---:B--2---:R-:W-:Y:S02]  /*9c10*/  FMUL.FTZ R65, R77.reuse, R70 ;  /* 0x000000464d417220 */ /* 0x044fe40000410000 */
[----:B------:R-:W-:Y:S02]  /*9c20*/  FFMA.FTZ R73, R72, R66, R73 ;  /* 0x0000004248497223 */ /* 0x000fe40000010049 */
[CC--:B------:R-:W-:Y:S02]  /*9c30*/  FMUL.FTZ R69, R77.reuse, R71.reuse ;  /* 0x000000474d457220 */ /* 0x0c0fe40000410000 */
[C---:B------:R-:W-:Y:S02]  /*9c40*/  FFMA.FTZ R67, R76.reuse, R71, -R65 ;  /* 0x000000474c437223 */ /* 0x040fe40000010841 */
[----:B------:R-:W-:Y:S02]  /*9c50*/  FFMA.FTZ R66, R76, R70, R69 ;  /* 0x000000464c427223 */ /* 0x000fe40000010045 */
[----:B------:R-:W-:-:S02]  /*9c60*/  FMUL.FTZ R65, R77, R73 ;  /* 0x000000494d417220 */ /* 0x000fc40000410000 */
[-C--:B------:R-:W-:Y:S02]  /*9c70*/  FMUL.FTZ R71, R77, R64.reuse ;  /* 0x000000404d477220 */ /* 0x080fe40000410000 */
[C---:B------:R-:W-:Y:S02]  /*9c80*/  FFMA.FTZ R70, R76.reuse, R64, -R65 ;  /* 0x000000404c467223 */ /* 0x040fe40000010841 */
[----:B------:R-:W-:Y:S02]  /*9c90*/  FFMA.FTZ R71, R76, R73, R71 ;  /* 0x000000494c477223 */ /* 0x000fe40000010047 */
[----:B------:R-:W-:Y:S02]  /*9ca0*/  FADD.FTZ R68, R78, R67 ;  /* 0x000000434e447221 */ /* 0x000fe40000010000 */
[----:B------:R-:W-:Y:S01]  /*9cb0*/  FADD.FTZ R69, R79, R66 ;  /* 0x000000424f457221 */ /* 0x000fe20000010000 */
[----:B------:R-:W-:Y:S05]  /*9cc0*/  BRA.DIV ~URZ, `(.L_x_280) ;  /* 0x000060827f007947 */ /* 0x000fea000b800000 */
[----:B------:R0:W1:Y:S02]  /*9cd0*/  SHFL.DOWN PT, R73, R70, 0x1, 0x1f ;  /* 0x08201f0046497f89 */ /* 0x00006400000e0000 */
.L_x_318:
[----:B------:R-:W-:Y:S05]  /*9ce0*/  BRA.DIV ~URZ, `(.L_x_281) ;  /* 0x000060e27f007947 */ /* 0x000fea000b800000 */
[----:B------:R2:W3:Y:S04]  /*9cf0*/  SHFL.DOWN PT, R74, R71, 0x1, 0x1f ;  /* 0x08201f00474a7f89 */ /* 0x0004e800000e0000 */
[----:B------:R2:W4:Y:S04]  /*9d00*/  SHFL.DOWN PT, R76, R68, 0x1, 0x1f ;  /* 0x08201f00444c7f89 */ /* 0x00052800000e0000 */
[----:B------:R2:W0:Y:S02]  /*9d10*/  SHFL.DOWN PT, R66, R69, 0x1, 0x1f ;  /* 0x08201f0045427f89 */ /* 0x00042400000e0000 */
.L_x_319:
[----:B------:R-:W-:Y:S01]  /*9d20*/  BSSY B1, `(.L_x_282) ;  /* 0x000000d000017945 */ /* 0x000fe20003800000 */
[----:B------:R-:W-:Y:S05]  /*9d30*/  @!P0 BRA `(.L_x_283) ;  /* 0x000000b000008947 */ /* 0x000fea0003800000 */
[C---:B---3--:R-:W-:Y:S02]  /*9d40*/  FMUL.FTZ R64, R71.reuse, R74 ;  /* 0x0000004a47407220 */ /* 0x048fe40000410000 */
[----:B0-----:R-:W-:-:S02]  /*9d50*/  FMUL.FTZ R65, R71, R66 ;  /* 0x0000004247417220 */ /* 0x001fc40000410000 */
[CC--:B----4-:R-:W-:Y:S02]  /*9d60*/  FMUL.FTZ R67, R71.reuse, R76.reuse ;  /* 0x0000004c47437220 */ /* 0x0d0fe40000410000 */
        /* <DEDUP_REMOVED lines=8> */
.L_x_283:
[----:B------:R-:W-:Y:S05]  /*9df0*/  BSYNC B1 ;  /* 0x0000000000017941 */ /* 0x000fea0003800000 */
.L_x_282:
[----:B------:R-:W-:Y:S01]  /*9e00*/  ISETP.GT.U32.AND P0, PT, R239, 0x1d, PT ;  /* 0x0000001def00780c */ /* 0x000fe20003f04070 */
[----:B------:R-:W-:Y:S05]  /*9e10*/  BRA.DIV ~URZ, `(.L_x_284) ;  /* 0x000061027f007947 */ /* 0x000fea000b800000 */
[----:B-1----:R1:W2:Y:S04]  /*9e20*/  SHFL.DOWN PT, R73, R70, 0x2, 0x1f ;  /* 0x08401f0046497f89 */ /* 0x0022a800000e0000 */
[----:B---3--:R1:W3:Y:S04]  /*9e30*/  SHFL.DOWN PT, R74, R71, 0x2, 0x1f ;  /* 0x08401f00474a7f89 */ /* 0x0082e800000e0000 */
[----:B----4-:R1:W4:Y:S04]  /*9e40*/  SHFL.DOWN PT, R76, R68, 0x2, 0x1f ;  /* 0x08401f00444c7f89 */ /* 0x01032800000e0000 */
[----:B0-----:R1:W0:Y:S02]  /*9e50*/  SHFL.DOWN PT, R66, R69, 0x2, 0x1f ;  /* 0x08401f0045427f89 */ /* 0x00122400000e0000 */
.L_x_320:
[----:B------:R-:W-:Y:S01]  /*9e60*/  BSSY B1, `(.L_x_285) ;  /* 0x000000d000017945 */ /* 0x000fe20003800000 */
[----:B------:R-:W-:Y:S05]  /*9e70*/  @P0 BRA `(.L_x_286) ;  /* 0x000000b000000947 */ /* 0x000fea0003800000 */
        /* <DEDUP_REMOVED lines=11> */
.L_x_286:
[----:B------:R-:W-:Y:S05]  /*9f30*/  BSYNC B1 ;  /* 0x0000000000017941 */ /* 0x000fea0003800000 */
.L_x_285:
[----:B------:R-:W-:Y:S01]  /*9f40*/  ISETP.GT.U32.AND P0, PT, R239, 0x1b, PT ;  /* 0x0000001bef00780c */ /* 0x000fe20003f04070 */
[----:B------:R-:W-:Y:S10]  /*9f50*/  BRA.DIV ~URZ, `(.L_x_287) ;  /* 0x000061827f007947 */ /* 0x000ff4000b800000 */
[----:B--2---:R2:W1:Y:S02]  /*9f60*/  SHFL.DOWN PT, R73, R70, 0x4, 0x1f ;  /* 0x08801f0046497f89 */ /* 0x00446400000e0000 */
.L_x_321:
[----:B------:R-:W-:Y:S05]  /*9f70*/  BRA.DIV ~URZ, `(.L_x_288) ;  /* 0x000061e27f007947 */ /* 0x000fea000b800000 */
[----:B---3--:R3:W2:Y:S04]  /*9f80*/  SHFL.DOWN PT, R74, R71, 0x4, 0x1f ;  /* 0x08801f00474a7f89 */ /* 0x0086a800000e0000 */
[----:B----4-:R3:W4:Y:S04]  /*9f90*/  SHFL.DOWN PT, R76, R68, 0x4, 0x1f ;  /* 0x08801f00444c7f89 */ /* 0x01072800000e0000 */
[----:B0-----:R3:W0:Y:S02]  /*9fa0*/  SHFL.DOWN PT, R66, R69, 0x4, 0x1f ;  /* 0x08801f0045427f89 */ /* 0x00162400000e0000 */
.L_x_322:
[----:B------:R-:W-:Y:S01]  /*9fb0*/  BSSY B1, `(.L_x_289) ;  /* 0x000000d000017945 */ /* 0x000fe20003800000 */
[----:B------:R-:W-:Y:S05]  /*9fc0*/  @P0 BRA `(.L_x_290) ;  /* 0x000000b000000947 */ /* 0x000fea0003800000 */
[C---:B--2---:R-:W-:Y:S02]  /*9fd0*/  FMUL.FTZ R64, R71.reuse, R74 ;  /* 0x0000004a47407220 */ /* 0x044fe40000410000 */
[----:B0-----:R-:W-:-:S02]  /*9fe0*/  FMUL.FTZ R65, R71, R66 ;  /* 0x0000004247417220 */ /* 0x001fc40000410000 */
[CC--:B----4-:R-:W-:Y:S02]  /*9ff0*/  FMUL.FTZ R67, R71.reuse, R76.reuse ;  /* 0x0000004c47437220 */ /* 0x0d0fe40000410000 */
        /* <DEDUP_REMOVED lines=8> */
.L_x_290:
[----:B------:R-:W-:Y:S05]  /*a080*/  BSYNC B1 ;  /* 0x0000000000017941 */ /* 0x000fea0003800000 */
.L_x_289:
[----:B------:R-:W-:Y:S01]  /*a090*/  ISETP.GT.U32.AND P0, PT, R239, 0x17, PT ;  /* 0x00000017ef00780c */ /* 0x000fe20003f04070 */
[----:B------:R-:W-:Y:S05]  /*a0a0*/  BRA.DIV ~URZ, `(.L_x_291) ;  /* 0x000062027f007947 */ /* 0x000fea000b800000 */
[----:B-1----:R1:W3:Y:S04]  /*a0b0*/  SHFL.DOWN PT, R73, R70, 0x8, 0x1f ;  /* 0x09001f0046497f89 */ /* 0x0022e800000e0000 */
[----:B--2---:R1:W2:Y:S04]  /*a0c0*/  SHFL.DOWN PT, R74, R71, 0x8, 0x1f ;  /* 0x09001f00474a7f89 */ /* 0x0042a800000e0000 */
[----:B----4-:R1:W4:Y:S04]  /*a0d0*/  SHFL.DOWN PT, R76, R68, 0x8, 0x1f ;  /* 0x09001f00444c7f89 */ /* 0x01032800000e0000 */
[----:B0-----:R1:W0:Y:S02]  /*a0e0*/  SHFL.DOWN PT, R66, R69, 0x8, 0x1f ;  /* 0x09001f0045427f89 */ /* 0x00122400000e0000 */
.L_x_323:
        /* <DEDUP_REMOVED lines=13> */
.L_x_293:
[----:B------:R-:W-:Y:S05]  /*a1c0*/  BSYNC B1 ;  /* 0x0000000000017941 */ /* 0x000fea0003800000 */
.L_x_292:
[----:B------:R-:W-:Y:S01]  /*a1d0*/  ISETP.GT.U32.AND P0, PT, R239, 0xf, PT ;  /* 0x0000000fef00780c */ /* 0x000fe20003f04070 */
[----:B------:R-:W-:Y:S10]  /*a1e0*/  BRA.DIV ~URZ, `(.L_x_294) ;  /* 0x000062827f007947 */ /* 0x000ff4000b800000 */
[----:B---3--:R3:W1:Y:S02]  /*a1f0*/  SHFL.DOWN PT, R73, R70, 0x10, 0x1f ;  /* 0x0a001f0046497f89 */ /* 0x00866400000e0000 */
.L_x_324:
[----:B------:R-:W-:Y:S05]  /*a200*/  BRA.DIV ~URZ, `(.L_x_295) ;  /* 0x000062e27f007947 */ /* 0x000fea000b800000 */
[----:B--2---:R2:W3:Y:S04]  /*a210*/  SHFL.DOWN PT, R74, R71, 0x10, 0x1f ;  /* 0x0a001f00474a7f89 */ /* 0x0044e800000e0000 */
[----:B----4-:R2:W4:Y:S04]  /*a220*/  SHFL.DOWN PT, R76, R68, 0x10, 0x1f ;  /* 0x0a001f00444c7f89 */ /* 0x01052800000e0000 */
[----:B0-----:R2:W0:Y:S02]  /*a230*/  SHFL.DOWN PT, R66, R69, 0x10, 0x1f ;  /* 0x0a001f0045427f89 */ /* 0x00142400000e0000 */
.L_x_325:
        /* <DEDUP_REMOVED lines=13> */
.L_x_297:
[----:B------:R-:W-:Y:S05]  /*a310*/  BSYNC B1 ;  /* 0x0000000000017941 */ /* 0x000fea0003800000 */
.L_x_296:
[----:B------:R-:W-:Y:S05]  /*a320*/  BRA.DIV ~URZ, `(.L_x_298) ;  /* 0x000063127f007947 */ /* 0x000fea000b800000 */
[----:B------:R-:W5:Y:S04]  /*a330*/  SHFL.IDX PT, R64, R71, RZ, 0x1f ;  /* 0x00001fff47407589 */ /* 0x000f6800000e0000 */
[----:B------:R-:W2:Y:S04]  /*a340*/  SHFL.IDX PT, R231, R70, RZ, 0x1f ;  /* 0x00001fff46e77589 */ /* 0x000ea800000e0000 */
[----:B------:R-:W4:Y:S04]  /*a350*/  SHFL.IDX PT, R230, R68, RZ, 0x1f ;  /* 0x00001fff44e67589 */ /* 0x000f2800000e0000 */
[----:B------:R-:W3:Y:S04]  /*a360*/  SHFL.IDX PT, R229, R69, RZ, 0x1f ;  /* 0x00001fff45e57589 */ /* 0x000ee800000e0000 */
[----:B-1-3--:R-:W1:Y:S04]  /*a370*/  SHFL.DOWN PT, R70, R70, 0x1, 0x1f ;  /* 0x08201f0046467f89 */ /* 0x00ae6800000e0000 */
[----:B--2---:R-:W2:Y:S04]  /*a380*/  SHFL.DOWN PT, R71, R71, 0x1, 0x1f ;  /* 0x08201f0047477f89 */ /* 0x004ea800000e0000 */
[----:B------:R-:W3:Y:S01]  /*a390*/  SHFL.DOWN PT, R68, R68, 0x1, 0x1f ;  /* 0x08201f0044447f89 */ /* 0x000ee200000e0000 */
[----:B-----5:R-:W-:-:S02]  /*a3a0*/  FMUL.FTZ R234, R63, R64 ;  /* 0x000000403fea7220 */ /* 0x020fc40000410000 */
[-C--:B0-----:R-:W-:Y:S01]  /*a3b0*/  FMUL.FTZ R66, R62, R64.reuse ;  /* 0x000000403e427220 */ /* 0x081fe20000410000 */
[----:B------:R-:W0:Y:S01]  /*a3c0*/  SHFL.DOWN PT, R69, R69, 0x1, 0x1f ;  /* 0x08201f0045457f89 */ /* 0x000e2200000e0000 */
[CC--:B------:R-:W-:Y:S02]  /*a3d0*/  FMUL.FTZ R232, R60.reuse, R231.reuse ;  /* 0x000000e73ce87220 */ /* 0x0c0fe40000410000 */
[-C--:B------:R-:W-:Y:S01]  /*a3e0*/  FMUL.FTZ R233, R60, R64.reuse ;  /* 0x000000403ce97220 */ /* 0x080fe20000410000 */
[----:B------:R-:W0:Y:S01]  /*a3f0*/  SHFL.IDX PT, R73, R62, RZ, 0x1f ;  /* 0x00001fff3e497589 */ /* 0x000e2200000e0000 */
[-C--:B------:R-:W-:Y:S02]  /*a400*/  FFMA.FTZ R234, R62, R231.reuse, -R234 ;  /* 0x000000e73eea7223 */ /* 0x080fe400000108ea */
[----:B------:R-:W-:Y:S01]  /*a410*/  FFMA.FTZ R235, R63, R231, R66 ;  /* 0x000000e73feb7223 */ /* 0x000fe20000010042 */
[----:B------:R-:W0:Y:S04]  /*a420*/  SHFL.IDX PT, R67, R63, RZ, 0x1f ;  /* 0x00001fff3f437589 */ /* 0x000e2800000e0000 */
[----:B------:R-:W0:Y:S04]  /*a430*/  SHFL.IDX PT, R74, R61, RZ, 0x1f ;  /* 0x00001fff3d4a7589 */ /* 0x000e2800000e0000 */
[----:B------:R5:W0:Y:S02]  /*a440*/  SHFL.IDX PT, R75, R60, RZ, 0x1f ;  /* 0x00001fff3c4b7589 */ /* 0x000a2400000e0000 */
[----:B-----5:R-:W-:-:S02]  /*a450*/  FMUL.FTZ R60, R61, R64 ;  /* 0x000000403d3c7220 */ /* 0x020fc40000410000 */
.L_x_326:
[----:B-1234-:R-:W-:Y:S01]  /*a460*/  ISETP.NE.AND P0, PT, R177, 0x1f, PT ;  /* 0x0000001fb100780c */ /* 0x01efe20003f05270 */
[----:B------:R-:W-:Y:S01]  /*a470*/  BSSY B1, `(.L_x_299) ;  /* 0x000000f000017945 */ /* 0x000fe20003800000 */
[----:B0-----:R-:W-:-:S02]  /*a480*/  MOV R64, R75 ;  /* 0x0000004b00407202 */ /* 0x001fc40000000f00 */
[----:B------:R-:W-:Y:S02]  /*a490*/  MOV R65, R74 ;  /* 0x0000004a00417202 */ /* 0x000fe40000000f00 */
[----:B------:R-:W-:-:S07]  /*a4a0*/  MOV R66, R73 ;  /* 0x0000004900427202 */ /* 0x000fce0000000f00 */
[----:B------:R-:W-:Y:S05]  /*a4b0*/  @!P0 BRA `(.L_x_300) ;  /* 0x000000a000008947 */ /* 0x000fea0003800000 */
[-C--:B------:R-:W-:Y:S02]  /*a4c0*/  FMUL.FTZ R63, R67, R71.reuse ;  /* 0x00000047433f7220 */ /* 0x080fe40000410000 */
        /* <DEDUP_REMOVED lines=9> */
.L_x_300:
[----:B------:R-:W-:Y:S05]  /*a560*/  BSYNC B1 ;  /* 0x0000000000017941 */ /* 0x000fea0003800000 */
.L_x_299:
[----:B------:R-:W0:Y:S01]  /*a570*/  LDS.128 R76, [R216+0x2bc0] ;  /* 0x002bc000d84c7984 */ /* 0x000e220000000c00 */
[----:B------:R-:W-:Y:S02]  /*a580*/  FFMA.FTZ R61, R61, R231, R233 ;  /* 0x000000e73d3d7223 */ /* 0x000fe400000100e9 */
[----:B------:R-:W-:Y:S01]  /*a590*/  FADD.FTZ R60, -R60, R232 ;  /* 0x000000e83c3c7221 */ /* 0x000fe20000010100 */
[----:B------:R-:W1:Y:S04]  /*a5a0*/  LDS.128 R68, [R216+0x2bb0] ;  /* 0x002bb000d8447984 */ /* 0x000e680000000c00 */
[----:B------:R-:W-:Y:S01]  /*a5b0*/  STS.128 [R216+0x2bc0], R64 ;  /* 0x002bc040d8007388 */ /* 0x000fe20000000c00 */
[----:B0-----:R-:W-:-:S02]  /*a5c0*/  FMUL.FTZ R62, R77, R66 ;  /* 0x000000424d3e7220 */ /* 0x001fc40000410000 */
[C---:B------:R-:W-:Y:S02]  /*a5d0*/  FMUL.FTZ R63, R77.reuse, R65 ;  /* 0x000000414d3f7220 */ /* 0x040fe40000410000 */
[CC--:B------:R-:W-:Y:S02]  /*a5e0*/  FFMA.FTZ R62, R76.reuse, R67.reuse, R62 ;  /* 0x000000434c3e7223 */ /* 0x0c0fe4000001003e */
[-C--:B------:R-:W-:Y:S02]  /*a5f0*/  FMUL.FTZ R73, R77, R64.reuse ;  /* 0x000000404d497220 */ /* 0x080fe40000410000 */
[----:B------:R-:W-:Y:S02]  /*a600*/  FADD.FTZ R75, R79, R62 ;  /* 0x0000003e4f4b7221 */ /* 0x000fe40000010000 */
[----:B------:R-:W-:Y:S02]  /*a610*/  FMUL.FTZ R79, R77, R67 ;  /* 0x000000434d4f7220 */ /* 0x000fe40000410000 */
[----:B------:R-:W-:-:S02]  /*a620*/  FFMA.FTZ R72, R76, R64, -R63 ;  /* 0x000000404c487223 */ /* 0x000fc4000001083f */
[C---:B------:R-:W-:Y:S02]  /*a630*/  FFMA.FTZ R79, R76.reuse, R66, -R79 ;  /* 0x000000424c4f7223 */ /* 0x040fe4000001084f */
[----:B------:R-:W-:Y:S02]  /*a640*/  FFMA.FTZ R73, R76, R65, R73 ;  /* 0x000000414c497223 */ /* 0x000fe40000010049 */
[----:B------:R-:W-:Y:S02]  /*a650*/  FADD.FTZ R74, R78, R79 ;  /* 0x0000004f4e4a7221 */ /* 0x000fe40000010000 */
[----:B------:R-:W0:Y:S01]  /*a660*/  LDS.128 R76, [R216+0x2ba0] ;  /* 0x002ba000d84c7984 */ /* 0x000e220000000c00 */
[C---:B-1----:R-:W-:Y:S02]  /*a670*/  FMUL.FTZ R63, R69.reuse, R75 ;  /* 0x0000004b453f7220 */ /* 0x042fe40000410000 */
[-C--:B------:R-:W-:Y:S01]  /*a680*/  FMUL.FTZ R62, R69, R74.reuse ;  /* 0x0000004a453e7220 */ /* 0x080fe20000410000 */
[----:B------:R1:W-:Y:S01]  /*a690*/  STS.128 [R216+0x2bb0], R72 ;  /* 0x002bb048d8007388 */ /* 0x0003e20000000c00 */
[----:B------:R-:W-:-:S02]  /*a6a0*/  FFMA.FTZ R63, R68, R74, -R63 ;  /* 0x0000004a443f7223 */ /* 0x000fc4000001083f */
[----:B------:R-:W-:Y:S02]  /*a6b0*/  FFMA.FTZ R62, R68, R75, R62 ;  /* 0x0000004b443e7223 */ /* 0x000fe4000001003e */
[----:B-1----:R-:W-:Y:S02]  /*a6c0*/  FADD.FTZ R74, R70, R63 ;  /* 0x0000003f464a7221 */ /* 0x002fe40000010000 */
[----:B------:R-:W-:Y:S02]  /*a6d0*/  FMUL.FTZ R63, R69, R73 ;  /* 0x00000049453f7220 */ /* 0x000fe40000410000 */
[----:B------:R-:W-:Y:S02]  /*a6e0*/  FADD.FTZ R75, R71, R62 ;  /* 0x0000003e474b7221 */ /* 0x000fe40000010000 */
[-C--:B------:R-:W-:Y:S02]  /*a6f0*/  FMUL.FTZ R69, R69, R72.reuse ;  /* 0x0000004845457220 */ /* 0x080fe40000410000 */
[----:B------:R-:W-:-:S02]  /*a700*/  FFMA.FTZ R72, R68, R72, -R63 ;  /* 0x0000004844487223 */ /* 0x000fc4000001083f */
        /* <DEDUP_REMOVED lines=8> */
[-C--:B------:R-:W-:Y:S02]  /*a790*/  FMUL.FTZ R63, R77, R73.reuse ;  /* 0x000000494d3f7220 */ /* 0x080fe40000410000 */
[C---:B------:R-:W-:Y:S02]  /*a7a0*/  FFMA.FTZ R77, R76.reuse, R73, R62 ;  /* 0x000000494c4d7223 */ /* 0x040fe4000001003e */
[----:B------:R-:W-:Y:S02]  /*a7b0*/  FFMA.FTZ R76, R76, R72, -R63 ;  /* 0x000000484c4c7223 */ /* 0x000fe4000001083f */
[----:B------:R-:W-:Y:S02]  /*a7c0*/  FADD.FTZ R79, R79, R68 ;  /* 0x000000444f4f7221 */ /* 0x000fe40000010000 */
[----:B------:R-:W-:Y:S02]  /*a7d0*/  FADD.FTZ R62, R234, R230 ;  /* 0x000000e6ea3e7221 */ /* 0x000fe40000010000 */
[----:B------:R-:W-:Y:S01]  /*a7e0*/  FADD.FTZ R63, R235, R229 ;  /* 0x000000e5eb3f7221 */ /* 0x000fe20000010000 */
[----:B------:R1:W-:Y:S04]  /*a7f0*/  STS.128 [R216+0x2b90], R76 ;  /* 0x002b904cd8007388 */ /* 0x0003e80000000c00 */
.L_x_279:
[----:B-1----:R-:W-:Y:S05]  /*a800*/  BSYNC B0 ;  /* 0x0000000000007941 */ /* 0x002fea0003800000 */
.L_x_278:
[----:B------:R-:W-:Y:S01]  /*a810*/  WARPSYNC 0xffffffff ;  /* 0xffffffff00007948 */ /* 0x000fe20003800000 */
[----:B------:R-:W-:Y:S01]  /*a820*/  BAR.SYNC.DEFER_BLOCKING 0x0 ;  /* 0x0000000000007b1d */ /* 0x000fe20000010000 */
[----:B------:R-:W-:-:S02]  /*a830*/  ISETP.GT.AND P0, PT, R180, 0x1e, PT ;  /* 0x0000001eb400780c */ /* 0x000fc40003f04270 */
[----:B------:R-:W-:-:S03]  /*a840*/  ISETP.NE.AND P2, PT, R180, RZ, PT ;  /* 0x000000ffb400720c */ /* 0x000fc60003f45270 */
[----:B------:R-:W-:Y:S01]  /*a850*/  BSSY B0, `(.L_x_301) ;  /* 0x00001f0000007945 */ /* 0x000fe20003800000 */
[----:B0-----:R-:W0:Y:S04]  /*a860*/  LDS.64 R64, [R176.X16+0x2b98] ;  /* 0x002b9800b0407984 */ /* 0x001e28000000ca00 */
[----:B------:R1:W-:Y:S01]  /*a870*/  @!P1 STS.128 [R90.X16+0x4990], R60 ;  /* 0x0049903c5a009388 */ /* 0x0003e2000000cc00 */
[-C--:B0-----:R-:W-:Y:S02]  /*a880*/  FMUL.FTZ R66, R64, -R95.reuse ;  /* 0x8000005f40427220 */ /* 0x081fe40000410000 */
[C---:B------:R-:W-:Y:S02]  /*a890*/  FMUL.FTZ R95, R65.reuse, -R95 ;  /* 0x8000005f415f7220 */ /* 0x040fe40000410000 */
[----:B------:R-:W-:-:S02]  /*a8a0*/  FFMA.FTZ R65, R65, R94, R66 ;  /* 0x0000005e41417223 */ /* 0x000fc40000010042 */
[----:B------:R-:W-:Y:S02]  /*a8b0*/  FFMA.FTZ R95, R64, R94, -R95 ;  /* 0x0000005e405f7223 */ /* 0x000fe4000001085f */
[----:B------:R-:W-:Y:S02]  /*a8c0*/  FADD.FTZ R156, -R156, R65 ;  /* 0x000000419c9c7221 */ /* 0x000fe40000010100 */
[----:B------:R-:W-:Y:S02]  /*a8d0*/  FADD.FTZ R140, R140, R95 ;  /* 0x0000005f8c8c7221 */ /* 0x000fe40000010000 */
[C---:B------:R-:W-:Y:S02]  /*a8e0*/  FMUL.FTZ R65, R91.reuse, -R156 ;  /* 0x8000009c5b417220 */ /* 0x040fe40000410000 */
[-C--:B------:R-:W-:Y:S02]  /*a8f0*/  FMUL.FTZ R67, R91, -R140.reuse ;  /* 0x8000008c5b437220 */ /* 0x080fe40000410000 */
[----:B------:R-:W-:-:S02]  /*a900*/  FFMA.FTZ R64, R92, R140, -R65 ;  /* 0x0000008c5c407223 */ /* 0x000fc40000010841 */
[----:B------:R-:W-:Y:S02]  /*a910*/  FFMA.FTZ R66, R92, R156, R67 ;  /* 0x0000009c5c427223 */ /* 0x000fe40000010043 */
[----:B------:R-:W-:Y:S02]  /*a920*/  FADD.FTZ R139, R139, R64 ;  /* 0x000000408b8b7221 */ /* 0x000fe40000010000 */
[----:B------:R-:W-:Y:S02]  /*a930*/  FADD.FTZ R155, -R155, R66 ;  /* 0x000000429b9b7221 */ /* 0x000fe40000010100 */
[C---:B------:R-:W-:Y:S02]  /*a940*/  FMUL.FTZ R64, R93.reuse, -R139 ;  /* 0x8000008b5d407220 */ /* 0x040fe40000410000 */
[-C--:B------:R-:W-:Y:S02]  /*a950*/  FMUL.FTZ R93, R93, -R155.reuse ;  /* 0x8000009b5d5d7220 */ /* 0x080fe40000410000 */
        /* <DEDUP_REMOVED lines=49> */
[----:B------:R-:W-:Y:S02]  /*ac70*/  FFMA.FTZ R64, R52, R195, RZ ;  /* 0x000000c334407223 */ /* 0x000fe400000100ff */
[----:B------:R-:W-:Y:S02]  /*ac80*/  FFMA.FTZ R111, R112, R131, -R111 ;  /* 0x00000083706f7223 */ /* 0x000fe4000001086f */
[----:B------:R-:W-:Y:S02]  /*ac90*/  FADD.FTZ R146, -R146, R65 ;  /* 0x0000004192927221 */ /* 0x000fe40000010100 */
[----:B------:R-:W-:Y:S02]  /*aca0*/  FFMA.FTZ R64, R53, R196, R64 ;  /* 0x000000c435407223 */ /* 0x000fe40000010040 */
[----:B------:R-:W-:Y:S02]  /*acb0*/  FADD.FTZ R130, R130, R111 ;  /* 0x0000006f82827221 */ /* 0x000fe40000010000 */
[----:B------:R-:W-:-:S02]  /*acc0*/  FMUL.FTZ R65, R113, -R146 ;  /* 0x8000009271417220 */ /* 0x000fc40000410000 */
[----:B------:R-:W-:Y:S02]  /*acd0*/  FFMA.FTZ R66, R54, R197, R64 ;  /* 0x000000c536427223 */ /* 0x000fe40000010040 */
[-C--:B------:R-:W-:Y:S02]  /*ace0*/  FMUL.FTZ R113, R113, -R130.reuse ;  /* 0x8000008271717220 */ /* 0x080fe40000410000 */
[C---:B------:R-:W-:Y:S02]  /*acf0*/  FFMA.FTZ R64, R114.reuse, R130, -R65 ;  /* 0x0000008272407223 */ /* 0x040fe40000010841 */
[----:B------:R-:W-:Y:S02]  /*ad00*/  FFMA.FTZ R65, R55, R198, R66 ;  /* 0x000000c637417223 */ /* 0x000fe40000010042 */
[----:B------:R-:W-:Y:S02]  /*ad10*/  FFMA.FTZ R114, R114, R146, R113 ;  /* 0x0000009272727223 */ /* 0x000fe40000010071 */
[----:B------:R-:W-:-:S02]  /*ad20*/  FADD.FTZ R129, R129, R64 ;  /* 0x0000004081817221 */ /* 0x000fc40000010000 */
[----:B------:R-:W-:Y:S02]  /*ad30*/  FFMA.FTZ R66, R52, -R194, RZ ;  /* 0x800000c234427223 */ /* 0x000fe400000100ff */
[----:B------:R-:W-:Y:S02]  /*ad40*/  FFMA.FTZ R65, R56, R199, R65 ;  /* 0x000000c738417223 */ /* 0x000fe40000010041 */
[----:B------:R-:W-:Y:S02]  /*ad50*/  FADD.FTZ R145, -R145, R114 ;  /* 0x0000007291917221 */ /* 0x000fe40000010100 */
[----:B------:R-:W-:Y:S02]  /*ad60*/  FMUL.FTZ R64, R115, -R129 ;  /* 0x8000008173407220 */ /* 0x000fe40000410000 */
[----:B------:R-:W-:Y:S02]  /*ad70*/  FFMA.FTZ R67, R53, -R193, R66 ;  /* 0x800000c135437223 */ /* 0x000fe40000010042 */
[----:B------:R-:W-:-:S02]  /*ad80*/  FFMA.FTZ R66, R57, R200, R65 ;  /* 0x000000c839427223 */ /* 0x000fc40000010041 */
[-C--:B------:R-:W-:Y:S02]  /*ad90*/  FMUL.FTZ R115, R115, -R145.reuse ;  /* 0x8000009173737220 */ /* 0x080fe40000410000 */
[----:B------:R-:W-:Y:S02]  /*ada0*/  FFMA.FTZ R65, R116, R145, R64 ;  /* 0x0000009174417223 */ /* 0x000fe40000010040 */
[----:B-1----:R-:W-:Y:S02]  /*adb0*/  FFMA.FTZ R60, R54, -R192, R67 ;  /* 0x800000c0363c7223 */ /* 0x002fe40000010043 */
[----:B------:R-:W-:Y:S02]  /*adc0*/  FFMA.FTZ R115, R116, R129, -R115 ;  /* 0x0000008174737223 */ /* 0x000fe40000010873 */
[----:B------:R-:W-:Y:S02]  /*add0*/  FADD.FTZ R144, -R144, R65 ;  /* 0x0000004190907221 */ /* 0x000fe40000010100 */
[----:B------:R-:W-:-:S02]  /*ade0*/  FFMA.FTZ R63, R55, -R191, R60 ;  /* 0x800000bf373f7223 */ /* 0x000fc4000001003c */
[----:B------:R-:W-:Y:S02]  /*adf0*/  FADD.FTZ R128, R128, R115 ;  /* 0x0000007380807221 */ /* 0x000fe40000010000 */
[C---:B------:R-:W-:Y:S02]  /*ae00*/  FMUL.FTZ R61, R117.reuse, -R144 ;  /* 0x80000090753d7220 */ /* 0x040fe40000410000 */
[----:B------:R-:W-:Y:S02]  /*ae10*/  FFMA.FTZ R62, R56, -R190, R63 ;  /* 0x800000be383e7223 */ /* 0x000fe4000001003f */
[-C--:B------:R-:W-:Y:S02]  /*ae20*/  FMUL.FTZ R117, R117, -R128.reuse ;  /* 0x8000008075757220 */ /* 0x080fe40000410000 */
[----:B------:R-:W-:Y:S02]  /*ae30*/  FFMA.FTZ R60, R118, R128, -R61 ;  /* 0x00000080763c7223 */ /* 0x000fe4000001083d */
[----:B------:R-:W-:-:S02]  /*ae40*/  FFMA.FTZ R61, R57, -R189, R62 ;  /* 0x800000bd393d7223 */ /* 0x000fc4000001003e */
[----:B------:R-:W-:Y:S02]  /*ae50*/  FFMA.FTZ R118, R118, R144, R117 ;  /* 0x0000009076767223 */ /* 0x000fe40000010075 */
[----:B------:R-:W-:Y:S02]  /*ae60*/  FADD.FTZ R127, R127, R60 ;  /* 0x0000003c7f7f7221 */ /* 0x000fe40000010000 */
[C---:B------:R-:W-:Y:S02]  /*ae70*/  FFMA.FTZ R62, R58.reuse, -R188, R61 ;  /* 0x800000bc3a3e7223 */ /* 0x040fe4000001003d */
[----:B------:R-:W-:Y:S02]  /*ae80*/  FFMA.FTZ R66, R58, R201, R66 ;  /* 0x000000c93a427223 */ /* 0x000fe40000010042 */
[----:B------:R-:W-:Y:S02]  /*ae90*/  FADD.FTZ R143, -R143, R118 ;  /* 0x000000768f8f7221 */ /* 0x000fe40000010100 */
[----:B------:R-:W-:-:S02]  /*aea0*/  FMUL.FTZ R60, R119, -R127 ;  /* 0x8000007f773c7220 */ /* 0x000fc40000410000 */
[C---:B------:R-:W-:Y:S02]  /*aeb0*/  FFMA.FTZ R63, R59.reuse, -R187, R62 ;  /* 0x800000bb3b3f7223 */ /* 0x040fe4000001003e */
[----:B------:R-:W-:Y:S02]  /*aec0*/  FFMA.FTZ R66, R59, R202, R66 ;  /* 0x000000ca3b427223 */ /* 0x000fe40000010042 */
[-C--:B------:R-:W-:Y:S02]  /*aed0*/  FFMA.FTZ R61, R120, R143.reuse, R60 ;  /* 0x0000008f783d7223 */ /* 0x080fe4000001003c */
[C---:B------:R-:W-:Y:S02]  /*aee0*/  FFMA.FTZ R60, R80.reuse, -R186, R63 ;  /* 0x800000ba503c7223 */ /* 0x040fe4000001003f */
[----:B------:R-:W-:Y:S02]  /*aef0*/  FMUL.FTZ R119, R119, -R143 ;  /* 0x8000008f77777220 */ /* 0x000fe40000410000 */
[----:B------:R-:W-:-:S02]  /*af00*/  FFMA.FTZ R66, R80, R203, R66 ;  /* 0x000000cb50427223 */ /* 0x000fc40000010042 */
[C---:B------:R-:W-:Y:S02]  /*af10*/  FFMA.FTZ R60, R81.reuse, -R185, R60 ;  /* 0x800000b9513c7223 */ /* 0x040fe4000001003c */
[----:B------:R-:W-:Y:S02]  /*af20*/  FFMA.FTZ R119, R120, R127, -R119 ;  /* 0x0000007f78777223 */ /* 0x000fe40000010877 */
[----:B------:R-:W-:Y:S02]  /*af30*/  FFMA.FTZ R66, R81, R204, R66 ;  /* 0x000000cc51427223 */ /* 0x000fe40000010042 */
[----:B------:R-:W-:Y:S02]  /*af40*/  FFMA.FTZ R60, R82, -R123, R60 ;  /* 0x8000007b523c7223 */ /* 0x000fe4000001003c */
[----:B------:R-:W-:Y:S02]  /*af50*/  FADD.FTZ R142, -R142, R61 ;  /* 0x0000003d8e8e7221 */ /* 0x000fe40000010100 */
[----:B------:R-:W-:-:S02]  /*af60*/  FADD.FTZ R126, R126, R119 ;  /* 0x000000777e7e7221 */ /* 0x000fc40000010000 */
[----:B------:R-:W-:Y:S02]  /*af70*/  FFMA.FTZ R66, R82, R205, R66 ;  /* 0x000000cd52427223 */ /* 0x000fe40000010042 */
[----:B------:R-:W-:Y:S02]  /*af80*/  FFMA.FTZ R60, R83, -R122, R60 ;  /* 0x8000007a533c7223 */ /* 0x000fe4000001003c */
[----:B------:R-:W-:Y:S02]  /*af90*/  FMUL.FTZ R91, R91, R213 ;  /* 0x000000d55b5b7220 */ /* 0x000fe40000410000 */
[C---:B------:R-:W-:Y:S02]  /*afa0*/  FMUL.FTZ R61, R121.reuse, -R142 ;  /* 0x8000008e793d7220 */ /* 0x040fe40000410000 */
[----:B------:R-:W-:Y:S02]  /*afb0*/  FMUL.FTZ R121, R121, -R126 ;  /* 0x8000007e79797220 */ /* 0x000fe40000410000 */
[----:B------:R-:W-:-:S02]  /*afc0*/  FFMA.FTZ R65, R83, R206, R66 ;  /* 0x000000ce53417223 */ /* 0x000fc40000010042 */
[----:B------:R-:W-:Y:S02]  /*afd0*/  FFMA.FTZ R60, R84, -R207, R60 ;  /* 0x800000cf543c7223 */ /* 0x000fe4000001003c */
[----:B------:R-:W-:Y:S02]  /*afe0*/  FMUL.FTZ R67, R140, UR15 ;  /* 0x0000000f8c437c20 */ /* 0x000fe40008410000 */
[----:B------:R-:W-:Y:S02]  /*aff0*/  FFMA.FTZ R92, R92, R212, R91 ;  /* 0x000000d45c5c7223 */ /* 0x000fe4000001005b */
[C---:B------:R-:W-:Y:S02]  /*b000*/  FFMA.FTZ R64, R124.reuse, R126, -R61 ;  /* 0x0000007e7c407223 */ /* 0x040fe4000001083d */
[----:B------:R-:W-:Y:S02]  /*b010*/  FFMA.FTZ R124, R124, R142, R121 ;  /* 0x0000008e7c7c7223 */ /* 0x000fe40000010079 */
[----:B------:R-:W-:-:S02]  /*b020*/  FFMA.FTZ R62, R84, R208, R65 ;  /* 0x000000d0543e7223 */ /* 0x000fc40000010041 */
[C---:B------:R-:W-:Y:S02]  /*b030*/  FMUL.FTZ R65, R156.reuse, UR15 ;  /* 0x0000000f9c417c20 */ /* 0x040fe40008410000 */
[----:B------:R-:W-:Y:S02]  /*b040*/  FFMA.FTZ R63, R85, -R210, R60 ;  /* 0x800000d2553f7223 */ /* 0x000fe4000001003c */
[C---:B------:R-:W-:Y:S02]  /*b050*/  FFMA.FTZ R67, R156.reuse, UR14, -R67 ;  /* 0x0000000e9c437c23 */ /* 0x040fe40008010843 */
[----:B------:R-:W-:Y:S02]  /*b060*/  FADD.FTZ R69, RZ, R92 ;  /* 0x0000005cff457221 */ /* 0x000fe40000010000 */
[----:B------:R-:W-:Y:S02]  /*b070*/  FMUL.FTZ R156, R156, R35 ;  /* 0x000000239c9c7220 */ /* 0x000fe40000410000 */
[----:B------:R-:W-:-:S02]  /*b080*/  FADD.FTZ R141, -R141, R124 ;  /* 0x0000007c8d8d7221 */ /* 0x000fc40000010100 */
[----:B------:R-:W-:Y:S02]  /*b090*/  FFMA.FTZ R68, R140, UR14, R65 ;  /* 0x0000000e8c447c23 */ /* 0x000fe40008010041 */
[----:B------:R-:W-:Y:S02]  /*b0a0*/  FFMA.FTZ R60, R88, -R212, R63 ;  /* 0x800000d4583c7223 */ /* 0x000fe4000001003f */
[-C--:B------:R-:W-:Y:S02]  /*b0b0*/  FFMA.FTZ R61, R19, -R35.reuse, R214 ;  /* 0x80000023133d7223 */ /* 0x080fe400000100d6 */
[----:B------:R-:W-:Y:S02]  /*b0c0*/  FMUL.FTZ R66, R140, R35 ;  /* 0x000000238c427220 */ /* 0x000fe40000410000 */
[C---:B------:R-:W-:Y:S02]  /*b0d0*/  FMUL.FTZ R65, R69.reuse, R156 ;  /* 0x0000009c45417220 */ /* 0x040fe40000410000 */
[----:B------:R-:W-:-:S02]  /*b0e0*/  FMUL.FTZ R67, R69, R67 ;  /* 0x0000004345437220 */ /* 0x000fc40000410000 */
[----:B------:R-:W-:Y:S02]  /*b0f0*/  FADD.FTZ R125, R125, R64 ;  /* 0x000000407d7d7221 */ /* 0x000fe40000010000 */
[----:B------:R-:W-:Y:S02]  /*b100*/  FMUL.FTZ R71, R141, R20 ;  /* 0x000000148d477220 */ /* 0x000fe40000410000 */
[----:B------:R-:W-:Y:S02]  /*b110*/  FMUL.FTZ R72, R142, R21 ;  /* 0x000000158e487220 */ /* 0x000fe40000410000 */
[----:B------:R-:W-:Y:S02]  /*b120*/  FFMA.FTZ R63, R89, -R69, R60 ;  /* 0x80000045593f7223 */ /* 0x000fe4000001003c */
[----:B------:R-:W-:Y:S02]  /*b130*/  FADD.FTZ R157, R66, R157 ;  /* 0x0000009d429d7221 */ /* 0x000fe40000010000 */
[----:B------:R-:W-:-:S02]  /*b140*/  FMUL.FTZ R92, R69, R66 ;  /* 0x00000042455c7220 */ /* 0x000fc40000410000 */
[-C--:B------:R-:W-:Y:S02]  /*b150*/  FFMA.FTZ R60, R66, R61.reuse, R65 ;  /* 0x0000003d423c7223 */ /* 0x080fe40000010041 */
[----:B------:R-:W-:Y:S02]  /*b160*/  FFMA.FTZ R91, R68, R61, R67 ;  /* 0x0000003d445b7223 */ /* 0x000fe40000010043 */
[-C--:B------:R-:W-:Y:S02]  /*b170*/  FFMA.FTZ R64, R4, -R20.reuse, R195 ;  /* 0x8000001404407223 */ /* 0x080fe400000100c3 */
[----:B------:R-:W-:Y:S02]  /*b180*/  FFMA.FTZ R67, R5, -R21, R196 ;  /* 0x8000001505437223 */ /* 0x000fe400000100c4 */
[----:B------:R-:W-:Y:S02]  /*b190*/  FMUL.FTZ R65, R125, R20 ;  /* 0x000000147d417220 */ /* 0x000fe40000410000 */
[----:B------:R-:W-:-:S02]  /*b1a0*/  FMUL.FTZ R68, R194, R71 ;  /* 0x00000047c2447220 */ /* 0x000fc40000410000 */
[----:B------:R-:W-:Y:S02]  /*b1b0*/  FMUL.FTZ R66, R126, R21 ;  /* 0x000000157e427220 */ /* 0x000fe40000410000 */
[----:B------:R-:W-:Y:S02]  /*b1c0*/  FMUL.FTZ R70, R193, R72 ;  /* 0x00000048c1467220 */ /* 0x000fe40000410000 */
[----:B------:R-:W-:Y:S02]  /*b1d0*/  FFMA.FTZ R68, R65, R64, R68 ;  /* 0x0000004041447223 */ /* 0x000fe40000010044 */
[----:B------:R-:W-:Y:S02]  /*b1e0*/  FFMA.FTZ R73, R66, R67, R70 ;  /* 0x0000004342497223 */ /* 0x000fe40000010046 */
[----:B------:R-:W-:Y:S02]  /*b1f0*/  FMUL.FTZ R70, R194, R65 ;  /* 0x00000041c2467220 */ /* 0x000fe40000410000 */
[----:B------:R-:W-:-:S02]  /*b200*/  FMUL.FTZ R69, R127, R22 ;  /* 0x000000167f457220 */ /* 0x000fc40000410000 */
[----:B------:R-:W-:Y:S02]  /*b210*/  FADD.FTZ R68, RZ, R68 ;  /* 0x00000044ff447221 */ /* 0x000fe40000010000 */
[----:B------:R-:W-:Y:S02]  /*b220*/  FMUL.FTZ R74, R193, R66 ;  /* 0x00000042c14a7220 */ /* 0x000fe40000410000 */
[----:B------:R-:W-:Y:S02]  /*b230*/  FFMA.FTZ R70, R64, R71, -R70 ;  /* 0x0000004740467223 */ /* 0x000fe40000010846 */
[-C--:B------:R-:W-:Y:S02]  /*b240*/  FFMA.FTZ R197, R6, -R22.reuse, R197 ;  /* 0x8000001606c57223 */ /* 0x080fe400000100c5 */
[----:B------:R-:W-:Y:S02]  /*b250*/  FMUL.FTZ R76, R143, R22 ;  /* 0x000000168f4c7220 */ /* 0x000fe40000410000 */
[----:B------:R-:W-:-:S02]  /*b260*/  FMUL.FTZ R77, R192, R69 ;  /* 0x00000045c04d7220 */ /* 0x000fc40000410000 */
[----:B------:R-:W-:Y:S02]  /*b270*/  FADD.FTZ R73, R68, R73 ;  /* 0x0000004944497221 */ /* 0x000fe40000010000 */
[----:B------:R-:W-:Y:S02]  /*b280*/  FFMA.FTZ R75, R67, R72, -R74 ;  /* 0x00000048434b7223 */ /* 0x000fe4000001084a */
[----:B------:R-:W-:Y:S02]  /*b290*/  FMUL.FTZ R68, R128, R23 ;  /* 0x0000001780447220 */ /* 0x000fe40000410000 */
[----:B------:R-:W-:Y:S02]  /*b2a0*/  FADD.FTZ R70, RZ, R70 ;  /* 0x00000046ff467221 */ /* 0x000fe40000010000 */
[-C--:B------:R-:W-:Y:S02]  /*b2b0*/  FFMA.FTZ R77, R197, R76.reuse, -R77 ;  /* 0x0000004cc54d7223 */ /* 0x080fe4000001084d */
[----:B------:R-:W-:-:S02]  /*b2c0*/  FMUL.FTZ R76, R192, R76 ;  /* 0x0000004cc04c7220 */ /* 0x000fc40000410000 */
[-C--:B------:R-:W-:Y:S02]  /*b2d0*/  FMUL.FTZ R72, R144, R23.reuse ;  /* 0x0000001790487220 */ /* 0x080fe40000410000 */
[----:B------:R-:W-:Y:S02]  /*b2e0*/  FFMA.FTZ R198, R7, -R23, R198 ;  /* 0x8000001707c67223 */ /* 0x000fe400000100c6 */
[----:B------:R-:W-:Y:S02]  /*b2f0*/  FMUL.FTZ R79, R191, R68 ;  /* 0x00000044bf4f7220 */ /* 0x000fe40000410000 */
[----:B------:R-:W-:Y:S02]  /*b300*/  FADD.FTZ R70, R70, R75 ;  /* 0x0000004b46467221 */ /* 0x000fe40000010000 */
[----:B------:R-:W-:Y:S02]  /*b310*/  FMUL.FTZ R71, R129, R24 ;  /* 0x0000001881477220 */ /* 0x000fe40000410000 */
[----:B------:R-:W-:-:S02]  /*b320*/  FFMA.FTZ R76, R69, R197, R76 ;  /* 0x000000c5454c7223 */ /* 0x000fc4000001004c */
[-C--:B------:R-:W-:Y:S02]  /*b330*/  FMUL.FTZ R75, R191, R72.reuse ;  /* 0x00000048bf4b7220 */ /* 0x080fe40000410000 */
[----:B------:R-:W-:Y:S02]  /*b340*/  FFMA.FTZ R79, R198, R72, -R79 ;  /* 0x00000048c64f7223 */ /* 0x000fe4000001084f */
[-C--:B------:R-:W-:Y:S02]  /*b350*/  FMUL.FTZ R74, R145, R24.reuse ;  /* 0x00000018914a7220 */ /* 0x080fe40000410000 */
[----:B------:R-:W-:Y:S02]  /*b360*/  FFMA.FTZ R199, R8, -R24, R199 ;  /* 0x8000001808c77223 */ /* 0x000fe400000100c7 */
[----:B------:R-:W-:Y:S02]  /*b370*/  FMUL.FTZ R78, R190, R71 ;  /* 0x00000047be4e7220 */ /* 0x000fe40000410000 */
[----:B------:R-:W-:-:S02]  /*b380*/  FADD.FTZ R70, R70, R77 ;  /* 0x0000004d46467221 */ /* 0x000fc40000010000 */
[----:B------:R-:W-:Y:S02]  /*b390*/  FADD.FTZ R73, R73, R76 ;  /* 0x0000004c49497221 */ /* 0x000fe40000010000 */
[----:B------:R-:W-:Y:S02]  /*b3a0*/  FFMA.FTZ R72, R68, R198, R75 ;  /* 0x000000c644487223 */ /* 0x000fe4000001004b */
[-C--:B------:R-:W-:Y:S02]  /*b3b0*/  FMUL.FTZ R76, R190, R74.reuse ;  /* 0x0000004abe4c7220 */ /* 0x080fe40000410000 */
[----:B------:R-:W-:Y:S02]  /*b3c0*/  FFMA.FTZ R75, R199, R74, -R78 ;  /* 0x0000004ac74b7223 */ /* 0x000fe4000001084e */
[----:B------:R-:W-:Y:S02]  /*b3d0*/  FADD.FTZ R70, R70, R79 ;  /* 0x0000004f46467221 */ /* 0x000fe40000010000 */
[----:B------:R-:W-:-:S02]  /*b3e0*/  FADD.FTZ R72, R73, R72 ;  /* 0x0000004849487221 */ /* 0x000fc40000010000 */
[----:B------:R-:W-:Y:S02]  /*b3f0*/  FFMA.FTZ R73, R71, R199, R76 ;  /* 0x000000c747497223 */ /* 0x000fe4000001004c */
[----:B------:R-:W-:Y:S02]  /*b400*/  FADD.FTZ R75, R70, R75 ;  /* 0x0000004b464b7221 */ /* 0x000fe40000010000 */
[-C--:B------:R-:W-:Y:S02]  /*b410*/  FMUL.FTZ R70, R130, R25.reuse ;  /* 0x0000001982467220 */ /* 0x080fe40000410000 */
[----:B------:R-:W-:Y:S02]  /*b420*/  FADD.FTZ R72, R72, R73 ;  /* 0x0000004948487221 */ /* 0x000fe40000010000 */
[-C--:B------:R-:W-:Y:S02]  /*b430*/  FFMA.FTZ R200, R9, -R25.reuse, R200 ;  /* 0x8000001909c87223 */ /* 0x080fe400000100c8 */
[----:B------:R-:W-:-:S02]  /*b440*/  FMUL.FTZ R73, R146, R25 ;  /* 0x0000001992497220 */ /* 0x000fc40000410000 */
[----:B------:R-:W-:Y:S02]  /*b450*/  FMUL.FTZ R74, R189, R70 ;  /* 0x00000046bd4a7220 */ /* 0x000fe40000410000 */
[----:B------:R-:W-:Y:S02]  /*b460*/  FFMA.FTZ R61, R61, R156, -R92 ;  /* 0x0000009c3d3d7223 */ /* 0x000fe4000001085c */
[----:B------:R-:W-:Y:S02]  /*b470*/  FMUL.FTZ R76, R139, UR15 ;  /* 0x0000000f8b4c7c20 */ /* 0x000fe40008410000 */
[-C--:B------:R-:W-:Y:S02]  /*b480*/  FFMA.FTZ R92, R200, R73.reuse, -R74 ;  /* 0x00000049c85c7223 */ /* 0x080fe4000001084a */
[----:B------:R-:W-:Y:S02]  /*b490*/  FMUL.FTZ R73, R189, R73 ;  /* 0x00000049bd497220 */ /* 0x000fe40000410000 */
[----:B------:R-:W-:-:S02]  /*b4a0*/  FFMA.FTZ R79, R19, R140, R91 ;  /* 0x0000008c134f7223 */ /* 0x000fc4000001005b */
[----:B------:R-:W-:Y:S02]  /*b4b0*/  FFMA.FTZ R62, R85, R209, R62 ;  /* 0x000000d1553e7223 */ /* 0x000fe4000001003e */
[C---:B------:R-:W-:Y:S02]  /*b4c0*/  FFMA.FTZ R91, R155.reuse, UR14, -R76 ;  /* 0x0000000e9b5b7c23 */ /* 0x040fe4000801084c */
[----:B------:R-:W-:Y:S02]  /*b4d0*/  FMUL.FTZ R78, R155, R34 ;  /* 0x000000229b4e7220 */ /* 0x000fe40000410000 */
[----:B------:R-:W-:Y:S02]  /*b4e0*/  FFMA.FTZ R73, R70, R200, R73 ;  /* 0x000000c846497223 */ /* 0x000fe40000010049 */
[----:B------:R-:W-:Y:S02]  /*b4f0*/  FFMA.FTZ R62, R88, R213, R62 ;  /* 0x000000d5583e7223 */ /* 0x000fe4000001003e */
[----:B------:R-:W-:-:S02]  /*b500*/  FMUL.FTZ R74, R212, R91 ;  /* 0x0000005bd44a7220 */ /* 0x000fc40000410000 */
[-C--:B------:R-:W-:Y:S02]  /*b510*/  FFMA.FTZ R213, R18, -R34.reuse, R213 ;  /* 0x8000002212d57223 */ /* 0x080fe400000100d5 */
[----:B------:R-:W-:Y:S02]  /*b520*/  FMUL.FTZ R77, R139, R34 ;  /* 0x000000228b4d7220 */ /* 0x000fe40000410000 */
[----:B------:R-:W-:Y:S02]  /*b530*/  FMUL.FTZ R76, R212, R78 ;  /* 0x0000004ed44c7220 */ /* 0x000fe40000410000 */
[----:B------:R-:W-:Y:S02]  /*b540*/  FADD.FTZ R91, R72, R73 ;  /* 0x00000049485b7221 */ /* 0x000fe40000010000 */
[----:B------:R-:W-:Y:S02]  /*b550*/  FMUL.FTZ R73, R131, R26 ;  /* 0x0000001a83497220 */ /* 0x000fe40000410000 */
[----:B------:R-:W-:-:S02]  /*b560*/  FADD.FTZ R158, R77, R158 ;  /* 0x0000009e4d9e7221 */ /* 0x000fc40000010000 */
[----:B------:R-:W-:Y:S02]  /*b570*/  FMUL.FTZ R212, R212, R77 ;  /* 0x0000004dd4d47220 */ /* 0x000fe40000410000 */
[----:B------:R-:W-:Y:S02]  /*b580*/  FFMA.FTZ R76, R77, R213, R76 ;  /* 0x000000d54d4c7223 */ /* 0x000fe4000001004c */
[-C--:B------:R-:W-:Y:S02]  /*b590*/  FFMA.FTZ R201, R10, -R26.reuse, R201 ;  /* 0x8000001a0ac97223 */ /* 0x080fe400000100c9 */
[----:B------:R-:W-:Y:S02]  /*b5a0*/  FMUL.FTZ R77, R147, R26 ;  /* 0x0000001a934d7220 */ /* 0x000fe40000410000 */
[----:B------:R-:W-:Y:S02]  /*b5b0*/  FMUL.FTZ R94, R188, R73 ;  /* 0x00000049bc5e7220 */ /* 0x000fe40000410000 */
[----:B------:R-:W-:-:S02]  /*b5c0*/  FMUL.FTZ R72, R132, R27 ;  /* 0x0000001b84487220 */ /* 0x000fc40000410000 */
[----:B------:R-:W-:Y:S02]  /*b5d0*/  FADD.FTZ R92, R75, R92 ;  /* 0x0000005c4b5c7221 */ /* 0x000fe40000010000 */
[----:B------:R-:W-:Y:S02]  /*b5e0*/  FFMA.FTZ R93, R201, R77, -R94 ;  /* 0x0000004dc95d7223 */ /* 0x000fe4000001085e */
[-C--:B------:R-:W-:Y:S02]  /*b5f0*/  FFMA.FTZ R75, R11, -R27.reuse, R202 ;  /* 0x8000001b0b4b7223 */ /* 0x080fe400000100ca */
[----:B------:R-:W-:Y:S02]  /*b600*/  FMUL.FTZ R96, R148, R27 ;  /* 0x0000001b94607220 */ /* 0x000fe40000410000 */
[----:B------:R-:W-:Y:S02]  /*b610*/  FMUL.FTZ R95, R187, R72 ;  /* 0x00000048bb5f7220 */ /* 0x000fe40000410000 */
[----:B------:R-:W-:-:S02]  /*b620*/  FMUL.FTZ R94, R188, R77 ;  /* 0x0000004dbc5e7220 */ /* 0x000fc40000410000 */
[-C--:B------:R-:W-:Y:S02]  /*b630*/  FFMA.FTZ R98, R75, R96.reuse, -R95 ;  /* 0x000000604b627223 */ /* 0x080fe4000001085f */
[----:B------:R-:W-:Y:S02]  /*b640*/  FFMA.FTZ R94, R73, R201, R94 ;  /* 0x000000c9495e7223 */ /* 0x000fe4000001005e */
[----:B------:R-:W-:Y:S02]  /*b650*/  FMUL.FTZ R96, R187, R96 ;  /* 0x00000060bb607220 */ /* 0x000fe40000410000 */
[-C--:B------:R-:W-:Y:S02]  /*b660*/  FMUL.FTZ R95, R149, R28.reuse ;  /* 0x0000001c955f7220 */ /* 0x080fe40000410000 */
[----:B------:R-:W-:Y:S02]  /*b670*/  FMUL.FTZ R77, R133, R28 ;  /* 0x0000001c854d7220 */ /* 0x000fe40000410000 */
[----:B------:R-:W-:-:S02]  /*b680*/  FADD.FTZ R91, R91, R94 ;  /* 0x0000005e5b5b7221 */ /* 0x000fc40000010000 */
[----:B------:R-:W-:Y:S02]  /*b690*/  FFMA.FTZ R203, R12, -R28, R203 ;  /* 0x8000001c0ccb7223 */ /* 0x000fe400000100cb */
[----:B------:R-:W-:Y:S02]  /*b6a0*/  FFMA.FTZ R96, R72, R75, R96 ;  /* 0x0000004b48607223 */ /* 0x000fe40000010060 */
[----:B------:R-:W-:Y:S02]  /*b6b0*/  FMUL.FTZ R94, R186, R95 ;  /* 0x0000005fba5e7220 */ /* 0x000fe40000410000 */
[----:B------:R-:W-:Y:S02]  /*b6c0*/  FADD.FTZ R93, R92, R93 ;  /* 0x0000005d5c5d7221 */ /* 0x000fe40000010000 */
[----:B------:R-:W-:Y:S02]  /*b6d0*/  FMUL.FTZ R92, R134, R29 ;  /* 0x0000001d865c7220 */ /* 0x000fe40000410000 */
[----:B------:R-:W-:-:S02]  /*b6e0*/  FMUL.FTZ R100, R186, R77 ;  /* 0x0000004dba647220 */ /* 0x000fc40000410000 */
[----:B------:R-:W-:Y:S02]  /*b6f0*/  FADD.FTZ R91, R91, R96 ;  /* 0x000000605b5b7221 */ /* 0x000fe40000010000 */
[----:B------:R-:W-:Y:S02]  /*b700*/  FFMA.FTZ R94, R77, R203, R94 ;  /* 0x000000cb4d5e7223 */ /* 0x000fe4000001005e */
[-C--:B------:R-:W-:Y:S02]  /*b710*/  FFMA.FTZ R204, R13, -R29.reuse, R204 ;  /* 0x8000001d0dcc7223 */ /* 0x080fe400000100cc */
[----:B------:R-:W-:Y:S02]  /*b720*/  FMUL.FTZ R96, R150, R29 ;  /* 0x0000001d96607220 */ /* 0x000fe40000410000 */
[----:B------:R-:W-:Y:S02]  /*b730*/  FMUL.FTZ R97, R185, R92 ;  /* 0x0000005cb9617220 */ /* 0x000fe40000410000 */
[----:B------:R-:W-:-:S02]  /*b740*/  FFMA.FTZ R100, R203, R95, -R100 ;  /* 0x0000005fcb647223 */ /* 0x000fc40000010864 */
[----:B------:R-:W-:Y:S02]  /*b750*/  FADD.FTZ R95, R91, R94 ;  /* 0x0000005e5b5f7221 */ /* 0x000fe40000010000 */
[----:B------:R-:W-:Y:S02]  /*b760*/  FADD.FTZ R93, R93, R98 ;  /* 0x000000625d5d7221 */ /* 0x000fe40000010000 */
[----:B------:R-:W-:Y:S02]  /*b770*/  FMUL.FTZ R91, R135, R30 ;  /* 0x0000001e875b7220 */ /* 0x000fe40000410000 */
[-C--:B------:R-:W-:Y:S02]  /*b780*/  FFMA.FTZ R98, R204, R96.reuse, -R97 ;  /* 0x00000060cc627223 */ /* 0x080fe40000010861 */
[----:B------:R-:W-:Y:S02]  /*b790*/  FMUL.FTZ R97, R185, R96 ;  /* 0x00000060b9617220 */ /* 0x000fe40000410000 */
[----:B------:R-:W-:-:S02]  /*b7a0*/  FMUL.FTZ R99, R151, R30 ;  /* 0x0000001e97637220 */ /* 0x000fc40000410000 */
[----:B------:R-:W-:Y:S02]  /*b7b0*/  FFMA.FTZ R94, R14, -R30, R205 ;  /* 0x8000001e0e5e7223 */ /* 0x000fe400000100cd */
[----:B------:R-:W-:Y:S02]  /*b7c0*/  FMUL.FTZ R101, R123, R91 ;  /* 0x0000005b7b657220 */ /* 0x000fe40000410000 */
[----:B------:R-:W-:Y:S02]  /*b7d0*/  FADD.FTZ R93, R93, R100 ;  /* 0x000000645d5d7221 */ /* 0x000fe40000010000 */
[----:B------:R-:W-:Y:S02]  /*b7e0*/  FFMA.FTZ R96, R92, R204, R97 ;  /* 0x000000cc5c607223 */ /* 0x000fe40000010061 */
[----:B------:R-:W-:Y:S02]  /*b7f0*/  FMUL.FTZ R97, R123, R99 ;  /* 0x000000637b617220 */ /* 0x000fe40000410000 */
[----:B------:R-:W-:-:S02]  /*b800*/  FADD.FTZ R36, R79, R36 ;  /* 0x000000244f247221 */ /* 0x000fc40000010000 */
[----:B------:R-:W-:Y:S02]  /*b810*/  FFMA.FTZ R100, R94, R99, -R101 ;  /* 0x000000635e647223 */ /* 0x000fe40000010865 */
[----:B------:R-:W-:Y:S02]  /*b820*/  FADD.FTZ R93, R93, R98 ;  /* 0x000000625d5d7221 */ /* 0x000fe40000010000 */
[----:B------:R-:W-:Y:S02]  /*b830*/  FMUL.FTZ R79, R136, R31 ;  /* 0x0000001f884f7220 */ /* 0x000fe40000410000 */
[----:B------:R-:W-:Y:S02]  /*b840*/  FADD.FTZ R95, R95, R96 ;  /* 0x000000605f5f7221 */ /* 0x000fe40000010000 */
[----:B------:R-:W-:Y:S02]  /*b850*/  FFMA.FTZ R96, R91, R94, R97 ;  /* 0x0000005e5b607223 */ /* 0x000fe40000010061 */
[----:B------:R-:W-:-:S02]  /*b860*/  FFMA.FTZ R105, R213, R78, -R212 ;  /* 0x0000004ed5697223 */ /* 0x000fc400000108d4 */
[----:B------:R-:W-:Y:S02]  /*b870*/  FADD.FTZ R100, R93, R100 ;  /* 0x000000645d647221 */ /* 0x000fe40000010000 */
[-C--:B------:R-:W-:Y:S02]  /*b880*/  FFMA.FTZ R206, R15, -R31.reuse, R206 ;  /* 0x8000001f0fce7223 */ /* 0x080fe400000100ce */
[----:B------:R-:W-:Y:S02]  /*b890*/  FMUL.FTZ R97, R152, R31 ;  /* 0x0000001f98617220 */ /* 0x000fe40000410000 */
[----:B------:R-:W-:Y:S02]  /*b8a0*/  FMUL.FTZ R78, R122, R79 ;  /* 0x0000004f7a4e7220 */ /* 0x000fe40000410000 */
[----:B------:R-:W-:Y:S02]  /*b8b0*/  FMUL.FTZ R93, R137, R32 ;  /* 0x00000020895d7220 */ /* 0x000fe40000410000 */
[----:B------:R-:W-:-:S02]  /*b8c0*/  FADD.FTZ R95, R95, R96 ;  /* 0x000000605f5f7221 */ /* 0x000fc40000010000 */
[-C--:B------:R-:W-:Y:S02]  /*b8d0*/  FFMA.FTZ R99, R206, R97.reuse, -R78 ;  /* 0x00000061ce637223 */ /* 0x080fe4000001084e */
[-C--:B------:R-:W-:Y:S02]  /*b8e0*/  FFMA.FTZ R208, R16, -R32.reuse, R208 ;  /* 0x8000002010d07223 */ /* 0x080fe400000100d0 */
[----:B------:R-:W-:Y:S02]  /*b8f0*/  FMUL.FTZ R96, R153, R32 ;  /* 0x0000002099607220 */ /* 0x000fe40000410000 */
[----:B------:R-:W-:Y:S02]  /*b900*/  FMUL.FTZ R97, R122, R97 ;  /* 0x000000617a617220 */ /* 0x000fe40000410000 */
[----:B------:R-:W-:Y:S02]  /*b910*/  FMUL.FTZ R101, R207, R93 ;  /* 0x0000005dcf657220 */ /* 0x000fe40000410000 */
[----:B------:R-:W-:-:S02]  /*b920*/  FMUL.FTZ R102, R138, R33 ;  /* 0x000000218a667220 */ /* 0x000fc40000410000 */
[-C--:B------:R-:W-:Y:S02]  /*b930*/  FFMA.FTZ R209, R17, -R33.reuse, R209 ;  /* 0x8000002111d17223 */ /* 0x080fe400000100d1 */
[----:B------:R-:W-:Y:S02]  /*b940*/  FMUL.FTZ R103, R154, R33 ;  /* 0x000000219a677220 */ /* 0x000fe40000410000 */
[----:B------:R-:W-:Y:S02]  /*b950*/  FFMA.FTZ R78, R79, R206, R97 ;  /* 0x000000ce4f4e7223 */ /* 0x000fe40000010061 */
[----:B------:R-:W-:Y:S02]  /*b960*/  FFMA.FTZ R98, R208, R96, -R101 ;  /* 0x00000060d0627223 */ /* 0x000fe40000010865 */
[----:B------:R-:W-:Y:S02]  /*b970*/  FMUL.FTZ R104, R210, R102 ;  /* 0x00000066d2687220 */ /* 0x000fe40000410000 */
[----:B------:R-:W-:-:S02]  /*b980*/  FMUL.FTZ R96, R207, R96 ;  /* 0x00000060cf607220 */ /* 0x000fc40000410000 */
[----:B------:R-:W-:Y:S02]  /*b990*/  FADD.FTZ R78, R95, R78 ;  /* 0x0000004e5f4e7221 */ /* 0x000fe40000010000 */
[-C--:B------:R-:W-:Y:S02]  /*b9a0*/  FFMA.FTZ R97, R209, R103.reuse, -R104 ;  /* 0x00000067d1617223 */ /* 0x080fe40000010868 */
[----:B------:R-:W-:Y:S02]  /*b9b0*/  FADD.FTZ R99, R100, R99 ;  /* 0x0000006364637221 */ /* 0x000fe40000010000 */
[----:B------:R-:W-:Y:S02]  /*b9c0*/  FFMA.FTZ R95, R93, R208, R96 ;  /* 0x000000d05d5f7223 */ /* 0x000fe40000010060 */
[----:B------:R-:W-:Y:S02]  /*b9d0*/  FMUL.FTZ R103, R210, R103 ;  /* 0x00000067d2677220 */ /* 0x000fe40000410000 */
[----:B------:R-:W-:-:S02]  /*b9e0*/  FADD.FTZ R78, R78, R95 ;  /* 0x0000005f4e4e7221 */ /* 0x000fc40000010000 */
[----:B------:R-:W-:Y:S02]  /*b9f0*/  FADD.FTZ R98, R99, R98 ;  /* 0x0000006263627221 */ /* 0x000fe40000010000 */
[----:B------:R-:W-:Y:S02]  /*ba00*/  FFMA.FTZ R103, R102, R209, R103 ;  /* 0x000000d166677223 */ /* 0x000fe40000010067 */
[----:B------:R-:W-:Y:S02]  /*ba10*/  FADD.FTZ R98, R98, R97 ;  /* 0x0000006162627221 */ /* 0x000fe40000010000 */
[----:B------:R-:W-:Y:S02]  /*ba20*/  FADD.FTZ R103, R78, R103 ;  /* 0x000000674e677221 */ /* 0x000fe40000010000 */
[----:B------:R-:W-:Y:S02]  /*ba30*/  FMUL.FTZ R96, R155, UR15 ;  /* 0x0000000f9b607c20 */ /* 0x000fe40008410000 */
[----:B------:R-:W-:-:S02]  /*ba40*/  FMUL.FTZ R95, R138, UR15 ;  /* 0x0000000f8a5f7c20 */ /* 0x000fc40008410000 */
[----:B------:R-:W-:Y:S02]  /*ba50*/  FADD.FTZ R98, R98, R105 ;  /* 0x0000006962627221 */ /* 0x000fe40000010000 */
[----:B------:R-:W-:Y:S02]  /*ba60*/  FADD.FTZ R103, R103, R76 ;  /* 0x0000004c67677221 */ /* 0x000fe40000010000 */
[----:B------:R-:W-:Y:S02]  /*ba70*/  FFMA.FTZ R96, R139, UR14, R96 ;  /* 0x0000000e8b607c23 */ /* 0x000fe40008010060 */
[----:B------:R-:W-:Y:S02]  /*ba80*/  FFMA.FTZ R97, R154, UR14, -R95 ;  /* 0x0000000e9a617c23 */ /* 0x000fe4000801085f */
[----:B------:R-:W-:Y:S02]  /*ba90*/  FFMA.FTZ R62, R89, R214, R62 ;  /* 0x000000d6593e7223 */ /* 0x000fe4000001003e */
[----:B------:R-:W-:-:S02]  /*baa0*/  FADD.FTZ R98, R98, R61 ;  /* 0x0000003d62627221 */ /* 0x000fc40000010000 */
[----:B------:R-:W-:Y:S01]  /*bab0*/  FADD.FTZ R103, R103, R60 ;  /* 0x0000003c67677221 */ /* 0x000fe20000010000 */
[----:B------:R-:W0:Y:S01]  /*bac0*/  SHFL.DOWN PT, R99, R62, 0x1, 0x1f ;  /* 0x08201f003e637f89 */ /* 0x000e2200000e0000 */
[----:B------:R-:W-:Y:S02]  /*bad0*/  FFMA.FTZ R74, R96, R213, R74 ;  /* 0x000000d5604a7223 */ /* 0x000fe4000001004a */
[----:B------:R-:W-:Y:S01]  /*bae0*/  FMUL.FTZ R210, R210, R97 ;  /* 0x00000061d2d27220 */ /* 0x000fe20000410000 */
[----:B------:R-:W1:Y:S01]  /*baf0*/  SHFL.DOWN PT, R96, R63, 0x1, 0x1f ;  /* 0x08201f003f607f89 */ /* 0x000e6200000e0000 */
[----:B------:R-:W-:Y:S02]  /*bb00*/  FMUL.FTZ R60, R137, UR15 ;  /* 0x0000000f893c7c20 */ /* 0x000fe40008410000 */
[----:B------:R-:W-:Y:S01]  /*bb10*/  FFMA.FTZ R76, R18, R139, R74 ;  /* 0x0000008b124c7223 */ /* 0x000fe2000001004a */
[----:B------:R-:W2:Y:S01]  /*bb20*/  SHFL.DOWN PT, R78, R98, 0x1, 0x1f ;  /* 0x08201f00624e7f89 */ /* 0x000ea200000e0000 */
[----:B------:R-:W-:-:S02]  /*bb30*/  FFMA.FTZ R74, R153, UR14, -R60 ;  /* 0x0000000e994a7c23 */ /* 0x000fc4000801083c */
[----:B------:R-:W-:Y:S01]  /*bb40*/  FMUL.FTZ R60, R153, UR15 ;  /* 0x0000000f993c7c20 */ /* 0x000fe20008410000 */
[----:B------:R-:W3:Y:S01]  /*bb50*/  SHFL.DOWN PT, R97, R103, 0x1, 0x1f ;  /* 0x08201f0067617f89 */ /* 0x000ee200000e0000 */
[----:B------:R-:W-:Y:S02]  /*bb60*/  FMUL.FTZ R74, R207, R74 ;  /* 0x0000004acf4a7220 */ /* 0x000fe40000410000 */
[----:B------:R-:W-:Y:S01]  /*bb70*/  FFMA.FTZ R61, R137, UR14, R60 ;  /* 0x0000000e893d7c23 */ /* 0x000fe2000801003c */
[----:B------:R-:W-:Y:S01]  /*bb80*/  MOV R60, R103 ;  /* 0x00000067003c7202 */ /* 0x000fe20000000f00 */
[----:B------:R-:W-:Y:S02]  /*bb90*/  FADD.FTZ R161, R79, R161 ;  /* 0x000000a14fa17221 */ /* 0x000fe40000010000 */
[----:B------:R-:W-:Y:S01]  /*bba0*/  FFMA.FTZ R74, R61, R208, R74 ;  /* 0x000000d03d4a7223 */ /* 0x000fe2000001004a */
[----:B------:R-:W-:Y:S01]  /*bbb0*/  MOV R61, R98 ;  /* 0x00000062003d7202 */ /* 0x000fe20000000f00 */
[----:B------:R-:W-:-:S02]  /*bbc0*/  FMUL.FTZ R95, R154, UR15 ;  /* 0x0000000f9a5f7c20 */ /* 0x000fc40008410000 */
[----:B------:R-:W-:Y:S02]  /*bbd0*/  FMUL.FTZ R79, R136, UR15 ;  /* 0x0000000f884f7c20 */ /* 0x000fe40008410000 */
[----:B0-----:R-:W-:Y:S02]  /*bbe0*/  @!P0 FADD.FTZ R62, R62, R99 ;  /* 0x000000633e3e8221 */ /* 0x001fe40000010000 */
[----:B------:R-:W-:Y:S02]  /*bbf0*/  FADD.FTZ R160, R93, R160 ;  /* 0x000000a05da07221 */ /* 0x000fe40000010000 */
[----:B-1----:R-:W-:Y:S01]  /*bc00*/  @!P0 FADD.FTZ R63, R63, R96 ;  /* 0x000000603f3f8221 */ /* 0x002fe20000010000 */
[----:B------:R-:W0:Y:S01]  /*bc10*/  SHFL.DOWN PT, R99, R62, 0x2, 0x1f ;  /* 0x08401f003e637f89 */ /* 0x000e2200000e0000 */
[----:B------:R-:W-:Y:S02]  /*bc20*/  FFMA.FTZ R95, R138, UR14, R95 ;  /* 0x0000000e8a5f7c23 */ /* 0x000fe4000801005f */
[----:B--2---:R-:W-:Y:S01]  /*bc30*/  @!P0 FADD.FTZ R61, R61, R78 ;  /* 0x0000004e3d3d8221 */ /* 0x004fe20000010000 */
[----:B------:R-:W1:Y:S01]  /*bc40*/  SHFL.DOWN PT, R96, R63, 0x2, 0x1f ;  /* 0x08401f003f607f89 */ /* 0x000e6200000e0000 */
[----:B------:R-:W-:-:S02]  /*bc50*/  FFMA.FTZ R93, R152, UR14, -R79 ;  /* 0x0000000e985d7c23 */ /* 0x000fc4000801084f */
[----:B---3--:R-:W-:Y:S01]  /*bc60*/  @!P0 FADD.FTZ R60, R60, R97 ;  /* 0x000000613c3c8221 */ /* 0x008fe20000010000 */
[----:B------:R-:W2:Y:S01]  /*bc70*/  SHFL.DOWN PT, R78, R61, 0x2, 0x1f ;  /* 0x08401f003d4e7f89 */ /* 0x000ea200000e0000 */
[----:B------:R-:W-:Y:S01]  /*bc80*/  FMUL.FTZ R79, R152, UR15 ;  /* 0x0000000f984f7c20 */ /* 0x000fe20008410000 */
[----:B------:R-:W-:Y:S01]  /*bc90*/  ISETP.GT.AND P0, PT, R180, 0x1d, PT ;  /* 0x0000001db400780c */ /* 0x000fe20003f04270 */
[----:B------:R-:W-:Y:S01]  /*bca0*/  FADD.FTZ R37, R76, R37 ;  /* 0x000000254c257221 */ /* 0x000fe20000010000 */
[----:B------:R-:W3:Y:S01]  /*bcb0*/  SHFL.DOWN PT, R97, R60, 0x2, 0x1f ;  /* 0x08401f003c617f89 */ /* 0x000ee200000e0000 */
[----:B------:R-:W-:Y:S02]  /*bcc0*/  FFMA.FTZ R76, R16, R137, R74 ;  /* 0x00000089104c7223 */ /* 0x000fe4000001004a */
[----:B------:R-:W-:Y:S02]  /*bcd0*/  FFMA.FTZ R95, R95, R209, R210 ;  /* 0x000000d15f5f7223 */ /* 0x000fe400000100d2 */
[----:B------:R-:W-:-:S02]  /*bce0*/  FMUL.FTZ R74, R135, UR15 ;  /* 0x0000000f874a7c20 */ /* 0x000fc40008410000 */
[----:B------:R-:W-:Y:S02]  /*bcf0*/  FMUL.FTZ R93, R122, R93 ;  /* 0x0000005d7a5d7220 */ /* 0x000fe40000410000 */
[----:B------:R-:W-:Y:S02]  /*bd00*/  FFMA.FTZ R79, R136, UR14, R79 ;  /* 0x0000000e884f7c23 */ /* 0x000fe4000801004f */
[----:B------:R-:W-:Y:S02]  /*bd10*/  FADD.FTZ R39, R76, R39 ;  /* 0x000000274c277221 */ /* 0x000fe40000010000 */
[----:B------:R-:W-:Y:S02]  /*bd20*/  FFMA.FTZ R95, R17, R138, R95 ;  /* 0x0000008a115f7223 */ /* 0x000fe4000001005f */
[C---:B------:R-:W-:Y:S02]  /*bd30*/  FFMA.FTZ R76, R151.reuse, UR14, -R74 ;  /* 0x0000000e974c7c23 */ /* 0x040fe4000801084a */
[----:B------:R-:W-:-:S02]  /*bd40*/  FMUL.FTZ R74, R151, UR15 ;  /* 0x0000000f974a7c20 */ /* 0x000fc40008410000 */
[----:B------:R-:W-:Y:S02]  /*bd50*/  FFMA.FTZ R206, R79, R206, R93 ;  /* 0x000000ce4fce7223 */ /* 0x000fe4000001005d */
[----:B------:R-:W-:Y:S02]  /*bd60*/  FADD.FTZ R38, R95, R38 ;  /* 0x000000265f267221 */ /* 0x000fe40000010000 */
[----:B------:R-:W-:Y:S02]  /*bd70*/  FFMA.FTZ R93, R135, UR14, R74 ;  /* 0x0000000e875d7c23 */ /* 0x000fe4000801004a */
[----:B------:R-:W-:Y:S02]  /*bd80*/  FFMA.FTZ R95, R15, R136, R206 ;  /* 0x000000880f5f7223 */ /* 0x000fe400000100ce */
[----:B------:R-:W-:Y:S02]  /*bd90*/  FMUL.FTZ R76, R123, R76 ;  /* 0x0000004c7b4c7220 */ /* 0x000fe40000410000 */
[----:B0-----:R-:W-:-:S02]  /*bda0*/  @!P0 FADD.FTZ R62, R62, R99 ;  /* 0x000000633e3e8221 */ /* 0x001fc40000010000 */
[----:B-1----:R-:W-:Y:S02]  /*bdb0*/  @!P0 FADD.FTZ R63, R63, R96 ;  /* 0x000000603f3f8221 */ /* 0x002fe40000010000 */
[----:B--2---:R-:W-:Y:S02]  /*bdc0*/  @!P0 FADD.FTZ R61, R61, R78 ;  /* 0x0000004e3d3d8221 */ /* 0x004fe40000010000 */
[----:B---3--:R-:W-:Y:S01]  /*bdd0*/  @!P0 FADD.FTZ R60, R60, R97 ;  /* 0x000000613c3c8221 */ /* 0x008fe20000010000 */
[----:B------:R-:W-:Y:S01]  /*bde0*/  ISETP.GT.AND P0, PT, R180, 0x1b, PT ;  /* 0x0000001bb400780c */ /* 0x000fe20003f04270 */
[----:B------:R-:W-:Y:S01]  /*bdf0*/  FFMA.FTZ R76, R93, R94, R76 ;  /* 0x0000005e5d4c7223 */ /* 0x000fe2000001004c */
[----:B------:R-:W-:Y:S01]  /*be00*/  SHFL.DOWN PT, R78, R61, 0x4, 0x1f ;  /* 0x08801f003d4e7f89 */ /* 0x000fe200000e0000 */
[----:B------:R-:W-:Y:S02]  /*be10*/  FADD.FTZ R40, R95, R40 ;  /* 0x000000285f287221 */ /* 0x000fe40000010000 */
[----:B------:R-:W-:Y:S01]  /*be20*/  FADD.FTZ R163, R92, R163 ;  /* 0x000000a35ca37221 */ /* 0x000fe20000010000 */
[----:B------:R-:W0:Y:S01]  /*be30*/  SHFL.DOWN PT, R95, R62, 0x4, 0x1f ;  /* 0x08801f003e5f7f89 */ /* 0x000e2200000e0000 */
[----:B------:R-:W-:-:S02]  /*be40*/  FMUL.FTZ R79, R134, UR15 ;  /* 0x0000000f864f7c20 */ /* 0x000fc40008410000 */
[----:B------:R-:W-:Y:S01]  /*be50*/  FADD.FTZ R162, R91, R162 ;  /* 0x000000a25ba27221 */ /* 0x000fe20000010000 */
[----:B------:R-:W1:Y:S01]  /*be60*/  SHFL.DOWN PT, R92, R63, 0x4, 0x1f ;  /* 0x08801f003f5c7f89 */ /* 0x000e6200000e0000 */
[C---:B------:R-:W-:Y:S02]  /*be70*/  FFMA.FTZ R74, R150.reuse, UR14, -R79 ;  /* 0x0000000e964a7c23 */ /* 0x040fe4000801084f */
[----:B------:R-:W-:Y:S01]  /*be80*/  FMUL.FTZ R79, R150, UR15 ;  /* 0x0000000f964f7c20 */ /* 0x000fe20008410000 */
[----:B------:R-:W2:Y:S01]  /*be90*/  SHFL.DOWN PT, R93, R60, 0x4, 0x1f ;  /* 0x08801f003c5d7f89 */ /* 0x000ea200000e0000 */
[----:B------:R-:W-:Y:S02]  /*bea0*/  FMUL.FTZ R185, R185, R74 ;  /* 0x0000004ab9b97220 */ /* 0x000fe40000410000 */
[----:B------:R-:W-:Y:S02]  /*beb0*/  FMUL.FTZ R74, R133, UR15 ;  /* 0x0000000f854a7c20 */ /* 0x000fe40008410000 */
[----:B------:R-:W-:-:S02]  /*bec0*/  FFMA.FTZ R91, R134, UR14, R79 ;  /* 0x0000000e865b7c23 */ /* 0x000fc4000801004f */
[C---:B------:R-:W-:Y:S02]  /*bed0*/  FFMA.FTZ R79, R149.reuse, UR14, -R74 ;  /* 0x0000000e954f7c23 */ /* 0x040fe4000801084a */
[----:B------:R-:W-:Y:S02]  /*bee0*/  FMUL.FTZ R74, R149, UR15 ;  /* 0x0000000f954a7c20 */ /* 0x000fe40008410000 */
[----:B------:R-:W-:Y:S02]  /*bef0*/  FFMA.FTZ R91, R91, R204, R185 ;  /* 0x000000cc5b5b7223 */ /* 0x000fe400000100b9 */
[----:B------:R-:W-:Y:S02]  /*bf00*/  FMUL.FTZ R186, R186, R79 ;  /* 0x0000004fbaba7220 */ /* 0x000fe40000410000 */
[----:B------:R-:W-:Y:S02]  /*bf10*/  FFMA.FTZ R74, R133, UR14, R74 ;  /* 0x0000000e854a7c23 */ /* 0x000fe4000801004a */
[----:B------:R-:W-:-:S02]  /*bf20*/  FMUL.FTZ R79, R132, UR15 ;  /* 0x0000000f844f7c20 */ /* 0x000fc40008410000 */
[----:B------:R-:W-:Y:S02]  /*bf30*/  FFMA.FTZ R76, R14, R135, R76 ;  /* 0x000000870e4c7223 */ /* 0x000fe4000001004c */
[----:B------:R-:W-:Y:S02]  /*bf40*/  FFMA.FTZ R186, R74, R203, R186 ;  /* 0x000000cb4aba7223 */ /* 0x000fe400000100ba */
[----:B------:R-:W-:Y:S02]  /*bf50*/  FFMA.FTZ R91, R13, R134, R91 ;  /* 0x000000860d5b7223 */ /* 0x000fe4000001005b */
[----:B------:R-:W-:Y:S02]  /*bf60*/  FADD.FTZ R164, R77, R164 ;  /* 0x000000a44da47221 */ /* 0x000fe40000010000 */
[----:B------:R-:W-:Y:S02]  /*bf70*/  FFMA.FTZ R74, R148, UR14, -R79 ;  /* 0x0000000e944a7c23 */ /* 0x000fe4000801084f */
[----:B0-----:R-:W-:-:S02]  /*bf80*/  @!P0 FADD.FTZ R62, R62, R95 ;  /* 0x0000005f3e3e8221 */ /* 0x001fc40000010000 */
[----:B-1----:R-:W-:Y:S02]  /*bf90*/  @!P0 FADD.FTZ R63, R63, R92 ;  /* 0x0000005c3f3f8221 */ /* 0x002fe40000010000 */
[----:B------:R-:W-:Y:S02]  /*bfa0*/  @!P0 FADD.FTZ R61, R61, R78 ;  /* 0x0000004e3d3d8221 */ /* 0x000fe40000010000 */
[----:B--2---:R-:W-:Y:S01]  /*bfb0*/  @!P0 FADD.FTZ R60, R60, R93 ;  /* 0x0000005d3c3c8221 */ /* 0x004fe20000010000 */
[----:B------:R-:W-:Y:S01]  /*bfc0*/  SHFL.DOWN PT, R78, R63, 0x8, 0x1f ;  /* 0x09001f003f4e7f89 */ /* 0x000fe200000e0000 */
[----:B------:R-:W-:Y:S01]  /*bfd0*/  FMUL.FTZ R77, R148, UR15 ;  /* 0x0000000f944d7c20 */ /* 0x000fe20008410000 */
[----:B------:R-:W-:Y:S01]  /*bfe0*/  ISETP.GT.AND P0, PT, R180, 0x17, PT ;  /* 0x00000017b400780c */ /* 0x000fe20003f04270 */
[----:B------:R-:W-:Y:S01]  /*bff0*/  FADD.FTZ R41, R76, R41 ;  /* 0x000000294c297221 */ /* 0x000fe20000010000 */
[----:B------:R-:W-:Y:S01]  /*c000*/  SHFL.DOWN PT, R79, R60, 0x8, 0x1f ;  /* 0x09001f003c4f7f89 */ /* 0x000fe200000e0000 */
[----:B------:R-:W-:-:S02]  /*c010*/  FMUL.FTZ R187, R187, R74 ;  /* 0x0000004abbbb7220 */ /* 0x000fc40000410000 */
[----:B------:R-:W-:Y:S01]  /*c020*/  FADD.FTZ R42, R91, R42 ;  /* 0x0000002a5b2a7221 */ /* 0x000fe20000010000 */
[----:B------:R-:W-:Y:S01]  /*c030*/  SHFL.DOWN PT, R76, R61, 0x8, 0x1f ;  /* 0x09001f003d4c7f89 */ /* 0x000fe200000e0000 */
[----:B------:R-:W-:Y:S02]  /*c040*/  FFMA.FTZ R74, R132, UR14, R77 ;  /* 0x0000000e844a7c23 */ /* 0x000fe4000801004d */
[----:B------:R-:W-:Y:S01]  /*c050*/  FADD.FTZ R165, R72, R165 ;  /* 0x000000a548a57221 */ /* 0x000fe20000010000 */
[----:B------:R-:W0:Y:S01]  /*c060*/  SHFL.DOWN PT, R91, R62, 0x8, 0x1f ;  /* 0x09001f003e5b7f89 */ /* 0x000e2200000e0000 */
[----:B------:R-:W-:Y:S02]  /*c070*/  FMUL.FTZ R72, R131, UR15 ;  /* 0x0000000f83487c20 */ /* 0x000fe40008410000 */
[----:B------:R-:W-:Y:S02]  /*c080*/  FFMA.FTZ R74, R74, R75, R187 ;  /* 0x0000004b4a4a7223 */ /* 0x000fe400000100bb */
[----:B------:R-:W-:-:S02]  /*c090*/  FFMA.FTZ R75, R147, UR14, -R72 ;  /* 0x0000000e934b7c23 */ /* 0x000fc40008010848 */
[----:B------:R-:W-:Y:S02]  /*c0a0*/  FADD.FTZ R166, R73, R166 ;  /* 0x000000a649a67221 */ /* 0x000fe40000010000 */
[----:B------:R-:W-:Y:S02]  /*c0b0*/  FMUL.FTZ R72, R147, UR15 ;  /* 0x0000000f93487c20 */ /* 0x000fe40008410000 */
[----:B------:R-:W-:Y:S02]  /*c0c0*/  FMUL.FTZ R73, R130, UR15 ;  /* 0x0000000f82497c20 */ /* 0x000fe40008410000 */
[----:B------:R-:W-:Y:S02]  /*c0d0*/  FFMA.FTZ R77, R11, R132, R74 ;  /* 0x000000840b4d7223 */ /* 0x000fe4000001004a */
[----:B------:R-:W-:Y:S02]  /*c0e0*/  FFMA.FTZ R74, R131, UR14, R72 ;  /* 0x0000000e834a7c23 */ /* 0x000fe40008010048 */
[----:B------:R-:W-:-:S02]  /*c0f0*/  FFMA.FTZ R72, R146, UR14, -R73 ;  /* 0x0000000e92487c23 */ /* 0x000fc40008010849 */
[----:B------:R-:W-:Y:S02]  /*c100*/  FMUL.FTZ R73, R146, UR15 ;  /* 0x0000000f92497c20 */ /* 0x000fe40008410000 */
[----:B------:R-:W-:Y:S02]  /*c110*/  FADD.FTZ R167, R70, R167 ;  /* 0x000000a746a77221 */ /* 0x000fe40000010000 */
[----:B------:R-:W-:Y:S02]  /*c120*/  FMUL.FTZ R70, R129, UR15 ;  /* 0x0000000f81467c20 */ /* 0x000fe40008410000 */
[----:B------:R-:W-:Y:S02]  /*c130*/  FMUL.FTZ R75, R188, R75 ;  /* 0x0000004bbc4b7220 */ /* 0x000fe40000410000 */
[----:B------:R-:W-:Y:S02]  /*c140*/  FMUL.FTZ R72, R189, R72 ;  /* 0x00000048bd487220 */ /* 0x000fe40000410000 */
[----:B------:R-:W-:-:S02]  /*c150*/  FFMA.FTZ R73, R130, UR14, R73 ;  /* 0x0000000e82497c23 */ /* 0x000fc40008010049 */
[----:B------:R-:W-:Y:S02]  /*c160*/  FADD.FTZ R168, R71, R168 ;  /* 0x000000a847a87221 */ /* 0x000fe40000010000 */
[----:B------:R-:W-:Y:S02]  /*c170*/  FFMA.FTZ R71, R145, UR14, -R70 ;  /* 0x0000000e91477c23 */ /* 0x000fe40008010846 */
[----:B------:R-:W-:Y:S02]  /*c180*/  FFMA.FTZ R74, R74, R201, R75 ;  /* 0x000000c94a4a7223 */ /* 0x000fe4000001004b */
[----:B------:R-:W-:Y:S02]  /*c190*/  FFMA.FTZ R72, R73, R200, R72 ;  /* 0x000000c849487223 */ /* 0x000fe40000010048 */
[----:B------:R-:W-:Y:S02]  /*c1a0*/  FMUL.FTZ R190, R190, R71 ;  /* 0x00000047bebe7220 */ /* 0x000fe40000410000 */
[----:B------:R-:W-:-:S02]  /*c1b0*/  FMUL.FTZ R70, R145, UR15 ;  /* 0x0000000f91467c20 */ /* 0x000fc40008410000 */
[----:B------:R-:W-:Y:S02]  /*c1c0*/  FMUL.FTZ R71, R128, UR15 ;  /* 0x0000000f80477c20 */ /* 0x000fe40008410000 */
[----:B------:R-:W-:Y:S02]  /*c1d0*/  FFMA.FTZ R74, R10, R131, R74 ;  /* 0x000000830a4a7223 */ /* 0x000fe4000001004a */
[----:B------:R-:W-:Y:S02]  /*c1e0*/  FFMA.FTZ R73, R9, R130, R72 ;  /* 0x0000008209497223 */ /* 0x000fe40000010048 */
[----:B0-----:R-:W-:Y:S02]  /*c1f0*/  @!P0 FADD.FTZ R62, R62, R91 ;  /* 0x0000005b3e3e8221 */ /* 0x001fe40000010000 */
[----:B------:R-:W-:Y:S02]  /*c200*/  @!P0 FADD.FTZ R63, R63, R78 ;  /* 0x0000004e3f3f8221 */ /* 0x000fe40000010000 */
[----:B------:R-:W-:-:S02]  /*c210*/  @!P0 FADD.FTZ R61, R61, R76 ;  /* 0x0000004c3d3d8221 */ /* 0x000fc40000010000 */
[----:B------:R-:W-:Y:S01]  /*c220*/  @!P0 FADD.FTZ R60, R60, R79 ;  /* 0x0000004f3c3c8221 */ /* 0x000fe20000010000 */
[----:B------:R-:W-:Y:S01]  /*c230*/  SHFL.DOWN PT, R76, R63, 0x10, 0x1f ;  /* 0x0a001f003f4c7f89 */ /* 0x000fe200000e0000 */
[----:B------:R-:W-:Y:S01]  /*c240*/  FFMA.FTZ R72, R129, UR14, R70 ;  /* 0x0000000e81487c23 */ /* 0x000fe20008010046 */
[----:B------:R-:W-:Y:S01]  /*c250*/  ISETP.GT.AND P0, PT, R180, 0xf, PT ;  /* 0x0000000fb400780c */ /* 0x000fe20003f04270 */
[C---:B------:R-:W-:Y:S01]  /*c260*/  FFMA.FTZ R70, R144.reuse, UR14, -R71 ;  /* 0x0000000e90467c23 */ /* 0x040fe20008010847 */
[----:B------:R-:W-:Y:S01]  /*c270*/  SHFL.DOWN PT, R75, R60, 0x10, 0x1f ;  /* 0x0a001f003c4b7f89 */ /* 0x000fe200000e0000 */
[----:B------:R-:W-:Y:S02]  /*c280*/  FMUL.FTZ R71, R144, UR15 ;  /* 0x0000000f90477c20 */ /* 0x000fe40008410000 */
[----:B------:R-:W-:Y:S02]  /*c290*/  FADD.FTZ R44, R77, R44 ;  /* 0x0000002c4d2c7221 */ /* 0x000fe40000010000 */
[----:B------:R-:W-:Y:S01]  /*c2a0*/  FADD.FTZ R45, R74, R45 ;  /* 0x0000002d4a2d7221 */ /* 0x000fe20000010000 */
[----:B------:R-:W0:Y:S01]  /*c2b0*/  SHFL.DOWN PT, R77, R62, 0x10, 0x1f ;  /* 0x0a001f003e4d7f89 */ /* 0x000e2200000e0000 */
[----:B------:R-:W-:-:S02]  /*c2c0*/  FMUL.FTZ R70, R191, R70 ;  /* 0x00000046bf467220 */ /* 0x000fc40000410000 */
[----:B------:R-:W-:Y:S01]  /*c2d0*/  FFMA.FTZ R71, R128, UR14, R71 ;  /* 0x0000000e80477c23 */ /* 0x000fe20008010047 */
[----:B------:R-:W1:Y:S01]  /*c2e0*/  SHFL.DOWN PT, R74, R61, 0x10, 0x1f ;  /* 0x0a001f003d4a7f89 */ /* 0x000e6200000e0000 */
[----:B------:R-:W-:Y:S02]  /*c2f0*/  FADD.FTZ R169, R68, R169 ;  /* 0x000000a944a97221 */ /* 0x000fe40000010000 */
[----:B------:R-:W-:Y:S02]  /*c300*/  FFMA.FTZ R70, R71, R198, R70 ;  /* 0x000000c647467223 */ /* 0x000fe40000010046 */
[----:B------:R-:W-:Y:S02]  /*c310*/  FADD.FTZ R170, R69, R170 ;  /* 0x000000aa45aa7221 */ /* 0x000fe40000010000 */
[----:B------:R-:W-:Y:S02]  /*c320*/  FMUL.FTZ R68, R127, UR15 ;  /* 0x0000000f7f447c20 */ /* 0x000fe40008410000 */
[----:B------:R-:W-:-:S02]  /*c330*/  FMUL.FTZ R69, R126, UR15 ;  /* 0x0000000f7e457c20 */ /* 0x000fc40008410000 */
[----:B------:R-:W-:Y:S02]  /*c340*/  FADD.FTZ R46, R73, R46 ;  /* 0x0000002e492e7221 */ /* 0x000fe40000010000 */
[----:B------:R-:W-:Y:S02]  /*c350*/  FFMA.FTZ R73, R7, R128, R70 ;  /* 0x0000008007497223 */ /* 0x000fe40000010046 */
[----:B------:R-:W-:Y:S02]  /*c360*/  FFMA.FTZ R72, R72, R199, R190 ;  /* 0x000000c748487223 */ /* 0x000fe400000100be */
[----:B------:R-:W-:Y:S02]  /*c370*/  FFMA.FTZ R71, R143, UR14, -R68 ;  /* 0x0000000e8f477c23 */ /* 0x000fe40008010844 */
[----:B------:R-:W-:Y:S02]  /*c380*/  FFMA.FTZ R70, R142, UR14, -R69 ;  /* 0x0000000e8e467c23 */ /* 0x000fe40008010845 */
[----:B------:R-:W-:-:S02]  /*c390*/  FMUL.FTZ R68, R125, UR15 ;  /* 0x0000000f7d447c20 */ /* 0x000fc40008410000 */
[----:B------:R-:W-:Y:S02]  /*c3a0*/  FFMA.FTZ R72, R8, R129, R72 ;  /* 0x0000008108487223 */ /* 0x000fe40000010048 */
[----:B------:R-:W-:Y:S02]  /*c3b0*/  FMUL.FTZ R193, R193, R70 ;  /* 0x00000046c1c17220 */ /* 0x000fe40000410000 */
[----:B------:R-:W-:Y:S02]  /*c3c0*/  FMUL.FTZ R192, R192, R71 ;  /* 0x00000047c0c07220 */ /* 0x000fe40000410000 */
[----:B------:R-:W-:Y:S02]  /*c3d0*/  FMUL.FTZ R70, R143, UR15 ;  /* 0x0000000f8f467c20 */ /* 0x000fe40008410000 */
[----:B------:R-:W-:Y:S02]  /*c3e0*/  FFMA.FTZ R69, R141, UR14, -R68 ;  /* 0x0000000e8d457c23 */ /* 0x000fe40008010844 */
[----:B------:R-:W-:-:S02]  /*c3f0*/  FMUL.FTZ R71, R142, UR15 ;  /* 0x0000000f8e477c20 */ /* 0x000fc40008410000 */
[----:B------:R-:W-:Y:S02]  /*c400*/  FMUL.FTZ R68, R141, UR15 ;  /* 0x0000000f8d447c20 */ /* 0x000fe40008410000 */
[----:B------:R-:W-:Y:S02]  /*c410*/  FADD.FTZ R47, R72, R47 ;  /* 0x0000002f482f7221 */ /* 0x000fe40000010000 */
[----:B------:R-:W-:Y:S02]  /*c420*/  FFMA.FTZ R72, R127, UR14, R70 ;  /* 0x0000000e7f487c23 */ /* 0x000fe40008010046 */
[----:B------:R-:W-:Y:S02]  /*c430*/  FMUL.FTZ R194, R194, R69 ;  /* 0x00000045c2c27220 */ /* 0x000fe40000410000 */
[----:B------:R-:W-:Y:S02]  /*c440*/  FFMA.FTZ R70, R126, UR14, R71 ;  /* 0x0000000e7e467c23 */ /* 0x000fe40008010047 */
[----:B------:R-:W-:-:S02]  /*c450*/  FFMA.FTZ R69, R125, UR14, R68 ;  /* 0x0000000e7d457c23 */ /* 0x000fc40008010044 */
[----:B0-----:R-:W-:Y:S02]  /*c460*/  @!P0 FADD.FTZ R62, R62, R77 ;  /* 0x0000004d3e3e8221 */ /* 0x001fe40000010000 */
[----:B------:R-:W-:Y:S02]  /*c470*/  @!P0 FADD.FTZ R63, R63, R76 ;  /* 0x0000004c3f3f8221 */ /* 0x000fe40000010000 */
[----:B-1----:R-:W-:Y:S02]  /*c480*/  @!P0 FADD.FTZ R61, R61, R74 ;  /* 0x0000004a3d3d8221 */ /* 0x002fe40000010000 */
[----:B------:R-:W-:Y:S02]  /*c490*/  @!P0 FADD.FTZ R60, R60, R75 ;  /* 0x0000004b3c3c8221 */ /* 0x000fe40000010000 */
        /* <DEDUP_REMOVED lines=8> */
[----:B------:R-:W-:Y:S02]  /*c520*/  FADD.FTZ R159, R102, R159 ;  /* 0x0000009f669f7221 */ /* 0x000fe40000010000 */
[----:B------:R-:W-:-:S02]  /*c530*/  FADD.FTZ R43, R186, R43 ;  /* 0x0000002bba2b7221 */ /* 0x000fc40000010000 */
[----:B------:R-:W-:Y:S02]  /*c540*/  FADD.FTZ R48, R73, R48 ;  /* 0x0000003049307221 */ /* 0x000fe40000010000 */
        /* <DEDUP_REMOVED lines=32> */
.L_x_302:
[----:B0-----:R-:W-:Y:S05]  /*c750*/  BSYNC B0 ;  /* 0x0000000000007941 */ /* 0x001fea0003800000 */
.L_x_301:
[----:B------:R-:W-:-:S04]  /*c760*/  IADD3 R90, R90, 0x1, RZ ;  /* 0x000000015a5a7810 */ /* 0x000fc80007ffe0ff */
[----:B------:R-:W-:-:S13]  /*c770*/  ISETP.GE.AND P0, PT, R90, c[0x0][0x16c], PT ;  /* 0x00005b005a007a0c */ /* 0x000fda0003f06270 */
[----:B------:R-:W-:Y:S01]  /*c780*/  @P0 CALL.REL.NOINC `(.L_x_266) ;  /* 0x0000001000000944 */ /* 0x000fe20003c00000 */
[----:B------:R-:W-:Y:S05]  /*c790*/  BRA `(.L_x_303) ;  /* 0xffff9da000007947 */ /* 0x000fea000383ffff */
.L_x_266:
[----:B------:R-:W-:Y:S01]  /*c7a0*/  BAR.SYNC.DEFER_BLOCKING 0x0 ;  /* 0x0000000000007b1d */ /* 0x000fe20000010000 */
[----:B------:R-:W-:Y:S01]  /*c7b0*/  IADD3 R183, -R182, c[0x0][0x168], RZ ;  /* 0x00005a00b6b77a10 */ /* 0x000fe20007ffe1ff */
[----:B------:R-:W-:Y:S01]  /*c7c0*/  CS2R R20, SRZ ;  /* 0x0000000000147805 */ /* 0x000fe2000001ff00 */
[C---:B------:R-:W-:Y:S01]  /*c7d0*/  LOP3.LUT R18, R0.reuse, 0x20, RZ, 0xfc, !PT ;  /* 0x0000002000127812 */ /* 0x040fe200078efcff */
[----:B------:R-:W-:Y:S01]  /*c7e0*/  CS2R R22, SRZ ;  /* 0x0000000000167805 */ /* 0x000fe2000001ff00 */
[C---:B------:R-:W-:Y:S01]  /*c7f0*/  LOP3.LUT R17, R0.reuse, 0x40, RZ, 0xfc, !PT ;  /* 0x0000004000117812 */ /* 0x040fe200078efcff */
[----:B------:R-:W-:Y:S01]  /*c800*/  CS2R R24, SRZ ;  /* 0x0000000000187805 */ /* 0x000fe2000001ff00 */
[C---:B------:R-:W-:Y:S01]  /*c810*/  LOP3.LUT R4, R0.reuse, 0x60, RZ, 0xfc, !PT ;  /* 0x0000006000047812 */ /* 0x040fe200078efcff */
[----:B------:R-:W-:Y:S01]  /*c820*/  CS2R R26, SRZ ;  /* 0x00000000001a7805 */ /* 0x000fe2000001ff00 */
[-C--:B------:R-:W-:Y:S01]  /*c830*/  ISETP.GE.AND P2, PT, R0, R183.reuse, PT ;  /* 0x000000b70000720c */ /* 0x080fe20003f46270 */
[----:B------:R-:W-:Y:S01]  /*c840*/  CS2R R28, SRZ ;  /* 0x00000000001c7805 */ /* 0x000fe2000001ff00 */
[----:B------:R-:W-:-:S02]  /*c850*/  ISETP.GE.AND P3, PT, R18, R183, PT ;  /* 0x000000b71200720c */ /* 0x000fc40003f66270 */
[-C--:B------:R-:W-:Y:S02]  /*c860*/  ISETP.GE.AND P4, PT, R17, R183.reuse, PT ;  /* 0x000000b71100720c */ /* 0x080fe40003f86270 */
[----:B------:R-:W-:Y:S02]  /*c870*/  ISETP.GE.AND P5, PT, R4, R183, PT ;  /* 0x000000b70400720c */ /* 0x000fe40003fa6270 */
[C---:B------:R-:W-:Y:S02]  /*c880*/  LOP3.LUT R5, R0.reuse, 0x80, RZ, 0xfc, !PT ;  /* 0x0000008000057812 */ /* 0x040fe400078efcff */
[----:B------:R-:W-:Y:S02]  /*c890*/  MOV R19, RZ ;  /* 0x000000ff00137202 */ /* 0x000fe40000000f00 */
[C---:B------:R-:W-:Y:S02]  /*c8a0*/  LOP3.LUT R6, R0.reuse, 0xa0, RZ, 0xfc, !PT ;  /* 0x000000a000067812 */ /* 0x040fe400078efcff */
[C---:B------:R-:W-:Y:S01]  /*c8b0*/  LOP3.LUT R7, R0.reuse, 0xc0, RZ, 0xfc, !PT ;  /* 0x000000c000077812 */ /* 0x040fe200078efcff */
[----:B------:R-:W2:Y:S01]  /*c8c0*/  @!P2 LDG.E R243, [R86.64] ;  /* 0x0000000656f3a981 */ /* 0x000ea2000c1e1900 */
[----:B------:R-:W-:-:S02]  /*c8d0*/  LOP3.LUT R8, R0, 0xe0, RZ, 0xfc, !PT ;  /* 0x000000e000087812 */ /* 0x000fc400078efcff */
[C---:B------:R-:W-:Y:S01]  /*c8e0*/  LOP3.LUT R9, R0.reuse, 0x100, RZ, 0xfc, !PT ;  /* 0x0000010000097812 */ /* 0x040fe200078efcff */
[----:B------:R-:W3:Y:S01]  /*c8f0*/  @!P3 LDG.E R20, [R86.64+0x80] ;  /* 0x000080065614b981 */ /* 0x000ee2000c1e1900 */
[-C--:B------:R-:W-:Y:S02]  /*c900*/  ISETP.GE.AND P6, PT, R5, R183.reuse, PT ;  /* 0x000000b70500720c */ /* 0x080fe40003fc6270 */
[----:B------:R-:W-:Y:S01]  /*c910*/  LOP3.LUT R10, R0, 0x120, RZ, 0xfc, !PT ;  /* 0x00000120000a7812 */ /* 0x000fe200078efcff */
[----:B------:R-:W4:Y:S01]  /*c920*/  @!P4 LDG.E R19, [R86.64+0x100] ;  /* 0x000100065613c981 */ /* 0x000f22000c1e1900 */
[-C--:B------:R-:W-:Y:S02]  /*c930*/  ISETP.GE.AND P0, PT, R6, R183.reuse, PT ;  /* 0x000000b70600720c */ /* 0x080fe40003f06270 */
[-C--:B------:R-:W-:Y:S01]  /*c940*/  ISETP.GE.AND P2, PT, R7, R183.reuse, PT ;  /* 0x000000b70700720c */ /* 0x080fe20003f46270 */
[----:B------:R-:W5:Y:S01]  /*c950*/  @!P5 LDG.E R22, [R86.64+0x180] ;  /* 0x000180065616d981 */ /* 0x000f62000c1e1900 */
[----:B------:R-:W-:-:S02]  /*c960*/  ISETP.GE.AND P3, PT, R8, R183, PT ;  /* 0x000000b70800720c */ /* 0x000fc40003f66270 */
[-C--:B------:R-:W-:Y:S02]  /*c970*/  ISETP.GE.AND P4, PT, R9, R183.reuse, PT ;  /* 0x000000b70900720c */ /* 0x080fe40003f86270 */
[----:B------:R-:W-:Y:S01]  /*c980*/  ISETP.GE.AND P5, PT, R10, R183, PT ;  /* 0x000000b70a00720c */ /* 0x000fe20003fa6270 */
[----:B------:R-:W5:Y:S01]  /*c990*/  @!P6 LDG.E R21, [R86.64+0x200] ;  /* 0x000200065615e981 */ /* 0x000f62000c1e1900 */
[C---:B------:R-:W-:Y:S02]  /*c9a0*/  LOP3.LUT R11, R0.reuse, 0x140, RZ, 0xfc, !PT ;  /* 0x00000140000b7812 */ /* 0x040fe400078efcff */
[C---:B------:R-:W-:Y:S01]  /*c9b0*/  LOP3.LUT R12, R0.reuse, 0x160, RZ, 0xfc, !PT ;  /* 0x00000160000c7812 */ /* 0x040fe200078efcff */
[----:B------:R-:W5:Y:S01]  /*c9c0*/  @!P0 LDG.E R24, [R86.64+0x280] ;  /* 0x0002800656188981 */ /* 0x000f62000c1e1900 */
[C---:B------:R-:W-:Y:S02]  /*c9d0*/  LOP3.LUT R13, R0.reuse, 0x180, RZ, 0xfc, !PT ;  /* 0x00000180000d7812 */ /* 0x040fe400078efcff */
[C---:B------:R-:W-:Y:S01]  /*c9e0*/  LOP3.LUT R14, R0.reuse, 0x1a0, RZ, 0xfc, !PT ;  /* 0x000001a0000e7812 */ /* 0x040fe200078efcff */
[----:B------:R-:W5:Y:S01]  /*c9f0*/  @!P2 LDG.E R23, [R86.64+0x300] ;  /* 0x000300065617a981 */ /* 0x000f62000c1e1900 */
[----:B------:R-:W-:-:S02]  /*ca00*/  LOP3.LUT R15, R0, 0x1c0, RZ, 0xfc, !PT ;  /* 0x000001c0000f7812 */ /* 0x000fc400078efcff */
[-C--:B------:R-:W-:Y:S01]  /*ca10*/  ISETP.GE.AND P6, PT, R11, R183.reuse, PT ;  /* 0x000000b70b00720c */ /* 0x080fe20003fc6270 */
[----:B------:R-:W5:Y:S01]  /*ca20*/  @!P3 LDG.E R26, [R86.64+0x380] ;  /* 0x00038006561ab981 */ /* 0x000f62000c1e1900 */
[----:B------:R-:W-:Y:S02]  /*ca30*/  LOP3.LUT R16, R0, 0x1e0, RZ, 0xfc, !PT ;  /* 0x000001e000107812 */ /* 0x000fe400078efcff */
[-C--:B------:R-:W-:Y:S01]  /*ca40*/  ISETP.GE.AND P0, PT, R12, R183.reuse, PT ;  /* 0x000000b70c00720c */ /* 0x080fe20003f06270 */
[----:B------:R-:W5:Y:S01]  /*ca50*/  @!P4 LDG.E R25, [R86.64+0x400] ;  /* 0x000400065619c981 */ /* 0x000f62000c1e1900 */
[-C--:B------:R-:W-:Y:S02]  /*ca60*/  ISETP.GE.AND P2, PT, R13, R183.reuse, PT ;  /* 0x000000b70d00720c */ /* 0x080fe40003f46270 */
[-C--:B------:R-:W-:Y:S01]  /*ca70*/  ISETP.GE.AND P3, PT, R14, R183.reuse, PT ;  /* 0x000000b70e00720c */ /* 0x080fe20003f66270 */
[----:B------:R-:W5:Y:S01]  /*ca80*/  @!P5 LDG.E R28, [R86.64+0x480] ;  /* 0x00048006561cd981 */ /* 0x000f62000c1e1900 */
[----:B------:R-:W-:-:S02]  /*ca90*/  ISETP.GE.AND P4, PT, R15, R183, PT ;  /* 0x000000b70f00720c */ /* 0x000fc40003f86270 */
[----:B------:R-:W-:Y:S01]  /*caa0*/  ISETP.GE.AND P5, PT, R16, R183, PT ;  /* 0x000000b71000720c */ /* 0x000fe20003fa6270 */
[----:B------:R-:W5:Y:S01]  /*cab0*/  @!P6 LDG.E R27, [R86.64+0x500] ;  /* 0x00050006561be981 */ /* 0x000f62000c1e1900 */
[----:B------:R-:W-:Y:S02]  /*cac0*/  MOV R32, RZ ;  /* 0x000000ff00207202 */ /* 0x000fe40000000f00 */
[----:B------:R-:W-:Y:S02]  /*cad0*/  MOV R30, RZ ;  /* 0x000000ff001e7202 */ /* 0x000fe40000000f00 */
[----:B------:R-:W-:Y:S02]  /*cae0*/  MOV R34, RZ ;  /* 0x000000ff00227202 */ /* 0x000fe40000000f00 */
[----:B------:R-:W-:Y:S01]  /*caf0*/  MOV R52, RZ ;  /* 0x000000ff00347202 */ /* 0x000fe20000000f00 */
        /* <DEDUP_REMOVED lines=25> */
[----:B------:R-:W3:Y:S01]  /*cc90*/  LDS R22, [R3.X4+0x10] ;  /* 0x0000100003167984 */ /* 0x000ee20000004800 */
[----:B0-----:R-:W-:-:S03]  /*cca0*/  FADD.FTZ R23, R19, UR5 ;  /* 0x0000000513177e21 */ /* 0x001fc60008010000 */
[----:B------:R-:W-:Y:S01]  /*ccb0*/  LDS R19, [R3.X4+0x14] ;  /* 0x0000140003137984 */ /* 0x000fe20000004800 */
[----:B-1----:R-:W-:-:S03]  /*ccc0*/  FADD.FTZ R26, R20, UR5 ;  /* 0x00000005141a7e21 */ /* 0x002fc60008010000 */
[----:B------:R-:W0:Y:S01]  /*ccd0*/  LDS R20, [R3.X4+0x18] ;  /* 0x0000180003147984 */ /* 0x000e220000004800 */
[----:B------:R-:W-:Y:S01]  /*cce0*/  FSETP.GTU.FTZ.AND P5, PT, R23, 20, PT ;  /* 0x41a000001700780b */ /* 0x000fe20003fbc000 */
[----:B--2---:R-:W-:Y:S02]  /*ccf0*/  FADD.FTZ R27, R21, UR5 ;  /* 0x00000005151b7e21 */ /* 0x004fe40008010000 */
[----:B------:R-:W1:Y:S03]  /*cd00*/  LDS R21, [R3.X4+0x1c] ;  /* 0x00001c0003157984 */ /* 0x000e660000004800 */
[----:B------:R-:W-:Y:S01]  /*cd10*/  FSETP.GTU.FTZ.AND P0, PT, R27, 20, PT ;  /* 0x41a000001b00780b */ /* 0x000fe20003f1c000 */
[----:B---3--:R-:W-:Y:S01]  /*cd20*/  FADD.FTZ R22, R22, UR5 ;  /* 0x0000000516167e21 */ /* 0x008fe20008010000 */
[----:B------:R-:W-:-:S05]  /*cd30*/  FSETP.GTU.FTZ.AND P6, PT, R26, 20, PT ;  /* 0x41a000001a00780b */ /* 0x000fca0003fdc000 */
[----:B------:R-:W-:Y:S01]  /*cd40*/  @!P5 FMUL.FTZ R23, R23, -1.4426950216293334961 ;  /* 0xbfb8aa3b1717d820 */ /* 0x000fe20000410000 */
[----:B------:R-:W-:-:S03]  /*cd50*/  FSETP.GTU.FTZ.AND P2, PT, R22, 20, PT ;  /* 0x41a000001600780b */ /* 0x000fc60003f5c000 */
[----:B------:R2:W3:Y:S02]  /*cd60*/  @!P5 MUFU.EX2 R24, R23 ;  /* 0x000000170018d308 */ /* 0x0004e40000000800 */
[----:B------:R-:W-:Y:S01]  /*cd70*/  @!P0 FMUL.FTZ R27, R27, -1.4426950216293334961 ;  /* 0xbfb8aa3b1b1b8820 */ /* 0x000fe20000410000 */
[----:B--2---:R-:W2:Y:S05]  /*cd80*/  LDS R23, [R3.X4+0x24] ;  /* 0x0000240003177984 */ /* 0x004eaa0000004800 */
[----:B------:R-:W4:Y:S02]  /*cd90*/  @!P0 MUFU.EX2 R27, R27 ;  /* 0x0000001b001b8308 */ /* 0x000f240000000800 */
[----:B------:R-:W-:-:S02]  /*cda0*/  @!P2 FMUL.FTZ R28, R22, -1.4426950216293334961 ;  /* 0xbfb8aa3b161ca820 */ /* 0x000fc40000410000 */
[----:B------:R-:W-:Y:S01]  /*cdb0*/  @!P6 FMUL.FTZ R26, R26, -1.4426950216293334961 ;  /* 0xbfb8aa3b1a1ae820 */ /* 0x000fe20000410000 */
[----:B------:R-:W5:Y:S01]  /*cdc0*/  LDS R22, [R3.X4+0x20] ;  /* 0x0000200003167984 */ /* 0x000f620000004800 */
[----:B---3--:R-:W-:-:S03]  /*cdd0*/  @!P5 FADD.FTZ R25, R24, 1 ;  /* 0x3f8000001819d421 */ /* 0x008fc60000010000 */
[----:B------:R-:W3:Y:S01]  /*cde0*/  LDS R24, [R3.X4+0x28] ;  /* 0x0000280003187984 */ /* 0x000ee20000004800 */
[----:B------:R-:W1:Y:S01]  /*cdf0*/  @!P6 MUFU.EX2 R26, R26 ;  /* 0x0000001a001ae308 */ /* 0x000e620000000800 */
[----:B0-----:R-:W-:Y:S02]  /*ce00*/  FADD.FTZ R20, R20, UR5 ;  /* 0x0000000514147e21 */ /* 0x001fe40008010000 */
[----:B----4-:R-:W-:-:S05]  /*ce10*/  @!P0 FADD.FTZ R27, R27, 1 ;  /* 0x3f8000001b1b8421 */ /* 0x010fca0000010000 */
[----:B------:R-:W0:Y:S01]  /*ce20*/  @!P2 MUFU.EX2 R28, R28 ;  /* 0x0000001c001ca308 */ /* 0x000e220000000800 */
[----:B------:R-:W-:-:S07]  /*ce30*/  FSETP.GTU.FTZ.AND P4, PT, R20, 20, PT ;  /* 0x41a000001400780b */ /* 0x000fce0003f9c000 */
[----:B------:R-:W4:Y:S01]  /*ce40*/  @!P5 MUFU.RCP R25, R25 ;  /* 0x000000190019d308 */ /* 0x000f220000001000 */
[----:B-1----:R-:W-:-:S07]  /*ce50*/  @!P6 FADD.FTZ R26, R26, 1 ;  /* 0x3f8000001a1ae421 */ /* 0x002fce0000010000 */
[----:B------:R-:W1:Y:S01]  /*ce60*/  @!P0 MUFU.RCP R27, R27 ;  /* 0x0000001b001b8308 */ /* 0x000e620000001000 */
[----:B------:R-:W-:Y:S02]  /*ce70*/  FADD.FTZ R19, R19, UR5 ;  /* 0x0000000513137e21 */ /* 0x000fe40008010000 */
[----:B------:R-:W-:Y:S02]  /*ce80*/  FADD.FTZ R21, R21, UR5 ;  /* 0x0000000515157e21 */ /* 0x000fe40008010000 */
[----:B------:R-:W-:Y:S01]  /*ce90*/  @!P4 FMUL.FTZ R20, R20, -1.4426950216293334961 ;  /* 0xbfb8aa3b1414c820 */ /* 0x000fe20000410000 */
[----:B------:R-:W-:Y:S01]  /*cea0*/  FSETP.GTU.FTZ.AND P3, PT, R19, 20, PT ;  /* 0x41a000001300780b */ /* 0x000fe20003f7c000 */
[----:B0-----:R-:W-:Y:S01]  /*ceb0*/  @!P2 FADD.FTZ R28, R28, 1 ;  /* 0x3f8000001c1ca421 */ /* 0x001fe20000010000 */
[----:B------:R-:W0:Y:S01]  /*cec0*/  @!P6 MUFU.RCP R26, R26 ;  /* 0x0000001a001ae308 */ /* 0x000e220000001000 */
[----:B----4-:R-:W-:Y:S01]  /*ced0*/  @!P5 FMUL.FTZ R50, R50, R25 ;  /* 0x000000193232d220 */ /* 0x010fe20000410000 */
[----:B------:R-:W-:Y:S01]  /*cee0*/  FSETP.GTU.FTZ.AND P5, PT, R21, 20, PT ;  /* 0x41a000001500780b */ /* 0x000fe20003fbc000 */
[----:B--2---:R-:W-:-:S05]  /*cef0*/  FADD.FTZ R23, R23, UR5 ;  /* 0x0000000517177e21 */ /* 0x004fca0008010000 */
[----:B------:R-:W2:Y:S01]  /*cf00*/  @!P4 MUFU.EX2 R20, R20 ;  /* 0x000000140014c308 */ /* 0x000ea20000000800 */
[----:B-1----:R-:W-:Y:S01]  /*cf10*/  @!P0 FMUL.FTZ R48, R48, R27 ;  /* 0x0000001b30308220 */ /* 0x002fe20000410000 */
[----:B------:R-:W-:-:S06]  /*cf20*/  FSETP.GTU.FTZ.AND P0, PT, R23, 20, PT ;  /* 0x41a000001700780b */ /* 0x000fcc0003f1c000 */
[----:B------:R-:W1:Y:S01]  /*cf30*/  @!P2 MUFU.RCP R28, R28 ;  /* 0x0000001c001ca308 */ /* 0x000e620000001000 */
[----:B-----5:R-:W-:Y:S02]  /*cf40*/  FADD.FTZ R22, R22, UR5 ;  /* 0x0000000516167e21 */ /* 0x020fe40008010000 */
[----:B------:R-:W-:Y:S02]  /*cf50*/  @!P3 FMUL.FTZ R19, R19, -1.4426950216293334961 ;  /* 0xbfb8aa3b1313b820 */ /* 0x000fe40000410000 */
[----:B------:R-:W-:Y:S02]  /*cf60*/  @!P5 FMUL.FTZ R21, R21, -1.4426950216293334961 ;  /* 0xbfb8aa3b1515d820 */ /* 0x000fe40000410000 */
[----:B0-----:R-:W-:Y:S01]  /*cf70*/  @!P6 FMUL.FTZ R49, R49, R26 ;  /* 0x0000001a3131e220 */ /* 0x001fe20000410000 */
[----:B------:R-:W-:Y:S01]  /*cf80*/  FSETP.GTU.FTZ.AND P6, PT, R22, 20, PT ;  /* 0x41a000001600780b */ /* 0x000fe20003fdc000 */
[----:B---3--:R-:W-:Y:S01]  /*cf90*/  FADD.FTZ R24, R24, UR5 ;  /* 0x0000000518187e21 */ /* 0x008fe20008010000 */
[----:B------:R-:W0:Y:S01]  /*cfa0*/  @!P3 MUFU.EX2 R19, R19 ;  /* 0x000000130013b308 */ /* 0x000e220000000800 */
[----:B------:R-:W-:-:S02]  /*cfb0*/  @!P0 FMUL.FTZ R26, R23, -1.4426950216293334961 ;  /* 0xbfb8aa3b171a8820 */ /* 0x000fc40000410000 */
[----:B--2---:R-:W-:Y:S02]  /*cfc0*/  @!P4 FADD.FTZ R23, R20, 1 ;  /* 0x3f8000001417c421 */ /* 0x004fe40000010000 */
[----:B------:R-:W2:Y:S01]  /*cfd0*/  LDS R20, [R3.X4+0x30] ;  /* 0x0000300003147984 */ /* 0x000ea20000004800 */
[----:B-1----:R-:W-:Y:S02]  /*cfe0*/  @!P2 FMUL.FTZ R47, R47, R28 ;  /* 0x0000001c2f2fa220 */ /* 0x002fe40000410000 */
[----:B------:R-:W1:Y:S01]  /*cff0*/  @!P5 MUFU.EX2 R21, R21 ;  /* 0x000000150015d308 */ /* 0x000e620000000800 */
[----:B------:R-:W-:Y:S02]  /*d000*/  FSETP.GTU.FTZ.AND P2, PT, R24, 20, PT ;  /* 0x41a000001800780b */ /* 0x000fe40003f5c000 */
[----:B------:R-:W-:Y:S02]  /*d010*/  @!P6 FMUL.FTZ R25, R22, -1.4426950216293334961 ;  /* 0xbfb8aa3b1619e820 */ /* 0x000fe40000410000 */
[----:B0-----:R-:W-:-:S04]  /*d020*/  @!P3 FADD.FTZ R22, R19, 1 ;  /* 0x3f8000001316b421 */ /* 0x001fc80000010000 */
[----:B------:R-:W0:Y:S01]  /*d030*/  @!P6 MUFU.EX2 R25, R25 ;  /* 0x000000190019e308 */ /* 0x000e220000000800 */
[----:B------:R-:W3:Y:S04]  /*d040*/  LDS R19, [R3.X4+0x2c] ;  /* 0x00002c0003137984 */ /* 0x000ee80000004800 */
[----:B------:R-:W-:Y:S02]  /*d050*/  @!P2 FMUL.FTZ R27, R24, -1.4426950216293334961 ;  /* 0xbfb8aa3b181ba820 */ /* 0x000fe40000410000 */
[----:B-1----:R-:W-:Y:S02]  /*d060*/  @!P5 FADD.FTZ R24, R21, 1 ;  /* 0x3f8000001518d421 */ /* 0x002fe40000010000 */
[----:B------:R-:W1:Y:S01]  /*d070*/  LDS R21, [R3.X4+0x34] ;  /* 0x0000340003157984 */ /* 0x000e620000004800 */
[----:B------:R-:W4:Y:S08]  /*d080*/  @!P0 MUFU.EX2 R26, R26 ;  /* 0x0000001a001a8308 */ /* 0x000f300000000800 */
[----:B------:R5:W-:Y:S02]  /*d090*/  @!P4 MUFU.RCP R28, R23 ;  /* 0x00000017001cc308 */ /* 0x000be40000001000 */
[----:B-----5:R-:W5:Y:S06]  /*d0a0*/  LDS R23, [R3.X4+0x3c] ;  /* 0x00003c0003177984 */ /* 0x020f6c0000004800 */
[----:B------:R-:W2:Y:S01]  /*d0b0*/  @!P2 MUFU.EX2 R27, R27 ;  /* 0x0000001b001ba308 */ /* 0x000ea20000000800 */
[----:B0-----:R-:W-:-:S07]  /*d0c0*/  @!P6 FADD.FTZ R25, R25, 1 ;  /* 0x3f8000001919e421 */ /* 0x001fce0000010000 */
[----:B------:R0:W1:Y:S01]  /*d0d0*/  @!P5 MUFU.RCP R31, R24 ;  /* 0x00000018001fd308 */ /* 0x0000620000001000 */
[----:B----4-:R-:W-:Y:S01]  /*d0e0*/  @!P0 FADD.FTZ R26, R26, 1 ;  /* 0x3f8000001a1a8421 */ /* 0x010fe20000010000 */
[----:B0-----:R-:W-:-:S06]  /*d0f0*/  SHF.L.U32 R24, R177, 0x4, RZ ;  /* 0x00000004b1187819 */ /* 0x001fcc00000006ff */
[----:B------:R0:W-:Y:S01]  /*d100*/  @!P6 MUFU.RCP R30, R25 ;  /* 0x00000019001ee308 */ /* 0x0001e20000001000 */
[----:B--2---:R-:W-:-:S07]  /*d110*/  @!P2 FADD.FTZ R27, R27, 1 ;  /* 0x3f8000001b1ba421 */ /* 0x004fce0000010000 */
[----:B------:R2:W4:Y:S01]  /*d120*/  @!P3 MUFU.RCP R29, R22 ;  /* 0x00000016001db308 */ /* 0x0005220000001000 */
[----:B0-----:R-:W-:Y:S02]  /*d130*/  LOP3.LUT R25, R24, 0xfffffe00, RZ, 0xc0, !PT ;  /* 0xfffffe0018197812 */ /* 0x001fe400078ec0ff */
[----:B------:R-:W0:Y:S05]  /*d140*/  LDS R24, [R3.X4] ;  /* 0x0000000003187984 */ /* 0x000e2a0000004800 */
[----:B------:R1:W-:Y:S01]  /*d150*/  @!P0 MUFU.RCP R33, R26 ;  /* 0x0000001a00218308 */ /* 0x0003e20000001000 */
[----:B--2---:R-:W2:Y:S04]  /*d160*/  LDS R22, [R3.X4+0x38] ;  /* 0x0000380003167984 */ /* 0x004ea80000004800 */
[----:B------:R-:W-:Y:S01]  /*d170*/  BAR.SYNC.DEFER_BLOCKING 0x0 ;  /* 0x0000000000007b1d */ /* 0x000fe20000010000 */
[----:B-1----:R-:W-:-:S05]  /*d180*/  FADD.FTZ R26, R20, UR5 ;  /* 0x00000005141a7e21 */ /* 0x002fca0008010000 */
[----:B------:R1:W5:Y:S01]  /*d190*/  @!P2 MUFU.RCP R32, R27 ;  /* 0x0000001b0020a308 */ /* 0x0003620000001000 */
[----:B------:R-:W-:Y:S01]  /*d1a0*/  @!P5 FMUL.FTZ R44, R44, R31 ;  /* 0x0000001f2c2cd220 */ /* 0x000fe20000410000 */
[----:B------:R-:W-:Y:S02]  /*d1b0*/  FSETP.GTU.FTZ.AND P5, PT, R26, 20, PT ;  /* 0x41a000001a00780b */ /* 0x000fe40003fbc000 */
[----:B------:R-:W-:Y:S01]  /*d1c0*/  LEA R60, R180, R25, 0x4 ;  /* 0x00000019b43c7211 */ /* 0x000fe200078e20ff */
[----:B------:R-:W-:Y:S02]  /*d1d0*/  @!P4 FMUL.FTZ R45, R45, R28 ;  /* 0x0000001c2d2dc220 */ /* 0x000fe40000410000 */
[----:B---3--:R-:W-:Y:S01]  /*d1e0*/  FADD.FTZ R19, R19, UR5 ;  /* 0x0000000513137e21 */ /* 0x008fe20008010000 */
[----:B------:R-:W-:Y:S01]  /*d1f0*/  IADD3 R25, R60, 0x1, RZ ;  /* 0x000000013c197810 */ /* 0x000fe20007ffe0ff */
[----:B----4-:R-:W-:Y:S01]  /*d200*/  @!P3 FMUL.FTZ R46, R46, R29 ;  /* 0x0000001d2e2eb220 */ /* 0x010fe20000410000 */
[C---:B-1----:R-:W-:Y:S01]  /*d210*/  IADD3 R27, R60.reuse, 0x2, RZ ;  /* 0x000000023c1b7810 */ /* 0x042fe20007ffe0ff */
[----:B------:R-:W-:Y:S01]  /*d220*/  FADD.FTZ R57, R21, UR5 ;  /* 0x0000000515397e21 */ /* 0x000fe20008010000 */
[C---:B------:R-:W-:Y:S01]  /*d230*/  IADD3 R28, R60.reuse, 0x3, RZ ;  /* 0x000000033c1c7810 */ /* 0x040fe20007ffe0ff */
[----:B------:R-:W-:Y:S01]  /*d240*/  @!P6 FMUL.FTZ R43, R43, R30 ;  /* 0x0000001e2b2be220 */ /* 0x000fe20000410000 */
[----:B------:R-:W-:Y:S01]  /*d250*/  IADD3 R29, R60, 0x4, RZ ;  /* 0x000000043c1d7810 */ /* 0x000fe20007ffe0ff */
[----:B------:R-:W-:Y:S01]  /*d260*/  @!P5 FMUL.FTZ R21, R26, -1.4426950216293334961 ;  /* 0xbfb8aa3b1a15d820 */ /* 0x000fe20000410000 */
[----:B------:R-:W-:Y:S01]  /*d270*/  IADD3 R30, R60, 0x5, RZ ;  /* 0x000000053c1e7810 */ /* 0x000fe20007ffe0ff */
[----:B-----5:R-:W-:Y:S01]  /*d280*/  @!P2 FMUL.FTZ R41, R41, R32 ;  /* 0x000000202929a220 */ /* 0x020fe20000410000 */
[-C--:B------:R-:W-:Y:S01]  /*d290*/  LEA.HI.SX32 R26, R25, R60.reuse, 0x1b ;  /* 0x0000003c191a7211 */ /* 0x080fe200078fdaff */
[----:B------:R-:W-:Y:S01]  /*d2a0*/  @!P0 FMUL.FTZ R42, R42, R33 ;  /* 0x000000212a2a8220 */ /* 0x000fe20000410000 */
[----:B------:R-:W-:Y:S01]  /*d2b0*/  IADD3 R31, R60, 0x6, RZ ;  /* 0x000000063c1f7810 */ /* 0x000fe20007ffe0ff */
[----:B------:R-:W-:Y:S01]  /*d2c0*/  FADD.FTZ R59, R23, UR5 ;  /* 0x00000005173b7e21 */ /* 0x000fe20008010000 */
[----:B------:R-:W-:-:S02]  /*d2d0*/  LEA.HI.SX32 R27, R27, R60, 0x1b ;  /* 0x0000003c1b1b7211 */ /* 0x000fc400078fdaff */
[----:B------:R-:W-:Y:S02]  /*d2e0*/  FSETP.GTU.FTZ.AND P6, PT, R19, 20, PT ;  /* 0x41a000001300780b */ /* 0x000fe40003fdc000 */
[----:B------:R-:W-:Y:S02]  /*d2f0*/  IADD3 R32, R60, 0x7, RZ ;  /* 0x000000073c207810 */ /* 0x000fe40007ffe0ff */
[-C--:B------:R-:W-:Y:S01]  /*d300*/  LEA.HI.SX32 R28, R28, R60.reuse, 0x1b ;  /* 0x0000003c1c1c7211 */ /* 0x080fe200078fdaff */
[----:B------:R-:W-:Y:S01]  /*d310*/  STS [R3.X4], R172 ;  /* 0x000000ac03007388 */ /* 0x000fe20000004800 */
[C---:B------:R-:W-:Y:S02]  /*d320*/  IADD3 R33, R60.reuse, 0x8, RZ ;  /* 0x000000083c217810 */ /* 0x040fe40007ffe0ff */
[----:B------:R-:W-:Y:S01]  /*d330*/  LEA.HI.SX32 R29, R29, R60, 0x1b ;  /* 0x0000003c1d1d7211 */ /* 0x000fe200078fdaff */
[----:B------:R-:W-:Y:S01]  /*d340*/  STS [R26.X4+0x4], R171 ;  /* 0x000004ab1a007388 */ /* 0x000fe20000004800 */
[----:B------:R-:W-:-:S02]  /*d350*/  IADD3 R34, R60, 0x9, RZ ;  /* 0x000000093c227810 */ /* 0x000fc40007ffe0ff */
[-C--:B------:R-:W-:Y:S01]  /*d360*/  LEA.HI.SX32 R30, R30, R60.reuse, 0x1b ;  /* 0x0000003c1e1e7211 */ /* 0x080fe200078fdaff */
[----:B------:R-:W-:Y:S01]  /*d370*/  STS [R27.X4+0x8], R170 ;  /* 0x000008aa1b007388 */ /* 0x000fe20000004800 */
[C---:B------:R-:W-:Y:S02]  /*d380*/  IADD3 R35, R60.reuse, 0xa, RZ ;  /* 0x0000000a3c237810 */ /* 0x040fe40007ffe0ff */
[-C--:B------:R-:W-:Y:S01]  /*d390*/  LEA.HI.SX32 R31, R31, R60.reuse, 0x1b ;  /* 0x0000003c1f1f7211 */ /* 0x080fe200078fdaff */
[----:B------:R-:W-:Y:S01]  /*d3a0*/  STS [R28.X4+0xc], R169 ;  /* 0x00000ca91c007388 */ /* 0x000fe20000004800 */
[----:B------:R-:W-:Y:S02]  /*d3b0*/  IADD3 R52, R60, 0xb, RZ ;  /* 0x0000000b3c347810 */ /* 0x000fe40007ffe0ff */
[----:B------:R-:W-:Y:S01]  /*d3c0*/  LEA.HI.SX32 R32, R32, R60, 0x1b ;  /* 0x0000003c20207211 */ /* 0x000fe200078fdaff */
[----:B------:R-:W-:Y:S01]  /*d3d0*/  STS [R29.X4+0x10], R168 ;  /* 0x000010a81d007388 */ /* 0x000fe20000004800 */
[----:B------:R-:W-:-:S02]  /*d3e0*/  FSETP.GTU.FTZ.AND P4, PT, R57, 20, PT ;  /* 0x41a000003900780b */ /* 0x000fc40003f9c000 */
[C---:B------:R-:W-:Y:S02]  /*d3f0*/  IADD3 R53, R60.reuse, 0xc, RZ ;  /* 0x0000000c3c357810 */ /* 0x040fe40007ffe0ff */
[----:B------:R-:W-:Y:S02]  /*d400*/  FSETP.GTU.FTZ.AND P2, PT, R59, 20, PT ;  /* 0x41a000003b00780b */ /* 0x000fe40003f5c000 */
[-C--:B------:R-:W-:Y:S01]  /*d410*/  LEA.HI.SX32 R33, R33, R60.reuse, 0x1b ;  /* 0x0000003c21217211 */ /* 0x080fe200078fdaff */
[----:B------:R-:W-:Y:S01]  /*d420*/  STS [R30.X4+0x14], R167 ;  /* 0x000014a71e007388 */ /* 0x000fe20000004800 */
[----:B------:R-:W-:Y:S02]  /*d430*/  IADD3 R54, R60, 0xd, RZ ;  /* 0x0000000d3c367810 */ /* 0x000fe40007ffe0ff */
[----:B------:R-:W-:Y:S01]  /*d440*/  LEA.HI.SX32 R34, R34, R60, 0x1b ;  /* 0x0000003c22227211 */ /* 0x000fe200078fdaff */
[----:B------:R-:W-:Y:S01]  /*d450*/  STS [R31.X4+0x18], R166 ;  /* 0x000018a61f007388 */ /* 0x000fe20000004800 */
[----:B------:R-:W-:-:S02]  /*d460*/  IADD3 R55, R60, 0xe, RZ ;  /* 0x0000000e3c377810 */ /* 0x000fc40007ffe0ff */
[-C--:B------:R-:W-:Y:S01]  /*d470*/  LEA.HI.SX32 R35, R35, R60.reuse, 0x1b ;  /* 0x0000003c23237211 */ /* 0x080fe200078fdaff */
[----:B------:R-:W-:Y:S01]  /*d480*/  STS [R32.X4+0x1c], R165 ;  /* 0x00001ca520007388 */ /* 0x000fe20000004800 */
[----:B------:R-:W-:Y:S02]  /*d490*/  IADD3 R56, R60, 0xf, RZ ;  /* 0x0000000f3c387810 */ /* 0x000fe40007ffe0ff */
[-C--:B------:R-:W-:Y:S01]  /*d4a0*/  LEA.HI.SX32 R52, R52, R60.reuse, 0x1b ;  /* 0x0000003c34347211 */ /* 0x080fe200078fdaff */
[----:B------:R-:W-:Y:S01]  /*d4b0*/  STS [R33.X4+0x20], R164 ;  /* 0x000020a421007388 */ /* 0x000fe20000004800 */
[-C--:B------:R-:W-:Y:S02]  /*d4c0*/  LEA.HI.SX32 R53, R53, R60.reuse, 0x1b ;  /* 0x0000003c35357211 */ /* 0x080fe400078fdaff */
[-C--:B------:R-:W-:Y:S01]  /*d4d0*/  LEA.HI.SX32 R54, R54, R60.reuse, 0x1b ;  /* 0x0000003c36367211 */ /* 0x080fe200078fdaff */
[----:B------:R-:W-:Y:S01]  /*d4e0*/  STS [R34.X4+0x24], R163 ;  /* 0x000024a322007388 */ /* 0x000fe20000004800 */
[-C--:B------:R-:W-:Y:S01]  /*d4f0*/  LEA.HI.SX32 R55, R55, R60.reuse, 0x1b ;  /* 0x0000003c37377211 */ /* 0x080fe200078fdaff */
[----:B------:R-:W-:Y:S01]  /*d500*/  @!P6 FMUL.FTZ R19, R19, -1.4426950216293334961 ;  /* 0xbfb8aa3b1313e820 */ /* 0x000fe20000410000 */
[----:B------:R-:W-:Y:S01]  /*d510*/  LEA.HI.SX32 R56, R56, R60, 0x1b ;  /* 0x0000003c38387211 */ /* 0x000fe200078fdaff */
[----:B------:R-:W-:Y:S04]  /*d520*/  STS [R35.X4+0x28], R162 ;  /* 0x000028a223007388 */ /* 0x000fe80000004800 */
[----:B------:R-:W-:Y:S01]  /*d530*/  STS [R52.X4+0x2c], R161 ;  /* 0x00002ca134007388 */ /* 0x000fe20000004800 */
[----:B------:R1:W3:Y:S03]  /*d540*/  @!P6 MUFU.EX2 R20, R19 ;  /* 0x000000130014e308 */ /* 0x0002e60000000800 */
[----:B------:R-:W-:Y:S01]  /*d550*/  STS [R53.X4+0x30], R160 ;  /* 0x000030a035007388 */ /* 0x000fe20000004800 */
[----:B0-----:R-:W-:-:S03]  /*d560*/  FADD.FTZ R25, R24, UR5 ;  /* 0x0000000518197e21 */ /* 0x001fc60008010000 */
[----:B------:R-:W-:Y:S01]  /*d570*/  STS [R54.X4+0x34], R159 ;  /* 0x0000349f36007388 */ /* 0x000fe20000004800 */
[----:B------:R-:W-:-:S03]  /*d580*/  @!P2 FMUL.FTZ R24, R59, -1.4426950216293334961 ;  /* 0xbfb8aa3b3b18a820 */ /* 0x000fc60000410000 */
[----:B------:R-:W-:Y:S01]  /*d590*/  STS [R55.X4+0x38], R158 ;  /* 0x0000389e37007388 */ /* 0x000fe20000004800 */
[----:B-1----:R-:W-:-:S03]  /*d5a0*/  @!P4 FMUL.FTZ R19, R57, -1.4426950216293334961 ;  /* 0xbfb8aa3b3913c820 */ /* 0x002fc60000410000 */
        /* <DEDUP_REMOVED lines=20> */
[----:B--2---:R-:W-:Y:S01]  /*d6f0*/  FADD.FTZ R58, R22, UR5 ;  /* 0x00000005163a7e21 */ /* 0x004fe20008010000 */
[----:B------:R-:W-:-:S04]  /*d700*/  FSETP.GTU.FTZ.AND P0, PT, R25, 20, PT ;  /* 0x41a000001900780b */ /* 0x000fc80003f1c000 */
[C---:B------:R-:W-:Y:S01]  /*d710*/  FSETP.GTU.FTZ.AND P3, PT, R58.reuse, 20, PT ;  /* 0x41a000003a00780b */ /* 0x040fe20003f7c000 */
[----:B------:R-:W0:Y:S08]  /*d720*/  @!P5 MUFU.EX2 R21, R21 ;  /* 0x000000150015d308 */ /* 0x000e300000000800 */
[----:B------:R1:W2:Y:S01]  /*d730*/  @!P4 MUFU.EX2 R22, R19 ;  /* 0x000000130016c308 */ /* 0x0002a20000000800 */
[----:B------:R-:W4:Y:S03]  /*d740*/  LDS R89, [0x2100] ;  /* 0x00210000ff597984 */ /* 0x000f260000000800 */
[----:B------:R-:W-:-:S02]  /*d750*/  @!P3 FMUL.FTZ R23, R58, -1.4426950216293334961 ;  /* 0xbfb8aa3b3a17b820 */ /* 0x000fc40000410000 */
[----:B-1----:R-:W-:Y:S02]  /*d760*/  @!P0 FMUL.FTZ R19, R25, -1.4426950216293334961 ;  /* 0xbfb8aa3b19138820 */ /* 0x002fe40000410000 */
[----:B------:R-:W-:Y:S01]  /*d770*/  @!P2 MUFU.EX2 R24, R24 ;  /* 0x000000180018a308 */ /* 0x000fe20000000800 */
[----:B---3--:R-:W-:Y:S02]  /*d780*/  @!P6 FADD.FTZ R20, R20, 1 ;  /* 0x3f8000001414e421 */ /* 0x008fe40000010000 */
[----:B0-----:R-:W-:Y:S02]  /*d790*/  @!P5 FADD.FTZ R21, R21, 1 ;  /* 0x3f8000001515d421 */ /* 0x001fe40000010000 */
[----:B--2---:R-:W-:Y:S02]  /*d7a0*/  @!P4 FADD.FTZ R22, R22, 1 ;  /* 0x3f8000001616c421 */ /* 0x004fe40000010000 */
[----:B------:R-:W-:Y:S01]  /*d7b0*/  IMAD R60, R250, c[0x0][0x2d8], RZ ;  /* 0x0000b600fa3c7a24 */ /* 0x000fe200078e02ff */
[----:B------:R-:W0:Y:S03]  /*d7c0*/  @!P3 MUFU.EX2 R23, R23 ;  /* 0x000000170017b308 */ /* 0x000e260000000800 */
[----:B------:R-:W-:-:S05]  /*d7d0*/  IMAD R95, R249, c[0x0][0x2dc], R60 ;  /* 0x0000b700f95f7a24 */ /* 0x000fca00078e023c */
[----:B------:R-:W1:Y:S08]  /*d7e0*/  @!P0 MUFU.EX2 R19, R19 ;  /* 0x0000001300138308 */ /* 0x000e700000000800 */
[----:B------:R-:W2:Y:S08]  /*d7f0*/  @!P6 MUFU.RCP R25, R20 ;  /* 0x000000140019e308 */ /* 0x000eb00000001000 */
[----:B------:R3:W-:Y:S08]  /*d800*/  @!P5 MUFU.RCP R58, R21 ;  /* 0x00000015003ad308 */ /* 0x0007f00000001000 */
[----:B------:R5:W2:Y:S01]  /*d810*/  @!P4 MUFU.RCP R91, R22 ;  /* 0x00000016005bc308 */ /* 0x000aa20000001000 */
[----:B---3--:R-:W-:-:S05]  /*d820*/  IMAD.WIDE.U32 R20, R249, c[0x0][0x2d8], RZ ;  /* 0x0000b600f9147a25 */ /* 0x008fca00078e00ff */
[----:B------:R-:W-:Y:S01]  /*d830*/  IADD3 R21, R21, R95, RZ ;  /* 0x0000005f15157210 */ /* 0x000fe20007ffe0ff */
[----:B0-----:R-:W-:Y:S02]  /*d840*/  @!P3 FADD.FTZ R23, R23, 1 ;  /* 0x3f8000001717b421 */ /* 0x001fe40000010000 */
[----:B------:R-:W-:Y:S02]  /*d850*/  @!P2 FADD.FTZ R24, R24, 1 ;  /* 0x3f8000001818a421 */ /* 0x000fe40000010000 */
[----:B------:R-:W-:Y:S01]  /*d860*/  IMAD.WIDE.U32 R20, R241, c[0x0][0x2e0], R20 ;  /* 0x0000b800f1147a25 */ /* 0x000fe200078e0014 */
[----:B------:R0:W3:Y:S03]  /*d870*/  @!P3 MUFU.RCP R60, R23 ;  /* 0x00000017003cb308 */ /* 0x0000e60000001000 */
[----:B-1----:R-:W-:Y:S02]  /*d880*/  @!P0 FADD.FTZ R19, R19, 1 ;  /* 0x3f80000013138421 */ /* 0x002fe40000010000 */
[----:B------:R-:W-:-:S02]  /*d890*/  IMAD R62, R242, c[0x0][0x2e0], RZ ;  /* 0x0000b800f23e7a24 */ /* 0x000fc400078e02ff */
[----:B--2---:R-:W-:Y:S01]  /*d8a0*/  @!P6 FMUL.FTZ R40, R40, R25 ;  /* 0x000000192828e220 */ /* 0x004fe20000410000 */
[----:B------:R1:W2:Y:S01]  /*d8b0*/  @!P2 MUFU.RCP R93, R24 ;  /* 0x00000018005da308 */ /* 0x0002a20000001000 */
[----:B-----5:R-:W-:Y:S01]  /*d8c0*/  IADD3 R22, P6, R238, R20, RZ ;  /* 0x00000014ee167210 */ /* 0x020fe20007fde0ff */
[----:B------:R-:W-:Y:S01]  /*d8d0*/  @!P4 FMUL.FTZ R38, R38, R91 ;  /* 0x0000005b2626c220 */ /* 0x000fe20000410000 */
[----:B----4-:R-:W-:Y:S01]  /*d8e0*/  ISETP.GE.AND P4, PT, R0, R89, PT ;  /* 0x000000590000720c */ /* 0x010fe20003f86270 */
[----:B------:R-:W-:-:S04]  /*d8f0*/  IMAD R25, R241, c[0x0][0x2e4], R62 ;  /* 0x0000b900f1197a24 */ /* 0x000fc800078e023e */
[----:B------:R-:W4:Y:S01]  /*d900*/  @!P0 MUFU.RCP R20, R19 ;  /* 0x0000001300148308 */ /* 0x000f220000001000 */
[----:B------:R-:W-:Y:S01]  /*d910*/  IADD3.X R21, R240, R25, R21, P6, !PT ;  /* 0x00000019f0157210 */ /* 0x000fe200037fe415 */
[----:B------:R-:W-:Y:S01]  /*d920*/  @!P5 FMUL.FTZ R39, R39, R58 ;  /* 0x0000003a2727d220 */ /* 0x000fe20000410000 */
[C---:B------:R-:W-:Y:S01]  /*d930*/  LEA R25, P5, R0.reuse, c[0x0][0x330], 0x2 ;  /* 0x0000cc0000197a11 */ /* 0x040fe200078a10ff */
[----:B------:R-:W-:Y:S03]  /*d940*/  BSSY B0, `(.L_x_304) ;  /* 0x0000016000007945 */ /* 0x000fe60003800000 */
[----:B0-----:R-:W-:Y:S02]  /*d950*/  LEA.HI.X R23, R0, c[0x0][0x334], R246, 0x2, P5 ;  /* 0x0000cd0000177a11 */ /* 0x001fe400028f14f6 */
[----:B-1----:R-:W-:Y:S01]  /*d960*/  LEA R24, P5, R22, R25, 0x2 ;  /* 0x0000001916187211 */ /* 0x002fe200078a10ff */
[----:B---3--:R-:W-:Y:S01]  /*d970*/  @!P3 FMUL.FTZ R37, R37, R60 ;  /* 0x0000003c2525b220 */ /* 0x008fe20000410000 */
[----:B------:R-:W-:Y:S01]  /*d980*/  ISETP.GE.AND P3, PT, R4, R89, PT ;  /* 0x000000590400720c */ /* 0x000fe20003f66270 */
[----:B--2---:R-:W-:Y:S01]  /*d990*/  @!P2 FMUL.FTZ R36, R36, R93 ;  /* 0x0000005d2424a220 */ /* 0x004fe20000410000 */
[----:B------:R-:W-:-:S02]  /*d9a0*/  ISETP.GE.AND P2, PT, R17, R89, PT ;  /* 0x000000591100720c */ /* 0x000fc40003f46270 */
[----:B------:R-:W-:Y:S01]  /*d9b0*/  ISETP.GE.AND P6, PT, R5, R89, PT ;  /* 0x000000590500720c */ /* 0x000fe20003fc6270 */
[----:B----4-:R-:W-:Y:S01]  /*d9c0*/  @!P0 FMUL.FTZ R51, R51, R20 ;  /* 0x0000001433338220 */ /* 0x010fe20000410000 */
[----:B------:R-:W-:Y:S01]  /*d9d0*/  LEA.HI.X R25, R22, R23, R21, 0x2, P5 ;  /* 0x0000001716197211 */ /* 0x000fe200028f1415 */
[----:B------:R-:W-:Y:S05]  /*d9e0*/  @P4 BRA `(.L_x_305) ;  /* 0x000000b000004947 */ /* 0x000fea0003800000 */
[----:B------:R-:W-:Y:S01]  /*d9f0*/  MOV R20, R236 ;  /* 0x000000ec00147202 */ /* 0x000fe20000000f00 */
[----:B------:R-:W-:Y:S01]  /*da00*/  IMAD R22, R242, c[0x0][0x2e0], RZ ;  /* 0x0000b800f2167a24 */ /* 0x000fe200078e02ff */
[----:B------:R-:W-:-:S03]  /*da10*/  MOV R21, R237 ;  /* 0x000000ed00157202 */ /* 0x000fc60000000f00 */
[----:B------:R-:W-:Y:S02]  /*da20*/  IMAD R19, R241, c[0x0][0x2e4], R22 ;  /* 0x0000b900f1137a24 */ /* 0x000fe400078e0216 */
[----:B------:R-:W-:-:S05]  /*da30*/  IMAD.WIDE.U32 R20, R249, c[0x0][0x2d8], R20 ;  /* 0x0000b600f9147a25 */ /* 0x000fca00078e0014 */
[----:B------:R-:W-:-:S05]  /*da40*/  IADD3 R21, R95, R21, RZ ;  /* 0x000000155f157210 */ /* 0x000fca0007ffe0ff */
[----:B------:R-:W-:-:S05]  /*da50*/  IMAD.WIDE.U32 R20, R241, c[0x0][0x2e0], R20 ;  /* 0x0000b800f1147a25 */ /* 0x000fca00078e0014 */
[----:B------:R-:W-:Y:S02]  /*da60*/  IADD3 R19, R21, R19, RZ ;  /* 0x0000001315137210 */ /* 0x000fe40007ffe0ff */
[----:B------:R-:W-:-:S04]  /*da70*/  LEA R22, P0, R20, c[0x0][0x330], 0x2 ;  /* 0x0000cc0014167a11 */ /* 0x000fc800078010ff */
[----:B------:R-:W-:-:S05]  /*da80*/  LEA.HI.X R23, R20, c[0x0][0x334], R19, 0x2, P0 ;  /* 0x0000cd0014177a11 */ /* 0x000fca00000f1413 */
[----:B------:R0:W-:Y:S04]  /*da90*/  STG.E [R22.64], R57 ;  /* 0x0000003916007986 */ /* 0x0001e8000c101906 */
.L_x_305:
[----:B------:R-:W-:Y:S05]  /*daa0*/  BSYNC B0 ;  /* 0x0000000000007941 */ /* 0x000fea0003800000 */
.L_x_304:
        /* <DEDUP_REMOVED lines=12> */
[----:B0-----:R-:W-:Y:S01]  /*db70*/  IMAD R22, R250, c[0x0][0x2f8], RZ ;  /* 0x0000be00fa167a24 */ /* 0x001fe200078e02ff */
[----:B------:R-:W-:Y:S01]  /*db80*/  BSSY B0, `(.L_x_306) ;  /* 0x0000055000007945 */ /* 0x000fe20003800000 */
[----:B------:R-:W-:Y:S01]  /*db90*/  @!P5 STG.E [R24.64+-0x1d80], R67 ;  /* 0xffe280431800d986 */ /* 0x000fe2000c101906 */
[----:B------:R-:W-:Y:S01]  /*dba0*/  ISETP.GE.AND P5, PT, R15, R89, PT ;  /* 0x000000590f00720c */ /* 0x000fe20003fa6270 */
[----:B------:R-:W-:-:S02]  /*dbb0*/  FADD.FTZ R20, R19, R48 ;  /* 0x0000003013147221 */ /* 0x000fc40000010000 */
[----:B------:R-:W-:Y:S01]  /*dbc0*/  @!P4 STG.E [R24.64+-0x1d00], R69 ;  /* 0xffe300451800c986 */ /* 0x000fe2000c101906 */
[-C--:B------:R-:W-:Y:S01]  /*dbd0*/  ISETP.GE.AND P4, PT, R18, R89.reuse, PT ;  /* 0x000000591200720c */ /* 0x080fe20003f86270 */
[----:B------:R-:W-:Y:S02]  /*dbe0*/  IMAD R19, R249, c[0x0][0x2fc], R22 ;  /* 0x0000bf00f9137a24 */ /* 0x000fe400078e0216 */
[----:B------:R-:W-:Y:S01]  /*dbf0*/  @!P3 STG.E [R24.64+-0x1c80], R71 ;  /* 0xffe380471800b986 */ /* 0x000fe2000c101906 */
[----:B------:R-:W-:-:S03]  /*dc00*/  ISETP.GE.AND P3, PT, R12, R89, PT ;  /* 0x000000590c00720c */ /* 0x000fc60003f66270 */
        /* <DEDUP_REMOVED lines=17> */
[----:B------:R0:W-:Y:S04]  /*dd20*/  STS [R29.X4+0x10], R47 ;  /* 0x0000102f1d007388 */ /* 0x0001e80000004800 */
[----:B------:R1:W-:Y:S04]  /*dd30*/  STS [R30.X4+0x14], R46 ;  /* 0x0000142e1e007388 */ /* 0x0003e80000004800 */
[----:B------:R2:W-:Y:S01]  /*dd40*/  STS [R31.X4+0x18], R45 ;  /* 0x0000182d1f007388 */ /* 0x0005e20000004800 */
[----:B0-----:R-:W-:-:S03]  /*dd50*/  FADD.FTZ R47, R20, R47 ;  /* 0x0000002f142f7221 */ /* 0x001fc60000010000 */
[----:B------:R0:W-:Y:S01]  /*dd60*/  STS [R32.X4+0x1c], R44 ;  /* 0x00001c2c20007388 */ /* 0x0001e20000004800 */
[----:B------:R-:W-:-:S03]  /*dd70*/  IMAD.WIDE.U32 R20, R249, c[0x0][0x2f8], RZ ;  /* 0x0000be00f9147a25 */ /* 0x000fc600078e00ff */
[----:B------:R3:W-:Y:S01]  /*dd80*/  STS [R33.X4+0x20], R43 ;  /* 0x0000202b21007388 */ /* 0x0007e20000004800 */
[----:B-1----:R-:W-:-:S03]  /*dd90*/  FADD.FTZ R46, R47, R46 ;  /* 0x0000002e2f2e7221 */ /* 0x002fc60000010000 */
[----:B------:R1:W-:Y:S01]  /*dda0*/  STS [R34.X4+0x24], R42 ;  /* 0x0000242a22007388 */ /* 0x0003e20000004800 */
[----:B--2---:R-:W-:-:S03]  /*ddb0*/  FADD.FTZ R45, R46, R45 ;  /* 0x0000002d2e2d7221 */ /* 0x004fc60000010000 */
[----:B------:R2:W-:Y:S01]  /*ddc0*/  STS [R35.X4+0x28], R41 ;  /* 0x0000282923007388 */ /* 0x0005e20000004800 */
[----:B0-----:R-:W-:-:S03]  /*ddd0*/  FADD.FTZ R44, R45, R44 ;  /* 0x0000002c2d2c7221 */ /* 0x001fc60000010000 */
[----:B------:R0:W-:Y:S01]  /*dde0*/  STS [R52.X4+0x2c], R40 ;  /* 0x00002c2834007388 */ /* 0x0001e20000004800 */
[----:B---3--:R-:W-:-:S03]  /*ddf0*/  FADD.FTZ R43, R44, R43 ;  /* 0x0000002b2c2b7221 */ /* 0x008fc60000010000 */
[----:B------:R3:W-:Y:S01]  /*de00*/  STS [R53.X4+0x30], R39 ;  /* 0x0000302735007388 */ /* 0x0007e20000004800 */
[----:B-1----:R-:W-:-:S03]  /*de10*/  FADD.FTZ R42, R43, R42 ;  /* 0x0000002a2b2a7221 */ /* 0x002fc60000010000 */
[----:B------:R1:W-:Y:S01]  /*de20*/  STS [R54.X4+0x34], R38 ;  /* 0x0000342636007388 */ /* 0x0003e20000004800 */
[----:B--2---:R-:W-:-:S03]  /*de30*/  FADD.FTZ R41, R42, R41 ;  /* 0x000000292a297221 */ /* 0x004fc60000010000 */
[----:B------:R2:W-:Y:S01]  /*de40*/  STS [R55.X4+0x38], R37 ;  /* 0x0000382537007388 */ /* 0x0005e20000004800 */
[----:B0-----:R-:W-:-:S03]  /*de50*/  FADD.FTZ R40, R41, R40 ;  /* 0x0000002829287221 */ /* 0x001fc60000010000 */
[----:B------:R-:W-:Y:S01]  /*de60*/  STS [R56.X4+0x3c], R36 ;  /* 0x00003c2438007388 */ /* 0x000fe20000004800 */
[----:B------:R-:W-:-:S06]  /*de70*/  NOP ;  /* 0x0000000000007918 */ /* 0x000fcc0000000000 */
[----:B------:R-:W-:Y:S01]  /*de80*/  LDS R3, [R228.X4] ;  /* 0x00000000e4037984 */ /* 0x000fe20000004800 */
[----:B---3--:R-:W-:-:S03]  /*de90*/  FADD.FTZ R39, R40, R39 ;  /* 0x0000002728277221 */ /* 0x008fc60000010000 */
[----:B------:R-:W-:Y:S01]  /*dea0*/  LDS R227, [R227.X4+0x80] ;  /* 0x00008000e3e37984 */ /* 0x000fe20000004800 */
[----:B-1----:R-:W-:Y:S01]  /*deb0*/  FADD.FTZ R38, R39, R38 ;  /* 0x0000002627267221 */ /* 0x002fe20000010000 */
[----:B------:R-:W-:Y:S02]  /*dec0*/  IADD3 R39, R21, R19, RZ ;  /* 0x0000001315277210 */ /* 0x000fe40007ffe0ff */
[----:B------:R-:W-:Y:S01]  /*ded0*/  LDS R27, [R226.X4+0x100] ;  /* 0x00010000e21b7984 */ /* 0x000fe20000004800 */
[----:B--2---:R-:W-:-:S03]  /*dee0*/  FADD.FTZ R37, R38, R37 ;  /* 0x0000002526257221 */ /* 0x004fc60000010000 */
        /* <DEDUP_REMOVED lines=30> */
.L_x_307:
[----:B------:R-:W-:Y:S05]  /*e0d0*/  BSYNC B0 ;  /* 0x0000000000007941 */ /* 0x000fea0003800000 */
.L_x_306:
[----:B------:R-:W-:Y:S01]  /*e0e0*/  MOV R21, R39 ;  /* 0x0000002700157202 */ /* 0x000fe20000000f00 */
[----:B------:R-:W-:Y:S01]  /*e0f0*/  IMAD R22, R242, c[0x0][0x300], RZ ;  /* 0x0000c000f2167a24 */ /* 0x000fe200078e02ff */
[----:B------:R-:W-:Y:S01]  /*e100*/  IADD3 R19, P0, R248, -0x1f80, RZ ;  /* 0xffffe080f8137810 */ /* 0x000fe20007f1e0ff */
[----:B------:R-:W-:Y:S01]  /*e110*/  UIADD3 UR10, UP0, UR10, -0x2000, URZ ;  /* 0xffffe0000a0a7890 */ /* 0x000fe2000ff1e03f */
[----:B------:R-:W-:Y:S01]  /*e120*/  ISETP.GE.AND P3, PT, R18, R51, PT ;  /* 0x000000331200720c */ /* 0x000fe20003f66270 */
[----:B------:R-:W-:Y:S01]  /*e130*/  IMAD.WIDE.U32 R20, R241, c[0x0][0x300], R20 ;  /* 0x0000c000f1147a25 */ /* 0x000fe200078e0014 */
[----:B0-----:R-:W-:Y:S01]  /*e140*/  IADD3.X R3, R247, -0x1, RZ, P0, !PT ;  /* 0xfffffffff7037810 */ /* 0x001fe200007fe4ff */
[----:B------:R-:W-:Y:S01]  /*e150*/  UIADD3 UR12, UP1, UR12, -0x2000, URZ ;  /* 0xffffe0000c0c7890 */ /* 0x000fe2000ff3e03f */
[----:B------:R-:W-:Y:S01]  /*e160*/  IADD3 R19, P1, R19, c[0x0][0x340], RZ ;  /* 0x0000d00013137a10 */ /* 0x000fe20007f3e0ff */
[----:B------:R-:W-:Y:S01]  /*e170*/  IMAD R23, R241, c[0x0][0x304], R22 ;  /* 0x0000c100f1177a24 */ /* 0x000fe200078e0216 */
[----:B------:R-:W-:Y:S01]  /*e180*/  IADD3 R238, P0, R238, R20, RZ ;  /* 0x00000014eeee7210 */ /* 0x000fe20007f1e0ff */
[----:B------:R-:W-:Y:S01]  /*e190*/  UIADD3 UR8, UP2, UR8, -0x2000, URZ ;  /* 0xffffe00008087890 */ /* 0x000fe2000ff5e03f */
[----:B------:R-:W-:Y:S01]  /*e1a0*/  IADD3.X R3, R3, c[0x0][0x344], RZ, P1, !PT ;  /* 0x0000d10003037a10 */ /* 0x000fe20000ffe4ff */
        /* <DEDUP_REMOVED lines=11> */
[-C--:B------:R-:W-:Y:S02]  /*e260*/  ISETP.GE.AND P2, PT, R8, R51.reuse, PT ;  /* 0x000000330800720c */ /* 0x080fe40003f46270 */
[-C--:B------:R-:W-:Y:S01]  /*e270*/  ISETP.GE.AND P3, PT, R9, R51.reuse, PT ;  /* 0x000000330900720c */ /* 0x080fe20003f66270 */
[----:B------:R0:W-:Y:S01]  /*e280*/  @!P4 STG.E [R18.64+0x80], R27 ;  /* 0x0000801b1200c986 */ /* 0x0001e2000c101906 */
[----:B------:R-:W-:-:S02]  /*e290*/  ISETP.GE.AND P0, PT, R6, R51, PT ;  /* 0x000000330600720c */ /* 0x000fc40003f06270 */
[-C--:B------:R-:W-:Y:S01]  /*e2a0*/  ISETP.GE.AND P4, PT, R10, R51.reuse, PT ;  /* 0x000000330a00720c */ /* 0x080fe20003f86270 */
[----:B------:R0:W-:Y:S01]  /*e2b0*/  @!P5 STG.E [R18.64+0x100], R225 ;  /* 0x000100e11200d986 */ /* 0x0001e2000c101906 */
[-C--:B------:R-:W-:Y:S02]  /*e2c0*/  ISETP.GE.AND P5, PT, R11, R51.reuse, PT ;  /* 0x000000330b00720c */ /* 0x080fe40003fa6270 */
        /* <DEDUP_REMOVED lines=21> */
.L_x_228:
[----:B-1----:R-:W-:Y:S02]  /*e420*/  ISETP.NE.U32.AND P0, PT, RZ, c[0x0][0x328], PT ;  /* 0x0000ca00ff007a0c */ /* 0x002fe40003f05070 */
[----:B------:R-:W-:Y:S02]  /*e430*/  ISETP.NE.U32.AND P2, PT, RZ, c[0x0][0x348], PT ;  /* 0x0000d200ff007a0c */ /* 0x000fe40003f45070 */
[----:B------:R-:W-:Y:S02]  /*e440*/  ISETP.NE.AND.EX P1, PT, RZ, c[0x0][0x32c], PT, P0 ;  /* 0x0000cb00ff007a0c */ /* 0x000fe40003f25300 */
[----:B------:R-:W-:-:S11]  /*e450*/  ISETP.NE.AND.EX P0, PT, RZ, c[0x0][0x34c], PT, P2 ;  /* 0x0000d300ff007a0c */ /* 0x000fd60003f05320 */
[----:B------:R-:W-:Y:S05]  /*e460*/  @!P1 BRA `(.L_x_309) ;  /* 0x000001d000009947 */ /* 0x000fea0003800000 */
[----:B0-----:R-:W0:Y:S01]  /*e470*/  SHFL.DOWN P1, R0, R245, 0x1, 0x1f ;  /* 0x08201f00f5007f89 */ /* 0x001e220000020000 */
[----:B------:R-:W-:Y:S03]  /*e480*/  BSSY B0, `(.L_x_309) ;  /* 0x000001b000007945 */ /* 0x000fe60003800000 */
[----:B------:R-:W1:Y:S04]  /*e490*/  S2R R6, SR_LANEID ;  /* 0x0000000000067919 */ /* 0x000e680000000000 */
[----:B------:R-:W3:Y:S01]  /*e4a0*/  S2R R7, SR_TID.X ;  /* 0x0000000000077919 */ /* 0x000ee20000002100 */
[----:B0-----:R-:W-:Y:S01]  /*e4b0*/  @P1 FADD R0, R0, R245 ;  /* 0x000000f500001221 */ /* 0x001fe20000000000 */
[----:B-1----:R-:W-:-:S04]  /*e4c0*/  ISETP.NE.AND P2, PT, R6, RZ, PT ;  /* 0x000000ff0600720c */ /* 0x002fc80003f45270 */
[----:B------:R-:W0:Y:S09]  /*e4d0*/  SHFL.DOWN P1, R3, R0, 0x2, 0x1f ;  /* 0x08401f0000037f89 */ /* 0x000e320000020000 */
[----:B---3--:R-:W-:-:S04]  /*e4e0*/  @!P2 SHF.R.S32.HI R6, RZ, 0x1f, R7 ;  /* 0x0000001fff06a819 */ /* 0x008fc80000011407 */
        /* <DEDUP_REMOVED lines=13> */
[----:B0-----:R-:W3:Y:S04]  /*e5c0*/  LDL.LU.64 R10, [R1+0x8] ;  /* 0x00000800010a7983 */ /* 0x001ee80000300a00 */
[----:B------:R-:W0:Y:S04]  /*e5d0*/  @!P1 LDS.64 R2, [0x2118] ;  /* 0x00211800ff029984 */ /* 0x000e280000000a00 */
[----:B------:R-:W1:Y:S01]  /*e5e0*/  @!P1 LDS R5, [0x2120] ;  /* 0x00212000ff059984 */ /* 0x000e620000000800 */
[----:B0-----:R-:W-:-:S04]  /*e5f0*/  @!P1 FADD.FTZ R2, R4, R2 ;  /* 0x0000000204029221 */ /* 0x001fc80000010000 */
[----:B------:R-:W-:-:S04]  /*e600*/  @!P1 FADD.FTZ R2, R3, R2 ;  /* 0x0000000203029221 */ /* 0x000fc80000010000 */
[----:B-1----:R-:W-:-:S05]  /*e610*/  @!P1 FADD.FTZ R4, R2, R5 ;  /* 0x0000000502049221 */ /* 0x002fca0000010000 */
[----:B---3--:R0:W-:Y:S02]  /*e620*/  RED.E.ADD.F32.FTZ.RN.STRONG.GPU [R10.64], R4 ;  /* 0x000000040a00798e */ /* 0x0081e4000c10e786 */
.L_x_310:
[----:B0-----:R-:W-:Y:S05]  /*e630*/  BSYNC B0 ;  /* 0x0000000000007941 */ /* 0x001fea0003800000 */
.L_x_309:
[----:B------:R-:W-:Y:S01]  /*e640*/  BSSY B0, `(.L_x_311) ;  /* 0x0000021000007945 */ /* 0x000fe20003800000 */
[----:B------:R-:W-:Y:S05]  /*e650*/  @!P0 BRA `(.L_x_312) ;  /* 0x000001e000008947 */ /* 0x000fea0003800000 */
[----:B------:R-:W-:Y:S06]  /*e660*/  BAR.SYNC.DEFER_BLOCKING 0x0 ;  /* 0x0000000000007b1d */ /* 0x000fec0000010000 */
[----:B------:R-:W1:Y:S04]  /*e670*/  SHFL.DOWN P0, R3, R244, 0x1, 0x1f ;  /* 0x08201f00f4037f89 */ /* 0x000e680000000000 */
[----:B------:R-:W3:Y:S04]  /*e680*/  S2R R4, SR_LANEID ;  /* 0x0000000000047919 */ /* 0x000ee80000000000 */
[----:B------:R-:W4:Y:S01]  /*e690*/  S2R R21, SR_TID.X ;  /* 0x0000000000157919 */ /* 0x000f220000002100 */
[----:B-1----:R-:W-:Y:S01]  /*e6a0*/  @P0 FADD R3, R3, R244 ;  /* 0x000000f403030221 */ /* 0x002fe20000000000 */
[----:B---3--:R-:W-:-:S04]  /*e6b0*/  ISETP.NE.AND P1, PT, R4, RZ, PT ;  /* 0x000000ff0400720c */ /* 0x008fc80003f25270 */
[----:B0-----:R-:W0:Y:S09]  /*e6c0*/  SHFL.DOWN P0, R0, R3, 0x2, 0x1f ;  /* 0x08401f0003007f89 */ /* 0x001e320000000000 */
        /* <DEDUP_REMOVED lines=14> */
[----:B0-----:R-:W3:Y:S04]  /*e7b0*/  LDL.LU.64 R8, [R1] ;  /* 0x0000000001087983 */ /* 0x001ee80000300a00 */
[----:B------:R-:W0:Y:S04]  /*e7c0*/  @!P0 LDS.64 R2, [0x2118] ;  /* 0x00211800ff028984 */ /* 0x000e280000000a00 */
[----:B------:R-:W1:Y:S01]  /*e7d0*/  @!P0 LDS R5, [0x2120] ;  /* 0x00212000ff058984 */ /* 0x000e620000000800 */
[----:B0-----:R-:W-:-:S04]  /*e7e0*/  @!P0 FADD.FTZ R2, R7, R2 ;  /* 0x0000000207028221 */ /* 0x001fc80000010000 */
[----:B------:R-:W-:-:S04]  /*e7f0*/  @!P0 FADD.FTZ R2, R3, R2 ;  /* 0x0000000203028221 */ /* 0x000fc80000010000 */
[----:B-1----:R-:W-:-:S05]  /*e800*/  @!P0 FADD.FTZ R7, R2, R5 ;  /* 0x0000000502078221 */ /* 0x002fca0000010000 */
[----:B---3--:R0:W-:Y:S01]  /*e810*/  RED.E.ADD.F32.FTZ.RN.STRONG.GPU [R8.64], R7 ;  /* 0x000000070800798e */ /* 0x0081e2000c10e786 */
[----:B------:R-:W-:Y:S01]  /*e820*/  HFMA2.MMA R21, -RZ, RZ, 0, 0 ;  /* 0x00000000ff157435 */ /* 0x000fe200000001ff */
[----:B------:R-:W-:Y:S05]  /*e830*/  BRA `(.L_x_313) ;  /* 0x0000001000007947 */ /* 0x000fea0003800000 */
.L_x_312:
[----:B------:R-:W1:Y:S02]  /*e840*/  S2R R21, SR_TID.X ;  /* 0x0000000000157919 */ /* 0x000e640000002100 */
.L_x_313:
[----:B0-----:R-:W-:Y:S05]  /*e850*/  BSYNC B0 ;  /* 0x0000000000007941 */ /* 0x001fea0003800000 */
.L_x_311:
[----:B-1----:R-:W-:-:S13]  /*e860*/  ISETP.GE.AND P0, PT, R21, c[0x0][0x16c], PT ;  /* 0x00005b0015007a0c */ /* 0x002fda0003f06270 */
[----:B------:R-:W-:Y:S05]  /*e870*/  @P0 EXIT ;  /* 0x000000000000094d */ /* 0x000fea0003800000 */
[C---:B------:R-:W-:Y:S02]  /*e880*/  IMAD R0, R242.reuse, c[0x0][0x288], RZ ;  /* 0x0000a200f2007a24 */ /* 0x040fe400078e02ff */
[C---:B------:R-:W-:Y:S02]  /*e890*/  IMAD R2, R242.reuse, c[0x0][0x2c8], RZ ;  /* 0x0000b200f2027a24 */ /* 0x040fe400078e02ff */
[C---:B------:R-:W-:Y:S02]  /*e8a0*/  IMAD R4, R242.reuse, c[0x0][0x2a8], RZ ;  /* 0x0000aa00f2047a24 */ /* 0x040fe400078e02ff */
[C---:B------:R-:W-:Y:S02]  /*e8b0*/  IMAD R12, R242.reuse, c[0x0][0x1b8], RZ ;  /* 0x00006e00f20c7a24 */ /* 0x040fe400078e02ff */
[----:B------:R-:W-:Y:S02]  /*e8c0*/  IMAD R242, R242, c[0x0][0x198], RZ ;  /* 0x00006600f2f27a24 */ /* 0x000fe400078e02ff */
[----:B------:R-:W-:-:S04]  /*e8d0*/  IMAD.WIDE.U32 R6, R241, c[0x0][0x288], RZ ;  /* 0x0000a200f1067a25 */ /* 0x000fc800078e00ff */
[----:B------:R-:W-:-:S04]  /*e8e0*/  IMAD.WIDE.U32 R8, R241, c[0x0][0x2c8], RZ ;  /* 0x0000b200f1087a25 */ /* 0x000fc800078e00ff */
[----:B------:R-:W-:-:S04]  /*e8f0*/  IMAD.WIDE.U32 R10, R241, c[0x0][0x2a8], RZ ;  /* 0x0000aa00f10a7a25 */ /* 0x000fc800078e00ff */
[----:B------:R-:W-:-:S04]  /*e900*/  IMAD.WIDE.U32 R16, R241, c[0x0][0x1b8], RZ ;  /* 0x00006e00f1107a25 */ /* 0x000fc800078e00ff */
[C---:B------:R-:W-:Y:S02]  /*e910*/  IMAD R33, R241.reuse, c[0x0][0x28c], R0 ;  /* 0x0000a300f1217a24 */ /* 0x040fe400078e0200 */
[C---:B------:R-:W-:Y:S02]  /*e920*/  IMAD R31, R241.reuse, c[0x0][0x2cc], R2 ;  /* 0x0000b300f11f7a24 */ /* 0x040fe400078e0202 */
[----:B------:R-:W-:Y:S01]  /*e930*/  IMAD R29, R241, c[0x0][0x2ac], R4 ;  /* 0x0000ab00f11d7a24 */ /* 0x000fe200078e0204 */
[----:B------:R-:W-:Y:S01]  /*e940*/  IADD3 R33, R7, R33, RZ ;  /* 0x0000002107217210 */ /* 0x000fe20007ffe0ff */
[----:B------:R-:W-:Y:S01]  /*e950*/  IMAD R3, R241, c[0x0][0x1bc], R12 ;  /* 0x00006f00f1037a24 */ /* 0x000fe200078e020c */
[----:B------:R-:W-:Y:S01]  /*e960*/  IADD3 R31, R9, R31, RZ ;  /* 0x0000001f091f7210 */ /* 0x000fe20007ffe0ff */
[----:B------:R-:W-:Y:S01]  /*e970*/  IMAD R5, R241, c[0x0][0x19c], R242 ;  /* 0x00006700f1057a24 */ /* 0x000fe200078e02f2 */
[----:B------:R-:W-:Y:S01]  /*e980*/  IADD3 R29, R11, R29, RZ ;  /* 0x0000001d0b1d7210 */ /* 0x000fe20007ffe0ff */
[----:B------:R-:W-:Y:S01]  /*e990*/  IMAD.WIDE.U32 R18, R241, c[0x0][0x198], RZ ;  /* 0x00006600f1127a25 */ /* 0x000fe200078e00ff */
[----:B------:R-:W-:-:S04]  /*e9a0*/  IADD3 R39, R17, R3, RZ ;  /* 0x0000000311277210 */ /* 0x000fc80007ffe0ff */
[----:B------:R-:W-:Y:S02]  /*e9b0*/  IADD3 R41, R19, R5, RZ ;  /* 0x0000000513297210 */ /* 0x000fe40007ffe0ff */
.L_x_314:
[----:B0-----:R-:W0:Y:S01]  /*e9c0*/  LDS.64 R22, [R21.X8+0x5990] ;  /* 0x0059900015167984 */ /* 0x001e220000008a00 */
[----:B------:R-:W-:Y:S01]  /*e9d0*/  SHF.R.S32.HI R0, RZ, 0x1f, R21 ;  /* 0x0000001fff007819 */ /* 0x000fe20000011415 */
[----:B------:R-:W-:Y:S01]  /*e9e0*/  YIELD ;  /* 0x0000000000007946 */ /* 0x000fe20003800000 */
[----:B------:R-:W-:Y:S01]  /*e9f0*/  MOV R2, R6 ;  /* 0x0000000600027202 */ /* 0x000fe20000000f00 */
[----:B------:R-:W1:Y:S01]  /*ea00*/  LDS.64 R24, [R21.X8+0x6190] ;  /* 0x0061900015187984 */ /* 0x000e620000008a00 */
        /* <DEDUP_REMOVED lines=27> */
[----:B---3--:R-:W-:Y:S01]  /*ebc0*/  LEA R14, P1, R12, c[0x0][0x228], 0x3 ;  /* 0x00008a000c0e7a11 */ /* 0x008fe200078218ff */
[----:B------:R-:W-:Y:S01]  /*ebd0*/  IMAD.WIDE.U32 R4, R21, c[0x0][0x2b0], R2 ;  /* 0x0000ac0015047a25 */ /* 0x000fe200078e0002 */
[----:B------:R-:W-:-:S04]  /*ebe0*/  IADD3 R13, R13, R37, RZ ;  /* 0x000000250d0d7210 */ /* 0x000fc80007ffe0ff */
        /* <DEDUP_REMOVED lines=8> */
[----:B------:R-:W-:Y:S04]  /*ec70*/  RED.E.ADD.F32.FTZ.RN.STRONG.GPU [R2.64], R23 ;  /* 0x000000170200798e */ /* 0x000fe8000c10e786 */
[----:B------:R0:W-:Y:S04]  /*ec80*/  RED.E.ADD.F32.FTZ.RN.STRONG.GPU [R2.64+0x4], R27 ;  /* 0x0000041b0200798e */ /* 0x0001e8000c10e786 */
[----:B------:R-:W3:Y:S01]  /*ec90*/  LDG.E.64 R14, [R14.64] ;  /* 0x000000060e0e7981 */ /* 0x000ee2000c1e1b00 */
        /* <DEDUP_REMOVED lines=10> */
[CC--:B---3--:R-:W-:Y:S02]  /*ed40*/  FMUL.FTZ R13, R25.reuse, R15.reuse ;  /* 0x0000000f190d7220 */ /* 0x0c8fe40000410000 */
[C---:B------:R-:W-:Y:S02]  /*ed50*/  FMUL.FTZ R0, R24.reuse, R15 ;  /* 0x0000000f18007220 */ /* 0x040fe40000410000 */
[-C--:B------:R-:W-:Y:S02]  /*ed60*/  FFMA.FTZ R13, R24, R14.reuse, R13 ;  /* 0x0000000e180d7223 */ /* 0x080fe4000001000d */
[----:B------:R-:W-:-:S03]  /*ed70*/  FFMA.FTZ R25, R25, R14, -R0 ;  /* 0x0000000e19197223 */ /* 0x000fc60000010800 */
[----:B------:R0:W-:Y:S04]  /*ed80*/  RED.E.ADD.F32.FTZ.RN.STRONG.GPU [R4.64], R13 ;  /* 0x0000000d0400798e */ /* 0x0001e8000c10e786 */
[----:B------:R0:W-:Y:S01]  /*ed90*/  RED.E.ADD.F32.FTZ.RN.STRONG.GPU [R4.64+0x4], R25 ;  /* 0x000004190400798e */ /* 0x0001e2000c10e786 */
[----:B------:R-:W-:Y:S05]  /*eda0*/  @!P0 BRA `(.L_x_314) ;  /* 0xfffffc1000008947 */ /* 0x000fea000383ffff */
[----:B------:R-:W-:Y:S05]  /*edb0*/  EXIT ;  /* 0x000000000000794d */ /* 0x000fea0003800000 */
.L_x_271:
[----:B------:R-:W-:Y:S01]  /*edc0*/  HFMA2.MMA R72, -RZ, RZ, 0, 5.9604644775390625e-08 ;  /* 0x00000001ff487435 */ /* 0x000fe200000001ff */
[----:B------:R-:W-:Y:S02]  /*edd0*/  MOV R67, R66 ;  /* 0x0000004200437202 */ /* 0x000fe40000000f00 */
[----:B------:R-:W-:Y:S02]  /*ede0*/  MOV R74, RZ ;  /* 0x000000ff004a7202 */ /* 0x000fe40000000f00 */
[----:B------:R-:W-:-:S02]  /*edf0*/  MOV R77, 0xffffffff ;  /* 0xffffffff004d7802 */ /* 0x000fc40000000f00 */
[----:B------:R-:W-:Y:S02]  /*ee00*/  MOV R64, 0xee20 ;  /* 0x0000ee2000407802 */ /* 0x000fe40000000f00 */
[----:B-----5:R-:W-:Y:S05]  /*ee10*/  CALL.REL.NOINC `($__internal_11_$__cuda_sm70_shflsync_up) ;  /* 0x00001e7000007944 */ /* 0x020fea0003c00000 */
[----:B-1----:R-:W-:Y:S01]  /*ee20*/  MOV R69, R67 ;  /* 0x0000004300457202 */ /* 0x002fe20000000f00 */
[----:B0-----:R-:W-:Y:S05]  /*ee30*/  BRA `(.L_x_315) ;  /* 0xffff919000007947 */ /* 0x001fea000383ffff */
.L_x_272:
[----:B------:R-:W-:Y:S01]  /*ee40*/  HFMA2.MMA R72, -RZ, RZ, 0, 5.9604644775390625e-08 ;  /* 0x00000001ff487435 */ /* 0x000fe200000001ff */
[----:B------:R-:W-:Y:S02]  /*ee50*/  MOV R67, R76 ;  /* 0x0000004c00437202 */ /* 0x000fe40000000f00 */
[----:B------:R-:W-:Y:S02]  /*ee60*/  MOV R74, RZ ;  /* 0x000000ff004a7202 */ /* 0x000fe40000000f00 */
[----:B------:R-:W-:Y:S02]  /*ee70*/  MOV R77, 0xffffffff ;  /* 0xffffffff004d7802 */ /* 0x000fe40000000f00 */
[----:B------:R-:W-:Y:S02]  /*ee80*/  MOV R64, 0xeea0 ;  /* 0x0000eea000407802 */ /* 0x000fe40000000f00 */
[----:B01---5:R-:W-:Y:S05]  /*ee90*/  CALL.REL.NOINC `($__internal_11_$__cuda_sm70_shflsync_up) ;  /* 0x00001df000007944 */ /* 0x023fea0003c00000 */
[----:B0-----:R-:W-:Y:S01]  /*eea0*/  HFMA2.MMA R72, -RZ, RZ, 0, 5.9604644775390625e-08 ;  /* 0x00000001ff487435 */ /* 0x001fe200000001ff */
[----:B-1----:R-:W-:Y:S02]  /*eeb0*/  MOV R71, R67 ;  /* 0x0000004300477202 */ /* 0x002fe40000000f00 */
[----:B------:R-:W-:-:S02]  /*eec0*/  MOV R67, R78 ;  /* 0x0000004e00437202 */ /* 0x000fc40000000f00 */
[----:B------:R-:W-:Y:S02]  /*eed0*/  MOV R74, RZ ;  /* 0x000000ff004a7202 */ /* 0x000fe40000000f00 */
[----:B------:R-:W-:Y:S02]  /*eee0*/  MOV R77, 0xffffffff ;  /* 0xffffffff004d7802 */ /* 0x000fe40000000f00 */
[----:B------:R-:W-:Y:S02]  /*eef0*/  MOV R64, 0xef10 ;  /* 0x0000ef1000407802 */ /* 0x000fe40000000f00 */
[----:B------:R-:W-:Y:S05]  /*ef00*/  CALL.REL.NOINC `($__internal_11_$__cuda_sm70_shflsync_up) ;  /* 0x00001d8000007944 */ /* 0x000fea0003c00000 */
[----:B0-----:R-:W-:Y:S01]  /*ef10*/  HFMA2.MMA R72, -RZ, RZ, 0, 5.9604644775390625e-08 ;  /* 0x00000001ff487435 */ /* 0x001fe200000001ff */
[----:B-1----:R-:W-:Y:S02]  /*ef20*/  MOV R73, R67 ;  /* 0x0000004300497202 */ /* 0x002fe40000000f00 */
[----:B------:R-:W-:Y:S02]  /*ef30*/  MOV R67, R79 ;  /* 0x0000004f00437202 */ /* 0x000fe40000000f00 */
[----:B------:R-:W-:Y:S02]  /*ef40*/  MOV R74, RZ ;  /* 0x000000ff004a7202 */ /* 0x000fe40000000f00 */
[----:B------:R-:W-:-:S02]  /*ef50*/  MOV R77, 0xffffffff ;  /* 0xffffffff004d7802 */ /* 0x000fc40000000f00 */
[----:B------:R-:W-:Y:S02]  /*ef60*/  MOV R64, 0xef80 ;  /* 0x0000ef8000407802 */ /* 0x000fe40000000f00 */
[----:B------:R-:W-:Y:S05]  /*ef70*/  CALL.REL.NOINC `($__internal_11_$__cuda_sm70_shflsync_up) ;  /* 0x00001d1000007944 */ /* 0x000fea0003c00000 */
        /* <DEDUP_REMOVED lines=20> */
[----:B------:R-:W-:Y:S05]  /*f0c0*/  CALL.REL.NOINC `($__internal_11_$__cuda_sm70_shflsync_up) ;  /* 0x00001bc000007944 */ /* 0x000fea0003c00000 */
[----:B0-----:R-:W-:Y:S01]  /*f0d0*/  HFMA2.MMA R72, -RZ, RZ, 0, 1.1920928955078125e-07 ;  /* 0x00000002ff487435 */ /* 0x001fe200000001ff */
[----:B-1----:R-:W-:-:S02]  /*f0e0*/  MOV R66, R67 ;  /* 0x0000004300427202 */ /* 0x002fc40000000f00 */
[----:B------:R-:W-:Y:S02]  /*f0f0*/  MOV R67, R76 ;  /* 0x0000004c00437202 */ /* 0x000fe40000000f00 */
[----:B------:R-:W-:Y:S02]  /*f100*/  MOV R74, RZ ;  /* 0x000000ff004a7202 */ /* 0x000fe40000000f00 */
[----:B------:R-:W-:Y:S02]  /*f110*/  MOV R77, 0xffffffff ;  /* 0xffffffff004d7802 */ /* 0x000fe40000000f00 */
[----:B------:R-:W-:Y:S02]  /*f120*/  MOV R64, 0xf140 ;  /* 0x0000f14000407802 */ /* 0x000fe40000000f00 */
[----:B------:R-:W-:Y:S05]  /*f130*/  CALL.REL.NOINC `($__internal_11_$__cuda_sm70_shflsync_up) ;  /* 0x00001b5000007944 */ /* 0x000fea0003c00000 */
[----:B0-----:R-:W-:Y:S01]  /*f140*/  HFMA2.MMA R72, -RZ, RZ, 0, 1.1920928955078125e-07 ;  /* 0x00000002ff487435 */ /* 0x001fe200000001ff */
[----:B-1----:R-:W-:Y:S02]  /*f150*/  MOV R68, R67 ;  /* 0x0000004300447202 */ /* 0x002fe40000000f00 */
[----:B------:R-:W-:Y:S02]  /*f160*/  MOV R67, R78 ;  /* 0x0000004e00437202 */ /* 0x000fe40000000f00 */
[----:B------:R-:W-:-:S02]  /*f170*/  MOV R74, RZ ;  /* 0x000000ff004a7202 */ /* 0x000fc40000000f00 */
[----:B------:R-:W-:Y:S02]  /*f180*/  MOV R77, 0xffffffff ;  /* 0xffffffff004d7802 */ /* 0x000fe40000000f00 */
[----:B------:R-:W-:Y:S02]  /*f190*/  MOV R64, 0xf1b0 ;  /* 0x0000f1b000407802 */ /* 0x000fe40000000f00 */
[----:B------:R-:W-:Y:S05]  /*f1a0*/  CALL.REL.NOINC `($__internal_11_$__cuda_sm70_shflsync_up) ;  /* 0x00001ae000007944 */ /* 0x000fea0003c00000 */
[----:B0-----:R-:W-:Y:S01]  /*f1b0*/  HFMA2.MMA R72, -RZ, RZ, 0, 1.1920928955078125e-07 ;  /* 0x00000002ff487435 */ /* 0x001fe200000001ff */
[----:B-1----:R-:W-:Y:S02]  /*f1c0*/  MOV R69, R67 ;  /* 0x0000004300457202 */ /* 0x002fe40000000f00 */
[----:B------:R-:W-:Y:S02]  /*f1d0*/  MOV R67, R70 ;  /* 0x0000004600437202 */ /* 0x000fe40000000f00 */
[----:B------:R-:W-:Y:S02]  /*f1e0*/  MOV R74, RZ ;  /* 0x000000ff004a7202 */ /* 0x000fe40000000f00 */
[----:B------:R-:W-:Y:S02]  /*f1f0*/  MOV R77, 0xffffffff ;  /* 0xffffffff004d7802 */ /* 0x000fe40000000f00 */
[----:B------:R-:W-:-:S02]  /*f200*/  MOV R64, 0xf220 ;  /* 0x0000f22000407802 */ /* 0x000fc40000000f00 */
[----:B------:R-:W-:Y:S05]  /*f210*/  CALL.REL.NOINC `($__internal_11_$__cuda_sm70_shflsync_up) ;  /* 0x00001a7000007944 */ /* 0x000fea0003c00000 */
        /* <DEDUP_REMOVED lines=17> */
[----:B------:R-:W-:Y:S05]  /*f330*/  CALL.REL.NOINC `($__internal_11_$__cuda_sm70_shflsync_up) ;  /* 0x0000195000007944 */ /* 0x000fea0003c00000 */
[----:B0-----:R-:W-:Y:S01]  /*f340*/  HFMA2.MMA R72, -RZ, RZ, 0, 2.384185791015625e-07 ;  /* 0x00000004ff487435 */ /* 0x001fe200000001ff */
[----:B-1----:R-:W-:-:S02]  /*f350*/  MOV R66, R67 ;  /* 0x0000004300427202 */ /* 0x002fc40000000f00 */
[----:B------:R-:W-:Y:S02]  /*f360*/  MOV R67, R76 ;  /* 0x0000004c00437202 */ /* 0x000fe40000000f00 */
[----:B------:R-:W-:Y:S02]  /*f370*/  MOV R74, RZ ;  /* 0x000000ff004a7202 */ /* 0x000fe40000000f00 */
[----:B------:R-:W-:Y:S02]  /*f380*/  MOV R77, 0xffffffff ;  /* 0xffffffff004d7802 */ /* 0x000fe40000000f00 */
[----:B------:R-:W-:Y:S02]  /*f390*/  MOV R64, 0xf3b0 ;  /* 0x0000f3b000407802 */ /* 0x000fe40000000f00 */
[----:B------:R-:W-:Y:S05]  /*f3a0*/  CALL.REL.NOINC `($__internal_11_$__cuda_sm70_shflsync_up) ;  /* 0x000018e000007944 */ /* 0x000fea0003c00000 */
[----:B0-----:R-:W-:Y:S01]  /*f3b0*/  HFMA2.MMA R72, -RZ, RZ, 0, 2.384185791015625e-07 ;  /* 0x00000004ff487435 */ /* 0x001fe200000001ff */
[----:B-1----:R-:W-:Y:S02]  /*f3c0*/  MOV R68, R67 ;  /* 0x0000004300447202 */ /* 0x002fe40000000f00 */
[----:B------:R-:W-:Y:S02]  /*f3d0*/  MOV R67, R78 ;  /* 0x0000004e00437202 */ /* 0x000fe40000000f00 */
[----:B------:R-:W-:-:S02]  /*f3e0*/  MOV R74, RZ ;  /* 0x000000ff004a7202 */ /* 0x000fc40000000f00 */
[----:B------:R-:W-:Y:S02]  /*f3f0*/  MOV R77, 0xffffffff ;  /* 0xffffffff004d7802 */ /* 0x000fe40000000f00 */
[----:B------:R-:W-:Y:S02]  /*f400*/  MOV R64, 0xf420 ;  /* 0x0000f42000407802 */ /* 0x000fe40000000f00 */
[----:B------:R-:W-:Y:S05]  /*f410*/  CALL.REL.NOINC `($__internal_11_$__cuda_sm70_shflsync_up) ;  /* 0x0000187000007944 */ /* 0x000fea0003c00000 */
[----:B0-----:R-:W-:Y:S01]  /*f420*/  HFMA2.MMA R72, -RZ, RZ, 0, 2.384185791015625e-07 ;  /* 0x00000004ff487435 */ /* 0x001fe200000001ff */
        /* <DEDUP_REMOVED lines=24> */
[----:B------:R-:W-:Y:S05]  /*f5b0*/  CALL.REL.NOINC `($__internal_11_$__cuda_sm70_shflsync_up) ;  /* 0x000016d000007944 */ /* 0x000fea0003c00000 */
[----:B0-----:R-:W-:Y:S01]  /*f5c0*/  HFMA2.MMA R72, -RZ, RZ, 0, 4.76837158203125e-07 ;  /* 0x00000008ff487435 */ /* 0x001fe200000001ff */
[----:B-1----:R-:W-:Y:S02]  /*f5d0*/  MOV R66, R67 ;  /* 0x0000004300427202 */ /* 0x002fe40000000f00 */
[----:B------:R-:W-:Y:S02]  /*f5e0*/  MOV R67, R76 ;  /* 0x0000004c00437202 */ /* 0x000fe40000000f00 */
[----:B------:R-:W-:Y:S02]  /*f5f0*/  MOV R74, RZ ;  /* 0x000000ff004a7202 */ /* 0x000fe40000000f00 */
[----:B------:R-:W-:Y:S02]  /*f600*/  MOV R77, 0xffffffff ;  /* 0xffffffff004d7802 */ /* 0x000fe40000000f00 */
[----:B------:R-:W-:Y:S02]  /*f610*/  MOV R64, 0xf630 ;  /* 0x0000f63000407802 */ /* 0x000fe40000000f00 */
[----:B------:R-:W-:Y:S05]  /*f620*/  CALL.REL.NOINC `($__internal_11_$__cuda_sm70_shflsync_up) ;  /* 0x0000166000007944 */ /* 0x000fea0003c00000 */
[----:B0-----:R-:W-:Y:S01]  /*f630*/  HFMA2.MMA R72, -RZ, RZ, 0, 4.76837158203125e-07 ;  /* 0x00000008ff487435 */ /* 0x001fe200000001ff */
[----:B-1----:R-:W-:-:S02]  /*f640*/  MOV R68, R67 ;  /* 0x0000004300447202 */ /* 0x002fc40000000f00 */
[----:B------:R-:W-:Y:S02]  /*f650*/  MOV R67, R78 ;  /* 0x0000004e00437202 */ /* 0x000fe40000000f00 */
[----:B------:R-:W-:Y:S02]  /*f660*/  MOV R74, RZ ;  /* 0x000000ff004a7202 */ /* 0x000fe40000000f00 */
[----:B------:R-:W-:Y:S02]  /*f670*/  MOV R77, 0xffffffff ;  /* 0xffffffff004d7802 */ /* 0x000fe40000000f00 */
[----:B------:R-:W-:Y:S02]  /*f680*/  MOV R64, 0xf6a0 ;  /* 0x0000f6a000407802 */ /* 0x000fe40000000f00 */
[----:B------:R-:W-:Y:S05]  /*f690*/  CALL.REL.NOINC `($__internal_11_$__cuda_sm70_shflsync_up) ;  /* 0x000015f000007944 */ /* 0x000fea0003c00000 */
[----:B0-----:R-:W-:Y:S01]  /*f6a0*/  HFMA2.MMA R72, -RZ, RZ, 0, 4.76837158203125e-07 ;  /* 0x00000008ff487435 */ /* 0x001fe200000001ff */
[----:B-1----:R-:W-:Y:S02]  /*f6b0*/  MOV R69, R67 ;  /* 0x0000004300457202 */ /* 0x002fe40000000f00 */
[----:B------:R-:W-:Y:S02]  /*f6c0*/  MOV R67, R79 ;  /* 0x0000004f00437202 */ /* 0x000fe40000000f00 */
[----:B------:R-:W-:-:S02]  /*f6d0*/  MOV R74, RZ ;  /* 0x000000ff004a7202 */ /* 0x000fc40000000f00 */
[----:B------:R-:W-:Y:S02]  /*f6e0*/  MOV R77, 0xffffffff ;  /* 0xffffffff004d7802 */ /* 0x000fe40000000f00 */
[----:B------:R-:W-:Y:S02]  /*f6f0*/  MOV R64, 0xf710 ;  /* 0x0000f71000407802 */ /* 0x000fe40000000f00 */
[----:B------:R-:W-:Y:S05]  /*f700*/  CALL.REL.NOINC `($__internal_11_$__cuda_sm70_shflsync_up) ;  /* 0x0000158000007944 */ /* 0x000fea0003c00000 */
        /* <DEDUP_REMOVED lines=18> */
[----:B------:R-:W-:Y:S05]  /*f830*/  CALL.REL.NOINC `($__internal_11_$__cuda_sm70_shflsync_up) ;  /* 0x0000145000007944 */ /* 0x000fea0003c00000 */
[----:B0-----:R-:W-:Y:S01]  /*f840*/  HFMA2.MMA R72, -RZ, RZ, 0, 9.5367431640625e-07 ;  /* 0x00000010ff487435 */ /* 0x001fe200000001ff */
[----:B-1----:R-:W-:-:S02]  /*f850*/  MOV R69, R67 ;  /* 0x0000004300457202 */ /* 0x002fc40000000f00 */
[----:B------:R-:W-:Y:S02]  /*f860*/  MOV R67, R70 ;  /* 0x0000004600437202 */ /* 0x000fe40000000f00 */
[----:B------:R-:W-:Y:S02]  /*f870*/  MOV R74, RZ ;  /* 0x000000ff004a7202 */ /* 0x000fe40000000f00 */
[----:B------:R-:W-:Y:S02]  /*f880*/  MOV R77, 0xffffffff ;  /* 0xffffffff004d7802 */ /* 0x000fe40000000f00 */
[----:B------:R-:W-:Y:S02]  /*f890*/  MOV R64, 0xf8b0 ;  /* 0x0000f8b000407802 */ /* 0x000fe40000000f00 */
[----:B------:R-:W-:Y:S05]  /*f8a0*/  CALL.REL.NOINC `($__internal_11_$__cuda_sm70_shflsync_up) ;  /* 0x000013e000007944 */ /* 0x000fea0003c00000 */
[----:B0-----:R-:W-:Y:S01]  /*f8b0*/  HFMA2.MMA R72, -RZ, RZ, 0, 9.5367431640625e-07 ;  /* 0x00000010ff487435 */ /* 0x001fe200000001ff */
[----:B-1----:R-:W-:Y:S02]  /*f8c0*/  MOV R71, R67 ;  /* 0x0000004300477202 */ /* 0x002fe40000000f00 */
[----:B------:R-:W-:Y:S02]  /*f8d0*/  MOV R67, R78 ;  /* 0x0000004e00437202 */ /* 0x000fe40000000f00 */
[----:B------:R-:W-:-:S02]  /*f8e0*/  MOV R74, RZ ;  /* 0x000000ff004a7202 */ /* 0x000fc40000000f00 */
[----:B------:R-:W-:Y:S02]  /*f8f0*/  MOV R77, 0xffffffff ;  /* 0xffffffff004d7802 */ /* 0x000fe40000000f00 */
[----:B------:R-:W-:Y:S02]  /*f900*/  MOV R64, 0xf920 ;  /* 0x0000f92000407802 */ /* 0x000fe40000000f00 */
[----:B------:R-:W-:Y:S05]  /*f910*/  CALL.REL.NOINC `($__internal_11_$__cuda_sm70_shflsync_up) ;  /* 0x0000137000007944 */ /* 0x000fea0003c00000 */
[----:B0-----:R-:W-:Y:S01]  /*f920*/  HFMA2.MMA R72, -RZ, RZ, 0, 9.5367431640625e-07 ;  /* 0x00000010ff487435 */ /* 0x001fe200000001ff */
[----:B-1----:R-:W-:Y:S02]  /*f930*/  MOV R73, R67 ;  /* 0x0000004300497202 */ /* 0x002fe40000000f00 */
[----:B------:R-:W-:Y:S02]  /*f940*/  MOV R67, R79 ;  /* 0x0000004f00437202 */ /* 0x000fe40000000f00 */
[----:B------:R-:W-:Y:S02]  /*f950*/  MOV R74, RZ ;  /* 0x000000ff004a7202 */ /* 0x000fe40000000f00 */
[----:B------:R-:W-:Y:S02]  /*f960*/  MOV R77, 0xffffffff ;  /* 0xffffffff004d7802 */ /* 0x000fe40000000f00 */
[----:B------:R-:W-:-:S02]  /*f970*/  MOV R64, 0xf990 ;  /* 0x0000f99000407802 */ /* 0x000fc40000000f00 */
[----:B------:R-:W-:Y:S05]  /*f980*/  CALL.REL.NOINC `($__internal_11_$__cuda_sm70_shflsync_up) ;  /* 0x0000130000007944 */ /* 0x000fea0003c00000 */
[----:B01----:R-:W-:Y:S05]  /*f990*/  BRA `(.L_x_316) ;  /* 0xffff8a7000007947 */ /* 0x003fea000383ffff */
.L_x_277:
[----:B------:R-:W-:Y:S01]  /*f9a0*/  HFMA2.MMA R72, -RZ, RZ, 0, 5.9604644775390625e-08 ;  /* 0x00000001ff487435 */ /* 0x000fe200000001ff */
[----:B------:R-:W-:-:S02]  /*f9b0*/  MOV R67, R76 ;  /* 0x0000004c00437202 */ /* 0x000fc40000000f00 */
[----:B------:R-:W-:Y:S02]  /*f9c0*/  MOV R74, RZ ;  /* 0x000000ff004a7202 */ /* 0x000fe40000000f00 */
[----:B------:R-:W-:Y:S02]  /*f9d0*/  MOV R77, 0xffffffff ;  /* 0xffffffff004d7802 */ /* 0x000fe40000000f00 */
[----:B------:R-:W-:Y:S02]  /*f9e0*/  MOV R64, 0xfa00 ;  /* 0x0000fa0000407802 */ /* 0x000fe40000000f00 */
[----:B-1---5:R-:W-:Y:S05]  /*f9f0*/  CALL.REL.NOINC `($__internal_11_$__cuda_sm70_shflsync_up) ;  /* 0x0000129000007944 */ /* 0x022fea0003c00000 */
[----:B0-----:R-:W-:Y:S01]  /*fa00*/  HFMA2.MMA R72, -RZ, RZ, 0, 5.9604644775390625e-08 ;  /* 0x00000001ff487435 */ /* 0x001fe200000001ff */
[----:B-1----:R-:W-:Y:S02]  /*fa10*/  MOV R66, R67 ;  /* 0x0000004300427202 */ /* 0x002fe40000000f00 */
[----:B------:R-:W-:Y:S02]  /*fa20*/  MOV R67, R186 ;  /* 0x000000ba00437202 */ /* 0x000fe40000000f00 */
[----:B------:R-:W-:Y:S02]  /*fa30*/  MOV R74, RZ ;  /* 0x000000ff004a7202 */ /* 0x000fe40000000f00 */
[----:B------:R-:W-:-:S02]  /*fa40*/  MOV R77, 0xffffffff ;  /* 0xffffffff004d7802 */ /* 0x000fc40000000f00 */
[----:B------:R-:W-:Y:S02]  /*fa50*/  MOV R64, 0xfa70 ;  /* 0x0000fa7000407802 */ /* 0x000fe40000000f00 */
[----:B------:R-:W-:Y:S05]  /*fa60*/  CALL.REL.NOINC `($__internal_11_$__cuda_sm70_shflsync_up) ;  /* 0x0000122000007944 */ /* 0x000fea0003c00000 */
[----:B0-----:R-:W-:Y:S01]  /*fa70*/  HFMA2.MMA R72, -RZ, RZ, 0, 5.9604644775390625e-08 ;  /* 0x00000001ff487435 */ /* 0x001fe200000001ff */
[----:B-1----:R-:W-:Y:S02]  /*fa80*/  MOV R68, R67 ;  /* 0x0000004300447202 */ /* 0x002fe40000000f00 */
[----:B------:R-:W-:Y:S02]  /*fa90*/  MOV R67, R75 ;  /* 0x0000004b00437202 */ /* 0x000fe40000000f00 */
[----:B------:R-:W-:Y:S02]  /*faa0*/  MOV R74, RZ ;  /* 0x000000ff004a7202 */ /* 0x000fe40000000f00 */
[----:B------:R-:W-:Y:S02]  /*fab0*/  MOV R77, 0xffffffff ;  /* 0xffffffff004d7802 */ /* 0x000fe40000000f00 */
[----:B------:R-:W-:Y:S02]  /*fac0*/  MOV R64, 0xfae0 ;  /* 0x0000fae000407802 */ /* 0x000fe40000000f00 */
[----:B------:R-:W-:Y:S05]  /*fad0*/  CALL.REL.NOINC `($__internal_11_$__cuda_sm70_shflsync_up) ;  /* 0x000011b000007944 */ /* 0x000fea0003c00000 */
[----:B0-----:R-:W-:Y:S01]  /*fae0*/  HFMA2.MMA R72, -RZ, RZ, 0, 5.9604644775390625e-08 ;  /* 0x00000001ff487435 */ /* 0x001fe200000001ff */
[----:B-1----:R-:W-:-:S02]  /*faf0*/  MOV R69, R67 ;  /* 0x0000004300457202 */ /* 0x002fc40000000f00 */
[----:B------:R-:W-:Y:S02]  /*fb00*/  MOV R67, R73 ;  /* 0x0000004900437202 */ /* 0x000fe40000000f00 */
[----:B------:R-:W-:Y:S02]  /*fb10*/  MOV R74, RZ ;  /* 0x000000ff004a7202 */ /* 0x000fe40000000f00 */
[----:B------:R-:W-:Y:S02]  /*fb20*/  MOV R77, 0xffffffff ;  /* 0xffffffff004d7802 */ /* 0x000fe40000000f00 */
[----:B------:R-:W-:Y:S02]  /*fb30*/  MOV R64, 0xfb50 ;  /* 0x0000fb5000407802 */ /* 0x000fe40000000f00 */
[----:B------:R-:W-:Y:S05]  /*fb40*/  CALL.REL.NOINC `($__internal_11_$__cuda_sm70_shflsync_up) ;  /* 0x0000114000007944 */ /* 0x000fea0003c00000 */
[----:B0-----:R-:W-:Y:S02]  /*fb50*/  MOV R77, R68 ;  /* 0x00000044004d7202 */ /* 0x001fe40000000f00 */
[----:B-1----:R-:W-:Y:S01]  /*fb60*/  MOV R68, R67 ;  /* 0x0000004300447202 */ /* 0x002fe20000000f00 */
[----:B------:R-:W-:Y:S01]  /*fb70*/  HFMA2.MMA R67, -RZ, RZ, 0, 0 ;  /* 0x00000000ff437435 */ /* 0x000fe200000001ff */
[----:B------:R-:W-:-:S02]  /*fb80*/  MOV R76, R66 ;  /* 0x00000042004c7202 */ /* 0x000fc40000000f00 */
[----:B------:R-:W-:Y:S02]  /*fb90*/  MOV R64, R60 ;  /* 0x0000003c00407202 */ /* 0x000fe40000000f00 */
[----:B------:R-:W-:Y:S02]  /*fba0*/  MOV R72, 0x1f ;  /* 0x0000001f00487802 */ /* 0x000fe40000000f00 */
[----:B------:R-:W-:Y:S02]  /*fbb0*/  MOV R66, 0xffffffff ;  /* 0xffffffff00427802 */ /* 0x000fe40000000f00 */
[----:B------:R-:W-:Y:S02]  /*fbc0*/  MOV R65, 0xfbe0 ;  /* 0x0000fbe000417802 */ /* 0x000fe40000000f00 */
[----:B------:R-:W-:Y:S05]  /*fbd0*/  CALL.REL.NOINC `($__internal_10_$__cuda_sm70_shflsync_idx_p) ;  /* 0x0000106000007944 */ /* 0x000fea0003c00000 */
[----:B------:R-:W-:Y:S01]  /*fbe0*/  HFMA2.MMA R67, -RZ, RZ, 0, 0 ;  /* 0x00000000ff437435 */ /* 0x000fe200000001ff */
[----:B-1----:R-:W-:Y:S02]  /*fbf0*/  MOV R78, R66 ;  /* 0x00000042004e7202 */ /* 0x002fe40000000f00 */
[----:B------:R-:W-:Y:S02]  /*fc00*/  MOV R64, R61 ;  /* 0x0000003d00407202 */ /* 0x000fe40000000f00 */
[----:B------:R-:W-:-:S02]  /*fc10*/  MOV R72, 0x1f ;  /* 0x0000001f00487802 */ /* 0x000fc40000000f00 */
[----:B------:R-:W-:Y:S02]  /*fc20*/  MOV R66, 0xffffffff ;  /* 0xffffffff00427802 */ /* 0x000fe40000000f00 */
[----:B------:R-:W-:Y:S02]  /*fc30*/  MOV R65, 0xfc50 ;  /* 0x0000fc5000417802 */ /* 0x000fe40000000f00 */
[----:B------:R-:W-:Y:S05]  /*fc40*/  CALL.REL.NOINC `($__internal_10_$__cuda_sm70_shflsync_idx_p) ;  /* 0x00000ff000007944 */ /* 0x000fea0003c00000 */
[----:B------:R-:W-:Y:S01]  /*fc50*/  HFMA2.MMA R67, -RZ, RZ, 0, 0 ;  /* 0x00000000ff437435 */ /* 0x000fe200000001ff */
[----:B-1----:R-:W-:Y:S02]  /*fc60*/  MOV R79, R66 ;  /* 0x00000042004f7202 */ /* 0x002fe40000000f00 */
[----:B------:R-:W-:Y:S02]  /*fc70*/  MOV R64, R62 ;  /* 0x0000003e00407202 */ /* 0x000fe40000000f00 */
[----:B------:R-:W-:Y:S02]  /*fc80*/  MOV R72, 0x1f ;  /* 0x0000001f00487802 */ /* 0x000fe40000000f00 */
[----:B------:R-:W-:Y:S02]  /*fc90*/  MOV R66, 0xffffffff ;  /* 0xffffffff00427802 */ /* 0x000fe40000000f00 */
[----:B------:R-:W-:-:S02]  /*fca0*/  MOV R65, 0xfcc0 ;  /* 0x0000fcc000417802 */ /* 0x000fc40000000f00 */
[----:B------:R-:W-:Y:S05]  /*fcb0*/  CALL.REL.NOINC `($__internal_10_$__cuda_sm70_shflsync_idx_p) ;  /* 0x00000f8000007944 */ /* 0x000fea0003c00000 */
[----:B------:R-:W-:Y:S01]  /*fcc0*/  HFMA2.MMA R67, -RZ, RZ, 0, 0 ;  /* 0x00000000ff437435 */ /* 0x000fe200000001ff */
[----:B-1----:R-:W-:-:S02]  /*fcd0*/  MOV R70, R66 ;  /* 0x0000004200467202 */ /* 0x002fc40000000f00 */
[----:B------:R-:W-:Y:S02]  /*fce0*/  MOV R64, R63 ;  /* 0x0000003f00407202 */ /* 0x000fe40000000f00 */
[----:B------:R-:W-:Y:S02]  /*fcf0*/  MOV R72, 0x1f ;  /* 0x0000001f00487802 */ /* 0x000fe40000000f00 */
[----:B------:R-:W-:Y:S02]  /*fd00*/  MOV R66, 0xffffffff ;  /* 0xffffffff00427802 */ /* 0x000fe40000000f00 */
[----:B------:R-:W-:Y:S02]  /*fd10*/  MOV R65, 0xfd30 ;  /* 0x0000fd3000417802 */ /* 0x000fe40000000f00 */
[----:B------:R-:W-:Y:S05]  /*fd20*/  CALL.REL.NOINC `($__internal_10_$__cuda_sm70_shflsync_idx_p) ;  /* 0x00000f1000007944 */ /* 0x000fea0003c00000 */
[----:B-1----:R-:W-:Y:S01]  /*fd30*/  MOV R71, R66 ;  /* 0x0000004200477202 */ /* 0x002fe20000000f00 */
[----:B------:R-:W-:Y:S05]  /*fd40*/  BRA `(.L_x_317) ;  /* 0xffff8a0000007947 */ /* 0x000fea000383ffff */
.L_x_280:
[----:B------:R-:W-:Y:S01]  /*fd50*/  HFMA2.MMA R72, -RZ, RZ, 0, 5.9604644775390625e-08 ;  /* 0x00000001ff487435 */ /* 0x000fe200000001ff */
[----:B------:R-:W-:Y:S02]  /*fd60*/  MOV R75, R70 ;  /* 0x00000046004b7202 */ /* 0x000fe40000000f00 */
[----:B------:R-:W-:-:S02]  /*fd70*/  MOV R67, 0x1f ;  /* 0x0000001f00437802 */ /* 0x000fc40000000f00 */
[----:B------:R-:W-:Y:S02]  /*fd80*/  MOV R66, 0xffffffff ;  /* 0xffffffff00427802 */ /* 0x000fe40000000f00 */
[----:B------:R-:W-:Y:S02]  /*fd90*/  MOV R64, 0xfdb0 ;  /* 0x0000fdb000407802 */ /* 0x000fe40000000f00 */
[----:B------:R-:W-:Y:S05]  /*fda0*/  CALL.REL.NOINC `($__internal_9_$__cuda_sm70_shflsync_down) ;  /* 0x00000e5000007944 */ /* 0x000fea0003c00000 */
[----:B-1----:R-:W-:Y:S01]  /*fdb0*/  MOV R73, R66 ;  /* 0x0000004200497202 */ /* 0x002fe20000000f00 */
[----:B0-----:R-:W-:Y:S05]  /*fdc0*/  BRA `(.L_x_318) ;  /* 0xffff9f1000007947 */ /* 0x001fea000383ffff */
.L_x_281:
[----:B------:R-:W-:Y:S01]  /*fdd0*/  HFMA2.MMA R72, -RZ, RZ, 0, 5.9604644775390625e-08 ;  /* 0x00000001ff487435 */ /* 0x000fe200000001ff */
[----:B------:R-:W-:Y:S02]  /*fde0*/  MOV R75, R71 ;  /* 0x00000047004b7202 */ /* 0x000fe40000000f00 */
[----:B------:R-:W-:Y:S02]  /*fdf0*/  MOV R67, 0x1f ;  /* 0x0000001f00437802 */ /* 0x000fe40000000f00 */
[----:B------:R-:W-:Y:S02]  /*fe00*/  MOV R66, 0xffffffff ;  /* 0xffffffff00427802 */ /* 0x000fe40000000f00 */
[----:B------:R-:W-:-:S02]  /*fe10*/  MOV R64, 0xfe30 ;  /* 0x0000fe3000407802 */ /* 0x000fc40000000f00 */
[----:B01----:R-:W-:Y:S05]  /*fe20*/  CALL.REL.NOINC `($__internal_9_$__cuda_sm70_shflsync_down) ;  /* 0x00000dd000007944 */ /* 0x003fea0003c00000 */
[----:B0-----:R-:W-:Y:S01]  /*fe30*/  HFMA2.MMA R72, -RZ, RZ, 0, 5.9604644775390625e-08 ;  /* 0x00000001ff487435 */ /* 0x001fe200000001ff */
[----:B-1----:R-:W-:-:S02]  /*fe40*/  MOV R74, R66 ;  /* 0x00000042004a7202 */ /* 0x002fc40000000f00 */
[----:B------:R-:W-:Y:S02]  /*fe50*/  MOV R75, R68 ;  /* 0x00000044004b7202 */ /* 0x000fe40000000f00 */
[----:B------:R-:W-:Y:S02]  /*fe60*/  MOV R67, 0x1f ;  /* 0x0000001f00437802 */ /* 0x000fe40000000f00 */
[----:B------:R-:W-:Y:S02]  /*fe70*/  MOV R66, 0xffffffff ;  /* 0xffffffff00427802 */ /* 0x000fe40000000f00 */
[----:B------:R-:W-:Y:S02]  /*fe80*/  MOV R64, 0xfea0 ;  /* 0x0000fea000407802 */ /* 0x000fe40000000f00 */
[----:B------:R-:W-:Y:S05]  /*fe90*/  CALL.REL.NOINC `($__internal_9_$__cuda_sm70_shflsync_down) ;  /* 0x00000d6000007944 */ /* 0x000fea0003c00000 */
[----:B0-----:R-:W-:Y:S01]  /*fea0*/  HFMA2.MMA R72, -RZ, RZ, 0, 5.9604644775390625e-08 ;  /* 0x00000001ff487435 */ /* 0x001fe200000001ff */
[----:B-1----:R-:W-:Y:S02]  /*feb0*/  MOV R76, R66 ;  /* 0x00000042004c7202 */ /* 0x002fe40000000f00 */
[----:B------:R-:W-:Y:S02]  /*fec0*/  MOV R75, R69 ;  /* 0x00000045004b7202 */ /* 0x000fe40000000f00 */
[----:B------:R-:W-:-:S02]  /*fed0*/  MOV R67, 0x1f ;  /* 0x0000001f00437802 */ /* 0x000fc40000000f00 */
[----:B------:R-:W-:Y:S02]  /*fee0*/  MOV R66, 0xffffffff ;  /* 0xffffffff00427802 */ /* 0x000fe40000000f00 */
[----:B------:R-:W-:Y:S02]  /*fef0*/  MOV R64, 0xff10 ;  /* 0x0000ff1000407802 */ /* 0x000fe40000000f00 */
[----:B------:R-:W-:Y:S05]  /*ff00*/  CALL.REL.NOINC `($__internal_9_$__cuda_sm70_shflsync_down) ;  /* 0x00000cf000007944 */ /* 0x000fea0003c00000 */
[----:B01----:R-:W-:Y:S05]  /*ff10*/  BRA `(.L_x_319) ;  /* 0xffff9e0000007947 */ /* 0x003fea000383ffff */
.L_x_284:
[----:B------:R-:W-:Y:S01]  /*ff20*/  HFMA2.MMA R72, -RZ, RZ, 0, 1.1920928955078125e-07 ;  /* 0x00000002ff487435 */ /* 0x000fe200000001ff */
[----:B------:R-:W-:Y:S02]  /*ff30*/  MOV R75, R70 ;  /* 0x00000046004b7202 */ /* 0x000fe40000000f00 */
[----:B------:R-:W-:Y:S02]  /*ff40*/  MOV R67, 0x1f ;  /* 0x0000001f00437802 */ /* 0x000fe40000000f00 */
[----:B0-----:R-:W-:Y:S02]  /*ff50*/  MOV R66, 0xffffffff ;  /* 0xffffffff00427802 */ /* 0x001fe40000000f00 */
[----:B------:R-:W-:Y:S02]  /*ff60*/  MOV R64, 0xff80 ;  /* 0x0000ff8000407802 */ /* 0x000fe40000000f00 */
[----:B-1234-:R-:W-:Y:S05]  /*ff70*/  CALL.REL.NOINC `($__internal_9_$__cuda_sm70_shflsync_down) ;  /* 0x00000c8000007944 */ /* 0x01efea0003c00000 */
[----:B0-----:R-:W-:Y:S01]  /*ff80*/  HFMA2.MMA R72, -RZ, RZ, 0, 1.1920928955078125e-07 ;  /* 0x00000002ff487435 */ /* 0x001fe200000001ff */
[----:B-1----:R-:W-:-:S02]  /*ff90*/  MOV R73, R66 ;  /* 0x0000004200497202 */ /* 0x002fc40000000f00 */
[----:B------:R-:W-:Y:S02]  /*ffa0*/  MOV R75, R71 ;  /* 0x00000047004b7202 */ /* 0x000fe40000000f00 */
[----:B------:R-:W-:Y:S02]  /*ffb0*/  MOV R67, 0x1f ;  /* 0x0000001f00437802 */ /* 0x000fe40000000f00 */
[----:B------:R-:W-:Y:S02]  /*ffc0*/  MOV R66, 0xffffffff ;  /* 0xffffffff00427802 */ /* 0x000fe40000000f00 */
[----:B------:R-:W-:Y:S02]  /*ffd0*/  MOV R64, 0xfff0 ;  /* 0x0000fff000407802 */ /* 0x000fe40000000f00 */
[----:B------:R-:W-:Y:S05]  /*ffe0*/  CALL.REL.NOINC `($__internal_9_$__cuda_sm70_shflsync_down) ;  /* 0x00000c1000007944 */ /* 0x000fea0003c00000 */
[----:B0-----:R-:W-:Y:S01]  /*fff0*/  HFMA2.MMA R72, -RZ, RZ, 0, 1.1920928955078125e-07 ;  /* 0x00000002ff487435 */ /* 0x001fe200000001ff */
[----:B-1----:R-:W-:Y:S02]  /*10000*/  MOV R74, R66 ;  /* 0x00000042004a7202 */ /* 0x002fe40000000f00 */
[----:B------:R-:W-:Y:S02]  /*10010*/  MOV R75, R68 ;  /* 0x00000044004b7202 */ /* 0x000fe40000000f00 */
[----:B------:R-:W-:-:S02]  /*10020*/  MOV R67, 0x1f ;  /* 0x0000001f00437802 */ /* 0x000fc40000000f00 */
[----:B------:R-:W-:Y:S02]  /*10030*/  MOV R66, 0xffffffff ;  /* 0xffffffff00427802 */ /* 0x000fe40000000f00 */
[----:B------:R-:W-:Y:S02]  /*10040*/  MOV R64, 0x10060 ;  /* 0x0001006000407802 */ /* 0x000fe40000000f00 */
[----:B------:R-:W-:Y:S05]  /*10050*/  CALL.REL.NOINC `($__internal_9_$__cuda_sm70_shflsync_down) ;  /* 0x00000ba000007944 */ /* 0x000fea0003c00000 */
[----:B0-----:R-:W-:Y:S01]  /*10060*/  HFMA2.MMA R72, -RZ, RZ, 0, 1.1920928955078125e-07 ;  /* 0x00000002ff487435 */ /* 0x001fe200000001ff */
[----:B-1----:R-:W-:Y:S02]  /*10070*/  MOV R76, R66 ;  /* 0x00000042004c7202 */ /* 0x002fe40000000f00 */
[----:B------:R-:W-:Y:S02]  /*10080*/  MOV R75, R69 ;  /* 0x00000045004b7202 */ /* 0x000fe40000000f00 */
[----:B------:R-:W-:Y:S02]  /*10090*/  MOV R67, 0x1f ;  /* 0x0000001f00437802 */ /* 0x000fe40000000f00 */
[----:B------:R-:W-:Y:S02]  /*100a0*/  MOV R66, 0xffffffff ;  /* 0xffffffff00427802 */ /* 0x000fe40000000f00 */
[----:B------:R-:W-:-:S02]  /*100b0*/  MOV R64, 0x100d0 ;  /* 0x000100d000407802 */ /* 0x000fc40000000f00 */
[----:B------:R-:W-:Y:S05]  /*100c0*/  CALL.REL.NOINC `($__internal_9_$__cuda_sm70_shflsync_down) ;  /* 0x00000b3000007944 */ /* 0x000fea0003c00000 */
[----:B01----:R-:W-:Y:S05]  /*100d0*/  BRA `(.L_x_320) ;  /* 0xffff9d8000007947 */ /* 0x003fea000383ffff */
.L_x_287:
[----:B------:R-:W-:Y:S01]  /*100e0*/  HFMA2.MMA R72, -RZ, RZ, 0, 2.384185791015625e-07 ;  /* 0x00000004ff487435 */ /* 0x000fe200000001ff */
[----:B------:R-:W-:-:S02]  /*100f0*/  MOV R75, R70 ;  /* 0x00000046004b7202 */ /* 0x000fc40000000f00 */
[----:B------:R-:W-:Y:S02]  /*10100*/  MOV R67, 0x1f ;  /* 0x0000001f00437802 */ /* 0x000fe40000000f00 */
[----:B0-----:R-:W-:Y:S02]  /*10110*/  MOV R66, 0xffffffff ;  /* 0xffffffff00427802 */ /* 0x001fe40000000f00 */
[----:B------:R-:W-:Y:S02]  /*10120*/  MOV R64, 0x10140 ;  /* 0x0001014000407802 */ /* 0x000fe40000000f00 */
[----:B-1234-:R-:W-:Y:S05]  /*10130*/  CALL.REL.NOINC `($__internal_9_$__cuda_sm70_shflsync_down) ;  /* 0x00000ac000007944 */ /* 0x01efea0003c00000 */
[----:B-1----:R-:W-:Y:S01]  /*10140*/  MOV R73, R66 ;  /* 0x0000004200497202 */ /* 0x002fe20000000f00 */
[----:B0-----:R-:W-:Y:S05]  /*10150*/  BRA `(.L_x_321) ;  /* 0xffff9e1000007947 */ /* 0x001fea000383ffff */
.L_x_288:
[----:B------:R-:W-:Y:S01]  /*10160*/  HFMA2.MMA R72, -RZ, RZ, 0, 2.384185791015625e-07 ;  /* 0x00000004ff487435 */ /* 0x000fe200000001ff */
[----:B------:R-:W-:Y:S02]  /*10170*/  MOV R75, R71 ;  /* 0x00000047004b7202 */ /* 0x000fe40000000f00 */
[----:B------:R-:W-:Y:S02]  /*10180*/  MOV R67, 0x1f ;  /* 0x0000001f00437802 */ /* 0x000fe40000000f00 */
[----:B0-----:R-:W-:-:S02]  /*10190*/  MOV R66, 0xffffffff ;  /* 0xffffffff00427802 */ /* 0x001fc40000000f00 */
[----:B------:R-:W-:Y:S02]  /*101a0*/  MOV R64, 0x101c0 ;  /* 0x000101c000407802 */ /* 0x000fe40000000f00 */
[----:B-1234-:R-:W-:Y:S05]  /*101b0*/  CALL.REL.NOINC `($__internal_9_$__cuda_sm70_shflsync_down) ;  /* 0x00000a4000007944 */ /* 0x01efea0003c00000 */
[----:B0-----:R-:W-:Y:S01]  /*101c0*/  HFMA2.MMA R72, -RZ, RZ, 0, 2.384185791015625e-07 ;  /* 0x00000004ff487435 */ /* 0x001fe200000001ff */
[----:B-1----:R-:W-:Y:S02]  /*101d0*/  MOV R74, R66 ;  /* 0x00000042004a7202 */ /* 0x002fe40000000f00 */
[----:B------:R-:W-:Y:S02]  /*101e0*/  MOV R75, R68 ;  /* 0x00000044004b7202 */ /* 0x000fe40000000f00 */
[----:B------:R-:W-:Y:S02]  /*101f0*/  MOV R67, 0x1f ;  /* 0x0000001f00437802 */ /* 0x000fe40000000f00 */
[----:B------:R-:W-:Y:S02]  /*10200*/  MOV R66, 0xffffffff ;  /* 0xffffffff00427802 */ /* 0x000fe40000000f00 */
[----:B------:R-:W-:Y:S02]  /*10210*/  MOV R64, 0x10230 ;  /* 0x0001023000407802 */ /* 0x000fe40000000f00 */
[----:B------:R-:W-:Y:S05]  /*10220*/  CALL.REL.NOINC `($__internal_9_$__cuda_sm70_shflsync_down) ;  /* 0x000009d000007944 */ /* 0x000fea0003c00000 */
[----:B0-----:R-:W-:Y:S01]  /*10230*/  HFMA2.MMA R72, -RZ, RZ, 0, 2.384185791015625e-07 ;  /* 0x00000004ff487435 */ /* 0x001fe200000001ff */
[----:B-1----:R-:W-:-:S02]  /*10240*/  MOV R76, R66 ;  /* 0x00000042004c7202 */ /* 0x002fc40000000f00 */
[----:B------:R-:W-:Y:S02]  /*10250*/  MOV R75, R69 ;  /* 0x00000045004b7202 */ /* 0x000fe40000000f00 */
[----:B------:R-:W-:Y:S02]  /*10260*/  MOV R67, 0x1f ;  /* 0x0000001f00437802 */ /* 0x000fe40000000f00 */
[----:B------:R-:W-:Y:S02]  /*10270*/  MOV R66, 0xffffffff ;  /* 0xffffffff00427802 */ /* 0x000fe40000000f00 */
[----:B------:R-:W-:Y:S02]  /*10280*/  MOV R64, 0x102a0 ;  /* 0x000102a000407802 */ /* 0x000fe40000000f00 */
[----:B------:R-:W-:Y:S05]  /*10290*/  CALL.REL.NOINC `($__internal_9_$__cuda_sm70_shflsync_down) ;  /* 0x0000096000007944 */ /* 0x000fea0003c00000 */
[----:B01----:R-:W-:Y:S05]  /*102a0*/  BRA `(.L_x_322) ;  /* 0xffff9d0000007947 */ /* 0x003fea000383ffff */
.L_x_291:
[----:B------:R-:W-:Y:S01]  /*102b0*/  HFMA2.MMA R72, -RZ, RZ, 0, 4.76837158203125e-07 ;  /* 0x00000008ff487435 */ /* 0x000fe200000001ff */
[----:B------:R-:W-:Y:S02]  /*102c0*/  MOV R75, R70 ;  /* 0x00000046004b7202 */ /* 0x000fe40000000f00 */
[----:B------:R-:W-:Y:S02]  /*102d0*/  MOV R67, 0x1f ;  /* 0x0000001f00437802 */ /* 0x000fe40000000f00 */
[----:B0-----:R-:W-:-:S02]  /*102e0*/  MOV R66, 0xffffffff ;  /* 0xffffffff00427802 */ /* 0x001fc40000000f00 */
[----:B------:R-:W-:Y:S02]  /*102f0*/  MOV R64, 0x10310 ;  /* 0x0001031000407802 */ /* 0x000fe40000000f00 */
[----:B-1234-:R-:W-:Y:S05]  /*10300*/  CALL.REL.NOINC `($__internal_9_$__cuda_sm70_shflsync_down) ;  /* 0x000008f000007944 */ /* 0x01efea0003c00000 */
[----:B0-----:R-:W-:Y:S01]  /*10310*/  HFMA2.MMA R72, -RZ, RZ, 0, 4.76837158203125e-07 ;  /* 0x00000008ff487435 */ /* 0x001fe200000001ff */
[----:B-1----:R-:W-:Y:S02]  /*10320*/  MOV R73, R66 ;  /* 0x0000004200497202 */ /* 0x002fe40000000f00 */
[----:B------:R-:W-:Y:S02]  /*10330*/  MOV R75, R71 ;  /* 0x00000047004b7202 */ /* 0x000fe40000000f00 */
[----:B------:R-:W-:Y:S02]  /*10340*/  MOV R67, 0x1f ;  /* 0x0000001f00437802 */ /* 0x000fe40000000f00 */
[----:B------:R-:W-:Y:S02]  /*10350*/  MOV R66, 0xffffffff ;  /* 0xffffffff00427802 */ /* 0x000fe40000000f00 */
[----:B------:R-:W-:Y:S02]  /*10360*/  MOV R64, 0x10380 ;  /* 0x0001038000407802 */ /* 0x000fe40000000f00 */
[----:B------:R-:W-:Y:S05]  /*10370*/  CALL.REL.NOINC `($__internal_9_$__cuda_sm70_shflsync_down) ;  /* 0x0000088000007944 */ /* 0x000fea0003c00000 */
[----:B0-----:R-:W-:Y:S01]  /*10380*/  HFMA2.MMA R72, -RZ, RZ, 0, 4.76837158203125e-07 ;  /* 0x00000008ff487435 */ /* 0x001fe200000001ff */
[----:B-1----:R-:W-:-:S02]  /*10390*/  MOV R74, R66 ;  /* 0x00000042004a7202 */ /* 0x002fc40000000f00 */
[----:B------:R-:W-:Y:S02]  /*103a0*/  MOV R75, R68 ;  /* 0x00000044004b7202 */ /* 0x000fe40000000f00 */
[----:B------:R-:W-:Y:S02]  /*103b0*/  MOV R67, 0x1f ;  /* 0x0000001f00437802 */ /* 0x000fe40000000f00 */
[----:B------:R-:W-:Y:S02]  /*103c0*/  MOV R66, 0xffffffff ;  /* 0xffffffff00427802 */ /* 0x000fe40000000f00 */
[----:B------:R-:W-:Y:S02]  /*103d0*/  MOV R64, 0x103f0 ;  /* 0x000103f000407802 */ /* 0x000fe40000000f00 */
[----:B------:R-:W-:Y:S05]  /*103e0*/  CALL.REL.NOINC `($__internal_9_$__cuda_sm70_shflsync_down) ;  /* 0x0000081000007944 */ /* 0x000fea0003c00000 */
[----:B0-----:R-:W-:Y:S01]  /*103f0*/  HFMA2.MMA R72, -RZ, RZ, 0, 4.76837158203125e-07 ;  /* 0x00000008ff487435 */ /* 0x001fe200000001ff */
[----:B-1----:R-:W-:Y:S02]  /*10400*/  MOV R76, R66 ;  /* 0x00000042004c7202 */ /* 0x002fe40000000f00 */
[----:B------:R-:W-:Y:S02]  /*10410*/  MOV R75, R69 ;  /* 0x00000045004b7202 */ /* 0x000fe40000000f00 */
[----:B------:R-:W-:-:S02]  /*10420*/  MOV R67, 0x1f ;  /* 0x0000001f00437802 */ /* 0x000fc40000000f00 */
[----:B------:R-:W-:Y:S02]  /*10430*/  MOV R66, 0xffffffff ;  /* 0xffffffff00427802 */ /* 0x000fe40000000f00 */
[----:B------:R-:W-:Y:S02]  /*10440*/  MOV R64, 0x10460 ;  /* 0x0001046000407802 */ /* 0x000fe40000000f00 */
[----:B------:R-:W-:Y:S05]  /*10450*/  CALL.REL.NOINC `($__internal_9_$__cuda_sm70_shflsync_down) ;  /* 0x000007a000007944 */ /* 0x000fea0003c00000 */
[----:B01----:R-:W-:Y:S05]  /*10460*/  BRA `(.L_x_323) ;  /* 0xffff9c8000007947 */ /* 0x003fea000383ffff */
.L_x_294:
[----:B------:R-:W-:Y:S01]  /*10470*/  HFMA2.MMA R72, -RZ, RZ, 0, 9.5367431640625e-07 ;  /* 0x00000010ff487435 */ /* 0x000fe200000001ff */
[----:B------:R-:W-:Y:S02]  /*10480*/  MOV R75, R70 ;  /* 0x00000046004b7202 */ /* 0x000fe40000000f00 */
[----:B------:R-:W-:Y:S02]  /*10490*/  MOV R67, 0x1f ;  /* 0x0000001f00437802 */ /* 0x000fe40000000f00 */
[----:B0-----:R-:W-:Y:S02]  /*104a0*/  MOV R66, 0xffffffff ;  /* 0xffffffff00427802 */ /* 0x001fe40000000f00 */
[----:B------:R-:W-:Y:S02]  /*104b0*/  MOV R64, 0x104d0 ;  /* 0x000104d000407802 */ /* 0x000fe40000000f00 */
[----:B-1234-:R-:W-:Y:S05]  /*104c0*/  CALL.REL.NOINC `($__internal_9_$__cuda_sm70_shflsync_down) ;  /* 0x0000073000007944 */ /* 0x01efea0003c00000 */
[----:B-1----:R-:W-:Y:S01]  /*104d0*/  MOV R73, R66 ;  /* 0x0000004200497202 */ /* 0x002fe20000000f00 */
[----:B0-----:R-:W-:Y:S05]  /*104e0*/  BRA `(.L_x_324) ;  /* 0xffff9d1000007947 */ /* 0x001fea000383ffff */
.L_x_295:
[----:B------:R-:W-:Y:S01]  /*104f0*/  HFMA2.MMA R72, -RZ, RZ, 0, 9.5367431640625e-07 ;  /* 0x00000010ff487435 */ /* 0x000fe200000001ff */
[----:B------:R-:W-:-:S02]  /*10500*/  MOV R75, R71 ;  /* 0x00000047004b7202 */ /* 0x000fc40000000f00 */
[----:B------:R-:W-:Y:S02]  /*10510*/  MOV R67, 0x1f ;  /* 0x0000001f00437802 */ /* 0x000fe40000000f00 */
[----:B0-----:R-:W-:Y:S02]  /*10520*/  MOV R66, 0xffffffff ;  /* 0xffffffff00427802 */ /* 0x001fe40000000f00 */
[----:B------:R-:W-:Y:S02]  /*10530*/  MOV R64, 0x10550 ;  /* 0x0001055000407802 */ /* 0x000fe40000000f00 */
[----:B-1234-:R-:W-:Y:S05]  /*10540*/  CALL.REL.NOINC `($__internal_9_$__cuda_sm70_shflsync_down) ;  /* 0x000006b000007944 */ /* 0x01efea0003c00000 */
[----:B0-----:R-:W-:Y:S01]  /*10550*/  HFMA2.MMA R72, -RZ, RZ, 0, 9.5367431640625e-07 ;  /* 0x00000010ff487435 */ /* 0x001fe200000001ff */
[----:B-1----:R-:W-:Y:S02]  /*10560*/  MOV R74, R66 ;  /* 0x00000042004a7202 */ /* 0x002fe40000000f00 */
[----:B------:R-:W-:Y:S02]  /*10570*/  MOV R75, R68 ;  /* 0x00000044004b7202 */ /* 0x000fe40000000f00 */
[----:B------:R-:W-:Y:S02]  /*10580*/  MOV R67, 0x1f ;  /* 0x0000001f00437802 */ /* 0x000fe40000000f00 */
[----:B------:R-:W-:-:S02]  /*10590*/  MOV R66, 0xffffffff ;  /* 0xffffffff00427802 */ /* 0x000fc40000000f00 */
[----:B------:R-:W-:Y:S02]  /*105a0*/  MOV R64, 0x105c0 ;  /* 0x000105c000407802 */ /* 0x000fe40000000f00 */
[----:B------:R-:W-:Y:S05]  /*105b0*/  CALL.REL.NOINC `($__internal_9_$__cuda_sm70_shflsync_down) ;  /* 0x0000064000007944 */ /* 0x000fea0003c00000 */
[----:B0-----:R-:W-:Y:S01]  /*105c0*/  HFMA2.MMA R72, -RZ, RZ, 0, 9.5367431640625e-07 ;  /* 0x00000010ff487435 */ /* 0x001fe200000001ff */
[----:B-1----:R-:W-:Y:S02]  /*105d0*/  MOV R76, R66 ;  /* 0x00000042004c7202 */ /* 0x002fe40000000f00 */
[----:B------:R-:W-:Y:S02]  /*105e0*/  MOV R75, R69 ;  /* 0x00000045004b7202 */ /* 0x000fe40000000f00 */
[----:B------:R-:W-:Y:S02]  /*105f0*/  MOV R67, 0x1f ;  /* 0x0000001f00437802 */ /* 0x000fe40000000f00 */
[----:B------:R-:W-:Y:S02]  /*10600*/  MOV R66, 0xffffffff ;  /* 0xffffffff00427802 */ /* 0x000fe40000000f00 */
[----:B------:R-:W-:Y:S02]  /*10610*/  MOV R64, 0x10630 ;  /* 0x0001063000407802 */ /* 0x000fe40000000f00 */
[----:B------:R-:W-:Y:S05]  /*10620*/  CALL.REL.NOINC `($__internal_9_$__cuda_sm70_shflsync_down) ;  /* 0x000005d000007944 */ /* 0x000fea0003c00000 */
[----:B01----:R-:W-:Y:S05]  /*10630*/  BRA `(.L_x_325) ;  /* 0xffff9c0000007947 */ /* 0x003fea000383ffff */
.L_x_298:
[----:B------:R-:W-:Y:S01]  /*10640*/  HFMA2.MMA R67, -RZ, RZ, 0, 0 ;  /* 0x00000000ff437435 */ /* 0x000fe200000001ff */
[----:B------:R-:W-:-:S02]  /*10650*/  MOV R64, R70 ;  /* 0x0000004600407202 */ /* 0x000fc40000000f00 */
[----:B------:R-:W-:Y:S02]  /*10660*/  MOV R72, 0x1f ;  /* 0x0000001f00487802 */ /* 0x000fe40000000f00 */
[----:B0-----:R-:W-:Y:S02]  /*10670*/  MOV R66, 0xffffffff ;  /* 0xffffffff00427802 */ /* 0x001fe40000000f00 */
[----:B------:R-:W-:Y:S02]  /*10680*/  MOV R65, 0x106a0 ;  /* 0x000106a000417802 */ /* 0x000fe40000000f00 */
[----:B-1234-:R-:W-:Y:S05]  /*10690*/  CALL.REL.NOINC `($__internal_10_$__cuda_sm70_shflsync_idx_p) ;  /* 0x000005a000007944 */ /* 0x01efea0003c00000 */
[----:B------:R-:W-:Y:S01]  /*106a0*/  HFMA2.MMA R67, -RZ, RZ, 0, 0 ;  /* 0x00000000ff437435 */ /* 0x000fe200000001ff */
[----:B-1----:R-:W-:Y:S02]  /*106b0*/  MOV R231, R66 ;  /* 0x0000004200e77202 */ /* 0x002fe40000000f00 */
[----:B------:R-:W-:Y:S02]  /*106c0*/  MOV R64, R71 ;  /* 0x0000004700407202 */ /* 0x000fe40000000f00 */
[----:B------:R-:W-:Y:S02]  /*106d0*/  MOV R72, 0x1f ;  /* 0x0000001f00487802 */ /* 0x000fe40000000f00 */
[----:B------:R-:W-:-:S02]  /*106e0*/  MOV R66, 0xffffffff ;  /* 0xffffffff00427802 */ /* 0x000fc40000000f00 */
[----:B------:R-:W-:Y:S02]  /*106f0*/  MOV R65, 0x10710 ;  /* 0x0001071000417802 */ /* 0x000fe40000000f00 */
[----:B------:R-:W-:Y:S05]  /*10700*/  CALL.REL.NOINC `($__internal_10_$__cuda_sm70_shflsync_idx_p) ;  /* 0x0000053000007944 */ /* 0x000fea0003c00000 */
[----:B------:R-:W-:Y:S01]  /*10710*/  HFMA2.MMA R67, -RZ, RZ, 0, 0 ;  /* 0x00000000ff437435 */ /* 0x000fe200000001ff */
[----:B-1----:R-:W-:Y:S02]  /*10720*/  MOV R73, R66 ;  /* 0x0000004200497202 */ /* 0x002fe40000000f00 */
[----:B------:R-:W-:Y:S02]  /*10730*/  MOV R64, R68 ;  /* 0x0000004400407202 */ /* 0x000fe40000000f00 */
[----:B------:R-:W-:Y:S02]  /*10740*/  MOV R72, 0x1f ;  /* 0x0000001f00487802 */ /* 0x000fe40000000f00 */
[----:B------:R-:W-:Y:S02]  /*10750*/  MOV R66, 0xffffffff ;  /* 0xffffffff00427802 */ /* 0x000fe40000000f00 */
[----:B------:R-:W-:Y:S02]  /*10760*/  MOV R65, 0x10780 ;  /* 0x0001078000417802 */ /* 0x000fe40000000f00 */
        /* <DEDUP_REMOVED lines=8> */
[----:B------:R-:W-:Y:S01]  /*107f0*/  HFMA2.MMA R72, -RZ, RZ, 0, 5.9604644775390625e-08 ;  /* 0x00000001ff487435 */ /* 0x000fe200000001ff */
[----:B-1----:R-:W-:Y:S02]  /*10800*/  MOV R229, R66 ;  /* 0x0000004200e57202 */ /* 0x002fe40000000f00 */
[----:B------:R-:W-:Y:S02]  /*10810*/  MOV R75, R70 ;  /* 0x00000046004b7202 */ /* 0x000fe40000000f00 */
[----:B------:R-:W-:-:S02]  /*10820*/  MOV R67, 0x1f ;  /* 0x0000001f00437802 */ /* 0x000fc40000000f00 */
[----:B------:R-:W-:Y:S02]  /*10830*/  MOV R66, 0xffffffff ;  /* 0xffffffff00427802 */ /* 0x000fe40000000f00 */
[----:B------:R-:W-:Y:S02]  /*10840*/  MOV R64, 0x10860 ;  /* 0x0001086000407802 */ /* 0x000fe40000000f00 */
[----:B------:R-:W-:Y:S05]  /*10850*/  CALL.REL.NOINC `($__internal_9_$__cuda_sm70_shflsync_down) ;  /* 0x000003a000007944 */ /* 0x000fea0003c00000 */
[----:B0-----:R-:W-:Y:S01]  /*10860*/  HFMA2.MMA R72, -RZ, RZ, 0, 5.9604644775390625e-08 ;  /* 0x00000001ff487435 */ /* 0x001fe200000001ff */
[----:B-1----:R-:W-:Y:S02]  /*10870*/  MOV R70, R66 ;  /* 0x0000004200467202 */ /* 0x002fe40000000f00 */
[----:B------:R-:W-:Y:S02]  /*10880*/  MOV R75, R71 ;  /* 0x00000047004b7202 */ /* 0x000fe40000000f00 */
[----:B------:R-:W-:Y:S02]  /*10890*/  MOV R67, 0x1f ;  /* 0x0000001f00437802 */ /* 0x000fe40000000f00 */
[----:B------:R-:W-:Y:S02]  /*108a0*/  MOV R66, 0xffffffff ;  /* 0xffffffff00427802 */ /* 0x000fe40000000f00 */
[----:B------:R-:W-:-:S02]  /*108b0*/  MOV R64, 0x108d0 ;  /* 0x000108d000407802 */ /* 0x000fc40000000f00 */
[----:B------:R-:W-:Y:S05]  /*108c0*/  CALL.REL.NOINC `($__internal_9_$__cuda_sm70_shflsync_down) ;  /* 0x0000033000007944 */ /* 0x000fea0003c00000 */
        /* <DEDUP_REMOVED lines=14> */
[----:B-1----:R-:W-:Y:S01]  /*109b0*/  MOV R69, R66 ;  /* 0x0000004200457202 */ /* 0x002fe20000000f00 */
[-C--:B------:R-:W-:Y:S01]  /*109c0*/  FMUL.FTZ R66, R62, R73.reuse ;  /* 0x000000493e427220 */ /* 0x080fe20000410000 */
[----:B0-----:R-:W-:Y:S01]  /*109d0*/  HFMA2.MMA R67, -RZ, RZ, 0, 0 ;  /* 0x00000000ff437435 */ /* 0x001fe200000001ff */
[C---:B------:R-:W-:Y:S01]  /*109e0*/  FMUL.FTZ R234, R63.reuse, R73 ;  /* 0x000000493fea7220 */ /* 0x040fe20000410000 */
[----:B------:R-:W-:Y:S01]  /*109f0*/  MOV R64, R60 ;  /* 0x0000003c00407202 */ /* 0x000fe20000000f00 */
[C---:B------:R-:W-:Y:S01]  /*10a00*/  FMUL.FTZ R232, R60.reuse, R231 ;  /* 0x000000e73ce87220 */ /* 0x040fe20000410000 */
[----:B------:R-:W-:Y:S01]  /*10a10*/  MOV R72, 0x1f ;  /* 0x0000001f00487802 */ /* 0x000fe20000000f00 */
[----:B------:R-:W-:Y:S01]  /*10a20*/  FMUL.FTZ R233, R60, R73 ;  /* 0x000000493ce97220 */ /* 0x000fe20000410000 */
[----:B------:R-:W-:Y:S01]  /*10a30*/  MOV R65, 0x10a90 ;  /* 0x00010a9000417802 */ /* 0x000fe20000000f00 */
[----:B------:R-:W-:Y:S01]  /*10a40*/  FFMA.FTZ R235, R63, R231, R66 ;  /* 0x000000e73feb7223 */ /* 0x000fe20000010042 */
[----:B------:R-:W-:Y:S01]  /*10a50*/  MOV R66, 0xffffffff ;  /* 0xffffffff00427802 */ /* 0x000fe20000000f00 */
[----:B------:R-:W-:-:S02]  /*10a60*/  FMUL.FTZ R60, R61, R73 ;  /* 0x000000493d3c7220 */ /* 0x000fc40000410000 */
[----:B------:R-:W-:Y:S02]  /*10a70*/  FFMA.FTZ R234, R62, R231, -R234 ;  /* 0x000000e73eea7223 */ /* 0x000fe400000108ea */
        /* <DEDUP_REMOVED lines=22> */
[----:B-1----:R-:W-:Y:S01]  /*10be0*/  MOV R67, R66 ;  /* 0x0000004200437202 */ /* 0x002fe20000000f00 */
[----:B------:R-:W-:Y:S05]  /*10bf0*/  BRA `(.L_x_326) ;  /* 0xffff986000007947 */ /* 0x000fea000383ffff */
        .weak           $__internal_9_$__cuda_sm70_shflsync_down
        .type           $__internal_9_$__cuda_sm70_shflsync_down,@function
        .size           $__internal_9_$__cuda_sm70_shflsync_down,($__internal_10_$__cuda_sm70_shflsync_idx_p - $__internal_9_$__cuda_sm70_shflsync_down)
$__internal_9_$__cuda_sm70_shflsync_down:
[----:B------:R-:W-:Y:S01]  /*10c00*/  HFMA2.MMA R65, -RZ, RZ, 0, 0 ;  /* 0x00000000ff417435 */ /* 0x000fe200000001ff */
[----:B------:R-:W-:Y:S04]  /*10c10*/  WARPSYNC R66 ;  /* 0x0000004200007348 */ /* 0x000fe80003800000 */
[----:B------:R0:W1:Y:S01]  /*10c20*/  SHFL.DOWN PT, R66, R75, R72, R67 ;  /* 0x080000484b427389 */ /* 0x00006200000e0043 */
[----:B------:R-:W-:Y:S05]  /*10c30*/  RET.REL.NODEC R64 `(_Z25selective_scan_bwd_kernelI32Selective_Scan_bwd_kernel_traitsILi128ELi16ELb0ELb0ELb0ELb1ELb1EfN3c107complexIfEEEEv12SSMParamsBwd) ;  /* 0xfffef3c040007950 */ /* 0x000fea0003c3ffff */
        .weak           $__internal_10_$__cuda_sm70_shflsync_idx_p
        .type           $__internal_10_$__cuda_sm70_shflsync_idx_p,@function
        .size           $__internal_10_$__cuda_sm70_shflsync_idx_p,($__internal_11_$__cuda_sm70_shflsync_up - $__internal_10_$__cuda_sm70_shflsync_idx_p)
$__internal_10_$__cuda_sm70_shflsync_idx_p:
[----:B------:R-:W-:Y:S04]  /*10c40*/  WARPSYNC R66 ;  /* 0x0000004200007348 */ /* 0x000fe80003800000 */
[----:B------:R0:W1:Y:S02]  /*10c50*/  SHFL.IDX PT, R66, R64, R67, R72 ;  /* 0x0000004340427389 */ /* 0x00006400000e0048 */
[----:B0-----:R-:W-:Y:S01]  /*10c60*/  MOV R64, R65 ;  /* 0x0000004100407202 */ /* 0x001fe20000000f00 */
[----:B------:R-:W-:-:S06]  /*10c70*/  HFMA2.MMA R65, -RZ, RZ, 0, 0 ;  /* 0x00000000ff417435 */ /* 0x000fcc00000001ff */
[----:B------:R-:W-:Y:S05]  /*10c80*/  RET.REL.NODEC R64 `(_Z25selective_scan_bwd_kernelI32Selective_Scan_bwd_kernel_traitsILi128ELi16ELb0ELb0ELb0ELb1ELb1EfN3c107complexIfEEEEv12SSMParamsBwd) ;  /* 0xfffef37040007950 */ /* 0x000fea0003c3ffff */
        .weak           $__internal_11_$__cuda_sm70_shflsync_up
        .type           $__internal_11_$__cuda_sm70_shflsync_up,@function
        .size           $__internal_11_$__cuda_sm70_shflsync_up,(.L_x_14446 - $__internal_11_$__cuda_sm70_shflsync_up)
$__internal_11_$__cuda_sm70_shflsync_up:
[----:B------:R-:W-:Y:S01]  /*10c90*/  MOV R65, 0x0 ;  /* 0x0000000000417802 */ /* 0x000fe20000000f00 */
[----:B------:R-:W-:Y:S04]  /*10ca0*/  WARPSYNC R77 ;  /* 0x0000004d00007348 */ /* 0x000fe80003800000 */
[----:B------:R0:W1:Y:S01]  /*10cb0*/  SHFL.UP PT, R67, R67, R72, R74 ;  /* 0x0400004843437389 */ /* 0x00006200000e004a */
[----:B------:R-:W-:Y:S05]  /*10cc0*/  RET.REL.NODEC R64 `(_Z25selective_scan_bwd_kernelI32Selective_Scan_bwd_kernel_traitsILi128ELi16ELb0ELb0ELb0ELb1ELb1EfN3c107complexIfEEEEv12SSMParamsBwd) ;  /* 0xfffef33040007950 */ /* 0x000fea0003c3ffff */
.L_x_327:
        /* <DEDUP_REMOVED lines=11> */
.L_x_14446:


//--------------------- .text._Z25selective_scan_bwd_kernelI32Selective_Scan_bwd_kernel_traitsILi128ELi16ELb0ELb0ELb1ELb0ELb0EfN3c107complexIfEEEEv12SSMParamsBwd --------------------------
	.section	.text._Z25selective_scan_bwd_kernelI32Selective_Scan_bwd_kernel_traitsILi128ELi16ELb0ELb0ELb1ELb0ELb0EfN3c107complexIfEEEEv12SSMParamsBwd,"ax",@progbits
	.sectioninfo	@"SHI_REGISTERS=255"
	.align	128
        .global         _Z25selective_scan_bwd_kernelI32Selective_Scan_bwd_kernel_traitsILi128ELi16ELb0ELb0ELb1ELb0ELb0EfN3c107complexIfEEEEv12SSMParamsBwd
        .type           _Z25selective_scan_bwd_kernelI32Selective_Scan_bwd_kernel_traitsILi128ELi16ELb0ELb0ELb1ELb0ELb0EfN3c107complexIfEEEEv12SSMParamsBwd,@function
        .size           _Z25selective_scan_bwd_kernelI32Selective_Scan_bwd_kernel_traitsILi128ELi16ELb0ELb0ELb1ELb0ELb0EfN3c107complexIfEEEEv12SSMParamsBwd,(.L_x_14449 - _Z25selective_scan_bwd_kernelI32Selective_Scan_bwd_kernel_traitsILi128ELi16ELb0ELb0ELb1ELb0ELb0EfN3c107complexIfEEEEv12SSMParamsBwd)
        .other          _Z25selective_scan_bwd_kernelI32Selective_Scan_bwd_kernel_traitsILi128ELi16ELb0ELb0ELb1ELb0ELb0EfN3c107complexIfEEEEv12SSMParamsBwd,@"STO_CUDA_ENTRY STV_DEFAULT"
_Z25selective_scan_bwd_kernelI32Selective_Scan_bwd_kernel_traitsILi128ELi16ELb0ELb0ELb1ELb0ELb0EfN3c107complexIfEEEEv12SSMParamsBwd:
.text._Z25selective_scan_bwd_kernelI32Selective_Scan_bwd_kernel_traitsILi128ELi16ELb0ELb0ELb1ELb0ELb0EfN3c107complexIfEEEEv12SSMParamsBwd:
[----:B------:R-:W-:Y:S02]  /*0000*/  MOV R1, c[0x0][0x28] ;  /* 0x00000a0000017a02 */ /* 0x000fe40000000f00 */
[----:B------:R-:W0:Y:S01]  /*0010*/  S2UR UR16, SR_CTAID.Y ;  /* 0x00000000001079c3 */ /* 0x000e220000002600 */
[----:B------:R-:W-:Y:S01]  /*0020*/  ULDC.64 UR4, c[0x0][0x238] ;  /* 0x00008e0000047ab9 */ /* 0x000fe20000000a00 */
[----:B------:R-:W-:Y:S01]  /*0030*/  IADD3 R1, R1, -0x48, RZ ;  /* 0xffffffb801017810 */ /* 0x000fe20007ffe0ff */
[----:B------:R-:W-:Y:S02]  /*0040*/  UISETP.NE.U32.AND UP0, UPT, URZ, UR4, UPT ;  /* 0x000000043f00728c */ /* 0x000fe4000bf05070 */
[----:B------:R-:W-:Y:S02]  /*0050*/  ULDC.64 UR6, c[0x0][0x250] ;  /* 0x0000940000067ab9 */ /* 0x000fe40000000a00 */
[----:B------:R-:W-:Y:S02]  /*0060*/  UISETP.NE.AND.EX UP0, UPT, URZ, UR5, UPT, UP0 ;  /* 0x000000053f00728c */ /* 0x000fe4000bf05300 */
[----:B------:R-:W-:Y:S02]  /*0070*/  UISETP.NE.U32.AND UP1, UPT, URZ, UR6, UPT ;  /* 0x000000063f00728c */ /* 0x000fe4000bf25070 */
[----:B------:R-:W-:-:S02]  /*0080*/  ULDC.64 UR30, c[0x0][0x118] ;  /* 0x00004600001e7ab9 */ /* 0x000fc40000000a00 */
[----:B------:R-:W-:Y:S01]  /*0090*/  UISETP.NE.AND.EX UP1, UPT, URZ, UR7, UPT, UP1 ;  /* 0x000000073f00728c */ /* 0x000fe2000bf25310 */
[----:B------:R-:W-:Y:S02]  /*00a0*/  PLOP3.LUT P0, PT, PT, PT, UP0, 0x80, 0x0 ;  /* 0x000000000000781c */ /* 0x000fe40003f0f008 */
[----:B------:R-:W-:Y:S01]  /*00b0*/  IABS R6, c[0x0][0x178] ;  /* 0x00005e0000067a13 */ /* 0x000fe20000000000 */
[----:B------:R-:W1:Y:S01]  /*00c0*/  S2UR UR35, SR_CTAID.X ;  /* 0x00000000002379c3 */ /* 0x000e620000002500 */
        /* <DEDUP_REMOVED lines=10> */
[----:B------:R-:W-:Y:S01]  /*0170*/  MOV R4, UR6 ;  /* 0x0000000600047c02 */ /* 0x000fe20008000f00 */
[----:B------:R-:W-:Y:S01]  /*0180*/  ULDC UR33, c[0x0][0x174] ;  /* 0x00005d0000217ab9 */ /* 0x000fe20000000800 */
[----:B------:R-:W-:Y:S01]  /*0190*/  MOV R3, UR5 ;  /* 0x0000000500037c02 */ /* 0x000fe20008000f00 */
[----:B------:R-:W0:Y:S01]  /*01a0*/  R2UR UR26, R6 ;  /* 0x00000000061a73c2 */ /* 0x000e2200000e0000 */
[----:B------:R-:W-:Y:S01]  /*01b0*/  ULDC.64 UR4, c[0x0][0x260] ;  /* 0x0000980000047ab9 */ /* 0x000fe20000000a00 */
[----:B------:R-:W-:Y:S01]  /*01c0*/  MOV R5, UR7 ;  /* 0x0000000700057c02 */ /* 0x000fe20008000f00 */
[----:B------:R-:W-:-:S02]  /*01d0*/  ULDC.64 UR6, c[0x0][0x1d0] ;  /* 0x0000740000067ab9 */ /* 0x000fc40000000a00 */
[----:B------:R2:W3:Y:S01]  /*01e0*/  @P0 LDG.E R3, [R2.64] ;  /* 0x0000001e02030981 */ /* 0x0004e2000c1e1900 */
[----:B------:R-:W-:-:S03]  /*01f0*/  ULDC.64 UR38, c[0x0][0x240] ;  /* 0x0000900000267ab9 */ /* 0x000fc60000000a00 */
[----:B------:R-:W4:Y:S01]  /*0200*/  @P1 LDG.E R4, [R4.64] ;  /* 0x0000001e04041981 */ /* 0x000f22000c1e1900 */
[----:B-1----:R-:W-:Y:S02]  /*0210*/  USHF.R.S32.HI UR36, URZ, 0x1f, UR35 ;  /* 0x0000001f3f247899 */ /* 0x002fe40008011423 */
[----:B------:R-:W-:Y:S01]  /*0220*/  UISETP.NE.U32.AND UP0, UPT, URZ, UR4, UPT ;  /* 0x000000043f00728c */ /* 0x000fe2000bf05070 */
[----:B------:R1:W-:Y:S01]  /*0230*/  STL [R1+0x44], RZ ;  /* 0x000044ff01007387 */ /* 0x0003e20000100800 */
[----:B------:R-:W-:Y:S02]  /*0240*/  UIMAD UR4, UR36, UR6, URZ ;  /* 0x00000006240472a4 */ /* 0x000fe4000f8e023f */
[----:B------:R-:W-:Y:S01]  /*0250*/  UIMAD.WIDE.U32 UR12, UR35, UR6, URZ ;  /* 0x00000006230c72a5 */ /* 0x000fe2000f8e003f */
[----:B------:R1:W-:Y:S01]  /*0260*/  STL [R1+0x40], RZ ;  /* 0x000040ff01007387 */ /* 0x0003e20000100800 */
[----:B------:R-:W-:Y:S02]  /*0270*/  UIMAD UR4, UR35, UR7, UR4 ;  /* 0x00000007230472a4 */ /* 0x000fe4000f8e0204 */
[----:B------:R-:W-:-:S02]  /*0280*/  UISETP.NE.AND.EX UP0, UPT, URZ, UR5, UPT, UP0 ;  /* 0x000000053f00728c */ /* 0x000fc4000bf05300 */
[----:B------:R-:W-:Y:S01]  /*0290*/  ULDC.64 UR6, c[0x0][0x1e0] ;  /* 0x0000780000067ab9 */ /* 0x000fe20000000a00 */
[----:B0-----:R-:W0:Y:S01]  /*02a0*/  I2F.RP R0, UR26 ;  /* 0x0000001a00007d06 */ /* 0x001e220008209400 */
[----:B------:R-:W-:Y:S02]  /*02b0*/  UIMAD UR5, UR36, UR6, URZ ;  /* 0x00000006240572a4 */ /* 0x000fe4000f8e023f */
[----:B------:R-:W-:Y:S02]  /*02c0*/  UIMAD.WIDE.U32 UR14, UR35, UR6, URZ ;  /* 0x00000006230e72a5 */ /* 0x000fe4000f8e003f */
[----:B------:R-:W-:Y:S02]  /*02d0*/  UIMAD UR24, UR35, UR7, UR5 ;  /* 0x00000007231872a4 */ /* 0x000fe4000f8e0205 */
[----:B------:R-:W-:Y:S02]  /*02e0*/  UISETP.NE.U32.AND UP2, UPT, URZ, UR28, UPT ;  /* 0x0000001c3f00728c */ /* 0x000fe4000bf45070 */
[----:B------:R-:W-:-:S02]  /*02f0*/  ULDC.64 UR6, c[0x0][0x328] ;  /* 0x0000ca0000067ab9 */ /* 0x000fc40000000a00 */
[----:B------:R-:W-:Y:S02]  /*0300*/  UISETP.NE.U32.AND UP1, UPT, URZ, UR6, UPT ;  /* 0x000000063f00728c */ /* 0x000fe4000bf25070 */
[----:B------:R-:W-:Y:S02]  /*0310*/  UISETP.NE.AND.EX UP2, UPT, URZ, UR29, UPT, UP2 ;  /* 0x0000001d3f00728c */ /* 0x000fe4000bf45320 */
[----:B------:R-:W-:Y:S01]  /*0320*/  UISETP.NE.AND.EX UP1, UPT, URZ, UR7, UPT, UP1 ;  /* 0x000000073f00728c */ /* 0x000fe2000bf25310 */
[----:B0-----:R-:W2:Y:S01]  /*0330*/  MUFU.RCP R0, R0 ;  /* 0x0000000000007308 */ /* 0x001ea20000001000 */
[----:B------:R-:W-:Y:S02]  /*0340*/  UIMAD UR22, UR36, UR8, URZ ;  /* 0x00000008241672a4 */ /* 0x000fe4000f8e023f */
[----:B------:R-:W-:Y:S02]  /*0350*/  UIMAD.WIDE.U32 UR18, UR35, UR8, URZ ;  /* 0x00000008231272a5 */ /* 0x000fe4000f8e003f */
[----:B------:R-:W-:-:S02]  /*0360*/  UIMAD UR22, UR35, UR9, UR22 ;  /* 0x00000009231672a4 */ /* 0x000fc4000f8e0216 */
[----:B------:R-:W-:Y:S02]  /*0370*/  UMOV UR8, URZ ;  /* 0x0000003f00087c82 */ /* 0x000fe40008000000 */
[----:B------:R-:W-:Y:S02]  /*0380*/  UIADD3 UR13, UR13, UR4, URZ ;  /* 0x000000040d0d7290 */ /* 0x000fe4000fffe03f */
[----:B------:R-:W-:Y:S02]  /*0390*/  @UP1 ULEA UR8, UP3, UR16, UR6, 0x2 ;  /* 0x0000000610081291 */ /* 0x000fe4000f86103f */
[----:B------:R-:W-:Y:S02]  /*03a0*/  UMOV UR9, URZ ;  /* 0x0000003f00097c82 */ /* 0x000fe40008000000 */
[----:B------:R-:W-:Y:S01]  /*03b0*/  UMOV UR4, URZ ;  /* 0x0000003f00047c82 */ /* 0x000fe20008000000 */
[----:B--2---:R-:W-:Y:S01]  /*03c0*/  IADD3 R2, R0, 0xffffffe, RZ ;  /* 0x0ffffffe00027810 */ /* 0x004fe20007ffe0ff */
[----:B------:R-:W-:Y:S01]  /*03d0*/  @UP1 ULEA.HI.X UR9, UR16, UR7, UR17, 0x2, UP3 ;  /* 0x0000000710091291 */ /* 0x000fe200098f1411 */
[----:B------:R-:W-:Y:S01]  /*03e0*/  IABS R0, UR16 ;  /* 0x0000001000007c13 */ /* 0x000fe20008000000 */
[----:B------:R-:W-:-:S02]  /*03f0*/  UMOV UR6, URZ ;  /* 0x0000003f00067c82 */ /* 0x000fc40008000000 */
[----:B------:R-:W-:Y:S01]  /*0400*/  @UP2 ULEA UR6, UP1, UR16, UR28, 0x2 ;  /* 0x0000001c10062291 */ /* 0x000fe2000f82103f */
[----:B------:R-:W0:Y:S01]  /*0410*/  F2I.FTZ.U32.TRUNC.NTZ R2, R2 ;  /* 0x0000000200027305 */ /* 0x000e22000021f000 */
[----:B------:R-:W2:Y:S01]  /*0420*/  R2UR UR23, R0 ;  /* 0x00000000001773c2 */ /* 0x000ea200000e0000 */
[----:B------:R-:W-:Y:S02]  /*0430*/  UIMAD.WIDE.U32 UR10, UR35, UR20, URZ ;  /* 0x00000014230a72a5 */ /* 0x000fe4000f8e003f */
[----:B------:R-:W-:Y:S02]  /*0440*/  UIMAD UR20, UR36, UR20, URZ ;  /* 0x00000014241472a4 */ /* 0x000fe4000f8e023f */
[----:B------:R-:W-:Y:S02]  /*0450*/  UMOV UR7, URZ ;  /* 0x0000003f00077c82 */ /* 0x000fe40008000000 */
[----:B------:R-:W-:Y:S02]  /*0460*/  @UP2 ULEA.HI.X UR7, UR16, UR29, UR17, 0x2, UP1 ;  /* 0x0000001d10072291 */ /* 0x000fe400088f1411 */
[----:B------:R-:W-:-:S02]  /*0470*/  UIMAD UR20, UR35, UR21, UR20 ;  /* 0x00000015231472a4 */ /* 0x000fc4000f8e0214 */
[----:B------:R-:W-:Y:S02]  /*0480*/  ULDC.64 UR28, c[0x0][0x1d8] ;  /* 0x00007600001c7ab9 */ /* 0x000fe40000000a00 */
[----:B------:R-:W-:Y:S01]  /*0490*/  UIMAD UR21, UR17, UR28, URZ ;  /* 0x0000001c111572a4 */ /* 0x000fe2000f8e023f */
[----:B0-----:R-:W0:Y:S01]  /*04a0*/  R2UR UR5, R2 ;  /* 0x00000000020573c2 */ /* 0x001e2200000e0000 */
[----:B------:R-:W-:Y:S02]  /*04b0*/  UIMAD.WIDE.U32 UR12, UR16, UR28, UR12 ;  /* 0x0000001c100c72a5 */ /* 0x000fe4000f8e000c */
[----:B------:R-:W-:Y:S02]  /*04c0*/  UIMAD UR21, UR16, UR29, UR21 ;  /* 0x0000001d101572a4 */ /* 0x000fe4000f8e0215 */
[----:B------:R-:W-:Y:S02]  /*04d0*/  UIADD3 UR15, UR15, UR24, URZ ;  /* 0x000000180f0f7290 */ /* 0x000fe4000fffe03f */
[----:B------:R-:W-:-:S02]  /*04e0*/  ULDC.64 UR28, c[0x0][0x1e8] ;  /* 0x00007a00001c7ab9 */ /* 0x000fc40000000a00 */
[----:B------:R-:W-:Y:S02]  /*04f0*/  UIMAD UR24, UR17, UR28, URZ ;  /* 0x0000001c111872a4 */ /* 0x000fe4000f8e023f */
[----:B------:R-:W-:Y:S02]  /*0500*/  UIMAD.WIDE.U32 UR14, UR16, UR28, UR14 ;  /* 0x0000001c100e72a5 */ /* 0x000fe4000f8e000e */
[----:B------:R-:W-:Y:S02]  /*0510*/  ULDC UR32, c[0x0][0x178] ;  /* 0x00005e0000207ab9 */ /* 0x000fe40000000800 */
[----:B------:R-:W-:-:S03]  /*0520*/  UIADD3 UR11, UR11, UR20, URZ ;  /* 0x000000140b0b7290 */ /* 0x000fc6000fffe03f */
[----:B------:R-:W-:Y:S02]  /*0530*/  ULDC UR20, c[0x0][0x164] ;  /* 0x0000590000147ab9 */ /* 0x000fe40000000800 */
[----:B0-----:R-:W-:-:S04]  /*0540*/  UIADD3 UR25, URZ, -UR5, URZ ;  /* 0x800000053f197290 */ /* 0x001fc8000fffe03f */
[----:B------:R-:W-:-:S04]  /*0550*/  UIMAD UR25, UR25, UR26, URZ ;  /* 0x0000001a191972a4 */ /* 0x000fc8000f8e023f */
[----:B------:R-:W-:Y:S02]  /*0560*/  UIMAD.WIDE.U32 UR4, UR5, UR25, UR4 ;  /* 0x00000019050472a5 */ /* 0x000fe4000f8e0004 */
[----:B------:R-:W-:Y:S02]  /*0570*/  UIMAD UR25, UR16, UR29, UR24 ;  /* 0x0000001d101972a4 */ /* 0x000fe4000f8e0218 */
[----:B--2---:R-:W-:Y:S02]  /*0580*/  UIMAD.WIDE.U32 UR4, UR5, UR23, URZ ;  /* 0x00000017050472a5 */ /* 0x004fe4000f8e003f */
[----:B------:R-:W-:-:S05]  /*0590*/  ULDC.64 UR28, c[0x0][0x280] ;  /* 0x0000a000001c7ab9 */ /* 0x000fca0000000a00 */
[----:B------:R-:W-:Y:S02]  /*05a0*/  UMOV UR27, UR5 ;  /* 0x00000005001b7c82 */ /* 0x000fe40008000000 */
[----:B------:R-:W-:Y:S02]  /*05b0*/  UIADD3 UR4, -UR27, URZ, URZ ;  /* 0x0000003f1b047290 */ /* 0x000fe4000fffe13f */
[----:B------:R-:W-:Y:S02]  /*05c0*/  UIADD3 UR5, UR19, UR22, URZ ;  /* 0x0000001613057290 */ /* 0x000fe4000fffe03f */
[----:B------:R-:W-:Y:S02]  /*05d0*/  UIMAD UR23, UR26, UR4, UR23 ;  /* 0x000000041a1772a4 */ /* 0x000fe4000f8e0217 */
[----:B------:R-:W-:Y:S02]  /*05e0*/  UIMAD UR4, UR17, UR28, URZ ;  /* 0x0000001c110472a4 */ /* 0x000fe4000f8e023f */
[----:B------:R-:W-:-:S02]  /*05f0*/  UISETP.GT.U32.AND UP1, UPT, UR26, UR23, UPT ;  /* 0x000000171a00728c */ /* 0x000fc4000bf24070 */
[----:B------:R-:W-:Y:S02]  /*0600*/  ULEA UR22, UR33, 0xfffff800, 0xb ;  /* 0xfffff80021167891 */ /* 0x000fe4000f8e583f */
[----:B------:R-:W-:Y:S02]  /*0610*/  UIMAD UR29, UR16, UR29, UR4 ;  /* 0x0000001d101d72a4 */ /* 0x000fe4000f8e0204 */
[----:B------:R-:W-:Y:S02]  /*0620*/  UIADD3 UR24, UP2, UR22, UR12, URZ ;  /* 0x0000000c16187290 */ /* 0x000fe4000ff5e03f */
[----:B------:R-:W-:Y:S02]  /*0630*/  UMOV UR4, UR18 ;  /* 0x0000001200047c82 */ /* 0x000fe40008000000 */
[----:B------:R-:W-:Y:S02]  /*0640*/  UIMAD.WIDE.U32 UR4, UR16, UR28, UR4 ;  /* 0x0000001c100472a5 */ /* 0x000fe4000f8e0004 */
[----:B------:R-:W-:-:S02]  /*0650*/  USHF.R.S32.HI UR28, URZ, 0x1f, UR22 ;  /* 0x0000001f3f1c7899 */ /* 0x000fc40008011416 */
[----:B------:R-:W-:Y:S02]  /*0660*/  @!UP1 UIADD3 UR23, UR23, -UR26, URZ ;  /* 0x8000001a17179290 */ /* 0x000fe4000fffe03f */
[----:B------:R-:W-:Y:S02]  /*0670*/  UIADD3.X UR21, UR28, UR13, UR21, UP2, !UPT ;  /* 0x0000000d1c157290 */ /* 0x000fe400097fe415 */
[----:B------:R-:W-:Y:S02]  /*0680*/  UISETP.GE.U32.AND UP2, UPT, UR23, UR26, UPT ;  /* 0x0000001a1700728c */ /* 0x000fe4000bf46070 */
[----:B------:R-:W-:Y:S02]  /*0690*/  ULEA UR19, UP3, UR24, UR38, 0x2 ;  /* 0x0000002618137291 */ /* 0x000fe4000f86103f */
[----:B------:R-:W-:Y:S02]  /*06a0*/  ULOP3.LUT UR18, UR16, UR32, URZ, 0x3c, !UPT ;  /* 0x0000002010127292 */ /* 0x000fe4000f8e3c3f */
[----:B------:R-:W-:-:S02]  /*06b0*/  @!UP1 UIADD3 UR27, UR27, 0x1, URZ ;  /* 0x000000011b1b9890 */ /* 0x000fc4000fffe03f */
[----:B------:R-:W-:Y:S02]  /*06c0*/  ULEA.HI.X UR24, UR24, UR39, UR21, 0x2, UP3 ;  /* 0x0000002718187291 */ /* 0x000fe400098f1415 */
[----:B------:R-:W-:Y:S02]  /*06d0*/  UISETP.GE.AND UP3, UPT, UR18, URZ, UPT ;  /* 0x0000003f1200728c */ /* 0x000fe4000bf66270 */
[----:B------:R-:W-:Y:S02]  /*06e0*/  UISETP.NE.AND UP1, UPT, URZ, UR32, UPT ;  /* 0x000000203f00728c */ /* 0x000fe4000bf25270 */
[----:B------:R-:W-:Y:S02]  /*06f0*/  @UP2 UIADD3 UR27, UR27, 0x1, URZ ;  /* 0x000000011b1b2890 */ /* 0x000fe4000fffe03f */
[----:B------:R-:W-:Y:S02]  /*0700*/  UIADD3 UR26, UP4, UR22, UR14, URZ ;  /* 0x0000000e161a7290 */ /* 0x000fe4000ff9e03f */
[----:B------:R-:W-:-:S02]  /*0710*/  ULDC.64 UR12, c[0x0][0x248] ;  /* 0x00009200000c7ab9 */ /* 0x000fc40000000a00 */
[----:B------:R-:W-:Y:S02]  /*0720*/  UIADD3.X UR14, UR28, UR15, UR25, UP4, !UPT ;  /* 0x0000000f1c0e7290 */ /* 0x000fe4000a7fe419 */
[----:B------:R-:W-:Y:S02]  /*0730*/  UMOV UR18, UR27 ;  /* 0x0000001b00127c82 */ /* 0x000fe40008000000 */
[----:B------:R-:W-:Y:S02]  /*0740*/  ULEA UR25, UP4, UR26, UR12, 0x2 ;  /* 0x0000000c1a197291 */ /* 0x000fe4000f88103f */
[----:B------:R-:W-:Y:S02]  /*0750*/  @!UP3 UIADD3 UR18, -UR18, URZ, URZ ;  /* 0x0000003f1212b290 */ /* 0x000fe4000fffe13f */
[----:B------:R-:W-:Y:S02]  /*0760*/  @!UP1 ULOP3.LUT UR18, URZ, UR32, URZ, 0x33, !UPT ;  /* 0x000000203f129292 */ /* 0x000fe4000f8e333f */
[----:B------:R-:W-:-:S02]  /*0770*/  UIADD3 UR22, UP2, UR22, UR4, URZ ;  /* 0x0000000416167290 */ /* 0x000fc4000ff5e03f */
[----:B------:R-:W-:Y:S02]  /*0780*/  ULEA.HI.X UR26, UR26, UR13, UR14, 0x2, UP4 ;  /* 0x0000000d1a1a7291 */ /* 0x000fe4000a0f140e */
[----:B------:R-:W-:Y:S02]  /*0790*/  USHF.R.S32.HI UR37, URZ, 0x1f, UR18 ;  /* 0x0000001f3f257899 */ /* 0x000fe40008011412 */
[----:B------:R-:W-:Y:S02]  /*07a0*/  ULDC.64 UR12, c[0x0][0x308] ;  /* 0x0000c200000c7ab9 */ /* 0x000fe40000000a00 */
[----:B------:R-:W-:Y:S02]  /*07b0*/  UIADD3.X UR28, UR28, UR5, UR29, UP2, !UPT ;  /* 0x000000051c1c7290 */ /* 0x000fe400097fe41d */
[----:B------:R-:W-:Y:S02]  /*07c0*/  ULEA UR27, UP1, UR22, UR12, 0x2 ;  /* 0x0000000c161b7291 */ /* 0x000fe4000f82103f */
[----:B------:R-:W-:-:S02]  /*07d0*/  ULDC.64 UR14, c[0x0][0x1c8] ;  /* 0x00007200000e7ab9 */ /* 0x000fc40000000a00 */
[----:B------:R-:W-:Y:S02]  /*07e0*/  UIMAD UR4, UR37, UR14, URZ ;  /* 0x0000000e250472a4 */ /* 0x000fe4000f8e023f */
[----:B------:R-:W-:Y:S02]  /*07f0*/  ULEA.HI.X UR28, UR22, UR13, UR28, 0x2, UP1 ;  /* 0x0000000d161c7291 */ /* 0x000fe400088f141c */
[----:B------:R-:W-:Y:S02]  /*0800*/  UIMAD.WIDE.U32 UR12, UR18, UR14, UR10 ;  /* 0x0000000e120c72a5 */ /* 0x000fe4000f8e000a */
[----:B------:R-:W-:Y:S02]  /*0810*/  ULEA UR14, UR33, 0xfffff000, 0xc ;  /* 0xfffff000210e7891 */ /* 0x000fe4000f8e603f */
[----:B------:R-:W-:Y:S02]  /*0820*/  UIMAD UR15, UR18, UR15, UR4 ;  /* 0x0000000f120f72a4 */ /* 0x000fe4000f8e0204 */
[----:B------:R-:W-:-:S02]  /*0830*/  UIADD3 UR32, UP1, UR14, UR12, URZ ;  /* 0x0000000c0e207290 */ /* 0x000fc4000ff3e03f */
[----:B------:R-:W-:Y:S02]  /*0840*/  UIADD3 UR15, UR13, UR15, URZ ;  /* 0x0000000f0d0f7290 */ /* 0x000fe4000fffe03f */
[----:B------:R-:W-:Y:S02]  /*0850*/  ULDC.64 UR10, c[0x0][0x230] ;  /* 0x00008c00000a7ab9 */ /* 0x000fe40000000a00 */
[----:B------:R-:W-:Y:S02]  /*0860*/  ULEA UR29, UP2, UR32, UR10, 0x2 ;  /* 0x0000000a201d7291 */ /* 0x000fe4000f84103f */
[----:B------:R-:W-:Y:S02]  /*0870*/  ULEA.HI.X.SX32 UR14, UR14, UR15, 0x1, UP1 ;  /* 0x0000000f0e0e7291 */ /* 0x000fe400088f0e3f */
        /* <DEDUP_REMOVED lines=13> */
[----:B------:R-:W-:-:S02]  /*0950*/  UMOV UR14, UR6 ;  /* 0x00000006000e7c82 */ /* 0x000fc40008000000 */
[----:B------:R-:W-:Y:S02]  /*0960*/  UMOV UR15, UR7 ;  /* 0x00000007000f7c82 */ /* 0x000fe40008000000 */
[----:B------:R-:W-:Y:S02]  /*0970*/  @!UP0 UMOV UR10, URZ ;  /* 0x0000003f000a8c82 */ /* 0x000fe40008000000 */
[----:B------:R-:W-:Y:S01]  /*0980*/  @!UP0 UMOV UR11, URZ ;  /* 0x0000003f000b8c82 */ /* 0x000fe20008000000 */
[----:B---3--:R1:W0:Y:S01]  /*0990*/  @P0 R2UR UR4, R3 ;  /* 0x00000000030403c2 */ /* 0x00822200000e0000 */
[----:B------:R-:W-:-:S07]  /*09a0*/  PLOP3.LUT P0, PT, PT, PT, UP1, 0x80, 0x0 ;  /* 0x000000000000781c */ /* 0x000fce0003f0f018 */
[----:B----4-:R1:W2:Y:S06]  /*09b0*/  @P1 R2UR UR5, R4 ;  /* 0x00000000040513c2 */ /* 0x0102ac00000e0000 */
[----:B------:R-:W-:Y:S05]  /*09c0*/  @!P0 BRA `(.L_x_328) ;  /* 0x0000cad000008947 */ /* 0x000fea0003800000 */
[----:B------:R-:W3:Y:S01]  /*09d0*/  S2R R150, SR_TID.X ;  /* 0x0000000000967919 */ /* 0x000ee20000002100 */
[----:B------:R-:W-:-:S03]  /*09e0*/  UMOV UR6, URZ ;  /* 0x0000003f00067c82 */ /* 0x000fc60008000000 */
[----:B------:R4:W-:Y:S04]  /*09f0*/  STL [R1+0x40], RZ ;  /* 0x000040ff01007387 */ /* 0x0009e80000100800 */
[----:B------:R-:W1:Y:S04]  /*0a00*/  S2R R149, SR_LANEID ;  /* 0x0000000000957919 */ /* 0x000e680000000000 */
[----:B------:R4:W-:Y:S01]  /*0a10*/  STL [R1+0x44], RZ ;  /* 0x000044ff01007387 */ /* 0x0009e20000100800 */
[----:B-1-3--:R-:W-:-:S04]  /*0a20*/  SHF.R.S32.HI R3, RZ, 0x1f, R150 ;  /* 0x0000001fff037819 */ /* 0x00afc80000011496 */
[----:B------:R-:W-:-:S04]  /*0a30*/  LEA.HI R3, R3, R150, RZ, 0x5 ;  /* 0x0000009603037211 */ /* 0x000fc800078f28ff */
[----:B----4-:R-:W-:Y:S02]  /*0a40*/  SHF.R.S32.HI R252, RZ, 0x5, R3 ;  /* 0x00000005fffc7819 */ /* 0x010fe40000011403 */
.L_x_435:
[----:B------:R-:W-:Y:S01]  /*0a50*/  ULDC UR33, c[0x0][0x174] ;  /* 0x00005d0000217ab9 */ /* 0x000fe20000000800 */
[----:B------:R-:W-:Y:S01]  /*0a60*/  BAR.SYNC.DEFER_BLOCKING 0x0 ;  /* 0x0000000000007b1d */ /* 0x000fe20000010000 */
[----:B------:R-:W-:Y:S01]  /*0a70*/  UIADD3 UR33, -UR6, UR33, URZ ;  /* 0x0000002106217290 */ /* 0x000fe2000fffe13f */
[----:B------:R-:W-:-:S03]  /*0a80*/  SHF.L.U32 R0, R150, 0x4, RZ ;  /* 0x0000000496007819 */ /* 0x000fc600000006ff */
[----:B------:R-:W-:Y:S01]  /*0a90*/  ULEA UR38, UR33, 0xfffff800, 0xb ;  /* 0xfffff80021267891 */ /* 0x000fe2000f8e583f */
[----:B------:R-:W-:Y:S01]  /*0aa0*/  LOP3.LUT R0, R0, 0xfffffe00, RZ, 0xc0, !PT ;  /* 0xfffffe0000007812 */ /* 0x000fe200078ec0ff */
[----:B------:R-:W-:Y:S01]  /*0ab0*/  ULDC UR7, c[0x0][0x168] ;  /* 0x00005a0000077ab9 */ /* 0x000fe20000000800 */
[----:B------:R-:W3:Y:S01]  /*0ac0*/  LDL.LU R37, [R1+0x44] ;  /* 0x0000440001257983 */ /* 0x000ee20000300800 */
[----:B------:R-:W-:Y:S01]  /*0ad0*/  UIADD3 UR7, -UR38, UR7, URZ ;  /* 0x0000000726077290 */ /* 0x000fe2000fffe13f */
[----:B------:R-:W-:Y:S01]  /*0ae0*/  LOP3.LUT R148, R0, 0x1f, R150, 0xf8, !PT ;  /* 0x0000001f00947812 */ /* 0x000fe200078ef896 */
[----:B------:R-:W-:Y:S01]  /*0af0*/  HFMA2.MMA R7, -RZ, RZ, 0, 0 ;  /* 0x00000000ff077435 */ /* 0x000fe200000001ff */
[----:B------:R-:W-:Y:S01]  /*0b00*/  MOV R2, UR19 ;  /* 0x0000001300027c02 */ /* 0x000fe20008000f00 */
[----:B------:R-:W-:Y:S01]  /*0b10*/  CS2R R4, SRZ ;  /* 0x0000000000047805 */ /* 0x000fe2000001ff00 */
[C---:B------:R-:W-:Y:S01]  /*0b20*/  LOP3.LUT R6, R148.reuse, 0x20, RZ, 0xfc, !PT ;  /* 0x0000002094067812 */ /* 0x040fe200078efcff */
[----:B------:R-:W-:Y:S01]  /*0b30*/  HFMA2.MMA R9, -RZ, RZ, 0, 0 ;  /* 0x00000000ff097435 */ /* 0x000fe200000001ff */
[----:B------:R-:W-:Y:S01]  /*0b40*/  MOV R23, UR7 ;  /* 0x0000000700177c02 */ /* 0x000fe20008000f00 */
[----:B------:R-:W-:Y:S01]  /*0b50*/  HFMA2.MMA R13, -RZ, RZ, 0, 0 ;  /* 0x00000000ff0d7435 */ /* 0x000fe200000001ff */
[----:B------:R-:W-:Y:S01]  /*0b60*/  MOV R3, UR24 ;  /* 0x0000001800037c02 */ /* 0x000fe20008000f00 */
[----:B------:R-:W-:Y:S01]  /*0b70*/  HFMA2.MMA R17, -RZ, RZ, 0, 0 ;  /* 0x00000000ff117435 */ /* 0x000fe200000001ff */
[-C--:B------:R-:W-:Y:S01]  /*0b80*/  ISETP.GE.AND P2, PT, R148, R23.reuse, PT ;  /* 0x000000179400720c */ /* 0x080fe20003f46270 */
[----:B------:R-:W-:Y:S01]  /*0b90*/  CS2R R24, SRZ ;  /* 0x0000000000187805 */ /* 0x000fe2000001ff00 */
[----:B------:R-:W-:Y:S01]  /*0ba0*/  ISETP.GE.AND P1, PT, R6, R23, PT ;  /* 0x000000170600720c */ /* 0x000fe20003f26270 */
[C---:B------:R-:W-:Y:S01]  /*0bb0*/  IMAD.WIDE R2, R148.reuse, 0x4, R2 ;  /* 0x0000000494027825 */ /* 0x040fe200078e0202 */
[----:B------:R-:W-:-:S02]  /*0bc0*/  LOP3.LUT R8, R148, 0x40, RZ, 0xfc, !PT ;  /* 0x0000004094087812 */ /* 0x000fc400078efcff */
[C---:B------:R-:W-:Y:S02]  /*0bd0*/  LOP3.LUT R10, R148.reuse, 0x60, RZ, 0xfc, !PT ;  /* 0x00000060940a7812 */ /* 0x040fe400078efcff */
[C---:B------:R-:W-:Y:S02]  /*0be0*/  LOP3.LUT R12, R148.reuse, 0x80, RZ, 0xfc, !PT ;  /* 0x00000080940c7812 */ /* 0x040fe400078efcff */
[C---:B------:R-:W-:Y:S02]  /*0bf0*/  LOP3.LUT R14, R148.reuse, 0xa0, RZ, 0xfc, !PT ;  /* 0x000000a0940e7812 */ /* 0x040fe400078efcff */
[----:B------:R-:W-:Y:S01]  /*0c00*/  LOP3.LUT R16, R148, 0xc0, RZ, 0xfc, !PT ;  /* 0x000000c094107812 */ /* 0x000fe200078efcff */
[----:B------:R1:W4:Y:S01]  /*0c10*/  @!P2 LDG.E R4, [R2.64] ;  /* 0x0000001e0204a981 */ /* 0x000322000c1e1900 */
[-C--:B------:R-:W-:Y:S02]  /*0c20*/  ISETP.GE.AND P0, PT, R8, R23.reuse, PT ;  /* 0x000000170800720c */ /* 0x080fe40003f06270 */
[----:B------:R-:W-:Y:S01]  /*0c30*/  LOP3.LUT R18, R148, 0xe0, RZ, 0xfc, !PT ;  /* 0x000000e094127812 */ /* 0x000fe200078efcff */
[----:B------:R1:W5:Y:S01]  /*0c40*/  @!P1 LDG.E R7, [R2.64+0x80] ;  /* 0x0000801e02079981 */ /* 0x000362000c1e1900 */
[----:B------:R-:W-:-:S02]  /*0c50*/  ISETP.GE.AND P4, PT, R10, R23, PT ;  /* 0x000000170a00720c */ /* 0x000fc40003f86270 */
[----:B------:R-:W-:Y:S02]  /*0c60*/  LOP3.LUT R20, R148, 0x100, RZ, 0xfc, !PT ;  /* 0x0000010094147812 */ /* 0x000fe400078efcff */
[-C--:B------:R-:W-:Y:S02]  /*0c70*/  ISETP.GE.AND P6, PT, R12, R23.reuse, PT ;  /* 0x000000170c00720c */ /* 0x080fe40003fc6270 */
[-C--:B------:R-:W-:Y:S02]  /*0c80*/  ISETP.GE.AND P5, PT, R14, R23.reuse, PT ;  /* 0x000000170e00720c */ /* 0x080fe40003fa6270 */
[-C--:B------:R-:W-:Y:S01]  /*0c90*/  ISETP.GE.AND P3, PT, R16, R23.reuse, PT ;  /* 0x000000171000720c */ /* 0x080fe20003f66270 */
[----:B--2---:R1:W2:Y:S01]  /*0ca0*/  @!P0 LDG.E R5, [R2.64+0x100] ;  /* 0x0001001e02058981 */ /* 0x0042a2000c1e1900 */
[-C--:B------:R-:W-:Y:S02]  /*0cb0*/  ISETP.GE.AND P2, PT, R18, R23.reuse, PT ;  /* 0x000000171200720c */ /* 0x080fe40003f46270 */
[----:B------:R-:W-:-:S02]  /*0cc0*/  ISETP.GE.AND P1, PT, R20, R23, PT ;  /* 0x000000171400720c */ /* 0x000fc40003f26270 */
[----:B------:R-:W-:Y:S02]  /*0cd0*/  MOV R11, RZ ;  /* 0x000000ff000b7202 */ /* 0x000fe40000000f00 */
[----:B------:R-:W-:Y:S01]  /*0ce0*/  MOV R15, RZ ;  /* 0x000000ff000f7202 */ /* 0x000fe20000000f00 */
[----:B------:R1:W3:Y:S01]  /*0cf0*/  @!P6 LDG.E R9, [R2.64+0x200] ;  /* 0x0002001e0209e981 */ /* 0x0002e2000c1e1900 */
[C---:B------:R-:W-:Y:S02]  /*0d00*/  LOP3.LUT R22, R148.reuse, 0x120, RZ, 0xfc, !PT ;  /* 0x0000012094167812 */ /* 0x040fe400078efcff */
[C---:B------:R-:W-:Y:S01]  /*0d10*/  LOP3.LUT R26, R148.reuse, 0x140, RZ, 0xfc, !PT ;  /* 0x00000140941a7812 */ /* 0x040fe200078efcff */
[----:B------:R1:W3:Y:S01]  /*0d20*/  @!P4 LDG.E R11, [R2.64+0x180] ;  /* 0x0001801e020bc981 */ /* 0x0002e2000c1e1900 */
[----:B------:R-:W-:Y:S02]  /*0d30*/  MOV R19, RZ ;  /* 0x000000ff00137202 */ /* 0x000fe40000000f00 */
[C---:B------:R-:W-:Y:S01]  /*0d40*/  LOP3.LUT R28, R148.reuse, 0x160, RZ, 0xfc, !PT ;  /* 0x00000160941c7812 */ /* 0x040fe200078efcff */
[----:B------:R1:W3:Y:S01]  /*0d50*/  @!P5 LDG.E R15, [R2.64+0x280] ;  /* 0x0002801e020fd981 */ /* 0x0002e2000c1e1900 */
[----:B------:R-:W-:-:S02]  /*0d60*/  LOP3.LUT R30, R148, 0x180, RZ, 0xfc, !PT ;  /* 0x00000180941e7812 */ /* 0x000fc400078efcff */
[----:B------:R-:W-:Y:S01]  /*0d70*/  LOP3.LUT R32, R148, 0x1a0, RZ, 0xfc, !PT ;  /* 0x000001a094207812 */ /* 0x000fe200078efcff */
[----:B------:R1:W3:Y:S01]  /*0d80*/  @!P3 LDG.E R13, [R2.64+0x300] ;  /* 0x0003001e020db981 */ /* 0x0002e2000c1e1900 */
[-C--:B------:R-:W-:Y:S02]  /*0d90*/  ISETP.GE.AND P0, PT, R22, R23.reuse, PT ;  /* 0x000000171600720c */ /* 0x080fe40003f06270 */
[----:B------:R-:W-:Y:S01]  /*0da0*/  LOP3.LUT R34, R148, 0x1c0, RZ, 0xfc, !PT ;  /* 0x000001c094227812 */ /* 0x000fe200078efcff */
[----:B------:R1:W3:Y:S01]  /*0db0*/  @!P2 LDG.E R19, [R2.64+0x380] ;  /* 0x0003801e0213a981 */ /* 0x0002e2000c1e1900 */
[-C--:B------:R-:W-:Y:S02]  /*0dc0*/  ISETP.GE.AND P4, PT, R26, R23.reuse, PT ;  /* 0x000000171a00720c */ /* 0x080fe40003f86270 */
[----:B------:R-:W-:Y:S01]  /*0dd0*/  LOP3.LUT R36, R148, 0x1e0, RZ, 0xfc, !PT ;  /* 0x000001e094247812 */ /* 0x000fe200078efcff */
[----:B------:R-:W-:Y:S01]  /*0de0*/  HFMA2.MMA R27, -RZ, RZ, 0, 0 ;  /* 0x00000000ff1b7435 */ /* 0x000fe200000001ff */
[-C--:B------:R-:W-:Y:S01]  /*0df0*/  ISETP.GE.AND P6, PT, R28, R23.reuse, PT ;  /* 0x000000171c00720c */ /* 0x080fe20003fc6270 */
[----:B------:R1:W3:Y:S01]  /*0e00*/  @!P1 LDG.E R17, [R2.64+0x400] ;  /* 0x0004001e02119981 */ /* 0x0002e2000c1e1900 */
[----:B------:R-:W-:-:S02]  /*0e10*/  ISETP.GE.AND P5, PT, R30, R23, PT ;  /* 0x000000171e00720c */ /* 0x000fc40003fa6270 */
[-C--:B------:R-:W-:Y:S01]  /*0e20*/  ISETP.GE.AND P3, PT, R32, R23.reuse, PT ;  /* 0x000000172000720c */ /* 0x080fe20003f66270 */
[----:B------:R-:W-:Y:S01]  /*0e30*/  HFMA2.MMA R29, -RZ, RZ, 0, 0 ;  /* 0x00000000ff1d7435 */ /* 0x000fe200000001ff */
[-C--:B------:R-:W-:Y:S01]  /*0e40*/  ISETP.GE.AND P2, PT, R34, R23.reuse, PT ;  /* 0x000000172200720c */ /* 0x080fe20003f46270 */
[----:B------:R1:W3:Y:S01]  /*0e50*/  @!P0 LDG.E R24, [R2.64+0x480] ;  /* 0x0004801e02188981 */ /* 0x0002e2000c1e1900 */
[----:B------:R-:W-:Y:S02]  /*0e60*/  ISETP.GE.AND P1, PT, R36, R23, PT ;  /* 0x000000172400720c */ /* 0x000fe40003f26270 */
[----:B------:R-:W-:Y:S02]  /*0e70*/  MOV R21, RZ ;  /* 0x000000ff00157202 */ /* 0x000fe40000000f00 */
[----:B------:R-:W-:Y:S01]  /*0e80*/  MOV R31, RZ ;  /* 0x000000ff001f7202 */ /* 0x000fe20000000f00 */
[----:B------:R1:W3:Y:S01]  /*0e90*/  @!P6 LDG.E R27, [R2.64+0x580] ;  /* 0x0005801e021be981 */ /* 0x0002e2000c1e1900 */
[----:B------:R-:W-:-:S03]  /*0ea0*/  MOV R33, RZ ;  /* 0x000000ff00217202 */ /* 0x000fc60000000f00 */
        /* <DEDUP_REMOVED lines=19> */
[C---:B-1----:R-:W-:Y:S02]  /*0fe0*/  IADD3 R2, R35.reuse, 0x120, RZ ;  /* 0x0000012023027810 */ /* 0x042fe40007ffe0ff */
        /* <DEDUP_REMOVED lines=19> */
[-C--:B------:R-:W-:Y:S02]  /*1120*/  ISETP.GE.AND P2, PT, R148, R23.reuse, PT ;  /* 0x000000179400720c */ /* 0x080fe40003f46270 */
[----:B------:R-:W-:Y:S02]  /*1130*/  ISETP.GE.AND P1, PT, R6, R23, PT ;  /* 0x000000170600720c */ /* 0x000fe40003f26270 */
[----:B------:R-:W-:-:S02]  /*1140*/  MOV R2, UR25 ;  /* 0x0000001900027c02 */ /* 0x000fc40008000f00 */
[----:B------:R-:W-:Y:S02]  /*1150*/  MOV R3, UR26 ;  /* 0x0000001a00037c02 */ /* 0x000fe40008000f00 */
[----:B------:R-:W-:-:S03]  /*1160*/  ISETP.GE.AND P0, PT, R8, R23, PT ;  /* 0x000000170800720c */ /* 0x000fc60003f06270 */
[----:B------:R-:W-:Y:S01]  /*1170*/  IMAD.WIDE R2, R148, 0x4, R2 ;  /* 0x0000000494027825 */ /* 0x000fe200078e0202 */
[-C--:B------:R-:W-:Y:S02]  /*1180*/  ISETP.GE.AND P4, PT, R10, R23.reuse, PT ;  /* 0x000000170a00720c */ /* 0x080fe40003f86270 */
[-C--:B------:R-:W-:Y:S02]  /*1190*/  ISETP.GE.AND P6, PT, R12, R23.reuse, PT ;  /* 0x000000170c00720c */ /* 0x080fe40003fc6270 */
[-C--:B------:R-:W-:Y:S02]  /*11a0*/  ISETP.GE.AND P5, PT, R14, R23.reuse, PT ;  /* 0x000000170e00720c */ /* 0x080fe40003fa6270 */
[----:B------:R-:W-:Y:S01]  /*11b0*/  ISETP.GE.AND P3, PT, R16, R23, PT ;  /* 0x000000171000720c */ /* 0x000fe20003f66270 */
[----:B------:R-:W-:Y:S01]  /*11c0*/  HFMA2.MMA R0, -RZ, RZ, 0, 0 ;  /* 0x00000000ff007435 */ /* 0x000fe200000001ff */
[----:B----4-:R-:W-:Y:S04]  /*11d0*/  STS [R67.X4], R4 ;  /* 0x0000000443007388 */ /* 0x010fe80000004800 */
[----:B-----5:R1:W-:Y:S04]  /*11e0*/  STS [R66.X4+0x80], R7 ;  /* 0x0000800742007388 */ /* 0x0203e80000004800 */
[----:B--2---:R2:W-:Y:S04]  /*11f0*/  STS [R65.X4+0x100], R5 ;  /* 0x0001000541007388 */ /* 0x0045e80000004800 */
[----:B---3--:R-:W-:Y:S04]  /*1200*/  STS [R63.X4+0x180], R11 ;  /* 0x0001800b3f007388 */ /* 0x008fe80000004800 */
[----:B------:R3:W-:Y:S04]  /*1210*/  STS [R61.X4+0x200], R9 ;  /* 0x000200093d007388 */ /* 0x0007e80000004800 */
[----:B------:R-:W-:Y:S04]  /*1220*/  STS [R59.X4+0x280], R15 ;  /* 0x0002800f3b007388 */ /* 0x000fe80000004800 */
[----:B------:R4:W-:Y:S04]  /*1230*/  STS [R57.X4+0x300], R13 ;  /* 0x0003000d39007388 */ /* 0x0009e80000004800 */
[----:B------:R-:W-:Y:S04]  /*1240*/  STS [R55.X4+0x380], R19 ;  /* 0x0003801337007388 */ /* 0x000fe80000004800 */
[----:B------:R5:W-:Y:S04]  /*1250*/  STS [R53.X4+0x400], R17 ;  /* 0x0004001135007388 */ /* 0x000be80000004800 */
[----:B------:R-:W-:Y:S04]  /*1260*/  STS [R51.X4+0x480], R24 ;  /* 0x0004801833007388 */ /* 0x000fe80000004800 */
[----:B------:R-:W-:Y:S04]  /*1270*/  STS [R49.X4+0x500], R21 ;  /* 0x0005001531007388 */ /* 0x000fe80000004800 */
[----:B------:R-:W-:Y:S04]  /*1280*/  STS [R47.X4+0x580], R27 ;  /* 0x0005801b2f007388 */ /* 0x000fe80000004800 */
[----:B------:R0:W-:Y:S04]  /*1290*/  STS [R45.X4+0x600], R25 ;  /* 0x000600192d007388 */ /* 0x0001e80000004800 */
        /* <DEDUP_REMOVED lines=20> */
[----:B-1----:R-:W-:-:S03]  /*13e0*/  HFMA2.MMA R7, -RZ, RZ, 0, 0 ;  /* 0x00000000ff077435 */ /* 0x002fc600000001ff */
[----:B------:R-:W-:Y:S01]  /*13f0*/  BAR.SYNC.DEFER_BLOCKING 0x0 ;  /* 0x0000000000007b1d */ /* 0x000fe20000010000 */
[----:B--2---:R-:W-:Y:S01]  /*1400*/  CS2R R4, SRZ ;  /* 0x0000000000047805 */ /* 0x004fe2000001ff00 */
[----:B---3--:R-:W-:Y:S01]  /*1410*/  HFMA2.MMA R9, -RZ, RZ, 0, 0 ;  /* 0x00000000ff097435 */ /* 0x008fe200000001ff */
[----:B------:R-:W-:Y:S01]  /*1420*/  MOV R11, RZ ;  /* 0x000000ff000b7202 */ /* 0x000fe20000000f00 */
[----:B----4-:R-:W-:Y:S01]  /*1430*/  HFMA2.MMA R13, -RZ, RZ, 0, 0 ;  /* 0x00000000ff0d7435 */ /* 0x010fe200000001ff */
[----:B------:R-:W-:Y:S01]  /*1440*/  MOV R15, RZ ;  /* 0x000000ff000f7202 */ /* 0x000fe20000000f00 */
[----:B-----5:R-:W-:Y:S01]  /*1450*/  HFMA2.MMA R17, -RZ, RZ, 0, 0 ;  /* 0x00000000ff117435 */ /* 0x020fe200000001ff */
[----:B------:R-:W-:Y:S01]  /*1460*/  MOV R19, RZ ;  /* 0x000000ff00137202 */ /* 0x000fe20000000f00 */
[----:B------:R1:W2:Y:S01]  /*1470*/  @!P2 LDG.E R4, [R2.64] ;  /* 0x0000001e0204a981 */ /* 0x0002a2000c1e1900 */
[----:B------:R-:W-:-:S03]  /*1480*/  ISETP.GE.AND P2, PT, R18, R23, PT ;  /* 0x000000171200720c */ /* 0x000fc60003f46270 */
[----:B------:R1:W3:Y:S01]  /*1490*/  @!P1 LDG.E R7, [R2.64+0x80] ;  /* 0x0000801e02079981 */ /* 0x0002e2000c1e1900 */
[----:B------:R-:W-:-:S03]  /*14a0*/  ISETP.GE.AND P1, PT, R20, R23, PT ;  /* 0x000000171400720c */ /* 0x000fc60003f26270 */
[----:B------:R1:W4:Y:S01]  /*14b0*/  @!P0 LDG.E R5, [R2.64+0x100] ;  /* 0x0001001e02058981 */ /* 0x000322000c1e1900 */
[----:B------:R-:W-:-:S03]  /*14c0*/  ISETP.GE.AND P0, PT, R22, R23, PT ;  /* 0x000000171600720c */ /* 0x000fc60003f06270 */
[----:B------:R1:W5:Y:S01]  /*14d0*/  @!P4 LDG.E R11, [R2.64+0x180] ;  /* 0x0001801e020bc981 */ /* 0x000362000c1e1900 */
        /* <DEDUP_REMOVED lines=8> */
[-C--:B------:R-:W-:Y:S01]  /*1560*/  ISETP.GE.AND P2, PT, R34, R23.reuse, PT ;  /* 0x000000172200720c */ /* 0x080fe20003f46270 */
[----:B0-----:R-:W-:Y:S02]  /*1570*/  CS2R R24, SRZ ;  /* 0x0000000000187805 */ /* 0x001fe4000001ff00 */
[----:B------:R1:W5:Y:S01]  /*1580*/  @!P1 LDG.E R17, [R2.64+0x400] ;  /* 0x0004001e02119981 */ /* 0x000362000c1e1900 */
[-C--:B------:R-:W-:Y:S01]  /*1590*/  ISETP.GE.AND P1, PT, R36, R23.reuse, PT ;  /* 0x000000172400720c */ /* 0x080fe20003f26270 */
[----:B------:R-:W-:Y:S01]  /*15a0*/  HFMA2.MMA R27, -RZ, RZ, 0, 0 ;  /* 0x00000000ff1b7435 */ /* 0x000fe200000001ff */
[----:B------:R-:W-:Y:S01]  /*15b0*/  MOV R21, RZ ;  /* 0x000000ff00157202 */ /* 0x000fe20000000f00 */
        /* <DEDUP_REMOVED lines=9> */
[----:B------:R-:W-:-:S02]  /*1650*/  ISETP.GE.AND P2, PT, R8, R23, PT ;  /* 0x000000170800720c */ /* 0x000fc40003f46270 */
[-C--:B------:R-:W-:Y:S02]  /*1660*/  ISETP.GE.AND P1, PT, R148, R23.reuse, PT ;  /* 0x000000179400720c */ /* 0x080fe40003f26270 */
[----:B-1----:R-:W-:Y:S02]  /*1670*/  MOV R2, UR27 ;  /* 0x0000001b00027c02 */ /* 0x002fe40008000f00 */
[----:B------:R-:W-:Y:S02]  /*1680*/  MOV R3, UR28 ;  /* 0x0000001c00037c02 */ /* 0x000fe40008000f00 */
[----:B------:R-:W-:-:S03]  /*1690*/  ISETP.GE.AND P0, PT, R6, R23, PT ;  /* 0x000000170600720c */ /* 0x000fc60003f06270 */
[----:B------:R-:W-:Y:S01]  /*16a0*/  IMAD.WIDE R2, R148, 0x4, R2 ;  /* 0x0000000494027825 */ /* 0x000fe200078e0202 */
[-C--:B------:R-:W-:Y:S02]  /*16b0*/  ISETP.GE.AND P4, PT, R12, R23.reuse, PT ;  /* 0x000000170c00720c */ /* 0x080fe40003f86270 */
[-C--:B------:R-:W-:Y:S02]  /*16c0*/  ISETP.GE.AND P6, PT, R10, R23.reuse, PT ;  /* 0x000000170a00720c */ /* 0x080fe40003fc6270 */
[-C--:B------:R-:W-:Y:S02]  /*16d0*/  ISETP.GE.AND P5, PT, R16, R23.reuse, PT ;  /* 0x000000171000720c */ /* 0x080fe40003fa6270 */
[----:B------:R-:W-:Y:S02]  /*16e0*/  ISETP.GE.AND P3, PT, R14, R23, PT ;  /* 0x000000170e00720c */ /* 0x000fe40003f66270 */
[----:B------:R-:W-:Y:S02]  /*16f0*/  MOV R6, RZ ;  /* 0x000000ff00067202 */ /* 0x000fe40000000f00 */
[----:B------:R-:W-:-:S02]  /*1700*/  MOV R8, RZ ;  /* 0x000000ff00087202 */ /* 0x000fc40000000f00 */
[----:B------:R-:W-:Y:S02]  /*1710*/  MOV R10, RZ ;  /* 0x000000ff000a7202 */ /* 0x000fe40000000f00 */
[----:B------:R-:W-:Y:S02]  /*1720*/  MOV R12, RZ ;  /* 0x000000ff000c7202 */ /* 0x000fe40000000f00 */
[----:B------:R-:W-:Y:S02]  /*1730*/  MOV R14, RZ ;  /* 0x000000ff000e7202 */ /* 0x000fe40000000f00 */
[----:B------:R-:W-:Y:S01]  /*1740*/  MOV R16, RZ ;  /* 0x000000ff00107202 */ /* 0x000fe20000000f00 */
[----:B--2---:R-:W-:Y:S04]  /*1750*/  STS [R67.X4], R4 ;  /* 0x0000000443007388 */ /* 0x004fe80000004800 */
[----:B---3--:R-:W-:Y:S04]  /*1760*/  STS [R66.X4+0x80], R7 ;  /* 0x0000800742007388 */ /* 0x008fe80000004800 */
[----:B----4-:R0:W-:Y:S04]  /*1770*/  STS [R65.X4+0x100], R5 ;  /* 0x0001000541007388 */ /* 0x0101e80000004800 */
        /* <DEDUP_REMOVED lines=31> */
[----:B0-----:R-:W-:Y:S01]  /*1970*/  CS2R R4, SRZ ;  /* 0x0000000000047805 */ /* 0x001fe2000001ff00 */
[----:B-1----:R-:W-:-:S02]  /*1980*/  HFMA2.MMA R0, -RZ, RZ, 0, 0 ;  /* 0x00000000ff007435 */ /* 0x002fc400000001ff */
[----:B------:R-:W-:Y:S02]  /*1990*/  HFMA2.MMA R7, -RZ, RZ, 0, 0 ;  /* 0x00000000ff077435 */ /* 0x000fe400000001ff */
[----:B------:R-:W-:Y:S02]  /*19a0*/  HFMA2.MMA R9, -RZ, RZ, 0, 0 ;  /* 0x00000000ff097435 */ /* 0x000fe400000001ff */
[----:B------:R-:W-:Y:S02]  /*19b0*/  HFMA2.MMA R11, -RZ, RZ, 0, 0 ;  /* 0x00000000ff0b7435 */ /* 0x000fe400000001ff */
[----:B------:R-:W-:Y:S01]  /*19c0*/  HFMA2.MMA R13, -RZ, RZ, 0, 0 ;  /* 0x00000000ff0d7435 */ /* 0x000fe200000001ff */
[----:B------:R0:W2:Y:S01]  /*19d0*/  @!P2 LDG.E R5, [R2.64+0x100] ;  /* 0x0001001e0205a981 */ /* 0x0000a2000c1e1900 */
[----:B------:R-:W-:-:S03]  /*19e0*/  ISETP.GE.AND P2, PT, R20, R23, PT ;  /* 0x000000171400720c */ /* 0x000fc60003f46270 */
[----:B------:R0:W3:Y:S01]  /*19f0*/  @!P1 LDG.E R4, [R2.64] ;  /* 0x0000001e02049981 */ /* 0x0000e2000c1e1900 */
        /* <DEDUP_REMOVED lines=8> */
[-C--:B------:R-:W-:Y:S01]  /*1a80*/  ISETP.GE.AND P5, PT, R30, R23.reuse, PT ;  /* 0x000000171e00720c */ /* 0x080fe20003fa6270 */
[----:B------:R-:W-:Y:S02]  /*1a90*/  HFMA2.MMA R15, -RZ, RZ, 0, 0 ;  /* 0x00000000ff0f7435 */ /* 0x000fe400000001ff */
[----:B------:R0:W5:Y:S01]  /*1aa0*/  @!P3 LDG.E R9, [R2.64+0x280] ;  /* 0x0002801e0209b981 */ /* 0x000162000c1e1900 */
[----:B------:R-:W-:-:S03]  /*1ab0*/  ISETP.GE.AND P3, PT, R32, R23, PT ;  /* 0x000000172000720c */ /* 0x000fc60003f66270 */
[----:B------:R0:W5:Y:S01]  /*1ac0*/  @!P2 LDG.E R10, [R2.64+0x400] ;  /* 0x0004001e020aa981 */ /* 0x000162000c1e1900 */
[-C--:B------:R-:W-:Y:S01]  /*1ad0*/  ISETP.GE.AND P2, PT, R34, R23.reuse, PT ;  /* 0x000000172200720c */ /* 0x080fe20003f46270 */
[----:B------:R-:W-:Y:S02]  /*1ae0*/  HFMA2.MMA R17, -RZ, RZ, 0, 0 ;  /* 0x00000000ff117435 */ /* 0x000fe400000001ff */
[----:B------:R0:W5:Y:S01]  /*1af0*/  @!P1 LDG.E R11, [R2.64+0x380] ;  /* 0x0003801e020b9981 */ /* 0x000162000c1e1900 */
[----:B------:R-:W-:Y:S02]  /*1b00*/  ISETP.GE.AND P1, PT, R36, R23, PT ;  /* 0x000000172400720c */ /* 0x000fe40003f26270 */
[----:B------:R-:W-:Y:S01]  /*1b10*/  MOV R18, RZ ;  /* 0x000000ff00127202 */ /* 0x000fe20000000f00 */
[----:B------:R0:W5:Y:S04]  /*1b20*/  @!P0 LDG.E R13, [R2.64+0x480] ;  /* 0x0004801e020d8981 */ /* 0x000168000c1e1900 */
[----:B------:R0:W5:Y:S04]  /*1b30*/  @!P4 LDG.E R12, [R2.64+0x500] ;  /* 0x0005001e020cc981 */ /* 0x000168000c1e1900 */
[----:B------:R0:W5:Y:S04]  /*1b40*/  @!P6 LDG.E R15, [R2.64+0x580] ;  /* 0x0005801e020fe981 */ /* 0x000168000c1e1900 */
[----:B------:R0:W5:Y:S04]  /*1b50*/  @!P5 LDG.E R14, [R2.64+0x600] ;  /* 0x0006001e020ed981 */ /* 0x000168000c1e1900 */
[----:B------:R0:W5:Y:S04]  /*1b60*/  @!P3 LDG.E R17, [R2.64+0x680] ;  /* 0x0006801e0211b981 */ /* 0x000168000c1e1900 */
[----:B------:R0:W5:Y:S04]  /*1b70*/  @!P2 LDG.E R16, [R2.64+0x700] ;  /* 0x0007001e0210a981 */ /* 0x000168000c1e1900 */
[----:B------:R0:W5:Y:S04]  /*1b80*/  @!P1 LDG.E R18, [R2.64+0x780] ;  /* 0x0007801e02129981 */ /* 0x000168000c1e1900 */
[----:B------:R-:W-:Y:S04]  /*1b90*/  STL [R1+0x3c], R67 ;  /* 0x00003c4301007387 */ /* 0x000fe80000100800 */
        /* <DEDUP_REMOVED lines=12> */
[----:B------:R-:W-:Y:S01]  /*1c60*/  STL [R1+0x8], R43 ;  /* 0x0000082b01007387 */ /* 0x000fe20000100800 */
[----:B0-----:R-:W-:-:S03]  /*1c70*/  MOV R2, c[0x0][0x16c] ;  /* 0x00005b0000027a02 */ /* 0x001fc60000000f00 */
[----:B------:R-:W-:Y:S04]  /*1c80*/  STL [R1+0x4], R41 ;  /* 0x0000042901007387 */ /* 0x000fe80000100800 */
[----:B------:R-:W-:Y:S01]  /*1c90*/  STL [R1], R39 ;  /* 0x0000002701007387 */ /* 0x000fe20000100800 */
[----:B------:R-:W-:Y:S01]  /*1ca0*/  ISETP.GE.AND P0, PT, R2, 0x1, PT ;  /* 0x000000010200780c */ /* 0x000fe20003f06270 */
[----:B------:R-:W-:Y:S01]  /*1cb0*/  HFMA2.MMA R215, -RZ, RZ, 0, 0 ;  /* 0x00000000ffd77435 */ /* 0x000fe200000001ff */
[----:B------:R-:W-:Y:S01]  /*1cc0*/  CS2R R184, SRZ ;  /* 0x0000000000b87805 */ /* 0x000fe2000001ff00 */
[----:B------:R-:W-:Y:S01]  /*1cd0*/  CS2R R182, SRZ ;  /* 0x0000000000b67805 */ /* 0x000fe2000001ff00 */
[----:B------:R-:W-:Y:S01]  /*1ce0*/  CS2R R180, SRZ ;  /* 0x0000000000b47805 */ /* 0x000fe2000001ff00 */
[----:B------:R-:W-:Y:S01]  /*1cf0*/  CS2R R178, SRZ ;  /* 0x0000000000b27805 */ /* 0x000fe2000001ff00 */
[----:B------:R-:W-:Y:S01]  /*1d00*/  CS2R R176, SRZ ;  /* 0x0000000000b07805 */ /* 0x000fe2000001ff00 */
[----:B------:R-:W-:Y:S01]  /*1d10*/  CS2R R174, SRZ ;  /* 0x0000000000ae7805 */ /* 0x000fe2000001ff00 */
[----:B------:R-:W-:Y:S01]  /*1d20*/  CS2R R172, SRZ ;  /* 0x0000000000ac7805 */ /* 0x000fe2000001ff00 */
[----:B------:R-:W-:Y:S01]  /*1d30*/  MOV R171, RZ ;  /* 0x000000ff00ab7202 */ /* 0x000fe20000000f00 */
        /* <DEDUP_REMOVED lines=18> */
[----:B------:R-:W1:Y:S04]  /*1e60*/  LDS R143, [R147.X4+0x4] ;  /* 0x00000400938f7984 */ /* 0x000e680000004800 */
[----:B------:R-:W2:Y:S04]  /*1e70*/  LDS R142, [R147.X4+0x8] ;  /* 0x00000800938e7984 */ /* 0x000ea80000004800 */
[----:B------:R-:W3:Y:S04]  /*1e80*/  LDS R141, [R147.X4+0xc] ;  /* 0x00000c00938d7984 */ /* 0x000ee80000004800 */
[----:B------:R-:W4:Y:S04]  /*1e90*/  LDS R140, [R147.X4+0x10] ;  /* 0x00001000938c7984 */ /* 0x000f280000004800 */
[----:B------:R-:W5:Y:S04]  /*1ea0*/  LDS R139, [R147.X4+0x14] ;  /* 0x00001400938b7984 */ /* 0x000f680000004800 */
[----:B------:R-:W5:Y:S04]  /*1eb0*/  LDS R138, [R147.X4+0x18] ;  /* 0x00001800938a7984 */ /* 0x000f680000004800 */
[----:B------:R-:W5:Y:S04]  /*1ec0*/  LDS R137, [R147.X4+0x1c] ;  /* 0x00001c0093897984 */ /* 0x000f680000004800 */
[----:B------:R-:W5:Y:S04]  /*1ed0*/  LDS R136, [R147.X4+0x20] ;  /* 0x0000200093887984 */ /* 0x000f680000004800 */
[----:B------:R-:W5:Y:S04]  /*1ee0*/  LDS R135, [R147.X4+0x24] ;  /* 0x0000240093877984 */ /* 0x000f680000004800 */
[----:B------:R-:W5:Y:S01]  /*1ef0*/  LDS R134, [R147.X4+0x28] ;  /* 0x0000280093867984 */ /* 0x000f620000004800 */
[----:B0-----:R-:W-:-:S03]  /*1f00*/  FFMA.FTZ R0, R251, R144, R37 ;  /* 0x00000090fb007223 */ /* 0x001fc60000010025 */
[----:B------:R-:W0:Y:S01]  /*1f10*/  LDS R133, [R147.X4+0x2c] ;  /* 0x00002c0093857984 */ /* 0x000e220000004800 */
[----:B-1----:R-:W-:-:S03]  /*1f20*/  FFMA.FTZ R0, R250, R143, R0 ;  /* 0x0000008ffa007223 */ /* 0x002fc60000010000 */
[----:B------:R-:W1:Y:S01]  /*1f30*/  LDS R132, [R147.X4+0x30] ;  /* 0x0000300093847984 */ /* 0x000e620000004800 */
[----:B--2---:R-:W-:-:S03]  /*1f40*/  FFMA.FTZ R0, R249, R142, R0 ;  /* 0x0000008ef9007223 */ /* 0x004fc60000010000 */
[----:B------:R-:W2:Y:S01]  /*1f50*/  LDS R131, [R147.X4+0x34] ;  /* 0x0000340093837984 */ /* 0x000ea20000004800 */
[----:B---3--:R-:W-:-:S03]  /*1f60*/  FFMA.FTZ R0, R248, R141, R0 ;  /* 0x0000008df8007223 */ /* 0x008fc60000010000 */
[----:B------:R-:W3:Y:S01]  /*1f70*/  LDS R130, [R147.X4+0x38] ;  /* 0x0000380093827984 */ /* 0x000ee20000004800 */
[----:B----4-:R-:W-:-:S03]  /*1f80*/  FFMA.FTZ R0, R245, R140, R0 ;  /* 0x0000008cf5007223 */ /* 0x010fc60000010000 */
[----:B------:R-:W4:Y:S01]  /*1f90*/  LDS R129, [R147.X4+0x3c] ;  /* 0x00003c0093817984 */ /* 0x000f220000004800 */
[----:B-----5:R-:W-:-:S04]  /*1fa0*/  FFMA.FTZ R0, R244, R139, R0 ;  /* 0x0000008bf4007223 */ /* 0x020fc80000010000 */
[----:B------:R-:W-:-:S04]  /*1fb0*/  FFMA.FTZ R0, R243, R138, R0 ;  /* 0x0000008af3007223 */ /* 0x000fc80000010000 */
[----:B------:R-:W-:-:S04]  /*1fc0*/  FFMA.FTZ R0, R242, R137, R0 ;  /* 0x00000089f2007223 */ /* 0x000fc80000010000 */
[----:B------:R-:W-:-:S04]  /*1fd0*/  FFMA.FTZ R0, R241, R136, R0 ;  /* 0x00000088f1007223 */ /* 0x000fc80000010000 */
[----:B------:R-:W-:-:S04]  /*1fe0*/  FFMA.FTZ R0, R240, R135, R0 ;  /* 0x00000087f0007223 */ /* 0x000fc80000010000 */
[----:B------:R-:W-:-:S04]  /*1ff0*/  FFMA.FTZ R0, R239, R134, R0 ;  /* 0x00000086ef007223 */ /* 0x000fc80000010000 */
[----:B0-----:R-:W-:-:S04]  /*2000*/  FFMA.FTZ R0, R238, R133, R0 ;  /* 0x00000085ee007223 */ /* 0x001fc80000010000 */
[----:B-1----:R-:W-:-:S04]  /*2010*/  FFMA.FTZ R0, R237, R132, R0 ;  /* 0x00000084ed007223 */ /* 0x002fc80000010000 */
[----:B--2---:R-:W-:-:S04]  /*2020*/  FFMA.FTZ R0, R236, R131, R0 ;  /* 0x00000083ec007223 */ /* 0x004fc80000010000 */
[----:B---3--:R-:W-:-:S04]  /*2030*/  FFMA.FTZ R0, R235, R130, R0 ;  /* 0x00000082eb007223 */ /* 0x008fc80000010000 */
[----:B----4-:R-:W-:-:S05]  /*2040*/  FFMA.FTZ R0, R234, R129, R0 ;  /* 0x00000081ea007223 */ /* 0x010fca0000010000 */
[----:B------:R0:W-:Y:S01]  /*2050*/  STL [R1+0x44], R0 ;  /* 0x0000440001007387 */ /* 0x0001e20000100800 */
        /* <DEDUP_REMOVED lines=15> */
[----:B------:R-:W-:Y:S01]  /*2150*/  FMUL.FTZ R217, R129, UR4 ;  /* 0x0000000481d97c20 */ /* 0x000fe20008410000 */
[----:B------:R-:W-:Y:S06]  /*2160*/  BAR.SYNC.DEFER_BLOCKING 0x0 ;  /* 0x0000000000007b1d */ /* 0x000fec0000010000 */
[----:B------:R-:W-:Y:S05]  /*2170*/  @!P0 BRA `(.L_x_329) ;  /* 0x00009fe000008947 */ /* 0x000fea0003800000 */
[----:B0-----:R-:W-:Y:S01]  /*2180*/  UIADD3 UR34, UR33, -0x1, URZ ;  /* 0xffffffff21227890 */ /* 0x001fe2000fffe03f */
[----:B------:R-:W-:Y:S01]  /*2190*/  FADD.FTZ R128, R170, UR5 ;  /* 0x00000005aa807e21 */ /* 0x000fe20008010000 */
[----:B------:R-:W-:Y:S01]  /*21a0*/  MOV R215, RZ ;  /* 0x000000ff00d77202 */ /* 0x000fe20000000f00 */
[----:B------:R-:W-:Y:S01]  /*21b0*/  FADD.FTZ R127, R169, UR5 ;  /* 0x00000005a97f7e21 */ /* 0x000fe20008010000 */
[----:B------:R-:W-:Y:S01]  /*21c0*/  ULEA.HI UR9, UR34, UR34, URZ, 0x1 ;  /* 0x0000002222097291 */ /* 0x000fe2000f8f083f */
[----:B------:R-:W-:Y:S01]  /*21d0*/  FADD.FTZ R126, R168, UR5 ;  /* 0x00000005a87e7e21 */ /* 0x000fe20008010000 */
[----:B------:R-:W-:Y:S01]  /*21e0*/  CS2R R184, SRZ ;  /* 0x0000000000b87805 */ /* 0x000fe2000001ff00 */
[----:B------:R-:W-:Y:S01]  /*21f0*/  FADD.FTZ R125, R167, UR5 ;  /* 0x00000005a77d7e21 */ /* 0x000fe20008010000 */
[----:B------:R-:W-:Y:S01]  /*2200*/  ULOP3.LUT UR9, UR9, 0xfffffe, URZ, 0xc0, !UPT ;  /* 0x00fffffe09097892 */ /* 0x000fe2000f8ec03f */
        /* <DEDUP_REMOVED lines=13> */
[----:B------:R-:W-:Y:S01]  /*22e0*/  MOV R171, RZ ;  /* 0x000000ff00ab7202 */ /* 0x000fe20000000f00 */
[----:B------:R-:W-:Y:S01]  /*22f0*/  FADD.FTZ R115, R159, UR5 ;  /* 0x000000059f737e21 */ /* 0x000fe20008010000 */
[----:B------:R-:W-:Y:S01]  /*2300*/  UIADD3 UR34, UR34, -UR9, URZ ;  /* 0x8000000922227290 */ /* 0x000fe2000fffe03f */
[----:B------:R-:W-:Y:S01]  /*2310*/  FADD.FTZ R114, R158, UR5 ;  /* 0x000000059e727e21 */ /* 0x000fe20008010000 */
[----:B------:R-:W-:Y:S01]  /*2320*/  UMOV UR7, URZ ;  /* 0x0000003f00077c82 */ /* 0x000fe20008000000 */
[----:B------:R-:W-:Y:S01]  /*2330*/  FADD.FTZ R113, R157, UR5 ;  /* 0x000000059d717e21 */ /* 0x000fe20008010000 */
[----:B------:R-:W-:Y:S01]  /*2340*/  UMOV UR8, URZ ;  /* 0x0000003f00087c82 */ /* 0x000fe20008000000 */
[----:B------:R-:W-:Y:S01]  /*2350*/  FADD.FTZ R112, R146, UR5 ;  /* 0x0000000592707e21 */ /* 0x000fe20008010000 */
[----:B------:R-:W-:Y:S01]  /*2360*/  UMOV UR9, URZ ;  /* 0x0000003f00097c82 */ /* 0x000fe20008000000 */
[----:B------:R-:W-:-:S02]  /*2370*/  FADD.FTZ R111, R145, UR5 ;  /* 0x00000005916f7e21 */ /* 0x000fc40008010000 */
        /* <DEDUP_REMOVED lines=16> */
.L_x_430:
[----:B------:R-:W-:Y:S02]  /*2480*/  ULDC.64 UR20, c[0x0][0x180] ;  /* 0x0000600000147ab9 */ /* 0x000fe40000000a00 */
[----:B------:R-:W-:Y:S02]  /*2490*/  UIMAD UR39, UR17, UR20, URZ ;  /* 0x00000014112772a4 */ /* 0x000fe4000f8e023f */
[----:B------:R-:W-:-:S02]  /*24a0*/  UIMAD.WIDE.U32 UR22, UR16, UR20, URZ ;  /* 0x00000014101672a5 */ /* 0x000fc4000f8e003f */
[----:B------:R-:W-:Y:S02]  /*24b0*/  UIMAD UR40, UR16, UR21, UR39 ;  /* 0x00000015102872a4 */ /* 0x000fe4000f8e0227 */
[----:B------:R-:W-:Y:S02]  /*24c0*/  USHF.R.S32.HI UR39, URZ, 0x1f, UR7 ;  /* 0x0000001f3f277899 */ /* 0x000fe40008011407 */
[----:B------:R-:W-:Y:S02]  /*24d0*/  ULDC.64 UR20, c[0x0][0x188] ;  /* 0x0000620000147ab9 */ /* 0x000fe40000000a00 */
[----:B------:R-:W-:Y:S02]  /*24e0*/  UIADD3 UR23, UR23, UR40, URZ ;  /* 0x0000002817177290 */ /* 0x000fe4000fffe03f */
[----:B------:R-:W-:-:S04]  /*24f0*/  UIMAD UR40, UR39, UR20, URZ ;  /* 0x00000014272872a4 */ /* 0x000fc8000f8e023f */
[----:B------:R-:W-:Y:S02]  /*2500*/  UIMAD UR40, UR7, UR21, UR40 ;  /* 0x00000015072872a4 */ /* 0x000fe4000f8e0228 */
[----:B------:R-:W-:-:S03]  /*2510*/  UIMAD.WIDE.U32 UR20, UR7, UR20, UR22 ;  /* 0x00000014071472a5 */ /* 0x000fc6000f8e0016 */
[----:B------:R-:W-:Y:S02]  /*2520*/  ULDC.64 UR22, c[0x0][0x220] ;  /* 0x0000880000167ab9 */ /* 0x000fe40000000a00 */
[----:B------:R-:W-:Y:S02]  /*2530*/  UIADD3 UR21, UR21, UR40, URZ ;  /* 0x0000002815157290 */ /* 0x000fe4000fffe03f */
[----:B------:R-:W-:-:S04]  /*2540*/  ULEA UR22, UP0, UR20, UR22, 0x3 ;  /* 0x0000001614167291 */ /* 0x000fc8000f80183f */
[----:B------:R-:W-:Y:S02]  /*2550*/  ULEA.HI.X UR23, UR20, UR23, UR21, 0x3, UP0 ;  /* 0x0000001714177291 */ /* 0x000fe400080f1c15 */
[----:B------:R-:W-:Y:S01]  /*2560*/  MOV R2, UR22 ;  /* 0x0000001600027c02 */ /* 0x000fe20008000f00 */
[----:B------:R-:W-:-:S03]  /*2570*/  ULDC.64 UR20, c[0x0][0x1c0] ;  /* 0x0000700000147ab9 */ /* 0x000fc60000000a00 */
[----:B------:R-:W-:-:S06]  /*2580*/  MOV R3, UR23 ;  /* 0x0000001700037c02 */ /* 0x000fcc0008000f00 */
[----:B------:R-:W2:Y:S01]  /*2590*/  LDG.E.64 R2, [R2.64] ;  /* 0x0000001e02027981 */ /* 0x000ea2000c1e1b00 */
[----:B------:R-:W-:Y:S01]  /*25a0*/  SHF.L.U32 R0, R150, 0x4, RZ ;  /* 0x0000000496007819 */ /* 0x000fe200000006ff */
[----:B------:R-:W-:Y:S01]  /*25b0*/  ULDC UR22, c[0x0][0x168] ;  /* 0x00005a0000167ab9 */ /* 0x000fe20000000800 */
[----:B------:R-:W-:Y:S01]  /*25c0*/  MOV R9, UR7 ;  /* 0x0000000700097c02 */ /* 0x000fe20008000f00 */
[----:B------:R-:W-:Y:S01]  /*25d0*/  UIADD3 UR22, -UR38, UR22, URZ ;  /* 0x0000001626167290 */ /* 0x000fe2000fffe13f */
[----:B------:R-:W-:Y:S01]  /*25e0*/  LOP3.LUT R7, R0, 0xfffffe00, RZ, 0xc0, !PT ;  /* 0xfffffe0000077812 */ /* 0x000fe200078ec0ff */
[----:B------:R-:W-:Y:S01]  /*25f0*/  UIMAD UR20, UR39, UR20, URZ ;  /* 0x00000014271472a4 */ /* 0x000fe2000f8e023f */
[----:B------:R-:W-:Y:S01]  /*2600*/  MOV R11, RZ ;  /* 0x000000ff000b7202 */ /* 0x000fe20000000f00 */
[----:B------:R-:W-:Y:S01]  /*2610*/  USHF.L.U32 UR22, UR22, 0x1, URZ ;  /* 0x0000000116167899 */ /* 0x000fe2000800063f */
[----:B------:R-:W-:Y:S01]  /*2620*/  IADD3 R6, R7, R148, RZ ;  /* 0x0000009407067210 */ /* 0x000fe20007ffe0ff */
[----:B------:R-:W-:-:S03]  /*2630*/  UIMAD UR20, UR7, UR21, UR20 ;  /* 0x00000015071472a4 */ /* 0x000fc6000f8e0214 */
[--C-:B------:R-:W-:Y:S02]  /*2640*/  SHF.R.S32.HI R7, RZ, 0x1f, R6.reuse ;  /* 0x0000001fff077819 */ /* 0x100fe40000011406 */
[C---:B------:R-:W-:Y:S02]  /*2650*/  IADD3 R0, R6.reuse, 0x20, RZ ;  /* 0x0000002006007810 */ /* 0x040fe40007ffe0ff */
[----:B------:R-:W-:Y:S01]  /*2660*/  ISETP.GE.AND P0, PT, R6, UR22, PT ;  /* 0x0000001606007c0c */ /* 0x000fe2000bf06270 */
[----:B------:R-:W-:Y:S01]  /*2670*/  IMAD.WIDE.U32 R8, R9, c[0x0][0x1c0], R6 ;  /* 0x0000700009087a25 */ /* 0x000fe200078e0006 */
[----:B------:R-:W-:Y:S01]  /*2680*/  ISETP.GE.AND P1, PT, R0, UR22, PT ;  /* 0x0000001600007c0c */ /* 0x000fe2000bf26270 */
[----:B------:R-:W-:-:S03]  /*2690*/  HFMA2.MMA R0, -RZ, RZ, 0, 0 ;  /* 0x00000000ff007435 */ /* 0x000fc600000001ff */
[----:B------:R-:W-:Y:S02]  /*26a0*/  IADD3 R5, R9, UR20, RZ ;  /* 0x0000001409057c10 */ /* 0x000fe4000fffe0ff */
[----:B------:R-:W-:-:S04]  /*26b0*/  LEA R4, P2, R8, UR29, 0x2 ;  /* 0x0000001d08047c11 */ /* 0x000fc8000f8410ff */
[----:B------:R-:W-:-:S05]  /*26c0*/  LEA.HI.X R5, R8, UR32, R5, 0x2, P2 ;  /* 0x0000002008057c11 */ /* 0x000fca00090f1405 */
[----:B------:R0:W3:Y:S04]  /*26d0*/  @!P0 LDG.E R0, [R4.64] ;  /* 0x0000001e04008981 */ /* 0x0000e8000c1e1900 */
[----:B------:R0:W4:Y:S01]  /*26e0*/  @!P1 LDG.E R11, [R4.64+0x80] ;  /* 0x0000801e040b9981 */ /* 0x000122000c1e1900 */
[C---:B------:R-:W-:Y:S01]  /*26f0*/  IADD3 R7, R6.reuse, 0x40, RZ ;  /* 0x0000004006077810 */ /* 0x040fe20007ffe0ff */
[----:B------:R-:W-:Y:S01]  /*2700*/  CS2R R64, SRZ ;  /* 0x0000000000407805 */ /* 0x000fe2000001ff00 */
[----:B------:R-:W-:Y:S01]  /*2710*/  IADD3 R8, R6, 0x60, RZ ;  /* 0x0000006006087810 */ /* 0x000fe20007ffe0ff */
[----:B------:R-:W-:Y:S01]  /*2720*/  CS2R R66, SRZ ;  /* 0x0000000000427805 */ /* 0x000fe2000001ff00 */
[----:B------:R-:W-:Y:S02]  /*2730*/  ISETP.GE.AND P3, PT, R7, UR22, PT ;  /* 0x0000001607007c0c */ /* 0x000fe4000bf66270 */
[----:B------:R-:W-:-:S02]  /*2740*/  ISETP.GE.AND P2, PT, R8, UR22, PT ;  /* 0x0000001608007c0c */ /* 0x000fc4000bf46270 */
[C---:B------:R-:W-:Y:S02]  /*2750*/  IADD3 R7, R6.reuse, 0x80, RZ ;  /* 0x0000008006077810 */ /* 0x040fe40007ffe0ff */
[C---:B------:R-:W-:Y:S02]  /*2760*/  IADD3 R9, R6.reuse, 0xc0, RZ ;  /* 0x000000c006097810 */ /* 0x040fe40007ffe0ff */
[----:B------:R-:W-:Y:S02]  /*2770*/  ISETP.GE.AND P1, PT, R7, UR22, PT ;  /* 0x0000001607007c0c */ /* 0x000fe4000bf26270 */
[C---:B------:R-:W-:Y:S02]  /*2780*/  IADD3 R7, R6.reuse, 0x100, RZ ;  /* 0x0000010006077810 */ /* 0x040fe40007ffe0ff */
[----:B------:R-:W-:Y:S01]  /*2790*/  ISETP.GE.AND P6, PT, R9, UR22, PT ;  /* 0x0000001609007c0c */ /* 0x000fe2000bfc6270 */
[----:B------:R-:W-:Y:S01]  /*27a0*/  CS2R R60, SRZ ;  /* 0x00000000003c7805 */ /* 0x000fe2000001ff00 */
[----:B------:R-:W-:Y:S01]  /*27b0*/  ISETP.GE.AND P4, PT, R7, UR22, PT ;  /* 0x0000001607007c0c */ /* 0x000fe2000bf86270 */
[----:B------:R0:W3:Y:S01]  /*27c0*/  @!P2 LDG.E R65, [R4.64+0x180] ;  /* 0x0001801e0441a981 */ /* 0x0000e2000c1e1900 */
[----:B------:R-:W-:-:S02]  /*27d0*/  IADD3 R7, R6, 0x140, RZ ;  /* 0x0000014006077810 */ /* 0x000fc40007ffe0ff */
[C---:B------:R-:W-:Y:S01]  /*27e0*/  IADD3 R8, R6.reuse, 0xa0, RZ ;  /* 0x000000a006087810 */ /* 0x040fe20007ffe0ff */
[----:B------:R0:W3:Y:S01]  /*27f0*/  @!P3 LDG.E R66, [R4.64+0x100] ;  /* 0x0001001e0442b981 */ /* 0x0000e2000c1e1900 */
[----:B------:R-:W-:Y:S02]  /*2800*/  IADD3 R10, R6, 0xe0, RZ ;  /* 0x000000e0060a7810 */ /* 0x000fe40007ffe0ff */
[----:B------:R-:W-:Y:S01]  /*2810*/  ISETP.GE.AND P2, PT, R7, UR22, PT ;  /* 0x0000001607007c0c */ /* 0x000fe2000bf46270 */
[----:B------:R0:W3:Y:S01]  /*2820*/  @!P1 LDG.E R64, [R4.64+0x200] ;  /* 0x0002001e04409981 */ /* 0x0000e2000c1e1900 */
[----:B------:R-:W-:Y:S02]  /*2830*/  ISETP.GE.AND P0, PT, R8, UR22, PT ;  /* 0x0000001608007c0c */ /* 0x000fe4000bf06270 */
[----:B------:R-:W-:Y:S01]  /*2840*/  ISETP.GE.AND P5, PT, R10, UR22, PT ;  /* 0x000000160a007c0c */ /* 0x000fe2000bfa6270 */
[----:B------:R0:W3:Y:S01]  /*2850*/  @!P6 LDG.E R60, [R4.64+0x300] ;  /* 0x0003001e043ce981 */ /* 0x0000e2000c1e1900 */
[----:B------:R-:W-:-:S02]  /*2860*/  IADD3 R7, R6, 0x160, RZ ;  /* 0x0000016006077810 */ /* 0x000fc40007ffe0ff */
[----:B------:R-:W-:Y:S02]  /*2870*/  IADD3 R8, R6, 0x120, RZ ;  /* 0x0000012006087810 */ /* 0x000fe40007ffe0ff */
[----:B------:R-:W-:Y:S02]  /*2880*/  ISETP.GE.AND P1, PT, R7, UR22, PT ;  /* 0x0000001607007c0c */ /* 0x000fe4000bf26270 */
[----:B------:R-:W-:Y:S02]  /*2890*/  ISETP.GE.AND P3, PT, R8, UR22, PT ;  /* 0x0000001608007c0c */ /* 0x000fe4000bf66270 */
[C---:B------:R-:W-:Y:S01]  /*28a0*/  IADD3 R7, R6.reuse, 0x1a0, RZ ;  /* 0x000001a006077810 */ /* 0x040fe20007ffe0ff */
[----:B------:R-:W-:Y:S01]  /*28b0*/  CS2R R68, SRZ ;  /* 0x0000000000447805 */ /* 0x000fe2000001ff00 */
[----:B------:R-:W-:Y:S01]  /*28c0*/  IADD3 R8, R6, 0x180, RZ ;  /* 0x0000018006087810 */ /* 0x000fe20007ffe0ff */
[----:B------:R0:W3:Y:S01]  /*28d0*/  @!P5 LDG.E R67, [R4.64+0x380] ;  /* 0x0003801e0443d981 */ /* 0x0000e2000c1e1900 */
[----:B------:R-:W-:-:S02]  /*28e0*/  ISETP.GE.AND P6, PT, R7, UR22, PT ;  /* 0x0000001607007c0c */ /* 0x000fc4000bfc6270 */
[----:B------:R-:W-:Y:S01]  /*28f0*/  IADD3 R7, R6, 0x1c0, RZ ;  /* 0x000001c006077810 */ /* 0x000fe20007ffe0ff */
[----:B------:R0:W3:Y:S01]  /*2900*/  @!P0 LDG.E R61, [R4.64+0x280] ;  /* 0x0002801e043d8981 */ /* 0x0000e2000c1e1900 */
[----:B------:R-:W-:Y:S02]  /*2910*/  ISETP.GE.AND P0, PT, R8, UR22, PT ;  /* 0x0000001608007c0c */ /* 0x000fe4000bf06270 */
[----:B------:R-:W-:Y:S01]  /*2920*/  ISETP.GE.AND P5, PT, R7, UR22, PT ;  /* 0x0000001607007c0c */ /* 0x000fe2000bfa6270 */
[----:B------:R-:W-:Y:S01]  /*2930*/  CS2R R70, SRZ ;  /* 0x0000000000467805 */ /* 0x000fe2000001ff00 */
[C---:B------:R-:W-:Y:S01]  /*2940*/  IADD3 R7, R6.reuse, 0x200, RZ ;  /* 0x0000020006077810 */ /* 0x040fe20007ffe0ff */
[----:B------:R0:W3:Y:S01]  /*2950*/  @!P3 LDG.E R69, [R4.64+0x480] ;  /* 0x0004801e0445b981 */ /* 0x0000e2000c1e1900 */
[C---:B------:R-:W-:Y:S02]  /*2960*/  IADD3 R8, R6.reuse, 0x1e0, RZ ;  /* 0x000001e006087810 */ /* 0x040fe40007ffe0ff */
[----:B------:R-:W-:Y:S01]  /*2970*/  ISETP.GE.AND P3, PT, R7, UR22, PT ;  /* 0x0000001607007c0c */ /* 0x000fe2000bf66270 */
[----:B------:R-:W-:Y:S01]  /*2980*/  CS2R R24, SRZ ;  /* 0x0000000000187805 */ /* 0x000fe2000001ff00 */
[----:B------:R-:W-:Y:S01]  /*2990*/  IADD3 R7, R6, 0x220, RZ ;  /* 0x0000022006077810 */ /* 0x000fe20007ffe0ff */
[----:B------:R0:W3:Y:S03]  /*29a0*/  @!P2 LDG.E R70, [R4.64+0x500] ;  /* 0x0005001e0446a981 */ /* 0x0000e6000c1e1900 */
[----:B------:R-:W-:Y:S01]  /*29b0*/  ISETP.GE.AND P2, PT, R7, UR22, PT ;  /* 0x0000001607007c0c */ /* 0x000fe2000bf46270 */
[----:B------:R0:W3:Y:S01]  /*29c0*/  @!P4 LDG.E R68, [R4.64+0x400] ;  /* 0x0004001e0444c981 */ /* 0x0000e2000c1e1900 */
[----:B------:R-:W-:-:S02]  /*29d0*/  ISETP.GE.AND P4, PT, R8, UR22, PT ;  /* 0x0000001608007c0c */ /* 0x000fc4000bf86270 */
[C---:B------:R-:W-:Y:S01]  /*29e0*/  IADD3 R7, R6.reuse, 0x260, RZ ;  /* 0x0000026006077810 */ /* 0x040fe20007ffe0ff */
[----:B------:R-:W-:Y:S01]  /*29f0*/  CS2R R26, SRZ ;  /* 0x00000000001a7805 */ /* 0x000fe2000001ff00 */
[----:B------:R0:W3:Y:S01]  /*2a00*/  @!P0 LDG.E R25, [R4.64+0x600] ;  /* 0x0006001e04198981 */ /* 0x0000e2000c1e1900 */
[----:B------:R-:W-:Y:S01]  /*2a10*/  HFMA2.MMA R57, -RZ, RZ, 0, 0 ;  /* 0x00000000ff397435 */ /* 0x000fe200000001ff */
[----:B------:R-:W-:Y:S02]  /*2a20*/  ISETP.GE.AND P0, PT, R7, UR22, PT ;  /* 0x0000001607007c0c */ /* 0x000fe4000bf06270 */
[C---:B------:R-:W-:Y:S01]  /*2a30*/  IADD3 R7, R6.reuse, 0x280, RZ ;  /* 0x0000028006077810 */ /* 0x040fe20007ffe0ff */
[----:B------:R0:W3:Y:S01]  /*2a40*/  @!P6 LDG.E R26, [R4.64+0x680] ;  /* 0x0006801e041ae981 */ /* 0x0000e2000c1e1900 */
[----:B------:R-:W-:Y:S02]  /*2a50*/  IADD3 R8, R6, 0x240, RZ ;  /* 0x0000024006087810 */ /* 0x000fe40007ffe0ff */
[----:B------:R-:W-:Y:S01]  /*2a60*/  ISETP.GE.AND P6, PT, R7, UR22, PT ;  /* 0x0000001607007c0c */ /* 0x000fe2000bfc6270 */
[----:B------:R0:W3:Y:S01]  /*2a70*/  @!P1 LDG.E R71, [R4.64+0x580] ;  /* 0x0005801e04479981 */ /* 0x0000e2000c1e1900 */
[----:B------:R-:W-:-:S02]  /*2a80*/  ISETP.GE.AND P1, PT, R8, UR22, PT ;  /* 0x0000001608007c0c */ /* 0x000fc4000bf26270 */
[C---:B------:R-:W-:Y:S01]  /*2a90*/  IADD3 R7, R6.reuse, 0x2c0, RZ ;  /* 0x000002c006077810 */ /* 0x040fe20007ffe0ff */
[----:B------:R-:W-:Y:S01]  /*2aa0*/  CS2R R58, SRZ ;  /* 0x00000000003a7805 */ /* 0x000fe2000001ff00 */
[----:B------:R0:W3:Y:S02]  /*2ab0*/  @!P4 LDG.E R57, [R4.64+0x780] ;  /* 0x0007801e0439c981 */ /* 0x0000e4000c1e1900 */
[----:B------:R-:W-:Y:S02]  /*2ac0*/  ISETP.GE.AND P4, PT, R7, UR22, PT ;  /* 0x0000001607007c0c */ /* 0x000fe4000bf86270 */
[C---:B------:R-:W-:Y:S01]  /*2ad0*/  IADD3 R7, R6.reuse, 0x2e0, RZ ;  /* 0x000002e006077810 */ /* 0x040fe20007ffe0ff */
[----:B------:R0:W3:Y:S01]  /*2ae0*/  @!P3 LDG.E R58, [R4.64+0x800] ;  /* 0x0008001e043ab981 */ /* 0x0000e2000c1e1900 */
[----:B------:R-:W-:Y:S01]  /*2af0*/  IADD3 R8, R6, 0x2a0, RZ ;  /* 0x000002a006087810 */ /* 0x000fe20007ffe0ff */
[----:B------:R-:W-:Y:S01]  /*2b00*/  HFMA2.MMA R19, -RZ, RZ, 0, 0 ;  /* 0x00000000ff137435 */ /* 0x000fe200000001ff */
[----:B------:R-:W-:Y:S01]  /*2b10*/  MOV R17, RZ ;  /* 0x000000ff00117202 */ /* 0x000fe20000000f00 */
[----:B------:R0:W3:Y:S01]  /*2b20*/  @!P5 LDG.E R27, [R4.64+0x700] ;  /* 0x0007001e041bd981 */ /* 0x0000e2000c1e1900 */
[----:B------:R-:W-:-:S02]  /*2b30*/  ISETP.GE.AND P3, PT, R7, UR22, PT ;  /* 0x0000001607007c0c */ /* 0x000fc4000bf66270 */
[----:B------:R-:W-:Y:S01]  /*2b40*/  ISETP.GE.AND P5, PT, R8, UR22, PT ;  /* 0x0000001608007c0c */ /* 0x000fe2000bfa6270 */
[----:B------:R0:W3:Y:S01]  /*2b50*/  @!P2 LDG.E R59, [R4.64+0x880] ;  /* 0x0008801e043ba981 */ /* 0x0000e2000c1e1900 */
[C---:B------:R-:W-:Y:S02]  /*2b60*/  IADD3 R7, R6.reuse, 0x320, RZ ;  /* 0x0000032006077810 */ /* 0x040fe40007ffe0ff */
[C---:B------:R-:W-:Y:S01]  /*2b70*/  IADD3 R8, R6.reuse, 0x300, RZ ;  /* 0x0000030006087810 */ /* 0x040fe20007ffe0ff */
[----:B------:R0:W3:Y:S01]  /*2b80*/  @!P1 LDG.E R17, [R4.64+0x900] ;  /* 0x0009001e04119981 */ /* 0x0000e2000c1e1900 */
[----:B------:R-:W-:Y:S02]  /*2b90*/  ISETP.GE.AND P1, PT, R7, UR22, PT ;  /* 0x0000001607007c0c */ /* 0x000fe4000bf26270 */
[----:B------:R-:W-:Y:S01]  /*2ba0*/  IADD3 R7, R6, 0x340, RZ ;  /* 0x0000034006077810 */ /* 0x000fe20007ffe0ff */
[----:B------:R-:W-:Y:S01]  /*2bb0*/  CS2R R22, SRZ ;  /* 0x0000000000167805 */ /* 0x000fe2000001ff00 */
[----:B------:R-:W-:Y:S01]  /*2bc0*/  ISETP.GE.AND P2, PT, R8, UR22, PT ;  /* 0x0000001608007c0c */ /* 0x000fe2000bf46270 */
[----:B------:R0:W3:Y:S01]  /*2bd0*/  @!P0 LDG.E R19, [R4.64+0x980] ;  /* 0x0009801e04138981 */ /* 0x0000e2000c1e1900 */
[----:B------:R-:W-:Y:S01]  /*2be0*/  MOV R21, RZ ;  /* 0x000000ff00157202 */ /* 0x000fe20000000f00 */
[----:B------:R-:W-:Y:S01]  /*2bf0*/  HFMA2.MMA R15, -RZ, RZ, 0, 0 ;  /* 0x00000000ff0f7435 */ /* 0x000fe200000001ff */
[----:B------:R-:W-:Y:S01]  /*2c00*/  ISETP.GE.AND P0, PT, R7, UR22, PT ;  /* 0x0000001607007c0c */ /* 0x000fe2000bf06270 */
[----:B------:R0:W3:Y:S01]  /*2c10*/  @!P5 LDG.E R22, [R4.64+0xa80] ;  /* 0x000a801e0416d981 */ /* 0x0000e2000c1e1900 */
[----:B------:R-:W-:-:S02]  /*2c20*/  IADD3 R7, R6, 0x380, RZ ;  /* 0x0000038006077810 */ /* 0x000fc40007ffe0ff */
[----:B------:R-:W-:Y:S01]  /*2c30*/  IADD3 R8, R6, 0x360, RZ ;  /* 0x0000036006087810 */ /* 0x000fe20007ffe0ff */
[----:B------:R0:W3:Y:S01]  /*2c40*/  @!P6 LDG.E R21, [R4.64+0xa00] ;  /* 0x000a001e0415e981 */ /* 0x0000e2000c1e1900 */
[----:B------:R-:W-:Y:S02]  /*2c50*/  ISETP.GE.AND P5, PT, R7, UR22, PT ;  /* 0x0000001607007c0c */ /* 0x000fe4000bfa6270 */
[----:B------:R-:W-:Y:S01]  /*2c60*/  ISETP.GE.AND P6, PT, R8, UR22, PT ;  /* 0x0000001608007c0c */ /* 0x000fe2000bfc6270 */
[----:B------:R0:W3:Y:S01]  /*2c70*/  @!P4 LDG.E R23, [R4.64+0xb00] ;  /* 0x000b001e0417c981 */ /* 0x0000e2000c1e1900 */
[C---:B------:R-:W-:Y:S02]  /*2c80*/  IADD3 R7, R6.reuse, 0x3a0, RZ ;  /* 0x000003a006077810 */ /* 0x040fe40007ffe0ff */
[C---:B------:R-:W-:Y:S01]  /*2c90*/  IADD3 R8, R6.reuse, 0x3c0, RZ ;  /* 0x000003c006087810 */ /* 0x040fe20007ffe0ff */
[----:B------:R0:W3:Y:S01]  /*2ca0*/  @!P3 LDG.E R24, [R4.64+0xb80] ;  /* 0x000b801e0418b981 */ /* 0x0000e2000c1e1900 */
[----:B------:R-:W-:-:S02]  /*2cb0*/  IADD3 R6, R6, 0x3e0, RZ ;  /* 0x000003e006067810 */ /* 0x000fc40007ffe0ff */
[----:B------:R-:W-:Y:S01]  /*2cc0*/  ISETP.GE.AND P4, PT, R7, UR22, PT ;  /* 0x0000001607007c0c */ /* 0x000fe2000bf86270 */
[----:B------:R0:W3:Y:S01]  /*2cd0*/  @!P2 LDG.E R15, [R4.64+0xc00] ;  /* 0x000c001e040fa981 */ /* 0x0000e2000c1e1900 */
[----:B------:R-:W-:Y:S01]  /*2ce0*/  ISETP.GE.AND P3, PT, R8, UR22, PT ;  /* 0x0000001608007c0c */ /* 0x000fe2000bf66270 */
[----:B------:R-:W-:Y:S01]  /*2cf0*/  CS2R R72, SRZ ;  /* 0x0000000000487805 */ /* 0x000fe2000001ff00 */
[----:B------:R-:W-:Y:S01]  /*2d00*/  ISETP.GE.AND P2, PT, R6, UR22, PT ;  /* 0x0000001606007c0c */ /* 0x000fe2000bf46270 */
[----:B------:R-:W-:Y:S01]  /*2d10*/  CS2R R74, SRZ ;  /* 0x00000000004a7805 */ /* 0x000fe2000001ff00 */
[----:B------:R-:W-:Y:S01]  /*2d20*/  MOV R76, RZ ;  /* 0x000000ff004c7202 */ /* 0x000fe20000000f00 */
[----:B------:R-:W-:Y:S01]  /*2d30*/  CS2R R62, SRZ ;  /* 0x00000000003e7805 */ /* 0x000fe2000001ff00 */
[----:B------:R-:W-:Y:S01]  /*2d40*/  FADD.FTZ R90, R170, UR5 ;  /* 0x00000005aa5a7e21 */ /* 0x000fe20008010000 */
[----:B------:R0:W3:Y:S01]  /*2d50*/  @!P1 LDG.E R73, [R4.64+0xc80] ;  /* 0x000c801e04499981 */ /* 0x0000e2000c1e1900 */
[----:B------:R-:W-:Y:S01]  /*2d60*/  FADD.FTZ R12, R169, UR5 ;  /* 0x00000005a90c7e21 */ /* 0x000fe20008010000 */
[----:B------:R-:W-:-:S02]  /*2d70*/  ULDC.64 UR22, c[0x0][0x198] ;  /* 0x0000660000167ab9 */ /* 0x000fc40000000a00 */
[----:B------:R0:W3:Y:S04]  /*2d80*/  @!P0 LDG.E R72, [R4.64+0xd00] ;  /* 0x000d001e04488981 */ /* 0x0000e8000c1e1900 */
[----:B------:R0:W3:Y:S04]  /*2d90*/  @!P6 LDG.E R76, [R4.64+0xd80] ;  /* 0x000d801e044ce981 */ /* 0x0000e8000c1e1900 */
[----:B------:R0:W3:Y:S04]  /*2da0*/  @!P5 LDG.E R75, [R4.64+0xe00] ;  /* 0x000e001e044bd981 */ /* 0x0000e8000c1e1900 */
[----:B------:R0:W3:Y:S04]  /*2db0*/  @!P4 LDG.E R74, [R4.64+0xe80] ;  /* 0x000e801e044ac981 */ /* 0x0000e8000c1e1900 */
[----:B------:R0:W3:Y:S04]  /*2dc0*/  @!P3 LDG.E R62, [R4.64+0xf00] ;  /* 0x000f001e043eb981 */ /* 0x0000e8000c1e1900 */
[----:B------:R0:W3:Y:S01]  /*2dd0*/  @!P2 LDG.E R63, [R4.64+0xf80] ;  /* 0x000f801e043fa981 */ /* 0x0000e2000c1e1900 */
[----:B------:R-:W-:-:S02]  /*2de0*/  FADD.FTZ R88, R168, UR5 ;  /* 0x00000005a8587e21 */ /* 0x000fc40008010000 */
[----:B------:R-:W-:Y:S02]  /*2df0*/  FADD.FTZ R86, R167, UR5 ;  /* 0x00000005a7567e21 */ /* 0x000fe40008010000 */
[----:B------:R-:W-:Y:S02]  /*2e00*/  FADD.FTZ R84, R166, UR5 ;  /* 0x00000005a6547e21 */ /* 0x000fe40008010000 */
[----:B------:R-:W-:Y:S02]  /*2e10*/  FADD.FTZ R82, R165, UR5 ;  /* 0x00000005a5527e21 */ /* 0x000fe40008010000 */
[----:B------:R-:W-:Y:S01]  /*2e20*/  FADD.FTZ R80, R164, UR5 ;  /* 0x00000005a4507e21 */ /* 0x000fe20008010000 */
[----:B------:R-:W-:Y:S01]  /*2e30*/  LOP3.LUT P0, RZ, R150, 0x1f, RZ, 0xc0, !PT ;  /* 0x0000001f96ff7812 */ /* 0x000fe2000780c0ff */
[----:B------:R-:W-:Y:S01]  /*2e40*/  FADD.FTZ R78, R163, UR5 ;  /* 0x00000005a34e7e21 */ /* 0x000fe20008010000 */
[----:B------:R-:W-:Y:S01]  /*2e50*/  UIMAD UR40, UR17, UR22, URZ ;  /* 0x00000016112872a4 */ /* 0x000fe2000f8e023f */
[----:B------:R-:W-:Y:S01]  /*2e60*/  FADD.FTZ R20, R162, UR5 ;  /* 0x00000005a2147e21 */ /* 0x000fe20008010000 */
[----:B------:R-:W-:Y:S01]  /*2e70*/  SHF.L.U32 R18, R150, 0x5, RZ ;  /* 0x0000000596127819 */ /* 0x000fe200000006ff */
[----:B------:R-:W-:-:S02]  /*2e80*/  UIMAD.WIDE.U32 UR20, UR16, UR22, URZ ;  /* 0x00000016101472a5 */ /* 0x000fc4000f8e003f */
[----:B------:R-:W-:Y:S01]  /*2e90*/  UIMAD UR40, UR16, UR23, UR40 ;  /* 0x00000017102872a4 */ /* 0x000fe2000f8e0228 */
[----:B------:R-:W-:Y:S02]  /*2ea0*/  LOP3.LUT R18, R18, 0xfffffc00, RZ, 0xc0, !PT ;  /* 0xfffffc0012127812 */ /* 0x000fe400078ec0ff */
[----:B------:R-:W-:Y:S02]  /*2eb0*/  ULDC.64 UR22, c[0x0][0x1a0] ;  /* 0x0000680000167ab9 */ /* 0x000fe40000000a00 */
[----:B------:R-:W-:Y:S01]  /*2ec0*/  UIMAD UR39, UR39, UR22, URZ ;  /* 0x00000016272772a4 */ /* 0x000fe2000f8e023f */
[----:B------:R-:W-:Y:S01]  /*2ed0*/  FADD.FTZ R16, R161, UR5 ;  /* 0x00000005a1107e21 */ /* 0x000fe20008010000 */
[----:B------:R-:W-:Y:S02]  /*2ee0*/  UIADD3 UR21, UR21, UR40, URZ ;  /* 0x0000002815157290 */ /* 0x000fe4000fffe03f */
[----:B------:R-:W-:Y:S02]  /*2ef0*/  UIMAD UR39, UR7, UR23, UR39 ;  /* 0x00000017072772a4 */ /* 0x000fe4000f8e0227 */
[----:B------:R-:W-:-:S03]  /*2f00*/  UIMAD.WIDE.U32 UR20, UR7, UR22, UR20 ;  /* 0x00000016071472a5 */ /* 0x000fc6000f8e0014 */
[----:B------:R-:W-:Y:S01]  /*2f10*/  ULDC.64 UR22, c[0x0][0x228] ;  /* 0x00008a0000167ab9 */ /* 0x000fe20000000a00 */
[----:B--2---:R-:W1:Y:S02]  /*2f20*/  R2UR UR41, R3 ;  /* 0x00000000032973c2 */ /* 0x004e6400000e0000 */
[----:B-1----:R-:W-:-:S04]  /*2f30*/  FMUL.FTZ R3, R90, UR41 ;  /* 0x000000295a037c20 */ /* 0x002fc80008410000 */
[----:B------:R-:W-:Y:S02]  /*2f40*/  FMUL.RZ R6, R3, 0.15915493667125701904 ;  /* 0x3e22f98303067820 */ /* 0x000fe4000040c000 */
[----:B------:R-:W-:-:S04]  /*2f50*/  FMUL.FTZ R3, R12, UR41 ;  /* 0x000000290c037c20 */ /* 0x000fc80008410000 */
[----:B------:R-:W-:Y:S02]  /*2f60*/  FMUL.RZ R7, R3, 0.15915493667125701904 ;  /* 0x3e22f98303077820 */ /* 0x000fe4000040c000 */
[----:B------:R-:W-:-:S04]  /*2f70*/  FMUL.FTZ R3, R88, UR41 ;  /* 0x0000002958037c20 */ /* 0x000fc80008410000 */
[----:B0-----:R-:W-:Y:S02]  /*2f80*/  FMUL.RZ R4, R3, 0.15915493667125701904 ;  /* 0x3e22f98303047820 */ /* 0x001fe4000040c000 */
[----:B------:R-:W-:-:S04]  /*2f90*/  FMUL.FTZ R3, R86, UR41 ;  /* 0x0000002956037c20 */ /* 0x000fc80008410000 */
[----:B------:R-:W-:Y:S02]  /*2fa0*/  FMUL.RZ R5, R3, 0.15915493667125701904 ;  /* 0x3e22f98303057820 */ /* 0x000fe4000040c000 */
[----:B------:R-:W-:Y:S01]  /*2fb0*/  FMUL.FTZ R3, R84, UR41 ;  /* 0x0000002954037c20 */ /* 0x000fe20008410000 */
[----:B------:R-:W-:Y:S08]  /*2fc0*/  MUFU.SIN R121, R6 ;  /* 0x0000000600797308 */ /* 0x000ff00000000400 */
[----:B------:R0:W-:Y:S02]  /*2fd0*/  MUFU.COS R120, R6 ;  /* 0x0000000600787308 */ /* 0x0001e40000000000 */
[----:B0-----:R-:W-:-:S02]  /*2fe0*/  FMUL.RZ R6, R3, 0.15915493667125701904 ;  /* 0x3e22f98303067820 */ /* 0x001fc4000040c000 */
[----:B------:R-:W-:-:S04]  /*2ff0*/  FMUL.FTZ R3, R82, UR41 ;  /* 0x0000002952037c20 */ /* 0x000fc80008410000 */
[----:B------:R-:W-:Y:S08]  /*3000*/  MUFU.SIN R55, R7 ;  /* 0x0000000700377308 */ /* 0x000ff00000000400 */
[----:B------:R0:W-:Y:S08]  /*3010*/  MUFU.COS R56, R7 ;  /* 0x0000000700387308 */ /* 0x0001f00000000000 */
[----:B------:R-:W-:Y:S01]  /*3020*/  MUFU.SIN R53, R4 ;  /* 0x0000000400357308 */ /* 0x000fe20000000400 */
[----:B0-----:R-:W-:-:S07]  /*3030*/  MOV R7, UR33 ;  /* 0x0000002100077c02 */ /* 0x001fce0008000f00 */
[----:B------:R0:W-:Y:S01]  /*3040*/  MUFU.COS R54, R4 ;  /* 0x0000000400367308 */ /* 0x0001e20000000000 */
[----:B------:R-:W-:Y:S01]  /*3050*/  ISETP.LT.OR P0, PT, R7, 0x2, P0 ;  /* 0x000000020700780c */ /* 0x000fe20000701670 */
[----:B0-----:R-:W-:Y:S02]  /*3060*/  FMUL.RZ R4, R3, 0.15915493667125701904 ;  /* 0x3e22f98303047820 */ /* 0x001fe4000040c000 */
[----:B------:R-:W-:-:S04]  /*3070*/  FMUL.FTZ R3, R80, UR41 ;  /* 0x0000002950037c20 */ /* 0x000fc80008410000 */
[----:B------:R-:W-:Y:S08]  /*3080*/  MUFU.SIN R51, R5 ;  /* 0x0000000500337308 */ /* 0x000ff00000000400 */
[----:B------:R0:W-:Y:S02]  /*3090*/  MUFU.COS R52, R5 ;  /* 0x0000000500347308 */ /* 0x0001e40000000000 */
[----:B0-----:R-:W-:-:S02]  /*30a0*/  FMUL.RZ R5, R3, 0.15915493667125701904 ;  /* 0x3e22f98303057820 */ /* 0x001fc4000040c000 */
[----:B------:R-:W-:-:S04]  /*30b0*/  FMUL.FTZ R3, R78, UR41 ;  /* 0x000000294e037c20 */ /* 0x000fc80008410000 */
[----:B------:R-:W-:Y:S08]  /*30c0*/  MUFU.SIN R49, R6 ;  /* 0x0000000600317308 */ /* 0x000ff00000000400 */
[----:B------:R0:W-:Y:S08]  /*30d0*/  MUFU.COS R50, R6 ;  /* 0x0000000600327308 */ /* 0x0001f00000000000 */
[----:B------:R-:W-:Y:S01]  /*30e0*/  MUFU.SIN R47, R4 ;  /* 0x00000004002f7308 */ /* 0x000fe20000000400 */
[----:B0-----:R-:W-:-:S02]  /*30f0*/  FMUL.RZ R6, R3, 0.15915493667125701904 ;  /* 0x3e22f98303067820 */ /* 0x001fc4000040c000 */
[----:B------:R-:W-:-:S05]  /*3100*/  FMUL.FTZ R3, R20, UR41 ;  /* 0x0000002914037c20 */ /* 0x000fca0008410000 */
[----:B------:R0:W-:Y:S01]  /*3110*/  MUFU.COS R48, R4 ;  /* 0x0000000400307308 */ /* 0x0001e20000000000 */
[----:B------:R-:W-:Y:S01]  /*3120*/  FMUL.RZ R7, R3, 0.15915493667125701904 ;  /* 0x3e22f98303077820 */ /* 0x000fe2000040c000 */
[----:B------:R-:W-:Y:S02]  /*3130*/  MOV R3, c[0x0][0x16c] ;  /* 0x00005b0000037a02 */ /* 0x000fe40000000f00 */
[----:B0-----:R-:W-:-:S04]  /*3140*/  MOV R4, UR33 ;  /* 0x0000002100047c02 */ /* 0x001fc80008000f00 */
[----:B------:R-:W-:Y:S01]  /*3150*/  MUFU.SIN R45, R5 ;  /* 0x00000005002d7308 */ /* 0x000fe20000000400 */
[----:B------:R-:W-:-:S07]  /*3160*/  @!P0 IADD3 R4, R4, -0x2, RZ ;  /* 0xfffffffe04048810 */ /* 0x000fce0007ffe0ff */
[----:B------:R0:W-:Y:S01]  /*3170*/  MUFU.COS R46, R5 ;  /* 0x00000005002e7308 */ /* 0x0001e20000000000 */
[----:B------:R-:W-:Y:S02]  /*3180*/  @!P0 IMAD R4, R4, R3, UR7 ;  /* 0x0000000704048e24 */ /* 0x000fe4000f8e0203 */
[----:B------:R-:W-:Y:S01]  /*3190*/  FMUL.FTZ R3, R16, UR41 ;  /* 0x0000002910037c20 */ /* 0x000fe20008410000 */
[----:B0-----:R-:W-:-:S04]  /*31a0*/  IADD3 R5, R18, R149, RZ ;  /* 0x0000009512057210 */ /* 0x001fc80007ffe0ff */
[----:B------:R-:W-:Y:S01]  /*31b0*/  MUFU.SIN R43, R6 ;  /* 0x00000006002b7308 */ /* 0x000fe20000000400 */
[----:B------:R-:W-:-:S07]  /*31c0*/  FMUL.RZ R8, R3, 0.15915493667125701904 ;  /* 0x3e22f98303087820 */ /* 0x000fce000040c000 */
[----:B------:R0:W-:Y:S01]  /*31d0*/  MUFU.COS R44, R6 ;  /* 0x00000006002c7308 */ /* 0x0001e20000000000 */
[C---:B------:R-:W-:Y:S01]  /*31e0*/  LEA.HI.SX32 R3, R5.reuse, R5, 0x1b ;  /* 0x0000000505037211 */ /* 0x040fe200078fdaff */
[----:B------:R-:W-:Y:S01]  /*31f0*/  UIADD3 UR21, UR21, UR39, URZ ;  /* 0x0000002715157290 */ /* 0x000fe2000fffe03f */
[----:B0-----:R-:W-:-:S04]  /*3200*/  IADD3 R6, R5, 0x20, RZ ;  /* 0x0000002005067810 */ /* 0x001fc80007ffe0ff */
[----:B------:R-:W-:Y:S01]  /*3210*/  LEA.HI.SX32 R28, R6, R5, 0x1b ;  /* 0x00000005061c7211 */ /* 0x000fe200078fdaff */
[----:B------:R-:W-:Y:S01]  /*3220*/  FADD.FTZ R6, R158, UR5 ;  /* 0x000000059e067e21 */ /* 0x000fe20008010000 */
[----:B------:R0:W1:Y:S01]  /*3230*/  R2UR UR39, R2 ;  /* 0x00000000022773c2 */ /* 0x00006200000e0000 */
[----:B------:R-:W-:Y:S01]  /*3240*/  ULEA UR22, UP0, UR20, UR22, 0x3 ;  /* 0x0000001614167291 */ /* 0x000fe2000f80183f */
[----:B------:R-:W-:Y:S01]  /*3250*/  FADD.FTZ R9, R157, UR5 ;  /* 0x000000059d097e21 */ /* 0x000fe20008010000 */
[----:B---3--:R2:W-:Y:S01]  /*3260*/  STS [R3.X4], R0 ;  /* 0x0000000003007388 */ /* 0x0085e20000004800 */
[----:B0-----:R-:W-:Y:S01]  /*3270*/  FMUL.FTZ R2, R6, UR41 ;  /* 0x0000002906027c20 */ /* 0x001fe20008410000 */
[----:B------:R-:W-:-:S03]  /*3280*/  ULEA.HI.X UR23, UR20, UR23, UR21, 0x3, UP0 ;  /* 0x0000001714177291 */ /* 0x000fc600080f1c15 */
[----:B--2---:R-:W-:Y:S02]  /*3290*/  FMUL.RZ R3, R2, 0.15915493667125701904 ;  /* 0x3e22f98302037820 */ /* 0x004fe4000040c000 */
[----:B------:R-:W-:Y:S01]  /*32a0*/  FMUL.FTZ R2, R9, UR41 ;  /* 0x0000002909027c20 */ /* 0x000fe20008410000 */
[----:B----4-:R0:W-:Y:S01]  /*32b0*/  STS [R28.X4+0x80], R11 ;  /* 0x0000800b1c007388 */ /* 0x0101e20000004800 */
[----:B------:R-:W-:Y:S08]  /*32c0*/  MUFU.SIN R33, R3 ;  /* 0x0000000300217308 */ /* 0x000ff00000000400 */
[----:B------:R2:W-:Y:S01]  /*32d0*/  MUFU.COS R34, R3 ;  /* 0x0000000300227308 */ /* 0x0005e20000000000 */
[----:B0-----:R-:W-:Y:S01]  /*32e0*/  FMUL.RZ R11, R2, 0.15915493667125701904 ;  /* 0x3e22f983020b7820 */ /* 0x001fe2000040c000 */
[----:B------:R-:W-:-:S02]  /*32f0*/  MOV R2, UR22 ;  /* 0x0000001600027c02 */ /* 0x000fc40008000f00 */
[----:B--2---:R-:W-:-:S06]  /*3300*/  MOV R3, UR23 ;  /* 0x0000001700037c02 */ /* 0x004fcc0008000f00 */
[----:B------:R-:W2:Y:S01]  /*3310*/  LDG.E.64 R2, [R2.64] ;  /* 0x0000001e02027981 */ /* 0x000ea2000c1e1b00 */
[C---:B------:R-:W-:Y:S02]  /*3320*/  IADD3 R0, R5.reuse, 0x40, RZ ;  /* 0x0000004005007810 */ /* 0x040fe40007ffe0ff */
[C---:B------:R-:W-:Y:S02]  /*3330*/  IADD3 R152, R5.reuse, 0x60, RZ ;  /* 0x0000006005987810 */ /* 0x040fe40007ffe0ff */
[C---:B------:R-:W-:Y:S01]  /*3340*/  IADD3 R30, R5.reuse, 0x80, RZ ;  /* 0x00000080051e7810 */ /* 0x040fe20007ffe0ff */
[----:B------:R-:W-:Y:S01]  /*3350*/  MUFU.SIN R31, R11 ;  /* 0x0000000b001f7308 */ /* 0x000fe20000000400 */
[C---:B------:R-:W-:Y:S02]  /*3360*/  IADD3 R186, R5.reuse, 0xa0, RZ ;  /* 0x000000a005ba7810 */ /* 0x040fe40007ffe0ff */
[----:B------:R-:W-:Y:S02]  /*3370*/  IADD3 R188, R5, 0xc0, RZ ;  /* 0x000000c005bc7810 */ /* 0x000fe40007ffe0ff */
[----:B------:R-:W-:-:S02]  /*3380*/  LEA.HI.SX32 R77, R0, R5, 0x1b ;  /* 0x00000005004d7211 */ /* 0x000fc400078fdaff */
[C---:B------:R-:W-:Y:S01]  /*3390*/  IADD3 R190, R5.reuse, 0xe0, RZ ;  /* 0x000000e005be7810 */ /* 0x040fe20007ffe0ff */
[----:B------:R1:W-:Y:S01]  /*33a0*/  MUFU.COS R32, R11 ;  /* 0x0000000b00207308 */ /* 0x0003e20000000000 */
[-C--:B------:R-:W-:Y:S02]  /*33b0*/  LEA.HI.SX32 R152, R152, R5.reuse, 0x1b ;  /* 0x0000000598987211 */ /* 0x080fe400078fdaff */
[C---:B------:R-:W-:Y:S02]  /*33c0*/  IADD3 R192, R5.reuse, 0x100, RZ ;  /* 0x0000010005c07810 */ /* 0x040fe40007ffe0ff */
[----:B------:R-:W-:Y:S02]  /*33d0*/  LEA.HI.SX32 R79, R30, R5, 0x1b ;  /* 0x000000051e4f7211 */ /* 0x000fe400078fdaff */
[----:B------:R-:W-:Y:S02]  /*33e0*/  IADD3 R194, R5, 0x120, RZ ;  /* 0x0000012005c27810 */ /* 0x000fe40007ffe0ff */
[----:B-1----:R-:W-:-:S02]  /*33f0*/  MOV R11, UR39 ;  /* 0x00000027000b7c02 */ /* 0x002fc40008000f00 */
[-C--:B------:R-:W-:Y:S01]  /*3400*/  LEA.HI.SX32 R186, R186, R5.reuse, 0x1b ;  /* 0x00000005baba7211 */ /* 0x080fe200078fdaff */
[----:B------:R-:W-:Y:S01]  /*3410*/  STS [R77.X4+0x100], R66 ;  /* 0x000100424d007388 */ /* 0x000fe20000004800 */
[----:B------:R-:W-:Y:S02]  /*3420*/  IADD3 R196, R5, 0x140, RZ ;  /* 0x0000014005c47810 */ /* 0x000fe40007ffe0ff */
[-C--:B------:R-:W-:Y:S01]  /*3430*/  LEA.HI.SX32 R81, R188, R5.reuse, 0x1b ;  /* 0x00000005bc517211 */ /* 0x080fe200078fdaff */
[----:B------:R-:W-:Y:S01]  /*3440*/  FMUL.FTZ R11, R11, 1.4426950216293334961 ;  /* 0x3fb8aa3b0b0b7820 */ /* 0x000fe20000410000 */
[C---:B------:R-:W-:Y:S01]  /*3450*/  IADD3 R198, R5.reuse, 0x160, RZ ;  /* 0x0000016005c67810 */ /* 0x040fe20007ffe0ff */
[----:B------:R-:W-:Y:S01]  /*3460*/  STS [R152.X4+0x180], R65 ;  /* 0x0001804198007388 */ /* 0x000fe20000004800 */
[-C--:B------:R-:W-:Y:S02]  /*3470*/  LEA.HI.SX32 R188, R190, R5.reuse, 0x1b ;  /* 0x00000005bebc7211 */ /* 0x080fe400078fdaff */
[----:B------:R-:W-:Y:S01]  /*3480*/  IADD3 R206, R5, 0x180, RZ ;  /* 0x0000018005ce7810 */ /* 0x000fe20007ffe0ff */
[----:B------:R-:W-:Y:S01]  /*3490*/  STS [R79.X4+0x200], R64 ;  /* 0x000200404f007388 */ /* 0x000fe20000004800 */
[----:B------:R-:W-:-:S02]  /*34a0*/  LEA.HI.SX32 R83, R192, R5, 0x1b ;  /* 0x00000005c0537211 */ /* 0x000fc400078fdaff */
[C---:B------:R-:W-:Y:S01]  /*34b0*/  IADD3 R208, R5.reuse, 0x1a0, RZ ;  /* 0x000001a005d07810 */ /* 0x040fe20007ffe0ff */
[----:B------:R-:W-:Y:S01]  /*34c0*/  STS [R186.X4+0x280], R61 ;  /* 0x0002803dba007388 */ /* 0x000fe20000004800 */
[-C--:B------:R-:W-:Y:S02]  /*34d0*/  LEA.HI.SX32 R190, R194, R5.reuse, 0x1b ;  /* 0x00000005c2be7211 */ /* 0x080fe400078fdaff */
[C---:B------:R-:W-:Y:S01]  /*34e0*/  IADD3 R210, R5.reuse, 0x1c0, RZ ;  /* 0x000001c005d27810 */ /* 0x040fe20007ffe0ff */
[----:B------:R-:W-:Y:S01]  /*34f0*/  STS [R81.X4+0x300], R60 ;  /* 0x0003003c51007388 */ /* 0x000fe20000004800 */
[----:B------:R-:W-:Y:S01]  /*3500*/  LEA.HI.SX32 R85, R196, R5, 0x1b ;  /* 0x00000005c4557211 */ /* 0x000fe200078fdaff */
[----:B------:R-:W-:Y:S01]  /*3510*/  FMUL.FTZ R90, R90, R11 ;  /* 0x0000000b5a5a7220 */ /* 0x000fe20000410000 */
        /* <DEDUP_REMOVED lines=17> */
[-C--:B------:R-:W-:Y:S01]  /*3630*/  LEA.HI.SX32 R89, R28, R5.reuse, 0x1b ;  /* 0x000000051c597211 */ /* 0x080fe200078fdaff */
[----:B------:R-:W-:Y:S01]  /*3640*/  MUFU.SIN R39, R8 ;  /* 0x0000000800277308 */ /* 0x000fe20000000400 */
[----:B------:R-:W-:Y:S01]  /*3650*/  IADD3 R154, R5, 0x2a0, RZ ;  /* 0x000002a0059a7810 */ /* 0x000fe20007ffe0ff */
[----:B------:R-:W-:Y:S01]  /*3660*/  STS [R87.X4+0x680], R26 ;  /* 0x0006801a57007388 */ /* 0x000fe20000004800 */
[----:B------:R-:W-:-:S02]  /*3670*/  LEA.HI.SX32 R202, R202, R5, 0x1b ;  /* 0x00000005caca7211 */ /* 0x000fc400078fdaff */
[----:B------:R-:W-:Y:S01]  /*3680*/  ISETP.NE.AND P1, PT, R150, RZ, PT ;  /* 0x000000ff9600720c */ /* 0x000fe20003f25270 */
[----:B------:R-:W-:Y:S01]  /*3690*/  STS [R196.X4+0x700], R27 ;  /* 0x0007001bc4007388 */ /* 0x000fe20000004800 */
[C---:B------:R-:W-:Y:S01]  /*36a0*/  IADD3 R108, R5.reuse, 0x2c0, RZ ;  /* 0x000002c0056c7810 */ /* 0x040fe20007ffe0ff */
[----:B------:R0:W-:Y:S01]  /*36b0*/  MUFU.COS R40, R8 ;  /* 0x0000000800287308 */ /* 0x0001e20000000000 */
[-C--:B------:R-:W-:Y:S01]  /*36c0*/  LEA.HI.SX32 R200, R200, R5.reuse, 0x1b ;  /* 0x00000005c8c87211 */ /* 0x080fe200078fdaff */
[----:B------:R-:W-:Y:S01]  /*36d0*/  STS [R198.X4+0x780], R57 ;  /* 0x00078039c6007388 */ /* 0x000fe20000004800 */
[----:B------:R-:W-:Y:S02]  /*36e0*/  IADD3 R110, R5, 0x2e0, RZ ;  /* 0x000002e0056e7810 */ /* 0x000fe40007ffe0ff */
[----:B------:R-:W-:-:S03]  /*36f0*/  LEA.HI.SX32 R204, R204, R5, 0x1b ;  /* 0x00000005cccc7211 */ /* 0x000fc600078fdaff */
[----:B------:R-:W1:Y:S01]  /*3700*/  MUFU.EX2 R90, R90 ;  /* 0x0000005a005a7308 */ /* 0x000e620000000800 */
[----:B0-----:R-:W-:Y:S01]  /*3710*/  FADD.FTZ R8, R159, UR5 ;  /* 0x000000059f087e21 */ /* 0x001fe20008010000 */
[C---:B------:R-:W-:Y:S01]  /*3720*/  IADD3 R96, R5.reuse, 0x300, RZ ;  /* 0x0000030005607810 */ /* 0x040fe20007ffe0ff */
[----:B------:R-:W-:Y:S01]  /*3730*/  STS [R89.X4+0x800], R58 ;  /* 0x0008003a59007388 */ /* 0x000fe20000004800 */
[C---:B------:R-:W-:Y:S02]  /*3740*/  IADD3 R98, R5.reuse, 0x320, RZ ;  /* 0x0000032005627810 */ /* 0x040fe40007ffe0ff */
[C---:B------:R-:W-:Y:S02]  /*3750*/  IADD3 R100, R5.reuse, 0x340, RZ ;  /* 0x0000034005647810 */ /* 0x040fe40007ffe0ff */
[C---:B------:R-:W-:Y:S02]  /*3760*/  IADD3 R102, R5.reuse, 0x360, RZ ;  /* 0x0000036005667810 */ /* 0x040fe40007ffe0ff */
[----:B------:R-:W-:-:S02]  /*3770*/  IADD3 R104, R5, 0x380, RZ ;  /* 0x0000038005687810 */ /* 0x000fc40007ffe0ff */
[C---:B------:R-:W-:Y:S02]  /*3780*/  IADD3 R106, R5.reuse, 0x3a0, RZ ;  /* 0x000003a0056a7810 */ /* 0x040fe40007ffe0ff */
[C---:B------:R-:W-:Y:S02]  /*3790*/  IADD3 R92, R5.reuse, 0x3c0, RZ ;  /* 0x000003c0055c7810 */ /* 0x040fe40007ffe0ff */
[----:B------:R-:W-:Y:S02]  /*37a0*/  IADD3 R94, R5, 0x3e0, RZ ;  /* 0x000003e0055e7810 */ /* 0x000fe40007ffe0ff */
[-C--:B------:R-:W-:Y:S01]  /*37b0*/  LEA.HI.SX32 R156, R156, R5.reuse, 0x1b ;  /* 0x000000059c9c7211 */ /* 0x080fe200078fdaff */
[----:B------:R-:W-:Y:S01]  /*37c0*/  FADD.FTZ R14, R160, UR5 ;  /* 0x00000005a00e7e21 */ /* 0x000fe20008010000 */
[-C--:B------:R-:W-:Y:S01]  /*37d0*/  LEA.HI.SX32 R91, R154, R5.reuse, 0x1b ;  /* 0x000000059a5b7211 */ /* 0x080fe200078fdaff */
[----:B------:R-:W-:Y:S01]  /*37e0*/  STS [R202.X4+0x880], R59 ;  /* 0x0008803bca007388 */ /* 0x000fe20000004800 */
[-C--:B------:R-:W-:Y:S01]  /*37f0*/  LEA.HI.SX32 R108, R108, R5.reuse, 0x1b ;  /* 0x000000056c6c7211 */ /* 0x080fe200078fdaff */
[----:B------:R-:W-:Y:S01]  /*3800*/  FMUL.FTZ R13, R8, UR41 ;  /* 0x00000029080d7c20 */ /* 0x000fe20008410000 */
[-C--:B------:R-:W-:Y:S01]  /*3810*/  LEA.HI.SX32 R93, R110, R5.reuse, 0x1b ;  /* 0x000000056e5d7211 */ /* 0x080fe200078fdaff */
[----:B------:R-:W-:Y:S01]  /*3820*/  STS [R200.X4+0x900], R17 ;  /* 0x00090011c8007388 */ /* 0x000fe20000004800 */
[----:B------:R-:W-:Y:S01]  /*3830*/  FADD.FTZ R10, R146, UR5 ;  /* 0x00000005920a7e21 */ /* 0x000fe20008010000 */
[-C--:B------:R-:W-:Y:S01]  /*3840*/  LEA.HI.SX32 R96, R96, R5.reuse, 0x1b ;  /* 0x0000000560607211 */ /* 0x080fe200078fdaff */
[----:B------:R-:W-:Y:S01]  /*3850*/  MUFU.SIN R41, R7 ;  /* 0x0000000700297308 */ /* 0x000fe20000000400 */
[-C--:B------:R-:W-:Y:S01]  /*3860*/  LEA.HI.SX32 R98, R98, R5.reuse, 0x1b ;  /* 0x0000000562627211 */ /* 0x080fe200078fdaff */
[----:B------:R-:W-:Y:S01]  /*3870*/  STS [R204.X4+0x980], R19 ;  /* 0x00098013cc007388 */ /* 0x000fe20000004800 */
[----:B------:R-:W-:-:S02]  /*3880*/  LEA.HI.SX32 R95, R100, R5, 0x1b ;  /* 0x00000005645f7211 */ /* 0x000fc400078fdaff */
[-C--:B------:R-:W-:Y:S01]  /*3890*/  LEA.HI.SX32 R97, R102, R5.reuse, 0x1b ;  /* 0x0000000566617211 */ /* 0x080fe200078fdaff */
[----:B------:R-:W-:Y:S01]  /*38a0*/  STS [R156.X4+0xa00], R21 ;  /* 0x000a00159c007388 */ /* 0x000fe20000004800 */
[-C--:B------:R-:W-:Y:S01]  /*38b0*/  LEA.HI.SX32 R104, R104, R5.reuse, 0x1b ;  /* 0x0000000568687211 */ /* 0x080fe200078fdaff */
[----:B------:R0:W-:Y:S01]  /*38c0*/  MUFU.COS R42, R7 ;  /* 0x00000007002a7308 */ /* 0x0001e20000000000 */
[-C--:B------:R-:W-:Y:S02]  /*38d0*/  LEA.HI.SX32 R99, R106, R5.reuse, 0x1b ;  /* 0x000000056a637211 */ /* 0x080fe400078fdaff */
[-C--:B------:R-:W-:Y:S02]  /*38e0*/  LEA.HI.SX32 R101, R92, R5.reuse, 0x1b ;  /* 0x000000055c657211 */ /* 0x080fe400078fdaff */
[----:B------:R-:W-:Y:S01]  /*38f0*/  LEA.HI.SX32 R94, R94, R5, 0x1b ;  /* 0x000000055e5e7211 */ /* 0x000fe200078fdaff */
[----:B------:R-:W-:Y:S01]  /*3900*/  STS [R91.X4+0xa80], R22 ;  /* 0x000a80165b007388 */ /* 0x000fe20000004800 */
[----:B------:R-:W-:Y:S01]  /*3910*/  MOV R5, UR34 ;  /* 0x0000002200057c02 */ /* 0x000fe20008000f00 */
[----:B------:R-:W-:-:S02]  /*3920*/  FMUL.RZ R13, R13, 0.15915493667125701904 ;  /* 0x3e22f9830d0d7820 */ /* 0x000fc4000040c000 */
[----:B0-----:R-:W-:Y:S01]  /*3930*/  FMUL.FTZ R7, R14, UR41 ;  /* 0x000000290e077c20 */ /* 0x001fe20008410000 */
[----:B------:R-:W-:Y:S01]  /*3940*/  STS [R108.X4+0xb00], R23 ;  /* 0x000b00176c007388 */ /* 0x000fe20000004800 */
[----:B------:R-:W-:Y:S01]  /*3950*/  FMUL.FTZ R0, R10, UR41 ;  /* 0x000000290a007c20 */ /* 0x000fe20008410000 */
[----:B------:R-:W-:Y:S02]  /*3960*/  LEA R5, R5, UR7, 0x8 ;  /* 0x0000000705057c11 */ /* 0x000fe4000f8e40ff */
[----:B------:R-:W-:Y:S01]  /*3970*/  STS [R93.X4+0xb80], R24 ;  /* 0x000b80185d007388 */ /* 0x000fe20000004800 */
[----:B------:R-:W-:Y:S01]  /*3980*/  LEA R18, R149, R18, 0x5 ;  /* 0x0000001295127211 */ /* 0x000fe200078e28ff */
[----:B------:R-:W-:Y:S01]  /*3990*/  FMUL.RZ R29, R7, 0.15915493667125701904 ;  /* 0x3e22f983071d7820 */ /* 0x000fe2000040c000 */
[----:B------:R-:W-:Y:S01]  /*39a0*/  @P1 IADD3 R5, R150, 0x200, RZ ;  /* 0x0000020096051810 */ /* 0x000fe20007ffe0ff */
[----:B------:R0:W-:Y:S01]  /*39b0*/  STS [R96.X4+0xc00], R15 ;  /* 0x000c000f60007388 */ /* 0x0001e20000004800 */
[----:B------:R-:W-:Y:S01]  /*39c0*/  MUFU.SIN R35, R13 ;  /* 0x0000000d00237308 */ /* 0x000fe20000000400 */
[----:B------:R-:W-:-:S02]  /*39d0*/  FMUL.FTZ R86, R86, R11 ;  /* 0x0000000b56567220 */ /* 0x000fc40000410000 */
[----:B------:R-:W-:Y:S01]  /*39e0*/  STS [R98.X4+0xc80], R73 ;  /* 0x000c804962007388 */ /* 0x000fe20000004800 */
[----:B------:R-:W-:-:S03]  /*39f0*/  LEA.HI.SX32 R18, R18, R18, 0x1b ;  /* 0x0000001212127211 */ /* 0x000fc600078fdaff */
[----:B------:R-:W-:Y:S01]  /*3a00*/  STS [R95.X4+0xd00], R72 ;  /* 0x000d00485f007388 */ /* 0x000fe20000004800 */
[----:B------:R3:W-:Y:S01]  /*3a10*/  MUFU.COS R36, R13 ;  /* 0x0000000d00247308 */ /* 0x0007e20000000000 */
[C---:B-1----:R-:W-:Y:S02]  /*3a20*/  FMUL.FTZ R120, R90.reuse, R120 ;  /* 0x000000785a787220 */ /* 0x042fe40000410000 */
[----:B------:R-:W-:Y:S01]  /*3a30*/  STS [R97.X4+0xd80], R76 ;  /* 0x000d804c61007388 */ /* 0x000fe20000004800 */
[----:B------:R-:W-:Y:S01]  /*3a40*/  FMUL.FTZ R121, R90, R121 ;  /* 0x000000795a797220 */ /* 0x000fe20000410000 */
[----:B0-----:R-:W-:Y:S02]  /*3a50*/  SHF.L.U32 R15, R5, 0x3, RZ ;  /* 0x00000003050f7819 */ /* 0x001fe400000006ff */
[----:B------:R-:W-:Y:S01]  /*3a60*/  STS [R104.X4+0xe00], R75 ;  /* 0x000e004b68007388 */ /* 0x000fe20000004800 */
[----:B---3--:R-:W-:Y:S01]  /*3a70*/  FMUL.RZ R13, R0, 0.15915493667125701904 ;  /* 0x3e22f983000d7820 */ /* 0x008fe2000040c000 */
[----:B------:R-:W-:Y:S02]  /*3a80*/  MUFU.SIN R37, R29 ;  /* 0x0000001d00257308 */ /* 0x000fe40000000400 */
[----:B------:R-:W-:Y:S01]  /*3a90*/  STS [R99.X4+0xe80], R74 ;  /* 0x000e804a63007388 */ /* 0x000fe20000004800 */
[----:B------:R-:W-:-:S03]  /*3aa0*/  FMUL.FTZ R64, R84, R11 ;  /* 0x0000000b54407220 */ /* 0x000fc60000410000 */
[----:B------:R-:W-:Y:S01]  /*3ab0*/  STS [R101.X4+0xf00], R62 ;  /* 0x000f003e65007388 */ /* 0x000fe20000004800 */
[-C--:B------:R-:W-:Y:S01]  /*3ac0*/  FMUL.FTZ R25, R82, R11.reuse ;  /* 0x0000000b52197220 */ /* 0x080fe20000410000 */
[----:B------:R-:W-:Y:S02]  /*3ad0*/  MUFU.COS R38, R29 ;  /* 0x0000001d00267308 */ /* 0x000fe40000000000 */
[----:B------:R0:W-:Y:S01]  /*3ae0*/  STS [R94.X4+0xf80], R63 ;  /* 0x000f803f5e007388 */ /* 0x0001e20000004800 */
[----:B------:R-:W-:Y:S01]  /*3af0*/  FMUL.FTZ R17, R80, R11 ;  /* 0x0000000b50117220 */ /* 0x000fe20000410000 */
[----:B------:R-:W-:-:S06]  /*3b00*/  NOP ;  /* 0x0000000000007918 */ /* 0x000fcc0000000000 */
[----:B------:R-:W-:Y:S01]  /*3b10*/  MUFU.SIN R29, R13 ;  /* 0x0000000d001d7308 */ /* 0x000fe20000000400 */
[----:B------:R-:W-:Y:S01]  /*3b20*/  LDS R110, [R18.X4] ;  /* 0x00000000126e7984 */ /* 0x000fe20000004800 */
[----:B------:R-:W-:-:S03]  /*3b30*/  FMUL.FTZ R12, R12, R11 ;  /* 0x0000000b0c0c7220 */ /* 0x000fc60000410000 */
[----:B------:R-:W1:Y:S03]  /*3b40*/  LDS R109, [R18.X4+0x4] ;  /* 0x00000400126d7984 */ /* 0x000e660000004800 */
[----:B------:R3:W-:Y:S01]  /*3b50*/  MUFU.COS R30, R13 ;  /* 0x0000000d001e7308 */ /* 0x0007e20000000000 */
[----:B------:R-:W-:Y:S04]  /*3b60*/  LDS R108, [R18.X4+0x8] ;  /* 0x00000800126c7984 */ /* 0x000fe80000004800 */
[----:B------:R-:W4:Y:S03]  /*3b70*/  LDS R107, [R18.X4+0xc] ;  /* 0x00000c00126b7984 */ /* 0x000f260000004800 */
[----:B------:R0:W-:Y:S01]  /*3b80*/  MUFU.EX2 R65, R86 ;  /* 0x0000005600417308 */ /* 0x0001e20000000800 */
[----:B---3--:R-:W-:Y:S01]  /*3b90*/  FMUL.FTZ R13, R88, R11 ;  /* 0x0000000b580d7220 */ /* 0x008fe20000410000 */
[----:B------:R-:W-:Y:S04]  /*3ba0*/  LDS R106, [R18.X4+0x10] ;  /* 0x00001000126a7984 */ /* 0x000fe80000004800 */
[----:B------:R-:W3:Y:S04]  /*3bb0*/  LDS R105, [R18.X4+0x14] ;  /* 0x0000140012697984 */ /* 0x000ee80000004800 */
[----:B------:R-:W-:Y:S04]  /*3bc0*/  LDS R104, [R18.X4+0x18] ;  /* 0x0000180012687984 */ /* 0x000fe80000004800 */
[----:B------:R-:W0:Y:S04]  /*3bd0*/  LDS R103, [R18.X4+0x1c] ;  /* 0x00001c0012677984 */ /* 0x000e280000004800 */
[----:B------:R-:W-:Y:S04]  /*3be0*/  LDS R102, [R18.X4+0x20] ;  /* 0x0000200012667984 */ /* 0x000fe80000004800 */
[----:B------:R-:W0:Y:S04]  /*3bf0*/  LDS R101, [R18.X4+0x24] ;  /* 0x0000240012657984 */ /* 0x000e280000004800 */
[----:B------:R-:W-:Y:S04]  /*3c00*/  LDS R100, [R18.X4+0x28] ;  /* 0x0000280012647984 */ /* 0x000fe80000004800 */
[----:B------:R-:W0:Y:S04]  /*3c10*/  LDS R99, [R18.X4+0x2c] ;  /* 0x00002c0012637984 */ /* 0x000e280000004800 */
[----:B------:R-:W-:Y:S04]  /*3c20*/  LDS R98, [R18.X4+0x30] ;  /* 0x0000300012627984 */ /* 0x000fe80000004800 */
[----:B------:R-:W1:Y:S04]  /*3c30*/  LDS R97, [R18.X4+0x34] ;  /* 0x0000340012617984 */ /* 0x000e680000004800 */
        /* <DEDUP_REMOVED lines=8> */
[----:B0-----:R-:W-:Y:S04]  /*3cc0*/  LDS R86, [R18.X4+0x58] ;  /* 0x0000580012567984 */ /* 0x001fe80000004800 */
[----:B------:R-:W0:Y:S04]  /*3cd0*/  LDS R85, [R18.X4+0x5c] ;  /* 0x00005c0012557984 */ /* 0x000e280000004800 */
[----:B------:R-:W-:Y:S04]  /*3ce0*/  LDS R84, [R18.X4+0x60] ;  /* 0x0000600012547984 */ /* 0x000fe80000004800 */
[----:B------:R-:W0:Y:S04]  /*3cf0*/  LDS R83, [R18.X4+0x64] ;  /* 0x0000640012537984 */ /* 0x000e280000004800 */
[----:B------:R-:W-:Y:S04]  /*3d00*/  LDS R82, [R18.X4+0x68] ;  /* 0x0000680012527984 */ /* 0x000fe80000004800 */
[----:B------:R-:W0:Y:S04]  /*3d10*/  LDS R81, [R18.X4+0x6c] ;  /* 0x00006c0012517984 */ /* 0x000e280000004800 */
[----:B------:R-:W0:Y:S04]  /*3d20*/  LDS R80, [R18.X4+0x70] ;  /* 0x0000700012507984 */ /* 0x000e280000004800 */
[----:B------:R-:W0:Y:S04]  /*3d30*/  LDS R59, [R18.X4+0x74] ;  /* 0x00007400123b7984 */ /* 0x000e280000004800 */
[----:B------:R-:W0:Y:S04]  /*3d40*/  LDS R58, [R18.X4+0x78] ;  /* 0x00007800123a7984 */ /* 0x000e280000004800 */
[----:B------:R0:W0:Y:S04]  /*3d50*/  LDS R57, [R18.X4+0x7c] ;  /* 0x00007c0012397984 */ /* 0x0000280000004800 */
[----:B------:R0:W-:Y:S01]  /*3d60*/  STS.64 [R15+0x9880], R120 ;  /* 0x009880780f007388 */ /* 0x0001e20000000a00 */
[----:B------:R-:W1:Y:S01]  /*3d70*/  MUFU.EX2 R12, R12 ;  /* 0x0000000c000c7308 */ /* 0x000e620000000800 */
[----:B------:R-:W-:-:S02]  /*3d80*/  HFMA2.MMA R19, -RZ, RZ, 0, 9.5367431640625e-07 ;  /* 0x00000010ff137435 */ /* 0x000fc400000001ff */
[----:B------:R-:W-:Y:S01]  /*3d90*/  HFMA2.MMA R60, -RZ, RZ, 1.875, 0 ;  /* 0x3f800000ff3c7435 */ /* 0x000fe200000001ff */
[----:B------:R-:W-:Y:S01]  /*3da0*/  MOV R61, RZ ;  /* 0x000000ff003d7202 */ /* 0x000fe20000000f00 */
[----:B------:R-:W-:-:S03]  /*3db0*/  CS2R R62, SRZ ;  /* 0x00000000003e7805 */ /* 0x000fc6000001ff00 */
[----:B------:R-:W0:Y:S03]  /*3dc0*/  MUFU.EX2 R13, R13 ;  /* 0x0000000d000d7308 */ /* 0x000e260000000800 */
[----:B------:R-:W-:Y:S01]  /*3dd0*/  @!P0 IMAD.WIDE R4, R4, R19, UR10 ;  /* 0x0000000a04048e25 */ /* 0x000fe2000f8e0213 */
[----:B------:R-:W-:Y:S03]  /*3de0*/  BAR.SYNC.DEFER_BLOCKING 0x0 ;  /* 0x0000000000007b1d */ /* 0x000fe60000010000 */
[----:B------:R-:W-:Y:S02]  /*3df0*/  FADD.FTZ R7, R145, UR5 ;  /* 0x0000000591077e21 */ /* 0x000fe40008010000 */
[C---:B-1----:R-:W-:Y:S02]  /*3e00*/  FMUL.FTZ R55, R12.reuse, R55 ;  /* 0x000000370c377220 */ /* 0x042fe40000410000 */
[----:B------:R-:W-:-:S02]  /*3e10*/  FMUL.FTZ R56, R12, R56 ;  /* 0x000000380c387220 */ /* 0x000fc40000410000 */
[----:B------:R-:W-:Y:S02]  /*3e20*/  FMUL.FTZ R0, R7, UR41 ;  /* 0x0000002907007c20 */ /* 0x000fe40008410000 */
[-C--:B------:R-:W-:Y:S02]  /*3e30*/  FMUL.FTZ R78, R78, R11.reuse ;  /* 0x0000000b4e4e7220 */ /* 0x080fe40000410000 */
[-C--:B------:R-:W-:Y:S02]  /*3e40*/  FMUL.FTZ R20, R20, R11.reuse ;  /* 0x0000000b14147220 */ /* 0x080fe40000410000 */
[-C--:B------:R-:W-:Y:S02]  /*3e50*/  FMUL.FTZ R16, R16, R11.reuse ;  /* 0x0000000b10107220 */ /* 0x080fe40000410000 */
[-C--:B------:R-:W-:Y:S02]  /*3e60*/  FMUL.FTZ R14, R14, R11.reuse ;  /* 0x0000000b0e0e7220 */ /* 0x080fe40000410000 */
[----:B------:R-:W-:-:S02]  /*3e70*/  FMUL.FTZ R8, R8, R11 ;  /* 0x0000000b08087220 */ /* 0x000fc40000410000 */
[-C--:B------:R-:W-:Y:S01]  /*3e80*/  FMUL.FTZ R6, R6, R11.reuse ;  /* 0x0000000b06067220 */ /* 0x080fe20000410000 */
[----:B------:R1:W5:Y:S01]  /*3e90*/  @!P0 LDG.E.128 R60, [R4.64] ;  /* 0x0000001e043c8981 */ /* 0x000362000c1e1d00 */
[-C--:B------:R-:W-:Y:S02]  /*3ea0*/  FMUL.FTZ R9, R9, R11.reuse ;  /* 0x0000000b09097220 */ /* 0x080fe40000410000 */
[-C--:B------:R-:W-:Y:S02]  /*3eb0*/  FMUL.FTZ R10, R10, R11.reuse ;  /* 0x0000000b0a0a7220 */ /* 0x080fe40000410000 */
[----:B------:R-:W-:Y:S02]  /*3ec0*/  FMUL.FTZ R7, R7, R11 ;  /* 0x0000000b07077220 */ /* 0x000fe40000410000 */
[-C--:B------:R-:W-:Y:S02]  /*3ed0*/  FMUL.FTZ R11, R128, R55.reuse ;  /* 0x00000037800b7220 */ /* 0x080fe40000410000 */
[----:B-1----:R-:W-:-:S04]  /*3ee0*/  FMUL.FTZ R5, RZ, R55 ;  /* 0x00000037ff057220 */ /* 0x002fc80000410000 */
[-C--:B------:R-:W-:Y:S02]  /*3ef0*/  FFMA.FTZ R4, R128, R56.reuse, -R5 ;  /* 0x0000003880047223 */ /* 0x080fe40000010805 */
[----:B------:R-:W-:Y:S02]  /*3f00*/  FFMA.FTZ R11, RZ, R56, R11 ;  /* 0x00000038ff0b7223 */ /* 0x000fe4000001000b */
[----:B0-----:R-:W-:Y:S02]  /*3f10*/  FMUL.FTZ R53, R13, R53 ;  /* 0x000000350d357220 */ /* 0x001fe40000410000 */
[----:B------:R-:W-:Y:S02]  /*3f20*/  FADD.FTZ R4, R127, R4 ;  /* 0x000000047f047221 */ /* 0x000fe40000010000 */
[----:B------:R-:W-:Y:S02]  /*3f30*/  FADD.FTZ R11, RZ, R11 ;  /* 0x0000000bff0b7221 */ /* 0x000fe40000010000 */
[----:B------:R-:W-:-:S02]  /*3f40*/  FMUL.FTZ R54, R13, R54 ;  /* 0x000000360d367220 */ /* 0x000fc40000410000 */
[CC--:B------:R-:W-:Y:S01]  /*3f50*/  FMUL.FTZ R12, R53.reuse, R4.reuse ;  /* 0x00000004350c7220 */ /* 0x0c0fe20000410000 */
[----:B------:R-:W0:Y:S01]  /*3f60*/  MUFU.EX2 R64, R64 ;  /* 0x0000004000407308 */ /* 0x000e220000000800 */
[-C--:B------:R-:W-:Y:S02]  /*3f70*/  FMUL.FTZ R5, R53, R11.reuse ;  /* 0x0000000b35057220 */ /* 0x080fe40000410000 */
[C---:B------:R-:W-:Y:S02]  /*3f80*/  FFMA.FTZ R12, R54.reuse, R11, R12 ;  /* 0x0000000b360c7223 */ /* 0x040fe4000001000c */
[----:B------:R-:W-:Y:S02]  /*3f90*/  FFMA.FTZ R5, R54, R4, -R5 ;  /* 0x0000000436057223 */ /* 0x000fe40000010805 */
[----:B------:R-:W-:Y:S01]  /*3fa0*/  FMUL.FTZ R51, R65, R51 ;  /* 0x0000003341337220 */ /* 0x000fe20000410000 */
[----:B------:R-:W1:Y:S01]  /*3fb0*/  MUFU.EX2 R6, R6 ;  /* 0x0000000600067308 */ /* 0x000e620000000800 */
[----:B------:R-:W-:-:S02]  /*3fc0*/  FADD.FTZ R12, RZ, R12 ;  /* 0x0000000cff0c7221 */ /* 0x000fc40000010000 */
[----:B------:R-:W-:Y:S02]  /*3fd0*/  FADD.FTZ R5, R126, R5 ;  /* 0x000000057e057221 */ /* 0x000fe40000010000 */
[----:B------:R-:W-:Y:S02]  /*3fe0*/  FMUL.FTZ R52, R65, R52 ;  /* 0x0000003441347220 */ /* 0x000fe40000410000 */
[C---:B------:R-:W-:Y:S02]  /*3ff0*/  FMUL.FTZ R4, R51.reuse, R12 ;  /* 0x0000000c33047220 */ /* 0x040fe40000410000 */
[----:B------:R-:W-:Y:S01]  /*4000*/  FMUL.RZ R0, R0, 0.15915493667125701904 ;  /* 0x3e22f98300007820 */ /* 0x000fe2000040c000 */
[----:B------:R-:W1:Y:S01]  /*4010*/  MUFU.EX2 R25, R25 ;  /* 0x0000001900197308 */ /* 0x000e620000000800 */
[-C--:B------:R-:W-:Y:S02]  /*4020*/  FMUL.FTZ R11, R51, R5.reuse ;  /* 0x00000005330b7220 */ /* 0x080fe40000410000 */
[----:B------:R-:W-:-:S02]  /*4030*/  FFMA.FTZ R4, R52, R5, -R4 ;  /* 0x0000000534047223 */ /* 0x000fc40000010804 */
[----:B------:R-:W-:-:S03]  /*4040*/  FFMA.FTZ R11, R52, R12, R11 ;  /* 0x0000000c340b7223 */ /* 0x000fc6000001000b */
[----:B------:R-:W-:Y:S01]  /*4050*/  MUFU.COS R28, R0 ;  /* 0x00000000001c7308 */ /* 0x000fe20000000000 */
[----:B0-----:R-:W-:Y:S02]  /*4060*/  FMUL.FTZ R49, R64, R49 ;  /* 0x0000003140317220 */ /* 0x001fe40000410000 */
[----:B------:R-:W-:-:S05]  /*4070*/  FADD.FTZ R4, R125, R4 ;  /* 0x000000047d047221 */ /* 0x000fca0000010000 */
[----:B------:R-:W0:Y:S01]  /*4080*/  MUFU.EX2 R7, R7 ;  /* 0x0000000700077308 */ /* 0x000e220000000800 */
[----:B------:R-:W-:Y:S02]  /*4090*/  FADD.FTZ R11, RZ, R11 ;  /* 0x0000000bff0b7221 */ /* 0x000fe40000010000 */
[----:B-1----:R-:W-:-:S05]  /*40a0*/  FMUL.FTZ R34, R6, R34 ;  /* 0x0000002206227220 */ /* 0x002fca0000410000 */
[----:B------:R-:W1:Y:S01]  /*40b0*/  MUFU.SIN R0, R0 ;  /* 0x0000000000007308 */ /* 0x000e620000000400 */
[----:B------:R-:W-:Y:S02]  /*40c0*/  FMUL.FTZ R33, R6, R33 ;  /* 0x0000002106217220 */ /* 0x000fe40000410000 */
[----:B------:R-:W-:Y:S02]  /*40d0*/  FMUL.FTZ R50, R64, R50 ;  /* 0x0000003240327220 */ /* 0x000fe40000410000 */
[----:B------:R-:W-:-:S03]  /*40e0*/  FMUL.FTZ R6, R49, R4 ;  /* 0x0000000431067220 */ /* 0x000fc60000410000 */
[----:B------:R-:W0:Y:S01]  /*40f0*/  MUFU.EX2 R9, R9 ;  /* 0x0000000900097308 */ /* 0x000e220000000800 */
[-C--:B------:R-:W-:Y:S02]  /*4100*/  FMUL.FTZ R5, R49, R11.reuse ;  /* 0x0000000b31057220 */ /* 0x080fe40000410000 */
[----:B------:R-:W-:-:S05]  /*4110*/  FFMA.FTZ R6, R50, R11, R6 ;  /* 0x0000000b32067223 */ /* 0x000fca0000010006 */
[----:B------:R-:W2:Y:S01]  /*4120*/  MUFU.EX2 R8, R8 ;  /* 0x0000000800087308 */ /* 0x000ea20000000800 */
[----:B------:R-:W-:Y:S02]  /*4130*/  FFMA.FTZ R5, R50, R4, -R5 ;  /* 0x0000000432057223 */ /* 0x000fe40000010805 */
[----:B------:R-:W-:-:S05]  /*4140*/  FMUL.FTZ R47, R25, R47 ;  /* 0x0000002f192f7220 */ /* 0x000fca0000410000 */
[----:B------:R-:W2:Y:S01]  /*4150*/  MUFU.EX2 R17, R17 ;  /* 0x0000001100117308 */ /* 0x000ea20000000800 */
[----:B------:R-:W-:Y:S02]  /*4160*/  FADD.FTZ R6, RZ, R6 ;  /* 0x00000006ff067221 */ /* 0x000fe40000010000 */
[C---:B0-----:R-:W-:Y:S02]  /*4170*/  FMUL.FTZ R28, R7.reuse, R28 ;  /* 0x0000001c071c7220 */ /* 0x041fe40000410000 */
[----:B------:R-:W-:Y:S02]  /*4180*/  FADD.FTZ R4, R124, R5 ;  /* 0x000000057c047221 */ /* 0x000fe40000010000 */
[----:B-1----:R-:W-:Y:S02]  /*4190*/  FMUL.FTZ R27, R7, R0 ;  /* 0x00000000071b7220 */ /* 0x002fe40000410000 */
[----:B------:R-:W-:Y:S02]  /*41a0*/  FMUL.FTZ R48, R25, R48 ;  /* 0x0000003019307220 */ /* 0x000fe40000410000 */
[----:B------:R-:W-:-:S02]  /*41b0*/  FMUL.FTZ R7, R47, R6 ;  /* 0x000000062f077220 */ /* 0x000fc40000410000 */
[C---:B------:R-:W-:Y:S02]  /*41c0*/  FMUL.FTZ R32, R9.reuse, R32 ;  /* 0x0000002009207220 */ /* 0x040fe40000410000 */
[----:B------:R-:W-:Y:S02]  /*41d0*/  FMUL.FTZ R31, R9, R31 ;  /* 0x0000001f091f7220 */ /* 0x000fe40000410000 */
[----:B------:R-:W-:Y:S01]  /*41e0*/  FMUL.FTZ R0, R120, R55 ;  /* 0x0000003778007220 */ /* 0x000fe20000410000 */
[----:B------:R-:W0:Y:S01]  /*41f0*/  MUFU.EX2 R78, R78 ;  /* 0x0000004e004e7308 */ /* 0x000e220000000800 */
[C---:B--2---:R-:W-:Y:S02]  /*4200*/  FMUL.FTZ R36, R8.reuse, R36 ;  /* 0x0000002408247220 */ /* 0x044fe40000410000 */
[----:B------:R-:W-:Y:S02]  /*4210*/  FMUL.FTZ R35, R8, R35 ;  /* 0x0000002308237220 */ /* 0x000fe40000410000 */
[----:B------:R-:W-:-:S02]  /*4220*/  FMUL.FTZ R9, R47, R4 ;  /* 0x000000042f097220 */ /* 0x000fc40000410000 */
[C---:B------:R-:W-:Y:S02]  /*4230*/  FFMA.FTZ R8, R48.reuse, R4, -R7 ;  /* 0x0000000430087223 */ /* 0x040fe40000010807 */
[C---:B------:R-:W-:Y:S02]  /*4240*/  FMUL.FTZ R5, R121.reuse, R55 ;  /* 0x0000003779057220 */ /* 0x040fe40000410000 */
[----:B------:R-:W-:Y:S02]  /*4250*/  FFMA.FTZ R0, R121, R56, R0 ;  /* 0x0000003879007223 */ /* 0x000fe40000010000 */
[----:B------:R-:W-:Y:S02]  /*4260*/  FFMA.FTZ R9, R48, R6, R9 ;  /* 0x0000000630097223 */ /* 0x000fe40000010009 */
[----:B------:R-:W-:Y:S02]  /*4270*/  FMUL.FTZ R45, R17, R45 ;  /* 0x0000002d112d7220 */ /* 0x000fe40000410000 */
[----:B------:R-:W-:-:S02]  /*4280*/  FADD.FTZ R8, R123, R8 ;  /* 0x000000087b087221 */ /* 0x000fc40000010000 */
[----:B------:R-:W-:Y:S02]  /*4290*/  FFMA.FTZ R5, R120, R56, -R5 ;  /* 0x0000003878057223 */ /* 0x000fe40000010805 */
[----:B------:R-:W-:Y:S02]  /*42a0*/  FMUL.FTZ R4, R53, R0 ;  /* 0x0000000035047220 */ /* 0x000fe40000410000 */
[----:B------:R-:W-:Y:S02]  /*42b0*/  FADD.FTZ R9, RZ, R9 ;  /* 0x00000009ff097221 */ /* 0x000fe40000010000 */
[----:B------:R-:W-:Y:S02]  /*42c0*/  FMUL.FTZ R46, R17, R46 ;  /* 0x0000002e112e7220 */ /* 0x000fe40000410000 */
[----:B------:R-:W-:Y:S02]  /*42d0*/  FMUL.FTZ R6, R45, R8 ;  /* 0x000000082d067220 */ /* 0x000fe40000410000 */
[----:B------:R-:W-:-:S02]  /*42e0*/  FMUL.FTZ R7, R53, R5 ;  /* 0x0000000535077220 */ /* 0x000fc40000410000 */
[----:B------:R-:W-:Y:S01]  /*42f0*/  FFMA.FTZ R4, R54, R5, -R4 ;  /* 0x0000000536047223 */ /* 0x000fe20000010804 */
[----:B------:R-:W1:Y:S01]  /*4300*/  MUFU.EX2 R20, R20 ;  /* 0x0000001400147308 */ /* 0x000e620000000800 */
[-C--:B------:R-:W-:Y:S02]  /*4310*/  FMUL.FTZ R5, R45, R9.reuse ;  /* 0x000000092d057220 */ /* 0x080fe40000410000 */
[----:B------:R-:W-:Y:S02]  /*4320*/  FFMA.FTZ R6, R46, R9, R6 ;  /* 0x000000092e067223 */ /* 0x000fe40000010006 */
[----:B------:R-:W-:Y:S02]  /*4330*/  FFMA.FTZ R7, R54, R0, R7 ;  /* 0x0000000036077223 */ /* 0x000fe40000010007 */
[----:B------:R-:W-:Y:S02]  /*4340*/  FMUL.FTZ R0, R51, R4 ;  /* 0x0000000433007220 */ /* 0x000fe40000410000 */
[----:B------:R-:W-:-:S02]  /*4350*/  FFMA.FTZ R9, R46, R8, -R5 ;  /* 0x000000082e097223 */ /* 0x000fc40000010805 */
[----:B0-----:R-:W-:Y:S02]  /*4360*/  FMUL.FTZ R43, R78, R43 ;  /* 0x0000002b4e2b7220 */ /* 0x001fe40000410000 */
[----:B------:R-:W-:Y:S02]  /*4370*/  FADD.FTZ R6, RZ, R6 ;  /* 0x00000006ff067221 */ /* 0x000fe40000010000 */
[-C--:B------:R-:W-:Y:S02]  /*4380*/  FMUL.FTZ R5, R51, R7.reuse ;  /* 0x0000000733057220 */ /* 0x080fe40000410000 */
[----:B------:R-:W-:Y:S02]  /*4390*/  FFMA.FTZ R0, R52, R7, R0 ;  /* 0x0000000734007223 */ /* 0x000fe40000010000 */
[----:B------:R-:W-:Y:S02]  /*43a0*/  FADD.FTZ R9, R122, R9 ;  /* 0x000000097a097221 */ /* 0x000fe40000010000 */
[----:B------:R-:W-:-:S02]  /*43b0*/  FMUL.FTZ R44, R78, R44 ;  /* 0x0000002c4e2c7220 */ /* 0x000fc40000410000 */
[----:B------:R-:W-:Y:S02]  /*43c0*/  FMUL.FTZ R8, R43, R6 ;  /* 0x000000062b087220 */ /* 0x000fe40000410000 */
[----:B------:R-:W-:Y:S02]  /*43d0*/  FFMA.FTZ R5, R52, R4, -R5 ;  /* 0x0000000434057223 */ /* 0x000fe40000010805 */
[----:B------:R-:W-:Y:S01]  /*43e0*/  FMUL.FTZ R4, R49, R0 ;  /* 0x0000000031047220 */ /* 0x000fe20000410000 */
[----:B------:R-:W0:Y:S01]  /*43f0*/  MUFU.EX2 R16, R16 ;  /* 0x0000001000107308 */ /* 0x000e220000000800 */
[-C--:B------:R-:W-:Y:S02]  /*4400*/  FMUL.FTZ R11, R43, R9.reuse ;  /* 0x000000092b0b7220 */ /* 0x080fe40000410000 */
[----:B------:R-:W-:Y:S02]  /*4410*/  FFMA.FTZ R8, R44, R9, -R8 ;  /* 0x000000092c087223 */ /* 0x000fe40000010808 */
[----:B------:R-:W-:-:S02]  /*4420*/  FMUL.FTZ R7, R49, R5 ;  /* 0x0000000531077220 */ /* 0x000fc40000410000 */
[----:B------:R-:W-:Y:S02]  /*4430*/  FFMA.FTZ R4, R50, R5, -R4 ;  /* 0x0000000532047223 */ /* 0x000fe40000010804 */
[----:B------:R-:W-:Y:S02]  /*4440*/  FFMA.FTZ R11, R44, R6, R11 ;  /* 0x000000062c0b7223 */ /* 0x000fe4000001000b */
[----:B-1----:R-:W-:Y:S02]  /*4450*/  FMUL.FTZ R41, R20, R41 ;  /* 0x0000002914297220 */ /* 0x002fe40000410000 */
[----:B------:R-:W-:Y:S02]  /*4460*/  FADD.FTZ R8, R119, R8 ;  /* 0x0000000877087221 */ /* 0x000fe40000010000 */
[----:B------:R-:W-:Y:S02]  /*4470*/  FFMA.FTZ R7, R50, R0, R7 ;  /* 0x0000000032077223 */ /* 0x000fe40000010007 */
[----:B------:R-:W-:-:S02]  /*4480*/  FMUL.FTZ R0, R47, R4 ;  /* 0x000000042f007220 */ /* 0x000fc40000410000 */
[----:B------:R-:W-:Y:S02]  /*4490*/  FADD.FTZ R11, RZ, R11 ;  /* 0x0000000bff0b7221 */ /* 0x000fe40000010000 */
[----:B------:R-:W-:Y:S02]  /*44a0*/  FMUL.FTZ R42, R20, R42 ;  /* 0x0000002a142a7220 */ /* 0x000fe40000410000 */
[----:B------:R-:W-:Y:S02]  /*44b0*/  FMUL.FTZ R6, R41, R8 ;  /* 0x0000000829067220 */ /* 0x000fe40000410000 */
[-C--:B------:R-:W-:Y:S02]  /*44c0*/  FMUL.FTZ R5, R47, R7.reuse ;  /* 0x000000072f057220 */ /* 0x080fe40000410000 */
[----:B------:R-:W-:Y:S01]  /*44d0*/  FFMA.FTZ R0, R48, R7, R0 ;  /* 0x0000000730007223 */ /* 0x000fe20000010000 */
[----:B------:R-:W1:Y:S01]  /*44e0*/  MUFU.EX2 R14, R14 ;  /* 0x0000000e000e7308 */ /* 0x000e620000000800 */
[----:B------:R-:W-:-:S02]  /*44f0*/  FMUL.FTZ R7, R41, R11 ;  /* 0x0000000b29077220 */ /* 0x000fc40000410000 */
[----:B------:R-:W-:Y:S02]  /*4500*/  FFMA.FTZ R6, R42, R11, R6 ;  /* 0x0000000b2a067223 */ /* 0x000fe40000010006 */
[----:B------:R-:W-:Y:S02]  /*4510*/  FFMA.FTZ R5, R48, R4, -R5 ;  /* 0x0000000430057223 */ /* 0x000fe40000010805 */
[----:B------:R-:W-:Y:S02]  /*4520*/  FMUL.FTZ R4, R45, R0 ;  /* 0x000000002d047220 */ /* 0x000fe40000410000 */
[----:B------:R-:W-:Y:S02]  /*4530*/  FFMA.FTZ R9, R42, R8, -R7 ;  /* 0x000000082a097223 */ /* 0x000fe40000010807 */
[----:B0-----:R-:W-:Y:S02]  /*4540*/  FMUL.FTZ R39, R16, R39 ;  /* 0x0000002710277220 */ /* 0x001fe40000410000 */
[----:B------:R-:W-:-:S02]  /*4550*/  FADD.FTZ R6, RZ, R6 ;  /* 0x00000006ff067221 */ /* 0x000fc40000010000 */
[-C--:B------:R-:W-:Y:S02]  /*4560*/  FMUL.FTZ R7, R45, R5.reuse ;  /* 0x000000052d077220 */ /* 0x080fe40000410000 */
[----:B------:R-:W-:Y:S02]  /*4570*/  FFMA.FTZ R4, R46, R5, -R4 ;  /* 0x000000052e047223 */ /* 0x000fe40000010804 */
[----:B------:R-:W-:Y:S02]  /*4580*/  FADD.FTZ R9, R118, R9 ;  /* 0x0000000976097221 */ /* 0x000fe40000010000 */
[----:B------:R-:W-:Y:S02]  /*4590*/  FMUL.FTZ R40, R16, R40 ;  /* 0x0000002810287220 */ /* 0x000fe40000410000 */
[----:B------:R-:W-:Y:S02]  /*45a0*/  FMUL.FTZ R8, R39, R6 ;  /* 0x0000000627087220 */ /* 0x000fe40000410000 */
[----:B------:R-:W-:-:S02]  /*45b0*/  FFMA.FTZ R7, R46, R0, R7 ;  /* 0x000000002e077223 */ /* 0x000fc40000010007 */
[----:B------:R-:W-:Y:S02]  /*45c0*/  FMUL.FTZ R0, R43, R4 ;  /* 0x000000042b007220 */ /* 0x000fe40000410000 */
[-C--:B------:R-:W-:Y:S02]  /*45d0*/  FMUL.FTZ R11, R39, R9.reuse ;  /* 0x00000009270b7220 */ /* 0x080fe40000410000 */
[----:B------:R-:W-:Y:S02]  /*45e0*/  FFMA.FTZ R8, R40, R9, -R8 ;  /* 0x0000000928087223 */ /* 0x000fe40000010808 */
[-C--:B------:R-:W-:Y:S02]  /*45f0*/  FMUL.FTZ R5, R43, R7.reuse ;  /* 0x000000072b057220 */ /* 0x080fe40000410000 */
[----:B------:R-:W-:Y:S02]  /*4600*/  FFMA.FTZ R0, R44, R7, R0 ;  /* 0x000000072c007223 */ /* 0x000fe40000010000 */
[----:B------:R-:W-:-:S02]  /*4610*/  FFMA.FTZ R11, R40, R6, R11 ;  /* 0x00000006280b7223 */ /* 0x000fc4000001000b */
[----:B-1----:R-:W-:Y:S02]  /*4620*/  FMUL.FTZ R37, R14, R37 ;  /* 0x000000250e257220 */ /* 0x002fe40000410000 */
[----:B------:R-:W-:Y:S02]  /*4630*/  FADD.FTZ R8, R117, R8 ;  /* 0x0000000875087221 */ /* 0x000fe40000010000 */
[----:B------:R-:W-:Y:S02]  /*4640*/  FFMA.FTZ R5, R44, R4, -R5 ;  /* 0x000000042c057223 */ /* 0x000fe40000010805 */
[----:B------:R-:W-:Y:S02]  /*4650*/  FMUL.FTZ R4, R41, R0 ;  /* 0x0000000029047220 */ /* 0x000fe40000410000 */
[----:B------:R-:W-:Y:S02]  /*4660*/  FADD.FTZ R11, RZ, R11 ;  /* 0x0000000bff0b7221 */ /* 0x000fe40000010000 */
[----:B------:R-:W-:-:S02]  /*4670*/  FMUL.FTZ R38, R14, R38 ;  /* 0x000000260e267220 */ /* 0x000fc40000410000 */
[----:B------:R-:W-:Y:S02]  /*4680*/  FMUL.FTZ R6, R37, R8 ;  /* 0x0000000825067220 */ /* 0x000fe40000410000 */
[-C--:B------:R-:W-:Y:S02]  /*4690*/  FMUL.FTZ R7, R41, R5.reuse ;  /* 0x0000000529077220 */ /* 0x080fe40000410000 */
[----:B------:R-:W-:Y:S02]  /*46a0*/  FFMA.FTZ R4, R42, R5, -R4 ;  /* 0x000000052a047223 */ /* 0x000fe40000010804 */
[-C--:B------:R-:W-:Y:S02]  /*46b0*/  FMUL.FTZ R5, R37, R11.reuse ;  /* 0x0000000b25057220 */ /* 0x080fe40000410000 */
[----:B------:R-:W-:Y:S02]  /*46c0*/  FFMA.FTZ R6, R38, R11, R6 ;  /* 0x0000000b26067223 */ /* 0x000fe40000010006 */
[----:B------:R-:W-:-:S02]  /*46d0*/  FFMA.FTZ R7, R42, R0, R7 ;  /* 0x000000002a077223 */ /* 0x000fc40000010007 */
[C---:B------:R-:W-:Y:S02]  /*46e0*/  FMUL.FTZ R0, R39.reuse, R4 ;  /* 0x0000000427007220 */ /* 0x040fe40000410000 */
[----:B------:R-:W-:Y:S02]  /*46f0*/  FFMA.FTZ R9, R38, R8, -R5 ;  /* 0x0000000826097223 */ /* 0x000fe40000010805 */
[----:B------:R-:W-:Y:S02]  /*4700*/  FADD.FTZ R6, RZ, R6 ;  /* 0x00000006ff067221 */ /* 0x000fe40000010000 */
[-C--:B------:R-:W-:Y:S02]  /*4710*/  FMUL.FTZ R5, R39, R7.reuse ;  /* 0x0000000727057220 */ /* 0x080fe40000410000 */
[----:B------:R-:W-:Y:S02]  /*4720*/  FFMA.FTZ R0, R40, R7, R0 ;  /* 0x0000000728007223 */ /* 0x000fe40000010000 */
[----:B------:R-:W-:-:S02]  /*4730*/  FADD.FTZ R9, R116, R9 ;  /* 0x0000000974097221 */ /* 0x000fc40000010000 */
[----:B------:R-:W-:Y:S02]  /*4740*/  FMUL.FTZ R8, R35, R6 ;  /* 0x0000000623087220 */ /* 0x000fe40000410000 */
[----:B------:R-:W-:Y:S02]  /*4750*/  FFMA.FTZ R5, R40, R4, -R5 ;  /* 0x0000000428057223 */ /* 0x000fe40000010805 */
[----:B------:R-:W-:Y:S02]  /*4760*/  FMUL.FTZ R4, R37, R0 ;  /* 0x0000000025047220 */ /* 0x000fe40000410000 */
[-C--:B------:R-:W-:Y:S02]  /*4770*/  FMUL.FTZ R11, R35, R9.reuse ;  /* 0x00000009230b7220 */ /* 0x080fe40000410000 */
[----:B------:R-:W-:Y:S02]  /*4780*/  FFMA.FTZ R8, R36, R9, -R8 ;  /* 0x0000000924087223 */ /* 0x000fe40000010808 */
[----:B------:R-:W-:-:S02]  /*4790*/  FMUL.FTZ R7, R37, R5 ;  /* 0x0000000525077220 */ /* 0x000fc40000410000 */
[----:B------:R-:W-:Y:S02]  /*47a0*/  FFMA.FTZ R4, R38, R5, -R4 ;  /* 0x0000000526047223 */ /* 0x000fe40000010804 */
[----:B------:R-:W-:Y:S02]  /*47b0*/  FFMA.FTZ R11, R36, R6, R11 ;  /* 0x00000006240b7223 */ /* 0x000fe4000001000b */
[----:B------:R-:W-:Y:S02]  /*47c0*/  FADD.FTZ R8, R115, R8 ;  /* 0x0000000873087221 */ /* 0x000fe40000010000 */
[----:B------:R-:W-:Y:S02]  /*47d0*/  FFMA.FTZ R7, R38, R0, R7 ;  /* 0x0000000026077223 */ /* 0x000fe40000010007 */
[----:B------:R-:W-:Y:S02]  /*47e0*/  FMUL.FTZ R0, R35, R4 ;  /* 0x0000000423007220 */ /* 0x000fe40000410000 */
[----:B------:R-:W-:-:S02]  /*47f0*/  FADD.FTZ R11, RZ, R11 ;  /* 0x0000000bff0b7221 */ /* 0x000fc40000010000 */
[-C--:B------:R-:W-:Y:S02]  /*4800*/  FMUL.FTZ R6, R33, R8.reuse ;  /* 0x0000000821067220 */ /* 0x080fe40000410000 */
[-C--:B------:R-:W-:Y:S02]  /*4810*/  FMUL.FTZ R5, R35, R7.reuse ;  /* 0x0000000723057220 */ /* 0x080fe40000410000 */
[----:B------:R-:W-:Y:S01]  /*4820*/  FFMA.FTZ R0, R36, R7, R0 ;  /* 0x0000000724007223 */ /* 0x000fe20000010000 */
[----:B------:R-:W0:Y:S01]  /*4830*/  MUFU.EX2 R10, R10 ;  /* 0x0000000a000a7308 */ /* 0x000e220000000800 */
[-C--:B------:R-:W-:Y:S02]  /*4840*/  FMUL.FTZ R7, R33, R11.reuse ;  /* 0x0000000b21077220 */ /* 0x080fe40000410000 */
[C---:B------:R-:W-:Y:S02]  /*4850*/  FFMA.FTZ R6, R34.reuse, R11, R6 ;  /* 0x0000000b22067223 */ /* 0x040fe40000010006 */
[----:B------:R-:W-:-:S02]  /*4860*/  FFMA.FTZ R7, R34, R8, -R7 ;  /* 0x0000000822077223 */ /* 0x000fc40000010807 */
[----:B------:R-:W-:Y:S01]  /*4870*/  FADD.FTZ R6, RZ, R6 ;  /* 0x00000006ff067221 */ /* 0x000fe20000010000 */
[----:B------:R1:W2:Y:S01]  /*4880*/  R2UR UR23, R3 ;  /* 0x00000000031773c2 */ /* 0x0002a200000e0000 */
[----:B------:R-:W-:Y:S02]  /*4890*/  FFMA.FTZ R5, R36, R4, -R5 ;  /* 0x0000000424057223 */ /* 0x000fe40000010805 */
[----:B------:R-:W-:Y:S02]  /*48a0*/  FADD.FTZ R7, R114, R7 ;  /* 0x0000000772077221 */ /* 0x000fe40000010000 */
[----:B------:R-:W-:Y:S02]  /*48b0*/  FMUL.FTZ R4, R33, R0 ;  /* 0x0000000021047220 */ /* 0x000fe40000410000 */
[C---:B------:R-:W-:Y:S01]  /*48c0*/  FMUL.FTZ R8, R31.reuse, R6 ;  /* 0x000000061f087220 */ /* 0x040fe20000410000 */
[----:B------:R0:W1:Y:S01]  /*48d0*/  R2UR UR22, R2 ;  /* 0x00000000021673c2 */ /* 0x00006200000e0000 */
[----:B------:R-:W-:-:S02]  /*48e0*/  FMUL.FTZ R9, R31, R7 ;  /* 0x000000071f097220 */ /* 0x000fc40000410000 */
[----:B------:R-:W-:Y:S02]  /*48f0*/  FFMA.FTZ R4, R34, R5, -R4 ;  /* 0x0000000522047223 */ /* 0x000fe40000010804 */
[C---:B------:R-:W-:Y:S02]  /*4900*/  FFMA.FTZ R8, R32.reuse, R7, -R8 ;  /* 0x0000000720087223 */ /* 0x040fe40000010808 */
[----:B------:R-:W-:Y:S02]  /*4910*/  FMUL.FTZ R5, R33, R5 ;  /* 0x0000000521057220 */ /* 0x000fe40000410000 */
[----:B------:R-:W-:Y:S02]  /*4920*/  FFMA.FTZ R9, R32, R6, R9 ;  /* 0x0000000620097223 */ /* 0x000fe40000010009 */
[----:B0-----:R-:W-:Y:S02]  /*4930*/  FMUL.FTZ R29, R10, R29 ;  /* 0x0000001d0a1d7220 */ /* 0x001fe40000410000 */
[----:B------:R-:W-:-:S02]  /*4940*/  FADD.FTZ R8, R113, R8 ;  /* 0x0000000871087221 */ /* 0x000fc40000010000 */
[----:B------:R-:W-:Y:S02]  /*4950*/  FFMA.FTZ R5, R34, R0, R5 ;  /* 0x0000000022057223 */ /* 0x000fe40000010005 */
[----:B------:R-:W-:Y:S02]  /*4960*/  FMUL.FTZ R0, R31, R4 ;  /* 0x000000041f007220 */ /* 0x000fe40000410000 */
[----:B------:R-:W-:Y:S02]  /*4970*/  FADD.FTZ R9, RZ, R9 ;  /* 0x00000009ff097221 */ /* 0x000fe40000010000 */
[----:B------:R-:W-:Y:S02]  /*4980*/  FMUL.FTZ R30, R10, R30 ;  /* 0x0000001e0a1e7220 */ /* 0x000fe40000410000 */
[----:B------:R-:W-:Y:S02]  /*4990*/  FMUL.FTZ R2, R29, R8 ;  /* 0x000000081d027220 */ /* 0x000fe40000410000 */
[----:B-1----:R-:W-:-:S02]  /*49a0*/  FMUL.FTZ R3, R31, R5 ;  /* 0x000000051f037220 */ /* 0x002fc40000410000 */
[----:B------:R-:W-:Y:S02]  /*49b0*/  FFMA.FTZ R0, R32, R5, R0 ;  /* 0x0000000520007223 */ /* 0x000fe40000010000 */
[CC--:B------:R-:W-:Y:S02]  /*49c0*/  FMUL.FTZ R5, R29.reuse, R9.reuse ;  /* 0x000000091d057220 */ /* 0x0c0fe40000410000 */
[----:B------:R-:W-:Y:S02]  /*49d0*/  FFMA.FTZ R2, R30, R9, R2 ;  /* 0x000000091e027223 */ /* 0x000fe40000010002 */
[----:B------:R-:W-:Y:S02]  /*49e0*/  FFMA.FTZ R3, R32, R4, -R3 ;  /* 0x0000000420037223 */ /* 0x000fe40000010803 */
[----:B------:R-:W-:Y:S02]  /*49f0*/  FMUL.FTZ R64, R29, R0 ;  /* 0x000000001d407220 */ /* 0x000fe40000410000 */
[----:B------:R-:W-:-:S02]  /*4a00*/  FFMA.FTZ R5, R30, R8, -R5 ;  /* 0x000000081e057223 */ /* 0x000fc40000010805 */
[----:B------:R-:W-:Y:S02]  /*4a10*/  FADD.FTZ R2, RZ, R2 ;  /* 0x00000002ff027221 */ /* 0x000fe40000010000 */
[-C--:B------:R-:W-:Y:S02]  /*4a20*/  FMUL.FTZ R65, R29, R3.reuse ;  /* 0x000000031d417220 */ /* 0x080fe40000410000 */
[----:B------:R-:W-:Y:S02]  /*4a30*/  FFMA.FTZ R64, R30, R3, -R64 ;  /* 0x000000031e407223 */ /* 0x000fe40000010840 */
[----:B------:R-:W-:Y:S02]  /*4a40*/  FADD.FTZ R66, R112, R5 ;  /* 0x0000000570427221 */ /* 0x000fe40000010000 */
[----:B--2---:R-:W-:Y:S02]  /*4a50*/  FMUL.FTZ R3, R109, UR23 ;  /* 0x000000176d037c20 */ /* 0x004fe40008410000 */
[----:B------:R-:W-:Y:S01]  /*4a60*/  FMUL.FTZ R7, R27, R2 ;  /* 0x000000021b077220 */ /* 0x000fe20000410000 */
[----:B------:R-:W-:Y:S01]  /*4a70*/  ISETP.NE.AND P0, PT, R150, 0x7f, PT ;  /* 0x0000007f9600780c */ /* 0x000fe20003f05270 */
[----:B------:R-:W-:-:S02]  /*4a80*/  FMUL.FTZ R5, R109, UR22 ;  /* 0x000000166d057c20 */ /* 0x000fc40008410000 */
[----:B------:R-:W-:Y:S02]  /*4a90*/  FMUL.FTZ R67, R27, R66 ;  /* 0x000000421b437220 */ /* 0x000fe40000410000 */
[----:B------:R-:W-:Y:S02]  /*4aa0*/  FFMA.FTZ R65, R30, R0, R65 ;  /* 0x000000001e417223 */ /* 0x000fe40000010041 */
[----:B------:R-:W-:Y:S02]  /*4ab0*/  FADD.FTZ R25, R144, R144 ;  /* 0x0000009090197221 */ /* 0x000fe40000010000 */
[----:B------:R-:W-:Y:S02]  /*4ac0*/  FFMA.FTZ R26, R110, UR22, -R3 ;  /* 0x000000166e1a7c23 */ /* 0x000fe40008010803 */
[----:B------:R-:W-:Y:S02]  /*4ad0*/  FFMA.FTZ R66, R28, R66, -R7 ;  /* 0x000000421c427223 */ /* 0x000fe40000010807 */
[----:B------:R-:W-:Y:S01]  /*4ae0*/  FFMA.FTZ R0, R110, UR23, R5 ;  /* 0x000000176e007c23 */ /* 0x000fe20008010005 */
[----:B------:R0:W1:Y:S01]  /*4af0*/  @P0 LDS.64 R94, [R150.X8+0xa888] ;  /* 0x00a88800965e0984 */ /* 0x0000620000008a00 */
[----:B----4-:R-:W-:-:S02]  /*4b00*/  FMUL.FTZ R3, R107, UR23 ;  /* 0x000000176b037c20 */ /* 0x010fc40008410000 */
[----:B---3--:R-:W-:Y:S02]  /*4b10*/  FMUL.FTZ R7, R105, UR23 ;  /* 0x0000001769077c20 */ /* 0x008fe40008410000 */
[----:B------:R-:W-:Y:S02]  /*4b20*/  FMUL.FTZ R5, R107, UR22 ;  /* 0x000000166b057c20 */ /* 0x000fe40008410000 */
[----:B------:R-:W-:Y:S02]  /*4b30*/  FMUL.FTZ R9, R105, UR22 ;  /* 0x0000001669097c20 */ /* 0x000fe40008410000 */
[C---:B------:R-:W-:Y:S02]  /*4b40*/  FMUL.FTZ R26, R25.reuse, R26 ;  /* 0x0000001a191a7220 */ /* 0x040fe40000410000 */
[----:B------:R-:W-:Y:S02]  /*4b50*/  FFMA.FTZ R67, R28, R2, R67 ;  /* 0x000000021c437223 */ /* 0x000fe40000010043 */
[----:B------:R-:W-:-:S02]  /*4b60*/  FMUL.FTZ R25, R25, R0 ;  /* 0x0000000019197220 */ /* 0x000fc40000410000 */
[----:B------:R-:W-:Y:S02]  /*4b70*/  FADD.FTZ R23, R143, R143 ;  /* 0x0000008f8f177221 */ /* 0x000fe40000010000 */
[----:B------:R-:W-:Y:S02]  /*4b80*/  FADD.FTZ R21, R142, R142 ;  /* 0x0000008e8e157221 */ /* 0x000fe40000010000 */
[----:B------:R-:W-:Y:S02]  /*4b90*/  FFMA.FTZ R24, R108, UR22, -R3 ;  /* 0x000000166c187c23 */ /* 0x000fe40008010803 */
[----:B------:R-:W-:Y:S02]  /*4ba0*/  FFMA.FTZ R22, R106, UR22, -R7 ;  /* 0x000000166a167c23 */ /* 0x000fe40008010807 */
[----:B------:R-:W-:Y:S02]  /*4bb0*/  FFMA.FTZ R0, R108, UR23, R5 ;  /* 0x000000176c007c23 */ /* 0x000fe40008010005 */
[----:B------:R-:W-:-:S02]  /*4bc0*/  FFMA.FTZ R2, R106, UR23, R9 ;  /* 0x000000176a027c23 */ /* 0x000fc40008010009 */
[----:B------:R-:W-:Y:S02]  /*4bd0*/  FMUL.FTZ R3, R103, UR23 ;  /* 0x0000001767037c20 */ /* 0x000fe40008410000 */
[----:B------:R-:W-:Y:S02]  /*4be0*/  FMUL.FTZ R7, R101, UR23 ;  /* 0x0000001765077c20 */ /* 0x000fe40008410000 */
[----:B------:R-:W-:Y:S02]  /*4bf0*/  FMUL.FTZ R5, R103, UR22 ;  /* 0x0000001667057c20 */ /* 0x000fe40008410000 */
[----:B------:R-:W-:Y:S02]  /*4c00*/  FMUL.FTZ R9, R101, UR22 ;  /* 0x0000001665097c20 */ /* 0x000fe40008410000 */
[----:B------:R-:W-:Y:S02]  /*4c10*/  FMUL.FTZ R24, R23, R24 ;  /* 0x0000001817187220 */ /* 0x000fe40000410000 */
[----:B------:R-:W-:-:S02]  /*4c20*/  FMUL.FTZ R22, R21, R22 ;  /* 0x0000001615167220 */ /* 0x000fc40000410000 */
[----:B------:R-:W-:Y:S02]  /*4c30*/  FMUL.FTZ R23, R23, R0 ;  /* 0x0000000017177220 */ /* 0x000fe40000410000 */
[----:B------:R-:W-:Y:S02]  /*4c40*/  FMUL.FTZ R21, R21, R2 ;  /* 0x0000000215157220 */ /* 0x000fe40000410000 */
[----:B------:R-:W-:Y:S02]  /*4c50*/  FADD.FTZ R19, R141, R141 ;  /* 0x0000008d8d137221 */ /* 0x000fe40000010000 */
[----:B------:R-:W-:Y:S02]  /*4c60*/  FADD.FTZ R17, R140, R140 ;  /* 0x0000008c8c117221 */ /* 0x000fe40000010000 */
[----:B------:R-:W-:Y:S02]  /*4c70*/  FFMA.FTZ R20, R104, UR22, -R3 ;  /* 0x0000001668147c23 */ /* 0x000fe40008010803 */
[----:B------:R-:W-:-:S02]  /*4c80*/  FFMA.FTZ R18, R102, UR22, -R7 ;  /* 0x0000001666127c23 */ /* 0x000fc40008010807 */
[----:B------:R-:W-:Y:S02]  /*4c90*/  FFMA.FTZ R0, R104, UR23, R5 ;  /* 0x0000001768007c23 */ /* 0x000fe40008010005 */
[----:B------:R-:W-:Y:S02]  /*4ca0*/  FFMA.FTZ R2, R102, UR23, R9 ;  /* 0x0000001766027c23 */ /* 0x000fe40008010009 */
[----:B------:R-:W-:Y:S02]  /*4cb0*/  FMUL.FTZ R3, R99, UR23 ;  /* 0x0000001763037c20 */ /* 0x000fe40008410000 */
[----:B------:R-:W-:Y:S02]  /*4cc0*/  FMUL.FTZ R7, R97, UR23 ;  /* 0x0000001761077c20 */ /* 0x000fe40008410000 */
[----:B------:R-:W-:Y:S02]  /*4cd0*/  FMUL.FTZ R5, R99, UR22 ;  /* 0x0000001663057c20 */ /* 0x000fe40008410000 */
[----:B------:R-:W-:-:S02]  /*4ce0*/  FMUL.FTZ R9, R97, UR22 ;  /* 0x0000001661097c20 */ /* 0x000fc40008410000 */
[----:B------:R-:W-:Y:S02]  /*4cf0*/  FMUL.FTZ R20, R19, R20 ;  /* 0x0000001413147220 */ /* 0x000fe40000410000 */
[----:B------:R-:W-:Y:S02]  /*4d00*/  FMUL.FTZ R18, R17, R18 ;  /* 0x0000001211127220 */ /* 0x000fe40000410000 */
[----:B------:R-:W-:Y:S02]  /*4d10*/  FMUL.FTZ R19, R19, R0 ;  /* 0x0000000013137220 */ /* 0x000fe40000410000 */
[----:B------:R-:W-:Y:S02]  /*4d20*/  FMUL.FTZ R17, R17, R2 ;  /* 0x0000000211117220 */ /* 0x000fe40000410000 */
[----:B------:R-:W-:Y:S02]  /*4d30*/  FADD.FTZ R15, R139, R139 ;  /* 0x0000008b8b0f7221 */ /* 0x000fe40000010000 */
[----:B------:R-:W-:-:S02]  /*4d40*/  FADD.FTZ R13, R138, R138 ;  /* 0x0000008a8a0d7221 */ /* 0x000fc40000010000 */
[----:B------:R-:W-:Y:S02]  /*4d50*/  FFMA.FTZ R16, R100, UR22, -R3 ;  /* 0x0000001664107c23 */ /* 0x000fe40008010803 */
[----:B------:R-:W-:Y:S02]  /*4d60*/  FFMA.FTZ R14, R98, UR22, -R7 ;  /* 0x00000016620e7c23 */ /* 0x000fe40008010807 */
[----:B------:R-:W-:Y:S02]  /*4d70*/  FFMA.FTZ R0, R100, UR23, R5 ;  /* 0x0000001764007c23 */ /* 0x000fe40008010005 */
[----:B------:R-:W-:Y:S02]  /*4d80*/  FFMA.FTZ R2, R98, UR23, R9 ;  /* 0x0000001762027c23 */ /* 0x000fe40008010009 */
[C---:B------:R-:W-:Y:S02]  /*4d90*/  FMUL.FTZ R3, R93.reuse, UR23 ;  /* 0x000000175d037c20 */ /* 0x040fe40008410000 */
[----:B------:R-:W-:-:S02]  /*4da0*/  FMUL.FTZ R5, R93, UR22 ;  /* 0x000000165d057c20 */ /* 0x000fc40008410000 */
[----:B------:R-:W-:Y:S02]  /*4db0*/  FMUL.FTZ R69, R91, UR22 ;  /* 0x000000165b457c20 */ /* 0x000fe40008410000 */
[----:B------:R-:W-:Y:S02]  /*4dc0*/  FMUL.FTZ R16, R15, R16 ;  /* 0x000000100f107220 */ /* 0x000fe40000410000 */
[----:B------:R-:W-:Y:S02]  /*4dd0*/  FMUL.FTZ R14, R13, R14 ;  /* 0x0000000e0d0e7220 */ /* 0x000fe40000410000 */
[----:B------:R-:W-:Y:S02]  /*4de0*/  FMUL.FTZ R15, R15, R0 ;  /* 0x000000000f0f7220 */ /* 0x000fe40000410000 */
[----:B------:R-:W-:Y:S02]  /*4df0*/  FMUL.FTZ R13, R13, R2 ;  /* 0x000000020d0d7220 */ /* 0x000fe40000410000 */
[----:B------:R-:W-:-:S02]  /*4e00*/  FADD.FTZ R11, R137, R137 ;  /* 0x00000089890b7221 */ /* 0x000fc40000010000 */
[C---:B------:R-:W-:Y:S02]  /*4e10*/  FFMA.FTZ R12, R96.reuse, UR22, -R3 ;  /* 0x00000016600c7c23 */ /* 0x040fe40008010803 */
[----:B------:R-:W-:Y:S02]  /*4e20*/  FMUL.FTZ R7, R91, UR23 ;  /* 0x000000175b077c20 */ /* 0x000fe40008410000 */
[----:B------:R-:W-:Y:S02]  /*4e30*/  FFMA.FTZ R0, R96, UR23, R5 ;  /* 0x0000001760007c23 */ /* 0x000fe40008010005 */
[----:B------:R-:W-:Y:S02]  /*4e40*/  FFMA.FTZ R2, R92, UR23, R69 ;  /* 0x000000175c027c23 */ /* 0x000fe40008010045 */
[C---:B------:R-:W-:Y:S02]  /*4e50*/  FMUL.FTZ R3, R89.reuse, UR23 ;  /* 0x0000001759037c20 */ /* 0x040fe40008410000 */
[----:B------:R-:W-:-:S02]  /*4e60*/  FMUL.FTZ R69, R89, UR22 ;  /* 0x0000001659457c20 */ /* 0x000fc40008410000 */
[----:B------:R-:W-:Y:S02]  /*4e70*/  FMUL.FTZ R71, R87, UR23 ;  /* 0x0000001757477c20 */ /* 0x000fe40008410000 */
[C---:B------:R-:W-:Y:S02]  /*4e80*/  FMUL.FTZ R12, R11.reuse, R12 ;  /* 0x0000000c0b0c7220 */ /* 0x040fe40000410000 */
[----:B------:R-:W-:Y:S02]  /*4e90*/  FFMA.FTZ R10, R92, UR22, -R7 ;  /* 0x000000165c0a7c23 */ /* 0x000fe40008010807 */
[----:B------:R-:W-:Y:S02]  /*4ea0*/  FMUL.FTZ R11, R11, R0 ;  /* 0x000000000b0b7220 */ /* 0x000fe40000410000 */
[----:B------:R-:W-:Y:S02]  /*4eb0*/  FADD.FTZ R7, R135, R135 ;  /* 0x0000008787077221 */ /* 0x000fe40000010000 */
[----:B------:R-:W-:-:S02]  /*4ec0*/  FFMA.FTZ R8, R90, UR22, -R3 ;  /* 0x000000165a087c23 */ /* 0x000fc40008010803 */
[----:B------:R-:W-:Y:S02]  /*4ed0*/  FFMA.FTZ R0, R90, UR23, R69 ;  /* 0x000000175a007c23 */ /* 0x000fe40008010045 */
[----:B------:R-:W-:Y:S02]  /*4ee0*/  FFMA.FTZ R6, R88, UR22, -R71 ;  /* 0x0000001658067c23 */ /* 0x000fe40008010847 */
[C---:B------:R-:W-:Y:S02]  /*4ef0*/  FMUL.FTZ R69, R85.reuse, UR23 ;  /* 0x0000001755457c20 */ /* 0x040fe40008410000 */
[----:B------:R-:W-:Y:S02]  /*4f00*/  FMUL.FTZ R71, R85, UR22 ;  /* 0x0000001655477c20 */ /* 0x000fe40008410000 */
[----:B------:R-:W-:Y:S02]  /*4f10*/  FADD.FTZ R9, R136, R136 ;  /* 0x0000008888097221 */ /* 0x000fe40000010000 */
[----:B------:R-:W-:-:S02]  /*4f20*/  FMUL.FTZ R8, R7, R8 ;  /* 0x0000000807087220 */ /* 0x000fc40000410000 */
[----:B------:R-:W-:Y:S02]  /*4f30*/  FMUL.FTZ R7, R7, R0 ;  /* 0x0000000007077220 */ /* 0x000fe40000410000 */
[----:B------:R-:W-:Y:S02]  /*4f40*/  FADD.FTZ R3, R133, R133 ;  /* 0x0000008585037221 */ /* 0x000fe40000010000 */
[C---:B------:R-:W-:Y:S02]  /*4f50*/  FFMA.FTZ R4, R86.reuse, UR22, -R69 ;  /* 0x0000001656047c23 */ /* 0x040fe40008010845 */
[----:B------:R-:W-:Y:S02]  /*4f60*/  FMUL.FTZ R73, R87, UR22 ;  /* 0x0000001657497c20 */ /* 0x000fe40008410000 */
[----:B------:R-:W-:Y:S02]  /*4f70*/  FFMA.FTZ R0, R86, UR23, R71 ;  /* 0x0000001756007c23 */ /* 0x000fe40008010047 */
[----:B------:R-:W-:-:S02]  /*4f80*/  FMUL.FTZ R69, R83, UR23 ;  /* 0x0000001753457c20 */ /* 0x000fc40008410000 */
[----:B------:R-:W-:Y:S02]  /*4f90*/  FMUL.FTZ R10, R9, R10 ;  /* 0x0000000a090a7220 */ /* 0x000fe40000410000 */
[----:B------:R-:W-:Y:S02]  /*4fa0*/  FMUL.FTZ R71, R83, UR22 ;  /* 0x0000001653477c20 */ /* 0x000fe40008410000 */
[----:B------:R-:W-:Y:S02]  /*4fb0*/  FMUL.FTZ R9, R9, R2 ;  /* 0x0000000209097220 */ /* 0x000fe40000410000 */
[----:B------:R-:W-:Y:S02]  /*4fc0*/  FADD.FTZ R5, R134, R134 ;  /* 0x0000008686057221 */ /* 0x000fe40000010000 */
[----:B------:R-:W-:Y:S02]  /*4fd0*/  FMUL.FTZ R4, R3, R4 ;  /* 0x0000000403047220 */ /* 0x000fe40000410000 */
[----:B------:R-:W-:-:S02]  /*4fe0*/  FFMA.FTZ R2, R88, UR23, R73 ;  /* 0x0000001758027c23 */ /* 0x000fc40008010049 */
[----:B------:R-:W-:Y:S02]  /*4ff0*/  FMUL.FTZ R3, R3, R0 ;  /* 0x0000000003037220 */ /* 0x000fe40000410000 */
[----:B------:R-:W-:Y:S02]  /*5000*/  FADD.FTZ R0, R132, R132 ;  /* 0x0000008484007221 */ /* 0x000fe40000010000 */
[C---:B------:R-:W-:Y:S02]  /*5010*/  FFMA.FTZ R69, R84.reuse, UR22, -R69 ;  /* 0x0000001654457c23 */ /* 0x040fe40008010845 */
[----:B------:R-:W-:Y:S02]  /*5020*/  FFMA.FTZ R71, R84, UR23, R71 ;  /* 0x0000001754477c23 */ /* 0x000fe40008010047 */
[C---:B------:R-:W-:Y:S02]  /*5030*/  FMUL.FTZ R6, R5.reuse, R6 ;  /* 0x0000000605067220 */ /* 0x040fe40000410000 */
[----:B------:R-:W-:-:S02]  /*5040*/  FMUL.FTZ R5, R5, R2 ;  /* 0x0000000205057220 */ /* 0x000fc40000410000 */
[C---:B------:R-:W-:Y:S02]  /*5050*/  FMUL.FTZ R2, R0.reuse, R69 ;  /* 0x0000004500027220 */ /* 0x040fe40000410000 */
[----:B------:R-:W-:Y:S01]  /*5060*/  FMUL.FTZ R0, R0, R71 ;  /* 0x0000004700007220 */ /* 0x000fe20000410000 */
[----:B------:R-:W-:Y:S01]  /*5070*/  BSSY B0, `(.L_x_330) ;  /* 0x000001a000007945 */ /* 0x000fe20003800000 */
[C---:B------:R-:W-:Y:S02]  /*5080*/  FMUL.FTZ R68, R27.reuse, R64 ;  /* 0x000000401b447220 */ /* 0x040fe40000410000 */
[-C--:B------:R-:W-:Y:S02]  /*5090*/  FMUL.FTZ R73, R27, R65.reuse ;  /* 0x000000411b497220 */ /* 0x080fe40000410000 */
[C---:B------:R-:W-:Y:S02]  /*50a0*/  FMUL.FTZ R69, R81.reuse, UR23 ;  /* 0x0000001751457c20 */ /* 0x040fe40008410000 */
[----:B------:R-:W-:Y:S01]  /*50b0*/  FMUL.FTZ R71, R81, UR22 ;  /* 0x0000001651477c20 */ /* 0x000fe20008410000 */
[----:B------:R-:W-:Y:S01]  /*50c0*/  LEA.HI R233, R150, R150, RZ, 0x1e ;  /* 0x0000009696e97211 */ /* 0x000fe200078ff0ff */
[----:B------:R-:W-:-:S02]  /*50d0*/  FFMA.FTZ R65, R28, R65, R68 ;  /* 0x000000411c417223 */ /* 0x000fc40000010044 */
[----:B------:R-:W-:Y:S02]  /*50e0*/  FFMA.FTZ R64, R28, R64, -R73 ;  /* 0x000000401c407223 */ /* 0x000fe40000010849 */
[----:B------:R-:W-:Y:S02]  /*50f0*/  FADD.FTZ R152, R131, R131 ;  /* 0x0000008383987221 */ /* 0x000fe40000010000 */
[C---:B------:R-:W-:Y:S02]  /*5100*/  FFMA.FTZ R69, R82.reuse, UR22, -R69 ;  /* 0x0000001652457c23 */ /* 0x040fe40008010845 */
[----:B------:R-:W-:Y:S02]  /*5110*/  FFMA.FTZ R71, R82, UR23, R71 ;  /* 0x0000001752477c23 */ /* 0x000fe40008010047 */
        /* <DEDUP_REMOVED lines=15> */
.L_x_331:
[----:B01----:R-:W-:Y:S05]  /*5210*/  BSYNC B0 ;  /* 0x0000000000007941 */ /* 0x003fea0003800000 */
.L_x_330:
[----:B------:R-:W-:Y:S01]  /*5220*/  ISETP.GT.U32.AND P0, PT, R150, 0x1f, PT ;  /* 0x0000001f9600780c */ /* 0x000fe20003f04070 */
[C---:B------:R-:W-:Y:S01]  /*5230*/  FMUL.FTZ R151, R152.reuse, R69 ;  /* 0x0000004598977220 */ /* 0x040fe20000410000 */
[----:B------:R0:W-:Y:S01]  /*5240*/  STS.128 [R233.X16+0x8470], R64 ;  /* 0x00847040e9007388 */ /* 0x0001e2000000cc00 */
[----:B------:R-:W-:Y:S01]  /*5250*/  FMUL.FTZ R152, R152, R71 ;  /* 0x0000004798987220 */ /* 0x000fe20000410000 */
[----:B------:R-:W-:Y:S01]  /*5260*/  BSSY B0, `(.L_x_332) ;  /* 0x00000dd000007945 */ /* 0x000fe20003800000 */
[----:B------:R-:W-:Y:S02]  /*5270*/  FMUL.FTZ R69, R59, UR23 ;  /* 0x000000173b457c20 */ /* 0x000fe40008410000 */
[----:B------:R-:W-:Y:S02]  /*5280*/  FMUL.FTZ R73, R57, UR23 ;  /* 0x0000001739497c20 */ /* 0x000fe40008410000 */
[----:B------:R-:W-:Y:S02]  /*5290*/  FMUL.FTZ R71, R59, UR22 ;  /* 0x000000163b477c20 */ /* 0x000fe40008410000 */
[----:B------:R-:W-:-:S02]  /*52a0*/  FMUL.FTZ R75, R57, UR22 ;  /* 0x00000016394b7c20 */ /* 0x000fc40008410000 */
[----:B------:R-:W-:Y:S02]  /*52b0*/  FADD.FTZ R154, R130, R130 ;  /* 0x00000082829a7221 */ /* 0x000fe40000010000 */
[----:B------:R-:W-:Y:S02]  /*52c0*/  FADD.FTZ R156, R129, R129 ;  /* 0x00000081819c7221 */ /* 0x000fe40000010000 */
[----:B------:R-:W-:Y:S02]  /*52d0*/  FFMA.FTZ R69, R80, UR22, -R69 ;  /* 0x0000001650457c23 */ /* 0x000fe40008010845 */
[----:B------:R-:W-:Y:S02]  /*52e0*/  FFMA.FTZ R73, R58, UR22, -R73 ;  /* 0x000000163a497c23 */ /* 0x000fe40008010849 */
[----:B------:R-:W-:Y:S02]  /*52f0*/  FFMA.FTZ R71, R80, UR23, R71 ;  /* 0x0000001750477c23 */ /* 0x000fe40008010047 */
[----:B------:R-:W-:-:S02]  /*5300*/  FFMA.FTZ R75, R58, UR23, R75 ;  /* 0x000000173a4b7c23 */ /* 0x000fc4000801004b */
[----:B------:R-:W-:Y:S02]  /*5310*/  FMUL.FTZ R153, R154, R69 ;  /* 0x000000459a997220 */ /* 0x000fe40000410000 */
[----:B------:R-:W-:Y:S02]  /*5320*/  FMUL.FTZ R155, R156, R73 ;  /* 0x000000499c9b7220 */ /* 0x000fe40000410000 */
[----:B------:R-:W-:Y:S02]  /*5330*/  FMUL.FTZ R154, R154, R71 ;  /* 0x000000479a9a7220 */ /* 0x000fe40000410000 */
        /* <DEDUP_REMOVED lines=8> */
[----:B0-----:R-:W-:-:S04]  /*53c0*/  FMUL.FTZ R187, R66, R69 ;  /* 0x0000004542bb7220 */ /* 0x001fc80000410000 */
[CC--:B------:R-:W-:Y:S02]  /*53d0*/  FFMA.FTZ R188, R67.reuse, R68.reuse, R187 ;  /* 0x0000004443bc7223 */ /* 0x0c0fe400000100bb */
[-C--:B------:R-:W-:Y:S02]  /*53e0*/  FMUL.FTZ R67, R67, R69.reuse ;  /* 0x0000004543437220 */ /* 0x080fe40000410000 */
[----:B------:R-:W-:Y:S02]  /*53f0*/  FADD.FTZ R71, R71, R188 ;  /* 0x000000bc47477221 */ /* 0x000fe40000010000 */
[----:B------:R-:W-:Y:S02]  /*5400*/  FFMA.FTZ R187, R66, R68, -R67 ;  /* 0x0000004442bb7223 */ /* 0x000fe40000010843 */
[-C--:B------:R-:W-:Y:S02]  /*5410*/  FMUL.FTZ R67, R65, R69.reuse ;  /* 0x0000004541437220 */ /* 0x080fe40000410000 */
[----:B------:R-:W-:-:S02]  /*5420*/  FMUL.FTZ R69, R64, R69 ;  /* 0x0000004540457220 */ /* 0x000fc40000410000 */
[----:B------:R-:W-:Y:S02]  /*5430*/  FADD.FTZ R70, R70, R187 ;  /* 0x000000bb46467221 */ /* 0x000fe40000010000 */
[-C--:B------:R-:W-:Y:S02]  /*5440*/  FFMA.FTZ R69, R65, R68.reuse, R69 ;  /* 0x0000004441457223 */ /* 0x080fe40000010045 */
[C---:B-1----:R-:W-:Y:S02]  /*5450*/  FMUL.FTZ R65, R73.reuse, R71 ;  /* 0x0000004749417220 */ /* 0x042fe40000410000 */
[----:B------:R-:W-:Y:S02]  /*5460*/  FFMA.FTZ R67, R64, R68, -R67 ;  /* 0x0000004440437223 */ /* 0x000fe40000010843 */
[-C--:B------:R-:W-:Y:S02]  /*5470*/  FFMA.FTZ R65, R72, R70.reuse, -R65 ;  /* 0x0000004648417223 */ /* 0x080fe40000010841 */
[----:B------:R-:W-:-:S02]  /*5480*/  FMUL.FTZ R70, R73, R70 ;  /* 0x0000004649467220 */ /* 0x000fc40000410000 */
[C---:B------:R-:W-:Y:S02]  /*5490*/  FMUL.FTZ R64, R73.reuse, R67 ;  /* 0x0000004349407220 */ /* 0x040fe40000410000 */
[----:B------:R-:W-:Y:S02]  /*54a0*/  FFMA.FTZ R70, R72, R71, R70 ;  /* 0x0000004748467223 */ /* 0x000fe40000010046 */
[----:B------:R-:W-:Y:S02]  /*54b0*/  FADD.FTZ R65, R74, R65 ;  /* 0x000000414a417221 */ /* 0x000fe40000010000 */
[-C--:B------:R-:W-:Y:S02]  /*54c0*/  FMUL.FTZ R73, R73, R69.reuse ;  /* 0x0000004549497220 */ /* 0x080fe40000410000 */
[----:B------:R-:W-:Y:S02]  /*54d0*/  FFMA.FTZ R64, R72, R69, R64 ;  /* 0x0000004548407223 */ /* 0x000fe40000010040 */
[----:B------:R-:W-:-:S02]  /*54e0*/  FADD.FTZ R70, R75, R70 ;  /* 0x000000464b467221 */ /* 0x000fc40000010000 */
[C---:B--2---:R-:W-:Y:S02]  /*54f0*/  FMUL.FTZ R69, R77.reuse, R65 ;  /* 0x000000414d457220 */ /* 0x044fe40000410000 */
[----:B------:R-:W-:Y:S02]  /*5500*/  FFMA.FTZ R73, R72, R67, -R73 ;  /* 0x0000004348497223 */ /* 0x000fe40000010849 */
[-C--:B------:R-:W-:Y:S02]  /*5510*/  FFMA.FTZ R68, R76, R70.reuse, R69 ;  /* 0x000000464c447223 */ /* 0x080fe40000010045 */
[C---:B------:R-:W-:Y:S02]  /*5520*/  FMUL.FTZ R70, R77.reuse, R70 ;  /* 0x000000464d467220 */ /* 0x040fe40000410000 */
[C---:B------:R-:W-:Y:S02]  /*5530*/  FMUL.FTZ R66, R77.reuse, R64 ;  /* 0x000000404d427220 */ /* 0x040fe40000410000 */
[----:B------:R-:W-:-:S02]  /*5540*/  FMUL.FTZ R77, R77, R73 ;  /* 0x000000494d4d7220 */ /* 0x000fc40000410000 */
[C---:B------:R-:W-:Y:S02]  /*5550*/  FFMA.FTZ R65, R76.reuse, R65, -R70 ;  /* 0x000000414c417223 */ /* 0x040fe40000010846 */
[C---:B------:R-:W-:Y:S02]  /*5560*/  FFMA.FTZ R66, R76.reuse, R73, -R66 ;  /* 0x000000494c427223 */ /* 0x040fe40000010842 */
[----:B------:R-:W-:Y:S02]  /*5570*/  FFMA.FTZ R76, R76, R64, R77 ;  /* 0x000000404c4c7223 */ /* 0x000fe4000001004d */
[----:B------:R-:W-:Y:S02]  /*5580*/  FADD.FTZ R79, R79, R68 ;  /* 0x000000444f4f7221 */ /* 0x000fe40000010000 */
[----:B------:R-:W-:Y:S01]  /*5590*/  FADD.FTZ R78, R78, R65 ;  /* 0x000000414e4e7221 */ /* 0x000fe20000010000 */
[----:B------:R-:W-:Y:S05]  /*55a0*/  BRA.DIV ~URZ, `(.L_x_334) ;  /* 0x000086327f007947 */ /* 0x000fea000b800000 */
[----:B------:R0:W1:Y:S02]  /*55b0*/  SHFL.UP PT, R71, R66, 0x1, RZ ;  /* 0x0420000042477989 */ /* 0x00006400000e00ff */
.L_x_442:
[----:B------:R-:W-:Y:S05]  /*55c0*/  BRA.DIV ~URZ, `(.L_x_335) ;  /* 0x000086927f007947 */ /* 0x000fea000b800000 */
[----:B------:R-:W2:Y:S01]  /*55d0*/  SHFL.UP PT, R67, R78, 0x1, RZ ;  /* 0x042000004e437989 */ /* 0x000ea200000e00ff */
[----:B------:R-:W-:-:S03]  /*55e0*/  ISETP.GE.AND P0, PT, R149, 0x1, PT ;  /* 0x000000019500780c */ /* 0x000fc60003f06270 */
[----:B------:R-:W3:Y:S04]  /*55f0*/  SHFL.UP PT, R69, R79, 0x1, RZ ;  /* 0x042000004f457989 */ /* 0x000ee800000e00ff */
[----:B------:R-:W4:Y:S01]  /*5600*/  SHFL.UP PT, R65, R76, 0x1, RZ ;  /* 0x042000004c417989 */ /* 0x000f2200000e00ff */
[C---:B--2---:R-:W-:Y:S02]  /*5610*/  FMUL.FTZ R68, R76.reuse, R67 ;  /* 0x000000434c447220 */ /* 0x044fe40000410000 */
[-C--:B---3--:R-:W-:Y:S02]  /*5620*/  FMUL.FTZ R64, R76, R69.reuse ;  /* 0x000000454c407220 */ /* 0x088fe40000410000 */
[C---:B------:R-:W-:Y:S02]  /*5630*/  FFMA.FTZ R68, R66.reuse, R69, R68 ;  /* 0x0000004542447223 */ /* 0x040fe40000010044 */
[----:B------:R-:W-:-:S02]  /*5640*/  FFMA.FTZ R67, R66, R67, -R64 ;  /* 0x0000004342437223 */ /* 0x000fc40000010840 */
[----:B------:R-:W-:Y:S02]  /*5650*/  @P0 FADD.FTZ R79, R79, R68 ;  /* 0x000000444f4f0221 */ /* 0x000fe40000010000 */
[----:B-1----:R-:W-:Y:S02]  /*5660*/  FMUL.FTZ R68, R76, R71 ;  /* 0x000000474c447220 */ /* 0x002fe40000410000 */
[----:B------:R-:W-:Y:S01]  /*5670*/  @P0 FADD.FTZ R78, R78, R67 ;  /* 0x000000434e4e0221 */ /* 0x000fe20000010000 */
[----:B------:R-:W1:Y:S01]  /*5680*/  SHFL.UP PT, R69, R79, 0x2, RZ ;  /* 0x044000004f457989 */ /* 0x000e6200000e00ff */
[-C--:B----4-:R-:W-:Y:S02]  /*5690*/  FMUL.FTZ R64, R76, R65.reuse ;  /* 0x000000414c407220 */ /* 0x090fe40000410000 */
[C---:B------:R-:W-:Y:S02]  /*56a0*/  FFMA.FTZ R65, R66.reuse, R65, R68 ;  /* 0x0000004142417223 */ /* 0x040fe40000010044 */
[----:B0-----:R-:W-:Y:S01]  /*56b0*/  @P0 FFMA.FTZ R66, R66, R71, -R64 ;  /* 0x0000004742420223 */ /* 0x001fe20000010840 */
[----:B------:R-:W0:Y:S02]  /*56c0*/  SHFL.UP PT, R68, R78, 0x2, RZ ;  /* 0x044000004e447989 */ /* 0x000e2400000e00ff */
[----:B------:R-:W-:-:S02]  /*56d0*/  FSEL R65, R76, R65, !P0 ;  /* 0x000000414c417208 */ /* 0x000fc40004000000 */
[----:B------:R-:W2:Y:S01]  /*56e0*/  SHFL.UP PT, R64, R66, 0x2, RZ ;  /* 0x0440000042407989 */ /* 0x000ea200000e00ff */
[----:B------:R-:W-:-:S03]  /*56f0*/  ISETP.GE.AND P0, PT, R149, 0x2, PT ;  /* 0x000000029500780c */ /* 0x000fc60003f06270 */
[----:B------:R-:W3:Y:S01]  /*5700*/  SHFL.UP PT, R67, R65, 0x2, RZ ;  /* 0x0440000041437989 */ /* 0x000ee200000e00ff */
[CC--:B-1----:R-:W-:Y:S02]  /*5710*/  FMUL.FTZ R71, R65.reuse, R69.reuse ;  /* 0x0000004541477220 */ /* 0x0c2fe40000410000 */
[-C--:B0-----:R-:W-:Y:S02]  /*5720*/  FMUL.FTZ R70, R65, R68.reuse ;  /* 0x0000004441467220 */ /* 0x081fe40000410000 */
[C---:B------:R-:W-:Y:S02]  /*5730*/  FFMA.FTZ R71, R66.reuse, R68, -R71 ;  /* 0x0000004442477223 */ /* 0x040fe40000010847 */
[----:B------:R-:W-:-:S03]  /*5740*/  FFMA.FTZ R70, R66, R69, R70 ;  /* 0x0000004542467223 */ /* 0x000fc60000010046 */
[----:B------:R-:W-:Y:S02]  /*5750*/  @P0 FADD.FTZ R78, R78, R71 ;  /* 0x000000474e4e0221 */ /* 0x000fe40000010000 */
[CC--:B--2---:R-:W-:Y:S02]  /*5760*/  FMUL.FTZ R68, R65.reuse, R64.reuse ;  /* 0x0000004041447220 */ /* 0x0c4fe40000410000 */
[-C--:B---3--:R-:W-:Y:S01]  /*5770*/  FMUL.FTZ R69, R65, R67.reuse ;  /* 0x0000004341457220 */ /* 0x088fe20000410000 */
[----:B------:R-:W0:Y:S01]  /*5780*/  SHFL.UP PT, R71, R78, 0x4, RZ ;  /* 0x048000004e477989 */ /* 0x000e2200000e00ff */
[----:B------:R-:W-:Y:S02]  /*5790*/  @P0 FADD.FTZ R79, R79, R70 ;  /* 0x000000464f4f0221 */ /* 0x000fe40000010000 */
[C---:B------:R-:W-:Y:S02]  /*57a0*/  FFMA.FTZ R68, R66.reuse, R67, R68 ;  /* 0x0000004342447223 */ /* 0x040fe40000010044 */
[----:B------:R-:W-:-:S02]  /*57b0*/  @P0 FFMA.FTZ R66, R66, R64, -R69 ;  /* 0x0000004042420223 */ /* 0x000fc40000010845 */
[----:B------:R-:W1:Y:S01]  /*57c0*/  SHFL.UP PT, R69, R79, 0x4, RZ ;  /* 0x048000004f457989 */ /* 0x000e6200000e00ff */
[----:B------:R-:W-:Y:S02]  /*57d0*/  FSEL R68, R65, R68, !P0 ;  /* 0x0000004441447208 */ /* 0x000fe40004000000 */
[----:B------:R-:W-:Y:S01]  /*57e0*/  ISETP.GE.AND P0, PT, R149, 0x4, PT ;  /* 0x000000049500780c */ /* 0x000fe20003f06270 */
[----:B------:R-:W2:Y:S04]  /*57f0*/  SHFL.UP PT, R65, R66, 0x4, RZ ;  /* 0x0480000042417989 */ /* 0x000ea800000e00ff */
[----:B------:R-:W3:Y:S01]  /*5800*/  SHFL.UP PT, R67, R68, 0x4, RZ ;  /* 0x0480000044437989 */ /* 0x000ee200000e00ff */
[C---:B0-----:R-:W-:Y:S02]  /*5810*/  FMUL.FTZ R70, R68.reuse, R71 ;  /* 0x0000004744467220 */ /* 0x041fe40000410000 */
[----:B-1----:R-:W-:-:S02]  /*5820*/  FMUL.FTZ R64, R68, R69 ;  /* 0x0000004544407220 */ /* 0x002fc40000410000 */
[----:B------:R-:W-:Y:S02]  /*5830*/  FFMA.FTZ R70, R66, R69, R70 ;  /* 0x0000004542467223 */ /* 0x000fe40000010046 */
[----:B--2---:R-:W-:Y:S02]  /*5840*/  FMUL.FTZ R69, R68, R65 ;  /* 0x0000004144457220 */ /* 0x004fe40000410000 */
[----:B------:R-:W-:Y:S02]  /*5850*/  FFMA.FTZ R71, R66, R71, -R64 ;  /* 0x0000004742477223 */ /* 0x000fe40000010840 */
[----:B------:R-:W-:Y:S02]  /*5860*/  @P0 FADD.FTZ R79, R79, R70 ;  /* 0x000000464f4f0221 */ /* 0x000fe40000010000 */
[-C--:B---3--:R-:W-:Y:S02]  /*5870*/  FMUL.FTZ R64, R68, R67.reuse ;  /* 0x0000004344407220 */ /* 0x088fe40000410000 */
[----:B------:R-:W-:Y:S01]  /*5880*/  FFMA.FTZ R69, R66, R67, R69 ;  /* 0x0000004342457223 */ /* 0x000fe20000010045 */
[----:B------:R-:W0:Y:S01]  /*5890*/  SHFL.UP PT, R70, R79, 0x8, RZ ;  /* 0x050000004f467989 */ /* 0x000e2200000e00ff */
[----:B------:R-:W-:-:S02]  /*58a0*/  @P0 FADD.FTZ R78, R78, R71 ;  /* 0x000000474e4e0221 */ /* 0x000fc40000010000 */
[----:B------:R-:W-:Y:S01]  /*58b0*/  @P0 FFMA.FTZ R66, R66, R65, -R64 ;  /* 0x0000004142420223 */ /* 0x000fe20000010840 */
[----:B------:R-:W-:Y:S02]  /*58c0*/  FSEL R69, R68, R69, !P0 ;  /* 0x0000004544457208 */ /* 0x000fe40004000000 */
[----:B------:R-:W1:Y:S01]  /*58d0*/  SHFL.UP PT, R67, R78, 0x8, RZ ;  /* 0x050000004e437989 */ /* 0x000e6200000e00ff */
[----:B------:R-:W-:-:S03]  /*58e0*/  ISETP.GE.AND P0, PT, R149, 0x8, PT ;  /* 0x000000089500780c */ /* 0x000fc60003f06270 */
[----:B------:R-:W2:Y:S04]  /*58f0*/  SHFL.UP PT, R64, R66, 0x8, RZ ;  /* 0x0500000042407989 */ /* 0x000ea800000e00ff */
[----:B------:R-:W3:Y:S01]  /*5900*/  SHFL.UP PT, R65, R69, 0x8, RZ ;  /* 0x0500000045417989 */ /* 0x000ee200000e00ff */
[----:B0-----:R-:W-:-:S04]  /*5910*/  FMUL.FTZ R68, R69, R70 ;  /* 0x0000004645447220 */ /* 0x001fc80000410000 */
[CC--:B-1----:R-:W-:Y:S02]  /*5920*/  FFMA.FTZ R71, R66.reuse, R67.reuse, -R68 ;  /* 0x0000004342477223 */ /* 0x0c2fe40000010844 */
[C---:B------:R-:W-:Y:S02]  /*5930*/  FMUL.FTZ R73, R69.reuse, R67 ;  /* 0x0000004345497220 */ /* 0x040fe40000410000 */
[C---:B--2---:R-:W-:Y:S02]  /*5940*/  FMUL.FTZ R68, R69.reuse, R64 ;  /* 0x0000004045447220 */ /* 0x044fe40000410000 */
[C---:B------:R-:W-:Y:S02]  /*5950*/  FFMA.FTZ R70, R66.reuse, R70, R73 ;  /* 0x0000004642467223 */ /* 0x040fe40000010049 */
[-C--:B---3--:R-:W-:Y:S02]  /*5960*/  FFMA.FTZ R68, R66, R65.reuse, R68 ;  /* 0x0000004142447223 */ /* 0x088fe40000010044 */
[----:B------:R-:W-:-:S02]  /*5970*/  FMUL.FTZ R67, R69, R65 ;  /* 0x0000004145437220 */ /* 0x000fc40000410000 */
[----:B------:R-:W-:Y:S01]  /*5980*/  @P0 FADD.FTZ R79, R79, R70 ;  /* 0x000000464f4f0221 */ /* 0x000fe20000010000 */
[----:B------:R-:W-:Y:S01]  /*5990*/  FSEL R73, R69, R68, !P0 ;  /* 0x0000004445497208 */ /* 0x000fe20004000000 */
[----:B------:R-:W-:Y:S02]  /*59a0*/  @P0 FFMA.FTZ R66, R66, R64, -R67 ;  /* 0x0000004042420223 */ /* 0x000fe40000010843 */
[----:B------:R-:W-:Y:S01]  /*59b0*/  @P0 FADD.FTZ R78, R78, R71 ;  /* 0x000000474e4e0221 */ /* 0x000fe20000010000 */
[----:B------:R0:W1:Y:S02]  /*59c0*/  SHFL.UP PT, R67, R79, 0x10, RZ ;  /* 0x060000004f437989 */ /* 0x00006400000e00ff */
[----:B------:R-:W-:Y:S02]  /*59d0*/  MOV R75, R66 ;  /* 0x00000042004b7202 */ /* 0x000fe40000000f00 */
[----:B------:R0:W2:Y:S04]  /*59e0*/  SHFL.UP PT, R74, R66, 0x10, RZ ;  /* 0x06000000424a7989 */ /* 0x0000a800000e00ff */
[----:B------:R0:W3:Y:S04]  /*59f0*/  SHFL.UP PT, R76, R78, 0x10, RZ ;  /* 0x060000004e4c7989 */ /* 0x0000e800000e00ff */
[----:B------:R0:W4:Y:S02]  /*5a00*/  SHFL.UP PT, R72, R73, 0x10, RZ ;  /* 0x0600000049487989 */ /* 0x00012400000e00ff */
.L_x_443:
[----:B------:R-:W-:Y:S01]  /*5a10*/  MOV R70, R75 ;  /* 0x0000004b00467202 */ /* 0x000fe20000000f00 */
[-C--:B-1----:R-:W-:Y:S01]  /*5a20*/  FMUL.FTZ R69, R67, R73.reuse ;  /* 0x0000004943457220 */ /* 0x082fe20000410000 */
[----:B------:R-:W-:Y:S01]  /*5a30*/  ISETP.GE.AND P0, PT, R149, 0x10, PT ;  /* 0x000000109500780c */ /* 0x000fe20003f06270 */
[----:B--2---:R-:W-:Y:S01]  /*5a40*/  FMUL.FTZ R65, R74, R73 ;  /* 0x000000494a417220 */ /* 0x004fe20000410000 */
[----:B------:R-:W-:Y:S01]  /*5a50*/  MOV R71, R78 ;  /* 0x0000004e00477202 */ /* 0x000fe20000000f00 */
[----:B---3--:R-:W-:-:S02]  /*5a60*/  FFMA.FTZ R64, R76, R70, -R69 ;  /* 0x000000464c407223 */ /* 0x008fc40000010845 */
[-C--:B------:R-:W-:Y:S02]  /*5a70*/  FMUL.FTZ R76, R76, R73.reuse ;  /* 0x000000494c4c7220 */ /* 0x080fe40000410000 */
[CC--:B0---4-:R-:W-:Y:S02]  /*5a80*/  FFMA.FTZ R66, R72.reuse, R70.reuse, R65 ;  /* 0x0000004648427223 */ /* 0x0d1fe40000010041 */
[----:B------:R-:W-:Y:S01]  /*5a90*/  FMUL.FTZ R65, R72, R73 ;  /* 0x0000004948417220 */ /* 0x000fe20000410000 */
[----:B------:R-:W-:Y:S01]  /*5aa0*/  MOV R72, R79 ;  /* 0x0000004f00487202 */ /* 0x000fe20000000f00 */
[----:B------:R-:W-:Y:S01]  /*5ab0*/  FFMA.FTZ R67, R67, R70, R76 ;  /* 0x0000004643437223 */ /* 0x000fe2000001004c */
        /* <DEDUP_REMOVED lines=9> */
[----:B-----5:R-:W-:Y:S05]  /*5b50*/  CALL.REL.NOINC `($__internal_13_$__cuda_sm70_shflsync_idx_p) ;  /* 0x00009ee000007944 */ /* 0x020fea0003c00000 */
.L_x_336:
[----:B------:R-:W-:Y:S05]  /*5b60*/  BRA.CONV ~URZ, `(.L_x_337) ;  /* 0x000000537f007947 */ /* 0x000fea000b800000 */
[----:B-1----:R-:W-:Y:S01]  /*5b70*/  HFMA2.MMA R66, -RZ, RZ, 0, 1.847743988037109375e-06 ;  /* 0x0000001fff427435 */ /* 0x002fe200000001ff */
[----:B------:R-:W-:Y:S02]  /*5b80*/  MOV R75, R73 ;  /* 0x00000049004b7202 */ /* 0x000fe40000000f00 */
[----:B------:R-:W-:Y:S02]  /*5b90*/  MOV R65, 0xffffffff ;  /* 0xffffffff00417802 */ /* 0x000fe40000000f00 */
[----:B------:R-:W-:-:S02]  /*5ba0*/  MOV R64, 0x5bc0 ;  /* 0x00005bc000407802 */ /* 0x000fc40000000f00 */
[----:B0----5:R-:W-:Y:S05]  /*5bb0*/  CALL.REL.NOINC `($__internal_13_$__cuda_sm70_shflsync_idx_p) ;  /* 0x00009e8000007944 */ /* 0x021fea0003c00000 */
.L_x_337:
[----:B------:R-:W-:Y:S05]  /*5bc0*/  BRA.CONV ~URZ, `(.L_x_338) ;  /* 0x000000537f007947 */ /* 0x000fea000b800000 */
[----:B-1----:R-:W-:Y:S01]  /*5bd0*/  HFMA2.MMA R66, -RZ, RZ, 0, 1.847743988037109375e-06 ;  /* 0x0000001fff427435 */ /* 0x002fe200000001ff */
[----:B------:R-:W-:-:S02]  /*5be0*/  MOV R75, R71 ;  /* 0x00000047004b7202 */ /* 0x000fc40000000f00 */
[----:B------:R-:W-:Y:S02]  /*5bf0*/  MOV R65, 0xffffffff ;  /* 0xffffffff00417802 */ /* 0x000fe40000000f00 */
[----:B------:R-:W-:Y:S02]  /*5c00*/  MOV R64, 0x5c20 ;  /* 0x00005c2000407802 */ /* 0x000fe40000000f00 */
[----:B0----5:R-:W-:Y:S05]  /*5c10*/  CALL.REL.NOINC `($__internal_13_$__cuda_sm70_shflsync_idx_p) ;  /* 0x00009e2000007944 */ /* 0x021fea0003c00000 */
.L_x_338:
[----:B------:R-:W-:Y:S05]  /*5c20*/  BRA.CONV ~URZ, `(.L_x_339) ;  /* 0x000000537f007947 */ /* 0x000fea000b800000 */
[----:B-1----:R-:W-:Y:S01]  /*5c30*/  HFMA2.MMA R66, -RZ, RZ, 0, 1.847743988037109375e-06 ;  /* 0x0000001fff427435 */ /* 0x002fe200000001ff */
[----:B------:R-:W-:Y:S02]  /*5c40*/  MOV R75, R72 ;  /* 0x00000048004b7202 */ /* 0x000fe40000000f00 */
[----:B------:R-:W-:Y:S02]  /*5c50*/  MOV R65, 0xffffffff ;  /* 0xffffffff00417802 */ /* 0x000fe40000000f00 */
[----:B------:R-:W-:Y:S02]  /*5c60*/  MOV R64, 0x5c80 ;  /* 0x00005c8000407802 */ /* 0x000fe40000000f00 */
[----:B0----5:R-:W-:Y:S05]  /*5c70*/  CALL.REL.NOINC `($__internal_13_$__cuda_sm70_shflsync_idx_p) ;  /* 0x00009dc000007944 */ /* 0x021fea0003c00000 */
.L_x_339:
[----:B------:R-:W-:Y:S05]  /*5c80*/  BRA.DIV ~URZ, `(.L_x_340) ;  /* 0x00008b727f007947 */ /* 0x000fea000b800000 */
[----:B-----5:R2:W3:Y:S04]  /*5c90*/  SHFL.IDX PT, R67, R60, RZ, 0x1f ;  /* 0x00001fff3c437589 */ /* 0x0204e800000e0000 */
[----:B------:R2:W4:Y:S04]  /*5ca0*/  SHFL.IDX PT, R74, R61, RZ, 0x1f ;  /* 0x00001fff3d4a7589 */ /* 0x00052800000e0000 */
[----:B------:R2:W1:Y:S04]  /*5cb0*/  SHFL.IDX PT, R77, R62, RZ, 0x1f ;  /* 0x00001fff3e4d7589 */ /* 0x00046800000e0000 */
[----:B------:R2:W0:Y:S04]  /*5cc0*/  SHFL.IDX PT, R75, R63, RZ, 0x1f ;  /* 0x00001fff3f4b7589 */ /* 0x00042800000e0000 */
[----:B------:R2:W0:Y:S04]  /*5cd0*/  SHFL.UP PT, R68, R70, 0x1, RZ ;  /* 0x0420000046447989 */ /* 0x00042800000e00ff */
[----:B------:R2:W0:Y:S04]  /*5ce0*/  SHFL.UP PT, R69, R73, 0x1, RZ ;  /* 0x0420000049457989 */ /* 0x00042800000e00ff */
[----:B------:R-:W0:Y:S04]  /*5cf0*/  SHFL.UP PT, R71, R71, 0x1, RZ ;  /* 0x0420000047477989 */ /* 0x000e2800000e00ff */
[----:B------:R2:W0:Y:S02]  /*5d00*/  SHFL.UP PT, R76, R72, 0x1, RZ ;  /* 0x04200000484c7989 */ /* 0x00042400000e00ff */
.L_x_444:
[----:B--234-:R-:W2:Y:S01]  /*5d10*/  LDS.128 R60, [R186+0x8470] ;  /* 0x00847000ba3c7984 */ /* 0x01cea20000000c00 */
[----:B------:R-:W-:-:S02]  /*5d20*/  MOV R73, R74 ;  /* 0x0000004a00497202 */ /* 0x000fc40000000f00 */
[----:B------:R-:W-:Y:S02]  /*5d30*/  MOV R72, R67 ;  /* 0x0000004300487202 */ /* 0x000fe40000000f00 */
[----:B-1----:R-:W-:Y:S01]  /*5d40*/  MOV R74, R77 ;  /* 0x0000004d004a7202 */ /* 0x002fe20000000f00 */
[-C--:B0-----:R-:W-:Y:S02]  /*5d50*/  FMUL.FTZ R65, R73, R69.reuse ;  /* 0x0000004549417220 */ /* 0x081fe40000410000 */
[CC--:B------:R-:W-:Y:S02]  /*5d60*/  FMUL.FTZ R70, R72.reuse, R69.reuse ;  /* 0x0000004548467220 */ /* 0x0c0fe40000410000 */
[----:B------:R-:W-:Y:S02]  /*5d70*/  @P1 FFMA.FTZ R72, R72, R68, -R65 ;  /* 0x0000004448481223 */ /* 0x000fe40000010841 */
[----:B------:R-:W0:Y:S01]  /*5d80*/  LDS.128 R64, [R186+0x8480] ;  /* 0x00848000ba407984 */ /* 0x000e220000000c00 */
[----:B------:R-:W-:-:S02]  /*5d90*/  FMUL.FTZ R77, R75, R69 ;  /* 0x000000454b4d7220 */ /* 0x000fc40000410000 */
[C---:B------:R-:W-:Y:S02]  /*5da0*/  FMUL.FTZ R69, R74.reuse, R69 ;  /* 0x000000454a457220 */ /* 0x040fe40000410000 */
[-C--:B------:R-:W-:Y:S02]  /*5db0*/  FFMA.FTZ R78, R74, R68.reuse, -R77 ;  /* 0x000000444a4e7223 */ /* 0x080fe4000001084d */
[-C--:B------:R-:W-:Y:S02]  /*5dc0*/  FFMA.FTZ R69, R75, R68.reuse, R69 ;  /* 0x000000444b457223 */ /* 0x080fe40000010045 */
[----:B------:R-:W-:Y:S02]  /*5dd0*/  @P1 FFMA.FTZ R73, R73, R68, R70 ;  /* 0x0000004449491223 */ /* 0x000fe40000010046 */
[----:B------:R-:W-:Y:S02]  /*5de0*/  @P1 FADD.FTZ R74, R78, R71 ;  /* 0x000000474e4a1221 */ /* 0x000fe40000010000 */
[----:B------:R-:W-:-:S02]  /*5df0*/  @P1 FADD.FTZ R75, R69, R76 ;  /* 0x0000004c454b1221 */ /* 0x000fc40000010000 */
[----:B------:R-:W1:Y:S04]  /*5e00*/  LDS.128 R68, [R186+0x8490] ;  /* 0x00849000ba447984 */ /* 0x000e680000000c00 */
[----:B------:R3:W-:Y:S01]  /*5e10*/  STS.128 [R186+0x8470], R72 ;  /* 0x00847048ba007388 */ /* 0x0007e20000000c00 */
[CC--:B--2---:R-:W-:Y:S02]  /*5e20*/  FMUL.FTZ R77, R61.reuse, R75.reuse ;  /* 0x0000004b3d4d7220 */ /* 0x0c4fe40000410000 */
[-C--:B------:R-:W-:Y:S02]  /*5e30*/  FMUL.FTZ R76, R61, R74.reuse ;  /* 0x0000004a3d4c7220 */ /* 0x080fe40000410000 */
[C---:B------:R-:W-:Y:S02]  /*5e40*/  FFMA.FTZ R77, R60.reuse, R74, -R77 ;  /* 0x0000004a3c4d7223 */ /* 0x040fe4000001084d */
[----:B------:R-:W-:-:S02]  /*5e50*/  FFMA.FTZ R76, R60, R75, R76 ;  /* 0x0000004b3c4c7223 */ /* 0x000fc4000001004c */
[----:B---3--:R-:W-:Y:S02]  /*5e60*/  FADD.FTZ R74, R62, R77 ;  /* 0x0000004d3e4a7221 */ /* 0x008fe40000010000 */
[CC--:B------:R-:W-:Y:S02]  /*5e70*/  FMUL.FTZ R77, R61.reuse, R73.reuse ;  /* 0x000000493d4d7220 */ /* 0x0c0fe40000410000 */
[----:B------:R-:W-:Y:S02]  /*5e80*/  FMUL.FTZ R61, R61, R72 ;  /* 0x000000483d3d7220 */ /* 0x000fe40000410000 */
[----:B------:R-:W-:Y:S02]  /*5e90*/  FADD.FTZ R75, R63, R76 ;  /* 0x0000004c3f4b7221 */ /* 0x000fe40000010000 */
[----:B0-----:R-:W-:Y:S02]  /*5ea0*/  FMUL.FTZ R62, R65, R74 ;  /* 0x0000004a413e7220 */ /* 0x001fe40000410000 */
[----:B------:R-:W-:-:S02]  /*5eb0*/  FFMA.FTZ R73, R60, R73, R61 ;  /* 0x000000493c497223 */ /* 0x000fc4000001003d */
[-C--:B------:R-:W-:Y:S02]  /*5ec0*/  FFMA.FTZ R62, R64, R75.reuse, R62 ;  /* 0x0000004b403e7223 */ /* 0x080fe4000001003e */
[----:B------:R-:W-:Y:S02]  /*5ed0*/  FMUL.FTZ R61, R65, R75 ;  /* 0x0000004b413d7220 */ /* 0x000fe40000410000 */
[----:B------:R-:W-:Y:S02]  /*5ee0*/  FADD.FTZ R63, R67, R62 ;  /* 0x0000003e433f7221 */ /* 0x000fe40000010000 */
[----:B------:R-:W-:Y:S02]  /*5ef0*/  FFMA.FTZ R72, R60, R72, -R77 ;  /* 0x000000483c487223 */ /* 0x000fe4000001084d */
[----:B------:R-:W-:Y:S02]  /*5f00*/  FFMA.FTZ R67, R64, R74, -R61 ;  /* 0x0000004a40437223 */ /* 0x000fe4000001083d */
[C---:B------:R-:W-:Y:S01]  /*5f10*/  FMUL.FTZ R61, R65.reuse, R73 ;  /* 0x00000049413d7220 */ /* 0x040fe20000410000 */
[----:B------:R0:W-:Y:S01]  /*5f20*/  STS.128 [R186+0x8480], R72 ;  /* 0x00848048ba007388 */ /* 0x0001e20000000c00 */
[----:B------:R-:W-:-:S02]  /*5f30*/  FMUL.FTZ R65, R65, R72 ;  /* 0x0000004841417220 */ /* 0x000fc40000410000 */
[----:B------:R-:W-:Y:S02]  /*5f40*/  FADD.FTZ R62, R66, R67 ;  /* 0x00000043423e7221 */ /* 0x000fe40000010000 */
        /* <DEDUP_REMOVED lines=12> */
[----:B------:R-:W-:-:S05]  /*6010*/  FADD.FTZ R71, R71, R66 ;  /* 0x0000004247477221 */ /* 0x000fca0000010000 */
[----:B------:R0:W-:Y:S02]  /*6020*/  STS.128 [R186+0x84a0], R68 ;  /* 0x0084a044ba007388 */ /* 0x0001e40000000c00 */
.L_x_333:
[----:B0-----:R-:W-:Y:S05]  /*6030*/  BSYNC B0 ;  /* 0x0000000000007941 */ /* 0x001fea0003800000 */
.L_x_332:
[CC--:B-----5:R-:W-:Y:S01]  /*6040*/  FMUL.FTZ R60, R27.reuse, R156.reuse ;  /* 0x0000009c1b3c7220 */ /* 0x0e0fe20000410000 */
[----:B------:R-:W-:Y:S01]  /*6050*/  LOP3.LUT P0, RZ, R150, 0x1f, RZ, 0xc0, !PT ;  /* 0x0000001f96ff7812 */ /* 0x000fe2000780c0ff */
[C---:B------:R-:W-:Y:S01]  /*6060*/  FMUL.FTZ R62, R28.reuse, R156 ;  /* 0x0000009c1c3e7220 */ /* 0x040fe20000410000 */
[----:B------:R-:W-:Y:S01]  /*6070*/  MOV R64, UR33 ;  /* 0x0000002100407c02 */ /* 0x000fe20008000f00 */
[-C--:B------:R-:W-:Y:S01]  /*6080*/  FFMA.FTZ R60, R28, R155.reuse, -R60 ;  /* 0x0000009b1c3c7223 */ /* 0x080fe2000001083c */
[----:B------:R-:W-:Y:S01]  /*6090*/  WARPSYNC 0xffffffff ;  /* 0xffffffff00007948 */ /* 0x000fe20003800000 */
[----:B------:R-:W-:Y:S01]  /*60a0*/  FFMA.FTZ R61, -R27, R155, -R62 ;  /* 0x0000009b1b3d7223 */ /* 0x000fe2000001093e */
[----:B------:R-:W-:Y:S01]  /*60b0*/  BAR.SYNC.DEFER_BLOCKING 0x0 ;  /* 0x0000000000007b1d */ /* 0x000fe20000010000 */
[----:B------:R-:W-:Y:S01]  /*60c0*/  FADD.FTZ R60, R153, R60 ;  /* 0x0000003c993c7221 */ /* 0x000fe20000010000 */
[----:B------:R-:W-:Y:S01]  /*60d0*/  ISETP.GE.OR P0, PT, R64, c[0x0][0x174], P0 ;  /* 0x00005d0040007a0c */ /* 0x000fe20000706670 */
[----:B------:R-:W-:-:S02]  /*60e0*/  FADD.FTZ R61, -R154, R61 ;  /* 0x0000003d9a3d7221 */ /* 0x000fc40000010100 */
[CC--:B------:R-:W-:Y:S01]  /*60f0*/  FMUL.FTZ R62, R29.reuse, -R60.reuse ;  /* 0x8000003c1d3e7220 */ /* 0x0c0fe20000410000 */
[----:B------:R-:W-:Y:S01]  /*6100*/  BSSY B0, `(.L_x_341) ;  /* 0x00001da000007945 */ /* 0x000fe20003800000 */
        /* <DEDUP_REMOVED lines=10> */
[----:B------:R-:W-:-:S02]  /*61b0*/  FMUL.FTZ R60, R27, -R94 ;  /* 0x8000005e1b3c7220 */ /* 0x000fc40000410000 */
[----:B------:R-:W-:Y:S02]  /*61c0*/  FADD.FTZ R65, -R0, R65 ;  /* 0x0000004100417221 */ /* 0x000fe40000010100 */
[-C--:B------:R-:W-:Y:S02]  /*61d0*/  FMUL.FTZ R61, R27, R95.reuse ;  /* 0x0000005f1b3d7220 */ /* 0x080fe40000410000 */
[C---:B------:R-:W-:Y:S02]  /*61e0*/  FMUL.FTZ R66, R33.reuse, -R64 ;  /* 0x8000004021427220 */ /* 0x040fe40000410000 */
[C---:B------:R-:W-:Y:S02]  /*61f0*/  FFMA.FTZ R60, R28.reuse, -R95, R60 ;  /* 0x8000005f1c3c7223 */ /* 0x040fe4000001003c */
[----:B------:R-:W-:Y:S02]  /*6200*/  FMUL.FTZ R67, R33, -R65 ;  /* 0x8000004121437220 */ /* 0x000fe40000410000 */
[----:B------:R-:W-:-:S02]  /*6210*/  FFMA.FTZ R61, R28, R94, -R61 ;  /* 0x0000005e1c3d7223 */ /* 0x000fc4000001083d */
[C---:B------:R-:W-:Y:S02]  /*6220*/  FFMA.FTZ R66, R34.reuse, R65, R66 ;  /* 0x0000004122427223 */ /* 0x040fe40000010042 */
[C---:B------:R-:W-:Y:S02]  /*6230*/  FMUL.FTZ R62, R29.reuse, -R60 ;  /* 0x8000003c1d3e7220 */ /* 0x040fe40000410000 */
[----:B------:R-:W-:Y:S02]  /*6240*/  FFMA.FTZ R67, R34, R64, -R67 ;  /* 0x0000004022437223 */ /* 0x000fe40000010843 */
[-C--:B------:R-:W-:Y:S02]  /*6250*/  FMUL.FTZ R63, R29, -R61.reuse ;  /* 0x8000003d1d3f7220 */ /* 0x080fe40000410000 */
[----:B------:R-:W-:Y:S02]  /*6260*/  FADD.FTZ R66, -R3, R66 ;  /* 0x0000004203427221 */ /* 0x000fe40000010100 */
[----:B------:R-:W-:-:S02]  /*6270*/  FFMA.FTZ R62, R30, R61, -R62 ;  /* 0x0000003d1e3e7223 */ /* 0x000fc4000001083e */
[----:B------:R-:W-:Y:S02]  /*6280*/  FADD.FTZ R67, R4, R67 ;  /* 0x0000004304437221 */ /* 0x000fe40000010000 */
[----:B------:R-:W-:Y:S02]  /*6290*/  FFMA.FTZ R63, R30, R60, R63 ;  /* 0x0000003c1e3f7223 */ /* 0x000fe4000001003f */
        /* <DEDUP_REMOVED lines=8> */
[----:B------:R-:W-:Y:S02]  /*6320*/  FADD.FTZ R67, R6, R67 ;  /* 0x0000004306437221 */ /* 0x000fe40000010000 */
[----:B------:R-:W-:-:S02]  /*6330*/  FMUL.FTZ R62, R33, -R60 ;  /* 0x8000003c213e7220 */ /* 0x000fc40000410000 */
[----:B------:R-:W-:Y:S02]  /*6340*/  FADD.FTZ R66, -R5, R66 ;  /* 0x0000004205427221 */ /* 0x000fe40000010100 */
[----:B------:R-:W-:Y:S02]  /*6350*/  FMUL.FTZ R63, R33, -R61 ;  /* 0x8000003d213f7220 */ /* 0x000fe40000410000 */
[C---:B------:R-:W-:Y:S02]  /*6360*/  FMUL.FTZ R65, R37.reuse, -R67 ;  /* 0x8000004325417220 */ /* 0x040fe40000410000 */
[C---:B------:R-:W-:Y:S02]  /*6370*/  FFMA.FTZ R62, R34.reuse, R61, -R62 ;  /* 0x0000003d223e7223 */ /* 0x040fe4000001083e */
[----:B------:R-:W-:Y:S02]  /*6380*/  FMUL.FTZ R64, R37, -R66 ;  /* 0x8000004225407220 */ /* 0x000fe40000410000 */
[----:B------:R-:W-:-:S02]  /*6390*/  FFMA.FTZ R63, R34, R60, R63 ;  /* 0x0000003c223f7223 */ /* 0x000fc4000001003f */
[C---:B------:R-:W-:Y:S02]  /*63a0*/  FFMA.FTZ R66, R38.reuse, R66, R65 ;  /* 0x0000004226427223 */ /* 0x040fe40000010041 */
[C---:B------:R-:W-:Y:S02]  /*63b0*/  FMUL.FTZ R60, R35.reuse, -R62 ;  /* 0x8000003e233c7220 */ /* 0x040fe40000410000 */
[----:B------:R-:W-:Y:S02]  /*63c0*/  FFMA.FTZ R67, R38, R67, -R64 ;  /* 0x0000004326437223 */ /* 0x000fe40000010840 */
[-C--:B------:R-:W-:Y:S02]  /*63d0*/  FMUL.FTZ R61, R35, -R63.reuse ;  /* 0x8000003f233d7220 */ /* 0x080fe40000410000 */
[----:B------:R-:W-:Y:S02]  /*63e0*/  FADD.FTZ R66, -R7, R66 ;  /* 0x0000004207427221 */ /* 0x000fe40000010100 */
[----:B------:R-:W-:-:S02]  /*63f0*/  FFMA.FTZ R60, R36, R63, R60 ;  /* 0x0000003f243c7223 */ /* 0x000fc4000001003c */
[----:B------:R-:W-:Y:S02]  /*6400*/  FADD.FTZ R67, R8, R67 ;  /* 0x0000004308437221 */ /* 0x000fe40000010000 */
[----:B------:R-:W-:Y:S02]  /*6410*/  FFMA.FTZ R61, R36, R62, -R61 ;  /* 0x0000003e243d7223 */ /* 0x000fe4000001083d */
[----:B------:R-:W-:Y:S02]  /*6420*/  FMUL.FTZ R64, R39, -R66 ;  /* 0x8000004227407220 */ /* 0x000fe40000410000 */
[----:B------:R-:W-:Y:S02]  /*6430*/  FMUL.FTZ R62, R37, -R60 ;  /* 0x8000003c253e7220 */ /* 0x000fe40000410000 */
[----:B------:R-:W-:Y:S02]  /*6440*/  FMUL.FTZ R65, R39, -R67 ;  /* 0x8000004327417220 */ /* 0x000fe40000410000 */
[----:B------:R-:W-:-:S02]  /*6450*/  FMUL.FTZ R63, R37, -R61 ;  /* 0x8000003d253f7220 */ /* 0x000fc40000410000 */
[----:B------:R-:W-:Y:S02]  /*6460*/  FFMA.FTZ R67, R40, R67, -R64 ;  /* 0x0000004328437223 */ /* 0x000fe40000010840 */
[----:B------:R-:W-:Y:S02]  /*6470*/  FFMA.FTZ R62, R38, R61, -R62 ;  /* 0x0000003d263e7223 */ /* 0x000fe4000001083e */
[----:B------:R-:W-:Y:S02]  /*6480*/  FFMA.FTZ R66, R40, R66, R65 ;  /* 0x0000004228427223 */ /* 0x000fe40000010041 */
[----:B------:R-:W-:Y:S02]  /*6490*/  FFMA.FTZ R63, R38, R60, R63 ;  /* 0x0000003c263f7223 */ /* 0x000fe4000001003f */
[----:B------:R-:W-:Y:S02]  /*64a0*/  FADD.FTZ R67, R10, R67 ;  /* 0x000000430a437221 */ /* 0x000fe40000010000 */
[----:B------:R-:W-:-:S02]  /*64b0*/  FMUL.FTZ R60, R39, -R62 ;  /* 0x8000003e273c7220 */ /* 0x000fc40000410000 */
[----:B------:R-:W-:Y:S02]  /*64c0*/  FADD.FTZ R66, -R9, R66 ;  /* 0x0000004209427221 */ /* 0x000fe40000010100 */
[----:B------:R-:W-:Y:S02]  /*64d0*/  FMUL.FTZ R61, R39, -R63 ;  /* 0x8000003f273d7220 */ /* 0x000fe40000410000 */
[C---:B------:R-:W-:Y:S02]  /*64e0*/  FMUL.FTZ R65, R41.reuse, -R67 ;  /* 0x8000004329417220 */ /* 0x040fe40000410000 */
[C---:B------:R-:W-:Y:S02]  /*64f0*/  FFMA.FTZ R60, R40.reuse, R63, R60 ;  /* 0x0000003f283c7223 */ /* 0x040fe4000001003c */
[----:B------:R-:W-:Y:S02]  /*6500*/  FMUL.FTZ R64, R41, -R66 ;  /* 0x8000004229407220 */ /* 0x000fe40000410000 */
[----:B------:R-:W-:-:S02]  /*6510*/  FFMA.FTZ R61, R40, R62, -R61 ;  /* 0x0000003e283d7223 */ /* 0x000fc4000001083d */
[C---:B------:R-:W-:Y:S02]  /*6520*/  FFMA.FTZ R66, R42.reuse, R66, R65 ;  /* 0x000000422a427223 */ /* 0x040fe40000010041 */
[C---:B------:R-:W-:Y:S02]  /*6530*/  FMUL.FTZ R62, R41.reuse, -R60 ;  /* 0x8000003c293e7220 */ /* 0x040fe40000410000 */
[C---:B------:R-:W-:Y:S02]  /*6540*/  FFMA.FTZ R67, R42.reuse, R67, -R64 ;  /* 0x000000432a437223 */ /* 0x040fe40000010840 */
[-C--:B------:R-:W-:Y:S02]  /*6550*/  FMUL.FTZ R63, R41, -R61.reuse ;  /* 0x8000003d293f7220 */ /* 0x080fe40000410000 */
[----:B------:R-:W-:Y:S02]  /*6560*/  FADD.FTZ R66, -R11, R66 ;  /* 0x000000420b427221 */ /* 0x000fe40000010100 */
[----:B------:R-:W-:-:S02]  /*6570*/  FFMA.FTZ R62, R42, R61, -R62 ;  /* 0x0000003d2a3e7223 */ /* 0x000fc4000001083e */
[----:B------:R-:W-:Y:S02]  /*6580*/  FADD.FTZ R67, R12, R67 ;  /* 0x000000430c437221 */ /* 0x000fe40000010000 */
[----:B------:R-:W-:Y:S02]  /*6590*/  FFMA.FTZ R63, R42, R60, R63 ;  /* 0x0000003c2a3f7223 */ /* 0x000fe4000001003f */
[C---:B------:R-:W-:Y:S02]  /*65a0*/  FMUL.FTZ R64, R43.reuse, -R66 ;  /* 0x800000422b407220 */ /* 0x040fe40000410000 */
[C---:B------:R-:W-:Y:S02]  /*65b0*/  FMUL.FTZ R60, R43.reuse, -R62 ;  /* 0x8000003e2b3c7220 */ /* 0x040fe40000410000 */
[C---:B------:R-:W-:Y:S02]  /*65c0*/  FMUL.FTZ R65, R43.reuse, -R67 ;  /* 0x800000432b417220 */ /* 0x040fe40000410000 */
[----:B------:R-:W-:-:S02]  /*65d0*/  FMUL.FTZ R61, R43, -R63 ;  /* 0x8000003f2b3d7220 */ /* 0x000fc40000410000 */
[C---:B------:R-:W-:Y:S02]  /*65e0*/  FFMA.FTZ R67, R44.reuse, R67, -R64 ;  /* 0x000000432c437223 */ /* 0x040fe40000010840 */
[C---:B------:R-:W-:Y:S02]  /*65f0*/  FFMA.FTZ R63, R44.reuse, R63, R60 ;  /* 0x0000003f2c3f7223 */ /* 0x040fe4000001003c */
[----:B------:R-:W-:Y:S02]  /*6600*/  FFMA.FTZ R66, R44, R66, R65 ;  /* 0x000000422c427223 */ /* 0x000fe40000010041 */
[----:B------:R-:W-:Y:S02]  /*6610*/  FADD.FTZ R67, R14, R67 ;  /* 0x000000430e437221 */ /* 0x000fe40000010000 */
[----:B------:R-:W-:Y:S02]  /*6620*/  FFMA.FTZ R62, R44, R62, -R61 ;  /* 0x0000003e2c3e7223 */ /* 0x000fe4000001083d */
[----:B------:R-:W0:Y:S01]  /*6630*/  LDS.64 R60, [R233.X16+0x8478] ;  /* 0x00847800e93c7984 */ /* 0x000e22000000ca00 */
[----:B------:R-:W-:-:S02]  /*6640*/  FMUL.FTZ R65, R45, -R63 ;  /* 0x8000003f2d417220 */ /* 0x000fc40000410000 */
[----:B------:R-:W-:Y:S02]  /*6650*/  FADD.FTZ R66, -R13, R66 ;  /* 0x000000420d427221 */ /* 0x000fe40000010100 */
[C---:B------:R-:W-:Y:S02]  /*6660*/  FMUL.FTZ R69, R45.reuse, -R67 ;  /* 0x800000432d457220 */ /* 0x040fe40000410000 */
[CC--:B------:R-:W-:Y:S02]  /*6670*/  FMUL.FTZ R64, R45.reuse, -R62.reuse ;  /* 0x8000003e2d407220 */ /* 0x0c0fe40000410000 */
[C---:B------:R-:W-:Y:S02]  /*6680*/  FFMA.FTZ R65, R46.reuse, R62, -R65 ;  /* 0x0000003e2e417223 */ /* 0x040fe40000010841 */
[-C--:B------:R-:W-:Y:S02]  /*6690*/  FMUL.FTZ R62, R45, -R66.reuse ;  /* 0x800000422d3e7220 */ /* 0x080fe40000410000 */
[----:B------:R-:W-:-:S02]  /*66a0*/  FFMA.FTZ R66, R46, R66, R69 ;  /* 0x000000422e427223 */ /* 0x000fc40000010045 */
[C---:B------:R-:W-:Y:S02]  /*66b0*/  FFMA.FTZ R64, R46.reuse, R63, R64 ;  /* 0x0000003f2e407223 */ /* 0x040fe40000010040 */
[----:B------:R-:W-:Y:S02]  /*66c0*/  FMUL.FTZ R63, R47, -R65 ;  /* 0x800000412f3f7220 */ /* 0x000fe40000410000 */
[----:B------:R-:W-:Y:S02]  /*66d0*/  FFMA.FTZ R67, R46, R67, -R62 ;  /* 0x000000432e437223 */ /* 0x000fe4000001083e */
[----:B------:R-:W-:Y:S02]  /*66e0*/  FADD.FTZ R66, -R15, R66 ;  /* 0x000000420f427221 */ /* 0x000fe40000010100 */
[-C--:B------:R-:W-:Y:S02]  /*66f0*/  FMUL.FTZ R62, R47, -R64.reuse ;  /* 0x800000402f3e7220 */ /* 0x080fe40000410000 */
[----:B------:R-:W-:-:S02]  /*6700*/  FFMA.FTZ R63, R48, R64, R63 ;  /* 0x00000040303f7223 */ /* 0x000fc4000001003f */
[----:B------:R-:W-:Y:S02]  /*6710*/  FADD.FTZ R67, R16, R67 ;  /* 0x0000004310437221 */ /* 0x000fe40000010000 */
[C---:B------:R-:W-:Y:S02]  /*6720*/  FMUL.FTZ R64, R47.reuse, -R66 ;  /* 0x800000422f407220 */ /* 0x040fe40000410000 */
[C---:B------:R-:W-:Y:S02]  /*6730*/  FFMA.FTZ R62, R48.reuse, R65, -R62 ;  /* 0x00000041303e7223 */ /* 0x040fe4000001083e */
[----:B------:R-:W-:Y:S02]  /*6740*/  FMUL.FTZ R65, R47, -R67 ;  /* 0x800000432f417220 */ /* 0x000fe40000410000 */
[----:B------:R-:W-:Y:S02]  /*6750*/  FMUL.FTZ R69, R49, -R63 ;  /* 0x8000003f31457220 */ /* 0x000fe40000410000 */
[----:B------:R-:W-:-:S02]  /*6760*/  FFMA.FTZ R67, R48, R67, -R64 ;  /* 0x0000004330437223 */ /* 0x000fc40000010840 */
[----:B------:R-:W-:Y:S02]  /*6770*/  FMUL.FTZ R64, R49, -R62 ;  /* 0x8000003e31407220 */ /* 0x000fe40000410000 */
[----:B------:R-:W-:Y:S02]  /*6780*/  FFMA.FTZ R66, R48, R66, R65 ;  /* 0x0000004230427223 */ /* 0x000fe40000010041 */
[----:B------:R-:W-:Y:S02]  /*6790*/  FFMA.FTZ R69, R50, R62, -R69 ;  /* 0x0000003e32457223 */ /* 0x000fe40000010845 */
[----:B------:R-:W-:Y:S02]  /*67a0*/  FADD.FTZ R67, R18, R67 ;  /* 0x0000004312437221 */ /* 0x000fe40000010000 */
[----:B------:R-:W-:Y:S02]  /*67b0*/  FFMA.FTZ R64, R50, R63, R64 ;  /* 0x0000003f32407223 */ /* 0x000fe40000010040 */
[----:B------:R-:W-:-:S02]  /*67c0*/  FADD.FTZ R66, -R17, R66 ;  /* 0x0000004211427221 */ /* 0x000fc40000010100 */
[----:B------:R-:W-:Y:S02]  /*67d0*/  FMUL.FTZ R71, R51, -R69 ;  /* 0x8000004533477220 */ /* 0x000fe40000410000 */
[----:B------:R-:W-:Y:S02]  /*67e0*/  FMUL.FTZ R63, R49, -R67 ;  /* 0x80000043313f7220 */ /* 0x000fe40000410000 */
[----:B------:R-:W-:Y:S02]  /*67f0*/  FMUL.FTZ R65, R51, -R64 ;  /* 0x8000004033417220 */ /* 0x000fe40000410000 */
[----:B------:R-:W-:Y:S02]  /*6800*/  FMUL.FTZ R62, R49, -R66 ;  /* 0x80000042313e7220 */ /* 0x000fe40000410000 */
[----:B------:R-:W-:Y:S02]  /*6810*/  FFMA.FTZ R71, R52, R64, R71 ;  /* 0x0000004034477223 */ /* 0x000fe40000010047 */
[----:B------:R-:W-:-:S02]  /*6820*/  FFMA.FTZ R66, R50, R66, R63 ;  /* 0x0000004232427223 */ /* 0x000fc4000001003f */
[----:B------:R-:W-:Y:S02]  /*6830*/  FFMA.FTZ R65, R52, R69, -R65 ;  /* 0x0000004534417223 */ /* 0x000fe40000010841 */
[----:B------:R-:W-:Y:S02]  /*6840*/  FFMA.FTZ R67, R50, R67, -R62 ;  /* 0x0000004332437223 */ /* 0x000fe4000001083e */
[----:B------:R-:W-:Y:S02]  /*6850*/  FMUL.FTZ R64, R53, -R71 ;  /* 0x8000004735407220 */ /* 0x000fe40000410000 */
[----:B------:R-:W-:Y:S02]  /*6860*/  FADD.FTZ R66, -R19, R66 ;  /* 0x0000004213427221 */ /* 0x000fe40000010100 */
[----:B------:R-:W-:Y:S02]  /*6870*/  FMUL.FTZ R62, R53, -R65 ;  /* 0x80000041353e7220 */ /* 0x000fe40000410000 */
[----:B------:R-:W-:-:S02]  /*6880*/  FADD.FTZ R67, R20, R67 ;  /* 0x0000004314437221 */ /* 0x000fc40000010000 */
[C---:B------:R-:W-:Y:S02]  /*6890*/  FFMA.FTZ R64, R54.reuse, R65, -R64 ;  /* 0x0000004136407223 */ /* 0x040fe40000010840 */
[----:B------:R-:W-:Y:S02]  /*68a0*/  FMUL.FTZ R63, R51, -R66 ;  /* 0x80000042333f7220 */ /* 0x000fe40000410000 */
[----:B------:R-:W-:Y:S01]  /*68b0*/  FFMA.FTZ R65, R54, R71, R62 ;  /* 0x0000004736417223 */ /* 0x000fe2000001003e */
[----:B------:R-:W-:Y:S01]  /*68c0*/  MOV R71, UR7 ;  /* 0x0000000700477c02 */ /* 0x000fe20008000f00 */
[----:B0-----:R-:W-:Y:S02]  /*68d0*/  FMUL.FTZ R62, R121, R60 ;  /* 0x0000003c793e7220 */ /* 0x001fe40000410000 */
[-C--:B------:R-:W-:Y:S02]  /*68e0*/  FMUL.FTZ R69, R51, -R67.reuse ;  /* 0x8000004333457220 */ /* 0x080fe40000410000 */
[----:B------:R-:W-:-:S02]  /*68f0*/  FFMA.FTZ R63, R52, R67, -R63 ;  /* 0x00000043343f7223 */ /* 0x000fc4000001083f */
[-C--:B------:R-:W-:Y:S02]  /*6900*/  FMUL.FTZ R121, R121, R61.reuse ;  /* 0x0000003d79797220 */ /* 0x080fe40000410000 */
[----:B------:R-:W-:Y:S02]  /*6910*/  FFMA.FTZ R62, R120, R61, R62 ;  /* 0x0000003d783e7223 */ /* 0x000fe4000001003e */
[----:B------:R-:W-:Y:S02]  /*6920*/  FFMA.FTZ R66, R52, R66, R69 ;  /* 0x0000004234427223 */ /* 0x000fe40000010045 */
[----:B------:R-:W-:Y:S02]  /*6930*/  FADD.FTZ R67, R22, R63 ;  /* 0x0000003f16437221 */ /* 0x000fe40000010000 */
[----:B------:R-:W-:Y:S02]  /*6940*/  FFMA.FTZ R121, R120, R60, -R121 ;  /* 0x0000003c78797223 */ /* 0x000fe40000010879 */
[----:B------:R-:W-:-:S02]  /*6950*/  FADD.FTZ R188, RZ, R62 ;  /* 0x0000003effbc7221 */ /* 0x000fc40000010000 */
[----:B------:R-:W-:Y:S02]  /*6960*/  FADD.FTZ R66, -R21, R66 ;  /* 0x0000004215427221 */ /* 0x000fe40000010100 */
[----:B------:R-:W-:Y:S02]  /*6970*/  FMUL.FTZ R63, R53, -R67 ;  /* 0x80000043353f7220 */ /* 0x000fe40000410000 */
[----:B------:R-:W-:Y:S02]  /*6980*/  FADD.FTZ R200, R128, R121 ;  /* 0x0000007980c87221 */ /* 0x000fe40000010000 */
[----:B------:R-:W-:Y:S02]  /*6990*/  FMUL.FTZ R61, R55, R188 ;  /* 0x000000bc373d7220 */ /* 0x000fe40000410000 */
[-C--:B------:R-:W-:Y:S02]  /*69a0*/  FMUL.FTZ R62, R53, -R66.reuse ;  /* 0x80000042353e7220 */ /* 0x080fe40000410000 */
[----:B------:R-:W-:-:S02]  /*69b0*/  FFMA.FTZ R66, R54, R66, R63 ;  /* 0x0000004236427223 */ /* 0x000fc4000001003f */
[-C--:B------:R-:W-:Y:S02]  /*69c0*/  FMUL.FTZ R63, R55, R200.reuse ;  /* 0x000000c8373f7220 */ /* 0x080fe40000410000 */
[----:B------:R-:W-:Y:S02]  /*69d0*/  FFMA.FTZ R60, R56, R200, -R61 ;  /* 0x000000c8383c7223 */ /* 0x000fe4000001083d */
[----:B------:R-:W-:Y:S02]  /*69e0*/  FFMA.FTZ R67, R54, R67, -R62 ;  /* 0x0000004336437223 */ /* 0x000fe4000001083e */
[----:B------:R-:W-:Y:S02]  /*69f0*/  FADD.FTZ R66, -R23, R66 ;  /* 0x0000004217427221 */ /* 0x000fe40000010100 */
[----:B------:R-:W-:Y:S02]  /*6a00*/  FFMA.FTZ R63, R56, R188, R63 ;  /* 0x000000bc383f7223 */ /* 0x000fe4000001003f */
[----:B------:R-:W-:-:S02]  /*6a10*/  FADD.FTZ R199, R127, R60 ;  /* 0x0000003c7fc77221 */ /* 0x000fc40000010000 */
[----:B------:R-:W-:Y:S02]  /*6a20*/  FADD.FTZ R67, R24, R67 ;  /* 0x0000004318437221 */ /* 0x000fe40000010000 */
[----:B------:R-:W-:Y:S02]  /*6a30*/  FMUL.FTZ R60, R55, -R66 ;  /* 0x80000042373c7220 */ /* 0x000fe40000410000 */
[----:B------:R-:W-:Y:S02]  /*6a40*/  FADD.FTZ R187, RZ, R63 ;  /* 0x0000003fffbb7221 */ /* 0x000fe40000010000 */
[C---:B------:R-:W-:Y:S02]  /*6a50*/  FMUL.FTZ R61, R53.reuse, R199 ;  /* 0x000000c7353d7220 */ /* 0x040fe40000410000 */
[----:B------:R-:W-:Y:S02]  /*6a60*/  FFMA.FTZ R69, R56, R67, -R60 ;  /* 0x0000004338457223 */ /* 0x000fe4000001083c */
[----:B------:R-:W-:-:S02]  /*6a70*/  FMUL.FTZ R60, R53, R187 ;  /* 0x000000bb353c7220 */ /* 0x000fc40000410000 */
[C---:B------:R-:W-:Y:S02]  /*6a80*/  FFMA.FTZ R186, R54.reuse, R187, R61 ;  /* 0x000000bb36ba7223 */ /* 0x040fe4000001003d */
[C---:B------:R-:W-:Y:S02]  /*6a90*/  FMUL.FTZ R63, R55.reuse, -R67 ;  /* 0x80000043373f7220 */ /* 0x040fe40000410000 */
[----:B------:R-:W-:Y:S01]  /*6aa0*/  FFMA.FTZ R61, R54, R199, -R60 ;  /* 0x000000c7363d7223 */ /* 0x000fe2000001083c */
[----:B------:R-:W-:Y:S01]  /*6ab0*/  MOV R60, 0x3f800000 ;  /* 0x3f800000003c7802 */ /* 0x000fe20000000f00 */
[----:B------:R-:W-:Y:S02]  /*6ac0*/  FADD.FTZ R186, RZ, R186 ;  /* 0x000000baffba7221 */ /* 0x000fe40000010000 */
[----:B------:R-:W-:Y:S02]  /*6ad0*/  FFMA.FTZ R70, R56, R66, R63 ;  /* 0x0000004238467223 */ /* 0x000fe4000001003f */
[----:B------:R-:W-:-:S02]  /*6ae0*/  FMUL.FTZ R63, R55, -R65 ;  /* 0x80000041373f7220 */ /* 0x000fc40000410000 */
[----:B------:R-:W-:Y:S02]  /*6af0*/  FMUL.FTZ R62, R55, -R64 ;  /* 0x80000040373e7220 */ /* 0x000fe40000410000 */
[----:B------:R-:W-:Y:S02]  /*6b00*/  FADD.FTZ R198, R126, R61 ;  /* 0x0000003d7ec67221 */ /* 0x000fe40000010000 */
[C---:B------:R-:W-:Y:S02]  /*6b10*/  FMUL.FTZ R61, R51.reuse, R186 ;  /* 0x000000ba333d7220 */ /* 0x040fe40000410000 */
[C---:B------:R-:W-:Y:S02]  /*6b20*/  FFMA.FTZ R64, R56.reuse, R64, -R63 ;  /* 0x0000004038407223 */ /* 0x040fe4000001083f */
[----:B------:R-:W-:Y:S02]  /*6b30*/  FFMA.FTZ R65, R56, R65, R62 ;  /* 0x0000004138417223 */ /* 0x000fe4000001003e */
[----:B------:R-:W-:-:S02]  /*6b40*/  FMUL.FTZ R63, R51, R198 ;  /* 0x000000c6333f7220 */ /* 0x000fc40000410000 */
[C---:B------:R-:W-:Y:S01]  /*6b50*/  FFMA.FTZ R62, R52.reuse, R198, -R61 ;  /* 0x000000c6343e7223 */ /* 0x040fe2000001083d */
[----:B------:R-:W-:Y:S01]  /*6b60*/  HFMA2.MMA R61, -RZ, RZ, 0, 0 ;  /* 0x00000000ff3d7435 */ /* 0x000fe200000001ff */
[----:B------:R-:W-:Y:S02]  /*6b70*/  FFMA.FTZ R121, R52, R186, R63 ;  /* 0x000000ba34797223 */ /* 0x000fe4000001003f */
[----:B------:R-:W-:Y:S02]  /*6b80*/  FADD.FTZ R197, R125, R62 ;  /* 0x0000003e7dc57221 */ /* 0x000fe40000010000 */
[----:B------:R-:W-:Y:S01]  /*6b90*/  FADD.FTZ R121, RZ, R121 ;  /* 0x00000079ff797221 */ /* 0x000fe20000010000 */
[----:B------:R-:W-:Y:S01]  /*6ba0*/  CS2R R62, SRZ ;  /* 0x00000000003e7805 */ /* 0x000fe2000001ff00 */
[C---:B------:R-:W-:Y:S02]  /*6bb0*/  FMUL.FTZ R66, R49.reuse, R197 ;  /* 0x000000c531427220 */ /* 0x040fe40000410000 */
[----:B------:R-:W-:-:S02]  /*6bc0*/  FMUL.FTZ R68, R49, R121 ;  /* 0x0000007931447220 */ /* 0x000fc40000410000 */
[C---:B------:R-:W-:Y:S01]  /*6bd0*/  FFMA.FTZ R120, R50.reuse, R121, R66 ;  /* 0x0000007932787223 */ /* 0x040fe20000010042 */
[----:B------:R0:W1:Y:S01]  /*6be0*/  @!P0 LDS.128 R60, [R71.X16+0xac80] ;  /* 0x00ac8000473c8984 */ /* 0x000062000000cc00 */
[----:B------:R-:W-:Y:S01]  /*6bf0*/  FFMA.FTZ R201, R50, R197, -R68 ;  /* 0x000000c532c97223 */ /* 0x000fe20000010844 */
[----:B------:R-:W-:Y:S01]  /*6c00*/  ISETP.GT.U32.AND P0, PT, R150, 0x1f, PT ;  /* 0x0000001f9600780c */ /* 0x000fe20003f04070 */
[----:B------:R-:W-:Y:S02]  /*6c10*/  FADD.FTZ R120, RZ, R120 ;  /* 0x00000078ff787221 */ /* 0x000fe40000010000 */
[----:B------:R-:W-:Y:S02]  /*6c20*/  FADD.FTZ R201, R124, R201 ;  /* 0x000000c97cc97221 */ /* 0x000fe40000010000 */
[----:B------:R-:W-:Y:S02]  /*6c30*/  FMUL.FTZ R68, R47, R120 ;  /* 0x000000782f447220 */ /* 0x000fe40000410000 */
[----:B------:R-:W-:-:S02]  /*6c40*/  FADD.FTZ R66, R26, R69 ;  /* 0x000000451a427221 */ /* 0x000fc40000010000 */
[-C--:B------:R-:W-:Y:S02]  /*6c50*/  FMUL.FTZ R69, R47, R201.reuse ;  /* 0x000000c92f457220 */ /* 0x080fe40000410000 */
[C---:B------:R-:W-:Y:S02]  /*6c60*/  FFMA.FTZ R68, R48.reuse, R201, -R68 ;  /* 0x000000c930447223 */ /* 0x040fe40000010844 */
[----:B------:R-:W-:Y:S02]  /*6c70*/  FFMA.FTZ R69, R48, R120, R69 ;  /* 0x0000007830457223 */ /* 0x000fe40000010045 */
[----:B------:R-:W-:Y:S02]  /*6c80*/  FADD.FTZ R202, R123, R68 ;  /* 0x000000447bca7221 */ /* 0x000fe40000010000 */
[----:B------:R-:W-:Y:S02]  /*6c90*/  FADD.FTZ R196, RZ, R69 ;  /* 0x00000045ffc47221 */ /* 0x000fe40000010000 */
[----:B0-----:R-:W-:-:S02]  /*6ca0*/  FMUL.FTZ R71, R45, R202 ;  /* 0x000000ca2d477220 */ /* 0x001fc40000410000 */
[-C--:B------:R-:W-:Y:S02]  /*6cb0*/  FMUL.FTZ R69, R45, R196.reuse ;  /* 0x000000c42d457220 */ /* 0x080fe40000410000 */
[C---:B------:R-:W-:Y:S02]  /*6cc0*/  FFMA.FTZ R71, R46.reuse, R196, R71 ;  /* 0x000000c42e477223 */ /* 0x040fe40000010047 */
[----:B------:R-:W-:Y:S02]  /*6cd0*/  FADD.FTZ R67, -R25, R70 ;  /* 0x0000004619437221 */ /* 0x000fe40000010100 */
[----:B------:R-:W-:Y:S02]  /*6ce0*/  FFMA.FTZ R69, R46, R202, -R69 ;  /* 0x000000ca2e457223 */ /* 0x000fe40000010845 */
[----:B------:R-:W-:Y:S01]  /*6cf0*/  FADD.FTZ R195, RZ, R71 ;  /* 0x00000047ffc37221 */ /* 0x000fe20000010000 */
[----:B------:R0:W-:Y:S01]  /*6d00*/  STS.128 [R233.X16+0x8e80], R64 ;  /* 0x008e8040e9007388 */ /* 0x0001e2000000cc00 */
[----:B------:R-:W-:-:S02]  /*6d10*/  FADD.FTZ R203, R122, R69 ;  /* 0x000000457acb7221 */ /* 0x000fc40000010000 */
[C---:B0-----:R-:W-:Y:S02]  /*6d20*/  FMUL.FTZ R64, R43.reuse, R195 ;  /* 0x000000c32b407220 */ /* 0x041fe40000410000 */
[-C--:B------:R-:W-:Y:S02]  /*6d30*/  FMUL.FTZ R65, R43, R203.reuse ;  /* 0x000000cb2b417220 */ /* 0x080fe40000410000 */
[C---:B------:R-:W-:Y:S02]  /*6d40*/  FFMA.FTZ R64, R44.reuse, R203, -R64 ;  /* 0x000000cb2c407223 */ /* 0x040fe40000010840 */
[----:B------:R-:W-:Y:S02]  /*6d50*/  FFMA.FTZ R65, R44, R195, R65 ;  /* 0x000000c32c417223 */ /* 0x000fe40000010041 */
[----:B------:R-:W-:Y:S02]  /*6d60*/  FADD.FTZ R204, R119, R64 ;  /* 0x0000004077cc7221 */ /* 0x000fe40000010000 */
[----:B------:R-:W-:-:S02]  /*6d70*/  FADD.FTZ R194, RZ, R65 ;  /* 0x00000041ffc27221 */ /* 0x000fc40000010000 */
[----:B------:R-:W-:-:S04]  /*6d80*/  FMUL.FTZ R65, R41, R204 ;  /* 0x000000cc29417220 */ /* 0x000fc80000410000 */
[CC--:B------:R-:W-:Y:S02]  /*6d90*/  FFMA.FTZ R193, R42.reuse, R194.reuse, R65 ;  /* 0x000000c22ac17223 */ /* 0x0c0fe40000010041 */
[----:B------:R-:W-:Y:S02]  /*6da0*/  FMUL.FTZ R65, R41, R194 ;  /* 0x000000c229417220 */ /* 0x000fe40000410000 */
[----:B------:R-:W-:Y:S02]  /*6db0*/  FADD.FTZ R193, RZ, R193 ;  /* 0x000000c1ffc17221 */ /* 0x000fe40000010000 */
[----:B------:R-:W-:Y:S02]  /*6dc0*/  FFMA.FTZ R65, R42, R204, -R65 ;  /* 0x000000cc2a417223 */ /* 0x000fe40000010841 */
[----:B------:R-:W-:Y:S02]  /*6dd0*/  FMUL.FTZ R64, R39, R193 ;  /* 0x000000c127407220 */ /* 0x000fe40000410000 */
[----:B------:R-:W-:-:S04]  /*6de0*/  FADD.FTZ R205, R118, R65 ;  /* 0x0000004176cd7221 */ /* 0x000fc80000010000 */
[-C--:B------:R-:W-:Y:S02]  /*6df0*/  FMUL.FTZ R65, R39, R205.reuse ;  /* 0x000000cd27417220 */ /* 0x080fe40000410000 */
[C---:B------:R-:W-:Y:S02]  /*6e00*/  FFMA.FTZ R64, R40.reuse, R205, -R64 ;  /* 0x000000cd28407223 */ /* 0x040fe40000010840 */
[----:B------:R-:W-:Y:S02]  /*6e10*/  FFMA.FTZ R65, R40, R193, R65 ;  /* 0x000000c128417223 */ /* 0x000fe40000010041 */
[----:B------:R-:W-:Y:S02]  /*6e20*/  FADD.FTZ R206, R117, R64 ;  /* 0x0000004075ce7221 */ /* 0x000fe40000010000 */
[----:B------:R-:W-:Y:S02]  /*6e30*/  FADD.FTZ R192, RZ, R65 ;  /* 0x00000041ffc07221 */ /* 0x000fe40000010000 */
        /* <DEDUP_REMOVED lines=19> */
[CC--:B------:R-:W-:Y:S02]  /*6f70*/  FFMA.FTZ R64, R32.reuse, R209.reuse, -R64 ;  /* 0x000000d120407223 */ /* 0x0c0fe40000010840 */
[----:B------:R-:W-:Y:S02]  /*6f80*/  FMUL.FTZ R65, R31, R209 ;  /* 0x000000d11f417220 */ /* 0x000fe40000410000 */
[----:B------:R-:W-:Y:S02]  /*6f90*/  FADD.FTZ R210, R113, R64 ;  /* 0x0000004071d27221 */ /* 0x000fe40000010000 */
[----:B------:R-:W-:Y:S02]  /*6fa0*/  FFMA.FTZ R65, R32, R189, R65 ;  /* 0x000000bd20417223 */ /* 0x000fe40000010041 */
[----:B------:R-:W-:Y:S02]  /*6fb0*/  FMUL.FTZ R64, R29, R210 ;  /* 0x000000d21d407220 */ /* 0x000fe40000410000 */
[----:B------:R-:W-:-:S04]  /*6fc0*/  FADD.FTZ R211, RZ, R65 ;  /* 0x00000041ffd37221 */ /* 0x000fc80000010000 */
        /* <DEDUP_REMOVED lines=9> */
[----:B------:R-:W-:Y:S01]  /*7060*/  FFMA.FTZ R216, R28, R212, R65 ;  /* 0x000000d41cd87223 */ /* 0x000fe20000010041 */
[----:B------:R-:W-:Y:S06]  /*7070*/  BAR.SYNC.DEFER_BLOCKING 0x0 ;  /* 0x0000000000007b1d */ /* 0x000fec0000010000 */
[----:B------:R-:W-:Y:S05]  /*7080*/  @P0 BRA `(.L_x_342) ;  /* 0x00000e1000000947 */ /* 0x000fea0003800000 */
[----:B-1----:R-:W-:-:S05]  /*7090*/  IMAD R73, R150, 0x50, RZ ;  /* 0x0000005096497824 */ /* 0x002fca00078e02ff */
[----:B------:R-:W-:Y:S04]  /*70a0*/  LDS.128 R64, [R73+0x8ea0] ;  /* 0x008ea00049407984 */ /* 0x000fe80000000c00 */
[----:B------:R-:W0:Y:S02]  /*70b0*/  LDS.128 R68, [R73+0x8eb0] ;  /* 0x008eb00049447984 */ /* 0x000e240000000c00 */
[----:B0-----:R-:W-:-:S04]  /*70c0*/  FMUL.FTZ R72, R65, R69 ;  /* 0x0000004541487220 */ /* 0x001fc80000410000 */
[-C--:B------:R-:W-:Y:S02]  /*70d0*/  FFMA.FTZ R72, R64, R68.reuse, -R72 ;  /* 0x0000004440487223 */ /* 0x080fe40000010848 */
[----:B------:R-:W-:-:S04]  /*70e0*/  FMUL.FTZ R68, R65, R68 ;  /* 0x0000004441447220 */ /* 0x000fc80000410000 */
[C---:B------:R-:W-:Y:S02]  /*70f0*/  FFMA.FTZ R69, R64.reuse, R69, R68 ;  /* 0x0000004540457223 */ /* 0x040fe40000010044 */
[CC--:B------:R-:W-:Y:S02]  /*7100*/  FMUL.FTZ R68, R65.reuse, R71.reuse ;  /* 0x0000004741447220 */ /* 0x0c0fe40000410000 */
[-C--:B------:R-:W-:Y:S02]  /*7110*/  FMUL.FTZ R65, R65, R70.reuse ;  /* 0x0000004641417220 */ /* 0x080fe40000410000 */
[C---:B------:R-:W-:Y:S02]  /*7120*/  FFMA.FTZ R68, R64.reuse, R70, -R68 ;  /* 0x0000004640447223 */ /* 0x040fe40000010844 */
[----:B------:R-:W-:Y:S02]  /*7130*/  FFMA.FTZ R71, R64, R71, R65 ;  /* 0x0000004740477223 */ /* 0x000fe40000010041 */
[----:B------:R-:W-:-:S02]  /*7140*/  FADD.FTZ R70, R66, R68 ;  /* 0x0000004442467221 */ /* 0x000fc40000010000 */
[----:B------:R-:W-:Y:S02]  /*7150*/  FADD.FTZ R71, R67, R71 ;  /* 0x0000004743477221 */ /* 0x000fe40000010000 */
        /* <DEDUP_REMOVED lines=16> */
[C---:B------:R-:W-:Y:S02]  /*7260*/  FMUL.FTZ R68, R65.reuse, R72 ;  /* 0x0000004841447220 */ /* 0x040fe40000410000 */
[-C--:B------:R-:W-:Y:S01]  /*7270*/  FMUL.FTZ R65, R65, R70.reuse ;  /* 0x0000004641417220 */ /* 0x080fe20000410000 */
[----:B------:R-:W-:Y:S01]  /*7280*/  MOV R74, R69 ;  /* 0x00000045004a7202 */ /* 0x000fe20000000f00 */
[C---:B------:R-:W-:Y:S02]  /*7290*/  FFMA.FTZ R68, R64.reuse, R70, -R68 ;  /* 0x0000004640447223 */ /* 0x040fe40000010844 */
[----:B------:R-:W-:Y:S01]  /*72a0*/  FFMA.FTZ R65, R64, R72, R65 ;  /* 0x0000004840417223 */ /* 0x000fe20000010041 */
[----:B------:R-:W-:Y:S01]  /*72b0*/  LOP3.LUT R64, R150, 0x1f, RZ, 0xc0, !PT ;  /* 0x0000001f96407812 */ /* 0x000fe200078ec0ff */
[----:B------:R-:W-:-:S02]  /*72c0*/  FADD.FTZ R68, R66, R68 ;  /* 0x0000004442447221 */ /* 0x000fc40000010000 */
[----:B------:R-:W-:Y:S01]  /*72d0*/  FADD.FTZ R70, R67, R65 ;  /* 0x0000004143467221 */ /* 0x000fe20000010000 */
[----:B------:R-:W-:-:S04]  /*72e0*/  ISETP.NE.AND P0, PT, R64, 0x1f, PT ;  /* 0x0000001f4000780c */ /* 0x000fc80003f05270 */
[----:B------:R-:W-:Y:S01]  /*72f0*/  MOV R72, R70 ;  /* 0x0000004600487202 */ /* 0x000fe20000000f00 */
[----:B------:R-:W-:Y:S06]  /*7300*/  BRA.DIV ~URZ, `(.L_x_343) ;  /* 0x000078527f007947 */ /* 0x000fec000b800000 */
[----:B------:R0:W1:Y:S02]  /*7310*/  SHFL.DOWN PT, R67, R71, 0x1, 0x1f ;  /* 0x08201f0047437f89 */ /* 0x00006400000e0000 */
.L_x_445:
[----:B------:R-:W-:Y:S05]  /*7320*/  BRA.DIV ~URZ, `(.L_x_344) ;  /* 0x000078b27f007947 */ /* 0x000fea000b800000 */
[----:B------:R-:W2:Y:S04]  /*7330*/  SHFL.DOWN PT, R69, R69, 0x1, 0x1f ;  /* 0x08201f0045457f89 */ /* 0x000ea800000e0000 */
[----:B------:R3:W4:Y:S04]  /*7340*/  SHFL.DOWN PT, R73, R68, 0x1, 0x1f ;  /* 0x08201f0044497f89 */ /* 0x00072800000e0000 */
[----:B------:R3:W0:Y:S02]  /*7350*/  SHFL.DOWN PT, R64, R70, 0x1, 0x1f ;  /* 0x08201f0046407f89 */ /* 0x00062400000e0000 */
.L_x_446:
[----:B------:R-:W-:Y:S01]  /*7360*/  BSSY B1, `(.L_x_345) ;  /* 0x000000d000017945 */ /* 0x000fe20003800000 */
[----:B------:R-:W-:Y:S05]  /*7370*/  @!P0 BRA `(.L_x_346) ;  /* 0x000000b000008947 */ /* 0x000fea0003800000 */
[----:B0-----:R-:W-:-:S04]  /*7380*/  FMUL.FTZ R65, R74, R64 ;  /* 0x000000404a417220 */ /* 0x001fc80000410000 */
[CC--:B----4-:R-:W-:Y:S02]  /*7390*/  FFMA.FTZ R65, R71.reuse, R73.reuse, -R65 ;  /* 0x0000004947417223 */ /* 0x0d0fe40000010841 */
[----:B------:R-:W-:Y:S02]  /*73a0*/  FMUL.FTZ R73, R74, R73 ;  /* 0x000000494a497220 */ /* 0x000fe40000410000 */
[----:B---3--:R-:W-:Y:S02]  /*73b0*/  FADD.FTZ R68, R68, R65 ;  /* 0x0000004144447221 */ /* 0x008fe40000010000 */
[----:B------:R-:W-:Y:S02]  /*73c0*/  FFMA.FTZ R73, R71, R64, R73 ;  /* 0x0000004047497223 */ /* 0x000fe40000010049 */
[C---:B--2---:R-:W-:Y:S02]  /*73d0*/  FMUL.FTZ R64, R74.reuse, R69 ;  /* 0x000000454a407220 */ /* 0x044fe40000410000 */
[----:B-1----:R-:W-:-:S02]  /*73e0*/  FMUL.FTZ R74, R74, R67 ;  /* 0x000000434a4a7220 */ /* 0x002fc40000410000 */
[C---:B------:R-:W-:Y:S02]  /*73f0*/  FFMA.FTZ R64, R71.reuse, R67, -R64 ;  /* 0x0000004347407223 */ /* 0x040fe40000010840 */
[----:B------:R-:W-:Y:S02]  /*7400*/  FFMA.FTZ R74, R71, R69, R74 ;  /* 0x00000045474a7223 */ /* 0x000fe4000001004a */
[----:B------:R-:W-:Y:S01]  /*7410*/  FADD.FTZ R72, R72, R73 ;  /* 0x0000004948487221 */ /* 0x000fe20000010000 */
[----:B------:R-:W-:Y:S02]  /*7420*/  MOV R71, R64 ;  /* 0x0000004000477202 */ /* 0x000fe40000000f00 */
.L_x_346:
[----:B------:R-:W-:Y:S05]  /*7430*/  BSYNC B1 ;  /* 0x0000000000017941 */ /* 0x000fea0003800000 */
.L_x_345:
[----:B0-----:R-:W-:-:S04]  /*7440*/  LOP3.LUT R64, R150, 0x1f, RZ, 0xc0, !PT ;  /* 0x0000001f96407812 */ /* 0x001fc800078ec0ff */
[----:B------:R-:W-:Y:S01]  /*7450*/  ISETP.GT.U32.AND P0, PT, R64, 0x1d, PT ;  /* 0x0000001d4000780c */ /* 0x000fe20003f04070 */
[----:B------:R-:W-:Y:S05]  /*7460*/  BRA.DIV ~URZ, `(.L_x_347) ;  /* 0x000078d27f007947 */ /* 0x000fea000b800000 */
[----:B-1----:R0:W1:Y:S04]  /*7470*/  SHFL.DOWN PT, R67, R71, 0x2, 0x1f ;  /* 0x08401f0047437f89 */ /* 0x00206800000e0000 */
[----:B--2---:R0:W2:Y:S04]  /*7480*/  SHFL.DOWN PT, R69, R74, 0x2, 0x1f ;  /* 0x08401f004a457f89 */ /* 0x0040a800000e0000 */
[----:B---3--:R0:W3:Y:S04]  /*7490*/  SHFL.DOWN PT, R70, R68, 0x2, 0x1f ;  /* 0x08401f0044467f89 */ /* 0x0080e800000e0000 */
[----:B------:R0:W4:Y:S02]  /*74a0*/  SHFL.DOWN PT, R64, R72, 0x2, 0x1f ;  /* 0x08401f0048407f89 */ /* 0x00012400000e0000 */
.L_x_447:
[----:B------:R-:W-:Y:S01]  /*74b0*/  BSSY B1, `(.L_x_348) ;  /* 0x000000d000017945 */ /* 0x000fe20003800000 */
[----:B------:R-:W-:Y:S05]  /*74c0*/  @P0 BRA `(.L_x_349) ;  /* 0x000000b000000947 */ /* 0x000fea0003800000 */
[----:B----4-:R-:W-:-:S04]  /*74d0*/  FMUL.FTZ R65, R74, R64 ;  /* 0x000000404a417220 */ /* 0x010fc80000410000 */
[CC--:B---3--:R-:W-:Y:S02]  /*74e0*/  FFMA.FTZ R65, R71.reuse, R70.reuse, -R65 ;  /* 0x0000004647417223 */ /* 0x0c8fe40000010841 */
[----:B------:R-:W-:Y:S02]  /*74f0*/  FMUL.FTZ R70, R74, R70 ;  /* 0x000000464a467220 */ /* 0x000fe40000410000 */
[----:B0-----:R-:W-:Y:S02]  /*7500*/  FADD.FTZ R68, R68, R65 ;  /* 0x0000004144447221 */ /* 0x001fe40000010000 */
[----:B------:R-:W-:Y:S02]  /*7510*/  FFMA.FTZ R70, R71, R64, R70 ;  /* 0x0000004047467223 */ /* 0x000fe40000010046 */
[C---:B--2---:R-:W-:Y:S02]  /*7520*/  FMUL.FTZ R64, R74.reuse, R69 ;  /* 0x000000454a407220 */ /* 0x044fe40000410000 */
[----:B-1----:R-:W-:-:S02]  /*7530*/  FMUL.FTZ R74, R74, R67 ;  /* 0x000000434a4a7220 */ /* 0x002fc40000410000 */
[C---:B------:R-:W-:Y:S02]  /*7540*/  FFMA.FTZ R64, R71.reuse, R67, -R64 ;  /* 0x0000004347407223 */ /* 0x040fe40000010840 */
[----:B------:R-:W-:Y:S02]  /*7550*/  FFMA.FTZ R74, R71, R69, R74 ;  /* 0x00000045474a7223 */ /* 0x000fe4000001004a */
[----:B------:R-:W-:Y:S01]  /*7560*/  FADD.FTZ R72, R72, R70 ;  /* 0x0000004648487221 */ /* 0x000fe20000010000 */
[----:B------:R-:W-:Y:S02]  /*7570*/  MOV R71, R64 ;  /* 0x0000004000477202 */ /* 0x000fe40000000f00 */
.L_x_349:
[----:B------:R-:W-:Y:S05]  /*7580*/  BSYNC B1 ;  /* 0x0000000000017941 */ /* 0x000fea0003800000 */
.L_x_348:
[----:B----4-:R-:W-:-:S04]  /*7590*/  LOP3.LUT R64, R150, 0x1f, RZ, 0xc0, !PT ;  /* 0x0000001f96407812 */ /* 0x010fc800078ec0ff */
[----:B------:R-:W-:Y:S01]  /*75a0*/  ISETP.GT.U32.AND P0, PT, R64, 0x1b, PT ;  /* 0x0000001b4000780c */ /* 0x000fe20003f04070 */
[----:B------:R-:W-:Y:S10]  /*75b0*/  BRA.DIV ~URZ, `(.L_x_350) ;  /* 0x000079527f007947 */ /* 0x000ff4000b800000 */
[----:B-1----:R1:W4:Y:S02]  /*75c0*/  SHFL.DOWN PT, R67, R71, 0x4, 0x1f ;  /* 0x08801f0047437f89 */ /* 0x00232400000e0000 */
.L_x_448:
[----:B------:R-:W-:Y:S05]  /*75d0*/  BRA.DIV ~URZ, `(.L_x_351) ;  /* 0x000079b27f007947 */ /* 0x000fea000b800000 */
[----:B--2---:R2:W0:Y:S04]  /*75e0*/  SHFL.DOWN PT, R69, R74, 0x4, 0x1f ;  /* 0x08801f004a457f89 */ /* 0x00442800000e0000 */
[----:B---3--:R2:W3:Y:S04]  /*75f0*/  SHFL.DOWN PT, R70, R68, 0x4, 0x1f ;  /* 0x08801f0044467f89 */ /* 0x0084e800000e0000 */
[----:B------:R2:W1:Y:S02]  /*7600*/  SHFL.DOWN PT, R64, R72, 0x4, 0x1f ;  /* 0x08801f0048407f89 */ /* 0x00046400000e0000 */
.L_x_449:
[----:B------:R-:W-:Y:S01]  /*7610*/  BSSY B1, `(.L_x_352) ;  /* 0x000000d000017945 */ /* 0x000fe20003800000 */
[----:B------:R-:W-:Y:S05]  /*7620*/  @P0 BRA `(.L_x_353) ;  /* 0x000000b000000947 */ /* 0x000fea0003800000 */
[----:B-1----:R-:W-:-:S04]  /*7630*/  FMUL.FTZ R65, R74, R64 ;  /* 0x000000404a417220 */ /* 0x002fc80000410000 */
[CC--:B---3--:R-:W-:Y:S02]  /*7640*/  FFMA.FTZ R65, R71.reuse, R70.reuse, -R65 ;  /* 0x0000004647417223 */ /* 0x0c8fe40000010841 */
[----:B------:R-:W-:Y:S02]  /*7650*/  FMUL.FTZ R70, R74, R70 ;  /* 0x000000464a467220 */ /* 0x000fe40000410000 */
[----:B0-2---:R-:W-:Y:S02]  /*7660*/  FADD.FTZ R68, R68, R65 ;  /* 0x0000004144447221 */ /* 0x005fe40000010000 */
[----:B------:R-:W-:Y:S02]  /*7670*/  FFMA.FTZ R70, R71, R64, R70 ;  /* 0x0000004047467223 */ /* 0x000fe40000010046 */
[C---:B------:R-:W-:Y:S02]  /*7680*/  FMUL.FTZ R64, R74.reuse, R69 ;  /* 0x000000454a407220 */ /* 0x040fe40000410000 */
[----:B----4-:R-:W-:-:S02]  /*7690*/  FMUL.FTZ R74, R74, R67 ;  /* 0x000000434a4a7220 */ /* 0x010fc40000410000 */
[C---:B------:R-:W-:Y:S02]  /*76a0*/  FFMA.FTZ R64, R71.reuse, R67, -R64 ;  /* 0x0000004347407223 */ /* 0x040fe40000010840 */
[----:B------:R-:W-:Y:S02]  /*76b0*/  FFMA.FTZ R74, R71, R69, R74 ;  /* 0x00000045474a7223 */ /* 0x000fe4000001004a */
[----:B------:R-:W-:Y:S01]  /*76c0*/  FADD.FTZ R72, R72, R70 ;  /* 0x0000004648487221 */ /* 0x000fe20000010000 */
[----:B------:R-:W-:Y:S02]  /*76d0*/  MOV R71, R64 ;  /* 0x0000004000477202 */ /* 0x000fe40000000f00 */
.L_x_353:
[----:B------:R-:W-:Y:S05]  /*76e0*/  BSYNC B1 ;  /* 0x0000000000017941 */ /* 0x000fea0003800000 */
.L_x_352:
[----:B-1----:R-:W-:-:S04]  /*76f0*/  LOP3.LUT R64, R150, 0x1f, RZ, 0xc0, !PT ;  /* 0x0000001f96407812 */ /* 0x002fc800078ec0ff */
[----:B------:R-:W-:Y:S01]  /*7700*/  ISETP.GT.U32.AND P0, PT, R64, 0x17, PT ;  /* 0x000000174000780c */ /* 0x000fe20003f04070 */
[----:B------:R-:W-:Y:S05]  /*7710*/  BRA.DIV ~URZ, `(.L_x_354) ;  /* 0x000079d27f007947 */ /* 0x000fea000b800000 */
[----:B----4-:R1:W4:Y:S04]  /*7720*/  SHFL.DOWN PT, R67, R71, 0x8, 0x1f ;  /* 0x09001f0047437f89 */ /* 0x01032800000e0000 */
[----:B0-----:R1:W0:Y:S04]  /*7730*/  SHFL.DOWN PT, R69, R74, 0x8, 0x1f ;  /* 0x09001f004a457f89 */ /* 0x00122800000e0000 */
[----:B---3--:R1:W3:Y:S04]  /*7740*/  SHFL.DOWN PT, R70, R68, 0x8, 0x1f ;  /* 0x09001f0044467f89 */ /* 0x0082e800000e0000 */
[----:B------:R1:W2:Y:S02]  /*7750*/  SHFL.DOWN PT, R64, R72, 0x8, 0x1f ;  /* 0x09001f0048407f89 */ /* 0x0002a400000e0000 */
.L_x_450:
[----:B------:R-:W-:Y:S01]  /*7760*/  BSSY B1, `(.L_x_355) ;  /* 0x000000d000017945 */ /* 0x000fe20003800000 */
[----:B------:R-:W-:Y:S05]  /*7770*/  @P0 BRA `(.L_x_356) ;  /* 0x000000b000000947 */ /* 0x000fea0003800000 */
[----:B--2---:R-:W-:-:S04]  /*7780*/  FMUL.FTZ R65, R74, R64 ;  /* 0x000000404a417220 */ /* 0x004fc80000410000 */
[CC--:B---3--:R-:W-:Y:S02]  /*7790*/  FFMA.FTZ R65, R71.reuse, R70.reuse, -R65 ;  /* 0x0000004647417223 */ /* 0x0c8fe40000010841 */
[----:B------:R-:W-:Y:S02]  /*77a0*/  FMUL.FTZ R70, R74, R70 ;  /* 0x000000464a467220 */ /* 0x000fe40000410000 */
[----:B-1----:R-:W-:Y:S02]  /*77b0*/  FADD.FTZ R68, R68, R65 ;  /* 0x0000004144447221 */ /* 0x002fe40000010000 */
[----:B------:R-:W-:Y:S02]  /*77c0*/  FFMA.FTZ R70, R71, R64, R70 ;  /* 0x0000004047467223 */ /* 0x000fe40000010046 */
[C---:B0-----:R-:W-:Y:S02]  /*77d0*/  FMUL.FTZ R64, R74.reuse, R69 ;  /* 0x000000454a407220 */ /* 0x041fe40000410000 */
[----:B----4-:R-:W-:-:S02]  /*77e0*/  FMUL.FTZ R74, R74, R67 ;  /* 0x000000434a4a7220 */ /* 0x010fc40000410000 */
[C---:B------:R-:W-:Y:S02]  /*77f0*/  FFMA.FTZ R64, R71.reuse, R67, -R64 ;  /* 0x0000004347407223 */ /* 0x040fe40000010840 */
[----:B------:R-:W-:Y:S02]  /*7800*/  FFMA.FTZ R74, R71, R69, R74 ;  /* 0x00000045474a7223 */ /* 0x000fe4000001004a */
[----:B------:R-:W-:Y:S01]  /*7810*/  FADD.FTZ R72, R72, R70 ;  /* 0x0000004648487221 */ /* 0x000fe20000010000 */
[----:B------:R-:W-:Y:S02]  /*7820*/  MOV R71, R64 ;  /* 0x0000004000477202 */ /* 0x000fe40000000f00 */
.L_x_356:
[----:B------:R-:W-:Y:S05]  /*7830*/  BSYNC B1 ;  /* 0x0000000000017941 */ /* 0x000fea0003800000 */
.L_x_355:
[----:B--2---:R-:W-:-:S04]  /*7840*/  LOP3.LUT R64, R150, 0x1f, RZ, 0xc0, !PT ;  /* 0x0000001f96407812 */ /* 0x004fc800078ec0ff */
[----:B------:R-:W-:Y:S01]  /*7850*/  ISETP.GT.U32.AND P0, PT, R64, 0xf, PT ;  /* 0x0000000f4000780c */ /* 0x000fe20003f04070 */
[----:B------:R-:W-:Y:S10]  /*7860*/  BRA.DIV ~URZ, `(.L_x_357) ;  /* 0x00007a527f007947 */ /* 0x000ff4000b800000 */
[----:B----4-:R2:W4:Y:S02]  /*7870*/  SHFL.DOWN PT, R67, R71, 0x10, 0x1f ;  /* 0x0a001f0047437f89 */ /* 0x01052400000e0000 */
.L_x_451:
[----:B------:R-:W-:Y:S05]  /*7880*/  BRA.DIV ~URZ, `(.L_x_358) ;  /* 0x00007ab27f007947 */ /* 0x000fea000b800000 */
[----:B0-----:R0:W1:Y:S04]  /*7890*/  SHFL.DOWN PT, R69, R74, 0x10, 0x1f ;  /* 0x0a001f004a457f89 */ /* 0x00106800000e0000 */
[----:B---3--:R0:W3:Y:S04]  /*78a0*/  SHFL.DOWN PT, R70, R68, 0x10, 0x1f ;  /* 0x0a001f0044467f89 */ /* 0x0080e800000e0000 */
[----:B------:R0:W2:Y:S02]  /*78b0*/  SHFL.DOWN PT, R64, R72, 0x10, 0x1f ;  /* 0x0a001f0048407f89 */ /* 0x0000a400000e0000 */
.L_x_452:
[----:B------:R-:W-:Y:S01]  /*78c0*/  BSSY B1, `(.L_x_359) ;  /* 0x000000d000017945 */ /* 0x000fe20003800000 */
[----:B------:R-:W-:Y:S05]  /*78d0*/  @P0 BRA `(.L_x_360) ;  /* 0x000000b000000947 */ /* 0x000fea0003800000 */
[----:B--2---:R-:W-:-:S04]  /*78e0*/  FMUL.FTZ R65, R74, R64 ;  /* 0x000000404a417220 */ /* 0x004fc80000410000 */
[CC--:B---3--:R-:W-:Y:S02]  /*78f0*/  FFMA.FTZ R65, R71.reuse, R70.reuse, -R65 ;  /* 0x0000004647417223 */ /* 0x0c8fe40000010841 */
[----:B------:R-:W-:Y:S02]  /*7900*/  FMUL.FTZ R70, R74, R70 ;  /* 0x000000464a467220 */ /* 0x000fe40000410000 */
[----:B01----:R-:W-:Y:S02]  /*7910*/  FADD.FTZ R68, R68, R65 ;  /* 0x0000004144447221 */ /* 0x003fe40000010000 */
[----:B------:R-:W-:Y:S02]  /*7920*/  FFMA.FTZ R70, R71, R64, R70 ;  /* 0x0000004047467223 */ /* 0x000fe40000010046 */
[C---:B------:R-:W-:Y:S02]  /*7930*/  FMUL.FTZ R64, R74.reuse, R69 ;  /* 0x000000454a407220 */ /* 0x040fe40000410000 */
[----:B----4-:R-:W-:-:S02]  /*7940*/  FMUL.FTZ R74, R74, R67 ;  /* 0x000000434a4a7220 */ /* 0x010fc40000410000 */
[C---:B------:R-:W-:Y:S02]  /*7950*/  FFMA.FTZ R64, R71.reuse, R67, -R64 ;  /* 0x0000004347407223 */ /* 0x040fe40000010840 */
[----:B------:R-:W-:Y:S02]  /*7960*/  FFMA.FTZ R74, R71, R69, R74 ;  /* 0x00000045474a7223 */ /* 0x000fe4000001004a */
[----:B------:R-:W-:Y:S01]  /*7970*/  FADD.FTZ R72, R72, R70 ;  /* 0x0000004648487221 */ /* 0x000fe20000010000 */
[----:B------:R-:W-:Y:S02]  /*7980*/  MOV R71, R64 ;  /* 0x0000004000477202 */ /* 0x000fe40000000f00 */
.L_x_360:
[----:B------:R-:W-:Y:S05]  /*7990*/  BSYNC B1 ;  /* 0x0000000000017941 */ /* 0x000fea0003800000 */
.L_x_359:
[----:B------:R-:W-:Y:S05]  /*79a0*/  BRA.DIV ~URZ, `(.L_x_361) ;  /* 0x00007af27f007947 */ /* 0x000fea000b800000 */
[----:B--2---:R-:W2:Y:S04]  /*79b0*/  SHFL.IDX PT, R64, R74, RZ, 0x1f ;  /* 0x00001fff4a407589 */ /* 0x004ea800000e0000 */
[----:B---3--:R-:W3:Y:S04]  /*79c0*/  SHFL.IDX PT, R70, R71, RZ, 0x1f ;  /* 0x00001fff47467589 */ /* 0x008ee800000e0000 */
[----:B-1----:R-:W1:Y:S04]  /*79d0*/  SHFL.IDX PT, R69, R68, RZ, 0x1f ;  /* 0x00001fff44457589 */ /* 0x002e6800000e0000 */
[----:B----4-:R-:W4:Y:S04]  /*79e0*/  SHFL.IDX PT, R67, R72, RZ, 0x1f ;  /* 0x00001fff48437589 */ /* 0x010f2800000e0000 */
[----:B------:R-:W0:Y:S04]  /*79f0*/  SHFL.IDX PT, R73, R62, RZ, 0x1f ;  /* 0x00001fff3e497589 */ /* 0x000e2800000e0000 */
[----:B------:R-:W0:Y:S04]  /*7a00*/  SHFL.IDX PT, R75, R63, RZ, 0x1f ;  /* 0x00001fff3f4b7589 */ /* 0x000e2800000e0000 */
[----:B------:R-:W0:Y:S01]  /*7a10*/  SHFL.DOWN PT, R71, R71, 0x1, 0x1f ;  /* 0x08201f0047477f89 */ /* 0x000e2200000e0000 */
[----:B--2---:R-:W-:-:S02]  /*7a20*/  FMUL.FTZ R76, R63, R64 ;  /* 0x000000403f4c7220 */ /* 0x004fc40000410000 */
[----:B------:R-:W-:Y:S01]  /*7a30*/  FMUL.FTZ R77, R62, R64 ;  /* 0x000000403e4d7220 */ /* 0x000fe20000410000 */
[----:B0-----:R-:W0:Y:S01]  /*7a40*/  SHFL.DOWN PT, R74, R74, 0x1, 0x1f ;  /* 0x08201f004a4a7f89 */ /* 0x001e2200000e0000 */
[C---:B---3--:R-:W-:Y:S02]  /*7a50*/  FMUL.FTZ R79, R60.reuse, R70 ;  /* 0x000000463c4f7220 */ /* 0x048fe40000410000 */
[----:B------:R-:W-:Y:S01]  /*7a60*/  FMUL.FTZ R78, R60, R64 ;  /* 0x000000403c4e7220 */ /* 0x000fe20000410000 */
[----:B------:R-:W2:Y:S01]  /*7a70*/  SHFL.DOWN PT, R68, R68, 0x1, 0x1f ;  /* 0x08201f0044447f89 */ /* 0x000ea200000e0000 */
[-C--:B------:R-:W-:Y:S02]  /*7a80*/  FFMA.FTZ R76, R62, R70.reuse, -R76 ;  /* 0x000000463e4c7223 */ /* 0x080fe4000001084c */
[----:B------:R-:W-:Y:S01]  /*7a90*/  FFMA.FTZ R77, R63, R70, R77 ;  /* 0x000000463f4d7223 */ /* 0x000fe2000001004d */
[----:B------:R-:W3:Y:S04]  /*7aa0*/  SHFL.DOWN PT, R72, R72, 0x1, 0x1f ;  /* 0x08201f0048487f89 */ /* 0x000ee800000e0000 */
[----:B------:R-:W0:Y:S04]  /*7ab0*/  SHFL.IDX PT, R246, R61, RZ, 0x1f ;  /* 0x00001fff3df67589 */ /* 0x000e2800000e0000 */
[----:B------:R5:W0:Y:S02]  /*7ac0*/  SHFL.IDX PT, R247, R60, RZ, 0x1f ;  /* 0x00001fff3cf77589 */ /* 0x000a2400000e0000 */
[----:B-----5:R-:W-:-:S02]  /*7ad0*/  FMUL.FTZ R60, R61, R64 ;  /* 0x000000403d3c7220 */ /* 0x020fc40000410000 */
.L_x_453:
[----:B-1--4-:R-:W-:Y:S01]  /*7ae0*/  ISETP.NE.AND P0, PT, R150, 0x1f, PT ;  /* 0x0000001f9600780c */ /* 0x012fe20003f05270 */
[----:B------:R-:W-:Y:S01]  /*7af0*/  BSSY B1, `(.L_x_362) ;  /* 0x0000014000017945 */ /* 0x000fe20003800000 */
[----:B------:R-:W-:Y:S01]  /*7b00*/  FADD.FTZ R63, R77, R67 ;  /* 0x000000434d3f7221 */ /* 0x000fe20000010000 */
[----:B0-----:R-:W-:Y:S01]  /*7b10*/  MOV R64, R247 ;  /* 0x000000f700407202 */ /* 0x001fe20000000f00 */
[----:B------:R-:W-:Y:S01]  /*7b20*/  FFMA.FTZ R61, R61, R70, R78 ;  /* 0x000000463d3d7223 */ /* 0x000fe2000001004e */
[----:B------:R-:W-:Y:S01]  /*7b30*/  MOV R65, R246 ;  /* 0x000000f600417202 */ /* 0x000fe20000000f00 */
[----:B------:R-:W-:Y:S01]  /*7b40*/  FADD.FTZ R60, -R60, R79 ;  /* 0x0000004f3c3c7221 */ /* 0x000fe20000010100 */
[----:B------:R-:W-:Y:S01]  /*7b50*/  MOV R66, R73 ;  /* 0x0000004900427202 */ /* 0x000fe20000000f00 */
[----:B------:R-:W-:Y:S01]  /*7b60*/  FADD.FTZ R62, R76, R69 ;  /* 0x000000454c3e7221 */ /* 0x000fe20000010000 */
[----:B------:R-:W-:-:S04]  /*7b70*/  MOV R67, R75 ;  /* 0x0000004b00437202 */ /* 0x000fc80000000f00 */
[----:B------:R-:W-:Y:S05]  /*7b80*/  @!P0 BRA `(.L_x_363) ;  /* 0x000000a000008947 */ /* 0x000fea0003800000 */
[----:B------:R-:W-:-:S04]  /*7b90*/  FMUL.FTZ R69, R67, R74 ;  /* 0x0000004a43457220 */ /* 0x000fc80000410000 */
[C---:B------:R-:W-:Y:S02]  /*7ba0*/  FFMA.FTZ R69, R66.reuse, R71, -R69 ;  /* 0x0000004742457223 */ /* 0x040fe40000010845 */
[----:B------:R-:W-:-:S04]  /*7bb0*/  FMUL.FTZ R66, R66, R74 ;  /* 0x0000004a42427220 */ /* 0x000fc80000410000 */
[-C--:B------:R-:W-:Y:S02]  /*7bc0*/  FFMA.FTZ R67, R67, R71.reuse, R66 ;  /* 0x0000004743437223 */ /* 0x080fe40000010042 */
[CC--:B------:R-:W-:Y:S02]  /*7bd0*/  FMUL.FTZ R66, R65.reuse, R74.reuse ;  /* 0x0000004a41427220 */ /* 0x0c0fe40000410000 */
[C---:B------:R-:W-:Y:S02]  /*7be0*/  FMUL.FTZ R74, R64.reuse, R74 ;  /* 0x0000004a404a7220 */ /* 0x040fe40000410000 */
[-C--:B------:R-:W-:Y:S02]  /*7bf0*/  FFMA.FTZ R64, R64, R71.reuse, -R66 ;  /* 0x0000004740407223 */ /* 0x080fe40000010842 */
[----:B------:R-:W-:Y:S02]  /*7c00*/  FFMA.FTZ R65, R65, R71, R74 ;  /* 0x0000004741417223 */ /* 0x000fe4000001004a */
[----:B--2---:R-:W-:-:S02]  /*7c10*/  FADD.FTZ R66, R69, R68 ;  /* 0x0000004445427221 */ /* 0x004fc40000010000 */
[----:B---3--:R-:W-:Y:S02]  /*7c20*/  FADD.FTZ R67, R67, R72 ;  /* 0x0000004843437221 */ /* 0x008fe40000010000 */
.L_x_363:
[----:B------:R-:W-:Y:S05]  /*7c30*/  BSYNC B1 ;  /* 0x0000000000017941 */ /* 0x000fea0003800000 */
.L_x_362:
[----:B------:R-:W-:-:S05]  /*7c40*/  IMAD R246, R150, 0x50, RZ ;  /* 0x0000005096f67824 */ /* 0x000fca00078e02ff */
[----:B---3--:R-:W0:Y:S02]  /*7c50*/  LDS.128 R72, [R246+0x8eb0] ;  /* 0x008eb000f6487984 */ /* 0x008e240000000c00 */
[C---:B0-----:R-:W-:Y:S02]  /*7c60*/  FMUL.FTZ R70, R73.reuse, R67 ;  /* 0x0000004349467220 */ /* 0x041fe40000410000 */
[C---:B------:R-:W-:Y:S02]  /*7c70*/  FMUL.FTZ R71, R73.reuse, R66 ;  /* 0x0000004249477220 */ /* 0x040fe40000410000 */
[C---:B--2---:R-:W-:Y:S02]  /*7c80*/  FMUL.FTZ R68, R73.reuse, R65 ;  /* 0x0000004149447220 */ /* 0x044fe40000410000 */
[----:B------:R-:W-:Y:S02]  /*7c90*/  FMUL.FTZ R69, R73, R64 ;  /* 0x0000004049457220 */ /* 0x000fe40000410000 */
[----:B------:R-:W-:-:S02]  /*7ca0*/  FFMA.FTZ R70, R72, R66, -R70 ;  /* 0x0000004248467223 */ /* 0x000fc40000010846 */
[C---:B------:R-:W-:Y:S02]  /*7cb0*/  FFMA.FTZ R71, R72.reuse, R67, R71 ;  /* 0x0000004348477223 */ /* 0x040fe40000010047 */
[C---:B------:R-:W-:Y:S02]  /*7cc0*/  FFMA.FTZ R68, R72.reuse, R64, -R68 ;  /* 0x0000004048447223 */ /* 0x040fe40000010844 */
[----:B------:R-:W-:Y:S02]  /*7cd0*/  FFMA.FTZ R69, R72, R65, R69 ;  /* 0x0000004148457223 */ /* 0x000fe40000010045 */
[----:B------:R-:W-:Y:S02]  /*7ce0*/  FADD.FTZ R70, R74, R70 ;  /* 0x000000464a467221 */ /* 0x000fe40000010000 */
[----:B------:R-:W-:Y:S02]  /*7cf0*/  FADD.FTZ R71, R75, R71 ;  /* 0x000000474b477221 */ /* 0x000fe40000010000 */
[----:B------:R-:W0:Y:S04]  /*7d00*/  LDS.128 R72, [R246+0x8ea0] ;  /* 0x008ea000f6487984 */ /* 0x000e280000000c00 */
[----:B------:R-:W-:Y:S01]  /*7d10*/  STS.128 [R246+0x8ea0], R68 ;  /* 0x008ea044f6007388 */ /* 0x000fe20000000c00 */
[----:B0-----:R-:W-:-:S02]  /*7d20*/  FMUL.FTZ R76, R73, R71 ;  /* 0x00000047494c7220 */ /* 0x001fc40000410000 */
[CC--:B------:R-:W-:Y:S02]  /*7d30*/  FMUL.FTZ R79, R73.reuse, R70.reuse ;  /* 0x00000046494f7220 */ /* 0x0c0fe40000410000 */
[----:B------:R-:W-:Y:S02]  /*7d40*/  FFMA.FTZ R76, R72, R70, -R76 ;  /* 0x00000046484c7223 */ /* 0x000fe4000001084c */
[C---:B------:R-:W-:Y:S02]  /*7d50*/  FMUL.FTZ R77, R73.reuse, R68 ;  /* 0x00000044494d7220 */ /* 0x040fe40000410000 */
[----:B------:R-:W-:Y:S02]  /*7d60*/  FADD.FTZ R78, R74, R76 ;  /* 0x0000004c4a4e7221 */ /* 0x000fe40000010000 */
[----:B------:R-:W-:Y:S02]  /*7d70*/  FMUL.FTZ R76, R73, R69 ;  /* 0x00000045494c7220 */ /* 0x000fe40000410000 */
[----:B------:R-:W-:-:S02]  /*7d80*/  FFMA.FTZ R79, R72, R71, R79 ;  /* 0x00000047484f7223 */ /* 0x000fc4000001004f */
[C---:B------:R-:W-:Y:S02]  /*7d90*/  FFMA.FTZ R76, R72.reuse, R68, -R76 ;  /* 0x00000044484c7223 */ /* 0x040fe4000001084c */
[----:B------:R-:W-:Y:S02]  /*7da0*/  FFMA.FTZ R77, R72, R69, R77 ;  /* 0x00000045484d7223 */ /* 0x000fe4000001004d */
[----:B------:R-:W0:Y:S01]  /*7db0*/  LDS.128 R68, [R246+0x8e90] ;  /* 0x008e9000f6447984 */ /* 0x000e220000000c00 */
[----:B------:R-:W-:-:S03]  /*7dc0*/  FADD.FTZ R79, R75, R79 ;  /* 0x0000004f4b4f7221 */ /* 0x000fc60000010000 */
[----:B------:R0:W-:Y:S04]  /*7dd0*/  STS.128 [R246+0x8eb0], R64 ;  /* 0x008eb040f6007388 */ /* 0x0001e80000000c00 */
[----:B------:R1:W-:Y:S01]  /*7de0*/  STS.128 [R246+0x8e90], R76 ;  /* 0x008e904cf6007388 */ /* 0x0003e20000000c00 */
[C---:B0-----:R-:W-:Y:S02]  /*7df0*/  FMUL.FTZ R64, R69.reuse, R79 ;  /* 0x0000004f45407220 */ /* 0x041fe40000410000 */
[C---:B------:R-:W-:Y:S02]  /*7e00*/  FMUL.FTZ R65, R69.reuse, R76 ;  /* 0x0000004c45417220 */ /* 0x040fe40000410000 */
[----:B------:R-:W-:Y:S02]  /*7e10*/  FFMA.FTZ R64, R68, R78, -R64 ;  /* 0x0000004e44407223 */ /* 0x000fe40000010840 */
[----:B------:R-:W-:-:S02]  /*7e20*/  FMUL.FTZ R66, R69, R77 ;  /* 0x0000004d45427220 */ /* 0x000fc40000410000 */
[----:B------:R-:W-:Y:S02]  /*7e30*/  FADD.FTZ R70, R70, R64 ;  /* 0x0000004046467221 */ /* 0x000fe40000010000 */
[----:B------:R-:W-:Y:S02]  /*7e40*/  FMUL.FTZ R64, R69, R78 ;  /* 0x0000004e45407220 */ /* 0x000fe40000410000 */
[C---:B------:R-:W-:Y:S02]  /*7e50*/  FFMA.FTZ R69, R68.reuse, R77, R65 ;  /* 0x0000004d44457223 */ /* 0x040fe40000010041 */
[C---:B------:R-:W-:Y:S02]  /*7e60*/  FFMA.FTZ R64, R68.reuse, R79, R64 ;  /* 0x0000004f44407223 */ /* 0x040fe40000010040 */
[----:B------:R-:W-:Y:S02]  /*7e70*/  FFMA.FTZ R68, R68, R76, -R66 ;  /* 0x0000004c44447223 */ /* 0x000fe40000010842 */
[----:B------:R-:W-:-:S05]  /*7e80*/  FADD.FTZ R71, R71, R64 ;  /* 0x0000004047477221 */ /* 0x000fca0000010000 */
[----:B------:R1:W-:Y:S02]  /*7e90*/  STS.128 [R246+0x8e80], R68 ;  /* 0x008e8044f6007388 */ /* 0x0003e40000000c00 */
.L_x_342:
[----:B-1----:R-:W-:Y:S05]  /*7ea0*/  BSYNC B0 ;  /* 0x0000000000007941 */ /* 0x002fea0003800000 */
.L_x_341:
[----:B------:R-:W-:Y:S01]  /*7eb0*/  WARPSYNC 0xffffffff ;  /* 0xffffffff00007948 */ /* 0x000fe20003800000 */
[----:B------:R-:W-:Y:S01]  /*7ec0*/  ISETP.NE.AND P0, PT, R150, RZ, PT ;  /* 0x000000ff9600720c */ /* 0x000fe20003f05270 */
[----:B------:R-:W-:Y:S02]  /*7ed0*/  FADD.FTZ R216, RZ, R216 ;  /* 0x000000d8ffd87221 */ /* 0x000fe40000010000 */
[----:B------:R-:W-:Y:S01]  /*7ee0*/  BAR.SYNC.DEFER_BLOCKING 0x0 ;  /* 0x0000000000007b1d */ /* 0x000fe20000010000 */
[----:B------:R-:W-:Y:S01]  /*7ef0*/  FMUL.FTZ R75, R81, R211 ;  /* 0x000000d3514b7220 */ /* 0x000fe20000410000 */
[----:B------:R-:W-:Y:S01]  /*7f00*/  MOV R68, UR7 ;  /* 0x0000000700447c02 */ /* 0x000fe20008000f00 */
[C---:B------:R-:W-:Y:S02]  /*7f10*/  FMUL.FTZ R77, R59.reuse, R213 ;  /* 0x000000d53b4d7220 */ /* 0x040fe40000410000 */
[----:B------:R-:W-:Y:S01]  /*7f20*/  FFMA.FTZ R74, R82, R210, -R75 ;  /* 0x000000d2524a7223 */ /* 0x000fe2000001084b */
[----:B------:R-:W-:Y:S01]  /*7f30*/  ULDC UR20, c[0x0][0x168] ;  /* 0x00005a0000147ab9 */ /* 0x000fe20000000800 */
[----:B------:R-:W-:Y:S01]  /*7f40*/  FMUL.FTZ R75, R59, R212 ;  /* 0x000000d43b4b7220 */ /* 0x000fe20000410000 */
[----:B------:R-:W-:Y:S01]  /*7f50*/  UIADD3 UR20, -UR38, UR20, URZ ;  /* 0x0000001426147290 */ /* 0x000fe2000fffe13f */
[----:B------:R-:W-:Y:S01]  /*7f60*/  FMUL.FTZ R67, R109, R188 ;  /* 0x000000bc6d437220 */ /* 0x000fe20000410000 */
[----:B------:R-:W-:Y:S01]  /*7f70*/  BSSY B0, `(.L_x_364) ;  /* 0x0000258000007945 */ /* 0x000fe20003800000 */
[----:B------:R-:W-:-:S02]  /*7f80*/  FMUL.FTZ R73, R85, R190 ;  /* 0x000000be55497220 */ /* 0x000fc40000410000 */
[C---:B------:R-:W-:Y:S02]  /*7f90*/  FFMA.FTZ R59, R80.reuse, R213, -R75 ;  /* 0x000000d5503b7223 */ /* 0x040fe4000001084b */
[----:B------:R-:W-:Y:S02]  /*7fa0*/  FMUL.FTZ R109, R109, R200 ;  /* 0x000000c86d6d7220 */ /* 0x000fe40000410000 */
[----:B------:R-:W-:Y:S02]  /*7fb0*/  FFMA.FTZ R80, R80, R212, R77 ;  /* 0x000000d450507223 */ /* 0x000fe4000001004d */
[C---:B------:R-:W-:Y:S02]  /*7fc0*/  FMUL.FTZ R75, R188.reuse, UR23 ;  /* 0x00000017bc4b7c20 */ /* 0x040fe40008410000 */
[----:B------:R-:W-:Y:S02]  /*7fd0*/  FMUL.FTZ R79, R188, UR22 ;  /* 0x00000016bc4f7c20 */ /* 0x000fe40008410000 */
[----:B------:R-:W-:Y:S01]  /*7fe0*/  FFMA.FTZ R72, R86, R208, -R73 ;  /* 0x000000d056487223 */ /* 0x000fe20000010849 */
[----:B------:R-:W0:Y:S01]  /*7ff0*/  LDS.64 R64, [R233.X16+0x8e88] ;  /* 0x008e8800e9407984 */ /* 0x000e22000000ca00 */
[----:B------:R-:W-:-:S02]  /*8000*/  FADD.FTZ R77, R144, R144 ;  /* 0x00000090904d7221 */ /* 0x000fc40000010000 */
[C---:B------:R-:W-:Y:S01]  /*8010*/  FMUL.FTZ R73, R83.reuse, R189 ;  /* 0x000000bd53497220 */ /* 0x040fe20000410000 */
[----:B------:R1:W-:Y:S01]  /*8020*/  @!P0 STS.128 [R68.X16+0xac80], R60 ;  /* 0x00ac803c44008388 */ /* 0x0003e2000000cc00 */
[----:B------:R-:W-:Y:S02]  /*8030*/  FMUL.FTZ R83, R83, R209 ;  /* 0x000000d153537220 */ /* 0x000fe40000410000 */
[----:B------:R-:W-:Y:S02]  /*8040*/  FMUL.FTZ R81, R81, R210 ;  /* 0x000000d251517220 */ /* 0x000fe40000410000 */
[----:B------:R-:W-:Y:S01]  /*8050*/  FFMA.FTZ R76, R200, UR22, -R75 ;  /* 0x00000016c84c7c23 */ /* 0x000fe2000801084b */
[----:B------:R-:W-:Y:S01]  /*8060*/  SHF.L.U32 R75, R150, 0x5, RZ ;  /* 0x00000005964b7819 */ /* 0x000fe200000006ff */
[----:B------:R-:W-:Y:S02]  /*8070*/  FFMA.FTZ R78, R200, UR23, R79 ;  /* 0x00000017c84e7c23 */ /* 0x000fe4000801004f */
[----:B------:R-:W-:-:S02]  /*8080*/  FADD.FTZ R79, R143, R143 ;  /* 0x0000008f8f4f7221 */ /* 0x000fc40000010000 */
[C---:B------:R-:W-:Y:S02]  /*8090*/  FFMA.FTZ R73, R84.reuse, R209, -R73 ;  /* 0x000000d154497223 */ /* 0x040fe40000010849 */
[----:B------:R-:W-:Y:S02]  /*80a0*/  FFMA.FTZ R84, R84, R189, R83 ;  /* 0x000000bd54547223 */ /* 0x000fe40000010053 */
[----:B------:R-:W-:Y:S02]  /*80b0*/  FFMA.FTZ R82, R82, R211, R81 ;  /* 0x000000d352527223 */ /* 0x000fe40000010051 */
[----:B------:R-:W-:Y:S01]  /*80c0*/  FMUL.FTZ R83, R77, R76 ;  /* 0x0000004c4d537220 */ /* 0x000fe20000410000 */
[----:B------:R-:W-:Y:S01]  /*80d0*/  LEA.HI.SX32 R76, R75, R75, 0x1b ;  /* 0x0000004b4b4c7211 */ /* 0x000fe200078fdaff */
[----:B------:R-:W-:Y:S02]  /*80e0*/  FFMA.FTZ R78, -R77, R78, -RZ ;  /* 0x0000004e4d4e7223 */ /* 0x000fe400000109ff */
[----:B------:R-:W-:-:S02]  /*80f0*/  FMUL.FTZ R85, R85, R208 ;  /* 0x000000d055557220 */ /* 0x000fc40000410000 */
[----:B------:R2:W-:Y:S01]  /*8100*/  STS [R76.X4+0x4200], R83 ;  /* 0x004200534c007388 */ /* 0x0005e20000004800 */
[C---:B-1----:R-:W-:Y:S02]  /*8110*/  FMUL.FTZ R61, R103.reuse, R121 ;  /* 0x00000079673d7220 */ /* 0x042fe40000410000 */
[----:B------:R-:W-:Y:S02]  /*8120*/  FFMA.FTZ R86, R86, R190, R85 ;  /* 0x000000be56567223 */ /* 0x000fe40000010055 */
[-C--:B------:R-:W-:Y:S02]  /*8130*/  FMUL.FTZ R103, R103, R197.reuse ;  /* 0x000000c567677220 */ /* 0x080fe40000410000 */
[C---:B------:R-:W-:Y:S02]  /*8140*/  FFMA.FTZ R61, R104.reuse, R197, -R61 ;  /* 0x000000c5683d7223 */ /* 0x040fe4000001083d */
[----:B------:R-:W-:Y:S02]  /*8150*/  FFMA.FTZ R104, R104, R121, R103 ;  /* 0x0000007968687223 */ /* 0x000fe40000010067 */
[----:B--2---:R-:W-:-:S02]  /*8160*/  FMUL.FTZ R83, R186, UR22 ;  /* 0x00000016ba537c20 */ /* 0x004fc40008410000 */
[-C--:B0-----:R-:W-:Y:S02]  /*8170*/  FMUL.FTZ R66, R65, -R95.reuse ;  /* 0x8000005f41427220 */ /* 0x081fe40000410000 */
[----:B------:R-:W-:Y:S02]  /*8180*/  FMUL.FTZ R71, R89, R192 ;  /* 0x000000c059477220 */ /* 0x000fe40000410000 */
[CC--:B------:R-:W-:Y:S02]  /*8190*/  FFMA.FTZ R66, R64.reuse, R94.reuse, -R66 ;  /* 0x0000005e40427223 */ /* 0x0c0fe40000010842 */
[----:B------:R-:W-:Y:S02]  /*81a0*/  FMUL.FTZ R64, R64, -R95 ;  /* 0x8000005f40407220 */ /* 0x000fe40000410000 */
[----:B------:R-:W-:Y:S02]  /*81b0*/  FADD.FTZ R155, R155, R66 ;  /* 0x000000429b9b7221 */ /* 0x000fe40000010000 */
[----:B------:R-:W-:Y:S01]  /*81c0*/  FFMA.FTZ R65, R65, R94, R64 ;  /* 0x0000005e41417223 */ /* 0x000fe20000010040 */
[----:B------:R-:W-:Y:S01]  /*81d0*/  IADD3 R94, R75, 0x1, RZ ;  /* 0x000000014b5e7810 */ /* 0x000fe20007ffe0ff */
[----:B------:R-:W-:-:S02]  /*81e0*/  FFMA.FTZ R64, R110, R200, -R67 ;  /* 0x000000c86e407223 */ /* 0x000fc40000010843 */
[----:B------:R-:W-:Y:S01]  /*81f0*/  FMUL.FTZ R66, R107, R187 ;  /* 0x000000bb6b427220 */ /* 0x000fe20000410000 */
[----:B------:R-:W-:Y:S01]  /*8200*/  LEA.HI.SX32 R85, R94, R75, 0x1b ;  /* 0x0000004b5e557211 */ /* 0x000fe200078fdaff */
[----:B------:R-:W-:Y:S02]  /*8210*/  FFMA.FTZ R110, R110, R188, R109 ;  /* 0x000000bc6e6e7223 */ /* 0x000fe4000001006d */
[----:B------:R-:W-:Y:S02]  /*8220*/  FFMA.FTZ R66, R108, R199, -R66 ;  /* 0x000000c76c427223 */ /* 0x000fe40000010842 */
[C---:B------:R-:W-:Y:S01]  /*8230*/  FFMA.FTZ R64, R77.reuse, R64, RZ ;  /* 0x000000404d407223 */ /* 0x040fe200000100ff */
[----:B------:R0:W-:Y:S01]  /*8240*/  STS [R85.X4+0x4204], R78 ;  /* 0x0042044e55007388 */ /* 0x0001e20000004800 */
[----:B------:R-:W-:Y:S02]  /*8250*/  FFMA.FTZ R81, -R77, R110, RZ ;  /* 0x0000006e4d517223 */ /* 0x000fe400000101ff */
[----:B------:R-:W-:-:S02]  /*8260*/  FFMA.FTZ R77, R79, R66, R64 ;  /* 0x000000424f4d7223 */ /* 0x000fc40000010040 */
[----:B------:R-:W-:Y:S02]  /*8270*/  FMUL.FTZ R107, R107, R199 ;  /* 0x000000c76b6b7220 */ /* 0x000fe40000410000 */
[C---:B------:R-:W-:Y:S02]  /*8280*/  FMUL.FTZ R64, R187.reuse, UR23 ;  /* 0x00000017bb407c20 */ /* 0x040fe40008410000 */
[----:B------:R-:W-:Y:S02]  /*8290*/  FMUL.FTZ R66, R187, UR22 ;  /* 0x00000016bb427c20 */ /* 0x000fe40008410000 */
[----:B------:R-:W-:Y:S02]  /*82a0*/  FFMA.FTZ R108, R108, R187, R107 ;  /* 0x000000bb6c6c7223 */ /* 0x000fe4000001006b */
[C---:B------:R-:W-:Y:S02]  /*82b0*/  FFMA.FTZ R64, R199.reuse, UR22, -R64 ;  /* 0x00000016c7407c23 */ /* 0x040fe40008010840 */
[----:B------:R-:W-:-:S02]  /*82c0*/  FFMA.FTZ R66, R199, UR23, R66 ;  /* 0x00000017c7427c23 */ /* 0x000fc40008010042 */
[----:B------:R-:W-:Y:S02]  /*82d0*/  FMUL.FTZ R67, R105, R186 ;  /* 0x000000ba69437220 */ /* 0x000fe40000410000 */
[C---:B------:R-:W-:Y:S02]  /*82e0*/  FFMA.FTZ R81, -R79.reuse, R108, R81 ;  /* 0x0000006c4f517223 */ /* 0x040fe40000010151 */
[C---:B------:R-:W-:Y:S02]  /*82f0*/  FMUL.FTZ R64, R79.reuse, R64 ;  /* 0x000000404f407220 */ /* 0x040fe40000410000 */
[----:B------:R-:W-:Y:S02]  /*8300*/  FFMA.FTZ R66, -R79, R66, -RZ ;  /* 0x000000424f427223 */ /* 0x000fe400000109ff */
[----:B------:R-:W-:Y:S02]  /*8310*/  FFMA.FTZ R60, R106, R198, -R67 ;  /* 0x000000c66a3c7223 */ /* 0x000fe40000010843 */
[----:B------:R-:W-:-:S02]  /*8320*/  FADD.FTZ R79, R142, R142 ;  /* 0x0000008e8e4f7221 */ /* 0x000fc40000010000 */
[----:B------:R-:W-:Y:S02]  /*8330*/  FMUL.FTZ R105, R105, R198 ;  /* 0x000000c669697220 */ /* 0x000fe40000410000 */
[----:B------:R-:W-:Y:S02]  /*8340*/  FFMA.FTZ R60, R79, R60, R77 ;  /* 0x0000003c4f3c7223 */ /* 0x000fe4000001004d */
[----:B------:R-:W-:Y:S02]  /*8350*/  FMUL.FTZ R77, R186, UR23 ;  /* 0x00000017ba4d7c20 */ /* 0x000fe40008410000 */
[----:B------:R-:W-:Y:S02]  /*8360*/  FFMA.FTZ R106, R106, R186, R105 ;  /* 0x000000ba6a6a7223 */ /* 0x000fe40000010069 */
[C---:B0-----:R-:W-:Y:S02]  /*8370*/  FFMA.FTZ R78, R198.reuse, UR22, -R77 ;  /* 0x00000016c64e7c23 */ /* 0x041fe4000801084d */
[----:B------:R-:W-:-:S02]  /*8380*/  FFMA.FTZ R94, R198, UR23, R83 ;  /* 0x00000017c65e7c23 */ /* 0x000fc40008010053 */
[----:B------:R-:W-:Y:S02]  /*8390*/  FMUL.FTZ R77, R79, R78 ;  /* 0x0000004e4f4d7220 */ /* 0x000fe40000410000 */
[----:B------:R-:W-:Y:S02]  /*83a0*/  FADD.FTZ R78, R141, R141 ;  /* 0x0000008d8d4e7221 */ /* 0x000fe40000010000 */
[C---:B------:R-:W-:Y:S02]  /*83b0*/  FFMA.FTZ R81, -R79.reuse, R106, R81 ;  /* 0x0000006a4f517223 */ /* 0x040fe40000010151 */
[----:B------:R-:W-:Y:S02]  /*83c0*/  FFMA.FTZ R79, -R79, R94, -RZ ;  /* 0x0000005e4f4f7223 */ /* 0x000fe400000109ff */
[----:B------:R-:W-:Y:S02]  /*83d0*/  FFMA.FTZ R83, R78, R61, R60 ;  /* 0x0000003d4e537223 */ /* 0x000fe4000001003c */
[----:B------:R-:W-:-:S02]  /*83e0*/  FMUL.FTZ R60, R121, UR23 ;  /* 0x00000017793c7c20 */ /* 0x000fc40008410000 */
[----:B------:R-:W-:Y:S02]  /*83f0*/  FMUL.FTZ R94, R121, UR22 ;  /* 0x00000016795e7c20 */ /* 0x000fe40008410000 */
[C---:B------:R-:W-:Y:S02]  /*8400*/  FMUL.FTZ R62, R101.reuse, R120 ;  /* 0x00000078653e7220 */ /* 0x040fe40000410000 */
[----:B------:R-:W-:Y:S02]  /*8410*/  FFMA.FTZ R85, -R78, R104, R81 ;  /* 0x000000684e557223 */ /* 0x000fe40000010151 */
[----:B------:R-:W-:Y:S02]  /*8420*/  FMUL.FTZ R101, R101, R201 ;  /* 0x000000c965657220 */ /* 0x000fe40000410000 */
[C---:B------:R-:W-:Y:S02]  /*8430*/  FFMA.FTZ R61, R197.reuse, UR22, -R60 ;  /* 0x00000016c53d7c23 */ /* 0x040fe4000801083c */
[----:B------:R-:W-:-:S02]  /*8440*/  FFMA.FTZ R81, R197, UR23, R94 ;  /* 0x00000017c5517c23 */ /* 0x000fc4000801005e */
[----:B------:R-:W-:Y:S02]  /*8450*/  FFMA.FTZ R70, R90, R206, -R71 ;  /* 0x000000ce5a467223 */ /* 0x000fe40000010847 */
[C---:B------:R-:W-:Y:S02]  /*8460*/  FMUL.FTZ R71, R87.reuse, R191 ;  /* 0x000000bf57477220 */ /* 0x040fe40000410000 */
[C---:B------:R-:W-:Y:S02]  /*8470*/  FFMA.FTZ R62, R102.reuse, R201, -R62 ;  /* 0x000000c9663e7223 */ /* 0x040fe4000001083e */
[----:B------:R-:W-:Y:S02]  /*8480*/  FMUL.FTZ R87, R87, R207 ;  /* 0x000000cf57577220 */ /* 0x000fe40000410000 */
[----:B------:R-:W-:Y:S02]  /*8490*/  FFMA.FTZ R102, R102, R120, R101 ;  /* 0x0000007866667223 */ /* 0x000fe40000010065 */
[----:B------:R-:W-:-:S02]  /*84a0*/  FMUL.FTZ R61, R78, R61 ;  /* 0x0000003d4e3d7220 */ /* 0x000fc40000410000 */
[----:B------:R-:W-:Y:S02]  /*84b0*/  FFMA.FTZ R81, -R78, R81, -RZ ;  /* 0x000000514e517223 */ /* 0x000fe400000109ff */
[----:B------:R-:W-:Y:S02]  /*84c0*/  FADD.FTZ R60, R140, R140 ;  /* 0x0000008c8c3c7221 */ /* 0x000fe40000010000 */
[C---:B------:R-:W-:Y:S02]  /*84d0*/  FMUL.FTZ R78, R120.reuse, UR23 ;  /* 0x00000017784e7c20 */ /* 0x040fe40008410000 */
[----:B------:R-:W-:Y:S02]  /*84e0*/  FMUL.FTZ R94, R120, UR22 ;  /* 0x00000016785e7c20 */ /* 0x000fe40008410000 */
[C---:B------:R-:W-:Y:S02]  /*84f0*/  FFMA.FTZ R71, R88.reuse, R207, -R71 ;  /* 0x000000cf58477223 */ /* 0x040fe40000010847 */
[----:B------:R-:W-:-:S02]  /*8500*/  FFMA.FTZ R88, R88, R191, R87 ;  /* 0x000000bf58587223 */ /* 0x000fc40000010057 */
[C---:B------:R-:W-:Y:S02]  /*8510*/  FFMA.FTZ R62, R60.reuse, R62, R83 ;  /* 0x0000003e3c3e7223 */ /* 0x040fe40000010053 */
[----:B------:R-:W-:Y:S02]  /*8520*/  FFMA.FTZ R87, -R60, R102, R85 ;  /* 0x000000663c577223 */ /* 0x000fe40000010155 */
[----:B------:R-:W-:Y:S02]  /*8530*/  FMUL.FTZ R63, R99, R196 ;  /* 0x000000c4633f7220 */ /* 0x000fe40000410000 */
[C---:B------:R-:W-:Y:S02]  /*8540*/  FFMA.FTZ R83, R201.reuse, UR22, -R78 ;  /* 0x00000016c9537c23 */ /* 0x040fe4000801084e */
[----:B------:R-:W-:Y:S02]  /*8550*/  FFMA.FTZ R85, R201, UR23, R94 ;  /* 0x00000017c9557c23 */ /* 0x000fe4000801005e */
[----:B------:R-:W-:-:S02]  /*8560*/  FMUL.FTZ R99, R99, R202 ;  /* 0x000000ca63637220 */ /* 0x000fc40000410000 */
[----:B------:R-:W-:Y:S02]  /*8570*/  FFMA.FTZ R63, R100, R202, -R63 ;  /* 0x000000ca643f7223 */ /* 0x000fe4000001083f */
[----:B------:R-:W-:Y:S02]  /*8580*/  FMUL.FTZ R89, R89, R206 ;  /* 0x000000ce59597220 */ /* 0x000fe40000410000 */
[C---:B------:R-:W-:Y:S02]  /*8590*/  FMUL.FTZ R83, R60.reuse, R83 ;  /* 0x000000533c537220 */ /* 0x040fe40000410000 */
[----:B------:R-:W-:Y:S02]  /*85a0*/  FFMA.FTZ R85, -R60, R85, -RZ ;  /* 0x000000553c557223 */ /* 0x000fe400000109ff */
[----:B------:R-:W-:Y:S02]  /*85b0*/  FFMA.FTZ R100, R100, R196, R99 ;  /* 0x000000c464647223 */ /* 0x000fe40000010063 */
[----:B------:R-:W-:-:S02]  /*85c0*/  FADD.FTZ R60, R139, R139 ;  /* 0x0000008b8b3c7221 */ /* 0x000fc40000010000 */
[----:B------:R-:W-:Y:S02]  /*85d0*/  FFMA.FTZ R90, R90, R192, R89 ;  /* 0x000000c05a5a7223 */ /* 0x000fe40000010059 */
[C---:B------:R-:W-:Y:S02]  /*85e0*/  FFMA.FTZ R62, R60.reuse, R63, R62 ;  /* 0x0000003f3c3e7223 */ /* 0x040fe4000001003e */
[----:B------:R-:W-:Y:S02]  /*85f0*/  FFMA.FTZ R89, -R60, R100, R87 ;  /* 0x000000643c597223 */ /* 0x000fe40000010157 */
[C---:B------:R-:W-:Y:S02]  /*8600*/  FMUL.FTZ R63, R196.reuse, UR23 ;  /* 0x00000017c43f7c20 */ /* 0x040fe40008410000 */
[----:B------:R-:W-:Y:S02]  /*8610*/  FMUL.FTZ R87, R196, UR22 ;  /* 0x00000016c4577c20 */ /* 0x000fe40008410000 */
[----:B------:R-:W-:-:S02]  /*8620*/  FMUL.FTZ R69, R93, R194 ;  /* 0x000000c25d457220 */ /* 0x000fc40000410000 */
[C---:B------:R-:W-:Y:S02]  /*8630*/  FFMA.FTZ R63, R202.reuse, UR22, -R63 ;  /* 0x00000016ca3f7c23 */ /* 0x040fe4000801083f */
[----:B------:R-:W-:Y:S02]  /*8640*/  FFMA.FTZ R87, R202, UR23, R87 ;  /* 0x00000017ca577c23 */ /* 0x000fe40008010057 */
[----:B------:R-:W-:Y:S02]  /*8650*/  FMUL.FTZ R67, R97, R195 ;  /* 0x000000c361437220 */ /* 0x000fe40000410000 */
[----:B------:R-:W-:Y:S02]  /*8660*/  FFMA.FTZ R68, R96, R204, -R69 ;  /* 0x000000cc60447223 */ /* 0x000fe40000010845 */
[C---:B------:R-:W-:Y:S02]  /*8670*/  FMUL.FTZ R69, R91.reuse, R193 ;  /* 0x000000c15b457220 */ /* 0x040fe40000410000 */
[----:B------:R-:W-:-:S02]  /*8680*/  FMUL.FTZ R91, R91, R205 ;  /* 0x000000cd5b5b7220 */ /* 0x000fc40000410000 */
[C---:B------:R-:W-:Y:S02]  /*8690*/  FMUL.FTZ R63, R60.reuse, R63 ;  /* 0x0000003f3c3f7220 */ /* 0x040fe40000410000 */
[----:B------:R-:W-:Y:S02]  /*86a0*/  FFMA.FTZ R87, -R60, R87, -RZ ;  /* 0x000000573c577223 */ /* 0x000fe400000109ff */
[-C--:B------:R-:W-:Y:S02]  /*86b0*/  FMUL.FTZ R97, R97, R203.reuse ;  /* 0x000000cb61617220 */ /* 0x080fe40000410000 */
[----:B------:R-:W-:Y:S02]  /*86c0*/  FFMA.FTZ R67, R98, R203, -R67 ;  /* 0x000000cb62437223 */ /* 0x000fe40000010843 */
[----:B------:R-:W-:Y:S02]  /*86d0*/  FADD.FTZ R60, R138, R138 ;  /* 0x0000008a8a3c7221 */ /* 0x000fe40000010000 */
[----:B------:R-:W-:-:S02]  /*86e0*/  FFMA.FTZ R69, R92, R205, -R69 ;  /* 0x000000cd5c457223 */ /* 0x000fc40000010845 */
[----:B------:R-:W-:Y:S02]  /*86f0*/  FMUL.FTZ R93, R93, R204 ;  /* 0x000000cc5d5d7220 */ /* 0x000fe40000410000 */
[----:B------:R-:W-:Y:S02]  /*8700*/  FFMA.FTZ R92, R92, R193, R91 ;  /* 0x000000c15c5c7223 */ /* 0x000fe4000001005b */
[----:B------:R-:W-:Y:S02]  /*8710*/  FFMA.FTZ R98, R98, R195, R97 ;  /* 0x000000c362627223 */ /* 0x000fe40000010061 */
[----:B------:R-:W-:Y:S02]  /*8720*/  FFMA.FTZ R91, R60, R67, R62 ;  /* 0x000000433c5b7223 */ /* 0x000fe4000001003e */
[C---:B------:R-:W-:Y:S02]  /*8730*/  FMUL.FTZ R62, R195.reuse, UR23 ;  /* 0x00000017c33e7c20 */ /* 0x040fe40008410000 */
[----:B------:R-:W-:-:S02]  /*8740*/  FMUL.FTZ R78, R195, UR22 ;  /* 0x00000016c34e7c20 */ /* 0x000fc40008410000 */
[----:B------:R-:W-:Y:S02]  /*8750*/  FFMA.FTZ R96, R96, R194, R93 ;  /* 0x000000c260607223 */ /* 0x000fe4000001005d */
[C---:B------:R-:W-:Y:S02]  /*8760*/  FFMA.FTZ R93, -R60.reuse, R98, R89 ;  /* 0x000000623c5d7223 */ /* 0x040fe40000010159 */
[C---:B------:R-:W-:Y:S02]  /*8770*/  FFMA.FTZ R67, R203.reuse, UR22, -R62 ;  /* 0x00000016cb437c23 */ /* 0x040fe4000801083e */
[----:B------:R-:W-:Y:S02]  /*8780*/  FFMA.FTZ R89, R203, UR23, R78 ;  /* 0x00000017cb597c23 */ /* 0x000fe4000801004e */
[C---:B------:R-:W-:Y:S02]  /*8790*/  FMUL.FTZ R67, R60.reuse, R67 ;  /* 0x000000433c437220 */ /* 0x040fe40000410000 */
[----:B------:R-:W-:-:S02]  /*87a0*/  FFMA.FTZ R89, -R60, R89, -RZ ;  /* 0x000000593c597223 */ /* 0x000fc400000109ff */
[----:B------:R-:W-:Y:S02]  /*87b0*/  FADD.FTZ R60, R137, R137 ;  /* 0x00000089893c7221 */ /* 0x000fe40000010000 */
[----:B------:R-:W-:Y:S02]  /*87c0*/  FADD.FTZ R95, R136, R136 ;  /* 0x00000088885f7221 */ /* 0x000fe40000010000 */
[C---:B------:R-:W-:Y:S02]  /*87d0*/  FFMA.FTZ R68, R60.reuse, R68, R91 ;  /* 0x000000443c447223 */ /* 0x040fe4000001005b */
[----:B------:R-:W-:Y:S02]  /*87e0*/  FFMA.FTZ R96, -R60, R96, R93 ;  /* 0x000000603c607223 */ /* 0x000fe4000001015d */
[C---:B------:R-:W-:Y:S02]  /*87f0*/  FMUL.FTZ R91, R194.reuse, UR23 ;  /* 0x00000017c25b7c20 */ /* 0x040fe40008410000 */
[----:B------:R-:W-:-:S02]  /*8800*/  FMUL.FTZ R93, R194, UR22 ;  /* 0x00000016c25d7c20 */ /* 0x000fc40008410000 */
[C---:B------:R-:W-:Y:S02]  /*8810*/  FFMA.FTZ R91, R204.reuse, UR22, -R91 ;  /* 0x00000016cc5b7c23 */ /* 0x040fe4000801085b */
[----:B------:R-:W-:Y:S02]  /*8820*/  FFMA.FTZ R93, R204, UR23, R93 ;  /* 0x00000017cc5d7c23 */ /* 0x000fe4000801005d */
[C---:B------:R-:W-:Y:S02]  /*8830*/  FMUL.FTZ R91, R60.reuse, R91 ;  /* 0x0000005b3c5b7220 */ /* 0x040fe40000410000 */
[----:B------:R-:W-:Y:S02]  /*8840*/  FFMA.FTZ R93, -R60, R93, -RZ ;  /* 0x0000005d3c5d7223 */ /* 0x000fe400000109ff */
[----:B------:R-:W-:Y:S02]  /*8850*/  FMUL.FTZ R60, R193, UR23 ;  /* 0x00000017c13c7c20 */ /* 0x000fe40008410000 */
[----:B------:R-:W-:-:S02]  /*8860*/  FADD.FTZ R65, -R156, R65 ;  /* 0x000000419c417221 */ /* 0x000fc40000010100 */
[----:B------:R-:W-:Y:S02]  /*8870*/  FFMA.FTZ R60, R205, UR22, -R60 ;  /* 0x00000016cd3c7c23 */ /* 0x000fe4000801083c */
[C---:B------:R-:W-:Y:S02]  /*8880*/  FFMA.FTZ R97, R95.reuse, R69, R68 ;  /* 0x000000455f617223 */ /* 0x040fe40000010044 */
[----:B------:R-:W-:Y:S02]  /*8890*/  FMUL.FTZ R69, R95, R60 ;  /* 0x0000003c5f457220 */ /* 0x000fe40000410000 */
[C---:B------:R-:W-:Y:S02]  /*88a0*/  FMUL.FTZ R60, R27.reuse, -R65 ;  /* 0x800000411b3c7220 */ /* 0x040fe40000410000 */
[----:B------:R-:W-:Y:S02]  /*88b0*/  FMUL.FTZ R27, R27, -R155 ;  /* 0x8000009b1b1b7220 */ /* 0x000fe40000410000 */
[----:B------:R-:W-:-:S02]  /*88c0*/  FFMA.FTZ R99, -R95, R92, R96 ;  /* 0x0000005c5f637223 */ /* 0x000fc40000010160 */
[C---:B------:R-:W-:Y:S02]  /*88d0*/  FFMA.FTZ R103, R28.reuse, R65, R27 ;  /* 0x000000411c677223 */ /* 0x040fe4000001001b */
[----:B------:R-:W-:Y:S02]  /*88e0*/  FMUL.FTZ R62, R193, UR22 ;  /* 0x00000016c13e7c20 */ /* 0x000fe40008410000 */
[----:B------:R-:W-:Y:S02]  /*88f0*/  FADD.FTZ R27, R135, R135 ;  /* 0x00000087871b7221 */ /* 0x000fe40000010000 */
[----:B------:R-:W-:Y:S02]  /*8900*/  FFMA.FTZ R62, R205, UR23, R62 ;  /* 0x00000017cd3e7c23 */ /* 0x000fe4000801003e */
[----:B------:R-:W-:Y:S02]  /*8910*/  FFMA.FTZ R60, R28, R155, -R60 ;  /* 0x0000009b1c3c7223 */ /* 0x000fe4000001083c */
[----:B------:R-:W-:-:S02]  /*8920*/  FFMA.FTZ R70, R27, R70, R97 ;  /* 0x000000461b467223 */ /* 0x000fc40000010061 */
[----:B------:R-:W-:Y:S02]  /*8930*/  FFMA.FTZ R101, -R27, R90, R99 ;  /* 0x0000005a1b657223 */ /* 0x000fe40000010163 */
[C---:B------:R-:W-:Y:S02]  /*8940*/  FMUL.FTZ R97, R192.reuse, UR23 ;  /* 0x00000017c0617c20 */ /* 0x040fe40008410000 */
[----:B------:R-:W-:Y:S02]  /*8950*/  FMUL.FTZ R99, R192, UR22 ;  /* 0x00000016c0637c20 */ /* 0x000fe40008410000 */
[----:B------:R-:W-:Y:S02]  /*8960*/  FFMA.FTZ R95, -R95, R62, -RZ ;  /* 0x0000003e5f5f7223 */ /* 0x000fe400000109ff */
[----:B------:R-:W-:Y:S02]  /*8970*/  FADD.FTZ R28, R153, R60 ;  /* 0x0000003c991c7221 */ /* 0x000fe40000010000 */
[----:B------:R-:W-:-:S02]  /*8980*/  FFMA.FTZ R60, R206, UR22, -R97 ;  /* 0x00000016ce3c7c23 */ /* 0x000fc40008010861 */
[----:B------:R-:W-:Y:S02]  /*8990*/  FFMA.FTZ R62, R206, UR23, R99 ;  /* 0x00000017ce3e7c23 */ /* 0x000fe40008010063 */
[----:B------:R-:W-:Y:S02]  /*89a0*/  FADD.FTZ R154, -R154, R103 ;  /* 0x000000679a9a7221 */ /* 0x000fe40000010100 */
[C---:B------:R-:W-:Y:S02]  /*89b0*/  FMUL.FTZ R97, R27.reuse, R60 ;  /* 0x0000003c1b617220 */ /* 0x040fe40000410000 */
[----:B------:R-:W-:Y:S02]  /*89c0*/  FFMA.FTZ R99, -R27, R62, -RZ ;  /* 0x0000003e1b637223 */ /* 0x000fe400000109ff */
[C---:B------:R-:W-:Y:S02]  /*89d0*/  FMUL.FTZ R27, R29.reuse, -R154 ;  /* 0x8000009a1d1b7220 */ /* 0x040fe40000410000 */
[----:B------:R-:W-:-:S02]  /*89e0*/  FMUL.FTZ R29, R29, -R28 ;  /* 0x8000001c1d1d7220 */ /* 0x000fc40000410000 */
[C---:B------:R-:W-:Y:S02]  /*89f0*/  FFMA.FTZ R60, R30.reuse, R28, -R27 ;  /* 0x0000001c1e3c7223 */ /* 0x040fe4000001081b */
[----:B------:R-:W-:Y:S02]  /*8a00*/  FFMA.FTZ R29, R30, R154, R29 ;  /* 0x0000009a1e1d7223 */ /* 0x000fe4000001001d */
[----:B------:R-:W-:Y:S02]  /*8a10*/  FADD.FTZ R30, R134, R134 ;  /* 0x00000086861e7221 */ /* 0x000fe40000010000 */
[----:B------:R-:W-:Y:S02]  /*8a20*/  FADD.FTZ R151, R151, R60 ;  /* 0x0000003c97977221 */ /* 0x000fe40000010000 */
[C---:B------:R-:W-:Y:S02]  /*8a30*/  FMUL.FTZ R60, R191.reuse, UR23 ;  /* 0x00000017bf3c7c20 */ /* 0x040fe40008410000 */
[----:B------:R-:W-:-:S02]  /*8a40*/  FMUL.FTZ R62, R191, UR22 ;  /* 0x00000016bf3e7c20 */ /* 0x000fc40008410000 */
[----:B------:R-:W-:Y:S02]  /*8a50*/  FFMA.FTZ R27, R30, R71, R70 ;  /* 0x000000471e1b7223 */ /* 0x000fe40000010046 */
[----:B------:R-:W-:Y:S02]  /*8a60*/  FADD.FTZ R152, -R152, R29 ;  /* 0x0000001d98987221 */ /* 0x000fe40000010100 */
[C---:B------:R-:W-:Y:S02]  /*8a70*/  FFMA.FTZ R29, R207.reuse, UR22, -R60 ;  /* 0x00000016cf1d7c23 */ /* 0x040fe4000801083c */
[----:B------:R-:W-:Y:S02]  /*8a80*/  FFMA.FTZ R71, R207, UR23, R62 ;  /* 0x00000017cf477c23 */ /* 0x000fe4000801003e */
[C---:B------:R-:W-:Y:S02]  /*8a90*/  FFMA.FTZ R101, -R30.reuse, R88, R101 ;  /* 0x000000581e657223 */ /* 0x040fe40000010165 */
[----:B------:R-:W-:-:S02]  /*8aa0*/  FMUL.FTZ R29, R30, R29 ;  /* 0x0000001d1e1d7220 */ /* 0x000fc40000410000 */
[----:B------:R-:W-:Y:S02]  /*8ab0*/  FFMA.FTZ R71, -R30, R71, -RZ ;  /* 0x000000471e477223 */ /* 0x000fe400000109ff */
[CC--:B------:R-:W-:Y:S02]  /*8ac0*/  FMUL.FTZ R30, R31.reuse, -R152.reuse ;  /* 0x800000981f1e7220 */ /* 0x0c0fe40000410000 */
[-C--:B------:R-:W-:Y:S02]  /*8ad0*/  FMUL.FTZ R103, R31, -R151.reuse ;  /* 0x800000971f677220 */ /* 0x080fe40000410000 */
[C---:B------:R-:W-:Y:S02]  /*8ae0*/  FFMA.FTZ R31, R32.reuse, R151, -R30 ;  /* 0x00000097201f7223 */ /* 0x040fe4000001081e */
[----:B------:R-:W-:Y:S02]  /*8af0*/  FFMA.FTZ R105, R32, R152, R103 ;  /* 0x0000009820697223 */ /* 0x000fe40000010067 */
[----:B------:R-:W-:-:S02]  /*8b00*/  FADD.FTZ R103, R133, R133 ;  /* 0x0000008585677221 */ /* 0x000fc40000010000 */
[----:B------:R-:W-:Y:S02]  /*8b10*/  FADD.FTZ R30, R2, R31 ;  /* 0x0000001f021e7221 */ /* 0x000fe40000010000 */
[----:B------:R-:W-:Y:S02]  /*8b20*/  FMUL.FTZ R31, R190, UR23 ;  /* 0x00000017be1f7c20 */ /* 0x000fe40008410000 */
[----:B------:R-:W-:Y:S02]  /*8b30*/  FADD.FTZ R2, -R0, R105 ;  /* 0x0000006900027221 */ /* 0x000fe40000010100 */
[C---:B------:R-:W-:Y:S02]  /*8b40*/  FFMA.FTZ R72, R103.reuse, R72, R27 ;  /* 0x0000004867487223 */ /* 0x040fe4000001001b */
[----:B------:R-:W-:Y:S02]  /*8b50*/  FFMA.FTZ R27, -R103, R86, R101 ;  /* 0x00000056671b7223 */ /* 0x000fe40000010165 */
[----:B------:R-:W-:-:S02]  /*8b60*/  FMUL.FTZ R101, R190, UR22 ;  /* 0x00000016be657c20 */ /* 0x000fc40008410000 */
[C---:B------:R-:W-:Y:S02]  /*8b70*/  FFMA.FTZ R0, R208.reuse, UR22, -R31 ;  /* 0x00000016d0007c23 */ /* 0x040fe4000801081f */
[C---:B------:R-:W-:Y:S02]  /*8b80*/  FMUL.FTZ R31, R33.reuse, -R2 ;  /* 0x80000002211f7220 */ /* 0x040fe40000410000 */
[-C--:B------:R-:W-:Y:S02]  /*8b90*/  FMUL.FTZ R105, R33, -R30.reuse ;  /* 0x8000001e21697220 */ /* 0x080fe40000410000 */
[----:B------:R-:W-:Y:S02]  /*8ba0*/  FFMA.FTZ R32, R208, UR23, R101 ;  /* 0x00000017d0207c23 */ /* 0x000fe40008010065 */
[C---:B------:R-:W-:Y:S02]  /*8bb0*/  FFMA.FTZ R33, R34.reuse, R30, -R31 ;  /* 0x0000001e22217223 */ /* 0x040fe4000001081f */
[----:B------:R-:W-:-:S02]  /*8bc0*/  FFMA.FTZ R34, R34, R2, R105 ;  /* 0x0000000222227223 */ /* 0x000fc40000010069 */
[C---:B------:R-:W-:Y:S02]  /*8bd0*/  FMUL.FTZ R101, R103.reuse, R0 ;  /* 0x0000000067657220 */ /* 0x040fe40000410000 */
[----:B------:R-:W-:Y:S02]  /*8be0*/  FADD.FTZ R105, R132, R132 ;  /* 0x0000008484697221 */ /* 0x000fe40000010000 */
[----:B------:R-:W-:Y:S02]  /*8bf0*/  FFMA.FTZ R103, -R103, R32, -RZ ;  /* 0x0000002067677223 */ /* 0x000fe400000109ff */
[C---:B------:R-:W-:Y:S02]  /*8c00*/  FMUL.FTZ R0, R189.reuse, UR23 ;  /* 0x00000017bd007c20 */ /* 0x040fe40008410000 */
[----:B------:R-:W-:Y:S02]  /*8c10*/  FMUL.FTZ R32, R189, UR22 ;  /* 0x00000016bd207c20 */ /* 0x000fe40008410000 */
[----:B------:R-:W-:-:S02]  /*8c20*/  FFMA.FTZ R31, -R105, R84, R27 ;  /* 0x00000054691f7223 */ /* 0x000fc4000001011b */
[----:B------:R-:W-:Y:S02]  /*8c30*/  FADD.FTZ R27, R4, R33 ;  /* 0x00000021041b7221 */ /* 0x000fe40000010000 */
[----:B------:R-:W-:Y:S02]  /*8c40*/  FFMA.FTZ R0, R209, UR22, -R0 ;  /* 0x00000016d1007c23 */ /* 0x000fe40008010800 */
[----:B------:R-:W-:Y:S02]  /*8c50*/  FADD.FTZ R4, -R3, R34 ;  /* 0x0000002203047221 */ /* 0x000fe40000010100 */
[----:B------:R-:W-:Y:S02]  /*8c60*/  FFMA.FTZ R32, R209, UR23, R32 ;  /* 0x00000017d1207c23 */ /* 0x000fe40008010020 */
[C---:B------:R-:W-:Y:S02]  /*8c70*/  FMUL.FTZ R3, R105.reuse, R0 ;  /* 0x0000000069037220 */ /* 0x040fe40000410000 */
[----:B------:R-:W-:-:S02]  /*8c80*/  FFMA.FTZ R73, R105, R73, R72 ;  /* 0x0000004969497223 */ /* 0x000fc40000010048 */
[----:B------:R-:W-:Y:S02]  /*8c90*/  FFMA.FTZ R33, -R105, R32, -RZ ;  /* 0x0000002069217223 */ /* 0x000fe400000109ff */
[CC--:B------:R-:W-:Y:S02]  /*8ca0*/  FMUL.FTZ R0, R35.reuse, -R4.reuse ;  /* 0x8000000423007220 */ /* 0x0c0fe40000410000 */
[-C--:B------:R-:W-:Y:S02]  /*8cb0*/  FMUL.FTZ R105, R35, -R27.reuse ;  /* 0x8000001b23697220 */ /* 0x080fe40000410000 */
[----:B------:R-:W-:Y:S02]  /*8cc0*/  FADD.FTZ R32, R131, R131 ;  /* 0x0000008383207221 */ /* 0x000fe40000010000 */
[C---:B------:R-:W-:Y:S02]  /*8cd0*/  FFMA.FTZ R35, R36.reuse, R27, -R0 ;  /* 0x0000001b24237223 */ /* 0x040fe40000010800 */
[----:B------:R-:W-:-:S02]  /*8ce0*/  FFMA.FTZ R36, R36, R4, R105 ;  /* 0x0000000424247223 */ /* 0x000fc40000010069 */
[----:B------:R-:W-:Y:S02]  /*8cf0*/  FFMA.FTZ R105, -R32, R82, R31 ;  /* 0x0000005220697223 */ /* 0x000fe4000001011f */
[C---:B------:R-:W-:Y:S02]  /*8d00*/  FMUL.FTZ R31, R211.reuse, UR23 ;  /* 0x00000017d31f7c20 */ /* 0x040fe40008410000 */
[----:B------:R-:W-:Y:S02]  /*8d10*/  FADD.FTZ R0, R6, R35 ;  /* 0x0000002306007221 */ /* 0x000fe40000010000 */
[----:B------:R-:W-:Y:S02]  /*8d20*/  FMUL.FTZ R35, R211, UR22 ;  /* 0x00000016d3237c20 */ /* 0x000fe40008410000 */
[----:B------:R-:W-:Y:S02]  /*8d30*/  FFMA.FTZ R31, R210, UR22, -R31 ;  /* 0x00000016d21f7c23 */ /* 0x000fe4000801081f */
[----:B------:R-:W-:-:S02]  /*8d40*/  FADD.FTZ R5, -R5, R36 ;  /* 0x0000002405057221 */ /* 0x000fc40000010100 */
[----:B------:R-:W-:Y:S02]  /*8d50*/  FFMA.FTZ R74, R32, R74, R73 ;  /* 0x0000004a204a7223 */ /* 0x000fe40000010049 */
[----:B------:R-:W-:Y:S02]  /*8d60*/  FFMA.FTZ R73, R210, UR23, R35 ;  /* 0x00000017d2497c23 */ /* 0x000fe40008010023 */
[----:B------:R-:W-:Y:S02]  /*8d70*/  FMUL.FTZ R35, R32, R31 ;  /* 0x0000001f20237220 */ /* 0x000fe40000410000 */
[C---:B------:R-:W-:Y:S02]  /*8d80*/  FMUL.FTZ R31, R37.reuse, -R5 ;  /* 0x80000005251f7220 */ /* 0x040fe40000410000 */
[-C--:B------:R-:W-:Y:S02]  /*8d90*/  FMUL.FTZ R37, R37, -R0.reuse ;  /* 0x8000000025257220 */ /* 0x080fe40000410000 */
[----:B------:R-:W-:-:S02]  /*8da0*/  FFMA.FTZ R31, R38, R0, -R31 ;  /* 0x00000000261f7223 */ /* 0x000fc4000001081f */
[----:B------:R-:W-:Y:S02]  /*8db0*/  FMUL.FTZ R6, R212, UR23 ;  /* 0x00000017d4067c20 */ /* 0x000fe40008410000 */
[----:B------:R-:W-:Y:S02]  /*8dc0*/  FFMA.FTZ R38, R38, R5, R37 ;  /* 0x0000000526267223 */ /* 0x000fe40000010025 */
[----:B------:R-:W-:Y:S02]  /*8dd0*/  FFMA.FTZ R73, -R32, R73, -RZ ;  /* 0x0000004920497223 */ /* 0x000fe400000109ff */
[----:B------:R-:W-:Y:S02]  /*8de0*/  FADD.FTZ R107, R130, R130 ;  /* 0x00000082826b7221 */ /* 0x000fe40000010000 */
[----:B------:R-:W-:Y:S02]  /*8df0*/  FADD.FTZ R31, R8, R31 ;  /* 0x0000001f081f7221 */ /* 0x000fe40000010000 */
[----:B------:R-:W-:-:S02]  /*8e00*/  FFMA.FTZ R6, R213, UR22, -R6 ;  /* 0x00000016d5067c23 */ /* 0x000fc40008010806 */
[----:B------:R-:W-:Y:S02]  /*8e10*/  FADD.FTZ R8, -R7, R38 ;  /* 0x0000002607087221 */ /* 0x000fe40000010100 */
[----:B------:R-:W-:Y:S02]  /*8e20*/  FMUL.FTZ R32, R212, UR22 ;  /* 0x00000016d4207c20 */ /* 0x000fe40008410000 */
[----:B------:R-:W-:Y:S02]  /*8e30*/  FMUL.FTZ R37, R107, R6 ;  /* 0x000000066b257220 */ /* 0x000fe40000410000 */
[----:B------:R-:W-:Y:S02]  /*8e40*/  FFMA.FTZ R32, R213, UR23, R32 ;  /* 0x00000017d5207c23 */ /* 0x000fe40008010020 */
[C---:B------:R-:W-:Y:S02]  /*8e50*/  FMUL.FTZ R6, R39.reuse, -R8 ;  /* 0x8000000827067220 */ /* 0x040fe40000410000 */
[----:B------:R-:W-:-:S02]  /*8e60*/  FMUL.FTZ R39, R39, -R31 ;  /* 0x8000001f27277220 */ /* 0x000fc40000410000 */
[C---:B------:R-:W-:Y:S02]  /*8e70*/  FFMA.FTZ R80, -R107.reuse, R80, R105 ;  /* 0x000000506b507223 */ /* 0x040fe40000010169 */
[----:B------:R-:W-:Y:S02]  /*8e80*/  FFMA.FTZ R105, -R107, R32, -RZ ;  /* 0x000000206b697223 */ /* 0x000fe400000109ff */
[C---:B------:R-:W-:Y:S02]  /*8e90*/  FFMA.FTZ R32, R40.reuse, R8, R39 ;  /* 0x0000000828207223 */ /* 0x040fe40000010027 */
[----:B------:R-:W-:Y:S01]  /*8ea0*/  FFMA.FTZ R7, R40, R31, -R6 ;  /* 0x0000001f28077223 */ /* 0x000fe20000010806 */
[----:B------:R-:W-:Y:S01]  /*8eb0*/  IADD3 R6, R75, 0x2, RZ ;  /* 0x000000024b067810 */ /* 0x000fe20007ffe0ff */
[----:B------:R-:W-:Y:S02]  /*8ec0*/  FADD.FTZ R32, -R9, R32 ;  /* 0x0000002009207221 */ /* 0x000fe40000010100 */
[----:B------:R-:W-:-:S02]  /*8ed0*/  FADD.FTZ R10, R10, R7 ;  /* 0x000000070a0a7221 */ /* 0x000fc40000010000 */
[C---:B------:R-:W-:Y:S02]  /*8ee0*/  FMUL.FTZ R7, R41.reuse, -R32 ;  /* 0x8000002029077220 */ /* 0x040fe40000410000 */
[-C--:B------:R-:W-:Y:S02]  /*8ef0*/  FMUL.FTZ R41, R41, -R10.reuse ;  /* 0x8000000a29297220 */ /* 0x080fe40000410000 */
[C---:B------:R-:W-:Y:S02]  /*8f00*/  FFMA.FTZ R7, R42.reuse, R10, -R7 ;  /* 0x0000000a2a077223 */ /* 0x040fe40000010807 */
[----:B------:R-:W-:Y:S02]  /*8f10*/  FFMA.FTZ R42, R42, R32, R41 ;  /* 0x000000202a2a7223 */ /* 0x000fe40000010029 */
[----:B------:R-:W-:Y:S01]  /*8f20*/  FFMA.FTZ R59, R107, R59, R74 ;  /* 0x0000003b6b3b7223 */ /* 0x000fe2000001004a */
[----:B------:R-:W-:Y:S01]  /*8f30*/  LEA.HI.SX32 R107, R6, R75, 0x1b ;  /* 0x0000004b066b7211 */ /* 0x000fe200078fdaff */
[----:B------:R-:W-:Y:S01]  /*8f40*/  FADD.FTZ R9, R12, R7 ;  /* 0x000000070c097221 */ /* 0x000fe20000010000 */
[----:B------:R-:W-:Y:S01]  /*8f50*/  IADD3 R6, R75, 0x3, RZ ;  /* 0x000000034b067810 */ /* 0x000fe20007ffe0ff */
[----:B------:R-:W-:-:S02]  /*8f60*/  FADD.FTZ R12, -R11, R42 ;  /* 0x0000002a0b0c7221 */ /* 0x000fc40000010100 */
[----:B------:R-:W-:Y:S01]  /*8f70*/  FADD.FTZ R36, -R111, R214 ;  /* 0x000000d66f247221 */ /* 0x000fe20000010100 */
[----:B------:R-:W-:Y:S01]  /*8f80*/  LEA.HI.SX32 R75, R6, R75, 0x1b ;  /* 0x0000004b064b7211 */ /* 0x000fe200078fdaff */
[----:B------:R-:W-:Y:S01]  /*8f90*/  FMUL.FTZ R11, R43, -R12 ;  /* 0x8000000c2b0b7220 */ /* 0x000fe20000410000 */
[----:B------:R-:W-:Y:S01]  /*8fa0*/  STS [R107.X4+0x4208], R64 ;  /* 0x004208406b007388 */ /* 0x000fe20000004800 */
[----:B------:R-:W-:Y:S02]  /*8fb0*/  FADD.FTZ R6, R145, UR5 ;  /* 0x0000000591067e21 */ /* 0x000fe40008010000 */
[-C--:B------:R-:W-:Y:S01]  /*8fc0*/  FMUL.FTZ R43, R43, -R9.reuse ;  /* 0x800000092b2b7220 */ /* 0x080fe20000410000 */
[----:B------:R-:W-:Y:S01]  /*8fd0*/  STS [R75.X4+0x420c], R66 ;  /* 0x00420c424b007388 */ /* 0x000fe20000004800 */
[----:B------:R-:W-:Y:S02]  /*8fe0*/  FFMA.FTZ R11, R44, R9, -R11 ;  /* 0x000000092c0b7223 */ /* 0x000fe4000001080b */
[C---:B------:R-:W-:Y:S01]  /*8ff0*/  FMUL.FTZ R39, R6.reuse, R65 ;  /* 0x0000004106277220 */ /* 0x040fe20000410000 */
[----:B------:R0:W-:Y:S01]  /*9000*/  STS [R76.X4+0x4260], R3 ;  /* 0x004260034c007388 */ /* 0x0001e20000004800 */
[----:B------:R-:W-:-:S02]  /*9010*/  FMUL.FTZ R7, R6, R155 ;  /* 0x0000009b06077220 */ /* 0x000fc40000410000 */
[----:B------:R-:W-:Y:S01]  /*9020*/  FFMA.FTZ R44, R44, R12, R43 ;  /* 0x0000000c2c2c7223 */ /* 0x000fe2000001002b */
[----:B------:R1:W-:Y:S01]  /*9030*/  STS [R76.X4+0x4250], R29 ;  /* 0x0042501d4c007388 */ /* 0x0003e20000004800 */
[----:B------:R-:W-:Y:S02]  /*9040*/  FADD.FTZ R14, R14, R11 ;  /* 0x0000000b0e0e7221 */ /* 0x000fe40000010000 */
[C---:B------:R-:W-:Y:S01]  /*9050*/  FMUL.FTZ R6, R216.reuse, R39 ;  /* 0x00000027d8067220 */ /* 0x040fe20000410000 */
[----:B------:R2:W-:Y:S01]  /*9060*/  STS [R76.X4+0x4270], R37 ;  /* 0x004270254c007388 */ /* 0x0005e20000004800 */
[----:B------:R-:W-:Y:S02]  /*9070*/  FMUL.FTZ R34, R216, R7 ;  /* 0x00000007d8227220 */ /* 0x000fe40000410000 */
[----:B------:R-:W-:Y:S01]  /*9080*/  FADD.FTZ R13, -R13, R44 ;  /* 0x0000002c0d0d7221 */ /* 0x000fe20000010100 */
[----:B------:R3:W-:Y:S01]  /*9090*/  STS [R76.X4+0x4264], R33 ;  /* 0x004264214c007388 */ /* 0x0007e20000004800 */
[----:B------:R-:W-:-:S02]  /*90a0*/  FMUL.FTZ R11, R45, -R14 ;  /* 0x8000000e2d0b7220 */ /* 0x000fc40000410000 */
[C---:B------:R-:W-:Y:S01]  /*90b0*/  FADD.FTZ R217, R7.reuse, R217 ;  /* 0x000000d907d97221 */ /* 0x040fe20000010000 */
[----:B------:R4:W-:Y:S01]  /*90c0*/  STS [R76.X4+0x4268], R35 ;  /* 0x004268234c007388 */ /* 0x0009e20000004800 */
[----:B------:R-:W-:Y:S02]  /*90d0*/  FFMA.FTZ R6, R7, R36, R6 ;  /* 0x0000002407067223 */ /* 0x000fe40000010006 */
[----:B------:R-:W-:Y:S01]  /*90e0*/  FFMA.FTZ R7, R36, R39, -R34 ;  /* 0x0000002724077223 */ /* 0x000fe20000010822 */
[----:B------:R-:W-:Y:S01]  /*90f0*/  STS [R76.X4+0x4218], R61 ;  /* 0x0042183d4c007388 */ /* 0x000fe20000004800 */
[-C--:B------:R-:W-:Y:S02]  /*9100*/  FMUL.FTZ R45, R45, -R13.reuse ;  /* 0x8000000d2d2d7220 */ /* 0x080fe40000410000 */
[C---:B------:R-:W-:Y:S01]  /*9110*/  FFMA.FTZ R34, R46.reuse, R13, R11 ;  /* 0x0000000d2e227223 */ /* 0x040fe2000001000b */
[----:B------:R-:W-:Y:S01]  /*9120*/  STS [R76.X4+0x4228], R63 ;  /* 0x0042283f4c007388 */ /* 0x000fe20000004800 */
[----:B------:R-:W-:-:S02]  /*9130*/  FFMA.FTZ R11, R46, R14, -R45 ;  /* 0x0000000e2e0b7223 */ /* 0x000fc4000001082d */
[----:B------:R-:W-:Y:S01]  /*9140*/  FADD.FTZ R15, -R15, R34 ;  /* 0x000000220f0f7221 */ /* 0x000fe20000010100 */
[----:B------:R-:W-:Y:S01]  /*9150*/  STS [R76.X4+0x4230], R67 ;  /* 0x004230434c007388 */ /* 0x000fe20000004800 */
[----:B------:R-:W-:Y:S02]  /*9160*/  FADD.FTZ R11, R16, R11 ;  /* 0x0000000b100b7221 */ /* 0x000fe40000010000 */
[C---:B------:R-:W-:Y:S01]  /*9170*/  FMUL.FTZ R16, R47.reuse, -R15 ;  /* 0x8000000f2f107220 */ /* 0x040fe20000410000 */
[----:B------:R-:W-:Y:S01]  /*9180*/  STS [R76.X4+0x4254], R71 ;  /* 0x004254474c007388 */ /* 0x000fe20000004800 */
[-C--:B------:R-:W-:Y:S02]  /*9190*/  FMUL.FTZ R47, R47, -R11.reuse ;  /* 0x8000000b2f2f7220 */ /* 0x080fe40000410000 */
[C---:B------:R-:W-:Y:S01]  /*91a0*/  FFMA.FTZ R39, R48.reuse, R11, -R16 ;  /* 0x0000000b30277223 */ /* 0x040fe20000010810 */
[----:B------:R-:W-:Y:S01]  /*91b0*/  STS [R76.X4+0x426c], R73 ;  /* 0x00426c494c007388 */ /* 0x000fe20000004800 */
[----:B------:R-:W-:-:S02]  /*91c0*/  FFMA.FTZ R16, R48, R15, R47 ;  /* 0x0000000f30107223 */ /* 0x000fc4000001002f */
[----:B------:R-:W-:Y:S01]  /*91d0*/  FADD.FTZ R18, R18, R39 ;  /* 0x0000002712127221 */ /* 0x000fe20000010000 */
[----:B------:R-:W-:Y:S01]  /*91e0*/  STS [R76.X4+0x4240], R69 ;  /* 0x004240454c007388 */ /* 0x000fe20000004800 */
[----:B------:R-:W-:Y:S02]  /*91f0*/  FADD.FTZ R16, -R17, R16 ;  /* 0x0000001011107221 */ /* 0x000fe40000010100 */
[C---:B------:R-:W-:Y:S01]  /*9200*/  FMUL.FTZ R17, R49.reuse, -R18 ;  /* 0x8000001231117220 */ /* 0x040fe20000410000 */
        /* <DEDUP_REMOVED lines=8> */
[CC--:B------:R-:W-:Y:S01]  /*9290*/  FMUL.FTZ R19, R51.reuse, -R34.reuse ;  /* 0x8000002233137220 */ /* 0x0c0fe20000410000 */
[----:B------:R-:W-:Y:S01]  /*92a0*/  STS [R76.X4+0x4224], R85 ;  /* 0x004224554c007388 */ /* 0x000fe20000004800 */
[-C--:B------:R-:W-:Y:S02]  /*92b0*/  FMUL.FTZ R51, R51, -R17.reuse ;  /* 0x8000001133337220 */ /* 0x080fe40000410000 */
[C---:B------:R-:W-:Y:S01]  /*92c0*/  FFMA.FTZ R19, R52.reuse, R17, -R19 ;  /* 0x0000001134137223 */ /* 0x040fe20000010813 */
[----:B------:R-:W-:Y:S01]  /*92d0*/  STS [R76.X4+0x4220], R83 ;  /* 0x004220534c007388 */ /* 0x000fe20000004800 */
[----:B------:R-:W-:-:S02]  /*92e0*/  FFMA.FTZ R52, R52, R34, R51 ;  /* 0x0000002234347223 */ /* 0x000fc40000010033 */
[----:B------:R-:W-:Y:S01]  /*92f0*/  FADD.FTZ R22, R22, R19 ;  /* 0x0000001316167221 */ /* 0x000fe20000010000 */
[----:B------:R-:W-:Y:S01]  /*9300*/  STS [R76.X4+0x4234], R89 ;  /* 0x004234594c007388 */ /* 0x000fe20000004800 */
[----:B------:R-:W-:Y:S02]  /*9310*/  FMUL.FTZ R19, R216, UR23 ;  /* 0x00000017d8137c20 */ /* 0x000fe40008410000 */
[----:B------:R-:W-:Y:S01]  /*9320*/  FMUL.FTZ R38, R155, UR41 ;  /* 0x000000299b267c20 */ /* 0x000fe20008410000 */
[----:B------:R-:W-:Y:S01]  /*9330*/  STS [R76.X4+0x4238], R91 ;  /* 0x0042385b4c007388 */ /* 0x000fe20000004800 */
[----:B------:R-:W-:Y:S02]  /*9340*/  FADD.FTZ R20, R129, R129 ;  /* 0x0000008181147221 */ /* 0x000fe40000010000 */
[----:B------:R-:W-:Y:S01]  /*9350*/  FFMA.FTZ R19, R214, UR22, -R19 ;  /* 0x00000016d6137c23 */ /* 0x000fe20008010813 */
[----:B------:R-:W-:Y:S01]  /*9360*/  STS [R76.X4+0x422c], R87 ;  /* 0x00422c574c007388 */ /* 0x000fe20000004800 */
[----:B0-----:R-:W-:-:S02]  /*9370*/  FADD.FTZ R3, -R21, R52 ;  /* 0x0000003415037221 */ /* 0x001fc40000010100 */
[----:B------:R-:W-:Y:S01]  /*9380*/  FMUL.FTZ R21, R216, UR22 ;  /* 0x00000016d8157c20 */ /* 0x000fe20008410000 */
[----:B------:R-:W-:Y:S01]  /*9390*/  STS [R76.X4+0x423c], R93 ;  /* 0x00423c5d4c007388 */ /* 0x000fe20000004800 */
[C---:B-1----:R-:W-:Y:S02]  /*93a0*/  FFMA.FTZ R29, R65.reuse, UR39, -R38 ;  /* 0x00000027411d7c23 */ /* 0x042fe40008010826 */
[----:B--2---:R-:W-:Y:S01]  /*93b0*/  FMUL.FTZ R37, R20, R19 ;  /* 0x0000001314257220 */ /* 0x004fe20000410000 */
[----:B------:R-:W-:Y:S01]  /*93c0*/  STS [R76.X4+0x4244], R95 ;  /* 0x0042445f4c007388 */ /* 0x000fe20000004800 */
[----:B------:R-:W-:Y:S02]  /*93d0*/  FMUL.FTZ R38, R65, UR41 ;  /* 0x0000002941267c20 */ /* 0x000fe40008410000 */
[C---:B------:R-:W-:Y:S01]  /*93e0*/  FMUL.FTZ R19, R53.reuse, -R3 ;  /* 0x8000000335137220 */ /* 0x040fe20000410000 */
[----:B------:R0:W-:Y:S01]  /*93f0*/  STS [R76.X4+0x4278], R37 ;  /* 0x004278254c007388 */ /* 0x0001e20000004800 */
[----:B------:R-:W-:-:S02]  /*9400*/  FMUL.FTZ R53, R53, -R22 ;  /* 0x8000001635357220 */ /* 0x000fc40000410000 */
[----:B---3--:R-:W-:Y:S01]  /*9410*/  FFMA.FTZ R33, R214, UR23, R21 ;  /* 0x00000017d6217c23 */ /* 0x008fe20008010015 */
[----:B------:R-:W-:Y:S01]  /*9420*/  STS [R76.X4+0x4248], R97 ;  /* 0x004248614c007388 */ /* 0x000fe20000004800 */
[----:B------:R-:W-:Y:S02]  /*9430*/  FFMA.FTZ R21, R155, UR39, R38 ;  /* 0x000000279b157c23 */ /* 0x000fe40008010026 */
[----:B------:R-:W-:Y:S01]  /*9440*/  FMUL.FTZ R29, R216, R29 ;  /* 0x0000001dd81d7220 */ /* 0x000fe20000410000 */
[----:B------:R-:W-:Y:S01]  /*9450*/  STS [R76.X4+0x424c], R99 ;  /* 0x00424c634c007388 */ /* 0x000fe20000004800 */
[C---:B------:R-:W-:Y:S02]  /*9460*/  FFMA.FTZ R19, R54.reuse, R22, -R19 ;  /* 0x0000001636137223 */ /* 0x040fe40000010813 */
[----:B------:R-:W-:Y:S01]  /*9470*/  FFMA.FTZ R54, R54, R3, R53 ;  /* 0x0000000336367223 */ /* 0x000fe20000010035 */
[----:B------:R-:W-:Y:S01]  /*9480*/  STS [R76.X4+0x4258], R101 ;  /* 0x004258654c007388 */ /* 0x000fe20000004800 */
[----:B------:R-:W-:-:S02]  /*9490*/  FFMA.FTZ R21, R21, R36, R29 ;  /* 0x0000002415157223 */ /* 0x000fc4000001001d */
[----:B------:R-:W-:Y:S01]  /*94a0*/  FADD.FTZ R47, -R23, R54 ;  /* 0x00000036172f7221 */ /* 0x000fe20000010100 */
[----:B------:R-:W-:Y:S01]  /*94b0*/  STS [R76.X4+0x425c], R103 ;  /* 0x00425c674c007388 */ /* 0x000fe20000004800 */
[----:B------:R-:W-:Y:S02]  /*94c0*/  FADD.FTZ R19, R24, R19 ;  /* 0x0000001318137221 */ /* 0x000fe40000010000 */
[----:B------:R-:W-:Y:S01]  /*94d0*/  FFMA.FTZ R24, R234, R155, R21 ;  /* 0x0000009bea187223 */ /* 0x000fe20000010015 */
[----:B------:R-:W-:Y:S01]  /*94e0*/  STS [R76.X4+0x4274], R105 ;  /* 0x004274694c007388 */ /* 0x000fe20000004800 */
[C---:B------:R-:W-:Y:S02]  /*94f0*/  FMUL.FTZ R21, R55.reuse, -R47 ;  /* 0x8000002f37157220 */ /* 0x040fe40000410000 */
[----:B------:R-:W-:Y:S02]  /*9500*/  FMUL.FTZ R55, R55, -R19 ;  /* 0x8000001337377220 */ /* 0x000fe40000410000 */
[----:B------:R-:W-:-:S02]  /*9510*/  FADD.FTZ R29, R146, UR5 ;  /* 0x00000005921d7e21 */ /* 0x000fc40008010000 */
[----:B----4-:R-:W-:Y:S02]  /*9520*/  FMUL.FTZ R35, R28, UR41 ;  /* 0x000000291c237c20 */ /* 0x010fe40008410000 */
[----:B------:R-:W-:Y:S02]  /*9530*/  FFMA.FTZ R72, R56, R47, R55 ;  /* 0x0000002f38487223 */ /* 0x000fe40000010037 */
[C---:B------:R-:W-:Y:S02]  /*9540*/  FMUL.FTZ R23, R29.reuse, R154 ;  /* 0x0000009a1d177220 */ /* 0x040fe40000410000 */
[----:B------:R-:W-:Y:S02]  /*9550*/  FFMA.FTZ R39, -R20, R33, -RZ ;  /* 0x0000002114277223 */ /* 0x000fe400000109ff */
[----:B------:R-:W-:Y:S02]  /*9560*/  FFMA.FTZ R33, R56, R19, -R21 ;  /* 0x0000001338217223 */ /* 0x000fe40000010815 */
[----:B------:R-:W-:Y:S01]  /*9570*/  FMUL.FTZ R29, R29, R28 ;  /* 0x0000001c1d1d7220 */ /* 0x000fe20000410000 */
[----:B------:R1:W-:Y:S01]  /*9580*/  STS [R76.X4+0x427c], R39 ;  /* 0x00427c274c007388 */ /* 0x0003e20000004800 */
[----:B------:R-:W-:-:S02]  /*9590*/  FFMA.FTZ R21, R154, UR39, -R35 ;  /* 0x000000279a157c23 */ /* 0x000fc40008010823 */
[----:B------:R-:W-:Y:S02]  /*95a0*/  FADD.FTZ R36, -R112, R213 ;  /* 0x000000d570247221 */ /* 0x000fe40000010100 */
[----:B------:R-:W-:Y:S02]  /*95b0*/  FMUL.FTZ R35, R212, R23 ;  /* 0x00000017d4237220 */ /* 0x000fe40000410000 */
[----:B------:R-:W-:Y:S02]  /*95c0*/  FADD.FTZ R40, R169, UR5 ;  /* 0x00000005a9287e21 */ /* 0x000fe40008010000 */
[----:B------:R-:W-:Y:S02]  /*95d0*/  FADD.FTZ R72, -R25, R72 ;  /* 0x0000004819487221 */ /* 0x000fe40000010100 */
[----:B------:R-:W-:Y:S02]  /*95e0*/  FADD.FTZ R25, R170, UR5 ;  /* 0x00000005aa197e21 */ /* 0x000fe40008010000 */
[----:B------:R-:W-:-:S02]  /*95f0*/  FADD.FTZ R218, R29, R218 ;  /* 0x000000da1dda7221 */ /* 0x000fc40000010000 */
[----:B------:R-:W-:Y:S02]  /*9600*/  FMUL.FTZ R60, R212, R29 ;  /* 0x0000001dd43c7220 */ /* 0x000fe40000410000 */
[----:B------:R-:W-:Y:S02]  /*9610*/  FFMA.FTZ R29, R29, R36, R35 ;  /* 0x000000241d1d7223 */ /* 0x000fe40000010023 */
[----:B------:R-:W-:Y:S02]  /*9620*/  FMUL.FTZ R38, R40, R19 ;  /* 0x0000001328267220 */ /* 0x000fe40000410000 */
[----:B------:R-:W-:Y:S02]  /*9630*/  FADD.FTZ R26, R26, R33 ;  /* 0x000000211a1a7221 */ /* 0x000fe40000010000 */
[----:B------:R-:W-:Y:S02]  /*9640*/  FMUL.FTZ R35, R25, R72 ;  /* 0x0000004819237220 */ /* 0x000fe40000410000 */
[----:B------:R-:W-:-:S02]  /*9650*/  FADD.FTZ R199, -R127, R199 ;  /* 0x000000c77fc77221 */ /* 0x000fc40000010100 */
[----:B------:R-:W-:Y:S02]  /*9660*/  FMUL.FTZ R40, R40, R47 ;  /* 0x0000002f28287220 */ /* 0x000fe40000410000 */
[----:B0-----:R-:W-:Y:S02]  /*9670*/  FMUL.FTZ R37, R187, R38 ;  /* 0x00000026bb257220 */ /* 0x001fe40000410000 */
[----:B------:R-:W-:Y:S02]  /*9680*/  FADD.FTZ R200, -R128, R200 ;  /* 0x000000c880c87221 */ /* 0x000fe40000010100 */
[----:B------:R-:W-:Y:S02]  /*9690*/  FMUL.FTZ R25, R25, R26 ;  /* 0x0000001a19197220 */ /* 0x000fe40000410000 */
[----:B------:R-:W-:Y:S02]  /*96a0*/  FMUL.FTZ R33, R188, R35 ;  /* 0x00000023bc217220 */ /* 0x000fe40000410000 */
[----:B------:R-:W-:-:S02]  /*96b0*/  FADD.FTZ R41, R168, UR5 ;  /* 0x00000005a8297e21 */ /* 0x000fc40008010000 */
[-C--:B------:R-:W-:Y:S02]  /*96c0*/  FFMA.FTZ R42, R199, R40.reuse, -R37 ;  /* 0x00000028c72a7223 */ /* 0x080fe40000010825 */
[----:B------:R-:W-:Y:S02]  /*96d0*/  FMUL.FTZ R40, R187, R40 ;  /* 0x00000028bb287220 */ /* 0x000fe40000410000 */
[----:B------:R-:W-:Y:S02]  /*96e0*/  FFMA.FTZ R37, R25, R200, R33 ;  /* 0x000000c819257223 */ /* 0x000fe40000010021 */
[----:B------:R-:W-:Y:S02]  /*96f0*/  FMUL.FTZ R33, R41, R22 ;  /* 0x0000001629217220 */ /* 0x000fe40000410000 */
[----:B------:R-:W-:Y:S02]  /*9700*/  FFMA.FTZ R40, R38, R199, R40 ;  /* 0x000000c726287223 */ /* 0x000fe40000010028 */
[----:B------:R-:W-:-:S02]  /*9710*/  FADD.FTZ R37, RZ, R37 ;  /* 0x00000025ff257221 */ /* 0x000fc40000010000 */
[----:B------:R-:W-:Y:S02]  /*9720*/  FADD.FTZ R48, R167, UR5 ;  /* 0x00000005a7307e21 */ /* 0x000fe40008010000 */
[----:B-1----:R-:W-:Y:S02]  /*9730*/  FMUL.FTZ R39, R188, R25 ;  /* 0x00000019bc277220 */ /* 0x002fe40000410000 */
[----:B------:R-:W-:Y:S02]  /*9740*/  FADD.FTZ R198, -R126, R198 ;  /* 0x000000c67ec67221 */ /* 0x000fe40000010100 */
[----:B------:R-:W-:Y:S02]  /*9750*/  FMUL.FTZ R41, R41, R3 ;  /* 0x0000000329297220 */ /* 0x000fe40000410000 */
[----:B------:R-:W-:Y:S02]  /*9760*/  FMUL.FTZ R43, R186, R33 ;  /* 0x00000021ba2b7220 */ /* 0x000fe40000410000 */
[----:B------:R-:W-:-:S02]  /*9770*/  FADD.FTZ R37, R37, R40 ;  /* 0x0000002825257221 */ /* 0x000fc40000010000 */
[----:B------:R-:W-:Y:S02]  /*9780*/  FMUL.FTZ R40, R48, R17 ;  /* 0x0000001130287220 */ /* 0x000fe40000410000 */
[----:B------:R-:W-:Y:S02]  /*9790*/  FFMA.FTZ R39, R200, R35, -R39 ;  /* 0x00000023c8277223 */ /* 0x000fe40000010827 */
[-C--:B------:R-:W-:Y:S02]  /*97a0*/  FFMA.FTZ R46, R198, R41.reuse, -R43 ;  /* 0x00000029c62e7223 */ /* 0x080fe4000001082b */
[----:B------:R-:W-:Y:S02]  /*97b0*/  FMUL.FTZ R41, R186, R41 ;  /* 0x00000029ba297220 */ /* 0x000fe40000410000 */
[----:B------:R-:W-:Y:S02]  /*97c0*/  FADD.FTZ R197, -R125, R197 ;  /* 0x000000c57dc57221 */ /* 0x000fe40000010100 */
[----:B------:R-:W-:-:S02]  /*97d0*/  FMUL.FTZ R48, R48, R34 ;  /* 0x0000002230307220 */ /* 0x000fc40000410000 */
[----:B------:R-:W-:Y:S02]  /*97e0*/  FMUL.FTZ R35, R121, R40 ;  /* 0x0000002879237220 */ /* 0x000fe40000410000 */
[----:B------:R-:W-:Y:S02]  /*97f0*/  FADD.FTZ R39, RZ, R39 ;  /* 0x00000027ff277221 */ /* 0x000fe40000010000 */
[----:B------:R-:W-:Y:S02]  /*9800*/  FADD.FTZ R43, R166, UR5 ;  /* 0x00000005a62b7e21 */ /* 0x000fe40008010000 */
[----:B------:R-:W-:Y:S02]  /*9810*/  FFMA.FTZ R44, R33, R198, R41 ;  /* 0x000000c6212c7223 */ /* 0x000fe40000010029 */
[----:B------:R-:W-:Y:S02]  /*9820*/  FFMA.FTZ R41, R197, R48, -R35 ;  /* 0x00000030c5297223 */ /* 0x000fe40000010823 */
[----:B------:R-:W-:-:S02]  /*9830*/  FADD.FTZ R39, R39, R42 ;  /* 0x0000002a27277221 */ /* 0x000fc40000010000 */
[----:B------:R-:W-:Y:S02]  /*9840*/  FMUL.FTZ R48, R121, R48 ;  /* 0x0000003079307220 */ /* 0x000fe40000410000 */
[----:B------:R-:W-:Y:S02]  /*9850*/  FMUL.FTZ R35, R43, R18 ;  /* 0x000000122b237220 */ /* 0x000fe40000410000 */
[----:B------:R-:W-:Y:S02]  /*9860*/  FADD.FTZ R50, R165, UR5 ;  /* 0x00000005a5327e21 */ /* 0x000fe40008010000 */
[----:B------:R-:W-:Y:S02]  /*9870*/  FADD.FTZ R37, R37, R44 ;  /* 0x0000002c25257221 */ /* 0x000fe40000010000 */
[----:B------:R-:W-:Y:S02]  /*9880*/  FADD.FTZ R46, R39, R46 ;  /* 0x0000002e272e7221 */ /* 0x000fe40000010000 */
[----:B------:R-:W-:-:S02]  /*9890*/  FFMA.FTZ R48, R40, R197, R48 ;  /* 0x000000c528307223 */ /* 0x000fc40000010030 */
[----:B------:R-:W-:Y:S02]  /*98a0*/  FADD.FTZ R42, -R124, R201 ;  /* 0x000000c97c2a7221 */ /* 0x000fe40000010100 */
[----:B------:R-:W-:Y:S02]  /*98b0*/  FMUL.FTZ R43, R43, R16 ;  /* 0x000000102b2b7220 */ /* 0x000fe40000410000 */
[----:B------:R-:W-:Y:S02]  /*98c0*/  FMUL.FTZ R44, R120, R35 ;  /* 0x00000023782c7220 */ /* 0x000fe40000410000 */
[----:B------:R-:W-:Y:S02]  /*98d0*/  FMUL.FTZ R39, R50, R11 ;  /* 0x0000000b32277220 */ /* 0x000fe40000410000 */
[----:B------:R-:W-:Y:S02]  /*98e0*/  FADD.FTZ R37, R37, R48 ;  /* 0x0000003025257221 */ /* 0x000fe40000010000 */
[----:B------:R-:W-:-:S02]  /*98f0*/  FADD.FTZ R202, -R123, R202 ;  /* 0x000000ca7bca7221 */ /* 0x000fc40000010100 */
[----:B------:R-:W-:Y:S02]  /*9900*/  FFMA.FTZ R48, R42, R43, -R44 ;  /* 0x0000002b2a307223 */ /* 0x000fe4000001082c */
[----:B------:R-:W-:Y:S02]  /*9910*/  FMUL.FTZ R45, R50, R15 ;  /* 0x0000000f322d7220 */ /* 0x000fe40000410000 */
[----:B------:R-:W-:Y:S02]  /*9920*/  FMUL.FTZ R49, R196, R39 ;  /* 0x00000027c4317220 */ /* 0x000fe40000410000 */
[----:B------:R-:W-:Y:S02]  /*9930*/  FMUL.FTZ R43, R120, R43 ;  /* 0x0000002b782b7220 */ /* 0x000fe40000410000 */
[----:B------:R-:W-:Y:S02]  /*9940*/  FFMA.FTZ R50, R202, R45, -R49 ;  /* 0x0000002dca327223 */ /* 0x000fe40000010831 */
[----:B------:R-:W-:-:S02]  /*9950*/  FFMA.FTZ R44, R35, R42, R43 ;  /* 0x0000002a232c7223 */ /* 0x000fc4000001002b */
[----:B------:R-:W-:Y:S02]  /*9960*/  FMUL.FTZ R45, R196, R45 ;  /* 0x0000002dc42d7220 */ /* 0x000fe40000410000 */
[----:B------:R-:W-:Y:S02]  /*9970*/  FADD.FTZ R41, R46, R41 ;  /* 0x000000292e297221 */ /* 0x000fe40000010000 */
[----:B------:R-:W-:Y:S02]  /*9980*/  FADD.FTZ R51, R164, UR5 ;  /* 0x00000005a4337e21 */ /* 0x000fe40008010000 */
[----:B------:R-:W-:Y:S02]  /*9990*/  FADD.FTZ R43, R37, R44 ;  /* 0x0000002c252b7221 */ /* 0x000fe40000010000 */
[----:B------:R-:W-:Y:S02]  /*99a0*/  FFMA.FTZ R46, R39, R202, R45 ;  /* 0x000000ca272e7223 */ /* 0x000fe4000001002d */
[----:B------:R-:W-:-:S02]  /*99b0*/  FMUL.FTZ R37, R51, R14 ;  /* 0x0000000e33257220 */ /* 0x000fc40000410000 */
[----:B------:R-:W-:Y:S02]  /*99c0*/  FMUL.FTZ R45, R51, R13 ;  /* 0x0000000d332d7220 */ /* 0x000fe40000410000 */
[----:B------:R-:W-:Y:S02]  /*99d0*/  FADD.FTZ R41, R41, R48 ;  /* 0x0000003029297221 */ /* 0x000fe40000010000 */
[----:B------:R-:W-:Y:S02]  /*99e0*/  FADD.FTZ R51, R163, UR5 ;  /* 0x00000005a3337e21 */ /* 0x000fe40008010000 */
[----:B------:R-:W-:Y:S02]  /*99f0*/  FADD.FTZ R44, -R122, R203 ;  /* 0x000000cb7a2c7221 */ /* 0x000fe40000010100 */
[----:B------:R-:W-:Y:S02]  /*9a00*/  FMUL.FTZ R49, R195, R37 ;  /* 0x00000025c3317220 */ /* 0x000fe40000410000 */
[----:B------:R-:W-:-:S02]  /*9a10*/  FADD.FTZ R50, R41, R50 ;  /* 0x0000003229327221 */ /* 0x000fc40000010000 */
[----:B------:R-:W-:Y:S02]  /*9a20*/  FMUL.FTZ R41, R51, R9 ;  /* 0x0000000933297220 */ /* 0x000fe40000410000 */
[-C--:B------:R-:W-:Y:S02]  /*9a30*/  FFMA.FTZ R49, R44, R45.reuse, -R49 ;  /* 0x0000002d2c317223 */ /* 0x080fe40000010831 */
[----:B------:R-:W-:Y:S02]  /*9a40*/  FMUL.FTZ R45, R195, R45 ;  /* 0x0000002dc32d7220 */ /* 0x000fe40000410000 */
[----:B------:R-:W-:Y:S02]  /*9a50*/  FADD.FTZ R204, -R119, R204 ;  /* 0x000000cc77cc7221 */ /* 0x000fe40000010100 */
[----:B------:R-:W-:Y:S02]  /*9a60*/  FMUL.FTZ R51, R51, R12 ;  /* 0x0000000c33337220 */ /* 0x000fe40000410000 */
[----:B------:R-:W-:-:S02]  /*9a70*/  FMUL.FTZ R48, R194, R41 ;  /* 0x00000029c2307220 */ /* 0x000fc40000410000 */
[----:B------:R-:W-:Y:S02]  /*9a80*/  FADD.FTZ R53, R162, UR5 ;  /* 0x00000005a2357e21 */ /* 0x000fe40008010000 */
[----:B------:R-:W-:Y:S02]  /*9a90*/  FADD.FTZ R43, R43, R46 ;  /* 0x0000002e2b2b7221 */ /* 0x000fe40000010000 */
[----:B------:R-:W-:Y:S02]  /*9aa0*/  FFMA.FTZ R46, R37, R44, R45 ;  /* 0x0000002c252e7223 */ /* 0x000fe4000001002d */
[-C--:B------:R-:W-:Y:S02]  /*9ab0*/  FFMA.FTZ R52, R204, R51.reuse, -R48 ;  /* 0x00000033cc347223 */ /* 0x080fe40000010830 */
[----:B------:R-:W-:Y:S02]  /*9ac0*/  FMUL.FTZ R45, R53, R10 ;  /* 0x0000000a352d7220 */ /* 0x000fe40000410000 */
[----:B------:R-:W-:-:S02]  /*9ad0*/  FMUL.FTZ R51, R194, R51 ;  /* 0x00000033c2337220 */ /* 0x000fc40000410000 */
[----:B------:R-:W-:Y:S02]  /*9ae0*/  FADD.FTZ R43, R43, R46 ;  /* 0x0000002e2b2b7221 */ /* 0x000fe40000010000 */
[----:B------:R-:W-:Y:S02]  /*9af0*/  FADD.FTZ R46, -R118, R205 ;  /* 0x000000cd762e7221 */ /* 0x000fe40000010100 */
[----:B------:R-:W-:Y:S02]  /*9b00*/  FMUL.FTZ R53, R53, R32 ;  /* 0x0000002035357220 */ /* 0x000fe40000410000 */
[----:B------:R-:W-:Y:S02]  /*9b10*/  FMUL.FTZ R54, R193, R45 ;  /* 0x0000002dc1367220 */ /* 0x000fe40000410000 */
[----:B------:R-:W-:Y:S02]  /*9b20*/  FFMA.FTZ R48, R41, R204, R51 ;  /* 0x000000cc29307223 */ /* 0x000fe40000010033 */
[----:B------:R-:W-:-:S02]  /*9b30*/  FADD.FTZ R55, R161, UR5 ;  /* 0x00000005a1377e21 */ /* 0x000fc40008010000 */
[-C--:B------:R-:W-:Y:S02]  /*9b40*/  FFMA.FTZ R51, R46, R53.reuse, -R54 ;  /* 0x000000352e337223 */ /* 0x080fe40000010836 */
[----:B------:R-:W-:Y:S02]  /*9b50*/  FADD.FTZ R48, R43, R48 ;  /* 0x000000302b307221 */ /* 0x000fe40000010000 */
[----:B------:R-:W-:Y:S02]  /*9b60*/  FMUL.FTZ R53, R193, R53 ;  /* 0x00000035c1357220 */ /* 0x000fe40000410000 */
[----:B------:R-:W-:Y:S02]  /*9b70*/  FMUL.FTZ R43, R55, R31 ;  /* 0x0000001f372b7220 */ /* 0x000fe40000410000 */
[----:B------:R-:W-:Y:S02]  /*9b80*/  FADD.FTZ R49, R50, R49 ;  /* 0x0000003132317221 */ /* 0x000fe40000010000 */
[----:B------:R-:W-:-:S02]  /*9b90*/  FADD.FTZ R206, -R117, R206 ;  /* 0x000000ce75ce7221 */ /* 0x000fc40000010100 */
[----:B------:R-:W-:Y:S02]  /*9ba0*/  FFMA.FTZ R53, R45, R46, R53 ;  /* 0x0000002e2d357223 */ /* 0x000fe40000010035 */
[----:B------:R-:W-:Y:S02]  /*9bb0*/  FMUL.FTZ R55, R55, R8 ;  /* 0x0000000837377220 */ /* 0x000fe40000410000 */
[----:B------:R-:W-:Y:S02]  /*9bc0*/  FMUL.FTZ R50, R192, R43 ;  /* 0x0000002bc0327220 */ /* 0x000fe40000410000 */
[----:B------:R-:W-:Y:S02]  /*9bd0*/  FADD.FTZ R48, R48, R53 ;  /* 0x0000003530307221 */ /* 0x000fe40000010000 */
[----:B------:R-:W-:Y:S02]  /*9be0*/  FFMA.FTZ R54, R206, R55, -R50 ;  /* 0x00000037ce367223 */ /* 0x000fe40000010832 */
[----:B------:R-:W-:-:S02]  /*9bf0*/  FADD.FTZ R53, R160, UR5 ;  /* 0x00000005a0357e21 */ /* 0x000fc40008010000 */
[----:B------:R-:W-:Y:S02]  /*9c00*/  FMUL.FTZ R55, R192, R55 ;  /* 0x00000037c0377220 */ /* 0x000fe40000410000 */
[----:B------:R-:W-:Y:S02]  /*9c10*/  FADD.FTZ R52, R49, R52 ;  /* 0x0000003431347221 */ /* 0x000fe40000010000 */
[----:B------:R-:W-:Y:S02]  /*9c20*/  FMUL.FTZ R49, R53, R0 ;  /* 0x0000000035317220 */ /* 0x000fe40000410000 */
[----:B------:R-:W-:Y:S02]  /*9c30*/  FFMA.FTZ R55, R43, R206, R55 ;  /* 0x000000ce2b377223 */ /* 0x000fe40000010037 */
[----:B------:R-:W-:Y:S02]  /*9c40*/  FADD.FTZ R61, R159, UR5 ;  /* 0x000000059f3d7e21 */ /* 0x000fe40008010000 */
[----:B------:R-:W-:-:S02]  /*9c50*/  FADD.FTZ R50, -R116, R207 ;  /* 0x000000cf74327221 */ /* 0x000fc40000010100 */
[----:B------:R-:W-:Y:S02]  /*9c60*/  FMUL.FTZ R53, R53, R5 ;  /* 0x0000000535357220 */ /* 0x000fe40000410000 */
[----:B------:R-:W-:Y:S02]  /*9c70*/  FMUL.FTZ R56, R191, R49 ;  /* 0x00000031bf387220 */ /* 0x000fe40000410000 */
[----:B------:R-:W-:Y:S02]  /*9c80*/  FADD.FTZ R55, R48, R55 ;  /* 0x0000003730377221 */ /* 0x000fe40000010000 */
[----:B------:R-:W-:Y:S02]  /*9c90*/  FADD.FTZ R51, R52, R51 ;  /* 0x0000003334337221 */ /* 0x000fe40000010000 */
[----:B------:R-:W-:Y:S02]  /*9ca0*/  FMUL.FTZ R48, R61, R27 ;  /* 0x0000001b3d307220 */ /* 0x000fe40000410000 */
[----:B------:R-:W-:-:S02]  /*9cb0*/  FFMA.FTZ R56, R50, R53, -R56 ;  /* 0x0000003532387223 */ /* 0x000fc40000010838 */
[----:B------:R-:W-:Y:S02]  /*9cc0*/  FMUL.FTZ R52, R191, R53 ;  /* 0x00000035bf347220 */ /* 0x000fe40000410000 */
[----:B------:R-:W-:Y:S02]  /*9cd0*/  FMUL.FTZ R61, R61, R4 ;  /* 0x000000043d3d7220 */ /* 0x000fe40000410000 */
[----:B------:R-:W-:Y:S02]  /*9ce0*/  FADD.FTZ R53, -R115, R208 ;  /* 0x000000d073357221 */ /* 0x000fe40000010100 */
[----:B------:R-:W-:Y:S02]  /*9cf0*/  FMUL.FTZ R64, R190, R48 ;  /* 0x00000030be407220 */ /* 0x000fe40000410000 */
[----:B------:R-:W-:Y:S02]  /*9d00*/  FADD.FTZ R51, R51, R54 ;  /* 0x0000003633337221 */ /* 0x000fe40000010000 */
[----:B------:R-:W-:-:S02]  /*9d10*/  FFMA.FTZ R52, R49, R50, R52 ;  /* 0x0000003231347223 */ /* 0x000fc40000010034 */
[-C--:B------:R-:W-:Y:S02]  /*9d20*/  FMUL.FTZ R62, R190, R61.reuse ;  /* 0x0000003dbe3e7220 */ /* 0x080fe40000410000 */
[----:B------:R-:W-:Y:S02]  /*9d30*/  FFMA.FTZ R64, R53, R61, -R64 ;  /* 0x0000003d35407223 */ /* 0x000fe40000010840 */
[----:B------:R-:W-:Y:S02]  /*9d40*/  FADD.FTZ R51, R51, R56 ;  /* 0x0000003833337221 */ /* 0x000fe40000010000 */
[----:B------:R-:W-:Y:S02]  /*9d50*/  FADD.FTZ R61, R158, UR5 ;  /* 0x000000059e3d7e21 */ /* 0x000fe40008010000 */
[----:B------:R-:W-:Y:S02]  /*9d60*/  FADD.FTZ R52, R55, R52 ;  /* 0x0000003437347221 */ /* 0x000fe40000010000 */
[----:B------:R-:W-:-:S02]  /*9d70*/  FFMA.FTZ R55, R48, R53, R62 ;  /* 0x0000003530377223 */ /* 0x000fc4000001003e */
[----:B------:R-:W-:Y:S02]  /*9d80*/  FADD.FTZ R64, R51, R64 ;  /* 0x0000004033407221 */ /* 0x000fe40000010000 */
[----:B------:R-:W-:Y:S02]  /*9d90*/  FMUL.FTZ R51, R61, R30 ;  /* 0x0000001e3d337220 */ /* 0x000fe40000410000 */
[----:B------:R-:W-:Y:S02]  /*9da0*/  FFMA.FTZ R60, R36, R23, -R60 ;  /* 0x00000017243c7223 */ /* 0x000fe4000001083c */
[----:B------:R-:W-:Y:S02]  /*9db0*/  FADD.FTZ R62, R157, UR5 ;  /* 0x000000059d3e7e21 */ /* 0x000fe40008010000 */
[----:B------:R-:W-:Y:S02]  /*9dc0*/  FADD.FTZ R23, R52, R55 ;  /* 0x0000003734177221 */ /* 0x000fe40000010000 */
[----:B------:R-:W-:-:S02]  /*9dd0*/  FMUL.FTZ R56, R61, R2 ;  /* 0x000000023d387220 */ /* 0x000fc40000410000 */
[----:B------:R-:W-:Y:S02]  /*9de0*/  FADD.FTZ R52, -R114, R209 ;  /* 0x000000d172347221 */ /* 0x000fe40000010100 */
[C---:B------:R-:W-:Y:S02]  /*9df0*/  FMUL.FTZ R61, R189.reuse, R51 ;  /* 0x00000033bd3d7220 */ /* 0x040fe40000410000 */
[----:B------:R-:W-:Y:S02]  /*9e00*/  FMUL.FTZ R54, R62, R151 ;  /* 0x000000973e367220 */ /* 0x000fe40000410000 */
[-C--:B------:R-:W-:Y:S02]  /*9e10*/  FFMA.FTZ R61, R52, R56.reuse, -R61 ;  /* 0x00000038343d7223 */ /* 0x080fe4000001083d */
[----:B------:R-:W-:Y:S02]  /*9e20*/  FMUL.FTZ R56, R189, R56 ;  /* 0x00000038bd387220 */ /* 0x000fe40000410000 */
[----:B------:R-:W-:-:S02]  /*9e30*/  FADD.FTZ R55, -R113, R210 ;  /* 0x000000d271377221 */ /* 0x000fc40000010100 */
[----:B------:R-:W-:Y:S02]  /*9e40*/  FMUL.FTZ R62, R62, R152 ;  /* 0x000000983e3e7220 */ /* 0x000fe40000410000 */
[----:B------:R-:W-:Y:S02]  /*9e50*/  FMUL.FTZ R65, R211, R54 ;  /* 0x00000036d3417220 */ /* 0x000fe40000410000 */
[----:B------:R-:W-:Y:S02]  /*9e60*/  FFMA.FTZ R56, R51, R52, R56 ;  /* 0x0000003433387223 */ /* 0x000fe40000010038 */
[----:B------:R-:W-:Y:S02]  /*9e70*/  FMUL.FTZ R63, R151, UR41 ;  /* 0x00000029973f7c20 */ /* 0x000fe40008410000 */
[-C--:B------:R-:W-:Y:S02]  /*9e80*/  FFMA.FTZ R66, R55, R62.reuse, -R65 ;  /* 0x0000003e37427223 */ /* 0x080fe40000010841 */
[----:B------:R-:W-:-:S02]  /*9e90*/  FMUL.FTZ R62, R211, R62 ;  /* 0x0000003ed33e7220 */ /* 0x000fc40000410000 */
[----:B------:R-:W-:Y:S02]  /*9ea0*/  FADD.FTZ R61, R64, R61 ;  /* 0x0000003d403d7221 */ /* 0x000fe40000010000 */
[----:B------:R-:W-:Y:S01]  /*9eb0*/  FADD.FTZ R68, R23, R56 ;  /* 0x0000003817447221 */ /* 0x000fe20000010000 */
[----:B------:R-:W-:Y:S01]  /*9ec0*/  MOV R23, UR20 ;  /* 0x0000001400177c02 */ /* 0x000fe20008000f00 */
[----:B------:R-:W-:Y:S02]  /*9ed0*/  FFMA.FTZ R56, R152, UR39, -R63 ;  /* 0x0000002798387c23 */ /* 0x000fe4000801083f */
[----:B------:R-:W-:Y:S01]  /*9ee0*/  FFMA.FTZ R63, R54, R55, R62 ;  /* 0x00000037363f7223 */ /* 0x000fe2000001003e */
[----:B------:R-:W-:Y:S01]  /*9ef0*/  LEA R74, R23, -R150, 0x1 ;  /* 0x80000096174a7211 */ /* 0x000fe200078e08ff */
[----:B------:R-:W-:Y:S02]  /*9f00*/  FMUL.FTZ R67, R30, UR41 ;  /* 0x000000291e437c20 */ /* 0x000fe40008410000 */
[----:B------:R-:W-:Y:S01]  /*9f10*/  FADD.FTZ R65, R61, R66 ;  /* 0x000000423d417221 */ /* 0x000fe20000010000 */
[----:B------:R-:W-:Y:S01]  /*9f20*/  ISETP.GE.AND P0, PT, R74, 0x1, PT ;  /* 0x000000014a00780c */ /* 0x000fe20003f06270 */
[----:B------:R-:W-:-:S02]  /*9f30*/  FMUL.FTZ R66, R0, UR41 ;  /* 0x0000002900427c20 */ /* 0x000fc40008410000 */
[----:B------:R-:W-:Y:S02]  /*9f40*/  FADD.FTZ R68, R68, R63 ;  /* 0x0000003f44447221 */ /* 0x000fe40000010000 */
[C---:B------:R-:W-:Y:S02]  /*9f50*/  FFMA.FTZ R64, R2.reuse, UR39, -R67 ;  /* 0x0000002702407c23 */ /* 0x040fe40008010843 */
[----:B------:R-:W-:Y:S02]  /*9f60*/  FMUL.FTZ R71, R2, UR41 ;  /* 0x0000002902477c20 */ /* 0x000fe40008410000 */
[----:B------:R-:W-:Y:S02]  /*9f70*/  FMUL.FTZ R73, R9, UR41 ;  /* 0x0000002909497c20 */ /* 0x000fe40008410000 */
[----:B------:R-:W-:Y:S02]  /*9f80*/  FMUL.FTZ R63, R27, UR41 ;  /* 0x000000291b3f7c20 */ /* 0x000fe40008410000 */
[----:B------:R-:W-:-:S02]  /*9f90*/  FMUL.FTZ R2, R12, UR41 ;  /* 0x000000290c027c20 */ /* 0x000fc40008410000 */
[C---:B------:R-:W-:Y:S02]  /*9fa0*/  FFMA.FTZ R66, R5.reuse, UR39, -R66 ;  /* 0x0000002705427c23 */ /* 0x040fe40008010842 */
[----:B------:R-:W-:Y:S02]  /*9fb0*/  FMUL.FTZ R69, R5, UR41 ;  /* 0x0000002905457c20 */ /* 0x000fe40008410000 */
[----:B------:R-:W-:Y:S02]  /*9fc0*/  FMUL.FTZ R67, R31, UR41 ;  /* 0x000000291f437c20 */ /* 0x000fe40008410000 */
[----:B------:R-:W-:Y:S02]  /*9fd0*/  FMUL.FTZ R5, R10, UR41 ;  /* 0x000000290a057c20 */ /* 0x000fe40008410000 */
[----:B------:R-:W-:Y:S02]  /*9fe0*/  FFMA.FTZ R73, R12, UR39, -R73 ;  /* 0x000000270c497c23 */ /* 0x000fe40008010849 */
[----:B------:R-:W-:-:S02]  /*9ff0*/  FFMA.FTZ R63, R4, UR39, -R63 ;  /* 0x00000027043f7c23 */ /* 0x000fc4000801083f */
[----:B------:R-:W-:Y:S02]  /*a000*/  FMUL.FTZ R70, R4, UR41 ;  /* 0x0000002904467c20 */ /* 0x000fe40008410000 */
[----:B------:R-:W-:Y:S02]  /*a010*/  FMUL.FTZ R12, R14, UR41 ;  /* 0x000000290e0c7c20 */ /* 0x000fe40008410000 */
[----:B------:R-:W-:Y:S02]  /*a020*/  FFMA.FTZ R79, R9, UR39, R2 ;  /* 0x00000027094f7c23 */ /* 0x000fe40008010002 */
[C---:B------:R-:W-:Y:S02]  /*a030*/  FFMA.FTZ R67, R8.reuse, UR39, -R67 ;  /* 0x0000002708437c23 */ /* 0x040fe40008010843 */
[----:B------:R-:W-:Y:S02]  /*a040*/  FMUL.FTZ R4, R8, UR41 ;  /* 0x0000002908047c20 */ /* 0x000fe40008410000 */
[----:B------:R-:W-:-:S02]  /*a050*/  FMUL.FTZ R2, R11, UR41 ;  /* 0x000000290b027c20 */ /* 0x000fc40008410000 */
[----:B------:R-:W-:Y:S02]  /*a060*/  FFMA.FTZ R8, R32, UR39, -R5 ;  /* 0x0000002720087c23 */ /* 0x000fe40008010805 */
[----:B------:R-:W-:Y:S02]  /*a070*/  FMUL.FTZ R5, R18, UR41 ;  /* 0x0000002912057c20 */ /* 0x000fe40008410000 */
[C---:B------:R-:W-:Y:S02]  /*a080*/  FFMA.FTZ R12, R13.reuse, UR39, -R12 ;  /* 0x000000270d0c7c23 */ /* 0x040fe4000801080c */
[----:B------:R-:W-:Y:S02]  /*a090*/  FMUL.FTZ R81, R13, UR41 ;  /* 0x000000290d517c20 */ /* 0x000fe40008410000 */
[C---:B------:R-:W-:Y:S02]  /*a0a0*/  FFMA.FTZ R13, R15.reuse, UR39, -R2 ;  /* 0x000000270f0d7c23 */ /* 0x040fe40008010802 */
[----:B------:R-:W-:-:S02]  /*a0b0*/  FMUL.FTZ R2, R15, UR41 ;  /* 0x000000290f027c20 */ /* 0x000fc40008410000 */
[----:B------:R-:W-:Y:S02]  /*a0c0*/  FFMA.FTZ R15, R16, UR39, -R5 ;  /* 0x00000027100f7c23 */ /* 0x000fe40008010805 */
[----:B------:R-:W-:Y:S02]  /*a0d0*/  FMUL.FTZ R5, R17, UR41 ;  /* 0x0000002911057c20 */ /* 0x000fe40008410000 */
[----:B------:R-:W-:Y:S02]  /*a0e0*/  FMUL.FTZ R77, R32, UR41 ;  /* 0x00000029204d7c20 */ /* 0x000fe40008410000 */
[----:B------:R-:W-:Y:S02]  /*a0f0*/  FMUL.FTZ R85, R16, UR41 ;  /* 0x0000002910557c20 */ /* 0x000fe40008410000 */
[----:B------:R-:W-:Y:S02]  /*a100*/  FFMA.FTZ R75, R31, UR39, R4 ;  /* 0x000000271f4b7c23 */ /* 0x000fe40008010004 */
[----:B------:R-:W-:-:S02]  /*a110*/  FFMA.FTZ R16, R34, UR39, -R5 ;  /* 0x0000002722107c23 */ /* 0x000fc40008010805 */
[----:B------:R-:W-:Y:S02]  /*a120*/  FMUL.FTZ R32, R19, UR41 ;  /* 0x0000002913207c20 */ /* 0x000fe40008410000 */
[----:B------:R-:W-:Y:S02]  /*a130*/  FFMA.FTZ R83, R11, UR39, R2 ;  /* 0x000000270b537c23 */ /* 0x000fe40008010002 */
[----:B------:R-:W-:Y:S02]  /*a140*/  FMUL.FTZ R4, R34, UR41 ;  /* 0x0000002922047c20 */ /* 0x000fe40008410000 */
[----:B------:R-:W-:Y:S02]  /*a150*/  FMUL.FTZ R5, R26, UR41 ;  /* 0x000000291a057c20 */ /* 0x000fe40008410000 */
[----:B------:R-:W-:Y:S02]  /*a160*/  FMUL.FTZ R61, R154, UR41 ;  /* 0x000000299a3d7c20 */ /* 0x000fe40008410000 */
[----:B------:R-:W-:-:S02]  /*a170*/  FMUL.FTZ R62, R152, UR41 ;  /* 0x00000029983e7c20 */ /* 0x000fc40008410000 */
[----:B------:R-:W-:Y:S02]  /*a180*/  FMUL.FTZ R2, R22, UR41 ;  /* 0x0000002916027c20 */ /* 0x000fe40008410000 */
[----:B------:R-:W-:Y:S02]  /*a190*/  FMUL.FTZ R91, R3, UR41 ;  /* 0x00000029035b7c20 */ /* 0x000fe40008410000 */
[C---:B------:R-:W-:Y:S02]  /*a1a0*/  FMUL.FTZ R34, R47.reuse, UR41 ;  /* 0x000000292f227c20 */ /* 0x040fe40008410000 */
[C---:B------:R-:W-:Y:S02]  /*a1b0*/  FMUL.FTZ R89, R72.reuse, UR41 ;  /* 0x0000002948597c20 */ /* 0x040fe40008410000 */
[----:B------:R-:W-:Y:S02]  /*a1c0*/  FFMA.FTZ R32, R47, UR39, -R32 ;  /* 0x000000272f207c23 */ /* 0x000fe40008010820 */
[----:B------:R-:W-:-:S02]  /*a1d0*/  FFMA.FTZ R47, R72, UR39, -R5 ;  /* 0x00000027482f7c23 */ /* 0x000fc40008010805 */
[----:B------:R-:W-:Y:S02]  /*a1e0*/  FMUL.FTZ R21, R212, R21 ;  /* 0x00000015d4157220 */ /* 0x000fe40000410000 */
[----:B------:R-:W-:Y:S02]  /*a1f0*/  FMUL.FTZ R56, R211, R56 ;  /* 0x00000038d3387220 */ /* 0x000fe40000410000 */
[----:B------:R-:W-:Y:S02]  /*a200*/  FFMA.FTZ R61, R28, UR39, R61 ;  /* 0x000000271c3d7c23 */ /* 0x000fe4000801003d */
[----:B------:R-:W-:Y:S02]  /*a210*/  FFMA.FTZ R62, R151, UR39, R62 ;  /* 0x00000027973e7c23 */ /* 0x000fe4000801003e */
[----:B------:R-:W-:Y:S02]  /*a220*/  FFMA.FTZ R71, R30, UR39, R71 ;  /* 0x000000271e477c23 */ /* 0x000fe40008010047 */
[----:B------:R-:W-:-:S02]  /*a230*/  FFMA.FTZ R70, R27, UR39, R70 ;  /* 0x000000271b467c23 */ /* 0x000fc40008010046 */
[----:B------:R-:W-:Y:S02]  /*a240*/  FFMA.FTZ R69, R0, UR39, R69 ;  /* 0x0000002700457c23 */ /* 0x000fe40008010045 */
[----:B------:R-:W-:Y:S02]  /*a250*/  FFMA.FTZ R77, R10, UR39, R77 ;  /* 0x000000270a4d7c23 */ /* 0x000fe4000801004d */
[----:B------:R-:W-:Y:S02]  /*a260*/  FFMA.FTZ R81, R14, UR39, R81 ;  /* 0x000000270e517c23 */ /* 0x000fe40008010051 */
[----:B------:R-:W-:Y:S02]  /*a270*/  FFMA.FTZ R85, R18, UR39, R85 ;  /* 0x0000002712557c23 */ /* 0x000fe40008010055 */
[----:B------:R-:W-:Y:S02]  /*a280*/  FFMA.FTZ R87, R3, UR39, -R2 ;  /* 0x0000002703577c23 */ /* 0x000fe40008010802 */
[----:B------:R-:W-:-:S02]  /*a290*/  FFMA.FTZ R72, R17, UR39, R4 ;  /* 0x0000002711487c23 */ /* 0x000fc40008010004 */
[----:B------:R-:W-:Y:S02]  /*a2a0*/  FFMA.FTZ R91, R22, UR39, R91 ;  /* 0x00000027165b7c23 */ /* 0x000fe4000801005b */
[----:B------:R-:W-:Y:S02]  /*a2b0*/  FFMA.FTZ R34, R19, UR39, R34 ;  /* 0x0000002713227c23 */ /* 0x000fe40008010022 */
[----:B------:R-:W-:Y:S01]  /*a2c0*/  FFMA.FTZ R89, R26, UR39, R89 ;  /* 0x000000271a597c23 */ /* 0x000fe20008010059 */
[----:B------:R-:W-:Y:S06]  /*a2d0*/  BAR.SYNC.DEFER_BLOCKING 0x0 ;  /* 0x0000000000007b1d */ /* 0x000fec0000010000 */
[----:B------:R-:W-:Y:S05]  /*a2e0*/  @!P0 BRA `(.L_x_365) ;  /* 0x0000020000008947 */ /* 0x000fea0003800000 */
[----:B------:R-:W-:Y:S01]  /*a2f0*/  LEA.HI.SX32 R4, R150, R150, 0x1b ;  /* 0x0000009696047211 */ /* 0x000fe200078fdaff */
[----:B------:R-:W-:Y:S01]  /*a300*/  ULDC.64 UR22, c[0x0][0x2c0] ;  /* 0x0000b00000167ab9 */ /* 0x000fe20000000a00 */
[----:B------:R-:W-:Y:S01]  /*a310*/  MOV R5, UR7 ;  /* 0x0000000700057c02 */ /* 0x000fe20008000f00 */
[----:B------:R-:W-:-:S02]  /*a320*/  UIMAD UR41, UR37, UR22, URZ ;  /* 0x00000016252972a4 */ /* 0x000fc4000f8e023f */
[----:B------:R0:W1:Y:S01]  /*a330*/  LDS R93, [R4.X4+0x4200] ;  /* 0x00420000045d7984 */ /* 0x0000620000004800 */
[----:B------:R-:W-:Y:S02]  /*a340*/  UMOV UR39, 0x1 ;  /* 0x0000000100277882 */ /* 0x000fe40000000000 */
[----:B------:R-:W-:Y:S02]  /*a350*/  ULDC.64 UR20, c[0x0][0x2b8] ;  /* 0x0000ae0000147ab9 */ /* 0x000fe40000000a00 */
[----:B------:R-:W-:Y:S02]  /*a360*/  ULEA UR43, UR33, 0xfffff000, 0xc ;  /* 0xfffff000212b7891 */ /* 0x000fe4000f8e603f */
[----:B------:R-:W-:Y:S02]  /*a370*/  USHF.R.U64 UR39, UR20, UR39, UR21 ;  /* 0x0000002714277299 */ /* 0x000fe40008001215 */
[----:B------:R-:W-:Y:S02]  /*a380*/  USHF.R.U32.HI UR40, URZ, 0x1, UR21 ;  /* 0x000000013f287899 */ /* 0x000fe40008011615 */
[----:B------:R-:W-:Y:S01]  /*a390*/  USHF.R.S32.HI UR42, URZ, 0x1f, UR7 ;  /* 0x0000001f3f2a7899 */ /* 0x000fe20008011407 */
[----:B------:R-:W-:Y:S01]  /*a3a0*/  IADD3 R2, P0, R150, UR43, RZ ;  /* 0x0000002b96027c10 */ /* 0x000fe2000ff1e0ff */
[----:B------:R-:W-:Y:S01]  /*a3b0*/  UIMAD.WIDE.U32 UR20, UR18, UR22, URZ ;  /* 0x00000016121472a5 */ /* 0x000fe2000f8e003f */
[----:B------:R-:W-:Y:S01]  /*a3c0*/  MOV R3, UR43 ;  /* 0x0000002b00037c02 */ /* 0x000fe20008000f00 */
[----:B------:R-:W-:-:S03]  /*a3d0*/  UIMAD UR41, UR18, UR23, UR41 ;  /* 0x00000017122972a4 */ /* 0x000fc6000f8e0229 */
[----:B------:R-:W-:Y:S01]  /*a3e0*/  ULDC.64 UR22, c[0x0][0x2d0] ;  /* 0x0000b40000167ab9 */ /* 0x000fe20000000a00 */
[----:B------:R-:W-:Y:S01]  /*a3f0*/  LEA.HI.X.SX32 R3, R3, RZ, 0x1, P0 ;  /* 0x000000ff03037211 */ /* 0x000fe200000f0eff */
[----:B------:R-:W-:Y:S02]  /*a400*/  UIMAD UR22, UR42, UR22, URZ ;  /* 0x000000162a1672a4 */ /* 0x000fe4000f8e023f */
[----:B------:R-:W-:Y:S02]  /*a410*/  UIMAD UR42, UR40, UR35, URZ ;  /* 0x00000023282a72a4 */ /* 0x000fe4000f8e023f */
[----:B------:R-:W-:Y:S01]  /*a420*/  UIADD3 UR21, UR21, UR41, URZ ;  /* 0x0000002915157290 */ /* 0x000fe2000fffe03f */
[----:B------:R-:W-:Y:S01]  /*a430*/  IMAD.WIDE.U32 R2, R5, c[0x0][0x2d0], R2 ;  /* 0x0000b40005027a25 */ /* 0x000fe200078e0002 */
[----:B------:R-:W-:Y:S02]  /*a440*/  UIMAD UR42, UR36, UR39, UR42 ;  /* 0x00000027242a72a4 */ /* 0x000fe4000f8e022a */
[----:B------:R-:W-:-:S02]  /*a450*/  UIMAD.WIDE.U32 UR20, UR35, UR39, UR20 ;  /* 0x00000027231472a5 */ /* 0x000fc4000f8e0014 */
[----:B------:R-:W-:Y:S02]  /*a460*/  UIMAD UR40, UR7, UR23, UR22 ;  /* 0x00000017072872a4 */ /* 0x000fe4000f8e0216 */
[----:B------:R-:W-:Y:S02]  /*a470*/  UIADD3 UR21, UR21, UR42, URZ ;  /* 0x0000002a15157290 */ /* 0x000fe4000fffe03f */
[----:B------:R-:W-:Y:S02]  /*a480*/  ULDC.64 UR22, c[0x0][0x320] ;  /* 0x0000c80000167ab9 */ /* 0x000fe40000000a00 */
[----:B------:R-:W-:Y:S01]  /*a490*/  ULEA UR22, UP0, UR20, UR22, 0x3 ;  /* 0x0000001614167291 */ /* 0x000fe2000f80183f */
[----:B------:R-:W-:-:S03]  /*a4a0*/  IADD3 R3, R3, UR40, RZ ;  /* 0x0000002803037c10 */ /* 0x000fc6000fffe0ff */
[----:B------:R-:W-:Y:S02]  /*a4b0*/  ULEA.HI.X UR23, UR20, UR23, UR21, 0x3, UP0 ;  /* 0x0000001714177291 */ /* 0x000fe400080f1c15 */
[----:B0-----:R-:W-:-:S04]  /*a4c0*/  LEA R4, P0, R2, UR22, 0x2 ;  /* 0x0000001602047c11 */ /* 0x001fc8000f8010ff */
[----:B------:R-:W-:-:S05]  /*a4d0*/  LEA.HI.X R5, R2, UR23, R3, 0x2, P0 ;  /* 0x0000001702057c11 */ /* 0x000fca00080f1403 */
[----:B-1----:R0:W-:Y:S04]  /*a4e0*/  RED.E.ADD.F32.FTZ.RN.STRONG.GPU [R4.64], R93 ;  /* 0x0000005d0400798e */ /* 0x0021e8000c10e79e */
.L_x_365:
[----:B------:R-:W-:Y:S05]  /*a4f0*/  BSYNC B0 ;  /* 0x0000000000007941 */ /* 0x000fea0003800000 */
.L_x_364:
[----:B------:R-:W-:Y:S01]  /*a500*/  ULDC.64 UR20, c[0x0][0x2b8] ;  /* 0x0000ae0000147ab9 */ /* 0x000fe20000000a00 */
[----:B------:R-:W-:Y:S01]  /*a510*/  FADD.FTZ R29, R68, R29 ;  /* 0x0000001d441d7221 */ /* 0x000fe20000010000 */
[----:B------:R-:W-:Y:S01]  /*a520*/  USHF.R.U32.HI UR22, URZ, 0x1, UR21 ;  /* 0x000000013f167899 */ /* 0x000fe20008011615 */
[----:B------:R-:W-:Y:S01]  /*a530*/  FADD.FTZ R60, R65, R60 ;  /* 0x0000003c413c7221 */ /* 0x000fe20000010000 */
[----:B------:R-:W-:Y:S01]  /*a540*/  USHF.R.U64 UR20, UR20, 0x1, UR21 ;  /* 0x0000000114147899 */ /* 0x000fe20008001215 */
[----:B------:R-:W-:Y:S01]  /*a550*/  BSSY B0, `(.L_x_366) ;  /* 0x0000031000007945 */ /* 0x000fe20003800000 */
[----:B------:R-:W-:Y:S01]  /*a560*/  UIMAD UR39, UR22, UR35, URZ ;  /* 0x00000023162772a4 */ /* 0x000fe2000f8e023f */
[C---:B------:R-:W-:Y:S01]  /*a570*/  ISETP.GE.AND P1, PT, R74.reuse, 0x101, PT ;  /* 0x000001014a00780c */ /* 0x040fe20003f26270 */
[----:B------:R-:W-:Y:S01]  /*a580*/  UIMAD.WIDE.U32 UR22, UR20, UR35, URZ ;  /* 0x00000023141672a5 */ /* 0x000fe2000f8e003f */
[----:B------:R-:W-:Y:S01]  /*a590*/  ISETP.GE.AND P2, PT, R74, 0x181, PT ;  /* 0x000001814a00780c */ /* 0x000fe20003f46270 */
[----:B------:R-:W-:-:S02]  /*a5a0*/  UIMAD UR39, UR36, UR20, UR39 ;  /* 0x00000014242772a4 */ /* 0x000fc4000f8e0227 */
[----:B------:R-:W-:Y:S02]  /*a5b0*/  ULDC UR40, c[0x0][0x174] ;  /* 0x00005d0000287ab9 */ /* 0x000fe40000000800 */
[----:B------:R-:W-:Y:S02]  /*a5c0*/  ULDC.64 UR20, c[0x0][0x2c0] ;  /* 0x0000b00000147ab9 */ /* 0x000fe40000000a00 */
[----:B------:R-:W-:Y:S02]  /*a5d0*/  UIADD3 UR23, UR23, UR39, URZ ;  /* 0x0000002717177290 */ /* 0x000fe4000fffe03f */
[----:B------:R-:W-:-:S04]  /*a5e0*/  UIMAD UR39, UR37, UR20, URZ ;  /* 0x00000014252772a4 */ /* 0x000fc8000f8e023f */
[----:B------:R-:W-:Y:S02]  /*a5f0*/  UIMAD UR39, UR18, UR21, UR39 ;  /* 0x00000015122772a4 */ /* 0x000fe4000f8e0227 */
[----:B------:R-:W-:-:S03]  /*a600*/  UIMAD.WIDE.U32 UR20, UR18, UR20, UR22 ;  /* 0x00000014121472a5 */ /* 0x000fc6000f8e0016 */
[----:B------:R-:W-:Y:S02]  /*a610*/  ULDC.64 UR22, c[0x0][0x320] ;  /* 0x0000c80000167ab9 */ /* 0x000fe40000000a00 */
[----:B------:R-:W-:Y:S02]  /*a620*/  UIADD3 UR39, UR39, UR21, URZ ;  /* 0x0000001527277290 */ /* 0x000fe4000fffe03f */
[----:B------:R-:W-:Y:S02]  /*a630*/  ULEA UR22, UP0, UR20, UR22, 0x3 ;  /* 0x0000001614167291 */ /* 0x000fe4000f80183f */
[----:B------:R-:W-:Y:S02]  /*a640*/  UIADD3 UR21, UR6, -UR40, URZ ;  /* 0x8000002806157290 */ /* 0x000fe4000fffe03f */
[----:B------:R-:W-:Y:S02]  /*a650*/  ULEA.HI.X UR23, UR20, UR23, UR39, 0x3, UP0 ;  /* 0x0000001714177291 */ /* 0x000fe400080f1c27 */
[----:B------:R-:W-:Y:S01]  /*a660*/  UIMAD UR20, UR21, -0x1000, URZ ;  /* 0xfffff000151478a4 */ /* 0x000fe2000f8e023f */
[----:B------:R-:W-:Y:S01]  /*a670*/  LEA R2, P0, R150, UR22, 0x2 ;  /* 0x0000001696027c11 */ /* 0x000fe2000f8010ff */
[----:B------:R-:W-:-:S03]  /*a680*/  USHF.L.U32 UR22, UR8, 0x2, URZ ;  /* 0x0000000208167899 */ /* 0x000fc6000800063f */
[----:B------:R-:W-:Y:S01]  /*a690*/  LEA.HI.X R3, R150, UR23, RZ, 0x2, P0 ;  /* 0x0000001796037c11 */ /* 0x000fe200080f14ff */
[----:B------:R-:W-:Y:S01]  /*a6a0*/  USHF.L.U64.HI UR23, UR8, 0x2, UR9 ;  /* 0x0000000208177899 */ /* 0x000fe20008010209 */
[----:B0-----:R-:W-:Y:S01]  /*a6b0*/  MOV R5, UR20 ;  /* 0x0000001400057c02 */ /* 0x001fe20008000f00 */
[----:B------:R-:W-:Y:S01]  /*a6c0*/  ULDC.64 UR20, c[0x0][0x2d0] ;  /* 0x0000b40000147ab9 */ /* 0x000fe20000000a00 */
[----:B------:R-:W-:Y:S01]  /*a6d0*/  ISETP.GE.AND P0, PT, R74, 0x81, PT ;  /* 0x000000814a00780c */ /* 0x000fe20003f06270 */
[----:B------:R-:W-:Y:S01]  /*a6e0*/  UIMAD UR20, UR23, UR20, URZ ;  /* 0x00000014171472a4 */ /* 0x000fe2000f8e023f */
[----:B------:R-:W-:Y:S01]  /*a6f0*/  MOV R93, UR22 ;  /* 0x00000016005d7c02 */ /* 0x000fe20008000f00 */
[----:B------:R-:W-:Y:S02]  /*a700*/  IMAD.WIDE R2, R5, 0x4, R2 ;  /* 0x0000000405027825 */ /* 0x000fe400078e0202 */
[----:B------:R-:W-:Y:S02]  /*a710*/  UIMAD UR20, UR22, UR21, UR20 ;  /* 0x00000015161472a4 */ /* 0x000fe4000f8e0214 */
[----:B------:R-:W-:-:S02]  /*a720*/  FMUL.FTZ R5, R57, R216 ;  /* 0x000000d839057220 */ /* 0x000fc40000410000 */
[-C--:B------:R-:W-:Y:S02]  /*a730*/  FMUL.FTZ R57, R57, R214.reuse ;  /* 0x000000d639397220 */ /* 0x080fe40000410000 */
[C---:B------:R-:W-:Y:S02]  /*a740*/  FFMA.FTZ R5, R58.reuse, R214, -R5 ;  /* 0x000000d63a057223 */ /* 0x040fe40000010805 */
[----:B------:R-:W-:Y:S02]  /*a750*/  FFMA.FTZ R57, R58, R216, R57 ;  /* 0x000000d83a397223 */ /* 0x000fe40000010039 */
[----:B------:R-:W-:Y:S01]  /*a760*/  FMUL.FTZ R4, R20, R5 ;  /* 0x0000000514047220 */ /* 0x000fe20000410000 */
[----:B------:R-:W-:Y:S01]  /*a770*/  IADD3 R5, R150, 0x80, RZ ;  /* 0x0000008096057810 */ /* 0x000fe20007ffe0ff */
[----:B------:R-:W-:Y:S02]  /*a780*/  FMUL.FTZ R57, R20, R57 ;  /* 0x0000003914397220 */ /* 0x000fe40000410000 */
[----:B------:R-:W-:Y:S01]  /*a790*/  IMAD.WIDE.U32 R2, R93, c[0x0][0x2d0], R2 ;  /* 0x0000b4005d027a25 */ /* 0x000fe200078e0002 */
[----:B------:R-:W-:-:S03]  /*a7a0*/  LEA.HI.SX32 R5, R5, R150, 0x1b ;  /* 0x0000009605057211 */ /* 0x000fc600078fdaff */
[----:B------:R-:W-:Y:S01]  /*a7b0*/  FADD.FTZ R80, R80, -R57 ;  /* 0x8000003950507221 */ /* 0x000fe20000010000 */
[----:B------:R-:W-:Y:S01]  /*a7c0*/  IADD3 R57, R150, 0x100, RZ ;  /* 0x0000010096397810 */ /* 0x000fe20007ffe0ff */
[----:B------:R-:W-:Y:S01]  /*a7d0*/  FADD.FTZ R20, R29, R6 ;  /* 0x000000061d147221 */ /* 0x000fe20000010000 */
[----:B------:R-:W0:Y:S01]  /*a7e0*/  LDS R5, [R5.X4+0x4400] ;  /* 0x0044000005057984 */ /* 0x000e220000004800 */
[----:B------:R-:W-:Y:S01]  /*a7f0*/  IADD3 R3, R3, UR20, RZ ;  /* 0x0000001403037c10 */ /* 0x000fe2000fffe0ff */
[----:B------:R-:W-:Y:S01]  /*a800*/  FADD.FTZ R29, R60, R7 ;  /* 0x000000073c1d7221 */ /* 0x000fe20000010000 */
[----:B------:R-:W-:Y:S01]  /*a810*/  IADD3 R7, R150, 0x180, RZ ;  /* 0x0000018096077810 */ /* 0x000fe20007ffe0ff */
[----:B------:R-:W-:Y:S01]  /*a820*/  FADD.FTZ R59, R59, R4 ;  /* 0x000000043b3b7221 */ /* 0x000fe20000010000 */
[----:B------:R-:W-:Y:S01]  /*a830*/  LEA.HI.SX32 R57, R57, R150, 0x1b ;  /* 0x0000009639397211 */ /* 0x000fe200078fdaff */
[----:B------:R-:W-:Y:S05]  /*a840*/  @!P0 BRA `(.L_x_367) ;  /* 0x0000001000008947 */ /* 0x000fea0003800000 */
[----:B0-----:R0:W-:Y:S02]  /*a850*/  RED.E.ADD.F32.FTZ.RN.STRONG.GPU [R2.64+-0x3e00], R5 ;  /* 0xffc200050200798e */ /* 0x0011e4000c10e79e */
.L_x_367:
[----:B------:R-:W-:Y:S05]  /*a860*/  BSYNC B0 ;  /* 0x0000000000007941 */ /* 0x000fea0003800000 */
.L_x_366:
[----:B------:R-:W1:Y:S01]  /*a870*/  LDS R57, [R57.X4+0x4600] ;  /* 0x0046000039397984 */ /* 0x000e620000004800 */
[----:B------:R-:W-:Y:S01]  /*a880*/  BSSY B0, `(.L_x_368) ;  /* 0x0000004000007945 */ /* 0x000fe20003800000 */
[----:B------:R-:W-:Y:S01]  /*a890*/  LEA.HI.SX32 R7, R7, R150, 0x1b ;  /* 0x0000009607077211 */ /* 0x000fe200078fdaff */
[----:B------:R-:W-:Y:S05]  /*a8a0*/  @!P1 BRA `(.L_x_369) ;  /* 0x0000001000009947 */ /* 0x000fea0003800000 */
[----:B-1----:R1:W-:Y:S02]  /*a8b0*/  RED.E.ADD.F32.FTZ.RN.STRONG.GPU [R2.64+-0x3c00], R57 ;  /* 0xffc400390200798e */ /* 0x0023e4000c10e79e */
.L_x_369:
[----:B------:R-:W-:Y:S05]  /*a8c0*/  BSYNC B0 ;  /* 0x0000000000007941 */ /* 0x000fea0003800000 */
.L_x_368:
[----:B------:R-:W2:Y:S01]  /*a8d0*/  LDS R7, [R7.X4+0x4800] ;  /* 0x0048000007077984 */ /* 0x000ea20000004800 */
[----:B------:R-:W-:Y:S01]  /*a8e0*/  BSSY B0, `(.L_x_370) ;  /* 0x0000005000007945 */ /* 0x000fe20003800000 */
[----:B-1----:R-:W-:-:S02]  /*a8f0*/  IADD3 R57, R150, 0x200, RZ ;  /* 0x0000020096397810 */ /* 0x002fc40007ffe0ff */
[----:B0-----:R-:W-:Y:S01]  /*a900*/  IADD3 R5, R150, 0x280, RZ ;  /* 0x0000028096057810 */ /* 0x001fe20007ffe0ff */
[----:B------:R-:W-:Y:S05]  /*a910*/  @!P2 BRA `(.L_x_371) ;  /* 0x000000100000a947 */ /* 0x000fea0003800000 */
[----:B--2---:R0:W-:Y:S02]  /*a920*/  RED.E.ADD.F32.FTZ.RN.STRONG.GPU [R2.64+-0x3a00], R7 ;  /* 0xffc600070200798e */ /* 0x0041e4000c10e79e */
.L_x_371:
[----:B------:R-:W-:Y:S05]  /*a930*/  BSYNC B0 ;  /* 0x0000000000007941 */ /* 0x000fea0003800000 */
.L_x_370:
[-C--:B------:R-:W-:Y:S01]  /*a940*/  LEA.HI.SX32 R4, R57, R150.reuse, 0x1b ;  /* 0x0000009639047211 */ /* 0x080fe200078fdaff */
[----:B------:R-:W-:Y:S01]  /*a950*/  BSSY B0, `(.L_x_372) ;  /* 0x000000d000007945 */ /* 0x000fe20003800000 */
[----:B------:R-:W-:Y:S02]  /*a960*/  LEA.HI.SX32 R6, R5, R150, 0x1b ;  /* 0x0000009605067211 */ /* 0x000fe400078fdaff */
[----:B------:R-:W-:Y:S01]  /*a970*/  ISETP.GE.AND P6, PT, R74, 0x201, PT ;  /* 0x000002014a00780c */ /* 0x000fe20003fc6270 */
[----:B------:R1:W3:Y:S01]  /*a980*/  LDS R5, [R4.X4+0x4a00] ;  /* 0x004a000004057984 */ /* 0x0002e20000004800 */
[----:B0-2---:R-:W-:Y:S02]  /*a990*/  IADD3 R7, R150, 0x300, RZ ;  /* 0x0000030096077810 */ /* 0x005fe40007ffe0ff */
[C---:B------:R-:W-:Y:S02]  /*a9a0*/  ISETP.GE.AND P0, PT, R74.reuse, 0x281, PT ;  /* 0x000002814a00780c */ /* 0x040fe40003f06270 */
[----:B------:R-:W-:-:S02]  /*a9b0*/  ISETP.GE.AND P1, PT, R74, 0x301, PT ;  /* 0x000003014a00780c */ /* 0x000fc40003f26270 */
[C---:B------:R-:W-:Y:S02]  /*a9c0*/  ISETP.GE.AND P2, PT, R74.reuse, 0x381, PT ;  /* 0x000003814a00780c */ /* 0x040fe40003f46270 */
[C---:B------:R-:W-:Y:S02]  /*a9d0*/  ISETP.GE.AND P3, PT, R74.reuse, 0x401, PT ;  /* 0x000004014a00780c */ /* 0x040fe40003f66270 */
[C---:B------:R-:W-:Y:S02]  /*a9e0*/  ISETP.GE.AND P4, PT, R74.reuse, 0x481, PT ;  /* 0x000004814a00780c */ /* 0x040fe40003f86270 */
[----:B------:R-:W-:Y:S01]  /*a9f0*/  ISETP.GE.AND P5, PT, R74, 0x501, PT ;  /* 0x000005014a00780c */ /* 0x000fe20003fa6270 */
[----:B------:R-:W-:Y:S10]  /*aa00*/  @!P6 BRA `(.L_x_373) ;  /* 0x000000100000e947 */ /* 0x000ff40003800000 */
[----:B-1-3--:R0:W-:Y:S02]  /*aa10*/  RED.E.ADD.F32.FTZ.RN.STRONG.GPU [R2.64+-0x3800], R5 ;  /* 0xffc800050200798e */ /* 0x00a1e4000c10e79e */
.L_x_373:
[----:B-1----:R-:W-:Y:S05]  /*aa20*/  BSYNC B0 ;  /* 0x0000000000007941 */ /* 0x002fea0003800000 */
.L_x_372:
[----:B0--3--:R0:W1:Y:S01]  /*aa30*/  LDS R5, [R6.X4+0x4c00] ;  /* 0x004c000006057984 */ /* 0x0090620000004800 */
[----:B------:R-:W-:Y:S01]  /*aa40*/  BSSY B0, `(.L_x_374) ;  /* 0x0000005000007945 */ /* 0x000fe20003800000 */
[----:B------:R-:W-:Y:S02]  /*aa50*/  IADD3 R57, R150, 0x380, RZ ;  /* 0x0000038096397810 */ /* 0x000fe40007ffe0ff */
[----:B------:R-:W-:Y:S01]  /*aa60*/  LEA.HI.SX32 R7, R7, R150, 0x1b ;  /* 0x0000009607077211 */ /* 0x000fe200078fdaff */
[----:B------:R-:W-:Y:S05]  /*aa70*/  @!P0 BRA `(.L_x_375) ;  /* 0x0000001000008947 */ /* 0x000fea0003800000 */
[----:B-1----:R1:W-:Y:S02]  /*aa80*/  RED.E.ADD.F32.FTZ.RN.STRONG.GPU [R2.64+-0x3600], R5 ;  /* 0xffca00050200798e */ /* 0x0023e4000c10e79e */
.L_x_375:
[----:B------:R-:W-:Y:S05]  /*aa90*/  BSYNC B0 ;  /* 0x0000000000007941 */ /* 0x000fea0003800000 */
.L_x_374:
[----:B------:R-:W2:Y:S01]  /*aaa0*/  LDS R7, [R7.X4+0x4e00] ;  /* 0x004e000007077984 */ /* 0x000ea20000004800 */
[----:B------:R-:W-:Y:S01]  /*aab0*/  BSSY B0, `(.L_x_376) ;  /* 0x0000005000007945 */ /* 0x000fe20003800000 */
[----:B-1----:R-:W-:-:S02]  /*aac0*/  IADD3 R5, R150, 0x400, RZ ;  /* 0x0000040096057810 */ /* 0x002fc40007ffe0ff */
[----:B------:R-:W-:Y:S01]  /*aad0*/  LEA.HI.SX32 R57, R57, R150, 0x1b ;  /* 0x0000009639397211 */ /* 0x000fe200078fdaff */
[----:B------:R-:W-:Y:S05]  /*aae0*/  @!P1 BRA `(.L_x_377) ;  /* 0x0000001000009947 */ /* 0x000fea0003800000 */
[----:B--2---:R1:W-:Y:S02]  /*aaf0*/  RED.E.ADD.F32.FTZ.RN.STRONG.GPU [R2.64+-0x3400], R7 ;  /* 0xffcc00070200798e */ /* 0x0043e4000c10e79e */
.L_x_377:
[----:B------:R-:W-:Y:S05]  /*ab00*/  BSYNC B0 ;  /* 0x0000000000007941 */ /* 0x000fea0003800000 */
.L_x_376:
[----:B------:R-:W3:Y:S01]  /*ab10*/  LDS R57, [R57.X4+0x5000] ;  /* 0x0050000039397984 */ /* 0x000ee20000004800 */
[----:B------:R-:W-:Y:S01]  /*ab20*/  BSSY B0, `(.L_x_378) ;  /* 0x0000005000007945 */ /* 0x000fe20003800000 */
[----:B-12---:R-:W-:Y:S02]  /*ab30*/  IADD3 R7, R150, 0x480, RZ ;  /* 0x0000048096077810 */ /* 0x006fe40007ffe0ff */
[----:B------:R-:W-:Y:S01]  /*ab40*/  LEA.HI.SX32 R5, R5, R150, 0x1b ;  /* 0x0000009605057211 */ /* 0x000fe200078fdaff */
[----:B------:R-:W-:Y:S05]  /*ab50*/  @!P2 BRA `(.L_x_379) ;  /* 0x000000100000a947 */ /* 0x000fea0003800000 */
[----:B---3--:R1:W-:Y:S02]  /*ab60*/  RED.E.ADD.F32.FTZ.RN.STRONG.GPU [R2.64+-0x3200], R57 ;  /* 0xffce00390200798e */ /* 0x0083e4000c10e79e */
.L_x_379:
[----:B------:R-:W-:Y:S05]  /*ab70*/  BSYNC B0 ;  /* 0x0000000000007941 */ /* 0x000fea0003800000 */
.L_x_378:
[----:B------:R-:W2:Y:S01]  /*ab80*/  LDS R5, [R5.X4+0x5200] ;  /* 0x0052000005057984 */ /* 0x000ea20000004800 */
[----:B------:R-:W-:Y:S01]  /*ab90*/  BSSY B0, `(.L_x_380) ;  /* 0x0000005000007945 */ /* 0x000fe20003800000 */
[----:B-1-3--:R-:W-:Y:S02]  /*aba0*/  IADD3 R57, R150, 0x500, RZ ;  /* 0x0000050096397810 */ /* 0x00afe40007ffe0ff */
[----:B------:R-:W-:Y:S01]  /*abb0*/  LEA.HI.SX32 R7, R7, R150, 0x1b ;  /* 0x0000009607077211 */ /* 0x000fe200078fdaff */
[----:B------:R-:W-:Y:S05]  /*abc0*/  @!P3 BRA `(.L_x_381) ;  /* 0x000000100000b947 */ /* 0x000fea0003800000 */
[----:B--2---:R1:W-:Y:S02]  /*abd0*/  RED.E.ADD.F32.FTZ.RN.STRONG.GPU [R2.64+-0x3000], R5 ;  /* 0xffd000050200798e */ /* 0x0043e4000c10e79e */
.L_x_381:
[----:B------:R-:W-:Y:S05]  /*abe0*/  BSYNC B0 ;  /* 0x0000000000007941 */ /* 0x000fea0003800000 */
.L_x_380:
[----:B------:R-:W3:Y:S01]  /*abf0*/  LDS R7, [R7.X4+0x5400] ;  /* 0x0054000007077984 */ /* 0x000ee20000004800 */
[----:B------:R-:W-:Y:S01]  /*ac00*/  BSSY B0, `(.L_x_382) ;  /* 0x0000004000007945 */ /* 0x000fe20003800000 */
[----:B------:R-:W-:Y:S01]  /*ac10*/  LEA.HI.SX32 R57, R57, R150, 0x1b ;  /* 0x0000009639397211 */ /* 0x000fe200078fdaff */
[----:B------:R-:W-:Y:S05]  /*ac20*/  @!P4 BRA `(.L_x_383) ;  /* 0x000000100000c947 */ /* 0x000fea0003800000 */
[----:B---3--:R3:W-:Y:S02]  /*ac30*/  RED.E.ADD.F32.FTZ.RN.STRONG.GPU [R2.64+-0x2e00], R7 ;  /* 0xffd200070200798e */ /* 0x0087e4000c10e79e */
.L_x_383:
[----:B------:R-:W-:Y:S05]  /*ac40*/  BSYNC B0 ;  /* 0x0000000000007941 */ /* 0x000fea0003800000 */
.L_x_382:
[----:B------:R-:W4:Y:S01]  /*ac50*/  LDS R57, [R57.X4+0x5600] ;  /* 0x0056000039397984 */ /* 0x000f220000004800 */
[----:B------:R-:W-:Y:S01]  /*ac60*/  BSSY B0, `(.L_x_384) ;  /* 0x0000005000007945 */ /* 0x000fe20003800000 */
[----:B-12---:R-:W-:-:S02]  /*ac70*/  IADD3 R5, R150, 0x580, RZ ;  /* 0x0000058096057810 */ /* 0x006fc40007ffe0ff */
[----:B---3--:R-:W-:Y:S01]  /*ac80*/  IADD3 R7, R150, 0x600, RZ ;  /* 0x0000060096077810 */ /* 0x008fe20007ffe0ff */
[----:B------:R-:W-:Y:S05]  /*ac90*/  @!P5 BRA `(.L_x_385) ;  /* 0x000000100000d947 */ /* 0x000fea0003800000 */
[----:B----4-:R1:W-:Y:S02]  /*aca0*/  RED.E.ADD.F32.FTZ.RN.STRONG.GPU [R2.64+-0x2c00], R57 ;  /* 0xffd400390200798e */ /* 0x0103e4000c10e79e */
.L_x_385:
[----:B------:R-:W-:Y:S05]  /*acb0*/  BSYNC B0 ;  /* 0x0000000000007941 */ /* 0x000fea0003800000 */
.L_x_384:
[-C--:B------:R-:W-:Y:S01]  /*acc0*/  LEA.HI.SX32 R5, R5, R150.reuse, 0x1b ;  /* 0x0000009605057211 */ /* 0x080fe200078fdaff */
[----:B------:R-:W-:Y:S01]  /*acd0*/  BSSY B0, `(.L_x_386) ;  /* 0x000000d000007945 */ /* 0x000fe20003800000 */
[----:B------:R-:W-:Y:S02]  /*ace0*/  ISETP.GE.AND P6, PT, R74, 0x581, PT ;  /* 0x000005814a00780c */ /* 0x000fe40003fc6270 */
[----:B-1--4-:R-:W-:Y:S02]  /*acf0*/  IADD3 R57, R150, 0x680, RZ ;  /* 0x0000068096397810 */ /* 0x012fe40007ffe0ff */
[----:B------:R-:W1:Y:S01]  /*ad00*/  LDS R5, [R5.X4+0x5800] ;  /* 0x0058000005057984 */ /* 0x000e620000004800 */
[----:B------:R-:W-:Y:S02]  /*ad10*/  LEA.HI.SX32 R7, R7, R150, 0x1b ;  /* 0x0000009607077211 */ /* 0x000fe400078fdaff */
[----:B------:R-:W-:-:S02]  /*ad20*/  ISETP.GE.AND P0, PT, R74, 0x601, PT ;  /* 0x000006014a00780c */ /* 0x000fc40003f06270 */
[C---:B------:R-:W-:Y:S02]  /*ad30*/  ISETP.GE.AND P1, PT, R74.reuse, 0x681, PT ;  /* 0x000006814a00780c */ /* 0x040fe40003f26270 */
[C---:B------:R-:W-:Y:S02]  /*ad40*/  ISETP.GE.AND P2, PT, R74.reuse, 0x701, PT ;  /* 0x000007014a00780c */ /* 0x040fe40003f46270 */
[C---:B------:R-:W-:Y:S02]  /*ad50*/  ISETP.GE.AND P3, PT, R74.reuse, 0x781, PT ;  /* 0x000007814a00780c */ /* 0x040fe40003f66270 */
[C---:B------:R-:W-:Y:S02]  /*ad60*/  ISETP.GE.AND P4, PT, R74.reuse, 0x801, PT ;  /* 0x000008014a00780c */ /* 0x040fe40003f86270 */
[----:B------:R-:W-:Y:S01]  /*ad70*/  ISETP.GE.AND P5, PT, R74, 0x881, PT ;  /* 0x000008814a00780c */ /* 0x000fe20003fa6270 */
[----:B------:R-:W-:Y:S10]  /*ad80*/  @!P6 BRA `(.L_x_387) ;  /* 0x000000100000e947 */ /* 0x000ff40003800000 */
[----:B-1----:R1:W-:Y:S02]  /*ad90*/  RED.E.ADD.F32.FTZ.RN.STRONG.GPU [R2.64+-0x2a00], R5 ;  /* 0xffd600050200798e */ /* 0x0023e4000c10e79e */
.L_x_387:
[----:B------:R-:W-:Y:S05]  /*ada0*/  BSYNC B0 ;  /* 0x0000000000007941 */ /* 0x000fea0003800000 */
.L_x_386:
[----:B------:R-:W2:Y:S01]  /*adb0*/  LDS R7, [R7.X4+0x5a00] ;  /* 0x005a000007077984 */ /* 0x000ea20000004800 */
[----:B------:R-:W-:Y:S01]  /*adc0*/  BSSY B0, `(.L_x_388) ;  /* 0x0000005000007945 */ /* 0x000fe20003800000 */
[----:B-1----:R-:W-:-:S02]  /*add0*/  IADD3 R5, R150, 0x700, RZ ;  /* 0x0000070096057810 */ /* 0x002fc40007ffe0ff */
[----:B------:R-:W-:Y:S01]  /*ade0*/  LEA.HI.SX32 R57, R57, R150, 0x1b ;  /* 0x0000009639397211 */ /* 0x000fe200078fdaff */
[----:B------:R-:W-:Y:S05]  /*adf0*/  @!P0 BRA `(.L_x_389) ;  /* 0x0000001000008947 */ /* 0x000fea0003800000 */
[----:B--2---:R1:W-:Y:S02]  /*ae00*/  RED.E.ADD.F32.FTZ.RN.STRONG.GPU [R2.64+-0x2800], R7 ;  /* 0xffd800070200798e */ /* 0x0043e4000c10e79e */
.L_x_389:
[----:B------:R-:W-:Y:S05]  /*ae10*/  BSYNC B0 ;  /* 0x0000000000007941 */ /* 0x000fea0003800000 */
.L_x_388:
[----:B------:R-:W3:Y:S01]  /*ae20*/  LDS R57, [R57.X4+0x5c00] ;  /* 0x005c000039397984 */ /* 0x000ee20000004800 */
[----:B------:R-:W-:Y:S01]  /*ae30*/  BSSY B0, `(.L_x_390) ;  /* 0x0000005000007945 */ /* 0x000fe20003800000 */
[----:B-12---:R-:W-:Y:S02]  /*ae40*/  IADD3 R7, R150, 0x780, RZ ;  /* 0x0000078096077810 */ /* 0x006fe40007ffe0ff */
[----:B------:R-:W-:Y:S01]  /*ae50*/  LEA.HI.SX32 R5, R5, R150, 0x1b ;  /* 0x0000009605057211 */ /* 0x000fe200078fdaff */
[----:B------:R-:W-:Y:S05]  /*ae60*/  @!P1 BRA `(.L_x_391) ;  /* 0x0000001000009947 */ /* 0x000fea0003800000 */
[----:B---3--:R1:W-:Y:S02]  /*ae70*/  RED.E.ADD.F32.FTZ.RN.STRONG.GPU [R2.64+-0x2600], R57 ;  /* 0xffda00390200798e */ /* 0x0083e4000c10e79e */
.L_x_391:
[----:B------:R-:W-:Y:S05]  /*ae80*/  BSYNC B0 ;  /* 0x0000000000007941 */ /* 0x000fea0003800000 */
.L_x_390:
[----:B------:R-:W2:Y:S01]  /*ae90*/  LDS R5, [R5.X4+0x5e00] ;  /* 0x005e000005057984 */ /* 0x000ea20000004800 */
[----:B------:R-:W-:Y:S01]  /*aea0*/  BSSY B0, `(.L_x_392) ;  /* 0x0000005000007945 */ /* 0x000fe20003800000 */
[----:B-1-3--:R-:W-:Y:S02]  /*aeb0*/  IADD3 R57, R150, 0x800, RZ ;  /* 0x0000080096397810 */ /* 0x00afe40007ffe0ff */
[----:B------:R-:W-:Y:S01]  /*aec0*/  LEA.HI.SX32 R7, R7, R150, 0x1b ;  /* 0x0000009607077211 */ /* 0x000fe200078fdaff */
[----:B------:R-:W-:Y:S05]  /*aed0*/  @!P2 BRA `(.L_x_393) ;  /* 0x000000100000a947 */ /* 0x000fea0003800000 */
[----:B--2---:R1:W-:Y:S02]  /*aee0*/  RED.E.ADD.F32.FTZ.RN.STRONG.GPU [R2.64+-0x2400], R5 ;  /* 0xffdc00050200798e */ /* 0x0043e4000c10e79e */
.L_x_393:
[----:B------:R-:W-:Y:S05]  /*aef0*/  BSYNC B0 ;  /* 0x0000000000007941 */ /* 0x000fea0003800000 */
.L_x_392:
[----:B------:R-:W3:Y:S01]  /*af00*/  LDS R7, [R7.X4+0x6000] ;  /* 0x0060000007077984 */ /* 0x000ee20000004800 */
[----:B------:R-:W-:Y:S01]  /*af10*/  BSSY B0, `(.L_x_394) ;  /* 0x0000005000007945 */ /* 0x000fe20003800000 */
[----:B-12---:R-:W-:-:S02]  /*af20*/  IADD3 R5, R150, 0x880, RZ ;  /* 0x0000088096057810 */ /* 0x006fc40007ffe0ff */
[----:B------:R-:W-:Y:S01]  /*af30*/  LEA.HI.SX32 R57, R57, R150, 0x1b ;  /* 0x0000009639397211 */ /* 0x000fe200078fdaff */
[----:B------:R-:W-:Y:S05]  /*af40*/  @!P3 BRA `(.L_x_395) ;  /* 0x000000100000b947 */ /* 0x000fea0003800000 */
[----:B---3--:R1:W-:Y:S02]  /*af50*/  RED.E.ADD.F32.FTZ.RN.STRONG.GPU [R2.64+-0x2200], R7 ;  /* 0xffde00070200798e */ /* 0x0083e4000c10e79e */
.L_x_395:
[----:B------:R-:W-:Y:S05]  /*af60*/  BSYNC B0 ;  /* 0x0000000000007941 */ /* 0x000fea0003800000 */
.L_x_394:
[----:B------:R-:W2:Y:S01]  /*af70*/  LDS R57, [R57.X4+0x6200] ;  /* 0x0062000039397984 */ /* 0x000ea20000004800 */
[----:B------:R-:W-:Y:S01]  /*af80*/  BSSY B0, `(.L_x_396) ;  /* 0x0000004000007945 */ /* 0x000fe20003800000 */
[----:B------:R-:W-:Y:S01]  /*af90*/  LEA.HI.SX32 R5, R5, R150, 0x1b ;  /* 0x0000009605057211 */ /* 0x000fe200078fdaff */
[----:B------:R-:W-:Y:S05]  /*afa0*/  @!P4 BRA `(.L_x_397) ;  /* 0x000000100000c947 */ /* 0x000fea0003800000 */
[----:B--2---:R2:W-:Y:S02]  /*afb0*/  RED.E.ADD.F32.FTZ.RN.STRONG.GPU [R2.64+-0x2000], R57 ;  /* 0xffe000390200798e */ /* 0x0045e4000c10e79e */
.L_x_397:
[----:B------:R-:W-:Y:S05]  /*afc0*/  BSYNC B0 ;  /* 0x0000000000007941 */ /* 0x000fea0003800000 */
.L_x_396:
[----:B------:R-:W4:Y:S01]  /*afd0*/  LDS R5, [R5.X4+0x6400] ;  /* 0x0064000005057984 */ /* 0x000f220000004800 */
[----:B------:R-:W-:Y:S01]  /*afe0*/  BSSY B0, `(.L_x_398) ;  /* 0x0000005000007945 */ /* 0x000fe20003800000 */
[C---:B-1-3--:R-:W-:Y:S02]  /*aff0*/  IADD3 R7, R150.reuse, 0x900, RZ ;  /* 0x0000090096077810 */ /* 0x04afe40007ffe0ff */
[----:B--2---:R-:W-:Y:S01]  /*b000*/  IADD3 R57, R150, 0x980, RZ ;  /* 0x0000098096397810 */ /* 0x004fe20007ffe0ff */
[----:B------:R-:W-:Y:S05]  /*b010*/  @!P5 BRA `(.L_x_399) ;  /* 0x000000100000d947 */ /* 0x000fea0003800000 */
[----:B----4-:R1:W-:Y:S02]  /*b020*/  RED.E.ADD.F32.FTZ.RN.STRONG.GPU [R2.64+-0x1e00], R5 ;  /* 0xffe200050200798e */ /* 0x0103e4000c10e79e */
.L_x_399:
[----:B------:R-:W-:Y:S05]  /*b030*/  BSYNC B0 ;  /* 0x0000000000007941 */ /* 0x000fea0003800000 */
.L_x_398:
[----:B------:R-:W-:Y:S01]  /*b040*/  LEA.HI.SX32 R7, R7, R150, 0x1b ;  /* 0x0000009607077211 */ /* 0x000fe200078fdaff */
[----:B------:R-:W-:Y:S01]  /*b050*/  BSSY B0, `(.L_x_400) ;  /* 0x000000d000007945 */ /* 0x000fe20003800000 */
[----:B------:R-:W-:-:S02]  /*b060*/  ISETP.GE.AND P6, PT, R74, 0x901, PT ;  /* 0x000009014a00780c */ /* 0x000fc40003fc6270 */
[----:B-1--4-:R-:W-:Y:S02]  /*b070*/  IADD3 R5, R150, 0xa00, RZ ;  /* 0x00000a0096057810 */ /* 0x012fe40007ffe0ff */
[----:B------:R-:W1:Y:S01]  /*b080*/  LDS R7, [R7.X4+0x6600] ;  /* 0x0066000007077984 */ /* 0x000e620000004800 */
[----:B------:R-:W-:Y:S02]  /*b090*/  LEA.HI.SX32 R57, R57, R150, 0x1b ;  /* 0x0000009639397211 */ /* 0x000fe400078fdaff */
[C---:B------:R-:W-:Y:S02]  /*b0a0*/  ISETP.GE.AND P0, PT, R74.reuse, 0x981, PT ;  /* 0x000009814a00780c */ /* 0x040fe40003f06270 */
[C---:B------:R-:W-:Y:S02]  /*b0b0*/  ISETP.GE.AND P1, PT, R74.reuse, 0xa01, PT ;  /* 0x00000a014a00780c */ /* 0x040fe40003f26270 */
[C---:B------:R-:W-:Y:S02]  /*b0c0*/  ISETP.GE.AND P2, PT, R74.reuse, 0xa81, PT ;  /* 0x00000a814a00780c */ /* 0x040fe40003f46270 */
[----:B------:R-:W-:-:S02]  /*b0d0*/  ISETP.GE.AND P3, PT, R74, 0xb01, PT ;  /* 0x00000b014a00780c */ /* 0x000fc40003f66270 */
[C---:B------:R-:W-:Y:S02]  /*b0e0*/  ISETP.GE.AND P4, PT, R74.reuse, 0xb81, PT ;  /* 0x00000b814a00780c */ /* 0x040fe40003f86270 */
[----:B------:R-:W-:Y:S01]  /*b0f0*/  ISETP.GE.AND P5, PT, R74, 0xc01, PT ;  /* 0x00000c014a00780c */ /* 0x000fe20003fa6270 */
[----:B------:R-:W-:Y:S10]  /*b100*/  @!P6 BRA `(.L_x_401) ;  /* 0x000000100000e947 */ /* 0x000ff40003800000 */
[----:B-1----:R1:W-:Y:S02]  /*b110*/  RED.E.ADD.F32.FTZ.RN.STRONG.GPU [R2.64+-0x1c00], R7 ;  /* 0xffe400070200798e */ /* 0x0023e4000c10e79e */
.L_x_401:
[----:B------:R-:W-:Y:S05]  /*b120*/  BSYNC B0 ;  /* 0x0000000000007941 */ /* 0x000fea0003800000 */
.L_x_400:
[----:B------:R-:W2:Y:S01]  /*b130*/  LDS R57, [R57.X4+0x6800] ;  /* 0x0068000039397984 */ /* 0x000ea20000004800 */
[----:B------:R-:W-:Y:S01]  /*b140*/  BSSY B0, `(.L_x_402) ;  /* 0x0000005000007945 */ /* 0x000fe20003800000 */
[----:B-1----:R-:W-:Y:S02]  /*b150*/  IADD3 R7, R150, 0xa80, RZ ;  /* 0x00000a8096077810 */ /* 0x002fe40007ffe0ff */
[----:B------:R-:W-:Y:S01]  /*b160*/  LEA.HI.SX32 R5, R5, R150, 0x1b ;  /* 0x0000009605057211 */ /* 0x000fe200078fdaff */
[----:B------:R-:W-:Y:S05]  /*b170*/  @!P0 BRA `(.L_x_403) ;  /* 0x0000001000008947 */ /* 0x000fea0003800000 */
[----:B--2---:R1:W-:Y:S02]  /*b180*/  RED.E.ADD.F32.FTZ.RN.STRONG.GPU [R2.64+-0x1a00], R57 ;  /* 0xffe600390200798e */ /* 0x0043e4000c10e79e */
.L_x_403:
[----:B------:R-:W-:Y:S05]  /*b190*/  BSYNC B0 ;  /* 0x0000000000007941 */ /* 0x000fea0003800000 */
.L_x_402:
[----:B------:R-:W3:Y:S01]  /*b1a0*/  LDS R5, [R5.X4+0x6a00] ;  /* 0x006a000005057984 */ /* 0x000ee20000004800 */
[----:B------:R-:W-:Y:S01]  /*b1b0*/  BSSY B0, `(.L_x_404) ;  /* 0x0000005000007945 */ /* 0x000fe20003800000 */
[----:B-12---:R-:W-:-:S02]  /*b1c0*/  IADD3 R57, R150, 0xb00, RZ ;  /* 0x00000b0096397810 */ /* 0x006fc40007ffe0ff */
[----:B------:R-:W-:Y:S01]  /*b1d0*/  LEA.HI.SX32 R7, R7, R150, 0x1b ;  /* 0x0000009607077211 */ /* 0x000fe200078fdaff */
[----:B------:R-:W-:Y:S05]  /*b1e0*/  @!P1 BRA `(.L_x_405) ;  /* 0x0000001000009947 */ /* 0x000fea0003800000 */
[----:B---3--:R1:W-:Y:S02]  /*b1f0*/  RED.E.ADD.F32.FTZ.RN.STRONG.GPU [R2.64+-0x1800], R5 ;  /* 0xffe800050200798e */ /* 0x0083e4000c10e79e */
.L_x_405:
[----:B------:R-:W-:Y:S05]  /*b200*/  BSYNC B0 ;  /* 0x0000000000007941 */ /* 0x000fea0003800000 */
.L_x_404:
[----:B------:R-:W2:Y:S01]  /*b210*/  LDS R7, [R7.X4+0x6c00] ;  /* 0x006c000007077984 */ /* 0x000ea20000004800 */
[----:B------:R-:W-:Y:S01]  /*b220*/  BSSY B0, `(.L_x_406) ;  /* 0x0000005000007945 */ /* 0x000fe20003800000 */
[----:B-1-3--:R-:W-:Y:S02]  /*b230*/  IADD3 R5, R150, 0xb80, RZ ;  /* 0x00000b8096057810 */ /* 0x00afe40007ffe0ff */
[----:B------:R-:W-:Y:S01]  /*b240*/  LEA.HI.SX32 R57, R57, R150, 0x1b ;  /* 0x0000009639397211 */ /* 0x000fe200078fdaff */
[----:B------:R-:W-:Y:S05]  /*b250*/  @!P2 BRA `(.L_x_407) ;  /* 0x000000100000a947 */ /* 0x000fea0003800000 */
[----:B--2---:R1:W-:Y:S02]  /*b260*/  RED.E.ADD.F32.FTZ.RN.STRONG.GPU [R2.64+-0x1600], R7 ;  /* 0xffea00070200798e */ /* 0x0043e4000c10e79e */
.L_x_407:
[----:B------:R-:W-:Y:S05]  /*b270*/  BSYNC B0 ;  /* 0x0000000000007941 */ /* 0x000fea0003800000 */
.L_x_406:
[----:B------:R-:W3:Y:S01]  /*b280*/  LDS R57, [R57.X4+0x6e00] ;  /* 0x006e000039397984 */ /* 0x000ee20000004800 */
[----:B------:R-:W-:Y:S01]  /*b290*/  BSSY B0, `(.L_x_408) ;  /* 0x0000005000007945 */ /* 0x000fe20003800000 */
[----:B-12---:R-:W-:Y:S02]  /*b2a0*/  IADD3 R7, R150, 0xc00, RZ ;  /* 0x00000c0096077810 */ /* 0x006fe40007ffe0ff */
[----:B------:R-:W-:Y:S01]  /*b2b0*/  LEA.HI.SX32 R5, R5, R150, 0x1b ;  /* 0x0000009605057211 */ /* 0x000fe200078fdaff */
[----:B------:R-:W-:Y:S05]  /*b2c0*/  @!P3 BRA `(.L_x_409) ;  /* 0x000000100000b947 */ /* 0x000fea0003800000 */
[----:B---3--:R1:W-:Y:S02]  /*b2d0*/  RED.E.ADD.F32.FTZ.RN.STRONG.GPU [R2.64+-0x1400], R57 ;  /* 0xffec00390200798e */ /* 0x0083e4000c10e79e */
.L_x_409:
[----:B------:R-:W-:Y:S05]  /*b2e0*/  BSYNC B0 ;  /* 0x0000000000007941 */ /* 0x000fea0003800000 */
.L_x_408:
[----:B------:R-:W2:Y:S01]  /*b2f0*/  LDS R5, [R5.X4+0x7000] ;  /* 0x0070000005057984 */ /* 0x000ea20000004800 */
[----:B------:R-:W-:Y:S01]  /*b300*/  BSSY B0, `(.L_x_410) ;  /* 0x0000004000007945 */ /* 0x000fe20003800000 */
[----:B------:R-:W-:Y:S01]  /*b310*/  LEA.HI.SX32 R7, R7, R150, 0x1b ;  /* 0x0000009607077211 */ /* 0x000fe200078fdaff */
[----:B------:R-:W-:Y:S05]  /*b320*/  @!P4 BRA `(.L_x_411) ;  /* 0x000000100000c947 */ /* 0x000fea0003800000 */
[----:B--2---:R2:W-:Y:S02]  /*b330*/  RED.E.ADD.F32.FTZ.RN.STRONG.GPU [R2.64+-0x1200], R5 ;  /* 0xffee00050200798e */ /* 0x0045e4000c10e79e */
.L_x_411:
[----:B------:R-:W-:Y:S05]  /*b340*/  BSYNC B0 ;  /* 0x0000000000007941 */ /* 0x000fea0003800000 */
.L_x_410:
[----:B------:R-:W4:Y:S01]  /*b350*/  LDS R7, [R7.X4+0x7200] ;  /* 0x0072000007077984 */ /* 0x000f220000004800 */
[----:B------:R-:W-:Y:S01]  /*b360*/  BSSY B0, `(.L_x_412) ;  /* 0x0000005000007945 */ /* 0x000fe20003800000 */
[----:B--2---:R-:W-:-:S02]  /*b370*/  IADD3 R5, R150, 0xc80, RZ ;  /* 0x00000c8096057810 */ /* 0x004fc40007ffe0ff */
[----:B-1-3--:R-:W-:Y:S01]  /*b380*/  IADD3 R57, R150, 0xd00, RZ ;  /* 0x00000d0096397810 */ /* 0x00afe20007ffe0ff */
[----:B------:R-:W-:Y:S05]  /*b390*/  @!P5 BRA `(.L_x_413) ;  /* 0x000000100000d947 */ /* 0x000fea0003800000 */
[----:B----4-:R1:W-:Y:S02]  /*b3a0*/  RED.E.ADD.F32.FTZ.RN.STRONG.GPU [R2.64+-0x1000], R7 ;  /* 0xfff000070200798e */ /* 0x0103e4000c10e79e */
.L_x_413:
[----:B------:R-:W-:Y:S05]  /*b3b0*/  BSYNC B0 ;  /* 0x0000000000007941 */ /* 0x000fea0003800000 */
.L_x_412:
        /* <DEDUP_REMOVED lines=14> */
.L_x_415:
[----:B------:R-:W-:Y:S05]  /*b4a0*/  BSYNC B0 ;  /* 0x0000000000007941 */ /* 0x000fea0003800000 */
.L_x_414:
[----:B------:R-:W2:Y:S01]  /*b4b0*/  LDS R57, [R57.X4+0x7600] ;  /* 0x0076000039397984 */ /* 0x000ea20000004800 */
[----:B------:R-:W-:Y:S01]  /*b4c0*/  BSSY B0, `(.L_x_416) ;  /* 0x0000005000007945 */ /* 0x000fe20003800000 */
[----:B-1----:R-:W-:-:S02]  /*b4d0*/  IADD3 R5, R150, 0xe00, RZ ;  /* 0x00000e0096057810 */ /* 0x002fc40007ffe0ff */
[----:B------:R-:W-:Y:S01]  /*b4e0*/  LEA.HI.SX32 R7, R7, R150, 0x1b ;  /* 0x0000009607077211 */ /* 0x000fe200078fdaff */
[----:B------:R-:W-:Y:S05]  /*b4f0*/  @!P0 BRA `(.L_x_417) ;  /* 0x0000001000008947 */ /* 0x000fea0003800000 */
[----:B--2---:R1:W-:Y:S02]  /*b500*/  RED.E.ADD.F32.FTZ.RN.STRONG.GPU [R2.64+-0xc00], R57 ;  /* 0xfff400390200798e */ /* 0x0043e4000c10e79e */
.L_x_417:
[----:B------:R-:W-:Y:S05]  /*b510*/  BSYNC B0 ;  /* 0x0000000000007941 */ /* 0x000fea0003800000 */
.L_x_416:
[----:B------:R-:W3:Y:S01]  /*b520*/  LDS R7, [R7.X4+0x7800] ;  /* 0x0078000007077984 */ /* 0x000ee20000004800 */
[----:B------:R-:W-:Y:S01]  /*b530*/  BSSY B0, `(.L_x_418) ;  /* 0x0000005000007945 */ /* 0x000fe20003800000 */
[----:B-12---:R-:W-:Y:S02]  /*b540*/  IADD3 R57, R150, 0xe80, RZ ;  /* 0x00000e8096397810 */ /* 0x006fe40007ffe0ff */
[----:B------:R-:W-:Y:S01]  /*b550*/  LEA.HI.SX32 R5, R5, R150, 0x1b ;  /* 0x0000009605057211 */ /* 0x000fe200078fdaff */
[----:B------:R-:W-:Y:S05]  /*b560*/  @!P1 BRA `(.L_x_419) ;  /* 0x0000001000009947 */ /* 0x000fea0003800000 */
[----:B---3--:R1:W-:Y:S02]  /*b570*/  RED.E.ADD.F32.FTZ.RN.STRONG.GPU [R2.64+-0xa00], R7 ;  /* 0xfff600070200798e */ /* 0x0083e4000c10e79e */
.L_x_419:
[----:B------:R-:W-:Y:S05]  /*b580*/  BSYNC B0 ;  /* 0x0000000000007941 */ /* 0x000fea0003800000 */
.L_x_418:
[----:B------:R-:W2:Y:S01]  /*b590*/  LDS R5, [R5.X4+0x7a00] ;  /* 0x007a000005057984 */ /* 0x000ea20000004800 */
[----:B------:R-:W-:Y:S01]  /*b5a0*/  BSSY B0, `(.L_x_420) ;  /* 0x0000005000007945 */ /* 0x000fe20003800000 */
[----:B-1-3--:R-:W-:Y:S02]  /*b5b0*/  IADD3 R7, R150, 0xf00, RZ ;  /* 0x00000f0096077810 */ /* 0x00afe40007ffe0ff */
[----:B------:R-:W-:Y:S01]  /*b5c0*/  LEA.HI.SX32 R57, R57, R150, 0x1b ;  /* 0x0000009639397211 */ /* 0x000fe200078fdaff */
[----:B------:R-:W-:Y:S05]  /*b5d0*/  @!P2 BRA `(.L_x_421) ;  /* 0x000000100000a947 */ /* 0x000fea0003800000 */
[----:B--2---:R1:W-:Y:S02]  /*b5e0*/  RED.E.ADD.F32.FTZ.RN.STRONG.GPU [R2.64+-0x800], R5 ;  /* 0xfff800050200798e */ /* 0x0043e4000c10e79e */
.L_x_421:
[----:B------:R-:W-:Y:S05]  /*b5f0*/  BSYNC B0 ;  /* 0x0000000000007941 */ /* 0x000fea0003800000 */
.L_x_420:
[----:B------:R-:W3:Y:S01]  /*b600*/  LDS R57, [R57.X4+0x7c00] ;  /* 0x007c000039397984 */ /* 0x000ee20000004800 */
[----:B------:R-:W-:Y:S01]  /*b610*/  BSSY B0, `(.L_x_422) ;  /* 0x0000005000007945 */ /* 0x000fe20003800000 */
[----:B-12---:R-:W-:-:S02]  /*b620*/  IADD3 R5, R150, 0xf80, RZ ;  /* 0x00000f8096057810 */ /* 0x006fc40007ffe0ff */
[----:B------:R-:W-:Y:S01]  /*b630*/  LEA.HI.SX32 R7, R7, R150, 0x1b ;  /* 0x0000009607077211 */ /* 0x000fe200078fdaff */
[----:B------:R-:W-:Y:S05]  /*b640*/  @!P3 BRA `(.L_x_423) ;  /* 0x000000100000b947 */ /* 0x000fea0003800000 */
[----:B---3--:R1:W-:Y:S02]  /*b650*/  RED.E.ADD.F32.FTZ.RN.STRONG.GPU [R2.64+-0x600], R57 ;  /* 0xfffa00390200798e */ /* 0x0083e4000c10e79e */
.L_x_423:
[----:B------:R-:W-:Y:S05]  /*b660*/  BSYNC B0 ;  /* 0x0000000000007941 */ /* 0x000fea0003800000 */
.L_x_422:
[----:B------:R-:W2:Y:S01]  /*b670*/  LDS R7, [R7.X4+0x7e00] ;  /* 0x007e000007077984 */ /* 0x000ea20000004800 */
[----:B------:R-:W-:Y:S01]  /*b680*/  BSSY B0, `(.L_x_424) ;  /* 0x0000004000007945 */ /* 0x000fe20003800000 */
[----:B------:R-:W-:Y:S01]  /*b690*/  LEA.HI.SX32 R5, R5, R150, 0x1b ;  /* 0x0000009605057211 */ /* 0x000fe200078fdaff */
[----:B------:R-:W-:Y:S05]  /*b6a0*/  @!P4 BRA `(.L_x_425) ;  /* 0x000000100000c947 */ /* 0x000fea0003800000 */
[----:B--2---:R2:W-:Y:S02]  /*b6b0*/  RED.E.ADD.F32.FTZ.RN.STRONG.GPU [R2.64+-0x400], R7 ;  /* 0xfffc00070200798e */ /* 0x0045e4000c10e79e */
.L_x_425:
[----:B------:R-:W-:Y:S05]  /*b6c0*/  BSYNC B0 ;  /* 0x0000000000007941 */ /* 0x000fea0003800000 */
.L_x_424:
[----:B------:R-:W4:Y:S01]  /*b6d0*/  LDS R5, [R5.X4+0x8000] ;  /* 0x0080000005057984 */ /* 0x000f220000004800 */
[----:B------:R-:W-:Y:S01]  /*b6e0*/  BSSY B0, `(.L_x_426) ;  /* 0x0000003000007945 */ /* 0x000fe20003800000 */
[----:B------:R-:W-:Y:S05]  /*b6f0*/  @!P5 BRA `(.L_x_427) ;  /* 0x000000100000d947 */ /* 0x000fea0003800000 */
[----:B----4-:R4:W-:Y:S02]  /*b700*/  RED.E.ADD.F32.FTZ.RN.STRONG.GPU [R2.64+-0x200], R5 ;  /* 0xfffe00050200798e */ /* 0x0109e4000c10e79e */
.L_x_427:
[----:B------:R-:W-:Y:S05]  /*b710*/  BSYNC B0 ;  /* 0x0000000000007941 */ /* 0x000fea0003800000 */
.L_x_426:
[----:B-12-4-:R-:W1:Y:S01]  /*b720*/  SHFL.DOWN PT, R2, R29, 0x1, 0x1f ;  /* 0x08201f001d027f89 */ /* 0x016e6200000e0000 */
[----:B------:R-:W-:Y:S01]  /*b730*/  ISETP.GT.AND P0, PT, R149, 0x1e, PT ;  /* 0x0000001e9500780c */ /* 0x000fe20003f04270 */
[----:B------:R-:W-:Y:S01]  /*b740*/  FFMA.FTZ R21, R61, R36, R21 ;  /* 0x000000243d157223 */ /* 0x000fe20000010015 */
[----:B------:R-:W-:Y:S01]  /*b750*/  MOV R5, R29 ;  /* 0x0000001d00057202 */ /* 0x000fe20000000f00 */
[----:B---3--:R-:W2:Y:S01]  /*b760*/  SHFL.DOWN PT, R57, R59, 0x1, 0x1f ;  /* 0x08201f003b397f89 */ /* 0x008ea200000e0000 */
[----:B0-----:R-:W-:Y:S01]  /*b770*/  MOV R6, R59 ;  /* 0x0000003b00067202 */ /* 0x001fe20000000f00 */
[----:B------:R-:W-:Y:S01]  /*b780*/  FFMA.FTZ R28, R235, R28, R21 ;  /* 0x0000001ceb1c7223 */ /* 0x000fe20000010015 */
[----:B------:R-:W-:Y:S01]  /*b790*/  MOV R7, R80 ;  /* 0x0000005000077202 */ /* 0x000fe20000000f00 */
[----:B------:R-:W0:Y:S01]  /*b7a0*/  SHFL.DOWN PT, R58, R80, 0x1, 0x1f ;  /* 0x08201f00503a7f89 */ /* 0x000e2200000e0000 */
[----:B------:R-:W-:Y:S01]  /*b7b0*/  MOV R4, R20 ;  /* 0x0000001400047202 */ /* 0x000fe20000000f00 */
[----:B------:R-:W-:Y:S01]  /*b7c0*/  FMUL.FTZ R66, R191, R66 ;  /* 0x00000042bf427220 */ /* 0x000fe20000410000 */
[----:B------:R-:W-:Y:S01]  /*b7d0*/  ISETP.NE.AND P1, PT, R149, RZ, PT ;  /* 0x000000ff9500720c */ /* 0x000fe20003f25270 */
[----:B------:R-:W3:Y:S01]  /*b7e0*/  SHFL.DOWN PT, R3, R20, 0x1, 0x1f ;  /* 0x08201f0014037f89 */ /* 0x000ee200000e0000 */
[----:B------:R-:W-:Y:S01]  /*b7f0*/  ISETP.NE.AND P2, PT, R150, RZ, PT ;  /* 0x000000ff9600720c */ /* 0x000fe20003f45270 */
[----:B------:R-:W-:Y:S01]  /*b800*/  FFMA.FTZ R66, R69, R50, R66 ;  /* 0x0000003245427223 */ /* 0x000fe20000010042 */
[----:B------:R-:W-:Y:S01]  /*b810*/  BSSY B0, `(.L_x_428) ;  /* 0x000008c000007945 */ /* 0x000fe20003800000 */
[----:B------:R-:W-:-:S02]  /*b820*/  FMUL.FTZ R64, R189, R64 ;  /* 0x00000040bd407220 */ /* 0x000fc40000410000 */
[----:B------:R-:W-:Y:S02]  /*b830*/  FFMA.FTZ R66, R239, R0, R66 ;  /* 0x00000000ef427223 */ /* 0x000fe40000010042 */
[----:B------:R-:W-:Y:S02]  /*b840*/  FMUL.FTZ R63, R190, R63 ;  /* 0x0000003fbe3f7220 */ /* 0x000fe40000410000 */
[----:B------:R-:W-:Y:S02]  /*b850*/  FMUL.FTZ R67, R192, R67 ;  /* 0x00000043c0437220 */ /* 0x000fe40000410000 */
[----:B-1----:R-:W-:Y:S02]  /*b860*/  @!P0 FADD.FTZ R5, R5, R2 ;  /* 0x0000000205058221 */ /* 0x002fe40000010000 */
[----:B------:R-:W-:Y:S02]  /*b870*/  FMUL.FTZ R8, R193, R8 ;  /* 0x00000008c1087220 */ /* 0x000fe40000410000 */
[----:B--2---:R-:W-:Y:S01]  /*b880*/  @!P0 FADD.FTZ R6, R6, R57 ;  /* 0x0000003906068221 */ /* 0x004fe20000010000 */
[----:B------:R-:W1:Y:S01]  /*b890*/  SHFL.DOWN PT, R2, R5, 0x2, 0x1f ;  /* 0x08401f0005027f89 */ /* 0x000e6200000e0000 */
[----:B------:R-:W-:-:S02]  /*b8a0*/  FMUL.FTZ R73, R194, R73 ;  /* 0x00000049c2497220 */ /* 0x000fc40000410000 */
[----:B0-----:R-:W-:Y:S01]  /*b8b0*/  @!P0 FADD.FTZ R7, R7, R58 ;  /* 0x0000003a07078221 */ /* 0x001fe20000010000 */
[----:B------:R-:W0:Y:S01]  /*b8c0*/  SHFL.DOWN PT, R29, R6, 0x2, 0x1f ;  /* 0x08401f00061d7f89 */ /* 0x000e2200000e0000 */
[----:B------:R-:W-:Y:S02]  /*b8d0*/  FMUL.FTZ R12, R195, R12 ;  /* 0x0000000cc30c7220 */ /* 0x000fe40000410000 */
[----:B---3--:R-:W-:Y:S01]  /*b8e0*/  @!P0 FADD.FTZ R4, R4, R3 ;  /* 0x0000000304048221 */ /* 0x008fe20000010000 */
[----:B------:R-:W2:Y:S01]  /*b8f0*/  SHFL.DOWN PT, R20, R7, 0x2, 0x1f ;  /* 0x08401f0007147f89 */ /* 0x000ea200000e0000 */
[----:B------:R-:W-:Y:S01]  /*b900*/  ISETP.GT.AND P0, PT, R149, 0x1d, PT ;  /* 0x0000001d9500780c */ /* 0x000fe20003f04270 */
[----:B------:R-:W-:Y:S02]  /*b910*/  FMUL.FTZ R13, R196, R13 ;  /* 0x0000000dc40d7220 */ /* 0x000fe40000410000 */
[----:B------:R-:W3:Y:S01]  /*b920*/  SHFL.DOWN PT, R3, R4, 0x2, 0x1f ;  /* 0x08401f0004037f89 */ /* 0x000ee200000e0000 */
[----:B------:R-:W-:-:S02]  /*b930*/  FMUL.FTZ R15, R120, R15 ;  /* 0x0000000f780f7220 */ /* 0x000fc40000410000 */
[----:B------:R-:W-:Y:S02]  /*b940*/  FMUL.FTZ R16, R121, R16 ;  /* 0x0000001079107220 */ /* 0x000fe40000410000 */
[----:B------:R-:W-:Y:S02]  /*b950*/  FMUL.FTZ R87, R186, R87 ;  /* 0x00000057ba577220 */ /* 0x000fe40000410000 */
[----:B------:R-:W-:Y:S02]  /*b960*/  FMUL.FTZ R32, R187, R32 ;  /* 0x00000020bb207220 */ /* 0x000fe40000410000 */
[----:B------:R-:W-:Y:S02]  /*b970*/  FMUL.FTZ R47, R188, R47 ;  /* 0x0000002fbc2f7220 */ /* 0x000fe40000410000 */
[----:B------:R-:W-:Y:S02]  /*b980*/  FFMA.FTZ R56, R62, R55, R56 ;  /* 0x000000373e387223 */ /* 0x000fe40000010038 */
[----:B-1----:R-:W-:-:S02]  /*b990*/  @!P0 FADD.FTZ R5, R5, R2 ;  /* 0x0000000205058221 */ /* 0x002fc40000010000 */
[----:B------:R-:W-:Y:S02]  /*b9a0*/  FFMA.FTZ R64, R71, R52, R64 ;  /* 0x0000003447407223 */ /* 0x000fe40000010040 */
[----:B0-----:R-:W-:Y:S01]  /*b9b0*/  @!P0 FADD.FTZ R6, R6, R29 ;  /* 0x0000001d06068221 */ /* 0x001fe20000010000 */
[----:B------:R-:W0:Y:S01]  /*b9c0*/  SHFL.DOWN PT, R2, R5, 0x4, 0x1f ;  /* 0x08801f0005027f89 */ /* 0x000e2200000e0000 */
[----:B------:R-:W-:Y:S02]  /*b9d0*/  FFMA.FTZ R63, R70, R53, R63 ;  /* 0x00000035463f7223 */ /* 0x000fe4000001003f */
[----:B--2---:R-:W-:Y:S01]  /*b9e0*/  @!P0 FADD.FTZ R7, R7, R20 ;  /* 0x0000001407078221 */ /* 0x004fe20000010000 */
[----:B------:R-:W1:Y:S01]  /*b9f0*/  SHFL.DOWN PT, R29, R6, 0x4, 0x1f ;  /* 0x08801f00061d7f89 */ /* 0x000e6200000e0000 */
[----:B------:R-:W-:Y:S02]  /*ba00*/  FFMA.FTZ R67, R75, R206, R67 ;  /* 0x000000ce4b437223 */ /* 0x000fe40000010043 */
[----:B---3--:R-:W-:Y:S01]  /*ba10*/  @!P0 FADD.FTZ R4, R4, R3 ;  /* 0x0000000304048221 */ /* 0x008fe20000010000 */
[----:B------:R-:W2:Y:S01]  /*ba20*/  SHFL.DOWN PT, R20, R7, 0x4, 0x1f ;  /* 0x08801f0007147f89 */ /* 0x000ea200000e0000 */
[----:B------:R-:W-:Y:S01]  /*ba30*/  ISETP.GT.AND P0, PT, R149, 0x1b, PT ;  /* 0x0000001b9500780c */ /* 0x000fe20003f04270 */
[----:B------:R-:W-:-:S02]  /*ba40*/  FFMA.FTZ R8, R77, R46, R8 ;  /* 0x0000002e4d087223 */ /* 0x000fc40000010008 */
[----:B------:R-:W3:Y:S01]  /*ba50*/  SHFL.DOWN PT, R3, R4, 0x4, 0x1f ;  /* 0x08801f0004037f89 */ /* 0x000ee200000e0000 */
[----:B------:R-:W-:Y:S02]  /*ba60*/  FFMA.FTZ R73, R79, R204, R73 ;  /* 0x000000cc4f497223 */ /* 0x000fe40000010049 */
[----:B------:R-:W-:Y:S02]  /*ba70*/  FFMA.FTZ R12, R81, R44, R12 ;  /* 0x0000002c510c7223 */ /* 0x000fe4000001000c */
[----:B------:R-:W-:Y:S02]  /*ba80*/  FFMA.FTZ R13, R83, R202, R13 ;  /* 0x000000ca530d7223 */ /* 0x000fe4000001000d */
[----:B------:R-:W-:Y:S02]  /*ba90*/  FFMA.FTZ R15, R85, R42, R15 ;  /* 0x0000002a550f7223 */ /* 0x000fe4000001000f */
[----:B------:R-:W-:Y:S02]  /*baa0*/  FFMA.FTZ R16, R72, R197, R16 ;  /* 0x000000c548107223 */ /* 0x000fe40000010010 */
[----:B------:R-:W-:-:S02]  /*bab0*/  FFMA.FTZ R87, R91, R198, R87 ;  /* 0x000000c65b577223 */ /* 0x000fc40000010057 */
[----:B0-----:R-:W-:Y:S02]  /*bac0*/  @!P0 FADD.FTZ R5, R5, R2 ;  /* 0x0000000205058221 */ /* 0x001fe40000010000 */
[----:B------:R-:W-:Y:S02]  /*bad0*/  FFMA.FTZ R32, R34, R199, R32 ;  /* 0x000000c722207223 */ /* 0x000fe40000010020 */
[----:B-1----:R-:W-:Y:S01]  /*bae0*/  @!P0 FADD.FTZ R6, R6, R29 ;  /* 0x0000001d06068221 */ /* 0x002fe20000010000 */
[----:B------:R-:W0:Y:S01]  /*baf0*/  SHFL.DOWN PT, R2, R5, 0x8, 0x1f ;  /* 0x09001f0005027f89 */ /* 0x000e2200000e0000 */
[----:B------:R-:W-:Y:S02]  /*bb00*/  FFMA.FTZ R47, R89, R200, R47 ;  /* 0x000000c8592f7223 */ /* 0x000fe4000001002f */
[----:B--2---:R-:W-:Y:S01]  /*bb10*/  @!P0 FADD.FTZ R7, R7, R20 ;  /* 0x0000001407078221 */ /* 0x004fe20000010000 */
[----:B------:R-:W1:Y:S01]  /*bb20*/  SHFL.DOWN PT, R21, R6, 0x8, 0x1f ;  /* 0x09001f0006157f89 */ /* 0x000e6200000e0000 */
[----:B------:R-:W-:-:S02]  /*bb30*/  FFMA.FTZ R151, R236, R151, R56 ;  /* 0x00000097ec977223 */ /* 0x000fc40000010038 */
[----:B---3--:R-:W-:Y:S01]  /*bb40*/  @!P0 FADD.FTZ R4, R4, R3 ;  /* 0x0000000304048221 */ /* 0x008fe20000010000 */
[----:B------:R-:W2:Y:S01]  /*bb50*/  SHFL.DOWN PT, R20, R7, 0x8, 0x1f ;  /* 0x09001f0007147f89 */ /* 0x000ea200000e0000 */
[----:B------:R-:W-:Y:S01]  /*bb60*/  ISETP.GT.AND P0, PT, R149, 0x17, PT ;  /* 0x000000179500780c */ /* 0x000fe20003f04270 */
[----:B------:R-:W-:Y:S02]  /*bb70*/  FFMA.FTZ R64, R237, R30, R64 ;  /* 0x0000001eed407223 */ /* 0x000fe40000010040 */
[----:B------:R-:W3:Y:S01]  /*bb80*/  SHFL.DOWN PT, R3, R4, 0x8, 0x1f ;  /* 0x09001f0004037f89 */ /* 0x000ee200000e0000 */
[----:B------:R-:W-:Y:S02]  /*bb90*/  FFMA.FTZ R63, R238, R27, R63 ;  /* 0x0000001bee3f7223 */ /* 0x000fe4000001003f */
[----:B------:R-:W-:Y:S02]  /*bba0*/  FFMA.FTZ R67, R240, R31, R67 ;  /* 0x0000001ff0437223 */ /* 0x000fe40000010043 */
[----:B------:R-:W-:-:S02]  /*bbb0*/  FFMA.FTZ R8, R241, R10, R8 ;  /* 0x0000000af1087223 */ /* 0x000fc40000010008 */
[----:B------:R-:W-:Y:S02]  /*bbc0*/  FFMA.FTZ R73, R242, R9, R73 ;  /* 0x00000009f2497223 */ /* 0x000fe40000010049 */
[----:B------:R-:W-:Y:S02]  /*bbd0*/  FFMA.FTZ R12, R243, R14, R12 ;  /* 0x0000000ef30c7223 */ /* 0x000fe4000001000c */
[----:B------:R-:W-:Y:S02]  /*bbe0*/  FFMA.FTZ R13, R244, R11, R13 ;  /* 0x0000000bf40d7223 */ /* 0x000fe4000001000d */
[----:B0-----:R-:W-:Y:S02]  /*bbf0*/  @!P0 FADD.FTZ R5, R5, R2 ;  /* 0x0000000205058221 */ /* 0x001fe40000010000 */
[----:B------:R-:W-:Y:S02]  /*bc00*/  FFMA.FTZ R18, R245, R18, R15 ;  /* 0x00000012f5127223 */ /* 0x000fe4000001000f */
[----:B-1----:R-:W-:Y:S01]  /*bc10*/  @!P0 FADD.FTZ R6, R6, R21 ;  /* 0x0000001506068221 */ /* 0x002fe20000010000 */
[----:B------:R-:W0:Y:S01]  /*bc20*/  SHFL.DOWN PT, R0, R5, 0x10, 0x1f ;  /* 0x0a001f0005007f89 */ /* 0x000e2200000e0000 */
[----:B------:R-:W-:-:S02]  /*bc30*/  FFMA.FTZ R17, R248, R17, R16 ;  /* 0x00000011f8117223 */ /* 0x000fc40000010010 */
[----:B--2---:R-:W-:Y:S01]  /*bc40*/  @!P0 FADD.FTZ R7, R7, R20 ;  /* 0x0000001407078221 */ /* 0x004fe20000010000 */
[----:B------:R-:W1:Y:S01]  /*bc50*/  SHFL.DOWN PT, R21, R6, 0x10, 0x1f ;  /* 0x0a001f0006157f89 */ /* 0x000e6200000e0000 */
[----:B------:R-:W-:Y:S02]  /*bc60*/  FFMA.FTZ R22, R249, R22, R87 ;  /* 0x00000016f9167223 */ /* 0x000fe40000010057 */
[----:B---3--:R-:W-:Y:S01]  /*bc70*/  @!P0 FADD.FTZ R4, R4, R3 ;  /* 0x0000000304048221 */ /* 0x008fe20000010000 */
[----:B------:R-:W2:Y:S01]  /*bc80*/  SHFL.DOWN PT, R2, R7, 0x10, 0x1f ;  /* 0x0a001f0007027f89 */ /* 0x000ea200000e0000 */
[----:B------:R-:W-:Y:S01]  /*bc90*/  ISETP.GT.AND P0, PT, R149, 0xf, PT ;  /* 0x0000000f9500780c */ /* 0x000fe20003f04270 */
[----:B------:R-:W-:Y:S02]  /*bca0*/  FFMA.FTZ R19, R250, R19, R32 ;  /* 0x00000013fa137223 */ /* 0x000fe40000010020 */
[----:B------:R-:W3:Y:S01]  /*bcb0*/  SHFL.DOWN PT, R3, R4, 0x10, 0x1f ;  /* 0x0a001f0004037f89 */ /* 0x000ee200000e0000 */
[----:B------:R-:W-:-:S02]  /*bcc0*/  FFMA.FTZ R26, R251, R26, R47 ;  /* 0x0000001afb1a7223 */ /* 0x000fc4000001002f */
[----:B------:R-:W-:Y:S02]  /*bcd0*/  FADD.FTZ R215, R24, R215 ;  /* 0x000000d718d77221 */ /* 0x000fe40000010000 */
[----:B------:R-:W-:Y:S02]  /*bce0*/  FADD.FTZ R219, R54, R219 ;  /* 0x000000db36db7221 */ /* 0x000fe40000010000 */
[----:B------:R-:W-:Y:S02]  /*bcf0*/  FADD.FTZ R185, R28, R185 ;  /* 0x000000b91cb97221 */ /* 0x000fe40000010000 */
[----:B------:R-:W-:Y:S02]  /*bd00*/  FADD.FTZ R220, R51, R220 ;  /* 0x000000dc33dc7221 */ /* 0x000fe40000010000 */
[----:B------:R-:W-:Y:S02]  /*bd10*/  FADD.FTZ R184, R151, R184 ;  /* 0x000000b897b87221 */ /* 0x000fe40000010000 */
[----:B0-----:R-:W-:-:S02]  /*bd20*/  @!P0 FADD.FTZ R5, R5, R0 ;  /* 0x0000000005058221 */ /* 0x001fc40000010000 */
[----:B------:R-:W-:Y:S02]  /*bd30*/  FADD.FTZ R221, R48, R221 ;  /* 0x000000dd30dd7221 */ /* 0x000fe40000010000 */
[----:B-1----:R-:W-:Y:S02]  /*bd40*/  @!P0 FADD.FTZ R6, R6, R21 ;  /* 0x0000001506068221 */ /* 0x002fe40000010000 */
[----:B------:R-:W-:Y:S02]  /*bd50*/  FADD.FTZ R183, R64, R183 ;  /* 0x000000b740b77221 */ /* 0x000fe40000010000 */
[----:B--2---:R-:W-:Y:S02]  /*bd60*/  @!P0 FADD.FTZ R7, R7, R2 ;  /* 0x0000000207078221 */ /* 0x004fe40000010000 */
[----:B------:R-:W-:Y:S02]  /*bd70*/  FADD.FTZ R222, R49, R222 ;  /* 0x000000de31de7221 */ /* 0x000fe40000010000 */
[----:B---3--:R-:W-:-:S02]  /*bd80*/  @!P0 FADD.FTZ R4, R4, R3 ;  /* 0x0000000304048221 */ /* 0x008fc40000010000 */
[----:B------:R-:W-:Y:S02]  /*bd90*/  FADD.FTZ R182, R63, R182 ;  /* 0x000000b63fb67221 */ /* 0x000fe40000010000 */
[----:B------:R-:W-:Y:S01]  /*bda0*/  FADD.FTZ R223, R43, R223 ;  /* 0x000000df2bdf7221 */ /* 0x000fe20000010000 */
[----:B------:R0:W-:Y:S01]  /*bdb0*/  @!P1 STS.128 [R252.X16+0x8410], R4 ;  /* 0x00841004fc009388 */ /* 0x0001e2000000cc00 */
        /* <DEDUP_REMOVED lines=49> */
.L_x_429:
[----:B0-----:R-:W-:Y:S05]  /*c0d0*/  BSYNC B0 ;  /* 0x0000000000007941 */ /* 0x001fea0003800000 */
.L_x_428:
[----:B------:R-:W-:Y:S02]  /*c0e0*/  UIADD3 UR7, UR7, 0x1, URZ ;  /* 0x0000000107077890 */ /* 0x000fe4000fffe03f */
[----:B------:R-:W-:-:S02]  /*c0f0*/  ULDC UR20, c[0x0][0x16c] ;  /* 0x00005b0000147ab9 */ /* 0x000fc40000000800 */
[----:B------:R-:W-:Y:S02]  /*c100*/  UISETP.GE.AND UP0, UPT, UR7, UR20, UPT ;  /* 0x000000140700728c */ /* 0x000fe4000bf06270 */
[----:B------:R-:W-:-:S04]  /*c110*/  UIADD3 UR8, UP1, UR8, 0x1, URZ ;  /* 0x0000000108087890 */ /* 0x000fc8000ff3e03f */
[----:B------:R-:W-:Y:S01]  /*c120*/  PLOP3.LUT P0, PT, PT, PT, UP0, 0x80, 0x0 ;  /* 0x000000000000781c */ /* 0x000fe20003f0f008 */
[----:B------:R-:W-:-:S12]  /*c130*/  UIADD3.X UR9, URZ, UR9, URZ, UP1, !UPT ;  /* 0x000000093f097290 */ /* 0x000fd80008ffe43f */
[----:B------:R-:W-:Y:S01]  /*c140*/  @P0 CALL.REL.NOINC `(.L_x_329) ;  /* 0x0000001000000944 */ /* 0x000fe20003c00000 */
[----:B------:R-:W-:Y:S05]  /*c150*/  BRA `(.L_x_430) ;  /* 0xffff632000007947 */ /* 0x000fea000383ffff */
.L_x_329:
[----:B0-----:R-:W2:Y:S04]  /*c160*/  LDL R66, [R1+0x3c] ;  /* 0x00003c0001427983 */ /* 0x001ea80000100800 */
[----:B------:R-:W3:Y:S04]  /*c170*/  LDL R65, [R1+0x38] ;  /* 0x0000380001417983 */ /* 0x000ee80000100800 */
[----:B------:R-:W4:Y:S04]  /*c180*/  LDL R64, [R1+0x34] ;  /* 0x0000340001407983 */ /* 0x000f280000100800 */
[----:B------:R-:W5:Y:S04]  /*c190*/  LDL R63, [R1+0x30] ;  /* 0x00003000013f7983 */ /* 0x000f680000100800 */
        /* <DEDUP_REMOVED lines=11> */
[----:B------:R-:W5:Y:S04]  /*c250*/  LDL R47, [R1] ;  /* 0x00000000012f7983 */ /* 0x000f680000100800 */
[----:B------:R-:W-:Y:S01]  /*c260*/  BAR.SYNC.DEFER_BLOCKING 0x0 ;  /* 0x0000000000007b1d */ /* 0x000fe20000010000 */
[----:B------:R-:W-:-:S02]  /*c270*/  ISETP.NE.AND P0, PT, R150, RZ, PT ;  /* 0x000000ff9600720c */ /* 0x000fc40003f05270 */
[----:B------:R-:W-:Y:S02]  /*c280*/  SHF.R.S32.HI R45, RZ, 0x1f, R148 ;  /* 0x0000001fff2d7819 */ /* 0x000fe40000011494 */
[----:B------:R-:W-:Y:S01]  /*c290*/  IADD3 R2, P2, R148, UR38, RZ ;  /* 0x0000002694027c10 */ /* 0x000fe2000ff5e0ff */
[----:B------:R-:W-:Y:S01]  /*c2a0*/  ULDC.64 UR8, c[0x0][0x2d8] ;  /* 0x0000b60000087ab9 */ /* 0x000fe20000000a00 */
[----:B------:R-:W-:Y:S01]  /*c2b0*/  MOV R0, UR38 ;  /* 0x0000002600007c02 */ /* 0x000fe20008000f00 */
[----:B------:R-:W-:Y:S01]  /*c2c0*/  UIMAD UR7, UR36, UR8, URZ ;  /* 0x00000008240772a4 */ /* 0x000fe2000f8e023f */
[----:B------:R-:W-:Y:S01]  /*c2d0*/  BSSY B0, `(.L_x_431) ;  /* 0x000003b000007945 */ /* 0x000fe20003800000 */
[----:B------:R-:W-:Y:S01]  /*c2e0*/  ULDC.64 UR40, c[0x0][0x2f8] ;  /* 0x0000be0000287ab9 */ /* 0x000fe20000000a00 */
[----:B------:R-:W-:Y:S01]  /*c2f0*/  LEA.HI.X.SX32 R3, R0, R45, 0x1, P2 ;  /* 0x0000002d00037211 */ /* 0x000fe200010f0eff */
[----:B------:R-:W-:Y:S02]  /*c300*/  UIMAD UR22, UR35, UR9, UR7 ;  /* 0x00000009231672a4 */ /* 0x000fe4000f8e0207 */
[----:B------:R-:W-:-:S02]  /*c310*/  UIMAD UR7, UR36, UR40, URZ ;  /* 0x00000028240772a4 */ /* 0x000fc4000f8e023f */
[----:B------:R-:W-:Y:S02]  /*c320*/  UIMAD.WIDE.U32 UR20, UR35, UR8, URZ ;  /* 0x00000008231472a5 */ /* 0x000fe4000f8e003f */
[----:B------:R-:W-:Y:S02]  /*c330*/  UIMAD UR34, UR35, UR41, UR7 ;  /* 0x00000029232272a4 */ /* 0x000fe4000f8e0207 */
[----:B------:R-:W-:Y:S02]  /*c340*/  UIMAD.WIDE.U32 UR8, UR35, UR40, URZ ;  /* 0x00000028230872a5 */ /* 0x000fe4000f8e003f */
[----:B------:R-:W-:Y:S01]  /*c350*/  UIADD3 UR7, UR21, UR22, URZ ;  /* 0x0000001615077290 */ /* 0x000fe2000fffe03f */
[----:B------:R-:W-:Y:S04]  /*c360*/  STS [R147.X4], R232 ;  /* 0x000000e893007388 */ /* 0x000fe80000004800 */
        /* <DEDUP_REMOVED lines=16> */
[----:B--2---:R-:W-:Y:S04]  /*c470*/  LDS R9, [R66.X4] ;  /* 0x0000000042097984 */ /* 0x004fe80000004800 */
[----:B---3--:R-:W-:Y:S04]  /*c480*/  LDS R11, [R65.X4+0x80] ;  /* 0x00008000410b7984 */ /* 0x008fe80000004800 */
[----:B----4-:R-:W-:Y:S04]  /*c490*/  LDS R13, [R64.X4+0x100] ;  /* 0x00010000400d7984 */ /* 0x010fe80000004800 */
[----:B-----5:R-:W-:Y:S04]  /*c4a0*/  LDS R15, [R63.X4+0x180] ;  /* 0x000180003f0f7984 */ /* 0x020fe80000004800 */
        /* <DEDUP_REMOVED lines=29> */
.L_x_432:
[----:B------:R-:W-:Y:S05]  /*c680*/  BSYNC B0 ;  /* 0x0000000000007941 */ /* 0x000fea0003800000 */
.L_x_431:
[----:B0-----:R-:W2:Y:S01]  /*c690*/  LDL.LU R7, [R1+0x40] ;  /* 0x0000400001077983 */ /* 0x001ea20000300800 */
[----:B------:R-:W-:Y:S01]  /*c6a0*/  ULDC UR38, c[0x0][0x174] ;  /* 0x00005d0000267ab9 */ /* 0x000fe20000000800 */
[C---:B------:R-:W-:Y:S01]  /*c6b0*/  LEA R4, P1, R148.reuse, c[0x0][0x330], 0x2 ;  /* 0x0000cc0094047a11 */ /* 0x040fe200078210ff */
[----:B------:R-:W-:Y:S01]  /*c6c0*/  UIADD3 UR38, UR6, -UR38, URZ ;  /* 0x8000002606267290 */ /* 0x000fe2000fffe03f */
[C---:B------:R-:W-:Y:S01]  /*c6d0*/  LOP3.LUT R26, R148.reuse, 0x20, RZ, 0xfc, !PT ;  /* 0x00000020941a7812 */ /* 0x040fe200078efcff */
[----:B------:R-:W-:Y:S01]  /*c6e0*/  ULDC.64 UR22, c[0x0][0x2e0] ;  /* 0x0000b80000167ab9 */ /* 0x000fe20000000a00 */
[C---:B------:R-:W-:Y:S01]  /*c6f0*/  LOP3.LUT R28, R148.reuse, 0x40, RZ, 0xfc, !PT ;  /* 0x00000040941c7812 */ /* 0x040fe200078efcff */
[----:B------:R-:W-:Y:S01]  /*c700*/  UMOV UR21, UR7 ;  /* 0x0000000700157c82 */ /* 0x000fe20008000000 */
[C---:B------:R-:W-:Y:S01]  /*c710*/  LOP3.LUT R30, R148.reuse, 0x60, RZ, 0xfc, !PT ;  /* 0x00000060941e7812 */ /* 0x040fe200078efcff */
[----:B------:R-:W-:Y:S01]  /*c720*/  UIMAD.WIDE.U32 UR20, UR16, UR22, UR20 ;  /* 0x00000016101472a5 */ /* 0x000fe2000f8e0014 */
[----:B------:R-:W-:Y:S01]  /*c730*/  LEA.HI.X R0, R148, c[0x0][0x334], R45, 0x2, P1 ;  /* 0x0000cd0094007a11 */ /* 0x000fe200008f142d */
[----:B------:R-:W-:Y:S01]  /*c740*/  UIMAD UR7, UR17, UR22, URZ ;  /* 0x00000016110772a4 */ /* 0x000fe2000f8e023f */
[-C--:B------:R-:W-:Y:S01]  /*c750*/  ISETP.GE.AND P1, PT, R26, R43.reuse, PT ;  /* 0x0000002b1a00720c */ /* 0x080fe20003f26270 */
[----:B------:R-:W-:Y:S01]  /*c760*/  UIMAD UR22, UR38, -0x800, URZ ;  /* 0xfffff800261678a4 */ /* 0x000fe2000f8e023f */
[-C--:B------:R-:W-:Y:S01]  /*c770*/  ISETP.GE.AND P2, PT, R28, R43.reuse, PT ;  /* 0x0000002b1c00720c */ /* 0x080fe20003f46270 */
[----:B------:R-:W-:Y:S01]  /*c780*/  UIMAD UR7, UR16, UR23, UR7 ;  /* 0x00000017100772a4 */ /* 0x000fe2000f8e0207 */
[----:B------:R-:W-:Y:S01]  /*c790*/  ISETP.GE.AND P3, PT, R30, R43, PT ;  /* 0x0000002b1e00720c */ /* 0x000fe20003f66270 */
[----:B------:R-:W-:Y:S01]  /*c7a0*/  UIADD3 UR38, UP0, UR22, UR20, URZ ;  /* 0x0000001416267290 */ /* 0x000fe2000ff1e03f */
[C---:B------:R-:W-:Y:S01]  /*c7b0*/  LOP3.LUT R32, R148.reuse, 0x80, RZ, 0xfc, !PT ;  /* 0x0000008094207812 */ /* 0x040fe200078efcff */
[----:B------:R-:W-:Y:S01]  /*c7c0*/  USHF.R.S32.HI UR23, URZ, 0x1f, UR22 ;  /* 0x0000001f3f177899 */ /* 0x000fe20008011416 */
[C---:B------:R-:W-:Y:S01]  /*c7d0*/  LOP3.LUT R34, R148.reuse, 0xa0, RZ, 0xfc, !PT ;  /* 0x000000a094227812 */ /* 0x040fe200078efcff */
[----:B------:R-:W-:Y:S01]  /*c7e0*/  BSSY B0, `(.L_x_433) ;  /* 0x0000093000007945 */ /* 0x000fe20003800000 */
[C---:B------:R-:W-:Y:S01]  /*c7f0*/  LOP3.LUT R36, R148.reuse, 0xc0, RZ, 0xfc, !PT ;  /* 0x000000c094247812 */ /* 0x040fe200078efcff */
[----:B------:R-:W-:Y:S01]  /*c800*/  UIADD3.X UR20, UR23, UR7, UR21, UP0, !UPT ;  /* 0x0000000717147290 */ /* 0x000fe200087fe415 */
[----:B------:R-:W-:Y:S01]  /*c810*/  MOV R5, UR38 ;  /* 0x0000002600057c02 */ /* 0x000fe20008000f00 */
[----:B------:R-:W-:Y:S01]  /*c820*/  UIADD3 UR7, UR9, UR34, URZ ;  /* 0x0000002209077290 */ /* 0x000fe2000fffe03f */
[----:B------:R-:W-:-:S02]  /*c830*/  LOP3.LUT R38, R148, 0xe0, RZ, 0xfc, !PT ;  /* 0x000000e094267812 */ /* 0x000fc400078efcff */
[C---:B------:R-:W-:Y:S02]  /*c840*/  LEA R4, P4, R5.reuse, R4, 0x2 ;  /* 0x0000000405047211 */ /* 0x040fe400078810ff */
[----:B------:R-:W-:Y:S02]  /*c850*/  MOV R6, UR20 ;  /* 0x0000001400067c02 */ /* 0x000fe40008000f00 */
[C---:B------:R-:W-:Y:S02]  /*c860*/  LOP3.LUT R40, R148.reuse, 0x100, RZ, 0xfc, !PT ;  /* 0x0000010094287812 */ /* 0x040fe400078efcff */
[----:B------:R-:W-:Y:S02]  /*c870*/  LEA.HI.X R5, R5, R0, R6, 0x2, P4 ;  /* 0x0000000005057211 */ /* 0x000fe400020f1406 */
[----:B------:R-:W-:Y:S02]  /*c880*/  LOP3.LUT R42, R148, 0x120, RZ, 0xfc, !PT ;  /* 0x00000120942a7812 */ /* 0x000fe400078efcff */
[-C--:B------:R-:W-:Y:S01]  /*c890*/  ISETP.GE.AND P4, PT, R38, R43.reuse, PT ;  /* 0x0000002b2600720c */ /* 0x080fe20003f86270 */
[----:B------:R-:W-:Y:S01]  /*c8a0*/  @!P1 STG.E [R4.64+-0x1f80], R11 ;  /* 0xffe0800b04009986 */ /* 0x000fe2000c10191e */
[----:B------:R-:W-:-:S02]  /*c8b0*/  ISETP.GE.AND P1, PT, R32, R43, PT ;  /* 0x0000002b2000720c */ /* 0x000fc40003f26270 */
[-C--:B------:R-:W-:Y:S01]  /*c8c0*/  ISETP.GE.AND P5, PT, R40, R43.reuse, PT ;  /* 0x0000002b2800720c */ /* 0x080fe20003fa6270 */
[----:B------:R-:W-:Y:S01]  /*c8d0*/  @!P2 STG.E [R4.64+-0x1f00], R13 ;  /* 0xffe1000d0400a986 */ /* 0x000fe2000c10191e */
[-C--:B------:R-:W-:Y:S02]  /*c8e0*/  ISETP.GE.AND P2, PT, R34, R43.reuse, PT ;  /* 0x0000002b2200720c */ /* 0x080fe40003f46270 */
[-C--:B------:R-:W-:Y:S01]  /*c8f0*/  ISETP.GE.AND P6, PT, R42, R43.reuse, PT ;  /* 0x0000002b2a00720c */ /* 0x080fe20003fc6270 */
[----:B------:R-:W-:Y:S01]  /*c900*/  @!P3 STG.E [R4.64+-0x1e80], R15 ;  /* 0xffe1800f0400b986 */ /* 0x000fe2000c10191e */
[----:B------:R-:W-:Y:S02]  /*c910*/  ISETP.GE.AND P3, PT, R36, R43, PT ;  /* 0x0000002b2400720c */ /* 0x000fe40003f66270 */
[C---:B------:R-:W-:Y:S01]  /*c920*/  LOP3.LUT R44, R148.reuse, 0x140, RZ, 0xfc, !PT ;  /* 0x00000140942c7812 */ /* 0x040fe200078efcff */
[----:B------:R0:W-:Y:S01]  /*c930*/  @!P4 STG.E [R4.64+-0x1c80], R25 ;  /* 0xffe380190400c986 */ /* 0x0001e2000c10191e */
[----:B------:R-:W-:-:S02]  /*c940*/  LOP3.LUT R46, R148, 0x160, RZ, 0xfc, !PT ;  /* 0x00000160942e7812 */ /* 0x000fc400078efcff */
[C---:B------:R-:W-:Y:S01]  /*c950*/  LOP3.LUT R48, R148.reuse, 0x180, RZ, 0xfc, !PT ;  /* 0x0000018094307812 */ /* 0x040fe200078efcff */
[----:B------:R1:W-:Y:S01]  /*c960*/  @!P1 STG.E [R4.64+-0x1e00], R17 ;  /* 0xffe2001104009986 */ /* 0x0003e2000c10191e */
[C---:B------:R-:W-:Y:S02]  /*c970*/  LOP3.LUT R50, R148.reuse, 0x1a0, RZ, 0xfc, !PT ;  /* 0x000001a094327812 */ /* 0x040fe400078efcff */
[C---:B------:R-:W-:Y:S01]  /*c980*/  LOP3.LUT R52, R148.reuse, 0x1c0, RZ, 0xfc, !PT ;  /* 0x000001c094347812 */ /* 0x040fe200078efcff */
[----:B------:R3:W-:Y:S01]  /*c990*/  @!P2 STG.E [R4.64+-0x1d80], R19 ;  /* 0xffe280130400a986 */ /* 0x0007e2000c10191e */
[----:B------:R-:W-:Y:S02]  /*c9a0*/  LOP3.LUT R54, R148, 0x1e0, RZ, 0xfc, !PT ;  /* 0x000001e094367812 */ /* 0x000fe400078efcff */
[-C--:B------:R-:W-:Y:S01]  /*c9b0*/  ISETP.GE.AND P1, PT, R44, R43.reuse, PT ;  /* 0x0000002b2c00720c */ /* 0x080fe20003f26270 */
[----:B------:R4:W-:Y:S01]  /*c9c0*/  @!P3 STG.E [R4.64+-0x1d00], R21 ;  /* 0xffe300150400b986 */ /* 0x0009e2000c10191e */
[----:B------:R-:W-:-:S02]  /*c9d0*/  ISETP.GE.AND P2, PT, R46, R43, PT ;  /* 0x0000002b2e00720c */ /* 0x000fc40003f46270 */
[-C--:B------:R-:W-:Y:S01]  /*c9e0*/  ISETP.GE.AND P3, PT, R48, R43.reuse, PT ;  /* 0x0000002b3000720c */ /* 0x080fe20003f66270 */
[----:B------:R-:W-:Y:S01]  /*c9f0*/  @!P5 STG.E [R4.64+-0x1c00], R27 ;  /* 0xffe4001b0400d986 */ /* 0x000fe2000c10191e */
[-C--:B------:R-:W-:Y:S02]  /*ca00*/  ISETP.GE.AND P4, PT, R50, R43.reuse, PT ;  /* 0x0000002b3200720c */ /* 0x080fe40003f86270 */
[-C--:B------:R-:W-:Y:S01]  /*ca10*/  ISETP.GE.AND P5, PT, R52, R43.reuse, PT ;  /* 0x0000002b3400720c */ /* 0x080fe20003fa6270 */
[----:B------:R-:W-:Y:S01]  /*ca20*/  @!P6 STG.E [R4.64+-0x1b80], R29 ;  /* 0xffe4801d0400e986 */ /* 0x000fe2000c10191e */
[----:B------:R-:W-:Y:S02]  /*ca30*/  ISETP.GE.AND P6, PT, R54, R43, PT ;  /* 0x0000002b3600720c */ /* 0x000fe40003fc6270 */
[----:B------:R-:W-:Y:S01]  /*ca40*/  SHF.L.U32 R0, R150, 0x4, RZ ;  /* 0x0000000496007819 */ /* 0x000fe200000006ff */
[----:B------:R-:W-:Y:S03]  /*ca50*/  @!P1 STG.E [R4.64+-0x1b00], R31 ;  /* 0xffe5001f04009986 */ /* 0x000fe6000c10191e */
[----:B------:R-:W-:Y:S01]  /*ca60*/  LOP3.LUT R0, R0, 0xfffffe00, RZ, 0xc0, !PT ;  /* 0xfffffe0000007812 */ /* 0x000fe200078ec0ff */
[----:B------:R-:W-:Y:S03]  /*ca70*/  @!P2 STG.E [R4.64+-0x1a80], R33 ;  /* 0xffe580210400a986 */ /* 0x000fe6000c10191e */
[----:B0-----:R-:W-:Y:S01]  /*ca80*/  LEA R25, R149, R0, 0x4 ;  /* 0x0000000095197211 */ /* 0x001fe200078e20ff */
        /* <DEDUP_REMOVED lines=13> */
[C---:B------:R-:W-:Y:S02]  /*cb60*/  IADD3 R15, R25.reuse, 0x7, RZ ;  /* 0x00000007190f7810 */ /* 0x040fe40007ffe0ff */
[-C--:B------:R-:W-:Y:S02]  /*cb70*/  LEA.HI.SX32 R11, R8, R25.reuse, 0x1b ;  /* 0x00000019080b7211 */ /* 0x080fe400078fdaff */
[C---:B------:R-:W-:Y:S02]  /*cb80*/  IADD3 R16, R25.reuse, 0x8, RZ ;  /* 0x0000000819107810 */ /* 0x040fe40007ffe0ff */
[-C--:B------:R-:W-:Y:S02]  /*cb90*/  LEA.HI.SX32 R10, R10, R25.reuse, 0x1b ;  /* 0x000000190a0a7211 */ /* 0x080fe400078fdaff */
[----:B-1----:R-:W-:Y:S02]  /*cba0*/  IADD3 R17, R25, 0x9, RZ ;  /* 0x0000000919117810 */ /* 0x002fe40007ffe0ff */
[----:B------:R-:W-:-:S02]  /*cbb0*/  LEA.HI.SX32 R13, R12, R25, 0x1b ;  /* 0x000000190c0d7211 */ /* 0x000fc400078fdaff */
[C---:B------:R-:W-:Y:S02]  /*cbc0*/  IADD3 R18, R25.reuse, 0xa, RZ ;  /* 0x0000000a19127810 */ /* 0x040fe40007ffe0ff */
[-C--:B------:R-:W-:Y:S02]  /*cbd0*/  LEA.HI.SX32 R14, R14, R25.reuse, 0x1b ;  /* 0x000000190e0e7211 */ /* 0x080fe400078fdaff */
[----:B---3--:R-:W-:Y:S02]  /*cbe0*/  IADD3 R19, R25, 0xb, RZ ;  /* 0x0000000b19137810 */ /* 0x008fe40007ffe0ff */
[-C--:B------:R-:W-:Y:S02]  /*cbf0*/  LEA.HI.SX32 R15, R15, R25.reuse, 0x1b ;  /* 0x000000190f0f7211 */ /* 0x080fe400078fdaff */
[----:B------:R-:W-:Y:S01]  /*cc00*/  IADD3 R20, R25, 0xc, RZ ;  /* 0x0000000c19147810 */ /* 0x000fe20007ffe0ff */
[----:B------:R-:W-:Y:S01]  /*cc10*/  STS [R147.X4], R171 ;  /* 0x000000ab93007388 */ /* 0x000fe20000004800 */
[----:B------:R-:W-:-:S02]  /*cc20*/  LEA.HI.SX32 R16, R16, R25, 0x1b ;  /* 0x0000001910107211 */ /* 0x000fc400078fdaff */
[----:B----4-:R-:W-:Y:S01]  /*cc30*/  IADD3 R21, R25, 0xd, RZ ;  /* 0x0000000d19157810 */ /* 0x010fe20007ffe0ff */
        /* <DEDUP_REMOVED lines=8> */
[-C--:B------:R-:W-:Y:S01]  /*ccc0*/  LEA.HI.SX32 R20, R20, R25.reuse, 0x1b ;  /* 0x0000001914147211 */ /* 0x080fe200078fdaff */
[----:B------:R-:W-:Y:S01]  /*ccd0*/  STS [R10.X4+0x10], R175 ;  /* 0x000010af0a007388 */ /* 0x000fe20000004800 */
[-C--:B------:R-:W-:Y:S02]  /*cce0*/  LEA.HI.SX32 R21, R21, R25.reuse, 0x1b ;  /* 0x0000001915157211 */ /* 0x080fe400078fdaff */
[-C--:B------:R-:W-:Y:S01]  /*ccf0*/  LEA.HI.SX32 R22, R22, R25.reuse, 0x1b ;  /* 0x0000001916167211 */ /* 0x080fe200078fdaff */
[----:B------:R0:W-:Y:S01]  /*cd00*/  STS [R13.X4+0x14], R176 ;  /* 0x000014b00d007388 */ /* 0x0001e20000004800 */
[----:B------:R-:W-:-:S03]  /*cd10*/  LEA.HI.SX32 R24, R24, R25, 0x1b ;  /* 0x0000001918187211 */ /* 0x000fc600078fdaff */
        /* <DEDUP_REMOVED lines=29> */
[----:B------:R-:W1:Y:S01]  /*cef0*/  LDS R43, [0x2100] ;  /* 0x00210000ff2b7984 */ /* 0x000e620000000800 */
[----:B--2---:R-:W-:-:S04]  /*cf00*/  FADD.FTZ R7, R171, R7 ;  /* 0x00000007ab077221 */ /* 0x004fc80000010000 */
[----:B------:R-:W-:-:S04]  /*cf10*/  FADD.FTZ R0, R7, R172 ;  /* 0x000000ac07007221 */ /* 0x000fc80000010000 */
[----:B------:R-:W-:-:S04]  /*cf20*/  FADD.FTZ R7, R0, R173 ;  /* 0x000000ad00077221 */ /* 0x000fc80000010000 */
[----:B------:R-:W-:-:S04]  /*cf30*/  FADD.FTZ R0, R7, R174 ;  /* 0x000000ae07007221 */ /* 0x000fc80000010000 */
[----:B------:R-:W-:Y:S01]  /*cf40*/  FADD.FTZ R7, R0, R175 ;  /* 0x000000af00077221 */ /* 0x000fe20000010000 */
[----:B------:R-:W-:-:S03]  /*cf50*/  IADD3 R0, P1, R148, -0x7e0, RZ ;  /* 0xfffff82094007810 */ /* 0x000fc60007f3e0ff */
[----:B0-----:R-:W-:Y:S01]  /*cf60*/  FADD.FTZ R176, R7, R176 ;  /* 0x000000b007b07221 */ /* 0x001fe20000010000 */
[----:B------:R-:W-:Y:S02]  /*cf70*/  IADD3.X R45, R45, -0x1, RZ, P1, !PT ;  /* 0xffffffff2d2d7810 */ /* 0x000fe40000ffe4ff */
[----:B-1----:R-:W-:Y:S01]  /*cf80*/  ISETP.GE.AND P0, PT, R148, R43, PT ;  /* 0x0000002b9400720c */ /* 0x002fe20003f06270 */
[----:B------:R-:W-:-:S04]  /*cf90*/  FADD.FTZ R177, R176, R177 ;  /* 0x000000b1b0b17221 */ /* 0x000fc80000010000 */
        /* <DEDUP_REMOVED lines=8> */
[----:B------:R-:W-:-:S05]  /*d020*/  FADD.FTZ R4, R184, R215 ;  /* 0x000000d7b8047221 */ /* 0x000fca0000010000 */
[----:B------:R0:W-:Y:S01]  /*d030*/  STL [R1+0x40], R4 ;  /* 0x0000400401007387 */ /* 0x0001e20000100800 */
[----:B------:R-:W-:Y:S05]  /*d040*/  @P0 BRA `(.L_x_434) ;  /* 0x000000c000000947 */ /* 0x000fea0003800000 */
[----:B------:R-:W-:Y:S01]  /*d050*/  MOV R5, UR35 ;  /* 0x0000002300057c02 */ /* 0x000fe20008000f00 */
[----:B------:R-:W-:Y:S02]  /*d060*/  ULDC.64 UR20, c[0x0][0x300] ;  /* 0x0000c00000147ab9 */ /* 0x000fe40000000a00 */
[----:B------:R-:W-:Y:S02]  /*d070*/  UIMAD UR20, UR17, UR20, URZ ;  /* 0x00000014111472a4 */ /* 0x000fe4000f8e023f */
[----:B------:R-:W-:Y:S01]  /*d080*/  IMAD.WIDE.U32 R2, R5, c[0x0][0x2f8], R2 ;  /* 0x0000be0005027a25 */ /* 0x000fe200078e0002 */
[----:B------:R-:W-:Y:S01]  /*d090*/  MOV R5, UR16 ;  /* 0x0000001000057c02 */ /* 0x000fe20008000f00 */
[----:B------:R-:W-:-:S03]  /*d0a0*/  UIMAD UR20, UR16, UR21, UR20 ;  /* 0x00000015101472a4 */ /* 0x000fc6000f8e0214 */
[----:B------:R-:W-:-:S05]  /*d0b0*/  IADD3 R3, R3, UR34, RZ ;  /* 0x0000002203037c10 */ /* 0x000fca000fffe0ff */
[----:B------:R-:W-:-:S05]  /*d0c0*/  IMAD.WIDE.U32 R2, R5, c[0x0][0x300], R2 ;  /* 0x0000c00005027a25 */ /* 0x000fca00078e0002 */
[----:B------:R-:W-:Y:S02]  /*d0d0*/  IADD3 R3, R3, UR20, RZ ;  /* 0x0000001403037c10 */ /* 0x000fe4000fffe0ff */
[----:B0-----:R-:W-:-:S04]  /*d0e0*/  LEA R4, P0, R2, c[0x0][0x340], 0x2 ;  /* 0x0000d00002047a11 */ /* 0x001fc800078010ff */
[----:B------:R-:W-:-:S05]  /*d0f0*/  LEA.HI.X R5, R2, c[0x0][0x344], R3, 0x2, P0 ;  /* 0x0000d10002057a11 */ /* 0x000fca00000f1403 */
[----:B------:R0:W-:Y:S04]  /*d100*/  STG.E [R4.64], R9 ;  /* 0x0000000904007986 */ /* 0x0001e8000c10191e */
.L_x_434:
[----:B------:R-:W-:Y:S05]  /*d110*/  BSYNC B0 ;  /* 0x0000000000007941 */ /* 0x000fea0003800000 */
.L_x_433:
        /* <DEDUP_REMOVED lines=15> */
[----:B------:R-:W-:Y:S01]  /*d210*/  MOV R3, UR7 ;  /* 0x0000000700037c02 */ /* 0x000fe20008000f00 */
[----:B------:R-:W-:Y:S01]  /*d220*/  UISETP.GT.AND UP0, UPT, UR33, 0x1, UPT ;  /* 0x000000012100788c */ /* 0x000fe2000bf04270 */
[----:B------:R-:W-:Y:S01]  /*d230*/  ISETP.GE.AND P2, PT, R38, R43, PT ;  /* 0x0000002b2600720c */ /* 0x000fe20003f46270 */
[----:B------:R-:W-:Y:S01]  /*d240*/  UIADD3 UR19, UP2, UR19, -0x2000, URZ ;  /* 0xffffe00013137890 */ /* 0x000fe2000ff5e03f */
[----:B------:R-:W-:Y:S01]  /*d250*/  LEA R2, P0, R3, R2, 0x2 ;  /* 0x0000000203027211 */ /* 0x000fe200078010ff */
[----:B------:R-:W-:Y:S01]  /*d260*/  UIADD3 UR27, UP3, UR27, -0x2000, URZ ;  /* 0xffffe0001b1b7890 */ /* 0x000fe2000ff7e03f */
[----:B0-----:R-:W-:Y:S01]  /*d270*/  MOV R4, UR8 ;  /* 0x0000000800047c02 */ /* 0x001fe20008000f00 */
[----:B------:R-:W-:-:S02]  /*d280*/  UIADD3 UR25, UP4, UR25, -0x2000, URZ ;  /* 0xffffe00019197890 */ /* 0x000fc4000ff9e03f */
[----:B------:R-:W-:Y:S01]  /*d290*/  UIADD3 UR6, UR6, 0x1, URZ ;  /* 0x0000000106067890 */ /* 0x000fe2000fffe03f */
[----:B------:R-:W-:Y:S01]  /*d2a0*/  LEA.HI.X R3, R3, R0, R4, 0x2, P0 ;  /* 0x0000000003037211 */ /* 0x000fe200000f1404 */
[----:B------:R-:W-:Y:S01]  /*d2b0*/  UIADD3.X UR32, UR32, -0x1, URZ, UP1, !UPT ;  /* 0xffffffff20207890 */ /* 0x000fe20008ffe43f */
[-C--:B------:R-:W-:Y:S01]  /*d2c0*/  ISETP.GE.AND P0, PT, R34, R43.reuse, PT ;  /* 0x0000002b2200720c */ /* 0x080fe20003f06270 */
[----:B------:R-:W-:Y:S02]  /*d2d0*/  UIADD3.X UR24, UR24, -0x1, URZ, UP2, !UPT ;  /* 0xffffffff18187890 */ /* 0x000fe400097fe43f */
[----:B------:R0:W-:Y:S01]  /*d2e0*/  @!P3 STG.E [R2.64], R11 ;  /* 0x0000000b0200b986 */ /* 0x0001e2000c10191e */
[-C--:B------:R-:W-:Y:S01]  /*d2f0*/  ISETP.GE.AND P3, PT, R40, R43.reuse, PT ;  /* 0x0000002b2800720c */ /* 0x080fe20003f66270 */
[----:B------:R-:W-:Y:S02]  /*d300*/  UIADD3.X UR28, UR28, -0x1, URZ, UP3, !UPT ;  /* 0xffffffff1c1c7890 */ /* 0x000fe40009ffe43f */
[----:B------:R0:W-:Y:S01]  /*d310*/  @!P4 STG.E [R2.64+0x80], R13 ;  /* 0x0000800d0200c986 */ /* 0x0001e2000c10191e */
[----:B------:R-:W-:Y:S01]  /*d320*/  ISETP.GE.AND P4, PT, R42, R43, PT ;  /* 0x0000002b2a00720c */ /* 0x000fe20003f86270 */
[----:B------:R-:W-:-:S02]  /*d330*/  UIADD3.X UR26, UR26, -0x1, URZ, UP4, !UPT ;  /* 0xffffffff1a1a7890 */ /* 0x000fc4000a7fe43f */
        /* <DEDUP_REMOVED lines=22> */
.L_x_328:
[----:B------:R-:W-:Y:S02]  /*d4a0*/  ISETP.NE.U32.AND P0, PT, RZ, c[0x0][0x328], PT ;  /* 0x0000ca00ff007a0c */ /* 0x000fe40003f05070 */
[----:B------:R-:W-:Y:S02]  /*d4b0*/  ISETP.NE.U32.AND P2, PT, RZ, c[0x0][0x348], PT ;  /* 0x0000d200ff007a0c */ /* 0x000fe40003f45070 */
[----:B------:R-:W-:Y:S02]  /*d4c0*/  ISETP.NE.AND.EX P1, PT, RZ, c[0x0][0x32c], PT, P0 ;  /* 0x0000cb00ff007a0c */ /* 0x000fe40003f25300 */
[----:B------:R-:W-:-:S11]  /*d4d0*/  ISETP.NE.AND.EX P0, PT, RZ, c[0x0][0x34c], PT, P2 ;  /* 0x0000d300ff007a0c */ /* 0x000fd60003f05320 */
[----:B------:R-:W-:Y:S05]  /*d4e0*/  @!P1 BRA `(.L_x_436) ;  /* 0x000001f000009947 */ /* 0x000fea0003800000 */
[----:B------:R-:W3:Y:S01]  /*d4f0*/  LDL.LU R2, [R1+0x44] ;  /* 0x0000440001027983 */ /* 0x000ee20000300800 */
[----:B------:R-:W-:Y:S03]  /*d500*/  BSSY B0, `(.L_x_436) ;  /* 0x000001d000007945 */ /* 0x000fe60003800000 */
[----:B------:R-:W4:Y:S04]  /*d510*/  S2R R6, SR_LANEID ;  /* 0x0000000000067919 */ /* 0x000f280000000000 */
[----:B------:R-:W5:Y:S01]  /*d520*/  S2R R7, SR_TID.X ;  /* 0x0000000000077919 */ /* 0x000f620000002100 */
[----:B----4-:R-:W-:-:S13]  /*d530*/  ISETP.NE.AND P2, PT, R6, RZ, PT ;  /* 0x000000ff0600720c */ /* 0x010fda0003f45270 */
[----:B-----5:R-:W-:-:S04]  /*d540*/  @!P2 SHF.R.S32.HI R6, RZ, 0x1f, R7 ;  /* 0x0000001fff06a819 */ /* 0x020fc80000011407 */
[----:B------:R-:W-:-:S04]  /*d550*/  @!P2 LEA.HI R6, R6, R7, RZ, 0x5 ;  /* 0x000000070606a211 */ /* 0x000fc800078f28ff */
[----:B------:R-:W-:Y:S01]  /*d560*/  @!P2 SHF.R.S32.HI R9, RZ, 0x5, R6 ;  /* 0x00000005ff09a819 */ /* 0x000fe20000011406 */
[----:B---3--:R-:W3:Y:S02]  /*d570*/  SHFL.DOWN P1, R0, R2, 0x1, 0x1f ;  /* 0x08201f0002007f89 */ /* 0x008ee40000020000 */
[----:B---3--:R-:W-:-:S05]  /*d580*/  @P1 FADD R0, R0, R2 ;  /* 0x0000000200001221 */ /* 0x008fca0000000000 */
[----:B-1----:R-:W1:Y:S02]  /*d590*/  SHFL.DOWN P1, R3, R0, 0x2, 0x1f ;  /* 0x08401f0000037f89 */ /* 0x002e640000020000 */
[----:B-1----:R-:W-:-:S05]  /*d5a0*/  @P1 FADD R3, R0, R3 ;  /* 0x0000000300031221 */ /* 0x002fca0000000000 */
[----:B------:R-:W1:Y:S02]  /*d5b0*/  SHFL.DOWN P1, R2, R3, 0x4, 0x1f ;  /* 0x08801f0003027f89 */ /* 0x000e640000020000 */
[----:B-1----:R-:W-:-:S05]  /*d5c0*/  @P1 FADD R2, R3, R2 ;  /* 0x0000000203021221 */ /* 0x002fca0000000000 */
[----:B------:R-:W1:Y:S02]  /*d5d0*/  SHFL.DOWN P1, R5, R2, 0x8, 0x1f ;  /* 0x09001f0002057f89 */ /* 0x000e640000020000 */
[----:B-1----:R-:W-:-:S05]  /*d5e0*/  @P1 FADD R5, R2, R5 ;  /* 0x0000000502051221 */ /* 0x002fca0000000000 */
[----:B------:R-:W1:Y:S02]  /*d5f0*/  SHFL.DOWN P1, R4, R5, 0x10, 0x1f ;  /* 0x0a001f0005047f89 */ /* 0x000e640000020000 */
[----:B-1----:R-:W-:Y:S01]  /*d600*/  @P1 FADD R4, R5, R4 ;  /* 0x0000000405041221 */ /* 0x002fe20000000000 */
[----:B------:R-:W-:-:S04]  /*d610*/  ISETP.NE.AND P1, PT, R7, RZ, PT ;  /* 0x000000ff0700720c */ /* 0x000fc80003f25270 */
[----:B------:R1:W-:Y:S04]  /*d620*/  @!P2 STS [R9.X4+0x8404], R4 ;  /* 0x008404040900a388 */ /* 0x0003e80000004800 */
[----:B------:R-:W-:Y:S06]  /*d630*/  BAR.SYNC.DEFER_BLOCKING 0x0 ;  /* 0x0000000000007b1d */ /* 0x000fec0000010000 */
[----:B------:R-:W-:Y:S05]  /*d640*/  @P1 BRA `(.L_x_437) ;  /* 0x0000008000001947 */ /* 0x000fea0003800000 */
[----:B-1----:R-:W1:Y:S04]  /*d650*/  @!P1 LDS.64 R2, [0x8408] ;  /* 0x00840800ff029984 */ /* 0x002e680000000a00 */
[----:B------:R-:W3:Y:S01]  /*d660*/  @!P1 LDS R5, [0x8410] ;  /* 0x00841000ff059984 */ /* 0x000ee20000000800 */
[----:B-1----:R-:W-:-:S04]  /*d670*/  @!P1 FADD.FTZ R2, R4, R2 ;  /* 0x0000000204029221 */ /* 0x002fc80000010000 */
[----:B------:R-:W-:Y:S01]  /*d680*/  @!P1 FADD.FTZ R0, R3, R2 ;  /* 0x0000000203009221 */ /* 0x000fe20000010000 */
[----:B------:R-:W-:Y:S02]  /*d690*/  MOV R2, UR12 ;  /* 0x0000000c00027c02 */ /* 0x000fe40008000f00 */
[----:B------:R-:W-:Y:S01]  /*d6a0*/  MOV R3, UR13 ;  /* 0x0000000d00037c02 */ /* 0x000fe20008000f00 */
[----:B---3--:R-:W-:-:S05]  /*d6b0*/  @!P1 FADD.FTZ R4, R0, R5 ;  /* 0x0000000500049221 */ /* 0x008fca0000010000 */
[----:B------:R1:W-:Y:S02]  /*d6c0*/  RED.E.ADD.F32.FTZ.RN.STRONG.GPU [R2.64], R4 ;  /* 0x000000040200798e */ /* 0x0003e4000c10e79e */
.L_x_437:
[----:B-1----:R-:W-:Y:S05]  /*d6d0*/  BSYNC B0 ;  /* 0x0000000000007941 */ /* 0x002fea0003800000 */
.L_x_436:
[----:B------:R-:W-:Y:S01]  /*d6e0*/  BSSY B0, `(.L_x_438) ;  /* 0x0000023000007945 */ /* 0x000fe20003800000 */
[----:B------:R-:W-:Y:S05]  /*d6f0*/  @!P0 BRA `(.L_x_439) ;  /* 0x0000020000008947 */ /* 0x000fea0003800000 */
[----:B------:R-:W3:Y:S04]  /*d700*/  LDL.LU R2, [R1+0x40] ;  /* 0x0000400001027983 */ /* 0x000ee80000300800 */
[----:B------:R-:W4:Y:S04]  /*d710*/  S2R R6, SR_LANEID ;  /* 0x0000000000067919 */ /* 0x000f280000000000 */
[----:B------:R-:W5:Y:S04]  /*d720*/  S2R R11, SR_TID.X ;  /* 0x00000000000b7919 */ /* 0x000f680000002100 */
[----:B------:R-:W-:Y:S01]  /*d730*/  BAR.SYNC.DEFER_BLOCKING 0x0 ;  /* 0x0000000000007b1d */ /* 0x000fe20000010000 */
        /* <DEDUP_REMOVED lines=25> */
[----:B------:R1:W-:Y:S01]  /*d8d0*/  RED.E.ADD.F32.FTZ.RN.STRONG.GPU [R2.64], R4 ;  /* 0x000000040200798e */ /* 0x0003e2000c10e79e */
[----:B------:R-:W-:Y:S01]  /*d8e0*/  HFMA2.MMA R11, -RZ, RZ, 0, 0 ;  /* 0x00000000ff0b7435 */ /* 0x000fe200000001ff */
[----:B------:R-:W-:Y:S05]  /*d8f0*/  BRA `(.L_x_440) ;  /* 0x0000001000007947 */ /* 0x000fea0003800000 */
.L_x_439:
[----:B------:R-:W3:Y:S02]  /*d900*/  S2R R11, SR_TID.X ;  /* 0x00000000000b7919 */ /* 0x000ee40000002100 */
.L_x_440:
[----:B-1----:R-:W-:Y:S05]  /*d910*/  BSYNC B0 ;  /* 0x0000000000007941 */ /* 0x002fea0003800000 */
.L_x_438:
[----:B---3--:R-:W-:-:S13]  /*d920*/  ISETP.GE.AND P0, PT, R11, c[0x0][0x16c], PT ;  /* 0x00005b000b007a0c */ /* 0x008fda0003f06270 */
[----:B------:R-:W-:Y:S05]  /*d930*/  @P0 EXIT ;  /* 0x000000000000094d */ /* 0x000fea0003800000 */
[----:B------:R-:W-:Y:S02]  /*d940*/  ULDC.64 UR6, c[0x0][0x2a8] ;  /* 0x0000aa0000067ab9 */ /* 0x000fe40000000a00 */
[----:B------:R-:W-:Y:S02]  /*d950*/  ULDC.64 UR8, c[0x0][0x288] ;  /* 0x0000a20000087ab9 */ /* 0x000fe40000000a00 */
[----:B0-----:R-:W-:Y:S02]  /*d960*/  UIMAD UR4, UR17, UR6, URZ ;  /* 0x00000006110472a4 */ /* 0x001fe4000f8e023f */
[----:B------:R-:W-:Y:S02]  /*d970*/  UIMAD UR17, UR17, UR8, URZ ;  /* 0x00000008111172a4 */ /* 0x000fe4000f8e023f */
[----:B------:R-:W-:Y:S02]  /*d980*/  UIMAD.WIDE.U32 UR10, UR16, UR6, URZ ;  /* 0x00000006100a72a5 */ /* 0x000fe4000f8e003f */
[----:B------:R-:W-:-:S02]  /*d990*/  UIMAD UR7, UR16, UR7, UR4 ;  /* 0x00000007100772a4 */ /* 0x000fc4000f8e0204 */
[----:B--2---:R-:W-:Y:S02]  /*d9a0*/  UIMAD.WIDE.U32 UR4, UR16, UR8, URZ ;  /* 0x00000008100472a5 */ /* 0x004fe4000f8e003f */
[----:B------:R-:W-:Y:S02]  /*d9b0*/  UIMAD UR6, UR16, UR9, UR17 ;  /* 0x00000009100672a4 */ /* 0x000fe4000f8e0211 */
[----:B------:R-:W-:Y:S02]  /*d9c0*/  UIADD3 UR7, UR11, UR7, URZ ;  /* 0x000000070b077290 */ /* 0x000fe4000fffe03f */
[----:B------:R-:W-:Y:S02]  /*d9d0*/  UIADD3 UR6, UR5, UR6, URZ ;  /* 0x0000000605067290 */ /* 0x000fe4000fffe03f */
.L_x_441:
[----:B0-----:R-:W0:Y:S01]  /*d9e0*/  LDS.64 R12, [R11.X8+0xbc80] ;  /* 0x00bc80000b0c7984 */ /* 0x001e220000008a00 */
[----:B------:R-:W-:Y:S02]  /*d9f0*/  MOV R2, UR4 ;  /* 0x0000000400027c02 */ /* 0x000fe40008000f00 */
[----:B------:R-:W-:Y:S01]  /*da00*/  SHF.R.S32.HI R0, RZ, 0x1f, R11 ;  /* 0x0000001fff007819 */ /* 0x000fe2000001140b */
[----:B------:R1:W2:Y:S01]  /*da10*/  LDS.64 R14, [R11.X8+0xc480] ;  /* 0x00c480000b0e7984 */ /* 0x0002a20000008a00 */
[----:B------:R-:W-:-:S02]  /*da20*/  MOV R7, UR6 ;  /* 0x0000000600077c02 */ /* 0x000fc40008000f00 */
[----:B------:R-:W-:Y:S01]  /*da30*/  MOV R6, R2 ;  /* 0x0000000200067202 */ /* 0x000fe20000000f00 */
[C---:B------:R-:W-:Y:S01]  /*da40*/  IMAD R2, R0.reuse, c[0x0][0x290], RZ ;  /* 0x0000a40000027a24 */ /* 0x040fe200078e02ff */
[----:B------:R-:W-:Y:S01]  /*da50*/  MOV R4, UR10 ;  /* 0x0000000a00047c02 */ /* 0x000fe20008000f00 */
[----:B------:R-:W-:Y:S01]  /*da60*/  IMAD R0, R0, c[0x0][0x2b0], RZ ;  /* 0x0000ac0000007a24 */ /* 0x000fe200078e02ff */
[----:B------:R-:W-:Y:S01]  /*da70*/  MOV R3, UR5 ;  /* 0x0000000500037c02 */ /* 0x000fe20008000f00 */
[C---:B------:R-:W-:Y:S01]  /*da80*/  IMAD.WIDE.U32 R6, R11.reuse, c[0x0][0x290], R6 ;  /* 0x0000a4000b067a25 */ /* 0x040fe200078e0006 */
[----:B------:R-:W-:Y:S02]  /*da90*/  MOV R9, UR7 ;  /* 0x0000000700097c02 */ /* 0x000fe40008000f00 */
[----:B------:R-:W-:Y:S01]  /*daa0*/  MOV R8, R4 ;  /* 0x0000000400087202 */ /* 0x000fe20000000f00 */
[C---:B------:R-:W-:Y:S01]  /*dab0*/  IMAD R3, R11.reuse, c[0x0][0x294], R2 ;  /* 0x0000a5000b037a24 */ /* 0x040fe200078e0202 */
[----:B------:R-:W-:Y:S01]  /*dac0*/  MOV R5, UR11 ;  /* 0x0000000b00057c02 */ /* 0x000fe20008000f00 */
[C---:B------:R-:W-:Y:S01]  /*dad0*/  IMAD R5, R11.reuse, c[0x0][0x2b4], R0 ;  /* 0x0000ad000b057a24 */ /* 0x040fe200078e0200 */
[----:B------:R-:W-:Y:S01]  /*dae0*/  LEA R2, P0, R6, c[0x0][0x310], 0x3 ;  /* 0x0000c40006027a11 */ /* 0x000fe200078018ff */
[----:B------:R-:W-:Y:S01]  /*daf0*/  IMAD.WIDE.U32 R8, R11, c[0x0][0x2b0], R8 ;  /* 0x0000ac000b087a25 */ /* 0x000fe200078e0008 */
[----:B------:R-:W-:Y:S01]  /*db00*/  IADD3 R3, R7, R3, RZ ;  /* 0x0000000307037210 */ /* 0x000fe20007ffe0ff */
[----:B------:R-:W-:Y:S01]  /*db10*/  YIELD ;  /* 0x0000000000007946 */ /* 0x000fe20003800000 */
[----:B-1----:R-:W-:-:S02]  /*db20*/  IADD3 R11, R11, c[0x0][0x0], RZ ;  /* 0x000000000b0b7a10 */ /* 0x002fc40007ffe0ff */
[----:B------:R-:W-:Y:S02]  /*db30*/  LEA.HI.X R3, R6, c[0x0][0x314], R3, 0x3, P0 ;  /* 0x0000c50006037a11 */ /* 0x000fe400000f1c03 */
[----:B------:R-:W-:Y:S02]  /*db40*/  ISETP.GE.AND P0, PT, R11, c[0x0][0x16c], PT ;  /* 0x00005b000b007a0c */ /* 0x000fe40003f06270 */
[----:B------:R-:W-:Y:S02]  /*db50*/  IADD3 R5, R9, R5, RZ ;  /* 0x0000000509057210 */ /* 0x000fe40007ffe0ff */
[----:B------:R-:W-:-:S04]  /*db60*/  LEA R4, P1, R8, c[0x0][0x318], 0x3 ;  /* 0x0000c60008047a11 */ /* 0x000fc800078218ff */
[----:B------:R-:W-:Y:S01]  /*db70*/  LEA.HI.X R5, R8, c[0x0][0x31c], R5, 0x3, P1 ;  /* 0x0000c70008057a11 */ /* 0x000fe200008f1c05 */
[----:B0-----:R0:W-:Y:S04]  /*db80*/  RED.E.ADD.F32.FTZ.RN.STRONG.GPU [R2.64], R12 ;  /* 0x0000000c0200798e */ /* 0x0011e8000c10e79e */
[----:B------:R0:W-:Y:S04]  /*db90*/  RED.E.ADD.F32.FTZ.RN.STRONG.GPU [R2.64+0x4], R13 ;  /* 0x0000040d0200798e */ /* 0x0001e8000c10e79e */
[----:B--2---:R0:W-:Y:S04]  /*dba0*/  RED.E.ADD.F32.FTZ.RN.STRONG.GPU [R4.64], R14 ;  /* 0x0000000e0400798e */ /* 0x0041e8000c10e79e */
[----:B------:R0:W-:Y:S01]  /*dbb0*/  RED.E.ADD.F32.FTZ.RN.STRONG.GPU [R4.64+0x4], R15 ;  /* 0x0000040f0400798e */ /* 0x0001e2000c10e79e */
[----:B------:R-:W-:Y:S05]  /*dbc0*/  @!P0 BRA `(.L_x_441) ;  /* 0xfffffe1000008947 */ /* 0x000fea000383ffff */
[----:B------:R-:W-:Y:S05]  /*dbd0*/  EXIT ;  /* 0x000000000000794d */ /* 0x000fea0003800000 */
.L_x_334:
[----:B------:R-:W-:Y:S01]  /*dbe0*/  HFMA2.MMA R69, -RZ, RZ, 0, 5.9604644775390625e-08 ;  /* 0x00000001ff457435 */ /* 0x000fe200000001ff */
[----:B------:R-:W-:-:S02]  /*dbf0*/  MOV R70, R66 ;  /* 0x0000004200467202 */ /* 0x000fc40000000f00 */
[----:B------:R-:W-:Y:S02]  /*dc00*/  MOV R68, RZ ;  /* 0x000000ff00447202 */ /* 0x000fe40000000f00 */
[----:B------:R-:W-:Y:S02]  /*dc10*/  MOV R67, 0xffffffff ;  /* 0xffffffff00437802 */ /* 0x000fe40000000f00 */
[----:B------:R-:W-:Y:S02]  /*dc20*/  MOV R64, 0xdc40 ;  /* 0x0000dc4000407802 */ /* 0x000fe40000000f00 */
[----:B-----5:R-:W-:Y:S05]  /*dc30*/  CALL.REL.NOINC `($__internal_14_$__cuda_sm70_shflsync_up) ;  /* 0x00001e6000007944 */ /* 0x020fea0003c00000 */
[----:B-1----:R-:W-:Y:S01]  /*dc40*/  MOV R71, R67 ;  /* 0x0000004300477202 */ /* 0x002fe20000000f00 */
[----:B0-----:R-:W-:Y:S05]  /*dc50*/  BRA `(.L_x_442) ;  /* 0xffff796000007947 */ /* 0x001fea000383ffff */
.L_x_335:
[----:B------:R-:W-:Y:S01]  /*dc60*/  HFMA2.MMA R69, -RZ, RZ, 0, 5.9604644775390625e-08 ;  /* 0x00000001ff457435 */ /* 0x000fe200000001ff */
[----:B------:R-:W-:Y:S02]  /*dc70*/  MOV R70, R76 ;  /* 0x0000004c00467202 */ /* 0x000fe40000000f00 */
[----:B------:R-:W-:Y:S02]  /*dc80*/  MOV R68, RZ ;  /* 0x000000ff00447202 */ /* 0x000fe40000000f00 */
[----:B------:R-:W-:-:S02]  /*dc90*/  MOV R67, 0xffffffff ;  /* 0xffffffff00437802 */ /* 0x000fc40000000f00 */
[----:B------:R-:W-:Y:S02]  /*dca0*/  MOV R64, 0xdcc0 ;  /* 0x0000dcc000407802 */ /* 0x000fe40000000f00 */
[----:B01---5:R-:W-:Y:S05]  /*dcb0*/  CALL.REL.NOINC `($__internal_14_$__cuda_sm70_shflsync_up) ;  /* 0x00001de000007944 */ /* 0x023fea0003c00000 */
[----:B0-----:R-:W-:Y:S01]  /*dcc0*/  HFMA2.MMA R69, -RZ, RZ, 0, 5.9604644775390625e-08 ;  /* 0x00000001ff457435 */ /* 0x001fe200000001ff */
[----:B-1----:R-:W-:Y:S02]  /*dcd0*/  MOV R73, R67 ;  /* 0x0000004300497202 */ /* 0x002fe40000000f00 */
[----:B------:R-:W-:Y:S02]  /*dce0*/  MOV R70, R78 ;  /* 0x0000004e00467202 */ /* 0x000fe40000000f00 */
[----:B------:R-:W-:Y:S02]  /*dcf0*/  MOV R68, RZ ;  /* 0x000000ff00447202 */ /* 0x000fe40000000f00 */
[----:B------:R-:W-:Y:S02]  /*dd00*/  MOV R67, 0xffffffff ;  /* 0xffffffff00437802 */ /* 0x000fe40000000f00 */
[----:B------:R-:W-:Y:S02]  /*dd10*/  MOV R64, 0xdd30 ;  /* 0x0000dd3000407802 */ /* 0x000fe40000000f00 */
[----:B------:R-:W-:Y:S05]  /*dd20*/  CALL.REL.NOINC `($__internal_14_$__cuda_sm70_shflsync_up) ;  /* 0x00001d7000007944 */ /* 0x000fea0003c00000 */
[----:B0-----:R-:W-:Y:S01]  /*dd30*/  HFMA2.MMA R69, -RZ, RZ, 0, 5.9604644775390625e-08 ;  /* 0x00000001ff457435 */ /* 0x001fe200000001ff */
[----:B-1----:R-:W-:-:S02]  /*dd40*/  MOV R75, R67 ;  /* 0x00000043004b7202 */ /* 0x002fc40000000f00 */
[----:B------:R-:W-:Y:S02]  /*dd50*/  MOV R70, R79 ;  /* 0x0000004f00467202 */ /* 0x000fe40000000f00 */
[----:B------:R-:W-:Y:S02]  /*dd60*/  MOV R68, RZ ;  /* 0x000000ff00447202 */ /* 0x000fe40000000f00 */
[----:B------:R-:W-:Y:S02]  /*dd70*/  MOV R67, 0xffffffff ;  /* 0xffffffff00437802 */ /* 0x000fe40000000f00 */
[----:B------:R-:W-:Y:S02]  /*dd80*/  MOV R64, 0xdda0 ;  /* 0x0000dda000407802 */ /* 0x000fe40000000f00 */
[----:B------:R-:W-:Y:S05]  /*dd90*/  CALL.REL.NOINC `($__internal_14_$__cuda_sm70_shflsync_up) ;  /* 0x00001d0000007944 */ /* 0x000fea0003c00000 */
[C---:B------:R-:W-:Y:S01]  /*dda0*/  FMUL.FTZ R64, R76.reuse, R73 ;  /* 0x000000494c407220 */ /* 0x040fe20000410000 */
[----:B------:R-:W-:Y:S01]  /*ddb0*/  ISETP.GE.AND P0, PT, R149, 0x1, PT ;  /* 0x000000019500780c */ /* 0x000fe20003f06270 */
[C---:B0-----:R-:W-:Y:S02]  /*ddc0*/  FMUL.FTZ R68, R76.reuse, R75 ;  /* 0x0000004b4c447220 */ /* 0x041fe40000410000 */
[----:B-1----:R-:W-:-:S02]  /*ddd0*/  FMUL.FTZ R65, R76, R67 ;  /* 0x000000434c417220 */ /* 0x002fc40000410000 */
[C---:B------:R-:W-:Y:S02]  /*dde0*/  FFMA.FTZ R69, R66.reuse, R71, -R64 ;  /* 0x0000004742457223 */ /* 0x040fe40000010840 */
[----:B------:R-:W-:Y:S01]  /*ddf0*/  FFMA.FTZ R68, R66, R67, R68 ;  /* 0x0000004342447223 */ /* 0x000fe20000010044 */
[----:B------:R-:W-:Y:S01]  /*de00*/  MOV R67, 0xffffffff ;  /* 0xffffffff00437802 */ /* 0x000fe20000000f00 */
[----:B------:R-:W-:Y:S02]  /*de10*/  FMUL.FTZ R64, R76, R71 ;  /* 0x000000474c407220 */ /* 0x000fe40000410000 */
[C---:B------:R-:W-:Y:S02]  /*de20*/  FFMA.FTZ R65, R66.reuse, R75, -R65 ;  /* 0x0000004b42417223 */ /* 0x040fe40000010841 */
[C---:B------:R-:W-:Y:S02]  /*de30*/  FADD.FTZ R68, R79.reuse, R68 ;  /* 0x000000444f447221 */ /* 0x040fe40000010000 */
[C---:B------:R-:W-:Y:S01]  /*de40*/  FFMA.FTZ R73, R66.reuse, R73, R64 ;  /* 0x0000004942497223 */ /* 0x040fe20000010040 */
[----:B------:R-:W-:Y:S01]  /*de50*/  FSEL R66, R66, R69, !P0 ;  /* 0x0000004542427208 */ /* 0x000fe20004000000 */
[----:B------:R-:W-:Y:S01]  /*de60*/  FADD.FTZ R65, R78, R65 ;  /* 0x000000414e417221 */ /* 0x000fe20000010000 */
[----:B------:R-:W-:Y:S01]  /*de70*/  HFMA2.MMA R69, -RZ, RZ, 0, 1.1920928955078125e-07 ;  /* 0x00000002ff457435 */ /* 0x000fe200000001ff */
[----:B------:R-:W-:-:S02]  /*de80*/  FSEL R79, R79, R68, !P0 ;  /* 0x000000444f4f7208 */ /* 0x000fc40004000000 */
[----:B------:R-:W-:Y:S02]  /*de90*/  FSEL R76, R76, R73, !P0 ;  /* 0x000000494c4c7208 */ /* 0x000fe40004000000 */
[----:B------:R-:W-:Y:S02]  /*dea0*/  FSEL R78, R78, R65, !P0 ;  /* 0x000000414e4e7208 */ /* 0x000fe40004000000 */
[----:B------:R-:W-:Y:S02]  /*deb0*/  MOV R68, RZ ;  /* 0x000000ff00447202 */ /* 0x000fe40000000f00 */
[----:B------:R-:W-:Y:S02]  /*dec0*/  MOV R70, R66 ;  /* 0x0000004200467202 */ /* 0x000fe40000000f00 */
[----:B------:R-:W-:Y:S02]  /*ded0*/  MOV R64, 0xdef0 ;  /* 0x0000def000407802 */ /* 0x000fe40000000f00 */
[----:B------:R-:W-:Y:S05]  /*dee0*/  CALL.REL.NOINC `($__internal_14_$__cuda_sm70_shflsync_up) ;  /* 0x00001bb000007944 */ /* 0x000fea0003c00000 */
[----:B0-----:R-:W-:Y:S01]  /*def0*/  HFMA2.MMA R69, -RZ, RZ, 0, 1.1920928955078125e-07 ;  /* 0x00000002ff457435 */ /* 0x001fe200000001ff */
[----:B-1----:R-:W-:Y:S02]  /*df00*/  MOV R71, R67 ;  /* 0x0000004300477202 */ /* 0x002fe40000000f00 */
[----:B------:R-:W-:-:S02]  /*df10*/  MOV R70, R76 ;  /* 0x0000004c00467202 */ /* 0x000fc40000000f00 */
[----:B------:R-:W-:Y:S02]  /*df20*/  MOV R68, RZ ;  /* 0x000000ff00447202 */ /* 0x000fe40000000f00 */
[----:B------:R-:W-:Y:S02]  /*df30*/  MOV R67, 0xffffffff ;  /* 0xffffffff00437802 */ /* 0x000fe40000000f00 */
[----:B------:R-:W-:Y:S02]  /*df40*/  MOV R64, 0xdf60 ;  /* 0x0000df6000407802 */ /* 0x000fe40000000f00 */
[----:B------:R-:W-:Y:S05]  /*df50*/  CALL.REL.NOINC `($__internal_14_$__cuda_sm70_shflsync_up) ;  /* 0x00001b4000007944 */ /* 0x000fea0003c00000 */
[----:B0-----:R-:W-:Y:S01]  /*df60*/  HFMA2.MMA R69, -RZ, RZ, 0, 1.1920928955078125e-07 ;  /* 0x00000002ff457435 */ /* 0x001fe200000001ff */
[----:B-1----:R-:W-:Y:S02]  /*df70*/  MOV R73, R67 ;  /* 0x0000004300497202 */ /* 0x002fe40000000f00 */
[----:B------:R-:W-:Y:S02]  /*df80*/  MOV R70, R78 ;  /* 0x0000004e00467202 */ /* 0x000fe40000000f00 */
[----:B------:R-:W-:Y:S02]  /*df90*/  MOV R68, RZ ;  /* 0x000000ff00447202 */ /* 0x000fe40000000f00 */
[----:B------:R-:W-:-:S02]  /*dfa0*/  MOV R67, 0xffffffff ;  /* 0xffffffff00437802 */ /* 0x000fc40000000f00 */
[----:B------:R-:W-:Y:S02]  /*dfb0*/  MOV R64, 0xdfd0 ;  /* 0x0000dfd000407802 */ /* 0x000fe40000000f00 */
[----:B------:R-:W-:Y:S05]  /*dfc0*/  CALL.REL.NOINC `($__internal_14_$__cuda_sm70_shflsync_up) ;  /* 0x00001ad000007944 */ /* 0x000fea0003c00000 */
[----:B0-----:R-:W-:Y:S01]  /*dfd0*/  HFMA2.MMA R69, -RZ, RZ, 0, 1.1920928955078125e-07 ;  /* 0x00000002ff457435 */ /* 0x001fe200000001ff */
[----:B-1----:R-:W-:Y:S02]  /*dfe0*/  MOV R75, R67 ;  /* 0x00000043004b7202 */ /* 0x002fe40000000f00 */
[----:B------:R-:W-:Y:S02]  /*dff0*/  MOV R70, R79 ;  /* 0x0000004f00467202 */ /* 0x000fe40000000f00 */
[----:B------:R-:W-:Y:S02]  /*e000*/  MOV R68, RZ ;  /* 0x000000ff00447202 */ /* 0x000fe40000000f00 */
[----:B------:R-:W-:Y:S02]  /*e010*/  MOV R67, 0xffffffff ;  /* 0xffffffff00437802 */ /* 0x000fe40000000f00 */
[----:B------:R-:W-:Y:S02]  /*e020*/  MOV R64, 0xe040 ;  /* 0x0000e04000407802 */ /* 0x000fe40000000f00 */
[----:B------:R-:W-:Y:S05]  /*e030*/  CALL.REL.NOINC `($__internal_14_$__cuda_sm70_shflsync_up) ;  /* 0x00001a6000007944 */ /* 0x000fea0003c00000 */
[----:B------:R-:W-:Y:S01]  /*e040*/  ISETP.GE.AND P0, PT, R149, 0x2, PT ;  /* 0x000000029500780c */ /* 0x000fe20003f06270 */
[----:B------:R-:W-:-:S02]  /*e050*/  FMUL.FTZ R64, R71, R76 ;  /* 0x0000004c47407220 */ /* 0x000fc40000410000 */
[----:B0-----:R-:W-:Y:S02]  /*e060*/  FMUL.FTZ R68, R75, R76 ;  /* 0x0000004c4b447220 */ /* 0x001fe40000410000 */
[-C--:B-1----:R-:W-:Y:S02]  /*e070*/  FMUL.FTZ R65, R76, R67.reuse ;  /* 0x000000434c417220 */ /* 0x082fe40000410000 */
[C---:B------:R-:W-:Y:S02]  /*e080*/  FFMA.FTZ R69, R73.reuse, R66, R64 ;  /* 0x0000004249457223 */ /* 0x040fe40000010040 */
[----:B------:R-:W-:Y:S02]  /*e090*/  FMUL.FTZ R64, R73, R76 ;  /* 0x0000004c49407220 */ /* 0x000fe40000410000 */
[----:B------:R-:W-:Y:S01]  /*e0a0*/  FFMA.FTZ R68, R66, R67, R68 ;  /* 0x0000004342447223 */ /* 0x000fe20000010044 */
[----:B------:R-:W-:Y:S01]  /*e0b0*/  FSEL R76, R76, R69, !P0 ;  /* 0x000000454c4c7208 */ /* 0x000fe20004000000 */
[-C--:B------:R-:W-:Y:S01]  /*e0c0*/  FFMA.FTZ R65, R75, R66.reuse, -R65 ;  /* 0x000000424b417223 */ /* 0x080fe20000010841 */
[----:B------:R-:W-:Y:S01]  /*e0d0*/  HFMA2.MMA R69, -RZ, RZ, 0, 2.384185791015625e-07 ;  /* 0x00000004ff457435 */ /* 0x000fe200000001ff */
[----:B------:R-:W-:Y:S01]  /*e0e0*/  @P0 FFMA.FTZ R66, R71, R66, -R64 ;  /* 0x0000004247420223 */ /* 0x000fe20000010840 */
[----:B------:R-:W-:Y:S01]  /*e0f0*/  MOV R67, 0xffffffff ;  /* 0xffffffff00437802 */ /* 0x000fe20000000f00 */
[----:B------:R-:W-:Y:S01]  /*e100*/  @P0 FADD.FTZ R79, R79, R68 ;  /* 0x000000444f4f0221 */ /* 0x000fe20000010000 */
[----:B------:R-:W-:Y:S01]  /*e110*/  MOV R68, RZ ;  /* 0x000000ff00447202 */ /* 0x000fe20000000f00 */
[----:B------:R-:W-:Y:S01]  /*e120*/  @P0 FADD.FTZ R78, R78, R65 ;  /* 0x000000414e4e0221 */ /* 0x000fe20000010000 */
[----:B------:R-:W-:-:S02]  /*e130*/  MOV R73, R66 ;  /* 0x0000004200497202 */ /* 0x000fc40000000f00 */
[----:B------:R-:W-:Y:S02]  /*e140*/  MOV R64, 0xe170 ;  /* 0x0000e17000407802 */ /* 0x000fe40000000f00 */
[----:B------:R-:W-:Y:S02]  /*e150*/  MOV R70, R73 ;  /* 0x0000004900467202 */ /* 0x000fe40000000f00 */
[----:B------:R-:W-:Y:S05]  /*e160*/  CALL.REL.NOINC `($__internal_14_$__cuda_sm70_shflsync_up) ;  /* 0x0000193000007944 */ /* 0x000fea0003c00000 */
[----:B0-----:R-:W-:Y:S01]  /*e170*/  HFMA2.MMA R69, -RZ, RZ, 0, 2.384185791015625e-07 ;  /* 0x00000004ff457435 */ /* 0x001fe200000001ff */
[----:B-1----:R-:W-:Y:S02]  /*e180*/  MOV R66, R67 ;  /* 0x0000004300427202 */ /* 0x002fe40000000f00 */
[----:B------:R-:W-:Y:S02]  /*e190*/  MOV R70, R76 ;  /* 0x0000004c00467202 */ /* 0x000fe40000000f00 */
[----:B------:R-:W-:Y:S02]  /*e1a0*/  MOV R68, RZ ;  /* 0x000000ff00447202 */ /* 0x000fe40000000f00 */
[----:B------:R-:W-:Y:S02]  /*e1b0*/  MOV R67, 0xffffffff ;  /* 0xffffffff00437802 */ /* 0x000fe40000000f00 */
[----:B------:R-:W-:-:S02]  /*e1c0*/  MOV R64, 0xe1e0 ;  /* 0x0000e1e000407802 */ /* 0x000fc40000000f00 */
[----:B------:R-:W-:Y:S05]  /*e1d0*/  CALL.REL.NOINC `($__internal_14_$__cuda_sm70_shflsync_up) ;  /* 0x000018c000007944 */ /* 0x000fea0003c00000 */
[----:B0-----:R-:W-:Y:S01]  /*e1e0*/  HFMA2.MMA R69, -RZ, RZ, 0, 2.384185791015625e-07 ;  /* 0x00000004ff457435 */ /* 0x001fe200000001ff */
[----:B-1----:R-:W-:-:S02]  /*e1f0*/  MOV R71, R67 ;  /* 0x0000004300477202 */ /* 0x002fc40000000f00 */
[----:B------:R-:W-:Y:S02]  /*e200*/  MOV R70, R78 ;  /* 0x0000004e00467202 */ /* 0x000fe40000000f00 */
[----:B------:R-:W-:Y:S02]  /*e210*/  MOV R68, RZ ;  /* 0x000000ff00447202 */ /* 0x000fe40000000f00 */
[----:B------:R-:W-:Y:S02]  /*e220*/  MOV R67, 0xffffffff ;  /* 0xffffffff00437802 */ /* 0x000fe40000000f00 */
[----:B------:R-:W-:Y:S02]  /*e230*/  MOV R64, 0xe250 ;  /* 0x0000e25000407802 */ /* 0x000fe40000000f00 */
[----:B------:R-:W-:Y:S05]  /*e240*/  CALL.REL.NOINC `($__internal_14_$__cuda_sm70_shflsync_up) ;  /* 0x0000185000007944 */ /* 0x000fea0003c00000 */
[----:B0-----:R-:W-:Y:S01]  /*e250*/  HFMA2.MMA R69, -RZ, RZ, 0, 2.384185791015625e-07 ;  /* 0x00000004ff457435 */ /* 0x001fe200000001ff */
[----:B-1----:R-:W-:Y:S02]  /*e260*/  MOV R72, R67 ;  /* 0x0000004300487202 */ /* 0x002fe40000000f00 */
[----:B------:R-:W-:Y:S02]  /*e270*/  MOV R70, R79 ;  /* 0x0000004f00467202 */ /* 0x000fe40000000f00 */
[----:B------:R-:W-:-:S02]  /*e280*/  MOV R68, RZ ;  /* 0x000000ff00447202 */ /* 0x000fc40000000f00 */
[----:B------:R-:W-:Y:S02]  /*e290*/  MOV R67, 0xffffffff ;  /* 0xffffffff00437802 */ /* 0x000fe40000000f00 */
[----:B------:R-:W-:Y:S02]  /*e2a0*/  MOV R64, 0xe2c0 ;  /* 0x0000e2c000407802 */ /* 0x000fe40000000f00 */
[----:B------:R-:W-:Y:S05]  /*e2b0*/  CALL.REL.NOINC `($__internal_14_$__cuda_sm70_shflsync_up) ;  /* 0x000017e000007944 */ /* 0x000fea0003c00000 */
[----:B------:R-:W-:Y:S01]  /*e2c0*/  ISETP.GE.AND P0, PT, R149, 0x4, PT ;  /* 0x000000049500780c */ /* 0x000fe20003f06270 */
[-C--:B------:R-:W-:Y:S02]  /*e2d0*/  FMUL.FTZ R64, R66, R76.reuse ;  /* 0x0000004c42407220 */ /* 0x080fe40000410000 */
[----:B-1----:R-:W-:Y:S02]  /*e2e0*/  FMUL.FTZ R65, R76, R67 ;  /* 0x000000434c417220 */ /* 0x002fe40000410000 */
[-C--:B0-----:R-:W-:Y:S02]  /*e2f0*/  FMUL.FTZ R68, R72, R76.reuse ;  /* 0x0000004c48447220 */ /* 0x081fe40000410000 */
[C---:B------:R-:W-:Y:S02]  /*e300*/  FFMA.FTZ R69, R71.reuse, R73, R64 ;  /* 0x0000004947457223 */ /* 0x040fe40000010040 */
[----:B------:R-:W-:-:S02]  /*e310*/  FMUL.FTZ R64, R71, R76 ;  /* 0x0000004c47407220 */ /* 0x000fc40000410000 */
[----:B------:R-:W-:Y:S01]  /*e320*/  FFMA.FTZ R65, R72, R73, -R65 ;  /* 0x0000004948417223 */ /* 0x000fe20000010841 */
[----:B------:R-:W-:Y:S01]  /*e330*/  FSEL R76, R76, R69, !P0 ;  /* 0x000000454c4c7208 */ /* 0x000fe20004000000 */
[----:B------:R-:W-:Y:S01]  /*e340*/  FFMA.FTZ R68, R73, R67, R68 ;  /* 0x0000004349447223 */ /* 0x000fe20000010044 */
[----:B------:R-:W-:Y:S01]  /*e350*/  HFMA2.MMA R69, -RZ, RZ, 0, 4.76837158203125e-07 ;  /* 0x00000008ff457435 */ /* 0x000fe200000001ff */
[----:B------:R-:W-:Y:S01]  /*e360*/  @P0 FFMA.FTZ R73, R66, R73, -R64 ;  /* 0x0000004942490223 */ /* 0x000fe20000010840 */
[----:B------:R-:W-:Y:S01]  /*e370*/  MOV R67, 0xffffffff ;  /* 0xffffffff00437802 */ /* 0x000fe20000000f00 */
[----:B------:R-:W-:Y:S01]  /*e380*/  @P0 FADD.FTZ R78, R78, R65 ;  /* 0x000000414e4e0221 */ /* 0x000fe20000010000 */
[----:B------:R-:W-:Y:S01]  /*e390*/  MOV R64, 0xe410 ;  /* 0x0000e41000407802 */ /* 0x000fe20000000f00 */
[----:B------:R-:W-:Y:S01]  /*e3a0*/  @P0 FADD.FTZ R79, R79, R68 ;  /* 0x000000444f4f0221 */ /* 0x000fe20000010000 */
[----:B------:R-:W-:Y:S02]  /*e3b0*/  MOV R75, R73 ;  /* 0x00000049004b7202 */ /* 0x000fe40000000f00 */
[----:B------:R-:W-:-:S02]  /*e3c0*/  MOV R68, RZ ;  /* 0x000000ff00447202 */ /* 0x000fc40000000f00 */
[----:B------:R-:W-:Y:S02]  /*e3d0*/  MOV R66, R78 ;  /* 0x0000004e00427202 */ /* 0x000fe40000000f00 */
[----:B------:R-:W-:Y:S02]  /*e3e0*/  MOV R71, R79 ;  /* 0x0000004f00477202 */ /* 0x000fe40000000f00 */
[----:B------:R-:W-:Y:S02]  /*e3f0*/  MOV R70, R75 ;  /* 0x0000004b00467202 */ /* 0x000fe40000000f00 */
[----:B------:R-:W-:Y:S05]  /*e400*/  CALL.REL.NOINC `($__internal_14_$__cuda_sm70_shflsync_up) ;  /* 0x0000169000007944 */ /* 0x000fea0003c00000 */
[----:B0-----:R-:W-:Y:S01]  /*e410*/  HFMA2.MMA R69, -RZ, RZ, 0, 4.76837158203125e-07 ;  /* 0x00000008ff457435 */ /* 0x001fe200000001ff */
[----:B-1----:R-:W-:Y:S02]  /*e420*/  MOV R72, R67 ;  /* 0x0000004300487202 */ /* 0x002fe40000000f00 */
[----:B------:R-:W-:Y:S02]  /*e430*/  MOV R70, R76 ;  /* 0x0000004c00467202 */ /* 0x000fe40000000f00 */
[----:B------:R-:W-:Y:S02]  /*e440*/  MOV R68, RZ ;  /* 0x000000ff00447202 */ /* 0x000fe40000000f00 */
[----:B------:R-:W-:-:S02]  /*e450*/  MOV R67, 0xffffffff ;  /* 0xffffffff00437802 */ /* 0x000fc40000000f00 */
[----:B------:R-:W-:Y:S02]  /*e460*/  MOV R64, 0xe480 ;  /* 0x0000e48000407802 */ /* 0x000fe40000000f00 */
[----:B------:R-:W-:Y:S05]  /*e470*/  CALL.REL.NOINC `($__internal_14_$__cuda_sm70_shflsync_up) ;  /* 0x0000162000007944 */ /* 0x000fea0003c00000 */
[----:B0-----:R-:W-:Y:S01]  /*e480*/  HFMA2.MMA R69, -RZ, RZ, 0, 4.76837158203125e-07 ;  /* 0x00000008ff457435 */ /* 0x001fe200000001ff */
[----:B-1----:R-:W-:Y:S02]  /*e490*/  MOV R73, R67 ;  /* 0x0000004300497202 */ /* 0x002fe40000000f00 */
[----:B------:R-:W-:Y:S02]  /*e4a0*/  MOV R70, R66 ;  /* 0x0000004200467202 */ /* 0x000fe40000000f00 */
[----:B------:R-:W-:Y:S02]  /*e4b0*/  MOV R68, RZ ;  /* 0x000000ff00447202 */ /* 0x000fe40000000f00 */
[----:B------:R-:W-:Y:S02]  /*e4c0*/  MOV R67, 0xffffffff ;  /* 0xffffffff00437802 */ /* 0x000fe40000000f00 */
[----:B------:R-:W-:Y:S02]  /*e4d0*/  MOV R64, 0xe4f0 ;  /* 0x0000e4f000407802 */ /* 0x000fe40000000f00 */
[----:B------:R-:W-:Y:S05]  /*e4e0*/  CALL.REL.NOINC `($__internal_14_$__cuda_sm70_shflsync_up) ;  /* 0x000015b000007944 */ /* 0x000fea0003c00000 */
[----:B0-----:R-:W-:Y:S01]  /*e4f0*/  HFMA2.MMA R69, -RZ, RZ, 0, 4.76837158203125e-07 ;  /* 0x00000008ff457435 */ /* 0x001fe200000001ff */
[----:B-1----:R-:W-:-:S02]  /*e500*/  MOV R74, R67 ;  /* 0x00000043004a7202 */ /* 0x002fc40000000f00 */
[----:B------:R-:W-:Y:S02]  /*e510*/  MOV R70, R71 ;  /* 0x0000004700467202 */ /* 0x000fe40000000f00 */
[----:B------:R-:W-:Y:S02]  /*e520*/  MOV R68, RZ ;  /* 0x000000ff00447202 */ /* 0x000fe40000000f00 */
[----:B------:R-:W-:Y:S02]  /*e530*/  MOV R67, 0xffffffff ;  /* 0xffffffff00437802 */ /* 0x000fe40000000f00 */
[----:B------:R-:W-:Y:S02]  /*e540*/  MOV R64, 0xe560 ;  /* 0x0000e56000407802 */ /* 0x000fe40000000f00 */
[----:B------:R-:W-:Y:S05]  /*e550*/  CALL.REL.NOINC `($__internal_14_$__cuda_sm70_shflsync_up) ;  /* 0x0000154000007944 */ /* 0x000fea0003c00000 */
[----:B------:R-:W-:Y:S01]  /*e560*/  ISETP.GE.AND P0, PT, R149, 0x8, PT ;  /* 0x000000089500780c */ /* 0x000fe20003f06270 */
[-C--:B------:R-:W-:Y:S02]  /*e570*/  FMUL.FTZ R64, R72, R76.reuse ;  /* 0x0000004c48407220 */ /* 0x080fe40000410000 */
[----:B0-----:R-:W-:Y:S02]  /*e580*/  FMUL.FTZ R68, R74, R76 ;  /* 0x0000004c4a447220 */ /* 0x001fe40000410000 */
[----:B-1----:R-:W-:-:S02]  /*e590*/  FMUL.FTZ R65, R76, R67 ;  /* 0x000000434c417220 */ /* 0x002fc40000410000 */
[C---:B------:R-:W-:Y:S02]  /*e5a0*/  FFMA.FTZ R69, R73.reuse, R75, R64 ;  /* 0x0000004b49457223 */ /* 0x040fe40000010040 */
[----:B------:R-:W-:Y:S02]  /*e5b0*/  FMUL.FTZ R64, R73, R76 ;  /* 0x0000004c49407220 */ /* 0x000fe40000410000 */
[----:B------:R-:W-:Y:S01]  /*e5c0*/  FFMA.FTZ R68, R75, R67, R68 ;  /* 0x000000434b447223 */ /* 0x000fe20000010044 */
[----:B------:R-:W-:Y:S01]  /*e5d0*/  FSEL R73, R76, R69, !P0 ;  /* 0x000000454c497208 */ /* 0x000fe20004000000 */
[-C--:B------:R-:W-:Y:S01]  /*e5e0*/  FFMA.FTZ R65, R74, R75.reuse, -R65 ;  /* 0x0000004b4a417223 */ /* 0x080fe20000010841 */
[----:B------:R-:W-:Y:S01]  /*e5f0*/  HFMA2.MMA R69, -RZ, RZ, 0, 9.5367431640625e-07 ;  /* 0x00000010ff457435 */ /* 0x000fe200000001ff */
[----:B------:R-:W-:Y:S01]  /*e600*/  @P0 FFMA.FTZ R75, R72, R75, -R64 ;  /* 0x0000004b484b0223 */ /* 0x000fe20000010840 */
[----:B------:R-:W-:Y:S01]  /*e610*/  MOV R67, 0xffffffff ;  /* 0xffffffff00437802 */ /* 0x000fe20000000f00 */
[----:B------:R-:W-:Y:S01]  /*e620*/  @P0 FADD.FTZ R71, R71, R68 ;  /* 0x0000004447470221 */ /* 0x000fe20000010000 */
[----:B------:R-:W-:Y:S01]  /*e630*/  MOV R68, RZ ;  /* 0x000000ff00447202 */ /* 0x000fe20000000f00 */
[----:B------:R-:W-:Y:S01]  /*e640*/  @P0 FADD.FTZ R66, R66, R65 ;  /* 0x0000004142420221 */ /* 0x000fe20000010000 */
[----:B------:R-:W-:-:S02]  /*e650*/  MOV R70, R75 ;  /* 0x0000004b00467202 */ /* 0x000fc40000000f00 */
[----:B------:R-:W-:Y:S02]  /*e660*/  MOV R79, R71 ;  /* 0x00000047004f7202 */ /* 0x000fe40000000f00 */
[----:B------:R-:W-:Y:S02]  /*e670*/  MOV R78, R66 ;  /* 0x00000042004e7202 */ /* 0x000fe40000000f00 */
[----:B------:R-:W-:Y:S02]  /*e680*/  MOV R64, 0xe6a0 ;  /* 0x0000e6a000407802 */ /* 0x000fe40000000f00 */
[----:B------:R-:W-:Y:S05]  /*e690*/  CALL.REL.NOINC `($__internal_14_$__cuda_sm70_shflsync_up) ;  /* 0x0000140000007944 */ /* 0x000fea0003c00000 */
[----:B0-----:R-:W-:Y:S01]  /*e6a0*/  HFMA2.MMA R69, -RZ, RZ, 0, 9.5367431640625e-07 ;  /* 0x00000010ff457435 */ /* 0x001fe200000001ff */
[----:B-1----:R-:W-:Y:S02]  /*e6b0*/  MOV R74, R67 ;  /* 0x00000043004a7202 */ /* 0x002fe40000000f00 */
[----:B------:R-:W-:Y:S02]  /*e6c0*/  MOV R70, R73 ;  /* 0x0000004900467202 */ /* 0x000fe40000000f00 */
[----:B------:R-:W-:Y:S02]  /*e6d0*/  MOV R68, RZ ;  /* 0x000000ff00447202 */ /* 0x000fe40000000f00 */
[----:B------:R-:W-:-:S02]  /*e6e0*/  MOV R67, 0xffffffff ;  /* 0xffffffff00437802 */ /* 0x000fc40000000f00 */
[----:B------:R-:W-:Y:S02]  /*e6f0*/  MOV R64, 0xe710 ;  /* 0x0000e71000407802 */ /* 0x000fe40000000f00 */
[----:B------:R-:W-:Y:S05]  /*e700*/  CALL.REL.NOINC `($__internal_14_$__cuda_sm70_shflsync_up) ;  /* 0x0000139000007944 */ /* 0x000fea0003c00000 */
[----:B0-----:R-:W-:Y:S01]  /*e710*/  HFMA2.MMA R69, -RZ, RZ, 0, 9.5367431640625e-07 ;  /* 0x00000010ff457435 */ /* 0x001fe200000001ff */
[----:B-1----:R-:W-:Y:S02]  /*e720*/  MOV R72, R67 ;  /* 0x0000004300487202 */ /* 0x002fe40000000f00 */
[----:B------:R-:W-:Y:S02]  /*e730*/  MOV R70, R66 ;  /* 0x0000004200467202 */ /* 0x000fe40000000f00 */
[----:B------:R-:W-:Y:S02]  /*e740*/  MOV R68, RZ ;  /* 0x000000ff00447202 */ /* 0x000fe40000000f00 */
[----:B------:R-:W-:Y:S02]  /*e750*/  MOV R67, 0xffffffff ;  /* 0xffffffff00437802 */ /* 0x000fe40000000f00 */
[----:B------:R-:W-:Y:S02]  /*e760*/  MOV R64, 0xe780 ;  /* 0x0000e78000407802 */ /* 0x000fe40000000f00 */
[----:B------:R-:W-:Y:S05]  /*e770*/  CALL.REL.NOINC `($__internal_14_$__cuda_sm70_shflsync_up) ;  /* 0x0000132000007944 */ /* 0x000fea0003c00000 */
[----:B0-----:R-:W-:Y:S01]  /*e780*/  HFMA2.MMA R69, -RZ, RZ, 0, 9.5367431640625e-07 ;  /* 0x00000010ff457435 */ /* 0x001fe200000001ff */
[----:B-1----:R-:W-:-:S02]  /*e790*/  MOV R76, R67 ;  /* 0x00000043004c7202 */ /* 0x002fc40000000f00 */
[----:B------:R-:W-:Y:S02]  /*e7a0*/  MOV R70, R71 ;  /* 0x0000004700467202 */ /* 0x000fe40000000f00 */
[----:B------:R-:W-:Y:S02]  /*e7b0*/  MOV R68, RZ ;  /* 0x000000ff00447202 */ /* 0x000fe40000000f00 */
[----:B------:R-:W-:Y:S02]  /*e7c0*/  MOV R67, 0xffffffff ;  /* 0xffffffff00437802 */ /* 0x000fe40000000f00 */
[----:B------:R-:W-:Y:S02]  /*e7d0*/  MOV R64, 0xe7f0 ;  /* 0x0000e7f000407802 */ /* 0x000fe40000000f00 */
[----:B------:R-:W-:Y:S05]  /*e7e0*/  CALL.REL.NOINC `($__internal_14_$__cuda_sm70_shflsync_up) ;  /* 0x000012b000007944 */ /* 0x000fea0003c00000 */
[----:B01----:R-:W-:Y:S05]  /*e7f0*/  BRA `(.L_x_443) ;  /* 0xffff721000007947 */ /* 0x003fea000383ffff */
.L_x_340:
[----:B------:R-:W-:Y:S01]  /*e800*/  HFMA2.MMA R69, -RZ, RZ, 0, 5.9604644775390625e-08 ;  /* 0x00000001ff457435 */ /* 0x000fe200000001ff */
[----:B------:R-:W-:Y:S02]  /*e810*/  MOV R68, RZ ;  /* 0x000000ff00447202 */ /* 0x000fe40000000f00 */
[----:B------:R-:W-:Y:S02]  /*e820*/  MOV R67, 0xffffffff ;  /* 0xffffffff00437802 */ /* 0x000fe40000000f00 */
[----:B------:R-:W-:-:S02]  /*e830*/  MOV R64, 0xe850 ;  /* 0x0000e85000407802 */ /* 0x000fc40000000f00 */
[----:B01---5:R-:W-:Y:S05]  /*e840*/  CALL.REL.NOINC `($__internal_14_$__cuda_sm70_shflsync_up) ;  /* 0x0000125000007944 */ /* 0x023fea0003c00000 */
[----:B0-----:R-:W-:Y:S01]  /*e850*/  HFMA2.MMA R69, -RZ, RZ, 0, 5.9604644775390625e-08 ;  /* 0x00000001ff457435 */ /* 0x001fe200000001ff */
[----:B-1----:R-:W-:-:S02]  /*e860*/  MOV R66, R67 ;  /* 0x0000004300427202 */ /* 0x002fc40000000f00 */
[----:B------:R-:W-:Y:S02]  /*e870*/  MOV R70, R73 ;  /* 0x0000004900467202 */ /* 0x000fe40000000f00 */
[----:B------:R-:W-:Y:S02]  /*e880*/  MOV R68, RZ ;  /* 0x000000ff00447202 */ /* 0x000fe40000000f00 */
[----:B------:R-:W-:Y:S02]  /*e890*/  MOV R67, 0xffffffff ;  /* 0xffffffff00437802 */ /* 0x000fe40000000f00 */
[----:B------:R-:W-:Y:S02]  /*e8a0*/  MOV R64, 0xe8c0 ;  /* 0x0000e8c000407802 */ /* 0x000fe40000000f00 */
[----:B------:R-:W-:Y:S05]  /*e8b0*/  CALL.REL.NOINC `($__internal_14_$__cuda_sm70_shflsync_up) ;  /* 0x000011e000007944 */ /* 0x000fea0003c00000 */
[----:B0-----:R-:W-:Y:S01]  /*e8c0*/  HFMA2.MMA R69, -RZ, RZ, 0, 5.9604644775390625e-08 ;  /* 0x00000001ff457435 */ /* 0x001fe200000001ff */
[----:B-1----:R-:W-:Y:S02]  /*e8d0*/  MOV R73, R67 ;  /* 0x0000004300497202 */ /* 0x002fe40000000f00 */
[----:B------:R-:W-:Y:S02]  /*e8e0*/  MOV R70, R71 ;  /* 0x0000004700467202 */ /* 0x000fe40000000f00 */
[----:B------:R-:W-:-:S02]  /*e8f0*/  MOV R68, RZ ;  /* 0x000000ff00447202 */ /* 0x000fc40000000f00 */
[----:B------:R-:W-:Y:S02]  /*e900*/  MOV R67, 0xffffffff ;  /* 0xffffffff00437802 */ /* 0x000fe40000000f00 */
[----:B------:R-:W-:Y:S02]  /*e910*/  MOV R64, 0xe930 ;  /* 0x0000e93000407802 */ /* 0x000fe40000000f00 */
[----:B------:R-:W-:Y:S05]  /*e920*/  CALL.REL.NOINC `($__internal_14_$__cuda_sm70_shflsync_up) ;  /* 0x0000117000007944 */ /* 0x000fea0003c00000 */
[----:B0-----:R-:W-:Y:S01]  /*e930*/  HFMA2.MMA R69, -RZ, RZ, 0, 5.9604644775390625e-08 ;  /* 0x00000001ff457435 */ /* 0x001fe200000001ff */
[----:B-1----:R-:W-:Y:S02]  /*e940*/  MOV R71, R67 ;  /* 0x0000004300477202 */ /* 0x002fe40000000f00 */
[----:B------:R-:W-:Y:S02]  /*e950*/  MOV R70, R72 ;  /* 0x0000004800467202 */ /* 0x000fe40000000f00 */
[----:B------:R-:W-:Y:S02]  /*e960*/  MOV R68, RZ ;  /* 0x000000ff00447202 */ /* 0x000fe40000000f00 */
[----:B------:R-:W-:Y:S02]  /*e970*/  MOV R67, 0xffffffff ;  /* 0xffffffff00437802 */ /* 0x000fe40000000f00 */
[----:B------:R-:W-:-:S02]  /*e980*/  MOV R64, 0xe9a0 ;  /* 0x0000e9a000407802 */ /* 0x000fc40000000f00 */
[----:B------:R-:W-:Y:S05]  /*e990*/  CALL.REL.NOINC `($__internal_14_$__cuda_sm70_shflsync_up) ;  /* 0x0000110000007944 */ /* 0x000fea0003c00000 */
[----:B0-----:R-:W-:Y:S01]  /*e9a0*/  MOV R68, R66 ;  /* 0x0000004200447202 */ /* 0x001fe20000000f00 */
[----:B------:R-:W-:Y:S01]  /*e9b0*/  HFMA2.MMA R66, -RZ, RZ, 0, 0 ;  /* 0x00000000ff427435 */ /* 0x000fe200000001ff */
[----:B------:R-:W-:-:S02]  /*e9c0*/  MOV R75, R60 ;  /* 0x0000003c004b7202 */ /* 0x000fc40000000f00 */
[----:B------:R-:W-:Y:S02]  /*e9d0*/  MOV R69, R73 ;  /* 0x0000004900457202 */ /* 0x000fe40000000f00 */
[----:B-1----:R-:W-:Y:S02]  /*e9e0*/  MOV R76, R67 ;  /* 0x00000043004c7202 */ /* 0x002fe40000000f00 */
[----:B------:R-:W-:Y:S02]  /*e9f0*/  MOV R65, 0xffffffff ;  /* 0xffffffff00417802 */ /* 0x000fe40000000f00 */
[----:B------:R-:W-:Y:S02]  /*ea00*/  MOV R64, 0xea20 ;  /* 0x0000ea2000407802 */ /* 0x000fe40000000f00 */
[----:B------:R-:W-:Y:S05]  /*ea10*/  CALL.REL.NOINC `($__internal_13_$__cuda_sm70_shflsync_idx_p) ;  /* 0x0000102000007944 */ /* 0x000fea0003c00000 */
[----:B-1----:R-:W-:Y:S01]  /*ea20*/  MOV R67, R66 ;  /* 0x0000004200437202 */ /* 0x002fe20000000f00 */
[----:B------:R-:W-:Y:S01]  /*ea30*/  HFMA2.MMA R66, -RZ, RZ, 0, 0 ;  /* 0x00000000ff427435 */ /* 0x000fe200000001ff */
[----:B------:R-:W-:Y:S02]  /*ea40*/  MOV R75, R61 ;  /* 0x0000003d004b7202 */ /* 0x000fe40000000f00 */
[----:B------:R-:W-:-:S02]  /*ea50*/  MOV R65, 0xffffffff ;  /* 0xffffffff00417802 */ /* 0x000fc40000000f00 */
[----:B------:R-:W-:Y:S02]  /*ea60*/  MOV R64, 0xea80 ;  /* 0x0000ea8000407802 */ /* 0x000fe40000000f00 */
[----:B0-----:R-:W-:Y:S05]  /*ea70*/  CALL.REL.NOINC `($__internal_13_$__cuda_sm70_shflsync_idx_p) ;  /* 0x00000fc000007944 */ /* 0x001fea0003c00000 */
[----:B-1----:R-:W-:Y:S01]  /*ea80*/  MOV R74, R66 ;  /* 0x00000042004a7202 */ /* 0x002fe20000000f00 */
[----:B------:R-:W-:Y:S01]  /*ea90*/  HFMA2.MMA R66, -RZ, RZ, 0, 0 ;  /* 0x00000000ff427435 */ /* 0x000fe200000001ff */
[----:B------:R-:W-:Y:S02]  /*eaa0*/  MOV R75, R62 ;  /* 0x0000003e004b7202 */ /* 0x000fe40000000f00 */
[----:B------:R-:W-:Y:S02]  /*eab0*/  MOV R65, 0xffffffff ;  /* 0xffffffff00417802 */ /* 0x000fe40000000f00 */
[----:B------:R-:W-:Y:S02]  /*eac0*/  MOV R64, 0xeae0 ;  /* 0x0000eae000407802 */ /* 0x000fe40000000f00 */
[----:B0-----:R-:W-:Y:S05]  /*ead0*/  CALL.REL.NOINC `($__internal_13_$__cuda_sm70_shflsync_idx_p) ;  /* 0x00000f6000007944 */ /* 0x001fea0003c00000 */
[----:B-1----:R-:W-:Y:S01]  /*eae0*/  MOV R77, R66 ;  /* 0x00000042004d7202 */ /* 0x002fe20000000f00 */
[----:B------:R-:W-:Y:S01]  /*eaf0*/  HFMA2.MMA R66, -RZ, RZ, 0, 0 ;  /* 0x00000000ff427435 */ /* 0x000fe200000001ff */
[----:B------:R-:W-:Y:S02]  /*eb00*/  MOV R75, R63 ;  /* 0x0000003f004b7202 */ /* 0x000fe40000000f00 */
[----:B------:R-:W-:-:S02]  /*eb10*/  MOV R65, 0xffffffff ;  /* 0xffffffff00417802 */ /* 0x000fc40000000f00 */
[----:B------:R-:W-:Y:S02]  /*eb20*/  MOV R64, 0xeb40 ;  /* 0x0000eb4000407802 */ /* 0x000fe40000000f00 */
[----:B0-----:R-:W-:Y:S05]  /*eb30*/  CALL.REL.NOINC `($__internal_13_$__cuda_sm70_shflsync_idx_p) ;  /* 0x00000f0000007944 */ /* 0x001fea0003c00000 */
[----:B-1----:R-:W-:Y:S01]  /*eb40*/  MOV R75, R66 ;  /* 0x00000042004b7202 */ /* 0x002fe20000000f00 */
[----:B0-----:R-:W-:Y:S05]  /*eb50*/  BRA `(.L_x_444) ;  /* 0xffff71b000007947 */ /* 0x001fea000383ffff */
.L_x_343:
[----:B------:R-:W-:Y:S01]  /*eb60*/  HFMA2.MMA R66, -RZ, RZ, 0, 5.9604644775390625e-08 ;  /* 0x00000001ff427435 */ /* 0x000fe200000001ff */
[----:B------:R-:W-:Y:S02]  /*eb70*/  MOV R75, R71 ;  /* 0x00000047004b7202 */ /* 0x000fe40000000f00 */
[----:B------:R-:W-:Y:S02]  /*eb80*/  MOV R76, 0x1f ;  /* 0x0000001f004c7802 */ /* 0x000fe40000000f00 */
[----:B------:R-:W-:Y:S02]  /*eb90*/  MOV R65, 0xffffffff ;  /* 0xffffffff00417802 */ /* 0x000fe40000000f00 */
[----:B------:R-:W-:Y:S02]  /*eba0*/  MOV R64, 0xebc0 ;  /* 0x0000ebc000407802 */ /* 0x000fe40000000f00 */
[----:B------:R-:W-:Y:S05]  /*ebb0*/  CALL.REL.NOINC `($__internal_12_$__cuda_sm70_shflsync_down) ;  /* 0x00000e4000007944 */ /* 0x000fea0003c00000 */
[----:B-1----:R-:W-:Y:S01]  /*ebc0*/  MOV R67, R66 ;  /* 0x0000004200437202 */ /* 0x002fe20000000f00 */
[----:B------:R-:W-:Y:S05]  /*ebd0*/  BRA `(.L_x_445) ;  /* 0xffff874000007947 */ /* 0x000fea000383ffff */
.L_x_344:
[----:B------:R-:W-:Y:S01]  /*ebe0*/  HFMA2.MMA R66, -RZ, RZ, 0, 5.9604644775390625e-08 ;  /* 0x00000001ff427435 */ /* 0x000fe200000001ff */
[----:B------:R-:W-:-:S02]  /*ebf0*/  MOV R75, R69 ;  /* 0x00000045004b7202 */ /* 0x000fc40000000f00 */
[----:B------:R-:W-:Y:S02]  /*ec00*/  MOV R76, 0x1f ;  /* 0x0000001f004c7802 */ /* 0x000fe40000000f00 */
[----:B------:R-:W-:Y:S02]  /*ec10*/  MOV R65, 0xffffffff ;  /* 0xffffffff00417802 */ /* 0x000fe40000000f00 */
[----:B------:R-:W-:Y:S02]  /*ec20*/  MOV R64, 0xec40 ;  /* 0x0000ec4000407802 */ /* 0x000fe40000000f00 */
[----:B01----:R-:W-:Y:S05]  /*ec30*/  CALL.REL.NOINC `($__internal_12_$__cuda_sm70_shflsync_down) ;  /* 0x00000dc000007944 */ /* 0x003fea0003c00000 */
[----:B-1----:R-:W-:Y:S01]  /*ec40*/  MOV R69, R66 ;  /* 0x0000004200457202 */ /* 0x002fe20000000f00 */
[----:B------:R-:W-:Y:S01]  /*ec50*/  HFMA2.MMA R66, -RZ, RZ, 0, 5.9604644775390625e-08 ;  /* 0x00000001ff427435 */ /* 0x000fe200000001ff */
[----:B------:R-:W-:Y:S02]  /*ec60*/  MOV R75, R68 ;  /* 0x00000044004b7202 */ /* 0x000fe40000000f00 */
[----:B------:R-:W-:Y:S02]  /*ec70*/  MOV R76, 0x1f ;  /* 0x0000001f004c7802 */ /* 0x000fe40000000f00 */
[----:B------:R-:W-:-:S02]  /*ec80*/  MOV R65, 0xffffffff ;  /* 0xffffffff00417802 */ /* 0x000fc40000000f00 */
[----:B------:R-:W-:Y:S02]  /*ec90*/  MOV R64, 0xecb0 ;  /* 0x0000ecb000407802 */ /* 0x000fe40000000f00 */
[----:B------:R-:W-:Y:S05]  /*eca0*/  CALL.REL.NOINC `($__internal_12_$__cuda_sm70_shflsync_down) ;  /* 0x00000d5000007944 */ /* 0x000fea0003c00000 */
[----:B-1----:R-:W-:Y:S01]  /*ecb0*/  MOV R73, R66 ;  /* 0x0000004200497202 */ /* 0x002fe20000000f00 */
        /* <DEDUP_REMOVED lines=8> */
.L_x_347:
[----:B------:R-:W-:Y:S01]  /*ed40*/  HFMA2.MMA R66, -RZ, RZ, 0, 1.1920928955078125e-07 ;  /* 0x00000002ff427435 */ /* 0x000fe200000001ff */
[----:B------:R-:W-:-:S02]  /*ed50*/  MOV R75, R71 ;  /* 0x00000047004b7202 */ /* 0x000fc40000000f00 */
[----:B------:R-:W-:Y:S02]  /*ed60*/  MOV R76, 0x1f ;  /* 0x0000001f004c7802 */ /* 0x000fe40000000f00 */
[----:B------:R-:W-:Y:S02]  /*ed70*/  MOV R65, 0xffffffff ;  /* 0xffffffff00417802 */ /* 0x000fe40000000f00 */
[----:B------:R-:W-:Y:S02]  /*ed80*/  MOV R64, 0xeda0 ;  /* 0x0000eda000407802 */ /* 0x000fe40000000f00 */
[----:B-1234-:R-:W-:Y:S05]  /*ed90*/  CALL.REL.NOINC `($__internal_12_$__cuda_sm70_shflsync_down) ;  /* 0x00000c6000007944 */ /* 0x01efea0003c00000 */
[----:B-1----:R-:W-:Y:S01]  /*eda0*/  MOV R67, R66 ;  /* 0x0000004200437202 */ /* 0x002fe20000000f00 */
[----:B------:R-:W-:Y:S01]  /*edb0*/  HFMA2.MMA R66, -RZ, RZ, 0, 1.1920928955078125e-07 ;  /* 0x00000002ff427435 */ /* 0x000fe200000001ff */
[----:B------:R-:W-:Y:S02]  /*edc0*/  MOV R75, R74 ;  /* 0x0000004a004b7202 */ /* 0x000fe40000000f00 */
[----:B------:R-:W-:Y:S02]  /*edd0*/  MOV R76, 0x1f ;  /* 0x0000001f004c7802 */ /* 0x000fe40000000f00 */
[----:B------:R-:W-:-:S02]  /*ede0*/  MOV R65, 0xffffffff ;  /* 0xffffffff00417802 */ /* 0x000fc40000000f00 */
[----:B------:R-:W-:Y:S02]  /*edf0*/  MOV R64, 0xee10 ;  /* 0x0000ee1000407802 */ /* 0x000fe40000000f00 */
[----:B------:R-:W-:Y:S05]  /*ee00*/  CALL.REL.NOINC `($__internal_12_$__cuda_sm70_shflsync_down) ;  /* 0x00000bf000007944 */ /* 0x000fea0003c00000 */
[----:B-1----:R-:W-:Y:S01]  /*ee10*/  MOV R69, R66 ;  /* 0x0000004200457202 */ /* 0x002fe20000000f00 */
[----:B------:R-:W-:Y:S01]  /*ee20*/  HFMA2.MMA R66, -RZ, RZ, 0, 1.1920928955078125e-07 ;  /* 0x00000002ff427435 */ /* 0x000fe200000001ff */
[----:B------:R-:W-:Y:S02]  /*ee30*/  MOV R75, R68 ;  /* 0x00000044004b7202 */ /* 0x000fe40000000f00 */
[----:B------:R-:W-:Y:S02]  /*ee40*/  MOV R76, 0x1f ;  /* 0x0000001f004c7802 */ /* 0x000fe40000000f00 */
[----:B------:R-:W-:Y:S02]  /*ee50*/  MOV R65, 0xffffffff ;  /* 0xffffffff00417802 */ /* 0x000fe40000000f00 */
[----:B------:R-:W-:Y:S02]  /*ee60*/  MOV R64, 0xee80 ;  /* 0x0000ee8000407802 */ /* 0x000fe40000000f00 */
[----:B------:R-:W-:Y:S05]  /*ee70*/  CALL.REL.NOINC `($__internal_12_$__cuda_sm70_shflsync_down) ;  /* 0x00000b8000007944 */ /* 0x000fea0003c00000 */
[----:B-1----:R-:W-:Y:S01]  /*ee80*/  MOV R70, R66 ;  /* 0x0000004200467202 */ /* 0x002fe20000000f00 */
[----:B------:R-:W-:Y:S01]  /*ee90*/  HFMA2.MMA R66, -RZ, RZ, 0, 1.1920928955078125e-07 ;  /* 0x00000002ff427435 */ /* 0x000fe200000001ff */
[----:B------:R-:W-:-:S02]  /*eea0*/  MOV R75, R72 ;  /* 0x00000048004b7202 */ /* 0x000fc40000000f00 */
[----:B------:R-:W-:Y:S02]  /*eeb0*/  MOV R76, 0x1f ;  /* 0x0000001f004c7802 */ /* 0x000fe40000000f00 */
[----:B------:R-:W-:Y:S02]  /*eec0*/  MOV R65, 0xffffffff ;  /* 0xffffffff00417802 */ /* 0x000fe40000000f00 */
[----:B------:R-:W-:Y:S02]  /*eed0*/  MOV R64, 0xeef0 ;  /* 0x0000eef000407802 */ /* 0x000fe40000000f00 */
[----:B------:R-:W-:Y:S05]  /*eee0*/  CALL.REL.NOINC `($__internal_12_$__cuda_sm70_shflsync_down) ;  /* 0x00000b1000007944 */ /* 0x000fea0003c00000 */
[----:B-1----:R-:W-:Y:S01]  /*eef0*/  MOV R64, R66 ;  /* 0x0000004200407202 */ /* 0x002fe20000000f00 */
[----:B------:R-:W-:Y:S05]  /*ef00*/  BRA `(.L_x_447) ;  /* 0xffff85a000007947 */ /* 0x000fea000383ffff */
.L_x_350:
[----:B------:R-:W-:Y:S01]  /*ef10*/  HFMA2.MMA R66, -RZ, RZ, 0, 2.384185791015625e-07 ;  /* 0x00000004ff427435 */ /* 0x000fe200000001ff */
[----:B------:R-:W-:Y:S02]  /*ef20*/  MOV R75, R71 ;  /* 0x00000047004b7202 */ /* 0x000fe40000000f00 */
[----:B------:R-:W-:Y:S02]  /*ef30*/  MOV R76, 0x1f ;  /* 0x0000001f004c7802 */ /* 0x000fe40000000f00 */
[----:B------:R-:W-:-:S02]  /*ef40*/  MOV R65, 0xffffffff ;  /* 0xffffffff00417802 */ /* 0x000fc40000000f00 */
[----:B------:R-:W-:Y:S02]  /*ef50*/  MOV R64, 0xef70 ;  /* 0x0000ef7000407802 */ /* 0x000fe40000000f00 */
[----:B0123--:R-:W-:Y:S05]  /*ef60*/  CALL.REL.NOINC `($__internal_12_$__cuda_sm70_shflsync_down) ;  /* 0x00000a9000007944 */ /* 0x00ffea0003c00000 */
[----:B-1----:R-:W-:Y:S01]  /*ef70*/  MOV R67, R66 ;  /* 0x0000004200437202 */ /* 0x002fe20000000f00 */
[----:B------:R-:W-:Y:S05]  /*ef80*/  BRA `(.L_x_448) ;  /* 0xffff864000007947 */ /* 0x000fea000383ffff */
.L_x_351:
[----:B------:R-:W-:Y:S01]  /*ef90*/  HFMA2.MMA R66, -RZ, RZ, 0, 2.384185791015625e-07 ;  /* 0x00000004ff427435 */ /* 0x000fe200000001ff */
[----:B------:R-:W-:Y:S02]  /*efa0*/  MOV R75, R74 ;  /* 0x0000004a004b7202 */ /* 0x000fe40000000f00 */
[----:B------:R-:W-:Y:S02]  /*efb0*/  MOV R76, 0x1f ;  /* 0x0000001f004c7802 */ /* 0x000fe40000000f00 */
[----:B------:R-:W-:Y:S02]  /*efc0*/  MOV R65, 0xffffffff ;  /* 0xffffffff00417802 */ /* 0x000fe40000000f00 */
[----:B------:R-:W-:Y:S02]  /*efd0*/  MOV R64, 0xeff0 ;  /* 0x0000eff000407802 */ /* 0x000fe40000000f00 */
[----:B01234-:R-:W-:Y:S05]  /*efe0*/  CALL.REL.NOINC `($__internal_12_$__cuda_sm70_shflsync_down) ;  /* 0x00000a1000007944 */ /* 0x01ffea0003c00000 */
[----:B-1----:R-:W-:Y:S01]  /*eff0*/  MOV R69, R66 ;  /* 0x0000004200457202 */ /* 0x002fe20000000f00 */
[----:B------:R-:W-:Y:S01]  /*f000*/  HFMA2.MMA R66, -RZ, RZ, 0, 2.384185791015625e-07 ;  /* 0x00000004ff427435 */ /* 0x000fe200000001ff */
[----:B------:R-:W-:-:S02]  /*f010*/  MOV R75, R68 ;  /* 0x00000044004b7202 */ /* 0x000fc40000000f00 */
[----:B------:R-:W-:Y:S02]  /*f020*/  MOV R76, 0x1f ;  /* 0x0000001f004c7802 */ /* 0x000fe40000000f00 */
[----:B------:R-:W-:Y:S02]  /*f030*/  MOV R65, 0xffffffff ;  /* 0xffffffff00417802 */ /* 0x000fe40000000f00 */
[----:B------:R-:W-:Y:S02]  /*f040*/  MOV R64, 0xf060 ;  /* 0x0000f06000407802 */ /* 0x000fe40000000f00 */
[----:B------:R-:W-:Y:S05]  /*f050*/  CALL.REL.NOINC `($__internal_12_$__cuda_sm70_shflsync_down) ;  /* 0x000009a000007944 */ /* 0x000fea0003c00000 */
[----:B-1----:R-:W-:Y:S01]  /*f060*/  MOV R70, R66 ;  /* 0x0000004200467202 */ /* 0x002fe20000000f00 */
[----:B------:R-:W-:Y:S01]  /*f070*/  HFMA2.MMA R66, -RZ, RZ, 0, 2.384185791015625e-07 ;  /* 0x00000004ff427435 */ /* 0x000fe200000001ff */
[----:B------:R-:W-:Y:S02]  /*f080*/  MOV R75, R72 ;  /* 0x00000048004b7202 */ /* 0x000fe40000000f00 */
[----:B------:R-:W-:Y:S02]  /*f090*/  MOV R76, 0x1f ;  /* 0x0000001f004c7802 */ /* 0x000fe40000000f00 */
[----:B------:R-:W-:-:S02]  /*f0a0*/  MOV R65, 0xffffffff ;  /* 0xffffffff00417802 */ /* 0x000fc40000000f00 */
[----:B------:R-:W-:Y:S02]  /*f0b0*/  MOV R64, 0xf0d0 ;  /* 0x0000f0d000407802 */ /* 0x000fe40000000f00 */
[----:B------:R-:W-:Y:S05]  /*f0c0*/  CALL.REL.NOINC `($__internal_12_$__cuda_sm70_shflsync_down) ;  /* 0x0000093000007944 */ /* 0x000fea0003c00000 */
[----:B-1----:R-:W-:Y:S01]  /*f0d0*/  MOV R64, R66 ;  /* 0x0000004200407202 */ /* 0x002fe20000000f00 */
[----:B------:R-:W-:Y:S05]  /*f0e0*/  BRA `(.L_x_449) ;  /* 0xffff852000007947 */ /* 0x000fea000383ffff */
.L_x_354:
[----:B------:R-:W-:Y:S01]  /*f0f0*/  HFMA2.MMA R66, -RZ, RZ, 0, 4.76837158203125e-07 ;  /* 0x00000008ff427435 */ /* 0x000fe200000001ff */
[----:B------:R-:W-:Y:S02]  /*f100*/  MOV R75, R71 ;  /* 0x00000047004b7202 */ /* 0x000fe40000000f00 */
[----:B------:R-:W-:Y:S02]  /*f110*/  MOV R76, 0x1f ;  /* 0x0000001f004c7802 */ /* 0x000fe40000000f00 */
[----:B------:R-:W-:Y:S02]  /*f120*/  MOV R65, 0xffffffff ;  /* 0xffffffff00417802 */ /* 0x000fe40000000f00 */
[----:B------:R-:W-:Y:S02]  /*f130*/  MOV R64, 0xf150 ;  /* 0x0000f15000407802 */ /* 0x000fe40000000f00 */
[----:B0-234-:R-:W-:Y:S05]  /*f140*/  CALL.REL.NOINC `($__internal_12_$__cuda_sm70_shflsync_down) ;  /* 0x000008b000007944 */ /* 0x01dfea0003c00000 */
[----:B-1----:R-:W-:Y:S01]  /*f150*/  MOV R67, R66 ;  /* 0x0000004200437202 */ /* 0x002fe20000000f00 */
[----:B------:R-:W-:Y:S01]  /*f160*/  HFMA2.MMA R66, -RZ, RZ, 0, 4.76837158203125e-07 ;  /* 0x00000008ff427435 */ /* 0x000fe200000001ff */
[----:B------:R-:W-:-:S02]  /*f170*/  MOV R75, R74 ;  /* 0x0000004a004b7202 */ /* 0x000fc40000000f00 */
[----:B------:R-:W-:Y:S02]  /*f180*/  MOV R76, 0x1f ;  /* 0x0000001f004c7802 */ /* 0x000fe40000000f00 */
[----:B------:R-:W-:Y:S02]  /*f190*/  MOV R65, 0xffffffff ;  /* 0xffffffff00417802 */ /* 0x000fe40000000f00 */
[----:B------:R-:W-:Y:S02]  /*f1a0*/  MOV R64, 0xf1c0 ;  /* 0x0000f1c000407802 */ /* 0x000fe40000000f00 */
[----:B------:R-:W-:Y:S05]  /*f1b0*/  CALL.REL.NOINC `($__internal_12_$__cuda_sm70_shflsync_down) ;  /* 0x0000084000007944 */ /* 0x000fea0003c00000 */
[----:B-1----:R-:W-:Y:S01]  /*f1c0*/  MOV R69, R66 ;  /* 0x0000004200457202 */ /* 0x002fe20000000f00 */
[----:B------:R-:W-:Y:S01]  /*f1d0*/  HFMA2.MMA R66, -RZ, RZ, 0, 4.76837158203125e-07 ;  /* 0x00000008ff427435 */ /* 0x000fe200000001ff */
[----:B------:R-:W-:Y:S02]  /*f1e0*/  MOV R75, R68 ;  /* 0x00000044004b7202 */ /* 0x000fe40000000f00 */
[----:B------:R-:W-:Y:S02]  /*f1f0*/  MOV R76, 0x1f ;  /* 0x0000001f004c7802 */ /* 0x000fe40000000f00 */
[----:B------:R-:W-:-:S02]  /*f200*/  MOV R65, 0xffffffff ;  /* 0xffffffff00417802 */ /* 0x000fc40000000f00 */
[----:B------:R-:W-:Y:S02]  /*f210*/  MOV R64, 0xf230 ;  /* 0x0000f23000407802 */ /* 0x000fe40000000f00 */
[----:B------:R-:W-:Y:S05]  /*f220*/  CALL.REL.NOINC `($__internal_12_$__cuda_sm70_shflsync_down) ;  /* 0x000007d000007944 */ /* 0x000fea0003c00000 */
[----:B-1----:R-:W-:Y:S01]  /*f230*/  MOV R70, R66 ;  /* 0x0000004200467202 */ /* 0x002fe20000000f00 */
[----:B------:R-:W-:Y:S01]  /*f240*/  HFMA2.MMA R66, -RZ, RZ, 0, 4.76837158203125e-07 ;  /* 0x00000008ff427435 */ /* 0x000fe200000001ff */
[----:B------:R-:W-:Y:S02]  /*f250*/  MOV R75, R72 ;  /* 0x00000048004b7202 */ /* 0x000fe40000000f00 */
[----:B------:R-:W-:Y:S02]  /*f260*/  MOV R76, 0x1f ;  /* 0x0000001f004c7802 */ /* 0x000fe40000000f00 */
[----:B------:R-:W-:Y:S02]  /*f270*/  MOV R65, 0xffffffff ;  /* 0xffffffff00417802 */ /* 0x000fe40000000f00 */
[----:B------:R-:W-:Y:S02]  /*f280*/  MOV R64, 0xf2a0 ;  /* 0x0000f2a000407802 */ /* 0x000fe40000000f00 */
[----:B------:R-:W-:Y:S05]  /*f290*/  CALL.REL.NOINC `($__internal_12_$__cuda_sm70_shflsync_down) ;  /* 0x0000076000007944 */ /* 0x000fea0003c00000 */
[----:B-1----:R-:W-:Y:S01]  /*f2a0*/  MOV R64, R66 ;  /* 0x0000004200407202 */ /* 0x002fe20000000f00 */
[----:B------:R-:W-:Y:S05]  /*f2b0*/  BRA `(.L_x_450) ;  /* 0xffff84a000007947 */ /* 0x000fea000383ffff */
.L_x_357:
[----:B------:R-:W-:Y:S01]  /*f2c0*/  HFMA2.MMA R66, -RZ, RZ, 0, 9.5367431640625e-07 ;  /* 0x00000010ff427435 */ /* 0x000fe200000001ff */
[----:B------:R-:W-:-:S02]  /*f2d0*/  MOV R75, R71 ;  /* 0x00000047004b7202 */ /* 0x000fc40000000f00 */
[----:B------:R-:W-:Y:S02]  /*f2e0*/  MOV R76, 0x1f ;  /* 0x0000001f004c7802 */ /* 0x000fe40000000f00 */
[----:B------:R-:W-:Y:S02]  /*f2f0*/  MOV R65, 0xffffffff ;  /* 0xffffffff00417802 */ /* 0x000fe40000000f00 */
[----:B------:R-:W-:Y:S02]  /*f300*/  MOV R64, 0xf320 ;  /* 0x0000f32000407802 */ /* 0x000fe40000000f00 */
[----:B01-34-:R-:W-:Y:S05]  /*f310*/  CALL.REL.NOINC `($__internal_12_$__cuda_sm70_shflsync_down) ;  /* 0x000006e000007944 */ /* 0x01bfea0003c00000 */
[----:B-1----:R-:W-:Y:S01]  /*f320*/  MOV R67, R66 ;  /* 0x0000004200437202 */ /* 0x002fe20000000f00 */
[----:B------:R-:W-:Y:S05]  /*f330*/  BRA `(.L_x_451) ;  /* 0xffff854000007947 */ /* 0x000fea000383ffff */
.L_x_358:
[----:B------:R-:W-:Y:S01]  /*f340*/  HFMA2.MMA R66, -RZ, RZ, 0, 9.5367431640625e-07 ;  /* 0x00000010ff427435 */ /* 0x000fe200000001ff */
[----:B------:R-:W-:Y:S02]  /*f350*/  MOV R75, R74 ;  /* 0x0000004a004b7202 */ /* 0x000fe40000000f00 */
[----:B------:R-:W-:Y:S02]  /*f360*/  MOV R76, 0x1f ;  /* 0x0000001f004c7802 */ /* 0x000fe40000000f00 */
[----:B------:R-:W-:-:S02]  /*f370*/  MOV R65, 0xffffffff ;  /* 0xffffffff00417802 */ /* 0x000fc40000000f00 */
[----:B------:R-:W-:Y:S02]  /*f380*/  MOV R64, 0xf3a0 ;  /* 0x0000f3a000407802 */ /* 0x000fe40000000f00 */
[----:B01234-:R-:W-:Y:S05]  /*f390*/  CALL.REL.NOINC `($__internal_12_$__cuda_sm70_shflsync_down) ;  /* 0x0000066000007944 */ /* 0x01ffea0003c00000 */
[----:B-1----:R-:W-:Y:S01]  /*f3a0*/  MOV R69, R66 ;  /* 0x0000004200457202 */ /* 0x002fe20000000f00 */
[----:B------:R-:W-:Y:S01]  /*f3b0*/  HFMA2.MMA R66, -RZ, RZ, 0, 9.5367431640625e-07 ;  /* 0x00000010ff427435 */ /* 0x000fe200000001ff */
[----:B------:R-:W-:Y:S02]  /*f3c0*/  MOV R75, R68 ;  /* 0x00000044004b7202 */ /* 0x000fe40000000f00 */
[----:B------:R-:W-:Y:S02]  /*f3d0*/  MOV R76, 0x1f ;  /* 0x0000001f004c7802 */ /* 0x000fe40000000f00 */
[----:B------:R-:W-:Y:S02]  /*f3e0*/  MOV R65, 0xffffffff ;  /* 0xffffffff00417802 */ /* 0x000fe40000000f00 */
[----:B------:R-:W-:Y:S02]  /*f3f0*/  MOV R64, 0xf410 ;  /* 0x0000f41000407802 */ /* 0x000fe40000000f00 */
[----:B------:R-:W-:Y:S05]  /*f400*/  CALL.REL.NOINC `($__internal_12_$__cuda_sm70_shflsync_down) ;  /* 0x000005f000007944 */ /* 0x000fea0003c00000 */
[----:B-1----:R-:W-:Y:S01]  /*f410*/  MOV R70, R66 ;  /* 0x0000004200467202 */ /* 0x002fe20000000f00 */
[----:B------:R-:W-:Y:S01]  /*f420*/  HFMA2.MMA R66, -RZ, RZ, 0, 9.5367431640625e-07 ;  /* 0x00000010ff427435 */ /* 0x000fe200000001ff */
[----:B------:R-:W-:-:S02]  /*f430*/  MOV R75, R72 ;  /* 0x00000048004b7202 */ /* 0x000fc40000000f00 */
[----:B------:R-:W-:Y:S02]  /*f440*/  MOV R76, 0x1f ;  /* 0x0000001f004c7802 */ /* 0x000fe40000000f00 */
[----:B------:R-:W-:Y:S02]  /*f450*/  MOV R65, 0xffffffff ;  /* 0xffffffff00417802 */ /* 0x000fe40000000f00 */
[----:B------:R-:W-:Y:S02]  /*f460*/  MOV R64, 0xf480 ;  /* 0x0000f48000407802 */ /* 0x000fe40000000f00 */
[----:B------:R-:W-:Y:S05]  /*f470*/  CALL.REL.NOINC `($__internal_12_$__cuda_sm70_shflsync_down) ;  /* 0x0000058000007944 */ /* 0x000fea0003c00000 */
[----:B-1----:R-:W-:Y:S01]  /*f480*/  MOV R64, R66 ;  /* 0x0000004200407202 */ /* 0x002fe20000000f00 */
[----:B------:R-:W-:Y:S05]  /*f490*/  BRA `(.L_x_452) ;  /* 0xffff842000007947 */ /* 0x000fea000383ffff */
.L_x_361:
[----:B------:R-:W-:Y:S01]  /*f4a0*/  HFMA2.MMA R66, -RZ, RZ, 0, 0 ;  /* 0x00000000ff427435 */ /* 0x000fe200000001ff */
[----:B------:R-:W-:Y:S02]  /*f4b0*/  MOV R75, R71 ;  /* 0x00000047004b7202 */ /* 0x000fe40000000f00 */
[----:B------:R-:W-:Y:S02]  /*f4c0*/  MOV R65, 0xffffffff ;  /* 0xffffffff00417802 */ /* 0x000fe40000000f00 */
[----:B--2---:R-:W-:-:S02]  /*f4d0*/  MOV R64, 0xf4f0 ;  /* 0x0000f4f000407802 */ /* 0x004fc40000000f00 */
[----:B01-34-:R-:W-:Y:S05]  /*f4e0*/  CALL.REL.NOINC `($__internal_13_$__cuda_sm70_shflsync_idx_p) ;  /* 0x0000055000007944 */ /* 0x01bfea0003c00000 */
[----:B-1----:R-:W-:Y:S01]  /*f4f0*/  MOV R69, R66 ;  /* 0x0000004200457202 */ /* 0x002fe20000000f00 */
[----:B------:R-:W-:Y:S01]  /*f500*/  HFMA2.MMA R66, -RZ, RZ, 0, 0 ;  /* 0x00000000ff427435 */ /* 0x000fe200000001ff */
[----:B------:R-:W-:-:S02]  /*f510*/  MOV R75, R74 ;  /* 0x0000004a004b7202 */ /* 0x000fc40000000f00 */
[----:B------:R-:W-:Y:S02]  /*f520*/  MOV R65, 0xffffffff ;  /* 0xffffffff00417802 */ /* 0x000fe40000000f00 */
        /* <DEDUP_REMOVED lines=10> */
[----:B------:R-:W-:-:S02]  /*f5d0*/  MOV R75, R72 ;  /* 0x00000048004b7202 */ /* 0x000fc40000000f00 */
[----:B------:R-:W-:Y:S02]  /*f5e0*/  MOV R65, 0xffffffff ;  /* 0xffffffff00417802 */ /* 0x000fe40000000f00 */
[----:B------:R-:W-:Y:S02]  /*f5f0*/  MOV R64, 0xf610 ;  /* 0x0000f61000407802 */ /* 0x000fe40000000f00 */
[----:B0-----:R-:W-:Y:S05]  /*f600*/  CALL.REL.NOINC `($__internal_13_$__cuda_sm70_shflsync_idx_p) ;  /* 0x0000043000007944 */ /* 0x001fea0003c00000 */
[----:B------:R-:W-:Y:S02]  /*f610*/  MOV R70, R69 ;  /* 0x0000004500467202 */ /* 0x000fe40000000f00 */
[----:B------:R-:W-:Y:S02]  /*f620*/  MOV R69, R67 ;  /* 0x0000004300457202 */ /* 0x000fe40000000f00 */
[----:B-1----:R-:W-:Y:S01]  /*f630*/  MOV R67, R66 ;  /* 0x0000004200437202 */ /* 0x002fe20000000f00 */
[----:B------:R-:W-:Y:S01]  /*f640*/  HFMA2.MMA R66, -RZ, RZ, 0, 5.9604644775390625e-08 ;  /* 0x00000001ff427435 */ /* 0x000fe200000001ff */
[----:B------:R-:W-:Y:S02]  /*f650*/  MOV R75, R71 ;  /* 0x00000047004b7202 */ /* 0x000fe40000000f00 */
[----:B------:R-:W-:-:S02]  /*f660*/  MOV R76, 0x1f ;  /* 0x0000001f004c7802 */ /* 0x000fc40000000f00 */
[----:B------:R-:W-:Y:S02]  /*f670*/  MOV R65, 0xffffffff ;  /* 0xffffffff00417802 */ /* 0x000fe40000000f00 */
[----:B------:R-:W-:Y:S02]  /*f680*/  MOV R64, 0xf6a0 ;  /* 0x0000f6a000407802 */ /* 0x000fe40000000f00 */
[----:B0-----:R-:W-:Y:S05]  /*f690*/  CALL.REL.NOINC `($__internal_12_$__cuda_sm70_shflsync_down) ;  /* 0x0000036000007944 */ /* 0x001fea0003c00000 */
[----:B-1----:R-:W-:Y:S01]  /*f6a0*/  MOV R71, R66 ;  /* 0x0000004200477202 */ /* 0x002fe20000000f00 */
[----:B------:R-:W-:Y:S01]  /*f6b0*/  HFMA2.MMA R66, -RZ, RZ, 0, 5.9604644775390625e-08 ;  /* 0x00000001ff427435 */ /* 0x000fe200000001ff */
[----:B------:R-:W-:Y:S02]  /*f6c0*/  MOV R75, R74 ;  /* 0x0000004a004b7202 */ /* 0x000fe40000000f00 */
[----:B------:R-:W-:Y:S02]  /*f6d0*/  MOV R76, 0x1f ;  /* 0x0000001f004c7802 */ /* 0x000fe40000000f00 */
[----:B------:R-:W-:Y:S02]  /*f6e0*/  MOV R65, 0xffffffff ;  /* 0xffffffff00417802 */ /* 0x000fe40000000f00 */
[----:B------:R-:W-:-:S02]  /*f6f0*/  MOV R64, 0xf710 ;  /* 0x0000f71000407802 */ /* 0x000fc40000000f00 */
[----:B------:R-:W-:Y:S05]  /*f700*/  CALL.REL.NOINC `($__internal_12_$__cuda_sm70_shflsync_down) ;  /* 0x000002f000007944 */ /* 0x000fea0003c00000 */
[----:B-1----:R-:W-:Y:S01]  /*f710*/  MOV R74, R66 ;  /* 0x00000042004a7202 */ /* 0x002fe20000000f00 */
[----:B------:R-:W-:Y:S01]  /*f720*/  HFMA2.MMA R66, -RZ, RZ, 0, 5.9604644775390625e-08 ;  /* 0x00000001ff427435 */ /* 0x000fe200000001ff */
[----:B------:R-:W-:-:S02]  /*f730*/  MOV R75, R68 ;  /* 0x00000044004b7202 */ /* 0x000fc40000000f00 */
[----:B------:R-:W-:Y:S02]  /*f740*/  MOV R76, 0x1f ;  /* 0x0000001f004c7802 */ /* 0x000fe40000000f00 */
[----:B------:R-:W-:Y:S02]  /*f750*/  MOV R65, 0xffffffff ;  /* 0xffffffff00417802 */ /* 0x000fe40000000f00 */
[----:B------:R-:W-:Y:S02]  /*f760*/  MOV R64, 0xf780 ;  /* 0x0000f78000407802 */ /* 0x000fe40000000f00 */
[----:B------:R-:W-:Y:S05]  /*f770*/  CALL.REL.NOINC `($__internal_12_$__cuda_sm70_shflsync_down) ;  /* 0x0000028000007944 */ /* 0x000fea0003c00000 */
[----:B-1----:R-:W-:Y:S01]  /*f780*/  MOV R68, R66 ;  /* 0x0000004200447202 */ /* 0x002fe20000000f00 */
[----:B------:R-:W-:Y:S01]  /*f790*/  HFMA2.MMA R66, -RZ, RZ, 0, 5.9604644775390625e-08 ;  /* 0x00000001ff427435 */ /* 0x000fe200000001ff */
[----:B------:R-:W-:Y:S02]  /*f7a0*/  MOV R75, R72 ;  /* 0x00000048004b7202 */ /* 0x000fe40000000f00 */
[----:B------:R-:W-:Y:S02]  /*f7b0*/  MOV R76, 0x1f ;  /* 0x0000001f004c7802 */ /* 0x000fe40000000f00 */
[----:B------:R-:W-:-:S02]  /*f7c0*/  MOV R65, 0xffffffff ;  /* 0xffffffff00417802 */ /* 0x000fc40000000f00 */
[----:B------:R-:W-:Y:S02]  /*f7d0*/  MOV R64, 0xf7f0 ;  /* 0x0000f7f000407802 */ /* 0x000fe40000000f00 */
[----:B------:R-:W-:Y:S05]  /*f7e0*/  CALL.REL.NOINC `($__internal_12_$__cuda_sm70_shflsync_down) ;  /* 0x0000021000007944 */ /* 0x000fea0003c00000 */
[-C--:B------:R-:W-:Y:S01]  /*f7f0*/  FMUL.FTZ R76, R63, R73.reuse ;  /* 0x000000493f4c7220 */ /* 0x080fe20000410000 */
[----:B-1----:R-:W-:Y:S01]  /*f800*/  MOV R72, R66 ;  /* 0x0000004200487202 */ /* 0x002fe20000000f00 */
[-C--:B------:R-:W-:Y:S01]  /*f810*/  FMUL.FTZ R77, R62, R73.reuse ;  /* 0x000000493e4d7220 */ /* 0x080fe20000410000 */
[----:B------:R-:W-:Y:S01]  /*f820*/  HFMA2.MMA R66, -RZ, RZ, 0, 0 ;  /* 0x00000000ff427435 */ /* 0x000fe200000001ff */
[C---:B------:R-:W-:Y:S01]  /*f830*/  FMUL.FTZ R79, R60.reuse, R70 ;  /* 0x000000463c4f7220 */ /* 0x040fe20000410000 */
[----:B------:R-:W-:Y:S01]  /*f840*/  MOV R75, R60 ;  /* 0x0000003c004b7202 */ /* 0x000fe20000000f00 */
[-C--:B------:R-:W-:Y:S01]  /*f850*/  FMUL.FTZ R78, R60, R73.reuse ;  /* 0x000000493c4e7220 */ /* 0x080fe20000410000 */
[----:B------:R-:W-:Y:S01]  /*f860*/  MOV R65, 0xffffffff ;  /* 0xffffffff00417802 */ /* 0x000fe20000000f00 */
[----:B------:R-:W-:Y:S01]  /*f870*/  FMUL.FTZ R60, R61, R73 ;  /* 0x000000493d3c7220 */ /* 0x000fe20000410000 */
[----:B------:R-:W-:Y:S01]  /*f880*/  MOV R64, 0xf8c0 ;  /* 0x0000f8c000407802 */ /* 0x000fe20000000f00 */
[----:B------:R-:W-:-:S02]  /*f890*/  FFMA.FTZ R76, R62, R70, -R76 ;  /* 0x000000463e4c7223 */ /* 0x000fc4000001084c */
[----:B------:R-:W-:Y:S02]  /*f8a0*/  FFMA.FTZ R77, R63, R70, R77 ;  /* 0x000000463f4d7223 */ /* 0x000fe4000001004d */
[----:B------:R-:W-:Y:S05]  /*f8b0*/  CALL.REL.NOINC `($__internal_13_$__cuda_sm70_shflsync_idx_p) ;  /* 0x0000018000007944 */ /* 0x000fea0003c00000 */
        /* <DEDUP_REMOVED lines=19> */
[----:B0-----:R-:W-:Y:S05]  /*f9f0*/  BRA `(.L_x_453) ;  /* 0xffff80e000007947 */ /* 0x001fea000383ffff */
        .weak           $__internal_12_$__cuda_sm70_shflsync_down
        .type           $__internal_12_$__cuda_sm70_shflsync_down,@function
        .size           $__internal_12_$__cuda_sm70_shflsync_down,($__internal_13_$__cuda_sm70_shflsync_idx_p - $__internal_12_$__cuda_sm70_shflsync_down)
$__internal_12_$__cuda_sm70_shflsync_down:
[----:B------:R-:W-:Y:S04]  /*fa00*/  WARPSYNC R65 ;  /* 0x0000004100007348 */ /* 0x000fe80003800000 */
[----:B------:R0:W1:Y:S02]  /*fa10*/  SHFL.DOWN PT, R66, R75, R66, R76 ;  /* 0x080000424b427389 */ /* 0x00006400000e004c */
[----:B0-----:R-:W-:-:S06]  /*fa20*/  HFMA2.MMA R65, -RZ, RZ, 0, 0 ;  /* 0x00000000ff417435 */ /* 0x001fcc00000001ff */
[----:B------:R-:W-:Y:S05]  /*fa30*/  RET.REL.NODEC R64 `(_Z25selective_scan_bwd_kernelI32Selective_Scan_bwd_kernel_traitsILi128ELi16ELb0ELb0ELb1ELb0ELb0EfN3c107complexIfEEEEv12SSMParamsBwd) ;  /* 0xffff05c040007950 */ /* 0x000fea0003c3ffff */
        .weak           $__internal_13_$__cuda_sm70_shflsync_idx_p
        .type           $__internal_13_$__cuda_sm70_shflsync_idx_p,@function
        .size           $__internal_13_$__cuda_sm70_shflsync_idx_p,($__internal_14_$__cuda_sm70_shflsync_up - $__internal_13_$__cuda_sm70_shflsync_idx_p)
$__internal_13_$__cuda_sm70_shflsync_idx_p:
[----:B------:R-:W-:Y:S01]  /*fa40*/  MOV R149, 0x1f ;  /* 0x0000001f00957802 */ /* 0x000fe20000000f00 */
[----:B------:R-:W-:Y:S04]  /*fa50*/  WARPSYNC R65 ;  /* 0x0000004100007348 */ /* 0x000fe80003800000 */
[----:B------:R0:W1:Y:S04]  /*fa60*/  SHFL.IDX PT, R66, R75, R66, R149 ;  /* 0x000000424b427389 */ /* 0x00006800000e0095 */
[----:B0-----:R-:W0:Y:S01]  /*fa70*/  S2R R149, SR_LANEID ;  /* 0x0000000000957919 */ /* 0x001e220000000000 */
[----:B------:R-:W-:-:S06]  /*fa80*/  HFMA2.MMA R65, -RZ, RZ, 0, 0 ;  /* 0x00000000ff417435 */ /* 0x000fcc00000001ff */
[----:B------:R-:W-:Y:S05]  /*fa90*/  RET.REL.NODEC R64 `(_Z25selective_scan_bwd_kernelI32Selective_Scan_bwd_kernel_traitsILi128ELi16ELb0ELb0ELb1ELb0ELb0EfN3c107complexIfEEEEv12SSMParamsBwd) ;  /* 0xffff056040007950 */ /* 0x000fea0003c3ffff */
        .weak           $__internal_14_$__cuda_sm70_shflsync_up
        .type           $__internal_14_$__cuda_sm70_shflsync_up,@function
        .size           $__internal_14_$__cuda_sm70_shflsync_up,(.L_x_14449 - $__internal_14_$__cuda_sm70_shflsync_up)
$__internal_14_$__cuda_sm70_shflsync_up:
[----:B------:R-:W-:Y:S01]  /*faa0*/  MOV R65, 0x0 ;  /* 0x0000000000417802 */ /* 0x000fe20000000f00 */
[----:B------:R-:W-:Y:S04]  /*fab0*/  WARPSYNC R67 ;  /* 0x0000004300007348 */ /* 0x000fe80003800000 */
[----:B------:R0:W1:Y:S01]  /*fac0*/  SHFL.UP PT, R67, R70, R69, R68 ;  /* 0x0400004546437389 */ /* 0x00006200000e0044 */
[----:B------:R-:W-:Y:S05]  /*fad0*/  RET.REL.NODEC R64 `(_Z25selective_scan_bwd_kernelI32Selective_Scan_bwd_kernel_traitsILi128ELi16ELb0ELb0ELb1ELb0ELb0EfN3c107complexIfEEEEv12SSMParamsBwd) ;  /* 0xffff052040007950 */ /* 0x000fea0003c3ffff */
.L_x_454:
        /* <DEDUP_REMOVED lines=10> */
.L_x_14449:


//--------------------- .text._Z25selective_scan_bwd_kernelI32Selective_Scan_bwd_kernel_traitsILi128ELi16ELb0ELb0ELb1ELb0ELb1EfN3c107complexIfEEEEv12SSMParamsBwd --------------------------
	.section	.text._Z25selective_scan_bwd_kernelI32Selective_Scan_bwd_kernel_traitsILi128ELi16ELb0ELb0ELb1ELb0ELb1EfN3c107complexIfEEEEv12SSMParamsBwd,"ax",@progbits
	.sectioninfo	@"SHI_REGISTERS=255"
	.align	128
        .global         _Z25selective_scan_bwd_kernelI32Selective_Scan_bwd_kernel_traitsILi128ELi16ELb0ELb0ELb1ELb0ELb1EfN3c107complexIfEEEEv12SSMParamsBwd
        .type           _Z25selective_scan_bwd_kernelI32Selective_Scan_bwd_kernel_traitsILi128ELi16ELb0ELb0ELb1ELb0ELb1EfN3c107complexIfEEEEv12SSMParamsBwd,@function
        .size           _Z25selective_scan_bwd_kernelI32Selective_Scan_bwd_kernel_traitsILi128ELi16ELb0ELb0ELb1ELb0ELb1EfN3c107complexIfEEEEv12SSMParamsBwd,(.L_x_14452 - _Z25selective_scan_bwd_kernelI32Selective_Scan_bwd_kernel_traitsILi128ELi16ELb0ELb0ELb1ELb0ELb1EfN3c107complexIfEEEEv12SSMParamsBwd)
        .other          _Z25selective_scan_bwd_kernelI32Selective_Scan_bwd_kernel_traitsILi128ELi16ELb0ELb0ELb1ELb0ELb1EfN3c107complexIfEEEEv12SSMParamsBwd,@"STO_CUDA_ENTRY STV_DEFAULT"
_Z25selective_scan_bwd_kernelI32Selective_Scan_bwd_kernel_traitsILi128ELi16ELb0ELb0ELb1ELb0ELb1EfN3c107complexIfEEEEv12SSMParamsBwd:
.text._Z25selective_scan_bwd_kernelI32Selective_Scan_bwd_kernel_traitsILi128ELi16ELb0ELb0ELb1ELb0ELb1EfN3c107complexIfEEEEv12SSMParamsBwd:
        /* <DEDUP_REMOVED lines=24> */
[----:B------:R-:W-:Y:S01]  /*0180*/  ULDC.64 UR34, c[0x0][0x348] ;  /* 0x0000d20000227ab9 */ /* 0x000fe20000000a00 */
[----:B------:R-:W-:Y:S01]  /*0190*/  MOV R3, UR5 ;  /* 0x0000000500037c02 */ /* 0x000fe20008000f00 */
[----:B------:R-:W0:Y:S01]  /*01a0*/  R2UR UR27, R6 ;  /* 0x00000000061b73c2 */ /* 0x000e2200000e0000 */
[----:B------:R-:W-:Y:S01]  /*01b0*/  ULDC.64 UR4, c[0x0][0x260] ;  /* 0x0000980000047ab9 */ /* 0x000fe20000000a00 */
[----:B------:R-:W-:Y:S01]  /*01c0*/  MOV R5, UR7 ;  /* 0x0000000700057c02 */ /* 0x000fe20008000f00 */
[----:B------:R-:W-:-:S02]  /*01d0*/  ULDC.64 UR6, c[0x0][0x1d0] ;  /* 0x0000740000067ab9 */ /* 0x000fc40000000a00 */
[----:B------:R2:W3:Y:S01]  /*01e0*/  @P0 LDG.E R3, [R2.64] ;  /* 0x0000002002030981 */ /* 0x0004e2000c1e1900 */
[----:B------:R-:W-:Y:S02]  /*01f0*/  UMOV UR30, URZ ;  /* 0x0000003f001e7c82 */ /* 0x000fe40008000000 */
[----:B------:R-:W-:Y:S01]  /*0200*/  UMOV UR31, URZ ;  /* 0x0000003f001f7c82 */ /* 0x000fe20008000000 */
[----:B------:R-:W4:Y:S01]  /*0210*/  @P1 LDG.E R4, [R4.64] ;  /* 0x0000002004041981 */ /* 0x000f22000c1e1900 */
[----:B-1----:R-:W-:Y:S02]  /*0220*/  USHF.R.S32.HI UR13, URZ, 0x1f, UR12 ;  /* 0x0000001f3f0d7899 */ /* 0x002fe4000801140c */
[----:B------:R-:W-:Y:S01]  /*0230*/  UISETP.NE.U32.AND UP0, UPT, URZ, UR4, UPT ;  /* 0x000000043f00728c */ /* 0x000fe2000bf05070 */
[----:B------:R1:W-:Y:S01]  /*0240*/  STL [R1+0x4c], RZ ;  /* 0x00004cff01007387 */ /* 0x0003e20000100800 */
[----:B------:R-:W-:Y:S02]  /*0250*/  UIMAD UR4, UR13, UR6, URZ ;  /* 0x000000060d0472a4 */ /* 0x000fe4000f8e023f */
[----:B------:R-:W-:Y:S01]  /*0260*/  UIMAD.WIDE.U32 UR8, UR12, UR6, URZ ;  /* 0x000000060c0872a5 */ /* 0x000fe2000f8e003f */
[----:B------:R1:W-:Y:S01]  /*0270*/  STL [R1+0x48], RZ ;  /* 0x000048ff01007387 */ /* 0x0003e20000100800 */
[----:B------:R-:W-:-:S02]  /*0280*/  UIMAD UR4, UR12, UR7, UR4 ;  /* 0x000000070c0472a4 */ /* 0x000fc4000f8e0204 */
[----:B------:R-:W-:Y:S02]  /*0290*/  UISETP.NE.AND.EX UP0, UPT, URZ, UR5, UPT, UP0 ;  /* 0x000000053f00728c */ /* 0x000fe4000bf05300 */
[----:B------:R-:W-:Y:S01]  /*02a0*/  ULDC.64 UR6, c[0x0][0x1e0] ;  /* 0x0000780000067ab9 */ /* 0x000fe20000000a00 */
[----:B0-----:R-:W0:Y:S01]  /*02b0*/  I2F.RP R0, UR27 ;  /* 0x0000001b00007d06 */ /* 0x001e220008209400 */
[----:B------:R-:W-:Y:S02]  /*02c0*/  UIMAD UR5, UR13, UR6, URZ ;  /* 0x000000060d0572a4 */ /* 0x000fe4000f8e023f */
[----:B------:R-:W-:Y:S02]  /*02d0*/  UIMAD UR20, UR13, UR18, URZ ;  /* 0x000000120d1472a4 */ /* 0x000fe4000f8e023f */
[----:B------:R-:W-:Y:S02]  /*02e0*/  UIMAD UR22, UR12, UR7, UR5 ;  /* 0x000000070c1672a4 */ /* 0x000fe4000f8e0205 */
[----:B------:R-:W-:-:S02]  /*02f0*/  UIMAD UR20, UR12, UR19, UR20 ;  /* 0x000000130c1472a4 */ /* 0x000fc4000f8e0214 */
[----:B------:R-:W-:Y:S02]  /*0300*/  UIMAD UR19, UR13, UR24, URZ ;  /* 0x000000180d1372a4 */ /* 0x000fe4000f8e023f */
[----:B------:R-:W-:Y:S02]  /*0310*/  UIMAD.WIDE.U32 UR14, UR12, UR6, URZ ;  /* 0x000000060c0e72a5 */ /* 0x000fe4000f8e003f */
[----:B------:R-:W-:Y:S02]  /*0320*/  UIMAD.WIDE.U32 UR6, UR12, UR24, URZ ;  /* 0x000000180c0672a5 */ /* 0x000fe4000f8e003f */
[----:B------:R-:W-:Y:S01]  /*0330*/  UIMAD UR19, UR12, UR25, UR19 ;  /* 0x000000190c1372a4 */ /* 0x000fe2000f8e0213 */
[----:B0-----:R-:W2:Y:S01]  /*0340*/  MUFU.RCP R0, R0 ;  /* 0x0000000000007308 */ /* 0x001ea20000001000 */
[----:B------:R-:W-:Y:S02]  /*0350*/  UIMAD.WIDE.U32 UR16, UR12, UR18, URZ ;  /* 0x000000120c1072a5 */ /* 0x000fe4000f8e003f */
[----:B------:R-:W-:-:S02]  /*0360*/  ULDC.64 UR24, c[0x0][0x1d8] ;  /* 0x0000760000187ab9 */ /* 0x000fc40000000a00 */
[----:B------:R-:W-:Y:S02]  /*0370*/  UISETP.NE.U32.AND UP1, UPT, URZ, UR28, UPT ;  /* 0x0000001c3f00728c */ /* 0x000fe4000bf25070 */
[----:B------:R-:W-:Y:S02]  /*0380*/  UIMAD UR18, UR11, UR24, URZ ;  /* 0x000000180b1272a4 */ /* 0x000fe4000f8e023f */
[----:B------:R-:W-:Y:S02]  /*0390*/  UIADD3 UR9, UR9, UR4, URZ ;  /* 0x0000000409097290 */ /* 0x000fe4000fffe03f */
[----:B------:R-:W-:Y:S02]  /*03a0*/  UISETP.NE.AND.EX UP1, UPT, URZ, UR29, UPT, UP1 ;  /* 0x0000001d3f00728c */ /* 0x000fe4000bf25310 */
[----:B------:R-:W-:Y:S02]  /*03b0*/  UMOV UR4, URZ ;  /* 0x0000003f00047c82 */ /* 0x000fe40008000000 */
[----:B------:R-:W-:Y:S01]  /*03c0*/  UISETP.NE.U32.AND UP2, UPT, URZ, UR34, UPT ;  /* 0x000000223f00728c */ /* 0x000fe2000bf45070 */
[----:B--2---:R-:W-:Y:S01]  /*03d0*/  IADD3 R2, R0, 0xffffffe, RZ ;  /* 0x0ffffffe00027810 */ /* 0x004fe20007ffe0ff */
[----:B------:R-:W-:Y:S01]  /*03e0*/  UIMAD UR18, UR10, UR25, UR18 ;  /* 0x000000190a1272a4 */ /* 0x000fe2000f8e0212 */
[----:B------:R-:W-:Y:S01]  /*03f0*/  IABS R0, UR10 ;  /* 0x0000000a00007c13 */ /* 0x000fe20008000000 */
[----:B------:R-:W-:-:S02]  /*0400*/  UIMAD.WIDE.U32 UR8, UR10, UR24, UR8 ;  /* 0x000000180a0872a5 */ /* 0x000fc4000f8e0008 */
[----:B------:R-:W-:Y:S01]  /*0410*/  UIADD3 UR15, UR15, UR22, URZ ;  /* 0x000000160f0f7290 */ /* 0x000fe2000fffe03f */
[----:B------:R-:W0:Y:S01]  /*0420*/  F2I.FTZ.U32.TRUNC.NTZ R2, R2 ;  /* 0x0000000200027305 */ /* 0x000e22000021f000 */
[----:B------:R-:W2:Y:S01]  /*0430*/  R2UR UR21, R0 ;  /* 0x00000000001573c2 */ /* 0x000ea200000e0000 */
[----:B------:R-:W-:Y:S02]  /*0440*/  ULDC.64 UR24, c[0x0][0x1e8] ;  /* 0x00007a0000187ab9 */ /* 0x000fe40000000a00 */
[----:B------:R-:W-:Y:S02]  /*0450*/  UIMAD UR22, UR11, UR24, URZ ;  /* 0x000000180b1672a4 */ /* 0x000fe4000f8e023f */
[----:B------:R-:W-:Y:S02]  /*0460*/  UISETP.NE.AND.EX UP2, UPT, URZ, UR35, UPT, UP2 ;  /* 0x000000233f00728c */ /* 0x000fe4000bf45320 */
[----:B------:R-:W-:Y:S02]  /*0470*/  UIMAD UR26, UR10, UR25, UR22 ;  /* 0x000000190a1a72a4 */ /* 0x000fe4000f8e0216 */
[----:B------:R-:W-:-:S02]  /*0480*/  @UP1 ULEA UR30, UP3, UR10, UR28, 0x2 ;  /* 0x0000001c0a1e1291 */ /* 0x000fc4000f86103f */
[----:B------:R-:W-:Y:S02]  /*0490*/  ULDC.64 UR36, c[0x0][0x280] ;  /* 0x0000a00000247ab9 */ /* 0x000fe40000000a00 */
[----:B------:R-:W-:Y:S01]  /*04a0*/  @UP1 ULEA.HI.X UR31, UR10, UR29, UR11, 0x2, UP3 ;  /* 0x0000001d0a1f1291 */ /* 0x000fe200098f140b */
[----:B0-----:R-:W0:Y:S01]  /*04b0*/  R2UR UR5, R2 ;  /* 0x00000000020573c2 */ /* 0x001e2200000e0000 */
[----:B------:R-:W-:Y:S02]  /*04c0*/  UMOV UR28, URZ ;  /* 0x0000003f001c7c82 */ /* 0x000fe40008000000 */
[----:B------:R-:W-:Y:S02]  /*04d0*/  @UP2 ULEA UR28, UP1, UR10, UR34, 0x2 ;  /* 0x000000220a1c2291 */ /* 0x000fe4000f82103f */
[----:B------:R-:W-:Y:S02]  /*04e0*/  UMOV UR29, URZ ;  /* 0x0000003f001d7c82 */ /* 0x000fe40008000000 */
[----:B------:R-:W-:-:S02]  /*04f0*/  @UP2 ULEA.HI.X UR29, UR10, UR35, UR11, 0x2, UP1 ;  /* 0x000000230a1d2291 */ /* 0x000fc400088f140b */
[----:B------:R-:W-:Y:S02]  /*0500*/  ULDC UR25, c[0x0][0x174] ;  /* 0x00005d0000197ab9 */ /* 0x000fe40000000800 */
[----:B------:R-:W-:Y:S02]  /*0510*/  UIMAD.WIDE.U32 UR14, UR10, UR24, UR14 ;  /* 0x000000180a0e72a5 */ /* 0x000fe4000f8e000e */
[----:B------:R-:W-:Y:S02]  /*0520*/  ULDC UR35, c[0x0][0x178] ;  /* 0x00005e0000237ab9 */ /* 0x000fe40000000800 */
[----:B------:R-:W-:Y:S02]  /*0530*/  UIADD3 UR7, UR7, UR19, URZ ;  /* 0x0000001307077290 */ /* 0x000fe4000fffe03f */
[----:B------:R-:W-:Y:S02]  /*0540*/  ULDC.64 UR40, c[0x0][0x260] ;  /* 0x0000980000287ab9 */ /* 0x000fe40000000a00 */
[----:B0-----:R-:W-:-:S04]  /*0550*/  UIADD3 UR23, URZ, -UR5, URZ ;  /* 0x800000053f177290 */ /* 0x001fc8000fffe03f */
[----:B------:R-:W-:-:S04]  /*0560*/  UIMAD UR23, UR23, UR27, URZ ;  /* 0x0000001b171772a4 */ /* 0x000fc8000f8e023f */
[----:B------:R-:W-:Y:S02]  /*0570*/  UIMAD.WIDE.U32 UR4, UR5, UR23, UR4 ;  /* 0x00000017050472a5 */ /* 0x000fe4000f8e0004 */
[----:B------:R-:W-:Y:S02]  /*0580*/  ULEA UR23, UR25, 0xfffff800, 0xb ;  /* 0xfffff80019177891 */ /* 0x000fe4000f8e583f */
[----:B--2---:R-:W-:Y:S02]  /*0590*/  UIMAD.WIDE.U32 UR4, UR5, UR21, URZ ;  /* 0x00000015050472a5 */ /* 0x004fe4000f8e003f */
[----:B------:R-:W-:-:S05]  /*05a0*/  USHF.R.S32.HI UR24, URZ, 0x1f, UR23 ;  /* 0x0000001f3f187899 */ /* 0x000fca0008011417 */
[----:B------:R-:W-:Y:S02]  /*05b0*/  UMOV UR22, UR5 ;  /* 0x0000000500167c82 */ /* 0x000fe40008000000 */
[----:B------:R-:W-:Y:S02]  /*05c0*/  UIADD3 UR4, -UR22, URZ, URZ ;  /* 0x0000003f16047290 */ /* 0x000fe4000fffe13f */
[----:B------:R-:W-:Y:S02]  /*05d0*/  UIADD3 UR5, UR17, UR20, URZ ;  /* 0x0000001411057290 */ /* 0x000fe4000fffe03f */
[----:B------:R-:W-:Y:S02]  /*05e0*/  UIMAD UR21, UR27, UR4, UR21 ;  /* 0x000000041b1572a4 */ /* 0x000fe4000f8e0215 */
[----:B------:R-:W-:Y:S02]  /*05f0*/  UIMAD UR4, UR11, UR36, URZ ;  /* 0x000000240b0472a4 */ /* 0x000fe4000f8e023f */
[----:B------:R-:W-:-:S02]  /*0600*/  UISETP.GT.U32.AND UP1, UPT, UR27, UR21, UPT ;  /* 0x000000151b00728c */ /* 0x000fc4000bf24070 */
[----:B------:R-:W-:Y:S02]  /*0610*/  UIMAD UR34, UR10, UR37, UR4 ;  /* 0x000000250a2272a4 */ /* 0x000fe4000f8e0204 */
[----:B------:R-:W-:Y:S02]  /*0620*/  UIADD3 UR17, UP2, UR23, UR8, URZ ;  /* 0x0000000817117290 */ /* 0x000fe4000ff5e03f */
[----:B------:R-:W-:Y:S02]  /*0630*/  UMOV UR4, UR16 ;  /* 0x0000001000047c82 */ /* 0x000fe40008000000 */
[----:B------:R-:W-:Y:S02]  /*0640*/  UIMAD.WIDE.U32 UR4, UR10, UR36, UR4 ;  /* 0x000000240a0472a5 */ /* 0x000fe4000f8e0004 */
[----:B------:R-:W-:Y:S02]  /*0650*/  UIADD3.X UR18, UR24, UR9, UR18, UP2, !UPT ;  /* 0x0000000918127290 */ /* 0x000fe400097fe412 */
[----:B------:R-:W-:-:S02]  /*0660*/  @!UP1 UIADD3 UR21, UR21, -UR27, URZ ;  /* 0x8000001b15159290 */ /* 0x000fc4000fffe03f */
[----:B------:R-:W-:Y:S02]  /*0670*/  ULDC.64 UR36, c[0x0][0x240] ;  /* 0x0000900000247ab9 */ /* 0x000fe40000000a00 */
[----:B------:R-:W-:Y:S02]  /*0680*/  UISETP.GE.U32.AND UP2, UPT, UR21, UR27, UPT ;  /* 0x0000001b1500728c */ /* 0x000fe4000bf46070 */
[----:B------:R-:W-:Y:S02]  /*0690*/  ULEA UR16, UP3, UR17, UR36, 0x2 ;  /* 0x0000002411107291 */ /* 0x000fe4000f86103f */
[----:B------:R-:W-:Y:S02]  /*06a0*/  ULOP3.LUT UR8, UR10, UR35, URZ, 0x3c, !UPT ;  /* 0x000000230a087292 */ /* 0x000fe4000f8e3c3f */
[----:B------:R-:W-:Y:S02]  /*06b0*/  ULEA.HI.X UR17, UR17, UR37, UR18, 0x2, UP3 ;  /* 0x0000002511117291 */ /* 0x000fe400098f1412 */
[----:B------:R-:W-:-:S02]  /*06c0*/  UISETP.GE.AND UP3, UPT, UR8, URZ, UPT ;  /* 0x0000003f0800728c */ /* 0x000fc4000bf66270 */
[----:B------:R-:W-:Y:S02]  /*06d0*/  UIADD3 UR8, UP4, UR23, UR14, URZ ;  /* 0x0000000e17087290 */ /* 0x000fe4000ff9e03f */
[----:B------:R-:W-:Y:S02]  /*06e0*/  @!UP1 UIADD3 UR22, UR22, 0x1, URZ ;  /* 0x0000000116169890 */ /* 0x000fe4000fffe03f */
[----:B------:R-:W-:Y:S02]  /*06f0*/  UISETP.NE.AND UP1, UPT, URZ, UR35, UPT ;  /* 0x000000233f00728c */ /* 0x000fe4000bf25270 */
[----:B------:R-:W-:Y:S02]  /*0700*/  ULDC.64 UR20, c[0x0][0x248] ;  /* 0x0000920000147ab9 */ /* 0x000fe40000000a00 */
[----:B------:R-:W-:Y:S02]  /*0710*/  UIADD3.X UR14, UR24, UR15, UR26, UP4, !UPT ;  /* 0x0000000f180e7290 */ /* 0x000fe4000a7fe41a */
[----:B------:R-:W-:-:S02]  /*0720*/  @UP2 UIADD3 UR22, UR22, 0x1, URZ ;  /* 0x0000000116162890 */ /* 0x000fc4000fffe03f */
[----:B------:R-:W-:Y:S02]  /*0730*/  ULEA UR18, UP4, UR8, UR20, 0x2 ;  /* 0x0000001408127291 */ /* 0x000fe4000f88103f */
[----:B------:R-:W-:Y:S02]  /*0740*/  UIADD3 UR23, UP2, UR23, UR4, URZ ;  /* 0x0000000417177290 */ /* 0x000fe4000ff5e03f */
[----:B------:R-:W-:Y:S02]  /*0750*/  ULEA.HI.X UR8, UR8, UR21, UR14, 0x2, UP4 ;  /* 0x0000001508087291 */ /* 0x000fe4000a0f140e */
[----:B------:R-:W-:Y:S02]  /*0760*/  UIADD3.X UR4, UR24, UR5, UR34, UP2, !UPT ;  /* 0x0000000518047290 */ /* 0x000fe400097fe422 */
[----:B------:R-:W-:Y:S02]  /*0770*/  UMOV UR14, UR22 ;  /* 0x00000016000e7c82 */ /* 0x000fe40008000000 */
[----:B------:R-:W-:-:S02]  /*0780*/  @!UP3 UIADD3 UR14, -UR14, URZ, URZ ;  /* 0x0000003f0e0eb290 */ /* 0x000fc4000fffe13f */
[----:B------:R-:W-:Y:S02]  /*0790*/  @!UP1 ULOP3.LUT UR14, URZ, UR35, URZ, 0x33, !UPT ;  /* 0x000000233f0e9292 */ /* 0x000fe4000f8e333f */
[----:B------:R-:W-:Y:S02]  /*07a0*/  ULDC.64 UR20, c[0x0][0x308] ;  /* 0x0000c20000147ab9 */ /* 0x000fe40000000a00 */
[----:B------:R-:W-:Y:S02]  /*07b0*/  USHF.R.S32.HI UR15, URZ, 0x1f, UR14 ;  /* 0x0000001f3f0f7899 */ /* 0x000fe4000801140e */
[----:B------:R-:W-:Y:S02]  /*07c0*/  ULEA UR20, UP1, UR23, UR20, 0x2 ;  /* 0x0000001417147291 */ /* 0x000fe4000f82103f */
[----:B------:R-:W-:Y:S02]  /*07d0*/  ULDC.64 UR26, c[0x0][0x1c8] ;  /* 0x00007200001a7ab9 */ /* 0x000fe40000000a00 */
[----:B------:R-:W-:-:S02]  /*07e0*/  UIMAD UR5, UR15, UR26, URZ ;  /* 0x0000001a0f0572a4 */ /* 0x000fc4000f8e023f */
[----:B------:R-:W-:Y:S02]  /*07f0*/  ULEA.HI.X UR21, UR23, UR21, UR4, 0x2, UP1 ;  /* 0x0000001517157291 */ /* 0x000fe400088f1404 */
[----:B------:R-:W-:Y:S02]  /*0800*/  UIMAD.WIDE.U32 UR22, UR14, UR26, UR6 ;  /* 0x0000001a0e1672a5 */ /* 0x000fe4000f8e0006 */
[----:B------:R-:W-:Y:S02]  /*0810*/  ULEA UR9, UR25, 0xfffff000, 0xc ;  /* 0xfffff00019097891 */ /* 0x000fe4000f8e603f */
[----:B------:R-:W-:Y:S02]  /*0820*/  UIMAD UR24, UR14, UR27, UR5 ;  /* 0x0000001b0e1872a4 */ /* 0x000fe4000f8e0205 */
[----:B------:R-:W-:Y:S02]  /*0830*/  UIADD3 UR19, UP1, UR9, UR22, URZ ;  /* 0x0000001609137290 */ /* 0x000fe4000ff3e03f */
[----:B------:R-:W-:-:S02]  /*0840*/  UIADD3 UR23, UR23, UR24, URZ ;  /* 0x0000001817177290 */ /* 0x000fc4000fffe03f */
[----:B------:R-:W-:Y:S02]  /*0850*/  ULDC.64 UR6, c[0x0][0x230] ;  /* 0x00008c0000067ab9 */ /* 0x000fe40000000a00 */
[----:B------:R-:W-:Y:S02]  /*0860*/  ULDC UR26, c[0x0][0x164] ;  /* 0x00005900001a7ab9 */ /* 0x000fe40000000800 */
[----:B------:R-:W-:Y:S02]  /*0870*/  ULEA UR22, UP2, UR19, UR6, 0x2 ;  /* 0x0000000613167291 */ /* 0x000fe4000f84103f */
[----:B------:R-:W-:Y:S02]  /*0880*/  ULEA.HI.X.SX32 UR23, UR9, UR23, 0x1, UP1 ;  /* 0x0000001709177291 */ /* 0x000fe400088f0e3f */
[----:B------:R-:W-:Y:S02]  /*0890*/  @UP0 UIMAD UR6, UR12, UR26, UR10 ;  /* 0x0000001a0c0602a4 */ /* 0x000fe4000f8e020a */
[----:B------:R-:W-:-:S02]  /*08a0*/  UISETP.GE.AND UP1, UPT, UR25, 0x1, UPT ;  /* 0x000000011900788c */ /* 0x000fc4000bf26270 */
[----:B------:R-:W-:Y:S02]  /*08b0*/  UMOV UR4, URZ ;  /* 0x0000003f00047c82 */ /* 0x000fe40008000000 */
[----:B------:R-:W-:Y:S02]  /*08c0*/  @UP0 UIMAD UR6, UR6, UR25, URZ ;  /* 0x00000019060602a4 */ /* 0x000fe4000f8e023f */
[----:B------:R-:W-:Y:S02]  /*08d0*/  ULEA.HI.X UR23, UR19, UR7, UR23, 0x2, UP2 ;  /* 0x0000000713177291 */ /* 0x000fe400090f1417 */
[----:B------:R-:W-:Y:S02]  /*08e0*/  UMOV UR5, URZ ;  /* 0x0000003f00057c82 */ /* 0x000fe40008000000 */
[----:B------:R-:W-:Y:S02]  /*08f0*/  ULDC UR7, c[0x0][0x16c] ;  /* 0x00005b0000077ab9 */ /* 0x000fe40000000800 */
[----:B------:R-:W-:-:S03]  /*0900*/  @UP0 UIMAD UR6, UR6, UR7, URZ ;  /* 0x00000007060602a4 */ /* 0x000fc6000f8e023f */
[----:B------:R-:W-:Y:S02]  /*0910*/  @UP0 UMOV UR7, 0x10 ;  /* 0x0000001000070882 */ /* 0x000fe40000000000 */
[----:B------:R-:W-:-:S07]  /*0920*/  @UP0 UIMAD.WIDE UR40, UR6, UR7, UR40 ;  /* 0x00000007062802a5 */ /* 0x000fce000f8e0228 */
[----:B------:R-:W-:Y:S02]  /*0930*/  @!UP0 UMOV UR40, URZ ;  /* 0x0000003f00288c82 */ /* 0x000fe40008000000 */
[----:B------:R-:W-:Y:S01]  /*0940*/  @!UP0 UMOV UR41, URZ ;  /* 0x0000003f00298c82 */ /* 0x000fe20008000000 */
[----:B---3--:R1:W0:Y:S01]  /*0950*/  @P0 R2UR UR4, R3 ;  /* 0x00000000030403c2 */ /* 0x00822200000e0000 */
[----:B------:R-:W-:-:S07]  /*0960*/  PLOP3.LUT P0, PT, PT, PT, UP1, 0x80, 0x0 ;  /* 0x000000000000781c */ /* 0x000fce0003f0f018 */
[----:B----4-:R1:W2:Y:S06]  /*0970*/  @P1 R2UR UR5, R4 ;  /* 0x00000000040513c2 */ /* 0x0102ac00000e0000 */
[----:B------:R-:W-:Y:S05]  /*0980*/  @!P0 BRA `(.L_x_455) ;  /* 0x0000f13000008947 */ /* 0x000fea0003800000 */
[----:B------:R-:W3:Y:S01]  /*0990*/  S2R R150, SR_TID.X ;  /* 0x0000000000967919 */ /* 0x000ee20000002100 */
[----:B------:R-:W-:Y:S02]  /*09a0*/  UMOV UR19, UR8 ;  /* 0x0000000800137c82 */ /* 0x000fe40008000000 */
[----:B------:R-:W-:Y:S01]  /*09b0*/  UMOV UR6, URZ ;  /* 0x0000003f00067c82 */ /* 0x000fe20008000000 */
[----:B------:R4:W-:Y:S04]  /*09c0*/  STL [R1+0x48], RZ ;  /* 0x000048ff01007387 */ /* 0x0009e80000100800 */
[----:B------:R-:W1:Y:S04]  /*09d0*/  S2R R149, SR_LANEID ;  /* 0x0000000000957919 */ /* 0x000e680000000000 */
[----:B------:R4:W-:Y:S01]  /*09e0*/  STL [R1+0x4c], RZ ;  /* 0x00004cff01007387 */ /* 0x0009e20000100800 */
[----:B---3--:R-:W-:-:S02]  /*09f0*/  SHF.L.U32 R0, R150, 0x4, RZ ;  /* 0x0000000496007819 */ /* 0x008fc400000006ff */
[--C-:B------:R-:W-:Y:S02]  /*0a00*/  SHF.R.S32.HI R5, RZ, 0x1f, R150.reuse ;  /* 0x0000001fff057819 */ /* 0x100fe40000011496 */
[----:B-1----:R-:W-:Y:S02]  /*0a10*/  LOP3.LUT R3, R0, 0xfffffe00, RZ, 0xc0, !PT ;  /* 0xfffffe0000037812 */ /* 0x002fe400078ec0ff */
[----:B------:R-:W-:Y:S02]  /*0a20*/  LEA.HI R5, R5, R150, RZ, 0x5 ;  /* 0x0000009605057211 */ /* 0x000fe400078f28ff */
[----:B------:R-:W-:Y:S02]  /*0a30*/  LOP3.LUT R148, R3, 0x1f, R150, 0xf8, !PT ;  /* 0x0000001f03947812 */ /* 0x000fe400078ef896 */
[----:B------:R-:W-:Y:S02]  /*0a40*/  SHF.R.S32.HI R252, RZ, 0x5, R5 ;  /* 0x00000005fffc7819 */ /* 0x000fe40000011405 */
[----:B----4-:R-:W-:-:S02]  /*0a50*/  SHF.R.S32.HI R0, RZ, 0x1f, R148 ;  /* 0x0000001fff007819 */ /* 0x010fc40000011494 */
.L_x_567:
[----:B------:R-:W-:Y:S01]  /*0a60*/  ULDC UR24, c[0x0][0x174] ;  /* 0x00005d0000187ab9 */ /* 0x000fe20000000800 */
[----:B------:R-:W-:Y:S01]  /*0a70*/  BAR.SYNC.DEFER_BLOCKING 0x0 ;  /* 0x0000000000007b1d */ /* 0x000fe20000010000 */
[----:B------:R-:W-:Y:S01]  /*0a80*/  UIADD3 UR24, -UR6, UR24, URZ ;  /* 0x0000001806187290 */ /* 0x000fe2000fffe13f */
[C---:B------:R-:W-:Y:S01]  /*0a90*/  LOP3.LUT R30, R148.reuse, 0x20, RZ, 0xfc, !PT ;  /* 0x00000020941e7812 */ /* 0x040fe200078efcff */
[----:B------:R-:W-:Y:S01]  /*0aa0*/  HFMA2.MMA R7, -RZ, RZ, 0, 0 ;  /* 0x00000000ff077435 */ /* 0x000fe200000001ff */
[C---:B------:R-:W-:Y:S01]  /*0ab0*/  LEA R2, P3, R148.reuse, UR16, 0x2 ;  /* 0x0000001094027c11 */ /* 0x040fe2000f8610ff */
[----:B------:R-:W-:Y:S01]  /*0ac0*/  ULEA UR25, UR24, 0xfffff800, 0xb ;  /* 0xfffff80018197891 */ /* 0x000fe2000f8e583f */
[----:B------:R-:W-:Y:S01]  /*0ad0*/  SHF.R.S32.HI R91, RZ, 0x1f, R148 ;  /* 0x0000001fff5b7819 */ /* 0x000fe20000011494 */
[----:B------:R-:W-:Y:S01]  /*0ae0*/  ULDC UR7, c[0x0][0x168] ;  /* 0x00005a0000077ab9 */ /* 0x000fe20000000800 */
[C---:B------:R-:W-:Y:S01]  /*0af0*/  LOP3.LUT R32, R148.reuse, 0x40, RZ, 0xfc, !PT ;  /* 0x0000004094207812 */ /* 0x040fe200078efcff */
[----:B------:R-:W-:Y:S01]  /*0b00*/  UIADD3 UR7, -UR25, UR7, URZ ;  /* 0x0000000719077290 */ /* 0x000fe2000fffe13f */
[C---:B------:R-:W-:Y:S01]  /*0b10*/  LOP3.LUT R0, R148.reuse, 0x60, RZ, 0xfc, !PT ;  /* 0x0000006094007812 */ /* 0x040fe200078efcff */
[----:B------:R-:W-:Y:S01]  /*0b20*/  CS2R R4, SRZ ;  /* 0x0000000000047805 */ /* 0x000fe2000001ff00 */
[C---:B------:R-:W-:Y:S01]  /*0b30*/  LOP3.LUT R6, R148.reuse, 0x80, RZ, 0xfc, !PT ;  /* 0x0000008094067812 */ /* 0x040fe200078efcff */
[----:B------:R-:W-:Y:S01]  /*0b40*/  HFMA2.MMA R9, -RZ, RZ, 0, 0 ;  /* 0x00000000ff097435 */ /* 0x000fe200000001ff */
[C---:B------:R-:W-:Y:S01]  /*0b50*/  LOP3.LUT R8, R148.reuse, 0xa0, RZ, 0xfc, !PT ;  /* 0x000000a094087812 */ /* 0x040fe200078efcff */
[----:B------:R-:W-:Y:S01]  /*0b60*/  HFMA2.MMA R13, -RZ, RZ, 0, 0 ;  /* 0x00000000ff0d7435 */ /* 0x000fe200000001ff */
[----:B------:R-:W-:Y:S01]  /*0b70*/  MOV R23, UR7 ;  /* 0x0000000700177c02 */ /* 0x000fe20008000f00 */
[----:B------:R-:W-:Y:S01]  /*0b80*/  HFMA2.MMA R17, -RZ, RZ, 0, 0 ;  /* 0x00000000ff117435 */ /* 0x000fe200000001ff */
[C---:B------:R-:W-:Y:S01]  /*0b90*/  LEA.HI.X R3, R148.reuse, UR17, R91, 0x2, P3 ;  /* 0x0000001194037c11 */ /* 0x040fe200098f145b */
[----:B------:R-:W-:Y:S01]  /*0ba0*/  HFMA2.MMA R21, -RZ, RZ, 0, 0 ;  /* 0x00000000ff157435 */ /* 0x000fe200000001ff */
[----:B------:R-:W-:-:S02]  /*0bb0*/  ISETP.GE.AND P2, PT, R148, R23, PT ;  /* 0x000000179400720c */ /* 0x000fc40003f46270 */
[C---:B------:R-:W-:Y:S02]  /*0bc0*/  LOP3.LUT R10, R148.reuse, 0xc0, RZ, 0xfc, !PT ;  /* 0x000000c0940a7812 */ /* 0x040fe400078efcff */
[C---:B------:R-:W-:Y:S02]  /*0bd0*/  LOP3.LUT R12, R148.reuse, 0xe0, RZ, 0xfc, !PT ;  /* 0x000000e0940c7812 */ /* 0x040fe400078efcff */
[C---:B------:R-:W-:Y:S02]  /*0be0*/  LOP3.LUT R14, R148.reuse, 0x100, RZ, 0xfc, !PT ;  /* 0x00000100940e7812 */ /* 0x040fe400078efcff */
[----:B------:R-:W-:Y:S02]  /*0bf0*/  MOV R11, RZ ;  /* 0x000000ff000b7202 */ /* 0x000fe40000000f00 */
[----:B------:R-:W-:Y:S02]  /*0c00*/  MOV R15, RZ ;  /* 0x000000ff000f7202 */ /* 0x000fe40000000f00 */
[----:B------:R-:W-:Y:S01]  /*0c10*/  LOP3.LUT R16, R148, 0x120, RZ, 0xfc, !PT ;  /* 0x0000012094107812 */ /* 0x000fe200078efcff */
[----:B------:R1:W3:Y:S01]  /*0c20*/  @!P2 LDG.E R4, [R2.64] ;  /* 0x000000200204a981 */ /* 0x0002e2000c1e1900 */
[----:B------:R-:W-:-:S02]  /*0c30*/  ISETP.GE.AND P1, PT, R30, R23, PT ;  /* 0x000000171e00720c */ /* 0x000fc40003f26270 */
[C---:B------:R-:W-:Y:S02]  /*0c40*/  LOP3.LUT R18, R148.reuse, 0x140, RZ, 0xfc, !PT ;  /* 0x0000014094127812 */ /* 0x040fe400078efcff */
[----:B------:R-:W-:Y:S02]  /*0c50*/  MOV R19, RZ ;  /* 0x000000ff00137202 */ /* 0x000fe40000000f00 */
[C---:B------:R-:W-:Y:S02]  /*0c60*/  LOP3.LUT R20, R148.reuse, 0x160, RZ, 0xfc, !PT ;  /* 0x0000016094147812 */ /* 0x040fe400078efcff */
[C---:B------:R-:W-:Y:S02]  /*0c70*/  LOP3.LUT R22, R148.reuse, 0x180, RZ, 0xfc, !PT ;  /* 0x0000018094167812 */ /* 0x040fe400078efcff */
[C---:B------:R-:W-:Y:S02]  /*0c80*/  LOP3.LUT R24, R148.reuse, 0x1a0, RZ, 0xfc, !PT ;  /* 0x000001a094187812 */ /* 0x040fe400078efcff */
[----:B------:R-:W-:Y:S01]  /*0c90*/  LOP3.LUT R26, R148, 0x1c0, RZ, 0xfc, !PT ;  /* 0x000001c0941a7812 */ /* 0x000fe200078efcff */
[----:B------:R1:W4:Y:S01]  /*0ca0*/  @!P1 LDG.E R7, [R2.64+0x80] ;  /* 0x0000802002079981 */ /* 0x000322000c1e1900 */
[----:B------:R-:W-:-:S02]  /*0cb0*/  ISETP.GE.AND P0, PT, R32, R23, PT ;  /* 0x000000172000720c */ /* 0x000fc40003f06270 */
[----:B------:R-:W-:Y:S01]  /*0cc0*/  LOP3.LUT R28, R148, 0x1e0, RZ, 0xfc, !PT ;  /* 0x000001e0941c7812 */ /* 0x000fe200078efcff */
[----:B------:R-:W-:Y:S01]  /*0cd0*/  HFMA2.MMA R27, -RZ, RZ, 0, 0 ;  /* 0x00000000ff1b7435 */ /* 0x000fe200000001ff */
[-C--:B------:R-:W-:Y:S01]  /*0ce0*/  ISETP.GE.AND P4, PT, R0, R23.reuse, PT ;  /* 0x000000170000720c */ /* 0x080fe20003f86270 */
[----:B------:R-:W-:Y:S01]  /*0cf0*/  HFMA2.MMA R31, -RZ, RZ, 0, 0 ;  /* 0x00000000ff1f7435 */ /* 0x000fe200000001ff */
[-C--:B------:R-:W-:Y:S01]  /*0d00*/  ISETP.GE.AND P6, PT, R6, R23.reuse, PT ;  /* 0x000000170600720c */ /* 0x080fe20003fc6270 */
[----:B------:R-:W-:Y:S01]  /*0d10*/  ULDC.64 UR8, c[0x0][0x1f0] ;  /* 0x00007c0000087ab9 */ /* 0x000fe20000000a00 */
[-C--:B------:R-:W-:Y:S01]  /*0d20*/  ISETP.GE.AND P5, PT, R8, R23.reuse, PT ;  /* 0x000000170800720c */ /* 0x080fe20003fa6270 */
[----:B------:R-:W-:Y:S01]  /*0d30*/  ULDC.64 UR26, c[0x0][0x200] ;  /* 0x00008000001a7ab9 */ /* 0x000fe20000000a00 */
[-C--:B------:R-:W-:Y:S01]  /*0d40*/  ISETP.GE.AND P3, PT, R10, R23.reuse, PT ;  /* 0x000000170a00720c */ /* 0x080fe20003f66270 */
[----:B------:R-:W-:Y:S01]  /*0d50*/  ULDC.64 UR36, c[0x0][0x1f8] ;  /* 0x00007e0000247ab9 */ /* 0x000fe20000000a00 */
[-C--:B------:R-:W-:Y:S01]  /*0d60*/  ISETP.GE.AND P2, PT, R12, R23.reuse, PT ;  /* 0x000000170c00720c */ /* 0x080fe20003f46270 */
[----:B------:R1:W5:Y:S01]  /*0d70*/  @!P0 LDG.E R5, [R2.64+0x100] ;  /* 0x0001002002058981 */ /* 0x000362000c1e1900 */
[----:B------:R-:W-:-:S02]  /*0d80*/  ISETP.GE.AND P1, PT, R14, R23, PT ;  /* 0x000000170e00720c */ /* 0x000fc40003f26270 */
[-C--:B------:R-:W-:Y:S01]  /*0d90*/  ISETP.GE.AND P0, PT, R16, R23.reuse, PT ;  /* 0x000000171000720c */ /* 0x080fe20003f06270 */
[----:B--2---:R1:W2:Y:S01]  /*0da0*/  @!P4 LDG.E R11, [R2.64+0x180] ;  /* 0x00018020020bc981 */ /* 0x0042a2000c1e1900 */
[-C--:B------:R-:W-:Y:S02]  /*0db0*/  ISETP.GE.AND P4, PT, R18, R23.reuse, PT ;  /* 0x000000171200720c */ /* 0x080fe40003f86270 */
[----:B------:R-:W-:Y:S01]  /*0dc0*/  MOV R25, RZ ;  /* 0x000000ff00197202 */ /* 0x000fe20000000f00 */
[----:B------:R1:W2:Y:S01]  /*0dd0*/  @!P6 LDG.E R9, [R2.64+0x200] ;  /* 0x000200200209e981 */ /* 0x0002a2000c1e1900 */
[----:B------:R-:W-:-:S03]  /*0de0*/  ISETP.GE.AND P6, PT, R20, R23, PT ;  /* 0x000000171400720c */ /* 0x000fc60003fc6270 */
[----:B------:R1:W2:Y:S01]  /*0df0*/  @!P5 LDG.E R15, [R2.64+0x280] ;  /* 0x00028020020fd981 */ /* 0x0002a2000c1e1900 */
[----:B------:R-:W-:-:S03]  /*0e00*/  ISETP.GE.AND P5, PT, R22, R23, PT ;  /* 0x000000171600720c */ /* 0x000fc60003fa6270 */
[----:B------:R1:W2:Y:S01]  /*0e10*/  @!P3 LDG.E R13, [R2.64+0x300] ;  /* 0x00030020020db981 */ /* 0x0002a2000c1e1900 */
[----:B------:R-:W-:-:S03]  /*0e20*/  ISETP.GE.AND P3, PT, R24, R23, PT ;  /* 0x000000171800720c */ /* 0x000fc60003f66270 */
[----:B------:R1:W2:Y:S01]  /*0e30*/  @!P2 LDG.E R19, [R2.64+0x380] ;  /* 0x000380200213a981 */ /* 0x0002a2000c1e1900 */
[----:B------:R-:W-:-:S03]  /*0e40*/  ISETP.GE.AND P2, PT, R26, R23, PT ;  /* 0x000000171a00720c */ /* 0x000fc60003f46270 */
[----:B------:R1:W2:Y:S01]  /*0e50*/  @!P1 LDG.E R17, [R2.64+0x400] ;  /* 0x0004002002119981 */ /* 0x0002a2000c1e1900 */
[----:B------:R-:W-:Y:S02]  /*0e60*/  ISETP.GE.AND P1, PT, R28, R23, PT ;  /* 0x000000171c00720c */ /* 0x000fe40003f26270 */
[----:B------:R-:W-:Y:S01]  /*0e70*/  MOV R29, RZ ;  /* 0x000000ff001d7202 */ /* 0x000fe20000000f00 */
[----:B------:R1:W2:Y:S01]  /*0e80*/  @!P0 LDG.E R25, [R2.64+0x480] ;  /* 0x0004802002198981 */ /* 0x0002a2000c1e1900 */
[----:B------:R-:W-:Y:S02]  /*0e90*/  MOV R33, RZ ;  /* 0x000000ff00217202 */ /* 0x000fe40000000f00 */
[----:B------:R-:W-:Y:S01]  /*0ea0*/  MOV R34, RZ ;  /* 0x000000ff00227202 */ /* 0x000fe20000000f00 */
        /* <DEDUP_REMOVED lines=18> */
[C---:B-1----:R-:W-:Y:S02]  /*0fd0*/  IADD3 R2, R35.reuse, 0xe0, RZ ;  /* 0x000000e023027810 */ /* 0x042fe40007ffe0ff */
        /* <DEDUP_REMOVED lines=24> */
[-C--:B------:R-:W-:Y:S02]  /*1160*/  ISETP.GE.AND P2, PT, R148, R23.reuse, PT ;  /* 0x000000179400720c */ /* 0x080fe40003f46270 */
[----:B------:R-:W-:-:S02]  /*1170*/  ISETP.GE.AND P1, PT, R30, R23, PT ;  /* 0x000000171e00720c */ /* 0x000fc40003f26270 */
[----:B------:R-:W-:Y:S02]  /*1180*/  SHF.L.U64.HI R37, R148, 0x2, R91 ;  /* 0x0000000294257819 */ /* 0x000fe4000001025b */
[----:B------:R-:W-:Y:S02]  /*1190*/  IADD3 R2, P0, R39, UR18, RZ ;  /* 0x0000001227027c10 */ /* 0x000fe4000ff1e0ff */
[-C--:B------:R-:W-:Y:S02]  /*11a0*/  ISETP.GE.AND P4, PT, R0, R23.reuse, PT ;  /* 0x000000170000720c */ /* 0x080fe40003f86270 */
[----:B------:R-:W-:Y:S02]  /*11b0*/  IADD3.X R3, R37, UR19, RZ, P0, !PT ;  /* 0x0000001325037c10 */ /* 0x000fe400087fe4ff */
[-C--:B------:R-:W-:Y:S02]  /*11c0*/  ISETP.GE.AND P0, PT, R32, R23.reuse, PT ;  /* 0x000000172000720c */ /* 0x080fe40003f06270 */
[----:B------:R-:W-:-:S02]  /*11d0*/  ISETP.GE.AND P6, PT, R6, R23, PT ;  /* 0x000000170600720c */ /* 0x000fc40003fc6270 */
[-C--:B------:R-:W-:Y:S02]  /*11e0*/  ISETP.GE.AND P5, PT, R8, R23.reuse, PT ;  /* 0x000000170800720c */ /* 0x080fe40003fa6270 */
[----:B------:R-:W-:Y:S01]  /*11f0*/  ISETP.GE.AND P3, PT, R10, R23, PT ;  /* 0x000000170a00720c */ /* 0x000fe20003f66270 */
[----:B---3--:R-:W-:Y:S04]  /*1200*/  STS [R118.X4], R4 ;  /* 0x0000000476007388 */ /* 0x008fe80000004800 */
[----:B----4-:R1:W-:Y:S04]  /*1210*/  STS [R117.X4+0x80], R7 ;  /* 0x0000800775007388 */ /* 0x0103e80000004800 */
[----:B-----5:R3:W-:Y:S04]  /*1220*/  STS [R116.X4+0x100], R5 ;  /* 0x0001000574007388 */ /* 0x0207e80000004800 */
[----:B--2---:R-:W-:Y:S04]  /*1230*/  STS [R115.X4+0x180], R11 ;  /* 0x0001800b73007388 */ /* 0x004fe80000004800 */
        /* <DEDUP_REMOVED lines=31> */
[----:B---3--:R-:W-:Y:S01]  /*1430*/  CS2R R4, SRZ ;  /* 0x0000000000047805 */ /* 0x008fe2000001ff00 */
[----:B--2---:R-:W-:Y:S01]  /*1440*/  HFMA2.MMA R9, -RZ, RZ, 0, 0 ;  /* 0x00000000ff097435 */ /* 0x004fe200000001ff */
[----:B------:R-:W-:Y:S01]  /*1450*/  MOV R11, RZ ;  /* 0x000000ff000b7202 */ /* 0x000fe20000000f00 */
[----:B----4-:R-:W-:Y:S01]  /*1460*/  HFMA2.MMA R13, -RZ, RZ, 0, 0 ;  /* 0x00000000ff0d7435 */ /* 0x010fe200000001ff */
[----:B------:R-:W-:Y:S01]  /*1470*/  MOV R15, RZ ;  /* 0x000000ff000f7202 */ /* 0x000fe20000000f00 */
[----:B-----5:R-:W-:Y:S01]  /*1480*/  HFMA2.MMA R17, -RZ, RZ, 0, 0 ;  /* 0x00000000ff117435 */ /* 0x020fe200000001ff */
[----:B------:R-:W-:Y:S01]  /*1490*/  MOV R19, RZ ;  /* 0x000000ff00137202 */ /* 0x000fe20000000f00 */
[----:B0-----:R-:W-:Y:S01]  /*14a0*/  HFMA2.MMA R21, -RZ, RZ, 0, 0 ;  /* 0x00000000ff157435 */ /* 0x001fe200000001ff */
        /* <DEDUP_REMOVED lines=18> */
[----:B------:R-:W-:Y:S01]  /*15d0*/  ISETP.GE.AND P1, PT, R28, R23, PT ;  /* 0x000000171c00720c */ /* 0x000fe20003f26270 */
[----:B------:R-:W-:Y:S01]  /*15e0*/  HFMA2.MMA R31, -RZ, RZ, 0, 0 ;  /* 0x00000000ff1f7435 */ /* 0x000fe200000001ff */
[----:B------:R-:W-:Y:S01]  /*15f0*/  MOV R25, RZ ;  /* 0x000000ff00197202 */ /* 0x000fe20000000f00 */
[----:B------:R0:W5:Y:S01]  /*1600*/  @!P4 LDG.E R21, [R2.64+0x500] ;  /* 0x000500200215c981 */ /* 0x000162000c1e1900 */
[----:B------:R-:W-:Y:S02]  /*1610*/  MOV R29, RZ ;  /* 0x000000ff001d7202 */ /* 0x000fe40000000f00 */
[----:B------:R-:W-:Y:S01]  /*1620*/  MOV R33, RZ ;  /* 0x000000ff00217202 */ /* 0x000fe20000000f00 */
[----:B------:R0:W5:Y:S01]  /*1630*/  @!P5 LDG.E R27, [R2.64+0x600] ;  /* 0x00060020021bd981 */ /* 0x000162000c1e1900 */
[----:B------:R-:W-:-:S03]  /*1640*/  MOV R34, RZ ;  /* 0x000000ff00227202 */ /* 0x000fc60000000f00 */
[----:B------:R0:W5:Y:S04]  /*1650*/  @!P0 LDG.E R25, [R2.64+0x480] ;  /* 0x0004802002198981 */ /* 0x000168000c1e1900 */
[----:B------:R0:W5:Y:S04]  /*1660*/  @!P6 LDG.E R29, [R2.64+0x580] ;  /* 0x00058020021de981 */ /* 0x000168000c1e1900 */
[----:B------:R0:W5:Y:S04]  /*1670*/  @!P3 LDG.E R33, [R2.64+0x680] ;  /* 0x000680200221b981 */ /* 0x000168000c1e1900 */
[----:B------:R0:W5:Y:S04]  /*1680*/  @!P2 LDG.E R31, [R2.64+0x700] ;  /* 0x00070020021fa981 */ /* 0x000168000c1e1900 */
[----:B------:R0:W5:Y:S01]  /*1690*/  @!P1 LDG.E R34, [R2.64+0x780] ;  /* 0x0007802002229981 */ /* 0x000162000c1e1900 */
[----:B------:R-:W-:-:S02]  /*16a0*/  ISETP.GE.AND P2, PT, R148, R23, PT ;  /* 0x000000179400720c */ /* 0x000fc40003f46270 */
[-C--:B------:R-:W-:Y:S02]  /*16b0*/  ISETP.GE.AND P1, PT, R30, R23.reuse, PT ;  /* 0x000000171e00720c */ /* 0x080fe40003f26270 */
[----:B0-----:R-:W-:Y:S02]  /*16c0*/  LEA R2, P0, R148, UR20, 0x2 ;  /* 0x0000001494027c11 */ /* 0x001fe4000f8010ff */
[-C--:B------:R-:W-:Y:S02]  /*16d0*/  ISETP.GE.AND P4, PT, R0, R23.reuse, PT ;  /* 0x000000170000720c */ /* 0x080fe40003f86270 */
[----:B------:R-:W-:Y:S02]  /*16e0*/  LEA.HI.X R3, R148, UR21, R91, 0x2, P0 ;  /* 0x0000001594037c11 */ /* 0x000fe400080f145b */
[-C--:B------:R-:W-:Y:S02]  /*16f0*/  ISETP.GE.AND P0, PT, R32, R23.reuse, PT ;  /* 0x000000172000720c */ /* 0x080fe40003f06270 */
[----:B------:R-:W-:-:S02]  /*1700*/  ISETP.GE.AND P6, PT, R6, R23, PT ;  /* 0x000000170600720c */ /* 0x000fc40003fc6270 */
[-C--:B------:R-:W-:Y:S02]  /*1710*/  ISETP.GE.AND P5, PT, R8, R23.reuse, PT ;  /* 0x000000170800720c */ /* 0x080fe40003fa6270 */
[----:B------:R-:W-:Y:S01]  /*1720*/  ISETP.GE.AND P3, PT, R10, R23, PT ;  /* 0x000000170a00720c */ /* 0x000fe20003f66270 */
[----:B------:R-:W-:Y:S01]  /*1730*/  CS2R R38, SRZ ;  /* 0x0000000000267805 */ /* 0x000fe2000001ff00 */
[----:B------:R-:W-:Y:S01]  /*1740*/  MOV R40, RZ ;  /* 0x000000ff00287202 */ /* 0x000fe20000000f00 */
[----:B--2---:R-:W-:Y:S04]  /*1750*/  STS [R118.X4], R4 ;  /* 0x0000000476007388 */ /* 0x004fe80000004800 */
[----:B---3--:R0:W-:Y:S04]  /*1760*/  STS [R117.X4+0x80], R7 ;  /* 0x0000800775007388 */ /* 0x0081e80000004800 */
[----:B----4-:R-:W-:Y:S04]  /*1770*/  STS [R116.X4+0x100], R5 ;  /* 0x0001000574007388 */ /* 0x010fe80000004800 */
[----:B-----5:R1:W-:Y:S04]  /*1780*/  STS [R115.X4+0x180], R11 ;  /* 0x0001800b73007388 */ /* 0x0203e80000004800 */
        /* <DEDUP_REMOVED lines=29> */
[----:B0-----:R-:W-:-:S03]  /*1960*/  HFMA2.MMA R7, -RZ, RZ, 0, 0 ;  /* 0x00000000ff077435 */ /* 0x001fc600000001ff */
[----:B------:R-:W-:Y:S01]  /*1970*/  BAR.SYNC.DEFER_BLOCKING 0x0 ;  /* 0x0000000000007b1d */ /* 0x000fe20000010000 */
[----:B-1----:R-:W-:Y:S01]  /*1980*/  MOV R11, RZ ;  /* 0x000000ff000b7202 */ /* 0x002fe20000000f00 */
[----:B--2---:R-:W-:Y:S02]  /*1990*/  HFMA2.MMA R9, -RZ, RZ, 0, 0 ;  /* 0x00000000ff097435 */ /* 0x004fe400000001ff */
[----:B---3--:R-:W-:Y:S01]  /*19a0*/  HFMA2.MMA R13, -RZ, RZ, 0, 0 ;  /* 0x00000000ff0d7435 */ /* 0x008fe200000001ff */
[----:B------:R-:W-:Y:S01]  /*19b0*/  MOV R15, RZ ;  /* 0x000000ff000f7202 */ /* 0x000fe20000000f00 */
[----:B----4-:R-:W-:Y:S01]  /*19c0*/  HFMA2.MMA R17, -RZ, RZ, 0, 0 ;  /* 0x00000000ff117435 */ /* 0x010fe200000001ff */
[----:B------:R-:W-:Y:S01]  /*19d0*/  MOV R19, RZ ;  /* 0x000000ff00137202 */ /* 0x000fe20000000f00 */
[----:B-----5:R-:W-:Y:S01]  /*19e0*/  HFMA2.MMA R21, -RZ, RZ, 0, 0 ;  /* 0x00000000ff157435 */ /* 0x020fe200000001ff */
[----:B------:R-:W-:Y:S01]  /*19f0*/  MOV R25, RZ ;  /* 0x000000ff00197202 */ /* 0x000fe20000000f00 */
[----:B------:R-:W-:Y:S01]  /*1a00*/  HFMA2.MMA R27, -RZ, RZ, 0, 0 ;  /* 0x00000000ff1b7435 */ /* 0x000fe200000001ff */
        /* <DEDUP_REMOVED lines=18> */
[----:B------:R-:W-:Y:S02]  /*1b30*/  ISETP.GE.AND P1, PT, R28, R23, PT ;  /* 0x000000171c00720c */ /* 0x000fe40003f26270 */
[----:B------:R-:W-:Y:S01]  /*1b40*/  MOV R29, RZ ;  /* 0x000000ff001d7202 */ /* 0x000fe20000000f00 */
[----:B------:R0:W5:Y:S01]  /*1b50*/  @!P4 LDG.E R27, [R2.64+0x500] ;  /* 0x00050020021bc981 */ /* 0x000162000c1e1900 */
[----:B------:R-:W-:-:S03]  /*1b60*/  MOV R33, RZ ;  /* 0x000000ff00217202 */ /* 0x000fc60000000f00 */
[----:B------:R0:W5:Y:S04]  /*1b70*/  @!P5 LDG.E R31, [R2.64+0x600] ;  /* 0x00060020021fd981 */ /* 0x000168000c1e1900 */
[----:B------:R0:W5:Y:S04]  /*1b80*/  @!P0 LDG.E R29, [R2.64+0x480] ;  /* 0x00048020021d8981 */ /* 0x000168000c1e1900 */
[----:B------:R0:W5:Y:S04]  /*1b90*/  @!P6 LDG.E R33, [R2.64+0x580] ;  /* 0x000580200221e981 */ /* 0x000168000c1e1900 */
[----:B------:R0:W5:Y:S04]  /*1ba0*/  @!P3 LDG.E R39, [R2.64+0x680] ;  /* 0x000680200227b981 */ /* 0x000168000c1e1900 */
[----:B------:R0:W5:Y:S04]  /*1bb0*/  @!P2 LDG.E R38, [R2.64+0x700] ;  /* 0x000700200226a981 */ /* 0x000168000c1e1900 */
[----:B------:R0:W5:Y:S01]  /*1bc0*/  @!P1 LDG.E R40, [R2.64+0x780] ;  /* 0x0007802002289981 */ /* 0x000162000c1e1900 */
[----:B------:R-:W-:Y:S01]  /*1bd0*/  ISETP.GE.AND P0, PT, R148, R23, PT ;  /* 0x000000179400720c */ /* 0x000fe20003f06270 */
[----:B------:R-:W-:-:S02]  /*1be0*/  USHF.R.S32.HI UR39, URZ, 0x1f, UR25 ;  /* 0x0000001f3f277899 */ /* 0x000fc40008011419 */
[----:B------:R-:W-:Y:S01]  /*1bf0*/  UIMAD UR7, UR13, UR8, URZ ;  /* 0x000000080d0772a4 */ /* 0x000fe2000f8e023f */
[----:B------:R-:W-:Y:S01]  /*1c00*/  MOV R35, UR12 ;  /* 0x0000000c00237c02 */ /* 0x000fe20008000f00 */
[----:B------:R-:W-:Y:S02]  /*1c10*/  UIMAD.WIDE.U32 UR34, UR12, UR8, URZ ;  /* 0x000000080c2272a5 */ /* 0x000fe4000f8e003f */
[----:B------:R-:W-:Y:S01]  /*1c20*/  UIMAD UR7, UR12, UR9, UR7 ;  /* 0x000000090c0772a4 */ /* 0x000fe2000f8e0207 */
[----:B0-----:R-:W-:Y:S02]  /*1c30*/  MOV R2, UR25 ;  /* 0x0000001900027c02 */ /* 0x001fe40008000f00 */
[----:B------:R-:W-:Y:S01]  /*1c40*/  MOV R3, UR39 ;  /* 0x0000002700037c02 */ /* 0x000fe20008000f00 */
[----:B------:R-:W-:Y:S01]  /*1c50*/  UIMAD.WIDE.U32 UR8, UR12, UR26, URZ ;  /* 0x0000001a0c0872a5 */ /* 0x000fe2000f8e003f */
[----:B------:R-:W-:Y:S01]  /*1c60*/  MOV R37, UR12 ;  /* 0x0000000c00257c02 */ /* 0x000fe20008000f00 */
[----:B------:R-:W-:Y:S01]  /*1c70*/  UIMAD UR26, UR13, UR26, URZ ;  /* 0x0000001a0d1a72a4 */ /* 0x000fe2000f8e023f */
[----:B------:R-:W-:Y:S01]  /*1c80*/  MOV R4, UR25 ;  /* 0x0000001900047c02 */ /* 0x000fe20008000f00 */
[----:B------:R-:W-:Y:S01]  /*1c90*/  @!P0 IMAD.WIDE.U32 R2, R35, c[0x0][0x1f0], R2 ;  /* 0x00007c0023028a25 */ /* 0x000fe200078e0002 */
[----:B------:R-:W-:Y:S01]  /*1ca0*/  MOV R5, UR39 ;  /* 0x0000002700057c02 */ /* 0x000fe20008000f00 */
[----:B------:R-:W-:Y:S01]  /*1cb0*/  UIMAD UR27, UR12, UR27, UR26 ;  /* 0x0000001b0c1b72a4 */ /* 0x000fe2000f8e021a */
[----:B------:R-:W-:Y:S01]  /*1cc0*/  MOV R35, UR10 ;  /* 0x0000000a00237c02 */ /* 0x000fe20008000f00 */
[----:B------:R-:W-:Y:S01]  /*1cd0*/  UIMAD UR38, UR11, UR36, URZ ;  /* 0x000000240b2672a4 */ /* 0x000fe2000f8e023f */
[----:B------:R-:W-:Y:S01]  /*1ce0*/  @!P0 IADD3 R3, R3, UR7, RZ ;  /* 0x0000000703038c10 */ /* 0x000fe2000fffe0ff */
[----:B------:R-:W-:Y:S01]  /*1cf0*/  @!P0 IMAD.WIDE.U32 R4, R37, c[0x0][0x200], R4 ;  /* 0x0000800025048a25 */ /* 0x000fe200078e0004 */
[----:B------:R-:W-:Y:S01]  /*1d00*/  UIADD3 UR35, UR35, UR7, URZ ;  /* 0x0000000723237290 */ /* 0x000fe2000fffe03f */
[----:B------:R-:W-:Y:S01]  /*1d10*/  MOV R37, UR10 ;  /* 0x0000000a00257c02 */ /* 0x000fe20008000f00 */
[----:B------:R-:W-:Y:S01]  /*1d20*/  UIMAD UR38, UR10, UR37, UR38 ;  /* 0x000000250a2672a4 */ /* 0x000fe2000f8e0226 */
[----:B------:R-:W-:Y:S01]  /*1d30*/  @!P0 IMAD.WIDE.U32 R2, R35, c[0x0][0x1f8], R2 ;  /* 0x00007e0023028a25 */ /* 0x000fe200078e0002 */
[----:B------:R-:W-:Y:S01]  /*1d40*/  @!P0 IADD3 R5, R5, UR27, RZ ;  /* 0x0000001b05058c10 */ /* 0x000fe2000fffe0ff */
[----:B------:R-:W-:-:S03]  /*1d50*/  UIMAD.WIDE.U32 UR34, UR10, UR36, UR34 ;  /* 0x000000240a2272a5 */ /* 0x000fc6000f8e0022 */
[----:B------:R-:W-:Y:S01]  /*1d60*/  ULDC.64 UR36, c[0x0][0x208] ;  /* 0x0000820000247ab9 */ /* 0x000fe20000000a00 */
[----:B------:R-:W-:Y:S01]  /*1d70*/  @!P0 IMAD.WIDE.U32 R4, R37, c[0x0][0x208], R4 ;  /* 0x0000820025048a25 */ /* 0x000fe200078e0004 */
[----:B------:R-:W-:Y:S01]  /*1d80*/  UIMAD UR7, UR11, UR36, URZ ;  /* 0x000000240b0772a4 */ /* 0x000fe2000f8e023f */
[C---:B------:R-:W-:Y:S01]  /*1d90*/  @!P0 IADD3 R37, P1, R148.reuse, R2, RZ ;  /* 0x0000000294258210 */ /* 0x040fe20007f3e0ff */
[----:B------:R-:W-:Y:S02]  /*1da0*/  ULDC UR26, c[0x0][0x174] ;  /* 0x00005d00001a7ab9 */ /* 0x000fe40000000800 */
[----:B------:R-:W-:Y:S02]  /*1db0*/  UIADD3 UR26, UR6, -UR26, URZ ;  /* 0x8000001a061a7290 */ /* 0x000fe4000fffe03f */
[----:B------:R-:W-:Y:S01]  /*1dc0*/  UIMAD UR7, UR10, UR37, UR7 ;  /* 0x000000250a0772a4 */ /* 0x000fe2000f8e0207 */
[----:B------:R-:W-:Y:S01]  /*1dd0*/  @!P0 IADD3 R41, P2, R148, R4, RZ ;  /* 0x0000000494298210 */ /* 0x000fe20007f5e0ff */
[----:B------:R-:W-:Y:S01]  /*1de0*/  UIMAD UR26, UR26, -0x800, URZ ;  /* 0xfffff8001a1a78a4 */ /* 0x000fe2000f8e023f */
[----:B------:R-:W-:-:S02]  /*1df0*/  @!P0 IADD3.X R44, R91, UR38, R3, P1, !PT ;  /* 0x000000265b2c8c10 */ /* 0x000fc40008ffe403 */
[C---:B------:R-:W-:Y:S01]  /*1e00*/  LEA R34, P1, R148.reuse, c[0x0][0x268], 0x2 ;  /* 0x00009a0094227a11 */ /* 0x040fe200078210ff */
[----:B------:R-:W-:Y:S01]  /*1e10*/  UIADD3 UR9, UR9, UR27, URZ ;  /* 0x0000001b09097290 */ /* 0x000fe2000fffe03f */
[----:B------:R-:W-:Y:S01]  /*1e20*/  @!P0 IADD3.X R42, R91, UR7, R5, P2, !PT ;  /* 0x000000075b2a8c10 */ /* 0x000fe200097fe405 */
[----:B------:R-:W-:Y:S01]  /*1e30*/  USHF.R.S32.HI UR27, URZ, 0x1f, UR26 ;  /* 0x0000001f3f1b7899 */ /* 0x000fe2000801141a */
[C---:B------:R-:W-:Y:S01]  /*1e40*/  LEA.HI.X R5, R148.reuse, c[0x0][0x26c], R91, 0x2, P1 ;  /* 0x00009b0094057a11 */ /* 0x040fe200008f145b */
[----:B------:R-:W-:Y:S01]  /*1e50*/  UIADD3 UR37, UP0, UR26, UR34, URZ ;  /* 0x000000221a257290 */ /* 0x000fe2000ff1e03f */
[C---:B------:R-:W-:Y:S02]  /*1e60*/  @!P0 LEA R36, P1, R37.reuse, c[0x0][0x268], 0x2 ;  /* 0x00009a0025248a11 */ /* 0x040fe400078210ff */
[----:B------:R-:W-:Y:S01]  /*1e70*/  LEA R2, P2, R148, c[0x0][0x258], 0x2 ;  /* 0x0000960094027a11 */ /* 0x000fe200078410ff */
[----:B------:R-:W-:Y:S01]  /*1e80*/  UIADD3.X UR34, UR27, UR38, UR35, UP0, !UPT ;  /* 0x000000261b227290 */ /* 0x000fe200087fe423 */
[----:B------:R-:W-:-:S02]  /*1e90*/  @!P0 LEA.HI.X R37, R37, c[0x0][0x26c], R44, 0x2, P1 ;  /* 0x00009b0025258a11 */ /* 0x000fc400008f142c */
[----:B------:R-:W-:Y:S02]  /*1ea0*/  MOV R35, UR37 ;  /* 0x0000002500237c02 */ /* 0x000fe40008000f00 */
[----:B------:R-:W-:Y:S02]  /*1eb0*/  ISETP.GE.AND P1, PT, R32, R23, PT ;  /* 0x000000172000720c */ /* 0x000fe40003f26270 */
[----:B------:R-:W-:Y:S02]  /*1ec0*/  LEA.HI.X R3, R148, c[0x0][0x25c], R91, 0x2, P2 ;  /* 0x0000970094037a11 */ /* 0x000fe400010f145b */
[----:B------:R-:W-:Y:S02]  /*1ed0*/  LEA R34, P2, R35, R34, 0x2 ;  /* 0x0000002223227211 */ /* 0x000fe400078410ff */
[----:B------:R-:W-:-:S04]  /*1ee0*/  MOV R46, UR34 ;  /* 0x00000022002e7c02 */ /* 0x000fc80008000f00 */
[----:B------:R-:W-:Y:S01]  /*1ef0*/  LEA.HI.X R35, R35, R5, R46, 0x2, P2 ;  /* 0x0000000523237211 */ /* 0x000fe200010f142e */
[----:B------:R-:W-:-:S04]  /*1f00*/  UIMAD.WIDE.U32 UR8, UR10, UR36, UR8 ;  /* 0x000000240a0872a5 */ /* 0x000fc8000f8e0008 */
[----:B------:R-:W-:-:S04]  /*1f10*/  UIADD3 UR36, UP1, UR26, UR8, URZ ;  /* 0x000000081a247290 */ /* 0x000fc8000ff3e03f */
[----:B------:R-:W-:Y:S02]  /*1f20*/  UIADD3.X UR8, UR27, UR7, UR9, UP1, !UPT ;  /* 0x000000071b087290 */ /* 0x000fe40008ffe409 */
[----:B------:R-:W-:Y:S02]  /*1f30*/  MOV R43, UR36 ;  /* 0x00000024002b7c02 */ /* 0x000fe40008000f00 */
[----:B------:R-:W-:Y:S02]  /*1f40*/  @!P0 LEA R4, P3, R41, c[0x0][0x258], 0x2 ;  /* 0x0000960029048a11 */ /* 0x000fe400078610ff */
[----:B------:R-:W-:Y:S02]  /*1f50*/  LEA R2, P4, R43, R2, 0x2 ;  /* 0x000000022b027211 */ /* 0x000fe400078810ff */
[----:B------:R-:W-:Y:S02]  /*1f60*/  MOV R48, UR8 ;  /* 0x0000000800307c02 */ /* 0x000fe40008000f00 */
[----:B------:R-:W-:-:S02]  /*1f70*/  ISETP.GE.AND P5, PT, R8, R23, PT ;  /* 0x000000170800720c */ /* 0x000fc40003fa6270 */
[-C--:B------:R-:W-:Y:S01]  /*1f80*/  ISETP.GE.AND P6, PT, R10, R23.reuse, PT ;  /* 0x000000170a00720c */ /* 0x080fe20003fc6270 */
[----:B--2---:R-:W-:Y:S01]  /*1f90*/  STS [R118.X4], R7 ;  /* 0x0000000776007388 */ /* 0x004fe20000004800 */
[----:B------:R-:W-:Y:S02]  /*1fa0*/  @!P0 LEA.HI.X R5, R41, c[0x0][0x25c], R42, 0x2, P3 ;  /* 0x0000970029058a11 */ /* 0x000fe400018f142a */
[----:B------:R-:W-:Y:S01]  /*1fb0*/  MOV R44, RZ ;  /* 0x000000ff002c7202 */ /* 0x000fe20000000f00 */
[----:B---3--:R-:W-:Y:S01]  /*1fc0*/  STS [R117.X4+0x80], R11 ;  /* 0x0000800b75007388 */ /* 0x008fe20000004800 */
[----:B------:R-:W-:Y:S01]  /*1fd0*/  ISETP.GE.AND P2, PT, R6, R23, PT ;  /* 0x000000170600720c */ /* 0x000fe20003f46270 */
[----:B------:R-:W-:Y:S01]  /*1fe0*/  CS2R R46, SRZ ;  /* 0x00000000002e7805 */ /* 0x000fe2000001ff00 */
[----:B------:R-:W-:Y:S01]  /*1ff0*/  HFMA2.MMA R49, -RZ, RZ, 0, 0 ;  /* 0x00000000ff317435 */ /* 0x000fe200000001ff */
[----:B----4-:R0:W-:Y:S01]  /*2000*/  STS [R116.X4+0x100], R9 ;  /* 0x0001000974007388 */ /* 0x0101e20000004800 */
[----:B------:R-:W-:Y:S01]  /*2010*/  CS2R R52, SRZ ;  /* 0x0000000000347805 */ /* 0x000fe2000001ff00 */
[----:B------:R-:W-:Y:S01]  /*2020*/  MOV R51, RZ ;  /* 0x000000ff00337202 */ /* 0x000fe20000000f00 */
[----:B------:R-:W-:Y:S01]  /*2030*/  CS2R R54, SRZ ;  /* 0x0000000000367805 */ /* 0x000fe2000001ff00 */
[----:B-----5:R-:W-:Y:S01]  /*2040*/  STS [R115.X4+0x180], R15 ;  /* 0x0001800f73007388 */ /* 0x020fe20000004800 */
[----:B------:R-:W-:-:S03]  /*2050*/  ULDC.64 UR8, c[0x0][0x2e8] ;  /* 0x0000ba0000087ab9 */ /* 0x000fc60000000a00 */
[----:B------:R-:W-:Y:S04]  /*2060*/  STS [R114.X4+0x200], R13 ;  /* 0x0002000d72007388 */ /* 0x000fe80000004800 */
[----:B------:R-:W-:Y:S04]  /*2070*/  STS [R113.X4+0x280], R19 ;  /* 0x0002801371007388 */ /* 0x000fe80000004800 */
[----:B------:R-:W-:Y:S04]  /*2080*/  STS [R112.X4+0x300], R17 ;  /* 0x0003001170007388 */ /* 0x000fe80000004800 */
[----:B------:R1:W-:Y:S04]  /*2090*/  STS [R109.X4+0x380], R25 ;  /* 0x000380196d007388 */ /* 0x0003e80000004800 */
[----:B------:R2:W-:Y:S04]  /*20a0*/  STS [R107.X4+0x400], R21 ;  /* 0x000400156b007388 */ /* 0x0005e80000004800 */
[----:B------:R3:W-:Y:S04]  /*20b0*/  STS [R105.X4+0x480], R29 ;  /* 0x0004801d69007388 */ /* 0x0007e80000004800 */
        /* <DEDUP_REMOVED lines=26> */
[----:B--2---:R-:W-:-:S05]  /*2260*/  HFMA2.MMA R21, -RZ, RZ, 0, 0 ;  /* 0x00000000ff157435 */ /* 0x004fca00000001ff */
[----:B------:R-:W2:Y:S01]  /*2270*/  @!P1 LDG.E R9, [R34.64+-0x1f00] ;  /* 0xffe1002022099981 */ /* 0x000ea2000c1e1900 */
[----:B------:R-:W-:-:S13]  /*2280*/  ISETP.GE.AND P1, PT, R12, R23, PT ;  /* 0x000000170c00720c */ /* 0x000fda0003f26270 */
[----:B------:R-:W2:Y:S01]  /*2290*/  @!P1 LDG.E R25, [R34.64+-0x1c80] ;  /* 0xffe3802022199981 */ /* 0x000ea2000c1e1900 */
[----:B------:R-:W-:Y:S02]  /*22a0*/  ISETP.GE.AND P1, PT, R14, R23, PT ;  /* 0x000000170e00720c */ /* 0x000fe40003f26270 */
[----:B------:R-:W-:Y:S02]  /*22b0*/  LEA.HI.X R3, R43, R3, R48, 0x2, P4 ;  /* 0x000000032b037211 */ /* 0x000fe400020f1430 */
[-C--:B------:R-:W-:Y:S01]  /*22c0*/  ISETP.GE.AND P3, PT, R30, R23.reuse, PT ;  /* 0x000000171e00720c */ /* 0x080fe20003f66270 */
[----:B------:R-:W-:Y:S01]  /*22d0*/  HFMA2.MMA R13, -RZ, RZ, 0, 0 ;  /* 0x00000000ff0d7435 */ /* 0x000fe200000001ff */
[----:B------:R-:W-:-:S07]  /*22e0*/  ISETP.GE.AND P4, PT, R0, R23, PT ;  /* 0x000000170000720c */ /* 0x000fce0003f86270 */
[----:B------:R-:W2:Y:S01]  /*22f0*/  @!P1 LDG.E R21, [R34.64+-0x1c00] ;  /* 0xffe4002022159981 */ /* 0x000ea2000c1e1900 */
[-C--:B------:R-:W-:Y:S01]  /*2300*/  ISETP.GE.AND P1, PT, R16, R23.reuse, PT ;  /* 0x000000171000720c */ /* 0x080fe20003f26270 */
[----:B------:R-:W-:Y:S01]  /*2310*/  HFMA2.MMA R7, -RZ, RZ, 0, 0 ;  /* 0x00000000ff077435 */ /* 0x000fe200000001ff */
[----:B---3--:R-:W-:Y:S01]  /*2320*/  MOV R29, RZ ;  /* 0x000000ff001d7202 */ /* 0x008fe20000000f00 */
[----:B------:R-:W-:Y:S01]  /*2330*/  HFMA2.MMA R17, -RZ, RZ, 0, 0 ;  /* 0x00000000ff117435 */ /* 0x000fe200000001ff */
[----:B------:R-:W-:Y:S01]  /*2340*/  MOV R11, RZ ;  /* 0x000000ff000b7202 */ /* 0x000fe20000000f00 */
[----:B------:R-:W3:Y:S01]  /*2350*/  @!P2 LDG.E R13, [R34.64+-0x1e00] ;  /* 0xffe20020220da981 */ /* 0x000ee2000c1e1900 */
[----:B------:R-:W-:Y:S02]  /*2360*/  MOV R15, RZ ;  /* 0x000000ff000f7202 */ /* 0x000fe40000000f00 */
[----:B------:R-:W-:Y:S02]  /*2370*/  MOV R19, RZ ;  /* 0x000000ff00137202 */ /* 0x000fe40000000f00 */
[----:B------:R-:W2:Y:S01]  /*2380*/  @!P3 LDG.E R11, [R34.64+-0x1f80] ;  /* 0xffe08020220bb981 */ /* 0x000ea2000c1e1900 */
[----:B------:R-:W-:-:S03]  /*2390*/  ISETP.GE.AND P2, PT, R20, R23, PT ;  /* 0x000000171400720c */ /* 0x000fc60003f46270 */
[----:B------:R-:W2:Y:S01]  /*23a0*/  @!P1 LDG.E R29, [R34.64+-0x1b80] ;  /* 0xffe48020221d9981 */ /* 0x000ea2000c1e1900 */
[-C--:B------:R-:W-:Y:S01]  /*23b0*/  ISETP.GE.AND P1, PT, R18, R23.reuse, PT ;  /* 0x000000171200720c */ /* 0x080fe20003f26270 */
[----:B----4-:R-:W-:Y:S01]  /*23c0*/  HFMA2.MMA R27, -RZ, RZ, 0, 0 ;  /* 0x00000000ff1b7435 */ /* 0x010fe200000001ff */
[-C--:B------:R-:W-:Y:S01]  /*23d0*/  ISETP.GE.AND P3, PT, R22, R23.reuse, PT ;  /* 0x000000171600720c */ /* 0x080fe20003f66270 */
[----:B------:R-:W4:Y:S01]  /*23e0*/  @!P4 LDG.E R15, [R34.64+-0x1e80] ;  /* 0xffe18020220fc981 */ /* 0x000f22000c1e1900 */
[----:B------:R-:W-:-:S03]  /*23f0*/  ISETP.GE.AND P4, PT, R24, R23, PT ;  /* 0x000000171800720c */ /* 0x000fc60003f86270 */
[----:B------:R0:W2:Y:S04]  /*2400*/  @!P0 LDG.E R7, [R36.64] ;  /* 0x0000002024078981 */ /* 0x0000a8000c1e1900 */
[----:B------:R-:W3:Y:S01]  /*2410*/  @!P5 LDG.E R19, [R34.64+-0x1d80] ;  /* 0xffe280202213d981 */ /* 0x000ee2000c1e1900 */
[----:B------:R-:W-:-:S03]  /*2420*/  ISETP.GE.AND P5, PT, R26, R23, PT ;  /* 0x000000171a00720c */ /* 0x000fc60003fa6270 */
[----:B------:R-:W3:Y:S01]  /*2430*/  @!P6 LDG.E R17, [R34.64+-0x1d00] ;  /* 0xffe300202211e981 */ /* 0x000ee2000c1e1900 */
[----:B------:R-:W-:Y:S01]  /*2440*/  ISETP.GE.AND P6, PT, R28, R23, PT ;  /* 0x000000171c00720c */ /* 0x000fe20003fc6270 */
[----:B0-----:R-:W-:Y:S01]  /*2450*/  HFMA2.MMA R37, -RZ, RZ, 0, 0 ;  /* 0x00000000ff257435 */ /* 0x001fe200000001ff */
[----:B-----5:R-:W-:Y:S01]  /*2460*/  MOV R31, RZ ;  /* 0x000000ff001f7202 */ /* 0x020fe20000000f00 */
[----:B------:R-:W-:Y:S01]  /*2470*/  CS2R R38, SRZ ;  /* 0x0000000000267805 */ /* 0x000fe2000001ff00 */
[----:B------:R-:W-:Y:S01]  /*2480*/  CS2R R40, SRZ ;  /* 0x0000000000287805 */ /* 0x000fe2000001ff00 */
[----:B------:R-:W5:Y:S04]  /*2490*/  @!P1 LDG.E R27, [R34.64+-0x1b00] ;  /* 0xffe50020221b9981 */ /* 0x000f68000c1e1900 */
[----:B------:R-:W5:Y:S04]  /*24a0*/  @!P2 LDG.E R31, [R34.64+-0x1a80] ;  /* 0xffe58020221fa981 */ /* 0x000f68000c1e1900 */
[----:B------:R-:W5:Y:S04]  /*24b0*/  @!P3 LDG.E R37, [R34.64+-0x1a00] ;  /* 0xffe600202225b981 */ /* 0x000f68000c1e1900 */
[----:B------:R-:W5:Y:S04]  /*24c0*/  @!P4 LDG.E R39, [R34.64+-0x1980] ;  /* 0xffe680202227c981 */ /* 0x000f68000c1e1900 */
[----:B------:R-:W5:Y:S04]  /*24d0*/  @!P5 LDG.E R38, [R34.64+-0x1900] ;  /* 0xffe700202226d981 */ /* 0x000f68000c1e1900 */
[----:B------:R-:W5:Y:S01]  /*24e0*/  @!P6 LDG.E R40, [R34.64+-0x1880] ;  /* 0xffe780202228e981 */ /* 0x000f62000c1e1900 */
[----:B------:R-:W-:-:S02]  /*24f0*/  P2R R45, PR, RZ, 0x2 ;  /* 0x00000002ff2d7803 */ /* 0x000fc40000000000 */
[----:B------:R-:W-:Y:S01]  /*2500*/  ISETP.GE.AND P1, PT, R32, R23, PT ;  /* 0x000000172000720c */ /* 0x000fe20003f26270 */
[----:B------:R-:W-:Y:S01]  /*2510*/  CS2R R42, SRZ ;  /* 0x00000000002a7805 */ /* 0x000fe2000001ff00 */
[----:B--2---:R-:W-:Y:S04]  /*2520*/  STS [R118.X4], R7 ;  /* 0x0000000776007388 */ /* 0x004fe80000004800 */
[----:B------:R-:W-:Y:S04]  /*2530*/  STS [R117.X4+0x80], R11 ;  /* 0x0000800b75007388 */ /* 0x000fe80000004800 */
[----:B------:R-:W-:Y:S04]  /*2540*/  STS [R116.X4+0x100], R9 ;  /* 0x0001000974007388 */ /* 0x000fe80000004800 */
[----:B----4-:R-:W-:Y:S04]  /*2550*/  STS [R115.X4+0x180], R15 ;  /* 0x0001800f73007388 */ /* 0x010fe80000004800 */
[----:B---3--:R-:W-:Y:S04]  /*2560*/  STS [R114.X4+0x200], R13 ;  /* 0x0002000d72007388 */ /* 0x008fe80000004800 */
[----:B------:R-:W-:Y:S04]  /*2570*/  STS [R113.X4+0x280], R19 ;  /* 0x0002801371007388 */ /* 0x000fe80000004800 */
[----:B------:R-:W-:Y:S04]  /*2580*/  STS [R112.X4+0x300], R17 ;  /* 0x0003001170007388 */ /* 0x000fe80000004800 */
[----:B------:R-:W-:Y:S04]  /*2590*/  STS [R109.X4+0x380], R25 ;  /* 0x000380196d007388 */ /* 0x000fe80000004800 */
[----:B------:R-:W-:Y:S04]  /*25a0*/  STS [R107.X4+0x400], R21 ;  /* 0x000400156b007388 */ /* 0x000fe80000004800 */
[----:B------:R-:W-:Y:S04]  /*25b0*/  STS [R105.X4+0x480], R29 ;  /* 0x0004801d69007388 */ /* 0x000fe80000004800 */
[----:B-----5:R-:W-:Y:S04]  /*25c0*/  STS [R103.X4+0x500], R27 ;  /* 0x0005001b67007388 */ /* 0x020fe80000004800 */
[----:B------:R-:W-:Y:S04]  /*25d0*/  STS [R101.X4+0x580], R31 ;  /* 0x0005801f65007388 */ /* 0x000fe80000004800 */
[----:B------:R-:W-:Y:S04]  /*25e0*/  STS [R99.X4+0x600], R37 ;  /* 0x0006002563007388 */ /* 0x000fe80000004800 */
[----:B------:R-:W-:Y:S04]  /*25f0*/  STS [R97.X4+0x680], R39 ;  /* 0x0006802761007388 */ /* 0x000fe80000004800 */
[----:B------:R0:W-:Y:S04]  /*2600*/  STS [R95.X4+0x700], R38 ;  /* 0x000700265f007388 */ /* 0x0001e80000004800 */
[----:B------:R-:W-:Y:S01]  /*2610*/  STS [R93.X4+0x780], R40 ;  /* 0x000780285d007388 */ /* 0x000fe20000004800 */
[----:B------:R-:W-:-:S06]  /*2620*/  NOP ;  /* 0x0000000000007918 */ /* 0x000fcc0000000000 */
[----:B------:R-:W-:Y:S04]  /*2630*/  LDS R36, [R147.X4] ;  /* 0x0000000093247984 */ /* 0x000fe80000004800 */
[----:B------:R-:W1:Y:S04]  /*2640*/  LDS R35, [R147.X4+0x4] ;  /* 0x0000040093237984 */ /* 0x000e680000004800 */
[----:B------:R-:W2:Y:S04]  /*2650*/  LDS R34, [R147.X4+0x8] ;  /* 0x0000080093227984 */ /* 0x000ea80000004800 */
[----:B------:R-:W3:Y:S04]  /*2660*/  LDS R33, [R147.X4+0xc] ;  /* 0x00000c0093217984 */ /* 0x000ee80000004800 */
[----:B------:R-:W4:Y:S04]  /*2670*/  LDS R31, [R147.X4+0x10] ;  /* 0x00001000931f7984 */ /* 0x000f280000004800 */
[----:B------:R-:W2:Y:S04]  /*2680*/  LDS R29, [R147.X4+0x14] ;  /* 0x00001400931d7984 */ /* 0x000ea80000004800 */
[----:B------:R-:W0:Y:S04]  /*2690*/  LDS R27, [R147.X4+0x18] ;  /* 0x00001800931b7984 */ /* 0x000e280000004800 */
[----:B------:R-:W1:Y:S04]  /*26a0*/  LDS R25, [R147.X4+0x1c] ;  /* 0x00001c0093197984 */ /* 0x000e680000004800 */
[----:B------:R-:W1:Y:S04]  /*26b0*/  LDS R21, [R147.X4+0x20] ;  /* 0x0000200093157984 */ /* 0x000e680000004800 */
[----:B------:R-:W-:Y:S04]  /*26c0*/  LDS R7, [R147.X4+0x24] ;  /* 0x0000240093077984 */ /* 0x000fe80000004800 */
[----:B------:R-:W-:Y:S04]  /*26d0*/  LDS R9, [R147.X4+0x28] ;  /* 0x0000280093097984 */ /* 0x000fe80000004800 */
[----:B------:R-:W-:Y:S04]  /*26e0*/  LDS R11, [R147.X4+0x2c] ;  /* 0x00002c00930b7984 */ /* 0x000fe80000004800 */
[----:B------:R-:W-:Y:S04]  /*26f0*/  LDS R13, [R147.X4+0x30] ;  /* 0x00003000930d7984 */ /* 0x000fe80000004800 */
[----:B------:R-:W1:Y:S04]  /*2700*/  LDS R15, [R147.X4+0x34] ;  /* 0x00003400930f7984 */ /* 0x000e680000004800 */
[----:B------:R-:W1:Y:S04]  /*2710*/  LDS R17, [R147.X4+0x38] ;  /* 0x0000380093117984 */ /* 0x000e680000004800 */
[----:B------:R-:W-:Y:S04]  /*2720*/  LDS R19, [R147.X4+0x3c] ;  /* 0x00003c0093137984 */ /* 0x000fe80000004800 */
[----:B------:R-:W-:Y:S01]  /*2730*/  BAR.SYNC.DEFER_BLOCKING 0x0 ;  /* 0x0000000000007b1d */ /* 0x000fe20000010000 */
[----:B0-----:R-:W-:Y:S01]  /*2740*/  HFMA2.MMA R38, -RZ, RZ, 0, 0 ;  /* 0x00000000ff267435 */ /* 0x001fe200000001ff */
[----:B------:R-:W-:-:S04]  /*2750*/  MOV R37, RZ ;  /* 0x000000ff00257202 */ /* 0x000fc80000000f00 */
[----:B------:R0:W5:Y:S01]  /*2760*/  @!P0 LDG.E R41, [R4.64] ;  /* 0x0000002004298981 */ /* 0x000162000c1e1900 */
[----:B------:R-:W-:-:S03]  /*2770*/  ISETP.GE.AND P0, PT, R30, R23, PT ;  /* 0x000000171e00720c */ /* 0x000fc60003f06270 */
[----:B------:R0:W5:Y:S01]  /*2780*/  @!P1 LDG.E R37, [R2.64+-0x1f00] ;  /* 0xffe1002002259981 */ /* 0x000162000c1e1900 */
[----:B------:R-:W-:-:S03]  /*2790*/  ISETP.GE.AND P1, PT, R6, R23, PT ;  /* 0x000000170600720c */ /* 0x000fc60003f26270 */
        /* <DEDUP_REMOVED lines=17> */
[----:B------:R-:W-:-:S09]  /*28b0*/  ISETP.NE.AND P1, PT, R45, RZ, PT ;  /* 0x000000ff2d00720c */ /* 0x000fd20003f25270 */
[----:B------:R0:W5:Y:S01]  /*28c0*/  @!P0 LDG.E R46, [R2.64+-0x1c80] ;  /* 0xffe38020022e8981 */ /* 0x000162000c1e1900 */
[----:B------:R-:W-:-:S03]  /*28d0*/  ISETP.GE.AND P0, PT, R16, R23, PT ;  /* 0x000000171000720c */ /* 0x000fc60003f06270 */
[----:B------:R0:W5:Y:S10]  /*28e0*/  @!P1 LDG.E R47, [R2.64+-0x1b00] ;  /* 0xffe50020022f9981 */ /* 0x000174000c1e1900 */
[----:B------:R0:W5:Y:S01]  /*28f0*/  @!P0 LDG.E R49, [R2.64+-0x1b80] ;  /* 0xffe4802002318981 */ /* 0x000162000c1e1900 */
[----:B-1----:R-:W-:-:S02]  /*2900*/  FMUL.FTZ R40, R35, -1.4426950216293334961 ;  /* 0xbfb8aa3b23287820 */ /* 0x002fc40000410000 */
[----:B------:R-:W-:-:S04]  /*2910*/  FMUL.FTZ R39, R36, -1.4426950216293334961 ;  /* 0xbfb8aa3b24277820 */ /* 0x000fc80000410000 */
[----:B------:R-:W1:Y:S01]  /*2920*/  MUFU.EX2 R40, R40 ;  /* 0x0000002800287308 */ /* 0x000e620000000800 */
[----:B--2---:R-:W-:Y:S02]  /*2930*/  FMUL.FTZ R45, R34, -1.4426950216293334961 ;  /* 0xbfb8aa3b222d7820 */ /* 0x004fe40000410000 */
[----:B---3--:R-:W-:Y:S02]  /*2940*/  FMUL.FTZ R48, R33, -1.4426950216293334961 ;  /* 0xbfb8aa3b21307820 */ /* 0x008fe40000410000 */
[----:B----4-:R-:W-:-:S03]  /*2950*/  FMUL.FTZ R50, R31, -1.4426950216293334961 ;  /* 0xbfb8aa3b1f327820 */ /* 0x010fc60000410000 */
[----:B------:R-:W2:Y:S01]  /*2960*/  MUFU.EX2 R39, R39 ;  /* 0x0000002700277308 */ /* 0x000ea20000000800 */
[----:B0-----:R-:W-:Y:S02]  /*2970*/  FMUL.FTZ R2, R29, -1.4426950216293334961 ;  /* 0xbfb8aa3b1d027820 */ /* 0x001fe40000410000 */
[----:B------:R-:W-:-:S05]  /*2980*/  FMUL.FTZ R3, R27, -1.4426950216293334961 ;  /* 0xbfb8aa3b1b037820 */ /* 0x000fca0000410000 */
[----:B------:R-:W0:Y:S01]  /*2990*/  MUFU.EX2 R45, R45 ;  /* 0x0000002d002d7308 */ /* 0x000e220000000800 */
[----:B-1----:R-:W-:-:S07]  /*29a0*/  FADD.FTZ R40, R40, 1 ;  /* 0x3f80000028287421 */ /* 0x002fce0000010000 */
[----:B------:R-:W1:Y:S01]  /*29b0*/  MUFU.EX2 R48, R48 ;  /* 0x0000003000307308 */ /* 0x000e620000000800 */
[----:B--2---:R-:W-:-:S07]  /*29c0*/  FADD.FTZ R39, R39, 1 ;  /* 0x3f80000027277421 */ /* 0x004fce0000010000 */
[----:B------:R-:W2:Y:S08]  /*29d0*/  MUFU.EX2 R50, R50 ;  /* 0x0000003200327308 */ /* 0x000eb00000000800 */
[----:B------:R-:W3:Y:S01]  /*29e0*/  MUFU.EX2 R2, R2 ;  /* 0x0000000200027308 */ /* 0x000ee20000000800 */
[----:B------:R-:W-:-:S07]  /*29f0*/  FMUL.FTZ R56, R25, -1.4426950216293334961 ;  /* 0xbfb8aa3b19387820 */ /* 0x000fce0000410000 */
[----:B------:R-:W4:Y:S08]  /*2a00*/  MUFU.EX2 R3, R3 ;  /* 0x0000000300037308 */ /* 0x000f300000000800 */
[----:B------:R-:W4:Y:S01]  /*2a10*/  MUFU.RCP R40, R40 ;  /* 0x0000002800287308 */ /* 0x000f220000001000 */
[----:B0-----:R-:W-:Y:S02]  /*2a20*/  FADD.FTZ R45, R45, 1 ;  /* 0x3f8000002d2d7421 */ /* 0x001fe40000010000 */
[----:B-1----:R-:W-:-:S02]  /*2a30*/  FADD.FTZ R48, R48, 1 ;  /* 0x3f80000030307421 */ /* 0x002fc40000010000 */
[----:B--2---:R-:W-:-:S03]  /*2a40*/  FADD.FTZ R50, R50, 1 ;  /* 0x3f80000032327421 */ /* 0x004fc60000010000 */
[----:B------:R-:W0:Y:S01]  /*2a50*/  MUFU.RCP R39, R39 ;  /* 0x0000002700277308 */ /* 0x000e220000001000 */
[----:B------:R-:W-:Y:S02]  /*2a60*/  FMUL.FTZ R58, R21, -1.4426950216293334961 ;  /* 0xbfb8aa3b153a7820 */ /* 0x000fe40000410000 */
[----:B---3--:R-:W-:-:S05]  /*2a70*/  FADD.FTZ R2, R2, 1 ;  /* 0x3f80000002027421 */ /* 0x008fca0000010000 */
[----:B------:R1:W-:Y:S01]  /*2a80*/  MUFU.EX2 R57, R56 ;  /* 0x0000003800397308 */ /* 0x0003e20000000800 */
[----:B----4-:R-:W-:Y:S02]  /*2a90*/  FADD.FTZ R3, R3, 1 ;  /* 0x3f80000003037421 */ /* 0x010fe40000010000 */
[----:B-1----:R-:W-:-:S05]  /*2aa0*/  FMUL.FTZ R56, R15, -1.4426950216293334961 ;  /* 0xbfb8aa3b0f387820 */ /* 0x002fca0000410000 */
[----:B------:R1:W-:Y:S08]  /*2ab0*/  MUFU.EX2 R59, R58 ;  /* 0x0000003a003b7308 */ /* 0x0003f00000000800 */
[----:B------:R-:W-:Y:S01]  /*2ac0*/  MUFU.EX2 R69, R56 ;  /* 0x0000003800457308 */ /* 0x000fe20000000800 */
[----:B-1----:R-:W-:-:S07]  /*2ad0*/  FMUL.FTZ R58, R17, -1.4426950216293334961 ;  /* 0xbfb8aa3b113a7820 */ /* 0x002fce0000410000 */
[----:B------:R-:W-:Y:S08]  /*2ae0*/  MUFU.RCP R45, R45 ;  /* 0x0000002d002d7308 */ /* 0x000ff00000001000 */
[----:B------:R-:W1:Y:S08]  /*2af0*/  MUFU.RCP R48, R48 ;  /* 0x0000003000307308 */ /* 0x000e700000001000 */
[----:B------:R-:W2:Y:S08]  /*2b00*/  MUFU.RCP R50, R50 ;  /* 0x0000003200327308 */ /* 0x000eb00000001000 */
[----:B------:R3:W4:Y:S02]  /*2b10*/  MUFU.RCP R56, R2 ;  /* 0x0000000200387308 */ /* 0x0007240000001000 */
[----:B---3--:R-:W-:-:S06]  /*2b20*/  FADD.FTZ R2, -R40, 1 ;  /* 0x3f80000028027421 */ /* 0x008fcc0000010100 */
[----:B------:R-:W-:Y:S08]  /*2b30*/  MUFU.EX2 R71, R58 ;  /* 0x0000003a00477308 */ /* 0x000ff00000000800 */
[----:B------:R0:W3:Y:S02]  /*2b40*/  MUFU.RCP R58, R3 ;  /* 0x00000003003a7308 */ /* 0x0000e40000001000 */
[----:B0-----:R-:W-:-:S04]  /*2b50*/  FADD.FTZ R3, -R39, 1 ;  /* 0x3f80000027037421 */ /* 0x001fc80000010100 */
[----:B------:R-:W-:Y:S01]  /*2b60*/  FFMA.FTZ R3, R36, R3, 1 ;  /* 0x3f80000024037423 */ /* 0x000fe20000010003 */
[----:B-----5:R-:W-:Y:S04]  /*2b70*/  STS [R118.X4], R41 ;  /* 0x0000002976007388 */ /* 0x020fe80000004800 */
        /* <DEDUP_REMOVED lines=10> */
[----:B------:R1:W-:Y:S04]  /*2c20*/  STS [R101.X4+0x580], R52 ;  /* 0x0005803465007388 */ /* 0x0003e80000004800 */
[----:B------:R-:W-:Y:S04]  /*2c30*/  STS [R99.X4+0x600], R51 ;  /* 0x0006003363007388 */ /* 0x000fe80000004800 */
[----:B------:R2:W-:Y:S04]  /*2c40*/  STS [R97.X4+0x680], R54 ;  /* 0x0006803661007388 */ /* 0x0005e80000004800 */
[----:B------:R-:W-:Y:S04]  /*2c50*/  STS [R95.X4+0x700], R53 ;  /* 0x000700355f007388 */ /* 0x000fe80000004800 */
[----:B------:R-:W-:Y:S01]  /*2c60*/  STS [R93.X4+0x780], R55 ;  /* 0x000780375d007388 */ /* 0x000fe20000004800 */
[----:B------:R-:W-:-:S06]  /*2c70*/  NOP ;  /* 0x0000000000007918 */ /* 0x000fcc0000000000 */
[----:B------:R-:W5:Y:S04]  /*2c80*/  LDS R37, [R147.X4] ;  /* 0x0000000093257984 */ /* 0x000f680000004800 */
[----:B------:R-:W3:Y:S04]  /*2c90*/  LDS R38, [R147.X4+0x4] ;  /* 0x0000040093267984 */ /* 0x000ee80000004800 */
[----:B------:R-:W4:Y:S04]  /*2ca0*/  LDS R41, [R147.X4+0x8] ;  /* 0x0000080093297984 */ /* 0x000f280000004800 */
[----:B------:R-:W4:Y:S04]  /*2cb0*/  LDS R42, [R147.X4+0xc] ;  /* 0x00000c00932a7984 */ /* 0x000f280000004800 */
[----:B------:R-:W4:Y:S01]  /*2cc0*/  LDS R43, [R147.X4+0x10] ;  /* 0x00001000932b7984 */ /* 0x000f220000004800 */
[----:B0-----:R-:W-:-:S03]  /*2cd0*/  FFMA.FTZ R4, R35, R2, 1 ;  /* 0x3f80000023047423 */ /* 0x001fc60000010002 */
[----:B------:R-:W0:Y:S01]  /*2ce0*/  LDS R44, [R147.X4+0x14] ;  /* 0x00001400932c7984 */ /* 0x000e220000004800 */
[----:B-1----:R-:W-:-:S03]  /*2cf0*/  FADD.FTZ R52, -R48, 1 ;  /* 0x3f80000030347421 */ /* 0x002fc60000010100 */
[----:B------:R-:W1:Y:S01]  /*2d00*/  LDS R47, [R147.X4+0x18] ;  /* 0x00001800932f7984 */ /* 0x000e620000004800 */
[----:B--2---:R-:W-:-:S03]  /*2d10*/  FADD.FTZ R54, -R50, 1 ;  /* 0x3f80000032367421 */ /* 0x004fc60000010100 */
[----:B------:R-:W2:Y:S01]  /*2d20*/  LDS R46, [R147.X4+0x1c] ;  /* 0x00001c00932e7984 */ /* 0x000ea20000004800 */
[----:B------:R-:W-:Y:S02]  /*2d30*/  FMUL.FTZ R60, R7, -1.4426950216293334961 ;  /* 0xbfb8aa3b073c7820 */ /* 0x000fe40000410000 */
[----:B------:R-:W-:Y:S01]  /*2d40*/  FMUL.FTZ R62, R9, -1.4426950216293334961 ;  /* 0xbfb8aa3b093e7820 */ /* 0x000fe20000410000 */
[----:B------:R-:W0:Y:S01]  /*2d50*/  LDS R49, [R147.X4+0x20] ;  /* 0x0000200093317984 */ /* 0x000e220000004800 */
[----:B------:R-:W-:-:S03]  /*2d60*/  FMUL.FTZ R64, R11, -1.4426950216293334961 ;  /* 0xbfb8aa3b0b407820 */ /* 0x000fc60000410000 */
[----:B------:R-:W-:Y:S01]  /*2d70*/  LDS R51, [R147.X4+0x28] ;  /* 0x0000280093337984 */ /* 0x000fe20000004800 */
[----:B-----5:R-:W-:-:S03]  /*2d80*/  FMUL.FTZ R2, R144, R37 ;  /* 0x0000002590027220 */ /* 0x020fc60000410000 */
[----:B------:R-:W-:Y:S01]  /*2d90*/  LDS R55, [R147.X4+0x30] ;  /* 0x0000300093377984 */ /* 0x000fe20000004800 */
[----:B---3--:R-:W-:Y:S02]  /*2da0*/  FMUL.FTZ R5, R143, R38 ;  /* 0x000000268f057220 */ /* 0x008fe40000410000 */
[----:B------:R-:W-:Y:S02]  /*2db0*/  FMUL.FTZ R2, R39, R2 ;  /* 0x0000000227027220 */ /* 0x000fe40000410000 */
[----:B------:R-:W-:Y:S02]  /*2dc0*/  FMUL.FTZ R5, R40, R5 ;  /* 0x0000000528057220 */ /* 0x000fe40000410000 */
[----:B------:R-:W-:Y:S02]  /*2dd0*/  FMUL.FTZ R2, R2, R3 ;  /* 0x0000000302027220 */ /* 0x000fe40000410000 */
[----:B------:R-:W-:Y:S02]  /*2de0*/  FMUL.FTZ R4, R5, R4 ;  /* 0x0000000405047220 */ /* 0x000fe40000410000 */
[----:B------:R-:W-:-:S02]  /*2df0*/  FADD.FTZ R3, -R45, 1 ;  /* 0x3f8000002d037421 */ /* 0x000fc40000010100 */
[----:B----4-:R-:W-:Y:S02]  /*2e00*/  FMUL.FTZ R70, R142, R41 ;  /* 0x000000298e467220 */ /* 0x010fe40000410000 */
[----:B------:R-:W-:Y:S02]  /*2e10*/  FMUL.FTZ R5, R141, R42 ;  /* 0x0000002a8d057220 */ /* 0x000fe40000410000 */
[----:B------:R-:W-:Y:S02]  /*2e20*/  FFMA.FTZ R3, R34, R3, 1 ;  /* 0x3f80000022037423 */ /* 0x000fe40000010003 */
[----:B------:R-:W-:Y:S02]  /*2e30*/  FFMA.FTZ R72, R33, R52, 1 ;  /* 0x3f80000021487423 */ /* 0x000fe40000010034 */
[----:B------:R-:W-:Y:S01]  /*2e40*/  FMUL.FTZ R70, R45, R70 ;  /* 0x000000462d467220 */ /* 0x000fe20000410000 */
[----:B------:R-:W3:Y:S01]  /*2e50*/  LDS R52, [R147.X4+0x24] ;  /* 0x0000240093347984 */ /* 0x000ee20000004800 */
[----:B------:R-:W-:-:S02]  /*2e60*/  FMUL.FTZ R5, R48, R5 ;  /* 0x0000000530057220 */ /* 0x000fc40000410000 */
[----:B------:R-:W-:Y:S02]  /*2e70*/  FFMA.FTZ R82, R31, R54, 1 ;  /* 0x3f8000001f527423 */ /* 0x000fe40000010036 */
[----:B------:R-:W-:Y:S01]  /*2e80*/  FMUL.FTZ R53, R140, R43 ;  /* 0x0000002b8c357220 */ /* 0x000fe20000410000 */
[----:B------:R-:W4:Y:S01]  /*2e90*/  LDS R54, [R147.X4+0x2c] ;  /* 0x00002c0093367984 */ /* 0x000f220000004800 */
[----:B------:R-:W-:Y:S02]  /*2ea0*/  FMUL.FTZ R78, R70, R3 ;  /* 0x00000003464e7220 */ /* 0x000fe40000410000 */
[----:B------:R-:W-:Y:S01]  /*2eb0*/  FMUL.FTZ R80, R5, R72 ;  /* 0x0000004805507220 */ /* 0x000fe20000410000 */
[----:B------:R5:W0:Y:S01]  /*2ec0*/  MUFU.EX2 R61, R60 ;  /* 0x0000003c003d7308 */ /* 0x000a220000000800 */
[----:B------:R-:W-:Y:S02]  /*2ed0*/  FMUL.FTZ R53, R50, R53 ;  /* 0x0000003532357220 */ /* 0x000fe40000410000 */
[----:B------:R-:W-:-:S02]  /*2ee0*/  FADD.FTZ R70, -R56, 1 ;  /* 0x3f80000038467421 */ /* 0x000fc40000010100 */
[----:B------:R-:W-:-:S03]  /*2ef0*/  FADD.FTZ R72, -R58, 1 ;  /* 0x3f8000003a487421 */ /* 0x000fc60000010100 */
[----:B------:R-:W0:Y:S01]  /*2f00*/  MUFU.EX2 R63, R62 ;  /* 0x0000003e003f7308 */ /* 0x000e220000000800 */
[----:B------:R-:W-:Y:S02]  /*2f10*/  FMUL.FTZ R82, R53, R82 ;  /* 0x0000005235527220 */ /* 0x000fe40000410000 */
[----:B------:R-:W-:Y:S01]  /*2f20*/  FFMA.FTZ R84, R29, R70, 1 ;  /* 0x3f8000001d547423 */ /* 0x000fe20000010046 */
[----:B------:R-:W-:Y:S04]  /*2f30*/  LDS R53, [R147.X4+0x38] ;  /* 0x0000380093357984 */ /* 0x000fe80000004800 */
[----:B------:R-:W0:Y:S01]  /*2f40*/  MUFU.EX2 R65, R64 ;  /* 0x0000004000417308 */ /* 0x000e220000000800 */
[----:B------:R-:W-:Y:S01]  /*2f50*/  FFMA.FTZ R86, R27, R72, 1 ;  /* 0x3f8000001b567423 */ /* 0x000fe20000010048 */
[----:B------:R-:W-:Y:S01]  /*2f60*/  LDS R70, [R147.X4+0x3c] ;  /* 0x00003c0093467984 */ /* 0x000fe20000004800 */
[----:B------:R-:W-:-:S02]  /*2f70*/  FMUL.FTZ R66, R13, -1.4426950216293334961 ;  /* 0xbfb8aa3b0d427820 */ /* 0x000fc40000410000 */
[----:B-----5:R-:W-:Y:S01]  /*2f80*/  FMUL.FTZ R60, R19, -1.4426950216293334961 ;  /* 0xbfb8aa3b133c7820 */ /* 0x020fe20000410000 */
[----:B------:R-:W5:Y:S01]  /*2f90*/  LDS R72, [R147.X4+0x34] ;  /* 0x0000340093487984 */ /* 0x000f620000004800 */
[----:B------:R-:W-:Y:S01]  /*2fa0*/  FADD.FTZ R57, R57, 1 ;  /* 0x3f80000039397421 */ /* 0x000fe20000010000 */
[----:B------:R-:W1:Y:S01]  /*2fb0*/  MUFU.EX2 R67, R66 ;  /* 0x0000004200437308 */ /* 0x000e620000000800 */
[----:B------:R-:W-:Y:S01]  /*2fc0*/  FADD.FTZ R59, R59, 1 ;  /* 0x3f8000003b3b7421 */ /* 0x000fe20000010000 */
[----:B------:R-:W-:Y:S06]  /*2fd0*/  BAR.SYNC.DEFER_BLOCKING 0x0 ;  /* 0x0000000000007b1d */ /* 0x000fec0000010000 */
[----:B------:R-:W2:Y:S01]  /*2fe0*/  MUFU.EX2 R73, R60 ;  /* 0x0000003c00497308 */ /* 0x000ea20000000800 */
[----:B0-----:R-:W-:-:S02]  /*2ff0*/  FADD.FTZ R61, R61, 1 ;  /* 0x3f8000003d3d7421 */ /* 0x001fc40000010000 */
[----:B------:R-:W-:-:S05]  /*3000*/  FADD.FTZ R63, R63, 1 ;  /* 0x3f8000003f3f7421 */ /* 0x000fca0000010000 */
[----:B------:R-:W0:Y:S01]  /*3010*/  MUFU.RCP R60, R57 ;  /* 0x00000039003c7308 */ /* 0x000e220000001000 */
[----:B------:R-:W-:Y:S02]  /*3020*/  FADD.FTZ R65, R65, 1 ;  /* 0x3f80000041417421 */ /* 0x000fe40000010000 */
[----:B-1----:R-:W-:-:S05]  /*3030*/  FADD.FTZ R67, R67, 1 ;  /* 0x3f80000043437421 */ /* 0x002fca0000010000 */
[----:B------:R-:W1:Y:S01]  /*3040*/  MUFU.RCP R62, R59 ;  /* 0x0000003b003e7308 */ /* 0x000e620000001000 */
[----:B------:R-:W-:Y:S02]  /*3050*/  FADD.FTZ R69, R69, 1 ;  /* 0x3f80000045457421 */ /* 0x000fe40000010000 */
[----:B------:R-:W-:-:S05]  /*3060*/  FADD.FTZ R71, R71, 1 ;  /* 0x3f80000047477421 */ /* 0x000fca0000010000 */
[----:B------:R-:W1:Y:S01]  /*3070*/  MUFU.RCP R64, R61 ;  /* 0x0000003d00407308 */ /* 0x000e620000001000 */
[----:B--2---:R-:W-:-:S07]  /*3080*/  FADD.FTZ R73, R73, 1 ;  /* 0x3f80000049497421 */ /* 0x004fce0000010000 */
[----:B------:R-:W2:Y:S01]  /*3090*/  MUFU.RCP R66, R63 ;  /* 0x0000003f00427308 */ /* 0x000ea20000001000 */
[----:B0-----:R-:W-:-:S07]  /*30a0*/  FADD.FTZ R88, -R60, 1 ;  /* 0x3f8000003c587421 */ /* 0x001fce0000010100 */
[----:B------:R-:W0:Y:S01]  /*30b0*/  MUFU.RCP R68, R65 ;  /* 0x0000004100447308 */ /* 0x000e220000001000 */
[----:B------:R-:W-:Y:S02]  /*30c0*/  FMUL.FTZ R3, R139, R44 ;  /* 0x0000002c8b037220 */ /* 0x000fe40000410000 */
[----:B------:R-:W-:Y:S02]  /*30d0*/  FMUL.FTZ R5, R138, R47 ;  /* 0x0000002f8a057220 */ /* 0x000fe40000410000 */
[----:B------:R-:W-:-:S03]  /*30e0*/  FMUL.FTZ R57, R137, R46 ;  /* 0x0000002e89397220 */ /* 0x000fc60000410000 */
[----:B------:R-:W0:Y:S01]  /*30f0*/  MUFU.RCP R74, R67 ;  /* 0x00000043004a7308 */ /* 0x000e220000001000 */
[----:B------:R-:W-:Y:S02]  /*3100*/  FFMA.FTZ R88, R25, R88, 1 ;  /* 0x3f80000019587423 */ /* 0x000fe40000010058 */
[----:B------:R-:W-:Y:S02]  /*3110*/  FMUL.FTZ R3, R56, R3 ;  /* 0x0000000338037220 */ /* 0x000fe40000410000 */
[----:B------:R-:W-:-:S03]  /*3120*/  FMUL.FTZ R5, R58, R5 ;  /* 0x000000053a057220 */ /* 0x000fc60000410000 */
[----:B------:R-:W0:Y:S01]  /*3130*/  MUFU.RCP R76, R69 ;  /* 0x00000045004c7308 */ /* 0x000e220000001000 */
[----:B------:R-:W-:-:S07]  /*3140*/  FMUL.FTZ R57, R60, R57 ;  /* 0x000000393c397220 */ /* 0x000fce0000410000 */
[----:B------:R-:W0:Y:S01]  /*3150*/  MUFU.RCP R102, R71 ;  /* 0x0000004700667308 */ /* 0x000e220000001000 */
[----:B------:R-:W-:-:S07]  /*3160*/  FMUL.FTZ R84, R3, R84 ;  /* 0x0000005403547220 */ /* 0x000fce0000410000 */
[----:B------:R-:W4:Y:S01]  /*3170*/  MUFU.RCP R106, R73 ;  /* 0x00000049006a7308 */ /* 0x000f220000001000 */
[----:B------:R-:W-:Y:S02]  /*3180*/  FMUL.FTZ R86, R5, R86 ;  /* 0x0000005605567220 */ /* 0x000fe40000410000 */
[----:B------:R-:W-:Y:S02]  /*3190*/  FMUL.FTZ R88, R57, R88 ;  /* 0x0000005839587220 */ /* 0x000fe40000410000 */
[----:B-1----:R-:W-:Y:S02]  /*31a0*/  FADD.FTZ R90, -R62, 1 ;  /* 0x3f8000003e5a7421 */ /* 0x002fe40000010100 */
[----:B------:R-:W-:Y:S02]  /*31b0*/  FADD.FTZ R92, -R64, 1 ;  /* 0x3f800000405c7421 */ /* 0x000fe40000010100 */
[----:B--2---:R-:W-:Y:S02]  /*31c0*/  FADD.FTZ R94, -R66, 1 ;  /* 0x3f800000425e7421 */ /* 0x004fe40000010100 */
[----:B0-----:R-:W-:-:S02]  /*31d0*/  FADD.FTZ R96, -R68, 1 ;  /* 0x3f80000044607421 */ /* 0x001fc40000010100 */
[----:B------:R-:W-:Y:S02]  /*31e0*/  FMUL.FTZ R3, R136, R49 ;  /* 0x0000003188037220 */ /* 0x000fe40000410000 */
[----:B---3--:R-:W-:Y:S02]  /*31f0*/  FMUL.FTZ R5, R135, R52 ;  /* 0x0000003487057220 */ /* 0x008fe40000410000 */
[----:B------:R-:W-:Y:S02]  /*3200*/  FMUL.FTZ R57, R134, R51 ;  /* 0x0000003386397220 */ /* 0x000fe40000410000 */
[----:B----4-:R-:W-:Y:S02]  /*3210*/  FMUL.FTZ R59, R133, R54 ;  /* 0x00000036853b7220 */ /* 0x010fe40000410000 */
[----:B------:R-:W-:Y:S02]  /*3220*/  FFMA.FTZ R90, R21, R90, 1 ;  /* 0x3f800000155a7423 */ /* 0x000fe4000001005a */
[----:B------:R-:W-:-:S02]  /*3230*/  FFMA.FTZ R92, R7, R92, 1 ;  /* 0x3f800000075c7423 */ /* 0x000fc4000001005c */
[----:B------:R-:W-:Y:S02]  /*3240*/  FFMA.FTZ R94, R9, R94, 1 ;  /* 0x3f800000095e7423 */ /* 0x000fe4000001005e */
[----:B------:R-:W-:Y:S02]  /*3250*/  FFMA.FTZ R96, R11, R96, 1 ;  /* 0x3f8000000b607423 */ /* 0x000fe40000010060 */
        /* <DEDUP_REMOVED lines=8> */
[----:B------:R-:W-:Y:S02]  /*32e0*/  FADD.FTZ R98, -R74, 1 ;  /* 0x3f8000004a627421 */ /* 0x000fe40000010100 */
[----:B------:R-:W-:-:S02]  /*32f0*/  FADD.FTZ R100, -R76, 1 ;  /* 0x3f8000004c647421 */ /* 0x000fc40000010100 */
[----:B------:R-:W-:Y:S02]  /*3300*/  FADD.FTZ R104, -R102, 1 ;  /* 0x3f80000066687421 */ /* 0x000fe40000010100 */
[----:B------:R-:W-:Y:S02]  /*3310*/  FADD.FTZ R108, -R106, 1 ;  /* 0x3f8000006a6c7421 */ /* 0x000fe40000010100 */
[----:B------:R-:W-:Y:S02]  /*3320*/  FMUL.FTZ R3, R132, R55 ;  /* 0x0000003784037220 */ /* 0x000fe40000410000 */
[----:B-----5:R-:W-:Y:S02]  /*3330*/  FMUL.FTZ R5, R131, R72 ;  /* 0x0000004883057220 */ /* 0x020fe40000410000 */
[----:B------:R-:W-:Y:S02]  /*3340*/  FMUL.FTZ R57, R130, R53 ;  /* 0x0000003582397220 */ /* 0x000fe40000410000 */
[----:B------:R-:W-:Y:S01]  /*3350*/  FMUL.FTZ R59, R129, R70 ;  /* 0x00000046813b7220 */ /* 0x000fe20000410000 */
[----:B------:R-:W-:Y:S01]  /*3360*/  ISETP.NE.AND P6, PT, R150, RZ, PT ;  /* 0x000000ff9600720c */ /* 0x000fe20003fc5270 */
[----:B------:R-:W-:-:S02]  /*3370*/  FFMA.FTZ R98, R13, R98, 1 ;  /* 0x3f8000000d627423 */ /* 0x000fc40000010062 */
[----:B------:R-:W-:Y:S02]  /*3380*/  FFMA.FTZ R100, R15, R100, 1 ;  /* 0x3f8000000f647423 */ /* 0x000fe40000010064 */
        /* <DEDUP_REMOVED lines=9> */
[----:B------:R-:W-:Y:S01]  /*3420*/  FMUL.FTZ R108, R59, R108 ;  /* 0x0000006c3b6c7220 */ /* 0x000fe20000410000 */
        /* <DEDUP_REMOVED lines=35> */
[----:B------:R-:W0:Y:S04]  /*3660*/  LDS R89, [0x2100] ;  /* 0x00210000ff597984 */ /* 0x000e280000000800 */
[----:B------:R1:W-:Y:S04]  /*3670*/  STL [R1+0x3c], R118 ;  /* 0x00003c7601007387 */ /* 0x0003e80000100800 */
[----:B------:R1:W-:Y:S04]  /*3680*/  STL [R1+0x38], R117 ;  /* 0x0000387501007387 */ /* 0x0003e80000100800 */
[----:B------:R1:W-:Y:S04]  /*3690*/  STL [R1+0x34], R116 ;  /* 0x0000347401007387 */ /* 0x0003e80000100800 */
[----:B------:R1:W-:Y:S01]  /*36a0*/  STL [R1+0x30], R115 ;  /* 0x0000307301007387 */ /* 0x0003e20000100800 */
[----:B------:R-:W-:-:S03]  /*36b0*/  IADD3 R110, P1, R148, UR25, RZ ;  /* 0x00000019946e7c10 */ /* 0x000fc6000ff3e0ff */
[----:B------:R1:W-:Y:S04]  /*36c0*/  STL [R1+0x2c], R114 ;  /* 0x00002c7201007387 */ /* 0x0003e80000100800 */
[----:B------:R1:W-:Y:S04]  /*36d0*/  STL [R1+0x28], R113 ;  /* 0x0000287101007387 */ /* 0x0003e80000100800 */
[----:B------:R1:W-:Y:S04]  /*36e0*/  STL [R1+0x24], R112 ;  /* 0x0000247001007387 */ /* 0x0003e80000100800 */
[----:B------:R1:W-:Y:S01]  /*36f0*/  STL [R1+0x20], R109 ;  /* 0x0000206d01007387 */ /* 0x0003e20000100800 */
[----:B------:R-:W-:-:S03]  /*3700*/  IADD3.X R111, R91, UR39, RZ, P1, !PT ;  /* 0x000000275b6f7c10 */ /* 0x000fc60008ffe4ff */
[----:B------:R1:W-:Y:S04]  /*3710*/  STL [R1+0x1c], R107 ;  /* 0x00001c6b01007387 */ /* 0x0003e80000100800 */
[----:B------:R1:W-:Y:S04]  /*3720*/  STL [R1+0x18], R105 ;  /* 0x0000186901007387 */ /* 0x0003e80000100800 */
[----:B------:R1:W-:Y:S04]  /*3730*/  STL [R1+0x14], R103 ;  /* 0x0000146701007387 */ /* 0x0003e80000100800 */
[----:B------:R1:W-:Y:S04]  /*3740*/  STL [R1+0x10], R101 ;  /* 0x0000106501007387 */ /* 0x0003e80000100800 */
[----:B------:R1:W-:Y:S04]  /*3750*/  STL [R1+0xc], R99 ;  /* 0x00000c6301007387 */ /* 0x0003e80000100800 */
[----:B------:R1:W-:Y:S04]  /*3760*/  STL [R1+0x8], R97 ;  /* 0x0000086101007387 */ /* 0x0003e80000100800 */
[----:B------:R1:W-:Y:S04]  /*3770*/  STL [R1+0x4], R95 ;  /* 0x0000045f01007387 */ /* 0x0003e80000100800 */
[----:B------:R1:W-:Y:S04]  /*3780*/  STL [R1], R93 ;  /* 0x0000005d01007387 */ /* 0x0003e80000100800 */
[----:B------:R1:W-:Y:S01]  /*3790*/  STL.64 [R1+0x40], R110 ;  /* 0x0000406e01007387 */ /* 0x0003e20000100a00 */
[----:B0-----:R-:W-:Y:S01]  /*37a0*/  ISETP.GE.AND P0, PT, R148, R89, PT ;  /* 0x000000599400720c */ /* 0x001fe20003f06270 */
[----:B------:R-:W-:-:S02]  /*37b0*/  UIMAD UR7, UR13, UR8, URZ ;  /* 0x000000080d0772a4 */ /* 0x000fc4000f8e023f */
[----:B------:R-:W-:Y:S02]  /*37c0*/  UIMAD.WIDE.U32 UR34, UR12, UR8, URZ ;  /* 0x000000080c2272a5 */ /* 0x000fe4000f8e003f */
[----:B------:R-:W-:Y:S01]  /*37d0*/  UIMAD UR36, UR12, UR9, UR7 ;  /* 0x000000090c2472a4 */ /* 0x000fe2000f8e0207 */
[----:B------:R-:W-:Y:S03]  /*37e0*/  BSSY B0, `(.L_x_456) ;  /* 0x000000f000007945 */ /* 0x000fe60003800000 */
[----:B------:R-:W-:-:S04]  /*37f0*/  UIADD3 UR7, UR35, UR36, URZ ;  /* 0x0000002423077290 */ /* 0x000fc8000fffe03f */
[----:B------:R-:W-:Y:S05]  /*3800*/  @P0 BRA `(.L_x_457) ;  /* 0x000000c000000947 */ /* 0x000fea0003800000 */
[----:B-1----:R-:W-:Y:S01]  /*3810*/  MOV R2, UR12 ;  /* 0x0000000c00027c02 */ /* 0x002fe20008000f00 */
        /* <DEDUP_REMOVED lines=11> */
.L_x_457:
[----:B-1----:R-:W-:Y:S05]  /*38d0*/  BSYNC B0 ;  /* 0x0000000000007941 */ /* 0x002fea0003800000 */
.L_x_456:
        /* <DEDUP_REMOVED lines=11> */
[----:B------:R-:W-:Y:S01]  /*3990*/  ISETP.GE.AND P4, PT, R14, R89, PT ;  /* 0x000000590e00720c */ /* 0x000fe20003f86270 */
[----:B------:R-:W-:Y:S01]  /*39a0*/  FMUL.FTZ R36, R36, R39 ;  /* 0x0000002724247220 */ /* 0x000fe20000410000 */
[----:B------:R-:W-:Y:S01]  /*39b0*/  ISETP.GE.AND P5, PT, R16, R89, PT ;  /* 0x000000591000720c */ /* 0x000fe20003fa6270 */
[----:B------:R-:W-:Y:S01]  /*39c0*/  UIADD3.X UR34, UR27, UR8, UR35, UP0, !UPT ;  /* 0x000000081b227290 */ /* 0x000fe200087fe423 */
[----:B0-----:R-:W-:Y:S01]  /*39d0*/  MOV R4, UR7 ;  /* 0x0000000700047c02 */ /* 0x001fe20008000f00 */
[----:B------:R-:W-:-:S02]  /*39e0*/  FMUL.FTZ R35, R35, R40 ;  /* 0x0000002823237220 */ /* 0x000fc40000410000 */
[----:B------:R-:W-:Y:S01]  /*39f0*/  FMUL.FTZ R34, R34, R45 ;  /* 0x0000002d22227220 */ /* 0x000fe20000410000 */
[C---:B------:R-:W-:Y:S01]  /*3a00*/  LEA R2, P1, R4.reuse, R2, 0x2 ;  /* 0x0000000204027211 */ /* 0x040fe200078210ff */
        /* <DEDUP_REMOVED lines=134> */
.L_x_460:
[----:B------:R-:W-:Y:S05]  /*4270*/  BSYNC B0 ;  /* 0x0000000000007941 */ /* 0x000fea0003800000 */
.L_x_459:
        /* <DEDUP_REMOVED lines=43> */
.L_x_458:
[----:B0-----:R-:W2:Y:S01]  /*4530*/  LDL.LU R0, [R1+0x4c] ;  /* 0x00004c0001007983 */ /* 0x001ea20000300800 */
[----:B------:R-:W-:Y:S01]  /*4540*/  MOV R2, c[0x0][0x16c] ;  /* 0x00005b0000027a02 */ /* 0x000fe20000000f00 */
[----:B------:R-:W-:Y:S01]  /*4550*/  HFMA2.MMA R163, -RZ, RZ, 0, 0 ;  /* 0x00000000ffa37435 */ /* 0x000fe200000001ff */
[----:B------:R-:W-:Y:S01]  /*4560*/  FMUL.FTZ R232, R144, UR4 ;  /* 0x0000000490e87c20 */ /* 0x000fe20008410000 */
[----:B------:R-:W-:Y:S01]  /*4570*/  MOV R215, RZ ;  /* 0x000000ff00d77202 */ /* 0x000fe20000000f00 */
[----:B------:R-:W-:Y:S01]  /*4580*/  FMUL.FTZ R231, R143, UR4 ;  /* 0x000000048fe77c20 */ /* 0x000fe20008410000 */
[----:B------:R-:W-:Y:S01]  /*4590*/  ISETP.GE.AND P0, PT, R2, 0x1, PT ;  /* 0x000000010200780c */ /* 0x000fe20003f06270 */
[----:B------:R-:W-:Y:S01]  /*45a0*/  FMUL.FTZ R230, R142, UR4 ;  /* 0x000000048ee67c20 */ /* 0x000fe20008410000 */
[----:B------:R-:W-:Y:S01]  /*45b0*/  CS2R R184, SRZ ;  /* 0x0000000000b87805 */ /* 0x000fe2000001ff00 */
        /* <DEDUP_REMOVED lines=12> */
[----:B------:R-:W-:-:S02]  /*4680*/  FMUL.FTZ R223, R135, UR4 ;  /* 0x0000000487df7c20 */ /* 0x000fc40008410000 */
[----:B------:R-:W-:Y:S02]  /*4690*/  FMUL.FTZ R222, R134, UR4 ;  /* 0x0000000486de7c20 */ /* 0x000fe40008410000 */
[----:B------:R-:W-:Y:S02]  /*46a0*/  FMUL.FTZ R221, R133, UR4 ;  /* 0x0000000485dd7c20 */ /* 0x000fe40008410000 */
[----:B------:R-:W-:Y:S02]  /*46b0*/  FMUL.FTZ R220, R132, UR4 ;  /* 0x0000000484dc7c20 */ /* 0x000fe40008410000 */
[----:B------:R-:W-:Y:S02]  /*46c0*/  FMUL.FTZ R219, R131, UR4 ;  /* 0x0000000483db7c20 */ /* 0x000fe40008410000 */
[----:B------:R-:W-:Y:S02]  /*46d0*/  FMUL.FTZ R218, R130, UR4 ;  /* 0x0000000482da7c20 */ /* 0x000fe40008410000 */
[----:B------:R-:W-:Y:S01]  /*46e0*/  FMUL.FTZ R217, R129, UR4 ;  /* 0x0000000481d97c20 */ /* 0x000fe20008410000 */
[----:B------:R-:W-:Y:S01]  /*46f0*/  BAR.SYNC.DEFER_BLOCKING 0x0 ;  /* 0x0000000000007b1d */ /* 0x000fe20000010000 */
[----:B--2---:R-:W-:-:S04]  /*4700*/  FFMA.FTZ R0, R251, R144, R0 ;  /* 0x00000090fb007223 */ /* 0x004fc80000010000 */
[----:B------:R-:W-:-:S04]  /*4710*/  FFMA.FTZ R0, R250, R143, R0 ;  /* 0x0000008ffa007223 */ /* 0x000fc80000010000 */
        /* <DEDUP_REMOVED lines=13> */
[----:B------:R-:W-:-:S05]  /*47f0*/  FFMA.FTZ R0, R234, R129, R0 ;  /* 0x00000081ea007223 */ /* 0x000fca0000010000 */
[----:B------:R0:W-:Y:S01]  /*4800*/  STL [R1+0x4c], R0 ;  /* 0x00004c0001007387 */ /* 0x0001e20000100800 */
[----:B------:R-:W-:Y:S05]  /*4810*/  @!P0 BRA `(.L_x_461) ;  /* 0x00009f5000008947 */ /* 0x000fea0003800000 */
[----:B------:R-:W-:Y:S01]  /*4820*/  UIADD3 UR38, UR24, -0x1, URZ ;  /* 0xffffffff18267890 */ /* 0x000fe2000fffe03f */
[----:B------:R-:W-:Y:S01]  /*4830*/  FADD.FTZ R128, R162, UR5 ;  /* 0x00000005a2807e21 */ /* 0x000fe20008010000 */
[----:B------:R-:W-:Y:S01]  /*4840*/  MOV R163, RZ ;  /* 0x000000ff00a37202 */ /* 0x000fe20000000f00 */
[----:B------:R-:W-:Y:S01]  /*4850*/  FADD.FTZ R127, R161, UR5 ;  /* 0x00000005a17f7e21 */ /* 0x000fe20008010000 */
[----:B------:R-:W-:Y:S01]  /*4860*/  ULEA.HI UR9, UR38, UR38, URZ, 0x1 ;  /* 0x0000002626097291 */ /* 0x000fe2000f8f083f */
[----:B------:R-:W-:Y:S01]  /*4870*/  FADD.FTZ R126, R160, UR5 ;  /* 0x00000005a07e7e21 */ /* 0x000fe20008010000 */
[----:B------:R-:W-:Y:S01]  /*4880*/  UMOV UR7, URZ ;  /* 0x0000003f00077c82 */ /* 0x000fe20008000000 */
[----:B------:R-:W-:Y:S01]  /*4890*/  FADD.FTZ R125, R159, UR5 ;  /* 0x000000059f7d7e21 */ /* 0x000fe20008010000 */
[----:B------:R-:W-:Y:S01]  /*48a0*/  ULOP3.LUT UR9, UR9, 0xfffffe, URZ, 0xc0, !UPT ;  /* 0x00fffffe09097892 */ /* 0x000fe2000f8ec03f */
[----:B------:R-:W-:Y:S01]  /*48b0*/  FADD.FTZ R124, R158, UR5 ;  /* 0x000000059e7c7e21 */ /* 0x000fe20008010000 */
[----:B------:R-:W-:Y:S01]  /*48c0*/  UMOV UR8, URZ ;  /* 0x0000003f00087c82 */ /* 0x000fe20008000000 */
[----:B------:R-:W-:Y:S01]  /*48d0*/  FADD.FTZ R123, R157, UR5 ;  /* 0x000000059d7b7e21 */ /* 0x000fe20008010000 */
[----:B------:R-:W-:Y:S01]  /*48e0*/  UIADD3 UR38, UR38, -UR9, URZ ;  /* 0x8000000926267290 */ /* 0x000fe2000fffe03f */
[----:B------:R-:W-:-:S02]  /*48f0*/  FADD.FTZ R122, R146, UR5 ;  /* 0x00000005927a7e21 */ /* 0x000fc40008010000 */
[----:B------:R-:W-:Y:S01]  /*4900*/  FADD.FTZ R119, R145, UR5 ;  /* 0x0000000591777e21 */ /* 0x000fe20008010000 */
[----:B------:R-:W-:Y:S01]  /*4910*/  UMOV UR9, URZ ;  /* 0x0000003f00097c82 */ /* 0x000fe20008000000 */
[----:B------:R-:W-:Y:S02]  /*4920*/  FADD.FTZ R118, R171, UR5 ;  /* 0x00000005ab767e21 */ /* 0x000fe40008010000 */
[----:B------:R-:W-:Y:S02]  /*4930*/  FADD.FTZ R117, R170, UR5 ;  /* 0x00000005aa757e21 */ /* 0x000fe40008010000 */
[----:B------:R-:W-:Y:S02]  /*4940*/  FADD.FTZ R116, R169, UR5 ;  /* 0x00000005a9747e21 */ /* 0x000fe40008010000 */
[----:B------:R-:W-:Y:S02]  /*4950*/  FADD.FTZ R115, R168, UR5 ;  /* 0x00000005a8737e21 */ /* 0x000fe40008010000 */
[----:B------:R-:W-:-:S02]  /*4960*/  FADD.FTZ R114, R167, UR5 ;  /* 0x00000005a7727e21 */ /* 0x000fc40008010000 */
[----:B------:R-:W-:Y:S02]  /*4970*/  FADD.FTZ R113, R166, UR5 ;  /* 0x00000005a6717e21 */ /* 0x000fe40008010000 */
[----:B------:R-:W-:Y:S02]  /*4980*/  FADD.FTZ R112, R165, UR5 ;  /* 0x00000005a5707e21 */ /* 0x000fe40008010000 */
[----:B------:R-:W-:Y:S02]  /*4990*/  FADD.FTZ R111, R164, UR5 ;  /* 0x00000005a46f7e21 */ /* 0x000fe40008010000 */
        /* <DEDUP_REMOVED lines=16> */
.L_x_562:
[----:B------:R-:W-:Y:S02]  /*4aa0*/  ULDC.64 UR34, c[0x0][0x180] ;  /* 0x0000600000227ab9 */ /* 0x000fe40000000a00 */
[----:B------:R-:W-:Y:S02]  /*4ab0*/  UIMAD UR39, UR11, UR34, URZ ;  /* 0x000000220b2772a4 */ /* 0x000fe4000f8e023f */
[----:B------:R-:W-:Y:S02]  /*4ac0*/  UIMAD.WIDE.U32 UR36, UR10, UR34, URZ ;  /* 0x000000220a2472a5 */ /* 0x000fe4000f8e003f */
[----:B------:R-:W-:Y:S02]  /*4ad0*/  UIMAD UR42, UR10, UR35, UR39 ;  /* 0x000000230a2a72a4 */ /* 0x000fe4000f8e0227 */
[----:B------:R-:W-:Y:S02]  /*4ae0*/  USHF.R.S32.HI UR39, URZ, 0x1f, UR7 ;  /* 0x0000001f3f277899 */ /* 0x000fe40008011407 */
[----:B------:R-:W-:-:S02]  /*4af0*/  ULDC.64 UR34, c[0x0][0x188] ;  /* 0x0000620000227ab9 */ /* 0x000fc40000000a00 */
[----:B------:R-:W-:Y:S02]  /*4b00*/  UIADD3 UR37, UR37, UR42, URZ ;  /* 0x0000002a25257290 */ /* 0x000fe4000fffe03f */
[----:B------:R-:W-:Y:S02]  /*4b10*/  UIMAD UR42, UR39, UR34, URZ ;  /* 0x00000022272a72a4 */ /* 0x000fe4000f8e023f */
[----:B------:R-:W-:Y:S02]  /*4b20*/  UIMAD.WIDE.U32 UR36, UR7, UR34, UR36 ;  /* 0x00000022072472a5 */ /* 0x000fe4000f8e0024 */
[----:B------:R-:W-:-:S03]  /*4b30*/  UIMAD UR42, UR7, UR35, UR42 ;  /* 0x00000023072a72a4 */ /* 0x000fc6000f8e022a */
[----:B------:R-:W-:Y:S01]  /*4b40*/  ULDC.64 UR34, c[0x0][0x220] ;  /* 0x0000880000227ab9 */ /* 0x000fe20000000a00 */
[C---:B0-----:R-:W-:Y:S01]  /*4b50*/  LOP3.LUT R0, R150.reuse, 0x7ffffe0, RZ, 0xc0, !PT ;  /* 0x07ffffe096007812 */ /* 0x041fe200078ec0ff */
[----:B------:R-:W-:Y:S02]  /*4b60*/  UIADD3 UR37, UR37, UR42, URZ ;  /* 0x0000002a25257290 */ /* 0x000fe4000fffe03f */
[----:B------:R-:W-:Y:S01]  /*4b70*/  ULEA UR34, UP0, UR36, UR34, 0x3 ;  /* 0x0000002224227291 */ /* 0x000fe2000f80183f */
[----:B------:R-:W-:Y:S02]  /*4b80*/  LOP3.LUT R151, R150, 0x1f, RZ, 0xc0, !PT ;  /* 0x0000001f96977812 */ /* 0x000fe400078ec0ff */
[----:B------:R-:W-:Y:S01]  /*4b90*/  SHF.L.U32 R0, R0, 0x5, RZ ;  /* 0x0000000500007819 */ /* 0x000fe200000006ff */
[----:B------:R-:W-:Y:S02]  /*4ba0*/  ULEA.HI.X UR35, UR36, UR35, UR37, 0x3, UP0 ;  /* 0x0000002324237291 */ /* 0x000fe400080f1c25 */
[----:B------:R-:W-:-:S02]  /*4bb0*/  MOV R2, UR34 ;  /* 0x0000002200027c02 */ /* 0x000fc40008000f00 */
[----:B------:R-:W-:Y:S01]  /*4bc0*/  LOP3.LUT R4, R0, 0xffffffe0, R151, 0xe2, !PT ;  /* 0xffffffe000047812 */ /* 0x000fe200078ee297 */
[----:B------:R-:W-:Y:S01]  /*4bd0*/  ULDC UR36, c[0x0][0x168] ;  /* 0x00005a0000247ab9 */ /* 0x000fe20000000800 */
[----:B------:R-:W-:Y:S01]  /*4be0*/  MOV R3, UR35 ;  /* 0x0000002300037c02 */ /* 0x000fe20008000f00 */
[----:B------:R-:W-:Y:S01]  /*4bf0*/  ULDC.64 UR34, c[0x0][0x1c0] ;  /* 0x0000700000227ab9 */ /* 0x000fe20000000a00 */
[--C-:B------:R-:W-:Y:S01]  /*4c00*/  SHF.R.S32.HI R5, RZ, 0x1f, R4.reuse ;  /* 0x0000001fff057819 */ /* 0x100fe20000011404 */
[----:B------:R-:W-:Y:S01]  /*4c10*/  UIADD3 UR36, -UR25, UR36, URZ ;  /* 0x0000002419247290 */ /* 0x000fe2000fffe13f */
[----:B------:R-:W-:Y:S01]  /*4c20*/  MOV R7, UR7 ;  /* 0x0000000700077c02 */ /* 0x000fe20008000f00 */
[----:B------:R-:W-:Y:S01]  /*4c30*/  UIMAD UR34, UR39, UR34, URZ ;  /* 0x00000022272272a4 */ /* 0x000fe2000f8e023f */
[----:B------:R-:W-:Y:S01]  /*4c40*/  LOP3.LUT R0, R4, 0x20, RZ, 0xfc, !PT ;  /* 0x0000002004007812 */ /* 0x000fe200078efcff */
[----:B------:R-:W-:Y:S01]  /*4c50*/  USHF.L.U32 UR36, UR36, 0x1, URZ ;  /* 0x0000000124247899 */ /* 0x000fe2000800063f */
[----:B------:R-:W2:Y:S01]  /*4c60*/  LDG.E.64 R2, [R2.64] ;  /* 0x0000002002027981 */ /* 0x000ea2000c1e1b00 */
[----:B------:R-:W-:Y:S01]  /*4c70*/  UIMAD UR34, UR7, UR35, UR34 ;  /* 0x00000023072272a4 */ /* 0x000fe2000f8e0222 */
[----:B------:R-:W-:-:S03]  /*4c80*/  IMAD.WIDE.U32 R6, R7, c[0x0][0x1c0], R4 ;  /* 0x0000700007067a25 */ /* 0x000fc600078e0004 */
[----:B------:R-:W-:Y:S02]  /*4c90*/  ISETP.GE.AND P0, PT, R4, UR36, PT ;  /* 0x0000002404007c0c */ /* 0x000fe4000bf06270 */
[----:B------:R-:W-:Y:S01]  /*4ca0*/  IADD3 R5, R7, UR34, RZ ;  /* 0x0000002207057c10 */ /* 0x000fe2000fffe0ff */
[----:B------:R-:W-:Y:S01]  /*4cb0*/  HFMA2.MMA R10, -RZ, RZ, 0, 0 ;  /* 0x00000000ff0a7435 */ /* 0x000fe200000001ff */
[----:B------:R-:W-:Y:S02]  /*4cc0*/  LEA R8, P1, R6, UR22, 0x2 ;  /* 0x0000001606087c11 */ /* 0x000fe4000f8210ff */
[----:B------:R-:W-:Y:S01]  /*4cd0*/  SHF.L.U32 R11, R150, 0x5, RZ ;  /* 0x00000005960b7819 */ /* 0x000fe200000006ff */
[----:B------:R-:W-:Y:S01]  /*4ce0*/  HFMA2.MMA R15, -RZ, RZ, 0, 0 ;  /* 0x00000000ff0f7435 */ /* 0x000fe200000001ff */
[----:B------:R-:W-:Y:S01]  /*4cf0*/  LEA.HI.X R9, R6, UR23, R5, 0x2, P1 ;  /* 0x0000001706097c11 */ /* 0x000fe200088f1405 */
[----:B------:R-:W-:Y:S01]  /*4d00*/  CS2R R16, SRZ ;  /* 0x0000000000107805 */ /* 0x000fe2000001ff00 */
[----:B------:R-:W-:Y:S01]  /*4d10*/  ISETP.GE.AND P1, PT, R0, UR36, PT ;  /* 0x0000002400007c0c */ /* 0x000fe2000bf26270 */
[----:B------:R-:W-:Y:S01]  /*4d20*/  CS2R R6, SRZ ;  /* 0x0000000000067805 */ /* 0x000fe2000001ff00 */
[C---:B------:R-:W-:Y:S01]  /*4d30*/  LOP3.LUT R0, R4.reuse, 0x40, RZ, 0xfc, !PT ;  /* 0x0000004004007812 */ /* 0x040fe200078efcff */
[----:B------:R-:W-:Y:S01]  /*4d40*/  CS2R R18, SRZ ;  /* 0x0000000000127805 */ /* 0x000fe2000001ff00 */
[----:B------:R-:W-:Y:S01]  /*4d50*/  LOP3.LUT R12, R4, 0x100, RZ, 0xfc, !PT ;  /* 0x00000100040c7812 */ /* 0x000fe200078efcff */
[----:B------:R-:W-:Y:S01]  /*4d60*/  CS2R R20, SRZ ;  /* 0x0000000000147805 */ /* 0x000fe2000001ff00 */
[----:B------:R-:W-:Y:S01]  /*4d70*/  CS2R R24, SRZ ;  /* 0x0000000000187805 */ /* 0x000fe2000001ff00 */
[----:B------:R0:W3:Y:S01]  /*4d80*/  @!P0 LDG.E R6, [R8.64] ;  /* 0x0000002008068981 */ /* 0x0000e2000c1e1900 */
[----:B------:R-:W-:Y:S01]  /*4d90*/  ISETP.GE.AND P0, PT, R0, UR36, PT ;  /* 0x0000002400007c0c */ /* 0x000fe2000bf06270 */
[----:B------:R-:W-:Y:S01]  /*4da0*/  CS2R R22, SRZ ;  /* 0x0000000000167805 */ /* 0x000fe2000001ff00 */
[----:B------:R-:W-:Y:S01]  /*4db0*/  LOP3.LUT R0, R4, 0x60, RZ, 0xfc, !PT ;  /* 0x0000006004007812 */ /* 0x000fe200078efcff */
[----:B------:R-:W-:Y:S01]  /*4dc0*/  CS2R R26, SRZ ;  /* 0x00000000001a7805 */ /* 0x000fe2000001ff00 */
[----:B------:R-:W-:Y:S01]  /*4dd0*/  CS2R R58, SRZ ;  /* 0x00000000003a7805 */ /* 0x000fe2000001ff00 */
[----:B------:R0:W4:Y:S01]  /*4de0*/  @!P1 LDG.E R10, [R8.64+0x80] ;  /* 0x00008020080a9981 */ /* 0x000122000c1e1900 */
[----:B------:R-:W-:-:S02]  /*4df0*/  ISETP.GE.AND P1, PT, R0, UR36, PT ;  /* 0x0000002400007c0c */ /* 0x000fc4000bf26270 */
[----:B------:R-:W-:Y:S01]  /*4e00*/  MOV R57, RZ ;  /* 0x000000ff00397202 */ /* 0x000fe20000000f00 */
[----:B------:R-:W-:Y:S01]  /*4e10*/  CS2R R60, SRZ ;  /* 0x00000000003c7805 */ /* 0x000fe2000001ff00 */
[C---:B------:R-:W-:Y:S01]  /*4e20*/  LOP3.LUT R5, R4.reuse, 0x80, RZ, 0xfc, !PT ;  /* 0x0000008004057812 */ /* 0x040fe200078efcff */
[----:B------:R-:W-:Y:S01]  /*4e30*/  CS2R R62, SRZ ;  /* 0x00000000003e7805 */ /* 0x000fe2000001ff00 */
[----:B------:R-:W-:Y:S01]  /*4e40*/  MOV R0, RZ ;  /* 0x000000ff00007202 */ /* 0x000fe20000000f00 */
[----:B------:R0:W3:Y:S01]  /*4e50*/  @!P0 LDG.E R7, [R8.64+0x100] ;  /* 0x0001002008078981 */ /* 0x0000e2000c1e1900 */
[----:B------:R-:W-:Y:S01]  /*4e60*/  LOP3.LUT R11, R11, 0xffffffe0, R151, 0xe2, !PT ;  /* 0xffffffe00b0b7812 */ /* 0x000fe200078ee297 */
[----:B------:R-:W-:Y:S01]  /*4e70*/  CS2R R64, SRZ ;  /* 0x0000000000407805 */ /* 0x000fe2000001ff00 */
[----:B------:R-:W-:Y:S01]  /*4e80*/  ISETP.GE.AND P5, PT, R5, UR36, PT ;  /* 0x0000002405007c0c */ /* 0x000fe2000bfa6270 */
[----:B------:R-:W-:Y:S01]  /*4e90*/  HFMA2.MMA R73, -RZ, RZ, 0, 0 ;  /* 0x00000000ff497435 */ /* 0x000fe200000001ff */
[----:B------:R-:W-:Y:S01]  /*4ea0*/  LOP3.LUT R5, R4, 0xa0, RZ, 0xfc, !PT ;  /* 0x000000a004057812 */ /* 0x000fe200078efcff */
[----:B------:R0:W3:Y:S01]  /*4eb0*/  @!P1 LDG.E R0, [R8.64+0x180] ;  /* 0x0001802008009981 */ /* 0x0000e2000c1e1900 */
[----:B------:R-:W-:Y:S01]  /*4ec0*/  LOP3.LUT R11, R11, 0x3e0, RZ, 0xfc, !PT ;  /* 0x000003e00b0b7812 */ /* 0x000fe200078efcff */
[----:B------:R-:W-:Y:S01]  /*4ed0*/  CS2R R70, SRZ ;  /* 0x0000000000467805 */ /* 0x000fe2000001ff00 */
[----:B------:R-:W-:Y:S01]  /*4ee0*/  ISETP.GE.AND P1, PT, R5, UR36, PT ;  /* 0x0000002405007c0c */ /* 0x000fe2000bf26270 */
[----:B------:R-:W-:Y:S01]  /*4ef0*/  CS2R R68, SRZ ;  /* 0x0000000000447805 */ /* 0x000fe2000001ff00 */
[----:B------:R-:W-:-:S02]  /*4f00*/  ISETP.GE.AND P0, PT, R11, UR36, PT ;  /* 0x000000240b007c0c */ /* 0x000fc4000bf06270 */
[----:B------:R-:W-:Y:S01]  /*4f10*/  MOV R67, RZ ;  /* 0x000000ff00437202 */ /* 0x000fe20000000f00 */
[----:B------:R-:W-:Y:S01]  /*4f20*/  FADD.FTZ R82, R162, UR5 ;  /* 0x00000005a2527e21 */ /* 0x000fe20008010000 */
[C---:B------:R-:W-:Y:S01]  /*4f30*/  LOP3.LUT R5, R4.reuse, 0xc0, RZ, 0xfc, !PT ;  /* 0x000000c004057812 */ /* 0x040fe200078efcff */
[----:B------:R0:W3:Y:S01]  /*4f40*/  @!P5 LDG.E R15, [R8.64+0x200] ;  /* 0x00020020080fd981 */ /* 0x0000e2000c1e1900 */
[----:B------:R-:W-:Y:S01]  /*4f50*/  LOP3.LUT R11, R4, 0xe0, RZ, 0xfc, !PT ;  /* 0x000000e0040b7812 */ /* 0x000fe200078efcff */
[----:B------:R-:W-:Y:S01]  /*4f60*/  FADD.FTZ R80, R160, UR5 ;  /* 0x00000005a0507e21 */ /* 0x000fe20008010000 */
[----:B------:R-:W-:Y:S01]  /*4f70*/  ISETP.GE.AND P2, PT, R5, UR36, PT ;  /* 0x0000002405007c0c */ /* 0x000fe2000bf46270 */
[----:B------:R-:W-:Y:S01]  /*4f80*/  FADD.FTZ R14, R161, UR5 ;  /* 0x00000005a10e7e21 */ /* 0x000fe20008010000 */
[----:B------:R-:W-:Y:S01]  /*4f90*/  LOP3.LUT R5, R4, 0x120, RZ, 0xfc, !PT ;  /* 0x0000012004057812 */ /* 0x000fe200078efcff */
[----:B------:R0:W3:Y:S01]  /*4fa0*/  @!P1 LDG.E R17, [R8.64+0x280] ;  /* 0x0002802008119981 */ /* 0x0000e2000c1e1900 */
[----:B------:R-:W-:Y:S01]  /*4fb0*/  ISETP.GE.AND P3, PT, R11, UR36, PT ;  /* 0x000000240b007c0c */ /* 0x000fe2000bf66270 */
[----:B------:R-:W-:Y:S01]  /*4fc0*/  FADD.FTZ R78, R159, UR5 ;  /* 0x000000059f4e7e21 */ /* 0x000fe20008010000 */
[----:B------:R-:W-:Y:S01]  /*4fd0*/  ISETP.GE.AND P5, PT, R5, UR36, PT ;  /* 0x0000002405007c0c */ /* 0x000fe2000bfa6270 */
[----:B------:R0:W3:Y:S01]  /*4fe0*/  @!P0 LDG.E R67, [R8.64+0xf80] ;  /* 0x000f802008438981 */ /* 0x0000e2000c1e1900 */
[----:B------:R-:W-:Y:S01]  /*4ff0*/  ISETP.GE.AND P4, PT, R12, UR36, PT ;  /* 0x000000240c007c0c */ /* 0x000fe2000bf86270 */
[----:B------:R-:W-:Y:S01]  /*5000*/  FADD.FTZ R76, R158, UR5 ;  /* 0x000000059e4c7e21 */ /* 0x000fe20008010000 */
[C---:B------:R-:W-:Y:S01]  /*5010*/  LOP3.LUT R5, R4.reuse, 0x140, RZ, 0xfc, !PT ;  /* 0x0000014004057812 */ /* 0x040fe200078efcff */
[----:B------:R-:W-:Y:S01]  /*5020*/  FADD.FTZ R74, R157, UR5 ;  /* 0x000000059d4a7e21 */ /* 0x000fe20008010000 */
[C---:B------:R-:W-:Y:S01]  /*5030*/  LOP3.LUT R11, R4.reuse, 0x160, RZ, 0xfc, !PT ;  /* 0x00000160040b7812 */ /* 0x040fe200078efcff */
[----:B------:R0:W3:Y:S01]  /*5040*/  @!P2 LDG.E R16, [R8.64+0x300] ;  /* 0x000300200810a981 */ /* 0x0000e2000c1e1900 */
[----:B------:R-:W-:Y:S01]  /*5050*/  ISETP.GE.AND P1, PT, R5, UR36, PT ;  /* 0x0000002405007c0c */ /* 0x000fe2000bf26270 */
[----:B------:R-:W-:Y:S01]  /*5060*/  ULDC.64 UR34, c[0x0][0x198] ;  /* 0x0000660000227ab9 */ /* 0x000fe20000000a00 */
[----:B------:R-:W-:Y:S01]  /*5070*/  LOP3.LUT R5, R4, 0x180, RZ, 0xfc, !PT ;  /* 0x0000018004057812 */ /* 0x000fe200078efcff */
[----:B------:R0:W3:Y:S01]  /*5080*/  @!P3 LDG.E R18, [R8.64+0x380] ;  /* 0x000380200812b981 */ /* 0x0000e2000c1e1900 */
[----:B------:R-:W-:-:S02]  /*5090*/  ISETP.GE.AND P2, PT, R11, UR36, PT ;  /* 0x000000240b007c0c */ /* 0x000fc4000bf46270 */
[----:B------:R-:W-:Y:S01]  /*50a0*/  ISETP.GE.AND P3, PT, R5, UR36, PT ;  /* 0x0000002405007c0c */ /* 0x000fe2000bf66270 */
[----:B------:R0:W3:Y:S01]  /*50b0*/  @!P4 LDG.E R20, [R8.64+0x400] ;  /* 0x000400200814c981 */ /* 0x0000e2000c1e1900 */
[C---:B------:R-:W-:Y:S02]  /*50c0*/  LOP3.LUT R5, R4.reuse, 0x1a0, RZ, 0xfc, !PT ;  /* 0x000001a004057812 */ /* 0x040fe400078efcff */
[C---:B------:R-:W-:Y:S01]  /*50d0*/  LOP3.LUT R11, R4.reuse, 0x1c0, RZ, 0xfc, !PT ;  /* 0x000001c0040b7812 */ /* 0x040fe200078efcff */
[----:B------:R0:W3:Y:S01]  /*50e0*/  @!P5 LDG.E R21, [R8.64+0x480] ;  /* 0x000480200815d981 */ /* 0x0000e2000c1e1900 */
[----:B------:R-:W-:Y:S02]  /*50f0*/  ISETP.GE.AND P4, PT, R5, UR36, PT ;  /* 0x0000002405007c0c */ /* 0x000fe4000bf86270 */
        /* <DEDUP_REMOVED lines=23> */
[----:B------:R-:W-:-:S03]  /*5270*/  LOP3.LUT R5, R4, 0x2c0, RZ, 0xfc, !PT ;  /* 0x000002c004057812 */ /* 0x000fc600078efcff */
[----:B------:R0:W3:Y:S01]  /*5280*/  @!P4 LDG.E R59, [R8.64+0x900] ;  /* 0x00090020083bc981 */ /* 0x0000e2000c1e1900 */
[----:B------:R-:W-:Y:S02]  /*5290*/  ISETP.GE.AND P3, PT, R5, UR36, PT ;  /* 0x0000002405007c0c */ /* 0x000fe4000bf66270 */
[C---:B------:R-:W-:Y:S01]  /*52a0*/  LOP3.LUT R5, R4.reuse, 0x300, RZ, 0xfc, !PT ;  /* 0x0000030004057812 */ /* 0x040fe200078efcff */
[----:B------:R0:W3:Y:S01]  /*52b0*/  @!P5 LDG.E R57, [R8.64+0x980] ;  /* 0x000980200839d981 */ /* 0x0000e2000c1e1900 */
[C---:B------:R-:W-:Y:S02]  /*52c0*/  LOP3.LUT R11, R4.reuse, 0x2e0, RZ, 0xfc, !PT ;  /* 0x000002e0040b7812 */ /* 0x040fe400078efcff */
[----:B------:R-:W-:Y:S01]  /*52d0*/  ISETP.GE.AND P5, PT, R5, UR36, PT ;  /* 0x0000002405007c0c */ /* 0x000fe2000bfa6270 */
[----:B------:R0:W3:Y:S01]  /*52e0*/  @!P1 LDG.E R61, [R8.64+0xa00] ;  /* 0x000a0020083d9981 */ /* 0x0000e2000c1e1900 */
[----:B------:R-:W-:Y:S02]  /*52f0*/  LOP3.LUT R5, R4, 0x320, RZ, 0xfc, !PT ;  /* 0x0000032004057812 */ /* 0x000fe400078efcff */
[----:B------:R-:W-:Y:S01]  /*5300*/  ISETP.GE.AND P4, PT, R11, UR36, PT ;  /* 0x000000240b007c0c */ /* 0x000fe2000bf86270 */
[----:B------:R0:W3:Y:S01]  /*5310*/  @!P2 LDG.E R62, [R8.64+0xa80] ;  /* 0x000a8020083ea981 */ /* 0x0000e2000c1e1900 */
[----:B------:R-:W-:-:S02]  /*5320*/  ISETP.GE.AND P1, PT, R5, UR36, PT ;  /* 0x0000002405007c0c */ /* 0x000fc4000bf26270 */
[C---:B------:R-:W-:Y:S01]  /*5330*/  LOP3.LUT R5, R4.reuse, 0x360, RZ, 0xfc, !PT ;  /* 0x0000036004057812 */ /* 0x040fe200078efcff */
[----:B------:R0:W3:Y:S01]  /*5340*/  @!P3 LDG.E R60, [R8.64+0xb00] ;  /* 0x000b0020083cb981 */ /* 0x0000e2000c1e1900 */
[C---:B------:R-:W-:Y:S02]  /*5350*/  LOP3.LUT R11, R4.reuse, 0x340, RZ, 0xfc, !PT ;  /* 0x00000340040b7812 */ /* 0x040fe400078efcff */
[----:B------:R-:W-:Y:S01]  /*5360*/  ISETP.GE.AND P3, PT, R5, UR36, PT ;  /* 0x0000002405007c0c */ /* 0x000fe2000bf66270 */
[----:B------:R0:W3:Y:S01]  /*5370*/  @!P5 LDG.E R64, [R8.64+0xc00] ;  /* 0x000c00200840d981 */ /* 0x0000e2000c1e1900 */
[----:B------:R-:W-:Y:S02]  /*5380*/  ISETP.GE.AND P2, PT, R11, UR36, PT ;  /* 0x000000240b007c0c */ /* 0x000fe4000bf46270 */
[C---:B------:R-:W-:Y:S01]  /*5390*/  LOP3.LUT R5, R4.reuse, 0x380, RZ, 0xfc, !PT ;  /* 0x0000038004057812 */ /* 0x040fe200078efcff */
[----:B------:R0:W3:Y:S01]  /*53a0*/  @!P4 LDG.E R65, [R8.64+0xb80] ;  /* 0x000b80200841c981 */ /* 0x0000e2000c1e1900 */
[----:B------:R-:W-:-:S02]  /*53b0*/  LOP3.LUT R11, R4, 0x3a0, RZ, 0xfc, !PT ;  /* 0x000003a0040b7812 */ /* 0x000fc400078efcff */
[----:B------:R-:W-:Y:S01]  /*53c0*/  LOP3.LUT R4, R4, 0x3c0, RZ, 0xfc, !PT ;  /* 0x000003c004047812 */ /* 0x000fe200078efcff */
[----:B------:R0:W3:Y:S01]  /*53d0*/  @!P1 LDG.E R63, [R8.64+0xc80] ;  /* 0x000c8020083f9981 */ /* 0x0000e2000c1e1900 */
[----:B------:R-:W-:Y:S02]  /*53e0*/  ISETP.GE.AND P4, PT, R5, UR36, PT ;  /* 0x0000002405007c0c */ /* 0x000fe4000bf86270 */
[----:B------:R-:W-:Y:S01]  /*53f0*/  ISETP.GE.AND P5, PT, R11, UR36, PT ;  /* 0x000000240b007c0c */ /* 0x000fe2000bfa6270 */
[----:B------:R0:W3:Y:S01]  /*5400*/  @!P3 LDG.E R73, [R8.64+0xd80] ;  /* 0x000d80200849b981 */ /* 0x0000e2000c1e1900 */
[----:B------:R-:W-:-:S03]  /*5410*/  ISETP.GE.AND P1, PT, R4, UR36, PT ;  /* 0x0000002404007c0c */ /* 0x000fc6000bf26270 */
[----:B------:R0:W3:Y:S06]  /*5420*/  @!P2 LDG.E R71, [R8.64+0xd00] ;  /* 0x000d00200847a981 */ /* 0x0000ec000c1e1900 */
[----:B------:R0:W4:Y:S04]  /*5430*/  @!P4 LDG.E R70, [R8.64+0xe00] ;  /* 0x000e00200846c981 */ /* 0x000128000c1e1900 */
[----:B------:R0:W4:Y:S04]  /*5440*/  @!P5 LDG.E R69, [R8.64+0xe80] ;  /* 0x000e80200845d981 */ /* 0x000128000c1e1900 */
[----:B------:R0:W4:Y:S01]  /*5450*/  @!P1 LDG.E R68, [R8.64+0xf00] ;  /* 0x000f002008449981 */ /* 0x000122000c1e1900 */
[----:B------:R-:W-:Y:S01]  /*5460*/  SHF.L.U32 R72, R150, 0x5, RZ ;  /* 0x0000000596487819 */ /* 0x000fe200000006ff */
[----:B------:R-:W-:Y:S01]  /*5470*/  UIMAD UR42, UR11, UR34, URZ ;  /* 0x000000220b2a72a4 */ /* 0x000fe2000f8e023f */
[----:B------:R-:W-:Y:S01]  /*5480*/  FADD.FTZ R66, R146, UR5 ;  /* 0x0000000592427e21 */ /* 0x000fe20008010000 */
[----:B------:R-:W-:Y:S01]  /*5490*/  UIMAD.WIDE.U32 UR36, UR10, UR34, URZ ;  /* 0x000000220a2472a5 */ /* 0x000fe2000f8e003f */
[----:B------:R-:W-:Y:S01]  /*54a0*/  LOP3.LUT R72, R72, 0xfffffc00, RZ, 0xc0, !PT ;  /* 0xfffffc0048487812 */ /* 0x000fe200078ec0ff */
[----:B------:R-:W-:-:S03]  /*54b0*/  UIMAD UR42, UR10, UR35, UR42 ;  /* 0x000000230a2a72a4 */ /* 0x000fc6000f8e022a */
[----:B------:R-:W-:Y:S01]  /*54c0*/  ULDC.64 UR34, c[0x0][0x1a0] ;  /* 0x0000680000227ab9 */ /* 0x000fe20000000a00 */
[----:B------:R-:W-:Y:S01]  /*54d0*/  FADD.FTZ R12, R145, UR5 ;  /* 0x00000005910c7e21 */ /* 0x000fe20008010000 */
[----:B------:R-:W-:Y:S01]  /*54e0*/  UIMAD UR39, UR39, UR34, URZ ;  /* 0x00000022272772a4 */ /* 0x000fe2000f8e023f */
[----:B------:R-:W-:Y:S01]  /*54f0*/  IADD3 R75, R72, R149, RZ ;  /* 0x00000095484b7210 */ /* 0x000fe20007ffe0ff */
[----:B------:R-:W-:Y:S02]  /*5500*/  UIADD3 UR37, UR37, UR42, URZ ;  /* 0x0000002a25257290 */ /* 0x000fe4000fffe03f */
[----:B------:R-:W-:Y:S01]  /*5510*/  UIMAD UR39, UR7, UR35, UR39 ;  /* 0x00000023072772a4 */ /* 0x000fe2000f8e0227 */
[----:B------:R-:W-:Y:S01]  /*5520*/  IADD3 R28, R75, 0x40, RZ ;  /* 0x000000404b1c7810 */ /* 0x000fe20007ffe0ff */
[----:B------:R-:W-:-:S03]  /*5530*/  UIMAD.WIDE.U32 UR36, UR7, UR34, UR36 ;  /* 0x00000022072472a5 */ /* 0x000fc6000f8e0024 */
[-C--:B------:R-:W-:Y:S01]  /*5540*/  LEA.HI.SX32 R28, R28, R75.reuse, 0x1b ;  /* 0x0000004b1c1c7211 */ /* 0x080fe200078fdaff */
[----:B------:R-:W-:Y:S01]  /*5550*/  UIADD3 UR37, UR37, UR39, URZ ;  /* 0x0000002725257290 */ /* 0x000fe2000fffe03f */
[C---:B------:R-:W-:Y:S01]  /*5560*/  IADD3 R90, R75.reuse, 0x80, RZ ;  /* 0x000000804b5a7810 */ /* 0x040fe20007ffe0ff */
[----:B------:R-:W-:Y:S01]  /*5570*/  ULDC.64 UR34, c[0x0][0x228] ;  /* 0x00008a0000227ab9 */ /* 0x000fe20000000a00 */
[C---:B------:R-:W-:Y:S02]  /*5580*/  IADD3 R94, R75.reuse, 0xa0, RZ ;  /* 0x000000a04b5e7810 */ /* 0x040fe40007ffe0ff */
[C---:B------:R-:W-:Y:S02]  /*5590*/  IADD3 R32, R75.reuse, 0xe0, RZ ;  /* 0x000000e04b207810 */ /* 0x040fe40007ffe0ff */
[----:B------:R-:W-:Y:S02]  /*55a0*/  IADD3 R96, R75, 0x100, RZ ;  /* 0x000001004b607810 */ /* 0x000fe40007ffe0ff */
[----:B------:R-:W-:-:S02]  /*55b0*/  LEA.HI.SX32 R90, R90, R75, 0x1b ;  /* 0x0000004b5a5a7211 */ /* 0x000fc400078fdaff */
[C---:B------:R-:W-:Y:S02]  /*55c0*/  IADD3 R98, R75.reuse, 0x120, RZ ;  /* 0x000001204b627810 */ /* 0x040fe40007ffe0ff */
[-C--:B------:R-:W-:Y:S02]  /*55d0*/  LEA.HI.SX32 R94, R94, R75.reuse, 0x1b ;  /* 0x0000004b5e5e7211 */ /* 0x080fe400078fdaff */
[C---:B------:R-:W-:Y:S02]  /*55e0*/  IADD3 R100, R75.reuse, 0x140, RZ ;  /* 0x000001404b647810 */ /* 0x040fe40007ffe0ff */
[C---:B------:R-:W-:Y:S02]  /*55f0*/  IADD3 R102, R75.reuse, 0x160, RZ ;  /* 0x000001604b667810 */ /* 0x040fe40007ffe0ff */
[----:B------:R-:W-:Y:S02]  /*5600*/  LEA.HI.SX32 R79, R32, R75, 0x1b ;  /* 0x0000004b204f7211 */ /* 0x000fe400078fdaff */
[----:B------:R-:W-:-:S02]  /*5610*/  IADD3 R104, R75, 0x180, RZ ;  /* 0x000001804b687810 */ /* 0x000fc40007ffe0ff */
[----:B------:R-:W-:Y:S01]  /*5620*/  LEA.HI.SX32 R81, R96, R75, 0x1b ;  /* 0x0000004b60517211 */ /* 0x000fe200078fdaff */
[----:B--2---:R-:W1:Y:S02]  /*5630*/  R2UR UR43, R3 ;  /* 0x00000000032b73c2 */ /* 0x004e6400000e0000 */
[----:B-1----:R-:W-:Y:S02]  /*5640*/  FMUL.FTZ R4, R82, UR43 ;  /* 0x0000002b52047c20 */ /* 0x002fe40008410000 */
[----:B------:R-:W-:Y:S02]  /*5650*/  FMUL.FTZ R3, R80, UR43 ;  /* 0x0000002b50037c20 */ /* 0x000fe40008410000 */
[----:B------:R-:W-:Y:S02]  /*5660*/  FMUL.RZ R5, R4, 0.15915493667125701904 ;  /* 0x3e22f98304057820 */ /* 0x000fe4000040c000 */
[----:B0-----:R-:W-:Y:S02]  /*5670*/  FMUL.RZ R8, R3, 0.15915493667125701904 ;  /* 0x3e22f98303087820 */ /* 0x001fe4000040c000 */
[----:B------:R-:W-:-:S02]  /*5680*/  FMUL.FTZ R4, R14, UR43 ;  /* 0x0000002b0e047c20 */ /* 0x000fc40008410000 */
[----:B------:R-:W-:Y:S01]  /*5690*/  FMUL.FTZ R3, R78, UR43 ;  /* 0x0000002b4e037c20 */ /* 0x000fe20008410000 */
[----:B------:R-:W-:Y:S01]  /*56a0*/  MUFU.SIN R121, R5 ;  /* 0x0000000500797308 */ /* 0x000fe20000000400 */
[----:B------:R-:W-:-:S07]  /*56b0*/  FMUL.RZ R4, R4, 0.15915493667125701904 ;  /* 0x3e22f98304047820 */ /* 0x000fce000040c000 */
[----:B------:R0:W-:Y:S02]  /*56c0*/  MUFU.COS R120, R5 ;  /* 0x0000000500787308 */ /* 0x0001e40000000000 */
        /* <DEDUP_REMOVED lines=9> */
[----:B0-----:R-:W-:-:S07]  /*5760*/  FADD.FTZ R4, R171, UR5 ;  /* 0x00000005ab047e21 */ /* 0x001fce0008010000 */
[----:B------:R0:W-:Y:S08]  /*5770*/  MUFU.COS R54, R8 ;  /* 0x0000000800367308 */ /* 0x0001f00000000000 */
[----:B------:R-:W-:Y:S01]  /*5780*/  MUFU.SIN R51, R5 ;  /* 0x0000000500337308 */ /* 0x000fe20000000400 */
[----:B0-----:R-:W-:Y:S02]  /*5790*/  FMUL.RZ R8, R3, 0.15915493667125701904 ;  /* 0x3e22f98303087820 */ /* 0x001fe4000040c000 */
[----:B------:R-:W-:-:S05]  /*57a0*/  FMUL.FTZ R3, R66, UR43 ;  /* 0x0000002b42037c20 */ /* 0x000fca0008410000 */
[----:B------:R0:W-:Y:S01]  /*57b0*/  MUFU.COS R52, R5 ;  /* 0x0000000500347308 */ /* 0x0001e20000000000 */
[----:B------:R-:W-:Y:S02]  /*57c0*/  FMUL.RZ R9, R3, 0.15915493667125701904 ;  /* 0x3e22f98303097820 */ /* 0x000fe4000040c000 */
[----:B------:R-:W-:Y:S02]  /*57d0*/  FMUL.FTZ R3, R12, UR43 ;  /* 0x0000002b0c037c20 */ /* 0x000fe40008410000 */
[----:B0-----:R-:W-:-:S03]  /*57e0*/  FMUL.FTZ R5, R4, UR43 ;  /* 0x0000002b04057c20 */ /* 0x001fc60008410000 */
[----:B------:R-:W-:Y:S01]  /*57f0*/  MUFU.SIN R47, R8 ;  /* 0x00000008002f7308 */ /* 0x000fe20000000400 */
[----:B------:R-:W-:Y:S02]  /*5800*/  FMUL.RZ R13, R5, 0.15915493667125701904 ;  /* 0x3e22f983050d7820 */ /* 0x000fe4000040c000 */
[----:B------:R-:W-:-:S05]  /*5810*/  FADD.FTZ R5, R170, UR5 ;  /* 0x00000005aa057e21 */ /* 0x000fca0008010000 */
[----:B------:R0:W-:Y:S01]  /*5820*/  MUFU.COS R48, R8 ;  /* 0x0000000800307308 */ /* 0x0001e20000000000 */
[----:B------:R-:W-:Y:S01]  /*5830*/  FMUL.RZ R11, R3, 0.15915493667125701904 ;  /* 0x3e22f983030b7820 */ /* 0x000fe2000040c000 */
[C---:B------:R-:W-:Y:S02]  /*5840*/  LEA.HI.SX32 R3, R75.reuse, R75, 0x1b ;  /* 0x0000004b4b037211 */ /* 0x040fe400078fdaff */
[----:B0-----:R-:W-:-:S04]  /*5850*/  IADD3 R8, R75, 0x20, RZ ;  /* 0x000000204b087810 */ /* 0x001fc80007ffe0ff */
[----:B------:R-:W-:Y:S01]  /*5860*/  MUFU.SIN R45, R9 ;  /* 0x00000009002d7308 */ /* 0x000fe20000000400 */
[----:B------:R0:W1:Y:S07]  /*5870*/  R2UR UR39, R2 ;  /* 0x00000000022773c2 */ /* 0x00006e00000e0000 */
[----:B------:R2:W-:Y:S01]  /*5880*/  MUFU.COS R46, R9 ;  /* 0x00000009002e7308 */ /* 0x0005e20000000000 */
[----:B---3--:R3:W-:Y:S01]  /*5890*/  STS [R3.X4], R6 ;  /* 0x0000000603007388 */ /* 0x0087e20000004800 */
[----:B--2---:R-:W-:Y:S01]  /*58a0*/  LEA.HI.SX32 R9, R8, R75, 0x1b ;  /* 0x0000004b08097211 */ /* 0x004fe200078fdaff */
[----:B------:R-:W-:-:S05]  /*58b0*/  FMUL.FTZ R8, R5, UR43 ;  /* 0x0000002b05087c20 */ /* 0x000fca0008410000 */
[----:B------:R-:W-:Y:S01]  /*58c0*/  MUFU.SIN R43, R11 ;  /* 0x0000000b002b7308 */ /* 0x000fe20000000400 */
[----:B---3--:R-:W-:-:S07]  /*58d0*/  FADD.FTZ R6, R169, UR5 ;  /* 0x00000005a9067e21 */ /* 0x008fce0008010000 */
[----:B------:R2:W-:Y:S01]  /*58e0*/  MUFU.COS R44, R11 ;  /* 0x0000000b002c7308 */ /* 0x0005e20000000000 */
[----:B----4-:R-:W-:Y:S01]  /*58f0*/  STS [R9.X4+0x80], R10 ;  /* 0x0000800a09007388 */ /* 0x010fe20000004800 */
[----:B--2---:R-:W-:Y:S01]  /*5900*/  FMUL.RZ R11, R8, 0.15915493667125701904 ;  /* 0x3e22f983080b7820 */ /* 0x004fe2000040c000 */
[----:B------:R-:W-:Y:S02]  /*5910*/  IADD3 R8, R75, 0x60, RZ ;  /* 0x000000604b087810 */ /* 0x000fe40007ffe0ff */
[----:B------:R2:W-:Y:S02]  /*5920*/  STS [R28.X4+0x100], R7 ;  /* 0x000100071c007388 */ /* 0x0005e40000004800 */
[----:B------:R-:W-:Y:S01]  /*5930*/  LEA.HI.SX32 R3, R8, R75, 0x1b ;  /* 0x0000004b08037211 */ /* 0x000fe200078fdaff */
[----:B------:R-:W-:Y:S01]  /*5940*/  FMUL.FTZ R8, R6, UR43 ;  /* 0x0000002b06087c20 */ /* 0x000fe20008410000 */
[----:B------:R-:W-:Y:S01]  /*5950*/  MUFU.SIN R41, R13 ;  /* 0x0000000d00297308 */ /* 0x000fe20000000400 */
[----:B--2---:R-:W-:-:S02]  /*5960*/  FADD.FTZ R7, R168, UR5 ;  /* 0x00000005a8077e21 */ /* 0x004fc40008010000 */
[----:B------:R2:W-:Y:S05]  /*5970*/  STS [R3.X4+0x180], R0 ;  /* 0x0001800003007388 */ /* 0x0005ea0000004800 */
[----:B------:R3:W-:Y:S01]  /*5980*/  MUFU.COS R42, R13 ;  /* 0x0000000d002a7308 */ /* 0x0007e20000000000 */
[----:B--2---:R-:W-:Y:S02]  /*5990*/  FMUL.FTZ R0, R7, UR43 ;  /* 0x0000002b07007c20 */ /* 0x004fe40008410000 */
[----:B---3--:R-:W-:Y:S02]  /*59a0*/  FMUL.RZ R13, R8, 0.15915493667125701904 ;  /* 0x3e22f983080d7820 */ /* 0x008fe4000040c000 */
[----:B------:R-:W-:-:S02]  /*59b0*/  FADD.FTZ R8, R167, UR5 ;  /* 0x00000005a7087e21 */ /* 0x000fc40008010000 */
[----:B------:R-:W-:Y:S02]  /*59c0*/  FMUL.RZ R3, R0, 0.15915493667125701904 ;  /* 0x3e22f98300037820 */ /* 0x000fe4000040c000 */
[----:B------:R-:W-:Y:S01]  /*59d0*/  FMUL.FTZ R0, R8, UR43 ;  /* 0x0000002b08007c20 */ /* 0x000fe20008410000 */
[----:B------:R-:W-:Y:S01]  /*59e0*/  MUFU.SIN R37, R13 ;  /* 0x0000000d00257308 */ /* 0x000fe20000000400 */
[----:B0-----:R-:W-:-:S07]  /*59f0*/  IADD3 R2, R75, 0xc0, RZ ;  /* 0x000000c04b027810 */ /* 0x001fce0007ffe0ff */
[----:B------:R0:W-:Y:S01]  /*5a00*/  MUFU.COS R38, R13 ;  /* 0x0000000d00267308 */ /* 0x0001e20000000000 */
[----:B------:R-:W-:Y:S01]  /*5a10*/  LEA.HI.SX32 R77, R2, R75, 0x1b ;  /* 0x0000004b024d7211 */ /* 0x000fe200078fdaff */
[----:B0-----:R-:W-:-:S06]  /*5a20*/  FMUL.RZ R13, R0, 0.15915493667125701904 ;  /* 0x3e22f983000d7820 */ /* 0x001fcc000040c000 */
[----:B------:R-:W-:Y:S01]  /*5a30*/  MUFU.SIN R33, R13 ;  /* 0x0000000d00217308 */ /* 0x000fe20000000400 */
[----:B------:R-:W-:-:S07]  /*5a40*/  IADD3 R106, R75, 0x1a0, RZ ;  /* 0x000001a04b6a7810 */ /* 0x000fce0007ffe0ff */
[----:B------:R1:W-:Y:S01]  /*5a50*/  MUFU.COS R34, R13 ;  /* 0x0000000d00227308 */ /* 0x0003e20000000000 */
[----:B------:R-:W-:Y:S01]  /*5a60*/  LEA.HI.SX32 R96, R98, R75, 0x1b ;  /* 0x0000004b62607211 */ /* 0x000fe200078fdaff */
[----:B------:R-:W-:Y:S01]  /*5a70*/  STS [R90.X4+0x200], R15 ;  /* 0x0002000f5a007388 */ /* 0x000fe20000004800 */
[----:B-1----:R-:W-:-:S03]  /*5a80*/  MOV R13, UR39 ;  /* 0x00000027000d7c02 */ /* 0x002fc60008000f00 */
[----:B------:R-:W-:Y:S01]  /*5a90*/  STS [R94.X4+0x280], R17 ;  /* 0x000280115e007388 */ /* 0x000fe20000004800 */
[----:B------:R-:W-:Y:S01]  /*5aa0*/  IADD3 R108, R75, 0x1c0, RZ ;  /* 0x000001c04b6c7810 */ /* 0x000fe20007ffe0ff */
[----:B------:R-:W-:Y:S01]  /*5ab0*/  FMUL.FTZ R13, R13, 1.4426950216293334961 ;  /* 0x3fb8aa3b0d0d7820 */ /* 0x000fe20000410000 */
[----:B------:R-:W-:Y:S01]  /*5ac0*/  LEA.HI.SX32 R98, R100, R75, 0x1b ;  /* 0x0000004b64627211 */ /* 0x000fe200078fdaff */
[----:B------:R-:W-:Y:S01]  /*5ad0*/  STS [R77.X4+0x300], R16 ;  /* 0x000300104d007388 */ /* 0x000fe20000004800 */
[C---:B------:R-:W-:Y:S01]  /*5ae0*/  IADD3 R110, R75.reuse, 0x1e0, RZ ;  /* 0x000001e04b6e7810 */ /* 0x040fe20007ffe0ff */
[----:B------:R-:W-:Y:S01]  /*5af0*/  FMUL.FTZ R82, R82, R13 ;  /* 0x0000000d52527220 */ /* 0x000fe20000410000 */
[-C--:B------:R-:W-:Y:S01]  /*5b00*/  LEA.HI.SX32 R83, R102, R75.reuse, 0x1b ;  /* 0x0000004b66537211 */ /* 0x080fe200078fdaff */
[----:B------:R-:W-:Y:S01]  /*5b10*/  STS [R79.X4+0x380], R18 ;  /* 0x000380124f007388 */ /* 0x000fe20000004800 */
        /* <DEDUP_REMOVED lines=8> */
[----:B------:R0:W-:Y:S01]  /*5ba0*/  STS [R98.X4+0x500], R19 ;  /* 0x0005001362007388 */ /* 0x0001e20000004800 */
[C---:B------:R-:W-:Y:S02]  /*5bb0*/  IADD3 R186, R75.reuse, 0x260, RZ ;  /* 0x000002604bba7810 */ /* 0x040fe40007ffe0ff */
[-C--:B------:R-:W-:Y:S01]  /*5bc0*/  LEA.HI.SX32 R104, R110, R75.reuse, 0x1b ;  /* 0x0000004b6e687211 */ /* 0x080fe200078fdaff */
[----:B------:R1:W-:Y:S01]  /*5bd0*/  STS [R83.X4+0x580], R24 ;  /* 0x0005801853007388 */ /* 0x0003e20000004800 */
[----:B------:R-:W-:Y:S01]  /*5be0*/  IADD3 R188, R75, 0x280, RZ ;  /* 0x000002804bbc7810 */ /* 0x000fe20007ffe0ff */
[----:B------:R-:W-:Y:S01]  /*5bf0*/  FADD.FTZ R9, R166, UR5 ;  /* 0x00000005a6097e21 */ /* 0x000fe20008010000 */
[-C--:B------:R-:W-:Y:S01]  /*5c00*/  LEA.HI.SX32 R89, R152, R75.reuse, 0x1b ;  /* 0x0000004b98597211 */ /* 0x080fe200078fdaff */
[----:B------:R-:W-:Y:S01]  /*5c10*/  FADD.FTZ R10, R165, UR5 ;  /* 0x00000005a50a7e21 */ /* 0x000fe20008010000 */
[C---:B------:R-:W-:Y:S01]  /*5c20*/  IADD3 R190, R75.reuse, 0x2a0, RZ ;  /* 0x000002a04bbe7810 */ /* 0x040fe20007ffe0ff */
[----:B------:R1:W-:Y:S01]  /*5c30*/  STS [R100.X4+0x600], R23 ;  /* 0x0006001764007388 */ /* 0x0003e20000004800 */
[----:B------:R-:W-:Y:S01]  /*5c40*/  LEA.HI.SX32 R87, R154, R75, 0x1b ;  /* 0x0000004b9a577211 */ /* 0x000fe200078fdaff */
[----:B------:R-:W2:Y:S01]  /*5c50*/  MUFU.EX2 R82, R82 ;  /* 0x0000005200527308 */ /* 0x000ea20000000800 */
[----:B------:R-:W-:Y:S01]  /*5c60*/  ISETP.NE.AND P1, PT, R150, RZ, PT ;  /* 0x000000ff9600720c */ /* 0x000fe20003f25270 */
[----:B------:R1:W-:Y:S01]  /*5c70*/  STS [R85.X4+0x680], R22 ;  /* 0x0006801655007388 */ /* 0x0003e20000004800 */
[----:B------:R-:W-:-:S02]  /*5c80*/  IADD3 R192, R75, 0x2c0, RZ ;  /* 0x000002c04bc07810 */ /* 0x000fc40007ffe0ff */
[-C--:B------:R-:W-:Y:S01]  /*5c90*/  LEA.HI.SX32 R106, R156, R75.reuse, 0x1b ;  /* 0x0000004b9c6a7211 */ /* 0x080fe200078fdaff */
[----:B------:R1:W-:Y:S01]  /*5ca0*/  STS [R102.X4+0x700], R25 ;  /* 0x0007001966007388 */ /* 0x0003e20000004800 */
[C---:B------:R-:W-:Y:S01]  /*5cb0*/  IADD3 R194, R75.reuse, 0x2e0, RZ ;  /* 0x000002e04bc27810 */ /* 0x040fe20007ffe0ff */
[----:B------:R-:W-:Y:S01]  /*5cc0*/  ULEA UR34, UP0, UR36, UR34, 0x3 ;  /* 0x0000002224227291 */ /* 0x000fe2000f80183f */
[-C--:B------:R-:W-:Y:S01]  /*5cd0*/  LEA.HI.SX32 R108, R186, R75.reuse, 0x1b ;  /* 0x0000004bba6c7211 */ /* 0x080fe200078fdaff */
[----:B------:R-:W3:Y:S01]  /*5ce0*/  MUFU.SIN R35, R3 ;  /* 0x0000000300237308 */ /* 0x000ee20000000400 */
[C---:B------:R-:W-:Y:S01]  /*5cf0*/  IADD3 R30, R75.reuse, 0x300, RZ ;  /* 0x000003004b1e7810 */ /* 0x040fe20007ffe0ff */
[----:B------:R1:W-:Y:S01]  /*5d00*/  STS [R104.X4+0x780], R27 ;  /* 0x0007801b68007388 */ /* 0x0003e20000004800 */
[-C--:B------:R-:W-:Y:S01]  /*5d10*/  LEA.HI.SX32 R110, R188, R75.reuse, 0x1b ;  /* 0x0000004bbc6e7211 */ /* 0x080fe200078fdaff */
[----:B------:R-:W-:Y:S01]  /*5d20*/  FMUL.FTZ R2, R10, UR43 ;  /* 0x0000002b0a027c20 */ /* 0x000fe20008410000 */
[C---:B------:R-:W-:Y:S01]  /*5d30*/  IADD3 R0, R75.reuse, 0x320, RZ ;  /* 0x000003204b007810 */ /* 0x040fe20007ffe0ff */
[----:B------:R1:W-:Y:S01]  /*5d40*/  STS [R89.X4+0x800], R26 ;  /* 0x0008001a59007388 */ /* 0x0003e20000004800 */
[----:B------:R-:W-:Y:S01]  /*5d50*/  LEA.HI.SX32 R91, R190, R75, 0x1b ;  /* 0x0000004bbe5b7211 */ /* 0x000fe200078fdaff */
[----:B------:R4:W0:Y:S01]  /*5d60*/  MUFU.COS R36, R3 ;  /* 0x0000000300247308 */ /* 0x0008220000000000 */
[C---:B------:R-:W-:Y:S01]  /*5d70*/  IADD3 R28, R75.reuse, 0x340, RZ ;  /* 0x000003404b1c7810 */ /* 0x040fe20007ffe0ff */
[----:B------:R1:W-:Y:S01]  /*5d80*/  STS [R87.X4+0x880], R58 ;  /* 0x0008803a57007388 */ /* 0x0003e20000004800 */
[----:B------:R-:W-:-:S02]  /*5d90*/  IADD3 R84, R75, 0x380, RZ ;  /* 0x000003804b547810 */ /* 0x000fc40007ffe0ff */
[-C--:B------:R-:W-:Y:S01]  /*5da0*/  LEA.HI.SX32 R93, R192, R75.reuse, 0x1b ;  /* 0x0000004bc05d7211 */ /* 0x080fe200078fdaff */
[----:B------:R1:W-:Y:S01]  /*5db0*/  STS [R106.X4+0x900], R59 ;  /* 0x0009003b6a007388 */ /* 0x0003e20000004800 */
[----:B------:R-:W-:Y:S01]  /*5dc0*/  IADD3 R92, R75, 0x360, RZ ;  /* 0x000003604b5c7810 */ /* 0x000fe20007ffe0ff */
[----:B----4-:R-:W-:Y:S01]  /*5dd0*/  FMUL.FTZ R3, R9, UR43 ;  /* 0x0000002b09037c20 */ /* 0x010fe20008410000 */
[-C--:B------:R-:W-:Y:S01]  /*5de0*/  LEA.HI.SX32 R152, R194, R75.reuse, 0x1b ;  /* 0x0000004bc2987211 */ /* 0x080fe200078fdaff */
[----:B------:R-:W-:Y:S01]  /*5df0*/  ULEA.HI.X UR35, UR36, UR35, UR37, 0x3, UP0 ;  /* 0x0000002324237291 */ /* 0x000fe200080f1c25 */
[-C--:B------:R-:W-:Y:S01]  /*5e00*/  LEA.HI.SX32 R95, R30, R75.reuse, 0x1b ;  /* 0x0000004b1e5f7211 */ /* 0x080fe200078fdaff */
[----:B------:R1:W-:Y:S01]  /*5e10*/  STS [R108.X4+0x980], R57 ;  /* 0x000980396c007388 */ /* 0x0003e20000004800 */
[----:B------:R-:W-:Y:S01]  /*5e20*/  IADD3 R86, R75, 0x3a0, RZ ;  /* 0x000003a04b567810 */ /* 0x000fe20007ffe0ff */
[----:B------:R-:W-:Y:S01]  /*5e30*/  FMUL.RZ R3, R3, 0.15915493667125701904 ;  /* 0x3e22f98303037820 */ /* 0x000fe2000040c000 */
[----:B------:R-:W-:Y:S01]  /*5e40*/  LEA.HI.SX32 R154, R0, R75, 0x1b ;  /* 0x0000004b009a7211 */ /* 0x000fe200078fdaff */
[----:B------:R-:W-:Y:S01]  /*5e50*/  FMUL.RZ R99, R2, 0.15915493667125701904 ;  /* 0x3e22f98302637820 */ /* 0x000fe2000040c000 */
[----:B------:R1:W-:Y:S01]  /*5e60*/  STS [R110.X4+0xa00], R61 ;  /* 0x000a003d6e007388 */ /* 0x0003e20000004800 */
[----:B0-----:R-:W-:-:S02]  /*5e70*/  MOV R19, UR38 ;  /* 0x0000002600137c02 */ /* 0x001fc40008000f00 */
[C---:B------:R-:W-:Y:S01]  /*5e80*/  IADD3 R88, R75.reuse, 0x3c0, RZ ;  /* 0x000003c04b587810 */ /* 0x040fe20007ffe0ff */
[----:B------:R1:W-:Y:S01]  /*5e90*/  STS [R91.X4+0xa80], R62 ;  /* 0x000a803e5b007388 */ /* 0x0003e20000004800 */
[-C--:B------:R-:W-:Y:S02]  /*5ea0*/  LEA.HI.SX32 R156, R28, R75.reuse, 0x1b ;  /* 0x0000004b1c9c7211 */ /* 0x080fe400078fdaff */
[-C--:B------:R-:W-:Y:S01]  /*5eb0*/  LEA.HI.SX32 R97, R84, R75.reuse, 0x1b ;  /* 0x0000004b54617211 */ /* 0x080fe200078fdaff */
[----:B------:R1:W-:Y:S01]  /*5ec0*/  STS [R93.X4+0xb00], R60 ;  /* 0x000b003c5d007388 */ /* 0x0003e20000004800 */
[-C--:B------:R-:W-:Y:S02]  /*5ed0*/  LEA.HI.SX32 R92, R92, R75.reuse, 0x1b ;  /* 0x0000004b5c5c7211 */ /* 0x080fe400078fdaff */
[----:B------:R-:W-:Y:S01]  /*5ee0*/  IADD3 R84, R75, 0x3e0, RZ ;  /* 0x000003e04b547810 */ /* 0x000fe20007ffe0ff */
[----:B------:R1:W-:Y:S01]  /*5ef0*/  STS [R152.X4+0xb80], R65 ;  /* 0x000b804198007388 */ /* 0x0003e20000004800 */
[----:B------:R-:W0:Y:S01]  /*5f00*/  MUFU.SIN R31, R3 ;  /* 0x00000003001f7308 */ /* 0x000e220000000400 */
[----:B------:R-:W-:-:S02]  /*5f10*/  LEA.HI.SX32 R86, R86, R75, 0x1b ;  /* 0x0000004b56567211 */ /* 0x000fc400078fdaff */
[----:B------:R1:W-:Y:S01]  /*5f20*/  STS [R95.X4+0xc00], R64 ;  /* 0x000c00405f007388 */ /* 0x0003e20000004800 */
[----:B------:R-:W-:Y:S02]  /*5f30*/  LEA R19, R19, UR7, 0x8 ;  /* 0x0000000713137c11 */ /* 0x000fe4000f8e40ff */
[----:B------:R-:W-:Y:S01]  /*5f40*/  LEA R72, R149, R72, 0x5 ;  /* 0x0000004895487211 */ /* 0x000fe200078e28ff */
[----:B------:R1:W-:Y:S01]  /*5f50*/  STS [R154.X4+0xc80], R63 ;  /* 0x000c803f9a007388 */ /* 0x0003e20000004800 */
[----:B------:R4:W0:Y:S01]  /*5f60*/  MUFU.COS R32, R3 ;  /* 0x0000000300207308 */ /* 0x0008220000000000 */
[----:B------:R-:W-:Y:S02]  /*5f70*/  MOV R2, UR34 ;  /* 0x0000002200027c02 */ /* 0x000fe40008000f00 */
[----:B------:R-:W-:Y:S01]  /*5f80*/  @P1 IADD3 R19, R150, 0x200, RZ ;  /* 0x0000020096131810 */ /* 0x000fe20007ffe0ff */
[----:B------:R1:W-:Y:S01]  /*5f90*/  STS [R156.X4+0xd00], R71 ;  /* 0x000d00479c007388 */ /* 0x0003e20000004800 */
[----:B------:R-:W-:-:S03]  /*5fa0*/  LEA.HI.SX32 R84, R84, R75, 0x1b ;  /* 0x0000004b54547211 */ /* 0x000fc600078fdaff */
[----:B------:R-:W0:Y:S01]  /*5fb0*/  MUFU.SIN R29, R99 ;  /* 0x00000063001d7308 */ /* 0x000e220000000400 */
[----:B----4-:R-:W-:Y:S01]  /*5fc0*/  MOV R3, UR35 ;  /* 0x0000002300037c02 */ /* 0x010fe20008000f00 */
[----:B------:R1:W-:Y:S01]  /*5fd0*/  STS [R92.X4+0xd80], R73 ;  /* 0x000d80495c007388 */ /* 0x0003e20000004800 */
[----:B------:R-:W-:-:S05]  /*5fe0*/  LEA.HI.SX32 R72, R72, R72, 0x1b ;  /* 0x0000004848487211 */ /* 0x000fca00078fdaff */
[----:B------:R4:W0:Y:S01]  /*5ff0*/  MUFU.COS R30, R99 ;  /* 0x00000063001e7308 */ /* 0x0008220000000000 */
[----:B------:R1:W-:Y:S01]  /*6000*/  STS [R97.X4+0xe00], R70 ;  /* 0x000e004661007388 */ /* 0x0003e20000004800 */
[C---:B--2---:R-:W-:Y:S01]  /*6010*/  FMUL.FTZ R120, R82.reuse, R120 ;  /* 0x0000007852787220 */ /* 0x044fe20000410000 */
[----:B------:R-:W-:Y:S01]  /*6020*/  SHF.L.U32 R20, R19, 0x3, RZ ;  /* 0x0000000313147819 */ /* 0x000fe200000006ff */
[----:B------:R-:W-:Y:S01]  /*6030*/  FMUL.FTZ R121, R82, R121 ;  /* 0x0000007952797220 */ /* 0x000fe20000410000 */
[----:B------:R1:W-:Y:S01]  /*6040*/  STS [R86.X4+0xe80], R69 ;  /* 0x000e804556007388 */ /* 0x0003e20000004800 */
[----:B----4-:R-:W-:-:S03]  /*6050*/  LEA.HI.SX32 R99, R88, R75, 0x1b ;  /* 0x0000004b58637211 */ /* 0x010fc600078fdaff */
[----:B------:R-:W5:Y:S01]  /*6060*/  LDG.E.64 R2, [R2.64] ;  /* 0x0000002002027981 */ /* 0x000f62000c1e1b00 */
[----:B------:R-:W-:-:S03]  /*6070*/  FMUL.FTZ R15, R80, R13 ;  /* 0x0000000d500f7220 */ /* 0x000fc60000410000 */
[----:B------:R1:W-:Y:S04]  /*6080*/  STS [R99.X4+0xf00], R68 ;  /* 0x000f004463007388 */ /* 0x0003e80000004800 */
[----:B------:R1:W-:Y:S01]  /*6090*/  STS [R84.X4+0xf80], R67 ;  /* 0x000f804354007388 */ /* 0x0003e20000004800 */
[----:B------:R-:W-:-:S06]  /*60a0*/  NOP ;  /* 0x0000000000007918 */ /* 0x000fcc0000000000 */
[----:B------:R1:W2:Y:S04]  /*60b0*/  LDS R110, [R72.X4] ;  /* 0x00000000486e7984 */ /* 0x0002a80000004800 */
[----:B------:R1:W4:Y:S04]  /*60c0*/  LDS R109, [R72.X4+0x4] ;  /* 0x00000400486d7984 */ /* 0x0003280000004800 */
[----:B------:R1:W0:Y:S04]  /*60d0*/  LDS R108, [R72.X4+0x8] ;  /* 0x00000800486c7984 */ /* 0x0002280000004800 */
        /* <DEDUP_REMOVED lines=29> */
[----:B------:R1:W-:Y:S01]  /*62b0*/  STS.64 [R20+0x9880], R120 ;  /* 0x0098807814007388 */ /* 0x0003e20000000a00 */
[----:B------:R-:W-:-:S03]  /*62c0*/  ISETP.NE.AND P0, PT, R150, 0x7f, PT ;  /* 0x0000007f9600780c */ /* 0x000fc60003f05270 */
[----:B------:R-:W-:Y:S06]  /*62d0*/  BAR.SYNC.DEFER_BLOCKING 0x0 ;  /* 0x0000000000007b1d */ /* 0x000fec0000010000 */
[----:B------:R-:W0:Y:S04]  /*62e0*/  MUFU.SIN R39, R11 ;  /* 0x0000000b00277308 */ /* 0x000e280000000400 */
[----:B------:R1:W0:Y:S04]  /*62f0*/  @P0 LDS.64 R94, [R150.X8+0xa888] ;  /* 0x00a88800965e0984 */ /* 0x0002280000008a00 */
[----:B------:R1:W0:Y:S01]  /*6300*/  MUFU.COS R40, R11 ;  /* 0x0000000b00287308 */ /* 0x0002220000000000 */
[----:B------:R-:W-:-:S02]  /*6310*/  FMUL.FTZ R14, R14, R13 ;  /* 0x0000000d0e0e7220 */ /* 0x000fc40000410000 */
[-C--:B------:R-:W-:Y:S02]  /*6320*/  FMUL.FTZ R16, R78, R13.reuse ;  /* 0x0000000d4e107220 */ /* 0x080fe40000410000 */
[----:B-1----:R-:W-:Y:S02]  /*6330*/  FADD.FTZ R11, R164, UR5 ;  /* 0x00000005a40b7e21 */ /* 0x002fe40008010000 */
[-C--:B------:R-:W-:Y:S02]  /*6340*/  FMUL.FTZ R17, R76, R13.reuse ;  /* 0x0000000d4c117220 */ /* 0x080fe40000410000 */
[----:B------:R-:W-:Y:S02]  /*6350*/  FMUL.FTZ R0, R11, UR43 ;  /* 0x0000002b0b007c20 */ /* 0x000fe40008410000 */
[-C--:B------:R-:W-:Y:S02]  /*6360*/  FMUL.FTZ R18, R74, R13.reuse ;  /* 0x0000000d4a127220 */ /* 0x080fe40000410000 */
[----:B------:R-:W-:-:S02]  /*6370*/  FMUL.FTZ R21, R66, R13 ;  /* 0x0000000d42157220 */ /* 0x000fc40000410000 */
[----:B------:R-:W-:Y:S01]  /*6380*/  FMUL.RZ R0, R0, 0.15915493667125701904 ;  /* 0x3e22f98300007820 */ /* 0x000fe2000040c000 */
[----:B------:R-:W1:Y:S08]  /*6390*/  MUFU.EX2 R14, R14 ;  /* 0x0000000e000e7308 */ /* 0x000e700000000800 */
[----:B------:R0:W0:Y:S08]  /*63a0*/  MUFU.COS R28, R0 ;  /* 0x00000000001c7308 */ /* 0x0000300000000000 */
[----:B------:R-:W0:Y:S08]  /*63b0*/  MUFU.EX2 R15, R15 ;  /* 0x0000000f000f7308 */ /* 0x000e300000000800 */
[----:B------:R-:W0:Y:S08]  /*63c0*/  MUFU.EX2 R16, R16 ;  /* 0x0000001000107308 */ /* 0x000e300000000800 */
[----:B------:R-:W0:Y:S08]  /*63d0*/  MUFU.EX2 R17, R17 ;  /* 0x0000001100117308 */ /* 0x000e300000000800 */
[----:B------:R-:W0:Y:S08]  /*63e0*/  MUFU.EX2 R18, R18 ;  /* 0x0000001200127308 */ /* 0x000e300000000800 */
[----:B------:R-:W0:Y:S01]  /*63f0*/  MUFU.EX2 R21, R21 ;  /* 0x0000001500157308 */ /* 0x000e220000000800 */
[----:B------:R-:W-:Y:S01]  /*6400*/  BSSY B0, `(.L_x_462) ;  /* 0x000000f000007945 */ /* 0x000fe20003800000 */
[----:B------:R-:W-:Y:S01]  /*6410*/  FMUL.FTZ R19, R12, R13 ;  /* 0x0000000d0c137220 */ /* 0x000fe20000410000 */
[----:B------:R-:W-:Y:S05]  /*6420*/  @P0 BRA `(.L_x_463) ;  /* 0x000000c000000947 */ /* 0x000fea0003800000 */
[----:B-1234-:R-:W-:Y:S01]  /*6430*/  ULDC UR35, c[0x0][0x174] ;  /* 0x00005d0000237ab9 */ /* 0x01efe20000000800 */
        /* <DEDUP_REMOVED lines=11> */
.L_x_463:
[----:B-1234-:R-:W-:Y:S05]  /*64f0*/  BSYNC B0 ;  /* 0x0000000000007941 */ /* 0x01efea0003800000 */
.L_x_462:
[----:B------:R-:W-:Y:S01]  /*6500*/  UISETP.GE.AND UP0, UPT, UR24, 0x2, UPT ;  /* 0x000000021800788c */ /* 0x000fe2000bf06270 */
[-C--:B------:R-:W-:Y:S01]  /*6510*/  FMUL.FTZ R20, R4, R13.reuse ;  /* 0x0000000d04147220 */ /* 0x080fe20000410000 */
[----:B------:R-:W-:Y:S01]  /*6520*/  MOV R4, UR24 ;  /* 0x0000001800047c02 */ /* 0x000fe20008000f00 */
[-C--:B0-----:R-:W-:Y:S01]  /*6530*/  FMUL.FTZ R12, R5, R13.reuse ;  /* 0x0000000d050c7220 */ /* 0x081fe20000410000 */
[----:B------:R-:W-:Y:S01]  /*6540*/  MOV R5, c[0x0][0x16c] ;  /* 0x00005b0000057a02 */ /* 0x000fe20000000f00 */
[----:B------:R-:W-:Y:S01]  /*6550*/  FMUL.FTZ R56, R14, R56 ;  /* 0x000000380e387220 */ /* 0x000fe20000410000 */
[----:B------:R-:W-:Y:S01]  /*6560*/  PLOP3.LUT P0, PT, PT, PT, UP0, 0x80, 0x0 ;  /* 0x000000000000781c */ /* 0x000fe20003f0f008 */
[-C--:B------:R-:W-:Y:S01]  /*6570*/  FMUL.FTZ R6, R6, R13.reuse ;  /* 0x0000000d06067220 */ /* 0x080fe20000410000 */
[----:B------:R-:W-:Y:S01]  /*6580*/  HFMA2.MMA R60, -RZ, RZ, 1.875, 0 ;  /* 0x3f800000ff3c7435 */ /* 0x000fe200000001ff */
[-C--:B------:R-:W-:Y:S01]  /*6590*/  FMUL.FTZ R7, R7, R13.reuse ;  /* 0x0000000d07077220 */ /* 0x080fe20000410000 */
[----:B------:R-:W-:Y:S01]  /*65a0*/  ISETP.NE.OR P0, PT, R151, RZ, !P0 ;  /* 0x000000ff9700720c */ /* 0x000fe20004705670 */
[-C--:B------:R-:W-:Y:S01]  /*65b0*/  FMUL.FTZ R8, R8, R13.reuse ;  /* 0x0000000d08087220 */ /* 0x080fe20000410000 */
[----:B------:R-:W-:Y:S01]  /*65c0*/  MOV R61, RZ ;  /* 0x000000ff003d7202 */ /* 0x000fe20000000f00 */
[-C--:B------:R-:W-:Y:S01]  /*65d0*/  FMUL.FTZ R9, R9, R13.reuse ;  /* 0x0000000d09097220 */ /* 0x080fe20000410000 */
[----:B------:R-:W-:Y:S01]  /*65e0*/  CS2R R62, SRZ ;  /* 0x00000000003e7805 */ /* 0x000fe2000001ff00 */
[-C--:B------:R-:W-:Y:S01]  /*65f0*/  FMUL.FTZ R10, R10, R13.reuse ;  /* 0x0000000d0a0a7220 */ /* 0x080fe20000410000 */
[----:B------:R-:W0:Y:S01]  /*6600*/  MUFU.EX2 R6, R6 ;  /* 0x0000000600067308 */ /* 0x000e220000000800 */
[----:B------:R-:W-:-:S02]  /*6610*/  FMUL.FTZ R11, R11, R13 ;  /* 0x0000000d0b0b7220 */ /* 0x000fc40000410000 */
[----:B------:R-:W-:Y:S02]  /*6620*/  FMUL.FTZ R55, R14, R55 ;  /* 0x000000370e377220 */ /* 0x000fe40000410000 */
[-C--:B------:R-:W-:Y:S02]  /*6630*/  FMUL.FTZ R13, RZ, R56.reuse ;  /* 0x00000038ff0d7220 */ /* 0x080fe40000410000 */
[----:B------:R-:W-:Y:S01]  /*6640*/  @!P0 IADD3 R4, R4, -0x2, RZ ;  /* 0xfffffffe04048810 */ /* 0x000fe20007ffe0ff */
[----:B------:R-:W-:Y:S01]  /*6650*/  FMUL.FTZ R22, R128, R56 ;  /* 0x0000003880167220 */ /* 0x000fe20000410000 */
[----:B------:R-:W1:Y:S01]  /*6660*/  MUFU.EX2 R7, R7 ;  /* 0x0000000700077308 */ /* 0x000e620000000800 */
[----:B------:R-:W-:Y:S02]  /*6670*/  FMUL.FTZ R53, R15, R53 ;  /* 0x000000350f357220 */ /* 0x000fe40000410000 */
[----:B------:R-:W-:Y:S01]  /*6680*/  @!P0 IMAD R4, R4, R5, UR7 ;  /* 0x0000000704048e24 */ /* 0x000fe2000f8e0205 */
[----:B------:R-:W-:Y:S01]  /*6690*/  HFMA2.MMA R5, -RZ, RZ, 0, 9.5367431640625e-07 ;  /* 0x00000010ff057435 */ /* 0x000fe200000001ff */
[----:B------:R-:W-:-:S02]  /*66a0*/  FFMA.FTZ R14, R128, R55, -R13 ;  /* 0x00000037800e7223 */ /* 0x000fc4000001080d */
[----:B------:R-:W-:Y:S01]  /*66b0*/  FFMA.FTZ R22, RZ, R55, R22 ;  /* 0x00000037ff167223 */ /* 0x000fe20000010016 */
[----:B------:R-:W-:Y:S01]  /*66c0*/  MUFU.EX2 R19, R19 ;  /* 0x0000001300137308 */ /* 0x000fe20000000800 */
[----:B------:R-:W-:Y:S02]  /*66d0*/  FADD.FTZ R14, R127, R14 ;  /* 0x0000000e7f0e7221 */ /* 0x000fe40000010000 */
[----:B------:R-:W-:-:S03]  /*66e0*/  FMUL.FTZ R54, R15, R54 ;  /* 0x000000360f367220 */ /* 0x000fc60000410000 */
[----:B------:R-:W-:-:S04]  /*66f0*/  @!P0 IMAD.WIDE R4, R4, R5, UR40 ;  /* 0x0000002804048e25 */ /* 0x000fc8000f8e0205 */
[C---:B------:R-:W-:Y:S01]  /*6700*/  FMUL.FTZ R51, R16.reuse, R51 ;  /* 0x0000003310337220 */ /* 0x040fe20000410000 */
[----:B------:R2:W5:Y:S01]  /*6710*/  @!P0 LDG.E.128 R60, [R4.64] ;  /* 0x00000020043c8981 */ /* 0x000562000c1e1d00 */
[----:B------:R-:W-:Y:S02]  /*6720*/  FADD.FTZ R22, RZ, R22 ;  /* 0x00000016ff167221 */ /* 0x000fe40000010000 */
[----:B------:R-:W-:Y:S02]  /*6730*/  FMUL.FTZ R52, R16, R52 ;  /* 0x0000003410347220 */ /* 0x000fe40000410000 */
[C---:B------:R-:W-:Y:S02]  /*6740*/  FMUL.FTZ R49, R17.reuse, R49 ;  /* 0x0000003111317220 */ /* 0x040fe40000410000 */
[----:B------:R-:W-:Y:S01]  /*6750*/  FMUL.FTZ R50, R17, R50 ;  /* 0x0000003211327220 */ /* 0x000fe20000410000 */
[----:B------:R-:W-:Y:S01]  /*6760*/  MUFU.SIN R0, R0 ;  /* 0x0000000000007308 */ /* 0x000fe20000000400 */
[----:B------:R-:W-:-:S02]  /*6770*/  FMUL.FTZ R13, R53, R14 ;  /* 0x0000000e350d7220 */ /* 0x000fc40000410000 */
[-C--:B--2---:R-:W-:Y:S02]  /*6780*/  FMUL.FTZ R5, R53, R22.reuse ;  /* 0x0000001635057220 */ /* 0x084fe40000410000 */
[C---:B------:R-:W-:Y:S02]  /*6790*/  FFMA.FTZ R13, R54.reuse, R22, R13 ;  /* 0x00000016360d7223 */ /* 0x040fe4000001000d */
[----:B------:R-:W-:Y:S01]  /*67a0*/  FFMA.FTZ R5, R54, R14, -R5 ;  /* 0x0000000e36057223 */ /* 0x000fe20000010805 */
[----:B------:R-:W-:Y:S01]  /*67b0*/  MUFU.EX2 R20, R20 ;  /* 0x0000001400147308 */ /* 0x000fe20000000800 */
[----:B------:R-:W-:Y:S02]  /*67c0*/  FADD.FTZ R13, RZ, R13 ;  /* 0x0000000dff0d7221 */ /* 0x000fe40000010000 */
[----:B------:R-:W-:Y:S02]  /*67d0*/  FADD.FTZ R5, R126, R5 ;  /* 0x000000057e057221 */ /* 0x000fe40000010000 */
[----:B------:R-:W-:-:S02]  /*67e0*/  FMUL.FTZ R4, R51, R13 ;  /* 0x0000000d33047220 */ /* 0x000fc40000410000 */
[-C--:B------:R-:W-:Y:S01]  /*67f0*/  FMUL.FTZ R14, R51, R5.reuse ;  /* 0x00000005330e7220 */ /* 0x080fe20000410000 */
[----:B------:R-:W-:Y:S01]  /*6800*/  MUFU.EX2 R12, R12 ;  /* 0x0000000c000c7308 */ /* 0x000fe20000000800 */
[C---:B------:R-:W-:Y:S02]  /*6810*/  FFMA.FTZ R4, R52.reuse, R5, -R4 ;  /* 0x0000000534047223 */ /* 0x040fe40000010804 */
[----:B------:R-:W-:Y:S02]  /*6820*/  FFMA.FTZ R14, R52, R13, R14 ;  /* 0x0000000d340e7223 */ /* 0x000fe4000001000e */
[----:B------:R-:W-:Y:S02]  /*6830*/  FADD.FTZ R4, R125, R4 ;  /* 0x000000047d047221 */ /* 0x000fe40000010000 */
[----:B------:R-:W-:Y:S02]  /*6840*/  FADD.FTZ R14, RZ, R14 ;  /* 0x0000000eff0e7221 */ /* 0x000fe40000010000 */
[----:B------:R-:W-:-:S02]  /*6850*/  FMUL.FTZ R5, R49, R4 ;  /* 0x0000000431057220 */ /* 0x000fc40000410000 */
[C---:B0-----:R-:W-:Y:S02]  /*6860*/  FMUL.FTZ R38, R6.reuse, R38 ;  /* 0x0000002606267220 */ /* 0x041fe40000410000 */
[----:B------:R-:W-:Y:S02]  /*6870*/  FMUL.FTZ R37, R6, R37 ;  /* 0x0000002506257220 */ /* 0x000fe40000410000 */
[CC--:B------:R-:W-:Y:S02]  /*6880*/  FFMA.FTZ R6, R50.reuse, R14.reuse, R5 ;  /* 0x0000000e32067223 */ /* 0x0c0fe40000010005 */
[----:B------:R-:W-:Y:S01]  /*6890*/  FMUL.FTZ R5, R49, R14 ;  /* 0x0000000e31057220 */ /* 0x000fe20000410000 */
[----:B------:R-:W0:Y:S03]  /*68a0*/  MUFU.EX2 R11, R11 ;  /* 0x0000000b000b7308 */ /* 0x000e260000000800 */
[----:B------:R-:W-:-:S02]  /*68b0*/  FFMA.FTZ R5, R50, R4, -R5 ;  /* 0x0000000432057223 */ /* 0x000fc40000010805 */
[----:B------:R-:W-:Y:S02]  /*68c0*/  FMUL.FTZ R47, R18, R47 ;  /* 0x0000002f122f7220 */ /* 0x000fe40000410000 */
[----:B------:R-:W-:Y:S01]  /*68d0*/  FADD.FTZ R6, RZ, R6 ;  /* 0x00000006ff067221 */ /* 0x000fe20000010000 */
[----:B------:R-:W2:Y:S01]  /*68e0*/  MUFU.EX2 R8, R8 ;  /* 0x0000000800087308 */ /* 0x000ea20000000800 */
[----:B------:R-:W-:Y:S02]  /*68f0*/  FADD.FTZ R5, R124, R5 ;  /* 0x000000057c057221 */ /* 0x000fe40000010000 */
[----:B------:R-:W-:Y:S02]  /*6900*/  FMUL.FTZ R48, R18, R48 ;  /* 0x0000003012307220 */ /* 0x000fe40000410000 */
[C---:B-1----:R-:W-:Y:S02]  /*6910*/  FMUL.FTZ R36, R7.reuse, R36 ;  /* 0x0000002407247220 */ /* 0x042fe40000410000 */
[----:B------:R-:W-:Y:S01]  /*6920*/  FMUL.FTZ R35, R7, R35 ;  /* 0x0000002307237220 */ /* 0x000fe20000410000 */
[----:B------:R-:W1:Y:S01]  /*6930*/  MUFU.EX2 R9, R9 ;  /* 0x0000000900097308 */ /* 0x000e620000000800 */
[----:B------:R-:W-:-:S02]  /*6940*/  FMUL.FTZ R4, R47, R6 ;  /* 0x000000062f047220 */ /* 0x000fc40000410000 */
[-C--:B------:R-:W-:Y:S02]  /*6950*/  FMUL.FTZ R7, R47, R5.reuse ;  /* 0x000000052f077220 */ /* 0x080fe40000410000 */
[C---:B------:R-:W-:Y:S02]  /*6960*/  FFMA.FTZ R4, R48.reuse, R5, -R4 ;  /* 0x0000000530047223 */ /* 0x040fe40000010804 */
[----:B------:R-:W-:Y:S02]  /*6970*/  FFMA.FTZ R7, R48, R6, R7 ;  /* 0x0000000630077223 */ /* 0x000fe40000010007 */
[----:B------:R-:W-:Y:S02]  /*6980*/  FMUL.FTZ R45, R21, R45 ;  /* 0x0000002d152d7220 */ /* 0x000fe40000410000 */
[----:B------:R-:W-:Y:S02]  /*6990*/  FADD.FTZ R5, R123, R4 ;  /* 0x000000047b057221 */ /* 0x000fe40000010000 */
[----:B0-----:R-:W-:-:S02]  /*69a0*/  FMUL.FTZ R27, R11, R0 ;  /* 0x000000000b1b7220 */ /* 0x001fc40000410000 */
[----:B------:R-:W-:Y:S02]  /*69b0*/  FADD.FTZ R7, RZ, R7 ;  /* 0x00000007ff077221 */ /* 0x000fe40000010000 */
[-C--:B------:R-:W-:Y:S02]  /*69c0*/  FMUL.FTZ R0, R121, R56.reuse ;  /* 0x0000003879007220 */ /* 0x080fe40000410000 */
[----:B------:R-:W-:Y:S02]  /*69d0*/  FMUL.FTZ R4, R120, R56 ;  /* 0x0000003878047220 */ /* 0x000fe40000410000 */
[C---:B--2---:R-:W-:Y:S02]  /*69e0*/  FMUL.FTZ R34, R8.reuse, R34 ;  /* 0x0000002208227220 */ /* 0x044fe40000410000 */
[----:B------:R-:W-:Y:S02]  /*69f0*/  FMUL.FTZ R33, R8, R33 ;  /* 0x0000002108217220 */ /* 0x000fe40000410000 */
[----:B------:R-:W-:-:S02]  /*6a00*/  FMUL.FTZ R46, R21, R46 ;  /* 0x0000002e152e7220 */ /* 0x000fc40000410000 */
[C---:B------:R-:W-:Y:S02]  /*6a10*/  FMUL.FTZ R8, R45.reuse, R5 ;  /* 0x000000052d087220 */ /* 0x040fe40000410000 */
[----:B------:R-:W-:Y:S02]  /*6a20*/  FMUL.FTZ R6, R45, R7 ;  /* 0x000000072d067220 */ /* 0x000fe40000410000 */
[-C--:B------:R-:W-:Y:S02]  /*6a30*/  FFMA.FTZ R0, R120, R55.reuse, -R0 ;  /* 0x0000003778007223 */ /* 0x080fe40000010800 */
[----:B------:R-:W-:Y:S02]  /*6a40*/  FFMA.FTZ R4, R121, R55, R4 ;  /* 0x0000003779047223 */ /* 0x000fe40000010004 */
[C---:B-1----:R-:W-:Y:S02]  /*6a50*/  FMUL.FTZ R32, R9.reuse, R32 ;  /* 0x0000002009207220 */ /* 0x042fe40000410000 */
[----:B------:R-:W-:-:S02]  /*6a60*/  FMUL.FTZ R31, R9, R31 ;  /* 0x0000001f091f7220 */ /* 0x000fc40000410000 */
[C---:B------:R-:W-:Y:S02]  /*6a70*/  FFMA.FTZ R8, R46.reuse, R7, R8 ;  /* 0x000000072e087223 */ /* 0x040fe40000010008 */
[----:B------:R-:W-:Y:S02]  /*6a80*/  FFMA.FTZ R9, R46, R5, -R6 ;  /* 0x000000052e097223 */ /* 0x000fe40000010806 */
[C---:B------:R-:W-:Y:S02]  /*6a90*/  FMUL.FTZ R7, R53.reuse, R0 ;  /* 0x0000000035077220 */ /* 0x040fe40000410000 */
[-C--:B------:R-:W-:Y:S02]  /*6aa0*/  FMUL.FTZ R5, R53, R4.reuse ;  /* 0x0000000435057220 */ /* 0x080fe40000410000 */
[C---:B------:R-:W-:Y:S02]  /*6ab0*/  FFMA.FTZ R7, R54.reuse, R4, R7 ;  /* 0x0000000436077223 */ /* 0x040fe40000010007 */
[----:B------:R-:W-:-:S02]  /*6ac0*/  FFMA.FTZ R5, R54, R0, -R5 ;  /* 0x0000000036057223 */ /* 0x000fc40000010805 */
[C---:B------:R-:W-:Y:S02]  /*6ad0*/  FMUL.FTZ R0, R51.reuse, R7 ;  /* 0x0000000733007220 */ /* 0x040fe40000410000 */
[-C--:B------:R-:W-:Y:S02]  /*6ae0*/  FMUL.FTZ R4, R51, R5.reuse ;  /* 0x0000000533047220 */ /* 0x080fe40000410000 */
[C---:B------:R-:W-:Y:S02]  /*6af0*/  FFMA.FTZ R0, R52.reuse, R5, -R0 ;  /* 0x0000000534007223 */ /* 0x040fe40000010800 */
[----:B------:R-:W-:Y:S02]  /*6b00*/  FFMA.FTZ R4, R52, R7, R4 ;  /* 0x0000000734047223 */ /* 0x000fe40000010004 */
[C---:B------:R-:W-:Y:S02]  /*6b10*/  FMUL.FTZ R7, R49.reuse, R0 ;  /* 0x0000000031077220 */ /* 0x040fe40000410000 */
[----:B------:R-:W-:-:S02]  /*6b20*/  FMUL.FTZ R5, R49, R4 ;  /* 0x0000000431057220 */ /* 0x000fc40000410000 */
[C---:B------:R-:W-:Y:S02]  /*6b30*/  FFMA.FTZ R7, R50.reuse, R4, R7 ;  /* 0x0000000432077223 */ /* 0x040fe40000010007 */
[----:B------:R-:W-:Y:S02]  /*6b40*/  FFMA.FTZ R5, R50, R0, -R5 ;  /* 0x0000000032057223 */ /* 0x000fe40000010805 */
[C---:B------:R-:W-:Y:S02]  /*6b50*/  FMUL.FTZ R0, R47.reuse, R7 ;  /* 0x000000072f007220 */ /* 0x040fe40000410000 */
[-C--:B------:R-:W-:Y:S02]  /*6b60*/  FMUL.FTZ R4, R47, R5.reuse ;  /* 0x000000052f047220 */ /* 0x080fe40000410000 */
[C---:B------:R-:W-:Y:S02]  /*6b70*/  FFMA.FTZ R0, R48.reuse, R5, -R0 ;  /* 0x0000000530007223 */ /* 0x040fe40000010800 */
[----:B------:R-:W-:-:S02]  /*6b80*/  FFMA.FTZ R4, R48, R7, R4 ;  /* 0x0000000730047223 */ /* 0x000fc40000010004 */
[C---:B------:R-:W-:Y:S02]  /*6b90*/  FMUL.FTZ R7, R45.reuse, R0 ;  /* 0x000000002d077220 */ /* 0x040fe40000410000 */
[-C--:B------:R-:W-:Y:S02]  /*6ba0*/  FMUL.FTZ R5, R45, R4.reuse ;  /* 0x000000042d057220 */ /* 0x080fe40000410000 */
[----:B------:R-:W-:Y:S02]  /*6bb0*/  FMUL.FTZ R43, R19, R43 ;  /* 0x0000002b132b7220 */ /* 0x000fe40000410000 */
[----:B------:R-:W-:Y:S02]  /*6bc0*/  FADD.FTZ R8, RZ, R8 ;  /* 0x00000008ff087221 */ /* 0x000fe40000010000 */
[C---:B------:R-:W-:Y:S02]  /*6bd0*/  FFMA.FTZ R7, R46.reuse, R4, R7 ;  /* 0x000000042e077223 */ /* 0x040fe40000010007 */
[----:B------:R-:W-:-:S02]  /*6be0*/  FFMA.FTZ R5, R46, R0, -R5 ;  /* 0x000000002e057223 */ /* 0x000fc40000010805 */
[----:B------:R-:W-:Y:S02]  /*6bf0*/  FMUL.FTZ R44, R19, R44 ;  /* 0x0000002c132c7220 */ /* 0x000fe40000410000 */
[----:B------:R-:W-:Y:S02]  /*6c00*/  FADD.FTZ R9, R122, R9 ;  /* 0x000000097a097221 */ /* 0x000fe40000010000 */
[C---:B------:R-:W-:Y:S02]  /*6c10*/  FMUL.FTZ R6, R43.reuse, R8 ;  /* 0x000000082b067220 */ /* 0x040fe40000410000 */
[----:B------:R-:W-:Y:S02]  /*6c20*/  FMUL.FTZ R0, R43, R7 ;  /* 0x000000072b007220 */ /* 0x000fe40000410000 */
[----:B------:R-:W-:Y:S02]  /*6c30*/  FMUL.FTZ R28, R11, R28 ;  /* 0x0000001c0b1c7220 */ /* 0x000fe40000410000 */
[----:B------:R-:W-:-:S02]  /*6c40*/  FMUL.FTZ R4, R43, R5 ;  /* 0x000000052b047220 */ /* 0x000fc40000410000 */
[-C--:B------:R-:W-:Y:S02]  /*6c50*/  FMUL.FTZ R11, R43, R9.reuse ;  /* 0x000000092b0b7220 */ /* 0x080fe40000410000 */
[----:B------:R-:W-:Y:S02]  /*6c60*/  FFMA.FTZ R6, R44, R9, -R6 ;  /* 0x000000092c067223 */ /* 0x000fe40000010806 */
[----:B------:R-:W-:Y:S02]  /*6c70*/  FMUL.FTZ R41, R20, R41 ;  /* 0x0000002914297220 */ /* 0x000fe40000410000 */
[C---:B------:R-:W-:Y:S02]  /*6c80*/  FFMA.FTZ R0, R44.reuse, R5, -R0 ;  /* 0x000000052c007223 */ /* 0x040fe40000010800 */
[C---:B------:R-:W-:Y:S02]  /*6c90*/  FFMA.FTZ R4, R44.reuse, R7, R4 ;  /* 0x000000072c047223 */ /* 0x040fe40000010004 */
[----:B------:R-:W-:-:S02]  /*6ca0*/  FFMA.FTZ R11, R44, R8, R11 ;  /* 0x000000082c0b7223 */ /* 0x000fc4000001000b */
[----:B------:R-:W-:Y:S02]  /*6cb0*/  FADD.FTZ R6, R119, R6 ;  /* 0x0000000677067221 */ /* 0x000fe40000010000 */
[----:B------:R-:W-:Y:S02]  /*6cc0*/  FMUL.FTZ R42, R20, R42 ;  /* 0x0000002a142a7220 */ /* 0x000fe40000410000 */
[C---:B------:R-:W-:Y:S02]  /*6cd0*/  FMUL.FTZ R7, R41.reuse, R0 ;  /* 0x0000000029077220 */ /* 0x040fe40000410000 */
[C---:B------:R-:W-:Y:S02]  /*6ce0*/  FMUL.FTZ R5, R41.reuse, R4 ;  /* 0x0000000429057220 */ /* 0x040fe40000410000 */
[----:B------:R-:W-:Y:S02]  /*6cf0*/  FADD.FTZ R11, RZ, R11 ;  /* 0x0000000bff0b7221 */ /* 0x000fe40000010000 */
[----:B------:R-:W-:-:S02]  /*6d00*/  FMUL.FTZ R8, R41, R6 ;  /* 0x0000000629087220 */ /* 0x000fc40000410000 */
[----:B------:R-:W-:Y:S02]  /*6d10*/  FMUL.FTZ R39, R12, R39 ;  /* 0x000000270c277220 */ /* 0x000fe40000410000 */
[C---:B------:R-:W-:Y:S02]  /*6d20*/  FFMA.FTZ R7, R42.reuse, R4, R7 ;  /* 0x000000042a077223 */ /* 0x040fe40000010007 */
[C---:B------:R-:W-:Y:S02]  /*6d30*/  FFMA.FTZ R5, R42.reuse, R0, -R5 ;  /* 0x000000002a057223 */ /* 0x040fe40000010805 */
[-C--:B------:R-:W-:Y:S02]  /*6d40*/  FMUL.FTZ R9, R41, R11.reuse ;  /* 0x0000000b29097220 */ /* 0x080fe40000410000 */
[----:B------:R-:W-:Y:S02]  /*6d50*/  FFMA.FTZ R8, R42, R11, R8 ;  /* 0x0000000b2a087223 */ /* 0x000fe40000010008 */
[----:B------:R-:W-:-:S02]  /*6d60*/  FMUL.FTZ R40, R12, R40 ;  /* 0x000000280c287220 */ /* 0x000fc40000410000 */
[C---:B------:R-:W-:Y:S02]  /*6d70*/  FMUL.FTZ R0, R39.reuse, R7 ;  /* 0x0000000727007220 */ /* 0x040fe40000410000 */
[-C--:B------:R-:W-:Y:S02]  /*6d80*/  FMUL.FTZ R4, R39, R5.reuse ;  /* 0x0000000527047220 */ /* 0x080fe40000410000 */
[----:B------:R-:W-:Y:S02]  /*6d90*/  FFMA.FTZ R9, R42, R6, -R9 ;  /* 0x000000062a097223 */ /* 0x000fe40000010809 */
[----:B------:R-:W-:Y:S02]  /*6da0*/  FADD.FTZ R8, RZ, R8 ;  /* 0x00000008ff087221 */ /* 0x000fe40000010000 */
[C---:B------:R-:W-:Y:S02]  /*6db0*/  FFMA.FTZ R0, R40.reuse, R5, -R0 ;  /* 0x0000000528007223 */ /* 0x040fe40000010800 */
[----:B------:R-:W-:-:S02]  /*6dc0*/  FFMA.FTZ R4, R40, R7, R4 ;  /* 0x0000000728047223 */ /* 0x000fc40000010004 */
[----:B------:R-:W-:Y:S02]  /*6dd0*/  FADD.FTZ R9, R118, R9 ;  /* 0x0000000976097221 */ /* 0x000fe40000010000 */
[----:B------:R-:W-:Y:S02]  /*6de0*/  FMUL.FTZ R6, R39, R8 ;  /* 0x0000000827067220 */ /* 0x000fe40000410000 */
[C---:B------:R-:W-:Y:S02]  /*6df0*/  FMUL.FTZ R7, R37.reuse, R0 ;  /* 0x0000000025077220 */ /* 0x040fe40000410000 */
[----:B------:R-:W-:Y:S02]  /*6e00*/  FMUL.FTZ R5, R37, R4 ;  /* 0x0000000425057220 */ /* 0x000fe40000410000 */
[-C--:B------:R-:W-:Y:S02]  /*6e10*/  FMUL.FTZ R11, R39, R9.reuse ;  /* 0x00000009270b7220 */ /* 0x080fe40000410000 */
[----:B------:R-:W-:-:S02]  /*6e20*/  FFMA.FTZ R6, R40, R9, -R6 ;  /* 0x0000000928067223 */ /* 0x000fc40000010806 */
[C---:B------:R-:W-:Y:S02]  /*6e30*/  FFMA.FTZ R7, R38.reuse, R4, R7 ;  /* 0x0000000426077223 */ /* 0x040fe40000010007 */
[----:B------:R-:W-:Y:S02]  /*6e40*/  FFMA.FTZ R5, R38, R0, -R5 ;  /* 0x0000000026057223 */ /* 0x000fe40000010805 */
[----:B------:R-:W-:Y:S02]  /*6e50*/  FFMA.FTZ R11, R40, R8, R11 ;  /* 0x00000008280b7223 */ /* 0x000fe4000001000b */
[----:B------:R-:W-:Y:S02]  /*6e60*/  FADD.FTZ R6, R117, R6 ;  /* 0x0000000675067221 */ /* 0x000fe40000010000 */
[C---:B------:R-:W-:Y:S02]  /*6e70*/  FMUL.FTZ R0, R35.reuse, R7 ;  /* 0x0000000723007220 */ /* 0x040fe40000410000 */
[----:B------:R-:W-:-:S02]  /*6e80*/  FMUL.FTZ R4, R35, R5 ;  /* 0x0000000523047220 */ /* 0x000fc40000410000 */
[----:B------:R-:W-:Y:S02]  /*6e90*/  FADD.FTZ R11, RZ, R11 ;  /* 0x0000000bff0b7221 */ /* 0x000fe40000010000 */
[C---:B------:R-:W-:Y:S01]  /*6ea0*/  FMUL.FTZ R8, R37.reuse, R6 ;  /* 0x0000000625087220 */ /* 0x040fe20000410000 */
[----:B------:R-:W0:Y:S01]  /*6eb0*/  MUFU.EX2 R10, R10 ;  /* 0x0000000a000a7308 */ /* 0x000e220000000800 */
[C---:B------:R-:W-:Y:S01]  /*6ec0*/  FFMA.FTZ R0, R36.reuse, R5, -R0 ;  /* 0x0000000524007223 */ /* 0x040fe20000010800 */
[----:B-----5:R1:W2:Y:S01]  /*6ed0*/  R2UR UR35, R3 ;  /* 0x00000000032373c2 */ /* 0x0202a200000e0000 */
[----:B------:R-:W-:Y:S02]  /*6ee0*/  FFMA.FTZ R4, R36, R7, R4 ;  /* 0x0000000724047223 */ /* 0x000fe40000010004 */
[-C--:B------:R-:W-:Y:S02]  /*6ef0*/  FMUL.FTZ R9, R37, R11.reuse ;  /* 0x0000000b25097220 */ /* 0x080fe40000410000 */
[----:B------:R-:W-:-:S03]  /*6f00*/  FFMA.FTZ R8, R38, R11, R8 ;  /* 0x0000000b26087223 */ /* 0x000fc60000010008 */
[----:B------:R-:W3:Y:S01]  /*6f10*/  R2UR UR34, R2 ;  /* 0x00000000022273c2 */ /* 0x000ee200000e0000 */
[C---:B------:R-:W-:Y:S02]  /*6f20*/  FMUL.FTZ R7, R33.reuse, R0 ;  /* 0x0000000021077220 */ /* 0x040fe40000410000 */
[----:B------:R-:W-:Y:S02]  /*6f30*/  FMUL.FTZ R5, R33, R4 ;  /* 0x0000000421057220 */ /* 0x000fe40000410000 */
[----:B------:R-:W-:Y:S02]  /*6f40*/  FFMA.FTZ R9, R38, R6, -R9 ;  /* 0x0000000626097223 */ /* 0x000fe40000010809 */
[----:B------:R-:W-:Y:S02]  /*6f50*/  FADD.FTZ R8, RZ, R8 ;  /* 0x00000008ff087221 */ /* 0x000fe40000010000 */
[C---:B------:R-:W-:Y:S02]  /*6f60*/  FFMA.FTZ R7, R34.reuse, R4, R7 ;  /* 0x0000000422077223 */ /* 0x040fe40000010007 */
[----:B------:R-:W-:-:S02]  /*6f70*/  FFMA.FTZ R5, R34, R0, -R5 ;  /* 0x0000000022057223 */ /* 0x000fc40000010805 */
[----:B------:R-:W-:Y:S02]  /*6f80*/  FADD.FTZ R9, R116, R9 ;  /* 0x0000000974097221 */ /* 0x000fe40000010000 */
[----:B------:R-:W-:Y:S02]  /*6f90*/  FMUL.FTZ R6, R35, R8 ;  /* 0x0000000823067220 */ /* 0x000fe40000410000 */
[C---:B------:R-:W-:Y:S02]  /*6fa0*/  FMUL.FTZ R0, R31.reuse, R7 ;  /* 0x000000071f007220 */ /* 0x040fe40000410000 */
[----:B-1----:R-:W-:Y:S02]  /*6fb0*/  FMUL.FTZ R3, R31, R5 ;  /* 0x000000051f037220 */ /* 0x002fe40000410000 */
[-C--:B------:R-:W-:Y:S02]  /*6fc0*/  FMUL.FTZ R11, R35, R9.reuse ;  /* 0x00000009230b7220 */ /* 0x080fe40000410000 */
[----:B------:R-:W-:-:S02]  /*6fd0*/  FFMA.FTZ R6, R36, R9, -R6 ;  /* 0x0000000924067223 */ /* 0x000fc40000010806 */
[----:B0-----:R-:W-:Y:S02]  /*6fe0*/  FMUL.FTZ R29, R10, R29 ;  /* 0x0000001d0a1d7220 */ /* 0x001fe40000410000 */
[C---:B------:R-:W-:Y:S02]  /*6ff0*/  FFMA.FTZ R0, R32.reuse, R5, -R0 ;  /* 0x0000000520007223 */ /* 0x040fe40000010800 */
[----:B------:R-:W-:Y:S02]  /*7000*/  FFMA.FTZ R3, R32, R7, R3 ;  /* 0x0000000720037223 */ /* 0x000fe40000010003 */
[----:B------:R-:W-:Y:S02]  /*7010*/  FFMA.FTZ R11, R36, R8, R11 ;  /* 0x00000008240b7223 */ /* 0x000fe4000001000b */
[----:B------:R-:W-:Y:S02]  /*7020*/  FADD.FTZ R6, R115, R6 ;  /* 0x0000000673067221 */ /* 0x000fe40000010000 */
[----:B------:R-:W-:-:S02]  /*7030*/  FMUL.FTZ R30, R10, R30 ;  /* 0x0000001e0a1e7220 */ /* 0x000fc40000410000 */
[C---:B------:R-:W-:Y:S02]  /*7040*/  FMUL.FTZ R65, R29.reuse, R0 ;  /* 0x000000001d417220 */ /* 0x040fe40000410000 */
[-C--:B------:R-:W-:Y:S02]  /*7050*/  FMUL.FTZ R5, R29, R3.reuse ;  /* 0x000000031d057220 */ /* 0x080fe40000410000 */
[----:B------:R-:W-:Y:S02]  /*7060*/  FADD.FTZ R11, RZ, R11 ;  /* 0x0000000bff0b7221 */ /* 0x000fe40000010000 */
[----:B------:R-:W-:Y:S02]  /*7070*/  FMUL.FTZ R8, R33, R6 ;  /* 0x0000000621087220 */ /* 0x000fe40000410000 */
[C---:B------:R-:W-:Y:S02]  /*7080*/  FFMA.FTZ R65, R30.reuse, R3, R65 ;  /* 0x000000031e417223 */ /* 0x040fe40000010041 */
[----:B------:R-:W-:-:S02]  /*7090*/  FFMA.FTZ R64, R30, R0, -R5 ;  /* 0x000000001e407223 */ /* 0x000fc40000010805 */
[----:B--2---:R-:W-:Y:S02]  /*70a0*/  FMUL.FTZ R3, R109, UR35 ;  /* 0x000000236d037c20 */ /* 0x004fe40008410000 */
[-C--:B------:R-:W-:Y:S02]  /*70b0*/  FMUL.FTZ R9, R33, R11.reuse ;  /* 0x0000000b21097220 */ /* 0x080fe40000410000 */
[----:B------:R-:W-:Y:S02]  /*70c0*/  FFMA.FTZ R8, R34, R11, R8 ;  /* 0x0000000b22087223 */ /* 0x000fe40000010008 */
[----:B---3--:R-:W-:Y:S02]  /*70d0*/  FMUL.FTZ R5, R109, UR34 ;  /* 0x000000226d057c20 */ /* 0x008fe40008410000 */
[----:B------:R-:W-:Y:S02]  /*70e0*/  FADD.FTZ R25, R144, R144 ;  /* 0x0000009090197221 */ /* 0x000fe40000010000 */
[----:B------:R-:W-:-:S02]  /*70f0*/  FFMA.FTZ R26, R110, UR34, -R3 ;  /* 0x000000226e1a7c23 */ /* 0x000fc40008010803 */
[----:B------:R-:W-:Y:S02]  /*7100*/  FFMA.FTZ R9, R34, R6, -R9 ;  /* 0x0000000622097223 */ /* 0x000fe40000010809 */
[----:B------:R-:W-:Y:S02]  /*7110*/  FADD.FTZ R8, RZ, R8 ;  /* 0x00000008ff087221 */ /* 0x000fe40000010000 */
[----:B------:R-:W-:Y:S02]  /*7120*/  FFMA.FTZ R0, R110, UR35, R5 ;  /* 0x000000236e007c23 */ /* 0x000fe40008010005 */
[C---:B------:R-:W-:Y:S02]  /*7130*/  FMUL.FTZ R3, R107.reuse, UR35 ;  /* 0x000000236b037c20 */ /* 0x040fe40008410000 */
[----:B------:R-:W-:Y:S02]  /*7140*/  FMUL.FTZ R5, R107, UR34 ;  /* 0x000000226b057c20 */ /* 0x000fe40008410000 */
[----:B------:R-:W-:-:S02]  /*7150*/  FMUL.FTZ R26, R25, R26 ;  /* 0x0000001a191a7220 */ /* 0x000fc40000410000 */
[----:B------:R-:W-:Y:S02]  /*7160*/  FADD.FTZ R9, R114, R9 ;  /* 0x0000000972097221 */ /* 0x000fe40000010000 */
[----:B------:R-:W-:Y:S02]  /*7170*/  FMUL.FTZ R6, R31, R8 ;  /* 0x000000081f067220 */ /* 0x000fe40000410000 */
[----:B------:R-:W-:Y:S02]  /*7180*/  FMUL.FTZ R25, R25, R0 ;  /* 0x0000000019197220 */ /* 0x000fe40000410000 */
[----:B------:R-:W-:Y:S02]  /*7190*/  FADD.FTZ R23, R143, R143 ;  /* 0x0000008f8f177221 */ /* 0x000fe40000010000 */
[C---:B------:R-:W-:Y:S02]  /*71a0*/  FFMA.FTZ R24, R108.reuse, UR34, -R3 ;  /* 0x000000226c187c23 */ /* 0x040fe40008010803 */
[----:B------:R-:W-:-:S02]  /*71b0*/  FFMA.FTZ R0, R108, UR35, R5 ;  /* 0x000000236c007c23 */ /* 0x000fc40008010005 */
[C---:B------:R-:W-:Y:S02]  /*71c0*/  FMUL.FTZ R3, R105.reuse, UR35 ;  /* 0x0000002369037c20 */ /* 0x040fe40008410000 */
[----:B------:R-:W-:Y:S02]  /*71d0*/  FMUL.FTZ R5, R105, UR34 ;  /* 0x0000002269057c20 */ /* 0x000fe40008410000 */
[-C--:B------:R-:W-:Y:S02]  /*71e0*/  FFMA.FTZ R6, R32, R9.reuse, -R6 ;  /* 0x0000000920067223 */ /* 0x080fe40000010806 */
[----:B------:R-:W-:Y:S02]  /*71f0*/  FMUL.FTZ R24, R23, R24 ;  /* 0x0000001817187220 */ /* 0x000fe40000410000 */
[----:B------:R-:W-:Y:S02]  /*7200*/  FMUL.FTZ R9, R31, R9 ;  /* 0x000000091f097220 */ /* 0x000fe40000410000 */
[----:B------:R-:W-:-:S02]  /*7210*/  FMUL.FTZ R23, R23, R0 ;  /* 0x0000000017177220 */ /* 0x000fc40000410000 */
[----:B------:R-:W-:Y:S02]  /*7220*/  FADD.FTZ R21, R142, R142 ;  /* 0x0000008e8e157221 */ /* 0x000fe40000010000 */
[C---:B------:R-:W-:Y:S02]  /*7230*/  FFMA.FTZ R22, R106.reuse, UR34, -R3 ;  /* 0x000000226a167c23 */ /* 0x040fe40008010803 */
[----:B------:R-:W-:Y:S02]  /*7240*/  FFMA.FTZ R0, R106, UR35, R5 ;  /* 0x000000236a007c23 */ /* 0x000fe40008010005 */
[C---:B------:R-:W-:Y:S02]  /*7250*/  FMUL.FTZ R3, R103.reuse, UR35 ;  /* 0x0000002367037c20 */ /* 0x040fe40008410000 */
[----:B------:R-:W-:Y:S02]  /*7260*/  FMUL.FTZ R5, R103, UR34 ;  /* 0x0000002267057c20 */ /* 0x000fe40008410000 */
[----:B------:R-:W-:-:S02]  /*7270*/  FFMA.FTZ R9, R32, R8, R9 ;  /* 0x0000000820097223 */ /* 0x000fc40000010009 */
[----:B------:R-:W-:Y:S02]  /*7280*/  FADD.FTZ R6, R113, R6 ;  /* 0x0000000671067221 */ /* 0x000fe40000010000 */
[C---:B------:R-:W-:Y:S02]  /*7290*/  FMUL.FTZ R22, R21.reuse, R22 ;  /* 0x0000001615167220 */ /* 0x040fe40000410000 */
[----:B------:R-:W-:Y:S02]  /*72a0*/  FMUL.FTZ R21, R21, R0 ;  /* 0x0000000015157220 */ /* 0x000fe40000410000 */
[----:B------:R-:W-:Y:S02]  /*72b0*/  FADD.FTZ R19, R141, R141 ;  /* 0x0000008d8d137221 */ /* 0x000fe40000010000 */
[C---:B------:R-:W-:Y:S02]  /*72c0*/  FFMA.FTZ R20, R104.reuse, UR34, -R3 ;  /* 0x0000002268147c23 */ /* 0x040fe40008010803 */
[----:B------:R-:W-:-:S02]  /*72d0*/  FFMA.FTZ R0, R104, UR35, R5 ;  /* 0x0000002368007c23 */ /* 0x000fc40008010005 */
[C---:B------:R-:W-:Y:S02]  /*72e0*/  FMUL.FTZ R3, R101.reuse, UR35 ;  /* 0x0000002365037c20 */ /* 0x040fe40008410000 */
[----:B------:R-:W-:Y:S02]  /*72f0*/  FMUL.FTZ R5, R101, UR34 ;  /* 0x0000002265057c20 */ /* 0x000fe40008410000 */
[----:B------:R-:W-:Y:S02]  /*7300*/  FADD.FTZ R9, RZ, R9 ;  /* 0x00000009ff097221 */ /* 0x000fe40000010000 */
[----:B------:R-:W-:Y:S02]  /*7310*/  FMUL.FTZ R4, R29, R6 ;  /* 0x000000061d047220 */ /* 0x000fe40000410000 */
[C---:B------:R-:W-:Y:S02]  /*7320*/  FMUL.FTZ R20, R19.reuse, R20 ;  /* 0x0000001413147220 */ /* 0x040fe40000410000 */
[----:B------:R-:W-:-:S02]  /*7330*/  FMUL.FTZ R19, R19, R0 ;  /* 0x0000000013137220 */ /* 0x000fc40000410000 */
[----:B------:R-:W-:Y:S02]  /*7340*/  FADD.FTZ R17, R140, R140 ;  /* 0x0000008c8c117221 */ /* 0x000fe40000010000 */
[C---:B------:R-:W-:Y:S02]  /*7350*/  FFMA.FTZ R18, R102.reuse, UR34, -R3 ;  /* 0x0000002266127c23 */ /* 0x040fe40008010803 */
[----:B------:R-:W-:Y:S02]  /*7360*/  FFMA.FTZ R0, R102, UR35, R5 ;  /* 0x0000002366007c23 */ /* 0x000fe40008010005 */
[----:B------:R-:W-:Y:S02]  /*7370*/  FMUL.FTZ R3, R99, UR35 ;  /* 0x0000002363037c20 */ /* 0x000fe40008410000 */
[-C--:B------:R-:W-:Y:S02]  /*7380*/  FMUL.FTZ R11, R29, R9.reuse ;  /* 0x000000091d0b7220 */ /* 0x080fe40000410000 */
[----:B------:R-:W-:-:S02]  /*7390*/  FFMA.FTZ R4, R30, R9, R4 ;  /* 0x000000091e047223 */ /* 0x000fc40000010004 */
[----:B------:R-:W-:Y:S02]  /*73a0*/  FMUL.FTZ R5, R99, UR34 ;  /* 0x0000002263057c20 */ /* 0x000fe40008410000 */
[C---:B------:R-:W-:Y:S02]  /*73b0*/  FMUL.FTZ R18, R17.reuse, R18 ;  /* 0x0000001211127220 */ /* 0x040fe40000410000 */
[----:B------:R-:W-:Y:S02]  /*73c0*/  FMUL.FTZ R17, R17, R0 ;  /* 0x0000000011117220 */ /* 0x000fe40000410000 */
[----:B------:R-:W-:Y:S02]  /*73d0*/  FADD.FTZ R15, R139, R139 ;  /* 0x0000008b8b0f7221 */ /* 0x000fe40000010000 */
[----:B------:R-:W-:Y:S02]  /*73e0*/  FFMA.FTZ R16, R100, UR34, -R3 ;  /* 0x0000002264107c23 */ /* 0x000fe40008010803 */
[----:B------:R-:W-:-:S02]  /*73f0*/  FFMA.FTZ R11, R30, R6, -R11 ;  /* 0x000000061e0b7223 */ /* 0x000fc4000001080b */
[----:B------:R-:W-:Y:S02]  /*7400*/  FADD.FTZ R4, RZ, R4 ;  /* 0x00000004ff047221 */ /* 0x000fe40000010000 */
[----:B------:R-:W-:Y:S02]  /*7410*/  FFMA.FTZ R0, R100, UR35, R5 ;  /* 0x0000002364007c23 */ /* 0x000fe40008010005 */
[C---:B------:R-:W-:Y:S02]  /*7420*/  FMUL.FTZ R3, R97.reuse, UR35 ;  /* 0x0000002361037c20 */ /* 0x040fe40008410000 */
[----:B------:R-:W-:Y:S02]  /*7430*/  FMUL.FTZ R5, R97, UR34 ;  /* 0x0000002261057c20 */ /* 0x000fe40008410000 */
[----:B------:R-:W-:Y:S02]  /*7440*/  FMUL.FTZ R16, R15, R16 ;  /* 0x000000100f107220 */ /* 0x000fe40000410000 */
[----:B------:R-:W-:-:S02]  /*7450*/  FADD.FTZ R11, R112, R11 ;  /* 0x0000000b700b7221 */ /* 0x000fc40000010000 */
[----:B------:R-:W-:Y:S02]  /*7460*/  FMUL.FTZ R66, R27, R4 ;  /* 0x000000041b427220 */ /* 0x000fe40000410000 */
[----:B------:R-:W-:Y:S02]  /*7470*/  FMUL.FTZ R15, R15, R0 ;  /* 0x000000000f0f7220 */ /* 0x000fe40000410000 */
[----:B------:R-:W-:Y:S02]  /*7480*/  FADD.FTZ R13, R138, R138 ;  /* 0x0000008a8a0d7221 */ /* 0x000fe40000010000 */
[C---:B------:R-:W-:Y:S02]  /*7490*/  FFMA.FTZ R14, R98.reuse, UR34, -R3 ;  /* 0x00000022620e7c23 */ /* 0x040fe40008010803 */
[----:B------:R-:W-:Y:S02]  /*74a0*/  FFMA.FTZ R0, R98, UR35, R5 ;  /* 0x0000002362007c23 */ /* 0x000fe40008010005 */
[----:B------:R-:W-:-:S02]  /*74b0*/  FMUL.FTZ R3, R93, UR35 ;  /* 0x000000235d037c20 */ /* 0x000fc40008410000 */
[----:B------:R-:W-:Y:S02]  /*74c0*/  FMUL.FTZ R5, R93, UR34 ;  /* 0x000000225d057c20 */ /* 0x000fe40008410000 */
[-C--:B------:R-:W-:Y:S02]  /*74d0*/  FMUL.FTZ R67, R27, R11.reuse ;  /* 0x0000000b1b437220 */ /* 0x080fe40000410000 */
[----:B------:R-:W-:Y:S02]  /*74e0*/  FFMA.FTZ R66, R28, R11, -R66 ;  /* 0x0000000b1c427223 */ /* 0x000fe40000010842 */
[C---:B------:R-:W-:Y:S02]  /*74f0*/  FMUL.FTZ R14, R13.reuse, R14 ;  /* 0x0000000e0d0e7220 */ /* 0x040fe40000410000 */
[----:B------:R-:W-:Y:S02]  /*7500*/  FMUL.FTZ R13, R13, R0 ;  /* 0x000000000d0d7220 */ /* 0x000fe40000410000 */
[----:B------:R-:W-:-:S02]  /*7510*/  FADD.FTZ R11, R137, R137 ;  /* 0x00000089890b7221 */ /* 0x000fc40000010000 */
[C---:B------:R-:W-:Y:S02]  /*7520*/  FFMA.FTZ R12, R96.reuse, UR34, -R3 ;  /* 0x00000022600c7c23 */ /* 0x040fe40008010803 */
[----:B------:R-:W-:Y:S02]  /*7530*/  FFMA.FTZ R0, R96, UR35, R5 ;  /* 0x0000002360007c23 */ /* 0x000fe40008010005 */
[C---:B------:R-:W-:Y:S02]  /*7540*/  FMUL.FTZ R3, R91.reuse, UR35 ;  /* 0x000000235b037c20 */ /* 0x040fe40008410000 */
[----:B------:R-:W-:Y:S02]  /*7550*/  FMUL.FTZ R5, R91, UR34 ;  /* 0x000000225b057c20 */ /* 0x000fe40008410000 */
[C---:B------:R-:W-:Y:S02]  /*7560*/  FMUL.FTZ R12, R11.reuse, R12 ;  /* 0x0000000c0b0c7220 */ /* 0x040fe40000410000 */
[----:B------:R-:W-:-:S02]  /*7570*/  FMUL.FTZ R11, R11, R0 ;  /* 0x000000000b0b7220 */ /* 0x000fc40000410000 */
[----:B------:R-:W-:Y:S02]  /*7580*/  FADD.FTZ R9, R136, R136 ;  /* 0x0000008888097221 */ /* 0x000fe40000010000 */
[C---:B------:R-:W-:Y:S02]  /*7590*/  FFMA.FTZ R10, R92.reuse, UR34, -R3 ;  /* 0x000000225c0a7c23 */ /* 0x040fe40008010803 */
[----:B------:R-:W-:Y:S02]  /*75a0*/  FFMA.FTZ R0, R92, UR35, R5 ;  /* 0x000000235c007c23 */ /* 0x000fe40008010005 */
[C---:B------:R-:W-:Y:S02]  /*75b0*/  FMUL.FTZ R3, R89.reuse, UR35 ;  /* 0x0000002359037c20 */ /* 0x040fe40008410000 */
[----:B------:R-:W-:Y:S02]  /*75c0*/  FMUL.FTZ R5, R89, UR34 ;  /* 0x0000002259057c20 */ /* 0x000fe40008410000 */
[----:B------:R-:W-:-:S02]  /*75d0*/  FMUL.FTZ R10, R9, R10 ;  /* 0x0000000a090a7220 */ /* 0x000fc40000410000 */
[----:B------:R-:W-:Y:S02]  /*75e0*/  FMUL.FTZ R9, R9, R0 ;  /* 0x0000000009097220 */ /* 0x000fe40000410000 */
[----:B------:R-:W-:Y:S02]  /*75f0*/  FADD.FTZ R7, R135, R135 ;  /* 0x0000008787077221 */ /* 0x000fe40000010000 */
[C---:B------:R-:W-:Y:S02]  /*7600*/  FFMA.FTZ R8, R90.reuse, UR34, -R3 ;  /* 0x000000225a087c23 */ /* 0x040fe40008010803 */
[----:B------:R-:W-:Y:S02]  /*7610*/  FFMA.FTZ R0, R90, UR35, R5 ;  /* 0x000000235a007c23 */ /* 0x000fe40008010005 */
[----:B------:R-:W-:Y:S02]  /*7620*/  FMUL.FTZ R69, R87, UR34 ;  /* 0x0000002257457c20 */ /* 0x000fe40008410000 */
[----:B------:R-:W-:-:S02]  /*7630*/  FMUL.FTZ R8, R7, R8 ;  /* 0x0000000807087220 */ /* 0x000fc40000410000 */
[----:B------:R-:W-:Y:S02]  /*7640*/  FMUL.FTZ R7, R7, R0 ;  /* 0x0000000007077220 */ /* 0x000fe40000410000 */
[----:B------:R-:W-:Y:S02]  /*7650*/  FMUL.FTZ R3, R87, UR35 ;  /* 0x0000002357037c20 */ /* 0x000fe40008410000 */
[----:B------:R-:W-:Y:S02]  /*7660*/  FFMA.FTZ R0, R88, UR35, R69 ;  /* 0x0000002358007c23 */ /* 0x000fe40008010045 */
[----:B------:R-:W-:Y:S02]  /*7670*/  FMUL.FTZ R69, R85, UR35 ;  /* 0x0000002355457c20 */ /* 0x000fe40008410000 */
[----:B------:R-:W-:Y:S02]  /*7680*/  FFMA.FTZ R67, R28, R4, R67 ;  /* 0x000000041c437223 */ /* 0x000fe40000010043 */
[----:B------:R-:W-:-:S02]  /*7690*/  FADD.FTZ R5, R134, R134 ;  /* 0x0000008686057221 */ /* 0x000fc40000010000 */
[----:B------:R-:W-:Y:S02]  /*76a0*/  FFMA.FTZ R6, R88, UR34, -R3 ;  /* 0x0000002258067c23 */ /* 0x000fe40008010803 */
[----:B------:R-:W-:Y:S02]  /*76b0*/  FFMA.FTZ R4, R86, UR34, -R69 ;  /* 0x0000002256047c23 */ /* 0x000fe40008010845 */
[----:B------:R-:W-:Y:S02]  /*76c0*/  FMUL.FTZ R71, R85, UR34 ;  /* 0x0000002255477c20 */ /* 0x000fe40008410000 */
[----:B------:R-:W-:Y:S02]  /*76d0*/  FMUL.FTZ R69, R27, R65 ;  /* 0x000000411b457220 */ /* 0x000fe40000410000 */
[C---:B------:R-:W-:Y:S02]  /*76e0*/  FMUL.FTZ R6, R5.reuse, R6 ;  /* 0x0000000605067220 */ /* 0x040fe40000410000 */
[----:B------:R-:W-:-:S02]  /*76f0*/  FMUL.FTZ R5, R5, R0 ;  /* 0x0000000005057220 */ /* 0x000fc40000410000 */
[----:B------:R-:W-:Y:S02]  /*7700*/  FADD.FTZ R3, R133, R133 ;  /* 0x0000008585037221 */ /* 0x000fe40000010000 */
[-C--:B------:R-:W-:Y:S02]  /*7710*/  FMUL.FTZ R2, R27, R64.reuse ;  /* 0x000000401b027220 */ /* 0x080fe40000410000 */
[----:B------:R-:W-:Y:S02]  /*7720*/  FFMA.FTZ R0, R86, UR35, R71 ;  /* 0x0000002356007c23 */ /* 0x000fe40008010047 */
[----:B------:R-:W-:Y:S02]  /*7730*/  FFMA.FTZ R64, R28, R64, -R69 ;  /* 0x000000401c407223 */ /* 0x000fe40000010845 */
[----:B------:R-:W-:Y:S02]  /*7740*/  FMUL.FTZ R69, R83, UR35 ;  /* 0x0000002353457c20 */ /* 0x000fe40008410000 */
[----:B------:R-:W-:-:S02]  /*7750*/  FMUL.FTZ R73, R81, UR35 ;  /* 0x0000002351497c20 */ /* 0x000fc40008410000 */
[----:B------:R-:W-:Y:S02]  /*7760*/  FMUL.FTZ R71, R83, UR34 ;  /* 0x0000002253477c20 */ /* 0x000fe40008410000 */
[----:B------:R-:W-:Y:S01]  /*7770*/  FMUL.FTZ R75, R81, UR34 ;  /* 0x00000022514b7c20 */ /* 0x000fe20008410000 */
[----:B------:R-:W-:Y:S01]  /*7780*/  ISETP.GT.U32.AND P0, PT, R150, 0x1f, PT ;  /* 0x0000001f9600780c */ /* 0x000fe20003f04070 */
[C---:B------:R-:W-:Y:S02]  /*7790*/  FMUL.FTZ R4, R3.reuse, R4 ;  /* 0x0000000403047220 */ /* 0x040fe40000410000 */
[----:B------:R-:W-:Y:S02]  /*77a0*/  FMUL.FTZ R3, R3, R0 ;  /* 0x0000000003037220 */ /* 0x000fe40000410000 */
[----:B------:R-:W-:Y:S02]  /*77b0*/  FADD.FTZ R0, R132, R132 ;  /* 0x0000008484007221 */ /* 0x000fe40000010000 */
[----:B------:R-:W-:-:S02]  /*77c0*/  FFMA.FTZ R69, R84, UR34, -R69 ;  /* 0x0000002254457c23 */ /* 0x000fc40008010845 */
[----:B------:R-:W-:Y:S02]  /*77d0*/  FADD.FTZ R152, R131, R131 ;  /* 0x0000008383987221 */ /* 0x000fe40000010000 */
[----:B------:R-:W-:Y:S02]  /*77e0*/  FFMA.FTZ R73, R82, UR34, -R73 ;  /* 0x0000002252497c23 */ /* 0x000fe40008010849 */
[----:B------:R-:W-:Y:S02]  /*77f0*/  FFMA.FTZ R71, R84, UR35, R71 ;  /* 0x0000002354477c23 */ /* 0x000fe40008010047 */
[----:B------:R-:W-:Y:S02]  /*7800*/  FFMA.FTZ R75, R82, UR35, R75 ;  /* 0x00000023524b7c23 */ /* 0x000fe4000801004b */
[----:B------:R-:W-:Y:S01]  /*7810*/  FFMA.FTZ R65, R28, R65, R2 ;  /* 0x000000411c417223 */ /* 0x000fe20000010002 */
[----:B------:R-:W-:Y:S01]  /*7820*/  LEA.HI R233, R150, R150, RZ, 0x1e ;  /* 0x0000009696e97211 */ /* 0x000fe200078ff0ff */
[----:B------:R-:W-:-:S02]  /*7830*/  FMUL.FTZ R2, R0, R69 ;  /* 0x0000004500027220 */ /* 0x000fc40000410000 */
[----:B------:R-:W-:Y:S02]  /*7840*/  FMUL.FTZ R151, R152, R73 ;  /* 0x0000004998977220 */ /* 0x000fe40000410000 */
[----:B------:R-:W-:Y:S02]  /*7850*/  FADD.FTZ R66, R111, R66 ;  /* 0x000000426f427221 */ /* 0x000fe40000010000 */
[----:B------:R-:W-:Y:S02]  /*7860*/  FADD.FTZ R67, RZ, R67 ;  /* 0x00000043ff437221 */ /* 0x000fe40000010000 */
[----:B------:R-:W-:Y:S02]  /*7870*/  FMUL.FTZ R0, R0, R71 ;  /* 0x0000004700007220 */ /* 0x000fe40000410000 */
[----:B------:R-:W-:Y:S02]  /*7880*/  FMUL.FTZ R152, R152, R75 ;  /* 0x0000004b98987220 */ /* 0x000fe40000410000 */
[----:B------:R-:W-:-:S02]  /*7890*/  FMUL.FTZ R69, R59, UR35 ;  /* 0x000000233b457c20 */ /* 0x000fc40008410000 */
[----:B------:R-:W-:Y:S02]  /*78a0*/  FMUL.FTZ R73, R57, UR35 ;  /* 0x0000002339497c20 */ /* 0x000fe40008410000 */
[----:B------:R-:W-:Y:S02]  /*78b0*/  FMUL.FTZ R71, R59, UR34 ;  /* 0x000000223b477c20 */ /* 0x000fe40008410000 */
[----:B------:R-:W-:Y:S01]  /*78c0*/  FMUL.FTZ R75, R57, UR34 ;  /* 0x00000022394b7c20 */ /* 0x000fe20008410000 */
[----:B------:R0:W-:Y:S01]  /*78d0*/  STS.128 [R233.X16+0x8470], R64 ;  /* 0x00847040e9007388 */ /* 0x0001e2000000cc00 */
[----:B------:R-:W-:Y:S02]  /*78e0*/  FADD.FTZ R154, R130, R130 ;  /* 0x00000082829a7221 */ /* 0x000fe40000010000 */
[----:B------:R-:W-:Y:S02]  /*78f0*/  FADD.FTZ R156, R129, R129 ;  /* 0x00000081819c7221 */ /* 0x000fe40000010000 */
[----:B------:R-:W-:-:S02]  /*7900*/  FFMA.FTZ R69, R80, UR34, -R69 ;  /* 0x0000002250457c23 */ /* 0x000fc40008010845 */
[----:B------:R-:W-:Y:S01]  /*7910*/  FFMA.FTZ R73, R58, UR34, -R73 ;  /* 0x000000223a497c23 */ /* 0x000fe20008010849 */
[----:B------:R-:W-:Y:S01]  /*7920*/  BSSY B0, `(.L_x_464) ;  /* 0x00000d1000007945 */ /* 0x000fe20003800000 */
[----:B------:R-:W-:Y:S02]  /*7930*/  FFMA.FTZ R71, R80, UR35, R71 ;  /* 0x0000002350477c23 */ /* 0x000fe40008010047 */
[----:B------:R-:W-:Y:S02]  /*7940*/  FFMA.FTZ R75, R58, UR35, R75 ;  /* 0x000000233a4b7c23 */ /* 0x000fe4000801004b */
[----:B------:R-:W-:Y:S02]  /*7950*/  FMUL.FTZ R153, R154, R69 ;  /* 0x000000459a997220 */ /* 0x000fe40000410000 */
[----:B------:R-:W-:Y:S02]  /*7960*/  FMUL.FTZ R155, R156, R73 ;  /* 0x000000499c9b7220 */ /* 0x000fe40000410000 */
[----:B------:R-:W-:-:S02]  /*7970*/  FMUL.FTZ R154, R154, R71 ;  /* 0x000000479a9a7220 */ /* 0x000fc40000410000 */
        /* <DEDUP_REMOVED lines=9> */
[C---:B------:R-:W-:Y:S02]  /*7a10*/  FMUL.FTZ R187, R67.reuse, R69 ;  /* 0x0000004543bb7220 */ /* 0x040fe40000410000 */
[-C--:B------:R-:W-:Y:S02]  /*7a20*/  FFMA.FTZ R188, R67, R68.reuse, R188 ;  /* 0x0000004443bc7223 */ /* 0x080fe400000100bc */
[----:B------:R-:W-:Y:S02]  /*7a30*/  FFMA.FTZ R187, R66, R68, -R187 ;  /* 0x0000004442bb7223 */ /* 0x000fe400000108bb */
[----:B------:R-:W-:Y:S02]  /*7a40*/  FADD.FTZ R71, R71, R188 ;  /* 0x000000bc47477221 */ /* 0x000fe40000010000 */
[----:B------:R-:W-:Y:S02]  /*7a50*/  FADD.FTZ R70, R70, R187 ;  /* 0x000000bb46467221 */ /* 0x000fe40000010000 */
[----:B-1----:R-:W-:-:S02]  /*7a60*/  FMUL.FTZ R67, R73, R71 ;  /* 0x0000004749437220 */ /* 0x002fc40000410000 */
[-C--:B------:R-:W-:Y:S02]  /*7a70*/  FMUL.FTZ R66, R73, R70.reuse ;  /* 0x0000004649427220 */ /* 0x080fe40000410000 */
[C---:B------:R-:W-:Y:S02]  /*7a80*/  FFMA.FTZ R67, R72.reuse, R70, -R67 ;  /* 0x0000004648437223 */ /* 0x040fe40000010843 */
[----:B------:R-:W-:Y:S02]  /*7a90*/  FFMA.FTZ R70, R72, R71, R66 ;  /* 0x0000004748467223 */ /* 0x000fe40000010042 */
[-C--:B------:R-:W-:Y:S02]  /*7aa0*/  FMUL.FTZ R66, R64, R69.reuse ;  /* 0x0000004540427220 */ /* 0x080fe40000410000 */
[C---:B------:R-:W-:Y:S02]  /*7ab0*/  FMUL.FTZ R69, R65.reuse, R69 ;  /* 0x0000004541457220 */ /* 0x040fe40000410000 */
[----:B------:R-:W-:-:S02]  /*7ac0*/  FFMA.FTZ R66, R65, R68, R66 ;  /* 0x0000004441427223 */ /* 0x000fc40000010042 */
[----:B------:R-:W-:Y:S02]  /*7ad0*/  FFMA.FTZ R69, R64, R68, -R69 ;  /* 0x0000004440457223 */ /* 0x000fe40000010845 */
[----:B------:R-:W-:Y:S02]  /*7ae0*/  FADD.FTZ R70, R75, R70 ;  /* 0x000000464b467221 */ /* 0x000fe40000010000 */
[C---:B------:R-:W-:Y:S02]  /*7af0*/  FMUL.FTZ R64, R73.reuse, R66 ;  /* 0x0000004249407220 */ /* 0x040fe40000410000 */
        /* <DEDUP_REMOVED lines=15> */
[----:B------:R0:W1:Y:S02]  /*7bf0*/  SHFL.UP PT, R70, R73, 0x1, RZ ;  /* 0x0420000049467989 */ /* 0x00006400000e00ff */
.L_x_574:
[----:B------:R-:W-:Y:S05]  /*7c00*/  BRA.DIV ~URZ, `(.L_x_467) ;  /* 0x000086727f007947 */ /* 0x000fea000b800000 */
[----:B------:R-:W2:Y:S01]  /*7c10*/  SHFL.UP PT, R68, R79, 0x1, RZ ;  /* 0x042000004f447989 */ /* 0x000ea200000e00ff */
[----:B------:R-:W-:-:S03]  /*7c20*/  ISETP.GE.AND P0, PT, R149, 0x1, PT ;  /* 0x000000019500780c */ /* 0x000fc60003f06270 */
[----:B------:R-:W3:Y:S04]  /*7c30*/  SHFL.UP PT, R66, R78, 0x1, RZ ;  /* 0x042000004e427989 */ /* 0x000ee800000e00ff */
[----:B------:R-:W4:Y:S01]  /*7c40*/  SHFL.UP PT, R64, R67, 0x1, RZ ;  /* 0x0420000043407989 */ /* 0x000f2200000e00ff */
[C---:B--2---:R-:W-:Y:S02]  /*7c50*/  FMUL.FTZ R65, R67.reuse, R68 ;  /* 0x0000004443417220 */ /* 0x044fe40000410000 */
[-C--:B---3--:R-:W-:Y:S02]  /*7c60*/  FMUL.FTZ R69, R67, R66.reuse ;  /* 0x0000004243457220 */ /* 0x088fe40000410000 */
[C---:B------:R-:W-:Y:S02]  /*7c70*/  FFMA.FTZ R65, R73.reuse, R66, -R65 ;  /* 0x0000004249417223 */ /* 0x040fe40000010841 */
[----:B------:R-:W-:-:S02]  /*7c80*/  FFMA.FTZ R68, R73, R68, R69 ;  /* 0x0000004449447223 */ /* 0x000fc40000010045 */
[----:B------:R-:W-:Y:S02]  /*7c90*/  @P0 FADD.FTZ R78, R78, R65 ;  /* 0x000000414e4e0221 */ /* 0x000fe40000010000 */
[----:B------:R-:W-:Y:S02]  /*7ca0*/  @P0 FADD.FTZ R79, R79, R68 ;  /* 0x000000444f4f0221 */ /* 0x000fe40000010000 */
[C---:B-1----:R-:W-:Y:S01]  /*7cb0*/  FMUL.FTZ R66, R67.reuse, R70 ;  /* 0x0000004643427220 */ /* 0x042fe20000410000 */
[----:B------:R-:W1:Y:S01]  /*7cc0*/  SHFL.UP PT, R68, R78, 0x2, RZ ;  /* 0x044000004e447989 */ /* 0x000e6200000e00ff */
[-C--:B----4-:R-:W-:Y:S02]  /*7cd0*/  FMUL.FTZ R65, R67, R64.reuse ;  /* 0x0000004043417220 */ /* 0x090fe40000410000 */
[C---:B------:R-:W-:Y:S01]  /*7ce0*/  FFMA.FTZ R64, R73.reuse, R64, R66 ;  /* 0x0000004049407223 */ /* 0x040fe20000010042 */
[----:B------:R-:W2:Y:S01]  /*7cf0*/  SHFL.UP PT, R69, R79, 0x2, RZ ;  /* 0x044000004f457989 */ /* 0x000ea200000e00ff */
[----:B0-----:R-:W-:-:S03]  /*7d00*/  @P0 FFMA.FTZ R73, R73, R70, -R65 ;  /* 0x0000004649490223 */ /* 0x001fc60000010841 */
[----:B------:R-:W-:Y:S02]  /*7d10*/  FSEL R64, R67, R64, !P0 ;  /* 0x0000004043407208 */ /* 0x000fe40004000000 */
[----:B------:R-:W0:Y:S01]  /*7d20*/  SHFL.UP PT, R65, R73, 0x2, RZ ;  /* 0x0440000049417989 */ /* 0x000e2200000e00ff */
[----:B------:R-:W-:-:S03]  /*7d30*/  ISETP.GE.AND P0, PT, R149, 0x2, PT ;  /* 0x000000029500780c */ /* 0x000fc60003f06270 */
[----:B------:R-:W3:Y:S01]  /*7d40*/  SHFL.UP PT, R66, R64, 0x2, RZ ;  /* 0x0440000040427989 */ /* 0x000ee200000e00ff */
[CC--:B-1----:R-:W-:Y:S02]  /*7d50*/  FMUL.FTZ R70, R64.reuse, R68.reuse ;  /* 0x0000004440467220 */ /* 0x0c2fe40000410000 */
[-C--:B--2---:R-:W-:Y:S02]  /*7d60*/  FMUL.FTZ R67, R64, R69.reuse ;  /* 0x0000004540437220 */ /* 0x084fe40000410000 */
[C---:B------:R-:W-:Y:S02]  /*7d70*/  FFMA.FTZ R70, R73.reuse, R69, R70 ;  /* 0x0000004549467223 */ /* 0x040fe40000010046 */
[----:B------:R-:W-:-:S03]  /*7d80*/  FFMA.FTZ R67, R73, R68, -R67 ;  /* 0x0000004449437223 */ /* 0x000fc60000010843 */
[----:B------:R-:W-:Y:S02]  /*7d90*/  @P0 FADD.FTZ R79, R79, R70 ;  /* 0x000000464f4f0221 */ /* 0x000fe40000010000 */
[----:B------:R-:W-:Y:S02]  /*7da0*/  @P0 FADD.FTZ R78, R78, R67 ;  /* 0x000000434e4e0221 */ /* 0x000fe40000010000 */
[CC--:B0-----:R-:W-:Y:S01]  /*7db0*/  FMUL.FTZ R67, R64.reuse, R65.reuse ;  /* 0x0000004140437220 */ /* 0x0c1fe20000410000 */
[----:B------:R-:W0:Y:S01]  /*7dc0*/  SHFL.UP PT, R70, R79, 0x4, RZ ;  /* 0x048000004f467989 */ /* 0x000e2200000e00ff */
[-C--:B---3--:R-:W-:Y:S02]  /*7dd0*/  FMUL.FTZ R68, R64, R66.reuse ;  /* 0x0000004240447220 */ /* 0x088fe40000410000 */
[C---:B------:R-:W-:Y:S02]  /*7de0*/  FFMA.FTZ R67, R73.reuse, R66, R67 ;  /* 0x0000004249437223 */ /* 0x040fe40000010043 */
[----:B------:R-:W-:-:S02]  /*7df0*/  @P0 FFMA.FTZ R73, R73, R65, -R68 ;  /* 0x0000004149490223 */ /* 0x000fc40000010844 */
[----:B------:R-:W1:Y:S01]  /*7e00*/  SHFL.UP PT, R68, R78, 0x4, RZ ;  /* 0x048000004e447989 */ /* 0x000e6200000e00ff */
[----:B------:R-:W-:Y:S02]  /*7e10*/  FSEL R67, R64, R67, !P0 ;  /* 0x0000004340437208 */ /* 0x000fe40004000000 */
[----:B------:R-:W-:Y:S01]  /*7e20*/  ISETP.GE.AND P0, PT, R149, 0x4, PT ;  /* 0x000000049500780c */ /* 0x000fe20003f06270 */
[----:B------:R-:W2:Y:S04]  /*7e30*/  SHFL.UP PT, R64, R73, 0x4, RZ ;  /* 0x0480000049407989 */ /* 0x000ea800000e00ff */
[----:B------:R-:W3:Y:S01]  /*7e40*/  SHFL.UP PT, R66, R67, 0x4, RZ ;  /* 0x0480000043427989 */ /* 0x000ee200000e00ff */
[----:B0-----:R-:W-:-:S04]  /*7e50*/  FMUL.FTZ R65, R67, R70 ;  /* 0x0000004643417220 */ /* 0x001fc80000410000 */
[-C--:B-1----:R-:W-:Y:S02]  /*7e60*/  FFMA.FTZ R65, R73, R68.reuse, -R65 ;  /* 0x0000004449417223 */ /* 0x082fe40000010841 */
[----:B------:R-:W-:Y:S02]  /*7e70*/  FMUL.FTZ R69, R67, R68 ;  /* 0x0000004443457220 */ /* 0x000fe40000410000 */
[----:B------:R-:W-:Y:S02]  /*7e80*/  @P0 FADD.FTZ R78, R78, R65 ;  /* 0x000000414e4e0221 */ /* 0x000fe40000010000 */
[----:B------:R-:W-:Y:S02]  /*7e90*/  FFMA.FTZ R70, R73, R70, R69 ;  /* 0x0000004649467223 */ /* 0x000fe40000010045 */
[----:B--2---:R-:W-:Y:S02]  /*7ea0*/  FMUL.FTZ R65, R67, R64 ;  /* 0x0000004043417220 */ /* 0x004fe40000410000 */
[----:B------:R-:W-:-:S02]  /*7eb0*/  @P0 FADD.FTZ R79, R79, R70 ;  /* 0x000000464f4f0221 */ /* 0x000fc40000010000 */
[-C--:B---3--:R-:W-:Y:S02]  /*7ec0*/  FFMA.FTZ R68, R73, R66.reuse, R65 ;  /* 0x0000004249447223 */ /* 0x088fe40000010041 */
[C---:B------:R-:W-:Y:S01]  /*7ed0*/  FMUL.FTZ R66, R67.reuse, R66 ;  /* 0x0000004243427220 */ /* 0x040fe20000410000 */
[----:B------:R-:W0:Y:S02]  /*7ee0*/  SHFL.UP PT, R70, R79, 0x8, RZ ;  /* 0x050000004f467989 */ /* 0x000e2400000e00ff */
[----:B------:R-:W-:Y:S01]  /*7ef0*/  FSEL R67, R67, R68, !P0 ;  /* 0x0000004443437208 */ /* 0x000fe20004000000 */
[----:B------:R-:W-:Y:S01]  /*7f00*/  @P0 FFMA.FTZ R73, R73, R64, -R66 ;  /* 0x0000004049490223 */ /* 0x000fe20000010842 */
[----:B------:R-:W1:Y:S01]  /*7f10*/  SHFL.UP PT, R68, R78, 0x8, RZ ;  /* 0x050000004e447989 */ /* 0x000e6200000e00ff */
[----:B------:R-:W-:-:S03]  /*7f20*/  ISETP.GE.AND P0, PT, R149, 0x8, PT ;  /* 0x000000089500780c */ /* 0x000fc60003f06270 */
[----:B------:R-:W2:Y:S04]  /*7f30*/  SHFL.UP PT, R64, R73, 0x8, RZ ;  /* 0x0500000049407989 */ /* 0x000ea800000e00ff */
[----:B------:R-:W3:Y:S01]  /*7f40*/  SHFL.UP PT, R66, R67, 0x8, RZ ;  /* 0x0500000043427989 */ /* 0x000ee200000e00ff */
[C---:B0-----:R-:W-:Y:S02]  /*7f50*/  FMUL.FTZ R65, R67.reuse, R70 ;  /* 0x0000004643417220 */ /* 0x041fe40000410000 */
[-C--:B-1----:R-:W-:Y:S02]  /*7f60*/  FMUL.FTZ R71, R67, R68.reuse ;  /* 0x0000004443477220 */ /* 0x082fe40000410000 */
[----:B------:R-:W-:Y:S02]  /*7f70*/  FFMA.FTZ R69, R73, R68, -R65 ;  /* 0x0000004449457223 */ /* 0x000fe40000010841 */
[----:B--2---:R-:W-:-:S02]  /*7f80*/  FMUL.FTZ R68, R67, R64 ;  /* 0x0000004043447220 */ /* 0x004fc40000410000 */
[C---:B------:R-:W-:Y:S02]  /*7f90*/  FFMA.FTZ R70, R73.reuse, R70, R71 ;  /* 0x0000004649467223 */ /* 0x040fe40000010047 */
[-C--:B---3--:R-:W-:Y:S02]  /*7fa0*/  FFMA.FTZ R68, R73, R66.reuse, R68 ;  /* 0x0000004249447223 */ /* 0x088fe40000010044 */
[----:B------:R-:W-:Y:S02]  /*7fb0*/  FMUL.FTZ R65, R67, R66 ;  /* 0x0000004243417220 */ /* 0x000fe40000410000 */
[----:B------:R-:W-:Y:S01]  /*7fc0*/  @P0 FADD.FTZ R79, R79, R70 ;  /* 0x000000464f4f0221 */ /* 0x000fe20000010000 */
[----:B------:R-:W-:Y:S01]  /*7fd0*/  FSEL R67, R67, R68, !P0 ;  /* 0x0000004443437208 */ /* 0x000fe20004000000 */
[----:B------:R-:W-:Y:S02]  /*7fe0*/  @P0 FFMA.FTZ R73, R73, R64, -R65 ;  /* 0x0000004049490223 */ /* 0x000fe40000010841 */
[----:B------:R-:W-:Y:S01]  /*7ff0*/  @P0 FADD.FTZ R78, R78, R69 ;  /* 0x000000454e4e0221 */ /* 0x000fe20000010000 */
[----:B------:R0:W1:Y:S01]  /*8000*/  SHFL.UP PT, R66, R79, 0x10, RZ ;  /* 0x060000004f427989 */ /* 0x00006200000e00ff */
[----:B------:R-:W-:-:S03]  /*8010*/  MOV R77, R79 ;  /* 0x0000004f004d7202 */ /* 0x000fc60000000f00 */
[----:B------:R0:W2:Y:S01]  /*8020*/  SHFL.UP PT, R72, R73, 0x10, RZ ;  /* 0x0600000049487989 */ /* 0x0000a200000e00ff */
[----:B------:R-:W-:-:S03]  /*8030*/  MOV R76, R78 ;  /* 0x0000004e004c7202 */ /* 0x000fc60000000f00 */
[----:B------:R0:W3:Y:S04]  /*8040*/  SHFL.UP PT, R74, R78, 0x10, RZ ;  /* 0x060000004e4a7989 */ /* 0x0000e800000e00ff */
[----:B------:R0:W4:Y:S02]  /*8050*/  SHFL.UP PT, R70, R67, 0x10, RZ ;  /* 0x0600000043467989 */ /* 0x00012400000e00ff */
.L_x_575:
[----:B------:R-:W-:Y:S01]  /*8060*/  MOV R71, R73 ;  /* 0x0000004900477202 */ /* 0x000fe20000000f00 */
[-C--:B---3--:R-:W-:Y:S01]  /*8070*/  FMUL.FTZ R65, R74, R67.reuse ;  /* 0x000000434a417220 */ /* 0x088fe20000410000 */
[----:B------:R-:W-:Y:S01]  /*8080*/  ISETP.GE.AND P0, PT, R149, 0x10, PT ;  /* 0x000000109500780c */ /* 0x000fe20003f06270 */
[C---:B-1----:R-:W-:Y:S02]  /*8090*/  FMUL.FTZ R64, R66.reuse, R67 ;  /* 0x0000004342407220 */ /* 0x042fe40000410000 */
[----:B------:R-:W-:Y:S02]  /*80a0*/  FFMA.FTZ R66, R66, R71, R65 ;  /* 0x0000004742427223 */ /* 0x000fe40000010041 */
[----:B--2---:R-:W-:-:S02]  /*80b0*/  FMUL.FTZ R65, R72, R67 ;  /* 0x0000004348417220 */ /* 0x004fc40000410000 */
[----:B------:R-:W-:Y:S02]  /*80c0*/  FFMA.FTZ R69, R74, R71, -R64 ;  /* 0x000000474a457223 */ /* 0x000fe40000010840 */
[C---:B----4-:R-:W-:Y:S02]  /*80d0*/  FMUL.FTZ R64, R70.reuse, R67 ;  /* 0x0000004346407220 */ /* 0x050fe40000410000 */
[-C--:B------:R-:W-:Y:S02]  /*80e0*/  FFMA.FTZ R70, R70, R71.reuse, R65 ;  /* 0x0000004746467223 */ /* 0x080fe40000010041 */
[----:B------:R-:W-:Y:S02]  /*80f0*/  @P0 FFMA.FTZ R71, R72, R71, -R64 ;  /* 0x0000004748470223 */ /* 0x000fe40000010840 */
[----:B------:R-:W-:Y:S01]  /*8100*/  @P0 FADD.FTZ R76, R69, R76 ;  /* 0x0000004c454c0221 */ /* 0x000fe20000010000 */
[----:B0-----:R-:W-:Y:S01]  /*8110*/  FSEL R67, R67, R70, !P0 ;  /* 0x0000004643437208 */ /* 0x001fe20004000000 */
[----:B------:R-:W-:Y:S01]  /*8120*/  @P0 FADD.FTZ R77, R66, R77 ;  /* 0x0000004d424d0221 */ /* 0x000fe20000010000 */
[----:B------:R-:W-:Y:S05]  /*8130*/  BRA.CONV ~URZ, `(.L_x_468) ;  /* 0x000000537f007947 */ /* 0x000fea000b800000 */
[----:B------:R-:W-:Y:S01]  /*8140*/  HFMA2.MMA R66, -RZ, RZ, 0, 1.847743988037109375e-06 ;  /* 0x0000001fff427435 */ /* 0x000fe200000001ff */
[----:B------:R-:W-:-:S02]  /*8150*/  MOV R75, R71 ;  /* 0x00000047004b7202 */ /* 0x000fc40000000f00 */
[----:B------:R-:W-:Y:S02]  /*8160*/  MOV R65, 0xffffffff ;  /* 0xffffffff00417802 */ /* 0x000fe40000000f00 */
[----:B------:R-:W-:Y:S02]  /*8170*/  MOV R64, 0x8190 ;  /* 0x0000819000407802 */ /* 0x000fe40000000f00 */
[----:B------:R-:W-:Y:S05]  /*8180*/  CALL.REL.NOINC `($__internal_16_$__cuda_sm70_shflsync_idx_p) ;  /* 0x00009e8000007944 */ /* 0x000fea0003c00000 */
.L_x_468:
[----:B------:R-:W-:Y:S05]  /*8190*/  BRA.CONV ~URZ, `(.L_x_469) ;  /* 0x000000537f007947 */ /* 0x000fea000b800000 */
[----:B-1----:R-:W-:Y:S01]  /*81a0*/  HFMA2.MMA R66, -RZ, RZ, 0, 1.847743988037109375e-06 ;  /* 0x0000001fff427435 */ /* 0x002fe200000001ff */
[----:B------:R-:W-:Y:S02]  /*81b0*/  MOV R75, R67 ;  /* 0x00000043004b7202 */ /* 0x000fe40000000f00 */
[----:B------:R-:W-:Y:S02]  /*81c0*/  MOV R65, 0xffffffff ;  /* 0xffffffff00417802 */ /* 0x000fe40000000f00 */
[----:B------:R-:W-:Y:S02]  /*81d0*/  MOV R64, 0x81f0 ;  /* 0x000081f000407802 */ /* 0x000fe40000000f00 */
[----:B0-----:R-:W-:Y:S05]  /*81e0*/  CALL.REL.NOINC `($__internal_16_$__cuda_sm70_shflsync_idx_p) ;  /* 0x00009e2000007944 */ /* 0x001fea0003c00000 */
.L_x_469:
[----:B------:R-:W-:Y:S05]  /*81f0*/  BRA.CONV ~URZ, `(.L_x_470) ;  /* 0x000000537f007947 */ /* 0x000fea000b800000 */
[----:B-1----:R-:W-:Y:S01]  /*8200*/  HFMA2.MMA R66, -RZ, RZ, 0, 1.847743988037109375e-06 ;  /* 0x0000001fff427435 */ /* 0x002fe200000001ff */
[----:B------:R-:W-:Y:S02]  /*8210*/  MOV R75, R76 ;  /* 0x0000004c004b7202 */ /* 0x000fe40000000f00 */
[----:B------:R-:W-:-:S02]  /*8220*/  MOV R65, 0xffffffff ;  /* 0xffffffff00417802 */ /* 0x000fc40000000f00 */
[----:B------:R-:W-:Y:S02]  /*8230*/  MOV R64, 0x8250 ;  /* 0x0000825000407802 */ /* 0x000fe40000000f00 */
[----:B0-----:R-:W-:Y:S05]  /*8240*/  CALL.REL.NOINC `($__internal_16_$__cuda_sm70_shflsync_idx_p) ;  /* 0x00009dc000007944 */ /* 0x001fea0003c00000 */
.L_x_470:
[----:B------:R-:W-:Y:S05]  /*8250*/  BRA.CONV ~URZ, `(.L_x_471) ;  /* 0x000000537f007947 */ /* 0x000fea000b800000 */
[----:B-1----:R-:W-:Y:S01]  /*8260*/  HFMA2.MMA R66, -RZ, RZ, 0, 1.847743988037109375e-06 ;  /* 0x0000001fff427435 */ /* 0x002fe200000001ff */
[----:B------:R-:W-:Y:S02]  /*8270*/  MOV R75, R77 ;  /* 0x0000004d004b7202 */ /* 0x000fe40000000f00 */
[----:B------:R-:W-:Y:S02]  /*8280*/  MOV R65, 0xffffffff ;  /* 0xffffffff00417802 */ /* 0x000fe40000000f00 */
[----:B------:R-:W-:Y:S02]  /*8290*/  MOV R64, 0x82b0 ;  /* 0x000082b000407802 */ /* 0x000fe40000000f00 */
[----:B0-----:R-:W-:Y:S05]  /*82a0*/  CALL.REL.NOINC `($__internal_16_$__cuda_sm70_shflsync_idx_p) ;  /* 0x00009d6000007944 */ /* 0x001fea0003c00000 */
.L_x_471:
[----:B------:R-:W-:Y:S05]  /*82b0*/  BRA.DIV ~URZ, `(.L_x_472) ;  /* 0x00008b227f007947 */ /* 0x000fea000b800000 */
[----:B------:R2:W3:Y:S04]  /*82c0*/  SHFL.IDX PT, R72, R60, RZ, 0x1f ;  /* 0x00001fff3c487589 */ /* 0x0004e800000e0000 */
[----:B------:R2:W4:Y:S04]  /*82d0*/  SHFL.IDX PT, R73, R61, RZ, 0x1f ;  /* 0x00001fff3d497589 */ /* 0x00052800000e0000 */
[----:B------:R2:W1:Y:S04]  /*82e0*/  SHFL.IDX PT, R74, R62, RZ, 0x1f ;  /* 0x00001fff3e4a7589 */ /* 0x00046800000e0000 */
[----:B------:R2:W0:Y:S04]  /*82f0*/  SHFL.IDX PT, R75, R63, RZ, 0x1f ;  /* 0x00001fff3f4b7589 */ /* 0x00042800000e0000 */
[----:B------:R2:W0:Y:S04]  /*8300*/  SHFL.UP PT, R60, R71, 0x1, RZ ;  /* 0x04200000473c7989 */ /* 0x00042800000e00ff */
[----:B------:R-:W0:Y:S04]  /*8310*/  SHFL.UP PT, R67, R67, 0x1, RZ ;  /* 0x0420000043437989 */ /* 0x000e2800000e00ff */
[----:B------:R-:W0:Y:S04]  /*8320*/  SHFL.UP PT, R76, R76, 0x1, RZ ;  /* 0x042000004c4c7989 */ /* 0x000e2800000e00ff */
[----:B------:R-:W0:Y:S02]  /*8330*/  SHFL.UP PT, R77, R77, 0x1, RZ ;  /* 0x042000004d4d7989 */ /* 0x000e2400000e00ff */
.L_x_576:
[----:B--234-:R-:W2:Y:S01]  /*8340*/  LDS.128 R68, [R186+0x8470] ;  /* 0x00847000ba447984 */ /* 0x01cea20000000c00 */
[----:B0-----:R-:W-:-:S02]  /*8350*/  FMUL.FTZ R61, R73, R67 ;  /* 0x00000043493d7220 */ /* 0x001fc40000410000 */
[CC--:B------:R-:W-:Y:S02]  /*8360*/  FMUL.FTZ R62, R72.reuse, R67.reuse ;  /* 0x00000043483e7220 */ /* 0x0c0fe40000410000 */
[-C--:B------:R-:W-:Y:S02]  /*8370*/  @P1 FFMA.FTZ R72, R72, R60.reuse, -R61 ;  /* 0x0000003c48481223 */ /* 0x080fe4000001083d */
[CC--:B------:R-:W-:Y:S02]  /*8380*/  FMUL.FTZ R61, R75.reuse, R67.reuse ;  /* 0x000000434b3d7220 */ /* 0x0c0fe40000410000 */
[C---:B-1----:R-:W-:Y:S02]  /*8390*/  FMUL.FTZ R63, R74.reuse, R67 ;  /* 0x000000434a3f7220 */ /* 0x042fe40000410000 */
[----:B------:R-:W0:Y:S01]  /*83a0*/  LDS.128 R64, [R186+0x8480] ;  /* 0x00848000ba407984 */ /* 0x000e220000000c00 */
[-C--:B------:R-:W-:Y:S02]  /*83b0*/  FFMA.FTZ R61, R74, R60.reuse, -R61 ;  /* 0x0000003c4a3d7223 */ /* 0x080fe4000001083d */
[----:B------:R-:W-:-:S02]  /*83c0*/  FFMA.FTZ R78, R75, R60, R63 ;  /* 0x0000003c4b4e7223 */ /* 0x000fc4000001003f */
[----:B------:R-:W-:Y:S02]  /*83d0*/  @P1 FFMA.FTZ R73, R73, R60, R62 ;  /* 0x0000003c49491223 */ /* 0x000fe4000001003e */
[----:B------:R-:W-:Y:S02]  /*83e0*/  @P1 FADD.FTZ R74, R61, R76 ;  /* 0x0000004c3d4a1221 */ /* 0x000fe40000010000 */
[----:B------:R-:W1:Y:S01]  /*83f0*/  LDS.128 R60, [R186+0x8490] ;  /* 0x00849000ba3c7984 */ /* 0x000e620000000c00 */
[----:B------:R-:W-:-:S05]  /*8400*/  @P1 FADD.FTZ R75, R78, R77 ;  /* 0x0000004d4e4b1221 */ /* 0x000fca0000010000 */
[----:B------:R3:W-:Y:S01]  /*8410*/  STS.128 [R186+0x8470], R72 ;  /* 0x00847048ba007388 */ /* 0x0007e20000000c00 */
[CC--:B--2---:R-:W-:Y:S02]  /*8420*/  FMUL.FTZ R76, R69.reuse, R74.reuse ;  /* 0x0000004a454c7220 */ /* 0x0c4fe40000410000 */
[-C--:B------:R-:W-:Y:S02]  /*8430*/  FMUL.FTZ R77, R69, R75.reuse ;  /* 0x0000004b454d7220 */ /* 0x080fe40000410000 */
[C---:B------:R-:W-:Y:S02]  /*8440*/  FFMA.FTZ R76, R68.reuse, R75, R76 ;  /* 0x0000004b444c7223 */ /* 0x040fe4000001004c */
[----:B------:R-:W-:Y:S02]  /*8450*/  FFMA.FTZ R77, R68, R74, -R77 ;  /* 0x0000004a444d7223 */ /* 0x000fe4000001084d */
[----:B---3--:R-:W-:Y:S02]  /*8460*/  FADD.FTZ R75, R71, R76 ;  /* 0x0000004c474b7221 */ /* 0x008fe40000010000 */
[----:B------:R-:W-:-:S02]  /*8470*/  FMUL.FTZ R71, R69, R73 ;  /* 0x0000004945477220 */ /* 0x000fc40000410000 */
[-C--:B------:R-:W-:Y:S02]  /*8480*/  FMUL.FTZ R69, R69, R72.reuse ;  /* 0x0000004845457220 */ /* 0x080fe40000410000 */
[----:B------:R-:W-:Y:S02]  /*8490*/  FADD.FTZ R74, R70, R77 ;  /* 0x0000004d464a7221 */ /* 0x000fe40000010000 */
[C---:B------:R-:W-:Y:S02]  /*84a0*/  FFMA.FTZ R72, R68.reuse, R72, -R71 ;  /* 0x0000004844487223 */ /* 0x040fe40000010847 */
[----:B------:R-:W-:Y:S02]  /*84b0*/  FFMA.FTZ R73, R68, R73, R69 ;  /* 0x0000004944497223 */ /* 0x000fe40000010045 */
[C---:B0-----:R-:W-:Y:S02]  /*84c0*/  FMUL.FTZ R68, R65.reuse, R74 ;  /* 0x0000004a41447220 */ /* 0x041fe40000410000 */
[-C--:B------:R-:W-:Y:S01]  /*84d0*/  FMUL.FTZ R69, R65, R75.reuse ;  /* 0x0000004b41457220 */ /* 0x080fe20000410000 */
[----:B------:R0:W-:Y:S01]  /*84e0*/  STS.128 [R186+0x8480], R72 ;  /* 0x00848048ba007388 */ /* 0x0001e20000000c00 */
[----:B------:R-:W-:-:S02]  /*84f0*/  FFMA.FTZ R68, R64, R75, R68 ;  /* 0x0000004b40447223 */ /* 0x000fc40000010044 */
[----:B------:R-:W-:Y:S02]  /*8500*/  FFMA.FTZ R69, R64, R74, -R69 ;  /* 0x0000004a40457223 */ /* 0x000fe40000010845 */
[----:B0-----:R-:W-:Y:S02]  /*8510*/  FADD.FTZ R75, R67, R68 ;  /* 0x00000044434b7221 */ /* 0x001fe40000010000 */
[C---:B------:R-:W-:Y:S02]  /*8520*/  FMUL.FTZ R67, R65.reuse, R73 ;  /* 0x0000004941437220 */ /* 0x040fe40000410000 */
[----:B------:R-:W-:Y:S02]  /*8530*/  FADD.FTZ R74, R66, R69 ;  /* 0x00000045424a7221 */ /* 0x000fe40000010000 */
[-C--:B------:R-:W-:Y:S02]  /*8540*/  FMUL.FTZ R65, R65, R72.reuse ;  /* 0x0000004841417220 */ /* 0x080fe40000410000 */
[----:B------:R-:W-:-:S02]  /*8550*/  FFMA.FTZ R72, R64, R72, -R67 ;  /* 0x0000004840487223 */ /* 0x000fc40000010843 */
[----:B------:R-:W-:Y:S02]  /*8560*/  FFMA.FTZ R73, R64, R73, R65 ;  /* 0x0000004940497223 */ /* 0x000fe40000010041 */
[C---:B-1----:R-:W-:Y:S02]  /*8570*/  FMUL.FTZ R67, R61.reuse, R75 ;  /* 0x0000004b3d437220 */ /* 0x042fe40000410000 */
[C---:B------:R-:W-:Y:S01]  /*8580*/  FMUL.FTZ R66, R61.reuse, R74 ;  /* 0x0000004a3d427220 */ /* 0x040fe20000410000 */
[----:B------:R0:W-:Y:S01]  /*8590*/  STS.128 [R186+0x8490], R72 ;  /* 0x00849048ba007388 */ /* 0x0001e20000000c00 */
[C---:B------:R-:W-:Y:S02]  /*85a0*/  FMUL.FTZ R64, R61.reuse, R72 ;  /* 0x000000483d407220 */ /* 0x040fe40000410000 */
[----:B------:R-:W-:Y:S02]  /*85b0*/  FMUL.FTZ R65, R61, R73 ;  /* 0x000000493d417220 */ /* 0x000fe40000410000 */
[----:B------:R-:W-:-:S02]  /*85c0*/  FFMA.FTZ R67, R60, R74, -R67 ;  /* 0x0000004a3c437223 */ /* 0x000fc40000010843 */
[C---:B------:R-:W-:Y:S02]  /*85d0*/  FFMA.FTZ R66, R60.reuse, R75, R66 ;  /* 0x0000004b3c427223 */ /* 0x040fe40000010042 */
[C---:B------:R-:W-:Y:S02]  /*85e0*/  FFMA.FTZ R61, R60.reuse, R73, R64 ;  /* 0x000000493c3d7223 */ /* 0x040fe40000010040 */
[----:B------:R-:W-:Y:S02]  /*85f0*/  FFMA.FTZ R60, R60, R72, -R65 ;  /* 0x000000483c3c7223 */ /* 0x000fe40000010841 */
[----:B------:R-:W-:Y:S02]  /*8600*/  FADD.FTZ R62, R62, R67 ;  /* 0x000000433e3e7221 */ /* 0x000fe40000010000 */
[----:B------:R-:W-:-:S05]  /*8610*/  FADD.FTZ R63, R63, R66 ;  /* 0x000000423f3f7221 */ /* 0x000fca0000010000 */
[----:B------:R0:W-:Y:S02]  /*8620*/  STS.128 [R186+0x84a0], R60 ;  /* 0x0084a03cba007388 */ /* 0x0001e40000000c00 */
.L_x_465:
[----:B0-----:R-:W-:Y:S05]  /*8630*/  BSYNC B0 ;  /* 0x0000000000007941 */ /* 0x001fea0003800000 */
.L_x_464:
[CC--:B------:R-:W-:Y:S01]  /*8640*/  FMUL.FTZ R60, R27.reuse, R156.reuse ;  /* 0x0000009c1b3c7220 */ /* 0x0c0fe20000410000 */
[----:B------:R-:W-:Y:S01]  /*8650*/  WARPSYNC 0xffffffff ;  /* 0xffffffff00007948 */ /* 0x000fe20003800000 */
[C---:B------:R-:W-:Y:S01]  /*8660*/  FMUL.FTZ R62, R28.reuse, R156 ;  /* 0x0000009c1c3e7220 */ /* 0x040fe20000410000 */
[----:B------:R-:W-:Y:S01]  /*8670*/  BAR.SYNC.DEFER_BLOCKING 0x0 ;  /* 0x0000000000007b1d */ /* 0x000fe20000010000 */
[-C--:B------:R-:W-:Y:S01]  /*8680*/  FFMA.FTZ R60, R28, R155.reuse, -R60 ;  /* 0x0000009b1c3c7223 */ /* 0x080fe2000001083c */
[----:B------:R-:W-:Y:S01]  /*8690*/  LOP3.LUT R73, R150, 0x1f, RZ, 0xc0, !PT ;  /* 0x0000001f96497812 */ /* 0x000fe200078ec0ff */
[----:B------:R-:W-:Y:S01]  /*86a0*/  FFMA.FTZ R61, -R27, R155, -R62 ;  /* 0x0000009b1b3d7223 */ /* 0x000fe2000001093e */
[----:B------:R-:W-:Y:S01]  /*86b0*/  MOV R70, UR7 ;  /* 0x0000000700467c02 */ /* 0x000fe20008000f00 */
[----:B------:R-:W-:Y:S01]  /*86c0*/  FADD.FTZ R60, R153, R60 ;  /* 0x0000003c993c7221 */ /* 0x000fe20000010000 */
[----:B------:R-:W-:Y:S01]  /*86d0*/  ULDC UR36, c[0x0][0x174] ;  /* 0x00005d0000247ab9 */ /* 0x000fe20000000800 */
[----:B------:R-:W-:Y:S01]  /*86e0*/  FADD.FTZ R61, -R154, R61 ;  /* 0x0000003d9a3d7221 */ /* 0x000fe20000010100 */
[----:B------:R-:W-:Y:S01]  /*86f0*/  UISETP.GE.AND UP0, UPT, UR24, UR36, UPT ;  /* 0x000000241800728c */ /* 0x000fe2000bf06270 */
[C---:B------:R-:W-:Y:S01]  /*8700*/  FMUL.FTZ R62, R29.reuse, -R60 ;  /* 0x8000003c1d3e7220 */ /* 0x040fe20000410000 */
[----:B------:R-:W-:Y:S01]  /*8710*/  BSSY B0, `(.L_x_473) ;  /* 0x00001da000007945 */ /* 0x000fe20003800000 */
[----:B------:R-:W-:-:S02]  /*8720*/  FMUL.FTZ R63, R29, -R61 ;  /* 0x8000003d1d3f7220 */ /* 0x000fc40000410000 */
[C---:B------:R-:W-:Y:S01]  /*8730*/  FFMA.FTZ R61, R30.reuse, R61, R62 ;  /* 0x0000003d1e3d7223 */ /* 0x040fe2000001003e */
[----:B------:R-:W-:Y:S01]  /*8740*/  PLOP3.LUT P0, PT, PT, PT, UP0, 0x80, 0x0 ;  /* 0x000000000000781c */ /* 0x000fe20003f0f008 */
[----:B------:R-:W-:Y:S02]  /*8750*/  FFMA.FTZ R60, R30, R60, -R63 ;  /* 0x0000003c1e3c7223 */ /* 0x000fe4000001083f */
[----:B------:R-:W-:Y:S01]  /*8760*/  FADD.FTZ R61, -R152, R61 ;  /* 0x0000003d983d7221 */ /* 0x000fe20000010100 */
[----:B------:R-:W-:Y:S01]  /*8770*/  ISETP.NE.OR P0, PT, R73, RZ, P0 ;  /* 0x000000ff4900720c */ /* 0x000fe20000705670 */
[----:B------:R-:W-:Y:S02]  /*8780*/  FADD.FTZ R60, R151, R60 ;  /* 0x0000003c973c7221 */ /* 0x000fe40000010000 */
[C---:B------:R-:W-:Y:S02]  /*8790*/  FMUL.FTZ R63, R31.reuse, -R61 ;  /* 0x8000003d1f3f7220 */ /* 0x040fe40000410000 */
[----:B------:R-:W-:-:S02]  /*87a0*/  FMUL.FTZ R62, R31, -R60 ;  /* 0x8000003c1f3e7220 */ /* 0x000fc40000410000 */
[C---:B------:R-:W-:Y:S02]  /*87b0*/  FFMA.FTZ R63, R32.reuse, R60, -R63 ;  /* 0x0000003c203f7223 */ /* 0x040fe4000001083f */
[----:B------:R-:W-:Y:S02]  /*87c0*/  FFMA.FTZ R61, R32, R61, R62 ;  /* 0x0000003d203d7223 */ /* 0x000fe4000001003e */
[----:B------:R-:W-:Y:S02]  /*87d0*/  FADD.FTZ R63, R2, R63 ;  /* 0x0000003f023f7221 */ /* 0x000fe40000010000 */
[----:B------:R-:W-:Y:S02]  /*87e0*/  FADD.FTZ R61, -R0, R61 ;  /* 0x0000003d003d7221 */ /* 0x000fe40000010100 */
[C---:B------:R-:W-:Y:S02]  /*87f0*/  FMUL.FTZ R62, R33.reuse, -R63 ;  /* 0x8000003f213e7220 */ /* 0x040fe40000410000 */
[----:B------:R-:W-:-:S02]  /*8800*/  FMUL.FTZ R60, R33, -R61 ;  /* 0x8000003d213c7220 */ /* 0x000fc40000410000 */
[C---:B------:R-:W-:Y:S02]  /*8810*/  FFMA.FTZ R62, R34.reuse, R61, R62 ;  /* 0x0000003d223e7223 */ /* 0x040fe4000001003e */
[----:B------:R-:W-:Y:S02]  /*8820*/  FFMA.FTZ R63, R34, R63, -R60 ;  /* 0x0000003f223f7223 */ /* 0x000fe4000001083c */
[----:B------:R-:W-:Y:S02]  /*8830*/  FADD.FTZ R65, -R3, R62 ;  /* 0x0000003e03417221 */ /* 0x000fe40000010100 */
[C---:B------:R-:W-:Y:S02]  /*8840*/  FMUL.FTZ R61, R27.reuse, R95 ;  /* 0x0000005f1b3d7220 */ /* 0x040fe40000410000 */
[----:B------:R-:W-:Y:S02]  /*8850*/  FMUL.FTZ R60, R27, -R94 ;  /* 0x8000005e1b3c7220 */ /* 0x000fe40000410000 */
[----:B------:R-:W-:-:S02]  /*8860*/  FADD.FTZ R64, R4, R63 ;  /* 0x0000003f04407221 */ /* 0x000fc40000010000 */
[C---:B------:R-:W-:Y:S02]  /*8870*/  FMUL.FTZ R67, R35.reuse, -R65 ;  /* 0x8000004123437220 */ /* 0x040fe40000410000 */
[C---:B------:R-:W-:Y:S02]  /*8880*/  FFMA.FTZ R61, R28.reuse, R94, -R61 ;  /* 0x0000005e1c3d7223 */ /* 0x040fe4000001083d */
[----:B------:R-:W-:Y:S02]  /*8890*/  FFMA.FTZ R60, R28, -R95, R60 ;  /* 0x8000005f1c3c7223 */ /* 0x000fe4000001003c */
[-C--:B------:R-:W-:Y:S02]  /*88a0*/  FMUL.FTZ R66, R35, -R64.reuse ;  /* 0x8000004023427220 */ /* 0x080fe40000410000 */
[----:B------:R-:W-:Y:S02]  /*88b0*/  FFMA.FTZ R67, R36, R64, -R67 ;  /* 0x0000004024437223 */ /* 0x000fe40000010843 */
[----:B------:R-:W-:-:S02]  /*88c0*/  FMUL.FTZ R63, R29, -R61 ;  /* 0x8000003d1d3f7220 */ /* 0x000fc40000410000 */
[-C--:B------:R-:W-:Y:S02]  /*88d0*/  FMUL.FTZ R62, R29, -R60.reuse ;  /* 0x8000003c1d3e7220 */ /* 0x080fe40000410000 */
[----:B------:R-:W-:Y:S02]  /*88e0*/  FFMA.FTZ R66, R36, R65, R66 ;  /* 0x0000004124427223 */ /* 0x000fe40000010042 */
[----:B------:R-:W-:Y:S02]  /*88f0*/  FADD.FTZ R67, R6, R67 ;  /* 0x0000004306437221 */ /* 0x000fe40000010000 */
[C---:B------:R-:W-:Y:S02]  /*8900*/  FFMA.FTZ R63, R30.reuse, R60, R63 ;  /* 0x0000003c1e3f7223 */ /* 0x040fe4000001003f */
[----:B------:R-:W-:Y:S02]  /*8910*/  FFMA.FTZ R62, R30, R61, -R62 ;  /* 0x0000003d1e3e7223 */ /* 0x000fe4000001083e */
[----:B------:R-:W-:-:S02]  /*8920*/  FADD.FTZ R66, -R5, R66 ;  /* 0x0000004205427221 */ /* 0x000fc40000010100 */
[----:B------:R-:W-:Y:S02]  /*8930*/  FMUL.FTZ R65, R37, -R67 ;  /* 0x8000004325417220 */ /* 0x000fe40000410000 */
[C---:B------:R-:W-:Y:S02]  /*8940*/  FMUL.FTZ R61, R31.reuse, -R63 ;  /* 0x8000003f1f3d7220 */ /* 0x040fe40000410000 */
[----:B------:R-:W-:Y:S02]  /*8950*/  FMUL.FTZ R60, R31, -R62 ;  /* 0x8000003e1f3c7220 */ /* 0x000fe40000410000 */
[-C--:B------:R-:W-:Y:S02]  /*8960*/  FMUL.FTZ R64, R37, -R66.reuse ;  /* 0x8000004225407220 */ /* 0x080fe40000410000 */
[----:B------:R-:W-:Y:S02]  /*8970*/  FFMA.FTZ R66, R38, R66, R65 ;  /* 0x0000004226427223 */ /* 0x000fe40000010041 */
[----:B------:R-:W-:-:S02]  /*8980*/  FFMA.FTZ R61, R32, R62, -R61 ;  /* 0x0000003e203d7223 */ /* 0x000fc4000001083d */
[----:B------:R-:W-:Y:S02]  /*8990*/  FFMA.FTZ R60, R32, R63, R60 ;  /* 0x0000003f203c7223 */ /* 0x000fe4000001003c */
[----:B------:R-:W-:Y:S02]  /*89a0*/  FFMA.FTZ R67, R38, R67, -R64 ;  /* 0x0000004326437223 */ /* 0x000fe40000010840 */
[----:B------:R-:W-:Y:S02]  /*89b0*/  FADD.FTZ R66, -R7, R66 ;  /* 0x0000004207427221 */ /* 0x000fe40000010100 */
[C---:B------:R-:W-:Y:S02]  /*89c0*/  FMUL.FTZ R63, R33.reuse, -R61 ;  /* 0x8000003d213f7220 */ /* 0x040fe40000410000 */
[----:B------:R-:W-:Y:S02]  /*89d0*/  FMUL.FTZ R62, R33, -R60 ;  /* 0x8000003c213e7220 */ /* 0x000fe40000410000 */
[----:B------:R-:W-:-:S02]  /*89e0*/  FADD.FTZ R67, R8, R67 ;  /* 0x0000004308437221 */ /* 0x000fc40000010000 */
[C---:B------:R-:W-:Y:S02]  /*89f0*/  FMUL.FTZ R64, R39.reuse, -R66 ;  /* 0x8000004227407220 */ /* 0x040fe40000410000 */
[C---:B------:R-:W-:Y:S02]  /*8a00*/  FFMA.FTZ R63, R34.reuse, R60, R63 ;  /* 0x0000003c223f7223 */ /* 0x040fe4000001003f */
[----:B------:R-:W-:Y:S02]  /*8a10*/  FFMA.FTZ R62, R34, R61, -R62 ;  /* 0x0000003d223e7223 */ /* 0x000fe4000001083e */
[-C--:B------:R-:W-:Y:S02]  /*8a20*/  FMUL.FTZ R65, R39, -R67.reuse ;  /* 0x8000004327417220 */ /* 0x080fe40000410000 */
[----:B------:R-:W-:Y:S02]  /*8a30*/  FFMA.FTZ R67, R40, R67, -R64 ;  /* 0x0000004328437223 */ /* 0x000fe40000010840 */
[----:B------:R-:W-:-:S02]  /*8a40*/  FMUL.FTZ R61, R35, -R63 ;  /* 0x8000003f233d7220 */ /* 0x000fc40000410000 */
[----:B------:R-:W-:Y:S02]  /*8a50*/  FMUL.FTZ R60, R35, -R62 ;  /* 0x8000003e233c7220 */ /* 0x000fe40000410000 */
[----:B------:R-:W-:Y:S02]  /*8a60*/  FFMA.FTZ R66, R40, R66, R65 ;  /* 0x0000004228427223 */ /* 0x000fe40000010041 */
[----:B------:R-:W-:Y:S02]  /*8a70*/  FADD.FTZ R67, R10, R67 ;  /* 0x000000430a437221 */ /* 0x000fe40000010000 */
[C---:B------:R-:W-:Y:S02]  /*8a80*/  FFMA.FTZ R61, R36.reuse, R62, -R61 ;  /* 0x0000003e243d7223 */ /* 0x040fe4000001083d */
[----:B------:R-:W-:Y:S02]  /*8a90*/  FFMA.FTZ R60, R36, R63, R60 ;  /* 0x0000003f243c7223 */ /* 0x000fe4000001003c */
[----:B------:R-:W-:-:S02]  /*8aa0*/  FADD.FTZ R66, -R9, R66 ;  /* 0x0000004209427221 */ /* 0x000fc40000010100 */
[----:B------:R-:W-:Y:S02]  /*8ab0*/  FMUL.FTZ R65, R41, -R67 ;  /* 0x8000004329417220 */ /* 0x000fe40000410000 */
[C---:B------:R-:W-:Y:S02]  /*8ac0*/  FMUL.FTZ R63, R37.reuse, -R61 ;  /* 0x8000003d253f7220 */ /* 0x040fe40000410000 */
[----:B------:R-:W-:Y:S02]  /*8ad0*/  FMUL.FTZ R62, R37, -R60 ;  /* 0x8000003c253e7220 */ /* 0x000fe40000410000 */
[-C--:B------:R-:W-:Y:S02]  /*8ae0*/  FMUL.FTZ R64, R41, -R66.reuse ;  /* 0x8000004229407220 */ /* 0x080fe40000410000 */
[----:B------:R-:W-:Y:S02]  /*8af0*/  FFMA.FTZ R66, R42, R66, R65 ;  /* 0x000000422a427223 */ /* 0x000fe40000010041 */
[----:B------:R-:W-:-:S02]  /*8b00*/  FFMA.FTZ R63, R38, R60, R63 ;  /* 0x0000003c263f7223 */ /* 0x000fc4000001003f */
[----:B------:R-:W-:Y:S02]  /*8b10*/  FFMA.FTZ R62, R38, R61, -R62 ;  /* 0x0000003d263e7223 */ /* 0x000fe4000001083e */
[----:B------:R-:W-:Y:S02]  /*8b20*/  FFMA.FTZ R67, R42, R67, -R64 ;  /* 0x000000432a437223 */ /* 0x000fe40000010840 */
[----:B------:R-:W-:Y:S02]  /*8b30*/  FADD.FTZ R66, -R11, R66 ;  /* 0x000000420b427221 */ /* 0x000fe40000010100 */
[C---:B------:R-:W-:Y:S02]  /*8b40*/  FMUL.FTZ R61, R39.reuse, -R63 ;  /* 0x8000003f273d7220 */ /* 0x040fe40000410000 */
[----:B------:R-:W-:Y:S02]  /*8b50*/  FMUL.FTZ R60, R39, -R62 ;  /* 0x8000003e273c7220 */ /* 0x000fe40000410000 */
[----:B------:R-:W-:-:S02]  /*8b60*/  FADD.FTZ R67, R12, R67 ;  /* 0x000000430c437221 */ /* 0x000fc40000010000 */
[C---:B------:R-:W-:Y:S02]  /*8b70*/  FMUL.FTZ R64, R43.reuse, -R66 ;  /* 0x800000422b407220 */ /* 0x040fe40000410000 */
[C---:B------:R-:W-:Y:S02]  /*8b80*/  FFMA.FTZ R61, R40.reuse, R62, -R61 ;  /* 0x0000003e283d7223 */ /* 0x040fe4000001083d */
[----:B------:R-:W-:Y:S02]  /*8b90*/  FFMA.FTZ R60, R40, R63, R60 ;  /* 0x0000003f283c7223 */ /* 0x000fe4000001003c */
[-C--:B------:R-:W-:Y:S02]  /*8ba0*/  FMUL.FTZ R65, R43, -R67.reuse ;  /* 0x800000432b417220 */ /* 0x080fe40000410000 */
[----:B------:R-:W-:Y:S02]  /*8bb0*/  FFMA.FTZ R67, R44, R67, -R64 ;  /* 0x000000432c437223 */ /* 0x000fe40000010840 */
[----:B------:R-:W-:-:S02]  /*8bc0*/  FMUL.FTZ R63, R41, -R61 ;  /* 0x8000003d293f7220 */ /* 0x000fc40000410000 */
[----:B------:R-:W-:Y:S02]  /*8bd0*/  FMUL.FTZ R62, R41, -R60 ;  /* 0x8000003c293e7220 */ /* 0x000fe40000410000 */
        /* <DEDUP_REMOVED lines=9> */
[C---:B------:R-:W-:Y:S02]  /*8c70*/  FFMA.FTZ R66, R46.reuse, R66, R65 ;  /* 0x000000422e427223 */ /* 0x040fe40000010041 */
[----:B------:R-:W-:-:S02]  /*8c80*/  FFMA.FTZ R67, R46, R67, -R64 ;  /* 0x000000432e437223 */ /* 0x000fc40000010840 */
[C---:B------:R-:W-:Y:S02]  /*8c90*/  FFMA.FTZ R62, R44.reuse, R62, -R61 ;  /* 0x0000003e2c3e7223 */ /* 0x040fe4000001083d */
[----:B------:R-:W-:Y:S02]  /*8ca0*/  FFMA.FTZ R63, R44, R63, R60 ;  /* 0x0000003f2c3f7223 */ /* 0x000fe4000001003c */
[----:B------:R-:W-:Y:S01]  /*8cb0*/  FADD.FTZ R66, -R15, R66 ;  /* 0x000000420f427221 */ /* 0x000fe20000010100 */
[----:B------:R-:W0:Y:S01]  /*8cc0*/  LDS.64 R60, [R233.X16+0x8478] ;  /* 0x00847800e93c7984 */ /* 0x000e22000000ca00 */
[----:B------:R-:W-:Y:S02]  /*8cd0*/  FADD.FTZ R67, R16, R67 ;  /* 0x0000004310437221 */ /* 0x000fe40000010000 */
[----:B------:R-:W-:Y:S02]  /*8ce0*/  FMUL.FTZ R65, R45, -R63 ;  /* 0x8000003f2d417220 */ /* 0x000fe40000410000 */
[----:B------:R-:W-:-:S02]  /*8cf0*/  FMUL.FTZ R68, R47, -R66 ;  /* 0x800000422f447220 */ /* 0x000fc40000410000 */
[-C--:B------:R-:W-:Y:S02]  /*8d00*/  FMUL.FTZ R64, R45, -R62.reuse ;  /* 0x8000003e2d407220 */ /* 0x080fe40000410000 */
[-C--:B------:R-:W-:Y:S02]  /*8d10*/  FMUL.FTZ R69, R47, -R67.reuse ;  /* 0x800000432f457220 */ /* 0x080fe40000410000 */
[----:B------:R-:W-:Y:S02]  /*8d20*/  FFMA.FTZ R65, R46, R62, -R65 ;  /* 0x0000003e2e417223 */ /* 0x000fe40000010841 */
[----:B------:R-:W-:Y:S02]  /*8d30*/  FFMA.FTZ R67, R48, R67, -R68 ;  /* 0x0000004330437223 */ /* 0x000fe40000010844 */
[----:B------:R-:W-:Y:S02]  /*8d40*/  FFMA.FTZ R64, R46, R63, R64 ;  /* 0x0000003f2e407223 */ /* 0x000fe40000010040 */
[----:B------:R-:W-:-:S02]  /*8d50*/  FFMA.FTZ R66, R48, R66, R69 ;  /* 0x0000004230427223 */ /* 0x000fc40000010045 */
[C---:B------:R-:W-:Y:S02]  /*8d60*/  FMUL.FTZ R63, R47.reuse, -R65 ;  /* 0x800000412f3f7220 */ /* 0x040fe40000410000 */
[----:B------:R-:W-:Y:S02]  /*8d70*/  FADD.FTZ R67, R18, R67 ;  /* 0x0000004312437221 */ /* 0x000fe40000010000 */
[-C--:B------:R-:W-:Y:S02]  /*8d80*/  FMUL.FTZ R62, R47, -R64.reuse ;  /* 0x800000402f3e7220 */ /* 0x080fe40000410000 */
[----:B------:R-:W-:Y:S02]  /*8d90*/  FADD.FTZ R66, -R17, R66 ;  /* 0x0000004211427221 */ /* 0x000fe40000010100 */
[----:B------:R-:W-:Y:S02]  /*8da0*/  FFMA.FTZ R63, R48, R64, R63 ;  /* 0x00000040303f7223 */ /* 0x000fe4000001003f */
[----:B------:R-:W-:-:S02]  /*8db0*/  FMUL.FTZ R69, R49, -R67 ;  /* 0x8000004331457220 */ /* 0x000fc40000410000 */
[----:B------:R-:W-:Y:S02]  /*8dc0*/  FFMA.FTZ R62, R48, R65, -R62 ;  /* 0x00000041303e7223 */ /* 0x000fe4000001083e */
[CC--:B------:R-:W-:Y:S02]  /*8dd0*/  FMUL.FTZ R68, R49.reuse, -R66.reuse ;  /* 0x8000004231447220 */ /* 0x0c0fe40000410000 */
[C---:B------:R-:W-:Y:S02]  /*8de0*/  FMUL.FTZ R65, R49.reuse, -R63 ;  /* 0x8000003f31417220 */ /* 0x040fe40000410000 */
[C---:B------:R-:W-:Y:S02]  /*8df0*/  FFMA.FTZ R66, R50.reuse, R66, R69 ;  /* 0x0000004232427223 */ /* 0x040fe40000010045 */
[----:B------:R-:W-:Y:S02]  /*8e00*/  FMUL.FTZ R64, R49, -R62 ;  /* 0x8000003e31407220 */ /* 0x000fe40000410000 */
[----:B------:R-:W-:-:S02]  /*8e10*/  FFMA.FTZ R67, R50, R67, -R68 ;  /* 0x0000004332437223 */ /* 0x000fc40000010844 */
[C---:B------:R-:W-:Y:S02]  /*8e20*/  FFMA.FTZ R65, R50.reuse, R62, -R65 ;  /* 0x0000003e32417223 */ /* 0x040fe40000010841 */
[----:B------:R-:W-:Y:S02]  /*8e30*/  FADD.FTZ R66, -R19, R66 ;  /* 0x0000004213427221 */ /* 0x000fe40000010100 */
[----:B------:R-:W-:Y:S02]  /*8e40*/  FFMA.FTZ R64, R50, R63, R64 ;  /* 0x0000003f32407223 */ /* 0x000fe40000010040 */
[----:B------:R-:W-:Y:S02]  /*8e50*/  FADD.FTZ R67, R20, R67 ;  /* 0x0000004314437221 */ /* 0x000fe40000010000 */
[C---:B------:R-:W-:Y:S02]  /*8e60*/  FMUL.FTZ R63, R51.reuse, -R65 ;  /* 0x80000041333f7220 */ /* 0x040fe40000410000 */
[----:B------:R-:W-:-:S02]  /*8e70*/  FMUL.FTZ R68, R51, -R66 ;  /* 0x8000004233447220 */ /* 0x000fc40000410000 */
[CC--:B------:R-:W-:Y:S02]  /*8e80*/  FMUL.FTZ R62, R51.reuse, -R64.reuse ;  /* 0x80000040333e7220 */ /* 0x0c0fe40000410000 */
[-C--:B------:R-:W-:Y:S02]  /*8e90*/  FMUL.FTZ R69, R51, -R67.reuse ;  /* 0x8000004333457220 */ /* 0x080fe40000410000 */
[C---:B------:R-:W-:Y:S02]  /*8ea0*/  FFMA.FTZ R63, R52.reuse, R64, R63 ;  /* 0x00000040343f7223 */ /* 0x040fe4000001003f */
[C---:B------:R-:W-:Y:S02]  /*8eb0*/  FFMA.FTZ R67, R52.reuse, R67, -R68 ;  /* 0x0000004334437223 */ /* 0x040fe40000010844 */
[C---:B------:R-:W-:Y:S02]  /*8ec0*/  FFMA.FTZ R62, R52.reuse, R65, -R62 ;  /* 0x00000041343e7223 */ /* 0x040fe4000001083e */
[----:B------:R-:W-:-:S02]  /*8ed0*/  FFMA.FTZ R66, R52, R66, R69 ;  /* 0x0000004234427223 */ /* 0x000fc40000010045 */
[C---:B------:R-:W-:Y:S02]  /*8ee0*/  FMUL.FTZ R65, R53.reuse, -R63 ;  /* 0x8000003f35417220 */ /* 0x040fe40000410000 */
[----:B------:R-:W-:Y:S02]  /*8ef0*/  FADD.FTZ R67, R22, R67 ;  /* 0x0000004316437221 */ /* 0x000fe40000010000 */
[-C--:B------:R-:W-:Y:S02]  /*8f00*/  FMUL.FTZ R68, R53, -R62.reuse ;  /* 0x8000003e35447220 */ /* 0x080fe40000410000 */
[----:B------:R-:W-:Y:S02]  /*8f10*/  FADD.FTZ R66, -R21, R66 ;  /* 0x0000004215427221 */ /* 0x000fe40000010100 */
[----:B------:R-:W-:Y:S02]  /*8f20*/  FFMA.FTZ R64, R54, R62, -R65 ;  /* 0x0000003e36407223 */ /* 0x000fe40000010841 */
[----:B------:R-:W-:-:S02]  /*8f30*/  FMUL.FTZ R69, R53, -R67 ;  /* 0x8000004335457220 */ /* 0x000fc40000410000 */
[----:B0-----:R-:W-:Y:S02]  /*8f40*/  FMUL.FTZ R62, R121, R60 ;  /* 0x0000003c793e7220 */ /* 0x001fe40000410000 */
[C---:B------:R-:W-:Y:S02]  /*8f50*/  FFMA.FTZ R65, R54.reuse, R63, R68 ;  /* 0x0000003f36417223 */ /* 0x040fe40000010044 */
        /* <DEDUP_REMOVED lines=11> */
[C---:B------:R-:W-:Y:S02]  /*9010*/  FMUL.FTZ R60, R56.reuse, R187 ;  /* 0x000000bb383c7220 */ /* 0x040fe40000410000 */
[CC--:B------:R-:W-:Y:S02]  /*9020*/  FFMA.FTZ R69, R55.reuse, R63.reuse, -R62 ;  /* 0x0000003f37457223 */ /* 0x0c0fe4000001083e */
[CC--:B------:R-:W-:Y:S02]  /*9030*/  FMUL.FTZ R62, R56.reuse, R200.reuse ;  /* 0x000000c8383e7220 */ /* 0x0c0fe40000410000 */
[----:B------:R-:W-:Y:S02]  /*9040*/  FFMA.FTZ R60, R55, R200, -R60 ;  /* 0x000000c8373c7223 */ /* 0x000fe4000001083c */
[----:B------:R-:W-:-:S02]  /*9050*/  FMUL.FTZ R61, R56, -R63 ;  /* 0x8000003f383d7220 */ /* 0x000fc40000410000 */
[----:B------:R-:W-:Y:S02]  /*9060*/  FFMA.FTZ R62, R55, R187, R62 ;  /* 0x000000bb373e7223 */ /* 0x000fe4000001003e */
[----:B------:R-:W-:Y:S02]  /*9070*/  FADD.FTZ R199, R127, R60 ;  /* 0x0000003c7fc77221 */ /* 0x000fe40000010000 */
[----:B------:R-:W-:Y:S02]  /*9080*/  FFMA.FTZ R66, R55, R66, R61 ;  /* 0x0000004237427223 */ /* 0x000fe4000001003d */
[----:B------:R-:W-:Y:S02]  /*9090*/  FMUL.FTZ R60, R56, -R64 ;  /* 0x80000040383c7220 */ /* 0x000fe40000410000 */
[----:B------:R-:W-:Y:S02]  /*90a0*/  FADD.FTZ R186, RZ, R62 ;  /* 0x0000003effba7221 */ /* 0x000fe40000010000 */
[----:B------:R-:W-:-:S02]  /*90b0*/  FMUL.FTZ R61, R53, R199 ;  /* 0x000000c7353d7220 */ /* 0x000fc40000410000 */
[-C--:B------:R-:W-:Y:S02]  /*90c0*/  FMUL.FTZ R62, R56, -R65.reuse ;  /* 0x80000041383e7220 */ /* 0x080fe40000410000 */
[----:B------:R-:W-:Y:S02]  /*90d0*/  FFMA.FTZ R65, R55, R65, R60 ;  /* 0x0000004137417223 */ /* 0x000fe4000001003c */
[-C--:B------:R-:W-:Y:S02]  /*90e0*/  FMUL.FTZ R60, R53, R186.reuse ;  /* 0x000000ba353c7220 */ /* 0x080fe40000410000 */
[C---:B------:R-:W-:Y:S02]  /*90f0*/  FFMA.FTZ R121, R54.reuse, R186, R61 ;  /* 0x000000ba36797223 */ /* 0x040fe4000001003d */
[----:B------:R-:W-:Y:S01]  /*9100*/  FFMA.FTZ R61, R54, R199, -R60 ;  /* 0x000000c7363d7223 */ /* 0x000fe2000001083c */
[----:B------:R-:W-:Y:S01]  /*9110*/  MOV R60, 0x3f800000 ;  /* 0x3f800000003c7802 */ /* 0x000fe20000000f00 */
[----:B------:R-:W-:-:S02]  /*9120*/  FADD.FTZ R121, RZ, R121 ;  /* 0x00000079ff797221 */ /* 0x000fc40000010000 */
[----:B------:R-:W-:Y:S01]  /*9130*/  FADD.FTZ R198, R126, R61 ;  /* 0x0000003d7ec67221 */ /* 0x000fe20000010000 */
[----:B------:R-:W-:Y:S01]  /*9140*/  HFMA2.MMA R61, -RZ, RZ, 0, 0 ;  /* 0x00000000ff3d7435 */ /* 0x000fe200000001ff */
[CC--:B------:R-:W-:Y:S02]  /*9150*/  FMUL.FTZ R63, R51.reuse, R121.reuse ;  /* 0x00000079333f7220 */ /* 0x0c0fe40000410000 */
[-C--:B------:R-:W-:Y:S02]  /*9160*/  FMUL.FTZ R67, R51, R198.reuse ;  /* 0x000000c633437220 */ /* 0x080fe40000410000 */
[C---:B------:R-:W-:Y:S02]  /*9170*/  FFMA.FTZ R68, R52.reuse, R198, -R63 ;  /* 0x000000c634447223 */ /* 0x040fe4000001083f */
[----:B------:R-:W-:Y:S02]  /*9180*/  FFMA.FTZ R120, R52, R121, R67 ;  /* 0x0000007934787223 */ /* 0x000fe40000010043 */
[----:B------:R-:W-:-:S02]  /*9190*/  FADD.FTZ R197, R125, R68 ;  /* 0x000000447dc57221 */ /* 0x000fc40000010000 */
[----:B------:R-:W-:Y:S02]  /*91a0*/  FADD.FTZ R67, -R25, R66 ;  /* 0x0000004219437221 */ /* 0x000fe40000010100 */
[----:B------:R-:W-:Y:S02]  /*91b0*/  FADD.FTZ R66, R26, R69 ;  /* 0x000000451a427221 */ /* 0x000fe40000010000 */
[----:B------:R-:W-:Y:S02]  /*91c0*/  FADD.FTZ R120, RZ, R120 ;  /* 0x00000078ff787221 */ /* 0x000fe40000010000 */
[C---:B------:R-:W-:Y:S02]  /*91d0*/  FMUL.FTZ R69, R49.reuse, R197 ;  /* 0x000000c531457220 */ /* 0x040fe40000410000 */
[-C--:B------:R-:W-:Y:S02]  /*91e0*/  FMUL.FTZ R68, R49, R120.reuse ;  /* 0x0000007831447220 */ /* 0x080fe40000410000 */
[----:B------:R-:W-:-:S02]  /*91f0*/  FFMA.FTZ R69, R50, R120, R69 ;  /* 0x0000007832457223 */ /* 0x000fc40000010045 */
[----:B------:R-:W-:Y:S02]  /*9200*/  FFMA.FTZ R201, R50, R197, -R68 ;  /* 0x000000c532c97223 */ /* 0x000fe40000010844 */
[----:B------:R-:W-:Y:S02]  /*9210*/  FADD.FTZ R196, RZ, R69 ;  /* 0x00000045ffc47221 */ /* 0x000fe40000010000 */
[----:B------:R-:W-:Y:S02]  /*9220*/  FADD.FTZ R201, R124, R201 ;  /* 0x000000c97cc97221 */ /* 0x000fe40000010000 */
[----:B------:R-:W-:Y:S02]  /*9230*/  FMUL.FTZ R68, R47, R196 ;  /* 0x000000c42f447220 */ /* 0x000fe40000410000 */
[----:B------:R-:W-:Y:S02]  /*9240*/  FFMA.FTZ R64, R55, R64, -R62 ;  /* 0x0000004037407223 */ /* 0x000fe4000001083e */
[----:B------:R-:W-:Y:S01]  /*9250*/  CS2R R62, SRZ ;  /* 0x00000000003e7805 */ /* 0x000fe2000001ff00 */
[----:B------:R-:W-:-:S02]  /*9260*/  FMUL.FTZ R69, R47, R201 ;  /* 0x000000c92f457220 */ /* 0x000fc40000410000 */
[C---:B------:R-:W-:Y:S02]  /*9270*/  FFMA.FTZ R68, R48.reuse, R201, -R68 ;  /* 0x000000c930447223 */ /* 0x040fe40000010844 */
[----:B------:R-:W-:Y:S01]  /*9280*/  FFMA.FTZ R69, R48, R196, R69 ;  /* 0x000000c430457223 */ /* 0x000fe20000010045 */
[----:B------:R-:W0:Y:S01]  /*9290*/  @!P0 LDS.128 R60, [R70.X16+0xac80] ;  /* 0x00ac8000463c8984 */ /* 0x000e22000000cc00 */
[----:B------:R-:W-:Y:S01]  /*92a0*/  FADD.FTZ R202, R123, R68 ;  /* 0x000000447bca7221 */ /* 0x000fe20000010000 */
[----:B------:R-:W-:Y:S01]  /*92b0*/  ISETP.GT.U32.AND P0, PT, R150, 0x1f, PT ;  /* 0x0000001f9600780c */ /* 0x000fe20003f04070 */
[----:B------:R-:W-:Y:S01]  /*92c0*/  FADD.FTZ R195, RZ, R69 ;  /* 0x00000045ffc37221 */ /* 0x000fe20000010000 */
[----:B------:R1:W-:Y:S02]  /*92d0*/  STS.128 [R233.X16+0x8e80], R64 ;  /* 0x008e8040e9007388 */ /* 0x0003e4000000cc00 */
[C---:B-1----:R-:W-:Y:S02]  /*92e0*/  FMUL.FTZ R64, R45.reuse, R202 ;  /* 0x000000ca2d407220 */ /* 0x042fe40000410000 */
[----:B------:R-:W-:-:S02]  /*92f0*/  FMUL.FTZ R65, R45, R195 ;  /* 0x000000c32d417220 */ /* 0x000fc40000410000 */
[C---:B------:R-:W-:Y:S02]  /*9300*/  FFMA.FTZ R64, R46.reuse, R195, R64 ;  /* 0x000000c32e407223 */ /* 0x040fe40000010040 */
[----:B------:R-:W-:Y:S02]  /*9310*/  FFMA.FTZ R65, R46, R202, -R65 ;  /* 0x000000ca2e417223 */ /* 0x000fe40000010841 */
[----:B------:R-:W-:Y:S02]  /*9320*/  FADD.FTZ R194, RZ, R64 ;  /* 0x00000040ffc27221 */ /* 0x000fe40000010000 */
[----:B------:R-:W-:Y:S02]  /*9330*/  FADD.FTZ R203, R122, R65 ;  /* 0x000000417acb7221 */ /* 0x000fe40000010000 */
[C---:B------:R-:W-:Y:S02]  /*9340*/  FMUL.FTZ R64, R43.reuse, R194 ;  /* 0x000000c22b407220 */ /* 0x040fe40000410000 */
[----:B------:R-:W-:-:S02]  /*9350*/  FMUL.FTZ R65, R43, R203 ;  /* 0x000000cb2b417220 */ /* 0x000fc40000410000 */
[C---:B------:R-:W-:Y:S02]  /*9360*/  FFMA.FTZ R64, R44.reuse, R203, -R64 ;  /* 0x000000cb2c407223 */ /* 0x040fe40000010840 */
[----:B------:R-:W-:Y:S02]  /*9370*/  FFMA.FTZ R65, R44, R194, R65 ;  /* 0x000000c22c417223 */ /* 0x000fe40000010041 */
[----:B------:R-:W-:Y:S02]  /*9380*/  FADD.FTZ R204, R119, R64 ;  /* 0x0000004077cc7221 */ /* 0x000fe40000010000 */
[----:B------:R-:W-:Y:S02]  /*9390*/  FADD.FTZ R193, RZ, R65 ;  /* 0x00000041ffc17221 */ /* 0x000fe40000010000 */
[C---:B------:R-:W-:Y:S02]  /*93a0*/  FMUL.FTZ R64, R41.reuse, R204 ;  /* 0x000000cc29407220 */ /* 0x040fe40000410000 */
        /* <DEDUP_REMOVED lines=45> */
[----:B------:R-:W-:Y:S01]  /*9680*/  FADD.FTZ R214, R111, R214 ;  /* 0x000000d66fd67221 */ /* 0x000fe20000010000 */
[----:B------:R-:W-:Y:S06]  /*9690*/  BAR.SYNC.DEFER_BLOCKING 0x0 ;  /* 0x0000000000007b1d */ /* 0x000fec0000010000 */
[----:B------:R-:W-:Y:S05]  /*96a0*/  @P0 BRA `(.L_x_474) ;  /* 0x00000e0000000947 */ /* 0x000fea0003800000 */
[----:B0-----:R-:W-:Y:S01]  /*96b0*/  IMAD R74, R150, 0x50, RZ ;  /* 0x00000050964a7824 */ /* 0x001fe200078e02ff */
[----:B------:R-:W-:-:S04]  /*96c0*/  ISETP.NE.AND P0, PT, R73, 0x1f, PT ;  /* 0x0000001f4900780c */ /* 0x000fc80003f05270 */
        /* <DEDUP_REMOVED lines=32> */
[----:B------:R-:W-:Y:S02]  /*98d0*/  FFMA.FTZ R65, R64, R72, R65 ;  /* 0x0000004840417223 */ /* 0x000fe40000010041 */
[----:B------:R-:W-:-:S02]  /*98e0*/  FADD.FTZ R68, R66, R68 ;  /* 0x0000004442447221 */ /* 0x000fc40000010000 */
[----:B------:R-:W-:-:S05]  /*98f0*/  FADD.FTZ R70, R67, R65 ;  /* 0x0000004143467221 */ /* 0x000fca0000010000 */
[----:B------:R-:W-:Y:S01]  /*9900*/  MOV R72, R70 ;  /* 0x0000004600487202 */ /* 0x000fe20000000f00 */
[----:B------:R-:W-:Y:S05]  /*9910*/  BRA.DIV ~URZ, `(.L_x_475) ;  /* 0x000078127f007947 */ /* 0x000fea000b800000 */
[----:B------:R0:W1:Y:S02]  /*9920*/  SHFL.DOWN PT, R67, R71, 0x1, 0x1f ;  /* 0x08201f0047437f89 */ /* 0x00006400000e0000 */
.L_x_577:
[----:B------:R-:W-:Y:S05]  /*9930*/  BRA.DIV ~URZ, `(.L_x_476) ;  /* 0x000078727f007947 */ /* 0x000fea000b800000 */
[----:B------:R-:W2:Y:S04]  /*9940*/  SHFL.DOWN PT, R69, R69, 0x1, 0x1f ;  /* 0x08201f0045457f89 */ /* 0x000ea800000e0000 */
[----:B------:R3:W4:Y:S04]  /*9950*/  SHFL.DOWN PT, R73, R68, 0x1, 0x1f ;  /* 0x08201f0044497f89 */ /* 0x00072800000e0000 */
[----:B------:R3:W0:Y:S02]  /*9960*/  SHFL.DOWN PT, R64, R70, 0x1, 0x1f ;  /* 0x08201f0046407f89 */ /* 0x00062400000e0000 */
.L_x_578:
        /* <DEDUP_REMOVED lines=13> */
.L_x_478:
[----:B------:R-:W-:Y:S05]  /*9a40*/  BSYNC B1 ;  /* 0x0000000000017941 */ /* 0x000fea0003800000 */
.L_x_477:
[----:B0-----:R-:W-:-:S04]  /*9a50*/  LOP3.LUT R64, R150, 0x1f, RZ, 0xc0, !PT ;  /* 0x0000001f96407812 */ /* 0x001fc800078ec0ff */
[----:B------:R-:W-:Y:S01]  /*9a60*/  ISETP.GT.U32.AND P0, PT, R64, 0x1d, PT ;  /* 0x0000001d4000780c */ /* 0x000fe20003f04070 */
[----:B------:R-:W-:Y:S05]  /*9a70*/  BRA.DIV ~URZ, `(.L_x_479) ;  /* 0x000078927f007947 */ /* 0x000fea000b800000 */
[----:B-1----:R0:W1:Y:S04]  /*9a80*/  SHFL.DOWN PT, R67, R71, 0x2, 0x1f ;  /* 0x08401f0047437f89 */ /* 0x00206800000e0000 */
[----:B--2---:R0:W2:Y:S04]  /*9a90*/  SHFL.DOWN PT, R69, R74, 0x2, 0x1f ;  /* 0x08401f004a457f89 */ /* 0x0040a800000e0000 */
[----:B---3--:R0:W3:Y:S04]  /*9aa0*/  SHFL.DOWN PT, R70, R68, 0x2, 0x1f ;  /* 0x08401f0044467f89 */ /* 0x0080e800000e0000 */
[----:B------:R0:W4:Y:S02]  /*9ab0*/  SHFL.DOWN PT, R64, R72, 0x2, 0x1f ;  /* 0x08401f0048407f89 */ /* 0x00012400000e0000 */
.L_x_579:
        /* <DEDUP_REMOVED lines=13> */
.L_x_481:
[----:B------:R-:W-:Y:S05]  /*9b90*/  BSYNC B1 ;  /* 0x0000000000017941 */ /* 0x000fea0003800000 */
.L_x_480:
[----:B----4-:R-:W-:-:S04]  /*9ba0*/  LOP3.LUT R64, R150, 0x1f, RZ, 0xc0, !PT ;  /* 0x0000001f96407812 */ /* 0x010fc800078ec0ff */
[----:B------:R-:W-:Y:S01]  /*9bb0*/  ISETP.GT.U32.AND P0, PT, R64, 0x1b, PT ;  /* 0x0000001b4000780c */ /* 0x000fe20003f04070 */
[----:B------:R-:W-:Y:S10]  /*9bc0*/  BRA.DIV ~URZ, `(.L_x_482) ;  /* 0x000079127f007947 */ /* 0x000ff4000b800000 */
[----:B-1----:R1:W4:Y:S02]  /*9bd0*/  SHFL.DOWN PT, R67, R71, 0x4, 0x1f ;  /* 0x08801f0047437f89 */ /* 0x00232400000e0000 */
.L_x_580:
[----:B------:R-:W-:Y:S05]  /*9be0*/  BRA.DIV ~URZ, `(.L_x_483) ;  /* 0x000079727f007947 */ /* 0x000fea000b800000 */
[----:B--2---:R2:W0:Y:S04]  /*9bf0*/  SHFL.DOWN PT, R69, R74, 0x4, 0x1f ;  /* 0x08801f004a457f89 */ /* 0x00442800000e0000 */
[----:B---3--:R2:W3:Y:S04]  /*9c00*/  SHFL.DOWN PT, R70, R68, 0x4, 0x1f ;  /* 0x08801f0044467f89 */ /* 0x0084e800000e0000 */
[----:B------:R2:W1:Y:S02]  /*9c10*/  SHFL.DOWN PT, R64, R72, 0x4, 0x1f ;  /* 0x08801f0048407f89 */ /* 0x00046400000e0000 */
.L_x_581:
        /* <DEDUP_REMOVED lines=13> */
.L_x_485:
[----:B------:R-:W-:Y:S05]  /*9cf0*/  BSYNC B1 ;  /* 0x0000000000017941 */ /* 0x000fea0003800000 */
.L_x_484:
[----:B-1----:R-:W-:-:S04]  /*9d00*/  LOP3.LUT R64, R150, 0x1f, RZ, 0xc0, !PT ;  /* 0x0000001f96407812 */ /* 0x002fc800078ec0ff */
[----:B------:R-:W-:Y:S01]  /*9d10*/  ISETP.GT.U32.AND P0, PT, R64, 0x17, PT ;  /* 0x000000174000780c */ /* 0x000fe20003f04070 */
[----:B------:R-:W-:Y:S05]  /*9d20*/  BRA.DIV ~URZ, `(.L_x_486) ;  /* 0x000079927f007947 */ /* 0x000fea000b800000 */
[----:B----4-:R1:W4:Y:S04]  /*9d30*/  SHFL.DOWN PT, R67, R71, 0x8, 0x1f ;  /* 0x09001f0047437f89 */ /* 0x01032800000e0000 */
[----:B0-----:R1:W0:Y:S04]  /*9d40*/  SHFL.DOWN PT, R69, R74, 0x8, 0x1f ;  /* 0x09001f004a457f89 */ /* 0x00122800000e0000 */
[----:B---3--:R1:W3:Y:S04]  /*9d50*/  SHFL.DOWN PT, R70, R68, 0x8, 0x1f ;  /* 0x09001f0044467f89 */ /* 0x0082e800000e0000 */
[----:B------:R1:W2:Y:S02]  /*9d60*/  SHFL.DOWN PT, R64, R72, 0x8, 0x1f ;  /* 0x09001f0048407f89 */ /* 0x0002a400000e0000 */
.L_x_582:
        /* <DEDUP_REMOVED lines=13> */
.L_x_488:
[----:B------:R-:W-:Y:S05]  /*9e40*/  BSYNC B1 ;  /* 0x0000000000017941 */ /* 0x000fea0003800000 */
.L_x_487:
[----:B--2---:R-:W-:-:S04]  /*9e50*/  LOP3.LUT R64, R150, 0x1f, RZ, 0xc0, !PT ;  /* 0x0000001f96407812 */ /* 0x004fc800078ec0ff */
[----:B------:R-:W-:Y:S01]  /*9e60*/  ISETP.GT.U32.AND P0, PT, R64, 0xf, PT ;  /* 0x0000000f4000780c */ /* 0x000fe20003f04070 */
[----:B------:R-:W-:Y:S10]  /*9e70*/  BRA.DIV ~URZ, `(.L_x_489) ;  /* 0x00007a127f007947 */ /* 0x000ff4000b800000 */
[----:B----4-:R2:W4:Y:S02]  /*9e80*/  SHFL.DOWN PT, R67, R71, 0x10, 0x1f ;  /* 0x0a001f0047437f89 */ /* 0x01052400000e0000 */
.L_x_583:
[----:B------:R-:W-:Y:S05]  /*9e90*/  BRA.DIV ~URZ, `(.L_x_490) ;  /* 0x00007a727f007947 */ /* 0x000fea000b800000 */
[----:B0-----:R0:W1:Y:S04]  /*9ea0*/  SHFL.DOWN PT, R69, R74, 0x10, 0x1f ;  /* 0x0a001f004a457f89 */ /* 0x00106800000e0000 */
[----:B---3--:R0:W3:Y:S04]  /*9eb0*/  SHFL.DOWN PT, R70, R68, 0x10, 0x1f ;  /* 0x0a001f0044467f89 */ /* 0x0080e800000e0000 */
[----:B------:R0:W2:Y:S02]  /*9ec0*/  SHFL.DOWN PT, R64, R72, 0x10, 0x1f ;  /* 0x0a001f0048407f89 */ /* 0x0000a400000e0000 */
.L_x_584:
        /* <DEDUP_REMOVED lines=13> */
.L_x_492:
[----:B------:R-:W-:Y:S05]  /*9fa0*/  BSYNC B1 ;  /* 0x0000000000017941 */ /* 0x000fea0003800000 */
.L_x_491:
        /* <DEDUP_REMOVED lines=20> */
.L_x_585:
        /* <DEDUP_REMOVED lines=21> */
.L_x_495:
[----:B------:R-:W-:Y:S05]  /*a240*/  BSYNC B1 ;  /* 0x0000000000017941 */ /* 0x000fea0003800000 */
.L_x_494:
        /* <DEDUP_REMOVED lines=38> */
.L_x_474:
[----:B0-----:R-:W-:Y:S05]  /*a4b0*/  BSYNC B0 ;  /* 0x0000000000007941 */ /* 0x001fea0003800000 */
.L_x_473:
[----:B------:R-:W-:Y:S01]  /*a4c0*/  WARPSYNC 0xffffffff ;  /* 0xffffffff00007948 */ /* 0x000fe20003800000 */
[----:B------:R-:W-:Y:S02]  /*a4d0*/  FADD.FTZ R216, RZ, R216 ;  /* 0x000000d8ffd87221 */ /* 0x000fe40000010000 */
[----:B------:R-:W-:Y:S01]  /*a4e0*/  BAR.SYNC.DEFER_BLOCKING 0x0 ;  /* 0x0000000000007b1d */ /* 0x000fe20000010000 */
[CC--:B-1----:R-:W-:Y:S01]  /*a4f0*/  FMUL.FTZ R76, R59.reuse, R212.reuse ;  /* 0x000000d43b4c7220 */ /* 0x0c2fe20000410000 */
[----:B------:R-:W-:Y:S01]  /*a500*/  ISETP.NE.AND P0, PT, R150, RZ, PT ;  /* 0x000000ff9600720c */ /* 0x000fe20003f05270 */
[-C--:B------:R-:W-:Y:S02]  /*a510*/  FMUL.FTZ R77, R59, R213.reuse ;  /* 0x000000d53b4d7220 */ /* 0x080fe40000410000 */
[----:B------:R-:W-:Y:S01]  /*a520*/  FMUL.FTZ R79, R187, UR35 ;  /* 0x00000023bb4f7c20 */ /* 0x000fe20008410000 */
[----:B------:R-:W-:Y:S01]  /*a530*/  BSSY B0, `(.L_x_496) ;  /* 0x000025d000007945 */ /* 0x000fe20003800000 */
[C---:B------:R-:W-:Y:S02]  /*a540*/  FFMA.FTZ R59, R80.reuse, R213, -R76 ;  /* 0x000000d5503b7223 */ /* 0x040fe4000001084c */
[----:B------:R-:W-:Y:S01]  /*a550*/  FFMA.FTZ R80, R80, R212, R77 ;  /* 0x000000d450507223 */ /* 0x000fe2000001004d */
[----:B------:R-:W-:Y:S01]  /*a560*/  SHF.L.U32 R77, R150, 0x5, RZ ;  /* 0x00000005964d7819 */ /* 0x000fe200000006ff */
[----:B------:R-:W-:-:S02]  /*a570*/  FMUL.FTZ R75, R81, R211 ;  /* 0x000000d3514b7220 */ /* 0x000fc40000410000 */
[----:B------:R-:W-:Y:S01]  /*a580*/  FFMA.FTZ R79, R200, UR34, -R79 ;  /* 0x00000022c84f7c23 */ /* 0x000fe2000801084f */
[----:B------:R-:W-:Y:S01]  /*a590*/  LEA.HI.SX32 R76, R77, R77, 0x1b ;  /* 0x0000004d4d4c7211 */ /* 0x000fe200078fdaff */
[----:B------:R-:W-:Y:S02]  /*a5a0*/  FADD.FTZ R78, R144, R144 ;  /* 0x00000090904e7221 */ /* 0x000fe40000010000 */
[-C--:B------:R-:W-:Y:S02]  /*a5b0*/  FMUL.FTZ R81, R81, R210.reuse ;  /* 0x000000d251517220 */ /* 0x080fe40000410000 */
[----:B------:R-:W-:Y:S02]  /*a5c0*/  FFMA.FTZ R75, R82, R210, -R75 ;  /* 0x000000d2524b7223 */ /* 0x000fe4000001084b */
[----:B------:R-:W-:Y:S02]  /*a5d0*/  FMUL.FTZ R79, R78, R79 ;  /* 0x0000004f4e4f7220 */ /* 0x000fe40000410000 */
[----:B------:R-:W-:Y:S01]  /*a5e0*/  FFMA.FTZ R82, R82, R211, R81 ;  /* 0x000000d352527223 */ /* 0x000fe20000010051 */
[----:B------:R-:W0:Y:S01]  /*a5f0*/  LDS.64 R64, [R233.X16+0x8e88] ;  /* 0x008e8800e9407984 */ /* 0x000e22000000ca00 */
[----:B------:R-:W-:-:S02]  /*a600*/  FMUL.FTZ R81, R187, UR34 ;  /* 0x00000022bb517c20 */ /* 0x000fc40008410000 */
[CC--:B------:R-:W-:Y:S02]  /*a610*/  FMUL.FTZ R74, R83.reuse, R188.reuse ;  /* 0x000000bc534a7220 */ /* 0x0c0fe40000410000 */
[----:B------:R-:W-:Y:S02]  /*a620*/  FFMA.FTZ R81, R200, UR35, R81 ;  /* 0x00000023c8517c23 */ /* 0x000fe40008010051 */
[----:B------:R-:W-:Y:S02]  /*a630*/  FMUL.FTZ R83, R83, R209 ;  /* 0x000000d153537220 */ /* 0x000fe40000410000 */
[----:B------:R-:W-:Y:S02]  /*a640*/  FFMA.FTZ R81, -R78, R81, -RZ ;  /* 0x000000514e517223 */ /* 0x000fe400000109ff */
[C---:B------:R-:W-:Y:S02]  /*a650*/  FFMA.FTZ R74, R84.reuse, R209, -R74 ;  /* 0x000000d1544a7223 */ /* 0x040fe4000001084a */
[----:B------:R-:W-:-:S02]  /*a660*/  FFMA.FTZ R84, R84, R188, R83 ;  /* 0x000000bc54547223 */ /* 0x000fc40000010053 */
[----:B------:R-:W-:Y:S02]  /*a670*/  FMUL.FTZ R83, R196, UR34 ;  /* 0x00000022c4537c20 */ /* 0x000fe40008410000 */
[----:B------:R-:W-:Y:S02]  /*a680*/  FMUL.FTZ R67, R99, R195 ;  /* 0x000000c363437220 */ /* 0x000fe40000410000 */
[----:B------:R-:W-:Y:S02]  /*a690*/  FFMA.FTZ R83, R201, UR35, R83 ;  /* 0x00000023c9537c23 */ /* 0x000fe40008010053 */
[----:B------:R-:W-:Y:S02]  /*a6a0*/  FFMA.FTZ R67, R100, R202, -R67 ;  /* 0x000000ca64437223 */ /* 0x000fe40000010843 */
[C---:B------:R-:W-:Y:S02]  /*a6b0*/  FMUL.FTZ R73, R85.reuse, R189 ;  /* 0x000000bd55497220 */ /* 0x040fe40000410000 */
[----:B------:R-:W-:-:S02]  /*a6c0*/  FMUL.FTZ R85, R85, R208 ;  /* 0x000000d055557220 */ /* 0x000fc40000410000 */
[C---:B------:R-:W-:Y:S02]  /*a6d0*/  FFMA.FTZ R73, R86.reuse, R208, -R73 ;  /* 0x000000d056497223 */ /* 0x040fe40000010849 */
[----:B------:R-:W-:Y:S02]  /*a6e0*/  FMUL.FTZ R99, R99, R202 ;  /* 0x000000ca63637220 */ /* 0x000fe40000410000 */
[----:B------:R-:W-:Y:S02]  /*a6f0*/  FFMA.FTZ R86, R86, R189, R85 ;  /* 0x000000bd56567223 */ /* 0x000fe40000010055 */
[----:B------:R-:W-:Y:S02]  /*a700*/  FMUL.FTZ R85, R195, UR34 ;  /* 0x00000022c3557c20 */ /* 0x000fe40008410000 */
[----:B------:R-:W-:Y:S02]  /*a710*/  FFMA.FTZ R100, R100, R195, R99 ;  /* 0x000000c364647223 */ /* 0x000fe40000010063 */
[----:B------:R-:W-:-:S02]  /*a720*/  FFMA.FTZ R85, R202, UR35, R85 ;  /* 0x00000023ca557c23 */ /* 0x000fc40008010055 */
[----:B------:R-:W-:Y:S02]  /*a730*/  FMUL.FTZ R68, R97, R194 ;  /* 0x000000c261447220 */ /* 0x000fe40000410000 */
[----:B0-----:R-:W-:Y:S02]  /*a740*/  FMUL.FTZ R66, R65, -R95 ;  /* 0x8000005f41427220 */ /* 0x001fe40000410000 */
[----:B------:R-:W-:Y:S02]  /*a750*/  FFMA.FTZ R68, R98, R203, -R68 ;  /* 0x000000cb62447223 */ /* 0x000fe40000010844 */
[C---:B------:R-:W-:Y:S02]  /*a760*/  FFMA.FTZ R66, R64.reuse, R94, -R66 ;  /* 0x0000005e40427223 */ /* 0x040fe40000010842 */
[----:B------:R-:W-:Y:S02]  /*a770*/  FMUL.FTZ R64, R64, -R95 ;  /* 0x8000005f40407220 */ /* 0x000fe40000410000 */
[----:B------:R-:W-:-:S02]  /*a780*/  FMUL.FTZ R72, R87, R190 ;  /* 0x000000be57487220 */ /* 0x000fc40000410000 */
[----:B------:R-:W-:Y:S01]  /*a790*/  FFMA.FTZ R64, R65, R94, R64 ;  /* 0x0000005e41407223 */ /* 0x000fe20000010040 */
[----:B------:R-:W-:Y:S01]  /*a7a0*/  MOV R65, UR7 ;  /* 0x0000000700417c02 */ /* 0x000fe20008000f00 */
[-C--:B------:R-:W-:Y:S02]  /*a7b0*/  FMUL.FTZ R87, R87, R207.reuse ;  /* 0x000000cf57577220 */ /* 0x080fe40000410000 */
[C---:B------:R-:W-:Y:S02]  /*a7c0*/  FFMA.FTZ R72, R88.reuse, R207, -R72 ;  /* 0x000000cf58487223 */ /* 0x040fe40000010848 */
[----:B------:R-:W-:Y:S01]  /*a7d0*/  @!P0 STS.128 [R65.X16+0xac80], R60 ;  /* 0x00ac803c41008388 */ /* 0x000fe2000000cc00 */
[----:B------:R-:W-:Y:S02]  /*a7e0*/  FMUL.FTZ R97, R97, R203 ;  /* 0x000000cb61617220 */ /* 0x000fe40000410000 */
[----:B------:R-:W-:Y:S01]  /*a7f0*/  FFMA.FTZ R88, R88, R190, R87 ;  /* 0x000000be58587223 */ /* 0x000fe20000010057 */
[----:B------:R0:W-:Y:S01]  /*a800*/  STS [R76.X4+0x4200], R79 ;  /* 0x0042004f4c007388 */ /* 0x0001e20000004800 */
[----:B------:R-:W-:-:S02]  /*a810*/  FMUL.FTZ R87, R194, UR34 ;  /* 0x00000022c2577c20 */ /* 0x000fc40008410000 */
[----:B------:R-:W-:Y:S02]  /*a820*/  FFMA.FTZ R98, R98, R194, R97 ;  /* 0x000000c262627223 */ /* 0x000fe40000010061 */
[----:B------:R-:W-:Y:S02]  /*a830*/  FFMA.FTZ R87, R203, UR35, R87 ;  /* 0x00000023cb577c23 */ /* 0x000fe40008010057 */
[----:B------:R-:W-:Y:S02]  /*a840*/  FMUL.FTZ R69, R93, R193 ;  /* 0x000000c15d457220 */ /* 0x000fe40000410000 */
[----:B------:R-:W-:Y:S01]  /*a850*/  FMUL.FTZ R71, R89, R191 ;  /* 0x000000bf59477220 */ /* 0x000fe20000410000 */
[----:B0-----:R-:W-:Y:S01]  /*a860*/  IADD3 R79, R77, 0x1, RZ ;  /* 0x000000014d4f7810 */ /* 0x001fe20007ffe0ff */
[----:B------:R-:W-:Y:S02]  /*a870*/  FFMA.FTZ R69, R96, R204, -R69 ;  /* 0x000000cc60457223 */ /* 0x000fe40000010845 */
[----:B------:R-:W-:Y:S01]  /*a880*/  FMUL.FTZ R60, R109, R187 ;  /* 0x000000bb6d3c7220 */ /* 0x000fe20000410000 */
[----:B------:R-:W-:Y:S01]  /*a890*/  LEA.HI.SX32 R79, R79, R77, 0x1b ;  /* 0x0000004d4f4f7211 */ /* 0x000fe200078fdaff */
[----:B------:R-:W-:-:S02]  /*a8a0*/  FMUL.FTZ R109, R109, R200 ;  /* 0x000000c86d6d7220 */ /* 0x000fc40000410000 */
[C---:B------:R-:W-:Y:S02]  /*a8b0*/  FFMA.FTZ R60, R110.reuse, R200, -R60 ;  /* 0x000000c86e3c7223 */ /* 0x040fe4000001083c */
[----:B------:R-:W-:Y:S01]  /*a8c0*/  FFMA.FTZ R110, R110, R187, R109 ;  /* 0x000000bb6e6e7223 */ /* 0x000fe2000001006d */
[----:B------:R0:W-:Y:S01]  /*a8d0*/  STS [R79.X4+0x4204], R81 ;  /* 0x004204514f007388 */ /* 0x0001e20000004800 */
[----:B------:R-:W-:Y:S02]  /*a8e0*/  FMUL.FTZ R61, R107, R186 ;  /* 0x000000ba6b3d7220 */ /* 0x000fe40000410000 */
[C---:B------:R-:W-:Y:S02]  /*a8f0*/  FFMA.FTZ R60, R78.reuse, R60, RZ ;  /* 0x0000003c4e3c7223 */ /* 0x040fe400000100ff */
[----:B------:R-:W-:Y:S02]  /*a900*/  FFMA.FTZ R110, -R78, R110, RZ ;  /* 0x0000006e4e6e7223 */ /* 0x000fe400000101ff */
[----:B------:R-:W-:-:S02]  /*a910*/  FFMA.FTZ R61, R108, R199, -R61 ;  /* 0x000000c76c3d7223 */ /* 0x000fc4000001083d */
[----:B------:R-:W-:Y:S02]  /*a920*/  FADD.FTZ R78, R143, R143 ;  /* 0x0000008f8f4e7221 */ /* 0x000fe40000010000 */
[----:B0-----:R-:W-:Y:S02]  /*a930*/  FMUL.FTZ R79, R186, UR35 ;  /* 0x00000023ba4f7c20 */ /* 0x001fe40008410000 */
[C---:B------:R-:W-:Y:S01]  /*a940*/  FFMA.FTZ R60, R78.reuse, R61, R60 ;  /* 0x0000003d4e3c7223 */ /* 0x040fe2000001003c */
[----:B------:R-:W-:Y:S01]  /*a950*/  IADD3 R61, R77, 0x2, RZ ;  /* 0x000000024d3d7810 */ /* 0x000fe20007ffe0ff */
[----:B------:R-:W-:Y:S02]  /*a960*/  FFMA.FTZ R79, R199, UR34, -R79 ;  /* 0x00000022c74f7c23 */ /* 0x000fe4000801084f */
[----:B------:R-:W-:Y:S01]  /*a970*/  FMUL.FTZ R107, R107, R199 ;  /* 0x000000c76b6b7220 */ /* 0x000fe20000410000 */
[----:B------:R-:W-:Y:S01]  /*a980*/  LEA.HI.SX32 R61, R61, R77, 0x1b ;  /* 0x0000004d3d3d7211 */ /* 0x000fe200078fdaff */
[----:B------:R-:W-:-:S02]  /*a990*/  FMUL.FTZ R79, R78, R79 ;  /* 0x0000004f4e4f7220 */ /* 0x000fc40000410000 */
[----:B------:R-:W-:Y:S02]  /*a9a0*/  FFMA.FTZ R108, R108, R186, R107 ;  /* 0x000000ba6c6c7223 */ /* 0x000fe4000001006b */
[C---:B------:R-:W-:Y:S01]  /*a9b0*/  FMUL.FTZ R62, R105.reuse, R121 ;  /* 0x00000079693e7220 */ /* 0x040fe20000410000 */
[----:B------:R0:W-:Y:S01]  /*a9c0*/  STS [R61.X4+0x4208], R79 ;  /* 0x0042084f3d007388 */ /* 0x0001e20000004800 */
[----:B------:R-:W-:Y:S02]  /*a9d0*/  FFMA.FTZ R108, -R78, R108, R110 ;  /* 0x0000006c4e6c7223 */ /* 0x000fe4000001016e */
[-C--:B------:R-:W-:Y:S02]  /*a9e0*/  FFMA.FTZ R62, R106, R198.reuse, -R62 ;  /* 0x000000c66a3e7223 */ /* 0x080fe4000001083e */
[----:B------:R-:W-:Y:S02]  /*a9f0*/  FMUL.FTZ R105, R105, R198 ;  /* 0x000000c669697220 */ /* 0x000fe40000410000 */
[----:B------:R-:W-:-:S02]  /*aa00*/  FMUL.FTZ R63, R103, R120 ;  /* 0x00000078673f7220 */ /* 0x000fc40000410000 */
[----:B------:R-:W-:Y:S02]  /*aa10*/  FFMA.FTZ R106, R106, R121, R105 ;  /* 0x000000796a6a7223 */ /* 0x000fe40000010069 */
[----:B0-----:R-:W-:Y:S02]  /*aa20*/  FMUL.FTZ R61, R186, UR34 ;  /* 0x00000022ba3d7c20 */ /* 0x001fe40008410000 */
[----:B------:R-:W-:Y:S02]  /*aa30*/  FMUL.FTZ R79, R121, UR34 ;  /* 0x00000022794f7c20 */ /* 0x000fe40008410000 */
[----:B------:R-:W-:Y:S02]  /*aa40*/  FFMA.FTZ R61, R199, UR35, R61 ;  /* 0x00000023c73d7c23 */ /* 0x000fe4000801003d */
[----:B------:R-:W-:Y:S02]  /*aa50*/  FFMA.FTZ R79, R198, UR35, R79 ;  /* 0x00000023c64f7c23 */ /* 0x000fe4000801004f */
[----:B------:R-:W-:-:S02]  /*aa60*/  FFMA.FTZ R78, -R78, R61, -RZ ;  /* 0x0000003d4e4e7223 */ /* 0x000fc400000109ff */
[----:B------:R-:W-:Y:S02]  /*aa70*/  FADD.FTZ R61, R142, R142 ;  /* 0x0000008e8e3d7221 */ /* 0x000fe40000010000 */
[----:B------:R-:W-:Y:S02]  /*aa80*/  FFMA.FTZ R63, R104, R197, -R63 ;  /* 0x000000c5683f7223 */ /* 0x000fe4000001083f */
[----:B------:R-:W-:Y:S02]  /*aa90*/  FFMA.FTZ R60, R61, R62, R60 ;  /* 0x0000003e3d3c7223 */ /* 0x000fe4000001003c */
[----:B------:R-:W-:Y:S02]  /*aaa0*/  FMUL.FTZ R62, R121, UR35 ;  /* 0x00000023793e7c20 */ /* 0x000fe40008410000 */
[----:B------:R-:W-:Y:S02]  /*aab0*/  FFMA.FTZ R106, -R61, R106, R108 ;  /* 0x0000006a3d6a7223 */ /* 0x000fe4000001016c */
[----:B------:R-:W-:-:S02]  /*aac0*/  FFMA.FTZ R62, R198, UR34, -R62 ;  /* 0x00000022c63e7c23 */ /* 0x000fc4000801083e */
[C---:B------:R-:W-:Y:S02]  /*aad0*/  FFMA.FTZ R79, -R61.reuse, R79, -RZ ;  /* 0x0000004f3d4f7223 */ /* 0x040fe400000109ff */
[----:B------:R-:W-:Y:S02]  /*aae0*/  FMUL.FTZ R62, R61, R62 ;  /* 0x0000003e3d3e7220 */ /* 0x000fe40000410000 */
[----:B------:R-:W-:Y:S02]  /*aaf0*/  FADD.FTZ R61, R141, R141 ;  /* 0x0000008d8d3d7221 */ /* 0x000fe40000010000 */
[----:B------:R-:W-:Y:S02]  /*ab00*/  FMUL.FTZ R103, R103, R197 ;  /* 0x000000c567677220 */ /* 0x000fe40000410000 */
[----:B------:R-:W-:Y:S02]  /*ab10*/  FFMA.FTZ R60, R61, R63, R60 ;  /* 0x0000003f3d3c7223 */ /* 0x000fe4000001003c */
[----:B------:R-:W-:-:S02]  /*ab20*/  FMUL.FTZ R63, R120, UR35 ;  /* 0x00000023783f7c20 */ /* 0x000fc40008410000 */
[----:B------:R-:W-:Y:S02]  /*ab30*/  FMUL.FTZ R81, R120, UR34 ;  /* 0x0000002278517c20 */ /* 0x000fe40008410000 */
[----:B------:R-:W-:Y:S02]  /*ab40*/  FFMA.FTZ R104, R104, R120, R103 ;  /* 0x0000007868687223 */ /* 0x000fe40000010067 */
[C---:B------:R-:W-:Y:S02]  /*ab50*/  FFMA.FTZ R63, R197.reuse, UR34, -R63 ;  /* 0x00000022c53f7c23 */ /* 0x040fe4000801083f */
[----:B------:R-:W-:Y:S02]  /*ab60*/  FFMA.FTZ R81, R197, UR35, R81 ;  /* 0x00000023c5517c23 */ /* 0x000fe40008010051 */
[----:B------:R-:W-:Y:S02]  /*ab70*/  FMUL.FTZ R65, R101, R196 ;  /* 0x000000c465417220 */ /* 0x000fe40000410000 */
[----:B------:R-:W-:-:S02]  /*ab80*/  FFMA.FTZ R104, -R61, R104, R106 ;  /* 0x000000683d687223 */ /* 0x000fc4000001016a */
[C---:B------:R-:W-:Y:S02]  /*ab90*/  FMUL.FTZ R63, R61.reuse, R63 ;  /* 0x0000003f3d3f7220 */ /* 0x040fe40000410000 */
[----:B------:R-:W-:Y:S02]  /*aba0*/  FFMA.FTZ R61, -R61, R81, -RZ ;  /* 0x000000513d3d7223 */ /* 0x000fe400000109ff */
[-C--:B------:R-:W-:Y:S02]  /*abb0*/  FFMA.FTZ R65, R102, R201.reuse, -R65 ;  /* 0x000000c966417223 */ /* 0x080fe40000010841 */
[----:B------:R-:W-:Y:S02]  /*abc0*/  FADD.FTZ R81, R140, R140 ;  /* 0x0000008c8c517221 */ /* 0x000fe40000010000 */
[----:B------:R-:W-:Y:S02]  /*abd0*/  FMUL.FTZ R101, R101, R201 ;  /* 0x000000c965657220 */ /* 0x000fe40000410000 */
[----:B------:R-:W-:-:S02]  /*abe0*/  FFMA.FTZ R60, R81, R65, R60 ;  /* 0x00000041513c7223 */ /* 0x000fc4000001003c */
[----:B------:R-:W-:Y:S02]  /*abf0*/  FMUL.FTZ R65, R196, UR35 ;  /* 0x00000023c4417c20 */ /* 0x000fe40008410000 */
[----:B------:R-:W-:Y:S02]  /*ac00*/  FFMA.FTZ R102, R102, R196, R101 ;  /* 0x000000c466667223 */ /* 0x000fe40000010065 */
[----:B------:R-:W-:Y:S02]  /*ac10*/  FFMA.FTZ R65, R201, UR34, -R65 ;  /* 0x00000022c9417c23 */ /* 0x000fe40008010841 */
[C---:B------:R-:W-:Y:S02]  /*ac20*/  FFMA.FTZ R102, -R81.reuse, R102, R104 ;  /* 0x0000006651667223 */ /* 0x040fe40000010168 */
[C---:B------:R-:W-:Y:S02]  /*ac30*/  FMUL.FTZ R65, R81.reuse, R65 ;  /* 0x0000004151417220 */ /* 0x040fe40000410000 */
[----:B------:R-:W-:-:S02]  /*ac40*/  FFMA.FTZ R81, -R81, R83, -RZ ;  /* 0x0000005351517223 */ /* 0x000fc400000109ff */
[----:B------:R-:W-:Y:S02]  /*ac50*/  FADD.FTZ R83, R139, R139 ;  /* 0x0000008b8b537221 */ /* 0x000fe40000010000 */
[----:B------:R-:W-:Y:S02]  /*ac60*/  FMUL.FTZ R89, R89, R206 ;  /* 0x000000ce59597220 */ /* 0x000fe40000410000 */
[----:B------:R-:W-:Y:S02]  /*ac70*/  FFMA.FTZ R60, R83, R67, R60 ;  /* 0x00000043533c7223 */ /* 0x000fe4000001003c */
[----:B------:R-:W-:Y:S02]  /*ac80*/  FMUL.FTZ R67, R195, UR35 ;  /* 0x00000023c3437c20 */ /* 0x000fe40008410000 */
[----:B------:R-:W-:Y:S02]  /*ac90*/  FFMA.FTZ R100, -R83, R100, R102 ;  /* 0x0000006453647223 */ /* 0x000fe40000010166 */
[----:B------:R-:W-:-:S02]  /*aca0*/  FFMA.FTZ R67, R202, UR34, -R67 ;  /* 0x00000022ca437c23 */ /* 0x000fc40008010843 */
[----:B------:R-:W-:Y:S02]  /*acb0*/  FFMA.FTZ R71, R90, R206, -R71 ;  /* 0x000000ce5a477223 */ /* 0x000fe40000010847 */
[C---:B------:R-:W-:Y:S02]  /*acc0*/  FMUL.FTZ R67, R83.reuse, R67 ;  /* 0x0000004353437220 */ /* 0x040fe40000410000 */
[----:B------:R-:W-:Y:S02]  /*acd0*/  FFMA.FTZ R83, -R83, R85, -RZ ;  /* 0x0000005553537223 */ /* 0x000fe400000109ff */
[----:B------:R-:W-:Y:S02]  /*ace0*/  FADD.FTZ R85, R138, R138 ;  /* 0x0000008a8a557221 */ /* 0x000fe40000010000 */
[----:B------:R-:W-:Y:S02]  /*acf0*/  FMUL.FTZ R93, R93, R204 ;  /* 0x000000cc5d5d7220 */ /* 0x000fe40000410000 */
[----:B------:R-:W-:-:S02]  /*ad00*/  FFMA.FTZ R68, R85, R68, R60 ;  /* 0x0000004455447223 */ /* 0x000fc4000001003c */
[----:B------:R-:W-:Y:S02]  /*ad10*/  FMUL.FTZ R60, R194, UR35 ;  /* 0x00000023c23c7c20 */ /* 0x000fe40008410000 */
[----:B------:R-:W-:Y:S02]  /*ad20*/  FFMA.FTZ R98, -R85, R98, R100 ;  /* 0x0000006255627223 */ /* 0x000fe40000010164 */
[----:B------:R-:W-:Y:S02]  /*ad30*/  FFMA.FTZ R60, R203, UR34, -R60 ;  /* 0x00000022cb3c7c23 */ /* 0x000fe4000801083c */
[----:B------:R-:W-:Y:S02]  /*ad40*/  FFMA.FTZ R90, R90, R191, R89 ;  /* 0x000000bf5a5a7223 */ /* 0x000fe40000010059 */
[C---:B------:R-:W-:Y:S02]  /*ad50*/  FMUL.FTZ R60, R85.reuse, R60 ;  /* 0x0000003c553c7220 */ /* 0x040fe40000410000 */
[----:B------:R-:W-:-:S02]  /*ad60*/  FFMA.FTZ R85, -R85, R87, -RZ ;  /* 0x0000005755557223 */ /* 0x000fc400000109ff */
[----:B------:R-:W-:Y:S02]  /*ad70*/  FADD.FTZ R87, R137, R137 ;  /* 0x0000008989577221 */ /* 0x000fe40000010000 */
[----:B------:R-:W-:Y:S02]  /*ad80*/  FMUL.FTZ R89, R193, UR34 ;  /* 0x00000022c1597c20 */ /* 0x000fe40008410000 */
[----:B------:R-:W-:Y:S02]  /*ad90*/  FFMA.FTZ R68, R87, R69, R68 ;  /* 0x0000004557447223 */ /* 0x000fe40000010044 */
[----:B------:R-:W-:Y:S02]  /*ada0*/  FMUL.FTZ R69, R193, UR35 ;  /* 0x00000023c1457c20 */ /* 0x000fe40008410000 */
[----:B------:R-:W-:Y:S02]  /*adb0*/  FFMA.FTZ R96, R96, R193, R93 ;  /* 0x000000c160607223 */ /* 0x000fe4000001005d */
[----:B------:R-:W-:-:S02]  /*adc0*/  FFMA.FTZ R69, R204, UR34, -R69 ;  /* 0x00000022cc457c23 */ /* 0x000fc40008010845 */
[----:B------:R-:W-:Y:S02]  /*add0*/  FFMA.FTZ R89, R204, UR35, R89 ;  /* 0x00000023cc597c23 */ /* 0x000fe40008010059 */
[----:B------:R-:W-:Y:S02]  /*ade0*/  FMUL.FTZ R70, R91, R192 ;  /* 0x000000c05b467220 */ /* 0x000fe40000410000 */
[C---:B------:R-:W-:Y:S02]  /*adf0*/  FFMA.FTZ R96, -R87.reuse, R96, R98 ;  /* 0x0000006057607223 */ /* 0x040fe40000010162 */
[C---:B------:R-:W-:Y:S02]  /*ae00*/  FMUL.FTZ R69, R87.reuse, R69 ;  /* 0x0000004557457220 */ /* 0x040fe40000410000 */
[----:B------:R-:W-:Y:S02]  /*ae10*/  FFMA.FTZ R87, -R87, R89, -RZ ;  /* 0x0000005957577223 */ /* 0x000fe400000109ff */
[----:B------:R-:W-:-:S02]  /*ae20*/  FFMA.FTZ R70, R92, R205, -R70 ;  /* 0x000000cd5c467223 */ /* 0x000fc40000010846 */
[----:B------:R-:W-:Y:S02]  /*ae30*/  FADD.FTZ R89, R136, R136 ;  /* 0x0000008888597221 */ /* 0x000fe40000010000 */
[----:B------:R-:W-:Y:S02]  /*ae40*/  FADD.FTZ R64, -R156, R64 ;  /* 0x000000409c407221 */ /* 0x000fe40000010100 */
[----:B------:R-:W-:Y:S02]  /*ae50*/  FMUL.FTZ R91, R91, R205 ;  /* 0x000000cd5b5b7220 */ /* 0x000fe40000410000 */
[----:B------:R-:W-:Y:S02]  /*ae60*/  FADD.FTZ R66, R155, R66 ;  /* 0x000000429b427221 */ /* 0x000fe40000010000 */
[----:B------:R-:W-:Y:S02]  /*ae70*/  FFMA.FTZ R68, R89, R70, R68 ;  /* 0x0000004659447223 */ /* 0x000fe40000010044 */
[----:B------:R-:W-:-:S02]  /*ae80*/  FMUL.FTZ R70, R27, -R64 ;  /* 0x800000401b467220 */ /* 0x000fc40000410000 */
[----:B------:R-:W-:Y:S02]  /*ae90*/  FFMA.FTZ R92, R92, R192, R91 ;  /* 0x000000c05c5c7223 */ /* 0x000fe4000001005b */
[-C--:B------:R-:W-:Y:S02]  /*aea0*/  FMUL.FTZ R91, R27, -R66.reuse ;  /* 0x800000421b5b7220 */ /* 0x080fe40000410000 */
[C---:B------:R-:W-:Y:S02]  /*aeb0*/  FFMA.FTZ R27, R28.reuse, R66, -R70 ;  /* 0x000000421c1b7223 */ /* 0x040fe40000010846 */
[----:B------:R-:W-:Y:S02]  /*aec0*/  FFMA.FTZ R70, R28, R64, R91 ;  /* 0x000000401c467223 */ /* 0x000fe4000001005b */
[----:B------:R-:W-:Y:S02]  /*aed0*/  FADD.FTZ R153, R153, R27 ;  /* 0x0000001b99997221 */ /* 0x000fe40000010000 */
[----:B------:R-:W-:-:S02]  /*aee0*/  FADD.FTZ R27, R135, R135 ;  /* 0x00000087871b7221 */ /* 0x000fc40000010000 */
[----:B------:R-:W-:Y:S02]  /*aef0*/  FADD.FTZ R70, -R154, R70 ;  /* 0x000000469a467221 */ /* 0x000fe40000010100 */
[----:B------:R-:W-:Y:S02]  /*af00*/  FFMA.FTZ R71, R27, R71, R68 ;  /* 0x000000471b477223 */ /* 0x000fe40000010044 */
[C---:B------:R-:W-:Y:S02]  /*af10*/  FMUL.FTZ R68, R29.reuse, -R70 ;  /* 0x800000461d447220 */ /* 0x040fe40000410000 */
[-C--:B------:R-:W-:Y:S02]  /*af20*/  FMUL.FTZ R29, R29, -R153.reuse ;  /* 0x800000991d1d7220 */ /* 0x080fe40000410000 */
[----:B------:R-:W-:Y:S02]  /*af30*/  FMUL.FTZ R28, R192, UR35 ;  /* 0x00000023c01c7c20 */ /* 0x000fe40008410000 */
[----:B------:R-:W-:-:S02]  /*af40*/  FFMA.FTZ R68, R30, R153, -R68 ;  /* 0x000000991e447223 */ /* 0x000fc40000010844 */
[----:B------:R-:W-:Y:S02]  /*af50*/  FFMA.FTZ R29, R30, R70, R29 ;  /* 0x000000461e1d7223 */ /* 0x000fe4000001001d */
[----:B------:R-:W-:Y:S02]  /*af60*/  FMUL.FTZ R91, R192, UR34 ;  /* 0x00000022c05b7c20 */ /* 0x000fe40008410000 */
[----:B------:R-:W-:Y:S02]  /*af70*/  FFMA.FTZ R28, R205, UR34, -R28 ;  /* 0x00000022cd1c7c23 */ /* 0x000fe4000801081c */
[----:B------:R-:W-:Y:S02]  /*af80*/  FMUL.FTZ R93, R191, UR35 ;  /* 0x00000023bf5d7c20 */ /* 0x000fe40008410000 */
[----:B------:R-:W-:Y:S02]  /*af90*/  FADD.FTZ R151, R151, R68 ;  /* 0x0000004497977221 */ /* 0x000fe40000010000 */
[----:B------:R-:W-:-:S02]  /*afa0*/  FADD.FTZ R152, -R152, R29 ;  /* 0x0000001d98987221 */ /* 0x000fc40000010100 */
[----:B------:R-:W-:Y:S02]  /*afb0*/  FFMA.FTZ R91, R205, UR35, R91 ;  /* 0x00000023cd5b7c23 */ /* 0x000fe4000801005b */
[----:B------:R-:W-:Y:S02]  /*afc0*/  FFMA.FTZ R92, -R89, R92, R96 ;  /* 0x0000005c595c7223 */ /* 0x000fe40000010160 */
[----:B------:R-:W-:Y:S02]  /*afd0*/  FMUL.FTZ R95, R191, UR34 ;  /* 0x00000022bf5f7c20 */ /* 0x000fe40008410000 */
[----:B------:R-:W-:Y:S02]  /*afe0*/  FMUL.FTZ R28, R89, R28 ;  /* 0x0000001c591c7220 */ /* 0x000fe40000410000 */
[----:B------:R-:W-:Y:S02]  /*aff0*/  FFMA.FTZ R30, R206, UR34, -R93 ;  /* 0x00000022ce1e7c23 */ /* 0x000fe4000801085d */
[----:B------:R-:W-:-:S02]  /*b000*/  FMUL.FTZ R29, R31, -R152 ;  /* 0x800000981f1d7220 */ /* 0x000fc40000410000 */
[----:B------:R-:W-:Y:S02]  /*b010*/  FMUL.FTZ R97, R31, -R151 ;  /* 0x800000971f617220 */ /* 0x000fe40000410000 */
[----:B------:R-:W-:Y:S02]  /*b020*/  FFMA.FTZ R89, -R89, R91, -RZ ;  /* 0x0000005b59597223 */ /* 0x000fe400000109ff */
[C---:B------:R-:W-:Y:S02]  /*b030*/  FFMA.FTZ R91, -R27.reuse, R90, R92 ;  /* 0x0000005a1b5b7223 */ /* 0x040fe4000001015c */
[----:B------:R-:W-:Y:S02]  /*b040*/  FFMA.FTZ R90, R206, UR35, R95 ;  /* 0x00000023ce5a7c23 */ /* 0x000fe4000801005f */
[----:B------:R-:W-:Y:S02]  /*b050*/  FMUL.FTZ R93, R27, R30 ;  /* 0x0000001e1b5d7220 */ /* 0x000fe40000410000 */
[----:B------:R-:W-:-:S02]  /*b060*/  FFMA.FTZ R29, R32, R151, -R29 ;  /* 0x00000097201d7223 */ /* 0x000fc4000001081d */
[----:B------:R-:W-:Y:S02]  /*b070*/  FFMA.FTZ R97, R32, R152, R97 ;  /* 0x0000009820617223 */ /* 0x000fe40000010061 */
[C---:B------:R-:W-:Y:S02]  /*b080*/  FMUL.FTZ R30, R190.reuse, UR35 ;  /* 0x00000023be1e7c20 */ /* 0x040fe40008410000 */
[----:B------:R-:W-:Y:S02]  /*b090*/  FMUL.FTZ R32, R190, UR34 ;  /* 0x00000022be207c20 */ /* 0x000fe40008410000 */
[----:B------:R-:W-:Y:S02]  /*b0a0*/  FFMA.FTZ R95, -R27, R90, -RZ ;  /* 0x0000005a1b5f7223 */ /* 0x000fe400000109ff */
[----:B------:R-:W-:Y:S02]  /*b0b0*/  FADD.FTZ R27, R134, R134 ;  /* 0x00000086861b7221 */ /* 0x000fe40000010000 */
[----:B------:R-:W-:-:S02]  /*b0c0*/  FFMA.FTZ R30, R207, UR34, -R30 ;  /* 0x00000022cf1e7c23 */ /* 0x000fc4000801081e */
[----:B------:R-:W-:Y:S02]  /*b0d0*/  FFMA.FTZ R32, R207, UR35, R32 ;  /* 0x00000023cf207c23 */ /* 0x000fe40008010020 */
[C---:B------:R-:W-:Y:S02]  /*b0e0*/  FFMA.FTZ R72, R27.reuse, R72, R71 ;  /* 0x000000481b487223 */ /* 0x040fe40000010047 */
[C---:B------:R-:W-:Y:S02]  /*b0f0*/  FFMA.FTZ R91, -R27.reuse, R88, R91 ;  /* 0x000000581b5b7223 */ /* 0x040fe4000001015b */
[C---:B------:R-:W-:Y:S02]  /*b100*/  FMUL.FTZ R31, R27.reuse, R30 ;  /* 0x0000001e1b1f7220 */ /* 0x040fe40000410000 */
[----:B------:R-:W-:Y:S02]  /*b110*/  FFMA.FTZ R71, -R27, R32, -RZ ;  /* 0x000000201b477223 */ /* 0x000fe400000109ff */
[----:B------:R-:W-:-:S02]  /*b120*/  FADD.FTZ R27, R2, R29 ;  /* 0x0000001d021b7221 */ /* 0x000fc40000010000 */
[----:B------:R-:W-:Y:S02]  /*b130*/  FADD.FTZ R2, -R0, R97 ;  /* 0x0000006100027221 */ /* 0x000fe40000010100 */
[----:B------:R-:W-:Y:S02]  /*b140*/  FADD.FTZ R0, R133, R133 ;  /* 0x0000008585007221 */ /* 0x000fe40000010000 */
[CC--:B------:R-:W-:Y:S02]  /*b150*/  FMUL.FTZ R29, R33.reuse, -R2.reuse ;  /* 0x80000002211d7220 */ /* 0x0c0fe40000410000 */
[-C--:B------:R-:W-:Y:S02]  /*b160*/  FMUL.FTZ R33, R33, -R27.reuse ;  /* 0x8000001b21217220 */ /* 0x080fe40000410000 */
[C---:B------:R-:W-:Y:S02]  /*b170*/  FFMA.FTZ R29, R34.reuse, R27, -R29 ;  /* 0x0000001b221d7223 */ /* 0x040fe4000001081d */
[----:B------:R-:W-:-:S02]  /*b180*/  FFMA.FTZ R34, R34, R2, R33 ;  /* 0x0000000222227223 */ /* 0x000fc40000010021 */
[C---:B------:R-:W-:Y:S02]  /*b190*/  FFMA.FTZ R97, R0.reuse, R73, R72 ;  /* 0x0000004900617223 */ /* 0x040fe40000010048 */
[C---:B------:R-:W-:Y:S02]  /*b1a0*/  FMUL.FTZ R33, R189.reuse, UR35 ;  /* 0x00000023bd217c20 */ /* 0x040fe40008410000 */
[----:B------:R-:W-:Y:S02]  /*b1b0*/  FMUL.FTZ R73, R189, UR34 ;  /* 0x00000022bd497c20 */ /* 0x000fe40008410000 */
[----:B------:R-:W-:Y:S01]  /*b1c0*/  FADD.FTZ R3, -R3, R34 ;  /* 0x0000002203037221 */ /* 0x000fe20000010100 */
[----:B------:R-:W-:Y:S01]  /*b1d0*/  IADD3 R34, R77, 0x3, RZ ;  /* 0x000000034d227810 */ /* 0x000fe20007ffe0ff */
[----:B------:R-:W-:Y:S02]  /*b1e0*/  FFMA.FTZ R99, -R0, R86, R91 ;  /* 0x0000005600637223 */ /* 0x000fe4000001015b */
[----:B------:R-:W-:Y:S01]  /*b1f0*/  FFMA.FTZ R33, R208, UR34, -R33 ;  /* 0x00000022d0217c23 */ /* 0x000fe20008010821 */
[----:B------:R-:W-:Y:S01]  /*b200*/  LEA.HI.SX32 R101, R34, R77, 0x1b ;  /* 0x0000004d22657211 */ /* 0x000fe200078fdaff */
[----:B------:R-:W-:-:S02]  /*b210*/  FFMA.FTZ R91, R208, UR35, R73 ;  /* 0x00000023d05b7c23 */ /* 0x000fc40008010049 */
[----:B------:R-:W-:Y:S02]  /*b220*/  FADD.FTZ R29, R4, R29 ;  /* 0x0000001d041d7221 */ /* 0x000fe40000010000 */
[C---:B------:R-:W-:Y:S01]  /*b230*/  FMUL.FTZ R4, R35.reuse, -R3 ;  /* 0x8000000323047220 */ /* 0x040fe20000410000 */
[----:B------:R-:W-:Y:S01]  /*b240*/  STS [R101.X4+0x420c], R78 ;  /* 0x00420c4e65007388 */ /* 0x000fe20000004800 */
[C---:B------:R-:W-:Y:S02]  /*b250*/  FMUL.FTZ R73, R0.reuse, R33 ;  /* 0x0000002100497220 */ /* 0x040fe40000410000 */
[----:B------:R-:W-:Y:S01]  /*b260*/  FFMA.FTZ R91, -R0, R91, -RZ ;  /* 0x0000005b005b7223 */ /* 0x000fe200000109ff */
[----:B------:R0:W-:Y:S01]  /*b270*/  STS [R76.X4+0x4240], R28 ;  /* 0x0042401c4c007388 */ /* 0x0001e20000004800 */
[----:B------:R-:W-:Y:S02]  /*b280*/  FADD.FTZ R0, R132, R132 ;  /* 0x0000008484007221 */ /* 0x000fe40000010000 */
[-C--:B------:R-:W-:Y:S01]  /*b290*/  FMUL.FTZ R35, R35, -R29.reuse ;  /* 0x8000001d23237220 */ /* 0x080fe20000410000 */
[----:B------:R1:W-:Y:S01]  /*b2a0*/  STS [R76.X4+0x4250], R31 ;  /* 0x0042501f4c007388 */ /* 0x0003e20000004800 */
[----:B------:R-:W-:-:S02]  /*b2b0*/  FFMA.FTZ R33, R36, R29, -R4 ;  /* 0x0000001d24217223 */ /* 0x000fc40000010804 */
[C---:B------:R-:W-:Y:S01]  /*b2c0*/  FMUL.FTZ R4, R188.reuse, UR35 ;  /* 0x00000023bc047c20 */ /* 0x040fe20008410000 */
[----:B------:R-:W-:Y:S01]  /*b2d0*/  STS [R76.X4+0x4238], R69 ;  /* 0x004238454c007388 */ /* 0x000fe20000004800 */
[----:B------:R-:W-:Y:S02]  /*b2e0*/  FMUL.FTZ R30, R188, UR34 ;  /* 0x00000022bc1e7c20 */ /* 0x000fe40008410000 */
[----:B------:R-:W-:Y:S01]  /*b2f0*/  FFMA.FTZ R74, R0, R74, R97 ;  /* 0x0000004a004a7223 */ /* 0x000fe20000010061 */
[----:B------:R-:W-:Y:S01]  /*b300*/  STS [R76.X4+0x4210], R62 ;  /* 0x0042103e4c007388 */ /* 0x000fe20000004800 */
[----:B------:R-:W-:Y:S02]  /*b310*/  FFMA.FTZ R36, R36, R3, R35 ;  /* 0x0000000324247223 */ /* 0x000fe40000010023 */
[C---:B------:R-:W-:Y:S01]  /*b320*/  FFMA.FTZ R35, R209.reuse, UR34, -R4 ;  /* 0x00000022d1237c23 */ /* 0x040fe20008010804 */
[----:B------:R-:W-:Y:S01]  /*b330*/  STS [R76.X4+0x421c], R61 ;  /* 0x00421c3d4c007388 */ /* 0x000fe20000004800 */
[----:B------:R-:W-:-:S02]  /*b340*/  FFMA.FTZ R97, R209, UR35, R30 ;  /* 0x00000023d1617c23 */ /* 0x000fc4000801001e */
[C---:B------:R-:W-:Y:S01]  /*b350*/  FFMA.FTZ R99, -R0.reuse, R84, R99 ;  /* 0x0000005400637223 */ /* 0x040fe20000010163 */
[----:B------:R-:W-:Y:S01]  /*b360*/  STS [R76.X4+0x4220], R65 ;  /* 0x004220414c007388 */ /* 0x000fe20000004800 */
[C---:B------:R-:W-:Y:S02]  /*b370*/  FMUL.FTZ R35, R0.reuse, R35 ;  /* 0x0000002300237220 */ /* 0x040fe40000410000 */
[----:B------:R-:W-:Y:S01]  /*b380*/  FFMA.FTZ R97, -R0, R97, -RZ ;  /* 0x0000006100617223 */ /* 0x000fe200000109ff */
[----:B------:R-:W-:Y:S01]  /*b390*/  STS [R76.X4+0x4218], R63 ;  /* 0x0042183f4c007388 */ /* 0x000fe20000004800 */
[----:B------:R-:W-:Y:S02]  /*b3a0*/  FADD.FTZ R5, -R5, R36 ;  /* 0x0000002405057221 */ /* 0x000fe40000010100 */
[----:B------:R-:W-:Y:S01]  /*b3b0*/  FADD.FTZ R0, R6, R33 ;  /* 0x0000002106007221 */ /* 0x000fe20000010000 */
[----:B------:R-:W-:Y:S01]  /*b3c0*/  STS [R76.X4+0x4260], R35 ;  /* 0x004260234c007388 */ /* 0x000fe20000004800 */
[----:B------:R-:W-:-:S02]  /*b3d0*/  FMUL.FTZ R33, R37, -R5 ;  /* 0x8000000525217220 */ /* 0x000fc40000410000 */
[----:B------:R-:W-:Y:S01]  /*b3e0*/  FADD.FTZ R4, R131, R131 ;  /* 0x0000008383047221 */ /* 0x000fe20000010000 */
[----:B------:R-:W-:Y:S01]  /*b3f0*/  STS [R76.X4+0x4230], R60 ;  /* 0x0042303c4c007388 */ /* 0x000fe20000004800 */
[-C--:B------:R-:W-:Y:S02]  /*b400*/  FMUL.FTZ R37, R37, -R0.reuse ;  /* 0x8000000025257220 */ /* 0x080fe40000410000 */
[----:B------:R-:W-:Y:S01]  /*b410*/  FFMA.FTZ R33, R38, R0, -R33 ;  /* 0x0000000026217223 */ /* 0x000fe20000010821 */
[----:B------:R-:W-:Y:S01]  /*b420*/  STS [R76.X4+0x4228], R67 ;  /* 0x004228434c007388 */ /* 0x000fe20000004800 */
[----:B------:R-:W-:Y:S02]  /*b430*/  FFMA.FTZ R74, R4, R75, R74 ;  /* 0x0000004b044a7223 */ /* 0x000fe4000001004a */
[----:B------:R-:W-:Y:S01]  /*b440*/  FFMA.FTZ R38, R38, R5, R37 ;  /* 0x0000000526267223 */ /* 0x000fe20000010025 */
[----:B------:R-:W-:Y:S01]  /*b450*/  STS [R76.X4+0x4254], R71 ;  /* 0x004254474c007388 */ /* 0x000fe20000004800 */
[----:B------:R-:W-:-:S02]  /*b460*/  FMUL.FTZ R37, R211, UR35 ;  /* 0x00000023d3257c20 */ /* 0x000fc40008410000 */
[----:B------:R-:W-:Y:S01]  /*b470*/  FMUL.FTZ R75, R211, UR34 ;  /* 0x00000022d34b7c20 */ /* 0x000fe20008410000 */
[----:B------:R-:W-:Y:S01]  /*b480*/  STS [R76.X4+0x4258], R73 ;  /* 0x004258494c007388 */ /* 0x000fe20000004800 */
[C---:B------:R-:W-:Y:S02]  /*b490*/  FFMA.FTZ R37, R210.reuse, UR34, -R37 ;  /* 0x00000022d2257c23 */ /* 0x040fe40008010825 */
[----:B------:R-:W-:Y:S01]  /*b4a0*/  FFMA.FTZ R75, R210, UR35, R75 ;  /* 0x00000023d24b7c23 */ /* 0x000fe2000801004b */
[----:B------:R-:W-:Y:S01]  /*b4b0*/  STS [R76.X4+0x4224], R81 ;  /* 0x004224514c007388 */ /* 0x000fe20000004800 */
[C---:B------:R-:W-:Y:S02]  /*b4c0*/  FFMA.FTZ R99, -R4.reuse, R82, R99 ;  /* 0x0000005204637223 */ /* 0x040fe40000010163 */
[C---:B------:R-:W-:Y:S01]  /*b4d0*/  FMUL.FTZ R37, R4.reuse, R37 ;  /* 0x0000002504257220 */ /* 0x040fe20000410000 */
[----:B------:R-:W-:Y:S01]  /*b4e0*/  STS [R76.X4+0x4214], R79 ;  /* 0x0042144f4c007388 */ /* 0x000fe20000004800 */
[----:B------:R-:W-:-:S02]  /*b4f0*/  FFMA.FTZ R75, -R4, R75, -RZ ;  /* 0x0000004b044b7223 */ /* 0x000fc400000109ff */
[----:B------:R-:W-:Y:S01]  /*b500*/  FADD.FTZ R33, R8, R33 ;  /* 0x0000002108217221 */ /* 0x000fe20000010000 */
[----:B------:R2:W-:Y:S01]  /*b510*/  STS [R76.X4+0x4268], R37 ;  /* 0x004268254c007388 */ /* 0x0005e20000004800 */
[----:B------:R-:W-:Y:S02]  /*b520*/  FADD.FTZ R4, -R7, R38 ;  /* 0x0000002607047221 */ /* 0x000fe40000010100 */
[CC--:B------:R-:W-:Y:S01]  /*b530*/  FMUL.FTZ R7, R39.reuse, -R33.reuse ;  /* 0x8000002127077220 */ /* 0x0c0fe20000410000 */
        /* <DEDUP_REMOVED lines=17> */
[----:B------:R-:W-:Y:S01]  /*b650*/  FADD.FTZ R6, R130, R130 ;  /* 0x0000008282067221 */ /* 0x000fe20000010000 */
[----:B------:R-:W-:Y:S01]  /*b660*/  STS [R76.X4+0x424c], R95 ;  /* 0x00424c5f4c007388 */ /* 0x000fe20000004800 */
[----:B------:R-:W-:Y:S02]  /*b670*/  FMUL.FTZ R11, R43, -R12 ;  /* 0x8000000c2b0b7220 */ /* 0x000fe40000410000 */
[C---:B------:R-:W-:Y:S01]  /*b680*/  FMUL.FTZ R30, R212.reuse, UR35 ;  /* 0x00000023d41e7c20 */ /* 0x040fe20008410000 */
[----:B------:R-:W-:Y:S01]  /*b690*/  STS [R76.X4+0x425c], R91 ;  /* 0x00425c5b4c007388 */ /* 0x000fe20000004800 */
[----:B------:R-:W-:-:S02]  /*b6a0*/  FMUL.FTZ R32, R212, UR34 ;  /* 0x00000022d4207c20 */ /* 0x000fc40008410000 */
[----:B------:R-:W-:Y:S01]  /*b6b0*/  FADD.FTZ R39, R164, UR5 ;  /* 0x00000005a4277e21 */ /* 0x000fe20008010000 */
[----:B------:R-:W-:Y:S01]  /*b6c0*/  STS [R76.X4+0x4264], R97 ;  /* 0x004264614c007388 */ /* 0x000fe20000004800 */
[-C--:B------:R-:W-:Y:S02]  /*b6d0*/  FMUL.FTZ R43, R43, -R9.reuse ;  /* 0x800000092b2b7220 */ /* 0x080fe40000410000 */
[----:B------:R-:W-:Y:S02]  /*b6e0*/  FFMA.FTZ R80, -R6, R80, R99 ;  /* 0x0000005006507223 */ /* 0x000fe40000010163 */
[----:B------:R-:W-:Y:S02]  /*b6f0*/  FFMA.FTZ R11, R44, R9, -R11 ;  /* 0x000000092c0b7223 */ /* 0x000fe4000001080b */
[C---:B------:R-:W-:Y:S02]  /*b700*/  FFMA.FTZ R77, R213.reuse, UR34, -R30 ;  /* 0x00000022d54d7c23 */ /* 0x040fe4000801081e */
[----:B------:R-:W-:-:S02]  /*b710*/  FFMA.FTZ R99, R213, UR35, R32 ;  /* 0x00000023d5637c23 */ /* 0x000fc40008010020 */
[C---:B------:R-:W-:Y:S02]  /*b720*/  FMUL.FTZ R7, R39.reuse, R66 ;  /* 0x0000004227077220 */ /* 0x040fe40000410000 */
[----:B------:R-:W-:Y:S02]  /*b730*/  FMUL.FTZ R39, R39, R64 ;  /* 0x0000004027277220 */ /* 0x000fe40000410000 */
[----:B------:R-:W-:Y:S02]  /*b740*/  FFMA.FTZ R44, R44, R12, R43 ;  /* 0x0000000c2c2c7223 */ /* 0x000fe4000001002b */
[----:B------:R-:W-:Y:S02]  /*b750*/  FADD.FTZ R14, R14, R11 ;  /* 0x0000000b0e0e7221 */ /* 0x000fe40000010000 */
[C---:B------:R-:W-:Y:S02]  /*b760*/  FFMA.FTZ R59, R6.reuse, R59, R74 ;  /* 0x0000003b063b7223 */ /* 0x040fe4000001004a */
[----:B------:R-:W-:-:S02]  /*b770*/  FMUL.FTZ R77, R6, R77 ;  /* 0x0000004d064d7220 */ /* 0x000fc40000410000 */
[----:B------:R-:W-:Y:S02]  /*b780*/  FFMA.FTZ R99, -R6, R99, -RZ ;  /* 0x0000006306637223 */ /* 0x000fe400000109ff */
[----:B------:R-:W-:Y:S01]  /*b790*/  FADD.FTZ R30, -R111, R214 ;  /* 0x000000d66f1e7221 */ /* 0x000fe20000010100 */
[----:B------:R-:W-:Y:S01]  /*b7a0*/  STS [R76.X4+0x4270], R77 ;  /* 0x0042704d4c007388 */ /* 0x000fe20000004800 */
[C---:B------:R-:W-:Y:S02]  /*b7b0*/  FMUL.FTZ R6, R216.reuse, R39 ;  /* 0x00000027d8067220 */ /* 0x040fe40000410000 */
[----:B------:R-:W-:Y:S01]  /*b7c0*/  FADD.FTZ R13, -R13, R44 ;  /* 0x0000002c0d0d7221 */ /* 0x000fe20000010100 */
[----:B------:R-:W-:Y:S01]  /*b7d0*/  STS [R76.X4+0x4274], R99 ;  /* 0x004274634c007388 */ /* 0x000fe20000004800 */
[----:B------:R-:W-:Y:S02]  /*b7e0*/  FMUL.FTZ R32, R216, R7 ;  /* 0x00000007d8207220 */ /* 0x000fe40000410000 */
[----:B------:R-:W-:-:S02]  /*b7f0*/  FMUL.FTZ R11, R45, -R14 ;  /* 0x8000000e2d0b7220 */ /* 0x000fc40000410000 */
[C---:B------:R-:W-:Y:S02]  /*b800*/  FADD.FTZ R217, R7.reuse, R217 ;  /* 0x000000d907d97221 */ /* 0x040fe40000010000 */
[----:B------:R-:W-:Y:S02]  /*b810*/  FFMA.FTZ R7, R7, R30, R6 ;  /* 0x0000001e07077223 */ /* 0x000fe40000010006 */
[----:B------:R-:W-:Y:S02]  /*b820*/  FMUL.FTZ R45, R45, -R13 ;  /* 0x8000000d2d2d7220 */ /* 0x000fe40000410000 */
[----:B------:R-:W-:Y:S02]  /*b830*/  FFMA.FTZ R6, R30, R39, -R32 ;  /* 0x000000271e067223 */ /* 0x000fe40000010820 */
[C---:B------:R-:W-:Y:S02]  /*b840*/  FFMA.FTZ R32, R46.reuse, R13, R11 ;  /* 0x0000000d2e207223 */ /* 0x040fe4000001000b */
[----:B------:R-:W-:-:S02]  /*b850*/  FFMA.FTZ R11, R46, R14, -R45 ;  /* 0x0000000e2e0b7223 */ /* 0x000fc4000001082d */
[----:B------:R-:W-:Y:S02]  /*b860*/  FADD.FTZ R15, -R15, R32 ;  /* 0x000000200f0f7221 */ /* 0x000fe40000010100 */
[----:B------:R-:W-:Y:S02]  /*b870*/  FADD.FTZ R11, R16, R11 ;  /* 0x0000000b100b7221 */ /* 0x000fe40000010000 */
[C---:B------:R-:W-:Y:S02]  /*b880*/  FMUL.FTZ R16, R47.reuse, -R15 ;  /* 0x8000000f2f107220 */ /* 0x040fe40000410000 */
[-C--:B------:R-:W-:Y:S02]  /*b890*/  FMUL.FTZ R47, R47, -R11.reuse ;  /* 0x8000000b2f2f7220 */ /* 0x080fe40000410000 */
[C---:B------:R-:W-:Y:S02]  /*b8a0*/  FFMA.FTZ R39, R48.reuse, R11, -R16 ;  /* 0x0000000b30277223 */ /* 0x040fe40000010810 */
[----:B------:R-:W-:-:S02]  /*b8b0*/  FFMA.FTZ R16, R48, R15, R47 ;  /* 0x0000000f30107223 */ /* 0x000fc4000001002f */
[----:B------:R-:W-:Y:S02]  /*b8c0*/  FADD.FTZ R18, R18, R39 ;  /* 0x0000002712127221 */ /* 0x000fe40000010000 */
[----:B------:R-:W-:Y:S02]  /*b8d0*/  FADD.FTZ R16, -R17, R16 ;  /* 0x0000001011107221 */ /* 0x000fe40000010100 */
[C---:B------:R-:W-:Y:S02]  /*b8e0*/  FMUL.FTZ R17, R49.reuse, -R18 ;  /* 0x8000001231117220 */ /* 0x040fe40000410000 */
[-C--:B------:R-:W-:Y:S02]  /*b8f0*/  FMUL.FTZ R49, R49, -R16.reuse ;  /* 0x8000001031317220 */ /* 0x080fe40000410000 */
[C---:B------:R-:W-:Y:S02]  /*b900*/  FFMA.FTZ R32, R50.reuse, R16, R17 ;  /* 0x0000001032207223 */ /* 0x040fe40000010011 */
[----:B------:R-:W-:-:S02]  /*b910*/  FFMA.FTZ R17, R50, R18, -R49 ;  /* 0x0000001232117223 */ /* 0x000fc40000010831 */
[----:B0-----:R-:W-:Y:S02]  /*b920*/  FADD.FTZ R28, -R19, R32 ;  /* 0x00000020131c7221 */ /* 0x001fe40000010100 */
[----:B------:R-:W-:Y:S02]  /*b930*/  FADD.FTZ R17, R20, R17 ;  /* 0x0000001114117221 */ /* 0x000fe40000010000 */
[CC--:B------:R-:W-:Y:S02]  /*b940*/  FMUL.FTZ R19, R51.reuse, -R28.reuse ;  /* 0x8000001c33137220 */ /* 0x0c0fe40000410000 */
[-C--:B------:R-:W-:Y:S02]  /*b950*/  FMUL.FTZ R51, R51, -R17.reuse ;  /* 0x8000001133337220 */ /* 0x080fe40000410000 */
[C---:B------:R-:W-:Y:S02]  /*b960*/  FFMA.FTZ R19, R52.reuse, R17, -R19 ;  /* 0x0000001134137223 */ /* 0x040fe40000010813 */
[----:B------:R-:W-:-:S02]  /*b970*/  FFMA.FTZ R52, R52, R28, R51 ;  /* 0x0000001c34347223 */ /* 0x000fc40000010033 */
[----:B------:R-:W-:Y:S02]  /*b980*/  FADD.FTZ R22, R22, R19 ;  /* 0x0000001316167221 */ /* 0x000fe40000010000 */
[----:B-1----:R-:W-:Y:S02]  /*b990*/  FMUL.FTZ R31, R216, UR34 ;  /* 0x00000022d81f7c20 */ /* 0x002fe40008410000 */
[----:B------:R-:W-:Y:S02]  /*b9a0*/  FMUL.FTZ R19, R66, UR43 ;  /* 0x0000002b42137c20 */ /* 0x000fe40008410000 */
[----:B------:R-:W-:Y:S02]  /*b9b0*/  FADD.FTZ R39, -R21, R52 ;  /* 0x0000003415277221 */ /* 0x000fe40000010100 */
[----:B--2---:R-:W-:Y:S02]  /*b9c0*/  FFMA.FTZ R37, R214, UR35, R31 ;  /* 0x00000023d6257c23 */ /* 0x004fe4000801001f */
[----:B------:R-:W-:-:S02]  /*b9d0*/  FFMA.FTZ R31, R64, UR39, -R19 ;  /* 0x00000027401f7c23 */ /* 0x000fc40008010813 */
[CC--:B------:R-:W-:Y:S02]  /*b9e0*/  FMUL.FTZ R19, R53.reuse, -R39.reuse ;  /* 0x8000002735137220 */ /* 0x0c0fe40000410000 */
[-C--:B------:R-:W-:Y:S02]  /*b9f0*/  FMUL.FTZ R53, R53, -R22.reuse ;  /* 0x8000001635357220 */ /* 0x080fe40000410000 */
[----:B------:R-:W-:Y:S02]  /*ba00*/  FMUL.FTZ R21, R216, UR35 ;  /* 0x00000023d8157c20 */ /* 0x000fe40008410000 */
[C---:B------:R-:W-:Y:S02]  /*ba10*/  FFMA.FTZ R19, R54.reuse, R22, -R19 ;  /* 0x0000001636137223 */ /* 0x040fe40000010813 */
[----:B------:R-:W-:Y:S02]  /*ba20*/  FFMA.FTZ R54, R54, R39, R53 ;  /* 0x0000002736367223 */ /* 0x000fe40000010035 */
[----:B------:R-:W-:Y:S01]  /*ba30*/  FFMA.FTZ R35, R214, UR34, -R21 ;  /* 0x00000022d6237c23 */ /* 0x000fe20008010815 */
[----:B------:R-:W-:Y:S01]  /*ba40*/  ULDC UR34, c[0x0][0x168] ;  /* 0x00005a0000227ab9 */ /* 0x000fe20000000800 */
[----:B------:R-:W-:Y:S01]  /*ba50*/  FMUL.FTZ R21, R64, UR43 ;  /* 0x0000002b40157c20 */ /* 0x000fe20008410000 */
[----:B------:R-:W-:Y:S01]  /*ba60*/  UIADD3 UR34, -UR25, UR34, URZ ;  /* 0x0000002219227290 */ /* 0x000fe2000fffe13f */
[----:B------:R-:W-:-:S02]  /*ba70*/  FADD.FTZ R49, -R23, R54 ;  /* 0x0000003617317221 */ /* 0x000fc40000010100 */
[----:B------:R-:W-:Y:S02]  /*ba80*/  FADD.FTZ R19, R24, R19 ;  /* 0x0000001318137221 */ /* 0x000fe40000010000 */
[----:B------:R-:W-:Y:S02]  /*ba90*/  FFMA.FTZ R21, R66, UR39, R21 ;  /* 0x0000002742157c23 */ /* 0x000fe40008010015 */
[----:B------:R-:W-:Y:S02]  /*baa0*/  FMUL.FTZ R31, R216, R31 ;  /* 0x0000001fd81f7220 */ /* 0x000fe40000410000 */
[C---:B------:R-:W-:Y:S02]  /*bab0*/  FMUL.FTZ R24, R56.reuse, -R49 ;  /* 0x8000003138187220 */ /* 0x040fe40000410000 */
[----:B------:R-:W-:Y:S02]  /*bac0*/  FADD.FTZ R20, R129, R129 ;  /* 0x0000008181147221 */ /* 0x000fe40000010000 */
[----:B------:R-:W-:-:S02]  /*bad0*/  FMUL.FTZ R56, R56, -R19 ;  /* 0x8000001338387220 */ /* 0x000fc40000410000 */
[----:B------:R-:W-:Y:S02]  /*bae0*/  FFMA.FTZ R21, R21, R30, R31 ;  /* 0x0000001e15157223 */ /* 0x000fe4000001001f */
[----:B------:R-:W-:Y:S02]  /*baf0*/  FADD.FTZ R30, R165, UR5 ;  /* 0x00000005a51e7e21 */ /* 0x000fe40008010000 */
[C---:B------:R-:W-:Y:S02]  /*bb00*/  FFMA.FTZ R31, R55.reuse, R19, -R24 ;  /* 0x00000013371f7223 */ /* 0x040fe40000010818 */
[----:B------:R-:W-:Y:S02]  /*bb10*/  FMUL.FTZ R35, R20, R35 ;  /* 0x0000002314237220 */ /* 0x000fe40000410000 */
[----:B------:R-:W-:Y:S02]  /*bb20*/  FFMA.FTZ R56, R55, R49, R56 ;  /* 0x0000003137387223 */ /* 0x000fe40000010038 */
[----:B------:R-:W-:Y:S01]  /*bb30*/  FMUL.FTZ R23, R30, R70 ;  /* 0x000000461e177220 */ /* 0x000fe20000410000 */
[----:B------:R0:W-:Y:S01]  /*bb40*/  STS [R76.X4+0x4278], R35 ;  /* 0x004278234c007388 */ /* 0x0001e20000004800 */
[----:B------:R-:W-:-:S02]  /*bb50*/  FADD.FTZ R26, R26, R31 ;  /* 0x0000001f1a1a7221 */ /* 0x000fc40000010000 */
[----:B------:R-:W-:Y:S02]  /*bb60*/  FADD.FTZ R34, R161, UR5 ;  /* 0x00000005a1227e21 */ /* 0x000fe40008010000 */
[----:B------:R-:W-:Y:S02]  /*bb70*/  FADD.FTZ R69, -R25, R56 ;  /* 0x0000003819457221 */ /* 0x000fe40000010100 */
[----:B------:R-:W-:Y:S02]  /*bb80*/  FADD.FTZ R31, R162, UR5 ;  /* 0x00000005a21f7e21 */ /* 0x000fe40008010000 */
[----:B------:R-:W-:Y:S02]  /*bb90*/  FFMA.FTZ R37, -R20, R37, -RZ ;  /* 0x0000002514257223 */ /* 0x000fe400000109ff */
[----:B0-----:R-:W-:Y:S02]  /*bba0*/  FMUL.FTZ R35, R30, R153 ;  /* 0x000000991e237220 */ /* 0x001fe40000410000 */
[----:B------:R-:W-:Y:S01]  /*bbb0*/  FADD.FTZ R24, -R112, R213 ;  /* 0x000000d570187221 */ /* 0x000fe20000010100 */
[----:B------:R0:W-:Y:S01]  /*bbc0*/  STS [R76.X4+0x427c], R37 ;  /* 0x00427c254c007388 */ /* 0x0001e20000004800 */
[----:B------:R-:W-:-:S02]  /*bbd0*/  FMUL.FTZ R32, R212, R23 ;  /* 0x00000017d4207220 */ /* 0x000fc40000410000 */
[----:B------:R-:W-:Y:S02]  /*bbe0*/  FMUL.FTZ R25, R34, R19 ;  /* 0x0000001322197220 */ /* 0x000fe40000410000 */
[----:B------:R-:W-:Y:S02]  /*bbf0*/  FMUL.FTZ R36, R31, R69 ;  /* 0x000000451f247220 */ /* 0x000fe40000410000 */
[C---:B------:R-:W-:Y:S02]  /*bc00*/  FADD.FTZ R218, R35.reuse, R218 ;  /* 0x000000da23da7221 */ /* 0x040fe40000010000 */
[----:B------:R-:W-:Y:S02]  /*bc10*/  FMUL.FTZ R62, R212, R35 ;  /* 0x00000023d43e7220 */ /* 0x000fe40000410000 */
[----:B------:R-:W-:Y:S02]  /*bc20*/  FFMA.FTZ R32, R35, R24, R32 ;  /* 0x0000001823207223 */ /* 0x000fe40000010020 */
[----:B------:R-:W-:-:S02]  /*bc30*/  FADD.FTZ R30, -R127, R199 ;  /* 0x000000c77f1e7221 */ /* 0x000fc40000010100 */
[----:B------:R-:W-:Y:S02]  /*bc40*/  FMUL.FTZ R35, R34, R49 ;  /* 0x0000003122237220 */ /* 0x000fe40000410000 */
[----:B0-----:R-:W-:Y:S02]  /*bc50*/  FMUL.FTZ R37, R186, R25 ;  /* 0x00000019ba257220 */ /* 0x001fe40000410000 */
[----:B------:R-:W-:Y:S02]  /*bc60*/  FADD.FTZ R200, -R128, R200 ;  /* 0x000000c880c87221 */ /* 0x000fe40000010100 */
[----:B------:R-:W-:Y:S02]  /*bc70*/  FMUL.FTZ R31, R31, R26 ;  /* 0x0000001a1f1f7220 */ /* 0x000fe40000410000 */
[----:B------:R-:W-:Y:S02]  /*bc80*/  FMUL.FTZ R34, R187, R36 ;  /* 0x00000024bb227220 */ /* 0x000fe40000410000 */
[----:B------:R-:W-:-:S02]  /*bc90*/  FFMA.FTZ R40, R30, R35, -R37 ;  /* 0x000000231e287223 */ /* 0x000fc40000010825 */
[----:B------:R-:W-:Y:S02]  /*bca0*/  FMUL.FTZ R38, R186, R35 ;  /* 0x00000023ba267220 */ /* 0x000fe40000410000 */
[----:B------:R-:W-:Y:S02]  /*bcb0*/  FFMA.FTZ R37, R31, R200, R34 ;  /* 0x000000c81f257223 */ /* 0x000fe40000010022 */
[----:B------:R-:W-:Y:S02]  /*bcc0*/  FADD.FTZ R42, R160, UR5 ;  /* 0x00000005a02a7e21 */ /* 0x000fe40008010000 */
[----:B------:R-:W-:Y:S02]  /*bcd0*/  FFMA.FTZ R38, R25, R30, R38 ;  /* 0x0000001e19267223 */ /* 0x000fe40000010026 */
[----:B------:R-:W-:Y:S02]  /*bce0*/  FADD.FTZ R37, RZ, R37 ;  /* 0x00000025ff257221 */ /* 0x000fe40000010000 */
[----:B------:R-:W-:-:S02]  /*bcf0*/  FMUL.FTZ R34, R42, R22 ;  /* 0x000000162a227220 */ /* 0x000fc40000410000 */
[----:B------:R-:W-:Y:S02]  /*bd00*/  FMUL.FTZ R41, R187, R31 ;  /* 0x0000001fbb297220 */ /* 0x000fe40000410000 */
[----:B------:R-:W-:Y:S02]  /*bd10*/  FADD.FTZ R37, R37, R38 ;  /* 0x0000002625257221 */ /* 0x000fe40000010000 */
[----:B------:R-:W-:Y:S02]  /*bd20*/  FADD.FTZ R35, -R126, R198 ;  /* 0x000000c67e237221 */ /* 0x000fe40000010100 */
[----:B------:R-:W-:Y:S02]  /*bd30*/  FMUL.FTZ R42, R42, R39 ;  /* 0x000000272a2a7220 */ /* 0x000fe40000410000 */
[----:B------:R-:W-:Y:S02]  /*bd40*/  FMUL.FTZ R43, R121, R34 ;  /* 0x00000022792b7220 */ /* 0x000fe40000410000 */
[----:B------:R-:W-:-:S02]  /*bd50*/  FADD.FTZ R38, R159, UR5 ;  /* 0x000000059f267e21 */ /* 0x000fc40008010000 */
[----:B------:R-:W-:Y:S02]  /*bd60*/  FFMA.FTZ R41, R200, R36, -R41 ;  /* 0x00000024c8297223 */ /* 0x000fe40000010829 */
[-C--:B------:R-:W-:Y:S02]  /*bd70*/  FFMA.FTZ R43, R35, R42.reuse, -R43 ;  /* 0x0000002a232b7223 */ /* 0x080fe4000001082b */
[----:B------:R-:W-:Y:S02]  /*bd80*/  FMUL.FTZ R36, R38, R17 ;  /* 0x0000001126247220 */ /* 0x000fe40000410000 */
[----:B------:R-:W-:Y:S02]  /*bd90*/  FMUL.FTZ R42, R121, R42 ;  /* 0x0000002a792a7220 */ /* 0x000fe40000410000 */
[----:B------:R-:W-:Y:S02]  /*bda0*/  FADD.FTZ R197, -R125, R197 ;  /* 0x000000c57dc57221 */ /* 0x000fe40000010100 */
[----:B------:R-:W-:-:S02]  /*bdb0*/  FADD.FTZ R41, RZ, R41 ;  /* 0x00000029ff297221 */ /* 0x000fc40000010000 */
[----:B------:R-:W-:Y:S02]  /*bdc0*/  FMUL.FTZ R38, R38, R28 ;  /* 0x0000001c26267220 */ /* 0x000fe40000410000 */
[----:B------:R-:W-:Y:S02]  /*bdd0*/  FMUL.FTZ R44, R120, R36 ;  /* 0x00000024782c7220 */ /* 0x000fe40000410000 */
[----:B------:R-:W-:Y:S02]  /*bde0*/  FFMA.FTZ R42, R34, R35, R42 ;  /* 0x00000023222a7223 */ /* 0x000fe4000001002a */
[----:B------:R-:W-:Y:S02]  /*bdf0*/  FADD.FTZ R45, R158, UR5 ;  /* 0x000000059e2d7e21 */ /* 0x000fe40008010000 */
[----:B------:R-:W-:Y:S02]  /*be00*/  FADD.FTZ R40, R41, R40 ;  /* 0x0000002829287221 */ /* 0x000fe40000010000 */
[----:B------:R-:W-:-:S02]  /*be10*/  FFMA.FTZ R46, R197, R38, -R44 ;  /* 0x00000026c52e7223 */ /* 0x000fc4000001082c */
[----:B------:R-:W-:Y:S02]  /*be20*/  FADD.FTZ R42, R37, R42 ;  /* 0x0000002a252a7221 */ /* 0x000fe40000010000 */
[----:B------:R-:W-:Y:S02]  /*be30*/  FMUL.FTZ R44, R120, R38 ;  /* 0x00000026782c7220 */ /* 0x000fe40000410000 */
[----:B------:R-:W-:Y:S02]  /*be40*/  FMUL.FTZ R37, R45, R18 ;  /* 0x000000122d257220 */ /* 0x000fe40000410000 */
[----:B------:R-:W-:Y:S02]  /*be50*/  FADD.FTZ R41, R40, R43 ;  /* 0x0000002b28297221 */ /* 0x000fe40000010000 */
[----:B------:R-:W-:Y:S02]  /*be60*/  FFMA.FTZ R43, R36, R197, R44 ;  /* 0x000000c5242b7223 */ /* 0x000fe4000001002c */
[----:B------:R-:W-:-:S02]  /*be70*/  FADD.FTZ R38, -R124, R201 ;  /* 0x000000c97c267221 */ /* 0x000fc40000010100 */
[----:B------:R-:W-:Y:S02]  /*be80*/  FADD.FTZ R48, R157, UR5 ;  /* 0x000000059d307e21 */ /* 0x000fe40008010000 */
[----:B------:R-:W-:Y:S02]  /*be90*/  FMUL.FTZ R45, R45, R16 ;  /* 0x000000102d2d7220 */ /* 0x000fe40000410000 */
[----:B------:R-:W-:Y:S02]  /*bea0*/  FMUL.FTZ R44, R196, R37 ;  /* 0x00000025c42c7220 */ /* 0x000fe40000410000 */
[----:B------:R-:W-:Y:S02]  /*beb0*/  FMUL.FTZ R40, R48, R11 ;  /* 0x0000000b30287220 */ /* 0x000fe40000410000 */
[-C--:B------:R-:W-:Y:S02]  /*bec0*/  FFMA.FTZ R47, R38, R45.reuse, -R44 ;  /* 0x0000002d262f7223 */ /* 0x080fe4000001082c */
[----:B------:R-:W-:-:S02]  /*bed0*/  FMUL.FTZ R45, R196, R45 ;  /* 0x0000002dc42d7220 */ /* 0x000fc40000410000 */
[----:B------:R-:W-:Y:S02]  /*bee0*/  FADD.FTZ R53, R146, UR5 ;  /* 0x0000000592357e21 */ /* 0x000fe40008010000 */
[----:B------:R-:W-:Y:S02]  /*bef0*/  FADD.FTZ R42, R42, R43 ;  /* 0x0000002b2a2a7221 */ /* 0x000fe40000010000 */
[----:B------:R-:W-:Y:S02]  /*bf00*/  FMUL.FTZ R44, R48, R15 ;  /* 0x0000000f302c7220 */ /* 0x000fe40000410000 */
[----:B------:R-:W-:Y:S02]  /*bf10*/  FADD.FTZ R43, -R123, R202 ;  /* 0x000000ca7b2b7221 */ /* 0x000fe40000010100 */
[----:B------:R-:W-:Y:S02]  /*bf20*/  FMUL.FTZ R48, R195, R40 ;  /* 0x00000028c3307220 */ /* 0x000fe40000410000 */
[----:B------:R-:W-:-:S02]  /*bf30*/  FADD.FTZ R46, R41, R46 ;  /* 0x0000002e292e7221 */ /* 0x000fc40000010000 */
[----:B------:R-:W-:Y:S02]  /*bf40*/  FFMA.FTZ R45, R37, R38, R45 ;  /* 0x00000026252d7223 */ /* 0x000fe4000001002d */
[----:B------:R-:W-:Y:S02]  /*bf50*/  FMUL.FTZ R41, R53, R14 ;  /* 0x0000000e35297220 */ /* 0x000fe40000410000 */
[-C--:B------:R-:W-:Y:S02]  /*bf60*/  FFMA.FTZ R51, R43, R44.reuse, -R48 ;  /* 0x0000002c2b337223 */ /* 0x080fe40000010830 */
[----:B------:R-:W-:Y:S02]  /*bf70*/  FMUL.FTZ R44, R195, R44 ;  /* 0x0000002cc32c7220 */ /* 0x000fe40000410000 */
[----:B------:R-:W-:Y:S02]  /*bf80*/  FADD.FTZ R45, R42, R45 ;  /* 0x0000002d2a2d7221 */ /* 0x000fe40000010000 */
[----:B------:R-:W-:-:S02]  /*bf90*/  FADD.FTZ R42, -R122, R203 ;  /* 0x000000cb7a2a7221 */ /* 0x000fc40000010100 */
[----:B------:R-:W-:Y:S02]  /*bfa0*/  FMUL.FTZ R53, R53, R13 ;  /* 0x0000000d35357220 */ /* 0x000fe40000410000 */
[----:B------:R-:W-:Y:S02]  /*bfb0*/  FMUL.FTZ R48, R194, R41 ;  /* 0x00000029c2307220 */ /* 0x000fe40000410000 */
[----:B------:R-:W-:Y:S02]  /*bfc0*/  FFMA.FTZ R44, R40, R43, R44 ;  /* 0x0000002b282c7223 */ /* 0x000fe4000001002c */
[----:B------:R-:W-:Y:S02]  /*bfd0*/  FADD.FTZ R52, R145, UR5 ;  /* 0x0000000591347e21 */ /* 0x000fe40008010000 */
[-C--:B------:R-:W-:Y:S02]  /*bfe0*/  FFMA.FTZ R55, R42, R53.reuse, -R48 ;  /* 0x000000352a377223 */ /* 0x080fe40000010830 */
[----:B------:R-:W-:-:S02]  /*bff0*/  FMUL.FTZ R53, R194, R53 ;  /* 0x00000035c2357220 */ /* 0x000fc40000410000 */
[----:B------:R-:W-:Y:S02]  /*c000*/  FADD.FTZ R46, R46, R47 ;  /* 0x0000002f2e2e7221 */ /* 0x000fe40000010000 */
[----:B------:R-:W-:Y:S02]  /*c010*/  FADD.FTZ R47, R45, R44 ;  /* 0x0000002c2d2f7221 */ /* 0x000fe40000010000 */
[----:B------:R-:W-:Y:S02]  /*c020*/  FMUL.FTZ R44, R52, R9 ;  /* 0x00000009342c7220 */ /* 0x000fe40000410000 */
[----:B------:R-:W-:Y:S02]  /*c030*/  FFMA.FTZ R48, R41, R42, R53 ;  /* 0x0000002a29307223 */ /* 0x000fe40000010035 */
[----:B------:R-:W-:Y:S02]  /*c040*/  FADD.FTZ R53, R171, UR5 ;  /* 0x00000005ab357e21 */ /* 0x000fe40008010000 */
[----:B------:R-:W-:-:S02]  /*c050*/  FADD.FTZ R46, R46, R51 ;  /* 0x000000332e2e7221 */ /* 0x000fc40000010000 */
[----:B------:R-:W-:Y:S02]  /*c060*/  FADD.FTZ R45, -R119, R204 ;  /* 0x000000cc772d7221 */ /* 0x000fe40000010100 */
[----:B------:R-:W-:Y:S02]  /*c070*/  FMUL.FTZ R52, R52, R12 ;  /* 0x0000000c34347220 */ /* 0x000fe40000410000 */
[----:B------:R-:W-:Y:S02]  /*c080*/  FMUL.FTZ R51, R193, R44 ;  /* 0x0000002cc1337220 */ /* 0x000fe40000410000 */
[----:B------:R-:W-:Y:S02]  /*c090*/  FADD.FTZ R50, R47, R48 ;  /* 0x000000302f327221 */ /* 0x000fe40000010000 */
[----:B------:R-:W-:Y:S02]  /*c0a0*/  FMUL.FTZ R47, R53, R10 ;  /* 0x0000000a352f7220 */ /* 0x000fe40000410000 */
[----:B------:R-:W-:-:S02]  /*c0b0*/  FFMA.FTZ R54, R45, R52, -R51 ;  /* 0x000000342d367223 */ /* 0x000fc40000010833 */
[----:B------:R-:W-:Y:S02]  /*c0c0*/  FMUL.FTZ R52, R193, R52 ;  /* 0x00000034c1347220 */ /* 0x000fe40000410000 */
[----:B------:R-:W-:Y:S02]  /*c0d0*/  FADD.FTZ R48, -R118, R205 ;  /* 0x000000cd76307221 */ /* 0x000fe40000010100 */
[----:B------:R-:W-:Y:S02]  /*c0e0*/  FMUL.FTZ R53, R53, R8 ;  /* 0x0000000835357220 */ /* 0x000fe40000410000 */
[----:B------:R-:W-:Y:S02]  /*c0f0*/  FMUL.FTZ R56, R192, R47 ;  /* 0x0000002fc0387220 */ /* 0x000fe40000410000 */
[----:B------:R-:W-:Y:S02]  /*c100*/  FFMA.FTZ R51, R44, R45, R52 ;  /* 0x0000002d2c337223 */ /* 0x000fe40000010034 */
[----:B------:R-:W-:-:S02]  /*c110*/  FADD.FTZ R52, R170, UR5 ;  /* 0x00000005aa347e21 */ /* 0x000fc40008010000 */
[-C--:B------:R-:W-:Y:S02]  /*c120*/  FFMA.FTZ R61, R48, R53.reuse, -R56 ;  /* 0x00000035303d7223 */ /* 0x080fe40000010838 */
[----:B------:R-:W-:Y:S02]  /*c130*/  FMUL.FTZ R53, R192, R53 ;  /* 0x00000035c0357220 */ /* 0x000fe40000410000 */
[----:B------:R-:W-:Y:S02]  /*c140*/  FADD.FTZ R55, R46, R55 ;  /* 0x000000372e377221 */ /* 0x000fe40000010000 */
[----:B------:R-:W-:Y:S02]  /*c150*/  FMUL.FTZ R46, R52, R33 ;  /* 0x00000021342e7220 */ /* 0x000fe40000410000 */
[----:B------:R-:W-:Y:S02]  /*c160*/  FADD.FTZ R50, R50, R51 ;  /* 0x0000003332327221 */ /* 0x000fe40000010000 */
[----:B------:R-:W-:-:S02]  /*c170*/  FFMA.FTZ R53, R47, R48, R53 ;  /* 0x000000302f357223 */ /* 0x000fc40000010035 */
[----:B------:R-:W-:Y:S02]  /*c180*/  FMUL.FTZ R52, R52, R4 ;  /* 0x0000000434347220 */ /* 0x000fe40000410000 */
[----:B------:R-:W-:Y:S02]  /*c190*/  FADD.FTZ R65, R169, UR5 ;  /* 0x00000005a9417e21 */ /* 0x000fe40008010000 */
[----:B------:R-:W-:Y:S02]  /*c1a0*/  FADD.FTZ R54, R55, R54 ;  /* 0x0000003637367221 */ /* 0x000fe40000010000 */
[----:B------:R-:W-:Y:S02]  /*c1b0*/  FADD.FTZ R51, -R117, R206 ;  /* 0x000000ce75337221 */ /* 0x000fe40000010100 */
[----:B------:R-:W-:Y:S02]  /*c1c0*/  FMUL.FTZ R56, R191, R46 ;  /* 0x0000002ebf387220 */ /* 0x000fe40000410000 */
[----:B------:R-:W-:-:S02]  /*c1d0*/  FADD.FTZ R50, R50, R53 ;  /* 0x0000003532327221 */ /* 0x000fc40000010000 */
[----:B------:R-:W-:Y:S02]  /*c1e0*/  FMUL.FTZ R55, R191, R52 ;  /* 0x00000034bf377220 */ /* 0x000fe40000410000 */
[----:B------:R-:W-:Y:S02]  /*c1f0*/  FMUL.FTZ R53, R65, R0 ;  /* 0x0000000041357220 */ /* 0x000fe40000410000 */
[----:B------:R-:W-:Y:S02]  /*c200*/  FFMA.FTZ R63, R51, R52, -R56 ;  /* 0x00000034333f7223 */ /* 0x000fe40000010838 */
[----:B------:R-:W-:Y:S02]  /*c210*/  FFMA.FTZ R55, R46, R51, R55 ;  /* 0x000000332e377223 */ /* 0x000fe40000010037 */
[----:B------:R-:W-:Y:S02]  /*c220*/  FADD.FTZ R52, -R116, R207 ;  /* 0x000000cf74347221 */ /* 0x000fe40000010100 */
[----:B------:R-:W-:-:S02]  /*c230*/  FADD.FTZ R60, R168, UR5 ;  /* 0x00000005a83c7e21 */ /* 0x000fc40008010000 */
[----:B------:R-:W-:Y:S02]  /*c240*/  FMUL.FTZ R65, R65, R5 ;  /* 0x0000000541417220 */ /* 0x000fe40000410000 */
[----:B------:R-:W-:Y:S02]  /*c250*/  FMUL.FTZ R56, R190, R53 ;  /* 0x00000035be387220 */ /* 0x000fe40000410000 */
[----:B------:R-:W-:Y:S02]  /*c260*/  FADD.FTZ R55, R50, R55 ;  /* 0x0000003732377221 */ /* 0x000fe40000010000 */
[----:B------:R-:W-:Y:S02]  /*c270*/  FMUL.FTZ R50, R60, R29 ;  /* 0x0000001d3c327220 */ /* 0x000fe40000410000 */
[-C--:B------:R-:W-:Y:S02]  /*c280*/  FFMA.FTZ R67, R52, R65.reuse, -R56 ;  /* 0x0000004134437223 */ /* 0x080fe40000010838 */
[----:B------:R-:W-:-:S02]  /*c290*/  FMUL.FTZ R65, R190, R65 ;  /* 0x00000041be417220 */ /* 0x000fc40000410000 */
[----:B------:R-:W-:Y:S02]  /*c2a0*/  FMUL.FTZ R60, R60, R3 ;  /* 0x000000033c3c7220 */ /* 0x000fe40000410000 */
[----:B------:R-:W-:Y:S02]  /*c2b0*/  FADD.FTZ R54, R54, R61 ;  /* 0x0000003d36367221 */ /* 0x000fe40000010000 */
[----:B------:R-:W-:Y:S02]  /*c2c0*/  FADD.FTZ R61, -R115, R208 ;  /* 0x000000d0733d7221 */ /* 0x000fe40000010100 */
[----:B------:R-:W-:Y:S02]  /*c2d0*/  FFMA.FTZ R56, R53, R52, R65 ;  /* 0x0000003435387223 */ /* 0x000fe40000010041 */
[C---:B------:R-:W-:Y:S02]  /*c2e0*/  FMUL.FTZ R64, R189.reuse, R60 ;  /* 0x0000003cbd407220 */ /* 0x040fe40000410000 */
[----:B------:R-:W-:-:S02]  /*c2f0*/  FMUL.FTZ R68, R189, R50 ;  /* 0x00000032bd447220 */ /* 0x000fc40000410000 */
[----:B------:R-:W-:Y:S02]  /*c300*/  FADD.FTZ R54, R54, R63 ;  /* 0x0000003f36367221 */ /* 0x000fe40000010000 */
[----:B------:R-:W-:Y:S02]  /*c310*/  FADD.FTZ R55, R55, R56 ;  /* 0x0000003837377221 */ /* 0x000fe40000010000 */
[----:B------:R-:W-:Y:S02]  /*c320*/  FFMA.FTZ R64, R50, R61, R64 ;  /* 0x0000003d32407223 */ /* 0x000fe40000010040 */
[----:B------:R-:W-:Y:S02]  /*c330*/  FADD.FTZ R56, R167, UR5 ;  /* 0x00000005a7387e21 */ /* 0x000fe40008010000 */
[----:B------:R-:W-:Y:S02]  /*c340*/  FFMA.FTZ R63, R61, R60, -R68 ;  /* 0x0000003c3d3f7223 */ /* 0x000fe40000010844 */
[----:B------:R-:W-:-:S02]  /*c350*/  FADD.FTZ R54, R54, R67 ;  /* 0x0000004336367221 */ /* 0x000fc40000010000 */
[----:B------:R-:W-:Y:S02]  /*c360*/  FADD.FTZ R64, R55, R64 ;  /* 0x0000004037407221 */ /* 0x000fe40000010000 */
[----:B------:R-:W-:Y:S02]  /*c370*/  FMUL.FTZ R55, R56, R27 ;  /* 0x0000001b38377220 */ /* 0x000fe40000410000 */
[----:B------:R-:W-:Y:S02]  /*c380*/  FADD.FTZ R68, R166, UR5 ;  /* 0x00000005a6447e21 */ /* 0x000fe40008010000 */
[----:B------:R-:W-:Y:S02]  /*c390*/  FFMA.FTZ R62, R24, R23, -R62 ;  /* 0x00000017183e7223 */ /* 0x000fe4000001083e */
[----:B------:R-:W-:Y:S02]  /*c3a0*/  FADD.FTZ R60, R54, R63 ;  /* 0x0000003f363c7221 */ /* 0x000fe40000010000 */
[----:B------:R-:W-:-:S02]  /*c3b0*/  FMUL.FTZ R23, R56, R2 ;  /* 0x0000000238177220 */ /* 0x000fc40000410000 */
[----:B------:R-:W-:Y:S02]  /*c3c0*/  FADD.FTZ R54, -R114, R209 ;  /* 0x000000d172367221 */ /* 0x000fe40000010100 */
[----:B------:R-:W-:Y:S02]  /*c3d0*/  FMUL.FTZ R65, R188, R55 ;  /* 0x00000037bc417220 */ /* 0x000fe40000410000 */
[----:B------:R-:W-:Y:S02]  /*c3e0*/  FMUL.FTZ R56, R68, R151 ;  /* 0x0000009744387220 */ /* 0x000fe40000410000 */
[----:B------:R-:W-:Y:S02]  /*c3f0*/  FADD.FTZ R63, -R113, R210 ;  /* 0x000000d2713f7221 */ /* 0x000fe40000010100 */
[----:B------:R-:W-:Y:S02]  /*c400*/  FFMA.FTZ R65, R54, R23, -R65 ;  /* 0x0000001736417223 */ /* 0x000fe40000010841 */
[----:B------:R-:W-:-:S02]  /*c410*/  FMUL.FTZ R68, R68, R152 ;  /* 0x0000009844447220 */ /* 0x000fc40000410000 */
[----:B------:R-:W-:Y:S02]  /*c420*/  FMUL.FTZ R71, R211, R56 ;  /* 0x00000038d3477220 */ /* 0x000fe40000410000 */
[----:B------:R-:W-:Y:S02]  /*c430*/  FMUL.FTZ R23, R188, R23 ;  /* 0x00000017bc177220 */ /* 0x000fe40000410000 */
[----:B------:R-:W-:Y:S02]  /*c440*/  FMUL.FTZ R67, R151, UR43 ;  /* 0x0000002b97437c20 */ /* 0x000fe40008410000 */
[----:B------:R-:W-:Y:S02]  /*c450*/  FFMA.FTZ R72, R63, R68, -R71 ;  /* 0x000000443f487223 */ /* 0x000fe40000010847 */
[----:B------:R-:W-:Y:S02]  /*c460*/  FFMA.FTZ R23, R55, R54, R23 ;  /* 0x0000003637177223 */ /* 0x000fe40000010017 */
[----:B------:R-:W-:-:S02]  /*c470*/  FMUL.FTZ R71, R211, R68 ;  /* 0x00000044d3477220 */ /* 0x000fc40000410000 */
[----:B------:R-:W-:Y:S02]  /*c480*/  FFMA.FTZ R68, R152, UR39, -R67 ;  /* 0x0000002798447c23 */ /* 0x000fe40008010843 */
[----:B------:R-:W-:Y:S02]  /*c490*/  FFMA.FTZ R66, R234, R66, R21 ;  /* 0x00000042ea427223 */ /* 0x000fe40000010015 */
[----:B------:R-:W-:Y:S01]  /*c4a0*/  FADD.FTZ R64, R64, R23 ;  /* 0x0000001740407221 */ /* 0x000fe20000010000 */
[----:B------:R-:W-:Y:S01]  /*c4b0*/  MOV R23, UR34 ;  /* 0x0000002200177c02 */ /* 0x000fe20008000f00 */
[----:B------:R-:W-:Y:S02]  /*c4c0*/  FFMA.FTZ R71, R56, R63, R71 ;  /* 0x0000003f38477223 */ /* 0x000fe40000010047 */
[----:B------:R-:W-:Y:S01]  /*c4d0*/  FADD.FTZ R65, R60, R65 ;  /* 0x000000413c417221 */ /* 0x000fe20000010000 */
[----:B------:R-:W-:Y:S01]  /*c4e0*/  LEA R78, R23, -R150, 0x1 ;  /* 0x80000096174e7211 */ /* 0x000fe200078e08ff */
[----:B------:R-:W-:-:S02]  /*c4f0*/  FMUL.FTZ R21, R153, UR43 ;  /* 0x0000002b99157c20 */ /* 0x000fc40008410000 */
[----:B------:R-:W-:Y:S01]  /*c500*/  FMUL.FTZ R60, R211, R68 ;  /* 0x00000044d33c7220 */ /* 0x000fe20000410000 */
[----:B------:R-:W-:Y:S01]  /*c510*/  ISETP.GE.AND P0, PT, R78, 0x1, PT ;  /* 0x000000014e00780c */ /* 0x000fe20003f06270 */
[----:B------:R-:W-:Y:S02]  /*c520*/  FMUL.FTZ R68, R29, UR43 ;  /* 0x0000002b1d447c20 */ /* 0x000fe40008410000 */
[----:B------:R-:W-:Y:S02]  /*c530*/  FMUL.FTZ R67, R27, UR43 ;  /* 0x0000002b1b437c20 */ /* 0x000fe40008410000 */
[----:B------:R-:W-:Y:S02]  /*c540*/  FADD.FTZ R75, R64, R71 ;  /* 0x00000047404b7221 */ /* 0x000fe40000010000 */
[----:B------:R-:W-:Y:S02]  /*c550*/  FFMA.FTZ R21, R70, UR39, -R21 ;  /* 0x0000002746157c23 */ /* 0x000fe40008010815 */
[----:B------:R-:W-:-:S02]  /*c560*/  FADD.FTZ R73, R65, R72 ;  /* 0x0000004841497221 */ /* 0x000fc40000010000 */
[----:B------:R-:W-:Y:S02]  /*c570*/  FMUL.FTZ R64, R70, UR43 ;  /* 0x0000002b46407c20 */ /* 0x000fe40008410000 */
[----:B------:R-:W-:Y:S02]  /*c580*/  FMUL.FTZ R70, R0, UR43 ;  /* 0x0000002b00467c20 */ /* 0x000fe40008410000 */
[C---:B------:R-:W-:Y:S02]  /*c590*/  FFMA.FTZ R68, R3.reuse, UR39, -R68 ;  /* 0x0000002703447c23 */ /* 0x040fe40008010844 */
[----:B------:R-:W-:Y:S02]  /*c5a0*/  FMUL.FTZ R72, R3, UR43 ;  /* 0x0000002b03487c20 */ /* 0x000fe40008410000 */
[----:B------:R-:W-:Y:S02]  /*c5b0*/  FFMA.FTZ R67, R2, UR39, -R67 ;  /* 0x0000002702437c23 */ /* 0x000fe40008010843 */
[----:B------:R-:W-:-:S02]  /*c5c0*/  FMUL.FTZ R3, R33, UR43 ;  /* 0x0000002b21037c20 */ /* 0x000fc40008410000 */
[----:B------:R-:W-:Y:S02]  /*c5d0*/  FMUL.FTZ R2, R2, UR43 ;  /* 0x0000002b02027c20 */ /* 0x000fe40008410000 */
[----:B------:R-:W-:Y:S02]  /*c5e0*/  FFMA.FTZ R71, R5, UR39, -R70 ;  /* 0x0000002705477c23 */ /* 0x000fe40008010846 */
[----:B------:R-:W-:Y:S02]  /*c5f0*/  FMUL.FTZ R81, R10, UR43 ;  /* 0x0000002b0a517c20 */ /* 0x000fe40008410000 */
[----:B------:R-:W-:Y:S02]  /*c600*/  FFMA.FTZ R70, R4, UR39, -R3 ;  /* 0x0000002704467c23 */ /* 0x000fe40008010803 */
[----:B------:R-:W-:Y:S02]  /*c610*/  FFMA.FTZ R79, R27, UR39, R2 ;  /* 0x000000271b4f7c23 */ /* 0x000fe40008010002 */
[----:B------:R-:W-:-:S02]  /*c620*/  FMUL.FTZ R3, R9, UR43 ;  /* 0x0000002b09037c20 */ /* 0x000fc40008410000 */
[----:B------:R-:W-:Y:S02]  /*c630*/  FMUL.FTZ R2, R14, UR43 ;  /* 0x0000002b0e027c20 */ /* 0x000fe40008410000 */
[C---:B------:R-:W-:Y:S02]  /*c640*/  FFMA.FTZ R81, R8.reuse, UR39, -R81 ;  /* 0x0000002708517c23 */ /* 0x040fe40008010851 */
[----:B------:R-:W-:Y:S02]  /*c650*/  FMUL.FTZ R85, R8, UR43 ;  /* 0x0000002b08557c20 */ /* 0x000fe40008410000 */
[----:B------:R-:W-:Y:S02]  /*c660*/  FFMA.FTZ R8, R12, UR39, -R3 ;  /* 0x000000270c087c23 */ /* 0x000fe40008010803 */
[----:B------:R-:W-:Y:S02]  /*c670*/  FMUL.FTZ R76, R11, UR43 ;  /* 0x0000002b0b4c7c20 */ /* 0x000fe40008410000 */
[----:B------:R-:W-:-:S02]  /*c680*/  FFMA.FTZ R83, R13, UR39, -R2 ;  /* 0x000000270d537c23 */ /* 0x000fc40008010802 */
[----:B------:R-:W-:Y:S02]  /*c690*/  FMUL.FTZ R3, R18, UR43 ;  /* 0x0000002b12037c20 */ /* 0x000fe40008410000 */
[----:B------:R-:W-:Y:S02]  /*c6a0*/  FMUL.FTZ R2, R15, UR43 ;  /* 0x0000002b0f027c20 */ /* 0x000fe40008410000 */
[----:B------:R-:W-:Y:S02]  /*c6b0*/  FMUL.FTZ R89, R13, UR43 ;  /* 0x0000002b0d597c20 */ /* 0x000fe40008410000 */
[----:B------:R-:W-:Y:S02]  /*c6c0*/  FFMA.FTZ R76, R15, UR39, -R76 ;  /* 0x000000270f4c7c23 */ /* 0x000fe4000801084c */
[----:B------:R-:W-:Y:S02]  /*c6d0*/  FMUL.FTZ R74, R4, UR43 ;  /* 0x0000002b044a7c20 */ /* 0x000fe40008410000 */
[----:B------:R-:W-:-:S02]  /*c6e0*/  FFMA.FTZ R13, R16, UR39, -R3 ;  /* 0x00000027100d7c23 */ /* 0x000fc40008010803 */
[----:B------:R-:W-:Y:S02]  /*c6f0*/  FMUL.FTZ R87, R16, UR43 ;  /* 0x0000002b10577c20 */ /* 0x000fe40008410000 */
[----:B------:R-:W-:Y:S02]  /*c700*/  FMUL.FTZ R15, R17, UR43 ;  /* 0x0000002b110f7c20 */ /* 0x000fe40008410000 */
[----:B------:R-:W-:Y:S02]  /*c710*/  FFMA.FTZ R16, R11, UR39, R2 ;  /* 0x000000270b107c23 */ /* 0x000fe40008010002 */
[----:B------:R-:W-:Y:S02]  /*c720*/  FMUL.FTZ R4, R22, UR43 ;  /* 0x0000002b16047c20 */ /* 0x000fe40008410000 */
[----:B------:R-:W-:Y:S02]  /*c730*/  FMUL.FTZ R2, R19, UR43 ;  /* 0x0000002b13027c20 */ /* 0x000fe40008410000 */
[----:B------:R-:W-:-:S02]  /*c740*/  FMUL.FTZ R84, R26, UR43 ;  /* 0x0000002b1a547c20 */ /* 0x000fc40008410000 */
[C---:B------:R-:W-:Y:S02]  /*c750*/  FFMA.FTZ R15, R28.reuse, UR39, -R15 ;  /* 0x000000271c0f7c23 */ /* 0x040fe4000801080f */
[----:B------:R-:W-:Y:S02]  /*c760*/  FMUL.FTZ R86, R28, UR43 ;  /* 0x0000002b1c567c20 */ /* 0x000fe40008410000 */
[C---:B------:R-:W-:Y:S02]  /*c770*/  FFMA.FTZ R28, R39.reuse, UR39, -R4 ;  /* 0x00000027271c7c23 */ /* 0x040fe40008010804 */
[----:B------:R-:W-:Y:S02]  /*c780*/  FMUL.FTZ R3, R39, UR43 ;  /* 0x0000002b27037c20 */ /* 0x000fe40008410000 */
[----:B------:R-:W-:Y:S02]  /*c790*/  FFMA.FTZ R39, R49, UR39, -R2 ;  /* 0x0000002731277c23 */ /* 0x000fe40008010802 */
[----:B------:R-:W-:-:S02]  /*c7a0*/  FFMA.FTZ R84, R69, UR39, -R84 ;  /* 0x0000002745547c23 */ /* 0x000fc40008010854 */
[----:B------:R-:W-:Y:S02]  /*c7b0*/  FMUL.FTZ R152, R152, UR43 ;  /* 0x0000002b98987c20 */ /* 0x000fe40008410000 */
[----:B------:R-:W-:Y:S02]  /*c7c0*/  FMUL.FTZ R77, R5, UR43 ;  /* 0x0000002b054d7c20 */ /* 0x000fe40008410000 */
[----:B------:R-:W-:Y:S02]  /*c7d0*/  FMUL.FTZ R12, R12, UR43 ;  /* 0x0000002b0c0c7c20 */ /* 0x000fe40008410000 */
[----:B------:R-:W-:Y:S02]  /*c7e0*/  FMUL.FTZ R2, R49, UR43 ;  /* 0x0000002b31027c20 */ /* 0x000fe40008410000 */
[----:B------:R-:W-:Y:S02]  /*c7f0*/  FMUL.FTZ R69, R69, UR43 ;  /* 0x0000002b45457c20 */ /* 0x000fe40008410000 */
[----:B------:R-:W-:-:S02]  /*c800*/  FMUL.FTZ R21, R212, R21 ;  /* 0x00000015d4157220 */ /* 0x000fc40000410000 */
[----:B------:R-:W-:Y:S02]  /*c810*/  FFMA.FTZ R64, R153, UR39, R64 ;  /* 0x0000002799407c23 */ /* 0x000fe40008010040 */
[----:B------:R-:W-:Y:S02]  /*c820*/  FFMA.FTZ R65, R151, UR39, R152 ;  /* 0x0000002797417c23 */ /* 0x000fe40008010098 */
        /* <DEDUP_REMOVED lines=8> */
[----:B------:R-:W-:Y:S02]  /*c8b0*/  FFMA.FTZ R82, R22, UR39, R3 ;  /* 0x0000002716527c23 */ /* 0x000fe40008010003 */
[----:B------:R-:W-:-:S02]  /*c8c0*/  FFMA.FTZ R49, R19, UR39, R2 ;  /* 0x0000002713317c23 */ /* 0x000fc40008010002 */
[----:B------:R-:W-:Y:S01]  /*c8d0*/  FFMA.FTZ R69, R26, UR39, R69 ;  /* 0x000000271a457c23 */ /* 0x000fe20008010045 */
[----:B------:R-:W-:Y:S06]  /*c8e0*/  BAR.SYNC.DEFER_BLOCKING 0x0 ;  /* 0x0000000000007b1d */ /* 0x000fec0000010000 */
[----:B------:R-:W-:Y:S05]  /*c8f0*/  @!P0 BRA `(.L_x_497) ;  /* 0x0000020000008947 */ /* 0x000fea0003800000 */
[----:B------:R-:W-:Y:S01]  /*c900*/  LEA.HI.SX32 R4, R150, R150, 0x1b ;  /* 0x0000009696047211 */ /* 0x000fe200078fdaff */
[----:B------:R-:W-:Y:S01]  /*c910*/  UMOV UR39, 0x1 ;  /* 0x0000000100277882 */ /* 0x000fe20000000000 */
[----:B------:R-:W-:Y:S01]  /*c920*/  MOV R5, UR7 ;  /* 0x0000000700057c02 */ /* 0x000fe20008000f00 */
[----:B------:R-:W-:-:S02]  /*c930*/  ULDC.64 UR34, c[0x0][0x2b8] ;  /* 0x0000ae0000227ab9 */ /* 0x000fc40000000a00 */
[----:B------:R0:W1:Y:S01]  /*c940*/  LDS R91, [R4.X4+0x4200] ;  /* 0x00420000045b7984 */ /* 0x0000620000004800 */
[----:B------:R-:W-:Y:S02]  /*c950*/  ULDC.64 UR36, c[0x0][0x2c0] ;  /* 0x0000b00000247ab9 */ /* 0x000fe40000000a00 */
[----:B------:R-:W-:Y:S02]  /*c960*/  USHF.R.U64 UR39, UR34, UR39, UR35 ;  /* 0x0000002722277299 */ /* 0x000fe40008001223 */
[----:B------:R-:W-:Y:S02]  /*c970*/  UIMAD UR34, UR15, UR36, URZ ;  /* 0x000000240f2272a4 */ /* 0x000fe4000f8e023f */
[----:B------:R-:W-:Y:S02]  /*c980*/  UIMAD.WIDE.U32 UR42, UR14, UR36, URZ ;  /* 0x000000240e2a72a5 */ /* 0x000fe4000f8e003f */
[----:B------:R-:W-:Y:S02]  /*c990*/  ULEA UR45, UR24, 0xfffff000, 0xc ;  /* 0xfffff000182d7891 */ /* 0x000fe4000f8e603f */
[----:B------:R-:W-:-:S02]  /*c9a0*/  USHF.R.S32.HI UR36, URZ, 0x1f, UR7 ;  /* 0x0000001f3f247899 */ /* 0x000fc40008011407 */
[----:B------:R-:W-:Y:S02]  /*c9b0*/  USHF.R.U32.HI UR44, URZ, 0x1, UR35 ;  /* 0x000000013f2c7899 */ /* 0x000fe40008011623 */
[----:B------:R-:W-:Y:S01]  /*c9c0*/  UIMAD UR37, UR14, UR37, UR34 ;  /* 0x000000250e2572a4 */ /* 0x000fe2000f8e0222 */
[----:B------:R-:W-:Y:S01]  /*c9d0*/  IADD3 R2, P0, R150, UR45, RZ ;  /* 0x0000002d96027c10 */ /* 0x000fe2000ff1e0ff */
[----:B------:R-:W-:Y:S01]  /*c9e0*/  UIMAD UR44, UR44, UR12, URZ ;  /* 0x0000000c2c2c72a4 */ /* 0x000fe2000f8e023f */
[----:B------:R-:W-:Y:S01]  /*c9f0*/  MOV R3, UR45 ;  /* 0x0000002d00037c02 */ /* 0x000fe20008000f00 */
[----:B------:R-:W-:Y:S02]  /*ca00*/  ULDC.64 UR34, c[0x0][0x2d0] ;  /* 0x0000b40000227ab9 */ /* 0x000fe40000000a00 */
[----:B------:R-:W-:Y:S01]  /*ca10*/  UIMAD UR34, UR36, UR34, URZ ;  /* 0x00000022242272a4 */ /* 0x000fe2000f8e023f */
[----:B------:R-:W-:Y:S01]  /*ca20*/  LEA.HI.X.SX32 R3, R3, RZ, 0x1, P0 ;  /* 0x000000ff03037211 */ /* 0x000fe200000f0eff */
[----:B------:R-:W-:-:S02]  /*ca30*/  UIADD3 UR43, UR43, UR37, URZ ;  /* 0x000000252b2b7290 */ /* 0x000fc4000fffe03f */
[----:B------:R-:W-:Y:S02]  /*ca40*/  UIMAD UR36, UR13, UR39, UR44 ;  /* 0x000000270d2472a4 */ /* 0x000fe4000f8e022c */
[----:B------:R-:W-:Y:S01]  /*ca50*/  UIMAD.WIDE.U32 UR42, UR12, UR39, UR42 ;  /* 0x000000270c2a72a5 */ /* 0x000fe2000f8e002a */
[----:B------:R-:W-:Y:S01]  /*ca60*/  IMAD.WIDE.U32 R2, R5, c[0x0][0x2d0], R2 ;  /* 0x0000b40005027a25 */ /* 0x000fe200078e0002 */
        /* <DEDUP_REMOVED lines=9> */
.L_x_497:
[----:B------:R-:W-:Y:S05]  /*cb00*/  BSYNC B0 ;  /* 0x0000000000007941 */ /* 0x000fea0003800000 */
.L_x_496:
[----:B------:R-:W-:Y:S01]  /*cb10*/  ULDC.64 UR34, c[0x0][0x2b8] ;  /* 0x0000ae0000227ab9 */ /* 0x000fe20000000a00 */
[----:B------:R-:W-:Y:S01]  /*cb20*/  FADD.FTZ R73, R73, R62 ;  /* 0x0000003e49497221 */ /* 0x000fe20000010000 */
[----:B------:R-:W-:Y:S01]  /*cb30*/  USHF.R.U32.HI UR36, URZ, 0x1, UR35 ;  /* 0x000000013f247899 */ /* 0x000fe20008011623 */
[----:B------:R-:W-:Y:S01]  /*cb40*/  BSSY B0, `(.L_x_498) ;  /* 0x0000033000007945 */ /* 0x000fe20003800000 */
[----:B------:R-:W-:Y:S01]  /*cb50*/  USHF.R.U64 UR34, UR34, 0x1, UR35 ;  /* 0x0000000122227899 */ /* 0x000fe20008001223 */
[C---:B------:R-:W-:Y:S01]  /*cb60*/  ISETP.GE.AND P1, PT, R78.reuse, 0x101, PT ;  /* 0x000001014e00780c */ /* 0x040fe20003f26270 */
[----:B------:R-:W-:Y:S01]  /*cb70*/  UIMAD UR39, UR36, UR12, URZ ;  /* 0x0000000c242772a4 */ /* 0x000fe2000f8e023f */
[----:B------:R-:W-:Y:S01]  /*cb80*/  ISETP.GE.AND P2, PT, R78, 0x181, PT ;  /* 0x000001814e00780c */ /* 0x000fe20003f46270 */
[----:B------:R-:W-:Y:S02]  /*cb90*/  UIMAD.WIDE.U32 UR36, UR34, UR12, URZ ;  /* 0x0000000c222472a5 */ /* 0x000fe4000f8e003f */
[----:B------:R-:W-:-:S02]  /*cba0*/  UIMAD UR39, UR13, UR34, UR39 ;  /* 0x000000220d2772a4 */ /* 0x000fc4000f8e0227 */
[----:B------:R-:W-:Y:S02]  /*cbb0*/  ULDC UR42, c[0x0][0x174] ;  /* 0x00005d00002a7ab9 */ /* 0x000fe40000000800 */
[----:B------:R-:W-:Y:S02]  /*cbc0*/  ULDC.64 UR34, c[0x0][0x2c0] ;  /* 0x0000b00000227ab9 */ /* 0x000fe40000000a00 */
[----:B------:R-:W-:Y:S02]  /*cbd0*/  UIADD3 UR37, UR37, UR39, URZ ;  /* 0x0000002725257290 */ /* 0x000fe4000fffe03f */
[----:B------:R-:W-:Y:S02]  /*cbe0*/  UIMAD UR39, UR15, UR34, URZ ;  /* 0x000000220f2772a4 */ /* 0x000fe4000f8e023f */
[----:B------:R-:W-:Y:S02]  /*cbf0*/  UIMAD.WIDE.U32 UR36, UR14, UR34, UR36 ;  /* 0x000000220e2472a5 */ /* 0x000fe4000f8e0024 */
[----:B------:R-:W-:-:S03]  /*cc00*/  UIMAD UR39, UR14, UR35, UR39 ;  /* 0x000000230e2772a4 */ /* 0x000fc6000f8e0227 */
[----:B------:R-:W-:Y:S02]  /*cc10*/  ULDC.64 UR34, c[0x0][0x320] ;  /* 0x0000c80000227ab9 */ /* 0x000fe40000000a00 */
[----:B------:R-:W-:Y:S02]  /*cc20*/  UIADD3 UR39, UR39, UR37, URZ ;  /* 0x0000002527277290 */ /* 0x000fe4000fffe03f */
[----:B------:R-:W-:Y:S02]  /*cc30*/  ULEA UR37, UP0, UR36, UR34, 0x3 ;  /* 0x0000002224257291 */ /* 0x000fe4000f80183f */
[----:B------:R-:W-:Y:S02]  /*cc40*/  UIADD3 UR34, UR6, -UR42, URZ ;  /* 0x8000002a06227290 */ /* 0x000fe4000fffe03f */
[----:B------:R-:W-:Y:S02]  /*cc50*/  ULEA.HI.X UR35, UR36, UR35, UR39, 0x3, UP0 ;  /* 0x0000002324237291 */ /* 0x000fe400080f1c27 */
[----:B------:R-:W-:Y:S01]  /*cc60*/  UIMAD UR34, UR34, -0x1000, URZ ;  /* 0xfffff000222278a4 */ /* 0x000fe2000f8e023f */
[----:B------:R-:W-:Y:S01]  /*cc70*/  LEA R2, P0, R150, UR37, 0x2 ;  /* 0x0000002596027c11 */ /* 0x000fe2000f8010ff */
[----:B------:R-:W-:-:S02]  /*cc80*/  USHF.L.U32 UR36, UR8, 0x2, URZ ;  /* 0x0000000208247899 */ /* 0x000fc4000800063f */
[----:B------:R-:W-:Y:S01]  /*cc90*/  USHF.L.U64.HI UR37, UR8, 0x2, UR9 ;  /* 0x0000000208257899 */ /* 0x000fe20008010209 */
[----:B------:R-:W-:Y:S02]  /*cca0*/  LEA.HI.X R3, R150, UR35, RZ, 0x2, P0 ;  /* 0x0000002396037c11 */ /* 0x000fe400080f14ff */
[----:B0-----:R-:W-:Y:S01]  /*ccb0*/  MOV R5, UR34 ;  /* 0x0000002200057c02 */ /* 0x001fe20008000f00 */
[----:B------:R-:W-:Y:S01]  /*ccc0*/  ULDC.64 UR34, c[0x0][0x2d0] ;  /* 0x0000b40000227ab9 */ /* 0x000fe20000000a00 */
[----:B------:R-:W-:Y:S01]  /*ccd0*/  ISETP.GE.AND P0, PT, R78, 0x81, PT ;  /* 0x000000814e00780c */ /* 0x000fe20003f06270 */
[----:B------:R-:W-:Y:S01]  /*cce0*/  UIMAD UR34, UR37, UR34, URZ ;  /* 0x00000022252272a4 */ /* 0x000fe2000f8e023f */
[----:B------:R-:W-:Y:S01]  /*ccf0*/  MOV R91, UR36 ;  /* 0x00000024005b7c02 */ /* 0x000fe20008000f00 */
[----:B------:R-:W-:Y:S02]  /*cd00*/  IMAD.WIDE R2, R5, 0x4, R2 ;  /* 0x0000000405027825 */ /* 0x000fe400078e0202 */
[----:B------:R-:W-:-:S02]  /*cd10*/  UIMAD UR34, UR36, UR35, UR34 ;  /* 0x00000023242272a4 */ /* 0x000fc4000f8e0222 */
[C---:B------:R-:W-:Y:S02]  /*cd20*/  FMUL.FTZ R5, R57.reuse, R216 ;  /* 0x000000d839057220 */ /* 0x040fe40000410000 */
[-C--:B------:R-:W-:Y:S02]  /*cd30*/  FMUL.FTZ R57, R57, R214.reuse ;  /* 0x000000d639397220 */ /* 0x080fe40000410000 */
[C---:B------:R-:W-:Y:S02]  /*cd40*/  FFMA.FTZ R5, R58.reuse, R214, -R5 ;  /* 0x000000d63a057223 */ /* 0x040fe40000010805 */
[----:B------:R-:W-:Y:S02]  /*cd50*/  FFMA.FTZ R57, R58, R216, R57 ;  /* 0x000000d83a397223 */ /* 0x000fe40000010039 */
[----:B------:R-:W-:Y:S01]  /*cd60*/  FMUL.FTZ R4, R20, R5 ;  /* 0x0000000514047220 */ /* 0x000fe20000410000 */
[----:B------:R-:W-:Y:S01]  /*cd70*/  IADD3 R5, R150, 0x80, RZ ;  /* 0x0000008096057810 */ /* 0x000fe20007ffe0ff */
[----:B------:R-:W-:-:S02]  /*cd80*/  FMUL.FTZ R57, R20, R57 ;  /* 0x0000003914397220 */ /* 0x000fc40000410000 */
        /* <DEDUP_REMOVED lines=8> */
[----:B------:R-:W-:Y:S01]  /*ce10*/  LEA.HI.SX32 R57, R57, R150, 0x1b ;  /* 0x0000009639397211 */ /* 0x000fe200078fdaff */
[----:B------:R-:W-:Y:S01]  /*ce20*/  FADD.FTZ R20, R20, R7 ;  /* 0x0000000714147221 */ /* 0x000fe20000010000 */
[----:B------:R-:W-:Y:S01]  /*ce30*/  IADD3 R7, R150, 0x180, RZ ;  /* 0x0000018096077810 */ /* 0x000fe20007ffe0ff */
[----:B------:R-:W-:Y:S01]  /*ce40*/  FADD.FTZ R32, R73, R6 ;  /* 0x0000000649207221 */ /* 0x000fe20000010000 */
[----:B------:R-:W-:Y:S05]  /*ce50*/  @!P0 BRA `(.L_x_499) ;  /* 0x0000001000008947 */ /* 0x000fea0003800000 */
[----:B0-----:R0:W-:Y:S02]  /*ce60*/  RED.E.ADD.F32.FTZ.RN.STRONG.GPU [R2.64+-0x3e00], R5 ;  /* 0xffc200050200798e */ /* 0x0011e4000c10e7a0 */
.L_x_499:
[----:B------:R-:W-:Y:S05]  /*ce70*/  BSYNC B0 ;  /* 0x0000000000007941 */ /* 0x000fea0003800000 */
.L_x_498:
[----:B------:R-:W1:Y:S01]  /*ce80*/  LDS R57, [R57.X4+0x4600] ;  /* 0x0046000039397984 */ /* 0x000e620000004800 */
[----:B------:R-:W-:Y:S01]  /*ce90*/  BSSY B0, `(.L_x_500) ;  /* 0x0000004000007945 */ /* 0x000fe20003800000 */
[----:B------:R-:W-:Y:S01]  /*cea0*/  LEA.HI.SX32 R7, R7, R150, 0x1b ;  /* 0x0000009607077211 */ /* 0x000fe200078fdaff */
[----:B------:R-:W-:Y:S05]  /*ceb0*/  @!P1 BRA `(.L_x_501) ;  /* 0x0000001000009947 */ /* 0x000fea0003800000 */
[----:B-1----:R1:W-:Y:S02]  /*cec0*/  RED.E.ADD.F32.FTZ.RN.STRONG.GPU [R2.64+-0x3c00], R57 ;  /* 0xffc400390200798e */ /* 0x0023e4000c10e7a0 */
.L_x_501:
[----:B------:R-:W-:Y:S05]  /*ced0*/  BSYNC B0 ;  /* 0x0000000000007941 */ /* 0x000fea0003800000 */
.L_x_500:
[----:B------:R-:W2:Y:S01]  /*cee0*/  LDS R7, [R7.X4+0x4800] ;  /* 0x0048000007077984 */ /* 0x000ea20000004800 */
[----:B------:R-:W-:Y:S01]  /*cef0*/  BSSY B0, `(.L_x_502) ;  /* 0x0000005000007945 */ /* 0x000fe20003800000 */
[----:B-1----:R-:W-:-:S02]  /*cf00*/  IADD3 R57, R150, 0x200, RZ ;  /* 0x0000020096397810 */ /* 0x002fc40007ffe0ff */
[----:B0-----:R-:W-:Y:S01]  /*cf10*/  IADD3 R5, R150, 0x280, RZ ;  /* 0x0000028096057810 */ /* 0x001fe20007ffe0ff */
[----:B------:R-:W-:Y:S05]  /*cf20*/  @!P2 BRA `(.L_x_503) ;  /* 0x000000100000a947 */ /* 0x000fea0003800000 */
[----:B--2---:R0:W-:Y:S02]  /*cf30*/  RED.E.ADD.F32.FTZ.RN.STRONG.GPU [R2.64+-0x3a00], R7 ;  /* 0xffc600070200798e */ /* 0x0041e4000c10e7a0 */
.L_x_503:
[----:B------:R-:W-:Y:S05]  /*cf40*/  BSYNC B0 ;  /* 0x0000000000007941 */ /* 0x000fea0003800000 */
.L_x_502:
        /* <DEDUP_REMOVED lines=14> */
.L_x_505:
[----:B-1----:R-:W-:Y:S05]  /*d030*/  BSYNC B0 ;  /* 0x0000000000007941 */ /* 0x002fea0003800000 */
.L_x_504:
[----:B0--3--:R0:W1:Y:S01]  /*d040*/  LDS R5, [R6.X4+0x4c00] ;  /* 0x004c000006057984 */ /* 0x0090620000004800 */
[----:B------:R-:W-:Y:S01]  /*d050*/  BSSY B0, `(.L_x_506) ;  /* 0x0000005000007945 */ /* 0x000fe20003800000 */
[----:B------:R-:W-:Y:S02]  /*d060*/  IADD3 R57, R150, 0x380, RZ ;  /* 0x0000038096397810 */ /* 0x000fe40007ffe0ff */
[----:B------:R-:W-:Y:S01]  /*d070*/  LEA.HI.SX32 R7, R7, R150, 0x1b ;  /* 0x0000009607077211 */ /* 0x000fe200078fdaff */
[----:B------:R-:W-:Y:S05]  /*d080*/  @!P0 BRA `(.L_x_507) ;  /* 0x0000001000008947 */ /* 0x000fea0003800000 */
[----:B-1----:R1:W-:Y:S02]  /*d090*/  RED.E.ADD.F32.FTZ.RN.STRONG.GPU [R2.64+-0x3600], R5 ;  /* 0xffca00050200798e */ /* 0x0023e4000c10e7a0 */
.L_x_507:
[----:B------:R-:W-:Y:S05]  /*d0a0*/  BSYNC B0 ;  /* 0x0000000000007941 */ /* 0x000fea0003800000 */
.L_x_506:
[----:B------:R-:W2:Y:S01]  /*d0b0*/  LDS R7, [R7.X4+0x4e00] ;  /* 0x004e000007077984 */ /* 0x000ea20000004800 */
[----:B------:R-:W-:Y:S01]  /*d0c0*/  BSSY B0, `(.L_x_508) ;  /* 0x0000005000007945 */ /* 0x000fe20003800000 */
[----:B-1----:R-:W-:-:S02]  /*d0d0*/  IADD3 R5, R150, 0x400, RZ ;  /* 0x0000040096057810 */ /* 0x002fc40007ffe0ff */
[----:B------:R-:W-:Y:S01]  /*d0e0*/  LEA.HI.SX32 R57, R57, R150, 0x1b ;  /* 0x0000009639397211 */ /* 0x000fe200078fdaff */
[----:B------:R-:W-:Y:S05]  /*d0f0*/  @!P1 BRA `(.L_x_509) ;  /* 0x0000001000009947 */ /* 0x000fea0003800000 */
[----:B--2---:R1:W-:Y:S02]  /*d100*/  RED.E.ADD.F32.FTZ.RN.STRONG.GPU [R2.64+-0x3400], R7 ;  /* 0xffcc00070200798e */ /* 0x0043e4000c10e7a0 */
.L_x_509:
[----:B------:R-:W-:Y:S05]  /*d110*/  BSYNC B0 ;  /* 0x0000000000007941 */ /* 0x000fea0003800000 */
.L_x_508:
[----:B------:R-:W3:Y:S01]  /*d120*/  LDS R57, [R57.X4+0x5000] ;  /* 0x0050000039397984 */ /* 0x000ee20000004800 */
[----:B------:R-:W-:Y:S01]  /*d130*/  BSSY B0, `(.L_x_510) ;  /* 0x0000005000007945 */ /* 0x000fe20003800000 */
[----:B-12---:R-:W-:Y:S02]  /*d140*/  IADD3 R7, R150, 0x480, RZ ;  /* 0x0000048096077810 */ /* 0x006fe40007ffe0ff */
[----:B------:R-:W-:Y:S01]  /*d150*/  LEA.HI.SX32 R5, R5, R150, 0x1b ;  /* 0x0000009605057211 */ /* 0x000fe200078fdaff */
[----:B------:R-:W-:Y:S05]  /*d160*/  @!P2 BRA `(.L_x_511) ;  /* 0x000000100000a947 */ /* 0x000fea0003800000 */
[----:B---3--:R1:W-:Y:S02]  /*d170*/  RED.E.ADD.F32.FTZ.RN.STRONG.GPU [R2.64+-0x3200], R57 ;  /* 0xffce00390200798e */ /* 0x0083e4000c10e7a0 */
.L_x_511:
[----:B------:R-:W-:Y:S05]  /*d180*/  BSYNC B0 ;  /* 0x0000000000007941 */ /* 0x000fea0003800000 */
.L_x_510:
[----:B------:R-:W2:Y:S01]  /*d190*/  LDS R5, [R5.X4+0x5200] ;  /* 0x0052000005057984 */ /* 0x000ea20000004800 */
[----:B------:R-:W-:Y:S01]  /*d1a0*/  BSSY B0, `(.L_x_512) ;  /* 0x0000005000007945 */ /* 0x000fe20003800000 */
[----:B-1-3--:R-:W-:Y:S02]  /*d1b0*/  IADD3 R57, R150, 0x500, RZ ;  /* 0x0000050096397810 */ /* 0x00afe40007ffe0ff */
[----:B------:R-:W-:Y:S01]  /*d1c0*/  LEA.HI.SX32 R7, R7, R150, 0x1b ;  /* 0x0000009607077211 */ /* 0x000fe200078fdaff */
[----:B------:R-:W-:Y:S05]  /*d1d0*/  @!P3 BRA `(.L_x_513) ;  /* 0x000000100000b947 */ /* 0x000fea0003800000 */
[----:B--2---:R1:W-:Y:S02]  /*d1e0*/  RED.E.ADD.F32.FTZ.RN.STRONG.GPU [R2.64+-0x3000], R5 ;  /* 0xffd000050200798e */ /* 0x0043e4000c10e7a0 */
.L_x_513:
[----:B------:R-:W-:Y:S05]  /*d1f0*/  BSYNC B0 ;  /* 0x0000000000007941 */ /* 0x000fea0003800000 */
.L_x_512:
[----:B------:R-:W3:Y:S01]  /*d200*/  LDS R7, [R7.X4+0x5400] ;  /* 0x0054000007077984 */ /* 0x000ee20000004800 */
[----:B------:R-:W-:Y:S01]  /*d210*/  BSSY B0, `(.L_x_514) ;  /* 0x0000004000007945 */ /* 0x000fe20003800000 */
[----:B------:R-:W-:Y:S01]  /*d220*/  LEA.HI.SX32 R57, R57, R150, 0x1b ;  /* 0x0000009639397211 */ /* 0x000fe200078fdaff */
[----:B------:R-:W-:Y:S05]  /*d230*/  @!P4 BRA `(.L_x_515) ;  /* 0x000000100000c947 */ /* 0x000fea0003800000 */
[----:B---3--:R3:W-:Y:S02]  /*d240*/  RED.E.ADD.F32.FTZ.RN.STRONG.GPU [R2.64+-0x2e00], R7 ;  /* 0xffd200070200798e */ /* 0x0087e4000c10e7a0 */
.L_x_515:
[----:B------:R-:W-:Y:S05]  /*d250*/  BSYNC B0 ;  /* 0x0000000000007941 */ /* 0x000fea0003800000 */
.L_x_514:
[----:B------:R-:W4:Y:S01]  /*d260*/  LDS R57, [R57.X4+0x5600] ;  /* 0x0056000039397984 */ /* 0x000f220000004800 */
[----:B------:R-:W-:Y:S01]  /*d270*/  BSSY B0, `(.L_x_516) ;  /* 0x0000005000007945 */ /* 0x000fe20003800000 */
[----:B-12---:R-:W-:-:S02]  /*d280*/  IADD3 R5, R150, 0x580, RZ ;  /* 0x0000058096057810 */ /* 0x006fc40007ffe0ff */
[----:B---3--:R-:W-:Y:S01]  /*d290*/  IADD3 R7, R150, 0x600, RZ ;  /* 0x0000060096077810 */ /* 0x008fe20007ffe0ff */
[----:B------:R-:W-:Y:S05]  /*d2a0*/  @!P5 BRA `(.L_x_517) ;  /* 0x000000100000d947 */ /* 0x000fea0003800000 */
[----:B----4-:R1:W-:Y:S02]  /*d2b0*/  RED.E.ADD.F32.FTZ.RN.STRONG.GPU [R2.64+-0x2c00], R57 ;  /* 0xffd400390200798e */ /* 0x0103e4000c10e7a0 */
.L_x_517:
[----:B------:R-:W-:Y:S05]  /*d2c0*/  BSYNC B0 ;  /* 0x0000000000007941 */ /* 0x000fea0003800000 */
.L_x_516:
        /* <DEDUP_REMOVED lines=14> */
.L_x_519:
[----:B------:R-:W-:Y:S05]  /*d3b0*/  BSYNC B0 ;  /* 0x0000000000007941 */ /* 0x000fea0003800000 */
.L_x_518:
[----:B------:R-:W2:Y:S01]  /*d3c0*/  LDS R7, [R7.X4+0x5a00] ;  /* 0x005a000007077984 */ /* 0x000ea20000004800 */
[----:B------:R-:W-:Y:S01]  /*d3d0*/  BSSY B0, `(.L_x_520) ;  /* 0x0000005000007945 */ /* 0x000fe20003800000 */
[----:B-1----:R-:W-:-:S02]  /*d3e0*/  IADD3 R5, R150, 0x700, RZ ;  /* 0x0000070096057810 */ /* 0x002fc40007ffe0ff */
[----:B------:R-:W-:Y:S01]  /*d3f0*/  LEA.HI.SX32 R57, R57, R150, 0x1b ;  /* 0x0000009639397211 */ /* 0x000fe200078fdaff */
[----:B------:R-:W-:Y:S05]  /*d400*/  @!P0 BRA `(.L_x_521) ;  /* 0x0000001000008947 */ /* 0x000fea0003800000 */
[----:B--2---:R1:W-:Y:S02]  /*d410*/  RED.E.ADD.F32.FTZ.RN.STRONG.GPU [R2.64+-0x2800], R7 ;  /* 0xffd800070200798e */ /* 0x0043e4000c10e7a0 */
.L_x_521:
[----:B------:R-:W-:Y:S05]  /*d420*/  BSYNC B0 ;  /* 0x0000000000007941 */ /* 0x000fea0003800000 */
.L_x_520:
[----:B------:R-:W3:Y:S01]  /*d430*/  LDS R57, [R57.X4+0x5c00] ;  /* 0x005c000039397984 */ /* 0x000ee20000004800 */
[----:B------:R-:W-:Y:S01]  /*d440*/  BSSY B0, `(.L_x_522) ;  /* 0x0000005000007945 */ /* 0x000fe20003800000 */
[----:B-12---:R-:W-:Y:S02]  /*d450*/  IADD3 R7, R150, 0x780, RZ ;  /* 0x0000078096077810 */ /* 0x006fe40007ffe0ff */
[----:B------:R-:W-:Y:S01]  /*d460*/  LEA.HI.SX32 R5, R5, R150, 0x1b ;  /* 0x0000009605057211 */ /* 0x000fe200078fdaff */
[----:B------:R-:W-:Y:S05]  /*d470*/  @!P1 BRA `(.L_x_523) ;  /* 0x0000001000009947 */ /* 0x000fea0003800000 */
[----:B---3--:R1:W-:Y:S02]  /*d480*/  RED.E.ADD.F32.FTZ.RN.STRONG.GPU [R2.64+-0x2600], R57 ;  /* 0xffda00390200798e */ /* 0x0083e4000c10e7a0 */
.L_x_523:
[----:B------:R-:W-:Y:S05]  /*d490*/  BSYNC B0 ;  /* 0x0000000000007941 */ /* 0x000fea0003800000 */
.L_x_522:
[----:B------:R-:W2:Y:S01]  /*d4a0*/  LDS R5, [R5.X4+0x5e00] ;  /* 0x005e000005057984 */ /* 0x000ea20000004800 */
[----:B------:R-:W-:Y:S01]  /*d4b0*/  BSSY B0, `(.L_x_524) ;  /* 0x0000005000007945 */ /* 0x000fe20003800000 */
[----:B-1-3--:R-:W-:Y:S02]  /*d4c0*/  IADD3 R57, R150, 0x800, RZ ;  /* 0x0000080096397810 */ /* 0x00afe40007ffe0ff */
[----:B------:R-:W-:Y:S01]  /*d4d0*/  LEA.HI.SX32 R7, R7, R150, 0x1b ;  /* 0x0000009607077211 */ /* 0x000fe200078fdaff */
[----:B------:R-:W-:Y:S05]  /*d4e0*/  @!P2 BRA `(.L_x_525) ;  /* 0x000000100000a947 */ /* 0x000fea0003800000 */
[----:B--2---:R1:W-:Y:S02]  /*d4f0*/  RED.E.ADD.F32.FTZ.RN.STRONG.GPU [R2.64+-0x2400], R5 ;  /* 0xffdc00050200798e */ /* 0x0043e4000c10e7a0 */
.L_x_525:
[----:B------:R-:W-:Y:S05]  /*d500*/  BSYNC B0 ;  /* 0x0000000000007941 */ /* 0x000fea0003800000 */
.L_x_524:
[----:B------:R-:W3:Y:S01]  /*d510*/  LDS R7, [R7.X4+0x6000] ;  /* 0x0060000007077984 */ /* 0x000ee20000004800 */
[----:B------:R-:W-:Y:S01]  /*d520*/  BSSY B0, `(.L_x_526) ;  /* 0x0000005000007945 */ /* 0x000fe20003800000 */
[----:B-12---:R-:W-:-:S02]  /*d530*/  IADD3 R5, R150, 0x880, RZ ;  /* 0x0000088096057810 */ /* 0x006fc40007ffe0ff */
[----:B------:R-:W-:Y:S01]  /*d540*/  LEA.HI.SX32 R57, R57, R150, 0x1b ;  /* 0x0000009639397211 */ /* 0x000fe200078fdaff */
[----:B------:R-:W-:Y:S05]  /*d550*/  @!P3 BRA `(.L_x_527) ;  /* 0x000000100000b947 */ /* 0x000fea0003800000 */
[----:B---3--:R1:W-:Y:S02]  /*d560*/  RED.E.ADD.F32.FTZ.RN.STRONG.GPU [R2.64+-0x2200], R7 ;  /* 0xffde00070200798e */ /* 0x0083e4000c10e7a0 */
.L_x_527:
[----:B------:R-:W-:Y:S05]  /*d570*/  BSYNC B0 ;  /* 0x0000000000007941 */ /* 0x000fea0003800000 */
.L_x_526:
[----:B------:R-:W2:Y:S01]  /*d580*/  LDS R57, [R57.X4+0x6200] ;  /* 0x0062000039397984 */ /* 0x000ea20000004800 */
[----:B------:R-:W-:Y:S01]  /*d590*/  BSSY B0, `(.L_x_528) ;  /* 0x0000004000007945 */ /* 0x000fe20003800000 */
[----:B------:R-:W-:Y:S01]  /*d5a0*/  LEA.HI.SX32 R5, R5, R150, 0x1b ;  /* 0x0000009605057211 */ /* 0x000fe200078fdaff */
[----:B------:R-:W-:Y:S05]  /*d5b0*/  @!P4 BRA `(.L_x_529) ;  /* 0x000000100000c947 */ /* 0x000fea0003800000 */
[----:B--2---:R2:W-:Y:S02]  /*d5c0*/  RED.E.ADD.F32.FTZ.RN.STRONG.GPU [R2.64+-0x2000], R57 ;  /* 0xffe000390200798e */ /* 0x0045e4000c10e7a0 */
.L_x_529:
[----:B------:R-:W-:Y:S05]  /*d5d0*/  BSYNC B0 ;  /* 0x0000000000007941 */ /* 0x000fea0003800000 */
.L_x_528:
[----:B------:R-:W4:Y:S01]  /*d5e0*/  LDS R5, [R5.X4+0x6400] ;  /* 0x0064000005057984 */ /* 0x000f220000004800 */
[----:B------:R-:W-:Y:S01]  /*d5f0*/  BSSY B0, `(.L_x_530) ;  /* 0x0000005000007945 */ /* 0x000fe20003800000 */
[C---:B-1-3--:R-:W-:Y:S02]  /*d600*/  IADD3 R7, R150.reuse, 0x900, RZ ;  /* 0x0000090096077810 */ /* 0x04afe40007ffe0ff */
[----:B--2---:R-:W-:Y:S01]  /*d610*/  IADD3 R57, R150, 0x980, RZ ;  /* 0x0000098096397810 */ /* 0x004fe20007ffe0ff */
[----:B------:R-:W-:Y:S05]  /*d620*/  @!P5 BRA `(.L_x_531) ;  /* 0x000000100000d947 */ /* 0x000fea0003800000 */
[----:B----4-:R1:W-:Y:S02]  /*d630*/  RED.E.ADD.F32.FTZ.RN.STRONG.GPU [R2.64+-0x1e00], R5 ;  /* 0xffe200050200798e */ /* 0x0103e4000c10e7a0 */
.L_x_531:
[----:B------:R-:W-:Y:S05]  /*d640*/  BSYNC B0 ;  /* 0x0000000000007941 */ /* 0x000fea0003800000 */
.L_x_530:
        /* <DEDUP_REMOVED lines=14> */
.L_x_533:
[----:B------:R-:W-:Y:S05]  /*d730*/  BSYNC B0 ;  /* 0x0000000000007941 */ /* 0x000fea0003800000 */
.L_x_532:
[----:B------:R-:W2:Y:S01]  /*d740*/  LDS R57, [R57.X4+0x6800] ;  /* 0x0068000039397984 */ /* 0x000ea20000004800 */
[----:B------:R-:W-:Y:S01]  /*d750*/  BSSY B0, `(.L_x_534) ;  /* 0x0000005000007945 */ /* 0x000fe20003800000 */
[----:B-1----:R-:W-:Y:S02]  /*d760*/  IADD3 R7, R150, 0xa80, RZ ;  /* 0x00000a8096077810 */ /* 0x002fe40007ffe0ff */
[----:B------:R-:W-:Y:S01]  /*d770*/  LEA.HI.SX32 R5, R5, R150, 0x1b ;  /* 0x0000009605057211 */ /* 0x000fe200078fdaff */
[----:B------:R-:W-:Y:S05]  /*d780*/  @!P0 BRA `(.L_x_535) ;  /* 0x0000001000008947 */ /* 0x000fea0003800000 */
[----:B--2---:R1:W-:Y:S02]  /*d790*/  RED.E.ADD.F32.FTZ.RN.STRONG.GPU [R2.64+-0x1a00], R57 ;  /* 0xffe600390200798e */ /* 0x0043e4000c10e7a0 */
.L_x_535:
[----:B------:R-:W-:Y:S05]  /*d7a0*/  BSYNC B0 ;  /* 0x0000000000007941 */ /* 0x000fea0003800000 */
.L_x_534:
[----:B------:R-:W3:Y:S01]  /*d7b0*/  LDS R5, [R5.X4+0x6a00] ;  /* 0x006a000005057984 */ /* 0x000ee20000004800 */
[----:B------:R-:W-:Y:S01]  /*d7c0*/  BSSY B0, `(.L_x_536) ;  /* 0x0000005000007945 */ /* 0x000fe20003800000 */
[----:B-12---:R-:W-:-:S02]  /*d7d0*/  IADD3 R57, R150, 0xb00, RZ ;  /* 0x00000b0096397810 */ /* 0x006fc40007ffe0ff */
[----:B------:R-:W-:Y:S01]  /*d7e0*/  LEA.HI.SX32 R7, R7, R150, 0x1b ;  /* 0x0000009607077211 */ /* 0x000fe200078fdaff */
[----:B------:R-:W-:Y:S05]  /*d7f0*/  @!P1 BRA `(.L_x_537) ;  /* 0x0000001000009947 */ /* 0x000fea0003800000 */
[----:B---3--:R1:W-:Y:S02]  /*d800*/  RED.E.ADD.F32.FTZ.RN.STRONG.GPU [R2.64+-0x1800], R5 ;  /* 0xffe800050200798e */ /* 0x0083e4000c10e7a0 */
.L_x_537:
[----:B------:R-:W-:Y:S05]  /*d810*/  BSYNC B0 ;  /* 0x0000000000007941 */ /* 0x000fea0003800000 */
.L_x_536:
[----:B------:R-:W2:Y:S01]  /*d820*/  LDS R7, [R7.X4+0x6c00] ;  /* 0x006c000007077984 */ /* 0x000ea20000004800 */
[----:B------:R-:W-:Y:S01]  /*d830*/  BSSY B0, `(.L_x_538) ;  /* 0x0000005000007945 */ /* 0x000fe20003800000 */
[----:B-1-3--:R-:W-:Y:S02]  /*d840*/  IADD3 R5, R150, 0xb80, RZ ;  /* 0x00000b8096057810 */ /* 0x00afe40007ffe0ff */
[----:B------:R-:W-:Y:S01]  /*d850*/  LEA.HI.SX32 R57, R57, R150, 0x1b ;  /* 0x0000009639397211 */ /* 0x000fe200078fdaff */
[----:B------:R-:W-:Y:S05]  /*d860*/  @!P2 BRA `(.L_x_539) ;  /* 0x000000100000a947 */ /* 0x000fea0003800000 */
[----:B--2---:R1:W-:Y:S02]  /*d870*/  RED.E.ADD.F32.FTZ.RN.STRONG.GPU [R2.64+-0x1600], R7 ;  /* 0xffea00070200798e */ /* 0x0043e4000c10e7a0 */
.L_x_539:
[----:B------:R-:W-:Y:S05]  /*d880*/  BSYNC B0 ;  /* 0x0000000000007941 */ /* 0x000fea0003800000 */
.L_x_538:
[----:B------:R-:W3:Y:S01]  /*d890*/  LDS R57, [R57.X4+0x6e00] ;  /* 0x006e000039397984 */ /* 0x000ee20000004800 */
[----:B------:R-:W-:Y:S01]  /*d8a0*/  BSSY B0, `(.L_x_540) ;  /* 0x0000005000007945 */ /* 0x000fe20003800000 */
[----:B-12---:R-:W-:Y:S02]  /*d8b0*/  IADD3 R7, R150, 0xc00, RZ ;  /* 0x00000c0096077810 */ /* 0x006fe40007ffe0ff */
[----:B------:R-:W-:Y:S01]  /*d8c0*/  LEA.HI.SX32 R5, R5, R150, 0x1b ;  /* 0x0000009605057211 */ /* 0x000fe200078fdaff */
[----:B------:R-:W-:Y:S05]  /*d8d0*/  @!P3 BRA `(.L_x_541) ;  /* 0x000000100000b947 */ /* 0x000fea0003800000 */
[----:B---3--:R1:W-:Y:S02]  /*d8e0*/  RED.E.ADD.F32.FTZ.RN.STRONG.GPU [R2.64+-0x1400], R57 ;  /* 0xffec00390200798e */ /* 0x0083e4000c10e7a0 */
.L_x_541:
[----:B------:R-:W-:Y:S05]  /*d8f0*/  BSYNC B0 ;  /* 0x0000000000007941 */ /* 0x000fea0003800000 */
.L_x_540:
[----:B------:R-:W2:Y:S01]  /*d900*/  LDS R5, [R5.X4+0x7000] ;  /* 0x0070000005057984 */ /* 0x000ea20000004800 */
[----:B------:R-:W-:Y:S01]  /*d910*/  BSSY B0, `(.L_x_542) ;  /* 0x0000004000007945 */ /* 0x000fe20003800000 */
[----:B------:R-:W-:Y:S01]  /*d920*/  LEA.HI.SX32 R7, R7, R150, 0x1b ;  /* 0x0000009607077211 */ /* 0x000fe200078fdaff */
[----:B------:R-:W-:Y:S05]  /*d930*/  @!P4 BRA `(.L_x_543) ;  /* 0x000000100000c947 */ /* 0x000fea0003800000 */
[----:B--2---:R2:W-:Y:S02]  /*d940*/  RED.E.ADD.F32.FTZ.RN.STRONG.GPU [R2.64+-0x1200], R5 ;  /* 0xffee00050200798e */ /* 0x0045e4000c10e7a0 */
.L_x_543:
[----:B------:R-:W-:Y:S05]  /*d950*/  BSYNC B0 ;  /* 0x0000000000007941 */ /* 0x000fea0003800000 */
.L_x_542:
[----:B------:R-:W4:Y:S01]  /*d960*/  LDS R7, [R7.X4+0x7200] ;  /* 0x0072000007077984 */ /* 0x000f220000004800 */
[----:B------:R-:W-:Y:S01]  /*d970*/  BSSY B0, `(.L_x_544) ;  /* 0x0000005000007945 */ /* 0x000fe20003800000 */
[----:B--2---:R-:W-:-:S02]  /*d980*/  IADD3 R5, R150, 0xc80, RZ ;  /* 0x00000c8096057810 */ /* 0x004fc40007ffe0ff */
[----:B-1-3--:R-:W-:Y:S01]  /*d990*/  IADD3 R57, R150, 0xd00, RZ ;  /* 0x00000d0096397810 */ /* 0x00afe20007ffe0ff */
[----:B------:R-:W-:Y:S05]  /*d9a0*/  @!P5 BRA `(.L_x_545) ;  /* 0x000000100000d947 */ /* 0x000fea0003800000 */
[----:B----4-:R1:W-:Y:S02]  /*d9b0*/  RED.E.ADD.F32.FTZ.RN.STRONG.GPU [R2.64+-0x1000], R7 ;  /* 0xfff000070200798e */ /* 0x0103e4000c10e7a0 */
.L_x_545:
[----:B------:R-:W-:Y:S05]  /*d9c0*/  BSYNC B0 ;  /* 0x0000000000007941 */ /* 0x000fea0003800000 */
.L_x_544:
        /* <DEDUP_REMOVED lines=14> */
.L_x_547:
[----:B------:R-:W-:Y:S05]  /*dab0*/  BSYNC B0 ;  /* 0x0000000000007941 */ /* 0x000fea0003800000 */
.L_x_546:
[----:B------:R-:W2:Y:S01]  /*dac0*/  LDS R57, [R57.X4+0x7600] ;  /* 0x0076000039397984 */ /* 0x000ea20000004800 */
[----:B------:R-:W-:Y:S01]  /*dad0*/  BSSY B0, `(.L_x_548) ;  /* 0x0000005000007945 */ /* 0x000fe20003800000 */
[----:B-1----:R-:W-:-:S02]  /*dae0*/  IADD3 R5, R150, 0xe00, RZ ;  /* 0x00000e0096057810 */ /* 0x002fc40007ffe0ff */
[----:B------:R-:W-:Y:S01]  /*daf0*/  LEA.HI.SX32 R7, R7, R150, 0x1b ;  /* 0x0000009607077211 */ /* 0x000fe200078fdaff */
[----:B------:R-:W-:Y:S05]  /*db00*/  @!P0 BRA `(.L_x_549) ;  /* 0x0000001000008947 */ /* 0x000fea0003800000 */
[----:B--2---:R1:W-:Y:S02]  /*db10*/  RED.E.ADD.F32.FTZ.RN.STRONG.GPU [R2.64+-0xc00], R57 ;  /* 0xfff400390200798e */ /* 0x0043e4000c10e7a0 */
.L_x_549:
[----:B------:R-:W-:Y:S05]  /*db20*/  BSYNC B0 ;  /* 0x0000000000007941 */ /* 0x000fea0003800000 */
.L_x_548:
[----:B------:R-:W3:Y:S01]  /*db30*/  LDS R7, [R7.X4+0x7800] ;  /* 0x0078000007077984 */ /* 0x000ee20000004800 */
[----:B------:R-:W-:Y:S01]  /*db40*/  BSSY B0, `(.L_x_550) ;  /* 0x0000005000007945 */ /* 0x000fe20003800000 */
[----:B-12---:R-:W-:Y:S02]  /*db50*/  IADD3 R57, R150, 0xe80, RZ ;  /* 0x00000e8096397810 */ /* 0x006fe40007ffe0ff */
[----:B------:R-:W-:Y:S01]  /*db60*/  LEA.HI.SX32 R5, R5, R150, 0x1b ;  /* 0x0000009605057211 */ /* 0x000fe200078fdaff */
[----:B------:R-:W-:Y:S05]  /*db70*/  @!P1 BRA `(.L_x_551) ;  /* 0x0000001000009947 */ /* 0x000fea0003800000 */
[----:B---3--:R1:W-:Y:S02]  /*db80*/  RED.E.ADD.F32.FTZ.RN.STRONG.GPU [R2.64+-0xa00], R7 ;  /* 0xfff600070200798e */ /* 0x0083e4000c10e7a0 */
.L_x_551:
[----:B------:R-:W-:Y:S05]  /*db90*/  BSYNC B0 ;  /* 0x0000000000007941 */ /* 0x000fea0003800000 */
.L_x_550:
[----:B------:R-:W2:Y:S01]  /*dba0*/  LDS R5, [R5.X4+0x7a00] ;  /* 0x007a000005057984 */ /* 0x000ea20000004800 */
[----:B------:R-:W-:Y:S01]  /*dbb0*/  BSSY B0, `(.L_x_552) ;  /* 0x0000005000007945 */ /* 0x000fe20003800000 */
[----:B-1-3--:R-:W-:Y:S02]  /*dbc0*/  IADD3 R7, R150, 0xf00, RZ ;  /* 0x00000f0096077810 */ /* 0x00afe40007ffe0ff */
[----:B------:R-:W-:Y:S01]  /*dbd0*/  LEA.HI.SX32 R57, R57, R150, 0x1b ;  /* 0x0000009639397211 */ /* 0x000fe200078fdaff */
[----:B------:R-:W-:Y:S05]  /*dbe0*/  @!P2 BRA `(.L_x_553) ;  /* 0x000000100000a947 */ /* 0x000fea0003800000 */
[----:B--2---:R1:W-:Y:S02]  /*dbf0*/  RED.E.ADD.F32.FTZ.RN.STRONG.GPU [R2.64+-0x800], R5 ;  /* 0xfff800050200798e */ /* 0x0043e4000c10e7a0 */
.L_x_553:
[----:B------:R-:W-:Y:S05]  /*dc00*/  BSYNC B0 ;  /* 0x0000000000007941 */ /* 0x000fea0003800000 */
.L_x_552:
[----:B------:R-:W3:Y:S01]  /*dc10*/  LDS R57, [R57.X4+0x7c00] ;  /* 0x007c000039397984 */ /* 0x000ee20000004800 */
[----:B------:R-:W-:Y:S01]  /*dc20*/  BSSY B0, `(.L_x_554) ;  /* 0x0000005000007945 */ /* 0x000fe20003800000 */
[----:B-12---:R-:W-:-:S02]  /*dc30*/  IADD3 R5, R150, 0xf80, RZ ;  /* 0x00000f8096057810 */ /* 0x006fc40007ffe0ff */
[----:B------:R-:W-:Y:S01]  /*dc40*/  LEA.HI.SX32 R7, R7, R150, 0x1b ;  /* 0x0000009607077211 */ /* 0x000fe200078fdaff */
[----:B------:R-:W-:Y:S05]  /*dc50*/  @!P3 BRA `(.L_x_555) ;  /* 0x000000100000b947 */ /* 0x000fea0003800000 */
[----:B---3--:R1:W-:Y:S02]  /*dc60*/  RED.E.ADD.F32.FTZ.RN.STRONG.GPU [R2.64+-0x600], R57 ;  /* 0xfffa00390200798e */ /* 0x0083e4000c10e7a0 */
.L_x_555:
[----:B------:R-:W-:Y:S05]  /*dc70*/  BSYNC B0 ;  /* 0x0000000000007941 */ /* 0x000fea0003800000 */
.L_x_554:
[----:B------:R-:W2:Y:S01]  /*dc80*/  LDS R7, [R7.X4+0x7e00] ;  /* 0x007e000007077984 */ /* 0x000ea20000004800 */
[----:B------:R-:W-:Y:S01]  /*dc90*/  BSSY B0, `(.L_x_556) ;  /* 0x0000004000007945 */ /* 0x000fe20003800000 */
[----:B------:R-:W-:Y:S01]  /*dca0*/  LEA.HI.SX32 R5, R5, R150, 0x1b ;  /* 0x0000009605057211 */ /* 0x000fe200078fdaff */
[----:B------:R-:W-:Y:S05]  /*dcb0*/  @!P4 BRA `(.L_x_557) ;  /* 0x000000100000c947 */ /* 0x000fea0003800000 */
[----:B--2---:R2:W-:Y:S02]  /*dcc0*/  RED.E.ADD.F32.FTZ.RN.STRONG.GPU [R2.64+-0x400], R7 ;  /* 0xfffc00070200798e */ /* 0x0045e4000c10e7a0 */
.L_x_557:
[----:B------:R-:W-:Y:S05]  /*dcd0*/  BSYNC B0 ;  /* 0x0000000000007941 */ /* 0x000fea0003800000 */
.L_x_556:
[----:B------:R-:W4:Y:S01]  /*dce0*/  LDS R5, [R5.X4+0x8000] ;  /* 0x0080000005057984 */ /* 0x000f220000004800 */
[----:B------:R-:W-:Y:S01]  /*dcf0*/  BSSY B0, `(.L_x_558) ;  /* 0x0000003000007945 */ /* 0x000fe20003800000 */
[----:B------:R-:W-:Y:S05]  /*dd00*/  @!P5 BRA `(.L_x_559) ;  /* 0x000000100000d947 */ /* 0x000fea0003800000 */
[----:B----4-:R4:W-:Y:S02]  /*dd10*/  RED.E.ADD.F32.FTZ.RN.STRONG.GPU [R2.64+-0x200], R5 ;  /* 0xfffe00050200798e */ /* 0x0109e4000c10e7a0 */
.L_x_559:
[----:B------:R-:W-:Y:S05]  /*dd20*/  BSYNC B0 ;  /* 0x0000000000007941 */ /* 0x000fea0003800000 */
.L_x_558:
[----:B-12-4-:R-:W1:Y:S01]  /*dd30*/  SHFL.DOWN PT, R2, R32, 0x1, 0x1f ;  /* 0x08201f0020027f89 */ /* 0x016e6200000e0000 */
[----:B------:R-:W-:Y:S01]  /*dd40*/  ISETP.GT.AND P0, PT, R149, 0x1e, PT ;  /* 0x0000001e9500780c */ /* 0x000fe20003f04270 */
[----:B------:R-:W-:Y:S01]  /*dd50*/  FFMA.FTZ R64, R64, R24, R21 ;  /* 0x0000001840407223 */ /* 0x000fe20000010015 */
[----:B------:R-:W-:Y:S01]  /*dd60*/  MOV R5, R32 ;  /* 0x0000002000057202 */ /* 0x000fe20000000f00 */
[----:B---3--:R-:W2:Y:S01]  /*dd70*/  SHFL.DOWN PT, R57, R59, 0x1, 0x1f ;  /* 0x08201f003b397f89 */ /* 0x008ea200000e0000 */
[----:B0-----:R-:W-:Y:S01]  /*dd80*/  MOV R6, R59 ;  /* 0x0000003b00067202 */ /* 0x001fe20000000f00 */
[----:B------:R-:W-:Y:S01]  /*dd90*/  FMUL.FTZ R71, R190, R71 ;  /* 0x00000047be477220 */ /* 0x000fe20000410000 */
[----:B------:R-:W-:Y:S01]  /*dda0*/  MOV R7, R80 ;  /* 0x0000005000077202 */ /* 0x000fe20000000f00 */
[----:B------:R-:W0:Y:S01]  /*ddb0*/  SHFL.DOWN PT, R58, R80, 0x1, 0x1f ;  /* 0x08201f00503a7f89 */ /* 0x000e2200000e0000 */
[----:B------:R-:W-:Y:S01]  /*ddc0*/  MOV R4, R20 ;  /* 0x0000001400047202 */ /* 0x000fe20000000f00 */
[----:B------:R-:W-:Y:S01]  /*ddd0*/  FFMA.FTZ R71, R77, R52, R71 ;  /* 0x000000344d477223 */ /* 0x000fe20000010047 */
[----:B------:R-:W-:Y:S01]  /*dde0*/  ISETP.NE.AND P1, PT, R149, RZ, PT ;  /* 0x000000ff9500720c */ /* 0x000fe20003f25270 */
[----:B------:R-:W3:Y:S01]  /*ddf0*/  SHFL.DOWN PT, R3, R20, 0x1, 0x1f ;  /* 0x08201f0014037f89 */ /* 0x000ee200000e0000 */
[----:B------:R-:W-:Y:S01]  /*de00*/  FMUL.FTZ R15, R120, R15 ;  /* 0x0000000f780f7220 */ /* 0x000fe20000410000 */
[----:B------:R-:W-:Y:S01]  /*de10*/  ISETP.NE.AND P2, PT, R150, RZ, PT ;  /* 0x000000ff9600720c */ /* 0x000fe20003f45270 */
[----:B------:R-:W-:Y:S01]  /*de20*/  FFMA.FTZ R71, R239, R0, R71 ;  /* 0x00000000ef477223 */ /* 0x000fe20000010047 */
[----:B------:R-:W-:Y:S01]  /*de30*/  BSSY B0, `(.L_x_560) ;  /* 0x000008b000007945 */ /* 0x000fe20003800000 */
[----:B------:R-:W-:-:S02]  /*de40*/  FFMA.FTZ R15, R86, R197, R15 ;  /* 0x000000c5560f7223 */ /* 0x000fc4000001000f */
[----:B------:R-:W-:Y:S02]  /*de50*/  FMUL.FTZ R67, R188, R67 ;  /* 0x00000043bc437220 */ /* 0x000fe40000410000 */
        /* <DEDUP_REMOVED lines=19> */
[----:B------:R-:W-:Y:S02]  /*df90*/  FFMA.FTZ R60, R65, R63, R60 ;  /* 0x0000003f413c7223 */ /* 0x000fe4000001003c */
        /* <DEDUP_REMOVED lines=43> */
[----:B------:R-:W-:-:S02]  /*e250*/  FADD.FTZ R163, R66, R163 ;  /* 0x000000a342a37221 */ /* 0x000fc40000010000 */
[----:B--2---:R-:W-:Y:S01]  /*e260*/  @!P0 FADD.FTZ R7, R7, R20 ;  /* 0x0000001407078221 */ /* 0x004fe20000010000 */
[----:B------:R-:W1:Y:S01]  /*e270*/  SHFL.DOWN PT, R21, R6, 0x10, 0x1f ;  /* 0x0a001f0006157f89 */ /* 0x000e6200000e0000 */
[----:B------:R-:W-:Y:S02]  /*e280*/  FADD.FTZ R219, R56, R219 ;  /* 0x000000db38db7221 */ /* 0x000fe40000010000 */
[----:B---3--:R-:W-:Y:S01]  /*e290*/  @!P0 FADD.FTZ R4, R4, R3 ;  /* 0x0000000304048221 */ /* 0x008fe20000010000 */
[----:B------:R-:W2:Y:S01]  /*e2a0*/  SHFL.DOWN PT, R2, R7, 0x10, 0x1f ;  /* 0x0a001f0007027f89 */ /* 0x000ea200000e0000 */
[----:B------:R-:W-:Y:S01]  /*e2b0*/  ISETP.GT.AND P0, PT, R149, 0xf, PT ;  /* 0x0000000f9500780c */ /* 0x000fe20003f04270 */
[----:B------:R-:W-:Y:S02]  /*e2c0*/  FADD.FTZ R215, R64, R215 ;  /* 0x000000d740d77221 */ /* 0x000fe40000010000 */
[----:B------:R-:W3:Y:S01]  /*e2d0*/  SHFL.DOWN PT, R3, R4, 0x10, 0x1f ;  /* 0x0a001f0004037f89 */ /* 0x000ee200000e0000 */
[----:B------:R-:W-:-:S02]  /*e2e0*/  FADD.FTZ R220, R55, R220 ;  /* 0x000000dc37dc7221 */ /* 0x000fc40000010000 */
[----:B------:R-:W-:Y:S02]  /*e2f0*/  FADD.FTZ R185, R60, R185 ;  /* 0x000000b93cb97221 */ /* 0x000fe40000010000 */
[----:B------:R-:W-:Y:S02]  /*e300*/  FADD.FTZ R221, R50, R221 ;  /* 0x000000dd32dd7221 */ /* 0x000fe40000010000 */
[----:B------:R-:W-:Y:S02]  /*e310*/  FADD.FTZ R184, R27, R184 ;  /* 0x000000b81bb87221 */ /* 0x000fe40000010000 */
[----:B------:R-:W-:Y:S02]  /*e320*/  FADD.FTZ R222, R53, R222 ;  /* 0x000000de35de7221 */ /* 0x000fe40000010000 */
[----:B------:R-:W-:Y:S02]  /*e330*/  FADD.FTZ R183, R68, R183 ;  /* 0x000000b744b77221 */ /* 0x000fe40000010000 */
[----:B0-----:R-:W-:-:S02]  /*e340*/  @!P0 FADD.FTZ R5, R5, R0 ;  /* 0x0000000005058221 */ /* 0x001fc40000010000 */
[----:B------:R-:W-:Y:S02]  /*e350*/  FFMA.FTZ R0, R248, R17, R15 ;  /* 0x00000011f8007223 */ /* 0x000fe4000001000f */
[----:B-1----:R-:W-:Y:S02]  /*e360*/  @!P0 FADD.FTZ R6, R6, R21 ;  /* 0x0000001506068221 */ /* 0x002fe40000010000 */
[----:B------:R-:W-:Y:S02]  /*e370*/  FADD.FTZ R175, R0, R175 ;  /* 0x000000af00af7221 */ /* 0x000fe40000010000 */
[----:B--2---:R-:W-:Y:S02]  /*e380*/  @!P0 FADD.FTZ R7, R7, R2 ;  /* 0x0000000207078221 */ /* 0x004fe40000010000 */
[----:B------:R-:W-:Y:S02]  /*e390*/  FFMA.FTZ R0, R250, R19, R39 ;  /* 0x00000013fa007223 */ /* 0x000fe40000010027 */
[----:B---3--:R-:W-:-:S02]  /*e3a0*/  @!P0 FADD.FTZ R4, R4, R3 ;  /* 0x0000000304048221 */ /* 0x008fc40000010000 */
[----:B------:R-:W-:Y:S02]  /*e3b0*/  FFMA.FTZ R3, R249, R22, R28 ;  /* 0x00000016f9037223 */ /* 0x000fe4000001001c */
        /* <DEDUP_REMOVED lines=50> */
.L_x_561:
[----:B0-----:R-:W-:Y:S05]  /*e6e0*/  BSYNC B0 ;  /* 0x0000000000007941 */ /* 0x001fea0003800000 */
.L_x_560:
        /* <DEDUP_REMOVED lines=8> */
.L_x_461:
[----:B------:R-:W2:Y:S04]  /*e770*/  LDL R64, [R1+0x3c] ;  /* 0x00003c0001407983 */ /* 0x000ea80000100800 */
[----:B------:R-:W3:Y:S04]  /*e780*/  LDL R63, [R1+0x38] ;  /* 0x00003800013f7983 */ /* 0x000ee80000100800 */
[----:B------:R-:W4:Y:S04]  /*e790*/  LDL R62, [R1+0x34] ;  /* 0x00003400013e7983 */ /* 0x000f280000100800 */
        /* <DEDUP_REMOVED lines=12> */
[----:B------:R-:W4:Y:S04]  /*e860*/  LDL R43, [R1] ;  /* 0x00000000012b7983 */ /* 0x000f280000100800 */
[----:B------:R1:W5:Y:S04]  /*e870*/  LDL.64 R52, [R1+0x40] ;  /* 0x0000400001347983 */ /* 0x0003680000100a00 */
[----:B------:R-:W-:Y:S01]  /*e880*/  BAR.SYNC.DEFER_BLOCKING 0x0 ;  /* 0x0000000000007b1d */ /* 0x000fe20000010000 */
[----:B------:R-:W-:-:S05]  /*e890*/  ISETP.NE.AND P6, PT, R150, RZ, PT ;  /* 0x000000ff9600720c */ /* 0x000fca0003fc5270 */
[----:B------:R-:W-:Y:S01]  /*e8a0*/  ULDC.64 UR8, c[0x0][0x2d8] ;  /* 0x0000b60000087ab9 */ /* 0x000fe20000000a00 */
[----:B------:R-:W-:Y:S01]  /*e8b0*/  BSSY B0, `(.L_x_563) ;  /* 0x000003d000007945 */ /* 0x000fe20003800000 */
[----:B------:R-:W-:Y:S02]  /*e8c0*/  UIMAD UR7, UR13, UR8, URZ ;  /* 0x000000080d0772a4 */ /* 0x000fe4000f8e023f */
[----:B------:R-:W-:Y:S02]  /*e8d0*/  ULDC.64 UR36, c[0x0][0x2f8] ;  /* 0x0000be0000247ab9 */ /* 0x000fe40000000a00 */
[----:B------:R-:W-:Y:S02]  /*e8e0*/  UIMAD.WIDE.U32 UR34, UR12, UR8, URZ ;  /* 0x000000080c2272a5 */ /* 0x000fe4000f8e003f */
[----:B------:R-:W-:Y:S02]  /*e8f0*/  UIMAD UR38, UR13, UR36, URZ ;  /* 0x000000240d2672a4 */ /* 0x000fe4000f8e023f */
[----:B------:R-:W-:-:S02]  /*e900*/  UIMAD UR25, UR12, UR9, UR7 ;  /* 0x000000090c1972a4 */ /* 0x000fc4000f8e0207 */
[----:B------:R-:W-:Y:S02]  /*e910*/  UIMAD.WIDE.U32 UR8, UR12, UR36, URZ ;  /* 0x000000240c0872a5 */ /* 0x000fe4000f8e003f */
[----:B------:R-:W-:Y:S02]  /*e920*/  UIMAD UR38, UR12, UR37, UR38 ;  /* 0x000000250c2672a4 */ /* 0x000fe4000f8e0226 */
        /* <DEDUP_REMOVED lines=36> */
[----:B------:R-:W2:Y:S02]  /*eb70*/  LDS R41, [0x2100] ;  /* 0x00210000ff297984 */ /* 0x000ea40000000800 */
[----:B--2---:R-:W-:-:S13]  /*eb80*/  ISETP.GE.AND P0, PT, R148, R41, PT ;  /* 0x000000299400720c */ /* 0x004fda0003f06270 */
[----:B------:R-:W-:Y:S05]  /*eb90*/  @P0 BRA `(.L_x_564) ;  /* 0x000000e000000947 */ /* 0x000fea0003800000 */
[----:B-1----:R-:W-:Y:S01]  /*eba0*/  MOV R5, UR12 ;  /* 0x0000000c00057c02 */ /* 0x002fe20008000f00 */
[----:B------:R-:W-:Y:S01]  /*ebb0*/  ULDC.64 UR36, c[0x0][0x2e0] ;  /* 0x0000b80000247ab9 */ /* 0x000fe20000000a00 */
[----:B-----5:R-:W-:Y:S01]  /*ebc0*/  MOV R2, R52 ;  /* 0x0000003400027202 */ /* 0x020fe20000000f00 */
        /* <DEDUP_REMOVED lines=11> */
.L_x_564:
[----:B-1----:R-:W-:Y:S05]  /*ec80*/  BSYNC B0 ;  /* 0x0000000000007941 */ /* 0x002fea0003800000 */
.L_x_563:
[----:B------:R-:W2:Y:S01]  /*ec90*/  LDL.LU R65, [R1+0x48] ;  /* 0x0000480001417983 */ /* 0x000ea20000300800 */
[----:B------:R-:W-:Y:S01]  /*eca0*/  ULDC.64 UR36, c[0x0][0x2e0] ;  /* 0x0000b80000247ab9 */ /* 0x000fe20000000a00 */
[C---:B------:R-:W-:Y:S01]  /*ecb0*/  LEA R2, P0, R148.reuse, c[0x0][0x330], 0x2 ;  /* 0x0000cc0094027a11 */ /* 0x040fe200078010ff */
[----:B------:R-:W-:Y:S01]  /*ecc0*/  UMOV UR35, UR7 ;  /* 0x0000000700237c82 */ /* 0x000fe20008000000 */
[----:B0-----:R-:W-:Y:S01]  /*ecd0*/  SHF.R.S32.HI R0, RZ, 0x1f, R148 ;  /* 0x0000001fff007819 */ /* 0x001fe20000011494 */
[----:B------:R-:W-:Y:S01]  /*ece0*/  UIMAD UR25, UR11, UR36, URZ ;  /* 0x000000240b1972a4 */ /* 0x000fe2000f8e023f */
[C---:B------:R-:W-:Y:S01]  /*ecf0*/  LOP3.LUT R22, R148.reuse, 0x20, RZ, 0xfc, !PT ;  /* 0x0000002094167812 */ /* 0x040fe200078efcff */
[----:B------:R-:W-:Y:S01]  /*ed00*/  UIMAD.WIDE.U32 UR34, UR10, UR36, UR34 ;  /* 0x000000240a2272a5 */ /* 0x000fe2000f8e0022 */
[C---:B------:R-:W-:Y:S01]  /*ed10*/  LOP3.LUT R24, R148.reuse, 0x40, RZ, 0xfc, !PT ;  /* 0x0000004094187812 */ /* 0x040fe200078efcff */
[----:B------:R-:W-:Y:S01]  /*ed20*/  UIMAD UR25, UR10, UR37, UR25 ;  /* 0x000000250a1972a4 */ /* 0x000fe2000f8e0219 */
[C---:B------:R-:W-:Y:S01]  /*ed30*/  LOP3.LUT R26, R148.reuse, 0x60, RZ, 0xfc, !PT ;  /* 0x00000060941a7812 */ /* 0x040fe200078efcff */
[----:B------:R-:W-:Y:S01]  /*ed40*/  UIADD3 UR7, UP0, UR26, UR34, URZ ;  /* 0x000000221a077290 */ /* 0x000fe2000ff1e03f */
[----:B------:R-:W-:-:S03]  /*ed50*/  LEA.HI.X R0, R148, c[0x0][0x334], R0, 0x2, P0 ;  /* 0x0000cd0094007a11 */ /* 0x000fc600000f1400 */
[----:B------:R-:W-:Y:S01]  /*ed60*/  UIADD3.X UR34, UR27, UR25, UR35, UP0, !UPT ;  /* 0x000000191b227290 */ /* 0x000fe200087fe423 */
[-C--:B------:R-:W-:Y:S02]  /*ed70*/  ISETP.GE.AND P0, PT, R22, R41.reuse, PT ;  /* 0x000000291600720c */ /* 0x080fe40003f06270 */
[----:B------:R-:W-:Y:S02]  /*ed80*/  MOV R3, UR7 ;  /* 0x0000000700037c02 */ /* 0x000fe40008000f00 */
[-C--:B------:R-:W-:Y:S02]  /*ed90*/  ISETP.GE.AND P1, PT, R24, R41.reuse, PT ;  /* 0x000000291800720c */ /* 0x080fe40003f26270 */
[----:B------:R-:W-:Y:S02]  /*eda0*/  ISETP.GE.AND P2, PT, R26, R41, PT ;  /* 0x000000291a00720c */ /* 0x000fe40003f46270 */
[----:B------:R-:W-:Y:S02]  /*edb0*/  LEA R2, P3, R3, R2, 0x2 ;  /* 0x0000000203027211 */ /* 0x000fe400078610ff */
[----:B------:R-:W-:-:S02]  /*edc0*/  MOV R4, UR34 ;  /* 0x0000002200047c02 */ /* 0x000fc40008000f00 */
[C---:B------:R-:W-:Y:S02]  /*edd0*/  LOP3.LUT R28, R148.reuse, 0x80, RZ, 0xfc, !PT ;  /* 0x00000080941c7812 */ /* 0x040fe400078efcff */
[----:B------:R-:W-:Y:S02]  /*ede0*/  LEA.HI.X R3, R3, R0, R4, 0x2, P3 ;  /* 0x0000000003037211 */ /* 0x000fe400018f1404 */
[C---:B------:R-:W-:Y:S02]  /*edf0*/  LOP3.LUT R30, R148.reuse, 0xa0, RZ, 0xfc, !PT ;  /* 0x000000a0941e7812 */ /* 0x040fe400078efcff */
[C---:B------:R-:W-:Y:S02]  /*ee00*/  LOP3.LUT R32, R148.reuse, 0xc0, RZ, 0xfc, !PT ;  /* 0x000000c094207812 */ /* 0x040fe400078efcff */
[C---:B------:R-:W-:Y:S02]  /*ee10*/  LOP3.LUT R34, R148.reuse, 0xe0, RZ, 0xfc, !PT ;  /* 0x000000e094227812 */ /* 0x040fe400078efcff */
[----:B------:R-:W-:-:S02]  /*ee20*/  LOP3.LUT R36, R148, 0x100, RZ, 0xfc, !PT ;  /* 0x0000010094247812 */ /* 0x000fc400078efcff */
[----:B------:R-:W-:Y:S01]  /*ee30*/  LOP3.LUT R38, R148, 0x120, RZ, 0xfc, !PT ;  /* 0x0000012094267812 */ /* 0x000fe200078efcff */
[----:B------:R-:W-:Y:S01]  /*ee40*/  @!P0 STG.E [R2.64+-0x1f80], R9 ;  /* 0xffe0800902008986 */ /* 0x000fe2000c101920 */
[-C--:B------:R-:W-:Y:S02]  /*ee50*/  ISETP.GE.AND P0, PT, R28, R41.reuse, PT ;  /* 0x000000291c00720c */ /* 0x080fe40003f06270 */
[-C--:B------:R-:W-:Y:S01]  /*ee60*/  ISETP.GE.AND P3, PT, R34, R41.reuse, PT ;  /* 0x000000292200720c */ /* 0x080fe20003f66270 */
[----:B------:R-:W-:Y:S01]  /*ee70*/  @!P1 STG.E [R2.64+-0x1f00], R11 ;  /* 0xffe1000b02009986 */ /* 0x000fe2000c101920 */
[-C--:B------:R-:W-:Y:S02]  /*ee80*/  ISETP.GE.AND P1, PT, R30, R41.reuse, PT ;  /* 0x000000291e00720c */ /* 0x080fe40003f26270 */
[-C--:B------:R-:W-:Y:S01]  /*ee90*/  ISETP.GE.AND P4, PT, R36, R41.reuse, PT ;  /* 0x000000292400720c */ /* 0x080fe20003f86270 */
[----:B------:R-:W-:Y:S01]  /*eea0*/  @!P2 STG.E [R2.64+-0x1e80], R13 ;  /* 0xffe1800d0200a986 */ /* 0x000fe2000c101920 */
[----:B------:R-:W-:-:S02]  /*eeb0*/  ISETP.GE.AND P2, PT, R32, R41, PT ;  /* 0x000000292000720c */ /* 0x000fc40003f46270 */
[----:B------:R-:W-:Y:S02]  /*eec0*/  ISETP.GE.AND P5, PT, R38, R41, PT ;  /* 0x000000292600720c */ /* 0x000fe40003fa6270 */
[C---:B------:R-:W-:Y:S02]  /*eed0*/  LOP3.LUT R40, R148.reuse, 0x140, RZ, 0xfc, !PT ;  /* 0x0000014094287812 */ /* 0x040fe400078efcff */
[C---:B------:R-:W-:Y:S02]  /*eee0*/  LOP3.LUT R42, R148.reuse, 0x160, RZ, 0xfc, !PT ;  /* 0x00000160942a7812 */ /* 0x040fe400078efcff */
[C---:B------:R-:W-:Y:S02]  /*eef0*/  LOP3.LUT R44, R148.reuse, 0x180, RZ, 0xfc, !PT ;  /* 0x00000180942c7812 */ /* 0x040fe400078efcff */
[C---:B------:R-:W-:Y:S02]  /*ef00*/  LOP3.LUT R46, R148.reuse, 0x1a0, RZ, 0xfc, !PT ;  /* 0x000001a0942e7812 */ /* 0x040fe400078efcff */
[----:B------:R-:W-:-:S02]  /*ef10*/  LOP3.LUT R48, R148, 0x1c0, RZ, 0xfc, !PT ;  /* 0x000001c094307812 */ /* 0x000fc400078efcff */
[----:B------:R-:W-:Y:S01]  /*ef20*/  LOP3.LUT R50, R148, 0x1e0, RZ, 0xfc, !PT ;  /* 0x000001e094327812 */ /* 0x000fe200078efcff */
[----:B------:R-:W-:Y:S01]  /*ef30*/  @!P0 STG.E [R2.64+-0x1e00], R15 ;  /* 0xffe2000f02008986 */ /* 0x000fe2000c101920 */
[----:B------:R-:W-:-:S03]  /*ef40*/  ISETP.GE.AND P0, PT, R40, R41, PT ;  /* 0x000000292800720c */ /* 0x000fc60003f06270 */
[----:B------:R-:W-:Y:S01]  /*ef50*/  @!P1 STG.E [R2.64+-0x1d80], R17 ;  /* 0xffe2801102009986 */ /* 0x000fe2000c101920 */
[----:B------:R-:W-:-:S03]  /*ef60*/  ISETP.GE.AND P1, PT, R42, R41, PT ;  /* 0x000000292a00720c */ /* 0x000fc60003f26270 */
[----:B------:R-:W-:Y:S01]  /*ef70*/  @!P2 STG.E [R2.64+-0x1d00], R19 ;  /* 0xffe300130200a986 */ /* 0x000fe2000c101920 */
[----:B------:R-:W-:-:S03]  /*ef80*/  ISETP.GE.AND P2, PT, R44, R41, PT ;  /* 0x000000292c00720c */ /* 0x000fc60003f46270 */
[----:B------:R0:W-:Y:S01]  /*ef90*/  @!P3 STG.E [R2.64+-0x1c80], R21 ;  /* 0xffe380150200b986 */ /* 0x0001e2000c101920 */
        /* <DEDUP_REMOVED lines=11> */
[----:B------:R-:W-:Y:S01]  /*f050*/  BAR.SYNC.DEFER_BLOCKING 0x0 ;  /* 0x0000000000007b1d */ /* 0x000fe20000010000 */
[----:B------:R-:W-:-:S04]  /*f060*/  SHF.L.U32 R0, R150, 0x4, RZ ;  /* 0x0000000496007819 */ /* 0x000fc800000006ff */
[----:B------:R-:W-:-:S04]  /*f070*/  LOP3.LUT R0, R0, 0xfffffe00, RZ, 0xc0, !PT ;  /* 0xfffffe0000007812 */ /* 0x000fc800078ec0ff */
[----:B0-----:R-:W-:-:S04]  /*f080*/  LEA R21, R149, R0, 0x4 ;  /* 0x0000000095157211 */ /* 0x001fc800078e20ff */
[C---:B------:R-:W-:Y:S02]  /*f090*/  IADD3 R0, R21.reuse, 0x1, RZ ;  /* 0x0000000115007810 */ /* 0x040fe40007ffe0ff */
[C---:B------:R-:W-:Y:S02]  /*f0a0*/  IADD3 R5, R21.reuse, 0x2, RZ ;  /* 0x0000000215057810 */ /* 0x040fe40007ffe0ff */
[C---:B------:R-:W-:Y:S02]  /*f0b0*/  IADD3 R6, R21.reuse, 0x3, RZ ;  /* 0x0000000315067810 */ /* 0x040fe40007ffe0ff */
[C---:B------:R-:W-:Y:S02]  /*f0c0*/  IADD3 R8, R21.reuse, 0x4, RZ ;  /* 0x0000000415087810 */ /* 0x040fe40007ffe0ff */
[----:B------:R-:W-:Y:S02]  /*f0d0*/  IADD3 R10, R21, 0x5, RZ ;  /* 0x00000005150a7810 */ /* 0x000fe40007ffe0ff */
[----:B------:R-:W-:-:S02]  /*f0e0*/  LEA.HI.SX32 R4, R0, R21, 0x1b ;  /* 0x0000001500047211 */ /* 0x000fc400078fdaff */
[----:B------:R-:W-:Y:S02]  /*f0f0*/  IADD3 R11, R21, 0x6, RZ ;  /* 0x00000006150b7810 */ /* 0x000fe40007ffe0ff */
[-C--:B------:R-:W-:Y:S02]  /*f100*/  LEA.HI.SX32 R7, R5, R21.reuse, 0x1b ;  /* 0x0000001505077211 */ /* 0x080fe400078fdaff */
[C---:B------:R-:W-:Y:S02]  /*f110*/  IADD3 R12, R21.reuse, 0x7, RZ ;  /* 0x00000007150c7810 */ /* 0x040fe40007ffe0ff */
        /* <DEDUP_REMOVED lines=11> */
[C---:B------:R-:W-:Y:S02]  /*f1d0*/  IADD3 R16, R21.reuse, 0xb, RZ ;  /* 0x0000000b15107810 */ /* 0x040fe40007ffe0ff */
[----:B------:R-:W-:Y:S01]  /*f1e0*/  LEA.HI.SX32 R12, R12, R21, 0x1b ;  /* 0x000000150c0c7211 */ /* 0x000fe200078fdaff */
[----:B------:R0:W-:Y:S01]  /*f1f0*/  STS [R9.X4+0x10], R176 ;  /* 0x000010b009007388 */ /* 0x0001e20000004800 */
[----:B------:R-:W-:-:S02]  /*f200*/  IADD3 R17, R21, 0xc, RZ ;  /* 0x0000000c15117810 */ /* 0x000fc40007ffe0ff */
[-C--:B------:R-:W-:Y:S01]  /*f210*/  LEA.HI.SX32 R13, R13, R21.reuse, 0x1b ;  /* 0x000000150d0d7211 */ /* 0x080fe200078fdaff */
[----:B------:R1:W-:Y:S01]  /*f220*/  STS [R10.X4+0x14], R177 ;  /* 0x000014b10a007388 */ /* 0x0003e20000004800 */
[C---:B------:R-:W-:Y:S02]  /*f230*/  IADD3 R18, R21.reuse, 0xd, RZ ;  /* 0x0000000d15127810 */ /* 0x040fe40007ffe0ff */
[-C--:B------:R-:W-:Y:S01]  /*f240*/  LEA.HI.SX32 R14, R14, R21.reuse, 0x1b ;  /* 0x000000150e0e7211 */ /* 0x080fe200078fdaff */
[----:B------:R3:W-:Y:S01]  /*f250*/  STS [R11.X4+0x18], R178 ;  /* 0x000018b20b007388 */ /* 0x0007e20000004800 */
[----:B------:R-:W-:Y:S02]  /*f260*/  IADD3 R19, R21, 0xe, RZ ;  /* 0x0000000e15137810 */ /* 0x000fe40007ffe0ff */
[----:B------:R-:W-:Y:S01]  /*f270*/  LEA.HI.SX32 R15, R15, R21, 0x1b ;  /* 0x000000150f0f7211 */ /* 0x000fe200078fdaff */
[----:B------:R4:W-:Y:S01]  /*f280*/  STS [R12.X4+0x1c], R179 ;  /* 0x00001cb30c007388 */ /* 0x0009e20000004800 */
[----:B------:R-:W-:-:S02]  /*f290*/  IADD3 R20, R21, 0xf, RZ ;  /* 0x0000000f15147810 */ /* 0x000fc40007ffe0ff */
[-C--:B------:R-:W-:Y:S01]  /*f2a0*/  LEA.HI.SX32 R16, R16, R21.reuse, 0x1b ;  /* 0x0000001510107211 */ /* 0x080fe200078fdaff */
[----:B------:R0:W-:Y:S01]  /*f2b0*/  STS [R13.X4+0x20], R180 ;  /* 0x000020b40d007388 */ /* 0x0001e20000004800 */
[-C--:B------:R-:W-:Y:S02]  /*f2c0*/  LEA.HI.SX32 R17, R17, R21.reuse, 0x1b ;  /* 0x0000001511117211 */ /* 0x080fe400078fdaff */
[-C--:B------:R-:W-:Y:S01]  /*f2d0*/  LEA.HI.SX32 R18, R18, R21.reuse, 0x1b ;  /* 0x0000001512127211 */ /* 0x080fe200078fdaff */
[----:B------:R0:W-:Y:S01]  /*f2e0*/  STS [R14.X4+0x24], R181 ;  /* 0x000024b50e007388 */ /* 0x0001e20000004800 */
[-C--:B------:R-:W-:Y:S02]  /*f2f0*/  LEA.HI.SX32 R8, R19, R21.reuse, 0x1b ;  /* 0x0000001513087211 */ /* 0x080fe400078fdaff */
[----:B------:R-:W-:Y:S01]  /*f300*/  LEA.HI.SX32 R20, R20, R21, 0x1b ;  /* 0x0000001514147211 */ /* 0x000fe200078fdaff */
[----:B------:R0:W-:Y:S04]  /*f310*/  STS [R15.X4+0x28], R182 ;  /* 0x000028b60f007388 */ /* 0x0001e80000004800 */
[----:B------:R0:W-:Y:S04]  /*f320*/  STS [R16.X4+0x2c], R183 ;  /* 0x00002cb710007388 */ /* 0x0001e80000004800 */
        /* <DEDUP_REMOVED lines=23> */
[----:B--2---:R-:W-:-:S04]  /*f4a0*/  FADD.FTZ R0, R172, R65 ;  /* 0x00000041ac007221 */ /* 0x004fc80000010000 */
[----:B------:R-:W-:Y:S01]  /*f4b0*/  FADD.FTZ R5, R0, R173 ;  /* 0x000000ad00057221 */ /* 0x000fe20000010000 */
[----:B------:R-:W2:Y:S03]  /*f4c0*/  LDS R41, [0x2100] ;  /* 0x00210000ff297984 */ /* 0x000ea60000000800 */
[----:B------:R-:W-:-:S04]  /*f4d0*/  FADD.FTZ R0, R5, R174 ;  /* 0x000000ae05007221 */ /* 0x000fc80000010000 */
[----:B------:R-:W-:-:S04]  /*f4e0*/  FADD.FTZ R5, R0, R175 ;  /* 0x000000af00057221 */ /* 0x000fc80000010000 */
[----:B0-----:R-:W-:-:S04]  /*f4f0*/  FADD.FTZ R176, R5, R176 ;  /* 0x000000b005b07221 */ /* 0x001fc80000010000 */
[----:B-1----:R-:W-:-:S04]  /*f500*/  FADD.FTZ R177, R176, R177 ;  /* 0x000000b1b0b17221 */ /* 0x002fc80000010000 */
[----:B---3--:R-:W-:-:S04]  /*f510*/  FADD.FTZ R178, R177, R178 ;  /* 0x000000b2b1b27221 */ /* 0x008fc80000010000 */
[----:B----4-:R-:W-:-:S04]  /*f520*/  FADD.FTZ R179, R178, R179 ;  /* 0x000000b3b2b37221 */ /* 0x010fc80000010000 */
        /* <DEDUP_REMOVED lines=9> */
[----:B--2---:R-:W-:Y:S01]  /*f5c0*/  ISETP.GE.AND P0, PT, R148, R41, PT ;  /* 0x000000299400720c */ /* 0x004fe20003f06270 */
[----:B------:R-:W-:Y:S01]  /*f5d0*/  UIADD3 UR7, UR9, UR38, URZ ;  /* 0x0000002609077290 */ /* 0x000fe2000fffe03f */
[----:B------:R-:W-:Y:S11]  /*f5e0*/  BSSY B0, `(.L_x_565) ;  /* 0x0000010000007945 */ /* 0x000ff60003800000 */
[----:B------:R-:W-:Y:S05]  /*f5f0*/  @P0 BRA `(.L_x_566) ;  /* 0x000000e000000947 */ /* 0x000fea0003800000 */
[----:B0-----:R-:W-:Y:S01]  /*f600*/  MOV R5, UR12 ;  /* 0x0000000c00057c02 */ /* 0x001fe20008000f00 */
        /* <DEDUP_REMOVED lines=13> */
.L_x_566:
[----:B0-----:R-:W-:Y:S05]  /*f6e0*/  BSYNC B0 ;  /* 0x0000000000007941 */ /* 0x001fea0003800000 */
.L_x_565:
[----:B------:R-:W-:Y:S01]  /*f6f0*/  ULDC.64 UR34, c[0x0][0x300] ;  /* 0x0000c00000227ab9 */ /* 0x000fe20000000a00 */
[----:B------:R-:W-:Y:S01]  /*f700*/  SHF.L.U32 R2, R148, 0x2, RZ ;  /* 0x0000000294027819 */ /* 0x000fe200000006ff */
[----:B------:R-:W-:Y:S01]  /*f710*/  UMOV UR9, UR7 ;  /* 0x0000000700097c82 */ /* 0x000fe20008000000 */
[----:B------:R-:W-:Y:S01]  /*f720*/  SHF.R.S32.HI R0, RZ, 0x1f, R148 ;  /* 0x0000001fff007819 */ /* 0x000fe20000011494 */
[----:B------:R-:W-:Y:S01]  /*f730*/  UIMAD.WIDE.U32 UR8, UR10, UR34, UR8 ;  /* 0x000000220a0872a5 */ /* 0x000fe2000f8e0008 */
[----:B------:R-:W-:Y:S01]  /*f740*/  IADD3 R2, P0, R2, -0x1f80, RZ ;  /* 0xffffe08002027810 */ /* 0x000fe20007f1e0ff */
[----:B------:R-:W-:Y:S01]  /*f750*/  UIMAD UR34, UR11, UR34, URZ ;  /* 0x000000220b2272a4 */ /* 0x000fe2000f8e023f */
[----:B------:R-:W-:Y:S01]  /*f760*/  SHF.L.U64.HI R0, R148, 0x2, R0 ;  /* 0x0000000294007819 */ /* 0x000fe20000010200 */
[----:B------:R-:W-:Y:S01]  /*f770*/  UIADD3 UR26, UP0, UR26, UR8, URZ ;  /* 0x000000081a1a7290 */ /* 0x000fe2000ff1e03f */
[-C--:B------:R-:W-:Y:S01]  /*f780*/  ISETP.GE.AND P3, PT, R22, R41.reuse, PT ;  /* 0x000000291600720c */ /* 0x080fe20003f66270 */
[----:B------:R-:W-:Y:S01]  /*f790*/  UIMAD UR8, UR10, UR35, UR34 ;  /* 0x000000230a0872a4 */ /* 0x000fe2000f8e0222 */
[----:B------:R-:W-:Y:S01]  /*f7a0*/  IADD3.X R0, R0, -0x1, RZ, P0, !PT ;  /* 0xffffffff00007810 */ /* 0x000fe200007fe4ff */
[----:B------:R-:W-:Y:S01]  /*f7b0*/  UIADD3 UR22, UP1, UR22, -0x4000, URZ ;  /* 0xffffc00016167890 */ /* 0x000fe2000ff3e03f */
[----:B------:R-:W-:Y:S01]  /*f7c0*/  IADD3 R2, P0, R2, c[0x0][0x340], RZ ;  /* 0x0000d00002027a10 */ /* 0x000fe20007f1e0ff */
[----:B------:R-:W-:Y:S01]  /*f7d0*/  UIADD3.X UR8, UR27, UR8, UR9, UP0, !UPT ;  /* 0x000000081b087290 */ /* 0x000fe200087fe409 */
[----:B------:R-:W-:Y:S01]  /*f7e0*/  MOV R3, UR26 ;  /* 0x0000001a00037c02 */ /* 0x000fe20008000f00 */
[----:B------:R-:W-:Y:S01]  /*f7f0*/  UISETP.GT.AND UP0, UPT, UR24, 0x1, UPT ;  /* 0x000000011800788c */ /* 0x000fe2000bf04270 */
[----:B------:R-:W-:Y:S01]  /*f800*/  IADD3.X R0, R0, c[0x0][0x344], RZ, P0, !PT ;  /* 0x0000d10000007a10 */ /* 0x000fe200007fe4ff */
[----:B------:R-:W-:Y:S01]  /*f810*/  UIADD3 UR16, UP2, UR16, -0x2000, URZ ;  /* 0xffffe00010107890 */ /* 0x000fe2000ff5e03f */
[C---:B------:R-:W-:Y:S01]  /*f820*/  LEA R2, P0, R3.reuse, R2, 0x2 ;  /* 0x0000000203027211 */ /* 0x040fe200078010ff */
[----:B------:R-:W-:Y:S01]  /*f830*/  UIADD3 UR18, UP3, UR18, -0x2000, URZ ;  /* 0xffffe00012127890 */ /* 0x000fe2000ff7e03f */
[----:B------:R-:W-:Y:S01]  /*f840*/  MOV R4, UR8 ;  /* 0x0000000800047c02 */ /* 0x000fe20008000f00 */
[----:B------:R-:W-:Y:S01]  /*f850*/  UIADD3 UR20, UP4, UR20, -0x2000, URZ ;  /* 0xffffe00014147890 */ /* 0x000fe2000ff9e03f */
[-C--:B------:R-:W-:Y:S01]  /*f860*/  ISETP.GE.AND P4, PT, R24, R41.reuse, PT ;  /* 0x000000291800720c */ /* 0x080fe20003f86270 */
[----:B------:R-:W-:Y:S01]  /*f870*/  UIADD3 UR6, UR6, 0x1, URZ ;  /* 0x0000000106067890 */ /* 0x000fe2000fffe03f */
[----:B------:R-:W-:Y:S01]  /*f880*/  LEA.HI.X R3, R3, R0, R4, 0x2, P0 ;  /* 0x0000000003037211 */ /* 0x000fe200000f1404 */
[----:B------:R-:W-:Y:S01]  /*f890*/  UIADD3.X UR23, UR23, -0x1, URZ, UP1, !UPT ;  /* 0xffffffff17177890 */ /* 0x000fe20008ffe43f */
[-C--:B------:R-:W-:Y:S01]  /*f8a0*/  ISETP.GE.AND P5, PT, R26, R41.reuse, PT ;  /* 0x000000291a00720c */ /* 0x080fe20003fa6270 */
[----:B------:R-:W-:Y:S01]  /*f8b0*/  UIADD3.X UR17, UR17, -0x1, URZ, UP2, !UPT ;  /* 0xffffffff11117890 */ /* 0x000fe200097fe43f */
[-C--:B------:R-:W-:Y:S01]  /*f8c0*/  ISETP.GE.AND P6, PT, R28, R41.reuse, PT ;  /* 0x000000291c00720c */ /* 0x080fe20003fc6270 */
[----:B------:R0:W-:Y:S01]  /*f8d0*/  @!P3 STG.E [R2.64], R9 ;  /* 0x000000090200b986 */ /* 0x0001e2000c101920 */
[-C--:B------:R-:W-:Y:S01]  /*f8e0*/  ISETP.GE.AND P1, PT, R32, R41.reuse, PT ;  /* 0x000000292000720c */ /* 0x080fe20003f26270 */
[----:B------:R-:W-:Y:S01]  /*f8f0*/  UIADD3.X UR19, UR19, -0x1, URZ, UP3, !UPT ;  /* 0xffffffff13137890 */ /* 0x000fe20009ffe43f */
[-C--:B------:R-:W-:Y:S01]  /*f900*/  ISETP.GE.AND P2, PT, R34, R41.reuse, PT ;  /* 0x000000292200720c */ /* 0x080fe20003f46270 */
[----:B------:R-:W-:Y:S01]  /*f910*/  UIADD3.X UR21, UR21, -0x1, URZ, UP4, !UPT ;  /* 0xffffffff15157890 */ /* 0x000fe2000a7fe43f */
[-C--:B------:R-:W-:Y:S01]  /*f920*/  ISETP.GE.AND P3, PT, R36, R41.reuse, PT ;  /* 0x000000292400720c */ /* 0x080fe20003f66270 */
[----:B------:R0:W-:Y:S01]  /*f930*/  @!P4 STG.E [R2.64+0x80], R11 ;  /* 0x0000800b0200c986 */ /* 0x0001e2000c101920 */
[----:B------:R-:W-:-:S02]  /*f940*/  ISETP.GE.AND P0, PT, R30, R41, PT ;  /* 0x000000291e00720c */ /* 0x000fc40003f06270 */
        /* <DEDUP_REMOVED lines=21> */
[----:B0----5:R-:W-:Y:S01]  /*faa0*/  @!P0 CALL.REL.NOINC `(.L_x_455) ;  /* 0x0000001000008944 */ /* 0x021fe20003c00000 */
[----:B------:R-:W-:Y:S05]  /*fab0*/  BRA `(.L_x_567) ;  /* 0xffff0fa000007947 */ /* 0x000fea000383ffff */
.L_x_455:
        /* <DEDUP_REMOVED lines=35> */
.L_x_569:
[----:B-1----:R-:W-:Y:S05]  /*fcf0*/  BSYNC B0 ;  /* 0x0000000000007941 */ /* 0x002fea0003800000 */
.L_x_568:
        /* <DEDUP_REMOVED lines=34> */
.L_x_571:
[----:B------:R-:W3:Y:S02]  /*ff20*/  S2R R11, SR_TID.X ;  /* 0x00000000000b7919 */ /* 0x000ee40000002100 */
.L_x_572:
[----:B-1----:R-:W-:Y:S05]  /*ff30*/  BSYNC B0 ;  /* 0x0000000000007941 */ /* 0x002fea0003800000 */
.L_x_570:
        /* <DEDUP_REMOVED lines=12> */
.L_x_573:
        /* <DEDUP_REMOVED lines=32> */
.L_x_466:
[----:B------:R-:W-:Y:S01]  /*10200*/  HFMA2.MMA R68, -RZ, RZ, 0, 5.9604644775390625e-08 ;  /* 0x00000001ff447435 */ /* 0x000fe200000001ff */
[----:B------:R-:W-:-:S02]  /*10210*/  MOV R71, R73 ;  /* 0x0000004900477202 */ /* 0x000fc40000000f00 */
[----:B------:R-:W-:Y:S02]  /*10220*/  MOV R69, RZ ;  /* 0x000000ff00457202 */ /* 0x000fe40000000f00 */
[----:B------:R-:W-:Y:S02]  /*10230*/  MOV R66, 0xffffffff ;  /* 0xffffffff00427802 */ /* 0x000fe40000000f00 */
[----:B------:R-:W-:Y:S02]  /*10240*/  MOV R64, 0x10260 ;  /* 0x0001026000407802 */ /* 0x000fe40000000f00 */
[----:B------:R-:W-:Y:S05]  /*10250*/  CALL.REL.NOINC `($__internal_17_$__cuda_sm70_shflsync_up) ;  /* 0x00001e1000007944 */ /* 0x000fea0003c00000 */
[----:B-1----:R-:W-:Y:S01]  /*10260*/  MOV R70, R66 ;  /* 0x0000004200467202 */ /* 0x002fe20000000f00 */
[----:B0-----:R-:W-:Y:S05]  /*10270*/  BRA `(.L_x_574) ;  /* 0xffff798000007947 */ /* 0x001fea000383ffff */
.L_x_467:
[----:B------:R-:W-:Y:S01]  /*10280*/  HFMA2.MMA R68, -RZ, RZ, 0, 5.9604644775390625e-08 ;  /* 0x00000001ff447435 */ /* 0x000fe200000001ff */
[----:B------:R-:W-:Y:S02]  /*10290*/  MOV R71, R67 ;  /* 0x0000004300477202 */ /* 0x000fe40000000f00 */
[----:B------:R-:W-:Y:S02]  /*102a0*/  MOV R69, RZ ;  /* 0x000000ff00457202 */ /* 0x000fe40000000f00 */
[----:B------:R-:W-:-:S02]  /*102b0*/  MOV R66, 0xffffffff ;  /* 0xffffffff00427802 */ /* 0x000fc40000000f00 */
[----:B------:R-:W-:Y:S02]  /*102c0*/  MOV R64, 0x102e0 ;  /* 0x000102e000407802 */ /* 0x000fe40000000f00 */
[----:B01----:R-:W-:Y:S05]  /*102d0*/  CALL.REL.NOINC `($__internal_17_$__cuda_sm70_shflsync_up) ;  /* 0x00001d9000007944 */ /* 0x003fea0003c00000 */
[----:B0-----:R-:W-:Y:S01]  /*102e0*/  HFMA2.MMA R68, -RZ, RZ, 0, 5.9604644775390625e-08 ;  /* 0x00000001ff447435 */ /* 0x001fe200000001ff */
[----:B-1----:R-:W-:Y:S02]  /*102f0*/  MOV R72, R66 ;  /* 0x0000004200487202 */ /* 0x002fe40000000f00 */
[----:B------:R-:W-:Y:S02]  /*10300*/  MOV R71, R78 ;  /* 0x0000004e00477202 */ /* 0x000fe40000000f00 */
[----:B------:R-:W-:Y:S02]  /*10310*/  MOV R69, RZ ;  /* 0x000000ff00457202 */ /* 0x000fe40000000f00 */
[----:B------:R-:W-:Y:S02]  /*10320*/  MOV R66, 0xffffffff ;  /* 0xffffffff00427802 */ /* 0x000fe40000000f00 */
[----:B------:R-:W-:Y:S02]  /*10330*/  MOV R64, 0x10350 ;  /* 0x0001035000407802 */ /* 0x000fe40000000f00 */
[----:B------:R-:W-:Y:S05]  /*10340*/  CALL.REL.NOINC `($__internal_17_$__cuda_sm70_shflsync_up) ;  /* 0x00001d2000007944 */ /* 0x000fea0003c00000 */
[----:B0-----:R-:W-:Y:S01]  /*10350*/  HFMA2.MMA R68, -RZ, RZ, 0, 5.9604644775390625e-08 ;  /* 0x00000001ff447435 */ /* 0x001fe200000001ff */
[----:B-1----:R-:W-:-:S02]  /*10360*/  MOV R74, R66 ;  /* 0x00000042004a7202 */ /* 0x002fc40000000f00 */
[----:B------:R-:W-:Y:S02]  /*10370*/  MOV R71, R79 ;  /* 0x0000004f00477202 */ /* 0x000fe40000000f00 */
[----:B------:R-:W-:Y:S02]  /*10380*/  MOV R69, RZ ;  /* 0x000000ff00457202 */ /* 0x000fe40000000f00 */
[----:B------:R-:W-:Y:S02]  /*10390*/  MOV R66, 0xffffffff ;  /* 0xffffffff00427802 */ /* 0x000fe40000000f00 */
[----:B------:R-:W-:Y:S02]  /*103a0*/  MOV R64, 0x103c0 ;  /* 0x000103c000407802 */ /* 0x000fe40000000f00 */
[----:B------:R-:W-:Y:S05]  /*103b0*/  CALL.REL.NOINC `($__internal_17_$__cuda_sm70_shflsync_up) ;  /* 0x00001cb000007944 */ /* 0x000fea0003c00000 */
[----:B-1----:R-:W-:Y:S01]  /*103c0*/  FMUL.FTZ R64, R67, R66 ;  /* 0x0000004243407220 */ /* 0x002fe20000410000 */
[----:B------:R-:W-:Y:S01]  /*103d0*/  ISETP.GE.AND P0, PT, R149, 0x1, PT ;  /* 0x000000019500780c */ /* 0x000fe20003f06270 */
[-C--:B0-----:R-:W-:Y:S01]  /*103e0*/  FMUL.FTZ R68, R67, R74.reuse ;  /* 0x0000004a43447220 */ /* 0x081fe20000410000 */
[----:B------:R-:W-:Y:S01]  /*103f0*/  MOV R69, RZ ;  /* 0x000000ff00457202 */ /* 0x000fe20000000f00 */
[----:B------:R-:W-:-:S02]  /*10400*/  FFMA.FTZ R65, R73, R74, -R64 ;  /* 0x0000004a49417223 */ /* 0x000fc40000010840 */
[----:B------:R-:W-:Y:S02]  /*10410*/  FMUL.FTZ R64, R67, R72 ;  /* 0x0000004843407220 */ /* 0x000fe40000410000 */
[C---:B------:R-:W-:Y:S01]  /*10420*/  FFMA.FTZ R68, R73.reuse, R66, R68 ;  /* 0x0000004249447223 */ /* 0x040fe20000010044 */
[----:B------:R-:W-:Y:S01]  /*10430*/  MOV R66, 0xffffffff ;  /* 0xffffffff00427802 */ /* 0x000fe20000000f00 */
[-C--:B------:R-:W-:Y:S02]  /*10440*/  FFMA.FTZ R64, R73, R70.reuse, -R64 ;  /* 0x0000004649407223 */ /* 0x080fe40000010840 */
[----:B------:R-:W-:Y:S02]  /*10450*/  FMUL.FTZ R70, R67, R70 ;  /* 0x0000004643467220 */ /* 0x000fe40000410000 */
[----:B------:R-:W-:Y:S02]  /*10460*/  FADD.FTZ R68, R79, R68 ;  /* 0x000000444f447221 */ /* 0x000fe40000010000 */
[C---:B------:R-:W-:Y:S01]  /*10470*/  FFMA.FTZ R70, R73.reuse, R72, R70 ;  /* 0x0000004849467223 */ /* 0x040fe20000010046 */
[----:B------:R-:W-:Y:S01]  /*10480*/  FSEL R73, R73, R64, !P0 ;  /* 0x0000004049497208 */ /* 0x000fe20004000000 */
[----:B------:R-:W-:Y:S01]  /*10490*/  FADD.FTZ R65, R78, R65 ;  /* 0x000000414e417221 */ /* 0x000fe20000010000 */
[----:B------:R-:W-:Y:S01]  /*104a0*/  FSEL R79, R79, R68, !P0 ;  /* 0x000000444f4f7208 */ /* 0x000fe20004000000 */
[----:B------:R-:W-:Y:S01]  /*104b0*/  HFMA2.MMA R68, -RZ, RZ, 0, 1.1920928955078125e-07 ;  /* 0x00000002ff447435 */ /* 0x000fe200000001ff */
[----:B------:R-:W-:-:S02]  /*104c0*/  FSEL R67, R67, R70, !P0 ;  /* 0x0000004643437208 */ /* 0x000fc40004000000 */
[----:B------:R-:W-:Y:S02]  /*104d0*/  FSEL R78, R78, R65, !P0 ;  /* 0x000000414e4e7208 */ /* 0x000fe40004000000 */
[----:B------:R-:W-:Y:S02]  /*104e0*/  MOV R71, R73 ;  /* 0x0000004900477202 */ /* 0x000fe40000000f00 */
[----:B------:R-:W-:Y:S02]  /*104f0*/  MOV R64, 0x10510 ;  /* 0x0001051000407802 */ /* 0x000fe40000000f00 */
[----:B------:R-:W-:Y:S05]  /*10500*/  CALL.REL.NOINC `($__internal_17_$__cuda_sm70_shflsync_up) ;  /* 0x00001b6000007944 */ /* 0x000fea0003c00000 */
[----:B0-----:R-:W-:Y:S01]  /*10510*/  HFMA2.MMA R68, -RZ, RZ, 0, 1.1920928955078125e-07 ;  /* 0x00000002ff447435 */ /* 0x001fe200000001ff */
[----:B-1----:R-:W-:Y:S02]  /*10520*/  MOV R70, R66 ;  /* 0x0000004200467202 */ /* 0x002fe40000000f00 */
[----:B------:R-:W-:Y:S02]  /*10530*/  MOV R71, R67 ;  /* 0x0000004300477202 */ /* 0x000fe40000000f00 */
[----:B------:R-:W-:Y:S02]  /*10540*/  MOV R69, RZ ;  /* 0x000000ff00457202 */ /* 0x000fe40000000f00 */
[----:B------:R-:W-:-:S02]  /*10550*/  MOV R66, 0xffffffff ;  /* 0xffffffff00427802 */ /* 0x000fc40000000f00 */
[----:B------:R-:W-:Y:S02]  /*10560*/  MOV R64, 0x10580 ;  /* 0x0001058000407802 */ /* 0x000fe40000000f00 */
[----:B------:R-:W-:Y:S05]  /*10570*/  CALL.REL.NOINC `($__internal_17_$__cuda_sm70_shflsync_up) ;  /* 0x00001af000007944 */ /* 0x000fea0003c00000 */
[----:B0-----:R-:W-:Y:S01]  /*10580*/  HFMA2.MMA R68, -RZ, RZ, 0, 1.1920928955078125e-07 ;  /* 0x00000002ff447435 */ /* 0x001fe200000001ff */
[----:B-1----:R-:W-:Y:S02]  /*10590*/  MOV R72, R66 ;  /* 0x0000004200487202 */ /* 0x002fe40000000f00 */
[----:B------:R-:W-:Y:S02]  /*105a0*/  MOV R71, R78 ;  /* 0x0000004e00477202 */ /* 0x000fe40000000f00 */
[----:B------:R-:W-:Y:S02]  /*105b0*/  MOV R69, RZ ;  /* 0x000000ff00457202 */ /* 0x000fe40000000f00 */
[----:B------:R-:W-:Y:S02]  /*105c0*/  MOV R66, 0xffffffff ;  /* 0xffffffff00427802 */ /* 0x000fe40000000f00 */
[----:B------:R-:W-:Y:S02]  /*105d0*/  MOV R64, 0x105f0 ;  /* 0x000105f000407802 */ /* 0x000fe40000000f00 */
[----:B------:R-:W-:Y:S05]  /*105e0*/  CALL.REL.NOINC `($__internal_17_$__cuda_sm70_shflsync_up) ;  /* 0x00001a8000007944 */ /* 0x000fea0003c00000 */
[----:B0-----:R-:W-:Y:S01]  /*105f0*/  HFMA2.MMA R68, -RZ, RZ, 0, 1.1920928955078125e-07 ;  /* 0x00000002ff447435 */ /* 0x001fe200000001ff */
[----:B-1----:R-:W-:-:S02]  /*10600*/  MOV R74, R66 ;  /* 0x00000042004a7202 */ /* 0x002fc40000000f00 */
[----:B------:R-:W-:Y:S02]  /*10610*/  MOV R71, R79 ;  /* 0x0000004f00477202 */ /* 0x000fe40000000f00 */
[----:B------:R-:W-:Y:S02]  /*10620*/  MOV R69, RZ ;  /* 0x000000ff00457202 */ /* 0x000fe40000000f00 */
[----:B------:R-:W-:Y:S02]  /*10630*/  MOV R66, 0xffffffff ;  /* 0xffffffff00427802 */ /* 0x000fe40000000f00 */
[----:B------:R-:W-:Y:S02]  /*10640*/  MOV R64, 0x10660 ;  /* 0x0001066000407802 */ /* 0x000fe40000000f00 */
[----:B------:R-:W-:Y:S05]  /*10650*/  CALL.REL.NOINC `($__internal_17_$__cuda_sm70_shflsync_up) ;  /* 0x00001a1000007944 */ /* 0x000fea0003c00000 */
[----:B------:R-:W-:Y:S01]  /*10660*/  ISETP.GE.AND P0, PT, R149, 0x2, PT ;  /* 0x000000029500780c */ /* 0x000fe20003f06270 */
[----:B------:R-:W-:Y:S01]  /*10670*/  FMUL.FTZ R65, R74, R67 ;  /* 0x000000434a417220 */ /* 0x000fe20000410000 */
[----:B0-----:R-:W-:Y:S01]  /*10680*/  HFMA2.MMA R68, -RZ, RZ, 0, 2.384185791015625e-07 ;  /* 0x00000004ff447435 */ /* 0x001fe200000001ff */
[-C--:B-1----:R-:W-:Y:S02]  /*10690*/  FMUL.FTZ R64, R67, R66.reuse ;  /* 0x0000004243407220 */ /* 0x082fe40000410000 */
[----:B------:R-:W-:-:S02]  /*106a0*/  FFMA.FTZ R66, R73, R66, R65 ;  /* 0x0000004249427223 */ /* 0x000fc40000010041 */
[----:B------:R-:W-:Y:S02]  /*106b0*/  FFMA.FTZ R69, R74, R73, -R64 ;  /* 0x000000494a457223 */ /* 0x000fe40000010840 */
[-C--:B------:R-:W-:Y:S02]  /*106c0*/  FMUL.FTZ R65, R70, R67.reuse ;  /* 0x0000004346417220 */ /* 0x080fe40000410000 */
[C---:B------:R-:W-:Y:S02]  /*106d0*/  FMUL.FTZ R64, R72.reuse, R67 ;  /* 0x0000004348407220 */ /* 0x040fe40000410000 */
[-C--:B------:R-:W-:Y:S02]  /*106e0*/  FFMA.FTZ R72, R72, R73.reuse, R65 ;  /* 0x0000004948487223 */ /* 0x080fe40000010041 */
[----:B------:R-:W-:Y:S01]  /*106f0*/  @P0 FFMA.FTZ R73, R70, R73, -R64 ;  /* 0x0000004946490223 */ /* 0x000fe20000010840 */
[----:B------:R-:W-:Y:S01]  /*10700*/  MOV R64, 0x10780 ;  /* 0x0001078000407802 */ /* 0x000fe20000000f00 */
[----:B------:R-:W-:Y:S01]  /*10710*/  @P0 FADD.FTZ R79, R79, R66 ;  /* 0x000000424f4f0221 */ /* 0x000fe20000010000 */
[----:B------:R-:W-:Y:S01]  /*10720*/  FSEL R67, R67, R72, !P0 ;  /* 0x0000004843437208 */ /* 0x000fe20004000000 */
[----:B------:R-:W-:Y:S01]  /*10730*/  @P0 FADD.FTZ R78, R78, R69 ;  /* 0x000000454e4e0221 */ /* 0x000fe20000010000 */
[----:B------:R-:W-:-:S02]  /*10740*/  MOV R69, RZ ;  /* 0x000000ff00457202 */ /* 0x000fc40000000f00 */
[----:B------:R-:W-:Y:S02]  /*10750*/  MOV R66, 0xffffffff ;  /* 0xffffffff00427802 */ /* 0x000fe40000000f00 */
[----:B------:R-:W-:Y:S02]  /*10760*/  MOV R71, R73 ;  /* 0x0000004900477202 */ /* 0x000fe40000000f00 */
[----:B------:R-:W-:Y:S05]  /*10770*/  CALL.REL.NOINC `($__internal_17_$__cuda_sm70_shflsync_up) ;  /* 0x000018f000007944 */ /* 0x000fea0003c00000 */
[----:B0-----:R-:W-:Y:S01]  /*10780*/  HFMA2.MMA R68, -RZ, RZ, 0, 2.384185791015625e-07 ;  /* 0x00000004ff447435 */ /* 0x001fe200000001ff */
[----:B-1----:R-:W-:Y:S02]  /*10790*/  MOV R70, R66 ;  /* 0x0000004200467202 */ /* 0x002fe40000000f00 */
[----:B------:R-:W-:Y:S02]  /*107a0*/  MOV R71, R67 ;  /* 0x0000004300477202 */ /* 0x000fe40000000f00 */
[----:B------:R-:W-:Y:S02]  /*107b0*/  MOV R69, RZ ;  /* 0x000000ff00457202 */ /* 0x000fe40000000f00 */
[----:B------:R-:W-:Y:S02]  /*107c0*/  MOV R66, 0xffffffff ;  /* 0xffffffff00427802 */ /* 0x000fe40000000f00 */
[----:B------:R-:W-:-:S02]  /*107d0*/  MOV R64, 0x107f0 ;  /* 0x000107f000407802 */ /* 0x000fc40000000f00 */
[----:B------:R-:W-:Y:S05]  /*107e0*/  CALL.REL.NOINC `($__internal_17_$__cuda_sm70_shflsync_up) ;  /* 0x0000188000007944 */ /* 0x000fea0003c00000 */
[----:B0-----:R-:W-:Y:S01]  /*107f0*/  HFMA2.MMA R68, -RZ, RZ, 0, 2.384185791015625e-07 ;  /* 0x00000004ff447435 */ /* 0x001fe200000001ff */
[----:B-1----:R-:W-:-:S02]  /*10800*/  MOV R72, R66 ;  /* 0x0000004200487202 */ /* 0x002fc40000000f00 */
[----:B------:R-:W-:Y:S02]  /*10810*/  MOV R71, R78 ;  /* 0x0000004e00477202 */ /* 0x000fe40000000f00 */
[----:B------:R-:W-:Y:S02]  /*10820*/  MOV R69, RZ ;  /* 0x000000ff00457202 */ /* 0x000fe40000000f00 */
[----:B------:R-:W-:Y:S02]  /*10830*/  MOV R66, 0xffffffff ;  /* 0xffffffff00427802 */ /* 0x000fe40000000f00 */
[----:B------:R-:W-:Y:S02]  /*10840*/  MOV R64, 0x10860 ;  /* 0x0001086000407802 */ /* 0x000fe40000000f00 */
[----:B------:R-:W-:Y:S05]  /*10850*/  CALL.REL.NOINC `($__internal_17_$__cuda_sm70_shflsync_up) ;  /* 0x0000181000007944 */ /* 0x000fea0003c00000 */
[----:B0-----:R-:W-:Y:S01]  /*10860*/  HFMA2.MMA R68, -RZ, RZ, 0, 2.384185791015625e-07 ;  /* 0x00000004ff447435 */ /* 0x001fe200000001ff */
[----:B-1----:R-:W-:Y:S02]  /*10870*/  MOV R74, R66 ;  /* 0x00000042004a7202 */ /* 0x002fe40000000f00 */
[----:B------:R-:W-:Y:S02]  /*10880*/  MOV R71, R79 ;  /* 0x0000004f00477202 */ /* 0x000fe40000000f00 */
[----:B------:R-:W-:-:S02]  /*10890*/  MOV R69, RZ ;  /* 0x000000ff00457202 */ /* 0x000fc40000000f00 */
[----:B------:R-:W-:Y:S02]  /*108a0*/  MOV R66, 0xffffffff ;  /* 0xffffffff00427802 */ /* 0x000fe40000000f00 */
[----:B------:R-:W-:Y:S02]  /*108b0*/  MOV R64, 0x108d0 ;  /* 0x000108d000407802 */ /* 0x000fe40000000f00 */
[----:B------:R-:W-:Y:S05]  /*108c0*/  CALL.REL.NOINC `($__internal_17_$__cuda_sm70_shflsync_up) ;  /* 0x000017a000007944 */ /* 0x000fea0003c00000 */
[----:B------:R-:W-:Y:S01]  /*108d0*/  ISETP.GE.AND P0, PT, R149, 0x4, PT ;  /* 0x000000049500780c */ /* 0x000fe20003f06270 */
[C---:B------:R-:W-:Y:S01]  /*108e0*/  FMUL.FTZ R65, R74.reuse, R67 ;  /* 0x000000434a417220 */ /* 0x040fe20000410000 */
[----:B0-----:R-:W-:Y:S01]  /*108f0*/  HFMA2.MMA R68, -RZ, RZ, 0, 4.76837158203125e-07 ;  /* 0x00000008ff447435 */ /* 0x001fe200000001ff */
[-C--:B-1----:R-:W-:Y:S02]  /*10900*/  FMUL.FTZ R64, R67, R66.reuse ;  /* 0x0000004243407220 */ /* 0x082fe40000410000 */
[----:B------:R-:W-:Y:S02]  /*10910*/  FFMA.FTZ R66, R73, R66, R65 ;  /* 0x0000004249427223 */ /* 0x000fe40000010041 */
[----:B------:R-:W-:Y:S02]  /*10920*/  FFMA.FTZ R69, R74, R73, -R64 ;  /* 0x000000494a457223 */ /* 0x000fe40000010840 */
[----:B------:R-:W-:-:S02]  /*10930*/  FMUL.FTZ R65, R70, R67 ;  /* 0x0000004346417220 */ /* 0x000fc40000410000 */
[C---:B------:R-:W-:Y:S02]  /*10940*/  FMUL.FTZ R64, R72.reuse, R67 ;  /* 0x0000004348407220 */ /* 0x040fe40000410000 */
[-C--:B------:R-:W-:Y:S02]  /*10950*/  FFMA.FTZ R72, R72, R73.reuse, R65 ;  /* 0x0000004948487223 */ /* 0x080fe40000010041 */
[----:B------:R-:W-:Y:S01]  /*10960*/  @P0 FFMA.FTZ R73, R70, R73, -R64 ;  /* 0x0000004946490223 */ /* 0x000fe20000010840 */
[----:B------:R-:W-:Y:S01]  /*10970*/  MOV R64, 0x109f0 ;  /* 0x000109f000407802 */ /* 0x000fe20000000f00 */
[----:B------:R-:W-:Y:S01]  /*10980*/  @P0 FADD.FTZ R78, R78, R69 ;  /* 0x000000454e4e0221 */ /* 0x000fe20000010000 */
[----:B------:R-:W-:Y:S01]  /*10990*/  FSEL R67, R67, R72, !P0 ;  /* 0x0000004843437208 */ /* 0x000fe20004000000 */
[----:B------:R-:W-:Y:S01]  /*109a0*/  @P0 FADD.FTZ R79, R79, R66 ;  /* 0x000000424f4f0221 */ /* 0x000fe20000010000 */
[----:B------:R-:W-:Y:S02]  /*109b0*/  MOV R69, RZ ;  /* 0x000000ff00457202 */ /* 0x000fe40000000f00 */
[----:B------:R-:W-:-:S02]  /*109c0*/  MOV R66, 0xffffffff ;  /* 0xffffffff00427802 */ /* 0x000fc40000000f00 */
[----:B------:R-:W-:Y:S02]  /*109d0*/  MOV R71, R73 ;  /* 0x0000004900477202 */ /* 0x000fe40000000f00 */
[----:B------:R-:W-:Y:S05]  /*109e0*/  CALL.REL.NOINC `($__internal_17_$__cuda_sm70_shflsync_up) ;  /* 0x0000168000007944 */ /* 0x000fea0003c00000 */
[----:B0-----:R-:W-:Y:S01]  /*109f0*/  HFMA2.MMA R68, -RZ, RZ, 0, 4.76837158203125e-07 ;  /* 0x00000008ff447435 */ /* 0x001fe200000001ff */
[----:B-1----:R-:W-:Y:S02]  /*10a00*/  MOV R70, R66 ;  /* 0x0000004200467202 */ /* 0x002fe40000000f00 */
[----:B------:R-:W-:Y:S02]  /*10a10*/  MOV R71, R67 ;  /* 0x0000004300477202 */ /* 0x000fe40000000f00 */
[----:B------:R-:W-:Y:S02]  /*10a20*/  MOV R69, RZ ;  /* 0x000000ff00457202 */ /* 0x000fe40000000f00 */
[----:B------:R-:W-:Y:S02]  /*10a30*/  MOV R66, 0xffffffff ;  /* 0xffffffff00427802 */ /* 0x000fe40000000f00 */
[----:B------:R-:W-:Y:S02]  /*10a40*/  MOV R64, 0x10a60 ;  /* 0x00010a6000407802 */ /* 0x000fe40000000f00 */
[----:B------:R-:W-:Y:S05]  /*10a50*/  CALL.REL.NOINC `($__internal_17_$__cuda_sm70_shflsync_up) ;  /* 0x0000161000007944 */ /* 0x000fea0003c00000 */
[----:B0-----:R-:W-:Y:S01]  /*10a60*/  HFMA2.MMA R68, -RZ, RZ, 0, 4.76837158203125e-07 ;  /* 0x00000008ff447435 */ /* 0x001fe200000001ff */
[----:B-1----:R-:W-:-:S02]  /*10a70*/  MOV R72, R66 ;  /* 0x0000004200487202 */ /* 0x002fc40000000f00 */
[----:B------:R-:W-:Y:S02]  /*10a80*/  MOV R71, R78 ;  /* 0x0000004e00477202 */ /* 0x000fe40000000f00 */
[----:B------:R-:W-:Y:S02]  /*10a90*/  MOV R69, RZ ;  /* 0x000000ff00457202 */ /* 0x000fe40000000f00 */
[----:B------:R-:W-:Y:S02]  /*10aa0*/  MOV R66, 0xffffffff ;  /* 0xffffffff00427802 */ /* 0x000fe40000000f00 */
[----:B------:R-:W-:Y:S02]  /*10ab0*/  MOV R64, 0x10ad0 ;  /* 0x00010ad000407802 */ /* 0x000fe40000000f00 */
[----:B------:R-:W-:Y:S05]  /*10ac0*/  CALL.REL.NOINC `($__internal_17_$__cuda_sm70_shflsync_up) ;  /* 0x000015a000007944 */ /* 0x000fea0003c00000 */
[----:B0-----:R-:W-:Y:S01]  /*10ad0*/  HFMA2.MMA R68, -RZ, RZ, 0, 4.76837158203125e-07 ;  /* 0x00000008ff447435 */ /* 0x001fe200000001ff */
        /* <DEDUP_REMOVED lines=8> */
[----:B0-----:R-:W-:Y:S01]  /*10b60*/  HFMA2.MMA R68, -RZ, RZ, 0, 9.5367431640625e-07 ;  /* 0x00000010ff447435 */ /* 0x001fe200000001ff */
        /* <DEDUP_REMOVED lines=11> */
[----:B------:R-:W-:Y:S02]  /*10c20*/  MOV R71, R73 ;  /* 0x0000004900477202 */ /* 0x000fe40000000f00 */
[----:B------:R-:W-:-:S02]  /*10c30*/  MOV R69, RZ ;  /* 0x000000ff00457202 */ /* 0x000fc40000000f00 */
[----:B------:R-:W-:Y:S02]  /*10c40*/  MOV R66, 0xffffffff ;  /* 0xffffffff00427802 */ /* 0x000fe40000000f00 */
[----:B------:R-:W-:Y:S02]  /*10c50*/  MOV R77, R79 ;  /* 0x0000004f004d7202 */ /* 0x000fe40000000f00 */
[----:B------:R-:W-:Y:S02]  /*10c60*/  MOV R76, R78 ;  /* 0x0000004e004c7202 */ /* 0x000fe40000000f00 */
[----:B------:R-:W-:Y:S05]  /*10c70*/  CALL.REL.NOINC `($__internal_17_$__cuda_sm70_shflsync_up) ;  /* 0x000013f000007944 */ /* 0x000fea0003c00000 */
[----:B0-----:R-:W-:Y:S01]  /*10c80*/  HFMA2.MMA R68, -RZ, RZ, 0, 9.5367431640625e-07 ;  /* 0x00000010ff447435 */ /* 0x001fe200000001ff */
[----:B-1----:R-:W-:Y:S02]  /*10c90*/  MOV R72, R66 ;  /* 0x0000004200487202 */ /* 0x002fe40000000f00 */
[----:B------:R-:W-:Y:S02]  /*10ca0*/  MOV R71, R67 ;  /* 0x0000004300477202 */ /* 0x000fe40000000f00 */
[----:B------:R-:W-:Y:S02]  /*10cb0*/  MOV R69, RZ ;  /* 0x000000ff00457202 */ /* 0x000fe40000000f00 */
[----:B------:R-:W-:-:S02]  /*10cc0*/  MOV R66, 0xffffffff ;  /* 0xffffffff00427802 */ /* 0x000fc40000000f00 */
[----:B------:R-:W-:Y:S02]  /*10cd0*/  MOV R64, 0x10cf0 ;  /* 0x00010cf000407802 */ /* 0x000fe40000000f00 */
[----:B------:R-:W-:Y:S05]  /*10ce0*/  CALL.REL.NOINC `($__internal_17_$__cuda_sm70_shflsync_up) ;  /* 0x0000138000007944 */ /* 0x000fea0003c00000 */
[----:B0-----:R-:W-:Y:S01]  /*10cf0*/  HFMA2.MMA R68, -RZ, RZ, 0, 9.5367431640625e-07 ;  /* 0x00000010ff447435 */ /* 0x001fe200000001ff */
[----:B-1----:R-:W-:Y:S02]  /*10d00*/  MOV R70, R66 ;  /* 0x0000004200467202 */ /* 0x002fe40000000f00 */
[----:B------:R-:W-:Y:S02]  /*10d10*/  MOV R71, R78 ;  /* 0x0000004e00477202 */ /* 0x000fe40000000f00 */
[----:B------:R-:W-:Y:S02]  /*10d20*/  MOV R69, RZ ;  /* 0x000000ff00457202 */ /* 0x000fe40000000f00 */
[----:B------:R-:W-:Y:S02]  /*10d30*/  MOV R66, 0xffffffff ;  /* 0xffffffff00427802 */ /* 0x000fe40000000f00 */
[----:B------:R-:W-:Y:S02]  /*10d40*/  MOV R64, 0x10d60 ;  /* 0x00010d6000407802 */ /* 0x000fe40000000f00 */
[----:B------:R-:W-:Y:S05]  /*10d50*/  CALL.REL.NOINC `($__internal_17_$__cuda_sm70_shflsync_up) ;  /* 0x0000131000007944 */ /* 0x000fea0003c00000 */
[----:B0-----:R-:W-:Y:S01]  /*10d60*/  HFMA2.MMA R68, -RZ, RZ, 0, 9.5367431640625e-07 ;  /* 0x00000010ff447435 */ /* 0x001fe200000001ff */
[----:B-1----:R-:W-:-:S02]  /*10d70*/  MOV R74, R66 ;  /* 0x00000042004a7202 */ /* 0x002fc40000000f00 */
[----:B------:R-:W-:Y:S02]  /*10d80*/  MOV R71, R79 ;  /* 0x0000004f00477202 */ /* 0x000fe40000000f00 */
[----:B------:R-:W-:Y:S02]  /*10d90*/  MOV R69, RZ ;  /* 0x000000ff00457202 */ /* 0x000fe40000000f00 */
[----:B------:R-:W-:Y:S02]  /*10da0*/  MOV R66, 0xffffffff ;  /* 0xffffffff00427802 */ /* 0x000fe40000000f00 */
[----:B------:R-:W-:Y:S02]  /*10db0*/  MOV R64, 0x10dd0 ;  /* 0x00010dd000407802 */ /* 0x000fe40000000f00 */
[----:B------:R-:W-:Y:S05]  /*10dc0*/  CALL.REL.NOINC `($__internal_17_$__cuda_sm70_shflsync_up) ;  /* 0x000012a000007944 */ /* 0x000fea0003c00000 */
[----:B01----:R-:W-:Y:S05]  /*10dd0*/  BRA `(.L_x_575) ;  /* 0xffff728000007947 */ /* 0x003fea000383ffff */
.L_x_472:
[----:B------:R-:W-:Y:S01]  /*10de0*/  HFMA2.MMA R68, -RZ, RZ, 0, 5.9604644775390625e-08 ;  /* 0x00000001ff447435 */ /* 0x000fe200000001ff */
[----:B------:R-:W-:Y:S02]  /*10df0*/  MOV R69, RZ ;  /* 0x000000ff00457202 */ /* 0x000fe40000000f00 */
[----:B-1----:R-:W-:Y:S02]  /*10e00*/  MOV R66, 0xffffffff ;  /* 0xffffffff00427802 */ /* 0x002fe40000000f00 */
[----:B------:R-:W-:-:S02]  /*10e10*/  MOV R64, 0x10e30 ;  /* 0x00010e3000407802 */ /* 0x000fc40000000f00 */
[----:B0-----:R-:W-:Y:S05]  /*10e20*/  CALL.REL.NOINC `($__internal_17_$__cuda_sm70_shflsync_up) ;  /* 0x0000124000007944 */ /* 0x001fea0003c00000 */
[----:B0-----:R-:W-:Y:S01]  /*10e30*/  HFMA2.MMA R68, -RZ, RZ, 0, 5.9604644775390625e-08 ;  /* 0x00000001ff447435 */ /* 0x001fe200000001ff */
[----:B-1----:R-:W-:-:S02]  /*10e40*/  MOV R70, R66 ;  /* 0x0000004200467202 */ /* 0x002fc40000000f00 */
[----:B------:R-:W-:Y:S02]  /*10e50*/  MOV R71, R67 ;  /* 0x0000004300477202 */ /* 0x000fe40000000f00 */
[----:B------:R-:W-:Y:S02]  /*10e60*/  MOV R69, RZ ;  /* 0x000000ff00457202 */ /* 0x000fe40000000f00 */
[----:B------:R-:W-:Y:S02]  /*10e70*/  MOV R66, 0xffffffff ;  /* 0xffffffff00427802 */ /* 0x000fe40000000f00 */
[----:B------:R-:W-:Y:S02]  /*10e80*/  MOV R64, 0x10ea0 ;  /* 0x00010ea000407802 */ /* 0x000fe40000000f00 */
[----:B------:R-:W-:Y:S05]  /*10e90*/  CALL.REL.NOINC `($__internal_17_$__cuda_sm70_shflsync_up) ;  /* 0x000011d000007944 */ /* 0x000fea0003c00000 */
[----:B0-----:R-:W-:Y:S01]  /*10ea0*/  HFMA2.MMA R68, -RZ, RZ, 0, 5.9604644775390625e-08 ;  /* 0x00000001ff447435 */ /* 0x001fe200000001ff */
[----:B-1----:R-:W-:Y:S02]  /*10eb0*/  MOV R67, R66 ;  /* 0x0000004200437202 */ /* 0x002fe40000000f00 */
[----:B------:R-:W-:Y:S02]  /*10ec0*/  MOV R71, R76 ;  /* 0x0000004c00477202 */ /* 0x000fe40000000f00 */
[----:B------:R-:W-:-:S02]  /*10ed0*/  MOV R69, RZ ;  /* 0x000000ff00457202 */ /* 0x000fc40000000f00 */
[----:B------:R-:W-:Y:S02]  /*10ee0*/  MOV R66, 0xffffffff ;  /* 0xffffffff00427802 */ /* 0x000fe40000000f00 */
[----:B------:R-:W-:Y:S02]  /*10ef0*/  MOV R64, 0x10f10 ;  /* 0x00010f1000407802 */ /* 0x000fe40000000f00 */
[----:B------:R-:W-:Y:S05]  /*10f00*/  CALL.REL.NOINC `($__internal_17_$__cuda_sm70_shflsync_up) ;  /* 0x0000116000007944 */ /* 0x000fea0003c00000 */
[----:B0-----:R-:W-:Y:S01]  /*10f10*/  HFMA2.MMA R68, -RZ, RZ, 0, 5.9604644775390625e-08 ;  /* 0x00000001ff447435 */ /* 0x001fe200000001ff */
[----:B-1----:R-:W-:Y:S02]  /*10f20*/  MOV R76, R66 ;  /* 0x00000042004c7202 */ /* 0x002fe40000000f00 */
[----:B------:R-:W-:Y:S02]  /*10f30*/  MOV R71, R77 ;  /* 0x0000004d00477202 */ /* 0x000fe40000000f00 */
[----:B------:R-:W-:Y:S02]  /*10f40*/  MOV R69, RZ ;  /* 0x000000ff00457202 */ /* 0x000fe40000000f00 */
[----:B------:R-:W-:Y:S02]  /*10f50*/  MOV R66, 0xffffffff ;  /* 0xffffffff00427802 */ /* 0x000fe40000000f00 */
[----:B------:R-:W-:-:S02]  /*10f60*/  MOV R64, 0x10f80 ;  /* 0x00010f8000407802 */ /* 0x000fc40000000f00 */
[----:B------:R-:W-:Y:S05]  /*10f70*/  CALL.REL.NOINC `($__internal_17_$__cuda_sm70_shflsync_up) ;  /* 0x000010f000007944 */ /* 0x000fea0003c00000 */
[----:B-1----:R-:W-:Y:S01]  /*10f80*/  MOV R77, R66 ;  /* 0x00000042004d7202 */ /* 0x002fe20000000f00 */
[----:B------:R-:W-:Y:S01]  /*10f90*/  HFMA2.MMA R66, -RZ, RZ, 0, 0 ;  /* 0x00000000ff427435 */ /* 0x000fe200000001ff */
[----:B------:R-:W-:-:S02]  /*10fa0*/  MOV R75, R60 ;  /* 0x0000003c004b7202 */ /* 0x000fc40000000f00 */
[----:B------:R-:W-:Y:S02]  /*10fb0*/  MOV R60, R70 ;  /* 0x00000046003c7202 */ /* 0x000fe40000000f00 */
[----:B------:R-:W-:Y:S02]  /*10fc0*/  MOV R65, 0xffffffff ;  /* 0xffffffff00417802 */ /* 0x000fe40000000f00 */
[----:B------:R-:W-:Y:S02]  /*10fd0*/  MOV R64, 0x10ff0 ;  /* 0x00010ff000407802 */ /* 0x000fe40000000f00 */
[----:B0-----:R-:W-:Y:S05]  /*10fe0*/  CALL.REL.NOINC `($__internal_16_$__cuda_sm70_shflsync_idx_p) ;  /* 0x0000102000007944 */ /* 0x001fea0003c00000 */
[----:B-1----:R-:W-:Y:S01]  /*10ff0*/  MOV R72, R66 ;  /* 0x0000004200487202 */ /* 0x002fe20000000f00 */
[----:B------:R-:W-:Y:S01]  /*11000*/  HFMA2.MMA R66, -RZ, RZ, 0, 0 ;  /* 0x00000000ff427435 */ /* 0x000fe200000001ff */
[----:B------:R-:W-:Y:S02]  /*11010*/  MOV R75, R61 ;  /* 0x0000003d004b7202 */ /* 0x000fe40000000f00 */
[----:B------:R-:W-:Y:S02]  /*11020*/  MOV R65, 0xffffffff ;  /* 0xffffffff00417802 */ /* 0x000fe40000000f00 */
[----:B------:R-:W-:-:S02]  /*11030*/  MOV R64, 0x11050 ;  /* 0x0001105000407802 */ /* 0x000fc40000000f00 */
[----:B0-----:R-:W-:Y:S05]  /*11040*/  CALL.REL.NOINC `($__internal_16_$__cuda_sm70_shflsync_idx_p) ;  /* 0x00000fc000007944 */ /* 0x001fea0003c00000 */
[----:B-1----:R-:W-:Y:S01]  /*11050*/  MOV R73, R66 ;  /* 0x0000004200497202 */ /* 0x002fe20000000f00 */
[----:B------:R-:W-:Y:S01]  /*11060*/  HFMA2.MMA R66, -RZ, RZ, 0, 0 ;  /* 0x00000000ff427435 */ /* 0x000fe200000001ff */
[----:B------:R-:W-:-:S02]  /*11070*/  MOV R75, R62 ;  /* 0x0000003e004b7202 */ /* 0x000fc40000000f00 */
[----:B------:R-:W-:Y:S02]  /*11080*/  MOV R65, 0xffffffff ;  /* 0xffffffff00417802 */ /* 0x000fe40000000f00 */
[----:B------:R-:W-:Y:S02]  /*11090*/  MOV R64, 0x110b0 ;  /* 0x000110b000407802 */ /* 0x000fe40000000f00 */
[----:B0-----:R-:W-:Y:S05]  /*110a0*/  CALL.REL.NOINC `($__internal_16_$__cuda_sm70_shflsync_idx_p) ;  /* 0x00000f6000007944 */ /* 0x001fea0003c00000 */
[----:B-1----:R-:W-:Y:S01]  /*110b0*/  MOV R74, R66 ;  /* 0x00000042004a7202 */ /* 0x002fe20000000f00 */
[----:B------:R-:W-:Y:S01]  /*110c0*/  HFMA2.MMA R66, -RZ, RZ, 0, 0 ;  /* 0x00000000ff427435 */ /* 0x000fe200000001ff */
[----:B------:R-:W-:Y:S02]  /*110d0*/  MOV R75, R63 ;  /* 0x0000003f004b7202 */ /* 0x000fe40000000f00 */
[----:B------:R-:W-:Y:S02]  /*110e0*/  MOV R65, 0xffffffff ;  /* 0xffffffff00417802 */ /* 0x000fe40000000f00 */
[----:B------:R-:W-:Y:S02]  /*110f0*/  MOV R64, 0x11110 ;  /* 0x0001111000407802 */ /* 0x000fe40000000f00 */
[----:B0-----:R-:W-:Y:S05]  /*11100*/  CALL.REL.NOINC `($__internal_16_$__cuda_sm70_shflsync_idx_p) ;  /* 0x00000f0000007944 */ /* 0x001fea0003c00000 */
[----:B-1----:R-:W-:Y:S01]  /*11110*/  MOV R75, R66 ;  /* 0x00000042004b7202 */ /* 0x002fe20000000f00 */
[----:B0-----:R-:W-:Y:S05]  /*11120*/  BRA `(.L_x_576) ;  /* 0xffff721000007947 */ /* 0x001fea000383ffff */
.L_x_475:
[----:B------:R-:W-:Y:S01]  /*11130*/  HFMA2.MMA R66, -RZ, RZ, 0, 5.9604644775390625e-08 ;  /* 0x00000001ff427435 */ /* 0x000fe200000001ff */
[----:B------:R-:W-:-:S02]  /*11140*/  MOV R75, R71 ;  /* 0x00000047004b7202 */ /* 0x000fc40000000f00 */
[----:B------:R-:W-:Y:S02]  /*11150*/  MOV R76, 0x1f ;  /* 0x0000001f004c7802 */ /* 0x000fe40000000f00 */
[----:B------:R-:W-:Y:S02]  /*11160*/  MOV R65, 0xffffffff ;  /* 0xffffffff00417802 */ /* 0x000fe40000000f00 */
[----:B------:R-:W-:Y:S02]  /*11170*/  MOV R64, 0x11190 ;  /* 0x0001119000407802 */ /* 0x000fe40000000f00 */
[----:B------:R-:W-:Y:S05]  /*11180*/  CALL.REL.NOINC `($__internal_15_$__cuda_sm70_shflsync_down) ;  /* 0x00000e4000007944 */ /* 0x000fea0003c00000 */
[----:B-1----:R-:W-:Y:S01]  /*11190*/  MOV R67, R66 ;  /* 0x0000004200437202 */ /* 0x002fe20000000f00 */
[----:B------:R-:W-:Y:S05]  /*111a0*/  BRA `(.L_x_577) ;  /* 0xffff878000007947 */ /* 0x000fea000383ffff */
.L_x_476:
[----:B------:R-:W-:Y:S01]  /*111b0*/  HFMA2.MMA R66, -RZ, RZ, 0, 5.9604644775390625e-08 ;  /* 0x00000001ff427435 */ /* 0x000fe200000001ff */
[----:B------:R-:W-:Y:S02]  /*111c0*/  MOV R75, R69 ;  /* 0x00000045004b7202 */ /* 0x000fe40000000f00 */
[----:B------:R-:W-:Y:S02]  /*111d0*/  MOV R76, 0x1f ;  /* 0x0000001f004c7802 */ /* 0x000fe40000000f00 */
[----:B------:R-:W-:-:S02]  /*111e0*/  MOV R65, 0xffffffff ;  /* 0xffffffff00417802 */ /* 0x000fc40000000f00 */
[----:B------:R-:W-:Y:S02]  /*111f0*/  MOV R64, 0x11210 ;  /* 0x0001121000407802 */ /* 0x000fe40000000f00 */
[----:B01----:R-:W-:Y:S05]  /*11200*/  CALL.REL.NOINC `($__internal_15_$__cuda_sm70_shflsync_down) ;  /* 0x00000dc000007944 */ /* 0x003fea0003c00000 */
[----:B-1----:R-:W-:Y:S01]  /*11210*/  MOV R69, R66 ;  /* 0x0000004200457202 */ /* 0x002fe20000000f00 */
[----:B------:R-:W-:Y:S01]  /*11220*/  HFMA2.MMA R66, -RZ, RZ, 0, 5.9604644775390625e-08 ;  /* 0x00000001ff427435 */ /* 0x000fe200000001ff */
[----:B------:R-:W-:Y:S02]  /*11230*/  MOV R75, R68 ;  /* 0x00000044004b7202 */ /* 0x000fe40000000f00 */
[----:B------:R-:W-:Y:S02]  /*11240*/  MOV R76, 0x1f ;  /* 0x0000001f004c7802 */ /* 0x000fe40000000f00 */
[----:B------:R-:W-:Y:S02]  /*11250*/  MOV R65, 0xffffffff ;  /* 0xffffffff00417802 */ /* 0x000fe40000000f00 */
[----:B------:R-:W-:Y:S02]  /*11260*/  MOV R64, 0x11280 ;  /* 0x0001128000407802 */ /* 0x000fe40000000f00 */
[----:B------:R-:W-:Y:S05]  /*11270*/  CALL.REL.NOINC `($__internal_15_$__cuda_sm70_shflsync_down) ;  /* 0x00000d5000007944 */ /* 0x000fea0003c00000 */
[----:B-1----:R-:W-:Y:S01]  /*11280*/  MOV R73, R66 ;  /* 0x0000004200497202 */ /* 0x002fe20000000f00 */
        /* <DEDUP_REMOVED lines=8> */
.L_x_479:
[----:B------:R-:W-:Y:S01]  /*11310*/  HFMA2.MMA R66, -RZ, RZ, 0, 1.1920928955078125e-07 ;  /* 0x00000002ff427435 */ /* 0x000fe200000001ff */
[----:B------:R-:W-:Y:S02]  /*11320*/  MOV R75, R71 ;  /* 0x00000047004b7202 */ /* 0x000fe40000000f00 */
[----:B------:R-:W-:Y:S02]  /*11330*/  MOV R76, 0x1f ;  /* 0x0000001f004c7802 */ /* 0x000fe40000000f00 */
[----:B------:R-:W-:-:S02]  /*11340*/  MOV R65, 0xffffffff ;  /* 0xffffffff00417802 */ /* 0x000fc40000000f00 */
[----:B------:R-:W-:Y:S02]  /*11350*/  MOV R64, 0x11370 ;  /* 0x0001137000407802 */ /* 0x000fe40000000f00 */
[----:B-1234-:R-:W-:Y:S05]  /*11360*/  CALL.REL.NOINC `($__internal_15_$__cuda_sm70_shflsync_down) ;  /* 0x00000c6000007944 */ /* 0x01efea0003c00000 */
[----:B-1----:R-:W-:Y:S01]  /*11370*/  MOV R67, R66 ;  /* 0x0000004200437202 */ /* 0x002fe20000000f00 */
[----:B------:R-:W-:Y:S01]  /*11380*/  HFMA2.MMA R66, -RZ, RZ, 0, 1.1920928955078125e-07 ;  /* 0x00000002ff427435 */ /* 0x000fe200000001ff */
[----:B------:R-:W-:Y:S02]  /*11390*/  MOV R75, R74 ;  /* 0x0000004a004b7202 */ /* 0x000fe40000000f00 */
[----:B------:R-:W-:Y:S02]  /*113a0*/  MOV R76, 0x1f ;  /* 0x0000001f004c7802 */ /* 0x000fe40000000f00 */
[----:B------:R-:W-:Y:S02]  /*113b0*/  MOV R65, 0xffffffff ;  /* 0xffffffff00417802 */ /* 0x000fe40000000f00 */
[----:B------:R-:W-:Y:S02]  /*113c0*/  MOV R64, 0x113e0 ;  /* 0x000113e000407802 */ /* 0x000fe40000000f00 */
[----:B------:R-:W-:Y:S05]  /*113d0*/  CALL.REL.NOINC `($__internal_15_$__cuda_sm70_shflsync_down) ;  /* 0x00000bf000007944 */ /* 0x000fea0003c00000 */
[----:B-1----:R-:W-:Y:S01]  /*113e0*/  MOV R69, R66 ;  /* 0x0000004200457202 */ /* 0x002fe20000000f00 */
[----:B------:R-:W-:Y:S01]  /*113f0*/  HFMA2.MMA R66, -RZ, RZ, 0, 1.1920928955078125e-07 ;  /* 0x00000002ff427435 */ /* 0x000fe200000001ff */
[----:B------:R-:W-:-:S02]  /*11400*/  MOV R75, R68 ;  /* 0x00000044004b7202 */ /* 0x000fc40000000f00 */
[----:B------:R-:W-:Y:S02]  /*11410*/  MOV R76, 0x1f ;  /* 0x0000001f004c7802 */ /* 0x000fe40000000f00 */
[----:B------:R-:W-:Y:S02]  /*11420*/  MOV R65, 0xffffffff ;  /* 0xffffffff00417802 */ /* 0x000fe40000000f00 */
[----:B------:R-:W-:Y:S02]  /*11430*/  MOV R64, 0x11450 ;  /* 0x0001145000407802 */ /* 0x000fe40000000f00 */
[----:B------:R-:W-:Y:S05]  /*11440*/  CALL.REL.NOINC `($__internal_15_$__cuda_sm70_shflsync_down) ;  /* 0x00000b8000007944 */ /* 0x000fea0003c00000 */
[----:B-1----:R-:W-:Y:S01]  /*11450*/  MOV R70, R66 ;  /* 0x0000004200467202 */ /* 0x002fe20000000f00 */
[----:B------:R-:W-:Y:S01]  /*11460*/  HFMA2.MMA R66, -RZ, RZ, 0, 1.1920928955078125e-07 ;  /* 0x00000002ff427435 */ /* 0x000fe200000001ff */
[----:B------:R-:W-:Y:S02]  /*11470*/  MOV R75, R72 ;  /* 0x00000048004b7202 */ /* 0x000fe40000000f00 */
[----:B------:R-:W-:Y:S02]  /*11480*/  MOV R76, 0x1f ;  /* 0x0000001f004c7802 */ /* 0x000fe40000000f00 */
[----:B------:R-:W-:-:S02]  /*11490*/  MOV R65, 0xffffffff ;  /* 0xffffffff00417802 */ /* 0x000fc40000000f00 */
[----:B------:R-:W-:Y:S02]  /*114a0*/  MOV R64, 0x114c0 ;  /* 0x000114c000407802 */ /* 0x000fe40000000f00 */
[----:B------:R-:W-:Y:S05]  /*114b0*/  CALL.REL.NOINC `($__internal_15_$__cuda_sm70_shflsync_down) ;  /* 0x00000b1000007944 */ /* 0x000fea0003c00000 */
[----:B-1----:R-:W-:Y:S01]  /*114c0*/  MOV R64, R66 ;  /* 0x0000004200407202 */ /* 0x002fe20000000f00 */
[----:B------:R-:W-:Y:S05]  /*114d0*/  BRA `(.L_x_579) ;  /* 0xffff85e000007947 */ /* 0x000fea000383ffff */
.L_x_482:
[----:B------:R-:W-:Y:S01]  /*114e0*/  HFMA2.MMA R66, -RZ, RZ, 0, 2.384185791015625e-07 ;  /* 0x00000004ff427435 */ /* 0x000fe200000001ff */
[----:B------:R-:W-:Y:S02]  /*114f0*/  MOV R75, R71 ;  /* 0x00000047004b7202 */ /* 0x000fe40000000f00 */
[----:B------:R-:W-:Y:S02]  /*11500*/  MOV R76, 0x1f ;  /* 0x0000001f004c7802 */ /* 0x000fe40000000f00 */
[----:B------:R-:W-:Y:S02]  /*11510*/  MOV R65, 0xffffffff ;  /* 0xffffffff00417802 */ /* 0x000fe40000000f00 */
[----:B------:R-:W-:Y:S02]  /*11520*/  MOV R64, 0x11540 ;  /* 0x0001154000407802 */ /* 0x000fe40000000f00 */
[----:B0123--:R-:W-:Y:S05]  /*11530*/  CALL.REL.NOINC `($__internal_15_$__cuda_sm70_shflsync_down) ;  /* 0x00000a9000007944 */ /* 0x00ffea0003c00000 */
[----:B-1----:R-:W-:Y:S01]  /*11540*/  MOV R67, R66 ;  /* 0x0000004200437202 */ /* 0x002fe20000000f00 */
[----:B------:R-:W-:Y:S05]  /*11550*/  BRA `(.L_x_580) ;  /* 0xffff868000007947 */ /* 0x000fea000383ffff */
.L_x_483:
[----:B------:R-:W-:Y:S01]  /*11560*/  HFMA2.MMA R66, -RZ, RZ, 0, 2.384185791015625e-07 ;  /* 0x00000004ff427435 */ /* 0x000fe200000001ff */
[----:B------:R-:W-:-:S02]  /*11570*/  MOV R75, R74 ;  /* 0x0000004a004b7202 */ /* 0x000fc40000000f00 */
[----:B------:R-:W-:Y:S02]  /*11580*/  MOV R76, 0x1f ;  /* 0x0000001f004c7802 */ /* 0x000fe40000000f00 */
[----:B------:R-:W-:Y:S02]  /*11590*/  MOV R65, 0xffffffff ;  /* 0xffffffff00417802 */ /* 0x000fe40000000f00 */
[----:B------:R-:W-:Y:S02]  /*115a0*/  MOV R64, 0x115c0 ;  /* 0x000115c000407802 */ /* 0x000fe40000000f00 */
[----:B01234-:R-:W-:Y:S05]  /*115b0*/  CALL.REL.NOINC `($__internal_15_$__cuda_sm70_shflsync_down) ;  /* 0x00000a1000007944 */ /* 0x01ffea0003c00000 */
[----:B-1----:R-:W-:Y:S01]  /*115c0*/  MOV R69, R66 ;  /* 0x0000004200457202 */ /* 0x002fe20000000f00 */
[----:B------:R-:W-:Y:S01]  /*115d0*/  HFMA2.MMA R66, -RZ, RZ, 0, 2.384185791015625e-07 ;  /* 0x00000004ff427435 */ /* 0x000fe200000001ff */
[----:B------:R-:W-:Y:S02]  /*115e0*/  MOV R75, R68 ;  /* 0x00000044004b7202 */ /* 0x000fe40000000f00 */
[----:B------:R-:W-:Y:S02]  /*115f0*/  MOV R76, 0x1f ;  /* 0x0000001f004c7802 */ /* 0x000fe40000000f00 */
[----:B------:R-:W-:-:S02]  /*11600*/  MOV R65, 0xffffffff ;  /* 0xffffffff00417802 */ /* 0x000fc40000000f00 */
[----:B------:R-:W-:Y:S02]  /*11610*/  MOV R64, 0x11630 ;  /* 0x0001163000407802 */ /* 0x000fe40000000f00 */
[----:B------:R-:W-:Y:S05]  /*11620*/  CALL.REL.NOINC `($__internal_15_$__cuda_sm70_shflsync_down) ;  /* 0x000009a000007944 */ /* 0x000fea0003c00000 */
[----:B-1----:R-:W-:Y:S01]  /*11630*/  MOV R70, R66 ;  /* 0x0000004200467202 */ /* 0x002fe20000000f00 */
[----:B------:R-:W-:Y:S01]  /*11640*/  HFMA2.MMA R66, -RZ, RZ, 0, 2.384185791015625e-07 ;  /* 0x00000004ff427435 */ /* 0x000fe200000001ff */
[----:B------:R-:W-:Y:S02]  /*11650*/  MOV R75, R72 ;  /* 0x00000048004b7202 */ /* 0x000fe40000000f00 */
[----:B------:R-:W-:Y:S02]  /*11660*/  MOV R76, 0x1f ;  /* 0x0000001f004c7802 */ /* 0x000fe40000000f00 */
[----:B------:R-:W-:Y:S02]  /*11670*/  MOV R65, 0xffffffff ;  /* 0xffffffff00417802 */ /* 0x000fe40000000f00 */
[----:B------:R-:W-:Y:S02]  /*11680*/  MOV R64, 0x116a0 ;  /* 0x000116a000407802 */ /* 0x000fe40000000f00 */
[----:B------:R-:W-:Y:S05]  /*11690*/  CALL.REL.NOINC `($__internal_15_$__cuda_sm70_shflsync_down) ;  /* 0x0000093000007944 */ /* 0x000fea0003c00000 */
[----:B-1----:R-:W-:Y:S01]  /*116a0*/  MOV R64, R66 ;  /* 0x0000004200407202 */ /* 0x002fe20000000f00 */
[----:B------:R-:W-:Y:S05]  /*116b0*/  BRA `(.L_x_581) ;  /* 0xffff856000007947 */ /* 0x000fea000383ffff */
.L_x_486:
[----:B------:R-:W-:Y:S01]  /*116c0*/  HFMA2.MMA R66, -RZ, RZ, 0, 4.76837158203125e-07 ;  /* 0x00000008ff427435 */ /* 0x000fe200000001ff */
[----:B------:R-:W-:-:S02]  /*116d0*/  MOV R75, R71 ;  /* 0x00000047004b7202 */ /* 0x000fc40000000f00 */
[----:B------:R-:W-:Y:S02]  /*116e0*/  MOV R76, 0x1f ;  /* 0x0000001f004c7802 */ /* 0x000fe40000000f00 */
[----:B------:R-:W-:Y:S02]  /*116f0*/  MOV R65, 0xffffffff ;  /* 0xffffffff00417802 */ /* 0x000fe40000000f00 */
[----:B------:R-:W-:Y:S02]  /*11700*/  MOV R64, 0x11720 ;  /* 0x0001172000407802 */ /* 0x000fe40000000f00 */
[----:B0-234-:R-:W-:Y:S05]  /*11710*/  CALL.REL.NOINC `($__internal_15_$__cuda_sm70_shflsync_down) ;  /* 0x000008b000007944 */ /* 0x01dfea0003c00000 */
[----:B-1----:R-:W-:Y:S01]  /*11720*/  MOV R67, R66 ;  /* 0x0000004200437202 */ /* 0x002fe20000000f00 */
[----:B------:R-:W-:Y:S01]  /*11730*/  HFMA2.MMA R66, -RZ, RZ, 0, 4.76837158203125e-07 ;  /* 0x00000008ff427435 */ /* 0x000fe200000001ff */
[----:B------:R-:W-:Y:S02]  /*11740*/  MOV R75, R74 ;  /* 0x0000004a004b7202 */ /* 0x000fe40000000f00 */
[----:B------:R-:W-:Y:S02]  /*11750*/  MOV R76, 0x1f ;  /* 0x0000001f004c7802 */ /* 0x000fe40000000f00 */
[----:B------:R-:W-:-:S02]  /*11760*/  MOV R65, 0xffffffff ;  /* 0xffffffff00417802 */ /* 0x000fc40000000f00 */
[----:B------:R-:W-:Y:S02]  /*11770*/  MOV R64, 0x11790 ;  /* 0x0001179000407802 */ /* 0x000fe40000000f00 */
[----:B------:R-:W-:Y:S05]  /*11780*/  CALL.REL.NOINC `($__internal_15_$__cuda_sm70_shflsync_down) ;  /* 0x0000084000007944 */ /* 0x000fea0003c00000 */
[----:B-1----:R-:W-:Y:S01]  /*11790*/  MOV R69, R66 ;  /* 0x0000004200457202 */ /* 0x002fe20000000f00 */
[----:B------:R-:W-:Y:S01]  /*117a0*/  HFMA2.MMA R66, -RZ, RZ, 0, 4.76837158203125e-07 ;  /* 0x00000008ff427435 */ /* 0x000fe200000001ff */
[----:B------:R-:W-:Y:S02]  /*117b0*/  MOV R75, R68 ;  /* 0x00000044004b7202 */ /* 0x000fe40000000f00 */
[----:B------:R-:W-:Y:S02]  /*117c0*/  MOV R76, 0x1f ;  /* 0x0000001f004c7802 */ /* 0x000fe40000000f00 */
[----:B------:R-:W-:Y:S02]  /*117d0*/  MOV R65, 0xffffffff ;  /* 0xffffffff00417802 */ /* 0x000fe40000000f00 */
[----:B------:R-:W-:Y:S02]  /*117e0*/  MOV R64, 0x11800 ;  /* 0x0001180000407802 */ /* 0x000fe40000000f00 */
[----:B------:R-:W-:Y:S05]  /*117f0*/  CALL.REL.NOINC `($__internal_15_$__cuda_sm70_shflsync_down) ;  /* 0x000007d000007944 */ /* 0x000fea0003c00000 */
[----:B-1----:R-:W-:Y:S01]  /*11800*/  MOV R70, R66 ;  /* 0x0000004200467202 */ /* 0x002fe20000000f00 */
[----:B------:R-:W-:Y:S01]  /*11810*/  HFMA2.MMA R66, -RZ, RZ, 0, 4.76837158203125e-07 ;  /* 0x00000008ff427435 */ /* 0x000fe200000001ff */
[----:B------:R-:W-:-:S02]  /*11820*/  MOV R75, R72 ;  /* 0x00000048004b7202 */ /* 0x000fc40000000f00 */
[----:B------:R-:W-:Y:S02]  /*11830*/  MOV R76, 0x1f ;  /* 0x0000001f004c7802 */ /* 0x000fe40000000f00 */
[----:B------:R-:W-:Y:S02]  /*11840*/  MOV R65, 0xffffffff ;  /* 0xffffffff00417802 */ /* 0x000fe40000000f00 */
[----:B------:R-:W-:Y:S02]  /*11850*/  MOV R64, 0x11870 ;  /* 0x0001187000407802 */ /* 0x000fe40000000f00 */
[----:B------:R-:W-:Y:S05]  /*11860*/  CALL.REL.NOINC `($__internal_15_$__cuda_sm70_shflsync_down) ;  /* 0x0000076000007944 */ /* 0x000fea0003c00000 */
[----:B-1----:R-:W-:Y:S01]  /*11870*/  MOV R64, R66 ;  /* 0x0000004200407202 */ /* 0x002fe20000000f00 */
[----:B------:R-:W-:Y:S05]  /*11880*/  BRA `(.L_x_582) ;  /* 0xffff84e000007947 */ /* 0x000fea000383ffff */
.L_x_489:
[----:B------:R-:W-:Y:S01]  /*11890*/  HFMA2.MMA R66, -RZ, RZ, 0, 9.5367431640625e-07 ;  /* 0x00000010ff427435 */ /* 0x000fe200000001ff */
[----:B------:R-:W-:Y:S02]  /*118a0*/  MOV R75, R71 ;  /* 0x00000047004b7202 */ /* 0x000fe40000000f00 */
[----:B------:R-:W-:Y:S02]  /*118b0*/  MOV R76, 0x1f ;  /* 0x0000001f004c7802 */ /* 0x000fe40000000f00 */
[----:B------:R-:W-:-:S02]  /*118c0*/  MOV R65, 0xffffffff ;  /* 0xffffffff00417802 */ /* 0x000fc40000000f00 */
[----:B------:R-:W-:Y:S02]  /*118d0*/  MOV R64, 0x118f0 ;  /* 0x000118f000407802 */ /* 0x000fe40000000f00 */
[----:B01-34-:R-:W-:Y:S05]  /*118e0*/  CALL.REL.NOINC `($__internal_15_$__cuda_sm70_shflsync_down) ;  /* 0x000006e000007944 */ /* 0x01bfea0003c00000 */
[----:B-1----:R-:W-:Y:S01]  /*118f0*/  MOV R67, R66 ;  /* 0x0000004200437202 */ /* 0x002fe20000000f00 */
[----:B------:R-:W-:Y:S05]  /*11900*/  BRA `(.L_x_583) ;  /* 0xffff858000007947 */ /* 0x000fea000383ffff */
.L_x_490:
[----:B------:R-:W-:Y:S01]  /*11910*/  HFMA2.MMA R66, -RZ, RZ, 0, 9.5367431640625e-07 ;  /* 0x00000010ff427435 */ /* 0x000fe200000001ff */
[----:B------:R-:W-:Y:S02]  /*11920*/  MOV R75, R74 ;  /* 0x0000004a004b7202 */ /* 0x000fe40000000f00 */
[----:B------:R-:W-:Y:S02]  /*11930*/  MOV R76, 0x1f ;  /* 0x0000001f004c7802 */ /* 0x000fe40000000f00 */
[----:B------:R-:W-:Y:S02]  /*11940*/  MOV R65, 0xffffffff ;  /* 0xffffffff00417802 */ /* 0x000fe40000000f00 */
[----:B------:R-:W-:Y:S02]  /*11950*/  MOV R64, 0x11970 ;  /* 0x0001197000407802 */ /* 0x000fe40000000f00 */
[----:B01234-:R-:W-:Y:S05]  /*11960*/  CALL.REL.NOINC `($__internal_15_$__cuda_sm70_shflsync_down) ;  /* 0x0000066000007944 */ /* 0x01ffea0003c00000 */
[----:B-1----:R-:W-:Y:S01]  /*11970*/  MOV R69, R66 ;  /* 0x0000004200457202 */ /* 0x002fe20000000f00 */
[----:B------:R-:W-:Y:S01]  /*11980*/  HFMA2.MMA R66, -RZ, RZ, 0, 9.5367431640625e-07 ;  /* 0x00000010ff427435 */ /* 0x000fe200000001ff */
[----:B------:R-:W-:-:S02]  /*11990*/  MOV R75, R68 ;  /* 0x00000044004b7202 */ /* 0x000fc40000000f00 */
[----:B------:R-:W-:Y:S02]  /*119a0*/  MOV R76, 0x1f ;  /* 0x0000001f004c7802 */ /* 0x000fe40000000f00 */
[----:B------:R-:W-:Y:S02]  /*119b0*/  MOV R65, 0xffffffff ;  /* 0xffffffff00417802 */ /* 0x000fe40000000f00 */
[----:B------:R-:W-:Y:S02]  /*119c0*/  MOV R64, 0x119e0 ;  /* 0x000119e000407802 */ /* 0x000fe40000000f00 */
[----:B------:R-:W-:Y:S05]  /*119d0*/  CALL.REL.NOINC `($__internal_15_$__cuda_sm70_shflsync_down) ;  /* 0x000005f000007944 */ /* 0x000fea0003c00000 */
[----:B-1----:R-:W-:Y:S01]  /*119e0*/  MOV R70, R66 ;  /* 0x0000004200467202 */ /* 0x002fe20000000f00 */
[----:B------:R-:W-:Y:S01]  /*119f0*/  HFMA2.MMA R66, -RZ, RZ, 0, 9.5367431640625e-07 ;  /* 0x00000010ff427435 */ /* 0x000fe200000001ff */
[----:B------:R-:W-:Y:S02]  /*11a00*/  MOV R75, R72 ;  /* 0x00000048004b7202 */ /* 0x000fe40000000f00 */
[----:B------:R-:W-:Y:S02]  /*11a10*/  MOV R76, 0x1f ;  /* 0x0000001f004c7802 */ /* 0x000fe40000000f00 */
[----:B------:R-:W-:-:S02]  /*11a20*/  MOV R65, 0xffffffff ;  /* 0xffffffff00417802 */ /* 0x000fc40000000f00 */
[----:B------:R-:W-:Y:S02]  /*11a30*/  MOV R64, 0x11a50 ;  /* 0x00011a5000407802 */ /* 0x000fe40000000f00 */
[----:B------:R-:W-:Y:S05]  /*11a40*/  CALL.REL.NOINC `($__internal_15_$__cuda_sm70_shflsync_down) ;  /* 0x0000058000007944 */ /* 0x000fea0003c00000 */
[----:B-1----:R-:W-:Y:S01]  /*11a50*/  MOV R64, R66 ;  /* 0x0000004200407202 */ /* 0x002fe20000000f00 */
[----:B------:R-:W-:Y:S05]  /*11a60*/  BRA `(.L_x_584) ;  /* 0xffff846000007947 */ /* 0x000fea000383ffff */
.L_x_493:
[----:B------:R-:W-:Y:S01]  /*11a70*/  HFMA2.MMA R66, -RZ, RZ, 0, 0 ;  /* 0x00000000ff427435 */ /* 0x000fe200000001ff */
[----:B------:R-:W-:Y:S02]  /*11a80*/  MOV R75, R71 ;  /* 0x00000047004b7202 */ /* 0x000fe40000000f00 */
[----:B------:R-:W-:Y:S02]  /*11a90*/  MOV R65, 0xffffffff ;  /* 0xffffffff00417802 */ /* 0x000fe40000000f00 */
[----:B--2---:R-:W-:Y:S02]  /*11aa0*/  MOV R64, 0x11ac0 ;  /* 0x00011ac000407802 */ /* 0x004fe40000000f00 */
[----:B01-34-:R-:W-:Y:S05]  /*11ab0*/  CALL.REL.NOINC `($__internal_16_$__cuda_sm70_shflsync_idx_p) ;  /* 0x0000055000007944 */ /* 0x01bfea0003c00000 */
[----:B-1----:R-:W-:Y:S01]  /*11ac0*/  MOV R69, R66 ;  /* 0x0000004200457202 */ /* 0x002fe20000000f00 */
[----:B------:R-:W-:Y:S01]  /*11ad0*/  HFMA2.MMA R66, -RZ, RZ, 0, 0 ;  /* 0x00000000ff427435 */ /* 0x000fe200000001ff */
[----:B------:R-:W-:Y:S02]  /*11ae0*/  MOV R75, R74 ;  /* 0x0000004a004b7202 */ /* 0x000fe40000000f00 */
[----:B------:R-:W-:-:S02]  /*11af0*/  MOV R65, 0xffffffff ;  /* 0xffffffff00417802 */ /* 0x000fc40000000f00 */
        /* <DEDUP_REMOVED lines=9> */
[----:B------:R-:W-:Y:S01]  /*11b90*/  HFMA2.MMA R66, -RZ, RZ, 0, 0 ;  /* 0x00000000ff427435 */ /* 0x000fe200000001ff */
[----:B------:R-:W-:Y:S02]  /*11ba0*/  MOV R75, R72 ;  /* 0x00000048004b7202 */ /* 0x000fe40000000f00 */
[----:B------:R-:W-:-:S02]  /*11bb0*/  MOV R65, 0xffffffff ;  /* 0xffffffff00417802 */ /* 0x000fc40000000f00 */
[----:B------:R-:W-:Y:S02]  /*11bc0*/  MOV R64, 0x11be0 ;  /* 0x00011be000407802 */ /* 0x000fe40000000f00 */
[----:B0-----:R-:W-:Y:S05]  /*11bd0*/  CALL.REL.NOINC `($__internal_16_$__cuda_sm70_shflsync_idx_p) ;  /* 0x0000043000007944 */ /* 0x001fea0003c00000 */
[----:B------:R-:W-:Y:S02]  /*11be0*/  MOV R70, R69 ;  /* 0x0000004500467202 */ /* 0x000fe40000000f00 */
[----:B------:R-:W-:Y:S02]  /*11bf0*/  MOV R69, R67 ;  /* 0x0000004300457202 */ /* 0x000fe40000000f00 */
[----:B-1----:R-:W-:Y:S01]  /*11c00*/  MOV R67, R66 ;  /* 0x0000004200437202 */ /* 0x002fe20000000f00 */
[----:B------:R-:W-:Y:S01]  /*11c10*/  HFMA2.MMA R66, -RZ, RZ, 0, 5.9604644775390625e-08 ;  /* 0x00000001ff427435 */ /* 0x000fe200000001ff */
[----:B------:R-:W-:Y:S02]  /*11c20*/  MOV R75, R71 ;  /* 0x00000047004b7202 */ /* 0x000fe40000000f00 */
[----:B------:R-:W-:Y:S02]  /*11c30*/  MOV R76, 0x1f ;  /* 0x0000001f004c7802 */ /* 0x000fe40000000f00 */
[----:B------:R-:W-:-:S02]  /*11c40*/  MOV R65, 0xffffffff ;  /* 0xffffffff00417802 */ /* 0x000fc40000000f00 */
[----:B------:R-:W-:Y:S02]  /*11c50*/  MOV R64, 0x11c70 ;  /* 0x00011c7000407802 */ /* 0x000fe40000000f00 */
[----:B0-----:R-:W-:Y:S05]  /*11c60*/  CALL.REL.NOINC `($__internal_15_$__cuda_sm70_shflsync_down) ;  /* 0x0000036000007944 */ /* 0x001fea0003c00000 */
        /* <DEDUP_REMOVED lines=15> */
[----:B------:R-:W-:Y:S01]  /*11d60*/  HFMA2.MMA R66, -RZ, RZ, 0, 5.9604644775390625e-08 ;  /* 0x00000001ff427435 */ /* 0x000fe200000001ff */
[----:B------:R-:W-:Y:S02]  /*11d70*/  MOV R75, R72 ;  /* 0x00000048004b7202 */ /* 0x000fe40000000f00 */
[----:B------:R-:W-:Y:S02]  /*11d80*/  MOV R76, 0x1f ;  /* 0x0000001f004c7802 */ /* 0x000fe40000000f00 */
[----:B------:R-:W-:-:S02]  /*11d90*/  MOV R65, 0xffffffff ;  /* 0xffffffff00417802 */ /* 0x000fc40000000f00 */
[----:B------:R-:W-:Y:S02]  /*11da0*/  MOV R64, 0x11dc0 ;  /* 0x00011dc000407802 */ /* 0x000fe40000000f00 */
[----:B------:R-:W-:Y:S05]  /*11db0*/  CALL.REL.NOINC `($__internal_15_$__cuda_sm70_shflsync_down) ;  /* 0x0000021000007944 */ /* 0x000fea0003c00000 */
        /* <DEDUP_REMOVED lines=12> */
[----:B------:R-:W-:Y:S05]  /*11e80*/  CALL.REL.NOINC `($__internal_16_$__cuda_sm70_shflsync_idx_p) ;  /* 0x0000018000007944 */ /* 0x000fea0003c00000 */
        /* <DEDUP_REMOVED lines=20> */
        .weak           $__internal_15_$__cuda_sm70_shflsync_down
        .type           $__internal_15_$__cuda_sm70_shflsync_down,@function
        .size           $__internal_15_$__cuda_sm70_shflsync_down,($__internal_16_$__cuda_sm70_shflsync_idx_p - $__internal_15_$__cuda_sm70_shflsync_down)
$__internal_15_$__cuda_sm70_shflsync_down:
[----:B------:R-:W-:Y:S04]  /*11fd0*/  WARPSYNC R65 ;  /* 0x0000004100007348 */ /* 0x000fe80003800000 */
[----:B------:R0:W1:Y:S02]  /*11fe0*/  SHFL.DOWN PT, R66, R75, R66, R76 ;  /* 0x080000424b427389 */ /* 0x00006400000e004c */
[----:B0-----:R-:W-:-:S06]  /*11ff0*/  HFMA2.MMA R65, -RZ, RZ, 0, 0 ;  /* 0x00000000ff417435 */ /* 0x001fcc00000001ff */
[----:B------:R-:W-:Y:S05]  /*12000*/  RET.REL.NODEC R64 `(_Z25selective_scan_bwd_kernelI32Selective_Scan_bwd_kernel_traitsILi128ELi16ELb0ELb0ELb1ELb0ELb1EfN3c107complexIfEEEEv12SSMParamsBwd) ;  /* 0xfffedff040007950 */ /* 0x000fea0003c3ffff */
        .weak           $__internal_16_$__cuda_sm70_shflsync_idx_p
        .type           $__internal_16_$__cuda_sm70_shflsync_idx_p,@function
        .size           $__internal_16_$__cuda_sm70_shflsync_idx_p,($__internal_17_$__cuda_sm70_shflsync_up - $__internal_16_$__cuda_sm70_shflsync_idx_p)
$__internal_16_$__cuda_sm70_shflsync_idx_p:
[----:B------:R-:W-:Y:S01]  /*12010*/  MOV R149, 0x1f ;  /* 0x0000001f00957802 */ /* 0x000fe20000000f00 */
[----:B------:R-:W-:Y:S04]  /*12020*/  WARPSYNC R65 ;  /* 0x0000004100007348 */ /* 0x000fe80003800000 */
[----:B------:R0:W1:Y:S04]  /*12030*/  SHFL.IDX PT, R66, R75, R66, R149 ;  /* 0x000000424b427389 */ /* 0x00006800000e0095 */
[----:B0-----:R-:W0:Y:S01]  /*12040*/  S2R R149, SR_LANEID ;  /* 0x0000000000957919 */ /* 0x001e220000000000 */
[----:B------:R-:W-:-:S06]  /*12050*/  HFMA2.MMA R65, -RZ, RZ, 0, 0 ;  /* 0x00000000ff417435 */ /* 0x000fcc00000001ff */
[----:B------:R-:W-:Y:S05]  /*12060*/  RET.REL.NODEC R64 `(_Z25selective_scan_bwd_kernelI32Selective_Scan_bwd_kernel_traitsILi128ELi16ELb0ELb0ELb1ELb0ELb1EfN3c107complexIfEEEEv12SSMParamsBwd) ;  /* 0xfffedf9040007950 */ /* 0x000fea0003c3ffff */
        .weak           $__internal_17_$__cuda_sm70_shflsync_up
        .type           $__internal_17_$__cuda_sm70_shflsync_up,@function
        .size           $__internal_17_$__cuda_sm70_shflsync_up,(.L_x_14452 - $__internal_17_$__cuda_sm70_shflsync_up)
$__internal_17_$__cuda_sm70_shflsync_up:
[----:B------:R-:W-:Y:S01]  /*12070*/  MOV R65, 0x0 ;  /* 0x0000000000417802 */ /* 0x000fe20000000f00 */
[----:B------:R-:W-:Y:S04]  /*12080*/  WARPSYNC R66 ;  /* 0x0000004200007348 */ /* 0x000fe80003800000 */
[----:B------:R0:W1:Y:S01]  /*12090*/  SHFL.UP PT, R66, R71, R68, R69 ;  /* 0x0400004447427389 */ /* 0x00006200000e0045 */
[----:B------:R-:W-:Y:S05]  /*120a0*/  RET.REL.NODEC R64 `(_Z25selective_scan_bwd_kernelI32Selective_Scan_bwd_kernel_traitsILi128ELi16ELb0ELb0ELb1ELb0ELb1EfN3c107complexIfEEEEv12SSMParamsBwd) ;  /* 0xfffedf5040007950 */ /* 0x000fea0003c3ffff */
.L_x_586:
        /* <DEDUP_REMOVED lines=13> */
.L_x_14452:


//--------------------- .text._Z25selective_scan_bwd_kernelI32Selective_Scan_bwd_kernel_traitsILi128ELi16ELb0ELb0ELb1ELb1ELb0EfN3c107complexIfEEEEv12SSMParamsBwd --------------------------
	.section	.text._Z25selective_scan_bwd_kernelI32Selective_Scan_bwd_kernel_traitsILi128ELi16ELb0ELb0ELb1ELb1ELb0EfN3c107complexIfEEEEv12SSMParamsBwd,"ax",@progbits
	.sectioninfo	@"SHI_REGISTERS=255"
	.align	128
        .global         _Z25selective_scan_bwd_kernelI32Selective_Scan_bwd_kernel_traitsILi128ELi16ELb0ELb0ELb1ELb1ELb0EfN3c107complexIfEEEEv12SSMParamsBwd
        .type           _Z25selective_scan_bwd_kernelI32Selective_Scan_bwd_kernel_traitsILi128ELi16ELb0ELb0ELb1ELb1ELb0EfN3c107complexIfEEEEv12SSMParamsBwd,@function
        .size           _Z25selective_scan_bwd_kernelI32Selective_Scan_bwd_kernel_traitsILi128ELi16ELb0ELb0ELb1ELb1ELb0EfN3c107complexIfEEEEv12SSMParamsBwd,(.L_x_14455 - _Z25selective_scan_bwd_kernelI32Selective_Scan_bwd_kernel_traitsILi128ELi16ELb0ELb0ELb1ELb1ELb0EfN3c107complexIfEEEEv12SSMParamsBwd)
        .other          _Z25selective_scan_bwd_kernelI32Selective_Scan_bwd_kernel_traitsILi128ELi16ELb0ELb0ELb1ELb1ELb0EfN3c107complexIfEEEEv12SSMParamsBwd,@"STO_CUDA_ENTRY STV_DEFAULT"
_Z25selective_scan_bwd_kernelI32Selective_Scan_bwd_kernel_traitsILi128ELi16ELb0ELb0ELb1ELb1ELb0EfN3c107complexIfEEEEv12SSMParamsBwd:
.text._Z25selective_scan_bwd_kernelI32Selective_Scan_bwd_kernel_traitsILi128ELi16ELb0ELb0ELb1ELb1ELb0EfN3c107complexIfEEEEv12SSMParamsBwd:
        /* <DEDUP_REMOVED lines=165> */
.L_x_726:
[----:B------:R-:W-:Y:S01]  /*0a50*/  ULDC UR33, c[0x0][0x174] ;  /* 0x00005d0000217ab9 */ /* 0x000fe20000000800 */
[----:B------:R-:W-:Y:S01]  /*0a60*/  SHF.L.U32 R0, R150, 0x4, RZ ;  /* 0x0000000496007819 */ /* 0x000fe200000006ff */
[----:B------:R-:W-:Y:S01]  /*0a70*/  UIADD3 UR33, -UR6, UR33, URZ ;  /* 0x0000002106217290 */ /* 0x000fe2000fffe13f */
[----:B------:R-:W-:Y:S01]  /*0a80*/  BAR.SYNC.DEFER_BLOCKING 0x0 ;  /* 0x0000000000007b1d */ /* 0x000fe20000010000 */
[----:B------:R-:W-:Y:S01]  /*0a90*/  MOV R2, UR19 ;  /* 0x0000001300027c02 */ /* 0x000fe20008000f00 */
[----:B------:R-:W-:Y:S01]  /*0aa0*/  HFMA2.MMA R7, -RZ, RZ, 0, 0 ;  /* 0x00000000ff077435 */ /* 0x000fe200000001ff */
[----:B------:R-:W-:Y:S01]  /*0ab0*/  ULEA UR38, UR33, 0xfffff800, 0xb ;  /* 0xfffff80021267891 */ /* 0x000fe2000f8e583f */
[----:B------:R-:W-:Y:S01]  /*0ac0*/  LOP3.LUT R0, R0, 0xfffffe00, RZ, 0xc0, !PT ;  /* 0xfffffe0000007812 */ /* 0x000fe200078ec0ff */
[----:B------:R-:W-:Y:S01]  /*0ad0*/  CS2R R4, SRZ ;  /* 0x0000000000047805 */ /* 0x000fe2000001ff00 */
[----:B------:R-:W-:Y:S01]  /*0ae0*/  ULDC UR7, c[0x0][0x168] ;  /* 0x00005a0000077ab9 */ /* 0x000fe20000000800 */
[----:B------:R-:W-:Y:S01]  /*0af0*/  MOV R3, UR24 ;  /* 0x0000001800037c02 */ /* 0x000fe20008000f00 */
[----:B------:R-:W-:Y:S01]  /*0b00*/  UIADD3 UR7, -UR38, UR7, URZ ;  /* 0x0000000726077290 */ /* 0x000fe2000fffe13f */
[----:B------:R-:W-:Y:S01]  /*0b10*/  LOP3.LUT R148, R0, 0x1f, R150, 0xf8, !PT ;  /* 0x0000001f00947812 */ /* 0x000fe200078ef896 */
[----:B------:R-:W-:Y:S01]  /*0b20*/  HFMA2.MMA R11, -RZ, RZ, 0, 0 ;  /* 0x00000000ff0b7435 */ /* 0x000fe200000001ff */
[----:B------:R-:W-:Y:S01]  /*0b30*/  CS2R R12, SRZ ;  /* 0x00000000000c7805 */ /* 0x000fe2000001ff00 */
[----:B------:R-:W-:Y:S01]  /*0b40*/  MOV R9, RZ ;  /* 0x000000ff00097202 */ /* 0x000fe20000000f00 */
[----:B------:R-:W-:Y:S01]  /*0b50*/  CS2R R18, SRZ ;  /* 0x0000000000127805 */ /* 0x000fe2000001ff00 */
[----:B------:R-:W-:Y:S01]  /*0b60*/  MOV R21, UR7 ;  /* 0x0000000700157c02 */ /* 0x000fe20008000f00 */
[C---:B------:R-:W-:Y:S01]  /*0b70*/  IMAD.WIDE R2, R148.reuse, 0x4, R2 ;  /* 0x0000000494027825 */ /* 0x040fe200078e0202 */
[C---:B------:R-:W-:Y:S01]  /*0b80*/  LOP3.LUT R6, R148.reuse, 0x20, RZ, 0xfc, !PT ;  /* 0x0000002094067812 */ /* 0x040fe200078efcff */
[----:B------:R-:W-:Y:S01]  /*0b90*/  HFMA2.MMA R30, -RZ, RZ, 0, 0 ;  /* 0x00000000ff1e7435 */ /* 0x000fe200000001ff */
[----:B------:R-:W-:-:S02]  /*0ba0*/  ISETP.GE.AND P2, PT, R148, R21, PT ;  /* 0x000000159400720c */ /* 0x000fc40003f46270 */
[-C--:B------:R-:W-:Y:S02]  /*0bb0*/  ISETP.GE.AND P1, PT, R6, R21.reuse, PT ;  /* 0x000000150600720c */ /* 0x080fe40003f26270 */
[C---:B------:R-:W-:Y:S02]  /*0bc0*/  LOP3.LUT R8, R148.reuse, 0x40, RZ, 0xfc, !PT ;  /* 0x0000004094087812 */ /* 0x040fe400078efcff */
[C---:B------:R-:W-:Y:S02]  /*0bd0*/  LOP3.LUT R10, R148.reuse, 0x60, RZ, 0xfc, !PT ;  /* 0x00000060940a7812 */ /* 0x040fe400078efcff */
[C---:B------:R-:W-:Y:S02]  /*0be0*/  LOP3.LUT R14, R148.reuse, 0x80, RZ, 0xfc, !PT ;  /* 0x00000080940e7812 */ /* 0x040fe400078efcff */
[C---:B------:R-:W-:Y:S02]  /*0bf0*/  LOP3.LUT R16, R148.reuse, 0xa0, RZ, 0xfc, !PT ;  /* 0x000000a094107812 */ /* 0x040fe400078efcff */
[----:B------:R-:W-:Y:S01]  /*0c00*/  LOP3.LUT R20, R148, 0xc0, RZ, 0xfc, !PT ;  /* 0x000000c094147812 */ /* 0x000fe200078efcff */
[----:B------:R1:W3:Y:S01]  /*0c10*/  @!P2 LDG.E R4, [R2.64] ;  /* 0x0000001e0204a981 */ /* 0x0002e2000c1e1900 */
[----:B------:R-:W-:-:S02]  /*0c20*/  ISETP.GE.AND P0, PT, R8, R21, PT ;  /* 0x000000150800720c */ /* 0x000fc40003f06270 */
[----:B------:R-:W-:Y:S01]  /*0c30*/  LOP3.LUT R22, R148, 0xe0, RZ, 0xfc, !PT ;  /* 0x000000e094167812 */ /* 0x000fe200078efcff */
[----:B------:R1:W4:Y:S01]  /*0c40*/  @!P1 LDG.E R7, [R2.64+0x80] ;  /* 0x0000801e02079981 */ /* 0x000322000c1e1900 */
[-C--:B------:R-:W-:Y:S02]  /*0c50*/  ISETP.GE.AND P4, PT, R10, R21.reuse, PT ;  /* 0x000000150a00720c */ /* 0x080fe40003f86270 */
[----:B------:R-:W-:Y:S02]  /*0c60*/  LOP3.LUT R26, R148, 0x100, RZ, 0xfc, !PT ;  /* 0x00000100941a7812 */ /* 0x000fe400078efcff */
[-C--:B------:R-:W-:Y:S02]  /*0c70*/  ISETP.GE.AND P6, PT, R14, R21.reuse, PT ;  /* 0x000000150e00720c */ /* 0x080fe40003fc6270 */
[-C--:B------:R-:W-:Y:S02]  /*0c80*/  ISETP.GE.AND P5, PT, R16, R21.reuse, PT ;  /* 0x000000151000720c */ /* 0x080fe40003fa6270 */
[-C--:B------:R-:W-:Y:S01]  /*0c90*/  ISETP.GE.AND P3, PT, R20, R21.reuse, PT ;  /* 0x000000151400720c */ /* 0x080fe20003f66270 */
[----:B------:R1:W5:Y:S01]  /*0ca0*/  @!P0 LDG.E R5, [R2.64+0x100] ;  /* 0x0001001e02058981 */ /* 0x000362000c1e1900 */
[----:B------:R-:W-:-:S02]  /*0cb0*/  ISETP.GE.AND P2, PT, R22, R21, PT ;  /* 0x000000151600720c */ /* 0x000fc40003f46270 */
[----:B------:R-:W-:Y:S01]  /*0cc0*/  ISETP.GE.AND P1, PT, R26, R21, PT ;  /* 0x000000151a00720c */ /* 0x000fe20003f26270 */
[----:B--2---:R1:W2:Y:S01]  /*0cd0*/  @!P4 LDG.E R12, [R2.64+0x180] ;  /* 0x0001801e020cc981 */ /* 0x0042a2000c1e1900 */
[C---:B------:R-:W-:Y:S02]  /*0ce0*/  LOP3.LUT R28, R148.reuse, 0x120, RZ, 0xfc, !PT ;  /* 0x00000120941c7812 */ /* 0x040fe400078efcff */
[C---:B------:R-:W-:Y:S01]  /*0cf0*/  LOP3.LUT R32, R148.reuse, 0x140, RZ, 0xfc, !PT ;  /* 0x0000014094207812 */ /* 0x040fe200078efcff */
[----:B------:R1:W2:Y:S01]  /*0d00*/  @!P6 LDG.E R9, [R2.64+0x200] ;  /* 0x0002001e0209e981 */ /* 0x0002a2000c1e1900 */
[----:B------:R-:W-:Y:S02]  /*0d10*/  MOV R24, RZ ;  /* 0x000000ff00187202 */ /* 0x000fe40000000f00 */
[C---:B------:R-:W-:Y:S01]  /*0d20*/  LOP3.LUT R34, R148.reuse, 0x160, RZ, 0xfc, !PT ;  /* 0x0000016094227812 */ /* 0x040fe200078efcff */
[----:B------:R1:W2:Y:S01]  /*0d30*/  @!P5 LDG.E R18, [R2.64+0x280] ;  /* 0x0002801e0212d981 */ /* 0x0002a2000c1e1900 */
[----:B------:R-:W-:-:S02]  /*0d40*/  LOP3.LUT R38, R148, 0x180, RZ, 0xfc, !PT ;  /* 0x0000018094267812 */ /* 0x000fc400078efcff */
[----:B------:R-:W-:Y:S01]  /*0d50*/  LOP3.LUT R40, R148, 0x1a0, RZ, 0xfc, !PT ;  /* 0x000001a094287812 */ /* 0x000fe200078efcff */
[----:B------:R1:W2:Y:S01]  /*0d60*/  @!P3 LDG.E R11, [R2.64+0x300] ;  /* 0x0003001e020bb981 */ /* 0x0002a2000c1e1900 */
[-C--:B------:R-:W-:Y:S02]  /*0d70*/  ISETP.GE.AND P0, PT, R28, R21.reuse, PT ;  /* 0x000000151c00720c */ /* 0x080fe40003f06270 */
[----:B------:R-:W-:Y:S01]  /*0d80*/  LOP3.LUT R44, R148, 0x1c0, RZ, 0xfc, !PT ;  /* 0x000001c0942c7812 */ /* 0x000fe200078efcff */
[----:B------:R1:W2:Y:S01]  /*0d90*/  @!P2 LDG.E R24, [R2.64+0x380] ;  /* 0x0003801e0218a981 */ /* 0x0002a2000c1e1900 */
[-C--:B------:R-:W-:Y:S02]  /*0da0*/  ISETP.GE.AND P4, PT, R32, R21.reuse, PT ;  /* 0x000000152000720c */ /* 0x080fe40003f86270 */
[----:B------:R-:W-:Y:S01]  /*0db0*/  LOP3.LUT R46, R148, 0x1e0, RZ, 0xfc, !PT ;  /* 0x000001e0942e7812 */ /* 0x000fe200078efcff */
[----:B------:R1:W2:Y:S01]  /*0dc0*/  @!P1 LDG.E R13, [R2.64+0x400] ;  /* 0x0004001e020d9981 */ /* 0x0002a2000c1e1900 */
[----:B------:R-:W-:-:S02]  /*0dd0*/  ISETP.GE.AND P6, PT, R34, R21, PT ;  /* 0x000000152200720c */ /* 0x000fc40003fc6270 */
[-C--:B------:R-:W-:Y:S01]  /*0de0*/  ISETP.GE.AND P5, PT, R38, R21.reuse, PT ;  /* 0x000000152600720c */ /* 0x080fe20003fa6270 */
[----:B------:R-:W-:Y:S01]  /*0df0*/  HFMA2.MMA R36, -RZ, RZ, 0, 0 ;  /* 0x00000000ff247435 */ /* 0x000fe200000001ff */
[-C--:B------:R-:W-:Y:S01]  /*0e00*/  ISETP.GE.AND P3, PT, R40, R21.reuse, PT ;  /* 0x000000152800720c */ /* 0x080fe20003f66270 */
[----:B------:R-:W-:Y:S01]  /*0e10*/  HFMA2.MMA R42, -RZ, RZ, 0, 0 ;  /* 0x00000000ff2a7435 */ /* 0x000fe200000001ff */
[-C--:B------:R-:W-:Y:S01]  /*0e20*/  ISETP.GE.AND P2, PT, R44, R21.reuse, PT ;  /* 0x000000152c00720c */ /* 0x080fe20003f46270 */
[----:B------:R1:W2:Y:S01]  /*0e30*/  @!P0 LDG.E R30, [R2.64+0x480] ;  /* 0x0004801e021e8981 */ /* 0x0002a2000c1e1900 */
[----:B------:R-:W-:Y:S02]  /*0e40*/  ISETP.GE.AND P1, PT, R46, R21, PT ;  /* 0x000000152e00720c */ /* 0x000fe40003f26270 */
[----:B------:R-:W-:Y:S02]  /*0e50*/  MOV R15, RZ ;  /* 0x000000ff000f7202 */ /* 0x000fe40000000f00 */
[----:B------:R-:W-:Y:S01]  /*0e60*/  MOV R17, RZ ;  /* 0x000000ff00117202 */ /* 0x000fe20000000f00 */
[----:B------:R1:W2:Y:S01]  /*0e70*/  @!P6 LDG.E R36, [R2.64+0x580] ;  /* 0x0005801e0224e981 */ /* 0x0002a2000c1e1900 */
[----:B------:R-:W-:-:S03]  /*0e80*/  MOV R48, RZ ;  /* 0x000000ff00307202 */ /* 0x000fc60000000f00 */
[----:B------:R1:W2:Y:S04]  /*0e90*/  @!P4 LDG.E R15, [R2.64+0x500] ;  /* 0x0005001e020fc981 */ /* 0x0002a8000c1e1900 */
[----:B------:R1:W2:Y:S04]  /*0ea0*/  @!P5 LDG.E R17, [R2.64+0x600] ;  /* 0x0006001e0211d981 */ /* 0x0002a8000c1e1900 */
[----:B------:R1:W2:Y:S04]  /*0eb0*/  @!P3 LDG.E R42, [R2.64+0x680] ;  /* 0x0006801e022ab981 */ /* 0x0002a8000c1e1900 */
[----:B------:R1:W2:Y:S04]  /*0ec0*/  @!P2 LDG.E R19, [R2.64+0x700] ;  /* 0x0007001e0213a981 */ /* 0x0002a8000c1e1900 */
[----:B------:R1:W2:Y:S01]  /*0ed0*/  @!P1 LDG.E R48, [R2.64+0x780] ;  /* 0x0007801e02309981 */ /* 0x0002a2000c1e1900 */
[----:B------:R-:W-:-:S04]  /*0ee0*/  IADD3 R23, R0, R149, RZ ;  /* 0x0000009500177210 */ /* 0x000fc80007ffe0ff */
[C---:B------:R-:W-:Y:S02]  /*0ef0*/  IADD3 R50, R23.reuse, 0x20, RZ ;  /* 0x0000002017327810 */ /* 0x040fe40007ffe0ff */
[C---:B------:R-:W-:Y:S02]  /*0f00*/  IADD3 R252, R23.reuse, 0x40, RZ ;  /* 0x0000004017fc7810 */ /* 0x040fe40007ffe0ff */
[C---:B------:R-:W-:Y:S02]  /*0f10*/  IADD3 R52, R23.reuse, 0x60, RZ ;  /* 0x0000006017347810 */ /* 0x040fe40007ffe0ff */
[C---:B------:R-:W-:Y:S02]  /*0f20*/  IADD3 R250, R23.reuse, 0x80, RZ ;  /* 0x0000008017fa7810 */ /* 0x040fe40007ffe0ff */
[C---:B------:R-:W-:Y:S02]  /*0f30*/  LEA.HI.SX32 R27, R23.reuse, R23, 0x1b ;  /* 0x00000017171b7211 */ /* 0x040fe400078fdaff */
        /* <DEDUP_REMOVED lines=28> */
[----:B------:R-:W-:Y:S02]  /*1100*/  ISETP.GE.AND P0, PT, R20, R21, PT ;  /* 0x000000151400720c */ /* 0x000fe40003f06270 */
[----:B------:R-:W-:Y:S02]  /*1110*/  MOV R170, UR25 ;  /* 0x0000001900aa7c02 */ /* 0x000fe40008000f00 */
[----:B------:R-:W-:-:S05]  /*1120*/  MOV R171, UR26 ;  /* 0x0000001a00ab7c02 */ /* 0x000fca0008000f00 */
[C---:B------:R-:W-:Y:S01]  /*1130*/  IMAD.WIDE R170, R148.reuse, 0x4, R170 ;  /* 0x0000000494aa7825 */ /* 0x040fe200078e02aa */
[-C--:B------:R-:W-:Y:S02]  /*1140*/  ISETP.GE.AND P1, PT, R148, R21.reuse, PT ;  /* 0x000000159400720c */ /* 0x080fe40003f26270 */
[-C--:B------:R-:W-:Y:S02]  /*1150*/  ISETP.GE.AND P2, PT, R6, R21.reuse, PT ;  /* 0x000000150600720c */ /* 0x080fe40003f46270 */
[-C--:B------:R-:W-:Y:S02]  /*1160*/  ISETP.GE.AND P3, PT, R8, R21.reuse, PT ;  /* 0x000000150800720c */ /* 0x080fe40003f66270 */
[-C--:B------:R-:W-:Y:S02]  /*1170*/  ISETP.GE.AND P4, PT, R16, R21.reuse, PT ;  /* 0x000000151000720c */ /* 0x080fe40003f86270 */
[-C--:B------:R-:W-:Y:S02]  /*1180*/  ISETP.GE.AND P5, PT, R10, R21.reuse, PT ;  /* 0x000000150a00720c */ /* 0x080fe40003fa6270 */
[----:B------:R-:W-:Y:S01]  /*1190*/  ISETP.GE.AND P6, PT, R14, R21, PT ;  /* 0x000000150e00720c */ /* 0x000fe20003fc6270 */
[----:B------:R-:W-:Y:S01]  /*11a0*/  CS2R R2, SRZ ;  /* 0x0000000000027805 */ /* 0x000fe2000001ff00 */
[----:B---3--:R-:W-:Y:S04]  /*11b0*/  STS [R27.X4], R4 ;  /* 0x000000041b007388 */ /* 0x008fe80000004800 */
[----:B----4-:R-:W-:Y:S04]  /*11c0*/  STS [R25.X4+0x80], R7 ;  /* 0x0000800719007388 */ /* 0x010fe80000004800 */
[----:B-----5:R-:W-:Y:S04]  /*11d0*/  STS [R252.X4+0x100], R5 ;  /* 0x00010005fc007388 */ /* 0x020fe80000004800 */
[----:B--2---:R-:W-:Y:S04]  /*11e0*/  STS [R251.X4+0x180], R12 ;  /* 0x0001800cfb007388 */ /* 0x004fe80000004800 */
[----:B------:R1:W-:Y:S04]  /*11f0*/  STS [R250.X4+0x200], R9 ;  /* 0x00020009fa007388 */ /* 0x0003e80000004800 */
        /* <DEDUP_REMOVED lines=8> */
[----:B------:R0:W-:Y:S04]  /*1280*/  STS [R239.X4+0x680], R42 ;  /* 0x0006802aef007388 */ /* 0x0001e80000004800 */
        /* <DEDUP_REMOVED lines=20> */
[----:B-1----:R-:W-:Y:S01]  /*13d0*/  MOV R9, RZ ;  /* 0x000000ff00097202 */ /* 0x002fe20000000f00 */
[----:B--2---:R-:W-:-:S05]  /*13e0*/  HFMA2.MMA R18, -RZ, RZ, 0, 0 ;  /* 0x00000000ff127435 */ /* 0x004fca00000001ff */
[----:B------:R-:W2:Y:S01]  /*13f0*/  @!P0 LDG.E R9, [R170.64+0x300] ;  /* 0x0003001eaa098981 */ /* 0x000ea2000c1e1900 */
[----:B------:R-:W-:Y:S02]  /*1400*/  ISETP.GE.AND P0, PT, R22, R21, PT ;  /* 0x000000151600720c */ /* 0x000fe40003f06270 */
[----:B---3--:R-:W-:Y:S01]  /*1410*/  MOV R11, RZ ;  /* 0x000000ff000b7202 */ /* 0x008fe20000000f00 */
[----:B------:R-:W-:Y:S01]  /*1420*/  HFMA2.MMA R7, -RZ, RZ, 0, 0 ;  /* 0x00000000ff077435 */ /* 0x000fe200000001ff */
[----:B------:R-:W-:Y:S01]  /*1430*/  CS2R R4, SRZ ;  /* 0x0000000000047805 */ /* 0x000fe2000001ff00 */
[----:B----4-:R-:W-:Y:S01]  /*1440*/  CS2R R12, SRZ ;  /* 0x00000000000c7805 */ /* 0x010fe2000001ff00 */
[----:B------:R-:W3:Y:S01]  /*1450*/  @!P1 LDG.E R2, [R170.64] ;  /* 0x0000001eaa029981 */ /* 0x000ee2000c1e1900 */
[----:B------:R-:W-:-:S03]  /*1460*/  HFMA2.MMA R24, -RZ, RZ, 0, 0 ;  /* 0x00000000ff187435 */ /* 0x000fc600000001ff */
[----:B------:R-:W4:Y:S04]  /*1470*/  @!P2 LDG.E R3, [R170.64+0x80] ;  /* 0x0000801eaa03a981 */ /* 0x000f28000c1e1900 */
[----:B------:R-:W2:Y:S01]  /*1480*/  @!P0 LDG.E R18, [R170.64+0x380] ;  /* 0x0003801eaa128981 */ /* 0x000ea2000c1e1900 */
[-C--:B------:R-:W-:Y:S02]  /*1490*/  ISETP.GE.AND P0, PT, R26, R21.reuse, PT ;  /* 0x000000151a00720c */ /* 0x080fe40003f06270 */
[-C--:B------:R-:W-:Y:S01]  /*14a0*/  ISETP.GE.AND P1, PT, R32, R21.reuse, PT ;  /* 0x000000152000720c */ /* 0x080fe20003f26270 */
[----:B------:R-:W2:Y:S01]  /*14b0*/  @!P3 LDG.E R5, [R170.64+0x100] ;  /* 0x0001001eaa05b981 */ /* 0x000ea2000c1e1900 */
[-C--:B------:R-:W-:Y:S02]  /*14c0*/  ISETP.GE.AND P2, PT, R34, R21.reuse, PT ;  /* 0x000000152200720c */ /* 0x080fe40003f46270 */
[-C--:B------:R-:W-:Y:S01]  /*14d0*/  ISETP.GE.AND P3, PT, R38, R21.reuse, PT ;  /* 0x000000152600720c */ /* 0x080fe20003f66270 */
[----:B------:R-:W2:Y:S01]  /*14e0*/  @!P4 LDG.E R12, [R170.64+0x280] ;  /* 0x0002801eaa0cc981 */ /* 0x000ea2000c1e1900 */
[----:B------:R-:W-:Y:S01]  /*14f0*/  ISETP.GE.AND P4, PT, R40, R21, PT ;  /* 0x000000152800720c */ /* 0x000fe20003f86270 */
[----:B-----5:R-:W-:-:S02]  /*1500*/  HFMA2.MMA R15, -RZ, RZ, 0, 0 ;  /* 0x00000000ff0f7435 */ /* 0x020fc400000001ff */
[----:B------:R-:W5:Y:S04]  /*1510*/  @!P5 LDG.E R4, [R170.64+0x180] ;  /* 0x0001801eaa04d981 */ /* 0x000f68000c1e1900 */
[----:B------:R-:W5:Y:S01]  /*1520*/  @!P0 LDG.E R11, [R170.64+0x400] ;  /* 0x0004001eaa0b8981 */ /* 0x000f62000c1e1900 */
[-C--:B------:R-:W-:Y:S02]  /*1530*/  ISETP.GE.AND P0, PT, R28, R21.reuse, PT ;  /* 0x000000151c00720c */ /* 0x080fe40003f06270 */
[-C--:B------:R-:W-:Y:S01]  /*1540*/  ISETP.GE.AND P5, PT, R44, R21.reuse, PT ;  /* 0x000000152c00720c */ /* 0x080fe20003fa6270 */
[----:B------:R-:W5:Y:S01]  /*1550*/  @!P6 LDG.E R7, [R170.64+0x200] ;  /* 0x0002001eaa07e981 */ /* 0x000f62000c1e1900 */
[----:B------:R-:W-:Y:S01]  /*1560*/  ISETP.GE.AND P6, PT, R46, R21, PT ;  /* 0x000000152e00720c */ /* 0x000fe20003fc6270 */
[----:B0-----:R-:W-:Y:S01]  /*1570*/  HFMA2.MMA R17, -RZ, RZ, 0, 0 ;  /* 0x00000000ff117435 */ /* 0x001fe200000001ff */
[----:B------:R-:W-:Y:S01]  /*1580*/  MOV R30, RZ ;  /* 0x000000ff001e7202 */ /* 0x000fe20000000f00 */
[----:B------:R-:W5:Y:S01]  /*1590*/  @!P1 LDG.E R13, [R170.64+0x500] ;  /* 0x0005001eaa0d9981 */ /* 0x000f62000c1e1900 */
[----:B------:R-:W-:-:S02]  /*15a0*/  MOV R36, RZ ;  /* 0x000000ff00247202 */ /* 0x000fc40000000f00 */
[----:B------:R-:W-:Y:S01]  /*15b0*/  MOV R42, RZ ;  /* 0x000000ff002a7202 */ /* 0x000fe20000000f00 */
[----:B------:R-:W5:Y:S04]  /*15c0*/  @!P3 LDG.E R15, [R170.64+0x600] ;  /* 0x0006001eaa0fb981 */ /* 0x000f68000c1e1900 */
[----:B------:R-:W5:Y:S04]  /*15d0*/  @!P0 LDG.E R24, [R170.64+0x480] ;  /* 0x0004801eaa188981 */ /* 0x000f68000c1e1900 */
[----:B------:R-:W5:Y:S04]  /*15e0*/  @!P2 LDG.E R30, [R170.64+0x580] ;  /* 0x0005801eaa1ea981 */ /* 0x000f68000c1e1900 */
[----:B------:R-:W5:Y:S04]  /*15f0*/  @!P4 LDG.E R36, [R170.64+0x680] ;  /* 0x0006801eaa24c981 */ /* 0x000f68000c1e1900 */
[----:B------:R-:W5:Y:S04]  /*1600*/  @!P5 LDG.E R17, [R170.64+0x700] ;  /* 0x0007001eaa11d981 */ /* 0x000f68000c1e1900 */
[----:B------:R-:W5:Y:S01]  /*1610*/  @!P6 LDG.E R42, [R170.64+0x780] ;  /* 0x0007801eaa2ae981 */ /* 0x000f62000c1e1900 */
[----:B------:R-:W-:-:S02]  /*1620*/  P2R R23, PR, RZ, 0x1 ;  /* 0x00000001ff177803 */ /* 0x000fc40000000000 */
[-C--:B------:R-:W-:Y:S01]  /*1630*/  ISETP.GE.AND P0, PT, R148, R21.reuse, PT ;  /* 0x000000159400720c */ /* 0x080fe20003f06270 */
[----:B------:R-:W-:Y:S01]  /*1640*/  HFMA2.MMA R0, -RZ, RZ, 0, 0 ;  /* 0x00000000ff007435 */ /* 0x000fe200000001ff */
[----:B------:R-:W-:Y:S02]  /*1650*/  P2R R19, PR, RZ, 0x2 ;  /* 0x00000002ff137803 */ /* 0x000fe40000000000 */
[----:B------:R-:W-:Y:S01]  /*1660*/  ISETP.GE.AND P1, PT, R8, R21, PT ;  /* 0x000000150800720c */ /* 0x000fe20003f26270 */
[----:B---3--:R0:W-:Y:S04]  /*1670*/  STS [R27.X4], R2 ;  /* 0x000000021b007388 */ /* 0x0081e80000004800 */
[----:B----4-:R1:W-:Y:S04]  /*1680*/  STS [R25.X4+0x80], R3 ;  /* 0x0000800319007388 */ /* 0x0103e80000004800 */
[----:B--2---:R-:W-:Y:S04]  /*1690*/  STS [R252.X4+0x100], R5 ;  /* 0x00010005fc007388 */ /* 0x004fe80000004800 */
        /* <DEDUP_REMOVED lines=12> */
[----:B------:R-:W-:Y:S01]  /*1760*/  STS [R237.X4+0x780], R42 ;  /* 0x0007802aed007388 */ /* 0x000fe20000004800 */
[----:B------:R-:W-:-:S06]  /*1770*/  NOP ;  /* 0x0000000000007918 */ /* 0x000fcc0000000000 */
[----:B------:R-:W0:Y:S04]  /*1780*/  LDS R128, [R147.X4] ;  /* 0x0000000093807984 */ /* 0x000e280000004800 */
[----:B------:R-:W0:Y:S04]  /*1790*/  LDS R127, [R147.X4+0x4] ;  /* 0x00000400937f7984 */ /* 0x000e280000004800 */
[----:B------:R-:W0:Y:S04]  /*17a0*/  LDS R126, [R147.X4+0x8] ;  /* 0x00000800937e7984 */ /* 0x000e280000004800 */
[----:B------:R-:W0:Y:S04]  /*17b0*/  LDS R125, [R147.X4+0xc] ;  /* 0x00000c00937d7984 */ /* 0x000e280000004800 */
[----:B------:R-:W0:Y:S04]  /*17c0*/  LDS R124, [R147.X4+0x10] ;  /* 0x00001000937c7984 */ /* 0x000e280000004800 */
[----:B------:R-:W0:Y:S04]  /*17d0*/  LDS R123, [R147.X4+0x14] ;  /* 0x00001400937b7984 */ /* 0x000e280000004800 */
[----:B------:R-:W2:Y:S04]  /*17e0*/  LDS R122, [R147.X4+0x18] ;  /* 0x00001800937a7984 */ /* 0x000ea80000004800 */
[----:B------:R-:W2:Y:S04]  /*17f0*/  LDS R119, [R147.X4+0x1c] ;  /* 0x00001c0093777984 */ /* 0x000ea80000004800 */
[----:B------:R-:W3:Y:S04]  /*1800*/  LDS R118, [R147.X4+0x20] ;  /* 0x0000200093767984 */ /* 0x000ee80000004800 */
[----:B------:R-:W3:Y:S04]  /*1810*/  LDS R117, [R147.X4+0x24] ;  /* 0x0000240093757984 */ /* 0x000ee80000004800 */
[----:B------:R-:W3:Y:S04]  /*1820*/  LDS R116, [R147.X4+0x28] ;  /* 0x0000280093747984 */ /* 0x000ee80000004800 */
[----:B------:R-:W3:Y:S04]  /*1830*/  LDS R115, [R147.X4+0x2c] ;  /* 0x00002c0093737984 */ /* 0x000ee80000004800 */
[----:B------:R-:W3:Y:S04]  /*1840*/  LDS R114, [R147.X4+0x30] ;  /* 0x0000300093727984 */ /* 0x000ee80000004800 */
[----:B------:R-:W3:Y:S04]  /*1850*/  LDS R113, [R147.X4+0x34] ;  /* 0x0000340093717984 */ /* 0x000ee80000004800 */
[----:B------:R-:W3:Y:S04]  /*1860*/  LDS R112, [R147.X4+0x38] ;  /* 0x0000380093707984 */ /* 0x000ee80000004800 */
[----:B------:R-:W4:Y:S01]  /*1870*/  LDS R111, [R147.X4+0x3c] ;  /* 0x00003c00936f7984 */ /* 0x000f220000004800 */
[----:B0-----:R-:W-:-:S02]  /*1880*/  MOV R2, UR27 ;  /* 0x0000001b00027c02 */ /* 0x001fc40008000f00 */
[----:B-1----:R-:W-:-:S05]  /*1890*/  MOV R3, UR28 ;  /* 0x0000001c00037c02 */ /* 0x002fca0008000f00 */
[----:B------:R-:W-:Y:S01]  /*18a0*/  IMAD.WIDE R2, R148, 0x4, R2 ;  /* 0x0000000494027825 */ /* 0x000fe200078e0202 */
[----:B------:R-:W-:Y:S01]  /*18b0*/  BAR.SYNC.DEFER_BLOCKING 0x0 ;  /* 0x0000000000007b1d */ /* 0x000fe20000010000 */
[----:B--2---:R-:W-:-:S05]  /*18c0*/  CS2R R4, SRZ ;  /* 0x0000000000047805 */ /* 0x004fca000001ff00 */
[----:B------:R-:W2:Y:S01]  /*18d0*/  @!P0 LDG.E R0, [R2.64] ;  /* 0x0000001e02008981 */ /* 0x000ea2000c1e1900 */
[----:B------:R-:W-:-:S03]  /*18e0*/  ISETP.GE.AND P0, PT, R6, R21, PT ;  /* 0x000000150600720c */ /* 0x000fc60003f06270 */
[----:B------:R-:W2:Y:S01]  /*18f0*/  @!P1 LDG.E R5, [R2.64+0x100] ;  /* 0x0001001e02059981 */ /* 0x000ea2000c1e1900 */
[----:B------:R-:W-:Y:S01]  /*1900*/  ISETP.GE.AND P1, PT, R14, R21, PT ;  /* 0x000000150e00720c */ /* 0x000fe20003f26270 */
[----:B---3--:R-:W-:-:S08]  /*1910*/  CS2R R6, SRZ ;  /* 0x0000000000067805 */ /* 0x008fd0000001ff00 */
[----:B------:R-:W3:Y:S01]  /*1920*/  @!P0 LDG.E R4, [R2.64+0x80] ;  /* 0x0000801e02048981 */ /* 0x000ee2000c1e1900 */
[----:B------:R-:W-:-:S03]  /*1930*/  ISETP.GE.AND P0, PT, R10, R21, PT ;  /* 0x000000150a00720c */ /* 0x000fc60003f06270 */
[----:B------:R-:W3:Y:S01]  /*1940*/  @!P1 LDG.E R7, [R2.64+0x200] ;  /* 0x0002001e02079981 */ /* 0x000ee2000c1e1900 */
[----:B------:R-:W-:Y:S01]  /*1950*/  ISETP.GE.AND P1, PT, R20, R21, PT ;  /* 0x000000151400720c */ /* 0x000fe20003f26270 */
[----:B----4-:R-:W-:-:S08]  /*1960*/  CS2R R8, SRZ ;  /* 0x0000000000087805 */ /* 0x010fd0000001ff00 */
[----:B------:R-:W4:Y:S01]  /*1970*/  @!P0 LDG.E R6, [R2.64+0x180] ;  /* 0x0001801e02068981 */ /* 0x000f22000c1e1900 */
[----:B------:R-:W-:-:S03]  /*1980*/  ISETP.GE.AND P0, PT, R16, R21, PT ;  /* 0x000000151000720c */ /* 0x000fc60003f06270 */
[----:B------:R-:W4:Y:S01]  /*1990*/  @!P1 LDG.E R9, [R2.64+0x300] ;  /* 0x0003001e02099981 */ /* 0x000f22000c1e1900 */
[----:B------:R-:W-:Y:S01]  /*19a0*/  ISETP.GE.AND P1, PT, R26, R21, PT ;  /* 0x000000151a00720c */ /* 0x000fe20003f26270 */
[----:B-----5:R-:W-:-:S08]  /*19b0*/  CS2R R10, SRZ ;  /* 0x00000000000a7805 */ /* 0x020fd0000001ff00 */
[----:B------:R-:W5:Y:S01]  /*19c0*/  @!P0 LDG.E R8, [R2.64+0x280] ;  /* 0x0002801e02088981 */ /* 0x000f62000c1e1900 */
[----:B------:R-:W-:-:S03]  /*19d0*/  ISETP.GE.AND P0, PT, R22, R21, PT ;  /* 0x000000151600720c */ /* 0x000fc60003f06270 */
[----:B------:R-:W5:Y:S01]  /*19e0*/  @!P1 LDG.E R11, [R2.64+0x400] ;  /* 0x0004001e020b9981 */ /* 0x000f62000c1e1900 */
[----:B------:R-:W-:Y:S01]  /*19f0*/  ISETP.NE.AND P1, PT, R19, RZ, PT ;  /* 0x000000ff1300720c */ /* 0x000fe20003f25270 */
[----:B------:R-:W-:-:S08]  /*1a00*/  CS2R R12, SRZ ;  /* 0x00000000000c7805 */ /* 0x000fd0000001ff00 */
[----:B------:R-:W5:Y:S01]  /*1a10*/  @!P0 LDG.E R10, [R2.64+0x380] ;  /* 0x0003801e020a8981 */ /* 0x000f62000c1e1900 */
[----:B------:R-:W-:Y:S01]  /*1a20*/  ISETP.NE.AND P0, PT, R23, RZ, PT ;  /* 0x000000ff1700720c */ /* 0x000fe20003f05270 */
[----:B------:R-:W-:Y:S01]  /*1a30*/  CS2R R14, SRZ ;  /* 0x00000000000e7805 */ /* 0x000fe2000001ff00 */
[----:B------:R-:W-:Y:S01]  /*1a40*/  CS2R R16, SRZ ;  /* 0x0000000000107805 */ /* 0x000fe2000001ff00 */
[----:B------:R-:W-:Y:S01]  /*1a50*/  MOV R18, RZ ;  /* 0x000000ff00127202 */ /* 0x000fe20000000f00 */
[----:B------:R-:W5:Y:S04]  /*1a60*/  @!P1 LDG.E R13, [R2.64+0x500] ;  /* 0x0005001e020d9981 */ /* 0x000f68000c1e1900 */
[----:B------:R-:W5:Y:S04]  /*1a70*/  @!P2 LDG.E R14, [R2.64+0x580] ;  /* 0x0005801e020ea981 */ /* 0x000f68000c1e1900 */
[----:B------:R-:W5:Y:S04]  /*1a80*/  @!P3 LDG.E R15, [R2.64+0x600] ;  /* 0x0006001e020fb981 */ /* 0x000f68000c1e1900 */
[----:B------:R-:W5:Y:S04]  /*1a90*/  @!P0 LDG.E R12, [R2.64+0x480] ;  /* 0x0004801e020c8981 */ /* 0x000f68000c1e1900 */
[----:B------:R-:W5:Y:S04]  /*1aa0*/  @!P4 LDG.E R16, [R2.64+0x680] ;  /* 0x0006801e0210c981 */ /* 0x000f68000c1e1900 */
[----:B------:R-:W5:Y:S04]  /*1ab0*/  @!P5 LDG.E R17, [R2.64+0x700] ;  /* 0x0007001e0211d981 */ /* 0x000f68000c1e1900 */
[----:B------:R-:W5:Y:S01]  /*1ac0*/  @!P6 LDG.E R18, [R2.64+0x780] ;  /* 0x0007801e0212e981 */ /* 0x000f62000c1e1900 */
[----:B------:R-:W-:-:S03]  /*1ad0*/  FADD.FTZ R128, R128, UR5 ;  /* 0x0000000580807e21 */ /* 0x000fc60008010000 */
[----:B------:R-:W-:Y:S04]  /*1ae0*/  STL [R1], R25 ;  /* 0x0000001901007387 */ /* 0x000fe80000100800 */
[----:B------:R-:W-:Y:S01]  /*1af0*/  STL [R1+0x4], R27 ;  /* 0x0000041b01007387 */ /* 0x000fe20000100800 */
[----:B------:R-:W-:Y:S01]  /*1b00*/  FSETP.GTU.FTZ.AND P4, PT, R128, 20, PT ;  /* 0x41a000008000780b */ /* 0x000fe20003f9c000 */
[----:B------:R-:W-:Y:S02]  /*1b10*/  FADD.FTZ R127, R127, UR5 ;  /* 0x000000057f7f7e21 */ /* 0x000fe40008010000 */
[----:B------:R-:W-:Y:S02]  /*1b20*/  FADD.FTZ R126, R126, UR5 ;  /* 0x000000057e7e7e21 */ /* 0x000fe40008010000 */
[----:B------:R-:W-:-:S02]  /*1b30*/  FADD.FTZ R125, R125, UR5 ;  /* 0x000000057d7d7e21 */ /* 0x000fc40008010000 */
[----:B------:R-:W-:Y:S02]  /*1b40*/  FADD.FTZ R124, R124, UR5 ;  /* 0x000000057c7c7e21 */ /* 0x000fe40008010000 */
[----:B------:R-:W-:Y:S01]  /*1b50*/  FADD.FTZ R123, R123, UR5 ;  /* 0x000000057b7b7e21 */ /* 0x000fe20008010000 */
[----:B------:R-:W-:Y:S01]  /*1b60*/  BSSY B0, `(.L_x_588) ;  /* 0x000004a000007945 */ /* 0x000fe20003800000 */
[----:B------:R-:W-:Y:S01]  /*1b70*/  FSETP.GTU.FTZ.AND P3, PT, R127, 20, PT ;  /* 0x41a000007f00780b */ /* 0x000fe20003f7c000 */
[----:B------:R-:W-:Y:S01]  /*1b80*/  FADD.FTZ R122, R122, UR5 ;  /* 0x000000057a7a7e21 */ /* 0x000fe20008010000 */
[----:B------:R-:W-:Y:S02]  /*1b90*/  FSETP.GTU.FTZ.AND P2, PT, R126, 20, PT ;  /* 0x41a000007e00780b */ /* 0x000fe40003f5c000 */
[----:B------:R-:W-:Y:S02]  /*1ba0*/  FSETP.GTU.FTZ.AND P1, PT, R125, 20, PT ;  /* 0x41a000007d00780b */ /* 0x000fe40003f3c000 */
[----:B------:R-:W-:-:S02]  /*1bb0*/  FSETP.GTU.FTZ.AND P0, PT, R124, 20, PT ;  /* 0x41a000007c00780b */ /* 0x000fc40003f1c000 */
[----:B------:R-:W-:Y:S01]  /*1bc0*/  FSETP.GTU.FTZ.AND P6, PT, R123, 20, PT ;  /* 0x41a000007b00780b */ /* 0x000fe20003fdc000 */
[----:B--2---:R0:W-:Y:S04]  /*1bd0*/  STS [R27.X4], R0 ;  /* 0x000000001b007388 */ /* 0x0041e80000004800 */
[----:B---3--:R1:W-:Y:S04]  /*1be0*/  STS [R25.X4+0x80], R4 ;  /* 0x0000800419007388 */ /* 0x0083e80000004800 */
[----:B------:R1:W-:Y:S04]  /*1bf0*/  STS [R252.X4+0x100], R5 ;  /* 0x00010005fc007388 */ /* 0x0003e80000004800 */
[----:B----4-:R1:W-:Y:S04]  /*1c00*/  STS [R251.X4+0x180], R6 ;  /* 0x00018006fb007388 */ /* 0x0103e80000004800 */
[----:B------:R1:W-:Y:S04]  /*1c10*/  STS [R250.X4+0x200], R7 ;  /* 0x00020007fa007388 */ /* 0x0003e80000004800 */
[----:B-----5:R1:W-:Y:S04]  /*1c20*/  STS [R249.X4+0x280], R8 ;  /* 0x00028008f9007388 */ /* 0x0203e80000004800 */
        /* <DEDUP_REMOVED lines=27> */
[----:B0-----:R-:W-:-:S04]  /*1de0*/  MOV R0, c[0x0][0x16c] ;  /* 0x00005b0000007a02 */ /* 0x001fc80000000f00 */
[----:B------:R-:W-:Y:S01]  /*1df0*/  ISETP.GE.AND P5, PT, R0, 0x1, PT ;  /* 0x000000010000780c */ /* 0x000fe20003fa6270 */
[----:B------:R-:W-:Y:S07]  /*1e00*/  @P4 BRA `(.L_x_589) ;  /* 0x000001f000004947 */ /* 0x000fee0003800000 */
[----:B--234-:R-:W-:Y:S01]  /*1e10*/  FMUL.FTZ R128, R128, 1.4426950216293334961 ;  /* 0x3fb8aa3b80807820 */ /* 0x01cfe20000410000 */
[----:B-1----:R-:W-:Y:S02]  /*1e20*/  MOV R4, 0x3e800000 ;  /* 0x3e80000000047802 */ /* 0x002fe40000000f00 */
        /* <DEDUP_REMOVED lines=29> */
.L_x_589:
[----:B--234-:R-:W-:Y:S05]  /*2000*/  BSYNC B0 ;  /* 0x0000000000007941 */ /* 0x01cfea0003800000 */
.L_x_588:
[----:B------:R-:W-:Y:S01]  /*2010*/  BSSY B0, `(.L_x_590) ;  /* 0x0000023000007945 */ /* 0x000fe20003800000 */
[----:B------:R-:W-:Y:S01]  /*2020*/  FSETP.GTU.FTZ.AND P4, PT, R122, 20, PT ;  /* 0x41a000007a00780b */ /* 0x000fe20003f9c000 */
[----:B------:R-:W-:Y:S01]  /*2030*/  FADD.FTZ R119, R119, UR5 ;  /* 0x0000000577777e21 */ /* 0x000fe20008010000 */
[----:B------:R-:W-:Y:S06]  /*2040*/  @P3 BRA `(.L_x_591) ;  /* 0x000001f000003947 */ /* 0x000fec0003800000 */
        /* <DEDUP_REMOVED lines=31> */
.L_x_591:
[----:B------:R-:W-:Y:S05]  /*2240*/  BSYNC B0 ;  /* 0x0000000000007941 */ /* 0x000fea0003800000 */
.L_x_590:
        /* <DEDUP_REMOVED lines=35> */
.L_x_593:
[----:B------:R-:W-:Y:S05]  /*2480*/  BSYNC B0 ;  /* 0x0000000000007941 */ /* 0x000fea0003800000 */
.L_x_592:
        /* <DEDUP_REMOVED lines=35> */
.L_x_595:
[----:B------:R-:W-:Y:S05]  /*26c0*/  BSYNC B0 ;  /* 0x0000000000007941 */ /* 0x000fea0003800000 */
.L_x_594:
[----:B------:R0:W-:Y:S01]  /*26d0*/  STL [R1+0x8], RZ ;  /* 0x000008ff01007387 */ /* 0x0001e20000100800 */
[----:B------:R-:W-:Y:S01]  /*26e0*/  BSSY B0, `(.L_x_596) ;  /* 0x0000023000007945 */ /* 0x000fe20003800000 */
[----:B------:R-:W-:Y:S01]  /*26f0*/  FSETP.GTU.FTZ.AND P1, PT, R117, 20, PT ;  /* 0x41a000007500780b */ /* 0x000fe20003f3c000 */
[----:B------:R-:W-:Y:S01]  /*2700*/  FADD.FTZ R116, R116, UR5 ;  /* 0x0000000574747e21 */ /* 0x000fe20008010000 */
[----:B------:R-:W-:Y:S06]  /*2710*/  @P0 BRA `(.L_x_597) ;  /* 0x000001f000000947 */ /* 0x000fec0003800000 */
[----:B------:R-:W-:Y:S01]  /*2720*/  FMUL.FTZ R124, R124, 1.4426950216293334961 ;  /* 0x3fb8aa3b7c7c7820 */ /* 0x000fe20000410000 */
[----:B-1----:R-:W-:Y:S01]  /*2730*/  HFMA2.MMA R4, -RZ, RZ, 1.625, 0 ;  /* 0x3e800000ff047435 */ /* 0x002fe200000001ff */
[----:B------:R-:W-:Y:S02]  /*2740*/  MOV R7, 0x3d39bf78 ;  /* 0x3d39bf7800077802 */ /* 0x000fe40000000f00 */
[----:B------:R-:W1:Y:S02]  /*2750*/  MUFU.EX2 R5, R124 ;  /* 0x0000007c00057308 */ /* 0x000e640000000800 */
[C---:B-1----:R-:W-:Y:S01]  /*2760*/  FADD.FTZ.RZ R0, R5.reuse, 1 ;  /* 0x3f80000005007421 */ /* 0x042fe2000001c000 */
[----:B------:R-:W-:-:S04]  /*2770*/  ISETP.GE.U32.AND P0, PT, R5, 0x7f800000, PT ;  /* 0x7f8000000500780c */ /* 0x000fc80003f06070 */
[----:B------:R-:W-:-:S04]  /*2780*/  IADD3 R0, R0, -0x3f400000, RZ ;  /* 0xc0c0000000007810 */ /* 0x000fc80007ffe0ff */
[----:B------:R-:W-:-:S04]  /*2790*/  LOP3.LUT R0, R0, 0xff800000, RZ, 0xc0, !PT ;  /* 0xff80000000007812 */ /* 0x000fc800078ec0ff */
[----:B------:R-:W-:Y:S02]  /*27a0*/  IADD3 R3, -R0, 0x40800000, RZ ;  /* 0x4080000000037810 */ /* 0x000fe40007ffe1ff */
[----:B------:R-:W-:Y:S02]  /*27b0*/  IADD3 R2, R5, -R0, RZ ;  /* 0x8000000005027210 */ /* 0x000fe40007ffe0ff */
[----:B------:R-:W1:Y:S01]  /*27c0*/  I2F R0, R0 ;  /* 0x0000000000007306 */ /* 0x000e620000201400 */
[----:B------:R-:W-:-:S04]  /*27d0*/  FFMA.FTZ R3, R3, R4, -1 ;  /* 0xbf80000003037423 */ /* 0x000fc80000010004 */
[----:B------:R-:W-:-:S04]  /*27e0*/  FADD.FTZ R2, R2, R3 ;  /* 0x0000000302027221 */ /* 0x000fc80000010000 */
[----:B------:R-:W-:-:S04]  /*27f0*/  FFMA.FTZ R3, R2, -R7, 0.10546888411045074463 ;  /* 0x3dd8001202037423 */ /* 0x000fc80000010807 */
[----:B------:R-:W-:Y:S02]  /*2800*/  FFMA.FTZ R3, R2, R3, -0.13229703903198242188 ;  /* 0xbe0778e002037423 */ /* 0x000fe40000010003 */
[----:B-1----:R-:W-:Y:S02]  /*2810*/  FMUL.FTZ R124, R0, 1.1920928955078125e-07 ;  /* 0x34000000007c7820 */ /* 0x002fe40000410000 */
        /* <DEDUP_REMOVED lines=15> */
.L_x_597:
[----:B------:R-:W-:Y:S05]  /*2910*/  BSYNC B0 ;  /* 0x0000000000007941 */ /* 0x000fea0003800000 */
.L_x_596:
[----:B------:R-:W2:Y:S01]  /*2920*/  LDL.LU R0, [R1+0x10] ;  /* 0x0000100001007983 */ /* 0x000ea20000300800 */
[----:B------:R-:W-:Y:S01]  /*2930*/  BSSY B0, `(.L_x_598) ;  /* 0x0000027000007945 */ /* 0x000fe20003800000 */
[----:B------:R-:W-:Y:S01]  /*2940*/  HFMA2.MMA R215, -RZ, RZ, 0, 0 ;  /* 0x00000000ffd77435 */ /* 0x000fe200000001ff */
[----:B------:R-:W-:Y:S01]  /*2950*/  FSETP.GTU.FTZ.AND P0, PT, R116, 20, PT ;  /* 0x41a000007400780b */ /* 0x000fe20003f1c000 */
[----:B------:R-:W-:Y:S01]  /*2960*/  CS2R R216, SRZ ;  /* 0x0000000000d87805 */ /* 0x000fe2000001ff00 */
[----:B------:R-:W-:Y:S01]  /*2970*/  MOV R185, RZ ;  /* 0x000000ff00b97202 */ /* 0x000fe20000000f00 */
[----:B------:R-:W-:Y:S02]  /*2980*/  FADD.FTZ R115, R115, UR5 ;  /* 0x0000000573737e21 */ /* 0x000fe40008010000 */
[----:B-12---:R-:W-:Y:S01]  /*2990*/  FFMA.FTZ R4, R146, R169, R0 ;  /* 0x000000a992047223 */ /* 0x006fe20000010000 */
[----:B------:R-:W-:Y:S05]  /*29a0*/  @P6 BRA `(.L_x_599) ;  /* 0x000001f000006947 */ /* 0x000fea0003800000 */
[----:B------:R-:W-:Y:S01]  /*29b0*/  FMUL.FTZ R123, R123, 1.4426950216293334961 ;  /* 0x3fb8aa3b7b7b7820 */ /* 0x000fe20000410000 */
[----:B------:R-:W-:-:S02]  /*29c0*/  MOV R6, 0x3e800000 ;  /* 0x3e80000000067802 */ /* 0x000fc40000000f00 */
[----:B------:R-:W-:Y:S01]  /*29d0*/  MOV R7, 0x3d39bf78 ;  /* 0x3d39bf7800077802 */ /* 0x000fe20000000f00 */
        /* <DEDUP_REMOVED lines=28> */
.L_x_599:
[----:B------:R-:W-:Y:S05]  /*2ba0*/  BSYNC B0 ;  /* 0x0000000000007941 */ /* 0x000fea0003800000 */
.L_x_598:
        /* <DEDUP_REMOVED lines=39> */
.L_x_601:
[----:B------:R-:W-:Y:S05]  /*2e20*/  BSYNC B0 ;  /* 0x0000000000007941 */ /* 0x000fea0003800000 */
.L_x_600:
        /* <DEDUP_REMOVED lines=39> */
.L_x_603:
[----:B------:R-:W-:Y:S05]  /*30a0*/  BSYNC B0 ;  /* 0x0000000000007941 */ /* 0x000fea0003800000 */
.L_x_602:
        /* <DEDUP_REMOVED lines=39> */
.L_x_605:
[----:B------:R-:W-:Y:S05]  /*3320*/  BSYNC B0 ;  /* 0x0000000000007941 */ /* 0x000fea0003800000 */
.L_x_604:
        /* <DEDUP_REMOVED lines=39> */
.L_x_607:
[----:B------:R-:W-:Y:S05]  /*35a0*/  BSYNC B0 ;  /* 0x0000000000007941 */ /* 0x000fea0003800000 */
.L_x_606:
        /* <DEDUP_REMOVED lines=40> */
.L_x_609:
[----:B------:R-:W-:Y:S05]  /*3830*/  BSYNC B0 ;  /* 0x0000000000007941 */ /* 0x000fea0003800000 */
.L_x_608:
[----:B------:R-:W-:Y:S01]  /*3840*/  BSSY B0, `(.L_x_610) ;  /* 0x0000021000007945 */ /* 0x000fe20003800000 */
[----:B------:R-:W-:Y:S05]  /*3850*/  @P6 BRA `(.L_x_611) ;  /* 0x000001f000006947 */ /* 0x000fea0003800000 */
[----:B------:R-:W-:Y:S01]  /*3860*/  FMUL.FTZ R115, R115, 1.4426950216293334961 ;  /* 0x3fb8aa3b73737820 */ /* 0x000fe20000410000 */
[----:B------:R-:W-:Y:S01]  /*3870*/  HFMA2.MMA R6, -RZ, RZ, 1.625, 0 ;  /* 0x3e800000ff067435 */ /* 0x000fe200000001ff */
        /* <DEDUP_REMOVED lines=29> */
.L_x_611:
[----:B------:R-:W-:Y:S05]  /*3a50*/  BSYNC B0 ;  /* 0x0000000000007941 */ /* 0x000fea0003800000 */
.L_x_610:
        /* <DEDUP_REMOVED lines=33> */
.L_x_613:
[----:B------:R-:W-:Y:S05]  /*3c70*/  BSYNC B0 ;  /* 0x0000000000007941 */ /* 0x000fea0003800000 */
.L_x_612:
        /* <DEDUP_REMOVED lines=33> */
.L_x_615:
[----:B------:R-:W-:Y:S05]  /*3e90*/  BSYNC B0 ;  /* 0x0000000000007941 */ /* 0x000fea0003800000 */
.L_x_614:
        /* <DEDUP_REMOVED lines=33> */
.L_x_617:
[----:B------:R-:W-:Y:S05]  /*40b0*/  BSYNC B0 ;  /* 0x0000000000007941 */ /* 0x000fea0003800000 */
.L_x_616:
        /* <DEDUP_REMOVED lines=33> */
.L_x_619:
[----:B------:R-:W-:Y:S05]  /*42d0*/  BSYNC B0 ;  /* 0x0000000000007941 */ /* 0x000fea0003800000 */
.L_x_618:
        /* <DEDUP_REMOVED lines=11> */
[----:B------:R-:W-:Y:S01]  /*4390*/  FMUL.FTZ R224, R160, UR4 ;  /* 0x00000004a0e07c20 */ /* 0x000fe20008410000 */
[----:B------:R1:W-:Y:S01]  /*43a0*/  STL [R1+0x10], R0 ;  /* 0x0000100001007387 */ /* 0x0003e20000100800 */
[----:B------:R-:W-:-:S02]  /*43b0*/  FMUL.FTZ R223, R159, UR4 ;  /* 0x000000049fdf7c20 */ /* 0x000fc40008410000 */
[----:B------:R-:W-:Y:S02]  /*43c0*/  FMUL.FTZ R222, R158, UR4 ;  /* 0x000000049ede7c20 */ /* 0x000fe40008410000 */
[----:B------:R-:W-:Y:S02]  /*43d0*/  FMUL.FTZ R221, R157, UR4 ;  /* 0x000000049ddd7c20 */ /* 0x000fe40008410000 */
[----:B------:R-:W-:Y:S02]  /*43e0*/  FMUL.FTZ R220, R172, UR4 ;  /* 0x00000004acdc7c20 */ /* 0x000fe40008410000 */
[----:B------:R-:W-:Y:S02]  /*43f0*/  FMUL.FTZ R219, R130, UR4 ;  /* 0x0000000482db7c20 */ /* 0x000fe40008410000 */
[----:B------:R-:W-:Y:S01]  /*4400*/  FMUL.FTZ R218, R129, UR4 ;  /* 0x0000000481da7c20 */ /* 0x000fe20008410000 */
[----:B------:R-:W-:Y:S05]  /*4410*/  @!P5 BRA `(.L_x_620) ;  /* 0x00009bd00000d947 */ /* 0x000fea0003800000 */
[----:B-1----:R-:W-:Y:S01]  /*4420*/  UIADD3 UR34, UR33, -0x1, URZ ;  /* 0xffffffff21227890 */ /* 0x002fe2000fffe03f */
[----:B------:R-:W-:Y:S01]  /*4430*/  HFMA2.MMA R215, -RZ, RZ, 0, 0 ;  /* 0x00000000ffd77435 */ /* 0x000fe200000001ff */
[----:B------:R-:W-:Y:S01]  /*4440*/  CS2R R216, SRZ ;  /* 0x0000000000d87805 */ /* 0x000fe2000001ff00 */
[----:B------:R-:W-:Y:S01]  /*4450*/  CS2R R184, SRZ ;  /* 0x0000000000b87805 */ /* 0x000fe2000001ff00 */
[----:B------:R-:W-:Y:S01]  /*4460*/  ULEA.HI UR9, UR34, UR34, URZ, 0x1 ;  /* 0x0000002222097291 */ /* 0x000fe2000f8f083f */
[----:B------:R-:W-:Y:S01]  /*4470*/  CS2R R182, SRZ ;  /* 0x0000000000b67805 */ /* 0x000fe2000001ff00 */
[----:B------:R-:W-:Y:S01]  /*4480*/  CS2R R180, SRZ ;  /* 0x0000000000b47805 */ /* 0x000fe2000001ff00 */
[----:B------:R-:W-:Y:S01]  /*4490*/  CS2R R178, SRZ ;  /* 0x0000000000b27805 */ /* 0x000fe2000001ff00 */
[----:B------:R-:W-:Y:S01]  /*44a0*/  ULOP3.LUT UR9, UR9, 0xfffffe, URZ, 0xc0, !UPT ;  /* 0x00fffffe09097892 */ /* 0x000fe2000f8ec03f */
[----:B------:R-:W-:Y:S01]  /*44b0*/  CS2R R176, SRZ ;  /* 0x0000000000b07805 */ /* 0x000fe2000001ff00 */
[----:B------:R-:W-:Y:S01]  /*44c0*/  CS2R R174, SRZ ;  /* 0x0000000000ae7805 */ /* 0x000fe2000001ff00 */
[----:B------:R-:W-:Y:S01]  /*44d0*/  MOV R173, RZ ;  /* 0x000000ff00ad7202 */ /* 0x000fe20000000f00 */
[----:B------:R-:W-:-:S02]  /*44e0*/  UIADD3 UR34, UR34, -UR9, URZ ;  /* 0x8000000922227290 */ /* 0x000fc4000fffe03f */
[----:B------:R-:W-:Y:S02]  /*44f0*/  UMOV UR7, URZ ;  /* 0x0000003f00077c82 */ /* 0x000fe40008000000 */
[----:B------:R-:W-:Y:S02]  /*4500*/  UMOV UR8, URZ ;  /* 0x0000003f00087c82 */ /* 0x000fe40008000000 */
[----:B------:R-:W-:Y:S02]  /*4510*/  UMOV UR9, URZ ;  /* 0x0000003f00097c82 */ /* 0x000fe40008000000 */
.L_x_721:
[----:B------:R-:W-:Y:S02]  /*4520*/  ULDC.64 UR20, c[0x0][0x180] ;  /* 0x0000600000147ab9 */ /* 0x000fe40000000a00 */
[----:B------:R-:W-:Y:S02]  /*4530*/  UIMAD UR39, UR17, UR20, URZ ;  /* 0x00000014112772a4 */ /* 0x000fe4000f8e023f */
[----:B------:R-:W-:Y:S02]  /*4540*/  UIMAD.WIDE.U32 UR22, UR16, UR20, URZ ;  /* 0x00000014101672a5 */ /* 0x000fe4000f8e003f */
[----:B------:R-:W-:-:S02]  /*4550*/  UIMAD UR40, UR16, UR21, UR39 ;  /* 0x00000015102872a4 */ /* 0x000fc4000f8e0227 */
        /* <DEDUP_REMOVED lines=19> */
[----:B------:R-:W-:Y:S02]  /*4690*/  UIMAD UR20, UR39, UR20, URZ ;  /* 0x00000014271472a4 */ /* 0x000fe4000f8e023f */
[----:B------:R-:W-:Y:S01]  /*46a0*/  USHF.L.U32 UR22, UR22, 0x1, URZ ;  /* 0x0000000116167899 */ /* 0x000fe2000800063f */
[----:B------:R-:W-:Y:S01]  /*46b0*/  IADD3 R4, R5, R148, RZ ;  /* 0x0000009405047210 */ /* 0x000fe20007ffe0ff */
[----:B------:R-:W-:-:S03]  /*46c0*/  UIMAD UR20, UR7, UR21, UR20 ;  /* 0x00000015071472a4 */ /* 0x000fc6000f8e0214 */
[----:B------:R-:W-:Y:S02]  /*46d0*/  IADD3 R0, R4, 0x20, RZ ;  /* 0x0000002004007810 */ /* 0x000fe40007ffe0ff */
[--C-:B------:R-:W-:Y:S02]  /*46e0*/  SHF.R.S32.HI R5, RZ, 0x1f, R4.reuse ;  /* 0x0000001fff057819 */ /* 0x100fe40000011404 */
[----:B------:R-:W-:Y:S02]  /*46f0*/  ISETP.GE.AND P3, PT, R0, UR22, PT ;  /* 0x0000001600007c0c */ /* 0x000fe4000bf66270 */
[C---:B------:R-:W-:Y:S01]  /*4700*/  IADD3 R0, R4.reuse, 0x40, RZ ;  /* 0x0000004004007810 */ /* 0x040fe20007ffe0ff */
[----:B------:R-:W-:Y:S01]  /*4710*/  IMAD.WIDE.U32 R8, R9, c[0x0][0x1c0], R4 ;  /* 0x0000700009087a25 */ /* 0x000fe200078e0004 */
[----:B------:R-:W-:Y:S02]  /*4720*/  ISETP.GE.AND P4, PT, R4, UR22, PT ;  /* 0x0000001604007c0c */ /* 0x000fe4000bf86270 */
[----:B------:R-:W-:-:S02]  /*4730*/  ISETP.GE.AND P2, PT, R0, UR22, PT ;  /* 0x0000001600007c0c */ /* 0x000fc4000bf46270 */
[C---:B------:R-:W-:Y:S02]  /*4740*/  IADD3 R0, R4.reuse, 0x60, RZ ;  /* 0x0000006004007810 */ /* 0x040fe40007ffe0ff */
[----:B------:R-:W-:Y:S02]  /*4750*/  IADD3 R7, R4, 0x80, RZ ;  /* 0x0000008004077810 */ /* 0x000fe40007ffe0ff */
[----:B------:R-:W-:Y:S02]  /*4760*/  IADD3 R5, R9, UR20, RZ ;  /* 0x0000001409057c10 */ /* 0x000fe4000fffe0ff */
[----:B------:R-:W-:Y:S02]  /*4770*/  LEA R6, P5, R8, UR29, 0x2 ;  /* 0x0000001d08067c11 */ /* 0x000fe4000f8a10ff */
[----:B------:R-:W-:Y:S02]  /*4780*/  ISETP.GE.AND P1, PT, R0, UR22, PT ;  /* 0x0000001600007c0c */ /* 0x000fe4000bf26270 */
[----:B------:R-:W-:-:S02]  /*4790*/  ISETP.GE.AND P0, PT, R7, UR22, PT ;  /* 0x0000001607007c0c */ /* 0x000fc4000bf06270 */
[----:B------:R-:W-:Y:S02]  /*47a0*/  IADD3 R0, R4, 0xa0, RZ ;  /* 0x000000a004007810 */ /* 0x000fe40007ffe0ff */
[----:B------:R-:W-:Y:S02]  /*47b0*/  LEA.HI.X R7, R8, UR32, R5, 0x2, P5 ;  /* 0x0000002008077c11 */ /* 0x000fe4000a8f1405 */
[----:B------:R-:W-:Y:S02]  /*47c0*/  MOV R5, RZ ;  /* 0x000000ff00057202 */ /* 0x000fe40000000f00 */
[----:B------:R-:W-:Y:S02]  /*47d0*/  ISETP.GE.AND P6, PT, R0, UR22, PT ;  /* 0x0000001600007c0c */ /* 0x000fe4000bfc6270 */
[C---:B------:R-:W-:Y:S02]  /*47e0*/  IADD3 R0, R4.reuse, 0xe0, RZ ;  /* 0x000000e004007810 */ /* 0x040fe40007ffe0ff */
[----:B------:R-:W-:Y:S01]  /*47f0*/  IADD3 R8, R4, 0xc0, RZ ;  /* 0x000000c004087810 */ /* 0x000fe20007ffe0ff */
[----:B------:R1:W3:Y:S01]  /*4800*/  @!P4 LDG.E R5, [R6.64] ;  /* 0x0000001e0605c981 */ /* 0x0002e2000c1e1900 */
[----:B------:R-:W-:-:S02]  /*4810*/  MOV R10, RZ ;  /* 0x000000ff000a7202 */ /* 0x000fc40000000f00 */
[----:B------:R-:W-:Y:S02]  /*4820*/  ISETP.GE.AND P4, PT, R0, UR22, PT ;  /* 0x0000001600007c0c */ /* 0x000fe4000bf86270 */
[----:B------:R-:W-:Y:S02]  /*4830*/  IADD3 R0, R4, 0x100, RZ ;  /* 0x0000010004007810 */ /* 0x000fe40007ffe0ff */
[----:B------:R-:W-:Y:S01]  /*4840*/  ISETP.GE.AND P5, PT, R8, UR22, PT ;  /* 0x0000001608007c0c */ /* 0x000fe2000bfa6270 */
[----:B------:R1:W4:Y:S01]  /*4850*/  @!P3 LDG.E R10, [R6.64+0x80] ;  /* 0x0000801e060ab981 */ /* 0x000322000c1e1900 */
[----:B------:R-:W-:Y:S01]  /*4860*/  CS2R R8, SRZ ;  /* 0x0000000000087805 */ /* 0x000fe2000001ff00 */
[----:B------:R-:W-:Y:S02]  /*4870*/  ISETP.GE.AND P3, PT, R0, UR22, PT ;  /* 0x0000001600007c0c */ /* 0x000fe4000bf66270 */
[C---:B------:R-:W-:Y:S01]  /*4880*/  IADD3 R0, R4.reuse, 0x140, RZ ;  /* 0x0000014004007810 */ /* 0x040fe20007ffe0ff */
[----:B------:R-:W-:Y:S01]  /*4890*/  CS2R R12, SRZ ;  /* 0x00000000000c7805 */ /* 0x000fe2000001ff00 */
[----:B------:R-:W-:Y:S01]  /*48a0*/  IADD3 R11, R4, 0x120, RZ ;  /* 0x00000120040b7810 */ /* 0x000fe20007ffe0ff */
[----:B------:R1:W3:Y:S01]  /*48b0*/  @!P1 LDG.E R8, [R6.64+0x180] ;  /* 0x0001801e06089981 */ /* 0x0002e2000c1e1900 */
[----:B------:R-:W-:-:S02]  /*48c0*/  ISETP.GE.AND P1, PT, R0, UR22, PT ;  /* 0x0000001600007c0c */ /* 0x000fc4000bf26270 */
[C---:B------:R-:W-:Y:S01]  /*48d0*/  IADD3 R0, R4.reuse, 0x160, RZ ;  /* 0x0000016004007810 */ /* 0x040fe20007ffe0ff */
[----:B------:R1:W3:Y:S01]  /*48e0*/  @!P2 LDG.E R9, [R6.64+0x100] ;  /* 0x0001001e0609a981 */ /* 0x0002e2000c1e1900 */
[----:B------:R-:W-:Y:S02]  /*48f0*/  ISETP.GE.AND P2, PT, R11, UR22, PT ;  /* 0x000000160b007c0c */ /* 0x000fe4000bf46270 */
[----:B------:R-:W-:Y:S01]  /*4900*/  MOV R11, RZ ;  /* 0x000000ff000b7202 */ /* 0x000fe20000000f00 */
[----:B------:R1:W3:Y:S01]  /*4910*/  @!P0 LDG.E R12, [R6.64+0x200] ;  /* 0x0002001e060c8981 */ /* 0x0002e2000c1e1900 */
[----:B------:R-:W-:Y:S02]  /*4920*/  IADD3 R14, R4, 0x180, RZ ;  /* 0x00000180040e7810 */ /* 0x000fe40007ffe0ff */
[----:B------:R-:W-:Y:S01]  /*4930*/  ISETP.GE.AND P0, PT, R0, UR22, PT ;  /* 0x0000001600007c0c */ /* 0x000fe2000bf06270 */
[----:B------:R1:W3:Y:S01]  /*4940*/  @!P6 LDG.E R13, [R6.64+0x280] ;  /* 0x0002801e060de981 */ /* 0x0002e2000c1e1900 */
[----:B------:R-:W-:-:S02]  /*4950*/  IADD3 R0, R4, 0x1a0, RZ ;  /* 0x000001a004007810 */ /* 0x000fc40007ffe0ff */
[----:B------:R-:W-:Y:S01]  /*4960*/  ISETP.GE.AND P6, PT, R14, UR22, PT ;  /* 0x000000160e007c0c */ /* 0x000fe2000bfc6270 */
[----:B------:R1:W3:Y:S01]  /*4970*/  @!P5 LDG.E R11, [R6.64+0x300] ;  /* 0x0003001e060bd981 */ /* 0x0002e2000c1e1900 */
[----:B------:R-:W-:Y:S01]  /*4980*/  CS2R R14, SRZ ;  /* 0x00000000000e7805 */ /* 0x000fe2000001ff00 */
[----:B------:R-:W-:Y:S02]  /*4990*/  ISETP.GE.AND P5, PT, R0, UR22, PT ;  /* 0x0000001600007c0c */ /* 0x000fe4000bfa6270 */
[----:B------:R-:W-:Y:S02]  /*49a0*/  IADD3 R0, R4, 0x1c0, RZ ;  /* 0x000001c004007810 */ /* 0x000fe40007ffe0ff */
[----:B------:R-:W-:Y:S01]  /*49b0*/  MOV R16, RZ ;  /* 0x000000ff00107202 */ /* 0x000fe20000000f00 */
[----:B------:R1:W3:Y:S01]  /*49c0*/  @!P4 LDG.E R14, [R6.64+0x380] ;  /* 0x0003801e060ec981 */ /* 0x0002e2000c1e1900 */
        /* <DEDUP_REMOVED lines=9> */
[----:B------:R-:W-:Y:S01]  /*4a60*/  MOV R17, RZ ;  /* 0x000000ff00117202 */ /* 0x000fe20000000f00 */
[----:B------:R1:W3:Y:S01]  /*4a70*/  @!P1 LDG.E R19, [R6.64+0x500] ;  /* 0x0005001e06139981 */ /* 0x0002e2000c1e1900 */
[----:B------:R-:W-:Y:S02]  /*4a80*/  ISETP.GE.AND P1, PT, R0, UR22, PT ;  /* 0x0000001600007c0c */ /* 0x000fe4000bf26270 */
[C---:B------:R-:W-:Y:S01]  /*4a90*/  IADD3 R0, R4.reuse, 0x260, RZ ;  /* 0x0000026004007810 */ /* 0x040fe20007ffe0ff */
[----:B------:R1:W3:Y:S01]  /*4aa0*/  @!P0 LDG.E R18, [R6.64+0x580] ;  /* 0x0005801e06128981 */ /* 0x0002e2000c1e1900 */
[----:B------:R-:W-:-:S02]  /*4ab0*/  IADD3 R20, R4, 0x240, RZ ;  /* 0x0000024004147810 */ /* 0x000fc40007ffe0ff */
[----:B------:R-:W-:Y:S01]  /*4ac0*/  MOV R22, RZ ;  /* 0x000000ff00167202 */ /* 0x000fe20000000f00 */
[----:B------:R1:W3:Y:S01]  /*4ad0*/  @!P6 LDG.E R17, [R6.64+0x600] ;  /* 0x0006001e0611e981 */ /* 0x0002e2000c1e1900 */
[----:B------:R-:W-:Y:S02]  /*4ae0*/  ISETP.GE.AND P6, PT, R0, UR22, PT ;  /* 0x0000001600007c0c */ /* 0x000fe4000bfc6270 */
[----:B------:R-:W-:Y:S02]  /*4af0*/  IADD3 R0, R4, 0x280, RZ ;  /* 0x0000028004007810 */ /* 0x000fe40007ffe0ff */
[----:B------:R-:W-:Y:S01]  /*4b00*/  ISETP.GE.AND P0, PT, R20, UR22, PT ;  /* 0x0000001614007c0c */ /* 0x000fe2000bf06270 */
[----:B------:R1:W3:Y:S01]  /*4b10*/  @!P5 LDG.E R22, [R6.64+0x680] ;  /* 0x0006801e0616d981 */ /* 0x0002e2000c1e1900 */
[----:B------:R-:W-:Y:S01]  /*4b20*/  CS2R R20, SRZ ;  /* 0x0000000000147805 */ /* 0x000fe2000001ff00 */
        /* <DEDUP_REMOVED lines=27> */
[----:B------:R-:W-:Y:S01]  /*4ce0*/  CS2R R58, SRZ ;  /* 0x00000000003a7805 */ /* 0x000fe2000001ff00 */
[----:B------:R-:W-:-:S02]  /*4cf0*/  ISETP.GE.AND P4, PT, R0, UR22, PT ;  /* 0x0000001600007c0c */ /* 0x000fc4000bf86270 */
[----:B------:R1:W3:Y:S01]  /*4d00*/  @!P5 LDG.E R27, [R6.64+0xa00] ;  /* 0x000a001e061bd981 */ /* 0x0002e2000c1e1900 */
[----:B------:R-:W-:Y:S02]  /*4d10*/  ISETP.GE.AND P5, PT, R28, UR22, PT ;  /* 0x000000161c007c0c */ /* 0x000fe4000bfa6270 */
[C---:B------:R-:W-:Y:S01]  /*4d20*/  IADD3 R0, R4.reuse, 0x3a0, RZ ;  /* 0x000003a004007810 */ /* 0x040fe20007ffe0ff */
[----:B------:R1:W3:Y:S01]  /*4d30*/  @!P3 LDG.E R60, [R6.64+0xb00] ;  /* 0x000b001e063cb981 */ /* 0x0002e2000c1e1900 */
[C---:B------:R-:W-:Y:S02]  /*4d40*/  IADD3 R28, R4.reuse, 0x3c0, RZ ;  /* 0x000003c0041c7810 */ /* 0x040fe40007ffe0ff */
[----:B------:R-:W-:Y:S01]  /*4d50*/  IADD3 R4, R4, 0x3e0, RZ ;  /* 0x000003e004047810 */ /* 0x000fe20007ffe0ff */
[----:B------:R1:W3:Y:S01]  /*4d60*/  @!P2 LDG.E R59, [R6.64+0xb80] ;  /* 0x000b801e063ba981 */ /* 0x0002e2000c1e1900 */
[----:B------:R-:W-:Y:S02]  /*4d70*/  ISETP.GE.AND P3, PT, R0, UR22, PT ;  /* 0x0000001600007c0c */ /* 0x000fe4000bf66270 */
[----:B------:R-:W-:Y:S01]  /*4d80*/  ISETP.GE.AND P2, PT, R28, UR22, PT ;  /* 0x000000161c007c0c */ /* 0x000fe2000bf46270 */
[----:B------:R1:W3:Y:S01]  /*4d90*/  @!P1 LDG.E R58, [R6.64+0xc00] ;  /* 0x000c001e063a9981 */ /* 0x0002e2000c1e1900 */
[----:B------:R-:W-:Y:S01]  /*4da0*/  ISETP.GE.AND P1, PT, R4, UR22, PT ;  /* 0x0000001604007c0c */ /* 0x000fe2000bf26270 */
[----:B------:R-:W-:Y:S01]  /*4db0*/  CS2R R66, SRZ ;  /* 0x0000000000427805 */ /* 0x000fe2000001ff00 */
[----:B------:R-:W-:-:S02]  /*4dc0*/  MOV R68, RZ ;  /* 0x000000ff00447202 */ /* 0x000fc40000000f00 */
[----:B------:R-:W-:Y:S01]  /*4dd0*/  MOV R65, RZ ;  /* 0x000000ff00417202 */ /* 0x000fe20000000f00 */
[----:B------:R-:W-:Y:S01]  /*4de0*/  CS2R R62, SRZ ;  /* 0x00000000003e7805 */ /* 0x000fe2000001ff00 */
[----:B------:R-:W-:Y:S01]  /*4df0*/  ULDC.64 UR22, c[0x0][0x198] ;  /* 0x0000660000167ab9 */ /* 0x000fe20000000a00 */
[----:B------:R1:W3:Y:S04]  /*4e00*/  @!P0 LDG.E R67, [R6.64+0xc80] ;  /* 0x000c801e06438981 */ /* 0x0002e8000c1e1900 */
[----:B------:R1:W3:Y:S04]  /*4e10*/  @!P6 LDG.E R66, [R6.64+0xd00] ;  /* 0x000d001e0642e981 */ /* 0x0002e8000c1e1900 */
[----:B------:R1:W3:Y:S04]  /*4e20*/  @!P5 LDG.E R68, [R6.64+0xd80] ;  /* 0x000d801e0644d981 */ /* 0x0002e8000c1e1900 */
[----:B------:R1:W3:Y:S04]  /*4e30*/  @!P4 LDG.E R65, [R6.64+0xe00] ;  /* 0x000e001e0641c981 */ /* 0x0002e8000c1e1900 */
[----:B------:R1:W3:Y:S04]  /*4e40*/  @!P3 LDG.E R61, [R6.64+0xe80] ;  /* 0x000e801e063db981 */ /* 0x0002e8000c1e1900 */
[----:B------:R1:W3:Y:S04]  /*4e50*/  @!P2 LDG.E R62, [R6.64+0xf00] ;  /* 0x000f001e063ea981 */ /* 0x0002e8000c1e1900 */
[----:B------:R1:W3:Y:S01]  /*4e60*/  @!P1 LDG.E R63, [R6.64+0xf80] ;  /* 0x000f801e063f9981 */ /* 0x0002e2000c1e1900 */
[----:B------:R-:W-:-:S02]  /*4e70*/  UIMAD UR40, UR17, UR22, URZ ;  /* 0x00000016112872a4 */ /* 0x000fc4000f8e023f */
[----:B------:R-:W-:Y:S02]  /*4e80*/  UIMAD.WIDE.U32 UR20, UR16, UR22, URZ ;  /* 0x00000016101472a5 */ /* 0x000fe4000f8e003f */
[----:B------:R-:W-:-:S03]  /*4e90*/  UIMAD UR40, UR16, UR23, UR40 ;  /* 0x00000017102872a4 */ /* 0x000fc6000f8e0228 */
[----:B------:R-:W-:Y:S02]  /*4ea0*/  ULDC.64 UR22, c[0x0][0x1a0] ;  /* 0x0000680000167ab9 */ /* 0x000fe40000000a00 */
[----:B------:R-:W-:Y:S02]  /*4eb0*/  UIMAD UR39, UR39, UR22, URZ ;  /* 0x00000016272772a4 */ /* 0x000fe4000f8e023f */
[----:B------:R-:W-:Y:S02]  /*4ec0*/  UIADD3 UR21, UR21, UR40, URZ ;  /* 0x0000002815157290 */ /* 0x000fe4000fffe03f */
[----:B------:R-:W-:Y:S02]  /*4ed0*/  UIMAD UR39, UR7, UR23, UR39 ;  /* 0x00000017072772a4 */ /* 0x000fe4000f8e0227 */
[----:B------:R-:W-:-:S03]  /*4ee0*/  UIMAD.WIDE.U32 UR20, UR7, UR22, UR20 ;  /* 0x00000016071472a5 */ /* 0x000fc6000f8e0014 */
[----:B------:R-:W-:Y:S02]  /*4ef0*/  ULDC.64 UR22, c[0x0][0x228] ;  /* 0x00008a0000167ab9 */ /* 0x000fe40000000a00 */
[----:B------:R-:W-:Y:S02]  /*4f00*/  UIADD3 UR21, UR21, UR39, URZ ;  /* 0x0000002715157290 */ /* 0x000fe4000fffe03f */
[----:B------:R-:W-:Y:S01]  /*4f10*/  ULEA UR22, UP0, UR20, UR22, 0x3 ;  /* 0x0000001614167291 */ /* 0x000fe2000f80183f */
[----:B--2---:R-:W2:Y:S02]  /*4f20*/  R2UR UR41, R3 ;  /* 0x00000000032973c2 */ /* 0x004ea400000e0000 */
[----:B--2---:R-:W-:-:S04]  /*4f30*/  FMUL.FTZ R0, R128, UR41 ;  /* 0x0000002980007c20 */ /* 0x004fc80008410000 */
[----:B------:R-:W-:Y:S02]  /*4f40*/  FMUL.RZ R4, R0, 0.15915493667125701904 ;  /* 0x3e22f98300047820 */ /* 0x000fe4000040c000 */
[----:B------:R-:W-:-:S04]  /*4f50*/  FMUL.FTZ R0, R127, UR41 ;  /* 0x000000297f007c20 */ /* 0x000fc80008410000 */
[----:B------:R-:W-:Y:S02]  /*4f60*/  FMUL.RZ R28, R0, 0.15915493667125701904 ;  /* 0x3e22f983001c7820 */ /* 0x000fe4000040c000 */
[----:B------:R-:W-:-:S04]  /*4f70*/  FMUL.FTZ R0, R126, UR41 ;  /* 0x000000297e007c20 */ /* 0x000fc80008410000 */
[----:B-1----:R-:W-:Y:S02]  /*4f80*/  FMUL.RZ R6, R0, 0.15915493667125701904 ;  /* 0x3e22f98300067820 */ /* 0x002fe4000040c000 */
[----:B------:R-:W-:-:S04]  /*4f90*/  FMUL.FTZ R0, R125, UR41 ;  /* 0x000000297d007c20 */ /* 0x000fc80008410000 */
[----:B------:R-:W-:Y:S02]  /*4fa0*/  FMUL.RZ R3, R0, 0.15915493667125701904 ;  /* 0x3e22f98300037820 */ /* 0x000fe4000040c000 */
[----:B------:R-:W-:Y:S01]  /*4fb0*/  FMUL.FTZ R0, R124, UR41 ;  /* 0x000000297c007c20 */ /* 0x000fe20008410000 */
[----:B------:R-:W-:Y:S08]  /*4fc0*/  MUFU.SIN R121, R4 ;  /* 0x0000000400797308 */ /* 0x000ff00000000400 */
[----:B------:R1:W-:Y:S02]  /*4fd0*/  MUFU.COS R120, R4 ;  /* 0x0000000400787308 */ /* 0x0003e40000000000 */
[----:B-1----:R-:W-:-:S02]  /*4fe0*/  FMUL.RZ R4, R0, 0.15915493667125701904 ;  /* 0x3e22f98300047820 */ /* 0x002fc4000040c000 */
[----:B------:R-:W-:-:S04]  /*4ff0*/  FMUL.FTZ R0, R123, UR41 ;  /* 0x000000297b007c20 */ /* 0x000fc80008410000 */
[----:B------:R-:W-:Y:S02]  /*5000*/  FMUL.RZ R7, R0, 0.15915493667125701904 ;  /* 0x3e22f98300077820 */ /* 0x000fe4000040c000 */
[----:B------:R-:W-:Y:S01]  /*5010*/  FMUL.FTZ R0, R122, UR41 ;  /* 0x000000297a007c20 */ /* 0x000fe20008410000 */
[----:B------:R-:W-:Y:S08]  /*5020*/  MUFU.SIN R53, R6 ;  /* 0x0000000600357308 */ /* 0x000ff00000000400 */
[----:B------:R1:W-:Y:S02]  /*5030*/  MUFU.COS R54, R6 ;  /* 0x0000000600367308 */ /* 0x0003e40000000000 */
[----:B-1----:R-:W-:-:S02]  /*5040*/  FMUL.RZ R6, R0, 0.15915493667125701904 ;  /* 0x3e22f98300067820 */ /* 0x002fc4000040c000 */
[----:B------:R-:W-:-:S04]  /*5050*/  FMUL.FTZ R0, R119, UR41 ;  /* 0x0000002977007c20 */ /* 0x000fc80008410000 */
        /* <DEDUP_REMOVED lines=8> */
[----:B------:R-:W-:Y:S01]  /*50e0*/  MUFU.SIN R43, R3 ;  /* 0x00000003002b7308 */ /* 0x000fe20000000400 */
[----:B------:R1:W3:Y:S07]  /*50f0*/  R2UR UR39, R2 ;  /* 0x00000000022773c2 */ /* 0x0002ee00000e0000 */
[----:B------:R0:W-:Y:S01]  /*5100*/  MUFU.COS R44, R3 ;  /* 0x00000003002c7308 */ /* 0x0001e20000000000 */
[----:B-1----:R-:W-:Y:S02]  /*5110*/  FMUL.FTZ R2, R114, UR41 ;  /* 0x0000002972027c20 */ /* 0x002fe40008410000 */
[----:B0-----:R-:W-:-:S02]  /*5120*/  FMUL.RZ R3, R0, 0.15915493667125701904 ;  /* 0x3e22f98300037820 */ /* 0x001fc4000040c000 */
[----:B------:R-:W-:-:S03]  /*5130*/  FMUL.FTZ R0, R116, UR41 ;  /* 0x0000002974007c20 */ /* 0x000fc60008410000 */
[----:B------:R-:W-:Y:S01]  /*5140*/  MUFU.SIN R39, R3 ;  /* 0x0000000300277308 */ /* 0x000fe20000000400 */
[----:B------:R-:W-:Y:S01]  /*5150*/  FMUL.RZ R29, R0, 0.15915493667125701904 ;  /* 0x3e22f983001d7820 */ /* 0x000fe2000040c000 */
[----:B------:R-:W-:-:S06]  /*5160*/  ULEA.HI.X UR23, UR20, UR23, UR21, 0x3, UP0 ;  /* 0x0000001714177291 */ /* 0x000fcc00080f1c15 */
[----:B------:R0:W-:Y:S02]  /*5170*/  MUFU.COS R40, R3 ;  /* 0x0000000300287308 */ /* 0x0001e40000000000 */
[----:B0-----:R-:W-:-:S06]  /*5180*/  FMUL.FTZ R3, R115, UR41 ;  /* 0x0000002973037c20 */ /* 0x001fcc0008410000 */
[----:B------:R-:W-:Y:S01]  /*5190*/  MUFU.SIN R37, R29 ;  /* 0x0000001d00257308 */ /* 0x000fe20000000400 */
[----:B------:R-:W-:-:S07]  /*51a0*/  FMUL.RZ R3, R3, 0.15915493667125701904 ;  /* 0x3e22f98303037820 */ /* 0x000fce000040c000 */
[----:B------:R0:W-:Y:S02]  /*51b0*/  MUFU.COS R38, R29 ;  /* 0x0000001d00267308 */ /* 0x0001e40000000000 */
[----:B0-----:R-:W-:Y:S02]  /*51c0*/  FMUL.RZ R29, R2, 0.15915493667125701904 ;  /* 0x3e22f983021d7820 */ /* 0x001fe4000040c000 */
[----:B------:R-:W-:-:S04]  /*51d0*/  FMUL.FTZ R2, R113, UR41 ;  /* 0x0000002971027c20 */ /* 0x000fc80008410000 */
[----:B------:R-:W-:Y:S01]  /*51e0*/  MUFU.SIN R35, R3 ;  /* 0x0000000300237308 */ /* 0x000fe20000000400 */
[----:B------:R-:W-:Y:S01]  /*51f0*/  FMUL.RZ R69, R2, 0.15915493667125701904 ;  /* 0x3e22f98302457820 */ /* 0x000fe2000040c000 */
[----:B------:R-:W-:-:S06]  /*5200*/  MOV R2, UR22 ;  /* 0x0000001600027c02 */ /* 0x000fcc0008000f00 */
[----:B------:R0:W-:Y:S02]  /*5210*/  MUFU.COS R36, R3 ;  /* 0x0000000300247308 */ /* 0x0001e40000000000 */
[----:B0-----:R-:W-:-:S06]  /*5220*/  MOV R3, UR23 ;  /* 0x0000001700037c02 */ /* 0x001fcc0008000f00 */
[----:B------:R-:W2:Y:S01]  /*5230*/  LDG.E.64 R2, [R2.64] ;  /* 0x0000001e02027981 */ /* 0x000ea2000c1e1b00 */
[C---:B------:R-:W-:Y:S01]  /*5240*/  SHF.L.U32 R64, R150.reuse, 0x5, RZ ;  /* 0x0000000596407819 */ /* 0x040fe200000006ff */
[----:B------:R-:W-:Y:S01]  /*5250*/  MUFU.SIN R45, R6 ;  /* 0x00000006002d7308 */ /* 0x000fe20000000400 */
[----:B------:R-:W-:Y:S02]  /*5260*/  LOP3.LUT P0, RZ, R150, 0x1f, RZ, 0xc0, !PT ;  /* 0x0000001f96ff7812 */ /* 0x000fe4000780c0ff */
[----:B------:R-:W-:-:S05]  /*5270*/  LOP3.LUT R64, R64, 0xfffffc00, RZ, 0xc0, !PT ;  /* 0xfffffc0040407812 */ /* 0x000fca00078ec0ff */
[----:B------:R0:W-:Y:S02]  /*5280*/  MUFU.COS R46, R6 ;  /* 0x00000006002e7308 */ /* 0x0001e40000000000 */
[----:B0-----:R-:W-:-:S06]  /*5290*/  MOV R6, UR33 ;  /* 0x0000002100067c02 */ /* 0x001fcc0008000f00 */
[----:B------:R-:W-:Y:S01]  /*52a0*/  MUFU.SIN R47, R7 ;  /* 0x00000007002f7308 */ /* 0x000fe20000000400 */
[----:B------:R-:W-:-:S07]  /*52b0*/  ISETP.LT.OR P0, PT, R6, 0x2, P0 ;  /* 0x000000020600780c */ /* 0x000fce0000701670 */
[----:B------:R0:W-:Y:S02]  /*52c0*/  MUFU.COS R48, R7 ;  /* 0x0000000700307308 */ /* 0x0001e40000000000 */
[----:B0-----:R-:W-:-:S06]  /*52d0*/  IADD3 R7, R64, R149, RZ ;  /* 0x0000009540077210 */ /* 0x001fcc0007ffe0ff */
[----:B------:R-:W-:Y:S01]  /*52e0*/  MUFU.SIN R55, R28 ;  /* 0x0000001c00377308 */ /* 0x000fe20000000400 */
[C---:B------:R-:W-:Y:S02]  /*52f0*/  IADD3 R0, R7.reuse, 0x20, RZ ;  /* 0x0000002007007810 */ /* 0x040fe40007ffe0ff */
[----:B------:R-:W-:-:S05]  /*5300*/  IADD3 R6, R7, 0x40, RZ ;  /* 0x0000004007067810 */ /* 0x000fca0007ffe0ff */
[----:B------:R0:W-:Y:S01]  /*5310*/  MUFU.COS R56, R28 ;  /* 0x0000001c00387308 */ /* 0x0001e20000000000 */
[CC--:B------:R-:W-:Y:S02]  /*5320*/  LEA.HI.SX32 R70, R7.reuse, R7.reuse, 0x1b ;  /* 0x0000000707467211 */ /* 0x0c0fe400078fdaff */
[C---:B------:R-:W-:Y:S02]  /*5330*/  IADD3 R30, R7.reuse, 0x80, RZ ;  /* 0x00000080071e7810 */ /* 0x040fe40007ffe0ff */
[C---:B------:R-:W-:Y:S02]  /*5340*/  IADD3 R32, R7.reuse, 0xa0, RZ ;  /* 0x000000a007207810 */ /* 0x040fe40007ffe0ff */
[----:B------:R-:W-:Y:S02]  /*5350*/  LEA.HI.SX32 R71, R0, R7, 0x1b ;  /* 0x0000000700477211 */ /* 0x000fe400078fdaff */
[C---:B0-----:R-:W-:Y:S01]  /*5360*/  IADD3 R28, R7.reuse, 0x60, RZ ;  /* 0x00000060071c7810 */ /* 0x041fe20007ffe0ff */
[----:B------:R-:W-:Y:S01]  /*5370*/  MUFU.SIN R41, R4 ;  /* 0x0000000400297308 */ /* 0x000fe20000000400 */
[----:B------:R-:W-:-:S02]  /*5380*/  IADD3 R76, R7, 0xc0, RZ ;  /* 0x000000c0074c7810 */ /* 0x000fc40007ffe0ff */
[-C--:B------:R-:W-:Y:S02]  /*5390*/  LEA.HI.SX32 R72, R6, R7.reuse, 0x1b ;  /* 0x0000000706487211 */ /* 0x080fe400078fdaff */
[C---:B------:R-:W-:Y:S02]  /*53a0*/  IADD3 R78, R7.reuse, 0xe0, RZ ;  /* 0x000000e0074e7810 */ /* 0x040fe40007ffe0ff */
[-C--:B------:R-:W-:Y:S01]  /*53b0*/  LEA.HI.SX32 R73, R28, R7.reuse, 0x1b ;  /* 0x000000071c497211 */ /* 0x080fe200078fdaff */
[----:B------:R0:W-:Y:S01]  /*53c0*/  MUFU.COS R42, R4 ;  /* 0x00000004002a7308 */ /* 0x0001e20000000000 */
[C---:B------:R-:W-:Y:S01]  /*53d0*/  IADD3 R80, R7.reuse, 0x100, RZ ;  /* 0x0000010007507810 */ /* 0x040fe20007ffe0ff */
[----:B---3--:R1:W-:Y:S01]  /*53e0*/  STS [R70.X4], R5 ;  /* 0x0000000546007388 */ /* 0x0083e20000004800 */
[-C--:B------:R-:W-:Y:S02]  /*53f0*/  LEA.HI.SX32 R75, R30, R7.reuse, 0x1b ;  /* 0x000000071e4b7211 */ /* 0x080fe400078fdaff */
[----:B------:R-:W-:Y:S01]  /*5400*/  IADD3 R82, R7, 0x120, RZ ;  /* 0x0000012007527810 */ /* 0x000fe20007ffe0ff */
[----:B----4-:R-:W-:Y:S01]  /*5410*/  STS [R71.X4+0x80], R10 ;  /* 0x0000800a47007388 */ /* 0x010fe20000004800 */
[----:B------:R-:W-:-:S02]  /*5420*/  LEA.HI.SX32 R74, R32, R7, 0x1b ;  /* 0x00000007204a7211 */ /* 0x000fc400078fdaff */
[----:B0-----:R-:W-:Y:S02]  /*5430*/  MOV R4, UR33 ;  /* 0x0000002100047c02 */ /* 0x001fe40008000f00 */
[----:B------:R-:W-:Y:S01]  /*5440*/  MOV R6, UR39 ;  /* 0x0000002700067c02 */ /* 0x000fe20008000f00 */
[----:B------:R-:W-:Y:S01]  /*5450*/  STS [R72.X4+0x100], R9 ;  /* 0x0001000948007388 */ /* 0x000fe20000004800 */
[----:B------:R-:W-:Y:S02]  /*5460*/  IADD3 R84, R7, 0x140, RZ ;  /* 0x0000014007547810 */ /* 0x000fe40007ffe0ff */
[----:B------:R-:W-:Y:S01]  /*5470*/  LEA.HI.SX32 R76, R76, R7, 0x1b ;  /* 0x000000074c4c7211 */ /* 0x000fe200078fdaff */
[----:B------:R0:W-:Y:S01]  /*5480*/  STS [R73.X4+0x180], R8 ;  /* 0x0001800849007388 */ /* 0x0001e20000004800 */
[----:B------:R-:W-:Y:S02]  /*5490*/  MOV R31, c[0x0][0x16c] ;  /* 0x00005b00001f7a02 */ /* 0x000fe40000000f00 */
[----:B------:R-:W-:-:S02]  /*54a0*/  @!P0 IADD3 R4, R4, -0x2, RZ ;  /* 0xfffffffe04048810 */ /* 0x000fc40007ffe0ff */
[C---:B------:R-:W-:Y:S02]  /*54b0*/  IADD3 R86, R7.reuse, 0x160, RZ ;  /* 0x0000016007567810 */ /* 0x040fe40007ffe0ff */
[-C--:B------:R-:W-:Y:S01]  /*54c0*/  LEA.HI.SX32 R77, R78, R7.reuse, 0x1b ;  /* 0x000000074e4d7211 */ /* 0x080fe200078fdaff */
[----:B------:R-:W-:Y:S01]  /*54d0*/  STS [R75.X4+0x200], R12 ;  /* 0x0002000c4b007388 */ /* 0x000fe20000004800 */
[C---:B------:R-:W-:Y:S02]  /*54e0*/  IADD3 R88, R7.reuse, 0x180, RZ ;  /* 0x0000018007587810 */ /* 0x040fe40007ffe0ff */
[-C--:B------:R-:W-:Y:S01]  /*54f0*/  LEA.HI.SX32 R80, R80, R7.reuse, 0x1b ;  /* 0x0000000750507211 */ /* 0x080fe200078fdaff */
[----:B------:R-:W-:Y:S01]  /*5500*/  FMUL.FTZ R6, R6, 1.4426950216293334961 ;  /* 0x3fb8aa3b06067820 */ /* 0x000fe20000410000 */
[----:B------:R-:W-:Y:S01]  /*5510*/  IADD3 R90, R7, 0x1a0, RZ ;  /* 0x000001a0075a7810 */ /* 0x000fe20007ffe0ff */
[----:B------:R-:W-:Y:S01]  /*5520*/  STS [R74.X4+0x280], R13 ;  /* 0x0002800d4a007388 */ /* 0x000fe20000004800 */
[----:B------:R-:W-:-:S02]  /*5530*/  LEA.HI.SX32 R79, R82, R7, 0x1b ;  /* 0x00000007524f7211 */ /* 0x000fc400078fdaff */
[C---:B------:R-:W-:Y:S01]  /*5540*/  IADD3 R92, R7.reuse, 0x1c0, RZ ;  /* 0x000001c0075c7810 */ /* 0x040fe20007ffe0ff */
[----:B------:R-:W-:Y:S01]  /*5550*/  STS [R76.X4+0x300], R11 ;  /* 0x0003000b4c007388 */ /* 0x000fe20000004800 */
[----:B------:R-:W-:Y:S01]  /*5560*/  LEA.HI.SX32 R84, R84, R7, 0x1b ;  /* 0x0000000754547211 */ /* 0x000fe200078fdaff */
[----:B------:R-:W-:Y:S01]  /*5570*/  @!P0 IMAD R4, R4, R31, UR7 ;  /* 0x0000000704048e24 */ /* 0x000fe2000f8e021f */
[C---:B------:R-:W-:Y:S01]  /*5580*/  IADD3 R94, R7.reuse, 0x1e0, RZ ;  /* 0x000001e0075e7810 */ /* 0x040fe20007ffe0ff */
[----:B------:R-:W-:Y:S01]  /*5590*/  STS [R77.X4+0x380], R14 ;  /* 0x0003800e4d007388 */ /* 0x000fe20000004800 */
[-C--:B------:R-:W-:Y:S01]  /*55a0*/  LEA.HI.SX32 R81, R86, R7.reuse, 0x1b ;  /* 0x0000000756517211 */ /* 0x080fe200078fdaff */
[----:B------:R-:W-:Y:S01]  /*55b0*/  MUFU.SIN R31, R69 ;  /* 0x00000045001f7308 */ /* 0x000fe20000000400 */
[C---:B------:R-:W-:Y:S01]  /*55c0*/  IADD3 R96, R7.reuse, 0x200, RZ ;  /* 0x0000020007607810 */ /* 0x040fe20007ffe0ff */
[----:B------:R-:W-:Y:S01]  /*55d0*/  FMUL.FTZ R0, R112, UR41 ;  /* 0x0000002970007c20 */ /* 0x000fe20008410000 */
[----:B------:R-:W-:Y:S01]  /*55e0*/  LEA.HI.SX32 R88, R88, R7, 0x1b ;  /* 0x0000000758587211 */ /* 0x000fe200078fdaff */
[----:B------:R-:W-:Y:S01]  /*55f0*/  STS [R80.X4+0x400], R15 ;  /* 0x0004000f50007388 */ /* 0x000fe20000004800 */
[----:B------:R-:W-:-:S02]  /*5600*/  IADD3 R98, R7, 0x220, RZ ;  /* 0x0000022007627810 */ /* 0x000fc40007ffe0ff */
[-C--:B------:R-:W-:Y:S01]  /*5610*/  LEA.HI.SX32 R83, R90, R7.reuse, 0x1b ;  /* 0x000000075a537211 */ /* 0x080fe200078fdaff */
[----:B------:R3:W-:Y:S01]  /*5620*/  MUFU.COS R32, R69 ;  /* 0x0000004500207308 */ /* 0x0007e20000000000 */
[C---:B------:R-:W-:Y:S01]  /*5630*/  IADD3 R100, R7.reuse, 0x240, RZ ;  /* 0x0000024007647810 */ /* 0x040fe20007ffe0ff */
[----:B------:R-:W-:Y:S01]  /*5640*/  STS [R79.X4+0x480], R16 ;  /* 0x000480104f007388 */ /* 0x000fe20000004800 */
[----:B------:R-:W-:Y:S01]  /*5650*/  LEA.HI.SX32 R92, R92, R7, 0x1b ;  /* 0x000000075c5c7211 */ /* 0x000fe200078fdaff */
[----:B-1----:R-:W-:Y:S01]  /*5660*/  FMUL.FTZ R5, R6, R125 ;  /* 0x0000007d06057220 */ /* 0x002fe20000410000 */
[C---:B------:R-:W-:Y:S01]  /*5670*/  IADD3 R102, R7.reuse, 0x260, RZ ;  /* 0x0000026007667810 */ /* 0x040fe20007ffe0ff */
[----:B------:R-:W-:Y:S01]  /*5680*/  STS [R84.X4+0x500], R19 ;  /* 0x0005001354007388 */ /* 0x000fe20000004800 */
[-C--:B------:R-:W-:Y:S01]  /*5690*/  LEA.HI.SX32 R85, R94, R7.reuse, 0x1b ;  /* 0x000000075e557211 */ /* 0x080fe200078fdaff */
[----:B---3--:R-:W-:Y:S01]  /*56a0*/  FMUL.FTZ R69, R6, R128 ;  /* 0x0000008006457220 */ /* 0x008fe20000410000 */
[C---:B------:R-:W-:Y:S01]  /*56b0*/  IADD3 R104, R7.reuse, 0x280, RZ ;  /* 0x0000028007687810 */ /* 0x040fe20007ffe0ff */
[----:B------:R-:W-:Y:S01]  /*56c0*/  STS [R81.X4+0x580], R18 ;  /* 0x0005801251007388 */ /* 0x000fe20000004800 */
[-C--:B------:R-:W-:Y:S01]  /*56d0*/  LEA.HI.SX32 R96, R96, R7.reuse, 0x1b ;  /* 0x0000000760607211 */ /* 0x080fe200078fdaff */
[----:B------:R-:W-:Y:S01]  /*56e0*/  FMUL.RZ R91, R0, 0.15915493667125701904 ;  /* 0x3e22f983005b7820 */ /* 0x000fe2000040c000 */
[C---:B------:R-:W-:Y:S01]  /*56f0*/  IADD3 R106, R7.reuse, 0x2a0, RZ ;  /* 0x000002a0076a7810 */ /* 0x040fe20007ffe0ff */
[----:B------:R1:W-:Y:S01]  /*5700*/  STS [R88.X4+0x600], R17 ;  /* 0x0006001158007388 */ /* 0x0003e20000004800 */
[----:B------:R-:W-:Y:S01]  /*5710*/  LEA.HI.SX32 R87, R98, R7, 0x1b ;  /* 0x0000000762577211 */ /* 0x000fe200078fdaff */
[----:B------:R-:W3:Y:S01]  /*5720*/  MUFU.EX2 R78, R69 ;  /* 0x00000045004e7308 */ /* 0x000ee20000000800 */
[----:B------:R-:W-:Y:S01]  /*5730*/  ISETP.NE.AND P1, PT, R150, RZ, PT ;  /* 0x000000ff9600720c */ /* 0x000fe20003f25270 */
[----:B------:R-:W-:Y:S01]  /*5740*/  STS [R83.X4+0x680], R22 ;  /* 0x0006801653007388 */ /* 0x000fe20000004800 */
[----:B------:R-:W-:-:S02]  /*5750*/  IADD3 R108, R7, 0x2c0, RZ ;  /* 0x000002c0076c7810 */ /* 0x000fc40007ffe0ff */
[-C--:B------:R-:W-:Y:S01]  /*5760*/  LEA.HI.SX32 R100, R100, R7.reuse, 0x1b ;  /* 0x0000000764647211 */ /* 0x080fe200078fdaff */
[----:B------:R-:W-:Y:S01]  /*5770*/  STS [R92.X4+0x700], R21 ;  /* 0x000700155c007388 */ /* 0x000fe20000004800 */
[C---:B------:R-:W-:Y:S01]  /*5780*/  IADD3 R110, R7.reuse, 0x2e0, RZ ;  /* 0x000002e0076e7810 */ /* 0x040fe20007ffe0ff */
[----:B0-----:R0:W-:Y:S01]  /*5790*/  MUFU.EX2 R8, R5 ;  /* 0x0000000500087308 */ /* 0x0011e20000000800 */
[-C--:B------:R-:W-:Y:S01]  /*57a0*/  LEA.HI.SX32 R102, R102, R7.reuse, 0x1b ;  /* 0x0000000766667211 */ /* 0x080fe200078fdaff */
[----:B------:R-:W-:Y:S01]  /*57b0*/  STS [R85.X4+0x780], R20 ;  /* 0x0007801455007388 */ /* 0x000fe20000004800 */
[C---:B------:R-:W-:Y:S02]  /*57c0*/  IADD3 R152, R7.reuse, 0x300, RZ ;  /* 0x0000030007987810 */ /* 0x040fe40007ffe0ff */
[----:B------:R-:W-:Y:S01]  /*57d0*/  LEA.HI.SX32 R104, R104, R7, 0x1b ;  /* 0x0000000768687211 */ /* 0x000fe200078fdaff */
[----:B------:R-:W-:Y:S01]  /*57e0*/  STS [R96.X4+0x800], R25 ;  /* 0x0008001960007388 */ /* 0x000fe20000004800 */
[C---:B------:R-:W-:Y:S01]  /*57f0*/  IADD3 R154, R7.reuse, 0x320, RZ ;  /* 0x00000320079a7810 */ /* 0x040fe20007ffe0ff */
[----:B------:R-:W-:Y:S01]  /*5800*/  MUFU.SIN R33, R29 ;  /* 0x0000001d00217308 */ /* 0x000fe20000000400 */
[----:B0-----:R-:W-:Y:S01]  /*5810*/  FMUL.FTZ R5, R6, R123 ;  /* 0x0000007b06057220 */ /* 0x001fe20000410000 */
[----:B------:R-:W-:Y:S01]  /*5820*/  LEA.HI.SX32 R89, R106, R7, 0x1b ;  /* 0x000000076a597211 */ /* 0x000fe200078fdaff */
[----:B------:R-:W-:Y:S01]  /*5830*/  STS [R87.X4+0x880], R24 ;  /* 0x0008801857007388 */ /* 0x000fe20000004800 */
[----:B------:R-:W-:-:S04]  /*5840*/  IADD3 R156, R7, 0x340, RZ ;  /* 0x00000340079c7810 */ /* 0x000fc80007ffe0ff */
[----:B------:R-:W-:Y:S01]  /*5850*/  MUFU.COS R34, R29 ;  /* 0x0000001d00227308 */ /* 0x000fe20000000000 */
[C---:B------:R-:W-:Y:S01]  /*5860*/  IADD3 R186, R7.reuse, 0x360, RZ ;  /* 0x0000036007ba7810 */ /* 0x040fe20007ffe0ff */
[----:B------:R-:W-:Y:S01]  /*5870*/  STS [R100.X4+0x900], R23 ;  /* 0x0009001764007388 */ /* 0x000fe20000004800 */
[----:B------:R-:W-:Y:S02]  /*5880*/  LEA.HI.SX32 R110, R110, R7, 0x1b ;  /* 0x000000076e6e7211 */ /* 0x000fe400078fdaff */
[----:B------:R-:W-:-:S03]  /*5890*/  IADD3 R188, R7, 0x380, RZ ;  /* 0x0000038007bc7810 */ /* 0x000fc60007ffe0ff */
[----:B------:R-:W-:Y:S01]  /*58a0*/  MUFU.SIN R29, R91 ;  /* 0x0000005b001d7308 */ /* 0x000fe20000000400 */
[----:B------:R-:W-:Y:S01]  /*58b0*/  LEA.HI.SX32 R93, R152, R7, 0x1b ;  /* 0x00000007985d7211 */ /* 0x000fe200078fdaff */
[----:B------:R-:W-:Y:S01]  /*58c0*/  STS [R102.X4+0x980], R57 ;  /* 0x0009803966007388 */ /* 0x000fe20000004800 */
[----:B------:R-:W-:-:S05]  /*58d0*/  IADD3 R190, R7, 0x3a0, RZ ;  /* 0x000003a007be7810 */ /* 0x000fca0007ffe0ff */
[----:B------:R0:W-:Y:S01]  /*58e0*/  MUFU.COS R30, R91 ;  /* 0x0000005b001e7308 */ /* 0x0001e20000000000 */
[-C--:B------:R-:W-:Y:S01]  /*58f0*/  LEA.HI.SX32 R154, R154, R7.reuse, 0x1b ;  /* 0x000000079a9a7211 */ /* 0x080fe200078fdaff */
[----:B------:R-:W-:Y:S01]  /*5900*/  STS [R104.X4+0xa00], R27 ;  /* 0x000a001b68007388 */ /* 0x000fe20000004800 */
[C---:B------:R-:W-:Y:S02]  /*5910*/  IADD3 R192, R7.reuse, 0x3c0, RZ ;  /* 0x000003c007c07810 */ /* 0x040fe40007ffe0ff */
[-C--:B------:R-:W-:Y:S02]  /*5920*/  LEA.HI.SX32 R95, R156, R7.reuse, 0x1b ;  /* 0x000000079c5f7211 */ /* 0x080fe400078fdaff */
[----:B0-----:R-:W-:Y:S01]  /*5930*/  LEA.HI.SX32 R91, R108, R7, 0x1b ;  /* 0x000000076c5b7211 */ /* 0x001fe200078fdaff */
[----:B------:R0:W-:Y:S01]  /*5940*/  MUFU.EX2 R10, R5 ;  /* 0x00000005000a7308 */ /* 0x0001e20000000800 */
[----:B------:R-:W-:Y:S01]  /*5950*/  STS [R89.X4+0xa80], R26 ;  /* 0x000a801a59007388 */ /* 0x000fe20000004800 */
[----:B------:R-:W-:-:S02]  /*5960*/  IADD3 R194, R7, 0x3e0, RZ ;  /* 0x000003e007c27810 */ /* 0x000fc40007ffe0ff */
[-C--:B------:R-:W-:Y:S01]  /*5970*/  LEA.HI.SX32 R97, R186, R7.reuse, 0x1b ;  /* 0x00000007ba617211 */ /* 0x080fe200078fdaff */
[----:B------:R-:W-:Y:S01]  /*5980*/  STS [R91.X4+0xb00], R60 ;  /* 0x000b003c5b007388 */ /* 0x000fe20000004800 */
[-C--:B------:R-:W-:Y:S02]  /*5990*/  LEA.HI.SX32 R188, R188, R7.reuse, 0x1b ;  /* 0x00000007bcbc7211 */ /* 0x080fe400078fdaff */
[----:B0-----:R-:W-:Y:S01]  /*59a0*/  MOV R5, UR34 ;  /* 0x0000002200057c02 */ /* 0x001fe20008000f00 */
[----:B------:R-:W-:Y:S01]  /*59b0*/  STS [R110.X4+0xb80], R59 ;  /* 0x000b803b6e007388 */ /* 0x000fe20000004800 */
[----:B------:R-:W-:Y:S02]  /*59c0*/  LEA.HI.SX32 R190, R190, R7, 0x1b ;  /* 0x00000007bebe7211 */ /* 0x000fe400078fdaff */
[----:B------:R-:W-:Y:S01]  /*59d0*/  LEA R5, R5, UR7, 0x8 ;  /* 0x0000000705057c11 */ /* 0x000fe2000f8e40ff */
[----:B------:R-:W-:Y:S01]  /*59e0*/  STS [R93.X4+0xc00], R58 ;  /* 0x000c003a5d007388 */ /* 0x000fe20000004800 */
[----:B------:R-:W-:-:S02]  /*59f0*/  LEA R64, R149, R64, 0x5 ;  /* 0x0000004095407211 */ /* 0x000fc400078e28ff */
[----:B------:R-:W-:Y:S01]  /*5a00*/  LEA.HI.SX32 R99, R192, R7, 0x1b ;  /* 0x00000007c0637211 */ /* 0x000fe200078fdaff */
[----:B------:R-:W-:Y:S01]  /*5a10*/  STS [R154.X4+0xc80], R67 ;  /* 0x000c80439a007388 */ /* 0x000fe20000004800 */
[----:B------:R-:W-:Y:S01]  /*5a20*/  @P1 IADD3 R5, R150, 0x200, RZ ;  /* 0x0000020096051810 */ /* 0x000fe20007ffe0ff */
[----:B------:R-:W-:Y:S01]  /*5a30*/  FMUL.FTZ R82, R6, R127 ;  /* 0x0000007f06527220 */ /* 0x000fe20000410000 */
[----:B------:R-:W-:Y:S01]  /*5a40*/  LEA.HI.SX32 R194, R194, R7, 0x1b ;  /* 0x00000007c2c27211 */ /* 0x000fe200078fdaff */
[----:B------:R-:W-:Y:S01]  /*5a50*/  STS [R95.X4+0xd00], R66 ;  /* 0x000d00425f007388 */ /* 0x000fe20000004800 */
[----:B------:R-:W-:Y:S01]  /*5a60*/  LEA.HI.SX32 R64, R64, R64, 0x1b ;  /* 0x0000004040407211 */ /* 0x000fe200078fdaff */
[C---:B---3--:R-:W-:Y:S02]  /*5a70*/  FMUL.FTZ R120, R78.reuse, R120 ;  /* 0x000000784e787220 */ /* 0x048fe40000410000 */
[----:B------:R-:W-:Y:S01]  /*5a80*/  STS [R97.X4+0xd80], R68 ;  /* 0x000d804461007388 */ /* 0x000fe20000004800 */
[----:B------:R-:W-:Y:S01]  /*5a90*/  FMUL.FTZ R121, R78, R121 ;  /* 0x000000794e797220 */ /* 0x000fe20000410000 */
[----:B-1----:R-:W-:-:S02]  /*5aa0*/  SHF.L.U32 R17, R5, 0x3, RZ ;  /* 0x0000000305117819 */ /* 0x002fc400000006ff */
[----:B------:R-:W-:Y:S01]  /*5ab0*/  STS [R188.X4+0xe00], R65 ;  /* 0x000e0041bc007388 */ /* 0x000fe20000004800 */
[----:B------:R0:W1:Y:S03]  /*5ac0*/  MUFU.EX2 R7, R82 ;  /* 0x0000005200077308 */ /* 0x0000660000000800 */
[----:B------:R3:W-:Y:S04]  /*5ad0*/  STS [R190.X4+0xe80], R61 ;  /* 0x000e803dbe007388 */ /* 0x0007e80000004800 */
[----:B------:R-:W-:Y:S04]  /*5ae0*/  STS [R99.X4+0xf00], R62 ;  /* 0x000f003e63007388 */ /* 0x000fe80000004800 */
[----:B------:R4:W-:Y:S01]  /*5af0*/  STS [R194.X4+0xf80], R63 ;  /* 0x000f803fc2007388 */ /* 0x0009e20000004800 */
[----:B------:R-:W-:-:S06]  /*5b00*/  NOP ;  /* 0x0000000000007918 */ /* 0x000fcc0000000000 */
[----:B------:R-:W-:Y:S04]  /*5b10*/  LDS R110, [R64.X4] ;  /* 0x00000000406e7984 */ /* 0x000fe80000004800 */
[----:B------:R-:W0:Y:S04]  /*5b20*/  LDS R109, [R64.X4+0x4] ;  /* 0x00000400406d7984 */ /* 0x000e280000004800 */
[----:B------:R-:W-:Y:S04]  /*5b30*/  LDS R108, [R64.X4+0x8] ;  /* 0x00000800406c7984 */ /* 0x000fe80000004800 */
        /* <DEDUP_REMOVED lines=25> */
[----:B------:R-:W0:Y:S04]  /*5cd0*/  LDS R80, [R64.X4+0x70] ;  /* 0x0000700040507984 */ /* 0x000e280000004800 */
[----:B------:R-:W0:Y:S04]  /*5ce0*/  LDS R59, [R64.X4+0x74] ;  /* 0x00007400403b7984 */ /* 0x000e280000004800 */
[----:B------:R-:W0:Y:S04]  /*5cf0*/  LDS R58, [R64.X4+0x78] ;  /* 0x00007800403a7984 */ /* 0x000e280000004800 */
[----:B------:R0:W0:Y:S04]  /*5d00*/  LDS R57, [R64.X4+0x7c] ;  /* 0x00007c0040397984 */ /* 0x0000280000004800 */
[----:B------:R0:W-:Y:S01]  /*5d10*/  STS.64 [R17+0x9880], R120 ;  /* 0x0098807811007388 */ /* 0x0001e20000000a00 */
[----:B------:R-:W-:-:S02]  /*5d20*/  FMUL.FTZ R9, R6, R124 ;  /* 0x0000007c06097220 */ /* 0x000fc40000410000 */
[----:B------:R-:W-:Y:S01]  /*5d30*/  FMUL.FTZ R69, R6, R126 ;  /* 0x0000007e06457220 */ /* 0x000fe20000410000 */
[----:B------:R-:W-:-:S03]  /*5d40*/  MOV R15, 0x10 ;  /* 0x00000010000f7802 */ /* 0x000fc60000000f00 */
[----:B------:R-:W2:Y:S01]  /*5d50*/  MUFU.EX2 R9, R9 ;  /* 0x0000000900097308 */ /* 0x000ea20000000800 */
[----:B------:R-:W-:Y:S01]  /*5d60*/  FMUL.FTZ R11, R6, R122 ;  /* 0x0000007a060b7220 */ /* 0x000fe20000410000 */
[----:B---3--:R-:W-:Y:S01]  /*5d70*/  MOV R61, RZ ;  /* 0x000000ff003d7202 */ /* 0x008fe20000000f00 */
[----:B----4-:R-:W-:Y:S01]  /*5d80*/  CS2R R62, SRZ ;  /* 0x00000000003e7805 */ /* 0x010fe2000001ff00 */
[----:B------:R-:W-:Y:S01]  /*5d90*/  MOV R60, 0x3f800000 ;  /* 0x3f800000003c7802 */ /* 0x000fe20000000f00 */
[----:B------:R-:W-:Y:S01]  /*5da0*/  @!P0 IMAD.WIDE R4, R4, R15, UR10 ;  /* 0x0000000a04048e25 */ /* 0x000fe2000f8e020f */
[----:B------:R-:W-:Y:S06]  /*5db0*/  BAR.SYNC.DEFER_BLOCKING 0x0 ;  /* 0x0000000000007b1d */ /* 0x000fec0000010000 */
[----:B------:R-:W3:Y:S01]  /*5dc0*/  MUFU.EX2 R69, R69 ;  /* 0x0000004500457308 */ /* 0x000ee20000000800 */
[----:B-1----:R-:W-:-:S02]  /*5dd0*/  FMUL.FTZ R55, R7, R55 ;  /* 0x0000003707377220 */ /* 0x002fc40000410000 */
[----:B------:R-:W-:Y:S02]  /*5de0*/  FMUL.FTZ R56, R7, R56 ;  /* 0x0000003807387220 */ /* 0x000fe40000410000 */
[----:B------:R-:W-:-:S03]  /*5df0*/  FMUL.FTZ R7, RZ, R55 ;  /* 0x00000037ff077220 */ /* 0x000fc60000410000 */
[----:B------:R-:W1:Y:S01]  /*5e00*/  MUFU.EX2 R11, R11 ;  /* 0x0000000b000b7308 */ /* 0x000e620000000800 */
[C---:B--2---:R-:W-:Y:S02]  /*5e10*/  FMUL.FTZ R50, R9.reuse, R50 ;  /* 0x0000003209327220 */ /* 0x044fe40000410000 */
[----:B------:R-:W-:Y:S02]  /*5e20*/  FMUL.FTZ R49, R9, R49 ;  /* 0x0000003109317220 */ /* 0x000fe40000410000 */
[C---:B------:R-:W-:Y:S01]  /*5e30*/  FMUL.FTZ R52, R8.reuse, R52 ;  /* 0x0000003408347220 */ /* 0x040fe20000410000 */
[----:B------:R2:W5:Y:S01]  /*5e40*/  @!P0 LDG.E.128 R60, [R4.64] ;  /* 0x0000001e043c8981 */ /* 0x000562000c1e1d00 */
[----:B------:R-:W-:Y:S02]  /*5e50*/  FMUL.FTZ R51, R8, R51 ;  /* 0x0000003308337220 */ /* 0x000fe40000410000 */
[----:B--2---:R-:W-:-:S04]  /*5e60*/  FMUL.FTZ R5, R146, R128 ;  /* 0x0000008092057220 */ /* 0x004fc80000410000 */
[-C--:B------:R-:W-:Y:S02]  /*5e70*/  FMUL.FTZ R9, R55, R5.reuse ;  /* 0x0000000537097220 */ /* 0x080fe40000410000 */
[----:B------:R-:W-:Y:S02]  /*5e80*/  FFMA.FTZ R8, R56, R5, -R7 ;  /* 0x0000000538087223 */ /* 0x000fe40000010807 */
[----:B------:R-:W-:Y:S02]  /*5e90*/  FFMA.FTZ R9, RZ, R56, R9 ;  /* 0x00000038ff097223 */ /* 0x000fe40000010009 */
[----:B---3--:R-:W-:Y:S02]  /*5ea0*/  FMUL.FTZ R53, R69, R53 ;  /* 0x0000003545357220 */ /* 0x008fe40000410000 */
[----:B------:R-:W-:Y:S02]  /*5eb0*/  FFMA.FTZ R8, R145, R127, R8 ;  /* 0x0000007f91087223 */ /* 0x000fe40000010008 */
[----:B------:R-:W-:-:S02]  /*5ec0*/  FMUL.FTZ R48, R10, R48 ;  /* 0x000000300a307220 */ /* 0x000fc40000410000 */
[----:B------:R-:W-:Y:S02]  /*5ed0*/  FMUL.FTZ R47, R10, R47 ;  /* 0x0000002f0a2f7220 */ /* 0x000fe40000410000 */
[----:B------:R-:W-:Y:S02]  /*5ee0*/  FADD.FTZ R9, RZ, R9 ;  /* 0x00000009ff097221 */ /* 0x000fe40000010000 */
[----:B------:R-:W-:Y:S02]  /*5ef0*/  FMUL.FTZ R54, R69, R54 ;  /* 0x0000003645367220 */ /* 0x000fe40000410000 */
[----:B------:R-:W-:Y:S02]  /*5f00*/  FMUL.FTZ R10, R53, R8 ;  /* 0x00000008350a7220 */ /* 0x000fe40000410000 */
[----:B------:R-:W-:Y:S02]  /*5f10*/  FMUL.FTZ R4, R6, R114 ;  /* 0x0000007206047220 */ /* 0x000fe40000410000 */
[----:B-1----:R-:W-:-:S02]  /*5f20*/  FMUL.FTZ R46, R11, R46 ;  /* 0x0000002e0b2e7220 */ /* 0x002fc40000410000 */
[----:B------:R-:W-:Y:S02]  /*5f30*/  FMUL.FTZ R45, R11, R45 ;  /* 0x0000002d0b2d7220 */ /* 0x000fe40000410000 */
[-C--:B------:R-:W-:Y:S02]  /*5f40*/  FMUL.FTZ R11, R53, R9.reuse ;  /* 0x00000009350b7220 */ /* 0x080fe40000410000 */
[C---:B------:R-:W-:Y:S01]  /*5f50*/  FFMA.FTZ R10, R54.reuse, R9, R10 ;  /* 0x00000009360a7223 */ /* 0x040fe2000001000a */
[----:B------:R-:W1:Y:S01]  /*5f60*/  MUFU.EX2 R4, R4 ;  /* 0x0000000400047308 */ /* 0x000e620000000800 */
[----:B------:R-:W-:Y:S02]  /*5f70*/  FFMA.FTZ R11, R54, R8, -R11 ;  /* 0x00000008360b7223 */ /* 0x000fe4000001080b */
[----:B------:R-:W-:Y:S02]  /*5f80*/  FADD.FTZ R10, RZ, R10 ;  /* 0x0000000aff0a7221 */ /* 0x000fe40000010000 */
[----:B------:R-:W-:-:S02]  /*5f90*/  FMUL.FTZ R0, R111, UR41 ;  /* 0x000000296f007c20 */ /* 0x000fc40008410000 */
[----:B------:R-:W-:Y:S02]  /*5fa0*/  FFMA.FTZ R11, R144, R126, R11 ;  /* 0x0000007e900b7223 */ /* 0x000fe4000001000b */
[----:B------:R-:W-:Y:S02]  /*5fb0*/  FMUL.FTZ R8, R51, R10 ;  /* 0x0000000a33087220 */ /* 0x000fe40000410000 */
[----:B------:R-:W-:Y:S02]  /*5fc0*/  FMUL.RZ R0, R0, 0.15915493667125701904 ;  /* 0x3e22f98300007820 */ /* 0x000fe4000040c000 */
[C---:B------:R-:W-:Y:S02]  /*5fd0*/  FMUL.FTZ R12, R6.reuse, R119 ;  /* 0x00000077060c7220 */ /* 0x040fe40000410000 */
[C---:B------:R-:W-:Y:S02]  /*5fe0*/  FMUL.FTZ R13, R6.reuse, R118 ;  /* 0x00000076060d7220 */ /* 0x040fe40000410000 */
[----:B------:R-:W-:-:S02]  /*5ff0*/  FMUL.FTZ R14, R6, R117 ;  /* 0x00000075060e7220 */ /* 0x000fc40000410000 */
[C---:B------:R-:W-:Y:S02]  /*6000*/  FMUL.FTZ R15, R6.reuse, R116 ;  /* 0x00000074060f7220 */ /* 0x040fe40000410000 */
[C---:B------:R-:W-:Y:S02]  /*6010*/  FMUL.FTZ R16, R6.reuse, R115 ;  /* 0x0000007306107220 */ /* 0x040fe40000410000 */
[C---:B------:R-:W-:Y:S02]  /*6020*/  FMUL.FTZ R5, R6.reuse, R113 ;  /* 0x0000007106057220 */ /* 0x040fe40000410000 */
[C---:B------:R-:W-:Y:S02]  /*6030*/  FMUL.FTZ R7, R6.reuse, R112 ;  /* 0x0000007006077220 */ /* 0x040fe40000410000 */
[----:B------:R-:W-:Y:S02]  /*6040*/  FMUL.FTZ R9, R51, R11 ;  /* 0x0000000b33097220 */ /* 0x000fe40000410000 */
[----:B------:R-:W-:-:S02]  /*6050*/  FMUL.FTZ R6, R6, R111 ;  /* 0x0000006f06067220 */ /* 0x000fc40000410000 */
[C---:B------:R-:W-:Y:S01]  /*6060*/  FFMA.FTZ R8, R52.reuse, R11, -R8 ;  /* 0x0000000b34087223 */ /* 0x040fe20000010808 */
[----:B------:R-:W-:Y:S01]  /*6070*/  MUFU.COS R28, R0 ;  /* 0x00000000001c7308 */ /* 0x000fe20000000000 */
[----:B------:R-:W-:Y:S02]  /*6080*/  FFMA.FTZ R9, R52, R10, R9 ;  /* 0x0000000a34097223 */ /* 0x000fe40000010009 */
[----:B------:R-:W-:Y:S02]  /*6090*/  FFMA.FTZ R8, R143, R125, R8 ;  /* 0x0000007d8f087223 */ /* 0x000fe40000010008 */
[----:B------:R-:W-:-:S03]  /*60a0*/  FADD.FTZ R9, RZ, R9 ;  /* 0x00000009ff097221 */ /* 0x000fc60000010000 */
[----:B------:R-:W2:Y:S01]  /*60b0*/  MUFU.EX2 R27, R6 ;  /* 0x00000006001b7308 */ /* 0x000ea20000000800 */
[C---:B-1----:R-:W-:Y:S02]  /*60c0*/  FMUL.FTZ R34, R4.reuse, R34 ;  /* 0x0000002204227220 */ /* 0x042fe40000410000 */
[----:B------:R-:W-:Y:S02]  /*60d0*/  FMUL.FTZ R33, R4, R33 ;  /* 0x0000002104217220 */ /* 0x000fe40000410000 */
[----:B------:R-:W-:-:S03]  /*60e0*/  FMUL.FTZ R4, R49, R8 ;  /* 0x0000000831047220 */ /* 0x000fc60000410000 */
[----:B------:R-:W1:Y:S01]  /*60f0*/  MUFU.SIN R0, R0 ;  /* 0x0000000000007308 */ /* 0x000e620000000400 */
[----:B------:R-:W-:-:S07]  /*6100*/  FMUL.FTZ R11, R49, R9 ;  /* 0x00000009310b7220 */ /* 0x000fce0000410000 */
[----:B------:R-:W3:Y:S01]  /*6110*/  MUFU.EX2 R7, R7 ;  /* 0x0000000700077308 */ /* 0x000ee20000000800 */
[----:B------:R-:W-:-:S07]  /*6120*/  FFMA.FTZ R4, R50, R9, R4 ;  /* 0x0000000932047223 */ /* 0x000fce0000010004 */
[----:B------:R-:W4:Y:S01]  /*6130*/  MUFU.EX2 R5, R5 ;  /* 0x0000000500057308 */ /* 0x000f220000000800 */
[----:B------:R-:W-:Y:S02]  /*6140*/  FFMA.FTZ R11, R50, R8, -R11 ;  /* 0x00000008320b7223 */ /* 0x000fe4000001080b */
[----:B------:R-:W-:Y:S02]  /*6150*/  FADD.FTZ R4, RZ, R4 ;  /* 0x00000004ff047221 */ /* 0x000fe40000010000 */
[----:B------:R-:W-:Y:S02]  /*6160*/  FFMA.FTZ R11, R142, R124, R11 ;  /* 0x0000007c8e0b7223 */ /* 0x000fe4000001000b */
[----:B--2---:R-:W-:Y:S02]  /*6170*/  FMUL.FTZ R28, R27, R28 ;  /* 0x0000001c1b1c7220 */ /* 0x004fe40000410000 */
[----:B------:R-:W-:Y:S02]  /*6180*/  FMUL.FTZ R6, R47, R4 ;  /* 0x000000042f067220 */ /* 0x000fe40000410000 */
[----:B-1----:R-:W-:-:S02]  /*6190*/  FMUL.FTZ R27, R27, R0 ;  /* 0x000000001b1b7220 */ /* 0x002fc40000410000 */
[C---:B---3--:R-:W-:Y:S02]  /*61a0*/  FMUL.FTZ R30, R7.reuse, R30 ;  /* 0x0000001e071e7220 */ /* 0x048fe40000410000 */
[----:B------:R-:W-:Y:S02]  /*61b0*/  FMUL.FTZ R29, R7, R29 ;  /* 0x0000001d071d7220 */ /* 0x000fe40000410000 */
[----:B------:R-:W-:Y:S01]  /*61c0*/  FMUL.FTZ R0, R120, R55 ;  /* 0x0000003778007220 */ /* 0x000fe20000410000 */
[----:B------:R-:W1:Y:S01]  /*61d0*/  MUFU.EX2 R12, R12 ;  /* 0x0000000c000c7308 */ /* 0x000e620000000800 */
[----:B------:R-:W-:Y:S02]  /*61e0*/  FMUL.FTZ R7, R47, R11 ;  /* 0x0000000b2f077220 */ /* 0x000fe40000410000 */
[C---:B----4-:R-:W-:Y:S02]  /*61f0*/  FMUL.FTZ R32, R5.reuse, R32 ;  /* 0x0000002005207220 */ /* 0x050fe40000410000 */
[----:B------:R-:W-:-:S02]  /*6200*/  FMUL.FTZ R31, R5, R31 ;  /* 0x0000001f051f7220 */ /* 0x000fc40000410000 */
[C---:B------:R-:W-:Y:S02]  /*6210*/  FFMA.FTZ R6, R48.reuse, R11, -R6 ;  /* 0x0000000b30067223 */ /* 0x040fe40000010806 */
[C---:B------:R-:W-:Y:S02]  /*6220*/  FMUL.FTZ R5, R121.reuse, R55 ;  /* 0x0000003779057220 */ /* 0x040fe40000410000 */
[----:B------:R-:W-:Y:S02]  /*6230*/  FFMA.FTZ R0, R121, R56, R0 ;  /* 0x0000003879007223 */ /* 0x000fe40000010000 */
[----:B------:R-:W-:Y:S02]  /*6240*/  FFMA.FTZ R7, R48, R4, R7 ;  /* 0x0000000430077223 */ /* 0x000fe40000010007 */
[----:B------:R-:W-:Y:S02]  /*6250*/  FFMA.FTZ R6, R141, R123, R6 ;  /* 0x0000007b8d067223 */ /* 0x000fe40000010006 */
[----:B------:R-:W-:-:S02]  /*6260*/  FFMA.FTZ R5, R120, R56, -R5 ;  /* 0x0000003878057223 */ /* 0x000fc40000010805 */
[----:B------:R-:W-:Y:S02]  /*6270*/  FMUL.FTZ R4, R53, R0 ;  /* 0x0000000035047220 */ /* 0x000fe40000410000 */
[----:B------:R-:W-:Y:S02]  /*6280*/  FADD.FTZ R8, RZ, R7 ;  /* 0x00000007ff087221 */ /* 0x000fe40000010000 */
[----:B------:R-:W-:Y:S02]  /*6290*/  FMUL.FTZ R9, R45, R6 ;  /* 0x000000062d097220 */ /* 0x000fe40000410000 */
[-C--:B------:R-:W-:Y:S02]  /*62a0*/  FMUL.FTZ R7, R53, R5.reuse ;  /* 0x0000000535077220 */ /* 0x080fe40000410000 */
[----:B------:R-:W-:Y:S01]  /*62b0*/  FFMA.FTZ R4, R54, R5, -R4 ;  /* 0x0000000536047223 */ /* 0x000fe20000010804 */
[----:B------:R-:W2:Y:S01]  /*62c0*/  MUFU.EX2 R13, R13 ;  /* 0x0000000d000d7308 */ /* 0x000ea20000000800 */
[----:B------:R-:W-:-:S02]  /*62d0*/  FMUL.FTZ R5, R45, R8 ;  /* 0x000000082d057220 */ /* 0x000fc40000410000 */
[----:B------:R-:W-:Y:S02]  /*62e0*/  FFMA.FTZ R8, R46, R8, R9 ;  /* 0x000000082e087223 */ /* 0x000fe40000010009 */
[----:B------:R-:W-:Y:S02]  /*62f0*/  FFMA.FTZ R7, R54, R0, R7 ;  /* 0x0000000036077223 */ /* 0x000fe40000010007 */
[----:B------:R-:W-:Y:S02]  /*6300*/  FMUL.FTZ R0, R51, R4 ;  /* 0x0000000433007220 */ /* 0x000fe40000410000 */
[----:B------:R-:W-:Y:S02]  /*6310*/  FFMA.FTZ R9, R46, R6, -R5 ;  /* 0x000000062e097223 */ /* 0x000fe40000010805 */
[----:B-1----:R-:W-:Y:S02]  /*6320*/  FMUL.FTZ R43, R12, R43 ;  /* 0x0000002b0c2b7220 */ /* 0x002fe40000410000 */
[----:B------:R-:W-:-:S02]  /*6330*/  FADD.FTZ R8, RZ, R8 ;  /* 0x00000008ff087221 */ /* 0x000fc40000010000 */
[-C--:B------:R-:W-:Y:S02]  /*6340*/  FMUL.FTZ R5, R51, R7.reuse ;  /* 0x0000000733057220 */ /* 0x080fe40000410000 */
[----:B------:R-:W-:Y:S02]  /*6350*/  FFMA.FTZ R0, R52, R7, R0 ;  /* 0x0000000734007223 */ /* 0x000fe40000010000 */
[----:B------:R-:W-:Y:S02]  /*6360*/  FFMA.FTZ R9, R140, R122, R9 ;  /* 0x0000007a8c097223 */ /* 0x000fe40000010009 */
[----:B------:R-:W-:Y:S02]  /*6370*/  FMUL.FTZ R44, R12, R44 ;  /* 0x0000002c0c2c7220 */ /* 0x000fe40000410000 */
[----:B------:R-:W-:Y:S02]  /*6380*/  FMUL.FTZ R6, R43, R8 ;  /* 0x000000082b067220 */ /* 0x000fe40000410000 */
[----:B------:R-:W-:-:S02]  /*6390*/  FFMA.FTZ R5, R52, R4, -R5 ;  /* 0x0000000434057223 */ /* 0x000fc40000010805 */
[----:B------:R-:W-:Y:S01]  /*63a0*/  FMUL.FTZ R4, R49, R0 ;  /* 0x0000000031047220 */ /* 0x000fe20000410000 */
[----:B------:R-:W1:Y:S01]  /*63b0*/  MUFU.EX2 R14, R14 ;  /* 0x0000000e000e7308 */ /* 0x000e620000000800 */
[-C--:B------:R-:W-:Y:S02]  /*63c0*/  FMUL.FTZ R11, R43, R9.reuse ;  /* 0x000000092b0b7220 */ /* 0x080fe40000410000 */
[----:B------:R-:W-:Y:S02]  /*63d0*/  FFMA.FTZ R6, R44, R9, -R6 ;  /* 0x000000092c067223 */ /* 0x000fe40000010806 */
[-C--:B------:R-:W-:Y:S02]  /*63e0*/  FMUL.FTZ R7, R49, R5.reuse ;  /* 0x0000000531077220 */ /* 0x080fe40000410000 */
[----:B------:R-:W-:Y:S02]  /*63f0*/  FFMA.FTZ R4, R50, R5, -R4 ;  /* 0x0000000532047223 */ /* 0x000fe40000010804 */
[----:B------:R-:W-:-:S02]  /*6400*/  FFMA.FTZ R11, R44, R8, R11 ;  /* 0x000000082c0b7223 */ /* 0x000fc4000001000b */
[----:B--2---:R-:W-:Y:S02]  /*6410*/  FMUL.FTZ R41, R13, R41 ;  /* 0x000000290d297220 */ /* 0x004fe40000410000 */
[----:B------:R-:W-:Y:S02]  /*6420*/  FFMA.FTZ R6, R139, R119, R6 ;  /* 0x000000778b067223 */ /* 0x000fe40000010006 */
[----:B------:R-:W-:Y:S02]  /*6430*/  FFMA.FTZ R7, R50, R0, R7 ;  /* 0x0000000032077223 */ /* 0x000fe40000010007 */
[----:B------:R-:W-:Y:S02]  /*6440*/  FMUL.FTZ R0, R47, R4 ;  /* 0x000000042f007220 */ /* 0x000fe40000410000 */
[----:B------:R-:W-:Y:S02]  /*6450*/  FADD.FTZ R11, RZ, R11 ;  /* 0x0000000bff0b7221 */ /* 0x000fe40000010000 */
[----:B------:R-:W-:-:S02]  /*6460*/  FMUL.FTZ R42, R13, R42 ;  /* 0x0000002a0d2a7220 */ /* 0x000fc40000410000 */
[----:B------:R-:W-:Y:S02]  /*6470*/  FMUL.FTZ R8, R41, R6 ;  /* 0x0000000629087220 */ /* 0x000fe40000410000 */
[-C--:B------:R-:W-:Y:S02]  /*6480*/  FMUL.FTZ R5, R47, R7.reuse ;  /* 0x000000072f057220 */ /* 0x080fe40000410000 */
[----:B------:R-:W-:Y:S01]  /*6490*/  FFMA.FTZ R0, R48, R7, R0 ;  /* 0x0000000730007223 */ /* 0x000fe20000010000 */
[----:B------:R-:W2:Y:S01]  /*64a0*/  MUFU.EX2 R15, R15 ;  /* 0x0000000f000f7308 */ /* 0x000ea20000000800 */
[-C--:B------:R-:W-:Y:S02]  /*64b0*/  FMUL.FTZ R7, R41, R11.reuse ;  /* 0x0000000b29077220 */ /* 0x080fe40000410000 */
[----:B------:R-:W-:Y:S02]  /*64c0*/  FFMA.FTZ R8, R42, R11, R8 ;  /* 0x0000000b2a087223 */ /* 0x000fe40000010008 */
[----:B------:R-:W-:-:S02]  /*64d0*/  FFMA.FTZ R5, R48, R4, -R5 ;  /* 0x0000000430057223 */ /* 0x000fc40000010805 */
[C---:B------:R-:W-:Y:S02]  /*64e0*/  FMUL.FTZ R4, R45.reuse, R0 ;  /* 0x000000002d047220 */ /* 0x040fe40000410000 */
[----:B------:R-:W-:Y:S02]  /*64f0*/  FFMA.FTZ R9, R42, R6, -R7 ;  /* 0x000000062a097223 */ /* 0x000fe40000010807 */
[----:B-1----:R-:W-:Y:S02]  /*6500*/  FMUL.FTZ R39, R14, R39 ;  /* 0x000000270e277220 */ /* 0x002fe40000410000 */
[----:B------:R-:W-:Y:S02]  /*6510*/  FADD.FTZ R8, RZ, R8 ;  /* 0x00000008ff087221 */ /* 0x000fe40000010000 */
[-C--:B------:R-:W-:Y:S02]  /*6520*/  FMUL.FTZ R7, R45, R5.reuse ;  /* 0x000000052d077220 */ /* 0x080fe40000410000 */
[----:B------:R-:W-:-:S02]  /*6530*/  FFMA.FTZ R4, R46, R5, -R4 ;  /* 0x000000052e047223 */ /* 0x000fc40000010804 */
[----:B------:R-:W-:Y:S02]  /*6540*/  FFMA.FTZ R9, R138, R118, R9 ;  /* 0x000000768a097223 */ /* 0x000fe40000010009 */
[----:B------:R-:W-:Y:S02]  /*6550*/  FMUL.FTZ R40, R14, R40 ;  /* 0x000000280e287220 */ /* 0x000fe40000410000 */
[----:B------:R-:W-:Y:S02]  /*6560*/  FMUL.FTZ R6, R39, R8 ;  /* 0x0000000827067220 */ /* 0x000fe40000410000 */
[----:B------:R-:W-:Y:S02]  /*6570*/  FFMA.FTZ R7, R46, R0, R7 ;  /* 0x000000002e077223 */ /* 0x000fe40000010007 */
[----:B------:R-:W-:Y:S01]  /*6580*/  FMUL.FTZ R0, R43, R4 ;  /* 0x000000042b007220 */ /* 0x000fe20000410000 */
[----:B------:R-:W1:Y:S01]  /*6590*/  MUFU.EX2 R16, R16 ;  /* 0x0000001000107308 */ /* 0x000e620000000800 */
[----:B------:R-:W-:-:S02]  /*65a0*/  FMUL.FTZ R11, R39, R9 ;  /* 0x00000009270b7220 */ /* 0x000fc40000410000 */
[----:B------:R-:W-:Y:S02]  /*65b0*/  FFMA.FTZ R6, R40, R9, -R6 ;  /* 0x0000000928067223 */ /* 0x000fe40000010806 */
[-C--:B------:R-:W-:Y:S02]  /*65c0*/  FMUL.FTZ R5, R43, R7.reuse ;  /* 0x000000072b057220 */ /* 0x080fe40000410000 */
[----:B------:R-:W-:Y:S02]  /*65d0*/  FFMA.FTZ R0, R44, R7, R0 ;  /* 0x000000072c007223 */ /* 0x000fe40000010000 */
[----:B------:R-:W-:Y:S02]  /*65e0*/  FFMA.FTZ R11, R40, R8, R11 ;  /* 0x00000008280b7223 */ /* 0x000fe4000001000b */
[----:B--2---:R-:W-:Y:S02]  /*65f0*/  FMUL.FTZ R37, R15, R37 ;  /* 0x000000250f257220 */ /* 0x004fe40000410000 */
[----:B------:R-:W-:-:S02]  /*6600*/  FFMA.FTZ R6, R137, R117, R6 ;  /* 0x0000007589067223 */ /* 0x000fc40000010006 */
[----:B------:R-:W-:Y:S02]  /*6610*/  FFMA.FTZ R5, R44, R4, -R5 ;  /* 0x000000042c057223 */ /* 0x000fe40000010805 */
[----:B------:R-:W-:Y:S02]  /*6620*/  FMUL.FTZ R4, R41, R0 ;  /* 0x0000000029047220 */ /* 0x000fe40000410000 */
[----:B------:R-:W-:Y:S02]  /*6630*/  FADD.FTZ R11, RZ, R11 ;  /* 0x0000000bff0b7221 */ /* 0x000fe40000010000 */
[----:B------:R-:W-:Y:S02]  /*6640*/  FMUL.FTZ R38, R15, R38 ;  /* 0x000000260f267220 */ /* 0x000fe40000410000 */
[----:B------:R-:W-:Y:S02]  /*6650*/  FMUL.FTZ R8, R37, R6 ;  /* 0x0000000625087220 */ /* 0x000fe40000410000 */
[----:B------:R-:W-:-:S02]  /*6660*/  FMUL.FTZ R7, R41, R5 ;  /* 0x0000000529077220 */ /* 0x000fc40000410000 */
[----:B------:R-:W-:Y:S02]  /*6670*/  FFMA.FTZ R4, R42, R5, -R4 ;  /* 0x000000052a047223 */ /* 0x000fe40000010804 */
[-C--:B------:R-:W-:Y:S02]  /*6680*/  FMUL.FTZ R5, R37, R11.reuse ;  /* 0x0000000b25057220 */ /* 0x080fe40000410000 */
[----:B------:R-:W-:Y:S02]  /*6690*/  FFMA.FTZ R8, R38, R11, R8 ;  /* 0x0000000b26087223 */ /* 0x000fe40000010008 */
[----:B------:R-:W-:Y:S02]  /*66a0*/  FFMA.FTZ R7, R42, R0, R7 ;  /* 0x000000002a077223 */ /* 0x000fe40000010007 */
[----:B------:R-:W-:Y:S02]  /*66b0*/  FMUL.FTZ R0, R39, R4 ;  /* 0x0000000427007220 */ /* 0x000fe40000410000 */
[----:B------:R-:W-:-:S02]  /*66c0*/  FFMA.FTZ R9, R38, R6, -R5 ;  /* 0x0000000626097223 */ /* 0x000fc40000010805 */
[----:B-1----:R-:W-:Y:S02]  /*66d0*/  FMUL.FTZ R35, R16, R35 ;  /* 0x0000002310237220 */ /* 0x002fe40000410000 */
[----:B------:R-:W-:Y:S02]  /*66e0*/  FADD.FTZ R8, RZ, R8 ;  /* 0x00000008ff087221 */ /* 0x000fe40000010000 */
[-C--:B------:R-:W-:Y:S02]  /*66f0*/  FMUL.FTZ R5, R39, R7.reuse ;  /* 0x0000000727057220 */ /* 0x080fe40000410000 */
[----:B------:R-:W-:Y:S02]  /*6700*/  FFMA.FTZ R0, R40, R7, R0 ;  /* 0x0000000728007223 */ /* 0x000fe40000010000 */
[----:B------:R-:W-:Y:S02]  /*6710*/  FFMA.FTZ R9, R136, R116, R9 ;  /* 0x0000007488097223 */ /* 0x000fe40000010009 */
[----:B------:R-:W-:-:S02]  /*6720*/  FMUL.FTZ R36, R16, R36 ;  /* 0x0000002410247220 */ /* 0x000fc40000410000 */
        /* <DEDUP_REMOVED lines=8> */
[----:B------:R-:W-:Y:S02]  /*67b0*/  FFMA.FTZ R6, R135, R115, R6 ;  /* 0x0000007387067223 */ /* 0x000fe40000010006 */
[----:B------:R-:W-:Y:S02]  /*67c0*/  FFMA.FTZ R7, R38, R0, R7 ;  /* 0x0000000026077223 */ /* 0x000fe40000010007 */
[----:B------:R-:W-:Y:S02]  /*67d0*/  FMUL.FTZ R0, R35, R4 ;  /* 0x0000000423007220 */ /* 0x000fe40000410000 */
[----:B------:R-:W-:-:S02]  /*67e0*/  FADD.FTZ R11, RZ, R11 ;  /* 0x0000000bff0b7221 */ /* 0x000fc40000010000 */
[-C--:B------:R-:W-:Y:S02]  /*67f0*/  FMUL.FTZ R8, R33, R6.reuse ;  /* 0x0000000621087220 */ /* 0x080fe40000410000 */
[-C--:B------:R-:W-:Y:S02]  /*6800*/  FMUL.FTZ R5, R35, R7.reuse ;  /* 0x0000000723057220 */ /* 0x080fe40000410000 */
[----:B------:R-:W-:Y:S02]  /*6810*/  FFMA.FTZ R0, R36, R7, R0 ;  /* 0x0000000724007223 */ /* 0x000fe40000010000 */
[-C--:B------:R-:W-:Y:S02]  /*6820*/  FMUL.FTZ R7, R33, R11.reuse ;  /* 0x0000000b21077220 */ /* 0x080fe40000410000 */
[C---:B------:R-:W-:Y:S02]  /*6830*/  FFMA.FTZ R8, R34.reuse, R11, R8 ;  /* 0x0000000b22087223 */ /* 0x040fe40000010008 */
[----:B------:R-:W-:-:S02]  /*6840*/  FFMA.FTZ R7, R34, R6, -R7 ;  /* 0x0000000622077223 */ /* 0x000fc40000010807 */
[----:B------:R-:W-:Y:S01]  /*6850*/  FADD.FTZ R8, RZ, R8 ;  /* 0x00000008ff087221 */ /* 0x000fe20000010000 */
[----:B------:R1:W2:Y:S01]  /*6860*/  R2UR UR23, R3 ;  /* 0x00000000031773c2 */ /* 0x0002a200000e0000 */
[----:B------:R-:W-:Y:S02]  /*6870*/  FFMA.FTZ R5, R36, R4, -R5 ;  /* 0x0000000424057223 */ /* 0x000fe40000010805 */
[----:B------:R-:W-:Y:S02]  /*6880*/  FFMA.FTZ R7, R134, R114, R7 ;  /* 0x0000007286077223 */ /* 0x000fe40000010007 */
[----:B------:R-:W-:Y:S02]  /*6890*/  FMUL.FTZ R4, R33, R0 ;  /* 0x0000000021047220 */ /* 0x000fe40000410000 */
[C---:B------:R-:W-:Y:S01]  /*68a0*/  FMUL.FTZ R6, R31.reuse, R8 ;  /* 0x000000081f067220 */ /* 0x040fe20000410000 */
[----:B------:R3:W4:Y:S01]  /*68b0*/  R2UR UR22, R2 ;  /* 0x00000000021673c2 */ /* 0x00072200000e0000 */
[----:B------:R-:W-:-:S02]  /*68c0*/  FMUL.FTZ R9, R31, R7 ;  /* 0x000000071f097220 */ /* 0x000fc40000410000 */
[----:B------:R-:W-:Y:S02]  /*68d0*/  FFMA.FTZ R4, R34, R5, -R4 ;  /* 0x0000000522047223 */ /* 0x000fe40000010804 */
[C---:B------:R-:W-:Y:S02]  /*68e0*/  FFMA.FTZ R6, R32.reuse, R7, -R6 ;  /* 0x0000000720067223 */ /* 0x040fe40000010806 */
[----:B------:R-:W-:Y:S02]  /*68f0*/  FMUL.FTZ R5, R33, R5 ;  /* 0x0000000521057220 */ /* 0x000fe40000410000 */
[----:B------:R-:W-:Y:S02]  /*6900*/  FFMA.FTZ R9, R32, R8, R9 ;  /* 0x0000000820097223 */ /* 0x000fe40000010009 */
[----:B------:R-:W-:Y:S02]  /*6910*/  FFMA.FTZ R6, R133, R113, R6 ;  /* 0x0000007185067223 */ /* 0x000fe40000010006 */
[----:B------:R-:W-:-:S02]  /*6920*/  FFMA.FTZ R5, R34, R0, R5 ;  /* 0x0000000022057223 */ /* 0x000fc40000010005 */
[----:B------:R-:W-:Y:S02]  /*6930*/  FMUL.FTZ R0, R31, R4 ;  /* 0x000000041f007220 */ /* 0x000fe40000410000 */
[----:B------:R-:W-:Y:S02]  /*6940*/  FADD.FTZ R9, RZ, R9 ;  /* 0x00000009ff097221 */ /* 0x000fe40000010000 */
[----:B---3--:R-:W-:Y:S02]  /*6950*/  FMUL.FTZ R2, R29, R6 ;  /* 0x000000061d027220 */ /* 0x008fe40000410000 */
[-C--:B-1----:R-:W-:Y:S02]  /*6960*/  FMUL.FTZ R3, R31, R5.reuse ;  /* 0x000000051f037220 */ /* 0x082fe40000410000 */
[----:B------:R-:W-:Y:S02]  /*6970*/  FFMA.FTZ R0, R32, R5, R0 ;  /* 0x0000000520007223 */ /* 0x000fe40000010000 */
[----:B------:R-:W-:-:S02]  /*6980*/  FMUL.FTZ R5, R29, R9 ;  /* 0x000000091d057220 */ /* 0x000fc40000410000 */
[----:B------:R-:W-:Y:S02]  /*6990*/  FFMA.FTZ R2, R30, R9, R2 ;  /* 0x000000091e027223 */ /* 0x000fe40000010002 */
[----:B------:R-:W-:Y:S02]  /*69a0*/  FFMA.FTZ R3, R32, R4, -R3 ;  /* 0x0000000420037223 */ /* 0x000fe40000010803 */
[C---:B0-----:R-:W-:Y:S02]  /*69b0*/  FMUL.FTZ R64, R29.reuse, R0 ;  /* 0x000000001d407220 */ /* 0x041fe40000410000 */
[----:B------:R-:W-:Y:S02]  /*69c0*/  FFMA.FTZ R5, R30, R6, -R5 ;  /* 0x000000061e057223 */ /* 0x000fe40000010805 */
[----:B------:R-:W-:Y:S02]  /*69d0*/  FADD.FTZ R2, RZ, R2 ;  /* 0x00000002ff027221 */ /* 0x000fe40000010000 */
[----:B------:R-:W-:-:S02]  /*69e0*/  FMUL.FTZ R65, R29, R3 ;  /* 0x000000031d417220 */ /* 0x000fc40000410000 */
[----:B------:R-:W-:Y:S02]  /*69f0*/  FFMA.FTZ R64, R30, R3, -R64 ;  /* 0x000000031e407223 */ /* 0x000fe40000010840 */
[----:B------:R-:W-:Y:S02]  /*6a00*/  FFMA.FTZ R66, R132, R112, R5 ;  /* 0x0000007084427223 */ /* 0x000fe40000010005 */
[----:B--2---:R-:W-:Y:S02]  /*6a10*/  FMUL.FTZ R3, R109, UR23 ;  /* 0x000000176d037c20 */ /* 0x004fe40008410000 */
[----:B------:R-:W-:Y:S01]  /*6a20*/  FMUL.FTZ R7, R27, R2 ;  /* 0x000000021b077220 */ /* 0x000fe20000410000 */
[----:B------:R-:W-:Y:S01]  /*6a30*/  ISETP.NE.AND P0, PT, R150, 0x7f, PT ;  /* 0x0000007f9600780c */ /* 0x000fe20003f05270 */
[----:B----4-:R-:W-:Y:S02]  /*6a40*/  FMUL.FTZ R5, R109, UR22 ;  /* 0x000000166d057c20 */ /* 0x010fe40008410000 */
[----:B------:R-:W-:-:S02]  /*6a50*/  FMUL.FTZ R67, R27, R66 ;  /* 0x000000421b437220 */ /* 0x000fc40000410000 */
[----:B------:R-:W-:Y:S02]  /*6a60*/  FFMA.FTZ R65, R30, R0, R65 ;  /* 0x000000001e417223 */ /* 0x000fe40000010041 */
[----:B------:R-:W-:Y:S02]  /*6a70*/  FADD.FTZ R25, R169, R169 ;  /* 0x000000a9a9197221 */ /* 0x000fe40000010000 */
[----:B------:R-:W-:Y:S02]  /*6a80*/  FFMA.FTZ R26, R110, UR22, -R3 ;  /* 0x000000166e1a7c23 */ /* 0x000fe40008010803 */
[----:B------:R-:W-:Y:S02]  /*6a90*/  FFMA.FTZ R66, R28, R66, -R7 ;  /* 0x000000421c427223 */ /* 0x000fe40000010807 */
[----:B------:R-:W-:Y:S01]  /*6aa0*/  FFMA.FTZ R0, R110, UR23, R5 ;  /* 0x000000176e007c23 */ /* 0x000fe20008010005 */
[----:B------:R0:W1:Y:S01]  /*6ab0*/  @P0 LDS.64 R94, [R150.X8+0xa888] ;  /* 0x00a88800965e0984 */ /* 0x0000620000008a00 */
[----:B------:R-:W-:-:S02]  /*6ac0*/  FMUL.FTZ R3, R107, UR23 ;  /* 0x000000176b037c20 */ /* 0x000fc40008410000 */
[----:B------:R-:W-:Y:S02]  /*6ad0*/  FMUL.FTZ R7, R105, UR23 ;  /* 0x0000001769077c20 */ /* 0x000fe40008410000 */
        /* <DEDUP_REMOVED lines=96> */
[----:B------:R-:W-:Y:S02]  /*70e0*/  FFMA.FTZ R66, R131, R111, R66 ;  /* 0x0000006f83427223 */ /* 0x000fe40000010042 */
[----:B------:R-:W-:Y:S01]  /*70f0*/  FADD.FTZ R67, RZ, R67 ;  /* 0x00000043ff437221 */ /* 0x000fe20000010000 */
[----:B------:R-:W-:Y:S05]  /*7100*/  @P0 BRA `(.L_x_622) ;  /* 0x000000c000000947 */ /* 0x000fea0003800000 */
[----:B01----:R-:W-:Y:S01]  /*7110*/  ULDC UR21, c[0x0][0x174] ;  /* 0x00005d0000157ab9 */ /* 0x003fe20000000800 */
[----:B------:R-:W-:Y:S01]  /*7120*/  HFMA2.MMA R94, -RZ, RZ, 1.875, 0 ;  /* 0x3f800000ff5e7435 */ /* 0x000fe200000001ff */
        /* <DEDUP_REMOVED lines=10> */
.L_x_622:
[----:B01----:R-:W-:Y:S05]  /*71d0*/  BSYNC B0 ;  /* 0x0000000000007941 */ /* 0x003fea0003800000 */
.L_x_621:
        /* <DEDUP_REMOVED lines=58> */
.L_x_733:
        /* <DEDUP_REMOVED lines=9> */
[----:B---3--:R-:W-:-:S02]  /*7610*/  FFMA.FTZ R69, R66, R65, R70 ;  /* 0x0000004142457223 */ /* 0x008fc40000010046 */
[----:B------:R-:W-:Y:S02]  /*7620*/  FFMA.FTZ R67, R66, R67, -R64 ;  /* 0x0000004342437223 */ /* 0x000fe40000010840 */
[C---:B------:R-:W-:Y:S01]  /*7630*/  FMUL.FTZ R65, R76.reuse, R65 ;  /* 0x000000414c417220 */ /* 0x040fe20000410000 */
[----:B------:R-:W-:Y:S01]  /*7640*/  FSEL R69, R76, R69, !P0 ;  /* 0x000000454c457208 */ /* 0x000fe20004000000 */
[----:B------:R-:W-:Y:S02]  /*7650*/  @P0 FADD.FTZ R79, R79, R68 ;  /* 0x000000444f4f0221 */ /* 0x000fe40000010000 */
        /* <DEDUP_REMOVED lines=51> */
[----:B------:R0:W2:Y:S01]  /*7990*/  SHFL.UP PT, R67, R79, 0x10, RZ ;  /* 0x060000004f437989 */ /* 0x0000a200000e00ff */
[----:B------:R-:W-:-:S03]  /*79a0*/  MOV R68, R78 ;  /* 0x0000004e00447202 */ /* 0x000fc60000000f00 */
[----:B------:R0:W3:Y:S04]  /*79b0*/  SHFL.UP PT, R188, R78, 0x10, RZ ;  /* 0x060000004ebc7989 */ /* 0x0000e800000e00ff */
[----:B------:R0:W4:Y:S02]  /*79c0*/  SHFL.UP PT, R76, R71, 0x10, RZ ;  /* 0x06000000474c7989 */ /* 0x00012400000e00ff */
.L_x_734:
[----:B------:R-:W-:Y:S01]  /*79d0*/  MOV R72, R66 ;  /* 0x0000004200487202 */ /* 0x000fe20000000f00 */
[-C--:B--2---:R-:W-:Y:S01]  /*79e0*/  FMUL.FTZ R69, R67, R71.reuse ;  /* 0x0000004743457220 */ /* 0x084fe20000410000 */
[----:B------:R-:W-:Y:S01]  /*79f0*/  ISETP.GE.AND P0, PT, R149, 0x10, PT ;  /* 0x000000109500780c */ /* 0x000fe20003f06270 */
[----:B-1----:R-:W-:Y:S01]  /*7a00*/  FMUL.FTZ R65, R74, R71 ;  /* 0x000000474a417220 */ /* 0x002fe20000410000 */
[----:B------:R-:W-:Y:S01]  /*7a10*/  MOV R73, R79 ;  /* 0x0000004f00497202 */ /* 0x000fe20000000f00 */
[C---:B---3--:R-:W-:Y:S02]  /*7a20*/  FFMA.FTZ R69, R188.reuse, R72, -R69 ;  /* 0x00000048bc457223 */ /* 0x048fe40000010845 */
[----:B------:R-:W-:-:S02]  /*7a30*/  FMUL.FTZ R188, R188, R71 ;  /* 0x00000047bcbc7220 */ /* 0x000fc40000410000 */
[CC--:B----4-:R-:W-:Y:S02]  /*7a40*/  FFMA.FTZ R64, R76.reuse, R72.reuse, R65 ;  /* 0x000000484c407223 */ /* 0x0d0fe40000010041 */
[----:B------:R-:W-:Y:S02]  /*7a50*/  FMUL.FTZ R65, R76, R71 ;  /* 0x000000474c417220 */ /* 0x000fe40000410000 */
[----:B------:R-:W-:Y:S01]  /*7a60*/  FFMA.FTZ R188, R67, R72, R188 ;  /* 0x0000004843bc7223 */ /* 0x000fe200000100bc */
[----:B------:R-:W-:Y:S01]  /*7a70*/  FSEL R77, R71, R64, !P0 ;  /* 0x00000040474d7208 */ /* 0x000fe20004000000 */
[----:B------:R-:W-:Y:S02]  /*7a80*/  @P0 FFMA.FTZ R72, R74, R72, -R65 ;  /* 0x000000484a480223 */ /* 0x000fe40000010841 */
[----:B------:R-:W-:Y:S02]  /*7a90*/  @P0 FADD.FTZ R68, R69, R68 ;  /* 0x0000004445440221 */ /* 0x000fe40000010000 */
[----:B------:R-:W-:Y:S01]  /*7aa0*/  @P0 FADD.FTZ R73, R188, R73 ;  /* 0x00000049bc490221 */ /* 0x000fe20000010000 */
[----:B------:R-:W-:Y:S05]  /*7ab0*/  BRA.CONV ~URZ, `(.L_x_627) ;  /* 0x000000537f007947 */ /* 0x000fea000b800000 */
[----:B0-----:R-:W-:Y:S01]  /*7ac0*/  HFMA2.MMA R66, -RZ, RZ, 0, 1.847743988037109375e-06 ;  /* 0x0000001fff427435 */ /* 0x001fe200000001ff */
[----:B------:R-:W-:-:S02]  /*7ad0*/  MOV R75, R72 ;  /* 0x00000048004b7202 */ /* 0x000fc40000000f00 */
[----:B------:R-:W-:Y:S02]  /*7ae0*/  MOV R65, 0xffffffff ;  /* 0xffffffff00417802 */ /* 0x000fe40000000f00 */
[----:B------:R-:W-:Y:S02]  /*7af0*/  MOV R64, 0x7b10 ;  /* 0x00007b1000407802 */ /* 0x000fe40000000f00 */
[----:B-----5:R-:W-:Y:S05]  /*7b00*/  CALL.REL.NOINC `($__internal_19_$__cuda_sm70_shflsync_idx_p) ;  /* 0x0000a87000007944 */ /* 0x020fea0003c00000 */
.L_x_627:
[----:B------:R-:W-:Y:S05]  /*7b10*/  BRA.CONV ~URZ, `(.L_x_628) ;  /* 0x000000537f007947 */ /* 0x000fea000b800000 */
[----:B01----:R-:W-:Y:S01]  /*7b20*/  HFMA2.MMA R66, -RZ, RZ, 0, 1.847743988037109375e-06 ;  /* 0x0000001fff427435 */ /* 0x003fe200000001ff */
[----:B------:R-:W-:Y:S02]  /*7b30*/  MOV R75, R77 ;  /* 0x0000004d004b7202 */ /* 0x000fe40000000f00 */
[----:B------:R-:W-:Y:S02]  /*7b40*/  MOV R65, 0xffffffff ;  /* 0xffffffff00417802 */ /* 0x000fe40000000f00 */
[----:B------:R-:W-:Y:S02]  /*7b50*/  MOV R64, 0x7b70 ;  /* 0x00007b7000407802 */ /* 0x000fe40000000f00 */
[----:B-----5:R-:W-:Y:S05]  /*7b60*/  CALL.REL.NOINC `($__internal_19_$__cuda_sm70_shflsync_idx_p) ;  /* 0x0000a81000007944 */ /* 0x020fea0003c00000 */
.L_x_628:
[----:B------:R-:W-:Y:S05]  /*7b70*/  BRA.CONV ~URZ, `(.L_x_629) ;  /* 0x000000537f007947 */ /* 0x000fea000b800000 */
[----:B01----:R-:W-:Y:S01]  /*7b80*/  HFMA2.MMA R66, -RZ, RZ, 0, 1.847743988037109375e-06 ;  /* 0x0000001fff427435 */ /* 0x003fe200000001ff */
[----:B------:R-:W-:Y:S02]  /*7b90*/  MOV R75, R68 ;  /* 0x00000044004b7202 */ /* 0x000fe40000000f00 */
[----:B------:R-:W-:-:S02]  /*7ba0*/  MOV R65, 0xffffffff ;  /* 0xffffffff00417802 */ /* 0x000fc40000000f00 */
[----:B------:R-:W-:Y:S02]  /*7bb0*/  MOV R64, 0x7bd0 ;  /* 0x00007bd000407802 */ /* 0x000fe40000000f00 */
[----:B-----5:R-:W-:Y:S05]  /*7bc0*/  CALL.REL.NOINC `($__internal_19_$__cuda_sm70_shflsync_idx_p) ;  /* 0x0000a7b000007944 */ /* 0x020fea0003c00000 */
.L_x_629:
[----:B------:R-:W-:Y:S05]  /*7bd0*/  BRA.CONV ~URZ, `(.L_x_630) ;  /* 0x000000537f007947 */ /* 0x000fea000b800000 */
[----:B01----:R-:W-:Y:S01]  /*7be0*/  HFMA2.MMA R66, -RZ, RZ, 0, 1.847743988037109375e-06 ;  /* 0x0000001fff427435 */ /* 0x003fe200000001ff */
[----:B------:R-:W-:Y:S02]  /*7bf0*/  MOV R75, R73 ;  /* 0x00000049004b7202 */ /* 0x000fe40000000f00 */
[----:B------:R-:W-:Y:S02]  /*7c00*/  MOV R65, 0xffffffff ;  /* 0xffffffff00417802 */ /* 0x000fe40000000f00 */
[----:B------:R-:W-:Y:S02]  /*7c10*/  MOV R64, 0x7c30 ;  /* 0x00007c3000407802 */ /* 0x000fe40000000f00 */
[----:B-----5:R-:W-:Y:S05]  /*7c20*/  CALL.REL.NOINC `($__internal_19_$__cuda_sm70_shflsync_idx_p) ;  /* 0x0000a75000007944 */ /* 0x020fea0003c00000 */
.L_x_630:
[----:B------:R-:W-:Y:S05]  /*7c30*/  BRA.DIV ~URZ, `(.L_x_631) ;  /* 0x000095627f007947 */ /* 0x000fea000b800000 */
[----:B0----5:R0:W2:Y:S04]  /*7c40*/  SHFL.IDX PT, R78, R60, RZ, 0x1f ;  /* 0x00001fff3c4e7589 */ /* 0x0210a800000e0000 */
[----:B------:R0:W3:Y:S04]  /*7c50*/  SHFL.IDX PT, R79, R61, RZ, 0x1f ;  /* 0x00001fff3d4f7589 */ /* 0x0000e800000e0000 */
[----:B------:R0:W4:Y:S04]  /*7c60*/  SHFL.IDX PT, R70, R62, RZ, 0x1f ;  /* 0x00001fff3e467589 */ /* 0x00012800000e0000 */
[----:B------:R0:W1:Y:S04]  /*7c70*/  SHFL.IDX PT, R71, R63, RZ, 0x1f ;  /* 0x00001fff3f477589 */ /* 0x00006800000e0000 */
[----:B------:R0:W0:Y:S04]  /*7c80*/  SHFL.UP PT, R76, R72, 0x1, RZ ;  /* 0x04200000484c7989 */ /* 0x00002800000e00ff */
[----:B------:R-:W0:Y:S04]  /*7c90*/  SHFL.UP PT, R77, R77, 0x1, RZ ;  /* 0x042000004d4d7989 */ /* 0x000e2800000e00ff */
[----:B------:R-:W0:Y:S04]  /*7ca0*/  SHFL.UP PT, R68, R68, 0x1, RZ ;  /* 0x0420000044447989 */ /* 0x000e2800000e00ff */
[----:B------:R0:W0:Y:S02]  /*7cb0*/  SHFL.UP PT, R69, R73, 0x1, RZ ;  /* 0x0420000049457989 */ /* 0x00002400000e00ff */
.L_x_735:
        /* <DEDUP_REMOVED lines=49> */
.L_x_624:
[----:B0-----:R-:W-:Y:S05]  /*7fd0*/  BSYNC B0 ;  /* 0x0000000000007941 */ /* 0x001fea0003800000 */
.L_x_623:
[----:B------:R-:W-:Y:S01]  /*7fe0*/  LOP3.LUT P0, RZ, R150, 0x1f, RZ, 0xc0, !PT ;  /* 0x0000001f96ff7812 */ /* 0x000fe2000780c0ff */
[C---:B-----5:R-:W-:Y:S01]  /*7ff0*/  FMUL.FTZ R60, R27.reuse, -R94 ;  /* 0x8000005e1b3c7220 */ /* 0x060fe20000410000 */
[----:B------:R-:W-:Y:S01]  /*8000*/  MOV R62, UR33 ;  /* 0x00000021003e7c02 */ /* 0x000fe20008000f00 */
[-C--:B---3--:R-:W-:Y:S01]  /*8010*/  FMUL.FTZ R64, R28, R156.reuse ;  /* 0x0000009c1c407220 */ /* 0x088fe20000410000 */
[----:B------:R-:W-:Y:S01]  /*8020*/  WARPSYNC 0xffffffff ;  /* 0xffffffff00007948 */ /* 0x000fe20003800000 */
[CC--:B------:R-:W-:Y:S01]  /*8030*/  FMUL.FTZ R61, R27.reuse, R95.reuse ;  /* 0x0000005f1b3d7220 */ /* 0x0c0fe20000410000 */
[----:B------:R-:W-:Y:S01]  /*8040*/  BAR.SYNC.DEFER_BLOCKING 0x0 ;  /* 0x0000000000007b1d */ /* 0x000fe20000010000 */
[----:B------:R-:W-:Y:S01]  /*8050*/  ISETP.GE.OR P0, PT, R62, c[0x0][0x174], P0 ;  /* 0x00005d003e007a0c */ /* 0x000fe20000706670 */
[----:B------:R-:W-:Y:S01]  /*8060*/  FMUL.FTZ R62, R27, R156 ;  /* 0x0000009c1b3e7220 */ /* 0x000fe20000410000 */
[----:B------:R-:W-:Y:S01]  /*8070*/  MOV R70, UR7 ;  /* 0x0000000700467c02 */ /* 0x000fe20008000f00 */
[----:B------:R-:W-:-:S02]  /*8080*/  FFMA.FTZ R60, R28, -R95, R60 ;  /* 0x8000005f1c3c7223 */ /* 0x000fc4000001003c */
[-C--:B------:R-:W-:Y:S01]  /*8090*/  FFMA.FTZ R63, -R27, R155.reuse, -R64 ;  /* 0x0000009b1b3f7223 */ /* 0x080fe20000010940 */
[----:B------:R-:W-:Y:S01]  /*80a0*/  BSSY B0, `(.L_x_632) ;  /* 0x00001d7000007945 */ /* 0x000fe20003800000 */
[C---:B------:R-:W-:Y:S02]  /*80b0*/  FFMA.FTZ R61, R28.reuse, R94, -R61 ;  /* 0x0000005e1c3d7223 */ /* 0x040fe4000001083d */
[----:B------:R-:W-:Y:S02]  /*80c0*/  FFMA.FTZ R62, R28, R155, -R62 ;  /* 0x0000009b1c3e7223 */ /* 0x000fe4000001083e */
[C---:B------:R-:W-:Y:S02]  /*80d0*/  FMUL.FTZ R64, R29.reuse, -R60 ;  /* 0x8000003c1d407220 */ /* 0x040fe40000410000 */
[----:B------:R-:W-:Y:S02]  /*80e0*/  FADD.FTZ R63, -R154, R63 ;  /* 0x0000003f9a3f7221 */ /* 0x000fe40000010100 */
[----:B------:R-:W-:-:S02]  /*80f0*/  FMUL.FTZ R65, R29, -R61 ;  /* 0x8000003d1d417220 */ /* 0x000fc40000410000 */
[----:B------:R-:W-:Y:S02]  /*8100*/  FADD.FTZ R62, R153, R62 ;  /* 0x0000003e993e7221 */ /* 0x000fe40000010000 */
[C---:B------:R-:W-:Y:S02]  /*8110*/  FFMA.FTZ R64, R30.reuse, R61, -R64 ;  /* 0x0000003d1e407223 */ /* 0x040fe40000010840 */
[C---:B------:R-:W-:Y:S02]  /*8120*/  FMUL.FTZ R61, R29.reuse, -R63 ;  /* 0x8000003f1d3d7220 */ /* 0x040fe40000410000 */
[----:B------:R-:W-:Y:S02]  /*8130*/  FFMA.FTZ R65, R30, R60, R65 ;  /* 0x0000003c1e417223 */ /* 0x000fe40000010041 */
[----:B------:R-:W-:Y:S02]  /*8140*/  FMUL.FTZ R60, R29, -R62 ;  /* 0x8000003e1d3c7220 */ /* 0x000fe40000410000 */
[----:B------:R-:W-:-:S02]  /*8150*/  FMUL.FTZ R66, R31, -R64 ;  /* 0x800000401f427220 */ /* 0x000fc40000410000 */
[C---:B------:R-:W-:Y:S02]  /*8160*/  FFMA.FTZ R62, R30.reuse, R62, -R61 ;  /* 0x0000003e1e3e7223 */ /* 0x040fe4000001083d */
[----:B------:R-:W-:Y:S02]  /*8170*/  FMUL.FTZ R67, R31, -R65 ;  /* 0x800000411f437220 */ /* 0x000fe40000410000 */
[----:B------:R-:W-:Y:S02]  /*8180*/  FFMA.FTZ R63, R30, R63, R60 ;  /* 0x0000003f1e3f7223 */ /* 0x000fe4000001003c */
[C---:B------:R-:W-:Y:S02]  /*8190*/  FFMA.FTZ R66, R32.reuse, R65, R66 ;  /* 0x0000004120427223 */ /* 0x040fe40000010042 */
[----:B------:R-:W-:Y:S02]  /*81a0*/  FADD.FTZ R62, R151, R62 ;  /* 0x0000003e973e7221 */ /* 0x000fe40000010000 */
[----:B------:R-:W-:-:S02]  /*81b0*/  FFMA.FTZ R67, R32, R64, -R67 ;  /* 0x0000004020437223 */ /* 0x000fc40000010843 */
[----:B------:R-:W-:Y:S02]  /*81c0*/  FADD.FTZ R63, -R152, R63 ;  /* 0x0000003f983f7221 */ /* 0x000fe40000010100 */
[----:B------:R-:W-:Y:S02]  /*81d0*/  FMUL.FTZ R64, R33, -R66 ;  /* 0x8000004221407220 */ /* 0x000fe40000410000 */
[----:B------:R-:W-:Y:S02]  /*81e0*/  FMUL.FTZ R60, R31, -R62 ;  /* 0x8000003e1f3c7220 */ /* 0x000fe40000410000 */
[----:B------:R-:W-:Y:S02]  /*81f0*/  FMUL.FTZ R65, R33, -R67 ;  /* 0x8000004321417220 */ /* 0x000fe40000410000 */
[----:B------:R-:W-:Y:S02]  /*8200*/  FMUL.FTZ R61, R31, -R63 ;  /* 0x8000003f1f3d7220 */ /* 0x000fe40000410000 */
[----:B------:R-:W-:-:S02]  /*8210*/  FFMA.FTZ R64, R34, R67, -R64 ;  /* 0x0000004322407223 */ /* 0x000fc40000010840 */
[----:B------:R-:W-:Y:S02]  /*8220*/  FFMA.FTZ R63, R32, R63, R60 ;  /* 0x0000003f203f7223 */ /* 0x000fe4000001003c */
[----:B------:R-:W-:Y:S02]  /*8230*/  FFMA.FTZ R65, R34, R66, R65 ;  /* 0x0000004222417223 */ /* 0x000fe40000010041 */
[----:B------:R-:W-:Y:S02]  /*8240*/  FFMA.FTZ R61, R32, R62, -R61 ;  /* 0x0000003e203d7223 */ /* 0x000fe4000001083d */
[C---:B------:R-:W-:Y:S02]  /*8250*/  FMUL.FTZ R60, R35.reuse, -R64 ;  /* 0x80000040233c7220 */ /* 0x040fe40000410000 */
[----:B------:R-:W-:Y:S02]  /*8260*/  FADD.FTZ R63, -R0, R63 ;  /* 0x0000003f003f7221 */ /* 0x000fe40000010100 */
[----:B------:R-:W-:-:S02]  /*8270*/  FMUL.FTZ R67, R35, -R65 ;  /* 0x8000004123437220 */ /* 0x000fc40000410000 */
[----:B------:R-:W-:Y:S02]  /*8280*/  FADD.FTZ R61, R2, R61 ;  /* 0x0000003d023d7221 */ /* 0x000fe40000010000 */
[C---:B------:R-:W-:Y:S02]  /*8290*/  FFMA.FTZ R65, R36.reuse, R65, R60 ;  /* 0x0000004124417223 */ /* 0x040fe4000001003c */
[C---:B------:R-:W-:Y:S02]  /*82a0*/  FMUL.FTZ R60, R33.reuse, -R63 ;  /* 0x8000003f213c7220 */ /* 0x040fe40000410000 */
[----:B------:R-:W-:Y:S02]  /*82b0*/  FFMA.FTZ R67, R36, R64, -R67 ;  /* 0x0000004024437223 */ /* 0x000fe40000010843 */
[-C--:B------:R-:W-:Y:S02]  /*82c0*/  FMUL.FTZ R62, R33, -R61.reuse ;  /* 0x8000003d213e7220 */ /* 0x080fe40000410000 */
[----:B------:R-:W-:-:S02]  /*82d0*/  FFMA.FTZ R61, R34, R61, -R60 ;  /* 0x0000003d223d7223 */ /* 0x000fc4000001083c */
[C---:B------:R-:W-:Y:S02]  /*82e0*/  FMUL.FTZ R66, R37.reuse, -R67 ;  /* 0x8000004325427220 */ /* 0x040fe40000410000 */
[----:B------:R-:W-:Y:S02]  /*82f0*/  FFMA.FTZ R62, R34, R63, R62 ;  /* 0x0000003f223e7223 */ /* 0x000fe4000001003e */
[-C--:B------:R-:W-:Y:S02]  /*8300*/  FMUL.FTZ R64, R37, -R65.reuse ;  /* 0x8000004125407220 */ /* 0x080fe40000410000 */
[----:B------:R-:W-:Y:S02]  /*8310*/  FADD.FTZ R63, R4, R61 ;  /* 0x0000003d043f7221 */ /* 0x000fe40000010000 */
[----:B------:R-:W-:Y:S01]  /*8320*/  FFMA.FTZ R66, R38, R65, R66 ;  /* 0x0000004126427223 */ /* 0x000fe20000010042 */
[----:B------:R-:W0:Y:S01]  /*8330*/  LDS.64 R60, [R234.X16+0x8478] ;  /* 0x00847800ea3c7984 */ /* 0x000e22000000ca00 */
[----:B------:R-:W-:-:S02]  /*8340*/  FADD.FTZ R62, -R3, R62 ;  /* 0x0000003e033e7221 */ /* 0x000fc40000010100 */
[----:B------:R-:W-:Y:S02]  /*8350*/  FFMA.FTZ R67, R38, R67, -R64 ;  /* 0x0000004326437223 */ /* 0x000fe40000010840 */
[----:B------:R-:W-:Y:S02]  /*8360*/  FMUL.FTZ R65, R35, -R63 ;  /* 0x8000003f23417220 */ /* 0x000fe40000410000 */
[----:B------:R-:W-:Y:S02]  /*8370*/  FMUL.FTZ R68, R39, -R66 ;  /* 0x8000004227447220 */ /* 0x000fe40000410000 */
[-C--:B------:R-:W-:Y:S02]  /*8380*/  FMUL.FTZ R64, R35, -R62.reuse ;  /* 0x8000003e23407220 */ /* 0x080fe40000410000 */
[----:B------:R-:W-:Y:S02]  /*8390*/  FMUL.FTZ R69, R39, -R67 ;  /* 0x8000004327457220 */ /* 0x000fe40000410000 */
[----:B------:R-:W-:-:S02]  /*83a0*/  FFMA.FTZ R62, R36, R62, R65 ;  /* 0x0000003e243e7223 */ /* 0x000fc40000010041 */
[----:B------:R-:W-:Y:S02]  /*83b0*/  FFMA.FTZ R68, R40, R67, -R68 ;  /* 0x0000004328447223 */ /* 0x000fe40000010844 */
[----:B------:R-:W-:Y:S02]  /*83c0*/  FFMA.FTZ R63, R36, R63, -R64 ;  /* 0x0000003f243f7223 */ /* 0x000fe40000010840 */
[----:B------:R-:W-:Y:S02]  /*83d0*/  FFMA.FTZ R69, R40, R66, R69 ;  /* 0x0000004228457223 */ /* 0x000fe40000010045 */
[----:B------:R-:W-:Y:S02]  /*83e0*/  FADD.FTZ R62, -R5, R62 ;  /* 0x0000003e053e7221 */ /* 0x000fe40000010100 */
[----:B------:R-:W-:Y:S02]  /*83f0*/  FMUL.FTZ R65, R41, -R68 ;  /* 0x8000004429417220 */ /* 0x000fe40000410000 */
[----:B------:R-:W-:-:S02]  /*8400*/  FADD.FTZ R63, R6, R63 ;  /* 0x0000003f063f7221 */ /* 0x000fc40000010000 */
[-C--:B------:R-:W-:Y:S02]  /*8410*/  FMUL.FTZ R67, R41, -R69.reuse ;  /* 0x8000004529437220 */ /* 0x080fe40000410000 */
[C---:B------:R-:W-:Y:S02]  /*8420*/  FMUL.FTZ R64, R37.reuse, -R62 ;  /* 0x8000003e25407220 */ /* 0x040fe40000410000 */
[C---:B------:R-:W-:Y:S02]  /*8430*/  FFMA.FTZ R69, R42.reuse, R69, R65 ;  /* 0x000000452a457223 */ /* 0x040fe40000010041 */
[-C--:B------:R-:W-:Y:S02]  /*8440*/  FMUL.FTZ R65, R37, -R63.reuse ;  /* 0x8000003f25417220 */ /* 0x080fe40000410000 */
[----:B------:R-:W-:Y:S02]  /*8450*/  FFMA.FTZ R67, R42, R68, -R67 ;  /* 0x000000442a437223 */ /* 0x000fe40000010843 */
[----:B------:R-:W-:-:S02]  /*8460*/  FFMA.FTZ R63, R38, R63, -R64 ;  /* 0x0000003f263f7223 */ /* 0x000fc40000010840 */
[C---:B------:R-:W-:Y:S02]  /*8470*/  FMUL.FTZ R64, R43.reuse, -R69 ;  /* 0x800000452b407220 */ /* 0x040fe40000410000 */
[----:B------:R-:W-:Y:S02]  /*8480*/  FFMA.FTZ R62, R38, R62, R65 ;  /* 0x0000003e263e7223 */ /* 0x000fe40000010041 */
[-C--:B------:R-:W-:Y:S02]  /*8490*/  FMUL.FTZ R65, R43, -R67.reuse ;  /* 0x800000432b417220 */ /* 0x080fe40000410000 */
[----:B------:R-:W-:Y:S02]  /*84a0*/  FADD.FTZ R63, R8, R63 ;  /* 0x0000003f083f7221 */ /* 0x000fe40000010000 */
[----:B------:R-:W-:Y:S02]  /*84b0*/  FFMA.FTZ R67, R44, R67, -R64 ;  /* 0x000000432c437223 */ /* 0x000fe40000010840 */
[----:B------:R-:W-:-:S02]  /*84c0*/  FADD.FTZ R62, -R7, R62 ;  /* 0x0000003e073e7221 */ /* 0x000fc40000010100 */
[----:B------:R-:W-:Y:S02]  /*84d0*/  FFMA.FTZ R69, R44, R69, R65 ;  /* 0x000000452c457223 */ /* 0x000fe40000010041 */
[----:B------:R-:W-:Y:S02]  /*84e0*/  FMUL.FTZ R65, R39, -R63 ;  /* 0x8000003f27417220 */ /* 0x000fe40000410000 */
[----:B------:R-:W-:Y:S02]  /*84f0*/  FMUL.FTZ R68, R45, -R67 ;  /* 0x800000432d447220 */ /* 0x000fe40000410000 */
[-C--:B------:R-:W-:Y:S02]  /*8500*/  FMUL.FTZ R64, R39, -R62.reuse ;  /* 0x8000003e27407220 */ /* 0x080fe40000410000 */
[----:B------:R-:W-:Y:S02]  /*8510*/  FMUL.FTZ R66, R45, -R69 ;  /* 0x800000452d427220 */ /* 0x000fe40000410000 */
[----:B------:R-:W-:-:S02]  /*8520*/  FFMA.FTZ R62, R40, R62, R65 ;  /* 0x0000003e283e7223 */ /* 0x000fc40000010041 */
[----:B------:R-:W-:Y:S02]  /*8530*/  FFMA.FTZ R68, R46, R69, R68 ;  /* 0x000000452e447223 */ /* 0x000fe40000010044 */
[----:B------:R-:W-:Y:S02]  /*8540*/  FFMA.FTZ R63, R40, R63, -R64 ;  /* 0x0000003f283f7223 */ /* 0x000fe40000010840 */
[----:B------:R-:W-:Y:S02]  /*8550*/  FFMA.FTZ R66, R46, R67, -R66 ;  /* 0x000000432e427223 */ /* 0x000fe40000010842 */
[----:B------:R-:W-:Y:S02]  /*8560*/  FADD.FTZ R64, -R9, R62 ;  /* 0x0000003e09407221 */ /* 0x000fe40000010100 */
[----:B------:R-:W-:Y:S02]  /*8570*/  FMUL.FTZ R65, R47, -R68 ;  /* 0x800000442f417220 */ /* 0x000fe40000410000 */
[----:B------:R-:W-:-:S02]  /*8580*/  FADD.FTZ R63, R10, R63 ;  /* 0x0000003f0a3f7221 */ /* 0x000fc40000010000 */
[----:B------:R-:W-:Y:S02]  /*8590*/  FMUL.FTZ R67, R47, -R66 ;  /* 0x800000422f437220 */ /* 0x000fe40000410000 */
[C---:B------:R-:W-:Y:S02]  /*85a0*/  FMUL.FTZ R62, R41.reuse, -R64 ;  /* 0x80000040293e7220 */ /* 0x040fe40000410000 */
[----:B------:R-:W-:Y:S02]  /*85b0*/  FFMA.FTZ R66, R48, R66, -R65 ;  /* 0x0000004230427223 */ /* 0x000fe40000010841 */
[-C--:B------:R-:W-:Y:S02]  /*85c0*/  FMUL.FTZ R65, R41, -R63.reuse ;  /* 0x8000003f29417220 */ /* 0x080fe40000410000 */
[----:B------:R-:W-:Y:S02]  /*85d0*/  FFMA.FTZ R63, R42, R63, -R62 ;  /* 0x0000003f2a3f7223 */ /* 0x000fe4000001083e */
[----:B0-----:R-:W-:-:S02]  /*85e0*/  FMUL.FTZ R62, R121, R60 ;  /* 0x0000003c793e7220 */ /* 0x001fc40000410000 */
[----:B------:R-:W-:Y:S02]  /*85f0*/  FFMA.FTZ R64, R42, R64, R65 ;  /* 0x000000402a407223 */ /* 0x000fe40000010041 */
[----:B------:R-:W-:Y:S02]  /*8600*/  FFMA.FTZ R67, R48, R68, R67 ;  /* 0x0000004430437223 */ /* 0x000fe40000010043 */
[----:B------:R-:W-:Y:S02]  /*8610*/  FMUL.FTZ R65, R49, -R66 ;  /* 0x8000004231417220 */ /* 0x000fe40000410000 */
[-C--:B------:R-:W-:Y:S02]  /*8620*/  FMUL.FTZ R121, R121, R61.reuse ;  /* 0x0000003d79797220 */ /* 0x080fe40000410000 */
[----:B------:R-:W-:Y:S02]  /*8630*/  FFMA.FTZ R62, R120, R61, R62 ;  /* 0x0000003d783e7223 */ /* 0x000fe4000001003e */
[----:B------:R-:W-:-:S02]  /*8640*/  FMUL.FTZ R61, R49, -R67 ;  /* 0x80000043313d7220 */ /* 0x000fc40000410000 */
[----:B------:R-:W-:Y:S02]  /*8650*/  FFMA.FTZ R65, R50, R67, R65 ;  /* 0x0000004332417223 */ /* 0x000fe40000010041 */
[----:B------:R-:W-:Y:S02]  /*8660*/  FFMA.FTZ R121, R120, R60, -R121 ;  /* 0x0000003c78797223 */ /* 0x000fe40000010879 */
[----:B------:R-:W-:Y:S02]  /*8670*/  FADD.FTZ R120, RZ, R62 ;  /* 0x0000003eff787221 */ /* 0x000fe40000010000 */
[----:B------:R-:W-:Y:S02]  /*8680*/  FFMA.FTZ R61, R50, R66, -R61 ;  /* 0x00000042323d7223 */ /* 0x000fe4000001083d */
[----:B------:R-:W-:Y:S02]  /*8690*/  FMUL.FTZ R62, R51, -R65 ;  /* 0x80000041333e7220 */ /* 0x000fe40000410000 */
[----:B------:R-:W-:-:S02]  /*86a0*/  FFMA.FTZ R207, R146, R128, R121 ;  /* 0x0000008092cf7223 */ /* 0x000fc40000010079 */
[-C--:B------:R-:W-:Y:S02]  /*86b0*/  FMUL.FTZ R60, R55, R120.reuse ;  /* 0x00000078373c7220 */ /* 0x080fe40000410000 */
[-C--:B------:R-:W-:Y:S02]  /*86c0*/  FMUL.FTZ R67, R51, -R61.reuse ;  /* 0x8000003d33437220 */ /* 0x080fe40000410000 */
[----:B------:R-:W-:Y:S02]  /*86d0*/  FFMA.FTZ R66, R52, R61, -R62 ;  /* 0x0000003d34427223 */ /* 0x000fe4000001083e */
[-C--:B------:R-:W-:Y:S02]  /*86e0*/  FMUL.FTZ R61, R55, R207.reuse ;  /* 0x000000cf373d7220 */ /* 0x080fe40000410000 */
[C---:B------:R-:W-:Y:S02]  /*86f0*/  FFMA.FTZ R60, R56.reuse, R207, -R60 ;  /* 0x000000cf383c7223 */ /* 0x040fe4000001083c */
[----:B------:R-:W-:-:S02]  /*8700*/  FFMA.FTZ R61, R56, R120, R61 ;  /* 0x00000078383d7223 */ /* 0x000fc4000001003d */
[----:B------:R-:W-:Y:S02]  /*8710*/  FFMA.FTZ R206, R145, R127, R60 ;  /* 0x0000007f91ce7223 */ /* 0x000fe4000001003c */
[----:B------:R-:W-:Y:S02]  /*8720*/  FADD.FTZ R121, RZ, R61 ;  /* 0x0000003dff797221 */ /* 0x000fe40000010000 */
[CC--:B------:R-:W-:Y:S02]  /*8730*/  FMUL.FTZ R60, R53.reuse, R206.reuse ;  /* 0x000000ce353c7220 */ /* 0x0c0fe40000410000 */
[-C--:B------:R-:W-:Y:S02]  /*8740*/  FMUL.FTZ R61, R53, R121.reuse ;  /* 0x00000079353d7220 */ /* 0x080fe40000410000 */
[C---:B------:R-:W-:Y:S02]  /*8750*/  FFMA.FTZ R60, R54.reuse, R121, R60 ;  /* 0x00000079363c7223 */ /* 0x040fe4000001003c */
[----:B------:R-:W-:-:S02]  /*8760*/  FFMA.FTZ R61, R54, R206, -R61 ;  /* 0x000000ce363d7223 */ /* 0x000fc4000001083d */
[----:B------:R-:W-:Y:S02]  /*8770*/  FADD.FTZ R186, RZ, R60 ;  /* 0x0000003cffba7221 */ /* 0x000fe40000010000 */
[----:B------:R-:W-:Y:S02]  /*8780*/  FADD.FTZ R64, -R11, R64 ;  /* 0x000000400b407221 */ /* 0x000fe40000010100 */
[----:B------:R-:W-:Y:S02]  /*8790*/  FADD.FTZ R63, R12, R63 ;  /* 0x0000003f0c3f7221 */ /* 0x000fe40000010000 */
[----:B------:R-:W-:Y:S02]  /*87a0*/  FFMA.FTZ R205, R144, R126, R61 ;  /* 0x0000007e90cd7223 */ /* 0x000fe4000001003d */
[----:B------:R-:W-:Y:S02]  /*87b0*/  FMUL.FTZ R60, R51, R186 ;  /* 0x000000ba333c7220 */ /* 0x000fe40000410000 */
[----:B------:R-:W-:-:S02]  /*87c0*/  FFMA.FTZ R67, R52, R65, R67 ;  /* 0x0000004134437223 */ /* 0x000fc40000010043 */
[CC--:B------:R-:W-:Y:S02]  /*87d0*/  FMUL.FTZ R62, R43.reuse, -R64.reuse ;  /* 0x800000402b3e7220 */ /* 0x0c0fe40000410000 */
[----:B------:R-:W-:Y:S02]  /*87e0*/  FMUL.FTZ R65, R43, -R63 ;  /* 0x8000003f2b417220 */ /* 0x000fe40000410000 */
[-C--:B------:R-:W-:Y:S02]  /*87f0*/  FMUL.FTZ R61, R51, R205.reuse ;  /* 0x000000cd333d7220 */ /* 0x080fe40000410000 */
[----:B------:R-:W-:Y:S02]  /*8800*/  FFMA.FTZ R60, R52, R205, -R60 ;  /* 0x000000cd343c7223 */ /* 0x000fe4000001083c */
[C---:B------:R-:W-:Y:S02]  /*8810*/  FFMA.FTZ R63, R44.reuse, R63, -R62 ;  /* 0x0000003f2c3f7223 */ /* 0x040fe4000001083e */
[----:B------:R-:W-:-:S02]  /*8820*/  FFMA.FTZ R62, R44, R64, R65 ;  /* 0x000000402c3e7223 */ /* 0x000fc40000010041 */
[C---:B------:R-:W-:Y:S02]  /*8830*/  FMUL.FTZ R65, R53.reuse, -R67 ;  /* 0x8000004335417220 */ /* 0x040fe40000410000 */
[----:B------:R-:W-:Y:S02]  /*8840*/  FFMA.FTZ R61, R52, R186, R61 ;  /* 0x000000ba343d7223 */ /* 0x000fe4000001003d */
[----:B------:R-:W-:Y:S02]  /*8850*/  FMUL.FTZ R68, R53, -R66 ;  /* 0x8000004235447220 */ /* 0x000fe40000410000 */
[----:B------:R-:W-:Y:S02]  /*8860*/  FFMA.FTZ R204, R143, R125, R60 ;  /* 0x0000007d8fcc7223 */ /* 0x000fe4000001003c */
[----:B------:R-:W-:Y:S02]  /*8870*/  FADD.FTZ R63, R14, R63 ;  /* 0x0000003f0e3f7221 */ /* 0x000fe40000010000 */
[----:B------:R-:W-:-:S02]  /*8880*/  FADD.FTZ R62, -R13, R62 ;  /* 0x0000003e0d3e7221 */ /* 0x000fc40000010100 */
[C---:B------:R-:W-:Y:S02]  /*8890*/  FFMA.FTZ R64, R54.reuse, R66, -R65 ;  /* 0x0000004236407223 */ /* 0x040fe40000010841 */
[----:B------:R-:W-:Y:S02]  /*88a0*/  FADD.FTZ R187, RZ, R61 ;  /* 0x0000003dffbb7221 */ /* 0x000fe40000010000 */
[----:B------:R-:W-:Y:S02]  /*88b0*/  FFMA.FTZ R65, R54, R67, R68 ;  /* 0x0000004336417223 */ /* 0x000fe40000010044 */
[----:B------:R-:W-:Y:S02]  /*88c0*/  FMUL.FTZ R60, R49, R204 ;  /* 0x000000cc313c7220 */ /* 0x000fe40000410000 */
[C---:B------:R-:W-:Y:S02]  /*88d0*/  FMUL.FTZ R67, R45.reuse, -R63 ;  /* 0x8000003f2d437220 */ /* 0x040fe40000410000 */
[----:B------:R-:W-:-:S02]  /*88e0*/  FMUL.FTZ R66, R45, -R62 ;  /* 0x8000003e2d427220 */ /* 0x000fc40000410000 */
[-C--:B------:R-:W-:Y:S02]  /*88f0*/  FMUL.FTZ R61, R49, R187.reuse ;  /* 0x000000bb313d7220 */ /* 0x080fe40000410000 */
[----:B------:R-:W-:Y:S02]  /*8900*/  FFMA.FTZ R60, R50, R187, R60 ;  /* 0x000000bb323c7223 */ /* 0x000fe4000001003c */
[C---:B------:R-:W-:Y:S02]  /*8910*/  FFMA.FTZ R62, R46.reuse, R62, R67 ;  /* 0x0000003e2e3e7223 */ /* 0x040fe40000010043 */
[----:B------:R-:W-:Y:S02]  /*8920*/  FFMA.FTZ R63, R46, R63, -R66 ;  /* 0x0000003f2e3f7223 */ /* 0x000fe40000010842 */
[----:B------:R-:W-:Y:S02]  /*8930*/  FFMA.FTZ R61, R50, R204, -R61 ;  /* 0x000000cc323d7223 */ /* 0x000fe4000001083d */
[----:B------:R-:W-:-:S02]  /*8940*/  FADD.FTZ R188, RZ, R60 ;  /* 0x0000003cffbc7221 */ /* 0x000fc40000010000 */
[----:B------:R-:W-:Y:S02]  /*8950*/  FADD.FTZ R62, -R15, R62 ;  /* 0x0000003e0f3e7221 */ /* 0x000fe40000010100 */
[----:B------:R-:W-:Y:S02]  /*8960*/  FADD.FTZ R63, R16, R63 ;  /* 0x0000003f103f7221 */ /* 0x000fe40000010000 */
[----:B------:R-:W-:Y:S02]  /*8970*/  FFMA.FTZ R203, R142, R124, R61 ;  /* 0x0000007c8ecb7223 */ /* 0x000fe4000001003d */
[C---:B------:R-:W-:Y:S02]  /*8980*/  FMUL.FTZ R60, R47.reuse, R188 ;  /* 0x000000bc2f3c7220 */ /* 0x040fe40000410000 */
[C---:B------:R-:W-:Y:S02]  /*8990*/  FMUL.FTZ R66, R47.reuse, -R62 ;  /* 0x8000003e2f427220 */ /* 0x040fe40000410000 */
[----:B------:R-:W-:-:S02]  /*89a0*/  FMUL.FTZ R67, R47, -R63 ;  /* 0x8000003f2f437220 */ /* 0x000fc40000410000 */
[-C--:B------:R-:W-:Y:S02]  /*89b0*/  FMUL.FTZ R61, R47, R203.reuse ;  /* 0x000000cb2f3d7220 */ /* 0x080fe40000410000 */
[C---:B------:R-:W-:Y:S02]  /*89c0*/  FFMA.FTZ R60, R48.reuse, R203, -R60 ;  /* 0x000000cb303c7223 */ /* 0x040fe4000001083c */
[C---:B------:R-:W-:Y:S02]  /*89d0*/  FFMA.FTZ R63, R48.reuse, R63, -R66 ;  /* 0x0000003f303f7223 */ /* 0x040fe40000010842 */
[C---:B------:R-:W-:Y:S02]  /*89e0*/  FFMA.FTZ R62, R48.reuse, R62, R67 ;  /* 0x0000003e303e7223 */ /* 0x040fe40000010043 */
[----:B------:R-:W-:Y:S02]  /*89f0*/  FFMA.FTZ R61, R48, R188, R61 ;  /* 0x000000bc303d7223 */ /* 0x000fe4000001003d */
[----:B------:R-:W-:-:S02]  /*8a00*/  FFMA.FTZ R202, R141, R123, R60 ;  /* 0x0000007b8dca7223 */ /* 0x000fc4000001003c */
[----:B------:R-:W-:Y:S02]  /*8a10*/  FADD.FTZ R63, R18, R63 ;  /* 0x0000003f123f7221 */ /* 0x000fe40000010000 */
[----:B------:R-:W-:Y:S02]  /*8a20*/  FADD.FTZ R62, -R17, R62 ;  /* 0x0000003e113e7221 */ /* 0x000fe40000010100 */
[----:B------:R-:W-:Y:S02]  /*8a30*/  FADD.FTZ R189, RZ, R61 ;  /* 0x0000003dffbd7221 */ /* 0x000fe40000010000 */
        /* <DEDUP_REMOVED lines=12> */
[----:B------:R-:W-:Y:S02]  /*8b00*/  FMUL.FTZ R60, R43, R190 ;  /* 0x000000be2b3c7220 */ /* 0x000fe40000410000 */
[C---:B------:R-:W-:Y:S02]  /*8b10*/  FMUL.FTZ R66, R51.reuse, -R62 ;  /* 0x8000003e33427220 */ /* 0x040fe40000410000 */
[----:B------:R-:W-:-:S02]  /*8b20*/  FMUL.FTZ R67, R51, -R63 ;  /* 0x8000003f33437220 */ /* 0x000fc40000410000 */
[-C--:B------:R-:W-:Y:S02]  /*8b30*/  FMUL.FTZ R61, R43, R201.reuse ;  /* 0x000000c92b3d7220 */ /* 0x080fe40000410000 */
[----:B------:R-:W-:Y:S02]  /*8b40*/  FFMA.FTZ R60, R44, R201, -R60 ;  /* 0x000000c92c3c7223 */ /* 0x000fe4000001083c */
[C---:B------:R-:W-:Y:S02]  /*8b50*/  FFMA.FTZ R63, R52.reuse, R63, -R66 ;  /* 0x0000003f343f7223 */ /* 0x040fe40000010842 */
[----:B------:R-:W-:Y:S02]  /*8b60*/  FFMA.FTZ R62, R52, R62, R67 ;  /* 0x0000003e343e7223 */ /* 0x000fe40000010043 */
        /* <DEDUP_REMOVED lines=24> */
[----:B------:R-:W-:Y:S02]  /*8cf0*/  FMUL.FTZ R62, R55, -R64 ;  /* 0x80000040373e7220 */ /* 0x000fe40000410000 */
[----:B------:R-:W-:-:S02]  /*8d00*/  FFMA.FTZ R61, R40, R192, R61 ;  /* 0x000000c0283d7223 */ /* 0x000fc4000001003d */
[----:B------:R-:W-:Y:S01]  /*8d10*/  FFMA.FTZ R198, R137, R117, R60 ;  /* 0x0000007589c67223 */ /* 0x000fe2000001003c */
[----:B------:R-:W-:Y:S01]  /*8d20*/  MOV R60, 0x3f800000 ;  /* 0x3f800000003c7802 */ /* 0x000fe20000000f00 */
[-C--:B------:R-:W-:Y:S02]  /*8d30*/  FMUL.FTZ R63, R55, -R65.reuse ;  /* 0x80000041373f7220 */ /* 0x080fe40000410000 */
[----:B------:R-:W-:Y:S02]  /*8d40*/  FFMA.FTZ R65, R56, R65, R62 ;  /* 0x0000004138417223 */ /* 0x000fe4000001003e */
[----:B------:R-:W-:Y:S01]  /*8d50*/  FADD.FTZ R193, RZ, R61 ;  /* 0x0000003dffc17221 */ /* 0x000fe20000010000 */
[----:B------:R-:W-:Y:S01]  /*8d60*/  HFMA2.MMA R61, -RZ, RZ, 0, 0 ;  /* 0x00000000ff3d7435 */ /* 0x000fe200000001ff */
[C---:B------:R-:W-:Y:S02]  /*8d70*/  FMUL.FTZ R62, R37.reuse, R198 ;  /* 0x000000c6253e7220 */ /* 0x040fe40000410000 */
[----:B------:R-:W-:-:S02]  /*8d80*/  FMUL.FTZ R67, R37, R193 ;  /* 0x000000c125437220 */ /* 0x000fc40000410000 */
[C---:B------:R-:W-:Y:S02]  /*8d90*/  FFMA.FTZ R194, R38.reuse, R193, R62 ;  /* 0x000000c126c27223 */ /* 0x040fe4000001003e */
[----:B------:R-:W-:Y:S02]  /*8da0*/  FFMA.FTZ R197, R38, R198, -R67 ;  /* 0x000000c626c57223 */ /* 0x000fe40000010843 */
[----:B------:R-:W-:Y:S02]  /*8db0*/  FADD.FTZ R194, RZ, R194 ;  /* 0x000000c2ffc27221 */ /* 0x000fe40000010000 */
[----:B------:R-:W-:Y:S02]  /*8dc0*/  FFMA.FTZ R197, R136, R116, R197 ;  /* 0x0000007488c57223 */ /* 0x000fe400000100c5 */
[----:B------:R-:W-:Y:S02]  /*8dd0*/  FMUL.FTZ R68, R35, R194 ;  /* 0x000000c223447220 */ /* 0x000fe40000410000 */
[----:B------:R-:W-:-:S02]  /*8de0*/  FADD.FTZ R67, -R25, R66 ;  /* 0x0000004219437221 */ /* 0x000fc40000010100 */
[----:B------:R-:W-:Y:S02]  /*8df0*/  FADD.FTZ R66, R26, R69 ;  /* 0x000000451a427221 */ /* 0x000fe40000010000 */
[-C--:B------:R-:W-:Y:S02]  /*8e00*/  FMUL.FTZ R69, R35, R197.reuse ;  /* 0x000000c523457220 */ /* 0x080fe40000410000 */
[C---:B------:R-:W-:Y:S02]  /*8e10*/  FFMA.FTZ R68, R36.reuse, R197, -R68 ;  /* 0x000000c524447223 */ /* 0x040fe40000010844 */
[----:B------:R-:W-:Y:S02]  /*8e20*/  FFMA.FTZ R69, R36, R194, R69 ;  /* 0x000000c224457223 */ /* 0x000fe40000010045 */
[----:B------:R-:W-:Y:S02]  /*8e30*/  FFMA.FTZ R210, R135, R115, R68 ;  /* 0x0000007387d27223 */ /* 0x000fe40000010044 */
[----:B------:R-:W-:-:S02]  /*8e40*/  FADD.FTZ R196, RZ, R69 ;  /* 0x00000045ffc47221 */ /* 0x000fc40000010000 */
[C---:B------:R-:W-:Y:S02]  /*8e50*/  FMUL.FTZ R71, R33.reuse, R210 ;  /* 0x000000d221477220 */ /* 0x040fe40000410000 */
[----:B------:R-:W-:Y:S02]  /*8e60*/  FFMA.FTZ R64, R56, R64, -R63 ;  /* 0x0000004038407223 */ /* 0x000fe4000001083f */
[-C--:B------:R-:W-:Y:S01]  /*8e70*/  FMUL.FTZ R69, R33, R196.reuse ;  /* 0x000000c421457220 */ /* 0x080fe20000410000 */
[----:B------:R-:W-:Y:S01]  /*8e80*/  CS2R R62, SRZ ;  /* 0x00000000003e7805 */ /* 0x000fe2000001ff00 */
[C---:B------:R-:W-:Y:S02]  /*8e90*/  FFMA.FTZ R71, R34.reuse, R196, R71 ;  /* 0x000000c422477223 */ /* 0x040fe40000010047 */
[----:B------:R-:W-:Y:S02]  /*8ea0*/  FFMA.FTZ R69, R34, R210, -R69 ;  /* 0x000000d222457223 */ /* 0x000fe40000010845 */
[----:B------:R-:W-:Y:S01]  /*8eb0*/  FADD.FTZ R195, RZ, R71 ;  /* 0x00000047ffc37221 */ /* 0x000fe20000010000 */
[----:B------:R-:W0:Y:S01]  /*8ec0*/  @!P0 LDS.128 R60, [R70.X16+0xac80] ;  /* 0x00ac8000463c8984 */ /* 0x000e22000000cc00 */
[----:B------:R-:W-:Y:S01]  /*8ed0*/  FFMA.FTZ R211, R134, R114, R69 ;  /* 0x0000007286d37223 */ /* 0x000fe20000010045 */
[----:B------:R-:W-:-:S02]  /*8ee0*/  ISETP.GT.U32.AND P0, PT, R150, 0x1f, PT ;  /* 0x0000001f9600780c */ /* 0x000fc40003f04070 */
[----:B------:R1:W-:Y:S02]  /*8ef0*/  STS.128 [R234.X16+0x8e80], R64 ;  /* 0x008e8040ea007388 */ /* 0x0003e4000000cc00 */
[C---:B-1----:R-:W-:Y:S02]  /*8f00*/  FMUL.FTZ R64, R31.reuse, R195 ;  /* 0x000000c31f407220 */ /* 0x042fe40000410000 */
[-C--:B------:R-:W-:Y:S02]  /*8f10*/  FMUL.FTZ R65, R31, R211.reuse ;  /* 0x000000d31f417220 */ /* 0x080fe40000410000 */
[C---:B------:R-:W-:Y:S02]  /*8f20*/  FFMA.FTZ R64, R32.reuse, R211, -R64 ;  /* 0x000000d320407223 */ /* 0x040fe40000010840 */
[----:B------:R-:W-:Y:S02]  /*8f30*/  FFMA.FTZ R65, R32, R195, R65 ;  /* 0x000000c320417223 */ /* 0x000fe40000010041 */
[----:B------:R-:W-:-:S02]  /*8f40*/  FFMA.FTZ R212, R133, R113, R64 ;  /* 0x0000007185d47223 */ /* 0x000fc40000010040 */
[----:B------:R-:W-:Y:S02]  /*8f50*/  FADD.FTZ R208, RZ, R65 ;  /* 0x00000041ffd07221 */ /* 0x000fe40000010000 */
[----:B------:R-:W-:-:S04]  /*8f60*/  FMUL.FTZ R65, R29, R212 ;  /* 0x000000d41d417220 */ /* 0x000fc80000410000 */
[CC--:B------:R-:W-:Y:S02]  /*8f70*/  FFMA.FTZ R209, R30.reuse, R208.reuse, R65 ;  /* 0x000000d01ed17223 */ /* 0x0c0fe40000010041 */
[----:B------:R-:W-:Y:S02]  /*8f80*/  FMUL.FTZ R65, R29, R208 ;  /* 0x000000d01d417220 */ /* 0x000fe40000410000 */
[----:B------:R-:W-:Y:S02]  /*8f90*/  FADD.FTZ R209, RZ, R209 ;  /* 0x000000d1ffd17221 */ /* 0x000fe40000010000 */
[----:B------:R-:W-:Y:S02]  /*8fa0*/  FFMA.FTZ R65, R30, R212, -R65 ;  /* 0x000000d41e417223 */ /* 0x000fe40000010841 */
[----:B------:R-:W-:Y:S02]  /*8fb0*/  FMUL.FTZ R64, R27, R209 ;  /* 0x000000d11b407220 */ /* 0x000fe40000410000 */
[----:B------:R-:W-:-:S04]  /*8fc0*/  FFMA.FTZ R213, R132, R112, R65 ;  /* 0x0000007084d57223 */ /* 0x000fc80000010041 */
[----:B------:R-:W-:-:S04]  /*8fd0*/  FFMA.FTZ R64, R28, R213, -R64 ;  /* 0x000000d51c407223 */ /* 0x000fc80000010840 */
[----:B------:R-:W-:Y:S01]  /*8fe0*/  FFMA.FTZ R214, R131, R111, R64 ;  /* 0x0000006f83d67223 */ /* 0x000fe20000010040 */
[----:B------:R-:W-:Y:S06]  /*8ff0*/  BAR.SYNC.DEFER_BLOCKING 0x0 ;  /* 0x0000000000007b1d */ /* 0x000fec0000010000 */
[----:B------:R-:W-:Y:S05]  /*9000*/  @P0 BRA `(.L_x_633) ;  /* 0x00000e0000000947 */ /* 0x000fea0003800000 */
[----:B0-----:R-:W-:-:S05]  /*9010*/  IMAD R236, R150, 0x50, RZ ;  /* 0x0000005096ec7824 */ /* 0x001fca00078e02ff */
[----:B------:R-:W-:Y:S04]  /*9020*/  LDS.128 R64, [R236+0x8ea0] ;  /* 0x008ea000ec407984 */ /* 0x000fe80000000c00 */
[----:B------:R-:W0:Y:S02]  /*9030*/  LDS.128 R68, [R236+0x8eb0] ;  /* 0x008eb000ec447984 */ /* 0x000e240000000c00 */
[C---:B0-----:R-:W-:Y:S02]  /*9040*/  FMUL.FTZ R73, R65.reuse, R69 ;  /* 0x0000004541497220 */ /* 0x041fe40000410000 */
[-C--:B------:R-:W-:Y:S02]  /*9050*/  FMUL.FTZ R74, R65, R68.reuse ;  /* 0x00000044414a7220 */ /* 0x080fe40000410000 */
[----:B------:R-:W-:-:S02]  /*9060*/  FFMA.FTZ R72, R64, R68, -R73 ;  /* 0x0000004440487223 */ /* 0x000fc40000010849 */
[C---:B------:R-:W-:Y:S02]  /*9070*/  FFMA.FTZ R73, R64.reuse, R69, R74 ;  /* 0x0000004540497223 */ /* 0x040fe4000001004a */
[CC--:B------:R-:W-:Y:S02]  /*9080*/  FMUL.FTZ R69, R65.reuse, R71.reuse ;  /* 0x0000004741457220 */ /* 0x0c0fe40000410000 */
[-C--:B------:R-:W-:Y:S02]  /*9090*/  FMUL.FTZ R68, R65, R70.reuse ;  /* 0x0000004641447220 */ /* 0x080fe40000410000 */
[C---:B------:R-:W-:Y:S02]  /*90a0*/  FFMA.FTZ R65, R64.reuse, R70, -R69 ;  /* 0x0000004640417223 */ /* 0x040fe40000010845 */
[----:B------:R-:W-:Y:S02]  /*90b0*/  FFMA.FTZ R64, R64, R71, R68 ;  /* 0x0000004740407223 */ /* 0x000fe40000010044 */
[----:B------:R-:W0:Y:S01]  /*90c0*/  LDS.128 R68, [R236+0x8e90] ;  /* 0x008e9000ec447984 */ /* 0x000e220000000c00 */
[----:B------:R-:W-:-:S02]  /*90d0*/  FADD.FTZ R66, R66, R65 ;  /* 0x0000004142427221 */ /* 0x000fc40000010000 */
[----:B------:R-:W-:Y:S02]  /*90e0*/  FADD.FTZ R67, R67, R64 ;  /* 0x0000004043437221 */ /* 0x000fe40000010000 */
[CC--:B0-----:R-:W-:Y:S02]  /*90f0*/  FMUL.FTZ R65, R69.reuse, R73.reuse ;  /* 0x0000004945417220 */ /* 0x0c1fe40000410000 */
[CC--:B------:R-:W-:Y:S02]  /*9100*/  FMUL.FTZ R64, R69.reuse, R72.reuse ;  /* 0x0000004845407220 */ /* 0x0c0fe40000410000 */
[C---:B------:R-:W-:Y:S02]  /*9110*/  FFMA.FTZ R72, R68.reuse, R72, -R65 ;  /* 0x0000004844487223 */ /* 0x040fe40000010841 */
[----:B------:R-:W-:Y:S02]  /*9120*/  FFMA.FTZ R73, R68, R73, R64 ;  /* 0x0000004944497223 */ /* 0x000fe40000010040 */
[----:B------:R-:W-:-:S02]  /*9130*/  FMUL.FTZ R65, R69, R67 ;  /* 0x0000004345417220 */ /* 0x000fc40000410000 */
[-C--:B------:R-:W-:Y:S02]  /*9140*/  FMUL.FTZ R64, R69, R66.reuse ;  /* 0x0000004245407220 */ /* 0x080fe40000410000 */
[C---:B------:R-:W-:Y:S02]  /*9150*/  FFMA.FTZ R69, R68.reuse, R66, -R65 ;  /* 0x0000004244457223 */ /* 0x040fe40000010841 */
[----:B------:R-:W-:Y:S02]  /*9160*/  FFMA.FTZ R68, R68, R67, R64 ;  /* 0x0000004344447223 */ /* 0x000fe40000010040 */
[----:B------:R-:W0:Y:S01]  /*9170*/  LDS.128 R64, [R236+0x8e80] ;  /* 0x008e8000ec407984 */ /* 0x000e220000000c00 */
[----:B------:R-:W-:Y:S02]  /*9180*/  FADD.FTZ R70, R70, R69 ;  /* 0x0000004546467221 */ /* 0x000fe40000010000 */
[----:B------:R-:W-:Y:S02]  /*9190*/  FADD.FTZ R68, R71, R68 ;  /* 0x0000004447447221 */ /* 0x000fe40000010000 */
[----:B0-----:R-:W-:-:S02]  /*91a0*/  FMUL.FTZ R71, R65, R73 ;  /* 0x0000004941477220 */ /* 0x001fc40000410000 */
[C---:B------:R-:W-:Y:S02]  /*91b0*/  FMUL.FTZ R75, R65.reuse, R68 ;  /* 0x00000044414b7220 */ /* 0x040fe40000410000 */
[C---:B------:R-:W-:Y:S02]  /*91c0*/  FMUL.FTZ R69, R65.reuse, R72 ;  /* 0x0000004841457220 */ /* 0x040fe40000410000 */
[-C--:B------:R-:W-:Y:S02]  /*91d0*/  FMUL.FTZ R65, R65, R70.reuse ;  /* 0x0000004641417220 */ /* 0x080fe40000410000 */
[C---:B------:R-:W-:Y:S02]  /*91e0*/  FFMA.FTZ R75, R64.reuse, R70, -R75 ;  /* 0x00000046404b7223 */ /* 0x040fe4000001084b */
[C---:B------:R-:W-:Y:S02]  /*91f0*/  FFMA.FTZ R70, R64.reuse, R68, R65 ;  /* 0x0000004440467223 */ /* 0x040fe40000010041 */
[----:B------:R-:W-:-:S02]  /*9200*/  FFMA.FTZ R71, R64, R72, -R71 ;  /* 0x0000004840477223 */ /* 0x000fc40000010847 */
[----:B------:R-:W-:Y:S01]  /*9210*/  FFMA.FTZ R69, R64, R73, R69 ;  /* 0x0000004940457223 */ /* 0x000fe20000010045 */
[----:B------:R-:W-:Y:S01]  /*9220*/  LOP3.LUT R64, R150, 0x1f, RZ, 0xc0, !PT ;  /* 0x0000001f96407812 */ /* 0x000fe200078ec0ff */
[----:B------:R-:W-:Y:S02]  /*9230*/  FADD.FTZ R70, R67, R70 ;  /* 0x0000004643467221 */ /* 0x000fe40000010000 */
[----:B------:R-:W-:Y:S01]  /*9240*/  FADD.FTZ R68, R66, R75 ;  /* 0x0000004b42447221 */ /* 0x000fe20000010000 */
[----:B------:R-:W-:Y:S02]  /*9250*/  ISETP.NE.AND P0, PT, R64, 0x1f, PT ;  /* 0x0000001f4000780c */ /* 0x000fe40003f05270 */
[----:B------:R-:W-:Y:S02]  /*9260*/  MOV R74, R69 ;  /* 0x00000045004a7202 */ /* 0x000fe40000000f00 */
[----:B------:R-:W-:Y:S01]  /*9270*/  MOV R72, R70 ;  /* 0x0000004600487202 */ /* 0x000fe20000000f00 */
[----:B------:R-:W-:Y:S06]  /*9280*/  BRA.DIV ~URZ, `(.L_x_634) ;  /* 0x000082627f007947 */ /* 0x000fec000b800000 */
[----:B------:R0:W1:Y:S02]  /*9290*/  SHFL.DOWN PT, R67, R71, 0x1, 0x1f ;  /* 0x08201f0047437f89 */ /* 0x00006400000e0000 */
.L_x_736:
[----:B------:R-:W-:Y:S05]  /*92a0*/  BRA.DIV ~URZ, `(.L_x_635) ;  /* 0x000082c27f007947 */ /* 0x000fea000b800000 */
[----:B------:R-:W2:Y:S04]  /*92b0*/  SHFL.DOWN PT, R69, R69, 0x1, 0x1f ;  /* 0x08201f0045457f89 */ /* 0x000ea800000e0000 */
[----:B------:R3:W4:Y:S04]  /*92c0*/  SHFL.DOWN PT, R73, R68, 0x1, 0x1f ;  /* 0x08201f0044497f89 */ /* 0x00072800000e0000 */
[----:B------:R3:W0:Y:S02]  /*92d0*/  SHFL.DOWN PT, R66, R70, 0x1, 0x1f ;  /* 0x08201f0046427f89 */ /* 0x00062400000e0000 */
.L_x_737:
[----:B------:R-:W-:Y:S01]  /*92e0*/  BSSY B1, `(.L_x_636) ;  /* 0x000000d000017945 */ /* 0x000fe20003800000 */
[----:B------:R-:W-:Y:S05]  /*92f0*/  @!P0 BRA `(.L_x_637) ;  /* 0x000000b000008947 */ /* 0x000fea0003800000 */
[C---:B0-----:R-:W-:Y:S02]  /*9300*/  FMUL.FTZ R64, R74.reuse, R66 ;  /* 0x000000424a407220 */ /* 0x041fe40000410000 */
[----:B----4-:R-:W-:-:S02]  /*9310*/  FMUL.FTZ R65, R74, R73 ;  /* 0x000000494a417220 */ /* 0x010fc40000410000 */
[C---:B------:R-:W-:Y:S02]  /*9320*/  FFMA.FTZ R73, R71.reuse, R73, -R64 ;  /* 0x0000004947497223 */ /* 0x040fe40000010840 */
[C---:B--2---:R-:W-:Y:S02]  /*9330*/  FMUL.FTZ R64, R74.reuse, R69 ;  /* 0x000000454a407220 */ /* 0x044fe40000410000 */
[-C--:B-1----:R-:W-:Y:S02]  /*9340*/  FMUL.FTZ R74, R74, R67.reuse ;  /* 0x000000434a4a7220 */ /* 0x082fe40000410000 */
[C---:B------:R-:W-:Y:S02]  /*9350*/  FFMA.FTZ R64, R71.reuse, R67, -R64 ;  /* 0x0000004347407223 */ /* 0x040fe40000010840 */
[C---:B------:R-:W-:Y:S02]  /*9360*/  FFMA.FTZ R65, R71.reuse, R66, R65 ;  /* 0x0000004247417223 */ /* 0x040fe40000010041 */
[----:B------:R-:W-:Y:S01]  /*9370*/  FFMA.FTZ R74, R71, R69, R74 ;  /* 0x00000045474a7223 */ /* 0x000fe2000001004a */
[----:B------:R-:W-:Y:S01]  /*9380*/  MOV R71, R64 ;  /* 0x0000004000477202 */ /* 0x000fe20000000f00 */
[----:B---3--:R-:W-:-:S02]  /*9390*/  FADD.FTZ R68, R68, R73 ;  /* 0x0000004944447221 */ /* 0x008fc40000010000 */
[----:B------:R-:W-:Y:S02]  /*93a0*/  FADD.FTZ R72, R72, R65 ;  /* 0x0000004148487221 */ /* 0x000fe40000010000 */
.L_x_637:
[----:B------:R-:W-:Y:S05]  /*93b0*/  BSYNC B1 ;  /* 0x0000000000017941 */ /* 0x000fea0003800000 */
.L_x_636:
[----:B------:R-:W-:-:S04]  /*93c0*/  LOP3.LUT R64, R150, 0x1f, RZ, 0xc0, !PT ;  /* 0x0000001f96407812 */ /* 0x000fc800078ec0ff */
[----:B------:R-:W-:Y:S01]  /*93d0*/  ISETP.GT.U32.AND P0, PT, R64, 0x1d, PT ;  /* 0x0000001d4000780c */ /* 0x000fe20003f04070 */
[----:B------:R-:W-:Y:S05]  /*93e0*/  BRA.DIV ~URZ, `(.L_x_638) ;  /* 0x000082d27f007947 */ /* 0x000fea000b800000 */
[----:B-1----:R1:W3:Y:S04]  /*93f0*/  SHFL.DOWN PT, R67, R71, 0x2, 0x1f ;  /* 0x08401f0047437f89 */ /* 0x0022e800000e0000 */
[----:B--2---:R1:W2:Y:S04]  /*9400*/  SHFL.DOWN PT, R69, R74, 0x2, 0x1f ;  /* 0x08401f004a457f89 */ /* 0x0042a800000e0000 */
[----:B---3--:R1:W3:Y:S04]  /*9410*/  SHFL.DOWN PT, R70, R68, 0x2, 0x1f ;  /* 0x08401f0044467f89 */ /* 0x0082e800000e0000 */
[----:B0-----:R1:W0:Y:S02]  /*9420*/  SHFL.DOWN PT, R66, R72, 0x2, 0x1f ;  /* 0x08401f0048427f89 */ /* 0x00122400000e0000 */
.L_x_738:
[----:B------:R-:W-:Y:S01]  /*9430*/  BSSY B1, `(.L_x_639) ;  /* 0x000000d000017945 */ /* 0x000fe20003800000 */
[----:B------:R-:W-:Y:S05]  /*9440*/  @P0 BRA `(.L_x_640) ;  /* 0x000000b000000947 */ /* 0x000fea0003800000 */
[C---:B0-----:R-:W-:Y:S02]  /*9450*/  FMUL.FTZ R64, R74.reuse, R66 ;  /* 0x000000424a407220 */ /* 0x041fe40000410000 */
[----:B---34-:R-:W-:-:S02]  /*9460*/  FMUL.FTZ R73, R74, R70 ;  /* 0x000000464a497220 */ /* 0x018fc40000410000 */
[C---:B------:R-:W-:Y:S02]  /*9470*/  FFMA.FTZ R65, R71.reuse, R70, -R64 ;  /* 0x0000004647417223 */ /* 0x040fe40000010840 */
[C---:B--2---:R-:W-:Y:S02]  /*9480*/  FMUL.FTZ R64, R74.reuse, R69 ;  /* 0x000000454a407220 */ /* 0x044fe40000410000 */
[-C--:B-1----:R-:W-:Y:S02]  /*9490*/  FMUL.FTZ R74, R74, R67.reuse ;  /* 0x000000434a4a7220 */ /* 0x082fe40000410000 */
[C---:B------:R-:W-:Y:S02]  /*94a0*/  FFMA.FTZ R64, R71.reuse, R67, -R64 ;  /* 0x0000004347407223 */ /* 0x040fe40000010840 */
[C---:B------:R-:W-:Y:S02]  /*94b0*/  FFMA.FTZ R73, R71.reuse, R66, R73 ;  /* 0x0000004247497223 */ /* 0x040fe40000010049 */
[----:B------:R-:W-:Y:S01]  /*94c0*/  FFMA.FTZ R74, R71, R69, R74 ;  /* 0x00000045474a7223 */ /* 0x000fe2000001004a */
[----:B------:R-:W-:Y:S01]  /*94d0*/  MOV R71, R64 ;  /* 0x0000004000477202 */ /* 0x000fe20000000f00 */
[----:B------:R-:W-:-:S02]  /*94e0*/  FADD.FTZ R68, R68, R65 ;  /* 0x0000004144447221 */ /* 0x000fc40000010000 */
[----:B------:R-:W-:Y:S02]  /*94f0*/  FADD.FTZ R72, R72, R73 ;  /* 0x0000004948487221 */ /* 0x000fe40000010000 */
.L_x_640:
[----:B------:R-:W-:Y:S05]  /*9500*/  BSYNC B1 ;  /* 0x0000000000017941 */ /* 0x000fea0003800000 */
.L_x_639:
[----:B------:R-:W-:-:S04]  /*9510*/  LOP3.LUT R64, R150, 0x1f, RZ, 0xc0, !PT ;  /* 0x0000001f96407812 */ /* 0x000fc800078ec0ff */
[----:B------:R-:W-:Y:S01]  /*9520*/  ISETP.GT.U32.AND P0, PT, R64, 0x1b, PT ;  /* 0x0000001b4000780c */ /* 0x000fe20003f04070 */
[----:B------:R-:W-:Y:S10]  /*9530*/  BRA.DIV ~URZ, `(.L_x_641) ;  /* 0x000083427f007947 */ /* 0x000ff4000b800000 */
[----:B------:R1:W4:Y:S02]  /*9540*/  SHFL.DOWN PT, R67, R71, 0x4, 0x1f ;  /* 0x08801f0047437f89 */ /* 0x00032400000e0000 */
.L_x_739:
[----:B------:R-:W-:Y:S05]  /*9550*/  BRA.DIV ~URZ, `(.L_x_642) ;  /* 0x000083a27f007947 */ /* 0x000fea000b800000 */
[----:B--2---:R2:W1:Y:S04]  /*9560*/  SHFL.DOWN PT, R69, R74, 0x4, 0x1f ;  /* 0x08801f004a457f89 */ /* 0x00446800000e0000 */
[----:B---3--:R2:W3:Y:S04]  /*9570*/  SHFL.DOWN PT, R70, R68, 0x4, 0x1f ;  /* 0x08801f0044467f89 */ /* 0x0084e800000e0000 */
[----:B0-----:R2:W0:Y:S02]  /*9580*/  SHFL.DOWN PT, R66, R72, 0x4, 0x1f ;  /* 0x08801f0048427f89 */ /* 0x00142400000e0000 */
.L_x_740:
[----:B------:R-:W-:Y:S01]  /*9590*/  BSSY B1, `(.L_x_643) ;  /* 0x000000d000017945 */ /* 0x000fe20003800000 */
[----:B------:R-:W-:Y:S05]  /*95a0*/  @P0 BRA `(.L_x_644) ;  /* 0x000000b000000947 */ /* 0x000fea0003800000 */
[C---:B0-----:R-:W-:Y:S02]  /*95b0*/  FMUL.FTZ R64, R74.reuse, R66 ;  /* 0x000000424a407220 */ /* 0x041fe40000410000 */
[----:B---34-:R-:W-:-:S02]  /*95c0*/  FMUL.FTZ R73, R74, R70 ;  /* 0x000000464a497220 */ /* 0x018fc40000410000 */
[C---:B------:R-:W-:Y:S02]  /*95d0*/  FFMA.FTZ R65, R71.reuse, R70, -R64 ;  /* 0x0000004647417223 */ /* 0x040fe40000010840 */
[C---:B-1----:R-:W-:Y:S02]  /*95e0*/  FMUL.FTZ R64, R74.reuse, R69 ;  /* 0x000000454a407220 */ /* 0x042fe40000410000 */
[-C--:B--2---:R-:W-:Y:S02]  /*95f0*/  FMUL.FTZ R74, R74, R67.reuse ;  /* 0x000000434a4a7220 */ /* 0x084fe40000410000 */
[C---:B------:R-:W-:Y:S02]  /*9600*/  FFMA.FTZ R64, R71.reuse, R67, -R64 ;  /* 0x0000004347407223 */ /* 0x040fe40000010840 */
[C---:B------:R-:W-:Y:S02]  /*9610*/  FFMA.FTZ R73, R71.reuse, R66, R73 ;  /* 0x0000004247497223 */ /* 0x040fe40000010049 */
[----:B------:R-:W-:Y:S01]  /*9620*/  FFMA.FTZ R74, R71, R69, R74 ;  /* 0x00000045474a7223 */ /* 0x000fe2000001004a */
[----:B------:R-:W-:Y:S01]  /*9630*/  MOV R71, R64 ;  /* 0x0000004000477202 */ /* 0x000fe20000000f00 */
[----:B------:R-:W-:-:S02]  /*9640*/  FADD.FTZ R68, R68, R65 ;  /* 0x0000004144447221 */ /* 0x000fc40000010000 */
[----:B------:R-:W-:Y:S02]  /*9650*/  FADD.FTZ R72, R72, R73 ;  /* 0x0000004948487221 */ /* 0x000fe40000010000 */
.L_x_644:
[----:B------:R-:W-:Y:S05]  /*9660*/  BSYNC B1 ;  /* 0x0000000000017941 */ /* 0x000fea0003800000 */
.L_x_643:
[----:B------:R-:W-:-:S04]  /*9670*/  LOP3.LUT R64, R150, 0x1f, RZ, 0xc0, !PT ;  /* 0x0000001f96407812 */ /* 0x000fc800078ec0ff */
[----:B------:R-:W-:Y:S01]  /*9680*/  ISETP.GT.U32.AND P0, PT, R64, 0x17, PT ;  /* 0x000000174000780c */ /* 0x000fe20003f04070 */
[----:B------:R-:W-:Y:S05]  /*9690*/  BRA.DIV ~URZ, `(.L_x_645) ;  /* 0x000083b27f007947 */ /* 0x000fea000b800000 */
[----:B----4-:R4:W2:Y:S04]  /*96a0*/  SHFL.DOWN PT, R67, R71, 0x8, 0x1f ;  /* 0x09001f0047437f89 */ /* 0x0108a800000e0000 */
[----:B-1----:R4:W1:Y:S04]  /*96b0*/  SHFL.DOWN PT, R69, R74, 0x8, 0x1f ;  /* 0x09001f004a457f89 */ /* 0x00286800000e0000 */
[----:B---3--:R4:W3:Y:S04]  /*96c0*/  SHFL.DOWN PT, R70, R68, 0x8, 0x1f ;  /* 0x09001f0044467f89 */ /* 0x0088e800000e0000 */
[----:B0-----:R4:W0:Y:S02]  /*96d0*/  SHFL.DOWN PT, R66, R72, 0x8, 0x1f ;  /* 0x09001f0048427f89 */ /* 0x00182400000e0000 */
.L_x_741:
[----:B------:R-:W-:Y:S01]  /*96e0*/  BSSY B1, `(.L_x_646) ;  /* 0x000000d000017945 */ /* 0x000fe20003800000 */
[----:B------:R-:W-:Y:S05]  /*96f0*/  @P0 BRA `(.L_x_647) ;  /* 0x000000b000000947 */ /* 0x000fea0003800000 */
[C---:B0-----:R-:W-:Y:S02]  /*9700*/  FMUL.FTZ R64, R74.reuse, R66 ;  /* 0x000000424a407220 */ /* 0x041fe40000410000 */
[----:B---3--:R-:W-:-:S02]  /*9710*/  FMUL.FTZ R73, R74, R70 ;  /* 0x000000464a497220 */ /* 0x008fc40000410000 */
[C---:B------:R-:W-:Y:S02]  /*9720*/  FFMA.FTZ R65, R71.reuse, R70, -R64 ;  /* 0x0000004647417223 */ /* 0x040fe40000010840 */
[C---:B-1----:R-:W-:Y:S02]  /*9730*/  FMUL.FTZ R64, R74.reuse, R69 ;  /* 0x000000454a407220 */ /* 0x042fe40000410000 */
[-C--:B--2-4-:R-:W-:Y:S02]  /*9740*/  FMUL.FTZ R74, R74, R67.reuse ;  /* 0x000000434a4a7220 */ /* 0x094fe40000410000 */
[C---:B------:R-:W-:Y:S02]  /*9750*/  FFMA.FTZ R64, R71.reuse, R67, -R64 ;  /* 0x0000004347407223 */ /* 0x040fe40000010840 */
[C---:B------:R-:W-:Y:S02]  /*9760*/  FFMA.FTZ R73, R71.reuse, R66, R73 ;  /* 0x0000004247497223 */ /* 0x040fe40000010049 */
[----:B------:R-:W-:Y:S01]  /*9770*/  FFMA.FTZ R74, R71, R69, R74 ;  /* 0x00000045474a7223 */ /* 0x000fe2000001004a */
[----:B------:R-:W-:Y:S01]  /*9780*/  MOV R71, R64 ;  /* 0x0000004000477202 */ /* 0x000fe20000000f00 */
[----:B------:R-:W-:-:S02]  /*9790*/  FADD.FTZ R68, R68, R65 ;  /* 0x0000004144447221 */ /* 0x000fc40000010000 */
[----:B------:R-:W-:Y:S02]  /*97a0*/  FADD.FTZ R72, R72, R73 ;  /* 0x0000004948487221 */ /* 0x000fe40000010000 */
.L_x_647:
[----:B------:R-:W-:Y:S05]  /*97b0*/  BSYNC B1 ;  /* 0x0000000000017941 */ /* 0x000fea0003800000 */
.L_x_646:
[----:B------:R-:W-:-:S04]  /*97c0*/  LOP3.LUT R64, R150, 0x1f, RZ, 0xc0, !PT ;  /* 0x0000001f96407812 */ /* 0x000fc800078ec0ff */
[----:B------:R-:W-:Y:S01]  /*97d0*/  ISETP.GT.U32.AND P0, PT, R64, 0xf, PT ;  /* 0x0000000f4000780c */ /* 0x000fe20003f04070 */
[----:B------:R-:W-:Y:S10]  /*97e0*/  BRA.DIV ~URZ, `(.L_x_648) ;  /* 0x000084227f007947 */ /* 0x000ff4000b800000 */
[----:B--2---:R2:W4:Y:S02]  /*97f0*/  SHFL.DOWN PT, R67, R71, 0x10, 0x1f ;  /* 0x0a001f0047437f89 */ /* 0x00452400000e0000 */
.L_x_742:
[----:B------:R-:W-:Y:S05]  /*9800*/  BRA.DIV ~URZ, `(.L_x_649) ;  /* 0x000084827f007947 */ /* 0x000fea000b800000 */
[----:B-1----:R1:W2:Y:S04]  /*9810*/  SHFL.DOWN PT, R69, R74, 0x10, 0x1f ;  /* 0x0a001f004a457f89 */ /* 0x0022a800000e0000 */
[----:B---3--:R1:W3:Y:S04]  /*9820*/  SHFL.DOWN PT, R70, R68, 0x10, 0x1f ;  /* 0x0a001f0044467f89 */ /* 0x0082e800000e0000 */
[----:B0-----:R1:W0:Y:S02]  /*9830*/  SHFL.DOWN PT, R66, R72, 0x10, 0x1f ;  /* 0x0a001f0048427f89 */ /* 0x00122400000e0000 */
.L_x_743:
[----:B------:R-:W-:Y:S01]  /*9840*/  BSSY B1, `(.L_x_650) ;  /* 0x000000d000017945 */ /* 0x000fe20003800000 */
[----:B------:R-:W-:Y:S05]  /*9850*/  @P0 BRA `(.L_x_651) ;  /* 0x000000b000000947 */ /* 0x000fea0003800000 */
[C---:B0-----:R-:W-:Y:S02]  /*9860*/  FMUL.FTZ R64, R74.reuse, R66 ;  /* 0x000000424a407220 */ /* 0x041fe40000410000 */
[----:B---3--:R-:W-:-:S02]  /*9870*/  FMUL.FTZ R73, R74, R70 ;  /* 0x000000464a497220 */ /* 0x008fc40000410000 */
[C---:B------:R-:W-:Y:S02]  /*9880*/  FFMA.FTZ R65, R71.reuse, R70, -R64 ;  /* 0x0000004647417223 */ /* 0x040fe40000010840 */
[C---:B--2---:R-:W-:Y:S02]  /*9890*/  FMUL.FTZ R64, R74.reuse, R69 ;  /* 0x000000454a407220 */ /* 0x044fe40000410000 */
[-C--:B-1--4-:R-:W-:Y:S02]  /*98a0*/  FMUL.FTZ R74, R74, R67.reuse ;  /* 0x000000434a4a7220 */ /* 0x092fe40000410000 */
[C---:B------:R-:W-:Y:S02]  /*98b0*/  FFMA.FTZ R64, R71.reuse, R67, -R64 ;  /* 0x0000004347407223 */ /* 0x040fe40000010840 */
[C---:B------:R-:W-:Y:S02]  /*98c0*/  FFMA.FTZ R73, R71.reuse, R66, R73 ;  /* 0x0000004247497223 */ /* 0x040fe40000010049 */
[----:B------:R-:W-:Y:S01]  /*98d0*/  FFMA.FTZ R74, R71, R69, R74 ;  /* 0x00000045474a7223 */ /* 0x000fe2000001004a */
[----:B------:R-:W-:Y:S01]  /*98e0*/  MOV R71, R64 ;  /* 0x0000004000477202 */ /* 0x000fe20000000f00 */
[----:B------:R-:W-:-:S02]  /*98f0*/  FADD.FTZ R68, R68, R65 ;  /* 0x0000004144447221 */ /* 0x000fc40000010000 */
[----:B------:R-:W-:Y:S02]  /*9900*/  FADD.FTZ R72, R72, R73 ;  /* 0x0000004948487221 */ /* 0x000fe40000010000 */
.L_x_651:
[----:B------:R-:W-:Y:S05]  /*9910*/  BSYNC B1 ;  /* 0x0000000000017941 */ /* 0x000fea0003800000 */
.L_x_650:
[----:B------:R-:W-:Y:S05]  /*9920*/  BRA.DIV ~URZ, `(.L_x_652) ;  /* 0x000084b27f007947 */ /* 0x000fea000b800000 */
[----:B------:R-:W5:Y:S04]  /*9930*/  SHFL.IDX PT, R64, R74, RZ, 0x1f ;  /* 0x00001fff4a407589 */ /* 0x000f6800000e0000 */
[----:B---3--:R-:W3:Y:S04]  /*9940*/  SHFL.IDX PT, R70, R71, RZ, 0x1f ;  /* 0x00001fff47467589 */ /* 0x008ee800000e0000 */
[----:B--2---:R-:W2:Y:S04]  /*9950*/  SHFL.IDX PT, R69, R68, RZ, 0x1f ;  /* 0x00001fff44457589 */ /* 0x004ea800000e0000 */
[----:B----4-:R-:W4:Y:S04]  /*9960*/  SHFL.IDX PT, R67, R72, RZ, 0x1f ;  /* 0x00001fff48437589 */ /* 0x010f2800000e0000 */
[----:B------:R-:W1:Y:S04]  /*9970*/  SHFL.IDX PT, R73, R62, RZ, 0x1f ;  /* 0x00001fff3e497589 */ /* 0x000e6800000e0000 */
[----:B------:R-:W0:Y:S04]  /*9980*/  SHFL.IDX PT, R75, R63, RZ, 0x1f ;  /* 0x00001fff3f4b7589 */ /* 0x000e2800000e0000 */
[----:B------:R-:W0:Y:S01]  /*9990*/  SHFL.DOWN PT, R71, R71, 0x1, 0x1f ;  /* 0x08201f0047477f89 */ /* 0x000e2200000e0000 */
[----:B-----5:R-:W-:-:S02]  /*99a0*/  FMUL.FTZ R65, R63, R64 ;  /* 0x000000403f417220 */ /* 0x020fc40000410000 */
[----:B------:R-:W-:Y:S01]  /*99b0*/  FMUL.FTZ R77, R62, R64 ;  /* 0x000000403e4d7220 */ /* 0x000fe20000410000 */
[----:B-1----:R-:W1:Y:S01]  /*99c0*/  SHFL.DOWN PT, R74, R74, 0x1, 0x1f ;  /* 0x08201f004a4a7f89 */ /* 0x002e6200000e0000 */
[C---:B---3--:R-:W-:Y:S02]  /*99d0*/  FMUL.FTZ R79, R60.reuse, R70 ;  /* 0x000000463c4f7220 */ /* 0x048fe40000410000 */
[----:B------:R-:W-:Y:S01]  /*99e0*/  FMUL.FTZ R78, R60, R64 ;  /* 0x000000403c4e7220 */ /* 0x000fe20000410000 */
[----:B------:R-:W3:Y:S01]  /*99f0*/  SHFL.DOWN PT, R68, R68, 0x1, 0x1f ;  /* 0x08201f0044447f89 */ /* 0x000ee200000e0000 */
[-C--:B------:R-:W-:Y:S02]  /*9a00*/  FFMA.FTZ R76, R62, R70.reuse, -R65 ;  /* 0x000000463e4c7223 */ /* 0x080fe40000010841 */
[----:B------:R-:W-:Y:S01]  /*9a10*/  FFMA.FTZ R77, R63, R70, R77 ;  /* 0x000000463f4d7223 */ /* 0x000fe2000001004d */
[----:B------:R-:W0:Y:S04]  /*9a20*/  SHFL.DOWN PT, R72, R72, 0x1, 0x1f ;  /* 0x08201f0048487f89 */ /* 0x000e2800000e0000 */
[----:B------:R-:W0:Y:S04]  /*9a30*/  SHFL.IDX PT, R246, R61, RZ, 0x1f ;  /* 0x00001fff3df67589 */ /* 0x000e2800000e0000 */
[----:B------:R5:W0:Y:S02]  /*9a40*/  SHFL.IDX PT, R247, R60, RZ, 0x1f ;  /* 0x00001fff3cf77589 */ /* 0x000a2400000e0000 */
[----:B-----5:R-:W-:-:S02]  /*9a50*/  FMUL.FTZ R60, R61, R64 ;  /* 0x000000403d3c7220 */ /* 0x020fc40000410000 */
.L_x_744:
[----:B-12-4-:R-:W-:Y:S01]  /*9a60*/  ISETP.NE.AND P0, PT, R150, 0x1f, PT ;  /* 0x0000001f9600780c */ /* 0x016fe20003f05270 */
        /* <DEDUP_REMOVED lines=18> */
[----:B---3--:R-:W-:Y:S02]  /*9b90*/  FADD.FTZ R66, R69, R68 ;  /* 0x0000004445427221 */ /* 0x008fe40000010000 */
[----:B------:R-:W-:Y:S02]  /*9ba0*/  FADD.FTZ R67, R67, R72 ;  /* 0x0000004843437221 */ /* 0x000fe40000010000 */
.L_x_654:
[----:B------:R-:W-:Y:S05]  /*9bb0*/  BSYNC B1 ;  /* 0x0000000000017941 */ /* 0x000fea0003800000 */
.L_x_653:
[----:B------:R-:W0:Y:S04]  /*9bc0*/  LDS.128 R72, [R236+0x8eb0] ;  /* 0x008eb000ec487984 */ /* 0x000e280000000c00 */
[----:B------:R-:W-:Y:S01]  /*9bd0*/  STS.128 [R236+0x8eb0], R64 ;  /* 0x008eb040ec007388 */ /* 0x000fe20000000c00 */
[----:B0-----:R-:W-:-:S02]  /*9be0*/  FMUL.FTZ R71, R73, R67 ;  /* 0x0000004349477220 */ /* 0x001fc40000410000 */
[C---:B------:R-:W-:Y:S02]  /*9bf0*/  FMUL.FTZ R76, R73.reuse, R66 ;  /* 0x00000042494c7220 */ /* 0x040fe40000410000 */
[C---:B------:R-:W-:Y:S02]  /*9c00*/  FMUL.FTZ R69, R73.reuse, R65 ;  /* 0x0000004149457220 */ /* 0x040fe40000410000 */
[----:B------:R-:W-:Y:S02]  /*9c10*/  FMUL.FTZ R73, R73, R64 ;  /* 0x0000004049497220 */ /* 0x000fe40000410000 */
[C---:B------:R-:W-:Y:S02]  /*9c20*/  FFMA.FTZ R71, R72.reuse, R66, -R71 ;  /* 0x0000004248477223 */ /* 0x040fe40000010847 */
[C---:B------:R-:W-:Y:S02]  /*9c30*/  FFMA.FTZ R76, R72.reuse, R67, R76 ;  /* 0x00000043484c7223 */ /* 0x040fe4000001004c */
[----:B---3--:R-:W-:-:S02]  /*9c40*/  FFMA.FTZ R68, R72, R64, -R69 ;  /* 0x0000004048447223 */ /* 0x008fc40000010845 */
[----:B------:R-:W-:Y:S02]  /*9c50*/  FADD.FTZ R70, R74, R71 ;  /* 0x000000474a467221 */ /* 0x000fe40000010000 */
[----:B------:R-:W-:Y:S02]  /*9c60*/  FFMA.FTZ R69, R72, R65, R73 ;  /* 0x0000004148457223 */ /* 0x000fe40000010049 */
        /* <DEDUP_REMOVED lines=13> */
[----:B------:R-:W-:-:S05]  /*9d40*/  FADD.FTZ R79, R75, R79 ;  /* 0x0000004f4b4f7221 */ /* 0x000fca0000010000 */
[----:B------:R1:W-:Y:S01]  /*9d50*/  STS.128 [R236+0x8e90], R76 ;  /* 0x008e904cec007388 */ /* 0x0003e20000000c00 */
[C---:B0-----:R-:W-:Y:S02]  /*9d60*/  FMUL.FTZ R73, R69.reuse, R79 ;  /* 0x0000004f45497220 */ /* 0x041fe40000410000 */
[CC--:B------:R-:W-:Y:S02]  /*9d70*/  FMUL.FTZ R74, R69.reuse, R78.reuse ;  /* 0x0000004e454a7220 */ /* 0x0c0fe40000410000 */
[----:B------:R-:W-:Y:S02]  /*9d80*/  FFMA.FTZ R73, R68, R78, -R73 ;  /* 0x0000004e44497223 */ /* 0x000fe40000010849 */
[C---:B------:R-:W-:Y:S02]  /*9d90*/  FMUL.FTZ R72, R69.reuse, R76 ;  /* 0x0000004c45487220 */ /* 0x040fe40000410000 */
[----:B------:R-:W-:Y:S02]  /*9da0*/  FADD.FTZ R70, R70, R73 ;  /* 0x0000004946467221 */ /* 0x000fe40000010000 */
[----:B------:R-:W-:-:S02]  /*9db0*/  FMUL.FTZ R73, R69, R77 ;  /* 0x0000004d45497220 */ /* 0x000fc40000410000 */
[C---:B------:R-:W-:Y:S02]  /*9dc0*/  FFMA.FTZ R74, R68.reuse, R79, R74 ;  /* 0x0000004f444a7223 */ /* 0x040fe4000001004a */
[C---:B------:R-:W-:Y:S02]  /*9dd0*/  FFMA.FTZ R69, R68.reuse, R77, R72 ;  /* 0x0000004d44457223 */ /* 0x040fe40000010048 */
[----:B------:R-:W-:Y:S02]  /*9de0*/  FFMA.FTZ R68, R68, R76, -R73 ;  /* 0x0000004c44447223 */ /* 0x000fe40000010849 */
[----:B------:R-:W-:-:S05]  /*9df0*/  FADD.FTZ R71, R71, R74 ;  /* 0x0000004a47477221 */ /* 0x000fca0000010000 */
[----:B------:R1:W-:Y:S02]  /*9e00*/  STS.128 [R236+0x8e80], R68 ;  /* 0x008e8044ec007388 */ /* 0x0003e40000000c00 */
.L_x_633:
[----:B0-----:R-:W-:Y:S05]  /*9e10*/  BSYNC B0 ;  /* 0x0000000000007941 */ /* 0x001fea0003800000 */
.L_x_632:
[----:B------:R-:W-:Y:S01]  /*9e20*/  FMUL.FTZ R64, R27, R213 ;  /* 0x000000d51b407220 */ /* 0x000fe20000410000 */
[----:B------:R-:W-:Y:S01]  /*9e30*/  WARPSYNC 0xffffffff ;  /* 0xffffffff00007948 */ /* 0x000fe20003800000 */
[----:B------:R-:W-:Y:S02]  /*9e40*/  ISETP.NE.AND P0, PT, R150, RZ, PT ;  /* 0x000000ff9600720c */ /* 0x000fe40003f05270 */
[----:B------:R-:W-:-:S04]  /*9e50*/  FFMA.FTZ R64, R28, R209, R64 ;  /* 0x000000d11c407223 */ /* 0x000fc80000010040 */
[----:B------:R-:W-:Y:S02]  /*9e60*/  FADD.FTZ R66, RZ, R64 ;  /* 0x00000040ff427221 */ /* 0x000fe40000010000 */
[----:B------:R-:W-:Y:S01]  /*9e70*/  BAR.SYNC.DEFER_BLOCKING 0x0 ;  /* 0x0000000000007b1d */ /* 0x000fe20000010000 */
[C---:B-1----:R-:W-:Y:S02]  /*9e80*/  FMUL.FTZ R79, R85.reuse, R196 ;  /* 0x000000c4554f7220 */ /* 0x042fe40000410000 */
[-C--:B------:R-:W-:Y:S02]  /*9e90*/  FMUL.FTZ R85, R85, R210.reuse ;  /* 0x000000d255557220 */ /* 0x080fe40000410000 */
[----:B------:R-:W-:Y:S01]  /*9ea0*/  FFMA.FTZ R78, R86, R210, -R79 ;  /* 0x000000d2564e7223 */ /* 0x000fe2000001084f */
[----:B------:R-:W-:Y:S01]  /*9eb0*/  ULDC UR20, c[0x0][0x168] ;  /* 0x00005a0000147ab9 */ /* 0x000fe20000000800 */
[C---:B------:R-:W-:Y:S01]  /*9ec0*/  FMUL.FTZ R79, R83.reuse, R195 ;  /* 0x000000c3534f7220 */ /* 0x040fe20000410000 */
[----:B------:R-:W-:Y:S01]  /*9ed0*/  UIADD3 UR20, -UR38, UR20, URZ ;  /* 0x0000001426147290 */ /* 0x000fe2000fffe13f */
[-C--:B------:R-:W-:Y:S01]  /*9ee0*/  FMUL.FTZ R83, R83, R211.reuse ;  /* 0x000000d353537220 */ /* 0x080fe20000410000 */
[----:B------:R-:W-:Y:S01]  /*9ef0*/  BSSY B0, `(.L_x_655) ;  /* 0x0000216000007945 */ /* 0x000fe20003800000 */
[----:B------:R-:W-:-:S02]  /*9f00*/  FFMA.FTZ R79, R84, R211, -R79 ;  /* 0x000000d3544f7223 */ /* 0x000fc4000001084f */
[----:B------:R-:W-:Y:S02]  /*9f10*/  FFMA.FTZ R84, R84, R195, R83 ;  /* 0x000000c354547223 */ /* 0x000fe40000010053 */
[----:B------:R-:W-:Y:S02]  /*9f20*/  FFMA.FTZ R86, R86, R196, R85 ;  /* 0x000000c456567223 */ /* 0x000fe40000010055 */
[C---:B------:R-:W-:Y:S02]  /*9f30*/  FMUL.FTZ R83, R81.reuse, R208 ;  /* 0x000000d051537220 */ /* 0x040fe40000410000 */
[-C--:B------:R-:W-:Y:S02]  /*9f40*/  FMUL.FTZ R85, R81, R212.reuse ;  /* 0x000000d451557220 */ /* 0x080fe40000410000 */
[C---:B------:R-:W-:Y:S02]  /*9f50*/  FFMA.FTZ R81, R82.reuse, R212, -R83 ;  /* 0x000000d452517223 */ /* 0x040fe40000010853 */
[----:B------:R-:W-:Y:S01]  /*9f60*/  FMUL.FTZ R75, R93, R191 ;  /* 0x000000bf5d4b7220 */ /* 0x000fe20000410000 */
[----:B------:R0:W1:Y:S01]  /*9f70*/  LDS.64 R64, [R234.X16+0x8e88] ;  /* 0x008e8800ea407984 */ /* 0x000062000000ca00 */
[----:B------:R-:W-:-:S02]  /*9f80*/  FFMA.FTZ R82, R82, R208, R85 ;  /* 0x000000d052527223 */ /* 0x000fc40000010055 */
[----:B------:R-:W-:Y:S02]  /*9f90*/  FMUL.FTZ R83, R59, R209 ;  /* 0x000000d13b537220 */ /* 0x000fe40000410000 */
[----:B------:R-:W-:Y:S02]  /*9fa0*/  FMUL.FTZ R77, R89, R193 ;  /* 0x000000c1594d7220 */ /* 0x000fe40000410000 */
[-C--:B------:R-:W-:Y:S02]  /*9fb0*/  FMUL.FTZ R85, R59, R213.reuse ;  /* 0x000000d53b557220 */ /* 0x080fe40000410000 */
[----:B------:R-:W-:Y:S02]  /*9fc0*/  FMUL.FTZ R89, R89, R198 ;  /* 0x000000c659597220 */ /* 0x000fe40000410000 */
[----:B------:R-:W-:Y:S02]  /*9fd0*/  FFMA.FTZ R74, R96, R200, -R75 ;  /* 0x000000c8604a7223 */ /* 0x000fe4000001084b */
[----:B------:R-:W-:-:S02]  /*9fe0*/  FFMA.FTZ R59, R80, R213, -R83 ;  /* 0x000000d5503b7223 */ /* 0x000fc40000010853 */
[----:B------:R-:W-:Y:S02]  /*9ff0*/  FMUL.FTZ R75, R91, R192 ;  /* 0x000000c05b4b7220 */ /* 0x000fe40000410000 */
[----:B------:R-:W-:Y:S02]  /*a000*/  FFMA.FTZ R76, R90, R198, -R77 ;  /* 0x000000c65a4c7223 */ /* 0x000fe4000001084d */
[----:B------:R-:W-:Y:S02]  /*a010*/  FFMA.FTZ R80, R80, R209, R85 ;  /* 0x000000d150507223 */ /* 0x000fe40000010055 */
[----:B------:R-:W-:Y:S02]  /*a020*/  FMUL.FTZ R83, R57, R66 ;  /* 0x0000004239537220 */ /* 0x000fe40000410000 */
[----:B------:R-:W-:Y:S02]  /*a030*/  FMUL.FTZ R91, R91, R199 ;  /* 0x000000c75b5b7220 */ /* 0x000fe40000410000 */
[----:B------:R-:W-:-:S02]  /*a040*/  FFMA.FTZ R90, R90, R193, R89 ;  /* 0x000000c15a5a7223 */ /* 0x000fc40000010059 */
[----:B------:R-:W-:Y:S02]  /*a050*/  FMUL.FTZ R77, R87, R194 ;  /* 0x000000c2574d7220 */ /* 0x000fe40000410000 */
[----:B------:R-:W-:Y:S02]  /*a060*/  FMUL.FTZ R85, R57, R214 ;  /* 0x000000d639557220 */ /* 0x000fe40000410000 */
[----:B------:R-:W-:Y:S02]  /*a070*/  FMUL.FTZ R69, R107, R121 ;  /* 0x000000796b457220 */ /* 0x000fe40000410000 */
[----:B------:R-:W-:Y:S02]  /*a080*/  FMUL.FTZ R87, R87, R197 ;  /* 0x000000c557577220 */ /* 0x000fe40000410000 */
[----:B0-----:R-:W-:Y:S02]  /*a090*/  FMUL.FTZ R234, R120, UR22 ;  /* 0x0000001678ea7c20 */ /* 0x001fe40008410000 */
[----:B------:R-:W-:-:S02]  /*a0a0*/  FADD.FTZ R89, R169, R169 ;  /* 0x000000a9a9597221 */ /* 0x000fc40000010000 */
[----:B------:R-:W-:Y:S02]  /*a0b0*/  FMUL.FTZ R107, R107, R206 ;  /* 0x000000ce6b6b7220 */ /* 0x000fe40000410000 */
[-C--:B-1----:R-:W-:Y:S02]  /*a0c0*/  FMUL.FTZ R67, R65, -R95.reuse ;  /* 0x8000005f41437220 */ /* 0x082fe40000410000 */
[C---:B------:R-:W-:Y:S02]  /*a0d0*/  FMUL.FTZ R95, R64.reuse, -R95 ;  /* 0x8000005f405f7220 */ /* 0x040fe40000410000 */
[----:B------:R-:W-:Y:S02]  /*a0e0*/  FFMA.FTZ R64, R64, R94, -R67 ;  /* 0x0000005e40407223 */ /* 0x000fe40000010843 */
[C---:B------:R-:W-:Y:S02]  /*a0f0*/  FMUL.FTZ R67, R109.reuse, R120 ;  /* 0x000000786d437220 */ /* 0x040fe40000410000 */
[----:B------:R-:W-:-:S02]  /*a100*/  FMUL.FTZ R109, R109, R207 ;  /* 0x000000cf6d6d7220 */ /* 0x000fc40000410000 */
[----:B------:R-:W-:Y:S02]  /*a110*/  FFMA.FTZ R65, R65, R94, R95 ;  /* 0x0000005e41417223 */ /* 0x000fe4000001005f */
[----:B------:R-:W-:Y:S02]  /*a120*/  FMUL.FTZ R94, R120, UR23 ;  /* 0x00000017785e7c20 */ /* 0x000fe40008410000 */
[C---:B------:R-:W-:Y:S02]  /*a130*/  FFMA.FTZ R67, R110.reuse, R207, -R67 ;  /* 0x000000cf6e437223 */ /* 0x040fe40000010843 */
[----:B------:R-:W-:Y:S02]  /*a140*/  FFMA.FTZ R110, R110, R120, R109 ;  /* 0x000000786e6e7223 */ /* 0x000fe4000001006d */
[----:B------:R-:W-:Y:S02]  /*a150*/  FFMA.FTZ R75, R92, R199, -R75 ;  /* 0x000000c75c4b7223 */ /* 0x000fe4000001084b */
[----:B------:R-:W-:-:S02]  /*a160*/  FFMA.FTZ R57, R58, R214, -R83 ;  /* 0x000000d63a397223 */ /* 0x000fc40000010853 */
[----:B------:R-:W-:Y:S02]  /*a170*/  FFMA.FTZ R92, R92, R192, R91 ;  /* 0x000000c05c5c7223 */ /* 0x000fe4000001005b */
[----:B------:R-:W-:Y:S02]  /*a180*/  FFMA.FTZ R77, R88, R197, -R77 ;  /* 0x000000c5584d7223 */ /* 0x000fe4000001084d */
[----:B------:R-:W-:Y:S02]  /*a190*/  FFMA.FTZ R58, R58, R66, R85 ;  /* 0x000000423a3a7223 */ /* 0x000fe40000010055 */
[----:B------:R-:W-:Y:S02]  /*a1a0*/  FFMA.FTZ R94, R207, UR22, -R94 ;  /* 0x00000016cf5e7c23 */ /* 0x000fe4000801085e */
[----:B------:R-:W-:Y:S02]  /*a1b0*/  FFMA.FTZ R68, R108, R206, -R69 ;  /* 0x000000ce6c447223 */ /* 0x000fe40000010845 */
[----:B------:R-:W-:-:S02]  /*a1c0*/  FFMA.FTZ R88, R88, R194, R87 ;  /* 0x000000c258587223 */ /* 0x000fc40000010057 */
[----:B------:R-:W-:Y:S02]  /*a1d0*/  FFMA.FTZ R83, R207, UR23, R234 ;  /* 0x00000017cf537c23 */ /* 0x000fe400080100ea */
[C---:B------:R-:W-:Y:S02]  /*a1e0*/  FFMA.FTZ R85, R89.reuse, R67, RZ ;  /* 0x0000004359557223 */ /* 0x040fe400000100ff */
[----:B------:R-:W-:Y:S02]  /*a1f0*/  FADD.FTZ R91, R168, R168 ;  /* 0x000000a8a85b7221 */ /* 0x000fe40000010000 */
[----:B------:R-:W-:Y:S02]  /*a200*/  FFMA.FTZ R108, R108, R121, R107 ;  /* 0x000000796c6c7223 */ /* 0x000fe4000001006b */
[----:B------:R-:W-:Y:S02]  /*a210*/  FFMA.FTZ R87, -R89, R110, RZ ;  /* 0x0000006e59577223 */ /* 0x000fe400000101ff */
[----:B------:R-:W-:-:S02]  /*a220*/  FMUL.FTZ R69, R105, R186 ;  /* 0x000000ba69457220 */ /* 0x000fc40000410000 */
[C---:B------:R-:W-:Y:S02]  /*a230*/  FMUL.FTZ R67, R89.reuse, R94 ;  /* 0x0000005e59437220 */ /* 0x040fe40000410000 */
[----:B------:R-:W-:Y:S02]  /*a240*/  FFMA.FTZ R83, -R89, R83, -RZ ;  /* 0x0000005359537223 */ /* 0x000fe400000109ff */
[C---:B------:R-:W-:Y:S02]  /*a250*/  FFMA.FTZ R94, R91.reuse, R68, R85 ;  /* 0x000000445b5e7223 */ /* 0x040fe40000010055 */
[----:B------:R-:W-:Y:S02]  /*a260*/  FFMA.FTZ R87, -R91, R108, R87 ;  /* 0x0000006c5b577223 */ /* 0x000fe40000010157 */
[C---:B------:R-:W-:Y:S02]  /*a270*/  FMUL.FTZ R85, R121.reuse, UR23 ;  /* 0x0000001779557c20 */ /* 0x040fe40008410000 */
[----:B------:R-:W-:-:S02]  /*a280*/  FMUL.FTZ R89, R121, UR22 ;  /* 0x0000001679597c20 */ /* 0x000fc40008410000 */
[-C--:B------:R-:W-:Y:S02]  /*a290*/  FMUL.FTZ R105, R105, R205.reuse ;  /* 0x000000cd69697220 */ /* 0x080fe40000410000 */
[----:B------:R-:W-:Y:S02]  /*a2a0*/  FFMA.FTZ R69, R106, R205, -R69 ;  /* 0x000000cd6a457223 */ /* 0x000fe40000010845 */
[----:B------:R-:W-:Y:S02]  /*a2b0*/  FADD.FTZ R108, R167, R167 ;  /* 0x000000a7a76c7221 */ /* 0x000fe40000010000 */
[----:B------:R-:W-:Y:S02]  /*a2c0*/  FMUL.FTZ R71, R103, R187 ;  /* 0x000000bb67477220 */ /* 0x000fe40000410000 */
[C---:B------:R-:W-:Y:S02]  /*a2d0*/  FFMA.FTZ R85, R206.reuse, UR22, -R85 ;  /* 0x00000016ce557c23 */ /* 0x040fe40008010855 */
[----:B------:R-:W-:-:S02]  /*a2e0*/  FFMA.FTZ R68, R206, UR23, R89 ;  /* 0x00000017ce447c23 */ /* 0x000fc40008010059 */
[----:B------:R-:W-:Y:S02]  /*a2f0*/  FFMA.FTZ R106, R106, R186, R105 ;  /* 0x000000ba6a6a7223 */ /* 0x000fe40000010069 */
[-C--:B------:R-:W-:Y:S02]  /*a300*/  FMUL.FTZ R103, R103, R204.reuse ;  /* 0x000000cc67677220 */ /* 0x080fe40000410000 */
[----:B------:R-:W-:Y:S02]  /*a310*/  FFMA.FTZ R89, R108, R69, R94 ;  /* 0x000000456c597223 */ /* 0x000fe4000001005e */
[----:B------:R-:W-:Y:S02]  /*a320*/  FMUL.FTZ R94, R186, UR23 ;  /* 0x00000017ba5e7c20 */ /* 0x000fe40008410000 */
[----:B------:R-:W-:Y:S02]  /*a330*/  FFMA.FTZ R70, R104, R204, -R71 ;  /* 0x000000cc68467223 */ /* 0x000fe40000010847 */
[----:B------:R-:W-:-:S02]  /*a340*/  FADD.FTZ R95, R166, R166 ;  /* 0x000000a6a65f7221 */ /* 0x000fc40000010000 */
[----:B------:R-:W-:Y:S02]  /*a350*/  FMUL.FTZ R93, R93, R200 ;  /* 0x000000c85d5d7220 */ /* 0x000fe40000410000 */
[C---:B------:R-:W-:Y:S02]  /*a360*/  FMUL.FTZ R85, R91.reuse, R85 ;  /* 0x000000555b557220 */ /* 0x040fe40000410000 */
[----:B------:R-:W-:Y:S02]  /*a370*/  FFMA.FTZ R68, -R91, R68, -RZ ;  /* 0x000000445b447223 */ /* 0x000fe400000109ff */
[----:B------:R-:W-:Y:S02]  /*a380*/  FFMA.FTZ R104, R104, R187, R103 ;  /* 0x000000bb68687223 */ /* 0x000fe40000010067 */
[----:B------:R-:W-:Y:S02]  /*a390*/  FFMA.FTZ R91, -R108, R106, R87 ;  /* 0x0000006a6c5b7223 */ /* 0x000fe40000010157 */
[----:B------:R-:W-:-:S02]  /*a3a0*/  FMUL.FTZ R71, R101, R188 ;  /* 0x000000bc65477220 */ /* 0x000fc40000410000 */
[----:B------:R-:W-:Y:S02]  /*a3b0*/  FFMA.FTZ R69, R205, UR22, -R94 ;  /* 0x00000016cd457c23 */ /* 0x000fe4000801085e */
[----:B------:R-:W-:Y:S02]  /*a3c0*/  FFMA.FTZ R94, R95, R70, R89 ;  /* 0x000000465f5e7223 */ /* 0x000fe40000010059 */
[----:B------:R-:W-:Y:S02]  /*a3d0*/  FFMA.FTZ R96, R96, R191, R93 ;  /* 0x000000bf60607223 */ /* 0x000fe4000001005d */
[----:B------:R-:W-:Y:S02]  /*a3e0*/  FMUL.FTZ R89, R187, UR23 ;  /* 0x00000017bb597c20 */ /* 0x000fe40008410000 */
[----:B------:R-:W-:Y:S02]  /*a3f0*/  FFMA.FTZ R91, -R95, R104, R91 ;  /* 0x000000685f5b7223 */ /* 0x000fe4000001015b */
[----:B------:R-:W-:-:S02]  /*a400*/  FMUL.FTZ R93, R187, UR22 ;  /* 0x00000016bb5d7c20 */ /* 0x000fc40008410000 */
[----:B------:R-:W-:Y:S02]  /*a410*/  FFMA.FTZ R71, R102, R203, -R71 ;  /* 0x000000cb66477223 */ /* 0x000fe40000010847 */
[----:B------:R-:W-:Y:S02]  /*a420*/  FMUL.FTZ R73, R99, R189 ;  /* 0x000000bd63497220 */ /* 0x000fe40000410000 */
[----:B------:R-:W-:Y:S02]  /*a430*/  FADD.FTZ R104, R165, R165 ;  /* 0x000000a5a5687221 */ /* 0x000fe40000010000 */
[----:B------:R-:W-:Y:S02]  /*a440*/  FMUL.FTZ R99, R99, R202 ;  /* 0x000000ca63637220 */ /* 0x000fe40000410000 */
[C---:B------:R-:W-:Y:S02]  /*a450*/  FFMA.FTZ R70, R204.reuse, UR22, -R89 ;  /* 0x00000016cc467c23 */ /* 0x040fe40008010859 */
[----:B------:R-:W-:-:S02]  /*a460*/  FFMA.FTZ R89, R204, UR23, R93 ;  /* 0x00000017cc597c23 */ /* 0x000fc4000801005d */
[----:B------:R-:W-:Y:S02]  /*a470*/  FFMA.FTZ R72, R100, R202, -R73 ;  /* 0x000000ca64487223 */ /* 0x000fe40000010849 */
[----:B------:R-:W-:Y:S02]  /*a480*/  FFMA.FTZ R93, R104, R71, R94 ;  /* 0x00000047685d7223 */ /* 0x000fe4000001005e */
[----:B------:R-:W-:Y:S02]  /*a490*/  FFMA.FTZ R100, R100, R189, R99 ;  /* 0x000000bd64647223 */ /* 0x000fe40000010063 */
[----:B------:R-:W-:Y:S02]  /*a4a0*/  FMUL.FTZ R94, R188, UR23 ;  /* 0x00000017bc5e7c20 */ /* 0x000fe40008410000 */
[----:B------:R-:W-:Y:S02]  /*a4b0*/  FMUL.FTZ R73, R97, R190 ;  /* 0x000000be61497220 */ /* 0x000fe40000410000 */
[----:B------:R-:W-:-:S02]  /*a4c0*/  FADD.FTZ R99, R164, R164 ;  /* 0x000000a4a4637221 */ /* 0x000fc40000010000 */
[----:B------:R-:W-:Y:S02]  /*a4d0*/  FMUL.FTZ R97, R97, R201 ;  /* 0x000000c961617220 */ /* 0x000fe40000410000 */
[----:B------:R-:W-:Y:S02]  /*a4e0*/  FMUL.FTZ R101, R101, R203 ;  /* 0x000000cb65657220 */ /* 0x000fe40000410000 */
[----:B------:R-:W-:Y:S02]  /*a4f0*/  FFMA.FTZ R71, R203, UR22, -R94 ;  /* 0x00000016cb477c23 */ /* 0x000fe4000801085e */
[----:B------:R-:W-:Y:S02]  /*a500*/  FADD.FTZ R64, R155, R64 ;  /* 0x000000409b407221 */ /* 0x000fe40000010000 */
[----:B------:R-:W-:Y:S02]  /*a510*/  FFMA.FTZ R73, R98, R201, -R73 ;  /* 0x000000c962497223 */ /* 0x000fe40000010849 */
[----:B------:R-:W-:-:S02]  /*a520*/  FFMA.FTZ R94, R99, R72, R93 ;  /* 0x00000048635e7223 */ /* 0x000fc4000001005d */
[----:B------:R-:W-:Y:S02]  /*a530*/  FADD.FTZ R156, -R156, R65 ;  /* 0x000000419c9c7221 */ /* 0x000fe40000010100 */
[----:B------:R-:W-:Y:S02]  /*a540*/  FFMA.FTZ R98, R98, R190, R97 ;  /* 0x000000be62627223 */ /* 0x000fe40000010061 */
[C---:B------:R-:W-:Y:S02]  /*a550*/  FMUL.FTZ R93, R189.reuse, UR23 ;  /* 0x00000017bd5d7c20 */ /* 0x040fe40008410000 */
[----:B------:R-:W-:Y:S02]  /*a560*/  FFMA.FTZ R102, R102, R188, R101 ;  /* 0x000000bc66667223 */ /* 0x000fe40000010065 */
[----:B------:R-:W-:Y:S02]  /*a570*/  FMUL.FTZ R97, R189, UR22 ;  /* 0x00000016bd617c20 */ /* 0x000fe40008410000 */
[----:B------:R-:W-:-:S02]  /*a580*/  FMUL.FTZ R65, R27, -R64 ;  /* 0x800000401b417220 */ /* 0x000fc40000410000 */
[----:B------:R-:W-:Y:S02]  /*a590*/  FMUL.FTZ R27, R27, -R156 ;  /* 0x8000009c1b1b7220 */ /* 0x000fe40000410000 */
[C---:B------:R-:W-:Y:S02]  /*a5a0*/  FMUL.FTZ R70, R95.reuse, R70 ;  /* 0x000000465f467220 */ /* 0x040fe40000410000 */
[----:B------:R-:W-:Y:S02]  /*a5b0*/  FFMA.FTZ R89, -R95, R89, -RZ ;  /* 0x000000595f597223 */ /* 0x000fe400000109ff */
[----:B------:R-:W-:Y:S02]  /*a5c0*/  FFMA.FTZ R72, R202, UR22, -R93 ;  /* 0x00000016ca487c23 */ /* 0x000fe4000801085d */
[----:B------:R-:W-:Y:S02]  /*a5d0*/  FFMA.FTZ R95, -R104, R102, R91 ;  /* 0x00000066685f7223 */ /* 0x000fe4000001015b */
[----:B------:R-:W-:-:S02]  /*a5e0*/  FFMA.FTZ R93, R202, UR23, R97 ;  /* 0x00000017ca5d7c23 */ /* 0x000fc40008010061 */
[C---:B------:R-:W-:Y:S02]  /*a5f0*/  FFMA.FTZ R65, R28.reuse, R156, R65 ;  /* 0x0000009c1c417223 */ /* 0x040fe40000010041 */
[----:B------:R-:W-:Y:S02]  /*a600*/  FFMA.FTZ R28, R28, R64, -R27 ;  /* 0x000000401c1c7223 */ /* 0x000fe4000001081b */
[C---:B------:R-:W-:Y:S02]  /*a610*/  FFMA.FTZ R95, -R99.reuse, R100, R95 ;  /* 0x00000064635f7223 */ /* 0x040fe4000001015f */
[C---:B------:R-:W-:Y:S02]  /*a620*/  FMUL.FTZ R72, R99.reuse, R72 ;  /* 0x0000004863487220 */ /* 0x040fe40000410000 */
[----:B------:R-:W-:Y:S02]  /*a630*/  FFMA.FTZ R93, -R99, R93, -RZ ;  /* 0x0000005d635d7223 */ /* 0x000fe400000109ff */
[----:B------:R-:W-:-:S02]  /*a640*/  FADD.FTZ R99, R163, R163 ;  /* 0x000000a3a3637221 */ /* 0x000fc40000010000 */
[----:B------:R-:W-:Y:S02]  /*a650*/  FADD.FTZ R27, -R154, R65 ;  /* 0x000000419a1b7221 */ /* 0x000fe40000010100 */
[----:B------:R-:W-:Y:S02]  /*a660*/  FADD.FTZ R153, R153, R28 ;  /* 0x0000001c99997221 */ /* 0x000fe40000010000 */
[----:B------:R-:W-:Y:S02]  /*a670*/  FFMA.FTZ R97, R99, R73, R94 ;  /* 0x0000004963617223 */ /* 0x000fe4000001005e */
[----:B------:R-:W-:Y:S02]  /*a680*/  FMUL.FTZ R28, R29, -R27 ;  /* 0x8000001b1d1c7220 */ /* 0x000fe40000410000 */
[----:B------:R-:W-:Y:S02]  /*a690*/  FFMA.FTZ R95, -R99, R98, R95 ;  /* 0x00000062635f7223 */ /* 0x000fe4000001015f */
[----:B------:R-:W-:-:S02]  /*a6a0*/  FMUL.FTZ R94, R190, UR23 ;  /* 0x00000017be5e7c20 */ /* 0x000fc40008410000 */
[-C--:B------:R-:W-:Y:S02]  /*a6b0*/  FMUL.FTZ R29, R29, -R153.reuse ;  /* 0x800000991d1d7220 */ /* 0x080fe40000410000 */
[----:B------:R-:W-:Y:S02]  /*a6c0*/  FMUL.FTZ R98, R190, UR22 ;  /* 0x00000016be627c20 */ /* 0x000fe40008410000 */
[----:B------:R-:W-:Y:S02]  /*a6d0*/  FADD.FTZ R100, R162, R162 ;  /* 0x000000a2a2647221 */ /* 0x000fe40000010000 */
[C---:B------:R-:W-:Y:S02]  /*a6e0*/  FFMA.FTZ R28, R30.reuse, R153, -R28 ;  /* 0x000000991e1c7223 */ /* 0x040fe4000001081c */
[----:B------:R-:W-:Y:S02]  /*a6f0*/  FFMA.FTZ R73, R201, UR22, -R94 ;  /* 0x00000016c9497c23 */ /* 0x000fe4000801085e */
[----:B------:R-:W-:-:S02]  /*a700*/  FFMA.FTZ R29, R30, R27, R29 ;  /* 0x0000001b1e1d7223 */ /* 0x000fc4000001001d */
[----:B------:R-:W-:Y:S02]  /*a710*/  FFMA.FTZ R94, R201, UR23, R98 ;  /* 0x00000017c95e7c23 */ /* 0x000fe40008010062 */
[C---:B------:R-:W-:Y:S02]  /*a720*/  FFMA.FTZ R98, R100.reuse, R74, R97 ;  /* 0x0000004a64627223 */ /* 0x040fe40000010061 */
[----:B------:R-:W-:Y:S02]  /*a730*/  FADD.FTZ R28, R151, R28 ;  /* 0x0000001c971c7221 */ /* 0x000fe40000010000 */
[----:B------:R-:W-:Y:S02]  /*a740*/  FFMA.FTZ R97, -R100, R96, R95 ;  /* 0x0000006064617223 */ /* 0x000fe4000001015f */
[----:B------:R-:W-:Y:S02]  /*a750*/  FADD.FTZ R152, -R152, R29 ;  /* 0x0000001d98987221 */ /* 0x000fe40000010100 */
[----:B------:R-:W-:-:S02]  /*a760*/  FMUL.FTZ R73, R99, R73 ;  /* 0x0000004963497220 */ /* 0x000fc40000410000 */
[----:B------:R-:W-:Y:S02]  /*a770*/  FFMA.FTZ R94, -R99, R94, -RZ ;  /* 0x0000005e635e7223 */ /* 0x000fe400000109ff */
[C---:B------:R-:W-:Y:S02]  /*a780*/  FMUL.FTZ R95, R191.reuse, UR23 ;  /* 0x00000017bf5f7c20 */ /* 0x040fe40008410000 */
[----:B------:R-:W-:Y:S02]  /*a790*/  FMUL.FTZ R99, R191, UR22 ;  /* 0x00000016bf637c20 */ /* 0x000fe40008410000 */
[C---:B------:R-:W-:Y:S02]  /*a7a0*/  FMUL.FTZ R29, R31.reuse, -R28 ;  /* 0x8000001c1f1d7220 */ /* 0x040fe40000410000 */
[----:B------:R-:W-:Y:S02]  /*a7b0*/  FMUL.FTZ R31, R31, -R152 ;  /* 0x800000981f1f7220 */ /* 0x000fe40000410000 */
[----:B------:R-:W-:-:S02]  /*a7c0*/  FFMA.FTZ R74, R200, UR22, -R95 ;  /* 0x00000016c84a7c23 */ /* 0x000fc4000801085f */
[----:B------:R-:W-:Y:S02]  /*a7d0*/  FFMA.FTZ R95, R200, UR23, R99 ;  /* 0x00000017c85f7c23 */ /* 0x000fe40008010063 */
[C---:B------:R-:W-:Y:S02]  /*a7e0*/  FFMA.FTZ R99, R32.reuse, R152, R29 ;  /* 0x0000009820637223 */ /* 0x040fe4000001001d */
[----:B------:R-:W-:Y:S02]  /*a7f0*/  FFMA.FTZ R29, R32, R28, -R31 ;  /* 0x0000001c201d7223 */ /* 0x000fe4000001081f */
[----:B------:R-:W-:Y:S02]  /*a800*/  FADD.FTZ R31, -R0, R99 ;  /* 0x00000063001f7221 */ /* 0x000fe40000010100 */
[----:B------:R-:W-:Y:S02]  /*a810*/  FADD.FTZ R29, R2, R29 ;  /* 0x0000001d021d7221 */ /* 0x000fe40000010000 */
[----:B------:R-:W-:-:S02]  /*a820*/  FADD.FTZ R96, R161, R161 ;  /* 0x000000a1a1607221 */ /* 0x000fc40000010000 */
[C---:B------:R-:W-:Y:S02]  /*a830*/  FMUL.FTZ R2, R33.reuse, -R29 ;  /* 0x8000001d21027220 */ /* 0x040fe40000410000 */
[----:B------:R-:W-:Y:S02]  /*a840*/  FMUL.FTZ R0, R33, -R31 ;  /* 0x8000001f21007220 */ /* 0x000fe40000410000 */
[----:B------:R-:W-:Y:S02]  /*a850*/  FMUL.FTZ R99, R193, UR22 ;  /* 0x00000016c1637c20 */ /* 0x000fe40008410000 */
[----:B------:R-:W-:Y:S02]  /*a860*/  FFMA.FTZ R75, R96, R75, R98 ;  /* 0x0000004b604b7223 */ /* 0x000fe40000010062 */
[----:B------:R-:W-:Y:S02]  /*a870*/  FADD.FTZ R101, R160, R160 ;  /* 0x000000a0a0657221 */ /* 0x000fe40000010000 */
[----:B------:R-:W-:-:S02]  /*a880*/  FFMA.FTZ R32, R34, R31, R2 ;  /* 0x0000001f22207223 */ /* 0x000fc40000010002 */
[----:B------:R-:W-:Y:S02]  /*a890*/  FFMA.FTZ R33, R34, R29, -R0 ;  /* 0x0000001d22217223 */ /* 0x000fe40000010800 */
[----:B------:R-:W-:Y:S02]  /*a8a0*/  FFMA.FTZ R34, R198, UR23, R99 ;  /* 0x00000017c6227c23 */ /* 0x000fe40008010063 */
[----:B------:R-:W-:Y:S02]  /*a8b0*/  FFMA.FTZ R76, R101, R76, R75 ;  /* 0x0000004c654c7223 */ /* 0x000fe4000001004b */
[----:B------:R-:W-:Y:S02]  /*a8c0*/  FADD.FTZ R99, R159, R159 ;  /* 0x0000009f9f637221 */ /* 0x000fe40000010000 */
[----:B------:R-:W-:Y:S02]  /*a8d0*/  FADD.FTZ R32, -R3, R32 ;  /* 0x0000002003207221 */ /* 0x000fe40000010100 */
[----:B------:R-:W-:-:S02]  /*a8e0*/  FFMA.FTZ R77, R99, R77, R76 ;  /* 0x0000004d634d7223 */ /* 0x000fc4000001004c */
[----:B------:R-:W-:Y:S02]  /*a8f0*/  FADD.FTZ R0, R4, R33 ;  /* 0x0000002104007221 */ /* 0x000fe40000010000 */
[----:B------:R-:W-:Y:S02]  /*a900*/  FFMA.FTZ R97, -R96, R92, R97 ;  /* 0x0000005c60617223 */ /* 0x000fe40000010161 */
[C---:B------:R-:W-:Y:S02]  /*a910*/  FMUL.FTZ R4, R194.reuse, UR23 ;  /* 0x00000017c2047c20 */ /* 0x040fe40008410000 */
[----:B------:R-:W-:Y:S02]  /*a920*/  FMUL.FTZ R76, R194, UR22 ;  /* 0x00000016c24c7c20 */ /* 0x000fe40008410000 */
[----:B------:R-:W-:Y:S02]  /*a930*/  FMUL.FTZ R3, R35, -R32 ;  /* 0x8000002023037220 */ /* 0x000fe40000410000 */
[----:B------:R-:W-:-:S02]  /*a940*/  FMUL.FTZ R75, R193, UR23 ;  /* 0x00000017c14b7c20 */ /* 0x000fc40008410000 */
[----:B------:R-:W-:Y:S02]  /*a950*/  FFMA.FTZ R97, -R101, R90, R97 ;  /* 0x0000005a65617223 */ /* 0x000fe40000010161 */
[-C--:B------:R-:W-:Y:S02]  /*a960*/  FMUL.FTZ R35, R35, -R0.reuse ;  /* 0x8000000023237220 */ /* 0x080fe40000410000 */
[C---:B------:R-:W-:Y:S02]  /*a970*/  FFMA.FTZ R4, R197.reuse, UR22, -R4 ;  /* 0x00000016c5047c23 */ /* 0x040fe40008010804 */
[----:B------:R-:W-:Y:S02]  /*a980*/  FFMA.FTZ R76, R197, UR23, R76 ;  /* 0x00000017c54c7c23 */ /* 0x000fe4000801004c */
[----:B------:R-:W-:Y:S02]  /*a990*/  FFMA.FTZ R3, R36, R0, -R3 ;  /* 0x0000000024037223 */ /* 0x000fe40000010803 */
[----:B------:R-:W-:-:S02]  /*a9a0*/  FFMA.FTZ R2, R198, UR22, -R75 ;  /* 0x00000016c6027c23 */ /* 0x000fc4000801084b */
[----:B------:R-:W-:Y:S02]  /*a9b0*/  FFMA.FTZ R36, R36, R32, R35 ;  /* 0x0000002024247223 */ /* 0x000fe40000010023 */
[C---:B------:R-:W-:Y:S02]  /*a9c0*/  FMUL.FTZ R75, R99.reuse, R4 ;  /* 0x00000004634b7220 */ /* 0x040fe40000410000 */
[C---:B------:R-:W-:Y:S02]  /*a9d0*/  FFMA.FTZ R76, -R99.reuse, R76, -RZ ;  /* 0x0000004c634c7223 */ /* 0x040fe400000109ff */
[----:B------:R-:W-:Y:S02]  /*a9e0*/  FFMA.FTZ R97, -R99, R88, R97 ;  /* 0x0000005863617223 */ /* 0x000fe40000010161 */
[----:B------:R-:W-:Y:S02]  /*a9f0*/  FADD.FTZ R33, R6, R3 ;  /* 0x0000000306217221 */ /* 0x000fe40000010000 */
[----:B------:R-:W-:-:S02]  /*aa00*/  FMUL.FTZ R3, R66, UR23 ;  /* 0x0000001742037c20 */ /* 0x000fc40008410000 */
[----:B------:R-:W-:Y:S02]  /*aa10*/  FMUL.FTZ R99, R66, UR22 ;  /* 0x0000001642637c20 */ /* 0x000fe40008410000 */
[----:B------:R-:W-:Y:S02]  /*aa20*/  FADD.FTZ R5, -R5, R36 ;  /* 0x0000002405057221 */ /* 0x000fe40000010100 */
[----:B------:R-:W-:Y:S02]  /*aa30*/  FADD.FTZ R36, R129, R129 ;  /* 0x0000008181247221 */ /* 0x000fe40000010000 */
[C---:B------:R-:W-:Y:S02]  /*aa40*/  FFMA.FTZ R3, R214.reuse, UR22, -R3 ;  /* 0x00000016d6037c23 */ /* 0x040fe40008010803 */
[----:B------:R-:W-:Y:S02]  /*aa50*/  FFMA.FTZ R4, R214, UR23, R99 ;  /* 0x00000017d6047c23 */ /* 0x000fe40008010063 */
[----:B------:R-:W-:-:S02]  /*aa60*/  FMUL.FTZ R57, R36, R57 ;  /* 0x0000003924397220 */ /* 0x000fc40000410000 */
[C---:B------:R-:W-:Y:S02]  /*aa70*/  FMUL.FTZ R58, R36.reuse, R58 ;  /* 0x0000003a243a7220 */ /* 0x040fe40000410000 */
[C---:B------:R-:W-:Y:S02]  /*aa80*/  FMUL.FTZ R3, R36.reuse, R3 ;  /* 0x0000000324037220 */ /* 0x040fe40000410000 */
[C---:B------:R-:W-:Y:S02]  /*aa90*/  FMUL.FTZ R6, R37.reuse, -R5 ;  /* 0x8000000525067220 */ /* 0x040fe40000410000 */
[----:B------:R-:W-:Y:S02]  /*aaa0*/  FFMA.FTZ R4, -R36, R4, -RZ ;  /* 0x0000000424047223 */ /* 0x000fe400000109ff */
[-C--:B------:R-:W-:Y:S02]  /*aab0*/  FMUL.FTZ R36, R37, -R33.reuse ;  /* 0x8000002125247220 */ /* 0x080fe40000410000 */
[----:B------:R-:W-:-:S02]  /*aac0*/  FFMA.FTZ R37, R38, R33, -R6 ;  /* 0x0000002126257223 */ /* 0x000fc40000010806 */
[----:B------:R-:W-:Y:S02]  /*aad0*/  FFMA.FTZ R6, R38, R5, R36 ;  /* 0x0000000526067223 */ /* 0x000fe40000010024 */
[----:B------:R-:W-:Y:S02]  /*aae0*/  FADD.FTZ R35, R158, R158 ;  /* 0x0000009e9e237221 */ /* 0x000fe40000010000 */
[----:B------:R-:W-:Y:S02]  /*aaf0*/  FADD.FTZ R6, -R7, R6 ;  /* 0x0000000607067221 */ /* 0x000fe40000010100 */
[----:B------:R-:W-:Y:S02]  /*ab00*/  FADD.FTZ R8, R8, R37 ;  /* 0x0000002508087221 */ /* 0x000fe40000010000 */
[----:B------:R-:W-:Y:S02]  /*ab10*/  FFMA.FTZ R78, R35, R78, R77 ;  /* 0x0000004e234e7223 */ /* 0x000fe4000001004d */
[----:B------:R-:W-:-:S02]  /*ab20*/  FMUL.FTZ R77, R196, UR23 ;  /* 0x00000017c44d7c20 */ /* 0x000fc40008410000 */
[----:B------:R-:W-:Y:S02]  /*ab30*/  FMUL.FTZ R99, R196, UR22 ;  /* 0x00000016c4637c20 */ /* 0x000fe40008410000 */
[C---:B------:R-:W-:Y:S02]  /*ab40*/  FMUL.FTZ R7, R39.reuse, -R6 ;  /* 0x8000000627077220 */ /* 0x040fe40000410000 */
[-C--:B------:R-:W-:Y:S02]  /*ab50*/  FMUL.FTZ R39, R39, -R8.reuse ;  /* 0x8000000827277220 */ /* 0x080fe40000410000 */
[C---:B------:R-:W-:Y:S02]  /*ab60*/  FFMA.FTZ R38, R210.reuse, UR22, -R77 ;  /* 0x00000016d2267c23 */ /* 0x040fe4000801084d */
[----:B------:R-:W-:Y:S02]  /*ab70*/  FFMA.FTZ R36, R210, UR23, R99 ;  /* 0x00000017d2247c23 */ /* 0x000fe40008010063 */
[----:B------:R-:W-:-:S02]  /*ab80*/  FFMA.FTZ R7, R40, R8, -R7 ;  /* 0x0000000828077223 */ /* 0x000fc40000010807 */
[----:B------:R-:W-:Y:S02]  /*ab90*/  FFMA.FTZ R40, R40, R6, R39 ;  /* 0x0000000628287223 */ /* 0x000fe40000010027 */
[C---:B------:R-:W-:Y:S02]  /*aba0*/  FMUL.FTZ R38, R35.reuse, R38 ;  /* 0x0000002623267220 */ /* 0x040fe40000410000 */
[C---:B------:R-:W-:Y:S02]  /*abb0*/  FFMA.FTZ R77, -R35.reuse, R36, -RZ ;  /* 0x00000024234d7223 */ /* 0x040fe400000109ff */
[----:B------:R-:W-:Y:S02]  /*abc0*/  FFMA.FTZ R97, -R35, R86, R97 ;  /* 0x0000005623617223 */ /* 0x000fe40000010161 */
[----:B------:R-:W-:Y:S02]  /*abd0*/  FADD.FTZ R35, R10, R7 ;  /* 0x000000070a237221 */ /* 0x000fe40000010000 */
[----:B------:R-:W-:-:S02]  /*abe0*/  FMUL.FTZ R36, R195, UR23 ;  /* 0x00000017c3247c20 */ /* 0x000fc40008410000 */
[----:B------:R-:W-:Y:S02]  /*abf0*/  FADD.FTZ R7, -R9, R40 ;  /* 0x0000002809077221 */ /* 0x000fe40000010100 */
[----:B------:R-:W-:Y:S02]  /*ac00*/  FADD.FTZ R37, R157, R157 ;  /* 0x0000009d9d257221 */ /* 0x000fe40000010000 */
[----:B------:R-:W-:Y:S02]  /*ac10*/  FFMA.FTZ R36, R211, UR22, -R36 ;  /* 0x00000016d3247c23 */ /* 0x000fe40008010824 */
[----:B------:R-:W-:Y:S02]  /*ac20*/  FMUL.FTZ R9, R41, -R7 ;  /* 0x8000000729097220 */ /* 0x000fe40000410000 */
[----:B------:R-:W-:Y:S02]  /*ac30*/  FMUL.FTZ R86, R195, UR22 ;  /* 0x00000016c3567c20 */ /* 0x000fe40008410000 */
[----:B------:R-:W-:-:S02]  /*ac40*/  FMUL.FTZ R41, R41, -R35 ;  /* 0x8000002329297220 */ /* 0x000fc40000410000 */
[----:B------:R-:W-:Y:S02]  /*ac50*/  FMUL.FTZ R39, R37, R36 ;  /* 0x0000002425277220 */ /* 0x000fe40000410000 */
[----:B------:R-:W-:Y:S02]  /*ac60*/  FFMA.FTZ R86, R211, UR23, R86 ;  /* 0x00000017d3567c23 */ /* 0x000fe40008010056 */
[C---:B------:R-:W-:Y:S02]  /*ac70*/  FFMA.FTZ R36, R42.reuse, R7, R41 ;  /* 0x000000072a247223 */ /* 0x040fe40000010029 */
[----:B------:R-:W-:Y:S02]  /*ac80*/  FFMA.FTZ R9, R42, R35, -R9 ;  /* 0x000000232a097223 */ /* 0x000fe40000010809 */
[C---:B------:R-:W-:Y:S02]  /*ac90*/  FFMA.FTZ R78, R37.reuse, R79, R78 ;  /* 0x0000004f254e7223 */ /* 0x040fe4000001004e */
[----:B------:R-:W-:-:S02]  /*aca0*/  FFMA.FTZ R40, -R37, R86, -RZ ;  /* 0x0000005625287223 */ /* 0x000fc400000109ff */
[----:B------:R-:W-:Y:S02]  /*acb0*/  FFMA.FTZ R97, -R37, R84, R97 ;  /* 0x0000005425617223 */ /* 0x000fe40000010161 */
[----:B------:R-:W-:Y:S02]  /*acc0*/  FADD.FTZ R36, -R11, R36 ;  /* 0x000000240b247221 */ /* 0x000fe40000010100 */
[C---:B------:R-:W-:Y:S02]  /*acd0*/  FMUL.FTZ R37, R208.reuse, UR23 ;  /* 0x00000017d0257c20 */ /* 0x040fe40008410000 */
[----:B------:R-:W-:Y:S02]  /*ace0*/  FMUL.FTZ R41, R208, UR22 ;  /* 0x00000016d0297c20 */ /* 0x000fe40008410000 */
[----:B------:R-:W-:Y:S02]  /*acf0*/  FADD.FTZ R12, R12, R9 ;  /* 0x000000090c0c7221 */ /* 0x000fe40000010000 */
[----:B------:R-:W-:-:S02]  /*ad00*/  FMUL.FTZ R9, R43, -R36 ;  /* 0x800000242b097220 */ /* 0x000fc40000410000 */
[----:B------:R-:W-:Y:S02]  /*ad10*/  FADD.FTZ R10, R172, R172 ;  /* 0x000000acac0a7221 */ /* 0x000fe40000010000 */
[C---:B------:R-:W-:Y:S02]  /*ad20*/  FFMA.FTZ R37, R212.reuse, UR22, -R37 ;  /* 0x00000016d4257c23 */ /* 0x040fe40008010825 */
[----:B------:R-:W-:Y:S02]  /*ad30*/  FFMA.FTZ R79, R212, UR23, R41 ;  /* 0x00000017d44f7c23 */ /* 0x000fe40008010029 */
[-C--:B------:R-:W-:Y:S02]  /*ad40*/  FMUL.FTZ R43, R43, -R12.reuse ;  /* 0x8000000c2b2b7220 */ /* 0x080fe40000410000 */
[----:B------:R-:W-:Y:S02]  /*ad50*/  FFMA.FTZ R9, R44, R12, -R9 ;  /* 0x0000000c2c097223 */ /* 0x000fe40000010809 */
[----:B------:R-:W-:Y:S01]  /*ad60*/  FFMA.FTZ R78, R10, R81, R78 ;  /* 0x000000510a4e7223 */ /* 0x000fe2000001004e */
[----:B------:R-:W-:Y:S01]  /*ad70*/  SHF.L.U32 R81, R150, 0x5, RZ ;  /* 0x0000000596517819 */ /* 0x000fe200000006ff */
[----:B------:R-:W-:-:S02]  /*ad80*/  FMUL.FTZ R41, R10, R37 ;  /* 0x000000250a297220 */ /* 0x000fc40000410000 */
[C---:B------:R-:W-:Y:S02]  /*ad90*/  FFMA.FTZ R79, -R10.reuse, R79, -RZ ;  /* 0x0000004f0a4f7223 */ /* 0x040fe400000109ff */
[----:B------:R-:W-:Y:S02]  /*ada0*/  FFMA.FTZ R11, -R10, R82, R97 ;  /* 0x000000520a0b7223 */ /* 0x000fe40000010161 */
[C---:B------:R-:W-:Y:S02]  /*adb0*/  FMUL.FTZ R10, R209.reuse, UR23 ;  /* 0x00000017d10a7c20 */ /* 0x040fe40008410000 */
[----:B------:R-:W-:Y:S02]  /*adc0*/  FFMA.FTZ R44, R44, R36, R43 ;  /* 0x000000242c2c7223 */ /* 0x000fe4000001002b */
[----:B------:R-:W-:Y:S02]  /*add0*/  FADD.FTZ R9, R14, R9 ;  /* 0x000000090e097221 */ /* 0x000fe40000010000 */
[----:B------:R-:W-:-:S02]  /*ade0*/  FMUL.FTZ R14, R209, UR22 ;  /* 0x00000016d10e7c20 */ /* 0x000fc40008410000 */
[----:B------:R-:W-:Y:S02]  /*adf0*/  FADD.FTZ R42, R130, R130 ;  /* 0x00000082822a7221 */ /* 0x000fe40000010000 */
[----:B------:R-:W-:Y:S02]  /*ae00*/  FFMA.FTZ R10, R213, UR22, -R10 ;  /* 0x00000016d50a7c23 */ /* 0x000fe4000801080a */
[----:B------:R-:W-:Y:S01]  /*ae10*/  FADD.FTZ R37, -R13, R44 ;  /* 0x0000002c0d257221 */ /* 0x000fe20000010100 */
[----:B------:R-:W-:Y:S01]  /*ae20*/  IADD3 R44, R81, 0x2, RZ ;  /* 0x00000002512c7810 */ /* 0x000fe20007ffe0ff */
[----:B------:R-:W-:Y:S02]  /*ae30*/  FFMA.FTZ R13, R213, UR23, R14 ;  /* 0x00000017d50d7c23 */ /* 0x000fe4000801000e */
[----:B------:R-:W-:Y:S01]  /*ae40*/  FMUL.FTZ R43, R42, R10 ;  /* 0x0000000a2a2b7220 */ /* 0x000fe20000410000 */
[----:B------:R-:W-:Y:S01]  /*ae50*/  LEA.HI.SX32 R44, R44, R81, 0x1b ;  /* 0x000000512c2c7211 */ /* 0x000fe200078fdaff */
[----:B------:R-:W-:-:S02]  /*ae60*/  FMUL.FTZ R14, R45, -R9 ;  /* 0x800000092d0e7220 */ /* 0x000fc40000410000 */
[----:B------:R-:W-:Y:S02]  /*ae70*/  FMUL.FTZ R10, R45, -R37 ;  /* 0x800000252d0a7220 */ /* 0x000fe40000410000 */
[----:B------:R-:W-:Y:S02]  /*ae80*/  FFMA.FTZ R45, -R42, R13, -RZ ;  /* 0x0000000d2a2d7223 */ /* 0x000fe400000109ff */
[C---:B------:R-:W-:Y:S02]  /*ae90*/  FFMA.FTZ R14, R46.reuse, R37, R14 ;  /* 0x000000252e0e7223 */ /* 0x040fe4000001000e */
[----:B------:R-:W-:Y:S01]  /*aea0*/  FFMA.FTZ R13, R46, R9, -R10 ;  /* 0x000000092e0d7223 */ /* 0x000fe2000001080a */
[----:B------:R-:W-:Y:S01]  /*aeb0*/  IADD3 R46, R81, 0x3, RZ ;  /* 0x00000003512e7810 */ /* 0x000fe20007ffe0ff */
[----:B------:R-:W-:Y:S01]  /*aec0*/  FADD.FTZ R14, -R15, R14 ;  /* 0x0000000e0f0e7221 */ /* 0x000fe20000010100 */
[----:B------:R-:W-:Y:S01]  /*aed0*/  IADD3 R10, R81, 0x1, RZ ;  /* 0x00000001510a7810 */ /* 0x000fe20007ffe0ff */
        /* <DEDUP_REMOVED lines=13> */
[----:B------:R-:W-:Y:S01]  /*afb0*/  FFMA.FTZ R78, R42, R59, R78 ;  /* 0x0000003b2a4e7223 */ /* 0x000fe2000001004e */
[-C--:B------:R-:W-:Y:S01]  /*afc0*/  LEA.HI.SX32 R59, R46, R81.reuse, 0x1b ;  /* 0x000000512e3b7211 */ /* 0x080fe200078fdaff */
[----:B------:R-:W-:Y:S01]  /*afd0*/  FFMA.FTZ R11, -R42, R80, R11 ;  /* 0x000000502a0b7223 */ /* 0x000fe2000001010b */
[----:B------:R-:W-:Y:S01]  /*afe0*/  MOV R80, UR7 ;  /* 0x0000000700507c02 */ /* 0x000fe20008000f00 */
[----:B------:R-:W-:Y:S01]  /*aff0*/  FMUL.FTZ R15, R51, -R18 ;  /* 0x80000012330f7220 */ /* 0x000fe20000410000 */
[-C--:B------:R-:W-:Y:S01]  /*b000*/  LEA.HI.SX32 R46, R81, R81.reuse, 0x1b ;  /* 0x00000051512e7211 */ /* 0x080fe200078fdaff */
[-C--:B------:R-:W-:Y:S01]  /*b010*/  FMUL.FTZ R51, R51, -R20.reuse ;  /* 0x8000001433337220 */ /* 0x080fe20000410000 */
[----:B------:R-:W-:Y:S01]  /*b020*/  LEA.HI.SX32 R42, R10, R81, 0x1b ;  /* 0x000000510a2a7211 */ /* 0x000fe200078fdaff */
[----:B------:R-:W-:Y:S01]  /*b030*/  @!P0 STS.128 [R80.X16+0xac80], R60 ;  /* 0x00ac803c50008388 */ /* 0x000fe2000000cc00 */
[C---:B------:R-:W-:Y:S02]  /*b040*/  FFMA.FTZ R15, R52.reuse, R20, -R15 ;  /* 0x00000014340f7223 */ /* 0x040fe4000001080f */
[----:B------:R-:W-:Y:S01]  /*b050*/  FFMA.FTZ R52, R52, R18, R51 ;  /* 0x0000001234347223 */ /* 0x000fe20000010033 */
[----:B------:R-:W-:Y:S01]  /*b060*/  STS [R46.X4+0x4200], R67 ;  /* 0x004200432e007388 */ /* 0x000fe20000004800 */
[----:B------:R-:W-:-:S02]  /*b070*/  FADD.FTZ R15, R22, R15 ;  /* 0x0000000f160f7221 */ /* 0x000fc40000010000 */
[----:B------:R-:W-:Y:S01]  /*b080*/  FMUL.FTZ R30, R192, UR23 ;  /* 0x00000017c01e7c20 */ /* 0x000fe20008410000 */
[----:B------:R-:W-:Y:S01]  /*b090*/  STS [R42.X4+0x4204], R83 ;  /* 0x004204532a007388 */ /* 0x000fe20000004800 */
[----:B------:R-:W-:Y:S02]  /*b0a0*/  FMUL.FTZ R19, R53, -R15 ;  /* 0x8000000f35137220 */ /* 0x000fe40000410000 */
[----:B------:R-:W-:Y:S01]  /*b0b0*/  FFMA.FTZ R30, R199, UR22, -R30 ;  /* 0x00000016c71e7c23 */ /* 0x000fe2000801081e */
[----:B------:R-:W-:Y:S01]  /*b0c0*/  STS [R44.X4+0x4208], R85 ;  /* 0x004208552c007388 */ /* 0x000fe20000004800 */
[----:B------:R-:W-:Y:S02]  /*b0d0*/  FMUL.FTZ R69, R108, R69 ;  /* 0x000000456c457220 */ /* 0x000fe40000410000 */
[----:B------:R-:W-:Y:S01]  /*b0e0*/  FMUL.FTZ R30, R96, R30 ;  /* 0x0000001e601e7220 */ /* 0x000fe20000410000 */
[----:B------:R0:W-:Y:S01]  /*b0f0*/  STS [R59.X4+0x420c], R68 ;  /* 0x00420c443b007388 */ /* 0x0001e20000004800 */
[----:B------:R-:W-:-:S02]  /*b100*/  FFMA.FTZ R34, -R101, R34, -RZ ;  /* 0x0000002265227223 */ /* 0x000fc400000109ff */
[----:B------:R-:W-:Y:S01]  /*b110*/  FMUL.FTZ R2, R101, R2 ;  /* 0x0000000265027220 */ /* 0x000fe20000410000 */
[----:B------:R1:W-:Y:S01]  /*b120*/  STS [R46.X4+0x4218], R70 ;  /* 0x004218462e007388 */ /* 0x0003e20000004800 */
[----:B------:R-:W-:Y:S02]  /*b130*/  FMUL.FTZ R106, R186, UR22 ;  /* 0x00000016ba6a7c20 */ /* 0x000fe40008410000 */
[----:B------:R-:W-:Y:S01]  /*b140*/  FMUL.FTZ R102, R188, UR22 ;  /* 0x00000016bc667c20 */ /* 0x000fe20008410000 */
[----:B------:R2:W-:Y:S01]  /*b150*/  STS [R46.X4+0x4210], R69 ;  /* 0x004210452e007388 */ /* 0x0005e20000004800 */
[----:B------:R-:W-:Y:S02]  /*b160*/  FFMA.FTZ R87, R205, UR23, R106 ;  /* 0x00000017cd577c23 */ /* 0x000fe4000801006a */
[----:B0-----:R-:W-:Y:S01]  /*b170*/  FADD.FTZ R59, -R21, R52 ;  /* 0x00000034153b7221 */ /* 0x001fe20000010100 */
[----:B------:R0:W-:Y:S01]  /*b180*/  STS [R46.X4+0x4240], R30 ;  /* 0x0042401e2e007388 */ /* 0x0001e20000004800 */
[----:B------:R-:W-:-:S02]  /*b190*/  FFMA.FTZ R205, R144, -R126, R205 ;  /* 0x8000007e90cd7223 */ /* 0x000fc400000100cd */
[-C--:B------:R-:W-:Y:S01]  /*b1a0*/  FMUL.FTZ R53, R53, -R59.reuse ;  /* 0x8000003b35357220 */ /* 0x080fe20000410000 */
[----:B------:R3:W-:Y:S01]  /*b1b0*/  STS [R46.X4+0x424c], R34 ;  /* 0x00424c222e007388 */ /* 0x0007e20000004800 */
[C---:B-1----:R-:W-:Y:S02]  /*b1c0*/  FFMA.FTZ R70, R54.reuse, R59, R19 ;  /* 0x0000003b36467223 */ /* 0x042fe40000010013 */
[----:B------:R-:W-:Y:S01]  /*b1d0*/  FFMA.FTZ R53, R54, R15, -R53 ;  /* 0x0000000f36357223 */ /* 0x000fe20000010835 */
[----:B------:R1:W-:Y:S01]  /*b1e0*/  STS [R46.X4+0x4268], R41 ;  /* 0x004268292e007388 */ /* 0x0003e20000004800 */
[----:B------:R-:W-:Y:S02]  /*b1f0*/  FADD.FTZ R70, -R23, R70 ;  /* 0x0000004617467221 */ /* 0x000fe40000010100 */
[----:B------:R-:W-:Y:S01]  /*b200*/  FADD.FTZ R24, R24, R53 ;  /* 0x0000003518187221 */ /* 0x000fe20000010000 */
[----:B------:R4:W-:Y:S01]  /*b210*/  STS [R46.X4+0x4248], R2 ;  /* 0x004248022e007388 */ /* 0x0009e20000004800 */
[----:B------:R-:W-:-:S02]  /*b220*/  FMUL.FTZ R19, R55, -R70 ;  /* 0x8000004637137220 */ /* 0x000fc40000410000 */
[-C--:B------:R-:W-:Y:S01]  /*b230*/  FMUL.FTZ R55, R55, -R24.reuse ;  /* 0x8000001837377220 */ /* 0x080fe20000410000 */
[----:B------:R5:W-:Y:S01]  /*b240*/  STS [R46.X4+0x4260], R39 ;  /* 0x004260272e007388 */ /* 0x000be20000004800 */
[C---:B------:R-:W-:Y:S02]  /*b250*/  FFMA.FTZ R19, R56.reuse, R24, -R19 ;  /* 0x0000001838137223 */ /* 0x040fe40000010813 */
[----:B------:R-:W-:Y:S01]  /*b260*/  FFMA.FTZ R56, R56, R70, R55 ;  /* 0x0000004638387223 */ /* 0x000fe20000010037 */
[----:B------:R1:W-:Y:S01]  /*b270*/  STS [R46.X4+0x4258], R38 ;  /* 0x004258262e007388 */ /* 0x0003e20000004800 */
[-C--:B------:R-:W-:Y:S02]  /*b280*/  FMUL.FTZ R22, R24, R127.reuse ;  /* 0x0000007f18167220 */ /* 0x080fe40000410000 */
[----:B--2---:R-:W-:Y:S01]  /*b290*/  FADD.FTZ R69, -R25, R56 ;  /* 0x0000003819457221 */ /* 0x004fe20000010100 */
[----:B------:R2:W-:Y:S01]  /*b2a0*/  STS [R46.X4+0x4264], R40 ;  /* 0x004264282e007388 */ /* 0x0005e20000004800 */
[----:B------:R-:W-:-:S02]  /*b2b0*/  FFMA.FTZ R23, R145, -R127, R206 ;  /* 0x8000007f91177223 */ /* 0x000fc400000100ce */
[----:B0-----:R-:W-:Y:S01]  /*b2c0*/  FMUL.FTZ R30, R70, R127 ;  /* 0x0000007f461e7220 */ /* 0x001fe20000410000 */
[----:B------:R0:W-:Y:S01]  /*b2d0*/  STS [R46.X4+0x4270], R43 ;  /* 0x0042702b2e007388 */ /* 0x0001e20000004800 */
[----:B---3--:R-:W-:Y:S02]  /*b2e0*/  FMUL.FTZ R34, R121, R22 ;  /* 0x0000001679227220 */ /* 0x008fe40000410000 */
[----:B------:R-:W-:Y:S01]  /*b2f0*/  FADD.FTZ R19, R26, R19 ;  /* 0x000000131a137221 */ /* 0x000fe20000010000 */
[----:B------:R3:W-:Y:S01]  /*b300*/  STS [R46.X4+0x4274], R45 ;  /* 0x0042742d2e007388 */ /* 0x0007e20000004800 */
[----:B------:R-:W-:Y:S02]  /*b310*/  FMUL.FTZ R21, R69, R128 ;  /* 0x0000008045157220 */ /* 0x000fe40000410000 */
[----:B-1----:R-:W-:Y:S01]  /*b320*/  FFMA.FTZ R41, R23, R30, -R34 ;  /* 0x0000001e17297223 */ /* 0x002fe20000010822 */
[----:B------:R1:W-:Y:S01]  /*b330*/  STS [R46.X4+0x4278], R3 ;  /* 0x004278032e007388 */ /* 0x0003e20000004800 */
[----:B------:R-:W-:-:S02]  /*b340*/  FFMA.FTZ R26, R146, -R128, R207 ;  /* 0x80000080921a7223 */ /* 0x000fc400000100cf */
[----:B------:R-:W-:Y:S01]  /*b350*/  FMUL.FTZ R25, R19, R128 ;  /* 0x0000008013197220 */ /* 0x000fe20000410000 */
[----:B------:R0:W-:Y:S01]  /*b360*/  STS [R46.X4+0x4250], R75 ;  /* 0x0042504b2e007388 */ /* 0x0001e20000004800 */
[----:B----4-:R-:W-:Y:S02]  /*b370*/  FMUL.FTZ R2, R120, R21 ;  /* 0x0000001578027220 */ /* 0x010fe40000410000 */
[----:B------:R-:W-:Y:S01]  /*b380*/  FMUL.FTZ R34, R121, R30 ;  /* 0x0000001e79227220 */ /* 0x000fe20000410000 */
[----:B------:R-:W-:Y:S01]  /*b390*/  STS [R46.X4+0x4228], R72 ;  /* 0x004228482e007388 */ /* 0x000fe20000004800 */
[----:B------:R-:W-:Y:S02]  /*b3a0*/  FFMA.FTZ R2, R25, R26, R2 ;  /* 0x0000001a19027223 */ /* 0x000fe40000010002 */
[----:B-----5:R-:W-:Y:S01]  /*b3b0*/  FFMA.FTZ R39, R22, R23, R34 ;  /* 0x0000001716277223 */ /* 0x020fe20000010022 */
[----:B------:R-:W-:Y:S01]  /*b3c0*/  STS [R46.X4+0x4254], R76 ;  /* 0x0042544c2e007388 */ /* 0x000fe20000004800 */
[----:B------:R-:W-:-:S02]  /*b3d0*/  FMUL.FTZ R30, R15, R126 ;  /* 0x0000007e0f1e7220 */ /* 0x000fc40000410000 */
[----:B------:R-:W-:Y:S01]  /*b3e0*/  FMUL.FTZ R34, R120, R25 ;  /* 0x0000001978227220 */ /* 0x000fe20000410000 */
[----:B------:R-:W-:Y:S01]  /*b3f0*/  STS [R46.X4+0x425c], R77 ;  /* 0x00425c4d2e007388 */ /* 0x000fe20000004800 */
[----:B------:R-:W-:Y:S02]  /*b400*/  FADD.FTZ R2, RZ, R2 ;  /* 0x00000002ff027221 */ /* 0x000fe40000010000 */
[----:B------:R-:W-:Y:S01]  /*b410*/  FMUL.FTZ R38, R59, R126 ;  /* 0x0000007e3b267220 */ /* 0x000fe20000410000 */
[----:B------:R-:W-:Y:S01]  /*b420*/  STS [R46.X4+0x4230], R73 ;  /* 0x004230492e007388 */ /* 0x000fe20000004800 */
[----:B--2---:R-:W-:Y:S02]  /*b430*/  FMUL.FTZ R40, R186, R30 ;  /* 0x0000001eba287220 */ /* 0x004fe40000410000 */
[----:B------:R-:W-:Y:S01]  /*b440*/  FFMA.FTZ R34, R26, R21, -R34 ;  /* 0x000000151a227223 */ /* 0x000fe20000010822 */
[----:B------:R-:W-:Y:S01]  /*b450*/  STS [R46.X4+0x421c], R89 ;  /* 0x00421c592e007388 */ /* 0x000fe20000004800 */
[----:B------:R-:W-:-:S02]  /*b460*/  FADD.FTZ R21, R2, R39 ;  /* 0x0000002702157221 */ /* 0x000fc40000010000 */
[-C--:B0-----:R-:W-:Y:S01]  /*b470*/  FFMA.FTZ R43, R205, R38.reuse, -R40 ;  /* 0x00000026cd2b7223 */ /* 0x081fe20000010828 */
[----:B------:R-:W-:Y:S01]  /*b480*/  STS [R46.X4+0x422c], R93 ;  /* 0x00422c5d2e007388 */ /* 0x000fe20000004800 */
[----:B------:R-:W-:Y:S02]  /*b490*/  FADD.FTZ R2, RZ, R34 ;  /* 0x00000022ff027221 */ /* 0x000fe40000010000 */
[----:B------:R-:W-:Y:S01]  /*b4a0*/  FMUL.FTZ R38, R186, R38 ;  /* 0x00000026ba267220 */ /* 0x000fe20000410000 */
[----:B------:R-:W-:Y:S01]  /*b4b0*/  STS [R46.X4+0x4234], R94 ;  /* 0x0042345e2e007388 */ /* 0x000fe20000004800 */
[-C--:B------:R-:W-:Y:S02]  /*b4c0*/  FMUL.FTZ R40, R18, R125.reuse ;  /* 0x0000007d12287220 */ /* 0x080fe40000410000 */
[----:B------:R-:W-:Y:S01]  /*b4d0*/  FMUL.FTZ R34, R20, R125 ;  /* 0x0000007d14227220 */ /* 0x000fe20000410000 */
[----:B------:R-:W-:Y:S01]  /*b4e0*/  STS [R46.X4+0x426c], R79 ;  /* 0x00426c4f2e007388 */ /* 0x000fe20000004800 */
[----:B------:R-:W-:-:S02]  /*b4f0*/  FADD.FTZ R2, R2, R41 ;  /* 0x0000002902027221 */ /* 0x000fc40000010000 */
[----:B------:R-:W-:Y:S01]  /*b500*/  FFMA.FTZ R39, R143, -R125, R204 ;  /* 0x8000007d8f277223 */ /* 0x000fe200000100cc */
[----:B------:R-:W-:Y:S01]  /*b510*/  STS [R46.X4+0x427c], R4 ;  /* 0x00427c042e007388 */ /* 0x000fe20000004800 */
[----:B------:R-:W-:Y:S02]  /*b520*/  FFMA.FTZ R38, R30, R205, R38 ;  /* 0x000000cd1e267223 */ /* 0x000fe40000010026 */
[C---:B------:R-:W-:Y:S02]  /*b530*/  FMUL.FTZ R42, R187.reuse, R40 ;  /* 0x00000028bb2a7220 */ /* 0x040fe40000410000 */
[----:B------:R-:W-:Y:S02]  /*b540*/  FMUL.FTZ R41, R187, R34 ;  /* 0x00000022bb297220 */ /* 0x000fe40000410000 */
[----:B------:R-:W-:Y:S02]  /*b550*/  FADD.FTZ R21, R21, R38 ;  /* 0x0000002615157221 */ /* 0x000fe40000010000 */
[----:B------:R-:W-:-:S02]  /*b560*/  FFMA.FTZ R42, R34, R39, R42 ;  /* 0x00000027222a7223 */ /* 0x000fc4000001002a */
[----:B---3--:R-:W-:Y:S02]  /*b570*/  FFMA.FTZ R45, R39, R40, -R41 ;  /* 0x00000028272d7223 */ /* 0x008fe40000010829 */
[----:B------:R-:W-:Y:S02]  /*b580*/  FMUL.FTZ R40, R17, R124 ;  /* 0x0000007c11287220 */ /* 0x000fe40000410000 */
[----:B------:R-:W-:Y:S02]  /*b590*/  FMUL.FTZ R41, R16, R123 ;  /* 0x0000007b10297220 */ /* 0x000fe40000410000 */
[----:B------:R-:W-:Y:S02]  /*b5a0*/  FFMA.FTZ R91, R203, UR23, R102 ;  /* 0x00000017cb5b7c23 */ /* 0x000fe40008010066 */
[----:B------:R-:W-:Y:S02]  /*b5b0*/  FADD.FTZ R2, R2, R43 ;  /* 0x0000002b02027221 */ /* 0x000fe40000010000 */
[----:B------:R-:W-:-:S02]  /*b5c0*/  FADD.FTZ R21, R21, R42 ;  /* 0x0000002a15157221 */ /* 0x000fc40000010000 */
[-C--:B------:R-:W-:Y:S02]  /*b5d0*/  FFMA.FTZ R203, R142, -R124.reuse, R203 ;  /* 0x8000007c8ecb7223 */ /* 0x080fe400000100cb */
[----:B------:R-:W-:Y:S02]  /*b5e0*/  FMUL.FTZ R38, R13, R124 ;  /* 0x0000007c0d267220 */ /* 0x000fe40000410000 */
[-C--:B------:R-:W-:Y:S02]  /*b5f0*/  FFMA.FTZ R202, R141, -R123.reuse, R202 ;  /* 0x8000007b8dca7223 */ /* 0x080fe400000100ca */
[----:B------:R-:W-:Y:S02]  /*b600*/  FMUL.FTZ R42, R188, R40 ;  /* 0x00000028bc2a7220 */ /* 0x000fe40000410000 */
[----:B-1----:R-:W-:Y:S02]  /*b610*/  FMUL.FTZ R3, R14, R123 ;  /* 0x0000007b0e037220 */ /* 0x002fe40000410000 */
[----:B------:R-:W-:-:S02]  /*b620*/  FMUL.FTZ R44, R189, R41 ;  /* 0x00000029bd2c7220 */ /* 0x000fc40000410000 */
[----:B------:R-:W-:Y:S02]  /*b630*/  FADD.FTZ R2, R2, R45 ;  /* 0x0000002d02027221 */ /* 0x000fe40000010000 */
[----:B------:R-:W-:Y:S02]  /*b640*/  FFMA.FTZ R42, R38, R203, R42 ;  /* 0x000000cb262a7223 */ /* 0x000fe4000001002a */
[-C--:B------:R-:W-:Y:S02]  /*b650*/  FFMA.FTZ R45, R202, R3.reuse, -R44 ;  /* 0x00000003ca2d7223 */ /* 0x080fe4000001082c */
[----:B------:R-:W-:Y:S02]  /*b660*/  FMUL.FTZ R43, R188, R38 ;  /* 0x00000026bc2b7220 */ /* 0x000fe40000410000 */
[----:B------:R-:W-:Y:S02]  /*b670*/  FMUL.FTZ R3, R189, R3 ;  /* 0x00000003bd037220 */ /* 0x000fe40000410000 */
[----:B------:R-:W-:-:S02]  /*b680*/  FMUL.FTZ R44, R37, R122 ;  /* 0x0000007a252c7220 */ /* 0x000fc40000410000 */
[----:B------:R-:W-:Y:S02]  /*b690*/  FADD.FTZ R21, R21, R42 ;  /* 0x0000002a15157221 */ /* 0x000fe40000010000 */
[----:B------:R-:W-:Y:S02]  /*b6a0*/  FFMA.FTZ R43, R203, R40, -R43 ;  /* 0x00000028cb2b7223 */ /* 0x000fe4000001082b */
[----:B------:R-:W-:Y:S02]  /*b6b0*/  FFMA.FTZ R42, R41, R202, R3 ;  /* 0x000000ca292a7223 */ /* 0x000fe40000010003 */
[-C--:B------:R-:W-:Y:S02]  /*b6c0*/  FMUL.FTZ R40, R9, R122.reuse ;  /* 0x0000007a09287220 */ /* 0x080fe40000410000 */
[----:B------:R-:W-:Y:S02]  /*b6d0*/  FFMA.FTZ R201, R140, -R122, R201 ;  /* 0x8000007a8cc97223 */ /* 0x000fe400000100c9 */
[----:B------:R-:W-:-:S02]  /*b6e0*/  FMUL.FTZ R3, R190, R44 ;  /* 0x0000002cbe037220 */ /* 0x000fc40000410000 */
[----:B------:R-:W-:Y:S02]  /*b6f0*/  FMUL.FTZ R47, R190, R40 ;  /* 0x00000028be2f7220 */ /* 0x000fe40000410000 */
[----:B------:R-:W-:Y:S02]  /*b700*/  FADD.FTZ R21, R21, R42 ;  /* 0x0000002a15157221 */ /* 0x000fe40000010000 */
[----:B------:R-:W-:Y:S02]  /*b710*/  FFMA.FTZ R48, R40, R201, R3 ;  /* 0x000000c928307223 */ /* 0x000fe40000010003 */
[----:B------:R-:W-:Y:S02]  /*b720*/  FADD.FTZ R2, R2, R43 ;  /* 0x0000002b02027221 */ /* 0x000fe40000010000 */
[----:B------:R-:W-:Y:S02]  /*b730*/  FMUL.FTZ R42, R12, R119 ;  /* 0x000000770c2a7220 */ /* 0x000fe40000410000 */
[----:B------:R-:W-:-:S02]  /*b740*/  FMUL.FTZ R92, R192, UR22 ;  /* 0x00000016c05c7c20 */ /* 0x000fc40008410000 */
[----:B------:R-:W-:Y:S02]  /*b750*/  FFMA.FTZ R47, R201, R44, -R47 ;  /* 0x0000002cc92f7223 */ /* 0x000fe4000001082f */
[----:B------:R-:W-:Y:S02]  /*b760*/  FADD.FTZ R21, R21, R48 ;  /* 0x0000003015157221 */ /* 0x000fe40000010000 */
[----:B------:R-:W-:Y:S02]  /*b770*/  FADD.FTZ R2, R2, R45 ;  /* 0x0000002d02027221 */ /* 0x000fe40000010000 */
[-C--:B------:R-:W-:Y:S02]  /*b780*/  FFMA.FTZ R43, R139, -R119.reuse, R200 ;  /* 0x800000778b2b7223 */ /* 0x080fe400000100c8 */
[----:B------:R-:W-:Y:S02]  /*b790*/  FMUL.FTZ R48, R36, R119 ;  /* 0x0000007724307220 */ /* 0x000fe40000410000 */
[----:B------:R-:W-:-:S02]  /*b7a0*/  FMUL.FTZ R3, R191, R42 ;  /* 0x0000002abf037220 */ /* 0x000fc40000410000 */
[-C--:B------:R-:W-:Y:S02]  /*b7b0*/  FMUL.FTZ R44, R35, R118.reuse ;  /* 0x00000076232c7220 */ /* 0x080fe40000410000 */
[----:B------:R-:W-:Y:S02]  /*b7c0*/  FFMA.FTZ R65, R199, UR23, R92 ;  /* 0x00000017c7417c23 */ /* 0x000fe4000801005c */
[----:B------:R-:W-:Y:S02]  /*b7d0*/  FADD.FTZ R2, R2, R47 ;  /* 0x0000002f02027221 */ /* 0x000fe40000010000 */
[----:B------:R-:W-:Y:S02]  /*b7e0*/  FFMA.FTZ R199, R138, -R118, R199 ;  /* 0x800000768ac77223 */ /* 0x000fe400000100c7 */
[----:B------:R-:W-:Y:S02]  /*b7f0*/  FFMA.FTZ R3, R43, R48, -R3 ;  /* 0x000000302b037223 */ /* 0x000fe40000010803 */
[----:B------:R-:W-:-:S02]  /*b800*/  FMUL.FTZ R45, R7, R118 ;  /* 0x00000076072d7220 */ /* 0x000fc40000410000 */
[----:B------:R-:W-:Y:S02]  /*b810*/  FMUL.FTZ R50, R192, R44 ;  /* 0x0000002cc0327220 */ /* 0x000fe40000410000 */
[----:B------:R-:W-:Y:S02]  /*b820*/  FADD.FTZ R2, R2, R3 ;  /* 0x0000000302027221 */ /* 0x000fe40000010000 */
[----:B------:R-:W-:Y:S02]  /*b830*/  FFMA.FTZ R75, R199, R45, -R50 ;  /* 0x0000002dc74b7223 */ /* 0x000fe40000010832 */
[----:B------:R-:W-:Y:S02]  /*b840*/  FMUL.FTZ R3, R8, UR41 ;  /* 0x0000002908037c20 */ /* 0x000fe40008410000 */
[----:B------:R-:W-:Y:S02]  /*b850*/  FADD.FTZ R75, R2, R75 ;  /* 0x0000004b024b7221 */ /* 0x000fe40000010000 */
[----:B------:R-:W-:-:S02]  /*b860*/  FMUL.FTZ R2, R33, UR41 ;  /* 0x0000002921027c20 */ /* 0x000fc40008410000 */
[----:B------:R-:W-:Y:S02]  /*b870*/  FMUL.FTZ R48, R191, R48 ;  /* 0x00000030bf307220 */ /* 0x000fe40000410000 */
[----:B------:R-:W-:Y:S02]  /*b880*/  FFMA.FTZ R65, -R96, R65, -RZ ;  /* 0x0000004160417223 */ /* 0x000fe400000109ff */
[----:B------:R-:W-:Y:S02]  /*b890*/  FMUL.FTZ R47, R192, R45 ;  /* 0x0000002dc02f7220 */ /* 0x000fe40000410000 */
[----:B------:R-:W-:Y:S01]  /*b8a0*/  FFMA.FTZ R45, R5, UR39, -R2 ;  /* 0x00000027052d7c23 */ /* 0x000fe20008010802 */
[----:B------:R0:W-:Y:S01]  /*b8b0*/  STS [R46.X4+0x4244], R65 ;  /* 0x004244412e007388 */ /* 0x0001e20000004800 */
[----:B------:R-:W-:Y:S02]  /*b8c0*/  FFMA.FTZ R56, R6, UR39, -R3 ;  /* 0x0000002706387c23 */ /* 0x000fe40008010803 */
[----:B------:R-:W-:-:S02]  /*b8d0*/  FMUL.FTZ R2, R35, UR41 ;  /* 0x0000002923027c20 */ /* 0x000fc40008410000 */
[----:B------:R-:W-:Y:S02]  /*b8e0*/  FMUL.FTZ R3, R12, UR41 ;  /* 0x000000290c037c20 */ /* 0x000fe40008410000 */
[----:B------:R-:W-:Y:S02]  /*b8f0*/  FFMA.FTZ R48, R42, R43, R48 ;  /* 0x0000002b2a307223 */ /* 0x000fe40000010030 */
[C---:B------:R-:W-:Y:S02]  /*b900*/  FFMA.FTZ R68, R36.reuse, UR39, -R3 ;  /* 0x0000002724447c23 */ /* 0x040fe40008010803 */
[----:B0-----:R-:W-:Y:S02]  /*b910*/  FFMA.FTZ R65, R7, UR39, -R2 ;  /* 0x0000002707417c23 */ /* 0x001fe40008010802 */
[----:B------:R-:W-:Y:S01]  /*b920*/  FADD.FTZ R48, R21, R48 ;  /* 0x0000003015307221 */ /* 0x000fe20000010000 */
[----:B------:R-:W-:Y:S01]  /*b930*/  MOV R21, UR20 ;  /* 0x0000001400157c02 */ /* 0x000fe20008000f00 */
[----:B------:R-:W-:-:S02]  /*b940*/  FMUL.FTZ R3, R36, UR41 ;  /* 0x0000002924037c20 */ /* 0x000fc40008410000 */
[----:B------:R-:W-:Y:S01]  /*b950*/  FMUL.FTZ R2, R9, UR41 ;  /* 0x0000002909027c20 */ /* 0x000fe20008410000 */
[----:B------:R-:W-:Y:S01]  /*b960*/  LEA R62, R21, -R150, 0x1 ;  /* 0x80000096153e7211 */ /* 0x000fe200078e08ff */
[----:B------:R-:W-:Y:S02]  /*b970*/  FMUL.FTZ R74, R100, R74 ;  /* 0x0000004a644a7220 */ /* 0x000fe40000410000 */
[----:B------:R-:W-:Y:S01]  /*b980*/  FFMA.FTZ R72, R12, UR39, R3 ;  /* 0x000000270c487c23 */ /* 0x000fe20008010003 */
[----:B------:R-:W-:Y:S01]  /*b990*/  ISETP.GE.AND P0, PT, R62, 0x1, PT ;  /* 0x000000013e00780c */ /* 0x000fe20003f06270 */
[----:B------:R-:W-:Y:S01]  /*b9a0*/  FFMA.FTZ R67, R37, UR39, -R2 ;  /* 0x0000002725437c23 */ /* 0x000fe20008010802 */
[----:B------:R0:W-:Y:S01]  /*b9b0*/  STS [R46.X4+0x4238], R74 ;  /* 0x0042384a2e007388 */ /* 0x0001e20000004800 */
[----:B------:R-:W-:Y:S02]  /*b9c0*/  FMUL.FTZ R3, R16, UR41 ;  /* 0x0000002910037c20 */ /* 0x000fe40008410000 */
[----:B------:R-:W-:-:S02]  /*b9d0*/  FMUL.FTZ R2, R13, UR41 ;  /* 0x000000290d027c20 */ /* 0x000fc40008410000 */
[----:B------:R-:W-:Y:S02]  /*b9e0*/  FMUL.FTZ R71, R104, R71 ;  /* 0x0000004768477220 */ /* 0x000fe40000410000 */
[----:B------:R-:W-:Y:S02]  /*b9f0*/  FMUL.FTZ R76, R37, UR41 ;  /* 0x00000029254c7c20 */ /* 0x000fe40008410000 */
[----:B------:R-:W-:Y:S01]  /*ba00*/  FFMA.FTZ R37, R17, UR39, -R2 ;  /* 0x0000002711257c23 */ /* 0x000fe20008010802 */
[----:B------:R1:W-:Y:S01]  /*ba10*/  STS [R46.X4+0x4220], R71 ;  /* 0x004220472e007388 */ /* 0x0003e20000004800 */
[----:B0-----:R-:W-:Y:S02]  /*ba20*/  FFMA.FTZ R74, R14, UR39, -R3 ;  /* 0x000000270e4a7c23 */ /* 0x001fe40008010803 */
[----:B------:R-:W-:Y:S02]  /*ba30*/  FMUL.FTZ R3, R20, UR41 ;  /* 0x0000002914037c20 */ /* 0x000fe40008410000 */
[----:B------:R-:W-:-:S02]  /*ba40*/  FMUL.FTZ R2, R15, UR41 ;  /* 0x000000290f027c20 */ /* 0x000fc40008410000 */
[C---:B------:R-:W-:Y:S02]  /*ba50*/  FMUL.FTZ R60, R5.reuse, UR41 ;  /* 0x00000029053c7c20 */ /* 0x040fe40008410000 */
[----:B------:R-:W-:Y:S02]  /*ba60*/  FMUL.FTZ R77, R5, R116 ;  /* 0x00000074054d7220 */ /* 0x000fe40000410000 */
[----:B------:R-:W-:Y:S02]  /*ba70*/  FMUL.FTZ R5, R14, UR41 ;  /* 0x000000290e057c20 */ /* 0x000fe40008410000 */
[----:B------:R-:W-:Y:S02]  /*ba80*/  FFMA.FTZ R87, -R108, R87, -RZ ;  /* 0x000000576c577223 */ /* 0x000fe400000109ff */
[----:B------:R-:W-:Y:S02]  /*ba90*/  FFMA.FTZ R91, -R104, R91, -RZ ;  /* 0x0000005b685b7223 */ /* 0x000fe400000109ff */
[----:B------:R-:W-:Y:S01]  /*baa0*/  FFMA.FTZ R95, -R100, R95, -RZ ;  /* 0x0000005f645f7223 */ /* 0x000fe200000109ff */
[----:B------:R-:W-:Y:S01]  /*bab0*/  STS [R46.X4+0x4214], R87 ;  /* 0x004214572e007388 */ /* 0x000fe20000004800 */
[----:B------:R-:W-:-:S02]  /*bac0*/  FFMA.FTZ R14, R18, UR39, -R3 ;  /* 0x00000027120e7c23 */ /* 0x000fc40008010803 */
[----:B-1----:R-:W-:Y:S01]  /*bad0*/  FFMA.FTZ R71, R59, UR39, -R2 ;  /* 0x000000273b477c23 */ /* 0x002fe20008010802 */
[----:B------:R-:W-:Y:S01]  /*bae0*/  STS [R46.X4+0x4224], R91 ;  /* 0x0042245b2e007388 */ /* 0x000fe20000004800 */
[----:B------:R-:W-:Y:S02]  /*baf0*/  FADD.FTZ R10, R78, R57 ;  /* 0x000000394e0a7221 */ /* 0x000fe40000010000 */
[----:B------:R-:W-:Y:S01]  /*bb00*/  FFMA.FTZ R47, R44, R199, R47 ;  /* 0x000000c72c2f7223 */ /* 0x000fe2000001002f */
[----:B------:R0:W-:Y:S01]  /*bb10*/  STS [R46.X4+0x423c], R95 ;  /* 0x00423c5f2e007388 */ /* 0x0001e20000004800 */
[----:B------:R-:W-:Y:S02]  /*bb20*/  FMUL.FTZ R3, R24, UR41 ;  /* 0x0000002918037c20 */ /* 0x000fe40008410000 */
[----:B------:R-:W-:Y:S02]  /*bb30*/  FMUL.FTZ R2, R19, UR41 ;  /* 0x0000002913027c20 */ /* 0x000fe40008410000 */
[----:B------:R-:W-:-:S02]  /*bb40*/  FMUL.FTZ R78, R17, UR41 ;  /* 0x00000029114e7c20 */ /* 0x000fc40008410000 */
[----:B------:R-:W-:Y:S02]  /*bb50*/  FFMA.FTZ R17, R16, UR39, R5 ;  /* 0x0000002710117c23 */ /* 0x000fe40008010005 */
[----:B------:R-:W-:Y:S02]  /*bb60*/  FMUL.FTZ R5, R18, UR41 ;  /* 0x0000002912057c20 */ /* 0x000fe40008410000 */
[----:B------:R-:W-:Y:S02]  /*bb70*/  FMUL.FTZ R80, R59, UR41 ;  /* 0x000000293b507c20 */ /* 0x000fe40008410000 */
[----:B------:R-:W-:Y:S02]  /*bb80*/  FADD.FTZ R73, R48, R47 ;  /* 0x0000002f30497221 */ /* 0x000fe40000010000 */
[----:B------:R-:W-:Y:S02]  /*bb90*/  FFMA.FTZ R18, R70, UR39, -R3 ;  /* 0x0000002746127c23 */ /* 0x000fe40008010803 */
[----:B------:R-:W-:-:S02]  /*bba0*/  FFMA.FTZ R59, R69, UR39, -R2 ;  /* 0x00000027453b7c23 */ /* 0x000fc40008010802 */
        /* <DEDUP_REMOVED lines=10> */
[----:B0-----:R-:W-:Y:S02]  /*bc50*/  FMUL.FTZ R46, R33, R116 ;  /* 0x00000074212e7220 */ /* 0x001fe40000410000 */
[----:B------:R-:W-:-:S02]  /*bc60*/  FMUL.FTZ R63, R6, UR41 ;  /* 0x00000029063f7c20 */ /* 0x000fc40008410000 */
[-C--:B------:R-:W-:Y:S02]  /*bc70*/  FMUL.FTZ R61, R8, R117.reuse ;  /* 0x00000075083d7220 */ /* 0x080fe40000410000 */
[----:B------:R-:W-:Y:S02]  /*bc80*/  FMUL.FTZ R4, R7, UR41 ;  /* 0x0000002907047c20 */ /* 0x000fe40008410000 */
[----:B------:R-:W-:Y:S02]  /*bc90*/  FMUL.FTZ R3, R70, UR41 ;  /* 0x0000002946037c20 */ /* 0x000fe40008410000 */
[----:B------:R-:W-:Y:S02]  /*bca0*/  FMUL.FTZ R2, R69, UR41 ;  /* 0x0000002945027c20 */ /* 0x000fe40008410000 */
[----:B------:R-:W-:Y:S02]  /*bcb0*/  FFMA.FTZ R198, R137, -R117, R198 ;  /* 0x8000007589c67223 */ /* 0x000fe400000100c6 */
[----:B------:R-:W-:-:S02]  /*bcc0*/  FFMA.FTZ R197, R136, -R116, R197 ;  /* 0x8000007488c57223 */ /* 0x000fc400000100c5 */
[----:B------:R-:W-:Y:S02]  /*bcd0*/  FFMA.FTZ R57, R156, UR39, -R57 ;  /* 0x000000279c397c23 */ /* 0x000fe40008010839 */
[----:B------:R-:W-:Y:S02]  /*bce0*/  FFMA.FTZ R55, R64, UR39, R55 ;  /* 0x0000002740377c23 */ /* 0x000fe40008010037 */
[----:B------:R-:W-:Y:S02]  /*bcf0*/  FFMA.FTZ R54, R27, UR39, -R54 ;  /* 0x000000271b367c23 */ /* 0x000fe40008010836 */
[----:B------:R-:W-:Y:S02]  /*bd00*/  FFMA.FTZ R52, R153, UR39, R52 ;  /* 0x0000002799347c23 */ /* 0x000fe40008010034 */
[----:B------:R-:W-:Y:S02]  /*bd10*/  FFMA.FTZ R53, R152, UR39, -R53 ;  /* 0x0000002798357c23 */ /* 0x000fe40008010835 */
[----:B------:R-:W-:-:S02]  /*bd20*/  FFMA.FTZ R51, R28, UR39, R51 ;  /* 0x000000271c337c23 */ /* 0x000fc40008010033 */
[----:B------:R-:W-:Y:S02]  /*bd30*/  FFMA.FTZ R50, R31, UR39, -R50 ;  /* 0x000000271f327c23 */ /* 0x000fe40008010832 */
[----:B------:R-:W-:Y:S02]  /*bd40*/  FFMA.FTZ R48, R29, UR39, R48 ;  /* 0x000000271d307c23 */ /* 0x000fe40008010030 */
[----:B------:R-:W-:Y:S02]  /*bd50*/  FFMA.FTZ R49, R32, UR39, -R49 ;  /* 0x0000002720317c23 */ /* 0x000fe40008010831 */
[----:B------:R-:W-:Y:S02]  /*bd60*/  FFMA.FTZ R47, R0, UR39, R47 ;  /* 0x00000027002f7c23 */ /* 0x000fe4000801002f */
[----:B------:R-:W-:Y:S02]  /*bd70*/  FFMA.FTZ R60, R33, UR39, R60 ;  /* 0x00000027213c7c23 */ /* 0x000fe4000801003c */
[----:B------:R-:W-:-:S02]  /*bd80*/  FMUL.FTZ R84, R194, R46 ;  /* 0x0000002ec2547220 */ /* 0x000fc40000410000 */
[----:B------:R-:W-:Y:S02]  /*bd90*/  FMUL.FTZ R6, R6, R117 ;  /* 0x0000007506067220 */ /* 0x000fe40000410000 */
[----:B------:R-:W-:Y:S02]  /*bda0*/  FFMA.FTZ R63, R8, UR39, R63 ;  /* 0x00000027083f7c23 */ /* 0x000fe4000801003f */
[----:B------:R-:W-:Y:S02]  /*bdb0*/  FMUL.FTZ R7, R193, R61 ;  /* 0x0000003dc1077220 */ /* 0x000fe40000410000 */
[----:B------:R-:W-:Y:S02]  /*bdc0*/  FFMA.FTZ R36, R35, UR39, R4 ;  /* 0x0000002723247c23 */ /* 0x000fe40008010004 */
[----:B------:R-:W-:Y:S02]  /*bdd0*/  FFMA.FTZ R76, R9, UR39, R76 ;  /* 0x00000027094c7c23 */ /* 0x000fe4000801004c */
[----:B------:R-:W-:-:S02]  /*bde0*/  FFMA.FTZ R78, R13, UR39, R78 ;  /* 0x000000270d4e7c23 */ /* 0x000fc4000801004e */
[----:B------:R-:W-:Y:S02]  /*bdf0*/  FFMA.FTZ R82, R20, UR39, R5 ;  /* 0x0000002714527c23 */ /* 0x000fe40008010005 */
        /* <DEDUP_REMOVED lines=37> */
.L_x_656:
[----:B------:R-:W-:Y:S05]  /*c050*/  BSYNC B0 ;  /* 0x0000000000007941 */ /* 0x000fea0003800000 */
.L_x_655:
[-C--:B------:R-:W-:Y:S01]  /*c060*/  FFMA.FTZ R2, R198, R6.reuse, -R7 ;  /* 0x00000006c6027223 */ /* 0x080fe20000010807 */
[----:B------:R-:W-:Y:S01]  /*c070*/  ULDC.64 UR20, c[0x0][0x2b8] ;  /* 0x0000ae0000147ab9 */ /* 0x000fe20000000a00 */
[----:B------:R-:W-:Y:S01]  /*c080*/  FMUL.FTZ R6, R193, R6 ;  /* 0x00000006c1067220 */ /* 0x000fe20000410000 */
[----:B------:R-:W-:Y:S01]  /*c090*/  USHF.R.U32.HI UR22, URZ, 0x1, UR21 ;  /* 0x000000013f167899 */ /* 0x000fe20008011615 */
[----:B------:R-:W-:Y:S01]  /*c0a0*/  FFMA.FTZ R3, R197, R77, -R84 ;  /* 0x0000004dc5037223 */ /* 0x000fe20000010854 */
[----:B------:R-:W-:Y:S01]  /*c0b0*/  USHF.R.U64 UR20, UR20, 0x1, UR21 ;  /* 0x0000000114147899 */ /* 0x000fe20008001215 */
[----:B------:R-:W-:Y:S01]  /*c0c0*/  FFMA.FTZ R6, R61, R198, R6 ;  /* 0x000000c63d067223 */ /* 0x000fe20000010006 */
[----:B------:R-:W-:Y:S01]  /*c0d0*/  UIMAD UR39, UR22, UR35, URZ ;  /* 0x00000023162772a4 */ /* 0x000fe2000f8e023f */
[----:B------:R-:W-:Y:S01]  /*c0e0*/  FADD.FTZ R2, R75, R2 ;  /* 0x000000024b027221 */ /* 0x000fe20000010000 */
[----:B------:R-:W-:Y:S01]  /*c0f0*/  UIMAD.WIDE.U32 UR22, UR20, UR35, URZ ;  /* 0x00000023141672a5 */ /* 0x000fe2000f8e003f */
[----:B------:R-:W-:Y:S01]  /*c100*/  FADD.FTZ R6, R73, R6 ;  /* 0x0000000649067221 */ /* 0x000fe20000010000 */
[----:B------:R-:W-:Y:S01]  /*c110*/  UIMAD UR39, UR36, UR20, UR39 ;  /* 0x00000014242772a4 */ /* 0x000fe2000f8e0227 */
[----:B------:R-:W-:Y:S01]  /*c120*/  FADD.FTZ R73, R11, -R58 ;  /* 0x8000003a0b497221 */ /* 0x000fe20000010000 */
[----:B------:R-:W-:Y:S01]  /*c130*/  ULDC UR40, c[0x0][0x174] ;  /* 0x00005d0000287ab9 */ /* 0x000fe20000000800 */
[-C--:B------:R-:W-:Y:S01]  /*c140*/  FMUL.FTZ R11, R0, R115.reuse ;  /* 0x00000073000b7220 */ /* 0x080fe20000410000 */
[----:B------:R-:W-:Y:S01]  /*c150*/  ULDC.64 UR20, c[0x0][0x2c0] ;  /* 0x0000b00000147ab9 */ /* 0x000fe20000000a00 */
[----:B------:R-:W-:Y:S01]  /*c160*/  FADD.FTZ R2, R2, R3 ;  /* 0x0000000302027221 */ /* 0x000fe20000010000 */
[----:B------:R-:W-:Y:S01]  /*c170*/  UIADD3 UR23, UR23, UR39, URZ ;  /* 0x0000002717177290 */ /* 0x000fe2000fffe03f */
[-C--:B------:R-:W-:Y:S01]  /*c180*/  FFMA.FTZ R210, R135, -R115.reuse, R210 ;  /* 0x8000007387d27223 */ /* 0x080fe200000100d2 */
[----:B------:R-:W-:Y:S01]  /*c190*/  UIMAD UR39, UR37, UR20, URZ ;  /* 0x00000014252772a4 */ /* 0x000fe2000f8e023f */
[-C--:B------:R-:W-:Y:S01]  /*c1a0*/  FMUL.FTZ R58, R29, R114.reuse ;  /* 0x000000721d3a7220 */ /* 0x080fe20000410000 */
[----:B------:R-:W-:Y:S01]  /*c1b0*/  BSSY B0, `(.L_x_657) ;  /* 0x000004d000007945 */ /* 0x000fe20003800000 */
[----:B------:R-:W-:Y:S01]  /*c1c0*/  FMUL.FTZ R3, R32, R115 ;  /* 0x0000007320037220 */ /* 0x000fe20000410000 */
[----:B------:R-:W-:Y:S01]  /*c1d0*/  UIMAD UR39, UR18, UR21, UR39 ;  /* 0x00000015122772a4 */ /* 0x000fe2000f8e0227 */
[----:B0-----:R-:W-:Y:S01]  /*c1e0*/  FMUL.FTZ R4, R196, R11 ;  /* 0x0000000bc4047220 */ /* 0x001fe20000410000 */
[----:B------:R-:W-:Y:S01]  /*c1f0*/  UIMAD.WIDE.U32 UR20, UR18, UR20, UR22 ;  /* 0x00000014121472a5 */ /* 0x000fe2000f8e0016 */
[----:B------:R-:W-:Y:S01]  /*c200*/  FMUL.FTZ R77, R194, R77 ;  /* 0x0000004dc24d7220 */ /* 0x000fe20000410000 */
[----:B------:R-:W-:Y:S01]  /*c210*/  ISETP.GE.AND P1, PT, R62, 0x101, PT ;  /* 0x000001013e00780c */ /* 0x000fe20003f26270 */
[-C--:B------:R-:W-:Y:S01]  /*c220*/  FFMA.FTZ R211, R134, -R114.reuse, R211 ;  /* 0x8000007286d37223 */ /* 0x080fe200000100d3 */
[----:B------:R-:W-:Y:S01]  /*c230*/  ULDC.64 UR22, c[0x0][0x320] ;  /* 0x0000c80000167ab9 */ /* 0x000fe20000000a00 */
[----:B------:R-:W-:Y:S01]  /*c240*/  FMUL.FTZ R32, R31, R114 ;  /* 0x000000721f207220 */ /* 0x000fe20000410000 */
[----:B------:R-:W-:Y:S01]  /*c250*/  UIADD3 UR39, UR39, UR21, URZ ;  /* 0x0000001527277290 */ /* 0x000fe2000fffe03f */
[----:B------:R-:W-:Y:S01]  /*c260*/  FMUL.FTZ R7, R195, R58 ;  /* 0x0000003ac3077220 */ /* 0x000fe20000410000 */
[----:B------:R-:W-:Y:S01]  /*c270*/  ULEA UR22, UP0, UR20, UR22, 0x3 ;  /* 0x0000001614167291 */ /* 0x000fe2000f80183f */
[----:B------:R-:W-:Y:S01]  /*c280*/  FFMA.FTZ R5, R210, R3, -R4 ;  /* 0x00000003d2057223 */ /* 0x000fe20000010804 */
[----:B------:R-:W-:Y:S01]  /*c290*/  UIADD3 UR21, UR6, -UR40, URZ ;  /* 0x8000002806157290 */ /* 0x000fe2000fffe03f */
[----:B------:R-:W-:Y:S01]  /*c2a0*/  FFMA.FTZ R77, R46, R197, R77 ;  /* 0x000000c52e4d7223 */ /* 0x000fe2000001004d */
[----:B------:R-:W-:Y:S01]  /*c2b0*/  ULEA.HI.X UR23, UR20, UR23, UR39, 0x3, UP0 ;  /* 0x0000001714177291 */ /* 0x000fe200080f1c27 */
[----:B------:R-:W-:Y:S01]  /*c2c0*/  FMUL.FTZ R3, R196, R3 ;  /* 0x00000003c4037220 */ /* 0x000fe20000410000 */
[----:B------:R-:W-:Y:S01]  /*c2d0*/  UIMAD UR20, UR21, -0x1000, URZ ;  /* 0xfffff000151478a4 */ /* 0x000fe2000f8e023f */
[----:B------:R-:W-:Y:S01]  /*c2e0*/  FFMA.FTZ R4, R211, R32, -R7 ;  /* 0x00000020d3047223 */ /* 0x000fe20000010807 */
[----:B------:R-:W-:Y:S01]  /*c2f0*/  ISETP.GE.AND P2, PT, R62, 0x181, PT ;  /* 0x000001813e00780c */ /* 0x000fe20003f46270 */
[----:B------:R-:W-:Y:S01]  /*c300*/  FADD.FTZ R6, R6, R77 ;  /* 0x0000004d06067221 */ /* 0x000fe20000010000 */
[----:B------:R-:W-:Y:S01]  /*c310*/  IADD3 R79, R150, 0x180, RZ ;  /* 0x00000180964f7810 */ /* 0x000fe20007ffe0ff */
[----:B------:R-:W-:Y:S01]  /*c320*/  FFMA.FTZ R3, R11, R210, R3 ;  /* 0x000000d20b037223 */ /* 0x000fe20000010003 */
[----:B------:R-:W-:Y:S01]  /*c330*/  MOV R75, UR20 ;  /* 0x00000014004b7c02 */ /* 0x000fe20008000f00 */
[----:B------:R-:W-:Y:S01]  /*c340*/  FMUL.FTZ R32, R195, R32 ;  /* 0x00000020c3207220 */ /* 0x000fe20000410000 */
[----:B------:R-:W-:Y:S01]  /*c350*/  ULDC.64 UR20, c[0x0][0x2d0] ;  /* 0x0000b40000147ab9 */ /* 0x000fe20000000a00 */
[----:B------:R-:W-:-:S02]  /*c360*/  FADD.FTZ R3, R6, R3 ;  /* 0x0000000306037221 */ /* 0x000fc40000010000 */
[----:B------:R-:W-:Y:S02]  /*c370*/  FFMA.FTZ R32, R58, R211, R32 ;  /* 0x000000d33a207223 */ /* 0x000fe40000010020 */
[-C--:B------:R-:W-:Y:S02]  /*c380*/  FMUL.FTZ R31, R28, R113.reuse ;  /* 0x000000711c1f7220 */ /* 0x080fe40000410000 */
[----:B------:R-:W-:Y:S01]  /*c390*/  FADD.FTZ R5, R2, R5 ;  /* 0x0000000502057221 */ /* 0x000fe20000010000 */
[C---:B------:R-:W-:Y:S01]  /*c3a0*/  LEA R2, P0, R150.reuse, UR22, 0x2 ;  /* 0x0000001696027c11 */ /* 0x040fe2000f8010ff */
[----:B------:R-:W-:Y:S01]  /*c3b0*/  FADD.FTZ R6, R3, R32 ;  /* 0x0000002003067221 */ /* 0x000fe20000010000 */
[----:B------:R-:W-:Y:S01]  /*c3c0*/  USHF.L.U32 UR22, UR8, 0x2, URZ ;  /* 0x0000000208167899 */ /* 0x000fe2000800063f */
[-C--:B------:R-:W-:Y:S01]  /*c3d0*/  FFMA.FTZ R212, R133, -R113.reuse, R212 ;  /* 0x8000007185d47223 */ /* 0x080fe200000100d4 */
[----:B------:R-:W-:Y:S01]  /*c3e0*/  LEA.HI.X R3, R150, UR23, RZ, 0x2, P0 ;  /* 0x0000001796037c11 */ /* 0x000fe200080f14ff */
[----:B------:R-:W-:Y:S01]  /*c3f0*/  FMUL.FTZ R7, R152, R113 ;  /* 0x0000007198077220 */ /* 0x000fe20000410000 */
[----:B------:R-:W-:Y:S01]  /*c400*/  USHF.L.U64.HI UR23, UR8, 0x2, UR9 ;  /* 0x0000000208177899 */ /* 0x000fe20008010209 */
[----:B------:R-:W-:Y:S01]  /*c410*/  FMUL.FTZ R32, R208, R31 ;  /* 0x0000001fd0207220 */ /* 0x000fe20000410000 */
[----:B------:R-:W-:Y:S01]  /*c420*/  ISETP.GE.AND P0, PT, R62, 0x81, PT ;  /* 0x000000813e00780c */ /* 0x000fe20003f06270 */
[----:B------:R-:W-:Y:S01]  /*c430*/  FADD.FTZ R4, R5, R4 ;  /* 0x0000000405047221 */ /* 0x000fe20000010000 */
[----:B------:R-:W-:Y:S01]  /*c440*/  UIMAD UR20, UR23, UR20, URZ ;  /* 0x00000014171472a4 */ /* 0x000fe2000f8e023f */
[----:B------:R-:W-:-:S02]  /*c450*/  FFMA.FTZ R5, R212, R7, -R32 ;  /* 0x00000007d4057223 */ /* 0x000fc40000010820 */
[----:B------:R-:W-:Y:S01]  /*c460*/  FMUL.FTZ R7, R208, R7 ;  /* 0x00000007d0077220 */ /* 0x000fe20000410000 */
[----:B------:R-:W-:Y:S01]  /*c470*/  UIMAD UR20, UR22, UR21, UR20 ;  /* 0x00000015161472a4 */ /* 0x000fe2000f8e0214 */
[----:B------:R-:W-:Y:S02]  /*c480*/  FMUL.FTZ R32, R153, R112 ;  /* 0x0000007099207220 */ /* 0x000fe40000410000 */
[----:B------:R-:W-:Y:S02]  /*c490*/  FFMA.FTZ R7, R31, R212, R7 ;  /* 0x000000d41f077223 */ /* 0x000fe40000010007 */
[-C--:B------:R-:W-:Y:S02]  /*c4a0*/  FMUL.FTZ R84, R27, R112.reuse ;  /* 0x000000701b547220 */ /* 0x080fe40000410000 */
[----:B------:R-:W-:Y:S02]  /*c4b0*/  FFMA.FTZ R213, R132, -R112, R213 ;  /* 0x8000007084d57223 */ /* 0x000fe400000100d5 */
[----:B------:R-:W-:-:S02]  /*c4c0*/  FMUL.FTZ R27, R209, R32 ;  /* 0x00000020d11b7220 */ /* 0x000fc40000410000 */
[----:B------:R-:W-:Y:S02]  /*c4d0*/  FADD.FTZ R6, R6, R7 ;  /* 0x0000000706067221 */ /* 0x000fe40000010000 */
[-C--:B------:R-:W-:Y:S02]  /*c4e0*/  FFMA.FTZ R7, R213, R84.reuse, -R27 ;  /* 0x00000054d5077223 */ /* 0x080fe4000001081b */
[----:B------:R-:W-:Y:S02]  /*c4f0*/  FMUL.FTZ R84, R209, R84 ;  /* 0x00000054d1547220 */ /* 0x000fe40000410000 */
[----:B------:R-:W-:Y:S02]  /*c500*/  FADD.FTZ R4, R4, R5 ;  /* 0x0000000504047221 */ /* 0x000fe40000010000 */
[----:B------:R-:W-:Y:S02]  /*c510*/  FFMA.FTZ R5, R32, R213, R84 ;  /* 0x000000d520057223 */ /* 0x000fe40000010054 */
[----:B------:R-:W-:Y:S01]  /*c520*/  IMAD.WIDE R2, R75, 0x4, R2 ;  /* 0x000000044b027825 */ /* 0x000fe200078e0202 */
[----:B------:R-:W-:-:S03]  /*c530*/  MOV R75, UR22 ;  /* 0x00000016004b7c02 */ /* 0x000fc60008000f00 */
[----:B------:R-:W-:Y:S01]  /*c540*/  FADD.FTZ R6, R6, R5 ;  /* 0x0000000506067221 */ /* 0x000fe20000010000 */
[----:B------:R-:W-:Y:S01]  /*c550*/  IADD3 R5, R150, 0x80, RZ ;  /* 0x0000008096057810 */ /* 0x000fe20007ffe0ff */
[----:B------:R-:W-:Y:S02]  /*c560*/  FMUL.FTZ R27, R64, R111 ;  /* 0x0000006f401b7220 */ /* 0x000fe40000410000 */
[----:B------:R-:W-:Y:S01]  /*c570*/  IMAD.WIDE.U32 R2, R75, c[0x0][0x2d0], R2 ;  /* 0x0000b4004b027a25 */ /* 0x000fe200078e0002 */
[----:B------:R-:W-:-:S03]  /*c580*/  LEA.HI.SX32 R5, R5, R150, 0x1b ;  /* 0x0000009605057211 */ /* 0x000fc600078fdaff */
[-C--:B------:R-:W-:Y:S01]  /*c590*/  FFMA.FTZ R214, R131, -R111.reuse, R214 ;  /* 0x8000006f83d67223 */ /* 0x080fe200000100d6 */
[----:B------:R-:W-:Y:S01]  /*c5a0*/  IADD3 R3, R3, UR20, RZ ;  /* 0x0000001403037c10 */ /* 0x000fe2000fffe0ff */
[----:B------:R-:W-:Y:S01]  /*c5b0*/  FMUL.FTZ R75, R156, R111 ;  /* 0x0000006f9c4b7220 */ /* 0x000fe20000410000 */
[----:B------:R-:W0:Y:S01]  /*c5c0*/  LDS R5, [R5.X4+0x4400] ;  /* 0x0044000005057984 */ /* 0x000e220000004800 */
[----:B------:R-:W-:Y:S02]  /*c5d0*/  FMUL.FTZ R77, R66, R27 ;  /* 0x0000001b424d7220 */ /* 0x000fe40000410000 */
[----:B------:R-:W-:Y:S01]  /*c5e0*/  FADD.FTZ R4, R4, R7 ;  /* 0x0000000704047221 */ /* 0x000fe20000010000 */
[----:B------:R-:W-:Y:S01]  /*c5f0*/  IADD3 R7, R150, 0x100, RZ ;  /* 0x0000010096077810 */ /* 0x000fe20007ffe0ff */
[-C--:B------:R-:W-:Y:S02]  /*c600*/  FFMA.FTZ R77, R214, R75.reuse, -R77 ;  /* 0x0000004bd64d7223 */ /* 0x080fe4000001084d */
[----:B------:R-:W-:Y:S01]  /*c610*/  FMUL.FTZ R75, R66, R75 ;  /* 0x0000004b424b7220 */ /* 0x000fe20000410000 */
[----:B------:R-:W-:Y:S01]  /*c620*/  LEA.HI.SX32 R7, R7, R150, 0x1b ;  /* 0x0000009607077211 */ /* 0x000fe200078fdaff */
[----:B------:R-:W-:-:S02]  /*c630*/  FADD.FTZ R77, R4, R77 ;  /* 0x0000004d044d7221 */ /* 0x000fc40000010000 */
[----:B------:R-:W-:-:S04]  /*c640*/  FFMA.FTZ R75, R27, R214, R75 ;  /* 0x000000d61b4b7223 */ /* 0x000fc8000001004b */
[----:B------:R-:W-:Y:S01]  /*c650*/  FADD.FTZ R75, R6, R75 ;  /* 0x0000004b064b7221 */ /* 0x000fe20000010000 */
[----:B------:R-:W-:Y:S05]  /*c660*/  @!P0 BRA `(.L_x_658) ;  /* 0x0000001000008947 */ /* 0x000fea0003800000 */
[----:B0-----:R0:W-:Y:S02]  /*c670*/  RED.E.ADD.F32.FTZ.RN.STRONG.GPU [R2.64+-0x3e00], R5 ;  /* 0xffc200050200798e */ /* 0x0011e4000c10e79e */
.L_x_658:
[----:B------:R-:W-:Y:S05]  /*c680*/  BSYNC B0 ;  /* 0x0000000000007941 */ /* 0x000fea0003800000 */
.L_x_657:
[----:B------:R-:W1:Y:S01]  /*c690*/  LDS R7, [R7.X4+0x4600] ;  /* 0x0046000007077984 */ /* 0x000e620000004800 */
[----:B------:R-:W-:Y:S01]  /*c6a0*/  BSSY B0, `(.L_x_659) ;  /* 0x0000004000007945 */ /* 0x000fe20003800000 */
[----:B------:R-:W-:Y:S01]  /*c6b0*/  LEA.HI.SX32 R79, R79, R150, 0x1b ;  /* 0x000000964f4f7211 */ /* 0x000fe200078fdaff */
[----:B------:R-:W-:Y:S05]  /*c6c0*/  @!P1 BRA `(.L_x_660) ;  /* 0x0000001000009947 */ /* 0x000fea0003800000 */
[----:B-1----:R1:W-:Y:S02]  /*c6d0*/  RED.E.ADD.F32.FTZ.RN.STRONG.GPU [R2.64+-0x3c00], R7 ;  /* 0xffc400070200798e */ /* 0x0023e4000c10e79e */
.L_x_660:
[----:B------:R-:W-:Y:S05]  /*c6e0*/  BSYNC B0 ;  /* 0x0000000000007941 */ /* 0x000fea0003800000 */
.L_x_659:
[----:B------:R-:W2:Y:S01]  /*c6f0*/  LDS R79, [R79.X4+0x4800] ;  /* 0x004800004f4f7984 */ /* 0x000ea20000004800 */
[----:B------:R-:W-:Y:S01]  /*c700*/  BSSY B0, `(.L_x_661) ;  /* 0x0000005000007945 */ /* 0x000fe20003800000 */
[C---:B------:R-:W-:Y:S02]  /*c710*/  IADD3 R81, R150.reuse, 0x200, RZ ;  /* 0x0000020096517810 */ /* 0x040fe40007ffe0ff */
[----:B0-----:R-:W-:Y:S01]  /*c720*/  IADD3 R5, R150, 0x280, RZ ;  /* 0x0000028096057810 */ /* 0x001fe20007ffe0ff */
[----:B------:R-:W-:Y:S05]  /*c730*/  @!P2 BRA `(.L_x_662) ;  /* 0x000000100000a947 */ /* 0x000fea0003800000 */
[----:B--2---:R0:W-:Y:S02]  /*c740*/  RED.E.ADD.F32.FTZ.RN.STRONG.GPU [R2.64+-0x3a00], R79 ;  /* 0xffc6004f0200798e */ /* 0x0041e4000c10e79e */
.L_x_662:
[----:B------:R-:W-:Y:S05]  /*c750*/  BSYNC B0 ;  /* 0x0000000000007941 */ /* 0x000fea0003800000 */
.L_x_661:
[-C--:B------:R-:W-:Y:S01]  /*c760*/  LEA.HI.SX32 R4, R81, R150.reuse, 0x1b ;  /* 0x0000009651047211 */ /* 0x080fe200078fdaff */
[----:B------:R-:W-:Y:S01]  /*c770*/  BSSY B0, `(.L_x_663) ;  /* 0x000000d000007945 */ /* 0x000fe20003800000 */
[----:B------:R-:W-:-:S02]  /*c780*/  LEA.HI.SX32 R6, R5, R150, 0x1b ;  /* 0x0000009605067211 */ /* 0x000fc400078fdaff */
[----:B------:R-:W-:Y:S01]  /*c790*/  ISETP.GE.AND P6, PT, R62, 0x201, PT ;  /* 0x000002013e00780c */ /* 0x000fe20003fc6270 */
[----:B------:R3:W4:Y:S01]  /*c7a0*/  LDS R5, [R4.X4+0x4a00] ;  /* 0x004a000004057984 */ /* 0x0007220000004800 */
[----:B-1----:R-:W-:Y:S02]  /*c7b0*/  IADD3 R7, R150, 0x300, RZ ;  /* 0x0000030096077810 */ /* 0x002fe40007ffe0ff */
[C---:B------:R-:W-:Y:S02]  /*c7c0*/  ISETP.GE.AND P0, PT, R62.reuse, 0x281, PT ;  /* 0x000002813e00780c */ /* 0x040fe40003f06270 */
[C---:B------:R-:W-:Y:S02]  /*c7d0*/  ISETP.GE.AND P1, PT, R62.reuse, 0x301, PT ;  /* 0x000003013e00780c */ /* 0x040fe40003f26270 */
[C---:B------:R-:W-:Y:S02]  /*c7e0*/  ISETP.GE.AND P2, PT, R62.reuse, 0x381, PT ;  /* 0x000003813e00780c */ /* 0x040fe40003f46270 */
[----:B------:R-:W-:-:S02]  /*c7f0*/  ISETP.GE.AND P3, PT, R62, 0x401, PT ;  /* 0x000004013e00780c */ /* 0x000fc40003f66270 */
[C---:B------:R-:W-:Y:S02]  /*c800*/  ISETP.GE.AND P4, PT, R62.reuse, 0x481, PT ;  /* 0x000004813e00780c */ /* 0x040fe40003f86270 */
[----:B------:R-:W-:Y:S01]  /*c810*/  ISETP.GE.AND P5, PT, R62, 0x501, PT ;  /* 0x000005013e00780c */ /* 0x000fe20003fa6270 */
[----:B------:R-:W-:Y:S10]  /*c820*/  @!P6 BRA `(.L_x_664) ;  /* 0x000000100000e947 */ /* 0x000ff40003800000 */
[----:B---34-:R1:W-:Y:S02]  /*c830*/  RED.E.ADD.F32.FTZ.RN.STRONG.GPU [R2.64+-0x3800], R5 ;  /* 0xffc800050200798e */ /* 0x0183e4000c10e79e */
.L_x_664:
[----:B---3--:R-:W-:Y:S05]  /*c840*/  BSYNC B0 ;  /* 0x0000000000007941 */ /* 0x008fea0003800000 */
.L_x_663:
[----:B-1--4-:R1:W3:Y:S01]  /*c850*/  LDS R5, [R6.X4+0x4c00] ;  /* 0x004c000006057984 */ /* 0x0122e20000004800 */
[----:B------:R-:W-:Y:S01]  /*c860*/  BSSY B0, `(.L_x_665) ;  /* 0x0000005000007945 */ /* 0x000fe20003800000 */
[----:B0-2---:R-:W-:Y:S02]  /*c870*/  IADD3 R79, R150, 0x380, RZ ;  /* 0x00000380964f7810 */ /* 0x005fe40007ffe0ff */
[----:B------:R-:W-:Y:S01]  /*c880*/  LEA.HI.SX32 R7, R7, R150, 0x1b ;  /* 0x0000009607077211 */ /* 0x000fe200078fdaff */
[----:B------:R-:W-:Y:S05]  /*c890*/  @!P0 BRA `(.L_x_666) ;  /* 0x0000001000008947 */ /* 0x000fea0003800000 */
[----:B---3--:R0:W-:Y:S02]  /*c8a0*/  RED.E.ADD.F32.FTZ.RN.STRONG.GPU [R2.64+-0x3600], R5 ;  /* 0xffca00050200798e */ /* 0x0081e4000c10e79e */
.L_x_666:
[----:B------:R-:W-:Y:S05]  /*c8b0*/  BSYNC B0 ;  /* 0x0000000000007941 */ /* 0x000fea0003800000 */
.L_x_665:
[----:B------:R-:W2:Y:S01]  /*c8c0*/  LDS R7, [R7.X4+0x4e00] ;  /* 0x004e000007077984 */ /* 0x000ea20000004800 */
[----:B------:R-:W-:Y:S01]  /*c8d0*/  BSSY B0, `(.L_x_667) ;  /* 0x0000005000007945 */ /* 0x000fe20003800000 */
[----:B0--3--:R-:W-:-:S02]  /*c8e0*/  IADD3 R5, R150, 0x400, RZ ;  /* 0x0000040096057810 */ /* 0x009fc40007ffe0ff */
[----:B------:R-:W-:Y:S01]  /*c8f0*/  LEA.HI.SX32 R79, R79, R150, 0x1b ;  /* 0x000000964f4f7211 */ /* 0x000fe200078fdaff */
[----:B------:R-:W-:Y:S05]  /*c900*/  @!P1 BRA `(.L_x_668) ;  /* 0x0000001000009947 */ /* 0x000fea0003800000 */
[----:B--2---:R0:W-:Y:S02]  /*c910*/  RED.E.ADD.F32.FTZ.RN.STRONG.GPU [R2.64+-0x3400], R7 ;  /* 0xffcc00070200798e */ /* 0x0041e4000c10e79e */
.L_x_668:
[----:B------:R-:W-:Y:S05]  /*c920*/  BSYNC B0 ;  /* 0x0000000000007941 */ /* 0x000fea0003800000 */
.L_x_667:
[----:B------:R-:W3:Y:S01]  /*c930*/  LDS R79, [R79.X4+0x5000] ;  /* 0x005000004f4f7984 */ /* 0x000ee20000004800 */
[----:B------:R-:W-:Y:S01]  /*c940*/  BSSY B0, `(.L_x_669) ;  /* 0x0000005000007945 */ /* 0x000fe20003800000 */
[----:B0-2---:R-:W-:Y:S02]  /*c950*/  IADD3 R7, R150, 0x480, RZ ;  /* 0x0000048096077810 */ /* 0x005fe40007ffe0ff */
[----:B------:R-:W-:Y:S01]  /*c960*/  LEA.HI.SX32 R5, R5, R150, 0x1b ;  /* 0x0000009605057211 */ /* 0x000fe200078fdaff */
[----:B------:R-:W-:Y:S05]  /*c970*/  @!P2 BRA `(.L_x_670) ;  /* 0x000000100000a947 */ /* 0x000fea0003800000 */
[----:B---3--:R0:W-:Y:S02]  /*c980*/  RED.E.ADD.F32.FTZ.RN.STRONG.GPU [R2.64+-0x3200], R79 ;  /* 0xffce004f0200798e */ /* 0x0081e4000c10e79e */
.L_x_670:
[----:B------:R-:W-:Y:S05]  /*c990*/  BSYNC B0 ;  /* 0x0000000000007941 */ /* 0x000fea0003800000 */
.L_x_669:
[----:B------:R-:W2:Y:S01]  /*c9a0*/  LDS R5, [R5.X4+0x5200] ;  /* 0x0052000005057984 */ /* 0x000ea20000004800 */
[----:B------:R-:W-:Y:S01]  /*c9b0*/  BSSY B0, `(.L_x_671) ;  /* 0x0000005000007945 */ /* 0x000fe20003800000 */
[----:B0--3--:R-:W-:Y:S02]  /*c9c0*/  IADD3 R79, R150, 0x500, RZ ;  /* 0x00000500964f7810 */ /* 0x009fe40007ffe0ff */
[----:B------:R-:W-:Y:S01]  /*c9d0*/  LEA.HI.SX32 R7, R7, R150, 0x1b ;  /* 0x0000009607077211 */ /* 0x000fe200078fdaff */
[----:B------:R-:W-:Y:S05]  /*c9e0*/  @!P3 BRA `(.L_x_672) ;  /* 0x000000100000b947 */ /* 0x000fea0003800000 */
[----:B--2---:R0:W-:Y:S02]  /*c9f0*/  RED.E.ADD.F32.FTZ.RN.STRONG.GPU [R2.64+-0x3000], R5 ;  /* 0xffd000050200798e */ /* 0x0041e4000c10e79e */
.L_x_672:
[----:B------:R-:W-:Y:S05]  /*ca00*/  BSYNC B0 ;  /* 0x0000000000007941 */ /* 0x000fea0003800000 */
.L_x_671:
[----:B------:R-:W3:Y:S01]  /*ca10*/  LDS R7, [R7.X4+0x5400] ;  /* 0x0054000007077984 */ /* 0x000ee20000004800 */
[----:B------:R-:W-:Y:S01]  /*ca20*/  BSSY B0, `(.L_x_673) ;  /* 0x0000004000007945 */ /* 0x000fe20003800000 */
[----:B------:R-:W-:Y:S01]  /*ca30*/  LEA.HI.SX32 R79, R79, R150, 0x1b ;  /* 0x000000964f4f7211 */ /* 0x000fe200078fdaff */
[----:B------:R-:W-:Y:S05]  /*ca40*/  @!P4 BRA `(.L_x_674) ;  /* 0x000000100000c947 */ /* 0x000fea0003800000 */
[----:B---3--:R3:W-:Y:S02]  /*ca50*/  RED.E.ADD.F32.FTZ.RN.STRONG.GPU [R2.64+-0x2e00], R7 ;  /* 0xffd200070200798e */ /* 0x0087e4000c10e79e */
.L_x_674:
[----:B------:R-:W-:Y:S05]  /*ca60*/  BSYNC B0 ;  /* 0x0000000000007941 */ /* 0x000fea0003800000 */
.L_x_673:
[----:B------:R-:W4:Y:S01]  /*ca70*/  LDS R79, [R79.X4+0x5600] ;  /* 0x005600004f4f7984 */ /* 0x000f220000004800 */
[----:B------:R-:W-:Y:S01]  /*ca80*/  BSSY B0, `(.L_x_675) ;  /* 0x0000005000007945 */ /* 0x000fe20003800000 */
[----:B0-2---:R-:W-:-:S02]  /*ca90*/  IADD3 R5, R150, 0x580, RZ ;  /* 0x0000058096057810 */ /* 0x005fc40007ffe0ff */
[----:B---3--:R-:W-:Y:S01]  /*caa0*/  IADD3 R7, R150, 0x600, RZ ;  /* 0x0000060096077810 */ /* 0x008fe20007ffe0ff */
[----:B------:R-:W-:Y:S05]  /*cab0*/  @!P5 BRA `(.L_x_676) ;  /* 0x000000100000d947 */ /* 0x000fea0003800000 */
[----:B----4-:R0:W-:Y:S02]  /*cac0*/  RED.E.ADD.F32.FTZ.RN.STRONG.GPU [R2.64+-0x2c00], R79 ;  /* 0xffd4004f0200798e */ /* 0x0101e4000c10e79e */
.L_x_676:
[----:B------:R-:W-:Y:S05]  /*cad0*/  BSYNC B0 ;  /* 0x0000000000007941 */ /* 0x000fea0003800000 */
.L_x_675:
[-C--:B------:R-:W-:Y:S01]  /*cae0*/  LEA.HI.SX32 R5, R5, R150.reuse, 0x1b ;  /* 0x0000009605057211 */ /* 0x080fe200078fdaff */
[----:B------:R-:W-:Y:S01]  /*caf0*/  BSSY B0, `(.L_x_677) ;  /* 0x000000d000007945 */ /* 0x000fe20003800000 */
[----:B------:R-:W-:Y:S02]  /*cb00*/  ISETP.GE.AND P6, PT, R62, 0x581, PT ;  /* 0x000005813e00780c */ /* 0x000fe40003fc6270 */
[----:B0---4-:R-:W-:Y:S02]  /*cb10*/  IADD3 R79, R150, 0x680, RZ ;  /* 0x00000680964f7810 */ /* 0x011fe40007ffe0ff */
[----:B------:R-:W0:Y:S01]  /*cb20*/  LDS R5, [R5.X4+0x5800] ;  /* 0x0058000005057984 */ /* 0x000e220000004800 */
        /* <DEDUP_REMOVED lines=8> */
[----:B0-----:R0:W-:Y:S02]  /*cbb0*/  RED.E.ADD.F32.FTZ.RN.STRONG.GPU [R2.64+-0x2a00], R5 ;  /* 0xffd600050200798e */ /* 0x0011e4000c10e79e */
.L_x_678:
[----:B------:R-:W-:Y:S05]  /*cbc0*/  BSYNC B0 ;  /* 0x0000000000007941 */ /* 0x000fea0003800000 */
.L_x_677:
[----:B------:R-:W2:Y:S01]  /*cbd0*/  LDS R7, [R7.X4+0x5a00] ;  /* 0x005a000007077984 */ /* 0x000ea20000004800 */
[----:B------:R-:W-:Y:S01]  /*cbe0*/  BSSY B0, `(.L_x_679) ;  /* 0x0000005000007945 */ /* 0x000fe20003800000 */
[----:B0-----:R-:W-:-:S02]  /*cbf0*/  IADD3 R5, R150, 0x700, RZ ;  /* 0x0000070096057810 */ /* 0x001fc40007ffe0ff */
[----:B------:R-:W-:Y:S01]  /*cc00*/  LEA.HI.SX32 R79, R79, R150, 0x1b ;  /* 0x000000964f4f7211 */ /* 0x000fe200078fdaff */
[----:B------:R-:W-:Y:S05]  /*cc10*/  @!P0 BRA `(.L_x_680) ;  /* 0x0000001000008947 */ /* 0x000fea0003800000 */
[----:B--2---:R0:W-:Y:S02]  /*cc20*/  RED.E.ADD.F32.FTZ.RN.STRONG.GPU [R2.64+-0x2800], R7 ;  /* 0xffd800070200798e */ /* 0x0041e4000c10e79e */
.L_x_680:
[----:B------:R-:W-:Y:S05]  /*cc30*/  BSYNC B0 ;  /* 0x0000000000007941 */ /* 0x000fea0003800000 */
.L_x_679:
[----:B------:R-:W3:Y:S01]  /*cc40*/  LDS R79, [R79.X4+0x5c00] ;  /* 0x005c00004f4f7984 */ /* 0x000ee20000004800 */
[----:B------:R-:W-:Y:S01]  /*cc50*/  BSSY B0, `(.L_x_681) ;  /* 0x0000005000007945 */ /* 0x000fe20003800000 */
[----:B0-2---:R-:W-:Y:S02]  /*cc60*/  IADD3 R7, R150, 0x780, RZ ;  /* 0x0000078096077810 */ /* 0x005fe40007ffe0ff */
[----:B------:R-:W-:Y:S01]  /*cc70*/  LEA.HI.SX32 R5, R5, R150, 0x1b ;  /* 0x0000009605057211 */ /* 0x000fe200078fdaff */
[----:B------:R-:W-:Y:S05]  /*cc80*/  @!P1 BRA `(.L_x_682) ;  /* 0x0000001000009947 */ /* 0x000fea0003800000 */
[----:B---3--:R0:W-:Y:S02]  /*cc90*/  RED.E.ADD.F32.FTZ.RN.STRONG.GPU [R2.64+-0x2600], R79 ;  /* 0xffda004f0200798e */ /* 0x0081e4000c10e79e */
.L_x_682:
[----:B------:R-:W-:Y:S05]  /*cca0*/  BSYNC B0 ;  /* 0x0000000000007941 */ /* 0x000fea0003800000 */
.L_x_681:
[----:B------:R-:W2:Y:S01]  /*ccb0*/  LDS R5, [R5.X4+0x5e00] ;  /* 0x005e000005057984 */ /* 0x000ea20000004800 */
[----:B------:R-:W-:Y:S01]  /*ccc0*/  BSSY B0, `(.L_x_683) ;  /* 0x0000005000007945 */ /* 0x000fe20003800000 */
[----:B0--3--:R-:W-:Y:S02]  /*ccd0*/  IADD3 R79, R150, 0x800, RZ ;  /* 0x00000800964f7810 */ /* 0x009fe40007ffe0ff */
[----:B------:R-:W-:Y:S01]  /*cce0*/  LEA.HI.SX32 R7, R7, R150, 0x1b ;  /* 0x0000009607077211 */ /* 0x000fe200078fdaff */
[----:B------:R-:W-:Y:S05]  /*ccf0*/  @!P2 BRA `(.L_x_684) ;  /* 0x000000100000a947 */ /* 0x000fea0003800000 */
[----:B--2---:R0:W-:Y:S02]  /*cd00*/  RED.E.ADD.F32.FTZ.RN.STRONG.GPU [R2.64+-0x2400], R5 ;  /* 0xffdc00050200798e */ /* 0x0041e4000c10e79e */
.L_x_684:
[----:B------:R-:W-:Y:S05]  /*cd10*/  BSYNC B0 ;  /* 0x0000000000007941 */ /* 0x000fea0003800000 */
.L_x_683:
[----:B------:R-:W3:Y:S01]  /*cd20*/  LDS R7, [R7.X4+0x6000] ;  /* 0x0060000007077984 */ /* 0x000ee20000004800 */
[----:B------:R-:W-:Y:S01]  /*cd30*/  BSSY B0, `(.L_x_685) ;  /* 0x0000005000007945 */ /* 0x000fe20003800000 */
[----:B0-2---:R-:W-:-:S02]  /*cd40*/  IADD3 R5, R150, 0x880, RZ ;  /* 0x0000088096057810 */ /* 0x005fc40007ffe0ff */
[----:B------:R-:W-:Y:S01]  /*cd50*/  LEA.HI.SX32 R79, R79, R150, 0x1b ;  /* 0x000000964f4f7211 */ /* 0x000fe200078fdaff */
[----:B------:R-:W-:Y:S05]  /*cd60*/  @!P3 BRA `(.L_x_686) ;  /* 0x000000100000b947 */ /* 0x000fea0003800000 */
[----:B---3--:R0:W-:Y:S02]  /*cd70*/  RED.E.ADD.F32.FTZ.RN.STRONG.GPU [R2.64+-0x2200], R7 ;  /* 0xffde00070200798e */ /* 0x0081e4000c10e79e */
.L_x_686:
[----:B------:R-:W-:Y:S05]  /*cd80*/  BSYNC B0 ;  /* 0x0000000000007941 */ /* 0x000fea0003800000 */
.L_x_685:
[----:B------:R-:W2:Y:S01]  /*cd90*/  LDS R79, [R79.X4+0x6200] ;  /* 0x006200004f4f7984 */ /* 0x000ea20000004800 */
[----:B------:R-:W-:Y:S01]  /*cda0*/  BSSY B0, `(.L_x_687) ;  /* 0x0000004000007945 */ /* 0x000fe20003800000 */
[----:B------:R-:W-:Y:S01]  /*cdb0*/  LEA.HI.SX32 R5, R5, R150, 0x1b ;  /* 0x0000009605057211 */ /* 0x000fe200078fdaff */
[----:B------:R-:W-:Y:S05]  /*cdc0*/  @!P4 BRA `(.L_x_688) ;  /* 0x000000100000c947 */ /* 0x000fea0003800000 */
[----:B--2---:R2:W-:Y:S02]  /*cdd0*/  RED.E.ADD.F32.FTZ.RN.STRONG.GPU [R2.64+-0x2000], R79 ;  /* 0xffe0004f0200798e */ /* 0x0045e4000c10e79e */
.L_x_688:
[----:B------:R-:W-:Y:S05]  /*cde0*/  BSYNC B0 ;  /* 0x0000000000007941 */ /* 0x000fea0003800000 */
.L_x_687:
[----:B------:R-:W4:Y:S01]  /*cdf0*/  LDS R5, [R5.X4+0x6400] ;  /* 0x0064000005057984 */ /* 0x000f220000004800 */
[----:B------:R-:W-:Y:S01]  /*ce00*/  BSSY B0, `(.L_x_689) ;  /* 0x0000005000007945 */ /* 0x000fe20003800000 */
[C---:B0--3--:R-:W-:Y:S02]  /*ce10*/  IADD3 R7, R150.reuse, 0x900, RZ ;  /* 0x0000090096077810 */ /* 0x049fe40007ffe0ff */
[----:B--2---:R-:W-:Y:S01]  /*ce20*/  IADD3 R79, R150, 0x980, RZ ;  /* 0x00000980964f7810 */ /* 0x004fe20007ffe0ff */
[----:B------:R-:W-:Y:S05]  /*ce30*/  @!P5 BRA `(.L_x_690) ;  /* 0x000000100000d947 */ /* 0x000fea0003800000 */
[----:B----4-:R0:W-:Y:S02]  /*ce40*/  RED.E.ADD.F32.FTZ.RN.STRONG.GPU [R2.64+-0x1e00], R5 ;  /* 0xffe200050200798e */ /* 0x0101e4000c10e79e */
.L_x_690:
[----:B------:R-:W-:Y:S05]  /*ce50*/  BSYNC B0 ;  /* 0x0000000000007941 */ /* 0x000fea0003800000 */
.L_x_689:
[----:B------:R-:W-:Y:S01]  /*ce60*/  LEA.HI.SX32 R7, R7, R150, 0x1b ;  /* 0x0000009607077211 */ /* 0x000fe200078fdaff */
[----:B------:R-:W-:Y:S01]  /*ce70*/  BSSY B0, `(.L_x_691) ;  /* 0x000000d000007945 */ /* 0x000fe20003800000 */
[----:B------:R-:W-:-:S02]  /*ce80*/  ISETP.GE.AND P6, PT, R62, 0x901, PT ;  /* 0x000009013e00780c */ /* 0x000fc40003fc6270 */
[----:B0---4-:R-:W-:Y:S02]  /*ce90*/  IADD3 R5, R150, 0xa00, RZ ;  /* 0x00000a0096057810 */ /* 0x011fe40007ffe0ff */
[----:B------:R-:W0:Y:S01]  /*cea0*/  LDS R7, [R7.X4+0x6600] ;  /* 0x0066000007077984 */ /* 0x000e220000004800 */
        /* <DEDUP_REMOVED lines=8> */
[----:B0-----:R0:W-:Y:S02]  /*cf30*/  RED.E.ADD.F32.FTZ.RN.STRONG.GPU [R2.64+-0x1c00], R7 ;  /* 0xffe400070200798e */ /* 0x0011e4000c10e79e */
.L_x_692:
[----:B------:R-:W-:Y:S05]  /*cf40*/  BSYNC B0 ;  /* 0x0000000000007941 */ /* 0x000fea0003800000 */
.L_x_691:
[----:B------:R-:W2:Y:S01]  /*cf50*/  LDS R79, [R79.X4+0x6800] ;  /* 0x006800004f4f7984 */ /* 0x000ea20000004800 */
[----:B------:R-:W-:Y:S01]  /*cf60*/  BSSY B0, `(.L_x_693) ;  /* 0x0000005000007945 */ /* 0x000fe20003800000 */
[----:B0-----:R-:W-:Y:S02]  /*cf70*/  IADD3 R7, R150, 0xa80, RZ ;  /* 0x00000a8096077810 */ /* 0x001fe40007ffe0ff */
[----:B------:R-:W-:Y:S01]  /*cf80*/  LEA.HI.SX32 R5, R5, R150, 0x1b ;  /* 0x0000009605057211 */ /* 0x000fe200078fdaff */
[----:B------:R-:W-:Y:S05]  /*cf90*/  @!P0 BRA `(.L_x_694) ;  /* 0x0000001000008947 */ /* 0x000fea0003800000 */
[----:B--2---:R0:W-:Y:S02]  /*cfa0*/  RED.E.ADD.F32.FTZ.RN.STRONG.GPU [R2.64+-0x1a00], R79 ;  /* 0xffe6004f0200798e */ /* 0x0041e4000c10e79e */
.L_x_694:
[----:B------:R-:W-:Y:S05]  /*cfb0*/  BSYNC B0 ;  /* 0x0000000000007941 */ /* 0x000fea0003800000 */
.L_x_693:
[----:B------:R-:W3:Y:S01]  /*cfc0*/  LDS R5, [R5.X4+0x6a00] ;  /* 0x006a000005057984 */ /* 0x000ee20000004800 */
[----:B------:R-:W-:Y:S01]  /*cfd0*/  BSSY B0, `(.L_x_695) ;  /* 0x0000005000007945 */ /* 0x000fe20003800000 */
[----:B0-2---:R-:W-:-:S02]  /*cfe0*/  IADD3 R79, R150, 0xb00, RZ ;  /* 0x00000b00964f7810 */ /* 0x005fc40007ffe0ff */
[----:B------:R-:W-:Y:S01]  /*cff0*/  LEA.HI.SX32 R7, R7, R150, 0x1b ;  /* 0x0000009607077211 */ /* 0x000fe200078fdaff */
[----:B------:R-:W-:Y:S05]  /*d000*/  @!P1 BRA `(.L_x_696) ;  /* 0x0000001000009947 */ /* 0x000fea0003800000 */
[----:B---3--:R0:W-:Y:S02]  /*d010*/  RED.E.ADD.F32.FTZ.RN.STRONG.GPU [R2.64+-0x1800], R5 ;  /* 0xffe800050200798e */ /* 0x0081e4000c10e79e */
.L_x_696:
[----:B------:R-:W-:Y:S05]  /*d020*/  BSYNC B0 ;  /* 0x0000000000007941 */ /* 0x000fea0003800000 */
.L_x_695:
[----:B------:R-:W2:Y:S01]  /*d030*/  LDS R7, [R7.X4+0x6c00] ;  /* 0x006c000007077984 */ /* 0x000ea20000004800 */
[----:B------:R-:W-:Y:S01]  /*d040*/  BSSY B0, `(.L_x_697) ;  /* 0x0000005000007945 */ /* 0x000fe20003800000 */
[----:B0--3--:R-:W-:Y:S02]  /*d050*/  IADD3 R5, R150, 0xb80, RZ ;  /* 0x00000b8096057810 */ /* 0x009fe40007ffe0ff */
[----:B------:R-:W-:Y:S01]  /*d060*/  LEA.HI.SX32 R79, R79, R150, 0x1b ;  /* 0x000000964f4f7211 */ /* 0x000fe200078fdaff */
[----:B------:R-:W-:Y:S05]  /*d070*/  @!P2 BRA `(.L_x_698) ;  /* 0x000000100000a947 */ /* 0x000fea0003800000 */
[----:B--2---:R0:W-:Y:S02]  /*d080*/  RED.E.ADD.F32.FTZ.RN.STRONG.GPU [R2.64+-0x1600], R7 ;  /* 0xffea00070200798e */ /* 0x0041e4000c10e79e */
.L_x_698:
[----:B------:R-:W-:Y:S05]  /*d090*/  BSYNC B0 ;  /* 0x0000000000007941 */ /* 0x000fea0003800000 */
.L_x_697:
[----:B------:R-:W3:Y:S01]  /*d0a0*/  LDS R79, [R79.X4+0x6e00] ;  /* 0x006e00004f4f7984 */ /* 0x000ee20000004800 */
[----:B------:R-:W-:Y:S01]  /*d0b0*/  BSSY B0, `(.L_x_699) ;  /* 0x0000005000007945 */ /* 0x000fe20003800000 */
[----:B0-2---:R-:W-:Y:S02]  /*d0c0*/  IADD3 R7, R150, 0xc00, RZ ;  /* 0x00000c0096077810 */ /* 0x005fe40007ffe0ff */
[----:B------:R-:W-:Y:S01]  /*d0d0*/  LEA.HI.SX32 R5, R5, R150, 0x1b ;  /* 0x0000009605057211 */ /* 0x000fe200078fdaff */
[----:B------:R-:W-:Y:S05]  /*d0e0*/  @!P3 BRA `(.L_x_700) ;  /* 0x000000100000b947 */ /* 0x000fea0003800000 */
[----:B---3--:R0:W-:Y:S02]  /*d0f0*/  RED.E.ADD.F32.FTZ.RN.STRONG.GPU [R2.64+-0x1400], R79 ;  /* 0xffec004f0200798e */ /* 0x0081e4000c10e79e */
.L_x_700:
[----:B------:R-:W-:Y:S05]  /*d100*/  BSYNC B0 ;  /* 0x0000000000007941 */ /* 0x000fea0003800000 */
.L_x_699:
[----:B------:R-:W2:Y:S01]  /*d110*/  LDS R5, [R5.X4+0x7000] ;  /* 0x0070000005057984 */ /* 0x000ea20000004800 */
[----:B------:R-:W-:Y:S01]  /*d120*/  BSSY B0, `(.L_x_701) ;  /* 0x0000004000007945 */ /* 0x000fe20003800000 */
[----:B------:R-:W-:Y:S01]  /*d130*/  LEA.HI.SX32 R7, R7, R150, 0x1b ;  /* 0x0000009607077211 */ /* 0x000fe200078fdaff */
[----:B------:R-:W-:Y:S05]  /*d140*/  @!P4 BRA `(.L_x_702) ;  /* 0x000000100000c947 */ /* 0x000fea0003800000 */
[----:B--2---:R2:W-:Y:S02]  /*d150*/  RED.E.ADD.F32.FTZ.RN.STRONG.GPU [R2.64+-0x1200], R5 ;  /* 0xffee00050200798e */ /* 0x0045e4000c10e79e */
.L_x_702:
[----:B------:R-:W-:Y:S05]  /*d160*/  BSYNC B0 ;  /* 0x0000000000007941 */ /* 0x000fea0003800000 */
.L_x_701:
[----:B------:R-:W4:Y:S01]  /*d170*/  LDS R7, [R7.X4+0x7200] ;  /* 0x0072000007077984 */ /* 0x000f220000004800 */
[----:B------:R-:W-:Y:S01]  /*d180*/  BSSY B0, `(.L_x_703) ;  /* 0x0000005000007945 */ /* 0x000fe20003800000 */
[----:B--2---:R-:W-:-:S02]  /*d190*/  IADD3 R5, R150, 0xc80, RZ ;  /* 0x00000c8096057810 */ /* 0x004fc40007ffe0ff */
[----:B0--3--:R-:W-:Y:S01]  /*d1a0*/  IADD3 R79, R150, 0xd00, RZ ;  /* 0x00000d00964f7810 */ /* 0x009fe20007ffe0ff */
[----:B------:R-:W-:Y:S05]  /*d1b0*/  @!P5 BRA `(.L_x_704) ;  /* 0x000000100000d947 */ /* 0x000fea0003800000 */
[----:B----4-:R0:W-:Y:S02]  /*d1c0*/  RED.E.ADD.F32.FTZ.RN.STRONG.GPU [R2.64+-0x1000], R7 ;  /* 0xfff000070200798e */ /* 0x0101e4000c10e79e */
.L_x_704:
[----:B------:R-:W-:Y:S05]  /*d1d0*/  BSYNC B0 ;  /* 0x0000000000007941 */ /* 0x000fea0003800000 */
.L_x_703:
        /* <DEDUP_REMOVED lines=14> */
.L_x_706:
[----:B------:R-:W-:Y:S05]  /*d2c0*/  BSYNC B0 ;  /* 0x0000000000007941 */ /* 0x000fea0003800000 */
.L_x_705:
[----:B------:R-:W2:Y:S01]  /*d2d0*/  LDS R79, [R79.X4+0x7600] ;  /* 0x007600004f4f7984 */ /* 0x000ea20000004800 */
[----:B------:R-:W-:Y:S01]  /*d2e0*/  BSSY B0, `(.L_x_707) ;  /* 0x0000005000007945 */ /* 0x000fe20003800000 */
[----:B0-----:R-:W-:-:S02]  /*d2f0*/  IADD3 R5, R150, 0xe00, RZ ;  /* 0x00000e0096057810 */ /* 0x001fc40007ffe0ff */
[----:B------:R-:W-:Y:S01]  /*d300*/  LEA.HI.SX32 R7, R7, R150, 0x1b ;  /* 0x0000009607077211 */ /* 0x000fe200078fdaff */
[----:B------:R-:W-:Y:S05]  /*d310*/  @!P0 BRA `(.L_x_708) ;  /* 0x0000001000008947 */ /* 0x000fea0003800000 */
[----:B--2---:R0:W-:Y:S02]  /*d320*/  RED.E.ADD.F32.FTZ.RN.STRONG.GPU [R2.64+-0xc00], R79 ;  /* 0xfff4004f0200798e */ /* 0x0041e4000c10e79e */
.L_x_708:
[----:B------:R-:W-:Y:S05]  /*d330*/  BSYNC B0 ;  /* 0x0000000000007941 */ /* 0x000fea0003800000 */
.L_x_707:
[----:B------:R-:W3:Y:S01]  /*d340*/  LDS R7, [R7.X4+0x7800] ;  /* 0x0078000007077984 */ /* 0x000ee20000004800 */
[----:B------:R-:W-:Y:S01]  /*d350*/  BSSY B0, `(.L_x_709) ;  /* 0x0000005000007945 */ /* 0x000fe20003800000 */
[----:B0-2---:R-:W-:Y:S02]  /*d360*/  IADD3 R79, R150, 0xe80, RZ ;  /* 0x00000e80964f7810 */ /* 0x005fe40007ffe0ff */
[----:B------:R-:W-:Y:S01]  /*d370*/  LEA.HI.SX32 R5, R5, R150, 0x1b ;  /* 0x0000009605057211 */ /* 0x000fe200078fdaff */
[----:B------:R-:W-:Y:S05]  /*d380*/  @!P1 BRA `(.L_x_710) ;  /* 0x0000001000009947 */ /* 0x000fea0003800000 */
[----:B---3--:R0:W-:Y:S02]  /*d390*/  RED.E.ADD.F32.FTZ.RN.STRONG.GPU [R2.64+-0xa00], R7 ;  /* 0xfff600070200798e */ /* 0x0081e4000c10e79e */
.L_x_710:
[----:B------:R-:W-:Y:S05]  /*d3a0*/  BSYNC B0 ;  /* 0x0000000000007941 */ /* 0x000fea0003800000 */
.L_x_709:
[----:B------:R-:W2:Y:S01]  /*d3b0*/  LDS R5, [R5.X4+0x7a00] ;  /* 0x007a000005057984 */ /* 0x000ea20000004800 */
[----:B------:R-:W-:Y:S01]  /*d3c0*/  BSSY B0, `(.L_x_711) ;  /* 0x0000005000007945 */ /* 0x000fe20003800000 */
[----:B0--3--:R-:W-:Y:S02]  /*d3d0*/  IADD3 R7, R150, 0xf00, RZ ;  /* 0x00000f0096077810 */ /* 0x009fe40007ffe0ff */
[----:B------:R-:W-:Y:S01]  /*d3e0*/  LEA.HI.SX32 R79, R79, R150, 0x1b ;  /* 0x000000964f4f7211 */ /* 0x000fe200078fdaff */
[----:B------:R-:W-:Y:S05]  /*d3f0*/  @!P2 BRA `(.L_x_712) ;  /* 0x000000100000a947 */ /* 0x000fea0003800000 */
[----:B--2---:R0:W-:Y:S02]  /*d400*/  RED.E.ADD.F32.FTZ.RN.STRONG.GPU [R2.64+-0x800], R5 ;  /* 0xfff800050200798e */ /* 0x0041e4000c10e79e */
.L_x_712:
[----:B------:R-:W-:Y:S05]  /*d410*/  BSYNC B0 ;  /* 0x0000000000007941 */ /* 0x000fea0003800000 */
.L_x_711:
[----:B------:R-:W3:Y:S01]  /*d420*/  LDS R79, [R79.X4+0x7c00] ;  /* 0x007c00004f4f7984 */ /* 0x000ee20000004800 */
[----:B------:R-:W-:Y:S01]  /*d430*/  BSSY B0, `(.L_x_713) ;  /* 0x0000005000007945 */ /* 0x000fe20003800000 */
[----:B0-2---:R-:W-:-:S02]  /*d440*/  IADD3 R5, R150, 0xf80, RZ ;  /* 0x00000f8096057810 */ /* 0x005fc40007ffe0ff */
[----:B------:R-:W-:Y:S01]  /*d450*/  LEA.HI.SX32 R7, R7, R150, 0x1b ;  /* 0x0000009607077211 */ /* 0x000fe200078fdaff */
[----:B------:R-:W-:Y:S05]  /*d460*/  @!P3 BRA `(.L_x_714) ;  /* 0x000000100000b947 */ /* 0x000fea0003800000 */
[----:B---3--:R0:W-:Y:S02]  /*d470*/  RED.E.ADD.F32.FTZ.RN.STRONG.GPU [R2.64+-0x600], R79 ;  /* 0xfffa004f0200798e */ /* 0x0081e4000c10e79e */
.L_x_714:
[----:B------:R-:W-:Y:S05]  /*d480*/  BSYNC B0 ;  /* 0x0000000000007941 */ /* 0x000fea0003800000 */
.L_x_713:
[----:B------:R-:W2:Y:S01]  /*d490*/  LDS R7, [R7.X4+0x7e00] ;  /* 0x007e000007077984 */ /* 0x000ea20000004800 */
[----:B------:R-:W-:Y:S01]  /*d4a0*/  BSSY B0, `(.L_x_715) ;  /* 0x0000004000007945 */ /* 0x000fe20003800000 */
[----:B------:R-:W-:Y:S01]  /*d4b0*/  LEA.HI.SX32 R5, R5, R150, 0x1b ;  /* 0x0000009605057211 */ /* 0x000fe200078fdaff */
[----:B------:R-:W-:Y:S05]  /*d4c0*/  @!P4 BRA `(.L_x_716) ;  /* 0x000000100000c947 */ /* 0x000fea0003800000 */
[----:B--2---:R2:W-:Y:S02]  /*d4d0*/  RED.E.ADD.F32.FTZ.RN.STRONG.GPU [R2.64+-0x400], R7 ;  /* 0xfffc00070200798e */ /* 0x0045e4000c10e79e */
.L_x_716:
[----:B------:R-:W-:Y:S05]  /*d4e0*/  BSYNC B0 ;  /* 0x0000000000007941 */ /* 0x000fea0003800000 */
.L_x_715:
[----:B------:R-:W4:Y:S01]  /*d4f0*/  LDS R5, [R5.X4+0x8000] ;  /* 0x0080000005057984 */ /* 0x000f220000004800 */
[----:B------:R-:W-:Y:S01]  /*d500*/  BSSY B0, `(.L_x_717) ;  /* 0x0000003000007945 */ /* 0x000fe20003800000 */
[----:B------:R-:W-:Y:S05]  /*d510*/  @!P5 BRA `(.L_x_718) ;  /* 0x000000100000d947 */ /* 0x000fea0003800000 */
[----:B----4-:R4:W-:Y:S02]  /*d520*/  RED.E.ADD.F32.FTZ.RN.STRONG.GPU [R2.64+-0x200], R5 ;  /* 0xfffe00050200798e */ /* 0x0109e4000c10e79e */
.L_x_718:
[----:B------:R-:W-:Y:S05]  /*d530*/  BSYNC B0 ;  /* 0x0000000000007941 */ /* 0x000fea0003800000 */
.L_x_717:
[----:B0-2-4-:R-:W0:Y:S01]  /*d540*/  SHFL.DOWN PT, R2, R77, 0x1, 0x1f ;  /* 0x08201f004d027f89 */ /* 0x015e2200000e0000 */
[----:B------:R-:W-:Y:S01]  /*d550*/  ISETP.GT.AND P0, PT, R149, 0x1e, PT ;  /* 0x0000001e9500780c */ /* 0x000fe20003f04270 */
[----:B------:R-:W-:Y:S01]  /*d560*/  FADD.FTZ R218, R27, R218 ;  /* 0x000000da1bda7221 */ /* 0x000fe20000010000 */
[----:B------:R-:W-:Y:S01]  /*d570*/  MOV R5, R77 ;  /* 0x0000004d00057202 */ /* 0x000fe20000000f00 */
[----:B---3--:R-:W2:Y:S01]  /*d580*/  SHFL.DOWN PT, R79, R10, 0x1, 0x1f ;  /* 0x08201f000a4f7f89 */ /* 0x008ea200000e0000 */
[----:B-1----:R-:W-:Y:S01]  /*d590*/  MOV R6, R10 ;  /* 0x0000000a00067202 */ /* 0x002fe20000000f00 */
[----:B------:R-:W-:Y:S01]  /*d5a0*/  FADD.FTZ R222, R11, R222 ;  /* 0x000000de0bde7221 */ /* 0x000fe20000010000 */
[----:B------:R-:W-:Y:S01]  /*d5b0*/  MOV R7, R73 ;  /* 0x0000004900077202 */ /* 0x000fe20000000f00 */
[----:B------:R-:W1:Y:S01]  /*d5c0*/  SHFL.DOWN PT, R62, R73, 0x1, 0x1f ;  /* 0x08201f00493e7f89 */ /* 0x000e6200000e0000 */
[----:B------:R-:W-:Y:S01]  /*d5d0*/  MOV R4, R75 ;  /* 0x0000004b00047202 */ /* 0x000fe20000000f00 */
[----:B------:R-:W-:Y:S01]  /*d5e0*/  FMUL.FTZ R56, R193, R56 ;  /* 0x00000038c1387220 */ /* 0x000fe20000410000 */
[----:B------:R-:W-:Y:S01]  /*d5f0*/  ISETP.NE.AND P1, PT, R149, RZ, PT ;  /* 0x000000ff9500720c */ /* 0x000fe20003f25270 */
[----:B------:R-:W3:Y:S01]  /*d600*/  SHFL.DOWN PT, R3, R75, 0x1, 0x1f ;  /* 0x08201f004b037f89 */ /* 0x000ee200000e0000 */
[----:B------:R-:W-:Y:S01]  /*d610*/  FMUL.FTZ R49, R196, R49 ;  /* 0x00000031c4317220 */ /* 0x000fe20000410000 */
[----:B------:R-:W-:Y:S01]  /*d620*/  ISETP.NE.AND P2, PT, R150, RZ, PT ;  /* 0x000000ff9600720c */ /* 0x000fe20003f45270 */
[----:B------:R-:W-:Y:S01]  /*d630*/  FFMA.FTZ R56, R63, R198, R56 ;  /* 0x000000c63f387223 */ /* 0x000fe20000010038 */
[----:B------:R-:W-:Y:S01]  /*d640*/  BSSY B0, `(.L_x_719) ;  /* 0x0000092000007945 */ /* 0x000fe20003800000 */
[----:B------:R-:W-:-:S02]  /*d650*/  FMUL.FTZ R45, R194, R45 ;  /* 0x0000002dc22d7220 */ /* 0x000fc40000410000 */
[----:B------:R-:W-:Y:S02]  /*d660*/  FFMA.FTZ R47, R47, R210, R49 ;  /* 0x000000d22f2f7223 */ /* 0x000fe40000010031 */
[----:B------:R-:W-:Y:S02]  /*d670*/  FFMA.FTZ R45, R60, R197, R45 ;  /* 0x000000c53c2d7223 */ /* 0x000fe4000001002d */
[----:B------:R-:W-:Y:S02]  /*d680*/  FMUL.FTZ R68, R191, R68 ;  /* 0x00000044bf447220 */ /* 0x000fe40000410000 */
[----:B0-----:R-:W-:Y:S02]  /*d690*/  @!P0 FADD.FTZ R5, R5, R2 ;  /* 0x0000000205058221 */ /* 0x001fe40000010000 */
[----:B------:R-:W-:Y:S02]  /*d6a0*/  FMUL.FTZ R67, R190, R67 ;  /* 0x00000043be437220 */ /* 0x000fe40000410000 */
[----:B--2---:R-:W-:Y:S01]  /*d6b0*/  @!P0 FADD.FTZ R6, R6, R79 ;  /* 0x0000004f06068221 */ /* 0x004fe20000010000 */
[----:B------:R-:W0:Y:S01]  /*d6c0*/  SHFL.DOWN PT, R2, R5, 0x2, 0x1f ;  /* 0x08401f0005027f89 */ /* 0x000e2200000e0000 */
[----:B------:R-:W-:-:S02]  /*d6d0*/  FFMA.FTZ R47, R135, R0, R47 ;  /* 0x00000000872f7223 */ /* 0x000fc4000001002f */
[----:B-1----:R-:W-:Y:S01]  /*d6e0*/  @!P0 FADD.FTZ R7, R7, R62 ;  /* 0x0000003e07078221 */ /* 0x002fe20000010000 */
        /* <DEDUP_REMOVED lines=8> */
[----:B------:R-:W-:Y:S02]  /*d770*/  FMUL.FTZ R37, R188, R37 ;  /* 0x00000025bc257220 */ /* 0x000fe40000410000 */
[----:B------:R-:W-:Y:S02]  /*d780*/  FMUL.FTZ R14, R187, R14 ;  /* 0x0000000ebb0e7220 */ /* 0x000fe40000410000 */
[----:B------:R-:W-:Y:S02]  /*d790*/  FADD.FTZ R183, R0, R183 ;  /* 0x000000b700b77221 */ /* 0x000fe40000010000 */
[----:B------:R-:W-:Y:S02]  /*d7a0*/  FFMA.FTZ R0, R140, R9, R67 ;  /* 0x000000098c007223 */ /* 0x000fe40000010043 */
[----:B------:R-:W-:Y:S02]  /*d7b0*/  FFMA.FTZ R37, R78, R203, R37 ;  /* 0x000000cb4e257223 */ /* 0x000fe40000010025 */
[----:B0-----:R-:W-:-:S02]  /*d7c0*/  @!P0 FADD.FTZ R5, R5, R2 ;  /* 0x0000000205058221 */ /* 0x001fc40000010000 */
[----:B------:R-:W-:Y:S02]  /*d7d0*/  FFMA.FTZ R14, R82, R39, R14 ;  /* 0x00000027520e7223 */ /* 0x000fe4000001000e */
[----:B-1----:R-:W-:Y:S01]  /*d7e0*/  @!P0 FADD.FTZ R6, R6, R73 ;  /* 0x0000004906068221 */ /* 0x002fe20000010000 */
[----:B------:R-:W0:Y:S01]  /*d7f0*/  SHFL.DOWN PT, R2, R5, 0x4, 0x1f ;  /* 0x08801f0005027f89 */ /* 0x000e2200000e0000 */
[----:B------:R-:W-:Y:S02]  /*d800*/  FMUL.FTZ R57, R66, R57 ;  /* 0x0000003942397220 */ /* 0x000fe40000410000 */
[----:B--2---:R-:W-:Y:S01]  /*d810*/  @!P0 FADD.FTZ R7, R7, R10 ;  /* 0x0000000a07078221 */ /* 0x004fe20000010000 */
[----:B------:R-:W1:Y:S01]  /*d820*/  SHFL.DOWN PT, R73, R6, 0x4, 0x1f ;  /* 0x08801f0006497f89 */ /* 0x000e6200000e0000 */
[----:B------:R-:W-:Y:S02]  /*d830*/  FMUL.FTZ R54, R209, R54 ;  /* 0x00000036d1367220 */ /* 0x000fe40000410000 */
[----:B---3--:R-:W-:Y:S01]  /*d840*/  @!P0 FADD.FTZ R4, R4, R3 ;  /* 0x0000000304048221 */ /* 0x008fe20000010000 */
[----:B------:R-:W2:Y:S01]  /*d850*/  SHFL.DOWN PT, R10, R7, 0x4, 0x1f ;  /* 0x08801f00070a7f89 */ /* 0x000ea200000e0000 */
[----:B------:R-:W-:Y:S01]  /*d860*/  ISETP.GT.AND P0, PT, R149, 0x1b, PT ;  /* 0x0000001b9500780c */ /* 0x000fe20003f04270 */
[----:B------:R-:W-:-:S02]  /*d870*/  FMUL.FTZ R53, R208, R53 ;  /* 0x00000035d0357220 */ /* 0x000fc40000410000 */
[----:B------:R-:W3:Y:S01]  /*d880*/  SHFL.DOWN PT, R3, R4, 0x4, 0x1f ;  /* 0x08801f0004037f89 */ /* 0x000ee200000e0000 */
[----:B------:R-:W-:Y:S02]  /*d890*/  FMUL.FTZ R50, R195, R50 ;  /* 0x00000032c3327220 */ /* 0x000fe40000410000 */
[----:B------:R-:W-:Y:S02]  /*d8a0*/  FMUL.FTZ R65, R192, R65 ;  /* 0x00000041c0417220 */ /* 0x000fe40000410000 */
[----:B------:R-:W-:Y:S02]  /*d8b0*/  FMUL.FTZ R74, R189, R74 ;  /* 0x0000004abd4a7220 */ /* 0x000fe40000410000 */
[----:B------:R-:W-:Y:S02]  /*d8c0*/  FMUL.FTZ R71, R186, R71 ;  /* 0x00000047ba477220 */ /* 0x000fe40000410000 */
[----:B------:R-:W-:Y:S02]  /*d8d0*/  FMUL.FTZ R18, R121, R18 ;  /* 0x0000001279127220 */ /* 0x000fe40000410000 */
[----:B------:R-:W-:-:S02]  /*d8e0*/  FMUL.FTZ R59, R120, R59 ;  /* 0x0000003b783b7220 */ /* 0x000fc40000410000 */
[----:B0-----:R-:W-:Y:S02]  /*d8f0*/  @!P0 FADD.FTZ R5, R5, R2 ;  /* 0x0000000205058221 */ /* 0x001fe40000010000 */
[----:B------:R-:W-:Y:S02]  /*d900*/  FADD.FTZ R179, R0, R179 ;  /* 0x000000b300b37221 */ /* 0x000fe40000010000 */
        /* <DEDUP_REMOVED lines=12> */
[----:B------:R-:W-:Y:S02]  /*d9d0*/  FADD.FTZ R182, R3, R182 ;  /* 0x000000b603b67221 */ /* 0x000fe40000010000 */
[----:B------:R-:W-:-:S02]  /*d9e0*/  FFMA.FTZ R3, R139, R12, R68 ;  /* 0x0000000c8b037223 */ /* 0x000fc40000010044 */
[----:B------:R-:W-:Y:S02]  /*d9f0*/  FFMA.FTZ R51, R51, R212, R53 ;  /* 0x000000d433337223 */ /* 0x000fe40000010035 */
[----:B------:R-:W-:Y:S02]  /*da00*/  FADD.FTZ R180, R3, R180 ;  /* 0x000000b403b47221 */ /* 0x000fe40000010000 */
        /* <DEDUP_REMOVED lines=15> */
[----:B------:R-:W-:Y:S02]  /*db00*/  FFMA.FTZ R59, R69, R26, R59 ;  /* 0x0000001a453b7223 */ /* 0x000fe4000001003b */
[----:B------:R-:W-:Y:S02]  /*db10*/  FADD.FTZ R177, R0, R177 ;  /* 0x000000b100b17221 */ /* 0x000fe40000010000 */
[----:B------:R-:W-:Y:S02]  /*db20*/  FADD.FTZ R176, R3, R176 ;  /* 0x000000b003b07221 */ /* 0x000fe40000010000 */
[----:B------:R-:W-:Y:S02]  /*db30*/  FFMA.FTZ R64, R131, R64, R55 ;  /* 0x0000004083407223 */ /* 0x000fe40000010037 */
[----:B------:R-:W-:Y:S02]  /*db40*/  FFMA.FTZ R153, R132, R153, R52 ;  /* 0x0000009984997223 */ /* 0x000fe40000010034 */
[----:B0-----:R-:W-:-:S02]  /*db50*/  @!P0 FADD.FTZ R5, R5, R2 ;  /* 0x0000000205058221 */ /* 0x001fc40000010000 */
[----:B------:R-:W-:Y:S02]  /*db60*/  FFMA.FTZ R28, R133, R28, R51 ;  /* 0x0000001c851c7223 */ /* 0x000fe40000010033 */
[----:B-1----:R-:W-:Y:S02]  /*db70*/  @!P0 FADD.FTZ R6, R6, R27 ;  /* 0x0000001b06068221 */ /* 0x002fe40000010000 */
[----:B------:R-:W-:Y:S02]  /*db80*/  FFMA.FTZ R48, R134, R29, R48 ;  /* 0x0000001d86307223 */ /* 0x000fe40000010030 */
[----:B--2---:R-:W-:Y:S02]  /*db90*/  @!P0 FADD.FTZ R7, R7, R8 ;  /* 0x0000000807078221 */ /* 0x004fe40000010000 */
[----:B------:R-:W-:Y:S02]  /*dba0*/  FFMA.FTZ R36, R138, R35, R36 ;  /* 0x000000238a247223 */ /* 0x000fe40000010024 */
[----:B---3--:R-:W-:-:S02]  /*dbb0*/  @!P0 FADD.FTZ R4, R4, R11 ;  /* 0x0000000b04048221 */ /* 0x008fc40000010000 */
[----:B------:R-:W-:Y:S02]  /*dbc0*/  FFMA.FTZ R17, R141, R16, R17 ;  /* 0x000000108d117223 */ /* 0x000fe40000010011 */
[----:B------:R-:W-:Y:S01]  /*dbd0*/  FFMA.FTZ R2, R144, R15, R71 ;  /* 0x0000000f90027223 */ /* 0x000fe20000010047 */
[----:B------:R0:W-:Y:S01]  /*dbe0*/  @!P1 STS.128 [R235.X16+0x8410], R4 ;  /* 0x00841004eb009388 */ /* 0x0001e2000000cc00 */
        /* <DEDUP_REMOVED lines=55> */
.L_x_720:
[----:B0-----:R-:W-:Y:S05]  /*df60*/  BSYNC B0 ;  /* 0x0000000000007941 */ /* 0x001fea0003800000 */
.L_x_719:
        /* <DEDUP_REMOVED lines=8> */
.L_x_620:
[----:B-1----:R1:W2:Y:S01]  /*dff0*/  LDL.LU R17, [R1+0x8] ;  /* 0x0000080001117983 */ /* 0x0022a20000300800 */
[----:B------:R-:W-:-:S03]  /*e000*/  ISETP.GE.AND P2, PT, R148, R21, PT ;  /* 0x000000159400720c */ /* 0x000fc60003f46270 */
[----:B------:R-:W-:Y:S01]  /*e010*/  BAR.SYNC.DEFER_BLOCKING 0x0 ;  /* 0x0000000000007b1d */ /* 0x000fe20000010000 */
[----:B------:R-:W-:-:S04]  /*e020*/  LOP3.LUT R30, R148, 0x20, RZ, 0xfc, !PT ;  /* 0x00000020941e7812 */ /* 0x000fc800078efcff */
[-C--:B------:R-:W-:Y:S01]  /*e030*/  ISETP.GE.AND P1, PT, R30, R21.reuse, PT ;  /* 0x000000151e00720c */ /* 0x080fe20003f26270 */
[----:B------:R-:W-:Y:S01]  /*e040*/  CS2R R2, SRZ ;  /* 0x0000000000027805 */ /* 0x000fe2000001ff00 */
[C---:B------:R-:W-:Y:S01]  /*e050*/  LOP3.LUT R28, R148.reuse, 0x40, RZ, 0xfc, !PT ;  /* 0x00000040941c7812 */ /* 0x040fe200078efcff */
[----:B------:R-:W3:Y:S01]  /*e060*/  LDL R58, [R1+0x4] ;  /* 0x00000400013a7983 */ /* 0x000ee20000100800 */
[C---:B------:R-:W-:Y:S02]  /*e070*/  LOP3.LUT R26, R148.reuse, 0x60, RZ, 0xfc, !PT ;  /* 0x00000060941a7812 */ /* 0x040fe400078efcff */
[C---:B------:R-:W-:Y:S01]  /*e080*/  LOP3.LUT R24, R148.reuse, 0x80, RZ, 0xfc, !PT ;  /* 0x0000008094187812 */ /* 0x040fe200078efcff */
[----:B------:R-:W4:Y:S01]  /*e090*/  LDL R56, [R1] ;  /* 0x0000000001387983 */ /* 0x000f220000100800 */
[C---:B------:R-:W-:Y:S01]  /*e0a0*/  LOP3.LUT R22, R148.reuse, 0xa0, RZ, 0xfc, !PT ;  /* 0x000000a094167812 */ /* 0x040fe200078efcff */
[----:B------:R-:W-:Y:S01]  /*e0b0*/  HFMA2.MMA R32, -RZ, RZ, 0, 0 ;  /* 0x00000000ff207435 */ /* 0x000fe200000001ff */
[----:B------:R-:W-:Y:S01]  /*e0c0*/  LOP3.LUT R20, R148, 0xc0, RZ, 0xfc, !PT ;  /* 0x000000c094147812 */ /* 0x000fe200078efcff */
[----:B------:R-:W-:Y:S01]  /*e0d0*/  HFMA2.MMA R34, -RZ, RZ, 0, 0 ;  /* 0x00000000ff227435 */ /* 0x000fe200000001ff */
[-C--:B------:R-:W-:Y:S01]  /*e0e0*/  ISETP.GE.AND P0, PT, R28, R21.reuse, PT ;  /* 0x000000151c00720c */ /* 0x080fe20003f06270 */
[----:B------:R-:W-:Y:S01]  /*e0f0*/  HFMA2.MMA R36, -RZ, RZ, 0, 0 ;  /* 0x00000000ff247435 */ /* 0x000fe200000001ff */
[----:B------:R-:W-:Y:S01]  /*e100*/  LOP3.LUT R18, R148, 0xe0, RZ, 0xfc, !PT ;  /* 0x000000e094127812 */ /* 0x000fe200078efcff */
[----:B------:R-:W-:Y:S01]  /*e110*/  HFMA2.MMA R38, -RZ, RZ, 0, 0 ;  /* 0x00000000ff267435 */ /* 0x000fe200000001ff */
[----:B------:R-:W-:-:S02]  /*e120*/  ISETP.GE.AND P4, PT, R26, R21, PT ;  /* 0x000000151a00720c */ /* 0x000fc40003f86270 */
[----:B------:R-:W-:Y:S01]  /*e130*/  LOP3.LUT R16, R148, 0x100, RZ, 0xfc, !PT ;  /* 0x0000010094107812 */ /* 0x000fe200078efcff */
[----:B------:R-:W4:Y:S01]  /*e140*/  @!P1 LDG.E R2, [R170.64+0x80] ;  /* 0x0000801eaa029981 */ /* 0x000f22000c1e1900 */
[-C--:B------:R-:W-:Y:S02]  /*e150*/  ISETP.GE.AND P6, PT, R24, R21.reuse, PT ;  /* 0x000000151800720c */ /* 0x080fe40003fc6270 */
[----:B------:R-:W-:Y:S02]  /*e160*/  MOV R5, RZ ;  /* 0x000000ff00057202 */ /* 0x000fe40000000f00 */
[----:B------:R-:W-:Y:S01]  /*e170*/  LOP3.LUT R14, R148, 0x120, RZ, 0xfc, !PT ;  /* 0x00000120940e7812 */ /* 0x000fe200078efcff */
[----:B------:R-:W5:Y:S01]  /*e180*/  @!P0 LDG.E R3, [R170.64+0x100] ;  /* 0x0001001eaa038981 */ /* 0x000f62000c1e1900 */
[-C--:B------:R-:W-:Y:S02]  /*e190*/  ISETP.GE.AND P5, PT, R22, R21.reuse, PT ;  /* 0x000000151600720c */ /* 0x080fe40003fa6270 */
[----:B------:R-:W-:Y:S01]  /*e1a0*/  MOV R7, RZ ;  /* 0x000000ff00077202 */ /* 0x000fe20000000f00 */
[----:B------:R-:W3:Y:S01]  /*e1b0*/  @!P4 LDG.E R32, [R170.64+0x180] ;  /* 0x0001801eaa20c981 */ /* 0x000ee2000c1e1900 */
[----:B------:R-:W-:-:S02]  /*e1c0*/  ISETP.GE.AND P3, PT, R20, R21, PT ;  /* 0x000000151400720c */ /* 0x000fc40003f66270 */
[C---:B------:R-:W-:Y:S01]  /*e1d0*/  LOP3.LUT R12, R148.reuse, 0x140, RZ, 0xfc, !PT ;  /* 0x00000140940c7812 */ /* 0x040fe200078efcff */
[----:B------:R-:W3:Y:S01]  /*e1e0*/  @!P6 LDG.E R5, [R170.64+0x200] ;  /* 0x0002001eaa05e981 */ /* 0x000ee2000c1e1900 */
[C---:B------:R-:W-:Y:S02]  /*e1f0*/  LOP3.LUT R10, R148.reuse, 0x160, RZ, 0xfc, !PT ;  /* 0x00000160940a7812 */ /* 0x040fe400078efcff */
[----:B------:R-:W-:Y:S02]  /*e200*/  MOV R9, RZ ;  /* 0x000000ff00097202 */ /* 0x000fe40000000f00 */
[C---:B------:R-:W-:Y:S01]  /*e210*/  LOP3.LUT R8, R148.reuse, 0x180, RZ, 0xfc, !PT ;  /* 0x0000018094087812 */ /* 0x040fe200078efcff */
[----:B------:R-:W3:Y:S01]  /*e220*/  @!P5 LDG.E R34, [R170.64+0x280] ;  /* 0x0002801eaa22d981 */ /* 0x000ee2000c1e1900 */
[C---:B------:R-:W-:Y:S02]  /*e230*/  LOP3.LUT R6, R148.reuse, 0x1a0, RZ, 0xfc, !PT ;  /* 0x000001a094067812 */ /* 0x040fe400078efcff */
[C---:B------:R-:W-:Y:S01]  /*e240*/  LOP3.LUT R4, R148.reuse, 0x1c0, RZ, 0xfc, !PT ;  /* 0x000001c094047812 */ /* 0x040fe200078efcff */
[----:B------:R-:W3:Y:S01]  /*e250*/  @!P3 LDG.E R7, [R170.64+0x300] ;  /* 0x0003001eaa07b981 */ /* 0x000ee2000c1e1900 */
[----:B------:R-:W-:Y:S01]  /*e260*/  LOP3.LUT R0, R148, 0x1e0, RZ, 0xfc, !PT ;  /* 0x000001e094007812 */ /* 0x000fe200078efcff */
[----:B------:R-:W-:Y:S01]  /*e270*/  HFMA2.MMA R40, -RZ, RZ, 0, 0 ;  /* 0x00000000ff287435 */ /* 0x000fe200000001ff */
[----:B------:R-:W-:Y:S01]  /*e280*/  MOV R11, RZ ;  /* 0x000000ff000b7202 */ /* 0x000fe20000000f00 */
[----:B------:R-:W-:Y:S01]  /*e290*/  HFMA2.MMA R42, -RZ, RZ, 0, 0 ;  /* 0x00000000ff2a7435 */ /* 0x000fe200000001ff */
[----:B------:R-:W-:Y:S01]  /*e2a0*/  MOV R13, RZ ;  /* 0x000000ff000d7202 */ /* 0x000fe20000000f00 */
[----:B------:R-:W-:Y:S01]  /*e2b0*/  HFMA2.MMA R44, -RZ, RZ, 0, 0 ;  /* 0x00000000ff2c7435 */ /* 0x000fe200000001ff */
[----:B------:R-:W-:Y:S01]  /*e2c0*/  MOV R15, RZ ;  /* 0x000000ff000f7202 */ /* 0x000fe20000000f00 */
[----:B------:R-:W-:Y:S01]  /*e2d0*/  ULDC.64 UR8, c[0x0][0x2d8] ;  /* 0x0000b60000087ab9 */ /* 0x000fe20000000a00 */
[----:B--2---:R-:W2:Y:S01]  /*e2e0*/  @!P2 LDG.E R17, [R170.64] ;  /* 0x0000001eaa11a981 */ /* 0x004ea2000c1e1900 */
[----:B------:R-:W-:-:S02]  /*e2f0*/  ISETP.GE.AND P1, PT, R16, R21, PT ;  /* 0x000000151000720c */ /* 0x000fc40003f26270 */
[-C--:B------:R-:W-:Y:S02]  /*e300*/  ISETP.GE.AND P0, PT, R14, R21.reuse, PT ;  /* 0x000000150e00720c */ /* 0x080fe40003f06270 */
[-C--:B------:R-:W-:Y:S02]  /*e310*/  ISETP.GE.AND P4, PT, R12, R21.reuse, PT ;  /* 0x000000150c00720c */ /* 0x080fe40003f86270 */
[-C--:B------:R-:W-:Y:S02]  /*e320*/  ISETP.GE.AND P6, PT, R10, R21.reuse, PT ;  /* 0x000000150a00720c */ /* 0x080fe40003fc6270 */
[-C--:B------:R-:W-:Y:S02]  /*e330*/  ISETP.GE.AND P5, PT, R8, R21.reuse, PT ;  /* 0x000000150800720c */ /* 0x080fe40003fa6270 */
[----:B------:R-:W-:-:S03]  /*e340*/  ISETP.GE.AND P3, PT, R6, R21, PT ;  /* 0x000000150600720c */ /* 0x000fc60003f66270 */
[----:B------:R-:W3:Y:S01]  /*e350*/  @!P1 LDG.E R9, [R170.64+0x400] ;  /* 0x0004001eaa099981 */ /* 0x000ee2000c1e1900 */
[----:B------:R-:W-:-:S03]  /*e360*/  ISETP.GE.AND P1, PT, R0, R21, PT ;  /* 0x000000150000720c */ /* 0x000fc60003f26270 */
[----:B------:R-:W3:Y:S04]  /*e370*/  @!P0 LDG.E R38, [R170.64+0x480] ;  /* 0x0004801eaa268981 */ /* 0x000ee8000c1e1900 */
[----:B------:R-:W3:Y:S04]  /*e380*/  @!P4 LDG.E R11, [R170.64+0x500] ;  /* 0x0005001eaa0bc981 */ /* 0x000ee8000c1e1900 */
[----:B------:R-:W3:Y:S04]  /*e390*/  @!P6 LDG.E R40, [R170.64+0x580] ;  /* 0x0005801eaa28e981 */ /* 0x000ee8000c1e1900 */
[----:B------:R-:W3:Y:S04]  /*e3a0*/  @!P5 LDG.E R13, [R170.64+0x600] ;  /* 0x0006001eaa0dd981 */ /* 0x000ee8000c1e1900 */
[----:B------:R-:W4:Y:S04]  /*e3b0*/  @!P3 LDG.E R42, [R170.64+0x680] ;  /* 0x0006801eaa2ab981 */ /* 0x000f28000c1e1900 */
[----:B------:R-:W5:Y:S04]  /*e3c0*/  @!P1 LDG.E R44, [R170.64+0x780] ;  /* 0x0007801eaa2c9981 */ /* 0x000f68000c1e1900 */
[----:B--2---:R-:W-:Y:S01]  /*e3d0*/  @!P2 STL [R1+0x8], R17 ;  /* 0x000008110100a387 */ /* 0x004fe20000100800 */
[----:B------:R-:W-:-:S13]  /*e3e0*/  ISETP.GE.AND P2, PT, R18, R21, PT ;  /* 0x000000151200720c */ /* 0x000fda0003f46270 */
[----:B------:R-:W2:Y:S01]  /*e3f0*/  @!P2 LDG.E R36, [R170.64+0x380] ;  /* 0x0003801eaa24a981 */ /* 0x000ea2000c1e1900 */
[----:B------:R-:W-:-:S13]  /*e400*/  ISETP.GE.AND P2, PT, R4, R21, PT ;  /* 0x000000150400720c */ /* 0x000fda0003f46270 */
[----:B------:R-:W2:Y:S04]  /*e410*/  @!P2 LDG.E R15, [R170.64+0x700] ;  /* 0x0007001eaa0fa981 */ /* 0x000ea8000c1e1900 */
[----:B---3--:R-:W-:Y:S04]  /*e420*/  STS [R58.X4], R17 ;  /* 0x000000113a007388 */ /* 0x008fe80000004800 */
[----:B----4-:R-:W-:Y:S04]  /*e430*/  STS [R56.X4+0x80], R2 ;  /* 0x0000800238007388 */ /* 0x010fe80000004800 */
[----:B-----5:R-:W-:Y:S04]  /*e440*/  STS [R252.X4+0x100], R3 ;  /* 0x00010003fc007388 */ /* 0x020fe80000004800 */
[----:B------:R-:W-:Y:S04]  /*e450*/  STS [R251.X4+0x180], R32 ;  /* 0x00018020fb007388 */ /* 0x000fe80000004800 */
[----:B------:R-:W-:Y:S04]  /*e460*/  STS [R250.X4+0x200], R5 ;  /* 0x00020005fa007388 */ /* 0x000fe80000004800 */
[----:B------:R-:W-:Y:S04]  /*e470*/  STS [R249.X4+0x280], R34 ;  /* 0x00028022f9007388 */ /* 0x000fe80000004800 */
[----:B------:R-:W-:Y:S01]  /*e480*/  STS [R248.X4+0x300], R7 ;  /* 0x00030007f8007388 */ /* 0x000fe20000004800 */
[----:B------:R-:W-:-:S03]  /*e490*/  SHF.R.S32.HI R75, RZ, 0x1f, R148 ;  /* 0x0000001fff4b7819 */ /* 0x000fc60000011494 */
[----:B--2---:R-:W-:Y:S04]  /*e4a0*/  STS [R245.X4+0x380], R36 ;  /* 0x00038024f5007388 */ /* 0x004fe80000004800 */
        /* <DEDUP_REMOVED lines=9> */
[----:B------:R-:W2:Y:S04]  /*e540*/  LDS R2, [R147.X4+0x4] ;  /* 0x0000040093027984 */ /* 0x000ea80000004800 */
[----:B------:R-:W3:Y:S04]  /*e550*/  LDS R3, [R147.X4+0x8] ;  /* 0x0000080093037984 */ /* 0x000ee80000004800 */
[----:B------:R-:W4:Y:S04]  /*e560*/  LDS R5, [R147.X4+0xc] ;  /* 0x00000c0093057984 */ /* 0x000f280000004800 */
[----:B------:R-:W5:Y:S01]  /*e570*/  LDS R7, [R147.X4+0x10] ;  /* 0x0000100093077984 */ /* 0x000f620000004800 */
[----:B--2---:R-:W-:-:S03]  /*e580*/  FADD.FTZ R9, R2, UR5 ;  /* 0x0000000502097e21 */ /* 0x004fc60008010000 */
[----:B------:R-:W2:Y:S01]  /*e590*/  LDS R2, [R147.X4+0x14] ;  /* 0x0000140093027984 */ /* 0x000ea20000004800 */
[----:B---3--:R-:W-:Y:S01]  /*e5a0*/  FADD.FTZ R11, R3, UR5 ;  /* 0x00000005030b7e21 */ /* 0x008fe20008010000 */
[----:B------:R-:W-:Y:S02]  /*e5b0*/  FSETP.GTU.FTZ.AND P1, PT, R9, 20, PT ;  /* 0x41a000000900780b */ /* 0x000fe40003f3c000 */
[----:B------:R-:W3:Y:S01]  /*e5c0*/  LDS R3, [R147.X4+0x18] ;  /* 0x0000180093037984 */ /* 0x000ee20000004800 */
[----:B----4-:R-:W-:Y:S01]  /*e5d0*/  FADD.FTZ R17, R5, UR5 ;  /* 0x0000000505117e21 */ /* 0x010fe20008010000 */
[----:B------:R-:W-:Y:S02]  /*e5e0*/  FSETP.GTU.FTZ.AND P6, PT, R11, 20, PT ;  /* 0x41a000000b00780b */ /* 0x000fe40003fdc000 */
[----:B------:R-:W4:Y:S02]  /*e5f0*/  LDS R5, [R147.X4+0x1c] ;  /* 0x00001c0093057984 */ /* 0x000f240000004800 */
[----:B------:R-:W-:Y:S01]  /*e600*/  FSETP.GTU.FTZ.AND P5, PT, R17, 20, PT ;  /* 0x41a000001100780b */ /* 0x000fe20003fbc000 */
[----:B-----5:R-:W-:-:S02]  /*e610*/  FADD.FTZ R19, R7, UR5 ;  /* 0x0000000507137e21 */ /* 0x020fc40008010000 */
[----:B------:R-:W5:Y:S02]  /*e620*/  LDS R7, [R147.X4+0x20] ;  /* 0x0000200093077984 */ /* 0x000f640000004800 */
[----:B------:R-:W-:Y:S02]  /*e630*/  @!P1 FMUL.FTZ R13, R9, -1.4426950216293334961 ;  /* 0xbfb8aa3b090d9820 */ /* 0x000fe40000410000 */
[----:B------:R-:W0:Y:S02]  /*e640*/  LDS R9, [R147.X4+0x24] ;  /* 0x0000240093097984 */ /* 0x000e240000004800 */
[----:B------:R-:W-:Y:S02]  /*e650*/  @!P6 FMUL.FTZ R15, R11, -1.4426950216293334961 ;  /* 0xbfb8aa3b0b0fe820 */ /* 0x000fe40000410000 */
[----:B------:R-:W0:Y:S01]  /*e660*/  LDS R11, [R147.X4+0x28] ;  /* 0x00002800930b7984 */ /* 0x000e220000004800 */
[----:B------:R-:W1:Y:S01]  /*e670*/  @!P1 MUFU.EX2 R13, R13 ;  /* 0x0000000d000d9308 */ /* 0x000e620000000800 */
[----:B------:R-:W-:-:S07]  /*e680*/  @!P5 FMUL.FTZ R17, R17, -1.4426950216293334961 ;  /* 0xbfb8aa3b1111d820 */ /* 0x000fce0000410000 */
[----:B------:R-:W2:Y:S08]  /*e690*/  @!P6 MUFU.EX2 R15, R15 ;  /* 0x0000000f000fe308 */ /* 0x000eb00000000800 */
[----:B------:R-:W3:Y:S01]  /*e6a0*/  @!P5 MUFU.EX2 R17, R17 ;  /* 0x000000110011d308 */ /* 0x000ee20000000800 */
[----:B-1----:R-:W-:Y:S02]  /*e6b0*/  @!P1 FADD.FTZ R13, R13, 1 ;  /* 0x3f8000000d0d9421 */ /* 0x002fe40000010000 */
[----:B--2---:R-:W-:-:S05]  /*e6c0*/  @!P6 FADD.FTZ R15, R15, 1 ;  /* 0x3f8000000f0fe421 */ /* 0x004fca0000010000 */
[----:B------:R-:W1:Y:S01]  /*e6d0*/  @!P1 MUFU.RCP R13, R13 ;  /* 0x0000000d000d9308 */ /* 0x000e620000001000 */
[----:B---3--:R-:W-:-:S07]  /*e6e0*/  @!P5 FADD.FTZ R17, R17, 1 ;  /* 0x3f8000001111d421 */ /* 0x008fce0000010000 */
[----:B------:R-:W2:Y:S01]  /*e6f0*/  @!P6 MUFU.RCP R32, R15 ;  /* 0x0000000f0020e308 */ /* 0x000ea20000001000 */
[----:B------:R-:W-:-:S07]  /*e700*/  FADD.FTZ R2, R2, UR5 ;  /* 0x0000000502027e21 */ /* 0x000fce0008010000 */
[----:B------:R-:W3:Y:S01]  /*e710*/  @!P5 MUFU.RCP R17, R17 ;  /* 0x000000110011d308 */ /* 0x000ee20000001000 */
[----:B------:R-:W-:Y:S02]  /*e720*/  FADD.FTZ R3, R3, UR5 ;  /* 0x0000000503037e21 */ /* 0x000fe40008010000 */
[----:B----4-:R-:W-:Y:S02]  /*e730*/  FADD.FTZ R5, R5, UR5 ;  /* 0x0000000505057e21 */ /* 0x010fe40008010000 */
[----:B-----5:R-:W-:Y:S02]  /*e740*/  FADD.FTZ R7, R7, UR5 ;  /* 0x0000000507077e21 */ /* 0x020fe40008010000 */
[----:B0-----:R-:W-:Y:S01]  /*e750*/  FADD.FTZ R9, R9, UR5 ;  /* 0x0000000509097e21 */ /* 0x001fe20008010000 */
[----:B------:R-:W-:Y:S01]  /*e760*/  FSETP.GTU.FTZ.AND P4, PT, R2, 20, PT ;  /* 0x41a000000200780b */ /* 0x000fe20003f9c000 */
[----:B-1----:R-:W-:Y:S01]  /*e770*/  @!P1 FMUL.FTZ R174, R174, R13 ;  /* 0x0000000daeae9220 */ /* 0x002fe20000410000 */
[----:B------:R-:W-:Y:S01]  /*e780*/  FSETP.GTU.FTZ.AND P3, PT, R3, 20, PT ;  /* 0x41a000000300780b */ /* 0x000fe20003f7c000 */
[----:B--2---:R-:W-:Y:S01]  /*e790*/  @!P6 FMUL.FTZ R175, R175, R32 ;  /* 0x00000020afafe220 */ /* 0x004fe20000410000 */
[----:B------:R-:W-:Y:S01]  /*e7a0*/  FSETP.GTU.FTZ.AND P2, PT, R5, 20, PT ;  /* 0x41a000000500780b */ /* 0x000fe20003f5c000 */
[----:B------:R-:W-:Y:S01]  /*e7b0*/  FADD.FTZ R11, R11, UR5 ;  /* 0x000000050b0b7e21 */ /* 0x000fe20008010000 */
[----:B------:R-:W-:-:S02]  /*e7c0*/  FSETP.GTU.FTZ.AND P1, PT, R7, 20, PT ;  /* 0x41a000000700780b */ /* 0x000fc40003f3c000 */
[----:B------:R-:W-:Y:S01]  /*e7d0*/  FSETP.GTU.FTZ.AND P6, PT, R9, 20, PT ;  /* 0x41a000000900780b */ /* 0x000fe20003fdc000 */
[----:B---3--:R-:W-:Y:S01]  /*e7e0*/  @!P5 FMUL.FTZ R176, R176, R17 ;  /* 0x00000011b0b0d220 */ /* 0x008fe20000410000 */
[----:B------:R-:W-:-:S03]  /*e7f0*/  FSETP.GTU.FTZ.AND P5, PT, R11, 20, PT ;  /* 0x41a000000b00780b */ /* 0x000fc60003fbc000 */
[----:B------:R-:W-:Y:S02]  /*e800*/  @!P4 FMUL.FTZ R2, R2, -1.4426950216293334961 ;  /* 0xbfb8aa3b0202c820 */ /* 0x000fe40000410000 */
[----:B------:R-:W-:Y:S02]  /*e810*/  @!P3 FMUL.FTZ R3, R3, -1.4426950216293334961 ;  /* 0xbfb8aa3b0303b820 */ /* 0x000fe40000410000 */
[----:B------:R-:W-:Y:S02]  /*e820*/  @!P2 FMUL.FTZ R5, R5, -1.4426950216293334961 ;  /* 0xbfb8aa3b0505a820 */ /* 0x000fe40000410000 */
[----:B------:R-:W-:Y:S02]  /*e830*/  @!P1 FMUL.FTZ R7, R7, -1.4426950216293334961 ;  /* 0xbfb8aa3b07079820 */ /* 0x000fe40000410000 */
[----:B------:R-:W-:Y:S01]  /*e840*/  @!P6 FMUL.FTZ R9, R9, -1.4426950216293334961 ;  /* 0xbfb8aa3b0909e820 */ /* 0x000fe20000410000 */
[----:B------:R-:W0:Y:S01]  /*e850*/  @!P4 MUFU.EX2 R2, R2 ;  /* 0x000000020002c308 */ /* 0x000e220000000800 */
[----:B------:R-:W-:Y:S01]  /*e860*/  @!P5 FMUL.FTZ R11, R11, -1.4426950216293334961 ;  /* 0xbfb8aa3b0b0bd820 */ /* 0x000fe20000410000 */
[----:B------:R-:W-:-:S02]  /*e870*/  FSETP.GTU.FTZ.AND P0, PT, R19, 20, PT ;  /* 0x41a000001300780b */ /* 0x000fc40003f1c000 */
[----:B------:R-:W-:-:S04]  /*e880*/  SHF.L.U32 R13, R150, 0x4, RZ ;  /* 0x00000004960d7819 */ /* 0x000fc800000006ff */
[----:B------:R-:W1:Y:S01]  /*e890*/  @!P3 MUFU.EX2 R3, R3 ;  /* 0x000000030003b308 */ /* 0x000e620000000800 */
[----:B------:R-:W-:-:S07]  /*e8a0*/  LOP3.LUT R32, R13, 0xfffffe00, RZ, 0xc0, !PT ;  /* 0xfffffe000d207812 */ /* 0x000fce00078ec0ff */
[----:B------:R-:W2:Y:S08]  /*e8b0*/  @!P2 MUFU.EX2 R5, R5 ;  /* 0x000000050005a308 */ /* 0x000eb00000000800 */
[----:B------:R-:W3:Y:S08]  /*e8c0*/  @!P1 MUFU.EX2 R7, R7 ;  /* 0x0000000700079308 */ /* 0x000ef00000000800 */
[----:B------:R-:W4:Y:S01]  /*e8d0*/  @!P6 MUFU.EX2 R9, R9 ;  /* 0x000000090009e308 */ /* 0x000f220000000800 */
[----:B------:R-:W-:-:S07]  /*e8e0*/  LEA R54, R149, R32, 0x4 ;  /* 0x0000002095367211 */ /* 0x000fce00078e20ff */
[----:B------:R-:W5:Y:S01]  /*e8f0*/  @!P5 MUFU.EX2 R11, R11 ;  /* 0x0000000b000bd308 */ /* 0x000f620000000800 */
[----:B------:R-:W-:Y:S01]  /*e900*/  @!P0 FMUL.FTZ R19, R19, -1.4426950216293334961 ;  /* 0xbfb8aa3b13138820 */ /* 0x000fe20000410000 */
[----:B------:R-:W-:Y:S01]  /*e910*/  IADD3 R15, R54, 0x2, RZ ;  /* 0x00000002360f7810 */ /* 0x000fe20007ffe0ff */
[----:B0-----:R-:W-:Y:S01]  /*e920*/  @!P4 FADD.FTZ R2, R2, 1 ;  /* 0x3f8000000202c421 */ /* 0x001fe20000010000 */
[----:B------:R-:W-:Y:S01]  /*e930*/  IADD3 R13, R54, 0x1, RZ ;  /* 0x00000001360d7810 */ /* 0x000fe20007ffe0ff */
[----:B-1----:R-:W-:Y:S02]  /*e940*/  @!P3 FADD.FTZ R3, R3, 1 ;  /* 0x3f8000000303b421 */ /* 0x002fe40000010000 */
[----:B--2---:R-:W-:Y:S02]  /*e950*/  @!P2 FADD.FTZ R5, R5, 1 ;  /* 0x3f8000000505a421 */ /* 0x004fe40000010000 */
[----:B---3--:R-:W-:Y:S02]  /*e960*/  @!P1 FADD.FTZ R7, R7, 1 ;  /* 0x3f80000007079421 */ /* 0x008fe40000010000 */
[----:B----4-:R-:W-:Y:S01]  /*e970*/  @!P6 FADD.FTZ R9, R9, 1 ;  /* 0x3f8000000909e421 */ /* 0x010fe20000010000 */
[-C--:B------:R-:W-:Y:S01]  /*e980*/  LEA.HI.SX32 R17, R13, R54.reuse, 0x1b ;  /* 0x000000360d117211 */ /* 0x080fe200078fdaff */
[----:B------:R-:W0:Y:S01]  /*e990*/  @!P0 MUFU.EX2 R19, R19 ;  /* 0x0000001300138308 */ /* 0x000e220000000800 */
[----:B------:R-:W-:Y:S01]  /*e9a0*/  LEA.HI.SX32 R36, R15, R54, 0x1b ;  /* 0x000000360f247211 */ /* 0x000fe200078fdaff */
[----:B-----5:R-:W-:-:S02]  /*e9b0*/  @!P5 FADD.FTZ R13, R11, 1 ;  /* 0x3f8000000b0dd421 */ /* 0x020fc40000010000 */
[----:B------:R-:W-:Y:S04]  /*e9c0*/  LDS R11, [R147.X4] ;  /* 0x00000000930b7984 */ /* 0x000fe80000004800 */
[----:B------:R1:W-:Y:S08]  /*e9d0*/  @!P4 MUFU.RCP R43, R2 ;  /* 0x00000002002bc308 */ /* 0x0003f00000001000 */
[----:B------:R2:W-:Y:S01]  /*e9e0*/  @!P3 MUFU.RCP R50, R3 ;  /* 0x000000030032b308 */ /* 0x0005e20000001000 */
[----:B-1----:R-:W1:Y:S07]  /*e9f0*/  LDS R2, [R147.X4+0x2c] ;  /* 0x00002c0093027984 */ /* 0x002e6e0000004800 */
[----:B------:R3:W-:Y:S01]  /*ea00*/  @!P2 MUFU.RCP R45, R5 ;  /* 0x00000005002da308 */ /* 0x0007e20000001000 */
[----:B--2---:R-:W-:Y:S07]  /*ea10*/  LDS R3, [R147.X4+0x30] ;  /* 0x0000300093037984 */ /* 0x004fee0000004800 */
[----:B------:R2:W-:Y:S01]  /*ea20*/  @!P1 MUFU.RCP R52, R7 ;  /* 0x0000000700349308 */ /* 0x0005e20000001000 */
[----:B---3--:R-:W3:Y:S07]  /*ea30*/  LDS R5, [R147.X4+0x34] ;  /* 0x0000340093057984 */ /* 0x008eee0000004800 */
[----:B------:R4:W5:Y:S01]  /*ea40*/  @!P6 MUFU.RCP R15, R9 ;  /* 0x00000009000fe308 */ /* 0x0009620000001000 */
[----:B--2---:R-:W2:Y:S04]  /*ea50*/  LDS R7, [R147.X4+0x38] ;  /* 0x0000380093077984 */ /* 0x004ea80000004800 */
[----:B----4-:R-:W4:Y:S04]  /*ea60*/  LDS R9, [R147.X4+0x3c] ;  /* 0x00003c0093097984 */ /* 0x010f280000004800 */
[----:B------:R-:W-:Y:S01]  /*ea70*/  BAR.SYNC.DEFER_BLOCKING 0x0 ;  /* 0x0000000000007b1d */ /* 0x000fe20000010000 */
[----:B0-----:R-:W-:Y:S01]  /*ea80*/  @!P0 FADD.FTZ R19, R19, 1 ;  /* 0x3f80000013138421 */ /* 0x001fe20000010000 */
[----:B------:R-:W-:-:S02]  /*ea90*/  IADD3 R23, R54, 0x3, RZ ;  /* 0x0000000336177810 */ /* 0x000fc40007ffe0ff */
[C---:B------:R-:W-:Y:S02]  /*eaa0*/  IADD3 R25, R54.reuse, 0x5, RZ ;  /* 0x0000000536197810 */ /* 0x040fe40007ffe0ff */
[----:B------:R0:W1:Y:S01]  /*eab0*/  @!P0 MUFU.RCP R48, R19 ;  /* 0x0000001300308308 */ /* 0x0000620000001000 */
[C---:B------:R-:W-:Y:S02]  /*eac0*/  IADD3 R27, R54.reuse, 0x6, RZ ;  /* 0x00000006361b7810 */ /* 0x040fe40007ffe0ff */
[C---:B------:R-:W-:Y:S02]  /*ead0*/  IADD3 R29, R54.reuse, 0x7, RZ ;  /* 0x00000007361d7810 */ /* 0x040fe40007ffe0ff */
[----:B------:R-:W-:Y:S02]  /*eae0*/  LEA.HI.SX32 R23, R23, R54, 0x1b ;  /* 0x0000003617177211 */ /* 0x000fe400078fdaff */
[C---:B0-----:R-:W-:Y:S02]  /*eaf0*/  IADD3 R19, R54.reuse, 0x4, RZ ;  /* 0x0000000436137810 */ /* 0x041fe40007ffe0ff */
[----:B------:R-:W-:-:S02]  /*eb00*/  IADD3 R31, R54, 0x8, RZ ;  /* 0x00000008361f7810 */ /* 0x000fc40007ffe0ff */
        /* <DEDUP_REMOVED lines=10> */
[----:B------:R-:W-:Y:S01]  /*ebb0*/  IADD3 R35, R54, 0xc, RZ ;  /* 0x0000000c36237810 */ /* 0x000fe20007ffe0ff */
[----:B-----5:R-:W-:Y:S01]  /*ebc0*/  @!P6 FMUL.FTZ R182, R182, R15 ;  /* 0x0000000fb6b6e220 */ /* 0x020fe20000410000 */
        /* <DEDUP_REMOVED lines=8> */
[----:B------:R-:W-:Y:S02]  /*ec50*/  ISETP.NE.AND P6, PT, R150, RZ, PT ;  /* 0x000000ff9600720c */ /* 0x000fe40003fc5270 */
[----:B------:R-:W-:Y:S01]  /*ec60*/  IADD3 R41, R54, 0xf, RZ ;  /* 0x0000000f36297810 */ /* 0x000fe20007ffe0ff */
[----:B------:R-:W-:Y:S01]  /*ec70*/  STS [R40.X4+0x18], R227 ;  /* 0x000018e328007388 */ /* 0x000fe20000004800 */
[-C--:B------:R-:W-:Y:S02]  /*ec80*/  LEA.HI.SX32 R27, R34, R54.reuse, 0x1b ;  /* 0x00000036221b7211 */ /* 0x080fe400078fdaff */
[-C--:B------:R-:W-:Y:S01]  /*ec90*/  LEA.HI.SX32 R46, R35, R54.reuse, 0x1b ;  /* 0x00000036232e7211 */ /* 0x080fe200078fdaff */
[----:B------:R-:W-:Y:S01]  /*eca0*/  STS [R29.X4+0x1c], R226 ;  /* 0x00001ce21d007388 */ /* 0x000fe20000004800 */
[----:B------:R-:W-:-:S02]  /*ecb0*/  LEA.HI.SX32 R37, R37, R54, 0x1b ;  /* 0x0000003625257211 */ /* 0x000fc400078fdaff */
[-C--:B------:R-:W-:Y:S01]  /*ecc0*/  LEA.HI.SX32 R39, R39, R54.reuse, 0x1b ;  /* 0x0000003627277211 */ /* 0x080fe200078fdaff */
[----:B------:R-:W-:Y:S01]  /*ecd0*/  STS [R42.X4+0x20], R225 ;  /* 0x000020e12a007388 */ /* 0x000fe20000004800 */
[----:B------:R-:W-:-:S03]  /*ece0*/  LEA.HI.SX32 R41, R41, R54, 0x1b ;  /* 0x0000003629297211 */ /* 0x000fc600078fdaff */
[----:B------:R-:W-:Y:S04]  /*ecf0*/  STS [R19.X4+0x24], R224 ;  /* 0x000024e013007388 */ /* 0x000fe80000004800 */
[----:B------:R-:W-:Y:S04]  /*ed00*/  STS [R44.X4+0x28], R223 ;  /* 0x000028df2c007388 */ /* 0x000fe80000004800 */
[----:B------:R-:W-:Y:S04]  /*ed10*/  STS [R27.X4+0x2c], R222 ;  /* 0x00002cde1b007388 */ /* 0x000fe80000004800 */
[----:B------:R-:W-:Y:S01]  /*ed20*/  STS [R46.X4+0x30], R221 ;  /* 0x000030dd2e007388 */ /* 0x000fe20000004800 */
[----:B------:R-:W-:-:S03]  /*ed30*/  @!P4 FMUL.FTZ R178, R178, R43 ;  /* 0x0000002bb2b2c220 */ /* 0x000fc60000410000 */
[----:B------:R-:W-:Y:S01]  /*ed40*/  STS [R37.X4+0x34], R220 ;  /* 0x000034dc25007388 */ /* 0x000fe20000004800 */
[----:B------:R-:W-:-:S03]  /*ed50*/  @!P2 FMUL.FTZ R180, R180, R45 ;  /* 0x0000002db4b4a220 */ /* 0x000fc60000410000 */
        /* <DEDUP_REMOVED lines=21> */
[----:B-1----:R-:W-:-:S02]  /*eeb0*/  FADD.FTZ R2, R2, UR5 ;  /* 0x0000000502027e21 */ /* 0x002fc40008010000 */
[----:B------:R-:W-:-:S03]  /*eec0*/  @!P0 FMUL.FTZ R177, R177, R48 ;  /* 0x00000030b1b18220 */ /* 0x000fc60000410000 */
[----:B------:R0:W1:Y:S01]  /*eed0*/  @!P5 MUFU.RCP R32, R13 ;  /* 0x0000000d0020d308 */ /* 0x0000620000001000 */
[----:B------:R-:W-:Y:S01]  /*eee0*/  FSETP.GTU.FTZ.AND P0, PT, R2, 20, PT ;  /* 0x41a000000200780b */ /* 0x000fe20003f1c000 */
[----:B---3--:R-:W-:Y:S02]  /*eef0*/  FADD.FTZ R15, R5, UR5 ;  /* 0x00000005050f7e21 */ /* 0x008fe40008010000 */
[----:B------:R-:W-:Y:S02]  /*ef00*/  @!P1 FMUL.FTZ R181, R181, R52 ;  /* 0x00000034b5b59220 */ /* 0x000fe40000410000 */
[----:B0-----:R-:W-:Y:S01]  /*ef10*/  FADD.FTZ R13, R3, UR5 ;  /* 0x00000005030d7e21 */ /* 0x001fe20008010000 */
[----:B------:R-:W-:-:S04]  /*ef20*/  FSETP.GTU.FTZ.AND P2, PT, R15, 20, PT ;  /* 0x41a000000f00780b */ /* 0x000fc80003f5c000 */
[----:B------:R-:W-:Y:S01]  /*ef30*/  FSETP.GTU.FTZ.AND P1, PT, R13, 20, PT ;  /* 0x41a000000d00780b */ /* 0x000fe20003f3c000 */
[----:B------:R-:W0:Y:S01]  /*ef40*/  LDS R73, [0x2100] ;  /* 0x00210000ff497984 */ /* 0x000e220000000800 */
[----:B------:R-:W-:Y:S02]  /*ef50*/  @!P3 FMUL.FTZ R179, R179, R50 ;  /* 0x00000032b3b3b220 */ /* 0x000fe40000410000 */
[----:B-1----:R-:W-:Y:S01]  /*ef60*/  @!P5 FMUL.FTZ R183, R183, R32 ;  /* 0x00000020b7b7d220 */ /* 0x002fe20000410000 */
[----:B------:R-:W-:Y:S01]  /*ef70*/  MOV R32, UR38 ;  /* 0x0000002600207c02 */ /* 0x000fe20008000f00 */
[----:B------:R-:W-:Y:S01]  /*ef80*/  @!P0 FMUL.FTZ R5, R2, -1.4426950216293334961 ;  /* 0xbfb8aa3b02058820 */ /* 0x000fe20000410000 */
[----:B------:R-:W-:Y:S01]  /*ef90*/  IADD3 R2, P3, R148, UR38, RZ ;  /* 0x0000002694027c10 */ /* 0x000fe2000ff7e0ff */
[----:B--2---:R-:W-:Y:S01]  /*efa0*/  FADD.FTZ R33, R7, UR5 ;  /* 0x0000000507217e21 */ /* 0x004fe20008010000 */
[----:B------:R-:W-:Y:S01]  /*efb0*/  UIMAD UR7, UR36, UR8, URZ ;  /* 0x00000008240772a4 */ /* 0x000fe2000f8e023f */
[----:B----4-:R-:W-:Y:S01]  /*efc0*/  FADD.FTZ R34, R9, UR5 ;  /* 0x0000000509227e21 */ /* 0x010fe20008010000 */
[----:B------:R-:W-:Y:S01]  /*efd0*/  LEA.HI.X.SX32 R3, R32, R75, 0x1, P3 ;  /* 0x0000004b20037211 */ /* 0x000fe200018f0eff */
[----:B------:R-:W-:Y:S01]  /*efe0*/  FADD.FTZ R32, R11, UR5 ;  /* 0x000000050b207e21 */ /* 0x000fe20008010000 */
[----:B------:R-:W-:Y:S01]  /*eff0*/  ULDC.64 UR38, c[0x0][0x2f8] ;  /* 0x0000be0000267ab9 */ /* 0x000fe20000000a00 */
[----:B------:R-:W-:-:S02]  /*f000*/  @!P1 FMUL.FTZ R9, R13, -1.4426950216293334961 ;  /* 0xbfb8aa3b0d099820 */ /* 0x000fc40000410000 */
[----:B------:R-:W-:Y:S01]  /*f010*/  @!P2 FMUL.FTZ R11, R15, -1.4426950216293334961 ;  /* 0xbfb8aa3b0f0ba820 */ /* 0x000fe20000410000 */
[----:B------:R-:W-:Y:S01]  /*f020*/  FSETP.GTU.FTZ.AND P3, PT, R33, 20, PT ;  /* 0x41a000002100780b */ /* 0x000fe20003f7c000 */
[----:B------:R1:W2:Y:S01]  /*f030*/  @!P0 MUFU.EX2 R7, R5 ;  /* 0x0000000500078308 */ /* 0x0002a20000000800 */
[----:B------:R-:W-:Y:S02]  /*f040*/  FSETP.GTU.FTZ.AND P4, PT, R34, 20, PT ;  /* 0x41a000002200780b */ /* 0x000fe40003f9c000 */
[----:B------:R-:W-:-:S05]  /*f050*/  FSETP.GTU.FTZ.AND P5, PT, R32, 20, PT ;  /* 0x41a000002000780b */ /* 0x000fca0003fbc000 */
[----:B------:R-:W3:Y:S08]  /*f060*/  @!P1 MUFU.EX2 R9, R9 ;  /* 0x0000000900099308 */ /* 0x000ef00000000800 */
[----:B------:R-:W4:Y:S01]  /*f070*/  @!P2 MUFU.EX2 R11, R11 ;  /* 0x0000000b000ba308 */ /* 0x000f220000000800 */
[----:B------:R-:W-:Y:S02]  /*f080*/  @!P3 FMUL.FTZ R13, R33, -1.4426950216293334961 ;  /* 0xbfb8aa3b210db820 */ /* 0x000fe40000410000 */
[----:B------:R-:W-:-:S02]  /*f090*/  @!P4 FMUL.FTZ R15, R34, -1.4426950216293334961 ;  /* 0xbfb8aa3b220fc820 */ /* 0x000fc40000410000 */
[----:B-1----:R-:W-:Y:S02]  /*f0a0*/  @!P5 FMUL.FTZ R5, R32, -1.4426950216293334961 ;  /* 0xbfb8aa3b2005d820 */ /* 0x002fe40000410000 */
[----:B--2---:R-:W-:Y:S01]  /*f0b0*/  @!P0 FADD.FTZ R7, R7, 1 ;  /* 0x3f80000007078421 */ /* 0x004fe20000010000 */
[----:B------:R-:W1:Y:S01]  /*f0c0*/  @!P3 MUFU.EX2 R13, R13 ;  /* 0x0000000d000db308 */ /* 0x000e620000000800 */
[----:B---3--:R-:W-:Y:S01]  /*f0d0*/  @!P1 FADD.FTZ R9, R9, 1 ;  /* 0x3f80000009099421 */ /* 0x008fe20000010000 */
[----:B0-----:R-:W-:Y:S01]  /*f0e0*/  ISETP.GE.AND P6, PT, R148, R73, PT ;  /* 0x000000499400720c */ /* 0x001fe20003fc6270 */
[----:B----4-:R-:W-:-:S05]  /*f0f0*/  @!P2 FADD.FTZ R11, R11, 1 ;  /* 0x3f8000000b0ba421 */ /* 0x010fca0000010000 */
[----:B------:R-:W0:Y:S01]  /*f100*/  @!P4 MUFU.EX2 R15, R15 ;  /* 0x0000000f000fc308 */ /* 0x000e220000000800 */
[----:B------:R-:W-:Y:S02]  /*f110*/  UIMAD UR22, UR35, UR9, UR7 ;  /* 0x00000009231672a4 */ /* 0x000fe4000f8e0207 */
[----:B------:R-:W-:-:S05]  /*f120*/  UIMAD UR7, UR36, UR38, URZ ;  /* 0x00000026240772a4 */ /* 0x000fca000f8e023f */
[----:B------:R-:W2:Y:S01]  /*f130*/  @!P5 MUFU.EX2 R5, R5 ;  /* 0x000000050005d308 */ /* 0x000ea20000000800 */
[----:B------:R-:W-:-:S07]  /*f140*/  UIMAD.WIDE.U32 UR20, UR35, UR8, URZ ;  /* 0x00000008231472a5 */ /* 0x000fce000f8e003f */
[----:B------:R-:W3:Y:S08]  /*f150*/  @!P0 MUFU.RCP R7, R7 ;  /* 0x0000000700078308 */ /* 0x000ef00000001000 */
[----:B------:R4:W0:Y:S08]  /*f160*/  @!P1 MUFU.RCP R48, R9 ;  /* 0x0000000900309308 */ /* 0x0008300000001000 */
[----:B------:R4:W0:Y:S01]  /*f170*/  @!P2 MUFU.RCP R50, R11 ;  /* 0x0000000b0032a308 */ /* 0x0008220000001000 */
[----:B------:R-:W-:Y:S01]  /*f180*/  UIMAD UR34, UR35, UR39, UR7 ;  /* 0x00000027232272a4 */ /* 0x000fe2000f8e0207 */
[----:B------:R-:W-:Y:S01]  /*f190*/  BSSY B0, `(.L_x_722) ;  /* 0x0000011000007945 */ /* 0x000fe20003800000 */
[----:B------:R-:W-:-:S02]  /*f1a0*/  UIMAD.WIDE.U32 UR8, UR35, UR38, URZ ;  /* 0x00000026230872a5 */ /* 0x000fc4000f8e003f */
[----:B------:R-:W-:Y:S01]  /*f1b0*/  UIADD3 UR7, UR21, UR22, URZ ;  /* 0x0000001615077290 */ /* 0x000fe2000fffe03f */
[----:B-1----:R-:W-:Y:S01]  /*f1c0*/  @!P3 FADD.FTZ R13, R13, 1 ;  /* 0x3f8000000d0db421 */ /* 0x002fe20000010000 */
[----:B------:R-:W-:Y:S05]  /*f1d0*/  @P6 BRA `(.L_x_723) ;  /* 0x000000c000006947 */ /* 0x000fea0003800000 */
[----:B--23--:R-:W-:Y:S01]  /*f1e0*/  MOV R33, UR35 ;  /* 0x0000002300217c02 */ /* 0x00cfe20008000f00 */
[----:B------:R-:W-:Y:S01]  /*f1f0*/  ULDC.64 UR38, c[0x0][0x2e0] ;  /* 0x0000b80000267ab9 */ /* 0x000fe20000000a00 */
[----:B----4-:R-:W-:Y:S01]  /*f200*/  MOV R9, UR16 ;  /* 0x0000001000097c02 */ /* 0x010fe20008000f00 */
        /* <DEDUP_REMOVED lines=9> */
.L_x_723:
[----:B--23--:R-:W-:Y:S05]  /*f2a0*/  BSYNC B0 ;  /* 0x0000000000007941 */ /* 0x00cfea0003800000 */
.L_x_722:
[----:B----4-:R-:W2:Y:S01]  /*f2b0*/  LDL.LU R11, [R1+0xc] ;  /* 0x00000c00010b7983 */ /* 0x010ea20000300800 */
[----:B------:R-:W-:Y:S01]  /*f2c0*/  ULDC UR38, c[0x0][0x174] ;  /* 0x00005d0000267ab9 */ /* 0x000fe20000000800 */
[----:B------:R-:W-:Y:S01]  /*f2d0*/  @!P0 FMUL.FTZ R184, R184, R7 ;  /* 0x00000007b8b88220 */ /* 0x000fe20000410000 */
[----:B------:R-:W-:Y:S01]  /*f2e0*/  UIADD3 UR38, UR6, -UR38, URZ ;  /* 0x8000002606267290 */ /* 0x000fe2000fffe03f */
[C---:B------:R-:W-:Y:S01]  /*f2f0*/  LEA R32, P0, R148.reuse, c[0x0][0x330], 0x2 ;  /* 0x0000cc0094207a11 */ /* 0x040fe200078010ff */
[----:B------:R-:W-:Y:S01]  /*f300*/  ULDC.64 UR22, c[0x0][0x2e0] ;  /* 0x0000b80000167ab9 */ /* 0x000fe20000000a00 */
[----:B0-----:R-:W-:Y:S01]  /*f310*/  @!P4 FADD.FTZ R15, R15, 1 ;  /* 0x3f8000000f0fc421 */ /* 0x001fe20000010000 */
[----:B------:R-:W-:Y:S01]  /*f320*/  UMOV UR21, UR7 ;  /* 0x0000000700157c82 */ /* 0x000fe20008000000 */
[----:B------:R-:W-:Y:S01]  /*f330*/  @!P5 FADD.FTZ R5, R5, 1 ;  /* 0x3f8000000505d421 */ /* 0x000fe20000010000 */
[----:B------:R-:W-:Y:S01]  /*f340*/  UIMAD.WIDE.U32 UR20, UR16, UR22, UR20 ;  /* 0x00000016101472a5 */ /* 0x000fe2000f8e0014 */
[----:B------:R-:W-:Y:S01]  /*f350*/  @!P1 FMUL.FTZ R185, R185, R48 ;  /* 0x00000030b9b99220 */ /* 0x000fe20000410000 */
[----:B------:R-:W-:Y:S01]  /*f360*/  UIMAD UR7, UR17, UR22, URZ ;  /* 0x00000016110772a4 */ /* 0x000fe2000f8e023f */
[----:B------:R-:W-:Y:S01]  /*f370*/  LEA.HI.X R7, R148, c[0x0][0x334], R75, 0x2, P0 ;  /* 0x0000cd0094077a11 */ /* 0x000fe200000f144b */
[----:B------:R-:W-:Y:S01]  /*f380*/  UIMAD UR22, UR38, -0x800, URZ ;  /* 0xfffff800261678a4 */ /* 0x000fe2000f8e023f */
[----:B------:R-:W0:Y:S01]  /*f390*/  @!P3 MUFU.RCP R13, R13 ;  /* 0x0000000d000db308 */ /* 0x000e220000001000 */
[----:B------:R-:W-:Y:S01]  /*f3a0*/  UIMAD UR7, UR16, UR23, UR7 ;  /* 0x00000017100772a4 */ /* 0x000fe2000f8e0207 */
[----:B------:R-:W-:Y:S01]  /*f3b0*/  @!P2 FMUL.FTZ R215, R215, R50 ;  /* 0x00000032d7d7a220 */ /* 0x000fe20000410000 */
[----:B------:R-:W-:Y:S01]  /*f3c0*/  UIADD3 UR38, UP0, UR22, UR20, URZ ;  /* 0x0000001416267290 */ /* 0x000fe2000ff1e03f */
[-C--:B------:R-:W-:Y:S01]  /*f3d0*/  ISETP.GE.AND P2, PT, R28, R73.reuse, PT ;  /* 0x000000491c00720c */ /* 0x080fe20003f46270 */
[----:B------:R-:W-:Y:S01]  /*f3e0*/  USHF.R.S32.HI UR23, URZ, 0x1f, UR22 ;  /* 0x0000001f3f177899 */ /* 0x000fe20008011416 */
[----:B------:R-:W-:Y:S01]  /*f3f0*/  ISETP.GE.AND P0, PT, R26, R73, PT ;  /* 0x000000491a00720c */ /* 0x000fe20003f06270 */
[----:B------:R-:W-:Y:S01]  /*f400*/  BSSY B0, `(.L_x_724) ;  /* 0x000006f000007945 */ /* 0x000fe20003800000 */
[----:B------:R-:W3:Y:S01]  /*f410*/  @!P4 MUFU.RCP R52, R15 ;  /* 0x0000000f0034c308 */ /* 0x000ee20000001000 */
[----:B------:R-:W-:Y:S01]  /*f420*/  UIADD3.X UR20, UR23, UR7, UR21, UP0, !UPT ;  /* 0x0000000717147290 */ /* 0x000fe200087fe415 */
[----:B------:R-:W-:Y:S01]  /*f430*/  MOV R9, UR38 ;  /* 0x0000002600097c02 */ /* 0x000fe20008000f00 */
[----:B------:R-:W-:Y:S01]  /*f440*/  UIADD3 UR7, UR9, UR34, URZ ;  /* 0x0000002209077290 */ /* 0x000fe2000fffe03f */
[----:B------:R-:W-:-:S02]  /*f450*/  ISETP.NE.AND P6, PT, R150, RZ, PT ;  /* 0x000000ff9600720c */ /* 0x000fc40003fc5270 */
[C---:B------:R-:W-:Y:S02]  /*f460*/  LEA R32, P1, R9.reuse, R32, 0x2 ;  /* 0x0000002009207211 */ /* 0x040fe400078210ff */
[----:B------:R-:W-:Y:S01]  /*f470*/  MOV R48, UR20 ;  /* 0x0000001400307c02 */ /* 0x000fe20008000f00 */
[----:B-1----:R-:W1:Y:S01]  /*f480*/  @!P5 MUFU.RCP R34, R5 ;  /* 0x000000050022d308 */ /* 0x002e620000001000 */
[----:B0-----:R-:W-:Y:S01]  /*f490*/  @!P3 FMUL.FTZ R216, R216, R13 ;  /* 0x0000000dd8d8b220 */ /* 0x001fe20000410000 */
[----:B------:R-:W-:Y:S02]  /*f4a0*/  ISETP.GE.AND P3, PT, R16, R73, PT ;  /* 0x000000491000720c */ /* 0x000fe40003f66270 */
[----:B------:R-:W-:Y:S02]  /*f4b0*/  LEA.HI.X R33, R9, R7, R48, 0x2, P1 ;  /* 0x0000000709217211 */ /* 0x000fe400008f1430 */
[-C--:B------:R-:W-:Y:S01]  /*f4c0*/  ISETP.GE.AND P1, PT, R24, R73.reuse, PT ;  /* 0x000000491800720c */ /* 0x080fe20003f26270 */
[----:B---3--:R-:W-:Y:S01]  /*f4d0*/  @!P4 FMUL.FTZ R217, R217, R52 ;  /* 0x00000034d9d9c220 */ /* 0x008fe20000410000 */
[-C--:B------:R-:W-:Y:S01]  /*f4e0*/  ISETP.GE.AND P4, PT, R18, R73.reuse, PT ;  /* 0x000000491200720c */ /* 0x080fe20003f86270 */
[----:B------:R-:W-:Y:S01]  /*f4f0*/  @!P2 STG.E [R32.64+-0x1f00], R45 ;  /* 0xffe1002d2000a986 */ /* 0x000fe2000c10191e */
[----:B------:R-:W-:-:S03]  /*f500*/  ISETP.GE.AND P2, PT, R22, R73, PT ;  /* 0x000000491600720c */ /* 0x000fc60003f46270 */
[----:B------:R-:W-:Y:S01]  /*f510*/  @!P0 STG.E [R32.64+-0x1e80], R47 ;  /* 0xffe1802f20008986 */ /* 0x000fe2000c10191e */
[-C--:B------:R-:W-:Y:S01]  /*f520*/  ISETP.GE.AND P0, PT, R14, R73.reuse, PT ;  /* 0x000000490e00720c */ /* 0x080fe20003f06270 */
[----:B-1----:R-:W-:Y:S01]  /*f530*/  @!P5 FMUL.FTZ R173, R173, R34 ;  /* 0x00000022adadd220 */ /* 0x002fe20000410000 */
[-C--:B------:R-:W-:Y:S01]  /*f540*/  ISETP.GE.AND P5, PT, R20, R73.reuse, PT ;  /* 0x000000491400720c */ /* 0x080fe20003fa6270 */
        /* <DEDUP_REMOVED lines=33> */
[----:B------:R-:W-:Y:S04]  /*f760*/  STS [R46.X4+0x30], R185 ;  /* 0x000030b92e007388 */ /* 0x000fe80000004800 */
        /* <DEDUP_REMOVED lines=19> */
[----:B--2---:R-:W-:-:S03]  /*f8a0*/  FADD.FTZ R5, R173, R11 ;  /* 0x0000000bad057221 */ /* 0x004fc60000010000 */
[----:B------:R-:W-:Y:S01]  /*f8b0*/  LDS R11, [R252.X4+0x100] ;  /* 0x00010000fc0b7984 */ /* 0x000fe20000004800 */
[----:B------:R-:W-:-:S03]  /*f8c0*/  FADD.FTZ R34, R5, R174 ;  /* 0x000000ae05227221 */ /* 0x000fc60000010000 */
[----:B------:R2:W-:Y:S01]  /*f8d0*/  @!P6 STS [0x2100], R21 ;  /* 0x00210015ff00e388 */ /* 0x0005e20000000800 */
[----:B------:R-:W-:-:S03]  /*f8e0*/  FADD.FTZ R5, R34, R175 ;  /* 0x000000af22057221 */ /* 0x000fc60000010000 */
[----:B------:R-:W-:Y:S01]  /*f8f0*/  BAR.SYNC.DEFER_BLOCKING 0x0 ;  /* 0x0000000000007b1d */ /* 0x000fe20000010000 */
[----:B------:R-:W-:-:S04]  /*f900*/  FADD.FTZ R34, R5, R176 ;  /* 0x000000b005227221 */ /* 0x000fc80000010000 */
[----:B------:R-:W-:-:S04]  /*f910*/  FADD.FTZ R5, R34, R177 ;  /* 0x000000b122057221 */ /* 0x000fc80000010000 */
[----:B0-----:R-:W-:Y:S01]  /*f920*/  FADD.FTZ R178, R5, R178 ;  /* 0x000000b205b27221 */ /* 0x001fe20000010000 */
[----:B------:R-:W-:-:S03]  /*f930*/  IADD3 R5, P1, R148, -0x7e0, RZ ;  /* 0xfffff82094057810 */ /* 0x000fc60007f3e0ff */
[----:B-1----:R-:W-:Y:S01]  /*f940*/  FADD.FTZ R179, R178, R179 ;  /* 0x000000b3b2b37221 */ /* 0x002fe20000010000 */
[----:B------:R-:W-:-:S03]  /*f950*/  IADD3.X R34, R75, -0x1, RZ, P1, !PT ;  /* 0xffffffff4b227810 */ /* 0x000fc60000ffe4ff */
[----:B---3--:R-:W-:-:S04]  /*f960*/  FADD.FTZ R180, R179, R180 ;  /* 0x000000b4b3b47221 */ /* 0x008fc80000010000 */
[----:B----4-:R-:W-:Y:S01]  /*f970*/  FADD.FTZ R181, R180, R181 ;  /* 0x000000b5b4b57221 */ /* 0x010fe20000010000 */
[----:B------:R-:W0:Y:S03]  /*f980*/  LDS R27, [0x2100] ;  /* 0x00210000ff1b7984 */ /* 0x000e260000000800 */
[----:B-----5:R-:W-:-:S04]  /*f990*/  FADD.FTZ R182, R181, R182 ;  /* 0x000000b6b5b67221 */ /* 0x020fc80000010000 */
[----:B------:R-:W-:-:S04]  /*f9a0*/  FADD.FTZ R183, R182, R183 ;  /* 0x000000b7b6b77221 */ /* 0x000fc80000010000 */
[----:B------:R-:W-:-:S04]  /*f9b0*/  FADD.FTZ R184, R183, R184 ;  /* 0x000000b8b7b87221 */ /* 0x000fc80000010000 */
[----:B------:R-:W-:-:S04]  /*f9c0*/  FADD.FTZ R184, R184, R185 ;  /* 0x000000b9b8b87221 */ /* 0x000fc80000010000 */
[----:B------:R-:W-:-:S04]  /*f9d0*/  FADD.FTZ R215, R184, R215 ;  /* 0x000000d7b8d77221 */ /* 0x000fc80000010000 */
[----:B------:R-:W-:-:S04]  /*f9e0*/  FADD.FTZ R216, R215, R216 ;  /* 0x000000d8d7d87221 */ /* 0x000fc80000010000 */
[----:B--2---:R-:W-:-:S05]  /*f9f0*/  FADD.FTZ R21, R216, R217 ;  /* 0x000000d9d8157221 */ /* 0x004fca0000010000 */
[----:B------:R1:W-:Y:S01]  /*fa00*/  STL [R1+0xc], R21 ;  /* 0x00000c1501007387 */ /* 0x0003e20000100800 */
[----:B0-----:R-:W-:-:S13]  /*fa10*/  ISETP.GE.AND P0, PT, R148, R27, PT ;  /* 0x0000001b9400720c */ /* 0x001fda0003f06270 */
[----:B------:R-:W-:Y:S05]  /*fa20*/  @P0 BRA `(.L_x_725) ;  /* 0x000000c000000947 */ /* 0x000fea0003800000 */
[----:B-1----:R-:W-:Y:S01]  /*fa30*/  MOV R21, UR35 ;  /* 0x0000002300157c02 */ /* 0x002fe20008000f00 */
        /* <DEDUP_REMOVED lines=8> */
[----:B------:R-:W-:-:S04]  /*fac0*/  LEA R32, P0, R2, c[0x0][0x340], 0x2 ;  /* 0x0000d00002207a11 */ /* 0x000fc800078010ff */
[----:B------:R-:W-:-:S05]  /*fad0*/  LEA.HI.X R33, R2, c[0x0][0x344], R3, 0x2, P0 ;  /* 0x0000d10002217a11 */ /* 0x000fca00000f1403 */
[----:B------:R0:W-:Y:S04]  /*fae0*/  STG.E [R32.64], R7 ;  /* 0x0000000720007986 */ /* 0x0001e8000c10191e */
.L_x_725:
[----:B-1----:R-:W-:Y:S05]  /*faf0*/  BSYNC B0 ;  /* 0x0000000000007941 */ /* 0x002fea0003800000 */
.L_x_724:
[----:B------:R-:W-:Y:S01]  /*fb00*/  ULDC.64 UR20, c[0x0][0x300] ;  /* 0x0000c00000147ab9 */ /* 0x000fe20000000a00 */
[C---:B------:R-:W-:Y:S01]  /*fb10*/  LEA R2, P0, R5.reuse, c[0x0][0x340], 0x2 ;  /* 0x0000d00005027a11 */ /* 0x040fe200078010ff */
[----:B------:R-:W-:Y:S01]  /*fb20*/  UMOV UR9, UR7 ;  /* 0x0000000700097c82 */ /* 0x000fe20008000000 */
[-C--:B------:R-:W-:Y:S01]  /*fb30*/  ISETP.GE.AND P3, PT, R30, R27.reuse, PT ;  /* 0x0000001b1e00720c */ /* 0x080fe20003f66270 */
[----:B------:R-:W-:Y:S01]  /*fb40*/  UIMAD.WIDE.U32 UR8, UR16, UR20, UR8 ;  /* 0x00000014100872a5 */ /* 0x000fe2000f8e0008 */
[-C--:B------:R-:W-:Y:S01]  /*fb50*/  ISETP.GE.AND P4, PT, R28, R27.reuse, PT ;  /* 0x0000001b1c00720c */ /* 0x080fe20003f86270 */
[----:B------:R-:W-:Y:S01]  /*fb60*/  UIMAD UR20, UR17, UR20, URZ ;  /* 0x00000014111472a4 */ /* 0x000fe2000f8e023f */
[----:B------:R-:W-:Y:S01]  /*fb70*/  LEA.HI.X R3, R5, c[0x0][0x344], R34, 0x2, P0 ;  /* 0x0000d10005037a11 */ /* 0x000fe200000f1422 */
        /* <DEDUP_REMOVED lines=48> */
.L_x_587:
        /* <DEDUP_REMOVED lines=35> */
.L_x_728:
[----:B-1----:R-:W-:Y:S05]  /*100b0*/  BSYNC B0 ;  /* 0x0000000000007941 */ /* 0x002fea0003800000 */
.L_x_727:
        /* <DEDUP_REMOVED lines=34> */
.L_x_730:
[----:B------:R-:W3:Y:S02]  /*102e0*/  S2R R11, SR_TID.X ;  /* 0x00000000000b7919 */ /* 0x000ee40000002100 */
.L_x_731:
[----:B-1----:R-:W-:Y:S05]  /*102f0*/  BSYNC B0 ;  /* 0x0000000000007941 */ /* 0x002fea0003800000 */
.L_x_729:
        /* <DEDUP_REMOVED lines=12> */
.L_x_732:
        /* <DEDUP_REMOVED lines=32> */
.L_x_625:
[----:B------:R-:W-:Y:S01]  /*105c0*/  HFMA2.MMA R69, -RZ, RZ, 0, 5.9604644775390625e-08 ;  /* 0x00000001ff457435 */ /* 0x000fe200000001ff */
[----:B------:R-:W-:-:S02]  /*105d0*/  MOV R72, R66 ;  /* 0x0000004200487202 */ /* 0x000fc40000000f00 */
[----:B------:R-:W-:Y:S02]  /*105e0*/  MOV R70, RZ ;  /* 0x000000ff00467202 */ /* 0x000fe40000000f00 */
[----:B------:R-:W-:Y:S02]  /*105f0*/  MOV R67, 0xffffffff ;  /* 0xffffffff00437802 */ /* 0x000fe40000000f00 */
[----:B------:R-:W-:Y:S02]  /*10600*/  MOV R64, 0x10620 ;  /* 0x0001062000407802 */ /* 0x000fe40000000f00 */
[----:B-----5:R-:W-:Y:S05]  /*10610*/  CALL.REL.NOINC `($__internal_20_$__cuda_sm70_shflsync_up) ;  /* 0x00001dc000007944 */ /* 0x020fea0003c00000 */
[----:B-1----:R-:W-:Y:S01]  /*10620*/  MOV R71, R67 ;  /* 0x0000004300477202 */ /* 0x002fe20000000f00 */
[----:B0-----:R-:W-:Y:S05]  /*10630*/  BRA `(.L_x_733) ;  /* 0xffff6f4000007947 */ /* 0x001fea000383ffff */
.L_x_626:
[----:B------:R-:W-:Y:S01]  /*10640*/  HFMA2.MMA R69, -RZ, RZ, 0, 5.9604644775390625e-08 ;  /* 0x00000001ff457435 */ /* 0x000fe200000001ff */
[----:B------:R-:W-:Y:S02]  /*10650*/  MOV R72, R76 ;  /* 0x0000004c00487202 */ /* 0x000fe40000000f00 */
[----:B------:R-:W-:Y:S02]  /*10660*/  MOV R70, RZ ;  /* 0x000000ff00467202 */ /* 0x000fe40000000f00 */
[----:B------:R-:W-:-:S02]  /*10670*/  MOV R67, 0xffffffff ;  /* 0xffffffff00437802 */ /* 0x000fc40000000f00 */
[----:B------:R-:W-:Y:S02]  /*10680*/  MOV R64, 0x106a0 ;  /* 0x000106a000407802 */ /* 0x000fe40000000f00 */
[----:B01---5:R-:W-:Y:S05]  /*10690*/  CALL.REL.NOINC `($__internal_20_$__cuda_sm70_shflsync_up) ;  /* 0x00001d4000007944 */ /* 0x023fea0003c00000 */
[----:B0-----:R-:W-:Y:S01]  /*106a0*/  HFMA2.MMA R69, -RZ, RZ, 0, 5.9604644775390625e-08 ;  /* 0x00000001ff457435 */ /* 0x001fe200000001ff */
[----:B-1----:R-:W-:Y:S02]  /*106b0*/  MOV R73, R67 ;  /* 0x0000004300497202 */ /* 0x002fe40000000f00 */
[----:B------:R-:W-:Y:S02]  /*106c0*/  MOV R72, R78 ;  /* 0x0000004e00487202 */ /* 0x000fe40000000f00 */
[----:B------:R-:W-:Y:S02]  /*106d0*/  MOV R70, RZ ;  /* 0x000000ff00467202 */ /* 0x000fe40000000f00 */
[----:B------:R-:W-:Y:S02]  /*106e0*/  MOV R67, 0xffffffff ;  /* 0xffffffff00437802 */ /* 0x000fe40000000f00 */
[----:B------:R-:W-:Y:S02]  /*106f0*/  MOV R64, 0x10710 ;  /* 0x0001071000407802 */ /* 0x000fe40000000f00 */
[----:B------:R-:W-:Y:S05]  /*10700*/  CALL.REL.NOINC `($__internal_20_$__cuda_sm70_shflsync_up) ;  /* 0x00001cd000007944 */ /* 0x000fea0003c00000 */
[----:B0-----:R-:W-:Y:S01]  /*10710*/  HFMA2.MMA R69, -RZ, RZ, 0, 5.9604644775390625e-08 ;  /* 0x00000001ff457435 */ /* 0x001fe200000001ff */
[----:B-1----:R-:W-:-:S02]  /*10720*/  MOV R75, R67 ;  /* 0x00000043004b7202 */ /* 0x002fc40000000f00 */
[----:B------:R-:W-:Y:S02]  /*10730*/  MOV R72, R79 ;  /* 0x0000004f00487202 */ /* 0x000fe40000000f00 */
[----:B------:R-:W-:Y:S02]  /*10740*/  MOV R70, RZ ;  /* 0x000000ff00467202 */ /* 0x000fe40000000f00 */
[----:B------:R-:W-:Y:S02]  /*10750*/  MOV R67, 0xffffffff ;  /* 0xffffffff00437802 */ /* 0x000fe40000000f00 */
[----:B------:R-:W-:Y:S02]  /*10760*/  MOV R64, 0x10780 ;  /* 0x0001078000407802 */ /* 0x000fe40000000f00 */
[----:B------:R-:W-:Y:S05]  /*10770*/  CALL.REL.NOINC `($__internal_20_$__cuda_sm70_shflsync_up) ;  /* 0x00001c6000007944 */ /* 0x000fea0003c00000 */
[C---:B-1----:R-:W-:Y:S01]  /*10780*/  FMUL.FTZ R68, R76.reuse, R67 ;  /* 0x000000434c447220 */ /* 0x042fe20000410000 */
[----:B------:R-:W-:Y:S01]  /*10790*/  ISETP.GE.AND P0, PT, R149, 0x1, PT ;  /* 0x000000019500780c */ /* 0x000fe20003f06270 */
[C---:B0-----:R-:W-:Y:S02]  /*107a0*/  FMUL.FTZ R70, R76.reuse, R75 ;  /* 0x0000004b4c467220 */ /* 0x041fe40000410000 */
[----:B------:R-:W-:-:S02]  /*107b0*/  FMUL.FTZ R64, R76, R73 ;  /* 0x000000494c407220 */ /* 0x000fc40000410000 */
[----:B------:R-:W-:Y:S02]  /*107c0*/  FFMA.FTZ R69, R66, R75, -R68 ;  /* 0x0000004b42457223 */ /* 0x000fe40000010844 */
[----:B------:R-:W-:Y:S02]  /*107d0*/  FMUL.FTZ R65, R76, R71 ;  /* 0x000000474c417220 */ /* 0x000fe40000410000 */
[C---:B------:R-:W-:Y:S01]  /*107e0*/  FFMA.FTZ R70, R66.reuse, R67, R70 ;  /* 0x0000004342467223 */ /* 0x040fe20000010046 */
[----:B------:R-:W-:Y:S01]  /*107f0*/  MOV R67, 0xffffffff ;  /* 0xffffffff00437802 */ /* 0x000fe20000000f00 */
[----:B------:R-:W-:Y:S01]  /*10800*/  FFMA.FTZ R71, R66, R71, -R64 ;  /* 0x0000004742477223 */ /* 0x000fe20000010840 */
[----:B------:R-:W-:Y:S01]  /*10810*/  MOV R64, 0x108d0 ;  /* 0x000108d000407802 */ /* 0x000fe20000000f00 */
[----:B------:R-:W-:Y:S02]  /*10820*/  FADD.FTZ R69, R78, R69 ;  /* 0x000000454e457221 */ /* 0x000fe40000010000 */
[----:B------:R-:W-:-:S02]  /*10830*/  FADD.FTZ R70, R79, R70 ;  /* 0x000000464f467221 */ /* 0x000fc40000010000 */
[C---:B------:R-:W-:Y:S01]  /*10840*/  FFMA.FTZ R65, R66.reuse, R73, R65 ;  /* 0x0000004942417223 */ /* 0x040fe20000010041 */
[----:B------:R-:W-:Y:S02]  /*10850*/  FSEL R73, R66, R71, !P0 ;  /* 0x0000004742497208 */ /* 0x000fe40004000000 */
[----:B------:R-:W-:Y:S01]  /*10860*/  FSEL R78, R78, R69, !P0 ;  /* 0x000000454e4e7208 */ /* 0x000fe20004000000 */
[----:B------:R-:W-:Y:S01]  /*10870*/  HFMA2.MMA R69, -RZ, RZ, 0, 1.1920928955078125e-07 ;  /* 0x00000002ff457435 */ /* 0x000fe200000001ff */
[----:B------:R-:W-:Y:S02]  /*10880*/  FSEL R79, R79, R70, !P0 ;  /* 0x000000464f4f7208 */ /* 0x000fe40004000000 */
[----:B------:R-:W-:Y:S02]  /*10890*/  FSEL R76, R76, R65, !P0 ;  /* 0x000000414c4c7208 */ /* 0x000fe40004000000 */
[----:B------:R-:W-:Y:S02]  /*108a0*/  MOV R70, RZ ;  /* 0x000000ff00467202 */ /* 0x000fe40000000f00 */
[----:B------:R-:W-:-:S02]  /*108b0*/  MOV R72, R73 ;  /* 0x0000004900487202 */ /* 0x000fc40000000f00 */
[----:B------:R-:W-:Y:S05]  /*108c0*/  CALL.REL.NOINC `($__internal_20_$__cuda_sm70_shflsync_up) ;  /* 0x00001b1000007944 */ /* 0x000fea0003c00000 */
[----:B0-----:R-:W-:Y:S01]  /*108d0*/  HFMA2.MMA R69, -RZ, RZ, 0, 1.1920928955078125e-07 ;  /* 0x00000002ff457435 */ /* 0x001fe200000001ff */
[----:B-1----:R-:W-:-:S02]  /*108e0*/  MOV R66, R67 ;  /* 0x0000004300427202 */ /* 0x002fc40000000f00 */
[----:B------:R-:W-:Y:S02]  /*108f0*/  MOV R72, R76 ;  /* 0x0000004c00487202 */ /* 0x000fe40000000f00 */
[----:B------:R-:W-:Y:S02]  /*10900*/  MOV R70, RZ ;  /* 0x000000ff00467202 */ /* 0x000fe40000000f00 */
[----:B------:R-:W-:Y:S02]  /*10910*/  MOV R67, 0xffffffff ;  /* 0xffffffff00437802 */ /* 0x000fe40000000f00 */
[----:B------:R-:W-:Y:S02]  /*10920*/  MOV R64, 0x10940 ;  /* 0x0001094000407802 */ /* 0x000fe40000000f00 */
[----:B------:R-:W-:Y:S05]  /*10930*/  CALL.REL.NOINC `($__internal_20_$__cuda_sm70_shflsync_up) ;  /* 0x00001aa000007944 */ /* 0x000fea0003c00000 */
[----:B0-----:R-:W-:Y:S01]  /*10940*/  HFMA2.MMA R69, -RZ, RZ, 0, 1.1920928955078125e-07 ;  /* 0x00000002ff457435 */ /* 0x001fe200000001ff */
[----:B-1----:R-:W-:Y:S02]  /*10950*/  MOV R68, R67 ;  /* 0x0000004300447202 */ /* 0x002fe40000000f00 */
[----:B------:R-:W-:Y:S02]  /*10960*/  MOV R72, R78 ;  /* 0x0000004e00487202 */ /* 0x000fe40000000f00 */
[----:B------:R-:W-:-:S02]  /*10970*/  MOV R70, RZ ;  /* 0x000000ff00467202 */ /* 0x000fc40000000f00 */
[----:B------:R-:W-:Y:S02]  /*10980*/  MOV R67, 0xffffffff ;  /* 0xffffffff00437802 */ /* 0x000fe40000000f00 */
[----:B------:R-:W-:Y:S02]  /*10990*/  MOV R64, 0x109b0 ;  /* 0x000109b000407802 */ /* 0x000fe40000000f00 */
[----:B------:R-:W-:Y:S05]  /*109a0*/  CALL.REL.NOINC `($__internal_20_$__cuda_sm70_shflsync_up) ;  /* 0x00001a3000007944 */ /* 0x000fea0003c00000 */
[----:B0-----:R-:W-:Y:S01]  /*109b0*/  HFMA2.MMA R69, -RZ, RZ, 0, 1.1920928955078125e-07 ;  /* 0x00000002ff457435 */ /* 0x001fe200000001ff */
[----:B-1----:R-:W-:Y:S02]  /*109c0*/  MOV R71, R67 ;  /* 0x0000004300477202 */ /* 0x002fe40000000f00 */
[----:B------:R-:W-:Y:S02]  /*109d0*/  MOV R72, R79 ;  /* 0x0000004f00487202 */ /* 0x000fe40000000f00 */
[----:B------:R-:W-:Y:S02]  /*109e0*/  MOV R70, RZ ;  /* 0x000000ff00467202 */ /* 0x000fe40000000f00 */
[----:B------:R-:W-:Y:S02]  /*109f0*/  MOV R67, 0xffffffff ;  /* 0xffffffff00437802 */ /* 0x000fe40000000f00 */
[----:B------:R-:W-:-:S02]  /*10a00*/  MOV R64, 0x10a20 ;  /* 0x00010a2000407802 */ /* 0x000fc40000000f00 */
[----:B------:R-:W-:Y:S05]  /*10a10*/  CALL.REL.NOINC `($__internal_20_$__cuda_sm70_shflsync_up) ;  /* 0x000019c000007944 */ /* 0x000fea0003c00000 */
[----:B------:R-:W-:Y:S01]  /*10a20*/  ISETP.GE.AND P0, PT, R149, 0x2, PT ;  /* 0x000000029500780c */ /* 0x000fe20003f06270 */
[-C--:B------:R-:W-:Y:S01]  /*10a30*/  FMUL.FTZ R64, R66, R76.reuse ;  /* 0x0000004c42407220 */ /* 0x080fe20000410000 */
[----:B0-----:R-:W-:Y:S01]  /*10a40*/  HFMA2.MMA R69, -RZ, RZ, 0, 2.384185791015625e-07 ;  /* 0x00000004ff457435 */ /* 0x001fe200000001ff */
[----:B------:R-:W-:-:S02]  /*10a50*/  FMUL.FTZ R72, R71, R76 ;  /* 0x0000004c47487220 */ /* 0x000fc40000410000 */
[----:B-1----:R-:W-:Y:S02]  /*10a60*/  FMUL.FTZ R70, R76, R67 ;  /* 0x000000434c467220 */ /* 0x002fe40000410000 */
[C---:B------:R-:W-:Y:S02]  /*10a70*/  FFMA.FTZ R65, R68.reuse, R73, R64 ;  /* 0x0000004944417223 */ /* 0x040fe40000010040 */
[----:B------:R-:W-:Y:S02]  /*10a80*/  FMUL.FTZ R64, R68, R76 ;  /* 0x0000004c44407220 */ /* 0x000fe40000410000 */
[----:B------:R-:W-:Y:S01]  /*10a90*/  FFMA.FTZ R72, R73, R67, R72 ;  /* 0x0000004349487223 */ /* 0x000fe20000010048 */
[----:B------:R-:W-:Y:S01]  /*10aa0*/  FSEL R76, R76, R65, !P0 ;  /* 0x000000414c4c7208 */ /* 0x000fe20004000000 */
[-C--:B------:R-:W-:Y:S01]  /*10ab0*/  FFMA.FTZ R71, R71, R73.reuse, -R70 ;  /* 0x0000004947477223 */ /* 0x080fe20000010846 */
[----:B------:R-:W-:Y:S01]  /*10ac0*/  MOV R70, RZ ;  /* 0x000000ff00467202 */ /* 0x000fe20000000f00 */
[----:B------:R-:W-:Y:S01]  /*10ad0*/  @P0 FFMA.FTZ R73, R66, R73, -R64 ;  /* 0x0000004942490223 */ /* 0x000fe20000010840 */
[----:B------:R-:W-:Y:S01]  /*10ae0*/  MOV R67, 0xffffffff ;  /* 0xffffffff00437802 */ /* 0x000fe20000000f00 */
[----:B------:R-:W-:Y:S01]  /*10af0*/  @P0 FADD.FTZ R79, R79, R72 ;  /* 0x000000484f4f0221 */ /* 0x000fe20000010000 */
[----:B------:R-:W-:Y:S01]  /*10b00*/  MOV R64, 0x10b40 ;  /* 0x00010b4000407802 */ /* 0x000fe20000000f00 */
[----:B------:R-:W-:Y:S01]  /*10b10*/  @P0 FADD.FTZ R78, R78, R71 ;  /* 0x000000474e4e0221 */ /* 0x000fe20000010000 */
[----:B------:R-:W-:-:S02]  /*10b20*/  MOV R72, R73 ;  /* 0x0000004900487202 */ /* 0x000fc40000000f00 */
[----:B------:R-:W-:Y:S05]  /*10b30*/  CALL.REL.NOINC `($__internal_20_$__cuda_sm70_shflsync_up) ;  /* 0x000018a000007944 */ /* 0x000fea0003c00000 */
[----:B0-----:R-:W-:Y:S01]  /*10b40*/  HFMA2.MMA R69, -RZ, RZ, 0, 2.384185791015625e-07 ;  /* 0x00000004ff457435 */ /* 0x001fe200000001ff */
[----:B-1----:R-:W-:-:S02]  /*10b50*/  MOV R66, R67 ;  /* 0x0000004300427202 */ /* 0x002fc40000000f00 */
[----:B------:R-:W-:Y:S02]  /*10b60*/  MOV R72, R76 ;  /* 0x0000004c00487202 */ /* 0x000fe40000000f00 */
[----:B------:R-:W-:Y:S02]  /*10b70*/  MOV R70, RZ ;  /* 0x000000ff00467202 */ /* 0x000fe40000000f00 */
[----:B------:R-:W-:Y:S02]  /*10b80*/  MOV R67, 0xffffffff ;  /* 0xffffffff00437802 */ /* 0x000fe40000000f00 */
[----:B------:R-:W-:Y:S02]  /*10b90*/  MOV R64, 0x10bb0 ;  /* 0x00010bb000407802 */ /* 0x000fe40000000f00 */
[----:B------:R-:W-:Y:S05]  /*10ba0*/  CALL.REL.NOINC `($__internal_20_$__cuda_sm70_shflsync_up) ;  /* 0x0000183000007944 */ /* 0x000fea0003c00000 */
[----:B0-----:R-:W-:Y:S01]  /*10bb0*/  HFMA2.MMA R69, -RZ, RZ, 0, 2.384185791015625e-07 ;  /* 0x00000004ff457435 */ /* 0x001fe200000001ff */
[----:B-1----:R-:W-:Y:S02]  /*10bc0*/  MOV R68, R67 ;  /* 0x0000004300447202 */ /* 0x002fe40000000f00 */
[----:B------:R-:W-:Y:S02]  /*10bd0*/  MOV R72, R78 ;  /* 0x0000004e00487202 */ /* 0x000fe40000000f00 */
[----:B------:R-:W-:-:S02]  /*10be0*/  MOV R70, RZ ;  /* 0x000000ff00467202 */ /* 0x000fc40000000f00 */
[----:B------:R-:W-:Y:S02]  /*10bf0*/  MOV R67, 0xffffffff ;  /* 0xffffffff00437802 */ /* 0x000fe40000000f00 */
[----:B------:R-:W-:Y:S02]  /*10c00*/  MOV R64, 0x10c20 ;  /* 0x00010c2000407802 */ /* 0x000fe40000000f00 */
[----:B------:R-:W-:Y:S05]  /*10c10*/  CALL.REL.NOINC `($__internal_20_$__cuda_sm70_shflsync_up) ;  /* 0x000017c000007944 */ /* 0x000fea0003c00000 */
[----:B0-----:R-:W-:Y:S01]  /*10c20*/  HFMA2.MMA R69, -RZ, RZ, 0, 2.384185791015625e-07 ;  /* 0x00000004ff457435 */ /* 0x001fe200000001ff */
[----:B-1----:R-:W-:Y:S02]  /*10c30*/  MOV R71, R67 ;  /* 0x0000004300477202 */ /* 0x002fe40000000f00 */
[----:B------:R-:W-:Y:S02]  /*10c40*/  MOV R72, R79 ;  /* 0x0000004f00487202 */ /* 0x000fe40000000f00 */
[----:B------:R-:W-:Y:S02]  /*10c50*/  MOV R70, RZ ;  /* 0x000000ff00467202 */ /* 0x000fe40000000f00 */
[----:B------:R-:W-:Y:S02]  /*10c60*/  MOV R67, 0xffffffff ;  /* 0xffffffff00437802 */ /* 0x000fe40000000f00 */
[----:B------:R-:W-:-:S02]  /*10c70*/  MOV R64, 0x10c90 ;  /* 0x00010c9000407802 */ /* 0x000fc40000000f00 */
[----:B------:R-:W-:Y:S05]  /*10c80*/  CALL.REL.NOINC `($__internal_20_$__cuda_sm70_shflsync_up) ;  /* 0x0000175000007944 */ /* 0x000fea0003c00000 */
[----:B------:R-:W-:Y:S01]  /*10c90*/  ISETP.GE.AND P0, PT, R149, 0x4, PT ;  /* 0x000000049500780c */ /* 0x000fe20003f06270 */
[----:B------:R-:W-:-:S02]  /*10ca0*/  FMUL.FTZ R64, R66, R76 ;  /* 0x0000004c42407220 */ /* 0x000fc40000410000 */
[----:B01----:R-:W-:Y:S02]  /*10cb0*/  FMUL.FTZ R70, R76, R67 ;  /* 0x000000434c467220 */ /* 0x003fe40000410000 */
[CC--:B------:R-:W-:Y:S02]  /*10cc0*/  FMUL.FTZ R72, R71.reuse, R76.reuse ;  /* 0x0000004c47487220 */ /* 0x0c0fe40000410000 */
[CC--:B------:R-:W-:Y:S02]  /*10cd0*/  FFMA.FTZ R69, R68.reuse, R73.reuse, R64 ;  /* 0x0000004944457223 */ /* 0x0c0fe40000010040 */
[----:B------:R-:W-:Y:S02]  /*10ce0*/  FMUL.FTZ R64, R68, R76 ;  /* 0x0000004c44407220 */ /* 0x000fe40000410000 */
[----:B------:R-:W-:Y:S01]  /*10cf0*/  FFMA.FTZ R65, R71, R73, -R70 ;  /* 0x0000004947417223 */ /* 0x000fe20000010846 */
[----:B------:R-:W-:Y:S01]  /*10d00*/  FSEL R76, R76, R69, !P0 ;  /* 0x000000454c4c7208 */ /* 0x000fe20004000000 */
[----:B------:R-:W-:Y:S01]  /*10d10*/  FFMA.FTZ R72, R73, R67, R72 ;  /* 0x0000004349487223 */ /* 0x000fe20000010048 */
[----:B------:R-:W-:Y:S01]  /*10d20*/  HFMA2.MMA R69, -RZ, RZ, 0, 4.76837158203125e-07 ;  /* 0x00000008ff457435 */ /* 0x000fe200000001ff */
[----:B------:R-:W-:Y:S01]  /*10d30*/  @P0 FFMA.FTZ R73, R66, R73, -R64 ;  /* 0x0000004942490223 */ /* 0x000fe20000010840 */
[----:B------:R-:W-:Y:S01]  /*10d40*/  MOV R70, RZ ;  /* 0x000000ff00467202 */ /* 0x000fe20000000f00 */
[----:B------:R-:W-:Y:S01]  /*10d50*/  @P0 FADD.FTZ R79, R79, R72 ;  /* 0x000000484f4f0221 */ /* 0x000fe20000010000 */
[----:B------:R-:W-:Y:S01]  /*10d60*/  MOV R67, 0xffffffff ;  /* 0xffffffff00437802 */ /* 0x000fe20000000f00 */
[----:B------:R-:W-:Y:S01]  /*10d70*/  @P0 FADD.FTZ R78, R78, R65 ;  /* 0x000000414e4e0221 */ /* 0x000fe20000010000 */
[----:B------:R-:W-:-:S02]  /*10d80*/  MOV R72, R73 ;  /* 0x0000004900487202 */ /* 0x000fc40000000f00 */
[----:B------:R-:W-:Y:S02]  /*10d90*/  MOV R64, 0x10db0 ;  /* 0x00010db000407802 */ /* 0x000fe40000000f00 */
[----:B------:R-:W-:Y:S05]  /*10da0*/  CALL.REL.NOINC `($__internal_20_$__cuda_sm70_shflsync_up) ;  /* 0x0000163000007944 */ /* 0x000fea0003c00000 */
[----:B0-----:R-:W-:Y:S01]  /*10db0*/  HFMA2.MMA R69, -RZ, RZ, 0, 4.76837158203125e-07 ;  /* 0x00000008ff457435 */ /* 0x001fe200000001ff */
[----:B-1----:R-:W-:Y:S02]  /*10dc0*/  MOV R66, R67 ;  /* 0x0000004300427202 */ /* 0x002fe40000000f00 */
[----:B------:R-:W-:Y:S02]  /*10dd0*/  MOV R72, R76 ;  /* 0x0000004c00487202 */ /* 0x000fe40000000f00 */
[----:B------:R-:W-:Y:S02]  /*10de0*/  MOV R70, RZ ;  /* 0x000000ff00467202 */ /* 0x000fe40000000f00 */
[----:B------:R-:W-:Y:S02]  /*10df0*/  MOV R67, 0xffffffff ;  /* 0xffffffff00437802 */ /* 0x000fe40000000f00 */
[----:B------:R-:W-:Y:S02]  /*10e00*/  MOV R64, 0x10e20 ;  /* 0x00010e2000407802 */ /* 0x000fe40000000f00 */
[----:B------:R-:W-:Y:S05]  /*10e10*/  CALL.REL.NOINC `($__internal_20_$__cuda_sm70_shflsync_up) ;  /* 0x000015c000007944 */ /* 0x000fea0003c00000 */
[----:B0-----:R-:W-:Y:S01]  /*10e20*/  HFMA2.MMA R69, -RZ, RZ, 0, 4.76837158203125e-07 ;  /* 0x00000008ff457435 */ /* 0x001fe200000001ff */
[----:B-1----:R-:W-:-:S02]  /*10e30*/  MOV R68, R67 ;  /* 0x0000004300447202 */ /* 0x002fc40000000f00 */
[----:B------:R-:W-:Y:S02]  /*10e40*/  MOV R72, R78 ;  /* 0x0000004e00487202 */ /* 0x000fe40000000f00 */
[----:B------:R-:W-:Y:S02]  /*10e50*/  MOV R70, RZ ;  /* 0x000000ff00467202 */ /* 0x000fe40000000f00 */
[----:B------:R-:W-:Y:S02]  /*10e60*/  MOV R67, 0xffffffff ;  /* 0xffffffff00437802 */ /* 0x000fe40000000f00 */
[----:B------:R-:W-:Y:S02]  /*10e70*/  MOV R64, 0x10e90 ;  /* 0x00010e9000407802 */ /* 0x000fe40000000f00 */
[----:B------:R-:W-:Y:S05]  /*10e80*/  CALL.REL.NOINC `($__internal_20_$__cuda_sm70_shflsync_up) ;  /* 0x0000155000007944 */ /* 0x000fea0003c00000 */
[----:B0-----:R-:W-:Y:S01]  /*10e90*/  HFMA2.MMA R69, -RZ, RZ, 0, 4.76837158203125e-07 ;  /* 0x00000008ff457435 */ /* 0x001fe200000001ff */
[----:B-1----:R-:W-:Y:S02]  /*10ea0*/  MOV R71, R67 ;  /* 0x0000004300477202 */ /* 0x002fe40000000f00 */
[----:B------:R-:W-:Y:S02]  /*10eb0*/  MOV R72, R79 ;  /* 0x0000004f00487202 */ /* 0x000fe40000000f00 */
[----:B------:R-:W-:-:S02]  /*10ec0*/  MOV R70, RZ ;  /* 0x000000ff00467202 */ /* 0x000fc40000000f00 */
[----:B------:R-:W-:Y:S02]  /*10ed0*/  MOV R67, 0xffffffff ;  /* 0xffffffff00437802 */ /* 0x000fe40000000f00 */
[----:B------:R-:W-:Y:S02]  /*10ee0*/  MOV R64, 0x10f00 ;  /* 0x00010f0000407802 */ /* 0x000fe40000000f00 */
[----:B------:R-:W-:Y:S05]  /*10ef0*/  CALL.REL.NOINC `($__internal_20_$__cuda_sm70_shflsync_up) ;  /* 0x000014e000007944 */ /* 0x000fea0003c00000 */
[----:B------:R-:W-:Y:S01]  /*10f00*/  ISETP.GE.AND P0, PT, R149, 0x8, PT ;  /* 0x000000089500780c */ /* 0x000fe20003f06270 */
[-C--:B------:R-:W-:Y:S01]  /*10f10*/  FMUL.FTZ R64, R66, R76.reuse ;  /* 0x0000004c42407220 */ /* 0x080fe20000410000 */
[----:B0-----:R-:W-:Y:S01]  /*10f20*/  HFMA2.MMA R69, -RZ, RZ, 0, 9.5367431640625e-07 ;  /* 0x00000010ff457435 */ /* 0x001fe200000001ff */
[----:B-1----:R-:W-:Y:S02]  /*10f30*/  FMUL.FTZ R70, R76, R67 ;  /* 0x000000434c467220 */ /* 0x002fe40000410000 */
[-C--:B------:R-:W-:Y:S02]  /*10f40*/  FMUL.FTZ R72, R71, R76.reuse ;  /* 0x0000004c47487220 */ /* 0x080fe40000410000 */
[C---:B------:R-:W-:Y:S02]  /*10f50*/  FFMA.FTZ R65, R68.reuse, R73, R64 ;  /* 0x0000004944417223 */ /* 0x040fe40000010040 */
[----:B------:R-:W-:-:S02]  /*10f60*/  FMUL.FTZ R64, R68, R76 ;  /* 0x0000004c44407220 */ /* 0x000fc40000410000 */
[----:B------:R-:W-:Y:S01]  /*10f70*/  FFMA.FTZ R71, R71, R73, -R70 ;  /* 0x0000004947477223 */ /* 0x000fe20000010846 */
[----:B------:R-:W-:Y:S01]  /*10f80*/  MOV R70, RZ ;  /* 0x000000ff00467202 */ /* 0x000fe20000000f00 */
[----:B------:R-:W-:Y:S01]  /*10f90*/  FFMA.FTZ R72, R73, R67, R72 ;  /* 0x0000004349487223 */ /* 0x000fe20000010048 */
[----:B------:R-:W-:Y:S01]  /*10fa0*/  MOV R67, 0xffffffff ;  /* 0xffffffff00437802 */ /* 0x000fe20000000f00 */
[----:B------:R-:W-:Y:S01]  /*10fb0*/  @P0 FFMA.FTZ R73, R66, R73, -R64 ;  /* 0x0000004942490223 */ /* 0x000fe20000010840 */
[----:B------:R-:W-:Y:S01]  /*10fc0*/  MOV R64, 0x11040 ;  /* 0x0001104000407802 */ /* 0x000fe20000000f00 */
[----:B------:R-:W-:Y:S01]  /*10fd0*/  @P0 FADD.FTZ R78, R78, R71 ;  /* 0x000000474e4e0221 */ /* 0x000fe20000010000 */
[----:B------:R-:W-:Y:S01]  /*10fe0*/  FSEL R71, R76, R65, !P0 ;  /* 0x000000414c477208 */ /* 0x000fe20004000000 */
[----:B------:R-:W-:Y:S01]  /*10ff0*/  @P0 FADD.FTZ R79, R79, R72 ;  /* 0x000000484f4f0221 */ /* 0x000fe20000010000 */
[-C--:B------:R-:W-:Y:S02]  /*11000*/  MOV R66, R73.reuse ;  /* 0x0000004900427202 */ /* 0x080fe40000000f00 */
[----:B------:R-:W-:-:S02]  /*11010*/  MOV R72, R73 ;  /* 0x0000004900487202 */ /* 0x000fc40000000f00 */
[----:B------:R-:W-:Y:S02]  /*11020*/  MOV R68, R78 ;  /* 0x0000004e00447202 */ /* 0x000fe40000000f00 */
[----:B------:R-:W-:Y:S05]  /*11030*/  CALL.REL.NOINC `($__internal_20_$__cuda_sm70_shflsync_up) ;  /* 0x000013a000007944 */ /* 0x000fea0003c00000 */
[----:B0-----:R-:W-:Y:S01]  /*11040*/  HFMA2.MMA R69, -RZ, RZ, 0, 9.5367431640625e-07 ;  /* 0x00000010ff457435 */ /* 0x001fe200000001ff */
[----:B-1----:R-:W-:Y:S02]  /*11050*/  MOV R74, R67 ;  /* 0x00000043004a7202 */ /* 0x002fe40000000f00 */
[----:B------:R-:W-:Y:S02]  /*11060*/  MOV R72, R71 ;  /* 0x0000004700487202 */ /* 0x000fe40000000f00 */
[----:B------:R-:W-:Y:S02]  /*11070*/  MOV R70, RZ ;  /* 0x000000ff00467202 */ /* 0x000fe40000000f00 */
[----:B------:R-:W-:Y:S02]  /*11080*/  MOV R67, 0xffffffff ;  /* 0xffffffff00437802 */ /* 0x000fe40000000f00 */
[----:B------:R-:W-:Y:S02]  /*11090*/  MOV R64, 0x110b0 ;  /* 0x000110b000407802 */ /* 0x000fe40000000f00 */
[----:B------:R-:W-:Y:S05]  /*110a0*/  CALL.REL.NOINC `($__internal_20_$__cuda_sm70_shflsync_up) ;  /* 0x0000133000007944 */ /* 0x000fea0003c00000 */
[----:B0-----:R-:W-:Y:S01]  /*110b0*/  HFMA2.MMA R69, -RZ, RZ, 0, 9.5367431640625e-07 ;  /* 0x00000010ff457435 */ /* 0x001fe200000001ff */
[----:B-1----:R-:W-:-:S02]  /*110c0*/  MOV R76, R67 ;  /* 0x00000043004c7202 */ /* 0x002fc40000000f00 */
[----:B------:R-:W-:Y:S02]  /*110d0*/  MOV R72, R78 ;  /* 0x0000004e00487202 */ /* 0x000fe40000000f00 */
[----:B------:R-:W-:Y:S02]  /*110e0*/  MOV R70, RZ ;  /* 0x000000ff00467202 */ /* 0x000fe40000000f00 */
[----:B------:R-:W-:Y:S02]  /*110f0*/  MOV R67, 0xffffffff ;  /* 0xffffffff00437802 */ /* 0x000fe40000000f00 */
[----:B------:R-:W-:Y:S02]  /*11100*/  MOV R64, 0x11120 ;  /* 0x0001112000407802 */ /* 0x000fe40000000f00 */
[----:B------:R-:W-:Y:S05]  /*11110*/  CALL.REL.NOINC `($__internal_20_$__cuda_sm70_shflsync_up) ;  /* 0x000012c000007944 */ /* 0x000fea0003c00000 */
[----:B0-----:R-:W-:Y:S01]  /*11120*/  HFMA2.MMA R69, -RZ, RZ, 0, 9.5367431640625e-07 ;  /* 0x00000010ff457435 */ /* 0x001fe200000001ff */
[----:B-1----:R-:W-:Y:S02]  /*11130*/  MOV R188, R67 ;  /* 0x0000004300bc7202 */ /* 0x002fe40000000f00 */
[----:B------:R-:W-:Y:S02]  /*11140*/  MOV R72, R79 ;  /* 0x0000004f00487202 */ /* 0x000fe40000000f00 */
[----:B------:R-:W-:-:S02]  /*11150*/  MOV R70, RZ ;  /* 0x000000ff00467202 */ /* 0x000fc40000000f00 */
[----:B------:R-:W-:Y:S02]  /*11160*/  MOV R67, 0xffffffff ;  /* 0xffffffff00437802 */ /* 0x000fe40000000f00 */
[----:B------:R-:W-:Y:S02]  /*11170*/  MOV R64, 0x11190 ;  /* 0x0001119000407802 */ /* 0x000fe40000000f00 */
[----:B------:R-:W-:Y:S05]  /*11180*/  CALL.REL.NOINC `($__internal_20_$__cuda_sm70_shflsync_up) ;  /* 0x0000125000007944 */ /* 0x000fea0003c00000 */
[----:B01----:R-:W-:Y:S05]  /*11190*/  BRA `(.L_x_734) ;  /* 0xffff683000007947 */ /* 0x003fea000383ffff */
.L_x_631:
[----:B------:R-:W-:Y:S01]  /*111a0*/  HFMA2.MMA R69, -RZ, RZ, 0, 5.9604644775390625e-08 ;  /* 0x00000001ff457435 */ /* 0x000fe200000001ff */
[----:B------:R-:W-:Y:S02]  /*111b0*/  MOV R70, RZ ;  /* 0x000000ff00467202 */ /* 0x000fe40000000f00 */
[----:B------:R-:W-:Y:S02]  /*111c0*/  MOV R67, 0xffffffff ;  /* 0xffffffff00437802 */ /* 0x000fe40000000f00 */
[----:B------:R-:W-:Y:S02]  /*111d0*/  MOV R64, 0x111f0 ;  /* 0x000111f000407802 */ /* 0x000fe40000000f00 */
[----:B01---5:R-:W-:Y:S05]  /*111e0*/  CALL.REL.NOINC `($__internal_20_$__cuda_sm70_shflsync_up) ;  /* 0x000011f000007944 */ /* 0x023fea0003c00000 */
[----:B0-----:R-:W-:Y:S01]  /*111f0*/  HFMA2.MMA R69, -RZ, RZ, 0, 5.9604644775390625e-08 ;  /* 0x00000001ff457435 */ /* 0x001fe200000001ff */
[----:B-1----:R-:W-:Y:S02]  /*11200*/  MOV R76, R67 ;  /* 0x00000043004c7202 */ /* 0x002fe40000000f00 */
[----:B------:R-:W-:-:S02]  /*11210*/  MOV R72, R77 ;  /* 0x0000004d00487202 */ /* 0x000fc40000000f00 */
[----:B------:R-:W-:Y:S02]  /*11220*/  MOV R70, RZ ;  /* 0x000000ff00467202 */ /* 0x000fe40000000f00 */
[----:B------:R-:W-:Y:S02]  /*11230*/  MOV R67, 0xffffffff ;  /* 0xffffffff00437802 */ /* 0x000fe40000000f00 */
[----:B------:R-:W-:Y:S02]  /*11240*/  MOV R64, 0x11260 ;  /* 0x0001126000407802 */ /* 0x000fe40000000f00 */
[----:B------:R-:W-:Y:S05]  /*11250*/  CALL.REL.NOINC `($__internal_20_$__cuda_sm70_shflsync_up) ;  /* 0x0000118000007944 */ /* 0x000fea0003c00000 */
[----:B0-----:R-:W-:Y:S01]  /*11260*/  HFMA2.MMA R69, -RZ, RZ, 0, 5.9604644775390625e-08 ;  /* 0x00000001ff457435 */ /* 0x001fe200000001ff */
[----:B-1----:R-:W-:Y:S02]  /*11270*/  MOV R77, R67 ;  /* 0x00000043004d7202 */ /* 0x002fe40000000f00 */
[----:B------:R-:W-:Y:S02]  /*11280*/  MOV R72, R68 ;  /* 0x0000004400487202 */ /* 0x000fe40000000f00 */
[----:B------:R-:W-:Y:S02]  /*11290*/  MOV R70, RZ ;  /* 0x000000ff00467202 */ /* 0x000fe40000000f00 */
[----:B------:R-:W-:-:S02]  /*112a0*/  MOV R67, 0xffffffff ;  /* 0xffffffff00437802 */ /* 0x000fc40000000f00 */
[----:B------:R-:W-:Y:S02]  /*112b0*/  MOV R64, 0x112d0 ;  /* 0x000112d000407802 */ /* 0x000fe40000000f00 */
[----:B------:R-:W-:Y:S05]  /*112c0*/  CALL.REL.NOINC `($__internal_20_$__cuda_sm70_shflsync_up) ;  /* 0x0000111000007944 */ /* 0x000fea0003c00000 */
[----:B0-----:R-:W-:Y:S01]  /*112d0*/  HFMA2.MMA R69, -RZ, RZ, 0, 5.9604644775390625e-08 ;  /* 0x00000001ff457435 */ /* 0x001fe200000001ff */
[----:B-1----:R-:W-:Y:S02]  /*112e0*/  MOV R66, R67 ;  /* 0x0000004300427202 */ /* 0x002fe40000000f00 */
[----:B------:R-:W-:Y:S02]  /*112f0*/  MOV R72, R73 ;  /* 0x0000004900487202 */ /* 0x000fe40000000f00 */
[----:B------:R-:W-:Y:S02]  /*11300*/  MOV R70, RZ ;  /* 0x000000ff00467202 */ /* 0x000fe40000000f00 */
[----:B------:R-:W-:Y:S02]  /*11310*/  MOV R67, 0xffffffff ;  /* 0xffffffff00437802 */ /* 0x000fe40000000f00 */
[----:B------:R-:W-:Y:S02]  /*11320*/  MOV R64, 0x11340 ;  /* 0x0001134000407802 */ /* 0x000fe40000000f00 */
[----:B------:R-:W-:Y:S05]  /*11330*/  CALL.REL.NOINC `($__internal_20_$__cuda_sm70_shflsync_up) ;  /* 0x000010a000007944 */ /* 0x000fea0003c00000 */
[----:B------:R-:W-:Y:S01]  /*11340*/  MOV R68, R66 ;  /* 0x0000004200447202 */ /* 0x000fe20000000f00 */
[----:B------:R-:W-:Y:S01]  /*11350*/  HFMA2.MMA R66, -RZ, RZ, 0, 0 ;  /* 0x00000000ff427435 */ /* 0x000fe200000001ff */
[----:B------:R-:W-:-:S02]  /*11360*/  MOV R75, R60 ;  /* 0x0000003c004b7202 */ /* 0x000fc40000000f00 */
[----:B01----:R-:W-:Y:S02]  /*11370*/  MOV R69, R67 ;  /* 0x0000004300457202 */ /* 0x003fe40000000f00 */
[----:B------:R-:W-:Y:S02]  /*11380*/  MOV R65, 0xffffffff ;  /* 0xffffffff00417802 */ /* 0x000fe40000000f00 */
[----:B------:R-:W-:Y:S02]  /*11390*/  MOV R64, 0x113b0 ;  /* 0x000113b000407802 */ /* 0x000fe40000000f00 */
[----:B------:R-:W-:Y:S05]  /*113a0*/  CALL.REL.NOINC `($__internal_19_$__cuda_sm70_shflsync_idx_p) ;  /* 0x00000fd000007944 */ /* 0x000fea0003c00000 */
[----:B-1----:R-:W-:Y:S01]  /*113b0*/  MOV R78, R66 ;  /* 0x00000042004e7202 */ /* 0x002fe20000000f00 */
[----:B------:R-:W-:Y:S01]  /*113c0*/  HFMA2.MMA R66, -RZ, RZ, 0, 0 ;  /* 0x00000000ff427435 */ /* 0x000fe200000001ff */
[----:B------:R-:W-:Y:S02]  /*113d0*/  MOV R75, R61 ;  /* 0x0000003d004b7202 */ /* 0x000fe40000000f00 */
[----:B------:R-:W-:Y:S02]  /*113e0*/  MOV R65, 0xffffffff ;  /* 0xffffffff00417802 */ /* 0x000fe40000000f00 */
[----:B------:R-:W-:-:S02]  /*113f0*/  MOV R64, 0x11410 ;  /* 0x0001141000407802 */ /* 0x000fc40000000f00 */
[----:B0-----:R-:W-:Y:S05]  /*11400*/  CALL.REL.NOINC `($__internal_19_$__cuda_sm70_shflsync_idx_p) ;  /* 0x00000f7000007944 */ /* 0x001fea0003c00000 */
[----:B-1----:R-:W-:Y:S01]  /*11410*/  MOV R79, R66 ;  /* 0x00000042004f7202 */ /* 0x002fe20000000f00 */
[----:B------:R-:W-:Y:S01]  /*11420*/  HFMA2.MMA R66, -RZ, RZ, 0, 0 ;  /* 0x00000000ff427435 */ /* 0x000fe200000001ff */
[----:B------:R-:W-:-:S02]  /*11430*/  MOV R75, R62 ;  /* 0x0000003e004b7202 */ /* 0x000fc40000000f00 */
[----:B------:R-:W-:Y:S02]  /*11440*/  MOV R65, 0xffffffff ;  /* 0xffffffff00417802 */ /* 0x000fe40000000f00 */
[----:B------:R-:W-:Y:S02]  /*11450*/  MOV R64, 0x11470 ;  /* 0x0001147000407802 */ /* 0x000fe40000000f00 */
[----:B0-----:R-:W-:Y:S05]  /*11460*/  CALL.REL.NOINC `($__internal_19_$__cuda_sm70_shflsync_idx_p) ;  /* 0x00000f1000007944 */ /* 0x001fea0003c00000 */
[----:B-1----:R-:W-:Y:S01]  /*11470*/  MOV R70, R66 ;  /* 0x0000004200467202 */ /* 0x002fe20000000f00 */
[----:B------:R-:W-:Y:S01]  /*11480*/  HFMA2.MMA R66, -RZ, RZ, 0, 0 ;  /* 0x00000000ff427435 */ /* 0x000fe200000001ff */
[----:B------:R-:W-:Y:S02]  /*11490*/  MOV R75, R63 ;  /* 0x0000003f004b7202 */ /* 0x000fe40000000f00 */
[----:B------:R-:W-:Y:S02]  /*114a0*/  MOV R65, 0xffffffff ;  /* 0xffffffff00417802 */ /* 0x000fe40000000f00 */
[----:B------:R-:W-:Y:S02]  /*114b0*/  MOV R64, 0x114d0 ;  /* 0x000114d000407802 */ /* 0x000fe40000000f00 */
[----:B0-----:R-:W-:Y:S05]  /*114c0*/  CALL.REL.NOINC `($__internal_19_$__cuda_sm70_shflsync_idx_p) ;  /* 0x00000eb000007944 */ /* 0x001fea0003c00000 */
[----:B-1----:R-:W-:Y:S01]  /*114d0*/  MOV R71, R66 ;  /* 0x0000004200477202 */ /* 0x002fe20000000f00 */
[----:B0-----:R-:W-:Y:S05]  /*114e0*/  BRA `(.L_x_735) ;  /* 0xffff67d000007947 */ /* 0x001fea000383ffff */
.L_x_634:
[----:B------:R-:W-:Y:S01]  /*114f0*/  HFMA2.MMA R66, -RZ, RZ, 0, 5.9604644775390625e-08 ;  /* 0x00000001ff427435 */ /* 0x000fe200000001ff */
[----:B------:R-:W-:-:S02]  /*11500*/  MOV R75, R71 ;  /* 0x00000047004b7202 */ /* 0x000fc40000000f00 */
[----:B------:R-:W-:Y:S02]  /*11510*/  MOV R76, 0x1f ;  /* 0x0000001f004c7802 */ /* 0x000fe40000000f00 */
[----:B------:R-:W-:Y:S02]  /*11520*/  MOV R65, 0xffffffff ;  /* 0xffffffff00417802 */ /* 0x000fe40000000f00 */
[----:B------:R-:W-:Y:S02]  /*11530*/  MOV R64, 0x11550 ;  /* 0x0001155000407802 */ /* 0x000fe40000000f00 */
[----:B------:R-:W-:Y:S05]  /*11540*/  CALL.REL.NOINC `($__internal_18_$__cuda_sm70_shflsync_down) ;  /* 0x00000df000007944 */ /* 0x000fea0003c00000 */
[----:B-1----:R-:W-:Y:S01]  /*11550*/  MOV R67, R66 ;  /* 0x0000004200437202 */ /* 0x002fe20000000f00 */
[----:B------:R-:W-:Y:S05]  /*11560*/  BRA `(.L_x_736) ;  /* 0xffff7d3000007947 */ /* 0x000fea000383ffff */
.L_x_635:
[----:B------:R-:W-:Y:S01]  /*11570*/  HFMA2.MMA R66, -RZ, RZ, 0, 5.9604644775390625e-08 ;  /* 0x00000001ff427435 */ /* 0x000fe200000001ff */
[----:B------:R-:W-:Y:S02]  /*11580*/  MOV R75, R69 ;  /* 0x00000045004b7202 */ /* 0x000fe40000000f00 */
[----:B------:R-:W-:Y:S02]  /*11590*/  MOV R76, 0x1f ;  /* 0x0000001f004c7802 */ /* 0x000fe40000000f00 */
[----:B------:R-:W-:-:S02]  /*115a0*/  MOV R65, 0xffffffff ;  /* 0xffffffff00417802 */ /* 0x000fc40000000f00 */
[----:B------:R-:W-:Y:S02]  /*115b0*/  MOV R64, 0x115d0 ;  /* 0x000115d000407802 */ /* 0x000fe40000000f00 */
[----:B01----:R-:W-:Y:S05]  /*115c0*/  CALL.REL.NOINC `($__internal_18_$__cuda_sm70_shflsync_down) ;  /* 0x00000d7000007944 */ /* 0x003fea0003c00000 */
[----:B-1----:R-:W-:Y:S01]  /*115d0*/  MOV R69, R66 ;  /* 0x0000004200457202 */ /* 0x002fe20000000f00 */
[----:B------:R-:W-:Y:S01]  /*115e0*/  HFMA2.MMA R66, -RZ, RZ, 0, 5.9604644775390625e-08 ;  /* 0x00000001ff427435 */ /* 0x000fe200000001ff */
[----:B------:R-:W-:Y:S02]  /*115f0*/  MOV R75, R68 ;  /* 0x00000044004b7202 */ /* 0x000fe40000000f00 */
[----:B------:R-:W-:Y:S02]  /*11600*/  MOV R76, 0x1f ;  /* 0x0000001f004c7802 */ /* 0x000fe40000000f00 */
[----:B------:R-:W-:Y:S02]  /*11610*/  MOV R65, 0xffffffff ;  /* 0xffffffff00417802 */ /* 0x000fe40000000f00 */
[----:B------:R-:W-:Y:S02]  /*11620*/  MOV R64, 0x11640 ;  /* 0x0001164000407802 */ /* 0x000fe40000000f00 */
[----:B------:R-:W-:Y:S05]  /*11630*/  CALL.REL.NOINC `($__internal_18_$__cuda_sm70_shflsync_down) ;  /* 0x00000d0000007944 */ /* 0x000fea0003c00000 */
[----:B-1----:R-:W-:Y:S01]  /*11640*/  MOV R73, R66 ;  /* 0x0000004200497202 */ /* 0x002fe20000000f00 */
[----:B------:R-:W-:Y:S01]  /*11650*/  HFMA2.MMA R66, -RZ, RZ, 0, 5.9604644775390625e-08 ;  /* 0x00000001ff427435 */ /* 0x000fe200000001ff */
[----:B------:R-:W-:-:S02]  /*11660*/  MOV R75, R70 ;  /* 0x00000046004b7202 */ /* 0x000fc40000000f00 */
[----:B------:R-:W-:Y:S02]  /*11670*/  MOV R76, 0x1f ;  /* 0x0000001f004c7802 */ /* 0x000fe40000000f00 */
[----:B------:R-:W-:Y:S02]  /*11680*/  MOV R65, 0xffffffff ;  /* 0xffffffff00417802 */ /* 0x000fe40000000f00 */
[----:B------:R-:W-:Y:S02]  /*11690*/  MOV R64, 0x116b0 ;  /* 0x000116b000407802 */ /* 0x000fe40000000f00 */
[----:B------:R-:W-:Y:S05]  /*116a0*/  CALL.REL.NOINC `($__internal_18_$__cuda_sm70_shflsync_down) ;  /* 0x00000c9000007944 */ /* 0x000fea0003c00000 */
[----:B-1----:R-:W-:Y:S05]  /*116b0*/  BRA `(.L_x_737) ;  /* 0xffff7c2000007947 */ /* 0x002fea000383ffff */
.L_x_638:
[----:B0-----:R-:W-:Y:S01]  /*116c0*/  HFMA2.MMA R66, -RZ, RZ, 0, 1.1920928955078125e-07 ;  /* 0x00000002ff427435 */ /* 0x001fe200000001ff */
[----:B------:R-:W-:Y:S02]  /*116d0*/  MOV R75, R71 ;  /* 0x00000047004b7202 */ /* 0x000fe40000000f00 */
[----:B------:R-:W-:Y:S02]  /*116e0*/  MOV R76, 0x1f ;  /* 0x0000001f004c7802 */ /* 0x000fe40000000f00 */
[----:B------:R-:W-:Y:S02]  /*116f0*/  MOV R65, 0xffffffff ;  /* 0xffffffff00417802 */ /* 0x000fe40000000f00 */
[----:B------:R-:W-:-:S02]  /*11700*/  MOV R64, 0x11720 ;  /* 0x0001172000407802 */ /* 0x000fc40000000f00 */
[----:B-1234-:R-:W-:Y:S05]  /*11710*/  CALL.REL.NOINC `($__internal_18_$__cuda_sm70_shflsync_down) ;  /* 0x00000c2000007944 */ /* 0x01efea0003c00000 */
[----:B-1----:R-:W-:Y:S01]  /*11720*/  MOV R67, R66 ;  /* 0x0000004200437202 */ /* 0x002fe20000000f00 */
[----:B------:R-:W-:Y:S01]  /*11730*/  HFMA2.MMA R66, -RZ, RZ, 0, 1.1920928955078125e-07 ;  /* 0x00000002ff427435 */ /* 0x000fe200000001ff */
[----:B------:R-:W-:-:S02]  /*11740*/  MOV R75, R74 ;  /* 0x0000004a004b7202 */ /* 0x000fc40000000f00 */
[----:B------:R-:W-:Y:S02]  /*11750*/  MOV R76, 0x1f ;  /* 0x0000001f004c7802 */ /* 0x000fe40000000f00 */
[----:B------:R-:W-:Y:S02]  /*11760*/  MOV R65, 0xffffffff ;  /* 0xffffffff00417802 */ /* 0x000fe40000000f00 */
[----:B------:R-:W-:Y:S02]  /*11770*/  MOV R64, 0x11790 ;  /* 0x0001179000407802 */ /* 0x000fe40000000f00 */
[----:B------:R-:W-:Y:S05]  /*11780*/  CALL.REL.NOINC `($__internal_18_$__cuda_sm70_shflsync_down) ;  /* 0x00000bb000007944 */ /* 0x000fea0003c00000 */
[----:B-1----:R-:W-:Y:S01]  /*11790*/  MOV R69, R66 ;  /* 0x0000004200457202 */ /* 0x002fe20000000f00 */
[----:B------:R-:W-:Y:S01]  /*117a0*/  HFMA2.MMA R66, -RZ, RZ, 0, 1.1920928955078125e-07 ;  /* 0x00000002ff427435 */ /* 0x000fe200000001ff */
[----:B------:R-:W-:Y:S02]  /*117b0*/  MOV R75, R68 ;  /* 0x00000044004b7202 */ /* 0x000fe40000000f00 */
[----:B------:R-:W-:Y:S02]  /*117c0*/  MOV R76, 0x1f ;  /* 0x0000001f004c7802 */ /* 0x000fe40000000f00 */
[----:B------:R-:W-:-:S02]  /*117d0*/  MOV R65, 0xffffffff ;  /* 0xffffffff00417802 */ /* 0x000fc40000000f00 */
[----:B------:R-:W-:Y:S02]  /*117e0*/  MOV R64, 0x11800 ;  /* 0x0001180000407802 */ /* 0x000fe40000000f00 */
[----:B------:R-:W-:Y:S05]  /*117f0*/  CALL.REL.NOINC `($__internal_18_$__cuda_sm70_shflsync_down) ;  /* 0x00000b4000007944 */ /* 0x000fea0003c00000 */
[----:B-1----:R-:W-:Y:S01]  /*11800*/  MOV R70, R66 ;  /* 0x0000004200467202 */ /* 0x002fe20000000f00 */
[----:B------:R-:W-:Y:S01]  /*11810*/  HFMA2.MMA R66, -RZ, RZ, 0, 1.1920928955078125e-07 ;  /* 0x00000002ff427435 */ /* 0x000fe200000001ff */
[----:B------:R-:W-:Y:S02]  /*11820*/  MOV R75, R72 ;  /* 0x00000048004b7202 */ /* 0x000fe40000000f00 */
[----:B------:R-:W-:Y:S02]  /*11830*/  MOV R76, 0x1f ;  /* 0x0000001f004c7802 */ /* 0x000fe40000000f00 */
[----:B------:R-:W-:Y:S02]  /*11840*/  MOV R65, 0xffffffff ;  /* 0xffffffff00417802 */ /* 0x000fe40000000f00 */
[----:B------:R-:W-:Y:S02]  /*11850*/  MOV R64, 0x11870 ;  /* 0x0001187000407802 */ /* 0x000fe40000000f00 */
[----:B------:R-:W-:Y:S05]  /*11860*/  CALL.REL.NOINC `($__internal_18_$__cuda_sm70_shflsync_down) ;  /* 0x00000ad000007944 */ /* 0x000fea0003c00000 */
[----:B-1----:R-:W-:Y:S05]  /*11870*/  BRA `(.L_x_738) ;  /* 0xffff7bb000007947 */ /* 0x002fea000383ffff */
.L_x_641:
[----:B0-----:R-:W-:Y:S01]  /*11880*/  HFMA2.MMA R66, -RZ, RZ, 0, 2.384185791015625e-07 ;  /* 0x00000004ff427435 */ /* 0x001fe200000001ff */
[----:B------:R-:W-:Y:S02]  /*11890*/  MOV R75, R71 ;  /* 0x00000047004b7202 */ /* 0x000fe40000000f00 */
[----:B------:R-:W-:-:S02]  /*118a0*/  MOV R76, 0x1f ;  /* 0x0000001f004c7802 */ /* 0x000fc40000000f00 */
[----:B------:R-:W-:Y:S02]  /*118b0*/  MOV R65, 0xffffffff ;  /* 0xffffffff00417802 */ /* 0x000fe40000000f00 */
[----:B------:R-:W-:Y:S02]  /*118c0*/  MOV R64, 0x118e0 ;  /* 0x000118e000407802 */ /* 0x000fe40000000f00 */
[----:B-1234-:R-:W-:Y:S05]  /*118d0*/  CALL.REL.NOINC `($__internal_18_$__cuda_sm70_shflsync_down) ;  /* 0x00000a6000007944 */ /* 0x01efea0003c00000 */
[----:B-1----:R-:W-:Y:S01]  /*118e0*/  MOV R67, R66 ;  /* 0x0000004200437202 */ /* 0x002fe20000000f00 */
[----:B------:R-:W-:Y:S05]  /*118f0*/  BRA `(.L_x_739) ;  /* 0xffff7c5000007947 */ /* 0x000fea000383ffff */
.L_x_642:
[----:B0-----:R-:W-:Y:S01]  /*11900*/  HFMA2.MMA R66, -RZ, RZ, 0, 2.384185791015625e-07 ;  /* 0x00000004ff427435 */ /* 0x001fe200000001ff */
[----:B------:R-:W-:Y:S02]  /*11910*/  MOV R75, R74 ;  /* 0x0000004a004b7202 */ /* 0x000fe40000000f00 */
[----:B------:R-:W-:Y:S02]  /*11920*/  MOV R76, 0x1f ;  /* 0x0000001f004c7802 */ /* 0x000fe40000000f00 */
[----:B------:R-:W-:Y:S02]  /*11930*/  MOV R65, 0xffffffff ;  /* 0xffffffff00417802 */ /* 0x000fe40000000f00 */
[----:B------:R-:W-:-:S02]  /*11940*/  MOV R64, 0x11960 ;  /* 0x0001196000407802 */ /* 0x000fc40000000f00 */
[----:B-1234-:R-:W-:Y:S05]  /*11950*/  CALL.REL.NOINC `($__internal_18_$__cuda_sm70_shflsync_down) ;  /* 0x000009e000007944 */ /* 0x01efea0003c00000 */
[----:B-1----:R-:W-:Y:S01]  /*11960*/  MOV R69, R66 ;  /* 0x0000004200457202 */ /* 0x002fe20000000f00 */
[----:B------:R-:W-:Y:S01]  /*11970*/  HFMA2.MMA R66, -RZ, RZ, 0, 2.384185791015625e-07 ;  /* 0x00000004ff427435 */ /* 0x000fe200000001ff */
[----:B------:R-:W-:-:S02]  /*11980*/  MOV R75, R68 ;  /* 0x00000044004b7202 */ /* 0x000fc40000000f00 */
[----:B------:R-:W-:Y:S02]  /*11990*/  MOV R76, 0x1f ;  /* 0x0000001f004c7802 */ /* 0x000fe40000000f00 */
[----:B------:R-:W-:Y:S02]  /*119a0*/  MOV R65, 0xffffffff ;  /* 0xffffffff00417802 */ /* 0x000fe40000000f00 */
[----:B------:R-:W-:Y:S02]  /*119b0*/  MOV R64, 0x119d0 ;  /* 0x000119d000407802 */ /* 0x000fe40000000f00 */
[----:B------:R-:W-:Y:S05]  /*119c0*/  CALL.REL.NOINC `($__internal_18_$__cuda_sm70_shflsync_down) ;  /* 0x0000097000007944 */ /* 0x000fea0003c00000 */
[----:B-1----:R-:W-:Y:S01]  /*119d0*/  MOV R70, R66 ;  /* 0x0000004200467202 */ /* 0x002fe20000000f00 */
[----:B------:R-:W-:Y:S01]  /*119e0*/  HFMA2.MMA R66, -RZ, RZ, 0, 2.384185791015625e-07 ;  /* 0x00000004ff427435 */ /* 0x000fe200000001ff */
[----:B------:R-:W-:Y:S02]  /*119f0*/  MOV R75, R72 ;  /* 0x00000048004b7202 */ /* 0x000fe40000000f00 */
[----:B------:R-:W-:Y:S02]  /*11a00*/  MOV R76, 0x1f ;  /* 0x0000001f004c7802 */ /* 0x000fe40000000f00 */
[----:B------:R-:W-:-:S02]  /*11a10*/  MOV R65, 0xffffffff ;  /* 0xffffffff00417802 */ /* 0x000fc40000000f00 */
[----:B------:R-:W-:Y:S02]  /*11a20*/  MOV R64, 0x11a40 ;  /* 0x00011a4000407802 */ /* 0x000fe40000000f00 */
[----:B------:R-:W-:Y:S05]  /*11a30*/  CALL.REL.NOINC `($__internal_18_$__cuda_sm70_shflsync_down) ;  /* 0x0000090000007944 */ /* 0x000fea0003c00000 */
[----:B-1----:R-:W-:Y:S05]  /*11a40*/  BRA `(.L_x_740) ;  /* 0xffff7b4000007947 */ /* 0x002fea000383ffff */
.L_x_645:
[----:B0-----:R-:W-:Y:S01]  /*11a50*/  HFMA2.MMA R66, -RZ, RZ, 0, 4.76837158203125e-07 ;  /* 0x00000008ff427435 */ /* 0x001fe200000001ff */
[----:B------:R-:W-:Y:S02]  /*11a60*/  MOV R75, R71 ;  /* 0x00000047004b7202 */ /* 0x000fe40000000f00 */
[----:B------:R-:W-:Y:S02]  /*11a70*/  MOV R76, 0x1f ;  /* 0x0000001f004c7802 */ /* 0x000fe40000000f00 */
[----:B------:R-:W-:Y:S02]  /*11a80*/  MOV R65, 0xffffffff ;  /* 0xffffffff00417802 */ /* 0x000fe40000000f00 */
[----:B------:R-:W-:Y:S02]  /*11a90*/  MOV R64, 0x11ab0 ;  /* 0x00011ab000407802 */ /* 0x000fe40000000f00 */
[----:B-1234-:R-:W-:Y:S05]  /*11aa0*/  CALL.REL.NOINC `($__internal_18_$__cuda_sm70_shflsync_down) ;  /* 0x0000089000007944 */ /* 0x01efea0003c00000 */
[----:B-1----:R-:W-:Y:S01]  /*11ab0*/  MOV R67, R66 ;  /* 0x0000004200437202 */ /* 0x002fe20000000f00 */
[----:B------:R-:W-:Y:S01]  /*11ac0*/  HFMA2.MMA R66, -RZ, RZ, 0, 4.76837158203125e-07 ;  /* 0x00000008ff427435 */ /* 0x000fe200000001ff */
[----:B------:R-:W-:Y:S02]  /*11ad0*/  MOV R75, R74 ;  /* 0x0000004a004b7202 */ /* 0x000fe40000000f00 */
[----:B------:R-:W-:-:S02]  /*11ae0*/  MOV R76, 0x1f ;  /* 0x0000001f004c7802 */ /* 0x000fc40000000f00 */
[----:B------:R-:W-:Y:S02]  /*11af0*/  MOV R65, 0xffffffff ;  /* 0xffffffff00417802 */ /* 0x000fe40000000f00 */
[----:B------:R-:W-:Y:S02]  /*11b00*/  MOV R64, 0x11b20 ;  /* 0x00011b2000407802 */ /* 0x000fe40000000f00 */
[----:B------:R-:W-:Y:S05]  /*11b10*/  CALL.REL.NOINC `($__internal_18_$__cuda_sm70_shflsync_down) ;  /* 0x0000082000007944 */ /* 0x000fea0003c00000 */
[----:B-1----:R-:W-:Y:S01]  /*11b20*/  MOV R69, R66 ;  /* 0x0000004200457202 */ /* 0x002fe20000000f00 */
[----:B------:R-:W-:Y:S01]  /*11b30*/  HFMA2.MMA R66, -RZ, RZ, 0, 4.76837158203125e-07 ;  /* 0x00000008ff427435 */ /* 0x000fe200000001ff */
[----:B------:R-:W-:Y:S02]  /*11b40*/  MOV R75, R68 ;  /* 0x00000044004b7202 */ /* 0x000fe40000000f00 */
[----:B------:R-:W-:Y:S02]  /*11b50*/  MOV R76, 0x1f ;  /* 0x0000001f004c7802 */ /* 0x000fe40000000f00 */
[----:B------:R-:W-:Y:S02]  /*11b60*/  MOV R65, 0xffffffff ;  /* 0xffffffff00417802 */ /* 0x000fe40000000f00 */
[----:B------:R-:W-:-:S02]  /*11b70*/  MOV R64, 0x11b90 ;  /* 0x00011b9000407802 */ /* 0x000fc40000000f00 */
[----:B------:R-:W-:Y:S05]  /*11b80*/  CALL.REL.NOINC `($__internal_18_$__cuda_sm70_shflsync_down) ;  /* 0x000007b000007944 */ /* 0x000fea0003c00000 */
[----:B-1----:R-:W-:Y:S01]  /*11b90*/  MOV R70, R66 ;  /* 0x0000004200467202 */ /* 0x002fe20000000f00 */
[----:B------:R-:W-:Y:S01]  /*11ba0*/  HFMA2.MMA R66, -RZ, RZ, 0, 4.76837158203125e-07 ;  /* 0x00000008ff427435 */ /* 0x000fe200000001ff */
[----:B------:R-:W-:-:S02]  /*11bb0*/  MOV R75, R72 ;  /* 0x00000048004b7202 */ /* 0x000fc40000000f00 */
[----:B------:R-:W-:Y:S02]  /*11bc0*/  MOV R76, 0x1f ;  /* 0x0000001f004c7802 */ /* 0x000fe40000000f00 */
[----:B------:R-:W-:Y:S02]  /*11bd0*/  MOV R65, 0xffffffff ;  /* 0xffffffff00417802 */ /* 0x000fe40000000f00 */
[----:B------:R-:W-:Y:S02]  /*11be0*/  MOV R64, 0x11c00 ;  /* 0x00011c0000407802 */ /* 0x000fe40000000f00 */
[----:B------:R-:W-:Y:S05]  /*11bf0*/  CALL.REL.NOINC `($__internal_18_$__cuda_sm70_shflsync_down) ;  /* 0x0000074000007944 */ /* 0x000fea0003c00000 */
[----:B-1----:R-:W-:Y:S05]  /*11c00*/  BRA `(.L_x_741) ;  /* 0xffff7ad000007947 */ /* 0x002fea000383ffff */
.L_x_648:
[----:B0-----:R-:W-:Y:S01]  /*11c10*/  HFMA2.MMA R66, -RZ, RZ, 0, 9.5367431640625e-07 ;  /* 0x00000010ff427435 */ /* 0x001fe200000001ff */
[----:B------:R-:W-:Y:S02]  /*11c20*/  MOV R75, R71 ;  /* 0x00000047004b7202 */ /* 0x000fe40000000f00 */
[----:B------:R-:W-:Y:S02]  /*11c30*/  MOV R76, 0x1f ;  /* 0x0000001f004c7802 */ /* 0x000fe40000000f00 */
[----:B------:R-:W-:Y:S02]  /*11c40*/  MOV R65, 0xffffffff ;  /* 0xffffffff00417802 */ /* 0x000fe40000000f00 */
[----:B------:R-:W-:-:S02]  /*11c50*/  MOV R64, 0x11c70 ;  /* 0x00011c7000407802 */ /* 0x000fc40000000f00 */
[----:B-1234-:R-:W-:Y:S05]  /*11c60*/  CALL.REL.NOINC `($__internal_18_$__cuda_sm70_shflsync_down) ;  /* 0x000006d000007944 */ /* 0x01efea0003c00000 */
[----:B-1----:R-:W-:Y:S01]  /*11c70*/  MOV R67, R66 ;  /* 0x0000004200437202 */ /* 0x002fe20000000f00 */
[----:B------:R-:W-:Y:S05]  /*11c80*/  BRA `(.L_x_742) ;  /* 0xffff7b7000007947 */ /* 0x000fea000383ffff */
.L_x_649:
[----:B0-----:R-:W-:Y:S01]  /*11c90*/  HFMA2.MMA R66, -RZ, RZ, 0, 9.5367431640625e-07 ;  /* 0x00000010ff427435 */ /* 0x001fe200000001ff */
[----:B------:R-:W-:-:S02]  /*11ca0*/  MOV R75, R74 ;  /* 0x0000004a004b7202 */ /* 0x000fc40000000f00 */
[----:B------:R-:W-:Y:S02]  /*11cb0*/  MOV R76, 0x1f ;  /* 0x0000001f004c7802 */ /* 0x000fe40000000f00 */
[----:B------:R-:W-:Y:S02]  /*11cc0*/  MOV R65, 0xffffffff ;  /* 0xffffffff00417802 */ /* 0x000fe40000000f00 */
[----:B------:R-:W-:Y:S02]  /*11cd0*/  MOV R64, 0x11cf0 ;  /* 0x00011cf000407802 */ /* 0x000fe40000000f00 */
[----:B-1234-:R-:W-:Y:S05]  /*11ce0*/  CALL.REL.NOINC `($__internal_18_$__cuda_sm70_shflsync_down) ;  /* 0x0000065000007944 */ /* 0x01efea0003c00000 */
[----:B-1----:R-:W-:Y:S01]  /*11cf0*/  MOV R69, R66 ;  /* 0x0000004200457202 */ /* 0x002fe20000000f00 */
[----:B------:R-:W-:Y:S01]  /*11d00*/  HFMA2.MMA R66, -RZ, RZ, 0, 9.5367431640625e-07 ;  /* 0x00000010ff427435 */ /* 0x000fe200000001ff */
[----:B------:R-:W-:Y:S02]  /*11d10*/  MOV R75, R68 ;  /* 0x00000044004b7202 */ /* 0x000fe40000000f00 */
[----:B------:R-:W-:Y:S02]  /*11d20*/  MOV R76, 0x1f ;  /* 0x0000001f004c7802 */ /* 0x000fe40000000f00 */
[----:B------:R-:W-:-:S02]  /*11d30*/  MOV R65, 0xffffffff ;  /* 0xffffffff00417802 */ /* 0x000fc40000000f00 */
[----:B------:R-:W-:Y:S02]  /*11d40*/  MOV R64, 0x11d60 ;  /* 0x00011d6000407802 */ /* 0x000fe40000000f00 */
[----:B------:R-:W-:Y:S05]  /*11d50*/  CALL.REL.NOINC `($__internal_18_$__cuda_sm70_shflsync_down) ;  /* 0x000005e000007944 */ /* 0x000fea0003c00000 */
[----:B-1----:R-:W-:Y:S01]  /*11d60*/  MOV R70, R66 ;  /* 0x0000004200467202 */ /* 0x002fe20000000f00 */
[----:B------:R-:W-:Y:S01]  /*11d70*/  HFMA2.MMA R66, -RZ, RZ, 0, 9.5367431640625e-07 ;  /* 0x00000010ff427435 */ /* 0x000fe200000001ff */
[----:B------:R-:W-:Y:S02]  /*11d80*/  MOV R75, R72 ;  /* 0x00000048004b7202 */ /* 0x000fe40000000f00 */
[----:B------:R-:W-:Y:S02]  /*11d90*/  MOV R76, 0x1f ;  /* 0x0000001f004c7802 */ /* 0x000fe40000000f00 */
[----:B------:R-:W-:Y:S02]  /*11da0*/  MOV R65, 0xffffffff ;  /* 0xffffffff00417802 */ /* 0x000fe40000000f00 */
[----:B------:R-:W-:Y:S02]  /*11db0*/  MOV R64, 0x11dd0 ;  /* 0x00011dd000407802 */ /* 0x000fe40000000f00 */
[----:B------:R-:W-:Y:S05]  /*11dc0*/  CALL.REL.NOINC `($__internal_18_$__cuda_sm70_shflsync_down) ;  /* 0x0000057000007944 */ /* 0x000fea0003c00000 */
[----:B-1----:R-:W-:Y:S05]  /*11dd0*/  BRA `(.L_x_743) ;  /* 0xffff7a6000007947 */ /* 0x002fea000383ffff */
.L_x_652:
[----:B0-----:R-:W-:Y:S01]  /*11de0*/  HFMA2.MMA R66, -RZ, RZ, 0, 0 ;  /* 0x00000000ff427435 */ /* 0x001fe200000001ff */
[----:B------:R-:W-:Y:S02]  /*11df0*/  MOV R75, R71 ;  /* 0x00000047004b7202 */ /* 0x000fe40000000f00 */
[----:B------:R-:W-:-:S02]  /*11e00*/  MOV R65, 0xffffffff ;  /* 0xffffffff00417802 */ /* 0x000fc40000000f00 */
[----:B------:R-:W-:Y:S02]  /*11e10*/  MOV R64, 0x11e30 ;  /* 0x00011e3000407802 */ /* 0x000fe40000000f00 */
[----:B-1234-:R-:W-:Y:S05]  /*11e20*/  CALL.REL.NOINC `($__internal_19_$__cuda_sm70_shflsync_idx_p) ;  /* 0x0000055000007944 */ /* 0x01efea0003c00000 */
[----:B-1----:R-:W-:Y:S01]  /*11e30*/  MOV R69, R66 ;  /* 0x0000004200457202 */ /* 0x002fe20000000f00 */
[----:B------:R-:W-:Y:S01]  /*11e40*/  HFMA2.MMA R66, -RZ, RZ, 0, 0 ;  /* 0x00000000ff427435 */ /* 0x000fe200000001ff */
[----:B------:R-:W-:Y:S02]  /*11e50*/  MOV R75, R74 ;  /* 0x0000004a004b7202 */ /* 0x000fe40000000f00 */
[----:B------:R-:W-:Y:S02]  /*11e60*/  MOV R65, 0xffffffff ;  /* 0xffffffff00417802 */ /* 0x000fe40000000f00 */
[----:B------:R-:W-:Y:S02]  /*11e70*/  MOV R64, 0x11e90 ;  /* 0x00011e9000407802 */ /* 0x000fe40000000f00 */
[----:B0-----:R-:W-:Y:S05]  /*11e80*/  CALL.REL.NOINC `($__internal_19_$__cuda_sm70_shflsync_idx_p) ;  /* 0x000004f000007944 */ /* 0x001fea0003c00000 */
[----:B-1----:R-:W-:Y:S01]  /*11e90*/  MOV R73, R66 ;  /* 0x0000004200497202 */ /* 0x002fe20000000f00 */
[----:B------:R-:W-:Y:S01]  /*11ea0*/  HFMA2.MMA R66, -RZ, RZ, 0, 0 ;  /* 0x00000000ff427435 */ /* 0x000fe200000001ff */
[----:B------:R-:W-:Y:S02]  /*11eb0*/  MOV R75, R68 ;  /* 0x00000044004b7202 */ /* 0x000fe40000000f00 */
[----:B------:R-:W-:-:S02]  /*11ec0*/  MOV R65, 0xffffffff ;  /* 0xffffffff00417802 */ /* 0x000fc40000000f00 */
        /* <DEDUP_REMOVED lines=8> */
[----:B------:R-:W-:Y:S02]  /*11f50*/  MOV R70, R69 ;  /* 0x0000004500467202 */ /* 0x000fe40000000f00 */
[----:B------:R-:W-:Y:S02]  /*11f60*/  MOV R69, R67 ;  /* 0x0000004300457202 */ /* 0x000fe40000000f00 */
[----:B-1----:R-:W-:Y:S01]  /*11f70*/  MOV R67, R66 ;  /* 0x0000004200437202 */ /* 0x002fe20000000f00 */
[----:B------:R-:W-:Y:S01]  /*11f80*/  HFMA2.MMA R66, -RZ, RZ, 0, 5.9604644775390625e-08 ;  /* 0x00000001ff427435 */ /* 0x000fe200000001ff */
[----:B------:R-:W-:-:S02]  /*11f90*/  MOV R75, R71 ;  /* 0x00000047004b7202 */ /* 0x000fc40000000f00 */
[----:B------:R-:W-:Y:S02]  /*11fa0*/  MOV R76, 0x1f ;  /* 0x0000001f004c7802 */ /* 0x000fe40000000f00 */
[----:B------:R-:W-:Y:S02]  /*11fb0*/  MOV R65, 0xffffffff ;  /* 0xffffffff00417802 */ /* 0x000fe40000000f00 */
[----:B------:R-:W-:Y:S02]  /*11fc0*/  MOV R64, 0x11fe0 ;  /* 0x00011fe000407802 */ /* 0x000fe40000000f00 */
[----:B0-----:R-:W-:Y:S05]  /*11fd0*/  CALL.REL.NOINC `($__internal_18_$__cuda_sm70_shflsync_down) ;  /* 0x0000036000007944 */ /* 0x001fea0003c00000 */
[----:B-1----:R-:W-:Y:S01]  /*11fe0*/  MOV R71, R66 ;  /* 0x0000004200477202 */ /* 0x002fe20000000f00 */
[----:B------:R-:W-:Y:S01]  /*11ff0*/  HFMA2.MMA R66, -RZ, RZ, 0, 5.9604644775390625e-08 ;  /* 0x00000001ff427435 */ /* 0x000fe200000001ff */
[----:B------:R-:W-:Y:S02]  /*12000*/  MOV R75, R74 ;  /* 0x0000004a004b7202 */ /* 0x000fe40000000f00 */
[----:B------:R-:W-:Y:S02]  /*12010*/  MOV R76, 0x1f ;  /* 0x0000001f004c7802 */ /* 0x000fe40000000f00 */
[----:B------:R-:W-:-:S02]  /*12020*/  MOV R65, 0xffffffff ;  /* 0xffffffff00417802 */ /* 0x000fc40000000f00 */
[----:B------:R-:W-:Y:S02]  /*12030*/  MOV R64, 0x12050 ;  /* 0x0001205000407802 */ /* 0x000fe40000000f00 */
[----:B------:R-:W-:Y:S05]  /*12040*/  CALL.REL.NOINC `($__internal_18_$__cuda_sm70_shflsync_down) ;  /* 0x000002f000007944 */ /* 0x000fea0003c00000 */
        /* <DEDUP_REMOVED lines=22> */
[----:B------:R-:W-:Y:S01]  /*121b0*/  FFMA.FTZ R76, R62, R70, -R65 ;  /* 0x000000463e4c7223 */ /* 0x000fe20000010841 */
[----:B------:R-:W-:Y:S01]  /*121c0*/  MOV R65, 0xffffffff ;  /* 0xffffffff00417802 */ /* 0x000fe20000000f00 */
[----:B------:R-:W-:-:S02]  /*121d0*/  FMUL.FTZ R60, R61, R73 ;  /* 0x000000493d3c7220 */ /* 0x000fc40000410000 */
[----:B------:R-:W-:Y:S02]  /*121e0*/  FFMA.FTZ R77, R63, R70, R77 ;  /* 0x000000463f4d7223 */ /* 0x000fe4000001004d */
[----:B------:R-:W-:Y:S05]  /*121f0*/  CALL.REL.NOINC `($__internal_19_$__cuda_sm70_shflsync_idx_p) ;  /* 0x0000018000007944 */ /* 0x000fea0003c00000 */
        /* <DEDUP_REMOVED lines=20> */
        .weak           $__internal_18_$__cuda_sm70_shflsync_down
        .type           $__internal_18_$__cuda_sm70_shflsync_down,@function
        .size           $__internal_18_$__cuda_sm70_shflsync_down,($__internal_19_$__cuda_sm70_shflsync_idx_p - $__internal_18_$__cuda_sm70_shflsync_down)
$__internal_18_$__cuda_sm70_shflsync_down:
[----:B------:R-:W-:Y:S04]  /*12340*/  WARPSYNC R65 ;  /* 0x0000004100007348 */ /* 0x000fe80003800000 */
[----:B------:R0:W1:Y:S02]  /*12350*/  SHFL.DOWN PT, R66, R75, R66, R76 ;  /* 0x080000424b427389 */ /* 0x00006400000e004c */
[----:B0-----:R-:W-:-:S06]  /*12360*/  HFMA2.MMA R65, -RZ, RZ, 0, 0 ;  /* 0x00000000ff417435 */ /* 0x001fcc00000001ff */
[----:B------:R-:W-:Y:S05]  /*12370*/  RET.REL.NODEC R64 `(_Z25selective_scan_bwd_kernelI32Selective_Scan_bwd_kernel_traitsILi128ELi16ELb0ELb0ELb1ELb1ELb0EfN3c107complexIfEEEEv12SSMParamsBwd) ;  /* 0xfffedc8040007950 */ /* 0x000fea0003c3ffff */
        .weak           $__internal_19_$__cuda_sm70_shflsync_idx_p
        .type           $__internal_19_$__cuda_sm70_shflsync_idx_p,@function
        .size           $__internal_19_$__cuda_sm70_shflsync_idx_p,($__internal_20_$__cuda_sm70_shflsync_up - $__internal_19_$__cuda_sm70_shflsync_idx_p)
$__internal_19_$__cuda_sm70_shflsync_idx_p:
[----:B------:R-:W-:Y:S01]  /*12380*/  MOV R149, 0x1f ;  /* 0x0000001f00957802 */ /* 0x000fe20000000f00 */
[----:B------:R-:W-:Y:S04]  /*12390*/  WARPSYNC R65 ;  /* 0x0000004100007348 */ /* 0x000fe80003800000 */
[----:B------:R0:W1:Y:S04]  /*123a0*/  SHFL.IDX PT, R66, R75, R66, R149 ;  /* 0x000000424b427389 */ /* 0x00006800000e0095 */
[----:B0-----:R-:W0:Y:S01]  /*123b0*/  S2R R149, SR_LANEID ;  /* 0x0000000000957919 */ /* 0x001e220000000000 */
[----:B------:R-:W-:-:S06]  /*123c0*/  HFMA2.MMA R65, -RZ, RZ, 0, 0 ;  /* 0x00000000ff417435 */ /* 0x000fcc00000001ff */
[----:B------:R-:W-:Y:S05]  /*123d0*/  RET.REL.NODEC R64 `(_Z25selective_scan_bwd_kernelI32Selective_Scan_bwd_kernel_traitsILi128ELi16ELb0ELb0ELb1ELb1ELb0EfN3c107complexIfEEEEv12SSMParamsBwd) ;  /* 0xfffedc2040007950 */ /* 0x000fea0003c3ffff */
        .weak           $__internal_20_$__cuda_sm70_shflsync_up
        .type           $__internal_20_$__cuda_sm70_shflsync_up,@function
        .size           $__internal_20_$__cuda_sm70_shflsync_up,(.L_x_14455 - $__internal_20_$__cuda_sm70_shflsync_up)
$__internal_20_$__cuda_sm70_shflsync_up:
[----:B------:R-:W-:Y:S01]  /*123e0*/  MOV R65, 0x0 ;  /* 0x0000000000417802 */ /* 0x000fe20000000f00 */
[----:B------:R-:W-:Y:S04]  /*123f0*/  WARPSYNC R67 ;  /* 0x0000004300007348 */ /* 0x000fe80003800000 */
[----:B------:R0:W1:Y:S01]  /*12400*/  SHFL.UP PT, R67, R72, R69, R70 ;  /* 0x0400004548437389 */ /* 0x00006200000e0046 */
[----:B------:R-:W-:Y:S05]  /*12410*/  RET.REL.NODEC R64 `(_Z25selective_scan_bwd_kernelI32Selective_Scan_bwd_kernel_traitsILi128ELi16ELb0ELb0ELb1ELb1ELb0EfN3c107complexIfEEEEv12SSMParamsBwd) ;  /* 0xfffedbe040007950 */ /* 0x000fea0003c3ffff */
.L_x_745:
        /* <DEDUP_REMOVED lines=14> */
.L_x_14455:


//--------------------- .text._Z25selective_scan_bwd_kernelI32Selective_Scan_bwd_kernel_traitsILi128ELi16ELb0ELb0ELb1ELb1ELb1EfN3c107complexIfEEEEv12SSMParamsBwd --------------------------
	.section	.text._Z25selective_scan_bwd_kernelI32Selective_Scan_bwd_kernel_traitsILi128ELi16ELb0ELb0ELb1ELb1ELb1EfN3c107complexIfEEEEv12SSMParamsBwd,"ax",@progbits
	.sectioninfo	@"SHI_REGISTERS=255"
	.align	128
        .global         _Z25selective_scan_bwd_kernelI32Selective_Scan_bwd_kernel_traitsILi128ELi16ELb0ELb0ELb1ELb1ELb1EfN3c107complexIfEEEEv12SSMParamsBwd
        .type           _Z25selective_scan_bwd_kernelI32Selective_Scan_bwd_kernel_traitsILi128ELi16ELb0ELb0ELb1ELb1ELb1EfN3c107complexIfEEEEv12SSMParamsBwd,@function
        .size           _Z25selective_scan_bwd_kernelI32Selective_Scan_bwd_kernel_traitsILi128ELi16ELb0ELb0ELb1ELb1ELb1EfN3c107complexIfEEEEv12SSMParamsBwd,(.L_x_14458 - _Z25selective_scan_bwd_kernelI32Selective_Scan_bwd_kernel_traitsILi128ELi16ELb0ELb0ELb1ELb1ELb1EfN3c107complexIfEEEEv12SSMParamsBwd)
        .other          _Z25selective_scan_bwd_kernelI32Selective_Scan_bwd_kernel_traitsILi128ELi16ELb0ELb0ELb1ELb1ELb1EfN3c107complexIfEEEEv12SSMParamsBwd,@"STO_CUDA_ENTRY STV_DEFAULT"
_Z25selective_scan_bwd_kernelI32Selective_Scan_bwd_kernel_traitsILi128ELi16ELb0ELb0ELb1ELb1ELb1EfN3c107complexIfEEEEv12SSMParamsBwd:
.text._Z25selective_scan_bwd_kernelI32Selective_Scan_bwd_kernel_traitsILi128ELi16ELb0ELb0ELb1ELb1ELb1EfN3c107complexIfEEEEv12SSMParamsBwd:
        /* <DEDUP_REMOVED lines=164> */
[----:B------:R-:W-:Y:S02]  /*0a40*/  LOP3.LUT R237, R150, 0x1f, RZ, 0xc0, !PT ;  /* 0x0000001f96ed7812 */ /* 0x000fe400078ec0ff */
[----:B------:R-:W-:-:S02]  /*0a50*/  SHF.R.S32.HI R235, RZ, 0x5, R5 ;  /* 0x00000005ffeb7819 */ /* 0x000fc40000011405 */
[----:B----4-:R-:W-:Y:S02]  /*0a60*/  SHF.R.S32.HI R0, RZ, 0x1f, R148 ;  /* 0x0000001fff007819 */ /* 0x010fe40000011494 */
.L_x_890:
        /* <DEDUP_REMOVED lines=22> */
[-C--:B------:R-:W-:Y:S02]  /*0bd0*/  ISETP.GE.AND P1, PT, R30, R21.reuse, PT ;  /* 0x000000151e00720c */ /* 0x080fe40003f26270 */
[----:B------:R-:W-:Y:S02]  /*0be0*/  LOP3.LUT R10, R148, 0xc0, RZ, 0xfc, !PT ;  /* 0x000000c0940a7812 */ /* 0x000fe400078efcff */
[-C--:B------:R-:W-:Y:S02]  /*0bf0*/  ISETP.GE.AND P0, PT, R32, R21.reuse, PT ;  /* 0x000000152000720c */ /* 0x080fe40003f06270 */
[----:B------:R-:W-:Y:S02]  /*0c00*/  LOP3.LUT R12, R148, 0xe0, RZ, 0xfc, !PT ;  /* 0x000000e0940c7812 */ /* 0x000fe400078efcff */
[-C--:B------:R-:W-:Y:S02]  /*0c10*/  ISETP.GE.AND P4, PT, R0, R21.reuse, PT ;  /* 0x000000150000720c */ /* 0x080fe40003f86270 */
[----:B------:R-:W-:Y:S01]  /*0c20*/  LOP3.LUT R14, R148, 0x100, RZ, 0xfc, !PT ;  /* 0x00000100940e7812 */ /* 0x000fe200078efcff */
[----:B------:R1:W3:Y:S01]  /*0c30*/  @!P2 LDG.E R4, [R2.64] ;  /* 0x000000200204a981 */ /* 0x0002e2000c1e1900 */
[----:B------:R-:W-:-:S02]  /*0c40*/  ISETP.GE.AND P6, PT, R6, R21, PT ;  /* 0x000000150600720c */ /* 0x000fc40003fc6270 */
[-C--:B------:R-:W-:Y:S01]  /*0c50*/  ISETP.GE.AND P5, PT, R8, R21.reuse, PT ;  /* 0x000000150800720c */ /* 0x080fe20003fa6270 */
[----:B------:R1:W4:Y:S01]  /*0c60*/  @!P1 LDG.E R7, [R2.64+0x80] ;  /* 0x0000802002079981 */ /* 0x000322000c1e1900 */
[-C--:B------:R-:W-:Y:S02]  /*0c70*/  ISETP.GE.AND P3, PT, R10, R21.reuse, PT ;  /* 0x000000150a00720c */ /* 0x080fe40003f66270 */
[-C--:B------:R-:W-:Y:S01]  /*0c80*/  ISETP.GE.AND P2, PT, R12, R21.reuse, PT ;  /* 0x000000150c00720c */ /* 0x080fe20003f46270 */
[----:B------:R1:W5:Y:S01]  /*0c90*/  @!P0 LDG.E R5, [R2.64+0x100] ;  /* 0x0001002002058981 */ /* 0x000362000c1e1900 */
[----:B------:R-:W-:Y:S02]  /*0ca0*/  ISETP.GE.AND P1, PT, R14, R21, PT ;  /* 0x000000150e00720c */ /* 0x000fe40003f26270 */
[----:B------:R-:W-:Y:S02]  /*0cb0*/  MOV R9, RZ ;  /* 0x000000ff00097202 */ /* 0x000fe40000000f00 */
[----:B------:R-:W-:Y:S01]  /*0cc0*/  MOV R11, RZ ;  /* 0x000000ff000b7202 */ /* 0x000fe20000000f00 */
[----:B--2---:R1:W2:Y:S01]  /*0cd0*/  @!P6 LDG.E R34, [R2.64+0x200] ;  /* 0x000200200222e981 */ /* 0x0042a2000c1e1900 */
[----:B------:R-:W-:-:S02]  /*0ce0*/  LOP3.LUT R16, R148, 0x120, RZ, 0xfc, !PT ;  /* 0x0000012094107812 */ /* 0x000fc400078efcff */
[C---:B------:R-:W-:Y:S01]  /*0cf0*/  LOP3.LUT R18, R148.reuse, 0x140, RZ, 0xfc, !PT ;  /* 0x0000014094127812 */ /* 0x040fe200078efcff */
[----:B------:R1:W2:Y:S01]  /*0d00*/  @!P4 LDG.E R9, [R2.64+0x180] ;  /* 0x000180200209c981 */ /* 0x0002a2000c1e1900 */
[----:B------:R-:W-:Y:S02]  /*0d10*/  MOV R13, RZ ;  /* 0x000000ff000d7202 */ /* 0x000fe40000000f00 */
[C---:B------:R-:W-:Y:S01]  /*0d20*/  LOP3.LUT R20, R148.reuse, 0x160, RZ, 0xfc, !PT ;  /* 0x0000016094147812 */ /* 0x040fe200078efcff */
[----:B------:R1:W2:Y:S01]  /*0d30*/  @!P5 LDG.E R11, [R2.64+0x280] ;  /* 0x00028020020bd981 */ /* 0x0002a2000c1e1900 */
[C---:B------:R-:W-:Y:S02]  /*0d40*/  LOP3.LUT R22, R148.reuse, 0x180, RZ, 0xfc, !PT ;  /* 0x0000018094167812 */ /* 0x040fe400078efcff */
[----:B------:R-:W-:Y:S01]  /*0d50*/  LOP3.LUT R24, R148, 0x1a0, RZ, 0xfc, !PT ;  /* 0x000001a094187812 */ /* 0x000fe200078efcff */
[----:B------:R1:W2:Y:S01]  /*0d60*/  @!P3 LDG.E R36, [R2.64+0x300] ;  /* 0x000300200224b981 */ /* 0x0002a2000c1e1900 */
[----:B------:R-:W-:-:S02]  /*0d70*/  ISETP.GE.AND P0, PT, R16, R21, PT ;  /* 0x000000151000720c */ /* 0x000fc40003f06270 */
[----:B------:R-:W-:Y:S01]  /*0d80*/  LOP3.LUT R26, R148, 0x1c0, RZ, 0xfc, !PT ;  /* 0x000001c0941a7812 */ /* 0x000fe200078efcff */
[----:B------:R1:W2:Y:S01]  /*0d90*/  @!P2 LDG.E R13, [R2.64+0x380] ;  /* 0x00038020020da981 */ /* 0x0002a2000c1e1900 */
[-C--:B------:R-:W-:Y:S02]  /*0da0*/  ISETP.GE.AND P4, PT, R18, R21.reuse, PT ;  /* 0x000000151200720c */ /* 0x080fe40003f86270 */
[----:B------:R-:W-:Y:S01]  /*0db0*/  LOP3.LUT R28, R148, 0x1e0, RZ, 0xfc, !PT ;  /* 0x000001e0941c7812 */ /* 0x000fe200078efcff */
[----:B------:R1:W2:Y:S01]  /*0dc0*/  @!P1 LDG.E R38, [R2.64+0x400] ;  /* 0x0004002002269981 */ /* 0x0002a2000c1e1900 */
[-C--:B------:R-:W-:Y:S02]  /*0dd0*/  ISETP.GE.AND P6, PT, R20, R21.reuse, PT ;  /* 0x000000151400720c */ /* 0x080fe40003fc6270 */
[-C--:B------:R-:W-:Y:S02]  /*0de0*/  ISETP.GE.AND P5, PT, R22, R21.reuse, PT ;  /* 0x000000151600720c */ /* 0x080fe40003fa6270 */
[-C--:B------:R-:W-:Y:S01]  /*0df0*/  ISETP.GE.AND P3, PT, R24, R21.reuse, PT ;  /* 0x000000151800720c */ /* 0x080fe20003f66270 */
[----:B------:R-:W-:Y:S01]  /*0e00*/  HFMA2.MMA R42, -RZ, RZ, 0, 0 ;  /* 0x00000000ff2a7435 */ /* 0x000fe200000001ff */
[----:B------:R-:W-:-:S02]  /*0e10*/  ISETP.GE.AND P2, PT, R26, R21, PT ;  /* 0x000000151a00720c */ /* 0x000fc40003f46270 */
[----:B------:R-:W-:Y:S01]  /*0e20*/  ISETP.GE.AND P1, PT, R28, R21, PT ;  /* 0x000000151c00720c */ /* 0x000fe20003f26270 */
[----:B------:R-:W-:Y:S01]  /*0e30*/  HFMA2.MMA R44, -RZ, RZ, 0, 0 ;  /* 0x00000000ff2c7435 */ /* 0x000fe200000001ff */
[----:B------:R-:W-:Y:S01]  /*0e40*/  MOV R15, RZ ;  /* 0x000000ff000f7202 */ /* 0x000fe20000000f00 */
[----:B------:R1:W2:Y:S01]  /*0e50*/  @!P4 LDG.E R40, [R2.64+0x500] ;  /* 0x000500200228c981 */ /* 0x0002a2000c1e1900 */
        /* <DEDUP_REMOVED lines=46> */
[----:B------:R-:W-:Y:S02]  /*1140*/  SHF.L.U64.HI R41, R148, 0x2, R91 ;  /* 0x0000000294297819 */ /* 0x000fe4000001025b */
[----:B------:R-:W-:-:S04]  /*1150*/  IADD3 R92, P0, R43, UR18, RZ ;  /* 0x000000122b5c7c10 */ /* 0x000fc8000ff1e0ff */
[----:B------:R-:W-:Y:S02]  /*1160*/  IADD3.X R93, R41, UR19, RZ, P0, !PT ;  /* 0x00000013295d7c10 */ /* 0x000fe400087fe4ff */
[-C--:B------:R-:W-:Y:S02]  /*1170*/  ISETP.GE.AND P0, PT, R30, R21.reuse, PT ;  /* 0x000000151e00720c */ /* 0x080fe40003f06270 */
[----:B------:R-:W-:Y:S02]  /*1180*/  LEA R2, P1, R148, UR20, 0x2 ;  /* 0x0000001494027c11 */ /* 0x000fe4000f8210ff */
[-C--:B------:R-:W-:Y:S02]  /*1190*/  ISETP.GE.AND P2, PT, R32, R21.reuse, PT ;  /* 0x000000152000720c */ /* 0x080fe40003f46270 */
[C---:B------:R-:W-:Y:S02]  /*11a0*/  LEA.HI.X R3, R148.reuse, UR21, R91, 0x2, P1 ;  /* 0x0000001594037c11 */ /* 0x040fe400088f145b */
[----:B------:R-:W-:-:S02]  /*11b0*/  ISETP.GE.AND P1, PT, R148, R21, PT ;  /* 0x000000159400720c */ /* 0x000fc40003f26270 */
[-C--:B------:R-:W-:Y:S02]  /*11c0*/  ISETP.GE.AND P3, PT, R0, R21.reuse, PT ;  /* 0x000000150000720c */ /* 0x080fe40003f66270 */
[-C--:B------:R-:W-:Y:S02]  /*11d0*/  ISETP.GE.AND P4, PT, R10, R21.reuse, PT ;  /* 0x000000150a00720c */ /* 0x080fe40003f86270 */
[-C--:B------:R-:W-:Y:S02]  /*11e0*/  ISETP.GE.AND P5, PT, R6, R21.reuse, PT ;  /* 0x000000150600720c */ /* 0x080fe40003fa6270 */
[----:B------:R-:W-:Y:S01]  /*11f0*/  ISETP.GE.AND P6, PT, R8, R21, PT ;  /* 0x000000150800720c */ /* 0x000fe20003fc6270 */
[----:B---3--:R-:W-:Y:S04]  /*1200*/  STS [R99.X4], R4 ;  /* 0x0000000463007388 */ /* 0x008fe80000004800 */
[----:B----4-:R1:W-:Y:S04]  /*1210*/  STS [R97.X4+0x80], R7 ;  /* 0x0000800761007388 */ /* 0x0103e80000004800 */
[----:B-----5:R-:W-:Y:S04]  /*1220*/  STS [R95.X4+0x100], R5 ;  /* 0x000100055f007388 */ /* 0x020fe80000004800 */
[----:B--2---:R-:W-:Y:S04]  /*1230*/  STS [R252.X4+0x180], R9 ;  /* 0x00018009fc007388 */ /* 0x004fe80000004800 */
[----:B------:R-:W-:Y:S04]  /*1240*/  STS [R251.X4+0x200], R34 ;  /* 0x00020022fb007388 */ /* 0x000fe80000004800 */
        /* <DEDUP_REMOVED lines=30> */
[----:B--2---:R-:W-:Y:S01]  /*1430*/  MOV R13, RZ ;  /* 0x000000ff000d7202 */ /* 0x004fe20000000f00 */
[----:B---3--:R-:W-:-:S05]  /*1440*/  HFMA2.MMA R38, -RZ, RZ, 0, 0 ;  /* 0x00000000ff267435 */ /* 0x008fca00000001ff */
[----:B------:R-:W2:Y:S01]  /*1450*/  @!P0 LDG.E R7, [R92.64+0x80] ;  /* 0x000080205c078981 */ /* 0x000ea2000c1e1900 */
[-C--:B------:R-:W-:Y:S01]  /*1460*/  ISETP.GE.AND P0, PT, R12, R21.reuse, PT ;  /* 0x000000150c00720c */ /* 0x080fe20003f06270 */
[----:B------:R-:W-:Y:S01]  /*1470*/  HFMA2.MMA R36, -RZ, RZ, 0, 0 ;  /* 0x00000000ff247435 */ /* 0x000fe200000001ff */
[----:B------:R-:W-:Y:S01]  /*1480*/  CS2R R4, SRZ ;  /* 0x0000000000047805 */ /* 0x000fe2000001ff00 */
[----:B------:R-:W-:Y:S01]  /*1490*/  HFMA2.MMA R34, -RZ, RZ, 0, 0 ;  /* 0x00000000ff227435 */ /* 0x000fe200000001ff */
[----:B------:R-:W-:Y:S02]  /*14a0*/  MOV R9, RZ ;  /* 0x000000ff00097202 */ /* 0x000fe40000000f00 */
[----:B------:R-:W-:Y:S02]  /*14b0*/  MOV R11, RZ ;  /* 0x000000ff000b7202 */ /* 0x000fe40000000f00 */
[----:B------:R-:W3:Y:S05]  /*14c0*/  @!P1 LDG.E R4, [R92.64] ;  /* 0x000000205c049981 */ /* 0x000eea000c1e1900 */
[----:B------:R-:W2:Y:S01]  /*14d0*/  @!P0 LDG.E R13, [R92.64+0x380] ;  /* 0x000380205c0d8981 */ /* 0x000ea2000c1e1900 */
[----:B------:R-:W-:-:S02]  /*14e0*/  ISETP.GE.AND P0, PT, R14, R21, PT ;  /* 0x000000150e00720c */ /* 0x000fc40003f06270 */
[-C--:B------:R-:W-:Y:S01]  /*14f0*/  ISETP.GE.AND P1, PT, R18, R21.reuse, PT ;  /* 0x000000151200720c */ /* 0x080fe20003f26270 */
[----:B------:R-:W2:Y:S01]  /*1500*/  @!P2 LDG.E R5, [R92.64+0x100] ;  /* 0x000100205c05a981 */ /* 0x000ea2000c1e1900 */
[-C--:B------:R-:W-:Y:S01]  /*1510*/  ISETP.GE.AND P2, PT, R20, R21.reuse, PT ;  /* 0x000000151400720c */ /* 0x080fe20003f46270 */
[----:B----4-:R-:W-:Y:S02]  /*1520*/  HFMA2.MMA R40, -RZ, RZ, 0, 0 ;  /* 0x00000000ff287435 */ /* 0x010fe400000001ff */
[----:B------:R-:W4:Y:S01]  /*1530*/  @!P3 LDG.E R9, [R92.64+0x180] ;  /* 0x000180205c09b981 */ /* 0x000f22000c1e1900 */
[----:B------:R-:W-:-:S03]  /*1540*/  ISETP.GE.AND P3, PT, R22, R21, PT ;  /* 0x000000151600720c */ /* 0x000fc60003f66270 */
[----:B------:R-:W4:Y:S04]  /*1550*/  @!P4 LDG.E R36, [R92.64+0x300] ;  /* 0x000300205c24c981 */ /* 0x000f28000c1e1900 */
[----:B------:R-:W4:Y:S01]  /*1560*/  @!P0 LDG.E R38, [R92.64+0x400] ;  /* 0x000400205c268981 */ /* 0x000f22000c1e1900 */
[-C--:B------:R-:W-:Y:S02]  /*1570*/  ISETP.GE.AND P0, PT, R16, R21.reuse, PT ;  /* 0x000000151000720c */ /* 0x080fe40003f06270 */
[-C--:B------:R-:W-:Y:S01]  /*1580*/  ISETP.GE.AND P4, PT, R24, R21.reuse, PT ;  /* 0x000000151800720c */ /* 0x080fe20003f86270 */
[----:B------:R-:W4:Y:S01]  /*1590*/  @!P5 LDG.E R34, [R92.64+0x200] ;  /* 0x000200205c22d981 */ /* 0x000f22000c1e1900 */
[----:B------:R-:W-:Y:S01]  /*15a0*/  ISETP.GE.AND P5, PT, R26, R21, PT ;  /* 0x000000151a00720c */ /* 0x000fe20003fa6270 */
[----:B-----5:R-:W-:-:S02]  /*15b0*/  HFMA2.MMA R42, -RZ, RZ, 0, 0 ;  /* 0x00000000ff2a7435 */ /* 0x020fc400000001ff */
[----:B------:R-:W5:Y:S01]  /*15c0*/  @!P6 LDG.E R11, [R92.64+0x280] ;  /* 0x000280205c0be981 */ /* 0x000f62000c1e1900 */
[----:B------:R-:W-:Y:S01]  /*15d0*/  ISETP.GE.AND P6, PT, R28, R21, PT ;  /* 0x000000151c00720c */ /* 0x000fe20003fc6270 */
[----:B0-----:R-:W-:Y:S01]  /*15e0*/  HFMA2.MMA R44, -RZ, RZ, 0, 0 ;  /* 0x00000000ff2c7435 */ /* 0x001fe200000001ff */
[----:B------:R-:W-:Y:S01]  /*15f0*/  MOV R15, RZ ;  /* 0x000000ff000f7202 */ /* 0x000fe20000000f00 */
[----:B------:R-:W5:Y:S01]  /*1600*/  @!P1 LDG.E R40, [R92.64+0x500] ;  /* 0x000500205c289981 */ /* 0x000f62000c1e1900 */
[----:B------:R-:W-:Y:S02]  /*1610*/  MOV R17, RZ ;  /* 0x000000ff00117202 */ /* 0x000fe40000000f00 */
[----:B------:R-:W-:Y:S01]  /*1620*/  MOV R19, RZ ;  /* 0x000000ff00137202 */ /* 0x000fe20000000f00 */
[----:B------:R-:W5:Y:S01]  /*1630*/  @!P3 LDG.E R42, [R92.64+0x600] ;  /* 0x000600205c2ab981 */ /* 0x000f62000c1e1900 */
[----:B------:R-:W-:-:S03]  /*1640*/  MOV R23, RZ ;  /* 0x000000ff00177202 */ /* 0x000fc60000000f00 */
        /* <DEDUP_REMOVED lines=9> */
[----:B---3--:R-:W-:Y:S04]  /*16e0*/  STS [R99.X4], R4 ;  /* 0x0000000463007388 */ /* 0x008fe80000004800 */
[----:B--2---:R-:W-:Y:S04]  /*16f0*/  STS [R97.X4+0x80], R7 ;  /* 0x0000800761007388 */ /* 0x004fe80000004800 */
        /* <DEDUP_REMOVED lines=12> */
[----:B------:R0:W-:Y:S04]  /*17c0*/  STS [R239.X4+0x700], R44 ;  /* 0x0007002cef007388 */ /* 0x0001e80000004800 */
[----:B------:R0:W-:Y:S01]  /*17d0*/  STS [R238.X4+0x780], R23 ;  /* 0x00078017ee007388 */ /* 0x0001e20000004800 */
[----:B------:R-:W-:-:S06]  /*17e0*/  NOP ;  /* 0x0000000000007918 */ /* 0x000fcc0000000000 */
[----:B------:R-:W0:Y:S04]  /*17f0*/  LDS R130, [R147.X4] ;  /* 0x0000000093827984 */ /* 0x000e280000004800 */
[----:B------:R-:W0:Y:S04]  /*1800*/  LDS R129, [R147.X4+0x4] ;  /* 0x0000040093817984 */ /* 0x000e280000004800 */
[----:B------:R-:W0:Y:S04]  /*1810*/  LDS R128, [R147.X4+0x8] ;  /* 0x0000080093807984 */ /* 0x000e280000004800 */
[----:B------:R-:W0:Y:S04]  /*1820*/  LDS R127, [R147.X4+0xc] ;  /* 0x00000c00937f7984 */ /* 0x000e280000004800 */
[----:B------:R-:W0:Y:S04]  /*1830*/  LDS R126, [R147.X4+0x10] ;  /* 0x00001000937e7984 */ /* 0x000e280000004800 */
[----:B------:R-:W0:Y:S04]  /*1840*/  LDS R125, [R147.X4+0x14] ;  /* 0x00001400937d7984 */ /* 0x000e280000004800 */
[----:B------:R-:W1:Y:S04]  /*1850*/  LDS R124, [R147.X4+0x18] ;  /* 0x00001800937c7984 */ /* 0x000e680000004800 */
[----:B------:R-:W2:Y:S04]  /*1860*/  LDS R121, [R147.X4+0x1c] ;  /* 0x00001c0093797984 */ /* 0x000ea80000004800 */
[----:B------:R0:W2:Y:S04]  /*1870*/  LDS R120, [R147.X4+0x20] ;  /* 0x0000200093787984 */ /* 0x0000a80000004800 */
[----:B------:R0:W2:Y:S04]  /*1880*/  LDS R119, [R147.X4+0x24] ;  /* 0x0000240093777984 */ /* 0x0000a80000004800 */
[----:B------:R0:W2:Y:S04]  /*1890*/  LDS R118, [R147.X4+0x28] ;  /* 0x0000280093767984 */ /* 0x0000a80000004800 */
[----:B------:R0:W2:Y:S04]  /*18a0*/  LDS R117, [R147.X4+0x2c] ;  /* 0x00002c0093757984 */ /* 0x0000a80000004800 */
[----:B------:R0:W2:Y:S04]  /*18b0*/  LDS R116, [R147.X4+0x30] ;  /* 0x0000300093747984 */ /* 0x0000a80000004800 */
[----:B------:R0:W2:Y:S04]  /*18c0*/  LDS R115, [R147.X4+0x34] ;  /* 0x0000340093737984 */ /* 0x0000a80000004800 */
[----:B------:R1:W2:Y:S04]  /*18d0*/  LDS R114, [R147.X4+0x38] ;  /* 0x0000380093727984 */ /* 0x0002a80000004800 */
[----:B------:R2:W2:Y:S01]  /*18e0*/  LDS R113, [R147.X4+0x3c] ;  /* 0x00003c0093717984 */ /* 0x0004a20000004800 */
[----:B0-----:R-:W-:-:S03]  /*18f0*/  CS2R R4, SRZ ;  /* 0x0000000000047805 */ /* 0x001fc6000001ff00 */
[----:B------:R-:W-:Y:S01]  /*1900*/  BAR.SYNC.DEFER_BLOCKING 0x0 ;  /* 0x0000000000007b1d */ /* 0x000fe20000010000 */
[----:B------:R-:W-:Y:S02]  /*1910*/  HFMA2.MMA R7, -RZ, RZ, 0, 0 ;  /* 0x00000000ff077435 */ /* 0x000fe400000001ff */
[----:B-1----:R-:W-:-:S03]  /*1920*/  HFMA2.MMA R9, -RZ, RZ, 0, 0 ;  /* 0x00000000ff097435 */ /* 0x002fc600000001ff */
[----:B------:R-:W5:Y:S01]  /*1930*/  @!P0 LDG.E R4, [R2.64] ;  /* 0x0000002002048981 */ /* 0x000f62000c1e1900 */
[----:B------:R-:W-:-:S03]  /*1940*/  ISETP.GE.AND P0, PT, R30, R21, PT ;  /* 0x000000151e00720c */ /* 0x000fc60003f06270 */
[----:B------:R-:W5:Y:S01]  /*1950*/  @!P1 LDG.E R5, [R2.64+0x100] ;  /* 0x0001002002059981 */ /* 0x000f62000c1e1900 */
[----:B------:R-:W-:-:S09]  /*1960*/  ISETP.GE.AND P1, PT, R6, R21, PT ;  /* 0x000000150600720c */ /* 0x000fd20003f26270 */
[----:B------:R-:W5:Y:S01]  /*1970*/  @!P0 LDG.E R7, [R2.64+0x80] ;  /* 0x0000802002078981 */ /* 0x000f62000c1e1900 */
[----:B------:R-:W-:Y:S02]  /*1980*/  ISETP.GE.AND P0, PT, R0, R21, PT ;  /* 0x000000150000720c */ /* 0x000fe40003f06270 */
[----:B--2---:R-:W-:Y:S01]  /*1990*/  MOV R34, RZ ;  /* 0x000000ff00227202 */ /* 0x004fe20000000f00 */
[----:B---3--:R-:W-:-:S05]  /*19a0*/  HFMA2.MMA R11, -RZ, RZ, 0, 0 ;  /* 0x00000000ff0b7435 */ /* 0x008fca00000001ff */
[----:B------:R-:W2:Y:S01]  /*19b0*/  @!P1 LDG.E R34, [R2.64+0x200] ;  /* 0x0002002002229981 */ /* 0x000ea2000c1e1900 */
[----:B------:R-:W-:-:S04]  /*19c0*/  ISETP.GE.AND P1, PT, R10, R21, PT ;  /* 0x000000150a00720c */ /* 0x000fc80003f26270 */
[----:B------:R-:W3:Y:S01]  /*19d0*/  @!P0 LDG.E R9, [R2.64+0x180] ;  /* 0x0001802002098981 */ /* 0x000ee2000c1e1900 */
[----:B------:R-:W-:Y:S02]  /*19e0*/  ISETP.GE.AND P0, PT, R8, R21, PT ;  /* 0x000000150800720c */ /* 0x000fe40003f06270 */
[----:B----4-:R-:W-:Y:S01]  /*19f0*/  MOV R36, RZ ;  /* 0x000000ff00247202 */ /* 0x010fe20000000f00 */
[----:B------:R-:W-:-:S05]  /*1a00*/  HFMA2.MMA R13, -RZ, RZ, 0, 0 ;  /* 0x00000000ff0d7435 */ /* 0x000fca00000001ff */
[----:B------:R-:W4:Y:S01]  /*1a10*/  @!P1 LDG.E R36, [R2.64+0x300] ;  /* 0x0003002002249981 */ /* 0x000f22000c1e1900 */
[----:B------:R-:W-:-:S04]  /*1a20*/  ISETP.GE.AND P1, PT, R14, R21, PT ;  /* 0x000000150e00720c */ /* 0x000fc80003f26270 */
[----:B------:R-:W4:Y:S01]  /*1a30*/  @!P0 LDG.E R11, [R2.64+0x280] ;  /* 0x00028020020b8981 */ /* 0x000f22000c1e1900 */
[----:B------:R-:W-:Y:S02]  /*1a40*/  ISETP.GE.AND P0, PT, R12, R21, PT ;  /* 0x000000150c00720c */ /* 0x000fe40003f06270 */
[----:B------:R-:W-:Y:S01]  /*1a50*/  MOV R38, RZ ;  /* 0x000000ff00267202 */ /* 0x000fe20000000f00 */
[----:B------:R-:W-:-:S05]  /*1a60*/  HFMA2.MMA R15, -RZ, RZ, 0, 0 ;  /* 0x00000000ff0f7435 */ /* 0x000fca00000001ff */
[----:B------:R-:W4:Y:S01]  /*1a70*/  @!P1 LDG.E R38, [R2.64+0x400] ;  /* 0x0004002002269981 */ /* 0x000f22000c1e1900 */
[----:B------:R-:W-:-:S04]  /*1a80*/  ISETP.NE.AND P1, PT, R25, RZ, PT ;  /* 0x000000ff1900720c */ /* 0x000fc80003f25270 */
[----:B------:R-:W4:Y:S01]  /*1a90*/  @!P0 LDG.E R13, [R2.64+0x380] ;  /* 0x00038020020d8981 */ /* 0x000f22000c1e1900 */
[----:B------:R-:W-:Y:S01]  /*1aa0*/  ISETP.NE.AND P0, PT, R27, RZ, PT ;  /* 0x000000ff1b00720c */ /* 0x000fe20003f05270 */
[----:B------:R-:W-:Y:S01]  /*1ab0*/  HFMA2.MMA R17, -RZ, RZ, 0, 0 ;  /* 0x00000000ff117435 */ /* 0x000fe200000001ff */
[----:B------:R-:W-:Y:S01]  /*1ac0*/  MOV R40, RZ ;  /* 0x000000ff00287202 */ /* 0x000fe20000000f00 */
[----:B------:R-:W-:Y:S01]  /*1ad0*/  HFMA2.MMA R19, -RZ, RZ, 0, 0 ;  /* 0x00000000ff137435 */ /* 0x000fe200000001ff */
[----:B------:R-:W-:Y:S02]  /*1ae0*/  MOV R42, RZ ;  /* 0x000000ff002a7202 */ /* 0x000fe40000000f00 */
[----:B------:R-:W-:Y:S02]  /*1af0*/  MOV R44, RZ ;  /* 0x000000ff002c7202 */ /* 0x000fe40000000f00 */
[----:B------:R-:W-:Y:S01]  /*1b00*/  MOV R23, RZ ;  /* 0x000000ff00177202 */ /* 0x000fe20000000f00 */
[----:B------:R-:W4:Y:S04]  /*1b10*/  @!P1 LDG.E R40, [R2.64+0x500] ;  /* 0x0005002002289981 */ /* 0x000f28000c1e1900 */
[----:B------:R-:W4:Y:S04]  /*1b20*/  @!P0 LDG.E R15, [R2.64+0x480] ;  /* 0x00048020020f8981 */ /* 0x000f28000c1e1900 */
[----:B------:R-:W4:Y:S04]  /*1b30*/  @!P2 LDG.E R17, [R2.64+0x580] ;  /* 0x000580200211a981 */ /* 0x000f28000c1e1900 */
[----:B------:R-:W4:Y:S04]  /*1b40*/  @!P3 LDG.E R42, [R2.64+0x600] ;  /* 0x00060020022ab981 */ /* 0x000f28000c1e1900 */
[----:B------:R-:W4:Y:S04]  /*1b50*/  @!P4 LDG.E R19, [R2.64+0x680] ;  /* 0x000680200213c981 */ /* 0x000f28000c1e1900 */
[----:B------:R-:W4:Y:S04]  /*1b60*/  @!P5 LDG.E R44, [R2.64+0x700] ;  /* 0x00070020022cd981 */ /* 0x000f28000c1e1900 */
[----:B------:R-:W4:Y:S01]  /*1b70*/  @!P6 LDG.E R23, [R2.64+0x780] ;  /* 0x000780200217e981 */ /* 0x000f22000c1e1900 */
[----:B------:R-:W-:-:S03]  /*1b80*/  FADD.FTZ R130, R130, UR5 ;  /* 0x0000000582827e21 */ /* 0x000fc60008010000 */
[----:B------:R0:W-:Y:S04]  /*1b90*/  STL [R1+0x8], R99 ;  /* 0x0000086301007387 */ /* 0x0001e80000100800 */
[----:B------:R0:W-:Y:S04]  /*1ba0*/  STL [R1+0x4], R97 ;  /* 0x0000046101007387 */ /* 0x0001e80000100800 */
[----:B------:R0:W-:Y:S01]  /*1bb0*/  STL [R1], R95 ;  /* 0x0000005f01007387 */ /* 0x0001e20000100800 */
[----:B------:R-:W-:Y:S01]  /*1bc0*/  FSETP.GTU.FTZ.AND P2, PT, R130, 20, PT ;  /* 0x41a000008200780b */ /* 0x000fe20003f5c000 */
[----:B------:R-:W-:-:S02]  /*1bd0*/  FADD.FTZ R129, R129, UR5 ;  /* 0x0000000581817e21 */ /* 0x000fc40008010000 */
[----:B------:R-:W-:Y:S02]  /*1be0*/  FADD.FTZ R128, R128, UR5 ;  /* 0x0000000580807e21 */ /* 0x000fe40008010000 */
        /* <DEDUP_REMOVED lines=9> */
[----:B------:R-:W-:Y:S02]  /*1c80*/  FSETP.GTU.FTZ.AND P6, PT, R126, 20, PT ;  /* 0x41a000007e00780b */ /* 0x000fe40003fdc000 */
[----:B------:R-:W-:Y:S02]  /*1c90*/  FSETP.GTU.FTZ.AND P0, PT, R125, 20, PT ;  /* 0x41a000007d00780b */ /* 0x000fe40003f1c000 */
[----:B------:R-:W-:Y:S01]  /*1ca0*/  FSETP.GTU.FTZ.AND P1, PT, R124, 20, PT ;  /* 0x41a000007c00780b */ /* 0x000fe20003f3c000 */
[----:B-----5:R0:W-:Y:S04]  /*1cb0*/  STS [R99.X4], R4 ;  /* 0x0000000463007388 */ /* 0x0201e80000004800 */
[----:B------:R0:W-:Y:S04]  /*1cc0*/  STS [R97.X4+0x80], R7 ;  /* 0x0000800761007388 */ /* 0x0001e80000004800 */
[----:B------:R0:W-:Y:S04]  /*1cd0*/  STS [R95.X4+0x100], R5 ;  /* 0x000100055f007388 */ /* 0x0001e80000004800 */
[----:B---3--:R0:W-:Y:S04]  /*1ce0*/  STS [R252.X4+0x180], R9 ;  /* 0x00018009fc007388 */ /* 0x0081e80000004800 */
[----:B--2---:R0:W-:Y:S04]  /*1cf0*/  STS [R251.X4+0x200], R34 ;  /* 0x00020022fb007388 */ /* 0x0041e80000004800 */
        /* <DEDUP_REMOVED lines=12> */
[----:B------:R-:W-:Y:S05]  /*1dc0*/  @P2 BRA `(.L_x_748) ;  /* 0x000001f000002947 */ /* 0x000fea0003800000 */
[----:B------:R-:W-:Y:S01]  /*1dd0*/  FMUL.FTZ R130, R130, 1.4426950216293334961 ;  /* 0x3fb8aa3b82827820 */ /* 0x000fe20000410000 */
[----:B0-----:R-:W-:Y:S02]  /*1de0*/  MOV R5, 0x3e800000 ;  /* 0x3e80000000057802 */ /* 0x001fe40000000f00 */
        /* <DEDUP_REMOVED lines=29> */
.L_x_748:
[----:B------:R-:W-:Y:S05]  /*1fc0*/  BSYNC B0 ;  /* 0x0000000000007941 */ /* 0x000fea0003800000 */
.L_x_747:
[----:B------:R-:W-:Y:S01]  /*1fd0*/  BSSY B0, `(.L_x_749) ;  /* 0x0000023000007945 */ /* 0x000fe20003800000 */
[----:B------:R-:W-:Y:S01]  /*1fe0*/  FSETP.GTU.FTZ.AND P2, PT, R121, 20, PT ;  /* 0x41a000007900780b */ /* 0x000fe20003f5c000 */
[----:B------:R-:W-:Y:S01]  /*1ff0*/  FADD.FTZ R120, R120, UR5 ;  /* 0x0000000578787e21 */ /* 0x000fe20008010000 */
[----:B------:R-:W-:Y:S06]  /*2000*/  @P3 BRA `(.L_x_750) ;  /* 0x000001f000003947 */ /* 0x000fec0003800000 */
[----:B------:R-:W-:Y:S01]  /*2010*/  FMUL.FTZ R129, R129, 1.4426950216293334961 ;  /* 0x3fb8aa3b81817820 */ /* 0x000fe20000410000 */
[----:B0-----:R-:W-:Y:S01]  /*2020*/  HFMA2.MMA R7, -RZ, RZ, 1.625, 0 ;  /* 0x3e800000ff077435 */ /* 0x001fe200000001ff */
        /* <DEDUP_REMOVED lines=29> */
.L_x_750:
[----:B------:R-:W-:Y:S05]  /*2200*/  BSYNC B0 ;  /* 0x0000000000007941 */ /* 0x000fea0003800000 */
.L_x_749:
        /* <DEDUP_REMOVED lines=35> */
.L_x_752:
[----:B------:R-:W-:Y:S05]  /*2440*/  BSYNC B0 ;  /* 0x0000000000007941 */ /* 0x000fea0003800000 */
.L_x_751:
        /* <DEDUP_REMOVED lines=35> */
.L_x_754:
[----:B------:R-:W-:Y:S05]  /*2680*/  BSYNC B0 ;  /* 0x0000000000007941 */ /* 0x000fea0003800000 */
.L_x_753:
        /* <DEDUP_REMOVED lines=35> */
.L_x_756:
[----:B------:R-:W-:Y:S05]  /*28c0*/  BSYNC B0 ;  /* 0x0000000000007941 */ /* 0x000fea0003800000 */
.L_x_755:
        /* <DEDUP_REMOVED lines=35> */
.L_x_758:
[----:B------:R-:W-:Y:S05]  /*2b00*/  BSYNC B0 ;  /* 0x0000000000007941 */ /* 0x000fea0003800000 */
.L_x_757:
        /* <DEDUP_REMOVED lines=35> */
.L_x_760:
[----:B------:R-:W-:Y:S05]  /*2d40*/  BSYNC B0 ;  /* 0x0000000000007941 */ /* 0x000fea0003800000 */
.L_x_759:
        /* <DEDUP_REMOVED lines=35> */
.L_x_762:
[----:B------:R-:W-:Y:S05]  /*2f80*/  BSYNC B0 ;  /* 0x0000000000007941 */ /* 0x000fea0003800000 */
.L_x_761:
        /* <DEDUP_REMOVED lines=35> */
.L_x_764:
[----:B------:R-:W-:Y:S05]  /*31c0*/  BSYNC B0 ;  /* 0x0000000000007941 */ /* 0x000fea0003800000 */
.L_x_763:
[----:B------:R-:W-:Y:S01]  /*31d0*/  BSSY B0, `(.L_x_765) ;  /* 0x0000022000007945 */ /* 0x000fe20003800000 */
[----:B------:R-:W-:Y:S01]  /*31e0*/  FSETP.GTU.FTZ.AND P3, PT, R113, 20, PT ;  /* 0x41a000007100780b */ /* 0x000fe20003f7c000 */
[----:B------:R-:W-:Y:S07]  /*31f0*/  @P4 BRA `(.L_x_766) ;  /* 0x000001f000004947 */ /* 0x000fee0003800000 */
        /* <DEDUP_REMOVED lines=31> */
.L_x_766:
[----:B------:R-:W-:Y:S05]  /*33f0*/  BSYNC B0 ;  /* 0x0000000000007941 */ /* 0x000fea0003800000 */
.L_x_765:
[----:B------:R-:W-:Y:S01]  /*3400*/  BSSY B0, `(.L_x_767) ;  /* 0x0000021000007945 */ /* 0x000fe20003800000 */
[----:B------:R-:W-:Y:S05]  /*3410*/  @P5 BRA `(.L_x_768) ;  /* 0x000001f000005947 */ /* 0x000fea0003800000 */
        /* <DEDUP_REMOVED lines=31> */
.L_x_768:
[----:B------:R-:W-:Y:S05]  /*3610*/  BSYNC B0 ;  /* 0x0000000000007941 */ /* 0x000fea0003800000 */
.L_x_767:
        /* <DEDUP_REMOVED lines=33> */
.L_x_770:
[----:B------:R-:W-:Y:S05]  /*3830*/  BSYNC B0 ;  /* 0x0000000000007941 */ /* 0x000fea0003800000 */
.L_x_769:
        /* <DEDUP_REMOVED lines=33> */
.L_x_772:
[----:B------:R-:W-:Y:S05]  /*3a50*/  BSYNC B0 ;  /* 0x0000000000007941 */ /* 0x000fea0003800000 */
.L_x_771:
        /* <DEDUP_REMOVED lines=33> */
.L_x_774:
[----:B------:R-:W-:Y:S05]  /*3c70*/  BSYNC B0 ;  /* 0x0000000000007941 */ /* 0x000fea0003800000 */
.L_x_773:
        /* <DEDUP_REMOVED lines=33> */
.L_x_776:
[----:B------:R-:W-:Y:S05]  /*3e90*/  BSYNC B0 ;  /* 0x0000000000007941 */ /* 0x000fea0003800000 */
.L_x_775:
        /* <DEDUP_REMOVED lines=33> */
.L_x_778:
[----:B------:R-:W-:Y:S05]  /*40b0*/  BSYNC B0 ;  /* 0x0000000000007941 */ /* 0x000fea0003800000 */
.L_x_777:
[C---:B------:R-:W-:Y:S01]  /*40c0*/  ISETP.GE.AND P0, PT, R148.reuse, R21, PT ;  /* 0x000000159400720c */ /* 0x040fe20003f06270 */
[----:B------:R-:W-:Y:S01]  /*40d0*/  ULDC.64 UR8, c[0x0][0x1f0] ;  /* 0x00007c0000087ab9 */ /* 0x000fe20000000a00 */
[----:B0-----:R-:W-:Y:S01]  /*40e0*/  MOV R7, UR12 ;  /* 0x0000000c00077c02 */ /* 0x001fe20008000f00 */
[----:B------:R-:W-:Y:S01]  /*40f0*/  USHF.R.S32.HI UR39, URZ, 0x1f, UR25 ;  /* 0x0000001f3f277899 */ /* 0x000fe20008011419 */
[----:B------:R-:W-:Y:S01]  /*4100*/  MOV R2, UR25 ;  /* 0x0000001900027c02 */ /* 0x000fe20008000f00 */
[----:B------:R-:W-:Y:S01]  /*4110*/  UIMAD UR7, UR13, UR8, URZ ;  /* 0x000000080d0772a4 */ /* 0x000fe2000f8e023f */
[----:B------:R-:W-:Y:S01]  /*4120*/  MOV R9, UR12 ;  /* 0x0000000c00097c02 */ /* 0x000fe20008000f00 */
[----:B------:R-:W-:Y:S01]  /*4130*/  ULDC.64 UR26, c[0x0][0x200] ;  /* 0x00008000001a7ab9 */ /* 0x000fe20000000a00 */
[----:B------:R-:W-:Y:S01]  /*4140*/  MOV R4, UR25 ;  /* 0x0000001900047c02 */ /* 0x000fe20008000f00 */
[----:B------:R-:W-:Y:S01]  /*4150*/  UIMAD.WIDE.U32 UR34, UR12, UR8, URZ ;  /* 0x000000080c2272a5 */ /* 0x000fe2000f8e003f */
[----:B------:R-:W-:Y:S01]  /*4160*/  MOV R3, UR39 ;  /* 0x0000002700037c02 */ /* 0x000fe20008000f00 */
[----:B------:R-:W-:Y:S01]  /*4170*/  UIMAD UR7, UR12, UR9, UR7 ;  /* 0x000000090c0772a4 */ /* 0x000fe2000f8e0207 */
[----:B------:R-:W-:Y:S01]  /*4180*/  MOV R5, UR39 ;  /* 0x0000002700057c02 */ /* 0x000fe20008000f00 */
[----:B------:R-:W-:Y:S01]  /*4190*/  UIMAD.WIDE.U32 UR8, UR12, UR26, URZ ;  /* 0x0000001a0c0872a5 */ /* 0x000fe2000f8e003f */
[----:B------:R-:W-:Y:S01]  /*41a0*/  LDS R172, [R147.X4] ;  /* 0x0000000093ac7984 */ /* 0x000fe20000004800 */
[----:B------:R-:W-:Y:S01]  /*41b0*/  UIMAD UR26, UR13, UR26, URZ ;  /* 0x0000001a0d1a72a4 */ /* 0x000fe2000f8e023f */
[----:B------:R-:W-:Y:S01]  /*41c0*/  @!P0 IMAD.WIDE.U32 R2, R7, c[0x0][0x1f0], R2 ;  /* 0x00007c0007028a25 */ /* 0x000fe200078e0002 */
[----:B------:R-:W-:Y:S01]  /*41d0*/  ULDC.64 UR36, c[0x0][0x1f8] ;  /* 0x00007e0000247ab9 */ /* 0x000fe20000000a00 */
[----:B------:R-:W-:Y:S01]  /*41e0*/  MOV R7, UR10 ;  /* 0x0000000a00077c02 */ /* 0x000fe20008000f00 */
[----:B------:R-:W-:Y:S01]  /*41f0*/  UIMAD UR27, UR12, UR27, UR26 ;  /* 0x0000001b0c1b72a4 */ /* 0x000fe2000f8e021a */
[----:B------:R-:W-:Y:S01]  /*4200*/  @!P0 IMAD.WIDE.U32 R4, R9, c[0x0][0x200], R4 ;  /* 0x0000800009048a25 */ /* 0x000fe200078e0004 */
[----:B------:R-:W-:Y:S01]  /*4210*/  UIMAD UR38, UR11, UR36, URZ ;  /* 0x000000240b2672a4 */ /* 0x000fe2000f8e023f */
[----:B------:R-:W-:Y:S01]  /*4220*/  @!P0 IADD3 R3, R3, UR7, RZ ;  /* 0x0000000703038c10 */ /* 0x000fe2000fffe0ff */
[----:B------:R-:W-:Y:S01]  /*4230*/  UIADD3 UR35, UR35, UR7, URZ ;  /* 0x0000000723237290 */ /* 0x000fe2000fffe03f */
[----:B------:R-:W-:Y:S01]  /*4240*/  MOV R9, UR10 ;  /* 0x0000000a00097c02 */ /* 0x000fe20008000f00 */
[----:B------:R-:W-:Y:S01]  /*4250*/  ULDC UR26, c[0x0][0x174] ;  /* 0x00005d00001a7ab9 */ /* 0x000fe20000000800 */
[----:B------:R-:W-:Y:S01]  /*4260*/  @!P0 IADD3 R5, R5, UR27, RZ ;  /* 0x0000001b05058c10 */ /* 0x000fe2000fffe0ff */
[----:B------:R-:W-:Y:S01]  /*4270*/  UIMAD UR38, UR10, UR37, UR38 ;  /* 0x000000250a2672a4 */ /* 0x000fe2000f8e0226 */
[----:B------:R-:W-:Y:S01]  /*4280*/  @!P0 IMAD.WIDE.U32 R2, R7, c[0x0][0x1f8], R2 ;  /* 0x00007e0007028a25 */ /* 0x000fe200078e0002 */
[----:B------:R-:W-:Y:S01]  /*4290*/  UIMAD.WIDE.U32 UR34, UR10, UR36, UR34 ;  /* 0x000000240a2272a5 */ /* 0x000fe2000f8e0022 */
[----:B------:R-:W-:Y:S01]  /*42a0*/  LDS R171, [R147.X4+0x4] ;  /* 0x0000040093ab7984 */ /* 0x000fe20000004800 */
[----:B------:R-:W-:Y:S01]  /*42b0*/  UIADD3 UR26, UR6, -UR26, URZ ;  /* 0x8000001a061a7290 */ /* 0x000fe2000fffe03f */
[----:B------:R-:W-:Y:S01]  /*42c0*/  @!P0 IMAD.WIDE.U32 R4, R9, c[0x0][0x208], R4 ;  /* 0x0000820009048a25 */ /* 0x000fe200078e0004 */
[----:B------:R-:W-:Y:S01]  /*42d0*/  ULDC.64 UR36, c[0x0][0x208] ;  /* 0x0000820000247ab9 */ /* 0x000fe20000000a00 */
[C---:B------:R-:W-:Y:S01]  /*42e0*/  @!P0 IADD3 R9, P1, R148.reuse, R2, RZ ;  /* 0x0000000294098210 */ /* 0x040fe20007f3e0ff */
[----:B------:R-:W-:Y:S01]  /*42f0*/  UIADD3 UR9, UR9, UR27, URZ ;  /* 0x0000001b09097290 */ /* 0x000fe2000fffe03f */
[----:B------:R-:W-:Y:S01]  /*4300*/  LDS R170, [R147.X4+0x8] ;  /* 0x0000080093aa7984 */ /* 0x000fe20000004800 */
[----:B------:R-:W-:Y:S01]  /*4310*/  UIMAD UR7, UR11, UR36, URZ ;  /* 0x000000240b0772a4 */ /* 0x000fe2000f8e023f */
[C---:B------:R-:W-:Y:S01]  /*4320*/  @!P0 IADD3 R7, P2, R148.reuse, R4, RZ ;  /* 0x0000000494078210 */ /* 0x040fe20007f5e0ff */
[----:B------:R-:W-:Y:S01]  /*4330*/  UIMAD UR26, UR26, -0x800, URZ ;  /* 0xfffff8001a1a78a4 */ /* 0x000fe2000f8e023f */
[----:B------:R-:W-:Y:S01]  /*4340*/  LDS R169, [R147.X4+0xc] ;  /* 0x00000c0093a97984 */ /* 0x000fe20000004800 */
[----:B------:R-:W-:Y:S01]  /*4350*/  UIMAD.WIDE.U32 UR8, UR10, UR36, UR8 ;  /* 0x000000240a0872a5 */ /* 0x000fe2000f8e0008 */
[C---:B------:R-:W-:Y:S01]  /*4360*/  @!P0 IADD3.X R40, R91.reuse, UR38, R3, P1, !PT ;  /* 0x000000265b288c10 */ /* 0x040fe20008ffe403 */
[----:B------:R-:W-:Y:S01]  /*4370*/  UIMAD UR7, UR10, UR37, UR7 ;  /* 0x000000250a0772a4 */ /* 0x000fe2000f8e0207 */
[----:B------:R-:W-:Y:S01]  /*4380*/  LDS R168, [R147.X4+0x10] ;  /* 0x0000100093a87984 */ /* 0x000fe20000004800 */
[----:B------:R-:W-:Y:S01]  /*4390*/  USHF.R.S32.HI UR27, URZ, 0x1f, UR26 ;  /* 0x0000001f3f1b7899 */ /* 0x000fe2000801141a */
[C---:B------:R-:W-:Y:S01]  /*43a0*/  LEA R36, P1, R148.reuse, c[0x0][0x268], 0x2 ;  /* 0x00009a0094247a11 */ /* 0x040fe200078210ff */
[----:B------:R-:W-:Y:S01]  /*43b0*/  UIADD3 UR37, UP0, UR26, UR34, URZ ;  /* 0x000000221a257290 */ /* 0x000fe2000ff1e03f */
[----:B------:R-:W-:Y:S01]  /*43c0*/  LDS R167, [R147.X4+0x14] ;  /* 0x0000140093a77984 */ /* 0x000fe20000004800 */
[----:B------:R-:W-:Y:S01]  /*43d0*/  UIADD3 UR36, UP1, UR26, UR8, URZ ;  /* 0x000000081a247290 */ /* 0x000fe2000ff3e03f */
[----:B------:R-:W-:Y:S01]  /*43e0*/  @!P0 IADD3.X R38, R91, UR7, R5, P2, !PT ;  /* 0x000000075b268c10 */ /* 0x000fe200097fe405 */
[----:B------:R-:W-:Y:S01]  /*43f0*/  UIADD3.X UR34, UR27, UR38, UR35, UP0, !UPT ;  /* 0x000000261b227290 */ /* 0x000fe200087fe423 */
[----:B------:R-:W-:Y:S01]  /*4400*/  LDS R166, [R147.X4+0x18] ;  /* 0x0000180093a67984 */ /* 0x000fe20000004800 */
[----:B------:R-:W-:Y:S01]  /*4410*/  LEA R4, P2, R148, c[0x0][0x258], 0x2 ;  /* 0x0000960094047a11 */ /* 0x000fe200078410ff */
[----:B------:R-:W-:Y:S01]  /*4420*/  UIADD3.X UR8, UR27, UR7, UR9, UP1, !UPT ;  /* 0x000000071b087290 */ /* 0x000fe20008ffe409 */
[----:B------:R-:W-:Y:S01]  /*4430*/  MOV R11, UR37 ;  /* 0x00000025000b7c02 */ /* 0x000fe20008000f00 */
[----:B------:R-:W-:Y:S01]  /*4440*/  LDS R165, [R147.X4+0x1c] ;  /* 0x00001c0093a57984 */ /* 0x000fe20000004800 */
[----:B------:R-:W-:-:S02]  /*4450*/  MOV R13, UR36 ;  /* 0x00000024000d7c02 */ /* 0x000fc40008000f00 */
[C-C-:B------:R-:W-:Y:S01]  /*4460*/  LEA.HI.X R5, R148.reuse, c[0x0][0x26c], R91.reuse, 0x2, P1 ;  /* 0x00009b0094057a11 */ /* 0x140fe200008f145b */
[----:B------:R-:W-:Y:S01]  /*4470*/  LDS R164, [R147.X4+0x20] ;  /* 0x0000200093a47984 */ /* 0x000fe20000004800 */
[----:B------:R-:W-:Y:S02]  /*4480*/  @!P0 LEA R34, P1, R9, c[0x0][0x268], 0x2 ;  /* 0x00009a0009228a11 */ /* 0x000fe400078210ff */
[----:B------:R-:W-:Y:S01]  /*4490*/  LEA.HI.X R3, R148, c[0x0][0x25c], R91, 0x2, P2 ;  /* 0x0000970094037a11 */ /* 0x000fe200010f145b */
[----:B------:R-:W-:Y:S01]  /*44a0*/  LDS R163, [R147.X4+0x24] ;  /* 0x0000240093a37984 */ /* 0x000fe20000004800 */
[----:B------:R-:W-:Y:S02]  /*44b0*/  LEA R36, P2, R11, R36, 0x2 ;  /* 0x000000240b247211 */ /* 0x000fe400078410ff */
[----:B------:R-:W-:Y:S01]  /*44c0*/  MOV R42, UR34 ;  /* 0x00000022002a7c02 */ /* 0x000fe20008000f00 */
[----:B------:R-:W-:Y:S01]  /*44d0*/  LDS R162, [R147.X4+0x28] ;  /* 0x0000280093a27984 */ /* 0x000fe20000004800 */
[----:B------:R-:W-:-:S02]  /*44e0*/  LEA R4, P4, R13, R4, 0x2 ;  /* 0x000000040d047211 */ /* 0x000fc400078810ff */
[----:B------:R-:W-:Y:S01]  /*44f0*/  MOV R44, UR8 ;  /* 0x00000008002c7c02 */ /* 0x000fe20008000f00 */
[----:B------:R-:W-:Y:S01]  /*4500*/  LDS R161, [R147.X4+0x2c] ;  /* 0x00002c0093a17984 */ /* 0x000fe20000004800 */
[----:B------:R-:W-:Y:S01]  /*4510*/  @!P0 LEA.HI.X R35, R9, c[0x0][0x26c], R40, 0x2, P1 ;  /* 0x00009b0009238a11 */ /* 0x000fe200008f1428 */
[----:B------:R-:W-:Y:S02]  /*4520*/  HFMA2.MMA R9, -RZ, RZ, 0, 0 ;  /* 0x00000000ff097435 */ /* 0x000fe400000001ff */
[----:B------:R-:W-:Y:S04]  /*4530*/  LDS R160, [R147.X4+0x30] ;  /* 0x0000300093a07984 */ /* 0x000fe80000004800 */
[----:B------:R-:W-:Y:S04]  /*4540*/  LDS R159, [R147.X4+0x34] ;  /* 0x00003400939f7984 */ /* 0x000fe80000004800 */
[----:B------:R-:W-:Y:S04]  /*4550*/  LDS R158, [R147.X4+0x38] ;  /* 0x00003800939e7984 */ /* 0x000fe80000004800 */
[----:B------:R-:W-:Y:S01]  /*4560*/  LDS R157, [R147.X4+0x3c] ;  /* 0x00003c00939d7984 */ /* 0x000fe20000004800 */
[----:B------:R-:W-:-:S02]  /*4570*/  LEA.HI.X R37, R11, R5, R42, 0x2, P2 ;  /* 0x000000050b257211 */ /* 0x000fc400010f142a */
[----:B------:R-:W-:Y:S01]  /*4580*/  MOV R17, RZ ;  /* 0x000000ff00117202 */ /* 0x000fe20000000f00 */
[----:B------:R-:W-:Y:S01]  /*4590*/  BAR.SYNC.DEFER_BLOCKING 0x0 ;  /* 0x0000000000007b1d */ /* 0x000fe20000010000 */
[----:B------:R-:W-:Y:S02]  /*45a0*/  ISETP.GE.AND P1, PT, R32, R21, PT ;  /* 0x000000152000720c */ /* 0x000fe40003f26270 */
[----:B------:R-:W-:Y:S01]  /*45b0*/  LEA.HI.X R5, R13, R3, R44, 0x2, P4 ;  /* 0x000000030d057211 */ /* 0x000fe200020f142c */
[----:B------:R-:W-:Y:S01]  /*45c0*/  HFMA2.MMA R13, -RZ, RZ, 0, 0 ;  /* 0x00000000ff0d7435 */ /* 0x000fe200000001ff */
[----:B------:R-:W-:Y:S01]  /*45d0*/  @!P0 LEA R2, P3, R7, c[0x0][0x258], 0x2 ;  /* 0x0000960007028a11 */ /* 0x000fe200078610ff */
[----:B------:R-:W-:Y:S01]  /*45e0*/  HFMA2.MMA R42, -RZ, RZ, 0, 0 ;  /* 0x00000000ff2a7435 */ /* 0x000fe200000001ff */
[-C--:B------:R-:W-:Y:S02]  /*45f0*/  ISETP.GE.AND P2, PT, R6, R21.reuse, PT ;  /* 0x000000150600720c */ /* 0x080fe40003f46270 */
[----:B------:R-:W-:-:S02]  /*4600*/  ISETP.GE.AND P5, PT, R10, R21, PT ;  /* 0x000000150a00720c */ /* 0x000fc40003fa6270 */
[-C--:B------:R-:W-:Y:S01]  /*4610*/  ISETP.GE.AND P6, PT, R8, R21.reuse, PT ;  /* 0x000000150800720c */ /* 0x080fe20003fc6270 */
[----:B------:R-:W-:Y:S01]  /*4620*/  HFMA2.MMA R15, -RZ, RZ, 0, 0 ;  /* 0x00000000ff0f7435 */ /* 0x000fe200000001ff */
[----:B------:R-:W-:Y:S02]  /*4630*/  @!P0 LEA.HI.X R3, R7, c[0x0][0x25c], R38, 0x2, P3 ;  /* 0x0000970007038a11 */ /* 0x000fe400018f1426 */
[----:B------:R-:W-:Y:S01]  /*4640*/  MOV R19, RZ ;  /* 0x000000ff00137202 */ /* 0x000fe20000000f00 */
[----:B------:R-:W-:Y:S01]  /*4650*/  HFMA2.MMA R25, -RZ, RZ, 0, 0 ;  /* 0x00000000ff197435 */ /* 0x000fe200000001ff */
[----:B------:R-:W-:Y:S01]  /*4660*/  MOV R23, RZ ;  /* 0x000000ff00177202 */ /* 0x000fe20000000f00 */
[----:B------:R-:W-:Y:S01]  /*4670*/  CS2R R46, SRZ ;  /* 0x00000000002e7805 */ /* 0x000fe2000001ff00 */
[----:B------:R-:W-:Y:S01]  /*4680*/  CS2R R48, SRZ ;  /* 0x0000000000307805 */ /* 0x000fe2000001ff00 */
[----:B------:R-:W-:Y:S01]  /*4690*/  HFMA2.MMA R54, -RZ, RZ, 0, 0 ;  /* 0x00000000ff367435 */ /* 0x000fe200000001ff */
[----:B------:R-:W-:Y:S01]  /*46a0*/  CS2R R52, SRZ ;  /* 0x0000000000347805 */ /* 0x000fe2000001ff00 */
[----:B------:R-:W-:Y:S01]  /*46b0*/  MOV R51, RZ ;  /* 0x000000ff00337202 */ /* 0x000fe20000000f00 */
[----:B------:R-:W-:Y:S01]  /*46c0*/  ULDC.64 UR8, c[0x0][0x2e8] ;  /* 0x0000ba0000087ab9 */ /* 0x000fe20000000a00 */
[----:B------:R0:W2:Y:S01]  /*46d0*/  @!P1 LDG.E R13, [R36.64+-0x1f00] ;  /* 0xffe10020240d9981 */ /* 0x0000a2000c1e1900 */
[----:B------:R-:W-:-:S02]  /*46e0*/  ISETP.GE.AND P1, PT, R12, R21, PT ;  /* 0x000000150c00720c */ /* 0x000fc40003f26270 */
[-C--:B------:R-:W-:Y:S01]  /*46f0*/  ISETP.GE.AND P4, PT, R0, R21.reuse, PT ;  /* 0x000000150000720c */ /* 0x080fe20003f86270 */
[----:B------:R-:W-:Y:S01]  /*4700*/  CS2R R40, SRZ ;  /* 0x0000000000287805 */ /* 0x000fe2000001ff00 */
[-C--:B------:R-:W-:Y:S01]  /*4710*/  ISETP.GE.AND P3, PT, R30, R21.reuse, PT ;  /* 0x000000151e00720c */ /* 0x080fe20003f66270 */
[----:B------:R-:W-:Y:S01]  /*4720*/  CS2R R38, SRZ ;  /* 0x0000000000267805 */ /* 0x000fe2000001ff00 */
[----:B------:R-:W-:Y:S01]  /*4730*/  MOV R7, RZ ;  /* 0x000000ff00077202 */ /* 0x000fe20000000f00 */
[----:B------:R-:W3:Y:S01]  /*4740*/  @!P0 LDG.E R9, [R34.64] ;  /* 0x0000002022098981 */ /* 0x000ee2000c1e1900 */
[----:B------:R-:W-:Y:S01]  /*4750*/  MOV R11, RZ ;  /* 0x000000ff000b7202 */ /* 0x000fe20000000f00 */
[----:B------:R-:W-:Y:S02]  /*4760*/  HFMA2.MMA R44, -RZ, RZ, 0, 0 ;  /* 0x00000000ff2c7435 */ /* 0x000fe400000001ff */
[----:B------:R0:W4:Y:S04]  /*4770*/  @!P2 LDG.E R38, [R36.64+-0x1e00] ;  /* 0xffe200202426a981 */ /* 0x000128000c1e1900 */
[----:B------:R0:W5:Y:S01]  /*4780*/  @!P1 LDG.E R17, [R36.64+-0x1c80] ;  /* 0xffe3802024119981 */ /* 0x000162000c1e1900 */
[----:B------:R-:W-:-:S03]  /*4790*/  ISETP.GE.AND P1, PT, R14, R21, PT ;  /* 0x000000150e00720c */ /* 0x000fc60003f26270 */
[----:B------:R0:W2:Y:S04]  /*47a0*/  @!P3 LDG.E R7, [R36.64+-0x1f80] ;  /* 0xffe080202407b981 */ /* 0x0000a8000c1e1900 */
[----:B------:R0:W4:Y:S04]  /*47b0*/  @!P4 LDG.E R11, [R36.64+-0x1e80] ;  /* 0xffe18020240bc981 */ /* 0x000128000c1e1900 */
[----:B------:R0:W4:Y:S04]  /*47c0*/  @!P5 LDG.E R40, [R36.64+-0x1d00] ;  /* 0xffe300202428d981 */ /* 0x000128000c1e1900 */
[----:B------:R0:W5:Y:S01]  /*47d0*/  @!P1 LDG.E R42, [R36.64+-0x1c00] ;  /* 0xffe40020242a9981 */ /* 0x000162000c1e1900 */
[----:B------:R-:W-:-:S02]  /*47e0*/  ISETP.GE.AND P1, PT, R16, R21, PT ;  /* 0x000000151000720c */ /* 0x000fc40003f26270 */
[-C--:B------:R-:W-:Y:S01]  /*47f0*/  ISETP.GE.AND P2, PT, R20, R21.reuse, PT ;  /* 0x000000151400720c */ /* 0x080fe20003f46270 */
[----:B------:R0:W5:Y:S01]  /*4800*/  @!P6 LDG.E R15, [R36.64+-0x1d80] ;  /* 0xffe28020240fe981 */ /* 0x000162000c1e1900 */
[-C--:B------:R-:W-:Y:S02]  /*4810*/  ISETP.GE.AND P3, PT, R22, R21.reuse, PT ;  /* 0x000000151600720c */ /* 0x080fe40003f66270 */
[-C--:B------:R-:W-:Y:S02]  /*4820*/  ISETP.GE.AND P4, PT, R24, R21.reuse, PT ;  /* 0x000000151800720c */ /* 0x080fe40003f86270 */
[----:B------:R-:W-:-:S05]  /*4830*/  ISETP.GE.AND P5, PT, R26, R21, PT ;  /* 0x000000151a00720c */ /* 0x000fca0003fa6270 */
[----:B------:R0:W5:Y:S01]  /*4840*/  @!P1 LDG.E R19, [R36.64+-0x1b80] ;  /* 0xffe4802024139981 */ /* 0x000162000c1e1900 */
[-C--:B------:R-:W-:Y:S02]  /*4850*/  ISETP.GE.AND P1, PT, R18, R21.reuse, PT ;  /* 0x000000151200720c */ /* 0x080fe40003f26270 */
[----:B------:R-:W-:Y:S01]  /*4860*/  ISETP.GE.AND P6, PT, R28, R21, PT ;  /* 0x000000151c00720c */ /* 0x000fe20003fc6270 */
[----:B------:R0:W5:Y:S04]  /*4870*/  @!P2 LDG.E R23, [R36.64+-0x1a80] ;  /* 0xffe580202417a981 */ /* 0x000168000c1e1900 */
[----:B------:R0:W5:Y:S04]  /*4880*/  @!P3 LDG.E R46, [R36.64+-0x1a00] ;  /* 0xffe60020242eb981 */ /* 0x000168000c1e1900 */
[----:B------:R0:W5:Y:S04]  /*4890*/  @!P4 LDG.E R25, [R36.64+-0x1980] ;  /* 0xffe680202419c981 */ /* 0x000168000c1e1900 */
[----:B------:R0:W5:Y:S04]  /*48a0*/  @!P1 LDG.E R44, [R36.64+-0x1b00] ;  /* 0xffe50020242c9981 */ /* 0x000168000c1e1900 */
[----:B------:R0:W5:Y:S04]  /*48b0*/  @!P5 LDG.E R48, [R36.64+-0x1900] ;  /* 0xffe700202430d981 */ /* 0x000168000c1e1900 */
[----:B------:R0:W5:Y:S01]  /*48c0*/  @!P6 LDG.E R39, [R36.64+-0x1880] ;  /* 0xffe780202427e981 */ /* 0x000162000c1e1900 */
[----:B------:R-:W-:-:S02]  /*48d0*/  P2R R45, PR, RZ, 0x2 ;  /* 0x00000002ff2d7803 */ /* 0x000fc40000000000 */
[----:B------:R-:W-:Y:S01]  /*48e0*/  ISETP.GE.AND P1, PT, R30, R21, PT ;  /* 0x000000151e00720c */ /* 0x000fe20003f26270 */
[----:B0-----:R-:W-:Y:S01]  /*48f0*/  HFMA2.MMA R37, -RZ, RZ, 0, 0 ;  /* 0x00000000ff257435 */ /* 0x001fe200000001ff */
[----:B------:R-:W-:Y:S01]  /*4900*/  MOV R60, RZ ;  /* 0x000000ff003c7202 */ /* 0x000fe20000000f00 */
[----:B---3--:R-:W-:Y:S04]  /*4910*/  STS [R99.X4], R9 ;  /* 0x0000000963007388 */ /* 0x008fe80000004800 */
[----:B--2---:R-:W-:Y:S04]  /*4920*/  STS [R97.X4+0x80], R7 ;  /* 0x0000800761007388 */ /* 0x004fe80000004800 */
[----:B------:R-:W-:Y:S04]  /*4930*/  STS [R95.X4+0x100], R13 ;  /* 0x0001000d5f007388 */ /* 0x000fe80000004800 */
[----:B----4-:R-:W-:Y:S04]  /*4940*/  STS [R252.X4+0x180], R11 ;  /* 0x0001800bfc007388 */ /* 0x010fe80000004800 */
[----:B------:R0:W-:Y:S04]  /*4950*/  STS [R251.X4+0x200], R38 ;  /* 0x00020026fb007388 */ /* 0x0001e80000004800 */
[----:B-----5:R-:W-:Y:S04]  /*4960*/  STS [R250.X4+0x280], R15 ;  /* 0x0002800ffa007388 */ /* 0x020fe80000004800 */
[----:B------:R-:W-:Y:S04]  /*4970*/  STS [R249.X4+0x300], R40 ;  /* 0x00030028f9007388 */ /* 0x000fe80000004800 */
[----:B------:R-:W-:Y:S04]  /*4980*/  STS [R248.X4+0x380], R17 ;  /* 0x00038011f8007388 */ /* 0x000fe80000004800 */
[----:B------:R1:W-:Y:S04]  /*4990*/  STS [R245.X4+0x400], R42 ;  /* 0x0004002af5007388 */ /* 0x0003e80000004800 */
        /* <DEDUP_REMOVED lines=8> */
[----:B------:R-:W-:Y:S04]  /*4a20*/  LDS R36, [R147.X4] ;  /* 0x0000000093247984 */ /* 0x000fe80000004800 */
[----:B------:R-:W4:Y:S04]  /*4a30*/  LDS R35, [R147.X4+0x4] ;  /* 0x0000040093237984 */ /* 0x000f280000004800 */
[----:B------:R-:W2:Y:S04]  /*4a40*/  LDS R34, [R147.X4+0x8] ;  /* 0x0000080093227984 */ /* 0x000ea80000004800 */
[----:B------:R-:W0:Y:S04]  /*4a50*/  LDS R33, [R147.X4+0xc] ;  /* 0x00000c0093217984 */ /* 0x000e280000004800 */
[----:B------:R-:W0:Y:S04]  /*4a60*/  LDS R31, [R147.X4+0x10] ;  /* 0x00001000931f7984 */ /* 0x000e280000004800 */
[----:B------:R-:W0:Y:S04]  /*4a70*/  LDS R29, [R147.X4+0x14] ;  /* 0x00001400931d7984 */ /* 0x000e280000004800 */
[----:B------:R-:W0:Y:S04]  /*4a80*/  LDS R27, [R147.X4+0x18] ;  /* 0x00001800931b7984 */ /* 0x000e280000004800 */
[----:B------:R-:W-:Y:S04]  /*4a90*/  LDS R25, [R147.X4+0x1c] ;  /* 0x00001c0093197984 */ /* 0x000fe80000004800 */
[----:B------:R-:W2:Y:S04]  /*4aa0*/  LDS R23, [R147.X4+0x20] ;  /* 0x0000200093177984 */ /* 0x000ea80000004800 */
[----:B------:R-:W2:Y:S04]  /*4ab0*/  LDS R7, [R147.X4+0x24] ;  /* 0x0000240093077984 */ /* 0x000ea80000004800 */
[----:B------:R-:W-:Y:S04]  /*4ac0*/  LDS R9, [R147.X4+0x28] ;  /* 0x0000280093097984 */ /* 0x000fe80000004800 */
[----:B------:R-:W-:Y:S04]  /*4ad0*/  LDS R11, [R147.X4+0x2c] ;  /* 0x00002c00930b7984 */ /* 0x000fe80000004800 */
[----:B------:R-:W-:Y:S04]  /*4ae0*/  LDS R13, [R147.X4+0x30] ;  /* 0x00003000930d7984 */ /* 0x000fe80000004800 */
[----:B------:R-:W-:Y:S04]  /*4af0*/  LDS R15, [R147.X4+0x34] ;  /* 0x00003400930f7984 */ /* 0x000fe80000004800 */
[----:B------:R-:W3:Y:S04]  /*4b00*/  LDS R17, [R147.X4+0x38] ;  /* 0x0000380093117984 */ /* 0x000ee80000004800 */
[----:B------:R-:W4:Y:S04]  /*4b10*/  LDS R19, [R147.X4+0x3c] ;  /* 0x00003c0093137984 */ /* 0x000f280000004800 */
[----:B------:R-:W-:Y:S01]  /*4b20*/  BAR.SYNC.DEFER_BLOCKING 0x0 ;  /* 0x0000000000007b1d */ /* 0x000fe20000010000 */
[----:B0-----:R-:W-:Y:S01]  /*4b30*/  MOV R38, RZ ;  /* 0x000000ff00267202 */ /* 0x001fe20000000f00 */
[----:B-1----:R-:W-:-:S05]  /*4b40*/  CS2R R42, SRZ ;  /* 0x00000000002a7805 */ /* 0x002fca000001ff00 */
[----:B------:R0:W5:Y:S01]  /*4b50*/  @!P0 LDG.E R38, [R2.64] ;  /* 0x0000002002268981 */ /* 0x000162000c1e1900 */
[----:B------:R-:W-:-:S03]  /*4b60*/  ISETP.GE.AND P0, PT, R0, R21, PT ;  /* 0x000000150000720c */ /* 0x000fc60003f06270 */
[----:B------:R1:W5:Y:S01]  /*4b70*/  @!P1 LDG.E R37, [R4.64+-0x1f80] ;  /* 0xffe0802004259981 */ /* 0x000362000c1e1900 */
[-C--:B------:R-:W-:Y:S02]  /*4b80*/  ISETP.GE.AND P1, PT, R32, R21.reuse, PT ;  /* 0x000000152000720c */ /* 0x080fe40003f26270 */
[----:B--2---:R-:W-:Y:S01]  /*4b90*/  MOV R44, RZ ;  /* 0x000000ff002c7202 */ /* 0x004fe20000000f00 */
[----:B---3--:R-:W-:Y:S01]  /*4ba0*/  HFMA2.MMA R46, -RZ, RZ, 0, 0 ;  /* 0x00000000ff2e7435 */ /* 0x008fe200000001ff */
[----:B------:R1:W2:Y:S04]  /*4bb0*/  @!P2 LDG.E R49, [R4.64+-0x1a80] ;  /* 0xffe580200431a981 */ /* 0x0002a8000c1e1900 */
[----:B------:R1:W3:Y:S04]  /*4bc0*/  @!P3 LDG.E R54, [R4.64+-0x1a00] ;  /* 0xffe600200436b981 */ /* 0x0002e8000c1e1900 */
[----:B------:R1:W2:Y:S01]  /*4bd0*/  @!P0 LDG.E R41, [R4.64+-0x1e80] ;  /* 0xffe1802004298981 */ /* 0x0002a2000c1e1900 */
[----:B------:R-:W-:-:S03]  /*4be0*/  ISETP.GE.AND P0, PT, R8, R21, PT ;  /* 0x000000150800720c */ /* 0x000fc60003f06270 */
[----:B------:R1:W2:Y:S01]  /*4bf0*/  @!P1 LDG.E R42, [R4.64+-0x1f00] ;  /* 0xffe10020042a9981 */ /* 0x0002a2000c1e1900 */
[-C--:B------:R-:W-:Y:S01]  /*4c00*/  ISETP.GE.AND P1, PT, R6, R21.reuse, PT ;  /* 0x000000150600720c */ /* 0x080fe20003f26270 */
[----:B0-----:R-:W-:Y:S02]  /*4c10*/  CS2R R2, SRZ ;  /* 0x0000000000027805 */ /* 0x001fe4000001ff00 */
[----:B------:R1:W3:Y:S04]  /*4c20*/  @!P4 LDG.E R51, [R4.64+-0x1980] ;  /* 0xffe680200433c981 */ /* 0x0002e8000c1e1900 */
[----:B------:R1:W3:Y:S04]  /*4c30*/  @!P5 LDG.E R60, [R4.64+-0x1900] ;  /* 0xffe70020043cd981 */ /* 0x0002e8000c1e1900 */
[----:B------:R1:W3:Y:S01]  /*4c40*/  @!P0 LDG.E R43, [R4.64+-0x1d80] ;  /* 0xffe28020042b8981 */ /* 0x0002e2000c1e1900 */
[----:B------:R-:W-:-:S03]  /*4c50*/  ISETP.GE.AND P0, PT, R12, R21, PT ;  /* 0x000000150c00720c */ /* 0x000fc60003f06270 */
[----:B------:R1:W3:Y:S01]  /*4c60*/  @!P1 LDG.E R44, [R4.64+-0x1e00] ;  /* 0xffe20020042c9981 */ /* 0x0002e2000c1e1900 */
[----:B------:R-:W-:-:S03]  /*4c70*/  ISETP.GE.AND P1, PT, R10, R21, PT ;  /* 0x000000150a00720c */ /* 0x000fc60003f26270 */
[----:B------:R1:W3:Y:S06]  /*4c80*/  @!P6 LDG.E R53, [R4.64+-0x1880] ;  /* 0xffe780200435e981 */ /* 0x0002ec000c1e1900 */
[----:B------:R1:W3:Y:S01]  /*4c90*/  @!P0 LDG.E R3, [R4.64+-0x1c80] ;  /* 0xffe3802004038981 */ /* 0x0002e2000c1e1900 */
[----:B------:R-:W-:-:S03]  /*4ca0*/  ISETP.GE.AND P0, PT, R16, R21, PT ;  /* 0x000000151000720c */ /* 0x000fc60003f06270 */
[----:B------:R1:W3:Y:S01]  /*4cb0*/  @!P1 LDG.E R2, [R4.64+-0x1d00] ;  /* 0xffe3002004029981 */ /* 0x0002e2000c1e1900 */
[----:B------:R-:W-:-:S09]  /*4cc0*/  ISETP.NE.AND P1, PT, R45, RZ, PT ;  /* 0x000000ff2d00720c */ /* 0x000fd20003f25270 */
[----:B------:R1:W3:Y:S01]  /*4cd0*/  @!P0 LDG.E R47, [R4.64+-0x1b80] ;  /* 0xffe48020042f8981 */ /* 0x0002e2000c1e1900 */
[----:B------:R-:W-:-:S03]  /*4ce0*/  ISETP.GE.AND P0, PT, R14, R21, PT ;  /* 0x000000150e00720c */ /* 0x000fc60003f06270 */
[----:B------:R1:W3:Y:S10]  /*4cf0*/  @!P1 LDG.E R52, [R4.64+-0x1b00] ;  /* 0xffe5002004349981 */ /* 0x0002f4000c1e1900 */
[----:B------:R1:W3:Y:S01]  /*4d00*/  @!P0 LDG.E R46, [R4.64+-0x1c00] ;  /* 0xffe40020042e8981 */ /* 0x0002e2000c1e1900 */
[----:B----4-:R-:W-:-:S02]  /*4d10*/  FMUL.FTZ R40, R35, -1.4426950216293334961 ;  /* 0xbfb8aa3b23287820 */ /* 0x010fc40000410000 */
[----:B------:R-:W-:-:S04]  /*4d20*/  FMUL.FTZ R39, R36, -1.4426950216293334961 ;  /* 0xbfb8aa3b24277820 */ /* 0x000fc80000410000 */
[----:B------:R-:W0:Y:S01]  /*4d30*/  MUFU.EX2 R40, R40 ;  /* 0x0000002800287308 */ /* 0x000e220000000800 */
[----:B------:R-:W-:Y:S02]  /*4d40*/  FMUL.FTZ R45, R34, -1.4426950216293334961 ;  /* 0xbfb8aa3b222d7820 */ /* 0x000fe40000410000 */
[----:B------:R-:W-:Y:S02]  /*4d50*/  FMUL.FTZ R48, R33, -1.4426950216293334961 ;  /* 0xbfb8aa3b21307820 */ /* 0x000fe40000410000 */
[----:B------:R-:W-:-:S03]  /*4d60*/  FMUL.FTZ R50, R31, -1.4426950216293334961 ;  /* 0xbfb8aa3b1f327820 */ /* 0x000fc60000410000 */
[----:B------:R-:W4:Y:S01]  /*4d70*/  MUFU.EX2 R39, R39 ;  /* 0x0000002700277308 */ /* 0x000f220000000800 */
[----:B-1----:R-:W-:Y:S02]  /*4d80*/  FMUL.FTZ R4, R29, -1.4426950216293334961 ;  /* 0xbfb8aa3b1d047820 */ /* 0x002fe40000410000 */
[----:B------:R-:W-:-:S05]  /*4d90*/  FMUL.FTZ R5, R27, -1.4426950216293334961 ;  /* 0xbfb8aa3b1b057820 */ /* 0x000fca0000410000 */
[----:B------:R-:W1:Y:S01]  /*4da0*/  MUFU.EX2 R45, R45 ;  /* 0x0000002d002d7308 */ /* 0x000e620000000800 */
[----:B0-----:R-:W-:-:S07]  /*4db0*/  FADD.FTZ R40, R40, 1 ;  /* 0x3f80000028287421 */ /* 0x001fce0000010000 */
[----:B------:R-:W0:Y:S01]  /*4dc0*/  MUFU.EX2 R48, R48 ;  /* 0x0000003000307308 */ /* 0x000e220000000800 */
[----:B----4-:R-:W-:-:S07]  /*4dd0*/  FADD.FTZ R39, R39, 1 ;  /* 0x3f80000027277421 */ /* 0x010fce0000010000 */
[----:B------:R-:W4:Y:S08]  /*4de0*/  MUFU.EX2 R50, R50 ;  /* 0x0000003200327308 */ /* 0x000f300000000800 */
[----:B------:R-:W0:Y:S08]  /*4df0*/  MUFU.EX2 R4, R4 ;  /* 0x0000000400047308 */ /* 0x000e300000000800 */
[----:B------:R-:W4:Y:S08]  /*4e00*/  MUFU.EX2 R5, R5 ;  /* 0x0000000500057308 */ /* 0x000f300000000800 */
[----:B------:R-:W2:Y:S01]  /*4e10*/  MUFU.RCP R40, R40 ;  /* 0x0000002800287308 */ /* 0x000ea20000001000 */
[----:B------:R-:W-:-:S02]  /*4e20*/  FMUL.FTZ R56, R23, -1.4426950216293334961 ;  /* 0xbfb8aa3b17387820 */ /* 0x000fc40000410000 */
[----:B-1----:R-:W-:Y:S02]  /*4e30*/  FADD.FTZ R45, R45, 1 ;  /* 0x3f8000002d2d7421 */ /* 0x002fe40000010000 */
[----:B0-----:R-:W-:-:S03]  /*4e40*/  FADD.FTZ R48, R48, 1 ;  /* 0x3f80000030307421 */ /* 0x001fc60000010000 */
[----:B------:R-:W0:Y:S01]  /*4e50*/  MUFU.RCP R39, R39 ;  /* 0x0000002700277308 */ /* 0x000e220000001000 */
[----:B----4-:R-:W-:Y:S02]  /*4e60*/  FADD.FTZ R50, R50, 1 ;  /* 0x3f80000032327421 */ /* 0x010fe40000010000 */
[----:B------:R-:W-:Y:S02]  /*4e70*/  FMUL.FTZ R58, R7, -1.4426950216293334961 ;  /* 0xbfb8aa3b073a7820 */ /* 0x000fe40000410000 */
[----:B------:R-:W-:-:S03]  /*4e80*/  FADD.FTZ R4, R4, 1 ;  /* 0x3f80000004047421 */ /* 0x000fc60000010000 */
[----:B------:R1:W-:Y:S01]  /*4e90*/  MUFU.EX2 R57, R56 ;  /* 0x0000003800397308 */ /* 0x0003e20000000800 */
[----:B------:R-:W-:Y:S02]  /*4ea0*/  FADD.FTZ R5, R5, 1 ;  /* 0x3f80000005057421 */ /* 0x000fe40000010000 */
[----:B------:R-:W-:-:S05]  /*4eb0*/  FMUL.FTZ R55, R25, -1.4426950216293334961 ;  /* 0xbfb8aa3b19377820 */ /* 0x000fca0000410000 */
[----:B------:R4:W-:Y:S01]  /*4ec0*/  MUFU.EX2 R59, R58 ;  /* 0x0000003a003b7308 */ /* 0x0009e20000000800 */
[----:B-1----:R-:W-:-:S07]  /*4ed0*/  FMUL.FTZ R56, R17, -1.4426950216293334961 ;  /* 0xbfb8aa3b11387820 */ /* 0x002fce0000410000 */
[----:B------:R-:W-:Y:S01]  /*4ee0*/  MUFU.RCP R45, R45 ;  /* 0x0000002d002d7308 */ /* 0x000fe20000001000 */
[----:B----4-:R-:W-:-:S07]  /*4ef0*/  FMUL.FTZ R58, R19, -1.4426950216293334961 ;  /* 0xbfb8aa3b133a7820 */ /* 0x010fce0000410000 */
[----:B------:R-:W1:Y:S08]  /*4f00*/  MUFU.RCP R48, R48 ;  /* 0x0000003000307308 */ /* 0x000e700000001000 */
[----:B------:R-:W4:Y:S08]  /*4f10*/  MUFU.RCP R50, R50 ;  /* 0x0000003200327308 */ /* 0x000f300000001000 */
[----:B------:R-:W-:Y:S08]  /*4f20*/  MUFU.EX2 R69, R56 ;  /* 0x0000003800457308 */ /* 0x000ff00000000800 */
[----:B------:R-:W-:Y:S08]  /*4f30*/  MUFU.EX2 R71, R58 ;  /* 0x0000003a00477308 */ /* 0x000ff00000000800 */
[----:B------:R0:W-:Y:S08]  /*4f40*/  MUFU.RCP R56, R4 ;  /* 0x0000000400387308 */ /* 0x0001f00000001000 */
[----:B------:R-:W-:Y:S08]  /*4f50*/  MUFU.RCP R58, R5 ;  /* 0x00000005003a7308 */ /* 0x000ff00000001000 */
[----:B------:R-:W0:Y:S01]  /*4f60*/  MUFU.EX2 R55, R55 ;  /* 0x0000003700377308 */ /* 0x000e220000000800 */
[----:B------:R-:W-:Y:S01]  /*4f70*/  FMUL.FTZ R61, R9, -1.4426950216293334961 ;  /* 0xbfb8aa3b093d7820 */ /* 0x000fe20000410000 */
[----:B-----5:R-:W-:Y:S04]  /*4f80*/  STS [R99.X4], R38 ;  /* 0x0000002663007388 */ /* 0x020fe80000004800 */
[----:B------:R-:W-:Y:S04]  /*4f90*/  STS [R97.X4+0x80], R37 ;  /* 0x0000802561007388 */ /* 0x000fe80000004800 */
[----:B--2---:R-:W-:Y:S04]  /*4fa0*/  STS [R95.X4+0x100], R42 ;  /* 0x0001002a5f007388 */ /* 0x004fe80000004800 */
[----:B------:R-:W-:Y:S04]  /*4fb0*/  STS [R252.X4+0x180], R41 ;  /* 0x00018029fc007388 */ /* 0x000fe80000004800 */
[----:B---3--:R-:W-:Y:S04]  /*4fc0*/  STS [R251.X4+0x200], R44 ;  /* 0x0002002cfb007388 */ /* 0x008fe80000004800 */
[----:B------:R-:W-:Y:S04]  /*4fd0*/  STS [R250.X4+0x280], R43 ;  /* 0x0002802bfa007388 */ /* 0x000fe80000004800 */
[----:B------:R2:W-:Y:S04]  /*4fe0*/  STS [R249.X4+0x300], R2 ;  /* 0x00030002f9007388 */ /* 0x0005e80000004800 */
        /* <DEDUP_REMOVED lines=10> */
[----:B------:R-:W3:Y:S04]  /*5090*/  LDS R37, [R147.X4] ;  /* 0x0000000093257984 */ /* 0x000ee80000004800 */
[----:B------:R-:W5:Y:S04]  /*50a0*/  LDS R38, [R147.X4+0x4] ;  /* 0x0000040093267984 */ /* 0x000f680000004800 */
[----:B------:R-:W5:Y:S04]  /*50b0*/  LDS R41, [R147.X4+0x8] ;  /* 0x0000080093297984 */ /* 0x000f680000004800 */
[----:B------:R-:W5:Y:S04]  /*50c0*/  LDS R42, [R147.X4+0xc] ;  /* 0x00000c00932a7984 */ /* 0x000f680000004800 */
[----:B------:R-:W5:Y:S01]  /*50d0*/  LDS R43, [R147.X4+0x10] ;  /* 0x00001000932b7984 */ /* 0x000f620000004800 */
[----:B--2---:R-:W-:-:S02]  /*50e0*/  FADD.FTZ R2, -R40, 1 ;  /* 0x3f80000028027421 */ /* 0x004fc40000010100 */
[----:B0-----:R-:W-:Y:S01]  /*50f0*/  FADD.FTZ R3, -R39, 1 ;  /* 0x3f80000027037421 */ /* 0x001fe20000010100 */
[----:B------:R-:W0:Y:S01]  /*5100*/  LDS R44, [R147.X4+0x14] ;  /* 0x00001400932c7984 */ /* 0x000e220000004800 */
[----:B------:R-:W-:Y:S02]  /*5110*/  FFMA.FTZ R4, R35, R2, 1 ;  /* 0x3f80000023047423 */ /* 0x000fe40000010002 */
[----:B------:R-:W-:Y:S01]  /*5120*/  FFMA.FTZ R3, R36, R3, 1 ;  /* 0x3f80000024037423 */ /* 0x000fe20000010003 */
[----:B------:R-:W2:Y:S01]  /*5130*/  LDS R47, [R147.X4+0x18] ;  /* 0x00001800932f7984 */ /* 0x000ea20000004800 */
[----:B-1----:R-:W-:-:S03]  /*5140*/  FADD.FTZ R52, -R48, 1 ;  /* 0x3f80000030347421 */ /* 0x002fc60000010100 */
[----:B------:R-:W1:Y:S01]  /*5150*/  LDS R46, [R147.X4+0x1c] ;  /* 0x00001c00932e7984 */ /* 0x000e620000004800 */
[----:B----4-:R-:W-:Y:S02]  /*5160*/  FADD.FTZ R54, -R50, 1 ;  /* 0x3f80000032367421 */ /* 0x010fe40000010100 */
[----:B------:R-:W-:Y:S01]  /*5170*/  FMUL.FTZ R62, R11, -1.4426950216293334961 ;  /* 0xbfb8aa3b0b3e7820 */ /* 0x000fe20000410000 */
[----:B------:R-:W4:Y:S01]  /*5180*/  LDS R51, [R147.X4+0x20] ;  /* 0x0000200093337984 */ /* 0x000f220000004800 */
[----:B------:R-:W-:-:S03]  /*5190*/  FADD.FTZ R55, R55, 1 ;  /* 0x3f80000037377421 */ /* 0x000fc60000010000 */
[----:B------:R-:W-:Y:S01]  /*51a0*/  LDS R49, [R147.X4+0x28] ;  /* 0x0000280093317984 */ /* 0x000fe20000004800 */
[----:B---3--:R-:W-:Y:S02]  /*51b0*/  FMUL.FTZ R2, R172, R37 ;  /* 0x00000025ac027220 */ /* 0x008fe40000410000 */
[----:B-----5:R-:W-:Y:S02]  /*51c0*/  FMUL.FTZ R5, R171, R38 ;  /* 0x00000026ab057220 */ /* 0x020fe40000410000 */
[----:B------:R-:W-:Y:S02]  /*51d0*/  FMUL.FTZ R2, R39, R2 ;  /* 0x0000000227027220 */ /* 0x000fe40000410000 */
[----:B------:R-:W-:Y:S02]  /*51e0*/  FMUL.FTZ R5, R40, R5 ;  /* 0x0000000528057220 */ /* 0x000fe40000410000 */
[----:B------:R-:W-:Y:S02]  /*51f0*/  FMUL.FTZ R2, R2, R3 ;  /* 0x0000000302027220 */ /* 0x000fe40000410000 */
[----:B------:R-:W-:-:S02]  /*5200*/  FMUL.FTZ R4, R5, R4 ;  /* 0x0000000405047220 */ /* 0x000fc40000410000 */
[----:B------:R-:W-:Y:S02]  /*5210*/  FADD.FTZ R3, -R45, 1 ;  /* 0x3f8000002d037421 */ /* 0x000fe40000010100 */
[----:B------:R-:W-:Y:S02]  /*5220*/  FMUL.FTZ R70, R170, R41 ;  /* 0x00000029aa467220 */ /* 0x000fe40000410000 */
[----:B------:R-:W-:Y:S02]  /*5230*/  FMUL.FTZ R5, R169, R42 ;  /* 0x0000002aa9057220 */ /* 0x000fe40000410000 */
[----:B------:R-:W-:Y:S02]  /*5240*/  FFMA.FTZ R3, R34, R3, 1 ;  /* 0x3f80000022037423 */ /* 0x000fe40000010003 */
[----:B------:R-:W-:Y:S02]  /*5250*/  FFMA.FTZ R72, R33, R52, 1 ;  /* 0x3f80000021487423 */ /* 0x000fe40000010034 */
[----:B------:R-:W-:Y:S01]  /*5260*/  FMUL.FTZ R70, R45, R70 ;  /* 0x000000462d467220 */ /* 0x000fe20000410000 */
[----:B------:R-:W-:Y:S01]  /*5270*/  LDS R52, [R147.X4+0x2c] ;  /* 0x00002c0093347984 */ /* 0x000fe20000004800 */
[----:B------:R-:W-:-:S02]  /*5280*/  FMUL.FTZ R5, R48, R5 ;  /* 0x0000000530057220 */ /* 0x000fc40000410000 */
[----:B------:R-:W-:Y:S02]  /*5290*/  FFMA.FTZ R78, R31, R54, 1 ;  /* 0x3f8000001f4e7423 */ /* 0x000fe40000010036 */
[----:B------:R-:W-:Y:S01]  /*52a0*/  FMUL.FTZ R53, R168, R43 ;  /* 0x0000002ba8357220 */ /* 0x000fe20000410000 */
[----:B------:R-:W3:Y:S01]  /*52b0*/  LDS R54, [R147.X4+0x24] ;  /* 0x0000240093367984 */ /* 0x000ee20000004800 */
[----:B------:R-:W-:Y:S02]  /*52c0*/  FMUL.FTZ R80, R70, R3 ;  /* 0x0000000346507220 */ /* 0x000fe40000410000 */
[----:B------:R-:W-:Y:S01]  /*52d0*/  FMUL.FTZ R82, R5, R72 ;  /* 0x0000004805527220 */ /* 0x000fe20000410000 */
[----:B------:R-:W5:Y:S01]  /*52e0*/  MUFU.EX2 R61, R61 ;  /* 0x0000003d003d7308 */ /* 0x000f620000000800 */
[----:B------:R-:W-:Y:S02]  /*52f0*/  FMUL.FTZ R53, R50, R53 ;  /* 0x0000003532357220 */ /* 0x000fe40000410000 */
[----:B------:R-:W-:-:S02]  /*5300*/  FADD.FTZ R70, -R56, 1 ;  /* 0x3f80000038467421 */ /* 0x000fc40000010100 */
[----:B------:R-:W-:-:S03]  /*5310*/  FADD.FTZ R72, -R58, 1 ;  /* 0x3f8000003a487421 */ /* 0x000fc60000010100 */
[----:B------:R-:W0:Y:S01]  /*5320*/  MUFU.EX2 R63, R62 ;  /* 0x0000003e003f7308 */ /* 0x000e220000000800 */
[----:B------:R-:W-:Y:S02]  /*5330*/  FMUL.FTZ R84, R53, R78 ;  /* 0x0000004e35547220 */ /* 0x000fe40000410000 */
[----:B------:R-:W-:Y:S01]  /*5340*/  FFMA.FTZ R86, R29, R70, 1 ;  /* 0x3f8000001d567423 */ /* 0x000fe20000010046 */
[----:B------:R-:W-:Y:S01]  /*5350*/  LDS R53, [R147.X4+0x38] ;  /* 0x0000380093357984 */ /* 0x000fe20000004800 */
[----:B------:R-:W-:Y:S02]  /*5360*/  FFMA.FTZ R88, R27, R72, 1 ;  /* 0x3f8000001b587423 */ /* 0x000fe40000010048 */
[----:B------:R-:W-:Y:S01]  /*5370*/  FMUL.FTZ R64, R13, -1.4426950216293334961 ;  /* 0xbfb8aa3b0d407820 */ /* 0x000fe20000410000 */
[----:B------:R0:W-:Y:S01]  /*5380*/  MUFU.RCP R60, R55 ;  /* 0x00000037003c7308 */ /* 0x0001e20000001000 */
[----:B------:R-:W-:Y:S01]  /*5390*/  FMUL.FTZ R66, R15, -1.4426950216293334961 ;  /* 0xbfb8aa3b0f427820 */ /* 0x000fe20000410000 */
[----:B------:R-:W-:Y:S04]  /*53a0*/  LDS R72, [R147.X4+0x34] ;  /* 0x0000340093487984 */ /* 0x000fe80000004800 */
[----:B------:R-:W-:Y:S04]  /*53b0*/  LDS R70, [R147.X4+0x3c] ;  /* 0x00003c0093467984 */ /* 0x000fe80000004800 */
[----:B0-----:R-:W0:Y:S01]  /*53c0*/  LDS R55, [R147.X4+0x30] ;  /* 0x0000300093377984 */ /* 0x001e220000004800 */
[----:B------:R-:W1:Y:S01]  /*53d0*/  MUFU.EX2 R65, R64 ;  /* 0x0000004000417308 */ /* 0x000e620000000800 */
[----:B------:R-:W-:-:S02]  /*53e0*/  FADD.FTZ R57, R57, 1 ;  /* 0x3f80000039397421 */ /* 0x000fc40000010000 */
[----:B------:R-:W-:Y:S01]  /*53f0*/  FADD.FTZ R59, R59, 1 ;  /* 0x3f8000003b3b7421 */ /* 0x000fe20000010000 */
[----:B------:R-:W-:Y:S06]  /*5400*/  BAR.SYNC.DEFER_BLOCKING 0x0 ;  /* 0x0000000000007b1d */ /* 0x000fec0000010000 */
[----:B------:R-:W2:Y:S01]  /*5410*/  MUFU.EX2 R67, R66 ;  /* 0x0000004200437308 */ /* 0x000ea20000000800 */
[----:B-----5:R-:W-:Y:S02]  /*5420*/  FADD.FTZ R61, R61, 1 ;  /* 0x3f8000003d3d7421 */ /* 0x020fe40000010000 */
[----:B------:R-:W-:-:S05]  /*5430*/  FADD.FTZ R63, R63, 1 ;  /* 0x3f8000003f3f7421 */ /* 0x000fca0000010000 */
[----:B------:R5:W0:Y:S01]  /*5440*/  MUFU.RCP R62, R57 ;  /* 0x00000039003e7308 */ /* 0x000a220000001000 */
[----:B-1----:R-:W-:Y:S02]  /*5450*/  FADD.FTZ R65, R65, 1 ;  /* 0x3f80000041417421 */ /* 0x002fe40000010000 */
[----:B------:R-:W-:-:S05]  /*5460*/  FADD.FTZ R69, R69, 1 ;  /* 0x3f80000045457421 */ /* 0x000fca0000010000 */
[----:B------:R-:W1:Y:S01]  /*5470*/  MUFU.RCP R64, R59 ;  /* 0x0000003b00407308 */ /* 0x000e620000001000 */
[----:B--2---:R-:W-:Y:S02]  /*5480*/  FADD.FTZ R67, R67, 1 ;  /* 0x3f80000043437421 */ /* 0x004fe40000010000 */
[----:B------:R-:W-:-:S05]  /*5490*/  FADD.FTZ R71, R71, 1 ;  /* 0x3f80000047477421 */ /* 0x000fca0000010000 */
[----:B------:R-:W2:Y:S01]  /*54a0*/  MUFU.RCP R66, R61 ;  /* 0x0000003d00427308 */ /* 0x000ea20000001000 */
[----:B------:R-:W-:-:S07]  /*54b0*/  FADD.FTZ R90, -R60, 1 ;  /* 0x3f8000003c5a7421 */ /* 0x000fce0000010100 */
[----:B------:R-:W0:Y:S01]  /*54c0*/  MUFU.RCP R68, R63 ;  /* 0x0000003f00447308 */ /* 0x000e220000001000 */
[----:B------:R-:W-:Y:S02]  /*54d0*/  FMUL.FTZ R3, R167, R44 ;  /* 0x0000002ca7037220 */ /* 0x000fe40000410000 */
[----:B------:R-:W-:Y:S02]  /*54e0*/  FMUL.FTZ R5, R166, R47 ;  /* 0x0000002fa6057220 */ /* 0x000fe40000410000 */
[----:B-----5:R-:W-:-:S03]  /*54f0*/  FMUL.FTZ R57, R165, R46 ;  /* 0x0000002ea5397220 */ /* 0x020fc60000410000 */
[----:B------:R-:W5:Y:S01]  /*5500*/  MUFU.RCP R74, R65 ;  /* 0x00000041004a7308 */ /* 0x000f620000001000 */
[----:B------:R-:W-:Y:S02]  /*5510*/  FFMA.FTZ R90, R25, R90, 1 ;  /* 0x3f800000195a7423 */ /* 0x000fe4000001005a */
[----:B------:R-:W-:Y:S02]  /*5520*/  FMUL.FTZ R3, R56, R3 ;  /* 0x0000000338037220 */ /* 0x000fe40000410000 */
[----:B------:R-:W-:-:S03]  /*5530*/  FMUL.FTZ R5, R58, R5 ;  /* 0x000000053a057220 */ /* 0x000fc60000410000 */
[----:B------:R-:W0:Y:S01]  /*5540*/  MUFU.RCP R76, R67 ;  /* 0x00000043004c7308 */ /* 0x000e220000001000 */
[----:B------:R-:W-:-:S07]  /*5550*/  FMUL.FTZ R57, R60, R57 ;  /* 0x000000393c397220 */ /* 0x000fce0000410000 */
[----:B------:R-:W2:Y:S01]  /*5560*/  MUFU.RCP R78, R69 ;  /* 0x00000045004e7308 */ /* 0x000ea20000001000 */
[----:B------:R-:W-:-:S07]  /*5570*/  FMUL.FTZ R86, R3, R86 ;  /* 0x0000005603567220 */ /* 0x000fce0000410000 */
[----:B------:R-:W5:Y:S01]  /*5580*/  MUFU.RCP R108, R71 ;  /* 0x00000047006c7308 */ /* 0x000f620000001000 */
[----:B------:R-:W-:Y:S02]  /*5590*/  FMUL.FTZ R88, R5, R88 ;  /* 0x0000005805587220 */ /* 0x000fe40000410000 */
[----:B------:R-:W-:Y:S02]  /*55a0*/  FMUL.FTZ R90, R57, R90 ;  /* 0x0000005a395a7220 */ /* 0x000fe40000410000 */
[----:B0-----:R-:W-:Y:S02]  /*55b0*/  FADD.FTZ R94, -R62, 1 ;  /* 0x3f8000003e5e7421 */ /* 0x001fe40000010100 */
[----:B-1----:R-:W-:Y:S02]  /*55c0*/  FADD.FTZ R96, -R64, 1 ;  /* 0x3f80000040607421 */ /* 0x002fe40000010100 */
[----:B--2---:R-:W-:Y:S02]  /*55d0*/  FADD.FTZ R98, -R66, 1 ;  /* 0x3f80000042627421 */ /* 0x004fe40000010100 */
[----:B------:R-:W-:-:S02]  /*55e0*/  FADD.FTZ R100, -R68, 1 ;  /* 0x3f80000044647421 */ /* 0x000fc40000010100 */
[----:B----4-:R-:W-:Y:S02]  /*55f0*/  FMUL.FTZ R3, R164, R51 ;  /* 0x00000033a4037220 */ /* 0x010fe40000410000 */
[----:B---3--:R-:W-:Y:S02]  /*5600*/  FMUL.FTZ R5, R163, R54 ;  /* 0x00000036a3057220 */ /* 0x008fe40000410000 */
[----:B------:R-:W-:Y:S02]  /*5610*/  FMUL.FTZ R57, R162, R49 ;  /* 0x00000031a2397220 */ /* 0x000fe40000410000 */
[----:B------:R-:W-:Y:S02]  /*5620*/  FMUL.FTZ R59, R161, R52 ;  /* 0x00000034a13b7220 */ /* 0x000fe40000410000 */
        /* <DEDUP_REMOVED lines=12> */
[----:B-----5:R-:W-:Y:S02]  /*56f0*/  FADD.FTZ R102, -R74, 1 ;  /* 0x3f8000004a667421 */ /* 0x020fe40000010100 */
[----:B------:R-:W-:-:S02]  /*5700*/  FADD.FTZ R104, -R76, 1 ;  /* 0x3f8000004c687421 */ /* 0x000fc40000010100 */
[----:B------:R-:W-:Y:S02]  /*5710*/  FADD.FTZ R106, -R78, 1 ;  /* 0x3f8000004e6a7421 */ /* 0x000fe40000010100 */
[----:B------:R-:W-:Y:S02]  /*5720*/  FADD.FTZ R110, -R108, 1 ;  /* 0x3f8000006c6e7421 */ /* 0x000fe40000010100 */
[----:B------:R-:W-:Y:S02]  /*5730*/  FMUL.FTZ R3, R160, R55 ;  /* 0x00000037a0037220 */ /* 0x000fe40000410000 */
[----:B------:R-:W-:Y:S02]  /*5740*/  FMUL.FTZ R5, R159, R72 ;  /* 0x000000489f057220 */ /* 0x000fe40000410000 */
        /* <DEDUP_REMOVED lines=51> */
[----:B------:R-:W-:-:S04]  /*5a80*/  IADD3 R122, P1, R148, UR25, RZ ;  /* 0x00000019947a7c10 */ /* 0x000fc8000ff3e0ff */
[----:B------:R-:W-:-:S05]  /*5a90*/  IADD3.X R123, R91, UR39, RZ, P1, !PT ;  /* 0x000000275b7b7c10 */ /* 0x000fca0008ffe4ff */
[----:B------:R1:W-:Y:S01]  /*5aa0*/  STL.64 [R1+0x10], R122 ;  /* 0x0000107a01007387 */ /* 0x0003e20000100a00 */
[----:B------:R-:W-:Y:S02]  /*5ab0*/  UIMAD UR7, UR13, UR8, URZ ;  /* 0x000000080d0772a4 */ /* 0x000fe4000f8e023f */
[----:B------:R-:W-:Y:S02]  /*5ac0*/  UIMAD.WIDE.U32 UR34, UR12, UR8, URZ ;  /* 0x000000080c2272a5 */ /* 0x000fe4000f8e003f */
[----:B------:R-:W-:Y:S01]  /*5ad0*/  UIMAD UR36, UR12, UR9, UR7 ;  /* 0x000000090c2472a4 */ /* 0x000fe2000f8e0207 */
[----:B------:R-:W-:Y:S03]  /*5ae0*/  BSSY B0, `(.L_x_779) ;  /* 0x0000010000007945 */ /* 0x000fe60003800000 */
[----:B------:R-:W-:Y:S01]  /*5af0*/  UIADD3 UR7, UR35, UR36, URZ ;  /* 0x0000002423077290 */ /* 0x000fe2000fffe03f */
[----:B0-----:R-:W-:-:S13]  /*5b00*/  ISETP.GE.AND P0, PT, R148, R89, PT ;  /* 0x000000599400720c */ /* 0x001fda0003f06270 */
        /* <DEDUP_REMOVED lines=13> */
.L_x_780:
[----:B-1----:R-:W-:Y:S05]  /*5be0*/  BSYNC B0 ;  /* 0x0000000000007941 */ /* 0x002fea0003800000 */
.L_x_779:
        /* <DEDUP_REMOVED lines=153> */
.L_x_783:
[----:B------:R-:W-:Y:S05]  /*6580*/  BSYNC B0 ;  /* 0x0000000000007941 */ /* 0x000fea0003800000 */
.L_x_782:
        /* <DEDUP_REMOVED lines=43> */
.L_x_781:
[----:B0-----:R-:W2:Y:S01]  /*6840*/  LDL.LU R0, [R1+0x1c] ;  /* 0x00001c0001007983 */ /* 0x001ea20000300800 */
[----:B------:R-:W-:Y:S01]  /*6850*/  MOV R2, c[0x0][0x16c] ;  /* 0x00005b0000027a02 */ /* 0x000fe20000000f00 */
[----:B------:R-:W-:Y:S01]  /*6860*/  HFMA2.MMA R215, -RZ, RZ, 0, 0 ;  /* 0x00000000ffd77435 */ /* 0x000fe200000001ff */
[----:B------:R-:W-:Y:S01]  /*6870*/  FMUL.FTZ R233, R172, UR4 ;  /* 0x00000004ace97c20 */ /* 0x000fe20008410000 */
[----:B------:R0:W-:Y:S01]  /*6880*/  STL [R1+0xc], RZ ;  /* 0x00000cff01007387 */ /* 0x0001e20000100800 */
        /* <DEDUP_REMOVED lines=16> */
[----:B------:R-:W-:Y:S01]  /*6990*/  MOV R173, RZ ;  /* 0x000000ff00ad7202 */ /* 0x000fe20000000f00 */
        /* <DEDUP_REMOVED lines=27> */
[----:B------:R-:W-:Y:S01]  /*6b50*/  CS2R R216, SRZ ;  /* 0x0000000000d87805 */ /* 0x000fe2000001ff00 */
[----:B------:R-:W-:Y:S01]  /*6b60*/  MOV R215, RZ ;  /* 0x000000ff00d77202 */ /* 0x000fe20000000f00 */
        /* <DEDUP_REMOVED lines=13> */
.L_x_885:
        /* <DEDUP_REMOVED lines=8> */
[----:B------:R-:W-:Y:S02]  /*6cc0*/  UIMAD.WIDE.U32 UR36, UR7, UR34, UR36 ;  /* 0x00000022072472a5 */ /* 0x000fe4000f8e0024 */
[----:B------:R-:W-:-:S03]  /*6cd0*/  UIMAD UR42, UR7, UR35, UR42 ;  /* 0x00000023072a72a4 */ /* 0x000fc6000f8e022a */
[----:B------:R-:W-:Y:S02]  /*6ce0*/  ULDC.64 UR34, c[0x0][0x220] ;  /* 0x0000880000227ab9 */ /* 0x000fe40000000a00 */
[----:B------:R-:W-:Y:S02]  /*6cf0*/  UIADD3 UR37, UR37, UR42, URZ ;  /* 0x0000002a25257290 */ /* 0x000fe4000fffe03f */
[----:B------:R-:W-:-:S04]  /*6d00*/  ULEA UR34, UP0, UR36, UR34, 0x3 ;  /* 0x0000002224227291 */ /* 0x000fc8000f80183f */
[----:B------:R-:W-:Y:S02]  /*6d10*/  ULEA.HI.X UR35, UR36, UR35, UR37, 0x3, UP0 ;  /* 0x0000002324237291 */ /* 0x000fe400080f1c25 */
[----:B------:R-:W-:-:S04]  /*6d20*/  MOV R2, UR34 ;  /* 0x0000002200027c02 */ /* 0x000fc80008000f00 */
[----:B------:R-:W-:Y:S01]  /*6d30*/  MOV R3, UR35 ;  /* 0x0000002300037c02 */ /* 0x000fe20008000f00 */
[----:B------:R-:W-:Y:S01]  /*6d40*/  ULDC UR36, c[0x0][0x168] ;  /* 0x00005a0000247ab9 */ /* 0x000fe20000000800 */
[C---:B0-----:R-:W-:Y:S02]  /*6d50*/  LOP3.LUT R0, R150.reuse, 0x7ffffe0, RZ, 0xc0, !PT ;  /* 0x07ffffe096007812 */ /* 0x041fe400078ec0ff */
[----:B------:R-:W-:Y:S01]  /*6d60*/  SHF.L.U32 R6, R150, 0x5, RZ ;  /* 0x0000000596067819 */ /* 0x000fe200000006ff */
[----:B------:R-:W-:Y:S01]  /*6d70*/  ULDC.64 UR34, c[0x0][0x1c0] ;  /* 0x0000700000227ab9 */ /* 0x000fe20000000a00 */
[----:B------:R-:W2:Y:S01]  /*6d80*/  LDG.E.64 R2, [R2.64] ;  /* 0x0000002002027981 */ /* 0x000ea2000c1e1b00 */
[----:B------:R-:W-:Y:S01]  /*6d90*/  UIADD3 UR36, -UR25, UR36, URZ ;  /* 0x0000002419247290 */ /* 0x000fe2000fffe13f */
[----:B------:R-:W-:Y:S01]  /*6da0*/  SHF.L.U32 R4, R0, 0x5, RZ ;  /* 0x0000000500047819 */ /* 0x000fe200000006ff */
[----:B------:R-:W-:Y:S01]  /*6db0*/  UIMAD UR34, UR39, UR34, URZ ;  /* 0x00000022272272a4 */ /* 0x000fe2000f8e023f */
[--C-:B------:R-:W-:Y:S01]  /*6dc0*/  LOP3.LUT R0, R6, 0xffffffe0, R237.reuse, 0xe2, !PT ;  /* 0xffffffe006007812 */ /* 0x100fe200078ee2ed */
[----:B------:R-:W-:Y:S01]  /*6dd0*/  USHF.L.U32 UR36, UR36, 0x1, URZ ;  /* 0x0000000124247899 */ /* 0x000fe2000800063f */
[----:B------:R-:W-:Y:S01]  /*6de0*/  LOP3.LUT R4, R4, 0xffffffe0, R237, 0xe2, !PT ;  /* 0xffffffe004047812 */ /* 0x000fe200078ee2ed */
[----:B------:R-:W-:Y:S01]  /*6df0*/  UIMAD UR34, UR7, UR35, UR34 ;  /* 0x00000023072272a4 */ /* 0x000fe2000f8e0222 */
[----:B------:R-:W-:Y:S01]  /*6e00*/  LOP3.LUT R0, R0, 0x3e0, RZ, 0xfc, !PT ;  /* 0x000003e000007812 */ /* 0x000fe200078efcff */
[----:B------:R-:W-:Y:S01]  /*6e10*/  HFMA2.MMA R14, -RZ, RZ, 0, 0 ;  /* 0x00000000ff0e7435 */ /* 0x000fe200000001ff */
[----:B------:R-:W-:Y:S01]  /*6e20*/  SHF.R.S32.HI R5, RZ, 0x1f, R4 ;  /* 0x0000001fff057819 */ /* 0x000fe20000011404 */
[----:B------:R-:W-:Y:S01]  /*6e30*/  CS2R R12, SRZ ;  /* 0x00000000000c7805 */ /* 0x000fe2000001ff00 */
[----:B------:R-:W-:-:S02]  /*6e40*/  MOV R9, UR7 ;  /* 0x0000000700097c02 */ /* 0x000fc40008000f00 */
[----:B------:R-:W-:Y:S02]  /*6e50*/  ISETP.GE.AND P0, PT, R0, UR36, PT ;  /* 0x0000002400007c0c */ /* 0x000fe4000bf06270 */
[C---:B------:R-:W-:Y:S01]  /*6e60*/  LOP3.LUT R0, R4.reuse, 0x20, RZ, 0xfc, !PT ;  /* 0x0000002004007812 */ /* 0x040fe200078efcff */
[----:B------:R-:W-:Y:S01]  /*6e70*/  IMAD.WIDE.U32 R8, R9, c[0x0][0x1c0], R4 ;  /* 0x0000700009087a25 */ /* 0x000fe200078e0004 */
[----:B------:R-:W-:Y:S02]  /*6e80*/  ISETP.GE.AND P3, PT, R4, UR36, PT ;  /* 0x0000002404007c0c */ /* 0x000fe4000bf66270 */
[----:B------:R-:W-:Y:S02]  /*6e90*/  ISETP.GE.AND P4, PT, R0, UR36, PT ;  /* 0x0000002400007c0c */ /* 0x000fe4000bf86270 */
[C---:B------:R-:W-:Y:S02]  /*6ea0*/  LOP3.LUT R0, R4.reuse, 0x40, RZ, 0xfc, !PT ;  /* 0x0000004004007812 */ /* 0x040fe400078efcff */
[----:B------:R-:W-:-:S02]  /*6eb0*/  LOP3.LUT R7, R4, 0x60, RZ, 0xfc, !PT ;  /* 0x0000006004077812 */ /* 0x000fc400078efcff */
[----:B------:R-:W-:Y:S01]  /*6ec0*/  IADD3 R5, R9, UR34, RZ ;  /* 0x0000002209057c10 */ /* 0x000fe2000fffe0ff */
[----:B------:R-:W-:Y:S01]  /*6ed0*/  CS2R R10, SRZ ;  /* 0x00000000000a7805 */ /* 0x000fe2000001ff00 */
[----:B------:R-:W-:Y:S01]  /*6ee0*/  LEA R6, P2, R8, UR22, 0x2 ;  /* 0x0000001608067c11 */ /* 0x000fe2000f8410ff */
[----:B------:R-:W-:Y:S01]  /*6ef0*/  CS2R R16, SRZ ;  /* 0x0000000000107805 */ /* 0x000fe2000001ff00 */
[----:B------:R-:W-:Y:S02]  /*6f00*/  ISETP.GE.AND P5, PT, R0, UR36, PT ;  /* 0x0000002400007c0c */ /* 0x000fe4000bfa6270 */
[----:B------:R-:W-:Y:S01]  /*6f10*/  MOV R20, RZ ;  /* 0x000000ff00147202 */ /* 0x000fe20000000f00 */
[----:B------:R-:W-:Y:S01]  /*6f20*/  CS2R R22, SRZ ;  /* 0x0000000000167805 */ /* 0x000fe2000001ff00 */
[----:B------:R-:W-:Y:S02]  /*6f30*/  ISETP.GE.AND P1, PT, R7, UR36, PT ;  /* 0x0000002407007c0c */ /* 0x000fe4000bf26270 */
[----:B------:R-:W-:Y:S01]  /*6f40*/  MOV R26, RZ ;  /* 0x000000ff001a7202 */ /* 0x000fe20000000f00 */
[----:B------:R-:W-:Y:S01]  /*6f50*/  CS2R R58, SRZ ;  /* 0x00000000003a7805 */ /* 0x000fe2000001ff00 */
[----:B------:R-:W-:Y:S01]  /*6f60*/  LOP3.LUT R9, R4, 0x80, RZ, 0xfc, !PT ;  /* 0x0000008004097812 */ /* 0x000fe200078efcff */
[----:B------:R-:W-:Y:S01]  /*6f70*/  HFMA2.MMA R57, -RZ, RZ, 0, 0 ;  /* 0x00000000ff397435 */ /* 0x000fe200000001ff */
[----:B------:R-:W-:Y:S01]  /*6f80*/  LEA.HI.X R7, R8, UR23, R5, 0x2, P2 ;  /* 0x0000001708077c11 */ /* 0x000fe200090f1405 */
[----:B------:R-:W-:Y:S01]  /*6f90*/  CS2R R60, SRZ ;  /* 0x00000000003c7805 */ /* 0x000fe2000001ff00 */
[C---:B------:R-:W-:Y:S01]  /*6fa0*/  LOP3.LUT R5, R4.reuse, 0xc0, RZ, 0xfc, !PT ;  /* 0x000000c004057812 */ /* 0x040fe200078efcff */
[----:B------:R-:W-:Y:S01]  /*6fb0*/  HFMA2.MMA R66, -RZ, RZ, 0, 0 ;  /* 0x00000000ff427435 */ /* 0x000fe200000001ff */
[----:B------:R-:W-:Y:S01]  /*6fc0*/  ISETP.GE.AND P2, PT, R9, UR36, PT ;  /* 0x0000002409007c0c */ /* 0x000fe2000bf46270 */
[----:B------:R0:W3:Y:S01]  /*6fd0*/  @!P4 LDG.E R13, [R6.64+0x80] ;  /* 0x00008020060dc981 */ /* 0x0000e2000c1e1900 */
[----:B------:R-:W-:Y:S01]  /*6fe0*/  LOP3.LUT R0, R4, 0xa0, RZ, 0xfc, !PT ;  /* 0x000000a004007812 */ /* 0x000fe200078efcff */
[----:B------:R-:W-:Y:S01]  /*6ff0*/  CS2R R64, SRZ ;  /* 0x0000000000407805 */ /* 0x000fe2000001ff00 */
[----:B------:R-:W-:Y:S01]  /*7000*/  ISETP.GE.AND P4, PT, R5, UR36, PT ;  /* 0x0000002405007c0c */ /* 0x000fe2000bf86270 */
[----:B------:R0:W4:Y:S01]  /*7010*/  @!P3 LDG.E R14, [R6.64] ;  /* 0x00000020060eb981 */ /* 0x000122000c1e1900 */
[----:B------:R-:W-:Y:S01]  /*7020*/  HFMA2.MMA R5, -RZ, RZ, 0, 0 ;  /* 0x00000000ff057435 */ /* 0x000fe200000001ff */
[----:B------:R-:W-:Y:S01]  /*7030*/  ISETP.GE.AND P3, PT, R0, UR36, PT ;  /* 0x0000002400007c0c */ /* 0x000fe2000bf66270 */
[----:B------:R-:W-:Y:S01]  /*7040*/  CS2R R62, SRZ ;  /* 0x00000000003e7805 */ /* 0x000fe2000001ff00 */
[----:B------:R-:W-:Y:S01]  /*7050*/  MOV R8, RZ ;  /* 0x000000ff00087202 */ /* 0x000fe20000000f00 */
[----:B------:R0:W3:Y:S01]  /*7060*/  @!P5 LDG.E R12, [R6.64+0x100] ;  /* 0x00010020060cd981 */ /* 0x0000e2000c1e1900 */
[C---:B------:R-:W-:Y:S01]  /*7070*/  LOP3.LUT R0, R4.reuse, 0xe0, RZ, 0xfc, !PT ;  /* 0x000000e004007812 */ /* 0x040fe200078efcff */
[----:B------:R-:W-:Y:S01]  /*7080*/  ULDC.64 UR34, c[0x0][0x198] ;  /* 0x0000660000227ab9 */ /* 0x000fe20000000a00 */
[----:B------:R-:W-:Y:S01]  /*7090*/  LOP3.LUT R9, R4, 0x100, RZ, 0xfc, !PT ;  /* 0x0000010004097812 */ /* 0x000fe200078efcff */
[----:B------:R0:W3:Y:S01]  /*70a0*/  @!P0 LDG.E R62, [R6.64+0xf80] ;  /* 0x000f8020063e8981 */ /* 0x0000e2000c1e1900 */
[----:B------:R-:W-:-:S02]  /*70b0*/  ISETP.GE.AND P5, PT, R0, UR36, PT ;  /* 0x0000002400007c0c */ /* 0x000fc4000bfa6270 */
[----:B------:R-:W-:Y:S01]  /*70c0*/  LOP3.LUT R0, R4, 0x120, RZ, 0xfc, !PT ;  /* 0x0000012004007812 */ /* 0x000fe200078efcff */
[----:B------:R0:W3:Y:S01]  /*70d0*/  @!P1 LDG.E R8, [R6.64+0x180] ;  /* 0x0001802006089981 */ /* 0x0000e2000c1e1900 */
[----:B------:R-:W-:Y:S02]  /*70e0*/  ISETP.GE.AND P1, PT, R9, UR36, PT ;  /* 0x0000002409007c0c */ /* 0x000fe4000bf26270 */
[----:B------:R-:W-:Y:S01]  /*70f0*/  MOV R9, RZ ;  /* 0x000000ff00097202 */ /* 0x000fe20000000f00 */
[----:B------:R0:W3:Y:S01]  /*7100*/  @!P2 LDG.E R5, [R6.64+0x200] ;  /* 0x000200200605a981 */ /* 0x0000e2000c1e1900 */
[----:B------:R-:W-:Y:S02]  /*7110*/  ISETP.GE.AND P2, PT, R0, UR36, PT ;  /* 0x0000002400007c0c */ /* 0x000fe4000bf46270 */
[C---:B------:R-:W-:Y:S01]  /*7120*/  LOP3.LUT R0, R4.reuse, 0x140, RZ, 0xfc, !PT ;  /* 0x0000014004007812 */ /* 0x040fe200078efcff */
[----:B------:R0:W3:Y:S01]  /*7130*/  @!P4 LDG.E R10, [R6.64+0x300] ;  /* 0x00030020060ac981 */ /* 0x0000e2000c1e1900 */
[----:B------:R-:W-:-:S03]  /*7140*/  LOP3.LUT R15, R4, 0x160, RZ, 0xfc, !PT ;  /* 0x00000160040f7812 */ /* 0x000fc600078efcff */
[----:B------:R0:W3:Y:S01]  /*7150*/  @!P3 LDG.E R9, [R6.64+0x280] ;  /* 0x000280200609b981 */ /* 0x0000e2000c1e1900 */
[----:B------:R-:W-:Y:S02]  /*7160*/  ISETP.GE.AND P3, PT, R0, UR36, PT ;  /* 0x0000002400007c0c */ /* 0x000fe4000bf66270 */
[----:B------:R-:W-:Y:S01]  /*7170*/  LOP3.LUT R0, R4, 0x180, RZ, 0xfc, !PT ;  /* 0x0000018004007812 */ /* 0x000fe200078efcff */
[----:B------:R0:W3:Y:S01]  /*7180*/  @!P5 LDG.E R11, [R6.64+0x380] ;  /* 0x00038020060bd981 */ /* 0x0000e2000c1e1900 */
[----:B------:R-:W-:Y:S01]  /*7190*/  ISETP.GE.AND P4, PT, R15, UR36, PT ;  /* 0x000000240f007c0c */ /* 0x000fe2000bf86270 */
[----:B------:R-:W-:Y:S01]  /*71a0*/  HFMA2.MMA R15, -RZ, RZ, 0, 0 ;  /* 0x00000000ff0f7435 */ /* 0x000fe200000001ff */
[----:B------:R-:W-:Y:S01]  /*71b0*/  ISETP.GE.AND P5, PT, R0, UR36, PT ;  /* 0x0000002400007c0c */ /* 0x000fe2000bfa6270 */
[----:B------:R0:W3:Y:S01]  /*71c0*/  @!P1 LDG.E R17, [R6.64+0x400] ;  /* 0x0004002006119981 */ /* 0x0000e2000c1e1900 */
[C---:B------:R-:W-:Y:S02]  /*71d0*/  LOP3.LUT R0, R4.reuse, 0x1a0, RZ, 0xfc, !PT ;  /* 0x000001a004007812 */ /* 0x040fe400078efcff */
[----:B------:R-:W-:Y:S01]  /*71e0*/  LOP3.LUT R18, R4, 0x1c0, RZ, 0xfc, !PT ;  /* 0x000001c004127812 */ /* 0x000fe200078efcff */
[----:B------:R0:W3:Y:S01]  /*71f0*/  @!P2 LDG.E R16, [R6.64+0x480] ;  /* 0x000480200610a981 */ /* 0x0000e2000c1e1900 */
[----:B------:R-:W-:-:S02]  /*7200*/  ISETP.GE.AND P1, PT, R0, UR36, PT ;  /* 0x0000002400007c0c */ /* 0x000fc4000bf26270 */
[----:B------:R-:W-:Y:S01]  /*7210*/  LOP3.LUT R0, R4, 0x1e0, RZ, 0xfc, !PT ;  /* 0x000001e004007812 */ /* 0x000fe200078efcff */
[----:B------:R0:W3:Y:S01]  /*7220*/  @!P3 LDG.E R15, [R6.64+0x500] ;  /* 0x00050020060fb981 */ /* 0x0000e2000c1e1900 */
[----:B------:R-:W-:Y:S02]  /*7230*/  ISETP.GE.AND P2, PT, R18, UR36, PT ;  /* 0x0000002412007c0c */ /* 0x000fe4000bf46270 */
[----:B------:R-:W-:Y:S01]  /*7240*/  ISETP.GE.AND P3, PT, R0, UR36, PT ;  /* 0x0000002400007c0c */ /* 0x000fe2000bf66270 */
[----:B------:R-:W-:Y:S01]  /*7250*/  CS2R R18, SRZ ;  /* 0x0000000000127805 */ /* 0x000fe2000001ff00 */
[C---:B------:R-:W-:Y:S01]  /*7260*/  LOP3.LUT R0, R4.reuse, 0x200, RZ, 0xfc, !PT ;  /* 0x0000020004007812 */ /* 0x040fe200078efcff */
[----:B------:R0:W3:Y:S01]  /*7270*/  @!P4 LDG.E R20, [R6.64+0x580] ;  /* 0x000580200614c981 */ /* 0x0000e2000c1e1900 */
[----:B------:R-:W-:Y:S02]  /*7280*/  LOP3.LUT R21, R4, 0x220, RZ, 0xfc, !PT ;  /* 0x0000022004157812 */ /* 0x000fe400078efcff */
[----:B------:R-:W-:Y:S01]  /*7290*/  ISETP.GE.AND P4, PT, R0, UR36, PT ;  /* 0x0000002400007c0c */ /* 0x000fe2000bf86270 */
[----:B------:R0:W3:Y:S01]  /*72a0*/  @!P5 LDG.E R19, [R6.64+0x600] ;  /* 0x000600200613d981 */ /* 0x0000e2000c1e1900 */
[----:B------:R-:W-:-:S02]  /*72b0*/  LOP3.LUT R0, R4, 0x240, RZ, 0xfc, !PT ;  /* 0x0000024004007812 */ /* 0x000fc400078efcff */
[----:B------:R-:W-:Y:S01]  /*72c0*/  ISETP.GE.AND P5, PT, R21, UR36, PT ;  /* 0x0000002415007c0c */ /* 0x000fe2000bfa6270 */
[----:B------:R0:W3:Y:S01]  /*72d0*/  @!P1 LDG.E R18, [R6.64+0x680] ;  /* 0x0006802006129981 */ /* 0x0000e2000c1e1900 */
[----:B------:R-:W-:Y:S01]  /*72e0*/  HFMA2.MMA R21, -RZ, RZ, 0, 0 ;  /* 0x00000000ff157435 */ /* 0x000fe200000001ff */
[----:B------:R-:W-:Y:S02]  /*72f0*/  ISETP.GE.AND P1, PT, R0, UR36, PT ;  /* 0x0000002400007c0c */ /* 0x000fe4000bf26270 */
[C---:B------:R-:W-:Y:S01]  /*7300*/  LOP3.LUT R0, R4.reuse, 0x260, RZ, 0xfc, !PT ;  /* 0x0000026004007812 */ /* 0x040fe200078efcff */
[----:B------:R0:W3:Y:S01]  /*7310*/  @!P2 LDG.E R23, [R6.64+0x700] ;  /* 0x000700200617a981 */ /* 0x0000e2000c1e1900 */
[----:B------:R-:W-:Y:S02]  /*7320*/  LOP3.LUT R24, R4, 0x280, RZ, 0xfc, !PT ;  /* 0x0000028004187812 */ /* 0x000fe400078efcff */
[----:B------:R-:W-:Y:S01]  /*7330*/  ISETP.GE.AND P2, PT, R0, UR36, PT ;  /* 0x0000002400007c0c */ /* 0x000fe2000bf46270 */
[----:B------:R0:W3:Y:S01]  /*7340*/  @!P3 LDG.E R22, [R6.64+0x780] ;  /* 0x000780200616b981 */ /* 0x0000e2000c1e1900 */
[----:B------:R-:W-:-:S03]  /*7350*/  LOP3.LUT R0, R4, 0x2a0, RZ, 0xfc, !PT ;  /* 0x000002a004007812 */ /* 0x000fc600078efcff */
[----:B------:R0:W3:Y:S01]  /*7360*/  @!P4 LDG.E R21, [R6.64+0x800] ;  /* 0x000800200615c981 */ /* 0x0000e2000c1e1900 */
[----:B------:R-:W-:Y:S02]  /*7370*/  ISETP.GE.AND P4, PT, R0, UR36, PT ;  /* 0x0000002400007c0c */ /* 0x000fe4000bf86270 */
[----:B------:R-:W-:Y:S01]  /*7380*/  ISETP.GE.AND P3, PT, R24, UR36, PT ;  /* 0x0000002418007c0c */ /* 0x000fe2000bf66270 */
[----:B------:R0:W3:Y:S01]  /*7390*/  @!P5 LDG.E R26, [R6.64+0x880] ;  /* 0x00088020061ad981 */ /* 0x0000e2000c1e1900 */
[----:B------:R-:W-:Y:S01]  /*73a0*/  LOP3.LUT R0, R4, 0x2c0, RZ, 0xfc, !PT ;  /* 0x000002c004007812 */ /* 0x000fe200078efcff */
[----:B------:R-:W-:-:S03]  /*73b0*/  CS2R R24, SRZ ;  /* 0x0000000000187805 */ /* 0x000fc6000001ff00 */
[----:B------:R-:W-:Y:S02]  /*73c0*/  ISETP.GE.AND P5, PT, R0, UR36, PT ;  /* 0x0000002400007c0c */ /* 0x000fe4000bfa6270 */
[C---:B------:R-:W-:Y:S01]  /*73d0*/  LOP3.LUT R0, R4.reuse, 0x300, RZ, 0xfc, !PT ;  /* 0x0000030004007812 */ /* 0x040fe200078efcff */
[----:B------:R0:W3:Y:S01]  /*73e0*/  @!P2 LDG.E R24, [R6.64+0x980] ;  /* 0x000980200618a981 */ /* 0x0000e2000c1e1900 */
[----:B------:R-:W-:Y:S02]  /*73f0*/  LOP3.LUT R27, R4, 0x2e0, RZ, 0xfc, !PT ;  /* 0x000002e0041b7812 */ /* 0x000fe400078efcff */
[----:B------:R-:W-:Y:S01]  /*7400*/  ISETP.GE.AND P2, PT, R0, UR36, PT ;  /* 0x0000002400007c0c */ /* 0x000fe2000bf46270 */
[----:B------:R0:W3:Y:S01]  /*7410*/  @!P1 LDG.E R25, [R6.64+0x900] ;  /* 0x0009002006199981 */ /* 0x0000e2000c1e1900 */
[----:B------:R-:W-:Y:S02]  /*7420*/  LOP3.LUT R0, R4, 0x320, RZ, 0xfc, !PT ;  /* 0x0000032004007812 */ /* 0x000fe400078efcff */
[----:B------:R-:W-:Y:S01]  /*7430*/  ISETP.GE.AND P1, PT, R27, UR36, PT ;  /* 0x000000241b007c0c */ /* 0x000fe2000bf26270 */
[----:B------:R0:W3:Y:S01]  /*7440*/  @!P3 LDG.E R58, [R6.64+0xa00] ;  /* 0x000a0020063ab981 */ /* 0x0000e2000c1e1900 */
[----:B------:R-:W-:-:S02]  /*7450*/  MOV R27, RZ ;  /* 0x000000ff001b7202 */ /* 0x000fc40000000f00 */
[----:B------:R-:W-:Y:S01]  /*7460*/  ISETP.GE.AND P3, PT, R0, UR36, PT ;  /* 0x0000002400007c0c */ /* 0x000fe2000bf66270 */
[----:B------:R0:W3:Y:S01]  /*7470*/  @!P4 LDG.E R57, [R6.64+0xa80] ;  /* 0x000a80200639c981 */ /* 0x0000e2000c1e1900 */
[C---:B------:R-:W-:Y:S02]  /*7480*/  LOP3.LUT R0, R4.reuse, 0x360, RZ, 0xfc, !PT ;  /* 0x0000036004007812 */ /* 0x040fe400078efcff */
[----:B------:R-:W-:Y:S01]  /*7490*/  LOP3.LUT R28, R4, 0x340, RZ, 0xfc, !PT ;  /* 0x00000340041c7812 */ /* 0x000fe200078efcff */
[----:B------:R0:W3:Y:S01]  /*74a0*/  @!P5 LDG.E R27, [R6.64+0xb00] ;  /* 0x000b0020061bd981 */ /* 0x0000e2000c1e1900 */
[----:B------:R-:W-:Y:S02]  /*74b0*/  ISETP.GE.AND P5, PT, R0, UR36, PT ;  /* 0x0000002400007c0c */ /* 0x000fe4000bfa6270 */
[----:B------:R-:W-:Y:S01]  /*74c0*/  ISETP.GE.AND P4, PT, R28, UR36, PT ;  /* 0x000000241c007c0c */ /* 0x000fe2000bf86270 */
[----:B------:R0:W3:Y:S01]  /*74d0*/  @!P1 LDG.E R61, [R6.64+0xb80] ;  /* 0x000b8020063d9981 */ /* 0x0000e2000c1e1900 */
[----:B------:R-:W-:-:S02]  /*74e0*/  LOP3.LUT R0, R4, 0x380, RZ, 0xfc, !PT ;  /* 0x0000038004007812 */ /* 0x000fc400078efcff */
[C---:B------:R-:W-:Y:S01]  /*74f0*/  LOP3.LUT R28, R4.reuse, 0x3a0, RZ, 0xfc, !PT ;  /* 0x000003a0041c7812 */ /* 0x040fe200078efcff */
[----:B------:R0:W3:Y:S01]  /*7500*/  @!P2 LDG.E R60, [R6.64+0xc00] ;  /* 0x000c0020063ca981 */ /* 0x0000e2000c1e1900 */
[----:B------:R-:W-:Y:S02]  /*7510*/  LOP3.LUT R4, R4, 0x3c0, RZ, 0xfc, !PT ;  /* 0x000003c004047812 */ /* 0x000fe400078efcff */
[----:B------:R-:W-:Y:S01]  /*7520*/  ISETP.GE.AND P1, PT, R0, UR36, PT ;  /* 0x0000002400007c0c */ /* 0x000fe2000bf26270 */
[----:B------:R0:W3:Y:S01]  /*7530*/  @!P3 LDG.E R59, [R6.64+0xc80] ;  /* 0x000c8020063bb981 */ /* 0x0000e2000c1e1900 */
[----:B------:R-:W-:Y:S02]  /*7540*/  ISETP.GE.AND P2, PT, R28, UR36, PT ;  /* 0x000000241c007c0c */ /* 0x000fe4000bf46270 */
[----:B------:R-:W-:Y:S01]  /*7550*/  ISETP.GE.AND P3, PT, R4, UR36, PT ;  /* 0x0000002404007c0c */ /* 0x000fe2000bf66270 */
[----:B------:R0:W3:Y:S01]  /*7560*/  @!P4 LDG.E R66, [R6.64+0xd00] ;  /* 0x000d00200642c981 */ /* 0x0000e2000c1e1900 */
[----:B------:R-:W-:-:S03]  /*7570*/  MOV R4, RZ ;  /* 0x000000ff00047202 */ /* 0x000fc60000000f00 */
        /* <DEDUP_REMOVED lines=11> */
[----:B------:R-:W-:Y:S01]  /*7630*/  UIMAD.WIDE.U32 UR36, UR7, UR34, UR36 ;  /* 0x00000022072472a5 */ /* 0x000fe2000f8e0024 */
[C---:B------:R-:W-:Y:S01]  /*7640*/  SHF.L.U32 R68, R150.reuse, 0x5, RZ ;  /* 0x0000000596447819 */ /* 0x040fe200000006ff */
[----:B--2---:R-:W1:Y:S01]  /*7650*/  R2UR UR43, R3 ;  /* 0x00000000032b73c2 */ /* 0x004e6200000e0000 */
[----:B------:R-:W-:Y:S01]  /*7660*/  ISETP.NE.AND P1, PT, R150, RZ, PT ;  /* 0x000000ff9600720c */ /* 0x000fe20003f25270 */
[----:B------:R-:W-:Y:S01]  /*7670*/  ULDC.64 UR34, c[0x0][0x228] ;  /* 0x00008a0000227ab9 */ /* 0x000fe20000000a00 */
        /* <DEDUP_REMOVED lines=16> */
[----:B------:R0:W-:Y:S02]  /*7780*/  MUFU.COS R54, R6 ;  /* 0x0000000600367308 */ /* 0x0001e40000000000 */
[----:B0-----:R-:W-:-:S02]  /*7790*/  FMUL.RZ R6, R0, 0.15915493667125701904 ;  /* 0x3e22f98300067820 */ /* 0x001fc4000040c000 */
[----:B------:R-:W-:-:S04]  /*77a0*/  FMUL.FTZ R0, R121, UR43 ;  /* 0x0000002b79007c20 */ /* 0x000fc80008410000 */
[----:B------:R-:W-:Y:S01]  /*77b0*/  MUFU.SIN R51, R3 ;  /* 0x0000000300337308 */ /* 0x000fe20000000400 */
[----:B------:R-:W-:Y:S01]  /*77c0*/  UIADD3 UR37, UR37, UR39, URZ ;  /* 0x0000002725257290 */ /* 0x000fe2000fffe03f */
[----:B------:R0:W1:Y:S06]  /*77d0*/  R2UR UR39, R2 ;  /* 0x00000000022773c2 */ /* 0x00006c00000e0000 */
[----:B------:R2:W-:Y:S01]  /*77e0*/  MUFU.COS R52, R3 ;  /* 0x0000000300347308 */ /* 0x0005e20000000000 */
[----:B------:R-:W-:Y:S01]  /*77f0*/  LOP3.LUT R68, R68, 0xfffffc00, RZ, 0xc0, !PT ;  /* 0xfffffc0044447812 */ /* 0x000fe200078ec0ff */
[----:B0-----:R-:W-:-:S02]  /*7800*/  FMUL.FTZ R2, R118, UR43 ;  /* 0x0000002b76027c20 */ /* 0x001fc40008410000 */
[----:B--2---:R-:W-:Y:S02]  /*7810*/  FMUL.RZ R3, R0, 0.15915493667125701904 ;  /* 0x3e22f98300037820 */ /* 0x004fe4000040c000 */
[----:B------:R-:W-:Y:S02]  /*7820*/  FMUL.FTZ R0, R120, UR43 ;  /* 0x0000002b78007c20 */ /* 0x000fe40008410000 */
[----:B------:R-:W-:Y:S08]  /*7830*/  MUFU.SIN R45, R6 ;  /* 0x00000006002d7308 */ /* 0x000ff00000000400 */
[----:B------:R0:W-:Y:S08]  /*7840*/  MUFU.COS R46, R6 ;  /* 0x00000006002e7308 */ /* 0x0001f00000000000 */
[----:B------:R-:W-:Y:S01]  /*7850*/  MUFU.SIN R43, R3 ;  /* 0x00000003002b7308 */ /* 0x000fe20000000400 */
[----:B0-----:R-:W-:Y:S01]  /*7860*/  FMUL.RZ R6, R0, 0.15915493667125701904 ;  /* 0x3e22f98300067820 */ /* 0x001fe2000040c000 */
[----:B------:R-:W-:-:S06]  /*7870*/  IADD3 R0, R68, R149, RZ ;  /* 0x0000009544007210 */ /* 0x000fcc0007ffe0ff */
[----:B------:R0:W-:Y:S02]  /*7880*/  MUFU.COS R44, R3 ;  /* 0x00000003002c7308 */ /* 0x0001e40000000000 */
[----:B0-----:R-:W-:-:S06]  /*7890*/  FMUL.FTZ R3, R119, UR43 ;  /* 0x0000002b77037c20 */ /* 0x001fcc0008410000 */
[----:B------:R-:W-:Y:S08]  /*78a0*/  MUFU.SIN R47, R28 ;  /* 0x0000001c002f7308 */ /* 0x000ff00000000400 */
[----:B------:R0:W-:Y:S08]  /*78b0*/  MUFU.COS R48, R28 ;  /* 0x0000001c00307308 */ /* 0x0001f00000000000 */
[----:B------:R-:W-:Y:S01]  /*78c0*/  MUFU.SIN R41, R6 ;  /* 0x0000000600297308 */ /* 0x000fe20000000400 */
[----:B0-----:R-:W-:Y:S01]  /*78d0*/  FMUL.RZ R28, R3, 0.15915493667125701904 ;  /* 0x3e22f983031c7820 */ /* 0x001fe2000040c000 */
[----:B------:R-:W-:-:S06]  /*78e0*/  IADD3 R3, R0, 0x20, RZ ;  /* 0x0000002000037810 */ /* 0x000fcc0007ffe0ff */
[----:B------:R0:W-:Y:S02]  /*78f0*/  MUFU.COS R42, R6 ;  /* 0x00000006002a7308 */ /* 0x0001e40000000000 */
[----:B0-----:R-:W-:Y:S02]  /*7900*/  FMUL.RZ R6, R2, 0.15915493667125701904 ;  /* 0x3e22f98302067820 */ /* 0x001fe4000040c000 */
[----:B------:R-:W-:-:S04]  /*7910*/  FMUL.FTZ R2, R117, UR43 ;  /* 0x0000002b75027c20 */ /* 0x000fc80008410000 */
[----:B------:R-:W-:Y:S01]  /*7920*/  MUFU.SIN R39, R28 ;  /* 0x0000001c00277308 */ /* 0x000fe20000000400 */
[----:B------:R-:W-:-:S07]  /*7930*/  LEA.HI.SX32 R70, R3, R0, 0x1b ;  /* 0x0000000003467211 */ /* 0x000fce00078fdaff */
[----:B------:R0:W-:Y:S01]  /*7940*/  MUFU.COS R40, R28 ;  /* 0x0000001c00287308 */ /* 0x0001e20000000000 */
[----:B------:R-:W-:Y:S01]  /*7950*/  IADD3 R31, R0, 0x60, RZ ;  /* 0x00000060001f7810 */ /* 0x000fe20007ffe0ff */
[----:B0-----:R-:W-:Y:S02]  /*7960*/  FMUL.RZ R28, R2, 0.15915493667125701904 ;  /* 0x3e22f983021c7820 */ /* 0x001fe4000040c000 */
[----:B------:R-:W-:-:S04]  /*7970*/  FMUL.FTZ R2, R116, UR43 ;  /* 0x0000002b74027c20 */ /* 0x000fc80008410000 */
[----:B------:R-:W-:Y:S02]  /*7980*/  FMUL.RZ R3, R2, 0.15915493667125701904 ;  /* 0x3e22f98302037820 */ /* 0x000fe4000040c000 */
[----:B------:R-:W-:Y:S01]  /*7990*/  FMUL.FTZ R2, R115, UR43 ;  /* 0x0000002b73027c20 */ /* 0x000fe20008410000 */
[----:B------:R-:W-:Y:S01]  /*79a0*/  MUFU.SIN R55, R29 ;  /* 0x0000001d00377308 */ /* 0x000fe20000000400 */
[C---:B------:R-:W-:Y:S02]  /*79b0*/  IADD3 R33, R0.reuse, 0x80, RZ ;  /* 0x0000008000217810 */ /* 0x040fe40007ffe0ff */
[----:B------:R-:W-:-:S05]  /*79c0*/  IADD3 R71, R0, 0xa0, RZ ;  /* 0x000000a000477810 */ /* 0x000fca0007ffe0ff */
[----:B------:R0:W-:Y:S01]  /*79d0*/  MUFU.COS R56, R29 ;  /* 0x0000001d00387308 */ /* 0x0001e20000000000 */
[----:B------:R-:W-:Y:S02]  /*79e0*/  LEA.HI.SX32 R69, R31, R0, 0x1b ;  /* 0x000000001f457211 */ /* 0x000fe400078fdaff */
[----:B------:R-:W-:-:S05]  /*79f0*/  IADD3 R73, R0, 0xc0, RZ ;  /* 0x000000c000497810 */ /* 0x000fca0007ffe0ff */
[----:B------:R-:W-:Y:S01]  /*7a00*/  MUFU.SIN R37, R6 ;  /* 0x0000000600257308 */ /* 0x000fe20000000400 */
[----:B0-----:R-:W-:-:S07]  /*7a10*/  IADD3 R29, R0, 0x40, RZ ;  /* 0x00000040001d7810 */ /* 0x001fce0007ffe0ff */
[----:B------:R0:W-:Y:S01]  /*7a20*/  MUFU.COS R38, R6 ;  /* 0x0000000600267308 */ /* 0x0001e20000000000 */
[----:B------:R-:W-:Y:S02]  /*7a30*/  LEA.HI.SX32 R67, R29, R0, 0x1b ;  /* 0x000000001d437211 */ /* 0x000fe400078fdaff */
[----:B------:R-:W-:-:S05]  /*7a40*/  IADD3 R75, R0, 0xe0, RZ ;  /* 0x000000e0004b7810 */ /* 0x000fca0007ffe0ff */
[----:B------:R-:W-:Y:S01]  /*7a50*/  MUFU.SIN R49, R7 ;  /* 0x0000000700317308 */ /* 0x000fe20000000400 */
[----:B0-----:R-:W-:Y:S01]  /*7a60*/  FMUL.RZ R6, R2, 0.15915493667125701904 ;  /* 0x3e22f98302067820 */ /* 0x001fe2000040c000 */
[----:B------:R-:W-:-:S06]  /*7a70*/  IADD3 R77, R0, 0x100, RZ ;  /* 0x00000100004d7810 */ /* 0x000fcc0007ffe0ff */
[----:B------:R0:W-:Y:S01]  /*7a80*/  MUFU.COS R50, R7 ;  /* 0x0000000700327308 */ /* 0x0001e20000000000 */
[-C--:B------:R-:W-:Y:S02]  /*7a90*/  LEA.HI.SX32 R72, R33, R0.reuse, 0x1b ;  /* 0x0000000021487211 */ /* 0x080fe400078fdaff */
[C---:B------:R-:W-:Y:S02]  /*7aa0*/  IADD3 R79, R0.reuse, 0x120, RZ ;  /* 0x00000120004f7810 */ /* 0x040fe40007ffe0ff */
[----:B0-----:R-:W-:-:S03]  /*7ab0*/  LEA.HI.SX32 R7, R0, R0, 0x1b ;  /* 0x0000000000077211 */ /* 0x001fc600078fdaff */
[----:B------:R-:W-:Y:S01]  /*7ac0*/  MUFU.SIN R31, R6 ;  /* 0x00000006001f7308 */ /* 0x000fe20000000400 */
[-C--:B------:R-:W-:Y:S02]  /*7ad0*/  LEA.HI.SX32 R74, R71, R0.reuse, 0x1b ;  /* 0x00000000474a7211 */ /* 0x080fe400078fdaff */
[C---:B------:R-:W-:Y:S01]  /*7ae0*/  IADD3 R81, R0.reuse, 0x140, RZ ;  /* 0x0000014000517810 */ /* 0x040fe20007ffe0ff */
[----:B----4-:R0:W-:Y:S04]  /*7af0*/  STS [R7.X4], R14 ;  /* 0x0000000e07007388 */ /* 0x0101e80000004800 */
[----:B------:R1:W-:Y:S01]  /*7b00*/  MUFU.COS R32, R6 ;  /* 0x0000000600207308 */ /* 0x0003e20000000000 */
[----:B------:R-:W-:Y:S01]  /*7b10*/  LEA.HI.SX32 R73, R73, R0, 0x1b ;  /* 0x0000000049497211 */ /* 0x000fe200078fdaff */
[----:B---3--:R-:W-:Y:S01]  /*7b20*/  STS [R70.X4+0x80], R13 ;  /* 0x0000800d46007388 */ /* 0x008fe20000004800 */
[----:B------:R-:W-:-:S02]  /*7b30*/  IADD3 R83, R0, 0x160, RZ ;  /* 0x0000016000537810 */ /* 0x000fc40007ffe0ff */
[-C--:B------:R-:W-:Y:S02]  /*7b40*/  LEA.HI.SX32 R76, R75, R0.reuse, 0x1b ;  /* 0x000000004b4c7211 */ /* 0x080fe400078fdaff */
[----:B-1----:R-:W-:Y:S01]  /*7b50*/  MOV R6, UR39 ;  /* 0x0000002700067c02 */ /* 0x002fe20008000f00 */
[----:B------:R-:W-:Y:S01]  /*7b60*/  STS [R67.X4+0x100], R12 ;  /* 0x0001000c43007388 */ /* 0x000fe20000004800 */
[----:B------:R-:W-:Y:S02]  /*7b70*/  IADD3 R85, R0, 0x180, RZ ;  /* 0x0000018000557810 */ /* 0x000fe40007ffe0ff */
[-C--:B------:R-:W-:Y:S01]  /*7b80*/  LEA.HI.SX32 R78, R77, R0.reuse, 0x1b ;  /* 0x000000004d4e7211 */ /* 0x080fe200078fdaff */
[----:B------:R-:W-:Y:S01]  /*7b90*/  STS [R69.X4+0x180], R8 ;  /* 0x0001800845007388 */ /* 0x000fe20000004800 */
[----:B------:R-:W-:Y:S01]  /*7ba0*/  FMUL.FTZ R6, R6, 1.4426950216293334961 ;  /* 0x3fb8aa3b06067820 */ /* 0x000fe20000410000 */
[C---:B------:R-:W-:Y:S02]  /*7bb0*/  IADD3 R87, R0.reuse, 0x1a0, RZ ;  /* 0x000001a000577810 */ /* 0x040fe40007ffe0ff */
[----:B------:R-:W-:Y:S01]  /*7bc0*/  LEA.HI.SX32 R79, R79, R0, 0x1b ;  /* 0x000000004f4f7211 */ /* 0x000fe200078fdaff */
[----:B------:R1:W-:Y:S01]  /*7bd0*/  STS [R72.X4+0x200], R5 ;  /* 0x0002000548007388 */ /* 0x0003e20000004800 */
[----:B------:R-:W-:-:S02]  /*7be0*/  IADD3 R89, R0, 0x1c0, RZ ;  /* 0x000001c000597810 */ /* 0x000fc40007ffe0ff */
[----:B------:R-:W-:Y:S01]  /*7bf0*/  LEA.HI.SX32 R80, R81, R0, 0x1b ;  /* 0x0000000051507211 */ /* 0x000fe200078fdaff */
[----:B------:R2:W-:Y:S01]  /*7c00*/  STS [R74.X4+0x280], R9 ;  /* 0x000280094a007388 */ /* 0x0005e20000004800 */
[----:B------:R-:W-:Y:S01]  /*7c10*/  IADD3 R91, R0, 0x1e0, RZ ;  /* 0x000001e0005b7810 */ /* 0x000fe20007ffe0ff */
[----:B0-----:R-:W-:Y:S01]  /*7c20*/  FMUL.FTZ R7, R6, R130 ;  /* 0x0000008206077220 */ /* 0x001fe20000410000 */
[-C--:B------:R-:W-:Y:S01]  /*7c30*/  LEA.HI.SX32 R83, R83, R0.reuse, 0x1b ;  /* 0x0000000053537211 */ /* 0x080fe200078fdaff */
[----:B------:R0:W-:Y:S01]  /*7c40*/  STS [R73.X4+0x300], R10 ;  /* 0x0003000a49007388 */ /* 0x0001e20000004800 */
[C---:B------:R-:W-:Y:S02]  /*7c50*/  IADD3 R95, R0.reuse, 0x200, RZ ;  /* 0x00000200005f7810 */ /* 0x040fe40007ffe0ff */
[----:B------:R-:W-:Y:S01]  /*7c60*/  LEA.HI.SX32 R82, R85, R0, 0x1b ;  /* 0x0000000055527211 */ /* 0x000fe200078fdaff */
[----:B------:R3:W-:Y:S01]  /*7c70*/  STS [R76.X4+0x380], R11 ;  /* 0x0003800b4c007388 */ /* 0x0007e20000004800 */
[----:B------:R-:W-:-:S02]  /*7c80*/  IADD3 R97, R0, 0x220, RZ ;  /* 0x0000022000617810 */ /* 0x000fc40007ffe0ff */
[-C--:B------:R-:W-:Y:S01]  /*7c90*/  LEA.HI.SX32 R87, R87, R0.reuse, 0x1b ;  /* 0x0000000057577211 */ /* 0x080fe200078fdaff */
[----:B------:R-:W-:Y:S01]  /*7ca0*/  STS [R78.X4+0x400], R17 ;  /* 0x000400114e007388 */ /* 0x000fe20000004800 */
[C---:B------:R-:W-:Y:S02]  /*7cb0*/  IADD3 R99, R0.reuse, 0x240, RZ ;  /* 0x0000024000637810 */ /* 0x040fe40007ffe0ff */
        /* <DEDUP_REMOVED lines=8> */
[C---:B------:R-:W-:Y:S01]  /*7d40*/  IADD3 R105, R0.reuse, 0x2a0, RZ ;  /* 0x000002a000697810 */ /* 0x040fe20007ffe0ff */
[----:B------:R-:W4:Y:S01]  /*7d50*/  MUFU.EX2 R7, R7 ;  /* 0x0000000700077308 */ /* 0x000f220000000800 */
[-C--:B------:R-:W-:Y:S01]  /*7d60*/  LEA.HI.SX32 R97, R97, R0.reuse, 0x1b ;  /* 0x0000000061617211 */ /* 0x080fe200078fdaff */
[----:B------:R-:W-:Y:S01]  /*7d70*/  STS [R82.X4+0x600], R19 ;  /* 0x0006001352007388 */ /* 0x000fe20000004800 */
[C---:B------:R-:W-:Y:S02]  /*7d80*/  IADD3 R107, R0.reuse, 0x2c0, RZ ;  /* 0x000002c0006b7810 */ /* 0x040fe40007ffe0ff */
[-C--:B------:R-:W-:Y:S01]  /*7d90*/  LEA.HI.SX32 R88, R99, R0.reuse, 0x1b ;  /* 0x0000000063587211 */ /* 0x080fe200078fdaff */
[----:B------:R-:W-:Y:S01]  /*7da0*/  STS [R87.X4+0x680], R18 ;  /* 0x0006801257007388 */ /* 0x000fe20000004800 */
[C---:B------:R-:W-:Y:S01]  /*7db0*/  IADD3 R109, R0.reuse, 0x2e0, RZ ;  /* 0x000002e0006d7810 */ /* 0x040fe20007ffe0ff */
[----:B------:R-:W-:Y:S01]  /*7dc0*/  ULEA UR34, UP0, UR36, UR34, 0x3 ;  /* 0x0000002224227291 */ /* 0x000fe2000f80183f */
[-C--:B------:R-:W-:Y:S01]  /*7dd0*/  LEA.HI.SX32 R101, R101, R0.reuse, 0x1b ;  /* 0x0000000065657211 */ /* 0x080fe200078fdaff */
[----:B------:R-:W-:Y:S01]  /*7de0*/  STS [R84.X4+0x700], R23 ;  /* 0x0007001754007388 */ /* 0x000fe20000004800 */
[----:B------:R-:W-:Y:S01]  /*7df0*/  IADD3 R111, R0, 0x300, RZ ;  /* 0x00000300006f7810 */ /* 0x000fe20007ffe0ff */
[----:B-1----:R-:W-:Y:S01]  /*7e00*/  FMUL.FTZ R5, R6, R129 ;  /* 0x0000008106057220 */ /* 0x002fe20000410000 */
        /* <DEDUP_REMOVED lines=8> */
[C---:B------:R-:W-:Y:S01]  /*7e90*/  IADD3 R155, R0.reuse, 0x360, RZ ;  /* 0x00000360009b7810 */ /* 0x040fe20007ffe0ff */
[----:B------:R-:W-:Y:S01]  /*7ea0*/  ULEA.HI.X UR35, UR36, UR35, UR37, 0x3, UP0 ;  /* 0x0000002324237291 */ /* 0x000fe200080f1c25 */
[-C--:B------:R-:W-:Y:S01]  /*7eb0*/  LEA.HI.SX32 R96, R109, R0.reuse, 0x1b ;  /* 0x000000006d607211 */ /* 0x080fe200078fdaff */
[----:B------:R-:W-:Y:S01]  /*7ec0*/  STS [R88.X4+0x900], R25 ;  /* 0x0009001958007388 */ /* 0x000fe20000004800 */
[C---:B------:R-:W-:Y:S01]  /*7ed0*/  IADD3 R187, R0.reuse, 0x380, RZ ;  /* 0x0000038000bb7810 */ /* 0x040fe20007ffe0ff */
[----:B------:R1:W0:Y:S01]  /*7ee0*/  MUFU.EX2 R8, R5 ;  /* 0x0000000500087308 */ /* 0x0002220000000800 */
[-C--:B------:R-:W-:Y:S01]  /*7ef0*/  LEA.HI.SX32 R111, R111, R0.reuse, 0x1b ;  /* 0x000000006f6f7211 */ /* 0x080fe200078fdaff */
[----:B------:R-:W-:Y:S01]  /*7f00*/  STS [R101.X4+0x980], R24 ;  /* 0x0009801865007388 */ /* 0x000fe20000004800 */
[----:B------:R-:W-:Y:S01]  /*7f10*/  IADD3 R189, R0, 0x3a0, RZ ;  /* 0x000003a000bd7810 */ /* 0x000fe20007ffe0ff */
[----:B------:R-:W-:Y:S01]  /*7f20*/  FMUL.FTZ R2, R114, UR43 ;  /* 0x0000002b72027c20 */ /* 0x000fe20008410000 */
[----:B------:R-:W-:Y:S01]  /*7f30*/  LEA.HI.SX32 R98, R151, R0, 0x1b ;  /* 0x0000000097627211 */ /* 0x000fe200078fdaff */
[----:B------:R-:W-:Y:S01]  /*7f40*/  STS [R103.X4+0xa00], R58 ;  /* 0x000a003a67007388 */ /* 0x000fe20000004800 */
[----:B------:R-:W-:-:S02]  /*7f50*/  IADD3 R191, R0, 0x3c0, RZ ;  /* 0x000003c000bf7810 */ /* 0x000fc40007ffe0ff */
[----:B-1----:R-:W-:Y:S01]  /*7f60*/  MOV R5, UR38 ;  /* 0x0000002600057c02 */ /* 0x002fe20008000f00 */
[----:B------:R-:W-:Y:S01]  /*7f70*/  STS [R90.X4+0xa80], R57 ;  /* 0x000a80395a007388 */ /* 0x000fe20000004800 */
[-C--:B------:R-:W-:Y:S02]  /*7f80*/  LEA.HI.SX32 R153, R153, R0.reuse, 0x1b ;  /* 0x0000000099997211 */ /* 0x080fe400078fdaff */
[----:B------:R-:W-:Y:S01]  /*7f90*/  IADD3 R193, R0, 0x3e0, RZ ;  /* 0x000003e000c17810 */ /* 0x000fe20007ffe0ff */
[----:B------:R-:W-:Y:S01]  /*7fa0*/  STS [R94.X4+0xb00], R27 ;  /* 0x000b001b5e007388 */ /* 0x000fe20000004800 */
[-C--:B------:R-:W-:Y:S01]  /*7fb0*/  LEA.HI.SX32 R100, R155, R0.reuse, 0x1b ;  /* 0x000000009b647211 */ /* 0x080fe200078fdaff */
[----:B------:R-:W1:Y:S01]  /*7fc0*/  MUFU.SIN R33, R3 ;  /* 0x0000000300217308 */ /* 0x000e620000000400 */
[-C--:B------:R-:W-:Y:S01]  /*7fd0*/  LEA.HI.SX32 R187, R187, R0.reuse, 0x1b ;  /* 0x00000000bbbb7211 */ /* 0x080fe200078fdaff */
[----:B------:R-:W-:Y:S01]  /*7fe0*/  STS [R96.X4+0xb80], R61 ;  /* 0x000b803d60007388 */ /* 0x000fe20000004800 */
[----:B------:R-:W-:Y:S01]  /*7ff0*/  FMUL.RZ R71, R2, 0.15915493667125701904 ;  /* 0x3e22f98302477820 */ /* 0x000fe2000040c000 */
[----:B------:R-:W-:-:S02]  /*8000*/  LEA.HI.SX32 R102, R189, R0, 0x1b ;  /* 0x00000000bd667211 */ /* 0x000fc400078fdaff */
[----:B------:R-:W-:Y:S01]  /*8010*/  STS [R111.X4+0xc00], R60 ;  /* 0x000c003c6f007388 */ /* 0x000fe20000004800 */
[----:B------:R-:W-:Y:S01]  /*8020*/  LEA R5, R5, UR7, 0x8 ;  /* 0x0000000705057c11 */ /* 0x000fe2000f8e40ff */
[----:B------:R0:W1:Y:S01]  /*8030*/  MUFU.COS R34, R3 ;  /* 0x0000000300227308 */ /* 0x0000620000000000 */
[----:B------:R-:W-:Y:S01]  /*8040*/  LEA R68, R149, R68, 0x5 ;  /* 0x0000004495447211 */ /* 0x000fe200078e28ff */
[----:B------:R-:W-:Y:S01]  /*8050*/  STS [R98.X4+0xc80], R59 ;  /* 0x000c803b62007388 */ /* 0x000fe20000004800 */
[----:B------:R-:W-:Y:S02]  /*8060*/  MOV R2, UR34 ;  /* 0x0000002200027c02 */ /* 0x000fe40008000f00 */
[-C--:B------:R-:W-:Y:S01]  /*8070*/  LEA.HI.SX32 R191, R191, R0.reuse, 0x1b ;  /* 0x00000000bfbf7211 */ /* 0x080fe200078fdaff */
[----:B------:R-:W-:Y:S01]  /*8080*/  STS [R153.X4+0xd00], R66 ;  /* 0x000d004299007388 */ /* 0x000fe20000004800 */
[----:B------:R-:W-:Y:S02]  /*8090*/  @P1 IADD3 R5, R150, 0x200, RZ ;  /* 0x0000020096051810 */ /* 0x000fe40007ffe0ff */
[----:B0-----:R-:W-:Y:S01]  /*80a0*/  MOV R3, UR35 ;  /* 0x0000002300037c02 */ /* 0x001fe20008000f00 */
[----:B------:R-:W-:Y:S01]  /*80b0*/  STS [R100.X4+0xd80], R65 ;  /* 0x000d804164007388 */ /* 0x000fe20000004800 */
[----:B------:R-:W-:Y:S01]  /*80c0*/  LEA.HI.SX32 R193, R193, R0, 0x1b ;  /* 0x00000000c1c17211 */ /* 0x000fe200078fdaff */
[C---:B----4-:R-:W-:Y:S01]  /*80d0*/  FMUL.FTZ R122, R7.reuse, R122 ;  /* 0x0000007a077a7220 */ /* 0x050fe20000410000 */
[----:B------:R-:W-:Y:S01]  /*80e0*/  LEA.HI.SX32 R68, R68, R68, 0x1b ;  /* 0x0000004444447211 */ /* 0x000fe200078fdaff */
[----:B------:R-:W-:Y:S01]  /*80f0*/  STS [R187.X4+0xe00], R64 ;  /* 0x000e0040bb007388 */ /* 0x000fe20000004800 */
[----:B------:R-:W-:Y:S01]  /*8100*/  FMUL.FTZ R123, R7, R123 ;  /* 0x0000007b077b7220 */ /* 0x000fe20000410000 */
[----:B------:R-:W-:-:S02]  /*8110*/  SHF.L.U32 R5, R5, 0x3, RZ ;  /* 0x0000000305057819 */ /* 0x000fc400000006ff */
[----:B------:R-:W-:Y:S04]  /*8120*/  STS [R102.X4+0xe80], R63 ;  /* 0x000e803f66007388 */ /* 0x000fe80000004800 */
[----:B------:R0:W-:Y:S04]  /*8130*/  STS [R191.X4+0xf00], R4 ;  /* 0x000f0004bf007388 */ /* 0x0001e80000004800 */
[----:B------:R-:W5:Y:S04]  /*8140*/  LDG.E.64 R2, [R2.64] ;  /* 0x0000002002027981 */ /* 0x000f68000c1e1b00 */
        /* <DEDUP_REMOVED lines=36> */
[----:B------:R-:W-:Y:S01]  /*8390*/  BAR.SYNC.DEFER_BLOCKING 0x0 ;  /* 0x0000000000007b1d */ /* 0x000fe20000010000 */
[----:B------:R-:W-:Y:S02]  /*83a0*/  FMUL.FTZ R0, R113, UR43 ;  /* 0x0000002b71007c20 */ /* 0x000fe40008410000 */
[C---:B--2---:R-:W-:Y:S02]  /*83b0*/  FMUL.FTZ R9, R6.reuse, R128 ;  /* 0x0000008006097220 */ /* 0x044fe40000410000 */
[----:B------:R-:W-:-:S05]  /*83c0*/  FMUL.FTZ R10, R6, R127 ;  /* 0x0000007f060a7220 */ /* 0x000fca0000410000 */
[----:B------:R4:W2:Y:S01]  /*83d0*/  @P0 LDS.64 R94, [R150.X8+0xa888] ;  /* 0x00a88800965e0984 */ /* 0x0008a20000008a00 */
[C---:B---3--:R-:W-:Y:S02]  /*83e0*/  FMUL.FTZ R11, R6.reuse, R126 ;  /* 0x0000007e060b7220 */ /* 0x048fe40000410000 */
[----:B------:R-:W-:Y:S02]  /*83f0*/  FMUL.FTZ R7, R6, R125 ;  /* 0x0000007d06077220 */ /* 0x000fe40000410000 */
[----:B------:R-:W-:Y:S01]  /*8400*/  FMUL.RZ R0, R0, 0.15915493667125701904 ;  /* 0x3e22f98300007820 */ /* 0x000fe2000040c000 */
[----:B------:R4:W3:Y:S08]  /*8410*/  MUFU.SIN R35, R28 ;  /* 0x0000001c00237308 */ /* 0x0008f00000000400 */
[----:B------:R4:W0:Y:S08]  /*8420*/  MUFU.COS R36, R28 ;  /* 0x0000001c00247308 */ /* 0x0008300000000000 */
[----:B------:R4:W0:Y:S08]  /*8430*/  MUFU.SIN R29, R71 ;  /* 0x00000047001d7308 */ /* 0x0008300000000400 */
[----:B------:R4:W0:Y:S08]  /*8440*/  MUFU.COS R30, R71 ;  /* 0x00000047001e7308 */ /* 0x0008300000000000 */
[----:B------:R4:W0:Y:S08]  /*8450*/  MUFU.COS R28, R0 ;  /* 0x00000000001c7308 */ /* 0x0008300000000000 */
[----:B------:R-:W0:Y:S08]  /*8460*/  MUFU.EX2 R9, R9 ;  /* 0x0000000900097308 */ /* 0x000e300000000800 */
[----:B------:R-:W0:Y:S08]  /*8470*/  MUFU.EX2 R10, R10 ;  /* 0x0000000a000a7308 */ /* 0x000e300000000800 */
[----:B------:R-:W1:Y:S08]  /*8480*/  MUFU.EX2 R11, R11 ;  /* 0x0000000b000b7308 */ /* 0x000e700000000800 */
[----:B------:R-:W1:Y:S01]  /*8490*/  MUFU.EX2 R7, R7 ;  /* 0x0000000700077308 */ /* 0x000e620000000800 */
[----:B------:R-:W-:Y:S01]  /*84a0*/  BSSY B0, `(.L_x_785) ;  /* 0x000000f000007945 */ /* 0x000fe20003800000 */
[----:B0-----:R-:W-:Y:S01]  /*84b0*/  FMUL.FTZ R4, R6, R124 ;  /* 0x0000007c06047220 */ /* 0x001fe20000410000 */
[----:B------:R-:W-:Y:S05]  /*84c0*/  @P0 BRA `(.L_x_786) ;  /* 0x000000c000000947 */ /* 0x000fea0003800000 */
[----:B--234-:R-:W-:Y:S01]  /*84d0*/  ULDC UR35, c[0x0][0x174] ;  /* 0x00005d0000237ab9 */ /* 0x01cfe20000000800 */
        /* <DEDUP_REMOVED lines=10> */
[----:B------:R0:W2:Y:S02]  /*8580*/  @P0 LDS.64 R94, [R5.X8+0x9880] ;  /* 0x00988000055e0984 */ /* 0x0000a40000008a00 */
.L_x_786:
[----:B--234-:R-:W-:Y:S05]  /*8590*/  BSYNC B0 ;  /* 0x0000000000007941 */ /* 0x01cfea0003800000 */
.L_x_785:
[----:B------:R-:W-:Y:S01]  /*85a0*/  UISETP.GE.AND UP0, UPT, UR24, 0x2, UPT ;  /* 0x000000021800788c */ /* 0x000fe2000bf06270 */
[----:B0-----:R-:W-:Y:S01]  /*85b0*/  FMUL.FTZ R5, R6, R121 ;  /* 0x0000007906057220 */ /* 0x001fe20000410000 */
[----:B------:R-:W-:Y:S01]  /*85c0*/  MOV R16, c[0x0][0x16c] ;  /* 0x00005b0000107a02 */ /* 0x000fe20000000f00 */
[C---:B------:R-:W-:Y:S01]  /*85d0*/  FMUL.FTZ R56, R8.reuse, R56 ;  /* 0x0000003808387220 */ /* 0x040fe20000410000 */
[----:B------:R0:W2:Y:S01]  /*85e0*/  MUFU.EX2 R12, R4 ;  /* 0x00000004000c7308 */ /* 0x0000a20000000800 */
[----:B------:R-:W-:Y:S01]  /*85f0*/  FMUL.FTZ R55, R8, R55 ;  /* 0x0000003708377220 */ /* 0x000fe20000410000 */
[----:B------:R-:W-:Y:S01]  /*8600*/  PLOP3.LUT P0, PT, PT, PT, UP0, 0x80, 0x0 ;  /* 0x000000000000781c */ /* 0x000fe20003f0f008 */
[C---:B------:R-:W-:Y:S01]  /*8610*/  FMUL.FTZ R52, R10.reuse, R52 ;  /* 0x000000340a347220 */ /* 0x040fe20000410000 */
[----:B------:R-:W-:Y:S01]  /*8620*/  MOV R8, UR24 ;  /* 0x0000001800087c02 */ /* 0x000fe20008000f00 */
[----:B------:R-:W-:Y:S01]  /*8630*/  FMUL.FTZ R51, R10, R51 ;  /* 0x000000330a337220 */ /* 0x000fe20000410000 */
[----:B------:R-:W-:Y:S01]  /*8640*/  ISETP.NE.OR P0, PT, R237, RZ, !P0 ;  /* 0x000000ffed00720c */ /* 0x000fe20004705670 */
[----:B------:R-:W-:Y:S01]  /*8650*/  FMUL.FTZ R10, R146, R130 ;  /* 0x00000082920a7220 */ /* 0x000fe20000410000 */
[----:B------:R3:W-:Y:S01]  /*8660*/  MUFU.EX2 R13, R5 ;  /* 0x00000005000d7308 */ /* 0x0007e20000000800 */
[----:B0-----:R-:W-:Y:S01]  /*8670*/  FMUL.FTZ R4, R6, R118 ;  /* 0x0000007606047220 */ /* 0x001fe20000410000 */
[----:B------:R-:W-:Y:S01]  /*8680*/  HFMA2.MMA R60, -RZ, RZ, 1.875, 0 ;  /* 0x3f800000ff3c7435 */ /* 0x000fe200000001ff */
[----:B------:R-:W-:Y:S01]  /*8690*/  FMUL.FTZ R17, RZ, R55 ;  /* 0x00000037ff117220 */ /* 0x000fe20000410000 */
[----:B------:R-:W-:Y:S01]  /*86a0*/  MOV R61, RZ ;  /* 0x000000ff003d7202 */ /* 0x000fe20000000f00 */
[----:B------:R-:W-:Y:S01]  /*86b0*/  FMUL.FTZ R19, R55, R10 ;  /* 0x0000000a37137220 */ /* 0x000fe20000410000 */
[----:B------:R-:W-:Y:S01]  /*86c0*/  CS2R R62, SRZ ;  /* 0x00000000003e7805 */ /* 0x000fe2000001ff00 */
[----:B------:R-:W-:-:S02]  /*86d0*/  FMUL.FTZ R53, R9, R53 ;  /* 0x0000003509357220 */ /* 0x000fc40000410000 */
[----:B------:R-:W-:Y:S02]  /*86e0*/  FFMA.FTZ R19, RZ, R56, R19 ;  /* 0x00000038ff137223 */ /* 0x000fe40000010013 */
[----:B---3--:R-:W-:Y:S01]  /*86f0*/  @!P0 IADD3 R5, R8, -0x2, RZ ;  /* 0xfffffffe08058810 */ /* 0x008fe20007ffe0ff */
[----:B------:R-:W-:Y:S01]  /*8700*/  FMUL.FTZ R54, R9, R54 ;  /* 0x0000003609367220 */ /* 0x000fe20000410000 */
[----:B------:R0:W-:Y:S01]  /*8710*/  MUFU.EX2 R8, R4 ;  /* 0x0000000400087308 */ /* 0x0001e20000000800 */
[----:B------:R-:W-:Y:S02]  /*8720*/  FADD.FTZ R19, RZ, R19 ;  /* 0x00000013ff137221 */ /* 0x000fe40000010000 */
[----:B------:R-:W-:Y:S01]  /*8730*/  @!P0 IMAD R5, R5, R16, UR7 ;  /* 0x0000000705058e24 */ /* 0x000fe2000f8e0210 */
[----:B------:R-:W-:Y:S01]  /*8740*/  HFMA2.MMA R16, -RZ, RZ, 0, 9.5367431640625e-07 ;  /* 0x00000010ff107435 */ /* 0x000fe200000001ff */
[C---:B--2---:R-:W-:Y:S02]  /*8750*/  FMUL.FTZ R46, R12.reuse, R46 ;  /* 0x0000002e0c2e7220 */ /* 0x044fe40000410000 */
[----:B------:R-:W-:-:S02]  /*8760*/  FMUL.FTZ R45, R12, R45 ;  /* 0x0000002d0c2d7220 */ /* 0x000fc40000410000 */
[C---:B-1----:R-:W-:Y:S02]  /*8770*/  FMUL.FTZ R49, R11.reuse, R49 ;  /* 0x000000310b317220 */ /* 0x042fe40000410000 */
[----:B------:R-:W-:Y:S02]  /*8780*/  FMUL.FTZ R50, R11, R50 ;  /* 0x000000320b327220 */ /* 0x000fe40000410000 */
[----:B------:R-:W-:Y:S02]  /*8790*/  FMUL.FTZ R9, R6, R117 ;  /* 0x0000007506097220 */ /* 0x000fe40000410000 */
[----:B0-----:R-:W-:-:S04]  /*87a0*/  @!P0 IMAD.WIDE R4, R5, R16, UR40 ;  /* 0x0000002805048e25 */ /* 0x001fc8000f8e0210 */
[----:B------:R-:W-:Y:S01]  /*87b0*/  FFMA.FTZ R16, R56, R10, -R17 ;  /* 0x0000000a38107223 */ /* 0x000fe20000010811 */
[----:B------:R0:W5:Y:S01]  /*87c0*/  @!P0 LDG.E.128 R60, [R4.64] ;  /* 0x00000020043c8981 */ /* 0x000162000c1e1d00 */
[C---:B------:R-:W-:Y:S01]  /*87d0*/  FMUL.FTZ R14, R6.reuse, R120 ;  /* 0x00000078060e7220 */ /* 0x040fe20000410000 */
[----:B------:R-:W-:Y:S01]  /*87e0*/  MUFU.EX2 R9, R9 ;  /* 0x0000000900097308 */ /* 0x000fe20000000800 */
[----:B------:R-:W-:Y:S02]  /*87f0*/  FFMA.FTZ R16, R145, R129, R16 ;  /* 0x0000008191107223 */ /* 0x000fe40000010010 */
[----:B------:R-:W-:Y:S02]  /*8800*/  FMUL.FTZ R15, R6, R119 ;  /* 0x00000077060f7220 */ /* 0x000fe40000410000 */
[C---:B------:R-:W-:Y:S02]  /*8810*/  FMUL.FTZ R18, R53.reuse, R16 ;  /* 0x0000001035127220 */ /* 0x040fe40000410000 */
[----:B------:R-:W-:-:S02]  /*8820*/  FMUL.FTZ R17, R53, R19 ;  /* 0x0000001335117220 */ /* 0x000fc40000410000 */
[----:B------:R-:W-:Y:S01]  /*8830*/  FMUL.FTZ R47, R7, R47 ;  /* 0x0000002f072f7220 */ /* 0x000fe20000410000 */
[----:B------:R-:W-:Y:S01]  /*8840*/  MUFU.SIN R0, R0 ;  /* 0x0000000000007308 */ /* 0x000fe20000000400 */
[C---:B------:R-:W-:Y:S02]  /*8850*/  FFMA.FTZ R18, R54.reuse, R19, R18 ;  /* 0x0000001336127223 */ /* 0x040fe40000010012 */
[----:B------:R-:W-:Y:S02]  /*8860*/  FFMA.FTZ R17, R54, R16, -R17 ;  /* 0x0000001036117223 */ /* 0x000fe40000010811 */
[----:B------:R-:W-:Y:S02]  /*8870*/  FADD.FTZ R18, RZ, R18 ;  /* 0x00000012ff127221 */ /* 0x000fe40000010000 */
[----:B------:R-:W-:Y:S01]  /*8880*/  FFMA.FTZ R17, R144, R128, R17 ;  /* 0x0000008090117223 */ /* 0x000fe20000010011 */
[----:B------:R-:W-:Y:S01]  /*8890*/  MUFU.EX2 R14, R14 ;  /* 0x0000000e000e7308 */ /* 0x000fe20000000800 */
[----:B0-----:R-:W-:-:S02]  /*88a0*/  FMUL.FTZ R5, R51, R18 ;  /* 0x0000001233057220 */ /* 0x001fc40000410000 */
[----:B------:R-:W-:Y:S02]  /*88b0*/  FMUL.FTZ R10, R6, R116 ;  /* 0x00000074060a7220 */ /* 0x000fe40000410000 */
[CC--:B------:R-:W-:Y:S02]  /*88c0*/  FFMA.FTZ R12, R52.reuse, R17.reuse, -R5 ;  /* 0x00000011340c7223 */ /* 0x0c0fe40000010805 */
[----:B------:R-:W-:Y:S01]  /*88d0*/  FMUL.FTZ R17, R51, R17 ;  /* 0x0000001133117220 */ /* 0x000fe20000410000 */
[----:B------:R-:W-:Y:S01]  /*88e0*/  MUFU.EX2 R15, R15 ;  /* 0x0000000f000f7308 */ /* 0x000fe20000000800 */
[----:B------:R-:W-:Y:S02]  /*88f0*/  FFMA.FTZ R12, R143, R127, R12 ;  /* 0x0000007f8f0c7223 */ /* 0x000fe4000001000c */
[----:B------:R-:W-:Y:S02]  /*8900*/  FFMA.FTZ R17, R52, R18, R17 ;  /* 0x0000001234117223 */ /* 0x000fe40000010011 */
[----:B------:R-:W-:-:S02]  /*8910*/  FMUL.FTZ R5, R49, R12 ;  /* 0x0000000c31057220 */ /* 0x000fc40000410000 */
[----:B------:R-:W-:Y:S02]  /*8920*/  FADD.FTZ R17, RZ, R17 ;  /* 0x00000011ff117221 */ /* 0x000fe40000010000 */
[----:B------:R-:W-:Y:S02]  /*8930*/  FMUL.FTZ R4, R6, R114 ;  /* 0x0000007206047220 */ /* 0x000fe40000410000 */
[-C--:B------:R-:W-:Y:S02]  /*8940*/  FFMA.FTZ R5, R50, R17.reuse, R5 ;  /* 0x0000001132057223 */ /* 0x080fe40000010005 */
[----:B------:R-:W-:Y:S02]  /*8950*/  FMUL.FTZ R17, R49, R17 ;  /* 0x0000001131117220 */ /* 0x000fe40000410000 */
[C---:B------:R-:W-:Y:S01]  /*8960*/  FMUL.FTZ R11, R6.reuse, R115 ;  /* 0x00000073060b7220 */ /* 0x040fe20000410000 */
[----:B------:R-:W0:Y:S01]  /*8970*/  MUFU.EX2 R4, R4 ;  /* 0x0000000400047308 */ /* 0x000e220000000800 */
[----:B------:R-:W-:-:S02]  /*8980*/  FMUL.FTZ R6, R6, R113 ;  /* 0x0000007106067220 */ /* 0x000fc40000410000 */
[----:B------:R-:W-:Y:S02]  /*8990*/  FFMA.FTZ R17, R50, R12, -R17 ;  /* 0x0000000c32117223 */ /* 0x000fe40000010811 */
[----:B------:R-:W-:Y:S02]  /*89a0*/  FADD.FTZ R5, RZ, R5 ;  /* 0x00000005ff057221 */ /* 0x000fe40000010000 */
[----:B------:R-:W-:Y:S01]  /*89b0*/  FFMA.FTZ R17, R142, R126, R17 ;  /* 0x0000007e8e117223 */ /* 0x000fe20000010011 */
[----:B------:R1:W2:Y:S01]  /*89c0*/  MUFU.EX2 R27, R6 ;  /* 0x00000006001b7308 */ /* 0x0002a20000000800 */
[----:B------:R-:W-:Y:S02]  /*89d0*/  FMUL.FTZ R48, R7, R48 ;  /* 0x0000003007307220 */ /* 0x000fe40000410000 */
[C---:B------:R-:W-:Y:S02]  /*89e0*/  FMUL.FTZ R7, R47.reuse, R17 ;  /* 0x000000112f077220 */ /* 0x040fe40000410000 */
[----:B-1----:R-:W-:-:S04]  /*89f0*/  FMUL.FTZ R6, R47, R5 ;  /* 0x000000052f067220 */ /* 0x002fc80000410000 */
[C---:B------:R-:W-:Y:S02]  /*8a00*/  FFMA.FTZ R6, R48.reuse, R17, -R6 ;  /* 0x0000001130067223 */ /* 0x040fe40000010806 */
[----:B------:R-:W-:Y:S02]  /*8a10*/  FFMA.FTZ R7, R48, R5, R7 ;  /* 0x0000000530077223 */ /* 0x000fe40000010007 */
[----:B------:R-:W-:Y:S01]  /*8a20*/  FFMA.FTZ R6, R141, R125, R6 ;  /* 0x0000007d8d067223 */ /* 0x000fe20000010006 */
[----:B------:R-:W1:Y:S01]  /*8a30*/  MUFU.EX2 R11, R11 ;  /* 0x0000000b000b7308 */ /* 0x000e620000000800 */
[C---:B0-----:R-:W-:Y:S02]  /*8a40*/  FMUL.FTZ R30, R4.reuse, R30 ;  /* 0x0000001e041e7220 */ /* 0x041fe40000410000 */
[----:B------:R-:W-:Y:S02]  /*8a50*/  FMUL.FTZ R29, R4, R29 ;  /* 0x0000001d041d7220 */ /* 0x000fe40000410000 */
[----:B------:R-:W-:-:S02]  /*8a60*/  FADD.FTZ R7, RZ, R7 ;  /* 0x00000007ff077221 */ /* 0x000fc40000010000 */
[----:B------:R-:W-:Y:S02]  /*8a70*/  FMUL.FTZ R4, R45, R6 ;  /* 0x000000062d047220 */ /* 0x000fe40000410000 */
[C---:B------:R-:W-:Y:S02]  /*8a80*/  FMUL.FTZ R36, R9.reuse, R36 ;  /* 0x0000002409247220 */ /* 0x040fe40000410000 */
[----:B------:R-:W-:Y:S02]  /*8a90*/  FMUL.FTZ R35, R9, R35 ;  /* 0x0000002309237220 */ /* 0x000fe40000410000 */
[C---:B--2---:R-:W-:Y:S02]  /*8aa0*/  FMUL.FTZ R28, R27.reuse, R28 ;  /* 0x0000001c1b1c7220 */ /* 0x044fe40000410000 */
[----:B------:R-:W-:Y:S02]  /*8ab0*/  FMUL.FTZ R27, R27, R0 ;  /* 0x000000001b1b7220 */ /* 0x000fe40000410000 */
[----:B------:R-:W-:-:S02]  /*8ac0*/  FMUL.FTZ R9, R45, R7 ;  /* 0x000000072d097220 */ /* 0x000fc40000410000 */
[----:B------:R-:W-:Y:S02]  /*8ad0*/  FMUL.FTZ R0, R122, R55 ;  /* 0x000000377a007220 */ /* 0x000fe40000410000 */
[C---:B------:R-:W-:Y:S02]  /*8ae0*/  FFMA.FTZ R4, R46.reuse, R7, R4 ;  /* 0x000000072e047223 */ /* 0x040fe40000010004 */
[----:B------:R-:W-:Y:S02]  /*8af0*/  FMUL.FTZ R5, R123, R55 ;  /* 0x000000377b057220 */ /* 0x000fe40000410000 */
[----:B------:R-:W-:Y:S02]  /*8b00*/  FFMA.FTZ R9, R46, R6, -R9 ;  /* 0x000000062e097223 */ /* 0x000fe40000010809 */
[----:B------:R-:W-:Y:S02]  /*8b10*/  FMUL.FTZ R43, R13, R43 ;  /* 0x0000002b0d2b7220 */ /* 0x000fe40000410000 */
[----:B------:R-:W-:-:S02]  /*8b20*/  FFMA.FTZ R0, R123, R56, R0 ;  /* 0x000000387b007223 */ /* 0x000fc40000010000 */
[----:B------:R-:W-:Y:S02]  /*8b30*/  FADD.FTZ R6, RZ, R4 ;  /* 0x00000004ff067221 */ /* 0x000fe40000010000 */
[C---:B------:R-:W-:Y:S02]  /*8b40*/  FMUL.FTZ R38, R8.reuse, R38 ;  /* 0x0000002608267220 */ /* 0x040fe40000410000 */
[----:B------:R-:W-:Y:S02]  /*8b50*/  FMUL.FTZ R37, R8, R37 ;  /* 0x0000002508257220 */ /* 0x000fe40000410000 */
[----:B------:R-:W-:Y:S02]  /*8b60*/  FFMA.FTZ R5, R122, R56, -R5 ;  /* 0x000000387a057223 */ /* 0x000fe40000010805 */
[----:B------:R-:W-:Y:S02]  /*8b70*/  FMUL.FTZ R44, R13, R44 ;  /* 0x0000002c0d2c7220 */ /* 0x000fe40000410000 */
[----:B------:R-:W-:-:S02]  /*8b80*/  FMUL.FTZ R4, R53, R0 ;  /* 0x0000000035047220 */ /* 0x000fc40000410000 */
[----:B------:R-:W-:Y:S02]  /*8b90*/  FFMA.FTZ R9, R140, R124, R9 ;  /* 0x0000007c8c097223 */ /* 0x000fe40000010009 */
[----:B------:R-:W-:Y:S02]  /*8ba0*/  FMUL.FTZ R8, R43, R6 ;  /* 0x000000062b087220 */ /* 0x000fe40000410000 */
[C---:B-1----:R-:W-:Y:S02]  /*8bb0*/  FMUL.FTZ R32, R11.reuse, R32 ;  /* 0x000000200b207220 */ /* 0x042fe40000410000 */
[----:B------:R-:W-:Y:S02]  /*8bc0*/  FMUL.FTZ R31, R11, R31 ;  /* 0x0000001f0b1f7220 */ /* 0x000fe40000410000 */
[-C--:B------:R-:W-:Y:S02]  /*8bd0*/  FMUL.FTZ R7, R53, R5.reuse ;  /* 0x0000000535077220 */ /* 0x080fe40000410000 */
[----:B------:R-:W-:-:S02]  /*8be0*/  FFMA.FTZ R4, R54, R5, -R4 ;  /* 0x0000000536047223 */ /* 0x000fc40000010804 */
[-C--:B------:R-:W-:Y:S02]  /*8bf0*/  FMUL.FTZ R11, R43, R9.reuse ;  /* 0x000000092b0b7220 */ /* 0x080fe40000410000 */
[----:B------:R-:W-:Y:S02]  /*8c00*/  FFMA.FTZ R8, R44, R9, -R8 ;  /* 0x000000092c087223 */ /* 0x000fe40000010808 */
[----:B------:R-:W-:Y:S02]  /*8c10*/  FFMA.FTZ R7, R54, R0, R7 ;  /* 0x0000000036077223 */ /* 0x000fe40000010007 */
[----:B------:R-:W-:Y:S02]  /*8c20*/  FMUL.FTZ R41, R14, R41 ;  /* 0x000000290e297220 */ /* 0x000fe40000410000 */
[----:B------:R-:W-:Y:S02]  /*8c30*/  FMUL.FTZ R0, R51, R4 ;  /* 0x0000000433007220 */ /* 0x000fe40000410000 */
[----:B------:R-:W-:-:S02]  /*8c40*/  FFMA.FTZ R11, R44, R6, R11 ;  /* 0x000000062c0b7223 */ /* 0x000fc4000001000b */
[----:B------:R-:W-:Y:S02]  /*8c50*/  FFMA.FTZ R8, R139, R121, R8 ;  /* 0x000000798b087223 */ /* 0x000fe40000010008 */
[-C--:B------:R-:W-:Y:S02]  /*8c60*/  FMUL.FTZ R5, R51, R7.reuse ;  /* 0x0000000733057220 */ /* 0x080fe40000410000 */
[----:B------:R-:W-:Y:S02]  /*8c70*/  FMUL.FTZ R42, R14, R42 ;  /* 0x0000002a0e2a7220 */ /* 0x000fe40000410000 */
[----:B------:R-:W-:Y:S02]  /*8c80*/  FFMA.FTZ R0, R52, R7, R0 ;  /* 0x0000000734007223 */ /* 0x000fe40000010000 */
[----:B------:R-:W-:Y:S02]  /*8c90*/  FADD.FTZ R11, RZ, R11 ;  /* 0x0000000bff0b7221 */ /* 0x000fe40000010000 */
[----:B------:R-:W-:-:S02]  /*8ca0*/  FMUL.FTZ R6, R41, R8 ;  /* 0x0000000829067220 */ /* 0x000fc40000410000 */
[----:B------:R-:W-:Y:S02]  /*8cb0*/  FFMA.FTZ R5, R52, R4, -R5 ;  /* 0x0000000434057223 */ /* 0x000fe40000010805 */
[----:B------:R-:W-:Y:S02]  /*8cc0*/  FMUL.FTZ R4, R49, R0 ;  /* 0x0000000031047220 */ /* 0x000fe40000410000 */
[-C--:B------:R-:W-:Y:S02]  /*8cd0*/  FMUL.FTZ R9, R41, R11.reuse ;  /* 0x0000000b29097220 */ /* 0x080fe40000410000 */
[----:B------:R-:W-:Y:S02]  /*8ce0*/  FFMA.FTZ R6, R42, R11, R6 ;  /* 0x0000000b2a067223 */ /* 0x000fe40000010006 */
[----:B------:R-:W-:Y:S02]  /*8cf0*/  FMUL.FTZ R7, R49, R5 ;  /* 0x0000000531077220 */ /* 0x000fe40000410000 */
[----:B------:R-:W-:-:S02]  /*8d00*/  FMUL.FTZ R39, R15, R39 ;  /* 0x000000270f277220 */ /* 0x000fc40000410000 */
[----:B------:R-:W-:Y:S02]  /*8d10*/  FFMA.FTZ R4, R50, R5, -R4 ;  /* 0x0000000532047223 */ /* 0x000fe40000010804 */
[----:B------:R-:W-:Y:S02]  /*8d20*/  FFMA.FTZ R9, R42, R8, -R9 ;  /* 0x000000082a097223 */ /* 0x000fe40000010809 */
[----:B------:R-:W-:Y:S02]  /*8d30*/  FADD.FTZ R6, RZ, R6 ;  /* 0x00000006ff067221 */ /* 0x000fe40000010000 */
[----:B------:R-:W-:Y:S02]  /*8d40*/  FFMA.FTZ R7, R50, R0, R7 ;  /* 0x0000000032077223 */ /* 0x000fe40000010007 */
[----:B------:R-:W-:Y:S02]  /*8d50*/  FMUL.FTZ R40, R15, R40 ;  /* 0x000000280f287220 */ /* 0x000fe40000410000 */
[----:B------:R-:W-:-:S02]  /*8d60*/  FMUL.FTZ R0, R47, R4 ;  /* 0x000000042f007220 */ /* 0x000fc40000410000 */
[----:B------:R-:W-:Y:S02]  /*8d70*/  FFMA.FTZ R9, R138, R120, R9 ;  /* 0x000000788a097223 */ /* 0x000fe40000010009 */
[----:B------:R-:W-:Y:S02]  /*8d80*/  FMUL.FTZ R8, R39, R6 ;  /* 0x0000000627087220 */ /* 0x000fe40000410000 */
[-C--:B------:R-:W-:Y:S02]  /*8d90*/  FMUL.FTZ R5, R47, R7.reuse ;  /* 0x000000072f057220 */ /* 0x080fe40000410000 */
[----:B------:R-:W-:Y:S02]  /*8da0*/  FFMA.FTZ R0, R48, R7, R0 ;  /* 0x0000000730007223 */ /* 0x000fe40000010000 */
[-C--:B------:R-:W-:Y:S02]  /*8db0*/  FMUL.FTZ R11, R39, R9.reuse ;  /* 0x00000009270b7220 */ /* 0x080fe40000410000 */
[----:B------:R-:W-:-:S02]  /*8dc0*/  FFMA.FTZ R8, R40, R9, -R8 ;  /* 0x0000000928087223 */ /* 0x000fc40000010808 */
[----:B------:R-:W-:Y:S02]  /*8dd0*/  FFMA.FTZ R5, R48, R4, -R5 ;  /* 0x0000000430057223 */ /* 0x000fe40000010805 */
[----:B------:R-:W-:Y:S02]  /*8de0*/  FMUL.FTZ R4, R45, R0 ;  /* 0x000000002d047220 */ /* 0x000fe40000410000 */
[----:B------:R-:W-:Y:S02]  /*8df0*/  FFMA.FTZ R11, R40, R6, R11 ;  /* 0x00000006280b7223 */ /* 0x000fe4000001000b */
[----:B------:R-:W-:Y:S02]  /*8e00*/  FFMA.FTZ R8, R137, R119, R8 ;  /* 0x0000007789087223 */ /* 0x000fe40000010008 */
[-C--:B------:R-:W-:Y:S02]  /*8e10*/  FMUL.FTZ R7, R45, R5.reuse ;  /* 0x000000052d077220 */ /* 0x080fe40000410000 */
[----:B------:R-:W-:-:S02]  /*8e20*/  FFMA.FTZ R4, R46, R5, -R4 ;  /* 0x000000052e047223 */ /* 0x000fc40000010804 */
[----:B------:R-:W-:Y:S02]  /*8e30*/  FADD.FTZ R11, RZ, R11 ;  /* 0x0000000bff0b7221 */ /* 0x000fe40000010000 */
[----:B------:R-:W-:Y:S01]  /*8e40*/  FMUL.FTZ R6, R37, R8 ;  /* 0x0000000825067220 */ /* 0x000fe20000410000 */
[----:B------:R-:W0:Y:S01]  /*8e50*/  MUFU.EX2 R10, R10 ;  /* 0x0000000a000a7308 */ /* 0x000e220000000800 */
[----:B------:R-:W-:Y:S02]  /*8e60*/  FFMA.FTZ R7, R46, R0, R7 ;  /* 0x000000002e077223 */ /* 0x000fe40000010007 */
[----:B------:R-:W-:Y:S02]  /*8e70*/  FMUL.FTZ R0, R43, R4 ;  /* 0x000000042b007220 */ /* 0x000fe40000410000 */
[-C--:B------:R-:W-:Y:S02]  /*8e80*/  FMUL.FTZ R9, R37, R11.reuse ;  /* 0x0000000b25097220 */ /* 0x080fe40000410000 */
[----:B------:R-:W-:-:S02]  /*8e90*/  FFMA.FTZ R6, R38, R11, R6 ;  /* 0x0000000b26067223 */ /* 0x000fc40000010006 */
[-C--:B------:R-:W-:Y:S02]  /*8ea0*/  FMUL.FTZ R5, R43, R7.reuse ;  /* 0x000000072b057220 */ /* 0x080fe40000410000 */
[----:B------:R-:W-:Y:S02]  /*8eb0*/  FFMA.FTZ R0, R44, R7, R0 ;  /* 0x000000072c007223 */ /* 0x000fe40000010000 */
[----:B------:R-:W-:Y:S02]  /*8ec0*/  FFMA.FTZ R9, R38, R8, -R9 ;  /* 0x0000000826097223 */ /* 0x000fe40000010809 */
[----:B------:R-:W-:Y:S02]  /*8ed0*/  FADD.FTZ R6, RZ, R6 ;  /* 0x00000006ff067221 */ /* 0x000fe40000010000 */
[----:B------:R-:W-:Y:S02]  /*8ee0*/  FFMA.FTZ R5, R44, R4, -R5 ;  /* 0x000000042c057223 */ /* 0x000fe40000010805 */
[----:B------:R-:W-:-:S02]  /*8ef0*/  FMUL.FTZ R4, R41, R0 ;  /* 0x0000000029047220 */ /* 0x000fc40000410000 */
[----:B------:R-:W-:Y:S02]  /*8f00*/  FFMA.FTZ R9, R136, R118, R9 ;  /* 0x0000007688097223 */ /* 0x000fe40000010009 */
[----:B------:R-:W-:Y:S02]  /*8f10*/  FMUL.FTZ R8, R35, R6 ;  /* 0x0000000623087220 */ /* 0x000fe40000410000 */
[-C--:B------:R-:W-:Y:S02]  /*8f20*/  FMUL.FTZ R7, R41, R5.reuse ;  /* 0x0000000529077220 */ /* 0x080fe40000410000 */
[----:B------:R-:W-:Y:S02]  /*8f30*/  FFMA.FTZ R4, R42, R5, -R4 ;  /* 0x000000052a047223 */ /* 0x000fe40000010804 */
[-C--:B------:R-:W-:Y:S02]  /*8f40*/  FMUL.FTZ R11, R35, R9.reuse ;  /* 0x00000009230b7220 */ /* 0x080fe40000410000 */
[----:B------:R-:W-:-:S02]  /*8f50*/  FFMA.FTZ R8, R36, R9, -R8 ;  /* 0x0000000924087223 */ /* 0x000fc40000010808 */
[----:B------:R-:W-:Y:S02]  /*8f60*/  FFMA.FTZ R7, R42, R0, R7 ;  /* 0x000000002a077223 */ /* 0x000fe40000010007 */
[----:B0-----:R-:W-:Y:S02]  /*8f70*/  FMUL.FTZ R33, R10, R33 ;  /* 0x000000210a217220 */ /* 0x001fe40000410000 */
[----:B------:R-:W-:Y:S02]  /*8f80*/  FMUL.FTZ R0, R39, R4 ;  /* 0x0000000427007220 */ /* 0x000fe40000410000 */
[----:B------:R-:W-:Y:S02]  /*8f90*/  FFMA.FTZ R11, R36, R6, R11 ;  /* 0x00000006240b7223 */ /* 0x000fe4000001000b */
[----:B------:R-:W-:Y:S02]  /*8fa0*/  FFMA.FTZ R8, R135, R117, R8 ;  /* 0x0000007587087223 */ /* 0x000fe40000010008 */
[----:B------:R-:W-:-:S02]  /*8fb0*/  FMUL.FTZ R5, R39, R7 ;  /* 0x0000000727057220 */ /* 0x000fc40000410000 */
[----:B------:R-:W-:Y:S02]  /*8fc0*/  FMUL.FTZ R34, R10, R34 ;  /* 0x000000220a227220 */ /* 0x000fe40000410000 */
[C---:B------:R-:W-:Y:S02]  /*8fd0*/  FFMA.FTZ R0, R40.reuse, R7, R0 ;  /* 0x0000000728007223 */ /* 0x040fe40000010000 */
[----:B------:R-:W-:Y:S02]  /*8fe0*/  FADD.FTZ R11, RZ, R11 ;  /* 0x0000000bff0b7221 */ /* 0x000fe40000010000 */
[----:B------:R-:W-:Y:S02]  /*8ff0*/  FMUL.FTZ R6, R33, R8 ;  /* 0x0000000821067220 */ /* 0x000fe40000410000 */
[----:B------:R-:W-:Y:S02]  /*9000*/  FFMA.FTZ R5, R40, R4, -R5 ;  /* 0x0000000428057223 */ /* 0x000fe40000010805 */
[----:B------:R-:W-:-:S02]  /*9010*/  FMUL.FTZ R4, R37, R0 ;  /* 0x0000000025047220 */ /* 0x000fc40000410000 */
[-C--:B------:R-:W-:Y:S02]  /*9020*/  FMUL.FTZ R9, R33, R11.reuse ;  /* 0x0000000b21097220 */ /* 0x080fe40000410000 */
[----:B------:R-:W-:Y:S02]  /*9030*/  FFMA.FTZ R6, R34, R11, R6 ;  /* 0x0000000b22067223 */ /* 0x000fe40000010006 */
[-C--:B------:R-:W-:Y:S02]  /*9040*/  FMUL.FTZ R7, R37, R5.reuse ;  /* 0x0000000525077220 */ /* 0x080fe40000410000 */
[----:B------:R-:W-:Y:S02]  /*9050*/  FFMA.FTZ R4, R38, R5, -R4 ;  /* 0x0000000526047223 */ /* 0x000fe40000010804 */
[----:B------:R-:W-:Y:S02]  /*9060*/  FFMA.FTZ R9, R34, R8, -R9 ;  /* 0x0000000822097223 */ /* 0x000fe40000010809 */
[----:B------:R-:W-:-:S02]  /*9070*/  FADD.FTZ R6, RZ, R6 ;  /* 0x00000006ff067221 */ /* 0x000fc40000010000 */
[----:B------:R-:W-:Y:S02]  /*9080*/  FFMA.FTZ R7, R38, R0, R7 ;  /* 0x0000000026077223 */ /* 0x000fe40000010007 */
[----:B------:R-:W-:Y:S02]  /*9090*/  FMUL.FTZ R0, R35, R4 ;  /* 0x0000000423007220 */ /* 0x000fe40000410000 */
[----:B------:R-:W-:Y:S02]  /*90a0*/  FFMA.FTZ R9, R134, R116, R9 ;  /* 0x0000007486097223 */ /* 0x000fe40000010009 */
[----:B------:R-:W-:Y:S02]  /*90b0*/  FMUL.FTZ R8, R31, R6 ;  /* 0x000000061f087220 */ /* 0x000fe40000410000 */
[-C--:B------:R-:W-:Y:S01]  /*90c0*/  FMUL.FTZ R5, R35, R7.reuse ;  /* 0x0000000723057220 */ /* 0x080fe20000410000 */
[----:B-----5:R0:W1:Y:S01]  /*90d0*/  R2UR UR35, R3 ;  /* 0x00000000032373c2 */ /* 0x02006200000e0000 */
[----:B------:R-:W-:-:S02]  /*90e0*/  FFMA.FTZ R0, R36, R7, R0 ;  /* 0x0000000724007223 */ /* 0x000fc40000010000 */
[-C--:B------:R-:W-:Y:S02]  /*90f0*/  FFMA.FTZ R8, R32, R9.reuse, -R8 ;  /* 0x0000000920087223 */ /* 0x080fe40000010808 */
[----:B------:R-:W-:Y:S02]  /*9100*/  FMUL.FTZ R9, R31, R9 ;  /* 0x000000091f097220 */ /* 0x000fe40000410000 */
[----:B------:R-:W-:Y:S01]  /*9110*/  FFMA.FTZ R5, R36, R4, -R5 ;  /* 0x0000000424057223 */ /* 0x000fe20000010805 */
[----:B------:R-:W2:Y:S01]  /*9120*/  R2UR UR34, R2 ;  /* 0x00000000022273c2 */ /* 0x000ea200000e0000 */
[----:B------:R-:W-:Y:S02]  /*9130*/  FMUL.FTZ R4, R33, R0 ;  /* 0x0000000021047220 */ /* 0x000fe40000410000 */
[----:B------:R-:W-:Y:S02]  /*9140*/  FFMA.FTZ R9, R32, R6, R9 ;  /* 0x0000000620097223 */ /* 0x000fe40000010009 */
[----:B------:R-:W-:-:S02]  /*9150*/  FFMA.FTZ R8, R133, R115, R8 ;  /* 0x0000007385087223 */ /* 0x000fc40000010008 */
[-C--:B------:R-:W-:Y:S02]  /*9160*/  FMUL.FTZ R7, R33, R5.reuse ;  /* 0x0000000521077220 */ /* 0x080fe40000410000 */
[C---:B------:R-:W-:Y:S02]  /*9170*/  FFMA.FTZ R4, R34.reuse, R5, -R4 ;  /* 0x0000000522047223 */ /* 0x040fe40000010804 */
[----:B------:R-:W-:Y:S02]  /*9180*/  FADD.FTZ R9, RZ, R9 ;  /* 0x00000009ff097221 */ /* 0x000fe40000010000 */
[----:B------:R-:W-:Y:S02]  /*9190*/  FMUL.FTZ R6, R29, R8 ;  /* 0x000000081d067220 */ /* 0x000fe40000410000 */
[----:B------:R-:W-:Y:S02]  /*91a0*/  FFMA.FTZ R7, R34, R0, R7 ;  /* 0x0000000022077223 */ /* 0x000fe40000010007 */
[----:B------:R-:W-:-:S02]  /*91b0*/  FMUL.FTZ R0, R31, R4 ;  /* 0x000000041f007220 */ /* 0x000fc40000410000 */
[-C--:B------:R-:W-:Y:S02]  /*91c0*/  FMUL.FTZ R5, R29, R9.reuse ;  /* 0x000000091d057220 */ /* 0x080fe40000410000 */
[----:B------:R-:W-:Y:S02]  /*91d0*/  FFMA.FTZ R6, R30, R9, R6 ;  /* 0x000000091e067223 */ /* 0x000fe40000010006 */
[-C--:B0-----:R-:W-:Y:S02]  /*91e0*/  FMUL.FTZ R3, R31, R7.reuse ;  /* 0x000000071f037220 */ /* 0x081fe40000410000 */
[----:B------:R-:W-:Y:S02]  /*91f0*/  FFMA.FTZ R0, R32, R7, R0 ;  /* 0x0000000720007223 */ /* 0x000fe40000010000 */
[----:B------:R-:W-:Y:S02]  /*9200*/  FFMA.FTZ R5, R30, R8, -R5 ;  /* 0x000000081e057223 */ /* 0x000fe40000010805 */
[----:B------:R-:W-:-:S02]  /*9210*/  FADD.FTZ R6, RZ, R6 ;  /* 0x00000006ff067221 */ /* 0x000fc40000010000 */
[----:B------:R-:W-:Y:S02]  /*9220*/  FFMA.FTZ R3, R32, R4, -R3 ;  /* 0x0000000420037223 */ /* 0x000fe40000010803 */
[----:B------:R-:W-:Y:S02]  /*9230*/  FMUL.FTZ R64, R29, R0 ;  /* 0x000000001d407220 */ /* 0x000fe40000410000 */
[----:B------:R-:W-:Y:S02]  /*9240*/  FFMA.FTZ R5, R132, R114, R5 ;  /* 0x0000007284057223 */ /* 0x000fe40000010005 */
[----:B------:R-:W-:Y:S02]  /*9250*/  FMUL.FTZ R66, R27, R6 ;  /* 0x000000061b427220 */ /* 0x000fe40000410000 */
[-C--:B------:R-:W-:Y:S02]  /*9260*/  FMUL.FTZ R65, R29, R3.reuse ;  /* 0x000000031d417220 */ /* 0x080fe40000410000 */
[----:B------:R-:W-:-:S02]  /*9270*/  FFMA.FTZ R64, R30, R3, -R64 ;  /* 0x000000031e407223 */ /* 0x000fc40000010840 */
[-C--:B------:R-:W-:Y:S02]  /*9280*/  FMUL.FTZ R67, R27, R5.reuse ;  /* 0x000000051b437220 */ /* 0x080fe40000410000 */
[----:B------:R-:W-:Y:S02]  /*9290*/  FFMA.FTZ R66, R28, R5, -R66 ;  /* 0x000000051c427223 */ /* 0x000fe40000010842 */
[C---:B-1----:R-:W-:Y:S02]  /*92a0*/  FMUL.FTZ R3, R111.reuse, UR35 ;  /* 0x000000236f037c20 */ /* 0x042fe40008410000 */
[----:B--2---:R-:W-:Y:S02]  /*92b0*/  FMUL.FTZ R5, R111, UR34 ;  /* 0x000000226f057c20 */ /* 0x004fe40008410000 */
[----:B------:R-:W-:Y:S02]  /*92c0*/  FFMA.FTZ R65, R30, R0, R65 ;  /* 0x000000001e417223 */ /* 0x000fe40000010041 */
        /* <DEDUP_REMOVED lines=17> */
[C---:B------:R-:W-:Y:S02]  /*93e0*/  FMUL.FTZ R3, R105.reuse, UR35 ;  /* 0x0000002369037c20 */ /* 0x040fe40008410000 */
[----:B------:R-:W-:-:S02]  /*93f0*/  FMUL.FTZ R5, R105, UR34 ;  /* 0x0000002269057c20 */ /* 0x000fc40008410000 */
[C---:B------:R-:W-:Y:S02]  /*9400*/  FMUL.FTZ R22, R21.reuse, R22 ;  /* 0x0000001615167220 */ /* 0x040fe40000410000 */
[----:B------:R-:W-:Y:S02]  /*9410*/  FMUL.FTZ R21, R21, R0 ;  /* 0x0000000015157220 */ /* 0x000fe40000410000 */
[----:B------:R-:W-:Y:S02]  /*9420*/  FADD.FTZ R19, R169, R169 ;  /* 0x000000a9a9137221 */ /* 0x000fe40000010000 */
[C---:B------:R-:W-:Y:S02]  /*9430*/  FFMA.FTZ R20, R106.reuse, UR34, -R3 ;  /* 0x000000226a147c23 */ /* 0x040fe40008010803 */
[----:B------:R-:W-:Y:S02]  /*9440*/  FFMA.FTZ R0, R106, UR35, R5 ;  /* 0x000000236a007c23 */ /* 0x000fe40008010005 */
[----:B------:R-:W-:-:S02]  /*9450*/  FMUL.FTZ R3, R103, UR35 ;  /* 0x0000002367037c20 */ /* 0x000fc40008410000 */
[----:B------:R-:W-:Y:S02]  /*9460*/  FMUL.FTZ R5, R103, UR34 ;  /* 0x0000002267057c20 */ /* 0x000fe40008410000 */
[C---:B------:R-:W-:Y:S02]  /*9470*/  FMUL.FTZ R20, R19.reuse, R20 ;  /* 0x0000001413147220 */ /* 0x040fe40000410000 */
[----:B------:R-:W-:Y:S02]  /*9480*/  FMUL.FTZ R19, R19, R0 ;  /* 0x0000000013137220 */ /* 0x000fe40000410000 */
[----:B------:R-:W-:Y:S02]  /*9490*/  FADD.FTZ R17, R168, R168 ;  /* 0x000000a8a8117221 */ /* 0x000fe40000010000 */
[C---:B------:R-:W-:Y:S02]  /*94a0*/  FFMA.FTZ R18, R104.reuse, UR34, -R3 ;  /* 0x0000002268127c23 */ /* 0x040fe40008010803 */
[----:B------:R-:W-:-:S02]  /*94b0*/  FFMA.FTZ R0, R104, UR35, R5 ;  /* 0x0000002368007c23 */ /* 0x000fc40008010005 */
[C---:B------:R-:W-:Y:S02]  /*94c0*/  FMUL.FTZ R3, R101.reuse, UR35 ;  /* 0x0000002365037c20 */ /* 0x040fe40008410000 */
[----:B------:R-:W-:Y:S02]  /*94d0*/  FMUL.FTZ R5, R101, UR34 ;  /* 0x0000002265057c20 */ /* 0x000fe40008410000 */
[C---:B------:R-:W-:Y:S02]  /*94e0*/  FMUL.FTZ R18, R17.reuse, R18 ;  /* 0x0000001211127220 */ /* 0x040fe40000410000 */
[----:B------:R-:W-:Y:S02]  /*94f0*/  FMUL.FTZ R17, R17, R0 ;  /* 0x0000000011117220 */ /* 0x000fe40000410000 */
[----:B------:R-:W-:Y:S02]  /*9500*/  FADD.FTZ R15, R167, R167 ;  /* 0x000000a7a70f7221 */ /* 0x000fe40000010000 */
[----:B------:R-:W-:-:S02]  /*9510*/  FFMA.FTZ R16, R102, UR34, -R3 ;  /* 0x0000002266107c23 */ /* 0x000fc40008010803 */
[----:B------:R-:W-:Y:S02]  /*9520*/  FFMA.FTZ R0, R102, UR35, R5 ;  /* 0x0000002366007c23 */ /* 0x000fe40008010005 */
[C---:B------:R-:W-:Y:S02]  /*9530*/  FMUL.FTZ R3, R99.reuse, UR35 ;  /* 0x0000002363037c20 */ /* 0x040fe40008410000 */
[----:B------:R-:W-:Y:S02]  /*9540*/  FMUL.FTZ R5, R99, UR34 ;  /* 0x0000002263057c20 */ /* 0x000fe40008410000 */
        /* <DEDUP_REMOVED lines=27> */
[C---:B------:R-:W-:Y:S02]  /*9700*/  FMUL.FTZ R8, R7.reuse, R8 ;  /* 0x0000000807087220 */ /* 0x040fe40000410000 */
[----:B------:R-:W-:Y:S02]  /*9710*/  FMUL.FTZ R7, R7, R0 ;  /* 0x0000000007077220 */ /* 0x000fe40000410000 */
[----:B------:R-:W-:Y:S02]  /*9720*/  FMUL.FTZ R3, R87, UR35 ;  /* 0x0000002357037c20 */ /* 0x000fe40008410000 */
[----:B------:R-:W-:Y:S02]  /*9730*/  FFMA.FTZ R0, R88, UR35, R69 ;  /* 0x0000002358007c23 */ /* 0x000fe40008010045 */
[----:B------:R-:W-:Y:S02]  /*9740*/  FMUL.FTZ R69, R85, UR35 ;  /* 0x0000002355457c20 */ /* 0x000fe40008410000 */
[----:B------:R-:W-:-:S02]  /*9750*/  FFMA.FTZ R67, R28, R6, R67 ;  /* 0x000000061c437223 */ /* 0x000fc40000010043 */
[----:B------:R-:W-:Y:S02]  /*9760*/  FADD.FTZ R5, R162, R162 ;  /* 0x000000a2a2057221 */ /* 0x000fe40000010000 */
[----:B------:R-:W-:Y:S02]  /*9770*/  FFMA.FTZ R6, R88, UR34, -R3 ;  /* 0x0000002258067c23 */ /* 0x000fe40008010803 */
[----:B------:R-:W-:Y:S02]  /*9780*/  FFMA.FTZ R4, R86, UR34, -R69 ;  /* 0x0000002256047c23 */ /* 0x000fe40008010845 */
[----:B------:R-:W-:Y:S02]  /*9790*/  FMUL.FTZ R71, R85, UR34 ;  /* 0x0000002255477c20 */ /* 0x000fe40008410000 */
[----:B------:R-:W-:Y:S02]  /*97a0*/  FMUL.FTZ R69, R27, R65 ;  /* 0x000000411b457220 */ /* 0x000fe40000410000 */
[----:B------:R-:W-:-:S02]  /*97b0*/  FMUL.FTZ R6, R5, R6 ;  /* 0x0000000605067220 */ /* 0x000fc40000410000 */
[----:B------:R-:W-:Y:S02]  /*97c0*/  FMUL.FTZ R5, R5, R0 ;  /* 0x0000000005057220 */ /* 0x000fe40000410000 */
[----:B------:R-:W-:Y:S02]  /*97d0*/  FADD.FTZ R3, R161, R161 ;  /* 0x000000a1a1037221 */ /* 0x000fe40000010000 */
[-C--:B------:R-:W-:Y:S02]  /*97e0*/  FMUL.FTZ R2, R27, R64.reuse ;  /* 0x000000401b027220 */ /* 0x080fe40000410000 */
[----:B------:R-:W-:Y:S02]  /*97f0*/  FFMA.FTZ R0, R86, UR35, R71 ;  /* 0x0000002356007c23 */ /* 0x000fe40008010047 */
[----:B------:R-:W-:Y:S02]  /*9800*/  FFMA.FTZ R64, R28, R64, -R69 ;  /* 0x000000401c407223 */ /* 0x000fe40000010845 */
[----:B------:R-:W-:-:S02]  /*9810*/  FMUL.FTZ R69, R83, UR35 ;  /* 0x0000002353457c20 */ /* 0x000fc40008410000 */
[----:B------:R-:W-:Y:S02]  /*9820*/  FMUL.FTZ R73, R81, UR35 ;  /* 0x0000002351497c20 */ /* 0x000fe40008410000 */
[----:B------:R-:W-:Y:S02]  /*9830*/  FMUL.FTZ R71, R83, UR34 ;  /* 0x0000002253477c20 */ /* 0x000fe40008410000 */
[----:B------:R-:W-:Y:S01]  /*9840*/  FMUL.FTZ R75, R81, UR34 ;  /* 0x00000022514b7c20 */ /* 0x000fe20008410000 */
[----:B------:R-:W-:Y:S01]  /*9850*/  ISETP.GT.U32.AND P0, PT, R150, 0x1f, PT ;  /* 0x0000001f9600780c */ /* 0x000fe20003f04070 */
[C---:B------:R-:W-:Y:S02]  /*9860*/  FMUL.FTZ R4, R3.reuse, R4 ;  /* 0x0000000403047220 */ /* 0x040fe40000410000 */
[----:B------:R-:W-:Y:S02]  /*9870*/  FMUL.FTZ R3, R3, R0 ;  /* 0x0000000003037220 */ /* 0x000fe40000410000 */
[----:B------:R-:W-:-:S02]  /*9880*/  FADD.FTZ R0, R160, R160 ;  /* 0x000000a0a0007221 */ /* 0x000fc40000010000 */
[----:B------:R-:W-:Y:S02]  /*9890*/  FFMA.FTZ R69, R84, UR34, -R69 ;  /* 0x0000002254457c23 */ /* 0x000fe40008010845 */
        /* <DEDUP_REMOVED lines=8> */
[----:B------:R-:W-:Y:S02]  /*9920*/  FFMA.FTZ R66, R131, R113, R66 ;  /* 0x0000007183427223 */ /* 0x000fe40000010042 */
        /* <DEDUP_REMOVED lines=58> */
.L_x_897:
        /* <DEDUP_REMOVED lines=59> */
[----:B------:R-:W-:Y:S02]  /*a080*/  FFMA.FTZ R68, R66, R68, R75 ;  /* 0x0000004442447223 */ /* 0x000fe4000001004b */
[----:B------:R-:W-:Y:S01]  /*a090*/  @P0 FADD.FTZ R78, R78, R73 ;  /* 0x000000494e4e0221 */ /* 0x000fe20000010000 */
[----:B------:R-:W-:Y:S01]  /*a0a0*/  FSEL R73, R71, R70, !P0 ;  /* 0x0000004647497208 */ /* 0x000fe20004000000 */
[----:B------:R-:W-:-:S02]  /*a0b0*/  @P0 FFMA.FTZ R66, R66, R64, -R67 ;  /* 0x0000004042420223 */ /* 0x000fc40000010843 */
[----:B------:R-:W-:Y:S01]  /*a0c0*/  @P0 FADD.FTZ R79, R79, R68 ;  /* 0x000000444f4f0221 */ /* 0x000fe20000010000 */
[----:B------:R0:W1:Y:S01]  /*a0d0*/  SHFL.UP PT, R188, R78, 0x10, RZ ;  /* 0x060000004ebc7989 */ /* 0x00006200000e00ff */
[----:B------:R-:W-:-:S03]  /*a0e0*/  MOV R67, R78 ;  /* 0x0000004e00437202 */ /* 0x000fc60000000f00 */
[----:B------:R0:W2:Y:S01]  /*a0f0*/  SHFL.UP PT, R74, R66, 0x10, RZ ;  /* 0x06000000424a7989 */ /* 0x0000a200000e00ff */
[----:B------:R-:W-:-:S03]  /*a100*/  MOV R68, R79 ;  /* 0x0000004f00447202 */ /* 0x000fc60000000f00 */
[----:B------:R0:W3:Y:S04]  /*a110*/  SHFL.UP PT, R69, R79, 0x10, RZ ;  /* 0x060000004f457989 */ /* 0x0000e800000e00ff */
[----:B------:R0:W4:Y:S02]  /*a120*/  SHFL.UP PT, R76, R73, 0x10, RZ ;  /* 0x06000000494c7989 */ /* 0x00012400000e00ff */
.L_x_898:
[----:B------:R-:W-:Y:S01]  /*a130*/  MOV R72, R66 ;  /* 0x0000004200487202 */ /* 0x000fe20000000f00 */
[-C--:B---3--:R-:W-:Y:S01]  /*a140*/  FMUL.FTZ R71, R69, R73.reuse ;  /* 0x0000004945477220 */ /* 0x088fe20000410000 */
[----:B------:R-:W-:Y:S01]  /*a150*/  ISETP.GE.AND P0, PT, R149, 0x10, PT ;  /* 0x000000109500780c */ /* 0x000fe20003f06270 */
[-C--:B--2---:R-:W-:Y:S02]  /*a160*/  FMUL.FTZ R65, R74, R73.reuse ;  /* 0x000000494a417220 */ /* 0x084fe40000410000 */
[C---:B-1----:R-:W-:Y:S02]  /*a170*/  FFMA.FTZ R64, R188.reuse, R72, -R71 ;  /* 0x00000048bc407223 */ /* 0x042fe40000010847 */
[----:B------:R-:W-:-:S02]  /*a180*/  FMUL.FTZ R188, R188, R73 ;  /* 0x00000049bcbc7220 */ /* 0x000fc40000410000 */
[CC--:B0---4-:R-:W-:Y:S02]  /*a190*/  FFMA.FTZ R66, R76.reuse, R72.reuse, R65 ;  /* 0x000000484c427223 */ /* 0x0d1fe40000010041 */
[----:B------:R-:W-:Y:S02]  /*a1a0*/  FMUL.FTZ R65, R76, R73 ;  /* 0x000000494c417220 */ /* 0x000fe40000410000 */
[----:B------:R-:W-:Y:S01]  /*a1b0*/  FFMA.FTZ R69, R69, R72, R188 ;  /* 0x0000004845457223 */ /* 0x000fe200000100bc */
[----:B------:R-:W-:Y:S01]  /*a1c0*/  FSEL R73, R73, R66, !P0 ;  /* 0x0000004249497208 */ /* 0x000fe20004000000 */
        /* <DEDUP_REMOVED lines=8> */
[----:B------:R-:W-:Y:S05]  /*a250*/  CALL.REL.NOINC `($__internal_22_$__cuda_sm70_shflsync_idx_p) ;  /* 0x0000a8b000007944 */ /* 0x000fea0003c00000 */
.L_x_791:
[----:B------:R-:W-:Y:S05]  /*a260*/  BRA.CONV ~URZ, `(.L_x_792) ;  /* 0x000000537f007947 */ /* 0x000fea000b800000 */
[----:B-1----:R-:W-:Y:S01]  /*a270*/  HFMA2.MMA R66, -RZ, RZ, 0, 1.847743988037109375e-06 ;  /* 0x0000001fff427435 */ /* 0x002fe200000001ff */
[----:B------:R-:W-:Y:S02]  /*a280*/  MOV R75, R73 ;  /* 0x00000049004b7202 */ /* 0x000fe40000000f00 */
[----:B------:R-:W-:Y:S02]  /*a290*/  MOV R65, 0xffffffff ;  /* 0xffffffff00417802 */ /* 0x000fe40000000f00 */
[----:B------:R-:W-:Y:S02]  /*a2a0*/  MOV R64, 0xa2c0 ;  /* 0x0000a2c000407802 */ /* 0x000fe40000000f00 */
[----:B0-----:R-:W-:Y:S05]  /*a2b0*/  CALL.REL.NOINC `($__internal_22_$__cuda_sm70_shflsync_idx_p) ;  /* 0x0000a85000007944 */ /* 0x001fea0003c00000 */
.L_x_792:
[----:B------:R-:W-:Y:S05]  /*a2c0*/  BRA.CONV ~URZ, `(.L_x_793) ;  /* 0x000000537f007947 */ /* 0x000fea000b800000 */
[----:B-1----:R-:W-:Y:S01]  /*a2d0*/  HFMA2.MMA R66, -RZ, RZ, 0, 1.847743988037109375e-06 ;  /* 0x0000001fff427435 */ /* 0x002fe200000001ff */
[----:B------:R-:W-:Y:S02]  /*a2e0*/  MOV R75, R67 ;  /* 0x00000043004b7202 */ /* 0x000fe40000000f00 */
[----:B------:R-:W-:-:S02]  /*a2f0*/  MOV R65, 0xffffffff ;  /* 0xffffffff00417802 */ /* 0x000fc40000000f00 */
[----:B------:R-:W-:Y:S02]  /*a300*/  MOV R64, 0xa320 ;  /* 0x0000a32000407802 */ /* 0x000fe40000000f00 */
[----:B0-----:R-:W-:Y:S05]  /*a310*/  CALL.REL.NOINC `($__internal_22_$__cuda_sm70_shflsync_idx_p) ;  /* 0x0000a7f000007944 */ /* 0x001fea0003c00000 */
.L_x_793:
[----:B------:R-:W-:Y:S05]  /*a320*/  BRA.CONV ~URZ, `(.L_x_794) ;  /* 0x000000537f007947 */ /* 0x000fea000b800000 */
[----:B-1----:R-:W-:Y:S01]  /*a330*/  HFMA2.MMA R66, -RZ, RZ, 0, 1.847743988037109375e-06 ;  /* 0x0000001fff427435 */ /* 0x002fe200000001ff */
[----:B------:R-:W-:Y:S02]  /*a340*/  MOV R75, R68 ;  /* 0x00000044004b7202 */ /* 0x000fe40000000f00 */
[----:B------:R-:W-:Y:S02]  /*a350*/  MOV R65, 0xffffffff ;  /* 0xffffffff00417802 */ /* 0x000fe40000000f00 */
[----:B------:R-:W-:Y:S02]  /*a360*/  MOV R64, 0xa380 ;  /* 0x0000a38000407802 */ /* 0x000fe40000000f00 */
[----:B0-----:R-:W-:Y:S05]  /*a370*/  CALL.REL.NOINC `($__internal_22_$__cuda_sm70_shflsync_idx_p) ;  /* 0x0000a79000007944 */ /* 0x001fea0003c00000 */
.L_x_794:
[----:B------:R-:W-:Y:S05]  /*a380*/  BRA.DIV ~URZ, `(.L_x_795) ;  /* 0x000095627f007947 */ /* 0x000fea000b800000 */
[----:B------:R2:W3:Y:S04]  /*a390*/  SHFL.IDX PT, R78, R60, RZ, 0x1f ;  /* 0x00001fff3c4e7589 */ /* 0x0004e800000e0000 */
[----:B------:R2:W4:Y:S04]  /*a3a0*/  SHFL.IDX PT, R69, R61, RZ, 0x1f ;  /* 0x00001fff3d457589 */ /* 0x00052800000e0000 */
[----:B------:R2:W1:Y:S04]  /*a3b0*/  SHFL.IDX PT, R70, R62, RZ, 0x1f ;  /* 0x00001fff3e467589 */ /* 0x00046800000e0000 */
[----:B------:R2:W0:Y:S04]  /*a3c0*/  SHFL.IDX PT, R71, R63, RZ, 0x1f ;  /* 0x00001fff3f477589 */ /* 0x00042800000e0000 */
[----:B------:R2:W0:Y:S04]  /*a3d0*/  SHFL.UP PT, R76, R72, 0x1, RZ ;  /* 0x04200000484c7989 */ /* 0x00042800000e00ff */
[----:B------:R2:W0:Y:S04]  /*a3e0*/  SHFL.UP PT, R77, R73, 0x1, RZ ;  /* 0x04200000494d7989 */ /* 0x00042800000e00ff */
[----:B------:R2:W0:Y:S04]  /*a3f0*/  SHFL.UP PT, R79, R67, 0x1, RZ ;  /* 0x04200000434f7989 */ /* 0x00042800000e00ff */
[----:B------:R-:W0:Y:S02]  /*a400*/  SHFL.UP PT, R68, R68, 0x1, RZ ;  /* 0x0420000044447989 */ /* 0x000e2400000e00ff */
.L_x_899:
[----:B--234-:R-:W2:Y:S01]  /*a410*/  LDS.128 R72, [R186+0x8470] ;  /* 0x00847000ba487984 */ /* 0x01cea20000000c00 */
[----:B01----:R-:W-:-:S02]  /*a420*/  FMUL.FTZ R189, R70, R77 ;  /* 0x0000004d46bd7220 */ /* 0x003fc40000410000 */
[CC--:B------:R-:W-:Y:S01]  /*a430*/  FMUL.FTZ R187, R71.reuse, R77.reuse ;  /* 0x0000004d47bb7220 */ /* 0x0c0fe20000410000 */
[----:B------:R-:W0:Y:S01]  /*a440*/  LDS.128 R60, [R186+0x8480] ;  /* 0x00848000ba3c7984 */ /* 0x000e220000000c00 */
[-C--:B------:R-:W-:Y:S02]  /*a450*/  FFMA.FTZ R189, R71, R76.reuse, R189 ;  /* 0x0000004c47bd7223 */ /* 0x080fe400000100bd */
[----:B------:R-:W-:Y:S01]  /*a460*/  FFMA.FTZ R188, R70, R76, -R187 ;  /* 0x0000004c46bc7223 */ /* 0x000fe200000108bb */
[----:B------:R-:W1:Y:S01]  /*a470*/  LDS.128 R64, [R186+0x8490] ;  /* 0x00849000ba407984 */ /* 0x000e620000000c00 */
[----:B------:R-:W-:Y:S01]  /*a480*/  @P1 FADD.FTZ R71, R189, R68 ;  /* 0x00000044bd471221 */ /* 0x000fe20000010000 */
[----:B------:R-:W-:Y:S01]  /*a490*/  MOV R68, R78 ;  /* 0x0000004e00447202 */ /* 0x000fe20000000f00 */
[----:B------:R-:W-:Y:S02]  /*a4a0*/  @P1 FADD.FTZ R70, R188, R79 ;  /* 0x0000004fbc461221 */ /* 0x000fe40000010000 */
[----:B------:R-:W-:-:S02]  /*a4b0*/  FMUL.FTZ R79, R69, R77 ;  /* 0x0000004d454f7220 */ /* 0x000fc40000410000 */
        /* <DEDUP_REMOVED lines=37> */
.L_x_788:
[----:B0-----:R-:W-:Y:S05]  /*a710*/  BSYNC B0 ;  /* 0x0000000000007941 */ /* 0x001fea0003800000 */
.L_x_787:
[C---:B------:R-:W-:Y:S01]  /*a720*/  FMUL.FTZ R60, R27.reuse, -R94 ;  /* 0x8000005e1b3c7220 */ /* 0x040fe20000410000 */
[----:B------:R-:W-:Y:S01]  /*a730*/  WARPSYNC 0xffffffff ;  /* 0xffffffff00007948 */ /* 0x000fe20003800000 */
[CC--:B------:R-:W-:Y:S01]  /*a740*/  FMUL.FTZ R61, R27.reuse, R95.reuse ;  /* 0x0000005f1b3d7220 */ /* 0x0c0fe20000410000 */
[----:B------:R-:W-:Y:S01]  /*a750*/  BAR.SYNC.DEFER_BLOCKING 0x0 ;  /* 0x0000000000007b1d */ /* 0x000fe20000010000 */
[CC--:B------:R-:W-:Y:S01]  /*a760*/  FMUL.FTZ R62, R27.reuse, R156.reuse ;  /* 0x0000009c1b3e7220 */ /* 0x0c0fe20000410000 */
[----:B---3--:R-:W-:Y:S01]  /*a770*/  MOV R70, UR7 ;  /* 0x0000000700467c02 */ /* 0x008fe20008000f00 */
[C---:B------:R-:W-:Y:S02]  /*a780*/  FMUL.FTZ R64, R28.reuse, R156 ;  /* 0x0000009c1c407220 */ /* 0x040fe40000410000 */
[C---:B------:R-:W-:Y:S01]  /*a790*/  FFMA.FTZ R60, R28.reuse, -R95, R60 ;  /* 0x8000005f1c3c7223 */ /* 0x040fe2000001003c */
[----:B------:R-:W-:Y:S01]  /*a7a0*/  ULDC UR36, c[0x0][0x174] ;  /* 0x00005d0000247ab9 */ /* 0x000fe20000000800 */
[C---:B------:R-:W-:Y:S01]  /*a7b0*/  FFMA.FTZ R61, R28.reuse, R94, -R61 ;  /* 0x0000005e1c3d7223 */ /* 0x040fe2000001083d */
[----:B------:R-:W-:Y:S01]  /*a7c0*/  UISETP.GE.AND UP0, UPT, UR24, UR36, UPT ;  /* 0x000000241800728c */ /* 0x000fe2000bf06270 */
[-C--:B------:R-:W-:Y:S01]  /*a7d0*/  FFMA.FTZ R62, R28, R155.reuse, -R62 ;  /* 0x0000009b1c3e7223 */ /* 0x080fe2000001083e */
[----:B------:R-:W-:Y:S01]  /*a7e0*/  BSSY B0, `(.L_x_796) ;  /* 0x00001d3000007945 */ /* 0x000fe20003800000 */
[----:B------:R-:W-:-:S02]  /*a7f0*/  FFMA.FTZ R63, -R27, R155, -R64 ;  /* 0x0000009b1b3f7223 */ /* 0x000fc40000010940 */
[CC--:B------:R-:W-:Y:S01]  /*a800*/  FMUL.FTZ R64, R29.reuse, -R60.reuse ;  /* 0x8000003c1d407220 */ /* 0x0c0fe20000410000 */
[----:B------:R-:W-:Y:S01]  /*a810*/  PLOP3.LUT P0, PT, PT, PT, UP0, 0x80, 0x0 ;  /* 0x000000000000781c */ /* 0x000fe20003f0f008 */
[-C--:B------:R-:W-:Y:S02]  /*a820*/  FMUL.FTZ R65, R29, -R61.reuse ;  /* 0x8000003d1d417220 */ /* 0x080fe40000410000 */
[----:B------:R-:W-:Y:S01]  /*a830*/  FADD.FTZ R62, R153, R62 ;  /* 0x0000003e993e7221 */ /* 0x000fe20000010000 */
[----:B------:R-:W-:Y:S01]  /*a840*/  ISETP.NE.OR P0, PT, R237, RZ, P0 ;  /* 0x000000ffed00720c */ /* 0x000fe20000705670 */
[----:B------:R-:W-:Y:S02]  /*a850*/  FADD.FTZ R63, -R154, R63 ;  /* 0x0000003f9a3f7221 */ /* 0x000fe40000010100 */
[C---:B------:R-:W-:Y:S02]  /*a860*/  FFMA.FTZ R64, R30.reuse, R61, -R64 ;  /* 0x0000003d1e407223 */ /* 0x040fe40000010840 */
[----:B------:R-:W-:-:S02]  /*a870*/  FFMA.FTZ R65, R30, R60, R65 ;  /* 0x0000003c1e417223 */ /* 0x000fc40000010041 */
[C---:B------:R-:W-:Y:S02]  /*a880*/  FMUL.FTZ R60, R29.reuse, -R62 ;  /* 0x8000003e1d3c7220 */ /* 0x040fe40000410000 */
[-C--:B------:R-:W-:Y:S02]  /*a890*/  FMUL.FTZ R61, R29, -R63.reuse ;  /* 0x8000003f1d3d7220 */ /* 0x080fe40000410000 */
[C---:B------:R-:W-:Y:S02]  /*a8a0*/  FMUL.FTZ R66, R31.reuse, -R64 ;  /* 0x800000401f427220 */ /* 0x040fe40000410000 */
[C---:B------:R-:W-:Y:S02]  /*a8b0*/  FFMA.FTZ R63, R30.reuse, R63, R60 ;  /* 0x0000003f1e3f7223 */ /* 0x040fe4000001003c */
[----:B------:R-:W-:Y:S02]  /*a8c0*/  FMUL.FTZ R67, R31, -R65 ;  /* 0x800000411f437220 */ /* 0x000fe40000410000 */
[----:B------:R-:W-:-:S02]  /*a8d0*/  FFMA.FTZ R62, R30, R62, -R61 ;  /* 0x0000003e1e3e7223 */ /* 0x000fc4000001083d */
[----:B------:R-:W-:Y:S02]  /*a8e0*/  FFMA.FTZ R66, R32, R65, R66 ;  /* 0x0000004120427223 */ /* 0x000fe40000010042 */
[----:B------:R-:W-:Y:S02]  /*a8f0*/  FADD.FTZ R63, -R152, R63 ;  /* 0x0000003f983f7221 */ /* 0x000fe40000010100 */
[----:B------:R-:W-:Y:S02]  /*a900*/  FFMA.FTZ R67, R32, R64, -R67 ;  /* 0x0000004020437223 */ /* 0x000fe40000010843 */
        /* <DEDUP_REMOVED lines=12> */
[----:B------:R-:W-:Y:S02]  /*a9d0*/  FFMA.FTZ R65, R36, R65, R60 ;  /* 0x0000004124417223 */ /* 0x000fe4000001003c */
[----:B------:R-:W-:Y:S02]  /*a9e0*/  FADD.FTZ R63, -R0, R63 ;  /* 0x0000003f003f7221 */ /* 0x000fe40000010100 */
[----:B------:R-:W-:-:S02]  /*a9f0*/  FMUL.FTZ R62, R33, -R61 ;  /* 0x8000003d213e7220 */ /* 0x000fc40000410000 */
[----:B------:R-:W-:Y:S02]  /*aa00*/  FFMA.FTZ R67, R36, R64, -R67 ;  /* 0x0000004024437223 */ /* 0x000fe40000010843 */
[----:B------:R-:W-:Y:S02]  /*aa10*/  FMUL.FTZ R64, R37, -R65 ;  /* 0x8000004125407220 */ /* 0x000fe40000410000 */
[-C--:B------:R-:W-:Y:S02]  /*aa20*/  FMUL.FTZ R60, R33, -R63.reuse ;  /* 0x8000003f213c7220 */ /* 0x080fe40000410000 */
[----:B------:R-:W-:Y:S02]  /*aa30*/  FFMA.FTZ R62, R34, R63, R62 ;  /* 0x0000003f223e7223 */ /* 0x000fe4000001003e */
[-C--:B------:R-:W-:Y:S02]  /*aa40*/  FMUL.FTZ R66, R37, -R67.reuse ;  /* 0x8000004325427220 */ /* 0x080fe40000410000 */
[----:B------:R-:W-:-:S02]  /*aa50*/  FFMA.FTZ R64, R38, R67, -R64 ;  /* 0x0000004326407223 */ /* 0x000fc40000010840 */
[----:B------:R-:W-:Y:S02]  /*aa60*/  FFMA.FTZ R61, R34, R61, -R60 ;  /* 0x0000003d223d7223 */ /* 0x000fe4000001083c */
[----:B------:R-:W-:Y:S02]  /*aa70*/  FADD.FTZ R62, -R3, R62 ;  /* 0x0000003e033e7221 */ /* 0x000fe40000010100 */
[----:B------:R-:W-:Y:S02]  /*aa80*/  FFMA.FTZ R66, R38, R65, R66 ;  /* 0x0000004126427223 */ /* 0x000fe40000010042 */
[----:B------:R-:W-:Y:S02]  /*aa90*/  FMUL.FTZ R67, R39, -R64 ;  /* 0x8000004027437220 */ /* 0x000fe40000410000 */
[----:B------:R-:W-:Y:S02]  /*aaa0*/  FADD.FTZ R61, R4, R61 ;  /* 0x0000003d043d7221 */ /* 0x000fe40000010000 */
[----:B------:R-:W-:-:S02]  /*aab0*/  FMUL.FTZ R60, R35, -R62 ;  /* 0x8000003e233c7220 */ /* 0x000fc40000410000 */
[-C--:B------:R-:W-:Y:S02]  /*aac0*/  FMUL.FTZ R65, R39, -R66.reuse ;  /* 0x8000004227417220 */ /* 0x080fe40000410000 */
[----:B------:R-:W-:Y:S02]  /*aad0*/  FFMA.FTZ R67, R40, R66, R67 ;  /* 0x0000004228437223 */ /* 0x000fe40000010043 */
[-C--:B------:R-:W-:Y:S02]  /*aae0*/  FMUL.FTZ R63, R35, -R61.reuse ;  /* 0x8000003d233f7220 */ /* 0x080fe40000410000 */
[----:B------:R-:W-:Y:S02]  /*aaf0*/  FFMA.FTZ R61, R36, R61, -R60 ;  /* 0x0000003d243d7223 */ /* 0x000fe4000001083c */
[----:B------:R-:W-:Y:S02]  /*ab00*/  FFMA.FTZ R65, R40, R64, -R65 ;  /* 0x0000004028417223 */ /* 0x000fe40000010841 */
[----:B------:R-:W-:-:S02]  /*ab10*/  FMUL.FTZ R60, R41, -R67 ;  /* 0x80000043293c7220 */ /* 0x000fc40000410000 */
[----:B------:R-:W-:Y:S02]  /*ab20*/  FFMA.FTZ R62, R36, R62, R63 ;  /* 0x0000003e243e7223 */ /* 0x000fe4000001003f */
[----:B------:R-:W-:Y:S02]  /*ab30*/  FADD.FTZ R61, R6, R61 ;  /* 0x0000003d063d7221 */ /* 0x000fe40000010000 */
[-C--:B------:R-:W-:Y:S02]  /*ab40*/  FMUL.FTZ R63, R41, -R65.reuse ;  /* 0x80000041293f7220 */ /* 0x080fe40000410000 */
[----:B------:R-:W-:Y:S02]  /*ab50*/  FFMA.FTZ R64, R42, R65, -R60 ;  /* 0x000000412a407223 */ /* 0x000fe4000001083c */
[----:B------:R-:W-:Y:S02]  /*ab60*/  FADD.FTZ R62, -R5, R62 ;  /* 0x0000003e053e7221 */ /* 0x000fe40000010100 */
[----:B------:R-:W-:-:S02]  /*ab70*/  FMUL.FTZ R65, R37, -R61 ;  /* 0x8000003d25417220 */ /* 0x000fc40000410000 */
[----:B------:R-:W-:Y:S02]  /*ab80*/  FFMA.FTZ R67, R42, R67, R63 ;  /* 0x000000432a437223 */ /* 0x000fe4000001003f */
[----:B------:R-:W-:Y:S02]  /*ab90*/  FMUL.FTZ R66, R43, -R64 ;  /* 0x800000402b427220 */ /* 0x000fe40000410000 */
[-C--:B------:R-:W-:Y:S02]  /*aba0*/  FMUL.FTZ R60, R37, -R62.reuse ;  /* 0x8000003e253c7220 */ /* 0x080fe40000410000 */
[----:B------:R-:W-:Y:S02]  /*abb0*/  FFMA.FTZ R62, R38, R62, R65 ;  /* 0x0000003e263e7223 */ /* 0x000fe40000010041 */
[-C--:B------:R-:W-:Y:S02]  /*abc0*/  FMUL.FTZ R69, R43, -R67.reuse ;  /* 0x800000432b457220 */ /* 0x080fe40000410000 */
[----:B------:R-:W-:-:S02]  /*abd0*/  FFMA.FTZ R66, R44, R67, R66 ;  /* 0x000000432c427223 */ /* 0x000fc40000010042 */
[----:B------:R-:W-:Y:S02]  /*abe0*/  FFMA.FTZ R63, R38, R61, -R60 ;  /* 0x0000003d263f7223 */ /* 0x000fe4000001083c */
[----:B------:R-:W-:Y:S01]  /*abf0*/  FADD.FTZ R62, -R7, R62 ;  /* 0x0000003e073e7221 */ /* 0x000fe20000010100 */
[----:B------:R-:W0:Y:S01]  /*ac00*/  LDS.64 R60, [R234.X16+0x8478] ;  /* 0x00847800ea3c7984 */ /* 0x000e22000000ca00 */
[----:B------:R-:W-:Y:S02]  /*ac10*/  FFMA.FTZ R69, R44, R64, -R69 ;  /* 0x000000402c457223 */ /* 0x000fe40000010845 */
[----:B------:R-:W-:Y:S02]  /*ac20*/  FMUL.FTZ R65, R45, -R66 ;  /* 0x800000422d417220 */ /* 0x000fe40000410000 */
[----:B------:R-:W-:Y:S02]  /*ac30*/  FADD.FTZ R63, R8, R63 ;  /* 0x0000003f083f7221 */ /* 0x000fe40000010000 */
[----:B------:R-:W-:-:S02]  /*ac40*/  FMUL.FTZ R64, R39, -R62 ;  /* 0x8000003e27407220 */ /* 0x000fc40000410000 */
[-C--:B------:R-:W-:Y:S02]  /*ac50*/  FMUL.FTZ R67, R45, -R69.reuse ;  /* 0x800000452d437220 */ /* 0x080fe40000410000 */
[----:B------:R-:W-:Y:S02]  /*ac60*/  FFMA.FTZ R69, R46, R69, -R65 ;  /* 0x000000452e457223 */ /* 0x000fe40000010841 */
[-C--:B------:R-:W-:Y:S02]  /*ac70*/  FMUL.FTZ R65, R39, -R63.reuse ;  /* 0x8000003f27417220 */ /* 0x080fe40000410000 */
[----:B------:R-:W-:Y:S02]  /*ac80*/  FFMA.FTZ R63, R40, R63, -R64 ;  /* 0x0000003f283f7223 */ /* 0x000fe40000010840 */
[----:B------:R-:W-:Y:S02]  /*ac90*/  FFMA.FTZ R67, R46, R66, R67 ;  /* 0x000000422e437223 */ /* 0x000fe40000010043 */
[----:B------:R-:W-:-:S02]  /*aca0*/  FMUL.FTZ R66, R47, -R69 ;  /* 0x800000452f427220 */ /* 0x000fc40000410000 */
[----:B------:R-:W-:Y:S02]  /*acb0*/  FFMA.FTZ R62, R40, R62, R65 ;  /* 0x0000003e283e7223 */ /* 0x000fe40000010041 */
        /* <DEDUP_REMOVED lines=29> */
[----:B0-----:R-:W-:Y:S02]  /*ae90*/  FMUL.FTZ R62, R123, R60 ;  /* 0x0000003c7b3e7220 */ /* 0x001fe40000410000 */
[-C--:B------:R-:W-:Y:S02]  /*aea0*/  FMUL.FTZ R67, R45, -R66.reuse ;  /* 0x800000422d437220 */ /* 0x080fe40000410000 */
[----:B------:R-:W-:Y:S02]  /*aeb0*/  FFMA.FTZ R66, R46, R66, R69 ;  /* 0x000000422e427223 */ /* 0x000fe40000010045 */
[-C--:B------:R-:W-:Y:S02]  /*aec0*/  FMUL.FTZ R123, R123, R61.reuse ;  /* 0x0000003d7b7b7220 */ /* 0x080fe40000410000 */
[----:B------:R-:W-:Y:S02]  /*aed0*/  FFMA.FTZ R62, R122, R61, R62 ;  /* 0x0000003d7a3e7223 */ /* 0x000fe4000001003e */
[----:B------:R-:W-:-:S02]  /*aee0*/  FFMA.FTZ R67, R46, R63, -R67 ;  /* 0x0000003f2e437223 */ /* 0x000fc40000010843 */
[----:B------:R-:W-:Y:S02]  /*aef0*/  FADD.FTZ R66, -R15, R66 ;  /* 0x000000420f427221 */ /* 0x000fe40000010100 */
[----:B------:R-:W-:Y:S02]  /*af00*/  FFMA.FTZ R123, R122, R60, -R123 ;  /* 0x0000003c7a7b7223 */ /* 0x000fe4000001087b */
[----:B------:R-:W-:Y:S02]  /*af10*/  FADD.FTZ R191, RZ, R62 ;  /* 0x0000003effbf7221 */ /* 0x000fe40000010000 */
[----:B------:R-:W-:Y:S02]  /*af20*/  FADD.FTZ R67, R16, R67 ;  /* 0x0000004310437221 */ /* 0x000fe40000010000 */
[----:B------:R-:W-:Y:S02]  /*af30*/  FMUL.FTZ R60, R47, -R66 ;  /* 0x800000422f3c7220 */ /* 0x000fe40000410000 */
[----:B------:R-:W-:-:S02]  /*af40*/  FFMA.FTZ R204, R146, R130, R123 ;  /* 0x0000008292cc7223 */ /* 0x000fc4000001007b */
[----:B------:R-:W-:Y:S02]  /*af50*/  FMUL.FTZ R61, R55, R191 ;  /* 0x000000bf373d7220 */ /* 0x000fe40000410000 */
[-C--:B------:R-:W-:Y:S02]  /*af60*/  FMUL.FTZ R63, R47, -R67.reuse ;  /* 0x800000432f3f7220 */ /* 0x080fe40000410000 */
[----:B------:R-:W-:Y:S02]  /*af70*/  FFMA.FTZ R67, R48, R67, -R60 ;  /* 0x0000004330437223 */ /* 0x000fe4000001083c */
[-C--:B------:R-:W-:Y:S02]  /*af80*/  FMUL.FTZ R62, R55, R204.reuse ;  /* 0x000000cc373e7220 */ /* 0x080fe40000410000 */
[----:B------:R-:W-:Y:S02]  /*af90*/  FFMA.FTZ R60, R56, R204, -R61 ;  /* 0x000000cc383c7223 */ /* 0x000fe4000001083d */
[----:B------:R-:W-:-:S02]  /*afa0*/  FFMA.FTZ R66, R48, R66, R63 ;  /* 0x0000004230427223 */ /* 0x000fc4000001003f */
[----:B------:R-:W-:Y:S02]  /*afb0*/  FADD.FTZ R67, R18, R67 ;  /* 0x0000004312437221 */ /* 0x000fe40000010000 */
[----:B------:R-:W-:Y:S02]  /*afc0*/  FFMA.FTZ R62, R56, R191, R62 ;  /* 0x000000bf383e7223 */ /* 0x000fe4000001003e */
[----:B------:R-:W-:Y:S02]  /*afd0*/  FFMA.FTZ R203, R145, R129, R60 ;  /* 0x0000008191cb7223 */ /* 0x000fe4000001003c */
[----:B------:R-:W-:Y:S02]  /*afe0*/  FADD.FTZ R66, -R17, R66 ;  /* 0x0000004211427221 */ /* 0x000fe40000010100 */
[----:B------:R-:W-:Y:S02]  /*aff0*/  FMUL.FTZ R63, R49, -R67 ;  /* 0x80000043313f7220 */ /* 0x000fe40000410000 */
[----:B------:R-:W-:-:S02]  /*b000*/  FADD.FTZ R190, RZ, R62 ;  /* 0x0000003effbe7221 */ /* 0x000fc40000010000 */
[----:B------:R-:W-:Y:S02]  /*b010*/  FMUL.FTZ R61, R53, R203 ;  /* 0x000000cb353d7220 */ /* 0x000fe40000410000 */
        /* <DEDUP_REMOVED lines=11> */
[C---:B------:R-:W-:Y:S02]  /*b0d0*/  FMUL.FTZ R61, R51.reuse, R189 ;  /* 0x000000bd333d7220 */ /* 0x040fe40000410000 */
[CC--:B------:R-:W-:Y:S02]  /*b0e0*/  FMUL.FTZ R63, R51.reuse, -R67.reuse ;  /* 0x80000043333f7220 */ /* 0x0c0fe40000410000 */
[C---:B------:R-:W-:Y:S02]  /*b0f0*/  FFMA.FTZ R67, R52.reuse, R67, -R60 ;  /* 0x0000004334437223 */ /* 0x040fe4000001083c */
[-C--:B------:R-:W-:Y:S02]  /*b100*/  FMUL.FTZ R62, R51, R202.reuse ;  /* 0x000000ca333e7220 */ /* 0x080fe40000410000 */
[C---:B------:R-:W-:Y:S02]  /*b110*/  FFMA.FTZ R60, R52.reuse, R202, -R61 ;  /* 0x000000ca343c7223 */ /* 0x040fe4000001083d */
        /* <DEDUP_REMOVED lines=20> */
[----:B------:R-:W-:Y:S02]  /*b260*/  FFMA.FTZ R69, R56, R67, -R60 ;  /* 0x0000004338457223 */ /* 0x000fe4000001083c */
[-C--:B------:R-:W-:Y:S02]  /*b270*/  FMUL.FTZ R62, R47, R200.reuse ;  /* 0x000000c82f3e7220 */ /* 0x080fe40000410000 */
[C---:B------:R-:W-:Y:S02]  /*b280*/  FFMA.FTZ R60, R48.reuse, R200, -R61 ;  /* 0x000000c8303c7223 */ /* 0x040fe4000001083d */
[----:B------:R-:W-:Y:S02]  /*b290*/  FFMA.FTZ R62, R48, R187, R62 ;  /* 0x000000bb303e7223 */ /* 0x000fe4000001003e */
[----:B------:R-:W-:-:S02]  /*b2a0*/  FFMA.FTZ R199, R141, R125, R60 ;  /* 0x0000007d8dc77223 */ /* 0x000fc4000001003c */
[C---:B------:R-:W-:Y:S02]  /*b2b0*/  FMUL.FTZ R63, R55.reuse, -R67 ;  /* 0x80000043373f7220 */ /* 0x040fe40000410000 */
[----:B------:R-:W-:Y:S02]  /*b2c0*/  FFMA.FTZ R65, R54, R68, R65 ;  /* 0x0000004436417223 */ /* 0x000fe40000010041 */
[----:B------:R-:W-:Y:S02]  /*b2d0*/  FMUL.FTZ R60, R55, -R64 ;  /* 0x80000040373c7220 */ /* 0x000fe40000410000 */
[----:B------:R-:W-:Y:S02]  /*b2e0*/  FADD.FTZ R186, RZ, R62 ;  /* 0x0000003effba7221 */ /* 0x000fe40000010000 */
[----:B------:R-:W-:Y:S02]  /*b2f0*/  FMUL.FTZ R61, R45, R199 ;  /* 0x000000c72d3d7220 */ /* 0x000fe40000410000 */
[----:B------:R-:W-:-:S02]  /*b300*/  FFMA.FTZ R68, R56, R66, R63 ;  /* 0x0000004238447223 */ /* 0x000fc4000001003f */
[-C--:B------:R-:W-:Y:S02]  /*b310*/  FMUL.FTZ R63, R55, -R65.reuse ;  /* 0x80000041373f7220 */ /* 0x080fe40000410000 */
[----:B------:R-:W-:Y:S02]  /*b320*/  FFMA.FTZ R65, R56, R65, R60 ;  /* 0x0000004138417223 */ /* 0x000fe4000001003c */
[-C--:B------:R-:W-:Y:S02]  /*b330*/  FMUL.FTZ R60, R45, R186.reuse ;  /* 0x000000ba2d3c7220 */ /* 0x080fe40000410000 */
[C---:B------:R-:W-:Y:S02]  /*b340*/  FFMA.FTZ R123, R46.reuse, R186, R61 ;  /* 0x000000ba2e7b7223 */ /* 0x040fe4000001003d */
[----:B------:R-:W-:Y:S01]  /*b350*/  FFMA.FTZ R61, R46, R199, -R60 ;  /* 0x000000c72e3d7223 */ /* 0x000fe2000001083c */
[----:B------:R-:W-:Y:S01]  /*b360*/  MOV R60, 0x3f800000 ;  /* 0x3f800000003c7802 */ /* 0x000fe20000000f00 */
[----:B------:R-:W-:-:S02]  /*b370*/  FADD.FTZ R123, RZ, R123 ;  /* 0x0000007bff7b7221 */ /* 0x000fc40000010000 */
[----:B------:R-:W-:Y:S02]  /*b380*/  FFMA.FTZ R64, R56, R64, -R63 ;  /* 0x0000004038407223 */ /* 0x000fe4000001083f */
[----:B------:R-:W-:Y:S01]  /*b390*/  FFMA.FTZ R198, R140, R124, R61 ;  /* 0x0000007c8cc67223 */ /* 0x000fe2000001003d */
[----:B------:R-:W-:Y:S01]  /*b3a0*/  HFMA2.MMA R61, -RZ, RZ, 0, 0 ;  /* 0x00000000ff3d7435 */ /* 0x000fe200000001ff */
[CC--:B------:R-:W-:Y:S02]  /*b3b0*/  FMUL.FTZ R63, R43.reuse, R123.reuse ;  /* 0x0000007b2b3f7220 */ /* 0x0c0fe40000410000 */
[-C--:B------:R-:W-:Y:S02]  /*b3c0*/  FMUL.FTZ R67, R43, R198.reuse ;  /* 0x000000c62b437220 */ /* 0x080fe40000410000 */
[C---:B------:R-:W-:Y:S02]  /*b3d0*/  FFMA.FTZ R66, R44.reuse, R198, -R63 ;  /* 0x000000c62c427223 */ /* 0x040fe4000001083f */
[----:B------:R-:W-:Y:S01]  /*b3e0*/  FFMA.FTZ R122, R44, R123, R67 ;  /* 0x0000007b2c7a7223 */ /* 0x000fe20000010043 */
[----:B------:R-:W-:Y:S01]  /*b3f0*/  CS2R R62, SRZ ;  /* 0x00000000003e7805 */ /* 0x000fe2000001ff00 */
[----:B------:R-:W-:-:S02]  /*b400*/  FFMA.FTZ R197, R139, R121, R66 ;  /* 0x000000798bc57223 */ /* 0x000fc40000010042 */
[----:B------:R-:W-:Y:S02]  /*b410*/  FADD.FTZ R66, R26, R69 ;  /* 0x000000451a427221 */ /* 0x000fe40000010000 */
[----:B------:R-:W-:Y:S01]  /*b420*/  FADD.FTZ R122, RZ, R122 ;  /* 0x0000007aff7a7221 */ /* 0x000fe20000010000 */
[----:B------:R-:W0:Y:S01]  /*b430*/  @!P0 LDS.128 R60, [R70.X16+0xac80] ;  /* 0x00ac8000463c8984 */ /* 0x000e22000000cc00 */
[-C--:B------:R-:W-:Y:S01]  /*b440*/  FMUL.FTZ R69, R41, R197.reuse ;  /* 0x000000c529457220 */ /* 0x080fe20000410000 */
[----:B------:R-:W-:Y:S01]  /*b450*/  ISETP.GT.U32.AND P0, PT, R150, 0x1f, PT ;  /* 0x0000001f9600780c */ /* 0x000fe20003f04070 */
[----:B------:R-:W-:Y:S02]  /*b460*/  FADD.FTZ R67, -R25, R68 ;  /* 0x0000004419437221 */ /* 0x000fe40000010100 */
[-C--:B------:R-:W-:Y:S02]  /*b470*/  FMUL.FTZ R68, R41, R122.reuse ;  /* 0x0000007a29447220 */ /* 0x080fe40000410000 */
[C---:B------:R-:W-:Y:S01]  /*b480*/  FFMA.FTZ R69, R42.reuse, R122, R69 ;  /* 0x0000007a2a457223 */ /* 0x040fe20000010045 */
[----:B------:R1:W-:Y:S01]  /*b490*/  STS.128 [R234.X16+0x8e80], R64 ;  /* 0x008e8040ea007388 */ /* 0x0003e2000000cc00 */
[----:B------:R-:W-:-:S02]  /*b4a0*/  FFMA.FTZ R207, R42, R197, -R68 ;  /* 0x000000c52acf7223 */ /* 0x000fc40000010844 */
[----:B------:R-:W-:Y:S02]  /*b4b0*/  FADD.FTZ R196, RZ, R69 ;  /* 0x00000045ffc47221 */ /* 0x000fe40000010000 */
[----:B------:R-:W-:Y:S02]  /*b4c0*/  FFMA.FTZ R207, R138, R120, R207 ;  /* 0x000000788acf7223 */ /* 0x000fe400000100cf */
[CC--:B------:R-:W-:Y:S02]  /*b4d0*/  FMUL.FTZ R68, R39.reuse, R196.reuse ;  /* 0x000000c427447220 */ /* 0x0c0fe40000410000 */
[-C--:B------:R-:W-:Y:S02]  /*b4e0*/  FMUL.FTZ R69, R39, R207.reuse ;  /* 0x000000cf27457220 */ /* 0x080fe40000410000 */
[C---:B------:R-:W-:Y:S02]  /*b4f0*/  FFMA.FTZ R68, R40.reuse, R207, -R68 ;  /* 0x000000cf28447223 */ /* 0x040fe40000010844 */
[----:B------:R-:W-:-:S02]  /*b500*/  FFMA.FTZ R69, R40, R196, R69 ;  /* 0x000000c428457223 */ /* 0x000fc40000010045 */
[----:B------:R-:W-:Y:S02]  /*b510*/  FFMA.FTZ R208, R137, R119, R68 ;  /* 0x0000007789d07223 */ /* 0x000fe40000010044 */
[----:B------:R-:W-:Y:S02]  /*b520*/  FADD.FTZ R195, RZ, R69 ;  /* 0x00000045ffc37221 */ /* 0x000fe40000010000 */
[CC--:B-1----:R-:W-:Y:S02]  /*b530*/  FMUL.FTZ R64, R37.reuse, R208.reuse ;  /* 0x000000d025407220 */ /* 0x0c2fe40000410000 */
[-C--:B------:R-:W-:Y:S02]  /*b540*/  FMUL.FTZ R65, R37, R195.reuse ;  /* 0x000000c325417220 */ /* 0x080fe40000410000 */
[C---:B------:R-:W-:Y:S02]  /*b550*/  FFMA.FTZ R64, R38.reuse, R195, R64 ;  /* 0x000000c326407223 */ /* 0x040fe40000010040 */
        /* <DEDUP_REMOVED lines=27> */
[----:B------:R-:W-:-:S04]  /*b710*/  FMUL.FTZ R64, R27, R206 ;  /* 0x000000ce1b407220 */ /* 0x000fc80000410000 */
[----:B------:R-:W-:-:S04]  /*b720*/  FFMA.FTZ R64, R28, R213, -R64 ;  /* 0x000000d51c407223 */ /* 0x000fc80000010840 */
[----:B------:R-:W-:Y:S01]  /*b730*/  FFMA.FTZ R214, R131, R113, R64 ;  /* 0x0000007183d67223 */ /* 0x000fe20000010040 */
        /* <DEDUP_REMOVED lines=42> */
.L_x_900:
[----:B------:R-:W-:Y:S05]  /*b9e0*/  BRA.DIV ~URZ, `(.L_x_799) ;  /* 0x000082c27f007947 */ /* 0x000fea000b800000 */
[----:B------:R-:W2:Y:S04]  /*b9f0*/  SHFL.DOWN PT, R69, R69, 0x1, 0x1f ;  /* 0x08201f0045457f89 */ /* 0x000ea800000e0000 */
[----:B------:R3:W4:Y:S04]  /*ba00*/  SHFL.DOWN PT, R73, R68, 0x1, 0x1f ;  /* 0x08201f0044497f89 */ /* 0x00072800000e0000 */
[----:B------:R3:W0:Y:S02]  /*ba10*/  SHFL.DOWN PT, R64, R70, 0x1, 0x1f ;  /* 0x08201f0046407f89 */ /* 0x00062400000e0000 */
.L_x_901:
        /* <DEDUP_REMOVED lines=13> */
.L_x_801:
[----:B------:R-:W-:Y:S05]  /*baf0*/  BSYNC B1 ;  /* 0x0000000000017941 */ /* 0x000fea0003800000 */
.L_x_800:
[----:B------:R-:W-:Y:S01]  /*bb00*/  ISETP.GT.U32.AND P0, PT, R237, 0x1d, PT ;  /* 0x0000001ded00780c */ /* 0x000fe20003f04070 */
[----:B------:R-:W-:Y:S05]  /*bb10*/  BRA.DIV ~URZ, `(.L_x_802) ;  /* 0x000082f27f007947 */ /* 0x000fea000b800000 */
[----:B-1----:R1:W3:Y:S04]  /*bb20*/  SHFL.DOWN PT, R67, R71, 0x2, 0x1f ;  /* 0x08401f0047437f89 */ /* 0x0022e800000e0000 */
[----:B--2---:R1:W2:Y:S04]  /*bb30*/  SHFL.DOWN PT, R69, R74, 0x2, 0x1f ;  /* 0x08401f004a457f89 */ /* 0x0042a800000e0000 */
[----:B---3--:R1:W3:Y:S04]  /*bb40*/  SHFL.DOWN PT, R70, R68, 0x2, 0x1f ;  /* 0x08401f0044467f89 */ /* 0x0082e800000e0000 */
[----:B0-----:R1:W0:Y:S02]  /*bb50*/  SHFL.DOWN PT, R64, R72, 0x2, 0x1f ;  /* 0x08401f0048407f89 */ /* 0x00122400000e0000 */
.L_x_902:
[----:B------:R-:W-:Y:S01]  /*bb60*/  BSSY B1, `(.L_x_803) ;  /* 0x000000d000017945 */ /* 0x000fe20003800000 */
[----:B------:R-:W-:Y:S05]  /*bb70*/  @P0 BRA `(.L_x_804) ;  /* 0x000000b000000947 */ /* 0x000fea0003800000 */
[----:B0-----:R-:W-:-:S04]  /*bb80*/  FMUL.FTZ R65, R74, R64 ;  /* 0x000000404a417220 */ /* 0x001fc80000410000 */
[CC--:B---3--:R-:W-:Y:S02]  /*bb90*/  FFMA.FTZ R65, R71.reuse, R70.reuse, -R65 ;  /* 0x0000004647417223 */ /* 0x0c8fe40000010841 */
[----:B------:R-:W-:Y:S02]  /*bba0*/  FMUL.FTZ R70, R74, R70 ;  /* 0x000000464a467220 */ /* 0x000fe40000410000 */
[----:B-1----:R-:W-:Y:S02]  /*bbb0*/  FADD.FTZ R68, R68, R65 ;  /* 0x0000004144447221 */ /* 0x002fe40000010000 */
[----:B------:R-:W-:Y:S02]  /*bbc0*/  FFMA.FTZ R70, R71, R64, R70 ;  /* 0x0000004047467223 */ /* 0x000fe40000010046 */
[C---:B--2---:R-:W-:Y:S02]  /*bbd0*/  FMUL.FTZ R64, R74.reuse, R69 ;  /* 0x000000454a407220 */ /* 0x044fe40000410000 */
[----:B------:R-:W-:-:S02]  /*bbe0*/  FMUL.FTZ R74, R74, R67 ;  /* 0x000000434a4a7220 */ /* 0x000fc40000410000 */
[C---:B------:R-:W-:Y:S02]  /*bbf0*/  FFMA.FTZ R64, R71.reuse, R67, -R64 ;  /* 0x0000004347407223 */ /* 0x040fe40000010840 */
[----:B------:R-:W-:Y:S02]  /*bc00*/  FFMA.FTZ R74, R71, R69, R74 ;  /* 0x00000045474a7223 */ /* 0x000fe4000001004a */
[----:B------:R-:W-:Y:S01]  /*bc10*/  FADD.FTZ R72, R72, R70 ;  /* 0x0000004648487221 */ /* 0x000fe20000010000 */
[----:B------:R-:W-:Y:S02]  /*bc20*/  MOV R71, R64 ;  /* 0x0000004000477202 */ /* 0x000fe40000000f00 */
.L_x_804:
[----:B------:R-:W-:Y:S05]  /*bc30*/  BSYNC B1 ;  /* 0x0000000000017941 */ /* 0x000fea0003800000 */
.L_x_803:
[----:B------:R-:W-:Y:S01]  /*bc40*/  ISETP.GT.U32.AND P0, PT, R237, 0x1b, PT ;  /* 0x0000001bed00780c */ /* 0x000fe20003f04070 */
[----:B------:R-:W-:Y:S10]  /*bc50*/  BRA.DIV ~URZ, `(.L_x_805) ;  /* 0x000083827f007947 */ /* 0x000ff4000b800000 */
[----:B------:R1:W4:Y:S02]  /*bc60*/  SHFL.DOWN PT, R67, R71, 0x4, 0x1f ;  /* 0x08801f0047437f89 */ /* 0x00032400000e0000 */
.L_x_903:
[----:B------:R-:W-:Y:S05]  /*bc70*/  BRA.DIV ~URZ, `(.L_x_806) ;  /* 0x000083e27f007947 */ /* 0x000fea000b800000 */
[----:B--2---:R2:W1:Y:S04]  /*bc80*/  SHFL.DOWN PT, R69, R74, 0x4, 0x1f ;  /* 0x08801f004a457f89 */ /* 0x00446800000e0000 */
[----:B---3--:R2:W3:Y:S04]  /*bc90*/  SHFL.DOWN PT, R70, R68, 0x4, 0x1f ;  /* 0x08801f0044467f89 */ /* 0x0084e800000e0000 */
[----:B0-----:R2:W0:Y:S02]  /*bca0*/  SHFL.DOWN PT, R64, R72, 0x4, 0x1f ;  /* 0x08801f0048407f89 */ /* 0x00142400000e0000 */
.L_x_904:
[----:B------:R-:W-:Y:S01]  /*bcb0*/  BSSY B1, `(.L_x_807) ;  /* 0x000000d000017945 */ /* 0x000fe20003800000 */
[----:B------:R-:W-:Y:S05]  /*bcc0*/  @P0 BRA `(.L_x_808) ;  /* 0x000000b000000947 */ /* 0x000fea0003800000 */
[----:B0-----:R-:W-:-:S04]  /*bcd0*/  FMUL.FTZ R65, R74, R64 ;  /* 0x000000404a417220 */ /* 0x001fc80000410000 */
[CC--:B---3--:R-:W-:Y:S02]  /*bce0*/  FFMA.FTZ R65, R71.reuse, R70.reuse, -R65 ;  /* 0x0000004647417223 */ /* 0x0c8fe40000010841 */
[----:B------:R-:W-:Y:S02]  /*bcf0*/  FMUL.FTZ R70, R74, R70 ;  /* 0x000000464a467220 */ /* 0x000fe40000410000 */
[----:B-12---:R-:W-:Y:S02]  /*bd00*/  FADD.FTZ R68, R68, R65 ;  /* 0x0000004144447221 */ /* 0x006fe40000010000 */
[----:B------:R-:W-:Y:S02]  /*bd10*/  FFMA.FTZ R70, R71, R64, R70 ;  /* 0x0000004047467223 */ /* 0x000fe40000010046 */
[C---:B------:R-:W-:Y:S02]  /*bd20*/  FMUL.FTZ R64, R74.reuse, R69 ;  /* 0x000000454a407220 */ /* 0x040fe40000410000 */
[----:B----4-:R-:W-:-:S02]  /*bd30*/  FMUL.FTZ R74, R74, R67 ;  /* 0x000000434a4a7220 */ /* 0x010fc40000410000 */
[C---:B------:R-:W-:Y:S02]  /*bd40*/  FFMA.FTZ R64, R71.reuse, R67, -R64 ;  /* 0x0000004347407223 */ /* 0x040fe40000010840 */
[----:B------:R-:W-:Y:S02]  /*bd50*/  FFMA.FTZ R74, R71, R69, R74 ;  /* 0x00000045474a7223 */ /* 0x000fe4000001004a */
[----:B------:R-:W-:Y:S01]  /*bd60*/  FADD.FTZ R72, R72, R70 ;  /* 0x0000004648487221 */ /* 0x000fe20000010000 */
[----:B------:R-:W-:Y:S02]  /*bd70*/  MOV R71, R64 ;  /* 0x0000004000477202 */ /* 0x000fe40000000f00 */
.L_x_808:
[----:B------:R-:W-:Y:S05]  /*bd80*/  BSYNC B1 ;  /* 0x0000000000017941 */ /* 0x000fea0003800000 */
.L_x_807:
[----:B------:R-:W-:Y:S01]  /*bd90*/  ISETP.GT.U32.AND P0, PT, R237, 0x17, PT ;  /* 0x00000017ed00780c */ /* 0x000fe20003f04070 */
[----:B------:R-:W-:Y:S05]  /*bda0*/  BRA.DIV ~URZ, `(.L_x_809) ;  /* 0x000084127f007947 */ /* 0x000fea000b800000 */
[----:B----4-:R4:W2:Y:S04]  /*bdb0*/  SHFL.DOWN PT, R67, R71, 0x8, 0x1f ;  /* 0x09001f0047437f89 */ /* 0x0108a800000e0000 */
[----:B-1----:R4:W1:Y:S04]  /*bdc0*/  SHFL.DOWN PT, R69, R74, 0x8, 0x1f ;  /* 0x09001f004a457f89 */ /* 0x00286800000e0000 */
[----:B---3--:R4:W3:Y:S04]  /*bdd0*/  SHFL.DOWN PT, R70, R68, 0x8, 0x1f ;  /* 0x09001f0044467f89 */ /* 0x0088e800000e0000 */
[----:B0-----:R4:W0:Y:S02]  /*bde0*/  SHFL.DOWN PT, R64, R72, 0x8, 0x1f ;  /* 0x09001f0048407f89 */ /* 0x00182400000e0000 */
.L_x_905:
[----:B------:R-:W-:Y:S01]  /*bdf0*/  BSSY B1, `(.L_x_810) ;  /* 0x000000d000017945 */ /* 0x000fe20003800000 */
[----:B------:R-:W-:Y:S05]  /*be00*/  @P0 BRA `(.L_x_811) ;  /* 0x000000b000000947 */ /* 0x000fea0003800000 */
[----:B0-----:R-:W-:-:S04]  /*be10*/  FMUL.FTZ R65, R74, R64 ;  /* 0x000000404a417220 */ /* 0x001fc80000410000 */
[CC--:B---3--:R-:W-:Y:S02]  /*be20*/  FFMA.FTZ R65, R71.reuse, R70.reuse, -R65 ;  /* 0x0000004647417223 */ /* 0x0c8fe40000010841 */
[----:B------:R-:W-:Y:S02]  /*be30*/  FMUL.FTZ R70, R74, R70 ;  /* 0x000000464a467220 */ /* 0x000fe40000410000 */
[----:B--2-4-:R-:W-:Y:S02]  /*be40*/  FADD.FTZ R68, R68, R65 ;  /* 0x0000004144447221 */ /* 0x014fe40000010000 */
[----:B------:R-:W-:Y:S02]  /*be50*/  FFMA.FTZ R70, R71, R64, R70 ;  /* 0x0000004047467223 */ /* 0x000fe40000010046 */
[C---:B-1----:R-:W-:Y:S02]  /*be60*/  FMUL.FTZ R64, R74.reuse, R69 ;  /* 0x000000454a407220 */ /* 0x042fe40000410000 */
[----:B------:R-:W-:-:S02]  /*be70*/  FMUL.FTZ R74, R74, R67 ;  /* 0x000000434a4a7220 */ /* 0x000fc40000410000 */
[C---:B------:R-:W-:Y:S02]  /*be80*/  FFMA.FTZ R64, R71.reuse, R67, -R64 ;  /* 0x0000004347407223 */ /* 0x040fe40000010840 */
[----:B------:R-:W-:Y:S02]  /*be90*/  FFMA.FTZ R74, R71, R69, R74 ;  /* 0x00000045474a7223 */ /* 0x000fe4000001004a */
[----:B------:R-:W-:Y:S01]  /*bea0*/  FADD.FTZ R72, R72, R70 ;  /* 0x0000004648487221 */ /* 0x000fe20000010000 */
[----:B------:R-:W-:Y:S02]  /*beb0*/  MOV R71, R64 ;  /* 0x0000004000477202 */ /* 0x000fe40000000f00 */
.L_x_811:
[----:B------:R-:W-:Y:S05]  /*bec0*/  BSYNC B1 ;  /* 0x0000000000017941 */ /* 0x000fea0003800000 */
.L_x_810:
[----:B------:R-:W-:Y:S01]  /*bed0*/  ISETP.GT.U32.AND P0, PT, R237, 0xf, PT ;  /* 0x0000000fed00780c */ /* 0x000fe20003f04070 */
[----:B------:R-:W-:Y:S10]  /*bee0*/  BRA.DIV ~URZ, `(.L_x_812) ;  /* 0x000084a27f007947 */ /* 0x000ff4000b800000 */
[----:B--2---:R2:W4:Y:S02]  /*bef0*/  SHFL.DOWN PT, R67, R71, 0x10, 0x1f ;  /* 0x0a001f0047437f89 */ /* 0x00452400000e0000 */
.L_x_906:
[----:B------:R-:W-:Y:S05]  /*bf00*/  BRA.DIV ~URZ, `(.L_x_813) ;  /* 0x000085027f007947 */ /* 0x000fea000b800000 */
[----:B-1----:R1:W2:Y:S04]  /*bf10*/  SHFL.DOWN PT, R69, R74, 0x10, 0x1f ;  /* 0x0a001f004a457f89 */ /* 0x0022a800000e0000 */
[----:B---3--:R1:W3:Y:S04]  /*bf20*/  SHFL.DOWN PT, R70, R68, 0x10, 0x1f ;  /* 0x0a001f0044467f89 */ /* 0x0082e800000e0000 */
[----:B0-----:R1:W0:Y:S02]  /*bf30*/  SHFL.DOWN PT, R64, R72, 0x10, 0x1f ;  /* 0x0a001f0048407f89 */ /* 0x00122400000e0000 */
.L_x_907:
[----:B------:R-:W-:Y:S01]  /*bf40*/  BSSY B1, `(.L_x_814) ;  /* 0x000000d000017945 */ /* 0x000fe20003800000 */
[----:B------:R-:W-:Y:S05]  /*bf50*/  @P0 BRA `(.L_x_815) ;  /* 0x000000b000000947 */ /* 0x000fea0003800000 */
[----:B0-----:R-:W-:-:S04]  /*bf60*/  FMUL.FTZ R65, R74, R64 ;  /* 0x000000404a417220 */ /* 0x001fc80000410000 */
[CC--:B---3--:R-:W-:Y:S02]  /*bf70*/  FFMA.FTZ R65, R71.reuse, R70.reuse, -R65 ;  /* 0x0000004647417223 */ /* 0x0c8fe40000010841 */
[----:B------:R-:W-:Y:S02]  /*bf80*/  FMUL.FTZ R70, R74, R70 ;  /* 0x000000464a467220 */ /* 0x000fe40000410000 */
[----:B-1--4-:R-:W-:Y:S02]  /*bf90*/  FADD.FTZ R68, R68, R65 ;  /* 0x0000004144447221 */ /* 0x012fe40000010000 */
[----:B------:R-:W-:Y:S02]  /*bfa0*/  FFMA.FTZ R70, R71, R64, R70 ;  /* 0x0000004047467223 */ /* 0x000fe40000010046 */
[C---:B--2---:R-:W-:Y:S02]  /*bfb0*/  FMUL.FTZ R64, R74.reuse, R69 ;  /* 0x000000454a407220 */ /* 0x044fe40000410000 */
[----:B------:R-:W-:-:S02]  /*bfc0*/  FMUL.FTZ R74, R74, R67 ;  /* 0x000000434a4a7220 */ /* 0x000fc40000410000 */
[C---:B------:R-:W-:Y:S02]  /*bfd0*/  FFMA.FTZ R64, R71.reuse, R67, -R64 ;  /* 0x0000004347407223 */ /* 0x040fe40000010840 */
[----:B------:R-:W-:Y:S02]  /*bfe0*/  FFMA.FTZ R74, R71, R69, R74 ;  /* 0x00000045474a7223 */ /* 0x000fe4000001004a */
[----:B------:R-:W-:Y:S01]  /*bff0*/  FADD.FTZ R72, R72, R70 ;  /* 0x0000004648487221 */ /* 0x000fe20000010000 */
[----:B------:R-:W-:Y:S02]  /*c000*/  MOV R71, R64 ;  /* 0x0000004000477202 */ /* 0x000fe40000000f00 */
.L_x_815:
[----:B------:R-:W-:Y:S05]  /*c010*/  BSYNC B1 ;  /* 0x0000000000017941 */ /* 0x000fea0003800000 */
.L_x_814:
[----:B------:R-:W-:Y:S05]  /*c020*/  BRA.DIV ~URZ, `(.L_x_816) ;  /* 0x000085427f007947 */ /* 0x000fea000b800000 */
[----:B0-----:R-:W0:Y:S04]  /*c030*/  SHFL.IDX PT, R64, R74, RZ, 0x1f ;  /* 0x00001fff4a407589 */ /* 0x001e2800000e0000 */
[----:B---3--:R-:W3:Y:S04]  /*c040*/  SHFL.IDX PT, R70, R71, RZ, 0x1f ;  /* 0x00001fff47467589 */ /* 0x008ee800000e0000 */
[----:B--2---:R-:W2:Y:S04]  /*c050*/  SHFL.IDX PT, R69, R68, RZ, 0x1f ;  /* 0x00001fff44457589 */ /* 0x004ea800000e0000 */
[----:B----4-:R-:W4:Y:S04]  /*c060*/  SHFL.IDX PT, R67, R72, RZ, 0x1f ;  /* 0x00001fff48437589 */ /* 0x010f2800000e0000 */
[----:B------:R-:W1:Y:S04]  /*c070*/  SHFL.IDX PT, R73, R62, RZ, 0x1f ;  /* 0x00001fff3e497589 */ /* 0x000e6800000e0000 */
[----:B------:R-:W1:Y:S04]  /*c080*/  SHFL.IDX PT, R75, R63, RZ, 0x1f ;  /* 0x00001fff3f4b7589 */ /* 0x000e6800000e0000 */
[----:B------:R-:W1:Y:S01]  /*c090*/  SHFL.DOWN PT, R71, R71, 0x1, 0x1f ;  /* 0x08201f0047477f89 */ /* 0x000e6200000e0000 */
[----:B0-----:R-:W-:-:S02]  /*c0a0*/  FMUL.FTZ R76, R63, R64 ;  /* 0x000000403f4c7220 */ /* 0x001fc40000410000 */
[----:B------:R-:W-:Y:S01]  /*c0b0*/  FMUL.FTZ R77, R62, R64 ;  /* 0x000000403e4d7220 */ /* 0x000fe20000410000 */
[----:B-1----:R-:W0:Y:S01]  /*c0c0*/  SHFL.DOWN PT, R74, R74, 0x1, 0x1f ;  /* 0x08201f004a4a7f89 */ /* 0x002e2200000e0000 */
[C---:B---3--:R-:W-:Y:S02]  /*c0d0*/  FMUL.FTZ R79, R60.reuse, R70 ;  /* 0x000000463c4f7220 */ /* 0x048fe40000410000 */
[----:B------:R-:W-:Y:S01]  /*c0e0*/  FMUL.FTZ R78, R60, R64 ;  /* 0x000000403c4e7220 */ /* 0x000fe20000410000 */
[----:B------:R-:W1:Y:S01]  /*c0f0*/  SHFL.DOWN PT, R68, R68, 0x1, 0x1f ;  /* 0x08201f0044447f89 */ /* 0x000e6200000e0000 */
[-C--:B------:R-:W-:Y:S02]  /*c100*/  FFMA.FTZ R76, R62, R70.reuse, -R76 ;  /* 0x000000463e4c7223 */ /* 0x080fe4000001084c */
[----:B------:R-:W-:Y:S01]  /*c110*/  FFMA.FTZ R77, R63, R70, R77 ;  /* 0x000000463f4d7223 */ /* 0x000fe2000001004d */
[----:B------:R-:W3:Y:S04]  /*c120*/  SHFL.DOWN PT, R72, R72, 0x1, 0x1f ;  /* 0x08201f0048487f89 */ /* 0x000ee800000e0000 */
[----:B------:R-:W0:Y:S04]  /*c130*/  SHFL.IDX PT, R246, R61, RZ, 0x1f ;  /* 0x00001fff3df67589 */ /* 0x000e2800000e0000 */
[----:B------:R5:W0:Y:S02]  /*c140*/  SHFL.IDX PT, R247, R60, RZ, 0x1f ;  /* 0x00001fff3cf77589 */ /* 0x000a2400000e0000 */
[----:B-----5:R-:W-:-:S02]  /*c150*/  FMUL.FTZ R60, R61, R64 ;  /* 0x000000403d3c7220 */ /* 0x020fc40000410000 */
.L_x_908:
[----:B--2-4-:R-:W-:Y:S01]  /*c160*/  ISETP.NE.AND P0, PT, R150, 0x1f, PT ;  /* 0x0000001f9600780c */ /* 0x014fe20003f05270 */
        /* <DEDUP_REMOVED lines=18> */
[----:B-1----:R-:W-:-:S02]  /*c290*/  FADD.FTZ R66, R69, R68 ;  /* 0x0000004445427221 */ /* 0x002fc40000010000 */
[----:B---3--:R-:W-:Y:S02]  /*c2a0*/  FADD.FTZ R67, R67, R72 ;  /* 0x0000004843437221 */ /* 0x008fe40000010000 */
.L_x_818:
[----:B------:R-:W-:Y:S05]  /*c2b0*/  BSYNC B1 ;  /* 0x0000000000017941 */ /* 0x000fea0003800000 */
.L_x_817:
[----:B---3--:R-:W0:Y:S04]  /*c2c0*/  LDS.128 R72, [R236+0x8eb0] ;  /* 0x008eb000ec487984 */ /* 0x008e280000000c00 */
[----:B------:R-:W-:Y:S01]  /*c2d0*/  STS.128 [R236+0x8eb0], R64 ;  /* 0x008eb040ec007388 */ /* 0x000fe20000000c00 */
[C---:B0-----:R-:W-:Y:S02]  /*c2e0*/  FMUL.FTZ R70, R73.reuse, R67 ;  /* 0x0000004349467220 */ /* 0x041fe40000410000 */
[C---:B------:R-:W-:Y:S02]  /*c2f0*/  FMUL.FTZ R71, R73.reuse, R66 ;  /* 0x0000004249477220 */ /* 0x040fe40000410000 */
[C---:B-1----:R-:W-:Y:S02]  /*c300*/  FMUL.FTZ R68, R73.reuse, R65 ;  /* 0x0000004149447220 */ /* 0x042fe40000410000 */
[----:B------:R-:W-:-:S02]  /*c310*/  FMUL.FTZ R69, R73, R64 ;  /* 0x0000004049457220 */ /* 0x000fc40000410000 */
[C---:B------:R-:W-:Y:S02]  /*c320*/  FFMA.FTZ R70, R72.reuse, R66, -R70 ;  /* 0x0000004248467223 */ /* 0x040fe40000010846 */
[C---:B------:R-:W-:Y:S02]  /*c330*/  FFMA.FTZ R71, R72.reuse, R67, R71 ;  /* 0x0000004348477223 */ /* 0x040fe40000010047 */
[C---:B------:R-:W-:Y:S02]  /*c340*/  FFMA.FTZ R68, R72.reuse, R64, -R68 ;  /* 0x0000004048447223 */ /* 0x040fe40000010844 */
[----:B------:R-:W-:Y:S02]  /*c350*/  FFMA.FTZ R69, R72, R65, R69 ;  /* 0x0000004148457223 */ /* 0x000fe40000010045 */
[----:B------:R-:W-:Y:S02]  /*c360*/  FADD.FTZ R70, R74, R70 ;  /* 0x000000464a467221 */ /* 0x000fe40000010000 */
[----:B------:R-:W-:-:S02]  /*c370*/  FADD.FTZ R71, R75, R71 ;  /* 0x000000474b477221 */ /* 0x000fc40000010000 */
[----:B------:R-:W0:Y:S04]  /*c380*/  LDS.128 R72, [R236+0x8ea0] ;  /* 0x008ea000ec487984 */ /* 0x000e280000000c00 */
[----:B------:R-:W-:Y:S01]  /*c390*/  STS.128 [R236+0x8ea0], R68 ;  /* 0x008ea044ec007388 */ /* 0x000fe20000000c00 */
[C---:B0-----:R-:W-:Y:S02]  /*c3a0*/  FMUL.FTZ R76, R73.reuse, R71 ;  /* 0x00000047494c7220 */ /* 0x041fe40000410000 */
[CC--:B------:R-:W-:Y:S02]  /*c3b0*/  FMUL.FTZ R79, R73.reuse, R70.reuse ;  /* 0x00000046494f7220 */ /* 0x0c0fe40000410000 */
[----:B------:R-:W-:Y:S02]  /*c3c0*/  FFMA.FTZ R76, R72, R70, -R76 ;  /* 0x00000046484c7223 */ /* 0x000fe4000001084c */
[----:B------:R-:W-:-:S02]  /*c3d0*/  FMUL.FTZ R77, R73, R68 ;  /* 0x00000044494d7220 */ /* 0x000fc40000410000 */
[----:B------:R-:W-:Y:S02]  /*c3e0*/  FADD.FTZ R78, R74, R76 ;  /* 0x0000004c4a4e7221 */ /* 0x000fe40000010000 */
[----:B------:R-:W-:Y:S02]  /*c3f0*/  FMUL.FTZ R76, R73, R69 ;  /* 0x00000045494c7220 */ /* 0x000fe40000410000 */
[C---:B------:R-:W-:Y:S02]  /*c400*/  FFMA.FTZ R79, R72.reuse, R71, R79 ;  /* 0x00000047484f7223 */ /* 0x040fe4000001004f */
[C---:B------:R-:W-:Y:S02]  /*c410*/  FFMA.FTZ R76, R72.reuse, R68, -R76 ;  /* 0x00000044484c7223 */ /* 0x040fe4000001084c */
[----:B------:R-:W-:Y:S02]  /*c420*/  FFMA.FTZ R77, R72, R69, R77 ;  /* 0x00000045484d7223 */ /* 0x000fe4000001004d */
[----:B------:R-:W0:Y:S01]  /*c430*/  LDS.128 R68, [R236+0x8e90] ;  /* 0x008e9000ec447984 */ /* 0x000e220000000c00 */
[----:B------:R-:W-:-:S05]  /*c440*/  FADD.FTZ R79, R75, R79 ;  /* 0x0000004f4b4f7221 */ /* 0x000fca0000010000 */
[----:B------:R1:W-:Y:S01]  /*c450*/  STS.128 [R236+0x8e90], R76 ;  /* 0x008e904cec007388 */ /* 0x0003e20000000c00 */
[C---:B0-----:R-:W-:Y:S02]  /*c460*/  FMUL.FTZ R64, R69.reuse, R79 ;  /* 0x0000004f45407220 */ /* 0x041fe40000410000 */
[C---:B------:R-:W-:Y:S02]  /*c470*/  FMUL.FTZ R65, R69.reuse, R76 ;  /* 0x0000004c45417220 */ /* 0x040fe40000410000 */
[-C--:B------:R-:W-:Y:S02]  /*c480*/  FFMA.FTZ R64, R68, R78.reuse, -R64 ;  /* 0x0000004e44407223 */ /* 0x080fe40000010840 */
        /* <DEDUP_REMOVED lines=8> */
.L_x_797:
[----:B0-----:R-:W-:Y:S05]  /*c510*/  BSYNC B0 ;  /* 0x0000000000007941 */ /* 0x001fea0003800000 */
.L_x_796:
[----:B------:R-:W-:Y:S01]  /*c520*/  FMUL.FTZ R65, R27, R213 ;  /* 0x000000d51b417220 */ /* 0x000fe20000410000 */
[----:B------:R-:W-:Y:S03]  /*c530*/  WARPSYNC 0xffffffff ;  /* 0xffffffff00007948 */ /* 0x000fe60003800000 */
[----:B------:R-:W-:-:S04]  /*c540*/  FFMA.FTZ R65, R28, R206, R65 ;  /* 0x000000ce1c417223 */ /* 0x000fc80000010041 */
[----:B------:R-:W-:Y:S02]  /*c550*/  FADD.FTZ R66, RZ, R65 ;  /* 0x00000041ff427221 */ /* 0x000fe40000010000 */
[----:B------:R-:W-:Y:S01]  /*c560*/  BAR.SYNC.DEFER_BLOCKING 0x0 ;  /* 0x0000000000007b1d */ /* 0x000fe20000010000 */
[C---:B-1----:R-:W-:Y:S01]  /*c570*/  FMUL.FTZ R79, R85.reuse, R193 ;  /* 0x000000c1554f7220 */ /* 0x042fe20000410000 */
[----:B------:R-:W-:Y:S01]  /*c580*/  ISETP.NE.AND P0, PT, R150, RZ, PT ;  /* 0x000000ff9600720c */ /* 0x000fe20003f05270 */
[-C--:B------:R-:W-:Y:S02]  /*c590*/  FMUL.FTZ R85, R85, R210.reuse ;  /* 0x000000d255557220 */ /* 0x080fe40000410000 */
[----:B------:R-:W-:Y:S01]  /*c5a0*/  FFMA.FTZ R78, R86, R210, -R79 ;  /* 0x000000d2564e7223 */ /* 0x000fe2000001084f */
[----:B------:R-:W-:Y:S01]  /*c5b0*/  BSSY B0, `(.L_x_819) ;  /* 0x0000211000007945 */ /* 0x000fe20003800000 */
[C---:B------:R-:W-:Y:S02]  /*c5c0*/  FMUL.FTZ R79, R83.reuse, R192 ;  /* 0x000000c0534f7220 */ /* 0x040fe40000410000 */
[-C--:B------:R-:W-:Y:S02]  /*c5d0*/  FMUL.FTZ R83, R83, R211.reuse ;  /* 0x000000d353537220 */ /* 0x080fe40000410000 */
[----:B------:R-:W-:-:S02]  /*c5e0*/  FFMA.FTZ R79, R84, R211, -R79 ;  /* 0x000000d3544f7223 */ /* 0x000fc4000001084f */
[----:B------:R-:W-:Y:S02]  /*c5f0*/  FFMA.FTZ R84, R84, R192, R83 ;  /* 0x000000c054547223 */ /* 0x000fe40000010053 */
[----:B------:R-:W-:Y:S02]  /*c600*/  FFMA.FTZ R86, R86, R193, R85 ;  /* 0x000000c156567223 */ /* 0x000fe40000010055 */
[----:B------:R-:W-:Y:S02]  /*c610*/  FMUL.FTZ R83, R81, R205 ;  /* 0x000000cd51537220 */ /* 0x000fe40000410000 */
[----:B------:R-:W-:Y:S02]  /*c620*/  FMUL.FTZ R77, R89, R195 ;  /* 0x000000c3594d7220 */ /* 0x000fe40000410000 */
[-C--:B------:R-:W-:Y:S02]  /*c630*/  FMUL.FTZ R85, R81, R212.reuse ;  /* 0x000000d451557220 */ /* 0x080fe40000410000 */
[----:B------:R-:W-:Y:S01]  /*c640*/  FFMA.FTZ R81, R82, R212, -R83 ;  /* 0x000000d452517223 */ /* 0x000fe20000010853 */
[----:B------:R0:W1:Y:S01]  /*c650*/  LDS.64 R64, [R234.X16+0x8e88] ;  /* 0x008e8800ea407984 */ /* 0x000062000000ca00 */
[----:B------:R-:W-:-:S02]  /*c660*/  FFMA.FTZ R76, R90, R208, -R77 ;  /* 0x000000d05a4c7223 */ /* 0x000fc4000001084d */
[----:B------:R-:W-:Y:S02]  /*c670*/  FFMA.FTZ R82, R82, R205, R85 ;  /* 0x000000cd52527223 */ /* 0x000fe40000010055 */
[----:B------:R-:W-:Y:S02]  /*c680*/  FMUL.FTZ R83, R59, R206 ;  /* 0x000000ce3b537220 */ /* 0x000fe40000410000 */
[----:B------:R-:W-:Y:S02]  /*c690*/  FMUL.FTZ R77, R87, R194 ;  /* 0x000000c2574d7220 */ /* 0x000fe40000410000 */
[----:B------:R-:W-:Y:S02]  /*c6a0*/  FMUL.FTZ R85, R59, R213 ;  /* 0x000000d53b557220 */ /* 0x000fe40000410000 */
[----:B------:R-:W-:Y:S02]  /*c6b0*/  FMUL.FTZ R87, R87, R209 ;  /* 0x000000d157577220 */ /* 0x000fe40000410000 */
[----:B------:R-:W-:-:S02]  /*c6c0*/  FMUL.FTZ R68, R109, R190 ;  /* 0x000000be6d447220 */ /* 0x000fc40000410000 */
[----:B------:R-:W-:Y:S02]  /*c6d0*/  FMUL.FTZ R89, R89, R208 ;  /* 0x000000d059597220 */ /* 0x000fe40000410000 */
[----:B0-----:R-:W-:Y:S02]  /*c6e0*/  FADD.FTZ R234, R172, R172 ;  /* 0x000000acacea7221 */ /* 0x001fe40000010000 */
[----:B------:R-:W-:Y:S02]  /*c6f0*/  FMUL.FTZ R109, R109, R203 ;  /* 0x000000cb6d6d7220 */ /* 0x000fe40000410000 */
[----:B------:R-:W-:Y:S02]  /*c700*/  FFMA.FTZ R59, R80, R213, -R83 ;  /* 0x000000d5503b7223 */ /* 0x000fe40000010853 */
[----:B------:R-:W-:Y:S02]  /*c710*/  FFMA.FTZ R77, R88, R209, -R77 ;  /* 0x000000d1584d7223 */ /* 0x000fe4000001084d */
[----:B------:R-:W-:-:S02]  /*c720*/  FFMA.FTZ R80, R80, R206, R85 ;  /* 0x000000ce50507223 */ /* 0x000fc40000010055 */
[C---:B------:R-:W-:Y:S02]  /*c730*/  FMUL.FTZ R83, R57.reuse, R66 ;  /* 0x0000004239537220 */ /* 0x040fe40000410000 */
[----:B------:R-:W-:Y:S02]  /*c740*/  FFMA.FTZ R88, R88, R194, R87 ;  /* 0x000000c258587223 */ /* 0x000fe40000010057 */
[----:B------:R-:W-:Y:S02]  /*c750*/  FMUL.FTZ R85, R57, R214 ;  /* 0x000000d639557220 */ /* 0x000fe40000410000 */
[----:B------:R-:W-:Y:S02]  /*c760*/  FFMA.FTZ R68, R110, R203, -R68 ;  /* 0x000000cb6e447223 */ /* 0x000fe40000010844 */
[----:B------:R-:W-:Y:S02]  /*c770*/  FFMA.FTZ R90, R90, R195, R89 ;  /* 0x000000c35a5a7223 */ /* 0x000fe40000010059 */
[----:B------:R-:W-:-:S02]  /*c780*/  FADD.FTZ R87, R171, R171 ;  /* 0x000000abab577221 */ /* 0x000fc40000010000 */
[----:B------:R-:W-:Y:S02]  /*c790*/  FFMA.FTZ R110, R110, R190, R109 ;  /* 0x000000be6e6e7223 */ /* 0x000fe4000001006d */
[-C--:B-1----:R-:W-:Y:S02]  /*c7a0*/  FMUL.FTZ R67, R65, -R95.reuse ;  /* 0x8000005f41437220 */ /* 0x082fe40000410000 */
[C---:B------:R-:W-:Y:S02]  /*c7b0*/  FMUL.FTZ R95, R64.reuse, -R95 ;  /* 0x8000005f405f7220 */ /* 0x040fe40000410000 */
[----:B------:R-:W-:Y:S02]  /*c7c0*/  FFMA.FTZ R64, R64, R94, -R67 ;  /* 0x0000005e40407223 */ /* 0x000fe40000010843 */
[C---:B------:R-:W-:Y:S02]  /*c7d0*/  FMUL.FTZ R67, R111.reuse, R191 ;  /* 0x000000bf6f437220 */ /* 0x040fe40000410000 */
[----:B------:R-:W-:-:S02]  /*c7e0*/  FMUL.FTZ R111, R111, R204 ;  /* 0x000000cc6f6f7220 */ /* 0x000fc40000410000 */
[C---:B------:R-:W-:Y:S02]  /*c7f0*/  FFMA.FTZ R67, R112.reuse, R204, -R67 ;  /* 0x000000cc70437223 */ /* 0x040fe40000010843 */
[----:B------:R-:W-:Y:S02]  /*c800*/  FFMA.FTZ R112, R112, R191, R111 ;  /* 0x000000bf70707223 */ /* 0x000fe4000001006f */
[----:B------:R-:W-:Y:S02]  /*c810*/  FFMA.FTZ R65, R65, R94, R95 ;  /* 0x0000005e41417223 */ /* 0x000fe4000001005f */
[C---:B------:R-:W-:Y:S02]  /*c820*/  FFMA.FTZ R94, R234.reuse, R67, RZ ;  /* 0x00000043ea5e7223 */ /* 0x040fe400000100ff */
[----:B------:R-:W-:Y:S02]  /*c830*/  FFMA.FTZ R89, -R234, R112, RZ ;  /* 0x00000070ea597223 */ /* 0x000fe400000101ff */
[----:B------:R-:W-:-:S02]  /*c840*/  FFMA.FTZ R57, R58, R214, -R83 ;  /* 0x000000d63a397223 */ /* 0x000fc40000010853 */
[----:B------:R-:W-:Y:S02]  /*c850*/  FFMA.FTZ R58, R58, R66, R85 ;  /* 0x000000423a3a7223 */ /* 0x000fe40000010055 */
[C---:B------:R-:W-:Y:S02]  /*c860*/  FMUL.FTZ R83, R191.reuse, UR35 ;  /* 0x00000023bf537c20 */ /* 0x040fe40008410000 */
[----:B------:R-:W-:Y:S02]  /*c870*/  FMUL.FTZ R85, R191, UR34 ;  /* 0x00000022bf557c20 */ /* 0x000fe40008410000 */
[C---:B------:R-:W-:Y:S02]  /*c880*/  FFMA.FTZ R94, R87.reuse, R68, R94 ;  /* 0x00000044575e7223 */ /* 0x040fe4000001005e */
[----:B------:R-:W-:Y:S02]  /*c890*/  FFMA.FTZ R89, -R87, R110, R89 ;  /* 0x0000006e57597223 */ /* 0x000fe40000010159 */
[----:B------:R-:W-:-:S02]  /*c8a0*/  FMUL.FTZ R68, R190, UR35 ;  /* 0x00000023be447c20 */ /* 0x000fc40008410000 */
[----:B------:R-:W-:Y:S02]  /*c8b0*/  FMUL.FTZ R110, R190, UR34 ;  /* 0x00000022be6e7c20 */ /* 0x000fe40008410000 */
[C---:B------:R-:W-:Y:S02]  /*c8c0*/  FFMA.FTZ R83, R204.reuse, UR34, -R83 ;  /* 0x00000022cc537c23 */ /* 0x040fe40008010853 */
[----:B------:R-:W-:Y:S02]  /*c8d0*/  FFMA.FTZ R85, R204, UR35, R85 ;  /* 0x00000023cc557c23 */ /* 0x000fe40008010055 */
[C---:B------:R-:W-:Y:S02]  /*c8e0*/  FFMA.FTZ R68, R203.reuse, UR34, -R68 ;  /* 0x00000022cb447c23 */ /* 0x040fe40008010844 */
[----:B------:R-:W-:Y:S02]  /*c8f0*/  FFMA.FTZ R110, R203, UR35, R110 ;  /* 0x00000023cb6e7c23 */ /* 0x000fe4000801006e */
[----:B------:R-:W-:-:S02]  /*c900*/  FMUL.FTZ R69, R107, R189 ;  /* 0x000000bd6b457220 */ /* 0x000fc40000410000 */
[C---:B------:R-:W-:Y:S02]  /*c910*/  FMUL.FTZ R67, R234.reuse, R83 ;  /* 0x00000053ea437220 */ /* 0x040fe40000410000 */
[----:B------:R-:W-:Y:S02]  /*c920*/  FFMA.FTZ R83, -R234, R85, -RZ ;  /* 0x00000055ea537223 */ /* 0x000fe400000109ff */
[----:B------:R-:W-:Y:S02]  /*c930*/  FMUL.FTZ R75, R91, R196 ;  /* 0x000000c45b4b7220 */ /* 0x000fe40000410000 */
[----:B------:R-:W-:Y:S02]  /*c940*/  FMUL.FTZ R85, R87, R68 ;  /* 0x0000004457557220 */ /* 0x000fe40000410000 */
[----:B------:R-:W-:Y:S02]  /*c950*/  FMUL.FTZ R91, R91, R207 ;  /* 0x000000cf5b5b7220 */ /* 0x000fe40000410000 */
[----:B------:R-:W-:-:S02]  /*c960*/  FFMA.FTZ R68, -R87, R110, -RZ ;  /* 0x0000006e57447223 */ /* 0x000fc400000109ff */
[-C--:B------:R-:W-:Y:S02]  /*c970*/  FMUL.FTZ R107, R107, R202.reuse ;  /* 0x000000ca6b6b7220 */ /* 0x080fe40000410000 */
[----:B------:R-:W-:Y:S02]  /*c980*/  FFMA.FTZ R69, R108, R202, -R69 ;  /* 0x000000ca6c457223 */ /* 0x000fe40000010845 */
[----:B------:R-:W-:Y:S02]  /*c990*/  FADD.FTZ R87, R170, R170 ;  /* 0x000000aaaa577221 */ /* 0x000fe40000010000 */
[C---:B------:R-:W-:Y:S02]  /*c9a0*/  FFMA.FTZ R75, R96.reuse, R207, -R75 ;  /* 0x000000cf604b7223 */ /* 0x040fe4000001084b */
[----:B------:R-:W-:Y:S02]  /*c9b0*/  FFMA.FTZ R96, R96, R196, R91 ;  /* 0x000000c460607223 */ /* 0x000fe4000001005b */
[----:B------:R-:W-:-:S02]  /*c9c0*/  FFMA.FTZ R108, R108, R189, R107 ;  /* 0x000000bd6c6c7223 */ /* 0x000fc4000001006b */
[----:B------:R-:W-:Y:S02]  /*c9d0*/  FFMA.FTZ R91, R87, R69, R94 ;  /* 0x00000045575b7223 */ /* 0x000fe4000001005e */
[C---:B------:R-:W-:Y:S02]  /*c9e0*/  FMUL.FTZ R69, R189.reuse, UR35 ;  /* 0x00000023bd457c20 */ /* 0x040fe40008410000 */
[----:B------:R-:W-:Y:S02]  /*c9f0*/  FMUL.FTZ R95, R189, UR34 ;  /* 0x00000022bd5f7c20 */ /* 0x000fe40008410000 */
[C---:B------:R-:W-:Y:S02]  /*ca00*/  FMUL.FTZ R70, R105.reuse, R188 ;  /* 0x000000bc69467220 */ /* 0x040fe40000410000 */
[----:B------:R-:W-:Y:S02]  /*ca10*/  FMUL.FTZ R105, R105, R201 ;  /* 0x000000c969697220 */ /* 0x000fe40000410000 */
[----:B------:R-:W-:-:S02]  /*ca20*/  FFMA.FTZ R89, -R87, R108, R89 ;  /* 0x0000006c57597223 */ /* 0x000fc40000010159 */
[C---:B------:R-:W-:Y:S02]  /*ca30*/  FFMA.FTZ R94, R202.reuse, UR34, -R69 ;  /* 0x00000022ca5e7c23 */ /* 0x040fe40008010845 */
[----:B------:R-:W-:Y:S02]  /*ca40*/  FFMA.FTZ R108, R202, UR35, R95 ;  /* 0x00000023ca6c7c23 */ /* 0x000fe4000801005f */
[C---:B------:R-:W-:Y:S02]  /*ca50*/  FFMA.FTZ R70, R106.reuse, R201, -R70 ;  /* 0x000000c96a467223 */ /* 0x040fe40000010846 */
[----:B------:R-:W-:Y:S02]  /*ca60*/  FADD.FTZ R95, R169, R169 ;  /* 0x000000a9a95f7221 */ /* 0x000fe40000010000 */
[----:B------:R-:W-:Y:S02]  /*ca70*/  FFMA.FTZ R106, R106, R188, R105 ;  /* 0x000000bc6a6a7223 */ /* 0x000fe40000010069 */
[----:B------:R-:W-:-:S02]  /*ca80*/  FMUL.FTZ R69, R87, R94 ;  /* 0x0000005e57457220 */ /* 0x000fc40000410000 */
[----:B------:R-:W-:Y:S02]  /*ca90*/  FFMA.FTZ R94, R95, R70, R91 ;  /* 0x000000465f5e7223 */ /* 0x000fe4000001005b */
[----:B------:R-:W-:Y:S02]  /*caa0*/  FMUL.FTZ R74, R97, R122 ;  /* 0x0000007a614a7220 */ /* 0x000fe40000410000 */
[----:B------:R-:W-:Y:S02]  /*cab0*/  FFMA.FTZ R91, -R95, R106, R89 ;  /* 0x0000006a5f5b7223 */ /* 0x000fe40000010159 */
[----:B------:R-:W-:Y:S02]  /*cac0*/  FMUL.FTZ R97, R97, R197 ;  /* 0x000000c561617220 */ /* 0x000fe40000410000 */
[C---:B------:R-:W-:Y:S02]  /*cad0*/  FMUL.FTZ R70, R188.reuse, UR35 ;  /* 0x00000023bc467c20 */ /* 0x040fe40008410000 */
[----:B------:R-:W-:-:S02]  /*cae0*/  FMUL.FTZ R106, R188, UR34 ;  /* 0x00000022bc6a7c20 */ /* 0x000fc40008410000 */
[----:B------:R-:W-:Y:S02]  /*caf0*/  FMUL.FTZ R71, R103, R187 ;  /* 0x000000bb67477220 */ /* 0x000fe40000410000 */
[C---:B------:R-:W-:Y:S02]  /*cb00*/  FFMA.FTZ R74, R98.reuse, R197, -R74 ;  /* 0x000000c5624a7223 */ /* 0x040fe4000001084a */
[----:B------:R-:W-:Y:S02]  /*cb10*/  FFMA.FTZ R98, R98, R122, R97 ;  /* 0x0000007a62627223 */ /* 0x000fe40000010061 */
[C---:B------:R-:W-:Y:S02]  /*cb20*/  FFMA.FTZ R70, R201.reuse, UR34, -R70 ;  /* 0x00000022c9467c23 */ /* 0x040fe40008010846 */
[----:B------:R-:W-:Y:S02]  /*cb30*/  FFMA.FTZ R106, R201, UR35, R106 ;  /* 0x00000023c96a7c23 */ /* 0x000fe4000801006a */
[----:B------:R-:W-:-:S02]  /*cb40*/  FMUL.FTZ R103, R103, R200 ;  /* 0x000000c867677220 */ /* 0x000fc40000410000 */
[----:B------:R-:W-:Y:S02]  /*cb50*/  FFMA.FTZ R71, R104, R200, -R71 ;  /* 0x000000c868477223 */ /* 0x000fe40000010847 */
[----:B------:R-:W-:Y:S02]  /*cb60*/  FADD.FTZ R97, R168, R168 ;  /* 0x000000a8a8617221 */ /* 0x000fe40000010000 */
[C---:B------:R-:W-:Y:S02]  /*cb70*/  FMUL.FTZ R73, R99.reuse, R123 ;  /* 0x0000007b63497220 */ /* 0x040fe40000410000 */
[----:B------:R-:W-:Y:S02]  /*cb80*/  FMUL.FTZ R99, R99, R198 ;  /* 0x000000c663637220 */ /* 0x000fe40000410000 */
[C---:B------:R-:W-:Y:S02]  /*cb90*/  FMUL.FTZ R70, R95.reuse, R70 ;  /* 0x000000465f467220 */ /* 0x040fe40000410000 */
[----:B------:R-:W-:-:S02]  /*cba0*/  FFMA.FTZ R89, -R95, R106, -RZ ;  /* 0x0000006a5f597223 */ /* 0x000fc400000109ff */
[----:B------:R-:W-:Y:S02]  /*cbb0*/  FFMA.FTZ R104, R104, R187, R103 ;  /* 0x000000bb68687223 */ /* 0x000fe40000010067 */
[----:B------:R-:W-:Y:S02]  /*cbc0*/  FFMA.FTZ R95, R97, R71, R94 ;  /* 0x00000047615f7223 */ /* 0x000fe4000001005e */
[----:B------:R-:W-:Y:S02]  /*cbd0*/  FMUL.FTZ R71, R187, UR35 ;  /* 0x00000023bb477c20 */ /* 0x000fe40008410000 */
[C---:B------:R-:W-:Y:S02]  /*cbe0*/  FFMA.FTZ R73, R100.reuse, R198, -R73 ;  /* 0x000000c664497223 */ /* 0x040fe40000010849 */
[----:B------:R-:W-:Y:S02]  /*cbf0*/  FFMA.FTZ R100, R100, R123, R99 ;  /* 0x0000007b64647223 */ /* 0x000fe40000010063 */
[----:B------:R-:W-:-:S02]  /*cc00*/  FFMA.FTZ R99, -R97, R104, R91 ;  /* 0x0000006861637223 */ /* 0x000fc4000001015b */
[----:B------:R-:W-:Y:S02]  /*cc10*/  FMUL.FTZ R91, R187, UR34 ;  /* 0x00000022bb5b7c20 */ /* 0x000fe40008410000 */
[C---:B------:R-:W-:Y:S02]  /*cc20*/  FFMA.FTZ R94, R200.reuse, UR34, -R71 ;  /* 0x00000022c85e7c23 */ /* 0x040fe40008010847 */
[----:B------:R-:W-:Y:S02]  /*cc30*/  FMUL.FTZ R72, R101, R186 ;  /* 0x000000ba65487220 */ /* 0x000fe40000410000 */
[----:B------:R-:W-:Y:S02]  /*cc40*/  FFMA.FTZ R104, R200, UR35, R91 ;  /* 0x00000023c8687c23 */ /* 0x000fe4000801005b */
[----:B------:R-:W-:Y:S02]  /*cc50*/  FMUL.FTZ R71, R97, R94 ;  /* 0x0000005e61477220 */ /* 0x000fe40000410000 */
[----:B------:R-:W-:-:S02]  /*cc60*/  FMUL.FTZ R101, R101, R199 ;  /* 0x000000c765657220 */ /* 0x000fc40000410000 */
[C---:B------:R-:W-:Y:S02]  /*cc70*/  FFMA.FTZ R72, R102.reuse, R199, -R72 ;  /* 0x000000c766487223 */ /* 0x040fe40000010848 */
[----:B------:R-:W-:Y:S02]  /*cc80*/  FADD.FTZ R94, R167, R167 ;  /* 0x000000a7a75e7221 */ /* 0x000fe40000010000 */
[----:B------:R-:W-:Y:S02]  /*cc90*/  FFMA.FTZ R91, -R97, R104, -RZ ;  /* 0x00000068615b7223 */ /* 0x000fe400000109ff */
[----:B------:R-:W-:Y:S02]  /*cca0*/  FFMA.FTZ R102, R102, R186, R101 ;  /* 0x000000ba66667223 */ /* 0x000fe40000010065 */
[----:B------:R-:W-:Y:S02]  /*ccb0*/  FFMA.FTZ R104, R94, R72, R95 ;  /* 0x000000485e687223 */ /* 0x000fe4000001005f */
[----:B------:R-:W-:-:S02]  /*ccc0*/  FMUL.FTZ R72, R186, UR35 ;  /* 0x00000023ba487c20 */ /* 0x000fc40008410000 */
[----:B------:R-:W-:Y:S02]  /*ccd0*/  FFMA.FTZ R99, -R94, R102, R99 ;  /* 0x000000665e637223 */ /* 0x000fe40000010163 */
[----:B------:R-:W-:Y:S02]  /*cce0*/  FMUL.FTZ R102, R186, UR34 ;  /* 0x00000022ba667c20 */ /* 0x000fe40008410000 */
[C---:B------:R-:W-:Y:S02]  /*ccf0*/  FFMA.FTZ R95, R199.reuse, UR34, -R72 ;  /* 0x00000022c75f7c23 */ /* 0x040fe40008010848 */
[----:B------:R-:W-:Y:S02]  /*cd00*/  FFMA.FTZ R97, R199, UR35, R102 ;  /* 0x00000023c7617c23 */ /* 0x000fe40008010066 */
[----:B------:R-:W-:Y:S02]  /*cd10*/  FMUL.FTZ R72, R94, R95 ;  /* 0x0000005f5e487220 */ /* 0x000fe40000410000 */
[----:B------:R-:W-:-:S02]  /*cd20*/  FADD.FTZ R95, R166, R166 ;  /* 0x000000a6a65f7221 */ /* 0x000fc40000010000 */
[----:B------:R-:W-:Y:S02]  /*cd30*/  FFMA.FTZ R94, -R94, R97, -RZ ;  /* 0x000000615e5e7223 */ /* 0x000fe400000109ff */
[----:B------:R-:W-:Y:S02]  /*cd40*/  FFMA.FTZ R97, R95, R73, R104 ;  /* 0x000000495f617223 */ /* 0x000fe40000010068 */
[C---:B------:R-:W-:Y:S02]  /*cd50*/  FMUL.FTZ R73, R123.reuse, UR35 ;  /* 0x000000237b497c20 */ /* 0x040fe40008410000 */
[----:B------:R-:W-:Y:S02]  /*cd60*/  FMUL.FTZ R101, R123, UR34 ;  /* 0x000000227b657c20 */ /* 0x000fe40008410000 */
[----:B------:R-:W-:Y:S02]  /*cd70*/  FFMA.FTZ R99, -R95, R100, R99 ;  /* 0x000000645f637223 */ /* 0x000fe40000010163 */
[----:B------:R-:W-:-:S02]  /*cd80*/  FFMA.FTZ R100, R198, UR34, -R73 ;  /* 0x00000022c6647c23 */ /* 0x000fc40008010849 */
[----:B------:R-:W-:Y:S02]  /*cd90*/  FFMA.FTZ R102, R198, UR35, R101 ;  /* 0x00000023c6667c23 */ /* 0x000fe40008010065 */
[----:B------:R-:W-:Y:S02]  /*cda0*/  FADD.FTZ R101, R165, R165 ;  /* 0x000000a5a5657221 */ /* 0x000fe40000010000 */
[----:B------:R-:W-:Y:S02]  /*cdb0*/  FMUL.FTZ R73, R95, R100 ;  /* 0x000000645f497220 */ /* 0x000fe40000410000 */
[C---:B------:R-:W-:Y:S02]  /*cdc0*/  FFMA.FTZ R100, R101.reuse, R74, R97 ;  /* 0x0000004a65647223 */ /* 0x040fe40000010061 */
[----:B------:R-:W-:Y:S02]  /*cdd0*/  FFMA.FTZ R99, -R101, R98, R99 ;  /* 0x0000006265637223 */ /* 0x000fe40000010163 */
[----:B------:R-:W-:-:S02]  /*cde0*/  FMUL.FTZ R74, R122, UR35 ;  /* 0x000000237a4a7c20 */ /* 0x000fc40008410000 */
[----:B------:R-:W-:Y:S02]  /*cdf0*/  FMUL.FTZ R98, R122, UR34 ;  /* 0x000000227a627c20 */ /* 0x000fe40008410000 */
[C---:B------:R-:W-:Y:S02]  /*ce00*/  FFMA.FTZ R74, R197.reuse, UR34, -R74 ;  /* 0x00000022c54a7c23 */ /* 0x040fe4000801084a */
[----:B------:R-:W-:Y:S02]  /*ce10*/  FFMA.FTZ R98, R197, UR35, R98 ;  /* 0x00000023c5627c23 */ /* 0x000fe40008010062 */
[C---:B------:R-:W-:Y:S02]  /*ce20*/  FMUL.FTZ R74, R101.reuse, R74 ;  /* 0x0000004a654a7220 */ /* 0x040fe40000410000 */
[----:B------:R-:W-:Y:S02]  /*ce30*/  FFMA.FTZ R97, -R101, R98, -RZ ;  /* 0x0000006265617223 */ /* 0x000fe400000109ff */
[----:B------:R-:W-:-:S02]  /*ce40*/  FADD.FTZ R101, R164, R164 ;  /* 0x000000a4a4657221 */ /* 0x000fc40000010000 */
[----:B------:R-:W-:Y:S02]  /*ce50*/  FADD.FTZ R156, -R156, R65 ;  /* 0x000000419c9c7221 */ /* 0x000fe40000010100 */
[C---:B------:R-:W-:Y:S02]  /*ce60*/  FFMA.FTZ R99, -R101.reuse, R96, R99 ;  /* 0x0000006065637223 */ /* 0x040fe40000010163 */
[----:B------:R-:W-:Y:S02]  /*ce70*/  FFMA.FTZ R98, R101, R75, R100 ;  /* 0x0000004b65627223 */ /* 0x000fe40000010064 */
[C---:B------:R-:W-:Y:S02]  /*ce80*/  FMUL.FTZ R96, R196.reuse, UR35 ;  /* 0x00000023c4607c20 */ /* 0x040fe40008410000 */
[----:B------:R-:W-:Y:S02]  /*ce90*/  FMUL.FTZ R100, R196, UR34 ;  /* 0x00000022c4647c20 */ /* 0x000fe40008410000 */
[----:B------:R-:W-:-:S02]  /*cea0*/  FFMA.FTZ R96, R207, UR34, -R96 ;  /* 0x00000022cf607c23 */ /* 0x000fc40008010860 */
[----:B------:R-:W-:Y:S02]  /*ceb0*/  FFMA.FTZ R100, R207, UR35, R100 ;  /* 0x00000023cf647c23 */ /* 0x000fe40008010064 */
[C---:B------:R-:W-:Y:S02]  /*cec0*/  FMUL.FTZ R75, R101.reuse, R96 ;  /* 0x00000060654b7220 */ /* 0x040fe40000410000 */
[----:B------:R-:W-:Y:S02]  /*ced0*/  FFMA.FTZ R96, -R101, R100, -RZ ;  /* 0x0000006465607223 */ /* 0x000fe400000109ff */
[----:B------:R-:W-:Y:S02]  /*cee0*/  FADD.FTZ R101, R163, R163 ;  /* 0x000000a3a3657221 */ /* 0x000fe40000010000 */
[----:B------:R-:W-:Y:S02]  /*cef0*/  FADD.FTZ R64, R155, R64 ;  /* 0x000000409b407221 */ /* 0x000fe40000010000 */
[----:B------:R-:W-:-:S02]  /*cf00*/  FMUL.FTZ R65, R27, -R156 ;  /* 0x8000009c1b417220 */ /* 0x000fc40000410000 */
[----:B------:R-:W-:Y:S02]  /*cf10*/  FFMA.FTZ R98, R101, R76, R98 ;  /* 0x0000004c65627223 */ /* 0x000fe40000010062 */
[-C--:B------:R-:W-:Y:S02]  /*cf20*/  FMUL.FTZ R27, R27, -R64.reuse ;  /* 0x800000401b1b7220 */ /* 0x080fe40000410000 */
[C---:B------:R-:W-:Y:S02]  /*cf30*/  FFMA.FTZ R76, R28.reuse, R64, -R65 ;  /* 0x000000401c4c7223 */ /* 0x040fe40000010841 */
[C---:B------:R-:W-:Y:S02]  /*cf40*/  FMUL.FTZ R65, R195.reuse, UR35 ;  /* 0x00000023c3417c20 */ /* 0x040fe40008410000 */
[----:B------:R-:W-:Y:S02]  /*cf50*/  FFMA.FTZ R27, R28, R156, R27 ;  /* 0x0000009c1c1b7223 */ /* 0x000fe4000001001b */
[----:B------:R-:W-:-:S02]  /*cf60*/  FMUL.FTZ R103, R195, UR34 ;  /* 0x00000022c3677c20 */ /* 0x000fc40008410000 */
[C---:B------:R-:W-:Y:S02]  /*cf70*/  FFMA.FTZ R28, R208.reuse, UR34, -R65 ;  /* 0x00000022d01c7c23 */ /* 0x040fe40008010841 */
[----:B------:R-:W-:Y:S02]  /*cf80*/  FADD.FTZ R153, R153, R76 ;  /* 0x0000004c99997221 */ /* 0x000fe40000010000 */
[----:B------:R-:W-:Y:S02]  /*cf90*/  FFMA.FTZ R76, R208, UR35, R103 ;  /* 0x00000023d04c7c23 */ /* 0x000fe40008010067 */
[----:B------:R-:W-:Y:S02]  /*cfa0*/  FMUL.FTZ R65, R101, R28 ;  /* 0x0000001c65417220 */ /* 0x000fe40000410000 */
[----:B------:R-:W-:Y:S02]  /*cfb0*/  FADD.FTZ R27, -R154, R27 ;  /* 0x0000001b9a1b7221 */ /* 0x000fe40000010100 */
[----:B------:R-:W-:-:S02]  /*cfc0*/  FMUL.FTZ R28, R29, -R153 ;  /* 0x800000991d1c7220 */ /* 0x000fc40000410000 */
[C---:B------:R-:W-:Y:S02]  /*cfd0*/  FFMA.FTZ R99, -R101.reuse, R90, R99 ;  /* 0x0000005a65637223 */ /* 0x040fe40000010163 */
[----:B------:R-:W-:Y:S02]  /*cfe0*/  FFMA.FTZ R76, -R101, R76, -RZ ;  /* 0x0000004c654c7223 */ /* 0x000fe400000109ff */
[-C--:B------:R-:W-:Y:S02]  /*cff0*/  FMUL.FTZ R29, R29, -R27.reuse ;  /* 0x8000001b1d1d7220 */ /* 0x080fe40000410000 */
[C---:B------:R-:W-:Y:S02]  /*d000*/  FFMA.FTZ R101, R30.reuse, R27, R28 ;  /* 0x0000001b1e657223 */ /* 0x040fe4000001001c */
[----:B------:R-:W-:Y:S02]  /*d010*/  FFMA.FTZ R28, R30, R153, -R29 ;  /* 0x000000991e1c7223 */ /* 0x000fe4000001081d */
[----:B------:R-:W-:-:S02]  /*d020*/  FADD.FTZ R152, -R152, R101 ;  /* 0x0000006598987221 */ /* 0x000fc40000010100 */
[----:B------:R-:W-:Y:S02]  /*d030*/  FADD.FTZ R28, R151, R28 ;  /* 0x0000001c971c7221 */ /* 0x000fe40000010000 */
[C---:B------:R-:W-:Y:S02]  /*d040*/  FMUL.FTZ R29, R31.reuse, -R152 ;  /* 0x800000981f1d7220 */ /* 0x040fe40000410000 */
[----:B------:R-:W-:Y:S02]  /*d050*/  FADD.FTZ R30, R162, R162 ;  /* 0x000000a2a21e7221 */ /* 0x000fe40000010000 */
[-C--:B------:R-:W-:Y:S02]  /*d060*/  FFMA.FTZ R29, R32, R28.reuse, -R29 ;  /* 0x0000001c201d7223 */ /* 0x080fe4000001081d */
[----:B------:R-:W-:Y:S02]  /*d070*/  FMUL.FTZ R31, R31, -R28 ;  /* 0x8000001c1f1f7220 */ /* 0x000fe40000410000 */
[----:B------:R-:W-:-:S02]  /*d080*/  FADD.FTZ R29, R2, R29 ;  /* 0x0000001d021d7221 */ /* 0x000fc40000010000 */
[----:B------:R-:W-:Y:S02]  /*d090*/  FMUL.FTZ R2, R194, UR35 ;  /* 0x00000023c2027c20 */ /* 0x000fe40008410000 */
[----:B------:R-:W-:Y:S02]  /*d0a0*/  FFMA.FTZ R101, R30, R77, R98 ;  /* 0x0000004d1e657223 */ /* 0x000fe40000010062 */
[----:B------:R-:W-:Y:S02]  /*d0b0*/  FFMA.FTZ R77, R209, UR34, -R2 ;  /* 0x00000022d14d7c23 */ /* 0x000fe40008010802 */
[----:B------:R-:W-:Y:S02]  /*d0c0*/  FFMA.FTZ R31, R32, R152, R31 ;  /* 0x00000098201f7223 */ /* 0x000fe4000001001f */
[----:B------:R-:W-:Y:S02]  /*d0d0*/  FMUL.FTZ R2, R30, R77 ;  /* 0x0000004d1e027220 */ /* 0x000fe40000410000 */
[----:B------:R-:W-:-:S02]  /*d0e0*/  FADD.FTZ R77, -R0, R31 ;  /* 0x0000001f004d7221 */ /* 0x000fc40000010100 */
[----:B------:R-:W-:Y:S02]  /*d0f0*/  FMUL.FTZ R32, R194, UR34 ;  /* 0x00000022c2207c20 */ /* 0x000fe40008410000 */
[C---:B------:R-:W-:Y:S02]  /*d100*/  FMUL.FTZ R0, R33.reuse, -R29 ;  /* 0x8000001d21007220 */ /* 0x040fe40000410000 */
[-C--:B------:R-:W-:Y:S02]  /*d110*/  FMUL.FTZ R33, R33, -R77.reuse ;  /* 0x8000004d21217220 */ /* 0x080fe40000410000 */
[----:B------:R-:W-:Y:S02]  /*d120*/  FFMA.FTZ R103, R209, UR35, R32 ;  /* 0x00000023d1677c23 */ /* 0x000fe40008010020 */
[C---:B------:R-:W-:Y:S02]  /*d130*/  FFMA.FTZ R0, R34.reuse, R77, R0 ;  /* 0x0000004d22007223 */ /* 0x040fe40000010000 */
[----:B------:R-:W-:-:S02]  /*d140*/  FFMA.FTZ R33, R34, R29, -R33 ;  /* 0x0000001d22217223 */ /* 0x000fc40000010821 */
[C---:B------:R-:W-:Y:S02]  /*d150*/  FFMA.FTZ R99, -R30.reuse, R88, R99 ;  /* 0x000000581e637223 */ /* 0x040fe40000010163 */
[----:B------:R-:W-:Y:S02]  /*d160*/  FFMA.FTZ R32, -R30, R103, -RZ ;  /* 0x000000671e207223 */ /* 0x000fe400000109ff */
[----:B------:R-:W-:Y:S02]  /*d170*/  FADD.FTZ R30, -R3, R0 ;  /* 0x00000000031e7221 */ /* 0x000fe40000010100 */
[----:B------:R-:W-:Y:S02]  /*d180*/  FADD.FTZ R0, R4, R33 ;  /* 0x0000002104007221 */ /* 0x000fe40000010000 */
[C---:B------:R-:W-:Y:S02]  /*d190*/  FMUL.FTZ R3, R35.reuse, -R30 ;  /* 0x8000001e23037220 */ /* 0x040fe40000410000 */
[----:B------:R-:W-:-:S02]  /*d1a0*/  FMUL.FTZ R35, R35, -R0 ;  /* 0x8000000023237220 */ /* 0x000fc40000410000 */
[C---:B------:R-:W-:Y:S02]  /*d1b0*/  FFMA.FTZ R3, R36.reuse, R0, -R3 ;  /* 0x0000000024037223 */ /* 0x040fe40000010803 */
[----:B------:R-:W-:Y:S02]  /*d1c0*/  FMUL.FTZ R33, R193, UR34 ;  /* 0x00000022c1217c20 */ /* 0x000fe40008410000 */
[----:B------:R-:W-:Y:S02]  /*d1d0*/  FFMA.FTZ R36, R36, R30, R35 ;  /* 0x0000001e24247223 */ /* 0x000fe40000010023 */
[----:B------:R-:W-:Y:S02]  /*d1e0*/  FADD.FTZ R31, R6, R3 ;  /* 0x00000003061f7221 */ /* 0x000fe40000010000 */
[----:B------:R-:W-:Y:S02]  /*d1f0*/  FFMA.FTZ R4, R210, UR35, R33 ;  /* 0x00000023d2047c23 */ /* 0x000fe40008010021 */
[----:B------:R-:W-:-:S02]  /*d200*/  FADD.FTZ R33, -R5, R36 ;  /* 0x0000002405217221 */ /* 0x000fc40000010100 */
[C---:B------:R-:W-:Y:S02]  /*d210*/  FMUL.FTZ R5, R37.reuse, -R31 ;  /* 0x8000001f25057220 */ /* 0x040fe40000410000 */
[-C--:B------:R-:W-:Y:S02]  /*d220*/  FMUL.FTZ R37, R37, -R33.reuse ;  /* 0x8000002125257220 */ /* 0x080fe40000410000 */
[C---:B------:R-:W-:Y:S02]  /*d230*/  FFMA.FTZ R6, R38.reuse, R33, R5 ;  /* 0x0000002126067223 */ /* 0x040fe40000010005 */
[----:B------:R-:W-:Y:S02]  /*d240*/  FFMA.FTZ R37, R38, R31, -R37 ;  /* 0x0000001f26257223 */ /* 0x000fe40000010825 */
[----:B------:R-:W-:Y:S02]  /*d250*/  FMUL.FTZ R3, R193, UR35 ;  /* 0x00000023c1037c20 */ /* 0x000fe40008410000 */
[----:B------:R-:W-:-:S02]  /*d260*/  FADD.FTZ R6, -R7, R6 ;  /* 0x0000000607067221 */ /* 0x000fc40000010100 */
[----:B------:R-:W-:Y:S02]  /*d270*/  FADD.FTZ R8, R8, R37 ;  /* 0x0000002508087221 */ /* 0x000fe40000010000 */
[----:B------:R-:W-:Y:S02]  /*d280*/  FADD.FTZ R34, R161, R161 ;  /* 0x000000a1a1227221 */ /* 0x000fe40000010000 */
[----:B------:R-:W-:Y:S02]  /*d290*/  FFMA.FTZ R3, R210, UR34, -R3 ;  /* 0x00000022d2037c23 */ /* 0x000fe40008010803 */
[C---:B------:R-:W-:Y:S02]  /*d2a0*/  FMUL.FTZ R5, R39.reuse, -R6 ;  /* 0x8000000627057220 */ /* 0x040fe40000410000 */
[----:B------:R-:W-:Y:S02]  /*d2b0*/  FMUL.FTZ R39, R39, -R8 ;  /* 0x8000000827277220 */ /* 0x000fe40000410000 */
[----:B------:R-:W-:-:S02]  /*d2c0*/  FFMA.FTZ R78, R34, R78, R101 ;  /* 0x0000004e224e7223 */ /* 0x000fc40000010065 */
[C---:B------:R-:W-:Y:S02]  /*d2d0*/  FFMA.FTZ R99, -R34.reuse, R86, R99 ;  /* 0x0000005622637223 */ /* 0x040fe40000010163 */
[C---:B------:R-:W-:Y:S02]  /*d2e0*/  FMUL.FTZ R3, R34.reuse, R3 ;  /* 0x0000000322037220 */ /* 0x040fe40000410000 */
[----:B------:R-:W-:Y:S02]  /*d2f0*/  FFMA.FTZ R4, -R34, R4, -RZ ;  /* 0x0000000422047223 */ /* 0x000fe400000109ff */
[C---:B------:R-:W-:Y:S02]  /*d300*/  FFMA.FTZ R34, R40.reuse, R6, R39 ;  /* 0x0000000628227223 */ /* 0x040fe40000010027 */
[----:B------:R-:W-:Y:S02]  /*d310*/  FFMA.FTZ R7, R40, R8, -R5 ;  /* 0x0000000828077223 */ /* 0x000fe40000010805 */
[----:B------:R-:W-:-:S02]  /*d320*/  FMUL.FTZ R36, R192, UR35 ;  /* 0x00000023c0247c20 */ /* 0x000fc40008410000 */
[----:B------:R-:W-:Y:S02]  /*d330*/  FMUL.FTZ R38, R192, UR34 ;  /* 0x00000022c0267c20 */ /* 0x000fe40008410000 */
[----:B------:R-:W-:Y:S02]  /*d340*/  FADD.FTZ R5, -R9, R34 ;  /* 0x0000002209057221 */ /* 0x000fe40000010100 */
[----:B------:R-:W-:Y:S02]  /*d350*/  FADD.FTZ R9, R10, R7 ;  /* 0x000000070a097221 */ /* 0x000fe40000010000 */
[----:B------:R-:W-:Y:S02]  /*d360*/  FADD.FTZ R35, R160, R160 ;  /* 0x000000a0a0237221 */ /* 0x000fe40000010000 */
[C---:B------:R-:W-:Y:S02]  /*d370*/  FFMA.FTZ R36, R211.reuse, UR34, -R36 ;  /* 0x00000022d3247c23 */ /* 0x040fe40008010824 */
[----:B------:R-:W-:-:S02]  /*d380*/  FFMA.FTZ R38, R211, UR35, R38 ;  /* 0x00000023d3267c23 */ /* 0x000fc40008010026 */
[C---:B------:R-:W-:Y:S02]  /*d390*/  FMUL.FTZ R7, R41.reuse, -R5 ;  /* 0x8000000529077220 */ /* 0x040fe40000410000 */
[----:B------:R-:W-:Y:S02]  /*d3a0*/  FMUL.FTZ R41, R41, -R9 ;  /* 0x8000000929297220 */ /* 0x000fe40000410000 */
[C---:B------:R-:W-:Y:S02]  /*d3b0*/  FFMA.FTZ R78, R35.reuse, R79, R78 ;  /* 0x0000004f234e7223 */ /* 0x040fe4000001004e */
[C---:B------:R-:W-:Y:S02]  /*d3c0*/  FFMA.FTZ R99, -R35.reuse, R84, R99 ;  /* 0x0000005423637223 */ /* 0x040fe40000010163 */
[C---:B------:R-:W-:Y:S02]  /*d3d0*/  FMUL.FTZ R36, R35.reuse, R36 ;  /* 0x0000002423247220 */ /* 0x040fe40000410000 */
[----:B------:R-:W-:-:S02]  /*d3e0*/  FFMA.FTZ R38, -R35, R38, -RZ ;  /* 0x0000002623267223 */ /* 0x000fc400000109ff */
[C---:B------:R-:W-:Y:S02]  /*d3f0*/  FMUL.FTZ R35, R205.reuse, UR35 ;  /* 0x00000023cd237c20 */ /* 0x040fe40008410000 */
[----:B------:R-:W-:Y:S02]  /*d400*/  FFMA.FTZ R34, R42, R5, R41 ;  /* 0x000000052a227223 */ /* 0x000fe40000010029 */
[----:B------:R-:W-:Y:S02]  /*d410*/  FMUL.FTZ R37, R205, UR34 ;  /* 0x00000022cd257c20 */ /* 0x000fe40008410000 */
[----:B------:R-:W-:Y:S02]  /*d420*/  FFMA.FTZ R39, R212, UR34, -R35 ;  /* 0x00000022d4277c23 */ /* 0x000fe40008010823 */
[----:B------:R-:W-:Y:S02]  /*d430*/  FFMA.FTZ R35, R42, R9, -R7 ;  /* 0x000000092a237223 */ /* 0x000fe40000010807 */
[----:B------:R-:W-:-:S02]  /*d440*/  FADD.FTZ R34, -R11, R34 ;  /* 0x000000220b227221 */ /* 0x000fc40000010100 */
[----:B------:R-:W-:Y:S02]  /*d450*/  FMUL.FTZ R11, R66, UR35 ;  /* 0x00000023420b7c20 */ /* 0x000fe40008410000 */
[----:B------:R-:W-:Y:S02]  /*d460*/  FADD.FTZ R84, R159, R159 ;  /* 0x0000009f9f547221 */ /* 0x000fe40000010000 */
[----:B------:R-:W-:Y:S02]  /*d470*/  FFMA.FTZ R37, R212, UR35, R37 ;  /* 0x00000023d4257c23 */ /* 0x000fe40008010025 */
[----:B------:R-:W-:Y:S02]  /*d480*/  FADD.FTZ R12, R12, R35 ;  /* 0x000000230c0c7221 */ /* 0x000fe40000010000 */
[----:B------:R-:W-:Y:S02]  /*d490*/  FFMA.FTZ R35, R214, UR34, -R11 ;  /* 0x00000022d6237c23 */ /* 0x000fe4000801080b */
[----:B------:R-:W-:-:S02]  /*d4a0*/  FMUL.FTZ R11, R43, -R34 ;  /* 0x800000222b0b7220 */ /* 0x000fc40000410000 */
[----:B------:R-:W-:Y:S02]  /*d4b0*/  FFMA.FTZ R79, -R84, R37, -RZ ;  /* 0x00000025544f7223 */ /* 0x000fe400000109ff */
[----:B------:R-:W-:Y:S02]  /*d4c0*/  FMUL.FTZ R37, R66, UR34 ;  /* 0x0000002242257c20 */ /* 0x000fe40008410000 */
[-C--:B------:R-:W-:Y:S02]  /*d4d0*/  FMUL.FTZ R43, R43, -R12.reuse ;  /* 0x8000000c2b2b7220 */ /* 0x080fe40000410000 */
[----:B------:R-:W-:Y:S02]  /*d4e0*/  FADD.FTZ R42, R157, R157 ;  /* 0x0000009d9d2a7221 */ /* 0x000fe40000010000 */
[----:B------:R-:W-:Y:S02]  /*d4f0*/  FFMA.FTZ R11, R44, R12, -R11 ;  /* 0x0000000c2c0b7223 */ /* 0x000fe4000001080b */
[----:B------:R-:W-:-:S02]  /*d500*/  FFMA.FTZ R37, R214, UR35, R37 ;  /* 0x00000023d6257c23 */ /* 0x000fc40008010025 */
[----:B------:R-:W-:Y:S02]  /*d510*/  FFMA.FTZ R44, R44, R34, R43 ;  /* 0x000000222c2c7223 */ /* 0x000fe4000001002b */
[----:B------:R-:W-:Y:S02]  /*d520*/  FMUL.FTZ R10, R42, R57 ;  /* 0x000000392a0a7220 */ /* 0x000fe40000410000 */
[----:B------:R-:W-:Y:S02]  /*d530*/  FADD.FTZ R11, R14, R11 ;  /* 0x0000000b0e0b7221 */ /* 0x000fe40000010000 */
[----:B------:R-:W-:Y:S02]  /*d540*/  FMUL.FTZ R57, R42, R35 ;  /* 0x000000232a397220 */ /* 0x000fe40000410000 */
[----:B------:R-:W-:Y:S02]  /*d550*/  FMUL.FTZ R14, R206, UR34 ;  /* 0x00000022ce0e7c20 */ /* 0x000fe40008410000 */
[----:B------:R-:W-:-:S02]  /*d560*/  FFMA.FTZ R35, -R42, R37, -RZ ;  /* 0x000000252a237223 */ /* 0x000fc400000109ff */
[----:B------:R-:W-:Y:S02]  /*d570*/  FADD.FTZ R37, -R13, R44 ;  /* 0x0000002c0d257221 */ /* 0x000fe40000010100 */
[----:B------:R-:W-:Y:S02]  /*d580*/  FMUL.FTZ R58, R42, R58 ;  /* 0x0000003a2a3a7220 */ /* 0x000fe40000410000 */
[----:B------:R-:W-:Y:S02]  /*d590*/  FFMA.FTZ R42, R213, UR35, R14 ;  /* 0x00000023d52a7c23 */ /* 0x000fe4000801000e */
        /* <DEDUP_REMOVED lines=9> */
[----:B------:R-:W-:Y:S01]  /*d630*/  FFMA.FTZ R40, R84, R81, R78 ;  /* 0x0000005154287223 */ /* 0x000fe2000001004e */
[----:B------:R-:W-:Y:S01]  /*d640*/  SHF.L.U32 R81, R150, 0x5, RZ ;  /* 0x0000000596517819 */ /* 0x000fe200000006ff */
[----:B------:R-:W-:Y:S01]  /*d650*/  FADD.FTZ R41, R158, R158 ;  /* 0x0000009e9e297221 */ /* 0x000fe20000010000 */
[----:B------:R-:W-:Y:S01]  /*d660*/  MOV R78, UR7 ;  /* 0x00000007004e7c02 */ /* 0x000fe20008000f00 */
[----:B------:R-:W-:Y:S01]  /*d670*/  FFMA.FTZ R48, R48, R14, R47 ;  /* 0x0000000e30307223 */ /* 0x000fe2000001002f */
[----:B------:R-:W-:Y:S01]  /*d680*/  IADD3 R46, R81, 0x3, RZ ;  /* 0x00000003512e7810 */ /* 0x000fe20007ffe0ff */
[----:B------:R-:W-:Y:S02]  /*d690*/  FADD.FTZ R13, R18, R13 ;  /* 0x0000000d120d7221 */ /* 0x000fe40000010000 */
[----:B------:R-:W-:Y:S01]  /*d6a0*/  FFMA.FTZ R59, R41, R59, R40 ;  /* 0x0000003b293b7223 */ /* 0x000fe20000010028 */
[----:B------:R0:W-:Y:S01]  /*d6b0*/  @!P0 STS.128 [R78.X16+0xac80], R60 ;  /* 0x00ac803c4e008388 */ /* 0x0001e2000000cc00 */
[----:B------:R-:W-:-:S02]  /*d6c0*/  FADD.FTZ R17, -R17, R48 ;  /* 0x0000003011117221 */ /* 0x000fc40000010100 */
[----:B------:R-:W-:Y:S02]  /*d6d0*/  FMUL.FTZ R40, R206, UR35 ;  /* 0x00000023ce287c20 */ /* 0x000fe40008410000 */
[C---:B------:R-:W-:Y:S02]  /*d6e0*/  FMUL.FTZ R15, R49.reuse, -R13 ;  /* 0x8000000d310f7220 */ /* 0x040fe40000410000 */
[-C--:B------:R-:W-:Y:S02]  /*d6f0*/  FMUL.FTZ R49, R49, -R17.reuse ;  /* 0x8000001131317220 */ /* 0x080fe40000410000 */
[----:B------:R-:W-:Y:S01]  /*d700*/  FFMA.FTZ R40, R213, UR34, -R40 ;  /* 0x00000022d5287c23 */ /* 0x000fe20008010828 */
[----:B------:R-:W-:Y:S01]  /*d710*/  ULDC UR34, c[0x0][0x168] ;  /* 0x00005a0000227ab9 */ /* 0x000fe20000000800 */
[----:B------:R-:W-:Y:S01]  /*d720*/  FFMA.FTZ R18, R50, R17, R15 ;  /* 0x0000001132127223 */ /* 0x000fe2000001000f */
[----:B------:R-:W-:Y:S01]  /*d730*/  UIADD3 UR34, -UR25, UR34, URZ ;  /* 0x0000002219227290 */ /* 0x000fe2000fffe13f */
[----:B------:R-:W-:-:S02]  /*d740*/  FFMA.FTZ R7, -R84, R82, R99 ;  /* 0x0000005254077223 */ /* 0x000fc40000010163 */
[----:B------:R-:W-:Y:S02]  /*d750*/  FFMA.FTZ R49, R50, R13, -R49 ;  /* 0x0000000d32317223 */ /* 0x000fe40000010831 */
[----:B------:R-:W-:Y:S01]  /*d760*/  FMUL.FTZ R43, R41, R40 ;  /* 0x00000028292b7220 */ /* 0x000fe20000410000 */
[----:B------:R-:W-:Y:S01]  /*d770*/  IADD3 R40, R81, 0x1, RZ ;  /* 0x0000000151287810 */ /* 0x000fe20007ffe0ff */
[----:B------:R-:W-:Y:S02]  /*d780*/  FADD.FTZ R18, -R19, R18 ;  /* 0x0000001213127221 */ /* 0x000fe40000010100 */
[C---:B------:R-:W-:Y:S01]  /*d790*/  FFMA.FTZ R45, -R41.reuse, R42, -RZ ;  /* 0x0000002a292d7223 */ /* 0x040fe200000109ff */
[-C--:B------:R-:W-:Y:S01]  /*d7a0*/  LEA.HI.SX32 R42, R40, R81.reuse, 0x1b ;  /* 0x00000051282a7211 */ /* 0x080fe200078fdaff */
[----:B------:R-:W-:Y:S01]  /*d7b0*/  FFMA.FTZ R7, -R41, R80, R7 ;  /* 0x0000005029077223 */ /* 0x000fe20000010107 */
[C---:B------:R-:W-:Y:S01]  /*d7c0*/  IADD3 R41, R81.reuse, 0x2, RZ ;  /* 0x0000000251297810 */ /* 0x040fe20007ffe0ff */
[----:B------:R-:W-:Y:S01]  /*d7d0*/  FADD.FTZ R20, R20, R49 ;  /* 0x0000003114147221 */ /* 0x000fe20000010000 */
[-C--:B------:R-:W-:Y:S01]  /*d7e0*/  LEA.HI.SX32 R40, R81, R81.reuse, 0x1b ;  /* 0x0000005151287211 */ /* 0x080fe200078fdaff */
[----:B------:R-:W-:Y:S01]  /*d7f0*/  FMUL.FTZ R15, R51, -R18 ;  /* 0x80000012330f7220 */ /* 0x000fe20000410000 */
[-C--:B------:R-:W-:Y:S01]  /*d800*/  LEA.HI.SX32 R44, R41, R81.reuse, 0x1b ;  /* 0x00000051292c7211 */ /* 0x080fe200078fdaff */
[-C--:B------:R-:W-:Y:S01]  /*d810*/  FMUL.FTZ R51, R51, -R20.reuse ;  /* 0x8000001433337220 */ /* 0x080fe20000410000 */
[----:B------:R-:W-:Y:S01]  /*d820*/  LEA.HI.SX32 R41, R46, R81, 0x1b ;  /* 0x000000512e297211 */ /* 0x000fe200078fdaff */
[C---:B------:R-:W-:Y:S01]  /*d830*/  FFMA.FTZ R15, R52.reuse, R20, -R15 ;  /* 0x00000014340f7223 */ /* 0x040fe2000001080f */
[----:B------:R1:W-:Y:S01]  /*d840*/  STS [R40.X4+0x4200], R67 ;  /* 0x0042004328007388 */ /* 0x0003e20000004800 */
[----:B------:R-:W-:-:S02]  /*d850*/  FFMA.FTZ R52, R52, R18, R51 ;  /* 0x0000001234347223 */ /* 0x000fc40000010033 */
[----:B------:R-:W-:Y:S01]  /*d860*/  FADD.FTZ R15, R22, R15 ;  /* 0x0000000f160f7221 */ /* 0x000fe20000010000 */
[----:B------:R-:W-:Y:S01]  /*d870*/  STS [R42.X4+0x4204], R83 ;  /* 0x004204532a007388 */ /* 0x000fe20000004800 */
[----:B------:R-:W-:Y:S02]  /*d880*/  FMUL.FTZ R39, R84, R39 ;  /* 0x0000002754277220 */ /* 0x000fe40000410000 */
[----:B------:R-:W-:Y:S01]  /*d890*/  FMUL.FTZ R19, R53, -R15 ;  /* 0x8000000f35137220 */ /* 0x000fe20000410000 */
[----:B------:R-:W-:Y:S01]  /*d8a0*/  STS [R44.X4+0x4208], R85 ;  /* 0x004208552c007388 */ /* 0x000fe20000004800 */
[----:B------:R-:W-:Y:S02]  /*d8b0*/  FMUL.FTZ R46, R17, R126 ;  /* 0x0000007e112e7220 */ /* 0x000fe40000410000 */
[----:B------:R-:W-:Y:S01]  /*d8c0*/  FFMA.FTZ R87, -R87, R108, -RZ ;  /* 0x0000006c57577223 */ /* 0x000fe200000109ff */
[----:B------:R2:W-:Y:S01]  /*d8d0*/  STS [R41.X4+0x420c], R68 ;  /* 0x00420c4429007388 */ /* 0x0005e20000004800 */
[----:B------:R-:W-:-:S02]  /*d8e0*/  FFMA.FTZ R95, -R95, R102, -RZ ;  /* 0x000000665f5f7223 */ /* 0x000fc400000109ff */
[----:B0-----:R-:W-:Y:S01]  /*d8f0*/  FMUL.FTZ R61, R8, UR43 ;  /* 0x0000002b083d7c20 */ /* 0x001fe20008410000 */
[----:B------:R0:W-:Y:S01]  /*d900*/  STS [R40.X4+0x4258], R3 ;  /* 0x0042580328007388 */ /* 0x0001e20000004800 */
[----:B-1----:R-:W-:Y:S02]  /*d910*/  FMUL.FTZ R67, R34, UR43 ;  /* 0x0000002b22437c20 */ /* 0x002fe40008410000 */
[----:B------:R-:W-:Y:S01]  /*d920*/  FMUL.FTZ R84, R5, R120 ;  /* 0x0000007805547220 */ /* 0x000fe20000410000 */
[----:B------:R1:W-:Y:S01]  /*d930*/  STS [R40.X4+0x4250], R2 ;  /* 0x0042500228007388 */ /* 0x0003e20000004800 */
[----:B------:R-:W-:Y:S02]  /*d940*/  FMUL.FTZ R63, R6, UR43 ;  /* 0x0000002b063f7c20 */ /* 0x000fe40008410000 */
[----:B--2---:R-:W-:Y:S01]  /*d950*/  FADD.FTZ R41, -R21, R52 ;  /* 0x0000003415297221 */ /* 0x004fe20000010100 */
[----:B------:R2:W-:Y:S01]  /*d960*/  STS [R40.X4+0x4254], R32 ;  /* 0x0042542028007388 */ /* 0x0005e20000004800 */
[----:B------:R-:W-:-:S02]  /*d970*/  FMUL.FTZ R68, R5, UR43 ;  /* 0x0000002b05447c20 */ /* 0x000fc40008410000 */
[-C--:B------:R-:W-:Y:S01]  /*d980*/  FMUL.FTZ R53, R53, -R41.reuse ;  /* 0x8000002935357220 */ /* 0x080fe20000410000 */
[----:B------:R3:W-:Y:S01]  /*d990*/  STS [R40.X4+0x425c], R4 ;  /* 0x00425c0428007388 */ /* 0x0007e20000004800 */
[C---:B------:R-:W-:Y:S02]  /*d9a0*/  FFMA.FTZ R78, R54.reuse, R41, R19 ;  /* 0x00000029364e7223 */ /* 0x040fe40000010013 */
[----:B------:R-:W-:Y:S01]  /*d9b0*/  FFMA.FTZ R53, R54, R15, -R53 ;  /* 0x0000000f36357223 */ /* 0x000fe20000010835 */
[----:B------:R4:W-:Y:S01]  /*d9c0*/  STS [R40.X4+0x4260], R36 ;  /* 0x0042602428007388 */ /* 0x0009e20000004800 */
[----:B------:R-:W-:Y:S02]  /*d9d0*/  FADD.FTZ R78, -R23, R78 ;  /* 0x0000004e174e7221 */ /* 0x000fe40000010100 */
[----:B------:R-:W-:Y:S01]  /*d9e0*/  FADD.FTZ R24, R24, R53 ;  /* 0x0000003518187221 */ /* 0x000fe20000010000 */
[----:B------:R-:W-:Y:S01]  /*d9f0*/  STS [R40.X4+0x4264], R38 ;  /* 0x0042642628007388 */ /* 0x000fe20000004800 */
[----:B------:R-:W-:-:S02]  /*da00*/  FMUL.FTZ R19, R55, -R78 ;  /* 0x8000004e37137220 */ /* 0x000fc40000410000 */
[-C--:B------:R-:W-:Y:S01]  /*da10*/  FMUL.FTZ R55, R55, -R24.reuse ;  /* 0x8000001837377220 */ /* 0x080fe20000410000 */
[----:B------:R5:W-:Y:S01]  /*da20*/  STS [R40.X4+0x4268], R39 ;  /* 0x0042682728007388 */ /* 0x000be20000004800 */
[C---:B------:R-:W-:Y:S02]  /*da30*/  FFMA.FTZ R19, R56.reuse, R24, -R19 ;  /* 0x0000001838137223 */ /* 0x040fe40000010813 */
[----:B------:R-:W-:Y:S01]  /*da40*/  FFMA.FTZ R56, R56, R78, R55 ;  /* 0x0000004e38387223 */ /* 0x000fe20000010037 */
[----:B------:R2:W-:Y:S01]  /*da50*/  STS [R40.X4+0x4270], R43 ;  /* 0x0042702b28007388 */ /* 0x0005e20000004800 */
[----:B------:R-:W-:Y:S02]  /*da60*/  FADD.FTZ R19, R26, R19 ;  /* 0x000000131a137221 */ /* 0x000fe40000010000 */
[----:B0-----:R-:W-:Y:S01]  /*da70*/  FADD.FTZ R3, -R25, R56 ;  /* 0x0000003819037221 */ /* 0x001fe20000010100 */
[----:B------:R0:W-:Y:S01]  /*da80*/  STS [R40.X4+0x4274], R45 ;  /* 0x0042742d28007388 */ /* 0x0001e20000004800 */
[----:B------:R-:W-:-:S02]  /*da90*/  FMUL.FTZ R23, R24, R129 ;  /* 0x0000008118177220 */ /* 0x000fc40000410000 */
[-C--:B------:R-:W-:Y:S01]  /*daa0*/  FMUL.FTZ R22, R19, R130.reuse ;  /* 0x0000008213167220 */ /* 0x080fe20000410000 */
[----:B------:R0:W-:Y:S01]  /*dab0*/  STS [R40.X4+0x4218], R70 ;  /* 0x0042184628007388 */ /* 0x0001e20000004800 */
[-C--:B-1----:R-:W-:Y:S02]  /*dac0*/  FMUL.FTZ R2, R3, R130.reuse ;  /* 0x0000008203027220 */ /* 0x082fe40000410000 */
[-C--:B------:R-:W-:Y:S01]  /*dad0*/  FFMA.FTZ R26, R145, -R129.reuse, R203 ;  /* 0x80000081911a7223 */ /* 0x080fe200000100cb */
[----:B------:R1:W-:Y:S01]  /*dae0*/  STS [R40.X4+0x4278], R57 ;  /* 0x0042783928007388 */ /* 0x0003e20000004800 */
[----:B------:R-:W-:Y:S02]  /*daf0*/  FMUL.FTZ R47, R78, R129 ;  /* 0x000000814e2f7220 */ /* 0x000fe40000410000 */
[----:B--2---:R-:W-:Y:S01]  /*db00*/  FMUL.FTZ R32, R190, R23 ;  /* 0x00000017be207220 */ /* 0x004fe20000410000 */
[----:B------:R-:W-:Y:S01]  /*db10*/  STS [R40.X4+0x4248], R65 ;  /* 0x0042484128007388 */ /* 0x000fe20000004800 */
[----:B------:R-:W-:-:S02]  /*db20*/  FFMA.FTZ R25, R146, -R130, R204 ;  /* 0x8000008292197223 */ /* 0x000fc400000100cc */
[C---:B------:R-:W-:Y:S01]  /*db30*/  FMUL.FTZ R21, R191.reuse, R22 ;  /* 0x00000016bf157220 */ /* 0x040fe20000410000 */
[----:B------:R2:W-:Y:S01]  /*db40*/  STS [R40.X4+0x4210], R69 ;  /* 0x0042104528007388 */ /* 0x0005e20000004800 */
[-C--:B---3--:R-:W-:Y:S02]  /*db50*/  FMUL.FTZ R4, R191, R2.reuse ;  /* 0x00000002bf047220 */ /* 0x088fe40000410000 */
[-C--:B----4-:R-:W-:Y:S01]  /*db60*/  FFMA.FTZ R36, R26, R47.reuse, -R32 ;  /* 0x0000002f1a247223 */ /* 0x090fe20000010820 */
[----:B------:R-:W-:Y:S01]  /*db70*/  STS [R40.X4+0x4214], R87 ;  /* 0x0042145728007388 */ /* 0x000fe20000004800 */
[----:B------:R-:W-:Y:S02]  /*db80*/  FFMA.FTZ R21, R25, R2, -R21 ;  /* 0x0000000219157223 */ /* 0x000fe40000010815 */
[----:B------:R-:W-:Y:S01]  /*db90*/  FMUL.FTZ R47, R190, R47 ;  /* 0x0000002fbe2f7220 */ /* 0x000fe20000410000 */
[----:B------:R-:W-:Y:S01]  /*dba0*/  STS [R40.X4+0x421c], R89 ;  /* 0x00421c5928007388 */ /* 0x000fe20000004800 */
[----:B------:R-:W-:-:S02]  /*dbb0*/  FFMA.FTZ R4, R22, R25, R4 ;  /* 0x0000001916047223 */ /* 0x000fc40000010004 */
[----:B------:R-:W-:Y:S01]  /*dbc0*/  FMUL.FTZ R2, R41, R128 ;  /* 0x0000008029027220 */ /* 0x000fe20000410000 */
[----:B------:R-:W-:Y:S01]  /*dbd0*/  STS [R40.X4+0x4220], R71 ;  /* 0x0042204728007388 */ /* 0x000fe20000004800 */
[----:B------:R-:W-:Y:S02]  /*dbe0*/  FFMA.FTZ R47, R23, R26, R47 ;  /* 0x0000001a172f7223 */ /* 0x000fe4000001002f */
[----:B------:R-:W-:Y:S01]  /*dbf0*/  FADD.FTZ R4, RZ, R4 ;  /* 0x00000004ff047221 */ /* 0x000fe20000010000 */
[----:B------:R-:W-:Y:S01]  /*dc00*/  STS [R40.X4+0x4224], R91 ;  /* 0x0042245b28007388 */ /* 0x000fe20000004800 */
[-C--:B------:R-:W-:Y:S02]  /*dc10*/  FMUL.FTZ R32, R15, R128.reuse ;  /* 0x000000800f207220 */ /* 0x080fe40000410000 */
[----:B-----5:R-:W-:Y:S01]  /*dc20*/  FFMA.FTZ R39, R144, -R128, R202 ;  /* 0x8000008090277223 */ /* 0x020fe200000100ca */
[----:B------:R-:W-:Y:S01]  /*dc30*/  STS [R40.X4+0x4228], R72 ;  /* 0x0042284828007388 */ /* 0x000fe20000004800 */
[----:B------:R-:W-:-:S02]  /*dc40*/  FMUL.FTZ R38, R189, R2 ;  /* 0x00000002bd267220 */ /* 0x000fc40000410000 */
[----:B------:R-:W-:Y:S01]  /*dc50*/  FADD.FTZ R4, R4, R47 ;  /* 0x0000002f04047221 */ /* 0x000fe20000010000 */
[----:B------:R-:W-:Y:S01]  /*dc60*/  STS [R40.X4+0x422c], R94 ;  /* 0x00422c5e28007388 */ /* 0x000fe20000004800 */
[----:B------:R-:W-:Y:S02]  /*dc70*/  FMUL.FTZ R42, R189, R32 ;  /* 0x00000020bd2a7220 */ /* 0x000fe40000410000 */
[----:B------:R-:W-:Y:S01]  /*dc80*/  FADD.FTZ R21, RZ, R21 ;  /* 0x00000015ff157221 */ /* 0x000fe20000010000 */
[----:B------:R-:W-:Y:S01]  /*dc90*/  STS [R40.X4+0x4230], R73 ;  /* 0x0042304928007388 */ /* 0x000fe20000004800 */
[----:B------:R-:W-:Y:S02]  /*dca0*/  FFMA.FTZ R43, R32, R39, R38 ;  /* 0x00000027202b7223 */ /* 0x000fe40000010026 */
[----:B0-----:R-:W-:Y:S01]  /*dcb0*/  FMUL.FTZ R45, R18, R127 ;  /* 0x0000007f122d7220 */ /* 0x001fe20000410000 */
[----:B------:R-:W-:Y:S01]  /*dcc0*/  STS [R40.X4+0x4234], R95 ;  /* 0x0042345f28007388 */ /* 0x000fe20000004800 */
[----:B------:R-:W-:-:S02]  /*dcd0*/  FMUL.FTZ R38, R13, R126 ;  /* 0x0000007e0d267220 */ /* 0x000fc40000410000 */
[----:B------:R-:W-:Y:S01]  /*dce0*/  FFMA.FTZ R42, R39, R2, -R42 ;  /* 0x00000002272a7223 */ /* 0x000fe2000001082a */
[----:B------:R-:W-:Y:S01]  /*dcf0*/  STS [R40.X4+0x4238], R74 ;  /* 0x0042384a28007388 */ /* 0x000fe20000004800 */
[----:B------:R-:W-:Y:S02]  /*dd00*/  FADD.FTZ R21, R21, R36 ;  /* 0x0000002415157221 */ /* 0x000fe40000010000 */
[----:B------:R-:W-:Y:S01]  /*dd10*/  FADD.FTZ R4, R4, R43 ;  /* 0x0000002b04047221 */ /* 0x000fe20000010000 */
[----:B------:R-:W-:Y:S01]  /*dd20*/  STS [R40.X4+0x423c], R97 ;  /* 0x00423c6128007388 */ /* 0x000fe20000004800 */
[-C--:B------:R-:W-:Y:S02]  /*dd30*/  FFMA.FTZ R36, R143, -R127.reuse, R201 ;  /* 0x8000007f8f247223 */ /* 0x080fe400000100c9 */
[----:B------:R-:W-:Y:S01]  /*dd40*/  FMUL.FTZ R43, R20, R127 ;  /* 0x0000007f142b7220 */ /* 0x000fe20000410000 */
[----:B------:R-:W-:Y:S01]  /*dd50*/  STS [R40.X4+0x4240], R75 ;  /* 0x0042404b28007388 */ /* 0x000fe20000004800 */
[----:B------:R-:W-:-:S02]  /*dd60*/  FFMA.FTZ R47, R142, -R126, R200 ;  /* 0x8000007e8e2f7223 */ /* 0x000fc400000100c8 */
[C---:B------:R-:W-:Y:S01]  /*dd70*/  FMUL.FTZ R2, R188.reuse, R45 ;  /* 0x0000002dbc027220 */ /* 0x040fe20000410000 */
[----:B------:R-:W-:Y:S01]  /*dd80*/  STS [R40.X4+0x4244], R96 ;  /* 0x0042446028007388 */ /* 0x000fe20000004800 */
[----:B------:R-:W-:Y:S02]  /*dd90*/  FMUL.FTZ R48, R187, R38 ;  /* 0x00000026bb307220 */ /* 0x000fe40000410000 */
[----:B------:R-:W-:Y:S01]  /*dda0*/  FMUL.FTZ R44, R188, R43 ;  /* 0x0000002bbc2c7220 */ /* 0x000fe20000410000 */
[----:B------:R-:W-:Y:S01]  /*ddb0*/  STS [R40.X4+0x424c], R76 ;  /* 0x00424c4c28007388 */ /* 0x000fe20000004800 */
[----:B------:R-:W-:Y:S02]  /*ddc0*/  FFMA.FTZ R49, R43, R36, R2 ;  /* 0x000000242b317223 */ /* 0x000fe40000010002 */
[-C--:B------:R-:W-:Y:S01]  /*ddd0*/  FFMA.FTZ R51, R47, R46.reuse, -R48 ;  /* 0x0000002e2f337223 */ /* 0x080fe20000010830 */
[----:B------:R-:W-:Y:S01]  /*dde0*/  STS [R40.X4+0x426c], R79 ;  /* 0x00426c4f28007388 */ /* 0x000fe20000004800 */
[----:B------:R-:W-:-:S02]  /*ddf0*/  FMUL.FTZ R46, R187, R46 ;  /* 0x0000002ebb2e7220 */ /* 0x000fc40000410000 */
[----:B------:R-:W-:Y:S01]  /*de00*/  FMUL.FTZ R53, R14, R125 ;  /* 0x0000007d0e357220 */ /* 0x000fe20000410000 */
[----:B------:R0:W-:Y:S01]  /*de10*/  STS [R40.X4+0x427c], R35 ;  /* 0x00427c2328007388 */ /* 0x0001e20000004800 */
[----:B------:R-:W-:Y:S02]  /*de20*/  FFMA.FTZ R2, R36, R45, -R44 ;  /* 0x0000002d24027223 */ /* 0x000fe4000001082c */
[----:B------:R-:W-:Y:S02]  /*de30*/  FADD.FTZ R21, R21, R42 ;  /* 0x0000002a15157221 */ /* 0x000fe40000010000 */
[----:B------:R-:W-:Y:S02]  /*de40*/  FADD.FTZ R4, R4, R49 ;  /* 0x0000003104047221 */ /* 0x000fe40000010000 */
[-C--:B------:R-:W-:Y:S02]  /*de50*/  FMUL.FTZ R45, R16, R125.reuse ;  /* 0x0000007d102d7220 */ /* 0x080fe40000410000 */
[----:B------:R-:W-:-:S02]  /*de60*/  FFMA.FTZ R44, R141, -R125, R199 ;  /* 0x8000007d8d2c7223 */ /* 0x000fc400000100c7 */
[----:B------:R-:W-:Y:S02]  /*de70*/  FFMA.FTZ R49, R38, R47, R46 ;  /* 0x0000002f26317223 */ /* 0x000fe4000001002e */
[C---:B------:R-:W-:Y:S02]  /*de80*/  FMUL.FTZ R42, R186.reuse, R53 ;  /* 0x00000035ba2a7220 */ /* 0x040fe40000410000 */
[----:B------:R-:W-:Y:S02]  /*de90*/  FADD.FTZ R2, R21, R2 ;  /* 0x0000000215027221 */ /* 0x000fe40000010000 */
[----:B------:R-:W-:Y:S02]  /*dea0*/  FMUL.FTZ R46, R186, R45 ;  /* 0x0000002dba2e7220 */ /* 0x000fe40000410000 */
[----:B------:R-:W-:Y:S02]  /*deb0*/  FADD.FTZ R4, R4, R49 ;  /* 0x0000003104047221 */ /* 0x000fe40000010000 */
[----:B------:R-:W-:-:S02]  /*dec0*/  FFMA.FTZ R21, R45, R44, R42 ;  /* 0x0000002c2d157223 */ /* 0x000fc4000001002a */
[-C--:B------:R-:W-:Y:S02]  /*ded0*/  FMUL.FTZ R42, R11, R124.reuse ;  /* 0x0000007c0b2a7220 */ /* 0x080fe40000410000 */
[----:B------:R-:W-:Y:S02]  /*dee0*/  FFMA.FTZ R53, R44, R53, -R46 ;  /* 0x000000352c357223 */ /* 0x000fe4000001082e */
[----:B------:R-:W-:Y:S02]  /*def0*/  FADD.FTZ R2, R2, R51 ;  /* 0x0000003302027221 */ /* 0x000fe40000010000 */
[----:B------:R-:W-:Y:S02]  /*df00*/  FADD.FTZ R4, R4, R21 ;  /* 0x0000001504047221 */ /* 0x000fe40000010000 */
[-C--:B------:R-:W-:Y:S02]  /*df10*/  FFMA.FTZ R49, R140, -R124.reuse, R198 ;  /* 0x8000007c8c317223 */ /* 0x080fe400000100c6 */
[----:B------:R-:W-:-:S02]  /*df20*/  FMUL.FTZ R48, R37, R124 ;  /* 0x0000007c25307220 */ /* 0x000fc40000410000 */
[----:B------:R-:W-:Y:S02]  /*df30*/  FMUL.FTZ R21, R123, R42 ;  /* 0x0000002a7b157220 */ /* 0x000fe40000410000 */
[----:B------:R-:W-:Y:S02]  /*df40*/  FADD.FTZ R2, R2, R53 ;  /* 0x0000003502027221 */ /* 0x000fe40000010000 */
[-C--:B------:R-:W-:Y:S02]  /*df50*/  FMUL.FTZ R51, R12, R121.reuse ;  /* 0x000000790c337220 */ /* 0x080fe40000410000 */
[-C--:B------:R-:W-:Y:S02]  /*df60*/  FFMA.FTZ R53, R49, R48.reuse, -R21 ;  /* 0x0000003031357223 */ /* 0x080fe40000010815 */
[----:B------:R-:W-:Y:S02]  /*df70*/  FMUL.FTZ R48, R123, R48 ;  /* 0x000000307b307220 */ /* 0x000fe40000410000 */
[----:B------:R-:W-:-:S02]  /*df80*/  FMUL.FTZ R55, R34, R121 ;  /* 0x0000007922377220 */ /* 0x000fc40000410000 */
[----:B------:R-:W-:Y:S02]  /*df90*/  FFMA.FTZ R46, R139, -R121, R197 ;  /* 0x800000798b2e7223 */ /* 0x000fe400000100c5 */
[----:B------:R-:W-:Y:S02]  /*dfa0*/  FMUL.FTZ R50, R122, R51 ;  /* 0x000000337a327220 */ /* 0x000fe40000410000 */
[----:B------:R-:W-:Y:S02]  /*dfb0*/  FFMA.FTZ R21, R42, R49, R48 ;  /* 0x000000312a157223 */ /* 0x000fe40000010030 */
[-C--:B------:R-:W-:Y:S02]  /*dfc0*/  FMUL.FTZ R48, R122, R55.reuse ;  /* 0x000000377a307220 */ /* 0x080fe40000410000 */
[----:B------:R-:W-:Y:S02]  /*dfd0*/  FFMA.FTZ R55, R46, R55, -R50 ;  /* 0x000000372e377223 */ /* 0x000fe40000010832 */
[----:B------:R-:W-:-:S02]  /*dfe0*/  FADD.FTZ R2, R2, R53 ;  /* 0x0000003502027221 */ /* 0x000fc40000010000 */
[----:B------:R-:W-:Y:S02]  /*dff0*/  FMUL.FTZ R53, R156, UR43 ;  /* 0x0000002b9c357c20 */ /* 0x000fe40008410000 */
[----:B------:R-:W-:Y:S02]  /*e000*/  FADD.FTZ R82, R2, R55 ;  /* 0x0000003702527221 */ /* 0x000fe40000010000 */
[----:B------:R-:W-:Y:S02]  /*e010*/  FMUL.FTZ R2, R27, UR43 ;  /* 0x0000002b1b027c20 */ /* 0x000fe40008410000 */
[----:B------:R-:W-:Y:S02]  /*e020*/  FFMA.FTZ R70, R64, UR39, R53 ;  /* 0x0000002740467c23 */ /* 0x000fe40008010035 */
[----:B------:R-:W-:Y:S02]  /*e030*/  FMUL.FTZ R53, R28, UR43 ;  /* 0x0000002b1c357c20 */ /* 0x000fe40008410000 */
[----:B-1----:R-:W-:-:S02]  /*e040*/  FFMA.FTZ R57, R153, UR39, R2 ;  /* 0x0000002799397c23 */ /* 0x002fc40008010002 */
[----:B------:R-:W-:Y:S02]  /*e050*/  FMUL.FTZ R2, R29, UR43 ;  /* 0x0000002b1d027c20 */ /* 0x000fe40008410000 */
[----:B------:R-:W-:Y:S02]  /*e060*/  FFMA.FTZ R60, R152, UR39, -R53 ;  /* 0x00000027983c7c23 */ /* 0x000fe40008010835 */
[----:B------:R-:W-:Y:S02]  /*e070*/  FFMA.FTZ R55, R77, UR39, -R2 ;  /* 0x000000274d377c23 */ /* 0x000fe40008010802 */
[----:B------:R-:W-:Y:S02]  /*e080*/  FMUL.FTZ R53, R0, UR43 ;  /* 0x0000002b00357c20 */ /* 0x000fe40008410000 */
[----:B------:R-:W-:Y:S02]  /*e090*/  FMUL.FTZ R2, R31, UR43 ;  /* 0x0000002b1f027c20 */ /* 0x000fe40008410000 */
[----:B------:R-:W-:Y:S01]  /*e0a0*/  FADD.FTZ R4, R4, R21 ;  /* 0x0000001504047221 */ /* 0x000fe20000010000 */
[----:B------:R-:W-:Y:S01]  /*e0b0*/  MOV R21, UR34 ;  /* 0x0000002200157c02 */ /* 0x000fe20008000f00 */
[----:B------:R-:W-:-:S02]  /*e0c0*/  FFMA.FTZ R52, R30, UR39, -R53 ;  /* 0x000000271e347c23 */ /* 0x000fc40008010835 */
[----:B------:R-:W-:Y:S01]  /*e0d0*/  FFMA.FTZ R53, R33, UR39, -R2 ;  /* 0x0000002721357c23 */ /* 0x000fe20008010802 */
[----:B--2---:R-:W-:Y:S01]  /*e0e0*/  LEA R69, R21, -R150, 0x1 ;  /* 0x8000009615457211 */ /* 0x004fe200078e08ff */
[----:B------:R-:W-:Y:S02]  /*e0f0*/  FMUL.FTZ R65, R12, UR43 ;  /* 0x0000002b0c417c20 */ /* 0x000fe40008410000 */
[----:B------:R-:W-:Y:S01]  /*e100*/  FMUL.FTZ R2, R9, UR43 ;  /* 0x0000002b09027c20 */ /* 0x000fe20008410000 */
[----:B------:R-:W-:Y:S01]  /*e110*/  ISETP.GE.AND P0, PT, R69, 0x1, PT ;  /* 0x000000014500780c */ /* 0x000fe20003f06270 */
[----:B0-----:R-:W-:Y:S02]  /*e120*/  FFMA.FTZ R40, R6, UR39, -R61 ;  /* 0x0000002706287c23 */ /* 0x001fe4000801083d */
[----:B------:R-:W-:Y:S02]  /*e130*/  FFMA.FTZ R65, R34, UR39, -R65 ;  /* 0x0000002722417c23 */ /* 0x000fe40008010841 */
[----:B------:R-:W-:-:S02]  /*e140*/  FFMA.FTZ R61, R5, UR39, -R2 ;  /* 0x00000027053d7c23 */ /* 0x000fc40008010802 */
[----:B------:R-:W-:Y:S02]  /*e150*/  FMUL.FTZ R34, R11, UR43 ;  /* 0x0000002b0b227c20 */ /* 0x000fe40008410000 */
[----:B------:R-:W-:Y:S02]  /*e160*/  FMUL.FTZ R5, R16, UR43 ;  /* 0x0000002b10057c20 */ /* 0x000fe40008410000 */
[----:B------:R-:W-:Y:S02]  /*e170*/  FMUL.FTZ R2, R13, UR43 ;  /* 0x0000002b0d027c20 */ /* 0x000fe40008410000 */
[----:B------:R-:W-:Y:S02]  /*e180*/  FMUL.FTZ R35, R152, UR43 ;  /* 0x0000002b98237c20 */ /* 0x000fe40008410000 */
[C---:B------:R-:W-:Y:S02]  /*e190*/  FFMA.FTZ R34, R37.reuse, UR39, -R34 ;  /* 0x0000002725227c23 */ /* 0x040fe40008010822 */
[----:B------:R-:W-:-:S02]  /*e1a0*/  FMUL.FTZ R74, R37, UR43 ;  /* 0x0000002b254a7c20 */ /* 0x000fc40008410000 */
[C---:B------:R-:W-:Y:S02]  /*e1b0*/  FFMA.FTZ R37, R14.reuse, UR39, -R5 ;  /* 0x000000270e257c23 */ /* 0x040fe40008010805 */
[----:B------:R-:W-:Y:S02]  /*e1c0*/  FMUL.FTZ R71, R14, UR43 ;  /* 0x0000002b0e477c20 */ /* 0x000fe40008410000 */
[C---:B------:R-:W-:Y:S02]  /*e1d0*/  FFMA.FTZ R14, R17.reuse, UR39, -R2 ;  /* 0x00000027110e7c23 */ /* 0x040fe40008010802 */
[----:B------:R-:W-:Y:S02]  /*e1e0*/  FMUL.FTZ R72, R17, UR43 ;  /* 0x0000002b11487c20 */ /* 0x000fe40008410000 */
[----:B------:R-:W-:Y:S02]  /*e1f0*/  FFMA.FTZ R56, R28, UR39, R35 ;  /* 0x000000271c387c23 */ /* 0x000fe40008010023 */
[----:B------:R-:W-:-:S02]  /*e200*/  FMUL.FTZ R17, R20, UR43 ;  /* 0x0000002b14117c20 */ /* 0x000fc40008410000 */
[----:B------:R-:W-:Y:S02]  /*e210*/  FFMA.FTZ R81, R51, R46, R48 ;  /* 0x0000002e33517223 */ /* 0x000fe40000010030 */
[----:B------:R-:W-:Y:S02]  /*e220*/  FMUL.FTZ R35, R30, UR43 ;  /* 0x0000002b1e237c20 */ /* 0x000fe40008410000 */
[----:B------:R-:W-:Y:S02]  /*e230*/  FMUL.FTZ R2, R15, UR43 ;  /* 0x0000002b0f027c20 */ /* 0x000fe40008410000 */
[C---:B------:R-:W-:Y:S02]  /*e240*/  FFMA.FTZ R17, R18.reuse, UR39, -R17 ;  /* 0x0000002712117c23 */ /* 0x040fe40008010811 */
[----:B------:R-:W-:Y:S02]  /*e250*/  FMUL.FTZ R75, R18, UR43 ;  /* 0x0000002b124b7c20 */ /* 0x000fe40008410000 */
[----:B------:R-:W-:-:S02]  /*e260*/  FADD.FTZ R81, R4, R81 ;  /* 0x0000005104517221 */ /* 0x000fc40000010000 */
[----:B------:R-:W-:Y:S02]  /*e270*/  FFMA.FTZ R50, R0, UR39, R35 ;  /* 0x0000002700327c23 */ /* 0x000fe40008010023 */
[----:B------:R-:W-:Y:S02]  /*e280*/  FMUL.FTZ R5, R24, UR43 ;  /* 0x0000002b18057c20 */ /* 0x000fe40008410000 */
[----:B------:R-:W-:Y:S02]  /*e290*/  FFMA.FTZ R18, R41, UR39, -R2 ;  /* 0x0000002729127c23 */ /* 0x000fe40008010802 */
[----:B------:R-:W-:Y:S02]  /*e2a0*/  FMUL.FTZ R79, R64, UR43 ;  /* 0x0000002b404f7c20 */ /* 0x000fe40008410000 */
[----:B------:R-:W-:Y:S02]  /*e2b0*/  FMUL.FTZ R4, R153, UR43 ;  /* 0x0000002b99047c20 */ /* 0x000fe40008410000 */
[----:B------:R-:W-:-:S02]  /*e2c0*/  FMUL.FTZ R54, R77, UR43 ;  /* 0x0000002b4d367c20 */ /* 0x000fc40008410000 */
[----:B------:R-:W-:Y:S02]  /*e2d0*/  FMUL.FTZ R48, R33, UR43 ;  /* 0x0000002b21307c20 */ /* 0x000fe40008410000 */
[----:B------:R-:W-:Y:S02]  /*e2e0*/  FMUL.FTZ R35, R8, R119 ;  /* 0x0000007708237220 */ /* 0x000fe40000410000 */
[----:B------:R-:W-:Y:S02]  /*e2f0*/  FMUL.FTZ R62, R9, R120 ;  /* 0x00000078093e7220 */ /* 0x000fe40000410000 */
[----:B------:R-:W-:Y:S02]  /*e300*/  FMUL.FTZ R76, R19, UR43 ;  /* 0x0000002b134c7c20 */ /* 0x000fe40008410000 */
[----:B------:R-:W-:Y:S02]  /*e310*/  FMUL.FTZ R2, R41, UR43 ;  /* 0x0000002b29027c20 */ /* 0x000fe40008410000 */
[----:B------:R-:W-:-:S02]  /*e320*/  FMUL.FTZ R73, R78, UR43 ;  /* 0x0000002b4e497c20 */ /* 0x000fc40008410000 */
[----:B------:R-:W-:Y:S02]  /*e330*/  FMUL.FTZ R80, R3, UR43 ;  /* 0x0000002b03507c20 */ /* 0x000fe40008410000 */
[----:B------:R-:W-:Y:S02]  /*e340*/  FADD.FTZ R10, R59, R10 ;  /* 0x0000000a3b0a7221 */ /* 0x000fe40000010000 */
[----:B------:R-:W-:Y:S02]  /*e350*/  FFMA.FTZ R41, R78, UR39, -R5 ;  /* 0x000000274e297c23 */ /* 0x000fe40008010805 */
[----:B------:R-:W-:Y:S02]  /*e360*/  FFMA.FTZ R207, R138, -R120, R207 ;  /* 0x800000788acf7223 */ /* 0x000fe400000100cf */
[----:B------:R-:W-:Y:S02]  /*e370*/  FFMA.FTZ R208, R137, -R119, R208 ;  /* 0x8000007789d07223 */ /* 0x000fe400000100d0 */
[----:B------:R-:W-:-:S02]  /*e380*/  FFMA.FTZ R79, R156, UR39, -R79 ;  /* 0x000000279c4f7c23 */ /* 0x000fc4000801084f */
[----:B------:R-:W-:Y:S02]  /*e390*/  FFMA.FTZ R59, R27, UR39, -R4 ;  /* 0x000000271b3b7c23 */ /* 0x000fe40008010804 */
[----:B------:R-:W-:Y:S02]  /*e3a0*/  FFMA.FTZ R54, R29, UR39, R54 ;  /* 0x000000271d367c23 */ /* 0x000fe40008010036 */
[----:B------:R-:W-:Y:S02]  /*e3b0*/  FFMA.FTZ R48, R31, UR39, R48 ;  /* 0x000000271f307c23 */ /* 0x000fe40008010030 */
[----:B------:R-:W-:Y:S02]  /*e3c0*/  FMUL.FTZ R6, R6, R119 ;  /* 0x0000007706067220 */ /* 0x000fe40000410000 */
[----:B------:R-:W-:Y:S02]  /*e3d0*/  FFMA.FTZ R63, R8, UR39, R63 ;  /* 0x00000027083f7c23 */ /* 0x000fe4000801003f */
[----:B------:R-:W-:-:S02]  /*e3e0*/  FMUL.FTZ R83, R195, R35 ;  /* 0x00000023c3537220 */ /* 0x000fc40000410000 */
[----:B------:R-:W-:Y:S02]  /*e3f0*/  FFMA.FTZ R68, R9, UR39, R68 ;  /* 0x0000002709447c23 */ /* 0x000fe40008010044 */
[----:B------:R-:W-:Y:S02]  /*e400*/  FMUL.FTZ R85, R196, R62 ;  /* 0x0000003ec4557220 */ /* 0x000fe40000410000 */
[----:B------:R-:W-:Y:S02]  /*e410*/  FFMA.FTZ R67, R12, UR39, R67 ;  /* 0x000000270c437c23 */ /* 0x000fe40008010043 */
[----:B------:R-:W-:Y:S02]  /*e420*/  FFMA.FTZ R74, R11, UR39, R74 ;  /* 0x000000270b4a7c23 */ /* 0x000fe4000801004a */
[----:B------:R-:W-:Y:S02]  /*e430*/  FFMA.FTZ R71, R16, UR39, R71 ;  /* 0x0000002710477c23 */ /* 0x000fe40008010047 */
[----:B------:R-:W-:-:S02]  /*e440*/  FFMA.FTZ R72, R13, UR39, R72 ;  /* 0x000000270d487c23 */ /* 0x000fc40008010048 */
[----:B------:R-:W-:Y:S02]  /*e450*/  FFMA.FTZ R76, R3, UR39, -R76 ;  /* 0x00000027034c7c23 */ /* 0x000fe4000801084c */
[----:B------:R-:W-:Y:S02]  /*e460*/  FFMA.FTZ R75, R20, UR39, R75 ;  /* 0x00000027144b7c23 */ /* 0x000fe4000801004b */
[----:B------:R-:W-:Y:S02]  /*e470*/  FFMA.FTZ R78, R15, UR39, R2 ;  /* 0x000000270f4e7c23 */ /* 0x000fe40008010002 */
[----:B------:R-:W-:Y:S02]  /*e480*/  FFMA.FTZ R73, R24, UR39, R73 ;  /* 0x0000002718497c23 */ /* 0x000fe40008010049 */
        /* <DEDUP_REMOVED lines=35> */
.L_x_820:
[----:B------:R-:W-:Y:S05]  /*e6c0*/  BSYNC B0 ;  /* 0x0000000000007941 */ /* 0x000fea0003800000 */
.L_x_819:
[----:B------:R-:W-:Y:S01]  /*e6d0*/  ULDC.64 UR34, c[0x0][0x2b8] ;  /* 0x0000ae0000227ab9 */ /* 0x000fe20000000a00 */
[-C--:B------:R-:W-:Y:S01]  /*e6e0*/  FFMA.FTZ R85, R207, R84.reuse, -R85 ;  /* 0x00000054cf557223 */ /* 0x080fe20000010855 */
[----:B------:R-:W-:Y:S01]  /*e6f0*/  USHF.R.U32.HI UR36, URZ, 0x1, UR35 ;  /* 0x000000013f247899 */ /* 0x000fe20008011623 */
[----:B------:R-:W-:Y:S01]  /*e700*/  FMUL.FTZ R84, R196, R84 ;  /* 0x00000054c4547220 */ /* 0x000fe20000410000 */
[----:B------:R-:W-:Y:S01]  /*e710*/  USHF.R.U64 UR34, UR34, 0x1, UR35 ;  /* 0x0000000122227899 */ /* 0x000fe20008001223 */
[----:B------:R-:W-:Y:S01]  /*e720*/  FFMA.FTZ R83, R208, R6, -R83 ;  /* 0x00000006d0537223 */ /* 0x000fe20000010853 */
[----:B------:R-:W-:Y:S01]  /*e730*/  UIMAD UR39, UR36, UR12, URZ ;  /* 0x0000000c242772a4 */ /* 0x000fe2000f8e023f */
[----:B------:R-:W-:Y:S01]  /*e740*/  FFMA.FTZ R84, R62, R207, R84 ;  /* 0x000000cf3e547223 */ /* 0x000fe20000010054 */
[----:B------:R-:W-:Y:S01]  /*e750*/  UIMAD.WIDE.U32 UR36, UR34, UR12, URZ ;  /* 0x0000000c222472a5 */ /* 0x000fe2000f8e003f */
[----:B------:R-:W-:Y:S01]  /*e760*/  FADD.FTZ R82, R82, R85 ;  /* 0x0000005552527221 */ /* 0x000fe20000010000 */
[----:B------:R-:W-:Y:S01]  /*e770*/  UIMAD UR39, UR13, UR34, UR39 ;  /* 0x000000220d2772a4 */ /* 0x000fe2000f8e0227 */
[----:B------:R-:W-:Y:S01]  /*e780*/  FADD.FTZ R84, R81, R84 ;  /* 0x0000005451547221 */ /* 0x000fe20000010000 */
[----:B------:R-:W-:Y:S01]  /*e790*/  ULDC UR42, c[0x0][0x174] ;  /* 0x00005d00002a7ab9 */ /* 0x000fe20000000800 */
[----:B------:R-:W-:Y:S01]  /*e7a0*/  FADD.FTZ R81, R7, -R58 ;  /* 0x8000003a07517221 */ /* 0x000fe20000010000 */
[----:B------:R-:W-:Y:S01]  /*e7b0*/  ULDC.64 UR34, c[0x0][0x2c0] ;  /* 0x0000b00000227ab9 */ /* 0x000fe20000000a00 */
[-C--:B------:R-:W-:Y:S01]  /*e7c0*/  FMUL.FTZ R58, R31, R118.reuse ;  /* 0x000000761f3a7220 */ /* 0x080fe20000410000 */
[----:B------:R-:W-:Y:S01]  /*e7d0*/  UIADD3 UR37, UR37, UR39, URZ ;  /* 0x0000002725257290 */ /* 0x000fe2000fffe03f */
[----:B------:R-:W-:Y:S01]  /*e7e0*/  FADD.FTZ R83, R82, R83 ;  /* 0x0000005352537221 */ /* 0x000fe20000010000 */
[----:B------:R-:W-:Y:S01]  /*e7f0*/  UIMAD UR39, UR15, UR34, URZ ;  /* 0x000000220f2772a4 */ /* 0x000fe2000f8e023f */
[-C--:B------:R-:W-:Y:S01]  /*e800*/  FFMA.FTZ R209, R136, -R118.reuse, R209 ;  /* 0x8000007688d17223 */ /* 0x080fe200000100d1 */
[----:B------:R-:W-:Y:S01]  /*e810*/  UIMAD.WIDE.U32 UR36, UR14, UR34, UR36 ;  /* 0x000000220e2472a5 */ /* 0x000fe2000f8e0024 */
[-C--:B------:R-:W-:Y:S01]  /*e820*/  FMUL.FTZ R82, R0, R117.reuse ;  /* 0x0000007500527220 */ /* 0x080fe20000410000 */
[----:B------:R-:W-:Y:S01]  /*e830*/  UIMAD UR39, UR14, UR35, UR39 ;  /* 0x000000230e2772a4 */ /* 0x000fe2000f8e0227 */
[----:B------:R-:W-:Y:S01]  /*e840*/  FMUL.FTZ R2, R33, R118 ;  /* 0x0000007621027220 */ /* 0x000fe20000410000 */
[----:B------:R-:W-:Y:S01]  /*e850*/  BSSY B0, `(.L_x_821) ;  /* 0x0000055000007945 */ /* 0x000fe20003800000 */
[----:B0-----:R-:W-:Y:S01]  /*e860*/  FMUL.FTZ R4, R194, R58 ;  /* 0x0000003ac2047220 */ /* 0x001fe20000410000 */
[----:B------:R-:W-:Y:S01]  /*e870*/  ULDC.64 UR34, c[0x0][0x320] ;  /* 0x0000c80000227ab9 */ /* 0x000fe20000000a00 */
[----:B------:R-:W-:Y:S01]  /*e880*/  FMUL.FTZ R6, R195, R6 ;  /* 0x00000006c3067220 */ /* 0x000fe20000410000 */
[----:B------:R-:W-:Y:S01]  /*e890*/  UIADD3 UR39, UR39, UR37, URZ ;  /* 0x0000002527277290 */ /* 0x000fe2000fffe03f */
[-C--:B------:R-:W-:Y:S01]  /*e8a0*/  FFMA.FTZ R33, R135, -R117.reuse, R210 ;  /* 0x8000007587217223 */ /* 0x080fe200000100d2 */
[----:B------:R-:W-:Y:S01]  /*e8b0*/  ULEA UR37, UP0, UR36, UR34, 0x3 ;  /* 0x0000002224257291 */ /* 0x000fe2000f80183f */
[----:B------:R-:W-:Y:S01]  /*e8c0*/  FMUL.FTZ R30, R30, R117 ;  /* 0x000000751e1e7220 */ /* 0x000fe20000410000 */
[----:B------:R-:W-:Y:S01]  /*e8d0*/  UIADD3 UR34, UR6, -UR42, URZ ;  /* 0x8000002a06227290 */ /* 0x000fe2000fffe03f */
[----:B------:R-:W-:Y:S01]  /*e8e0*/  FMUL.FTZ R5, R193, R82 ;  /* 0x00000052c1057220 */ /* 0x000fe20000410000 */
[----:B------:R-:W-:Y:S01]  /*e8f0*/  ULEA.HI.X UR35, UR36, UR35, UR39, 0x3, UP0 ;  /* 0x0000002324237291 */ /* 0x000fe200080f1c27 */
[----:B------:R-:W-:Y:S01]  /*e900*/  FFMA.FTZ R4, R209, R2, -R4 ;  /* 0x00000002d1047223 */ /* 0x000fe20000010804 */
[----:B------:R-:W-:Y:S01]  /*e910*/  UIMAD UR34, UR34, -0x1000, URZ ;  /* 0xfffff000222278a4 */ /* 0x000fe2000f8e023f */
[----:B------:R-:W-:Y:S01]  /*e920*/  FFMA.FTZ R3, R35, R208, R6 ;  /* 0x000000d023037223 */ /* 0x000fe20000010006 */
[----:B------:R-:W-:Y:S01]  /*e930*/  USHF.L.U32 UR36, UR8, 0x2, URZ ;  /* 0x0000000208247899 */ /* 0x000fe2000800063f */
[----:B------:R-:W-:Y:S01]  /*e940*/  FMUL.FTZ R2, R194, R2 ;  /* 0x00000002c2027220 */ /* 0x000fe20000410000 */
[----:B------:R-:W-:Y:S01]  /*e950*/  ISETP.GE.AND P1, PT, R69, 0x101, PT ;  /* 0x000001014500780c */ /* 0x000fe20003f26270 */
[----:B------:R-:W-:Y:S01]  /*e960*/  FFMA.FTZ R5, R33, R30, -R5 ;  /* 0x0000001e21057223 */ /* 0x000fe20000010805 */
[----:B------:R-:W-:Y:S01]  /*e970*/  MOV R7, UR34 ;  /* 0x0000002200077c02 */ /* 0x000fe20008000f00 */
[----:B------:R-:W-:Y:S01]  /*e980*/  FADD.FTZ R3, R84, R3 ;  /* 0x0000000354037221 */ /* 0x000fe20000010000 */
[----:B------:R-:W-:Y:S01]  /*e990*/  ISETP.GE.AND P2, PT, R69, 0x181, PT ;  /* 0x000001814500780c */ /* 0x000fe20003f46270 */
[----:B------:R-:W-:-:S02]  /*e9a0*/  FFMA.FTZ R2, R58, R209, R2 ;  /* 0x000000d13a027223 */ /* 0x000fc40000010002 */
[----:B------:R-:W-:Y:S02]  /*e9b0*/  FMUL.FTZ R30, R193, R30 ;  /* 0x0000001ec11e7220 */ /* 0x000fe40000410000 */
[----:B------:R-:W-:Y:S01]  /*e9c0*/  FADD.FTZ R3, R3, R2 ;  /* 0x0000000203037221 */ /* 0x000fe20000010000 */
[----:B------:R-:W-:Y:S01]  /*e9d0*/  LEA R2, P0, R150, UR37, 0x2 ;  /* 0x0000002596027c11 */ /* 0x000fe2000f8010ff */
[----:B------:R-:W-:Y:S01]  /*e9e0*/  FFMA.FTZ R30, R82, R33, R30 ;  /* 0x00000021521e7223 */ /* 0x000fe2000001001e */
[----:B------:R-:W-:Y:S01]  /*e9f0*/  USHF.L.U64.HI UR37, UR8, 0x2, UR9 ;  /* 0x0000000208257899 */ /* 0x000fe20008010209 */
[----:B------:R-:W-:Y:S02]  /*ea00*/  FADD.FTZ R4, R83, R4 ;  /* 0x0000000453047221 */ /* 0x000fe40000010000 */
[----:B------:R-:W-:Y:S01]  /*ea10*/  FADD.FTZ R6, R3, R30 ;  /* 0x0000001e03067221 */ /* 0x000fe20000010000 */
[----:B------:R-:W-:Y:S01]  /*ea20*/  LEA.HI.X R3, R150, UR35, RZ, 0x2, P0 ;  /* 0x0000002396037c11 */ /* 0x000fe200080f14ff */
[-C--:B------:R-:W-:Y:S01]  /*ea30*/  FMUL.FTZ R30, R29, R116.reuse ;  /* 0x000000741d1e7220 */ /* 0x080fe20000410000 */
[----:B------:R-:W-:Y:S01]  /*ea40*/  ULDC.64 UR34, c[0x0][0x2d0] ;  /* 0x0000b40000227ab9 */ /* 0x000fe20000000a00 */
[----:B------:R-:W-:Y:S01]  /*ea50*/  FADD.FTZ R4, R4, R5 ;  /* 0x0000000504047221 */ /* 0x000fe20000010000 */
[----:B------:R-:W-:Y:S01]  /*ea60*/  ISETP.GE.AND P0, PT, R69, 0x81, PT ;  /* 0x000000814500780c */ /* 0x000fe20003f06270 */
[-C--:B------:R-:W-:Y:S01]  /*ea70*/  FFMA.FTZ R211, R134, -R116.reuse, R211 ;  /* 0x8000007486d37223 */ /* 0x080fe200000100d3 */
[----:B------:R-:W-:Y:S01]  /*ea80*/  UIMAD UR34, UR37, UR34, URZ ;  /* 0x00000022252272a4 */ /* 0x000fe2000f8e023f */
[----:B------:R-:W-:-:S02]  /*ea90*/  FMUL.FTZ R5, R77, R116 ;  /* 0x000000744d057220 */ /* 0x000fc40000410000 */
[----:B------:R-:W-:Y:S01]  /*eaa0*/  FMUL.FTZ R84, R192, R30 ;  /* 0x0000001ec0547220 */ /* 0x000fe20000410000 */
[----:B------:R-:W-:Y:S01]  /*eab0*/  UIMAD UR34, UR36, UR35, UR34 ;  /* 0x00000023242272a4 */ /* 0x000fe2000f8e0222 */
[----:B------:R-:W-:-:S04]  /*eac0*/  IMAD.WIDE R2, R7, 0x4, R2 ;  /* 0x0000000407027825 */ /* 0x000fc800078e0202 */
[----:B------:R-:W-:Y:S02]  /*ead0*/  FFMA.FTZ R7, R211, R5, -R84 ;  /* 0x00000005d3077223 */ /* 0x000fe40000010854 */
[----:B------:R-:W-:Y:S02]  /*eae0*/  FMUL.FTZ R77, R64, R113 ;  /* 0x00000071404d7220 */ /* 0x000fe40000410000 */
[----:B------:R-:W-:Y:S02]  /*eaf0*/  FMUL.FTZ R5, R192, R5 ;  /* 0x00000005c0057220 */ /* 0x000fe40000410000 */
[----:B------:R-:W-:Y:S02]  /*eb00*/  FMUL.FTZ R83, R156, R113 ;  /* 0x000000719c537220 */ /* 0x000fe40000410000 */
[C---:B------:R-:W-:Y:S01]  /*eb10*/  FMUL.FTZ R87, R66.reuse, R79 ;  /* 0x0000004f42577220 */ /* 0x040fe20000410000 */
[----:B------:R-:W-:Y:S01]  /*eb20*/  MOV R79, UR36 ;  /* 0x00000024004f7c02 */ /* 0x000fe20008000f00 */
[----:B------:R-:W-:-:S02]  /*eb30*/  FMUL.FTZ R84, R66, R77 ;  /* 0x0000004d42547220 */ /* 0x000fc40000410000 */
[----:B------:R-:W-:Y:S02]  /*eb40*/  FFMA.FTZ R5, R30, R211, R5 ;  /* 0x000000d31e057223 */ /* 0x000fe40000010005 */
[----:B------:R-:W-:Y:S02]  /*eb50*/  FMUL.FTZ R86, R66, R83 ;  /* 0x0000005342567220 */ /* 0x000fe40000410000 */
[----:B------:R-:W-:Y:S02]  /*eb60*/  FMUL.FTZ R66, R28, R115 ;  /* 0x000000731c427220 */ /* 0x000fe40000410000 */
[----:B------:R-:W-:Y:S02]  /*eb70*/  FADD.FTZ R5, R6, R5 ;  /* 0x0000000506057221 */ /* 0x000fe40000010000 */
[----:B------:R-:W-:-:S04]  /*eb80*/  IMAD.WIDE.U32 R2, R79, c[0x0][0x2d0], R2 ;  /* 0x0000b4004f027a25 */ /* 0x000fc800078e0002 */
[-C--:B------:R-:W-:Y:S01]  /*eb90*/  FFMA.FTZ R79, R133, -R115.reuse, R212 ;  /* 0x80000073854f7223 */ /* 0x080fe200000100d4 */
[----:B------:R-:W-:Y:S01]  /*eba0*/  IADD3 R3, R3, UR34, RZ ;  /* 0x0000002203037c10 */ /* 0x000fe2000fffe0ff */
[----:B------:R-:W-:Y:S02]  /*ebb0*/  FMUL.FTZ R152, R152, R115 ;  /* 0x0000007398987220 */ /* 0x000fe40000410000 */
[----:B------:R-:W-:Y:S02]  /*ebc0*/  FMUL.FTZ R6, R205, R66 ;  /* 0x00000042cd067220 */ /* 0x000fe40000410000 */
[----:B------:R-:W-:Y:S02]  /*ebd0*/  FADD.FTZ R4, R4, R7 ;  /* 0x0000000704047221 */ /* 0x000fe40000010000 */
[----:B------:R-:W-:Y:S02]  /*ebe0*/  FFMA.FTZ R214, R131, -R113, R214 ;  /* 0x8000007183d67223 */ /* 0x000fe400000100d6 */
[----:B------:R-:W-:-:S02]  /*ebf0*/  FFMA.FTZ R7, R79, R152, -R6 ;  /* 0x000000984f077223 */ /* 0x000fc40000010806 */
[----:B------:R-:W-:Y:S02]  /*ec00*/  FMUL.FTZ R152, R205, R152 ;  /* 0x00000098cd987220 */ /* 0x000fe40000410000 */
[-C--:B------:R-:W-:Y:S02]  /*ec10*/  FMUL.FTZ R27, R27, R114.reuse ;  /* 0x000000721b1b7220 */ /* 0x080fe40000410000 */
[----:B------:R-:W-:Y:S02]  /*ec20*/  FFMA.FTZ R88, R214, R83, -R84 ;  /* 0x00000053d6587223 */ /* 0x000fe40000010854 */
[-C--:B------:R-:W-:Y:S02]  /*ec30*/  FFMA.FTZ R84, R132, -R114.reuse, R213 ;  /* 0x8000007284547223 */ /* 0x080fe400000100d5 */
[----:B------:R-:W-:Y:S02]  /*ec40*/  FMUL.FTZ R83, R153, R114 ;  /* 0x0000007299537220 */ /* 0x000fe40000410000 */
[----:B------:R-:W-:-:S02]  /*ec50*/  FFMA.FTZ R152, R66, R79, R152 ;  /* 0x0000004f42987223 */ /* 0x000fc40000010098 */
[C---:B------:R-:W-:Y:S02]  /*ec60*/  FMUL.FTZ R6, R206.reuse, R27 ;  /* 0x0000001bce067220 */ /* 0x040fe40000410000 */
[----:B------:R-:W-:Y:S02]  /*ec70*/  FADD.FTZ R5, R5, R152 ;  /* 0x0000009805057221 */ /* 0x000fe40000010000 */
[----:B------:R-:W-:Y:S02]  /*ec80*/  FFMA.FTZ R6, R83, R84, R6 ;  /* 0x0000005453067223 */ /* 0x000fe40000010006 */
[----:B------:R-:W-:Y:S02]  /*ec90*/  FMUL.FTZ R85, R206, R83 ;  /* 0x00000053ce557220 */ /* 0x000fe40000410000 */
[----:B------:R-:W-:Y:S01]  /*eca0*/  FADD.FTZ R6, R5, R6 ;  /* 0x0000000605067221 */ /* 0x000fe20000010000 */
[----:B------:R-:W-:Y:S01]  /*ecb0*/  IADD3 R5, R150, 0x80, RZ ;  /* 0x0000008096057810 */ /* 0x000fe20007ffe0ff */
[----:B------:R-:W-:-:S02]  /*ecc0*/  FFMA.FTZ R85, R84, R27, -R85 ;  /* 0x0000001b54557223 */ /* 0x000fc40000010855 */
[----:B------:R-:W-:Y:S01]  /*ecd0*/  FADD.FTZ R4, R4, R7 ;  /* 0x0000000704047221 */ /* 0x000fe20000010000 */
[----:B------:R-:W-:Y:S01]  /*ece0*/  LEA.HI.SX32 R5, R5, R150, 0x1b ;  /* 0x0000009605057211 */ /* 0x000fe200078fdaff */
[-C--:B------:R-:W-:Y:S01]  /*ecf0*/  FFMA.FTZ R27, R77, R214.reuse, R86 ;  /* 0x000000d64d1b7223 */ /* 0x080fe20000010056 */
[----:B------:R-:W-:Y:S01]  /*ed00*/  IADD3 R7, R150, 0x100, RZ ;  /* 0x0000010096077810 */ /* 0x000fe20007ffe0ff */
[----:B------:R-:W-:Y:S02]  /*ed10*/  FADD.FTZ R85, R4, R85 ;  /* 0x0000005504557221 */ /* 0x000fe40000010000 */
[----:B------:R-:W-:Y:S01]  /*ed20*/  FFMA.FTZ R70, R70, R214, R87 ;  /* 0x000000d646467223 */ /* 0x000fe20000010057 */
[----:B------:R-:W0:Y:S01]  /*ed30*/  LDS R5, [R5.X4+0x4400] ;  /* 0x0044000005057984 */ /* 0x000e220000004800 */
[----:B------:R-:W-:Y:S01]  /*ed40*/  FADD.FTZ R27, R6, R27 ;  /* 0x0000001b061b7221 */ /* 0x000fe20000010000 */
[----:B------:R-:W-:Y:S01]  /*ed50*/  IADD3 R87, R150, 0x180, RZ ;  /* 0x0000018096577810 */ /* 0x000fe20007ffe0ff */
[----:B------:R-:W-:Y:S01]  /*ed60*/  FADD.FTZ R85, R85, R88 ;  /* 0x0000005855557221 */ /* 0x000fe20000010000 */
[----:B------:R-:W-:Y:S01]  /*ed70*/  LEA.HI.SX32 R7, R7, R150, 0x1b ;  /* 0x0000009607077211 */ /* 0x000fe200078fdaff */
[----:B------:R-:W-:Y:S05]  /*ed80*/  @!P0 BRA `(.L_x_822) ;  /* 0x0000001000008947 */ /* 0x000fea0003800000 */
[----:B0-----:R0:W-:Y:S02]  /*ed90*/  RED.E.ADD.F32.FTZ.RN.STRONG.GPU [R2.64+-0x3e00], R5 ;  /* 0xffc200050200798e */ /* 0x0011e4000c10e7a0 */
.L_x_822:
[----:B------:R-:W-:Y:S05]  /*eda0*/  BSYNC B0 ;  /* 0x0000000000007941 */ /* 0x000fea0003800000 */
.L_x_821:
[----:B------:R-:W1:Y:S01]  /*edb0*/  LDS R7, [R7.X4+0x4600] ;  /* 0x0046000007077984 */ /* 0x000e620000004800 */
[----:B------:R-:W-:Y:S01]  /*edc0*/  BSSY B0, `(.L_x_823) ;  /* 0x0000004000007945 */ /* 0x000fe20003800000 */
[----:B------:R-:W-:Y:S01]  /*edd0*/  LEA.HI.SX32 R87, R87, R150, 0x1b ;  /* 0x0000009657577211 */ /* 0x000fe200078fdaff */
[----:B------:R-:W-:Y:S05]  /*ede0*/  @!P1 BRA `(.L_x_824) ;  /* 0x0000001000009947 */ /* 0x000fea0003800000 */
[----:B-1----:R1:W-:Y:S02]  /*edf0*/  RED.E.ADD.F32.FTZ.RN.STRONG.GPU [R2.64+-0x3c00], R7 ;  /* 0xffc400070200798e */ /* 0x0023e4000c10e7a0 */
.L_x_824:
[----:B------:R-:W-:Y:S05]  /*ee00*/  BSYNC B0 ;  /* 0x0000000000007941 */ /* 0x000fea0003800000 */
.L_x_823:
[----:B------:R-:W2:Y:S01]  /*ee10*/  LDS R87, [R87.X4+0x4800] ;  /* 0x0048000057577984 */ /* 0x000ea20000004800 */
[----:B------:R-:W-:Y:S01]  /*ee20*/  BSSY B0, `(.L_x_825) ;  /* 0x0000005000007945 */ /* 0x000fe20003800000 */
[----:B------:R-:W-:-:S02]  /*ee30*/  IADD3 R89, R150, 0x200, RZ ;  /* 0x0000020096597810 */ /* 0x000fc40007ffe0ff */
[----:B0-----:R-:W-:Y:S01]  /*ee40*/  IADD3 R5, R150, 0x280, RZ ;  /* 0x0000028096057810 */ /* 0x001fe20007ffe0ff */
[----:B------:R-:W-:Y:S05]  /*ee50*/  @!P2 BRA `(.L_x_826) ;  /* 0x000000100000a947 */ /* 0x000fea0003800000 */
[----:B--2---:R0:W-:Y:S02]  /*ee60*/  RED.E.ADD.F32.FTZ.RN.STRONG.GPU [R2.64+-0x3a00], R87 ;  /* 0xffc600570200798e */ /* 0x0041e4000c10e7a0 */
.L_x_826:
[----:B------:R-:W-:Y:S05]  /*ee70*/  BSYNC B0 ;  /* 0x0000000000007941 */ /* 0x000fea0003800000 */
.L_x_825:
[-C--:B------:R-:W-:Y:S01]  /*ee80*/  LEA.HI.SX32 R4, R89, R150.reuse, 0x1b ;  /* 0x0000009659047211 */ /* 0x080fe200078fdaff */
[----:B------:R-:W-:Y:S01]  /*ee90*/  BSSY B0, `(.L_x_827) ;  /* 0x000000d000007945 */ /* 0x000fe20003800000 */
[----:B------:R-:W-:Y:S02]  /*eea0*/  LEA.HI.SX32 R6, R5, R150, 0x1b ;  /* 0x0000009605067211 */ /* 0x000fe400078fdaff */
[C---:B------:R-:W-:Y:S01]  /*eeb0*/  ISETP.GE.AND P6, PT, R69.reuse, 0x201, PT ;  /* 0x000002014500780c */ /* 0x040fe20003fc6270 */
[----:B------:R3:W4:Y:S01]  /*eec0*/  LDS R5, [R4.X4+0x4a00] ;  /* 0x004a000004057984 */ /* 0x0007220000004800 */
[----:B-1----:R-:W-:Y:S02]  /*eed0*/  IADD3 R7, R150, 0x300, RZ ;  /* 0x0000030096077810 */ /* 0x002fe40007ffe0ff */
[C---:B------:R-:W-:Y:S02]  /*eee0*/  ISETP.GE.AND P0, PT, R69.reuse, 0x281, PT ;  /* 0x000002814500780c */ /* 0x040fe40003f06270 */
[----:B------:R-:W-:-:S02]  /*eef0*/  ISETP.GE.AND P1, PT, R69, 0x301, PT ;  /* 0x000003014500780c */ /* 0x000fc40003f26270 */
[C---:B------:R-:W-:Y:S02]  /*ef00*/  ISETP.GE.AND P2, PT, R69.reuse, 0x381, PT ;  /* 0x000003814500780c */ /* 0x040fe40003f46270 */
[C---:B------:R-:W-:Y:S02]  /*ef10*/  ISETP.GE.AND P3, PT, R69.reuse, 0x401, PT ;  /* 0x000004014500780c */ /* 0x040fe40003f66270 */
[C---:B------:R-:W-:Y:S02]  /*ef20*/  ISETP.GE.AND P4, PT, R69.reuse, 0x481, PT ;  /* 0x000004814500780c */ /* 0x040fe40003f86270 */
[----:B------:R-:W-:Y:S01]  /*ef30*/  ISETP.GE.AND P5, PT, R69, 0x501, PT ;  /* 0x000005014500780c */ /* 0x000fe20003fa6270 */
[----:B------:R-:W-:Y:S10]  /*ef40*/  @!P6 BRA `(.L_x_828) ;  /* 0x000000100000e947 */ /* 0x000ff40003800000 */
[----:B---34-:R1:W-:Y:S02]  /*ef50*/  RED.E.ADD.F32.FTZ.RN.STRONG.GPU [R2.64+-0x3800], R5 ;  /* 0xffc800050200798e */ /* 0x0183e4000c10e7a0 */
.L_x_828:
[----:B---3--:R-:W-:Y:S05]  /*ef60*/  BSYNC B0 ;  /* 0x0000000000007941 */ /* 0x008fea0003800000 */
.L_x_827:
[----:B-1--4-:R1:W3:Y:S01]  /*ef70*/  LDS R5, [R6.X4+0x4c00] ;  /* 0x004c000006057984 */ /* 0x0122e20000004800 */
[----:B------:R-:W-:Y:S01]  /*ef80*/  BSSY B0, `(.L_x_829) ;  /* 0x0000005000007945 */ /* 0x000fe20003800000 */
[----:B0-2---:R-:W-:Y:S02]  /*ef90*/  IADD3 R87, R150, 0x380, RZ ;  /* 0x0000038096577810 */ /* 0x005fe40007ffe0ff */
[----:B------:R-:W-:Y:S01]  /*efa0*/  LEA.HI.SX32 R7, R7, R150, 0x1b ;  /* 0x0000009607077211 */ /* 0x000fe200078fdaff */
[----:B------:R-:W-:Y:S05]  /*efb0*/  @!P0 BRA `(.L_x_830) ;  /* 0x0000001000008947 */ /* 0x000fea0003800000 */
[----:B---3--:R0:W-:Y:S02]  /*efc0*/  RED.E.ADD.F32.FTZ.RN.STRONG.GPU [R2.64+-0x3600], R5 ;  /* 0xffca00050200798e */ /* 0x0081e4000c10e7a0 */
.L_x_830:
[----:B------:R-:W-:Y:S05]  /*efd0*/  BSYNC B0 ;  /* 0x0000000000007941 */ /* 0x000fea0003800000 */
.L_x_829:
[----:B------:R-:W2:Y:S01]  /*efe0*/  LDS R7, [R7.X4+0x4e00] ;  /* 0x004e000007077984 */ /* 0x000ea20000004800 */
[----:B------:R-:W-:Y:S01]  /*eff0*/  BSSY B0, `(.L_x_831) ;  /* 0x0000005000007945 */ /* 0x000fe20003800000 */
[----:B0--3--:R-:W-:-:S02]  /*f000*/  IADD3 R5, R150, 0x400, RZ ;  /* 0x0000040096057810 */ /* 0x009fc40007ffe0ff */
[----:B------:R-:W-:Y:S01]  /*f010*/  LEA.HI.SX32 R87, R87, R150, 0x1b ;  /* 0x0000009657577211 */ /* 0x000fe200078fdaff */
[----:B------:R-:W-:Y:S05]  /*f020*/  @!P1 BRA `(.L_x_832) ;  /* 0x0000001000009947 */ /* 0x000fea0003800000 */
[----:B--2---:R0:W-:Y:S02]  /*f030*/  RED.E.ADD.F32.FTZ.RN.STRONG.GPU [R2.64+-0x3400], R7 ;  /* 0xffcc00070200798e */ /* 0x0041e4000c10e7a0 */
.L_x_832:
[----:B------:R-:W-:Y:S05]  /*f040*/  BSYNC B0 ;  /* 0x0000000000007941 */ /* 0x000fea0003800000 */
.L_x_831:
[----:B------:R-:W3:Y:S01]  /*f050*/  LDS R87, [R87.X4+0x5000] ;  /* 0x0050000057577984 */ /* 0x000ee20000004800 */
[----:B------:R-:W-:Y:S01]  /*f060*/  BSSY B0, `(.L_x_833) ;  /* 0x0000005000007945 */ /* 0x000fe20003800000 */
[----:B0-2---:R-:W-:Y:S02]  /*f070*/  IADD3 R7, R150, 0x480, RZ ;  /* 0x0000048096077810 */ /* 0x005fe40007ffe0ff */
[----:B------:R-:W-:Y:S01]  /*f080*/  LEA.HI.SX32 R5, R5, R150, 0x1b ;  /* 0x0000009605057211 */ /* 0x000fe200078fdaff */
[----:B------:R-:W-:Y:S05]  /*f090*/  @!P2 BRA `(.L_x_834) ;  /* 0x000000100000a947 */ /* 0x000fea0003800000 */
[----:B---3--:R0:W-:Y:S02]  /*f0a0*/  RED.E.ADD.F32.FTZ.RN.STRONG.GPU [R2.64+-0x3200], R87 ;  /* 0xffce00570200798e */ /* 0x0081e4000c10e7a0 */
.L_x_834:
[----:B------:R-:W-:Y:S05]  /*f0b0*/  BSYNC B0 ;  /* 0x0000000000007941 */ /* 0x000fea0003800000 */
.L_x_833:
[----:B------:R-:W2:Y:S01]  /*f0c0*/  LDS R5, [R5.X4+0x5200] ;  /* 0x0052000005057984 */ /* 0x000ea20000004800 */
[----:B------:R-:W-:Y:S01]  /*f0d0*/  BSSY B0, `(.L_x_835) ;  /* 0x0000005000007945 */ /* 0x000fe20003800000 */
[----:B0--3--:R-:W-:Y:S02]  /*f0e0*/  IADD3 R87, R150, 0x500, RZ ;  /* 0x0000050096577810 */ /* 0x009fe40007ffe0ff */
[----:B------:R-:W-:Y:S01]  /*f0f0*/  LEA.HI.SX32 R7, R7, R150, 0x1b ;  /* 0x0000009607077211 */ /* 0x000fe200078fdaff */
[----:B------:R-:W-:Y:S05]  /*f100*/  @!P3 BRA `(.L_x_836) ;  /* 0x000000100000b947 */ /* 0x000fea0003800000 */
[----:B--2---:R0:W-:Y:S02]  /*f110*/  RED.E.ADD.F32.FTZ.RN.STRONG.GPU [R2.64+-0x3000], R5 ;  /* 0xffd000050200798e */ /* 0x0041e4000c10e7a0 */
.L_x_836:
[----:B------:R-:W-:Y:S05]  /*f120*/  BSYNC B0 ;  /* 0x0000000000007941 */ /* 0x000fea0003800000 */
.L_x_835:
[----:B------:R-:W3:Y:S01]  /*f130*/  LDS R7, [R7.X4+0x5400] ;  /* 0x0054000007077984 */ /* 0x000ee20000004800 */
[----:B------:R-:W-:Y:S01]  /*f140*/  BSSY B0, `(.L_x_837) ;  /* 0x0000004000007945 */ /* 0x000fe20003800000 */
[----:B------:R-:W-:Y:S01]  /*f150*/  LEA.HI.SX32 R87, R87, R150, 0x1b ;  /* 0x0000009657577211 */ /* 0x000fe200078fdaff */
[----:B------:R-:W-:Y:S05]  /*f160*/  @!P4 BRA `(.L_x_838) ;  /* 0x000000100000c947 */ /* 0x000fea0003800000 */
[----:B---3--:R3:W-:Y:S02]  /*f170*/  RED.E.ADD.F32.FTZ.RN.STRONG.GPU [R2.64+-0x2e00], R7 ;  /* 0xffd200070200798e */ /* 0x0087e4000c10e7a0 */
.L_x_838:
[----:B------:R-:W-:Y:S05]  /*f180*/  BSYNC B0 ;  /* 0x0000000000007941 */ /* 0x000fea0003800000 */
.L_x_837:
[----:B------:R-:W4:Y:S01]  /*f190*/  LDS R87, [R87.X4+0x5600] ;  /* 0x0056000057577984 */ /* 0x000f220000004800 */
[----:B------:R-:W-:Y:S01]  /*f1a0*/  BSSY B0, `(.L_x_839) ;  /* 0x0000005000007945 */ /* 0x000fe20003800000 */
[----:B0-2---:R-:W-:-:S02]  /*f1b0*/  IADD3 R5, R150, 0x580, RZ ;  /* 0x0000058096057810 */ /* 0x005fc40007ffe0ff */
[----:B---3--:R-:W-:Y:S01]  /*f1c0*/  IADD3 R7, R150, 0x600, RZ ;  /* 0x0000060096077810 */ /* 0x008fe20007ffe0ff */
[----:B------:R-:W-:Y:S05]  /*f1d0*/  @!P5 BRA `(.L_x_840) ;  /* 0x000000100000d947 */ /* 0x000fea0003800000 */
[----:B----4-:R0:W-:Y:S02]  /*f1e0*/  RED.E.ADD.F32.FTZ.RN.STRONG.GPU [R2.64+-0x2c00], R87 ;  /* 0xffd400570200798e */ /* 0x0101e4000c10e7a0 */
.L_x_840:
[----:B------:R-:W-:Y:S05]  /*f1f0*/  BSYNC B0 ;  /* 0x0000000000007941 */ /* 0x000fea0003800000 */
.L_x_839:
        /* <DEDUP_REMOVED lines=14> */
.L_x_842:
[----:B------:R-:W-:Y:S05]  /*f2e0*/  BSYNC B0 ;  /* 0x0000000000007941 */ /* 0x000fea0003800000 */
.L_x_841:
[----:B------:R-:W2:Y:S01]  /*f2f0*/  LDS R7, [R7.X4+0x5a00] ;  /* 0x005a000007077984 */ /* 0x000ea20000004800 */
[----:B------:R-:W-:Y:S01]  /*f300*/  BSSY B0, `(.L_x_843) ;  /* 0x0000005000007945 */ /* 0x000fe20003800000 */
[----:B0-----:R-:W-:-:S02]  /*f310*/  IADD3 R5, R150, 0x700, RZ ;  /* 0x0000070096057810 */ /* 0x001fc40007ffe0ff */
[----:B------:R-:W-:Y:S01]  /*f320*/  LEA.HI.SX32 R87, R87, R150, 0x1b ;  /* 0x0000009657577211 */ /* 0x000fe200078fdaff */
[----:B------:R-:W-:Y:S05]  /*f330*/  @!P0 BRA `(.L_x_844) ;  /* 0x0000001000008947 */ /* 0x000fea0003800000 */
[----:B--2---:R0:W-:Y:S02]  /*f340*/  RED.E.ADD.F32.FTZ.RN.STRONG.GPU [R2.64+-0x2800], R7 ;  /* 0xffd800070200798e */ /* 0x0041e4000c10e7a0 */
.L_x_844:
[----:B------:R-:W-:Y:S05]  /*f350*/  BSYNC B0 ;  /* 0x0000000000007941 */ /* 0x000fea0003800000 */
.L_x_843:
[----:B------:R-:W3:Y:S01]  /*f360*/  LDS R87, [R87.X4+0x5c00] ;  /* 0x005c000057577984 */ /* 0x000ee20000004800 */
[----:B------:R-:W-:Y:S01]  /*f370*/  BSSY B0, `(.L_x_845) ;  /* 0x0000005000007945 */ /* 0x000fe20003800000 */
[----:B0-2---:R-:W-:Y:S02]  /*f380*/  IADD3 R7, R150, 0x780, RZ ;  /* 0x0000078096077810 */ /* 0x005fe40007ffe0ff */
[----:B------:R-:W-:Y:S01]  /*f390*/  LEA.HI.SX32 R5, R5, R150, 0x1b ;  /* 0x0000009605057211 */ /* 0x000fe200078fdaff */
[----:B------:R-:W-:Y:S05]  /*f3a0*/  @!P1 BRA `(.L_x_846) ;  /* 0x0000001000009947 */ /* 0x000fea0003800000 */
[----:B---3--:R0:W-:Y:S02]  /*f3b0*/  RED.E.ADD.F32.FTZ.RN.STRONG.GPU [R2.64+-0x2600], R87 ;  /* 0xffda00570200798e */ /* 0x0081e4000c10e7a0 */
.L_x_846:
[----:B------:R-:W-:Y:S05]  /*f3c0*/  BSYNC B0 ;  /* 0x0000000000007941 */ /* 0x000fea0003800000 */
.L_x_845:
[----:B------:R-:W2:Y:S01]  /*f3d0*/  LDS R5, [R5.X4+0x5e00] ;  /* 0x005e000005057984 */ /* 0x000ea20000004800 */
[----:B------:R-:W-:Y:S01]  /*f3e0*/  BSSY B0, `(.L_x_847) ;  /* 0x0000005000007945 */ /* 0x000fe20003800000 */
[----:B0--3--:R-:W-:Y:S02]  /*f3f0*/  IADD3 R87, R150, 0x800, RZ ;  /* 0x0000080096577810 */ /* 0x009fe40007ffe0ff */
[----:B------:R-:W-:Y:S01]  /*f400*/  LEA.HI.SX32 R7, R7, R150, 0x1b ;  /* 0x0000009607077211 */ /* 0x000fe200078fdaff */
[----:B------:R-:W-:Y:S05]  /*f410*/  @!P2 BRA `(.L_x_848) ;  /* 0x000000100000a947 */ /* 0x000fea0003800000 */
[----:B--2---:R0:W-:Y:S02]  /*f420*/  RED.E.ADD.F32.FTZ.RN.STRONG.GPU [R2.64+-0x2400], R5 ;  /* 0xffdc00050200798e */ /* 0x0041e4000c10e7a0 */
.L_x_848:
[----:B------:R-:W-:Y:S05]  /*f430*/  BSYNC B0 ;  /* 0x0000000000007941 */ /* 0x000fea0003800000 */
.L_x_847:
[----:B------:R-:W3:Y:S01]  /*f440*/  LDS R7, [R7.X4+0x6000] ;  /* 0x0060000007077984 */ /* 0x000ee20000004800 */
[----:B------:R-:W-:Y:S01]  /*f450*/  BSSY B0, `(.L_x_849) ;  /* 0x0000005000007945 */ /* 0x000fe20003800000 */
[----:B0-2---:R-:W-:-:S02]  /*f460*/  IADD3 R5, R150, 0x880, RZ ;  /* 0x0000088096057810 */ /* 0x005fc40007ffe0ff */
[----:B------:R-:W-:Y:S01]  /*f470*/  LEA.HI.SX32 R87, R87, R150, 0x1b ;  /* 0x0000009657577211 */ /* 0x000fe200078fdaff */
[----:B------:R-:W-:Y:S05]  /*f480*/  @!P3 BRA `(.L_x_850) ;  /* 0x000000100000b947 */ /* 0x000fea0003800000 */
[----:B---3--:R0:W-:Y:S02]  /*f490*/  RED.E.ADD.F32.FTZ.RN.STRONG.GPU [R2.64+-0x2200], R7 ;  /* 0xffde00070200798e */ /* 0x0081e4000c10e7a0 */
.L_x_850:
[----:B------:R-:W-:Y:S05]  /*f4a0*/  BSYNC B0 ;  /* 0x0000000000007941 */ /* 0x000fea0003800000 */
.L_x_849:
[----:B------:R-:W2:Y:S01]  /*f4b0*/  LDS R87, [R87.X4+0x6200] ;  /* 0x0062000057577984 */ /* 0x000ea20000004800 */
[----:B------:R-:W-:Y:S01]  /*f4c0*/  BSSY B0, `(.L_x_851) ;  /* 0x0000004000007945 */ /* 0x000fe20003800000 */
[----:B------:R-:W-:Y:S01]  /*f4d0*/  LEA.HI.SX32 R5, R5, R150, 0x1b ;  /* 0x0000009605057211 */ /* 0x000fe200078fdaff */
[----:B------:R-:W-:Y:S05]  /*f4e0*/  @!P4 BRA `(.L_x_852) ;  /* 0x000000100000c947 */ /* 0x000fea0003800000 */
[----:B--2---:R2:W-:Y:S02]  /*f4f0*/  RED.E.ADD.F32.FTZ.RN.STRONG.GPU [R2.64+-0x2000], R87 ;  /* 0xffe000570200798e */ /* 0x0045e4000c10e7a0 */
.L_x_852:
[----:B------:R-:W-:Y:S05]  /*f500*/  BSYNC B0 ;  /* 0x0000000000007941 */ /* 0x000fea0003800000 */
.L_x_851:
[----:B------:R-:W4:Y:S01]  /*f510*/  LDS R5, [R5.X4+0x6400] ;  /* 0x0064000005057984 */ /* 0x000f220000004800 */
[----:B------:R-:W-:Y:S01]  /*f520*/  BSSY B0, `(.L_x_853) ;  /* 0x0000005000007945 */ /* 0x000fe20003800000 */
[C---:B0--3--:R-:W-:Y:S02]  /*f530*/  IADD3 R7, R150.reuse, 0x900, RZ ;  /* 0x0000090096077810 */ /* 0x049fe40007ffe0ff */
[----:B--2---:R-:W-:Y:S01]  /*f540*/  IADD3 R87, R150, 0x980, RZ ;  /* 0x0000098096577810 */ /* 0x004fe20007ffe0ff */
[----:B------:R-:W-:Y:S05]  /*f550*/  @!P5 BRA `(.L_x_854) ;  /* 0x000000100000d947 */ /* 0x000fea0003800000 */
[----:B----4-:R0:W-:Y:S02]  /*f560*/  RED.E.ADD.F32.FTZ.RN.STRONG.GPU [R2.64+-0x1e00], R5 ;  /* 0xffe200050200798e */ /* 0x0101e4000c10e7a0 */
.L_x_854:
[----:B------:R-:W-:Y:S05]  /*f570*/  BSYNC B0 ;  /* 0x0000000000007941 */ /* 0x000fea0003800000 */
.L_x_853:
        /* <DEDUP_REMOVED lines=14> */
.L_x_856:
[----:B------:R-:W-:Y:S05]  /*f660*/  BSYNC B0 ;  /* 0x0000000000007941 */ /* 0x000fea0003800000 */
.L_x_855:
[----:B------:R-:W2:Y:S01]  /*f670*/  LDS R87, [R87.X4+0x6800] ;  /* 0x0068000057577984 */ /* 0x000ea20000004800 */
[----:B------:R-:W-:Y:S01]  /*f680*/  BSSY B0, `(.L_x_857) ;  /* 0x0000005000007945 */ /* 0x000fe20003800000 */
[----:B0-----:R-:W-:Y:S02]  /*f690*/  IADD3 R7, R150, 0xa80, RZ ;  /* 0x00000a8096077810 */ /* 0x001fe40007ffe0ff */
[----:B------:R-:W-:Y:S01]  /*f6a0*/  LEA.HI.SX32 R5, R5, R150, 0x1b ;  /* 0x0000009605057211 */ /* 0x000fe200078fdaff */
[----:B------:R-:W-:Y:S05]  /*f6b0*/  @!P0 BRA `(.L_x_858) ;  /* 0x0000001000008947 */ /* 0x000fea0003800000 */
[----:B--2---:R0:W-:Y:S02]  /*f6c0*/  RED.E.ADD.F32.FTZ.RN.STRONG.GPU [R2.64+-0x1a00], R87 ;  /* 0xffe600570200798e */ /* 0x0041e4000c10e7a0 */
.L_x_858:
[----:B------:R-:W-:Y:S05]  /*f6d0*/  BSYNC B0 ;  /* 0x0000000000007941 */ /* 0x000fea0003800000 */
.L_x_857:
[----:B------:R-:W3:Y:S01]  /*f6e0*/  LDS R5, [R5.X4+0x6a00] ;  /* 0x006a000005057984 */ /* 0x000ee20000004800 */
[----:B------:R-:W-:Y:S01]  /*f6f0*/  BSSY B0, `(.L_x_859) ;  /* 0x0000005000007945 */ /* 0x000fe20003800000 */
[----:B0-2---:R-:W-:-:S02]  /*f700*/  IADD3 R87, R150, 0xb00, RZ ;  /* 0x00000b0096577810 */ /* 0x005fc40007ffe0ff */
[----:B------:R-:W-:Y:S01]  /*f710*/  LEA.HI.SX32 R7, R7, R150, 0x1b ;  /* 0x0000009607077211 */ /* 0x000fe200078fdaff */
[----:B------:R-:W-:Y:S05]  /*f720*/  @!P1 BRA `(.L_x_860) ;  /* 0x0000001000009947 */ /* 0x000fea0003800000 */
[----:B---3--:R0:W-:Y:S02]  /*f730*/  RED.E.ADD.F32.FTZ.RN.STRONG.GPU [R2.64+-0x1800], R5 ;  /* 0xffe800050200798e */ /* 0x0081e4000c10e7a0 */
.L_x_860:
[----:B------:R-:W-:Y:S05]  /*f740*/  BSYNC B0 ;  /* 0x0000000000007941 */ /* 0x000fea0003800000 */
.L_x_859:
[----:B------:R-:W2:Y:S01]  /*f750*/  LDS R7, [R7.X4+0x6c00] ;  /* 0x006c000007077984 */ /* 0x000ea20000004800 */
[----:B------:R-:W-:Y:S01]  /*f760*/  BSSY B0, `(.L_x_861) ;  /* 0x0000005000007945 */ /* 0x000fe20003800000 */
[----:B0--3--:R-:W-:Y:S02]  /*f770*/  IADD3 R5, R150, 0xb80, RZ ;  /* 0x00000b8096057810 */ /* 0x009fe40007ffe0ff */
[----:B------:R-:W-:Y:S01]  /*f780*/  LEA.HI.SX32 R87, R87, R150, 0x1b ;  /* 0x0000009657577211 */ /* 0x000fe200078fdaff */
[----:B------:R-:W-:Y:S05]  /*f790*/  @!P2 BRA `(.L_x_862) ;  /* 0x000000100000a947 */ /* 0x000fea0003800000 */
[----:B--2---:R0:W-:Y:S02]  /*f7a0*/  RED.E.ADD.F32.FTZ.RN.STRONG.GPU [R2.64+-0x1600], R7 ;  /* 0xffea00070200798e */ /* 0x0041e4000c10e7a0 */
.L_x_862:
[----:B------:R-:W-:Y:S05]  /*f7b0*/  BSYNC B0 ;  /* 0x0000000000007941 */ /* 0x000fea0003800000 */
.L_x_861:
[----:B------:R-:W3:Y:S01]  /*f7c0*/  LDS R87, [R87.X4+0x6e00] ;  /* 0x006e000057577984 */ /* 0x000ee20000004800 */
[----:B------:R-:W-:Y:S01]  /*f7d0*/  BSSY B0, `(.L_x_863) ;  /* 0x0000005000007945 */ /* 0x000fe20003800000 */
[----:B0-2---:R-:W-:Y:S02]  /*f7e0*/  IADD3 R7, R150, 0xc00, RZ ;  /* 0x00000c0096077810 */ /* 0x005fe40007ffe0ff */
[----:B------:R-:W-:Y:S01]  /*f7f0*/  LEA.HI.SX32 R5, R5, R150, 0x1b ;  /* 0x0000009605057211 */ /* 0x000fe200078fdaff */
[----:B------:R-:W-:Y:S05]  /*f800*/  @!P3 BRA `(.L_x_864) ;  /* 0x000000100000b947 */ /* 0x000fea0003800000 */
[----:B---3--:R0:W-:Y:S02]  /*f810*/  RED.E.ADD.F32.FTZ.RN.STRONG.GPU [R2.64+-0x1400], R87 ;  /* 0xffec00570200798e */ /* 0x0081e4000c10e7a0 */
.L_x_864:
[----:B------:R-:W-:Y:S05]  /*f820*/  BSYNC B0 ;  /* 0x0000000000007941 */ /* 0x000fea0003800000 */
.L_x_863:
[----:B------:R-:W2:Y:S01]  /*f830*/  LDS R5, [R5.X4+0x7000] ;  /* 0x0070000005057984 */ /* 0x000ea20000004800 */
[----:B------:R-:W-:Y:S01]  /*f840*/  BSSY B0, `(.L_x_865) ;  /* 0x0000004000007945 */ /* 0x000fe20003800000 */
[----:B------:R-:W-:Y:S01]  /*f850*/  LEA.HI.SX32 R7, R7, R150, 0x1b ;  /* 0x0000009607077211 */ /* 0x000fe200078fdaff */
[----:B------:R-:W-:Y:S05]  /*f860*/  @!P4 BRA `(.L_x_866) ;  /* 0x000000100000c947 */ /* 0x000fea0003800000 */
[----:B--2---:R2:W-:Y:S02]  /*f870*/  RED.E.ADD.F32.FTZ.RN.STRONG.GPU [R2.64+-0x1200], R5 ;  /* 0xffee00050200798e */ /* 0x0045e4000c10e7a0 */
.L_x_866:
[----:B------:R-:W-:Y:S05]  /*f880*/  BSYNC B0 ;  /* 0x0000000000007941 */ /* 0x000fea0003800000 */
.L_x_865:
[----:B------:R-:W4:Y:S01]  /*f890*/  LDS R7, [R7.X4+0x7200] ;  /* 0x0072000007077984 */ /* 0x000f220000004800 */
[----:B------:R-:W-:Y:S01]  /*f8a0*/  BSSY B0, `(.L_x_867) ;  /* 0x0000005000007945 */ /* 0x000fe20003800000 */
[----:B--2---:R-:W-:-:S02]  /*f8b0*/  IADD3 R5, R150, 0xc80, RZ ;  /* 0x00000c8096057810 */ /* 0x004fc40007ffe0ff */
[----:B0--3--:R-:W-:Y:S01]  /*f8c0*/  IADD3 R87, R150, 0xd00, RZ ;  /* 0x00000d0096577810 */ /* 0x009fe20007ffe0ff */
[----:B------:R-:W-:Y:S05]  /*f8d0*/  @!P5 BRA `(.L_x_868) ;  /* 0x000000100000d947 */ /* 0x000fea0003800000 */
[----:B----4-:R0:W-:Y:S02]  /*f8e0*/  RED.E.ADD.F32.FTZ.RN.STRONG.GPU [R2.64+-0x1000], R7 ;  /* 0xfff000070200798e */ /* 0x0101e4000c10e7a0 */
.L_x_868:
[----:B------:R-:W-:Y:S05]  /*f8f0*/  BSYNC B0 ;  /* 0x0000000000007941 */ /* 0x000fea0003800000 */
.L_x_867:
        /* <DEDUP_REMOVED lines=14> */
.L_x_870:
[----:B------:R-:W-:Y:S05]  /*f9e0*/  BSYNC B0 ;  /* 0x0000000000007941 */ /* 0x000fea0003800000 */
.L_x_869:
[----:B------:R-:W2:Y:S01]  /*f9f0*/  LDS R87, [R87.X4+0x7600] ;  /* 0x0076000057577984 */ /* 0x000ea20000004800 */
[----:B------:R-:W-:Y:S01]  /*fa00*/  BSSY B0, `(.L_x_871) ;  /* 0x0000005000007945 */ /* 0x000fe20003800000 */
[----:B0-----:R-:W-:-:S02]  /*fa10*/  IADD3 R5, R150, 0xe00, RZ ;  /* 0x00000e0096057810 */ /* 0x001fc40007ffe0ff */
[----:B------:R-:W-:Y:S01]  /*fa20*/  LEA.HI.SX32 R7, R7, R150, 0x1b ;  /* 0x0000009607077211 */ /* 0x000fe200078fdaff */
[----:B------:R-:W-:Y:S05]  /*fa30*/  @!P0 BRA `(.L_x_872) ;  /* 0x0000001000008947 */ /* 0x000fea0003800000 */
[----:B--2---:R0:W-:Y:S02]  /*fa40*/  RED.E.ADD.F32.FTZ.RN.STRONG.GPU [R2.64+-0xc00], R87 ;  /* 0xfff400570200798e */ /* 0x0041e4000c10e7a0 */
.L_x_872:
[----:B------:R-:W-:Y:S05]  /*fa50*/  BSYNC B0 ;  /* 0x0000000000007941 */ /* 0x000fea0003800000 */
.L_x_871:
[----:B------:R-:W3:Y:S01]  /*fa60*/  LDS R7, [R7.X4+0x7800] ;  /* 0x0078000007077984 */ /* 0x000ee20000004800 */
[----:B------:R-:W-:Y:S01]  /*fa70*/  BSSY B0, `(.L_x_873) ;  /* 0x0000005000007945 */ /* 0x000fe20003800000 */
[----:B------:R-:W-:Y:S02]  /*fa80*/  IADD3 R69, R150, 0xe80, RZ ;  /* 0x00000e8096457810 */ /* 0x000fe40007ffe0ff */
[----:B------:R-:W-:Y:S01]  /*fa90*/  LEA.HI.SX32 R5, R5, R150, 0x1b ;  /* 0x0000009605057211 */ /* 0x000fe200078fdaff */
[----:B------:R-:W-:Y:S05]  /*faa0*/  @!P1 BRA `(.L_x_874) ;  /* 0x0000001000009947 */ /* 0x000fea0003800000 */
[----:B---3--:R3:W-:Y:S02]  /*fab0*/  RED.E.ADD.F32.FTZ.RN.STRONG.GPU [R2.64+-0xa00], R7 ;  /* 0xfff600070200798e */ /* 0x0087e4000c10e7a0 */
.L_x_874:
[----:B------:R-:W-:Y:S05]  /*fac0*/  BSYNC B0 ;  /* 0x0000000000007941 */ /* 0x000fea0003800000 */
.L_x_873:
[----:B------:R-:W4:Y:S01]  /*fad0*/  LDS R5, [R5.X4+0x7a00] ;  /* 0x007a000005057984 */ /* 0x000f220000004800 */
[----:B------:R-:W-:Y:S01]  /*fae0*/  BSSY B0, `(.L_x_875) ;  /* 0x0000005000007945 */ /* 0x000fe20003800000 */
[----:B---3--:R-:W-:Y:S02]  /*faf0*/  IADD3 R7, R150, 0xf00, RZ ;  /* 0x00000f0096077810 */ /* 0x008fe40007ffe0ff */
[----:B------:R-:W-:Y:S01]  /*fb00*/  LEA.HI.SX32 R69, R69, R150, 0x1b ;  /* 0x0000009645457211 */ /* 0x000fe200078fdaff */
[----:B------:R-:W-:Y:S05]  /*fb10*/  @!P2 BRA `(.L_x_876) ;  /* 0x000000100000a947 */ /* 0x000fea0003800000 */
[----:B----4-:R3:W-:Y:S02]  /*fb20*/  RED.E.ADD.F32.FTZ.RN.STRONG.GPU [R2.64+-0x800], R5 ;  /* 0xfff800050200798e */ /* 0x0107e4000c10e7a0 */
.L_x_876:
[----:B------:R-:W-:Y:S05]  /*fb30*/  BSYNC B0 ;  /* 0x0000000000007941 */ /* 0x000fea0003800000 */
.L_x_875:
[----:B------:R-:W0:Y:S01]  /*fb40*/  LDS R69, [R69.X4+0x7c00] ;  /* 0x007c000045457984 */ /* 0x000e220000004800 */
[----:B------:R-:W-:Y:S01]  /*fb50*/  BSSY B0, `(.L_x_877) ;  /* 0x0000005000007945 */ /* 0x000fe20003800000 */
[----:B---34-:R-:W-:-:S02]  /*fb60*/  IADD3 R5, R150, 0xf80, RZ ;  /* 0x00000f8096057810 */ /* 0x018fc40007ffe0ff */
[----:B------:R-:W-:Y:S01]  /*fb70*/  LEA.HI.SX32 R7, R7, R150, 0x1b ;  /* 0x0000009607077211 */ /* 0x000fe200078fdaff */
[----:B------:R-:W-:Y:S05]  /*fb80*/  @!P3 BRA `(.L_x_878) ;  /* 0x000000100000b947 */ /* 0x000fea0003800000 */
[----:B0-----:R0:W-:Y:S02]  /*fb90*/  RED.E.ADD.F32.FTZ.RN.STRONG.GPU [R2.64+-0x600], R69 ;  /* 0xfffa00450200798e */ /* 0x0011e4000c10e7a0 */
.L_x_878:
[----:B------:R-:W-:Y:S05]  /*fba0*/  BSYNC B0 ;  /* 0x0000000000007941 */ /* 0x000fea0003800000 */
.L_x_877:
[----:B------:R-:W3:Y:S01]  /*fbb0*/  LDS R7, [R7.X4+0x7e00] ;  /* 0x007e000007077984 */ /* 0x000ee20000004800 */
[----:B------:R-:W-:Y:S01]  /*fbc0*/  BSSY B0, `(.L_x_879) ;  /* 0x0000004000007945 */ /* 0x000fe20003800000 */
[----:B------:R-:W-:Y:S01]  /*fbd0*/  LEA.HI.SX32 R5, R5, R150, 0x1b ;  /* 0x0000009605057211 */ /* 0x000fe200078fdaff */
[----:B------:R-:W-:Y:S05]  /*fbe0*/  @!P4 BRA `(.L_x_880) ;  /* 0x000000100000c947 */ /* 0x000fea0003800000 */
[----:B---3--:R3:W-:Y:S02]  /*fbf0*/  RED.E.ADD.F32.FTZ.RN.STRONG.GPU [R2.64+-0x400], R7 ;  /* 0xfffc00070200798e */ /* 0x0087e4000c10e7a0 */
.L_x_880:
[----:B------:R-:W-:Y:S05]  /*fc00*/  BSYNC B0 ;  /* 0x0000000000007941 */ /* 0x000fea0003800000 */
.L_x_879:
[----:B------:R-:W4:Y:S01]  /*fc10*/  LDS R5, [R5.X4+0x8000] ;  /* 0x0080000005057984 */ /* 0x000f220000004800 */
[----:B------:R-:W-:Y:S01]  /*fc20*/  BSSY B0, `(.L_x_881) ;  /* 0x0000003000007945 */ /* 0x000fe20003800000 */
[----:B------:R-:W-:Y:S05]  /*fc30*/  @!P5 BRA `(.L_x_882) ;  /* 0x000000100000d947 */ /* 0x000fea0003800000 */
[----:B----4-:R4:W-:Y:S02]  /*fc40*/  RED.E.ADD.F32.FTZ.RN.STRONG.GPU [R2.64+-0x200], R5 ;  /* 0xfffe00050200798e */ /* 0x0109e4000c10e7a0 */
.L_x_882:
[----:B------:R-:W-:Y:S05]  /*fc50*/  BSYNC B0 ;  /* 0x0000000000007941 */ /* 0x000fea0003800000 */
.L_x_881:
[----:B0--34-:R-:W0:Y:S01]  /*fc60*/  SHFL.DOWN PT, R2, R85, 0x1, 0x1f ;  /* 0x08201f0055027f89 */ /* 0x019e2200000e0000 */
[C---:B------:R-:W-:Y:S01]  /*fc70*/  ISETP.GT.AND P0, PT, R149.reuse, 0x1e, PT ;  /* 0x0000001e9500780c */ /* 0x040fe20003f04270 */
[----:B------:R-:W-:Y:S01]  /*fc80*/  FMUL.FTZ R55, R192, R55 ;  /* 0x00000037c0377220 */ /* 0x000fe20000410000 */
[----:B------:R-:W-:Y:S01]  /*fc90*/  MOV R5, R85 ;  /* 0x0000005500057202 */ /* 0x000fe20000000f00 */
[----:B------:R-:W3:Y:S01]  /*fca0*/  SHFL.DOWN PT, R69, R10, 0x1, 0x1f ;  /* 0x08201f000a457f89 */ /* 0x000ee200000e0000 */
[----:B-1----:R-:W-:Y:S01]  /*fcb0*/  MOV R6, R10 ;  /* 0x0000000a00067202 */ /* 0x002fe20000000f00 */
[----:B------:R-:W-:Y:S01]  /*fcc0*/  FFMA.FTZ R54, R54, R211, R55 ;  /* 0x000000d336367223 */ /* 0x000fe20000010037 */
[----:B------:R-:W-:Y:S01]  /*fcd0*/  MOV R7, R81 ;  /* 0x0000005100077202 */ /* 0x000fe20000000f00 */
[----:B------:R-:W1:Y:S01]  /*fce0*/  SHFL.DOWN PT, R86, R81, 0x1, 0x1f ;  /* 0x08201f0051567f89 */ /* 0x000e6200000e0000 */
[----:B------:R-:W-:Y:S01]  /*fcf0*/  MOV R4, R27 ;  /* 0x0000001b00047202 */ /* 0x000fe20000000f00 */
[----:B------:R-:W-:Y:S01]  /*fd00*/  FFMA.FTZ R54, R134, R29, R54 ;  /* 0x0000001d86367223 */ /* 0x000fe20000010036 */
[----:B------:R-:W-:Y:S01]  /*fd10*/  ISETP.NE.AND P1, PT, R149, RZ, PT ;  /* 0x000000ff9500720c */ /* 0x000fe20003f25270 */
[----:B------:R-:W4:Y:S01]  /*fd20*/  SHFL.DOWN PT, R3, R27, 0x1, 0x1f ;  /* 0x08201f001b037f89 */ /* 0x000f2200000e0000 */
[----:B------:R-:W-:Y:S01]  /*fd30*/  FMUL.FTZ R52, R193, R52 ;  /* 0x00000034c1347220 */ /* 0x000fe20000410000 */
[----:B------:R-:W-:Y:S01]  /*fd40*/  ISETP.NE.AND P2, PT, R150, RZ, PT ;  /* 0x000000ff9600720c */ /* 0x000fe20003f45270 */
[----:B------:R-:W-:Y:S01]  /*fd50*/  FMUL.FTZ R40, R195, R40 ;  /* 0x00000028c3287220 */ /* 0x000fe20000410000 */
[----:B------:R-:W-:Y:S01]  /*fd60*/  BSSY B0, `(.L_x_883) ;  /* 0x0000090000007945 */ /* 0x000fe20003800000 */
[----:B------:R-:W-:-:S02]  /*fd70*/  FFMA.FTZ R50, R50, R33, R52 ;  /* 0x0000002132327223 */ /* 0x000fc40000010034 */
[----:B------:R-:W-:Y:S02]  /*fd80*/  FFMA.FTZ R40, R63, R208, R40 ;  /* 0x000000d03f287223 */ /* 0x000fe40000010028 */
[----:B------:R-:W-:Y:S02]  /*fd90*/  FMUL.FTZ R61, R196, R61 ;  /* 0x0000003dc43d7220 */ /* 0x000fe40000410000 */
[----:B------:R-:W-:Y:S02]  /*fda0*/  FMUL.FTZ R59, R206, R59 ;  /* 0x0000003bce3b7220 */ /* 0x000fe40000410000 */
[----:B0-----:R-:W-:Y:S02]  /*fdb0*/  @!P0 FADD.FTZ R5, R5, R2 ;  /* 0x0000000205058221 */ /* 0x001fe40000010000 */
[----:B------:R-:W-:Y:S02]  /*fdc0*/  FFMA.FTZ R61, R68, R207, R61 ;  /* 0x000000cf443d7223 */ /* 0x000fe4000001003d */
[----:B---3--:R-:W-:Y:S01]  /*fdd0*/  @!P0 FADD.FTZ R6, R6, R69 ;  /* 0x0000004506068221 */ /* 0x008fe20000010000 */
[----:B------:R-:W0:Y:S01]  /*fde0*/  SHFL.DOWN PT, R2, R5, 0x2, 0x1f ;  /* 0x08401f0005027f89 */ /* 0x000e2200000e0000 */
[----:B------:R-:W-:-:S02]  /*fdf0*/  FMUL.FTZ R60, R205, R60 ;  /* 0x0000003ccd3c7220 */ /* 0x000fc40000410000 */
[----:B-1----:R-:W-:Y:S01]  /*fe00*/  @!P0 FADD.FTZ R7, R7, R86 ;  /* 0x0000005607078221 */ /* 0x002fe20000010000 */
[----:B------:R-:W1:Y:S01]  /*fe10*/  SHFL.DOWN PT, R27, R6, 0x2, 0x1f ;  /* 0x08401f00061b7f89 */ /* 0x000e6200000e0000 */
[----:B------:R-:W-:Y:S02]  /*fe20*/  FMUL.FTZ R53, R194, R53 ;  /* 0x00000035c2357220 */ /* 0x000fe40000410000 */
[----:B----4-:R-:W-:Y:S01]  /*fe30*/  @!P0 FADD.FTZ R4, R4, R3 ;  /* 0x0000000304048221 */ /* 0x010fe20000010000 */
[----:B------:R-:W3:Y:S01]  /*fe40*/  SHFL.DOWN PT, R10, R7, 0x2, 0x1f ;  /* 0x08401f00070a7f89 */ /* 0x000ee200000e0000 */
[----:B------:R-:W-:Y:S01]  /*fe50*/  ISETP.GT.AND P0, PT, R149, 0x1d, PT ;  /* 0x0000001d9500780c */ /* 0x000fe20003f04270 */
[----:B------:R-:W-:Y:S02]  /*fe60*/  FMUL.FTZ R65, R122, R65 ;  /* 0x000000417a417220 */ /* 0x000fe40000410000 */
[----:B------:R-:W4:Y:S01]  /*fe70*/  SHFL.DOWN PT, R3, R4, 0x2, 0x1f ;  /* 0x08401f0004037f89 */ /* 0x000f2200000e0000 */
[----:B------:R-:W-:-:S02]  /*fe80*/  FMUL.FTZ R34, R123, R34 ;  /* 0x000000227b227220 */ /* 0x000fc40000410000 */
[----:B------:R-:W-:Y:S02]  /*fe90*/  FMUL.FTZ R37, R186, R37 ;  /* 0x00000025ba257220 */ /* 0x000fe40000410000 */
[----:B------:R-:W-:Y:S02]  /*fea0*/  FMUL.FTZ R14, R187, R14 ;  /* 0x0000000ebb0e7220 */ /* 0x000fe40000410000 */
[----:B------:R-:W-:Y:S02]  /*feb0*/  FMUL.FTZ R17, R188, R17 ;  /* 0x00000011bc117220 */ /* 0x000fe40000410000 */
[----:B------:R-:W-:Y:S02]  /*fec0*/  FMUL.FTZ R18, R189, R18 ;  /* 0x00000012bd127220 */ /* 0x000fe40000410000 */
[----:B------:R-:W-:Y:S02]  /*fed0*/  FMUL.FTZ R41, R190, R41 ;  /* 0x00000029be297220 */ /* 0x000fe40000410000 */
[----:B0-----:R-:W-:-:S02]  /*fee0*/  @!P0 FADD.FTZ R5, R5, R2 ;  /* 0x0000000205058221 */ /* 0x001fc40000010000 */
[----:B------:R-:W-:Y:S02]  /*fef0*/  FMUL.FTZ R76, R191, R76 ;  /* 0x0000004cbf4c7220 */ /* 0x000fe40000410000 */
[----:B-1----:R-:W-:Y:S01]  /*ff00*/  @!P0 FADD.FTZ R6, R6, R27 ;  /* 0x0000001b06068221 */ /* 0x002fe20000010000 */
[----:B------:R-:W0:Y:S01]  /*ff10*/  SHFL.DOWN PT, R2, R5, 0x4, 0x1f ;  /* 0x08801f0005027f89 */ /* 0x000e2200000e0000 */
[----:B------:R-:W-:Y:S02]  /*ff20*/  FFMA.FTZ R57, R57, R84, R59 ;  /* 0x0000005439397223 */ /* 0x000fe4000001003b */
[----:B---3--:R-:W-:Y:S01]  /*ff30*/  @!P0 FADD.FTZ R7, R7, R10 ;  /* 0x0000000a07078221 */ /* 0x008fe20000010000 */
[----:B------:R-:W1:Y:S01]  /*ff40*/  SHFL.DOWN PT, R27, R6, 0x4, 0x1f ;  /* 0x08801f00061b7f89 */ /* 0x000e6200000e0000 */
[----:B------:R-:W-:Y:S02]  /*ff50*/  FFMA.FTZ R56, R56, R79, R60 ;  /* 0x0000004f38387223 */ /* 0x000fe4000001003c */
[----:B----4-:R-:W-:Y:S01]  /*ff60*/  @!P0 FADD.FTZ R4, R4, R3 ;  /* 0x0000000304048221 */ /* 0x010fe20000010000 */
[----:B------:R-:W3:Y:S01]  /*ff70*/  SHFL.DOWN PT, R10, R7, 0x4, 0x1f ;  /* 0x08801f00070a7f89 */ /* 0x000ee200000e0000 */
[----:B------:R-:W-:Y:S01]  /*ff80*/  ISETP.GT.AND P0, PT, R149, 0x1b, PT ;  /* 0x0000001b9500780c */ /* 0x000fe20003f04270 */
[----:B------:R-:W-:-:S02]  /*ff90*/  FFMA.FTZ R48, R48, R209, R53 ;  /* 0x000000d130307223 */ /* 0x000fc40000010035 */
[----:B------:R-:W4:Y:S01]  /*ffa0*/  SHFL.DOWN PT, R3, R4, 0x4, 0x1f ;  /* 0x08801f0004037f89 */ /* 0x000f2200000e0000 */
        /* <DEDUP_REMOVED lines=11> */
[----:B---3--:R-:W-:Y:S01]  /*10060*/  @!P0 FADD.FTZ R7, R7, R10 ;  /* 0x0000000a07078221 */ /* 0x008fe20000010000 */
[----:B------:R-:W1:Y:S01]  /*10070*/  SHFL.DOWN PT, R29, R6, 0x8, 0x1f ;  /* 0x09001f00061d7f89 */ /* 0x000e6200000e0000 */
[----:B------:R-:W-:-:S02]  /*10080*/  FFMA.FTZ R70, R131, R64, R70 ;  /* 0x0000004083467223 */ /* 0x000fc40000010046 */
[----:B----4-:R-:W-:Y:S01]  /*10090*/  @!P0 FADD.FTZ R4, R4, R3 ;  /* 0x0000000304048221 */ /* 0x010fe20000010000 */
[----:B------:R-:W3:Y:S01]  /*100a0*/  SHFL.DOWN PT, R10, R7, 0x8, 0x1f ;  /* 0x09001f00070a7f89 */ /* 0x000ee200000e0000 */
[----:B------:R-:W-:Y:S01]  /*100b0*/  ISETP.GT.AND P0, PT, R149, 0x17, PT ;  /* 0x000000179500780c */ /* 0x000fe20003f04270 */
[----:B------:R-:W-:Y:S02]  /*100c0*/  FFMA.FTZ R3, R135, R0, R50 ;  /* 0x0000000087037223 */ /* 0x000fe40000010032 */
[----:B------:R-:W4:Y:S01]  /*100d0*/  SHFL.DOWN PT, R27, R4, 0x8, 0x1f ;  /* 0x09001f00041b7f89 */ /* 0x000f2200000e0000 */
        /* <DEDUP_REMOVED lines=11> */
[----:B---3--:R-:W-:Y:S01]  /*10190*/  @!P0 FADD.FTZ R7, R7, R10 ;  /* 0x0000000a07078221 */ /* 0x008fe20000010000 */
[----:B------:R-:W1:Y:S01]  /*101a0*/  SHFL.DOWN PT, R9, R6, 0x10, 0x1f ;  /* 0x0a001f0006097f89 */ /* 0x000e6200000e0000 */
[----:B------:R-:W-:Y:S02]  /*101b0*/  FFMA.FTZ R34, R140, R11, R34 ;  /* 0x0000000b8c227223 */ /* 0x000fe40000010022 */
[----:B----4-:R-:W-:Y:S01]  /*101c0*/  @!P0 FADD.FTZ R4, R4, R27 ;  /* 0x0000001b04048221 */ /* 0x010fe20000010000 */
[----:B------:R-:W3:Y:S01]  /*101d0*/  SHFL.DOWN PT, R8, R7, 0x10, 0x1f ;  /* 0x0a001f0007087f89 */ /* 0x000ee200000e0000 */
[----:B------:R-:W-:Y:S01]  /*101e0*/  ISETP.GT.AND P0, PT, R149, 0xf, PT ;  /* 0x0000000f9500780c */ /* 0x000fe20003f04270 */
[----:B------:R-:W-:Y:S02]  /*101f0*/  FFMA.FTZ R37, R141, R16, R37 ;  /* 0x000000108d257223 */ /* 0x000fe40000010025 */
[----:B------:R-:W4:Y:S01]  /*10200*/  SHFL.DOWN PT, R3, R4, 0x10, 0x1f ;  /* 0x0a001f0004037f89 */ /* 0x000f2200000e0000 */
[----:B------:R-:W-:-:S02]  /*10210*/  FFMA.FTZ R14, R142, R13, R14 ;  /* 0x0000000d8e0e7223 */ /* 0x000fc4000001000e */
[----:B------:R-:W-:Y:S02]  /*10220*/  FFMA.FTZ R17, R143, R20, R17 ;  /* 0x000000148f117223 */ /* 0x000fe40000010011 */
[----:B------:R-:W-:Y:S02]  /*10230*/  FFMA.FTZ R18, R144, R15, R18 ;  /* 0x0000000f90127223 */ /* 0x000fe40000010012 */
[----:B------:R-:W-:Y:S02]  /*10240*/  FFMA.FTZ R41, R145, R24, R41 ;  /* 0x0000001891297223 */ /* 0x000fe40000010029 */
[----:B------:R-:W-:Y:S02]  /*10250*/  FFMA.FTZ R76, R146, R19, R76 ;  /* 0x00000013924c7223 */ /* 0x000fe4000001004c */
[----:B------:R-:W-:Y:S02]  /*10260*/  FADD.FTZ R218, R77, R218 ;  /* 0x000000da4dda7221 */ /* 0x000fe40000010000 */
[----:B0-----:R-:W-:-:S02]  /*10270*/  @!P0 FADD.FTZ R5, R5, R2 ;  /* 0x0000000205058221 */ /* 0x001fc40000010000 */
[----:B------:R-:W-:Y:S02]  /*10280*/  FADD.FTZ R219, R83, R219 ;  /* 0x000000db53db7221 */ /* 0x000fe40000010000 */
[----:B-1----:R-:W-:Y:S02]  /*10290*/  @!P0 FADD.FTZ R6, R6, R9 ;  /* 0x0000000906068221 */ /* 0x002fe40000010000 */
[----:B------:R-:W-:Y:S02]  /*102a0*/  FADD.FTZ R217, R70, R217 ;  /* 0x000000d946d97221 */ /* 0x000fe40000010000 */
[----:B---3--:R-:W-:Y:S02]  /*102b0*/  @!P0 FADD.FTZ R7, R7, R8 ;  /* 0x0000000807078221 */ /* 0x008fe40000010000 */
[----:B------:R-:W-:Y:S02]  /*102c0*/  FADD.FTZ R220, R66, R220 ;  /* 0x000000dc42dc7221 */ /* 0x000fe40000010000 */
[----:B----4-:R-:W-:-:S02]  /*102d0*/  @!P0 FADD.FTZ R4, R4, R3 ;  /* 0x0000000304048221 */ /* 0x010fc40000010000 */
        /* <DEDUP_REMOVED lines=35> */
[----:B------:R-:W3:-:S12]  /*10510*/  LDS.128 R16, [0x8440] ;  /* 0x00844000ff107984 */ /* 0x000ed80000000c00 */
[----:B------:R-:W4:Y:S04]  /*10520*/  @P0 LDS.64 R22, [UR34+0xc480] ;  /* 0x00c48022ff160984 */ /* 0x000f280008000a00 */
[----:B------:R-:W5:Y:S01]  /*10530*/  @P0 LDS.64 R2, [UR34+0xbc80] ;  /* 0x00bc8022ff020984 */ /* 0x000f620008000a00 */
        /* <DEDUP_REMOVED lines=8> */
[----:B---3--:R-:W-:Y:S02]  /*105c0*/  FADD.FTZ R7, R20, R19 ;  /* 0x0000001314077221 */ /* 0x008fe40000010000 */
[----:B------:R-:W-:-:S02]  /*105d0*/  FADD.FTZ R6, R11, R18 ;  /* 0x000000120b067221 */ /* 0x000fc40000010000 */
[----:B------:R-:W-:Y:S02]  /*105e0*/  FADD.FTZ R5, R0, R17 ;  /* 0x0000001100057221 */ /* 0x000fe40000010000 */
[----:B------:R-:W-:Y:S02]  /*105f0*/  FADD.FTZ R4, R9, R16 ;  /* 0x0000001009047221 */ /* 0x000fe40000010000 */
[----:B----4-:R-:W-:Y:S02]  /*10600*/  @P0 FADD.FTZ R7, R7, R23 ;  /* 0x0000001707070221 */ /* 0x010fe40000010000 */
[----:B------:R-:W-:Y:S02]  /*10610*/  @P0 FADD.FTZ R6, R6, R22 ;  /* 0x0000001606060221 */ /* 0x000fe40000010000 */
[----:B-----5:R-:W-:Y:S02]  /*10620*/  @P0 FADD.FTZ R5, R5, R3 ;  /* 0x0000000305050221 */ /* 0x020fe40000010000 */
[----:B------:R-:W-:Y:S01]  /*10630*/  @P0 FADD.FTZ R4, R4, R2 ;  /* 0x0000000204040221 */ /* 0x000fe20000010000 */
[----:B------:R0:W-:Y:S04]  /*10640*/  STS.64 [UR34+0xc480], R6 ;  /* 0x00c48006ff007988 */ /* 0x0001e80008000a22 */
[----:B------:R0:W-:Y:S02]  /*10650*/  STS.64 [UR34+0xbc80], R4 ;  /* 0x00bc8004ff007988 */ /* 0x0001e40008000a22 */
.L_x_884:
[----:B0-----:R-:W-:Y:S05]  /*10660*/  BSYNC B0 ;  /* 0x0000000000007941 */ /* 0x001fea0003800000 */
.L_x_883:
[----:B------:R-:W-:Y:S02]  /*10670*/  UIADD3 UR7, UR7, 0x1, URZ ;  /* 0x0000000107077890 */ /* 0x000fe4000fffe03f */
[----:B------:R-:W-:-:S02]  /*10680*/  ULDC UR34, c[0x0][0x16c] ;  /* 0x00005b0000227ab9 */ /* 0x000fc40000000800 */
[----:B------:R-:W-:Y:S02]  /*10690*/  UISETP.GE.AND UP0, UPT, UR7, UR34, UPT ;  /* 0x000000220700728c */ /* 0x000fe4000bf06270 */
[----:B------:R-:W-:-:S04]  /*106a0*/  UIADD3 UR8, UP1, UR8, 0x1, URZ ;  /* 0x0000000108087890 */ /* 0x000fc8000ff3e03f */
[----:B------:R-:W-:Y:S01]  /*106b0*/  PLOP3.LUT P0, PT, PT, PT, UP0, 0x80, 0x0 ;  /* 0x000000000000781c */ /* 0x000fe20003f0f008 */
[----:B------:R-:W-:-:S12]  /*106c0*/  UIADD3.X UR9, URZ, UR9, URZ, UP1, !UPT ;  /* 0x000000093f097290 */ /* 0x000fd80008ffe43f */
[----:B--2---:R-:W-:Y:S01]  /*106d0*/  @P0 CALL.REL.NOINC `(.L_x_784) ;  /* 0x0000001000000944 */ /* 0x004fe20003c00000 */
[----:B------:R-:W-:Y:S05]  /*106e0*/  BRA `(.L_x_885) ;  /* 0xffff655000007947 */ /* 0x000fea000383ffff */
.L_x_784:
[----:B------:R1:W2:Y:S01]  /*106f0*/  LDL.LU R23, [R1+0xc] ;  /* 0x00000c0001177983 */ /* 0x0002a20000300800 */
[CC--:B------:R-:W-:Y:S01]  /*10700*/  ISETP.GE.AND P1, PT, R148.reuse, R21.reuse, PT ;  /* 0x000000159400720c */ /* 0x0c0fe20003f26270 */
[----:B------:R-:W-:Y:S02]  /*10710*/  ULDC.64 UR8, c[0x0][0x2d8] ;  /* 0x0000b60000087ab9 */ /* 0x000fe40000000a00 */
[----:B------:R-:W-:Y:S01]  /*10720*/  BAR.SYNC.DEFER_BLOCKING 0x0 ;  /* 0x0000000000007b1d */ /* 0x000fe20000010000 */
[C---:B------:R-:W-:Y:S02]  /*10730*/  LOP3.LUT R28, R148.reuse, 0x20, RZ, 0xfc, !PT ;  /* 0x00000020941c7812 */ /* 0x040fe400078efcff */
[C---:B------:R-:W-:Y:S02]  /*10740*/  LOP3.LUT R26, R148.reuse, 0x40, RZ, 0xfc, !PT ;  /* 0x00000040941a7812 */ /* 0x040fe400078efcff */
[----:B------:R-:W-:Y:S01]  /*10750*/  LOP3.LUT R24, R148, 0x60, RZ, 0xfc, !PT ;  /* 0x0000006094187812 */ /* 0x000fe200078efcff */
[----:B------:R-:W3:Y:S01]  /*10760*/  LDL R56, [R1+0x8] ;  /* 0x0000080001387983 */ /* 0x000ee20000100800 */
[----:B------:R-:W-:Y:S01]  /*10770*/  ISETP.GE.AND P2, PT, R28, R21, PT ;  /* 0x000000151c00720c */ /* 0x000fe20003f46270 */
[----:B------:R-:W-:Y:S01]  /*10780*/  ULDC.64 UR34, c[0x0][0x2f8] ;  /* 0x0000be0000227ab9 */ /* 0x000fe20000000a00 */
[----:B------:R-:W-:Y:S01]  /*10790*/  MOV R5, RZ ;  /* 0x000000ff00057202 */ /* 0x000fe20000000f00 */
[----:B------:R-:W4:Y:S01]  /*107a0*/  LDL R54, [R1+0x4] ;  /* 0x0000040001367983 */ /* 0x000f220000100800 */
[----:B------:R-:W-:-:S02]  /*107b0*/  LOP3.LUT R22, R148, 0x80, RZ, 0xfc, !PT ;  /* 0x0000008094167812 */ /* 0x000fc400078efcff */
[----:B------:R-:W-:Y:S01]  /*107c0*/  MOV R3, RZ ;  /* 0x000000ff00037202 */ /* 0x000fe20000000f00 */
[----:B------:R-:W3:Y:S01]  /*107d0*/  LDL R52, [R1] ;  /* 0x0000000001347983 */ /* 0x000ee20000100800 */
[-C--:B------:R-:W-:Y:S02]  /*107e0*/  ISETP.GE.AND P3, PT, R26, R21.reuse, PT ;  /* 0x000000151a00720c */ /* 0x080fe40003f66270 */
[----:B------:R-:W-:Y:S02]  /*107f0*/  ISETP.GE.AND P4, PT, R24, R21, PT ;  /* 0x000000151800720c */ /* 0x000fe40003f86270 */
[C---:B------:R-:W-:Y:S02]  /*10800*/  LOP3.LUT R20, R148.reuse, 0xa0, RZ, 0xfc, !PT ;  /* 0x000000a094147812 */ /* 0x040fe400078efcff */
[----:B------:R-:W-:Y:S02]  /*10810*/  MOV R7, RZ ;  /* 0x000000ff00077202 */ /* 0x000fe40000000f00 */
[C---:B------:R-:W-:Y:S01]  /*10820*/  LOP3.LUT R18, R148.reuse, 0xc0, RZ, 0xfc, !PT ;  /* 0x000000c094127812 */ /* 0x040fe200078efcff */
[----:B------:R-:W4:Y:S01]  /*10830*/  @!P2 LDG.E R5, [R92.64+0x80] ;  /* 0x000080205c05a981 */ /* 0x000f22000c1e1900 */
[----:B------:R-:W-:-:S02]  /*10840*/  LOP3.LUT R16, R148, 0xe0, RZ, 0xfc, !PT ;  /* 0x000000e094107812 */ /* 0x000fc400078efcff */
[----:B------:R-:W-:Y:S01]  /*10850*/  LOP3.LUT R14, R148, 0x100, RZ, 0xfc, !PT ;  /* 0x00000100940e7812 */ /* 0x000fe200078efcff */
[----:B------:R-:W3:Y:S01]  /*10860*/  @!P3 LDG.E R3, [R92.64+0x100] ;  /* 0x000100205c03b981 */ /* 0x000ee2000c1e1900 */
[-C--:B------:R-:W-:Y:S02]  /*10870*/  ISETP.GE.AND P5, PT, R22, R21.reuse, PT ;  /* 0x000000151600720c */ /* 0x080fe40003fa6270 */
[----:B------:R-:W-:Y:S01]  /*10880*/  LOP3.LUT R12, R148, 0x120, RZ, 0xfc, !PT ;  /* 0x00000120940c7812 */ /* 0x000fe200078efcff */
[----:B------:R-:W3:Y:S01]  /*10890*/  @!P4 LDG.E R7, [R92.64+0x180] ;  /* 0x000180205c07c981 */ /* 0x000ee2000c1e1900 */
[----:B------:R-:W-:Y:S02]  /*108a0*/  ISETP.GE.AND P0, PT, R20, R21, PT ;  /* 0x000000151400720c */ /* 0x000fe40003f06270 */
[----:B------:R-:W-:Y:S02]  /*108b0*/  MOV R30, RZ ;  /* 0x000000ff001e7202 */ /* 0x000fe40000000f00 */
[----:B------:R-:W-:-:S02]  /*108c0*/  MOV R9, RZ ;  /* 0x000000ff00097202 */ /* 0x000fc40000000f00 */
[----:B------:R-:W-:Y:S02]  /*108d0*/  MOV R32, RZ ;  /* 0x000000ff00207202 */ /* 0x000fe40000000f00 */
[----:B------:R-:W-:Y:S01]  /*108e0*/  MOV R11, RZ ;  /* 0x000000ff000b7202 */ /* 0x000fe20000000f00 */
[----:B------:R-:W3:Y:S01]  /*108f0*/  @!P5 LDG.E R30, [R92.64+0x200] ;  /* 0x000200205c1ed981 */ /* 0x000ee2000c1e1900 */
[C---:B------:R-:W-:Y:S02]  /*10900*/  LOP3.LUT R10, R148.reuse, 0x140, RZ, 0xfc, !PT ;  /* 0x00000140940a7812 */ /* 0x040fe400078efcff */
[----:B------:R-:W-:Y:S01]  /*10910*/  MOV R34, RZ ;  /* 0x000000ff00227202 */ /* 0x000fe20000000f00 */
[----:B------:R-:W3:Y:S01]  /*10920*/  @!P0 LDG.E R9, [R92.64+0x280] ;  /* 0x000280205c098981 */ /* 0x000ee2000c1e1900 */
[----:B------:R-:W-:Y:S02]  /*10930*/  LOP3.LUT R8, R148, 0x160, RZ, 0xfc, !PT ;  /* 0x0000016094087812 */ /* 0x000fe400078efcff */
[----:B------:R-:W-:-:S02]  /*10940*/  MOV R13, RZ ;  /* 0x000000ff000d7202 */ /* 0x000fc40000000f00 */
[C---:B------:R-:W-:Y:S02]  /*10950*/  LOP3.LUT R6, R148.reuse, 0x180, RZ, 0xfc, !PT ;  /* 0x0000018094067812 */ /* 0x040fe400078efcff */
[----:B------:R-:W-:Y:S01]  /*10960*/  LOP3.LUT R4, R148, 0x1a0, RZ, 0xfc, !PT ;  /* 0x000001a094047812 */ /* 0x000fe200078efcff */
[----:B--2---:R-:W2:Y:S01]  /*10970*/  @!P1 LDG.E R23, [R92.64] ;  /* 0x000000205c179981 */ /* 0x004ea2000c1e1900 */
[-C--:B------:R-:W-:Y:S02]  /*10980*/  ISETP.GE.AND P2, PT, R16, R21.reuse, PT ;  /* 0x000000151000720c */ /* 0x080fe40003f46270 */
[-C--:B------:R-:W-:Y:S02]  /*10990*/  ISETP.GE.AND P3, PT, R14, R21.reuse, PT ;  /* 0x000000150e00720c */ /* 0x080fe40003f66270 */
[----:B------:R-:W-:Y:S02]  /*109a0*/  ISETP.GE.AND P4, PT, R12, R21, PT ;  /* 0x000000150c00720c */ /* 0x000fe40003f86270 */
[----:B------:R-:W-:-:S02]  /*109b0*/  LOP3.LUT R2, R148, 0x1c0, RZ, 0xfc, !PT ;  /* 0x000001c094027812 */ /* 0x000fc400078efcff */
[-C--:B------:R-:W-:Y:S02]  /*109c0*/  ISETP.GE.AND P5, PT, R10, R21.reuse, PT ;  /* 0x000000150a00720c */ /* 0x080fe40003fa6270 */
[----:B0-----:R-:W-:Y:S02]  /*109d0*/  LOP3.LUT R0, R148, 0x1e0, RZ, 0xfc, !PT ;  /* 0x000001e094007812 */ /* 0x001fe400078efcff */
[-C--:B------:R-:W-:Y:S01]  /*109e0*/  ISETP.GE.AND P0, PT, R8, R21.reuse, PT ;  /* 0x000000150800720c */ /* 0x080fe20003f06270 */
[----:B------:R-:W4:Y:S01]  /*109f0*/  @!P2 LDG.E R11, [R92.64+0x380] ;  /* 0x000380205c0ba981 */ /* 0x000f22000c1e1900 */
[----:B------:R-:W-:-:S03]  /*10a00*/  ISETP.GE.AND P2, PT, R4, R21, PT ;  /* 0x000000150400720c */ /* 0x000fc60003f46270 */
[----:B------:R-:W4:Y:S01]  /*10a10*/  @!P3 LDG.E R34, [R92.64+0x400] ;  /* 0x000400205c22b981 */ /* 0x000f22000c1e1900 */
[----:B------:R-:W-:-:S03]  /*10a20*/  ISETP.GE.AND P3, PT, R2, R21, PT ;  /* 0x000000150200720c */ /* 0x000fc60003f66270 */
[----:B------:R-:W4:Y:S01]  /*10a30*/  @!P4 LDG.E R13, [R92.64+0x480] ;  /* 0x000480205c0dc981 */ /* 0x000f22000c1e1900 */
[----:B------:R-:W-:Y:S02]  /*10a40*/  ISETP.GE.AND P4, PT, R0, R21, PT ;  /* 0x000000150000720c */ /* 0x000fe40003f86270 */
[----:B------:R-:W-:Y:S02]  /*10a50*/  MOV R36, RZ ;  /* 0x000000ff00247202 */ /* 0x000fe40000000f00 */
[----:B------:R-:W-:Y:S02]  /*10a60*/  MOV R15, RZ ;  /* 0x000000ff000f7202 */ /* 0x000fe40000000f00 */
[----:B------:R-:W-:Y:S02]  /*10a70*/  MOV R38, RZ ;  /* 0x000000ff00267202 */ /* 0x000fe40000000f00 */
[----:B------:R-:W-:Y:S01]  /*10a80*/  MOV R17, RZ ;  /* 0x000000ff00117202 */ /* 0x000fe20000000f00 */
[----:B------:R-:W4:Y:S01]  /*10a90*/  @!P5 LDG.E R36, [R92.64+0x500] ;  /* 0x000500205c24d981 */ /* 0x000f22000c1e1900 */
[----:B------:R-:W-:-:S02]  /*10aa0*/  MOV R40, RZ ;  /* 0x000000ff00287202 */ /* 0x000fc40000000f00 */
[----:B------:R-:W-:Y:S01]  /*10ab0*/  MOV R19, RZ ;  /* 0x000000ff00137202 */ /* 0x000fe20000000f00 */
[----:B------:R-:W4:Y:S04]  /*10ac0*/  @!P0 LDG.E R15, [R92.64+0x580] ;  /* 0x000580205c0f8981 */ /* 0x000f28000c1e1900 */
[----:B------:R-:W4:Y:S04]  /*10ad0*/  @!P2 LDG.E R17, [R92.64+0x680] ;  /* 0x000680205c11a981 */ /* 0x000f28000c1e1900 */
[----:B------:R-:W4:Y:S04]  /*10ae0*/  @!P3 LDG.E R40, [R92.64+0x700] ;  /* 0x000700205c28b981 */ /* 0x000f28000c1e1900 */
[----:B------:R-:W4:Y:S04]  /*10af0*/  @!P4 LDG.E R19, [R92.64+0x780] ;  /* 0x000780205c13c981 */ /* 0x000f28000c1e1900 */
[----:B--2---:R-:W-:Y:S01]  /*10b00*/  @!P1 STL [R1+0xc], R23 ;  /* 0x00000c1701009387 */ /* 0x004fe20000100800 */
[----:B------:R-:W-:-:S03]  /*10b10*/  ISETP.GE.AND P1, PT, R18, R21, PT ;  /* 0x000000151200720c */ /* 0x000fc60003f26270 */
[----:B---3--:R-:W-:Y:S04]  /*10b20*/  STS [R56.X4], R23 ;  /* 0x0000001738007388 */ /* 0x008fe80000004800 */
[----:B------:R1:W5:Y:S06]  /*10b30*/  LDL.64 R72, [R1+0x10] ;  /* 0x0000100001487983 */ /* 0x00036c0000100a00 */
[----:B------:R-:W2:Y:S01]  /*10b40*/  @!P1 LDG.E R32, [R92.64+0x300] ;  /* 0x000300205c209981 */ /* 0x000ea2000c1e1900 */
[----:B------:R-:W-:-:S13]  /*10b50*/  ISETP.GE.AND P1, PT, R6, R21, PT ;  /* 0x000000150600720c */ /* 0x000fda0003f26270 */
[----:B------:R-:W3:Y:S04]  /*10b60*/  @!P1 LDG.E R38, [R92.64+0x600] ;  /* 0x000600205c269981 */ /* 0x000ee8000c1e1900 */
[----:B----4-:R-:W-:Y:S04]  /*10b70*/  STS [R54.X4+0x80], R5 ;  /* 0x0000800536007388 */ /* 0x010fe80000004800 */
[----:B------:R-:W-:Y:S04]  /*10b80*/  STS [R52.X4+0x100], R3 ;  /* 0x0001000334007388 */ /* 0x000fe80000004800 */
[----:B------:R-:W-:Y:S04]  /*10b90*/  STS [R252.X4+0x180], R7 ;  /* 0x00018007fc007388 */ /* 0x000fe80000004800 */
[----:B------:R-:W-:Y:S04]  /*10ba0*/  STS [R251.X4+0x200], R30 ;  /* 0x0002001efb007388 */ /* 0x000fe80000004800 */
[----:B------:R-:W-:Y:S01]  /*10bb0*/  STS [R250.X4+0x280], R9 ;  /* 0x00028009fa007388 */ /* 0x000fe20000004800 */
[----:B------:R-:W-:-:S03]  /*10bc0*/  ISETP.NE.AND P6, PT, R150, RZ, PT ;  /* 0x000000ff9600720c */ /* 0x000fc60003fc5270 */
[----:B--2---:R-:W-:Y:S04]  /*10bd0*/  STS [R249.X4+0x300], R32 ;  /* 0x00030020f9007388 */ /* 0x004fe80000004800 */
[----:B------:R-:W-:Y:S04]  /*10be0*/  STS [R248.X4+0x380], R11 ;  /* 0x0003800bf8007388 */ /* 0x000fe80000004800 */
[----:B------:R-:W-:Y:S04]  /*10bf0*/  STS [R245.X4+0x400], R34 ;  /* 0x00040022f5007388 */ /* 0x000fe80000004800 */
[----:B------:R-:W-:Y:S04]  /*10c00*/  STS [R244.X4+0x480], R13 ;  /* 0x0004800df4007388 */ /* 0x000fe80000004800 */
[----:B------:R-:W-:Y:S04]  /*10c10*/  STS [R243.X4+0x500], R36 ;  /* 0x00050024f3007388 */ /* 0x000fe80000004800 */
[----:B------:R-:W-:Y:S04]  /*10c20*/  STS [R242.X4+0x580], R15 ;  /* 0x0005800ff2007388 */ /* 0x000fe80000004800 */
[----:B---3--:R-:W-:Y:S04]  /*10c30*/  STS [R241.X4+0x600], R38 ;  /* 0x00060026f1007388 */ /* 0x008fe80000004800 */
[----:B------:R-:W-:Y:S04]  /*10c40*/  STS [R240.X4+0x680], R17 ;  /* 0x00068011f0007388 */ /* 0x000fe80000004800 */
[----:B------:R-:W-:Y:S04]  /*10c50*/  STS [R239.X4+0x700], R40 ;  /* 0x00070028ef007388 */ /* 0x000fe80000004800 */
[----:B------:R-:W-:Y:S01]  /*10c60*/  STS [R238.X4+0x780], R19 ;  /* 0x00078013ee007388 */ /* 0x000fe20000004800 */
[----:B------:R-:W-:-:S06]  /*10c70*/  NOP ;  /* 0x0000000000007918 */ /* 0x000fcc0000000000 */
[----:B------:R-:W0:Y:S04]  /*10c80*/  LDS R3, [R147.X4+0x4] ;  /* 0x0000040093037984 */ /* 0x000e280000004800 */
[----:B------:R-:W2:Y:S04]  /*10c90*/  LDS R7, [R147.X4+0xc] ;  /* 0x00000c0093077984 */ /* 0x000ea80000004800 */
[----:B------:R-:W3:Y:S04]  /*10ca0*/  LDS R9, [R147.X4+0x10] ;  /* 0x0000100093097984 */ /* 0x000ee80000004800 */
[----:B------:R-:W4:Y:S01]  /*10cb0*/  LDS R5, [R147.X4+0x8] ;  /* 0x0000080093057984 */ /* 0x000f220000004800 */
[----:B0-----:R-:W-:-:S03]  /*10cc0*/  FADD.FTZ R11, R3, UR5 ;  /* 0x00000005030b7e21 */ /* 0x001fc60008010000 */
[----:B------:R-:W0:Y:S02]  /*10cd0*/  LDS R3, [R147.X4+0x14] ;  /* 0x0000140093037984 */ /* 0x000e240000004800 */
[----:B------:R-:W-:Y:S01]  /*10ce0*/  FSETP.GTU.FTZ.AND P4, PT, R11, 20, PT ;  /* 0x41a000000b00780b */ /* 0x000fe20003f9c000 */
[----:B--2---:R-:W-:Y:S02]  /*10cf0*/  FADD.FTZ R23, R7, UR5 ;  /* 0x0000000507177e21 */ /* 0x004fe40008010000 */
[----:B---3--:R-:W-:Y:S01]  /*10d00*/  FADD.FTZ R9, R9, UR5 ;  /* 0x0000000509097e21 */ /* 0x008fe20008010000 */
[----:B------:R-:W-:Y:S01]  /*10d10*/  LDS R7, [R147.X4+0x1c] ;  /* 0x00001c0093077984 */ /* 0x000fe20000004800 */
[----:B----4-:R-:W-:-:S03]  /*10d20*/  FADD.FTZ R15, R5, UR5 ;  /* 0x00000005050f7e21 */ /* 0x010fc60008010000 */
[----:B------:R-:W2:Y:S01]  /*10d30*/  LDS R5, [R147.X4+0x18] ;  /* 0x0000180093057984 */ /* 0x000ea20000004800 */
[----:B------:R-:W-:Y:S02]  /*10d40*/  FSETP.GTU.FTZ.AND P0, PT, R23, 20, PT ;  /* 0x41a000001700780b */ /* 0x000fe40003f1c000 */
[----:B------:R-:W-:Y:S02]  /*10d50*/  FSETP.GTU.FTZ.AND P1, PT, R9, 20, PT ;  /* 0x41a000000900780b */ /* 0x000fe40003f3c000 */
[----:B------:R-:W-:Y:S01]  /*10d60*/  @!P4 FMUL.FTZ R11, R11, -1.4426950216293334961 ;  /* 0xbfb8aa3b0b0bc820 */ /* 0x000fe20000410000 */
[----:B------:R-:W-:-:S03]  /*10d70*/  FSETP.GTU.FTZ.AND P5, PT, R15, 20, PT ;  /* 0x41a000000f00780b */ /* 0x000fc60003fbc000 */
[----:B------:R3:W4:Y:S05]  /*10d80*/  @!P4 MUFU.EX2 R13, R11 ;  /* 0x0000000b000dc308 */ /* 0x00072a0000000800 */
[----:B------:R-:W-:Y:S02]  /*10d90*/  @!P0 FMUL.FTZ R19, R23, -1.4426950216293334961 ;  /* 0xbfb8aa3b17138820 */ /* 0x000fe40000410000 */
[----:B------:R-:W-:Y:S01]  /*10da0*/  @!P1 FMUL.FTZ R23, R9, -1.4426950216293334961 ;  /* 0xbfb8aa3b09179820 */ /* 0x000fe20000410000 */
[----:B---3--:R-:W-:Y:S02]  /*10db0*/  LDS R11, [R147.X4+0x24] ;  /* 0x00002400930b7984 */ /* 0x008fe40000004800 */
[----:B------:R-:W-:-:S02]  /*10dc0*/  @!P5 FMUL.FTZ R17, R15, -1.4426950216293334961 ;  /* 0xbfb8aa3b0f11d820 */ /* 0x000fc40000410000 */
[----:B------:R-:W3:Y:S01]  /*10dd0*/  LDS R9, [R147.X4+0x20] ;  /* 0x0000200093097984 */ /* 0x000ee20000004800 */
[----:B----4-:R-:W-:-:S03]  /*10de0*/  @!P4 FADD.FTZ R15, R13, 1 ;  /* 0x3f8000000d0fc421 */ /* 0x010fc60000010000 */
[----:B------:R-:W4:Y:S01]  /*10df0*/  @!P5 MUFU.EX2 R17, R17 ;  /* 0x000000110011d308 */ /* 0x000f220000000800 */
[----:B------:R-:W1:Y:S07]  /*10e00*/  LDS R13, [R147.X4+0x28] ;  /* 0x00002800930d7984 */ /* 0x000e6e0000004800 */
[----:B------:R-:W4:Y:S01]  /*10e10*/  @!P0 MUFU.EX2 R19, R19 ;  /* 0x0000001300138308 */ /* 0x000f220000000800 */
[----:B0-----:R-:W-:-:S07]  /*10e20*/  FADD.FTZ R3, R3, UR5 ;  /* 0x0000000503037e21 */ /* 0x001fce0008010000 */
[----:B------:R-:W0:Y:S01]  /*10e30*/  @!P4 MUFU.RCP R15, R15 ;  /* 0x0000000f000fc308 */ /* 0x000e220000001000 */
[----:B------:R-:W-:Y:S01]  /*10e40*/  FSETP.GTU.FTZ.AND P2, PT, R3, 20, PT ;  /* 0x41a000000300780b */ /* 0x000fe20003f5c000 */
[----:B--2---:R-:W-:Y:S02]  /*10e50*/  FADD.FTZ R5, R5, UR5 ;  /* 0x0000000505057e21 */ /* 0x004fe40008010000 */
[----:B------:R-:W-:-:S04]  /*10e60*/  FADD.FTZ R7, R7, UR5 ;  /* 0x0000000507077e21 */ /* 0x000fc80008010000 */
[----:B------:R-:W2:Y:S01]  /*10e70*/  @!P1 MUFU.EX2 R23, R23 ;  /* 0x0000001700179308 */ /* 0x000ea20000000800 */
[----:B----4-:R-:W-:Y:S02]  /*10e80*/  @!P5 FADD.FTZ R17, R17, 1 ;  /* 0x3f8000001111d421 */ /* 0x010fe40000010000 */
[----:B------:R-:W-:Y:S01]  /*10e90*/  @!P0 FADD.FTZ R19, R19, 1 ;  /* 0x3f80000013138421 */ /* 0x000fe20000010000 */
[----:B------:R-:W-:Y:S01]  /*10ea0*/  FSETP.GTU.FTZ.AND P3, PT, R5, 20, PT ;  /* 0x41a000000500780b */ /* 0x000fe20003f7c000 */
[----:B0-----:R-:W-:-:S03]  /*10eb0*/  @!P4 FMUL.FTZ R174, R174, R15 ;  /* 0x0000000faeaec220 */ /* 0x001fc60000410000 */
[----:B------:R-:W0:Y:S01]  /*10ec0*/  @!P5 MUFU.RCP R30, R17 ;  /* 0x00000011001ed308 */ /* 0x000e220000001000 */
[----:B------:R-:W-:Y:S01]  /*10ed0*/  FSETP.GTU.FTZ.AND P4, PT, R7, 20, PT ;  /* 0x41a000000700780b */ /* 0x000fe20003f9c000 */
[----:B------:R-:W-:-:S06]  /*10ee0*/  @!P2 FMUL.FTZ R3, R3, -1.4426950216293334961 ;  /* 0xbfb8aa3b0303a820 */ /* 0x000fcc0000410000 */
[----:B------:R-:W4:Y:S01]  /*10ef0*/  @!P0 MUFU.RCP R19, R19 ;  /* 0x0000001300138308 */ /* 0x000f220000001000 */
[----:B--2---:R-:W-:Y:S02]  /*10f00*/  @!P1 FADD.FTZ R23, R23, 1 ;  /* 0x3f80000017179421 */ /* 0x004fe40000010000 */
[----:B---3--:R-:W-:Y:S02]  /*10f10*/  FADD.FTZ R9, R9, UR5 ;  /* 0x0000000509097e21 */ /* 0x008fe40008010000 */
[----:B------:R-:W-:Y:S02]  /*10f20*/  @!P3 FMUL.FTZ R5, R5, -1.4426950216293334961 ;  /* 0xbfb8aa3b0505b820 */ /* 0x000fe40000410000 */
[----:B------:R-:W-:Y:S01]  /*10f30*/  @!P4 FMUL.FTZ R7, R7, -1.4426950216293334961 ;  /* 0xbfb8aa3b0707c820 */ /* 0x000fe20000410000 */
[----:B------:R-:W2:Y:S01]  /*10f40*/  @!P1 MUFU.RCP R32, R23 ;  /* 0x0000001700209308 */ /* 0x000ea20000001000 */
[----:B------:R-:W-:Y:S02]  /*10f50*/  FADD.FTZ R11, R11, UR5 ;  /* 0x000000050b0b7e21 */ /* 0x000fe40008010000 */
[----:B0-----:R-:W-:Y:S01]  /*10f60*/  @!P5 FMUL.FTZ R175, R175, R30 ;  /* 0x0000001eafafd220 */ /* 0x001fe20000410000 */
[----:B------:R-:W-:-:S04]  /*10f70*/  FSETP.GTU.FTZ.AND P5, PT, R9, 20, PT ;  /* 0x41a000000900780b */ /* 0x000fc80003fbc000 */
[----:B------:R-:W0:Y:S01]  /*10f80*/  @!P2 MUFU.EX2 R3, R3 ;  /* 0x000000030003a308 */ /* 0x000e220000000800 */
[----:B----4-:R-:W-:Y:S01]  /*10f90*/  @!P0 FMUL.FTZ R176, R176, R19 ;  /* 0x00000013b0b08220 */ /* 0x010fe20000410000 */
[----:B------:R-:W-:-:S06]  /*10fa0*/  FSETP.GTU.FTZ.AND P0, PT, R11, 20, PT ;  /* 0x41a000000b00780b */ /* 0x000fcc0003f1c000 */
[----:B------:R-:W3:Y:S01]  /*10fb0*/  @!P3 MUFU.EX2 R5, R5 ;  /* 0x000000050005b308 */ /* 0x000ee20000000800 */
[----:B-1----:R-:W-:-:S07]  /*10fc0*/  FADD.FTZ R15, R13, UR5 ;  /* 0x000000050d0f7e21 */ /* 0x002fce0008010000 */
[----:B------:R-:W1:Y:S01]  /*10fd0*/  @!P4 MUFU.EX2 R7, R7 ;  /* 0x000000070007c308 */ /* 0x000e620000000800 */
[----:B--2---:R-:W-:Y:S01]  /*10fe0*/  @!P1 FMUL.FTZ R177, R177, R32 ;  /* 0x00000020b1b19220 */ /* 0x004fe20000410000 */
[----:B------:R-:W-:Y:S01]  /*10ff0*/  FSETP.GTU.FTZ.AND P1, PT, R15, 20, PT ;  /* 0x41a000000f00780b */ /* 0x000fe20003f3c000 */
[----:B------:R-:W-:Y:S02]  /*11000*/  @!P5 FMUL.FTZ R9, R9, -1.4426950216293334961 ;  /* 0xbfb8aa3b0909d820 */ /* 0x000fe40000410000 */
[----:B0-----:R-:W-:Y:S02]  /*11010*/  @!P2 FADD.FTZ R3, R3, 1 ;  /* 0x3f8000000303a421 */ /* 0x001fe40000010000 */
[----:B------:R-:W-:Y:S02]  /*11020*/  @!P0 FMUL.FTZ R11, R11, -1.4426950216293334961 ;  /* 0xbfb8aa3b0b0b8820 */ /* 0x000fe40000410000 */
[----:B------:R0:W-:Y:S01]  /*11030*/  @!P2 MUFU.RCP R45, R3 ;  /* 0x00000003002da308 */ /* 0x0001e20000001000 */
[----:B---3--:R-:W-:-:S02]  /*11040*/  @!P3 FADD.FTZ R5, R5, 1 ;  /* 0x3f8000000505b421 */ /* 0x008fc40000010000 */
[----:B-1----:R-:W-:-:S05]  /*11050*/  @!P4 FADD.FTZ R7, R7, 1 ;  /* 0x3f8000000707c421 */ /* 0x002fca0000010000 */
[----:B------:R-:W1:Y:S01]  /*11060*/  @!P5 MUFU.EX2 R9, R9 ;  /* 0x000000090009d308 */ /* 0x000e620000000800 */
[----:B0-----:R-:W0:Y:S07]  /*11070*/  LDS R3, [R147.X4+0x2c] ;  /* 0x00002c0093037984 */ /* 0x001e2e0000004800 */
[----:B------:R-:W2:Y:S01]  /*11080*/  @!P0 MUFU.EX2 R13, R11 ;  /* 0x0000000b000d8308 */ /* 0x000ea20000000800 */
[----:B------:R-:W-:-:S07]  /*11090*/  @!P1 FMUL.FTZ R15, R15, -1.4426950216293334961 ;  /* 0xbfb8aa3b0f0f9820 */ /* 0x000fce0000410000 */
[----:B------:R3:W-:Y:S08]  /*110a0*/  @!P3 MUFU.RCP R46, R5 ;  /* 0x00000005002eb308 */ /* 0x0007f00000001000 */
[----:B------:R4:W-:Y:S01]  /*110b0*/  @!P4 MUFU.RCP R47, R7 ;  /* 0x00000007002fc308 */ /* 0x0009e20000001000 */
[----:B---3--:R-:W3:Y:S04]  /*110c0*/  LDS R5, [R147.X4+0x30] ;  /* 0x0000300093057984 */ /* 0x008ee80000004800 */
[----:B----4-:R-:W4:Y:S03]  /*110d0*/  LDS R7, [R147.X4+0x34] ;  /* 0x0000340093077984 */ /* 0x010f260000004800 */
[----:B------:R-:W0:Y:S01]  /*110e0*/  @!P1 MUFU.EX2 R15, R15 ;  /* 0x0000000f000f9308 */ /* 0x000e220000000800 */
[----:B------:R-:W-:Y:S01]  /*110f0*/  SHF.L.U32 R17, R150, 0x4, RZ ;  /* 0x0000000496117819 */ /* 0x000fe200000006ff */
[----:B-1----:R-:W-:-:S02]  /*11100*/  @!P5 FADD.FTZ R11, R9, 1 ;  /* 0x3f800000090bd421 */ /* 0x002fc40000010000 */
[----:B--2---:R-:W-:Y:S01]  /*11110*/  @!P0 FADD.FTZ R13, R13, 1 ;  /* 0x3f8000000d0d8421 */ /* 0x004fe20000010000 */
[----:B------:R-:W-:Y:S01]  /*11120*/  LOP3.LUT R30, R17, 0xfffffe00, RZ, 0xc0, !PT ;  /* 0xfffffe00111e7812 */ /* 0x000fe200078ec0ff */
[----:B------:R-:W1:Y:S02]  /*11130*/  LDS R9, [R147.X4+0x38] ;  /* 0x0000380093097984 */ /* 0x000e640000004800 */
[----:B------:R2:W-:Y:S01]  /*11140*/  @!P5 MUFU.RCP R48, R11 ;  /* 0x0000000b0030d308 */ /* 0x0005e20000001000 */
[----:B------:R-:W-:-:S07]  /*11150*/  LEA R50, R149, R30, 0x4 ;  /* 0x0000001e95327211 */ /* 0x000fce00078e20ff */
[----:B------:R0:W3:Y:S01]  /*11160*/  @!P0 MUFU.RCP R49, R13 ;  /* 0x0000000d00318308 */ /* 0x0000e20000001000 */
[----:B--2---:R-:W2:Y:S01]  /*11170*/  LDS R11, [R147.X4+0x3c] ;  /* 0x00003c00930b7984 */ /* 0x004ea20000004800 */
[C---:B------:R-:W-:Y:S02]  /*11180*/  IADD3 R19, R50.reuse, 0x2, RZ ;  /* 0x0000000232137810 */ /* 0x040fe40007ffe0ff */
[----:B------:R-:W-:Y:S01]  /*11190*/  IADD3 R30, R50, 0x7, RZ ;  /* 0x00000007321e7810 */ /* 0x000fe20007ffe0ff */
[----:B0-----:R-:W0:Y:S04]  /*111a0*/  LDS R13, [R147.X4] ;  /* 0x00000000930d7984 */ /* 0x001e280000004800 */
[----:B------:R-:W-:Y:S01]  /*111b0*/  BAR.SYNC.DEFER_BLOCKING 0x0 ;  /* 0x0000000000007b1d */ /* 0x000fe20000010000 */
[----:B------:R-:W-:Y:S01]  /*111c0*/  @!P1 FADD.FTZ R15, R15, 1 ;  /* 0x3f8000000f0f9421 */ /* 0x000fe20000010000 */
[----:B------:R-:W-:-:S02]  /*111d0*/  LEA.HI.SX32 R34, R19, R50, 0x1b ;  /* 0x0000003213227211 */ /* 0x000fc400078fdaff */
[----:B------:R-:W-:Y:S02]  /*111e0*/  LEA.HI.SX32 R19, R30, R50, 0x1b ;  /* 0x000000321e137211 */ /* 0x000fe400078fdaff */
[----:B------:R1:W2:Y:S01]  /*111f0*/  @!P1 MUFU.RCP R30, R15 ;  /* 0x0000000f001e9308 */ /* 0x0002a20000001000 */
[C---:B------:R-:W-:Y:S01]  /*11200*/  IADD3 R17, R50.reuse, 0x1, RZ ;  /* 0x0000000132117810 */ /* 0x040fe20007ffe0ff */
[----:B------:R-:W-:Y:S01]  /*11210*/  FADD.FTZ R3, R3, UR5 ;  /* 0x0000000503037e21 */ /* 0x000fe20008010000 */
[C---:B------:R-:W-:Y:S02]  /*11220*/  IADD3 R29, R50.reuse, 0x6, RZ ;  /* 0x00000006321d7810 */ /* 0x040fe40007ffe0ff */
[C---:B------:R-:W-:Y:S02]  /*11230*/  IADD3 R23, R50.reuse, 0x3, RZ ;  /* 0x0000000332177810 */ /* 0x040fe40007ffe0ff */
[----:B------:R-:W-:Y:S01]  /*11240*/  IADD3 R25, R50, 0x4, RZ ;  /* 0x0000000432197810 */ /* 0x000fe20007ffe0ff */
[----:B---3--:R-:W-:Y:S01]  /*11250*/  @!P0 FMUL.FTZ R182, R182, R49 ;  /* 0x00000031b6b68220 */ /* 0x008fe20000410000 */
[----:B------:R-:W-:-:S02]  /*11260*/  IADD3 R27, R50, 0x5, RZ ;  /* 0x00000005321b7810 */ /* 0x000fc40007ffe0ff */
[-C--:B------:R-:W-:Y:S01]  /*11270*/  LEA.HI.SX32 R17, R17, R50.reuse, 0x1b ;  /* 0x0000003211117211 */ /* 0x080fe200078fdaff */
[----:B-1----:R-:W-:Y:S01]  /*11280*/  FADD.FTZ R15, R5, UR5 ;  /* 0x00000005050f7e21 */ /* 0x002fe20008010000 */
[-C--:B------:R-:W-:Y:S01]  /*11290*/  LEA.HI.SX32 R38, R29, R50.reuse, 0x1b ;  /* 0x000000321d267211 */ /* 0x080fe200078fdaff */
[----:B----4-:R-:W-:Y:S01]  /*112a0*/  FADD.FTZ R29, R7, UR5 ;  /* 0x00000005071d7e21 */ /* 0x010fe20008010000 */
[-C--:B------:R-:W-:Y:S02]  /*112b0*/  LEA.HI.SX32 R23, R23, R50.reuse, 0x1b ;  /* 0x0000003217177211 */ /* 0x080fe400078fdaff */
[----:B------:R-:W-:Y:S01]  /*112c0*/  FSETP.GTU.FTZ.AND P0, PT, R3, 20, PT ;  /* 0x41a000000300780b */ /* 0x000fe20003f1c000 */
[----:B------:R-:W-:Y:S01]  /*112d0*/  STS [R147.X4], R233 ;  /* 0x000000e993007388 */ /* 0x000fe20000004800 */
[C---:B------:R-:W-:Y:S02]  /*112e0*/  IADD3 R31, R50.reuse, 0x8, RZ ;  /* 0x00000008321f7810 */ /* 0x040fe40007ffe0ff */
[----:B------:R-:W-:Y:S01]  /*112f0*/  LEA.HI.SX32 R36, R25, R50, 0x1b ;  /* 0x0000003219247211 */ /* 0x000fe200078fdaff */
[----:B------:R-:W-:Y:S01]  /*11300*/  STS [R17.X4+0x4], R232 ;  /* 0x000004e811007388 */ /* 0x000fe20000004800 */
[----:B------:R-:W-:-:S02]  /*11310*/  IADD3 R32, R50, 0x9, RZ ;  /* 0x0000000932207810 */ /* 0x000fc40007ffe0ff */
[----:B------:R-:W-:Y:S01]  /*11320*/  LEA.HI.SX32 R27, R27, R50, 0x1b ;  /* 0x000000321b1b7211 */ /* 0x000fe200078fdaff */
[----:B------:R-:W-:Y:S01]  /*11330*/  @!P2 FMUL.FTZ R178, R178, R45 ;  /* 0x0000002db2b2a220 */ /* 0x000fe20000410000 */
[C---:B------:R-:W-:Y:S01]  /*11340*/  IADD3 R33, R50.reuse, 0xa, RZ ;  /* 0x0000000a32217810 */ /* 0x040fe20007ffe0ff */
[----:B--2---:R-:W-:Y:S01]  /*11350*/  @!P1 FMUL.FTZ R183, R183, R30 ;  /* 0x0000001eb7b79220 */ /* 0x004fe20000410000 */
[C---:B------:R-:W-:Y:S01]  /*11360*/  IADD3 R35, R50.reuse, 0xb, RZ ;  /* 0x0000000b32237810 */ /* 0x040fe20007ffe0ff */
[----:B------:R-:W-:Y:S01]  /*11370*/  STS [R34.X4+0x8], R231 ;  /* 0x000008e722007388 */ /* 0x000fe20000004800 */
[----:B------:R-:W-:Y:S02]  /*11380*/  IADD3 R37, R50, 0xc, RZ ;  /* 0x0000000c32257810 */ /* 0x000fe40007ffe0ff */
[----:B------:R-:W-:Y:S01]  /*11390*/  LEA.HI.SX32 R40, R31, R50, 0x1b ;  /* 0x000000321f287211 */ /* 0x000fe200078fdaff */
[----:B------:R-:W-:Y:S01]  /*113a0*/  STS [R23.X4+0xc], R230 ;  /* 0x00000ce617007388 */ /* 0x000fe20000004800 */
[----:B------:R-:W-:-:S02]  /*113b0*/  FSETP.GTU.FTZ.AND P1, PT, R15, 20, PT ;  /* 0x41a000000f00780b */ /* 0x000fc40003f3c000 */
[----:B------:R-:W-:Y:S01]  /*113c0*/  FSETP.GTU.FTZ.AND P2, PT, R29, 20, PT ;  /* 0x41a000001d00780b */ /* 0x000fe20003f5c000 */
[----:B------:R-:W-:Y:S01]  /*113d0*/  STS [R36.X4+0x10], R229 ;  /* 0x000010e524007388 */ /* 0x000fe20000004800 */
[----:B------:R-:W-:Y:S02]  /*113e0*/  IADD3 R39, R50, 0xd, RZ ;  /* 0x0000000d32277810 */ /* 0x000fe40007ffe0ff */
        /* <DEDUP_REMOVED lines=15> */
[----:B------:R-:W-:Y:S04]  /*114e0*/  STS [R42.X4+0x28], R223 ;  /* 0x000028df2a007388 */ /* 0x000fe80000004800 */
[----:B------:R-:W-:Y:S01]  /*114f0*/  STS [R35.X4+0x2c], R222 ;  /* 0x00002cde23007388 */ /* 0x000fe20000004800 */
[----:B------:R1:W2:Y:S03]  /*11500*/  @!P0 MUFU.EX2 R5, R3 ;  /* 0x0000000300058308 */ /* 0x0002a60000000800 */
[----:B------:R-:W-:Y:S01]  /*11510*/  STS [R44.X4+0x30], R221 ;  /* 0x000030dd2c007388 */ /* 0x000fe20000004800 */
[----:B------:R-:W-:-:S03]  /*11520*/  @!P4 FMUL.FTZ R180, R180, R47 ;  /* 0x0000002fb4b4c220 */ /* 0x000fc60000410000 */
        /* <DEDUP_REMOVED lines=24> */
[----:B------:R-:W-:-:S02]  /*116b0*/  FADD.FTZ R9, R9, UR5 ;  /* 0x0000000509097e21 */ /* 0x000fc40008010000 */
[----:B------:R-:W-:-:S03]  /*116c0*/  @!P3 FMUL.FTZ R179, R179, R46 ;  /* 0x0000002eb3b3b220 */ /* 0x000fc60000410000 */
[----:B------:R-:W-:Y:S01]  /*116d0*/  FSETP.GTU.FTZ.AND P3, PT, R9, 20, PT ;  /* 0x41a000000900780b */ /* 0x000fe20003f7c000 */
[----:B------:R-:W-:Y:S01]  /*116e0*/  FADD.FTZ R31, R11, UR5 ;  /* 0x000000050b1f7e21 */ /* 0x000fe20008010000 */
[----:B------:R-:W1:Y:S11]  /*116f0*/  LDS R71, [0x2100] ;  /* 0x00210000ff477984 */ /* 0x000e760000000800 */
[----:B------:R-:W-:Y:S01]  /*11700*/  @!P3 FMUL.FTZ R11, R9, -1.4426950216293334961 ;  /* 0xbfb8aa3b090bb820 */ /* 0x000fe20000410000 */
[----:B------:R-:W-:Y:S01]  /*11710*/  FSETP.GTU.FTZ.AND P4, PT, R31, 20, PT ;  /* 0x41a000001f00780b */ /* 0x000fe20003f9c000 */
[----:B0-----:R-:W-:Y:S01]  /*11720*/  FADD.FTZ R30, R13, UR5 ;  /* 0x000000050d1e7e21 */ /* 0x001fe20008010000 */
[----:B------:R-:W0:Y:S01]  /*11730*/  @!P1 MUFU.EX2 R7, R7 ;  /* 0x0000000700079308 */ /* 0x000e220000000800 */
[----:B------:R-:W-:-:S03]  /*11740*/  @!P5 FMUL.FTZ R181, R181, R48 ;  /* 0x00000030b5b5d220 */ /* 0x000fc60000410000 */
[----:B------:R-:W-:-:S04]  /*11750*/  FSETP.GTU.FTZ.AND P5, PT, R30, 20, PT ;  /* 0x41a000001e00780b */ /* 0x000fc80003fbc000 */
[----:B------:R-:W3:Y:S08]  /*11760*/  @!P3 MUFU.EX2 R11, R11 ;  /* 0x0000000b000bb308 */ /* 0x000ef00000000800 */
[----:B------:R4:W1:Y:S01]  /*11770*/  @!P2 MUFU.EX2 R9, R3 ;  /* 0x000000030009a308 */ /* 0x0008620000000800 */
[----:B------:R-:W-:Y:S02]  /*11780*/  @!P4 FMUL.FTZ R13, R31, -1.4426950216293334961 ;  /* 0xbfb8aa3b1f0dc820 */ /* 0x000fe40000410000 */
[----:B--2---:R-:W-:-:S02]  /*11790*/  @!P0 FADD.FTZ R5, R5, 1 ;  /* 0x3f80000005058421 */ /* 0x004fc40000010000 */
[----:B0-----:R-:W-:Y:S02]  /*117a0*/  @!P1 FADD.FTZ R7, R7, 1 ;  /* 0x3f80000007079421 */ /* 0x001fe40000010000 */
[----:B---3--:R-:W-:Y:S02]  /*117b0*/  @!P3 FADD.FTZ R11, R11, 1 ;  /* 0x3f8000000b0bb421 */ /* 0x008fe40000010000 */
[----:B----4-:R-:W-:Y:S01]  /*117c0*/  @!P5 FMUL.FTZ R3, R30, -1.4426950216293334961 ;  /* 0xbfb8aa3b1e03d820 */ /* 0x010fe20000410000 */
[----:B------:R-:W0:Y:S01]  /*117d0*/  @!P4 MUFU.EX2 R13, R13 ;  /* 0x0000000d000dc308 */ /* 0x000e220000000800 */
[----:B------:R-:W-:Y:S01]  /*117e0*/  UIMAD UR7, UR13, UR8, URZ ;  /* 0x000000080d0772a4 */ /* 0x000fe2000f8e023f */
[----:B-1----:R-:W-:Y:S01]  /*117f0*/  @!P2 FADD.FTZ R9, R9, 1 ;  /* 0x3f8000000909a421 */ /* 0x002fe20000010000 */
[----:B------:R-:W-:-:S05]  /*11800*/  ISETP.GE.AND P6, PT, R148, R71, PT ;  /* 0x000000479400720c */ /* 0x000fca0003fc6270 */
[----:B------:R-:W1:Y:S01]  /*11810*/  @!P5 MUFU.EX2 R3, R3 ;  /* 0x000000030003d308 */ /* 0x000e620000000800 */
[----:B------:R-:W-:Y:S02]  /*11820*/  UIMAD UR25, UR12, UR9, UR7 ;  /* 0x000000090c1972a4 */ /* 0x000fe4000f8e0207 */
[----:B------:R-:W-:-:S05]  /*11830*/  UIMAD UR7, UR13, UR34, URZ ;  /* 0x000000220d0772a4 */ /* 0x000fca000f8e023f */
[----:B------:R-:W2:Y:S01]  /*11840*/  @!P0 MUFU.RCP R5, R5 ;  /* 0x0000000500058308 */ /* 0x000ea20000001000 */
[----:B------:R-:W-:-:S07]  /*11850*/  UIMAD.WIDE.U32 UR36, UR12, UR8, URZ ;  /* 0x000000080c2472a5 */ /* 0x000fce000f8e003f */
[----:B------:R3:W4:Y:S08]  /*11860*/  @!P1 MUFU.RCP R46, R7 ;  /* 0x00000007002e9308 */ /* 0x0007300000001000 */
[----:B------:R3:W1:Y:S08]  /*11870*/  @!P2 MUFU.RCP R48, R9 ;  /* 0x000000090030a308 */ /* 0x0006700000001000 */
[----:B------:R-:W1:Y:S01]  /*11880*/  @!P3 MUFU.RCP R11, R11 ;  /* 0x0000000b000bb308 */ /* 0x000e620000001000 */
[----:B------:R-:W-:Y:S01]  /*11890*/  UIMAD UR38, UR12, UR35, UR7 ;  /* 0x000000230c2672a4 */ /* 0x000fe2000f8e0207 */
[----:B------:R-:W-:Y:S01]  /*118a0*/  BSSY B0, `(.L_x_886) ;  /* 0x0000013000007945 */ /* 0x000fe20003800000 */
[----:B------:R-:W-:-:S02]  /*118b0*/  UIMAD.WIDE.U32 UR8, UR12, UR34, URZ ;  /* 0x000000220c0872a5 */ /* 0x000fc4000f8e003f */
[----:B------:R-:W-:Y:S01]  /*118c0*/  UIADD3 UR7, UR37, UR25, URZ ;  /* 0x0000001925077290 */ /* 0x000fe2000fffe03f */
[----:B0-----:R-:W-:Y:S01]  /*118d0*/  @!P4 FADD.FTZ R13, R13, 1 ;  /* 0x3f8000000d0dc421 */ /* 0x001fe20000010000 */
[----:B------:R-:W-:Y:S05]  /*118e0*/  @P6 BRA `(.L_x_887) ;  /* 0x000000e000006947 */ /* 0x000fea0003800000 */
[----:B--234-:R-:W-:Y:S01]  /*118f0*/  MOV R7, UR12 ;  /* 0x0000000c00077c02 */ /* 0x01cfe20008000f00 */
        /* <DEDUP_REMOVED lines=13> */
.L_x_887:
[----:B--234-:R-:W-:Y:S05]  /*119d0*/  BSYNC B0 ;  /* 0x0000000000007941 */ /* 0x01cfea0003800000 */
.L_x_886:
[----:B-1----:R-:W-:Y:S01]  /*119e0*/  @!P5 FADD.FTZ R3, R3, 1 ;  /* 0x3f8000000303d421 */ /* 0x002fe20000010000 */
[----:B------:R-:W-:Y:S01]  /*119f0*/  ULDC.64 UR34, c[0x0][0x2e0] ;  /* 0x0000b80000227ab9 */ /* 0x000fe20000000a00 */
[----:B------:R-:W-:Y:S01]  /*11a00*/  @!P0 FMUL.FTZ R184, R184, R5 ;  /* 0x00000005b8b88220 */ /* 0x000fe20000410000 */
[----:B------:R-:W-:Y:S01]  /*11a10*/  UMOV UR37, UR7 ;  /* 0x0000000700257c82 */ /* 0x000fe20008000000 */
[----:B0-----:R0:W-:Y:S01]  /*11a20*/  @!P5 MUFU.RCP R32, R3 ;  /* 0x000000030020d308 */ /* 0x0011e20000001000 */
[----:B------:R-:W-:Y:S01]  /*11a30*/  UIMAD.WIDE.U32 UR36, UR10, UR34, UR36 ;  /* 0x000000220a2472a5 */ /* 0x000fe2000f8e0024 */
[C---:B------:R-:W-:Y:S01]  /*11a40*/  LEA R30, P0, R148.reuse, c[0x0][0x330], 0x2 ;  /* 0x0000cc00941e7a11 */ /* 0x040fe200078010ff */
[----:B------:R-:W-:Y:S01]  /*11a50*/  UIMAD UR34, UR11, UR34, URZ ;  /* 0x000000220b2272a4 */ /* 0x000fe2000f8e023f */
[----:B------:R-:W-:Y:S01]  /*11a60*/  SHF.R.S32.HI R9, RZ, 0x1f, R148 ;  /* 0x0000001fff097819 */ /* 0x000fe20000011494 */
[----:B------:R-:W-:Y:S01]  /*11a70*/  UIADD3 UR7, UP0, UR26, UR36, URZ ;  /* 0x000000241a077290 */ /* 0x000fe2000ff1e03f */
[----:B------:R-:W-:Y:S01]  /*11a80*/  @!P1 FMUL.FTZ R185, R185, R46 ;  /* 0x0000002eb9b99220 */ /* 0x000fe20000410000 */
[----:B------:R-:W-:Y:S01]  /*11a90*/  UIMAD UR34, UR10, UR35, UR34 ;  /* 0x000000230a2272a4 */ /* 0x000fe2000f8e0222 */
[----:B------:R-:W-:Y:S01]  /*11aa0*/  LEA.HI.X R5, R148, c[0x0][0x334], R9, 0x2, P0 ;  /* 0x0000cd0094057a11 */ /* 0x000fe200000f1409 */
[----:B0-----:R-:W2:Y:S01]  /*11ab0*/  LDL.LU R3, [R1+0x18] ;  /* 0x0000180001037983 */ /* 0x001ea20000300800 */
[----:B------:R-:W0:Y:S01]  /*11ac0*/  @!P4 MUFU.RCP R50, R13 ;  /* 0x0000000d0032c308 */ /* 0x000e220000001000 */
[----:B------:R-:W-:Y:S01]  /*11ad0*/  UIADD3.X UR36, UR27, UR34, UR37, UP0, !UPT ;  /* 0x000000221b247290 */ /* 0x000fe200087fe425 */
[----:B------:R-:W-:Y:S01]  /*11ae0*/  MOV R7, UR7 ;  /* 0x0000000700077c02 */ /* 0x000fe20008000f00 */
[----:B------:R-:W-:-:S03]  /*11af0*/  @!P2 FMUL.FTZ R215, R215, R48 ;  /* 0x00000030d7d7a220 */ /* 0x000fc60000410000 */
[C---:B------:R-:W-:Y:S02]  /*11b00*/  LEA R30, P0, R7.reuse, R30, 0x2 ;  /* 0x0000001e071e7211 */ /* 0x040fe400078010ff */
[----:B------:R-:W-:Y:S02]  /*11b10*/  MOV R46, UR36 ;  /* 0x00000024002e7c02 */ /* 0x000fe40008000f00 */
[----:B------:R-:W-:Y:S02]  /*11b20*/  ISETP.GE.AND P2, PT, R26, R71, PT ;  /* 0x000000471a00720c */ /* 0x000fe40003f46270 */
[----:B------:R-:W-:Y:S02]  /*11b30*/  LEA.HI.X R31, R7, R5, R46, 0x2, P0 ;  /* 0x00000005071f7211 */ /* 0x000fe400000f142e */
[-C--:B------:R-:W-:Y:S02]  /*11b40*/  ISETP.GE.AND P1, PT, R24, R71.reuse, PT ;  /* 0x000000471800720c */ /* 0x080fe40003f26270 */
[----:B------:R-:W-:Y:S01]  /*11b50*/  ISETP.GE.AND P0, PT, R22, R71, PT ;  /* 0x000000471600720c */ /* 0x000fe20003f06270 */
[----:B------:R-:W-:Y:S01]  /*11b60*/  @!P3 FMUL.FTZ R216, R216, R11 ;  /* 0x0000000bd8d8b220 */ /* 0x000fe20000410000 */
[-C--:B------:R-:W-:Y:S01]  /*11b70*/  ISETP.GE.AND P3, PT, R16, R71.reuse, PT ;  /* 0x000000471000720c */ /* 0x080fe20003f66270 */
[----:B0-----:R-:W-:Y:S01]  /*11b80*/  @!P4 FMUL.FTZ R217, R217, R50 ;  /* 0x00000032d9d9c220 */ /* 0x001fe20000410000 */
[-C--:B------:R-:W-:Y:S01]  /*11b90*/  ISETP.GE.AND P4, PT, R18, R71.reuse, PT ;  /* 0x000000471200720c */ /* 0x080fe20003f86270 */
[----:B------:R-:W-:Y:S01]  /*11ba0*/  @!P5 FMUL.FTZ R173, R173, R32 ;  /* 0x00000020adadd220 */ /* 0x000fe20000410000 */
        /* <DEDUP_REMOVED lines=26> */
[----:B------:R-:W-:-:S05]  /*11d50*/  ISETP.NE.AND P6, PT, R150, RZ, PT ;  /* 0x000000ff9600720c */ /* 0x000fca0003fc5270 */
[----:B------:R-:W-:Y:S04]  /*11d60*/  STS [R147.X4], R173 ;  /* 0x000000ad93007388 */ /* 0x000fe80000004800 */
        /* <DEDUP_REMOVED lines=31> */
[----:B--2---:R-:W-:-:S04]  /*11f60*/  FADD.FTZ R3, R173, R3 ;  /* 0x00000003ad037221 */ /* 0x004fc80000010000 */
[----:B------:R-:W-:-:S04]  /*11f70*/  FADD.FTZ R32, R3, R174 ;  /* 0x000000ae03207221 */ /* 0x000fc80000010000 */
[----:B------:R-:W-:-:S04]  /*11f80*/  FADD.FTZ R3, R32, R175 ;  /* 0x000000af20037221 */ /* 0x000fc80000010000 */
[----:B------:R-:W-:Y:S02]  /*11f90*/  FADD.FTZ R32, R3, R176 ;  /* 0x000000b003207221 */ /* 0x000fe40000010000 */
[----:B------:R-:W-:Y:S04]  /*11fa0*/  LDS R3, [R56.X4] ;  /* 0x0000000038037984 */ /* 0x000fe80000004800 */
[----:B------:R2:W-:Y:S04]  /*11fb0*/  @!P6 STS [0x2100], R21 ;  /* 0x00210015ff00e388 */ /* 0x0005e80000000800 */
[----:B------:R-:W-:Y:S01]  /*11fc0*/  BAR.SYNC.DEFER_BLOCKING 0x0 ;  /* 0x0000000000007b1d */ /* 0x000fe20000010000 */
[----:B0-----:R-:W-:-:S04]  /*11fd0*/  FADD.FTZ R177, R32, R177 ;  /* 0x000000b120b17221 */ /* 0x001fc80000010000 */
[----:B-1----:R-:W-:-:S04]  /*11fe0*/  FADD.FTZ R178, R177, R178 ;  /* 0x000000b2b1b27221 */ /* 0x002fc80000010000 */
[----:B---3--:R-:W-:-:S04]  /*11ff0*/  FADD.FTZ R179, R178, R179 ;  /* 0x000000b3b2b37221 */ /* 0x008fc80000010000 */
[----:B----4-:R-:W-:-:S04]  /*12000*/  FADD.FTZ R180, R179, R180 ;  /* 0x000000b4b3b47221 */ /* 0x010fc80000010000 */
[----:B------:R-:W-:Y:S01]  /*12010*/  FADD.FTZ R181, R180, R181 ;  /* 0x000000b5b4b57221 */ /* 0x000fe20000010000 */
[----:B------:R-:W0:Y:S03]  /*12020*/  LDS R25, [0x2100] ;  /* 0x00210000ff197984 */ /* 0x000e260000000800 */
[----:B------:R-:W-:-:S04]  /*12030*/  FADD.FTZ R182, R181, R182 ;  /* 0x000000b6b5b67221 */ /* 0x000fc80000010000 */
[----:B------:R-:W-:-:S04]  /*12040*/  FADD.FTZ R183, R182, R183 ;  /* 0x000000b7b6b77221 */ /* 0x000fc80000010000 */
[----:B------:R-:W-:-:S04]  /*12050*/  FADD.FTZ R184, R183, R184 ;  /* 0x000000b8b7b87221 */ /* 0x000fc80000010000 */
[----:B------:R-:W-:-:S04]  /*12060*/  FADD.FTZ R184, R184, R185 ;  /* 0x000000b9b8b87221 */ /* 0x000fc80000010000 */
[----:B------:R-:W-:-:S04]  /*12070*/  FADD.FTZ R215, R184, R215 ;  /* 0x000000d7b8d77221 */ /* 0x000fc80000010000 */
[----:B------:R-:W-:-:S04]  /*12080*/  FADD.FTZ R216, R215, R216 ;  /* 0x000000d8d7d87221 */ /* 0x000fc80000010000 */
[----:B--2---:R-:W-:-:S05]  /*12090*/  FADD.FTZ R21, R216, R217 ;  /* 0x000000d9d8157221 */ /* 0x004fca0000010000 */
[----:B------:R1:W-:Y:S01]  /*120a0*/  STL [R1+0x18], R21 ;  /* 0x0000181501007387 */ /* 0x0003e20000100800 */
[----:B0-----:R-:W-:Y:S01]  /*120b0*/  ISETP.GE.AND P0, PT, R148, R25, PT ;  /* 0x000000199400720c */ /* 0x001fe20003f06270 */
[----:B------:R-:W-:Y:S01]  /*120c0*/  UIADD3 UR7, UR9, UR38, URZ ;  /* 0x0000002609077290 */ /* 0x000fe2000fffe03f */
[----:B------:R-:W-:Y:S11]  /*120d0*/  BSSY B0, `(.L_x_888) ;  /* 0x0000010000007945 */ /* 0x000ff60003800000 */
        /* <DEDUP_REMOVED lines=15> */
.L_x_889:
[----:B-1----:R-:W-:Y:S05]  /*121d0*/  BSYNC B0 ;  /* 0x0000000000007941 */ /* 0x002fea0003800000 */
.L_x_888:
[----:B------:R-:W-:Y:S01]  /*121e0*/  ULDC.64 UR34, c[0x0][0x300] ;  /* 0x0000c00000227ab9 */ /* 0x000fe20000000a00 */
[C---:B------:R-:W-:Y:S01]  /*121f0*/  SHF.L.U32 R21, R148.reuse, 0x2, RZ ;  /* 0x0000000294157819 */ /* 0x040fe200000006ff */
[----:B------:R-:W-:Y:S01]  /*12200*/  UMOV UR9, UR7 ;  /* 0x0000000700097c82 */ /* 0x000fe20008000000 */
[----:B0-----:R-:W-:Y:S01]  /*12210*/  SHF.R.S32.HI R3, RZ, 0x1f, R148 ;  /* 0x0000001fff037819 */ /* 0x001fe20000011494 */
        /* <DEDUP_REMOVED lines=13> */
[----:B------:R-:W-:Y:S01]  /*122f0*/  ISETP.GE.AND P4, PT, R26, R25, PT ;  /* 0x000000191a00720c */ /* 0x000fe20003f86270 */
[----:B------:R-:W-:Y:S01]  /*12300*/  UIADD3 UR18, UP2, UR18, -0x2000, URZ ;  /* 0xffffe00012127890 */ /* 0x000fe2000ff5e03f */
[----:B------:R-:W-:Y:S01]  /*12310*/  IADD3.X R3, R3, c[0x0][0x344], RZ, P0, !PT ;  /* 0x0000d10003037a10 */ /* 0x000fe200007fe4ff */
[----:B------:R-:W-:Y:S01]  /*12320*/  UIADD3 UR16, UP3, UR16, -0x2000, URZ ;  /* 0xffffe00010107890 */ /* 0x000fe2000ff7e03f */
[----:B------:R-:W-:Y:S01]  /*12330*/  LEA R26, P0, R30, R27, 0x2 ;  /* 0x0000001b1e1a7211 */ /* 0x000fe200078010ff */
[----:B------:R-:W-:Y:S01]  /*12340*/  UIADD3 UR20, UP4, UR20, -0x2000, URZ ;  /* 0xffffe00014147890 */ /* 0x000fe2000ff9e03f */
[----:B------:R-:W-:Y:S01]  /*12350*/  MOV R21, UR8 ;  /* 0x0000000800157c02 */ /* 0x000fe20008000f00 */
[----:B------:R-:W-:Y:S01]  /*12360*/  UIADD3 UR6, UR6, 0x1, URZ ;  /* 0x0000000106067890 */ /* 0x000fe2000fffe03f */
[----:B------:R-:W-:Y:S01]  /*12370*/  ISETP.GE.AND P5, PT, R24, R25, PT ;  /* 0x000000191800720c */ /* 0x000fe20003fa6270 */
[----:B------:R-:W-:Y:S01]  /*12380*/  UIADD3.X UR23, UR23, -0x1, URZ, UP1, !UPT ;  /* 0xffffffff17177890 */ /* 0x000fe20008ffe43f */
        /* <DEDUP_REMOVED lines=34> */
.L_x_746:
        /* <DEDUP_REMOVED lines=35> */
.L_x_892:
[----:B-1----:R-:W-:Y:S05]  /*127e0*/  BSYNC B0 ;  /* 0x0000000000007941 */ /* 0x002fea0003800000 */
.L_x_891:
        /* <DEDUP_REMOVED lines=34> */
.L_x_894:
[----:B------:R-:W3:Y:S02]  /*12a10*/  S2R R11, SR_TID.X ;  /* 0x00000000000b7919 */ /* 0x000ee40000002100 */
.L_x_895:
[----:B-1----:R-:W-:Y:S05]  /*12a20*/  BSYNC B0 ;  /* 0x0000000000007941 */ /* 0x002fea0003800000 */
.L_x_893:
        /* <DEDUP_REMOVED lines=12> */
.L_x_896:
        /* <DEDUP_REMOVED lines=32> */
.L_x_789:
[----:B------:R-:W-:Y:S01]  /*12cf0*/  HFMA2.MMA R71, -RZ, RZ, 0, 5.9604644775390625e-08 ;  /* 0x00000001ff477435 */ /* 0x000fe200000001ff */
[----:B------:R-:W-:-:S02]  /*12d00*/  MOV R72, R66 ;  /* 0x0000004200487202 */ /* 0x000fc40000000f00 */
[----:B------:R-:W-:Y:S02]  /*12d10*/  MOV R70, RZ ;  /* 0x000000ff00467202 */ /* 0x000fe40000000f00 */
[----:B------:R-:W-:Y:S02]  /*12d20*/  MOV R69, 0xffffffff ;  /* 0xffffffff00457802 */ /* 0x000fe40000000f00 */
[----:B------:R-:W-:Y:S02]  /*12d30*/  MOV R64, 0x12d50 ;  /* 0x00012d5000407802 */ /* 0x000fe40000000f00 */
[----:B------:R-:W-:Y:S05]  /*12d40*/  CALL.REL.NOINC `($__internal_23_$__cuda_sm70_shflsync_up) ;  /* 0x00001e2000007944 */ /* 0x000fea0003c00000 */
[----:B-1----:R-:W-:Y:S01]  /*12d50*/  MOV R67, R69 ;  /* 0x0000004500437202 */ /* 0x002fe20000000f00 */
[----:B0-----:R-:W-:Y:S05]  /*12d60*/  BRA `(.L_x_897) ;  /* 0xffff6f6000007947 */ /* 0x001fea000383ffff */
.L_x_790:
[----:B------:R-:W-:Y:S01]  /*12d70*/  HFMA2.MMA R71, -RZ, RZ, 0, 5.9604644775390625e-08 ;  /* 0x00000001ff477435 */ /* 0x000fe200000001ff */
[----:B------:R-:W-:Y:S02]  /*12d80*/  MOV R72, R76 ;  /* 0x0000004c00487202 */ /* 0x000fe40000000f00 */
[----:B------:R-:W-:Y:S02]  /*12d90*/  MOV R70, RZ ;  /* 0x000000ff00467202 */ /* 0x000fe40000000f00 */
[----:B------:R-:W-:-:S02]  /*12da0*/  MOV R69, 0xffffffff ;  /* 0xffffffff00457802 */ /* 0x000fc40000000f00 */
[----:B------:R-:W-:Y:S02]  /*12db0*/  MOV R64, 0x12dd0 ;  /* 0x00012dd000407802 */ /* 0x000fe40000000f00 */
[----:B01----:R-:W-:Y:S05]  /*12dc0*/  CALL.REL.NOINC `($__internal_23_$__cuda_sm70_shflsync_up) ;  /* 0x00001da000007944 */ /* 0x003fea0003c00000 */
[----:B0-----:R-:W-:Y:S01]  /*12dd0*/  HFMA2.MMA R71, -RZ, RZ, 0, 5.9604644775390625e-08 ;  /* 0x00000001ff477435 */ /* 0x001fe200000001ff */
[----:B-1----:R-:W-:Y:S02]  /*12de0*/  MOV R73, R69 ;  /* 0x0000004500497202 */ /* 0x002fe40000000f00 */
[----:B------:R-:W-:Y:S02]  /*12df0*/  MOV R72, R78 ;  /* 0x0000004e00487202 */ /* 0x000fe40000000f00 */
[----:B------:R-:W-:Y:S02]  /*12e00*/  MOV R70, RZ ;  /* 0x000000ff00467202 */ /* 0x000fe40000000f00 */
[----:B------:R-:W-:Y:S02]  /*12e10*/  MOV R69, 0xffffffff ;  /* 0xffffffff00457802 */ /* 0x000fe40000000f00 */
[----:B------:R-:W-:Y:S02]  /*12e20*/  MOV R64, 0x12e40 ;  /* 0x00012e4000407802 */ /* 0x000fe40000000f00 */
[----:B------:R-:W-:Y:S05]  /*12e30*/  CALL.REL.NOINC `($__internal_23_$__cuda_sm70_shflsync_up) ;  /* 0x00001d3000007944 */ /* 0x000fea0003c00000 */
[----:B0-----:R-:W-:Y:S01]  /*12e40*/  HFMA2.MMA R71, -RZ, RZ, 0, 5.9604644775390625e-08 ;  /* 0x00000001ff477435 */ /* 0x001fe200000001ff */
[----:B-1----:R-:W-:-:S02]  /*12e50*/  MOV R75, R69 ;  /* 0x00000045004b7202 */ /* 0x002fc40000000f00 */
[----:B------:R-:W-:Y:S02]  /*12e60*/  MOV R72, R79 ;  /* 0x0000004f00487202 */ /* 0x000fe40000000f00 */
[----:B------:R-:W-:Y:S02]  /*12e70*/  MOV R70, RZ ;  /* 0x000000ff00467202 */ /* 0x000fe40000000f00 */
[----:B------:R-:W-:Y:S02]  /*12e80*/  MOV R69, 0xffffffff ;  /* 0xffffffff00457802 */ /* 0x000fe40000000f00 */
[----:B------:R-:W-:Y:S02]  /*12e90*/  MOV R64, 0x12eb0 ;  /* 0x00012eb000407802 */ /* 0x000fe40000000f00 */
[----:B------:R-:W-:Y:S05]  /*12ea0*/  CALL.REL.NOINC `($__internal_23_$__cuda_sm70_shflsync_up) ;  /* 0x00001cc000007944 */ /* 0x000fea0003c00000 */
[C---:B------:R-:W-:Y:S01]  /*12eb0*/  FMUL.FTZ R64, R76.reuse, R73 ;  /* 0x000000494c407220 */ /* 0x040fe20000410000 */
[----:B------:R-:W-:Y:S01]  /*12ec0*/  ISETP.GE.AND P0, PT, R149, 0x1, PT ;  /* 0x000000019500780c */ /* 0x000fe20003f06270 */
[C---:B0-----:R-:W-:Y:S02]  /*12ed0*/  FMUL.FTZ R70, R76.reuse, R75 ;  /* 0x0000004b4c467220 */ /* 0x041fe40000410000 */
[----:B-1----:R-:W-:-:S02]  /*12ee0*/  FMUL.FTZ R68, R76, R69 ;  /* 0x000000454c447220 */ /* 0x002fc40000410000 */
[-C--:B------:R-:W-:Y:S02]  /*12ef0*/  FMUL.FTZ R65, R76, R67.reuse ;  /* 0x000000434c417220 */ /* 0x080fe40000410000 */
[C---:B------:R-:W-:Y:S01]  /*12f00*/  FFMA.FTZ R71, R66.reuse, R67, -R64 ;  /* 0x0000004342477223 */ /* 0x040fe20000010840 */
[----:B------:R-:W-:Y:S01]  /*12f10*/  MOV R64, 0x13000 ;  /* 0x0001300000407802 */ /* 0x000fe20000000f00 */
[C---:B------:R-:W-:Y:S01]  /*12f20*/  FFMA.FTZ R70, R66.reuse, R69, R70 ;  /* 0x0000004542467223 */ /* 0x040fe20000010046 */
[----:B------:R-:W-:Y:S01]  /*12f30*/  MOV R69, 0xffffffff ;  /* 0xffffffff00457802 */ /* 0x000fe20000000f00 */
        /* <DEDUP_REMOVED lines=11> */
[----:B------:R-:W-:Y:S05]  /*12ff0*/  CALL.REL.NOINC `($__internal_23_$__cuda_sm70_shflsync_up) ;  /* 0x00001b7000007944 */ /* 0x000fea0003c00000 */
[----:B0-----:R-:W-:Y:S01]  /*13000*/  HFMA2.MMA R71, -RZ, RZ, 0, 1.1920928955078125e-07 ;  /* 0x00000002ff477435 */ /* 0x001fe200000001ff */
[----:B-1----:R-:W-:Y:S02]  /*13010*/  MOV R66, R69 ;  /* 0x0000004500427202 */ /* 0x002fe40000000f00 */
[----:B------:R-:W-:Y:S02]  /*13020*/  MOV R72, R76 ;  /* 0x0000004c00487202 */ /* 0x000fe40000000f00 */
[----:B------:R-:W-:-:S02]  /*13030*/  MOV R70, RZ ;  /* 0x000000ff00467202 */ /* 0x000fc40000000f00 */
[----:B------:R-:W-:Y:S02]  /*13040*/  MOV R69, 0xffffffff ;  /* 0xffffffff00457802 */ /* 0x000fe40000000f00 */
[----:B------:R-:W-:Y:S02]  /*13050*/  MOV R64, 0x13070 ;  /* 0x0001307000407802 */ /* 0x000fe40000000f00 */
[----:B------:R-:W-:Y:S05]  /*13060*/  CALL.REL.NOINC `($__internal_23_$__cuda_sm70_shflsync_up) ;  /* 0x00001b0000007944 */ /* 0x000fea0003c00000 */
[----:B0-----:R-:W-:Y:S01]  /*13070*/  HFMA2.MMA R71, -RZ, RZ, 0, 1.1920928955078125e-07 ;  /* 0x00000002ff477435 */ /* 0x001fe200000001ff */
[----:B-1----:R-:W-:Y:S02]  /*13080*/  MOV R67, R69 ;  /* 0x0000004500437202 */ /* 0x002fe40000000f00 */
[----:B------:R-:W-:Y:S02]  /*13090*/  MOV R72, R78 ;  /* 0x0000004e00487202 */ /* 0x000fe40000000f00 */
[----:B------:R-:W-:Y:S02]  /*130a0*/  MOV R70, RZ ;  /* 0x000000ff00467202 */ /* 0x000fe40000000f00 */
[----:B------:R-:W-:Y:S02]  /*130b0*/  MOV R69, 0xffffffff ;  /* 0xffffffff00457802 */ /* 0x000fe40000000f00 */
[----:B------:R-:W-:-:S02]  /*130c0*/  MOV R64, 0x130e0 ;  /* 0x000130e000407802 */ /* 0x000fc40000000f00 */
[----:B------:R-:W-:Y:S05]  /*130d0*/  CALL.REL.NOINC `($__internal_23_$__cuda_sm70_shflsync_up) ;  /* 0x00001a9000007944 */ /* 0x000fea0003c00000 */
[----:B0-----:R-:W-:Y:S01]  /*130e0*/  HFMA2.MMA R71, -RZ, RZ, 0, 1.1920928955078125e-07 ;  /* 0x00000002ff477435 */ /* 0x001fe200000001ff */
[----:B-1----:R-:W-:-:S02]  /*130f0*/  MOV R68, R69 ;  /* 0x0000004500447202 */ /* 0x002fc40000000f00 */
[----:B------:R-:W-:Y:S02]  /*13100*/  MOV R72, R79 ;  /* 0x0000004f00487202 */ /* 0x000fe40000000f00 */
[----:B------:R-:W-:Y:S02]  /*13110*/  MOV R70, RZ ;  /* 0x000000ff00467202 */ /* 0x000fe40000000f00 */
[----:B------:R-:W-:Y:S02]  /*13120*/  MOV R69, 0xffffffff ;  /* 0xffffffff00457802 */ /* 0x000fe40000000f00 */
[----:B------:R-:W-:Y:S02]  /*13130*/  MOV R64, 0x13150 ;  /* 0x0001315000407802 */ /* 0x000fe40000000f00 */
[----:B------:R-:W-:Y:S05]  /*13140*/  CALL.REL.NOINC `($__internal_23_$__cuda_sm70_shflsync_up) ;  /* 0x00001a2000007944 */ /* 0x000fea0003c00000 */
        /* <DEDUP_REMOVED lines=17> */
[----:B------:R-:W-:Y:S05]  /*13260*/  CALL.REL.NOINC `($__internal_23_$__cuda_sm70_shflsync_up) ;  /* 0x0000190000007944 */ /* 0x000fea0003c00000 */
[----:B0-----:R-:W-:Y:S01]  /*13270*/  HFMA2.MMA R71, -RZ, RZ, 0, 2.384185791015625e-07 ;  /* 0x00000004ff477435 */ /* 0x001fe200000001ff */
[----:B-1----:R-:W-:Y:S02]  /*13280*/  MOV R66, R69 ;  /* 0x0000004500427202 */ /* 0x002fe40000000f00 */
[----:B------:R-:W-:Y:S02]  /*13290*/  MOV R72, R76 ;  /* 0x0000004c00487202 */ /* 0x000fe40000000f00 */
[----:B------:R-:W-:Y:S02]  /*132a0*/  MOV R70, RZ ;  /* 0x000000ff00467202 */ /* 0x000fe40000000f00 */
[----:B------:R-:W-:Y:S02]  /*132b0*/  MOV R69, 0xffffffff ;  /* 0xffffffff00457802 */ /* 0x000fe40000000f00 */
[----:B------:R-:W-:Y:S02]  /*132c0*/  MOV R64, 0x132e0 ;  /* 0x000132e000407802 */ /* 0x000fe40000000f00 */
[----:B------:R-:W-:Y:S05]  /*132d0*/  CALL.REL.NOINC `($__internal_23_$__cuda_sm70_shflsync_up) ;  /* 0x0000189000007944 */ /* 0x000fea0003c00000 */
[----:B0-----:R-:W-:Y:S01]  /*132e0*/  HFMA2.MMA R71, -RZ, RZ, 0, 2.384185791015625e-07 ;  /* 0x00000004ff477435 */ /* 0x001fe200000001ff */
[----:B-1----:R-:W-:-:S02]  /*132f0*/  MOV R67, R69 ;  /* 0x0000004500437202 */ /* 0x002fc40000000f00 */
[----:B------:R-:W-:Y:S02]  /*13300*/  MOV R72, R78 ;  /* 0x0000004e00487202 */ /* 0x000fe40000000f00 */
[----:B------:R-:W-:Y:S02]  /*13310*/  MOV R70, RZ ;  /* 0x000000ff00467202 */ /* 0x000fe40000000f00 */
[----:B------:R-:W-:Y:S02]  /*13320*/  MOV R69, 0xffffffff ;  /* 0xffffffff00457802 */ /* 0x000fe40000000f00 */
[----:B------:R-:W-:Y:S02]  /*13330*/  MOV R64, 0x13350 ;  /* 0x0001335000407802 */ /* 0x000fe40000000f00 */
[----:B------:R-:W-:Y:S05]  /*13340*/  CALL.REL.NOINC `($__internal_23_$__cuda_sm70_shflsync_up) ;  /* 0x0000182000007944 */ /* 0x000fea0003c00000 */
[----:B0-----:R-:W-:Y:S01]  /*13350*/  HFMA2.MMA R71, -RZ, RZ, 0, 2.384185791015625e-07 ;  /* 0x00000004ff477435 */ /* 0x001fe200000001ff */
[----:B-1----:R-:W-:Y:S02]  /*13360*/  MOV R68, R69 ;  /* 0x0000004500447202 */ /* 0x002fe40000000f00 */
[----:B------:R-:W-:Y:S02]  /*13370*/  MOV R72, R79 ;  /* 0x0000004f00487202 */ /* 0x000fe40000000f00 */
[----:B------:R-:W-:-:S02]  /*13380*/  MOV R70, RZ ;  /* 0x000000ff00467202 */ /* 0x000fc40000000f00 */
[----:B------:R-:W-:Y:S02]  /*13390*/  MOV R69, 0xffffffff ;  /* 0xffffffff00457802 */ /* 0x000fe40000000f00 */
[----:B------:R-:W-:Y:S02]  /*133a0*/  MOV R64, 0x133c0 ;  /* 0x000133c000407802 */ /* 0x000fe40000000f00 */
[----:B------:R-:W-:Y:S05]  /*133b0*/  CALL.REL.NOINC `($__internal_23_$__cuda_sm70_shflsync_up) ;  /* 0x000017b000007944 */ /* 0x000fea0003c00000 */
        /* <DEDUP_REMOVED lines=13> */
[----:B------:R-:W-:Y:S01]  /*13490*/  MOV R70, RZ ;  /* 0x000000ff00467202 */ /* 0x000fe20000000f00 */
[----:B------:R-:W-:Y:S01]  /*134a0*/  @P0 FADD.FTZ R78, R78, R65 ;  /* 0x000000414e4e0221 */ /* 0x000fe20000010000 */
[----:B------:R-:W-:Y:S02]  /*134b0*/  MOV R72, R73 ;  /* 0x0000004900487202 */ /* 0x000fe40000000f00 */
[----:B------:R-:W-:-:S02]  /*134c0*/  MOV R64, 0x134e0 ;  /* 0x000134e000407802 */ /* 0x000fc40000000f00 */
[----:B------:R-:W-:Y:S05]  /*134d0*/  CALL.REL.NOINC `($__internal_23_$__cuda_sm70_shflsync_up) ;  /* 0x0000169000007944 */ /* 0x000fea0003c00000 */
[----:B0-----:R-:W-:Y:S01]  /*134e0*/  HFMA2.MMA R71, -RZ, RZ, 0, 4.76837158203125e-07 ;  /* 0x00000008ff477435 */ /* 0x001fe200000001ff */
[----:B-1----:R-:W-:-:S02]  /*134f0*/  MOV R66, R69 ;  /* 0x0000004500427202 */ /* 0x002fc40000000f00 */
[----:B------:R-:W-:Y:S02]  /*13500*/  MOV R72, R76 ;  /* 0x0000004c00487202 */ /* 0x000fe40000000f00 */
[----:B------:R-:W-:Y:S02]  /*13510*/  MOV R70, RZ ;  /* 0x000000ff00467202 */ /* 0x000fe40000000f00 */
[----:B------:R-:W-:Y:S02]  /*13520*/  MOV R69, 0xffffffff ;  /* 0xffffffff00457802 */ /* 0x000fe40000000f00 */
[----:B------:R-:W-:Y:S02]  /*13530*/  MOV R64, 0x13550 ;  /* 0x0001355000407802 */ /* 0x000fe40000000f00 */
[----:B------:R-:W-:Y:S05]  /*13540*/  CALL.REL.NOINC `($__internal_23_$__cuda_sm70_shflsync_up) ;  /* 0x0000162000007944 */ /* 0x000fea0003c00000 */
[----:B0-----:R-:W-:Y:S01]  /*13550*/  HFMA2.MMA R71, -RZ, RZ, 0, 4.76837158203125e-07 ;  /* 0x00000008ff477435 */ /* 0x001fe200000001ff */
[----:B-1----:R-:W-:Y:S02]  /*13560*/  MOV R67, R69 ;  /* 0x0000004500437202 */ /* 0x002fe40000000f00 */
[----:B------:R-:W-:Y:S02]  /*13570*/  MOV R72, R78 ;  /* 0x0000004e00487202 */ /* 0x000fe40000000f00 */
[----:B------:R-:W-:-:S02]  /*13580*/  MOV R70, RZ ;  /* 0x000000ff00467202 */ /* 0x000fc40000000f00 */
[----:B------:R-:W-:Y:S02]  /*13590*/  MOV R69, 0xffffffff ;  /* 0xffffffff00457802 */ /* 0x000fe40000000f00 */
[----:B------:R-:W-:Y:S02]  /*135a0*/  MOV R64, 0x135c0 ;  /* 0x000135c000407802 */ /* 0x000fe40000000f00 */
[----:B------:R-:W-:Y:S05]  /*135b0*/  CALL.REL.NOINC `($__internal_23_$__cuda_sm70_shflsync_up) ;  /* 0x000015b000007944 */ /* 0x000fea0003c00000 */
[----:B0-----:R-:W-:Y:S01]  /*135c0*/  HFMA2.MMA R71, -RZ, RZ, 0, 4.76837158203125e-07 ;  /* 0x00000008ff477435 */ /* 0x001fe200000001ff */
[----:B-1----:R-:W-:Y:S02]  /*135d0*/  MOV R68, R69 ;  /* 0x0000004500447202 */ /* 0x002fe40000000f00 */
[----:B------:R-:W-:Y:S02]  /*135e0*/  MOV R72, R79 ;  /* 0x0000004f00487202 */ /* 0x000fe40000000f00 */
[----:B------:R-:W-:Y:S02]  /*135f0*/  MOV R70, RZ ;  /* 0x000000ff00467202 */ /* 0x000fe40000000f00 */
[----:B------:R-:W-:Y:S02]  /*13600*/  MOV R69, 0xffffffff ;  /* 0xffffffff00457802 */ /* 0x000fe40000000f00 */
[----:B------:R-:W-:-:S02]  /*13610*/  MOV R64, 0x13630 ;  /* 0x0001363000407802 */ /* 0x000fc40000000f00 */
[----:B------:R-:W-:Y:S05]  /*13620*/  CALL.REL.NOINC `($__internal_23_$__cuda_sm70_shflsync_up) ;  /* 0x0000154000007944 */ /* 0x000fea0003c00000 */
[----:B------:R-:W-:Y:S01]  /*13630*/  ISETP.GE.AND P0, PT, R149, 0x8, PT ;  /* 0x000000089500780c */ /* 0x000fe20003f06270 */
[----:B------:R-:W-:-:S02]  /*13640*/  FMUL.FTZ R64, R66, R76 ;  /* 0x0000004c42407220 */ /* 0x000fc40000410000 */
[-C--:B0-----:R-:W-:Y:S02]  /*13650*/  FMUL.FTZ R70, R68, R76.reuse ;  /* 0x0000004c44467220 */ /* 0x081fe40000410000 */
[C---:B-1----:R-:W-:Y:S02]  /*13660*/  FMUL.FTZ R65, R76.reuse, R69 ;  /* 0x000000454c417220 */ /* 0x042fe40000410000 */
        /* <DEDUP_REMOVED lines=14> */
[----:B------:R-:W-:Y:S02]  /*13750*/  MOV R67, R78 ;  /* 0x0000004e00437202 */ /* 0x000fe40000000f00 */
[----:B------:R-:W-:Y:S02]  /*13760*/  MOV R73, R76 ;  /* 0x0000004c00497202 */ /* 0x000fe40000000f00 */
[----:B------:R-:W-:Y:S02]  /*13770*/  MOV R64, 0x13790 ;  /* 0x0001379000407802 */ /* 0x000fe40000000f00 */
[----:B------:R-:W-:Y:S05]  /*13780*/  CALL.REL.NOINC `($__internal_23_$__cuda_sm70_shflsync_up) ;  /* 0x000013e000007944 */ /* 0x000fea0003c00000 */
[----:B0-----:R-:W-:Y:S01]  /*13790*/  HFMA2.MMA R71, -RZ, RZ, 0, 9.5367431640625e-07 ;  /* 0x00000010ff477435 */ /* 0x001fe200000001ff */
[----:B-1----:R-:W-:Y:S02]  /*137a0*/  MOV R74, R69 ;  /* 0x00000045004a7202 */ /* 0x002fe40000000f00 */
[----:B------:R-:W-:-:S02]  /*137b0*/  MOV R72, R76 ;  /* 0x0000004c00487202 */ /* 0x000fc40000000f00 */
[----:B------:R-:W-:Y:S02]  /*137c0*/  MOV R70, RZ ;  /* 0x000000ff00467202 */ /* 0x000fe40000000f00 */
[----:B------:R-:W-:Y:S02]  /*137d0*/  MOV R69, 0xffffffff ;  /* 0xffffffff00457802 */ /* 0x000fe40000000f00 */
[----:B------:R-:W-:Y:S02]  /*137e0*/  MOV R64, 0x13800 ;  /* 0x0001380000407802 */ /* 0x000fe40000000f00 */
[----:B------:R-:W-:Y:S05]  /*137f0*/  CALL.REL.NOINC `($__internal_23_$__cuda_sm70_shflsync_up) ;  /* 0x0000137000007944 */ /* 0x000fea0003c00000 */
[----:B0-----:R-:W-:Y:S01]  /*13800*/  HFMA2.MMA R71, -RZ, RZ, 0, 9.5367431640625e-07 ;  /* 0x00000010ff477435 */ /* 0x001fe200000001ff */
[----:B-1----:R-:W-:Y:S02]  /*13810*/  MOV R76, R69 ;  /* 0x00000045004c7202 */ /* 0x002fe40000000f00 */
[----:B------:R-:W-:Y:S02]  /*13820*/  MOV R72, R78 ;  /* 0x0000004e00487202 */ /* 0x000fe40000000f00 */
[----:B------:R-:W-:Y:S02]  /*13830*/  MOV R70, RZ ;  /* 0x000000ff00467202 */ /* 0x000fe40000000f00 */
[----:B------:R-:W-:-:S02]  /*13840*/  MOV R69, 0xffffffff ;  /* 0xffffffff00457802 */ /* 0x000fc40000000f00 */
[----:B------:R-:W-:Y:S02]  /*13850*/  MOV R64, 0x13870 ;  /* 0x0001387000407802 */ /* 0x000fe40000000f00 */
[----:B------:R-:W-:Y:S05]  /*13860*/  CALL.REL.NOINC `($__internal_23_$__cuda_sm70_shflsync_up) ;  /* 0x0000130000007944 */ /* 0x000fea0003c00000 */
[----:B0-----:R-:W-:Y:S01]  /*13870*/  HFMA2.MMA R71, -RZ, RZ, 0, 9.5367431640625e-07 ;  /* 0x00000010ff477435 */ /* 0x001fe200000001ff */
[----:B-1----:R-:W-:Y:S02]  /*13880*/  MOV R188, R69 ;  /* 0x0000004500bc7202 */ /* 0x002fe40000000f00 */
[----:B------:R-:W-:Y:S02]  /*13890*/  MOV R72, R79 ;  /* 0x0000004f00487202 */ /* 0x000fe40000000f00 */
[----:B------:R-:W-:Y:S02]  /*138a0*/  MOV R70, RZ ;  /* 0x000000ff00467202 */ /* 0x000fe40000000f00 */
[----:B------:R-:W-:Y:S02]  /*138b0*/  MOV R69, 0xffffffff ;  /* 0xffffffff00457802 */ /* 0x000fe40000000f00 */
[----:B------:R-:W-:Y:S02]  /*138c0*/  MOV R64, 0x138e0 ;  /* 0x000138e000407802 */ /* 0x000fe40000000f00 */
[----:B------:R-:W-:Y:S05]  /*138d0*/  CALL.REL.NOINC `($__internal_23_$__cuda_sm70_shflsync_up) ;  /* 0x0000129000007944 */ /* 0x000fea0003c00000 */
[----:B01----:R-:W-:Y:S05]  /*138e0*/  BRA `(.L_x_898) ;  /* 0xffff684000007947 */ /* 0x003fea000383ffff */
.L_x_795:
[----:B------:R-:W-:Y:S01]  /*138f0*/  HFMA2.MMA R71, -RZ, RZ, 0, 5.9604644775390625e-08 ;  /* 0x00000001ff477435 */ /* 0x000fe200000001ff */
[----:B------:R-:W-:-:S02]  /*13900*/  MOV R70, RZ ;  /* 0x000000ff00467202 */ /* 0x000fc40000000f00 */
[----:B------:R-:W-:Y:S02]  /*13910*/  MOV R69, 0xffffffff ;  /* 0xffffffff00457802 */ /* 0x000fe40000000f00 */
[----:B------:R-:W-:Y:S02]  /*13920*/  MOV R64, 0x13940 ;  /* 0x0001394000407802 */ /* 0x000fe40000000f00 */
[----:B01----:R-:W-:Y:S05]  /*13930*/  CALL.REL.NOINC `($__internal_23_$__cuda_sm70_shflsync_up) ;  /* 0x0000123000007944 */ /* 0x003fea0003c00000 */
[----:B0-----:R-:W-:Y:S01]  /*13940*/  HFMA2.MMA R71, -RZ, RZ, 0, 5.9604644775390625e-08 ;  /* 0x00000001ff477435 */ /* 0x001fe200000001ff */
[----:B-1----:R-:W-:Y:S02]  /*13950*/  MOV R76, R69 ;  /* 0x00000045004c7202 */ /* 0x002fe40000000f00 */
[----:B------:R-:W-:Y:S02]  /*13960*/  MOV R72, R73 ;  /* 0x0000004900487202 */ /* 0x000fe40000000f00 */
[----:B------:R-:W-:Y:S02]  /*13970*/  MOV R70, RZ ;  /* 0x000000ff00467202 */ /* 0x000fe40000000f00 */
[----:B------:R-:W-:Y:S02]  /*13980*/  MOV R69, 0xffffffff ;  /* 0xffffffff00457802 */ /* 0x000fe40000000f00 */
[----:B------:R-:W-:-:S02]  /*13990*/  MOV R64, 0x139b0 ;  /* 0x000139b000407802 */ /* 0x000fc40000000f00 */
        /* <DEDUP_REMOVED lines=8> */
[----:B0-----:R-:W-:Y:S01]  /*13a20*/  HFMA2.MMA R71, -RZ, RZ, 0, 5.9604644775390625e-08 ;  /* 0x00000001ff477435 */ /* 0x001fe200000001ff */
[----:B-1----:R-:W-:Y:S02]  /*13a30*/  MOV R79, R69 ;  /* 0x00000045004f7202 */ /* 0x002fe40000000f00 */
[----:B------:R-:W-:Y:S02]  /*13a40*/  MOV R72, R68 ;  /* 0x0000004400487202 */ /* 0x000fe40000000f00 */
[----:B------:R-:W-:-:S02]  /*13a50*/  MOV R70, RZ ;  /* 0x000000ff00467202 */ /* 0x000fc40000000f00 */
[----:B------:R-:W-:Y:S02]  /*13a60*/  MOV R69, 0xffffffff ;  /* 0xffffffff00457802 */ /* 0x000fe40000000f00 */
[----:B------:R-:W-:Y:S02]  /*13a70*/  MOV R64, 0x13a90 ;  /* 0x00013a9000407802 */ /* 0x000fe40000000f00 */
[----:B------:R-:W-:Y:S05]  /*13a80*/  CALL.REL.NOINC `($__internal_23_$__cuda_sm70_shflsync_up) ;  /* 0x000010e000007944 */ /* 0x000fea0003c00000 */
[----:B------:R-:W-:Y:S01]  /*13a90*/  HFMA2.MMA R66, -RZ, RZ, 0, 0 ;  /* 0x00000000ff427435 */ /* 0x000fe200000001ff */
[----:B------:R-:W-:Y:S02]  /*13aa0*/  MOV R75, R60 ;  /* 0x0000003c004b7202 */ /* 0x000fe40000000f00 */
[----:B-1----:R-:W-:Y:S02]  /*13ab0*/  MOV R68, R69 ;  /* 0x0000004500447202 */ /* 0x002fe40000000f00 */
[----:B------:R-:W-:Y:S02]  /*13ac0*/  MOV R65, 0xffffffff ;  /* 0xffffffff00417802 */ /* 0x000fe40000000f00 */
[----:B------:R-:W-:Y:S02]  /*13ad0*/  MOV R64, 0x13af0 ;  /* 0x00013af000407802 */ /* 0x000fe40000000f00 */
[----:B0-----:R-:W-:Y:S05]  /*13ae0*/  CALL.REL.NOINC `($__internal_22_$__cuda_sm70_shflsync_idx_p) ;  /* 0x0000102000007944 */ /* 0x001fea0003c00000 */
[----:B-1----:R-:W-:Y:S01]  /*13af0*/  MOV R78, R66 ;  /* 0x00000042004e7202 */ /* 0x002fe20000000f00 */
[----:B------:R-:W-:Y:S01]  /*13b00*/  HFMA2.MMA R66, -RZ, RZ, 0, 0 ;  /* 0x00000000ff427435 */ /* 0x000fe200000001ff */
[----:B------:R-:W-:-:S02]  /*13b10*/  MOV R75, R61 ;  /* 0x0000003d004b7202 */ /* 0x000fc40000000f00 */
[----:B------:R-:W-:Y:S02]  /*13b20*/  MOV R65, 0xffffffff ;  /* 0xffffffff00417802 */ /* 0x000fe40000000f00 */
[----:B------:R-:W-:Y:S02]  /*13b30*/  MOV R64, 0x13b50 ;  /* 0x00013b5000407802 */ /* 0x000fe40000000f00 */
[----:B0-----:R-:W-:Y:S05]  /*13b40*/  CALL.REL.NOINC `($__internal_22_$__cuda_sm70_shflsync_idx_p) ;  /* 0x00000fc000007944 */ /* 0x001fea0003c00000 */
[----:B-1----:R-:W-:Y:S01]  /*13b50*/  MOV R69, R66 ;  /* 0x0000004200457202 */ /* 0x002fe20000000f00 */
[----:B------:R-:W-:Y:S01]  /*13b60*/  HFMA2.MMA R66, -RZ, RZ, 0, 0 ;  /* 0x00000000ff427435 */ /* 0x000fe200000001ff */
[----:B------:R-:W-:Y:S02]  /*13b70*/  MOV R75, R62 ;  /* 0x0000003e004b7202 */ /* 0x000fe40000000f00 */
        /* <DEDUP_REMOVED lines=10> */
[----:B0-----:R-:W-:Y:S05]  /*13c20*/  BRA `(.L_x_899) ;  /* 0xffff67e000007947 */ /* 0x001fea000383ffff */
.L_x_798:
[----:B------:R-:W-:Y:S01]  /*13c30*/  HFMA2.MMA R66, -RZ, RZ, 0, 5.9604644775390625e-08 ;  /* 0x00000001ff427435 */ /* 0x000fe200000001ff */
[----:B------:R-:W-:Y:S02]  /*13c40*/  MOV R75, R71 ;  /* 0x00000047004b7202 */ /* 0x000fe40000000f00 */
[----:B------:R-:W-:Y:S02]  /*13c50*/  MOV R76, 0x1f ;  /* 0x0000001f004c7802 */ /* 0x000fe40000000f00 */
[----:B------:R-:W-:Y:S02]  /*13c60*/  MOV R65, 0xffffffff ;  /* 0xffffffff00417802 */ /* 0x000fe40000000f00 */
[----:B------:R-:W-:-:S02]  /*13c70*/  MOV R64, 0x13c90 ;  /* 0x00013c9000407802 */ /* 0x000fc40000000f00 */
[----:B------:R-:W-:Y:S05]  /*13c80*/  CALL.REL.NOINC `($__internal_21_$__cuda_sm70_shflsync_down) ;  /* 0x00000e4000007944 */ /* 0x000fea0003c00000 */
[----:B-1----:R-:W-:Y:S01]  /*13c90*/  MOV R67, R66 ;  /* 0x0000004200437202 */ /* 0x002fe20000000f00 */
[----:B------:R-:W-:Y:S05]  /*13ca0*/  BRA `(.L_x_900) ;  /* 0xffff7d3000007947 */ /* 0x000fea000383ffff */
.L_x_799:
[----:B------:R-:W-:Y:S01]  /*13cb0*/  HFMA2.MMA R66, -RZ, RZ, 0, 5.9604644775390625e-08 ;  /* 0x00000001ff427435 */ /* 0x000fe200000001ff */
[----:B------:R-:W-:-:S02]  /*13cc0*/  MOV R75, R69 ;  /* 0x00000045004b7202 */ /* 0x000fc40000000f00 */
[----:B------:R-:W-:Y:S02]  /*13cd0*/  MOV R76, 0x1f ;  /* 0x0000001f004c7802 */ /* 0x000fe40000000f00 */
[----:B------:R-:W-:Y:S02]  /*13ce0*/  MOV R65, 0xffffffff ;  /* 0xffffffff00417802 */ /* 0x000fe40000000f00 */
[----:B------:R-:W-:Y:S02]  /*13cf0*/  MOV R64, 0x13d10 ;  /* 0x00013d1000407802 */ /* 0x000fe40000000f00 */
[----:B01----:R-:W-:Y:S05]  /*13d00*/  CALL.REL.NOINC `($__internal_21_$__cuda_sm70_shflsync_down) ;  /* 0x00000dc000007944 */ /* 0x003fea0003c00000 */
[----:B-1----:R-:W-:Y:S01]  /*13d10*/  MOV R69, R66 ;  /* 0x0000004200457202 */ /* 0x002fe20000000f00 */
[----:B------:R-:W-:Y:S01]  /*13d20*/  HFMA2.MMA R66, -RZ, RZ, 0, 5.9604644775390625e-08 ;  /* 0x00000001ff427435 */ /* 0x000fe200000001ff */
[----:B------:R-:W-:Y:S02]  /*13d30*/  MOV R75, R68 ;  /* 0x00000044004b7202 */ /* 0x000fe40000000f00 */
[----:B------:R-:W-:Y:S02]  /*13d40*/  MOV R76, 0x1f ;  /* 0x0000001f004c7802 */ /* 0x000fe40000000f00 */
[----:B------:R-:W-:-:S02]  /*13d50*/  MOV R65, 0xffffffff ;  /* 0xffffffff00417802 */ /* 0x000fc40000000f00 */
[----:B------:R-:W-:Y:S02]  /*13d60*/  MOV R64, 0x13d80 ;  /* 0x00013d8000407802 */ /* 0x000fe40000000f00 */
[----:B------:R-:W-:Y:S05]  /*13d70*/  CALL.REL.NOINC `($__internal_21_$__cuda_sm70_shflsync_down) ;  /* 0x00000d5000007944 */ /* 0x000fea0003c00000 */
[----:B-1----:R-:W-:Y:S01]  /*13d80*/  MOV R73, R66 ;  /* 0x0000004200497202 */ /* 0x002fe20000000f00 */
[----:B------:R-:W-:Y:S01]  /*13d90*/  HFMA2.MMA R66, -RZ, RZ, 0, 5.9604644775390625e-08 ;  /* 0x00000001ff427435 */ /* 0x000fe200000001ff */
[----:B------:R-:W-:Y:S02]  /*13da0*/  MOV R75, R70 ;  /* 0x00000046004b7202 */ /* 0x000fe40000000f00 */
[----:B------:R-:W-:Y:S02]  /*13db0*/  MOV R76, 0x1f ;  /* 0x0000001f004c7802 */ /* 0x000fe40000000f00 */
[----:B------:R-:W-:Y:S02]  /*13dc0*/  MOV R65, 0xffffffff ;  /* 0xffffffff00417802 */ /* 0x000fe40000000f00 */
[----:B------:R-:W-:Y:S02]  /*13dd0*/  MOV R64, 0x13df0 ;  /* 0x00013df000407802 */ /* 0x000fe40000000f00 */
[----:B------:R-:W-:Y:S05]  /*13de0*/  CALL.REL.NOINC `($__internal_21_$__cuda_sm70_shflsync_down) ;  /* 0x00000ce000007944 */ /* 0x000fea0003c00000 */
[----:B-1----:R-:W-:Y:S01]  /*13df0*/  MOV R64, R66 ;  /* 0x0000004200407202 */ /* 0x002fe20000000f00 */
[----:B------:R-:W-:Y:S05]  /*13e00*/  BRA `(.L_x_901) ;  /* 0xffff7c1000007947 */ /* 0x000fea000383ffff */
.L_x_802:
[----:B------:R-:W-:Y:S01]  /*13e10*/  HFMA2.MMA R66, -RZ, RZ, 0, 1.1920928955078125e-07 ;  /* 0x00000002ff427435 */ /* 0x000fe200000001ff */
[----:B------:R-:W-:-:S02]  /*13e20*/  MOV R75, R71 ;  /* 0x00000047004b7202 */ /* 0x000fc40000000f00 */
[----:B------:R-:W-:Y:S02]  /*13e30*/  MOV R76, 0x1f ;  /* 0x0000001f004c7802 */ /* 0x000fe40000000f00 */
[----:B------:R-:W-:Y:S02]  /*13e40*/  MOV R65, 0xffffffff ;  /* 0xffffffff00417802 */ /* 0x000fe40000000f00 */
[----:B0-----:R-:W-:Y:S02]  /*13e50*/  MOV R64, 0x13e70 ;  /* 0x00013e7000407802 */ /* 0x001fe40000000f00 */
[----:B-1234-:R-:W-:Y:S05]  /*13e60*/  CALL.REL.NOINC `($__internal_21_$__cuda_sm70_shflsync_down) ;  /* 0x00000c6000007944 */ /* 0x01efea0003c00000 */
[----:B-1----:R-:W-:Y:S01]  /*13e70*/  MOV R67, R66 ;  /* 0x0000004200437202 */ /* 0x002fe20000000f00 */
[----:B------:R-:W-:Y:S01]  /*13e80*/  HFMA2.MMA R66, -RZ, RZ, 0, 1.1920928955078125e-07 ;  /* 0x00000002ff427435 */ /* 0x000fe200000001ff */
[----:B------:R-:W-:Y:S02]  /*13e90*/  MOV R75, R74 ;  /* 0x0000004a004b7202 */ /* 0x000fe40000000f00 */
[----:B------:R-:W-:Y:S02]  /*13ea0*/  MOV R76, 0x1f ;  /* 0x0000001f004c7802 */ /* 0x000fe40000000f00 */
[----:B------:R-:W-:-:S02]  /*13eb0*/  MOV R65, 0xffffffff ;  /* 0xffffffff00417802 */ /* 0x000fc40000000f00 */
[----:B------:R-:W-:Y:S02]  /*13ec0*/  MOV R64, 0x13ee0 ;  /* 0x00013ee000407802 */ /* 0x000fe40000000f00 */
[----:B------:R-:W-:Y:S05]  /*13ed0*/  CALL.REL.NOINC `($__internal_21_$__cuda_sm70_shflsync_down) ;  /* 0x00000bf000007944 */ /* 0x000fea0003c00000 */
[----:B-1----:R-:W-:Y:S01]  /*13ee0*/  MOV R69, R66 ;  /* 0x0000004200457202 */ /* 0x002fe20000000f00 */
[----:B------:R-:W-:Y:S01]  /*13ef0*/  HFMA2.MMA R66, -RZ, RZ, 0, 1.1920928955078125e-07 ;  /* 0x00000002ff427435 */ /* 0x000fe200000001ff */
[----:B------:R-:W-:Y:S02]  /*13f00*/  MOV R75, R68 ;  /* 0x00000044004b7202 */ /* 0x000fe40000000f00 */
[----:B------:R-:W-:Y:S02]  /*13f10*/  MOV R76, 0x1f ;  /* 0x0000001f004c7802 */ /* 0x000fe40000000f00 */
[----:B------:R-:W-:Y:S02]  /*13f20*/  MOV R65, 0xffffffff ;  /* 0xffffffff00417802 */ /* 0x000fe40000000f00 */
[----:B------:R-:W-:Y:S02]  /*13f30*/  MOV R64, 0x13f50 ;  /* 0x00013f5000407802 */ /* 0x000fe40000000f00 */
[----:B------:R-:W-:Y:S05]  /*13f40*/  CALL.REL.NOINC `($__internal_21_$__cuda_sm70_shflsync_down) ;  /* 0x00000b8000007944 */ /* 0x000fea0003c00000 */
[----:B-1----:R-:W-:Y:S01]  /*13f50*/  MOV R70, R66 ;  /* 0x0000004200467202 */ /* 0x002fe20000000f00 */
[----:B------:R-:W-:Y:S01]  /*13f60*/  HFMA2.MMA R66, -RZ, RZ, 0, 1.1920928955078125e-07 ;  /* 0x00000002ff427435 */ /* 0x000fe200000001ff */
[----:B------:R-:W-:-:S02]  /*13f70*/  MOV R75, R72 ;  /* 0x00000048004b7202 */ /* 0x000fc40000000f00 */
[----:B------:R-:W-:Y:S02]  /*13f80*/  MOV R76, 0x1f ;  /* 0x0000001f004c7802 */ /* 0x000fe40000000f00 */
[----:B------:R-:W-:Y:S02]  /*13f90*/  MOV R65, 0xffffffff ;  /* 0xffffffff00417802 */ /* 0x000fe40000000f00 */
[----:B------:R-:W-:Y:S02]  /*13fa0*/  MOV R64, 0x13fc0 ;  /* 0x00013fc000407802 */ /* 0x000fe40000000f00 */
[----:B------:R-:W-:Y:S05]  /*13fb0*/  CALL.REL.NOINC `($__internal_21_$__cuda_sm70_shflsync_down) ;  /* 0x00000b1000007944 */ /* 0x000fea0003c00000 */
[----:B-1----:R-:W-:Y:S01]  /*13fc0*/  MOV R64, R66 ;  /* 0x0000004200407202 */ /* 0x002fe20000000f00 */
[----:B------:R-:W-:Y:S05]  /*13fd0*/  BRA `(.L_x_902) ;  /* 0xffff7b8000007947 */ /* 0x000fea000383ffff */
.L_x_805:
[----:B------:R-:W-:Y:S01]  /*13fe0*/  HFMA2.MMA R66, -RZ, RZ, 0, 2.384185791015625e-07 ;  /* 0x00000004ff427435 */ /* 0x000fe200000001ff */
[----:B------:R-:W-:Y:S02]  /*13ff0*/  MOV R75, R71 ;  /* 0x00000047004b7202 */ /* 0x000fe40000000f00 */
[----:B------:R-:W-:Y:S02]  /*14000*/  MOV R76, 0x1f ;  /* 0x0000001f004c7802 */ /* 0x000fe40000000f00 */
[----:B------:R-:W-:-:S02]  /*14010*/  MOV R65, 0xffffffff ;  /* 0xffffffff00417802 */ /* 0x000fc40000000f00 */
[----:B0-----:R-:W-:Y:S02]  /*14020*/  MOV R64, 0x14040 ;  /* 0x0001404000407802 */ /* 0x001fe40000000f00 */
[----:B-1234-:R-:W-:Y:S05]  /*14030*/  CALL.REL.NOINC `($__internal_21_$__cuda_sm70_shflsync_down) ;  /* 0x00000a9000007944 */ /* 0x01efea0003c00000 */
[----:B-1----:R-:W-:Y:S01]  /*14040*/  MOV R67, R66 ;  /* 0x0000004200437202 */ /* 0x002fe20000000f00 */
[----:B------:R-:W-:Y:S05]  /*14050*/  BRA `(.L_x_903) ;  /* 0xffff7c1000007947 */ /* 0x000fea000383ffff */
.L_x_806:
[----:B------:R-:W-:Y:S01]  /*14060*/  HFMA2.MMA R66, -RZ, RZ, 0, 2.384185791015625e-07 ;  /* 0x00000004ff427435 */ /* 0x000fe200000001ff */
[----:B------:R-:W-:Y:S02]  /*14070*/  MOV R75, R74 ;  /* 0x0000004a004b7202 */ /* 0x000fe40000000f00 */
[----:B------:R-:W-:Y:S02]  /*14080*/  MOV R76, 0x1f ;  /* 0x0000001f004c7802 */ /* 0x000fe40000000f00 */
[----:B------:R-:W-:Y:S02]  /*14090*/  MOV R65, 0xffffffff ;  /* 0xffffffff00417802 */ /* 0x000fe40000000f00 */
[----:B0-----:R-:W-:Y:S02]  /*140a0*/  MOV R64, 0x140c0 ;  /* 0x000140c000407802 */ /* 0x001fe40000000f00 */
[----:B-1234-:R-:W-:Y:S05]  /*140b0*/  CALL.REL.NOINC `($__internal_21_$__cuda_sm70_shflsync_down) ;  /* 0x00000a1000007944 */ /* 0x01efea0003c00000 */
[----:B-1----:R-:W-:Y:S01]  /*140c0*/  MOV R69, R66 ;  /* 0x0000004200457202 */ /* 0x002fe20000000f00 */
[----:B------:R-:W-:Y:S01]  /*140d0*/  HFMA2.MMA R66, -RZ, RZ, 0, 2.384185791015625e-07 ;  /* 0x00000004ff427435 */ /* 0x000fe200000001ff */
[----:B------:R-:W-:-:S02]  /*140e0*/  MOV R75, R68 ;  /* 0x00000044004b7202 */ /* 0x000fc40000000f00 */
[----:B------:R-:W-:Y:S02]  /*140f0*/  MOV R76, 0x1f ;  /* 0x0000001f004c7802 */ /* 0x000fe40000000f00 */
[----:B------:R-:W-:Y:S02]  /*14100*/  MOV R65, 0xffffffff ;  /* 0xffffffff00417802 */ /* 0x000fe40000000f00 */
[----:B------:R-:W-:Y:S02]  /*14110*/  MOV R64, 0x14130 ;  /* 0x0001413000407802 */ /* 0x000fe40000000f00 */
[----:B------:R-:W-:Y:S05]  /*14120*/  CALL.REL.NOINC `($__internal_21_$__cuda_sm70_shflsync_down) ;  /* 0x000009a000007944 */ /* 0x000fea0003c00000 */
[----:B-1----:R-:W-:Y:S01]  /*14130*/  MOV R70, R66 ;  /* 0x0000004200467202 */ /* 0x002fe20000000f00 */
[----:B------:R-:W-:Y:S01]  /*14140*/  HFMA2.MMA R66, -RZ, RZ, 0, 2.384185791015625e-07 ;  /* 0x00000004ff427435 */ /* 0x000fe200000001ff */
[----:B------:R-:W-:Y:S02]  /*14150*/  MOV R75, R72 ;  /* 0x00000048004b7202 */ /* 0x000fe40000000f00 */
[----:B------:R-:W-:Y:S02]  /*14160*/  MOV R76, 0x1f ;  /* 0x0000001f004c7802 */ /* 0x000fe40000000f00 */
[----:B------:R-:W-:-:S02]  /*14170*/  MOV R65, 0xffffffff ;  /* 0xffffffff00417802 */ /* 0x000fc40000000f00 */
[----:B------:R-:W-:Y:S02]  /*14180*/  MOV R64, 0x141a0 ;  /* 0x000141a000407802 */ /* 0x000fe40000000f00 */
[----:B------:R-:W-:Y:S05]  /*14190*/  CALL.REL.NOINC `($__internal_21_$__cuda_sm70_shflsync_down) ;  /* 0x0000093000007944 */ /* 0x000fea0003c00000 */
[----:B-1----:R-:W-:Y:S01]  /*141a0*/  MOV R64, R66 ;  /* 0x0000004200407202 */ /* 0x002fe20000000f00 */
[----:B------:R-:W-:Y:S05]  /*141b0*/  BRA `(.L_x_904) ;  /* 0xffff7af000007947 */ /* 0x000fea000383ffff */
.L_x_809:
[----:B------:R-:W-:Y:S01]  /*141c0*/  HFMA2.MMA R66, -RZ, RZ, 0, 4.76837158203125e-07 ;  /* 0x00000008ff427435 */ /* 0x000fe200000001ff */
[----:B------:R-:W-:Y:S02]  /*141d0*/  MOV R75, R71 ;  /* 0x00000047004b7202 */ /* 0x000fe40000000f00 */
[----:B------:R-:W-:Y:S02]  /*141e0*/  MOV R76, 0x1f ;  /* 0x0000001f004c7802 */ /* 0x000fe40000000f00 */
[----:B------:R-:W-:Y:S02]  /*141f0*/  MOV R65, 0xffffffff ;  /* 0xffffffff00417802 */ /* 0x000fe40000000f00 */
[----:B0-----:R-:W-:Y:S02]  /*14200*/  MOV R64, 0x14220 ;  /* 0x0001422000407802 */ /* 0x001fe40000000f00 */
[----:B-1234-:R-:W-:Y:S05]  /*14210*/  CALL.REL.NOINC `($__internal_21_$__cuda_sm70_shflsync_down) ;  /* 0x000008b000007944 */ /* 0x01efea0003c00000 */
[----:B-1----:R-:W-:Y:S01]  /*14220*/  MOV R67, R66 ;  /* 0x0000004200437202 */ /* 0x002fe20000000f00 */
[----:B------:R-:W-:Y:S01]  /*14230*/  HFMA2.MMA R66, -RZ, RZ, 0, 4.76837158203125e-07 ;  /* 0x00000008ff427435 */ /* 0x000fe200000001ff */
[----:B------:R-:W-:-:S02]  /*14240*/  MOV R75, R74 ;  /* 0x0000004a004b7202 */ /* 0x000fc40000000f00 */
[----:B------:R-:W-:Y:S02]  /*14250*/  MOV R76, 0x1f ;  /* 0x0000001f004c7802 */ /* 0x000fe40000000f00 */
[----:B------:R-:W-:Y:S02]  /*14260*/  MOV R65, 0xffffffff ;  /* 0xffffffff00417802 */ /* 0x000fe40000000f00 */
[----:B------:R-:W-:Y:S02]  /*14270*/  MOV R64, 0x14290 ;  /* 0x0001429000407802 */ /* 0x000fe40000000f00 */
[----:B------:R-:W-:Y:S05]  /*14280*/  CALL.REL.NOINC `($__internal_21_$__cuda_sm70_shflsync_down) ;  /* 0x0000084000007944 */ /* 0x000fea0003c00000 */
[----:B-1----:R-:W-:Y:S01]  /*14290*/  MOV R69, R66 ;  /* 0x0000004200457202 */ /* 0x002fe20000000f00 */
[----:B------:R-:W-:Y:S01]  /*142a0*/  HFMA2.MMA R66, -RZ, RZ, 0, 4.76837158203125e-07 ;  /* 0x00000008ff427435 */ /* 0x000fe200000001ff */
[----:B------:R-:W-:Y:S02]  /*142b0*/  MOV R75, R68 ;  /* 0x00000044004b7202 */ /* 0x000fe40000000f00 */
[----:B------:R-:W-:Y:S02]  /*142c0*/  MOV R76, 0x1f ;  /* 0x0000001f004c7802 */ /* 0x000fe40000000f00 */
[----:B------:R-:W-:-:S02]  /*142d0*/  MOV R65, 0xffffffff ;  /* 0xffffffff00417802 */ /* 0x000fc40000000f00 */
[----:B------:R-:W-:Y:S02]  /*142e0*/  MOV R64, 0x14300 ;  /* 0x0001430000407802 */ /* 0x000fe40000000f00 */
[----:B------:R-:W-:Y:S05]  /*142f0*/  CALL.REL.NOINC `($__internal_21_$__cuda_sm70_shflsync_down) ;  /* 0x000007d000007944 */ /* 0x000fea0003c00000 */
[----:B-1----:R-:W-:Y:S01]  /*14300*/  MOV R70, R66 ;  /* 0x0000004200467202 */ /* 0x002fe20000000f00 */
[----:B------:R-:W-:Y:S01]  /*14310*/  HFMA2.MMA R66, -RZ, RZ, 0, 4.76837158203125e-07 ;  /* 0x00000008ff427435 */ /* 0x000fe200000001ff */
[----:B------:R-:W-:Y:S02]  /*14320*/  MOV R75, R72 ;  /* 0x00000048004b7202 */ /* 0x000fe40000000f00 */
[----:B------:R-:W-:Y:S02]  /*14330*/  MOV R76, 0x1f ;  /* 0x0000001f004c7802 */ /* 0x000fe40000000f00 */
[----:B------:R-:W-:Y:S02]  /*14340*/  MOV R65, 0xffffffff ;  /* 0xffffffff00417802 */ /* 0x000fe40000000f00 */
[----:B------:R-:W-:Y:S02]  /*14350*/  MOV R64, 0x14370 ;  /* 0x0001437000407802 */ /* 0x000fe40000000f00 */
[----:B------:R-:W-:Y:S05]  /*14360*/  CALL.REL.NOINC `($__internal_21_$__cuda_sm70_shflsync_down) ;  /* 0x0000076000007944 */ /* 0x000fea0003c00000 */
[----:B-1----:R-:W-:Y:S01]  /*14370*/  MOV R64, R66 ;  /* 0x0000004200407202 */ /* 0x002fe20000000f00 */
[----:B------:R-:W-:Y:S05]  /*14380*/  BRA `(.L_x_905) ;  /* 0xffff7a6000007947 */ /* 0x000fea000383ffff */
.L_x_812:
[----:B------:R-:W-:Y:S01]  /*14390*/  HFMA2.MMA R66, -RZ, RZ, 0, 9.5367431640625e-07 ;  /* 0x00000010ff427435 */ /* 0x000fe200000001ff */
[----:B------:R-:W-:-:S02]  /*143a0*/  MOV R75, R71 ;  /* 0x00000047004b7202 */ /* 0x000fc40000000f00 */
[----:B------:R-:W-:Y:S02]  /*143b0*/  MOV R76, 0x1f ;  /* 0x0000001f004c7802 */ /* 0x000fe40000000f00 */
[----:B------:R-:W-:Y:S02]  /*143c0*/  MOV R65, 0xffffffff ;  /* 0xffffffff00417802 */ /* 0x000fe40000000f00 */
[----:B0-----:R-:W-:Y:S02]  /*143d0*/  MOV R64, 0x143f0 ;  /* 0x000143f000407802 */ /* 0x001fe40000000f00 */
[----:B-1234-:R-:W-:Y:S05]  /*143e0*/  CALL.REL.NOINC `($__internal_21_$__cuda_sm70_shflsync_down) ;  /* 0x000006e000007944 */ /* 0x01efea0003c00000 */
[----:B-1----:R-:W-:Y:S01]  /*143f0*/  MOV R67, R66 ;  /* 0x0000004200437202 */ /* 0x002fe20000000f00 */
[----:B------:R-:W-:Y:S05]  /*14400*/  BRA `(.L_x_906) ;  /* 0xffff7af000007947 */ /* 0x000fea000383ffff */
.L_x_813:
[----:B------:R-:W-:Y:S01]  /*14410*/  HFMA2.MMA R66, -RZ, RZ, 0, 9.5367431640625e-07 ;  /* 0x00000010ff427435 */ /* 0x000fe200000001ff */
[----:B------:R-:W-:Y:S02]  /*14420*/  MOV R75, R74 ;  /* 0x0000004a004b7202 */ /* 0x000fe40000000f00 */
[----:B------:R-:W-:Y:S02]  /*14430*/  MOV R76, 0x1f ;  /* 0x0000001f004c7802 */ /* 0x000fe40000000f00 */
[----:B------:R-:W-:-:S02]  /*14440*/  MOV R65, 0xffffffff ;  /* 0xffffffff00417802 */ /* 0x000fc40000000f00 */
[----:B0-----:R-:W-:Y:S02]  /*14450*/  MOV R64, 0x14470 ;  /* 0x0001447000407802 */ /* 0x001fe40000000f00 */
[----:B-1234-:R-:W-:Y:S05]  /*14460*/  CALL.REL.NOINC `($__internal_21_$__cuda_sm70_shflsync_down) ;  /* 0x0000066000007944 */ /* 0x01efea0003c00000 */
[----:B-1----:R-:W-:Y:S01]  /*14470*/  MOV R69, R66 ;  /* 0x0000004200457202 */ /* 0x002fe20000000f00 */
[----:B------:R-:W-:Y:S01]  /*14480*/  HFMA2.MMA R66, -RZ, RZ, 0, 9.5367431640625e-07 ;  /* 0x00000010ff427435 */ /* 0x000fe200000001ff */
[----:B------:R-:W-:Y:S02]  /*14490*/  MOV R75, R68 ;  /* 0x00000044004b7202 */ /* 0x000fe40000000f00 */
[----:B------:R-:W-:Y:S02]  /*144a0*/  MOV R76, 0x1f ;  /* 0x0000001f004c7802 */ /* 0x000fe40000000f00 */
[----:B------:R-:W-:Y:S02]  /*144b0*/  MOV R65, 0xffffffff ;  /* 0xffffffff00417802 */ /* 0x000fe40000000f00 */
[----:B------:R-:W-:Y:S02]  /*144c0*/  MOV R64, 0x144e0 ;  /* 0x000144e000407802 */ /* 0x000fe40000000f00 */
[----:B------:R-:W-:Y:S05]  /*144d0*/  CALL.REL.NOINC `($__internal_21_$__cuda_sm70_shflsync_down) ;  /* 0x000005f000007944 */ /* 0x000fea0003c00000 */
[----:B-1----:R-:W-:Y:S01]  /*144e0*/  MOV R70, R66 ;  /* 0x0000004200467202 */ /* 0x002fe20000000f00 */
[----:B------:R-:W-:Y:S01]  /*144f0*/  HFMA2.MMA R66, -RZ, RZ, 0, 9.5367431640625e-07 ;  /* 0x00000010ff427435 */ /* 0x000fe200000001ff */
[----:B------:R-:W-:-:S02]  /*14500*/  MOV R75, R72 ;  /* 0x00000048004b7202 */ /* 0x000fc40000000f00 */
[----:B------:R-:W-:Y:S02]  /*14510*/  MOV R76, 0x1f ;  /* 0x0000001f004c7802 */ /* 0x000fe40000000f00 */
[----:B------:R-:W-:Y:S02]  /*14520*/  MOV R65, 0xffffffff ;  /* 0xffffffff00417802 */ /* 0x000fe40000000f00 */
[----:B------:R-:W-:Y:S02]  /*14530*/  MOV R64, 0x14550 ;  /* 0x0001455000407802 */ /* 0x000fe40000000f00 */
[----:B------:R-:W-:Y:S05]  /*14540*/  CALL.REL.NOINC `($__internal_21_$__cuda_sm70_shflsync_down) ;  /* 0x0000058000007944 */ /* 0x000fea0003c00000 */
[----:B-1----:R-:W-:Y:S01]  /*14550*/  MOV R64, R66 ;  /* 0x0000004200407202 */ /* 0x002fe20000000f00 */
[----:B------:R-:W-:Y:S05]  /*14560*/  BRA `(.L_x_907) ;  /* 0xffff79d000007947 */ /* 0x000fea000383ffff */
.L_x_816:
[----:B------:R-:W-:Y:S01]  /*14570*/  HFMA2.MMA R66, -RZ, RZ, 0, 0 ;  /* 0x00000000ff427435 */ /* 0x000fe200000001ff */
[----:B------:R-:W-:Y:S02]  /*14580*/  MOV R75, R71 ;  /* 0x00000047004b7202 */ /* 0x000fe40000000f00 */
[----:B------:R-:W-:Y:S02]  /*14590*/  MOV R65, 0xffffffff ;  /* 0xffffffff00417802 */ /* 0x000fe40000000f00 */
[----:B0-----:R-:W-:-:S02]  /*145a0*/  MOV R64, 0x145c0 ;  /* 0x000145c000407802 */ /* 0x001fc40000000f00 */
[----:B-1234-:R-:W-:Y:S05]  /*145b0*/  CALL.REL.NOINC `($__internal_22_$__cuda_sm70_shflsync_idx_p) ;  /* 0x0000055000007944 */ /* 0x01efea0003c00000 */
        /* <DEDUP_REMOVED lines=26> */
[----:B0-----:R-:W-:Y:S05]  /*14760*/  CALL.REL.NOINC `($__internal_21_$__cuda_sm70_shflsync_down) ;  /* 0x0000036000007944 */ /* 0x001fea0003c00000 */
[----:B-1----:R-:W-:Y:S01]  /*14770*/  MOV R71, R66 ;  /* 0x0000004200477202 */ /* 0x002fe20000000f00 */
[----:B------:R-:W-:Y:S01]  /*14780*/  HFMA2.MMA R66, -RZ, RZ, 0, 5.9604644775390625e-08 ;  /* 0x00000001ff427435 */ /* 0x000fe200000001ff */
[----:B------:R-:W-:Y:S02]  /*14790*/  MOV R75, R74 ;  /* 0x0000004a004b7202 */ /* 0x000fe40000000f00 */
[----:B------:R-:W-:Y:S02]  /*147a0*/  MOV R76, 0x1f ;  /* 0x0000001f004c7802 */ /* 0x000fe40000000f00 */
[----:B------:R-:W-:Y:S02]  /*147b0*/  MOV R65, 0xffffffff ;  /* 0xffffffff00417802 */ /* 0x000fe40000000f00 */
[----:B------:R-:W-:-:S02]  /*147c0*/  MOV R64, 0x147e0 ;  /* 0x000147e000407802 */ /* 0x000fc40000000f00 */
[----:B------:R-:W-:Y:S05]  /*147d0*/  CALL.REL.NOINC `($__internal_21_$__cuda_sm70_shflsync_down) ;  /* 0x000002f000007944 */ /* 0x000fea0003c00000 */
[----:B-1----:R-:W-:Y:S01]  /*147e0*/  MOV R74, R66 ;  /* 0x00000042004a7202 */ /* 0x002fe20000000f00 */
[----:B------:R-:W-:Y:S01]  /*147f0*/  HFMA2.MMA R66, -RZ, RZ, 0, 5.9604644775390625e-08 ;  /* 0x00000001ff427435 */ /* 0x000fe200000001ff */
[----:B------:R-:W-:-:S02]  /*14800*/  MOV R75, R68 ;  /* 0x00000044004b7202 */ /* 0x000fc40000000f00 */
[----:B------:R-:W-:Y:S02]  /*14810*/  MOV R76, 0x1f ;  /* 0x0000001f004c7802 */ /* 0x000fe40000000f00 */
[----:B------:R-:W-:Y:S02]  /*14820*/  MOV R65, 0xffffffff ;  /* 0xffffffff00417802 */ /* 0x000fe40000000f00 */
[----:B------:R-:W-:Y:S02]  /*14830*/  MOV R64, 0x14850 ;  /* 0x0001485000407802 */ /* 0x000fe40000000f00 */
[----:B------:R-:W-:Y:S05]  /*14840*/  CALL.REL.NOINC `($__internal_21_$__cuda_sm70_shflsync_down) ;  /* 0x0000028000007944 */ /* 0x000fea0003c00000 */
[----:B-1----:R-:W-:Y:S01]  /*14850*/  MOV R68, R66 ;  /* 0x0000004200447202 */ /* 0x002fe20000000f00 */
[----:B------:R-:W-:Y:S01]  /*14860*/  HFMA2.MMA R66, -RZ, RZ, 0, 5.9604644775390625e-08 ;  /* 0x00000001ff427435 */ /* 0x000fe200000001ff */
[----:B------:R-:W-:Y:S02]  /*14870*/  MOV R75, R72 ;  /* 0x00000048004b7202 */ /* 0x000fe40000000f00 */
[----:B------:R-:W-:Y:S02]  /*14880*/  MOV R76, 0x1f ;  /* 0x0000001f004c7802 */ /* 0x000fe40000000f00 */
[----:B------:R-:W-:-:S02]  /*14890*/  MOV R65, 0xffffffff ;  /* 0xffffffff00417802 */ /* 0x000fc40000000f00 */
[----:B------:R-:W-:Y:S02]  /*148a0*/  MOV R64, 0x148c0 ;  /* 0x000148c000407802 */ /* 0x000fe40000000f00 */
[----:B------:R-:W-:Y:S05]  /*148b0*/  CALL.REL.NOINC `($__internal_21_$__cuda_sm70_shflsync_down) ;  /* 0x0000021000007944 */ /* 0x000fea0003c00000 */
        /* <DEDUP_REMOVED lines=12> */
[----:B------:R-:W-:Y:S05]  /*14980*/  CALL.REL.NOINC `($__internal_22_$__cuda_sm70_shflsync_idx_p) ;  /* 0x0000018000007944 */ /* 0x000fea0003c00000 */
        /* <DEDUP_REMOVED lines=8> */
[----:B------:R-:W-:Y:S02]  /*14a10*/  MOV R75, R62 ;  /* 0x0000003e004b7202 */ /* 0x000fe40000000f00 */
[----:B------:R-:W-:-:S02]  /*14a20*/  MOV R65, 0xffffffff ;  /* 0xffffffff00417802 */ /* 0x000fc40000000f00 */
        /* <DEDUP_REMOVED lines=9> */
[----:B0-----:R-:W-:Y:S05]  /*14ac0*/  BRA `(.L_x_908) ;  /* 0xffff769000007947 */ /* 0x001fea000383ffff */
        .weak           $__internal_21_$__cuda_sm70_shflsync_down
        .type           $__internal_21_$__cuda_sm70_shflsync_down,@function
        .size           $__internal_21_$__cuda_sm70_shflsync_down,($__internal_22_$__cuda_sm70_shflsync_idx_p - $__internal_21_$__cuda_sm70_shflsync_down)
$__internal_21_$__cuda_sm70_shflsync_down:
[----:B------:R-:W-:Y:S04]  /*14ad0*/  WARPSYNC R65 ;  /* 0x0000004100007348 */ /* 0x000fe80003800000 */
[----:B------:R0:W1:Y:S02]  /*14ae0*/  SHFL.DOWN PT, R66, R75, R66, R76 ;  /* 0x080000424b427389 */ /* 0x00006400000e004c */
[----:B0-----:R-:W-:-:S06]  /*14af0*/  HFMA2.MMA R65, -RZ, RZ, 0, 0 ;  /* 0x00000000ff417435 */ /* 0x001fcc00000001ff */
[----:B------:R-:W-:Y:S05]  /*14b00*/  RET.REL.NODEC R64 `(_Z25selective_scan_bwd_kernelI32Selective_Scan_bwd_kernel_traitsILi128ELi16ELb0ELb0ELb1ELb1ELb1EfN3c107complexIfEEEEv12SSMParamsBwd) ;  /* 0xfffeb4f040007950 */ /* 0x000fea0003c3ffff */
        .weak           $__internal_22_$__cuda_sm70_shflsync_idx_p
        .type           $__internal_22_$__cuda_sm70_shflsync_idx_p,@function
        .size           $__internal_22_$__cuda_sm70_shflsync_idx_p,($__internal_23_$__cuda_sm70_shflsync_up - $__internal_22_$__cuda_sm70_shflsync_idx_p)
$__internal_22_$__cuda_sm70_shflsync_idx_p:
[----:B------:R-:W-:Y:S01]  /*14b10*/  MOV R149, 0x1f ;  /* 0x0000001f00957802 */ /* 0x000fe20000000f00 */
[----:B------:R-:W-:Y:S04]  /*14b20*/  WARPSYNC R65 ;  /* 0x0000004100007348 */ /* 0x000fe80003800000 */
[----:B------:R0:W1:Y:S04]  /*14b30*/  SHFL.IDX PT, R66, R75, R66, R149 ;  /* 0x000000424b427389 */ /* 0x00006800000e0095 */
[----:B0-----:R-:W0:Y:S01]  /*14b40*/  S2R R149, SR_LANEID ;  /* 0x0000000000957919 */ /* 0x001e220000000000 */
[----:B------:R-:W-:-:S06]  /*14b50*/  HFMA2.MMA R65, -RZ, RZ, 0, 0 ;  /* 0x00000000ff417435 */ /* 0x000fcc00000001ff */
[----:B------:R-:W-:Y:S05]  /*14b60*/  RET.REL.NODEC R64 `(_Z25selective_scan_bwd_kernelI32Selective_Scan_bwd_kernel_traitsILi128ELi16ELb0ELb0ELb1ELb1ELb1EfN3c107complexIfEEEEv12SSMParamsBwd) ;  /* 0xfffeb49040007950 */ /* 0x000fea0003c3ffff */
        .weak           $__internal_23_$__cuda_sm70_shflsync_up
        .type           $__internal_23_$__cuda_sm70_shflsync_up,@function
        .size           $__internal_23_$__cuda_sm70_shflsync_up,(.L_x_14458 - $__internal_23_$__cuda_sm70_shflsync_up)
$__internal_23_$__cuda_sm70_shflsync_up:
[----:B------:R-:W-:Y:S01]  /*14b70*/  MOV R65, 0x0 ;  /* 0x0000000000417802 */ /* 0x000fe20000000f00 */
[----:B------:R-:W-:Y:S04]  /*14b80*/  WARPSYNC R69 ;  /* 0x0000004500007348 */ /* 0x000fe80003800000 */
[----:B------:R0:W1:Y:S01]  /*14b90*/  SHFL.UP PT, R69, R72, R71, R70 ;  /* 0x0400004748457389 */ /* 0x00006200000e0046 */
[----:B------:R-:W-:Y:S05]  /*14ba0*/  RET.REL.NODEC R64 `(_Z25selective_scan_bwd_kernelI32Selective_Scan_bwd_kernel_traitsILi128ELi16ELb0ELb0ELb1ELb1ELb1EfN3c107complexIfEEEEv12SSMParamsBwd) ;  /* 0xfffeb45040007950 */ /* 0x000fea0003c3ffff */
.L_x_909:
        /* <DEDUP_REMOVED lines=13> */
.L_x_14458:


//--------------------- .text._Z25selective_scan_bwd_kernelI32Selective_Scan_bwd_kernel_traitsILi128ELi16ELb0ELb1ELb0ELb0ELb0EfN3c107complexIfEEEEv12SSMParamsBwd --------------------------
	.section	.text._Z25selective_scan_bwd_kernelI32Selective_Scan_bwd_kernel_traitsILi128ELi16ELb0ELb1ELb0ELb0ELb0EfN3c107complexIfEEEEv12SSMParamsBwd,"ax",@progbits
	.sectioninfo	@"SHI_REGISTERS=255"
	.align	128
        .global         _Z25selective_scan_bwd_kernelI32Selective_Scan_bwd_kernel_traitsILi128ELi16ELb0ELb1ELb0ELb0ELb0EfN3c107complexIfEEEEv12SSMParamsBwd
        .type           _Z25selective_scan_bwd_kernelI32Selective_Scan_bwd_kernel_traitsILi128ELi16ELb0ELb1ELb0ELb0ELb0EfN3c107complexIfEEEEv12SSMParamsBwd,@function
        .size           _Z25selective_scan_bwd_kernelI32Selective_Scan_bwd_kernel_traitsILi128ELi16ELb0ELb1ELb0ELb0ELb0EfN3c107complexIfEEEEv12SSMParamsBwd,(.L_x_14461 - _Z25selective_scan_bwd_kernelI32Selective_Scan_bwd_kernel_traitsILi128ELi16ELb0ELb1ELb0ELb0ELb0EfN3c107complexIfEEEEv12SSMParamsBwd)
        .other          _Z25selective_scan_bwd_kernelI32Selective_Scan_bwd_kernel_traitsILi128ELi16ELb0ELb1ELb0ELb0ELb0EfN3c107complexIfEEEEv12SSMParamsBwd,@"STO_CUDA_ENTRY STV_DEFAULT"
_Z25selective_scan_bwd_kernelI32Selective_Scan_bwd_kernel_traitsILi128ELi16ELb0ELb1ELb0ELb0ELb0EfN3c107complexIfEEEEv12SSMParamsBwd:
.text._Z25selective_scan_bwd_kernelI32Selective_Scan_bwd_kernel_traitsILi128ELi16ELb0ELb1ELb0ELb0ELb0EfN3c107complexIfEEEEv12SSMParamsBwd:
        /* <DEDUP_REMOVED lines=38> */
[----:B------:R1:W-:Y:S01]  /*0260*/  STL [R1], RZ ;  /* 0x000000ff01007387 */ /* 0x0003e20000100800 */
        /* <DEDUP_REMOVED lines=120> */
[----:B------:R4:W-:Y:S04]  /*09f0*/  STL [R1], RZ ;  /* 0x000000ff01007387 */ /* 0x0009e80000100800 */
[----:B------:R-:W1:Y:S04]  /*0a00*/  S2R R121, SR_LANEID ;  /* 0x0000000000797919 */ /* 0x000e680000000000 */
[----:B------:R4:W-:Y:S01]  /*0a10*/  STL [R1+0x4], RZ ;  /* 0x000004ff01007387 */ /* 0x0009e20000100800 */
[----:B-1-3--:R-:W-:-:S04]  /*0a20*/  SHF.R.S32.HI R3, RZ, 0x1f, R122 ;  /* 0x0000001fff037819 */ /* 0x00afc8000001147a */
[----:B------:R-:W-:-:S04]  /*0a30*/  LEA.HI R3, R3, R122, RZ, 0x5 ;  /* 0x0000007a03037211 */ /* 0x000fc800078f28ff */
[----:B----4-:R-:W-:Y:S02]  /*0a40*/  SHF.R.S32.HI R235, RZ, 0x5, R3 ;  /* 0x00000005ffeb7819 */ /* 0x010fe40000011403 */
.L_x_1017:
        /* <DEDUP_REMOVED lines=16> */
[----:B------:R-:W-:Y:S01]  /*0b50*/  CS2R R12, SRZ ;  /* 0x00000000000c7805 */ /* 0x000fe2000001ff00 */
[----:B------:R-:W-:Y:S01]  /*0b60*/  MOV R3, UR24 ;  /* 0x0000001800037c02 */ /* 0x000fe20008000f00 */
[----:B------:R-:W-:Y:S01]  /*0b70*/  CS2R R18, SRZ ;  /* 0x0000000000127805 */ /* 0x000fe2000001ff00 */
[-C--:B------:R-:W-:Y:S01]  /*0b80*/  ISETP.GE.AND P2, PT, R120, R35.reuse, PT ;  /* 0x000000237800720c */ /* 0x080fe20003f46270 */
[----:B------:R-:W-:Y:S01]  /*0b90*/  HFMA2.MMA R15, -RZ, RZ, 0, 0 ;  /* 0x00000000ff0f7435 */ /* 0x000fe200000001ff */
        /* <DEDUP_REMOVED lines=18> */
[----:B------:R-:W-:Y:S01]  /*0cc0*/  ISETP.GE.AND P1, PT, R26, R35, PT ;  /* 0x000000231a00720c */ /* 0x000fe20003f26270 */
[----:B------:R1:W3:Y:S01]  /*0cd0*/  @!P4 LDG.E R12, [R2.64+0x180] ;  /* 0x0001801e020cc981 */ /* 0x0002e2000c1e1900 */
[----:B------:R-:W-:-:S02]  /*0ce0*/  MOV R9, RZ ;  /* 0x000000ff00097202 */ /* 0x000fc40000000f00 */
[C---:B------:R-:W-:Y:S02]  /*0cf0*/  LOP3.LUT R28, R120.reuse, 0x120, RZ, 0xfc, !PT ;  /* 0x00000120781c7812 */ /* 0x040fe400078efcff */
[C---:B------:R-:W-:Y:S01]  /*0d00*/  LOP3.LUT R32, R120.reuse, 0x140, RZ, 0xfc, !PT ;  /* 0x0000014078207812 */ /* 0x040fe200078efcff */
[----:B------:R1:W3:Y:S01]  /*0d10*/  @!P5 LDG.E R11, [R2.64+0x280] ;  /* 0x0002801e020bd981 */ /* 0x0002e2000c1e1900 */
[C---:B------:R-:W-:Y:S02]  /*0d20*/  LOP3.LUT R34, R120.reuse, 0x160, RZ, 0xfc, !PT ;  /* 0x0000016078227812 */ /* 0x040fe400078efcff */
[----:B------:R-:W-:Y:S01]  /*0d30*/  MOV R24, RZ ;  /* 0x000000ff00187202 */ /* 0x000fe20000000f00 */
[----:B------:R1:W3:Y:S01]  /*0d40*/  @!P6 LDG.E R9, [R2.64+0x200] ;  /* 0x0002001e0209e981 */ /* 0x0002e2000c1e1900 */
[C---:B------:R-:W-:Y:S02]  /*0d50*/  LOP3.LUT R38, R120.reuse, 0x180, RZ, 0xfc, !PT ;  /* 0x0000018078267812 */ /* 0x040fe400078efcff */
[----:B------:R-:W-:Y:S01]  /*0d60*/  LOP3.LUT R40, R120, 0x1a0, RZ, 0xfc, !PT ;  /* 0x000001a078287812 */ /* 0x000fe200078efcff */
[----:B------:R1:W3:Y:S01]  /*0d70*/  @!P3 LDG.E R18, [R2.64+0x300] ;  /* 0x0003001e0212b981 */ /* 0x0002e2000c1e1900 */
[----:B------:R-:W-:-:S02]  /*0d80*/  ISETP.GE.AND P0, PT, R28, R35, PT ;  /* 0x000000231c00720c */ /* 0x000fc40003f06270 */
[----:B------:R-:W-:Y:S01]  /*0d90*/  LOP3.LUT R44, R120, 0x1c0, RZ, 0xfc, !PT ;  /* 0x000001c0782c7812 */ /* 0x000fe200078efcff */
[----:B------:R1:W3:Y:S01]  /*0da0*/  @!P2 LDG.E R13, [R2.64+0x380] ;  /* 0x0003801e020da981 */ /* 0x0002e2000c1e1900 */
[-C--:B------:R-:W-:Y:S02]  /*0db0*/  ISETP.GE.AND P4, PT, R32, R35.reuse, PT ;  /* 0x000000232000720c */ /* 0x080fe40003f86270 */
[----:B------:R-:W-:Y:S01]  /*0dc0*/  LOP3.LUT R46, R120, 0x1e0, RZ, 0xfc, !PT ;  /* 0x000001e0782e7812 */ /* 0x000fe200078efcff */
[----:B------:R-:W-:Y:S01]  /*0dd0*/  HFMA2.MMA R17, -RZ, RZ, 0, 0 ;  /* 0x00000000ff117435 */ /* 0x000fe200000001ff */
[-C--:B------:R-:W-:Y:S01]  /*0de0*/  ISETP.GE.AND P6, PT, R34, R35.reuse, PT ;  /* 0x000000232200720c */ /* 0x080fe20003fc6270 */
[----:B------:R1:W3:Y:S01]  /*0df0*/  @!P1 LDG.E R24, [R2.64+0x400] ;  /* 0x0004001e02189981 */ /* 0x0002e2000c1e1900 */
[-C--:B------:R-:W-:Y:S02]  /*0e00*/  ISETP.GE.AND P5, PT, R38, R35.reuse, PT ;  /* 0x000000232600720c */ /* 0x080fe40003fa6270 */
[-C--:B------:R-:W-:Y:S01]  /*0e10*/  ISETP.GE.AND P3, PT, R40, R35.reuse, PT ;  /* 0x000000232800720c */ /* 0x080fe20003f66270 */
[----:B------:R-:W-:Y:S01]  /*0e20*/  HFMA2.MMA R42, -RZ, RZ, 0, 0 ;  /* 0x00000000ff2a7435 */ /* 0x000fe200000001ff */
[-C--:B------:R-:W-:Y:S01]  /*0e30*/  ISETP.GE.AND P2, PT, R44, R35.reuse, PT ;  /* 0x000000232c00720c */ /* 0x080fe20003f46270 */
[----:B------:R1:W3:Y:S01]  /*0e40*/  @!P0 LDG.E R15, [R2.64+0x480] ;  /* 0x0004801e020f8981 */ /* 0x0002e2000c1e1900 */
[----:B------:R-:W-:-:S02]  /*0e50*/  ISETP.GE.AND P1, PT, R46, R35, PT ;  /* 0x000000232e00720c */ /* 0x000fc40003f26270 */
        /* <DEDUP_REMOVED lines=52> */
[----:B------:R-:W-:Y:S02]  /*11a0*/  ISETP.GE.AND P3, PT, R20, R35, PT ;  /* 0x000000231400720c */ /* 0x000fe40003f66270 */
[----:B------:R-:W-:Y:S01]  /*11b0*/  MOV R0, RZ ;  /* 0x000000ff00007202 */ /* 0x000fe20000000f00 */
[----:B----4-:R1:W-:Y:S04]  /*11c0*/  STS [R252.X4], R5 ;  /* 0x00000005fc007388 */ /* 0x0103e80000004800 */
[----:B-----5:R-:W-:Y:S04]  /*11d0*/  STS [R251.X4+0x80], R6 ;  /* 0x00008006fb007388 */ /* 0x020fe80000004800 */
[----:B--2---:R2:W-:Y:S04]  /*11e0*/  STS [R250.X4+0x100], R7 ;  /* 0x00010007fa007388 */ /* 0x0045e80000004800 */
[----:B---3--:R-:W-:Y:S04]  /*11f0*/  STS [R249.X4+0x180], R12 ;  /* 0x0001800cf9007388 */ /* 0x008fe80000004800 */
[----:B------:R-:W-:Y:S04]  /*1200*/  STS [R248.X4+0x200], R9 ;  /* 0x00020009f8007388 */ /* 0x000fe80000004800 */
[----:B------:R3:W-:Y:S04]  /*1210*/  STS [R246.X4+0x280], R11 ;  /* 0x0002800bf6007388 */ /* 0x0007e80000004800 */
        /* <DEDUP_REMOVED lines=31> */
[----:B----4-:R-:W-:Y:S01]  /*1410*/  CS2R R12, SRZ ;  /* 0x00000000000c7805 */ /* 0x010fe2000001ff00 */
[----:B------:R-:W-:Y:S01]  /*1420*/  MOV R9, RZ ;  /* 0x000000ff00097202 */ /* 0x000fe20000000f00 */
[----:B-----5:R-:W-:Y:S01]  /*1430*/  CS2R R18, SRZ ;  /* 0x0000000000127805 */ /* 0x020fe2000001ff00 */
[----:B------:R-:W-:Y:S01]  /*1440*/  MOV R24, RZ ;  /* 0x000000ff00187202 */ /* 0x000fe20000000f00 */
[----:B------:R-:W-:Y:S02]  /*1450*/  HFMA2.MMA R15, -RZ, RZ, 0, 0 ;  /* 0x00000000ff0f7435 */ /* 0x000fe400000001ff */
        /* <DEDUP_REMOVED lines=18> */
[----:B------:R-:W-:Y:S01]  /*1580*/  ISETP.GE.AND P1, PT, R46, R35, PT ;  /* 0x000000232e00720c */ /* 0x000fe20003f26270 */
[----:B------:R-:W-:Y:S01]  /*1590*/  HFMA2.MMA R36, -RZ, RZ, 0, 0 ;  /* 0x00000000ff247435 */ /* 0x000fe200000001ff */
[----:B------:R-:W-:Y:S01]  /*15a0*/  MOV R30, RZ ;  /* 0x000000ff001e7202 */ /* 0x000fe20000000f00 */
[----:B------:R1:W5:Y:S01]  /*15b0*/  @!P0 LDG.E R15, [R2.64+0x480] ;  /* 0x0004801e020f8981 */ /* 0x000362000c1e1900 */
[----:B0-----:R-:W-:-:S03]  /*15c0*/  MOV R21, RZ ;  /* 0x000000ff00157202 */ /* 0x001fc60000000f00 */
        /* <DEDUP_REMOVED lines=8> */
[-C--:B------:R-:W-:Y:S02]  /*1650*/  ISETP.GE.AND P0, PT, R4, R35.reuse, PT ;  /* 0x000000230400720c */ /* 0x080fe40003f06270 */
[----:B-1----:R-:W-:Y:S02]  /*1660*/  MOV R2, UR27 ;  /* 0x0000001b00027c02 */ /* 0x002fe40008000f00 */
[----:B------:R-:W-:Y:S02]  /*1670*/  MOV R3, UR28 ;  /* 0x0000001c00037c02 */ /* 0x000fe40008000f00 */
[----:B------:R-:W-:-:S03]  /*1680*/  ISETP.GE.AND P4, PT, R14, R35, PT ;  /* 0x000000230e00720c */ /* 0x000fc60003f86270 */
[----:B------:R-:W-:Y:S01]  /*1690*/  IMAD.WIDE R2, R120, 0x4, R2 ;  /* 0x0000000478027825 */ /* 0x000fe200078e0202 */
[-C--:B------:R-:W-:Y:S02]  /*16a0*/  ISETP.GE.AND P6, PT, R10, R35.reuse, PT ;  /* 0x000000230a00720c */ /* 0x080fe40003fc6270 */
[-C--:B------:R-:W-:Y:S02]  /*16b0*/  ISETP.GE.AND P5, PT, R20, R35.reuse, PT ;  /* 0x000000231400720c */ /* 0x080fe40003fa6270 */
[----:B------:R-:W-:Y:S01]  /*16c0*/  ISETP.GE.AND P3, PT, R16, R35, PT ;  /* 0x000000231000720c */ /* 0x000fe20003f66270 */
        /* <DEDUP_REMOVED lines=35> */
[----:B------:R-:W-:Y:S01]  /*1900*/  CS2R R4, SRZ ;  /* 0x0000000000047805 */ /* 0x000fe2000001ff00 */
[----:B-1----:R-:W-:Y:S01]  /*1910*/  HFMA2.MMA R0, -RZ, RZ, 0, 0 ;  /* 0x00000000ff007435 */ /* 0x002fe200000001ff */
[----:B------:R-:W-:Y:S01]  /*1920*/  CS2R R8, SRZ ;  /* 0x0000000000087805 */ /* 0x000fe2000001ff00 */
[----:B------:R-:W-:Y:S01]  /*1930*/  CS2R R10, SRZ ;  /* 0x00000000000a7805 */ /* 0x000fe2000001ff00 */
[----:B------:R-:W-:Y:S01]  /*1940*/  CS2R R12, SRZ ;  /* 0x00000000000c7805 */ /* 0x000fe2000001ff00 */
[----:B------:R-:W-:Y:S01]  /*1950*/  CS2R R14, SRZ ;  /* 0x00000000000e7805 */ /* 0x000fe2000001ff00 */
[----:B--2---:R-:W-:Y:S01]  /*1960*/  HFMA2.MMA R19, -RZ, RZ, 0, 0 ;  /* 0x00000000ff137435 */ /* 0x004fe200000001ff */
[----:B------:R-:W2:Y:S01]  /*1970*/  @!P2 LDG.E R7, [R2.64+0x100] ;  /* 0x0001001e0207a981 */ /* 0x000ea2000c1e1900 */
[----:B------:R-:W-:-:S03]  /*1980*/  ISETP.GE.AND P2, PT, R26, R35, PT ;  /* 0x000000231a00720c */ /* 0x000fc60003f46270 */
[----:B------:R-:W4:Y:S01]  /*1990*/  @!P1 LDG.E R5, [R2.64] ;  /* 0x0000001e02059981 */ /* 0x000f22000c1e1900 */
[----:B------:R-:W-:-:S03]  /*19a0*/  ISETP.GE.AND P1, PT, R22, R35, PT ;  /* 0x000000231600720c */ /* 0x000fc60003f26270 */
[----:B------:R-:W5:Y:S01]  /*19b0*/  @!P0 LDG.E R0, [R2.64+0x80] ;  /* 0x0000801e02008981 */ /* 0x000f62000c1e1900 */
[----:B------:R-:W-:-:S03]  /*19c0*/  ISETP.GE.AND P0, PT, R28, R35, PT ;  /* 0x000000231c00720c */ /* 0x000fc60003f06270 */
[----:B------:R-:W2:Y:S01]  /*19d0*/  @!P4 LDG.E R9, [R2.64+0x200] ;  /* 0x0002001e0209c981 */ /* 0x000ea2000c1e1900 */
        /* <DEDUP_REMOVED lines=10> */
[----:B------:R-:W-:Y:S02]  /*1a80*/  ISETP.GE.AND P1, PT, R46, R35, PT ;  /* 0x000000232e00720c */ /* 0x000fe40003f26270 */
[----:B------:R-:W-:Y:S01]  /*1a90*/  MOV R17, RZ ;  /* 0x000000ff00117202 */ /* 0x000fe20000000f00 */
[----:B------:R-:W2:Y:S01]  /*1aa0*/  @!P0 LDG.E R15, [R2.64+0x480] ;  /* 0x0004801e020f8981 */ /* 0x000ea2000c1e1900 */
[----:B---3--:R-:W-:-:S03]  /*1ab0*/  MOV R21, RZ ;  /* 0x000000ff00157202 */ /* 0x008fc60000000f00 */
[----:B------:R-:W3:Y:S04]  /*1ac0*/  @!P4 LDG.E R10, [R2.64+0x500] ;  /* 0x0005001e020ac981 */ /* 0x000ee8000c1e1900 */
[----:B------:R-:W3:Y:S04]  /*1ad0*/  @!P6 LDG.E R17, [R2.64+0x580] ;  /* 0x0005801e0211e981 */ /* 0x000ee8000c1e1900 */
[----:B------:R-:W3:Y:S04]  /*1ae0*/  @!P5 LDG.E R12, [R2.64+0x600] ;  /* 0x0006001e020cd981 */ /* 0x000ee8000c1e1900 */
[----:B------:R-:W3:Y:S04]  /*1af0*/  @!P3 LDG.E R19, [R2.64+0x680] ;  /* 0x0006801e0213b981 */ /* 0x000ee8000c1e1900 */
[----:B------:R-:W3:Y:S04]  /*1b00*/  @!P2 LDG.E R14, [R2.64+0x700] ;  /* 0x0007001e020ea981 */ /* 0x000ee8000c1e1900 */
[----:B------:R-:W3:Y:S01]  /*1b10*/  @!P1 LDG.E R21, [R2.64+0x780] ;  /* 0x0007801e02159981 */ /* 0x000ee2000c1e1900 */
[----:B------:R-:W-:-:S04]  /*1b20*/  MOV R16, c[0x0][0x16c] ;  /* 0x00005b0000107a02 */ /* 0x000fc80000000f00 */
[----:B------:R-:W-:Y:S01]  /*1b30*/  ISETP.GE.AND P0, PT, R16, 0x1, PT ;  /* 0x000000011000780c */ /* 0x000fe20003f06270 */
[----:B------:R-:W-:Y:S02]  /*1b40*/  HFMA2.MMA R200, -RZ, RZ, 0, 0 ;  /* 0x00000000ffc87435 */ /* 0x000fe400000001ff */
[----:B------:R-:W-:Y:S01]  /*1b50*/  HFMA2.MMA R166, -RZ, RZ, 0, 0 ;  /* 0x00000000ffa67435 */ /* 0x000fe200000001ff */
[----:B------:R-:W-:Y:S01]  /*1b60*/  CS2R R198, SRZ ;  /* 0x0000000000c67805 */ /* 0x000fe2000001ff00 */
[----:B------:R-:W-:Y:S01]  /*1b70*/  MOV R197, RZ ;  /* 0x000000ff00c57202 */ /* 0x000fe20000000f00 */
[----:B------:R-:W-:Y:S01]  /*1b80*/  CS2R R164, SRZ ;  /* 0x0000000000a47805 */ /* 0x000fe2000001ff00 */
[----:B------:R-:W-:Y:S01]  /*1b90*/  CS2R R162, SRZ ;  /* 0x0000000000a27805 */ /* 0x000fe2000001ff00 */
[----:B------:R-:W-:Y:S01]  /*1ba0*/  CS2R R160, SRZ ;  /* 0x0000000000a07805 */ /* 0x000fe2000001ff00 */
[----:B------:R-:W-:Y:S01]  /*1bb0*/  CS2R R158, SRZ ;  /* 0x00000000009e7805 */ /* 0x000fe2000001ff00 */
[----:B------:R-:W-:Y:S01]  /*1bc0*/  CS2R R156, SRZ ;  /* 0x00000000009c7805 */ /* 0x000fe2000001ff00 */
[----:B------:R-:W-:Y:S01]  /*1bd0*/  MOV R155, RZ ;  /* 0x000000ff009b7202 */ /* 0x000fe20000000f00 */
[----:B----4-:R-:W-:Y:S04]  /*1be0*/  STS [R252.X4], R5 ;  /* 0x00000005fc007388 */ /* 0x010fe80000004800 */
[----:B-----5:R-:W-:Y:S04]  /*1bf0*/  STS [R251.X4+0x80], R0 ;  /* 0x00008000fb007388 */ /* 0x020fe80000004800 */
        /* <DEDUP_REMOVED lines=67> */
[----:B------:R-:W-:Y:S01]  /*2030*/  FADD.FTZ R100, R3, R3 ;  /* 0x0000000303647221 */ /* 0x000fe20000010000 */
[----:B------:R-:W-:Y:S01]  /*2040*/  MOV R200, RZ ;  /* 0x000000ff00c87202 */ /* 0x000fe20000000f00 */
[----:B------:R-:W-:Y:S01]  /*2050*/  FADD.FTZ R99, R0, R0 ;  /* 0x0000000000637221 */ /* 0x000fe20000010000 */
[----:B------:R-:W-:Y:S01]  /*2060*/  ULEA.HI UR9, UR34, UR34, URZ, 0x1 ;  /* 0x0000002222097291 */ /* 0x000fe2000f8f083f */
[----:B------:R-:W-:Y:S01]  /*2070*/  FADD.FTZ R98, R5, R5 ;  /* 0x0000000505627221 */ /* 0x000fe20000010000 */
[----:B------:R-:W-:Y:S01]  /*2080*/  CS2R R198, SRZ ;  /* 0x0000000000c67805 */ /* 0x000fe2000001ff00 */
[----:B------:R-:W-:Y:S01]  /*2090*/  FADD.FTZ R97, R2, R2 ;  /* 0x0000000202617221 */ /* 0x000fe20000010000 */
[----:B------:R-:W-:Y:S01]  /*20a0*/  ULOP3.LUT UR9, UR9, 0xfffffe, URZ, 0xc0, !UPT ;  /* 0x00fffffe09097892 */ /* 0x000fe2000f8ec03f */
[----:B------:R-:W-:Y:S01]  /*20b0*/  FADD.FTZ R96, R7, R7 ;  /* 0x0000000707607221 */ /* 0x000fe20000010000 */
[----:B------:R-:W-:Y:S01]  /*20c0*/  MOV R197, RZ ;  /* 0x000000ff00c57202 */ /* 0x000fe20000000f00 */
[----:B------:R-:W-:Y:S01]  /*20d0*/  FADD.FTZ R93, R4, R4 ;  /* 0x00000004045d7221 */ /* 0x000fe20000010000 */
[----:B------:R-:W-:Y:S01]  /*20e0*/  MOV R166, RZ ;  /* 0x000000ff00a67202 */ /* 0x000fe20000000f00 */
        /* <DEDUP_REMOVED lines=11> */
[----:B------:R-:W-:Y:S01]  /*21a0*/  MOV R155, RZ ;  /* 0x000000ff009b7202 */ /* 0x000fe20000000f00 */
[----:B------:R-:W-:Y:S01]  /*21b0*/  FADD.FTZ R86, R15, R15 ;  /* 0x0000000f0f567221 */ /* 0x000fe20000010000 */
[----:B------:R-:W-:Y:S01]  /*21c0*/  UIADD3 UR34, UR34, -UR9, URZ ;  /* 0x8000000922227290 */ /* 0x000fe2000fffe03f */
[----:B------:R-:W-:Y:S01]  /*21d0*/  FADD.FTZ R85, R12, R12 ;  /* 0x0000000c0c557221 */ /* 0x000fe20000010000 */
[----:B------:R-:W-:Y:S01]  /*21e0*/  UMOV UR7, URZ ;  /* 0x0000003f00077c82 */ /* 0x000fe20008000000 */
[----:B------:R-:W-:Y:S01]  /*21f0*/  FADD.FTZ R84, R17, R17 ;  /* 0x0000001111547221 */ /* 0x000fe20000010000 */
[----:B------:R-:W-:Y:S01]  /*2200*/  UMOV UR8, URZ ;  /* 0x0000003f00087c82 */ /* 0x000fe20008000000 */
[----:B------:R-:W-:Y:S01]  /*2210*/  FADD.FTZ R83, R14, R14 ;  /* 0x0000000e0e537221 */ /* 0x000fe20000010000 */
[----:B------:R-:W-:-:S02]  /*2220*/  UMOV UR9, URZ ;  /* 0x0000003f00097c82 */ /* 0x000fc40008000000 */
.L_x_1012:
[----:B------:R-:W-:Y:S02]  /*2230*/  ULDC.64 UR20, c[0x0][0x180] ;  /* 0x0000600000147ab9 */ /* 0x000fe40000000a00 */
[----:B------:R-:W-:-:S02]  /*2240*/  UIMAD UR39, UR17, UR20, URZ ;  /* 0x00000014112772a4 */ /* 0x000fc4000f8e023f */
[----:B------:R-:W-:Y:S02]  /*2250*/  UIMAD.WIDE.U32 UR22, UR16, UR20, URZ ;  /* 0x00000014101672a5 */ /* 0x000fe4000f8e003f */
        /* <DEDUP_REMOVED lines=13> */
[----:B------:R-:W-:Y:S02]  /*2330*/  MOV R3, UR23 ;  /* 0x0000001700037c02 */ /* 0x000fe40008000f00 */
[----:B------:R-:W-:Y:S01]  /*2340*/  SHF.L.U32 R0, R122, 0x4, RZ ;  /* 0x000000047a007819 */ /* 0x000fe200000006ff */
[----:B------:R-:W-:-:S03]  /*2350*/  ULDC UR22, c[0x0][0x168] ;  /* 0x00005a0000167ab9 */ /* 0x000fc60000000800 */
[----:B------:R-:W2:Y:S01]  /*2360*/  LDG.E.64 R2, [R2.64] ;  /* 0x0000001e02027981 */ /* 0x000ea2000c1e1b00 */
[----:B------:R-:W-:Y:S01]  /*2370*/  LOP3.LUT R5, R0, 0xfffffe00, RZ, 0xc0, !PT ;  /* 0xfffffe0000057812 */ /* 0x000fe200078ec0ff */
[----:B------:R-:W-:Y:S01]  /*2380*/  UIADD3 UR22, -UR38, UR22, URZ ;  /* 0x0000001626167290 */ /* 0x000fe2000fffe13f */
[----:B------:R-:W-:Y:S01]  /*2390*/  MOV R9, UR7 ;  /* 0x0000000700097c02 */ /* 0x000fe20008000f00 */
[----:B------:R-:W-:Y:S01]  /*23a0*/  UIMAD UR20, UR39, UR20, URZ ;  /* 0x00000014271472a4 */ /* 0x000fe2000f8e023f */
[----:B------:R-:W-:Y:S01]  /*23b0*/  IADD3 R4, R5, R120, RZ ;  /* 0x0000007805047210 */ /* 0x000fe20007ffe0ff */
[----:B------:R-:W-:Y:S01]  /*23c0*/  USHF.L.U32 UR22, UR22, 0x1, URZ ;  /* 0x0000000116167899 */ /* 0x000fe2000800063f */
[----:B------:R-:W-:Y:S01]  /*23d0*/  CS2R R32, SRZ ;  /* 0x0000000000207805 */ /* 0x000fe2000001ff00 */
[----:B------:R-:W-:Y:S01]  /*23e0*/  UIMAD UR20, UR7, UR21, UR20 ;  /* 0x00000015071472a4 */ /* 0x000fe2000f8e0214 */
[----:B------:R-:W-:Y:S02]  /*23f0*/  IADD3 R0, R4, 0x20, RZ ;  /* 0x0000002004007810 */ /* 0x000fe40007ffe0ff */
[----:B------:R-:W-:-:S02]  /*2400*/  SHF.R.S32.HI R5, RZ, 0x1f, R4 ;  /* 0x0000001fff057819 */ /* 0x000fc40000011404 */
[----:B------:R-:W-:Y:S02]  /*2410*/  ISETP.GE.AND P0, PT, R0, UR22, PT ;  /* 0x0000001600007c0c */ /* 0x000fe4000bf06270 */
[C---:B------:R-:W-:Y:S01]  /*2420*/  IADD3 R0, R4.reuse, 0x40, RZ ;  /* 0x0000004004007810 */ /* 0x040fe20007ffe0ff */
[----:B------:R-:W-:Y:S01]  /*2430*/  IMAD.WIDE.U32 R8, R9, c[0x0][0x1a0], R4 ;  /* 0x0000680009087a25 */ /* 0x000fe200078e0004 */
[----:B------:R-:W-:Y:S02]  /*2440*/  ISETP.GE.AND P3, PT, R4, UR22, PT ;  /* 0x0000001604007c0c */ /* 0x000fe4000bf66270 */
[----:B------:R-:W-:Y:S02]  /*2450*/  ISETP.GE.AND P1, PT, R0, UR22, PT ;  /* 0x0000001600007c0c */ /* 0x000fe4000bf26270 */
[C---:B------:R-:W-:Y:S02]  /*2460*/  IADD3 R0, R4.reuse, 0x60, RZ ;  /* 0x0000006004007810 */ /* 0x040fe40007ffe0ff */
[----:B------:R-:W-:-:S02]  /*2470*/  IADD3 R7, R4, 0x80, RZ ;  /* 0x0000008004077810 */ /* 0x000fc40007ffe0ff */
[----:B------:R-:W-:Y:S02]  /*2480*/  IADD3 R5, R9, UR20, RZ ;  /* 0x0000001409057c10 */ /* 0x000fe4000fffe0ff */
[----:B------:R-:W-:Y:S02]  /*2490*/  LEA R6, P2, R8, UR29, 0x2 ;  /* 0x0000001d08067c11 */ /* 0x000fe4000f8410ff */
[----:B------:R-:W-:Y:S02]  /*24a0*/  ISETP.GE.AND P4, PT, R0, UR22, PT ;  /* 0x0000001600007c0c */ /* 0x000fe4000bf86270 */
[----:B------:R-:W-:Y:S01]  /*24b0*/  IADD3 R0, R4, 0xa0, RZ ;  /* 0x000000a004007810 */ /* 0x000fe20007ffe0ff */
[----:B------:R-:W-:Y:S01]  /*24c0*/  HFMA2.MMA R31, -RZ, RZ, 0, 0 ;  /* 0x00000000ff1f7435 */ /* 0x000fe200000001ff */
[----:B------:R-:W-:Y:S02]  /*24d0*/  ISETP.GE.AND P6, PT, R7, UR22, PT ;  /* 0x0000001607007c0c */ /* 0x000fe4000bfc6270 */
[----:B------:R-:W-:-:S02]  /*24e0*/  LEA.HI.X R7, R8, UR32, R5, 0x2, P2 ;  /* 0x0000002008077c11 */ /* 0x000fc400090f1405 */
[----:B------:R-:W-:Y:S02]  /*24f0*/  ISETP.GE.AND P5, PT, R0, UR22, PT ;  /* 0x0000001600007c0c */ /* 0x000fe4000bfa6270 */
[C---:B------:R-:W-:Y:S01]  /*2500*/  IADD3 R0, R4.reuse, 0xe0, RZ ;  /* 0x000000e004007810 */ /* 0x040fe20007ffe0ff */
[----:B------:R0:W3:Y:S01]  /*2510*/  @!P3 LDG.E R33, [R6.64] ;  /* 0x0000001e0621b981 */ /* 0x0000e2000c1e1900 */
[----:B------:R-:W-:Y:S02]  /*2520*/  IADD3 R5, R4, 0xc0, RZ ;  /* 0x000000c004057810 */ /* 0x000fe40007ffe0ff */
[----:B------:R-:W-:Y:S01]  /*2530*/  ISETP.GE.AND P3, PT, R0, UR22, PT ;  /* 0x0000001600007c0c */ /* 0x000fe2000bf66270 */
[----:B------:R0:W4:Y:S01]  /*2540*/  @!P0 LDG.E R31, [R6.64+0x80] ;  /* 0x0000801e061f8981 */ /* 0x000122000c1e1900 */
[----:B------:R-:W-:Y:S02]  /*2550*/  IADD3 R0, R4, 0x100, RZ ;  /* 0x0000010004007810 */ /* 0x000fe40007ffe0ff */
[----:B------:R-:W-:Y:S01]  /*2560*/  ISETP.GE.AND P2, PT, R5, UR22, PT ;  /* 0x0000001605007c0c */ /* 0x000fe2000bf46270 */
[----:B------:R-:W-:Y:S01]  /*2570*/  CS2R R34, SRZ ;  /* 0x0000000000227805 */ /* 0x000fe2000001ff00 */
[----:B------:R-:W-:Y:S01]  /*2580*/  MOV R5, RZ ;  /* 0x000000ff00057202 */ /* 0x000fe20000000f00 */
[----:B------:R-:W-:Y:S01]  /*2590*/  CS2R R36, SRZ ;  /* 0x0000000000247805 */ /* 0x000fe2000001ff00 */
[----:B------:R-:W-:Y:S01]  /*25a0*/  ISETP.GE.AND P0, PT, R0, UR22, PT ;  /* 0x0000001600007c0c */ /* 0x000fe2000bf06270 */
[----:B------:R0:W3:Y:S01]  /*25b0*/  @!P1 LDG.E R32, [R6.64+0x100] ;  /* 0x0001001e06209981 */ /* 0x0000e2000c1e1900 */
[----:B------:R-:W-:-:S03]  /*25c0*/  IADD3 R0, R4, 0x140, RZ ;  /* 0x0000014004007810 */ /* 0x000fc60007ffe0ff */
[----:B------:R0:W3:Y:S01]  /*25d0*/  @!P4 LDG.E R5, [R6.64+0x180] ;  /* 0x0001801e0605c981 */ /* 0x0000e2000c1e1900 */
[----:B------:R-:W-:Y:S02]  /*25e0*/  ISETP.GE.AND P4, PT, R0, UR22, PT ;  /* 0x0000001600007c0c */ /* 0x000fe4000bf86270 */
[C---:B------:R-:W-:Y:S01]  /*25f0*/  IADD3 R0, R4.reuse, 0x160, RZ ;  /* 0x0000016004007810 */ /* 0x040fe20007ffe0ff */
[----:B------:R0:W3:Y:S01]  /*2600*/  @!P6 LDG.E R35, [R6.64+0x200] ;  /* 0x0002001e0623e981 */ /* 0x0000e2000c1e1900 */
[----:B------:R-:W-:Y:S02]  /*2610*/  IADD3 R8, R4, 0x120, RZ ;  /* 0x0000012004087810 */ /* 0x000fe40007ffe0ff */
[----:B------:R-:W-:Y:S01]  /*2620*/  ISETP.GE.AND P6, PT, R0, UR22, PT ;  /* 0x0000001600007c0c */ /* 0x000fe2000bfc6270 */
[----:B------:R-:W-:Y:S01]  /*2630*/  CS2R R38, SRZ ;  /* 0x0000000000267805 */ /* 0x000fe2000001ff00 */
[----:B------:R-:W-:Y:S01]  /*2640*/  ISETP.GE.AND P1, PT, R8, UR22, PT ;  /* 0x0000001608007c0c */ /* 0x000fe2000bf26270 */
[----:B------:R0:W3:Y:S01]  /*2650*/  @!P2 LDG.E R36, [R6.64+0x300] ;  /* 0x0003001e0624a981 */ /* 0x0000e2000c1e1900 */
[----:B------:R-:W-:-:S02]  /*2660*/  IADD3 R0, R4, 0x1a0, RZ ;  /* 0x000001a004007810 */ /* 0x000fc40007ffe0ff */
[----:B------:R-:W-:Y:S01]  /*2670*/  IADD3 R8, R4, 0x180, RZ ;  /* 0x0000018004087810 */ /* 0x000fe20007ffe0ff */
[----:B------:R0:W3:Y:S01]  /*2680*/  @!P3 LDG.E R39, [R6.64+0x380] ;  /* 0x0003801e0627b981 */ /* 0x0000e2000c1e1900 */
[----:B------:R-:W-:Y:S02]  /*2690*/  ISETP.GE.AND P2, PT, R0, UR22, PT ;  /* 0x0000001600007c0c */ /* 0x000fe4000bf46270 */
[----:B------:R-:W-:Y:S01]  /*26a0*/  IADD3 R0, R4, 0x1c0, RZ ;  /* 0x000001c004007810 */ /* 0x000fe20007ffe0ff */
[----:B------:R0:W3:Y:S01]  /*26b0*/  @!P5 LDG.E R34, [R6.64+0x280] ;  /* 0x0002801e0622d981 */ /* 0x0000e2000c1e1900 */
[----:B------:R-:W-:Y:S02]  /*26c0*/  ISETP.GE.AND P5, PT, R8, UR22, PT ;  /* 0x0000001608007c0c */ /* 0x000fe4000bfa6270 */
[----:B------:R-:W-:Y:S01]  /*26d0*/  ISETP.GE.AND P3, PT, R0, UR22, PT ;  /* 0x0000001600007c0c */ /* 0x000fe2000bf66270 */
[----:B------:R-:W-:Y:S01]  /*26e0*/  CS2R R42, SRZ ;  /* 0x00000000002a7805 */ /* 0x000fe2000001ff00 */
[C---:B------:R-:W-:Y:S01]  /*26f0*/  IADD3 R0, R4.reuse, 0x200, RZ ;  /* 0x0000020004007810 */ /* 0x040fe20007ffe0ff */
[----:B------:R0:W3:Y:S01]  /*2700*/  @!P1 LDG.E R37, [R6.64+0x480] ;  /* 0x0004801e06259981 */ /* 0x0000e2000c1e1900 */
[----:B------:R-:W-:-:S02]  /*2710*/  IADD3 R8, R4, 0x1e0, RZ ;  /* 0x000001e004087810 */ /* 0x000fc40007ffe0ff */
[----:B------:R-:W-:Y:S01]  /*2720*/  ISETP.GE.AND P1, PT, R0, UR22, PT ;  /* 0x0000001600007c0c */ /* 0x000fe2000bf26270 */
[----:B------:R-:W-:Y:S01]  /*2730*/  CS2R R40, SRZ ;  /* 0x0000000000287805 */ /* 0x000fe2000001ff00 */
[----:B------:R-:W-:Y:S01]  /*2740*/  IADD3 R0, R4, 0x220, RZ ;  /* 0x0000022004007810 */ /* 0x000fe20007ffe0ff */
[----:B------:R0:W3:Y:S03]  /*2750*/  @!P4 LDG.E R42, [R6.64+0x500] ;  /* 0x0005001e062ac981 */ /* 0x0000e6000c1e1900 */
[----:B------:R-:W-:Y:S01]  /*2760*/  ISETP.GE.AND P4, PT, R0, UR22, PT ;  /* 0x0000001600007c0c */ /* 0x000fe2000bf86270 */
[----:B------:R0:W3:Y:S01]  /*2770*/  @!P0 LDG.E R38, [R6.64+0x400] ;  /* 0x0004001e06268981 */ /* 0x0000e2000c1e1900 */
[----:B------:R-:W-:Y:S02]  /*2780*/  ISETP.GE.AND P0, PT, R8, UR22, PT ;  /* 0x0000001608007c0c */ /* 0x000fe4000bf06270 */
[----:B------:R-:W-:Y:S01]  /*2790*/  IADD3 R0, R4, 0x260, RZ ;  /* 0x0000026004007810 */ /* 0x000fe20007ffe0ff */
[----:B------:R-:W-:Y:S01]  /*27a0*/  CS2R R44, SRZ ;  /* 0x00000000002c7805 */ /* 0x000fe2000001ff00 */
[----:B------:R0:W3:Y:S02]  /*27b0*/  @!P5 LDG.E R40, [R6.64+0x600] ;  /* 0x0006001e0628d981 */ /* 0x0000e4000c1e1900 */
[----:B------:R-:W-:-:S02]  /*27c0*/  ISETP.GE.AND P5, PT, R0, UR22, PT ;  /* 0x0000001600007c0c */ /* 0x000fc4000bfa6270 */
[C---:B------:R-:W-:Y:S01]  /*27d0*/  IADD3 R0, R4.reuse, 0x280, RZ ;  /* 0x0000028004007810 */ /* 0x040fe20007ffe0ff */
[----:B------:R0:W3:Y:S01]  /*27e0*/  @!P2 LDG.E R45, [R6.64+0x680] ;  /* 0x0006801e062da981 */ /* 0x0000e2000c1e1900 */
[----:B------:R-:W-:Y:S02]  /*27f0*/  IADD3 R8, R4, 0x240, RZ ;  /* 0x0000024004087810 */ /* 0x000fe40007ffe0ff */
        /* <DEDUP_REMOVED lines=8> */
[----:B------:R-:W-:Y:S01]  /*2880*/  CS2R R46, SRZ ;  /* 0x00000000002e7805 */ /* 0x000fe2000001ff00 */
[----:B------:R-:W-:Y:S01]  /*2890*/  IADD3 R8, R4, 0x2a0, RZ ;  /* 0x000002a004087810 */ /* 0x000fe20007ffe0ff */
[----:B------:R0:W3:Y:S01]  /*28a0*/  @!P1 LDG.E R48, [R6.64+0x800] ;  /* 0x0008001e06309981 */ /* 0x0000e2000c1e1900 */
[----:B------:R-:W-:Y:S02]  /*28b0*/  ISETP.GE.AND P1, PT, R0, UR22, PT ;  /* 0x0000001600007c0c */ /* 0x000fe4000bf26270 */
[----:B------:R-:W-:Y:S01]  /*28c0*/  IADD3 R0, R4, 0x320, RZ ;  /* 0x0000032004007810 */ /* 0x000fe20007ffe0ff */
[----:B------:R0:W3:Y:S01]  /*28d0*/  @!P3 LDG.E R44, [R6.64+0x700] ;  /* 0x0007001e062cb981 */ /* 0x0000e2000c1e1900 */
[----:B------:R-:W-:Y:S01]  /*28e0*/  ISETP.GE.AND P3, PT, R8, UR22, PT ;  /* 0x0000001608007c0c */ /* 0x000fe2000bf66270 */
[----:B------:R-:W-:Y:S02]  /*28f0*/  CS2R R52, SRZ ;  /* 0x0000000000347805 */ /* 0x000fe4000001ff00 */
[----:B------:R0:W3:Y:S01]  /*2900*/  @!P6 LDG.E R46, [R6.64+0x900] ;  /* 0x0009001e062ee981 */ /* 0x0000e2000c1e1900 */
[----:B------:R-:W-:-:S02]  /*2910*/  ISETP.GE.AND P6, PT, R0, UR22, PT ;  /* 0x0000001600007c0c */ /* 0x000fc4000bfc6270 */
[C---:B------:R-:W-:Y:S01]  /*2920*/  IADD3 R0, R4.reuse, 0x340, RZ ;  /* 0x0000034004007810 */ /* 0x040fe20007ffe0ff */
[----:B------:R0:W3:Y:S01]  /*2930*/  @!P5 LDG.E R53, [R6.64+0x980] ;  /* 0x0009801e0635d981 */ /* 0x0000e2000c1e1900 */
[----:B------:R-:W-:Y:S02]  /*2940*/  IADD3 R8, R4, 0x300, RZ ;  /* 0x0000030004087810 */ /* 0x000fe40007ffe0ff */
[----:B------:R-:W-:Y:S01]  /*2950*/  ISETP.GE.AND P5, PT, R0, UR22, PT ;  /* 0x0000001600007c0c */ /* 0x000fe2000bfa6270 */
[----:B------:R0:W3:Y:S01]  /*2960*/  @!P4 LDG.E R47, [R6.64+0x880] ;  /* 0x0008801e062fc981 */ /* 0x0000e2000c1e1900 */
[----:B------:R-:W-:Y:S01]  /*2970*/  IADD3 R0, R4, 0x380, RZ ;  /* 0x0000038004007810 */ /* 0x000fe20007ffe0ff */
[----:B------:R-:W-:Y:S01]  /*2980*/  CS2R R58, SRZ ;  /* 0x00000000003a7805 */ /* 0x000fe2000001ff00 */
[----:B------:R-:W-:Y:S01]  /*2990*/  ISETP.GE.AND P4, PT, R8, UR22, PT ;  /* 0x0000001608007c0c */ /* 0x000fe2000bf86270 */
[----:B------:R0:W3:Y:S01]  /*29a0*/  @!P3 LDG.E R49, [R6.64+0xa80] ;  /* 0x000a801e0631b981 */ /* 0x0000e2000c1e1900 */
[----:B------:R-:W-:Y:S01]  /*29b0*/  CS2R R50, SRZ ;  /* 0x0000000000327805 */ /* 0x000fe2000001ff00 */
[----:B------:R-:W-:-:S02]  /*29c0*/  ISETP.GE.AND P3, PT, R0, UR22, PT ;  /* 0x0000001600007c0c */ /* 0x000fc4000bf66270 */
[C---:B------:R-:W-:Y:S01]  /*29d0*/  IADD3 R0, R4.reuse, 0x3a0, RZ ;  /* 0x000003a004007810 */ /* 0x040fe20007ffe0ff */
[----:B------:R-:W-:Y:S01]  /*29e0*/  CS2R R54, SRZ ;  /* 0x0000000000367805 */ /* 0x000fe2000001ff00 */
[----:B------:R-:W-:Y:S01]  /*29f0*/  IADD3 R8, R4, 0x360, RZ ;  /* 0x0000036004087810 */ /* 0x000fe20007ffe0ff */
[----:B------:R-:W-:Y:S01]  /*2a00*/  CS2R R56, SRZ ;  /* 0x0000000000387805 */ /* 0x000fe2000001ff00 */
[----:B------:R0:W3:Y:S01]  /*2a10*/  @!P0 LDG.E R58, [R6.64+0xb00] ;  /* 0x000b001e063a8981 */ /* 0x0000e2000c1e1900 */
[----:B------:R-:W-:Y:S02]  /*2a20*/  ISETP.GE.AND P0, PT, R0, UR22, PT ;  /* 0x0000001600007c0c */ /* 0x000fe4000bf06270 */
[----:B------:R-:W-:Y:S01]  /*2a30*/  IADD3 R0, R4, 0x3c0, RZ ;  /* 0x000003c004007810 */ /* 0x000fe20007ffe0ff */
[----:B------:R0:W3:Y:S01]  /*2a40*/  @!P2 LDG.E R50, [R6.64+0xa00] ;  /* 0x000a001e0632a981 */ /* 0x0000e2000c1e1900 */
[----:B------:R-:W-:Y:S02]  /*2a50*/  ISETP.GE.AND P2, PT, R8, UR22, PT ;  /* 0x0000001608007c0c */ /* 0x000fe4000bf46270 */
[----:B------:R-:W-:Y:S01]  /*2a60*/  IADD3 R4, R4, 0x3e0, RZ ;  /* 0x000003e004047810 */ /* 0x000fe20007ffe0ff */
[----:B------:R0:W3:Y:S01]  /*2a70*/  @!P1 LDG.E R55, [R6.64+0xb80] ;  /* 0x000b801e06379981 */ /* 0x0000e2000c1e1900 */
[----:B------:R-:W-:-:S03]  /*2a80*/  ISETP.GE.AND P1, PT, R0, UR22, PT ;  /* 0x0000001600007c0c */ /* 0x000fc6000bf26270 */
[----:B------:R0:W3:Y:S01]  /*2a90*/  @!P4 LDG.E R56, [R6.64+0xc00] ;  /* 0x000c001e0638c981 */ /* 0x0000e2000c1e1900 */
[----:B------:R-:W-:Y:S01]  /*2aa0*/  ISETP.GE.AND P4, PT, R4, UR22, PT ;  /* 0x0000001604007c0c */ /* 0x000fe2000bf86270 */
[----:B------:R-:W-:Y:S02]  /*2ab0*/  CS2R R60, SRZ ;  /* 0x00000000003c7805 */ /* 0x000fe4000001ff00 */
[----:B------:R0:W3:Y:S04]  /*2ac0*/  @!P6 LDG.E R52, [R6.64+0xc80] ;  /* 0x000c801e0634e981 */ /* 0x0000e8000c1e1900 */
[----:B------:R0:W3:Y:S04]  /*2ad0*/  @!P5 LDG.E R51, [R6.64+0xd00] ;  /* 0x000d001e0633d981 */ /* 0x0000e8000c1e1900 */
[----:B------:R0:W3:Y:S04]  /*2ae0*/  @!P2 LDG.E R54, [R6.64+0xd80] ;  /* 0x000d801e0636a981 */ /* 0x0000e8000c1e1900 */
[----:B------:R0:W3:Y:S01]  /*2af0*/  @!P0 LDG.E R59, [R6.64+0xe80] ;  /* 0x000e801e063b8981 */ /* 0x0000e2000c1e1900 */
[----:B------:R-:W-:-:S02]  /*2b00*/  FADD.FTZ R8, R216, UR5 ;  /* 0x00000005d8087e21 */ /* 0x000fc40008010000 */
[----:B------:R-:W-:Y:S01]  /*2b10*/  FADD.FTZ R94, R212, UR5 ;  /* 0x00000005d45e7e21 */ /* 0x000fe20008010000 */
[----:B------:R0:W3:Y:S01]  /*2b20*/  @!P3 LDG.E R61, [R6.64+0xe00] ;  /* 0x000e001e063db981 */ /* 0x0000e2000c1e1900 */
[----:B------:R-:W-:Y:S02]  /*2b30*/  FADD.FTZ R4, R215, UR5 ;  /* 0x00000005d7047e21 */ /* 0x000fe40008010000 */
[----:B------:R-:W-:Y:S01]  /*2b40*/  FADD.FTZ R75, R211, UR5 ;  /* 0x00000005d34b7e21 */ /* 0x000fe20008010000 */
[----:B------:R0:W3:Y:S01]  /*2b50*/  @!P1 LDG.E R60, [R6.64+0xf00] ;  /* 0x000f001e063c9981 */ /* 0x0000e2000c1e1900 */
[----:B------:R-:W-:Y:S02]  /*2b60*/  FADD.FTZ R74, R210, UR5 ;  /* 0x00000005d24a7e21 */ /* 0x000fe40008010000 */
[----:B------:R-:W-:Y:S01]  /*2b70*/  FADD.FTZ R73, R209, UR5 ;  /* 0x00000005d1497e21 */ /* 0x000fe20008010000 */
[----:B------:R0:W3:Y:S01]  /*2b80*/  @!P4 LDG.E R57, [R6.64+0xf80] ;  /* 0x000f801e0639c981 */ /* 0x0000e2000c1e1900 */
[----:B------:R-:W-:Y:S01]  /*2b90*/  LOP3.LUT P0, RZ, R122, 0x1f, RZ, 0xc0, !PT ;  /* 0x0000001f7aff7812 */ /* 0x000fe2000780c0ff */
[----:B------:R-:W-:Y:S01]  /*2ba0*/  FADD.FTZ R72, R208, UR5 ;  /* 0x00000005d0487e21 */ /* 0x000fe20008010000 */
[----:B------:R-:W-:Y:S01]  /*2bb0*/  MOV R12, c[0x0][0x16c] ;  /* 0x00005b00000c7a02 */ /* 0x000fe20000000f00 */
[----:B------:R-:W-:Y:S01]  /*2bc0*/  FADD.FTZ R70, R207, UR5 ;  /* 0x00000005cf467e21 */ /* 0x000fe20008010000 */
[----:B------:R-:W-:Y:S01]  /*2bd0*/  ULDC.64 UR22, c[0x0][0x1b8] ;  /* 0x00006e0000167ab9 */ /* 0x000fe20000000a00 */
[----:B0-----:R-:W-:-:S04]  /*2be0*/  MOV R7, UR33 ;  /* 0x0000002100077c02 */ /* 0x001fc80008000f00 */
[----:B------:R-:W-:Y:S01]  /*2bf0*/  ISETP.LT.OR P0, PT, R7, 0x2, P0 ;  /* 0x000000020700780c */ /* 0x000fe20000701670 */
[----:B------:R-:W-:Y:S02]  /*2c00*/  FADD.FTZ R67, R206, UR5 ;  /* 0x00000005ce437e21 */ /* 0x000fe40008010000 */
[----:B------:R-:W-:Y:S01]  /*2c10*/  FADD.FTZ R65, R204, UR5 ;  /* 0x00000005cc417e21 */ /* 0x000fe20008010000 */
[----:B--2---:R-:W0:Y:S02]  /*2c20*/  R2UR UR42, R3 ;  /* 0x00000000032a73c2 */ /* 0x004e2400000e0000 */
[----:B0-----:R-:W-:-:S04]  /*2c30*/  FMUL.FTZ R0, R8, UR42 ;  /* 0x0000002a08007c20 */ /* 0x001fc80008410000 */
[----:B------:R-:W-:Y:S02]  /*2c40*/  FMUL.RZ R9, R0, 0.15915493667125701904 ;  /* 0x3e22f98300097820 */ /* 0x000fe4000040c000 */
[----:B------:R-:W-:-:S04]  /*2c50*/  FMUL.FTZ R0, R4, UR42 ;  /* 0x0000002a04007c20 */ /* 0x000fc80008410000 */
[----:B------:R-:W-:Y:S02]  /*2c60*/  FMUL.RZ R10, R0, 0.15915493667125701904 ;  /* 0x3e22f983000a7820 */ /* 0x000fe4000040c000 */
[----:B------:R-:W-:-:S04]  /*2c70*/  FMUL.FTZ R0, R94, UR42 ;  /* 0x0000002a5e007c20 */ /* 0x000fc80008410000 */
[----:B------:R-:W-:Y:S02]  /*2c80*/  FMUL.RZ R3, R0, 0.15915493667125701904 ;  /* 0x3e22f98300037820 */ /* 0x000fe4000040c000 */
[----:B------:R-:W-:-:S04]  /*2c90*/  FMUL.FTZ R0, R75, UR42 ;  /* 0x0000002a4b007c20 */ /* 0x000fc80008410000 */
[----:B------:R-:W-:Y:S02]  /*2ca0*/  FMUL.RZ R6, R0, 0.15915493667125701904 ;  /* 0x3e22f98300067820 */ /* 0x000fe4000040c000 */
[----:B------:R-:W-:Y:S01]  /*2cb0*/  FMUL.FTZ R0, R74, UR42 ;  /* 0x0000002a4a007c20 */ /* 0x000fe20008410000 */
[----:B------:R-:W-:Y:S03]  /*2cc0*/  MUFU.SIN R27, R3 ;  /* 0x00000003001b7308 */ /* 0x000fe60000000400 */
[----:B------:R-:W-:Y:S02]  /*2cd0*/  FMUL.RZ R7, R0, 0.15915493667125701904 ;  /* 0x3e22f98300077820 */ /* 0x000fe4000040c000 */
[----:B------:R-:W-:-:S03]  /*2ce0*/  FMUL.FTZ R0, R73, UR42 ;  /* 0x0000002a49007c20 */ /* 0x000fc60008410000 */
[----:B------:R-:W-:Y:S08]  /*2cf0*/  MUFU.SIN R25, R6 ;  /* 0x0000000600197308 */ /* 0x000ff00000000400 */
[----:B------:R0:W-:Y:S08]  /*2d00*/  MUFU.COS R26, R6 ;  /* 0x00000006001a7308 */ /* 0x0001f00000000000 */
[----:B------:R1:W-:Y:S01]  /*2d10*/  MUFU.COS R28, R3 ;  /* 0x00000003001c7308 */ /* 0x0003e20000000000 */
[----:B0-----:R-:W-:-:S04]  /*2d20*/  SHF.L.U32 R6, R122, 0x5, RZ ;  /* 0x000000057a067819 */ /* 0x001fc800000006ff */
[----:B------:R-:W-:Y:S02]  /*2d30*/  LOP3.LUT R6, R6, 0xfffffc00, RZ, 0xc0, !PT ;  /* 0xfffffc0006067812 */ /* 0x000fe400078ec0ff */
[----:B-1----:R-:W-:Y:S01]  /*2d40*/  MOV R3, UR33 ;  /* 0x0000002100037c02 */ /* 0x002fe20008000f00 */
[----:B------:R-:W-:Y:S03]  /*2d50*/  MUFU.SIN R29, R10 ;  /* 0x0000000a001d7308 */ /* 0x000fe60000000400 */
[----:B------:R-:W-:-:S05]  /*2d60*/  @!P0 IADD3 R3, R3, -0x2, RZ ;  /* 0xfffffffe03038810 */ /* 0x000fca0007ffe0ff */
[----:B------:R0:W-:Y:S01]  /*2d70*/  MUFU.COS R30, R10 ;  /* 0x0000000a001e7308 */ /* 0x0001e20000000000 */
[----:B------:R-:W-:-:S07]  /*2d80*/  @!P0 IMAD R3, R3, R12, UR7 ;  /* 0x0000000703038e24 */ /* 0x000fce000f8e020c */
[----:B------:R-:W-:Y:S01]  /*2d90*/  MUFU.SIN R23, R7 ;  /* 0x0000000700177308 */ /* 0x000fe20000000400 */
[----:B0-----:R-:W-:Y:S01]  /*2da0*/  FMUL.RZ R10, R0, 0.15915493667125701904 ;  /* 0x3e22f983000a7820 */ /* 0x001fe2000040c000 */
[----:B------:R-:W-:-:S06]  /*2db0*/  IADD3 R0, R6, R121, RZ ;  /* 0x0000007906007210 */ /* 0x000fcc0007ffe0ff */
[----:B------:R0:W-:Y:S02]  /*2dc0*/  MUFU.COS R24, R7 ;  /* 0x0000000700187308 */ /* 0x0001e40000000000 */
[----:B0-----:R-:W-:-:S06]  /*2dd0*/  FMUL.FTZ R7, R72, UR42 ;  /* 0x0000002a48077c20 */ /* 0x001fcc0008410000 */
[----:B------:R-:W-:Y:S01]  /*2de0*/  MUFU.SIN R21, R10 ;  /* 0x0000000a00157308 */ /* 0x000fe20000000400 */
[----:B------:R-:W-:Y:S01]  /*2df0*/  FMUL.RZ R12, R7, 0.15915493667125701904 ;  /* 0x3e22f983070c7820 */ /* 0x000fe2000040c000 */
[----:B------:R-:W-:-:S06]  /*2e00*/  IADD3 R7, R0, 0x20, RZ ;  /* 0x0000002000077810 */ /* 0x000fcc0007ffe0ff */
[----:B------:R0:W-:Y:S01]  /*2e10*/  MUFU.COS R22, R10 ;  /* 0x0000000a00167308 */ /* 0x0001e20000000000 */
[----:B------:R-:W-:Y:S01]  /*2e20*/  LEA.HI.SX32 R68, R7, R0, 0x1b ;  /* 0x0000000007447211 */ /* 0x000fe200078fdaff */
[----:B------:R1:W2:Y:S01]  /*2e30*/  R2UR UR41, R2 ;  /* 0x00000000022973c2 */ /* 0x0002a200000e0000 */
[----:B------:R-:W-:-:S05]  /*2e40*/  IADD3 R71, R0, 0xe0, RZ ;  /* 0x000000e000477810 */ /* 0x000fca0007ffe0ff */
[----:B------:R-:W-:Y:S01]  /*2e50*/  MUFU.SIN R77, R9 ;  /* 0x00000009004d7308 */ /* 0x000fe20000000400 */
[----:B0-----:R-:W-:Y:S01]  /*2e60*/  FMUL.FTZ R10, R70, UR42 ;  /* 0x0000002a460a7c20 */ /* 0x001fe20008410000 */
[----:B------:R-:W-:-:S03]  /*2e70*/  IADD3 R11, R0, 0x60, RZ ;  /* 0x00000060000b7810 */ /* 0x000fc60007ffe0ff */
[----:B------:R-:W-:-:S03]  /*2e80*/  FMUL.RZ R14, R10, 0.15915493667125701904 ;  /* 0x3e22f9830a0e7820 */ /* 0x000fc6000040c000 */
[----:B------:R0:W-:Y:S01]  /*2e90*/  MUFU.COS R76, R9 ;  /* 0x00000009004c7308 */ /* 0x0001e20000000000 */
[----:B------:R-:W-:Y:S01]  /*2ea0*/  FMUL.FTZ R10, R67, UR42 ;  /* 0x0000002a430a7c20 */ /* 0x000fe20008410000 */
[C---:B------:R-:W-:Y:S02]  /*2eb0*/  IADD3 R13, R0.reuse, 0x80, RZ ;  /* 0x00000080000d7810 */ /* 0x040fe40007ffe0ff */
[C---:B------:R-:W-:Y:S02]  /*2ec0*/  IADD3 R63, R0.reuse, 0xa0, RZ ;  /* 0x000000a0003f7810 */ /* 0x040fe40007ffe0ff */
[C---:B0-----:R-:W-:Y:S02]  /*2ed0*/  IADD3 R9, R0.reuse, 0x40, RZ ;  /* 0x0000004000097810 */ /* 0x041fe40007ffe0ff */
[----:B------:R-:W-:Y:S01]  /*2ee0*/  MUFU.SIN R19, R12 ;  /* 0x0000000c00137308 */ /* 0x000fe20000000400 */
[C---:B------:R-:W-:Y:S02]  /*2ef0*/  IADD3 R69, R0.reuse, 0xc0, RZ ;  /* 0x000000c000457810 */ /* 0x040fe40007ffe0ff */
[----:B------:R-:W-:Y:S01]  /*2f00*/  LEA.HI.SX32 R7, R9, R0, 0x1b ;  /* 0x0000000009077211 */ /* 0x000fe200078fdaff */
[----:B------:R-:W-:Y:S01]  /*2f10*/  FMUL.FTZ R9, R65, UR42 ;  /* 0x0000002a41097c20 */ /* 0x000fe20008410000 */
[----:B------:R-:W-:-:S02]  /*2f20*/  IADD3 R79, R0, 0x100, RZ ;  /* 0x00000100004f7810 */ /* 0x000fc40007ffe0ff */
[C---:B------:R-:W-:Y:S01]  /*2f30*/  IADD3 R81, R0.reuse, 0x120, RZ ;  /* 0x0000012000517810 */ /* 0x040fe20007ffe0ff */
[----:B------:R0:W-:Y:S01]  /*2f40*/  MUFU.COS R20, R12 ;  /* 0x0000000c00147308 */ /* 0x0001e20000000000 */
[C---:B------:R-:W-:Y:S02]  /*2f50*/  IADD3 R95, R0.reuse, 0x140, RZ ;  /* 0x00000140005f7810 */ /* 0x040fe40007ffe0ff */
[C---:B------:R-:W-:Y:S02]  /*2f60*/  IADD3 R123, R0.reuse, 0x160, RZ ;  /* 0x00000160007b7810 */ /* 0x040fe40007ffe0ff */
[C---:B------:R-:W-:Y:S02]  /*2f70*/  IADD3 R125, R0.reuse, 0x180, RZ ;  /* 0x00000180007d7810 */ /* 0x040fe40007ffe0ff */
[C---:B------:R-:W-:Y:S02]  /*2f80*/  IADD3 R127, R0.reuse, 0x1a0, RZ ;  /* 0x000001a0007f7810 */ /* 0x040fe40007ffe0ff */
[----:B------:R-:W-:-:S02]  /*2f90*/  IADD3 R129, R0, 0x1c0, RZ ;  /* 0x000001c000817810 */ /* 0x000fc40007ffe0ff */
[C---:B------:R-:W-:Y:S02]  /*2fa0*/  IADD3 R131, R0.reuse, 0x1e0, RZ ;  /* 0x000001e000837810 */ /* 0x040fe40007ffe0ff */
        /* <DEDUP_REMOVED lines=15> */
[----:B------:R-:W-:Y:S01]  /*30a0*/  IADD3 R175, R0, 0x3e0, RZ ;  /* 0x000003e000af7810 */ /* 0x000fe20007ffe0ff */
[----:B0-----:R-:W-:Y:S01]  /*30b0*/  FMUL.RZ R12, R10, 0.15915493667125701904 ;  /* 0x3e22f9830a0c7820 */ /* 0x001fe2000040c000 */
[-C--:B------:R-:W-:Y:S01]  /*30c0*/  LEA.HI.SX32 R82, R71, R0.reuse, 0x1b ;  /* 0x0000000047527211 */ /* 0x080fe200078fdaff */
[----:B------:R-:W-:Y:S01]  /*30d0*/  FMUL.RZ R71, R9, 0.15915493667125701904 ;  /* 0x3e22f98309477820 */ /* 0x000fe2000040c000 */
[----:B------:R-:W-:-:S02]  /*30e0*/  LEA.HI.SX32 R62, R0, R0, 0x1b ;  /* 0x00000000003e7211 */ /* 0x000fc400078fdaff */
[-C--:B------:R-:W-:Y:S02]  /*30f0*/  LEA.HI.SX32 R78, R11, R0.reuse, 0x1b ;  /* 0x000000000b4e7211 */ /* 0x080fe400078fdaff */
[-C--:B------:R-:W-:Y:S02]  /*3100*/  LEA.HI.SX32 R80, R13, R0.reuse, 0x1b ;  /* 0x000000000d507211 */ /* 0x080fe400078fdaff */
[-C--:B------:R-:W-:Y:S02]  /*3110*/  LEA.HI.SX32 R63, R63, R0.reuse, 0x1b ;  /* 0x000000003f3f7211 */ /* 0x080fe400078fdaff */
[-C--:B------:R-:W-:Y:S02]  /*3120*/  LEA.HI.SX32 R69, R69, R0.reuse, 0x1b ;  /* 0x0000000045457211 */ /* 0x080fe400078fdaff */
[-C--:B------:R-:W-:Y:S02]  /*3130*/  LEA.HI.SX32 R79, R79, R0.reuse, 0x1b ;  /* 0x000000004f4f7211 */ /* 0x080fe400078fdaff */
        /* <DEDUP_REMOVED lines=22> */
[----:B------:R-:W-:Y:S01]  /*32a0*/  LEA.HI.SX32 R146, R175, R0, 0x1b ;  /* 0x00000000af927211 */ /* 0x000fe200078fdaff */
[----:B------:R-:W-:Y:S01]  /*32b0*/  FADD.FTZ R0, R202, UR5 ;  /* 0x00000005ca007e21 */ /* 0x000fe20008010000 */
[----:B------:R-:W-:Y:S08]  /*32c0*/  MUFU.SIN R15, R12 ;  /* 0x0000000c000f7308 */ /* 0x000ff00000000400 */
[----:B------:R-:W-:Y:S08]  /*32d0*/  MUFU.COS R16, R12 ;  /* 0x0000000c00107308 */ /* 0x000ff00000000000 */
[----:B------:R-:W-:Y:S08]  /*32e0*/  MUFU.SIN R11, R71 ;  /* 0x00000047000b7308 */ /* 0x000ff00000000400 */
[----:B------:R0:W-:Y:S02]  /*32f0*/  MUFU.COS R12, R71 ;  /* 0x00000047000c7308 */ /* 0x0001e40000000000 */
[----:B0-----:R-:W-:-:S04]  /*3300*/  FMUL.FTZ R71, R0, UR42 ;  /* 0x0000002a00477c20 */ /* 0x001fc80008410000 */
[----:B------:R-:W-:Y:S02]  /*3310*/  FMUL.RZ R123, R71, 0.15915493667125701904 ;  /* 0x3e22f983477b7820 */ /* 0x000fe4000040c000 */
[----:B------:R-:W-:Y:S01]  /*3320*/  FADD.FTZ R71, R201, UR5 ;  /* 0x00000005c9477e21 */ /* 0x000fe20008010000 */
[----:B---3--:R-:W-:Y:S03]  /*3330*/  STS [R62.X4], R33 ;  /* 0x000000213e007388 */ /* 0x008fe60000004800 */
[----:B-1----:R-:W-:Y:S01]  /*3340*/  FMUL.FTZ R2, R71, UR42 ;  /* 0x0000002a47027c20 */ /* 0x002fe20008410000 */
[----:B----4-:R-:W-:Y:S04]  /*3350*/  STS [R68.X4+0x80], R31 ;  /* 0x0000801f44007388 */ /* 0x010fe80000004800 */
[----:B------:R0:W-:Y:S04]  /*3360*/  STS [R7.X4+0x100], R32 ;  /* 0x0001002007007388 */ /* 0x0001e80000004800 */
[----:B------:R1:W-:Y:S01]  /*3370*/  STS [R78.X4+0x180], R5 ;  /* 0x000180054e007388 */ /* 0x0003e20000004800 */
[----:B0-----:R-:W-:Y:S01]  /*3380*/  FMUL.RZ R32, R2, 0.15915493667125701904 ;  /* 0x3e22f98302207820 */ /* 0x001fe2000040c000 */
[----:B--2---:R-:W-:Y:S01]  /*3390*/  MOV R2, UR41 ;  /* 0x0000002900027c02 */ /* 0x004fe20008000f00 */
[----:B------:R-:W-:Y:S01]  /*33a0*/  MUFU.SIN R7, R123 ;  /* 0x0000007b00077308 */ /* 0x000fe20000000400 */
[----:B------:R-:W-:-:S07]  /*33b0*/  UIMAD UR40, UR17, UR22, URZ ;  /* 0x00000016112872a4 */ /* 0x000fce000f8e023f */
[----:B-1----:R0:W-:Y:S01]  /*33c0*/  MUFU.COS R5, R123 ;  /* 0x0000007b00057308 */ /* 0x0021e20000000000 */
[----:B------:R-:W-:Y:S01]  /*33d0*/  STS [R80.X4+0x200], R35 ;  /* 0x0002002350007388 */ /* 0x000fe20000004800 */
[----:B0-----:R-:W-:-:S04]  /*33e0*/  FMUL.FTZ R123, R2, 1.4426950216293334961 ;  /* 0x3fb8aa3b027b7820 */ /* 0x001fc80000410000 */
[----:B------:R-:W-:Y:S01]  /*33f0*/  FMUL.FTZ R2, R8, R123 ;  /* 0x0000007b08027220 */ /* 0x000fe20000410000 */
[----:B------:R-:W-:Y:S01]  /*3400*/  STS [R63.X4+0x280], R34 ;  /* 0x000280223f007388 */ /* 0x000fe20000004800 */
[----:B------:R-:W-:Y:S02]  /*3410*/  UIMAD.WIDE.U32 UR20, UR16, UR22, URZ ;  /* 0x00000016101472a5 */ /* 0x000fe4000f8e003f */
[----:B------:R-:W-:Y:S01]  /*3420*/  UIMAD UR40, UR16, UR23, UR40 ;  /* 0x00000017102872a4 */ /* 0x000fe2000f8e0228 */
[----:B------:R-:W-:Y:S01]  /*3430*/  STS [R69.X4+0x300], R36 ;  /* 0x0003002445007388 */ /* 0x000fe20000004800 */
[----:B------:R-:W0:Y:S01]  /*3440*/  MUFU.EX2 R2, R2 ;  /* 0x0000000200027308 */ /* 0x000e220000000800 */
[----:B------:R-:W-:Y:S02]  /*3450*/  ULDC.64 UR22, c[0x0][0x1c0] ;  /* 0x0000700000167ab9 */ /* 0x000fe40000000a00 */
[----:B------:R-:W-:Y:S01]  /*3460*/  STS [R82.X4+0x380], R39 ;  /* 0x0003802752007388 */ /* 0x000fe20000004800 */
[----:B------:R-:W-:-:S03]  /*3470*/  UIADD3 UR21, UR21, UR40, URZ ;  /* 0x0000002815157290 */ /* 0x000fc6000fffe03f */
[----:B------:R-:W-:Y:S01]  /*3480*/  STS [R79.X4+0x400], R38 ;  /* 0x000400264f007388 */ /* 0x000fe20000004800 */
[----:B------:R-:W-:-:S03]  /*3490*/  UIMAD UR39, UR39, UR22, URZ ;  /* 0x00000016272772a4 */ /* 0x000fc6000f8e023f */
[----:B------:R-:W-:Y:S01]  /*34a0*/  STS [R124.X4+0x480], R37 ;  /* 0x000480257c007388 */ /* 0x000fe20000004800 */
[----:B------:R-:W-:-:S03]  /*34b0*/  ISETP.NE.AND P1, PT, R122, RZ, PT ;  /* 0x000000ff7a00720c */ /* 0x000fc60003f25270 */
[----:B------:R1:W-:Y:S01]  /*34c0*/  STS [R95.X4+0x500], R42 ;  /* 0x0005002a5f007388 */ /* 0x0003e20000004800 */
[----:B------:R-:W-:-:S03]  /*34d0*/  UIMAD UR39, UR7, UR23, UR39 ;  /* 0x00000017072772a4 */ /* 0x000fc6000f8e0227 */
[----:B------:R-:W-:Y:S01]  /*34e0*/  STS [R126.X4+0x580], R41 ;  /* 0x000580297e007388 */ /* 0x000fe20000004800 */
[----:B------:R-:W-:-:S03]  /*34f0*/  UIMAD.WIDE.U32 UR20, UR7, UR22, UR20 ;  /* 0x00000016071472a5 */ /* 0x000fc6000f8e0014 */
[----:B------:R2:W-:Y:S01]  /*3500*/  STS [R125.X4+0x600], R40 ;  /* 0x000600287d007388 */ /* 0x0005e20000004800 */
[----:B------:R-:W-:Y:S01]  /*3510*/  ULDC.64 UR22, c[0x0][0x230] ;  /* 0x00008c0000167ab9 */ /* 0x000fe20000000a00 */
[----:B-1----:R-:W-:Y:S02]  /*3520*/  FADD.FTZ R95, R102, UR5 ;  /* 0x00000005665f7e21 */ /* 0x002fe40008010000 */
[----:B------:R-:W-:Y:S04]  /*3530*/  STS [R128.X4+0x680], R45 ;  /* 0x0006802d80007388 */ /* 0x000fe80000004800 */
[----:B------:R-:W-:Y:S01]  /*3540*/  STS [R129.X4+0x700], R44 ;  /* 0x0007002c81007388 */ /* 0x000fe20000004800 */
[----:B------:R-:W-:-:S03]  /*3550*/  FADD.FTZ R66, R205, UR5 ;  /* 0x00000005cd427e21 */ /* 0x000fc60008010000 */
[----:B------:R-:W-:Y:S01]  /*3560*/  STS [R130.X4+0x780], R43 ;  /* 0x0007802b82007388 */ /* 0x000fe20000004800 */
[----:B------:R-:W-:Y:S01]  /*3570*/  FMUL.FTZ R31, R95, UR42 ;  /* 0x0000002a5f1f7c20 */ /* 0x000fe20008410000 */
[----:B------:R-:W-:Y:S02]  /*3580*/  UIADD3 UR21, UR21, UR39, URZ ;  /* 0x0000002715157290 */ /* 0x000fe4000fffe03f */
[----:B------:R-:W-:Y:S01]  /*3590*/  STS [R133.X4+0x800], R48 ;  /* 0x0008003085007388 */ /* 0x000fe20000004800 */
[----:B------:R-:W-:Y:S01]  /*35a0*/  ULEA UR22, UP0, UR20, UR22, 0x3 ;  /* 0x0000001614167291 */ /* 0x000fe2000f80183f */
[----:B------:R-:W-:Y:S02]  /*35b0*/  FADD.FTZ R64, R203, UR5 ;  /* 0x00000005cb407e21 */ /* 0x000fe40008010000 */
[----:B------:R-:W-:Y:S01]  /*35c0*/  STS [R132.X4+0x880], R47 ;  /* 0x0008802f84007388 */ /* 0x000fe20000004800 */
[----:B------:R-:W-:-:S03]  /*35d0*/  MOV R33, UR34 ;  /* 0x0000002200217c02 */ /* 0x000fc60008000f00 */
[----:B------:R-:W-:Y:S01]  /*35e0*/  STS [R137.X4+0x900], R46 ;  /* 0x0009002e89007388 */ /* 0x000fe20000004800 */
[----:B------:R-:W-:Y:S03]  /*35f0*/  MUFU.SIN R124, R32 ;  /* 0x00000020007c7308 */ /* 0x000fe60000000400 */
[----:B------:R-:W-:Y:S01]  /*3600*/  STS [R134.X4+0x980], R53 ;  /* 0x0009803586007388 */ /* 0x000fe20000004800 */
[----:B------:R-:W-:Y:S01]  /*3610*/  FMUL.FTZ R10, R66, UR42 ;  /* 0x0000002a420a7c20 */ /* 0x000fe20008410000 */
[----:B------:R-:W-:Y:S02]  /*3620*/  ULEA.HI.X UR23, UR20, UR23, UR21, 0x3, UP0 ;  /* 0x0000001714177291 */ /* 0x000fe400080f1c15 */
[----:B------:R-:W-:Y:S01]  /*3630*/  STS [R141.X4+0xa00], R50 ;  /* 0x000a00328d007388 */ /* 0x000fe20000004800 */
[----:B--2---:R1:W-:Y:S01]  /*3640*/  MUFU.COS R125, R32 ;  /* 0x00000020007d7308 */ /* 0x0043e20000000000 */
[----:B------:R-:W-:-:S02]  /*3650*/  FMUL.FTZ R9, R64, UR42 ;  /* 0x0000002a40097c20 */ /* 0x000fc40008410000 */
[----:B------:R-:W-:Y:S01]  /*3660*/  STS [R136.X4+0xa80], R49 ;  /* 0x000a803188007388 */ /* 0x000fe20000004800 */
[C---:B0-----:R-:W-:Y:S01]  /*3670*/  FMUL.FTZ R76, R2.reuse, R76 ;  /* 0x0000004c024c7220 */ /* 0x041fe20000410000 */
[----:B------:R-:W-:Y:S01]  /*3680*/  LEA R6, R121, R6, 0x5 ;  /* 0x0000000679067211 */ /* 0x000fe200078e28ff */
[----:B------:R-:W-:Y:S01]  /*3690*/  FMUL.FTZ R77, R2, R77 ;  /* 0x0000004d024d7220 */ /* 0x000fe20000410000 */
[----:B------:R-:W-:Y:S01]  /*36a0*/  STS [R145.X4+0xb00], R58 ;  /* 0x000b003a91007388 */ /* 0x000fe20000004800 */
[----:B-1----:R-:W-:Y:S01]  /*36b0*/  FMUL.RZ R32, R31, 0.15915493667125701904 ;  /* 0x3e22f9831f207820 */ /* 0x002fe2000040c000 */
[----:B------:R-:W-:Y:S02]  /*36c0*/  LEA R2, R33, UR7, 0x8 ;  /* 0x0000000721027c11 */ /* 0x000fe4000f8e40ff */
[----:B------:R-:W-:Y:S01]  /*36d0*/  STS [R138.X4+0xb80], R55 ;  /* 0x000b80378a007388 */ /* 0x000fe20000004800 */
[----:B------:R-:W-:Y:S01]  /*36e0*/  @P1 IADD3 R2, R122, 0x200, RZ ;  /* 0x000002007a021810 */ /* 0x000fe20007ffe0ff */
[----:B------:R-:W-:-:S02]  /*36f0*/  FMUL.RZ R10, R10, 0.15915493667125701904 ;  /* 0x3e22f9830a0a7820 */ /* 0x000fc4000040c000 */
[----:B------:R-:W-:Y:S01]  /*3700*/  STS [R149.X4+0xc00], R56 ;  /* 0x000c003895007388 */ /* 0x000fe20000004800 */
[----:B------:R-:W-:Y:S01]  /*3710*/  MUFU.SIN R126, R32 ;  /* 0x00000020007e7308 */ /* 0x000fe20000000400 */
[----:B------:R-:W-:Y:S02]  /*3720*/  FMUL.RZ R81, R9, 0.15915493667125701904 ;  /* 0x3e22f98309517820 */ /* 0x000fe4000040c000 */
[----:B------:R-:W-:Y:S01]  /*3730*/  STS [R151.X4+0xc80], R52 ;  /* 0x000c803497007388 */ /* 0x000fe20000004800 */
[----:B------:R-:W-:Y:S01]  /*3740*/  FMUL.FTZ R31, R4, R123 ;  /* 0x0000007b041f7220 */ /* 0x000fe20000410000 */
[----:B------:R-:W-:Y:S02]  /*3750*/  LEA.HI.SX32 R6, R6, R6, 0x1b ;  /* 0x0000000606067211 */ /* 0x000fe400078fdaff */
[----:B------:R-:W-:Y:S01]  /*3760*/  STS [R140.X4+0xd00], R51 ;  /* 0x000d00338c007388 */ /* 0x000fe20000004800 */
[----:B------:R0:W-:Y:S01]  /*3770*/  MUFU.COS R127, R32 ;  /* 0x00000020007f7308 */ /* 0x0001e20000000000 */
[----:B------:R-:W-:-:S02]  /*3780*/  MOV R68, UR22 ;  /* 0x0000001600447c02 */ /* 0x000fc40008000f00 */
[----:B------:R-:W-:Y:S01]  /*3790*/  STS [R167.X4+0xd80], R54 ;  /* 0x000d8036a7007388 */ /* 0x000fe20000004800 */
[----:B------:R-:W-:Y:S02]  /*37a0*/  MOV R69, UR23 ;  /* 0x0000001700457c02 */ /* 0x000fe40008000f00 */
[----:B------:R-:W-:Y:S01]  /*37b0*/  SHF.L.U32 R2, R2, 0x3, RZ ;  /* 0x0000000302027819 */ /* 0x000fe200000006ff */
[----:B------:R-:W-:Y:S01]  /*37c0*/  STS [R142.X4+0xe00], R61 ;  /* 0x000e003d8e007388 */ /* 0x000fe20000004800 */
[----:B0-----:R-:W-:Y:S01]  /*37d0*/  FMUL.FTZ R32, R94, R123 ;  /* 0x0000007b5e207220 */ /* 0x001fe20000410000 */
[----:B------:R-:W-:Y:S02]  /*37e0*/  MUFU.SIN R17, R14 ;  /* 0x0000000e00117308 */ /* 0x000fe40000000400 */
[----:B------:R-:W-:Y:S04]  /*37f0*/  STS [R144.X4+0xe80], R59 ;  /* 0x000e803b90007388 */ /* 0x000fe80000004800 */
[----:B------:R-:W-:Y:S02]  /*3800*/  STS [R173.X4+0xf00], R60 ;  /* 0x000f003cad007388 */ /* 0x000fe40000004800 */
[----:B------:R-:W-:Y:S02]  /*3810*/  MUFU.COS R18, R14 ;  /* 0x0000000e00127308 */ /* 0x000fe40000000000 */
[----:B------:R-:W-:Y:S01]  /*3820*/  STS [R146.X4+0xf80], R57 ;  /* 0x000f803992007388 */ /* 0x000fe20000004800 */
[----:B------:R-:W-:-:S06]  /*3830*/  NOP ;  /* 0x0000000000007918 */ /* 0x000fcc0000000000 */
[----:B------:R-:W-:Y:S01]  /*3840*/  MUFU.SIN R13, R10 ;  /* 0x0000000a000d7308 */ /* 0x000fe20000000400 */
[----:B------:R-:W-:Y:S04]  /*3850*/  LDS R82, [R6.X4+0x8] ;  /* 0x0000080006527984 */ /* 0x000fe80000004800 */
[----:B------:R-:W-:Y:S03]  /*3860*/  LDS R80, [R6.X4+0x10] ;  /* 0x0000100006507984 */ /* 0x000fe60000004800 */
[----:B------:R-:W-:Y:S01]  /*3870*/  MUFU.COS R14, R10 ;  /* 0x0000000a000e7308 */ /* 0x000fe20000000000 */
[----:B------:R-:W-:Y:S04]  /*3880*/  LDS R59, [R6.X4+0x14] ;  /* 0x00001400063b7984 */ /* 0x000fe80000004800 */
[----:B------:R-:W-:Y:S03]  /*3890*/  LDS R58, [R6.X4+0x18] ;  /* 0x00001800063a7984 */ /* 0x000fe60000004800 */
[----:B------:R-:W-:Y:S01]  /*38a0*/  MUFU.SIN R9, R81 ;  /* 0x0000005100097308 */ /* 0x000fe20000000400 */
[----:B------:R-:W-:Y:S04]  /*38b0*/  LDS R57, [R6.X4+0x1c] ;  /* 0x00001c0006397984 */ /* 0x000fe80000004800 */
[----:B------:R-:W-:Y:S03]  /*38c0*/  LDS R56, [R6.X4+0x20] ;  /* 0x0000200006387984 */ /* 0x000fe60000004800 */
[----:B------:R0:W-:Y:S01]  /*38d0*/  MUFU.COS R10, R81 ;  /* 0x00000051000a7308 */ /* 0x0001e20000000000 */
[----:B------:R-:W-:Y:S04]  /*38e0*/  LDS R55, [R6.X4+0x24] ;  /* 0x0000240006377984 */ /* 0x000fe80000004800 */
[----:B------:R-:W-:Y:S03]  /*38f0*/  LDS R54, [R6.X4+0x28] ;  /* 0x0000280006367984 */ /* 0x000fe60000004800 */
[----:B------:R-:W1:Y:S01]  /*3900*/  MUFU.EX2 R78, R31 ;  /* 0x0000001f004e7308 */ /* 0x000e620000000800 */
[----:B0-----:R-:W-:Y:S04]  /*3910*/  LDS R81, [R6.X4+0xc] ;  /* 0x00000c0006517984 */ /* 0x001fe80000004800 */
[----:B------:R-:W-:Y:S03]  /*3920*/  LDS R53, [R6.X4+0x2c] ;  /* 0x00002c0006357984 */ /* 0x000fe60000004800 */
[----:B------:R0:W-:Y:S01]  /*3930*/  MUFU.EX2 R79, R32 ;  /* 0x00000020004f7308 */ /* 0x0001e20000000800 */
        /* <DEDUP_REMOVED lines=20> */
[----:B0-----:R-:W0:Y:S04]  /*3a80*/  LDS R32, [R6.X4] ;  /* 0x0000000006207984 */ /* 0x001e280000004800 */
[----:B------:R2:W3:Y:S04]  /*3a90*/  LDS R31, [R6.X4+0x4] ;  /* 0x00000400061f7984 */ /* 0x0004e80000004800 */
[----:B------:R4:W-:Y:S04]  /*3aa0*/  STS.64 [R2+0x9880], R76 ;  /* 0x0098804c02007388 */ /* 0x0009e80000000a00 */
[----:B------:R-:W5:Y:S01]  /*3ab0*/  LDG.E.64 R68, [R68.64] ;  /* 0x0000001e44447981 */ /* 0x000f62000c1e1b00 */
[----:B--2---:R-:W-:Y:S01]  /*3ac0*/  FMUL.FTZ R6, R74, R123 ;  /* 0x0000007b4a067220 */ /* 0x004fe20000410000 */
[----:B------:R-:W-:-:S05]  /*3ad0*/  HFMA2.MMA R130, -RZ, RZ, 0, 9.5367431640625e-07 ;  /* 0x00000010ff827435 */ /* 0x000fca00000001ff */
[----:B------:R-:W2:Y:S01]  /*3ae0*/  MUFU.EX2 R6, R6 ;  /* 0x0000000600067308 */ /* 0x000ea20000000800 */
[----:B------:R-:W-:Y:S01]  /*3af0*/  HFMA2.MMA R60, -RZ, RZ, 1.875, 0 ;  /* 0x3f800000ff3c7435 */ /* 0x000fe200000001ff */
[-C--:B------:R-:W-:Y:S01]  /*3b00*/  FMUL.FTZ R129, R73, R123.reuse ;  /* 0x0000007b49817220 */ /* 0x080fe20000410000 */
[----:B------:R-:W-:Y:S01]  /*3b10*/  MOV R61, RZ ;  /* 0x000000ff003d7202 */ /* 0x000fe20000000f00 */
[----:B------:R-:W-:Y:S01]  /*3b20*/  CS2R R62, SRZ ;  /* 0x00000000003e7805 */ /* 0x000fe2000001ff00 */
[----:B----4-:R-:W-:Y:S01]  /*3b30*/  @!P0 IMAD.WIDE R2, R3, R130, UR10 ;  /* 0x0000000a03028e25 */ /* 0x010fe2000f8e0282 */
[----:B------:R-:W-:Y:S03]  /*3b40*/  BAR.SYNC.DEFER_BLOCKING 0x0 ;  /* 0x0000000000007b1d */ /* 0x000fe60000010000 */
[----:B------:R-:W-:-:S03]  /*3b50*/  FMUL.FTZ R128, R75, R123 ;  /* 0x0000007b4b807220 */ /* 0x000fc60000410000 */
[----:B------:R-:W4:Y:S01]  /*3b60*/  MUFU.EX2 R129, R129 ;  /* 0x0000008100817308 */ /* 0x000f220000000800 */
[----:B-1----:R-:W-:Y:S02]  /*3b70*/  FMUL.FTZ R30, R78, R30 ;  /* 0x0000001e4e1e7220 */ /* 0x002fe40000410000 */
[C---:B--2---:R-:W-:Y:S02]  /*3b80*/  FMUL.FTZ R24, R6.reuse, R24 ;  /* 0x0000001806187220 */ /* 0x044fe40000410000 */
[----:B------:R-:W-:-:S03]  /*3b90*/  FMUL.FTZ R23, R6, R23 ;  /* 0x0000001706177220 */ /* 0x000fc60000410000 */
[----:B------:R-:W1:Y:S01]  /*3ba0*/  MUFU.EX2 R128, R128 ;  /* 0x0000008000807308 */ /* 0x000e620000000800 */
[----:B------:R-:W-:Y:S02]  /*3bb0*/  FMUL.FTZ R6, R0, R123 ;  /* 0x0000007b00067220 */ /* 0x000fe40000410000 */
[----:B------:R-:W-:Y:S01]  /*3bc0*/  FMUL.FTZ R29, R78, R29 ;  /* 0x0000001d4e1d7220 */ /* 0x000fe20000410000 */
[----:B------:R2:W5:Y:S04]  /*3bd0*/  @!P0 LDG.E.128 R60, [R2.64] ;  /* 0x0000001e023c8981 */ /* 0x000568000c1e1d00 */
[----:B------:R-:W-:Y:S01]  /*3be0*/  MUFU.EX2 R6, R6 ;  /* 0x0000000600067308 */ /* 0x000fe20000000800 */
[-C--:B--2---:R-:W-:Y:S02]  /*3bf0*/  FMUL.FTZ R3, R64, R123.reuse ;  /* 0x0000007b40037220 */ /* 0x084fe40000410000 */
[----:B------:R-:W-:-:S05]  /*3c00*/  FMUL.FTZ R2, R65, R123 ;  /* 0x0000007b41027220 */ /* 0x000fca0000410000 */
[----:B------:R0:W2:Y:S01]  /*3c10*/  MUFU.EX2 R78, R3 ;  /* 0x00000003004e7308 */ /* 0x0000a20000000800 */
[----:B------:R-:W-:-:S07]  /*3c20*/  FMUL.FTZ R130, R72, R123 ;  /* 0x0000007b48827220 */ /* 0x000fce0000410000 */
[----:B------:R-:W2:Y:S01]  /*3c30*/  MUFU.EX2 R2, R2 ;  /* 0x0000000200027308 */ /* 0x000ea20000000800 */
[C---:B----4-:R-:W-:Y:S02]  /*3c40*/  FMUL.FTZ R22, R129.reuse, R22 ;  /* 0x0000001681167220 */ /* 0x050fe40000410000 */
[----:B------:R-:W-:Y:S02]  /*3c50*/  FMUL.FTZ R21, R129, R21 ;  /* 0x0000001581157220 */ /* 0x000fe40000410000 */
[----:B------:R-:W-:Y:S02]  /*3c60*/  FMUL.FTZ R129, R95, R123 ;  /* 0x0000007b5f817220 */ /* 0x000fe40000410000 */
[C---:B------:R-:W-:Y:S01]  /*3c70*/  FMUL.FTZ R28, R79.reuse, R28 ;  /* 0x0000001c4f1c7220 */ /* 0x040fe20000410000 */
[----:B------:R-:W4:Y:S01]  /*3c80*/  MUFU.EX2 R130, R130 ;  /* 0x0000008200827308 */ /* 0x000f220000000800 */
[----:B------:R-:W-:Y:S02]  /*3c90*/  FMUL.FTZ R27, R79, R27 ;  /* 0x0000001b4f1b7220 */ /* 0x000fe40000410000 */
[----:B-1----:R-:W-:-:S02]  /*3ca0*/  FMUL.FTZ R26, R128, R26 ;  /* 0x0000001a801a7220 */ /* 0x002fc40000410000 */
[----:B------:R-:W-:Y:S02]  /*3cb0*/  FMUL.FTZ R25, R128, R25 ;  /* 0x0000001980197220 */ /* 0x000fe40000410000 */
[C---:B0-----:R-:W-:Y:S02]  /*3cc0*/  FMUL.FTZ R3, R8.reuse, R32 ;  /* 0x0000002008037220 */ /* 0x041fe40000410000 */
[----:B------:R-:W-:Y:S02]  /*3cd0*/  FMUL.FTZ R128, R71, R123 ;  /* 0x0000007b47807220 */ /* 0x000fe40000410000 */
[----:B---3--:R-:W-:Y:S01]  /*3ce0*/  FMUL.FTZ R79, R8, R31 ;  /* 0x0000001f084f7220 */ /* 0x008fe20000410000 */
[----:B------:R-:W0:Y:S01]  /*3cf0*/  MUFU.EX2 R129, R129 ;  /* 0x0000008100817308 */ /* 0x000e220000000800 */
[C---:B--2---:R-:W-:Y:S02]  /*3d00*/  FMUL.FTZ R10, R78.reuse, R10 ;  /* 0x0000000a4e0a7220 */ /* 0x044fe40000410000 */
[----:B------:R-:W-:-:S02]  /*3d10*/  FMUL.FTZ R9, R78, R9 ;  /* 0x000000094e097220 */ /* 0x000fc40000410000 */
[C---:B------:R-:W-:Y:S02]  /*3d20*/  FMUL.FTZ R78, R118.reuse, R3 ;  /* 0x00000003764e7220 */ /* 0x040fe40000410000 */
[----:B------:R-:W-:Y:S01]  /*3d30*/  FMUL.FTZ R79, R118, R79 ;  /* 0x0000004f764f7220 */ /* 0x000fe20000410000 */
[----:B------:R-:W1:Y:S01]  /*3d40*/  MUFU.EX2 R128, R128 ;  /* 0x0000008000807308 */ /* 0x000e620000000800 */
[C---:B------:R-:W-:Y:S02]  /*3d50*/  FMUL.FTZ R12, R2.reuse, R12 ;  /* 0x0000000c020c7220 */ /* 0x040fe40000410000 */
[----:B------:R-:W-:Y:S02]  /*3d60*/  FMUL.FTZ R11, R2, R11 ;  /* 0x0000000b020b7220 */ /* 0x000fe40000410000 */
[----:B------:R-:W-:Y:S02]  /*3d70*/  FMUL.FTZ R8, R6, R5 ;  /* 0x0000000506087220 */ /* 0x000fe40000410000 */
[----:B------:R-:W-:-:S02]  /*3d80*/  FMUL.FTZ R2, R4, R81 ;  /* 0x0000005104027220 */ /* 0x000fc40000410000 */
[-C--:B------:R-:W-:Y:S02]  /*3d90*/  FMUL.FTZ R5, R78, R29.reuse ;  /* 0x0000001d4e057220 */ /* 0x080fe40000410000 */
[----:B------:R-:W-:Y:S02]  /*3da0*/  FMUL.FTZ R168, R4, R82 ;  /* 0x0000005204a87220 */ /* 0x000fe40000410000 */
[----:B------:R-:W-:Y:S02]  /*3db0*/  FMUL.FTZ R3, R79, R29 ;  /* 0x0000001d4f037220 */ /* 0x000fe40000410000 */
[----:B------:R-:W-:Y:S02]  /*3dc0*/  FMUL.FTZ R167, R117, R2 ;  /* 0x0000000275a77220 */ /* 0x000fe40000410000 */
[----:B------:R-:W-:Y:S02]  /*3dd0*/  FFMA.FTZ R2, R79, R30, R5 ;  /* 0x0000001e4f027223 */ /* 0x000fe40000010005 */
[----:B------:R-:W-:-:S02]  /*3de0*/  FMUL.FTZ R168, R117, R168 ;  /* 0x000000a875a87220 */ /* 0x000fc40000410000 */
[----:B------:R-:W-:Y:S02]  /*3df0*/  FFMA.FTZ R3, R78, R30, -R3 ;  /* 0x0000001e4e037223 */ /* 0x000fe40000010803 */
[C---:B----4-:R-:W-:Y:S02]  /*3e00*/  FMUL.FTZ R20, R130.reuse, R20 ;  /* 0x0000001482147220 */ /* 0x050fe40000410000 */
[----:B------:R-:W-:Y:S02]  /*3e10*/  FMUL.FTZ R19, R130, R19 ;  /* 0x0000001382137220 */ /* 0x000fe40000410000 */
[----:B------:R-:W-:Y:S02]  /*3e20*/  FADD.FTZ R130, R167, R2 ;  /* 0x00000002a7827221 */ /* 0x000fe40000010000 */
[----:B------:R-:W-:Y:S02]  /*3e30*/  FADD.FTZ R2, R168, R3 ;  /* 0x00000003a8027221 */ /* 0x000fe40000010000 */
[----:B0-----:R-:W-:-:S02]  /*3e40*/  FMUL.FTZ R4, R129, R127 ;  /* 0x0000007f81047220 */ /* 0x001fc40000410000 */
[C---:B------:R-:W-:Y:S02]  /*3e50*/  FMUL.FTZ R127, R27.reuse, R2 ;  /* 0x000000021b7f7220 */ /* 0x040fe40000410000 */
[----:B------:R-:W-:Y:S02]  /*3e60*/  FMUL.FTZ R7, R6, R7 ;  /* 0x0000000706077220 */ /* 0x000fe40000410000 */
[----:B-1----:R-:W-:Y:S02]  /*3e70*/  FMUL.FTZ R6, R128, R125 ;  /* 0x0000007d80067220 */ /* 0x002fe40000410000 */
[----:B------:R-:W-:Y:S02]  /*3e80*/  FMUL.FTZ R125, R27, R130 ;  /* 0x000000821b7d7220 */ /* 0x000fe40000410000 */
[----:B------:R-:W-:Y:S02]  /*3e90*/  FMUL.FTZ R3, R129, R126 ;  /* 0x0000007e81037220 */ /* 0x000fe40000410000 */
[----:B------:R-:W-:-:S02]  /*3ea0*/  FFMA.FTZ R129, R28, R130, R127 ;  /* 0x000000821c817223 */ /* 0x000fc4000001007f */
[----:B------:R-:W-:Y:S02]  /*3eb0*/  FMUL.FTZ R127, R77, R29 ;  /* 0x0000001d4d7f7220 */ /* 0x000fe40000410000 */
[----:B------:R-:W-:Y:S02]  /*3ec0*/  FMUL.FTZ R5, R128, R124 ;  /* 0x0000007c80057220 */ /* 0x000fe40000410000 */
[----:B------:R-:W-:Y:S02]  /*3ed0*/  FMUL.FTZ R169, R94, R80 ;  /* 0x000000505ea97220 */ /* 0x000fe40000410000 */
[----:B------:R-:W-:Y:S02]  /*3ee0*/  FFMA.FTZ R124, R28, R2, -R125 ;  /* 0x000000021c7c7223 */ /* 0x000fe4000001087d */
[----:B------:R-:W-:Y:S02]  /*3ef0*/  FMUL.FTZ R125, R94, R59 ;  /* 0x0000003b5e7d7220 */ /* 0x000fe40000410000 */
[----:B------:R-:W-:-:S02]  /*3f00*/  FMUL.FTZ R2, R76, R29 ;  /* 0x0000001d4c027220 */ /* 0x000fc40000410000 */
[-C--:B------:R-:W-:Y:S02]  /*3f10*/  FFMA.FTZ R127, R76, R30.reuse, -R127 ;  /* 0x0000001e4c7f7223 */ /* 0x080fe4000001087f */
[C---:B------:R-:W-:Y:S02]  /*3f20*/  FMUL.FTZ R169, R116.reuse, R169 ;  /* 0x000000a974a97220 */ /* 0x040fe40000410000 */
[----:B------:R-:W-:Y:S02]  /*3f30*/  FMUL.FTZ R170, R116, R125 ;  /* 0x0000007d74aa7220 */ /* 0x000fe40000410000 */
[----:B------:R-:W-:Y:S02]  /*3f40*/  FFMA.FTZ R2, R77, R30, R2 ;  /* 0x0000001e4d027223 */ /* 0x000fe40000010002 */
[----:B------:R-:W-:Y:S02]  /*3f50*/  FMUL.FTZ R125, R27, R127 ;  /* 0x0000007f1b7d7220 */ /* 0x000fe40000410000 */
[----:B------:R-:W-:-:S02]  /*3f60*/  FADD.FTZ R124, R169, R124 ;  /* 0x0000007ca97c7221 */ /* 0x000fc40000010000 */
[-C--:B------:R-:W-:Y:S02]  /*3f70*/  FMUL.FTZ R94, R27, R2.reuse ;  /* 0x000000021b5e7220 */ /* 0x080fe40000410000 */
[----:B------:R-:W-:Y:S02]  /*3f80*/  FFMA.FTZ R125, R28, R2, R125 ;  /* 0x000000021c7d7223 */ /* 0x000fe4000001007d */
[----:B------:R-:W-:Y:S02]  /*3f90*/  FADD.FTZ R129, R170, R129 ;  /* 0x00000081aa817221 */ /* 0x000fe40000010000 */
[----:B------:R-:W-:Y:S02]  /*3fa0*/  FMUL.FTZ R126, R25, R124 ;  /* 0x0000007c197e7220 */ /* 0x000fe40000410000 */
[----:B------:R-:W-:Y:S02]  /*3fb0*/  FMUL.FTZ R2, R75, R57 ;  /* 0x000000394b027220 */ /* 0x000fe40000410000 */
[----:B------:R-:W-:-:S02]  /*3fc0*/  FFMA.FTZ R94, R28, R127, -R94 ;  /* 0x0000007f1c5e7223 */ /* 0x000fc4000001085e */
[-C--:B------:R-:W-:Y:S02]  /*3fd0*/  FMUL.FTZ R127, R25, R129.reuse ;  /* 0x00000081197f7220 */ /* 0x080fe40000410000 */
[----:B------:R-:W-:Y:S02]  /*3fe0*/  FMUL.FTZ R172, R75, R58 ;  /* 0x0000003a4bac7220 */ /* 0x000fe40000410000 */
[C---:B------:R-:W-:Y:S02]  /*3ff0*/  FFMA.FTZ R126, R26.reuse, R129, R126 ;  /* 0x000000811a7e7223 */ /* 0x040fe4000001007e */
[----:B------:R-:W-:Y:S02]  /*4000*/  FMUL.FTZ R171, R115, R2 ;  /* 0x0000000273ab7220 */ /* 0x000fe40000410000 */
[----:B------:R-:W-:Y:S02]  /*4010*/  FMUL.FTZ R75, R25, R125 ;  /* 0x0000007d194b7220 */ /* 0x000fe40000410000 */
[----:B------:R-:W-:-:S02]  /*4020*/  FFMA.FTZ R127, R26, R124, -R127 ;  /* 0x0000007c1a7f7223 */ /* 0x000fc4000001087f */
[----:B------:R-:W-:Y:S02]  /*4030*/  FMUL.FTZ R172, R115, R172 ;  /* 0x000000ac73ac7220 */ /* 0x000fe40000410000 */
[----:B------:R-:W-:Y:S02]  /*4040*/  FADD.FTZ R126, R171, R126 ;  /* 0x0000007eab7e7221 */ /* 0x000fe40000010000 */
[-C--:B------:R-:W-:Y:S02]  /*4050*/  FMUL.FTZ R2, R25, R94.reuse ;  /* 0x0000005e19027220 */ /* 0x080fe40000410000 */
[----:B------:R-:W-:Y:S02]  /*4060*/  FFMA.FTZ R94, R26, R94, -R75 ;  /* 0x0000005e1a5e7223 */ /* 0x000fe4000001084b */
[----:B------:R-:W-:Y:S02]  /*4070*/  FADD.FTZ R127, R172, R127 ;  /* 0x0000007fac7f7221 */ /* 0x000fe40000010000 */
[----:B------:R-:W-:-:S02]  /*4080*/  FMUL.FTZ R75, R23, R126 ;  /* 0x0000007e174b7220 */ /* 0x000fc40000410000 */
[----:B------:R-:W-:Y:S02]  /*4090*/  FMUL.FTZ R173, R74, R56 ;  /* 0x000000384aad7220 */ /* 0x000fe40000410000 */
[----:B------:R-:W-:Y:S02]  /*40a0*/  FFMA.FTZ R2, R26, R125, R2 ;  /* 0x0000007d1a027223 */ /* 0x000fe40000010002 */
[-C--:B------:R-:W-:Y:S02]  /*40b0*/  FFMA.FTZ R124, R24, R127.reuse, -R75 ;  /* 0x0000007f187c7223 */ /* 0x080fe4000001084b */
[----:B------:R-:W-:Y:S02]  /*40c0*/  FMUL.FTZ R125, R23, R127 ;  /* 0x0000007f177d7220 */ /* 0x000fe40000410000 */
[----:B------:R-:W-:Y:S02]  /*40d0*/  FMUL.FTZ R75, R74, R55 ;  /* 0x000000374a4b7220 */ /* 0x000fe40000410000 */
[----:B------:R-:W-:-:S02]  /*40e0*/  FMUL.FTZ R173, R114, R173 ;  /* 0x000000ad72ad7220 */ /* 0x000fc40000410000 */
[----:B------:R-:W-:Y:S02]  /*40f0*/  FFMA.FTZ R127, R24, R126, R125 ;  /* 0x0000007e187f7223 */ /* 0x000fe4000001007d */
[----:B------:R-:W-:Y:S02]  /*4100*/  FMUL.FTZ R174, R114, R75 ;  /* 0x0000004b72ae7220 */ /* 0x000fe40000410000 */
[----:B------:R-:W-:Y:S02]  /*4110*/  FMUL.FTZ R75, R23, R94 ;  /* 0x0000005e174b7220 */ /* 0x000fe40000410000 */
[----:B------:R-:W-:Y:S02]  /*4120*/  FADD.FTZ R124, R173, R124 ;  /* 0x0000007cad7c7221 */ /* 0x000fe40000010000 */
[----:B------:R-:W-:Y:S02]  /*4130*/  FMUL.FTZ R131, R70, R123 ;  /* 0x0000007b46837220 */ /* 0x000fe40000410000 */
[----:B------:R-:W-:-:S02]  /*4140*/  FADD.FTZ R127, R174, R127 ;  /* 0x0000007fae7f7221 */ /* 0x000fc40000010000 */
[-C--:B------:R-:W-:Y:S02]  /*4150*/  FMUL.FTZ R125, R23, R2.reuse ;  /* 0x00000002177d7220 */ /* 0x080fe40000410000 */
[----:B------:R-:W-:Y:S02]  /*4160*/  FFMA.FTZ R75, R24, R2, R75 ;  /* 0x00000002184b7223 */ /* 0x000fe4000001004b */
[----:B------:R-:W-:Y:S02]  /*4170*/  FMUL.FTZ R74, R21, R124 ;  /* 0x0000007c154a7220 */ /* 0x000fe40000410000 */
[----:B------:R-:W-:Y:S02]  /*4180*/  FMUL.FTZ R2, R73, R53 ;  /* 0x0000003549027220 */ /* 0x000fe40000410000 */
[-C--:B------:R-:W-:Y:S02]  /*4190*/  FMUL.FTZ R129, R21, R127.reuse ;  /* 0x0000007f15817220 */ /* 0x080fe40000410000 */
[----:B------:R-:W-:Y:S01]  /*41a0*/  FMUL.FTZ R176, R73, R54 ;  /* 0x0000003649b07220 */ /* 0x000fe20000410000 */
[----:B------:R-:W0:Y:S01]  /*41b0*/  MUFU.EX2 R131, R131 ;  /* 0x0000008300837308 */ /* 0x000e220000000800 */
[----:B------:R-:W-:-:S02]  /*41c0*/  FFMA.FTZ R74, R22, R127, R74 ;  /* 0x0000007f164a7223 */ /* 0x000fc4000001004a */
[C---:B------:R-:W-:Y:S02]  /*41d0*/  FMUL.FTZ R175, R113.reuse, R2 ;  /* 0x0000000271af7220 */ /* 0x040fe40000410000 */
[----:B------:R-:W-:Y:S02]  /*41e0*/  FFMA.FTZ R125, R24, R94, -R125 ;  /* 0x0000005e187d7223 */ /* 0x000fe4000001087d */
[----:B------:R-:W-:Y:S02]  /*41f0*/  FFMA.FTZ R129, R22, R124, -R129 ;  /* 0x0000007c16817223 */ /* 0x000fe40000010881 */
[----:B------:R-:W-:Y:S02]  /*4200*/  FMUL.FTZ R176, R113, R176 ;  /* 0x000000b071b07220 */ /* 0x000fe40000410000 */
[----:B------:R-:W-:Y:S02]  /*4210*/  FADD.FTZ R74, R175, R74 ;  /* 0x0000004aaf4a7221 */ /* 0x000fe40000010000 */
[----:B------:R-:W-:-:S02]  /*4220*/  FMUL.FTZ R2, R21, R75 ;  /* 0x0000004b15027220 */ /* 0x000fc40000410000 */
[----:B------:R-:W-:Y:S02]  /*4230*/  FMUL.FTZ R73, R21, R125 ;  /* 0x0000007d15497220 */ /* 0x000fe40000410000 */
[----:B------:R-:W-:Y:S02]  /*4240*/  FMUL.FTZ R132, R67, R123 ;  /* 0x0000007b43847220 */ /* 0x000fe40000410000 */
[----:B------:R-:W-:Y:S02]  /*4250*/  FADD.FTZ R129, R176, R129 ;  /* 0x00000081b0817221 */ /* 0x000fe40000010000 */
[----:B------:R-:W-:Y:S02]  /*4260*/  FMUL.FTZ R94, R19, R74 ;  /* 0x0000004a135e7220 */ /* 0x000fe40000410000 */
[----:B------:R-:W-:Y:S02]  /*4270*/  FMUL.FTZ R177, R72, R52 ;  /* 0x0000003448b17220 */ /* 0x000fe40000410000 */
[----:B------:R-:W-:-:S02]  /*4280*/  FFMA.FTZ R2, R22, R125, -R2 ;  /* 0x0000007d16027223 */ /* 0x000fc40000010802 */
[----:B------:R-:W-:Y:S02]  /*4290*/  FFMA.FTZ R75, R22, R75, R73 ;  /* 0x0000004b164b7223 */ /* 0x000fe40000010049 */
[----:B------:R-:W-:Y:S02]  /*42a0*/  FMUL.FTZ R125, R19, R129 ;  /* 0x00000081137d7220 */ /* 0x000fe40000410000 */
[----:B------:R-:W-:Y:S01]  /*42b0*/  FMUL.FTZ R73, R72, R51 ;  /* 0x0000003348497220 */ /* 0x000fe20000410000 */
[----:B------:R-:W1:Y:S01]  /*42c0*/  MUFU.EX2 R132, R132 ;  /* 0x0000008400847308 */ /* 0x000e620000000800 */
[----:B------:R-:W-:Y:S02]  /*42d0*/  FFMA.FTZ R94, R20, R129, -R94 ;  /* 0x00000081145e7223 */ /* 0x000fe4000001085e */
[----:B------:R-:W-:Y:S02]  /*42e0*/  FMUL.FTZ R177, R112, R177 ;  /* 0x000000b170b17220 */ /* 0x000fe40000410000 */
[----:B------:R-:W-:-:S02]  /*42f0*/  FFMA.FTZ R127, R20, R74, R125 ;  /* 0x0000004a147f7223 */ /* 0x000fc4000001007d */
[----:B------:R-:W-:Y:S02]  /*4300*/  FMUL.FTZ R178, R112, R73 ;  /* 0x0000004970b27220 */ /* 0x000fe40000410000 */
[----:B------:R-:W-:Y:S02]  /*4310*/  FMUL.FTZ R125, R19, R75 ;  /* 0x0000004b137d7220 */ /* 0x000fe40000410000 */
[----:B0-----:R-:W-:Y:S02]  /*4320*/  FMUL.FTZ R17, R131, R17 ;  /* 0x0000001183117220 */ /* 0x001fe40000410000 */
[----:B------:R-:W-:Y:S02]  /*4330*/  FADD.FTZ R94, R177, R94 ;  /* 0x0000005eb15e7221 */ /* 0x000fe40000010000 */
[----:B------:R-:W-:Y:S02]  /*4340*/  FMUL.FTZ R133, R66, R123 ;  /* 0x0000007b42857220 */ /* 0x000fe40000410000 */
[----:B------:R-:W-:-:S02]  /*4350*/  FADD.FTZ R127, R178, R127 ;  /* 0x0000007fb27f7221 */ /* 0x000fc40000010000 */
[-C--:B------:R-:W-:Y:S02]  /*4360*/  FMUL.FTZ R72, R19, R2.reuse ;  /* 0x0000000213487220 */ /* 0x080fe40000410000 */
[----:B------:R-:W-:Y:S02]  /*4370*/  FFMA.FTZ R125, R20, R2, -R125 ;  /* 0x00000002147d7223 */ /* 0x000fe4000001087d */
[----:B------:R-:W-:Y:S02]  /*4380*/  FMUL.FTZ R18, R131, R18 ;  /* 0x0000001283127220 */ /* 0x000fe40000410000 */
[C---:B------:R-:W-:Y:S02]  /*4390*/  FMUL.FTZ R74, R17.reuse, R94 ;  /* 0x0000005e114a7220 */ /* 0x040fe40000410000 */
[----:B------:R-:W-:Y:S02]  /*43a0*/  FMUL.FTZ R2, R70, R49 ;  /* 0x0000003146027220 */ /* 0x000fe40000410000 */
[----:B------:R-:W-:-:S02]  /*43b0*/  FMUL.FTZ R73, R17, R127 ;  /* 0x0000007f11497220 */ /* 0x000fc40000410000 */
[----:B------:R-:W-:Y:S01]  /*43c0*/  FMUL.FTZ R180, R70, R50 ;  /* 0x0000003246b47220 */ /* 0x000fe20000410000 */
[----:B------:R-:W0:Y:S01]  /*43d0*/  MUFU.EX2 R133, R133 ;  /* 0x0000008500857308 */ /* 0x000e220000000800 */
[----:B------:R-:W-:Y:S02]  /*43e0*/  FFMA.FTZ R74, R18, R127, R74 ;  /* 0x0000007f124a7223 */ /* 0x000fe4000001004a */
[C---:B------:R-:W-:Y:S02]  /*43f0*/  FMUL.FTZ R179, R111.reuse, R2 ;  /* 0x000000026fb37220 */ /* 0x040fe40000410000 */
[----:B------:R-:W-:Y:S02]  /*4400*/  FFMA.FTZ R72, R20, R75, R72 ;  /* 0x0000004b14487223 */ /* 0x000fe40000010048 */
[----:B------:R-:W-:Y:S02]  /*4410*/  FFMA.FTZ R75, R18, R94, -R73 ;  /* 0x0000005e124b7223 */ /* 0x000fe40000010849 */
[----:B------:R-:W-:-:S02]  /*4420*/  FMUL.FTZ R180, R111, R180 ;  /* 0x000000b46fb47220 */ /* 0x000fc40000410000 */
[----:B-1----:R-:W-:Y:S02]  /*4430*/  FMUL.FTZ R15, R132, R15 ;  /* 0x0000000f840f7220 */ /* 0x002fe40000410000 */
[----:B------:R-:W-:Y:S02]  /*4440*/  FADD.FTZ R74, R179, R74 ;  /* 0x0000004ab34a7221 */ /* 0x000fe40000010000 */
[C---:B------:R-:W-:Y:S02]  /*4450*/  FMUL.FTZ R2, R17.reuse, R72 ;  /* 0x0000004811027220 */ /* 0x040fe40000410000 */
[----:B------:R-:W-:Y:S02]  /*4460*/  FADD.FTZ R75, R180, R75 ;  /* 0x0000004bb44b7221 */ /* 0x000fe40000010000 */
[----:B------:R-:W-:Y:S02]  /*4470*/  FMUL.FTZ R73, R17, R125 ;  /* 0x0000007d11497220 */ /* 0x000fe40000410000 */
[----:B------:R-:W-:-:S02]  /*4480*/  FMUL.FTZ R16, R132, R16 ;  /* 0x0000001084107220 */ /* 0x000fc40000410000 */
[----:B------:R-:W-:Y:S02]  /*4490*/  FMUL.FTZ R70, R15, R74 ;  /* 0x0000004a0f467220 */ /* 0x000fe40000410000 */
[----:B------:R-:W-:Y:S02]  /*44a0*/  FMUL.FTZ R181, R67, R48 ;  /* 0x0000003043b57220 */ /* 0x000fe40000410000 */
[C---:B------:R-:W-:Y:S02]  /*44b0*/  FFMA.FTZ R2, R18.reuse, R125, -R2 ;  /* 0x0000007d12027223 */ /* 0x040fe40000010802 */
[----:B------:R-:W-:Y:S02]  /*44c0*/  FMUL.FTZ R125, R15, R75 ;  /* 0x0000004b0f7d7220 */ /* 0x000fe40000410000 */
[----:B------:R-:W-:Y:S02]  /*44d0*/  FMUL.FTZ R67, R67, R47 ;  /* 0x0000002f43437220 */ /* 0x000fe40000410000 */
[----:B------:R-:W-:-:S02]  /*44e0*/  FFMA.FTZ R73, R18, R72, R73 ;  /* 0x0000004812497223 */ /* 0x000fc40000010049 */
[----:B------:R-:W-:Y:S02]  /*44f0*/  FFMA.FTZ R70, R16, R75, -R70 ;  /* 0x0000004b10467223 */ /* 0x000fe40000010846 */
[----:B------:R-:W-:Y:S02]  /*4500*/  FMUL.FTZ R181, R110, R181 ;  /* 0x000000b56eb57220 */ /* 0x000fe40000410000 */
[----:B------:R-:W-:Y:S02]  /*4510*/  FFMA.FTZ R125, R16, R74, R125 ;  /* 0x0000004a107d7223 */ /* 0x000fe4000001007d */
[----:B------:R-:W-:Y:S02]  /*4520*/  FMUL.FTZ R182, R110, R67 ;  /* 0x000000436eb67220 */ /* 0x000fe40000410000 */
[----:B------:R-:W-:Y:S02]  /*4530*/  FMUL.FTZ R75, R15, R73 ;  /* 0x000000490f4b7220 */ /* 0x000fe40000410000 */
[----:B0-----:R-:W-:-:S02]  /*4540*/  FMUL.FTZ R13, R133, R13 ;  /* 0x0000000d850d7220 */ /* 0x001fc40000410000 */
[----:B------:R-:W-:Y:S02]  /*4550*/  FADD.FTZ R70, R181, R70 ;  /* 0x00000046b5467221 */ /* 0x000fe40000010000 */
[-C--:B------:R-:W-:Y:S02]  /*4560*/  FMUL.FTZ R67, R15, R2.reuse ;  /* 0x000000020f437220 */ /* 0x080fe40000410000 */
[----:B------:R-:W-:Y:S02]  /*4570*/  FADD.FTZ R125, R182, R125 ;  /* 0x0000007db67d7221 */ /* 0x000fe40000010000 */
[----:B------:R-:W-:Y:S02]  /*4580*/  FFMA.FTZ R75, R16, R2, -R75 ;  /* 0x00000002104b7223 */ /* 0x000fe4000001084b */
[----:B------:R-:W-:Y:S02]  /*4590*/  FMUL.FTZ R14, R133, R14 ;  /* 0x0000000e850e7220 */ /* 0x000fe40000410000 */
[----:B------:R-:W-:-:S02]  /*45a0*/  FMUL.FTZ R72, R13, R70 ;  /* 0x000000460d487220 */ /* 0x000fc40000410000 */
[----:B------:R-:W-:Y:S02]  /*45b0*/  FMUL.FTZ R2, R66, R45 ;  /* 0x0000002d42027220 */ /* 0x000fe40000410000 */
[----:B------:R-:W-:Y:S02]  /*45c0*/  FFMA.FTZ R67, R16, R73, R67 ;  /* 0x0000004910437223 */ /* 0x000fe40000010043 */
[-C--:B------:R-:W-:Y:S02]  /*45d0*/  FMUL.FTZ R73, R13, R125.reuse ;  /* 0x0000007d0d497220 */ /* 0x080fe40000410000 */
[----:B------:R-:W-:Y:S02]  /*45e0*/  FMUL.FTZ R184, R66, R46 ;  /* 0x0000002e42b87220 */ /* 0x000fe40000410000 */
[----:B------:R-:W-:Y:S02]  /*45f0*/  FFMA.FTZ R72, R14, R125, R72 ;  /* 0x0000007d0e487223 */ /* 0x000fe40000010048 */
[----:B------:R-:W-:-:S02]  /*4600*/  FMUL.FTZ R183, R109, R2 ;  /* 0x000000026db77220 */ /* 0x000fc40000410000 */
[----:B------:R-:W-:Y:S02]  /*4610*/  FFMA.FTZ R73, R14, R70, -R73 ;  /* 0x000000460e497223 */ /* 0x000fe40000010849 */
[----:B------:R-:W-:Y:S02]  /*4620*/  FMUL.FTZ R184, R109, R184 ;  /* 0x000000b86db87220 */ /* 0x000fe40000410000 */
[----:B------:R-:W-:Y:S02]  /*4630*/  FADD.FTZ R72, R183, R72 ;  /* 0x00000048b7487221 */ /* 0x000fe40000010000 */
[C---:B------:R-:W-:Y:S02]  /*4640*/  FMUL.FTZ R66, R13.reuse, R75 ;  /* 0x0000004b0d427220 */ /* 0x040fe40000410000 */
[----:B------:R-:W-:Y:S02]  /*4650*/  FADD.FTZ R73, R184, R73 ;  /* 0x00000049b8497221 */ /* 0x000fe40000010000 */
[----:B------:R-:W-:-:S02]  /*4660*/  FMUL.FTZ R2, R13, R67 ;  /* 0x000000430d027220 */ /* 0x000fc40000410000 */
[C---:B------:R-:W-:Y:S02]  /*4670*/  FMUL.FTZ R70, R11.reuse, R72 ;  /* 0x000000480b467220 */ /* 0x040fe40000410000 */
[C---:B------:R-:W-:Y:S02]  /*4680*/  FFMA.FTZ R67, R14.reuse, R67, R66 ;  /* 0x000000430e437223 */ /* 0x040fe40000010042 */
[----:B------:R-:W-:Y:S02]  /*4690*/  FMUL.FTZ R125, R11, R73 ;  /* 0x000000490b7d7220 */ /* 0x000fe40000410000 */
[C---:B------:R-:W-:Y:S02]  /*46a0*/  FMUL.FTZ R185, R65.reuse, R43 ;  /* 0x0000002b41b97220 */ /* 0x040fe40000410000 */
[----:B------:R-:W-:Y:S02]  /*46b0*/  FFMA.FTZ R2, R14, R75, -R2 ;  /* 0x0000004b0e027223 */ /* 0x000fe40000010802 */
[----:B------:R-:W-:-:S02]  /*46c0*/  FMUL.FTZ R65, R65, R44 ;  /* 0x0000002c41417220 */ /* 0x000fc40000410000 */
[C---:B------:R-:W-:Y:S02]  /*46d0*/  FFMA.FTZ R75, R12.reuse, R73, -R70 ;  /* 0x000000490c4b7223 */ /* 0x040fe40000010846 */
[----:B------:R-:W-:Y:S02]  /*46e0*/  FMUL.FTZ R73, R11, R67 ;  /* 0x000000430b497220 */ /* 0x000fe40000410000 */
[----:B------:R-:W-:Y:S02]  /*46f0*/  FFMA.FTZ R72, R12, R72, R125 ;  /* 0x000000480c487223 */ /* 0x000fe4000001007d */
[C---:B------:R-:W-:Y:S02]  /*4700*/  FMUL.FTZ R185, R108.reuse, R185 ;  /* 0x000000b96cb97220 */ /* 0x040fe40000410000 */
[----:B------:R-:W-:Y:S02]  /*4710*/  FADD.FTZ R66, R101, UR5 ;  /* 0x0000000565427e21 */ /* 0x000fe40008010000 */
[----:B------:R-:W-:-:S02]  /*4720*/  FMUL.FTZ R186, R108, R65 ;  /* 0x000000416cba7220 */ /* 0x000fc40000410000 */
[-C--:B------:R-:W-:Y:S02]  /*4730*/  FFMA.FTZ R73, R12, R2.reuse, -R73 ;  /* 0x000000020c497223 */ /* 0x080fe40000010849 */
[----:B------:R-:W-:Y:S02]  /*4740*/  FMUL.FTZ R65, R11, R2 ;  /* 0x000000020b417220 */ /* 0x000fe40000410000 */
[----:B------:R-:W-:Y:S02]  /*4750*/  FADD.FTZ R72, R185, R72 ;  /* 0x00000048b9487221 */ /* 0x000fe40000010000 */
[----:B------:R-:W-:Y:S02]  /*4760*/  FMUL.FTZ R2, R66, UR42 ;  /* 0x0000002a42027c20 */ /* 0x000fe40008410000 */
[----:B------:R-:W-:Y:S02]  /*4770*/  FADD.FTZ R75, R186, R75 ;  /* 0x0000004bba4b7221 */ /* 0x000fe40000010000 */
[----:B------:R-:W-:-:S02]  /*4780*/  FMUL.FTZ R70, R9, R72 ;  /* 0x0000004809467220 */ /* 0x000fc40000410000 */
[----:B------:R-:W-:Y:S02]  /*4790*/  FMUL.RZ R74, R2, 0.15915493667125701904 ;  /* 0x3e22f983024a7820 */ /* 0x000fe4000040c000 */
[C---:B------:R-:W-:Y:S02]  /*47a0*/  FMUL.FTZ R188, R64.reuse, R42 ;  /* 0x0000002a40bc7220 */ /* 0x040fe40000410000 */
[----:B------:R-:W-:Y:S02]  /*47b0*/  FMUL.FTZ R125, R9, R75 ;  /* 0x0000004b097d7220 */ /* 0x000fe40000410000 */
[----:B------:R-:W-:Y:S02]  /*47c0*/  FMUL.FTZ R2, R64, R41 ;  /* 0x0000002940027220 */ /* 0x000fe40000410000 */
[----:B------:R-:W-:Y:S02]  /*47d0*/  FFMA.FTZ R65, R12, R67, R65 ;  /* 0x000000430c417223 */ /* 0x000fe40000010041 */
[----:B------:R-:W-:-:S02]  /*47e0*/  FFMA.FTZ R75, R10, R75, -R70 ;  /* 0x0000004b0a4b7223 */ /* 0x000fc40000010846 */
[C---:B------:R-:W-:Y:S02]  /*47f0*/  FMUL.FTZ R188, R107.reuse, R188 ;  /* 0x000000bc6bbc7220 */ /* 0x040fe40000410000 */
[----:B------:R-:W-:Y:S02]  /*4800*/  FFMA.FTZ R72, R10, R72, R125 ;  /* 0x000000480a487223 */ /* 0x000fe4000001007d */
[----:B------:R-:W-:Y:S02]  /*4810*/  FMUL.FTZ R187, R107, R2 ;  /* 0x000000026bbb7220 */ /* 0x000fe40000410000 */
[----:B------:R-:W-:Y:S02]  /*4820*/  FMUL.FTZ R64, R9, R65 ;  /* 0x0000004109407220 */ /* 0x000fe40000410000 */
[----:B------:R-:W-:Y:S02]  /*4830*/  FADD.FTZ R75, R188, R75 ;  /* 0x0000004bbc4b7221 */ /* 0x000fe40000010000 */
[----:B------:R-:W-:-:S02]  /*4840*/  FADD.FTZ R72, R187, R72 ;  /* 0x00000048bb487221 */ /* 0x000fc40000010000 */
[-C--:B------:R-:W-:Y:S02]  /*4850*/  FFMA.FTZ R2, R10, R73.reuse, -R64 ;  /* 0x000000490a027223 */ /* 0x080fe40000010840 */
[----:B------:R-:W-:Y:S01]  /*4860*/  FMUL.FTZ R73, R9, R73 ;  /* 0x0000004909497220 */ /* 0x000fe20000410000 */
[----:B------:R-:W-:Y:S01]  /*4870*/  ISETP.NE.AND P0, PT, R122, 0x7f, PT ;  /* 0x0000007f7a00780c */ /* 0x000fe20003f05270 */
[C---:B------:R-:W-:Y:S02]  /*4880*/  FMUL.FTZ R67, R7.reuse, R75 ;  /* 0x0000004b07437220 */ /* 0x040fe40000410000 */
[----:B------:R-:W-:Y:S02]  /*4890*/  FMUL.FTZ R189, R0, R39 ;  /* 0x0000002700bd7220 */ /* 0x000fe40000410000 */
[----:B------:R-:W-:Y:S02]  /*48a0*/  FMUL.FTZ R123, R66, R123 ;  /* 0x0000007b427b7220 */ /* 0x000fe40000410000 */
[----:B------:R-:W-:-:S02]  /*48b0*/  FMUL.FTZ R64, R7, R72 ;  /* 0x0000004807407220 */ /* 0x000fc40000410000 */
[----:B------:R-:W-:Y:S02]  /*48c0*/  FFMA.FTZ R73, R10, R65, R73 ;  /* 0x000000410a497223 */ /* 0x000fe40000010049 */
[----:B------:R-:W-:Y:S02]  /*48d0*/  FFMA.FTZ R72, R8, R72, R67 ;  /* 0x0000004808487223 */ /* 0x000fe40000010043 */
[----:B------:R-:W-:Y:S02]  /*48e0*/  FMUL.FTZ R65, R0, R40 ;  /* 0x0000002800417220 */ /* 0x000fe40000410000 */
[----:B------:R-:W-:Y:S01]  /*48f0*/  FMUL.FTZ R189, R106, R189 ;  /* 0x000000bd6abd7220 */ /* 0x000fe20000410000 */
[----:B------:R-:W-:Y:S01]  /*4900*/  MUFU.EX2 R123, R123 ;  /* 0x0000007b007b7308 */ /* 0x000fe20000000800 */
[----:B------:R-:W-:Y:S02]  /*4910*/  FFMA.FTZ R75, R8, R75, -R64 ;  /* 0x0000004b084b7223 */ /* 0x000fe40000010840 */
[----:B------:R-:W-:-:S02]  /*4920*/  FMUL.FTZ R67, R7, R73 ;  /* 0x0000004907437220 */ /* 0x000fc40000410000 */
[----:B------:R-:W-:Y:S02]  /*4930*/  FMUL.FTZ R0, R7, R2 ;  /* 0x0000000207007220 */ /* 0x000fe40000410000 */
[----:B------:R-:W-:Y:S01]  /*4940*/  FMUL.FTZ R193, R95, R35 ;  /* 0x000000235fc17220 */ /* 0x000fe20000410000 */
[----:B------:R-:W0:Y:S01]  /*4950*/  MUFU.SIN R64, R74 ;  /* 0x0000004a00407308 */ /* 0x000e220000000400 */
[----:B------:R-:W-:Y:S02]  /*4960*/  FMUL.FTZ R190, R106, R65 ;  /* 0x000000416abe7220 */ /* 0x000fe40000410000 */
[----:B------:R-:W-:Y:S02]  /*4970*/  FADD.FTZ R72, R189, R72 ;  /* 0x00000048bd487221 */ /* 0x000fe40000010000 */
[----:B------:R-:W-:Y:S02]  /*4980*/  FMUL.FTZ R95, R95, R36 ;  /* 0x000000245f5f7220 */ /* 0x000fe40000410000 */
[----:B------:R-:W-:-:S02]  /*4990*/  FFMA.FTZ R67, R8, R2, -R67 ;  /* 0x0000000208437223 */ /* 0x000fc40000010843 */
[----:B------:R-:W-:Y:S02]  /*49a0*/  FFMA.FTZ R73, R8, R73, R0 ;  /* 0x0000004908497223 */ /* 0x000fe40000010000 */
[----:B------:R-:W-:Y:S02]  /*49b0*/  FADD.FTZ R75, R190, R75 ;  /* 0x0000004bbe4b7221 */ /* 0x000fe40000010000 */
[----:B------:R-:W-:Y:S02]  /*49c0*/  FMUL.FTZ R2, R5, R72 ;  /* 0x0000004805027220 */ /* 0x000fe40000410000 */
[----:B------:R-:W-:Y:S02]  /*49d0*/  FMUL.FTZ R0, R71, R38 ;  /* 0x0000002647007220 */ /* 0x000fe40000410000 */
[----:B------:R-:W-:Y:S01]  /*49e0*/  FMUL.FTZ R194, R104, R95 ;  /* 0x0000005f68c27220 */ /* 0x000fe20000410000 */
[----:B------:R1:W2:Y:S01]  /*49f0*/  MUFU.COS R70, R74 ;  /* 0x0000004a00467308 */ /* 0x0002a20000000000 */
[----:B------:R3:W4:Y:S01]  /*4a00*/  @P0 LDS.64 R94, [R122.X8+0xa888] ;  /* 0x00a888007a5e0984 */ /* 0x0007220000008a00 */
[----:B------:R-:W-:-:S02]  /*4a10*/  FMUL.FTZ R65, R5, R75 ;  /* 0x0000004b05417220 */ /* 0x000fc40000410000 */
[----:B------:R-:W-:Y:S02]  /*4a20*/  FMUL.FTZ R192, R71, R37 ;  /* 0x0000002547c07220 */ /* 0x000fe40000410000 */
[C---:B------:R-:W-:Y:S02]  /*4a30*/  FMUL.FTZ R191, R105.reuse, R0 ;  /* 0x0000000069bf7220 */ /* 0x040fe40000410000 */
[C---:B-1----:R-:W-:Y:S02]  /*4a40*/  FFMA.FTZ R74, R6.reuse, R75, -R2 ;  /* 0x0000004b064a7223 */ /* 0x042fe40000010802 */
[----:B------:R-:W-:Y:S02]  /*4a50*/  FFMA.FTZ R71, R6, R72, R65 ;  /* 0x0000004806477223 */ /* 0x000fe40000010041 */
[----:B------:R-:W-:Y:S02]  /*4a60*/  FMUL.FTZ R192, R105, R192 ;  /* 0x000000c069c07220 */ /* 0x000fe40000410000 */
[----:B------:R-:W-:-:S02]  /*4a70*/  FADD.FTZ R74, R191, R74 ;  /* 0x0000004abf4a7221 */ /* 0x000fc40000010000 */
[----:B------:R-:W-:Y:S02]  /*4a80*/  FMUL.FTZ R65, R5, R73 ;  /* 0x0000004905417220 */ /* 0x000fe40000410000 */
[----:B0-----:R-:W-:Y:S02]  /*4a90*/  FMUL.FTZ R0, R123, R64 ;  /* 0x000000407b007220 */ /* 0x001fe40000410000 */
[----:B------:R-:W-:Y:S02]  /*4aa0*/  FADD.FTZ R71, R192, R71 ;  /* 0x00000047c0477221 */ /* 0x000fe40000010000 */
[----:B------:R-:W-:Y:S02]  /*4ab0*/  FMUL.FTZ R64, R3, R74 ;  /* 0x0000004a03407220 */ /* 0x000fe40000410000 */
[-C--:B------:R-:W-:Y:S02]  /*4ac0*/  FFMA.FTZ R65, R6, R67.reuse, -R65 ;  /* 0x0000004306417223 */ /* 0x080fe40000010841 */
[----:B------:R-:W-:-:S02]  /*4ad0*/  FMUL.FTZ R67, R5, R67 ;  /* 0x0000004305437220 */ /* 0x000fc40000410000 */
[-C--:B------:R-:W-:Y:S02]  /*4ae0*/  FFMA.FTZ R64, R4, R71.reuse, R64 ;  /* 0x0000004704407223 */ /* 0x080fe40000010040 */
[----:B------:R-:W-:Y:S02]  /*4af0*/  FMUL.FTZ R71, R3, R71 ;  /* 0x0000004703477220 */ /* 0x000fe40000410000 */
[----:B------:R-:W-:Y:S02]  /*4b00*/  FMUL.FTZ R193, R104, R193 ;  /* 0x000000c168c17220 */ /* 0x000fe40000410000 */
[----:B------:R-:W-:Y:S02]  /*4b10*/  FFMA.FTZ R67, R6, R73, R67 ;  /* 0x0000004906437223 */ /* 0x000fe40000010043 */
[----:B------:R-:W-:Y:S02]  /*4b20*/  FFMA.FTZ R71, R4, R74, -R71 ;  /* 0x0000004a04477223 */ /* 0x000fe40000010847 */
[----:B------:R-:W-:-:S02]  /*4b30*/  FADD.FTZ R75, R193, R64 ;  /* 0x00000040c14b7221 */ /* 0x000fc40000010000 */
[----:B------:R-:W-:Y:S02]  /*4b40*/  FMUL.FTZ R64, R3, R67 ;  /* 0x0000004303407220 */ /* 0x000fe40000410000 */
[----:B--2---:R-:W-:Y:S02]  /*4b50*/  FMUL.FTZ R2, R123, R70 ;  /* 0x000000467b027220 */ /* 0x004fe40000410000 */
[----:B------:R-:W-:Y:S02]  /*4b60*/  FADD.FTZ R73, R194, R71 ;  /* 0x00000047c2497221 */ /* 0x000fe40000010000 */
[-C--:B------:R-:W-:Y:S02]  /*4b70*/  FMUL.FTZ R70, R3, R65.reuse ;  /* 0x0000004103467220 */ /* 0x080fe40000410000 */
[----:B------:R-:W-:Y:S02]  /*4b80*/  FFMA.FTZ R71, R4, R65, -R64 ;  /* 0x0000004104477223 */ /* 0x000fe40000010840 */
[----:B------:R-:W-:-:S02]  /*4b90*/  FMUL.FTZ R64, R0, R73 ;  /* 0x0000004900407220 */ /* 0x000fc40000410000 */
[----:B------:R-:W-:Y:S02]  /*4ba0*/  FMUL.FTZ R196, R66, R34 ;  /* 0x0000002242c47220 */ /* 0x000fe40000410000 */
[----:B------:R-:W-:Y:S02]  /*4bb0*/  FMUL.FTZ R72, R0, R75 ;  /* 0x0000004b00487220 */ /* 0x000fe40000410000 */
[----:B------:R-:W-:Y:S02]  /*4bc0*/  FFMA.FTZ R67, R4, R67, R70 ;  /* 0x0000004304437223 */ /* 0x000fe40000010046 */
[----:B------:R-:W-:Y:S02]  /*4bd0*/  FMUL.FTZ R66, R66, R33 ;  /* 0x0000002142427220 */ /* 0x000fe40000410000 */
[----:B------:R-:W-:Y:S02]  /*4be0*/  FMUL.FTZ R65, R0, R71 ;  /* 0x0000004700417220 */ /* 0x000fe40000410000 */
[C---:B------:R-:W-:Y:S01]  /*4bf0*/  FFMA.FTZ R70, R2.reuse, R75, R64 ;  /* 0x0000004b02467223 */ /* 0x040fe20000010040 */
[----:B------:R-:W-:Y:S01]  /*4c00*/  BSSY B0, `(.L_x_912) ;  /* 0x0000018000007945 */ /* 0x000fe20003800000 */
[----:B------:R-:W-:-:S02]  /*4c10*/  FFMA.FTZ R73, R2, R73, -R72 ;  /* 0x0000004902497223 */ /* 0x000fc40000010848 */
[-C--:B------:R-:W-:Y:S02]  /*4c20*/  FMUL.FTZ R64, R0, R67.reuse ;  /* 0x0000004300407220 */ /* 0x080fe40000410000 */
[C---:B------:R-:W-:Y:S02]  /*4c30*/  FMUL.FTZ R195, R103.reuse, R66 ;  /* 0x0000004267c37220 */ /* 0x040fe40000410000 */
[----:B------:R-:W-:Y:S01]  /*4c40*/  FMUL.FTZ R196, R103, R196 ;  /* 0x000000c467c47220 */ /* 0x000fe20000410000 */
[----:B------:R-:W-:Y:S01]  /*4c50*/  ISETP.GT.U32.AND P2, PT, R122, 0x1f, PT ;  /* 0x0000001f7a00780c */ /* 0x000fe20003f44070 */
[----:B------:R-:W-:Y:S01]  /*4c60*/  FFMA.FTZ R65, R2, R67, R65 ;  /* 0x0000004302417223 */ /* 0x000fe20000010041 */
[----:B------:R-:W-:Y:S01]  /*4c70*/  LEA.HI R233, R122, R122, RZ, 0x1e ;  /* 0x0000007a7ae97211 */ /* 0x000fe200078ff0ff */
[----:B------:R-:W-:Y:S02]  /*4c80*/  FFMA.FTZ R64, R2, R71, -R64 ;  /* 0x0000004702407223 */ /* 0x000fe40000010840 */
[----:B------:R-:W-:-:S02]  /*4c90*/  FADD.FTZ R67, R195, R70 ;  /* 0x00000046c3437221 */ /* 0x000fc40000010000 */
[----:B------:R-:W-:Y:S01]  /*4ca0*/  FADD.FTZ R66, R196, R73 ;  /* 0x00000049c4427221 */ /* 0x000fe20000010000 */
[----:B------:R-:W-:Y:S05]  /*4cb0*/  @P0 BRA `(.L_x_913) ;  /* 0x000000c000000947 */ /* 0x000fea0003800000 */
[----:B---34-:R-:W-:Y:S01]  /*4cc0*/  ULDC UR21, c[0x0][0x174] ;  /* 0x00005d0000157ab9 */ /* 0x018fe20000000800 */
        /* <DEDUP_REMOVED lines=11> */
.L_x_913:
[----:B---34-:R-:W-:Y:S05]  /*4d80*/  BSYNC B0 ;  /* 0x0000000000007941 */ /* 0x018fea0003800000 */
.L_x_912:
[----:B------:R2:W-:Y:S01]  /*4d90*/  STS.128 [R233.X16+0x8470], R64 ;  /* 0x00847040e9007388 */ /* 0x0005e2000000cc00 */
[----:B------:R-:W-:Y:S01]  /*4da0*/  BSSY B0, `(.L_x_914) ;  /* 0x00000e9000007945 */ /* 0x000fe20003800000 */
[-C--:B-----5:R-:W-:Y:S02]  /*4db0*/  FMUL.FTZ R137, R100, R68.reuse ;  /* 0x0000004464897220 */ /* 0x0a0fe40000410000 */
        /* <DEDUP_REMOVED lines=30> */
[----:B------:R-:W-:Y:S01]  /*4fa0*/  FMUL.FTZ R154, R83, R69 ;  /* 0x00000045539a7220 */ /* 0x000fe20000410000 */
[----:B------:R-:W-:Y:S06]  /*4fb0*/  BAR.SYNC.DEFER_BLOCKING 0x0 ;  /* 0x0000000000007b1d */ /* 0x000fec0000010000 */
[----:B------:R-:W-:Y:S05]  /*4fc0*/  @P2 BRA `(.L_x_915) ;  /* 0x00000c6000002947 */ /* 0x000fea0003800000 */
[----:B--2---:R-:W-:-:S05]  /*4fd0*/  IMAD R213, R122, 0x50, RZ ;  /* 0x000000507ad57824 */ /* 0x004fca00078e02ff */
[----:B0-----:R-:W-:Y:S04]  /*4fe0*/  LDS.128 R68, [R213+0x8470] ;  /* 0x00847000d5447984 */ /* 0x001fe80000000c00 */
[----:B------:R-:W0:Y:S02]  /*4ff0*/  LDS.128 R64, [R213+0x8480] ;  /* 0x00848000d5407984 */ /* 0x000e240000000c00 */
[-C--:B0-----:R-:W-:Y:S02]  /*5000*/  FMUL.FTZ R73, R69, R65.reuse ;  /* 0x0000004145497220 */ /* 0x081fe40000410000 */
[C---:B------:R-:W-:Y:S02]  /*5010*/  FMUL.FTZ R74, R68.reuse, R65 ;  /* 0x00000041444a7220 */ /* 0x040fe40000410000 */
[----:B------:R-:W-:-:S02]  /*5020*/  FFMA.FTZ R72, R68, R64, -R73 ;  /* 0x0000004044487223 */ /* 0x000fc40000010849 */
[-C--:B------:R-:W-:Y:S02]  /*5030*/  FFMA.FTZ R73, R69, R64.reuse, R74 ;  /* 0x0000004045497223 */ /* 0x080fe4000001004a */
[CC--:B------:R-:W-:Y:S02]  /*5040*/  FMUL.FTZ R69, R71.reuse, R65.reuse ;  /* 0x0000004147457220 */ /* 0x0c0fe40000410000 */
[C---:B------:R-:W-:Y:S02]  /*5050*/  FMUL.FTZ R68, R70.reuse, R65 ;  /* 0x0000004146447220 */ /* 0x040fe40000410000 */
[-C--:B------:R-:W-:Y:S02]  /*5060*/  FFMA.FTZ R65, R70, R64.reuse, -R69 ;  /* 0x0000004046417223 */ /* 0x080fe40000010845 */
        /* <DEDUP_REMOVED lines=15> */
[----:B0-----:R-:W-:-:S04]  /*5160*/  FMUL.FTZ R69, R65, R73 ;  /* 0x0000004941457220 */ /* 0x001fc80000410000 */
[CC--:B------:R-:W-:Y:S02]  /*5170*/  FFMA.FTZ R68, R64.reuse, R72.reuse, -R69 ;  /* 0x0000004840447223 */ /* 0x0c0fe40000010845 */
[C---:B------:R-:W-:Y:S02]  /*5180*/  FMUL.FTZ R72, R65.reuse, R72 ;  /* 0x0000004841487220 */ /* 0x040fe40000410000 */
[CC--:B------:R-:W-:Y:S02]  /*5190*/  FMUL.FTZ R69, R65.reuse, R70.reuse ;  /* 0x0000004641457220 */ /* 0x0c0fe40000410000 */
[-C--:B------:R-:W-:Y:S02]  /*51a0*/  FMUL.FTZ R65, R65, R71.reuse ;  /* 0x0000004741417220 */ /* 0x080fe40000410000 */
[C---:B------:R-:W-:Y:S02]  /*51b0*/  FFMA.FTZ R74, R64.reuse, R71, R69 ;  /* 0x00000047404a7223 */ /* 0x040fe40000010045 */
[----:B------:R-:W-:-:S02]  /*51c0*/  FFMA.FTZ R65, R64, R70, -R65 ;  /* 0x0000004640417223 */ /* 0x000fc40000010841 */
[----:B------:R-:W-:Y:S02]  /*51d0*/  FFMA.FTZ R70, R64, R73, R72 ;  /* 0x0000004940467223 */ /* 0x000fe40000010048 */
[----:B------:R-:W-:Y:S02]  /*51e0*/  FADD.FTZ R69, R67, R74 ;  /* 0x0000004a43457221 */ /* 0x000fe40000010000 */
[----:B------:R-:W-:Y:S01]  /*51f0*/  FADD.FTZ R73, R66, R65 ;  /* 0x0000004142497221 */ /* 0x000fe20000010000 */
[----:B------:R-:W-:Y:S05]  /*5200*/  BRA.DIV ~URZ, `(.L_x_916) ;  /* 0x00007fa27f007947 */ /* 0x000fea000b800000 */
[----:B------:R0:W2:Y:S02]  /*5210*/  SHFL.UP PT, R67, R68, 0x1, RZ ;  /* 0x0420000044437989 */ /* 0x0000a400000e00ff */
.L_x_1024:
[----:B------:R-:W-:Y:S05]  /*5220*/  BRA.DIV ~URZ, `(.L_x_917) ;  /* 0x000080027f007947 */ /* 0x000fea000b800000 */
[----:B------:R-:W3:Y:S01]  /*5230*/  SHFL.UP PT, R75, R69, 0x1, RZ ;  /* 0x04200000454b7989 */ /* 0x000ee200000e00ff */
[----:B------:R-:W-:-:S03]  /*5240*/  ISETP.GE.AND P0, PT, R121, 0x1, PT ;  /* 0x000000017900780c */ /* 0x000fc60003f06270 */
[----:B------:R-:W4:Y:S04]  /*5250*/  SHFL.UP PT, R71, R73, 0x1, RZ ;  /* 0x0420000049477989 */ /* 0x000f2800000e00ff */
[----:B------:R-:W5:Y:S01]  /*5260*/  SHFL.UP PT, R65, R70, 0x1, RZ ;  /* 0x0420000046417989 */ /* 0x000f6200000e00ff */
[C---:B---3--:R-:W-:Y:S02]  /*5270*/  FMUL.FTZ R64, R70.reuse, R75 ;  /* 0x0000004b46407220 */ /* 0x048fe40000410000 */
[-C--:B----4-:R-:W-:Y:S02]  /*5280*/  FMUL.FTZ R66, R70, R71.reuse ;  /* 0x0000004746427220 */ /* 0x090fe40000410000 */
[C---:B------:R-:W-:Y:S02]  /*5290*/  FFMA.FTZ R64, R68.reuse, R71, -R64 ;  /* 0x0000004744407223 */ /* 0x040fe40000010840 */
[----:B------:R-:W-:-:S02]  /*52a0*/  FFMA.FTZ R66, R68, R75, R66 ;  /* 0x0000004b44427223 */ /* 0x000fc40000010042 */
[----:B------:R-:W-:Y:S02]  /*52b0*/  @P0 FADD.FTZ R73, R73, R64 ;  /* 0x0000004049490221 */ /* 0x000fe40000010000 */
[----:B--2---:R-:W-:Y:S02]  /*52c0*/  FMUL.FTZ R71, R70, R67 ;  /* 0x0000004346477220 */ /* 0x004fe40000410000 */
[----:B------:R-:W-:Y:S01]  /*52d0*/  @P0 FADD.FTZ R69, R69, R66 ;  /* 0x0000004245450221 */ /* 0x000fe20000010000 */
[----:B------:R-:W2:Y:S01]  /*52e0*/  SHFL.UP PT, R75, R73, 0x2, RZ ;  /* 0x04400000494b7989 */ /* 0x000ea200000e00ff */
[-C--:B-----5:R-:W-:Y:S02]  /*52f0*/  FFMA.FTZ R71, R68, R65.reuse, R71 ;  /* 0x0000004144477223 */ /* 0x0a0fe40000010047 */
[C---:B------:R-:W-:Y:S01]  /*5300*/  FMUL.FTZ R65, R70.reuse, R65 ;  /* 0x0000004146417220 */ /* 0x040fe20000410000 */
[----:B------:R-:W3:Y:S02]  /*5310*/  SHFL.UP PT, R247, R69, 0x2, RZ ;  /* 0x0440000045f77989 */ /* 0x000ee400000e00ff */
[----:B------:R-:W-:Y:S01]  /*5320*/  FSEL R70, R70, R71, !P0 ;  /* 0x0000004746467208 */ /* 0x000fe20004000000 */
[----:B0-----:R-:W-:Y:S01]  /*5330*/  @P0 FFMA.FTZ R68, R68, R67, -R65 ;  /* 0x0000004344440223 */ /* 0x001fe20000010841 */
[----:B------:R-:W-:-:S03]  /*5340*/  ISETP.GE.AND P0, PT, R121, 0x2, PT ;  /* 0x000000027900780c */ /* 0x000fc60003f06270 */
[----:B------:R-:W0:Y:S04]  /*5350*/  SHFL.UP PT, R65, R70, 0x2, RZ ;  /* 0x0440000046417989 */ /* 0x000e2800000e00ff */
[----:B------:R-:W4:Y:S01]  /*5360*/  SHFL.UP PT, R67, R68, 0x2, RZ ;  /* 0x0440000044437989 */ /* 0x000f2200000e00ff */
[C---:B--2---:R-:W-:Y:S02]  /*5370*/  FMUL.FTZ R66, R70.reuse, R75 ;  /* 0x0000004b46427220 */ /* 0x044fe40000410000 */
[-C--:B---3--:R-:W-:Y:S02]  /*5380*/  FMUL.FTZ R64, R70, R247.reuse ;  /* 0x000000f746407220 */ /* 0x088fe40000410000 */
[C---:B------:R-:W-:Y:S02]  /*5390*/  FFMA.FTZ R66, R68.reuse, R247, R66 ;  /* 0x000000f744427223 */ /* 0x040fe40000010042 */
[----:B------:R-:W-:-:S02]  /*53a0*/  FFMA.FTZ R64, R68, R75, -R64 ;  /* 0x0000004b44407223 */ /* 0x000fc40000010840 */
[----:B------:R-:W-:Y:S02]  /*53b0*/  @P0 FADD.FTZ R69, R69, R66 ;  /* 0x0000004245450221 */ /* 0x000fe40000010000 */
[----:B------:R-:W-:Y:S02]  /*53c0*/  @P0 FADD.FTZ R73, R73, R64 ;  /* 0x0000004049490221 */ /* 0x000fe40000010000 */
[C---:B0-----:R-:W-:Y:S01]  /*53d0*/  FMUL.FTZ R64, R70.reuse, R65 ;  /* 0x0000004146407220 */ /* 0x041fe20000410000 */
[----:B------:R-:W0:Y:S01]  /*53e0*/  SHFL.UP PT, R75, R69, 0x4, RZ ;  /* 0x04800000454b7989 */ /* 0x000e2200000e00ff */
[----:B----4-:R-:W-:-:S03]  /*53f0*/  FMUL.FTZ R66, R70, R67 ;  /* 0x0000004346427220 */ /* 0x010fc60000410000 */
[----:B------:R-:W2:Y:S01]  /*5400*/  SHFL.UP PT, R71, R73, 0x4, RZ ;  /* 0x0480000049477989 */ /* 0x000ea200000e00ff */
[C---:B------:R-:W-:Y:S02]  /*5410*/  FFMA.FTZ R65, R68.reuse, R65, R66 ;  /* 0x0000004144417223 */ /* 0x040fe40000010042 */
[----:B------:R-:W-:-:S03]  /*5420*/  @P0 FFMA.FTZ R68, R68, R67, -R64 ;  /* 0x0000004344440223 */ /* 0x000fc60000010840 */
[----:B------:R-:W-:Y:S02]  /*5430*/  FSEL R70, R70, R65, !P0 ;  /* 0x0000004146467208 */ /* 0x000fe40004000000 */
[----:B------:R-:W3:Y:S01]  /*5440*/  SHFL.UP PT, R65, R68, 0x4, RZ ;  /* 0x0480000044417989 */ /* 0x000ee200000e00ff */
[----:B------:R-:W-:-:S03]  /*5450*/  ISETP.GE.AND P0, PT, R121, 0x4, PT ;  /* 0x000000047900780c */ /* 0x000fc60003f06270 */
[----:B------:R-:W4:Y:S01]  /*5460*/  SHFL.UP PT, R67, R70, 0x4, RZ ;  /* 0x0480000046437989 */ /* 0x000f2200000e00ff */
[----:B0-----:R-:W-:-:S04]  /*5470*/  FMUL.FTZ R64, R70, R75 ;  /* 0x0000004b46407220 */ /* 0x001fc80000410000 */
[-C--:B--2---:R-:W-:Y:S02]  /*5480*/  FFMA.FTZ R64, R68, R71.reuse, -R64 ;  /* 0x0000004744407223 */ /* 0x084fe40000010840 */
[----:B------:R-:W-:-:S03]  /*5490*/  FMUL.FTZ R66, R70, R71 ;  /* 0x0000004746427220 */ /* 0x000fc60000410000 */
[----:B------:R-:W-:Y:S02]  /*54a0*/  @P0 FADD.FTZ R73, R73, R64 ;  /* 0x0000004049490221 */ /* 0x000fe40000010000 */
[----:B------:R-:W-:Y:S02]  /*54b0*/  FFMA.FTZ R66, R68, R75, R66 ;  /* 0x0000004b44427223 */ /* 0x000fe40000010042 */
[----:B---3--:R-:W-:Y:S02]  /*54c0*/  FMUL.FTZ R64, R70, R65 ;  /* 0x0000004146407220 */ /* 0x008fe40000410000 */
[----:B------:R-:W-:Y:S02]  /*54d0*/  @P0 FADD.FTZ R69, R69, R66 ;  /* 0x0000004245450221 */ /* 0x000fe40000010000 */
[-C--:B----4-:R-:W-:Y:S02]  /*54e0*/  FFMA.FTZ R71, R68, R67.reuse, R64 ;  /* 0x0000004344477223 */ /* 0x090fe40000010040 */
[C---:B------:R-:W-:Y:S01]  /*54f0*/  FMUL.FTZ R67, R70.reuse, R67 ;  /* 0x0000004346437220 */ /* 0x040fe20000410000 */
[----:B------:R-:W0:Y:S02]  /*5500*/  SHFL.UP PT, R75, R69, 0x8, RZ ;  /* 0x05000000454b7989 */ /* 0x000e2400000e00ff */
[----:B------:R-:W-:Y:S01]  /*5510*/  FSEL R70, R70, R71, !P0 ;  /* 0x0000004746467208 */ /* 0x000fe20004000000 */
[----:B------:R-:W-:Y:S01]  /*5520*/  @P0 FFMA.FTZ R68, R68, R65, -R67 ;  /* 0x0000004144440223 */ /* 0x000fe20000010843 */
[----:B------:R-:W2:Y:S01]  /*5530*/  SHFL.UP PT, R71, R73, 0x8, RZ ;  /* 0x0500000049477989 */ /* 0x000ea200000e00ff */
[----:B------:R-:W-:-:S03]  /*5540*/  ISETP.GE.AND P0, PT, R121, 0x8, PT ;  /* 0x000000087900780c */ /* 0x000fc60003f06270 */
[----:B------:R-:W3:Y:S04]  /*5550*/  SHFL.UP PT, R67, R68, 0x8, RZ ;  /* 0x0500000044437989 */ /* 0x000ee800000e00ff */
[----:B------:R-:W4:Y:S01]  /*5560*/  SHFL.UP PT, R65, R70, 0x8, RZ ;  /* 0x0500000046417989 */ /* 0x000f2200000e00ff */
[C---:B0-----:R-:W-:Y:S02]  /*5570*/  FMUL.FTZ R64, R70.reuse, R75 ;  /* 0x0000004b46407220 */ /* 0x041fe40000410000 */
[-C--:B--2---:R-:W-:Y:S02]  /*5580*/  FMUL.FTZ R66, R70, R71.reuse ;  /* 0x0000004746427220 */ /* 0x084fe40000410000 */
[C---:B------:R-:W-:Y:S02]  /*5590*/  FFMA.FTZ R72, R68.reuse, R71, -R64 ;  /* 0x0000004744487223 */ /* 0x040fe40000010840 */
[----:B------:R-:W-:-:S02]  /*55a0*/  FFMA.FTZ R74, R68, R75, R66 ;  /* 0x0000004b444a7223 */ /* 0x000fc40000010042 */
[C---:B---3--:R-:W-:Y:S02]  /*55b0*/  FMUL.FTZ R66, R70.reuse, R67 ;  /* 0x0000004346427220 */ /* 0x048fe40000410000 */
[-C--:B----4-:R-:W-:Y:S02]  /*55c0*/  FMUL.FTZ R64, R70, R65.reuse ;  /* 0x0000004146407220 */ /* 0x090fe40000410000 */
[----:B------:R-:W-:Y:S02]  /*55d0*/  FFMA.FTZ R65, R68, R65, R66 ;  /* 0x0000004144417223 */ /* 0x000fe40000010042 */
[----:B------:R-:W-:Y:S02]  /*55e0*/  @P0 FADD.FTZ R69, R69, R74 ;  /* 0x0000004a45450221 */ /* 0x000fe40000010000 */
[----:B------:R-:W-:Y:S01]  /*55f0*/  @P0 FADD.FTZ R73, R73, R72 ;  /* 0x0000004849490221 */ /* 0x000fe20000010000 */
[----:B------:R-:W-:Y:S01]  /*5600*/  FSEL R71, R70, R65, !P0 ;  /* 0x0000004146477208 */ /* 0x000fe20004000000 */
[----:B------:R-:W-:Y:S01]  /*5610*/  @P0 FFMA.FTZ R68, R68, R67, -R64 ;  /* 0x0000004344440223 */ /* 0x000fe20000010840 */
[----:B------:R-:W0:Y:S04]  /*5620*/  SHFL.UP PT, R66, R69, 0x10, RZ ;  /* 0x0600000045427989 */ /* 0x000e2800000e00ff */
[----:B------:R-:W2:Y:S01]  /*5630*/  SHFL.UP PT, R72, R73, 0x10, RZ ;  /* 0x0600000049487989 */ /* 0x000ea200000e00ff */
[----:B------:R-:W-:-:S03]  /*5640*/  MOV R74, R68 ;  /* 0x00000044004a7202 */ /* 0x000fc60000000f00 */
[----:B------:R-:W3:Y:S04]  /*5650*/  SHFL.UP PT, R70, R71, 0x10, RZ ;  /* 0x0600000047467989 */ /* 0x000ee800000e00ff */
[----:B------:R4:W1:Y:S02]  /*5660*/  SHFL.UP PT, R67, R68, 0x10, RZ ;  /* 0x0600000044437989 */ /* 0x00086400000e00ff */
[----:B----4-:R-:W-:Y:S02]  /*5670*/  MOV R68, R69 ;  /* 0x0000004500447202 */ /* 0x010fe40000000f00 */
.L_x_1025:
[----:B------:R-:W-:Y:S01]  /*5680*/  ISETP.GE.AND P0, PT, R121, 0x10, PT ;  /* 0x000000107900780c */ /* 0x000fe20003f06270 */
[-C--:B0-----:R-:W-:Y:S01]  /*5690*/  FMUL.FTZ R64, R66, R71.reuse ;  /* 0x0000004742407220 */ /* 0x081fe20000410000 */
[----:B------:R-:W-:Y:S01]  /*56a0*/  MOV R69, R74 ;  /* 0x0000004a00457202 */ /* 0x000fe20000000f00 */
[-C--:B-1----:R-:W-:Y:S02]  /*56b0*/  FMUL.FTZ R65, R67, R71.reuse ;  /* 0x0000004743417220 */ /* 0x082fe40000410000 */
[----:B--2---:R-:W-:-:S02]  /*56c0*/  FMUL.FTZ R74, R72, R71 ;  /* 0x00000047484a7220 */ /* 0x004fc40000410000 */
[-C--:B------:R-:W-:Y:S02]  /*56d0*/  FFMA.FTZ R64, R72, R69.reuse, -R64 ;  /* 0x0000004548407223 */ /* 0x080fe40000010840 */
[C---:B---3--:R-:W-:Y:S02]  /*56e0*/  FFMA.FTZ R72, R70.reuse, R69, R65 ;  /* 0x0000004546487223 */ /* 0x048fe40000010041 */
[----:B------:R-:W-:Y:S02]  /*56f0*/  FMUL.FTZ R70, R70, R71 ;  /* 0x0000004746467220 */ /* 0x000fe40000410000 */
[-C--:B------:R-:W-:Y:S02]  /*5700*/  FFMA.FTZ R65, R66, R69.reuse, R74 ;  /* 0x0000004542417223 */ /* 0x080fe4000001004a */
[----:B------:R-:W-:Y:S01]  /*5710*/  @P0 FFMA.FTZ R69, R67, R69, -R70 ;  /* 0x0000004543450223 */ /* 0x000fe20000010846 */
[----:B------:R-:W-:Y:S02]  /*5720*/  MOV R67, R73 ;  /* 0x0000004900437202 */ /* 0x000fe40000000f00 */
[----:B------:R-:W-:-:S02]  /*5730*/  MOV R70, R68 ;  /* 0x0000004400467202 */ /* 0x000fc40000000f00 */
[----:B------:R-:W-:Y:S01]  /*5740*/  FSEL R68, R71, R72, !P0 ;  /* 0x0000004847447208 */ /* 0x000fe20004000000 */
[----:B------:R-:W-:Y:S02]  /*5750*/  @P0 FADD.FTZ R67, R64, R67 ;  /* 0x0000004340430221 */ /* 0x000fe40000010000 */
[----:B------:R-:W-:Y:S01]  /*5760*/  @P0 FADD.FTZ R70, R65, R70 ;  /* 0x0000004641460221 */ /* 0x000fe20000010000 */
[----:B------:R-:W-:Y:S05]  /*5770*/  BRA.CONV ~URZ, `(.L_x_918) ;  /* 0x000000437f007947 */ /* 0x000fea000b800000 */
[----:B------:R-:W-:Y:S01]  /*5780*/  HFMA2.MMA R66, -RZ, RZ, 0, 1.847743988037109375e-06 ;  /* 0x0000001fff427435 */ /* 0x000fe200000001ff */
[----:B------:R-:W-:Y:S02]  /*5790*/  MOV R64, R69 ;  /* 0x0000004500407202 */ /* 0x000fe40000000f00 */
[----:B------:R-:W-:-:S03]  /*57a0*/  MOV R65, 0x57c0 ;  /* 0x000057c000417802 */ /* 0x000fc60000000f00 */
[----:B------:R-:W-:Y:S05]  /*57b0*/  CALL.REL.NOINC `($__internal_25_$__cuda_sm70_shflsync_idx_p) ;  /* 0x0000972000007944 */ /* 0x000fea0003c00000 */
.L_x_918:
[----:B------:R-:W-:Y:S05]  /*57c0*/  BRA.CONV ~URZ, `(.L_x_919) ;  /* 0x000000437f007947 */ /* 0x000fea000b800000 */
[----:B-1----:R-:W-:Y:S01]  /*57d0*/  HFMA2.MMA R66, -RZ, RZ, 0, 1.847743988037109375e-06 ;  /* 0x0000001fff427435 */ /* 0x002fe200000001ff */
[----:B------:R-:W-:Y:S02]  /*57e0*/  MOV R64, R68 ;  /* 0x0000004400407202 */ /* 0x000fe40000000f00 */
[----:B------:R-:W-:-:S03]  /*57f0*/  MOV R65, 0x5810 ;  /* 0x0000581000417802 */ /* 0x000fc60000000f00 */
[----:B0-2---:R-:W-:Y:S05]  /*5800*/  CALL.REL.NOINC `($__internal_25_$__cuda_sm70_shflsync_idx_p) ;  /* 0x000096d000007944 */ /* 0x005fea0003c00000 */
.L_x_919:
[----:B------:R-:W-:Y:S05]  /*5810*/  BRA.CONV ~URZ, `(.L_x_920) ;  /* 0x000000437f007947 */ /* 0x000fea000b800000 */
[----:B-1----:R-:W-:Y:S01]  /*5820*/  HFMA2.MMA R66, -RZ, RZ, 0, 1.847743988037109375e-06 ;  /* 0x0000001fff427435 */ /* 0x002fe200000001ff */
[----:B------:R-:W-:-:S02]  /*5830*/  MOV R64, R67 ;  /* 0x0000004300407202 */ /* 0x000fc40000000f00 */
[----:B------:R-:W-:-:S03]  /*5840*/  MOV R65, 0x5860 ;  /* 0x0000586000417802 */ /* 0x000fc60000000f00 */
[----:B0-2---:R-:W-:Y:S05]  /*5850*/  CALL.REL.NOINC `($__internal_25_$__cuda_sm70_shflsync_idx_p) ;  /* 0x0000968000007944 */ /* 0x005fea0003c00000 */
.L_x_920:
[----:B------:R-:W-:Y:S05]  /*5860*/  BRA.CONV ~URZ, `(.L_x_921) ;  /* 0x000000437f007947 */ /* 0x000fea000b800000 */
[----:B-1----:R-:W-:Y:S01]  /*5870*/  HFMA2.MMA R66, -RZ, RZ, 0, 1.847743988037109375e-06 ;  /* 0x0000001fff427435 */ /* 0x002fe200000001ff */
[----:B------:R-:W-:Y:S02]  /*5880*/  MOV R64, R70 ;  /* 0x0000004600407202 */ /* 0x000fe40000000f00 */
[----:B------:R-:W-:-:S03]  /*5890*/  MOV R65, 0x58b0 ;  /* 0x000058b000417802 */ /* 0x000fc60000000f00 */
[----:B0-2---:R-:W-:Y:S05]  /*58a0*/  CALL.REL.NOINC `($__internal_25_$__cuda_sm70_shflsync_idx_p) ;  /* 0x0000963000007944 */ /* 0x005fea0003c00000 */
.L_x_921:
[----:B------:R-:W-:Y:S05]  /*58b0*/  BRA.DIV ~URZ, `(.L_x_922) ;  /* 0x000085127f007947 */ /* 0x000fea000b800000 */
[----:B------:R3:W4:Y:S04]  /*58c0*/  SHFL.IDX PT, R72, R60, RZ, 0x1f ;  /* 0x00001fff3c487589 */ /* 0x00072800000e0000 */
[----:B------:R3:W2:Y:S04]  /*58d0*/  SHFL.IDX PT, R73, R61, RZ, 0x1f ;  /* 0x00001fff3d497589 */ /* 0x0006a800000e0000 */
[----:B------:R3:W1:Y:S04]  /*58e0*/  SHFL.IDX PT, R74, R62, RZ, 0x1f ;  /* 0x00001fff3e4a7589 */ /* 0x00066800000e0000 */
[----:B------:R3:W0:Y:S04]  /*58f0*/  SHFL.IDX PT, R75, R63, RZ, 0x1f ;  /* 0x00001fff3f4b7589 */ /* 0x00062800000e0000 */
[----:B------:R-:W0:Y:S04]  /*5900*/  SHFL.UP PT, R69, R69, 0x1, RZ ;  /* 0x0420000045457989 */ /* 0x000e2800000e00ff */
[----:B------:R-:W0:Y:S04]  /*5910*/  SHFL.UP PT, R68, R68, 0x1, RZ ;  /* 0x0420000044447989 */ /* 0x000e2800000e00ff */
[----:B------:R-:W0:Y:S04]  /*5920*/  SHFL.UP PT, R67, R67, 0x1, RZ ;  /* 0x0420000043437989 */ /* 0x000e2800000e00ff */
[----:B------:R-:W0:Y:S02]  /*5930*/  SHFL.UP PT, R70, R70, 0x1, RZ ;  /* 0x0420000046467989 */ /* 0x000e2400000e00ff */
.L_x_1026:
[----:B--234-:R-:W2:Y:S01]  /*5940*/  LDS.128 R60, [R213+0x8470] ;  /* 0x00847000d53c7984 */ /* 0x01cea20000000c00 */
[----:B01----:R-:W-:-:S04]  /*5950*/  FMUL.FTZ R64, R74, R68 ;  /* 0x000000444a407220 */ /* 0x003fc80000410000 */
[CC--:B------:R-:W-:Y:S02]  /*5960*/  FFMA.FTZ R65, R75.reuse, R69.reuse, R64 ;  /* 0x000000454b417223 */ /* 0x0c0fe40000010040 */
[-C--:B------:R-:W-:Y:S02]  /*5970*/  FMUL.FTZ R64, R75, R68.reuse ;  /* 0x000000444b407220 */ /* 0x080fe40000410000 */
[----:B------:R-:W-:Y:S02]  /*5980*/  @P1 FADD.FTZ R75, R65, R70 ;  /* 0x00000046414b1221 */ /* 0x000fe40000010000 */
[-C--:B------:R-:W-:Y:S02]  /*5990*/  FMUL.FTZ R65, R73, R68.reuse ;  /* 0x0000004449417220 */ /* 0x080fe40000410000 */
[----:B------:R-:W-:Y:S02]  /*59a0*/  FFMA.FTZ R64, R74, R69, -R64 ;  /* 0x000000454a407223 */ /* 0x000fe40000010840 */
[----:B------:R-:W-:-:S02]  /*59b0*/  FMUL.FTZ R68, R72, R68 ;  /* 0x0000004448447220 */ /* 0x000fc40000410000 */
[-C--:B------:R-:W-:Y:S02]  /*59c0*/  @P1 FFMA.FTZ R72, R72, R69.reuse, -R65 ;  /* 0x0000004548481223 */ /* 0x080fe40000010841 */
[----:B------:R-:W-:Y:S02]  /*59d0*/  @P1 FADD.FTZ R74, R64, R67 ;  /* 0x00000043404a1221 */ /* 0x000fe40000010000 */
[----:B------:R-:W-:-:S05]  /*59e0*/  @P1 FFMA.FTZ R73, R73, R69, R68 ;  /* 0x0000004549491223 */ /* 0x000fca0000010044 */
[----:B------:R0:W-:Y:S01]  /*59f0*/  STS.128 [R213+0x8470], R72 ;  /* 0x00847048d5007388 */ /* 0x0001e20000000c00 */
[C---:B--2---:R-:W-:Y:S02]  /*5a00*/  FMUL.FTZ R65, R61.reuse, R75 ;  /* 0x0000004b3d417220 */ /* 0x044fe40000410000 */
[CC--:B------:R-:W-:Y:S02]  /*5a10*/  FMUL.FTZ R68, R61.reuse, R74.reuse ;  /* 0x0000004a3d447220 */ /* 0x0c0fe40000410000 */
[----:B------:R-:W-:Y:S02]  /*5a20*/  FFMA.FTZ R214, R60, R74, -R65 ;  /* 0x0000004a3cd67223 */ /* 0x000fe40000010841 */
[----:B------:R-:W1:Y:S01]  /*5a30*/  LDS.128 R64, [R213+0x8480] ;  /* 0x00848000d5407984 */ /* 0x000e620000000c00 */
[C---:B------:R-:W-:Y:S02]  /*5a40*/  FMUL.FTZ R69, R61.reuse, R73 ;  /* 0x000000493d457220 */ /* 0x040fe40000410000 */
[----:B------:R-:W-:-:S02]  /*5a50*/  FMUL.FTZ R61, R61, R72 ;  /* 0x000000483d3d7220 */ /* 0x000fc40000410000 */
[C---:B0-----:R-:W-:Y:S02]  /*5a60*/  FFMA.FTZ R72, R60.reuse, R72, -R69 ;  /* 0x000000483c487223 */ /* 0x041fe40000010845 */
[C---:B------:R-:W-:Y:S02]  /*5a70*/  FFMA.FTZ R73, R60.reuse, R73, R61 ;  /* 0x000000493c497223 */ /* 0x040fe4000001003d */
[----:B------:R-:W-:Y:S02]  /*5a80*/  FFMA.FTZ R60, R60, R75, R68 ;  /* 0x0000004b3c3c7223 */ /* 0x000fe40000010044 */
[----:B------:R-:W0:Y:S01]  /*5a90*/  LDS.128 R68, [R213+0x8490] ;  /* 0x00849000d5447984 */ /* 0x000e220000000c00 */
[----:B------:R-:W-:Y:S02]  /*5aa0*/  FADD.FTZ R74, R62, R214 ;  /* 0x000000d63e4a7221 */ /* 0x000fe40000010000 */
[----:B------:R-:W-:-:S05]  /*5ab0*/  FADD.FTZ R75, R63, R60 ;  /* 0x0000003c3f4b7221 */ /* 0x000fca0000010000 */
[----:B------:R2:W-:Y:S01]  /*5ac0*/  STS.128 [R213+0x8480], R72 ;  /* 0x00848048d5007388 */ /* 0x0005e20000000c00 */
[CC--:B-1----:R-:W-:Y:S02]  /*5ad0*/  FMUL.FTZ R61, R65.reuse, R75.reuse ;  /* 0x0000004b413d7220 */ /* 0x0c2fe40000410000 */
[CC--:B------:R-:W-:Y:S02]  /*5ae0*/  FMUL.FTZ R60, R65.reuse, R74.reuse ;  /* 0x0000004a413c7220 */ /* 0x0c0fe40000410000 */
[C---:B------:R-:W-:Y:S02]  /*5af0*/  FFMA.FTZ R61, R64.reuse, R74, -R61 ;  /* 0x0000004a403d7223 */ /* 0x040fe4000001083d */
[----:B------:R-:W-:Y:S02]  /*5b00*/  FFMA.FTZ R60, R64, R75, R60 ;  /* 0x0000004b403c7223 */ /* 0x000fe4000001003c */
[----:B--2---:R-:W-:Y:S02]  /*5b10*/  FADD.FTZ R74, R66, R61 ;  /* 0x0000003d424a7221 */ /* 0x004fe40000010000 */
[----:B------:R-:W-:-:S02]  /*5b20*/  FMUL.FTZ R63, R65, R73 ;  /* 0x00000049413f7220 */ /* 0x000fc40000410000 */
[----:B------:R-:W-:Y:S02]  /*5b30*/  FADD.FTZ R75, R67, R60 ;  /* 0x0000003c434b7221 */ /* 0x000fe40000010000 */
[----:B------:R-:W-:Y:S02]  /*5b40*/  FMUL.FTZ R65, R65, R72 ;  /* 0x0000004841417220 */ /* 0x000fe40000410000 */
[C---:B0-----:R-:W-:Y:S02]  /*5b50*/  FMUL.FTZ R60, R69.reuse, R74 ;  /* 0x0000004a453c7220 */ /* 0x041fe40000410000 */
[C---:B------:R-:W-:Y:S02]  /*5b60*/  FFMA.FTZ R72, R64.reuse, R72, -R63 ;  /* 0x0000004840487223 */ /* 0x040fe4000001083f */
        /* <DEDUP_REMOVED lines=10> */
[----:B------:R-:W-:-:S05]  /*5c10*/  FADD.FTZ R71, R71, R62 ;  /* 0x0000003e47477221 */ /* 0x000fca0000010000 */
[----:B------:R0:W-:Y:S02]  /*5c20*/  STS.128 [R213+0x84a0], R68 ;  /* 0x0084a044d5007388 */ /* 0x0001e40000000c00 */
.L_x_915:
[----:B--2---:R-:W-:Y:S05]  /*5c30*/  BSYNC B0 ;  /* 0x0000000000007941 */ /* 0x004fea0003800000 */
.L_x_914:
[----:B------:R-:W-:Y:S01]  /*5c40*/  WARPSYNC 0xffffffff ;  /* 0xffffffff00007948 */ /* 0x000fe20003800000 */
[----:B------:R-:W-:Y:S02]  /*5c50*/  LOP3.LUT P0, RZ, R122, 0x1f, RZ, 0xc0, !PT ;  /* 0x0000001f7aff7812 */ /* 0x000fe4000780c0ff */
[CC--:B-1----:R-:W-:Y:S01]  /*5c60*/  FMUL.FTZ R61, R0.reuse, R95.reuse ;  /* 0x0000005f003d7220 */ /* 0x0c2fe20000410000 */
[----:B------:R-:W-:Y:S01]  /*5c70*/  BAR.SYNC.DEFER_BLOCKING 0x0 ;  /* 0x0000000000007b1d */ /* 0x000fe20000010000 */
[-C--:B------:R-:W-:Y:S01]  /*5c80*/  FMUL.FTZ R60, R0, -R94.reuse ;  /* 0x8000005e003c7220 */ /* 0x080fe20000410000 */
[----:B------:R-:W-:Y:S01]  /*5c90*/  USHF.L.U32 UR20, UR7, 0x4, URZ ;  /* 0x0000000407147899 */ /* 0x000fe2000800063f */
[C---:B------:R-:W-:Y:S02]  /*5ca0*/  FFMA.FTZ R61, R2.reuse, R94, -R61 ;  /* 0x0000005e023d7223 */ /* 0x040fe4000001083d */
[----:B------:R-:W-:Y:S01]  /*5cb0*/  FFMA.FTZ R60, R2, -R95, R60 ;  /* 0x8000005f023c7223 */ /* 0x000fe2000001003c */
[----:B------:R-:W-:Y:S01]  /*5cc0*/  BSSY B0, `(.L_x_923) ;  /* 0x00001dd000007945 */ /* 0x000fe20003800000 */
[C---:B------:R-:W-:Y:S02]  /*5cd0*/  FMUL.FTZ R63, R3.reuse, -R61 ;  /* 0x8000003d033f7220 */ /* 0x040fe40000410000 */
[----:B------:R-:W-:-:S02]  /*5ce0*/  FMUL.FTZ R62, R3, -R60 ;  /* 0x8000003c033e7220 */ /* 0x000fc40000410000 */
[----:B------:R-:W-:Y:S02]  /*5cf0*/  FFMA.FTZ R63, R4, R60, R63 ;  /* 0x0000003c043f7223 */ /* 0x000fe4000001003f */
[-C--:B------:R-:W-:Y:S02]  /*5d00*/  FMUL.FTZ R60, R0, R154.reuse ;  /* 0x0000009a003c7220 */ /* 0x080fe40000410000 */
[----:B------:R-:W-:Y:S02]  /*5d10*/  FFMA.FTZ R62, R4, R61, -R62 ;  /* 0x0000003d043e7223 */ /* 0x000fe4000001083e */
[C---:B------:R-:W-:Y:S02]  /*5d20*/  FMUL.FTZ R61, R2.reuse, R154 ;  /* 0x0000009a023d7220 */ /* 0x040fe40000410000 */
[-C--:B------:R-:W-:Y:S02]  /*5d30*/  FFMA.FTZ R60, R2, R153.reuse, -R60 ;  /* 0x00000099023c7223 */ /* 0x080fe4000001083c */
[----:B------:R-:W-:-:S02]  /*5d40*/  FFMA.FTZ R61, -R0, R153, -R61 ;  /* 0x00000099003d7223 */ /* 0x000fc4000001093d */
[----:B------:R-:W-:Y:S01]  /*5d50*/  FADD.FTZ R60, R123, R60 ;  /* 0x0000003c7b3c7221 */ /* 0x000fe20000010000 */
[----:B0-----:R-:W0:Y:S01]  /*5d60*/  LDS.64 R68, [R233.X16+0x8478] ;  /* 0x00847800e9447984 */ /* 0x001e22000000ca00 */
[----:B------:R-:W-:Y:S02]  /*5d70*/  FADD.FTZ R61, -R138, R61 ;  /* 0x0000003d8a3d7221 */ /* 0x000fe40000010100 */
[CC--:B------:R-:W-:Y:S02]  /*5d80*/  FMUL.FTZ R64, R3.reuse, -R60.reuse ;  /* 0x8000003c03407220 */ /* 0x0c0fe40000410000 */
[-C--:B------:R-:W-:Y:S02]  /*5d90*/  FMUL.FTZ R65, R3, -R61.reuse ;  /* 0x8000003d03417220 */ /* 0x080fe40000410000 */
[C---:B------:R-:W-:Y:S02]  /*5da0*/  FFMA.FTZ R64, R4.reuse, R61, R64 ;  /* 0x0000003d04407223 */ /* 0x040fe40000010040 */
[----:B------:R-:W-:-:S02]  /*5db0*/  FFMA.FTZ R65, R4, R60, -R65 ;  /* 0x0000003c04417223 */ /* 0x000fc40000010841 */
[----:B------:R-:W-:Y:S02]  /*5dc0*/  FMUL.FTZ R61, R5, -R63 ;  /* 0x8000003f053d7220 */ /* 0x000fe40000410000 */
[----:B------:R-:W-:Y:S02]  /*5dd0*/  FADD.FTZ R64, -R139, R64 ;  /* 0x000000408b407221 */ /* 0x000fe40000010100 */
[CC--:B------:R-:W-:Y:S02]  /*5de0*/  FMUL.FTZ R60, R5.reuse, -R62.reuse ;  /* 0x8000003e053c7220 */ /* 0x0c0fe40000410000 */
[----:B------:R-:W-:Y:S02]  /*5df0*/  FADD.FTZ R65, R124, R65 ;  /* 0x000000417c417221 */ /* 0x000fe40000010000 */
[----:B------:R-:W-:Y:S02]  /*5e00*/  FFMA.FTZ R61, R6, R62, -R61 ;  /* 0x0000003e063d7223 */ /* 0x000fe4000001083d */
[----:B------:R-:W-:-:S02]  /*5e10*/  FMUL.FTZ R62, R5, -R64 ;  /* 0x80000040053e7220 */ /* 0x000fc40000410000 */
[C---:B------:R-:W-:Y:S02]  /*5e20*/  FFMA.FTZ R60, R6.reuse, R63, R60 ;  /* 0x0000003f063c7223 */ /* 0x040fe4000001003c */
[-C--:B------:R-:W-:Y:S02]  /*5e30*/  FMUL.FTZ R63, R5, -R65.reuse ;  /* 0x80000041053f7220 */ /* 0x080fe40000410000 */
[C---:B------:R-:W-:Y:S02]  /*5e40*/  FFMA.FTZ R62, R6.reuse, R65, -R62 ;  /* 0x00000041063e7223 */ /* 0x040fe4000001083e */
[----:B------:R-:W-:Y:S02]  /*5e50*/  FFMA.FTZ R63, R6, R64, R63 ;  /* 0x00000040063f7223 */ /* 0x000fe4000001003f */
[----:B------:R-:W-:Y:S02]  /*5e60*/  FMUL.FTZ R65, R7, -R61 ;  /* 0x8000003d07417220 */ /* 0x000fe40000410000 */
[----:B------:R-:W-:-:S02]  /*5e70*/  FADD.FTZ R62, R125, R62 ;  /* 0x0000003e7d3e7221 */ /* 0x000fc40000010000 */
[CC--:B------:R-:W-:Y:S02]  /*5e80*/  FMUL.FTZ R64, R7.reuse, -R60.reuse ;  /* 0x8000003c07407220 */ /* 0x0c0fe40000410000 */
[----:B------:R-:W-:Y:S02]  /*5e90*/  FADD.FTZ R63, -R140, R63 ;  /* 0x0000003f8c3f7221 */ /* 0x000fe40000010100 */
[C---:B------:R-:W-:Y:S02]  /*5ea0*/  FFMA.FTZ R65, R8.reuse, R60, R65 ;  /* 0x0000003c08417223 */ /* 0x040fe40000010041 */
[C---:B------:R-:W-:Y:S02]  /*5eb0*/  FMUL.FTZ R60, R7.reuse, -R62 ;  /* 0x8000003e073c7220 */ /* 0x040fe40000410000 */
[----:B------:R-:W-:Y:S02]  /*5ec0*/  FFMA.FTZ R64, R8, R61, -R64 ;  /* 0x0000003d08407223 */ /* 0x000fe40000010840 */
[----:B------:R-:W-:-:S02]  /*5ed0*/  FMUL.FTZ R61, R7, -R63 ;  /* 0x8000003f073d7220 */ /* 0x000fc40000410000 */
[C---:B------:R-:W-:Y:S02]  /*5ee0*/  FFMA.FTZ R60, R8.reuse, R63, R60 ;  /* 0x0000003f083c7223 */ /* 0x040fe4000001003c */
[----:B------:R-:W-:Y:S02]  /*5ef0*/  FFMA.FTZ R61, R8, R62, -R61 ;  /* 0x0000003e083d7223 */ /* 0x000fe4000001083d */
[----:B------:R-:W-:Y:S02]  /*5f00*/  FMUL.FTZ R63, R9, -R65 ;  /* 0x80000041093f7220 */ /* 0x000fe40000410000 */
[----:B------:R-:W-:Y:S02]  /*5f10*/  FADD.FTZ R60, -R141, R60 ;  /* 0x0000003c8d3c7221 */ /* 0x000fe40000010100 */
[----:B------:R-:W-:Y:S02]  /*5f20*/  FMUL.FTZ R62, R9, -R64 ;  /* 0x80000040093e7220 */ /* 0x000fe40000410000 */
[----:B------:R-:W-:-:S02]  /*5f30*/  FADD.FTZ R61, R126, R61 ;  /* 0x0000003d7e3d7221 */ /* 0x000fc40000010000 */
[C---:B------:R-:W-:Y:S02]  /*5f40*/  FFMA.FTZ R63, R10.reuse, R64, -R63 ;  /* 0x000000400a3f7223 */ /* 0x040fe4000001083f */
[CC--:B------:R-:W-:Y:S02]  /*5f50*/  FMUL.FTZ R64, R9.reuse, -R60.reuse ;  /* 0x8000003c09407220 */ /* 0x0c0fe40000410000 */
[C---:B------:R-:W-:Y:S02]  /*5f60*/  FFMA.FTZ R62, R10.reuse, R65, R62 ;  /* 0x000000410a3e7223 */ /* 0x040fe4000001003e */
[-C--:B------:R-:W-:Y:S02]  /*5f70*/  FMUL.FTZ R65, R9, -R61.reuse ;  /* 0x8000003d09417220 */ /* 0x080fe40000410000 */
[C---:B------:R-:W-:Y:S02]  /*5f80*/  FFMA.FTZ R64, R10.reuse, R61, -R64 ;  /* 0x0000003d0a407223 */ /* 0x040fe40000010840 */
[----:B------:R-:W-:-:S02]  /*5f90*/  FFMA.FTZ R65, R10, R60, R65 ;  /* 0x0000003c0a417223 */ /* 0x000fc40000010041 */
[----:B------:R-:W-:Y:S02]  /*5fa0*/  FMUL.FTZ R61, R11, -R63 ;  /* 0x8000003f0b3d7220 */ /* 0x000fe40000410000 */
[----:B------:R-:W-:Y:S02]  /*5fb0*/  FADD.FTZ R64, R127, R64 ;  /* 0x000000407f407221 */ /* 0x000fe40000010000 */
[CC--:B------:R-:W-:Y:S02]  /*5fc0*/  FMUL.FTZ R60, R11.reuse, -R62.reuse ;  /* 0x8000003e0b3c7220 */ /* 0x0c0fe40000410000 */
[----:B------:R-:W-:Y:S02]  /*5fd0*/  FADD.FTZ R65, -R142, R65 ;  /* 0x000000418e417221 */ /* 0x000fe40000010100 */
[----:B------:R-:W-:Y:S02]  /*5fe0*/  FFMA.FTZ R61, R12, R62, R61 ;  /* 0x0000003e0c3d7223 */ /* 0x000fe4000001003d */
[----:B------:R-:W-:-:S02]  /*5ff0*/  FMUL.FTZ R62, R11, -R64 ;  /* 0x800000400b3e7220 */ /* 0x000fc40000410000 */
[C---:B------:R-:W-:Y:S02]  /*6000*/  FFMA.FTZ R60, R12.reuse, R63, -R60 ;  /* 0x0000003f0c3c7223 */ /* 0x040fe4000001083c */
[-C--:B------:R-:W-:Y:S02]  /*6010*/  FMUL.FTZ R63, R11, -R65.reuse ;  /* 0x800000410b3f7220 */ /* 0x080fe40000410000 */
[C---:B------:R-:W-:Y:S02]  /*6020*/  FFMA.FTZ R62, R12.reuse, R65, R62 ;  /* 0x000000410c3e7223 */ /* 0x040fe4000001003e */
[----:B------:R-:W-:Y:S02]  /*6030*/  FFMA.FTZ R63, R12, R64, -R63 ;  /* 0x000000400c3f7223 */ /* 0x000fe4000001083f */
[----:B------:R-:W-:Y:S02]  /*6040*/  FMUL.FTZ R65, R13, -R61 ;  /* 0x8000003d0d417220 */ /* 0x000fe40000410000 */
[----:B------:R-:W-:-:S02]  /*6050*/  FADD.FTZ R62, -R143, R62 ;  /* 0x0000003e8f3e7221 */ /* 0x000fc40000010100 */
[CC--:B------:R-:W-:Y:S02]  /*6060*/  FMUL.FTZ R64, R13.reuse, -R60.reuse ;  /* 0x8000003c0d407220 */ /* 0x0c0fe40000410000 */
[----:B------:R-:W-:Y:S02]  /*6070*/  FADD.FTZ R63, R128, R63 ;  /* 0x0000003f803f7221 */ /* 0x000fe40000010000 */
[C---:B------:R-:W-:Y:S02]  /*6080*/  FFMA.FTZ R65, R14.reuse, R60, -R65 ;  /* 0x0000003c0e417223 */ /* 0x040fe40000010841 */
[C---:B------:R-:W-:Y:S02]  /*6090*/  FMUL.FTZ R60, R13.reuse, -R62 ;  /* 0x8000003e0d3c7220 */ /* 0x040fe40000410000 */
[----:B------:R-:W-:Y:S02]  /*60a0*/  FFMA.FTZ R64, R14, R61, R64 ;  /* 0x0000003d0e407223 */ /* 0x000fe40000010040 */
[----:B------:R-:W-:-:S02]  /*60b0*/  FMUL.FTZ R61, R13, -R63 ;  /* 0x8000003f0d3d7220 */ /* 0x000fc40000410000 */
[C---:B------:R-:W-:Y:S02]  /*60c0*/  FFMA.FTZ R60, R14.reuse, R63, -R60 ;  /* 0x0000003f0e3c7223 */ /* 0x040fe4000001083c */
[----:B------:R-:W-:Y:S02]  /*60d0*/  FFMA.FTZ R61, R14, R62, R61 ;  /* 0x0000003e0e3d7223 */ /* 0x000fe4000001003d */
[----:B------:R-:W-:Y:S02]  /*60e0*/  FMUL.FTZ R63, R15, -R65 ;  /* 0x800000410f3f7220 */ /* 0x000fe40000410000 */
[----:B------:R-:W-:Y:S02]  /*60f0*/  FADD.FTZ R60, R129, R60 ;  /* 0x0000003c813c7221 */ /* 0x000fe40000010000 */
[----:B------:R-:W-:Y:S02]  /*6100*/  FMUL.FTZ R62, R15, -R64 ;  /* 0x800000400f3e7220 */ /* 0x000fe40000410000 */
[----:B------:R-:W-:-:S02]  /*6110*/  FADD.FTZ R61, -R144, R61 ;  /* 0x0000003d903d7221 */ /* 0x000fc40000010100 */
[C---:B------:R-:W-:Y:S02]  /*6120*/  FFMA.FTZ R63, R16.reuse, R64, R63 ;  /* 0x00000040103f7223 */ /* 0x040fe4000001003f */
[CC--:B------:R-:W-:Y:S02]  /*6130*/  FMUL.FTZ R64, R15.reuse, -R60.reuse ;  /* 0x8000003c0f407220 */ /* 0x0c0fe40000410000 */
[C---:B------:R-:W-:Y:S02]  /*6140*/  FFMA.FTZ R62, R16.reuse, R65, -R62 ;  /* 0x00000041103e7223 */ /* 0x040fe4000001083e */
        /* <DEDUP_REMOVED lines=53> */
[C---:B------:R-:W-:Y:S02]  /*64a0*/  FMUL.FTZ R64, R27.reuse, -R61 ;  /* 0x8000003d1b407220 */ /* 0x040fe40000410000 */
[-C--:B------:R-:W-:Y:S02]  /*64b0*/  FMUL.FTZ R62, R27, -R65.reuse ;  /* 0x800000411b3e7220 */ /* 0x080fe40000410000 */
[----:B------:R-:W-:Y:S02]  /*64c0*/  FADD.FTZ R60, R135, R60 ;  /* 0x0000003c873c7221 */ /* 0x000fe40000010000 */
[----:B------:R-:W-:-:S02]  /*64d0*/  FFMA.FTZ R64, R28, R65, -R64 ;  /* 0x000000411c407223 */ /* 0x000fc40000010840 */
[----:B------:R-:W-:Y:S02]  /*64e0*/  FFMA.FTZ R65, R28, R61, R62 ;  /* 0x0000003d1c417223 */ /* 0x000fe4000001003e */
[----:B------:R-:W-:Y:S02]  /*64f0*/  FADD.FTZ R67, -R150, R67 ;  /* 0x0000004396437221 */ /* 0x000fe40000010100 */
[CC--:B------:R-:W-:Y:S02]  /*6500*/  FMUL.FTZ R62, R27.reuse, -R60.reuse ;  /* 0x8000003c1b3e7220 */ /* 0x0c0fe40000410000 */
[-C--:B------:R-:W-:Y:S02]  /*6510*/  FMUL.FTZ R61, R27, -R67.reuse ;  /* 0x800000431b3d7220 */ /* 0x080fe40000410000 */
[C---:B------:R-:W-:Y:S02]  /*6520*/  FFMA.FTZ R62, R28.reuse, R67, R62 ;  /* 0x000000431c3e7223 */ /* 0x040fe4000001003e */
[----:B------:R-:W-:-:S02]  /*6530*/  FFMA.FTZ R61, R28, R60, -R61 ;  /* 0x0000003c1c3d7223 */ /* 0x000fc4000001083d */
[----:B------:R-:W-:Y:S02]  /*6540*/  FADD.FTZ R62, -R151, R62 ;  /* 0x0000003e973e7221 */ /* 0x000fe40000010100 */
[----:B------:R-:W-:Y:S02]  /*6550*/  FADD.FTZ R61, R136, R61 ;  /* 0x0000003d883d7221 */ /* 0x000fe40000010000 */
[----:B------:R-:W-:Y:S02]  /*6560*/  FMUL.FTZ R60, R29, -R62 ;  /* 0x8000003e1d3c7220 */ /* 0x000fe40000410000 */
[C---:B0-----:R-:W-:Y:S02]  /*6570*/  FMUL.FTZ R70, R77.reuse, R68 ;  /* 0x000000444d467220 */ /* 0x041fe40000410000 */
[----:B------:R-:W-:Y:S01]  /*6580*/  FFMA.FTZ R66, R30, R61, -R60 ;  /* 0x0000003d1e427223 */ /* 0x000fe2000001083c */
[----:B------:R-:W-:Y:S01]  /*6590*/  MOV R60, UR33 ;  /* 0x00000021003c7c02 */ /* 0x000fe20008000f00 */
[----:B------:R-:W-:-:S02]  /*65a0*/  FMUL.FTZ R77, R77, R69 ;  /* 0x000000454d4d7220 */ /* 0x000fc40000410000 */
[----:B------:R-:W-:Y:S01]  /*65b0*/  FFMA.FTZ R70, R76, R69, R70 ;  /* 0x000000454c467223 */ /* 0x000fe20000010046 */
[----:B------:R-:W-:Y:S01]  /*65c0*/  ISETP.GE.OR P0, PT, R60, c[0x0][0x174], P0 ;  /* 0x00005d003c007a0c */ /* 0x000fe20000706670 */
[C---:B------:R-:W-:Y:S02]  /*65d0*/  FMUL.FTZ R63, R29.reuse, -R61 ;  /* 0x8000003d1d3f7220 */ /* 0x040fe40000410000 */
[----:B------:R-:W-:Y:S02]  /*65e0*/  FMUL.FTZ R60, R29, -R64 ;  /* 0x800000401d3c7220 */ /* 0x000fe40000410000 */
[----:B------:R-:W-:Y:S02]  /*65f0*/  FFMA.FTZ R77, R76, R68, -R77 ;  /* 0x000000444c4d7223 */ /* 0x000fe4000001084d */
[----:B------:R-:W-:Y:S02]  /*6600*/  FADD.FTZ R213, R79, R70 ;  /* 0x000000464fd57221 */ /* 0x000fe40000010000 */
[----:B------:R-:W-:-:S02]  /*6610*/  FMUL.FTZ R61, R29, -R65 ;  /* 0x800000411d3d7220 */ /* 0x000fc40000410000 */
[C---:B------:R-:W-:Y:S02]  /*6620*/  FFMA.FTZ R63, R30.reuse, R62, R63 ;  /* 0x0000003e1e3f7223 */ /* 0x040fe4000001003f */
[----:B------:R-:W-:Y:S01]  /*6630*/  FFMA.FTZ R65, R30, R65, R60 ;  /* 0x000000411e417223 */ /* 0x000fe2000001003c */
[----:B------:R-:W-:Y:S01]  /*6640*/  HFMA2.MMA R60, -RZ, RZ, 1.875, 0 ;  /* 0x3f800000ff3c7435 */ /* 0x000fe200000001ff */
[----:B------:R-:W-:Y:S02]  /*6650*/  FADD.FTZ R214, R78, R77 ;  /* 0x0000004d4ed67221 */ /* 0x000fe40000010000 */
[----:B------:R-:W-:Y:S02]  /*6660*/  FMUL.FTZ R69, R29, R213 ;  /* 0x000000d51d457220 */ /* 0x000fe40000410000 */
[----:B------:R-:W-:Y:S01]  /*6670*/  FFMA.FTZ R64, R30, R64, -R61 ;  /* 0x000000401e407223 */ /* 0x000fe2000001083d */
[----:B------:R-:W-:Y:S01]  /*6680*/  MOV R61, RZ ;  /* 0x000000ff003d7202 */ /* 0x000fe20000000f00 */
[----:B------:R-:W-:-:S02]  /*6690*/  FADD.FTZ R67, -R152, R63 ;  /* 0x0000003f98437221 */ /* 0x000fc40000010100 */
[----:B------:R-:W-:Y:S01]  /*66a0*/  CS2R R62, SRZ ;  /* 0x00000000003e7805 */ /* 0x000fe2000001ff00 */
[-C--:B------:R-:W-:Y:S02]  /*66b0*/  FFMA.FTZ R69, R30, R214.reuse, -R69 ;  /* 0x000000d61e457223 */ /* 0x080fe40000010845 */
[----:B------:R-:W-:Y:S02]  /*66c0*/  FMUL.FTZ R68, R29, R214 ;  /* 0x000000d61d447220 */ /* 0x000fe40000410000 */
[----:B------:R-:W-:Y:S01]  /*66d0*/  FADD.FTZ R66, R137, R66 ;  /* 0x0000004289427221 */ /* 0x000fe20000010000 */
[----:B------:R-:W0:Y:S01]  /*66e0*/  @!P0 LDS.128 R60, [UR20+0xac80] ;  /* 0x00ac8014ff3c8984 */ /* 0x000e220008000c00 */
[----:B------:R-:W-:Y:S01]  /*66f0*/  FADD.FTZ R168, R168, R69 ;  /* 0x00000045a8a87221 */ /* 0x000fe20000010000 */
[----:B------:R-:W-:Y:S01]  /*6700*/  ISETP.GT.U32.AND P0, PT, R122, 0x1f, PT ;  /* 0x0000001f7a00780c */ /* 0x000fe20003f04070 */
[----:B------:R-:W-:Y:S01]  /*6710*/  FFMA.FTZ R68, R30, R213, R68 ;  /* 0x000000d51e447223 */ /* 0x000fe20000010044 */
[----:B------:R1:W-:Y:S03]  /*6720*/  STS.128 [R233.X16+0x8e80], R64 ;  /* 0x008e8040e9007388 */ /* 0x0003e6000000cc00 */
[----:B------:R-:W-:-:S02]  /*6730*/  FADD.FTZ R167, R167, R68 ;  /* 0x00000044a7a77221 */ /* 0x000fc40000010000 */
[----:B-1----:R-:W-:-:S04]  /*6740*/  FMUL.FTZ R64, R27, R168 ;  /* 0x000000a81b407220 */ /* 0x002fc80000410000 */
[----:B------:R-:W-:-:S04]  /*6750*/  FFMA.FTZ R65, R28, R167, R64 ;  /* 0x000000a71c417223 */ /* 0x000fc80000010040 */
[----:B------:R-:W-:Y:S02]  /*6760*/  FADD.FTZ R170, R170, R65 ;  /* 0x00000041aaaa7221 */ /* 0x000fe40000010000 */
[----:B------:R-:W-:-:S04]  /*6770*/  FMUL.FTZ R65, R27, R167 ;  /* 0x000000a71b417220 */ /* 0x000fc80000410000 */
[----:B------:R-:W-:-:S04]  /*6780*/  FFMA.FTZ R64, R28, R168, -R65 ;  /* 0x000000a81c407223 */ /* 0x000fc80000010841 */
[----:B------:R-:W-:Y:S02]  /*6790*/  FADD.FTZ R169, R169, R64 ;  /* 0x00000040a9a97221 */ /* 0x000fe40000010000 */
[----:B------:R-:W-:-:S04]  /*67a0*/  FMUL.FTZ R64, R25, R170 ;  /* 0x000000aa19407220 */ /* 0x000fc80000410000 */
[----:B------:R-:W-:-:S04]  /*67b0*/  FFMA.FTZ R65, R26, R169, -R64 ;  /* 0x000000a91a417223 */ /* 0x000fc80000010840 */
[----:B------:R-:W-:Y:S02]  /*67c0*/  FADD.FTZ R172, R172, R65 ;  /* 0x00000041acac7221 */ /* 0x000fe40000010000 */
[----:B------:R-:W-:-:S04]  /*67d0*/  FMUL.FTZ R65, R25, R169 ;  /* 0x000000a919417220 */ /* 0x000fc80000410000 */
[----:B------:R-:W-:-:S04]  /*67e0*/  FFMA.FTZ R64, R26, R170, R65 ;  /* 0x000000aa1a407223 */ /* 0x000fc80000010041 */
[----:B------:R-:W-:Y:S02]  /*67f0*/  FADD.FTZ R171, R171, R64 ;  /* 0x00000040abab7221 */ /* 0x000fe40000010000 */
[----:B------:R-:W-:-:S04]  /*6800*/  FMUL.FTZ R64, R23, R172 ;  /* 0x000000ac17407220 */ /* 0x000fc80000410000 */
        /* <DEDUP_REMOVED lines=35> */
[CC--:B------:R-:W-:Y:S02]  /*6a40*/  FMUL.FTZ R64, R11.reuse, R184.reuse ;  /* 0x000000b80b407220 */ /* 0x0c0fe40000410000 */
[-C--:B------:R-:W-:Y:S02]  /*6a50*/  FMUL.FTZ R65, R11, R183.reuse ;  /* 0x000000b70b417220 */ /* 0x080fe40000410000 */
[C---:B------:R-:W-:Y:S02]  /*6a60*/  FFMA.FTZ R64, R12.reuse, R183, R64 ;  /* 0x000000b70c407223 */ /* 0x040fe40000010040 */
[----:B------:R-:W-:Y:S02]  /*6a70*/  FFMA.FTZ R65, R12, R184, -R65 ;  /* 0x000000b80c417223 */ /* 0x000fe40000010841 */
[----:B------:R-:W-:-:S02]  /*6a80*/  FADD.FTZ R185, R185, R64 ;  /* 0x00000040b9b97221 */ /* 0x000fc40000010000 */
[----:B------:R-:W-:Y:S02]  /*6a90*/  FADD.FTZ R186, R186, R65 ;  /* 0x00000041baba7221 */ /* 0x000fe40000010000 */
[CC--:B------:R-:W-:Y:S02]  /*6aa0*/  FMUL.FTZ R65, R9.reuse, R185.reuse ;  /* 0x000000b909417220 */ /* 0x0c0fe40000410000 */
[-C--:B------:R-:W-:Y:S02]  /*6ab0*/  FMUL.FTZ R64, R9, R186.reuse ;  /* 0x000000ba09407220 */ /* 0x080fe40000410000 */
[C---:B------:R-:W-:Y:S02]  /*6ac0*/  FFMA.FTZ R65, R10.reuse, R186, -R65 ;  /* 0x000000ba0a417223 */ /* 0x040fe40000010841 */
[----:B------:R-:W-:Y:S02]  /*6ad0*/  FFMA.FTZ R64, R10, R185, R64 ;  /* 0x000000b90a407223 */ /* 0x000fe40000010040 */
[----:B------:R-:W-:-:S02]  /*6ae0*/  FADD.FTZ R188, R188, R65 ;  /* 0x00000041bcbc7221 */ /* 0x000fc40000010000 */
[----:B------:R-:W-:Y:S02]  /*6af0*/  FADD.FTZ R187, R187, R64 ;  /* 0x00000040bbbb7221 */ /* 0x000fe40000010000 */
[CC--:B------:R-:W-:Y:S02]  /*6b00*/  FMUL.FTZ R64, R7.reuse, R188.reuse ;  /* 0x000000bc07407220 */ /* 0x0c0fe40000410000 */
[-C--:B------:R-:W-:Y:S02]  /*6b10*/  FMUL.FTZ R65, R7, R187.reuse ;  /* 0x000000bb07417220 */ /* 0x080fe40000410000 */
[C---:B------:R-:W-:Y:S02]  /*6b20*/  FFMA.FTZ R64, R8.reuse, R187, R64 ;  /* 0x000000bb08407223 */ /* 0x040fe40000010040 */
[----:B------:R-:W-:Y:S02]  /*6b30*/  FFMA.FTZ R65, R8, R188, -R65 ;  /* 0x000000bc08417223 */ /* 0x000fe40000010841 */
[----:B------:R-:W-:-:S02]  /*6b40*/  FADD.FTZ R189, R189, R64 ;  /* 0x00000040bdbd7221 */ /* 0x000fc40000010000 */
        /* <DEDUP_REMOVED lines=18> */
[----:B------:R-:W-:Y:S01]  /*6c70*/  FADD.FTZ R195, R195, R64 ;  /* 0x00000040c3c37221 */ /* 0x000fe20000010000 */
        /* <DEDUP_REMOVED lines=8> */
[----:B------:R-:W-:Y:S02]  /*6d00*/  FFMA.FTZ R70, R64, R71, R72 ;  /* 0x0000004740467223 */ /* 0x000fe40000010048 */
[----:B------:R-:W0:Y:S01]  /*6d10*/  LDS.128 R72, [R234+0x8e90] ;  /* 0x008e9000ea487984 */ /* 0x000e220000000c00 */
[----:B------:R-:W-:Y:S02]  /*6d20*/  FMUL.FTZ R71, R65, R69 ;  /* 0x0000004541477220 */ /* 0x000fe40000410000 */
[----:B------:R-:W-:Y:S02]  /*6d30*/  FADD.FTZ R67, R67, R70 ;  /* 0x0000004643437221 */ /* 0x000fe40000010000 */
[-C--:B------:R-:W-:Y:S02]  /*6d40*/  FMUL.FTZ R70, R65, R68.reuse ;  /* 0x0000004441467220 */ /* 0x080fe40000410000 */
[----:B------:R-:W-:Y:S02]  /*6d50*/  FADD.FTZ R66, R66, R77 ;  /* 0x0000004d42427221 */ /* 0x000fe40000010000 */
[----:B------:R-:W-:-:S02]  /*6d60*/  FFMA.FTZ R68, R64, R68, -R71 ;  /* 0x0000004440447223 */ /* 0x000fc40000010847 */
[----:B------:R-:W-:Y:S02]  /*6d70*/  FFMA.FTZ R70, R64, R69, R70 ;  /* 0x0000004540467223 */ /* 0x000fe40000010046 */
[CC--:B0-----:R-:W-:Y:S02]  /*6d80*/  FMUL.FTZ R64, R73.reuse, R66.reuse ;  /* 0x0000004249407220 */ /* 0x0c1fe40000410000 */
[CC--:B------:R-:W-:Y:S02]  /*6d90*/  FMUL.FTZ R69, R73.reuse, R67.reuse ;  /* 0x0000004349457220 */ /* 0x0c0fe40000410000 */
[C---:B------:R-:W-:Y:S02]  /*6da0*/  FFMA.FTZ R76, R72.reuse, R67, R64 ;  /* 0x00000043484c7223 */ /* 0x040fe40000010040 */
[----:B------:R-:W-:Y:S02]  /*6db0*/  FFMA.FTZ R69, R72, R66, -R69 ;  /* 0x0000004248457223 */ /* 0x000fe40000010845 */
[----:B------:R-:W0:Y:S01]  /*6dc0*/  LDS.128 R64, [R234+0x8e80] ;  /* 0x008e8000ea407984 */ /* 0x000e220000000c00 */
[----:B------:R-:W-:-:S02]  /*6dd0*/  FMUL.FTZ R71, R73, R70 ;  /* 0x0000004649477220 */ /* 0x000fc40000410000 */
[----:B------:R-:W-:Y:S02]  /*6de0*/  FADD.FTZ R75, R75, R76 ;  /* 0x0000004c4b4b7221 */ /* 0x000fe40000010000 */
[-C--:B------:R-:W-:Y:S02]  /*6df0*/  FMUL.FTZ R73, R73, R68.reuse ;  /* 0x0000004449497220 */ /* 0x080fe40000410000 */
[----:B------:R-:W-:Y:S02]  /*6e00*/  FFMA.FTZ R68, R72, R68, -R71 ;  /* 0x0000004448447223 */ /* 0x000fe40000010847 */
[----:B------:R-:W-:Y:S02]  /*6e10*/  FADD.FTZ R69, R74, R69 ;  /* 0x000000454a457221 */ /* 0x000fe40000010000 */
[----:B------:R-:W-:Y:S02]  /*6e20*/  FFMA.FTZ R70, R72, R70, R73 ;  /* 0x0000004648467223 */ /* 0x000fe40000010049 */
[----:B0-----:R-:W-:-:S02]  /*6e30*/  FMUL.FTZ R71, R65, R75 ;  /* 0x0000004b41477220 */ /* 0x001fc40000410000 */
[C---:B------:R-:W-:Y:S02]  /*6e40*/  FMUL.FTZ R73, R65.reuse, R70 ;  /* 0x0000004641497220 */ /* 0x040fe40000410000 */
[CC--:B------:R-:W-:Y:S02]  /*6e50*/  FFMA.FTZ R71, R64.reuse, R69.reuse, -R71 ;  /* 0x0000004540477223 */ /* 0x0c0fe40000010847 */
[C---:B------:R-:W-:Y:S02]  /*6e60*/  FMUL.FTZ R69, R65.reuse, R69 ;  /* 0x0000004541457220 */ /* 0x040fe40000410000 */
[-C--:B------:R-:W-:Y:S02]  /*6e70*/  FMUL.FTZ R65, R65, R68.reuse ;  /* 0x0000004441417220 */ /* 0x080fe40000410000 */
[C---:B------:R-:W-:Y:S02]  /*6e80*/  FFMA.FTZ R73, R64.reuse, R68, -R73 ;  /* 0x0000004440497223 */ /* 0x040fe40000010849 */
[----:B------:R-:W-:Y:S01]  /*6e90*/  FFMA.FTZ R68, R64, R70, R65 ;  /* 0x0000004640447223 */ /* 0x000fe20000010041 */
[----:B------:R-:W-:Y:S01]  /*6ea0*/  LOP3.LUT R65, R122, 0x1f, RZ, 0xc0, !PT ;  /* 0x0000001f7a417812 */ /* 0x000fe200078ec0ff */
[----:B------:R-:W-:-:S02]  /*6eb0*/  FFMA.FTZ R64, R64, R75, R69 ;  /* 0x0000004b40407223 */ /* 0x000fc40000010045 */
[----:B------:R-:W-:Y:S01]  /*6ec0*/  FADD.FTZ R69, R66, R71 ;  /* 0x0000004742457221 */ /* 0x000fe20000010000 */
[----:B------:R-:W-:Y:S01]  /*6ed0*/  ISETP.NE.AND P0, PT, R65, 0x1f, PT ;  /* 0x0000001f4100780c */ /* 0x000fe20003f05270 */
[----:B------:R-:W-:Y:S01]  /*6ee0*/  FADD.FTZ R67, R67, R64 ;  /* 0x0000004043437221 */ /* 0x000fe20000010000 */
[----:B------:R-:W-:Y:S01]  /*6ef0*/  MOV R74, R68 ;  /* 0x00000044004a7202 */ /* 0x000fe20000000f00 */
[----:B------:R-:W-:Y:S08]  /*6f00*/  BRA.DIV ~URZ, `(.L_x_925) ;  /* 0x000071d27f007947 */ /* 0x000ff0000b800000 */
[----:B------:R0:W1:Y:S02]  /*6f10*/  SHFL.DOWN PT, R70, R73, 0x1, 0x1f ;  /* 0x08201f0049467f89 */ /* 0x00006400000e0000 */
.L_x_1027:
[----:B------:R-:W-:Y:S05]  /*6f20*/  BRA.DIV ~URZ, `(.L_x_926) ;  /* 0x000072327f007947 */ /* 0x000fea000b800000 */
[----:B------:R-:W2:Y:S04]  /*6f30*/  SHFL.DOWN PT, R68, R68, 0x1, 0x1f ;  /* 0x08201f0044447f89 */ /* 0x000ea800000e0000 */
[----:B------:R3:W4:Y:S04]  /*6f40*/  SHFL.DOWN PT, R71, R69, 0x1, 0x1f ;  /* 0x08201f0045477f89 */ /* 0x00072800000e0000 */
[----:B------:R3:W0:Y:S02]  /*6f50*/  SHFL.DOWN PT, R66, R67, 0x1, 0x1f ;  /* 0x08201f0043427f89 */ /* 0x00062400000e0000 */
.L_x_1028:
        /* <DEDUP_REMOVED lines=13> */
.L_x_928:
[----:B------:R-:W-:Y:S05]  /*7030*/  BSYNC B1 ;  /* 0x0000000000017941 */ /* 0x000fea0003800000 */
.L_x_927:
[----:B------:R-:W-:-:S04]  /*7040*/  LOP3.LUT R64, R122, 0x1f, RZ, 0xc0, !PT ;  /* 0x0000001f7a407812 */ /* 0x000fc800078ec0ff */
[----:B------:R-:W-:Y:S01]  /*7050*/  ISETP.GT.U32.AND P0, PT, R64, 0x1d, PT ;  /* 0x0000001d4000780c */ /* 0x000fe20003f04070 */
[----:B------:R-:W-:Y:S05]  /*7060*/  BRA.DIV ~URZ, `(.L_x_929) ;  /* 0x000072427f007947 */ /* 0x000fea000b800000 */
[----:B--2---:R2:W3:Y:S04]  /*7070*/  SHFL.DOWN PT, R68, R73, 0x2, 0x1f ;  /* 0x08401f0049447f89 */ /* 0x0044e800000e0000 */
[----:B-1----:R2:W1:Y:S04]  /*7080*/  SHFL.DOWN PT, R70, R74, 0x2, 0x1f ;  /* 0x08401f004a467f89 */ /* 0x00246800000e0000 */
[----:B----4-:R2:W4:Y:S04]  /*7090*/  SHFL.DOWN PT, R71, R69, 0x2, 0x1f ;  /* 0x08401f0045477f89 */ /* 0x01052800000e0000 */
[----:B0-----:R2:W0:Y:S02]  /*70a0*/  SHFL.DOWN PT, R66, R67, 0x2, 0x1f ;  /* 0x08401f0043427f89 */ /* 0x00142400000e0000 */
.L_x_1029:
[----:B------:R-:W-:Y:S01]  /*70b0*/  BSSY B1, `(.L_x_930) ;  /* 0x000000d000017945 */ /* 0x000fe20003800000 */
[----:B------:R-:W-:Y:S05]  /*70c0*/  @P0 BRA `(.L_x_931) ;  /* 0x000000b000000947 */ /* 0x000fea0003800000 */
[C---:B0-----:R-:W-:Y:S02]  /*70d0*/  FMUL.FTZ R64, R74.reuse, R66 ;  /* 0x000000424a407220 */ /* 0x041fe40000410000 */
[----:B----4-:R-:W-:-:S02]  /*70e0*/  FMUL.FTZ R65, R74, R71 ;  /* 0x000000474a417220 */ /* 0x010fc40000410000 */
[C---:B------:R-:W-:Y:S02]  /*70f0*/  FFMA.FTZ R72, R73.reuse, R71, -R64 ;  /* 0x0000004749487223 */ /* 0x040fe40000010840 */
[C---:B-1----:R-:W-:Y:S02]  /*7100*/  FMUL.FTZ R64, R74.reuse, R70 ;  /* 0x000000464a407220 */ /* 0x042fe40000410000 */
[-C--:B--23--:R-:W-:Y:S02]  /*7110*/  FMUL.FTZ R74, R74, R68.reuse ;  /* 0x000000444a4a7220 */ /* 0x08cfe40000410000 */
[C---:B------:R-:W-:Y:S02]  /*7120*/  FFMA.FTZ R64, R73.reuse, R68, -R64 ;  /* 0x0000004449407223 */ /* 0x040fe40000010840 */
[C---:B------:R-:W-:Y:S02]  /*7130*/  FFMA.FTZ R66, R73.reuse, R66, R65 ;  /* 0x0000004249427223 */ /* 0x040fe40000010041 */
[----:B------:R-:W-:Y:S01]  /*7140*/  FFMA.FTZ R74, R73, R70, R74 ;  /* 0x00000046494a7223 */ /* 0x000fe2000001004a */
[----:B------:R-:W-:Y:S01]  /*7150*/  MOV R73, R64 ;  /* 0x0000004000497202 */ /* 0x000fe20000000f00 */
[----:B------:R-:W-:-:S02]  /*7160*/  FADD.FTZ R69, R69, R72 ;  /* 0x0000004845457221 */ /* 0x000fc40000010000 */
[----:B------:R-:W-:Y:S02]  /*7170*/  FADD.FTZ R67, R67, R66 ;  /* 0x0000004243437221 */ /* 0x000fe40000010000 */
.L_x_931:
[----:B------:R-:W-:Y:S05]  /*7180*/  BSYNC B1 ;  /* 0x0000000000017941 */ /* 0x000fea0003800000 */
.L_x_930:
[----:B------:R-:W-:-:S04]  /*7190*/  LOP3.LUT R64, R122, 0x1f, RZ, 0xc0, !PT ;  /* 0x0000001f7a407812 */ /* 0x000fc800078ec0ff */
[----:B------:R-:W-:Y:S01]  /*71a0*/  ISETP.GT.U32.AND P0, PT, R64, 0x1b, PT ;  /* 0x0000001b4000780c */ /* 0x000fe20003f04070 */
[----:B------:R-:W-:Y:S10]  /*71b0*/  BRA.DIV ~URZ, `(.L_x_932) ;  /* 0x000072b27f007947 */ /* 0x000ff4000b800000 */
[----:B---3--:R3:W2:Y:S02]  /*71c0*/  SHFL.DOWN PT, R68, R73, 0x4, 0x1f ;  /* 0x08801f0049447f89 */ /* 0x0086a400000e0000 */
.L_x_1030:
[----:B------:R-:W-:Y:S05]  /*71d0*/  BRA.DIV ~URZ, `(.L_x_933) ;  /* 0x000073127f007947 */ /* 0x000fea000b800000 */
[----:B-1----:R1:W3:Y:S04]  /*71e0*/  SHFL.DOWN PT, R70, R74, 0x4, 0x1f ;  /* 0x08801f004a467f89 */ /* 0x0022e800000e0000 */
[----:B----4-:R1:W4:Y:S04]  /*71f0*/  SHFL.DOWN PT, R71, R69, 0x4, 0x1f ;  /* 0x08801f0045477f89 */ /* 0x01032800000e0000 */
[----:B0-----:R1:W0:Y:S02]  /*7200*/  SHFL.DOWN PT, R66, R67, 0x4, 0x1f ;  /* 0x08801f0043427f89 */ /* 0x00122400000e0000 */
.L_x_1031:
        /* <DEDUP_REMOVED lines=13> */
.L_x_935:
[----:B------:R-:W-:Y:S05]  /*72e0*/  BSYNC B1 ;  /* 0x0000000000017941 */ /* 0x000fea0003800000 */
.L_x_934:
[----:B------:R-:W-:-:S04]  /*72f0*/  LOP3.LUT R64, R122, 0x1f, RZ, 0xc0, !PT ;  /* 0x0000001f7a407812 */ /* 0x000fc800078ec0ff */
[----:B------:R-:W-:Y:S01]  /*7300*/  ISETP.GT.U32.AND P0, PT, R64, 0x17, PT ;  /* 0x000000174000780c */ /* 0x000fe20003f04070 */
[----:B------:R-:W-:Y:S05]  /*7310*/  BRA.DIV ~URZ, `(.L_x_936) ;  /* 0x000073227f007947 */ /* 0x000fea000b800000 */
[----:B--2---:R2:W1:Y:S04]  /*7320*/  SHFL.DOWN PT, R68, R73, 0x8, 0x1f ;  /* 0x09001f0049447f89 */ /* 0x00446800000e0000 */
[----:B---3--:R2:W3:Y:S04]  /*7330*/  SHFL.DOWN PT, R70, R74, 0x8, 0x1f ;  /* 0x09001f004a467f89 */ /* 0x0084e800000e0000 */
[----:B----4-:R2:W4:Y:S04]  /*7340*/  SHFL.DOWN PT, R71, R69, 0x8, 0x1f ;  /* 0x09001f0045477f89 */ /* 0x01052800000e0000 */
[----:B0-----:R2:W0:Y:S02]  /*7350*/  SHFL.DOWN PT, R66, R67, 0x8, 0x1f ;  /* 0x09001f0043427f89 */ /* 0x00142400000e0000 */
.L_x_1032:
        /* <DEDUP_REMOVED lines=13> */
.L_x_938:
[----:B------:R-:W-:Y:S05]  /*7430*/  BSYNC B1 ;  /* 0x0000000000017941 */ /* 0x000fea0003800000 */
.L_x_937:
[----:B------:R-:W-:-:S04]  /*7440*/  LOP3.LUT R64, R122, 0x1f, RZ, 0xc0, !PT ;  /* 0x0000001f7a407812 */ /* 0x000fc800078ec0ff */
[----:B------:R-:W-:Y:S01]  /*7450*/  ISETP.GT.U32.AND P0, PT, R64, 0xf, PT ;  /* 0x0000000f4000780c */ /* 0x000fe20003f04070 */
[----:B------:R-:W-:Y:S10]  /*7460*/  BRA.DIV ~URZ, `(.L_x_939) ;  /* 0x000073927f007947 */ /* 0x000ff4000b800000 */
[----:B-1----:R1:W2:Y:S02]  /*7470*/  SHFL.DOWN PT, R68, R73, 0x10, 0x1f ;  /* 0x0a001f0049447f89 */ /* 0x0022a400000e0000 */
.L_x_1033:
[----:B------:R-:W-:Y:S05]  /*7480*/  BRA.DIV ~URZ, `(.L_x_940) ;  /* 0x000073f27f007947 */ /* 0x000fea000b800000 */
[----:B---3--:R3:W1:Y:S04]  /*7490*/  SHFL.DOWN PT, R70, R74, 0x10, 0x1f ;  /* 0x0a001f004a467f89 */ /* 0x00866800000e0000 */
[----:B----4-:R3:W4:Y:S04]  /*74a0*/  SHFL.DOWN PT, R71, R69, 0x10, 0x1f ;  /* 0x0a001f0045477f89 */ /* 0x01072800000e0000 */
[----:B0-----:R3:W0:Y:S02]  /*74b0*/  SHFL.DOWN PT, R66, R67, 0x10, 0x1f ;  /* 0x0a001f0043427f89 */ /* 0x00162400000e0000 */
.L_x_1034:
        /* <DEDUP_REMOVED lines=13> */
.L_x_942:
[----:B------:R-:W-:Y:S05]  /*7590*/  BSYNC B1 ;  /* 0x0000000000017941 */ /* 0x000fea0003800000 */
.L_x_941:
[----:B------:R-:W-:Y:S05]  /*75a0*/  BRA.DIV ~URZ, `(.L_x_943) ;  /* 0x000074227f007947 */ /* 0x000fea000b800000 */
[----:B------:R-:W5:Y:S04]  /*75b0*/  SHFL.IDX PT, R64, R74, RZ, 0x1f ;  /* 0x00001fff4a407589 */ /* 0x000f6800000e0000 */
[----:B----4-:R-:W4:Y:S04]  /*75c0*/  SHFL.IDX PT, R71, R73, RZ, 0x1f ;  /* 0x00001fff49477589 */ /* 0x010f2800000e0000 */
[----:B------:R-:W3:Y:S04]  /*75d0*/  SHFL.IDX PT, R72, R69, RZ, 0x1f ;  /* 0x00001fff45487589 */ /* 0x000ee800000e0000 */
[----:B------:R-:W2:Y:S04]  /*75e0*/  SHFL.IDX PT, R75, R62, RZ, 0x1f ;  /* 0x00001fff3e4b7589 */ /* 0x000ea800000e0000 */
[----:B-12---:R-:W1:Y:S04]  /*75f0*/  SHFL.DOWN PT, R73, R73, 0x1, 0x1f ;  /* 0x08201f0049497f89 */ /* 0x006e6800000e0000 */
[----:B---3--:R-:W2:Y:S01]  /*7600*/  SHFL.DOWN PT, R74, R74, 0x1, 0x1f ;  /* 0x08201f004a4a7f89 */ /* 0x008ea200000e0000 */
[----:B-----5:R-:W-:-:S03]  /*7610*/  FMUL.FTZ R70, R62, R64 ;  /* 0x000000403e467220 */ /* 0x020fc60000410000 */
[----:B------:R-:W3:Y:S01]  /*7620*/  SHFL.DOWN PT, R69, R69, 0x1, 0x1f ;  /* 0x08201f0045457f89 */ /* 0x000ee200000e0000 */
[CC--:B------:R-:W-:Y:S02]  /*7630*/  FMUL.FTZ R77, R63.reuse, R64.reuse ;  /* 0x000000403f4d7220 */ /* 0x0c0fe40000410000 */
[-C--:B----4-:R-:W-:Y:S01]  /*7640*/  FFMA.FTZ R70, R63, R71.reuse, R70 ;  /* 0x000000473f467223 */ /* 0x090fe20000010046 */
[----:B------:R-:W4:Y:S01]  /*7650*/  SHFL.IDX PT, R79, R61, RZ, 0x1f ;  /* 0x00001fff3d4f7589 */ /* 0x000f2200000e0000 */
[-C--:B------:R-:W-:Y:S02]  /*7660*/  FMUL.FTZ R78, R60, R71.reuse ;  /* 0x000000473c4e7220 */ /* 0x080fe40000410000 */
[----:B------:R-:W-:Y:S01]  /*7670*/  FFMA.FTZ R77, R62, R71, -R77 ;  /* 0x000000473e4d7223 */ /* 0x000fe2000001084d */
[----:B------:R-:W0:Y:S04]  /*7680*/  SHFL.IDX PT, R63, R63, RZ, 0x1f ;  /* 0x00001fff3f3f7589 */ /* 0x000e2800000e0000 */
[----:B------:R-:W0:Y:S04]  /*7690*/  SHFL.IDX PT, R68, R67, RZ, 0x1f ;  /* 0x00001fff43447589 */ /* 0x000e2800000e0000 */
[----:B------:R5:W0:Y:S04]  /*76a0*/  SHFL.DOWN PT, R76, R67, 0x1, 0x1f ;  /* 0x08201f00434c7f89 */ /* 0x000a2800000e0000 */
[----:B------:R1:W0:Y:S01]  /*76b0*/  SHFL.IDX PT, R247, R60, RZ, 0x1f ;  /* 0x00001fff3cf77589 */ /* 0x00022200000e0000 */
[----:B-----5:R-:W-:-:S02]  /*76c0*/  FMUL.FTZ R67, R60, R64 ;  /* 0x000000403c437220 */ /* 0x020fc40000410000 */
[----:B-1----:R-:W-:Y:S02]  /*76d0*/  FMUL.FTZ R60, R61, R64 ;  /* 0x000000403d3c7220 */ /* 0x002fe40000410000 */
.L_x_1035:
[----:B--234-:R-:W-:Y:S01]  /*76e0*/  ISETP.NE.AND P0, PT, R122, 0x1f, PT ;  /* 0x0000001f7a00780c */ /* 0x01cfe20003f05270 */
[----:B------:R-:W-:Y:S01]  /*76f0*/  BSSY B1, `(.L_x_944) ;  /* 0x0000013000017945 */ /* 0x000fe20003800000 */
[----:B------:R-:W-:Y:S01]  /*7700*/  FFMA.FTZ R61, R61, R71, R67 ;  /* 0x000000473d3d7223 */ /* 0x000fe20000010043 */
[----:B0-----:R-:W-:Y:S01]  /*7710*/  MOV R64, R247 ;  /* 0x000000f700407202 */ /* 0x001fe20000000f00 */
[----:B------:R-:W-:Y:S01]  /*7720*/  FADD.FTZ R60, -R60, R78 ;  /* 0x0000004e3c3c7221 */ /* 0x000fe20000010100 */
[----:B------:R-:W-:Y:S01]  /*7730*/  MOV R65, R79 ;  /* 0x0000004f00417202 */ /* 0x000fe20000000f00 */
[----:B------:R-:W-:Y:S01]  /*7740*/  FADD.FTZ R62, R77, R72 ;  /* 0x000000484d3e7221 */ /* 0x000fe20000010000 */
[----:B------:R-:W-:Y:S02]  /*7750*/  MOV R66, R75 ;  /* 0x0000004b00427202 */ /* 0x000fe40000000f00 */
        /* <DEDUP_REMOVED lines=12> */
.L_x_945:
[----:B------:R-:W-:Y:S05]  /*7820*/  BSYNC B1 ;  /* 0x0000000000017941 */ /* 0x000fea0003800000 */
.L_x_944:
[----:B------:R-:W0:Y:S01]  /*7830*/  LDS.128 R72, [R234+0x8eb0] ;  /* 0x008eb000ea487984 */ /* 0x000e220000000c00 */
[----:B------:R-:W-:-:S03]  /*7840*/  FADD.FTZ R63, R70, R68 ;  /* 0x00000044463f7221 */ /* 0x000fc60000010000 */
[----:B------:R-:W-:Y:S01]  /*7850*/  STS.128 [R234+0x8eb0], R64 ;  /* 0x008eb040ea007388 */ /* 0x000fe20000000c00 */
[C---:B0-----:R-:W-:Y:S02]  /*7860*/  FMUL.FTZ R71, R73.reuse, R67 ;  /* 0x0000004349477220 */ /* 0x041fe40000410000 */
[C---:B------:R-:W-:Y:S02]  /*7870*/  FMUL.FTZ R68, R73.reuse, R66 ;  /* 0x0000004249447220 */ /* 0x040fe40000410000 */
[C---:B------:R-:W-:Y:S02]  /*7880*/  FMUL.FTZ R69, R73.reuse, R65 ;  /* 0x0000004149457220 */ /* 0x040fe40000410000 */
[----:B------:R-:W-:Y:S02]  /*7890*/  FMUL.FTZ R73, R73, R64 ;  /* 0x0000004049497220 */ /* 0x000fe40000410000 */
[C---:B------:R-:W-:Y:S02]  /*78a0*/  FFMA.FTZ R71, R72.reuse, R66, -R71 ;  /* 0x0000004248477223 */ /* 0x040fe40000010847 */
[----:B------:R-:W-:-:S02]  /*78b0*/  FFMA.FTZ R76, R72, R67, R68 ;  /* 0x00000043484c7223 */ /* 0x000fc40000010044 */
[----:B------:R-:W-:Y:S02]  /*78c0*/  FFMA.FTZ R68, R72, R64, -R69 ;  /* 0x0000004048447223 */ /* 0x000fe40000010845 */
[----:B------:R-:W-:Y:S02]  /*78d0*/  FADD.FTZ R70, R74, R71 ;  /* 0x000000474a467221 */ /* 0x000fe40000010000 */
[----:B------:R-:W-:Y:S02]  /*78e0*/  FFMA.FTZ R69, R72, R65, R73 ;  /* 0x0000004148457223 */ /* 0x000fe40000010049 */
[----:B------:R-:W-:Y:S02]  /*78f0*/  FADD.FTZ R71, R75, R76 ;  /* 0x0000004c4b477221 */ /* 0x000fe40000010000 */
[----:B------:R-:W0:Y:S04]  /*7900*/  LDS.128 R72, [R234+0x8ea0] ;  /* 0x008ea000ea487984 */ /* 0x000e280000000c00 */
[----:B------:R-:W-:Y:S01]  /*7910*/  STS.128 [R234+0x8ea0], R68 ;  /* 0x008ea044ea007388 */ /* 0x000fe20000000c00 */
[----:B0-----:R-:W-:-:S02]  /*7920*/  FMUL.FTZ R77, R73, R71 ;  /* 0x00000047494d7220 */ /* 0x001fc40000410000 */
[C---:B------:R-:W-:Y:S02]  /*7930*/  FMUL.FTZ R79, R73.reuse, R69 ;  /* 0x00000045494f7220 */ /* 0x040fe40000410000 */
[C---:B------:R-:W-:Y:S02]  /*7940*/  FFMA.FTZ R77, R72.reuse, R70, -R77 ;  /* 0x00000046484d7223 */ /* 0x040fe4000001084d */
[----:B------:R-:W-:Y:S02]  /*7950*/  FFMA.FTZ R76, R72, R68, -R79 ;  /* 0x00000044484c7223 */ /* 0x000fe4000001084f */
[----:B------:R-:W-:Y:S02]  /*7960*/  FADD.FTZ R78, R74, R77 ;  /* 0x0000004d4a4e7221 */ /* 0x000fe40000010000 */
[C---:B------:R-:W-:Y:S02]  /*7970*/  FMUL.FTZ R74, R73.reuse, R70 ;  /* 0x00000046494a7220 */ /* 0x040fe40000410000 */
[----:B------:R-:W-:-:S02]  /*7980*/  FMUL.FTZ R77, R73, R68 ;  /* 0x00000044494d7220 */ /* 0x000fc40000410000 */
[C---:B------:R-:W-:Y:S02]  /*7990*/  FFMA.FTZ R74, R72.reuse, R71, R74 ;  /* 0x00000047484a7223 */ /* 0x040fe4000001004a */
[----:B------:R-:W-:Y:S02]  /*79a0*/  FFMA.FTZ R77, R72, R69, R77 ;  /* 0x00000045484d7223 */ /* 0x000fe4000001004d */
[----:B------:R-:W0:Y:S01]  /*79b0*/  LDS.128 R68, [R234+0x8e90] ;  /* 0x008e9000ea447984 */ /* 0x000e220000000c00 */
[----:B------:R-:W-:-:S05]  /*79c0*/  FADD.FTZ R79, R75, R74 ;  /* 0x0000004a4b4f7221 */ /* 0x000fca0000010000 */
        /* <DEDUP_REMOVED lines=10> */
[----:B------:R-:W-:-:S05]  /*7a70*/  FADD.FTZ R71, R71, R74 ;  /* 0x0000004a47477221 */ /* 0x000fca0000010000 */
[----:B------:R1:W-:Y:S02]  /*7a80*/  STS.128 [R234+0x8e80], R68 ;  /* 0x008e8044ea007388 */ /* 0x0003e40000000c00 */
.L_x_924:
[----:B0-----:R-:W-:Y:S05]  /*7a90*/  BSYNC B0 ;  /* 0x0000000000007941 */ /* 0x001fea0003800000 */
.L_x_923:
[----:B------:R-:W-:Y:S01]  /*7aa0*/  WARPSYNC 0xffffffff ;  /* 0xffffffff00007948 */ /* 0x000fe20003800000 */
[----:B------:R-:W-:Y:S02]  /*7ab0*/  ISETP.NE.AND P0, PT, R122, RZ, PT ;  /* 0x000000ff7a00720c */ /* 0x000fe40003f05270 */
[----:B------:R-:W-:Y:S06]  /*7ac0*/  BAR.SYNC.DEFER_BLOCKING 0x0 ;  /* 0x0000000000007b1d */ /* 0x000fec0000010000 */
[----:B------:R-:W-:Y:S01]  /*7ad0*/  BSSY B0, `(.L_x_946) ;  /* 0x0000207000007945 */ /* 0x000fe20003800000 */
[----:B------:R-:W0:Y:S04]  /*7ae0*/  LDS.64 R64, [R233.X16+0x8e88] ;  /* 0x008e8800e9407984 */ /* 0x000e28000000ca00 */
[----:B------:R2:W-:Y:S01]  /*7af0*/  @!P0 STS.128 [UR20+0xac80], R60 ;  /* 0x00ac803cff008988 */ /* 0x0005e20008000c14 */
[----:B------:R-:W-:-:S02]  /*7b00*/  ULDC UR20, c[0x0][0x168] ;  /* 0x00005a0000147ab9 */ /* 0x000fc40000000800 */
[----:B------:R-:W-:Y:S01]  /*7b10*/  UIADD3 UR20, -UR38, UR20, URZ ;  /* 0x0000001426147290 */ /* 0x000fe2000fffe13f */
[----:B--2---:R-:W-:Y:S02]  /*7b20*/  FADD.FTZ R60, R216, UR5 ;  /* 0x00000005d83c7e21 */ /* 0x004fe40008010000 */
[----:B------:R-:W-:-:S04]  /*7b30*/  FADD.FTZ R62, R215, UR5 ;  /* 0x00000005d73e7e21 */ /* 0x000fc80008010000 */
[----:B------:R-:W-:Y:S02]  /*7b40*/  FMUL.FTZ R63, R117, R62 ;  /* 0x0000003e753f7220 */ /* 0x000fe40000410000 */
[CC--:B0-----:R-:W-:Y:S02]  /*7b50*/  FMUL.FTZ R75, R65.reuse, -R95.reuse ;  /* 0x8000005f414b7220 */ /* 0x0c1fe40000410000 */
[C---:B------:R-:W-:Y:S02]  /*7b60*/  FMUL.FTZ R95, R64.reuse, -R95 ;  /* 0x8000005f405f7220 */ /* 0x040fe40000410000 */
[----:B------:R-:W-:Y:S02]  /*7b70*/  FFMA.FTZ R75, R64, R94, -R75 ;  /* 0x0000005e404b7223 */ /* 0x000fe4000001084b */
[----:B------:R-:W-:Y:S02]  /*7b80*/  FMUL.FTZ R64, R118, R60 ;  /* 0x0000003c76407220 */ /* 0x000fe40000410000 */
[----:B------:R-:W-:-:S02]  /*7b90*/  FFMA.FTZ R94, R65, R94, R95 ;  /* 0x0000005e415e7223 */ /* 0x000fc4000001005f */
[----:B------:R-:W-:Y:S02]  /*7ba0*/  FFMA.FTZ R65, R100, R214, RZ ;  /* 0x000000d664417223 */ /* 0x000fe400000100ff */
[-C--:B------:R-:W-:Y:S02]  /*7bb0*/  FFMA.FTZ R214, R32, -R64.reuse, R214 ;  /* 0x8000004020d67223 */ /* 0x080fe400000100d6 */
[----:B------:R-:W-:Y:S02]  /*7bc0*/  FFMA.FTZ R61, R31, -R64, R213 ;  /* 0x800000401f3d7223 */ /* 0x000fe400000100d5 */
[----:B------:R-:W-:Y:S02]  /*7bd0*/  FFMA.FTZ R64, R100, -R213, RZ ;  /* 0x800000d564407223 */ /* 0x000fe400000100ff */
[C---:B------:R-:W-:Y:S02]  /*7be0*/  FFMA.FTZ R65, R99.reuse, R168, R65 ;  /* 0x000000a863417223 */ /* 0x040fe40000010041 */
[----:B------:R-:W-:-:S02]  /*7bf0*/  FFMA.FTZ R67, R99, -R167, R64 ;  /* 0x800000a763437223 */ /* 0x000fc40000010040 */
[-C--:B------:R-:W-:Y:S02]  /*7c00*/  FFMA.FTZ R168, R82, -R63.reuse, R168 ;  /* 0x8000003f52a87223 */ /* 0x080fe400000100a8 */
[----:B------:R-:W-:Y:S02]  /*7c10*/  FFMA.FTZ R167, R81, -R63, R167 ;  /* 0x8000003f51a77223 */ /* 0x000fe400000100a7 */
[----:B------:R-:W-:Y:S02]  /*7c20*/  FADD.FTZ R63, R212, UR5 ;  /* 0x00000005d43f7e21 */ /* 0x000fe40008010000 */
[----:B------:R-:W-:Y:S02]  /*7c30*/  FFMA.FTZ R66, R98, R169, R65 ;  /* 0x000000a962427223 */ /* 0x000fe40000010041 */
[----:B------:R-:W-:Y:S02]  /*7c40*/  FMUL.FTZ R64, R116, R63 ;  /* 0x0000003f74407220 */ /* 0x000fe40000410000 */
[----:B-1----:R-:W-:-:S02]  /*7c50*/  FFMA.FTZ R68, R98, -R170, R67 ;  /* 0x800000aa62447223 */ /* 0x002fc40000010043 */
[-C--:B------:R-:W-:Y:S02]  /*7c60*/  FFMA.FTZ R169, R80, -R64.reuse, R169 ;  /* 0x8000004050a97223 */ /* 0x080fe400000100a9 */
[----:B------:R-:W-:Y:S02]  /*7c70*/  FFMA.FTZ R170, R59, -R64, R170 ;  /* 0x800000403baa7223 */ /* 0x000fe400000100aa */
[----:B------:R-:W-:Y:S02]  /*7c80*/  FADD.FTZ R64, R211, UR5 ;  /* 0x00000005d3407e21 */ /* 0x000fe40008010000 */
[----:B------:R-:W-:Y:S02]  /*7c90*/  FFMA.FTZ R69, R97, R172, R66 ;  /* 0x000000ac61457223 */ /* 0x000fe40000010042 */
[----:B------:R-:W-:Y:S02]  /*7ca0*/  FMUL.FTZ R65, R115, R64 ;  /* 0x0000004073417220 */ /* 0x000fe40000410000 */
[----:B------:R-:W-:-:S02]  /*7cb0*/  FADD.FTZ R66, R210, UR5 ;  /* 0x00000005d2427e21 */ /* 0x000fc40008010000 */
[----:B------:R-:W-:Y:S02]  /*7cc0*/  FADD.FTZ R79, -R154, R94 ;  /* 0x0000005e9a4f7221 */ /* 0x000fe40000010100 */
[----:B------:R-:W-:Y:S02]  /*7cd0*/  FADD.FTZ R153, R153, R75 ;  /* 0x0000004b99997221 */ /* 0x000fe40000010000 */
[-C--:B------:R-:W-:Y:S02]  /*7ce0*/  FFMA.FTZ R172, R58, -R65.reuse, R172 ;  /* 0x800000413aac7223 */ /* 0x080fe400000100ac */
[----:B------:R-:W-:Y:S02]  /*7cf0*/  FMUL.FTZ R67, R114, R66 ;  /* 0x0000004272437220 */ /* 0x000fe40000410000 */
[----:B------:R-:W-:Y:S02]  /*7d00*/  FFMA.FTZ R65, R57, -R65, R171 ;  /* 0x8000004139417223 */ /* 0x000fe400000100ab */
[----:B------:R-:W-:-:S02]  /*7d10*/  FFMA.FTZ R171, R97, -R171, R68 ;  /* 0x800000ab61ab7223 */ /* 0x000fc40000010044 */
[----:B------:R-:W-:Y:S02]  /*7d20*/  FMUL.FTZ R75, R0, -R79 ;  /* 0x8000004f004b7220 */ /* 0x000fe40000410000 */
[----:B------:R-:W-:Y:S02]  /*7d30*/  FFMA.FTZ R70, R96, R173, R69 ;  /* 0x000000ad60467223 */ /* 0x000fe40000010045 */
[----:B------:R-:W-:Y:S02]  /*7d40*/  FMUL.FTZ R94, R0, -R153 ;  /* 0x80000099005e7220 */ /* 0x000fe40000410000 */
[-C--:B------:R-:W-:Y:S02]  /*7d50*/  FFMA.FTZ R173, R56, -R67.reuse, R173 ;  /* 0x8000004338ad7223 */ /* 0x080fe400000100ad */
[----:B------:R-:W-:Y:S02]  /*7d60*/  FFMA.FTZ R67, R55, -R67, R174 ;  /* 0x8000004337437223 */ /* 0x000fe400000100ae */
[----:B------:R-:W-:-:S02]  /*7d70*/  FFMA.FTZ R174, R96, -R174, R171 ;  /* 0x800000ae60ae7223 */ /* 0x000fc400000100ab */
[C---:B------:R-:W-:Y:S02]  /*7d80*/  FFMA.FTZ R0, R2.reuse, R153, -R75 ;  /* 0x0000009902007223 */ /* 0x040fe4000001084b */
[----:B------:R-:W-:Y:S02]  /*7d90*/  FFMA.FTZ R171, R2, R79, R94 ;  /* 0x0000004f02ab7223 */ /* 0x000fe4000001005e */
[----:B------:R-:W-:Y:S02]  /*7da0*/  FADD.FTZ R123, R123, R0 ;  /* 0x000000007b7b7221 */ /* 0x000fe40000010000 */
[----:B------:R-:W-:Y:S02]  /*7db0*/  FADD.FTZ R138, -R138, R171 ;  /* 0x000000ab8a8a7221 */ /* 0x000fe40000010100 */
[C---:B------:R-:W-:Y:S02]  /*7dc0*/  FMUL.FTZ R171, R3.reuse, -R123 ;  /* 0x8000007b03ab7220 */ /* 0x040fe40000410000 */
[----:B------:R-:W-:-:S02]  /*7dd0*/  FMUL.FTZ R3, R3, -R138 ;  /* 0x8000008a03037220 */ /* 0x000fc40000410000 */
[----:B------:R-:W-:Y:S02]  /*7de0*/  FFMA.FTZ R72, R93, R176, R70 ;  /* 0x000000b05d487223 */ /* 0x000fe40000010046 */
[C---:B------:R-:W-:Y:S02]  /*7df0*/  FFMA.FTZ R0, R4.reuse, R138, R171 ;  /* 0x0000008a04007223 */ /* 0x040fe400000100ab */
[----:B------:R-:W-:Y:S02]  /*7e00*/  FFMA.FTZ R171, R4, R123, -R3 ;  /* 0x0000007b04ab7223 */ /* 0x000fe40000010803 */
[----:B------:R-:W-:Y:S02]  /*7e10*/  FADD.FTZ R68, R209, UR5 ;  /* 0x00000005d1447e21 */ /* 0x000fe40008010000 */
[----:B------:R-:W-:Y:S02]  /*7e20*/  FFMA.FTZ R74, R92, R177, R72 ;  /* 0x000000b15c4a7223 */ /* 0x000fe40000010048 */
[----:B------:R-:W-:-:S02]  /*7e30*/  FADD.FTZ R139, -R139, R0 ;  /* 0x000000008b8b7221 */ /* 0x000fc40000010100 */
[----:B------:R-:W-:Y:S02]  /*7e40*/  FADD.FTZ R171, R124, R171 ;  /* 0x000000ab7cab7221 */ /* 0x000fe40000010000 */
[----:B------:R-:W-:Y:S02]  /*7e50*/  FMUL.FTZ R69, R113, R68 ;  /* 0x0000004471457220 */ /* 0x000fe40000410000 */
[----:B------:R-:W-:Y:S02]  /*7e60*/  FADD.FTZ R70, R208, UR5 ;  /* 0x00000005d0467e21 */ /* 0x000fe40008010000 */
[----:B------:R-:W-:Y:S02]  /*7e70*/  FFMA.FTZ R76, R91, R180, R74 ;  /* 0x000000b45b4c7223 */ /* 0x000fe4000001004a */
[C---:B------:R-:W-:Y:S02]  /*7e80*/  FMUL.FTZ R4, R5.reuse, -R139 ;  /* 0x8000008b05047220 */ /* 0x040fe40000410000 */
[----:B------:R-:W-:-:S02]  /*7e90*/  FMUL.FTZ R5, R5, -R171 ;  /* 0x800000ab05057220 */ /* 0x000fc40000410000 */
[-C--:B------:R-:W-:Y:S02]  /*7ea0*/  FFMA.FTZ R176, R54, -R69.reuse, R176 ;  /* 0x8000004536b07223 */ /* 0x080fe400000100b0 */
[----:B------:R-:W-:Y:S02]  /*7eb0*/  FMUL.FTZ R71, R112, R70 ;  /* 0x0000004670477220 */ /* 0x000fe40000410000 */
[----:B------:R-:W-:Y:S02]  /*7ec0*/  FADD.FTZ R72, R207, UR5 ;  /* 0x00000005cf487e21 */ /* 0x000fe40008010000 */
[----:B------:R-:W-:Y:S02]  /*7ed0*/  FFMA.FTZ R69, R53, -R69, R175 ;  /* 0x8000004535457223 */ /* 0x000fe400000100af */
[----:B------:R-:W-:Y:S02]  /*7ee0*/  FFMA.FTZ R175, R93, -R175, R174 ;  /* 0x800000af5daf7223 */ /* 0x000fe400000100ae */
[----:B------:R-:W-:-:S02]  /*7ef0*/  FFMA.FTZ R95, R90, R181, R76 ;  /* 0x000000b55a5f7223 */ /* 0x000fc4000001004c */
[C---:B------:R-:W-:Y:S02]  /*7f00*/  FFMA.FTZ R4, R6.reuse, R171, -R4 ;  /* 0x000000ab06047223 */ /* 0x040fe40000010804 */
[----:B------:R-:W-:Y:S02]  /*7f10*/  FFMA.FTZ R5, R6, R139, R5 ;  /* 0x0000008b06057223 */ /* 0x000fe40000010005 */
[-C--:B------:R-:W-:Y:S02]  /*7f20*/  FFMA.FTZ R177, R52, -R71.reuse, R177 ;  /* 0x8000004734b17223 */ /* 0x080fe400000100b1 */
[----:B------:R-:W-:Y:S02]  /*7f30*/  FMUL.FTZ R73, R111, R72 ;  /* 0x000000486f497220 */ /* 0x000fe40000410000 */
[----:B------:R-:W-:Y:S02]  /*7f40*/  FADD.FTZ R74, R206, UR5 ;  /* 0x00000005ce4a7e21 */ /* 0x000fe40008010000 */
[----:B------:R-:W-:-:S02]  /*7f50*/  FFMA.FTZ R71, R51, -R71, R178 ;  /* 0x8000004733477223 */ /* 0x000fc400000100b2 */
[----:B------:R-:W-:Y:S02]  /*7f60*/  FFMA.FTZ R178, R92, -R178, R175 ;  /* 0x800000b25cb27223 */ /* 0x000fe400000100af */
[----:B------:R-:W-:Y:S02]  /*7f70*/  FFMA.FTZ R95, R89, R184, R95 ;  /* 0x000000b8595f7223 */ /* 0x000fe4000001005f */
[----:B------:R-:W-:Y:S02]  /*7f80*/  FADD.FTZ R125, R125, R4 ;  /* 0x000000047d7d7221 */ /* 0x000fe40000010000 */
[----:B------:R-:W-:Y:S02]  /*7f90*/  FADD.FTZ R140, -R140, R5 ;  /* 0x000000058c8c7221 */ /* 0x000fe40000010100 */
[----:B------:R-:W-:Y:S02]  /*7fa0*/  FFMA.FTZ R180, R50, -R73, R180 ;  /* 0x8000004932b47223 */ /* 0x000fe400000100b4 */
[----:B------:R-:W-:-:S02]  /*7fb0*/  FMUL.FTZ R77, R110, R74 ;  /* 0x0000004a6e4d7220 */ /* 0x000fc40000410000 */
[----:B------:R-:W-:Y:S02]  /*7fc0*/  FADD.FTZ R76, R205, UR5 ;  /* 0x00000005cd4c7e21 */ /* 0x000fe40008010000 */
[----:B------:R-:W-:Y:S02]  /*7fd0*/  FFMA.FTZ R73, R49, -R73, R179 ;  /* 0x8000004931497223 */ /* 0x000fe400000100b3 */
[----:B------:R-:W-:Y:S02]  /*7fe0*/  FFMA.FTZ R179, R91, -R179, R178 ;  /* 0x800000b35bb37223 */ /* 0x000fe400000100b2 */
[----:B------:R-:W-:Y:S02]  /*7ff0*/  FFMA.FTZ R95, R88, R186, R95 ;  /* 0x000000ba585f7223 */ /* 0x000fe4000001005f */
[C---:B------:R-:W-:Y:S02]  /*8000*/  FMUL.FTZ R5, R7.reuse, -R125 ;  /* 0x8000007d07057220 */ /* 0x040fe40000410000 */
[----:B------:R-:W-:-:S02]  /*8010*/  FMUL.FTZ R7, R7, -R140 ;  /* 0x8000008c07077220 */ /* 0x000fc40000410000 */
[-C--:B------:R-:W-:Y:S02]  /*8020*/  FFMA.FTZ R181, R48, -R77.reuse, R181 ;  /* 0x8000004d30b57223 */ /* 0x080fe400000100b5 */
[----:B------:R-:W-:Y:S02]  /*8030*/  FMUL.FTZ R78, R109, R76 ;  /* 0x0000004c6d4e7220 */ /* 0x000fe40000410000 */
[----:B------:R-:W-:Y:S02]  /*8040*/  FFMA.FTZ R77, R47, -R77, R182 ;  /* 0x8000004d2f4d7223 */ /* 0x000fe400000100b6 */
[----:B------:R-:W-:Y:S02]  /*8050*/  FFMA.FTZ R182, R90, -R182, R179 ;  /* 0x800000b65ab67223 */ /* 0x000fe400000100b3 */
[----:B------:R-:W-:Y:S02]  /*8060*/  FFMA.FTZ R175, R87, R188, R95 ;  /* 0x000000bc57af7223 */ /* 0x000fe4000001005f */
[----:B------:R-:W-:-:S02]  /*8070*/  FFMA.FTZ R6, R8, R140, R5 ;  /* 0x0000008c08067223 */ /* 0x000fc40000010005 */
[----:B------:R-:W-:Y:S02]  /*8080*/  FFMA.FTZ R7, R8, R125, -R7 ;  /* 0x0000007d08077223 */ /* 0x000fe40000010807 */
[-C--:B------:R-:W-:Y:S02]  /*8090*/  FFMA.FTZ R184, R46, -R78.reuse, R184 ;  /* 0x8000004e2eb87223 */ /* 0x080fe400000100b8 */
[----:B------:R-:W-:Y:S02]  /*80a0*/  FFMA.FTZ R78, R45, -R78, R183 ;  /* 0x8000004e2d4e7223 */ /* 0x000fe400000100b7 */
[----:B------:R-:W-:Y:S02]  /*80b0*/  FFMA.FTZ R183, R89, -R183, R182 ;  /* 0x800000b759b77223 */ /* 0x000fe400000100b6 */
[----:B------:R-:W-:Y:S02]  /*80c0*/  FFMA.FTZ R124, R86, R190, R175 ;  /* 0x000000be567c7223 */ /* 0x000fe400000100af */
[----:B------:R-:W-:-:S02]  /*80d0*/  FADD.FTZ R141, -R141, R6 ;  /* 0x000000068d8d7221 */ /* 0x000fc40000010100 */
[----:B------:R-:W-:Y:S02]  /*80e0*/  FADD.FTZ R175, R126, R7 ;  /* 0x000000077eaf7221 */ /* 0x000fe40000010000 */
[----:B------:R-:W-:Y:S02]  /*80f0*/  FFMA.FTZ R94, R88, -R185, R183 ;  /* 0x800000b9585e7223 */ /* 0x000fe400000100b7 */
[C---:B------:R-:W-:Y:S02]  /*8100*/  FMUL.FTZ R6, R9.reuse, -R141 ;  /* 0x8000008d09067220 */ /* 0x040fe40000410000 */
[----:B------:R-:W-:Y:S02]  /*8110*/  FMUL.FTZ R9, R9, -R175 ;  /* 0x800000af09097220 */ /* 0x000fe40000410000 */
[----:B------:R-:W-:Y:S02]  /*8120*/  FFMA.FTZ R94, R87, -R187, R94 ;  /* 0x800000bb575e7223 */ /* 0x000fe4000001005e */
[----:B------:R-:W-:-:S02]  /*8130*/  FFMA.FTZ R6, R10, R175, -R6 ;  /* 0x000000af0a067223 */ /* 0x000fc40000010806 */
[----:B------:R-:W-:Y:S02]  /*8140*/  FFMA.FTZ R7, R10, R141, R9 ;  /* 0x0000008d0a077223 */ /* 0x000fe40000010009 */
[----:B------:R-:W-:Y:S02]  /*8150*/  FADD.FTZ R9, R102, UR5 ;  /* 0x0000000566097e21 */ /* 0x000fe40008010000 */
[----:B------:R-:W-:Y:S02]  /*8160*/  FFMA.FTZ R94, R86, -R189, R94 ;  /* 0x800000bd565e7223 */ /* 0x000fe4000001005e */
[----:B------:R-:W-:Y:S02]  /*8170*/  FFMA.FTZ R179, R85, R191, R124 ;  /* 0x000000bf55b37223 */ /* 0x000fe4000001007c */
[----:B------:R-:W-:Y:S02]  /*8180*/  FADD.FTZ R127, R127, R6 ;  /* 0x000000067f7f7221 */ /* 0x000fe40000010000 */
[----:B------:R-:W-:-:S02]  /*8190*/  FMUL.FTZ R10, R104, R9 ;  /* 0x00000009680a7220 */ /* 0x000fc40000410000 */
[----:B------:R-:W-:Y:S02]  /*81a0*/  FFMA.FTZ R94, R85, -R192, R94 ;  /* 0x800000c0555e7223 */ /* 0x000fe4000001005e */
[----:B------:R-:W-:Y:S02]  /*81b0*/  FADD.FTZ R142, -R142, R7 ;  /* 0x000000078e8e7221 */ /* 0x000fe40000010100 */
[----:B------:R-:W-:Y:S02]  /*81c0*/  FFMA.FTZ R6, R84, R194, R179 ;  /* 0x000000c254067223 */ /* 0x000fe400000100b3 */
[----:B------:R-:W-:Y:S02]  /*81d0*/  FMUL.FTZ R7, R11, -R127 ;  /* 0x8000007f0b077220 */ /* 0x000fe40000410000 */
[-C--:B------:R-:W-:Y:S02]  /*81e0*/  FFMA.FTZ R194, R36, -R10.reuse, R194 ;  /* 0x8000000a24c27223 */ /* 0x080fe400000100c2 */
[----:B------:R-:W-:-:S02]  /*81f0*/  FFMA.FTZ R10, R35, -R10, R193 ;  /* 0x8000000a230a7223 */ /* 0x000fc400000100c1 */
[----:B------:R-:W-:Y:S02]  /*8200*/  FFMA.FTZ R193, R84, -R193, R94 ;  /* 0x800000c154c17223 */ /* 0x000fe4000001005e */
[CC--:B------:R-:W-:Y:S02]  /*8210*/  FFMA.FTZ R94, R12.reuse, R142.reuse, R7 ;  /* 0x0000008e0c5e7223 */ /* 0x0c0fe40000010007 */
[----:B------:R-:W-:Y:S02]  /*8220*/  FMUL.FTZ R11, R11, -R142 ;  /* 0x8000008e0b0b7220 */ /* 0x000fe40000410000 */
[----:B------:R-:W-:Y:S02]  /*8230*/  FADD.FTZ R143, -R143, R94 ;  /* 0x0000005e8f8f7221 */ /* 0x000fe40000010100 */
[----:B------:R-:W-:Y:S02]  /*8240*/  FFMA.FTZ R11, R12, R127, -R11 ;  /* 0x0000007f0c0b7223 */ /* 0x000fe4000001080b */
[----:B------:R-:W-:-:S02]  /*8250*/  FADD.FTZ R94, R101, UR5 ;  /* 0x00000005655e7e21 */ /* 0x000fc40008010000 */
[----:B------:R-:W-:Y:S02]  /*8260*/  FADD.FTZ R179, R128, R11 ;  /* 0x0000000b80b37221 */ /* 0x000fe40000010000 */
[----:B------:R-:W-:Y:S02]  /*8270*/  FMUL.FTZ R7, R103, R94 ;  /* 0x0000005e67077220 */ /* 0x000fe40000410000 */
[----:B------:R-:W-:Y:S02]  /*8280*/  FMUL.FTZ R12, R33, R79 ;  /* 0x0000004f210c7220 */ /* 0x000fe40000410000 */
[----:B------:R-:W-:Y:S02]  /*8290*/  FMUL.FTZ R11, R13, -R143 ;  /* 0x8000008f0d0b7220 */ /* 0x000fe40000410000 */
[----:B------:R-:W-:Y:S02]  /*82a0*/  FFMA.FTZ R33, R33, -R7, R195 ;  /* 0x8000000721217223 */ /* 0x000fe400000100c3 */
[----:B------:R-:W-:-:S02]  /*82b0*/  FMUL.FTZ R13, R13, -R179 ;  /* 0x800000b30d0d7220 */ /* 0x000fc40000410000 */
[C---:B------:R-:W-:Y:S02]  /*82c0*/  FFMA.FTZ R7, R34.reuse, -R7, R196 ;  /* 0x8000000722077223 */ /* 0x040fe400000100c4 */
[----:B------:R-:W-:Y:S02]  /*82d0*/  FFMA.FTZ R34, R34, R153, R12 ;  /* 0x0000009922227223 */ /* 0x000fe4000001000c */
[C---:B------:R-:W-:Y:S02]  /*82e0*/  FFMA.FTZ R12, R14.reuse, R179, -R11 ;  /* 0x000000b30e0c7223 */ /* 0x040fe4000001080b */
[----:B------:R-:W-:Y:S02]  /*82f0*/  FFMA.FTZ R13, R14, R143, R13 ;  /* 0x0000008f0e0d7223 */ /* 0x000fe4000001000d */
[----:B------:R-:W-:Y:S02]  /*8300*/  FADD.FTZ R129, R129, R12 ;  /* 0x0000000c81817221 */ /* 0x000fe40000010000 */
[----:B------:R-:W-:-:S02]  /*8310*/  FADD.FTZ R144, -R144, R13 ;  /* 0x0000000d90907221 */ /* 0x000fc40000010100 */
[----:B------:R-:W-:Y:S02]  /*8320*/  FMUL.FTZ R12, R79, UR42 ;  /* 0x0000002a4f0c7c20 */ /* 0x000fe40008410000 */
[----:B------:R-:W-:Y:S02]  /*8330*/  FMUL.FTZ R14, R153, UR42 ;  /* 0x0000002a990e7c20 */ /* 0x000fe40008410000 */
[C---:B------:R-:W-:Y:S02]  /*8340*/  FMUL.FTZ R11, R15.reuse, -R129 ;  /* 0x800000810f0b7220 */ /* 0x040fe40000410000 */
[----:B------:R-:W-:Y:S02]  /*8350*/  FMUL.FTZ R15, R15, -R144 ;  /* 0x800000900f0f7220 */ /* 0x000fe40000410000 */
[----:B------:R-:W-:Y:S02]  /*8360*/  FFMA.FTZ R124, R153, UR41, R12 ;  /* 0x00000029997c7c23 */ /* 0x000fe4000801000c */
[----:B------:R-:W-:-:S02]  /*8370*/  FFMA.FTZ R126, R79, UR41, -R14 ;  /* 0x000000294f7e7c23 */ /* 0x000fc4000801080e */
[C---:B------:R-:W-:Y:S02]  /*8380*/  FMUL.FTZ R12, R94.reuse, R153 ;  /* 0x000000995e0c7220 */ /* 0x040fe40000410000 */
[C---:B------:R-:W-:Y:S02]  /*8390*/  FMUL.FTZ R14, R94.reuse, R79 ;  /* 0x0000004f5e0e7220 */ /* 0x040fe40000410000 */
[----:B------:R-:W-:Y:S02]  /*83a0*/  FFMA.FTZ R217, R94, R34, R217 ;  /* 0x000000225ed97223 */ /* 0x000fe400000100d9 */
[C---:B------:R-:W-:Y:S02]  /*83b0*/  FFMA.FTZ R94, R16.reuse, R144, R11 ;  /* 0x00000090105e7223 */ /* 0x040fe4000001000b */
[----:B------:R-:W-:Y:S02]  /*83c0*/  FFMA.FTZ R11, R16, R129, -R15 ;  /* 0x00000081100b7223 */ /* 0x000fe4000001080f */
[----:B------:R-:W-:-:S02]  /*83d0*/  FADD.FTZ R145, -R145, R94 ;  /* 0x0000005e91917221 */ /* 0x000fc40000010100 */
[----:B------:R-:W-:Y:S02]  /*83e0*/  FADD.FTZ R11, R130, R11 ;  /* 0x0000000b820b7221 */ /* 0x000fe40000010000 */
[C---:B------:R-:W-:Y:S02]  /*83f0*/  FMUL.FTZ R13, R17.reuse, -R145 ;  /* 0x80000091110d7220 */ /* 0x040fe40000410000 */
[----:B------:R-:W-:Y:S02]  /*8400*/  FMUL.FTZ R17, R17, -R11 ;  /* 0x8000000b11117220 */ /* 0x000fe40000410000 */
[----:B------:R-:W-:Y:S02]  /*8410*/  FMUL.FTZ R35, R35, R138 ;  /* 0x0000008a23237220 */ /* 0x000fe40000410000 */
[C---:B------:R-:W-:Y:S02]  /*8420*/  FFMA.FTZ R17, R18.reuse, R145, R17 ;  /* 0x0000009112117223 */ /* 0x040fe40000010011 */
[----:B------:R-:W-:-:S02]  /*8430*/  FFMA.FTZ R94, R18, R11, -R13 ;  /* 0x0000000b125e7223 */ /* 0x000fc4000001080d */
[----:B------:R-:W-:Y:S02]  /*8440*/  FMUL.FTZ R18, R138, UR42 ;  /* 0x0000002a8a127c20 */ /* 0x000fe40008410000 */
[----:B------:R-:W-:Y:S02]  /*8450*/  FADD.FTZ R146, -R146, R17 ;  /* 0x0000001192927221 */ /* 0x000fe40000010100 */
[----:B------:R-:W-:Y:S02]  /*8460*/  FFMA.FTZ R13, R36, R123, R35 ;  /* 0x0000007b240d7223 */ /* 0x000fe40000010023 */
[----:B------:R-:W-:Y:S02]  /*8470*/  FADD.FTZ R131, R131, R94 ;  /* 0x0000005e83837221 */ /* 0x000fe40000010000 */
[C---:B------:R-:W-:Y:S02]  /*8480*/  FMUL.FTZ R35, R123.reuse, UR42 ;  /* 0x0000002a7b237c20 */ /* 0x040fe40008410000 */
[----:B------:R-:W-:-:S02]  /*8490*/  FFMA.FTZ R15, R123, UR41, R18 ;  /* 0x000000297b0f7c23 */ /* 0x000fc40008010012 */
[C---:B------:R-:W-:Y:S02]  /*84a0*/  FMUL.FTZ R18, R19.reuse, -R146 ;  /* 0x8000009213127220 */ /* 0x040fe40000410000 */
[----:B------:R-:W-:Y:S02]  /*84b0*/  FMUL.FTZ R19, R19, -R131 ;  /* 0x8000008313137220 */ /* 0x000fe40000410000 */
[----:B------:R-:W-:Y:S02]  /*84c0*/  FFMA.FTZ R17, R138, UR41, -R35 ;  /* 0x000000298a117c23 */ /* 0x000fe40008010823 */
[C---:B------:R-:W-:Y:S02]  /*84d0*/  FMUL.FTZ R123, R9.reuse, R123 ;  /* 0x0000007b097b7220 */ /* 0x040fe40000410000 */
[C---:B------:R-:W-:Y:S02]  /*84e0*/  FMUL.FTZ R35, R9.reuse, R138 ;  /* 0x0000008a09237220 */ /* 0x040fe40000410000 */
[----:B------:R-:W-:-:S02]  /*84f0*/  FFMA.FTZ R218, R9, R13, R218 ;  /* 0x0000000d09da7223 */ /* 0x000fc400000100da */
[C---:B------:R-:W-:Y:S02]  /*8500*/  FFMA.FTZ R9, R20.reuse, R131, -R18 ;  /* 0x0000008314097223 */ /* 0x040fe40000010812 */
[----:B------:R-:W-:Y:S02]  /*8510*/  FFMA.FTZ R20, R20, R146, R19 ;  /* 0x0000009214147223 */ /* 0x000fe40000010013 */
[----:B------:R-:W-:Y:S02]  /*8520*/  FADD.FTZ R9, R132, R9 ;  /* 0x0000000984097221 */ /* 0x000fe40000010000 */
[----:B------:R-:W-:Y:S02]  /*8530*/  FADD.FTZ R147, -R147, R20 ;  /* 0x0000001493937221 */ /* 0x000fe40000010100 */
[----:B------:R-:W-:Y:S02]  /*8540*/  FMUL.FTZ R36, R139, UR42 ;  /* 0x0000002a8b247c20 */ /* 0x000fe40008410000 */
[----:B------:R-:W-:-:S02]  /*8550*/  FMUL.FTZ R19, R21, -R9 ;  /* 0x8000000915137220 */ /* 0x000fc40000410000 */
[-C--:B------:R-:W-:Y:S02]  /*8560*/  FMUL.FTZ R21, R21, -R147.reuse ;  /* 0x8000009315157220 */ /* 0x080fe40000410000 */
[----:B------:R-:W-:Y:S02]  /*8570*/  FFMA.FTZ R94, R171, UR41, R36 ;  /* 0x00000029ab5e7c23 */ /* 0x000fe40008010024 */
[C---:B------:R-:W-:Y:S02]  /*8580*/  FFMA.FTZ R19, R22.reuse, R147, R19 ;  /* 0x0000009316137223 */ /* 0x040fe40000010013 */
[----:B------:R-:W-:Y:S02]  /*8590*/  FFMA.FTZ R36, R22, R9, -R21 ;  /* 0x0000000916247223 */ /* 0x000fe40000010815 */
[----:B------:R-:W-:Y:S02]  /*85a0*/  FADD.FTZ R148, -R148, R19 ;  /* 0x0000001394947221 */ /* 0x000fe40000010100 */
[----:B------:R-:W-:-:S02]  /*85b0*/  FADD.FTZ R8, R201, UR5 ;  /* 0x00000005c9087e21 */ /* 0x000fc40008010000 */
[----:B------:R-:W-:Y:S02]  /*85c0*/  FADD.FTZ R133, R133, R36 ;  /* 0x0000002485857221 */ /* 0x000fe40000010000 */
[----:B------:R-:W-:Y:S02]  /*85d0*/  FADD.FTZ R95, R202, UR5 ;  /* 0x00000005ca5f7e21 */ /* 0x000fe40008010000 */
[----:B------:R-:W-:Y:S02]  /*85e0*/  FMUL.FTZ R21, R23, -R148 ;  /* 0x8000009417157220 */ /* 0x000fe40000410000 */
[----:B------:R-:W-:Y:S02]  /*85f0*/  FMUL.FTZ R5, R105, R8 ;  /* 0x0000000869057220 */ /* 0x000fe40000410000 */
[----:B------:R-:W-:Y:S02]  /*8600*/  FMUL.FTZ R23, R23, -R133 ;  /* 0x8000008517177220 */ /* 0x000fe40000410000 */
[----:B------:R-:W-:-:S02]  /*8610*/  FMUL.FTZ R16, R33, R126 ;  /* 0x0000007e21107220 */ /* 0x000fc40000410000 */
[----:B------:R-:W-:Y:S02]  /*8620*/  FADD.FTZ R0, R203, UR5 ;  /* 0x00000005cb007e21 */ /* 0x000fe40008010000 */
[----:B------:R-:W-:Y:S02]  /*8630*/  FMUL.FTZ R18, R171, UR42 ;  /* 0x0000002aab127c20 */ /* 0x000fe40008410000 */
[----:B------:R-:W-:Y:S02]  /*8640*/  FMUL.FTZ R4, R106, R95 ;  /* 0x0000005f6a047220 */ /* 0x000fe40000410000 */
[----:B------:R-:W-:Y:S02]  /*8650*/  FMUL.FTZ R19, R39, R140 ;  /* 0x0000008c27137220 */ /* 0x000fe40000410000 */
[----:B------:R-:W-:Y:S02]  /*8660*/  FFMA.FTZ R21, R24, R133, -R21 ;  /* 0x0000008518157223 */ /* 0x000fe40000010815 */
[----:B------:R-:W-:-:S02]  /*8670*/  FFMA.FTZ R191, R38, -R5, R191 ;  /* 0x8000000526bf7223 */ /* 0x000fc400000100bf */
[----:B------:R-:W-:Y:S02]  /*8680*/  FFMA.FTZ R24, R24, R148, R23 ;  /* 0x0000009418187223 */ /* 0x000fe40000010017 */
[----:B------:R-:W-:Y:S02]  /*8690*/  FFMA.FTZ R5, R37, -R5, R192 ;  /* 0x8000000525057223 */ /* 0x000fe400000100c0 */
[----:B------:R-:W-:Y:S02]  /*86a0*/  FFMA.FTZ R16, R7, R124, R16 ;  /* 0x0000007c07107223 */ /* 0x000fe40000010010 */
[----:B------:R-:W-:Y:S02]  /*86b0*/  FMUL.FTZ R3, R107, R0 ;  /* 0x000000006b037220 */ /* 0x000fe40000410000 */
[----:B------:R-:W-:Y:S02]  /*86c0*/  FMUL.FTZ R37, R37, R139 ;  /* 0x0000008b25257220 */ /* 0x000fe40000410000 */
[----:B------:R-:W-:-:S02]  /*86d0*/  FFMA.FTZ R124, R139, UR41, -R18 ;  /* 0x000000298b7c7c23 */ /* 0x000fc40008010812 */
[----:B------:R-:W-:Y:S02]  /*86e0*/  FFMA.FTZ R190, R40, -R4, R190 ;  /* 0x8000000428be7223 */ /* 0x000fe400000100be */
[----:B------:R-:W-:Y:S02]  /*86f0*/  FMUL.FTZ R18, R8, R139 ;  /* 0x0000008b08127220 */ /* 0x000fe40000410000 */
[----:B------:R-:W-:Y:S02]  /*8700*/  FFMA.FTZ R19, R40, R125, R19 ;  /* 0x0000007d28137223 */ /* 0x000fe40000010013 */
[----:B------:R-:W-:Y:S02]  /*8710*/  FMUL.FTZ R36, R175, UR42 ;  /* 0x0000002aaf247c20 */ /* 0x000fe40008410000 */
[----:B------:R-:W-:Y:S02]  /*8720*/  FADD.FTZ R21, R134, R21 ;  /* 0x0000001586157221 */ /* 0x000fe40000010000 */
[----:B------:R-:W-:-:S02]  /*8730*/  FMUL.FTZ R40, R141, UR42 ;  /* 0x0000002a8d287c20 */ /* 0x000fc40008410000 */
[----:B------:R-:W-:Y:S02]  /*8740*/  FADD.FTZ R149, -R149, R24 ;  /* 0x0000001895957221 */ /* 0x000fe40000010100 */
[----:B------:R-:W-:Y:S02]  /*8750*/  FFMA.FTZ R188, R42, -R3, R188 ;  /* 0x800000032abc7223 */ /* 0x000fe400000100bc */
[-C--:B------:R-:W-:Y:S02]  /*8760*/  FFMA.FTZ R38, R38, R171.reuse, R37 ;  /* 0x000000ab26267223 */ /* 0x080fe40000010025 */
[----:B------:R-:W-:Y:S02]  /*8770*/  FMUL.FTZ R20, R8, R171 ;  /* 0x000000ab08147220 */ /* 0x000fe40000410000 */
[----:B------:R-:W-:Y:S02]  /*8780*/  FFMA.FTZ R3, R41, -R3, R187 ;  /* 0x8000000329037223 */ /* 0x000fe400000100bb */
[----:B------:R-:W-:-:S02]  /*8790*/  FFMA.FTZ R4, R39, -R4, R189 ;  /* 0x8000000427047223 */ /* 0x000fc400000100bd */
[----:B------:R-:W-:Y:S02]  /*87a0*/  FMUL.FTZ R37, R5, R18 ;  /* 0x0000001205257220 */ /* 0x000fe40000410000 */
[----:B------:R-:W-:Y:S02]  /*87b0*/  FFMA.FTZ R24, R141, UR41, -R36 ;  /* 0x000000298d187c23 */ /* 0x000fe40008010824 */
[----:B------:R-:W-:Y:S02]  /*87c0*/  FMUL.FTZ R23, R25, -R21 ;  /* 0x8000001519177220 */ /* 0x000fe40000410000 */
[-C--:B------:R-:W-:Y:S02]  /*87d0*/  FMUL.FTZ R41, R41, R141.reuse ;  /* 0x0000008d29297220 */ /* 0x080fe40000410000 */
[----:B------:R-:W-:Y:S02]  /*87e0*/  FMUL.FTZ R36, R0, R141 ;  /* 0x0000008d00247220 */ /* 0x000fe40000410000 */
[----:B------:R-:W-:-:S02]  /*87f0*/  FFMA.FTZ R39, R175, UR41, R40 ;  /* 0x00000029af277c23 */ /* 0x000fc40008010028 */
[----:B------:R-:W-:Y:S02]  /*8800*/  FMUL.FTZ R25, R25, -R149 ;  /* 0x8000009519197220 */ /* 0x000fe40000410000 */
[----:B------:R-:W-:Y:S02]  /*8810*/  FMUL.FTZ R40, R0, R175 ;  /* 0x000000af00287220 */ /* 0x000fe40000410000 */
[C---:B------:R-:W-:Y:S02]  /*8820*/  FMUL.FTZ R124, R5.reuse, R124 ;  /* 0x0000007c057c7220 */ /* 0x040fe40000410000 */
[-C--:B------:R-:W-:Y:S02]  /*8830*/  FMUL.FTZ R79, R5, R20.reuse ;  /* 0x00000014054f7220 */ /* 0x080fe40000410000 */
[----:B------:R-:W-:Y:S02]  /*8840*/  FFMA.FTZ R5, R191, R20, R37 ;  /* 0x00000014bf057223 */ /* 0x000fe40000010025 */
[----:B------:R-:W-:-:S02]  /*8850*/  FFMA.FTZ R23, R26, R149, R23 ;  /* 0x000000951a177223 */ /* 0x000fc40000010017 */
[----:B------:R-:W-:Y:S02]  /*8860*/  FFMA.FTZ R42, R42, R175, R41 ;  /* 0x000000af2a2a7223 */ /* 0x000fe40000010029 */
[C---:B------:R-:W-:Y:S02]  /*8870*/  FMUL.FTZ R37, R3.reuse, R36 ;  /* 0x0000002403257220 */ /* 0x040fe40000410000 */
[----:B------:R-:W-:Y:S02]  /*8880*/  FFMA.FTZ R26, R26, R21, -R25 ;  /* 0x000000151a1a7223 */ /* 0x000fe40000010819 */
[C---:B------:R-:W-:Y:S02]  /*8890*/  FMUL.FTZ R41, R3.reuse, R40 ;  /* 0x0000002803297220 */ /* 0x040fe40000410000 */
[----:B------:R-:W-:Y:S02]  /*88a0*/  FMUL.FTZ R24, R3, R24 ;  /* 0x0000001803187220 */ /* 0x000fe40000410000 */
[----:B------:R-:W-:-:S02]  /*88b0*/  FADD.FTZ R150, -R150, R23 ;  /* 0x0000001796967221 */ /* 0x000fc40000010100 */
[C---:B------:R-:W-:Y:S02]  /*88c0*/  FFMA.FTZ R3, R188.reuse, R40, R37 ;  /* 0x00000028bc037223 */ /* 0x040fe40000010025 */
[----:B------:R-:W-:Y:S02]  /*88d0*/  FADD.FTZ R135, R135, R26 ;  /* 0x0000001a87877221 */ /* 0x000fe40000010000 */
[----:B------:R-:W-:Y:S01]  /*88e0*/  FFMA.FTZ R37, R188, R36, -R41 ;  /* 0x00000024bc257223 */ /* 0x000fe20000010829 */
[----:B------:R-:W-:Y:S01]  /*88f0*/  SHF.L.U32 R41, R122, 0x5, RZ ;  /* 0x000000057a297819 */ /* 0x000fe200000006ff */
[----:B------:R-:W-:Y:S02]  /*8900*/  FFMA.FTZ R188, R188, R39, R24 ;  /* 0x00000027bcbc7223 */ /* 0x000fe40000010018 */
[C---:B------:R-:W-:Y:S02]  /*8910*/  FMUL.FTZ R24, R27.reuse, -R150 ;  /* 0x800000961b187220 */ /* 0x040fe40000410000 */
[----:B------:R-:W-:-:S02]  /*8920*/  FMUL.FTZ R27, R27, -R135 ;  /* 0x800000871b1b7220 */ /* 0x000fc40000410000 */
[C---:B------:R-:W-:Y:S02]  /*8930*/  FFMA.FTZ R25, R28.reuse, R135, -R24 ;  /* 0x000000871c197223 */ /* 0x040fe40000010818 */
[----:B------:R-:W-:Y:S02]  /*8940*/  FFMA.FTZ R28, R28, R150, R27 ;  /* 0x000000961c1c7223 */ /* 0x000fe4000001001b */
[----:B------:R-:W-:Y:S02]  /*8950*/  FMUL.FTZ R24, R143, UR42 ;  /* 0x0000002a8f187c20 */ /* 0x000fe40008410000 */
[----:B------:R-:W-:Y:S02]  /*8960*/  FMUL.FTZ R26, R179, UR42 ;  /* 0x0000002ab31a7c20 */ /* 0x000fe40008410000 */
[----:B------:R-:W-:Y:S02]  /*8970*/  FADD.FTZ R151, -R151, R28 ;  /* 0x0000001c97977221 */ /* 0x000fe40000010100 */
[----:B------:R-:W-:-:S02]  /*8980*/  FMUL.FTZ R45, R45, R143 ;  /* 0x0000008f2d2d7220 */ /* 0x000fc40000410000 */
[----:B------:R-:W-:Y:S02]  /*8990*/  FADD.FTZ R25, R136, R25 ;  /* 0x0000001988197221 */ /* 0x000fe40000010000 */
[----:B------:R-:W-:Y:S02]  /*89a0*/  FFMA.FTZ R27, R179, UR41, R24 ;  /* 0x00000029b31b7c23 */ /* 0x000fe40008010018 */
[----:B------:R-:W-:Y:S02]  /*89b0*/  FFMA.FTZ R39, R143, UR41, -R26 ;  /* 0x000000298f277c23 */ /* 0x000fe4000801081a */
[----:B------:R-:W-:Y:S02]  /*89c0*/  FMUL.FTZ R24, R29, -R151 ;  /* 0x800000971d187220 */ /* 0x000fe40000410000 */
[----:B------:R-:W-:Y:S02]  /*89d0*/  FFMA.FTZ R46, R46, R179, R45 ;  /* 0x000000b32e2e7223 */ /* 0x000fe4000001002d */
[----:B------:R-:W-:-:S02]  /*89e0*/  FMUL.FTZ R143, R76, R143 ;  /* 0x0000008f4c8f7220 */ /* 0x000fc40000410000 */
[----:B------:R-:W-:Y:S02]  /*89f0*/  FMUL.FTZ R29, R29, -R25 ;  /* 0x800000191d1d7220 */ /* 0x000fe40000410000 */
[----:B------:R-:W-:Y:S02]  /*8a00*/  FMUL.FTZ R179, R76, R179 ;  /* 0x000000b34cb37220 */ /* 0x000fe40000410000 */
[C---:B------:R-:W-:Y:S02]  /*8a10*/  FMUL.FTZ R28, R78.reuse, R143 ;  /* 0x0000008f4e1c7220 */ /* 0x040fe40000410000 */
[----:B------:R-:W-:Y:S02]  /*8a20*/  FMUL.FTZ R26, R78, R39 ;  /* 0x000000274e1a7220 */ /* 0x000fe40000410000 */
[----:B------:R-:W-:Y:S02]  /*8a30*/  FFMA.FTZ R29, R30, R151, R29 ;  /* 0x000000971e1d7223 */ /* 0x000fe4000001001d */
[----:B------:R-:W-:-:S02]  /*8a40*/  FMUL.FTZ R78, R78, R179 ;  /* 0x000000b34e4e7220 */ /* 0x000fc40000410000 */
[----:B------:R-:W-:Y:S02]  /*8a50*/  FFMA.FTZ R24, R30, R25, -R24 ;  /* 0x000000191e187223 */ /* 0x000fe40000010818 */
[----:B------:R-:W-:Y:S02]  /*8a60*/  FADD.FTZ R152, -R152, R29 ;  /* 0x0000001d98987221 */ /* 0x000fe40000010100 */
[C---:B------:R-:W-:Y:S01]  /*8a70*/  FFMA.FTZ R39, R184.reuse, R179, R28 ;  /* 0x000000b3b8277223 */ /* 0x040fe2000001001c */
[----:B------:R-:W-:Y:S01]  /*8a80*/  IADD3 R28, R41, 0x3, RZ ;  /* 0x00000003291c7810 */ /* 0x000fe20007ffe0ff */
[C---:B------:R-:W-:Y:S02]  /*8a90*/  FFMA.FTZ R30, R184.reuse, R143, -R78 ;  /* 0x0000008fb81e7223 */ /* 0x040fe4000001084e */
[----:B------:R-:W-:Y:S01]  /*8aa0*/  FADD.FTZ R137, R137, R24 ;  /* 0x0000001889897221 */ /* 0x000fe20000010000 */
[C---:B------:R-:W-:Y:S01]  /*8ab0*/  IADD3 R24, R41.reuse, 0x1, RZ ;  /* 0x0000000129187810 */ /* 0x040fe20007ffe0ff */
[----:B------:R-:W-:Y:S01]  /*8ac0*/  FFMA.FTZ R184, R184, R27, R26 ;  /* 0x0000001bb8b87223 */ /* 0x000fe2000001001a */
[----:B------:R-:W-:Y:S01]  /*8ad0*/  IADD3 R26, R41, 0x2, RZ ;  /* 0x00000002291a7810 */ /* 0x000fe20007ffe0ff */
[----:B------:R-:W-:-:S02]  /*8ae0*/  FADD.FTZ R75, R204, UR5 ;  /* 0x00000005cc4b7e21 */ /* 0x000fc40008010000 */
[----:B------:R-:W-:Y:S01]  /*8af0*/  FMUL.FTZ R29, R60, R152 ;  /* 0x000000983c1d7220 */ /* 0x000fe20000410000 */
[----:B------:R-:W-:Y:S01]  /*8b00*/  LEA.HI.SX32 R141, R26, R41, 0x1b ;  /* 0x000000291a8d7211 */ /* 0x000fe200078fdaff */
[C---:B------:R-:W-:Y:S02]  /*8b10*/  FFMA.FTZ R22, R191.reuse, R18, -R79 ;  /* 0x00000012bf167223 */ /* 0x040fe4000001084f */
[----:B------:R-:W-:Y:S02]  /*8b20*/  FMUL.FTZ R27, R60, R137 ;  /* 0x000000893c1b7220 */ /* 0x000fe40000410000 */
[----:B------:R-:W-:Y:S01]  /*8b30*/  FFMA.FTZ R191, R191, R94, R124 ;  /* 0x0000005ebfbf7223 */ /* 0x000fe2000001007c */
[----:B------:R-:W-:Y:S01]  /*8b40*/  LEA.HI.SX32 R124, R24, R41, 0x1b ;  /* 0x00000029187c7211 */ /* 0x000fe200078fdaff */
[----:B------:R-:W-:Y:S01]  /*8b50*/  FMUL.FTZ R2, R108, R75 ;  /* 0x0000004b6c027220 */ /* 0x000fe20000410000 */
[-C--:B------:R-:W-:Y:S01]  /*8b60*/  LEA.HI.SX32 R24, R28, R41.reuse, 0x1b ;  /* 0x000000291c187211 */ /* 0x080fe200078fdaff */
[----:B------:R-:W-:Y:S01]  /*8b70*/  FMUL.FTZ R23, R43, R142 ;  /* 0x0000008e2b177220 */ /* 0x000fe20000410000 */
[----:B------:R-:W-:Y:S01]  /*8b80*/  LEA.HI.SX32 R41, R41, R41, 0x1b ;  /* 0x0000002929297211 */ /* 0x000fe200078fdaff */
[----:B------:R-:W-:-:S02]  /*8b90*/  FMUL.FTZ R26, R61, R29 ;  /* 0x0000001d3d1a7220 */ /* 0x000fc40000410000 */
[----:B------:R-:W-:Y:S02]  /*8ba0*/  FMUL.FTZ R28, R61, R27 ;  /* 0x0000001b3d1c7220 */ /* 0x000fe40000410000 */
[----:B------:R-:W-:Y:S02]  /*8bb0*/  FMUL.FTZ R94, R62, R151 ;  /* 0x000000973e5e7220 */ /* 0x000fe40000410000 */
[C---:B------:R-:W-:Y:S02]  /*8bc0*/  FFMA.FTZ R186, R44.reuse, -R2, R186 ;  /* 0x800000022cba7223 */ /* 0x040fe400000100ba */
[----:B------:R-:W-:Y:S02]  /*8bd0*/  FFMA.FTZ R23, R44, R127, R23 ;  /* 0x0000007f2c177223 */ /* 0x000fe40000010017 */
[-C--:B------:R-:W-:Y:S02]  /*8be0*/  FMUL.FTZ R44, R118, R27.reuse ;  /* 0x0000001b762c7220 */ /* 0x080fe40000410000 */
[----:B------:R-:W-:-:S02]  /*8bf0*/  FFMA.FTZ R26, R214, R27, R26 ;  /* 0x0000001bd61a7223 */ /* 0x000fc4000001001a */
[-C--:B------:R-:W-:Y:S01]  /*8c00*/  FMUL.FTZ R27, R118, R29.reuse ;  /* 0x0000001d761b7220 */ /* 0x080fe20000410000 */
[----:B------:R0:W-:Y:S01]  /*8c10*/  STS [R41.X4+0x4200], R44 ;  /* 0x0042002c29007388 */ /* 0x0001e20000004800 */
[----:B------:R-:W-:Y:S02]  /*8c20*/  FFMA.FTZ R28, R214, R29, -R28 ;  /* 0x0000001dd61c7223 */ /* 0x000fe4000001081c */
[----:B------:R-:W-:Y:S01]  /*8c30*/  FMUL.FTZ R78, R62, R25 ;  /* 0x000000193e4e7220 */ /* 0x000fe20000410000 */
[----:B------:R1:W-:Y:S01]  /*8c40*/  STS [R124.X4+0x4204], R27 ;  /* 0x0042041b7c007388 */ /* 0x0003e20000004800 */
[----:B------:R-:W-:Y:S02]  /*8c50*/  FMUL.FTZ R29, R167, R94 ;  /* 0x0000005ea71d7220 */ /* 0x000fe40000410000 */
[C---:B------:R-:W-:Y:S02]  /*8c60*/  FMUL.FTZ R79, R63.reuse, R150 ;  /* 0x000000963f4f7220 */ /* 0x040fe40000410000 */
[----:B------:R-:W-:-:S02]  /*8c70*/  FMUL.FTZ R45, R63, R135 ;  /* 0x000000873f2d7220 */ /* 0x000fc40000410000 */
[----:B------:R-:W-:Y:S02]  /*8c80*/  FFMA.FTZ R29, R168, R78, R29 ;  /* 0x0000004ea81d7223 */ /* 0x000fe4000001001d */
[----:B------:R-:W-:Y:S02]  /*8c90*/  FADD.FTZ R26, RZ, R26 ;  /* 0x0000001aff1a7221 */ /* 0x000fe40000010000 */
[----:B0-----:R-:W-:Y:S02]  /*8ca0*/  FMUL.FTZ R44, R170, R79 ;  /* 0x0000004faa2c7220 */ /* 0x001fe40000410000 */
[----:B------:R-:W-:Y:S02]  /*8cb0*/  FFMA.FTZ R2, R43, -R2, R185 ;  /* 0x800000022b027223 */ /* 0x000fe400000100b9 */
[----:B------:R-:W-:Y:S02]  /*8cc0*/  FADD.FTZ R26, R26, R29 ;  /* 0x0000001d1a1a7221 */ /* 0x000fe40000010000 */
[----:B-1----:R-:W-:-:S02]  /*8cd0*/  FFMA.FTZ R27, R169, R45, R44 ;  /* 0x0000002da91b7223 */ /* 0x002fc4000001002c */
[-C--:B------:R-:W-:Y:S02]  /*8ce0*/  FMUL.FTZ R43, R167, R78.reuse ;  /* 0x0000004ea72b7220 */ /* 0x080fe40000410000 */
[----:B------:R-:W-:Y:S02]  /*8cf0*/  FMUL.FTZ R44, R170, R45 ;  /* 0x0000002daa2c7220 */ /* 0x000fe40000410000 */
[C---:B------:R-:W-:Y:S02]  /*8d00*/  FMUL.FTZ R78, R117.reuse, R78 ;  /* 0x0000004e754e7220 */ /* 0x040fe40000410000 */
[----:B------:R-:W-:Y:S02]  /*8d10*/  FADD.FTZ R26, R26, R27 ;  /* 0x0000001b1a1a7221 */ /* 0x000fe40000010000 */
[----:B------:R-:W-:Y:S01]  /*8d20*/  FMUL.FTZ R29, R117, R94 ;  /* 0x0000005e751d7220 */ /* 0x000fe20000410000 */
[----:B------:R0:W-:Y:S01]  /*8d30*/  STS [R141.X4+0x4208], R78 ;  /* 0x0042084e8d007388 */ /* 0x0001e20000004800 */
[----:B------:R-:W-:-:S02]  /*8d40*/  FFMA.FTZ R27, R169, R79, -R44 ;  /* 0x0000004fa91b7223 */ /* 0x000fc4000001082c */
[----:B------:R-:W-:Y:S01]  /*8d50*/  FFMA.FTZ R43, R168, R94, -R43 ;  /* 0x0000005ea82b7223 */ /* 0x000fe2000001082b */
[----:B------:R1:W-:Y:S01]  /*8d60*/  STS [R24.X4+0x420c], R29 ;  /* 0x00420c1d18007388 */ /* 0x0003e20000004800 */
[----:B------:R-:W-:Y:S02]  /*8d70*/  FADD.FTZ R28, RZ, R28 ;  /* 0x0000001cff1c7221 */ /* 0x000fe40000010000 */
[----:B------:R-:W-:Y:S02]  /*8d80*/  FMUL.FTZ R44, R116, R45 ;  /* 0x0000002d742c7220 */ /* 0x000fe40000410000 */
[C---:B------:R-:W-:Y:S02]  /*8d90*/  FMUL.FTZ R126, R64.reuse, R149 ;  /* 0x00000095407e7220 */ /* 0x040fe40000410000 */
[----:B------:R-:W-:Y:S01]  /*8da0*/  FMUL.FTZ R124, R64, R21 ;  /* 0x00000015407c7220 */ /* 0x000fe20000410000 */
[----:B------:R2:W-:Y:S01]  /*8db0*/  STS [R41.X4+0x4210], R44 ;  /* 0x0042102c29007388 */ /* 0x0005e20000004800 */
[----:B0-----:R-:W-:-:S02]  /*8dc0*/  FMUL.FTZ R78, R116, R79 ;  /* 0x0000004f744e7220 */ /* 0x001fc40000410000 */
[----:B------:R-:W-:Y:S02]  /*8dd0*/  FADD.FTZ R28, R28, R43 ;  /* 0x0000002b1c1c7221 */ /* 0x000fe40000010000 */
[----:B-1----:R-:W-:Y:S01]  /*8de0*/  FMUL.FTZ R24, R66, R148 ;  /* 0x0000009442187220 */ /* 0x002fe20000410000 */
[----:B------:R0:W-:Y:S01]  /*8df0*/  STS [R41.X4+0x4214], R78 ;  /* 0x0042144e29007388 */ /* 0x0001e20000004800 */
[C---:B------:R-:W-:Y:S02]  /*8e00*/  FMUL.FTZ R43, R65.reuse, R126 ;  /* 0x0000007e412b7220 */ /* 0x040fe40000410000 */
[C---:B------:R-:W-:Y:S02]  /*8e10*/  FMUL.FTZ R130, R68.reuse, R147 ;  /* 0x0000009344827220 */ /* 0x040fe40000410000 */
[----:B------:R-:W-:Y:S02]  /*8e20*/  FMUL.FTZ R139, R65, R124 ;  /* 0x0000007c418b7220 */ /* 0x000fe40000410000 */
[----:B--2---:R-:W-:-:S02]  /*8e30*/  FMUL.FTZ R44, R68, R9 ;  /* 0x00000009442c7220 */ /* 0x004fc40000410000 */
[----:B------:R-:W-:Y:S02]  /*8e40*/  FMUL.FTZ R132, R70, R131 ;  /* 0x0000008346847220 */ /* 0x000fe40000410000 */
[----:B------:R-:W-:Y:S02]  /*8e50*/  FADD.FTZ R28, R28, R27 ;  /* 0x0000001b1c1c7221 */ /* 0x000fe40000010000 */
[----:B------:R-:W-:Y:S02]  /*8e60*/  FMUL.FTZ R94, R66, R133 ;  /* 0x00000085425e7220 */ /* 0x000fe40000410000 */
[----:B0-----:R-:W-:Y:S02]  /*8e70*/  FMUL.FTZ R78, R67, R24 ;  /* 0x00000018434e7220 */ /* 0x001fe40000410000 */
[----:B------:R-:W-:Y:S02]  /*8e80*/  FFMA.FTZ R27, R172, R124, R43 ;  /* 0x0000007cac1b7223 */ /* 0x000fe4000001002b */
[----:B------:R-:W-:-:S02]  /*8e90*/  FMUL.FTZ R29, R69, R130 ;  /* 0x00000082451d7220 */ /* 0x000fc40000410000 */
[----:B------:R-:W-:Y:S02]  /*8ea0*/  FFMA.FTZ R139, R172, R126, -R139 ;  /* 0x0000007eac8b7223 */ /* 0x000fe4000001088b */
[----:B------:R-:W-:Y:S02]  /*8eb0*/  FMUL.FTZ R43, R69, R44 ;  /* 0x0000002c452b7220 */ /* 0x000fe40000410000 */
[----:B------:R-:W-:Y:S02]  /*8ec0*/  FMUL.FTZ R126, R115, R126 ;  /* 0x0000007e737e7220 */ /* 0x000fe40000410000 */
[----:B------:R-:W-:Y:S02]  /*8ed0*/  FMUL.FTZ R134, R70, R146 ;  /* 0x0000009246867220 */ /* 0x000fe40000410000 */
[----:B------:R-:W-:Y:S01]  /*8ee0*/  FMUL.FTZ R79, R71, R132 ;  /* 0x00000084474f7220 */ /* 0x000fe20000410000 */
[----:B------:R0:W-:Y:S01]  /*8ef0*/  STS [R41.X4+0x421c], R126 ;  /* 0x00421c7e29007388 */ /* 0x0001e20000004800 */
[----:B------:R-:W-:-:S02]  /*8f00*/  FMUL.FTZ R128, R114, R94 ;  /* 0x0000005e72807220 */ /* 0x000fc40000410000 */
[-C--:B------:R-:W-:Y:S02]  /*8f10*/  FFMA.FTZ R78, R173, R94.reuse, R78 ;  /* 0x0000005ead4e7223 */ /* 0x080fe4000001004e */
[----:B------:R-:W-:Y:S01]  /*8f20*/  FMUL.FTZ R45, R67, R94 ;  /* 0x0000005e432d7220 */ /* 0x000fe20000410000 */
[----:B------:R1:W-:Y:S01]  /*8f30*/  STS [R41.X4+0x4220], R128 ;  /* 0x0042208029007388 */ /* 0x0003e20000004800 */
[CC--:B------:R-:W-:Y:S02]  /*8f40*/  FFMA.FTZ R29, R176.reuse, R44.reuse, R29 ;  /* 0x0000002cb01d7223 */ /* 0x0c0fe4000001001d */
[----:B------:R-:W-:Y:S02]  /*8f50*/  FMUL.FTZ R94, R113, R44 ;  /* 0x0000002c715e7220 */ /* 0x000fe40000410000 */
[----:B------:R-:W-:Y:S02]  /*8f60*/  FFMA.FTZ R44, R176, R130, -R43 ;  /* 0x00000082b02c7223 */ /* 0x000fe4000001082b */
[----:B------:R-:W-:Y:S01]  /*8f70*/  FMUL.FTZ R124, R115, R124 ;  /* 0x0000007c737c7220 */ /* 0x000fe20000410000 */
[----:B------:R-:W-:Y:S01]  /*8f80*/  STS [R41.X4+0x4228], R94 ;  /* 0x0042285e29007388 */ /* 0x000fe20000004800 */
[----:B------:R-:W-:-:S02]  /*8f90*/  FFMA.FTZ R43, R177, R134, -R79 ;  /* 0x00000086b12b7223 */ /* 0x000fc4000001084f */
[----:B------:R-:W-:Y:S01]  /*8fa0*/  FMUL.FTZ R79, R129, UR42 ;  /* 0x0000002a814f7c20 */ /* 0x000fe20008410000 */
[----:B------:R2:W-:Y:S01]  /*8fb0*/  STS [R41.X4+0x4218], R124 ;  /* 0x0042187c29007388 */ /* 0x0005e20000004800 */
[-C--:B------:R-:W-:Y:S02]  /*8fc0*/  FFMA.FTZ R45, R173, R24.reuse, -R45 ;  /* 0x00000018ad2d7223 */ /* 0x080fe4000001082d */
[----:B0-----:R-:W-:Y:S02]  /*8fd0*/  FMUL.FTZ R126, R72, R145 ;  /* 0x00000091487e7220 */ /* 0x001fe40000410000 */
[----:B------:R-:W-:Y:S02]  /*8fe0*/  FADD.FTZ R27, R26, R27 ;  /* 0x0000001b1a1b7221 */ /* 0x000fe40000010000 */
[----:B------:R-:W-:Y:S02]  /*8ff0*/  FMUL.FTZ R24, R114, R24 ;  /* 0x0000001872187220 */ /* 0x000fe40000410000 */
[----:B------:R-:W-:-:S02]  /*9000*/  FMUL.FTZ R130, R113, R130 ;  /* 0x0000008271827220 */ /* 0x000fc40000410000 */
[----:B------:R-:W-:Y:S01]  /*9010*/  FADD.FTZ R26, R28, R139 ;  /* 0x0000008b1c1a7221 */ /* 0x000fe20000010000 */
[----:B------:R0:W-:Y:S01]  /*9020*/  STS [R41.X4+0x4224], R24 ;  /* 0x0042241829007388 */ /* 0x0001e20000004800 */
[----:B------:R-:W-:Y:S02]  /*9030*/  FMUL.FTZ R28, R71, R134 ;  /* 0x00000086471c7220 */ /* 0x000fe40000410000 */
[C---:B------:R-:W-:Y:S01]  /*9040*/  FMUL.FTZ R136, R74.reuse, R129 ;  /* 0x000000814a887220 */ /* 0x040fe20000410000 */
[----:B------:R3:W-:Y:S01]  /*9050*/  STS [R41.X4+0x422c], R130 ;  /* 0x00422c8229007388 */ /* 0x0007e20000004800 */
[----:B------:R-:W-:Y:S02]  /*9060*/  FMUL.FTZ R138, R74, R144 ;  /* 0x000000904a8a7220 */ /* 0x000fe40000410000 */
[----:B-1----:R-:W-:Y:S02]  /*9070*/  FFMA.FTZ R128, R144, UR41, -R79 ;  /* 0x0000002990807c23 */ /* 0x002fe4000801084f */
[----:B--2---:R-:W-:-:S02]  /*9080*/  FMUL.FTZ R124, R72, R11 ;  /* 0x0000000b487c7220 */ /* 0x004fc40000410000 */
[----:B------:R-:W-:Y:S02]  /*9090*/  FMUL.FTZ R79, R73, R126 ;  /* 0x0000007e494f7220 */ /* 0x000fe40000410000 */
[----:B------:R-:W-:Y:S02]  /*90a0*/  FFMA.FTZ R28, R177, R132, R28 ;  /* 0x00000084b11c7223 */ /* 0x000fe4000001001c */
[C---:B------:R-:W-:Y:S02]  /*90b0*/  FMUL.FTZ R141, R77.reuse, R138 ;  /* 0x0000008a4d8d7220 */ /* 0x040fe40000410000 */
[C---:B0-----:R-:W-:Y:S02]  /*90c0*/  FMUL.FTZ R24, R77.reuse, R128 ;  /* 0x000000804d187220 */ /* 0x041fe40000410000 */
[----:B---3--:R-:W-:Y:S02]  /*90d0*/  FMUL.FTZ R130, R77, R136 ;  /* 0x000000884d827220 */ /* 0x008fe40000410000 */
[----:B------:R-:W-:-:S02]  /*90e0*/  FMUL.FTZ R132, R112, R132 ;  /* 0x0000008470847220 */ /* 0x000fc40000410000 */
[-C--:B------:R-:W-:Y:S02]  /*90f0*/  FMUL.FTZ R139, R73, R124.reuse ;  /* 0x0000007c498b7220 */ /* 0x080fe40000410000 */
[CC--:B------:R-:W-:Y:S01]  /*9100*/  FFMA.FTZ R77, R180.reuse, R124.reuse, R79 ;  /* 0x0000007cb44d7223 */ /* 0x0c0fe2000001004f */
[----:B------:R0:W-:Y:S01]  /*9110*/  STS [R41.X4+0x4230], R132 ;  /* 0x0042308429007388 */ /* 0x0001e20000004800 */
[----:B------:R-:W-:Y:S02]  /*9120*/  FMUL.FTZ R128, R111, R124 ;  /* 0x0000007c6f807220 */ /* 0x000fe40000410000 */
[----:B------:R-:W-:Y:S02]  /*9130*/  FADD.FTZ R124, R27, R78 ;  /* 0x0000004e1b7c7221 */ /* 0x000fe40000010000 */
[----:B------:R-:W-:Y:S01]  /*9140*/  FFMA.FTZ R79, R180, R126, -R139 ;  /* 0x0000007eb44f7223 */ /* 0x000fe2000001088b */
[----:B------:R-:W-:Y:S01]  /*9150*/  STS [R41.X4+0x4238], R128 ;  /* 0x0042388029007388 */ /* 0x000fe20000004800 */
[----:B------:R-:W-:-:S02]  /*9160*/  FADD.FTZ R29, R124, R29 ;  /* 0x0000001d7c1d7221 */ /* 0x000fc40000010000 */
[----:B------:R-:W-:Y:S02]  /*9170*/  FMUL.FTZ R139, R127, UR42 ;  /* 0x0000002a7f8b7c20 */ /* 0x000fe40008410000 */
[C---:B0-----:R-:W-:Y:S02]  /*9180*/  FMUL.FTZ R132, R142.reuse, UR42 ;  /* 0x0000002a8e847c20 */ /* 0x041fe40008410000 */
[----:B------:R-:W-:Y:S02]  /*9190*/  FMUL.FTZ R153, R75, R142 ;  /* 0x0000008e4b997220 */ /* 0x000fe40000410000 */
[----:B------:R-:W-:Y:S02]  /*91a0*/  FMUL.FTZ R124, R107, R36 ;  /* 0x000000246b7c7220 */ /* 0x000fe40000410000 */
[----:B------:R-:W-:Y:S02]  /*91b0*/  FFMA.FTZ R94, R181, R136, R141 ;  /* 0x00000088b55e7223 */ /* 0x000fe4000001008d */
[----:B------:R-:W-:Y:S01]  /*91c0*/  FADD.FTZ R36, R29, R28 ;  /* 0x0000001c1d247221 */ /* 0x000fe20000010000 */
[----:B------:R-:W-:Y:S01]  /*91d0*/  STS [R41.X4+0x425c], R124 ;  /* 0x00425c7c29007388 */ /* 0x000fe20000004800 */
[----:B------:R-:W-:-:S02]  /*91e0*/  FFMA.FTZ R141, R142, UR41, -R139 ;  /* 0x000000298e8d7c23 */ /* 0x000fc4000801088b */
[----:B------:R-:W-:Y:S02]  /*91f0*/  FFMA.FTZ R27, R127, UR41, R132 ;  /* 0x000000297f1b7c23 */ /* 0x000fe40008010084 */
[----:B------:R-:W-:Y:S02]  /*9200*/  FMUL.FTZ R134, R112, R134 ;  /* 0x0000008670867220 */ /* 0x000fe40000410000 */
[----:B------:R-:W-:Y:S02]  /*9210*/  FADD.FTZ R139, R26, R45 ;  /* 0x0000002d1a8b7221 */ /* 0x000fe40000010000 */
[----:B------:R-:W-:Y:S01]  /*9220*/  FMUL.FTZ R127, R75, R127 ;  /* 0x0000007f4b7f7220 */ /* 0x000fe20000410000 */
[----:B------:R0:W-:Y:S01]  /*9230*/  STS [R41.X4+0x4234], R134 ;  /* 0x0042348629007388 */ /* 0x0001e20000004800 */
[----:B------:R-:W-:Y:S02]  /*9240*/  FMUL.FTZ R45, R2, R153 ;  /* 0x00000099022d7220 */ /* 0x000fe40000410000 */
[----:B------:R-:W-:-:S02]  /*9250*/  FMUL.FTZ R126, R111, R126 ;  /* 0x0000007e6f7e7220 */ /* 0x000fc40000410000 */
[----:B------:R-:W-:Y:S02]  /*9260*/  FADD.FTZ R77, R36, R77 ;  /* 0x0000004d244d7221 */ /* 0x000fe40000010000 */
[----:B------:R-:W-:Y:S01]  /*9270*/  FFMA.FTZ R78, R181, R138, -R130 ;  /* 0x0000008ab54e7223 */ /* 0x000fe20000010882 */
[----:B------:R1:W-:Y:S01]  /*9280*/  STS [R41.X4+0x423c], R126 ;  /* 0x00423c7e29007388 */ /* 0x0003e20000004800 */
[C---:B------:R-:W-:Y:S02]  /*9290*/  FMUL.FTZ R26, R2.reuse, R141 ;  /* 0x0000008d021a7220 */ /* 0x040fe40000410000 */
[-C--:B------:R-:W-:Y:S02]  /*92a0*/  FMUL.FTZ R130, R2, R127.reuse ;  /* 0x0000007f02827220 */ /* 0x080fe40000410000 */
[-C--:B------:R-:W-:Y:S02]  /*92b0*/  FFMA.FTZ R2, R186, R127.reuse, R45 ;  /* 0x0000007fba027223 */ /* 0x080fe4000001002d */
[----:B------:R-:W-:-:S02]  /*92c0*/  FMUL.FTZ R132, R108, R127 ;  /* 0x0000007f6c847220 */ /* 0x000fc40000410000 */
[----:B------:R-:W-:Y:S02]  /*92d0*/  FMUL.FTZ R127, R125, UR42 ;  /* 0x0000002a7d7f7c20 */ /* 0x000fe40008410000 */
[C---:B0-----:R-:W-:Y:S01]  /*92e0*/  FMUL.FTZ R134, R140.reuse, UR42 ;  /* 0x0000002a8c867c20 */ /* 0x041fe20008410000 */
[----:B------:R-:W-:Y:S01]  /*92f0*/  STS [R41.X4+0x4250], R132 ;  /* 0x0042508429007388 */ /* 0x000fe20000004800 */
[----:B------:R-:W-:Y:S02]  /*9300*/  FADD.FTZ R94, R77, R94 ;  /* 0x0000005e4d5e7221 */ /* 0x000fe40000010000 */
[----:B-1----:R-:W-:Y:S02]  /*9310*/  FMUL.FTZ R126, R109, R179 ;  /* 0x000000b36d7e7220 */ /* 0x002fe40000410000 */
[----:B------:R-:W-:Y:S02]  /*9320*/  FADD.FTZ R44, R139, R44 ;  /* 0x0000002c8b2c7221 */ /* 0x000fe40000010000 */
[----:B------:R-:W-:Y:S01]  /*9330*/  FFMA.FTZ R127, R140, UR41, -R127 ;  /* 0x000000298c7f7c23 */ /* 0x000fe2000801087f */
[----:B------:R0:W-:Y:S01]  /*9340*/  STS [R41.X4+0x4248], R126 ;  /* 0x0042487e29007388 */ /* 0x0001e20000004800 */
[----:B------:R-:W-:-:S02]  /*9350*/  FMUL.FTZ R139, R95, R140 ;  /* 0x0000008c5f8b7220 */ /* 0x000fc40000410000 */
[----:B------:R-:W-:Y:S02]  /*9360*/  FFMA.FTZ R29, R125, UR41, R134 ;  /* 0x000000297d1d7c23 */ /* 0x000fe40008010086 */
[----:B------:R-:W-:Y:S02]  /*9370*/  FADD.FTZ R39, R94, R39 ;  /* 0x000000275e277221 */ /* 0x000fe40000010000 */
[----:B------:R-:W-:Y:S02]  /*9380*/  FMUL.FTZ R125, R95, R125 ;  /* 0x0000007d5f7d7220 */ /* 0x000fe40000410000 */
[----:B------:R-:W-:Y:S02]  /*9390*/  FADD.FTZ R44, R44, R43 ;  /* 0x0000002b2c2c7221 */ /* 0x000fe40000010000 */
[C---:B0-----:R-:W-:Y:S02]  /*93a0*/  FMUL.FTZ R126, R4.reuse, R139 ;  /* 0x0000008b047e7220 */ /* 0x041fe40000410000 */
[----:B------:R-:W-:-:S02]  /*93b0*/  FMUL.FTZ R28, R4, R127 ;  /* 0x0000007f041c7220 */ /* 0x000fc40000410000 */
[----:B------:R-:W-:Y:S02]  /*93c0*/  FADD.FTZ R2, R39, R2 ;  /* 0x0000000227027221 */ /* 0x000fe40000010000 */
[-C--:B------:R-:W-:Y:S02]  /*93d0*/  FMUL.FTZ R4, R4, R125.reuse ;  /* 0x0000007d04047220 */ /* 0x080fe40000410000 */
[----:B------:R-:W-:Y:S02]  /*93e0*/  FADD.FTZ R79, R44, R79 ;  /* 0x0000004f2c4f7221 */ /* 0x000fe40000010000 */
[----:B------:R-:W-:Y:S02]  /*93f0*/  FFMA.FTZ R127, R190, R125, R126 ;  /* 0x0000007dbe7f7223 */ /* 0x000fe4000001007e */
[----:B------:R-:W-:Y:S02]  /*9400*/  FADD.FTZ R2, R2, R3 ;  /* 0x0000000302027221 */ /* 0x000fe40000010000 */
[----:B------:R-:W-:-:S02]  /*9410*/  FMUL.FTZ R40, R107, R40 ;  /* 0x000000286b287220 */ /* 0x000fc40000410000 */
[-C--:B------:R-:W-:Y:S02]  /*9420*/  FFMA.FTZ R43, R190, R139.reuse, -R4 ;  /* 0x0000008bbe2b7223 */ /* 0x080fe40000010804 */
[----:B------:R-:W-:Y:S01]  /*9430*/  FMUL.FTZ R4, R106, R139 ;  /* 0x0000008b6a047220 */ /* 0x000fe20000410000 */
[----:B------:R0:W-:Y:S01]  /*9440*/  STS [R41.X4+0x4258], R40 ;  /* 0x0042582829007388 */ /* 0x0001e20000004800 */
[----:B------:R-:W-:Y:S02]  /*9450*/  FADD.FTZ R79, R79, R78 ;  /* 0x0000004e4f4f7221 */ /* 0x000fe40000010000 */
[C---:B------:R-:W-:Y:S01]  /*9460*/  FMUL.FTZ R36, R10.reuse, R35 ;  /* 0x000000230a247220 */ /* 0x040fe20000410000 */
[----:B------:R1:W-:Y:S01]  /*9470*/  STS [R41.X4+0x4264], R4 ;  /* 0x0042640429007388 */ /* 0x0003e20000004800 */
[C---:B------:R-:W-:Y:S02]  /*9480*/  FMUL.FTZ R17, R10.reuse, R17 ;  /* 0x000000110a117220 */ /* 0x040fe40000410000 */
[----:B------:R-:W-:-:S02]  /*9490*/  FMUL.FTZ R10, R10, R123 ;  /* 0x0000007b0a0a7220 */ /* 0x000fc40000410000 */
[----:B------:R-:W-:Y:S02]  /*94a0*/  FADD.FTZ R2, R2, R127 ;  /* 0x0000007f02027221 */ /* 0x000fe40000010000 */
[----:B------:R-:W-:Y:S02]  /*94b0*/  FFMA.FTZ R45, R186, R153, -R130 ;  /* 0x00000099ba2d7223 */ /* 0x000fe40000010882 */
[----:B0-----:R-:W-:Y:S02]  /*94c0*/  FMUL.FTZ R40, R106, R125 ;  /* 0x0000007d6a287220 */ /* 0x001fe40000410000 */
[----:B------:R-:W-:Y:S02]  /*94d0*/  FADD.FTZ R30, R79, R30 ;  /* 0x0000001e4f1e7221 */ /* 0x000fe40000010000 */
[C---:B------:R-:W-:Y:S01]  /*94e0*/  FFMA.FTZ R125, R194.reuse, R123, R36 ;  /* 0x0000007bc27d7223 */ /* 0x040fe20000010024 */
[----:B------:R-:W-:Y:S01]  /*94f0*/  STS [R41.X4+0x4260], R40 ;  /* 0x0042602829007388 */ /* 0x000fe20000004800 */
[----:B------:R-:W-:-:S02]  /*9500*/  FFMA.FTZ R77, R194, R35, -R10 ;  /* 0x00000023c24d7223 */ /* 0x000fc4000001080a */
[----:B-1----:R-:W-:Y:S01]  /*9510*/  FMUL.FTZ R4, R104, R35 ;  /* 0x0000002368047220 */ /* 0x002fe20000410000 */
[----:B------:R-:W-:Y:S01]  /*9520*/  MOV R35, UR20 ;  /* 0x0000001400237c02 */ /* 0x000fe20008000f00 */
[----:B------:R-:W-:Y:S02]  /*9530*/  FADD.FTZ R2, R2, R5 ;  /* 0x0000000502027221 */ /* 0x000fe40000010000 */
[----:B------:R-:W-:Y:S01]  /*9540*/  FADD.FTZ R30, R30, R45 ;  /* 0x0000002d1e1e7221 */ /* 0x000fe20000010000 */
[----:B------:R-:W-:Y:S01]  /*9550*/  STS [R41.X4+0x4274], R4 ;  /* 0x0042740429007388 */ /* 0x000fe20000004800 */
[----:B------:R-:W-:Y:S01]  /*9560*/  FMUL.FTZ R36, R104, R123 ;  /* 0x0000007b68247220 */ /* 0x000fe20000410000 */
[----:B------:R-:W-:Y:S01]  /*9570*/  LEA R123, R35, -R122, 0x1 ;  /* 0x8000007a237b7211 */ /* 0x000fe200078e08ff */
[----:B------:R-:W-:Y:S02]  /*9580*/  FADD.FTZ R125, R2, R125 ;  /* 0x0000007d027d7221 */ /* 0x000fe40000010000 */
[----:B------:R-:W-:Y:S01]  /*9590*/  FMUL.FTZ R2, R145, UR42 ;  /* 0x0000002a91027c20 */ /* 0x000fe20008410000 */
[----:B------:R-:W-:Y:S01]  /*95a0*/  ISETP.GE.AND P0, PT, R123, 0x1, PT ;  /* 0x000000017b00780c */ /* 0x000fe20003f06270 */
[----:B------:R-:W-:Y:S01]  /*95b0*/  FADD.FTZ R30, R30, R37 ;  /* 0x000000251e1e7221 */ /* 0x000fe20000010000 */
[----:B------:R-:W-:Y:S01]  /*95c0*/  STS [R41.X4+0x4270], R36 ;  /* 0x0042702429007388 */ /* 0x000fe20000004800 */
[----:B------:R-:W-:-:S02]  /*95d0*/  FMUL.FTZ R18, R105, R18 ;  /* 0x0000001269127220 */ /* 0x000fc40000410000 */
[----:B------:R-:W-:Y:S02]  /*95e0*/  FFMA.FTZ R79, R11, UR41, R2 ;  /* 0x000000290b4f7c23 */ /* 0x000fe40008010002 */
[----:B------:R-:W-:Y:S01]  /*95f0*/  FMUL.FTZ R3, R131, UR42 ;  /* 0x0000002a83037c20 */ /* 0x000fe20008410000 */
[----:B------:R0:W-:Y:S01]  /*9600*/  STS [R41.X4+0x426c], R18 ;  /* 0x00426c1229007388 */ /* 0x0001e20000004800 */
[----:B------:R-:W-:Y:S02]  /*9610*/  FMUL.FTZ R2, R147, UR42 ;  /* 0x0000002a93027c20 */ /* 0x000fe40008410000 */
[----:B------:R-:W-:Y:S02]  /*9620*/  FADD.FTZ R43, R30, R43 ;  /* 0x0000002b1e2b7221 */ /* 0x000fe40000010000 */
[C---:B------:R-:W-:Y:S02]  /*9630*/  FMUL.FTZ R136, R110.reuse, R136 ;  /* 0x000000886e887220 */ /* 0x040fe40000410000 */
[----:B------:R-:W-:-:S02]  /*9640*/  FMUL.FTZ R138, R110, R138 ;  /* 0x0000008a6e8a7220 */ /* 0x000fc40000410000 */
[----:B------:R-:W-:Y:S01]  /*9650*/  FMUL.FTZ R128, R109, R143 ;  /* 0x0000008f6d807220 */ /* 0x000fe20000410000 */
[----:B------:R-:W-:Y:S01]  /*9660*/  STS [R41.X4+0x4240], R136 ;  /* 0x0042408829007388 */ /* 0x000fe20000004800 */
[----:B------:R-:W-:Y:S02]  /*9670*/  FMUL.FTZ R130, R108, R153 ;  /* 0x000000996c827220 */ /* 0x000fe40000410000 */
[----:B------:R-:W-:Y:S01]  /*9680*/  FMUL.FTZ R20, R105, R20 ;  /* 0x0000001469147220 */ /* 0x000fe20000410000 */
[----:B------:R-:W-:Y:S01]  /*9690*/  STS [R41.X4+0x4244], R138 ;  /* 0x0042448a29007388 */ /* 0x000fe20000004800 */
[C---:B------:R-:W-:Y:S02]  /*96a0*/  FMUL.FTZ R10, R103.reuse, R12 ;  /* 0x0000000c670a7220 */ /* 0x040fe40000410000 */
[----:B0-----:R-:W-:Y:S01]  /*96b0*/  FMUL.FTZ R18, R103, R14 ;  /* 0x0000000e67127220 */ /* 0x001fe20000410000 */
[----:B------:R-:W-:Y:S01]  /*96c0*/  STS [R41.X4+0x424c], R128 ;  /* 0x00424c8029007388 */ /* 0x000fe20000004800 */
[----:B------:R-:W-:-:S02]  /*96d0*/  FFMA.FTZ R94, R146, UR41, -R3 ;  /* 0x00000029925e7c23 */ /* 0x000fc40008010803 */
[----:B------:R-:W-:Y:S01]  /*96e0*/  FFMA.FTZ R45, R9, UR41, R2 ;  /* 0x00000029092d7c23 */ /* 0x000fe20008010002 */
[----:B------:R-:W-:Y:S01]  /*96f0*/  STS [R41.X4+0x4254], R130 ;  /* 0x0042548229007388 */ /* 0x000fe20000004800 */
[----:B------:R-:W-:Y:S02]  /*9700*/  FADD.FTZ R22, R43, R22 ;  /* 0x000000162b167221 */ /* 0x000fe40000010000 */
[----:B------:R-:W-:Y:S01]  /*9710*/  FMUL.FTZ R3, R133, UR42 ;  /* 0x0000002a85037c20 */ /* 0x000fe20008410000 */
[----:B------:R-:W-:Y:S01]  /*9720*/  STS [R41.X4+0x4268], R20 ;  /* 0x0042681429007388 */ /* 0x000fe20000004800 */
[----:B------:R-:W-:Y:S02]  /*9730*/  FMUL.FTZ R2, R149, UR42 ;  /* 0x0000002a95027c20 */ /* 0x000fe40008410000 */
[----:B------:R-:W-:Y:S01]  /*9740*/  FMUL.FTZ R47, R47, R144 ;  /* 0x000000902f2f7220 */ /* 0x000fe20000410000 */
[----:B------:R-:W-:Y:S01]  /*9750*/  STS [R41.X4+0x4278], R10 ;  /* 0x0042780a29007388 */ /* 0x000fe20000004800 */
[----:B------:R-:W-:-:S02]  /*9760*/  FADD.FTZ R124, R22, R77 ;  /* 0x0000004d167c7221 */ /* 0x000fc40000010000 */
[----:B------:R-:W-:Y:S01]  /*9770*/  FFMA.FTZ R36, R148, UR41, -R3 ;  /* 0x0000002994247c23 */ /* 0x000fe20008010803 */
[----:B------:R0:W-:Y:S01]  /*9780*/  STS [R41.X4+0x427c], R18 ;  /* 0x00427c1229007388 */ /* 0x0001e20000004800 */
[----:B------:R-:W-:Y:S02]  /*9790*/  FFMA.FTZ R43, R21, UR41, R2 ;  /* 0x00000029152b7c23 */ /* 0x000fe40008010002 */
[----:B------:R-:W-:Y:S02]  /*97a0*/  FMUL.FTZ R144, R144, UR42 ;  /* 0x0000002a90907c20 */ /* 0x000fe40008410000 */
[----:B------:R-:W-:Y:S02]  /*97b0*/  FMUL.FTZ R78, R11, UR42 ;  /* 0x0000002a0b4e7c20 */ /* 0x000fe40008410000 */
[----:B------:R-:W-:Y:S02]  /*97c0*/  FMUL.FTZ R44, R146, UR42 ;  /* 0x0000002a922c7c20 */ /* 0x000fe40008410000 */
[----:B------:R-:W-:-:S02]  /*97d0*/  FMUL.FTZ R40, R9, UR42 ;  /* 0x0000002a09287c20 */ /* 0x000fc40008410000 */
[----:B------:R-:W-:Y:S02]  /*97e0*/  FMUL.FTZ R22, R148, UR42 ;  /* 0x0000002a94167c20 */ /* 0x000fe40008410000 */
[----:B------:R-:W-:Y:S02]  /*97f0*/  FMUL.FTZ R30, R21, UR42 ;  /* 0x0000002a151e7c20 */ /* 0x000fe40008410000 */
[----:B0-----:R-:W-:Y:S02]  /*9800*/  FMUL.FTZ R41, R135, UR42 ;  /* 0x0000002a87297c20 */ /* 0x001fe40008410000 */
[----:B------:R-:W-:Y:S02]  /*9810*/  FMUL.FTZ R20, R150, UR42 ;  /* 0x0000002a96147c20 */ /* 0x000fe40008410000 */
[----:B------:R-:W-:Y:S02]  /*9820*/  FMUL.FTZ R18, R25, UR42 ;  /* 0x0000002a19127c20 */ /* 0x000fe40008410000 */
[----:B------:R-:W-:-:S02]  /*9830*/  FMUL.FTZ R4, R151, UR42 ;  /* 0x0000002a97047c20 */ /* 0x000fc40008410000 */
[----:B------:R-:W-:Y:S02]  /*9840*/  FMUL.FTZ R3, R137, UR42 ;  /* 0x0000002a89037c20 */ /* 0x000fe40008410000 */
[----:B------:R-:W-:Y:S02]  /*9850*/  FMUL.FTZ R2, R152, UR42 ;  /* 0x0000002a98027c20 */ /* 0x000fe40008410000 */
[----:B------:R-:W-:Y:S02]  /*9860*/  FFMA.FTZ R77, R129, UR41, R144 ;  /* 0x00000029814d7c23 */ /* 0x000fe40008010090 */
[----:B------:R-:W-:Y:S02]  /*9870*/  FFMA.FTZ R78, R145, UR41, -R78 ;  /* 0x00000029914e7c23 */ /* 0x000fe4000801084e */
[----:B------:R-:W-:Y:S02]  /*9880*/  FFMA.FTZ R44, R131, UR41, R44 ;  /* 0x00000029832c7c23 */ /* 0x000fe4000801002c */
[----:B------:R-:W-:-:S02]  /*9890*/  FFMA.FTZ R40, R147, UR41, -R40 ;  /* 0x0000002993287c23 */ /* 0x000fc40008010828 */
[----:B------:R-:W-:Y:S02]  /*98a0*/  FFMA.FTZ R22, R133, UR41, R22 ;  /* 0x0000002985167c23 */ /* 0x000fe40008010016 */
[----:B------:R-:W-:Y:S02]  /*98b0*/  FFMA.FTZ R30, R149, UR41, -R30 ;  /* 0x00000029951e7c23 */ /* 0x000fe4000801081e */
[----:B------:R-:W-:Y:S02]  /*98c0*/  FFMA.FTZ R41, R150, UR41, -R41 ;  /* 0x0000002996297c23 */ /* 0x000fe40008010829 */
[----:B------:R-:W-:Y:S02]  /*98d0*/  FFMA.FTZ R20, R135, UR41, R20 ;  /* 0x0000002987147c23 */ /* 0x000fe40008010014 */
[----:B------:R-:W-:Y:S02]  /*98e0*/  FFMA.FTZ R18, R151, UR41, -R18 ;  /* 0x0000002997127c23 */ /* 0x000fe40008010812 */
[----:B------:R-:W-:-:S02]  /*98f0*/  FFMA.FTZ R39, R25, UR41, R4 ;  /* 0x0000002919277c23 */ /* 0x000fc40008010004 */
[----:B------:R-:W-:Y:S02]  /*9900*/  FFMA.FTZ R10, R152, UR41, -R3 ;  /* 0x00000029980a7c23 */ /* 0x000fe40008010803 */
        /* <DEDUP_REMOVED lines=35> */
.L_x_947:
[----:B------:R-:W-:Y:S05]  /*9b40*/  BSYNC B0 ;  /* 0x0000000000007941 */ /* 0x000fea0003800000 */
.L_x_946:
[----:B------:R-:W-:Y:S01]  /*9b50*/  ULDC.64 UR20, c[0x0][0x298] ;  /* 0x0000a60000147ab9 */ /* 0x000fe20000000a00 */
[----:B0-----:R-:W-:Y:S01]  /*9b60*/  FFMA.FTZ R5, R103, R34, R16 ;  /* 0x0000002267057223 */ /* 0x001fe20000010010 */
[----:B------:R-:W-:Y:S01]  /*9b70*/  USHF.R.U32.HI UR22, URZ, 0x1, UR21 ;  /* 0x000000013f167899 */ /* 0x000fe20008011615 */
[----:B------:R-:W-:Y:S01]  /*9b80*/  FMUL.FTZ R3, R83, R196 ;  /* 0x000000c453037220 */ /* 0x000fe20000410000 */
[----:B------:R-:W-:Y:S01]  /*9b90*/  USHF.R.U64 UR20, UR20, 0x1, UR21 ;  /* 0x0000000114147899 */ /* 0x000fe20008001215 */
[----:B------:R-:W-:Y:S01]  /*9ba0*/  FADD.FTZ R200, R5, R200 ;  /* 0x000000c805c87221 */ /* 0x000fe20000010000 */
[----:B------:R-:W-:Y:S01]  /*9bb0*/  UIMAD UR39, UR22, UR35, URZ ;  /* 0x00000023162772a4 */ /* 0x000fe2000f8e023f */
[----:B------:R-:W-:Y:S01]  /*9bc0*/  IADD3 R5, R122, 0x80, RZ ;  /* 0x000000807a057810 */ /* 0x000fe20007ffe0ff */
[----:B------:R-:W-:Y:S01]  /*9bd0*/  UIMAD.WIDE.U32 UR22, UR20, UR35, URZ ;  /* 0x00000023141672a5 */ /* 0x000fe2000f8e003f */
[----:B------:R-:W-:Y:S01]  /*9be0*/  FADD.FTZ R126, R6, R3 ;  /* 0x00000003067e7221 */ /* 0x000fe20000010000 */
[----:B------:R-:W-:Y:S01]  /*9bf0*/  UIMAD UR39, UR36, UR20, UR39 ;  /* 0x00000014242772a4 */ /* 0x000fe2000f8e0227 */
[----:B------:R-:W-:Y:S01]  /*9c00*/  LEA.HI.SX32 R5, R5, R122, 0x1b ;  /* 0x0000007a05057211 */ /* 0x000fe200078fdaff */
[----:B------:R-:W-:Y:S01]  /*9c10*/  ULDC UR40, c[0x0][0x174] ;  /* 0x00005d0000287ab9 */ /* 0x000fe20000000800 */
[----:B------:R-:W-:Y:S01]  /*9c20*/  FMUL.FTZ R4, R83, R195 ;  /* 0x000000c353047220 */ /* 0x000fe20000410000 */
[----:B------:R-:W-:Y:S01]  /*9c30*/  ULDC.64 UR20, c[0x0][0x2a0] ;  /* 0x0000a80000147ab9 */ /* 0x000fe20000000a00 */
[----:B------:R-:W-:Y:S01]  /*9c40*/  BSSY B0, `(.L_x_948) ;  /* 0x0000027000007945 */ /* 0x000fe20003800000 */
[----:B------:R-:W-:Y:S01]  /*9c50*/  UIADD3 UR23, UR23, UR39, URZ ;  /* 0x0000002717177290 */ /* 0x000fe2000fffe03f */
[----:B------:R-:W0:Y:S01]  /*9c60*/  LDS R5, [R5.X4+0x4400] ;  /* 0x0044000005057984 */ /* 0x000e220000004800 */
[----:B------:R-:W-:Y:S01]  /*9c70*/  UIMAD UR39, UR37, UR20, URZ ;  /* 0x00000014252772a4 */ /* 0x000fe2000f8e023f */
[----:B------:R-:W-:Y:S01]  /*9c80*/  FADD.FTZ R193, R193, -R4 ;  /* 0x80000004c1c17221 */ /* 0x000fe20000010000 */
[----:B------:R-:W-:Y:S01]  /*9c90*/  ISETP.GE.AND P1, PT, R123, 0x101, PT ;  /* 0x000001017b00780c */ /* 0x000fe20003f26270 */
[C---:B------:R-:W-:Y:S01]  /*9ca0*/  FMUL.FTZ R4, R33.reuse, R14 ;  /* 0x0000000e21047220 */ /* 0x040fe20000410000 */
[----:B------:R-:W-:Y:S01]  /*9cb0*/  UIMAD UR39, UR18, UR21, UR39 ;  /* 0x00000015122772a4 */ /* 0x000fe2000f8e0227 */
[-C--:B------:R-:W-:Y:S01]  /*9cc0*/  FMUL.FTZ R33, R33, R12.reuse ;  /* 0x0000000c21217220 */ /* 0x080fe20000410000 */
[----:B------:R-:W-:Y:S01]  /*9cd0*/  UIMAD.WIDE.U32 UR20, UR18, UR20, UR22 ;  /* 0x00000014121472a5 */ /* 0x000fe2000f8e0016 */
[----:B------:R-:W-:Y:S01]  /*9ce0*/  FFMA.FTZ R4, R7, R12, R4 ;  /* 0x0000000c07047223 */ /* 0x000fe20000010004 */
[----:B------:R-:W-:Y:S01]  /*9cf0*/  ISETP.GE.AND P2, PT, R123, 0x181, PT ;  /* 0x000001817b00780c */ /* 0x000fe20003f46270 */
[----:B------:R-:W-:Y:S01]  /*9d00*/  ULDC.64 UR22, c[0x0][0x318] ;  /* 0x0000c60000167ab9 */ /* 0x000fe20000000a00 */
[----:B------:R-:W-:Y:S01]  /*9d10*/  FFMA.FTZ R33, R7, R14, -R33 ;  /* 0x0000000e07217223 */ /* 0x000fe20000010821 */
[----:B------:R-:W-:Y:S01]  /*9d20*/  UIADD3 UR39, UR39, UR21, URZ ;  /* 0x0000001527277290 */ /* 0x000fe2000fffe03f */
[----:B------:R-:W-:Y:S01]  /*9d30*/  IADD3 R7, R122, 0x100, RZ ;  /* 0x000001007a077810 */ /* 0x000fe20007ffe0ff */
[----:B------:R-:W-:Y:S01]  /*9d40*/  ULEA UR22, UP0, UR20, UR22, 0x3 ;  /* 0x0000001614167291 */ /* 0x000fe2000f80183f */
[----:B------:R-:W-:Y:S01]  /*9d50*/  FADD.FTZ R124, R124, R33 ;  /* 0x000000217c7c7221 */ /* 0x000fe20000010000 */
[----:B------:R-:W-:Y:S01]  /*9d60*/  UIADD3 UR21, UR6, -UR40, URZ ;  /* 0x8000002806157290 */ /* 0x000fe2000fffe03f */
[----:B------:R-:W-:Y:S01]  /*9d70*/  FADD.FTZ R125, R125, R4 ;  /* 0x000000047d7d7221 */ /* 0x000fe20000010000 */
[----:B------:R-:W-:Y:S01]  /*9d80*/  ULEA.HI.X UR23, UR20, UR23, UR39, 0x3, UP0 ;  /* 0x0000001714177291 */ /* 0x000fe200080f1c27 */
[C---:B------:R-:W-:Y:S01]  /*9d90*/  IADD3 R33, R122.reuse, 0x180, RZ ;  /* 0x000001807a217810 */ /* 0x040fe20007ffe0ff */
[----:B------:R-:W-:Y:S01]  /*9da0*/  UIMAD UR20, UR21, -0x1000, URZ ;  /* 0xfffff000151478a4 */ /* 0x000fe2000f8e023f */
[----:B------:R-:W-:Y:S01]  /*9db0*/  LEA R2, P0, R122, UR22, 0x2 ;  /* 0x000000167a027c11 */ /* 0x000fe2000f8010ff */
[----:B------:R-:W-:Y:S01]  /*9dc0*/  USHF.L.U32 UR22, UR8, 0x2, URZ ;  /* 0x0000000208167899 */ /* 0x000fe2000800063f */
[----:B------:R-:W-:-:S02]  /*9dd0*/  LEA.HI.SX32 R7, R7, R122, 0x1b ;  /* 0x0000007a07077211 */ /* 0x000fc400078fdaff */
[----:B------:R-:W-:Y:S01]  /*9de0*/  LEA.HI.X R3, R122, UR23, RZ, 0x2, P0 ;  /* 0x000000177a037c11 */ /* 0x000fe200080f14ff */
[----:B------:R-:W-:Y:S01]  /*9df0*/  USHF.L.U64.HI UR23, UR8, 0x2, UR9 ;  /* 0x0000000208177899 */ /* 0x000fe20008010209 */
[----:B------:R-:W-:Y:S01]  /*9e00*/  MOV R127, UR20 ;  /* 0x00000014007f7c02 */ /* 0x000fe20008000f00 */
[----:B------:R-:W-:Y:S01]  /*9e10*/  ULDC.64 UR20, c[0x0][0x2b0] ;  /* 0x0000ac0000147ab9 */ /* 0x000fe20000000a00 */
[----:B------:R-:W-:Y:S01]  /*9e20*/  ISETP.GE.AND P0, PT, R123, 0x81, PT ;  /* 0x000000817b00780c */ /* 0x000fe20003f06270 */
[----:B------:R-:W-:Y:S02]  /*9e30*/  UIMAD UR20, UR23, UR20, URZ ;  /* 0x00000014171472a4 */ /* 0x000fe4000f8e023f */
[----:B------:R-:W-:Y:S01]  /*9e40*/  IMAD.WIDE R2, R127, 0x4, R2 ;  /* 0x000000047f027825 */ /* 0x000fe200078e0202 */
[----:B------:R-:W-:Y:S01]  /*9e50*/  MOV R127, UR22 ;  /* 0x00000016007f7c02 */ /* 0x000fe20008000f00 */
[----:B------:R-:W-:-:S04]  /*9e60*/  UIMAD UR20, UR22, UR21, UR20 ;  /* 0x00000015161472a4 */ /* 0x000fc8000f8e0214 */
[----:B------:R-:W-:-:S05]  /*9e70*/  IMAD.WIDE.U32 R2, R127, c[0x0][0x2b0], R2 ;  /* 0x0000ac007f027a25 */ /* 0x000fca00078e0002 */
[----:B------:R-:W-:Y:S01]  /*9e80*/  IADD3 R3, R3, UR20, RZ ;  /* 0x0000001403037c10 */ /* 0x000fe2000fffe0ff */
[----:B------:R-:W-:Y:S05]  /*9e90*/  @!P0 BRA `(.L_x_949) ;  /* 0x0000001000008947 */ /* 0x000fea0003800000 */
[----:B0-----:R0:W-:Y:S02]  /*9ea0*/  RED.E.ADD.F32.FTZ.RN.STRONG.GPU [R2.64+-0x3e00], R5 ;  /* 0xffc200050200798e */ /* 0x0011e4000c10e79e */
.L_x_949:
[----:B0-----:R-:W-:Y:S05]  /*9eb0*/  BSYNC B0 ;  /* 0x0000000000007941 */ /* 0x001fea0003800000 */
.L_x_948:
[----:B------:R-:W0:Y:S01]  /*9ec0*/  LDS R7, [R7.X4+0x4600] ;  /* 0x0046000007077984 */ /* 0x000e220000004800 */
[----:B------:R-:W-:Y:S01]  /*9ed0*/  BSSY B0, `(.L_x_950) ;  /* 0x0000004000007945 */ /* 0x000fe20003800000 */
[----:B------:R-:W-:Y:S01]  /*9ee0*/  LEA.HI.SX32 R33, R33, R122, 0x1b ;  /* 0x0000007a21217211 */ /* 0x000fe200078fdaff */
[----:B------:R-:W-:Y:S05]  /*9ef0*/  @!P1 BRA `(.L_x_951) ;  /* 0x0000001000009947 */ /* 0x000fea0003800000 */
[----:B0-----:R0:W-:Y:S02]  /*9f00*/  RED.E.ADD.F32.FTZ.RN.STRONG.GPU [R2.64+-0x3c00], R7 ;  /* 0xffc400070200798e */ /* 0x0011e4000c10e79e */
.L_x_951:
[----:B------:R-:W-:Y:S05]  /*9f10*/  BSYNC B0 ;  /* 0x0000000000007941 */ /* 0x000fea0003800000 */
.L_x_950:
[----:B------:R-:W1:Y:S01]  /*9f20*/  LDS R33, [R33.X4+0x4800] ;  /* 0x0048000021217984 */ /* 0x000e620000004800 */
[----:B------:R-:W-:Y:S01]  /*9f30*/  BSSY B0, `(.L_x_952) ;  /* 0x0000005000007945 */ /* 0x000fe20003800000 */
[C---:B------:R-:W-:Y:S02]  /*9f40*/  IADD3 R127, R122.reuse, 0x200, RZ ;  /* 0x000002007a7f7810 */ /* 0x040fe40007ffe0ff */
[----:B------:R-:W-:Y:S01]  /*9f50*/  IADD3 R5, R122, 0x280, RZ ;  /* 0x000002807a057810 */ /* 0x000fe20007ffe0ff */
[----:B------:R-:W-:Y:S05]  /*9f60*/  @!P2 BRA `(.L_x_953) ;  /* 0x000000100000a947 */ /* 0x000fea0003800000 */
[----:B-1----:R1:W-:Y:S02]  /*9f70*/  RED.E.ADD.F32.FTZ.RN.STRONG.GPU [R2.64+-0x3a00], R33 ;  /* 0xffc600210200798e */ /* 0x0023e4000c10e79e */
.L_x_953:
[----:B------:R-:W-:Y:S05]  /*9f80*/  BSYNC B0 ;  /* 0x0000000000007941 */ /* 0x000fea0003800000 */
.L_x_952:
[-C--:B------:R-:W-:Y:S01]  /*9f90*/  LEA.HI.SX32 R4, R127, R122.reuse, 0x1b ;  /* 0x0000007a7f047211 */ /* 0x080fe200078fdaff */
[----:B------:R-:W-:Y:S01]  /*9fa0*/  BSSY B0, `(.L_x_954) ;  /* 0x000000d000007945 */ /* 0x000fe20003800000 */
[----:B------:R-:W-:-:S02]  /*9fb0*/  LEA.HI.SX32 R6, R5, R122, 0x1b ;  /* 0x0000007a05067211 */ /* 0x000fc400078fdaff */
[C---:B------:R-:W-:Y:S01]  /*9fc0*/  ISETP.GE.AND P6, PT, R123.reuse, 0x201, PT ;  /* 0x000002017b00780c */ /* 0x040fe20003fc6270 */
[----:B------:R2:W3:Y:S01]  /*9fd0*/  LDS R5, [R4.X4+0x4a00] ;  /* 0x004a000004057984 */ /* 0x0004e20000004800 */
[----:B0-----:R-:W-:Y:S02]  /*9fe0*/  IADD3 R7, R122, 0x300, RZ ;  /* 0x000003007a077810 */ /* 0x001fe40007ffe0ff */
[C---:B------:R-:W-:Y:S02]  /*9ff0*/  ISETP.GE.AND P0, PT, R123.reuse, 0x281, PT ;  /* 0x000002817b00780c */ /* 0x040fe40003f06270 */
[C---:B------:R-:W-:Y:S02]  /*a000*/  ISETP.GE.AND P1, PT, R123.reuse, 0x301, PT ;  /* 0x000003017b00780c */ /* 0x040fe40003f26270 */
[C---:B------:R-:W-:Y:S02]  /*a010*/  ISETP.GE.AND P2, PT, R123.reuse, 0x381, PT ;  /* 0x000003817b00780c */ /* 0x040fe40003f46270 */
[----:B------:R-:W-:-:S02]  /*a020*/  ISETP.GE.AND P3, PT, R123, 0x401, PT ;  /* 0x000004017b00780c */ /* 0x000fc40003f66270 */
[C---:B------:R-:W-:Y:S02]  /*a030*/  ISETP.GE.AND P4, PT, R123.reuse, 0x481, PT ;  /* 0x000004817b00780c */ /* 0x040fe40003f86270 */
[----:B------:R-:W-:Y:S01]  /*a040*/  ISETP.GE.AND P5, PT, R123, 0x501, PT ;  /* 0x000005017b00780c */ /* 0x000fe20003fa6270 */
[----:B------:R-:W-:Y:S10]  /*a050*/  @!P6 BRA `(.L_x_955) ;  /* 0x000000100000e947 */ /* 0x000ff40003800000 */
[----:B--23--:R0:W-:Y:S02]  /*a060*/  RED.E.ADD.F32.FTZ.RN.STRONG.GPU [R2.64+-0x3800], R5 ;  /* 0xffc800050200798e */ /* 0x00c1e4000c10e79e */
.L_x_955:
[----:B--2---:R-:W-:Y:S05]  /*a070*/  BSYNC B0 ;  /* 0x0000000000007941 */ /* 0x004fea0003800000 */
.L_x_954:
[----:B0--3--:R0:W2:Y:S01]  /*a080*/  LDS R5, [R6.X4+0x4c00] ;  /* 0x004c000006057984 */ /* 0x0090a20000004800 */
[----:B------:R-:W-:Y:S01]  /*a090*/  BSSY B0, `(.L_x_956) ;  /* 0x0000005000007945 */ /* 0x000fe20003800000 */
[----:B-1----:R-:W-:Y:S02]  /*a0a0*/  IADD3 R33, R122, 0x380, RZ ;  /* 0x000003807a217810 */ /* 0x002fe40007ffe0ff */
[----:B------:R-:W-:Y:S01]  /*a0b0*/  LEA.HI.SX32 R7, R7, R122, 0x1b ;  /* 0x0000007a07077211 */ /* 0x000fe200078fdaff */
[----:B------:R-:W-:Y:S05]  /*a0c0*/  @!P0 BRA `(.L_x_957) ;  /* 0x0000001000008947 */ /* 0x000fea0003800000 */
[----:B--2---:R1:W-:Y:S02]  /*a0d0*/  RED.E.ADD.F32.FTZ.RN.STRONG.GPU [R2.64+-0x3600], R5 ;  /* 0xffca00050200798e */ /* 0x0043e4000c10e79e */
.L_x_957:
[----:B------:R-:W-:Y:S05]  /*a0e0*/  BSYNC B0 ;  /* 0x0000000000007941 */ /* 0x000fea0003800000 */
.L_x_956:
[----:B------:R-:W3:Y:S01]  /*a0f0*/  LDS R7, [R7.X4+0x4e00] ;  /* 0x004e000007077984 */ /* 0x000ee20000004800 */
[----:B------:R-:W-:Y:S01]  /*a100*/  BSSY B0, `(.L_x_958) ;  /* 0x0000005000007945 */ /* 0x000fe20003800000 */
[----:B-12---:R-:W-:-:S02]  /*a110*/  IADD3 R5, R122, 0x400, RZ ;  /* 0x000004007a057810 */ /* 0x006fc40007ffe0ff */
[----:B------:R-:W-:Y:S01]  /*a120*/  LEA.HI.SX32 R33, R33, R122, 0x1b ;  /* 0x0000007a21217211 */ /* 0x000fe200078fdaff */
[----:B------:R-:W-:Y:S05]  /*a130*/  @!P1 BRA `(.L_x_959) ;  /* 0x0000001000009947 */ /* 0x000fea0003800000 */
[----:B---3--:R1:W-:Y:S02]  /*a140*/  RED.E.ADD.F32.FTZ.RN.STRONG.GPU [R2.64+-0x3400], R7 ;  /* 0xffcc00070200798e */ /* 0x0083e4000c10e79e */
.L_x_959:
[----:B------:R-:W-:Y:S05]  /*a150*/  BSYNC B0 ;  /* 0x0000000000007941 */ /* 0x000fea0003800000 */
.L_x_958:
[----:B------:R-:W2:Y:S01]  /*a160*/  LDS R33, [R33.X4+0x5000] ;  /* 0x0050000021217984 */ /* 0x000ea20000004800 */
[----:B------:R-:W-:Y:S01]  /*a170*/  BSSY B0, `(.L_x_960) ;  /* 0x0000005000007945 */ /* 0x000fe20003800000 */
[----:B-1-3--:R-:W-:Y:S02]  /*a180*/  IADD3 R7, R122, 0x480, RZ ;  /* 0x000004807a077810 */ /* 0x00afe40007ffe0ff */
[----:B------:R-:W-:Y:S01]  /*a190*/  LEA.HI.SX32 R5, R5, R122, 0x1b ;  /* 0x0000007a05057211 */ /* 0x000fe200078fdaff */
[----:B------:R-:W-:Y:S05]  /*a1a0*/  @!P2 BRA `(.L_x_961) ;  /* 0x000000100000a947 */ /* 0x000fea0003800000 */
[----:B--2---:R1:W-:Y:S02]  /*a1b0*/  RED.E.ADD.F32.FTZ.RN.STRONG.GPU [R2.64+-0x3200], R33 ;  /* 0xffce00210200798e */ /* 0x0043e4000c10e79e */
.L_x_961:
[----:B------:R-:W-:Y:S05]  /*a1c0*/  BSYNC B0 ;  /* 0x0000000000007941 */ /* 0x000fea0003800000 */
.L_x_960:
[----:B------:R-:W3:Y:S01]  /*a1d0*/  LDS R5, [R5.X4+0x5200] ;  /* 0x0052000005057984 */ /* 0x000ee20000004800 */
[----:B------:R-:W-:Y:S01]  /*a1e0*/  BSSY B0, `(.L_x_962) ;  /* 0x0000005000007945 */ /* 0x000fe20003800000 */
[----:B-12---:R-:W-:Y:S02]  /*a1f0*/  IADD3 R33, R122, 0x500, RZ ;  /* 0x000005007a217810 */ /* 0x006fe40007ffe0ff */
[----:B------:R-:W-:Y:S01]  /*a200*/  LEA.HI.SX32 R7, R7, R122, 0x1b ;  /* 0x0000007a07077211 */ /* 0x000fe200078fdaff */
[----:B------:R-:W-:Y:S05]  /*a210*/  @!P3 BRA `(.L_x_963) ;  /* 0x000000100000b947 */ /* 0x000fea0003800000 */
[----:B---3--:R1:W-:Y:S02]  /*a220*/  RED.E.ADD.F32.FTZ.RN.STRONG.GPU [R2.64+-0x3000], R5 ;  /* 0xffd000050200798e */ /* 0x0083e4000c10e79e */
.L_x_963:
[----:B------:R-:W-:Y:S05]  /*a230*/  BSYNC B0 ;  /* 0x0000000000007941 */ /* 0x000fea0003800000 */
.L_x_962:
[----:B------:R-:W2:Y:S01]  /*a240*/  LDS R7, [R7.X4+0x5400] ;  /* 0x0054000007077984 */ /* 0x000ea20000004800 */
[----:B------:R-:W-:Y:S01]  /*a250*/  BSSY B0, `(.L_x_964) ;  /* 0x0000004000007945 */ /* 0x000fe20003800000 */
[----:B------:R-:W-:Y:S01]  /*a260*/  LEA.HI.SX32 R33, R33, R122, 0x1b ;  /* 0x0000007a21217211 */ /* 0x000fe200078fdaff */
[----:B------:R-:W-:Y:S05]  /*a270*/  @!P4 BRA `(.L_x_965) ;  /* 0x000000100000c947 */ /* 0x000fea0003800000 */
[----:B--2---:R2:W-:Y:S02]  /*a280*/  RED.E.ADD.F32.FTZ.RN.STRONG.GPU [R2.64+-0x2e00], R7 ;  /* 0xffd200070200798e */ /* 0x0045e4000c10e79e */
.L_x_965:
[----:B------:R-:W-:Y:S05]  /*a290*/  BSYNC B0 ;  /* 0x0000000000007941 */ /* 0x000fea0003800000 */
.L_x_964:
[----:B------:R-:W4:Y:S01]  /*a2a0*/  LDS R33, [R33.X4+0x5600] ;  /* 0x0056000021217984 */ /* 0x000f220000004800 */
[----:B------:R-:W-:Y:S01]  /*a2b0*/  BSSY B0, `(.L_x_966) ;  /* 0x0000005000007945 */ /* 0x000fe20003800000 */
[----:B-1-3--:R-:W-:-:S02]  /*a2c0*/  IADD3 R5, R122, 0x580, RZ ;  /* 0x000005807a057810 */ /* 0x00afc40007ffe0ff */
[----:B--2---:R-:W-:Y:S01]  /*a2d0*/  IADD3 R7, R122, 0x600, RZ ;  /* 0x000006007a077810 */ /* 0x004fe20007ffe0ff */
[----:B------:R-:W-:Y:S05]  /*a2e0*/  @!P5 BRA `(.L_x_967) ;  /* 0x000000100000d947 */ /* 0x000fea0003800000 */
[----:B----4-:R1:W-:Y:S02]  /*a2f0*/  RED.E.ADD.F32.FTZ.RN.STRONG.GPU [R2.64+-0x2c00], R33 ;  /* 0xffd400210200798e */ /* 0x0103e4000c10e79e */
.L_x_967:
[----:B------:R-:W-:Y:S05]  /*a300*/  BSYNC B0 ;  /* 0x0000000000007941 */ /* 0x000fea0003800000 */
.L_x_966:
        /* <DEDUP_REMOVED lines=14> */
.L_x_969:
[----:B------:R-:W-:Y:S05]  /*a3f0*/  BSYNC B0 ;  /* 0x0000000000007941 */ /* 0x000fea0003800000 */
.L_x_968:
[----:B------:R-:W2:Y:S01]  /*a400*/  LDS R7, [R7.X4+0x5a00] ;  /* 0x005a000007077984 */ /* 0x000ea20000004800 */
[----:B------:R-:W-:Y:S01]  /*a410*/  BSSY B0, `(.L_x_970) ;  /* 0x0000005000007945 */ /* 0x000fe20003800000 */
[----:B-1----:R-:W-:-:S02]  /*a420*/  IADD3 R5, R122, 0x700, RZ ;  /* 0x000007007a057810 */ /* 0x002fc40007ffe0ff */
[----:B------:R-:W-:Y:S01]  /*a430*/  LEA.HI.SX32 R33, R33, R122, 0x1b ;  /* 0x0000007a21217211 */ /* 0x000fe200078fdaff */
[----:B------:R-:W-:Y:S05]  /*a440*/  @!P0 BRA `(.L_x_971) ;  /* 0x0000001000008947 */ /* 0x000fea0003800000 */
[----:B--2---:R1:W-:Y:S02]  /*a450*/  RED.E.ADD.F32.FTZ.RN.STRONG.GPU [R2.64+-0x2800], R7 ;  /* 0xffd800070200798e */ /* 0x0043e4000c10e79e */
.L_x_971:
[----:B------:R-:W-:Y:S05]  /*a460*/  BSYNC B0 ;  /* 0x0000000000007941 */ /* 0x000fea0003800000 */
.L_x_970:
[----:B------:R-:W3:Y:S01]  /*a470*/  LDS R33, [R33.X4+0x5c00] ;  /* 0x005c000021217984 */ /* 0x000ee20000004800 */
[----:B------:R-:W-:Y:S01]  /*a480*/  BSSY B0, `(.L_x_972) ;  /* 0x0000005000007945 */ /* 0x000fe20003800000 */
[----:B-12---:R-:W-:Y:S02]  /*a490*/  IADD3 R7, R122, 0x780, RZ ;  /* 0x000007807a077810 */ /* 0x006fe40007ffe0ff */
[----:B------:R-:W-:Y:S01]  /*a4a0*/  LEA.HI.SX32 R5, R5, R122, 0x1b ;  /* 0x0000007a05057211 */ /* 0x000fe200078fdaff */
[----:B------:R-:W-:Y:S05]  /*a4b0*/  @!P1 BRA `(.L_x_973) ;  /* 0x0000001000009947 */ /* 0x000fea0003800000 */
[----:B---3--:R1:W-:Y:S02]  /*a4c0*/  RED.E.ADD.F32.FTZ.RN.STRONG.GPU [R2.64+-0x2600], R33 ;  /* 0xffda00210200798e */ /* 0x0083e4000c10e79e */
.L_x_973:
[----:B------:R-:W-:Y:S05]  /*a4d0*/  BSYNC B0 ;  /* 0x0000000000007941 */ /* 0x000fea0003800000 */
.L_x_972:
[----:B------:R-:W2:Y:S01]  /*a4e0*/  LDS R5, [R5.X4+0x5e00] ;  /* 0x005e000005057984 */ /* 0x000ea20000004800 */
[----:B------:R-:W-:Y:S01]  /*a4f0*/  BSSY B0, `(.L_x_974) ;  /* 0x0000005000007945 */ /* 0x000fe20003800000 */
[----:B-1-3--:R-:W-:Y:S02]  /*a500*/  IADD3 R33, R122, 0x800, RZ ;  /* 0x000008007a217810 */ /* 0x00afe40007ffe0ff */
[----:B------:R-:W-:Y:S01]  /*a510*/  LEA.HI.SX32 R7, R7, R122, 0x1b ;  /* 0x0000007a07077211 */ /* 0x000fe200078fdaff */
[----:B------:R-:W-:Y:S05]  /*a520*/  @!P2 BRA `(.L_x_975) ;  /* 0x000000100000a947 */ /* 0x000fea0003800000 */
[----:B--2---:R1:W-:Y:S02]  /*a530*/  RED.E.ADD.F32.FTZ.RN.STRONG.GPU [R2.64+-0x2400], R5 ;  /* 0xffdc00050200798e */ /* 0x0043e4000c10e79e */
.L_x_975:
[----:B------:R-:W-:Y:S05]  /*a540*/  BSYNC B0 ;  /* 0x0000000000007941 */ /* 0x000fea0003800000 */
.L_x_974:
[----:B------:R-:W3:Y:S01]  /*a550*/  LDS R7, [R7.X4+0x6000] ;  /* 0x0060000007077984 */ /* 0x000ee20000004800 */
[----:B------:R-:W-:Y:S01]  /*a560*/  BSSY B0, `(.L_x_976) ;  /* 0x0000005000007945 */ /* 0x000fe20003800000 */
[----:B-12---:R-:W-:-:S02]  /*a570*/  IADD3 R5, R122, 0x880, RZ ;  /* 0x000008807a057810 */ /* 0x006fc40007ffe0ff */
[----:B------:R-:W-:Y:S01]  /*a580*/  LEA.HI.SX32 R33, R33, R122, 0x1b ;  /* 0x0000007a21217211 */ /* 0x000fe200078fdaff */
[----:B------:R-:W-:Y:S05]  /*a590*/  @!P3 BRA `(.L_x_977) ;  /* 0x000000100000b947 */ /* 0x000fea0003800000 */
[----:B---3--:R1:W-:Y:S02]  /*a5a0*/  RED.E.ADD.F32.FTZ.RN.STRONG.GPU [R2.64+-0x2200], R7 ;  /* 0xffde00070200798e */ /* 0x0083e4000c10e79e */
.L_x_977:
[----:B------:R-:W-:Y:S05]  /*a5b0*/  BSYNC B0 ;  /* 0x0000000000007941 */ /* 0x000fea0003800000 */
.L_x_976:
[----:B------:R-:W2:Y:S01]  /*a5c0*/  LDS R33, [R33.X4+0x6200] ;  /* 0x0062000021217984 */ /* 0x000ea20000004800 */
[----:B------:R-:W-:Y:S01]  /*a5d0*/  BSSY B0, `(.L_x_978) ;  /* 0x0000004000007945 */ /* 0x000fe20003800000 */
[----:B------:R-:W-:Y:S01]  /*a5e0*/  LEA.HI.SX32 R5, R5, R122, 0x1b ;  /* 0x0000007a05057211 */ /* 0x000fe200078fdaff */
[----:B------:R-:W-:Y:S05]  /*a5f0*/  @!P4 BRA `(.L_x_979) ;  /* 0x000000100000c947 */ /* 0x000fea0003800000 */
[----:B--2---:R2:W-:Y:S02]  /*a600*/  RED.E.ADD.F32.FTZ.RN.STRONG.GPU [R2.64+-0x2000], R33 ;  /* 0xffe000210200798e */ /* 0x0045e4000c10e79e */
.L_x_979:
[----:B------:R-:W-:Y:S05]  /*a610*/  BSYNC B0 ;  /* 0x0000000000007941 */ /* 0x000fea0003800000 */
.L_x_978:
[----:B------:R-:W4:Y:S01]  /*a620*/  LDS R5, [R5.X4+0x6400] ;  /* 0x0064000005057984 */ /* 0x000f220000004800 */
[----:B------:R-:W-:Y:S01]  /*a630*/  BSSY B0, `(.L_x_980) ;  /* 0x0000005000007945 */ /* 0x000fe20003800000 */
[C---:B-1-3--:R-:W-:Y:S02]  /*a640*/  IADD3 R7, R122.reuse, 0x900, RZ ;  /* 0x000009007a077810 */ /* 0x04afe40007ffe0ff */
[----:B--2---:R-:W-:Y:S01]  /*a650*/  IADD3 R33, R122, 0x980, RZ ;  /* 0x000009807a217810 */ /* 0x004fe20007ffe0ff */
[----:B------:R-:W-:Y:S05]  /*a660*/  @!P5 BRA `(.L_x_981) ;  /* 0x000000100000d947 */ /* 0x000fea0003800000 */
[----:B----4-:R1:W-:Y:S02]  /*a670*/  RED.E.ADD.F32.FTZ.RN.STRONG.GPU [R2.64+-0x1e00], R5 ;  /* 0xffe200050200798e */ /* 0x0103e4000c10e79e */
.L_x_981:
[----:B------:R-:W-:Y:S05]  /*a680*/  BSYNC B0 ;  /* 0x0000000000007941 */ /* 0x000fea0003800000 */
.L_x_980:
        /* <DEDUP_REMOVED lines=14> */
.L_x_983:
[----:B------:R-:W-:Y:S05]  /*a770*/  BSYNC B0 ;  /* 0x0000000000007941 */ /* 0x000fea0003800000 */
.L_x_982:
[----:B------:R-:W2:Y:S01]  /*a780*/  LDS R33, [R33.X4+0x6800] ;  /* 0x0068000021217984 */ /* 0x000ea20000004800 */
[----:B------:R-:W-:Y:S01]  /*a790*/  BSSY B0, `(.L_x_984) ;  /* 0x0000005000007945 */ /* 0x000fe20003800000 */
[----:B-1----:R-:W-:Y:S02]  /*a7a0*/  IADD3 R7, R122, 0xa80, RZ ;  /* 0x00000a807a077810 */ /* 0x002fe40007ffe0ff */
[----:B------:R-:W-:Y:S01]  /*a7b0*/  LEA.HI.SX32 R5, R5, R122, 0x1b ;  /* 0x0000007a05057211 */ /* 0x000fe200078fdaff */
[----:B------:R-:W-:Y:S05]  /*a7c0*/  @!P0 BRA `(.L_x_985) ;  /* 0x0000001000008947 */ /* 0x000fea0003800000 */
[----:B--2---:R1:W-:Y:S02]  /*a7d0*/  RED.E.ADD.F32.FTZ.RN.STRONG.GPU [R2.64+-0x1a00], R33 ;  /* 0xffe600210200798e */ /* 0x0043e4000c10e79e */
.L_x_985:
[----:B------:R-:W-:Y:S05]  /*a7e0*/  BSYNC B0 ;  /* 0x0000000000007941 */ /* 0x000fea0003800000 */
.L_x_984:
[----:B------:R-:W3:Y:S01]  /*a7f0*/  LDS R5, [R5.X4+0x6a00] ;  /* 0x006a000005057984 */ /* 0x000ee20000004800 */
[----:B------:R-:W-:Y:S01]  /*a800*/  BSSY B0, `(.L_x_986) ;  /* 0x0000005000007945 */ /* 0x000fe20003800000 */
[----:B-12---:R-:W-:-:S02]  /*a810*/  IADD3 R33, R122, 0xb00, RZ ;  /* 0x00000b007a217810 */ /* 0x006fc40007ffe0ff */
[----:B------:R-:W-:Y:S01]  /*a820*/  LEA.HI.SX32 R7, R7, R122, 0x1b ;  /* 0x0000007a07077211 */ /* 0x000fe200078fdaff */
[----:B------:R-:W-:Y:S05]  /*a830*/  @!P1 BRA `(.L_x_987) ;  /* 0x0000001000009947 */ /* 0x000fea0003800000 */
[----:B---3--:R1:W-:Y:S02]  /*a840*/  RED.E.ADD.F32.FTZ.RN.STRONG.GPU [R2.64+-0x1800], R5 ;  /* 0xffe800050200798e */ /* 0x0083e4000c10e79e */
.L_x_987:
[----:B------:R-:W-:Y:S05]  /*a850*/  BSYNC B0 ;  /* 0x0000000000007941 */ /* 0x000fea0003800000 */
.L_x_986:
[----:B------:R-:W2:Y:S01]  /*a860*/  LDS R7, [R7.X4+0x6c00] ;  /* 0x006c000007077984 */ /* 0x000ea20000004800 */
[----:B------:R-:W-:Y:S01]  /*a870*/  BSSY B0, `(.L_x_988) ;  /* 0x0000005000007945 */ /* 0x000fe20003800000 */
[----:B-1-3--:R-:W-:Y:S02]  /*a880*/  IADD3 R5, R122, 0xb80, RZ ;  /* 0x00000b807a057810 */ /* 0x00afe40007ffe0ff */
[----:B------:R-:W-:Y:S01]  /*a890*/  LEA.HI.SX32 R33, R33, R122, 0x1b ;  /* 0x0000007a21217211 */ /* 0x000fe200078fdaff */
[----:B------:R-:W-:Y:S05]  /*a8a0*/  @!P2 BRA `(.L_x_989) ;  /* 0x000000100000a947 */ /* 0x000fea0003800000 */
[----:B--2---:R1:W-:Y:S02]  /*a8b0*/  RED.E.ADD.F32.FTZ.RN.STRONG.GPU [R2.64+-0x1600], R7 ;  /* 0xffea00070200798e */ /* 0x0043e4000c10e79e */
.L_x_989:
[----:B------:R-:W-:Y:S05]  /*a8c0*/  BSYNC B0 ;  /* 0x0000000000007941 */ /* 0x000fea0003800000 */
.L_x_988:
[----:B------:R-:W3:Y:S01]  /*a8d0*/  LDS R33, [R33.X4+0x6e00] ;  /* 0x006e000021217984 */ /* 0x000ee20000004800 */
[----:B------:R-:W-:Y:S01]  /*a8e0*/  BSSY B0, `(.L_x_990) ;  /* 0x0000005000007945 */ /* 0x000fe20003800000 */
[----:B-12---:R-:W-:Y:S02]  /*a8f0*/  IADD3 R7, R122, 0xc00, RZ ;  /* 0x00000c007a077810 */ /* 0x006fe40007ffe0ff */
[----:B------:R-:W-:Y:S01]  /*a900*/  LEA.HI.SX32 R5, R5, R122, 0x1b ;  /* 0x0000007a05057211 */ /* 0x000fe200078fdaff */
[----:B------:R-:W-:Y:S05]  /*a910*/  @!P3 BRA `(.L_x_991) ;  /* 0x000000100000b947 */ /* 0x000fea0003800000 */
[----:B---3--:R1:W-:Y:S02]  /*a920*/  RED.E.ADD.F32.FTZ.RN.STRONG.GPU [R2.64+-0x1400], R33 ;  /* 0xffec00210200798e */ /* 0x0083e4000c10e79e */
.L_x_991:
[----:B------:R-:W-:Y:S05]  /*a930*/  BSYNC B0 ;  /* 0x0000000000007941 */ /* 0x000fea0003800000 */
.L_x_990:
[----:B------:R-:W2:Y:S01]  /*a940*/  LDS R5, [R5.X4+0x7000] ;  /* 0x0070000005057984 */ /* 0x000ea20000004800 */
[----:B------:R-:W-:Y:S01]  /*a950*/  BSSY B0, `(.L_x_992) ;  /* 0x0000004000007945 */ /* 0x000fe20003800000 */
[----:B------:R-:W-:Y:S01]  /*a960*/  LEA.HI.SX32 R7, R7, R122, 0x1b ;  /* 0x0000007a07077211 */ /* 0x000fe200078fdaff */
[----:B------:R-:W-:Y:S05]  /*a970*/  @!P4 BRA `(.L_x_993) ;  /* 0x000000100000c947 */ /* 0x000fea0003800000 */
[----:B--2---:R2:W-:Y:S02]  /*a980*/  RED.E.ADD.F32.FTZ.RN.STRONG.GPU [R2.64+-0x1200], R5 ;  /* 0xffee00050200798e */ /* 0x0045e4000c10e79e */
.L_x_993:
[----:B------:R-:W-:Y:S05]  /*a990*/  BSYNC B0 ;  /* 0x0000000000007941 */ /* 0x000fea0003800000 */
.L_x_992:
[----:B------:R-:W4:Y:S01]  /*a9a0*/  LDS R7, [R7.X4+0x7200] ;  /* 0x0072000007077984 */ /* 0x000f220000004800 */
[----:B------:R-:W-:Y:S01]  /*a9b0*/  BSSY B0, `(.L_x_994) ;  /* 0x0000005000007945 */ /* 0x000fe20003800000 */
[----:B--2---:R-:W-:-:S02]  /*a9c0*/  IADD3 R5, R122, 0xc80, RZ ;  /* 0x00000c807a057810 */ /* 0x004fc40007ffe0ff */
[----:B-1-3--:R-:W-:Y:S01]  /*a9d0*/  IADD3 R33, R122, 0xd00, RZ ;  /* 0x00000d007a217810 */ /* 0x00afe20007ffe0ff */
[----:B------:R-:W-:Y:S05]  /*a9e0*/  @!P5 BRA `(.L_x_995) ;  /* 0x000000100000d947 */ /* 0x000fea0003800000 */
[----:B----4-:R1:W-:Y:S02]  /*a9f0*/  RED.E.ADD.F32.FTZ.RN.STRONG.GPU [R2.64+-0x1000], R7 ;  /* 0xfff000070200798e */ /* 0x0103e4000c10e79e */
.L_x_995:
[----:B------:R-:W-:Y:S05]  /*aa00*/  BSYNC B0 ;  /* 0x0000000000007941 */ /* 0x000fea0003800000 */
.L_x_994:
        /* <DEDUP_REMOVED lines=14> */
.L_x_997:
[----:B------:R-:W-:Y:S05]  /*aaf0*/  BSYNC B0 ;  /* 0x0000000000007941 */ /* 0x000fea0003800000 */
.L_x_996:
[----:B------:R-:W2:Y:S01]  /*ab00*/  LDS R33, [R33.X4+0x7600] ;  /* 0x0076000021217984 */ /* 0x000ea20000004800 */
[----:B------:R-:W-:Y:S01]  /*ab10*/  BSSY B0, `(.L_x_998) ;  /* 0x0000005000007945 */ /* 0x000fe20003800000 */
[----:B-1----:R-:W-:-:S02]  /*ab20*/  IADD3 R5, R122, 0xe00, RZ ;  /* 0x00000e007a057810 */ /* 0x002fc40007ffe0ff */
[----:B------:R-:W-:Y:S01]  /*ab30*/  LEA.HI.SX32 R7, R7, R122, 0x1b ;  /* 0x0000007a07077211 */ /* 0x000fe200078fdaff */
[----:B------:R-:W-:Y:S05]  /*ab40*/  @!P0 BRA `(.L_x_999) ;  /* 0x0000001000008947 */ /* 0x000fea0003800000 */
[----:B--2---:R1:W-:Y:S02]  /*ab50*/  RED.E.ADD.F32.FTZ.RN.STRONG.GPU [R2.64+-0xc00], R33 ;  /* 0xfff400210200798e */ /* 0x0043e4000c10e79e */
.L_x_999:
[----:B------:R-:W-:Y:S05]  /*ab60*/  BSYNC B0 ;  /* 0x0000000000007941 */ /* 0x000fea0003800000 */
.L_x_998:
[----:B------:R-:W3:Y:S01]  /*ab70*/  LDS R7, [R7.X4+0x7800] ;  /* 0x0078000007077984 */ /* 0x000ee20000004800 */
[----:B------:R-:W-:Y:S01]  /*ab80*/  BSSY B0, `(.L_x_1000) ;  /* 0x0000005000007945 */ /* 0x000fe20003800000 */
[----:B-12---:R-:W-:Y:S02]  /*ab90*/  IADD3 R33, R122, 0xe80, RZ ;  /* 0x00000e807a217810 */ /* 0x006fe40007ffe0ff */
[----:B------:R-:W-:Y:S01]  /*aba0*/  LEA.HI.SX32 R5, R5, R122, 0x1b ;  /* 0x0000007a05057211 */ /* 0x000fe200078fdaff */
[----:B------:R-:W-:Y:S05]  /*abb0*/  @!P1 BRA `(.L_x_1001) ;  /* 0x0000001000009947 */ /* 0x000fea0003800000 */
[----:B---3--:R1:W-:Y:S02]  /*abc0*/  RED.E.ADD.F32.FTZ.RN.STRONG.GPU [R2.64+-0xa00], R7 ;  /* 0xfff600070200798e */ /* 0x0083e4000c10e79e */
.L_x_1001:
[----:B------:R-:W-:Y:S05]  /*abd0*/  BSYNC B0 ;  /* 0x0000000000007941 */ /* 0x000fea0003800000 */
.L_x_1000:
[----:B------:R-:W2:Y:S01]  /*abe0*/  LDS R5, [R5.X4+0x7a00] ;  /* 0x007a000005057984 */ /* 0x000ea20000004800 */
[----:B------:R-:W-:Y:S01]  /*abf0*/  BSSY B0, `(.L_x_1002) ;  /* 0x0000005000007945 */ /* 0x000fe20003800000 */
[----:B-1-3--:R-:W-:Y:S02]  /*ac00*/  IADD3 R7, R122, 0xf00, RZ ;  /* 0x00000f007a077810 */ /* 0x00afe40007ffe0ff */
[----:B------:R-:W-:Y:S01]  /*ac10*/  LEA.HI.SX32 R33, R33, R122, 0x1b ;  /* 0x0000007a21217211 */ /* 0x000fe200078fdaff */
[----:B------:R-:W-:Y:S05]  /*ac20*/  @!P2 BRA `(.L_x_1003) ;  /* 0x000000100000a947 */ /* 0x000fea0003800000 */
[----:B--2---:R1:W-:Y:S02]  /*ac30*/  RED.E.ADD.F32.FTZ.RN.STRONG.GPU [R2.64+-0x800], R5 ;  /* 0xfff800050200798e */ /* 0x0043e4000c10e79e */
.L_x_1003:
[----:B------:R-:W-:Y:S05]  /*ac40*/  BSYNC B0 ;  /* 0x0000000000007941 */ /* 0x000fea0003800000 */
.L_x_1002:
[----:B------:R-:W3:Y:S01]  /*ac50*/  LDS R33, [R33.X4+0x7c00] ;  /* 0x007c000021217984 */ /* 0x000ee20000004800 */
[----:B------:R-:W-:Y:S01]  /*ac60*/  BSSY B0, `(.L_x_1004) ;  /* 0x0000005000007945 */ /* 0x000fe20003800000 */
[----:B-12---:R-:W-:-:S02]  /*ac70*/  IADD3 R5, R122, 0xf80, RZ ;  /* 0x00000f807a057810 */ /* 0x006fc40007ffe0ff */
[----:B------:R-:W-:Y:S01]  /*ac80*/  LEA.HI.SX32 R7, R7, R122, 0x1b ;  /* 0x0000007a07077211 */ /* 0x000fe200078fdaff */
[----:B------:R-:W-:Y:S05]  /*ac90*/  @!P3 BRA `(.L_x_1005) ;  /* 0x000000100000b947 */ /* 0x000fea0003800000 */
[----:B---3--:R1:W-:Y:S02]  /*aca0*/  RED.E.ADD.F32.FTZ.RN.STRONG.GPU [R2.64+-0x600], R33 ;  /* 0xfffa00210200798e */ /* 0x0083e4000c10e79e */
.L_x_1005:
[----:B------:R-:W-:Y:S05]  /*acb0*/  BSYNC B0 ;  /* 0x0000000000007941 */ /* 0x000fea0003800000 */
.L_x_1004:
[----:B------:R-:W2:Y:S01]  /*acc0*/  LDS R7, [R7.X4+0x7e00] ;  /* 0x007e000007077984 */ /* 0x000ea20000004800 */
[----:B------:R-:W-:Y:S01]  /*acd0*/  BSSY B0, `(.L_x_1006) ;  /* 0x0000004000007945 */ /* 0x000fe20003800000 */
[----:B------:R-:W-:Y:S01]  /*ace0*/  LEA.HI.SX32 R5, R5, R122, 0x1b ;  /* 0x0000007a05057211 */ /* 0x000fe200078fdaff */
[----:B------:R-:W-:Y:S05]  /*acf0*/  @!P4 BRA `(.L_x_1007) ;  /* 0x000000100000c947 */ /* 0x000fea0003800000 */
[----:B--2---:R2:W-:Y:S02]  /*ad00*/  RED.E.ADD.F32.FTZ.RN.STRONG.GPU [R2.64+-0x400], R7 ;  /* 0xfffc00070200798e */ /* 0x0045e4000c10e79e */
.L_x_1007:
[----:B------:R-:W-:Y:S05]  /*ad10*/  BSYNC B0 ;  /* 0x0000000000007941 */ /* 0x000fea0003800000 */
.L_x_1006:
[----:B------:R-:W4:Y:S01]  /*ad20*/  LDS R5, [R5.X4+0x8000] ;  /* 0x0080000005057984 */ /* 0x000f220000004800 */
[----:B------:R-:W-:Y:S01]  /*ad30*/  BSSY B0, `(.L_x_1008) ;  /* 0x0000003000007945 */ /* 0x000fe20003800000 */
[----:B------:R-:W-:Y:S05]  /*ad40*/  @!P5 BRA `(.L_x_1009) ;  /* 0x000000100000d947 */ /* 0x000fea0003800000 */
[----:B----4-:R4:W-:Y:S02]  /*ad50*/  RED.E.ADD.F32.FTZ.RN.STRONG.GPU [R2.64+-0x200], R5 ;  /* 0xfffe00050200798e */ /* 0x0109e4000c10e79e */
.L_x_1009:
[----:B------:R-:W-:Y:S05]  /*ad60*/  BSYNC B0 ;  /* 0x0000000000007941 */ /* 0x000fea0003800000 */
.L_x_1008:
        /* <DEDUP_REMOVED lines=20> */
[----:B------:R-:W-:Y:S02]  /*aeb0*/  FFMA.FTZ R78, R180, R79, R78 ;  /* 0x0000004fb44e7223 */ /* 0x000fe4000001004e */
[----:B-1----:R-:W-:Y:S02]  /*aec0*/  @!P0 FADD.FTZ R5, R5, R2 ;  /* 0x0000000205058221 */ /* 0x002fe40000010000 */
[----:B------:R-:W-:Y:S02]  /*aed0*/  FFMA.FTZ R40, R176, R45, R40 ;  /* 0x0000002db0287223 */ /* 0x000fe40000010028 */
        /* <DEDUP_REMOVED lines=14> */
[----:B------:R-:W-:Y:S02]  /*afc0*/  FMUL.FTZ R55, R55, R148 ;  /* 0x0000009437377220 */ /* 0x000fe40000410000 */
[----:B------:R-:W-:Y:S02]  /*afd0*/  FMUL.FTZ R36, R67, R36 ;  /* 0x0000002443247220 */ /* 0x000fe40000410000 */
[----:B------:R-:W-:Y:S02]  /*afe0*/  FMUL.FTZ R59, R59, R150 ;  /* 0x000000963b3b7220 */ /* 0x000fe40000410000 */
[----:B-1----:R-:W-:-:S02]  /*aff0*/  @!P0 FADD.FTZ R5, R5, R2 ;  /* 0x0000000205058221 */ /* 0x002fc40000010000 */
[----:B------:R-:W-:Y:S02]  /*b000*/  FFMA.FTZ R2, R104, R13, R15 ;  /* 0x0000000d68027223 */ /* 0x000fe4000001000f */
[----:B0-----:R-:W-:Y:S02]  /*b010*/  @!P0 FADD.FTZ R6, R6, R33 ;  /* 0x0000002106068221 */ /* 0x001fe40000010000 */
[----:B------:R-:W-:Y:S02]  /*b020*/  FADD.FTZ R199, R2, R199 ;  /* 0x000000c702c77221 */ /* 0x000fe40000010000 */
[----:B--2---:R-:W-:Y:S01]  /*b030*/  @!P0 FADD.FTZ R7, R7, R12 ;  /* 0x0000000c07078221 */ /* 0x004fe20000010000 */
[----:B------:R-:W0:Y:S01]  /*b040*/  SHFL.DOWN PT, R15, R6, 0x4, 0x1f ;  /* 0x08801f00060f7f89 */ /* 0x000e2200000e0000 */
[----:B------:R-:W-:Y:S02]  /*b050*/  FMUL.FTZ R41, R170, R41 ;  /* 0x00000029aa297220 */ /* 0x000fe40000410000 */
[----:B---3--:R-:W-:Y:S01]  /*b060*/  @!P0 FADD.FTZ R4, R4, R3 ;  /* 0x0000000304048221 */ /* 0x008fe20000010000 */
[----:B------:R-:W1:Y:S01]  /*b070*/  SHFL.DOWN PT, R12, R5, 0x4, 0x1f ;  /* 0x08801f00050c7f89 */ /* 0x000e6200000e0000 */
[----:B------:R-:W-:Y:S01]  /*b080*/  ISETP.GT.AND P0, PT, R121, 0x1b, PT ;  /* 0x0000001b7900780c */ /* 0x000fe20003f04270 */
[----:B------:R-:W-:-:S02]  /*b090*/  FFMA.FTZ R3, R107, R42, R188 ;  /* 0x0000002a6b037223 */ /* 0x000fc400000100bc */
[----:B------:R-:W2:Y:S01]  /*b0a0*/  SHFL.DOWN PT, R14, R7, 0x4, 0x1f ;  /* 0x08801f00070e7f89 */ /* 0x000ea200000e0000 */
[----:B------:R-:W-:Y:S02]  /*b0b0*/  FMUL.FTZ R81, R81, R151 ;  /* 0x0000009751517220 */ /* 0x000fe40000410000 */
[----:B------:R-:W-:Y:S01]  /*b0c0*/  FADD.FTZ R166, R3, R166 ;  /* 0x000000a603a67221 */ /* 0x000fe20000010000 */
[----:B------:R-:W3:Y:S01]  /*b0d0*/  SHFL.DOWN PT, R13, R4, 0x4, 0x1f ;  /* 0x08801f00040d7f89 */ /* 0x000ee200000e0000 */
[----:B------:R-:W-:Y:S02]  /*b0e0*/  FFMA.FTZ R3, R109, R46, R184 ;  /* 0x0000002e6d037223 */ /* 0x000fe400000100b8 */
[----:B------:R-:W-:Y:S02]  /*b0f0*/  FMUL.FTZ R18, R167, R18 ;  /* 0x00000012a7127220 */ /* 0x000fe40000410000 */
[----:B------:R-:W-:Y:S02]  /*b100*/  FADD.FTZ R164, R3, R164 ;  /* 0x000000a403a47221 */ /* 0x000fe40000010000 */
[----:B------:R-:W-:-:S02]  /*b110*/  FFMA.FTZ R3, R111, R50, R78 ;  /* 0x000000326f037223 */ /* 0x000fc4000001004e */
[----:B------:R-:W-:Y:S02]  /*b120*/  FMUL.FTZ R31, R31, R152 ;  /* 0x000000981f1f7220 */ /* 0x000fe40000410000 */
[----:B------:R-:W-:Y:S02]  /*b130*/  FADD.FTZ R162, R3, R162 ;  /* 0x000000a203a27221 */ /* 0x000fe40000010000 */
[----:B0-----:R-:W-:Y:S02]  /*b140*/  @!P0 FADD.FTZ R6, R6, R15 ;  /* 0x0000000f06068221 */ /* 0x001fe40000010000 */
[----:B------:R-:W-:Y:S02]  /*b150*/  FFMA.FTZ R3, R113, R54, R40 ;  /* 0x0000003671037223 */ /* 0x000fe40000010028 */
[----:B-1----:R-:W-:Y:S01]  /*b160*/  @!P0 FADD.FTZ R5, R5, R12 ;  /* 0x0000000c05058221 */ /* 0x002fe20000010000 */
[----:B------:R-:W0:Y:S01]  /*b170*/  SHFL.DOWN PT, R15, R6, 0x8, 0x1f ;  /* 0x09001f00060f7f89 */ /* 0x000e2200000e0000 */
[----:B------:R-:W-:-:S02]  /*b180*/  FMUL.FTZ R10, R61, R10 ;  /* 0x0000000a3d0a7220 */ /* 0x000fc40000410000 */
[----:B--2---:R-:W-:Y:S01]  /*b190*/  @!P0 FADD.FTZ R7, R7, R14 ;  /* 0x0000000e07078221 */ /* 0x004fe20000010000 */
[----:B------:R-:W1:Y:S01]  /*b1a0*/  SHFL.DOWN PT, R0, R5, 0x8, 0x1f ;  /* 0x09001f0005007f89 */ /* 0x000e6200000e0000 */
[----:B------:R-:W-:Y:S02]  /*b1b0*/  FADD.FTZ R160, R3, R160 ;  /* 0x000000a003a07221 */ /* 0x000fe40000010000 */
[----:B---3--:R-:W-:Y:S01]  /*b1c0*/  @!P0 FADD.FTZ R4, R4, R13 ;  /* 0x0000000d04048221 */ /* 0x008fe20000010000 */
[----:B------:R-:W2:Y:S01]  /*b1d0*/  SHFL.DOWN PT, R2, R7, 0x8, 0x1f ;  /* 0x09001f0007027f89 */ /* 0x000ea200000e0000 */
[----:B------:R-:W-:Y:S01]  /*b1e0*/  ISETP.GT.AND P0, PT, R121, 0x17, PT ;  /* 0x000000177900780c */ /* 0x000fe20003f04270 */
[----:B------:R-:W-:Y:S02]  /*b1f0*/  FFMA.FTZ R3, R115, R58, R30 ;  /* 0x0000003a73037223 */ /* 0x000fe4000001001e */
[----:B------:R-:W3:Y:S01]  /*b200*/  SHFL.DOWN PT, R13, R4, 0x8, 0x1f ;  /* 0x09001f00040d7f89 */ /* 0x000ee200000e0000 */
[----:B------:R-:W-:-:S02]  /*b210*/  FFMA.FTZ R28, R190, R29, R28 ;  /* 0x0000001dbe1c7223 */ /* 0x000fc4000001001c */
[----:B------:R-:W-:Y:S02]  /*b220*/  FFMA.FTZ R26, R186, R27, R26 ;  /* 0x0000001bba1a7223 */ /* 0x000fe4000001001a */
[----:B------:R-:W-:Y:S02]  /*b230*/  FFMA.FTZ R47, R48, R129, R47 ;  /* 0x00000081302f7223 */ /* 0x000fe4000001002f */
[----:B------:R-:W-:Y:S02]  /*b240*/  FFMA.FTZ R24, R181, R77, R24 ;  /* 0x0000004db5187223 */ /* 0x000fe40000010018 */
[----:B------:R-:W-:Y:S02]  /*b250*/  FFMA.FTZ R51, R52, R131, R51 ;  /* 0x0000008334337223 */ /* 0x000fe40000010033 */
[----:B------:R-:W-:Y:S02]  /*b260*/  FFMA.FTZ R44, R177, R44, R94 ;  /* 0x0000002cb12c7223 */ /* 0x000fe4000001005e */
[----:B0-----:R-:W-:-:S02]  /*b270*/  @!P0 FADD.FTZ R6, R6, R15 ;  /* 0x0000000f06068221 */ /* 0x001fc40000010000 */
[----:B------:R-:W-:Y:S02]  /*b280*/  FFMA.FTZ R55, R56, R133, R55 ;  /* 0x0000008538377223 */ /* 0x000fe40000010037 */
[----:B-1----:R-:W-:Y:S01]  /*b290*/  @!P0 FADD.FTZ R5, R5, R0 ;  /* 0x0000000005058221 */ /* 0x002fe20000010000 */
        /* <DEDUP_REMOVED lines=14> */
[----:B------:R-:W-:Y:S02]  /*b380*/  FADD.FTZ R158, R3, R158 ;  /* 0x0000009e039e7221 */ /* 0x000fe40000010000 */
[----:B------:R-:W-:-:S02]  /*b390*/  FFMA.FTZ R191, R105, R38, R191 ;  /* 0x0000002669bf7223 */ /* 0x000fc400000100bf */
[----:B0-----:R-:W-:Y:S02]  /*b3a0*/  @!P0 FADD.FTZ R6, R6, R11 ;  /* 0x0000000b06068221 */ /* 0x001fe40000010000 */
[----:B------:R-:W-:Y:S02]  /*b3b0*/  FFMA.FTZ R28, R106, R19, R28 ;  /* 0x000000136a1c7223 */ /* 0x000fe4000001001c */
[----:B-1----:R-:W-:Y:S02]  /*b3c0*/  @!P0 FADD.FTZ R5, R5, R0 ;  /* 0x0000000005058221 */ /* 0x002fe40000010000 */
[----:B------:R-:W-:Y:S02]  /*b3d0*/  FFMA.FTZ R26, R108, R23, R26 ;  /* 0x000000176c1a7223 */ /* 0x000fe4000001001a */
[----:B--2---:R-:W-:Y:S02]  /*b3e0*/  @!P0 FADD.FTZ R7, R7, R2 ;  /* 0x0000000207078221 */ /* 0x004fe40000010000 */
[----:B------:R-:W-:-:S02]  /*b3f0*/  FFMA.FTZ R24, R110, R47, R24 ;  /* 0x0000002f6e187223 */ /* 0x000fc40000010018 */
[----:B---3--:R-:W-:Y:S02]  /*b400*/  @!P0 FADD.FTZ R4, R4, R9 ;  /* 0x0000000904048221 */ /* 0x008fe40000010000 */
[----:B------:R-:W-:Y:S02]  /*b410*/  FFMA.FTZ R44, R112, R51, R44 ;  /* 0x00000033702c7223 */ /* 0x000fe4000001002c */
[----:B------:R-:W-:Y:S01]  /*b420*/  FFMA.FTZ R22, R114, R55, R22 ;  /* 0x0000003772167223 */ /* 0x000fe20000010016 */
[----:B------:R0:W-:Y:S01]  /*b430*/  @!P1 STS.128 [R235.X16+0x8410], R4 ;  /* 0x00841004eb009388 */ /* 0x0001e2000000cc00 */
[----:B------:R-:W-:Y:S02]  /*b440*/  FFMA.FTZ R20, R116, R59, R20 ;  /* 0x0000003b74147223 */ /* 0x000fe40000010014 */
[----:B------:R-:W-:Y:S02]  /*b450*/  FFMA.FTZ R3, R117, R82, R18 ;  /* 0x0000005275037223 */ /* 0x000fe40000010012 */
[----:B------:R-:W-:-:S02]  /*b460*/  FFMA.FTZ R10, R118, R31, R10 ;  /* 0x0000001f760a7223 */ /* 0x000fc4000001000a */
[----:B------:R-:W-:Y:S02]  /*b470*/  FFMA.FTZ R219, R8, R38, R219 ;  /* 0x0000002608db7223 */ /* 0x000fe400000100db */
[----:B------:R-:W-:Y:S02]  /*b480*/  FFMA.FTZ R220, R95, R19, R220 ;  /* 0x000000135fdc7223 */ /* 0x000fe400000100dc */
[----:B------:R-:W-:Y:S02]  /*b490*/  FADD.FTZ R198, R191, R198 ;  /* 0x000000c6bfc67221 */ /* 0x000fe40000010000 */
[----:B------:R-:W-:Y:S02]  /*b4a0*/  FADD.FTZ R197, R28, R197 ;  /* 0x000000c51cc57221 */ /* 0x000fe40000010000 */
[----:B------:R-:W-:Y:S02]  /*b4b0*/  FFMA.FTZ R222, R75, R23, R222 ;  /* 0x000000174bde7223 */ /* 0x000fe400000100de */
[----:B------:R-:W-:-:S02]  /*b4c0*/  FFMA.FTZ R223, R76, R46, R223 ;  /* 0x0000002e4cdf7223 */ /* 0x000fc400000100df */
[----:B------:R-:W-:Y:S02]  /*b4d0*/  FADD.FTZ R165, R26, R165 ;  /* 0x000000a51aa57221 */ /* 0x000fe40000010000 */
[----:B------:R-:W-:Y:S02]  /*b4e0*/  FFMA.FTZ R224, R74, R47, R224 ;  /* 0x0000002f4ae07223 */ /* 0x000fe400000100e0 */
[----:B------:R-:W-:Y:S02]  /*b4f0*/  FFMA.FTZ R225, R72, R50, R225 ;  /* 0x0000003248e17223 */ /* 0x000fe400000100e1 */
        /* <DEDUP_REMOVED lines=42> */
.L_x_1011:
[----:B0-----:R-:W-:Y:S05]  /*b7a0*/  BSYNC B0 ;  /* 0x0000000000007941 */ /* 0x001fea0003800000 */
.L_x_1010:
        /* <DEDUP_REMOVED lines=8> */
.L_x_911:
[----:B0-----:R-:W-:Y:S01]  /*b830*/  BAR.SYNC.DEFER_BLOCKING 0x0 ;  /* 0x0000000000007b1d */ /* 0x001fe20000010000 */
[----:B------:R-:W-:Y:S02]  /*b840*/  ISETP.NE.AND P0, PT, R122, RZ, PT ;  /* 0x000000ff7a00720c */ /* 0x000fe40003f05270 */
        /* <DEDUP_REMOVED lines=8> */
[----:B------:R-:W-:-:S02]  /*b8d0*/  UIMAD UR22, UR35, UR9, UR7 ;  /* 0x00000009231672a4 */ /* 0x000fc4000f8e0207 */
[----:B------:R-:W-:Y:S02]  /*b8e0*/  UIMAD UR7, UR36, UR40, URZ ;  /* 0x00000028240772a4 */ /* 0x000fe4000f8e023f */
        /* <DEDUP_REMOVED lines=54> */
.L_x_1014:
[----:B------:R-:W-:Y:S05]  /*bc50*/  BSYNC B0 ;  /* 0x0000000000007941 */ /* 0x000fea0003800000 */
.L_x_1013:
[----:B0-----:R-:W2:Y:S01]  /*bc60*/  LDL.LU R7, [R1] ;  /* 0x0000000001077983 */ /* 0x001ea20000300800 */
        /* <DEDUP_REMOVED lines=38> */
[----:B------:R0:W-:Y:S01]  /*bed0*/  @!P3 STG.E [R4.64+-0x1e80], R15 ;  /* 0xffe1800f0400b986 */ /* 0x0001e2000c10191e */
[----:B------:R-:W-:Y:S02]  /*bee0*/  ISETP.GE.AND P3, PT, R34, R43, PT ;  /* 0x0000002b2200720c */ /* 0x000fe40003f66270 */
[C---:B------:R-:W-:Y:S01]  /*bef0*/  LOP3.LUT R42, R120.reuse, 0x140, RZ, 0xfc, !PT ;  /* 0x00000140782a7812 */ /* 0x040fe200078efcff */
[----:B------:R-:W-:Y:S01]  /*bf00*/  @!P4 STG.E [R4.64+-0x1c80], R23 ;  /* 0xffe380170400c986 */ /* 0x000fe2000c10191e */
        /* <DEDUP_REMOVED lines=34> */
[C---:B0-----:R-:W-:Y:S02]  /*c130*/  IADD3 R15, R47.reuse, 0x7, RZ ;  /* 0x000000072f0f7810 */ /* 0x041fe40007ffe0ff */
        /* <DEDUP_REMOVED lines=76> */
[----:B------:R0:W-:Y:S01]  /*c600*/  STL [R1], R4 ;  /* 0x0000000401007387 */ /* 0x0001e20000100800 */
        /* <DEDUP_REMOVED lines=13> */
.L_x_1016:
[----:B------:R-:W-:Y:S05]  /*c6e0*/  BSYNC B0 ;  /* 0x0000000000007941 */ /* 0x000fea0003800000 */
.L_x_1015:
        /* <DEDUP_REMOVED lines=56> */
.L_x_910:
        /* <DEDUP_REMOVED lines=35> */
.L_x_1019:
[----:B-1----:R-:W-:Y:S05]  /*cca0*/  BSYNC B0 ;  /* 0x0000000000007941 */ /* 0x002fea0003800000 */
.L_x_1018:
[----:B------:R-:W-:Y:S01]  /*ccb0*/  BSSY B0, `(.L_x_1020) ;  /* 0x0000023000007945 */ /* 0x000fe20003800000 */
[----:B------:R-:W-:Y:S05]  /*ccc0*/  @!P0 BRA `(.L_x_1021) ;  /* 0x0000020000008947 */ /* 0x000fea0003800000 */
[----:B------:R-:W3:Y:S04]  /*ccd0*/  LDL.LU R2, [R1] ;  /* 0x0000000001027983 */ /* 0x000ee80000300800 */
        /* <DEDUP_REMOVED lines=31> */
.L_x_1021:
[----:B------:R-:W3:Y:S02]  /*ced0*/  S2R R11, SR_TID.X ;  /* 0x00000000000b7919 */ /* 0x000ee40000002100 */
.L_x_1022:
[----:B-1----:R-:W-:Y:S05]  /*cee0*/  BSYNC B0 ;  /* 0x0000000000007941 */ /* 0x002fea0003800000 */
.L_x_1020:
        /* <DEDUP_REMOVED lines=12> */
.L_x_1023:
        /* <DEDUP_REMOVED lines=32> */
.L_x_916:
[----:B------:R-:W-:Y:S01]  /*d1b0*/  HFMA2.MMA R66, -RZ, RZ, 0, 5.9604644775390625e-08 ;  /* 0x00000001ff427435 */ /* 0x000fe200000001ff */
[----:B------:R-:W-:-:S02]  /*d1c0*/  MOV R65, R68 ;  /* 0x0000004400417202 */ /* 0x000fc40000000f00 */
[----:B------:R-:W-:Y:S02]  /*d1d0*/  MOV R214, RZ ;  /* 0x000000ff00d67202 */ /* 0x000fe40000000f00 */
[----:B------:R-:W-:Y:S02]  /*d1e0*/  MOV R75, 0xffffffff ;  /* 0xffffffff004b7802 */ /* 0x000fe40000000f00 */
[----:B------:R-:W-:Y:S02]  /*d1f0*/  MOV R64, 0xd210 ;  /* 0x0000d21000407802 */ /* 0x000fe40000000f00 */
[----:B-1----:R-:W-:Y:S05]  /*d200*/  CALL.REL.NOINC `($__internal_26_$__cuda_sm70_shflsync_up) ;  /* 0x00001d6000007944 */ /* 0x002fea0003c00000 */
[----:B-1----:R-:W-:Y:S01]  /*d210*/  MOV R67, R66 ;  /* 0x0000004200437202 */ /* 0x002fe20000000f00 */
[----:B------:R-:W-:Y:S05]  /*d220*/  BRA `(.L_x_1024) ;  /* 0xffff7ff000007947 */ /* 0x000fea000383ffff */
.L_x_917:
[----:B------:R-:W-:Y:S01]  /*d230*/  HFMA2.MMA R66, -RZ, RZ, 0, 5.9604644775390625e-08 ;  /* 0x00000001ff427435 */ /* 0x000fe200000001ff */
[----:B------:R-:W-:Y:S02]  /*d240*/  MOV R65, R70 ;  /* 0x0000004600417202 */ /* 0x000fe40000000f00 */
[----:B------:R-:W-:Y:S02]  /*d250*/  MOV R214, RZ ;  /* 0x000000ff00d67202 */ /* 0x000fe40000000f00 */
[----:B------:R-:W-:-:S02]  /*d260*/  MOV R75, 0xffffffff ;  /* 0xffffffff004b7802 */ /* 0x000fc40000000f00 */
[----:B------:R-:W-:Y:S02]  /*d270*/  MOV R64, 0xd290 ;  /* 0x0000d29000407802 */ /* 0x000fe40000000f00 */
[----:B012---:R-:W-:Y:S05]  /*d280*/  CALL.REL.NOINC `($__internal_26_$__cuda_sm70_shflsync_up) ;  /* 0x00001ce000007944 */ /* 0x007fea0003c00000 */
[----:B-1----:R-:W-:Y:S01]  /*d290*/  MOV R71, R66 ;  /* 0x0000004200477202 */ /* 0x002fe20000000f00 */
[----:B------:R-:W-:Y:S01]  /*d2a0*/  HFMA2.MMA R66, -RZ, RZ, 0, 5.9604644775390625e-08 ;  /* 0x00000001ff427435 */ /* 0x000fe200000001ff */
[----:B------:R-:W-:Y:S02]  /*d2b0*/  MOV R65, R73 ;  /* 0x0000004900417202 */ /* 0x000fe40000000f00 */
[----:B------:R-:W-:Y:S02]  /*d2c0*/  MOV R214, RZ ;  /* 0x000000ff00d67202 */ /* 0x000fe40000000f00 */
[----:B------:R-:W-:Y:S02]  /*d2d0*/  MOV R75, 0xffffffff ;  /* 0xffffffff004b7802 */ /* 0x000fe40000000f00 */
[----:B------:R-:W-:Y:S02]  /*d2e0*/  MOV R64, 0xd300 ;  /* 0x0000d30000407802 */ /* 0x000fe40000000f00 */
[----:B------:R-:W-:Y:S05]  /*d2f0*/  CALL.REL.NOINC `($__internal_26_$__cuda_sm70_shflsync_up) ;  /* 0x00001c7000007944 */ /* 0x000fea0003c00000 */
[----:B-1----:R-:W-:Y:S01]  /*d300*/  MOV R72, R66 ;  /* 0x0000004200487202 */ /* 0x002fe20000000f00 */
[----:B------:R-:W-:Y:S01]  /*d310*/  HFMA2.MMA R66, -RZ, RZ, 0, 5.9604644775390625e-08 ;  /* 0x00000001ff427435 */ /* 0x000fe200000001ff */
[----:B------:R-:W-:-:S02]  /*d320*/  MOV R65, R69 ;  /* 0x0000004500417202 */ /* 0x000fc40000000f00 */
[----:B------:R-:W-:Y:S02]  /*d330*/  MOV R214, RZ ;  /* 0x000000ff00d67202 */ /* 0x000fe40000000f00 */
[----:B------:R-:W-:Y:S02]  /*d340*/  MOV R75, 0xffffffff ;  /* 0xffffffff004b7802 */ /* 0x000fe40000000f00 */
[----:B------:R-:W-:Y:S02]  /*d350*/  MOV R64, 0xd370 ;  /* 0x0000d37000407802 */ /* 0x000fe40000000f00 */
[----:B------:R-:W-:Y:S05]  /*d360*/  CALL.REL.NOINC `($__internal_26_$__cuda_sm70_shflsync_up) ;  /* 0x00001c0000007944 */ /* 0x000fea0003c00000 */
[C---:B-1----:R-:W-:Y:S01]  /*d370*/  FMUL.FTZ R65, R70.reuse, R66 ;  /* 0x0000004246417220 */ /* 0x042fe20000410000 */
[----:B------:R-:W-:Y:S01]  /*d380*/  ISETP.GE.AND P0, PT, R121, 0x1, PT ;  /* 0x000000017900780c */ /* 0x000fe20003f06270 */
[-C--:B------:R-:W-:Y:S01]  /*d390*/  FMUL.FTZ R75, R70, R72.reuse ;  /* 0x00000048464b7220 */ /* 0x080fe20000410000 */
[----:B------:R-:W-:Y:S01]  /*d3a0*/  MOV R214, RZ ;  /* 0x000000ff00d67202 */ /* 0x000fe20000000f00 */
[----:B------:R-:W-:Y:S02]  /*d3b0*/  FFMA.FTZ R64, R68, R72, -R65 ;  /* 0x0000004844407223 */ /* 0x000fe40000010841 */
[----:B------:R-:W-:-:S02]  /*d3c0*/  FMUL.FTZ R65, R70, R71 ;  /* 0x0000004746417220 */ /* 0x000fc40000410000 */
[C---:B------:R-:W-:Y:S01]  /*d3d0*/  FFMA.FTZ R66, R68.reuse, R66, R75 ;  /* 0x0000004244427223 */ /* 0x040fe2000001004b */
[----:B------:R-:W-:Y:S01]  /*d3e0*/  MOV R75, 0xffffffff ;  /* 0xffffffff004b7802 */ /* 0x000fe20000000f00 */
[-C--:B------:R-:W-:Y:S02]  /*d3f0*/  FFMA.FTZ R65, R68, R67.reuse, -R65 ;  /* 0x0000004344417223 */ /* 0x080fe40000010841 */
[----:B------:R-:W-:Y:S02]  /*d400*/  FMUL.FTZ R67, R70, R67 ;  /* 0x0000004346437220 */ /* 0x000fe40000410000 */
[----:B------:R-:W-:Y:S02]  /*d410*/  FADD.FTZ R66, R69, R66 ;  /* 0x0000004245427221 */ /* 0x000fe40000010000 */
[----:B------:R-:W-:Y:S02]  /*d420*/  FADD.FTZ R64, R73, R64 ;  /* 0x0000004049407221 */ /* 0x000fe40000010000 */
[C---:B------:R-:W-:Y:S01]  /*d430*/  FFMA.FTZ R67, R68.reuse, R71, R67 ;  /* 0x0000004744437223 */ /* 0x040fe20000010043 */
[----:B------:R-:W-:-:S02]  /*d440*/  FSEL R68, R68, R65, !P0 ;  /* 0x0000004144447208 */ /* 0x000fc40004000000 */
[----:B------:R-:W-:Y:S01]  /*d450*/  FSEL R69, R69, R66, !P0 ;  /* 0x0000004245457208 */ /* 0x000fe20004000000 */
[----:B------:R-:W-:Y:S01]  /*d460*/  HFMA2.MMA R66, -RZ, RZ, 0, 1.1920928955078125e-07 ;  /* 0x00000002ff427435 */ /* 0x000fe200000001ff */
[----:B------:R-:W-:Y:S02]  /*d470*/  FSEL R73, R73, R64, !P0 ;  /* 0x0000004049497208 */ /* 0x000fe40004000000 */
[----:B------:R-:W-:Y:S02]  /*d480*/  FSEL R70, R70, R67, !P0 ;  /* 0x0000004346467208 */ /* 0x000fe40004000000 */
[----:B------:R-:W-:Y:S02]  /*d490*/  MOV R65, R68 ;  /* 0x0000004400417202 */ /* 0x000fe40000000f00 */
[----:B------:R-:W-:Y:S02]  /*d4a0*/  MOV R64, 0xd4c0 ;  /* 0x0000d4c000407802 */ /* 0x000fe40000000f00 */
[----:B------:R-:W-:Y:S05]  /*d4b0*/  CALL.REL.NOINC `($__internal_26_$__cuda_sm70_shflsync_up) ;  /* 0x00001ab000007944 */ /* 0x000fea0003c00000 */
[----:B-1----:R-:W-:Y:S01]  /*d4c0*/  MOV R67, R66 ;  /* 0x0000004200437202 */ /* 0x002fe20000000f00 */
[----:B------:R-:W-:Y:S01]  /*d4d0*/  HFMA2.MMA R66, -RZ, RZ, 0, 1.1920928955078125e-07 ;  /* 0x00000002ff427435 */ /* 0x000fe200000001ff */
[----:B------:R-:W-:-:S02]  /*d4e0*/  MOV R65, R70 ;  /* 0x0000004600417202 */ /* 0x000fc40000000f00 */
[----:B------:R-:W-:Y:S02]  /*d4f0*/  MOV R214, RZ ;  /* 0x000000ff00d67202 */ /* 0x000fe40000000f00 */
[----:B------:R-:W-:Y:S02]  /*d500*/  MOV R75, 0xffffffff ;  /* 0xffffffff004b7802 */ /* 0x000fe40000000f00 */
[----:B------:R-:W-:Y:S02]  /*d510*/  MOV R64, 0xd530 ;  /* 0x0000d53000407802 */ /* 0x000fe40000000f00 */
[----:B------:R-:W-:Y:S05]  /*d520*/  CALL.REL.NOINC `($__internal_26_$__cuda_sm70_shflsync_up) ;  /* 0x00001a4000007944 */ /* 0x000fea0003c00000 */
[----:B-1----:R-:W-:Y:S01]  /*d530*/  MOV R71, R66 ;  /* 0x0000004200477202 */ /* 0x002fe20000000f00 */
[----:B------:R-:W-:Y:S01]  /*d540*/  HFMA2.MMA R66, -RZ, RZ, 0, 1.1920928955078125e-07 ;  /* 0x00000002ff427435 */ /* 0x000fe200000001ff */
[----:B------:R-:W-:Y:S02]  /*d550*/  MOV R65, R73 ;  /* 0x0000004900417202 */ /* 0x000fe40000000f00 */
[----:B------:R-:W-:Y:S02]  /*d560*/  MOV R214, RZ ;  /* 0x000000ff00d67202 */ /* 0x000fe40000000f00 */
[----:B------:R-:W-:-:S02]  /*d570*/  MOV R75, 0xffffffff ;  /* 0xffffffff004b7802 */ /* 0x000fc40000000f00 */
[----:B------:R-:W-:Y:S02]  /*d580*/  MOV R64, 0xd5a0 ;  /* 0x0000d5a000407802 */ /* 0x000fe40000000f00 */
[----:B------:R-:W-:Y:S05]  /*d590*/  CALL.REL.NOINC `($__internal_26_$__cuda_sm70_shflsync_up) ;  /* 0x000019d000007944 */ /* 0x000fea0003c00000 */
[----:B-1----:R-:W-:Y:S01]  /*d5a0*/  MOV R72, R66 ;  /* 0x0000004200487202 */ /* 0x002fe20000000f00 */
[----:B------:R-:W-:Y:S01]  /*d5b0*/  HFMA2.MMA R66, -RZ, RZ, 0, 1.1920928955078125e-07 ;  /* 0x00000002ff427435 */ /* 0x000fe200000001ff */
[----:B------:R-:W-:Y:S02]  /*d5c0*/  MOV R65, R69 ;  /* 0x0000004500417202 */ /* 0x000fe40000000f00 */
[----:B------:R-:W-:Y:S02]  /*d5d0*/  MOV R214, RZ ;  /* 0x000000ff00d67202 */ /* 0x000fe40000000f00 */
[----:B------:R-:W-:Y:S02]  /*d5e0*/  MOV R75, 0xffffffff ;  /* 0xffffffff004b7802 */ /* 0x000fe40000000f00 */
[----:B------:R-:W-:Y:S02]  /*d5f0*/  MOV R64, 0xd610 ;  /* 0x0000d61000407802 */ /* 0x000fe40000000f00 */
[----:B------:R-:W-:Y:S05]  /*d600*/  CALL.REL.NOINC `($__internal_26_$__cuda_sm70_shflsync_up) ;  /* 0x0000196000007944 */ /* 0x000fea0003c00000 */
[----:B------:R-:W-:Y:S01]  /*d610*/  ISETP.GE.AND P0, PT, R121, 0x2, PT ;  /* 0x000000027900780c */ /* 0x000fe20003f06270 */
[----:B-1----:R-:W-:Y:S01]  /*d620*/  FMUL.FTZ R65, R70, R66 ;  /* 0x0000004246417220 */ /* 0x002fe20000410000 */
[----:B------:R-:W-:Y:S01]  /*d630*/  MOV R214, RZ ;  /* 0x000000ff00d67202 */ /* 0x000fe20000000f00 */
[----:B------:R-:W-:-:S02]  /*d640*/  FMUL.FTZ R64, R67, R70 ;  /* 0x0000004643407220 */ /* 0x000fc40000410000 */
[C---:B------:R-:W-:Y:S02]  /*d650*/  FMUL.FTZ R75, R72.reuse, R70 ;  /* 0x00000046484b7220 */ /* 0x040fe40000410000 */
[-C--:B------:R-:W-:Y:S02]  /*d660*/  FFMA.FTZ R72, R72, R68.reuse, -R65 ;  /* 0x0000004448487223 */ /* 0x080fe40000010841 */
[C---:B------:R-:W-:Y:S01]  /*d670*/  FFMA.FTZ R65, R71.reuse, R68, R64 ;  /* 0x0000004447417223 */ /* 0x040fe20000010040 */
[----:B------:R-:W-:Y:S01]  /*d680*/  MOV R64, 0xd760 ;  /* 0x0000d76000407802 */ /* 0x000fe20000000f00 */
[----:B------:R-:W-:Y:S02]  /*d690*/  FMUL.FTZ R71, R71, R70 ;  /* 0x0000004647477220 */ /* 0x000fe40000410000 */
[----:B------:R-:W-:Y:S01]  /*d6a0*/  FFMA.FTZ R66, R68, R66, R75 ;  /* 0x0000004244427223 */ /* 0x000fe2000001004b */
[----:B------:R-:W-:Y:S01]  /*d6b0*/  FSEL R70, R70, R65, !P0 ;  /* 0x0000004146467208 */ /* 0x000fe20004000000 */
[----:B------:R-:W-:Y:S01]  /*d6c0*/  @P0 FFMA.FTZ R68, R67, R68, -R71 ;  /* 0x0000004443440223 */ /* 0x000fe20000010847 */
[----:B------:R-:W-:Y:S01]  /*d6d0*/  MOV R75, 0xffffffff ;  /* 0xffffffff004b7802 */ /* 0x000fe20000000f00 */
[----:B------:R-:W-:Y:S01]  /*d6e0*/  @P0 FADD.FTZ R69, R69, R66 ;  /* 0x0000004245450221 */ /* 0x000fe20000010000 */
[----:B------:R-:W-:Y:S01]  /*d6f0*/  HFMA2.MMA R66, -RZ, RZ, 0, 2.384185791015625e-07 ;  /* 0x00000004ff427435 */ /* 0x000fe200000001ff */
[----:B------:R-:W-:Y:S01]  /*d700*/  @P0 FADD.FTZ R73, R73, R72 ;  /* 0x0000004849490221 */ /* 0x000fe20000010000 */
[----:B------:R-:W-:-:S02]  /*d710*/  MOV R67, R68 ;  /* 0x0000004400437202 */ /* 0x000fc40000000f00 */
[----:B------:R-:W-:Y:S02]  /*d720*/  MOV R68, R69 ;  /* 0x0000004500447202 */ /* 0x000fe40000000f00 */
[----:B------:R-:W-:Y:S02]  /*d730*/  MOV R69, R73 ;  /* 0x0000004900457202 */ /* 0x000fe40000000f00 */
[----:B------:R-:W-:Y:S02]  /*d740*/  MOV R65, R67 ;  /* 0x0000004300417202 */ /* 0x000fe40000000f00 */
[----:B------:R-:W-:Y:S05]  /*d750*/  CALL.REL.NOINC `($__internal_26_$__cuda_sm70_shflsync_up) ;  /* 0x0000181000007944 */ /* 0x000fea0003c00000 */
[----:B-1----:R-:W-:Y:S01]  /*d760*/  MOV R71, R66 ;  /* 0x0000004200477202 */ /* 0x002fe20000000f00 */
[----:B------:R-:W-:Y:S01]  /*d770*/  HFMA2.MMA R66, -RZ, RZ, 0, 2.384185791015625e-07 ;  /* 0x00000004ff427435 */ /* 0x000fe200000001ff */
[----:B------:R-:W-:Y:S02]  /*d780*/  MOV R65, R70 ;  /* 0x0000004600417202 */ /* 0x000fe40000000f00 */
[----:B------:R-:W-:Y:S02]  /*d790*/  MOV R214, RZ ;  /* 0x000000ff00d67202 */ /* 0x000fe40000000f00 */
[----:B------:R-:W-:-:S02]  /*d7a0*/  MOV R75, 0xffffffff ;  /* 0xffffffff004b7802 */ /* 0x000fc40000000f00 */
[----:B------:R-:W-:Y:S02]  /*d7b0*/  MOV R64, 0xd7d0 ;  /* 0x0000d7d000407802 */ /* 0x000fe40000000f00 */
[----:B------:R-:W-:Y:S05]  /*d7c0*/  CALL.REL.NOINC `($__internal_26_$__cuda_sm70_shflsync_up) ;  /* 0x000017a000007944 */ /* 0x000fea0003c00000 */
[----:B-1----:R-:W-:Y:S01]  /*d7d0*/  MOV R72, R66 ;  /* 0x0000004200487202 */ /* 0x002fe20000000f00 */
[----:B------:R-:W-:Y:S01]  /*d7e0*/  HFMA2.MMA R66, -RZ, RZ, 0, 2.384185791015625e-07 ;  /* 0x00000004ff427435 */ /* 0x000fe200000001ff */
[----:B------:R-:W-:Y:S02]  /*d7f0*/  MOV R65, R69 ;  /* 0x0000004500417202 */ /* 0x000fe40000000f00 */
[----:B------:R-:W-:Y:S02]  /*d800*/  MOV R214, RZ ;  /* 0x000000ff00d67202 */ /* 0x000fe40000000f00 */
[----:B------:R-:W-:Y:S02]  /*d810*/  MOV R75, 0xffffffff ;  /* 0xffffffff004b7802 */ /* 0x000fe40000000f00 */
[----:B------:R-:W-:Y:S02]  /*d820*/  MOV R64, 0xd840 ;  /* 0x0000d84000407802 */ /* 0x000fe40000000f00 */
[----:B------:R-:W-:Y:S05]  /*d830*/  CALL.REL.NOINC `($__internal_26_$__cuda_sm70_shflsync_up) ;  /* 0x0000173000007944 */ /* 0x000fea0003c00000 */
[----:B-1----:R-:W-:Y:S01]  /*d840*/  MOV R73, R66 ;  /* 0x0000004200497202 */ /* 0x002fe20000000f00 */
[----:B------:R-:W-:Y:S01]  /*d850*/  HFMA2.MMA R66, -RZ, RZ, 0, 2.384185791015625e-07 ;  /* 0x00000004ff427435 */ /* 0x000fe200000001ff */
[----:B------:R-:W-:-:S02]  /*d860*/  MOV R65, R68 ;  /* 0x0000004400417202 */ /* 0x000fc40000000f00 */
[----:B------:R-:W-:Y:S02]  /*d870*/  MOV R214, RZ ;  /* 0x000000ff00d67202 */ /* 0x000fe40000000f00 */
[----:B------:R-:W-:Y:S02]  /*d880*/  MOV R75, 0xffffffff ;  /* 0xffffffff004b7802 */ /* 0x000fe40000000f00 */
[----:B------:R-:W-:Y:S02]  /*d890*/  MOV R64, 0xd8b0 ;  /* 0x0000d8b000407802 */ /* 0x000fe40000000f00 */
[----:B------:R-:W-:Y:S05]  /*d8a0*/  CALL.REL.NOINC `($__internal_26_$__cuda_sm70_shflsync_up) ;  /* 0x000016c000007944 */ /* 0x000fea0003c00000 */
[----:B-1----:R-:W-:Y:S01]  /*d8b0*/  FMUL.FTZ R64, R70, R66 ;  /* 0x0000004246407220 */ /* 0x002fe20000410000 */
[----:B------:R-:W-:Y:S01]  /*d8c0*/  ISETP.GE.AND P0, PT, R121, 0x4, PT ;  /* 0x000000047900780c */ /* 0x000fe20003f06270 */
[CC--:B------:R-:W-:Y:S01]  /*d8d0*/  FMUL.FTZ R65, R73.reuse, R70.reuse ;  /* 0x0000004649417220 */ /* 0x0c0fe20000410000 */
[----:B------:R-:W-:Y:S01]  /*d8e0*/  MOV R214, RZ ;  /* 0x000000ff00d67202 */ /* 0x000fe20000000f00 */
[----:B------:R-:W-:Y:S01]  /*d8f0*/  FFMA.FTZ R74, R73, R67, -R64 ;  /* 0x00000043494a7223 */ /* 0x000fe20000010840 */
[----:B------:R-:W-:Y:S01]  /*d900*/  MOV R75, 0xffffffff ;  /* 0xffffffff004b7802 */ /* 0x000fe20000000f00 */
[----:B------:R-:W-:-:S02]  /*d910*/  FMUL.FTZ R64, R71, R70 ;  /* 0x0000004647407220 */ /* 0x000fc40000410000 */
[----:B------:R-:W-:Y:S01]  /*d920*/  FFMA.FTZ R65, R67, R66, R65 ;  /* 0x0000004243417223 */ /* 0x000fe20000010041 */
[----:B------:R-:W-:Y:S01]  /*d930*/  HFMA2.MMA R66, -RZ, RZ, 0, 4.76837158203125e-07 ;  /* 0x00000008ff427435 */ /* 0x000fe200000001ff */
[C---:B------:R-:W-:Y:S01]  /*d940*/  FFMA.FTZ R73, R72.reuse, R67, R64 ;  /* 0x0000004348497223 */ /* 0x040fe20000010040 */
[----:B------:R-:W-:Y:S01]  /*d950*/  MOV R64, 0xd9d0 ;  /* 0x0000d9d000407802 */ /* 0x000fe20000000f00 */
[----:B------:R-:W-:Y:S02]  /*d960*/  FMUL.FTZ R72, R72, R70 ;  /* 0x0000004648487220 */ /* 0x000fe40000410000 */
[----:B------:R-:W-:Y:S01]  /*d970*/  @P0 FADD.FTZ R68, R68, R65 ;  /* 0x0000004144440221 */ /* 0x000fe20000010000 */
[----:B------:R-:W-:Y:S01]  /*d980*/  FSEL R70, R70, R73, !P0 ;  /* 0x0000004946467208 */ /* 0x000fe20004000000 */
[----:B------:R-:W-:Y:S02]  /*d990*/  @P0 FFMA.FTZ R67, R71, R67, -R72 ;  /* 0x0000004347430223 */ /* 0x000fe40000010848 */
[----:B------:R-:W-:-:S03]  /*d9a0*/  @P0 FADD.FTZ R69, R69, R74 ;  /* 0x0000004a45450221 */ /* 0x000fc60000010000 */
[----:B------:R-:W-:Y:S02]  /*d9b0*/  MOV R65, R67 ;  /* 0x0000004300417202 */ /* 0x000fe40000000f00 */
[----:B------:R-:W-:Y:S05]  /*d9c0*/  CALL.REL.NOINC `($__internal_26_$__cuda_sm70_shflsync_up) ;  /* 0x000015a000007944 */ /* 0x000fea0003c00000 */
[----:B-1----:R-:W-:Y:S01]  /*d9d0*/  MOV R71, R66 ;  /* 0x0000004200477202 */ /* 0x002fe20000000f00 */
[----:B------:R-:W-:Y:S01]  /*d9e0*/  HFMA2.MMA R66, -RZ, RZ, 0, 4.76837158203125e-07 ;  /* 0x00000008ff427435 */ /* 0x000fe200000001ff */
[----:B------:R-:W-:Y:S02]  /*d9f0*/  MOV R65, R70 ;  /* 0x0000004600417202 */ /* 0x000fe40000000f00 */
[----:B------:R-:W-:Y:S02]  /*da00*/  MOV R214, RZ ;  /* 0x000000ff00d67202 */ /* 0x000fe40000000f00 */
[----:B------:R-:W-:Y:S02]  /*da10*/  MOV R75, 0xffffffff ;  /* 0xffffffff004b7802 */ /* 0x000fe40000000f00 */
[----:B------:R-:W-:Y:S02]  /*da20*/  MOV R64, 0xda40 ;  /* 0x0000da4000407802 */ /* 0x000fe40000000f00 */
[----:B------:R-:W-:Y:S05]  /*da30*/  CALL.REL.NOINC `($__internal_26_$__cuda_sm70_shflsync_up) ;  /* 0x0000153000007944 */ /* 0x000fea0003c00000 */
[----:B-1----:R-:W-:Y:S01]  /*da40*/  MOV R72, R66 ;  /* 0x0000004200487202 */ /* 0x002fe20000000f00 */
[----:B------:R-:W-:Y:S01]  /*da50*/  HFMA2.MMA R66, -RZ, RZ, 0, 4.76837158203125e-07 ;  /* 0x00000008ff427435 */ /* 0x000fe200000001ff */
[----:B------:R-:W-:-:S02]  /*da60*/  MOV R65, R69 ;  /* 0x0000004500417202 */ /* 0x000fc40000000f00 */
[----:B------:R-:W-:Y:S02]  /*da70*/  MOV R214, RZ ;  /* 0x000000ff00d67202 */ /* 0x000fe40000000f00 */
[----:B------:R-:W-:Y:S02]  /*da80*/  MOV R75, 0xffffffff ;  /* 0xffffffff004b7802 */ /* 0x000fe40000000f00 */
[----:B------:R-:W-:Y:S02]  /*da90*/  MOV R64, 0xdab0 ;  /* 0x0000dab000407802 */ /* 0x000fe40000000f00 */
[----:B------:R-:W-:Y:S05]  /*daa0*/  CALL.REL.NOINC `($__internal_26_$__cuda_sm70_shflsync_up) ;  /* 0x000014c000007944 */ /* 0x000fea0003c00000 */
[----:B-1----:R-:W-:Y:S01]  /*dab0*/  MOV R73, R66 ;  /* 0x0000004200497202 */ /* 0x002fe20000000f00 */
[----:B------:R-:W-:Y:S01]  /*dac0*/  HFMA2.MMA R66, -RZ, RZ, 0, 4.76837158203125e-07 ;  /* 0x00000008ff427435 */ /* 0x000fe200000001ff */
[----:B------:R-:W-:Y:S02]  /*dad0*/  MOV R65, R68 ;  /* 0x0000004400417202 */ /* 0x000fe40000000f00 */
[----:B------:R-:W-:Y:S02]  /*dae0*/  MOV R214, RZ ;  /* 0x000000ff00d67202 */ /* 0x000fe40000000f00 */
[----:B------:R-:W-:-:S02]  /*daf0*/  MOV R75, 0xffffffff ;  /* 0xffffffff004b7802 */ /* 0x000fc40000000f00 */
[----:B------:R-:W-:Y:S02]  /*db00*/  MOV R64, 0xdb20 ;  /* 0x0000db2000407802 */ /* 0x000fe40000000f00 */
[----:B------:R-:W-:Y:S05]  /*db10*/  CALL.REL.NOINC `($__internal_26_$__cuda_sm70_shflsync_up) ;  /* 0x0000145000007944 */ /* 0x000fea0003c00000 */
[----:B-1----:R-:W-:Y:S01]  /*db20*/  FMUL.FTZ R64, R70, R66 ;  /* 0x0000004246407220 */ /* 0x002fe20000410000 */
[----:B------:R-:W-:Y:S01]  /*db30*/  ISETP.GE.AND P0, PT, R121, 0x8, PT ;  /* 0x000000087900780c */ /* 0x000fe20003f06270 */
[CC--:B------:R-:W-:Y:S01]  /*db40*/  FMUL.FTZ R65, R73.reuse, R70.reuse ;  /* 0x0000004649417220 */ /* 0x0c0fe20000410000 */
[----:B------:R-:W-:Y:S01]  /*db50*/  MOV R214, RZ ;  /* 0x000000ff00d67202 */ /* 0x000fe20000000f00 */
[-C--:B------:R-:W-:Y:S01]  /*db60*/  FFMA.FTZ R74, R73, R67.reuse, -R64 ;  /* 0x00000043494a7223 */ /* 0x080fe20000010840 */
[----:B------:R-:W-:Y:S01]  /*db70*/  MOV R75, 0xffffffff ;  /* 0xffffffff004b7802 */ /* 0x000fe20000000f00 */
[----:B------:R-:W-:Y:S02]  /*db80*/  FMUL.FTZ R64, R71, R70 ;  /* 0x0000004647407220 */ /* 0x000fe40000410000 */
[----:B------:R-:W-:Y:S01]  /*db90*/  FFMA.FTZ R65, R67, R66, R65 ;  /* 0x0000004243417223 */ /* 0x000fe20000010041 */
[----:B------:R-:W-:Y:S01]  /*dba0*/  HFMA2.MMA R66, -RZ, RZ, 0, 9.5367431640625e-07 ;  /* 0x00000010ff427435 */ /* 0x000fe200000001ff */
[C---:B------:R-:W-:Y:S01]  /*dbb0*/  FFMA.FTZ R73, R72.reuse, R67, R64 ;  /* 0x0000004348497223 */ /* 0x040fe20000010040 */
[----:B------:R-:W-:Y:S01]  /*dbc0*/  MOV R64, 0xdc70 ;  /* 0x0000dc7000407802 */ /* 0x000fe20000000f00 */
[----:B------:R-:W-:-:S02]  /*dbd0*/  FMUL.FTZ R72, R72, R70 ;  /* 0x0000004648487220 */ /* 0x000fc40000410000 */
[----:B------:R-:W-:Y:S01]  /*dbe0*/  @P0 FADD.FTZ R69, R69, R74 ;  /* 0x0000004a45450221 */ /* 0x000fe20000010000 */
[----:B------:R-:W-:Y:S01]  /*dbf0*/  FSEL R70, R70, R73, !P0 ;  /* 0x0000004946467208 */ /* 0x000fe20004000000 */
[----:B------:R-:W-:Y:S02]  /*dc00*/  @P0 FFMA.FTZ R67, R71, R67, -R72 ;  /* 0x0000004347430223 */ /* 0x000fe40000010848 */
[----:B------:R-:W-:Y:S01]  /*dc10*/  @P0 FADD.FTZ R68, R68, R65 ;  /* 0x0000004144440221 */ /* 0x000fe20000010000 */
[----:B------:R-:W-:Y:S02]  /*dc20*/  MOV R73, R69 ;  /* 0x0000004500497202 */ /* 0x000fe40000000f00 */
[-C--:B------:R-:W-:Y:S02]  /*dc30*/  MOV R74, R67.reuse ;  /* 0x00000043004a7202 */ /* 0x080fe40000000f00 */
[----:B------:R-:W-:Y:S02]  /*dc40*/  MOV R65, R67 ;  /* 0x0000004300417202 */ /* 0x000fe40000000f00 */
[----:B------:R-:W-:-:S02]  /*dc50*/  MOV R71, R70 ;  /* 0x0000004600477202 */ /* 0x000fc40000000f00 */
[----:B------:R-:W-:Y:S05]  /*dc60*/  CALL.REL.NOINC `($__internal_26_$__cuda_sm70_shflsync_up) ;  /* 0x0000130000007944 */ /* 0x000fea0003c00000 */
[----:B-1----:R-:W-:Y:S01]  /*dc70*/  MOV R67, R66 ;  /* 0x0000004200437202 */ /* 0x002fe20000000f00 */
[----:B------:R-:W-:Y:S01]  /*dc80*/  HFMA2.MMA R66, -RZ, RZ, 0, 9.5367431640625e-07 ;  /* 0x00000010ff427435 */ /* 0x000fe200000001ff */
[----:B------:R-:W-:-:S02]  /*dc90*/  MOV R65, R70 ;  /* 0x0000004600417202 */ /* 0x000fc40000000f00 */
[----:B------:R-:W-:Y:S02]  /*dca0*/  MOV R214, RZ ;  /* 0x000000ff00d67202 */ /* 0x000fe40000000f00 */
[----:B------:R-:W-:Y:S02]  /*dcb0*/  MOV R75, 0xffffffff ;  /* 0xffffffff004b7802 */ /* 0x000fe40000000f00 */
[----:B------:R-:W-:Y:S02]  /*dcc0*/  MOV R64, 0xdce0 ;  /* 0x0000dce000407802 */ /* 0x000fe40000000f00 */
[----:B------:R-:W-:Y:S05]  /*dcd0*/  CALL.REL.NOINC `($__internal_26_$__cuda_sm70_shflsync_up) ;  /* 0x0000129000007944 */ /* 0x000fea0003c00000 */
[----:B-1----:R-:W-:Y:S01]  /*dce0*/  MOV R70, R66 ;  /* 0x0000004200467202 */ /* 0x002fe20000000f00 */
[----:B------:R-:W-:Y:S01]  /*dcf0*/  HFMA2.MMA R66, -RZ, RZ, 0, 9.5367431640625e-07 ;  /* 0x00000010ff427435 */ /* 0x000fe200000001ff */
[----:B------:R-:W-:Y:S02]  /*dd00*/  MOV R65, R69 ;  /* 0x0000004500417202 */ /* 0x000fe40000000f00 */
[----:B------:R-:W-:Y:S02]  /*dd10*/  MOV R214, RZ ;  /* 0x000000ff00d67202 */ /* 0x000fe40000000f00 */
[----:B------:R-:W-:-:S02]  /*dd20*/  MOV R75, 0xffffffff ;  /* 0xffffffff004b7802 */ /* 0x000fc40000000f00 */
[----:B------:R-:W-:Y:S02]  /*dd30*/  MOV R64, 0xdd50 ;  /* 0x0000dd5000407802 */ /* 0x000fe40000000f00 */
[----:B------:R-:W-:Y:S05]  /*dd40*/  CALL.REL.NOINC `($__internal_26_$__cuda_sm70_shflsync_up) ;  /* 0x0000122000007944 */ /* 0x000fea0003c00000 */
[----:B-1----:R-:W-:Y:S01]  /*dd50*/  MOV R72, R66 ;  /* 0x0000004200487202 */ /* 0x002fe20000000f00 */
[----:B------:R-:W-:Y:S01]  /*dd60*/  HFMA2.MMA R66, -RZ, RZ, 0, 9.5367431640625e-07 ;  /* 0x00000010ff427435 */ /* 0x000fe200000001ff */
[----:B------:R-:W-:Y:S02]  /*dd70*/  MOV R65, R68 ;  /* 0x0000004400417202 */ /* 0x000fe40000000f00 */
[----:B------:R-:W-:Y:S02]  /*dd80*/  MOV R214, RZ ;  /* 0x000000ff00d67202 */ /* 0x000fe40000000f00 */
[----:B------:R-:W-:Y:S02]  /*dd90*/  MOV R75, 0xffffffff ;  /* 0xffffffff004b7802 */ /* 0x000fe40000000f00 */
[----:B------:R-:W-:Y:S02]  /*dda0*/  MOV R64, 0xddc0 ;  /* 0x0000ddc000407802 */ /* 0x000fe40000000f00 */
[----:B------:R-:W-:Y:S05]  /*ddb0*/  CALL.REL.NOINC `($__internal_26_$__cuda_sm70_shflsync_up) ;  /* 0x000011b000007944 */ /* 0x000fea0003c00000 */
[----:B-1----:R-:W-:Y:S05]  /*ddc0*/  BRA `(.L_x_1025) ;  /* 0xffff78b000007947 */ /* 0x002fea000383ffff */
.L_x_922:
[----:B-1----:R-:W-:Y:S01]  /*ddd0*/  HFMA2.MMA R66, -RZ, RZ, 0, 5.9604644775390625e-08 ;  /* 0x00000001ff427435 */ /* 0x002fe200000001ff */
[----:B------:R-:W-:Y:S02]  /*dde0*/  MOV R65, R69 ;  /* 0x0000004500417202 */ /* 0x000fe40000000f00 */
[----:B------:R-:W-:-:S02]  /*ddf0*/  MOV R214, RZ ;  /* 0x000000ff00d67202 */ /* 0x000fc40000000f00 */
[----:B------:R-:W-:Y:S02]  /*de00*/  MOV R75, 0xffffffff ;  /* 0xffffffff004b7802 */ /* 0x000fe40000000f00 */
[----:B------:R-:W-:Y:S02]  /*de10*/  MOV R64, 0xde30 ;  /* 0x0000de3000407802 */ /* 0x000fe40000000f00 */
[----:B0-2---:R-:W-:Y:S05]  /*de20*/  CALL.REL.NOINC `($__internal_26_$__cuda_sm70_shflsync_up) ;  /* 0x0000114000007944 */ /* 0x005fea0003c00000 */
[----:B-1----:R-:W-:Y:S01]  /*de30*/  MOV R69, R66 ;  /* 0x0000004200457202 */ /* 0x002fe20000000f00 */
[----:B------:R-:W-:Y:S01]  /*de40*/  HFMA2.MMA R66, -RZ, RZ, 0, 5.9604644775390625e-08 ;  /* 0x00000001ff427435 */ /* 0x000fe200000001ff */
[----:B------:R-:W-:Y:S02]  /*de50*/  MOV R65, R68 ;  /* 0x0000004400417202 */ /* 0x000fe40000000f00 */
[----:B------:R-:W-:Y:S02]  /*de60*/  MOV R214, RZ ;  /* 0x000000ff00d67202 */ /* 0x000fe40000000f00 */
[----:B------:R-:W-:Y:S02]  /*de70*/  MOV R75, 0xffffffff ;  /* 0xffffffff004b7802 */ /* 0x000fe40000000f00 */
[----:B------:R-:W-:-:S02]  /*de80*/  MOV R64, 0xdea0 ;  /* 0x0000dea000407802 */ /* 0x000fc40000000f00 */
        /* <DEDUP_REMOVED lines=8> */
[----:B-1----:R-:W-:Y:S01]  /*df10*/  MOV R67, R66 ;  /* 0x0000004200437202 */ /* 0x002fe20000000f00 */
[----:B------:R-:W-:Y:S01]  /*df20*/  HFMA2.MMA R66, -RZ, RZ, 0, 5.9604644775390625e-08 ;  /* 0x00000001ff427435 */ /* 0x000fe200000001ff */
[----:B------:R-:W-:Y:S02]  /*df30*/  MOV R65, R70 ;  /* 0x0000004600417202 */ /* 0x000fe40000000f00 */
[----:B------:R-:W-:Y:S02]  /*df40*/  MOV R214, RZ ;  /* 0x000000ff00d67202 */ /* 0x000fe40000000f00 */
[----:B------:R-:W-:-:S02]  /*df50*/  MOV R75, 0xffffffff ;  /* 0xffffffff004b7802 */ /* 0x000fc40000000f00 */
[----:B------:R-:W-:Y:S02]  /*df60*/  MOV R64, 0xdf80 ;  /* 0x0000df8000407802 */ /* 0x000fe40000000f00 */
[----:B------:R-:W-:Y:S05]  /*df70*/  CALL.REL.NOINC `($__internal_26_$__cuda_sm70_shflsync_up) ;  /* 0x00000ff000007944 */ /* 0x000fea0003c00000 */
[----:B-1----:R-:W-:Y:S01]  /*df80*/  MOV R70, R66 ;  /* 0x0000004200467202 */ /* 0x002fe20000000f00 */
[----:B------:R-:W-:Y:S01]  /*df90*/  HFMA2.MMA R66, -RZ, RZ, 0, 0 ;  /* 0x00000000ff427435 */ /* 0x000fe200000001ff */
[----:B------:R-:W-:Y:S02]  /*dfa0*/  MOV R64, R60 ;  /* 0x0000003c00407202 */ /* 0x000fe40000000f00 */
[----:B------:R-:W-:-:S03]  /*dfb0*/  MOV R65, 0xdfd0 ;  /* 0x0000dfd000417802 */ /* 0x000fc60000000f00 */
[----:B------:R-:W-:Y:S05]  /*dfc0*/  CALL.REL.NOINC `($__internal_25_$__cuda_sm70_shflsync_idx_p) ;  /* 0x00000f1000007944 */ /* 0x000fea0003c00000 */
[----:B-1----:R-:W-:Y:S01]  /*dfd0*/  MOV R72, R66 ;  /* 0x0000004200487202 */ /* 0x002fe20000000f00 */
[----:B------:R-:W-:Y:S01]  /*dfe0*/  HFMA2.MMA R66, -RZ, RZ, 0, 0 ;  /* 0x00000000ff427435 */ /* 0x000fe200000001ff */
[----:B------:R-:W-:Y:S02]  /*dff0*/  MOV R64, R61 ;  /* 0x0000003d00407202 */ /* 0x000fe40000000f00 */
[----:B------:R-:W-:-:S03]  /*e000*/  MOV R65, 0xe020 ;  /* 0x0000e02000417802 */ /* 0x000fc60000000f00 */
[----:B0-2---:R-:W-:Y:S05]  /*e010*/  CALL.REL.NOINC `($__internal_25_$__cuda_sm70_shflsync_idx_p) ;  /* 0x00000ec000007944 */ /* 0x005fea0003c00000 */
[----:B-1----:R-:W-:Y:S01]  /*e020*/  MOV R73, R66 ;  /* 0x0000004200497202 */ /* 0x002fe20000000f00 */
[----:B------:R-:W-:Y:S01]  /*e030*/  HFMA2.MMA R66, -RZ, RZ, 0, 0 ;  /* 0x00000000ff427435 */ /* 0x000fe200000001ff */
[----:B------:R-:W-:-:S02]  /*e040*/  MOV R64, R62 ;  /* 0x0000003e00407202 */ /* 0x000fc40000000f00 */
[----:B------:R-:W-:-:S03]  /*e050*/  MOV R65, 0xe070 ;  /* 0x0000e07000417802 */ /* 0x000fc60000000f00 */
[----:B0-2---:R-:W-:Y:S05]  /*e060*/  CALL.REL.NOINC `($__internal_25_$__cuda_sm70_shflsync_idx_p) ;  /* 0x00000e7000007944 */ /* 0x005fea0003c00000 */
[----:B-1----:R-:W-:Y:S01]  /*e070*/  MOV R74, R66 ;  /* 0x00000042004a7202 */ /* 0x002fe20000000f00 */
[----:B------:R-:W-:Y:S01]  /*e080*/  HFMA2.MMA R66, -RZ, RZ, 0, 0 ;  /* 0x00000000ff427435 */ /* 0x000fe200000001ff */
[----:B------:R-:W-:Y:S02]  /*e090*/  MOV R64, R63 ;  /* 0x0000003f00407202 */ /* 0x000fe40000000f00 */
[----:B------:R-:W-:-:S03]  /*e0a0*/  MOV R65, 0xe0c0 ;  /* 0x0000e0c000417802 */ /* 0x000fc60000000f00 */
[----:B0-2---:R-:W-:Y:S05]  /*e0b0*/  CALL.REL.NOINC `($__internal_25_$__cuda_sm70_shflsync_idx_p) ;  /* 0x00000e2000007944 */ /* 0x005fea0003c00000 */
[----:B-1----:R-:W-:Y:S01]  /*e0c0*/  MOV R75, R66 ;  /* 0x00000042004b7202 */ /* 0x002fe20000000f00 */
[----:B0-2---:R-:W-:Y:S05]  /*e0d0*/  BRA `(.L_x_1026) ;  /* 0xffff786000007947 */ /* 0x005fea000383ffff */
.L_x_925:
[----:B------:R-:W-:Y:S01]  /*e0e0*/  HFMA2.MMA R66, -RZ, RZ, 0, 5.9604644775390625e-08 ;  /* 0x00000001ff427435 */ /* 0x000fe200000001ff */
[----:B------:R-:W-:Y:S02]  /*e0f0*/  MOV R75, R73 ;  /* 0x00000049004b7202 */ /* 0x000fe40000000f00 */
[----:B------:R-:W-:Y:S02]  /*e100*/  MOV R76, 0x1f ;  /* 0x0000001f004c7802 */ /* 0x000fe40000000f00 */
[----:B------:R-:W-:-:S02]  /*e110*/  MOV R65, 0xffffffff ;  /* 0xffffffff00417802 */ /* 0x000fc40000000f00 */
[----:B------:R-:W-:Y:S02]  /*e120*/  MOV R64, 0xe140 ;  /* 0x0000e14000407802 */ /* 0x000fe40000000f00 */
[----:B------:R-:W-:Y:S05]  /*e130*/  CALL.REL.NOINC `($__internal_24_$__cuda_sm70_shflsync_down) ;  /* 0x00000d6000007944 */ /* 0x000fea0003c00000 */
[----:B-1----:R-:W-:Y:S01]  /*e140*/  MOV R70, R66 ;  /* 0x0000004200467202 */ /* 0x002fe20000000f00 */
[----:B------:R-:W-:Y:S05]  /*e150*/  BRA `(.L_x_1027) ;  /* 0xffff8dc000007947 */ /* 0x000fea000383ffff */
.L_x_926:
[----:B------:R-:W-:Y:S01]  /*e160*/  HFMA2.MMA R66, -RZ, RZ, 0, 5.9604644775390625e-08 ;  /* 0x00000001ff427435 */ /* 0x000fe200000001ff */
[----:B------:R-:W-:Y:S02]  /*e170*/  MOV R75, R68 ;  /* 0x00000044004b7202 */ /* 0x000fe40000000f00 */
[----:B------:R-:W-:Y:S02]  /*e180*/  MOV R76, 0x1f ;  /* 0x0000001f004c7802 */ /* 0x000fe40000000f00 */
[----:B------:R-:W-:Y:S02]  /*e190*/  MOV R65, 0xffffffff ;  /* 0xffffffff00417802 */ /* 0x000fe40000000f00 */
[----:B------:R-:W-:Y:S02]  /*e1a0*/  MOV R64, 0xe1c0 ;  /* 0x0000e1c000407802 */ /* 0x000fe40000000f00 */
[----:B01----:R-:W-:Y:S05]  /*e1b0*/  CALL.REL.NOINC `($__internal_24_$__cuda_sm70_shflsync_down) ;  /* 0x00000ce000007944 */ /* 0x003fea0003c00000 */
[----:B-1----:R-:W-:Y:S01]  /*e1c0*/  MOV R68, R66 ;  /* 0x0000004200447202 */ /* 0x002fe20000000f00 */
[----:B------:R-:W-:Y:S01]  /*e1d0*/  HFMA2.MMA R66, -RZ, RZ, 0, 5.9604644775390625e-08 ;  /* 0x00000001ff427435 */ /* 0x000fe200000001ff */
[----:B------:R-:W-:-:S02]  /*e1e0*/  MOV R75, R69 ;  /* 0x00000045004b7202 */ /* 0x000fc40000000f00 */
[----:B------:R-:W-:Y:S02]  /*e1f0*/  MOV R76, 0x1f ;  /* 0x0000001f004c7802 */ /* 0x000fe40000000f00 */
[----:B------:R-:W-:Y:S02]  /*e200*/  MOV R65, 0xffffffff ;  /* 0xffffffff00417802 */ /* 0x000fe40000000f00 */
[----:B------:R-:W-:Y:S02]  /*e210*/  MOV R64, 0xe230 ;  /* 0x0000e23000407802 */ /* 0x000fe40000000f00 */
[----:B------:R-:W-:Y:S05]  /*e220*/  CALL.REL.NOINC `($__internal_24_$__cuda_sm70_shflsync_down) ;  /* 0x00000c7000007944 */ /* 0x000fea0003c00000 */
[----:B-1----:R-:W-:Y:S01]  /*e230*/  MOV R71, R66 ;  /* 0x0000004200477202 */ /* 0x002fe20000000f00 */
[----:B------:R-:W-:Y:S01]  /*e240*/  HFMA2.MMA R66, -RZ, RZ, 0, 5.9604644775390625e-08 ;  /* 0x00000001ff427435 */ /* 0x000fe200000001ff */
[----:B------:R-:W-:Y:S02]  /*e250*/  MOV R75, R67 ;  /* 0x00000043004b7202 */ /* 0x000fe40000000f00 */
[----:B------:R-:W-:Y:S02]  /*e260*/  MOV R76, 0x1f ;  /* 0x0000001f004c7802 */ /* 0x000fe40000000f00 */
[----:B------:R-:W-:-:S02]  /*e270*/  MOV R65, 0xffffffff ;  /* 0xffffffff00417802 */ /* 0x000fc40000000f00 */
[----:B------:R-:W-:Y:S02]  /*e280*/  MOV R64, 0xe2a0 ;  /* 0x0000e2a000407802 */ /* 0x000fe40000000f00 */
[----:B------:R-:W-:Y:S05]  /*e290*/  CALL.REL.NOINC `($__internal_24_$__cuda_sm70_shflsync_down) ;  /* 0x00000c0000007944 */ /* 0x000fea0003c00000 */
[----:B-1----:R-:W-:Y:S05]  /*e2a0*/  BRA `(.L_x_1028) ;  /* 0xffff8cb000007947 */ /* 0x002fea000383ffff */
.L_x_929:
[----:B0-----:R-:W-:Y:S01]  /*e2b0*/  HFMA2.MMA R66, -RZ, RZ, 0, 1.1920928955078125e-07 ;  /* 0x00000002ff427435 */ /* 0x001fe200000001ff */
[----:B------:R-:W-:Y:S02]  /*e2c0*/  MOV R75, R73 ;  /* 0x00000049004b7202 */ /* 0x000fe40000000f00 */
[----:B------:R-:W-:Y:S02]  /*e2d0*/  MOV R76, 0x1f ;  /* 0x0000001f004c7802 */ /* 0x000fe40000000f00 */
[----:B------:R-:W-:Y:S02]  /*e2e0*/  MOV R65, 0xffffffff ;  /* 0xffffffff00417802 */ /* 0x000fe40000000f00 */
[----:B------:R-:W-:Y:S02]  /*e2f0*/  MOV R64, 0xe310 ;  /* 0x0000e31000407802 */ /* 0x000fe40000000f00 */
[----:B-1234-:R-:W-:Y:S05]  /*e300*/  CALL.REL.NOINC `($__internal_24_$__cuda_sm70_shflsync_down) ;  /* 0x00000b9000007944 */ /* 0x01efea0003c00000 */
[----:B-1----:R-:W-:Y:S01]  /*e310*/  MOV R68, R66 ;  /* 0x0000004200447202 */ /* 0x002fe20000000f00 */
[----:B------:R-:W-:Y:S01]  /*e320*/  HFMA2.MMA R66, -RZ, RZ, 0, 1.1920928955078125e-07 ;  /* 0x00000002ff427435 */ /* 0x000fe200000001ff */
[----:B------:R-:W-:Y:S02]  /*e330*/  MOV R75, R74 ;  /* 0x0000004a004b7202 */ /* 0x000fe40000000f00 */
[----:B------:R-:W-:-:S02]  /*e340*/  MOV R76, 0x1f ;  /* 0x0000001f004c7802 */ /* 0x000fc40000000f00 */
[----:B------:R-:W-:Y:S02]  /*e350*/  MOV R65, 0xffffffff ;  /* 0xffffffff00417802 */ /* 0x000fe40000000f00 */
[----:B------:R-:W-:Y:S02]  /*e360*/  MOV R64, 0xe380 ;  /* 0x0000e38000407802 */ /* 0x000fe40000000f00 */
[----:B------:R-:W-:Y:S05]  /*e370*/  CALL.REL.NOINC `($__internal_24_$__cuda_sm70_shflsync_down) ;  /* 0x00000b2000007944 */ /* 0x000fea0003c00000 */
[----:B-1----:R-:W-:Y:S01]  /*e380*/  MOV R70, R66 ;  /* 0x0000004200467202 */ /* 0x002fe20000000f00 */
[----:B------:R-:W-:Y:S01]  /*e390*/  HFMA2.MMA R66, -RZ, RZ, 0, 1.1920928955078125e-07 ;  /* 0x00000002ff427435 */ /* 0x000fe200000001ff */
[----:B------:R-:W-:Y:S02]  /*e3a0*/  MOV R75, R69 ;  /* 0x00000045004b7202 */ /* 0x000fe40000000f00 */
[----:B------:R-:W-:Y:S02]  /*e3b0*/  MOV R76, 0x1f ;  /* 0x0000001f004c7802 */ /* 0x000fe40000000f00 */
[----:B------:R-:W-:Y:S02]  /*e3c0*/  MOV R65, 0xffffffff ;  /* 0xffffffff00417802 */ /* 0x000fe40000000f00 */
[----:B------:R-:W-:-:S02]  /*e3d0*/  MOV R64, 0xe3f0 ;  /* 0x0000e3f000407802 */ /* 0x000fc40000000f00 */
[----:B------:R-:W-:Y:S05]  /*e3e0*/  CALL.REL.NOINC `($__internal_24_$__cuda_sm70_shflsync_down) ;  /* 0x00000ab000007944 */ /* 0x000fea0003c00000 */
[----:B-1----:R-:W-:Y:S01]  /*e3f0*/  MOV R71, R66 ;  /* 0x0000004200477202 */ /* 0x002fe20000000f00 */
[----:B------:R-:W-:Y:S01]  /*e400*/  HFMA2.MMA R66, -RZ, RZ, 0, 1.1920928955078125e-07 ;  /* 0x00000002ff427435 */ /* 0x000fe200000001ff */
[----:B------:R-:W-:-:S02]  /*e410*/  MOV R75, R67 ;  /* 0x00000043004b7202 */ /* 0x000fc40000000f00 */
[----:B------:R-:W-:Y:S02]  /*e420*/  MOV R76, 0x1f ;  /* 0x0000001f004c7802 */ /* 0x000fe40000000f00 */
[----:B------:R-:W-:Y:S02]  /*e430*/  MOV R65, 0xffffffff ;  /* 0xffffffff00417802 */ /* 0x000fe40000000f00 */
[----:B------:R-:W-:Y:S02]  /*e440*/  MOV R64, 0xe460 ;  /* 0x0000e46000407802 */ /* 0x000fe40000000f00 */
[----:B------:R-:W-:Y:S05]  /*e450*/  CALL.REL.NOINC `($__internal_24_$__cuda_sm70_shflsync_down) ;  /* 0x00000a4000007944 */ /* 0x000fea0003c00000 */
[----:B-1----:R-:W-:Y:S05]  /*e460*/  BRA `(.L_x_1029) ;  /* 0xffff8c4000007947 */ /* 0x002fea000383ffff */
.L_x_932:
[----:B0-----:R-:W-:Y:S01]  /*e470*/  HFMA2.MMA R66, -RZ, RZ, 0, 2.384185791015625e-07 ;  /* 0x00000004ff427435 */ /* 0x001fe200000001ff */
[----:B------:R-:W-:Y:S02]  /*e480*/  MOV R75, R73 ;  /* 0x00000049004b7202 */ /* 0x000fe40000000f00 */
[----:B------:R-:W-:Y:S02]  /*e490*/  MOV R76, 0x1f ;  /* 0x0000001f004c7802 */ /* 0x000fe40000000f00 */
[----:B------:R-:W-:Y:S02]  /*e4a0*/  MOV R65, 0xffffffff ;  /* 0xffffffff00417802 */ /* 0x000fe40000000f00 */
[----:B------:R-:W-:-:S02]  /*e4b0*/  MOV R64, 0xe4d0 ;  /* 0x0000e4d000407802 */ /* 0x000fc40000000f00 */
[----:B-1234-:R-:W-:Y:S05]  /*e4c0*/  CALL.REL.NOINC `($__internal_24_$__cuda_sm70_shflsync_down) ;  /* 0x000009d000007944 */ /* 0x01efea0003c00000 */
[----:B-1----:R-:W-:Y:S01]  /*e4d0*/  MOV R68, R66 ;  /* 0x0000004200447202 */ /* 0x002fe20000000f00 */
[----:B------:R-:W-:Y:S05]  /*e4e0*/  BRA `(.L_x_1030) ;  /* 0xffff8ce000007947 */ /* 0x000fea000383ffff */
.L_x_933:
[----:B0-----:R-:W-:Y:S01]  /*e4f0*/  HFMA2.MMA R66, -RZ, RZ, 0, 2.384185791015625e-07 ;  /* 0x00000004ff427435 */ /* 0x001fe200000001ff */
[----:B------:R-:W-:-:S02]  /*e500*/  MOV R75, R74 ;  /* 0x0000004a004b7202 */ /* 0x000fc40000000f00 */
[----:B------:R-:W-:Y:S02]  /*e510*/  MOV R76, 0x1f ;  /* 0x0000001f004c7802 */ /* 0x000fe40000000f00 */
[----:B------:R-:W-:Y:S02]  /*e520*/  MOV R65, 0xffffffff ;  /* 0xffffffff00417802 */ /* 0x000fe40000000f00 */
[----:B------:R-:W-:Y:S02]  /*e530*/  MOV R64, 0xe550 ;  /* 0x0000e55000407802 */ /* 0x000fe40000000f00 */
[----:B-1234-:R-:W-:Y:S05]  /*e540*/  CALL.REL.NOINC `($__internal_24_$__cuda_sm70_shflsync_down) ;  /* 0x0000095000007944 */ /* 0x01efea0003c00000 */
[----:B-1----:R-:W-:Y:S01]  /*e550*/  MOV R70, R66 ;  /* 0x0000004200467202 */ /* 0x002fe20000000f00 */
[----:B------:R-:W-:Y:S01]  /*e560*/  HFMA2.MMA R66, -RZ, RZ, 0, 2.384185791015625e-07 ;  /* 0x00000004ff427435 */ /* 0x000fe200000001ff */
[----:B------:R-:W-:Y:S02]  /*e570*/  MOV R75, R69 ;  /* 0x00000045004b7202 */ /* 0x000fe40000000f00 */
[----:B------:R-:W-:Y:S02]  /*e580*/  MOV R76, 0x1f ;  /* 0x0000001f004c7802 */ /* 0x000fe40000000f00 */
[----:B------:R-:W-:-:S02]  /*e590*/  MOV R65, 0xffffffff ;  /* 0xffffffff00417802 */ /* 0x000fc40000000f00 */
[----:B------:R-:W-:Y:S02]  /*e5a0*/  MOV R64, 0xe5c0 ;  /* 0x0000e5c000407802 */ /* 0x000fe40000000f00 */
[----:B------:R-:W-:Y:S05]  /*e5b0*/  CALL.REL.NOINC `($__internal_24_$__cuda_sm70_shflsync_down) ;  /* 0x000008e000007944 */ /* 0x000fea0003c00000 */
[----:B-1----:R-:W-:Y:S01]  /*e5c0*/  MOV R71, R66 ;  /* 0x0000004200477202 */ /* 0x002fe20000000f00 */
[----:B------:R-:W-:Y:S01]  /*e5d0*/  HFMA2.MMA R66, -RZ, RZ, 0, 2.384185791015625e-07 ;  /* 0x00000004ff427435 */ /* 0x000fe200000001ff */
[----:B------:R-:W-:Y:S02]  /*e5e0*/  MOV R75, R67 ;  /* 0x00000043004b7202 */ /* 0x000fe40000000f00 */
[----:B------:R-:W-:Y:S02]  /*e5f0*/  MOV R76, 0x1f ;  /* 0x0000001f004c7802 */ /* 0x000fe40000000f00 */
[----:B------:R-:W-:Y:S02]  /*e600*/  MOV R65, 0xffffffff ;  /* 0xffffffff00417802 */ /* 0x000fe40000000f00 */
[----:B------:R-:W-:Y:S02]  /*e610*/  MOV R64, 0xe630 ;  /* 0x0000e63000407802 */ /* 0x000fe40000000f00 */
[----:B------:R-:W-:Y:S05]  /*e620*/  CALL.REL.NOINC `($__internal_24_$__cuda_sm70_shflsync_down) ;  /* 0x0000087000007944 */ /* 0x000fea0003c00000 */
[----:B-1----:R-:W-:Y:S05]  /*e630*/  BRA `(.L_x_1031) ;  /* 0xffff8bd000007947 */ /* 0x002fea000383ffff */
.L_x_936:
[----:B0-----:R-:W-:Y:S01]  /*e640*/  HFMA2.MMA R66, -RZ, RZ, 0, 4.76837158203125e-07 ;  /* 0x00000008ff427435 */ /* 0x001fe200000001ff */
[----:B------:R-:W-:Y:S02]  /*e650*/  MOV R75, R73 ;  /* 0x00000049004b7202 */ /* 0x000fe40000000f00 */
[----:B------:R-:W-:-:S02]  /*e660*/  MOV R76, 0x1f ;  /* 0x0000001f004c7802 */ /* 0x000fc40000000f00 */
[----:B------:R-:W-:Y:S02]  /*e670*/  MOV R65, 0xffffffff ;  /* 0xffffffff00417802 */ /* 0x000fe40000000f00 */
[----:B------:R-:W-:Y:S02]  /*e680*/  MOV R64, 0xe6a0 ;  /* 0x0000e6a000407802 */ /* 0x000fe40000000f00 */
[----:B-1234-:R-:W-:Y:S05]  /*e690*/  CALL.REL.NOINC `($__internal_24_$__cuda_sm70_shflsync_down) ;  /* 0x0000080000007944 */ /* 0x01efea0003c00000 */
[----:B-1----:R-:W-:Y:S01]  /*e6a0*/  MOV R68, R66 ;  /* 0x0000004200447202 */ /* 0x002fe20000000f00 */
[----:B------:R-:W-:Y:S01]  /*e6b0*/  HFMA2.MMA R66, -RZ, RZ, 0, 4.76837158203125e-07 ;  /* 0x00000008ff427435 */ /* 0x000fe200000001ff */
[----:B------:R-:W-:Y:S02]  /*e6c0*/  MOV R75, R74 ;  /* 0x0000004a004b7202 */ /* 0x000fe40000000f00 */
[----:B------:R-:W-:Y:S02]  /*e6d0*/  MOV R76, 0x1f ;  /* 0x0000001f004c7802 */ /* 0x000fe40000000f00 */
[----:B------:R-:W-:Y:S02]  /*e6e0*/  MOV R65, 0xffffffff ;  /* 0xffffffff00417802 */ /* 0x000fe40000000f00 */
[----:B------:R-:W-:-:S02]  /*e6f0*/  MOV R64, 0xe710 ;  /* 0x0000e71000407802 */ /* 0x000fc40000000f00 */
[----:B------:R-:W-:Y:S05]  /*e700*/  CALL.REL.NOINC `($__internal_24_$__cuda_sm70_shflsync_down) ;  /* 0x0000079000007944 */ /* 0x000fea0003c00000 */
[----:B-1----:R-:W-:Y:S01]  /*e710*/  MOV R70, R66 ;  /* 0x0000004200467202 */ /* 0x002fe20000000f00 */
[----:B------:R-:W-:Y:S01]  /*e720*/  HFMA2.MMA R66, -RZ, RZ, 0, 4.76837158203125e-07 ;  /* 0x00000008ff427435 */ /* 0x000fe200000001ff */
[----:B------:R-:W-:-:S02]  /*e730*/  MOV R75, R69 ;  /* 0x00000045004b7202 */ /* 0x000fc40000000f00 */
[----:B------:R-:W-:Y:S02]  /*e740*/  MOV R76, 0x1f ;  /* 0x0000001f004c7802 */ /* 0x000fe40000000f00 */
[----:B------:R-:W-:Y:S02]  /*e750*/  MOV R65, 0xffffffff ;  /* 0xffffffff00417802 */ /* 0x000fe40000000f00 */
[----:B------:R-:W-:Y:S02]  /*e760*/  MOV R64, 0xe780 ;  /* 0x0000e78000407802 */ /* 0x000fe40000000f00 */
[----:B------:R-:W-:Y:S05]  /*e770*/  CALL.REL.NOINC `($__internal_24_$__cuda_sm70_shflsync_down) ;  /* 0x0000072000007944 */ /* 0x000fea0003c00000 */
[----:B-1----:R-:W-:Y:S01]  /*e780*/  MOV R71, R66 ;  /* 0x0000004200477202 */ /* 0x002fe20000000f00 */
[----:B------:R-:W-:Y:S01]  /*e790*/  HFMA2.MMA R66, -RZ, RZ, 0, 4.76837158203125e-07 ;  /* 0x00000008ff427435 */ /* 0x000fe200000001ff */
[----:B------:R-:W-:Y:S02]  /*e7a0*/  MOV R75, R67 ;  /* 0x00000043004b7202 */ /* 0x000fe40000000f00 */
[----:B------:R-:W-:Y:S02]  /*e7b0*/  MOV R76, 0x1f ;  /* 0x0000001f004c7802 */ /* 0x000fe40000000f00 */
[----:B------:R-:W-:-:S02]  /*e7c0*/  MOV R65, 0xffffffff ;  /* 0xffffffff00417802 */ /* 0x000fc40000000f00 */
[----:B------:R-:W-:Y:S02]  /*e7d0*/  MOV R64, 0xe7f0 ;  /* 0x0000e7f000407802 */ /* 0x000fe40000000f00 */
[----:B------:R-:W-:Y:S05]  /*e7e0*/  CALL.REL.NOINC `($__internal_24_$__cuda_sm70_shflsync_down) ;  /* 0x000006b000007944 */ /* 0x000fea0003c00000 */
[----:B-1----:R-:W-:Y:S05]  /*e7f0*/  BRA `(.L_x_1032) ;  /* 0xffff8b6000007947 */ /* 0x002fea000383ffff */
.L_x_939:
[----:B0-----:R-:W-:Y:S01]  /*e800*/  HFMA2.MMA R66, -RZ, RZ, 0, 9.5367431640625e-07 ;  /* 0x00000010ff427435 */ /* 0x001fe200000001ff */
[----:B------:R-:W-:Y:S02]  /*e810*/  MOV R75, R73 ;  /* 0x00000049004b7202 */ /* 0x000fe40000000f00 */
[----:B------:R-:W-:Y:S02]  /*e820*/  MOV R76, 0x1f ;  /* 0x0000001f004c7802 */ /* 0x000fe40000000f00 */
[----:B------:R-:W-:Y:S02]  /*e830*/  MOV R65, 0xffffffff ;  /* 0xffffffff00417802 */ /* 0x000fe40000000f00 */
[----:B------:R-:W-:Y:S02]  /*e840*/  MOV R64, 0xe860 ;  /* 0x0000e86000407802 */ /* 0x000fe40000000f00 */
[----:B-1234-:R-:W-:Y:S05]  /*e850*/  CALL.REL.NOINC `($__internal_24_$__cuda_sm70_shflsync_down) ;  /* 0x0000064000007944 */ /* 0x01efea0003c00000 */
[----:B-1----:R-:W-:Y:S01]  /*e860*/  MOV R68, R66 ;  /* 0x0000004200447202 */ /* 0x002fe20000000f00 */
[----:B------:R-:W-:Y:S05]  /*e870*/  BRA `(.L_x_1033) ;  /* 0xffff8c0000007947 */ /* 0x000fea000383ffff */
.L_x_940:
[----:B0-----:R-:W-:Y:S01]  /*e880*/  HFMA2.MMA R66, -RZ, RZ, 0, 9.5367431640625e-07 ;  /* 0x00000010ff427435 */ /* 0x001fe200000001ff */
[----:B------:R-:W-:Y:S02]  /*e890*/  MOV R75, R74 ;  /* 0x0000004a004b7202 */ /* 0x000fe40000000f00 */
[----:B------:R-:W-:-:S02]  /*e8a0*/  MOV R76, 0x1f ;  /* 0x0000001f004c7802 */ /* 0x000fc40000000f00 */
[----:B------:R-:W-:Y:S02]  /*e8b0*/  MOV R65, 0xffffffff ;  /* 0xffffffff00417802 */ /* 0x000fe40000000f00 */
[----:B------:R-:W-:Y:S02]  /*e8c0*/  MOV R64, 0xe8e0 ;  /* 0x0000e8e000407802 */ /* 0x000fe40000000f00 */
[----:B-1234-:R-:W-:Y:S05]  /*e8d0*/  CALL.REL.NOINC `($__internal_24_$__cuda_sm70_shflsync_down) ;  /* 0x000005c000007944 */ /* 0x01efea0003c00000 */
[----:B-1----:R-:W-:Y:S01]  /*e8e0*/  MOV R70, R66 ;  /* 0x0000004200467202 */ /* 0x002fe20000000f00 */
[----:B------:R-:W-:Y:S01]  /*e8f0*/  HFMA2.MMA R66, -RZ, RZ, 0, 9.5367431640625e-07 ;  /* 0x00000010ff427435 */ /* 0x000fe200000001ff */
[----:B------:R-:W-:Y:S02]  /*e900*/  MOV R75, R69 ;  /* 0x00000045004b7202 */ /* 0x000fe40000000f00 */
[----:B------:R-:W-:Y:S02]  /*e910*/  MOV R76, 0x1f ;  /* 0x0000001f004c7802 */ /* 0x000fe40000000f00 */
[----:B------:R-:W-:Y:S02]  /*e920*/  MOV R65, 0xffffffff ;  /* 0xffffffff00417802 */ /* 0x000fe40000000f00 */
[----:B------:R-:W-:-:S02]  /*e930*/  MOV R64, 0xe950 ;  /* 0x0000e95000407802 */ /* 0x000fc40000000f00 */
[----:B------:R-:W-:Y:S05]  /*e940*/  CALL.REL.NOINC `($__internal_24_$__cuda_sm70_shflsync_down) ;  /* 0x0000055000007944 */ /* 0x000fea0003c00000 */
[----:B-1----:R-:W-:Y:S01]  /*e950*/  MOV R71, R66 ;  /* 0x0000004200477202 */ /* 0x002fe20000000f00 */
[----:B------:R-:W-:Y:S01]  /*e960*/  HFMA2.MMA R66, -RZ, RZ, 0, 9.5367431640625e-07 ;  /* 0x00000010ff427435 */ /* 0x000fe200000001ff */
[----:B------:R-:W-:-:S02]  /*e970*/  MOV R75, R67 ;  /* 0x00000043004b7202 */ /* 0x000fc40000000f00 */
[----:B------:R-:W-:Y:S02]  /*e980*/  MOV R76, 0x1f ;  /* 0x0000001f004c7802 */ /* 0x000fe40000000f00 */
[----:B------:R-:W-:Y:S02]  /*e990*/  MOV R65, 0xffffffff ;  /* 0xffffffff00417802 */ /* 0x000fe40000000f00 */
[----:B------:R-:W-:Y:S02]  /*e9a0*/  MOV R64, 0xe9c0 ;  /* 0x0000e9c000407802 */ /* 0x000fe40000000f00 */
[----:B------:R-:W-:Y:S05]  /*e9b0*/  CALL.REL.NOINC `($__internal_24_$__cuda_sm70_shflsync_down) ;  /* 0x000004e000007944 */ /* 0x000fea0003c00000 */
[----:B-1----:R-:W-:Y:S05]  /*e9c0*/  BRA `(.L_x_1034) ;  /* 0xffff8af000007947 */ /* 0x002fea000383ffff */
.L_x_943:
[----:B0-----:R-:W-:Y:S01]  /*e9d0*/  HFMA2.MMA R66, -RZ, RZ, 0, 0 ;  /* 0x00000000ff427435 */ /* 0x001fe200000001ff */
[----:B------:R-:W-:Y:S02]  /*e9e0*/  MOV R64, R73 ;  /* 0x0000004900407202 */ /* 0x000fe40000000f00 */
[----:B------:R-:W-:-:S03]  /*e9f0*/  MOV R65, 0xea10 ;  /* 0x0000ea1000417802 */ /* 0x000fc60000000f00 */
[----:B-1234-:R-:W-:Y:S05]  /*ea00*/  CALL.REL.NOINC `($__internal_25_$__cuda_sm70_shflsync_idx_p) ;  /* 0x000004d000007944 */ /* 0x01efea0003c00000 */
        /* <DEDUP_REMOVED lines=15> */
[----:B------:R-:W-:Y:S02]  /*eb00*/  MOV R72, R68 ;  /* 0x0000004400487202 */ /* 0x000fe40000000f00 */
[----:B-1----:R-:W-:Y:S01]  /*eb10*/  MOV R68, R66 ;  /* 0x0000004200447202 */ /* 0x002fe20000000f00 */
[----:B------:R-:W-:Y:S01]  /*eb20*/  HFMA2.MMA R66, -RZ, RZ, 0, 5.9604644775390625e-08 ;  /* 0x00000001ff427435 */ /* 0x000fe200000001ff */
[----:B------:R-:W-:Y:S02]  /*eb30*/  MOV R75, R73 ;  /* 0x00000049004b7202 */ /* 0x000fe40000000f00 */
[----:B------:R-:W-:-:S02]  /*eb40*/  MOV R76, 0x1f ;  /* 0x0000001f004c7802 */ /* 0x000fc40000000f00 */
[----:B------:R-:W-:Y:S02]  /*eb50*/  MOV R65, 0xffffffff ;  /* 0xffffffff00417802 */ /* 0x000fe40000000f00 */
[----:B------:R-:W-:Y:S02]  /*eb60*/  MOV R64, 0xeb80 ;  /* 0x0000eb8000407802 */ /* 0x000fe40000000f00 */
[----:B0-2---:R-:W-:Y:S05]  /*eb70*/  CALL.REL.NOINC `($__internal_24_$__cuda_sm70_shflsync_down) ;  /* 0x0000032000007944 */ /* 0x005fea0003c00000 */
[----:B-1----:R-:W-:Y:S01]  /*eb80*/  MOV R73, R66 ;  /* 0x0000004200497202 */ /* 0x002fe20000000f00 */
[----:B------:R-:W-:Y:S01]  /*eb90*/  HFMA2.MMA R66, -RZ, RZ, 0, 5.9604644775390625e-08 ;  /* 0x00000001ff427435 */ /* 0x000fe200000001ff */
[----:B------:R-:W-:Y:S02]  /*eba0*/  MOV R75, R74 ;  /* 0x0000004a004b7202 */ /* 0x000fe40000000f00 */
[----:B------:R-:W-:Y:S02]  /*ebb0*/  MOV R76, 0x1f ;  /* 0x0000001f004c7802 */ /* 0x000fe40000000f00 */
[----:B------:R-:W-:Y:S02]  /*ebc0*/  MOV R65, 0xffffffff ;  /* 0xffffffff00417802 */ /* 0x000fe40000000f00 */
[----:B------:R-:W-:-:S02]  /*ebd0*/  MOV R64, 0xebf0 ;  /* 0x0000ebf000407802 */ /* 0x000fc40000000f00 */
[----:B------:R-:W-:Y:S05]  /*ebe0*/  CALL.REL.NOINC `($__internal_24_$__cuda_sm70_shflsync_down) ;  /* 0x000002b000007944 */ /* 0x000fea0003c00000 */
        /* <DEDUP_REMOVED lines=14> */
[----:B-1----:R-:W-:Y:S01]  /*ecd0*/  MOV R76, R66 ;  /* 0x00000042004c7202 */ /* 0x002fe20000000f00 */
[----:B------:R-:W-:Y:S01]  /*ece0*/  FMUL.FTZ R66, R62, R70 ;  /* 0x000000463e427220 */ /* 0x000fe20000410000 */
[----:B------:R-:W-:Y:S01]  /*ecf0*/  MOV R64, R60 ;  /* 0x0000003c00407202 */ /* 0x000fe20000000f00 */
[CC--:B------:R-:W-:Y:S01]  /*ed00*/  FMUL.FTZ R78, R60.reuse, R71.reuse ;  /* 0x000000473c4e7220 */ /* 0x0c0fe20000410000 */
[----:B------:R-:W-:Y:S01]  /*ed10*/  MOV R65, 0xed90 ;  /* 0x0000ed9000417802 */ /* 0x000fe20000000f00 */
[-C--:B------:R-:W-:Y:S02]  /*ed20*/  FMUL.FTZ R67, R60, R70.reuse ;  /* 0x000000463c437220 */ /* 0x080fe40000410000 */
[-C--:B------:R-:W-:Y:S02]  /*ed30*/  FMUL.FTZ R77, R63, R70.reuse ;  /* 0x000000463f4d7220 */ /* 0x080fe40000410000 */
[----:B------:R-:W-:Y:S02]  /*ed40*/  FMUL.FTZ R60, R61, R70 ;  /* 0x000000463d3c7220 */ /* 0x000fe40000410000 */
[-C--:B------:R-:W-:Y:S01]  /*ed50*/  FFMA.FTZ R70, R63, R71.reuse, R66 ;  /* 0x000000473f467223 */ /* 0x080fe20000010042 */
[----:B------:R-:W-:Y:S01]  /*ed60*/  HFMA2.MMA R66, -RZ, RZ, 0, 0 ;  /* 0x00000000ff427435 */ /* 0x000fe200000001ff */
[----:B------:R-:W-:-:S05]  /*ed70*/  FFMA.FTZ R77, R62, R71, -R77 ;  /* 0x000000473e4d7223 */ /* 0x000fca000001084d */
[----:B------:R-:W-:Y:S05]  /*ed80*/  CALL.REL.NOINC `($__internal_25_$__cuda_sm70_shflsync_idx_p) ;  /* 0x0000015000007944 */ /* 0x000fea0003c00000 */
        /* <DEDUP_REMOVED lines=17> */
        .weak           $__internal_24_$__cuda_sm70_shflsync_down
        .type           $__internal_24_$__cuda_sm70_shflsync_down,@function
        .size           $__internal_24_$__cuda_sm70_shflsync_down,($__internal_25_$__cuda_sm70_shflsync_idx_p - $__internal_24_$__cuda_sm70_shflsync_down)
$__internal_24_$__cuda_sm70_shflsync_down:
[----:B------:R-:W-:Y:S04]  /*eea0*/  WARPSYNC R65 ;  /* 0x0000004100007348 */ /* 0x000fe80003800000 */
[----:B------:R0:W1:Y:S02]  /*eeb0*/  SHFL.DOWN PT, R66, R75, R66, R76 ;  /* 0x080000424b427389 */ /* 0x00006400000e004c */
[----:B0-----:R-:W-:-:S06]  /*eec0*/  HFMA2.MMA R65, -RZ, RZ, 0, 0 ;  /* 0x00000000ff417435 */ /* 0x001fcc00000001ff */
[----:B------:R-:W-:Y:S05]  /*eed0*/  RET.REL.NODEC R64 `(_Z25selective_scan_bwd_kernelI32Selective_Scan_bwd_kernel_traitsILi128ELi16ELb0ELb1ELb0ELb0ELb0EfN3c107complexIfEEEEv12SSMParamsBwd) ;  /* 0xffff112040007950 */ /* 0x000fea0003c3ffff */
        .weak           $__internal_25_$__cuda_sm70_shflsync_idx_p
        .type           $__internal_25_$__cuda_sm70_shflsync_idx_p,@function
        .size           $__internal_25_$__cuda_sm70_shflsync_idx_p,($__internal_26_$__cuda_sm70_shflsync_up - $__internal_25_$__cuda_sm70_shflsync_idx_p)
$__internal_25_$__cuda_sm70_shflsync_idx_p:
[----:B------:R-:W-:Y:S01]  /*eee0*/  HFMA2.MMA R121, -RZ, RZ, 0, 1.847743988037109375e-06 ;  /* 0x0000001fff797435 */ /* 0x000fe200000001ff */
[----:B------:R-:W-:-:S04]  /*eef0*/  MOV R122, 0xffffffff ;  /* 0xffffffff007a7802 */ /* 0x000fc80000000f00 */
[----:B------:R-:W-:Y:S04]  /*ef00*/  WARPSYNC R122 ;  /* 0x0000007a00007348 */ /* 0x000fe80003800000 */
[----:B------:R0:W1:Y:S04]  /*ef10*/  SHFL.IDX PT, R66, R64, R66, R121 ;  /* 0x0000004240427389 */ /* 0x00006800000e0079 */
[----:B0-----:R-:W0:Y:S01]  /*ef20*/  S2R R122, SR_TID.X ;  /* 0x00000000007a7919 */ /* 0x001e220000002100 */
[----:B------:R-:W-:Y:S01]  /*ef30*/  MOV R64, R65 ;  /* 0x0000004100407202 */ /* 0x000fe20000000f00 */
[----:B------:R-:W-:-:S02]  /*ef40*/  HFMA2.MMA R65, -RZ, RZ, 0, 0 ;  /* 0x00000000ff417435 */ /* 0x000fc400000001ff */
[----:B------:R-:W2:Y:S04]  /*ef50*/  S2R R121, SR_LANEID ;  /* 0x0000000000797919 */ /* 0x000ea80000000000 */
[----:B------:R-:W-:Y:S05]  /*ef60*/  RET.REL.NODEC R64 `(_Z25selective_scan_bwd_kernelI32Selective_Scan_bwd_kernel_traitsILi128ELi16ELb0ELb1ELb0ELb0ELb0EfN3c107complexIfEEEEv12SSMParamsBwd) ;  /* 0xffff109040007950 */ /* 0x000fea0003c3ffff */
        .weak           $__internal_26_$__cuda_sm70_shflsync_up
        .type           $__internal_26_$__cuda_sm70_shflsync_up,@function
        .size           $__internal_26_$__cuda_sm70_shflsync_up,(.L_x_14461 - $__internal_26_$__cuda_sm70_shflsync_up)
$__internal_26_$__cuda_sm70_shflsync_up:
[----:B------:R-:W-:Y:S04]  /*ef70*/  WARPSYNC R75 ;  /* 0x0000004b00007348 */ /* 0x000fe80003800000 */
[----:B------:R0:W1:Y:S02]  /*ef80*/  SHFL.UP PT, R66, R65, R66, R214 ;  /* 0x0400004241427389 */ /* 0x00006400000e00d6 */
[----:B0-----:R-:W-:-:S04]  /*ef90*/  MOV R65, 0x0 ;  /* 0x0000000000417802 */ /* 0x001fc80000000f00 */
[----:B------:R-:W-:Y:S05]  /*efa0*/  RET.REL.NODEC R64 `(_Z25selective_scan_bwd_kernelI32Selective_Scan_bwd_kernel_traitsILi128ELi16ELb0ELb1ELb0ELb0ELb0EfN3c107complexIfEEEEv12SSMParamsBwd) ;  /* 0xffff105040007950 */ /* 0x000fea0003c3ffff */
.L_x_1036:
        /* <DEDUP_REMOVED lines=13> */
.L_x_14461:


//--------------------- .text._Z25selective_scan_bwd_kernelI32Selective_Scan_bwd_kernel_traitsILi128ELi16ELb0ELb1ELb0ELb0ELb1EfN3c107complexIfEEEEv12SSMParamsBwd --------------------------
	.section	.text._Z25selective_scan_bwd_kernelI32Selective_Scan_bwd_kernel_traitsILi128ELi16ELb0ELb1ELb0ELb0ELb1EfN3c107complexIfEEEEv12SSMParamsBwd,"ax",@progbits
	.sectioninfo	@"SHI_REGISTERS=255"
	.align	128
        .global         _Z25selective_scan_bwd_kernelI32Selective_Scan_bwd_kernel_traitsILi128ELi16ELb0ELb1ELb0ELb0ELb1EfN3c107complexIfEEEEv12SSMParamsBwd
        .type           _Z25selective_scan_bwd_kernelI32Selective_Scan_bwd_kernel_traitsILi128ELi16ELb0ELb1ELb0ELb0ELb1EfN3c107complexIfEEEEv12SSMParamsBwd,@function
        .size           _Z25selective_scan_bwd_kernelI32Selective_Scan_bwd_kernel_traitsILi128ELi16ELb0ELb1ELb0ELb0ELb1EfN3c107complexIfEEEEv12SSMParamsBwd,(.L_x_14464 - _Z25selective_scan_bwd_kernelI32Selective_Scan_bwd_kernel_traitsILi128ELi16ELb0ELb1ELb0ELb0ELb1EfN3c107complexIfEEEEv12SSMParamsBwd)
        .other          _Z25selective_scan_bwd_kernelI32Selective_Scan_bwd_kernel_traitsILi128ELi16ELb0ELb1ELb0ELb0ELb1EfN3c107complexIfEEEEv12SSMParamsBwd,@"STO_CUDA_ENTRY STV_DEFAULT"
_Z25selective_scan_bwd_kernelI32Selective_Scan_bwd_kernel_traitsILi128ELi16ELb0ELb1ELb0ELb0ELb1EfN3c107complexIfEEEEv12SSMParamsBwd:
.text._Z25selective_scan_bwd_kernelI32Selective_Scan_bwd_kernel_traitsILi128ELi16ELb0ELb1ELb0ELb0ELb1EfN3c107complexIfEEEEv12SSMParamsBwd:
        /* <DEDUP_REMOVED lines=167> */
.L_x_1149:
        /* <DEDUP_REMOVED lines=205> */
[----:B------:R-:W-:Y:S01]  /*1740*/  HFMA2.MMA R48, -RZ, RZ, 0, 0 ;  /* 0x00000000ff307435 */ /* 0x000fe200000001ff */
[----:B------:R-:W-:Y:S01]  /*1750*/  MOV R21, RZ ;  /* 0x000000ff00157202 */ /* 0x000fe20000000f00 */
[----:B------:R-:W-:Y:S01]  /*1760*/  HFMA2.MMA R50, -RZ, RZ, 0, 0 ;  /* 0x00000000ff327435 */ /* 0x000fe200000001ff */
[----:B------:R-:W-:Y:S01]  /*1770*/  MOV R23, RZ ;  /* 0x000000ff00177202 */ /* 0x000fe20000000f00 */
[----:B--2---:R-:W-:Y:S04]  /*1780*/  STS [R131.X4], R4 ;  /* 0x0000000483007388 */ /* 0x004fe80000004800 */
[----:B---3--:R0:W-:Y:S04]  /*1790*/  STS [R129.X4+0x80], R7 ;  /* 0x0000800781007388 */ /* 0x0081e80000004800 */
[----:B----4-:R-:W-:Y:S04]  /*17a0*/  STS [R252.X4+0x100], R5 ;  /* 0x00010005fc007388 */ /* 0x010fe80000004800 */
[----:B-----5:R-:W-:Y:S04]  /*17b0*/  STS [R251.X4+0x180], R34 ;  /* 0x00018022fb007388 */ /* 0x020fe80000004800 */
[----:B------:R-:W-:Y:S04]  /*17c0*/  STS [R250.X4+0x200], R9 ;  /* 0x00020009fa007388 */ /* 0x000fe80000004800 */
[----:B------:R-:W-:Y:S04]  /*17d0*/  STS [R249.X4+0x280], R36 ;  /* 0x00028024f9007388 */ /* 0x000fe80000004800 */
[----:B------:R1:W-:Y:S04]  /*17e0*/  STS [R248.X4+0x300], R11 ;  /* 0x0003000bf8007388 */ /* 0x0003e80000004800 */
[----:B------:R-:W-:Y:S04]  /*17f0*/  STS [R245.X4+0x380], R38 ;  /* 0x00038026f5007388 */ /* 0x000fe80000004800 */
[----:B------:R2:W-:Y:S04]  /*1800*/  STS [R244.X4+0x400], R13 ;  /* 0x0004000df4007388 */ /* 0x0005e80000004800 */
[----:B------:R-:W-:Y:S04]  /*1810*/  STS [R243.X4+0x480], R40 ;  /* 0x00048028f3007388 */ /* 0x000fe80000004800 */
[----:B------:R-:W-:Y:S04]  /*1820*/  STS [R242.X4+0x500], R15 ;  /* 0x0005000ff2007388 */ /* 0x000fe80000004800 */
[----:B------:R3:W-:Y:S04]  /*1830*/  STS [R241.X4+0x580], R42 ;  /* 0x0005802af1007388 */ /* 0x0007e80000004800 */
        /* <DEDUP_REMOVED lines=24> */
[----:B------:R-:W-:Y:S02]  /*19c0*/  HFMA2.MMA R9, -RZ, RZ, 0, 0 ;  /* 0x00000000ff097435 */ /* 0x000fe400000001ff */
[----:B--2---:R-:W-:Y:S01]  /*19d0*/  HFMA2.MMA R13, -RZ, RZ, 0, 0 ;  /* 0x00000000ff0d7435 */ /* 0x004fe200000001ff */
[----:B------:R-:W-:Y:S01]  /*19e0*/  MOV R36, RZ ;  /* 0x000000ff00247202 */ /* 0x000fe20000000f00 */
[----:B---3--:R-:W-:Y:S01]  /*19f0*/  HFMA2.MMA R42, -RZ, RZ, 0, 0 ;  /* 0x00000000ff2a7435 */ /* 0x008fe200000001ff */
[----:B------:R-:W-:Y:S01]  /*1a00*/  CS2R R38, SRZ ;  /* 0x0000000000267805 */ /* 0x000fe2000001ff00 */
[----:B------:R-:W-:Y:S02]  /*1a10*/  MOV R15, RZ ;  /* 0x000000ff000f7202 */ /* 0x000fe40000000f00 */
[----:B----4-:R-:W-:Y:S01]  /*1a20*/  MOV R17, RZ ;  /* 0x000000ff00117202 */ /* 0x010fe20000000f00 */
[----:B-----5:R-:W-:Y:S01]  /*1a30*/  HFMA2.MMA R44, -RZ, RZ, 0, 0 ;  /* 0x00000000ff2c7435 */ /* 0x020fe200000001ff */
        /* <DEDUP_REMOVED lines=16> */
[----:B------:R-:W-:-:S03]  /*1b40*/  ISETP.GE.AND P2, PT, R26, R27, PT ;  /* 0x0000001b1a00720c */ /* 0x000fc60003f46270 */
[----:B------:R0:W5:Y:S01]  /*1b50*/  @!P1 LDG.E R17, [R2.64+0x400] ;  /* 0x0004002002119981 */ /* 0x000162000c1e1900 */
[-C--:B------:R-:W-:Y:S02]  /*1b60*/  ISETP.GE.AND P1, PT, R28, R27.reuse, PT ;  /* 0x0000001b1c00720c */ /* 0x080fe40003f26270 */
[----:B------:R-:W-:Y:S01]  /*1b70*/  MOV R19, RZ ;  /* 0x000000ff00137202 */ /* 0x000fe20000000f00 */
[----:B------:R0:W5:Y:S04]  /*1b80*/  @!P0 LDG.E R44, [R2.64+0x480] ;  /* 0x00048020022c8981 */ /* 0x000168000c1e1900 */
[----:B------:R0:W5:Y:S04]  /*1b90*/  @!P6 LDG.E R46, [R2.64+0x580] ;  /* 0x00058020022ee981 */ /* 0x000168000c1e1900 */
[----:B------:R0:W5:Y:S04]  /*1ba0*/  @!P4 LDG.E R19, [R2.64+0x500] ;  /* 0x000500200213c981 */ /* 0x000168000c1e1900 */
[----:B------:R0:W5:Y:S04]  /*1bb0*/  @!P5 LDG.E R21, [R2.64+0x600] ;  /* 0x000600200215d981 */ /* 0x000168000c1e1900 */
[----:B------:R0:W5:Y:S04]  /*1bc0*/  @!P3 LDG.E R48, [R2.64+0x680] ;  /* 0x000680200230b981 */ /* 0x000168000c1e1900 */
[----:B------:R0:W5:Y:S04]  /*1bd0*/  @!P2 LDG.E R23, [R2.64+0x700] ;  /* 0x000700200217a981 */ /* 0x000168000c1e1900 */
[----:B------:R0:W5:Y:S01]  /*1be0*/  @!P1 LDG.E R50, [R2.64+0x780] ;  /* 0x0007802002329981 */ /* 0x000162000c1e1900 */
[----:B------:R-:W-:Y:S01]  /*1bf0*/  ISETP.GE.AND P0, PT, R120, R27, PT ;  /* 0x0000001b7800720c */ /* 0x000fe20003f06270 */
[----:B------:R-:W-:-:S02]  /*1c00*/  UIMAD UR7, UR13, UR8, URZ ;  /* 0x000000080d0772a4 */ /* 0x000fc4000f8e023f */
[----:B------:R-:W-:Y:S02]  /*1c10*/  USHF.R.S32.HI UR39, URZ, 0x1f, UR25 ;  /* 0x0000001f3f277899 */ /* 0x000fe40008011419 */
[----:B------:R-:W-:Y:S02]  /*1c20*/  UIMAD.WIDE.U32 UR34, UR12, UR8, URZ ;  /* 0x000000080c2272a5 */ /* 0x000fe4000f8e003f */
[----:B------:R-:W-:Y:S01]  /*1c30*/  UIMAD UR7, UR12, UR9, UR7 ;  /* 0x000000090c0772a4 */ /* 0x000fe2000f8e0207 */
[----:B------:R-:W-:Y:S01]  /*1c40*/  MOV R29, UR12 ;  /* 0x0000000c001d7c02 */ /* 0x000fe20008000f00 */
[----:B------:R-:W-:Y:S01]  /*1c50*/  UIMAD.WIDE.U32 UR8, UR12, UR26, URZ ;  /* 0x0000001a0c0872a5 */ /* 0x000fe2000f8e003f */
[----:B------:R-:W-:Y:S01]  /*1c60*/  MOV R4, UR25 ;  /* 0x0000001900047c02 */ /* 0x000fe20008000f00 */
[----:B------:R-:W-:Y:S01]  /*1c70*/  UIMAD UR26, UR13, UR26, URZ ;  /* 0x0000001a0d1a72a4 */ /* 0x000fe2000f8e023f */
[----:B------:R-:W-:Y:S02]  /*1c80*/  MOV R5, UR39 ;  /* 0x0000002700057c02 */ /* 0x000fe40008000f00 */
[----:B------:R-:W-:-:S02]  /*1c90*/  MOV R25, UR12 ;  /* 0x0000000c00197c02 */ /* 0x000fc40008000f00 */
[----:B0-----:R-:W-:Y:S02]  /*1ca0*/  MOV R2, UR25 ;  /* 0x0000001900027c02 */ /* 0x001fe40008000f00 */
[----:B------:R-:W-:Y:S01]  /*1cb0*/  MOV R3, UR39 ;  /* 0x0000002700037c02 */ /* 0x000fe20008000f00 */
[----:B------:R-:W-:Y:S01]  /*1cc0*/  UIMAD UR27, UR12, UR27, UR26 ;  /* 0x0000001b0c1b72a4 */ /* 0x000fe2000f8e021a */
[----:B------:R-:W-:Y:S01]  /*1cd0*/  @!P0 IMAD.WIDE.U32 R4, R29, c[0x0][0x200], R4 ;  /* 0x000080001d048a25 */ /* 0x000fe200078e0004 */
[----:B------:R-:W-:Y:S02]  /*1ce0*/  UIMAD UR38, UR11, UR36, URZ ;  /* 0x000000240b2672a4 */ /* 0x000fe4000f8e023f */
[----:B------:R-:W-:Y:S01]  /*1cf0*/  UIADD3 UR35, UR35, UR7, URZ ;  /* 0x0000000723237290 */ /* 0x000fe2000fffe03f */
[----:B------:R-:W-:Y:S01]  /*1d00*/  @!P0 IMAD.WIDE.U32 R2, R25, c[0x0][0x1f0], R2 ;  /* 0x00007c0019028a25 */ /* 0x000fe200078e0002 */
[----:B------:R-:W-:Y:S01]  /*1d10*/  ULDC UR26, c[0x0][0x174] ;  /* 0x00005d00001a7ab9 */ /* 0x000fe20000000800 */
[----:B------:R-:W-:Y:S01]  /*1d20*/  @!P0 IADD3 R5, R5, UR27, RZ ;  /* 0x0000001b05058c10 */ /* 0x000fe2000fffe0ff */
[----:B------:R-:W-:Y:S01]  /*1d30*/  UIMAD UR38, UR10, UR37, UR38 ;  /* 0x000000250a2672a4 */ /* 0x000fe2000f8e0226 */
[----:B------:R-:W-:Y:S01]  /*1d40*/  MOV R29, UR10 ;  /* 0x0000000a001d7c02 */ /* 0x000fe20008000f00 */
[----:B------:R-:W-:Y:S01]  /*1d50*/  UIMAD.WIDE.U32 UR34, UR10, UR36, UR34 ;  /* 0x000000240a2272a5 */ /* 0x000fe2000f8e0022 */
[----:B------:R-:W-:Y:S01]  /*1d60*/  @!P0 IADD3 R3, R3, UR7, RZ ;  /* 0x0000000703038c10 */ /* 0x000fe2000fffe0ff */
[----:B------:R-:W-:Y:S01]  /*1d70*/  UIADD3 UR26, UR6, -UR26, URZ ;  /* 0x8000001a061a7290 */ /* 0x000fe2000fffe03f */
[----:B------:R-:W-:Y:S01]  /*1d80*/  MOV R25, UR10 ;  /* 0x0000000a00197c02 */ /* 0x000fe20008000f00 */
[----:B------:R-:W-:-:S02]  /*1d90*/  ULDC.64 UR36, c[0x0][0x208] ;  /* 0x0000820000247ab9 */ /* 0x000fc40000000a00 */
[----:B------:R-:W-:Y:S01]  /*1da0*/  UIADD3 UR9, UR9, UR27, URZ ;  /* 0x0000001b09097290 */ /* 0x000fe2000fffe03f */
[----:B------:R-:W-:Y:S01]  /*1db0*/  @!P0 IMAD.WIDE.U32 R4, R29, c[0x0][0x208], R4 ;  /* 0x000082001d048a25 */ /* 0x000fe200078e0004 */
[----:B------:R-:W-:Y:S02]  /*1dc0*/  UIMAD UR7, UR11, UR36, URZ ;  /* 0x000000240b0772a4 */ /* 0x000fe4000f8e023f */
[----:B------:R-:W-:Y:S01]  /*1dd0*/  UIMAD UR26, UR26, -0x800, URZ ;  /* 0xfffff8001a1a78a4 */ /* 0x000fe2000f8e023f */
[----:B------:R-:W-:Y:S01]  /*1de0*/  @!P0 IMAD.WIDE.U32 R2, R25, c[0x0][0x1f8], R2 ;  /* 0x00007e0019028a25 */ /* 0x000fe200078e0002 */
[----:B------:R-:W-:Y:S02]  /*1df0*/  UIMAD.WIDE.U32 UR8, UR10, UR36, UR8 ;  /* 0x000000240a0872a5 */ /* 0x000fe4000f8e0008 */
[----:B------:R-:W-:Y:S01]  /*1e00*/  UIMAD UR7, UR10, UR37, UR7 ;  /* 0x000000250a0772a4 */ /* 0x000fe2000f8e0207 */
[C---:B------:R-:W-:Y:S01]  /*1e10*/  @!P0 IADD3 R25, P2, R120.reuse, R4, RZ ;  /* 0x0000000478198210 */ /* 0x040fe20007f5e0ff */
[----:B------:R-:W-:Y:S01]  /*1e20*/  USHF.R.S32.HI UR27, URZ, 0x1f, UR26 ;  /* 0x0000001f3f1b7899 */ /* 0x000fe2000801141a */
[----:B------:R-:W-:Y:S01]  /*1e30*/  @!P0 IADD3 R29, P1, R120, R2, RZ ;  /* 0x00000002781d8210 */ /* 0x000fe20007f3e0ff */
[----:B------:R-:W-:-:S02]  /*1e40*/  UIADD3 UR37, UP0, UR26, UR34, URZ ;  /* 0x000000221a257290 */ /* 0x000fc4000ff1e03f */
[----:B------:R-:W-:Y:S01]  /*1e50*/  UIADD3 UR36, UP1, UR26, UR8, URZ ;  /* 0x000000081a247290 */ /* 0x000fe2000ff3e03f */
[C---:B------:R-:W-:Y:S01]  /*1e60*/  @!P0 IADD3.X R52, R127.reuse, UR7, R5, P2, !PT ;  /* 0x000000077f348c10 */ /* 0x040fe200097fe405 */
[----:B------:R-:W-:Y:S01]  /*1e70*/  UIADD3.X UR34, UR27, UR38, UR35, UP0, !UPT ;  /* 0x000000261b227290 */ /* 0x000fe200087fe423 */
[----:B------:R-:W-:Y:S01]  /*1e80*/  @!P0 IADD3.X R54, R127, UR38, R3, P1, !PT ;  /* 0x000000267f368c10 */ /* 0x000fe20008ffe403 */
[----:B------:R-:W-:Y:S01]  /*1e90*/  UIADD3.X UR8, UR27, UR7, UR9, UP1, !UPT ;  /* 0x000000071b087290 */ /* 0x000fe20008ffe409 */
[C---:B------:R-:W-:Y:S02]  /*1ea0*/  LEA R2, P2, R120.reuse, c[0x0][0x258], 0x2 ;  /* 0x0000960078027a11 */ /* 0x040fe400078410ff */
[----:B------:R-:W-:Y:S02]  /*1eb0*/  LEA R34, P1, R120, c[0x0][0x268], 0x2 ;  /* 0x00009a0078227a11 */ /* 0x000fe400078210ff */
[----:B------:R-:W-:Y:S02]  /*1ec0*/  MOV R31, UR37 ;  /* 0x00000025001f7c02 */ /* 0x000fe40008000f00 */
[----:B------:R-:W-:-:S02]  /*1ed0*/  MOV R33, UR36 ;  /* 0x0000002400217c02 */ /* 0x000fc40008000f00 */
[C-C-:B------:R-:W-:Y:S02]  /*1ee0*/  LEA.HI.X R3, R120.reuse, c[0x0][0x25c], R127.reuse, 0x2, P2 ;  /* 0x0000970078037a11 */ /* 0x140fe400010f147f */
[----:B------:R-:W-:Y:S02]  /*1ef0*/  LEA.HI.X R5, R120, c[0x0][0x26c], R127, 0x2, P1 ;  /* 0x00009b0078057a11 */ /* 0x000fe400008f147f */
[----:B------:R-:W-:Y:S02]  /*1f00*/  LEA R34, P2, R31, R34, 0x2 ;  /* 0x000000221f227211 */ /* 0x000fe400078410ff */
[----:B------:R-:W-:Y:S02]  /*1f10*/  MOV R56, UR34 ;  /* 0x0000002200387c02 */ /* 0x000fe40008000f00 */
[----:B------:R-:W-:Y:S02]  /*1f20*/  LEA R2, P4, R33, R2, 0x2 ;  /* 0x0000000221027211 */ /* 0x000fe400078810ff */
[----:B------:R-:W-:-:S02]  /*1f30*/  MOV R58, UR8 ;  /* 0x00000008003a7c02 */ /* 0x000fc40008000f00 */
[----:B------:R-:W-:Y:S01]  /*1f40*/  MOV R53, RZ ;  /* 0x000000ff00357202 */ /* 0x000fe20000000f00 */
[----:B------:R-:W-:Y:S01]  /*1f50*/  CS2R R60, SRZ ;  /* 0x00000000003c7805 */ /* 0x000fe2000001ff00 */
[----:B------:R-:W-:Y:S01]  /*1f60*/  @!P0 LEA R40, P1, R29, c[0x0][0x268], 0x2 ;  /* 0x00009a001d288a11 */ /* 0x000fe200078210ff */
[----:B------:R-:W-:Y:S01]  /*1f70*/  CS2R R62, SRZ ;  /* 0x00000000003e7805 */ /* 0x000fe2000001ff00 */
[----:B------:R-:W-:Y:S01]  /*1f80*/  @!P0 LEA R4, P3, R25, c[0x0][0x258], 0x2 ;  /* 0x0000960019048a11 */ /* 0x000fe200078610ff */
[----:B------:R-:W-:Y:S01]  /*1f90*/  CS2R R64, SRZ ;  /* 0x0000000000407805 */ /* 0x000fe2000001ff00 */
[----:B------:R-:W-:Y:S01]  /*1fa0*/  LEA.HI.X R35, R31, R5, R56, 0x2, P2 ;  /* 0x000000051f237211 */ /* 0x000fe200010f1438 */
[----:B------:R-:W-:Y:S01]  /*1fb0*/  HFMA2.MMA R72, -RZ, RZ, 0, 0 ;  /* 0x00000000ff487435 */ /* 0x000fe200000001ff */
[----:B------:R-:W-:Y:S01]  /*1fc0*/  LEA.HI.X R3, R33, R3, R58, 0x2, P4 ;  /* 0x0000000321037211 */ /* 0x000fe200020f143a */
[----:B------:R-:W-:Y:S01]  /*1fd0*/  CS2R R66, SRZ ;  /* 0x0000000000427805 */ /* 0x000fe2000001ff00 */
[----:B------:R-:W-:-:S02]  /*1fe0*/  @!P0 LEA.HI.X R41, R29, c[0x0][0x26c], R54, 0x2, P1 ;  /* 0x00009b001d298a11 */ /* 0x000fc400008f1436 */
[----:B------:R-:W-:Y:S01]  /*1ff0*/  MOV R69, RZ ;  /* 0x000000ff00457202 */ /* 0x000fe20000000f00 */
[----:B------:R-:W-:Y:S01]  /*2000*/  STL [R1+0x4], R131 ;  /* 0x0000048301007387 */ /* 0x000fe20000100800 */
[----:B------:R-:W-:Y:S01]  /*2010*/  @!P0 LEA.HI.X R5, R25, c[0x0][0x25c], R52, 0x2, P3 ;  /* 0x0000970019058a11 */ /* 0x000fe200018f1434 */
[----:B------:R-:W-:Y:S01]  /*2020*/  ULDC.64 UR8, c[0x0][0x2e8] ;  /* 0x0000ba0000087ab9 */ /* 0x000fe20000000a00 */
[-C--:B------:R-:W-:Y:S02]  /*2030*/  ISETP.GE.AND P1, PT, R32, R27.reuse, PT ;  /* 0x0000001b2000720c */ /* 0x080fe40003f26270 */
[-C--:B------:R-:W-:Y:S02]  /*2040*/  ISETP.GE.AND P2, PT, R6, R27.reuse, PT ;  /* 0x0000001b0600720c */ /* 0x080fe40003f46270 */
[-C--:B------:R-:W-:Y:S02]  /*2050*/  ISETP.GE.AND P3, PT, R30, R27.reuse, PT ;  /* 0x0000001b1e00720c */ /* 0x080fe40003f66270 */
[----:B------:R-:W-:-:S02]  /*2060*/  ISETP.GE.AND P4, PT, R0, R27, PT ;  /* 0x0000001b0000720c */ /* 0x000fc40003f86270 */
[-C--:B------:R-:W-:Y:S02]  /*2070*/  ISETP.GE.AND P5, PT, R8, R27.reuse, PT ;  /* 0x0000001b0800720c */ /* 0x080fe40003fa6270 */
[----:B------:R-:W-:Y:S01]  /*2080*/  ISETP.GE.AND P6, PT, R10, R27, PT ;  /* 0x0000001b0a00720c */ /* 0x000fe20003fc6270 */
        /* <DEDUP_REMOVED lines=37> */
[----:B-1----:R-:W-:-:S05]  /*22e0*/  CS2R R48, SRZ ;  /* 0x0000000000307805 */ /* 0x002fca000001ff00 */
[----:B------:R-:W3:Y:S01]  /*22f0*/  @!P1 LDG.E R43, [R34.64+-0x1f00] ;  /* 0xffe10020222b9981 */ /* 0x000ee2000c1e1900 */
[-C--:B------:R-:W-:Y:S01]  /*2300*/  ISETP.GE.AND P1, PT, R12, R27.reuse, PT ;  /* 0x0000001b0c00720c */ /* 0x080fe20003f26270 */
[----:B--2---:R-:W-:Y:S01]  /*2310*/  HFMA2.MMA R50, -RZ, RZ, 0, 0 ;  /* 0x00000000ff327435 */ /* 0x004fe200000001ff */
[----:B------:R-:W-:Y:S01]  /*2320*/  CS2R R44, SRZ ;  /* 0x00000000002c7805 */ /* 0x000fe2000001ff00 */
[----:B------:R-:W-:Y:S01]  /*2330*/  CS2R R46, SRZ ;  /* 0x00000000002e7805 */ /* 0x000fe2000001ff00 */
[----:B------:R-:W2:Y:S04]  /*2340*/  @!P3 LDG.E R42, [R34.64+-0x1f80] ;  /* 0xffe08020222ab981 */ /* 0x000ea8000c1e1900 */
[----:B------:R0:W4:Y:S05]  /*2350*/  @!P0 LDG.E R39, [R40.64] ;  /* 0x0000002028278981 */ /* 0x00012a000c1e1900 */
[----:B------:R-:W5:Y:S01]  /*2360*/  @!P1 LDG.E R48, [R34.64+-0x1c80] ;  /* 0xffe3802022309981 */ /* 0x000f62000c1e1900 */
[----:B------:R-:W-:-:S03]  /*2370*/  ISETP.GE.AND P1, PT, R14, R27, PT ;  /* 0x0000001b0e00720c */ /* 0x000fc60003f26270 */
[----:B------:R-:W5:Y:S04]  /*2380*/  @!P2 LDG.E R45, [R34.64+-0x1e00] ;  /* 0xffe20020222da981 */ /* 0x000f68000c1e1900 */
[----:B------:R-:W5:Y:S04]  /*2390*/  @!P4 LDG.E R44, [R34.64+-0x1e80] ;  /* 0xffe18020222cc981 */ /* 0x000f68000c1e1900 */
[----:B------:R-:W5:Y:S04]  /*23a0*/  @!P5 LDG.E R46, [R34.64+-0x1d80] ;  /* 0xffe28020222ed981 */ /* 0x000f68000c1e1900 */
[----:B------:R-:W5:Y:S01]  /*23b0*/  @!P1 LDG.E R49, [R34.64+-0x1c00] ;  /* 0xffe4002022319981 */ /* 0x000f62000c1e1900 */
[----:B------:R-:W-:-:S02]  /*23c0*/  ISETP.GE.AND P1, PT, R16, R27, PT ;  /* 0x0000001b1000720c */ /* 0x000fc40003f26270 */
[-C--:B------:R-:W-:Y:S01]  /*23d0*/  ISETP.GE.AND P2, PT, R20, R27.reuse, PT ;  /* 0x0000001b1400720c */ /* 0x080fe20003f46270 */
[----:B------:R-:W5:Y:S01]  /*23e0*/  @!P6 LDG.E R47, [R34.64+-0x1d00] ;  /* 0xffe30020222fe981 */ /* 0x000f62000c1e1900 */
[-C--:B------:R-:W-:Y:S01]  /*23f0*/  ISETP.GE.AND P3, PT, R22, R27.reuse, PT ;  /* 0x0000001b1600720c */ /* 0x080fe20003f66270 */
[----:B0-----:R-:W-:Y:S01]  /*2400*/  HFMA2.MMA R40, -RZ, RZ, 0, 0 ;  /* 0x00000000ff287435 */ /* 0x001fe200000001ff */
[-C--:B------:R-:W-:Y:S02]  /*2410*/  ISETP.GE.AND P4, PT, R24, R27.reuse, PT ;  /* 0x0000001b1800720c */ /* 0x080fe40003f86270 */
[----:B------:R-:W-:-:S05]  /*2420*/  ISETP.GE.AND P5, PT, R26, R27, PT ;  /* 0x0000001b1a00720c */ /* 0x000fca0003fa6270 */
[----:B------:R-:W5:Y:S01]  /*2430*/  @!P1 LDG.E R50, [R34.64+-0x1b80] ;  /* 0xffe4802022329981 */ /* 0x000f62000c1e1900 */
[-C--:B------:R-:W-:Y:S02]  /*2440*/  ISETP.GE.AND P1, PT, R18, R27.reuse, PT ;  /* 0x0000001b1200720c */ /* 0x080fe40003f26270 */
[----:B------:R-:W-:Y:S01]  /*2450*/  ISETP.GE.AND P6, PT, R28, R27, PT ;  /* 0x0000001b1c00720c */ /* 0x000fe20003fc6270 */
[----:B------:R-:W5:Y:S01]  /*2460*/  @!P2 LDG.E R40, [R34.64+-0x1a80] ;  /* 0xffe580202228a981 */ /* 0x000f62000c1e1900 */
[----:B------:R-:W-:-:S03]  /*2470*/  MOV R41, RZ ;  /* 0x000000ff00297202 */ /* 0x000fc60000000f00 */
[----:B------:R-:W5:Y:S04]  /*2480*/  @!P3 LDG.E R53, [R34.64+-0x1a00] ;  /* 0xffe600202235b981 */ /* 0x000f68000c1e1900 */
[----:B------:R-:W5:Y:S04]  /*2490*/  @!P4 LDG.E R54, [R34.64+-0x1980] ;  /* 0xffe680202236c981 */ /* 0x000f68000c1e1900 */
[----:B------:R-:W5:Y:S04]  /*24a0*/  @!P1 LDG.E R41, [R34.64+-0x1b00] ;  /* 0xffe5002022299981 */ /* 0x000f68000c1e1900 */
[----:B------:R-:W5:Y:S04]  /*24b0*/  @!P5 LDG.E R55, [R34.64+-0x1900] ;  /* 0xffe700202237d981 */ /* 0x000f68000c1e1900 */
[----:B------:R-:W5:Y:S01]  /*24c0*/  @!P6 LDG.E R56, [R34.64+-0x1880] ;  /* 0xffe780202238e981 */ /* 0x000f62000c1e1900 */
[----:B------:R-:W-:-:S02]  /*24d0*/  P2R R59, PR, RZ, 0x2 ;  /* 0x00000002ff3b7803 */ /* 0x000fc40000000000 */
[----:B------:R-:W-:Y:S01]  /*24e0*/  ISETP.GE.AND P1, PT, R32, R27, PT ;  /* 0x0000001b2000720c */ /* 0x000fe20003f26270 */
[----:B------:R-:W-:Y:S01]  /*24f0*/  HFMA2.MMA R58, -RZ, RZ, 0, 0 ;  /* 0x00000000ff3a7435 */ /* 0x000fe200000001ff */
        /* <DEDUP_REMOVED lines=15> */
[----:B------:R-:W-:Y:S01]  /*25f0*/  STS [R237.X4+0x780], R56 ;  /* 0x00078038ed007388 */ /* 0x000fe20000004800 */
[----:B------:R-:W-:-:S06]  /*2600*/  NOP ;  /* 0x0000000000007918 */ /* 0x000fcc0000000000 */
[----:B------:R-:W-:Y:S04]  /*2610*/  LDS R52, [R119.X4] ;  /* 0x0000000077347984 */ /* 0x000fe80000004800 */
[----:B------:R-:W2:Y:S04]  /*2620*/  LDS R51, [R119.X4+0x4] ;  /* 0x0000040077337984 */ /* 0x000ea80000004800 */
[----:B------:R-:W-:Y:S04]  /*2630*/  LDS R50, [R119.X4+0x8] ;  /* 0x0000080077327984 */ /* 0x000fe80000004800 */
[----:B------:R-:W-:Y:S04]  /*2640*/  LDS R49, [R119.X4+0xc] ;  /* 0x00000c0077317984 */ /* 0x000fe80000004800 */
[----:B------:R-:W3:Y:S04]  /*2650*/  LDS R48, [R119.X4+0x10] ;  /* 0x0000100077307984 */ /* 0x000ee80000004800 */
[----:B------:R-:W4:Y:S04]  /*2660*/  LDS R47, [R119.X4+0x14] ;  /* 0x00001400772f7984 */ /* 0x000f280000004800 */
[----:B------:R-:W2:Y:S04]  /*2670*/  LDS R46, [R119.X4+0x18] ;  /* 0x00001800772e7984 */ /* 0x000ea80000004800 */
[----:B------:R-:W2:Y:S04]  /*2680*/  LDS R45, [R119.X4+0x1c] ;  /* 0x00001c00772d7984 */ /* 0x000ea80000004800 */
[----:B------:R-:W-:Y:S04]  /*2690*/  LDS R44, [R119.X4+0x20] ;  /* 0x00002000772c7984 */ /* 0x000fe80000004800 */
[----:B------:R-:W-:Y:S04]  /*26a0*/  LDS R34, [R119.X4+0x24] ;  /* 0x0000240077227984 */ /* 0x000fe80000004800 */
[----:B------:R-:W-:Y:S04]  /*26b0*/  LDS R35, [R119.X4+0x28] ;  /* 0x0000280077237984 */ /* 0x000fe80000004800 */
[----:B------:R-:W2:Y:S04]  /*26c0*/  LDS R39, [R119.X4+0x2c] ;  /* 0x00002c0077277984 */ /* 0x000ea80000004800 */
[----:B------:R-:W-:Y:S04]  /*26d0*/  LDS R40, [R119.X4+0x30] ;  /* 0x0000300077287984 */ /* 0x000fe80000004800 */
[----:B------:R-:W2:Y:S04]  /*26e0*/  LDS R41, [R119.X4+0x34] ;  /* 0x0000340077297984 */ /* 0x000ea80000004800 */
[----:B------:R-:W-:Y:S04]  /*26f0*/  LDS R42, [R119.X4+0x38] ;  /* 0x00003800772a7984 */ /* 0x000fe80000004800 */
[----:B------:R-:W2:Y:S04]  /*2700*/  LDS R43, [R119.X4+0x3c] ;  /* 0x00003c00772b7984 */ /* 0x000ea80000004800 */
[----:B------:R-:W-:Y:S01]  /*2710*/  BAR.SYNC.DEFER_BLOCKING 0x0 ;  /* 0x0000000000007b1d */ /* 0x000fe20000010000 */
[----:B0-----:R-:W-:Y:S01]  /*2720*/  HFMA2.MMA R53, -RZ, RZ, 0, 0 ;  /* 0x00000000ff357435 */ /* 0x001fe200000001ff */
[----:B-1----:R-:W-:-:S04]  /*2730*/  MOV R54, RZ ;  /* 0x000000ff00367202 */ /* 0x002fc80000000f00 */
[----:B------:R0:W5:Y:S01]  /*2740*/  @!P0 LDG.E R57, [R4.64] ;  /* 0x0000002004398981 */ /* 0x000162000c1e1900 */
[----:B------:R-:W-:-:S04]  /*2750*/  ISETP.GE.AND P0, PT, R30, R27, PT ;  /* 0x0000001b1e00720c */ /* 0x000fc80003f06270 */
        /* <DEDUP_REMOVED lines=28> */
[----:B------:R-:W-:Y:S02]  /*2920*/  FMUL.FTZ R59, R50, -1.4426950216293334961 ;  /* 0xbfb8aa3b323b7820 */ /* 0x000fe40000410000 */
[----:B------:R-:W-:-:S03]  /*2930*/  FMUL.FTZ R68, R49, -1.4426950216293334961 ;  /* 0xbfb8aa3b31447820 */ /* 0x000fc60000410000 */
[----:B------:R-:W1:Y:S01]  /*2940*/  MUFU.EX2 R55, R55 ;  /* 0x0000003700377308 */ /* 0x000e620000000800 */
[----:B----4-:R-:W-:-:S07]  /*2950*/  FMUL.FTZ R2, R47, -1.4426950216293334961 ;  /* 0xbfb8aa3b2f027820 */ /* 0x010fce0000410000 */
[----:B------:R-:W-:Y:S01]  /*2960*/  MUFU.EX2 R70, R70 ;  /* 0x0000004600467308 */ /* 0x000fe20000000800 */
[----:B------:R-:W-:Y:S02]  /*2970*/  FMUL.FTZ R3, R46, -1.4426950216293334961 ;  /* 0xbfb8aa3b2e037820 */ /* 0x000fe40000410000 */
[----:B0-----:R-:W-:-:S05]  /*2980*/  FADD.FTZ R56, R56, 1 ;  /* 0x3f80000038387421 */ /* 0x001fca0000010000 */
[----:B------:R-:W0:Y:S01]  /*2990*/  MUFU.EX2 R59, R59 ;  /* 0x0000003b003b7308 */ /* 0x000e220000000800 */
[----:B------:R-:W-:-:S07]  /*29a0*/  FMUL.FTZ R71, R45, -1.4426950216293334961 ;  /* 0xbfb8aa3b2d477820 */ /* 0x000fce0000410000 */
[----:B------:R-:W2:Y:S01]  /*29b0*/  MUFU.EX2 R68, R68 ;  /* 0x0000004400447308 */ /* 0x000ea20000000800 */
[----:B-1----:R-:W-:-:S07]  /*29c0*/  FADD.FTZ R55, R55, 1 ;  /* 0x3f80000037377421 */ /* 0x002fce0000010000 */
[----:B------:R-:W1:Y:S01]  /*29d0*/  MUFU.EX2 R2, R2 ;  /* 0x0000000200027308 */ /* 0x000e620000000800 */
[----:B------:R-:W-:-:S07]  /*29e0*/  FMUL.FTZ R76, R39, -1.4426950216293334961 ;  /* 0xbfb8aa3b274c7820 */ /* 0x000fce0000410000 */
[----:B------:R-:W3:Y:S08]  /*29f0*/  MUFU.EX2 R3, R3 ;  /* 0x0000000300037308 */ /* 0x000ef00000000800 */
[----:B------:R-:W-:Y:S01]  /*2a00*/  MUFU.RCP R56, R56 ;  /* 0x0000003800387308 */ /* 0x000fe20000001000 */
[----:B------:R-:W-:Y:S02]  /*2a10*/  FMUL.FTZ R74, R34, -1.4426950216293334961 ;  /* 0xbfb8aa3b224a7820 */ /* 0x000fe40000410000 */
[----:B0-----:R-:W-:-:S05]  /*2a20*/  FADD.FTZ R59, R59, 1 ;  /* 0x3f8000003b3b7421 */ /* 0x001fca0000010000 */
[----:B------:R-:W0:Y:S01]  /*2a30*/  MUFU.EX2 R71, R71 ;  /* 0x0000004700477308 */ /* 0x000e220000000800 */
[----:B--2---:R-:W-:-:S07]  /*2a40*/  FADD.FTZ R68, R68, 1 ;  /* 0x3f80000044447421 */ /* 0x004fce0000010000 */
[----:B------:R-:W-:Y:S01]  /*2a50*/  MUFU.RCP R55, R55 ;  /* 0x0000003700377308 */ /* 0x000fe20000001000 */
[----:B-1----:R-:W-:Y:S02]  /*2a60*/  FADD.FTZ R2, R2, 1 ;  /* 0x3f80000002027421 */ /* 0x002fe40000010000 */
[----:B------:R-:W-:Y:S02]  /*2a70*/  FMUL.FTZ R78, R41, -1.4426950216293334961 ;  /* 0xbfb8aa3b294e7820 */ /* 0x000fe40000410000 */
[----:B---3--:R-:W-:-:S03]  /*2a80*/  FADD.FTZ R3, R3, 1 ;  /* 0x3f80000003037421 */ /* 0x008fc60000010000 */
[----:B------:R-:W1:Y:S01]  /*2a90*/  MUFU.EX2 R76, R76 ;  /* 0x0000004c004c7308 */ /* 0x000e620000000800 */
[----:B------:R-:W-:Y:S02]  /*2aa0*/  FMUL.FTZ R80, R43, -1.4426950216293334961 ;  /* 0xbfb8aa3b2b507820 */ /* 0x000fe40000410000 */
[----:B0-----:R-:W-:-:S05]  /*2ab0*/  FADD.FTZ R71, R71, 1 ;  /* 0x3f80000047477421 */ /* 0x001fca0000010000 */
[----:B------:R-:W-:Y:S08]  /*2ac0*/  MUFU.EX2 R74, R74 ;  /* 0x0000004a004a7308 */ /* 0x000ff00000000800 */
[----:B------:R-:W-:Y:S08]  /*2ad0*/  MUFU.RCP R59, R59 ;  /* 0x0000003b003b7308 */ /* 0x000ff00000001000 */
[----:B------:R-:W-:Y:S08]  /*2ae0*/  MUFU.RCP R68, R68 ;  /* 0x0000004400447308 */ /* 0x000ff00000001000 */
[----:B------:R-:W0:Y:S01]  /*2af0*/  MUFU.EX2 R78, R78 ;  /* 0x0000004e004e7308 */ /* 0x000e220000000800 */
[----:B------:R-:W-:-:S07]  /*2b00*/  FMUL.FTZ R75, R35, -1.4426950216293334961 ;  /* 0xbfb8aa3b234b7820 */ /* 0x000fce0000410000 */
[----:B------:R-:W-:Y:S01]  /*2b10*/  MUFU.EX2 R81, R80 ;  /* 0x0000005000517308 */ /* 0x000fe20000000800 */
[----:B-1----:R-:W-:-:S07]  /*2b20*/  FADD.FTZ R76, R76, 1 ;  /* 0x3f8000004c4c7421 */ /* 0x002fce0000010000 */
[----:B------:R-:W-:Y:S01]  /*2b30*/  MUFU.RCP R80, R71 ;  /* 0x0000004700507308 */ /* 0x000fe20000001000 */
[----:B------:R-:W-:Y:S02]  /*2b40*/  FMUL.FTZ R73, R44, -1.4426950216293334961 ;  /* 0xbfb8aa3b2c497820 */ /* 0x000fe40000410000 */
[----:B0-----:R-:W-:Y:S02]  /*2b50*/  FADD.FTZ R94, R78, 1 ;  /* 0x3f8000004e5e7421 */ /* 0x001fe40000010000 */
[----:B------:R-:W-:-:S03]  /*2b60*/  FMUL.FTZ R79, R42, -1.4426950216293334961 ;  /* 0xbfb8aa3b2a4f7820 */ /* 0x000fc60000410000 */
[----:B------:R-:W-:Y:S01]  /*2b70*/  MUFU.RCP R84, R76 ;  /* 0x0000004c00547308 */ /* 0x000fe20000001000 */
[----:B------:R-:W-:Y:S01]  /*2b80*/  FMUL.FTZ R77, R40, -1.4426950216293334961 ;  /* 0xbfb8aa3b284d7820 */ /* 0x000fe20000410000 */
[----:B-----5:R-:W-:Y:S04]  /*2b90*/  STS [R131.X4], R57 ;  /* 0x0000003983007388 */ /* 0x020fe80000004800 */
[----:B------:R-:W-:Y:S04]  /*2ba0*/  STS [R129.X4+0x80], R54 ;  /* 0x0000803681007388 */ /* 0x000fe80000004800 */
[----:B------:R-:W-:Y:S04]  /*2bb0*/  STS [R252.X4+0x100], R53 ;  /* 0x00010035fc007388 */ /* 0x000fe80000004800 */
        /* <DEDUP_REMOVED lines=12> */
[----:B------:R3:W-:Y:S01]  /*2c80*/  STS [R237.X4+0x780], R72 ;  /* 0x00078048ed007388 */ /* 0x0007e20000004800 */
[----:B------:R-:W-:-:S06]  /*2c90*/  NOP ;  /* 0x0000000000007918 */ /* 0x000fcc0000000000 */
[----:B------:R-:W4:Y:S04]  /*2ca0*/  LDS R54, [R119.X4+0x4] ;  /* 0x0000040077367984 */ /* 0x000f280000004800 */
[----:B------:R-:W5:Y:S04]  /*2cb0*/  LDS R53, [R119.X4] ;  /* 0x0000000077357984 */ /* 0x000f680000004800 */
[----:B------:R-:W5:Y:S04]  /*2cc0*/  LDS R57, [R119.X4+0x8] ;  /* 0x0000080077397984 */ /* 0x000f680000004800 */
[----:B------:R-:W5:Y:S04]  /*2cd0*/  LDS R58, [R119.X4+0xc] ;  /* 0x00000c00773a7984 */ /* 0x000f680000004800 */
[----:B------:R-:W5:Y:S01]  /*2ce0*/  LDS R60, [R119.X4+0x10] ;  /* 0x00001000773c7984 */ /* 0x000f620000004800 */
[----:B0-----:R-:W-:Y:S01]  /*2cf0*/  FADD.FTZ R61, R70, 1 ;  /* 0x3f800000463d7421 */ /* 0x001fe20000010000 */
[----:B-1----:R0:W-:Y:S02]  /*2d00*/  MUFU.RCP R63, R3 ;  /* 0x00000003003f7308 */ /* 0x0021e40000001000 */
[----:B------:R-:W1:Y:S04]  /*2d10*/  LDS R62, [R119.X4+0x18] ;  /* 0x00001800773e7984 */ /* 0x000e680000004800 */
[----:B------:R-:W1:Y:S02]  /*2d20*/  LDS R66, [R119.X4+0x1c] ;  /* 0x00001c0077427984 */ /* 0x000e640000004800 */
[----:B------:R-:W5:Y:S01]  /*2d30*/  MUFU.RCP R61, R61 ;  /* 0x0000003d003d7308 */ /* 0x000f620000001000 */
[----:B0-----:R-:W-:Y:S01]  /*2d40*/  FADD.FTZ R3, -R55, 1 ;  /* 0x3f80000037037421 */ /* 0x001fe20000010100 */
[----:B------:R-:W0:Y:S01]  /*2d50*/  LDS R64, [R119.X4+0x14] ;  /* 0x0000140077407984 */ /* 0x000e220000004800 */
[----:B--2---:R-:W-:-:S02]  /*2d60*/  FADD.FTZ R67, R74, 1 ;  /* 0x3f8000004a437421 */ /* 0x004fc40000010000 */
[----:B---3--:R-:W-:Y:S01]  /*2d70*/  FADD.FTZ R72, -R68, 1 ;  /* 0x3f80000044487421 */ /* 0x008fe20000010100 */
[----:B------:R-:W2:Y:S02]  /*2d80*/  LDS R74, [R119.X4+0x24] ;  /* 0x00002400774a7984 */ /* 0x000ea40000004800 */
[----:B------:R3:W0:Y:S02]  /*2d90*/  MUFU.RCP R70, R2 ;  /* 0x0000000200467308 */ /* 0x0006240000001000 */
[----:B------:R-:W0:Y:S01]  /*2da0*/  LDS R76, [R119.X4+0x28] ;  /* 0x00002800774c7984 */ /* 0x000e220000004800 */
[----:B----4-:R-:W-:-:S03]  /*2db0*/  FMUL.FTZ R5, R37, R54 ;  /* 0x0000003625057220 */ /* 0x010fc60000410000 */
[----:B------:R-:W-:Y:S01]  /*2dc0*/  LDS R78, [R119.X4+0x2c] ;  /* 0x00002c00774e7984 */ /* 0x000fe20000004800 */
[C---:B---3--:R-:W-:Y:S02]  /*2dd0*/  FADD.FTZ R2, -R56.reuse, 1 ;  /* 0x3f80000038027421 */ /* 0x048fe40000010100 */
[----:B------:R-:W-:Y:S01]  /*2de0*/  FMUL.FTZ R5, R56, R5 ;  /* 0x0000000538057220 */ /* 0x000fe20000410000 */
[----:B------:R-:W3:Y:S01]  /*2df0*/  MUFU.EX2 R75, R75 ;  /* 0x0000004b004b7308 */ /* 0x000ee20000000800 */
[----:B------:R-:W-:Y:S01]  /*2e00*/  FFMA.FTZ R4, R51, R2, 1 ;  /* 0x3f80000033047423 */ /* 0x000fe20000010002 */
[----:B------:R-:W-:Y:S01]  /*2e10*/  LDS R92, [R119.X4+0x30] ;  /* 0x00003000775c7984 */ /* 0x000fe20000004800 */
[----:B-----5:R-:W-:Y:S02]  /*2e20*/  FMUL.FTZ R2, R38, R53 ;  /* 0x0000003526027220 */ /* 0x020fe40000410000 */
[----:B------:R-:W-:Y:S02]  /*2e30*/  FMUL.FTZ R4, R5, R4 ;  /* 0x0000000405047220 */ /* 0x000fe40000410000 */
[----:B------:R-:W-:-:S02]  /*2e40*/  FFMA.FTZ R3, R52, R3, 1 ;  /* 0x3f80000034037423 */ /* 0x000fc40000010003 */
[----:B------:R-:W-:Y:S02]  /*2e50*/  FMUL.FTZ R2, R55, R2 ;  /* 0x0000000237027220 */ /* 0x000fe40000410000 */
[----:B------:R-:W-:Y:S02]  /*2e60*/  FADD.FTZ R5, -R61, 1 ;  /* 0x3f8000003d057421 */ /* 0x000fe40000010100 */
[----:B------:R-:W-:Y:S02]  /*2e70*/  FMUL.FTZ R2, R2, R3 ;  /* 0x0000000302027220 */ /* 0x000fe40000410000 */
[----:B------:R-:W-:Y:S02]  /*2e80*/  FFMA.FTZ R71, R48, R5, 1 ;  /* 0x3f80000030477423 */ /* 0x000fe40000010005 */
[----:B------:R-:W-:Y:S02]  /*2e90*/  FADD.FTZ R3, -R59, 1 ;  /* 0x3f8000003b037421 */ /* 0x000fe40000010100 */
[----:B------:R-:W-:-:S02]  /*2ea0*/  FMUL.FTZ R86, R36, R57 ;  /* 0x0000003924567220 */ /* 0x000fc40000410000 */
[----:B------:R-:W-:Y:S02]  /*2eb0*/  FMUL.FTZ R5, R33, R58 ;  /* 0x0000003a21057220 */ /* 0x000fe40000410000 */
[----:B------:R-:W-:Y:S02]  /*2ec0*/  FFMA.FTZ R3, R50, R3, 1 ;  /* 0x3f80000032037423 */ /* 0x000fe40000010003 */
[----:B------:R-:W-:Y:S02]  /*2ed0*/  FFMA.FTZ R88, R49, R72, 1 ;  /* 0x3f80000031587423 */ /* 0x000fe40000010048 */
[----:B------:R-:W-:Y:S01]  /*2ee0*/  FMUL.FTZ R86, R59, R86 ;  /* 0x000000563b567220 */ /* 0x000fe20000410000 */
[----:B------:R-:W4:Y:S01]  /*2ef0*/  LDS R72, [R119.X4+0x20] ;  /* 0x0000200077487984 */ /* 0x000f220000004800 */
[----:B------:R-:W-:Y:S02]  /*2f00*/  FMUL.FTZ R5, R68, R5 ;  /* 0x0000000544057220 */ /* 0x000fe40000410000 */
[----:B------:R-:W-:Y:S01]  /*2f10*/  FMUL.FTZ R90, R31, R60 ;  /* 0x0000003c1f5a7220 */ /* 0x000fe20000410000 */
[----:B------:R-:W5:Y:S01]  /*2f20*/  MUFU.EX2 R73, R73 ;  /* 0x0000004900497308 */ /* 0x000f620000000800 */
[----:B------:R-:W-:-:S02]  /*2f30*/  FMUL.FTZ R96, R86, R3 ;  /* 0x0000000356607220 */ /* 0x000fc40000410000 */
[----:B------:R-:W-:Y:S02]  /*2f40*/  FMUL.FTZ R98, R5, R88 ;  /* 0x0000005805627220 */ /* 0x000fe40000410000 */
[----:B------:R-:W-:Y:S02]  /*2f50*/  FMUL.FTZ R90, R61, R90 ;  /* 0x0000005a3d5a7220 */ /* 0x000fe40000410000 */
[----:B0-----:R-:W-:Y:S02]  /*2f60*/  FADD.FTZ R86, -R70, 1 ;  /* 0x3f80000046567421 */ /* 0x001fe40000010100 */
[----:B------:R-:W-:Y:S01]  /*2f70*/  FADD.FTZ R88, -R80, 1 ;  /* 0x3f80000050587421 */ /* 0x000fe20000010100 */
[----:B------:R-:W0:Y:S01]  /*2f80*/  MUFU.EX2 R79, R79 ;  /* 0x0000004f004f7308 */ /* 0x000e220000000800 */
[----:B------:R-:W-:Y:S02]  /*2f90*/  FMUL.FTZ R100, R90, R71 ;  /* 0x000000475a647220 */ /* 0x000fe40000410000 */
[----:B------:R-:W-:Y:S01]  /*2fa0*/  FFMA.FTZ R124, R47, R86, 1 ;  /* 0x3f8000002f7c7423 */ /* 0x000fe20000010056 */
[----:B------:R-:W2:Y:S01]  /*2fb0*/  LDS R90, [R119.X4+0x34] ;  /* 0x00003400775a7984 */ /* 0x000ea20000004800 */
[----:B------:R-:W-:-:S03]  /*2fc0*/  FFMA.FTZ R128, R45, R88, 1 ;  /* 0x3f8000002d807423 */ /* 0x000fc60000010058 */
[----:B------:R-:W2:Y:S01]  /*2fd0*/  LDS R88, [R119.X4+0x38] ;  /* 0x0000380077587984 */ /* 0x000ea20000004800 */
[----:B------:R-:W1:Y:S03]  /*2fe0*/  MUFU.EX2 R77, R77 ;  /* 0x0000004d004d7308 */ /* 0x000e660000000800 */
[----:B------:R-:W2:Y:S01]  /*2ff0*/  LDS R86, [R119.X4+0x3c] ;  /* 0x00003c0077567984 */ /* 0x000ea20000004800 */
[----:B---3--:R-:W-:Y:S02]  /*3000*/  FADD.FTZ R75, R75, 1 ;  /* 0x3f8000004b4b7421 */ /* 0x008fe40000010000 */
[----:B-----5:R-:W-:Y:S01]  /*3010*/  FADD.FTZ R65, R73, 1 ;  /* 0x3f80000049417421 */ /* 0x020fe20000010000 */
[----:B------:R-:W-:Y:S01]  /*3020*/  BAR.SYNC.DEFER_BLOCKING 0x0 ;  /* 0x0000000000007b1d */ /* 0x000fe20000010000 */
[----:B0-----:R-:W-:-:S05]  /*3030*/  FADD.FTZ R79, R79, 1 ;  /* 0x3f8000004f4f7421 */ /* 0x001fca0000010000 */
[----:B------:R-:W0:Y:S01]  /*3040*/  MUFU.RCP R67, R67 ;  /* 0x0000004300437308 */ /* 0x000e220000001000 */
[----:B------:R-:W-:-:S07]  /*3050*/  FADD.FTZ R81, R81, 1 ;  /* 0x3f80000051517421 */ /* 0x000fce0000010000 */
[----:B------:R-:W3:Y:S01]  /*3060*/  MUFU.RCP R82, R75 ;  /* 0x0000004b00527308 */ /* 0x000ee20000001000 */
[----:B------:R-:W-:Y:S02]  /*3070*/  FADD.FTZ R3, -R63, 1 ;  /* 0x3f8000003f037421 */ /* 0x000fe40000010100 */
[----:B-1----:R-:W-:Y:S02]  /*3080*/  FMUL.FTZ R126, R25, R62 ;  /* 0x0000003e197e7220 */ /* 0x002fe40000410000 */
[----:B------:R-:W-:-:S03]  /*3090*/  FADD.FTZ R69, R77, 1 ;  /* 0x3f8000004d457421 */ /* 0x000fc60000010000 */
[----:B------:R-:W1:Y:S01]  /*30a0*/  MUFU.RCP R65, R65 ;  /* 0x0000004100417308 */ /* 0x000e620000001000 */
[----:B------:R-:W-:Y:S02]  /*30b0*/  FFMA.FTZ R5, R46, R3, 1 ;  /* 0x3f8000002e057423 */ /* 0x000fe40000010003 */
[----:B------:R-:W-:Y:S02]  /*30c0*/  FMUL.FTZ R71, R23, R66 ;  /* 0x0000004217477220 */ /* 0x000fe40000410000 */
[----:B------:R-:W-:-:S03]  /*30d0*/  FMUL.FTZ R126, R63, R126 ;  /* 0x0000007e3f7e7220 */ /* 0x000fc60000410000 */
[----:B------:R-:W5:Y:S01]  /*30e0*/  MUFU.RCP R94, R94 ;  /* 0x0000005e005e7308 */ /* 0x000f620000001000 */
[----:B------:R-:W-:Y:S02]  /*30f0*/  FADD.FTZ R132, -R84, 1 ;  /* 0x3f80000054847421 */ /* 0x000fe40000010100 */
[----:B------:R-:W-:-:S05]  /*3100*/  FMUL.FTZ R3, R29, R64 ;  /* 0x000000401d037220 */ /* 0x000fca0000410000 */
[----:B------:R-:W0:Y:S01]  /*3110*/  MUFU.RCP R79, R79 ;  /* 0x0000004f004f7308 */ /* 0x000e220000001000 */
[----:B------:R-:W-:-:S07]  /*3120*/  FMUL.FTZ R71, R80, R71 ;  /* 0x0000004750477220 */ /* 0x000fce0000410000 */
[----:B------:R-:W1:Y:S01]  /*3130*/  MUFU.RCP R144, R81 ;  /* 0x0000005100907308 */ /* 0x000e620000001000 */
[----:B------:R-:W-:Y:S02]  /*3140*/  FMUL.FTZ R126, R126, R5 ;  /* 0x000000057e7e7220 */ /* 0x000fe40000410000 */
[----:B------:R-:W-:Y:S02]  /*3150*/  FFMA.FTZ R136, R39, R132, 1 ;  /* 0x3f80000027887423 */ /* 0x000fe40000010084 */
[----:B------:R-:W-:-:S03]  /*3160*/  FMUL.FTZ R3, R70, R3 ;  /* 0x0000000346037220 */ /* 0x000fc60000410000 */
[----:B------:R-:W1:Y:S01]  /*3170*/  MUFU.RCP R69, R69 ;  /* 0x0000004500457308 */ /* 0x000e620000001000 */
[----:B0-----:R-:W-:Y:S02]  /*3180*/  FADD.FTZ R5, -R67, 1 ;  /* 0x3f80000043057421 */ /* 0x001fe40000010100 */
[----:B---3--:R-:W-:Y:S02]  /*3190*/  FADD.FTZ R130, -R82, 1 ;  /* 0x3f80000052827421 */ /* 0x008fe40000010100 */
[----:B--2---:R-:W-:Y:S02]  /*31a0*/  FMUL.FTZ R132, R19, R74 ;  /* 0x0000004a13847220 */ /* 0x004fe40000410000 */
[----:B------:R-:W-:Y:S02]  /*31b0*/  FMUL.FTZ R128, R71, R128 ;  /* 0x0000008047807220 */ /* 0x000fe40000410000 */
[----:B------:R-:W-:Y:S02]  /*31c0*/  FMUL.FTZ R124, R3, R124 ;  /* 0x0000007c037c7220 */ /* 0x000fe40000410000 */
[----:B------:R-:W-:-:S02]  /*31d0*/  FFMA.FTZ R5, R34, R5, 1 ;  /* 0x3f80000022057423 */ /* 0x000fc40000010005 */
[----:B------:R-:W-:Y:S02]  /*31e0*/  FFMA.FTZ R134, R35, R130, 1 ;  /* 0x3f80000023867423 */ /* 0x000fe40000010082 */
[----:B------:R-:W-:Y:S02]  /*31f0*/  FMUL.FTZ R71, R17, R76 ;  /* 0x0000004c11477220 */ /* 0x000fe40000410000 */
[----:B------:R-:W-:Y:S02]  /*3200*/  FMUL.FTZ R132, R67, R132 ;  /* 0x0000008443847220 */ /* 0x000fe40000410000 */
[----:B-1----:R-:W-:Y:S02]  /*3210*/  FADD.FTZ R3, -R65, 1 ;  /* 0x3f80000041037421 */ /* 0x002fe40000010100 */
[----:B----4-:R-:W-:Y:S02]  /*3220*/  FMUL.FTZ R130, R21, R72 ;  /* 0x0000004815827220 */ /* 0x010fe40000410000 */
[----:B------:R-:W-:-:S02]  /*3230*/  FMUL.FTZ R73, R15, R78 ;  /* 0x0000004e0f497220 */ /* 0x000fc40000410000 */
[----:B------:R-:W-:Y:S02]  /*3240*/  FMUL.FTZ R71, R82, R71 ;  /* 0x0000004752477220 */ /* 0x000fe40000410000 */
[----:B------:R-:W-:Y:S02]  /*3250*/  FMUL.FTZ R132, R132, R5 ;  /* 0x0000000584847220 */ /* 0x000fe40000410000 */
[----:B------:R-:W-:Y:S02]  /*3260*/  FFMA.FTZ R3, R44, R3, 1 ;  /* 0x3f8000002c037423 */ /* 0x000fe40000010003 */
[----:B------:R-:W-:Y:S02]  /*3270*/  FMUL.FTZ R130, R65, R130 ;  /* 0x0000008241827220 */ /* 0x000fe40000410000 */
[----:B------:R-:W-:Y:S02]  /*3280*/  FMUL.FTZ R73, R84, R73 ;  /* 0x0000004954497220 */ /* 0x000fe40000410000 */
[----:B-----5:R-:W-:-:S02]  /*3290*/  FADD.FTZ R138, -R94, 1 ;  /* 0x3f8000005e8a7421 */ /* 0x020fc40000010100 */
[----:B------:R-:W-:Y:S02]  /*32a0*/  FADD.FTZ R5, -R79, 1 ;  /* 0x3f8000004f057421 */ /* 0x000fe40000010100 */
[----:B------:R-:W-:Y:S02]  /*32b0*/  FADD.FTZ R142, -R144, 1 ;  /* 0x3f800000908e7421 */ /* 0x000fe40000010100 */
[----:B------:R-:W-:Y:S02]  /*32c0*/  FMUL.FTZ R134, R71, R134 ;  /* 0x0000008647867220 */ /* 0x000fe40000410000 */
[----:B------:R-:W-:Y:S02]  /*32d0*/  FMUL.FTZ R130, R130, R3 ;  /* 0x0000000382827220 */ /* 0x000fe40000410000 */
[----:B------:R-:W-:Y:S02]  /*32e0*/  FMUL.FTZ R136, R73, R136 ;  /* 0x0000008849887220 */ /* 0x000fe40000410000 */
[----:B------:R-:W-:-:S02]  /*32f0*/  FFMA.FTZ R140, R41, R138, 1 ;  /* 0x3f800000298c7423 */ /* 0x000fc4000001008a */
[----:B------:R-:W-:Y:S02]  /*3300*/  FFMA.FTZ R71, R42, R5, 1 ;  /* 0x3f8000002a477423 */ /* 0x000fe40000010005 */
[----:B------:R-:W-:Y:S02]  /*3310*/  FFMA.FTZ R146, R43, R142, 1 ;  /* 0x3f8000002b927423 */ /* 0x000fe4000001008e */
[----:B------:R-:W-:Y:S02]  /*3320*/  FADD.FTZ R3, -R69, 1 ;  /* 0x3f80000045037421 */ /* 0x000fe40000010100 */
[----:B------:R-:W-:Y:S02]  /*3330*/  FMUL.FTZ R138, R13, R92 ;  /* 0x0000005c0d8a7220 */ /* 0x000fe40000410000 */
[----:B------:R-:W-:Y:S02]  /*3340*/  FMUL.FTZ R5, R11, R90 ;  /* 0x0000005a0b057220 */ /* 0x000fe40000410000 */
[----:B------:R-:W-:-:S02]  /*3350*/  FMUL.FTZ R142, R9, R88 ;  /* 0x00000058098e7220 */ /* 0x000fc40000410000 */
[----:B------:R-:W-:Y:S01]  /*3360*/  FMUL.FTZ R73, R7, R86 ;  /* 0x0000005607497220 */ /* 0x000fe20000410000 */
[----:B------:R-:W-:Y:S01]  /*3370*/  ISETP.NE.AND P6, PT, R122, RZ, PT ;  /* 0x000000ff7a00720c */ /* 0x000fe20003fc5270 */
        /* <DEDUP_REMOVED lines=46> */
[----:B------:R-:W-:Y:S01]  /*3660*/  IADD3.X R149, R127, UR39, RZ, P1, !PT ;  /* 0x000000277f957c10 */ /* 0x000fe20008ffe4ff */
[----:B------:R1:W-:Y:S04]  /*3670*/  STL [R1], R129 ;  /* 0x0000008101007387 */ /* 0x0003e80000100800 */
        /* <DEDUP_REMOVED lines=20> */
.L_x_1039:
[----:B-1----:R-:W-:Y:S05]  /*37c0*/  BSYNC B0 ;  /* 0x0000000000007941 */ /* 0x002fea0003800000 */
.L_x_1038:
        /* <DEDUP_REMOVED lines=28> */
[----:B------:R-:W-:Y:S01]  /*3990*/  ISETP.GE.AND P0, PT, R8, R125, PT ;  /* 0x0000007d0800720c */ /* 0x000fe20003f06270 */
        /* <DEDUP_REMOVED lines=124> */
.L_x_1042:
[----:B------:R-:W-:Y:S05]  /*4160*/  BSYNC B0 ;  /* 0x0000000000007941 */ /* 0x000fea0003800000 */
.L_x_1041:
        /* <DEDUP_REMOVED lines=43> */
.L_x_1040:
[----:B0-----:R-:W2:Y:S01]  /*4420*/  LDL.LU R0, [R1+0x14] ;  /* 0x0000140001007983 */ /* 0x001ea20000300800 */
[----:B------:R-:W-:Y:S01]  /*4430*/  MOV R2, c[0x0][0x16c] ;  /* 0x00005b0000027a02 */ /* 0x000fe20000000f00 */
[----:B------:R-:W-:Y:S01]  /*4440*/  HFMA2.MMA R101, -RZ, RZ, 0, 0 ;  /* 0x00000000ff657435 */ /* 0x000fe200000001ff */
[----:B------:R-:W-:Y:S01]  /*4450*/  FMUL.FTZ R218, R35, UR4 ;  /* 0x0000000423da7c20 */ /* 0x000fe20008410000 */
[----:B------:R-:W-:Y:S01]  /*4460*/  HFMA2.MMA R193, -RZ, RZ, 0, 0 ;  /* 0x00000000ffc17435 */ /* 0x000fe200000001ff */
[----:B------:R-:W-:Y:S01]  /*4470*/  ISETP.GE.AND P0, PT, R2, 0x1, PT ;  /* 0x000000010200780c */ /* 0x000fe20003f06270 */
[----:B------:R-:W-:Y:S01]  /*4480*/  FMUL.FTZ R217, R34, UR4 ;  /* 0x0000000422d97c20 */ /* 0x000fe20008410000 */
[----:B------:R-:W-:Y:S01]  /*4490*/  MOV R196, RZ ;  /* 0x000000ff00c47202 */ /* 0x000fe20000000f00 */
[----:B------:R-:W-:Y:S01]  /*44a0*/  FMUL.FTZ R216, R37, UR4 ;  /* 0x0000000425d87c20 */ /* 0x000fe20008410000 */
[----:B------:R-:W-:Y:S01]  /*44b0*/  CS2R R194, SRZ ;  /* 0x0000000000c27805 */ /* 0x000fe2000001ff00 */
[----:B------:R-:W-:Y:S01]  /*44c0*/  FMUL.FTZ R215, R36, UR4 ;  /* 0x0000000424d77c20 */ /* 0x000fe20008410000 */
[----:B------:R-:W-:Y:S01]  /*44d0*/  MOV R166, RZ ;  /* 0x000000ff00a67202 */ /* 0x000fe20000000f00 */
        /* <DEDUP_REMOVED lines=37> */
[----:B------:R-:W-:Y:S01]  /*4730*/  FADD.FTZ R100, R35, R35 ;  /* 0x0000002323647221 */ /* 0x000fe20000010000 */
[----:B------:R-:W-:Y:S01]  /*4740*/  MOV R101, RZ ;  /* 0x000000ff00657202 */ /* 0x000fe20000000f00 */
[----:B------:R-:W-:Y:S01]  /*4750*/  FADD.FTZ R99, R34, R34 ;  /* 0x0000002222637221 */ /* 0x000fe20000010000 */
[----:B------:R-:W-:Y:S01]  /*4760*/  ULEA.HI UR7, UR38, UR38, URZ, 0x1 ;  /* 0x0000002626077291 */ /* 0x000fe2000f8f083f */
[----:B------:R-:W-:Y:S01]  /*4770*/  FADD.FTZ R98, R37, R37 ;  /* 0x0000002525627221 */ /* 0x000fe20000010000 */
[----:B------:R-:W-:Y:S01]  /*4780*/  UMOV UR8, URZ ;  /* 0x0000003f00087c82 */ /* 0x000fe20008000000 */
[----:B------:R-:W-:Y:S01]  /*4790*/  FADD.FTZ R97, R36, R36 ;  /* 0x0000002424617221 */ /* 0x000fe20000010000 */
[----:B------:R-:W-:Y:S01]  /*47a0*/  ULOP3.LUT UR7, UR7, 0xfffffe, URZ, 0xc0, !UPT ;  /* 0x00fffffe07077892 */ /* 0x000fe2000f8ec03f */
[----:B------:R-:W-:Y:S01]  /*47b0*/  FADD.FTZ R96, R31, R31 ;  /* 0x0000001f1f607221 */ /* 0x000fe20000010000 */
[----:B------:R-:W-:Y:S01]  /*47c0*/  UMOV UR9, URZ ;  /* 0x0000003f00097c82 */ /* 0x000fe20008000000 */
[----:B------:R-:W-:Y:S01]  /*47d0*/  FADD.FTZ R93, R38, R38 ;  /* 0x00000026265d7221 */ /* 0x000fe20000010000 */
[----:B------:R-:W-:Y:S01]  /*47e0*/  UIADD3 UR38, UR38, -UR7, URZ ;  /* 0x8000000726267290 */ /* 0x000fe2000fffe03f */
[----:B------:R-:W-:-:S02]  /*47f0*/  FADD.FTZ R92, R25, R25 ;  /* 0x00000019195c7221 */ /* 0x000fc40000010000 */
[----:B------:R-:W-:Y:S01]  /*4800*/  FADD.FTZ R91, R40, R40 ;  /* 0x00000028285b7221 */ /* 0x000fe20000010000 */
[----:B------:R-:W-:Y:S01]  /*4810*/  UMOV UR7, URZ ;  /* 0x0000003f00077c82 */ /* 0x000fe20008000000 */
        /* <DEDUP_REMOVED lines=8> */
.L_x_1144:
        /* <DEDUP_REMOVED lines=10> */
[----:B------:R-:W-:Y:S01]  /*4940*/  ULDC.64 UR34, c[0x0][0x220] ;  /* 0x0000880000227ab9 */ /* 0x000fe20000000a00 */
[----:B0-----:R-:W-:Y:S01]  /*4950*/  LOP3.LUT R0, R122, 0x7ffffe0, RZ, 0xc0, !PT ;  /* 0x07ffffe07a007812 */ /* 0x001fe200078ec0ff */
[----:B------:R-:W-:Y:S02]  /*4960*/  UIADD3 UR37, UR37, UR42, URZ ;  /* 0x0000002a25257290 */ /* 0x000fe4000fffe03f */
[----:B------:R-:W-:Y:S01]  /*4970*/  ULEA UR34, UP0, UR36, UR34, 0x3 ;  /* 0x0000002224227291 */ /* 0x000fe2000f80183f */
[----:B------:R-:W-:-:S03]  /*4980*/  SHF.L.U32 R7, R0, 0x5, RZ ;  /* 0x0000000500077819 */ /* 0x000fc600000006ff */
[----:B------:R-:W-:Y:S02]  /*4990*/  ULEA.HI.X UR35, UR36, UR35, UR37, 0x3, UP0 ;  /* 0x0000002324237291 */ /* 0x000fe400080f1c25 */
[----:B------:R-:W-:Y:S01]  /*49a0*/  MOV R2, UR34 ;  /* 0x0000002200027c02 */ /* 0x000fe20008000f00 */
[----:B------:R-:W-:Y:S02]  /*49b0*/  ULDC UR36, c[0x0][0x168] ;  /* 0x00005a0000247ab9 */ /* 0x000fe40000000800 */
[----:B------:R-:W-:Y:S01]  /*49c0*/  UIADD3 UR36, -UR25, UR36, URZ ;  /* 0x0000002419247290 */ /* 0x000fe2000fffe13f */
[----:B------:R-:W-:Y:S02]  /*49d0*/  LOP3.LUT R6, R7, 0xffffffe0, R236, 0xe2, !PT ;  /* 0xffffffe007067812 */ /* 0x000fe400078ee2ec */
[----:B------:R-:W-:Y:S01]  /*49e0*/  MOV R3, UR35 ;  /* 0x0000002300037c02 */ /* 0x000fe20008000f00 */
[----:B------:R-:W-:Y:S01]  /*49f0*/  USHF.L.U32 UR36, UR36, 0x1, URZ ;  /* 0x0000000124247899 */ /* 0x000fe2000800063f */
[----:B------:R-:W-:Y:S01]  /*4a00*/  LOP3.LUT R0, R6, 0x20, RZ, 0xfc, !PT ;  /* 0x0000002006007812 */ /* 0x000fe200078efcff */
[----:B------:R-:W-:Y:S01]  /*4a10*/  ULDC.64 UR34, c[0x0][0x1a0] ;  /* 0x0000680000227ab9 */ /* 0x000fe20000000a00 */
[--C-:B------:R-:W-:Y:S01]  /*4a20*/  SHF.R.S32.HI R7, RZ, 0x1f, R6.reuse ;  /* 0x0000001fff077819 */ /* 0x100fe20000011406 */
[----:B------:R-:W-:Y:S01]  /*4a30*/  UIMAD UR34, UR39, UR34, URZ ;  /* 0x00000022272272a4 */ /* 0x000fe2000f8e023f */
[----:B------:R-:W-:Y:S01]  /*4a40*/  MOV R9, UR7 ;  /* 0x0000000700097c02 */ /* 0x000fe20008000f00 */
[----:B------:R-:W2:Y:S01]  /*4a50*/  LDG.E.64 R2, [R2.64] ;  /* 0x0000002002027981 */ /* 0x000ea2000c1e1b00 */
[----:B------:R-:W-:Y:S01]  /*4a60*/  ISETP.GE.AND P1, PT, R0, UR36, PT ;  /* 0x0000002400007c0c */ /* 0x000fe2000bf26270 */
[----:B------:R-:W-:Y:S01]  /*4a70*/  UIMAD UR34, UR7, UR35, UR34 ;  /* 0x00000023072272a4 */ /* 0x000fe2000f8e0222 */
[C---:B------:R-:W-:Y:S01]  /*4a80*/  LOP3.LUT R0, R6.reuse, 0x40, RZ, 0xfc, !PT ;  /* 0x0000004006007812 */ /* 0x040fe200078efcff */
[----:B------:R-:W-:Y:S01]  /*4a90*/  IMAD.WIDE.U32 R8, R9, c[0x0][0x1a0], R6 ;  /* 0x0000680009087a25 */ /* 0x000fe200078e0006 */
[----:B------:R-:W-:Y:S01]  /*4aa0*/  ISETP.GE.AND P0, PT, R6, UR36, PT ;  /* 0x0000002406007c0c */ /* 0x000fe2000bf06270 */
[----:B------:R-:W-:Y:S01]  /*4ab0*/  HFMA2.MMA R11, -RZ, RZ, 0, 0 ;  /* 0x00000000ff0b7435 */ /* 0x000fe200000001ff */
[----:B------:R-:W-:-:S02]  /*4ac0*/  ISETP.GE.AND P2, PT, R0, UR36, PT ;  /* 0x0000002400007c0c */ /* 0x000fc4000bf46270 */
[----:B------:R-:W-:Y:S02]  /*4ad0*/  LOP3.LUT R0, R6, 0x60, RZ, 0xfc, !PT ;  /* 0x0000006006007812 */ /* 0x000fe400078efcff */
[----:B------:R-:W-:Y:S02]  /*4ae0*/  IADD3 R5, R9, UR34, RZ ;  /* 0x0000002209057c10 */ /* 0x000fe4000fffe0ff */
[----:B------:R-:W-:Y:S02]  /*4af0*/  LEA R4, P5, R8, UR22, 0x2 ;  /* 0x0000001608047c11 */ /* 0x000fe4000f8a10ff */
[----:B------:R-:W-:Y:S02]  /*4b00*/  ISETP.GE.AND P3, PT, R0, UR36, PT ;  /* 0x0000002400007c0c */ /* 0x000fe4000bf66270 */
[C---:B------:R-:W-:Y:S01]  /*4b10*/  LOP3.LUT R7, R6.reuse, 0x80, RZ, 0xfc, !PT ;  /* 0x0000008006077812 */ /* 0x040fe200078efcff */
[----:B------:R-:W-:Y:S01]  /*4b20*/  HFMA2.MMA R12, -RZ, RZ, 0, 0 ;  /* 0x00000000ff0c7435 */ /* 0x000fe200000001ff */
[----:B------:R-:W-:-:S02]  /*4b30*/  LOP3.LUT R0, R6, 0xa0, RZ, 0xfc, !PT ;  /* 0x000000a006007812 */ /* 0x000fc400078efcff */
[----:B------:R-:W-:Y:S01]  /*4b40*/  MOV R14, RZ ;  /* 0x000000ff000e7202 */ /* 0x000fe20000000f00 */
[----:B------:R-:W-:Y:S01]  /*4b50*/  CS2R R32, SRZ ;  /* 0x0000000000207805 */ /* 0x000fe2000001ff00 */
[----:B------:R-:W-:Y:S02]  /*4b60*/  LEA.HI.X R5, R8, UR23, R5, 0x2, P5 ;  /* 0x0000001708057c11 */ /* 0x000fe4000a8f1405 */
[----:B------:R-:W-:Y:S01]  /*4b70*/  MOV R31, RZ ;  /* 0x000000ff001f7202 */ /* 0x000fe20000000f00 */
[----:B------:R-:W-:Y:S01]  /*4b80*/  CS2R R34, SRZ ;  /* 0x0000000000227805 */ /* 0x000fe2000001ff00 */
[----:B------:R-:W-:Y:S01]  /*4b90*/  ISETP.GE.AND P5, PT, R0, UR36, PT ;  /* 0x0000002400007c0c */ /* 0x000fe2000bfa6270 */
[----:B------:R0:W3:Y:S01]  /*4ba0*/  @!P0 LDG.E R11, [R4.64] ;  /* 0x00000020040b8981 */ /* 0x0000e2000c1e1900 */
[----:B------:R-:W-:Y:S01]  /*4bb0*/  LOP3.LUT R0, R6, 0xc0, RZ, 0xfc, !PT ;  /* 0x000000c006007812 */ /* 0x000fe200078efcff */
[----:B------:R-:W-:Y:S01]  /*4bc0*/  CS2R R36, SRZ ;  /* 0x0000000000247805 */ /* 0x000fe2000001ff00 */
[----:B------:R-:W-:Y:S01]  /*4bd0*/  ISETP.GE.AND P4, PT, R7, UR36, PT ;  /* 0x0000002407007c0c */ /* 0x000fe2000bf86270 */
[----:B------:R0:W4:Y:S01]  /*4be0*/  @!P1 LDG.E R14, [R4.64+0x80] ;  /* 0x00008020040e9981 */ /* 0x000122000c1e1900 */
[----:B------:R-:W-:Y:S01]  /*4bf0*/  ISETP.GE.AND P0, PT, R0, UR36, PT ;  /* 0x0000002400007c0c */ /* 0x000fe2000bf06270 */
[----:B------:R-:W-:Y:S01]  /*4c00*/  CS2R R38, SRZ ;  /* 0x0000000000267805 */ /* 0x000fe2000001ff00 */
[C---:B------:R-:W-:Y:S01]  /*4c10*/  LOP3.LUT R0, R6.reuse, 0xe0, RZ, 0xfc, !PT ;  /* 0x000000e006007812 */ /* 0x040fe200078efcff */
[----:B------:R0:W3:Y:S01]  /*4c20*/  @!P2 LDG.E R12, [R4.64+0x100] ;  /* 0x00010020040ca981 */ /* 0x0000e2000c1e1900 */
[----:B------:R-:W-:Y:S01]  /*4c30*/  LOP3.LUT R7, R6, 0x100, RZ, 0xfc, !PT ;  /* 0x0000010006077812 */ /* 0x000fe200078efcff */
[----:B------:R-:W-:Y:S01]  /*4c40*/  CS2R R40, SRZ ;  /* 0x0000000000287805 */ /* 0x000fe2000001ff00 */
[----:B------:R-:W-:Y:S01]  /*4c50*/  ISETP.GE.AND P1, PT, R0, UR36, PT ;  /* 0x0000002400007c0c */ /* 0x000fe2000bf26270 */
[----:B------:R0:W3:Y:S01]  /*4c60*/  @!P3 LDG.E R31, [R4.64+0x180] ;  /* 0x00018020041fb981 */ /* 0x0000e2000c1e1900 */
        /* <DEDUP_REMOVED lines=21> */
[----:B------:R-:W-:Y:S01]  /*4dc0*/  HFMA2.MMA R60, -RZ, RZ, 0, 0 ;  /* 0x00000000ff3c7435 */ /* 0x000fe200000001ff */
[----:B------:R-:W-:Y:S01]  /*4dd0*/  ISETP.GE.AND P1, PT, R0, UR36, PT ;  /* 0x0000002400007c0c */ /* 0x000fe2000bf26270 */
[----:B------:R0:W3:Y:S01]  /*4de0*/  @!P3 LDG.E R37, [R4.64+0x480] ;  /* 0x000480200425b981 */ /* 0x0000e2000c1e1900 */
[----:B------:R-:W-:Y:S01]  /*4df0*/  ISETP.GE.AND P2, PT, R7, UR36, PT ;  /* 0x0000002407007c0c */ /* 0x000fe2000bf46270 */
[----:B------:R-:W-:Y:S01]  /*4e00*/  CS2R R56, SRZ ;  /* 0x0000000000387805 */ /* 0x000fe2000001ff00 */
[C---:B------:R-:W-:Y:S01]  /*4e10*/  LOP3.LUT R0, R6.reuse, 0x1e0, RZ, 0xfc, !PT ;  /* 0x000001e006007812 */ /* 0x040fe200078efcff */
[----:B------:R0:W3:Y:S01]  /*4e20*/  @!P4 LDG.E R39, [R4.64+0x500] ;  /* 0x000500200427c981 */ /* 0x0000e2000c1e1900 */
[----:B------:R-:W-:-:S02]  /*4e30*/  LOP3.LUT R7, R6, 0x200, RZ, 0xfc, !PT ;  /* 0x0000020006077812 */ /* 0x000fc400078efcff */
[----:B------:R-:W-:Y:S01]  /*4e40*/  MOV R59, RZ ;  /* 0x000000ff003b7202 */ /* 0x000fe20000000f00 */
[----:B------:R0:W4:Y:S01]  /*4e50*/  @!P5 LDG.E R38, [R4.64+0x580] ;  /* 0x000580200426d981 */ /* 0x000122000c1e1900 */
[----:B------:R-:W-:Y:S01]  /*4e60*/  ISETP.GE.AND P3, PT, R0, UR36, PT ;  /* 0x0000002400007c0c */ /* 0x000fe2000bf66270 */
[----:B------:R-:W-:Y:S01]  /*4e70*/  CS2R R54, SRZ ;  /* 0x0000000000367805 */ /* 0x000fe2000001ff00 */
[----:B------:R-:W-:Y:S01]  /*4e80*/  ISETP.GE.AND P4, PT, R7, UR36, PT ;  /* 0x0000002407007c0c */ /* 0x000fe2000bf86270 */
[----:B------:R0:W4:Y:S01]  /*4e90*/  @!P0 LDG.E R40, [R4.64+0x600] ;  /* 0x0006002004288981 */ /* 0x000122000c1e1900 */
[C---:B------:R-:W-:Y:S01]  /*4ea0*/  LOP3.LUT R0, R6.reuse, 0x220, RZ, 0xfc, !PT ;  /* 0x0000022006007812 */ /* 0x040fe200078efcff */
[----:B------:R-:W-:Y:S01]  /*4eb0*/  CS2R R52, SRZ ;  /* 0x0000000000347805 */ /* 0x000fe2000001ff00 */
[----:B------:R-:W-:Y:S01]  /*4ec0*/  LOP3.LUT R7, R6, 0x240, RZ, 0xfc, !PT ;  /* 0x0000024006077812 */ /* 0x000fe200078efcff */
[----:B------:R0:W4:Y:S01]  /*4ed0*/  @!P1 LDG.E R41, [R4.64+0x680] ;  /* 0x0006802004299981 */ /* 0x000122000c1e1900 */
[----:B------:R-:W-:Y:S01]  /*4ee0*/  ISETP.GE.AND P5, PT, R0, UR36, PT ;  /* 0x0000002400007c0c */ /* 0x000fe2000bfa6270 */
[----:B------:R-:W-:Y:S01]  /*4ef0*/  FADD.FTZ R10, R232, UR5 ;  /* 0x00000005e80a7e21 */ /* 0x000fe20008010000 */
[----:B------:R-:W-:Y:S01]  /*4f00*/  ISETP.GE.AND P0, PT, R7, UR36, PT ;  /* 0x0000002407007c0c */ /* 0x000fe2000bf06270 */
[----:B------:R0:W4:Y:S01]  /*4f10*/  @!P2 LDG.E R42, [R4.64+0x700] ;  /* 0x00070020042aa981 */ /* 0x000122000c1e1900 */
[C---:B------:R-:W-:Y:S01]  /*4f20*/  LOP3.LUT R0, R6.reuse, 0x260, RZ, 0xfc, !PT ;  /* 0x0000026006007812 */ /* 0x040fe200078efcff */
[----:B------:R-:W-:Y:S01]  /*4f30*/  FADD.FTZ R9, R231, UR5 ;  /* 0x00000005e7097e21 */ /* 0x000fe20008010000 */
[----:B------:R-:W-:Y:S01]  /*4f40*/  LOP3.LUT R7, R6, 0x280, RZ, 0xfc, !PT ;  /* 0x0000028006077812 */ /* 0x000fe200078efcff */
[----:B------:R0:W4:Y:S01]  /*4f50*/  @!P3 LDG.E R44, [R4.64+0x780] ;  /* 0x00078020042cb981 */ /* 0x000122000c1e1900 */
[----:B------:R-:W-:-:S02]  /*4f60*/  ISETP.GE.AND P1, PT, R0, UR36, PT ;  /* 0x0000002400007c0c */ /* 0x000fc4000bf26270 */
[----:B------:R-:W-:Y:S01]  /*4f70*/  SHF.L.U32 R58, R122, 0x5, RZ ;  /* 0x000000057a3a7819 */ /* 0x000fe200000006ff */
[----:B------:R0:W4:Y:S01]  /*4f80*/  @!P4 LDG.E R43, [R4.64+0x800] ;  /* 0x00080020042bc981 */ /* 0x000122000c1e1900 */
[----:B------:R-:W-:Y:S01]  /*4f90*/  ISETP.GE.AND P2, PT, R7, UR36, PT ;  /* 0x0000002407007c0c */ /* 0x000fe2000bf46270 */
[----:B------:R-:W-:Y:S01]  /*4fa0*/  FADD.FTZ R65, R224, UR5 ;  /* 0x00000005e0417e21 */ /* 0x000fe20008010000 */
[C---:B------:R-:W-:Y:S01]  /*4fb0*/  LOP3.LUT R0, R6.reuse, 0x2a0, RZ, 0xfc, !PT ;  /* 0x000002a006007812 */ /* 0x040fe200078efcff */
[----:B------:R0:W4:Y:S01]  /*4fc0*/  @!P5 LDG.E R46, [R4.64+0x880] ;  /* 0x00088020042ed981 */ /* 0x000122000c1e1900 */
[----:B------:R-:W-:Y:S01]  /*4fd0*/  LOP3.LUT R7, R6, 0x2c0, RZ, 0xfc, !PT ;  /* 0x000002c006077812 */ /* 0x000fe200078efcff */
[----:B------:R-:W-:Y:S01]  /*4fe0*/  FADD.FTZ R64, R223, UR5 ;  /* 0x00000005df407e21 */ /* 0x000fe20008010000 */
[----:B------:R-:W-:Y:S01]  /*4ff0*/  ISETP.GE.AND P3, PT, R0, UR36, PT ;  /* 0x0000002400007c0c */ /* 0x000fe2000bf66270 */
[----:B------:R0:W4:Y:S01]  /*5000*/  @!P0 LDG.E R45, [R4.64+0x900] ;  /* 0x00090020042d8981 */ /* 0x000122000c1e1900 */
[----:B------:R-:W-:Y:S01]  /*5010*/  ISETP.GE.AND P4, PT, R7, UR36, PT ;  /* 0x0000002407007c0c */ /* 0x000fe2000bf86270 */
[----:B------:R-:W-:Y:S01]  /*5020*/  ULDC.64 UR34, c[0x0][0x1b8] ;  /* 0x00006e0000227ab9 */ /* 0x000fe20000000a00 */
[C---:B------:R-:W-:Y:S01]  /*5030*/  LOP3.LUT R0, R6.reuse, 0x2e0, RZ, 0xfc, !PT ;  /* 0x000002e006007812 */ /* 0x040fe200078efcff */
[----:B------:R0:W4:Y:S01]  /*5040*/  @!P1 LDG.E R47, [R4.64+0x980] ;  /* 0x00098020042f9981 */ /* 0x000122000c1e1900 */
[----:B------:R-:W-:-:S02]  /*5050*/  LOP3.LUT R7, R6, 0x300, RZ, 0xfc, !PT ;  /* 0x0000030006077812 */ /* 0x000fc400078efcff */
[----:B------:R-:W-:Y:S01]  /*5060*/  ISETP.GE.AND P5, PT, R0, UR36, PT ;  /* 0x0000002400007c0c */ /* 0x000fe2000bfa6270 */
[----:B------:R0:W4:Y:S01]  /*5070*/  @!P2 LDG.E R49, [R4.64+0xa00] ;  /* 0x000a00200431a981 */ /* 0x000122000c1e1900 */
[----:B------:R-:W-:Y:S02]  /*5080*/  ISETP.GE.AND P0, PT, R7, UR36, PT ;  /* 0x0000002407007c0c */ /* 0x000fe4000bf06270 */
[C---:B------:R-:W-:Y:S01]  /*5090*/  LOP3.LUT R0, R6.reuse, 0x320, RZ, 0xfc, !PT ;  /* 0x0000032006007812 */ /* 0x040fe200078efcff */
[----:B------:R0:W4:Y:S01]  /*50a0*/  @!P3 LDG.E R48, [R4.64+0xa80] ;  /* 0x000a80200430b981 */ /* 0x000122000c1e1900 */
[----:B------:R-:W-:Y:S02]  /*50b0*/  LOP3.LUT R7, R6, 0x340, RZ, 0xfc, !PT ;  /* 0x0000034006077812 */ /* 0x000fe400078efcff */
[----:B------:R-:W-:Y:S01]  /*50c0*/  ISETP.GE.AND P1, PT, R0, UR36, PT ;  /* 0x0000002400007c0c */ /* 0x000fe2000bf26270 */
[----:B------:R0:W4:Y:S01]  /*50d0*/  @!P4 LDG.E R50, [R4.64+0xb00] ;  /* 0x000b00200432c981 */ /* 0x000122000c1e1900 */
[----:B------:R-:W-:-:S02]  /*50e0*/  ISETP.GE.AND P2, PT, R7, UR36, PT ;  /* 0x0000002407007c0c */ /* 0x000fc4000bf46270 */
[C---:B------:R-:W-:Y:S01]  /*50f0*/  LOP3.LUT R0, R6.reuse, 0x360, RZ, 0xfc, !PT ;  /* 0x0000036006007812 */ /* 0x040fe200078efcff */
[----:B------:R0:W4:Y:S01]  /*5100*/  @!P5 LDG.E R55, [R4.64+0xb80] ;  /* 0x000b80200437d981 */ /* 0x000122000c1e1900 */
[----:B------:R-:W-:Y:S02]  /*5110*/  LOP3.LUT R7, R6, 0x380, RZ, 0xfc, !PT ;  /* 0x0000038006077812 */ /* 0x000fe400078efcff */
[----:B------:R-:W-:Y:S01]  /*5120*/  ISETP.GE.AND P3, PT, R0, UR36, PT ;  /* 0x0000002400007c0c */ /* 0x000fe2000bf66270 */
[----:B------:R0:W4:Y:S01]  /*5130*/  @!P0 LDG.E R60, [R4.64+0xc00] ;  /* 0x000c0020043c8981 */ /* 0x000122000c1e1900 */
[----:B------:R-:W-:Y:S02]  /*5140*/  ISETP.GE.AND P4, PT, R7, UR36, PT ;  /* 0x0000002407007c0c */ /* 0x000fe4000bf86270 */
[----:B------:R-:W-:Y:S01]  /*5150*/  LOP3.LUT R0, R6, 0x3a0, RZ, 0xfc, !PT ;  /* 0x000003a006007812 */ /* 0x000fe200078efcff */
[----:B------:R0:W4:Y:S01]  /*5160*/  @!P1 LDG.E R59, [R4.64+0xc80] ;  /* 0x000c8020043b9981 */ /* 0x000122000c1e1900 */
[----:B------:R-:W-:-:S02]  /*5170*/  SHF.L.U32 R7, R122, 0x5, RZ ;  /* 0x000000057a077819 */ /* 0x000fc400000006ff */
[----:B------:R-:W-:Y:S01]  /*5180*/  ISETP.GE.AND P0, PT, R0, UR36, PT ;  /* 0x0000002400007c0c */ /* 0x000fe2000bf06270 */
[----:B------:R0:W4:Y:S01]  /*5190*/  @!P2 LDG.E R56, [R4.64+0xd00] ;  /* 0x000d00200438a981 */ /* 0x000122000c1e1900 */
[----:B------:R-:W-:Y:S02]  /*51a0*/  LOP3.LUT R0, R7, 0xffffffe0, R236, 0xe2, !PT ;  /* 0xffffffe007007812 */ /* 0x000fe400078ee2ec */
[----:B------:R-:W-:Y:S01]  /*51b0*/  LOP3.LUT R6, R6, 0x3c0, RZ, 0xfc, !PT ;  /* 0x000003c006067812 */ /* 0x000fe200078efcff */
[----:B------:R0:W4:Y:S01]  /*51c0*/  @!P3 LDG.E R54, [R4.64+0xd80] ;  /* 0x000d80200436b981 */ /* 0x000122000c1e1900 */
[----:B------:R-:W-:Y:S02]  /*51d0*/  LOP3.LUT R0, R0, 0x3e0, RZ, 0xfc, !PT ;  /* 0x000003e000007812 */ /* 0x000fe400078efcff */
[----:B------:R-:W-:Y:S01]  /*51e0*/  ISETP.GE.AND P1, PT, R6, UR36, PT ;  /* 0x0000002406007c0c */ /* 0x000fe2000bf26270 */
[----:B------:R0:W4:Y:S01]  /*51f0*/  @!P4 LDG.E R52, [R4.64+0xe00] ;  /* 0x000e00200434c981 */ /* 0x000122000c1e1900 */
[----:B------:R-:W-:-:S03]  /*5200*/  ISETP.GE.AND P2, PT, R0, UR36, PT ;  /* 0x0000002400007c0c */ /* 0x000fc6000bf46270 */
[----:B------:R0:W4:Y:S08]  /*5210*/  @!P0 LDG.E R57, [R4.64+0xe80] ;  /* 0x000e802004398981 */ /* 0x000130000c1e1900 */
[----:B------:R0:W4:Y:S04]  /*5220*/  @!P1 LDG.E R53, [R4.64+0xf00] ;  /* 0x000f002004359981 */ /* 0x000128000c1e1900 */
[----:B------:R0:W4:Y:S01]  /*5230*/  @!P2 LDG.E R51, [R4.64+0xf80] ;  /* 0x000f80200433a981 */ /* 0x000122000c1e1900 */
[----:B------:R-:W-:Y:S01]  /*5240*/  LOP3.LUT R58, R58, 0xfffffc00, RZ, 0xc0, !PT ;  /* 0xfffffc003a3a7812 */ /* 0x000fe200078ec0ff */
[----:B------:R-:W-:-:S02]  /*5250*/  FADD.FTZ R8, R230, UR5 ;  /* 0x00000005e6087e21 */ /* 0x000fc40008010000 */
[----:B------:R-:W-:Y:S02]  /*5260*/  FADD.FTZ R7, R229, UR5 ;  /* 0x00000005e5077e21 */ /* 0x000fe40008010000 */
[----:B0-----:R-:W-:Y:S02]  /*5270*/  FADD.FTZ R5, R227, UR5 ;  /* 0x00000005e3057e21 */ /* 0x001fe40008010000 */
[----:B------:R-:W-:Y:S01]  /*5280*/  FADD.FTZ R4, R226, UR5 ;  /* 0x00000005e2047e21 */ /* 0x000fe20008010000 */
[----:B------:R-:W-:Y:S02]  /*5290*/  UIMAD UR42, UR11, UR34, URZ ;  /* 0x000000220b2a72a4 */ /* 0x000fe4000f8e023f */
[----:B------:R-:W-:Y:S02]  /*52a0*/  UIMAD.WIDE.U32 UR36, UR10, UR34, URZ ;  /* 0x000000220a2472a5 */ /* 0x000fe4000f8e003f */
[----:B------:R-:W-:-:S03]  /*52b0*/  UIMAD UR42, UR10, UR35, UR42 ;  /* 0x000000230a2a72a4 */ /* 0x000fc6000f8e022a */
[----:B------:R-:W-:Y:S02]  /*52c0*/  ULDC.64 UR34, c[0x0][0x1c0] ;  /* 0x0000700000227ab9 */ /* 0x000fe40000000a00 */
[----:B------:R-:W-:Y:S02]  /*52d0*/  UIMAD UR39, UR39, UR34, URZ ;  /* 0x00000022272772a4 */ /* 0x000fe4000f8e023f */
[----:B------:R-:W-:Y:S01]  /*52e0*/  UIADD3 UR37, UR37, UR42, URZ ;  /* 0x0000002a25257290 */ /* 0x000fe2000fffe03f */
[----:B------:R-:W-:Y:S01]  /*52f0*/  ISETP.NE.AND P1, PT, R122, RZ, PT ;  /* 0x000000ff7a00720c */ /* 0x000fe20003f25270 */
[----:B------:R-:W-:Y:S02]  /*5300*/  UIMAD UR39, UR7, UR35, UR39 ;  /* 0x00000023072772a4 */ /* 0x000fe4000f8e0227 */
[----:B------:R-:W-:-:S03]  /*5310*/  UIMAD.WIDE.U32 UR36, UR7, UR34, UR36 ;  /* 0x00000022072472a5 */ /* 0x000fc6000f8e0024 */
[----:B------:R-:W-:Y:S02]  /*5320*/  ULDC.64 UR34, c[0x0][0x230] ;  /* 0x00008c0000227ab9 */ /* 0x000fe40000000a00 */
[----:B------:R-:W-:Y:S02]  /*5330*/  UIADD3 UR37, UR37, UR39, URZ ;  /* 0x0000002725257290 */ /* 0x000fe4000fffe03f */
[----:B------:R-:W-:-:S04]  /*5340*/  ULEA UR34, UP0, UR36, UR34, 0x3 ;  /* 0x0000002224227291 */ /* 0x000fc8000f80183f */
[----:B------:R-:W-:Y:S01]  /*5350*/  ULEA.HI.X UR35, UR36, UR35, UR37, 0x3, UP0 ;  /* 0x0000002324237291 */ /* 0x000fe200080f1c25 */
[----:B--2---:R0:W1:Y:S02]  /*5360*/  R2UR UR43, R3 ;  /* 0x00000000032b73c2 */ /* 0x00406400000e0000 */
[----:B0-----:R-:W-:-:S06]  /*5370*/  IADD3 R3, R58, R121, RZ ;  /* 0x000000793a037210 */ /* 0x001fcc0007ffe0ff */
[----:B------:R0:W2:Y:S01]  /*5380*/  R2UR UR44, R2 ;  /* 0x00000000022c73c2 */ /* 0x0000a200000e0000 */
[----:B------:R-:W-:Y:S01]  /*5390*/  IADD3 R16, R3, 0x20, RZ ;  /* 0x0000002003107810 */ /* 0x000fe20007ffe0ff */
[----:B-1----:R-:W-:-:S04]  /*53a0*/  FMUL.FTZ R0, R10, UR43 ;  /* 0x0000002b0a007c20 */ /* 0x002fc80008410000 */
[----:B------:R-:W-:Y:S02]  /*53b0*/  FMUL.RZ R6, R0, 0.15915493667125701904 ;  /* 0x3e22f98300067820 */ /* 0x000fe4000040c000 */
[----:B------:R-:W-:Y:S02]  /*53c0*/  FMUL.FTZ R0, R9, UR43 ;  /* 0x0000002b09007c20 */ /* 0x000fe40008410000 */
[----:B------:R-:W-:Y:S02]  /*53d0*/  MUFU.SIN R73, R6 ;  /* 0x0000000600497308 */ /* 0x000fe40000000400 */
[----:B------:R-:W-:Y:S02]  /*53e0*/  FMUL.RZ R13, R0, 0.15915493667125701904 ;  /* 0x3e22f983000d7820 */ /* 0x000fe4000040c000 */
[----:B------:R-:W-:Y:S01]  /*53f0*/  FMUL.FTZ R0, R8, UR43 ;  /* 0x0000002b08007c20 */ /* 0x000fe20008410000 */
[----:B------:R-:W-:-:S03]  /*5400*/  IADD3 R18, R3, 0x40, RZ ;  /* 0x0000004003127810 */ /* 0x000fc60007ffe0ff */
[----:B------:R1:W-:Y:S01]  /*5410*/  MUFU.COS R72, R6 ;  /* 0x0000000600487308 */ /* 0x0003e20000000000 */
[----:B------:R-:W-:Y:S01]  /*5420*/  FMUL.RZ R15, R0, 0.15915493667125701904 ;  /* 0x3e22f983000f7820 */ /* 0x000fe2000040c000 */
[----:B------:R-:W-:Y:S01]  /*5430*/  IADD3 R20, R3, 0x60, RZ ;  /* 0x0000006003147810 */ /* 0x000fe20007ffe0ff */
[----:B------:R-:W-:Y:S01]  /*5440*/  FMUL.FTZ R0, R7, UR43 ;  /* 0x0000002b07007c20 */ /* 0x000fe20008410000 */
[----:B------:R-:W-:Y:S01]  /*5450*/  LEA.HI.SX32 R62, R3, R3, 0x1b ;  /* 0x00000003033e7211 */ /* 0x000fe200078fdaff */
[----:B-1----:R-:W-:-:S03]  /*5460*/  FADD.FTZ R6, R228, UR5 ;  /* 0x00000005e4067e21 */ /* 0x002fc60008010000 */
[----:B------:R-:W-:Y:S01]  /*5470*/  MUFU.SIN R29, R13 ;  /* 0x0000000d001d7308 */ /* 0x000fe20000000400 */
[C---:B------:R-:W-:Y:S02]  /*5480*/  IADD3 R66, R3.reuse, 0x80, RZ ;  /* 0x0000008003427810 */ /* 0x040fe40007ffe0ff */
[----:B------:R-:W-:Y:S02]  /*5490*/  IADD3 R70, R3, 0xa0, RZ ;  /* 0x000000a003467810 */ /* 0x000fe40007ffe0ff */
[----:B------:R-:W-:-:S03]  /*54a0*/  LEA.HI.SX32 R61, R16, R3, 0x1b ;  /* 0x00000003103d7211 */ /* 0x000fc600078fdaff */
[----:B------:R1:W-:Y:S01]  /*54b0*/  MUFU.COS R30, R13 ;  /* 0x0000000d001e7308 */ /* 0x0003e20000000000 */
[C---:B------:R-:W-:Y:S02]  /*54c0*/  IADD3 R74, R3.reuse, 0xc0, RZ ;  /* 0x000000c0034a7810 */ /* 0x040fe40007ffe0ff */
[-C--:B------:R-:W-:Y:S01]  /*54d0*/  LEA.HI.SX32 R63, R18, R3.reuse, 0x1b ;  /* 0x00000003123f7211 */ /* 0x080fe200078fdaff */
[----:B------:R-:W-:Y:S01]  /*54e0*/  FMUL.RZ R17, R0, 0.15915493667125701904 ;  /* 0x3e22f98300117820 */ /* 0x000fe2000040c000 */
[C---:B------:R-:W-:Y:S01]  /*54f0*/  IADD3 R76, R3.reuse, 0xe0, RZ ;  /* 0x000000e0034c7810 */ /* 0x040fe20007ffe0ff */
[----:B-1----:R-:W-:Y:S02]  /*5500*/  FMUL.FTZ R13, R6, UR43 ;  /* 0x0000002b060d7c20 */ /* 0x002fe40008410000 */
[----:B------:R-:W-:Y:S01]  /*5510*/  MUFU.SIN R27, R15 ;  /* 0x0000000f001b7308 */ /* 0x000fe20000000400 */
[----:B------:R-:W-:Y:S01]  /*5520*/  LEA.HI.SX32 R68, R20, R3, 0x1b ;  /* 0x0000000314447211 */ /* 0x000fe200078fdaff */
[----:B---3--:R-:W-:Y:S01]  /*5530*/  STS [R62.X4], R11 ;  /* 0x0000000b3e007388 */ /* 0x008fe20000004800 */
[----:B------:R-:W-:-:S02]  /*5540*/  IADD3 R78, R3, 0x100, RZ ;  /* 0x00000100034e7810 */ /* 0x000fc40007ffe0ff */
[----:B------:R-:W-:-:S03]  /*5550*/  LEA.HI.SX32 R67, R66, R3, 0x1b ;  /* 0x0000000342437211 */ /* 0x000fc600078fdaff */
[----:B------:R1:W-:Y:S01]  /*5560*/  MUFU.COS R28, R15 ;  /* 0x0000000f001c7308 */ /* 0x0003e20000000000 */
[C---:B------:R-:W-:Y:S01]  /*5570*/  IADD3 R80, R3.reuse, 0x120, RZ ;  /* 0x0000012003507810 */ /* 0x040fe20007ffe0ff */
[----:B----4-:R-:W-:Y:S01]  /*5580*/  STS [R61.X4+0x80], R14 ;  /* 0x0000800e3d007388 */ /* 0x010fe20000004800 */
[-C--:B------:R-:W-:Y:S02]  /*5590*/  LEA.HI.SX32 R69, R70, R3.reuse, 0x1b ;  /* 0x0000000346457211 */ /* 0x080fe400078fdaff */
[----:B------:R-:W-:Y:S01]  /*55a0*/  IADD3 R82, R3, 0x140, RZ ;  /* 0x0000014003527810 */ /* 0x000fe20007ffe0ff */
[----:B------:R-:W-:Y:S01]  /*55b0*/  STS [R63.X4+0x100], R12 ;  /* 0x0001000c3f007388 */ /* 0x000fe20000004800 */
[-C--:B------:R-:W-:Y:S01]  /*55c0*/  LEA.HI.SX32 R74, R74, R3.reuse, 0x1b ;  /* 0x000000034a4a7211 */ /* 0x080fe200078fdaff */
[----:B-1----:R-:W-:Y:S02]  /*55d0*/  FMUL.RZ R15, R13, 0.15915493667125701904 ;  /* 0x3e22f9830d0f7820 */ /* 0x002fe4000040c000 */
[----:B------:R-:W-:Y:S01]  /*55e0*/  FMUL.FTZ R13, R5, UR43 ;  /* 0x0000002b050d7c20 */ /* 0x000fe20008410000 */
[C---:B------:R-:W-:Y:S01]  /*55f0*/  IADD3 R94, R3.reuse, 0x160, RZ ;  /* 0x00000160035e7810 */ /* 0x040fe20007ffe0ff */
[----:B------:R-:W-:Y:S01]  /*5600*/  MUFU.SIN R25, R17 ;  /* 0x0000001100197308 */ /* 0x000fe20000000400 */
[----:B------:R-:W-:Y:S01]  /*5610*/  LEA.HI.SX32 R71, R76, R3, 0x1b ;  /* 0x000000034c477211 */ /* 0x000fe200078fdaff */
[----:B------:R-:W-:Y:S01]  /*5620*/  STS [R68.X4+0x180], R31 ;  /* 0x0001801f44007388 */ /* 0x000fe20000004800 */
[----:B------:R-:W-:-:S02]  /*5630*/  IADD3 R124, R3, 0x180, RZ ;  /* 0x00000180037c7810 */ /* 0x000fc40007ffe0ff */
[-C--:B------:R-:W-:Y:S01]  /*5640*/  LEA.HI.SX32 R78, R78, R3.reuse, 0x1b ;  /* 0x000000034e4e7211 */ /* 0x080fe200078fdaff */
[----:B------:R1:W-:Y:S01]  /*5650*/  STS [R67.X4+0x200], R32 ;  /* 0x0002002043007388 */ /* 0x0003e20000004800 */
[C---:B------:R-:W-:Y:S01]  /*5660*/  IADD3 R126, R3.reuse, 0x1a0, RZ ;  /* 0x000001a0037e7810 */ /* 0x040fe20007ffe0ff */
[----:B------:R3:W-:Y:S01]  /*5670*/  MUFU.COS R26, R17 ;  /* 0x00000011001a7308 */ /* 0x0007e20000000000 */
[-C--:B------:R-:W-:Y:S01]  /*5680*/  LEA.HI.SX32 R80, R80, R3.reuse, 0x1b ;  /* 0x0000000350507211 */ /* 0x080fe200078fdaff */
[----:B------:R-:W-:Y:S01]  /*5690*/  STS [R69.X4+0x280], R34 ;  /* 0x0002802245007388 */ /* 0x000fe20000004800 */
[----:B------:R-:W-:Y:S01]  /*56a0*/  IADD3 R128, R3, 0x1c0, RZ ;  /* 0x000001c003807810 */ /* 0x000fe20007ffe0ff */
[----:B------:R-:W-:Y:S01]  /*56b0*/  FADD.FTZ R0, R225, UR5 ;  /* 0x00000005e1007e21 */ /* 0x000fe20008010000 */
[-C--:B------:R-:W-:Y:S01]  /*56c0*/  LEA.HI.SX32 R82, R82, R3.reuse, 0x1b ;  /* 0x0000000352527211 */ /* 0x080fe200078fdaff */
[----:B------:R-:W-:Y:S01]  /*56d0*/  STS [R74.X4+0x300], R33 ;  /* 0x000300214a007388 */ /* 0x000fe20000004800 */
[----:B------:R-:W-:Y:S01]  /*56e0*/  IADD3 R130, R3, 0x1e0, RZ ;  /* 0x000001e003827810 */ /* 0x000fe20007ffe0ff */
[----:B---3--:R-:W-:Y:S01]  /*56f0*/  FMUL.RZ R17, R13, 0.15915493667125701904 ;  /* 0x3e22f9830d117820 */ /* 0x008fe2000040c000 */
[-C--:B------:R-:W-:Y:S01]  /*5700*/  LEA.HI.SX32 R75, R94, R3.reuse, 0x1b ;  /* 0x000000035e4b7211 */ /* 0x080fe200078fdaff */
[----:B------:R-:W-:Y:S01]  /*5710*/  FMUL.FTZ R13, R4, UR43 ;  /* 0x0000002b040d7c20 */ /* 0x000fe20008410000 */
[C---:B------:R-:W-:Y:S01]  /*5720*/  IADD3 R132, R3.reuse, 0x200, RZ ;  /* 0x0000020003847810 */ /* 0x040fe20007ffe0ff */
[----:B------:R-:W-:Y:S01]  /*5730*/  STS [R71.X4+0x380], R36 ;  /* 0x0003802447007388 */ /* 0x000fe20000004800 */
[-C--:B------:R-:W-:Y:S01]  /*5740*/  LEA.HI.SX32 R77, R124, R3.reuse, 0x1b ;  /* 0x000000037c4d7211 */ /* 0x080fe200078fdaff */
[----:B------:R-:W-:Y:S01]  /*5750*/  MUFU.SIN R23, R15 ;  /* 0x0000000f00177308 */ /* 0x000fe20000000400 */
[----:B------:R-:W-:Y:S01]  /*5760*/  IADD3 R134, R3, 0x220, RZ ;  /* 0x0000022003867810 */ /* 0x000fe20007ffe0ff */
[----:B------:R-:W-:Y:S01]  /*5770*/  STS [R78.X4+0x400], R35 ;  /* 0x000400234e007388 */ /* 0x000fe20000004800 */
[-C--:B------:R-:W-:Y:S01]  /*5780*/  LEA.HI.SX32 R126, R126, R3.reuse, 0x1b ;  /* 0x000000037e7e7211 */ /* 0x080fe200078fdaff */
[----:B-1----:R-:W-:Y:S01]  /*5790*/  FADD.FTZ R67, R221, UR5 ;  /* 0x00000005dd437e21 */ /* 0x002fe20008010000 */
[C---:B------:R-:W-:Y:S01]  /*57a0*/  IADD3 R136, R3.reuse, 0x240, RZ ;  /* 0x0000024003887810 */ /* 0x040fe20007ffe0ff */
[----:B------:R-:W-:Y:S01]  /*57b0*/  STS [R80.X4+0x480], R37 ;  /* 0x0004802550007388 */ /* 0x000fe20000004800 */
[-C--:B------:R-:W-:Y:S01]  /*57c0*/  LEA.HI.SX32 R79, R128, R3.reuse, 0x1b ;  /* 0x00000003804f7211 */ /* 0x080fe200078fdaff */
[----:B------:R1:W-:Y:S01]  /*57d0*/  MUFU.COS R24, R15 ;  /* 0x0000000f00187308 */ /* 0x0003e20000000000 */
[----:B------:R-:W-:Y:S01]  /*57e0*/  IADD3 R138, R3, 0x260, RZ ;  /* 0x00000260038a7810 */ /* 0x000fe20007ffe0ff */
[----:B------:R-:W-:Y:S01]  /*57f0*/  STS [R82.X4+0x500], R39 ;  /* 0x0005002752007388 */ /* 0x000fe20000004800 */
[----:B------:R-:W-:-:S02]  /*5800*/  LEA.HI.SX32 R81, R130, R3, 0x1b ;  /* 0x0000000382517211 */ /* 0x000fc400078fdaff */
[----:B------:R-:W-:Y:S01]  /*5810*/  IADD3 R140, R3, 0x280, RZ ;  /* 0x00000280038c7810 */ /* 0x000fe20007ffe0ff */
[----:B------:R-:W-:Y:S01]  /*5820*/  STS [R75.X4+0x580], R38 ;  /* 0x000580264b007388 */ /* 0x000fe20000004800 */
[-C--:B------:R-:W-:Y:S01]  /*5830*/  LEA.HI.SX32 R132, R132, R3.reuse, 0x1b ;  /* 0x0000000384847211 */ /* 0x080fe200078fdaff */
[----:B-1----:R-:W-:Y:S02]  /*5840*/  FMUL.RZ R15, R13, 0.15915493667125701904 ;  /* 0x3e22f9830d0f7820 */ /* 0x002fe4000040c000 */
[----:B------:R-:W-:Y:S01]  /*5850*/  FMUL.FTZ R13, R0, UR43 ;  /* 0x0000002b000d7c20 */ /* 0x000fe20008410000 */
[----:B------:R-:W-:Y:S01]  /*5860*/  IADD3 R142, R3, 0x2a0, RZ ;  /* 0x000002a0038e7810 */ /* 0x000fe20007ffe0ff */
[----:B------:R-:W-:Y:S01]  /*5870*/  STS [R77.X4+0x600], R40 ;  /* 0x000600284d007388 */ /* 0x000fe20000004800 */
[-C--:B------:R-:W-:Y:S01]  /*5880*/  LEA.HI.SX32 R95, R134, R3.reuse, 0x1b ;  /* 0x00000003865f7211 */ /* 0x080fe200078fdaff */
[----:B0-----:R-:W-:Y:S01]  /*5890*/  FMUL.FTZ R2, R67, UR43 ;  /* 0x0000002b43027c20 */ /* 0x001fe20008410000 */
[----:B------:R-:W-:Y:S01]  /*58a0*/  IADD3 R144, R3, 0x2c0, RZ ;  /* 0x000002c003907810 */ /* 0x000fe20007ffe0ff */
[----:B------:R-:W-:Y:S01]  /*58b0*/  STS [R126.X4+0x680], R41 ;  /* 0x000680297e007388 */ /* 0x000fe20000004800 */
[-C--:B------:R-:W-:Y:S01]  /*58c0*/  LEA.HI.SX32 R136, R136, R3.reuse, 0x1b ;  /* 0x0000000388887211 */ /* 0x080fe200078fdaff */
[----:B------:R-:W-:Y:S01]  /*58d0*/  FMUL.RZ R16, R13, 0.15915493667125701904 ;  /* 0x3e22f9830d107820 */ /* 0x000fe2000040c000 */
[-C--:B------:R-:W-:Y:S01]  /*58e0*/  LEA.HI.SX32 R138, R138, R3.reuse, 0x1b ;  /* 0x000000038a8a7211 */ /* 0x080fe200078fdaff */
[----:B------:R-:W-:Y:S01]  /*58f0*/  STS [R79.X4+0x700], R42 ;  /* 0x0007002a4f007388 */ /* 0x000fe20000004800 */
[----:B------:R-:W-:Y:S01]  /*5900*/  FMUL.FTZ R13, R65, UR43 ;  /* 0x0000002b410d7c20 */ /* 0x000fe20008410000 */
[----:B------:R-:W-:-:S02]  /*5910*/  LEA.HI.SX32 R140, R140, R3, 0x1b ;  /* 0x000000038c8c7211 */ /* 0x000fc400078fdaff */
[----:B------:R-:W-:Y:S01]  /*5920*/  STS [R81.X4+0x780], R44 ;  /* 0x0007802c51007388 */ /* 0x000fe20000004800 */
[-C--:B------:R-:W-:Y:S01]  /*5930*/  LEA.HI.SX32 R123, R142, R3.reuse, 0x1b ;  /* 0x000000038e7b7211 */ /* 0x080fe200078fdaff */
[----:B------:R-:W-:Y:S01]  /*5940*/  FMUL.RZ R31, R2, 0.15915493667125701904 ;  /* 0x3e22f983021f7820 */ /* 0x000fe2000040c000 */
[----:B------:R-:W-:Y:S01]  /*5950*/  LEA.HI.SX32 R125, R144, R3, 0x1b ;  /* 0x00000003907d7211 */ /* 0x000fe200078fdaff */
[----:B------:R-:W-:Y:S01]  /*5960*/  STS [R132.X4+0x800], R43 ;  /* 0x0008002b84007388 */ /* 0x000fe20000004800 */
[----:B------:R-:W-:Y:S01]  /*5970*/  IADD3 R146, R3, 0x2e0, RZ ;  /* 0x000002e003927810 */ /* 0x000fe20007ffe0ff */
[----:B------:R-:W-:Y:S01]  /*5980*/  FMUL.RZ R66, R13, 0.15915493667125701904 ;  /* 0x3e22f9830d427820 */ /* 0x000fe2000040c000 */
[C---:B------:R-:W-:Y:S01]  /*5990*/  IADD3 R148, R3.reuse, 0x300, RZ ;  /* 0x0000030003947810 */ /* 0x040fe20007ffe0ff */
[----:B------:R-:W-:Y:S01]  /*59a0*/  STS [R95.X4+0x880], R46 ;  /* 0x0008802e5f007388 */ /* 0x000fe20000004800 */
[C---:B------:R-:W-:Y:S02]  /*59b0*/  IADD3 R150, R3.reuse, 0x320, RZ ;  /* 0x0000032003967810 */ /* 0x040fe40007ffe0ff */
[C---:B------:R-:W-:Y:S01]  /*59c0*/  IADD3 R152, R3.reuse, 0x340, RZ ;  /* 0x0000034003987810 */ /* 0x040fe20007ffe0ff */
[----:B------:R-:W-:Y:S01]  /*59d0*/  STS [R136.X4+0x900], R45 ;  /* 0x0009002d88007388 */ /* 0x000fe20000004800 */
[----:B------:R-:W-:-:S02]  /*59e0*/  IADD3 R154, R3, 0x360, RZ ;  /* 0x00000360039a7810 */ /* 0x000fc40007ffe0ff */
[C---:B------:R-:W-:Y:S01]  /*59f0*/  IADD3 R168, R3.reuse, 0x380, RZ ;  /* 0x0000038003a87810 */ /* 0x040fe20007ffe0ff */
[----:B------:R-:W-:Y:S01]  /*5a00*/  STS [R138.X4+0x980], R47 ;  /* 0x0009802f8a007388 */ /* 0x000fe20000004800 */
[C---:B------:R-:W-:Y:S02]  /*5a10*/  IADD3 R170, R3.reuse, 0x3a0, RZ ;  /* 0x000003a003aa7810 */ /* 0x040fe40007ffe0ff */
[C---:B------:R-:W-:Y:S02]  /*5a20*/  IADD3 R172, R3.reuse, 0x3c0, RZ ;  /* 0x000003c003ac7810 */ /* 0x040fe40007ffe0ff */
[----:B------:R-:W-:Y:S02]  /*5a30*/  IADD3 R174, R3, 0x3e0, RZ ;  /* 0x000003e003ae7810 */ /* 0x000fe40007ffe0ff */
[----:B--2---:R-:W-:Y:S01]  /*5a40*/  MOV R2, UR44 ;  /* 0x0000002c00027c02 */ /* 0x004fe20008000f00 */
[----:B------:R-:W-:Y:S01]  /*5a50*/  STS [R140.X4+0xa00], R49 ;  /* 0x000a00318c007388 */ /* 0x000fe20000004800 */
[----:B------:R-:W-:Y:S01]  /*5a60*/  MUFU.SIN R21, R17 ;  /* 0x0000001100157308 */ /* 0x000fe20000000400 */
[----:B------:R-:W-:-:S02]  /*5a70*/  LEA.HI.SX32 R146, R146, R3, 0x1b ;  /* 0x0000000392927211 */ /* 0x000fc400078fdaff */
[----:B------:R-:W-:Y:S01]  /*5a80*/  STS [R123.X4+0xa80], R48 ;  /* 0x000a80307b007388 */ /* 0x000fe20000004800 */
[-C--:B------:R-:W-:Y:S02]  /*5a90*/  LEA.HI.SX32 R127, R148, R3.reuse, 0x1b ;  /* 0x00000003947f7211 */ /* 0x080fe400078fdaff */
[-C--:B------:R-:W-:Y:S01]  /*5aa0*/  LEA.HI.SX32 R150, R150, R3.reuse, 0x1b ;  /* 0x0000000396967211 */ /* 0x080fe200078fdaff */
[----:B------:R0:W-:Y:S01]  /*5ab0*/  STS [R125.X4+0xb00], R50 ;  /* 0x000b00327d007388 */ /* 0x0001e20000004800 */
[----:B------:R-:W-:Y:S01]  /*5ac0*/  MUFU.COS R22, R17 ;  /* 0x0000001100167308 */ /* 0x000fe20000000000 */
[-C--:B------:R-:W-:Y:S02]  /*5ad0*/  LEA.HI.SX32 R129, R152, R3.reuse, 0x1b ;  /* 0x0000000398817211 */ /* 0x080fe400078fdaff */
[-C--:B------:R-:W-:Y:S02]  /*5ae0*/  LEA.HI.SX32 R131, R154, R3.reuse, 0x1b ;  /* 0x000000039a837211 */ /* 0x080fe400078fdaff */
[----:B------:R-:W-:-:S02]  /*5af0*/  LEA.HI.SX32 R133, R168, R3, 0x1b ;  /* 0x00000003a8857211 */ /* 0x000fc400078fdaff */
[-C--:B------:R-:W-:Y:S01]  /*5b00*/  LEA.HI.SX32 R170, R170, R3.reuse, 0x1b ;  /* 0x00000003aaaa7211 */ /* 0x080fe200078fdaff */
[----:B------:R-:W-:Y:S01]  /*5b10*/  MUFU.SIN R19, R15 ;  /* 0x0000000f00137308 */ /* 0x000fe20000000400 */
[-C--:B------:R-:W-:Y:S01]  /*5b20*/  LEA.HI.SX32 R172, R172, R3.reuse, 0x1b ;  /* 0x00000003acac7211 */ /* 0x080fe200078fdaff */
[----:B0-----:R-:W-:Y:S01]  /*5b30*/  FMUL.FTZ R125, R2, 1.4426950216293334961 ;  /* 0x3fb8aa3b027d7820 */ /* 0x001fe20000410000 */
[----:B------:R-:W-:Y:S01]  /*5b40*/  LEA.HI.SX32 R174, R174, R3, 0x1b ;  /* 0x00000003aeae7211 */ /* 0x000fe200078fdaff */
[----:B------:R-:W-:-:S04]  /*5b50*/  FMUL.FTZ R3, R64, UR43 ;  /* 0x0000002b40037c20 */ /* 0x000fc80008410000 */
[----:B------:R-:W-:Y:S01]  /*5b60*/  MUFU.COS R20, R15 ;  /* 0x0000000f00147308 */ /* 0x000fe20000000000 */
[----:B------:R-:W-:Y:S02]  /*5b70*/  FMUL.RZ R70, R3, 0.15915493667125701904 ;  /* 0x3e22f98303467820 */ /* 0x000fe4000040c000 */
[----:B------:R-:W-:-:S05]  /*5b80*/  FMUL.FTZ R2, R10, R125 ;  /* 0x0000007d0a027220 */ /* 0x000fca0000410000 */
[----:B------:R-:W-:Y:S08]  /*5b90*/  MUFU.SIN R17, R16 ;  /* 0x0000001000117308 */ /* 0x000ff00000000400 */
[----:B------:R-:W-:Y:S08]  /*5ba0*/  MUFU.COS R18, R16 ;  /* 0x0000001000127308 */ /* 0x000ff00000000000 */
[----:B------:R-:W-:Y:S08]  /*5bb0*/  MUFU.SIN R15, R66 ;  /* 0x00000042000f7308 */ /* 0x000ff00000000400 */
[----:B------:R0:W-:Y:S02]  /*5bc0*/  MUFU.COS R16, R66 ;  /* 0x0000004200107308 */ /* 0x0001e40000000000 */
[----:B0-----:R-:W-:-:S04]  /*5bd0*/  FADD.FTZ R66, R222, UR5 ;  /* 0x00000005de427e21 */ /* 0x001fc80008010000 */
[----:B------:R-:W-:Y:S02]  /*5be0*/  FMUL.FTZ R3, R66, UR43 ;  /* 0x0000002b42037c20 */ /* 0x000fe40008410000 */
[----:B------:R-:W-:Y:S02]  /*5bf0*/  MUFU.SIN R13, R70 ;  /* 0x00000046000d7308 */ /* 0x000fe40000000400 */
[----:B------:R-:W-:-:S06]  /*5c00*/  FMUL.RZ R3, R3, 0.15915493667125701904 ;  /* 0x3e22f98303037820 */ /* 0x000fcc000040c000 */
[----:B------:R0:W-:Y:S08]  /*5c10*/  MUFU.COS R14, R70 ;  /* 0x00000046000e7308 */ /* 0x0001f00000000000 */
[----:B------:R-:W1:Y:S01]  /*5c20*/  MUFU.EX2 R2, R2 ;  /* 0x0000000200027308 */ /* 0x000e620000000800 */
[----:B0-----:R-:W-:Y:S02]  /*5c30*/  FADD.FTZ R70, R220, UR5 ;  /* 0x00000005dc467e21 */ /* 0x001fe40008010000 */
[----:B------:R-:W-:-:S05]  /*5c40*/  FADD.FTZ R71, R219, UR5 ;  /* 0x00000005db477e21 */ /* 0x000fca0008010000 */
[----:B------:R-:W0:Y:S08]  /*5c50*/  MUFU.SIN R11, R3 ;  /* 0x00000003000b7308 */ /* 0x000e300000000400 */
[----:B------:R2:W3:Y:S01]  /*5c60*/  MUFU.COS R12, R3 ;  /* 0x00000003000c7308 */ /* 0x0004e20000000000 */
[----:B------:R-:W-:Y:S01]  /*5c70*/  STS [R146.X4+0xb80], R55 ;  /* 0x000b803792007388 */ /* 0x000fe20000004800 */
[----:B--2---:R-:W-:-:S06]  /*5c80*/  FMUL.FTZ R3, R70, UR43 ;  /* 0x0000002b46037c20 */ /* 0x004fcc0008410000 */
[----:B------:R-:W2:Y:S01]  /*5c90*/  MUFU.SIN R124, R31 ;  /* 0x0000001f007c7308 */ /* 0x000ea20000000400 */
[----:B------:R-:W-:Y:S01]  /*5ca0*/  FMUL.RZ R32, R3, 0.15915493667125701904 ;  /* 0x3e22f98303207820 */ /* 0x000fe2000040c000 */
[----:B------:R-:W-:Y:S01]  /*5cb0*/  MOV R3, UR38 ;  /* 0x0000002600037c02 */ /* 0x000fe20008000f00 */
[----:B------:R4:W-:Y:S01]  /*5cc0*/  STS [R127.X4+0xc00], R60 ;  /* 0x000c003c7f007388 */ /* 0x0009e20000004800 */
[----:B------:R-:W-:-:S04]  /*5cd0*/  LEA R58, R121, R58, 0x5 ;  /* 0x0000003a793a7211 */ /* 0x000fc800078e28ff */
[----:B------:R0:W2:Y:S01]  /*5ce0*/  MUFU.COS R126, R31 ;  /* 0x0000001f007e7308 */ /* 0x0000a20000000000 */
[----:B------:R-:W-:Y:S01]  /*5cf0*/  LEA R3, R3, UR7, 0x8 ;  /* 0x0000000703037c11 */ /* 0x000fe2000f8e40ff */
[----:B------:R-:W-:Y:S01]  /*5d00*/  STS [R150.X4+0xc80], R59 ;  /* 0x000c803b96007388 */ /* 0x000fe20000004800 */
[----:B------:R-:W-:Y:S01]  /*5d10*/  @P1 IADD3 R3, R122, 0x200, RZ ;  /* 0x000002007a031810 */ /* 0x000fe20007ffe0ff */
[----:B-1----:R-:W-:Y:S02]  /*5d20*/  FMUL.FTZ R72, R2, R72 ;  /* 0x0000004802487220 */ /* 0x002fe40000410000 */
[----:B------:R1:W-:Y:S01]  /*5d30*/  STS [R129.X4+0xd00], R56 ;  /* 0x000d003881007388 */ /* 0x0003e20000004800 */
[----:B0-----:R-:W-:-:S03]  /*5d40*/  FMUL.FTZ R31, R71, UR43 ;  /* 0x0000002b471f7c20 */ /* 0x001fc60008410000 */
[----:B------:R0:W-:Y:S01]  /*5d50*/  STS [R131.X4+0xd80], R54 ;  /* 0x000d803683007388 */ /* 0x0001e20000004800 */
[----:B------:R-:W-:Y:S01]  /*5d60*/  FMUL.FTZ R73, R2, R73 ;  /* 0x0000004902497220 */ /* 0x000fe20000410000 */
[----:B------:R-:W-:Y:S01]  /*5d70*/  LEA.HI.SX32 R2, R58, R58, 0x1b ;  /* 0x0000003a3a027211 */ /* 0x000fe200078fdaff */
[----:B------:R-:W-:Y:S01]  /*5d80*/  FMUL.RZ R31, R31, 0.15915493667125701904 ;  /* 0x3e22f9831f1f7820 */ /* 0x000fe2000040c000 */
[----:B------:R0:W-:Y:S01]  /*5d90*/  STS [R133.X4+0xe00], R52 ;  /* 0x000e003485007388 */ /* 0x0001e20000004800 */
[----:B------:R-:W-:Y:S02]  /*5da0*/  MOV R68, UR34 ;  /* 0x0000002200447c02 */ /* 0x000fe40008000f00 */
[----:B------:R-:W-:Y:S01]  /*5db0*/  MOV R69, UR35 ;  /* 0x0000002300457c02 */ /* 0x000fe20008000f00 */
[----:B------:R0:W-:Y:S01]  /*5dc0*/  STS [R170.X4+0xe80], R57 ;  /* 0x000e8039aa007388 */ /* 0x0001e20000004800 */
[----:B----4-:R-:W-:Y:S01]  /*5dd0*/  SHF.L.U32 R60, R3, 0x3, RZ ;  /* 0x00000003033c7819 */ /* 0x010fe200000006ff */
[----:B------:R-:W4:Y:S02]  /*5de0*/  MUFU.SIN R127, R32 ;  /* 0x00000020007f7308 */ /* 0x000f240000000400 */
[----:B------:R0:W-:Y:S04]  /*5df0*/  STS [R172.X4+0xf00], R53 ;  /* 0x000f0035ac007388 */ /* 0x0001e80000004800 */
[----:B------:R0:W-:Y:S01]  /*5e00*/  STS [R174.X4+0xf80], R51 ;  /* 0x000f8033ae007388 */ /* 0x0001e20000004800 */
[----:B------:R-:W-:-:S06]  /*5e10*/  NOP ;  /* 0x0000000000007918 */ /* 0x000fcc0000000000 */
[----:B-1----:R1:W0:Y:S01]  /*5e20*/  MUFU.COS R129, R32 ;  /* 0x0000002000817308 */ /* 0x0022220000000000 */
[----:B------:R0:W0:Y:S04]  /*5e30*/  LDS R82, [R2.X4+0x8] ;  /* 0x0000080002527984 */ /* 0x0000280000004800 */
[----:B------:R0:W0:Y:S03]  /*5e40*/  LDS R81, [R2.X4+0xc] ;  /* 0x00000c0002517984 */ /* 0x0000260000004800 */
[----:B------:R-:W0:Y:S01]  /*5e50*/  MUFU.SIN R128, R31 ;  /* 0x0000001f00807308 */ /* 0x000e220000000400 */
[----:B------:R0:W0:Y:S04]  /*5e60*/  LDS R80, [R2.X4+0x10] ;  /* 0x0000100002507984 */ /* 0x0000280000004800 */
[----:B------:R0:W0:Y:S03]  /*5e70*/  LDS R59, [R2.X4+0x14] ;  /* 0x00001400023b7984 */ /* 0x0000260000004800 */
[----:B------:R0:W0:Y:S01]  /*5e80*/  MUFU.COS R130, R31 ;  /* 0x0000001f00827308 */ /* 0x0000220000000000 */
        /* <DEDUP_REMOVED lines=18> */
[----:B------:R0:W2:Y:S04]  /*5fb0*/  LDS R40, [R2.X4+0x60] ;  /* 0x0000600002287984 */ /* 0x0000a80000004800 */
[----:B------:R0:W2:Y:S04]  /*5fc0*/  LDS R39, [R2.X4+0x64] ;  /* 0x0000640002277984 */ /* 0x0000a80000004800 */
[----:B------:R0:W2:Y:S04]  /*5fd0*/  LDS R38, [R2.X4+0x68] ;  /* 0x0000680002267984 */ /* 0x0000a80000004800 */
[----:B------:R0:W2:Y:S04]  /*5fe0*/  LDS R37, [R2.X4+0x6c] ;  /* 0x00006c0002257984 */ /* 0x0000a80000004800 */
[----:B------:R0:W2:Y:S04]  /*5ff0*/  LDS R36, [R2.X4+0x70] ;  /* 0x0000700002247984 */ /* 0x0000a80000004800 */
[----:B------:R0:W2:Y:S04]  /*6000*/  LDS R35, [R2.X4+0x74] ;  /* 0x0000740002237984 */ /* 0x0000a80000004800 */
[----:B------:R0:W2:Y:S04]  /*6010*/  LDS R34, [R2.X4+0x78] ;  /* 0x0000780002227984 */ /* 0x0000a80000004800 */
[----:B------:R0:W2:Y:S04]  /*6020*/  LDS R33, [R2.X4+0x7c] ;  /* 0x00007c0002217984 */ /* 0x0000a80000004800 */
[----:B-1----:R1:W1:Y:S04]  /*6030*/  LDS R32, [R2.X4] ;  /* 0x0000000002207984 */ /* 0x0022680000004800 */
[----:B0-----:R0:W0:Y:S04]  /*6040*/  LDS R31, [R2.X4+0x4] ;  /* 0x00000400021f7984 */ /* 0x0010280000004800 */
[----:B------:R0:W-:Y:S04]  /*6050*/  STS.64 [R60+0x9880], R72 ;  /* 0x009880483c007388 */ /* 0x0001e80000000a00 */
[----:B------:R-:W5:Y:S04]  /*6060*/  LDG.E.64 R68, [R68.64] ;  /* 0x0000002044447981 */ /* 0x000f68000c1e1b00 */
[----:B------:R-:W-:Y:S01]  /*6070*/  BAR.SYNC.DEFER_BLOCKING 0x0 ;  /* 0x0000000000007b1d */ /* 0x000fe20000010000 */
[----:B------:R-:W-:-:S13]  /*6080*/  ISETP.NE.AND P0, PT, R122, 0x7f, PT ;  /* 0x0000007f7a00780c */ /* 0x000fda0003f05270 */
[----:B------:R0:W0:Y:S01]  /*6090*/  @P0 LDS.64 R94, [R122.X8+0xa888] ;  /* 0x00a888007a5e0984 */ /* 0x0000220000008a00 */
[----:B------:R-:W-:Y:S01]  /*60a0*/  FADD.FTZ R123, R155, UR5 ;  /* 0x000000059b7b7e21 */ /* 0x000fe20008010000 */
[----:B------:R-:W-:Y:S03]  /*60b0*/  BSSY B0, `(.L_x_1044) ;  /* 0x0000010000007945 */ /* 0x000fe60003800000 */
[----:B------:R-:W-:-:S04]  /*60c0*/  FMUL.FTZ R3, R123, UR43 ;  /* 0x0000002b7b037c20 */ /* 0x000fc80008410000 */
[----:B------:R-:W-:Y:S01]  /*60d0*/  FMUL.RZ R132, R3, 0.15915493667125701904 ;  /* 0x3e22f98303847820 */ /* 0x000fe2000040c000 */
        /* <DEDUP_REMOVED lines=13> */
.L_x_1045:
[----:B-1234-:R-:W-:Y:S05]  /*61b0*/  BSYNC B0 ;  /* 0x0000000000007941 */ /* 0x01efea0003800000 */
.L_x_1044:
[----:B------:R-:W-:Y:S01]  /*61c0*/  UISETP.GE.AND UP0, UPT, UR24, 0x2, UPT ;  /* 0x000000021800788c */ /* 0x000fe2000bf06270 */
[-C--:B0-----:R-:W-:Y:S01]  /*61d0*/  FMUL.FTZ R2, R9, R125.reuse ;  /* 0x0000007d09027220 */ /* 0x081fe20000410000 */
[----:B------:R-:W-:Y:S01]  /*61e0*/  MOV R60, UR24 ;  /* 0x00000018003c7c02 */ /* 0x000fe20008000f00 */
[-C--:B------:R-:W-:Y:S01]  /*61f0*/  FMUL.FTZ R63, R7, R125.reuse ;  /* 0x0000007d073f7220 */ /* 0x080fe20000410000 */
[----:B------:R-:W-:Y:S01]  /*6200*/  HFMA2.MMA R77, -RZ, RZ, 0, 9.5367431640625e-07 ;  /* 0x00000010ff4d7435 */ /* 0x000fe200000001ff */
[-C--:B------:R-:W-:Y:S01]  /*6210*/  FMUL.FTZ R3, R8, R125.reuse ;  /* 0x0000007d08037220 */ /* 0x080fe20000410000 */
[----:B------:R-:W-:Y:S01]  /*6220*/  PLOP3.LUT P0, PT, PT, PT, UP0, 0x80, 0x0 ;  /* 0x000000000000781c */ /* 0x000fe20003f0f008 */
[----:B------:R-:W0:Y:S01]  /*6230*/  MUFU.EX2 R2, R2 ;  /* 0x0000000200027308 */ /* 0x000e220000000800 */
[----:B------:R-:W-:Y:S01]  /*6240*/  MOV R61, c[0x0][0x16c] ;  /* 0x00005b00003d7a02 */ /* 0x000fe20000000f00 */
[----:B------:R-:W-:Y:S01]  /*6250*/  FMUL.FTZ R76, R6, R125 ;  /* 0x0000007d064c7220 */ /* 0x000fe20000410000 */
[----:B------:R-:W-:-:S05]  /*6260*/  ISETP.NE.OR P0, PT, R236, RZ, !P0 ;  /* 0x000000ffec00720c */ /* 0x000fca0004705670 */
[----:B------:R1:W2:Y:S08]  /*6270*/  MUFU.EX2 R75, R63 ;  /* 0x0000003f004b7308 */ /* 0x0002b00000000800 */
[----:B------:R3:W4:Y:S01]  /*6280*/  MUFU.EX2 R74, R3 ;  /* 0x00000003004a7308 */ /* 0x0007220000000800 */
[----:B------:R-:W-:Y:S01]  /*6290*/  @!P0 IADD3 R60, R60, -0x2, RZ ;  /* 0xfffffffe3c3c8810 */ /* 0x000fe20007ffe0ff */
[C---:B0-----:R-:W-:Y:S01]  /*62a0*/  FMUL.FTZ R30, R2.reuse, R30 ;  /* 0x0000001e021e7220 */ /* 0x041fe20000410000 */
[----:B-1----:R-:W-:Y:S01]  /*62b0*/  CS2R R62, SRZ ;  /* 0x00000000003e7805 */ /* 0x002fe2000001ff00 */
[----:B------:R-:W-:-:S02]  /*62c0*/  FMUL.FTZ R29, R2, R29 ;  /* 0x0000001d021d7220 */ /* 0x000fc40000410000 */
[----:B------:R-:W-:Y:S01]  /*62d0*/  @!P0 IMAD R2, R60, R61, UR7 ;  /* 0x000000073c028e24 */ /* 0x000fe2000f8e023d */
[----:B------:R-:W-:Y:S01]  /*62e0*/  HFMA2.MMA R60, -RZ, RZ, 1.875, 0 ;  /* 0x3f800000ff3c7435 */ /* 0x000fe200000001ff */
[C---:B--2---:R-:W-:Y:S01]  /*62f0*/  FMUL.FTZ R26, R75.reuse, R26 ;  /* 0x0000001a4b1a7220 */ /* 0x044fe20000410000 */
[----:B------:R-:W-:Y:S01]  /*6300*/  MOV R61, RZ ;  /* 0x000000ff003d7202 */ /* 0x000fe20000000f00 */
[----:B------:R-:W-:Y:S01]  /*6310*/  FMUL.FTZ R25, R75, R25 ;  /* 0x000000194b197220 */ /* 0x000fe20000410000 */
[----:B------:R0:W-:Y:S01]  /*6320*/  MUFU.EX2 R78, R76 ;  /* 0x0000004c004e7308 */ /* 0x0001e20000000800 */
[----:B------:R-:W-:Y:S02]  /*6330*/  FMUL.FTZ R75, R10, R32 ;  /* 0x000000200a4b7220 */ /* 0x000fe40000410000 */
[----:B---3--:R-:W-:-:S04]  /*6340*/  @!P0 IMAD.WIDE R2, R2, R77, UR40 ;  /* 0x0000002802028e25 */ /* 0x008fc8000f8e024d */
[C---:B----4-:R-:W-:Y:S01]  /*6350*/  FMUL.FTZ R28, R74.reuse, R28 ;  /* 0x0000001c4a1c7220 */ /* 0x050fe20000410000 */
[----:B------:R1:W5:Y:S01]  /*6360*/  @!P0 LDG.E.128 R60, [R2.64] ;  /* 0x00000020023c8981 */ /* 0x000362000c1e1d00 */
[----:B------:R-:W-:Y:S01]  /*6370*/  FMUL.FTZ R27, R74, R27 ;  /* 0x0000001b4a1b7220 */ /* 0x000fe20000410000 */
[----:B------:R-:W-:Y:S01]  /*6380*/  MUFU.SIN R131, R132 ;  /* 0x0000008400837308 */ /* 0x000fe20000000400 */
[----:B------:R-:W-:Y:S02]  /*6390*/  FMUL.FTZ R77, R10, R31 ;  /* 0x0000001f0a4d7220 */ /* 0x000fe40000410000 */
[C---:B------:R-:W-:Y:S02]  /*63a0*/  FMUL.FTZ R74, R118.reuse, R75 ;  /* 0x0000004b764a7220 */ /* 0x040fe40000410000 */
[----:B------:R-:W-:Y:S02]  /*63b0*/  FMUL.FTZ R79, R5, R125 ;  /* 0x0000007d054f7220 */ /* 0x000fe40000410000 */
[----:B------:R-:W-:Y:S01]  /*63c0*/  FMUL.FTZ R75, R118, R77 ;  /* 0x0000004d764b7220 */ /* 0x000fe20000410000 */
[----:B------:R-:W-:Y:S01]  /*63d0*/  MUFU.COS R132, R132 ;  /* 0x0000008400847308 */ /* 0x000fe20000000000 */
[----:B0-----:R-:W-:-:S02]  /*63e0*/  FMUL.FTZ R76, R9, R81 ;  /* 0x00000051094c7220 */ /* 0x001fc40000410000 */
[-C--:B------:R-:W-:Y:S02]  /*63f0*/  FMUL.FTZ R10, R74, R29.reuse ;  /* 0x0000001d4a0a7220 */ /* 0x080fe40000410000 */
[----:B-1----:R-:W-:Y:S02]  /*6400*/  FMUL.FTZ R2, R9, R82 ;  /* 0x0000005209027220 */ /* 0x002fe40000410000 */
[----:B------:R-:W-:Y:S01]  /*6410*/  FMUL.FTZ R3, R75, R29 ;  /* 0x0000001d4b037220 */ /* 0x000fe20000410000 */
[----:B------:R-:W0:Y:S01]  /*6420*/  MUFU.EX2 R79, R79 ;  /* 0x0000004f004f7308 */ /* 0x000e220000000800 */
[----:B------:R-:W-:Y:S02]  /*6430*/  FMUL.FTZ R76, R117, R76 ;  /* 0x0000004c754c7220 */ /* 0x000fe40000410000 */
[----:B------:R-:W-:Y:S02]  /*6440*/  FFMA.FTZ R9, R75, R30, R10 ;  /* 0x0000001e4b097223 */ /* 0x000fe4000001000a */
[----:B------:R-:W-:-:S02]  /*6450*/  FMUL.FTZ R77, R117, R2 ;  /* 0x00000002754d7220 */ /* 0x000fc40000410000 */
[----:B------:R-:W-:Y:S02]  /*6460*/  FFMA.FTZ R2, R74, R30, -R3 ;  /* 0x0000001e4a027223 */ /* 0x000fe40000010803 */
[----:B------:R-:W-:Y:S02]  /*6470*/  FADD.FTZ R10, R76, R9 ;  /* 0x000000094c0a7221 */ /* 0x000fe40000010000 */
[----:B------:R-:W-:Y:S02]  /*6480*/  FADD.FTZ R3, R77, R2 ;  /* 0x000000024d037221 */ /* 0x000fe40000010000 */
[C---:B------:R-:W-:Y:S02]  /*6490*/  FMUL.FTZ R9, R27.reuse, R10 ;  /* 0x0000000a1b097220 */ /* 0x040fe40000410000 */
[-C--:B------:R-:W-:Y:S02]  /*64a0*/  FMUL.FTZ R135, R27, R3.reuse ;  /* 0x000000031b877220 */ /* 0x080fe40000410000 */
[----:B------:R-:W-:-:S02]  /*64b0*/  FFMA.FTZ R136, R28, R3, -R9 ;  /* 0x000000031c887223 */ /* 0x000fc40000010809 */
[----:B------:R-:W-:Y:S02]  /*64c0*/  FMUL.FTZ R3, R8, R59 ;  /* 0x0000003b08037220 */ /* 0x000fe40000410000 */
[C---:B0-----:R-:W-:Y:S02]  /*64d0*/  FMUL.FTZ R22, R79.reuse, R22 ;  /* 0x000000164f167220 */ /* 0x041fe40000410000 */
[----:B------:R-:W-:Y:S02]  /*64e0*/  FMUL.FTZ R21, R79, R21 ;  /* 0x000000154f157220 */ /* 0x000fe40000410000 */
[C---:B------:R-:W-:Y:S02]  /*64f0*/  FMUL.FTZ R24, R78.reuse, R24 ;  /* 0x000000184e187220 */ /* 0x040fe40000410000 */
[----:B------:R-:W-:Y:S02]  /*6500*/  FMUL.FTZ R23, R78, R23 ;  /* 0x000000174e177220 */ /* 0x000fe40000410000 */
[----:B------:R-:W-:-:S02]  /*6510*/  FADD.FTZ R134, R102, UR5 ;  /* 0x0000000566867e21 */ /* 0x000fc40008010000 */
[----:B------:R-:W-:Y:S02]  /*6520*/  FMUL.FTZ R79, R8, R80 ;  /* 0x00000050084f7220 */ /* 0x000fe40000410000 */
[----:B------:R-:W-:Y:S02]  /*6530*/  FFMA.FTZ R135, R28, R10, R135 ;  /* 0x0000000a1c877223 */ /* 0x000fe40000010087 */
[----:B------:R-:W-:Y:S02]  /*6540*/  FMUL.FTZ R78, R116, R3 ;  /* 0x00000003744e7220 */ /* 0x000fe40000410000 */
[-C--:B------:R-:W-:Y:S02]  /*6550*/  FMUL.FTZ R10, R65, R125.reuse ;  /* 0x0000007d410a7220 */ /* 0x080fe40000410000 */
[----:B------:R-:W-:Y:S02]  /*6560*/  FMUL.FTZ R2, R0, R125 ;  /* 0x0000007d00027220 */ /* 0x000fe40000410000 */
[----:B------:R-:W-:-:S02]  /*6570*/  FMUL.FTZ R3, R134, UR43 ;  /* 0x0000002b86037c20 */ /* 0x000fc40008410000 */
[----:B------:R-:W-:Y:S02]  /*6580*/  FMUL.FTZ R79, R116, R79 ;  /* 0x0000004f744f7220 */ /* 0x000fe40000410000 */
[----:B------:R-:W-:Y:S01]  /*6590*/  FADD.FTZ R135, R78, R135 ;  /* 0x000000874e877221 */ /* 0x000fe20000010000 */
[----:B------:R0:W-:Y:S01]  /*65a0*/  MUFU.EX2 R9, R2 ;  /* 0x0000000200097308 */ /* 0x0001e20000000800 */
[----:B------:R-:W-:Y:S02]  /*65b0*/  FMUL.RZ R137, R3, 0.15915493667125701904 ;  /* 0x3e22f98303897820 */ /* 0x000fe4000040c000 */
[----:B------:R-:W-:Y:S02]  /*65c0*/  FADD.FTZ R136, R79, R136 ;  /* 0x000000884f887221 */ /* 0x000fe40000010000 */
[----:B------:R-:W-:-:S03]  /*65d0*/  FMUL.FTZ R3, R25, R135 ;  /* 0x0000008719037220 */ /* 0x000fc60000410000 */
[----:B------:R-:W1:Y:S01]  /*65e0*/  MUFU.EX2 R10, R10 ;  /* 0x0000000a000a7308 */ /* 0x000e620000000800 */
[----:B0-----:R-:W-:Y:S02]  /*65f0*/  FMUL.FTZ R2, R7, R58 ;  /* 0x0000003a07027220 */ /* 0x001fe40000410000 */
[-C--:B------:R-:W-:Y:S02]  /*6600*/  FMUL.FTZ R8, R25, R136.reuse ;  /* 0x0000008819087220 */ /* 0x080fe40000410000 */
[C---:B------:R-:W-:Y:S02]  /*6610*/  FFMA.FTZ R136, R26.reuse, R136, -R3 ;  /* 0x000000881a887223 */ /* 0x040fe40000010803 */
[----:B------:R-:W-:Y:S02]  /*6620*/  FMUL.FTZ R168, R7, R57 ;  /* 0x0000003907a87220 */ /* 0x000fe40000410000 */
[----:B------:R-:W-:Y:S02]  /*6630*/  FMUL.FTZ R167, R115, R2 ;  /* 0x0000000273a77220 */ /* 0x000fe40000410000 */
[----:B------:R-:W-:-:S02]  /*6640*/  FFMA.FTZ R135, R26, R135, R8 ;  /* 0x000000871a877223 */ /* 0x000fc40000010008 */
[----:B------:R-:W-:Y:S02]  /*6650*/  FMUL.FTZ R168, R115, R168 ;  /* 0x000000a873a87220 */ /* 0x000fe40000410000 */
[----:B------:R-:W-:Y:S02]  /*6660*/  FADD.FTZ R136, R167, R136 ;  /* 0x00000088a7887221 */ /* 0x000fe40000010000 */
[----:B------:R-:W-:Y:S02]  /*6670*/  FMUL.FTZ R3, R64, R125 ;  /* 0x0000007d40037220 */ /* 0x000fe40000410000 */
[----:B------:R-:W-:Y:S02]  /*6680*/  FADD.FTZ R135, R168, R135 ;  /* 0x00000087a8877221 */ /* 0x000fe40000010000 */
[----:B------:R-:W-:Y:S02]  /*6690*/  FMUL.FTZ R8, R23, R136 ;  /* 0x0000008817087220 */ /* 0x000fe40000410000 */
[----:B------:R-:W-:Y:S01]  /*66a0*/  FMUL.FTZ R169, R6, R55 ;  /* 0x0000003706a97220 */ /* 0x000fe20000410000 */
[----:B------:R0:W2:Y:S01]  /*66b0*/  MUFU.EX2 R7, R3 ;  /* 0x0000000300077308 */ /* 0x0000a20000000800 */
[----:B-1----:R-:W-:-:S02]  /*66c0*/  FMUL.FTZ R16, R10, R16 ;  /* 0x000000100a107220 */ /* 0x002fc40000410000 */
[----:B------:R-:W-:Y:S02]  /*66d0*/  FMUL.FTZ R15, R10, R15 ;  /* 0x0000000f0a0f7220 */ /* 0x000fe40000410000 */
[----:B------:R-:W-:Y:S02]  /*66e0*/  FFMA.FTZ R10, R24, R135, R8 ;  /* 0x00000087180a7223 */ /* 0x000fe40000010008 */
[----:B------:R-:W-:Y:S02]  /*66f0*/  FMUL.FTZ R133, R4, R125 ;  /* 0x0000007d04857220 */ /* 0x000fe40000410000 */
[----:B------:R-:W-:Y:S02]  /*6700*/  FMUL.FTZ R135, R23, R135 ;  /* 0x0000008717877220 */ /* 0x000fe40000410000 */
[----:B0-----:R-:W-:Y:S02]  /*6710*/  FMUL.FTZ R3, R6, R56 ;  /* 0x0000003806037220 */ /* 0x001fe40000410000 */
[----:B------:R-:W-:-:S02]  /*6720*/  FMUL.FTZ R169, R114, R169 ;  /* 0x000000a972a97220 */ /* 0x000fc40000410000 */
[----:B------:R-:W-:Y:S02]  /*6730*/  FMUL.FTZ R8, R66, R125 ;  /* 0x0000007d42087220 */ /* 0x000fe40000410000 */
[----:B------:R-:W-:Y:S02]  /*6740*/  FFMA.FTZ R135, R24, R136, -R135 ;  /* 0x0000008818877223 */ /* 0x000fe40000010887 */
[----:B------:R-:W-:Y:S01]  /*6750*/  FMUL.FTZ R170, R114, R3 ;  /* 0x0000000372aa7220 */ /* 0x000fe20000410000 */
[----:B------:R-:W0:Y:S01]  /*6760*/  MUFU.EX2 R133, R133 ;  /* 0x0000008500857308 */ /* 0x000e220000000800 */
[----:B------:R-:W-:Y:S02]  /*6770*/  FADD.FTZ R10, R169, R10 ;  /* 0x0000000aa90a7221 */ /* 0x000fe40000010000 */
[----:B------:R-:W-:Y:S02]  /*6780*/  FMUL.FTZ R3, R67, R125 ;  /* 0x0000007d43037220 */ /* 0x000fe40000410000 */
[----:B------:R-:W-:-:S02]  /*6790*/  FADD.FTZ R135, R170, R135 ;  /* 0x00000087aa877221 */ /* 0x000fc40000010000 */
[----:B------:R-:W-:Y:S01]  /*67a0*/  FMUL.FTZ R6, R21, R10 ;  /* 0x0000000a15067220 */ /* 0x000fe20000410000 */
[----:B------:R-:W1:Y:S01]  /*67b0*/  MUFU.EX2 R8, R8 ;  /* 0x0000000800087308 */ /* 0x000e620000000800 */
[C---:B------:R-:W-:Y:S02]  /*67c0*/  FMUL.FTZ R18, R9.reuse, R18 ;  /* 0x0000001209127220 */ /* 0x040fe40000410000 */
[----:B------:R-:W-:Y:S02]  /*67d0*/  FMUL.FTZ R17, R9, R17 ;  /* 0x0000001109117220 */ /* 0x000fe40000410000 */
[----:B------:R-:W-:-:S03]  /*67e0*/  FMUL.FTZ R9, R21, R135 ;  /* 0x0000008715097220 */ /* 0x000fc60000410000 */
[----:B------:R-:W3:Y:S01]  /*67f0*/  MUFU.EX2 R3, R3 ;  /* 0x0000000300037308 */ /* 0x000ee20000000800 */
[C---:B------:R-:W-:Y:S02]  /*6800*/  FFMA.FTZ R135, R22.reuse, R135, -R6 ;  /* 0x0000008716877223 */ /* 0x040fe40000010806 */
[----:B------:R-:W-:Y:S02]  /*6810*/  FMUL.FTZ R6, R5, R53 ;  /* 0x0000003505067220 */ /* 0x000fe40000410000 */
[C---:B--2---:R-:W-:Y:S02]  /*6820*/  FMUL.FTZ R14, R7.reuse, R14 ;  /* 0x0000000e070e7220 */ /* 0x044fe40000410000 */
[----:B------:R-:W-:Y:S02]  /*6830*/  FMUL.FTZ R13, R7, R13 ;  /* 0x0000000d070d7220 */ /* 0x000fe40000410000 */
[----:B------:R-:W-:Y:S02]  /*6840*/  FFMA.FTZ R10, R22, R10, R9 ;  /* 0x0000000a160a7223 */ /* 0x000fe40000010009 */
[----:B------:R-:W-:-:S02]  /*6850*/  FMUL.FTZ R172, R5, R54 ;  /* 0x0000003605ac7220 */ /* 0x000fc40000410000 */
[----:B------:R-:W-:Y:S02]  /*6860*/  FMUL.FTZ R171, R113, R6 ;  /* 0x0000000671ab7220 */ /* 0x000fe40000410000 */
[----:B------:R-:W-:Y:S02]  /*6870*/  FMUL.FTZ R7, R70, R125 ;  /* 0x0000007d46077220 */ /* 0x000fe40000410000 */
[----:B0-----:R-:W-:Y:S02]  /*6880*/  FMUL.FTZ R19, R133, R19 ;  /* 0x0000001385137220 */ /* 0x001fe40000410000 */
[----:B------:R-:W-:Y:S01]  /*6890*/  FMUL.FTZ R172, R113, R172 ;  /* 0x000000ac71ac7220 */ /* 0x000fe20000410000 */
[----:B------:R0:W2:Y:S01]  /*68a0*/  MUFU.EX2 R6, R7 ;  /* 0x0000000700067308 */ /* 0x0000a20000000800 */
[----:B------:R-:W-:Y:S02]  /*68b0*/  FADD.FTZ R136, R171, R10 ;  /* 0x0000000aab887221 */ /* 0x000fe40000010000 */
[----:B-1----:R-:W-:-:S02]  /*68c0*/  FMUL.FTZ R12, R8, R12 ;  /* 0x0000000c080c7220 */ /* 0x002fc40000410000 */
[----:B------:R-:W-:Y:S02]  /*68d0*/  FMUL.FTZ R11, R8, R11 ;  /* 0x0000000b080b7220 */ /* 0x000fe40000410000 */
[----:B------:R-:W-:Y:S02]  /*68e0*/  FMUL.FTZ R20, R133, R20 ;  /* 0x0000001485147220 */ /* 0x000fe40000410000 */
[----:B------:R-:W-:Y:S02]  /*68f0*/  FADD.FTZ R135, R172, R135 ;  /* 0x00000087ac877221 */ /* 0x000fe40000010000 */
[----:B------:R-:W-:Y:S02]  /*6900*/  FMUL.FTZ R8, R19, R136 ;  /* 0x0000008813087220 */ /* 0x000fe40000410000 */
[C---:B---3--:R-:W-:Y:S02]  /*6910*/  FMUL.FTZ R10, R3.reuse, R126 ;  /* 0x0000007e030a7220 */ /* 0x048fe40000410000 */
[----:B------:R-:W-:-:S02]  /*6920*/  FMUL.FTZ R9, R3, R124 ;  /* 0x0000007c03097220 */ /* 0x000fc40000410000 */
[----:B------:R-:W-:Y:S02]  /*6930*/  FMUL.FTZ R3, R4, R52 ;  /* 0x0000003404037220 */ /* 0x000fe40000410000 */
[-C--:B------:R-:W-:Y:S02]  /*6940*/  FMUL.FTZ R5, R71, R125.reuse ;  /* 0x0000007d47057220 */ /* 0x080fe40000410000 */
[----:B------:R-:W-:Y:S02]  /*6950*/  FMUL.FTZ R124, R123, R125 ;  /* 0x0000007d7b7c7220 */ /* 0x000fe40000410000 */
[----:B0-----:R-:W-:Y:S02]  /*6960*/  FFMA.FTZ R7, R20, R135, -R8 ;  /* 0x0000008714077223 */ /* 0x001fe40000010808 */
[----:B------:R-:W-:Y:S02]  /*6970*/  FMUL.FTZ R125, R134, R125 ;  /* 0x0000007d867d7220 */ /* 0x000fe40000410000 */
[----:B------:R-:W-:-:S02]  /*6980*/  FMUL.FTZ R135, R19, R135 ;  /* 0x0000008713877220 */ /* 0x000fc40000410000 */
[----:B------:R-:W-:Y:S02]  /*6990*/  FMUL.FTZ R173, R4, R51 ;  /* 0x0000003304ad7220 */ /* 0x000fe40000410000 */
[----:B------:R-:W-:Y:S01]  /*69a0*/  FMUL.FTZ R174, R112, R3 ;  /* 0x0000000370ae7220 */ /* 0x000fe20000410000 */
[----:B------:R-:W-:Y:S01]  /*69b0*/  MUFU.SIN R133, R137 ;  /* 0x0000008900857308 */ /* 0x000fe20000000400 */
[----:B------:R-:W-:Y:S02]  /*69c0*/  FFMA.FTZ R136, R20, R136, R135 ;  /* 0x0000008814887223 */ /* 0x000fe40000010087 */
[----:B------:R-:W-:Y:S02]  /*69d0*/  FMUL.FTZ R173, R112, R173 ;  /* 0x000000ad70ad7220 */ /* 0x000fe40000410000 */
[----:B------:R-:W-:-:S03]  /*69e0*/  FADD.FTZ R3, R174, R7 ;  /* 0x00000007ae037221 */ /* 0x000fc60000010000 */
[----:B------:R-:W-:Y:S01]  /*69f0*/  MUFU.COS R2, R137 ;  /* 0x0000008900027308 */ /* 0x000fe20000000000 */
[----:B------:R-:W-:Y:S02]  /*6a00*/  FADD.FTZ R136, R173, R136 ;  /* 0x00000088ad887221 */ /* 0x000fe40000010000 */
[----:B--2---:R-:W-:-:S05]  /*6a10*/  FMUL.FTZ R7, R6, R127 ;  /* 0x0000007f06077220 */ /* 0x004fca0000410000 */
[----:B------:R-:W0:Y:S01]  /*6a20*/  MUFU.EX2 R124, R124 ;  /* 0x0000007c007c7308 */ /* 0x000e220000000800 */
[----:B------:R-:W-:Y:S02]  /*6a30*/  FMUL.FTZ R127, R17, R3 ;  /* 0x00000003117f7220 */ /* 0x000fe40000410000 */
[----:B------:R-:W-:-:S05]  /*6a40*/  FMUL.FTZ R4, R0, R49 ;  /* 0x0000003100047220 */ /* 0x000fca0000410000 */
[----:B------:R-:W1:Y:S01]  /*6a50*/  MUFU.EX2 R125, R125 ;  /* 0x0000007d007d7308 */ /* 0x000e620000000800 */
[----:B------:R-:W-:Y:S02]  /*6a60*/  FMUL.FTZ R8, R6, R129 ;  /* 0x0000008106087220 */ /* 0x000fe40000410000 */
[----:B------:R-:W-:Y:S02]  /*6a70*/  FMUL.FTZ R6, R17, R136 ;  /* 0x0000008811067220 */ /* 0x000fe40000410000 */
[----:B------:R-:W-:Y:S02]  /*6a80*/  FMUL.FTZ R176, R0, R50 ;  /* 0x0000003200b07220 */ /* 0x000fe40000410000 */
[C---:B------:R-:W-:Y:S02]  /*6a90*/  FFMA.FTZ R136, R18.reuse, R136, R127 ;  /* 0x0000008812887223 */ /* 0x040fe4000001007f */
[----:B------:R-:W-:Y:S02]  /*6aa0*/  FMUL.FTZ R175, R111, R4 ;  /* 0x000000046faf7220 */ /* 0x000fe40000410000 */
[----:B------:R-:W-:-:S02]  /*6ab0*/  FFMA.FTZ R3, R18, R3, -R6 ;  /* 0x0000000312037223 */ /* 0x000fc40000010806 */
[----:B------:R-:W-:Y:S02]  /*6ac0*/  FMUL.FTZ R176, R111, R176 ;  /* 0x000000b06fb07220 */ /* 0x000fe40000410000 */
[----:B------:R-:W-:Y:S02]  /*6ad0*/  FADD.FTZ R136, R175, R136 ;  /* 0x00000088af887221 */ /* 0x000fe40000010000 */
[----:B------:R-:W-:Y:S02]  /*6ae0*/  FADD.FTZ R126, R176, R3 ;  /* 0x00000003b07e7221 */ /* 0x000fe40000010000 */
[----:B------:R-:W-:Y:S02]  /*6af0*/  FMUL.FTZ R177, R65, R47 ;  /* 0x0000002f41b17220 */ /* 0x000fe40000410000 */
[C---:B0-----:R-:W-:Y:S02]  /*6b00*/  FMUL.FTZ R4, R124.reuse, R132 ;  /* 0x000000847c047220 */ /* 0x041fe40000410000 */
[----:B------:R-:W-:-:S02]  /*6b10*/  FMUL.FTZ R3, R124, R131 ;  /* 0x000000837c037220 */ /* 0x000fc40000410000 */
[----:B------:R-:W-:Y:S02]  /*6b20*/  FMUL.FTZ R127, R15, R136 ;  /* 0x000000880f7f7220 */ /* 0x000fe40000410000 */
[C---:B-1----:R-:W-:Y:S02]  /*6b30*/  FMUL.FTZ R2, R125.reuse, R2 ;  /* 0x000000027d027220 */ /* 0x042fe40000410000 */
[----:B------:R-:W-:Y:S02]  /*6b40*/  FMUL.FTZ R0, R125, R133 ;  /* 0x000000857d007220 */ /* 0x000fe40000410000 */
[----:B------:R-:W-:Y:S02]  /*6b50*/  FMUL.FTZ R65, R65, R48 ;  /* 0x0000003041417220 */ /* 0x000fe40000410000 */
[-C--:B------:R-:W-:Y:S02]  /*6b60*/  FMUL.FTZ R124, R72, R29.reuse ;  /* 0x0000001d487c7220 */ /* 0x080fe40000410000 */
[----:B------:R-:W-:-:S02]  /*6b70*/  FMUL.FTZ R125, R73, R29 ;  /* 0x0000001d497d7220 */ /* 0x000fc40000410000 */
[-C--:B------:R-:W-:Y:S02]  /*6b80*/  FMUL.FTZ R129, R15, R126.reuse ;  /* 0x0000007e0f817220 */ /* 0x080fe40000410000 */
[----:B------:R-:W-:Y:S02]  /*6b90*/  FFMA.FTZ R127, R16, R126, -R127 ;  /* 0x0000007e107f7223 */ /* 0x000fe4000001087f */
[----:B------:R-:W-:Y:S02]  /*6ba0*/  FMUL.FTZ R178, R110, R65 ;  /* 0x000000416eb27220 */ /* 0x000fe40000410000 */
[-C--:B------:R-:W-:Y:S02]  /*6bb0*/  FFMA.FTZ R124, R73, R30.reuse, R124 ;  /* 0x0000001e497c7223 */ /* 0x080fe4000001007c */
[----:B------:R-:W-:Y:S02]  /*6bc0*/  FFMA.FTZ R125, R72, R30, -R125 ;  /* 0x0000001e487d7223 */ /* 0x000fe4000001087d */
[----:B------:R-:W-:-:S02]  /*6bd0*/  FFMA.FTZ R136, R16, R136, R129 ;  /* 0x0000008810887223 */ /* 0x000fc40000010081 */
[----:B------:R-:W-:Y:S02]  /*6be0*/  FMUL.FTZ R177, R110, R177 ;  /* 0x000000b16eb17220 */ /* 0x000fe40000410000 */
[----:B------:R-:W-:Y:S02]  /*6bf0*/  FADD.FTZ R126, R178, R127 ;  /* 0x0000007fb27e7221 */ /* 0x000fe40000010000 */
[C---:B------:R-:W-:Y:S02]  /*6c00*/  FMUL.FTZ R65, R27.reuse, R124 ;  /* 0x0000007c1b417220 */ /* 0x040fe40000410000 */
[-C--:B------:R-:W-:Y:S02]  /*6c10*/  FMUL.FTZ R127, R27, R125.reuse ;  /* 0x0000007d1b7f7220 */ /* 0x080fe40000410000 */
[----:B------:R-:W-:Y:S02]  /*6c20*/  FADD.FTZ R136, R177, R136 ;  /* 0x00000088b1887221 */ /* 0x000fe40000010000 */
[----:B------:R-:W-:-:S02]  /*6c30*/  FFMA.FTZ R65, R28, R125, -R65 ;  /* 0x0000007d1c417223 */ /* 0x000fc40000010841 */
[----:B------:R-:W-:Y:S02]  /*6c40*/  FFMA.FTZ R127, R28, R124, R127 ;  /* 0x0000007c1c7f7223 */ /* 0x000fe4000001007f */
[----:B------:R-:W-:Y:S02]  /*6c50*/  FMUL.FTZ R129, R13, R136 ;  /* 0x000000880d817220 */ /* 0x000fe40000410000 */
[C---:B------:R-:W-:Y:S02]  /*6c60*/  FMUL.FTZ R124, R64.reuse, R45 ;  /* 0x0000002d407c7220 */ /* 0x040fe40000410000 */
[----:B------:R-:W-:Y:S02]  /*6c70*/  FMUL.FTZ R180, R64, R46 ;  /* 0x0000002e40b47220 */ /* 0x000fe40000410000 */
[C---:B------:R-:W-:Y:S02]  /*6c80*/  FMUL.FTZ R125, R25.reuse, R65 ;  /* 0x00000041197d7220 */ /* 0x040fe40000410000 */
[----:B------:R-:W-:-:S02]  /*6c90*/  FMUL.FTZ R64, R25, R127 ;  /* 0x0000007f19407220 */ /* 0x000fc40000410000 */
[-C--:B------:R-:W-:Y:S02]  /*6ca0*/  FMUL.FTZ R131, R13, R126.reuse ;  /* 0x0000007e0d837220 */ /* 0x080fe40000410000 */
[----:B------:R-:W-:Y:S02]  /*6cb0*/  FFMA.FTZ R129, R14, R126, -R129 ;  /* 0x0000007e0e817223 */ /* 0x000fe40000010881 */
[----:B------:R-:W-:Y:S02]  /*6cc0*/  FMUL.FTZ R180, R109, R180 ;  /* 0x000000b46db47220 */ /* 0x000fe40000410000 */
[C---:B------:R-:W-:Y:S02]  /*6cd0*/  FFMA.FTZ R125, R26.reuse, R127, R125 ;  /* 0x0000007f1a7d7223 */ /* 0x040fe4000001007d */
[----:B------:R-:W-:Y:S02]  /*6ce0*/  FFMA.FTZ R64, R26, R65, -R64 ;  /* 0x000000411a407223 */ /* 0x000fe40000010840 */
[----:B------:R-:W-:-:S02]  /*6cf0*/  FFMA.FTZ R136, R14, R136, R131 ;  /* 0x000000880e887223 */ /* 0x000fc40000010083 */
[----:B------:R-:W-:Y:S02]  /*6d00*/  FMUL.FTZ R179, R109, R124 ;  /* 0x0000007c6db37220 */ /* 0x000fe40000410000 */
[----:B------:R-:W-:Y:S02]  /*6d10*/  FADD.FTZ R129, R180, R129 ;  /* 0x00000081b4817221 */ /* 0x000fe40000010000 */
[C---:B------:R-:W-:Y:S02]  /*6d20*/  FMUL.FTZ R65, R23.reuse, R125 ;  /* 0x0000007d17417220 */ /* 0x040fe40000410000 */
[----:B------:R-:W-:Y:S02]  /*6d30*/  FMUL.FTZ R124, R23, R64 ;  /* 0x00000040177c7220 */ /* 0x000fe40000410000 */
[----:B------:R-:W-:Y:S02]  /*6d40*/  FADD.FTZ R136, R179, R136 ;  /* 0x00000088b3887221 */ /* 0x000fe40000010000 */
[----:B------:R-:W-:-:S02]  /*6d50*/  FMUL.FTZ R127, R11, R129 ;  /* 0x000000810b7f7220 */ /* 0x000fc40000410000 */
[C---:B------:R-:W-:Y:S02]  /*6d60*/  FFMA.FTZ R64, R24.reuse, R64, -R65 ;  /* 0x0000004018407223 */ /* 0x040fe40000010841 */
[----:B------:R-:W-:Y:S02]  /*6d70*/  FFMA.FTZ R124, R24, R125, R124 ;  /* 0x0000007d187c7223 */ /* 0x000fe4000001007c */
[-C--:B------:R-:W-:Y:S02]  /*6d80*/  FMUL.FTZ R126, R11, R136.reuse ;  /* 0x000000880b7e7220 */ /* 0x080fe40000410000 */
[----:B------:R-:W-:Y:S02]  /*6d90*/  FFMA.FTZ R136, R12, R136, R127 ;  /* 0x000000880c887223 */ /* 0x000fe4000001007f */
[----:B------:R-:W-:Y:S02]  /*6da0*/  FMUL.FTZ R181, R66, R43 ;  /* 0x0000002b42b57220 */ /* 0x000fe40000410000 */
[----:B------:R-:W-:-:S02]  /*6db0*/  FMUL.FTZ R127, R21, R64 ;  /* 0x00000040157f7220 */ /* 0x000fc40000410000 */
[----:B------:R-:W-:Y:S02]  /*6dc0*/  FMUL.FTZ R125, R21, R124 ;  /* 0x0000007c157d7220 */ /* 0x000fe40000410000 */
[----:B------:R-:W-:Y:S02]  /*6dd0*/  FMUL.FTZ R65, R66, R44 ;  /* 0x0000002c42417220 */ /* 0x000fe40000410000 */
[----:B------:R-:W-:Y:S02]  /*6de0*/  FMUL.FTZ R181, R108, R181 ;  /* 0x000000b56cb57220 */ /* 0x000fe40000410000 */
[C---:B------:R-:W-:Y:S02]  /*6df0*/  FFMA.FTZ R127, R22.reuse, R124, R127 ;  /* 0x0000007c167f7223 */ /* 0x040fe4000001007f */
[----:B------:R-:W-:Y:S02]  /*6e00*/  FFMA.FTZ R125, R22, R64, -R125 ;  /* 0x00000040167d7223 */ /* 0x000fe4000001087d */
[----:B------:R-:W-:-:S02]  /*6e10*/  FFMA.FTZ R129, R12, R129, -R126 ;  /* 0x000000810c817223 */ /* 0x000fc4000001087e */
        /* <DEDUP_REMOVED lines=9> */
[----:B------:R-:W-:Y:S02]  /*6eb0*/  FFMA.FTZ R129, R10, R129, -R66 ;  /* 0x000000810a817223 */ /* 0x000fe40000010842 */
[C---:B------:R-:W-:Y:S02]  /*6ec0*/  FMUL.FTZ R64, R67.reuse, R41 ;  /* 0x0000002943407220 */ /* 0x040fe40000410000 */
[----:B------:R-:W-:-:S02]  /*6ed0*/  FMUL.FTZ R184, R67, R42 ;  /* 0x0000002a43b87220 */ /* 0x000fc40000410000 */
[C---:B------:R-:W-:Y:S02]  /*6ee0*/  FMUL.FTZ R67, R17.reuse, R125 ;  /* 0x0000007d11437220 */ /* 0x040fe40000410000 */
[-C--:B------:R-:W-:Y:S02]  /*6ef0*/  FMUL.FTZ R66, R17, R65.reuse ;  /* 0x0000004111427220 */ /* 0x080fe40000410000 */
[----:B------:R-:W-:Y:S02]  /*6f00*/  FMUL.FTZ R184, R107, R184 ;  /* 0x000000b86bb87220 */ /* 0x000fe40000410000 */
[C---:B------:R-:W-:Y:S02]  /*6f10*/  FFMA.FTZ R67, R18.reuse, R65, R67 ;  /* 0x0000004112437223 */ /* 0x040fe40000010043 */
[----:B------:R-:W-:Y:S01]  /*6f20*/  FFMA.FTZ R66, R18, R125, -R66 ;  /* 0x0000007d12427223 */ /* 0x000fe20000010842 */
[----:B------:R-:W0:Y:S01]  /*6f30*/  MUFU.EX2 R5, R5 ;  /* 0x0000000500057308 */ /* 0x000e220000000800 */
        /* <DEDUP_REMOVED lines=18> */
[----:B0-----:R-:W-:-:S02]  /*7060*/  FMUL.FTZ R6, R5, R130 ;  /* 0x0000008205067220 */ /* 0x001fc40000410000 */
[----:B------:R-:W-:Y:S02]  /*7070*/  FFMA.FTZ R129, R8, R129, -R124 ;  /* 0x0000008108817223 */ /* 0x000fe4000001087c */
[----:B------:R-:W-:Y:S02]  /*7080*/  FMUL.FTZ R186, R106, R65 ;  /* 0x000000416aba7220 */ /* 0x000fe40000410000 */
[----:B------:R-:W-:Y:S02]  /*7090*/  FMUL.FTZ R5, R5, R128 ;  /* 0x0000008005057220 */ /* 0x000fe40000410000 */
[----:B------:R-:W-:Y:S02]  /*70a0*/  FADD.FTZ R136, R185, R136 ;  /* 0x00000088b9887221 */ /* 0x000fe40000010000 */
[C---:B------:R-:W-:Y:S02]  /*70b0*/  FMUL.FTZ R64, R11.reuse, R125 ;  /* 0x0000007d0b407220 */ /* 0x040fe40000410000 */
[----:B------:R-:W-:-:S02]  /*70c0*/  FMUL.FTZ R65, R11, R67 ;  /* 0x000000430b417220 */ /* 0x000fc40000410000 */
[----:B------:R-:W-:Y:S02]  /*70d0*/  FADD.FTZ R129, R186, R129 ;  /* 0x00000081ba817221 */ /* 0x000fe40000010000 */
[C---:B------:R-:W-:Y:S02]  /*70e0*/  FMUL.FTZ R66, R5.reuse, R136 ;  /* 0x0000008805427220 */ /* 0x040fe40000410000 */
[C---:B------:R-:W-:Y:S02]  /*70f0*/  FFMA.FTZ R67, R12.reuse, R67, -R64 ;  /* 0x000000430c437223 */ /* 0x040fe40000010840 */
[----:B------:R-:W-:Y:S02]  /*7100*/  FFMA.FTZ R65, R12, R125, R65 ;  /* 0x0000007d0c417223 */ /* 0x000fe40000010041 */
[-C--:B------:R-:W-:Y:S02]  /*7110*/  FMUL.FTZ R127, R5, R129.reuse ;  /* 0x00000081057f7220 */ /* 0x080fe40000410000 */
[----:B------:R-:W-:-:S02]  /*7120*/  FFMA.FTZ R129, R6, R129, -R66 ;  /* 0x0000008106817223 */ /* 0x000fc40000010842 */
[----:B------:R-:W-:Y:S02]  /*7130*/  FMUL.FTZ R64, R71, R37 ;  /* 0x0000002547407220 */ /* 0x000fe40000410000 */
[C---:B------:R-:W-:Y:S02]  /*7140*/  FMUL.FTZ R70, R9.reuse, R67 ;  /* 0x0000004309467220 */ /* 0x040fe40000410000 */
[----:B------:R-:W-:Y:S02]  /*7150*/  FMUL.FTZ R66, R9, R65 ;  /* 0x0000004109427220 */ /* 0x000fe40000410000 */
[----:B------:R-:W-:Y:S02]  /*7160*/  FMUL.FTZ R188, R71, R38 ;  /* 0x0000002647bc7220 */ /* 0x000fe40000410000 */
[----:B------:R-:W-:Y:S02]  /*7170*/  FFMA.FTZ R136, R6, R136, R127 ;  /* 0x0000008806887223 */ /* 0x000fe4000001007f */
[----:B------:R-:W-:-:S02]  /*7180*/  FMUL.FTZ R187, R105, R64 ;  /* 0x0000004069bb7220 */ /* 0x000fc40000410000 */
[C---:B------:R-:W-:Y:S02]  /*7190*/  FFMA.FTZ R70, R10.reuse, R65, R70 ;  /* 0x000000410a467223 */ /* 0x040fe40000010046 */
[----:B------:R-:W-:Y:S02]  /*71a0*/  FFMA.FTZ R66, R10, R67, -R66 ;  /* 0x000000430a427223 */ /* 0x000fe40000010842 */
        /* <DEDUP_REMOVED lines=12> */
[-C--:B------:R-:W-:Y:S02]  /*7270*/  FMUL.FTZ R64, R5, R67.reuse ;  /* 0x0000004305407220 */ /* 0x080fe40000410000 */
[----:B------:R-:W-:Y:S02]  /*7280*/  FMUL.FTZ R123, R123, R36 ;  /* 0x000000247b7b7220 */ /* 0x000fe40000410000 */
[C---:B------:R-:W-:Y:S02]  /*7290*/  FFMA.FTZ R66, R6.reuse, R67, R66 ;  /* 0x0000004306427223 */ /* 0x040fe40000010042 */
[----:B------:R-:W-:-:S02]  /*72a0*/  FFMA.FTZ R64, R6, R65, -R64 ;  /* 0x0000004106407223 */ /* 0x000fc40000010840 */
[----:B------:R-:W-:Y:S02]  /*72b0*/  FFMA.FTZ R136, R4, R136, R71 ;  /* 0x0000008804887223 */ /* 0x000fe40000010047 */
[C---:B------:R-:W-:Y:S02]  /*72c0*/  FMUL.FTZ R189, R104.reuse, R189 ;  /* 0x000000bd68bd7220 */ /* 0x040fe40000410000 */
[----:B------:R-:W-:Y:S02]  /*72d0*/  FMUL.FTZ R190, R104, R123 ;  /* 0x0000007b68be7220 */ /* 0x000fe40000410000 */
[C---:B------:R-:W-:Y:S02]  /*72e0*/  FMUL.FTZ R65, R3.reuse, R66 ;  /* 0x0000004203417220 */ /* 0x040fe40000410000 */
[----:B------:R-:W-:Y:S02]  /*72f0*/  FMUL.FTZ R71, R3, R64 ;  /* 0x0000004003477220 */ /* 0x000fe40000410000 */
[----:B------:R-:W-:-:S02]  /*7300*/  FADD.FTZ R123, R189, R136 ;  /* 0x00000088bd7b7221 */ /* 0x000fc40000010000 */
[----:B------:R-:W-:Y:S02]  /*7310*/  FADD.FTZ R129, R190, R129 ;  /* 0x00000081be817221 */ /* 0x000fe40000010000 */
[C---:B------:R-:W-:Y:S02]  /*7320*/  FFMA.FTZ R67, R4.reuse, R64, -R65 ;  /* 0x0000004004437223 */ /* 0x040fe40000010841 */
[----:B------:R-:W-:Y:S02]  /*7330*/  FFMA.FTZ R71, R4, R66, R71 ;  /* 0x0000004204477223 */ /* 0x000fe40000010047 */
[C---:B------:R-:W-:Y:S02]  /*7340*/  FMUL.FTZ R70, R0.reuse, R123 ;  /* 0x0000007b00467220 */ /* 0x040fe40000410000 */
[----:B------:R-:W-:Y:S02]  /*7350*/  FMUL.FTZ R124, R0, R129 ;  /* 0x00000081007c7220 */ /* 0x000fe40000410000 */
[----:B------:R-:W-:-:S02]  /*7360*/  FMUL.FTZ R64, R134, R33 ;  /* 0x0000002186407220 */ /* 0x000fc40000410000 */
[----:B------:R-:W-:Y:S01]  /*7370*/  FMUL.FTZ R192, R134, R34 ;  /* 0x0000002286c07220 */ /* 0x000fe20000410000 */
[----:B------:R-:W-:Y:S01]  /*7380*/  ISETP.GT.U32.AND P0, PT, R122, 0x1f, PT ;  /* 0x0000001f7a00780c */ /* 0x000fe20003f04070 */
[----:B------:R-:W-:Y:S02]  /*7390*/  FMUL.FTZ R66, R0, R71 ;  /* 0x0000004700427220 */ /* 0x000fe40000410000 */
[C---:B------:R-:W-:Y:S02]  /*73a0*/  FFMA.FTZ R129, R2.reuse, R129, -R70 ;  /* 0x0000008102817223 */ /* 0x040fe40000010846 */
[----:B------:R-:W-:Y:S02]  /*73b0*/  FFMA.FTZ R124, R2, R123, R124 ;  /* 0x0000007b027c7223 */ /* 0x000fe4000001007c */
[----:B------:R-:W-:Y:S02]  /*73c0*/  FMUL.FTZ R65, R0, R67 ;  /* 0x0000004300417220 */ /* 0x000fe40000410000 */
[----:B------:R-:W-:-:S02]  /*73d0*/  FMUL.FTZ R191, R103, R64 ;  /* 0x0000004067bf7220 */ /* 0x000fc40000410000 */
[----:B------:R-:W-:Y:S01]  /*73e0*/  FMUL.FTZ R192, R103, R192 ;  /* 0x000000c067c07220 */ /* 0x000fe20000410000 */
[----:B------:R-:W-:Y:S01]  /*73f0*/  LEA.HI R233, R122, R122, RZ, 0x1e ;  /* 0x0000007a7ae97211 */ /* 0x000fe200078ff0ff */
[C---:B------:R-:W-:Y:S02]  /*7400*/  FFMA.FTZ R64, R2.reuse, R67, -R66 ;  /* 0x0000004302407223 */ /* 0x040fe40000010842 */
[----:B------:R-:W-:Y:S02]  /*7410*/  FFMA.FTZ R65, R2, R71, R65 ;  /* 0x0000004702417223 */ /* 0x000fe40000010041 */
[----:B------:R-:W-:Y:S02]  /*7420*/  FADD.FTZ R67, R191, R124 ;  /* 0x0000007cbf437221 */ /* 0x000fe40000010000 */
[----:B------:R-:W-:Y:S01]  /*7430*/  FADD.FTZ R66, R192, R129 ;  /* 0x00000081c0427221 */ /* 0x000fe20000010000 */
[----:B------:R-:W-:Y:S04]  /*7440*/  BSSY B0, `(.L_x_1046) ;  /* 0x00000f0000007945 */ /* 0x000fe80003800000 */
[----:B------:R0:W-:Y:S01]  /*7450*/  STS.128 [R233.X16+0x8470], R64 ;  /* 0x00847040e9007388 */ /* 0x0001e2000000cc00 */
[----:B-----5:R-:W-:-:S02]  /*7460*/  FMUL.FTZ R137, R100, R68 ;  /* 0x0000004464897220 */ /* 0x020fc40000410000 */
        /* <DEDUP_REMOVED lines=14> */
[----:B------:R-:W-:Y:S02]  /*7550*/  FMUL.FTZ R153, R83, R68 ;  /* 0x0000004453997220 */ /* 0x000fe40000410000 */
        /* <DEDUP_REMOVED lines=15> */
[----:B------:R-:W-:Y:S01]  /*7650*/  FMUL.FTZ R154, R83, R69 ;  /* 0x00000045539a7220 */ /* 0x000fe20000410000 */
[----:B------:R-:W-:Y:S06]  /*7660*/  BAR.SYNC.DEFER_BLOCKING 0x0 ;  /* 0x0000000000007b1d */ /* 0x000fec0000010000 */
[----:B------:R-:W-:Y:S05]  /*7670*/  @P0 BRA `(.L_x_1047) ;  /* 0x00000cc000000947 */ /* 0x000fea0003800000 */
[----:B0-----:R-:W-:-:S05]  /*7680*/  IMAD R209, R122, 0x50, RZ ;  /* 0x000000507ad17824 */ /* 0x001fca00078e02ff */
[----:B------:R-:W-:Y:S04]  /*7690*/  LDS.128 R64, [R209+0x8470] ;  /* 0x00847000d1407984 */ /* 0x000fe80000000c00 */
[----:B------:R-:W0:Y:S02]  /*76a0*/  LDS.128 R68, [R209+0x8480] ;  /* 0x00848000d1447984 */ /* 0x000e240000000c00 */
[-C--:B0-----:R-:W-:Y:S02]  /*76b0*/  FMUL.FTZ R210, R65, R69.reuse ;  /* 0x0000004541d27220 */ /* 0x081fe40000410000 */
[C---:B------:R-:W-:Y:S02]  /*76c0*/  FMUL.FTZ R211, R64.reuse, R69 ;  /* 0x0000004540d37220 */ /* 0x040fe40000410000 */
[----:B------:R-:W-:-:S02]  /*76d0*/  FFMA.FTZ R210, R64, R68, -R210 ;  /* 0x0000004440d27223 */ /* 0x000fc400000108d2 */
[-C--:B------:R-:W-:Y:S02]  /*76e0*/  FMUL.FTZ R64, R67, R69.reuse ;  /* 0x0000004543407220 */ /* 0x080fe40000410000 */
[-C--:B------:R-:W-:Y:S02]  /*76f0*/  FFMA.FTZ R211, R65, R68.reuse, R211 ;  /* 0x0000004441d37223 */ /* 0x080fe400000100d3 */
[CC--:B------:R-:W-:Y:S02]  /*7700*/  FFMA.FTZ R64, R66.reuse, R68.reuse, -R64 ;  /* 0x0000004442407223 */ /* 0x0c0fe40000010840 */
[----:B------:R-:W-:Y:S02]  /*7710*/  FMUL.FTZ R66, R66, R69 ;  /* 0x0000004542427220 */ /* 0x000fe40000410000 */
[----:B------:R-:W-:Y:S02]  /*7720*/  FADD.FTZ R70, R70, R64 ;  /* 0x0000004046467221 */ /* 0x000fe40000010000 */
[----:B------:R-:W-:-:S04]  /*7730*/  FFMA.FTZ R66, R67, R68, R66 ;  /* 0x0000004443427223 */ /* 0x000fc80000010042 */
[----:B------:R-:W-:Y:S02]  /*7740*/  FADD.FTZ R71, R71, R66 ;  /* 0x0000004247477221 */ /* 0x000fe40000010000 */
[----:B------:R-:W0:Y:S02]  /*7750*/  LDS.128 R64, [R209+0x8490] ;  /* 0x00849000d1407984 */ /* 0x000e240000000c00 */
[C---:B0-----:R-:W-:Y:S02]  /*7760*/  FMUL.FTZ R69, R65.reuse, R211 ;  /* 0x000000d341457220 */ /* 0x041fe40000410000 */
[C---:B------:R-:W-:Y:S02]  /*7770*/  FMUL.FTZ R68, R65.reuse, R71 ;  /* 0x0000004741447220 */ /* 0x040fe40000410000 */
[-C--:B------:R-:W-:Y:S02]  /*7780*/  FFMA.FTZ R69, R64, R210.reuse, -R69 ;  /* 0x000000d240457223 */ /* 0x080fe40000010845 */
[----:B------:R-:W-:-:S02]  /*7790*/  FMUL.FTZ R210, R65, R210 ;  /* 0x000000d241d27220 */ /* 0x000fc40000410000 */
[-C--:B------:R-:W-:Y:S02]  /*77a0*/  FMUL.FTZ R65, R65, R70.reuse ;  /* 0x0000004641417220 */ /* 0x080fe40000410000 */
[C---:B------:R-:W-:Y:S02]  /*77b0*/  FFMA.FTZ R211, R64.reuse, R211, R210 ;  /* 0x000000d340d37223 */ /* 0x040fe400000100d2 */
[C---:B------:R-:W-:Y:S02]  /*77c0*/  FFMA.FTZ R68, R64.reuse, R70, -R68 ;  /* 0x0000004640447223 */ /* 0x040fe40000010844 */
[----:B------:R-:W-:Y:S02]  /*77d0*/  FFMA.FTZ R210, R64, R71, R65 ;  /* 0x0000004740d27223 */ /* 0x000fe40000010041 */
[----:B------:R-:W-:Y:S02]  /*77e0*/  FADD.FTZ R70, R66, R68 ;  /* 0x0000004442467221 */ /* 0x000fe40000010000 */
[----:B------:R-:W-:-:S02]  /*77f0*/  FADD.FTZ R210, R67, R210 ;  /* 0x000000d243d27221 */ /* 0x000fc40000010000 */
[----:B------:R-:W0:Y:S02]  /*7800*/  LDS.128 R64, [R209+0x84a0] ;  /* 0x0084a000d1407984 */ /* 0x000e240000000c00 */
[C---:B0-----:R-:W-:Y:S02]  /*7810*/  FMUL.FTZ R68, R65.reuse, R211 ;  /* 0x000000d341447220 */ /* 0x041fe40000410000 */
[C---:B------:R-:W-:Y:S02]  /*7820*/  FMUL.FTZ R71, R65.reuse, R210 ;  /* 0x000000d241477220 */ /* 0x040fe40000410000 */
[-C--:B------:R-:W-:Y:S02]  /*7830*/  FFMA.FTZ R68, R64, R69.reuse, -R68 ;  /* 0x0000004540447223 */ /* 0x080fe40000010844 */
[C---:B------:R-:W-:Y:S02]  /*7840*/  FMUL.FTZ R69, R65.reuse, R69 ;  /* 0x0000004541457220 */ /* 0x040fe40000410000 */
[----:B------:R-:W-:-:S02]  /*7850*/  FMUL.FTZ R65, R65, R70 ;  /* 0x0000004641417220 */ /* 0x000fc40000410000 */
[C---:B------:R-:W-:Y:S02]  /*7860*/  FFMA.FTZ R71, R64.reuse, R70, -R71 ;  /* 0x0000004640477223 */ /* 0x040fe40000010847 */
[C---:B------:R-:W-:Y:S02]  /*7870*/  FFMA.FTZ R65, R64.reuse, R210, R65 ;  /* 0x000000d240417223 */ /* 0x040fe40000010041 */
[----:B------:R-:W-:Y:S02]  /*7880*/  FFMA.FTZ R69, R64, R211, R69 ;  /* 0x000000d340457223 */ /* 0x000fe40000010045 */
[----:B------:R-:W-:Y:S02]  /*7890*/  FADD.FTZ R210, R67, R65 ;  /* 0x0000004143d27221 */ /* 0x000fe40000010000 */
[----:B------:R-:W-:Y:S01]  /*78a0*/  FADD.FTZ R211, R66, R71 ;  /* 0x0000004742d37221 */ /* 0x000fe20000010000 */
[----:B------:R-:W-:Y:S05]  /*78b0*/  BRA.DIV ~URZ, `(.L_x_1048) ;  /* 0x000080027f007947 */ /* 0x000fea000b800000 */
[----:B------:R0:W1:Y:S02]  /*78c0*/  SHFL.UP PT, R66, R68, 0x1, RZ ;  /* 0x0420000044427989 */ /* 0x00006400000e00ff */
.L_x_1156:
[----:B------:R-:W-:Y:S05]  /*78d0*/  BRA.DIV ~URZ, `(.L_x_1049) ;  /* 0x000080627f007947 */ /* 0x000fea000b800000 */
[----:B------:R-:W2:Y:S01]  /*78e0*/  SHFL.UP PT, R70, R210, 0x1, RZ ;  /* 0x04200000d2467989 */ /* 0x000ea200000e00ff */
[----:B------:R-:W-:-:S03]  /*78f0*/  ISETP.GE.AND P0, PT, R121, 0x1, PT ;  /* 0x000000017900780c */ /* 0x000fc60003f06270 */
[----:B------:R-:W3:Y:S04]  /*7900*/  SHFL.UP PT, R67, R211, 0x1, RZ ;  /* 0x04200000d3437989 */ /* 0x000ee800000e00ff */
[----:B------:R-:W4:Y:S01]  /*7910*/  SHFL.UP PT, R64, R69, 0x1, RZ ;  /* 0x0420000045407989 */ /* 0x000f2200000e00ff */
[----:B--2---:R-:W-:-:S04]  /*7920*/  FMUL.FTZ R65, R69, R70 ;  /* 0x0000004645417220 */ /* 0x004fc80000410000 */
[CC--:B---3--:R-:W-:Y:S02]  /*7930*/  FFMA.FTZ R65, R68.reuse, R67.reuse, -R65 ;  /* 0x0000004344417223 */ /* 0x0c8fe40000010841 */
[----:B------:R-:W-:Y:S02]  /*7940*/  FMUL.FTZ R67, R69, R67 ;  /* 0x0000004345437220 */ /* 0x000fe40000410000 */
[----:B------:R-:W-:Y:S02]  /*7950*/  @P0 FADD.FTZ R211, R211, R65 ;  /* 0x00000041d3d30221 */ /* 0x000fe40000010000 */
[----:B------:R-:W-:Y:S02]  /*7960*/  FFMA.FTZ R70, R68, R70, R67 ;  /* 0x0000004644467223 */ /* 0x000fe40000010043 */
[----:B-1----:R-:W-:Y:S01]  /*7970*/  FMUL.FTZ R67, R69, R66 ;  /* 0x0000004245437220 */ /* 0x002fe20000410000 */
[----:B------:R-:W-:Y:S01]  /*7980*/  SHFL.UP PT, R65, R211, 0x2, RZ ;  /* 0x04400000d3417989 */ /* 0x000fe200000e00ff */
[----:B------:R-:W-:-:S02]  /*7990*/  @P0 FADD.FTZ R210, R210, R70 ;  /* 0x00000046d2d20221 */ /* 0x000fc40000010000 */
[-C--:B----4-:R-:W-:Y:S02]  /*79a0*/  FFMA.FTZ R67, R68, R64.reuse, R67 ;  /* 0x0000004044437223 */ /* 0x090fe40000010043 */
[----:B------:R-:W-:-:S03]  /*79b0*/  FMUL.FTZ R64, R69, R64 ;  /* 0x0000004045407220 */ /* 0x000fc60000410000 */
[----:B------:R-:W-:Y:S01]  /*79c0*/  FSEL R67, R69, R67, !P0 ;  /* 0x0000004345437208 */ /* 0x000fe20004000000 */
[----:B0-----:R-:W-:Y:S01]  /*79d0*/  @P0 FFMA.FTZ R68, R68, R66, -R64 ;  /* 0x0000004244440223 */ /* 0x001fe20000010840 */
[----:B------:R-:W-:Y:S01]  /*79e0*/  ISETP.GE.AND P0, PT, R121, 0x2, PT ;  /* 0x000000027900780c */ /* 0x000fe20003f06270 */
[----:B------:R-:W0:Y:S04]  /*79f0*/  SHFL.UP PT, R64, R210, 0x2, RZ ;  /* 0x04400000d2407989 */ /* 0x000e2800000e00ff */
[----:B------:R-:W1:Y:S01]  /*7a00*/  SHFL.UP PT, R69, R67, 0x2, RZ ;  /* 0x0440000043457989 */ /* 0x000e6200000e00ff */
[----:B0-----:R-:W-:-:S04]  /*7a10*/  FMUL.FTZ R66, R67, R64 ;  /* 0x0000004043427220 */ /* 0x001fc80000410000 */
[CC--:B------:R-:W-:Y:S02]  /*7a20*/  FFMA.FTZ R66, R68.reuse, R65.reuse, -R66 ;  /* 0x0000004144427223 */ /* 0x0c0fe40000010842 */
[----:B------:R-:W-:Y:S02]  /*7a30*/  FMUL.FTZ R65, R67, R65 ;  /* 0x0000004143417220 */ /* 0x000fe40000410000 */
[----:B------:R-:W-:Y:S02]  /*7a40*/  @P0 FADD.FTZ R211, R211, R66 ;  /* 0x00000042d3d30221 */ /* 0x000fe40000010000 */
[----:B------:R-:W-:Y:S02]  /*7a50*/  FFMA.FTZ R65, R68, R64, R65 ;  /* 0x0000004044417223 */ /* 0x000fe40000010041 */
[----:B-1----:R-:W-:Y:S02]  /*7a60*/  FMUL.FTZ R66, R67, R69 ;  /* 0x0000004543427220 */ /* 0x002fe40000410000 */
[----:B------:R-:W-:-:S02]  /*7a70*/  @P0 FADD.FTZ R210, R210, R65 ;  /* 0x00000041d2d20221 */ /* 0x000fc40000010000 */
[----:B------:R-:W0:Y:S02]  /*7a80*/  SHFL.UP PT, R65, R68, 0x2, RZ ;  /* 0x0440000044417989 */ /* 0x000e2400000e00ff */
[----:B0-----:R-:W-:-:S04]  /*7a90*/  FMUL.FTZ R64, R67, R65 ;  /* 0x0000004143407220 */ /* 0x001fc80000410000 */
[C---:B------:R-:W-:Y:S02]  /*7aa0*/  FFMA.FTZ R64, R68.reuse, R69, R64 ;  /* 0x0000004544407223 */ /* 0x040fe40000010040 */
[----:B------:R-:W-:Y:S02]  /*7ab0*/  @P0 FFMA.FTZ R68, R68, R65, -R66 ;  /* 0x0000004144440223 */ /* 0x000fe40000010842 */
[----:B------:R-:W0:Y:S01]  /*7ac0*/  SHFL.UP PT, R66, R210, 0x4, RZ ;  /* 0x04800000d2427989 */ /* 0x000e2200000e00ff */
[----:B------:R-:W-:Y:S02]  /*7ad0*/  FSEL R67, R67, R64, !P0 ;  /* 0x0000004043437208 */ /* 0x000fe40004000000 */
[----:B------:R-:W-:Y:S01]  /*7ae0*/  ISETP.GE.AND P0, PT, R121, 0x4, PT ;  /* 0x000000047900780c */ /* 0x000fe20003f06270 */
[----:B------:R-:W1:Y:S04]  /*7af0*/  SHFL.UP PT, R65, R211, 0x4, RZ ;  /* 0x04800000d3417989 */ /* 0x000e6800000e00ff */
[----:B------:R-:W2:Y:S01]  /*7b00*/  SHFL.UP PT, R69, R67, 0x4, RZ ;  /* 0x0480000043457989 */ /* 0x000ea200000e00ff */
[----:B0-----:R-:W-:-:S04]  /*7b10*/  FMUL.FTZ R64, R67, R66 ;  /* 0x0000004243407220 */ /* 0x001fc80000410000 */
[CC--:B-1----:R-:W-:Y:S02]  /*7b20*/  FFMA.FTZ R64, R68.reuse, R65.reuse, -R64 ;  /* 0x0000004144407223 */ /* 0x0c2fe40000010840 */
[----:B------:R-:W-:Y:S02]  /*7b30*/  FMUL.FTZ R65, R67, R65 ;  /* 0x0000004143417220 */ /* 0x000fe40000410000 */
[----:B------:R-:W-:Y:S02]  /*7b40*/  @P0 FADD.FTZ R211, R211, R64 ;  /* 0x00000040d3d30221 */ /* 0x000fe40000010000 */
[----:B------:R-:W-:Y:S02]  /*7b50*/  FFMA.FTZ R65, R68, R66, R65 ;  /* 0x0000004244417223 */ /* 0x000fe40000010041 */
[----:B------:R-:W0:Y:S02]  /*7b60*/  SHFL.UP PT, R66, R68, 0x4, RZ ;  /* 0x0480000044427989 */ /* 0x000e2400000e00ff */
[----:B------:R-:W-:-:S02]  /*7b70*/  @P0 FADD.FTZ R210, R210, R65 ;  /* 0x00000041d2d20221 */ /* 0x000fc40000010000 */
[C---:B--2---:R-:W-:Y:S02]  /*7b80*/  FMUL.FTZ R65, R67.reuse, R69 ;  /* 0x0000004543417220 */ /* 0x044fe40000410000 */
[----:B0-----:R-:W-:-:S04]  /*7b90*/  FMUL.FTZ R64, R67, R66 ;  /* 0x0000004243407220 */ /* 0x001fc80000410000 */
[C---:B------:R-:W-:Y:S02]  /*7ba0*/  FFMA.FTZ R64, R68.reuse, R69, R64 ;  /* 0x0000004544407223 */ /* 0x040fe40000010040 */
[----:B------:R-:W-:Y:S02]  /*7bb0*/  @P0 FFMA.FTZ R68, R68, R66, -R65 ;  /* 0x0000004244440223 */ /* 0x000fe40000010841 */
[----:B------:R-:W0:Y:S01]  /*7bc0*/  SHFL.UP PT, R65, R210, 0x8, RZ ;  /* 0x05000000d2417989 */ /* 0x000e2200000e00ff */
[----:B------:R-:W-:Y:S02]  /*7bd0*/  FSEL R67, R67, R64, !P0 ;  /* 0x0000004043437208 */ /* 0x000fe40004000000 */
[----:B------:R-:W-:Y:S01]  /*7be0*/  ISETP.GE.AND P0, PT, R121, 0x8, PT ;  /* 0x000000087900780c */ /* 0x000fe20003f06270 */
[----:B------:R-:W1:Y:S02]  /*7bf0*/  SHFL.UP PT, R66, R211, 0x8, RZ ;  /* 0x05000000d3427989 */ /* 0x000e6400000e00ff */
[----:B0-----:R-:W-:-:S04]  /*7c00*/  FMUL.FTZ R69, R67, R65 ;  /* 0x0000004143457220 */ /* 0x001fc80000410000 */
[-C--:B-1----:R-:W-:Y:S02]  /*7c10*/  FFMA.FTZ R64, R68, R66.reuse, -R69 ;  /* 0x0000004244407223 */ /* 0x082fe40000010845 */
[----:B------:R-:W-:-:S04]  /*7c20*/  FMUL.FTZ R66, R67, R66 ;  /* 0x0000004243427220 */ /* 0x000fc80000410000 */
[----:B------:R-:W-:Y:S02]  /*7c30*/  @P0 FADD.FTZ R211, R211, R64 ;  /* 0x00000040d3d30221 */ /* 0x000fe40000010000 */
[----:B------:R-:W-:Y:S02]  /*7c40*/  FFMA.FTZ R65, R68, R65, R66 ;  /* 0x0000004144417223 */ /* 0x000fe40000010042 */
[----:B------:R-:W0:Y:S02]  /*7c50*/  SHFL.UP PT, R66, R67, 0x8, RZ ;  /* 0x0500000043427989 */ /* 0x000e2400000e00ff */
[----:B------:R-:W-:Y:S02]  /*7c60*/  @P0 FADD.FTZ R210, R210, R65 ;  /* 0x00000041d2d20221 */ /* 0x000fe40000010000 */
[----:B------:R-:W1:Y:S04]  /*7c70*/  SHFL.UP PT, R65, R68, 0x8, RZ ;  /* 0x0500000044417989 */ /* 0x000e6800000e00ff */
[----:B------:R2:W3:Y:S01]  /*7c80*/  SHFL.UP PT, R70, R211, 0x10, RZ ;  /* 0x06000000d3467989 */ /* 0x0004e200000e00ff */
[----:B0-----:R-:W-:-:S02]  /*7c90*/  FMUL.FTZ R69, R67, R66 ;  /* 0x0000004243457220 */ /* 0x001fc40000410000 */
[----:B-1----:R-:W-:-:S04]  /*7ca0*/  FMUL.FTZ R64, R67, R65 ;  /* 0x0000004143407220 */ /* 0x002fc80000410000 */
[C---:B------:R-:W-:Y:S02]  /*7cb0*/  FFMA.FTZ R64, R68.reuse, R66, R64 ;  /* 0x0000004244407223 */ /* 0x040fe40000010040 */
[----:B------:R-:W-:-:S03]  /*7cc0*/  @P0 FFMA.FTZ R68, R68, R65, -R69 ;  /* 0x0000004144440223 */ /* 0x000fc60000010845 */
[----:B------:R-:W-:Y:S02]  /*7cd0*/  FSEL R69, R67, R64, !P0 ;  /* 0x0000004043457208 */ /* 0x000fe40004000000 */
[----:B------:R2:W0:Y:S04]  /*7ce0*/  SHFL.UP PT, R66, R68, 0x10, RZ ;  /* 0x0600000044427989 */ /* 0x00042800000e00ff */
[----:B------:R2:W1:Y:S04]  /*7cf0*/  SHFL.UP PT, R64, R210, 0x10, RZ ;  /* 0x06000000d2407989 */ /* 0x00046800000e00ff */
[----:B------:R2:W4:Y:S02]  /*7d00*/  SHFL.UP PT, R67, R69, 0x10, RZ ;  /* 0x0600000045437989 */ /* 0x00052400000e00ff */
.L_x_1157:
[----:B---3--:R-:W-:Y:S01]  /*7d10*/  ISETP.GE.AND P0, PT, R121, 0x10, PT ;  /* 0x000000107900780c */ /* 0x008fe20003f06270 */
[-C--:B-1----:R-:W-:Y:S01]  /*7d20*/  FMUL.FTZ R65, R64, R69.reuse ;  /* 0x0000004540417220 */ /* 0x082fe20000410000 */
[----:B------:R-:W-:Y:S01]  /*7d30*/  MOV R71, R68 ;  /* 0x0000004400477202 */ /* 0x000fe20000000f00 */
[----:B0-----:R-:W-:-:S02]  /*7d40*/  FMUL.FTZ R212, R66, R69 ;  /* 0x0000004542d47220 */ /* 0x001fc40000410000 */
[C---:B--2---:R-:W-:Y:S02]  /*7d50*/  FMUL.FTZ R68, R70.reuse, R69 ;  /* 0x0000004546447220 */ /* 0x044fe40000410000 */
[-C--:B------:R-:W-:Y:S02]  /*7d60*/  FFMA.FTZ R65, R70, R71.reuse, -R65 ;  /* 0x0000004746417223 */ /* 0x080fe40000010841 */
[C---:B----4-:R-:W-:Y:S02]  /*7d70*/  FFMA.FTZ R70, R67.reuse, R71, R212 ;  /* 0x0000004743467223 */ /* 0x050fe400000100d4 */
[----:B------:R-:W-:Y:S02]  /*7d80*/  FMUL.FTZ R67, R67, R69 ;  /* 0x0000004543437220 */ /* 0x000fe40000410000 */
[----:B------:R-:W-:Y:S01]  /*7d90*/  FFMA.FTZ R64, R64, R71, R68 ;  /* 0x0000004740407223 */ /* 0x000fe20000010044 */
[----:B------:R-:W-:Y:S01]  /*7da0*/  MOV R68, R211 ;  /* 0x000000d300447202 */ /* 0x000fe20000000f00 */
[----:B------:R-:W-:Y:S01]  /*7db0*/  @P0 FFMA.FTZ R71, R66, R71, -R67 ;  /* 0x0000004742470223 */ /* 0x000fe20000010843 */
[----:B------:R-:W-:-:S02]  /*7dc0*/  MOV R67, R210 ;  /* 0x000000d200437202 */ /* 0x000fc40000000f00 */
[----:B------:R-:W-:Y:S01]  /*7dd0*/  FSEL R69, R69, R70, !P0 ;  /* 0x0000004645457208 */ /* 0x000fe20004000000 */
[----:B------:R-:W-:Y:S02]  /*7de0*/  @P0 FADD.FTZ R68, R65, R68 ;  /* 0x0000004441440221 */ /* 0x000fe40000010000 */
[----:B------:R-:W-:Y:S01]  /*7df0*/  @P0 FADD.FTZ R67, R64, R67 ;  /* 0x0000004340430221 */ /* 0x000fe20000010000 */
[----:B------:R-:W-:Y:S05]  /*7e00*/  BRA.CONV ~URZ, `(.L_x_1050) ;  /* 0x000000537f007947 */ /* 0x000fea000b800000 */
[----:B------:R-:W-:Y:S01]  /*7e10*/  HFMA2.MMA R66, -RZ, RZ, 0, 1.847743988037109375e-06 ;  /* 0x0000001fff427435 */ /* 0x000fe200000001ff */
[----:B------:R-:W-:Y:S02]  /*7e20*/  MOV R64, R71 ;  /* 0x0000004700407202 */ /* 0x000fe40000000f00 */
[----:B------:R-:W-:Y:S02]  /*7e30*/  MOV R247, 0xffffffff ;  /* 0xffffffff00f77802 */ /* 0x000fe40000000f00 */
[----:B------:R-:W-:Y:S02]  /*7e40*/  MOV R65, 0x7e60 ;  /* 0x00007e6000417802 */ /* 0x000fe40000000f00 */
[----:B------:R-:W-:Y:S05]  /*7e50*/  CALL.REL.NOINC `($__internal_28_$__cuda_sm70_shflsync_idx_p) ;  /* 0x0000983000007944 */ /* 0x000fea0003c00000 */
.L_x_1050:
[----:B------:R-:W-:Y:S05]  /*7e60*/  BRA.CONV ~URZ, `(.L_x_1051) ;  /* 0x000000537f007947 */ /* 0x000fea000b800000 */
[----:B-1----:R-:W-:Y:S01]  /*7e70*/  HFMA2.MMA R66, -RZ, RZ, 0, 1.847743988037109375e-06 ;  /* 0x0000001fff427435 */ /* 0x002fe200000001ff */
[----:B------:R-:W-:-:S02]  /*7e80*/  MOV R64, R69 ;  /* 0x0000004500407202 */ /* 0x000fc40000000f00 */
[----:B------:R-:W-:Y:S02]  /*7e90*/  MOV R247, 0xffffffff ;  /* 0xffffffff00f77802 */ /* 0x000fe40000000f00 */
[----:B------:R-:W-:Y:S02]  /*7ea0*/  MOV R65, 0x7ec0 ;  /* 0x00007ec000417802 */ /* 0x000fe40000000f00 */
[----:B0-----:R-:W-:Y:S05]  /*7eb0*/  CALL.REL.NOINC `($__internal_28_$__cuda_sm70_shflsync_idx_p) ;  /* 0x000097d000007944 */ /* 0x001fea0003c00000 */
.L_x_1051:
[----:B------:R-:W-:Y:S05]  /*7ec0*/  BRA.CONV ~URZ, `(.L_x_1052) ;  /* 0x000000537f007947 */ /* 0x000fea000b800000 */
[----:B-1----:R-:W-:Y:S01]  /*7ed0*/  HFMA2.MMA R66, -RZ, RZ, 0, 1.847743988037109375e-06 ;  /* 0x0000001fff427435 */ /* 0x002fe200000001ff */
[----:B------:R-:W-:Y:S02]  /*7ee0*/  MOV R64, R68 ;  /* 0x0000004400407202 */ /* 0x000fe40000000f00 */
[----:B------:R-:W-:Y:S02]  /*7ef0*/  MOV R247, 0xffffffff ;  /* 0xffffffff00f77802 */ /* 0x000fe40000000f00 */
[----:B------:R-:W-:Y:S02]  /*7f00*/  MOV R65, 0x7f20 ;  /* 0x00007f2000417802 */ /* 0x000fe40000000f00 */
[----:B0-----:R-:W-:Y:S05]  /*7f10*/  CALL.REL.NOINC `($__internal_28_$__cuda_sm70_shflsync_idx_p) ;  /* 0x0000977000007944 */ /* 0x001fea0003c00000 */
.L_x_1052:
[----:B------:R-:W-:Y:S05]  /*7f20*/  BRA.CONV ~URZ, `(.L_x_1053) ;  /* 0x000000537f007947 */ /* 0x000fea000b800000 */
[----:B-1----:R-:W-:Y:S01]  /*7f30*/  HFMA2.MMA R66, -RZ, RZ, 0, 1.847743988037109375e-06 ;  /* 0x0000001fff427435 */ /* 0x002fe200000001ff */
[----:B------:R-:W-:Y:S02]  /*7f40*/  MOV R64, R67 ;  /* 0x0000004300407202 */ /* 0x000fe40000000f00 */
[----:B------:R-:W-:-:S02]  /*7f50*/  MOV R247, 0xffffffff ;  /* 0xffffffff00f77802 */ /* 0x000fc40000000f00 */
[----:B------:R-:W-:Y:S02]  /*7f60*/  MOV R65, 0x7f80 ;  /* 0x00007f8000417802 */ /* 0x000fe40000000f00 */
[----:B0-----:R-:W-:Y:S05]  /*7f70*/  CALL.REL.NOINC `($__internal_28_$__cuda_sm70_shflsync_idx_p) ;  /* 0x0000971000007944 */ /* 0x001fea0003c00000 */
.L_x_1053:
[----:B------:R-:W-:Y:S05]  /*7f80*/  BRA.DIV ~URZ, `(.L_x_1054) ;  /* 0x000085327f007947 */ /* 0x000fea000b800000 */
[----:B------:R2:W3:Y:S04]  /*7f90*/  SHFL.IDX PT, R70, R60, RZ, 0x1f ;  /* 0x00001fff3c467589 */ /* 0x0004e800000e0000 */
[----:B------:R2:W4:Y:S04]  /*7fa0*/  SHFL.UP PT, R60, R71, 0x1, RZ ;  /* 0x04200000473c7989 */ /* 0x00052800000e00ff */
[----:B------:R-:W1:Y:S04]  /*7fb0*/  SHFL.IDX PT, R61, R61, RZ, 0x1f ;  /* 0x00001fff3d3d7589 */ /* 0x000e6800000e0000 */
[----:B------:R-:W0:Y:S04]  /*7fc0*/  SHFL.IDX PT, R62, R62, RZ, 0x1f ;  /* 0x00001fff3e3e7589 */ /* 0x000e2800000e0000 */
[----:B------:R-:W0:Y:S04]  /*7fd0*/  SHFL.IDX PT, R63, R63, RZ, 0x1f ;  /* 0x00001fff3f3f7589 */ /* 0x000e2800000e0000 */
[----:B------:R-:W0:Y:S04]  /*7fe0*/  SHFL.UP PT, R69, R69, 0x1, RZ ;  /* 0x0420000045457989 */ /* 0x000e2800000e00ff */
[----:B------:R-:W0:Y:S04]  /*7ff0*/  SHFL.UP PT, R68, R68, 0x1, RZ ;  /* 0x0420000044447989 */ /* 0x000e2800000e00ff */
[----:B------:R2:W0:Y:S02]  /*8000*/  SHFL.UP PT, R71, R67, 0x1, RZ ;  /* 0x0420000043477989 */ /* 0x00042400000e00ff */
.L_x_1158:
[----:B-1-34-:R-:W-:Y:S02]  /*8010*/  MOV R65, R61 ;  /* 0x0000003d00417202 */ /* 0x01afe40000000f00 */
[----:B------:R-:W-:-:S02]  /*8020*/  MOV R64, R70 ;  /* 0x0000004600407202 */ /* 0x000fc40000000f00 */
[----:B0-2---:R-:W-:Y:S01]  /*8030*/  MOV R67, R63 ;  /* 0x0000003f00437202 */ /* 0x005fe20000000f00 */
[-C--:B------:R-:W-:Y:S01]  /*8040*/  FMUL.FTZ R63, R65, R69.reuse ;  /* 0x00000045413f7220 */ /* 0x080fe20000410000 */
[----:B------:R-:W-:Y:S01]  /*8050*/  MOV R66, R62 ;  /* 0x0000003e00427202 */ /* 0x000fe20000000f00 */
[CC--:B------:R-:W-:Y:S02]  /*8060*/  FMUL.FTZ R61, R64.reuse, R69.reuse ;  /* 0x00000045403d7220 */ /* 0x0c0fe40000410000 */
[-C--:B------:R-:W-:Y:S02]  /*8070*/  @P1 FFMA.FTZ R64, R64, R60.reuse, -R63 ;  /* 0x0000003c40401223 */ /* 0x080fe4000001083f */
[-C--:B------:R-:W-:Y:S02]  /*8080*/  FMUL.FTZ R63, R67, R69.reuse ;  /* 0x00000045433f7220 */ /* 0x080fe40000410000 */
[C---:B------:R-:W-:Y:S02]  /*8090*/  FMUL.FTZ R69, R66.reuse, R69 ;  /* 0x0000004542457220 */ /* 0x040fe40000410000 */
[----:B------:R-:W-:-:S02]  /*80a0*/  FFMA.FTZ R63, R66, R60, -R63 ;  /* 0x0000003c423f7223 */ /* 0x000fc4000001083f */
[-C--:B------:R-:W-:Y:S02]  /*80b0*/  FFMA.FTZ R62, R67, R60.reuse, R69 ;  /* 0x0000003c433e7223 */ /* 0x080fe40000010045 */
[----:B------:R-:W-:Y:S02]  /*80c0*/  @P1 FADD.FTZ R66, R63, R68 ;  /* 0x000000443f421221 */ /* 0x000fe40000010000 */
[----:B------:R-:W-:Y:S02]  /*80d0*/  @P1 FADD.FTZ R67, R62, R71 ;  /* 0x000000473e431221 */ /* 0x000fe40000010000 */
[----:B------:R-:W0:Y:S01]  /*80e0*/  LDS.128 R68, [R209+0x8470] ;  /* 0x00847000d1447984 */ /* 0x000e220000000c00 */
[----:B------:R-:W-:-:S05]  /*80f0*/  @P1 FFMA.FTZ R65, R65, R60, R61 ;  /* 0x0000003c41411223 */ /* 0x000fca000001003d */
[----:B------:R-:W-:Y:S01]  /*8100*/  STS.128 [R209+0x8470], R64 ;  /* 0x00847040d1007388 */ /* 0x000fe20000000c00 */
[C---:B0-----:R-:W-:Y:S02]  /*8110*/  FMUL.FTZ R61, R69.reuse, R67 ;  /* 0x00000043453d7220 */ /* 0x041fe40000410000 */
[C---:B------:R-:W-:Y:S02]  /*8120*/  FMUL.FTZ R63, R69.reuse, R65 ;  /* 0x00000041453f7220 */ /* 0x040fe40000410000 */
[C---:B------:R-:W-:Y:S02]  /*8130*/  FFMA.FTZ R61, R68.reuse, R66, -R61 ;  /* 0x00000042443d7223 */ /* 0x040fe4000001083d */
[----:B------:R-:W-:Y:S02]  /*8140*/  FFMA.FTZ R60, R68, R64, -R63 ;  /* 0x00000040443c7223 */ /* 0x000fe4000001083f */
[----:B------:R-:W-:Y:S02]  /*8150*/  FADD.FTZ R62, R70, R61 ;  /* 0x0000003d463e7221 */ /* 0x000fe40000010000 */
[----:B------:R-:W-:-:S02]  /*8160*/  FMUL.FTZ R61, R69, R66 ;  /* 0x00000042453d7220 */ /* 0x000fc40000410000 */
[----:B------:R-:W-:Y:S02]  /*8170*/  FMUL.FTZ R69, R69, R64 ;  /* 0x0000004045457220 */ /* 0x000fe40000410000 */
[C---:B------:R-:W-:Y:S02]  /*8180*/  FFMA.FTZ R70, R68.reuse, R67, R61 ;  /* 0x0000004344467223 */ /* 0x040fe4000001003d */
[----:B------:R-:W-:Y:S02]  /*8190*/  FFMA.FTZ R61, R68, R65, R69 ;  /* 0x00000041443d7223 */ /* 0x000fe40000010045 */
[----:B------:R-:W0:Y:S01]  /*81a0*/  LDS.128 R64, [R209+0x8480] ;  /* 0x00848000d1407984 */ /* 0x000e220000000c00 */
[----:B------:R-:W-:-:S05]  /*81b0*/  FADD.FTZ R63, R71, R70 ;  /* 0x00000046473f7221 */ /* 0x000fca0000010000 */
[----:B------:R-:W-:Y:S01]  /*81c0*/  STS.128 [R209+0x8480], R60 ;  /* 0x0084803cd1007388 */ /* 0x000fe20000000c00 */
[C---:B0-----:R-:W-:Y:S02]  /*81d0*/  FMUL.FTZ R69, R65.reuse, R63 ;  /* 0x0000003f41457220 */ /* 0x041fe40000410000 */
[C---:B------:R-:W-:Y:S02]  /*81e0*/  FMUL.FTZ R211, R65.reuse, R61 ;  /* 0x0000003d41d37220 */ /* 0x040fe40000410000 */
[----:B------:R-:W-:Y:S02]  /*81f0*/  FFMA.FTZ R69, R64, R62, -R69 ;  /* 0x0000003e40457223 */ /* 0x000fe40000010845 */
[C---:B------:R-:W-:Y:S02]  /*8200*/  FMUL.FTZ R71, R65.reuse, R60 ;  /* 0x0000003c41477220 */ /* 0x040fe40000410000 */
[----:B------:R-:W-:Y:S02]  /*8210*/  FADD.FTZ R70, R66, R69 ;  /* 0x0000004542467221 */ /* 0x000fe40000010000 */
[----:B------:R-:W-:-:S02]  /*8220*/  FMUL.FTZ R69, R65, R62 ;  /* 0x0000003e41457220 */ /* 0x000fc40000410000 */
[C---:B------:R-:W-:Y:S02]  /*8230*/  FFMA.FTZ R68, R64.reuse, R60, -R211 ;  /* 0x0000003c40447223 */ /* 0x040fe400000108d3 */
        /* <DEDUP_REMOVED lines=16> */
.L_x_1047:
[----:B0-----:R-:W-:Y:S05]  /*8340*/  BSYNC B0 ;  /* 0x0000000000007941 */ /* 0x001fea0003800000 */
.L_x_1046:
[----:B------:R-:W-:Y:S02]  /*8350*/  WARPSYNC 0xffffffff ;  /* 0xffffffff00007948 */ /* 0x000fe40003800000 */
[----:B------:R-:W-:Y:S06]  /*8360*/  BAR.SYNC.DEFER_BLOCKING 0x0 ;  /* 0x0000000000007b1d */ /* 0x000fec0000010000 */
[----:B------:R-:W-:Y:S01]  /*8370*/  ULDC UR34, c[0x0][0x174] ;  /* 0x00005d0000227ab9 */ /* 0x000fe20000000800 */
[----:B------:R-:W-:Y:S01]  /*8380*/  BSSY B0, `(.L_x_1055) ;  /* 0x00001df000007945 */ /* 0x000fe20003800000 */
[----:B------:R-:W-:Y:S02]  /*8390*/  UISETP.GE.AND UP0, UPT, UR24, UR34, UPT ;  /* 0x000000221800728c */ /* 0x000fe4000bf06270 */
[----:B------:R-:W-:-:S04]  /*83a0*/  USHF.L.U32 UR34, UR7, 0x4, URZ ;  /* 0x0000000407227899 */ /* 0x000fc8000800063f */
[----:B------:R-:W-:-:S04]  /*83b0*/  PLOP3.LUT P0, PT, PT, PT, UP0, 0x80, 0x0 ;  /* 0x000000000000781c */ /* 0x000fc80003f0f008 */
[----:B------:R-:W-:Y:S01]  /*83c0*/  ISETP.NE.OR P0, PT, R236, RZ, P0 ;  /* 0x000000ffec00720c */ /* 0x000fe20000705670 */
[----:B-1----:R-:W0:Y:S02]  /*83d0*/  LDS.64 R60, [R233.X16+0x8478] ;  /* 0x00847800e93c7984 */ /* 0x002e24000000ca00 */
[CC--:B0-----:R-:W-:Y:S02]  /*83e0*/  FMUL.FTZ R69, R73.reuse, R61.reuse ;  /* 0x0000003d49457220 */ /* 0x0c1fe40000410000 */
[-C--:B------:R-:W-:Y:S02]  /*83f0*/  FMUL.FTZ R73, R73, R60.reuse ;  /* 0x0000003c49497220 */ /* 0x080fe40000410000 */
[C---:B------:R-:W-:Y:S02]  /*8400*/  FFMA.FTZ R69, R72.reuse, R60, -R69 ;  /* 0x0000003c48457223 */ /* 0x040fe40000010845 */
[----:B------:R-:W-:Y:S02]  /*8410*/  FFMA.FTZ R72, R72, R61, R73 ;  /* 0x0000003d48487223 */ /* 0x000fe40000010049 */
[----:B------:R-:W-:-:S02]  /*8420*/  FMUL.FTZ R61, R2, R154 ;  /* 0x0000009a023d7220 */ /* 0x000fc40000410000 */
[C---:B------:R-:W-:Y:S02]  /*8430*/  FMUL.FTZ R60, R0.reuse, R154 ;  /* 0x0000009a003c7220 */ /* 0x040fe40000410000 */
[-C--:B------:R-:W-:Y:S02]  /*8440*/  FFMA.FTZ R61, -R0, R153.reuse, -R61 ;  /* 0x00000099003d7223 */ /* 0x080fe4000001093d */
[----:B------:R-:W-:Y:S02]  /*8450*/  FFMA.FTZ R60, R2, R153, -R60 ;  /* 0x00000099023c7223 */ /* 0x000fe4000001083c */
[----:B------:R-:W-:Y:S02]  /*8460*/  FADD.FTZ R62, -R138, R61 ;  /* 0x0000003d8a3e7221 */ /* 0x000fe40000010100 */
[----:B------:R-:W-:Y:S02]  /*8470*/  FADD.FTZ R60, R123, R60 ;  /* 0x0000003c7b3c7221 */ /* 0x000fe40000010000 */
[----:B------:R-:W-:-:S02]  /*8480*/  FMUL.FTZ R61, R3, -R62 ;  /* 0x8000003e033d7220 */ /* 0x000fc40000410000 */
[-C--:B------:R-:W-:Y:S02]  /*8490*/  FMUL.FTZ R63, R3, -R60.reuse ;  /* 0x8000003c033f7220 */ /* 0x080fe40000410000 */
[----:B------:R-:W-:Y:S02]  /*84a0*/  FFMA.FTZ R61, R4, R60, -R61 ;  /* 0x0000003c043d7223 */ /* 0x000fe4000001083d */
[----:B------:R-:W-:Y:S02]  /*84b0*/  FMUL.FTZ R60, R0, -R94 ;  /* 0x8000005e003c7220 */ /* 0x000fe40000410000 */
[----:B------:R-:W-:Y:S02]  /*84c0*/  FFMA.FTZ R64, R4, R62, R63 ;  /* 0x0000003e04407223 */ /* 0x000fe4000001003f */
[-C--:B------:R-:W-:Y:S02]  /*84d0*/  FMUL.FTZ R63, R0, R95.reuse ;  /* 0x0000005f003f7220 */ /* 0x080fe40000410000 */
[----:B------:R-:W-:-:S02]  /*84e0*/  FFMA.FTZ R62, R2, -R95, R60 ;  /* 0x8000005f023e7223 */ /* 0x000fc4000001003c */
[----:B------:R-:W-:Y:S02]  /*84f0*/  FFMA.FTZ R63, R2, R94, -R63 ;  /* 0x0000005e023f7223 */ /* 0x000fe4000001083f */
[----:B------:R-:W-:Y:S02]  /*8500*/  FMUL.FTZ R60, R3, -R62 ;  /* 0x8000003e033c7220 */ /* 0x000fe40000410000 */
[----:B------:R-:W-:Y:S02]  /*8510*/  FADD.FTZ R64, -R139, R64 ;  /* 0x000000408b407221 */ /* 0x000fe40000010100 */
[-C--:B------:R-:W-:Y:S02]  /*8520*/  FMUL.FTZ R65, R3, -R63.reuse ;  /* 0x8000003f03417220 */ /* 0x080fe40000410000 */
[----:B------:R-:W-:Y:S02]  /*8530*/  FADD.FTZ R61, R124, R61 ;  /* 0x0000003d7c3d7221 */ /* 0x000fe40000010000 */
[----:B------:R-:W-:-:S02]  /*8540*/  FFMA.FTZ R60, R4, R63, -R60 ;  /* 0x0000003f043c7223 */ /* 0x000fc4000001083c */
[C---:B------:R-:W-:Y:S02]  /*8550*/  FMUL.FTZ R63, R5.reuse, -R64 ;  /* 0x80000040053f7220 */ /* 0x040fe40000410000 */
[----:B------:R-:W-:Y:S02]  /*8560*/  FFMA.FTZ R62, R4, R62, R65 ;  /* 0x0000003e043e7223 */ /* 0x000fe40000010041 */
[CC--:B------:R-:W-:Y:S02]  /*8570*/  FMUL.FTZ R65, R5.reuse, -R61.reuse ;  /* 0x8000003d05417220 */ /* 0x0c0fe40000410000 */
[C---:B------:R-:W-:Y:S02]  /*8580*/  FFMA.FTZ R66, R6.reuse, R61, -R63 ;  /* 0x0000003d06427223 */ /* 0x040fe4000001083f */
[----:B------:R-:W-:Y:S02]  /*8590*/  FFMA.FTZ R65, R6, R64, R65 ;  /* 0x0000004006417223 */ /* 0x000fe40000010041 */
[----:B------:R-:W-:-:S02]  /*85a0*/  FMUL.FTZ R63, R5, -R60 ;  /* 0x8000003c053f7220 */ /* 0x000fc40000410000 */
[----:B------:R-:W-:Y:S02]  /*85b0*/  FADD.FTZ R66, R125, R66 ;  /* 0x000000427d427221 */ /* 0x000fe40000010000 */
[-C--:B------:R-:W-:Y:S02]  /*85c0*/  FMUL.FTZ R61, R5, -R62.reuse ;  /* 0x8000003e053d7220 */ /* 0x080fe40000410000 */
[----:B------:R-:W-:Y:S02]  /*85d0*/  FADD.FTZ R65, -R140, R65 ;  /* 0x000000418c417221 */ /* 0x000fe40000010100 */
[C---:B------:R-:W-:Y:S02]  /*85e0*/  FFMA.FTZ R62, R6.reuse, R62, R63 ;  /* 0x0000003e063e7223 */ /* 0x040fe4000001003f */
[----:B------:R-:W-:Y:S02]  /*85f0*/  FMUL.FTZ R63, R7, -R66 ;  /* 0x80000042073f7220 */ /* 0x000fe40000410000 */
[----:B------:R-:W-:-:S02]  /*8600*/  FFMA.FTZ R60, R6, R60, -R61 ;  /* 0x0000003c063c7223 */ /* 0x000fc4000001083d */
[CC--:B------:R-:W-:Y:S02]  /*8610*/  FMUL.FTZ R61, R7.reuse, -R65.reuse ;  /* 0x80000041073d7220 */ /* 0x0c0fe40000410000 */
[C---:B------:R-:W-:Y:S02]  /*8620*/  FFMA.FTZ R64, R8.reuse, R65, R63 ;  /* 0x0000004108407223 */ /* 0x040fe4000001003f */
[----:B------:R-:W-:Y:S02]  /*8630*/  FFMA.FTZ R67, R8, R66, -R61 ;  /* 0x0000004208437223 */ /* 0x000fe4000001083d */
[----:B------:R-:W-:Y:S02]  /*8640*/  FMUL.FTZ R61, R7, -R62 ;  /* 0x8000003e073d7220 */ /* 0x000fe40000410000 */
[----:B------:R-:W-:Y:S02]  /*8650*/  FADD.FTZ R64, -R141, R64 ;  /* 0x000000408d407221 */ /* 0x000fe40000010100 */
[----:B------:R-:W-:-:S02]  /*8660*/  FMUL.FTZ R63, R7, -R60 ;  /* 0x8000003c073f7220 */ /* 0x000fc40000410000 */
[----:B------:R-:W-:Y:S02]  /*8670*/  FADD.FTZ R67, R126, R67 ;  /* 0x000000437e437221 */ /* 0x000fe40000010000 */
[C---:B------:R-:W-:Y:S02]  /*8680*/  FFMA.FTZ R60, R8.reuse, R60, -R61 ;  /* 0x0000003c083c7223 */ /* 0x040fe4000001083d */
[C---:B------:R-:W-:Y:S02]  /*8690*/  FMUL.FTZ R61, R9.reuse, -R64 ;  /* 0x80000040093d7220 */ /* 0x040fe40000410000 */
[----:B------:R-:W-:Y:S02]  /*86a0*/  FFMA.FTZ R62, R8, R62, R63 ;  /* 0x0000003e083e7223 */ /* 0x000fe4000001003f */
[-C--:B------:R-:W-:Y:S02]  /*86b0*/  FMUL.FTZ R63, R9, -R67.reuse ;  /* 0x80000043093f7220 */ /* 0x080fe40000410000 */
[----:B------:R-:W-:-:S02]  /*86c0*/  FFMA.FTZ R66, R10, R67, -R61 ;  /* 0x000000430a427223 */ /* 0x000fc4000001083d */
[----:B------:R-:W-:Y:S02]  /*86d0*/  FFMA.FTZ R65, R10, R64, R63 ;  /* 0x000000400a417223 */ /* 0x000fe4000001003f */
[----:B------:R-:W-:Y:S02]  /*86e0*/  FMUL.FTZ R63, R9, -R60 ;  /* 0x8000003c093f7220 */ /* 0x000fe40000410000 */
[----:B------:R-:W-:Y:S02]  /*86f0*/  FADD.FTZ R66, R127, R66 ;  /* 0x000000427f427221 */ /* 0x000fe40000010000 */
[-C--:B------:R-:W-:Y:S02]  /*8700*/  FMUL.FTZ R61, R9, -R62.reuse ;  /* 0x8000003e093d7220 */ /* 0x080fe40000410000 */
[----:B------:R-:W-:Y:S02]  /*8710*/  FADD.FTZ R65, -R142, R65 ;  /* 0x000000418e417221 */ /* 0x000fe40000010100 */
[----:B------:R-:W-:-:S02]  /*8720*/  FFMA.FTZ R62, R10, R62, R63 ;  /* 0x0000003e0a3e7223 */ /* 0x000fc4000001003f */
[C---:B------:R-:W-:Y:S02]  /*8730*/  FMUL.FTZ R63, R11.reuse, -R66 ;  /* 0x800000420b3f7220 */ /* 0x040fe40000410000 */
[----:B------:R-:W-:Y:S02]  /*8740*/  FFMA.FTZ R60, R10, R60, -R61 ;  /* 0x0000003c0a3c7223 */ /* 0x000fe4000001083d */
[CC--:B------:R-:W-:Y:S02]  /*8750*/  FMUL.FTZ R61, R11.reuse, -R65.reuse ;  /* 0x800000410b3d7220 */ /* 0x0c0fe40000410000 */
[C---:B------:R-:W-:Y:S02]  /*8760*/  FFMA.FTZ R64, R12.reuse, R65, R63 ;  /* 0x000000410c407223 */ /* 0x040fe4000001003f */
        /* <DEDUP_REMOVED lines=8> */
[CC--:B------:R-:W-:Y:S02]  /*87f0*/  FMUL.FTZ R63, R13.reuse, -R67.reuse ;  /* 0x800000430d3f7220 */ /* 0x0c0fe40000410000 */
[C---:B------:R-:W-:Y:S02]  /*8800*/  FFMA.FTZ R66, R14.reuse, R67, -R61 ;  /* 0x000000430e427223 */ /* 0x040fe4000001083d */
[----:B------:R-:W-:Y:S02]  /*8810*/  FFMA.FTZ R65, R14, R64, R63 ;  /* 0x000000400e417223 */ /* 0x000fe4000001003f */
[----:B------:R-:W-:Y:S02]  /*8820*/  FMUL.FTZ R63, R13, -R60 ;  /* 0x8000003c0d3f7220 */ /* 0x000fe40000410000 */
[----:B------:R-:W-:Y:S02]  /*8830*/  FADD.FTZ R66, R129, R66 ;  /* 0x0000004281427221 */ /* 0x000fe40000010000 */
[----:B------:R-:W-:-:S02]  /*8840*/  FMUL.FTZ R61, R13, -R62 ;  /* 0x8000003e0d3d7220 */ /* 0x000fc40000410000 */
[----:B------:R-:W-:Y:S02]  /*8850*/  FADD.FTZ R65, -R144, R65 ;  /* 0x0000004190417221 */ /* 0x000fe40000010100 */
[C---:B------:R-:W-:Y:S02]  /*8860*/  FFMA.FTZ R62, R14.reuse, R62, R63 ;  /* 0x0000003e0e3e7223 */ /* 0x040fe4000001003f */
[C---:B------:R-:W-:Y:S02]  /*8870*/  FMUL.FTZ R63, R15.reuse, -R66 ;  /* 0x800000420f3f7220 */ /* 0x040fe40000410000 */
[----:B------:R-:W-:Y:S02]  /*8880*/  FFMA.FTZ R60, R14, R60, -R61 ;  /* 0x0000003c0e3c7223 */ /* 0x000fe4000001083d */
[-C--:B------:R-:W-:Y:S02]  /*8890*/  FMUL.FTZ R61, R15, -R65.reuse ;  /* 0x800000410f3d7220 */ /* 0x080fe40000410000 */
[----:B------:R-:W-:-:S02]  /*88a0*/  FFMA.FTZ R64, R16, R65, R63 ;  /* 0x0000004110407223 */ /* 0x000fc4000001003f */
        /* <DEDUP_REMOVED lines=60> */
[C---:B------:R-:W-:Y:S02]  /*8c70*/  FFMA.FTZ R67, R28.reuse, R66, -R61 ;  /* 0x000000421c437223 */ /* 0x040fe4000001083d */
[----:B------:R-:W-:Y:S02]  /*8c80*/  FMUL.FTZ R61, R27, -R62 ;  /* 0x8000003e1b3d7220 */ /* 0x000fe40000410000 */
[----:B------:R-:W-:Y:S02]  /*8c90*/  FADD.FTZ R64, -R151, R64 ;  /* 0x0000004097407221 */ /* 0x000fe40000010100 */
[----:B------:R-:W-:Y:S02]  /*8ca0*/  FADD.FTZ R209, R75, R72 ;  /* 0x000000484bd17221 */ /* 0x000fe40000010000 */
[-C--:B------:R-:W-:Y:S02]  /*8cb0*/  FMUL.FTZ R63, R27, -R60.reuse ;  /* 0x8000003c1b3f7220 */ /* 0x080fe40000410000 */
[----:B------:R-:W-:-:S02]  /*8cc0*/  FFMA.FTZ R60, R28, R60, -R61 ;  /* 0x0000003c1c3c7223 */ /* 0x000fc4000001083d */
[----:B------:R-:W-:Y:S02]  /*8cd0*/  FADD.FTZ R210, R74, R69 ;  /* 0x000000454ad27221 */ /* 0x000fe40000010000 */
[----:B------:R-:W-:Y:S02]  /*8ce0*/  FADD.FTZ R67, R136, R67 ;  /* 0x0000004388437221 */ /* 0x000fe40000010000 */
[C---:B------:R-:W-:Y:S02]  /*8cf0*/  FMUL.FTZ R61, R29.reuse, -R64 ;  /* 0x800000401d3d7220 */ /* 0x040fe40000410000 */
[C---:B------:R-:W-:Y:S02]  /*8d00*/  FMUL.FTZ R69, R29.reuse, R209 ;  /* 0x000000d11d457220 */ /* 0x040fe40000410000 */
[----:B------:R-:W-:Y:S02]  /*8d10*/  FFMA.FTZ R63, R28, R62, R63 ;  /* 0x0000003e1c3f7223 */ /* 0x000fe4000001003f */
[----:B------:R-:W-:-:S02]  /*8d20*/  FMUL.FTZ R65, R29, -R67 ;  /* 0x800000431d417220 */ /* 0x000fc40000410000 */
[C---:B------:R-:W-:Y:S02]  /*8d30*/  FFMA.FTZ R66, R30.reuse, R67, -R61 ;  /* 0x000000431e427223 */ /* 0x040fe4000001083d */
[C---:B------:R-:W-:Y:S02]  /*8d40*/  FFMA.FTZ R68, R30.reuse, R210, -R69 ;  /* 0x000000d21e447223 */ /* 0x040fe40000010845 */
[----:B------:R-:W-:Y:S02]  /*8d50*/  FMUL.FTZ R61, R29, -R63 ;  /* 0x8000003f1d3d7220 */ /* 0x000fe40000410000 */
[----:B------:R-:W-:Y:S02]  /*8d60*/  FFMA.FTZ R67, R30, R64, R65 ;  /* 0x000000401e437223 */ /* 0x000fe40000010041 */
[----:B------:R-:W-:Y:S02]  /*8d70*/  FADD.FTZ R211, R77, R68 ;  /* 0x000000444dd37221 */ /* 0x000fe40000010000 */
[----:B------:R-:W-:-:S02]  /*8d80*/  FMUL.FTZ R65, R29, -R60 ;  /* 0x8000003c1d417220 */ /* 0x000fc40000410000 */
[C---:B------:R-:W-:Y:S01]  /*8d90*/  FFMA.FTZ R64, R30.reuse, R60, -R61 ;  /* 0x0000003c1e407223 */ /* 0x040fe2000001083d */
[----:B------:R-:W-:Y:S01]  /*8da0*/  HFMA2.MMA R61, -RZ, RZ, 0, 0 ;  /* 0x00000000ff3d7435 */ /* 0x000fe200000001ff */
[----:B------:R-:W-:Y:S01]  /*8db0*/  FMUL.FTZ R68, R29, R210 ;  /* 0x000000d21d447220 */ /* 0x000fe20000410000 */
[----:B------:R-:W-:Y:S01]  /*8dc0*/  MOV R60, 0x3f800000 ;  /* 0x3f800000003c7802 */ /* 0x000fe20000000f00 */
[C---:B------:R-:W-:Y:S02]  /*8dd0*/  FFMA.FTZ R65, R30.reuse, R63, R65 ;  /* 0x0000003f1e417223 */ /* 0x040fe40000010041 */
[----:B------:R-:W-:Y:S01]  /*8de0*/  FFMA.FTZ R69, R30, R209, R68 ;  /* 0x000000d11e457223 */ /* 0x000fe20000010044 */
[----:B------:R-:W-:Y:S01]  /*8df0*/  CS2R R62, SRZ ;  /* 0x00000000003e7805 */ /* 0x000fe2000001ff00 */
[----:B------:R-:W-:Y:S02]  /*8e00*/  FADD.FTZ R67, -R152, R67 ;  /* 0x0000004398437221 */ /* 0x000fe40000010100 */
[----:B------:R-:W-:-:S02]  /*8e10*/  FADD.FTZ R66, R137, R66 ;  /* 0x0000004289427221 */ /* 0x000fc40000010000 */
[----:B------:R-:W-:Y:S01]  /*8e20*/  FADD.FTZ R212, R76, R69 ;  /* 0x000000454cd47221 */ /* 0x000fe20000010000 */
[----:B------:R-:W0:Y:S01]  /*8e30*/  @!P0 LDS.128 R60, [UR34+0xac80] ;  /* 0x00ac8022ff3c8984 */ /* 0x000e220008000c00 */
[----:B------:R-:W-:Y:S01]  /*8e40*/  FMUL.FTZ R69, R27, R211 ;  /* 0x000000d31b457220 */ /* 0x000fe20000410000 */
[----:B------:R-:W-:Y:S02]  /*8e50*/  ISETP.GT.U32.AND P0, PT, R122, 0x1f, PT ;  /* 0x0000001f7a00780c */ /* 0x000fe40003f04070 */
[----:B------:R1:W-:Y:S01]  /*8e60*/  STS.128 [R233.X16+0x8e80], R64 ;  /* 0x008e8040e9007388 */ /* 0x0003e2000000cc00 */
[----:B------:R-:W-:-:S04]  /*8e70*/  FFMA.FTZ R69, R28, R212, R69 ;  /* 0x000000d41c457223 */ /* 0x000fc80000010045 */
[----:B------:R-:W-:Y:S02]  /*8e80*/  FADD.FTZ R213, R78, R69 ;  /* 0x000000454ed57221 */ /* 0x000fe40000010000 */
[----:B-1----:R-:W-:Y:S02]  /*8e90*/  FMUL.FTZ R64, R27, R212 ;  /* 0x000000d41b407220 */ /* 0x002fe40000410000 */
[----:B------:R-:W-:Y:S02]  /*8ea0*/  FMUL.FTZ R65, R25, R213 ;  /* 0x000000d519417220 */ /* 0x000fe40000410000 */
[----:B------:R-:W-:-:S04]  /*8eb0*/  FFMA.FTZ R64, R28, R211, -R64 ;  /* 0x000000d31c407223 */ /* 0x000fc80000010840 */
[----:B------:R-:W-:-:S04]  /*8ec0*/  FADD.FTZ R214, R79, R64 ;  /* 0x000000404fd67221 */ /* 0x000fc80000010000 */
        /* <DEDUP_REMOVED lines=84> */
[CC--:B------:R-:W-:Y:S02]  /*9410*/  FFMA.FTZ R72, R64.reuse, R68.reuse, -R73 ;  /* 0x0000004440487223 */ /* 0x0c0fe40000010849 */
[C---:B------:R-:W-:Y:S02]  /*9420*/  FMUL.FTZ R68, R65.reuse, R68 ;  /* 0x0000004441447220 */ /* 0x040fe40000410000 */
[C---:B------:R-:W-:Y:S02]  /*9430*/  FMUL.FTZ R73, R65.reuse, R71 ;  /* 0x0000004741497220 */ /* 0x040fe40000410000 */
[-C--:B------:R-:W-:Y:S02]  /*9440*/  FMUL.FTZ R65, R65, R70.reuse ;  /* 0x0000004641417220 */ /* 0x080fe40000410000 */
[C---:B------:R-:W-:Y:S02]  /*9450*/  FFMA.FTZ R69, R64.reuse, R69, R68 ;  /* 0x0000004540457223 */ /* 0x040fe40000010044 */
[----:B------:R-:W-:-:S02]  /*9460*/  FFMA.FTZ R73, R64, R70, -R73 ;  /* 0x0000004640497223 */ /* 0x000fc40000010849 */
[----:B------:R-:W-:Y:S02]  /*9470*/  FFMA.FTZ R64, R64, R71, R65 ;  /* 0x0000004740407223 */ /* 0x000fe40000010041 */
[----:B------:R-:W-:Y:S02]  /*9480*/  FADD.FTZ R70, R66, R73 ;  /* 0x0000004942467221 */ /* 0x000fe40000010000 */
[----:B------:R-:W-:Y:S02]  /*9490*/  FADD.FTZ R71, R67, R64 ;  /* 0x0000004043477221 */ /* 0x000fe40000010000 */
        /* <DEDUP_REMOVED lines=12> */
[C---:B0-----:R-:W-:Y:S02]  /*9560*/  FMUL.FTZ R71, R65.reuse, R69 ;  /* 0x0000004541477220 */ /* 0x041fe40000410000 */
[----:B------:R-:W-:-:S02]  /*9570*/  FMUL.FTZ R73, R65, R72 ;  /* 0x0000004841497220 */ /* 0x000fc40000410000 */
[CC--:B------:R-:W-:Y:S02]  /*9580*/  FFMA.FTZ R71, R64.reuse, R68.reuse, -R71 ;  /* 0x0000004440477223 */ /* 0x0c0fe40000010847 */
[C---:B------:R-:W-:Y:S02]  /*9590*/  FMUL.FTZ R68, R65.reuse, R68 ;  /* 0x0000004441447220 */ /* 0x040fe40000410000 */
[-C--:B------:R-:W-:Y:S02]  /*95a0*/  FMUL.FTZ R65, R65, R70.reuse ;  /* 0x0000004641417220 */ /* 0x080fe40000410000 */
[C---:B------:R-:W-:Y:S02]  /*95b0*/  FFMA.FTZ R73, R64.reuse, R70, -R73 ;  /* 0x0000004640497223 */ /* 0x040fe40000010849 */
[C---:B------:R-:W-:Y:S02]  /*95c0*/  FFMA.FTZ R70, R64.reuse, R72, R65 ;  /* 0x0000004840467223 */ /* 0x040fe40000010041 */
[----:B------:R-:W-:-:S02]  /*95d0*/  FFMA.FTZ R69, R64, R69, R68 ;  /* 0x0000004540457223 */ /* 0x000fc40000010044 */
[----:B------:R-:W-:Y:S02]  /*95e0*/  FADD.FTZ R70, R67, R70 ;  /* 0x0000004643467221 */ /* 0x000fe40000010000 */
[----:B------:R-:W-:Y:S01]  /*95f0*/  FADD.FTZ R68, R66, R73 ;  /* 0x0000004942447221 */ /* 0x000fe20000010000 */
[----:B------:R-:W-:Y:S02]  /*9600*/  MOV R74, R69 ;  /* 0x00000045004a7202 */ /* 0x000fe40000000f00 */
[----:B------:R-:W-:Y:S01]  /*9610*/  MOV R72, R70 ;  /* 0x0000004600487202 */ /* 0x000fe20000000f00 */
[----:B------:R-:W-:Y:S05]  /*9620*/  BRA.DIV ~URZ, `(.L_x_1057) ;  /* 0x000071d27f007947 */ /* 0x000fea000b800000 */
[----:B------:R0:W1:Y:S02]  /*9630*/  SHFL.DOWN PT, R67, R71, 0x1, 0x1f ;  /* 0x08201f0047437f89 */ /* 0x00006400000e0000 */
.L_x_1159:
[----:B------:R-:W-:Y:S05]  /*9640*/  BRA.DIV ~URZ, `(.L_x_1058) ;  /* 0x000072327f007947 */ /* 0x000fea000b800000 */
[----:B------:R-:W2:Y:S04]  /*9650*/  SHFL.DOWN PT, R69, R69, 0x1, 0x1f ;  /* 0x08201f0045457f89 */ /* 0x000ea800000e0000 */
[----:B------:R3:W4:Y:S04]  /*9660*/  SHFL.DOWN PT, R73, R68, 0x1, 0x1f ;  /* 0x08201f0044497f89 */ /* 0x00072800000e0000 */
[----:B------:R3:W0:Y:S02]  /*9670*/  SHFL.DOWN PT, R66, R70, 0x1, 0x1f ;  /* 0x08201f0046427f89 */ /* 0x00062400000e0000 */
.L_x_1160:
[----:B------:R-:W-:Y:S01]  /*9680*/  BSSY B1, `(.L_x_1059) ;  /* 0x000000d000017945 */ /* 0x000fe20003800000 */
[----:B------:R-:W-:Y:S05]  /*9690*/  @!P0 BRA `(.L_x_1060) ;  /* 0x000000b000008947 */ /* 0x000fea0003800000 */
[----:B0-----:R-:W-:-:S04]  /*96a0*/  FMUL.FTZ R64, R74, R66 ;  /* 0x000000424a407220 */ /* 0x001fc80000410000 */
[C---:B----4-:R-:W-:Y:S02]  /*96b0*/  FFMA.FTZ R65, R71.reuse, R73, -R64 ;  /* 0x0000004947417223 */ /* 0x050fe40000010840 */
[C---:B--2---:R-:W-:Y:S02]  /*96c0*/  FMUL.FTZ R64, R74.reuse, R69 ;  /* 0x000000454a407220 */ /* 0x044fe40000410000 */
[C---:B------:R-:W-:Y:S02]  /*96d0*/  FMUL.FTZ R73, R74.reuse, R73 ;  /* 0x000000494a497220 */ /* 0x040fe40000410000 */
[-C--:B-1----:R-:W-:Y:S02]  /*96e0*/  FMUL.FTZ R74, R74, R67.reuse ;  /* 0x000000434a4a7220 */ /* 0x082fe40000410000 */
[C---:B------:R-:W-:Y:S02]  /*96f0*/  FFMA.FTZ R64, R71.reuse, R67, -R64 ;  /* 0x0000004347407223 */ /* 0x040fe40000010840 */
[----:B------:R-:W-:-:S02]  /*9700*/  FFMA.FTZ R73, R71, R66, R73 ;  /* 0x0000004247497223 */ /* 0x000fc40000010049 */
[----:B------:R-:W-:Y:S01]  /*9710*/  FFMA.FTZ R74, R71, R69, R74 ;  /* 0x00000045474a7223 */ /* 0x000fe2000001004a */
[----:B------:R-:W-:Y:S01]  /*9720*/  MOV R71, R64 ;  /* 0x0000004000477202 */ /* 0x000fe20000000f00 */
[----:B---3--:R-:W-:Y:S02]  /*9730*/  FADD.FTZ R68, R68, R65 ;  /* 0x0000004144447221 */ /* 0x008fe40000010000 */
[----:B------:R-:W-:Y:S02]  /*9740*/  FADD.FTZ R72, R72, R73 ;  /* 0x0000004948487221 */ /* 0x000fe40000010000 */
.L_x_1060:
[----:B------:R-:W-:Y:S05]  /*9750*/  BSYNC B1 ;  /* 0x0000000000017941 */ /* 0x000fea0003800000 */
.L_x_1059:
[----:B------:R-:W-:Y:S01]  /*9760*/  ISETP.GT.U32.AND P0, PT, R236, 0x1d, PT ;  /* 0x0000001dec00780c */ /* 0x000fe20003f04070 */
[----:B------:R-:W-:Y:S05]  /*9770*/  BRA.DIV ~URZ, `(.L_x_1061) ;  /* 0x000072527f007947 */ /* 0x000fea000b800000 */
[----:B-1----:R1:W3:Y:S04]  /*9780*/  SHFL.DOWN PT, R67, R71, 0x2, 0x1f ;  /* 0x08401f0047437f89 */ /* 0x0022e800000e0000 */
[----:B--2---:R1:W2:Y:S04]  /*9790*/  SHFL.DOWN PT, R69, R74, 0x2, 0x1f ;  /* 0x08401f004a457f89 */ /* 0x0042a800000e0000 */
[----:B---3--:R1:W3:Y:S04]  /*97a0*/  SHFL.DOWN PT, R70, R68, 0x2, 0x1f ;  /* 0x08401f0044467f89 */ /* 0x0082e800000e0000 */
[----:B0-----:R1:W0:Y:S02]  /*97b0*/  SHFL.DOWN PT, R66, R72, 0x2, 0x1f ;  /* 0x08401f0048427f89 */ /* 0x00122400000e0000 */
.L_x_1161:
[----:B------:R-:W-:Y:S01]  /*97c0*/  BSSY B1, `(.L_x_1062) ;  /* 0x000000d000017945 */ /* 0x000fe20003800000 */
[----:B------:R-:W-:Y:S05]  /*97d0*/  @P0 BRA `(.L_x_1063) ;  /* 0x000000b000000947 */ /* 0x000fea0003800000 */
[C---:B--2---:R-:W-:Y:S02]  /*97e0*/  FMUL.FTZ R64, R74.reuse, R69 ;  /* 0x000000454a407220 */ /* 0x044fe40000410000 */
[----:B0-----:R-:W-:-:S02]  /*97f0*/  FMUL.FTZ R65, R74, R66 ;  /* 0x000000424a417220 */ /* 0x001fc40000410000 */
[CC--:B---34-:R-:W-:Y:S02]  /*9800*/  FMUL.FTZ R73, R74.reuse, R70.reuse ;  /* 0x000000464a497220 */ /* 0x0d8fe40000410000 */
[-C--:B-1----:R-:W-:Y:S02]  /*9810*/  FMUL.FTZ R74, R74, R67.reuse ;  /* 0x000000434a4a7220 */ /* 0x082fe40000410000 */
[C---:B------:R-:W-:Y:S02]  /*9820*/  FFMA.FTZ R64, R71.reuse, R67, -R64 ;  /* 0x0000004347407223 */ /* 0x040fe40000010840 */
[C---:B------:R-:W-:Y:S02]  /*9830*/  FFMA.FTZ R65, R71.reuse, R70, -R65 ;  /* 0x0000004647417223 */ /* 0x040fe40000010841 */
[C---:B------:R-:W-:Y:S02]  /*9840*/  FFMA.FTZ R73, R71.reuse, R66, R73 ;  /* 0x0000004247497223 */ /* 0x040fe40000010049 */
[----:B------:R-:W-:Y:S01]  /*9850*/  FFMA.FTZ R74, R71, R69, R74 ;  /* 0x00000045474a7223 */ /* 0x000fe2000001004a */
[----:B------:R-:W-:Y:S01]  /*9860*/  MOV R71, R64 ;  /* 0x0000004000477202 */ /* 0x000fe20000000f00 */
[----:B------:R-:W-:-:S02]  /*9870*/  FADD.FTZ R68, R68, R65 ;  /* 0x0000004144447221 */ /* 0x000fc40000010000 */
[----:B------:R-:W-:Y:S02]  /*9880*/  FADD.FTZ R72, R72, R73 ;  /* 0x0000004948487221 */ /* 0x000fe40000010000 */
.L_x_1063:
[----:B------:R-:W-:Y:S05]  /*9890*/  BSYNC B1 ;  /* 0x0000000000017941 */ /* 0x000fea0003800000 */
.L_x_1062:
[----:B------:R-:W-:Y:S01]  /*98a0*/  ISETP.GT.U32.AND P0, PT, R236, 0x1b, PT ;  /* 0x0000001bec00780c */ /* 0x000fe20003f04070 */
[----:B------:R-:W-:Y:S10]  /*98b0*/  BRA.DIV ~URZ, `(.L_x_1064) ;  /* 0x000072d27f007947 */ /* 0x000ff4000b800000 */
[----:B------:R1:W4:Y:S02]  /*98c0*/  SHFL.DOWN PT, R67, R71, 0x4, 0x1f ;  /* 0x08801f0047437f89 */ /* 0x00032400000e0000 */
.L_x_1162:
[----:B------:R-:W-:Y:S05]  /*98d0*/  BRA.DIV ~URZ, `(.L_x_1065) ;  /* 0x000073327f007947 */ /* 0x000fea000b800000 */
[----:B--2---:R2:W1:Y:S04]  /*98e0*/  SHFL.DOWN PT, R69, R74, 0x4, 0x1f ;  /* 0x08801f004a457f89 */ /* 0x00446800000e0000 */
[----:B---3--:R2:W3:Y:S04]  /*98f0*/  SHFL.DOWN PT, R70, R68, 0x4, 0x1f ;  /* 0x08801f0044467f89 */ /* 0x0084e800000e0000 */
[----:B0-----:R2:W0:Y:S02]  /*9900*/  SHFL.DOWN PT, R66, R72, 0x4, 0x1f ;  /* 0x08801f0048427f89 */ /* 0x00142400000e0000 */
.L_x_1163:
[----:B------:R-:W-:Y:S01]  /*9910*/  BSSY B1, `(.L_x_1066) ;  /* 0x000000d000017945 */ /* 0x000fe20003800000 */
[----:B------:R-:W-:Y:S05]  /*9920*/  @P0 BRA `(.L_x_1067) ;  /* 0x000000b000000947 */ /* 0x000fea0003800000 */
[C---:B-1----:R-:W-:Y:S02]  /*9930*/  FMUL.FTZ R64, R74.reuse, R69 ;  /* 0x000000454a407220 */ /* 0x042fe40000410000 */
[----:B0-----:R-:W-:-:S02]  /*9940*/  FMUL.FTZ R65, R74, R66 ;  /* 0x000000424a417220 */ /* 0x001fc40000410000 */
[CC--:B---34-:R-:W-:Y:S02]  /*9950*/  FMUL.FTZ R73, R74.reuse, R70.reuse ;  /* 0x000000464a497220 */ /* 0x0d8fe40000410000 */
[-C--:B--2---:R-:W-:Y:S02]  /*9960*/  FMUL.FTZ R74, R74, R67.reuse ;  /* 0x000000434a4a7220 */ /* 0x084fe40000410000 */
[C---:B------:R-:W-:Y:S02]  /*9970*/  FFMA.FTZ R64, R71.reuse, R67, -R64 ;  /* 0x0000004347407223 */ /* 0x040fe40000010840 */
[C---:B------:R-:W-:Y:S02]  /*9980*/  FFMA.FTZ R65, R71.reuse, R70, -R65 ;  /* 0x0000004647417223 */ /* 0x040fe40000010841 */
[C---:B------:R-:W-:Y:S02]  /*9990*/  FFMA.FTZ R73, R71.reuse, R66, R73 ;  /* 0x0000004247497223 */ /* 0x040fe40000010049 */
[----:B------:R-:W-:Y:S01]  /*99a0*/  FFMA.FTZ R74, R71, R69, R74 ;  /* 0x00000045474a7223 */ /* 0x000fe2000001004a */
[----:B------:R-:W-:Y:S01]  /*99b0*/  MOV R71, R64 ;  /* 0x0000004000477202 */ /* 0x000fe20000000f00 */
[----:B------:R-:W-:-:S02]  /*99c0*/  FADD.FTZ R68, R68, R65 ;  /* 0x0000004144447221 */ /* 0x000fc40000010000 */
[----:B------:R-:W-:Y:S02]  /*99d0*/  FADD.FTZ R72, R72, R73 ;  /* 0x0000004948487221 */ /* 0x000fe40000010000 */
.L_x_1067:
[----:B------:R-:W-:Y:S05]  /*99e0*/  BSYNC B1 ;  /* 0x0000000000017941 */ /* 0x000fea0003800000 */
.L_x_1066:
[----:B------:R-:W-:Y:S01]  /*99f0*/  ISETP.GT.U32.AND P0, PT, R236, 0x17, PT ;  /* 0x00000017ec00780c */ /* 0x000fe20003f04070 */
[----:B------:R-:W-:Y:S05]  /*9a00*/  BRA.DIV ~URZ, `(.L_x_1068) ;  /* 0x000073527f007947 */ /* 0x000fea000b800000 */
[----:B----4-:R4:W2:Y:S04]  /*9a10*/  SHFL.DOWN PT, R67, R71, 0x8, 0x1f ;  /* 0x09001f0047437f89 */ /* 0x0108a800000e0000 */
[----:B-1----:R4:W1:Y:S04]  /*9a20*/  SHFL.DOWN PT, R69, R74, 0x8, 0x1f ;  /* 0x09001f004a457f89 */ /* 0x00286800000e0000 */
[----:B---3--:R4:W3:Y:S04]  /*9a30*/  SHFL.DOWN PT, R70, R68, 0x8, 0x1f ;  /* 0x09001f0044467f89 */ /* 0x0088e800000e0000 */
[----:B0-----:R4:W0:Y:S02]  /*9a40*/  SHFL.DOWN PT, R66, R72, 0x8, 0x1f ;  /* 0x09001f0048427f89 */ /* 0x00182400000e0000 */
.L_x_1164:
[----:B------:R-:W-:Y:S01]  /*9a50*/  BSSY B1, `(.L_x_1069) ;  /* 0x000000d000017945 */ /* 0x000fe20003800000 */
[----:B------:R-:W-:Y:S05]  /*9a60*/  @P0 BRA `(.L_x_1070) ;  /* 0x000000b000000947 */ /* 0x000fea0003800000 */
[C---:B-1----:R-:W-:Y:S02]  /*9a70*/  FMUL.FTZ R64, R74.reuse, R69 ;  /* 0x000000454a407220 */ /* 0x042fe40000410000 */
[----:B0-----:R-:W-:-:S02]  /*9a80*/  FMUL.FTZ R65, R74, R66 ;  /* 0x000000424a417220 */ /* 0x001fc40000410000 */
[CC--:B---3--:R-:W-:Y:S02]  /*9a90*/  FMUL.FTZ R73, R74.reuse, R70.reuse ;  /* 0x000000464a497220 */ /* 0x0c8fe40000410000 */
[-C--:B--2-4-:R-:W-:Y:S02]  /*9aa0*/  FMUL.FTZ R74, R74, R67.reuse ;  /* 0x000000434a4a7220 */ /* 0x094fe40000410000 */
[C---:B------:R-:W-:Y:S02]  /*9ab0*/  FFMA.FTZ R64, R71.reuse, R67, -R64 ;  /* 0x0000004347407223 */ /* 0x040fe40000010840 */
[C---:B------:R-:W-:Y:S02]  /*9ac0*/  FFMA.FTZ R65, R71.reuse, R70, -R65 ;  /* 0x0000004647417223 */ /* 0x040fe40000010841 */
[C---:B------:R-:W-:Y:S02]  /*9ad0*/  FFMA.FTZ R73, R71.reuse, R66, R73 ;  /* 0x0000004247497223 */ /* 0x040fe40000010049 */
[----:B------:R-:W-:Y:S01]  /*9ae0*/  FFMA.FTZ R74, R71, R69, R74 ;  /* 0x00000045474a7223 */ /* 0x000fe2000001004a */
[----:B------:R-:W-:Y:S01]  /*9af0*/  MOV R71, R64 ;  /* 0x0000004000477202 */ /* 0x000fe20000000f00 */
[----:B------:R-:W-:-:S02]  /*9b00*/  FADD.FTZ R68, R68, R65 ;  /* 0x0000004144447221 */ /* 0x000fc40000010000 */
[----:B------:R-:W-:Y:S02]  /*9b10*/  FADD.FTZ R72, R72, R73 ;  /* 0x0000004948487221 */ /* 0x000fe40000010000 */
.L_x_1070:
[----:B------:R-:W-:Y:S05]  /*9b20*/  BSYNC B1 ;  /* 0x0000000000017941 */ /* 0x000fea0003800000 */
.L_x_1069:
[----:B------:R-:W-:Y:S01]  /*9b30*/  ISETP.GT.U32.AND P0, PT, R236, 0xf, PT ;  /* 0x0000000fec00780c */ /* 0x000fe20003f04070 */
[----:B------:R-:W-:Y:S10]  /*9b40*/  BRA.DIV ~URZ, `(.L_x_1071) ;  /* 0x000073d27f007947 */ /* 0x000ff4000b800000 */
[----:B--2---:R2:W4:Y:S02]  /*9b50*/  SHFL.DOWN PT, R67, R71, 0x10, 0x1f ;  /* 0x0a001f0047437f89 */ /* 0x00452400000e0000 */
.L_x_1165:
[----:B------:R-:W-:Y:S05]  /*9b60*/  BRA.DIV ~URZ, `(.L_x_1072) ;  /* 0x000074327f007947 */ /* 0x000fea000b800000 */
[----:B-1----:R1:W2:Y:S04]  /*9b70*/  SHFL.DOWN PT, R69, R74, 0x10, 0x1f ;  /* 0x0a001f004a457f89 */ /* 0x0022a800000e0000 */
[----:B---3--:R1:W3:Y:S04]  /*9b80*/  SHFL.DOWN PT, R70, R68, 0x10, 0x1f ;  /* 0x0a001f0044467f89 */ /* 0x0082e800000e0000 */
[----:B0-----:R1:W0:Y:S02]  /*9b90*/  SHFL.DOWN PT, R66, R72, 0x10, 0x1f ;  /* 0x0a001f0048427f89 */ /* 0x00122400000e0000 */
.L_x_1166:
[----:B------:R-:W-:Y:S01]  /*9ba0*/  BSSY B1, `(.L_x_1073) ;  /* 0x000000d000017945 */ /* 0x000fe20003800000 */
[----:B------:R-:W-:Y:S05]  /*9bb0*/  @P0 BRA `(.L_x_1074) ;  /* 0x000000b000000947 */ /* 0x000fea0003800000 */
[C---:B--2---:R-:W-:Y:S02]  /*9bc0*/  FMUL.FTZ R64, R74.reuse, R69 ;  /* 0x000000454a407220 */ /* 0x044fe40000410000 */
[----:B0-----:R-:W-:-:S02]  /*9bd0*/  FMUL.FTZ R65, R74, R66 ;  /* 0x000000424a417220 */ /* 0x001fc40000410000 */
[CC--:B---3--:R-:W-:Y:S02]  /*9be0*/  FMUL.FTZ R73, R74.reuse, R70.reuse ;  /* 0x000000464a497220 */ /* 0x0c8fe40000410000 */
[-C--:B-1--4-:R-:W-:Y:S02]  /*9bf0*/  FMUL.FTZ R74, R74, R67.reuse ;  /* 0x000000434a4a7220 */ /* 0x092fe40000410000 */
[C---:B------:R-:W-:Y:S02]  /*9c00*/  FFMA.FTZ R64, R71.reuse, R67, -R64 ;  /* 0x0000004347407223 */ /* 0x040fe40000010840 */
[C---:B------:R-:W-:Y:S02]  /*9c10*/  FFMA.FTZ R65, R71.reuse, R70, -R65 ;  /* 0x0000004647417223 */ /* 0x040fe40000010841 */
[C---:B------:R-:W-:Y:S02]  /*9c20*/  FFMA.FTZ R73, R71.reuse, R66, R73 ;  /* 0x0000004247497223 */ /* 0x040fe40000010049 */
[----:B------:R-:W-:Y:S01]  /*9c30*/  FFMA.FTZ R74, R71, R69, R74 ;  /* 0x00000045474a7223 */ /* 0x000fe2000001004a */
[----:B------:R-:W-:Y:S01]  /*9c40*/  MOV R71, R64 ;  /* 0x0000004000477202 */ /* 0x000fe20000000f00 */
[----:B------:R-:W-:-:S02]  /*9c50*/  FADD.FTZ R68, R68, R65 ;  /* 0x0000004144447221 */ /* 0x000fc40000010000 */
[----:B------:R-:W-:Y:S02]  /*9c60*/  FADD.FTZ R72, R72, R73 ;  /* 0x0000004948487221 */ /* 0x000fe40000010000 */
.L_x_1074:
[----:B------:R-:W-:Y:S05]  /*9c70*/  BSYNC B1 ;  /* 0x0000000000017941 */ /* 0x000fea0003800000 */
.L_x_1073:
        /* <DEDUP_REMOVED lines=20> */
.L_x_1167:
        /* <DEDUP_REMOVED lines=19> */
[----:B---3--:R-:W-:-:S02]  /*9ef0*/  FADD.FTZ R66, R69, R68 ;  /* 0x0000004445427221 */ /* 0x008fc40000010000 */
[----:B------:R-:W-:Y:S02]  /*9f00*/  FADD.FTZ R67, R67, R72 ;  /* 0x0000004843437221 */ /* 0x000fe40000010000 */
.L_x_1077:
[----:B------:R-:W-:Y:S05]  /*9f10*/  BSYNC B1 ;  /* 0x0000000000017941 */ /* 0x000fea0003800000 */
.L_x_1076:
[----:B------:R-:W0:Y:S04]  /*9f20*/  LDS.128 R72, [R234+0x8eb0] ;  /* 0x008eb000ea487984 */ /* 0x000e280000000c00 */
[----:B------:R-:W-:Y:S01]  /*9f30*/  STS.128 [R234+0x8eb0], R64 ;  /* 0x008eb040ea007388 */ /* 0x000fe20000000c00 */
[C---:B0-----:R-:W-:Y:S02]  /*9f40*/  FMUL.FTZ R70, R73.reuse, R67 ;  /* 0x0000004349467220 */ /* 0x041fe40000410000 */
[C---:B------:R-:W-:Y:S02]  /*9f50*/  FMUL.FTZ R71, R73.reuse, R66 ;  /* 0x0000004249477220 */ /* 0x040fe40000410000 */
[C---:B---3--:R-:W-:Y:S02]  /*9f60*/  FMUL.FTZ R68, R73.reuse, R65 ;  /* 0x0000004149447220 */ /* 0x048fe40000410000 */
        /* <DEDUP_REMOVED lines=23> */
[C---:B------:R-:W-:Y:S02]  /*a0e0*/  FMUL.FTZ R65, R69.reuse, R76 ;  /* 0x0000004c45417220 */ /* 0x040fe40000410000 */
[C---:B------:R-:W-:Y:S02]  /*a0f0*/  FFMA.FTZ R73, R68.reuse, R78, -R73 ;  /* 0x0000004e44497223 */ /* 0x040fe40000010849 */
[----:B------:R-:W-:Y:S02]  /*a100*/  FMUL.FTZ R66, R69, R77 ;  /* 0x0000004d45427220 */ /* 0x000fe40000410000 */
[----:B------:R-:W-:-:S02]  /*a110*/  FFMA.FTZ R64, R68, R79, R64 ;  /* 0x0000004f44407223 */ /* 0x000fc40000010040 */
[----:B------:R-:W-:Y:S02]  /*a120*/  FFMA.FTZ R69, R68, R77, R65 ;  /* 0x0000004d44457223 */ /* 0x000fe40000010041 */
[----:B------:R-:W-:Y:S02]  /*a130*/  FADD.FTZ R70, R70, R73 ;  /* 0x0000004946467221 */ /* 0x000fe40000010000 */
[----:B------:R-:W-:Y:S02]  /*a140*/  FFMA.FTZ R68, R68, R76, -R66 ;  /* 0x0000004c44447223 */ /* 0x000fe40000010842 */
[----:B------:R-:W-:-:S05]  /*a150*/  FADD.FTZ R71, R71, R64 ;  /* 0x0000004047477221 */ /* 0x000fca0000010000 */
[----:B------:R1:W-:Y:S02]  /*a160*/  STS.128 [R234+0x8e80], R68 ;  /* 0x008e8044ea007388 */ /* 0x0003e40000000c00 */
.L_x_1056:
[----:B0-----:R-:W-:Y:S05]  /*a170*/  BSYNC B0 ;  /* 0x0000000000007941 */ /* 0x001fea0003800000 */
.L_x_1055:
[----:B------:R-:W-:Y:S02]  /*a180*/  WARPSYNC 0xffffffff ;  /* 0xffffffff00007948 */ /* 0x000fe40003800000 */
[----:B------:R-:W-:Y:S01]  /*a190*/  BAR.SYNC.DEFER_BLOCKING 0x0 ;  /* 0x0000000000007b1d */ /* 0x000fe20000010000 */
[----:B------:R-:W-:Y:S01]  /*a1a0*/  ISETP.NE.AND P0, PT, R122, RZ, PT ;  /* 0x000000ff7a00720c */ /* 0x000fe20003f05270 */
[----:B------:R-:W-:Y:S02]  /*a1b0*/  FFMA.FTZ R66, R100, R210, RZ ;  /* 0x000000d264427223 */ /* 0x000fe400000100ff */
[----:B------:R-:W-:Y:S02]  /*a1c0*/  FADD.FTZ R75, R224, UR5 ;  /* 0x00000005e04b7e21 */ /* 0x000fe40008010000 */
[----:B------:R-:W-:Y:S01]  /*a1d0*/  FADD.FTZ R72, R225, UR5 ;  /* 0x00000005e1487e21 */ /* 0x000fe20008010000 */
[----:B------:R-:W-:Y:S01]  /*a1e0*/  BSSY B0, `(.L_x_1078) ;  /* 0x0000207000007945 */ /* 0x000fe20003800000 */
[----:B------:R-:W0:Y:S06]  /*a1f0*/  LDS.64 R64, [R233.X16+0x8e88] ;  /* 0x008e8800e9407984 */ /* 0x000e2c000000ca00 */
        /* <DEDUP_REMOVED lines=8> */
[-C--:B------:R-:W-:Y:S02]  /*a280*/  FFMA.FTZ R64, R64, R94.reuse, -R67 ;  /* 0x0000005e40407223 */ /* 0x080fe40000010843 */
[----:B-1----:R-:W-:Y:S02]  /*a290*/  FFMA.FTZ R71, R65, R94, R95 ;  /* 0x0000005e41477223 */ /* 0x002fe4000001005f */
[----:B------:R-:W-:-:S02]  /*a2a0*/  FMUL.FTZ R65, R118, R60 ;  /* 0x0000003c76417220 */ /* 0x000fc40000410000 */
[----:B------:R-:W-:Y:S02]  /*a2b0*/  FADD.FTZ R153, R153, R64 ;  /* 0x0000004099997221 */ /* 0x000fe40000010000 */
[----:B------:R-:W-:Y:S02]  /*a2c0*/  FFMA.FTZ R62, R31, -R65, R209 ;  /* 0x800000411f3e7223 */ /* 0x000fe400000100d1 */
[----:B------:R-:W-:Y:S02]  /*a2d0*/  FFMA.FTZ R209, R100, -R209, RZ ;  /* 0x800000d164d17223 */ /* 0x000fe400000100ff */
[----:B------:R-:W-:Y:S02]  /*a2e0*/  FFMA.FTZ R210, R32, -R65, R210 ;  /* 0x8000004120d27223 */ /* 0x000fe400000100d2 */
[C---:B------:R-:W-:Y:S02]  /*a2f0*/  FFMA.FTZ R65, R99.reuse, R211, R66 ;  /* 0x000000d363417223 */ /* 0x040fe40000010042 */
[----:B------:R-:W-:-:S02]  /*a300*/  FFMA.FTZ R209, R99, -R212, R209 ;  /* 0x800000d463d17223 */ /* 0x000fc400000100d1 */
[-C--:B------:R-:W-:Y:S02]  /*a310*/  FFMA.FTZ R211, R82, -R63.reuse, R211 ;  /* 0x8000003f52d37223 */ /* 0x080fe400000100d3 */
[----:B------:R-:W-:Y:S02]  /*a320*/  FFMA.FTZ R212, R81, -R63, R212 ;  /* 0x8000003f51d47223 */ /* 0x000fe400000100d4 */
[----:B------:R-:W-:Y:S02]  /*a330*/  FADD.FTZ R63, R230, UR5 ;  /* 0x00000005e63f7e21 */ /* 0x000fe40008010000 */
[----:B------:R-:W-:Y:S02]  /*a340*/  FADD.FTZ R71, -R154, R71 ;  /* 0x000000479a477221 */ /* 0x000fe40000010100 */
[----:B------:R-:W-:Y:S02]  /*a350*/  FMUL.FTZ R64, R116, R63 ;  /* 0x0000003f74407220 */ /* 0x000fe40000410000 */
[----:B------:R-:W-:-:S02]  /*a360*/  FFMA.FTZ R68, R98, R214, R65 ;  /* 0x000000d662447223 */ /* 0x000fc40000010041 */
[----:B------:R-:W-:Y:S02]  /*a370*/  FFMA.FTZ R209, R98, -R213, R209 ;  /* 0x800000d562d17223 */ /* 0x000fe400000100d1 */
[-C--:B------:R-:W-:Y:S02]  /*a380*/  FFMA.FTZ R214, R80, -R64.reuse, R214 ;  /* 0x8000004050d67223 */ /* 0x080fe400000100d6 */
[----:B------:R-:W-:Y:S02]  /*a390*/  FFMA.FTZ R213, R59, -R64, R213 ;  /* 0x800000403bd57223 */ /* 0x000fe400000100d5 */
[C---:B------:R-:W-:Y:S02]  /*a3a0*/  FMUL.FTZ R64, R0.reuse, -R71 ;  /* 0x8000004700407220 */ /* 0x040fe40000410000 */
[-C--:B------:R-:W-:Y:S02]  /*a3b0*/  FMUL.FTZ R0, R0, -R153.reuse ;  /* 0x8000009900007220 */ /* 0x080fe40000410000 */
[----:B------:R-:W-:-:S02]  /*a3c0*/  FFMA.FTZ R66, R2, R153, -R64 ;  /* 0x0000009902427223 */ /* 0x000fc40000010840 */
[----:B------:R-:W-:Y:S02]  /*a3d0*/  FFMA.FTZ R65, R2, R71, R0 ;  /* 0x0000004702417223 */ /* 0x000fe40000010000 */
[----:B------:R-:W-:Y:S02]  /*a3e0*/  FFMA.FTZ R67, R97, R167, R68 ;  /* 0x000000a761437223 */ /* 0x000fe40000010044 */
[----:B------:R-:W-:Y:S02]  /*a3f0*/  FADD.FTZ R138, -R138, R65 ;  /* 0x000000418a8a7221 */ /* 0x000fe40000010100 */
[----:B------:R-:W-:Y:S02]  /*a400*/  FADD.FTZ R123, R123, R66 ;  /* 0x000000427b7b7221 */ /* 0x000fe40000010000 */
[----:B------:R-:W-:Y:S02]  /*a410*/  FFMA.FTZ R69, R96, R170, R67 ;  /* 0x000000aa60457223 */ /* 0x000fe40000010043 */
[----:B------:R-:W-:-:S02]  /*a420*/  FMUL.FTZ R2, R3, -R138 ;  /* 0x8000008a03027220 */ /* 0x000fc40000410000 */
[-C--:B------:R-:W-:Y:S02]  /*a430*/  FMUL.FTZ R67, R3, -R123.reuse ;  /* 0x8000007b03437220 */ /* 0x080fe40000410000 */
[C---:B------:R-:W-:Y:S02]  /*a440*/  FFMA.FTZ R3, R4.reuse, R123, -R2 ;  /* 0x0000007b04037223 */ /* 0x040fe40000010802 */
[----:B------:R-:W-:Y:S02]  /*a450*/  FFMA.FTZ R2, R4, R138, R67 ;  /* 0x0000008a04027223 */ /* 0x000fe40000010043 */
[----:B------:R-:W-:Y:S02]  /*a460*/  FADD.FTZ R3, R124, R3 ;  /* 0x000000037c037221 */ /* 0x000fe40000010000 */
[----:B------:R-:W-:Y:S02]  /*a470*/  FADD.FTZ R2, -R139, R2 ;  /* 0x000000028b027221 */ /* 0x000fe40000010100 */
[----:B------:R-:W-:-:S02]  /*a480*/  FADD.FTZ R68, R227, UR5 ;  /* 0x00000005e3447e21 */ /* 0x000fc40008010000 */
[----:B------:R-:W-:Y:S02]  /*a490*/  FFMA.FTZ R73, R93, R172, R69 ;  /* 0x000000ac5d497223 */ /* 0x000fe40000010045 */
[----:B------:R-:W-:Y:S02]  /*a4a0*/  FFMA.FTZ R209, R97, -R168, R209 ;  /* 0x800000a861d17223 */ /* 0x000fe400000100d1 */
[C---:B------:R-:W-:Y:S02]  /*a4b0*/  FMUL.FTZ R4, R5.reuse, -R2 ;  /* 0x8000000205047220 */ /* 0x040fe40000410000 */
[----:B------:R-:W-:Y:S02]  /*a4c0*/  FMUL.FTZ R5, R5, -R3 ;  /* 0x8000000305057220 */ /* 0x000fe40000410000 */
[----:B------:R-:W-:Y:S02]  /*a4d0*/  FMUL.FTZ R67, R113, R68 ;  /* 0x0000004471437220 */ /* 0x000fe40000410000 */
[----:B------:R-:W-:-:S02]  /*a4e0*/  FFMA.FTZ R74, R92, R174, R73 ;  /* 0x000000ae5c4a7223 */ /* 0x000fc40000010049 */
[----:B------:R-:W-:Y:S02]  /*a4f0*/  FFMA.FTZ R70, R96, -R169, R209 ;  /* 0x800000a960467223 */ /* 0x000fe400000100d1 */
[C---:B------:R-:W-:Y:S02]  /*a500*/  FFMA.FTZ R4, R6.reuse, R3, -R4 ;  /* 0x0000000306047223 */ /* 0x040fe40000010804 */
[----:B------:R-:W-:Y:S02]  /*a510*/  FFMA.FTZ R5, R6, R2, R5 ;  /* 0x0000000206057223 */ /* 0x000fe40000010005 */
[-C--:B------:R-:W-:Y:S02]  /*a520*/  FFMA.FTZ R172, R54, -R67.reuse, R172 ;  /* 0x8000004336ac7223 */ /* 0x080fe400000100ac */
[----:B------:R-:W-:Y:S02]  /*a530*/  FFMA.FTZ R67, R53, -R67, R171 ;  /* 0x8000004335437223 */ /* 0x000fe400000100ab */
[----:B------:R-:W-:-:S02]  /*a540*/  FFMA.FTZ R77, R91, R176, R74 ;  /* 0x000000b05b4d7223 */ /* 0x000fc4000001004a */
[----:B------:R-:W-:Y:S02]  /*a550*/  FFMA.FTZ R171, R93, -R171, R70 ;  /* 0x800000ab5dab7223 */ /* 0x000fe40000010046 */
[----:B------:R-:W-:Y:S02]  /*a560*/  FADD.FTZ R125, R125, R4 ;  /* 0x000000047d7d7221 */ /* 0x000fe40000010000 */
[----:B------:R-:W-:Y:S02]  /*a570*/  FADD.FTZ R140, -R140, R5 ;  /* 0x000000058c8c7221 */ /* 0x000fe40000010100 */
[----:B------:R-:W-:Y:S02]  /*a580*/  FFMA.FTZ R74, R90, R178, R77 ;  /* 0x000000b25a4a7223 */ /* 0x000fe4000001004d */
[----:B------:R-:W-:Y:S02]  /*a590*/  FFMA.FTZ R76, R92, -R173, R171 ;  /* 0x800000ad5c4c7223 */ /* 0x000fe400000100ab */
[----:B------:R-:W-:-:S02]  /*a5a0*/  FMUL.FTZ R77, R7, -R125 ;  /* 0x8000007d074d7220 */ /* 0x000fc40000410000 */
[-C--:B------:R-:W-:Y:S02]  /*a5b0*/  FMUL.FTZ R5, R7, -R140.reuse ;  /* 0x8000008c07057220 */ /* 0x080fe40000410000 */
[----:B------:R-:W-:Y:S02]  /*a5c0*/  FFMA.FTZ R76, R91, -R175, R76 ;  /* 0x800000af5b4c7223 */ /* 0x000fe4000001004c */
[C---:B------:R-:W-:Y:S02]  /*a5d0*/  FFMA.FTZ R6, R8.reuse, R140, R77 ;  /* 0x0000008c08067223 */ /* 0x040fe4000001004d */
[----:B------:R-:W-:Y:S02]  /*a5e0*/  FFMA.FTZ R7, R8, R125, -R5 ;  /* 0x0000007d08077223 */ /* 0x000fe40000010805 */
[----:B------:R-:W-:Y:S02]  /*a5f0*/  FFMA.FTZ R76, R90, -R177, R76 ;  /* 0x800000b15a4c7223 */ /* 0x000fe4000001004c */
[----:B------:R-:W-:-:S02]  /*a600*/  FADD.FTZ R141, -R141, R6 ;  /* 0x000000068d8d7221 */ /* 0x000fc40000010100 */
[----:B------:R-:W-:Y:S02]  /*a610*/  FADD.FTZ R7, R126, R7 ;  /* 0x000000077e077221 */ /* 0x000fe40000010000 */
[C---:B------:R-:W-:Y:S02]  /*a620*/  FFMA.FTZ R79, R89.reuse, R180, R74 ;  /* 0x000000b4594f7223 */ /* 0x040fe4000001004a */
[----:B------:R-:W-:Y:S02]  /*a630*/  FFMA.FTZ R76, R89, -R179, R76 ;  /* 0x800000b3594c7223 */ /* 0x000fe4000001004c */
[C---:B------:R-:W-:Y:S02]  /*a640*/  FMUL.FTZ R74, R9.reuse, -R141 ;  /* 0x8000008d094a7220 */ /* 0x040fe40000410000 */
[----:B------:R-:W-:Y:S02]  /*a650*/  FMUL.FTZ R9, R9, -R7 ;  /* 0x8000000709097220 */ /* 0x000fe40000410000 */
[----:B------:R-:W-:-:S02]  /*a660*/  FFMA.FTZ R78, R88, -R181, R76 ;  /* 0x800000b5584e7223 */ /* 0x000fc4000001004c */
[C---:B------:R-:W-:Y:S02]  /*a670*/  FFMA.FTZ R9, R10.reuse, R141, R9 ;  /* 0x0000008d0a097223 */ /* 0x040fe40000010009 */
[----:B------:R-:W-:Y:S02]  /*a680*/  FFMA.FTZ R76, R10, R7, -R74 ;  /* 0x000000070a4c7223 */ /* 0x000fe4000001084a */
[----:B------:R-:W-:Y:S02]  /*a690*/  FFMA.FTZ R78, R87, -R183, R78 ;  /* 0x800000b7574e7223 */ /* 0x000fe4000001004e */
[----:B------:R-:W-:Y:S02]  /*a6a0*/  FADD.FTZ R142, -R142, R9 ;  /* 0x000000098e8e7221 */ /* 0x000fe40000010100 */
[----:B------:R-:W-:Y:S02]  /*a6b0*/  FFMA.FTZ R79, R88, R182, R79 ;  /* 0x000000b6584f7223 */ /* 0x000fe4000001004f */
[----:B------:R-:W-:-:S02]  /*a6c0*/  FADD.FTZ R127, R127, R76 ;  /* 0x0000004c7f7f7221 */ /* 0x000fc40000010000 */
[C---:B------:R-:W-:Y:S02]  /*a6d0*/  FFMA.FTZ R124, R86.reuse, -R185, R78 ;  /* 0x800000b9567c7223 */ /* 0x040fe4000001004e */
[----:B------:R-:W-:Y:S02]  /*a6e0*/  FMUL.FTZ R78, R11, -R142 ;  /* 0x8000008e0b4e7220 */ /* 0x000fe40000410000 */
[----:B------:R-:W-:Y:S02]  /*a6f0*/  FFMA.FTZ R79, R87, R184, R79 ;  /* 0x000000b8574f7223 */ /* 0x000fe4000001004f */
[----:B------:R-:W-:Y:S02]  /*a700*/  FMUL.FTZ R11, R11, -R127 ;  /* 0x8000007f0b0b7220 */ /* 0x000fe40000410000 */
[----:B------:R-:W-:Y:S02]  /*a710*/  FFMA.FTZ R95, R86, R186, R79 ;  /* 0x000000ba565f7223 */ /* 0x000fe4000001004f */
[----:B------:R-:W-:-:S02]  /*a720*/  FFMA.FTZ R94, R12, R142, R11 ;  /* 0x0000008e0c5e7223 */ /* 0x000fc4000001000b */
[----:B------:R-:W-:Y:S02]  /*a730*/  FFMA.FTZ R79, R12, R127, -R78 ;  /* 0x0000007f0c4f7223 */ /* 0x000fe4000001084e */
[----:B------:R-:W-:Y:S02]  /*a740*/  FADD.FTZ R65, R228, UR5 ;  /* 0x00000005e4417e21 */ /* 0x000fe40008010000 */
[----:B------:R-:W-:Y:S02]  /*a750*/  FADD.FTZ R143, -R143, R94 ;  /* 0x0000005e8f8f7221 */ /* 0x000fe40000010100 */
[----:B------:R-:W-:Y:S02]  /*a760*/  FADD.FTZ R79, R128, R79 ;  /* 0x0000004f804f7221 */ /* 0x000fe40000010000 */
[----:B------:R-:W-:Y:S02]  /*a770*/  FMUL.FTZ R66, R114, R65 ;  /* 0x0000004172427220 */ /* 0x000fe40000410000 */
[----:B------:R-:W-:-:S02]  /*a780*/  FMUL.FTZ R94, R13, -R143 ;  /* 0x8000008f0d5e7220 */ /* 0x000fc40000410000 */
[----:B------:R-:W-:Y:S02]  /*a790*/  FADD.FTZ R139, R155, UR5 ;  /* 0x000000059b8b7e21 */ /* 0x000fe40008010000 */
[----:B------:R-:W-:Y:S02]  /*a7a0*/  FMUL.FTZ R13, R13, -R79 ;  /* 0x8000004f0d0d7220 */ /* 0x000fe40000410000 */
[-C--:B------:R-:W-:Y:S02]  /*a7b0*/  FFMA.FTZ R170, R56, -R66.reuse, R170 ;  /* 0x8000004238aa7223 */ /* 0x080fe400000100aa */
[----:B------:R-:W-:Y:S02]  /*a7c0*/  FFMA.FTZ R66, R55, -R66, R169 ;  /* 0x8000004237427223 */ /* 0x000fe400000100a9 */
[----:B------:R-:W-:Y:S02]  /*a7d0*/  FFMA.FTZ R11, R85, R188, R95 ;  /* 0x000000bc550b7223 */ /* 0x000fe4000001005f */
[----:B------:R-:W-:-:S02]  /*a7e0*/  FMUL.FTZ R95, R104, R139 ;  /* 0x0000008b685f7220 */ /* 0x000fc40000410000 */
[C---:B------:R-:W-:Y:S02]  /*a7f0*/  FFMA.FTZ R94, R14.reuse, R79, -R94 ;  /* 0x0000004f0e5e7223 */ /* 0x040fe4000001085e */
[----:B------:R-:W-:Y:S02]  /*a800*/  FFMA.FTZ R169, R14, R143, R13 ;  /* 0x0000008f0ea97223 */ /* 0x000fe4000001000d */
[----:B------:R-:W-:Y:S02]  /*a810*/  FADD.FTZ R14, R102, UR5 ;  /* 0x00000005660e7e21 */ /* 0x000fe40008010000 */
[----:B------:R-:W-:Y:S02]  /*a820*/  FFMA.FTZ R124, R85, -R187, R124 ;  /* 0x800000bb557c7223 */ /* 0x000fe4000001007c */
[----:B------:R-:W-:Y:S02]  /*a830*/  FFMA.FTZ R11, R84, R190, R11 ;  /* 0x000000be540b7223 */ /* 0x000fe4000001000b */
[----:B------:R-:W-:-:S02]  /*a840*/  FFMA.FTZ R190, R36, -R95, R190 ;  /* 0x8000005f24be7223 */ /* 0x000fc400000100be */
[----:B------:R-:W-:Y:S02]  /*a850*/  FFMA.FTZ R95, R35, -R95, R189 ;  /* 0x8000005f235f7223 */ /* 0x000fe400000100bd */
[----:B------:R-:W-:Y:S02]  /*a860*/  FMUL.FTZ R13, R103, R14 ;  /* 0x0000000e670d7220 */ /* 0x000fe40000410000 */
[----:B------:R-:W-:Y:S02]  /*a870*/  FFMA.FTZ R189, R84, -R189, R124 ;  /* 0x800000bd54bd7223 */ /* 0x000fe4000001007c */
[C---:B------:R-:W-:Y:S02]  /*a880*/  FMUL.FTZ R124, R33.reuse, R71 ;  /* 0x00000047217c7220 */ /* 0x040fe40000410000 */
[----:B------:R-:W-:Y:S02]  /*a890*/  FFMA.FTZ R33, R33, -R13, R191 ;  /* 0x8000000d21217223 */ /* 0x000fe400000100bf */
[----:B------:R-:W-:-:S02]  /*a8a0*/  FADD.FTZ R129, R129, R94 ;  /* 0x0000005e81817221 */ /* 0x000fc40000010000 */
[C---:B------:R-:W-:Y:S02]  /*a8b0*/  FFMA.FTZ R13, R34.reuse, -R13, R192 ;  /* 0x8000000d220d7223 */ /* 0x040fe400000100c0 */
[----:B------:R-:W-:Y:S02]  /*a8c0*/  FMUL.FTZ R94, R71, UR43 ;  /* 0x0000002b475e7c20 */ /* 0x000fe40008410000 */
[----:B------:R-:W-:Y:S02]  /*a8d0*/  FFMA.FTZ R34, R34, R153, R124 ;  /* 0x0000009922227223 */ /* 0x000fe4000001007c */
[----:B------:R-:W-:Y:S02]  /*a8e0*/  FADD.FTZ R144, -R144, R169 ;  /* 0x000000a990907221 */ /* 0x000fe40000010100 */
[C---:B------:R-:W-:Y:S02]  /*a8f0*/  FFMA.FTZ R126, R153.reuse, UR44, R94 ;  /* 0x0000002c997e7c23 */ /* 0x040fe4000801005e */
[----:B------:R-:W-:-:S02]  /*a900*/  FMUL.FTZ R128, R153, UR43 ;  /* 0x0000002b99807c20 */ /* 0x000fc40008410000 */
[C---:B------:R-:W-:Y:S02]  /*a910*/  FMUL.FTZ R124, R14.reuse, R153 ;  /* 0x000000990e7c7220 */ /* 0x040fe40000410000 */
[C---:B------:R-:W-:Y:S02]  /*a920*/  FMUL.FTZ R94, R14.reuse, R71 ;  /* 0x000000470e5e7220 */ /* 0x040fe40000410000 */
[----:B------:R-:W-:Y:S02]  /*a930*/  FFMA.FTZ R197, R14, R34, R197 ;  /* 0x000000220ec57223 */ /* 0x000fe400000100c5 */
[C---:B------:R-:W-:Y:S02]  /*a940*/  FMUL.FTZ R14, R15.reuse, -R144 ;  /* 0x800000900f0e7220 */ /* 0x040fe40000410000 */
[----:B------:R-:W-:Y:S02]  /*a950*/  FMUL.FTZ R15, R15, -R129 ;  /* 0x800000810f0f7220 */ /* 0x000fe40000410000 */
[----:B------:R-:W-:-:S02]  /*a960*/  FFMA.FTZ R128, R71, UR44, -R128 ;  /* 0x0000002c47807c23 */ /* 0x000fc40008010880 */
[C---:B------:R-:W-:Y:S02]  /*a970*/  FFMA.FTZ R71, R16.reuse, R129, -R14 ;  /* 0x0000008110477223 */ /* 0x040fe4000001080e */
[----:B------:R-:W-:Y:S02]  /*a980*/  FFMA.FTZ R14, R16, R144, R15 ;  /* 0x00000090100e7223 */ /* 0x000fe4000001000f */
[----:B------:R-:W-:Y:S02]  /*a990*/  FMUL.FTZ R15, R35, R138 ;  /* 0x0000008a230f7220 */ /* 0x000fe40000410000 */
[----:B------:R-:W-:Y:S02]  /*a9a0*/  FADD.FTZ R35, R130, R71 ;  /* 0x0000004782237221 */ /* 0x000fe40000010000 */
[----:B------:R-:W-:Y:S02]  /*a9b0*/  FMUL.FTZ R71, R123, UR43 ;  /* 0x0000002b7b477c20 */ /* 0x000fe40008410000 */
[----:B------:R-:W-:-:S02]  /*a9c0*/  FADD.FTZ R145, -R145, R14 ;  /* 0x0000000e91917221 */ /* 0x000fc40000010100 */
[----:B------:R-:W-:Y:S02]  /*a9d0*/  FFMA.FTZ R15, R36, R123, R15 ;  /* 0x0000007b240f7223 */ /* 0x000fe4000001000f */
[C---:B------:R-:W-:Y:S02]  /*a9e0*/  FMUL.FTZ R14, R138.reuse, UR43 ;  /* 0x0000002b8a0e7c20 */ /* 0x040fe40008410000 */
[----:B------:R-:W-:Y:S02]  /*a9f0*/  FFMA.FTZ R36, R138, UR44, -R71 ;  /* 0x0000002c8a247c23 */ /* 0x000fe40008010847 */
[----:B------:R-:W-:Y:S02]  /*aa00*/  FFMA.FTZ R153, R123, UR44, R14 ;  /* 0x0000002c7b997c23 */ /* 0x000fe4000801000e */
[----:B------:R-:W-:Y:S02]  /*aa10*/  FADD.FTZ R12, R219, UR5 ;  /* 0x00000005db0c7e21 */ /* 0x000fe40008010000 */
[----:B------:R-:W-:-:S02]  /*aa20*/  FMUL.FTZ R14, R95, R36 ;  /* 0x000000245f0e7220 */ /* 0x000fc40000410000 */
[C---:B------:R-:W-:Y:S02]  /*aa30*/  FMUL.FTZ R36, R17.reuse, -R145 ;  /* 0x8000009111247220 */ /* 0x040fe40000410000 */
[----:B------:R-:W-:Y:S02]  /*aa40*/  FMUL.FTZ R17, R17, -R35 ;  /* 0x8000002311117220 */ /* 0x000fe40000410000 */
[----:B------:R-:W-:Y:S02]  /*aa50*/  FMUL.FTZ R78, R105, R12 ;  /* 0x0000000c694e7220 */ /* 0x000fe40000410000 */
[----:B------:R-:W-:Y:S02]  /*aa60*/  FADD.FTZ R9, R220, UR5 ;  /* 0x00000005dc097e21 */ /* 0x000fe40008010000 */
[----:B------:R-:W-:Y:S02]  /*aa70*/  FFMA.FTZ R17, R18, R145, R17 ;  /* 0x0000009112117223 */ /* 0x000fe40000010011 */
[----:B------:R-:W-:-:S02]  /*aa80*/  FFMA.FTZ R188, R38, -R78, R188 ;  /* 0x8000004e26bc7223 */ /* 0x000fc400000100bc */
[C---:B------:R-:W-:Y:S02]  /*aa90*/  FFMA.FTZ R78, R37.reuse, -R78, R187 ;  /* 0x8000004e254e7223 */ /* 0x040fe400000100bb */
[----:B------:R-:W-:Y:S02]  /*aaa0*/  FMUL.FTZ R76, R106, R9 ;  /* 0x000000096a4c7220 */ /* 0x000fe40000410000 */
[----:B------:R-:W-:Y:S02]  /*aab0*/  FFMA.FTZ R36, R18, R35, -R36 ;  /* 0x0000002312247223 */ /* 0x000fe40000010824 */
[----:B------:R-:W-:Y:S02]  /*aac0*/  FMUL.FTZ R37, R37, R2 ;  /* 0x0000000225257220 */ /* 0x000fe40000410000 */
[----:B------:R-:W-:Y:S02]  /*aad0*/  FADD.FTZ R146, -R146, R17 ;  /* 0x0000001192927221 */ /* 0x000fe40000010100 */
[----:B------:R-:W-:-:S02]  /*aae0*/  FMUL.FTZ R17, R125, UR43 ;  /* 0x0000002b7d117c20 */ /* 0x000fc40008410000 */
[-C--:B------:R-:W-:Y:S02]  /*aaf0*/  FFMA.FTZ R186, R40, -R76.reuse, R186 ;  /* 0x8000004c28ba7223 */ /* 0x080fe400000100ba */
[----:B------:R-:W-:Y:S02]  /*ab00*/  FFMA.FTZ R38, R38, R3, R37 ;  /* 0x0000000326267223 */ /* 0x000fe40000010025 */
[----:B------:R-:W-:Y:S02]  /*ab10*/  FADD.FTZ R131, R131, R36 ;  /* 0x0000002483837221 */ /* 0x000fe40000010000 */
[----:B------:R-:W-:Y:S02]  /*ab20*/  FFMA.FTZ R76, R39, -R76, R185 ;  /* 0x8000004c274c7223 */ /* 0x000fe400000100b9 */
[C---:B------:R-:W-:Y:S02]  /*ab30*/  FFMA.FTZ R37, R140.reuse, UR44, -R17 ;  /* 0x0000002c8c257c23 */ /* 0x040fe40008010811 */
[----:B------:R-:W-:-:S02]  /*ab40*/  FMUL.FTZ R36, R140, UR43 ;  /* 0x0000002b8c247c20 */ /* 0x000fc40008410000 */
[----:B------:R-:W-:Y:S02]  /*ab50*/  FMUL.FTZ R37, R76, R37 ;  /* 0x000000254c257220 */ /* 0x000fe40000410000 */
[----:B------:R-:W-:Y:S02]  /*ab60*/  FFMA.FTZ R17, R125, UR44, R36 ;  /* 0x0000002c7d117c23 */ /* 0x000fe40008010024 */
[C---:B------:R-:W-:Y:S02]  /*ab70*/  FMUL.FTZ R36, R19.reuse, -R146 ;  /* 0x8000009213247220 */ /* 0x040fe40000410000 */
[----:B------:R-:W-:Y:S02]  /*ab80*/  FFMA.FTZ R17, R186, R17, R37 ;  /* 0x00000011ba117223 */ /* 0x000fe40000010025 */
[-C--:B------:R-:W-:Y:S02]  /*ab90*/  FMUL.FTZ R37, R19, -R131.reuse ;  /* 0x8000008313257220 */ /* 0x080fe40000410000 */
[----:B------:R-:W-:-:S02]  /*aba0*/  FFMA.FTZ R19, R20, R131, -R36 ;  /* 0x0000008314137223 */ /* 0x000fc40000010824 */
[----:B------:R-:W-:Y:S02]  /*abb0*/  FMUL.FTZ R39, R39, R140 ;  /* 0x0000008c27277220 */ /* 0x000fe40000410000 */
[----:B------:R-:W-:Y:S02]  /*abc0*/  FFMA.FTZ R20, R20, R146, R37 ;  /* 0x0000009214147223 */ /* 0x000fe40000010025 */
[----:B------:R-:W-:Y:S02]  /*abd0*/  FMUL.FTZ R37, R9, R140 ;  /* 0x0000008c09257220 */ /* 0x000fe40000410000 */
[----:B------:R-:W-:Y:S02]  /*abe0*/  FADD.FTZ R10, R221, UR5 ;  /* 0x00000005dd0a7e21 */ /* 0x000fe40008010000 */
[-C--:B------:R-:W-:Y:S02]  /*abf0*/  FFMA.FTZ R40, R40, R125.reuse, R39 ;  /* 0x0000007d28287223 */ /* 0x080fe40000010027 */
[----:B------:R-:W-:-:S02]  /*ac00*/  FMUL.FTZ R125, R9, R125 ;  /* 0x0000007d097d7220 */ /* 0x000fc40000410000 */
[----:B------:R-:W-:Y:S02]  /*ac10*/  FMUL.FTZ R36, R76, R37 ;  /* 0x000000254c247220 */ /* 0x000fe40000410000 */
[----:B------:R-:W-:Y:S02]  /*ac20*/  FADD.FTZ R147, -R147, R20 ;  /* 0x0000001493937221 */ /* 0x000fe40000010100 */
[----:B------:R-:W-:Y:S02]  /*ac30*/  FADD.FTZ R19, R132, R19 ;  /* 0x0000001384137221 */ /* 0x000fe40000010000 */
[----:B------:R-:W-:Y:S02]  /*ac40*/  FMUL.FTZ R74, R107, R10 ;  /* 0x0000000a6b4a7220 */ /* 0x000fe40000410000 */
[----:B------:R-:W-:Y:S02]  /*ac50*/  FFMA.FTZ R20, R186, R125, R36 ;  /* 0x0000007dba147223 */ /* 0x000fe40000010024 */
[----:B------:R-:W-:-:S02]  /*ac60*/  FMUL.FTZ R36, R21, -R147 ;  /* 0x8000009315247220 */ /* 0x000fc40000410000 */
[----:B------:R-:W-:Y:S02]  /*ac70*/  FMUL.FTZ R21, R21, -R19 ;  /* 0x8000001315157220 */ /* 0x000fe40000410000 */
[-C--:B------:R-:W-:Y:S02]  /*ac80*/  FFMA.FTZ R184, R42, -R74.reuse, R184 ;  /* 0x8000004a2ab87223 */ /* 0x080fe400000100b8 */
[----:B------:R-:W-:Y:S02]  /*ac90*/  FFMA.FTZ R74, R41, -R74, R183 ;  /* 0x8000004a294a7223 */ /* 0x000fe400000100b7 */
[C---:B------:R-:W-:Y:S02]  /*aca0*/  FMUL.FTZ R71, R139.reuse, R138 ;  /* 0x0000008a8b477220 */ /* 0x040fe40000410000 */
[----:B------:R-:W-:Y:S02]  /*acb0*/  FMUL.FTZ R123, R139, R123 ;  /* 0x0000007b8b7b7220 */ /* 0x000fe40000410000 */
[----:B------:R-:W-:-:S02]  /*acc0*/  FMUL.FTZ R41, R41, R141 ;  /* 0x0000008d29297220 */ /* 0x000fc40000410000 */
[C---:B------:R-:W-:Y:S02]  /*acd0*/  FFMA.FTZ R39, R22.reuse, R147, R21 ;  /* 0x0000009316277223 */ /* 0x040fe40000010015 */
[----:B------:R-:W-:Y:S02]  /*ace0*/  FFMA.FTZ R36, R22, R19, -R36 ;  /* 0x0000001316247223 */ /* 0x000fe40000010824 */
[C---:B------:R-:W-:Y:S02]  /*acf0*/  FMUL.FTZ R18, R95.reuse, R71 ;  /* 0x000000475f127220 */ /* 0x040fe40000410000 */
[----:B------:R-:W-:Y:S02]  /*ad00*/  FMUL.FTZ R95, R95, R123 ;  /* 0x0000007b5f5f7220 */ /* 0x000fe40000410000 */
[----:B------:R-:W-:Y:S02]  /*ad10*/  FFMA.FTZ R42, R42, R7, R41 ;  /* 0x000000072a2a7223 */ /* 0x000fe40000010029 */
[----:B------:R-:W-:-:S02]  /*ad20*/  FADD.FTZ R77, R222, UR5 ;  /* 0x00000005de4d7e21 */ /* 0x000fc40008010000 */
[----:B------:R-:W-:Y:S02]  /*ad30*/  FMUL.FTZ R41, R127, UR43 ;  /* 0x0000002b7f297c20 */ /* 0x000fe40008410000 */
[----:B------:R-:W-:Y:S02]  /*ad40*/  FADD.FTZ R148, -R148, R39 ;  /* 0x0000002794947221 */ /* 0x000fe40000010100 */
[----:B------:R-:W-:Y:S02]  /*ad50*/  FADD.FTZ R133, R133, R36 ;  /* 0x0000002485857221 */ /* 0x000fe40000010000 */
[C---:B------:R-:W-:Y:S02]  /*ad60*/  FFMA.FTZ R14, R190.reuse, R153, R14 ;  /* 0x00000099be0e7223 */ /* 0x040fe4000001000e */
[C---:B------:R-:W-:Y:S02]  /*ad70*/  FFMA.FTZ R18, R190.reuse, R123, R18 ;  /* 0x0000007bbe127223 */ /* 0x040fe40000010012 */
[----:B------:R-:W-:-:S02]  /*ad80*/  FFMA.FTZ R190, R190, R71, -R95 ;  /* 0x00000047bebe7223 */ /* 0x000fc4000001085f */
[----:B------:R-:W-:Y:S02]  /*ad90*/  FMUL.FTZ R6, R108, R77 ;  /* 0x0000004d6c067220 */ /* 0x000fe40000410000 */
[----:B------:R-:W-:Y:S02]  /*ada0*/  FFMA.FTZ R95, R142, UR44, -R41 ;  /* 0x0000002c8e5f7c23 */ /* 0x000fe40008010829 */
[C---:B------:R-:W-:Y:S02]  /*adb0*/  FMUL.FTZ R22, R23.reuse, -R148 ;  /* 0x8000009417167220 */ /* 0x040fe40000410000 */
[-C--:B------:R-:W-:Y:S02]  /*adc0*/  FMUL.FTZ R41, R23, -R133.reuse ;  /* 0x8000008517297220 */ /* 0x080fe40000410000 */
[----:B------:R-:W-:Y:S02]  /*add0*/  FFMA.FTZ R182, R44, -R6, R182 ;  /* 0x800000062cb67223 */ /* 0x000fe400000100b6 */
[----:B------:R-:W-:-:S02]  /*ade0*/  FFMA.FTZ R23, R24, R133, -R22 ;  /* 0x0000008518177223 */ /* 0x000fc40000010816 */
[C---:B------:R-:W-:Y:S02]  /*adf0*/  FFMA.FTZ R6, R43.reuse, -R6, R181 ;  /* 0x800000062b067223 */ /* 0x040fe400000100b5 */
[----:B------:R-:W-:Y:S02]  /*ae00*/  FFMA.FTZ R24, R24, R148, R41 ;  /* 0x0000009418187223 */ /* 0x000fe40000010029 */
[----:B------:R-:W-:Y:S02]  /*ae10*/  FMUL.FTZ R43, R43, R142 ;  /* 0x0000008e2b2b7220 */ /* 0x000fe40000410000 */
[----:B------:R-:W-:Y:S02]  /*ae20*/  FMUL.FTZ R36, R142, UR43 ;  /* 0x0000002b8e247c20 */ /* 0x000fe40008410000 */
[----:B------:R-:W-:Y:S02]  /*ae30*/  FADD.FTZ R149, -R149, R24 ;  /* 0x0000001895957221 */ /* 0x000fe40000010100 */
[----:B------:R-:W-:-:S02]  /*ae40*/  FFMA.FTZ R21, R44, R127, R43 ;  /* 0x0000007f2c157223 */ /* 0x000fc4000001002b */
[----:B------:R-:W-:Y:S02]  /*ae50*/  FADD.FTZ R23, R134, R23 ;  /* 0x0000001786177221 */ /* 0x000fe40000010000 */
[----:B------:R-:W-:Y:S02]  /*ae60*/  FMUL.FTZ R39, R77, R142 ;  /* 0x0000008e4d277220 */ /* 0x000fe40000410000 */
[----:B------:R-:W-:Y:S02]  /*ae70*/  FFMA.FTZ R43, R127, UR44, R36 ;  /* 0x0000002c7f2b7c23 */ /* 0x000fe40008010024 */
[----:B------:R-:W-:Y:S02]  /*ae80*/  FMUL.FTZ R127, R77, R127 ;  /* 0x0000007f4d7f7220 */ /* 0x000fe40000410000 */
[C---:B------:R-:W-:Y:S02]  /*ae90*/  FMUL.FTZ R22, R25.reuse, -R149 ;  /* 0x8000009519167220 */ /* 0x040fe40000410000 */
[----:B------:R-:W-:-:S02]  /*aea0*/  FMUL.FTZ R25, R25, -R23 ;  /* 0x8000001719197220 */ /* 0x000fc40000410000 */
[----:B------:R-:W-:Y:S02]  /*aeb0*/  FMUL.FTZ R4, R110, R75 ;  /* 0x0000004b6e047220 */ /* 0x000fe40000410000 */
[C---:B------:R-:W-:Y:S02]  /*aec0*/  FMUL.FTZ R36, R6.reuse, R39 ;  /* 0x0000002706247220 */ /* 0x040fe40000410000 */
[C---:B------:R-:W-:Y:S02]  /*aed0*/  FMUL.FTZ R95, R6.reuse, R95 ;  /* 0x0000005f065f7220 */ /* 0x040fe40000410000 */
[----:B------:R-:W-:Y:S02]  /*aee0*/  FMUL.FTZ R6, R6, R127 ;  /* 0x0000007f06067220 */ /* 0x000fe40000410000 */
[----:B------:R-:W-:Y:S02]  /*aef0*/  FFMA.FTZ R41, R26, R149, R25 ;  /* 0x000000951a297223 */ /* 0x000fe40000010019 */
[----:B------:R-:W-:-:S02]  /*af00*/  FFMA.FTZ R178, R48, -R4, R178 ;  /* 0x8000000430b27223 */ /* 0x000fc400000100b2 */
[----:B------:R-:W-:Y:S02]  /*af10*/  FFMA.FTZ R22, R26, R23, -R22 ;  /* 0x000000171a167223 */ /* 0x000fe40000010816 */
[C---:B------:R-:W-:Y:S02]  /*af20*/  FFMA.FTZ R4, R47.reuse, -R4, R177 ;  /* 0x800000042f047223 */ /* 0x040fe400000100b1 */
[C---:B------:R-:W-:Y:S02]  /*af30*/  FFMA.FTZ R36, R182.reuse, R127, R36 ;  /* 0x0000007fb6247223 */ /* 0x040fe40000010024 */
[C---:B------:R-:W-:Y:S02]  /*af40*/  FFMA.FTZ R6, R182.reuse, R39, -R6 ;  /* 0x00000027b6067223 */ /* 0x040fe40000010806 */
[----:B------:R-:W-:Y:S02]  /*af50*/  FFMA.FTZ R182, R182, R43, R95 ;  /* 0x0000002bb6b67223 */ /* 0x000fe4000001005f */
[----:B------:R-:W-:-:S02]  /*af60*/  FMUL.FTZ R47, R47, R144 ;  /* 0x000000902f2f7220 */ /* 0x000fc40000410000 */
[----:B------:R-:W-:Y:S02]  /*af70*/  FMUL.FTZ R43, R129, UR43 ;  /* 0x0000002b812b7c20 */ /* 0x000fe40008410000 */
[----:B------:R-:W-:Y:S02]  /*af80*/  FADD.FTZ R150, -R150, R41 ;  /* 0x0000002996967221 */ /* 0x000fe40000010100 */
[----:B------:R-:W-:Y:S02]  /*af90*/  FADD.FTZ R8, R223, UR5 ;  /* 0x00000005df087e21 */ /* 0x000fe40008010000 */
[----:B------:R-:W-:Y:S02]  /*afa0*/  FADD.FTZ R135, R135, R22 ;  /* 0x0000001687877221 */ /* 0x000fe40000010000 */
[----:B------:R-:W-:Y:S02]  /*afb0*/  FFMA.FTZ R25, R48, R129, R47 ;  /* 0x0000008130197223 */ /* 0x000fe4000001002f */
[----:B------:R-:W-:-:S02]  /*afc0*/  FFMA.FTZ R47, R144, UR44, -R43 ;  /* 0x0000002c902f7c23 */ /* 0x000fc4000801082b */
[----:B------:R-:W-:Y:S02]  /*afd0*/  FMUL.FTZ R22, R27, -R150 ;  /* 0x800000961b167220 */ /* 0x000fe40000410000 */
[----:B------:R-:W-:Y:S02]  /*afe0*/  FMUL.FTZ R5, R109, R8 ;  /* 0x000000086d057220 */ /* 0x000fe40000410000 */
[-C--:B------:R-:W-:Y:S02]  /*aff0*/  FMUL.FTZ R43, R27, -R135.reuse ;  /* 0x800000871b2b7220 */ /* 0x080fe40000410000 */
[----:B------:R-:W-:Y:S02]  /*b000*/  FFMA.FTZ R27, R28, R135, -R22 ;  /* 0x000000871c1b7223 */ /* 0x000fe40000010816 */
[----:B------:R-:W-:Y:S02]  /*b010*/  FFMA.FTZ R180, R46, -R5, R180 ;  /* 0x800000052eb47223 */ /* 0x000fe400000100b4 */
[----:B------:R-:W-:-:S02]  /*b020*/  FFMA.FTZ R22, R28, R150, R43 ;  /* 0x000000961c167223 */ /* 0x000fc4000001002b */
[C---:B------:R-:W-:Y:S02]  /*b030*/  FFMA.FTZ R5, R45.reuse, -R5, R179 ;  /* 0x800000052d057223 */ /* 0x040fe400000100b3 */
[----:B------:R-:W-:Y:S02]  /*b040*/  FMUL.FTZ R45, R45, R143 ;  /* 0x0000008f2d2d7220 */ /* 0x000fe40000410000 */
[----:B------:R-:W-:Y:S02]  /*b050*/  FMUL.FTZ R24, R144, UR43 ;  /* 0x0000002b90187c20 */ /* 0x000fe40008410000 */
[----:B------:R-:W-:Y:S02]  /*b060*/  FADD.FTZ R22, -R151, R22 ;  /* 0x0000001697167221 */ /* 0x000fe40000010100 */
[----:B------:R-:W-:Y:S02]  /*b070*/  FMUL.FTZ R41, R75, R144 ;  /* 0x000000904b297220 */ /* 0x000fe40000410000 */
[----:B------:R-:W-:-:S02]  /*b080*/  FADD.FTZ R136, R136, R27 ;  /* 0x0000001b88887221 */ /* 0x000fc40000010000 */
[----:B------:R-:W-:Y:S02]  /*b090*/  FFMA.FTZ R46, R46, R79, R45 ;  /* 0x0000004f2e2e7223 */ /* 0x000fe4000001002d */
[----:B------:R-:W-:Y:S02]  /*b0a0*/  FFMA.FTZ R45, R129, UR44, R24 ;  /* 0x0000002c812d7c23 */ /* 0x000fe40008010018 */
[----:B------:R-:W-:Y:S02]  /*b0b0*/  FMUL.FTZ R129, R75, R129 ;  /* 0x000000814b817220 */ /* 0x000fe40000410000 */
[C---:B------:R-:W-:Y:S02]  /*b0c0*/  FMUL.FTZ R43, R29.reuse, -R22 ;  /* 0x800000161d2b7220 */ /* 0x040fe40000410000 */
[----:B------:R-:W-:Y:S02]  /*b0d0*/  FMUL.FTZ R24, R4, R41 ;  /* 0x0000002904187220 */ /* 0x000fe40000410000 */
[----:B------:R-:W-:-:S02]  /*b0e0*/  FMUL.FTZ R29, R29, -R136 ;  /* 0x800000881d1d7220 */ /* 0x000fc40000410000 */
[C---:B------:R-:W-:Y:S02]  /*b0f0*/  FMUL.FTZ R47, R4.reuse, R47 ;  /* 0x0000002f042f7220 */ /* 0x040fe40000410000 */
[-C--:B------:R-:W-:Y:S02]  /*b100*/  FMUL.FTZ R26, R4, R129.reuse ;  /* 0x00000081041a7220 */ /* 0x080fe40000410000 */
[----:B------:R-:W-:Y:S02]  /*b110*/  FFMA.FTZ R4, R178, R129, R24 ;  /* 0x00000081b2047223 */ /* 0x000fe40000010018 */
[C---:B------:R-:W-:Y:S02]  /*b120*/  FFMA.FTZ R29, R30.reuse, R22, R29 ;  /* 0x000000161e1d7223 */ /* 0x040fe4000001001d */
[----:B------:R-:W-:Y:S01]  /*b130*/  FFMA.FTZ R24, R30, R136, -R43 ;  /* 0x000000881e187223 */ /* 0x000fe2000001082b */
[----:B------:R-:W-:Y:S01]  /*b140*/  SHF.L.U32 R43, R122, 0x5, RZ ;  /* 0x000000057a2b7819 */ /* 0x000fe200000006ff */
[----:B------:R-:W-:-:S02]  /*b150*/  FADD.FTZ R152, -R152, R29 ;  /* 0x0000001d98987221 */ /* 0x000fc40000010100 */
[----:B------:R-:W-:Y:S01]  /*b160*/  FADD.FTZ R137, R137, R24 ;  /* 0x0000001889897221 */ /* 0x000fe20000010000 */
[C---:B------:R-:W-:Y:S01]  /*b170*/  IADD3 R24, R43.reuse, 0x1, RZ ;  /* 0x000000012b187810 */ /* 0x040fe20007ffe0ff */
[----:B------:R-:W-:Y:S01]  /*b180*/  FMUL.FTZ R76, R76, R125 ;  /* 0x0000007d4c4c7220 */ /* 0x000fe20000410000 */
[C---:B------:R-:W-:Y:S01]  /*b190*/  IADD3 R28, R43.reuse, 0x3, RZ ;  /* 0x000000032b1c7810 */ /* 0x040fe20007ffe0ff */
[C---:B------:R-:W-:Y:S01]  /*b1a0*/  FFMA.FTZ R27, R178.reuse, R41, -R26 ;  /* 0x00000029b21b7223 */ /* 0x040fe2000001081a */
[----:B------:R-:W-:Y:S01]  /*b1b0*/  IADD3 R26, R43, 0x2, RZ ;  /* 0x000000022b1a7810 */ /* 0x000fe20007ffe0ff */
[----:B------:R-:W-:Y:S02]  /*b1c0*/  FFMA.FTZ R178, R178, R45, R47 ;  /* 0x0000002db2b27223 */ /* 0x000fe4000001002f */
[C---:B------:R-:W-:Y:S02]  /*b1d0*/  FMUL.FTZ R45, R60.reuse, R152 ;  /* 0x000000983c2d7220 */ /* 0x040fe40000410000 */
[----:B------:R-:W-:-:S02]  /*b1e0*/  FMUL.FTZ R29, R60, R137 ;  /* 0x000000893c1d7220 */ /* 0x000fc40000410000 */
[----:B------:R-:W-:Y:S01]  /*b1f0*/  FMUL.FTZ R16, R33, R128 ;  /* 0x0000008021107220 */ /* 0x000fe20000410000 */
[----:B------:R-:W-:Y:S01]  /*b200*/  LEA.HI.SX32 R128, R26, R43, 0x1b ;  /* 0x0000002b1a807211 */ /* 0x000fe200078fdaff */
[----:B------:R-:W-:Y:S01]  /*b210*/  FFMA.FTZ R186, R186, R37, -R76 ;  /* 0x00000025baba7223 */ /* 0x000fe2000001084c */
[-C--:B------:R-:W-:Y:S01]  /*b220*/  LEA.HI.SX32 R76, R24, R43.reuse, 0x1b ;  /* 0x0000002b184c7211 */ /* 0x080fe200078fdaff */
[----:B------:R-:W-:Y:S01]  /*b230*/  FMUL.FTZ R73, R111, R72 ;  /* 0x000000486f497220 */ /* 0x000fe20000410000 */
[----:B------:R-:W-:Y:S01]  /*b240*/  LEA.HI.SX32 R24, R28, R43, 0x1b ;  /* 0x0000002b1c187211 */ /* 0x000fe200078fdaff */
[C---:B------:R-:W-:Y:S01]  /*b250*/  FMUL.FTZ R26, R62.reuse, R45 ;  /* 0x0000002d3e1a7220 */ /* 0x040fe20000410000 */
[----:B------:R-:W-:Y:S01]  /*b260*/  LEA.HI.SX32 R43, R43, R43, 0x1b ;  /* 0x0000002b2b2b7211 */ /* 0x000fe200078fdaff */
[----:B------:R-:W-:Y:S02]  /*b270*/  FMUL.FTZ R28, R62, R29 ;  /* 0x0000001d3e1c7220 */ /* 0x000fe40000410000 */
[----:B------:R-:W-:-:S02]  /*b280*/  FMUL.FTZ R48, R61, R22 ;  /* 0x000000163d307220 */ /* 0x000fc40000410000 */
[-C--:B------:R-:W-:Y:S02]  /*b290*/  FFMA.FTZ R176, R50, -R73.reuse, R176 ;  /* 0x8000004932b07223 */ /* 0x080fe400000100b0 */
[C---:B------:R-:W-:Y:S02]  /*b2a0*/  FFMA.FTZ R73, R49.reuse, -R73, R175 ;  /* 0x8000004931497223 */ /* 0x040fe400000100af */
[-C--:B------:R-:W-:Y:S02]  /*b2b0*/  FFMA.FTZ R26, R210, R29.reuse, R26 ;  /* 0x0000001dd21a7223 */ /* 0x080fe4000001001a */
[C---:B------:R-:W-:Y:S02]  /*b2c0*/  FMUL.FTZ R30, R118.reuse, R29 ;  /* 0x0000001d761e7220 */ /* 0x040fe40000410000 */
[----:B------:R-:W-:Y:S02]  /*b2d0*/  FMUL.FTZ R49, R49, R145 ;  /* 0x0000009131317220 */ /* 0x000fe40000410000 */
[-C--:B------:R-:W-:Y:S01]  /*b2e0*/  FMUL.FTZ R29, R118, R45.reuse ;  /* 0x0000002d761d7220 */ /* 0x080fe20000410000 */
[----:B------:R0:W-:Y:S01]  /*b2f0*/  STS [R43.X4+0x4200], R30 ;  /* 0x0042001e2b007388 */ /* 0x0001e20000004800 */
[----:B------:R-:W-:-:S02]  /*b300*/  FFMA.FTZ R28, R210, R45, -R28 ;  /* 0x0000002dd21c7223 */ /* 0x000fc4000001081c */
[----:B------:R-:W-:Y:S01]  /*b310*/  FMUL.FTZ R44, R61, R136 ;  /* 0x000000883d2c7220 */ /* 0x000fe20000410000 */
[----:B------:R1:W-:Y:S01]  /*b320*/  STS [R76.X4+0x4204], R29 ;  /* 0x0042041d4c007388 */ /* 0x0003e20000004800 */
[----:B------:R-:W-:Y:S02]  /*b330*/  FMUL.FTZ R45, R212, R48 ;  /* 0x00000030d42d7220 */ /* 0x000fe40000410000 */
[----:B------:R-:W-:Y:S02]  /*b340*/  FFMA.FTZ R50, R50, R35, R49 ;  /* 0x0000002332327223 */ /* 0x000fe40000010031 */
[----:B------:R-:W-:Y:S02]  /*b350*/  FADD.FTZ R0, R229, UR5 ;  /* 0x00000005e5007e21 */ /* 0x000fe40008010000 */
[-C--:B------:R-:W-:Y:S02]  /*b360*/  FMUL.FTZ R49, R117, R44.reuse ;  /* 0x0000002c75317220 */ /* 0x080fe40000410000 */
[----:B------:R-:W-:-:S02]  /*b370*/  FFMA.FTZ R45, R211, R44, R45 ;  /* 0x0000002cd32d7223 */ /* 0x000fc4000001002d */
[----:B------:R-:W-:Y:S01]  /*b380*/  FMUL.FTZ R44, R212, R44 ;  /* 0x0000002cd42c7220 */ /* 0x000fe20000410000 */
[----:B------:R2:W-:Y:S01]  /*b390*/  STS [R128.X4+0x4208], R49 ;  /* 0x0042083180007388 */ /* 0x0005e20000004800 */
[----:B------:R-:W-:Y:S02]  /*b3a0*/  FADD.FTZ R26, RZ, R26 ;  /* 0x0000001aff1a7221 */ /* 0x000fe40000010000 */
[----:B------:R-:W-:Y:S02]  /*b3b0*/  FMUL.FTZ R95, R63, R150 ;  /* 0x000000963f5f7220 */ /* 0x000fe40000410000 */
[----:B------:R-:W-:Y:S02]  /*b3c0*/  FMUL.FTZ R64, R115, R0 ;  /* 0x0000000073407220 */ /* 0x000fe40000410000 */
[----:B------:R-:W-:Y:S02]  /*b3d0*/  FFMA.FTZ R47, R211, R48, -R44 ;  /* 0x00000030d32f7223 */ /* 0x000fe4000001082c */
[----:B------:R-:W-:-:S02]  /*b3e0*/  FADD.FTZ R28, RZ, R28 ;  /* 0x0000001cff1c7221 */ /* 0x000fc40000010000 */
[----:B------:R-:W-:Y:S02]  /*b3f0*/  FADD.FTZ R26, R26, R45 ;  /* 0x0000002d1a1a7221 */ /* 0x000fe40000010000 */
[----:B------:R-:W-:Y:S02]  /*b400*/  FMUL.FTZ R45, R63, R135 ;  /* 0x000000873f2d7220 */ /* 0x000fe40000410000 */
[----:B0-----:R-:W-:Y:S02]  /*b410*/  FMUL.FTZ R30, R213, R95 ;  /* 0x0000005fd51e7220 */ /* 0x001fe40000410000 */
[----:B------:R-:W-:Y:S02]  /*b420*/  FFMA.FTZ R167, R58, -R64, R167 ;  /* 0x800000403aa77223 */ /* 0x000fe400000100a7 */
[----:B------:R-:W-:Y:S02]  /*b430*/  FFMA.FTZ R16, R13, R126, R16 ;  /* 0x0000007e0d107223 */ /* 0x000fe40000010010 */
[----:B------:R-:W-:-:S02]  /*b440*/  FFMA.FTZ R64, R57, -R64, R168 ;  /* 0x8000004039407223 */ /* 0x000fc400000100a8 */
[----:B------:R-:W-:Y:S02]  /*b450*/  FADD.FTZ R28, R28, R47 ;  /* 0x0000002f1c1c7221 */ /* 0x000fe40000010000 */
[----:B------:R-:W-:Y:S02]  /*b460*/  FMUL.FTZ R126, R0, R149 ;  /* 0x00000095007e7220 */ /* 0x000fe40000410000 */
[-C--:B------:R-:W-:Y:S02]  /*b470*/  FFMA.FTZ R47, R214, R45.reuse, R30 ;  /* 0x0000002dd62f7223 */ /* 0x080fe4000001001e */
[----:B------:R-:W-:Y:S02]  /*b480*/  FMUL.FTZ R30, R213, R45 ;  /* 0x0000002dd51e7220 */ /* 0x000fe40000410000 */
[----:B-1----:R-:W-:Y:S02]  /*b490*/  FMUL.FTZ R29, R117, R48 ;  /* 0x00000030751d7220 */ /* 0x002fe40000410000 */
[----:B------:R-:W-:-:S02]  /*b4a0*/  FMUL.FTZ R76, R0, R23 ;  /* 0x00000017004c7220 */ /* 0x000fc40000410000 */
[----:B------:R-:W-:Y:S01]  /*b4b0*/  FMUL.FTZ R44, R64, R126 ;  /* 0x0000007e402c7220 */ /* 0x000fe20000410000 */
[----:B------:R0:W-:Y:S01]  /*b4c0*/  STS [R24.X4+0x420c], R29 ;  /* 0x00420c1d18007388 */ /* 0x0001e20000004800 */
[----:B------:R-:W-:Y:S02]  /*b4d0*/  FADD.FTZ R26, R26, R47 ;  /* 0x0000002f1a1a7221 */ /* 0x000fe40000010000 */
[----:B------:R-:W-:Y:S02]  /*b4e0*/  FFMA.FTZ R47, R214, R95, -R30 ;  /* 0x0000005fd62f7223 */ /* 0x000fe4000001081e */
[-C--:B------:R-:W-:Y:S02]  /*b4f0*/  FMUL.FTZ R30, R64, R76.reuse ;  /* 0x0000004c401e7220 */ /* 0x080fe40000410000 */
[----:B------:R-:W-:Y:S02]  /*b500*/  FADD.FTZ R69, R226, UR5 ;  /* 0x00000005e2457e21 */ /* 0x000fe40008010000 */
[----:B--2---:R-:W-:-:S02]  /*b510*/  FFMA.FTZ R49, R167, R76, R44 ;  /* 0x0000004ca7317223 */ /* 0x004fc4000001002c */
[----:B0-----:R-:W-:Y:S02]  /*b520*/  FMUL.FTZ R24, R68, R19 ;  /* 0x0000001344187220 */ /* 0x001fe40000410000 */
[----:B------:R-:W-:Y:S02]  /*b530*/  FADD.FTZ R28, R28, R47 ;  /* 0x0000002f1c1c7221 */ /* 0x000fe40000010000 */
[----:B------:R-:W-:Y:S02]  /*b540*/  FMUL.FTZ R44, R116, R95 ;  /* 0x0000005f742c7220 */ /* 0x000fe40000410000 */
[----:B------:R-:W-:Y:S02]  /*b550*/  FMUL.FTZ R128, R68, R147 ;  /* 0x0000009344807220 */ /* 0x000fe40000410000 */
[----:B------:R-:W-:Y:S01]  /*b560*/  FFMA.FTZ R198, R139, R15, R198 ;  /* 0x0000000f8bc67223 */ /* 0x000fe200000100c6 */
[----:B------:R0:W-:Y:S01]  /*b570*/  STS [R43.X4+0x4214], R44 ;  /* 0x0042142c2b007388 */ /* 0x0001e20000004800 */
[----:B------:R-:W-:-:S02]  /*b580*/  FFMA.FTZ R47, R167, R126, -R30 ;  /* 0x0000007ea72f7223 */ /* 0x000fc4000001081e */
[----:B------:R-:W-:Y:S02]  /*b590*/  FMUL.FTZ R70, R112, R69 ;  /* 0x0000004570467220 */ /* 0x000fe40000410000 */
[----:B------:R-:W-:Y:S02]  /*b5a0*/  FADD.FTZ R26, R26, R49 ;  /* 0x000000311a1a7221 */ /* 0x000fe40000010000 */
[----:B------:R-:W-:Y:S02]  /*b5b0*/  FMUL.FTZ R30, R116, R45 ;  /* 0x0000002d741e7220 */ /* 0x000fe40000410000 */
[----:B------:R-:W-:Y:S02]  /*b5c0*/  FMUL.FTZ R29, R65, R133 ;  /* 0x00000085411d7220 */ /* 0x000fe40000410000 */
[----:B------:R-:W-:Y:S01]  /*b5d0*/  FMUL.FTZ R139, R67, R24 ;  /* 0x00000018438b7220 */ /* 0x000fe20000410000 */
[----:B------:R1:W-:Y:S01]  /*b5e0*/  STS [R43.X4+0x4210], R30 ;  /* 0x0042101e2b007388 */ /* 0x0003e20000004800 */
[----:B------:R-:W-:-:S02]  /*b5f0*/  FMUL.FTZ R49, R65, R148 ;  /* 0x0000009441317220 */ /* 0x000fc40000410000 */
[----:B------:R-:W-:Y:S02]  /*b600*/  FMUL.FTZ R76, R115, R76 ;  /* 0x0000004c734c7220 */ /* 0x000fe40000410000 */
[----:B------:R-:W-:Y:S02]  /*b610*/  FMUL.FTZ R95, R67, R128 ;  /* 0x00000080435f7220 */ /* 0x000fe40000410000 */
[----:B------:R-:W-:Y:S01]  /*b620*/  FFMA.FTZ R174, R52, -R70, R174 ;  /* 0x8000004634ae7223 */ /* 0x000fe200000100ae */
[----:B------:R2:W-:Y:S01]  /*b630*/  STS [R43.X4+0x4218], R76 ;  /* 0x0042184c2b007388 */ /* 0x0005e20000004800 */
[----:B------:R-:W-:Y:S02]  /*b640*/  FADD.FTZ R28, R28, R47 ;  /* 0x0000002f1c1c7221 */ /* 0x000fe40000010000 */
[----:B------:R-:W-:Y:S02]  /*b650*/  FMUL.FTZ R45, R66, R29 ;  /* 0x0000001d422d7220 */ /* 0x000fe40000410000 */
[----:B0-----:R-:W-:-:S02]  /*b660*/  FFMA.FTZ R44, R172, R128, -R139 ;  /* 0x00000080ac2c7223 */ /* 0x001fc4000001088b */
[----:B------:R-:W-:Y:S02]  /*b670*/  FFMA.FTZ R70, R51, -R70, R173 ;  /* 0x8000004633467223 */ /* 0x000fe400000100ad */
[----:B------:R-:W-:Y:S02]  /*b680*/  FMUL.FTZ R47, R66, R49 ;  /* 0x00000031422f7220 */ /* 0x000fe40000410000 */
[----:B------:R-:W-:Y:S02]  /*b690*/  FMUL.FTZ R139, R69, R146 ;  /* 0x00000092458b7220 */ /* 0x000fe40000410000 */
[----:B------:R-:W-:Y:S02]  /*b6a0*/  FMUL.FTZ R126, R115, R126 ;  /* 0x0000007e737e7220 */ /* 0x000fe40000410000 */
[----:B-1----:R-:W-:Y:S02]  /*b6b0*/  FFMA.FTZ R30, R172, R24, R95 ;  /* 0x00000018ac1e7223 */ /* 0x002fe4000001005f */
[----:B------:R-:W-:Y:S01]  /*b6c0*/  FMUL.FTZ R130, R145, UR43 ;  /* 0x0000002b91827c20 */ /* 0x000fe20008410000 */
[----:B------:R0:W-:Y:S01]  /*b6d0*/  STS [R43.X4+0x421c], R126 ;  /* 0x00421c7e2b007388 */ /* 0x0001e20000004800 */
[----:B------:R-:W-:-:S02]  /*b6e0*/  FMUL.FTZ R95, R69, R131 ;  /* 0x00000083455f7220 */ /* 0x000fc40000410000 */
[-C--:B------:R-:W-:Y:S02]  /*b6f0*/  FFMA.FTZ R45, R170, R49.reuse, -R45 ;  /* 0x00000031aa2d7223 */ /* 0x080fe4000001082d */
[----:B--2---:R-:W-:Y:S02]  /*b700*/  FMUL.FTZ R76, R114, R49 ;  /* 0x00000031724c7220 */ /* 0x004fe40000410000 */
[-C--:B------:R-:W-:Y:S02]  /*b710*/  FFMA.FTZ R47, R170, R29.reuse, R47 ;  /* 0x0000001daa2f7223 */ /* 0x080fe4000001002f */
[----:B------:R-:W-:Y:S01]  /*b720*/  FMUL.FTZ R48, R114, R29 ;  /* 0x0000001d72307220 */ /* 0x000fe20000410000 */
[----:B------:R-:W-:Y:S01]  /*b730*/  STS [R43.X4+0x4224], R76 ;  /* 0x0042244c2b007388 */ /* 0x000fe20000004800 */
[----:B------:R-:W-:Y:S02]  /*b740*/  FMUL.FTZ R49, R70, R139 ;  /* 0x0000008b46317220 */ /* 0x000fe40000410000 */
[----:B------:R-:W-:Y:S01]  /*b750*/  FFMA.FTZ R29, R35, UR44, R130 ;  /* 0x0000002c231d7c23 */ /* 0x000fe20008010082 */
[----:B------:R1:W-:Y:S01]  /*b760*/  STS [R43.X4+0x4220], R48 ;  /* 0x004220302b007388 */ /* 0x0003e20000004800 */
[----:B------:R-:W-:-:S02]  /*b770*/  FMUL.FTZ R130, R112, R95 ;  /* 0x0000005f70827220 */ /* 0x000fc40000410000 */
[C---:B0-----:R-:W-:Y:S02]  /*b780*/  FMUL.FTZ R126, R113.reuse, R24 ;  /* 0x00000018717e7220 */ /* 0x041fe40000410000 */
[----:B------:R-:W-:Y:S01]  /*b790*/  FMUL.FTZ R132, R72, R145 ;  /* 0x0000009148847220 */ /* 0x000fe20000410000 */
[----:B------:R0:W-:Y:S01]  /*b7a0*/  STS [R43.X4+0x4230], R130 ;  /* 0x004230822b007388 */ /* 0x0001e20000004800 */
[----:B------:R-:W-:Y:S02]  /*b7b0*/  FMUL.FTZ R128, R113, R128 ;  /* 0x0000008071807220 */ /* 0x000fe40000410000 */
[-C--:B------:R-:W-:Y:S01]  /*b7c0*/  FFMA.FTZ R49, R174, R95.reuse, R49 ;  /* 0x0000005fae317223 */ /* 0x080fe20000010031 */
[----:B------:R2:W-:Y:S01]  /*b7d0*/  STS [R43.X4+0x4228], R126 ;  /* 0x0042287e2b007388 */ /* 0x0005e20000004800 */
[----:B------:R-:W-:Y:S02]  /*b7e0*/  FMUL.FTZ R95, R70, R95 ;  /* 0x0000005f465f7220 */ /* 0x000fe40000410000 */
[----:B------:R-:W-:Y:S01]  /*b7f0*/  FMUL.FTZ R24, R35, UR43 ;  /* 0x0000002b23187c20 */ /* 0x000fe20008410000 */
[----:B------:R3:W-:Y:S01]  /*b800*/  STS [R43.X4+0x422c], R128 ;  /* 0x00422c802b007388 */ /* 0x0007e20000004800 */
[----:B-1----:R-:W-:-:S02]  /*b810*/  FMUL.FTZ R48, R72, R35 ;  /* 0x0000002348307220 */ /* 0x002fc40000410000 */
[----:B------:R-:W-:Y:S02]  /*b820*/  FMUL.FTZ R35, R73, R132 ;  /* 0x0000008449237220 */ /* 0x000fe40000410000 */
[----:B0-----:R-:W-:Y:S02]  /*b830*/  FMUL.FTZ R130, R143, UR43 ;  /* 0x0000002b8f827c20 */ /* 0x001fe40008410000 */
[-C--:B------:R-:W-:Y:S02]  /*b840*/  FFMA.FTZ R95, R174, R139.reuse, -R95 ;  /* 0x0000008bae5f7223 */ /* 0x080fe4000001085f */
[----:B--2---:R-:W-:Y:S02]  /*b850*/  FMUL.FTZ R126, R112, R139 ;  /* 0x0000008b707e7220 */ /* 0x004fe40000410000 */
[-C--:B---3--:R-:W-:Y:S02]  /*b860*/  FMUL.FTZ R128, R111, R48.reuse ;  /* 0x000000306f807220 */ /* 0x088fe40000410000 */
[----:B------:R-:W-:Y:S01]  /*b870*/  FADD.FTZ R139, R26, R47 ;  /* 0x0000002f1a8b7221 */ /* 0x000fe20000010000 */
[----:B------:R-:W-:Y:S01]  /*b880*/  STS [R43.X4+0x4234], R126 ;  /* 0x0042347e2b007388 */ /* 0x000fe20000004800 */
[----:B------:R-:W-:-:S02]  /*b890*/  FFMA.FTZ R76, R176, R48, R35 ;  /* 0x00000030b04c7223 */ /* 0x000fc40000010023 */
[C---:B------:R-:W-:Y:S01]  /*b8a0*/  FMUL.FTZ R134, R79.reuse, UR43 ;  /* 0x0000002b4f867c20 */ /* 0x040fe20008410000 */
[----:B------:R0:W-:Y:S01]  /*b8b0*/  STS [R43.X4+0x4238], R128 ;  /* 0x004238802b007388 */ /* 0x0001e20000004800 */
[C---:B------:R-:W-:Y:S02]  /*b8c0*/  FMUL.FTZ R138, R8.reuse, R143 ;  /* 0x0000008f088a7220 */ /* 0x040fe40000410000 */
[----:B------:R-:W-:Y:S02]  /*b8d0*/  FFMA.FTZ R35, R79, UR44, R130 ;  /* 0x0000002c4f237c23 */ /* 0x000fe40008010082 */
[----:B------:R-:W-:Y:S02]  /*b8e0*/  FMUL.FTZ R130, R8, R79 ;  /* 0x0000004f08827220 */ /* 0x000fe40000410000 */
[----:B------:R-:W-:Y:S02]  /*b8f0*/  FADD.FTZ R45, R28, R45 ;  /* 0x0000002d1c2d7221 */ /* 0x000fe40000010000 */
[----:B------:R-:W-:-:S02]  /*b900*/  FADD.FTZ R30, R139, R30 ;  /* 0x0000001e8b1e7221 */ /* 0x000fc40000010000 */
[----:B------:R-:W-:Y:S02]  /*b910*/  FFMA.FTZ R134, R143, UR44, -R134 ;  /* 0x0000002c8f867c23 */ /* 0x000fe40008010886 */
[----:B------:R-:W-:Y:S02]  /*b920*/  FMUL.FTZ R47, R5, R138 ;  /* 0x0000008a052f7220 */ /* 0x000fe40000410000 */
[----:B0-----:R-:W-:Y:S02]  /*b930*/  FMUL.FTZ R128, R110, R41 ;  /* 0x000000296e807220 */ /* 0x001fe40000410000 */
[----:B------:R-:W-:Y:S02]  /*b940*/  FFMA.FTZ R24, R145, UR44, -R24 ;  /* 0x0000002c91187c23 */ /* 0x000fe40008010818 */
[----:B------:R-:W-:Y:S01]  /*b950*/  FMUL.FTZ R41, R5, R130 ;  /* 0x0000008205297220 */ /* 0x000fe20000410000 */
[----:B------:R-:W-:Y:S01]  /*b960*/  STS [R43.X4+0x4244], R128 ;  /* 0x004244802b007388 */ /* 0x000fe20000004800 */
[----:B------:R-:W-:-:S02]  /*b970*/  FMUL.FTZ R28, R108, R39 ;  /* 0x000000276c1c7220 */ /* 0x000fc40000410000 */
[----:B------:R-:W-:Y:S02]  /*b980*/  FMUL.FTZ R145, R73, R48 ;  /* 0x0000003049917220 */ /* 0x000fe40000410000 */
[----:B------:R-:W-:Y:S01]  /*b990*/  FADD.FTZ R44, R45, R44 ;  /* 0x0000002c2d2c7221 */ /* 0x000fe20000010000 */
[----:B------:R0:W-:Y:S01]  /*b9a0*/  STS [R43.X4+0x4254], R28 ;  /* 0x0042541c2b007388 */ /* 0x0001e20000004800 */
[----:B------:R-:W-:Y:S02]  /*b9b0*/  FADD.FTZ R49, R30, R49 ;  /* 0x000000311e317221 */ /* 0x000fe40000010000 */
[----:B------:R-:W-:Y:S02]  /*b9c0*/  FMUL.FTZ R39, R3, UR43 ;  /* 0x0000002b03277c20 */ /* 0x000fe40008410000 */
[----:B------:R-:W-:Y:S02]  /*b9d0*/  FMUL.FTZ R26, R5, R134 ;  /* 0x00000086051a7220 */ /* 0x000fe40000410000 */
[----:B------:R-:W-:-:S02]  /*b9e0*/  FMUL.FTZ R30, R2, UR43 ;  /* 0x0000002b021e7c20 */ /* 0x000fc40008410000 */
[C---:B------:R-:W-:Y:S02]  /*b9f0*/  FFMA.FTZ R5, R180.reuse, R130, R47 ;  /* 0x00000082b4057223 */ /* 0x040fe4000001002f */
[----:B------:R-:W-:Y:S02]  /*ba00*/  FFMA.FTZ R47, R180, R138, -R41 ;  /* 0x0000008ab42f7223 */ /* 0x000fe40000010829 */
[----:B------:R-:W-:Y:S02]  /*ba10*/  FFMA.FTZ R48, R176, R132, -R145 ;  /* 0x00000084b0307223 */ /* 0x000fe40000010891 */
[----:B------:R-:W-:Y:S02]  /*ba20*/  FADD.FTZ R95, R44, R95 ;  /* 0x0000005f2c5f7221 */ /* 0x000fe40000010000 */
[----:B------:R-:W-:Y:S02]  /*ba30*/  FFMA.FTZ R41, R2, UR44, -R39 ;  /* 0x0000002c02297c23 */ /* 0x000fe40008010827 */
[----:B------:R-:W-:-:S02]  /*ba40*/  FFMA.FTZ R39, R3, UR44, R30 ;  /* 0x0000002c03277c23 */ /* 0x000fc4000801001e */
[C---:B------:R-:W-:Y:S02]  /*ba50*/  FMUL.FTZ R79, R12.reuse, R2 ;  /* 0x000000020c4f7220 */ /* 0x040fe40000410000 */
[----:B------:R-:W-:Y:S02]  /*ba60*/  FMUL.FTZ R30, R7, UR43 ;  /* 0x0000002b071e7c20 */ /* 0x000fe40008410000 */
[----:B------:R-:W-:Y:S02]  /*ba70*/  FMUL.FTZ R2, R141, UR43 ;  /* 0x0000002b8d027c20 */ /* 0x000fe40008410000 */
[----:B------:R-:W-:Y:S02]  /*ba80*/  FADD.FTZ R49, R49, R76 ;  /* 0x0000004c31317221 */ /* 0x000fe40000010000 */
[----:B------:R-:W-:Y:S02]  /*ba90*/  FADD.FTZ R48, R95, R48 ;  /* 0x000000305f307221 */ /* 0x000fe40000010000 */
[----:B------:R-:W-:-:S02]  /*baa0*/  FMUL.FTZ R45, R12, R3 ;  /* 0x000000030c2d7220 */ /* 0x000fc40000410000 */
[----:B0-----:R-:W-:Y:S02]  /*bab0*/  FMUL.FTZ R28, R78, R41 ;  /* 0x000000294e1c7220 */ /* 0x001fe40000410000 */
[----:B------:R-:W-:Y:S02]  /*bac0*/  FFMA.FTZ R3, R141, UR44, -R30 ;  /* 0x0000002c8d037c23 */ /* 0x000fe4000801081e */
[C---:B------:R-:W-:Y:S02]  /*bad0*/  FMUL.FTZ R141, R10.reuse, R141 ;  /* 0x0000008d0a8d7220 */ /* 0x040fe40000410000 */
[----:B------:R-:W-:Y:S02]  /*bae0*/  FFMA.FTZ R41, R7, UR44, R2 ;  /* 0x0000002c07297c23 */ /* 0x000fe40008010002 */
[----:B------:R-:W-:Y:S02]  /*baf0*/  FMUL.FTZ R7, R10, R7 ;  /* 0x000000070a077220 */ /* 0x000fe40000410000 */
[----:B------:R-:W-:-:S02]  /*bb00*/  FADD.FTZ R4, R49, R4 ;  /* 0x0000000431047221 */ /* 0x000fc40000010000 */
[----:B------:R-:W-:Y:S01]  /*bb10*/  FADD.FTZ R48, R48, R27 ;  /* 0x0000001b30307221 */ /* 0x000fe20000010000 */
[----:B------:R-:W-:Y:S01]  /*bb20*/  MOV R27, UR34 ;  /* 0x00000022001b7c02 */ /* 0x000fe20008000f00 */
[C---:B------:R-:W-:Y:S02]  /*bb30*/  FMUL.FTZ R2, R74.reuse, R141 ;  /* 0x0000008d4a027220 */ /* 0x040fe40000410000 */
[C---:B------:R-:W-:Y:S02]  /*bb40*/  FMUL.FTZ R30, R74.reuse, R3 ;  /* 0x000000034a1e7220 */ /* 0x040fe40000410000 */
[----:B------:R-:W-:Y:S02]  /*bb50*/  FMUL.FTZ R74, R74, R7 ;  /* 0x000000074a4a7220 */ /* 0x000fe40000410000 */
[----:B------:R-:W-:Y:S02]  /*bb60*/  FADD.FTZ R5, R4, R5 ;  /* 0x0000000504057221 */ /* 0x000fe40000010000 */
[----:B------:R-:W-:-:S02]  /*bb70*/  FADD.FTZ R47, R48, R47 ;  /* 0x0000002f302f7221 */ /* 0x000fc40000010000 */
[----:B------:R-:W-:Y:S02]  /*bb80*/  FMUL.FTZ R132, R111, R132 ;  /* 0x000000846f847220 */ /* 0x000fe40000410000 */
[C---:B------:R-:W-:Y:S02]  /*bb90*/  FFMA.FTZ R2, R184.reuse, R7, R2 ;  /* 0x00000007b8027223 */ /* 0x040fe40000010002 */
[----:B------:R-:W-:Y:S01]  /*bba0*/  FFMA.FTZ R3, R184, R141, -R74 ;  /* 0x0000008db8037223 */ /* 0x000fe2000001084a */
[----:B------:R0:W-:Y:S01]  /*bbb0*/  STS [R43.X4+0x423c], R132 ;  /* 0x00423c842b007388 */ /* 0x0001e20000004800 */
[----:B------:R-:W-:Y:S02]  /*bbc0*/  FADD.FTZ R5, R5, R36 ;  /* 0x0000002405057221 */ /* 0x000fe40000010000 */
[----:B------:R-:W-:Y:S02]  /*bbd0*/  FADD.FTZ R6, R47, R6 ;  /* 0x000000062f067221 */ /* 0x000fe40000010000 */
[----:B------:R-:W-:-:S02]  /*bbe0*/  FMUL.FTZ R126, R110, R129 ;  /* 0x000000816e7e7220 */ /* 0x000fc40000410000 */
[----:B------:R-:W-:Y:S02]  /*bbf0*/  FMUL.FTZ R44, R78, R79 ;  /* 0x0000004f4e2c7220 */ /* 0x000fe40000410000 */
[----:B------:R-:W-:Y:S01]  /*bc00*/  FADD.FTZ R5, R5, R2 ;  /* 0x0000000205057221 */ /* 0x000fe20000010000 */
[----:B------:R1:W-:Y:S01]  /*bc10*/  STS [R43.X4+0x4240], R126 ;  /* 0x0042407e2b007388 */ /* 0x0003e20000004800 */
[----:B------:R-:W-:Y:S01]  /*bc20*/  FADD.FTZ R3, R6, R3 ;  /* 0x0000000306037221 */ /* 0x000fe20000010000 */
[----:B------:R-:W-:Y:S01]  /*bc30*/  LEA R6, R27, -R122, 0x1 ;  /* 0x8000007a1b067211 */ /* 0x000fe200078e08ff */
[----:B0-----:R-:W-:Y:S02]  /*bc40*/  FMUL.FTZ R132, R108, R127 ;  /* 0x0000007f6c847220 */ /* 0x001fe40000410000 */
[----:B------:R-:W-:Y:S01]  /*bc50*/  FMUL.FTZ R2, R146, UR43 ;  /* 0x0000002b92027c20 */ /* 0x000fe20008410000 */
[----:B------:R-:W-:Y:S01]  /*bc60*/  ISETP.GE.AND P0, PT, R6, 0x1, PT ;  /* 0x000000010600780c */ /* 0x000fe20003f06270 */
[----:B------:R-:W-:Y:S01]  /*bc70*/  FMUL.FTZ R127, R78, R45 ;  /* 0x0000002d4e7f7220 */ /* 0x000fe20000410000 */
[----:B------:R-:W-:Y:S01]  /*bc80*/  STS [R43.X4+0x4250], R132 ;  /* 0x004250842b007388 */ /* 0x000fe20000004800 */
[----:B------:R-:W-:-:S02]  /*bc90*/  FMUL.FTZ R130, R109, R130 ;  /* 0x000000826d827220 */ /* 0x000fc40000410000 */
[----:B-1----:R-:W-:Y:S02]  /*bca0*/  FFMA.FTZ R126, R188, R45, R44 ;  /* 0x0000002dbc7e7223 */ /* 0x002fe4000001002c */
[----:B------:R-:W-:Y:S01]  /*bcb0*/  FMUL.FTZ R44, R107, R7 ;  /* 0x000000076b2c7220 */ /* 0x000fe20000410000 */
[----:B------:R0:W-:Y:S01]  /*bcc0*/  STS [R43.X4+0x4248], R130 ;  /* 0x004248822b007388 */ /* 0x0001e20000004800 */
[----:B------:R-:W-:Y:S02]  /*bcd0*/  FMUL.FTZ R134, R104, R123 ;  /* 0x0000007b68867220 */ /* 0x000fe40000410000 */
[----:B------:R-:W-:Y:S01]  /*bce0*/  FMUL.FTZ R4, R103, R124 ;  /* 0x0000007c67047220 */ /* 0x000fe20000410000 */
[----:B------:R1:W-:Y:S01]  /*bcf0*/  STS [R43.X4+0x4258], R44 ;  /* 0x0042582c2b007388 */ /* 0x0003e20000004800 */
[----:B------:R-:W-:Y:S02]  /*bd00*/  FFMA.FTZ R123, R131, UR44, R2 ;  /* 0x0000002c837b7c23 */ /* 0x000fe40008010002 */
[----:B------:R-:W-:Y:S01]  /*bd10*/  FFMA.FTZ R128, R188, R79, -R127 ;  /* 0x0000004fbc807223 */ /* 0x000fe2000001087f */
[----:B------:R2:W-:Y:S01]  /*bd20*/  STS [R43.X4+0x4278], R4 ;  /* 0x004278042b007388 */ /* 0x0005e20000004800 */
[----:B------:R-:W-:-:S02]  /*bd30*/  FADD.FTZ R3, R3, R186 ;  /* 0x000000ba03037221 */ /* 0x000fc40000010000 */
[----:B------:R-:W-:Y:S01]  /*bd40*/  FMUL.FTZ R2, R148, UR43 ;  /* 0x0000002b94027c20 */ /* 0x000fe20008410000 */
[----:B------:R-:W-:Y:S01]  /*bd50*/  STS [R43.X4+0x4270], R134 ;  /* 0x004270862b007388 */ /* 0x000fe20000004800 */
[----:B------:R-:W-:Y:S02]  /*bd60*/  FMUL.FTZ R138, R109, R138 ;  /* 0x0000008a6d8a7220 */ /* 0x000fe40000410000 */
[----:B------:R-:W-:Y:S02]  /*bd70*/  FMUL.FTZ R74, R107, R141 ;  /* 0x0000008d6b4a7220 */ /* 0x000fe40000410000 */
[C---:B------:R-:W-:Y:S01]  /*bd80*/  FMUL.FTZ R76, R106.reuse, R125 ;  /* 0x0000007d6a4c7220 */ /* 0x040fe20000410000 */
[----:B------:R-:W-:Y:S01]  /*bd90*/  STS [R43.X4+0x424c], R138 ;  /* 0x00424c8a2b007388 */ /* 0x000fe20000004800 */
[----:B------:R-:W-:Y:S02]  /*bda0*/  FMUL.FTZ R78, R106, R37 ;  /* 0x000000256a4e7220 */ /* 0x000fe40000410000 */
[C---:B0-----:R-:W-:Y:S01]  /*bdb0*/  FMUL.FTZ R130, R105.reuse, R45 ;  /* 0x0000002d69827220 */ /* 0x041fe20000410000 */
[----:B------:R-:W-:Y:S01]  /*bdc0*/  STS [R43.X4+0x425c], R74 ;  /* 0x00425c4a2b007388 */ /* 0x000fe20000004800 */
[----:B------:R-:W-:-:S02]  /*bdd0*/  FMUL.FTZ R132, R105, R79 ;  /* 0x0000004f69847220 */ /* 0x000fc40000410000 */
[----:B-1----:R-:W-:Y:S01]  /*bde0*/  FMUL.FTZ R44, R104, R71 ;  /* 0x00000047682c7220 */ /* 0x002fe20000410000 */
[----:B------:R-:W-:Y:S01]  /*bdf0*/  STS [R43.X4+0x4260], R76 ;  /* 0x0042604c2b007388 */ /* 0x000fe20000004800 */
[----:B------:R-:W-:Y:S02]  /*be00*/  FMUL.FTZ R36, R103, R94 ;  /* 0x0000005e67247220 */ /* 0x000fe40000410000 */
[----:B------:R-:W-:Y:S01]  /*be10*/  FADD.FTZ R7, R3, R128 ;  /* 0x0000008003077221 */ /* 0x000fe20000010000 */
[----:B------:R-:W-:Y:S01]  /*be20*/  STS [R43.X4+0x4264], R78 ;  /* 0x0042644e2b007388 */ /* 0x000fe20000004800 */
[----:B------:R-:W-:Y:S02]  /*be30*/  FFMA.FTZ R49, R133, UR44, R2 ;  /* 0x0000002c85317c23 */ /* 0x000fe40008010002 */
[----:B------:R-:W-:Y:S01]  /*be40*/  FADD.FTZ R5, R5, R20 ;  /* 0x0000001405057221 */ /* 0x000fe20000010000 */
[----:B------:R-:W-:Y:S01]  /*be50*/  STS [R43.X4+0x4268], R130 ;  /* 0x004268822b007388 */ /* 0x000fe20000004800 */
[----:B--2---:R-:W-:-:S02]  /*be60*/  FMUL.FTZ R4, R147, UR43 ;  /* 0x0000002b93047c20 */ /* 0x004fc40008410000 */
[----:B------:R-:W-:Y:S01]  /*be70*/  FMUL.FTZ R3, R135, UR43 ;  /* 0x0000002b87037c20 */ /* 0x000fe20008410000 */
[----:B------:R-:W-:Y:S01]  /*be80*/  STS [R43.X4+0x426c], R132 ;  /* 0x00426c842b007388 */ /* 0x000fe20000004800 */
[C---:B------:R-:W-:Y:S02]  /*be90*/  FMUL.FTZ R2, R150.reuse, UR43 ;  /* 0x0000002b96027c20 */ /* 0x040fe40008410000 */
[----:B------:R-:W-:Y:S01]  /*bea0*/  FADD.FTZ R5, R5, R126 ;  /* 0x0000007e05057221 */ /* 0x000fe20000010000 */
[----:B------:R0:W-:Y:S01]  /*beb0*/  STS [R43.X4+0x4274], R44 ;  /* 0x0042742c2b007388 */ /* 0x0001e20000004800 */
[----:B------:R-:W-:Y:S02]  /*bec0*/  FFMA.FTZ R79, R19, UR44, R4 ;  /* 0x0000002c134f7c23 */ /* 0x000fe40008010004 */
[----:B------:R-:W-:Y:S01]  /*bed0*/  FFMA.FTZ R20, R150, UR44, -R3 ;  /* 0x0000002c96147c23 */ /* 0x000fe20008010803 */
[----:B------:R1:W-:Y:S01]  /*bee0*/  STS [R43.X4+0x427c], R36 ;  /* 0x00427c242b007388 */ /* 0x0003e20000004800 */
[----:B------:R-:W-:-:S02]  /*bef0*/  FFMA.FTZ R47, R135, UR44, R2 ;  /* 0x0000002c872f7c23 */ /* 0x000fc40008010002 */
[----:B------:R-:W-:Y:S02]  /*bf00*/  FMUL.FTZ R125, R131, UR43 ;  /* 0x0000002b837d7c20 */ /* 0x000fe40008410000 */
[----:B------:R-:W-:Y:S02]  /*bf10*/  FMUL.FTZ R71, R133, UR43 ;  /* 0x0000002b85477c20 */ /* 0x000fe40008410000 */
[----:B0-----:R-:W-:Y:S02]  /*bf20*/  FMUL.FTZ R44, R19, UR43 ;  /* 0x0000002b132c7c20 */ /* 0x001fe40008410000 */
[----:B------:R-:W-:Y:S02]  /*bf30*/  FMUL.FTZ R4, R23, UR43 ;  /* 0x0000002b17047c20 */ /* 0x000fe40008410000 */
[----:B-1----:R-:W-:Y:S02]  /*bf40*/  FMUL.FTZ R36, R149, UR43 ;  /* 0x0000002b95247c20 */ /* 0x002fe40008410000 */
[----:B------:R-:W-:-:S02]  /*bf50*/  FMUL.FTZ R45, R136, UR43 ;  /* 0x0000002b882d7c20 */ /* 0x000fc40008410000 */
[----:B------:R-:W-:Y:S02]  /*bf60*/  FMUL.FTZ R3, R22, UR43 ;  /* 0x0000002b16037c20 */ /* 0x000fe40008410000 */
[----:B------:R-:W-:Y:S02]  /*bf70*/  FMUL.FTZ R43, R137, UR43 ;  /* 0x0000002b892b7c20 */ /* 0x000fe40008410000 */
[----:B------:R-:W-:Y:S02]  /*bf80*/  FMUL.FTZ R2, R152, UR43 ;  /* 0x0000002b98027c20 */ /* 0x000fe40008410000 */
[----:B------:R-:W-:Y:S02]  /*bf90*/  FADD.FTZ R48, R5, R18 ;  /* 0x0000001205307221 */ /* 0x000fe40000010000 */
[----:B------:R-:W-:Y:S02]  /*bfa0*/  FFMA.FTZ R125, R146, UR44, -R125 ;  /* 0x0000002c927d7c23 */ /* 0x000fe4000801087d */
[----:B------:R-:W-:-:S02]  /*bfb0*/  FFMA.FTZ R44, R147, UR44, -R44 ;  /* 0x0000002c932c7c23 */ /* 0x000fc4000801082c */
[----:B------:R-:W-:Y:S02]  /*bfc0*/  FFMA.FTZ R71, R148, UR44, -R71 ;  /* 0x0000002c94477c23 */ /* 0x000fe40008010847 */
[----:B------:R-:W-:Y:S02]  /*bfd0*/  FFMA.FTZ R95, R149, UR44, -R4 ;  /* 0x0000002c955f7c23 */ /* 0x000fe40008010804 */
[----:B------:R-:W-:Y:S02]  /*bfe0*/  FFMA.FTZ R36, R23, UR44, R36 ;  /* 0x0000002c17247c23 */ /* 0x000fe40008010024 */
[----:B------:R-:W-:Y:S02]  /*bff0*/  FFMA.FTZ R45, R22, UR44, -R45 ;  /* 0x0000002c162d7c23 */ /* 0x000fe4000801082d */
[----:B------:R-:W-:Y:S02]  /*c000*/  FFMA.FTZ R18, R136, UR44, R3 ;  /* 0x0000002c88127c23 */ /* 0x000fe40008010003 */
[----:B------:R-:W-:-:S02]  /*c010*/  FFMA.FTZ R43, R152, UR44, -R43 ;  /* 0x0000002c982b7c23 */ /* 0x000fc4000801082b */
        /* <DEDUP_REMOVED lines=35> */
.L_x_1079:
[----:B------:R-:W-:Y:S05]  /*c250*/  BSYNC B0 ;  /* 0x0000000000007941 */ /* 0x000fea0003800000 */
.L_x_1078:
[C---:B0-----:R-:W-:Y:S01]  /*c260*/  FMUL.FTZ R4, R33.reuse, R94 ;  /* 0x0000005e21047220 */ /* 0x041fe20000410000 */
[----:B------:R-:W-:Y:S01]  /*c270*/  ULDC.64 UR34, c[0x0][0x298] ;  /* 0x0000a60000227ab9 */ /* 0x000fe20000000a00 */
[-C--:B------:R-:W-:Y:S01]  /*c280*/  FMUL.FTZ R33, R33, R124.reuse ;  /* 0x0000007c21217220 */ /* 0x080fe20000410000 */
[----:B------:R-:W-:Y:S01]  /*c290*/  USHF.R.U32.HI UR36, URZ, 0x1, UR35 ;  /* 0x000000013f247899 */ /* 0x000fe20008011623 */
[C---:B------:R-:W-:Y:S01]  /*c2a0*/  FFMA.FTZ R5, R13.reuse, R124, R4 ;  /* 0x0000007c0d057223 */ /* 0x040fe20000010004 */
[----:B------:R-:W-:Y:S01]  /*c2b0*/  USHF.R.U64 UR34, UR34, 0x1, UR35 ;  /* 0x0000000122227899 */ /* 0x000fe20008001223 */
[----:B------:R-:W-:Y:S01]  /*c2c0*/  FFMA.FTZ R94, R13, R94, -R33 ;  /* 0x0000005e0d5e7223 */ /* 0x000fe20000010821 */
[----:B------:R-:W-:Y:S01]  /*c2d0*/  UIMAD UR39, UR36, UR12, URZ ;  /* 0x0000000c242772a4 */ /* 0x000fe2000f8e023f */
[----:B------:R-:W-:Y:S01]  /*c2e0*/  FADD.FTZ R13, R48, R5 ;  /* 0x00000005300d7221 */ /* 0x000fe20000010000 */
[C---:B------:R-:W-:Y:S01]  /*c2f0*/  IADD3 R5, R122.reuse, 0x80, RZ ;  /* 0x000000807a057810 */ /* 0x040fe20007ffe0ff */
[----:B------:R-:W-:Y:S01]  /*c300*/  UIMAD.WIDE.U32 UR36, UR34, UR12, URZ ;  /* 0x0000000c222472a5 */ /* 0x000fe2000f8e003f */
[----:B------:R-:W-:Y:S01]  /*c310*/  FMUL.FTZ R2, R83, R191 ;  /* 0x000000bf53027220 */ /* 0x000fe20000410000 */
[----:B------:R-:W-:Y:S01]  /*c320*/  UIMAD UR39, UR13, UR34, UR39 ;  /* 0x000000220d2772a4 */ /* 0x000fe2000f8e0227 */
[----:B------:R-:W-:Y:S01]  /*c330*/  LEA.HI.SX32 R5, R5, R122, 0x1b ;  /* 0x0000007a05057211 */ /* 0x000fe200078fdaff */
[----:B------:R-:W-:Y:S01]  /*c340*/  ULDC UR42, c[0x0][0x174] ;  /* 0x00005d00002a7ab9 */ /* 0x000fe20000000800 */
[----:B------:R-:W-:Y:S01]  /*c350*/  FADD.FTZ R189, R189, -R2 ;  /* 0x80000002bdbd7221 */ /* 0x000fe20000010000 */
[----:B------:R-:W-:Y:S01]  /*c360*/  ULDC.64 UR34, c[0x0][0x2a0] ;  /* 0x0000a80000227ab9 */ /* 0x000fe20000000a00 */
[----:B------:R-:W-:Y:S01]  /*c370*/  FADD.FTZ R33, R7, R190 ;  /* 0x000000be07217221 */ /* 0x000fe20000010000 */
[----:B------:R-:W-:Y:S01]  /*c380*/  UIADD3 UR37, UR37, UR39, URZ ;  /* 0x0000002725257290 */ /* 0x000fe2000fffe03f */
[----:B------:R-:W0:Y:S01]  /*c390*/  LDS R5, [R5.X4+0x4400] ;  /* 0x0044000005057984 */ /* 0x000e220000004800 */
[----:B------:R-:W-:Y:S01]  /*c3a0*/  UIMAD UR39, UR15, UR34, URZ ;  /* 0x000000220f2772a4 */ /* 0x000fe2000f8e023f */
[----:B------:R-:W-:Y:S01]  /*c3b0*/  FMUL.FTZ R192, R83, R192 ;  /* 0x000000c053c07220 */ /* 0x000fe20000410000 */
[----:B------:R-:W-:Y:S01]  /*c3c0*/  UIMAD.WIDE.U32 UR36, UR14, UR34, UR36 ;  /* 0x000000220e2472a5 */ /* 0x000fe2000f8e0024 */
[----:B------:R-:W-:Y:S01]  /*c3d0*/  IADD3 R7, R122, 0x100, RZ ;  /* 0x000001007a077810 */ /* 0x000fe20007ffe0ff */
[----:B------:R-:W-:Y:S01]  /*c3e0*/  UIMAD UR39, UR14, UR35, UR39 ;  /* 0x000000230e2772a4 */ /* 0x000fe2000f8e0227 */
[----:B------:R-:W-:Y:S01]  /*c3f0*/  BSSY B0, `(.L_x_1080) ;  /* 0x000001d000007945 */ /* 0x000fe20003800000 */
[----:B------:R-:W-:Y:S01]  /*c400*/  FADD.FTZ R11, R11, R192 ;  /* 0x000000c00b0b7221 */ /* 0x000fe20000010000 */
[----:B------:R-:W-:Y:S01]  /*c410*/  ULDC.64 UR34, c[0x0][0x318] ;  /* 0x0000c60000227ab9 */ /* 0x000fe20000000a00 */
[----:B------:R-:W-:Y:S01]  /*c420*/  FFMA.FTZ R16, R103, R34, R16 ;  /* 0x0000002267107223 */ /* 0x000fe20000010010 */
[----:B------:R-:W-:Y:S01]  /*c430*/  UIADD3 UR39, UR39, UR37, URZ ;  /* 0x0000002527277290 */ /* 0x000fe2000fffe03f */
[C---:B------:R-:W-:Y:S01]  /*c440*/  ISETP.GE.AND P1, PT, R6.reuse, 0x101, PT ;  /* 0x000001010600780c */ /* 0x040fe20003f26270 */
[----:B------:R-:W-:Y:S01]  /*c450*/  ULEA UR37, UP0, UR36, UR34, 0x3 ;  /* 0x0000002224257291 */ /* 0x000fe2000f80183f */
[----:B------:R-:W-:Y:S01]  /*c460*/  ISETP.GE.AND P2, PT, R6, 0x181, PT ;  /* 0x000001810600780c */ /* 0x000fe20003f46270 */
[----:B------:R-:W-:Y:S01]  /*c470*/  UIADD3 UR34, UR6, -UR42, URZ ;  /* 0x8000002a06227290 */ /* 0x000fe2000fffe03f */
[----:B------:R-:W-:Y:S01]  /*c480*/  FADD.FTZ R33, R33, R94 ;  /* 0x0000005e21217221 */ /* 0x000fe20000010000 */
[----:B------:R-:W-:Y:S01]  /*c490*/  ULEA.HI.X UR35, UR36, UR35, UR39, 0x3, UP0 ;  /* 0x0000002324237291 */ /* 0x000fe200080f1c27 */
[----:B------:R-:W-:Y:S01]  /*c4a0*/  LEA.HI.SX32 R7, R7, R122, 0x1b ;  /* 0x0000007a07077211 */ /* 0x000fe200078fdaff */
[----:B------:R-:W-:Y:S01]  /*c4b0*/  UIMAD UR34, UR34, -0x1000, URZ ;  /* 0xfffff000222278a4 */ /* 0x000fe2000f8e023f */
[----:B------:R-:W-:Y:S01]  /*c4c0*/  LEA R2, P0, R122, UR37, 0x2 ;  /* 0x000000257a027c11 */ /* 0x000fe2000f8010ff */
[----:B------:R-:W-:-:S02]  /*c4d0*/  USHF.L.U32 UR36, UR8, 0x2, URZ ;  /* 0x0000000208247899 */ /* 0x000fc4000800063f */
[----:B------:R-:W-:Y:S01]  /*c4e0*/  USHF.L.U64.HI UR37, UR8, 0x2, UR9 ;  /* 0x0000000208257899 */ /* 0x000fe20008010209 */
[----:B------:R-:W-:Y:S02]  /*c4f0*/  LEA.HI.X R3, R122, UR35, RZ, 0x2, P0 ;  /* 0x000000237a037c11 */ /* 0x000fe400080f14ff */
[----:B------:R-:W-:Y:S01]  /*c500*/  MOV R127, UR34 ;  /* 0x00000022007f7c02 */ /* 0x000fe20008000f00 */
[----:B------:R-:W-:Y:S01]  /*c510*/  ULDC.64 UR34, c[0x0][0x2b0] ;  /* 0x0000ac0000227ab9 */ /* 0x000fe20000000a00 */
[----:B------:R-:W-:Y:S01]  /*c520*/  ISETP.GE.AND P0, PT, R6, 0x81, PT ;  /* 0x000000810600780c */ /* 0x000fe20003f06270 */
[----:B------:R-:W-:Y:S02]  /*c530*/  UIMAD UR34, UR37, UR34, URZ ;  /* 0x00000022252272a4 */ /* 0x000fe4000f8e023f */
[----:B------:R-:W-:Y:S01]  /*c540*/  IMAD.WIDE R2, R127, 0x4, R2 ;  /* 0x000000047f027825 */ /* 0x000fe200078e0202 */
[----:B------:R-:W-:Y:S01]  /*c550*/  MOV R127, UR36 ;  /* 0x00000024007f7c02 */ /* 0x000fe20008000f00 */
[----:B------:R-:W-:-:S04]  /*c560*/  UIMAD UR34, UR36, UR35, UR34 ;  /* 0x00000023242272a4 */ /* 0x000fc8000f8e0222 */
[----:B------:R-:W-:Y:S01]  /*c570*/  IMAD.WIDE.U32 R2, R127, c[0x0][0x2b0], R2 ;  /* 0x0000ac007f027a25 */ /* 0x000fe200078e0002 */
[----:B------:R-:W-:-:S04]  /*c580*/  IADD3 R127, R122, 0x180, RZ ;  /* 0x000001807a7f7810 */ /* 0x000fc80007ffe0ff */
[----:B------:R-:W-:Y:S01]  /*c590*/  IADD3 R3, R3, UR34, RZ ;  /* 0x0000002203037c10 */ /* 0x000fe2000fffe0ff */
[----:B------:R-:W-:Y:S05]  /*c5a0*/  @!P0 BRA `(.L_x_1081) ;  /* 0x0000001000008947 */ /* 0x000fea0003800000 */
[----:B0-----:R0:W-:Y:S02]  /*c5b0*/  RED.E.ADD.F32.FTZ.RN.STRONG.GPU [R2.64+-0x3e00], R5 ;  /* 0xffc200050200798e */ /* 0x0011e4000c10e7a0 */
.L_x_1081:
[----:B0-----:R-:W-:Y:S05]  /*c5c0*/  BSYNC B0 ;  /* 0x0000000000007941 */ /* 0x001fea0003800000 */
.L_x_1080:
[----:B------:R-:W0:Y:S01]  /*c5d0*/  LDS R7, [R7.X4+0x4600] ;  /* 0x0046000007077984 */ /* 0x000e220000004800 */
[----:B------:R-:W-:Y:S01]  /*c5e0*/  BSSY B0, `(.L_x_1082) ;  /* 0x0000004000007945 */ /* 0x000fe20003800000 */
[----:B------:R-:W-:Y:S01]  /*c5f0*/  LEA.HI.SX32 R127, R127, R122, 0x1b ;  /* 0x0000007a7f7f7211 */ /* 0x000fe200078fdaff */
[----:B------:R-:W-:Y:S05]  /*c600*/  @!P1 BRA `(.L_x_1083) ;  /* 0x0000001000009947 */ /* 0x000fea0003800000 */
[----:B0-----:R0:W-:Y:S02]  /*c610*/  RED.E.ADD.F32.FTZ.RN.STRONG.GPU [R2.64+-0x3c00], R7 ;  /* 0xffc400070200798e */ /* 0x0011e4000c10e7a0 */
.L_x_1083:
[----:B------:R-:W-:Y:S05]  /*c620*/  BSYNC B0 ;  /* 0x0000000000007941 */ /* 0x000fea0003800000 */
.L_x_1082:
[----:B------:R-:W1:Y:S01]  /*c630*/  LDS R127, [R127.X4+0x4800] ;  /* 0x004800007f7f7984 */ /* 0x000e620000004800 */
[----:B------:R-:W-:Y:S01]  /*c640*/  BSSY B0, `(.L_x_1084) ;  /* 0x0000005000007945 */ /* 0x000fe20003800000 */
[C---:B0-----:R-:W-:Y:S02]  /*c650*/  IADD3 R7, R122.reuse, 0x200, RZ ;  /* 0x000002007a077810 */ /* 0x041fe40007ffe0ff */
[----:B------:R-:W-:Y:S01]  /*c660*/  IADD3 R5, R122, 0x280, RZ ;  /* 0x000002807a057810 */ /* 0x000fe20007ffe0ff */
[----:B------:R-:W-:Y:S05]  /*c670*/  @!P2 BRA `(.L_x_1085) ;  /* 0x000000100000a947 */ /* 0x000fea0003800000 */
[----:B-1----:R0:W-:Y:S02]  /*c680*/  RED.E.ADD.F32.FTZ.RN.STRONG.GPU [R2.64+-0x3a00], R127 ;  /* 0xffc6007f0200798e */ /* 0x0021e4000c10e7a0 */
.L_x_1085:
[----:B------:R-:W-:Y:S05]  /*c690*/  BSYNC B0 ;  /* 0x0000000000007941 */ /* 0x000fea0003800000 */
.L_x_1084:
[-C--:B------:R-:W-:Y:S01]  /*c6a0*/  LEA.HI.SX32 R4, R7, R122.reuse, 0x1b ;  /* 0x0000007a07047211 */ /* 0x080fe200078fdaff */
[----:B------:R-:W-:Y:S01]  /*c6b0*/  BSSY B0, `(.L_x_1086) ;  /* 0x000000d000007945 */ /* 0x000fe20003800000 */
[----:B------:R-:W-:-:S02]  /*c6c0*/  LEA.HI.SX32 R7, R5, R122, 0x1b ;  /* 0x0000007a05077211 */ /* 0x000fc400078fdaff */
[----:B------:R-:W-:Y:S01]  /*c6d0*/  ISETP.GE.AND P6, PT, R6, 0x201, PT ;  /* 0x000002010600780c */ /* 0x000fe20003fc6270 */
[----:B------:R2:W3:Y:S01]  /*c6e0*/  LDS R5, [R4.X4+0x4a00] ;  /* 0x004a000004057984 */ /* 0x0004e20000004800 */
[----:B01----:R-:W-:Y:S02]  /*c6f0*/  IADD3 R127, R122, 0x300, RZ ;  /* 0x000003007a7f7810 */ /* 0x003fe40007ffe0ff */
        /* <DEDUP_REMOVED lines=8> */
.L_x_1087:
[----:B--2---:R-:W-:Y:S05]  /*c780*/  BSYNC B0 ;  /* 0x0000000000007941 */ /* 0x004fea0003800000 */
.L_x_1086:
[----:B------:R-:W1:Y:S01]  /*c790*/  LDS R7, [R7.X4+0x4c00] ;  /* 0x004c000007077984 */ /* 0x000e620000004800 */
[----:B------:R-:W-:Y:S01]  /*c7a0*/  BSSY B0, `(.L_x_1088) ;  /* 0x0000005000007945 */ /* 0x000fe20003800000 */
[----:B0--3--:R-:W-:Y:S02]  /*c7b0*/  IADD3 R5, R122, 0x380, RZ ;  /* 0x000003807a057810 */ /* 0x009fe40007ffe0ff */
[----:B------:R-:W-:Y:S01]  /*c7c0*/  LEA.HI.SX32 R127, R127, R122, 0x1b ;  /* 0x0000007a7f7f7211 */ /* 0x000fe200078fdaff */
[----:B------:R-:W-:Y:S05]  /*c7d0*/  @!P0 BRA `(.L_x_1089) ;  /* 0x0000001000008947 */ /* 0x000fea0003800000 */
[----:B-1----:R0:W-:Y:S02]  /*c7e0*/  RED.E.ADD.F32.FTZ.RN.STRONG.GPU [R2.64+-0x3600], R7 ;  /* 0xffca00070200798e */ /* 0x0021e4000c10e7a0 */
.L_x_1089:
[----:B------:R-:W-:Y:S05]  /*c7f0*/  BSYNC B0 ;  /* 0x0000000000007941 */ /* 0x000fea0003800000 */
.L_x_1088:
[----:B------:R-:W2:Y:S01]  /*c800*/  LDS R127, [R127.X4+0x4e00] ;  /* 0x004e00007f7f7984 */ /* 0x000ea20000004800 */
[----:B------:R-:W-:Y:S01]  /*c810*/  BSSY B0, `(.L_x_1090) ;  /* 0x0000005000007945 */ /* 0x000fe20003800000 */
[----:B01----:R-:W-:-:S02]  /*c820*/  IADD3 R7, R122, 0x400, RZ ;  /* 0x000004007a077810 */ /* 0x003fc40007ffe0ff */
[----:B------:R-:W-:Y:S01]  /*c830*/  LEA.HI.SX32 R5, R5, R122, 0x1b ;  /* 0x0000007a05057211 */ /* 0x000fe200078fdaff */
[----:B------:R-:W-:Y:S05]  /*c840*/  @!P1 BRA `(.L_x_1091) ;  /* 0x0000001000009947 */ /* 0x000fea0003800000 */
[----:B--2---:R0:W-:Y:S02]  /*c850*/  RED.E.ADD.F32.FTZ.RN.STRONG.GPU [R2.64+-0x3400], R127 ;  /* 0xffcc007f0200798e */ /* 0x0041e4000c10e7a0 */
.L_x_1091:
[----:B------:R-:W-:Y:S05]  /*c860*/  BSYNC B0 ;  /* 0x0000000000007941 */ /* 0x000fea0003800000 */
.L_x_1090:
[----:B------:R-:W1:Y:S01]  /*c870*/  LDS R5, [R5.X4+0x5000] ;  /* 0x0050000005057984 */ /* 0x000e620000004800 */
[----:B------:R-:W-:Y:S01]  /*c880*/  BSSY B0, `(.L_x_1092) ;  /* 0x0000005000007945 */ /* 0x000fe20003800000 */
[----:B0-2---:R-:W-:Y:S02]  /*c890*/  IADD3 R127, R122, 0x480, RZ ;  /* 0x000004807a7f7810 */ /* 0x005fe40007ffe0ff */
[----:B------:R-:W-:Y:S01]  /*c8a0*/  LEA.HI.SX32 R7, R7, R122, 0x1b ;  /* 0x0000007a07077211 */ /* 0x000fe200078fdaff */
[----:B------:R-:W-:Y:S05]  /*c8b0*/  @!P2 BRA `(.L_x_1093) ;  /* 0x000000100000a947 */ /* 0x000fea0003800000 */
[----:B-1----:R0:W-:Y:S02]  /*c8c0*/  RED.E.ADD.F32.FTZ.RN.STRONG.GPU [R2.64+-0x3200], R5 ;  /* 0xffce00050200798e */ /* 0x0021e4000c10e7a0 */
.L_x_1093:
[----:B------:R-:W-:Y:S05]  /*c8d0*/  BSYNC B0 ;  /* 0x0000000000007941 */ /* 0x000fea0003800000 */
.L_x_1092:
[----:B------:R-:W2:Y:S01]  /*c8e0*/  LDS R7, [R7.X4+0x5200] ;  /* 0x0052000007077984 */ /* 0x000ea20000004800 */
[----:B------:R-:W-:Y:S01]  /*c8f0*/  BSSY B0, `(.L_x_1094) ;  /* 0x0000005000007945 */ /* 0x000fe20003800000 */
[----:B01----:R-:W-:Y:S02]  /*c900*/  IADD3 R5, R122, 0x500, RZ ;  /* 0x000005007a057810 */ /* 0x003fe40007ffe0ff */
[----:B------:R-:W-:Y:S01]  /*c910*/  LEA.HI.SX32 R127, R127, R122, 0x1b ;  /* 0x0000007a7f7f7211 */ /* 0x000fe200078fdaff */
[----:B------:R-:W-:Y:S05]  /*c920*/  @!P3 BRA `(.L_x_1095) ;  /* 0x000000100000b947 */ /* 0x000fea0003800000 */
[----:B--2---:R0:W-:Y:S02]  /*c930*/  RED.E.ADD.F32.FTZ.RN.STRONG.GPU [R2.64+-0x3000], R7 ;  /* 0xffd000070200798e */ /* 0x0041e4000c10e7a0 */
.L_x_1095:
[----:B------:R-:W-:Y:S05]  /*c940*/  BSYNC B0 ;  /* 0x0000000000007941 */ /* 0x000fea0003800000 */
.L_x_1094:
[----:B------:R-:W1:Y:S01]  /*c950*/  LDS R127, [R127.X4+0x5400] ;  /* 0x005400007f7f7984 */ /* 0x000e620000004800 */
[----:B------:R-:W-:Y:S01]  /*c960*/  BSSY B0, `(.L_x_1096) ;  /* 0x0000004000007945 */ /* 0x000fe20003800000 */
[----:B------:R-:W-:Y:S01]  /*c970*/  LEA.HI.SX32 R5, R5, R122, 0x1b ;  /* 0x0000007a05057211 */ /* 0x000fe200078fdaff */
[----:B------:R-:W-:Y:S05]  /*c980*/  @!P4 BRA `(.L_x_1097) ;  /* 0x000000100000c947 */ /* 0x000fea0003800000 */
[----:B-1----:R1:W-:Y:S02]  /*c990*/  RED.E.ADD.F32.FTZ.RN.STRONG.GPU [R2.64+-0x2e00], R127 ;  /* 0xffd2007f0200798e */ /* 0x0023e4000c10e7a0 */
.L_x_1097:
[----:B------:R-:W-:Y:S05]  /*c9a0*/  BSYNC B0 ;  /* 0x0000000000007941 */ /* 0x000fea0003800000 */
.L_x_1096:
[----:B------:R-:W3:Y:S01]  /*c9b0*/  LDS R5, [R5.X4+0x5600] ;  /* 0x0056000005057984 */ /* 0x000ee20000004800 */
[----:B------:R-:W-:Y:S01]  /*c9c0*/  BSSY B0, `(.L_x_1098) ;  /* 0x0000005000007945 */ /* 0x000fe20003800000 */
[----:B0-2---:R-:W-:-:S02]  /*c9d0*/  IADD3 R7, R122, 0x580, RZ ;  /* 0x000005807a077810 */ /* 0x005fc40007ffe0ff */
[----:B-1----:R-:W-:Y:S01]  /*c9e0*/  IADD3 R127, R122, 0x600, RZ ;  /* 0x000006007a7f7810 */ /* 0x002fe20007ffe0ff */
[----:B------:R-:W-:Y:S05]  /*c9f0*/  @!P5 BRA `(.L_x_1099) ;  /* 0x000000100000d947 */ /* 0x000fea0003800000 */
[----:B---3--:R0:W-:Y:S02]  /*ca00*/  RED.E.ADD.F32.FTZ.RN.STRONG.GPU [R2.64+-0x2c00], R5 ;  /* 0xffd400050200798e */ /* 0x0081e4000c10e7a0 */
.L_x_1099:
[----:B------:R-:W-:Y:S05]  /*ca10*/  BSYNC B0 ;  /* 0x0000000000007941 */ /* 0x000fea0003800000 */
.L_x_1098:
[-C--:B------:R-:W-:Y:S01]  /*ca20*/  LEA.HI.SX32 R7, R7, R122.reuse, 0x1b ;  /* 0x0000007a07077211 */ /* 0x080fe200078fdaff */
[----:B------:R-:W-:Y:S01]  /*ca30*/  BSSY B0, `(.L_x_1100) ;  /* 0x000000d000007945 */ /* 0x000fe20003800000 */
[----:B------:R-:W-:Y:S02]  /*ca40*/  ISETP.GE.AND P6, PT, R6, 0x581, PT ;  /* 0x000005810600780c */ /* 0x000fe40003fc6270 */
[----:B0--3--:R-:W-:Y:S02]  /*ca50*/  IADD3 R5, R122, 0x680, RZ ;  /* 0x000006807a057810 */ /* 0x009fe40007ffe0ff */
        /* <DEDUP_REMOVED lines=10> */
.L_x_1101:
[----:B------:R-:W-:Y:S05]  /*cb00*/  BSYNC B0 ;  /* 0x0000000000007941 */ /* 0x000fea0003800000 */
.L_x_1100:
[----:B------:R-:W1:Y:S01]  /*cb10*/  LDS R127, [R127.X4+0x5a00] ;  /* 0x005a00007f7f7984 */ /* 0x000e620000004800 */
[----:B------:R-:W-:Y:S01]  /*cb20*/  BSSY B0, `(.L_x_1102) ;  /* 0x0000005000007945 */ /* 0x000fe20003800000 */
[----:B0-----:R-:W-:-:S02]  /*cb30*/  IADD3 R7, R122, 0x700, RZ ;  /* 0x000007007a077810 */ /* 0x001fc40007ffe0ff */
[----:B------:R-:W-:Y:S01]  /*cb40*/  LEA.HI.SX32 R5, R5, R122, 0x1b ;  /* 0x0000007a05057211 */ /* 0x000fe200078fdaff */
[----:B------:R-:W-:Y:S05]  /*cb50*/  @!P0 BRA `(.L_x_1103) ;  /* 0x0000001000008947 */ /* 0x000fea0003800000 */
[----:B-1----:R0:W-:Y:S02]  /*cb60*/  RED.E.ADD.F32.FTZ.RN.STRONG.GPU [R2.64+-0x2800], R127 ;  /* 0xffd8007f0200798e */ /* 0x0021e4000c10e7a0 */
.L_x_1103:
[----:B------:R-:W-:Y:S05]  /*cb70*/  BSYNC B0 ;  /* 0x0000000000007941 */ /* 0x000fea0003800000 */
.L_x_1102:
[----:B------:R-:W2:Y:S01]  /*cb80*/  LDS R5, [R5.X4+0x5c00] ;  /* 0x005c000005057984 */ /* 0x000ea20000004800 */
[----:B------:R-:W-:Y:S01]  /*cb90*/  BSSY B0, `(.L_x_1104) ;  /* 0x0000005000007945 */ /* 0x000fe20003800000 */
[----:B01----:R-:W-:Y:S02]  /*cba0*/  IADD3 R127, R122, 0x780, RZ ;  /* 0x000007807a7f7810 */ /* 0x003fe40007ffe0ff */
[----:B------:R-:W-:Y:S01]  /*cbb0*/  LEA.HI.SX32 R7, R7, R122, 0x1b ;  /* 0x0000007a07077211 */ /* 0x000fe200078fdaff */
[----:B------:R-:W-:Y:S05]  /*cbc0*/  @!P1 BRA `(.L_x_1105) ;  /* 0x0000001000009947 */ /* 0x000fea0003800000 */
[----:B--2---:R0:W-:Y:S02]  /*cbd0*/  RED.E.ADD.F32.FTZ.RN.STRONG.GPU [R2.64+-0x2600], R5 ;  /* 0xffda00050200798e */ /* 0x0041e4000c10e7a0 */
.L_x_1105:
[----:B------:R-:W-:Y:S05]  /*cbe0*/  BSYNC B0 ;  /* 0x0000000000007941 */ /* 0x000fea0003800000 */
.L_x_1104:
[----:B------:R-:W1:Y:S01]  /*cbf0*/  LDS R7, [R7.X4+0x5e00] ;  /* 0x005e000007077984 */ /* 0x000e620000004800 */
[----:B------:R-:W-:Y:S01]  /*cc00*/  BSSY B0, `(.L_x_1106) ;  /* 0x0000005000007945 */ /* 0x000fe20003800000 */
[----:B0-2---:R-:W-:Y:S02]  /*cc10*/  IADD3 R5, R122, 0x800, RZ ;  /* 0x000008007a057810 */ /* 0x005fe40007ffe0ff */
[----:B------:R-:W-:Y:S01]  /*cc20*/  LEA.HI.SX32 R127, R127, R122, 0x1b ;  /* 0x0000007a7f7f7211 */ /* 0x000fe200078fdaff */
[----:B------:R-:W-:Y:S05]  /*cc30*/  @!P2 BRA `(.L_x_1107) ;  /* 0x000000100000a947 */ /* 0x000fea0003800000 */
[----:B-1----:R0:W-:Y:S02]  /*cc40*/  RED.E.ADD.F32.FTZ.RN.STRONG.GPU [R2.64+-0x2400], R7 ;  /* 0xffdc00070200798e */ /* 0x0021e4000c10e7a0 */
.L_x_1107:
[----:B------:R-:W-:Y:S05]  /*cc50*/  BSYNC B0 ;  /* 0x0000000000007941 */ /* 0x000fea0003800000 */
.L_x_1106:
[----:B------:R-:W2:Y:S01]  /*cc60*/  LDS R127, [R127.X4+0x6000] ;  /* 0x006000007f7f7984 */ /* 0x000ea20000004800 */
[----:B------:R-:W-:Y:S01]  /*cc70*/  BSSY B0, `(.L_x_1108) ;  /* 0x0000005000007945 */ /* 0x000fe20003800000 */
[----:B01----:R-:W-:-:S02]  /*cc80*/  IADD3 R7, R122, 0x880, RZ ;  /* 0x000008807a077810 */ /* 0x003fc40007ffe0ff */
[----:B------:R-:W-:Y:S01]  /*cc90*/  LEA.HI.SX32 R5, R5, R122, 0x1b ;  /* 0x0000007a05057211 */ /* 0x000fe200078fdaff */
[----:B------:R-:W-:Y:S05]  /*cca0*/  @!P3 BRA `(.L_x_1109) ;  /* 0x000000100000b947 */ /* 0x000fea0003800000 */
[----:B--2---:R0:W-:Y:S02]  /*ccb0*/  RED.E.ADD.F32.FTZ.RN.STRONG.GPU [R2.64+-0x2200], R127 ;  /* 0xffde007f0200798e */ /* 0x0041e4000c10e7a0 */
.L_x_1109:
[----:B------:R-:W-:Y:S05]  /*ccc0*/  BSYNC B0 ;  /* 0x0000000000007941 */ /* 0x000fea0003800000 */
.L_x_1108:
[----:B------:R-:W1:Y:S01]  /*ccd0*/  LDS R5, [R5.X4+0x6200] ;  /* 0x0062000005057984 */ /* 0x000e620000004800 */
[----:B------:R-:W-:Y:S01]  /*cce0*/  BSSY B0, `(.L_x_1110) ;  /* 0x0000004000007945 */ /* 0x000fe20003800000 */
[----:B------:R-:W-:Y:S01]  /*ccf0*/  LEA.HI.SX32 R7, R7, R122, 0x1b ;  /* 0x0000007a07077211 */ /* 0x000fe200078fdaff */
[----:B------:R-:W-:Y:S05]  /*cd00*/  @!P4 BRA `(.L_x_1111) ;  /* 0x000000100000c947 */ /* 0x000fea0003800000 */
[----:B-1----:R1:W-:Y:S02]  /*cd10*/  RED.E.ADD.F32.FTZ.RN.STRONG.GPU [R2.64+-0x2000], R5 ;  /* 0xffe000050200798e */ /* 0x0023e4000c10e7a0 */
.L_x_1111:
[----:B------:R-:W-:Y:S05]  /*cd20*/  BSYNC B0 ;  /* 0x0000000000007941 */ /* 0x000fea0003800000 */
.L_x_1110:
[----:B------:R-:W3:Y:S01]  /*cd30*/  LDS R7, [R7.X4+0x6400] ;  /* 0x0064000007077984 */ /* 0x000ee20000004800 */
[----:B------:R-:W-:Y:S01]  /*cd40*/  BSSY B0, `(.L_x_1112) ;  /* 0x0000005000007945 */ /* 0x000fe20003800000 */
[C---:B-1----:R-:W-:Y:S02]  /*cd50*/  IADD3 R5, R122.reuse, 0x900, RZ ;  /* 0x000009007a057810 */ /* 0x042fe40007ffe0ff */
[----:B0-2---:R-:W-:Y:S01]  /*cd60*/  IADD3 R127, R122, 0x980, RZ ;  /* 0x000009807a7f7810 */ /* 0x005fe20007ffe0ff */
[----:B------:R-:W-:Y:S05]  /*cd70*/  @!P5 BRA `(.L_x_1113) ;  /* 0x000000100000d947 */ /* 0x000fea0003800000 */
[----:B---3--:R0:W-:Y:S02]  /*cd80*/  RED.E.ADD.F32.FTZ.RN.STRONG.GPU [R2.64+-0x1e00], R7 ;  /* 0xffe200070200798e */ /* 0x0081e4000c10e7a0 */
.L_x_1113:
[----:B------:R-:W-:Y:S05]  /*cd90*/  BSYNC B0 ;  /* 0x0000000000007941 */ /* 0x000fea0003800000 */
.L_x_1112:
[----:B------:R-:W-:Y:S01]  /*cda0*/  LEA.HI.SX32 R5, R5, R122, 0x1b ;  /* 0x0000007a05057211 */ /* 0x000fe200078fdaff */
[----:B------:R-:W-:Y:S01]  /*cdb0*/  BSSY B0, `(.L_x_1114) ;  /* 0x000000d000007945 */ /* 0x000fe20003800000 */
[----:B------:R-:W-:-:S02]  /*cdc0*/  ISETP.GE.AND P6, PT, R6, 0x901, PT ;  /* 0x000009010600780c */ /* 0x000fc40003fc6270 */
[----:B0--3--:R-:W-:Y:S02]  /*cdd0*/  IADD3 R7, R122, 0xa00, RZ ;  /* 0x00000a007a077810 */ /* 0x009fe40007ffe0ff */
        /* <DEDUP_REMOVED lines=10> */
.L_x_1115:
[----:B------:R-:W-:Y:S05]  /*ce80*/  BSYNC B0 ;  /* 0x0000000000007941 */ /* 0x000fea0003800000 */
.L_x_1114:
[----:B------:R-:W1:Y:S01]  /*ce90*/  LDS R127, [R127.X4+0x6800] ;  /* 0x006800007f7f7984 */ /* 0x000e620000004800 */
[----:B------:R-:W-:Y:S01]  /*cea0*/  BSSY B0, `(.L_x_1116) ;  /* 0x0000005000007945 */ /* 0x000fe20003800000 */
[----:B0-----:R-:W-:Y:S02]  /*ceb0*/  IADD3 R5, R122, 0xa80, RZ ;  /* 0x00000a807a057810 */ /* 0x001fe40007ffe0ff */
[----:B------:R-:W-:Y:S01]  /*cec0*/  LEA.HI.SX32 R7, R7, R122, 0x1b ;  /* 0x0000007a07077211 */ /* 0x000fe200078fdaff */
[----:B------:R-:W-:Y:S05]  /*ced0*/  @!P0 BRA `(.L_x_1117) ;  /* 0x0000001000008947 */ /* 0x000fea0003800000 */
[----:B-1----:R0:W-:Y:S02]  /*cee0*/  RED.E.ADD.F32.FTZ.RN.STRONG.GPU [R2.64+-0x1a00], R127 ;  /* 0xffe6007f0200798e */ /* 0x0021e4000c10e7a0 */
.L_x_1117:
[----:B------:R-:W-:Y:S05]  /*cef0*/  BSYNC B0 ;  /* 0x0000000000007941 */ /* 0x000fea0003800000 */
.L_x_1116:
[----:B------:R-:W2:Y:S01]  /*cf00*/  LDS R7, [R7.X4+0x6a00] ;  /* 0x006a000007077984 */ /* 0x000ea20000004800 */
[----:B------:R-:W-:Y:S01]  /*cf10*/  BSSY B0, `(.L_x_1118) ;  /* 0x0000005000007945 */ /* 0x000fe20003800000 */
[----:B01----:R-:W-:-:S02]  /*cf20*/  IADD3 R127, R122, 0xb00, RZ ;  /* 0x00000b007a7f7810 */ /* 0x003fc40007ffe0ff */
[----:B------:R-:W-:Y:S01]  /*cf30*/  LEA.HI.SX32 R5, R5, R122, 0x1b ;  /* 0x0000007a05057211 */ /* 0x000fe200078fdaff */
[----:B------:R-:W-:Y:S05]  /*cf40*/  @!P1 BRA `(.L_x_1119) ;  /* 0x0000001000009947 */ /* 0x000fea0003800000 */
[----:B--2---:R0:W-:Y:S02]  /*cf50*/  RED.E.ADD.F32.FTZ.RN.STRONG.GPU [R2.64+-0x1800], R7 ;  /* 0xffe800070200798e */ /* 0x0041e4000c10e7a0 */
.L_x_1119:
[----:B------:R-:W-:Y:S05]  /*cf60*/  BSYNC B0 ;  /* 0x0000000000007941 */ /* 0x000fea0003800000 */
.L_x_1118:
[----:B------:R-:W1:Y:S01]  /*cf70*/  LDS R5, [R5.X4+0x6c00] ;  /* 0x006c000005057984 */ /* 0x000e620000004800 */
[----:B------:R-:W-:Y:S01]  /*cf80*/  BSSY B0, `(.L_x_1120) ;  /* 0x0000005000007945 */ /* 0x000fe20003800000 */
[----:B0-2---:R-:W-:Y:S02]  /*cf90*/  IADD3 R7, R122, 0xb80, RZ ;  /* 0x00000b807a077810 */ /* 0x005fe40007ffe0ff */
[----:B------:R-:W-:Y:S01]  /*cfa0*/  LEA.HI.SX32 R127, R127, R122, 0x1b ;  /* 0x0000007a7f7f7211 */ /* 0x000fe200078fdaff */
[----:B------:R-:W-:Y:S05]  /*cfb0*/  @!P2 BRA `(.L_x_1121) ;  /* 0x000000100000a947 */ /* 0x000fea0003800000 */
[----:B-1----:R0:W-:Y:S02]  /*cfc0*/  RED.E.ADD.F32.FTZ.RN.STRONG.GPU [R2.64+-0x1600], R5 ;  /* 0xffea00050200798e */ /* 0x0021e4000c10e7a0 */
.L_x_1121:
[----:B------:R-:W-:Y:S05]  /*cfd0*/  BSYNC B0 ;  /* 0x0000000000007941 */ /* 0x000fea0003800000 */
.L_x_1120:
[----:B------:R-:W2:Y:S01]  /*cfe0*/  LDS R127, [R127.X4+0x6e00] ;  /* 0x006e00007f7f7984 */ /* 0x000ea20000004800 */
[----:B------:R-:W-:Y:S01]  /*cff0*/  BSSY B0, `(.L_x_1122) ;  /* 0x0000005000007945 */ /* 0x000fe20003800000 */
[----:B01----:R-:W-:Y:S02]  /*d000*/  IADD3 R5, R122, 0xc00, RZ ;  /* 0x00000c007a057810 */ /* 0x003fe40007ffe0ff */
[----:B------:R-:W-:Y:S01]  /*d010*/  LEA.HI.SX32 R7, R7, R122, 0x1b ;  /* 0x0000007a07077211 */ /* 0x000fe200078fdaff */
[----:B------:R-:W-:Y:S05]  /*d020*/  @!P3 BRA `(.L_x_1123) ;  /* 0x000000100000b947 */ /* 0x000fea0003800000 */
[----:B--2---:R0:W-:Y:S02]  /*d030*/  RED.E.ADD.F32.FTZ.RN.STRONG.GPU [R2.64+-0x1400], R127 ;  /* 0xffec007f0200798e */ /* 0x0041e4000c10e7a0 */
.L_x_1123:
[----:B------:R-:W-:Y:S05]  /*d040*/  BSYNC B0 ;  /* 0x0000000000007941 */ /* 0x000fea0003800000 */
.L_x_1122:
[----:B------:R-:W1:Y:S01]  /*d050*/  LDS R7, [R7.X4+0x7000] ;  /* 0x0070000007077984 */ /* 0x000e620000004800 */
[----:B------:R-:W-:Y:S01]  /*d060*/  BSSY B0, `(.L_x_1124) ;  /* 0x0000004000007945 */ /* 0x000fe20003800000 */
[----:B------:R-:W-:Y:S01]  /*d070*/  LEA.HI.SX32 R5, R5, R122, 0x1b ;  /* 0x0000007a05057211 */ /* 0x000fe200078fdaff */
[----:B------:R-:W-:Y:S05]  /*d080*/  @!P4 BRA `(.L_x_1125) ;  /* 0x000000100000c947 */ /* 0x000fea0003800000 */
[----:B-1----:R1:W-:Y:S02]  /*d090*/  RED.E.ADD.F32.FTZ.RN.STRONG.GPU [R2.64+-0x1200], R7 ;  /* 0xffee00070200798e */ /* 0x0023e4000c10e7a0 */
.L_x_1125:
[----:B------:R-:W-:Y:S05]  /*d0a0*/  BSYNC B0 ;  /* 0x0000000000007941 */ /* 0x000fea0003800000 */
.L_x_1124:
[----:B------:R-:W3:Y:S01]  /*d0b0*/  LDS R5, [R5.X4+0x7200] ;  /* 0x0072000005057984 */ /* 0x000ee20000004800 */
[----:B------:R-:W-:Y:S01]  /*d0c0*/  BSSY B0, `(.L_x_1126) ;  /* 0x0000005000007945 */ /* 0x000fe20003800000 */
[----:B-1----:R-:W-:-:S02]  /*d0d0*/  IADD3 R7, R122, 0xc80, RZ ;  /* 0x00000c807a077810 */ /* 0x002fc40007ffe0ff */
[----:B0-2---:R-:W-:Y:S01]  /*d0e0*/  IADD3 R127, R122, 0xd00, RZ ;  /* 0x00000d007a7f7810 */ /* 0x005fe20007ffe0ff */
[----:B------:R-:W-:Y:S05]  /*d0f0*/  @!P5 BRA `(.L_x_1127) ;  /* 0x000000100000d947 */ /* 0x000fea0003800000 */
[----:B---3--:R0:W-:Y:S02]  /*d100*/  RED.E.ADD.F32.FTZ.RN.STRONG.GPU [R2.64+-0x1000], R5 ;  /* 0xfff000050200798e */ /* 0x0081e4000c10e7a0 */
.L_x_1127:
[----:B------:R-:W-:Y:S05]  /*d110*/  BSYNC B0 ;  /* 0x0000000000007941 */ /* 0x000fea0003800000 */
.L_x_1126:
        /* <DEDUP_REMOVED lines=14> */
.L_x_1129:
[----:B------:R-:W-:Y:S05]  /*d200*/  BSYNC B0 ;  /* 0x0000000000007941 */ /* 0x000fea0003800000 */
.L_x_1128:
[----:B------:R-:W1:Y:S01]  /*d210*/  LDS R127, [R127.X4+0x7600] ;  /* 0x007600007f7f7984 */ /* 0x000e620000004800 */
[----:B------:R-:W-:Y:S01]  /*d220*/  BSSY B0, `(.L_x_1130) ;  /* 0x0000005000007945 */ /* 0x000fe20003800000 */
[----:B0-----:R-:W-:-:S02]  /*d230*/  IADD3 R7, R122, 0xe00, RZ ;  /* 0x00000e007a077810 */ /* 0x001fc40007ffe0ff */
[----:B------:R-:W-:Y:S01]  /*d240*/  LEA.HI.SX32 R5, R5, R122, 0x1b ;  /* 0x0000007a05057211 */ /* 0x000fe200078fdaff */
[----:B------:R-:W-:Y:S05]  /*d250*/  @!P0 BRA `(.L_x_1131) ;  /* 0x0000001000008947 */ /* 0x000fea0003800000 */
[----:B-1----:R0:W-:Y:S02]  /*d260*/  RED.E.ADD.F32.FTZ.RN.STRONG.GPU [R2.64+-0xc00], R127 ;  /* 0xfff4007f0200798e */ /* 0x0021e4000c10e7a0 */
.L_x_1131:
[----:B------:R-:W-:Y:S05]  /*d270*/  BSYNC B0 ;  /* 0x0000000000007941 */ /* 0x000fea0003800000 */
.L_x_1130:
[----:B------:R-:W2:Y:S01]  /*d280*/  LDS R5, [R5.X4+0x7800] ;  /* 0x0078000005057984 */ /* 0x000ea20000004800 */
[----:B------:R-:W-:Y:S01]  /*d290*/  BSSY B0, `(.L_x_1132) ;  /* 0x0000005000007945 */ /* 0x000fe20003800000 */
[----:B01----:R-:W-:Y:S02]  /*d2a0*/  IADD3 R127, R122, 0xe80, RZ ;  /* 0x00000e807a7f7810 */ /* 0x003fe40007ffe0ff */
[----:B------:R-:W-:Y:S01]  /*d2b0*/  LEA.HI.SX32 R7, R7, R122, 0x1b ;  /* 0x0000007a07077211 */ /* 0x000fe200078fdaff */
[----:B------:R-:W-:Y:S05]  /*d2c0*/  @!P1 BRA `(.L_x_1133) ;  /* 0x0000001000009947 */ /* 0x000fea0003800000 */
[----:B--2---:R0:W-:Y:S02]  /*d2d0*/  RED.E.ADD.F32.FTZ.RN.STRONG.GPU [R2.64+-0xa00], R5 ;  /* 0xfff600050200798e */ /* 0x0041e4000c10e7a0 */
.L_x_1133:
[----:B------:R-:W-:Y:S05]  /*d2e0*/  BSYNC B0 ;  /* 0x0000000000007941 */ /* 0x000fea0003800000 */
.L_x_1132:
[----:B------:R-:W1:Y:S01]  /*d2f0*/  LDS R7, [R7.X4+0x7a00] ;  /* 0x007a000007077984 */ /* 0x000e620000004800 */
[----:B------:R-:W-:Y:S01]  /*d300*/  BSSY B0, `(.L_x_1134) ;  /* 0x0000005000007945 */ /* 0x000fe20003800000 */
[----:B0-2---:R-:W-:Y:S02]  /*d310*/  IADD3 R5, R122, 0xf00, RZ ;  /* 0x00000f007a057810 */ /* 0x005fe40007ffe0ff */
[----:B------:R-:W-:Y:S01]  /*d320*/  LEA.HI.SX32 R127, R127, R122, 0x1b ;  /* 0x0000007a7f7f7211 */ /* 0x000fe200078fdaff */
[----:B------:R-:W-:Y:S05]  /*d330*/  @!P2 BRA `(.L_x_1135) ;  /* 0x000000100000a947 */ /* 0x000fea0003800000 */
[----:B-1----:R0:W-:Y:S02]  /*d340*/  RED.E.ADD.F32.FTZ.RN.STRONG.GPU [R2.64+-0x800], R7 ;  /* 0xfff800070200798e */ /* 0x0021e4000c10e7a0 */
.L_x_1135:
[----:B------:R-:W-:Y:S05]  /*d350*/  BSYNC B0 ;  /* 0x0000000000007941 */ /* 0x000fea0003800000 */
.L_x_1134:
[----:B------:R-:W2:Y:S01]  /*d360*/  LDS R127, [R127.X4+0x7c00] ;  /* 0x007c00007f7f7984 */ /* 0x000ea20000004800 */
[----:B------:R-:W-:Y:S01]  /*d370*/  BSSY B0, `(.L_x_1136) ;  /* 0x0000005000007945 */ /* 0x000fe20003800000 */
[----:B01----:R-:W-:-:S02]  /*d380*/  IADD3 R7, R122, 0xf80, RZ ;  /* 0x00000f807a077810 */ /* 0x003fc40007ffe0ff */
[----:B------:R-:W-:Y:S01]  /*d390*/  LEA.HI.SX32 R5, R5, R122, 0x1b ;  /* 0x0000007a05057211 */ /* 0x000fe200078fdaff */
[----:B------:R-:W-:Y:S05]  /*d3a0*/  @!P3 BRA `(.L_x_1137) ;  /* 0x000000100000b947 */ /* 0x000fea0003800000 */
[----:B--2---:R0:W-:Y:S02]  /*d3b0*/  RED.E.ADD.F32.FTZ.RN.STRONG.GPU [R2.64+-0x600], R127 ;  /* 0xfffa007f0200798e */ /* 0x0041e4000c10e7a0 */
.L_x_1137:
[----:B------:R-:W-:Y:S05]  /*d3c0*/  BSYNC B0 ;  /* 0x0000000000007941 */ /* 0x000fea0003800000 */
.L_x_1136:
[----:B------:R-:W1:Y:S01]  /*d3d0*/  LDS R5, [R5.X4+0x7e00] ;  /* 0x007e000005057984 */ /* 0x000e620000004800 */
[----:B------:R-:W-:Y:S01]  /*d3e0*/  BSSY B0, `(.L_x_1138) ;  /* 0x0000004000007945 */ /* 0x000fe20003800000 */
[----:B------:R-:W-:Y:S01]  /*d3f0*/  LEA.HI.SX32 R7, R7, R122, 0x1b ;  /* 0x0000007a07077211 */ /* 0x000fe200078fdaff */
[----:B------:R-:W-:Y:S05]  /*d400*/  @!P4 BRA `(.L_x_1139) ;  /* 0x000000100000c947 */ /* 0x000fea0003800000 */
[----:B-1----:R1:W-:Y:S02]  /*d410*/  RED.E.ADD.F32.FTZ.RN.STRONG.GPU [R2.64+-0x400], R5 ;  /* 0xfffc00050200798e */ /* 0x0023e4000c10e7a0 */
.L_x_1139:
[----:B------:R-:W-:Y:S05]  /*d420*/  BSYNC B0 ;  /* 0x0000000000007941 */ /* 0x000fea0003800000 */
.L_x_1138:
[----:B------:R-:W3:Y:S01]  /*d430*/  LDS R7, [R7.X4+0x8000] ;  /* 0x0080000007077984 */ /* 0x000ee20000004800 */
[----:B------:R-:W-:Y:S01]  /*d440*/  BSSY B0, `(.L_x_1140) ;  /* 0x0000003000007945 */ /* 0x000fe20003800000 */
[----:B------:R-:W-:Y:S05]  /*d450*/  @!P5 BRA `(.L_x_1141) ;  /* 0x000000100000d947 */ /* 0x000fea0003800000 */
[----:B---3--:R3:W-:Y:S02]  /*d460*/  RED.E.ADD.F32.FTZ.RN.STRONG.GPU [R2.64+-0x200], R7 ;  /* 0xfffe00070200798e */ /* 0x0087e4000c10e7a0 */
.L_x_1141:
[----:B------:R-:W-:Y:S05]  /*d470*/  BSYNC B0 ;  /* 0x0000000000007941 */ /* 0x000fea0003800000 */
.L_x_1140:
[----:B01-3--:R-:W0:Y:S01]  /*d480*/  SHFL.DOWN PT, R2, R33, 0x1, 0x1f ;  /* 0x08201f0021027f89 */ /* 0x00be2200000e0000 */
[----:B------:R-:W-:Y:S01]  /*d490*/  ISETP.GT.AND P0, PT, R121, 0x1e, PT ;  /* 0x0000001e7900780c */ /* 0x000fe20003f04270 */
[----:B------:R-:W-:Y:S01]  /*d4a0*/  FFMA.FTZ R200, R9, R40, R200 ;  /* 0x0000002809c87223 */ /* 0x000fe200000100c8 */
[----:B------:R-:W-:Y:S01]  /*d4b0*/  MOV R5, R33 ;  /* 0x0000002100057202 */ /* 0x000fe20000000f00 */
[----:B--2---:R-:W1:Y:S01]  /*d4c0*/  SHFL.DOWN PT, R127, R11, 0x1, 0x1f ;  /* 0x08201f000b7f7f89 */ /* 0x004e6200000e0000 */
[----:B------:R-:W-:Y:S01]  /*d4d0*/  MOV R6, R11 ;  /* 0x0000000b00067202 */ /* 0x000fe20000000f00 */
[----:B------:R-:W-:Y:S01]  /*d4e0*/  FFMA.FTZ R203, R8, R46, R203 ;  /* 0x0000002e08cb7223 */ /* 0x000fe200000100cb */
[----:B------:R-:W-:Y:S01]  /*d4f0*/  MOV R7, R189 ;  /* 0x000000bd00077202 */ /* 0x000fe20000000f00 */
[----:B------:R-:W2:Y:S01]  /*d500*/  SHFL.DOWN PT, R34, R189, 0x1, 0x1f ;  /* 0x08201f00bd227f89 */ /* 0x000ea200000e0000 */
[----:B------:R-:W-:Y:S01]  /*d510*/  MOV R4, R13 ;  /* 0x0000000d00047202 */ /* 0x000fe20000000f00 */
[----:B------:R-:W-:Y:S01]  /*d520*/  FMUL.FTZ R59, R59, R150 ;  /* 0x000000963b3b7220 */ /* 0x000fe20000410000 */
[----:B------:R-:W-:Y:S01]  /*d530*/  ISETP.NE.AND P1, PT, R121, RZ, PT ;  /* 0x000000ff7900720c */ /* 0x000fe20003f25270 */
[----:B------:R-:W3:Y:S01]  /*d540*/  SHFL.DOWN PT, R3, R13, 0x1, 0x1f ;  /* 0x08201f000d037f89 */ /* 0x000ee200000e0000 */
[----:B------:R-:W-:Y:S01]  /*d550*/  ISETP.NE.AND P2, PT, R122, RZ, PT ;  /* 0x000000ff7a00720c */ /* 0x000fe20003f45270 */
[----:B------:R-:W-:Y:S01]  /*d560*/  FMUL.FTZ R24, R73, R24 ;  /* 0x0000001849187220 */ /* 0x000fe20000410000 */
[----:B------:R-:W-:Y:S01]  /*d570*/  BSSY B0, `(.L_x_1142) ;  /* 0x0000091000007945 */ /* 0x000fe20003800000 */
[----:B------:R-:W-:-:S02]  /*d580*/  FMUL.FTZ R51, R51, R146 ;  /* 0x0000009233337220 */ /* 0x000fc40000410000 */
[----:B------:R-:W-:Y:S02]  /*d590*/  FMUL.FTZ R125, R70, R125 ;  /* 0x0000007d467d7220 */ /* 0x000fe40000410000 */
[----:B------:R-:W-:Y:S02]  /*d5a0*/  FMUL.FTZ R53, R53, R147 ;  /* 0x0000009335357220 */ /* 0x000fe40000410000 */
[----:B------:R-:W-:Y:S02]  /*d5b0*/  FMUL.FTZ R44, R67, R44 ;  /* 0x0000002c432c7220 */ /* 0x000fe40000410000 */
[----:B0-----:R-:W-:Y:S02]  /*d5c0*/  @!P0 FADD.FTZ R5, R5, R2 ;  /* 0x0000000205058221 */ /* 0x001fe40000010000 */
[----:B------:R-:W-:Y:S02]  /*d5d0*/  FMUL.FTZ R55, R55, R148 ;  /* 0x0000009437377220 */ /* 0x000fe40000410000 */
[----:B-1----:R-:W-:Y:S01]  /*d5e0*/  @!P0 FADD.FTZ R6, R6, R127 ;  /* 0x0000007f06068221 */ /* 0x002fe20000010000 */
[----:B------:R-:W0:Y:S01]  /*d5f0*/  SHFL.DOWN PT, R2, R5, 0x2, 0x1f ;  /* 0x08401f0005027f89 */ /* 0x000e2200000e0000 */
[----:B------:R-:W-:-:S02]  /*d600*/  FMUL.FTZ R71, R66, R71 ;  /* 0x0000004742477220 */ /* 0x000fc40000410000 */
[----:B--2---:R-:W-:Y:S01]  /*d610*/  @!P0 FADD.FTZ R7, R7, R34 ;  /* 0x0000002207078221 */ /* 0x004fe20000010000 */
[----:B------:R-:W1:Y:S01]  /*d620*/  SHFL.DOWN PT, R11, R6, 0x2, 0x1f ;  /* 0x08401f00060b7f89 */ /* 0x000e6200000e0000 */
        /* <DEDUP_REMOVED lines=79> */
[----:B------:R-:W-:Y:S02]  /*db20*/  FADD.FTZ R101, R16, R101 ;  /* 0x0000006510657221 */ /* 0x000fe40000010000 */
[----:B------:R-:W-:Y:S02]  /*db30*/  FFMA.FTZ R199, R12, R38, R199 ;  /* 0x000000260cc77223 */ /* 0x000fe400000100c7 */
[----:B------:R-:W-:Y:S02]  /*db40*/  FADD.FTZ R196, R15, R196 ;  /* 0x000000c40fc47221 */ /* 0x000fe40000010000 */
[----:B------:R-:W-:-:S02]  /*db50*/  FADD.FTZ R195, R28, R195 ;  /* 0x000000c31cc37221 */ /* 0x000fc40000010000 */
[----:B------:R-:W-:Y:S02]  /*db60*/  FFMA.FTZ R201, R10, R42, R201 ;  /* 0x0000002a0ac97223 */ /* 0x000fe400000100c9 */
[----:B------:R-:W-:Y:S02]  /*db70*/  FADD.FTZ R194, R17, R194 ;  /* 0x000000c211c27221 */ /* 0x000fe40000010000 */
[----:B------:R-:W-:Y:S02]  /*db80*/  FADD.FTZ R193, R30, R193 ;  /* 0x000000c11ec17221 */ /* 0x000fe40000010000 */
[----:B------:R-:W-:Y:S02]  /*db90*/  FADD.FTZ R166, R21, R166 ;  /* 0x000000a615a67221 */ /* 0x000fe40000010000 */
[----:B------:R-:W-:Y:S02]  /*dba0*/  FADD.FTZ R165, R26, R165 ;  /* 0x000000a51aa57221 */ /* 0x000fe40000010000 */
[----:B------:R-:W-:-:S02]  /*dbb0*/  FFMA.FTZ R205, R72, R50, R205 ;  /* 0x0000003248cd7223 */ /* 0x000fc400000100cd */
[----:B------:R-:W-:Y:S02]  /*dbc0*/  FADD.FTZ R164, R25, R164 ;  /* 0x000000a419a47221 */ /* 0x000fe40000010000 */
[----:B------:R-:W-:Y:S02]  /*dbd0*/  FFMA.FTZ R206, R69, R51, R206 ;  /* 0x0000003345ce7223 */ /* 0x000fe400000100ce */
[----:B------:R-:W-:Y:S02]  /*dbe0*/  FADD.FTZ R163, R24, R163 ;  /* 0x000000a318a37221 */ /* 0x000fe40000010000 */
[----:B------:R-:W-:Y:S02]  /*dbf0*/  FFMA.FTZ R207, R68, R54, R207 ;  /* 0x0000003644cf7223 */ /* 0x000fe400000100cf */
[----:B------:R-:W-:Y:S02]  /*dc00*/  FADD.FTZ R162, R123, R162 ;  /* 0x000000a27ba27221 */ /* 0x000fe40000010000 */
[----:B------:R-:W-:-:S02]  /*dc10*/  FFMA.FTZ R208, R65, R55, R208 ;  /* 0x0000003741d07223 */ /* 0x000fc400000100d0 */
[----:B------:R-:W-:Y:S02]  /*dc20*/  FADD.FTZ R161, R44, R161 ;  /* 0x000000a12ca17221 */ /* 0x000fe40000010000 */
[----:B------:R-:W-:Y:S02]  /*dc30*/  FFMA.FTZ R215, R0, R58, R215 ;  /* 0x0000003a00d77223 */ /* 0x000fe400000100d7 */
[----:B------:R-:W-:Y:S02]  /*dc40*/  FADD.FTZ R160, R49, R160 ;  /* 0x000000a031a07221 */ /* 0x000fe40000010000 */
[----:B------:R-:W-:Y:S02]  /*dc50*/  FADD.FTZ R159, R36, R159 ;  /* 0x0000009f249f7221 */ /* 0x000fe40000010000 */
[----:B------:R-:W-:Y:S02]  /*dc60*/  FFMA.FTZ R217, R61, R82, R217 ;  /* 0x000000523dd97223 */ /* 0x000fe400000100d9 */
[----:B------:R-:W-:-:S02]  /*dc70*/  FADD.FTZ R158, R59, R158 ;  /* 0x0000009e3b9e7221 */ /* 0x000fc40000010000 */
        /* <DEDUP_REMOVED lines=32> */
.L_x_1143:
[----:B0-----:R-:W-:Y:S05]  /*de80*/  BSYNC B0 ;  /* 0x0000000000007941 */ /* 0x001fea0003800000 */
.L_x_1142:
        /* <DEDUP_REMOVED lines=8> */
.L_x_1043:
[----:B------:R-:W2:Y:S04]  /*df10*/  LDL R45, [R1+0x4] ;  /* 0x00000400012d7983 */ /* 0x000ea80000100800 */
[----:B------:R-:W3:Y:S04]  /*df20*/  LDL R43, [R1] ;  /* 0x00000000012b7983 */ /* 0x000ee80000100800 */
        /* <DEDUP_REMOVED lines=44> */
[----:B--2---:R-:W-:Y:S04]  /*e1f0*/  LDS R7, [R45.X4] ;  /* 0x000000002d077984 */ /* 0x004fe80000004800 */
[----:B---3--:R-:W-:Y:S04]  /*e200*/  LDS R9, [R43.X4+0x80] ;  /* 0x000080002b097984 */ /* 0x008fe80000004800 */
        /* <DEDUP_REMOVED lines=19> */
.L_x_1146:
[----:B-1----:R-:W-:Y:S05]  /*e340*/  BSYNC B0 ;  /* 0x0000000000007941 */ /* 0x002fea0003800000 */
.L_x_1145:
        /* <DEDUP_REMOVED lines=165> */
.L_x_1148:
[----:B0-----:R-:W-:Y:S05]  /*eda0*/  BSYNC B0 ;  /* 0x0000000000007941 */ /* 0x001fea0003800000 */
.L_x_1147:
        /* <DEDUP_REMOVED lines=61> */
.L_x_1037:
        /* <DEDUP_REMOVED lines=35> */
.L_x_1151:
[----:B-1----:R-:W-:Y:S05]  /*f3b0*/  BSYNC B0 ;  /* 0x0000000000007941 */ /* 0x002fea0003800000 */
.L_x_1150:
        /* <DEDUP_REMOVED lines=34> */
.L_x_1153:
[----:B------:R-:W3:Y:S02]  /*f5e0*/  S2R R11, SR_TID.X ;  /* 0x00000000000b7919 */ /* 0x000ee40000002100 */
.L_x_1154:
[----:B-1----:R-:W-:Y:S05]  /*f5f0*/  BSYNC B0 ;  /* 0x0000000000007941 */ /* 0x002fea0003800000 */
.L_x_1152:
        /* <DEDUP_REMOVED lines=12> */
.L_x_1155:
        /* <DEDUP_REMOVED lines=32> */
.L_x_1048:
[----:B------:R-:W-:Y:S01]  /*f8c0*/  HFMA2.MMA R65, -RZ, RZ, 0, 5.9604644775390625e-08 ;  /* 0x00000001ff417435 */ /* 0x000fe200000001ff */
[----:B------:R-:W-:-:S02]  /*f8d0*/  MOV R71, R68 ;  /* 0x0000004400477202 */ /* 0x000fc40000000f00 */
[----:B------:R-:W-:Y:S02]  /*f8e0*/  MOV R213, RZ ;  /* 0x000000ff00d57202 */ /* 0x000fe40000000f00 */
[----:B------:R-:W-:Y:S02]  /*f8f0*/  MOV R212, 0xffffffff ;  /* 0xffffffff00d47802 */ /* 0x000fe40000000f00 */
[----:B------:R-:W-:Y:S02]  /*f900*/  MOV R64, 0xf920 ;  /* 0x0000f92000407802 */ /* 0x000fe40000000f00 */
[----:B------:R-:W-:Y:S05]  /*f910*/  CALL.REL.NOINC `($__internal_29_$__cuda_sm70_shflsync_up) ;  /* 0x00001de000007944 */ /* 0x000fea0003c00000 */
[----:B-1----:R-:W-:Y:S01]  /*f920*/  MOV R66, R71 ;  /* 0x0000004700427202 */ /* 0x002fe20000000f00 */
[----:B------:R-:W-:Y:S05]  /*f930*/  BRA `(.L_x_1156) ;  /* 0xffff7f9000007947 */ /* 0x000fea000383ffff */
.L_x_1049:
[----:B------:R-:W-:Y:S01]  /*f940*/  HFMA2.MMA R65, -RZ, RZ, 0, 5.9604644775390625e-08 ;  /* 0x00000001ff417435 */ /* 0x000fe200000001ff */
[----:B------:R-:W-:Y:S02]  /*f950*/  MOV R71, R69 ;  /* 0x0000004500477202 */ /* 0x000fe40000000f00 */
[----:B------:R-:W-:Y:S02]  /*f960*/  MOV R213, RZ ;  /* 0x000000ff00d57202 */ /* 0x000fe40000000f00 */
[----:B------:R-:W-:-:S02]  /*f970*/  MOV R212, 0xffffffff ;  /* 0xffffffff00d47802 */ /* 0x000fc40000000f00 */
[----:B------:R-:W-:Y:S02]  /*f980*/  MOV R64, 0xf9a0 ;  /* 0x0000f9a000407802 */ /* 0x000fe40000000f00 */
[----:B01----:R-:W-:Y:S05]  /*f990*/  CALL.REL.NOINC `($__internal_29_$__cuda_sm70_shflsync_up) ;  /* 0x00001d6000007944 */ /* 0x003fea0003c00000 */
[----:B------:R-:W-:Y:S01]  /*f9a0*/  HFMA2.MMA R65, -RZ, RZ, 0, 5.9604644775390625e-08 ;  /* 0x00000001ff417435 */ /* 0x000fe200000001ff */
[----:B-1----:R-:W-:Y:S02]  /*f9b0*/  MOV R67, R71 ;  /* 0x0000004700437202 */ /* 0x002fe40000000f00 */
[----:B------:R-:W-:Y:S02]  /*f9c0*/  MOV R71, R211 ;  /* 0x000000d300477202 */ /* 0x000fe40000000f00 */
[----:B------:R-:W-:Y:S02]  /*f9d0*/  MOV R213, RZ ;  /* 0x000000ff00d57202 */ /* 0x000fe40000000f00 */
[----:B------:R-:W-:Y:S02]  /*f9e0*/  MOV R212, 0xffffffff ;  /* 0xffffffff00d47802 */ /* 0x000fe40000000f00 */
[----:B------:R-:W-:Y:S02]  /*f9f0*/  MOV R64, 0xfa10 ;  /* 0x0000fa1000407802 */ /* 0x000fe40000000f00 */
[----:B------:R-:W-:Y:S05]  /*fa00*/  CALL.REL.NOINC `($__internal_29_$__cuda_sm70_shflsync_up) ;  /* 0x00001cf000007944 */ /* 0x000fea0003c00000 */
[----:B------:R-:W-:Y:S01]  /*fa10*/  HFMA2.MMA R65, -RZ, RZ, 0, 5.9604644775390625e-08 ;  /* 0x00000001ff417435 */ /* 0x000fe200000001ff */
[----:B-1----:R-:W-:-:S02]  /*fa20*/  MOV R70, R71 ;  /* 0x0000004700467202 */ /* 0x002fc40000000f00 */
[----:B------:R-:W-:Y:S02]  /*fa30*/  MOV R71, R210 ;  /* 0x000000d200477202 */ /* 0x000fe40000000f00 */
[----:B------:R-:W-:Y:S02]  /*fa40*/  MOV R213, RZ ;  /* 0x000000ff00d57202 */ /* 0x000fe40000000f00 */
[----:B------:R-:W-:Y:S02]  /*fa50*/  MOV R212, 0xffffffff ;  /* 0xffffffff00d47802 */ /* 0x000fe40000000f00 */
[----:B------:R-:W-:Y:S02]  /*fa60*/  MOV R64, 0xfa80 ;  /* 0x0000fa8000407802 */ /* 0x000fe40000000f00 */
[----:B------:R-:W-:Y:S05]  /*fa70*/  CALL.REL.NOINC `($__internal_29_$__cuda_sm70_shflsync_up) ;  /* 0x00001c8000007944 */ /* 0x000fea0003c00000 */
[-C--:B------:R-:W-:Y:S01]  /*fa80*/  FMUL.FTZ R64, R69, R66.reuse ;  /* 0x0000004245407220 */ /* 0x080fe20000410000 */
[----:B------:R-:W-:Y:S01]  /*fa90*/  ISETP.GE.AND P0, PT, R121, 0x1, PT ;  /* 0x000000017900780c */ /* 0x000fe20003f06270 */
[-C--:B------:R-:W-:Y:S01]  /*faa0*/  FMUL.FTZ R65, R69, R67.reuse ;  /* 0x0000004345417220 */ /* 0x080fe20000410000 */
[----:B------:R-:W-:Y:S01]  /*fab0*/  MOV R213, RZ ;  /* 0x000000ff00d57202 */ /* 0x000fe20000000f00 */
[C---:B------:R-:W-:Y:S01]  /*fac0*/  FFMA.FTZ R64, R68.reuse, R67, R64 ;  /* 0x0000004344407223 */ /* 0x040fe20000010040 */
[----:B------:R-:W-:Y:S01]  /*fad0*/  MOV R212, 0xffffffff ;  /* 0xffffffff00d47802 */ /* 0x000fe20000000f00 */
[----:B------:R-:W-:-:S02]  /*fae0*/  FFMA.FTZ R65, R68, R66, -R65 ;  /* 0x0000004244417223 */ /* 0x000fc40000010841 */
[C---:B------:R-:W-:Y:S02]  /*faf0*/  FMUL.FTZ R67, R69.reuse, R70 ;  /* 0x0000004645437220 */ /* 0x040fe40000410000 */
[CC--:B-1----:R-:W-:Y:S01]  /*fb00*/  FMUL.FTZ R66, R69.reuse, R71.reuse ;  /* 0x0000004745427220 */ /* 0x0c2fe20000410000 */
[----:B------:R-:W-:Y:S01]  /*fb10*/  FSEL R69, R69, R64, !P0 ;  /* 0x0000004045457208 */ /* 0x000fe20004000000 */
[C---:B------:R-:W-:Y:S01]  /*fb20*/  FFMA.FTZ R71, R68.reuse, R71, R67 ;  /* 0x0000004744477223 */ /* 0x040fe20000010043 */
[----:B------:R-:W-:Y:S01]  /*fb30*/  MOV R64, 0xfbd0 ;  /* 0x0000fbd000407802 */ /* 0x000fe20000000f00 */
[C---:B------:R-:W-:Y:S01]  /*fb40*/  FFMA.FTZ R66, R68.reuse, R70, -R66 ;  /* 0x0000004644427223 */ /* 0x040fe20000010842 */
[----:B------:R-:W-:Y:S01]  /*fb50*/  FSEL R68, R68, R65, !P0 ;  /* 0x0000004144447208 */ /* 0x000fe20004000000 */
[----:B------:R-:W-:Y:S01]  /*fb60*/  FADD.FTZ R71, R210, R71 ;  /* 0x00000047d2477221 */ /* 0x000fe20000010000 */
[----:B------:R-:W-:Y:S01]  /*fb70*/  HFMA2.MMA R65, -RZ, RZ, 0, 1.1920928955078125e-07 ;  /* 0x00000002ff417435 */ /* 0x000fe200000001ff */
[----:B------:R-:W-:-:S03]  /*fb80*/  FADD.FTZ R66, R211, R66 ;  /* 0x00000042d3427221 */ /* 0x000fc60000010000 */
[----:B------:R-:W-:Y:S02]  /*fb90*/  FSEL R210, R210, R71, !P0 ;  /* 0x00000047d2d27208 */ /* 0x000fe40004000000 */
[----:B------:R-:W-:Y:S02]  /*fba0*/  FSEL R211, R211, R66, !P0 ;  /* 0x00000042d3d37208 */ /* 0x000fe40004000000 */
[----:B------:R-:W-:Y:S02]  /*fbb0*/  MOV R71, R68 ;  /* 0x0000004400477202 */ /* 0x000fe40000000f00 */
[----:B------:R-:W-:Y:S05]  /*fbc0*/  CALL.REL.NOINC `($__internal_29_$__cuda_sm70_shflsync_up) ;  /* 0x00001b3000007944 */ /* 0x000fea0003c00000 */
[----:B------:R-:W-:Y:S01]  /*fbd0*/  HFMA2.MMA R65, -RZ, RZ, 0, 1.1920928955078125e-07 ;  /* 0x00000002ff417435 */ /* 0x000fe200000001ff */
[----:B-1----:R-:W-:Y:S02]  /*fbe0*/  MOV R66, R71 ;  /* 0x0000004700427202 */ /* 0x002fe40000000f00 */
[----:B------:R-:W-:Y:S02]  /*fbf0*/  MOV R71, R69 ;  /* 0x0000004500477202 */ /* 0x000fe40000000f00 */
[----:B------:R-:W-:Y:S02]  /*fc00*/  MOV R213, RZ ;  /* 0x000000ff00d57202 */ /* 0x000fe40000000f00 */
[----:B------:R-:W-:-:S02]  /*fc10*/  MOV R212, 0xffffffff ;  /* 0xffffffff00d47802 */ /* 0x000fc40000000f00 */
[----:B------:R-:W-:Y:S02]  /*fc20*/  MOV R64, 0xfc40 ;  /* 0x0000fc4000407802 */ /* 0x000fe40000000f00 */
[----:B------:R-:W-:Y:S05]  /*fc30*/  CALL.REL.NOINC `($__internal_29_$__cuda_sm70_shflsync_up) ;  /* 0x00001ac000007944 */ /* 0x000fea0003c00000 */
[----:B------:R-:W-:Y:S01]  /*fc40*/  HFMA2.MMA R65, -RZ, RZ, 0, 1.1920928955078125e-07 ;  /* 0x00000002ff417435 */ /* 0x000fe200000001ff */
[----:B-1----:R-:W-:Y:S02]  /*fc50*/  MOV R67, R71 ;  /* 0x0000004700437202 */ /* 0x002fe40000000f00 */
[----:B------:R-:W-:Y:S02]  /*fc60*/  MOV R71, R211 ;  /* 0x000000d300477202 */ /* 0x000fe40000000f00 */
[----:B------:R-:W-:Y:S02]  /*fc70*/  MOV R213, RZ ;  /* 0x000000ff00d57202 */ /* 0x000fe40000000f00 */
[----:B------:R-:W-:Y:S02]  /*fc80*/  MOV R212, 0xffffffff ;  /* 0xffffffff00d47802 */ /* 0x000fe40000000f00 */
[----:B------:R-:W-:Y:S02]  /*fc90*/  MOV R64, 0xfcb0 ;  /* 0x0000fcb000407802 */ /* 0x000fe40000000f00 */
[----:B------:R-:W-:Y:S05]  /*fca0*/  CALL.REL.NOINC `($__internal_29_$__cuda_sm70_shflsync_up) ;  /* 0x00001a5000007944 */ /* 0x000fea0003c00000 */
[----:B------:R-:W-:Y:S01]  /*fcb0*/  HFMA2.MMA R65, -RZ, RZ, 0, 1.1920928955078125e-07 ;  /* 0x00000002ff417435 */ /* 0x000fe200000001ff */
[----:B-1----:R-:W-:-:S02]  /*fcc0*/  MOV R70, R71 ;  /* 0x0000004700467202 */ /* 0x002fc40000000f00 */
[----:B------:R-:W-:Y:S02]  /*fcd0*/  MOV R71, R210 ;  /* 0x000000d200477202 */ /* 0x000fe40000000f00 */
[----:B------:R-:W-:Y:S02]  /*fce0*/  MOV R213, RZ ;  /* 0x000000ff00d57202 */ /* 0x000fe40000000f00 */
[----:B------:R-:W-:Y:S02]  /*fcf0*/  MOV R212, 0xffffffff ;  /* 0xffffffff00d47802 */ /* 0x000fe40000000f00 */
[----:B------:R-:W-:Y:S02]  /*fd00*/  MOV R64, 0xfd20 ;  /* 0x0000fd2000407802 */ /* 0x000fe40000000f00 */
[----:B------:R-:W-:Y:S05]  /*fd10*/  CALL.REL.NOINC `($__internal_29_$__cuda_sm70_shflsync_up) ;  /* 0x000019e000007944 */ /* 0x000fea0003c00000 */
[----:B-1----:R-:W-:Y:S01]  /*fd20*/  FMUL.FTZ R64, R69, R71 ;  /* 0x0000004745407220 */ /* 0x002fe20000410000 */
[----:B------:R-:W-:Y:S01]  /*fd30*/  ISETP.GE.AND P0, PT, R121, 0x2, PT ;  /* 0x000000027900780c */ /* 0x000fe20003f06270 */
[CC--:B------:R-:W-:Y:S01]  /*fd40*/  FMUL.FTZ R65, R70.reuse, R69.reuse ;  /* 0x0000004546417220 */ /* 0x0c0fe20000410000 */
[----:B------:R-:W-:Y:S01]  /*fd50*/  MOV R213, RZ ;  /* 0x000000ff00d57202 */ /* 0x000fe20000000f00 */
[----:B------:R-:W-:Y:S01]  /*fd60*/  FFMA.FTZ R64, R70, R68, -R64 ;  /* 0x0000004446407223 */ /* 0x000fe20000010840 */
[----:B------:R-:W-:Y:S01]  /*fd70*/  MOV R212, 0xffffffff ;  /* 0xffffffff00d47802 */ /* 0x000fe20000000f00 */
[----:B------:R-:W-:-:S02]  /*fd80*/  FMUL.FTZ R70, R66, R69 ;  /* 0x0000004542467220 */ /* 0x000fc40000410000 */
[----:B------:R-:W-:Y:S02]  /*fd90*/  FFMA.FTZ R65, R68, R71, R65 ;  /* 0x0000004744417223 */ /* 0x000fe40000010041 */
[C---:B------:R-:W-:Y:S02]  /*fda0*/  FFMA.FTZ R70, R67.reuse, R68, R70 ;  /* 0x0000004443467223 */ /* 0x040fe40000010046 */
[----:B------:R-:W-:Y:S02]  /*fdb0*/  FMUL.FTZ R67, R67, R69 ;  /* 0x0000004543437220 */ /* 0x000fe40000410000 */
[----:B------:R-:W-:Y:S01]  /*fdc0*/  @P0 FADD.FTZ R211, R211, R64 ;  /* 0x00000040d3d30221 */ /* 0x000fe20000010000 */
[----:B------:R-:W-:Y:S01]  /*fdd0*/  FSEL R69, R69, R70, !P0 ;  /* 0x0000004645457208 */ /* 0x000fe20004000000 */
[----:B------:R-:W-:Y:S01]  /*fde0*/  @P0 FFMA.FTZ R68, R66, R68, -R67 ;  /* 0x0000004442440223 */ /* 0x000fe20000010843 */
[----:B------:R-:W-:Y:S01]  /*fdf0*/  MOV R64, 0xfe50 ;  /* 0x0000fe5000407802 */ /* 0x000fe20000000f00 */
[----:B------:R-:W-:Y:S01]  /*fe00*/  @P0 FADD.FTZ R210, R210, R65 ;  /* 0x00000041d2d20221 */ /* 0x000fe20000010000 */
[----:B------:R-:W-:Y:S01]  /*fe10*/  HFMA2.MMA R65, -RZ, RZ, 0, 2.384185791015625e-07 ;  /* 0x00000004ff417435 */ /* 0x000fe200000001ff */
[----:B------:R-:W-:-:S02]  /*fe20*/  MOV R70, R211 ;  /* 0x000000d300467202 */ /* 0x000fc40000000f00 */
[----:B------:R-:W-:-:S03]  /*fe30*/  MOV R71, R68 ;  /* 0x0000004400477202 */ /* 0x000fc60000000f00 */
[----:B------:R-:W-:Y:S05]  /*fe40*/  CALL.REL.NOINC `($__internal_29_$__cuda_sm70_shflsync_up) ;  /* 0x000018b000007944 */ /* 0x000fea0003c00000 */
[----:B------:R-:W-:Y:S01]  /*fe50*/  HFMA2.MMA R65, -RZ, RZ, 0, 2.384185791015625e-07 ;  /* 0x00000004ff417435 */ /* 0x000fe200000001ff */
[----:B-1----:R-:W-:Y:S02]  /*fe60*/  MOV R66, R71 ;  /* 0x0000004700427202 */ /* 0x002fe40000000f00 */
[----:B------:R-:W-:Y:S02]  /*fe70*/  MOV R71, R69 ;  /* 0x0000004500477202 */ /* 0x000fe40000000f00 */
[----:B------:R-:W-:Y:S02]  /*fe80*/  MOV R213, RZ ;  /* 0x000000ff00d57202 */ /* 0x000fe40000000f00 */
[----:B------:R-:W-:Y:S02]  /*fe90*/  MOV R212, 0xffffffff ;  /* 0xffffffff00d47802 */ /* 0x000fe40000000f00 */
[----:B------:R-:W-:Y:S02]  /*fea0*/  MOV R64, 0xfec0 ;  /* 0x0000fec000407802 */ /* 0x000fe40000000f00 */
[----:B------:R-:W-:Y:S05]  /*feb0*/  CALL.REL.NOINC `($__internal_29_$__cuda_sm70_shflsync_up) ;  /* 0x0000184000007944 */ /* 0x000fea0003c00000 */
[----:B------:R-:W-:Y:S01]  /*fec0*/  HFMA2.MMA R65, -RZ, RZ, 0, 2.384185791015625e-07 ;  /* 0x00000004ff417435 */ /* 0x000fe200000001ff */
[----:B-1----:R-:W-:-:S02]  /*fed0*/  MOV R67, R71 ;  /* 0x0000004700437202 */ /* 0x002fc40000000f00 */
[----:B------:R-:W-:Y:S02]  /*fee0*/  MOV R71, R70 ;  /* 0x0000004600477202 */ /* 0x000fe40000000f00 */
[----:B------:R-:W-:Y:S02]  /*fef0*/  MOV R213, RZ ;  /* 0x000000ff00d57202 */ /* 0x000fe40000000f00 */
[----:B------:R-:W-:Y:S02]  /*ff00*/  MOV R212, 0xffffffff ;  /* 0xffffffff00d47802 */ /* 0x000fe40000000f00 */
[----:B------:R-:W-:Y:S02]  /*ff10*/  MOV R64, 0xff30 ;  /* 0x0000ff3000407802 */ /* 0x000fe40000000f00 */
[----:B------:R-:W-:Y:S05]  /*ff20*/  CALL.REL.NOINC `($__internal_29_$__cuda_sm70_shflsync_up) ;  /* 0x000017d000007944 */ /* 0x000fea0003c00000 */
[----:B------:R-:W-:Y:S01]  /*ff30*/  HFMA2.MMA R65, -RZ, RZ, 0, 2.384185791015625e-07 ;  /* 0x00000004ff417435 */ /* 0x000fe200000001ff */
[----:B-1----:R-:W-:Y:S02]  /*ff40*/  MOV R211, R71 ;  /* 0x0000004700d37202 */ /* 0x002fe40000000f00 */
[----:B------:R-:W-:Y:S02]  /*ff50*/  MOV R71, R210 ;  /* 0x000000d200477202 */ /* 0x000fe40000000f00 */
[----:B------:R-:W-:-:S02]  /*ff60*/  MOV R213, RZ ;  /* 0x000000ff00d57202 */ /* 0x000fc40000000f00 */
[----:B------:R-:W-:Y:S02]  /*ff70*/  MOV R212, 0xffffffff ;  /* 0xffffffff00d47802 */ /* 0x000fe40000000f00 */
[----:B------:R-:W-:Y:S02]  /*ff80*/  MOV R64, 0xffa0 ;  /* 0x0000ffa000407802 */ /* 0x000fe40000000f00 */
[----:B------:R-:W-:Y:S05]  /*ff90*/  CALL.REL.NOINC `($__internal_29_$__cuda_sm70_shflsync_up) ;  /* 0x0000176000007944 */ /* 0x000fea0003c00000 */
[----:B------:R-:W-:Y:S01]  /*ffa0*/  FMUL.FTZ R65, R211, R69 ;  /* 0x00000045d3417220 */ /* 0x000fe20000410000 */
[----:B------:R-:W-:Y:S01]  /*ffb0*/  ISETP.GE.AND P0, PT, R121, 0x4, PT ;  /* 0x000000047900780c */ /* 0x000fe20003f06270 */
[-C--:B-1----:R-:W-:Y:S01]  /*ffc0*/  FMUL.FTZ R64, R69, R71.reuse ;  /* 0x0000004745407220 */ /* 0x082fe20000410000 */
[----:B------:R-:W-:Y:S01]  /*ffd0*/  MOV R213, RZ ;  /* 0x000000ff00d57202 */ /* 0x000fe20000000f00 */
[----:B------:R-:W-:Y:S01]  /*ffe0*/  FFMA.FTZ R65, R68, R71, R65 ;  /* 0x0000004744417223 */ /* 0x000fe20000010041 */
[----:B------:R-:W-:Y:S01]  /*fff0*/  MOV R212, 0xffffffff ;  /* 0xffffffff00d47802 */ /* 0x000fe20000000f00 */
[----:B------:R-:W-:Y:S02]  /*10000*/  FMUL.FTZ R71, R66, R69 ;  /* 0x0000004542477220 */ /* 0x000fe40000410000 */
[----:B------:R-:W-:-:S02]  /*10010*/  FFMA.FTZ R64, R211, R68, -R64 ;  /* 0x00000044d3407223 */ /* 0x000fc40000010840 */
[CC--:B------:R-:W-:Y:S02]  /*10020*/  FFMA.FTZ R71, R67.reuse, R68.reuse, R71 ;  /* 0x0000004443477223 */ /* 0x0c0fe40000010047 */
[----:B------:R-:W-:Y:S02]  /*10030*/  FMUL.FTZ R67, R67, R69 ;  /* 0x0000004543437220 */ /* 0x000fe40000410000 */
[----:B------:R-:W-:Y:S01]  /*10040*/  @P0 FADD.FTZ R210, R210, R65 ;  /* 0x00000041d2d20221 */ /* 0x000fe20000010000 */
[----:B------:R-:W-:Y:S01]  /*10050*/  HFMA2.MMA R65, -RZ, RZ, 0, 4.76837158203125e-07 ;  /* 0x00000008ff417435 */ /* 0x000fe200000001ff */
[----:B------:R-:W-:Y:S01]  /*10060*/  @P0 FFMA.FTZ R68, R66, R68, -R67 ;  /* 0x0000004442440223 */ /* 0x000fe20000010843 */
[----:B------:R-:W-:Y:S01]  /*10070*/  FSEL R67, R69, R71, !P0 ;  /* 0x0000004745437208 */ /* 0x000fe20004000000 */
[----:B------:R-:W-:Y:S01]  /*10080*/  @P0 FADD.FTZ R70, R70, R64 ;  /* 0x0000004046460221 */ /* 0x000fe20000010000 */
[----:B------:R-:W-:Y:S02]  /*10090*/  MOV R64, 0x100c0 ;  /* 0x000100c000407802 */ /* 0x000fe40000000f00 */
[----:B------:R-:W-:-:S02]  /*100a0*/  MOV R71, R68 ;  /* 0x0000004400477202 */ /* 0x000fc40000000f00 */
[----:B------:R-:W-:Y:S05]  /*100b0*/  CALL.REL.NOINC `($__internal_29_$__cuda_sm70_shflsync_up) ;  /* 0x0000164000007944 */ /* 0x000fea0003c00000 */
[----:B------:R-:W-:Y:S01]  /*100c0*/  HFMA2.MMA R65, -RZ, RZ, 0, 4.76837158203125e-07 ;  /* 0x00000008ff417435 */ /* 0x000fe200000001ff */
[----:B-1----:R-:W-:-:S02]  /*100d0*/  MOV R66, R71 ;  /* 0x0000004700427202 */ /* 0x002fc40000000f00 */
[----:B------:R-:W-:Y:S02]  /*100e0*/  MOV R71, R67 ;  /* 0x0000004300477202 */ /* 0x000fe40000000f00 */
[----:B------:R-:W-:Y:S02]  /*100f0*/  MOV R213, RZ ;  /* 0x000000ff00d57202 */ /* 0x000fe40000000f00 */
[----:B------:R-:W-:Y:S02]  /*10100*/  MOV R212, 0xffffffff ;  /* 0xffffffff00d47802 */ /* 0x000fe40000000f00 */
[----:B------:R-:W-:Y:S02]  /*10110*/  MOV R64, 0x10130 ;  /* 0x0001013000407802 */ /* 0x000fe40000000f00 */
[----:B------:R-:W-:Y:S05]  /*10120*/  CALL.REL.NOINC `($__internal_29_$__cuda_sm70_shflsync_up) ;  /* 0x000015d000007944 */ /* 0x000fea0003c00000 */
[----:B------:R-:W-:Y:S01]  /*10130*/  HFMA2.MMA R65, -RZ, RZ, 0, 4.76837158203125e-07 ;  /* 0x00000008ff417435 */ /* 0x000fe200000001ff */
[----:B-1----:R-:W-:Y:S02]  /*10140*/  MOV R69, R71 ;  /* 0x0000004700457202 */ /* 0x002fe40000000f00 */
[----:B------:R-:W-:Y:S02]  /*10150*/  MOV R71, R70 ;  /* 0x0000004600477202 */ /* 0x000fe40000000f00 */
[----:B------:R-:W-:-:S02]  /*10160*/  MOV R213, RZ ;  /* 0x000000ff00d57202 */ /* 0x000fc40000000f00 */
[----:B------:R-:W-:Y:S02]  /*10170*/  MOV R212, 0xffffffff ;  /* 0xffffffff00d47802 */ /* 0x000fe40000000f00 */
[----:B------:R-:W-:Y:S02]  /*10180*/  MOV R64, 0x101a0 ;  /* 0x000101a000407802 */ /* 0x000fe40000000f00 */
[----:B------:R-:W-:Y:S05]  /*10190*/  CALL.REL.NOINC `($__internal_29_$__cuda_sm70_shflsync_up) ;  /* 0x0000156000007944 */ /* 0x000fea0003c00000 */
[----:B------:R-:W-:Y:S01]  /*101a0*/  HFMA2.MMA R65, -RZ, RZ, 0, 4.76837158203125e-07 ;  /* 0x00000008ff417435 */ /* 0x000fe200000001ff */
[----:B-1----:R-:W-:Y:S02]  /*101b0*/  MOV R211, R71 ;  /* 0x0000004700d37202 */ /* 0x002fe40000000f00 */
[----:B------:R-:W-:Y:S02]  /*101c0*/  MOV R71, R210 ;  /* 0x000000d200477202 */ /* 0x000fe40000000f00 */
[----:B------:R-:W-:Y:S02]  /*101d0*/  MOV R213, RZ ;  /* 0x000000ff00d57202 */ /* 0x000fe40000000f00 */
[----:B------:R-:W-:Y:S02]  /*101e0*/  MOV R212, 0xffffffff ;  /* 0xffffffff00d47802 */ /* 0x000fe40000000f00 */
[----:B------:R-:W-:-:S02]  /*101f0*/  MOV R64, 0x10210 ;  /* 0x0001021000407802 */ /* 0x000fc40000000f00 */
[----:B------:R-:W-:Y:S05]  /*10200*/  CALL.REL.NOINC `($__internal_29_$__cuda_sm70_shflsync_up) ;  /* 0x000014f000007944 */ /* 0x000fea0003c00000 */
[----:B------:R-:W-:Y:S01]  /*10210*/  FMUL.FTZ R65, R211, R67 ;  /* 0x00000043d3417220 */ /* 0x000fe20000410000 */
[----:B------:R-:W-:Y:S01]  /*10220*/  ISETP.GE.AND P0, PT, R121, 0x8, PT ;  /* 0x000000087900780c */ /* 0x000fe20003f06270 */
[-C--:B-1----:R-:W-:Y:S01]  /*10230*/  FMUL.FTZ R64, R67, R71.reuse ;  /* 0x0000004743407220 */ /* 0x082fe20000410000 */
[----:B------:R-:W-:Y:S01]  /*10240*/  MOV R213, RZ ;  /* 0x000000ff00d57202 */ /* 0x000fe20000000f00 */
[----:B------:R-:W-:Y:S01]  /*10250*/  FFMA.FTZ R65, R68, R71, R65 ;  /* 0x0000004744417223 */ /* 0x000fe20000010041 */
[----:B------:R-:W-:Y:S01]  /*10260*/  MOV R212, 0xffffffff ;  /* 0xffffffff00d47802 */ /* 0x000fe20000000f00 */
[----:B------:R-:W-:-:S02]  /*10270*/  FMUL.FTZ R71, R66, R67 ;  /* 0x0000004342477220 */ /* 0x000fc40000410000 */
[-C--:B------:R-:W-:Y:S02]  /*10280*/  FFMA.FTZ R64, R211, R68.reuse, -R64 ;  /* 0x00000044d3407223 */ /* 0x080fe40000010840 */
[CC--:B------:R-:W-:Y:S02]  /*10290*/  FFMA.FTZ R71, R69.reuse, R68.reuse, R71 ;  /* 0x0000004445477223 */ /* 0x0c0fe40000010047 */
[----:B------:R-:W-:Y:S02]  /*102a0*/  FMUL.FTZ R69, R69, R67 ;  /* 0x0000004345457220 */ /* 0x000fe40000410000 */
[----:B------:R-:W-:Y:S01]  /*102b0*/  @P0 FADD.FTZ R70, R70, R64 ;  /* 0x0000004046460221 */ /* 0x000fe20000010000 */
[----:B------:R-:W-:Y:S01]  /*102c0*/  FSEL R67, R67, R71, !P0 ;  /* 0x0000004743437208 */ /* 0x000fe20004000000 */
[----:B------:R-:W-:Y:S01]  /*102d0*/  @P0 FFMA.FTZ R68, R66, R68, -R69 ;  /* 0x0000004442440223 */ /* 0x000fe20000010845 */
[----:B------:R-:W-:Y:S01]  /*102e0*/  MOV R64, 0x10350 ;  /* 0x0001035000407802 */ /* 0x000fe20000000f00 */
[----:B------:R-:W-:Y:S01]  /*102f0*/  @P0 FADD.FTZ R210, R210, R65 ;  /* 0x00000041d2d20221 */ /* 0x000fe20000010000 */
[----:B------:R-:W-:Y:S01]  /*10300*/  HFMA2.MMA R65, -RZ, RZ, 0, 9.5367431640625e-07 ;  /* 0x00000010ff417435 */ /* 0x000fe200000001ff */
[----:B------:R-:W-:-:S02]  /*10310*/  MOV R211, R70 ;  /* 0x0000004600d37202 */ /* 0x000fc40000000f00 */
[----:B------:R-:W-:Y:S02]  /*10320*/  MOV R71, R68 ;  /* 0x0000004400477202 */ /* 0x000fe40000000f00 */
[----:B------:R-:W-:Y:S02]  /*10330*/  MOV R69, R67 ;  /* 0x0000004300457202 */ /* 0x000fe40000000f00 */
[----:B------:R-:W-:Y:S05]  /*10340*/  CALL.REL.NOINC `($__internal_29_$__cuda_sm70_shflsync_up) ;  /* 0x000013b000007944 */ /* 0x000fea0003c00000 */
[----:B------:R-:W-:Y:S01]  /*10350*/  HFMA2.MMA R65, -RZ, RZ, 0, 9.5367431640625e-07 ;  /* 0x00000010ff417435 */ /* 0x000fe200000001ff */
[----:B-1----:R-:W-:Y:S02]  /*10360*/  MOV R66, R71 ;  /* 0x0000004700427202 */ /* 0x002fe40000000f00 */
[----:B------:R-:W-:Y:S02]  /*10370*/  MOV R71, R67 ;  /* 0x0000004300477202 */ /* 0x000fe40000000f00 */
[----:B------:R-:W-:Y:S02]  /*10380*/  MOV R213, RZ ;  /* 0x000000ff00d57202 */ /* 0x000fe40000000f00 */
[----:B------:R-:W-:Y:S02]  /*10390*/  MOV R212, 0xffffffff ;  /* 0xffffffff00d47802 */ /* 0x000fe40000000f00 */
[----:B------:R-:W-:-:S02]  /*103a0*/  MOV R64, 0x103c0 ;  /* 0x000103c000407802 */ /* 0x000fc40000000f00 */
[----:B------:R-:W-:Y:S05]  /*103b0*/  CALL.REL.NOINC `($__internal_29_$__cuda_sm70_shflsync_up) ;  /* 0x0000134000007944 */ /* 0x000fea0003c00000 */
[----:B------:R-:W-:Y:S01]  /*103c0*/  HFMA2.MMA R65, -RZ, RZ, 0, 9.5367431640625e-07 ;  /* 0x00000010ff417435 */ /* 0x000fe200000001ff */
[----:B-1----:R-:W-:-:S02]  /*103d0*/  MOV R67, R71 ;  /* 0x0000004700437202 */ /* 0x002fc40000000f00 */
[----:B------:R-:W-:Y:S02]  /*103e0*/  MOV R71, R70 ;  /* 0x0000004600477202 */ /* 0x000fe40000000f00 */
[----:B------:R-:W-:Y:S02]  /*103f0*/  MOV R213, RZ ;  /* 0x000000ff00d57202 */ /* 0x000fe40000000f00 */
[----:B------:R-:W-:Y:S02]  /*10400*/  MOV R212, 0xffffffff ;  /* 0xffffffff00d47802 */ /* 0x000fe40000000f00 */
[----:B------:R-:W-:Y:S02]  /*10410*/  MOV R64, 0x10430 ;  /* 0x0001043000407802 */ /* 0x000fe40000000f00 */
[----:B------:R-:W-:Y:S05]  /*10420*/  CALL.REL.NOINC `($__internal_29_$__cuda_sm70_shflsync_up) ;  /* 0x000012d000007944 */ /* 0x000fea0003c00000 */
[----:B------:R-:W-:Y:S01]  /*10430*/  HFMA2.MMA R65, -RZ, RZ, 0, 9.5367431640625e-07 ;  /* 0x00000010ff417435 */ /* 0x000fe200000001ff */
[----:B-1----:R-:W-:Y:S02]  /*10440*/  MOV R70, R71 ;  /* 0x0000004700467202 */ /* 0x002fe40000000f00 */
[----:B------:R-:W-:Y:S02]  /*10450*/  MOV R71, R210 ;  /* 0x000000d200477202 */ /* 0x000fe40000000f00 */
[----:B------:R-:W-:-:S02]  /*10460*/  MOV R213, RZ ;  /* 0x000000ff00d57202 */ /* 0x000fc40000000f00 */
[----:B------:R-:W-:Y:S02]  /*10470*/  MOV R212, 0xffffffff ;  /* 0xffffffff00d47802 */ /* 0x000fe40000000f00 */
[----:B------:R-:W-:Y:S02]  /*10480*/  MOV R64, 0x104a0 ;  /* 0x000104a000407802 */ /* 0x000fe40000000f00 */
[----:B------:R-:W-:Y:S05]  /*10490*/  CALL.REL.NOINC `($__internal_29_$__cuda_sm70_shflsync_up) ;  /* 0x0000126000007944 */ /* 0x000fea0003c00000 */
[----:B-1----:R-:W-:Y:S01]  /*104a0*/  MOV R64, R71 ;  /* 0x0000004700407202 */ /* 0x002fe20000000f00 */
[----:B------:R-:W-:Y:S05]  /*104b0*/  BRA `(.L_x_1157) ;  /* 0xffff785000007947 */ /* 0x000fea000383ffff */
.L_x_1054:
[----:B------:R-:W-:Y:S01]  /*104c0*/  HFMA2.MMA R65, -RZ, RZ, 0, 5.9604644775390625e-08 ;  /* 0x00000001ff417435 */ /* 0x000fe200000001ff */
[----:B------:R-:W-:Y:S02]  /*104d0*/  MOV R213, RZ ;  /* 0x000000ff00d57202 */ /* 0x000fe40000000f00 */
[----:B------:R-:W-:Y:S02]  /*104e0*/  MOV R212, 0xffffffff ;  /* 0xffffffff00d47802 */ /* 0x000fe40000000f00 */
[----:B------:R-:W-:Y:S02]  /*104f0*/  MOV R64, 0x10510 ;  /* 0x0001051000407802 */ /* 0x000fe40000000f00 */
[----:B01----:R-:W-:Y:S05]  /*10500*/  CALL.REL.NOINC `($__internal_29_$__cuda_sm70_shflsync_up) ;  /* 0x000011f000007944 */ /* 0x003fea0003c00000 */
[----:B------:R-:W-:Y:S01]  /*10510*/  HFMA2.MMA R65, -RZ, RZ, 0, 5.9604644775390625e-08 ;  /* 0x00000001ff417435 */ /* 0x000fe200000001ff */
[----:B-1----:R-:W-:Y:S02]  /*10520*/  MOV R66, R71 ;  /* 0x0000004700427202 */ /* 0x002fe40000000f00 */
[----:B------:R-:W-:-:S02]  /*10530*/  MOV R71, R69 ;  /* 0x0000004500477202 */ /* 0x000fc40000000f00 */
[----:B------:R-:W-:Y:S02]  /*10540*/  MOV R213, RZ ;  /* 0x000000ff00d57202 */ /* 0x000fe40000000f00 */
[----:B------:R-:W-:Y:S02]  /*10550*/  MOV R212, 0xffffffff ;  /* 0xffffffff00d47802 */ /* 0x000fe40000000f00 */
[----:B------:R-:W-:Y:S02]  /*10560*/  MOV R64, 0x10580 ;  /* 0x0001058000407802 */ /* 0x000fe40000000f00 */
[----:B------:R-:W-:Y:S05]  /*10570*/  CALL.REL.NOINC `($__internal_29_$__cuda_sm70_shflsync_up) ;  /* 0x0000118000007944 */ /* 0x000fea0003c00000 */
[----:B------:R-:W-:Y:S01]  /*10580*/  HFMA2.MMA R65, -RZ, RZ, 0, 5.9604644775390625e-08 ;  /* 0x00000001ff417435 */ /* 0x000fe200000001ff */
[----:B-1----:R-:W-:Y:S02]  /*10590*/  MOV R69, R71 ;  /* 0x0000004700457202 */ /* 0x002fe40000000f00 */
[----:B------:R-:W-:Y:S02]  /*105a0*/  MOV R71, R68 ;  /* 0x0000004400477202 */ /* 0x000fe40000000f00 */
[----:B------:R-:W-:Y:S02]  /*105b0*/  MOV R213, RZ ;  /* 0x000000ff00d57202 */ /* 0x000fe40000000f00 */
[----:B------:R-:W-:-:S02]  /*105c0*/  MOV R212, 0xffffffff ;  /* 0xffffffff00d47802 */ /* 0x000fc40000000f00 */
[----:B------:R-:W-:Y:S02]  /*105d0*/  MOV R64, 0x105f0 ;  /* 0x000105f000407802 */ /* 0x000fe40000000f00 */
[----:B------:R-:W-:Y:S05]  /*105e0*/  CALL.REL.NOINC `($__internal_29_$__cuda_sm70_shflsync_up) ;  /* 0x0000111000007944 */ /* 0x000fea0003c00000 */
[----:B------:R-:W-:Y:S01]  /*105f0*/  HFMA2.MMA R65, -RZ, RZ, 0, 5.9604644775390625e-08 ;  /* 0x00000001ff417435 */ /* 0x000fe200000001ff */
[----:B-1----:R-:W-:Y:S02]  /*10600*/  MOV R68, R71 ;  /* 0x0000004700447202 */ /* 0x002fe40000000f00 */
[----:B------:R-:W-:Y:S02]  /*10610*/  MOV R71, R67 ;  /* 0x0000004300477202 */ /* 0x000fe40000000f00 */
[----:B------:R-:W-:Y:S02]  /*10620*/  MOV R213, RZ ;  /* 0x000000ff00d57202 */ /* 0x000fe40000000f00 */
[----:B------:R-:W-:Y:S02]  /*10630*/  MOV R212, 0xffffffff ;  /* 0xffffffff00d47802 */ /* 0x000fe40000000f00 */
[----:B------:R-:W-:Y:S02]  /*10640*/  MOV R64, 0x10660 ;  /* 0x0001066000407802 */ /* 0x000fe40000000f00 */
[----:B------:R-:W-:Y:S05]  /*10650*/  CALL.REL.NOINC `($__internal_29_$__cuda_sm70_shflsync_up) ;  /* 0x000010a000007944 */ /* 0x000fea0003c00000 */
[----:B------:R-:W-:Y:S02]  /*10660*/  MOV R64, R60 ;  /* 0x0000003c00407202 */ /* 0x000fe40000000f00 */
[----:B------:R-:W-:Y:S01]  /*10670*/  MOV R60, R66 ;  /* 0x00000042003c7202 */ /* 0x000fe20000000f00 */
[----:B------:R-:W-:Y:S01]  /*10680*/  HFMA2.MMA R66, -RZ, RZ, 0, 0 ;  /* 0x00000000ff427435 */ /* 0x000fe200000001ff */
[----:B------:R-:W-:-:S02]  /*10690*/  MOV R247, 0xffffffff ;  /* 0xffffffff00f77802 */ /* 0x000fc40000000f00 */
[----:B------:R-:W-:-:S03]  /*106a0*/  MOV R65, 0x106c0 ;  /* 0x000106c000417802 */ /* 0x000fc60000000f00 */
[----:B-1----:R-:W-:Y:S05]  /*106b0*/  CALL.REL.NOINC `($__internal_28_$__cuda_sm70_shflsync_idx_p) ;  /* 0x00000fd000007944 */ /* 0x002fea0003c00000 */
[----:B-1----:R-:W-:Y:S01]  /*106c0*/  MOV R70, R66 ;  /* 0x0000004200467202 */ /* 0x002fe20000000f00 */
[----:B------:R-:W-:Y:S01]  /*106d0*/  HFMA2.MMA R66, -RZ, RZ, 0, 0 ;  /* 0x00000000ff427435 */ /* 0x000fe200000001ff */
[----:B------:R-:W-:Y:S02]  /*106e0*/  MOV R64, R61 ;  /* 0x0000003d00407202 */ /* 0x000fe40000000f00 */
[----:B------:R-:W-:Y:S02]  /*106f0*/  MOV R247, 0xffffffff ;  /* 0xffffffff00f77802 */ /* 0x000fe40000000f00 */
[----:B------:R-:W-:Y:S02]  /*10700*/  MOV R65, 0x10720 ;  /* 0x0001072000417802 */ /* 0x000fe40000000f00 */
[----:B0-----:R-:W-:Y:S05]  /*10710*/  CALL.REL.NOINC `($__internal_28_$__cuda_sm70_shflsync_idx_p) ;  /* 0x00000f7000007944 */ /* 0x001fea0003c00000 */
[----:B-1----:R-:W-:Y:S01]  /*10720*/  MOV R61, R66 ;  /* 0x00000042003d7202 */ /* 0x002fe20000000f00 */
[----:B------:R-:W-:Y:S01]  /*10730*/  HFMA2.MMA R66, -RZ, RZ, 0, 0 ;  /* 0x00000000ff427435 */ /* 0x000fe200000001ff */
[----:B------:R-:W-:Y:S02]  /*10740*/  MOV R64, R62 ;  /* 0x0000003e00407202 */ /* 0x000fe40000000f00 */
[----:B------:R-:W-:-:S02]  /*10750*/  MOV R247, 0xffffffff ;  /* 0xffffffff00f77802 */ /* 0x000fc40000000f00 */
[----:B------:R-:W-:Y:S02]  /*10760*/  MOV R65, 0x10780 ;  /* 0x0001078000417802 */ /* 0x000fe40000000f00 */
[----:B0-----:R-:W-:Y:S05]  /*10770*/  CALL.REL.NOINC `($__internal_28_$__cuda_sm70_shflsync_idx_p) ;  /* 0x00000f1000007944 */ /* 0x001fea0003c00000 */
[----:B-1----:R-:W-:Y:S01]  /*10780*/  MOV R62, R66 ;  /* 0x00000042003e7202 */ /* 0x002fe20000000f00 */
[----:B------:R-:W-:Y:S01]  /*10790*/  HFMA2.MMA R66, -RZ, RZ, 0, 0 ;  /* 0x00000000ff427435 */ /* 0x000fe200000001ff */
[----:B------:R-:W-:Y:S02]  /*107a0*/  MOV R64, R63 ;  /* 0x0000003f00407202 */ /* 0x000fe40000000f00 */
[----:B------:R-:W-:Y:S02]  /*107b0*/  MOV R247, 0xffffffff ;  /* 0xffffffff00f77802 */ /* 0x000fe40000000f00 */
[----:B------:R-:W-:Y:S02]  /*107c0*/  MOV R65, 0x107e0 ;  /* 0x000107e000417802 */ /* 0x000fe40000000f00 */
[----:B0-----:R-:W-:Y:S05]  /*107d0*/  CALL.REL.NOINC `($__internal_28_$__cuda_sm70_shflsync_idx_p) ;  /* 0x00000eb000007944 */ /* 0x001fea0003c00000 */
[----:B-1----:R-:W-:Y:S01]  /*107e0*/  MOV R63, R66 ;  /* 0x00000042003f7202 */ /* 0x002fe20000000f00 */
[----:B0-----:R-:W-:Y:S05]  /*107f0*/  BRA `(.L_x_1158) ;  /* 0xffff781000007947 */ /* 0x001fea000383ffff */
.L_x_1057:
[----:B------:R-:W-:Y:S01]  /*10800*/  HFMA2.MMA R66, -RZ, RZ, 0, 5.9604644775390625e-08 ;  /* 0x00000001ff427435 */ /* 0x000fe200000001ff */
[----:B------:R-:W-:Y:S02]  /*10810*/  MOV R75, R71 ;  /* 0x00000047004b7202 */ /* 0x000fe40000000f00 */
[----:B------:R-:W-:-:S02]  /*10820*/  MOV R76, 0x1f ;  /* 0x0000001f004c7802 */ /* 0x000fc40000000f00 */
[----:B------:R-:W-:Y:S02]  /*10830*/  MOV R65, 0xffffffff ;  /* 0xffffffff00417802 */ /* 0x000fe40000000f00 */
[----:B------:R-:W-:Y:S02]  /*10840*/  MOV R64, 0x10860 ;  /* 0x0001086000407802 */ /* 0x000fe40000000f00 */
[----:B------:R-:W-:Y:S05]  /*10850*/  CALL.REL.NOINC `($__internal_27_$__cuda_sm70_shflsync_down) ;  /* 0x00000df000007944 */ /* 0x000fea0003c00000 */
[----:B-1----:R-:W-:Y:S01]  /*10860*/  MOV R67, R66 ;  /* 0x0000004200437202 */ /* 0x002fe20000000f00 */
[----:B------:R-:W-:Y:S05]  /*10870*/  BRA `(.L_x_1159) ;  /* 0xffff8dc000007947 */ /* 0x000fea000383ffff */
.L_x_1058:
[----:B------:R-:W-:Y:S01]  /*10880*/  HFMA2.MMA R66, -RZ, RZ, 0, 5.9604644775390625e-08 ;  /* 0x00000001ff427435 */ /* 0x000fe200000001ff */
[----:B------:R-:W-:Y:S02]  /*10890*/  MOV R75, R69 ;  /* 0x00000045004b7202 */ /* 0x000fe40000000f00 */
[----:B------:R-:W-:Y:S02]  /*108a0*/  MOV R76, 0x1f ;  /* 0x0000001f004c7802 */ /* 0x000fe40000000f00 */
[----:B------:R-:W-:Y:S02]  /*108b0*/  MOV R65, 0xffffffff ;  /* 0xffffffff00417802 */ /* 0x000fe40000000f00 */
[----:B------:R-:W-:-:S02]  /*108c0*/  MOV R64, 0x108e0 ;  /* 0x000108e000407802 */ /* 0x000fc40000000f00 */
[----:B01----:R-:W-:Y:S05]  /*108d0*/  CALL.REL.NOINC `($__internal_27_$__cuda_sm70_shflsync_down) ;  /* 0x00000d7000007944 */ /* 0x003fea0003c00000 */
[----:B-1----:R-:W-:Y:S01]  /*108e0*/  MOV R69, R66 ;  /* 0x0000004200457202 */ /* 0x002fe20000000f00 */
[----:B------:R-:W-:Y:S01]  /*108f0*/  HFMA2.MMA R66, -RZ, RZ, 0, 5.9604644775390625e-08 ;  /* 0x00000001ff427435 */ /* 0x000fe200000001ff */
[----:B------:R-:W-:-:S02]  /*10900*/  MOV R75, R68 ;  /* 0x00000044004b7202 */ /* 0x000fc40000000f00 */
[----:B------:R-:W-:Y:S02]  /*10910*/  MOV R76, 0x1f ;  /* 0x0000001f004c7802 */ /* 0x000fe40000000f00 */
[----:B------:R-:W-:Y:S02]  /*10920*/  MOV R65, 0xffffffff ;  /* 0xffffffff00417802 */ /* 0x000fe40000000f00 */
[----:B------:R-:W-:Y:S02]  /*10930*/  MOV R64, 0x10950 ;  /* 0x0001095000407802 */ /* 0x000fe40000000f00 */
[----:B------:R-:W-:Y:S05]  /*10940*/  CALL.REL.NOINC `($__internal_27_$__cuda_sm70_shflsync_down) ;  /* 0x00000d0000007944 */ /* 0x000fea0003c00000 */
[----:B-1----:R-:W-:Y:S01]  /*10950*/  MOV R73, R66 ;  /* 0x0000004200497202 */ /* 0x002fe20000000f00 */
[----:B------:R-:W-:Y:S01]  /*10960*/  HFMA2.MMA R66, -RZ, RZ, 0, 5.9604644775390625e-08 ;  /* 0x00000001ff427435 */ /* 0x000fe200000001ff */
[----:B------:R-:W-:Y:S02]  /*10970*/  MOV R75, R70 ;  /* 0x00000046004b7202 */ /* 0x000fe40000000f00 */
[----:B------:R-:W-:Y:S02]  /*10980*/  MOV R76, 0x1f ;  /* 0x0000001f004c7802 */ /* 0x000fe40000000f00 */
[----:B------:R-:W-:-:S02]  /*10990*/  MOV R65, 0xffffffff ;  /* 0xffffffff00417802 */ /* 0x000fc40000000f00 */
[----:B------:R-:W-:Y:S02]  /*109a0*/  MOV R64, 0x109c0 ;  /* 0x000109c000407802 */ /* 0x000fe40000000f00 */
[----:B------:R-:W-:Y:S05]  /*109b0*/  CALL.REL.NOINC `($__internal_27_$__cuda_sm70_shflsync_down) ;  /* 0x00000c9000007944 */ /* 0x000fea0003c00000 */
[----:B-1----:R-:W-:Y:S05]  /*109c0*/  BRA `(.L_x_1160) ;  /* 0xffff8cb000007947 */ /* 0x002fea000383ffff */
.L_x_1061:
[----:B0-----:R-:W-:Y:S01]  /*109d0*/  HFMA2.MMA R66, -RZ, RZ, 0, 1.1920928955078125e-07 ;  /* 0x00000002ff427435 */ /* 0x001fe200000001ff */
[----:B------:R-:W-:Y:S02]  /*109e0*/  MOV R75, R71 ;  /* 0x00000047004b7202 */ /* 0x000fe40000000f00 */
[----:B------:R-:W-:Y:S02]  /*109f0*/  MOV R76, 0x1f ;  /* 0x0000001f004c7802 */ /* 0x000fe40000000f00 */
[----:B------:R-:W-:Y:S02]  /*10a00*/  MOV R65, 0xffffffff ;  /* 0xffffffff00417802 */ /* 0x000fe40000000f00 */
[----:B------:R-:W-:Y:S02]  /*10a10*/  MOV R64, 0x10a30 ;  /* 0x00010a3000407802 */ /* 0x000fe40000000f00 */
[----:B-1234-:R-:W-:Y:S05]  /*10a20*/  CALL.REL.NOINC `($__internal_27_$__cuda_sm70_shflsync_down) ;  /* 0x00000c2000007944 */ /* 0x01efea0003c00000 */
[----:B-1----:R-:W-:Y:S01]  /*10a30*/  MOV R67, R66 ;  /* 0x0000004200437202 */ /* 0x002fe20000000f00 */
[----:B------:R-:W-:Y:S01]  /*10a40*/  HFMA2.MMA R66, -RZ, RZ, 0, 1.1920928955078125e-07 ;  /* 0x00000002ff427435 */ /* 0x000fe200000001ff */
[----:B------:R-:W-:Y:S02]  /*10a50*/  MOV R75, R74 ;  /* 0x0000004a004b7202 */ /* 0x000fe40000000f00 */
[----:B------:R-:W-:-:S02]  /*10a60*/  MOV R76, 0x1f ;  /* 0x0000001f004c7802 */ /* 0x000fc40000000f00 */
[----:B------:R-:W-:Y:S02]  /*10a70*/  MOV R65, 0xffffffff ;  /* 0xffffffff00417802 */ /* 0x000fe40000000f00 */
[----:B------:R-:W-:Y:S02]  /*10a80*/  MOV R64, 0x10aa0 ;  /* 0x00010aa000407802 */ /* 0x000fe40000000f00 */
[----:B------:R-:W-:Y:S05]  /*10a90*/  CALL.REL.NOINC `($__internal_27_$__cuda_sm70_shflsync_down) ;  /* 0x00000bb000007944 */ /* 0x000fea0003c00000 */
[----:B-1----:R-:W-:Y:S01]  /*10aa0*/  MOV R69, R66 ;  /* 0x0000004200457202 */ /* 0x002fe20000000f00 */
[----:B------:R-:W-:Y:S01]  /*10ab0*/  HFMA2.MMA R66, -RZ, RZ, 0, 1.1920928955078125e-07 ;  /* 0x00000002ff427435 */ /* 0x000fe200000001ff */
[----:B------:R-:W-:Y:S02]  /*10ac0*/  MOV R75, R68 ;  /* 0x00000044004b7202 */ /* 0x000fe40000000f00 */
[----:B------:R-:W-:Y:S02]  /*10ad0*/  MOV R76, 0x1f ;  /* 0x0000001f004c7802 */ /* 0x000fe40000000f00 */
[----:B------:R-:W-:Y:S02]  /*10ae0*/  MOV R65, 0xffffffff ;  /* 0xffffffff00417802 */ /* 0x000fe40000000f00 */
[----:B------:R-:W-:-:S02]  /*10af0*/  MOV R64, 0x10b10 ;  /* 0x00010b1000407802 */ /* 0x000fc40000000f00 */
[----:B------:R-:W-:Y:S05]  /*10b00*/  CALL.REL.NOINC `($__internal_27_$__cuda_sm70_shflsync_down) ;  /* 0x00000b4000007944 */ /* 0x000fea0003c00000 */
[----:B-1----:R-:W-:Y:S01]  /*10b10*/  MOV R70, R66 ;  /* 0x0000004200467202 */ /* 0x002fe20000000f00 */
[----:B------:R-:W-:Y:S01]  /*10b20*/  HFMA2.MMA R66, -RZ, RZ, 0, 1.1920928955078125e-07 ;  /* 0x00000002ff427435 */ /* 0x000fe200000001ff */
[----:B------:R-:W-:-:S02]  /*10b30*/  MOV R75, R72 ;  /* 0x00000048004b7202 */ /* 0x000fc40000000f00 */
[----:B------:R-:W-:Y:S02]  /*10b40*/  MOV R76, 0x1f ;  /* 0x0000001f004c7802 */ /* 0x000fe40000000f00 */
[----:B------:R-:W-:Y:S02]  /*10b50*/  MOV R65, 0xffffffff ;  /* 0xffffffff00417802 */ /* 0x000fe40000000f00 */
[----:B------:R-:W-:Y:S02]  /*10b60*/  MOV R64, 0x10b80 ;  /* 0x00010b8000407802 */ /* 0x000fe40000000f00 */
[----:B------:R-:W-:Y:S05]  /*10b70*/  CALL.REL.NOINC `($__internal_27_$__cuda_sm70_shflsync_down) ;  /* 0x00000ad000007944 */ /* 0x000fea0003c00000 */
[----:B-1----:R-:W-:Y:S05]  /*10b80*/  BRA `(.L_x_1161) ;  /* 0xffff8c3000007947 */ /* 0x002fea000383ffff */
.L_x_1064:
[----:B0-----:R-:W-:Y:S01]  /*10b90*/  HFMA2.MMA R66, -RZ, RZ, 0, 2.384185791015625e-07 ;  /* 0x00000004ff427435 */ /* 0x001fe200000001ff */
[----:B------:R-:W-:Y:S02]  /*10ba0*/  MOV R75, R71 ;  /* 0x00000047004b7202 */ /* 0x000fe40000000f00 */
[----:B------:R-:W-:Y:S02]  /*10bb0*/  MOV R76, 0x1f ;  /* 0x0000001f004c7802 */ /* 0x000fe40000000f00 */
[----:B------:R-:W-:Y:S02]  /*10bc0*/  MOV R65, 0xffffffff ;  /* 0xffffffff00417802 */ /* 0x000fe40000000f00 */
[----:B------:R-:W-:-:S02]  /*10bd0*/  MOV R64, 0x10bf0 ;  /* 0x00010bf000407802 */ /* 0x000fc40000000f00 */
[----:B-1234-:R-:W-:Y:S05]  /*10be0*/  CALL.REL.NOINC `($__internal_27_$__cuda_sm70_shflsync_down) ;  /* 0x00000a6000007944 */ /* 0x01efea0003c00000 */
[----:B-1----:R-:W-:Y:S01]  /*10bf0*/  MOV R67, R66 ;  /* 0x0000004200437202 */ /* 0x002fe20000000f00 */
[----:B------:R-:W-:Y:S05]  /*10c00*/  BRA `(.L_x_1162) ;  /* 0xffff8cc000007947 */ /* 0x000fea000383ffff */
.L_x_1065:
[----:B0-----:R-:W-:Y:S01]  /*10c10*/  HFMA2.MMA R66, -RZ, RZ, 0, 2.384185791015625e-07 ;  /* 0x00000004ff427435 */ /* 0x001fe200000001ff */
[----:B------:R-:W-:-:S02]  /*10c20*/  MOV R75, R74 ;  /* 0x0000004a004b7202 */ /* 0x000fc40000000f00 */
[----:B------:R-:W-:Y:S02]  /*10c30*/  MOV R76, 0x1f ;  /* 0x0000001f004c7802 */ /* 0x000fe40000000f00 */
[----:B------:R-:W-:Y:S02]  /*10c40*/  MOV R65, 0xffffffff ;  /* 0xffffffff00417802 */ /* 0x000fe40000000f00 */
[----:B------:R-:W-:Y:S02]  /*10c50*/  MOV R64, 0x10c70 ;  /* 0x00010c7000407802 */ /* 0x000fe40000000f00 */
[----:B-1234-:R-:W-:Y:S05]  /*10c60*/  CALL.REL.NOINC `($__internal_27_$__cuda_sm70_shflsync_down) ;  /* 0x000009e000007944 */ /* 0x01efea0003c00000 */
[----:B-1----:R-:W-:Y:S01]  /*10c70*/  MOV R69, R66 ;  /* 0x0000004200457202 */ /* 0x002fe20000000f00 */
[----:B------:R-:W-:Y:S01]  /*10c80*/  HFMA2.MMA R66, -RZ, RZ, 0, 2.384185791015625e-07 ;  /* 0x00000004ff427435 */ /* 0x000fe200000001ff */
[----:B------:R-:W-:Y:S02]  /*10c90*/  MOV R75, R68 ;  /* 0x00000044004b7202 */ /* 0x000fe40000000f00 */
[----:B------:R-:W-:Y:S02]  /*10ca0*/  MOV R76, 0x1f ;  /* 0x0000001f004c7802 */ /* 0x000fe40000000f00 */
[----:B------:R-:W-:-:S02]  /*10cb0*/  MOV R65, 0xffffffff ;  /* 0xffffffff00417802 */ /* 0x000fc40000000f00 */
[----:B------:R-:W-:Y:S02]  /*10cc0*/  MOV R64, 0x10ce0 ;  /* 0x00010ce000407802 */ /* 0x000fe40000000f00 */
[----:B------:R-:W-:Y:S05]  /*10cd0*/  CALL.REL.NOINC `($__internal_27_$__cuda_sm70_shflsync_down) ;  /* 0x0000097000007944 */ /* 0x000fea0003c00000 */
[----:B-1----:R-:W-:Y:S01]  /*10ce0*/  MOV R70, R66 ;  /* 0x0000004200467202 */ /* 0x002fe20000000f00 */
[----:B------:R-:W-:Y:S01]  /*10cf0*/  HFMA2.MMA R66, -RZ, RZ, 0, 2.384185791015625e-07 ;  /* 0x00000004ff427435 */ /* 0x000fe200000001ff */
[----:B------:R-:W-:Y:S02]  /*10d00*/  MOV R75, R72 ;  /* 0x00000048004b7202 */ /* 0x000fe40000000f00 */
[----:B------:R-:W-:Y:S02]  /*10d10*/  MOV R76, 0x1f ;  /* 0x0000001f004c7802 */ /* 0x000fe40000000f00 */
[----:B------:R-:W-:Y:S02]  /*10d20*/  MOV R65, 0xffffffff ;  /* 0xffffffff00417802 */ /* 0x000fe40000000f00 */
[----:B------:R-:W-:Y:S02]  /*10d30*/  MOV R64, 0x10d50 ;  /* 0x00010d5000407802 */ /* 0x000fe40000000f00 */
[----:B------:R-:W-:Y:S05]  /*10d40*/  CALL.REL.NOINC `($__internal_27_$__cuda_sm70_shflsync_down) ;  /* 0x0000090000007944 */ /* 0x000fea0003c00000 */
[----:B-1----:R-:W-:Y:S05]  /*10d50*/  BRA `(.L_x_1163) ;  /* 0xffff8bb000007947 */ /* 0x002fea000383ffff */
.L_x_1068:
[----:B0-----:R-:W-:Y:S01]  /*10d60*/  HFMA2.MMA R66, -RZ, RZ, 0, 4.76837158203125e-07 ;  /* 0x00000008ff427435 */ /* 0x001fe200000001ff */
[----:B------:R-:W-:Y:S02]  /*10d70*/  MOV R75, R71 ;  /* 0x00000047004b7202 */ /* 0x000fe40000000f00 */
[----:B------:R-:W-:-:S02]  /*10d80*/  MOV R76, 0x1f ;  /* 0x0000001f004c7802 */ /* 0x000fc40000000f00 */
[----:B------:R-:W-:Y:S02]  /*10d90*/  MOV R65, 0xffffffff ;  /* 0xffffffff00417802 */ /* 0x000fe40000000f00 */
[----:B------:R-:W-:Y:S02]  /*10da0*/  MOV R64, 0x10dc0 ;  /* 0x00010dc000407802 */ /* 0x000fe40000000f00 */
[----:B-1234-:R-:W-:Y:S05]  /*10db0*/  CALL.REL.NOINC `($__internal_27_$__cuda_sm70_shflsync_down) ;  /* 0x0000089000007944 */ /* 0x01efea0003c00000 */
[----:B-1----:R-:W-:Y:S01]  /*10dc0*/  MOV R67, R66 ;  /* 0x0000004200437202 */ /* 0x002fe20000000f00 */
[----:B------:R-:W-:Y:S01]  /*10dd0*/  HFMA2.MMA R66, -RZ, RZ, 0, 4.76837158203125e-07 ;  /* 0x00000008ff427435 */ /* 0x000fe200000001ff */
[----:B------:R-:W-:Y:S02]  /*10de0*/  MOV R75, R74 ;  /* 0x0000004a004b7202 */ /* 0x000fe40000000f00 */
[----:B------:R-:W-:Y:S02]  /*10df0*/  MOV R76, 0x1f ;  /* 0x0000001f004c7802 */ /* 0x000fe40000000f00 */
[----:B------:R-:W-:Y:S02]  /*10e00*/  MOV R65, 0xffffffff ;  /* 0xffffffff00417802 */ /* 0x000fe40000000f00 */
[----:B------:R-:W-:-:S02]  /*10e10*/  MOV R64, 0x10e30 ;  /* 0x00010e3000407802 */ /* 0x000fc40000000f00 */
[----:B------:R-:W-:Y:S05]  /*10e20*/  CALL.REL.NOINC `($__internal_27_$__cuda_sm70_shflsync_down) ;  /* 0x0000082000007944 */ /* 0x000fea0003c00000 */
[----:B-1----:R-:W-:Y:S01]  /*10e30*/  MOV R69, R66 ;  /* 0x0000004200457202 */ /* 0x002fe20000000f00 */
[----:B------:R-:W-:Y:S01]  /*10e40*/  HFMA2.MMA R66, -RZ, RZ, 0, 4.76837158203125e-07 ;  /* 0x00000008ff427435 */ /* 0x000fe200000001ff */
[----:B------:R-:W-:-:S02]  /*10e50*/  MOV R75, R68 ;  /* 0x00000044004b7202 */ /* 0x000fc40000000f00 */
[----:B------:R-:W-:Y:S02]  /*10e60*/  MOV R76, 0x1f ;  /* 0x0000001f004c7802 */ /* 0x000fe40000000f00 */
[----:B------:R-:W-:Y:S02]  /*10e70*/  MOV R65, 0xffffffff ;  /* 0xffffffff00417802 */ /* 0x000fe40000000f00 */
[----:B------:R-:W-:Y:S02]  /*10e80*/  MOV R64, 0x10ea0 ;  /* 0x00010ea000407802 */ /* 0x000fe40000000f00 */
[----:B------:R-:W-:Y:S05]  /*10e90*/  CALL.REL.NOINC `($__internal_27_$__cuda_sm70_shflsync_down) ;  /* 0x000007b000007944 */ /* 0x000fea0003c00000 */
[----:B-1----:R-:W-:Y:S01]  /*10ea0*/  MOV R70, R66 ;  /* 0x0000004200467202 */ /* 0x002fe20000000f00 */
[----:B------:R-:W-:Y:S01]  /*10eb0*/  HFMA2.MMA R66, -RZ, RZ, 0, 4.76837158203125e-07 ;  /* 0x00000008ff427435 */ /* 0x000fe200000001ff */
[----:B------:R-:W-:Y:S02]  /*10ec0*/  MOV R75, R72 ;  /* 0x00000048004b7202 */ /* 0x000fe40000000f00 */
[----:B------:R-:W-:Y:S02]  /*10ed0*/  MOV R76, 0x1f ;  /* 0x0000001f004c7802 */ /* 0x000fe40000000f00 */
[----:B------:R-:W-:-:S02]  /*10ee0*/  MOV R65, 0xffffffff ;  /* 0xffffffff00417802 */ /* 0x000fc40000000f00 */
[----:B------:R-:W-:Y:S02]  /*10ef0*/  MOV R64, 0x10f10 ;  /* 0x00010f1000407802 */ /* 0x000fe40000000f00 */
[----:B------:R-:W-:Y:S05]  /*10f00*/  CALL.REL.NOINC `($__internal_27_$__cuda_sm70_shflsync_down) ;  /* 0x0000074000007944 */ /* 0x000fea0003c00000 */
[----:B-1----:R-:W-:Y:S05]  /*10f10*/  BRA `(.L_x_1164) ;  /* 0xffff8b3000007947 */ /* 0x002fea000383ffff */
.L_x_1071:
[----:B0-----:R-:W-:Y:S01]  /*10f20*/  HFMA2.MMA R66, -RZ, RZ, 0, 9.5367431640625e-07 ;  /* 0x00000010ff427435 */ /* 0x001fe200000001ff */
[----:B------:R-:W-:Y:S02]  /*10f30*/  MOV R75, R71 ;  /* 0x00000047004b7202 */ /* 0x000fe40000000f00 */
[----:B------:R-:W-:Y:S02]  /*10f40*/  MOV R76, 0x1f ;  /* 0x0000001f004c7802 */ /* 0x000fe40000000f00 */
[----:B------:R-:W-:Y:S02]  /*10f50*/  MOV R65, 0xffffffff ;  /* 0xffffffff00417802 */ /* 0x000fe40000000f00 */
[----:B------:R-:W-:Y:S02]  /*10f60*/  MOV R64, 0x10f80 ;  /* 0x00010f8000407802 */ /* 0x000fe40000000f00 */
[----:B-1234-:R-:W-:Y:S05]  /*10f70*/  CALL.REL.NOINC `($__internal_27_$__cuda_sm70_shflsync_down) ;  /* 0x000006d000007944 */ /* 0x01efea0003c00000 */
[----:B-1----:R-:W-:Y:S01]  /*10f80*/  MOV R67, R66 ;  /* 0x0000004200437202 */ /* 0x002fe20000000f00 */
[----:B------:R-:W-:Y:S05]  /*10f90*/  BRA `(.L_x_1165) ;  /* 0xffff8bc000007947 */ /* 0x000fea000383ffff */
.L_x_1072:
[----:B0-----:R-:W-:Y:S01]  /*10fa0*/  HFMA2.MMA R66, -RZ, RZ, 0, 9.5367431640625e-07 ;  /* 0x00000010ff427435 */ /* 0x001fe200000001ff */
[----:B------:R-:W-:Y:S02]  /*10fb0*/  MOV R75, R74 ;  /* 0x0000004a004b7202 */ /* 0x000fe40000000f00 */
[----:B------:R-:W-:-:S02]  /*10fc0*/  MOV R76, 0x1f ;  /* 0x0000001f004c7802 */ /* 0x000fc40000000f00 */
[----:B------:R-:W-:Y:S02]  /*10fd0*/  MOV R65, 0xffffffff ;  /* 0xffffffff00417802 */ /* 0x000fe40000000f00 */
[----:B------:R-:W-:Y:S02]  /*10fe0*/  MOV R64, 0x11000 ;  /* 0x0001100000407802 */ /* 0x000fe40000000f00 */
[----:B-1234-:R-:W-:Y:S05]  /*10ff0*/  CALL.REL.NOINC `($__internal_27_$__cuda_sm70_shflsync_down) ;  /* 0x0000065000007944 */ /* 0x01efea0003c00000 */
[----:B-1----:R-:W-:Y:S01]  /*11000*/  MOV R69, R66 ;  /* 0x0000004200457202 */ /* 0x002fe20000000f00 */
[----:B------:R-:W-:Y:S01]  /*11010*/  HFMA2.MMA R66, -RZ, RZ, 0, 9.5367431640625e-07 ;  /* 0x00000010ff427435 */ /* 0x000fe200000001ff */
[----:B------:R-:W-:Y:S02]  /*11020*/  MOV R75, R68 ;  /* 0x00000044004b7202 */ /* 0x000fe40000000f00 */
[----:B------:R-:W-:Y:S02]  /*11030*/  MOV R76, 0x1f ;  /* 0x0000001f004c7802 */ /* 0x000fe40000000f00 */
[----:B------:R-:W-:Y:S02]  /*11040*/  MOV R65, 0xffffffff ;  /* 0xffffffff00417802 */ /* 0x000fe40000000f00 */
[----:B------:R-:W-:-:S02]  /*11050*/  MOV R64, 0x11070 ;  /* 0x0001107000407802 */ /* 0x000fc40000000f00 */
[----:B------:R-:W-:Y:S05]  /*11060*/  CALL.REL.NOINC `($__internal_27_$__cuda_sm70_shflsync_down) ;  /* 0x000005e000007944 */ /* 0x000fea0003c00000 */
[----:B-1----:R-:W-:Y:S01]  /*11070*/  MOV R70, R66 ;  /* 0x0000004200467202 */ /* 0x002fe20000000f00 */
[----:B------:R-:W-:Y:S01]  /*11080*/  HFMA2.MMA R66, -RZ, RZ, 0, 9.5367431640625e-07 ;  /* 0x00000010ff427435 */ /* 0x000fe200000001ff */
[----:B------:R-:W-:-:S02]  /*11090*/  MOV R75, R72 ;  /* 0x00000048004b7202 */ /* 0x000fc40000000f00 */
[----:B------:R-:W-:Y:S02]  /*110a0*/  MOV R76, 0x1f ;  /* 0x0000001f004c7802 */ /* 0x000fe40000000f00 */
[----:B------:R-:W-:Y:S02]  /*110b0*/  MOV R65, 0xffffffff ;  /* 0xffffffff00417802 */ /* 0x000fe40000000f00 */
[----:B------:R-:W-:Y:S02]  /*110c0*/  MOV R64, 0x110e0 ;  /* 0x000110e000407802 */ /* 0x000fe40000000f00 */
[----:B------:R-:W-:Y:S05]  /*110d0*/  CALL.REL.NOINC `($__internal_27_$__cuda_sm70_shflsync_down) ;  /* 0x0000057000007944 */ /* 0x000fea0003c00000 */
[----:B-1----:R-:W-:Y:S05]  /*110e0*/  BRA `(.L_x_1166) ;  /* 0xffff8ab000007947 */ /* 0x002fea000383ffff */
.L_x_1075:
[----:B0-----:R-:W-:Y:S01]  /*110f0*/  HFMA2.MMA R66, -RZ, RZ, 0, 0 ;  /* 0x00000000ff427435 */ /* 0x001fe200000001ff */
[----:B------:R-:W-:Y:S02]  /*11100*/  MOV R64, R71 ;  /* 0x0000004700407202 */ /* 0x000fe40000000f00 */
[----:B------:R-:W-:Y:S02]  /*11110*/  MOV R247, 0xffffffff ;  /* 0xffffffff00f77802 */ /* 0x000fe40000000f00 */
[----:B------:R-:W-:Y:S02]  /*11120*/  MOV R65, 0x11140 ;  /* 0x0001114000417802 */ /* 0x000fe40000000f00 */
[----:B-1234-:R-:W-:Y:S05]  /*11130*/  CALL.REL.NOINC `($__internal_28_$__cuda_sm70_shflsync_idx_p) ;  /* 0x0000055000007944 */ /* 0x01efea0003c00000 */
[----:B-1----:R-:W-:Y:S01]  /*11140*/  MOV R69, R66 ;  /* 0x0000004200457202 */ /* 0x002fe20000000f00 */
[----:B------:R-:W-:Y:S01]  /*11150*/  HFMA2.MMA R66, -RZ, RZ, 0, 0 ;  /* 0x00000000ff427435 */ /* 0x000fe200000001ff */
[----:B------:R-:W-:-:S02]  /*11160*/  MOV R64, R74 ;  /* 0x0000004a00407202 */ /* 0x000fc40000000f00 */
[----:B------:R-:W-:Y:S02]  /*11170*/  MOV R247, 0xffffffff ;  /* 0xffffffff00f77802 */ /* 0x000fe40000000f00 */
        /* <DEDUP_REMOVED lines=10> */
[----:B------:R-:W-:-:S02]  /*11220*/  MOV R64, R72 ;  /* 0x0000004800407202 */ /* 0x000fc40000000f00 */
[----:B------:R-:W-:Y:S02]  /*11230*/  MOV R247, 0xffffffff ;  /* 0xffffffff00f77802 */ /* 0x000fe40000000f00 */
[----:B------:R-:W-:Y:S02]  /*11240*/  MOV R65, 0x11260 ;  /* 0x0001126000417802 */ /* 0x000fe40000000f00 */
[----:B0-----:R-:W-:Y:S05]  /*11250*/  CALL.REL.NOINC `($__internal_28_$__cuda_sm70_shflsync_idx_p) ;  /* 0x0000043000007944 */ /* 0x001fea0003c00000 */
        /* <DEDUP_REMOVED lines=8> */
[----:B0-----:R-:W-:Y:S05]  /*112e0*/  CALL.REL.NOINC `($__internal_27_$__cuda_sm70_shflsync_down) ;  /* 0x0000036000007944 */ /* 0x001fea0003c00000 */
[----:B-1----:R-:W-:Y:S01]  /*112f0*/  MOV R71, R66 ;  /* 0x0000004200477202 */ /* 0x002fe20000000f00 */
[----:B------:R-:W-:Y:S01]  /*11300*/  HFMA2.MMA R66, -RZ, RZ, 0, 5.9604644775390625e-08 ;  /* 0x00000001ff427435 */ /* 0x000fe200000001ff */
[----:B------:R-:W-:Y:S02]  /*11310*/  MOV R75, R74 ;  /* 0x0000004a004b7202 */ /* 0x000fe40000000f00 */
[----:B------:R-:W-:Y:S02]  /*11320*/  MOV R76, 0x1f ;  /* 0x0000001f004c7802 */ /* 0x000fe40000000f00 */
[----:B------:R-:W-:Y:S02]  /*11330*/  MOV R65, 0xffffffff ;  /* 0xffffffff00417802 */ /* 0x000fe40000000f00 */
[----:B------:R-:W-:-:S02]  /*11340*/  MOV R64, 0x11360 ;  /* 0x0001136000407802 */ /* 0x000fc40000000f00 */
[----:B------:R-:W-:Y:S05]  /*11350*/  CALL.REL.NOINC `($__internal_27_$__cuda_sm70_shflsync_down) ;  /* 0x000002f000007944 */ /* 0x000fea0003c00000 */
        /* <DEDUP_REMOVED lines=26> */
[----:B------:R-:W-:Y:S05]  /*11500*/  CALL.REL.NOINC `($__internal_28_$__cuda_sm70_shflsync_idx_p) ;  /* 0x0000018000007944 */ /* 0x000fea0003c00000 */
        /* <DEDUP_REMOVED lines=20> */
        .weak           $__internal_27_$__cuda_sm70_shflsync_down
        .type           $__internal_27_$__cuda_sm70_shflsync_down,@function
        .size           $__internal_27_$__cuda_sm70_shflsync_down,($__internal_28_$__cuda_sm70_shflsync_idx_p - $__internal_27_$__cuda_sm70_shflsync_down)
$__internal_27_$__cuda_sm70_shflsync_down:
[----:B------:R-:W-:Y:S04]  /*11650*/  WARPSYNC R65 ;  /* 0x0000004100007348 */ /* 0x000fe80003800000 */
[----:B------:R0:W1:Y:S02]  /*11660*/  SHFL.DOWN PT, R66, R75, R66, R76 ;  /* 0x080000424b427389 */ /* 0x00006400000e004c */
[----:B0-----:R-:W-:-:S06]  /*11670*/  HFMA2.MMA R65, -RZ, RZ, 0, 0 ;  /* 0x00000000ff417435 */ /* 0x001fcc00000001ff */
[----:B------:R-:W-:Y:S05]  /*11680*/  RET.REL.NODEC R64 `(_Z25selective_scan_bwd_kernelI32Selective_Scan_bwd_kernel_traitsILi128ELi16ELb0ELb1ELb0ELb0ELb1EfN3c107complexIfEEEEv12SSMParamsBwd) ;  /* 0xfffee97040007950 */ /* 0x000fea0003c3ffff */
        .weak           $__internal_28_$__cuda_sm70_shflsync_idx_p
        .type           $__internal_28_$__cuda_sm70_shflsync_idx_p,@function
        .size           $__internal_28_$__cuda_sm70_shflsync_idx_p,($__internal_29_$__cuda_sm70_shflsync_up - $__internal_28_$__cuda_sm70_shflsync_idx_p)
$__internal_28_$__cuda_sm70_shflsync_idx_p:
[----:B------:R-:W-:Y:S01]  /*11690*/  MOV R121, 0x1f ;  /* 0x0000001f00797802 */ /* 0x000fe20000000f00 */
[----:B------:R-:W-:Y:S04]  /*116a0*/  WARPSYNC R247 ;  /* 0x000000f700007348 */ /* 0x000fe80003800000 */
[----:B------:R0:W1:Y:S04]  /*116b0*/  SHFL.IDX PT, R66, R64, R66, R121 ;  /* 0x0000004240427389 */ /* 0x00006800000e0079 */
[----:B0-----:R-:W0:Y:S01]  /*116c0*/  S2R R121, SR_LANEID ;  /* 0x0000000000797919 */ /* 0x001e220000000000 */
[----:B------:R-:W-:Y:S01]  /*116d0*/  MOV R64, R65 ;  /* 0x0000004100407202 */ /* 0x000fe20000000f00 */
[----:B------:R-:W-:-:S06]  /*116e0*/  HFMA2.MMA R65, -RZ, RZ, 0, 0 ;  /* 0x00000000ff417435 */ /* 0x000fcc00000001ff */
[----:B------:R-:W-:Y:S05]  /*116f0*/  RET.REL.NODEC R64 `(_Z25selective_scan_bwd_kernelI32Selective_Scan_bwd_kernel_traitsILi128ELi16ELb0ELb1ELb0ELb0ELb1EfN3c107complexIfEEEEv12SSMParamsBwd) ;  /* 0xfffee90040007950 */ /* 0x000fea0003c3ffff */
        .weak           $__internal_29_$__cuda_sm70_shflsync_up
        .type           $__internal_29_$__cuda_sm70_shflsync_up,@function
        .size           $__internal_29_$__cuda_sm70_shflsync_up,(.L_x_14464 - $__internal_29_$__cuda_sm70_shflsync_up)
$__internal_29_$__cuda_sm70_shflsync_up:
[----:B------:R-:W-:Y:S04]  /*11700*/  WARPSYNC R212 ;  /* 0x000000d400007348 */ /* 0x000fe80003800000 */
[----:B------:R0:W1:Y:S02]  /*11710*/  SHFL.UP PT, R71, R71, R65, R213 ;  /* 0x0400004147477389 */ /* 0x00006400000e00d5 */
[----:B0-----:R-:W-:-:S04]  /*11720*/  MOV R65, 0x0 ;  /* 0x0000000000417802 */ /* 0x001fc80000000f00 */
[----:B------:R-:W-:Y:S05]  /*11730*/  RET.REL.NODEC R64 `(_Z25selective_scan_bwd_kernelI32Selective_Scan_bwd_kernel_traitsILi128ELi16ELb0ELb1ELb0ELb0ELb1EfN3c107complexIfEEEEv12SSMParamsBwd) ;  /* 0xfffee8c040007950 */ /* 0x000fea0003c3ffff */
.L_x_1168:
        /* <DEDUP_REMOVED lines=12> */
.L_x_14464:


//--------------------- .text._Z25selective_scan_bwd_kernelI32Selective_Scan_bwd_kernel_traitsILi128ELi16ELb0ELb1ELb0ELb1ELb0EfN3c107complexIfEEEEv12SSMParamsBwd --------------------------
	.section	.text._Z25selective_scan_bwd_kernelI32Selective_Scan_bwd_kernel_traitsILi128ELi16ELb0ELb1ELb0ELb1ELb0EfN3c107complexIfEEEEv12SSMParamsBwd,"ax",@progbits
	.sectioninfo	@"SHI_REGISTERS=255"
	.align	128
        .global         _Z25selective_scan_bwd_kernelI32Selective_Scan_bwd_kernel_traitsILi128ELi16ELb0ELb1ELb0ELb1ELb0EfN3c107complexIfEEEEv12SSMParamsBwd
        .type           _Z25selective_scan_bwd_kernelI32Selective_Scan_bwd_kernel_traitsILi128ELi16ELb0ELb1ELb0ELb1ELb0EfN3c107complexIfEEEEv12SSMParamsBwd,@function
        .size           _Z25selective_scan_bwd_kernelI32Selective_Scan_bwd_kernel_traitsILi128ELi16ELb0ELb1ELb0ELb1ELb0EfN3c107complexIfEEEEv12SSMParamsBwd,(.L_x_14467 - _Z25selective_scan_bwd_kernelI32Selective_Scan_bwd_kernel_traitsILi128ELi16ELb0ELb1ELb0ELb1ELb0EfN3c107complexIfEEEEv12SSMParamsBwd)
        .other          _Z25selective_scan_bwd_kernelI32Selective_Scan_bwd_kernel_traitsILi128ELi16ELb0ELb1ELb0ELb1ELb0EfN3c107complexIfEEEEv12SSMParamsBwd,@"STO_CUDA_ENTRY STV_DEFAULT"
_Z25selective_scan_bwd_kernelI32Selective_Scan_bwd_kernel_traitsILi128ELi16ELb0ELb1ELb0ELb1ELb0EfN3c107complexIfEEEEv12SSMParamsBwd:
.text._Z25selective_scan_bwd_kernelI32Selective_Scan_bwd_kernel_traitsILi128ELi16ELb0ELb1ELb0ELb1ELb0EfN3c107complexIfEEEEv12SSMParamsBwd:
        /* <DEDUP_REMOVED lines=165> */
.L_x_1308:
        /* <DEDUP_REMOVED lines=14> */
[----:B------:R-:W-:Y:S01]  /*0b30*/  MOV R9, RZ ;  /* 0x000000ff00097202 */ /* 0x000fe20000000f00 */
[----:B------:R-:W-:Y:S01]  /*0b40*/  CS2R R12, SRZ ;  /* 0x00000000000c7805 */ /* 0x000fe2000001ff00 */
[C---:B------:R-:W-:Y:S01]  /*0b50*/  LOP3.LUT R6, R90.reuse, 0x20, RZ, 0xfc, !PT ;  /* 0x000000205a067812 */ /* 0x040fe200078efcff */
[C---:B------:R-:W-:Y:S01]  /*0b60*/  IMAD.WIDE R2, R90.reuse, 0x4, R2 ;  /* 0x000000045a027825 */ /* 0x040fe200078e0202 */
[----:B------:R-:W-:Y:S01]  /*0b70*/  MOV R73, UR7 ;  /* 0x0000000700497c02 */ /* 0x000fe20008000f00 */
[----:B------:R-:W-:Y:S01]  /*0b80*/  CS2R R18, SRZ ;  /* 0x0000000000127805 */ /* 0x000fe2000001ff00 */
[C---:B------:R-:W-:Y:S01]  /*0b90*/  LOP3.LUT R8, R90.reuse, 0x40, RZ, 0xfc, !PT ;  /* 0x000000405a087812 */ /* 0x040fe200078efcff */
[----:B------:R-:W-:Y:S01]  /*0ba0*/  HFMA2.MMA R15, -RZ, RZ, 0, 0 ;  /* 0x00000000ff0f7435 */ /* 0x000fe200000001ff */
[----:B------:R-:W-:-:S02]  /*0bb0*/  ISETP.GE.AND P2, PT, R90, R73, PT ;  /* 0x000000495a00720c */ /* 0x000fc40003f46270 */
[-C--:B------:R-:W-:Y:S02]  /*0bc0*/  ISETP.GE.AND P1, PT, R6, R73.reuse, PT ;  /* 0x000000490600720c */ /* 0x080fe40003f26270 */
[C---:B------:R-:W-:Y:S02]  /*0bd0*/  LOP3.LUT R10, R90.reuse, 0x60, RZ, 0xfc, !PT ;  /* 0x000000605a0a7812 */ /* 0x040fe400078efcff */
[C---:B------:R-:W-:Y:S02]  /*0be0*/  LOP3.LUT R14, R90.reuse, 0x80, RZ, 0xfc, !PT ;  /* 0x000000805a0e7812 */ /* 0x040fe400078efcff */
[C---:B------:R-:W-:Y:S02]  /*0bf0*/  LOP3.LUT R16, R90.reuse, 0xa0, RZ, 0xfc, !PT ;  /* 0x000000a05a107812 */ /* 0x040fe400078efcff */
[----:B------:R-:W-:Y:S02]  /*0c00*/  LOP3.LUT R20, R90, 0xc0, RZ, 0xfc, !PT ;  /* 0x000000c05a147812 */ /* 0x000fe400078efcff */
        /* <DEDUP_REMOVED lines=16> */
[C---:B------:R-:W-:Y:S02]  /*0d10*/  LOP3.LUT R34, R90.reuse, 0x160, RZ, 0xfc, !PT ;  /* 0x000001605a227812 */ /* 0x040fe400078efcff */
[----:B------:R-:W-:Y:S01]  /*0d20*/  MOV R24, RZ ;  /* 0x000000ff00187202 */ /* 0x000fe20000000f00 */
        /* <DEDUP_REMOVED lines=39> */
[----:B-1----:R-:W-:-:S02]  /*0fa0*/  IADD3 R2, R23, 0x100, RZ ;  /* 0x0000010017027810 */ /* 0x002fc40007ffe0ff */
        /* <DEDUP_REMOVED lines=67> */
[----:B------:R-:W-:-:S05]  /*13e0*/  HFMA2.MMA R9, -RZ, RZ, 0, 0 ;  /* 0x00000000ff097435 */ /* 0x000fca00000001ff */
[----:B------:R-:W5:Y:S01]  /*13f0*/  @!P0 LDG.E R18, [R196.64+0x300] ;  /* 0x0003001ec4128981 */ /* 0x000f62000c1e1900 */
[----:B------:R-:W-:Y:S01]  /*1400*/  ISETP.GE.AND P0, PT, R22, R73, PT ;  /* 0x000000491600720c */ /* 0x000fe20003f06270 */
[----:B------:R-:W-:Y:S01]  /*1410*/  HFMA2.MMA R7, -RZ, RZ, 0, 0 ;  /* 0x00000000ff077435 */ /* 0x000fe200000001ff */
[----:B--2---:R-:W-:Y:S01]  /*1420*/  MOV R24, RZ ;  /* 0x000000ff00187202 */ /* 0x004fe20000000f00 */
[----:B------:R-:W-:Y:S01]  /*1430*/  CS2R R4, SRZ ;  /* 0x0000000000047805 */ /* 0x000fe2000001ff00 */
[----:B------:R-:W-:Y:S01]  /*1440*/  CS2R R12, SRZ ;  /* 0x00000000000c7805 */ /* 0x000fe2000001ff00 */
[----:B------:R-:W2:Y:S01]  /*1450*/  @!P1 LDG.E R2, [R196.64] ;  /* 0x0000001ec4029981 */ /* 0x000ea2000c1e1900 */
[----:B------:R-:W-:-:S03]  /*1460*/  HFMA2.MMA R11, -RZ, RZ, 0, 0 ;  /* 0x00000000ff0b7435 */ /* 0x000fc600000001ff */
[----:B------:R-:W5:Y:S04]  /*1470*/  @!P2 LDG.E R3, [R196.64+0x80] ;  /* 0x0000801ec403a981 */ /* 0x000f68000c1e1900 */
[----:B------:R-:W5:Y:S01]  /*1480*/  @!P0 LDG.E R9, [R196.64+0x380] ;  /* 0x0003801ec4098981 */ /* 0x000f62000c1e1900 */
[-C--:B------:R-:W-:Y:S02]  /*1490*/  ISETP.GE.AND P0, PT, R26, R73.reuse, PT ;  /* 0x000000491a00720c */ /* 0x080fe40003f06270 */
[-C--:B------:R-:W-:Y:S01]  /*14a0*/  ISETP.GE.AND P1, PT, R32, R73.reuse, PT ;  /* 0x000000492000720c */ /* 0x080fe20003f26270 */
[----:B------:R-:W5:Y:S01]  /*14b0*/  @!P3 LDG.E R4, [R196.64+0x100] ;  /* 0x0001001ec404b981 */ /* 0x000f62000c1e1900 */
[-C--:B------:R-:W-:Y:S02]  /*14c0*/  ISETP.GE.AND P2, PT, R34, R73.reuse, PT ;  /* 0x000000492200720c */ /* 0x080fe40003f46270 */
[-C--:B------:R-:W-:Y:S01]  /*14d0*/  ISETP.GE.AND P3, PT, R38, R73.reuse, PT ;  /* 0x000000492600720c */ /* 0x080fe20003f66270 */
[----:B------:R-:W5:Y:S01]  /*14e0*/  @!P4 LDG.E R7, [R196.64+0x280] ;  /* 0x0002801ec407c981 */ /* 0x000f62000c1e1900 */
[----:B------:R-:W-:Y:S01]  /*14f0*/  ISETP.GE.AND P4, PT, R40, R73, PT ;  /* 0x000000492800720c */ /* 0x000fe20003f86270 */
[----:B---3--:R-:W-:-:S02]  /*1500*/  HFMA2.MMA R36, -RZ, RZ, 0, 0 ;  /* 0x00000000ff247435 */ /* 0x008fc400000001ff */
[----:B------:R-:W3:Y:S04]  /*1510*/  @!P5 LDG.E R5, [R196.64+0x180] ;  /* 0x0001801ec405d981 */ /* 0x000ee8000c1e1900 */
[----:B------:R-:W3:Y:S01]  /*1520*/  @!P0 LDG.E R24, [R196.64+0x400] ;  /* 0x0004001ec4188981 */ /* 0x000ee2000c1e1900 */
[-C--:B------:R-:W-:Y:S02]  /*1530*/  ISETP.GE.AND P0, PT, R28, R73.reuse, PT ;  /* 0x000000491c00720c */ /* 0x080fe40003f06270 */
[-C--:B------:R-:W-:Y:S01]  /*1540*/  ISETP.GE.AND P5, PT, R44, R73.reuse, PT ;  /* 0x000000492c00720c */ /* 0x080fe20003fa6270 */
[----:B------:R-:W3:Y:S01]  /*1550*/  @!P6 LDG.E R12, [R196.64+0x200] ;  /* 0x0002001ec40ce981 */ /* 0x000ee2000c1e1900 */
[----:B------:R-:W-:Y:S01]  /*1560*/  ISETP.GE.AND P6, PT, R46, R73, PT ;  /* 0x000000492e00720c */ /* 0x000fe20003fc6270 */
[----:B----4-:R-:W-:Y:S01]  /*1570*/  HFMA2.MMA R42, -RZ, RZ, 0, 0 ;  /* 0x00000000ff2a7435 */ /* 0x010fe200000001ff */
        /* <DEDUP_REMOVED lines=8> */
[----:B------:R-:W4:Y:S04]  /*1600*/  @!P5 LDG.E R42, [R196.64+0x700] ;  /* 0x0007001ec42ad981 */ /* 0x000f28000c1e1900 */
[----:B------:R-:W4:Y:S01]  /*1610*/  @!P6 LDG.E R17, [R196.64+0x780] ;  /* 0x0007801ec411e981 */ /* 0x000f22000c1e1900 */
[----:B------:R-:W-:-:S02]  /*1620*/  P2R R21, PR, RZ, 0x1 ;  /* 0x00000001ff157803 */ /* 0x000fc40000000000 */
[-C--:B------:R-:W-:Y:S01]  /*1630*/  ISETP.GE.AND P0, PT, R90, R73.reuse, PT ;  /* 0x000000495a00720c */ /* 0x080fe20003f06270 */
[----:B------:R-:W-:Y:S01]  /*1640*/  HFMA2.MMA R0, -RZ, RZ, 0, 0 ;  /* 0x00000000ff007435 */ /* 0x000fe200000001ff */
[----:B------:R-:W-:Y:S02]  /*1650*/  P2R R19, PR, RZ, 0x2 ;  /* 0x00000002ff137803 */ /* 0x000fe40000000000 */
[----:B------:R-:W-:Y:S02]  /*1660*/  ISETP.GE.AND P1, PT, R8, R73, PT ;  /* 0x000000490800720c */ /* 0x000fe40003f26270 */
[----:B------:R-:W-:Y:S02]  /*1670*/  MOV R8, RZ ;  /* 0x000000ff00087202 */ /* 0x000fe40000000f00 */
[----:B------:R-:W-:Y:S01]  /*1680*/  MOV R23, RZ ;  /* 0x000000ff00177202 */ /* 0x000fe20000000f00 */
[----:B--2---:R1:W-:Y:S04]  /*1690*/  STS [R29.X4], R2 ;  /* 0x000000021d007388 */ /* 0x0043e80000004800 */
[----:B-----5:R2:W-:Y:S04]  /*16a0*/  STS [R27.X4+0x80], R3 ;  /* 0x000080031b007388 */ /* 0x0205e80000004800 */
[----:B------:R-:W-:Y:S04]  /*16b0*/  STS [R25.X4+0x100], R4 ;  /* 0x0001000419007388 */ /* 0x000fe80000004800 */
[----:B---3--:R3:W-:Y:S04]  /*16c0*/  STS [R252.X4+0x180], R5 ;  /* 0x00018005fc007388 */ /* 0x0087e80000004800 */
[----:B------:R-:W-:Y:S04]  /*16d0*/  STS [R251.X4+0x200], R12 ;  /* 0x0002000cfb007388 */ /* 0x000fe80000004800 */
[----:B------:R5:W-:Y:S04]  /*16e0*/  STS [R250.X4+0x280], R7 ;  /* 0x00028007fa007388 */ /* 0x000be80000004800 */
[----:B------:R-:W-:Y:S04]  /*16f0*/  STS [R249.X4+0x300], R18 ;  /* 0x00030012f9007388 */ /* 0x000fe80000004800 */
[----:B------:R0:W-:Y:S04]  /*1700*/  STS [R248.X4+0x380], R9 ;  /* 0x00038009f8007388 */ /* 0x0001e80000004800 */
[----:B------:R-:W-:Y:S04]  /*1710*/  STS [R245.X4+0x400], R24 ;  /* 0x00040018f5007388 */ /* 0x000fe80000004800 */
[----:B----4-:R4:W-:Y:S04]  /*1720*/  STS [R244.X4+0x480], R11 ;  /* 0x0004800bf4007388 */ /* 0x0109e80000004800 */
[----:B------:R-:W-:Y:S04]  /*1730*/  STS [R243.X4+0x500], R30 ;  /* 0x0005001ef3007388 */ /* 0x000fe80000004800 */
[----:B------:R0:W-:Y:S04]  /*1740*/  STS [R242.X4+0x580], R13 ;  /* 0x0005800df2007388 */ /* 0x0001e80000004800 */
[----:B------:R-:W-:Y:S04]  /*1750*/  STS [R241.X4+0x600], R36 ;  /* 0x00060024f1007388 */ /* 0x000fe80000004800 */
[----:B------:R-:W-:Y:S04]  /*1760*/  STS [R240.X4+0x680], R15 ;  /* 0x0006800ff0007388 */ /* 0x000fe80000004800 */
[----:B------:R-:W-:Y:S04]  /*1770*/  STS [R239.X4+0x700], R42 ;  /* 0x0007002aef007388 */ /* 0x000fe80000004800 */
        /* <DEDUP_REMOVED lines=17> */
[----:B------:R-:W4:Y:S01]  /*1890*/  LDS R37, [R89.X4+0x3c] ;  /* 0x00003c0059257984 */ /* 0x000f220000004800 */
[----:B-1----:R-:W-:-:S02]  /*18a0*/  MOV R2, UR27 ;  /* 0x0000001b00027c02 */ /* 0x002fc40008000f00 */
[----:B--2---:R-:W-:-:S05]  /*18b0*/  MOV R3, UR28 ;  /* 0x0000001c00037c02 */ /* 0x004fca0008000f00 */
[----:B------:R-:W-:Y:S01]  /*18c0*/  IMAD.WIDE R2, R90, 0x4, R2 ;  /* 0x000000045a027825 */ /* 0x000fe200078e0202 */
[----:B------:R-:W-:Y:S01]  /*18d0*/  BAR.SYNC.DEFER_BLOCKING 0x0 ;  /* 0x0000000000007b1d */ /* 0x000fe20000010000 */
[----:B---3--:R-:W-:Y:S01]  /*18e0*/  CS2R R4, SRZ ;  /* 0x0000000000047805 */ /* 0x008fe2000001ff00 */
[----:B-----5:R-:W-:-:S04]  /*18f0*/  HFMA2.MMA R7, -RZ, RZ, 0, 0 ;  /* 0x00000000ff077435 */ /* 0x020fc800000001ff */
[----:B------:R-:W2:Y:S01]  /*1900*/  @!P0 LDG.E R0, [R2.64] ;  /* 0x0000001e02008981 */ /* 0x000ea2000c1e1900 */
[----:B------:R-:W-:-:S03]  /*1910*/  ISETP.GE.AND P0, PT, R6, R73, PT ;  /* 0x000000490600720c */ /* 0x000fc60003f06270 */
[----:B------:R-:W3:Y:S01]  /*1920*/  @!P1 LDG.E R4, [R2.64+0x100] ;  /* 0x0001001e02049981 */ /* 0x000ee2000c1e1900 */
[-C--:B------:R-:W-:Y:S01]  /*1930*/  ISETP.GE.AND P1, PT, R14, R73.reuse, PT ;  /* 0x000000490e00720c */ /* 0x080fe20003f26270 */
[----:B0-----:R-:W-:Y:S02]  /*1940*/  HFMA2.MMA R9, -RZ, RZ, 0, 0 ;  /* 0x00000000ff097435 */ /* 0x001fe400000001ff */
[----:B----4-:R-:W-:Y:S01]  /*1950*/  HFMA2.MMA R11, -RZ, RZ, 0, 0 ;  /* 0x00000000ff0b7435 */ /* 0x010fe200000001ff */
[----:B------:R-:W4:Y:S05]  /*1960*/  @!P6 LDG.E R23, [R2.64+0x780] ;  /* 0x0007801e0217e981 */ /* 0x000f2a000c1e1900 */
[----:B------:R-:W5:Y:S01]  /*1970*/  @!P0 LDG.E R5, [R2.64+0x80] ;  /* 0x0000801e02058981 */ /* 0x000f62000c1e1900 */
[----:B------:R-:W-:-:S02]  /*1980*/  ISETP.GE.AND P0, PT, R10, R73, PT ;  /* 0x000000490a00720c */ /* 0x000fc40003f06270 */
[----:B------:R-:W-:-:S06]  /*1990*/  MOV R6, RZ ;  /* 0x000000ff00067202 */ /* 0x000fcc0000000f00 */
[----:B------:R-:W4:Y:S01]  /*19a0*/  @!P1 LDG.E R6, [R2.64+0x200] ;  /* 0x0002001e02069981 */ /* 0x000f22000c1e1900 */
[----:B------:R-:W-:-:S04]  /*19b0*/  ISETP.GE.AND P1, PT, R20, R73, PT ;  /* 0x000000491400720c */ /* 0x000fc80003f26270 */
[----:B------:R-:W4:Y:S01]  /*19c0*/  @!P0 LDG.E R7, [R2.64+0x180] ;  /* 0x0001801e02078981 */ /* 0x000f22000c1e1900 */
[----:B------:R-:W-:-:S08]  /*19d0*/  ISETP.GE.AND P0, PT, R16, R73, PT ;  /* 0x000000491000720c */ /* 0x000fd00003f06270 */
        /* <DEDUP_REMOVED lines=12> */
[----:B------:R-:W-:Y:S01]  /*1aa0*/  CS2R R18, SRZ ;  /* 0x0000000000127805 */ /* 0x000fe2000001ff00 */
[----:B------:R-:W-:-:S04]  /*1ab0*/  MOV R20, RZ ;  /* 0x000000ff00147202 */ /* 0x000fc80000000f00 */
[----:B------:R-:W4:Y:S04]  /*1ac0*/  @!P1 LDG.E R16, [R2.64+0x500] ;  /* 0x0005001e02109981 */ /* 0x000f28000c1e1900 */
[----:B------:R-:W4:Y:S04]  /*1ad0*/  @!P2 LDG.E R19, [R2.64+0x580] ;  /* 0x0005801e0213a981 */ /* 0x000f28000c1e1900 */
[----:B------:R-:W4:Y:S04]  /*1ae0*/  @!P0 LDG.E R13, [R2.64+0x480] ;  /* 0x0004801e020d8981 */ /* 0x000f28000c1e1900 */
[----:B------:R-:W4:Y:S04]  /*1af0*/  @!P3 LDG.E R18, [R2.64+0x600] ;  /* 0x0006001e0212b981 */ /* 0x000f28000c1e1900 */
[----:B------:R-:W4:Y:S04]  /*1b00*/  @!P4 LDG.E R21, [R2.64+0x680] ;  /* 0x0006801e0215c981 */ /* 0x000f28000c1e1900 */
[----:B------:R-:W4:Y:S01]  /*1b10*/  @!P5 LDG.E R20, [R2.64+0x700] ;  /* 0x0007001e0214d981 */ /* 0x000f22000c1e1900 */
[----:B------:R-:W-:-:S03]  /*1b20*/  FADD.FTZ R52, R52, UR5 ;  /* 0x0000000534347e21 */ /* 0x000fc60008010000 */
[----:B------:R-:W-:Y:S04]  /*1b30*/  STL [R1+0x4], R27 ;  /* 0x0000041b01007387 */ /* 0x000fe80000100800 */
[----:B------:R-:W-:Y:S04]  /*1b40*/  STL [R1], R25 ;  /* 0x0000001901007387 */ /* 0x000fe80000100800 */
[----:B------:R-:W-:Y:S01]  /*1b50*/  STL [R1+0x8], R29 ;  /* 0x0000081d01007387 */ /* 0x000fe20000100800 */
[----:B------:R-:W-:Y:S01]  /*1b60*/  FSETP.GTU.FTZ.AND P4, PT, R52, 20, PT ;  /* 0x41a000003400780b */ /* 0x000fe20003f9c000 */
[----:B------:R-:W-:-:S02]  /*1b70*/  FADD.FTZ R51, R51, UR5 ;  /* 0x0000000533337e21 */ /* 0x000fc40008010000 */
        /* <DEDUP_REMOVED lines=10> */
[----:B------:R-:W-:Y:S01]  /*1c20*/  FSETP.GTU.FTZ.AND P6, PT, R47, 20, PT ;  /* 0x41a000002f00780b */ /* 0x000fe20003fdc000 */
[----:B--2---:R-:W-:Y:S04]  /*1c30*/  STS [R29.X4], R0 ;  /* 0x000000001d007388 */ /* 0x004fe80000004800 */
[----:B-----5:R-:W-:Y:S04]  /*1c40*/  STS [R27.X4+0x80], R5 ;  /* 0x000080051b007388 */ /* 0x020fe80000004800 */
[----:B---3--:R-:W-:Y:S04]  /*1c50*/  STS [R25.X4+0x100], R4 ;  /* 0x0001000419007388 */ /* 0x008fe80000004800 */
        /* <DEDUP_REMOVED lines=64> */
.L_x_1171:
[----:B--234-:R-:W-:Y:S05]  /*2060*/  BSYNC B0 ;  /* 0x0000000000007941 */ /* 0x01cfea0003800000 */
.L_x_1170:
        /* <DEDUP_REMOVED lines=35> */
.L_x_1173:
[----:B------:R-:W-:Y:S05]  /*22a0*/  BSYNC B0 ;  /* 0x0000000000007941 */ /* 0x000fea0003800000 */
.L_x_1172:
        /* <DEDUP_REMOVED lines=35> */
.L_x_1175:
[----:B------:R-:W-:Y:S05]  /*24e0*/  BSYNC B0 ;  /* 0x0000000000007941 */ /* 0x000fea0003800000 */
.L_x_1174:
        /* <DEDUP_REMOVED lines=35> */
.L_x_1177:
[----:B------:R-:W-:Y:S05]  /*2720*/  BSYNC B0 ;  /* 0x0000000000007941 */ /* 0x000fea0003800000 */
.L_x_1176:
        /* <DEDUP_REMOVED lines=36> */
.L_x_1179:
[----:B------:R-:W-:Y:S05]  /*2970*/  BSYNC B0 ;  /* 0x0000000000007941 */ /* 0x000fea0003800000 */
.L_x_1178:
        /* <DEDUP_REMOVED lines=40> */
.L_x_1181:
[----:B------:R-:W-:Y:S05]  /*2c00*/  BSYNC B0 ;  /* 0x0000000000007941 */ /* 0x000fea0003800000 */
.L_x_1180:
        /* <DEDUP_REMOVED lines=39> */
.L_x_1183:
[----:B------:R-:W-:Y:S05]  /*2e80*/  BSYNC B0 ;  /* 0x0000000000007941 */ /* 0x000fea0003800000 */
.L_x_1182:
        /* <DEDUP_REMOVED lines=39> */
.L_x_1185:
[----:B------:R-:W-:Y:S05]  /*3100*/  BSYNC B0 ;  /* 0x0000000000007941 */ /* 0x000fea0003800000 */
.L_x_1184:
        /* <DEDUP_REMOVED lines=39> */
.L_x_1187:
[----:B------:R-:W-:Y:S05]  /*3380*/  BSYNC B0 ;  /* 0x0000000000007941 */ /* 0x000fea0003800000 */
.L_x_1186:
        /* <DEDUP_REMOVED lines=39> */
.L_x_1189:
[----:B------:R-:W-:Y:S05]  /*3600*/  BSYNC B0 ;  /* 0x0000000000007941 */ /* 0x000fea0003800000 */
.L_x_1188:
        /* <DEDUP_REMOVED lines=40> */
.L_x_1191:
[----:B------:R-:W-:Y:S05]  /*3890*/  BSYNC B0 ;  /* 0x0000000000007941 */ /* 0x000fea0003800000 */
.L_x_1190:
        /* <DEDUP_REMOVED lines=33> */
.L_x_1193:
[----:B------:R-:W-:Y:S05]  /*3ab0*/  BSYNC B0 ;  /* 0x0000000000007941 */ /* 0x000fea0003800000 */
.L_x_1192:
        /* <DEDUP_REMOVED lines=33> */
.L_x_1195:
[----:B------:R-:W-:Y:S05]  /*3cd0*/  BSYNC B0 ;  /* 0x0000000000007941 */ /* 0x000fea0003800000 */
.L_x_1194:
        /* <DEDUP_REMOVED lines=33> */
.L_x_1197:
[----:B------:R-:W-:Y:S05]  /*3ef0*/  BSYNC B0 ;  /* 0x0000000000007941 */ /* 0x000fea0003800000 */
.L_x_1196:
        /* <DEDUP_REMOVED lines=33> */
.L_x_1199:
[----:B------:R-:W-:Y:S05]  /*4110*/  BSYNC B0 ;  /* 0x0000000000007941 */ /* 0x000fea0003800000 */
.L_x_1198:
        /* <DEDUP_REMOVED lines=33> */
.L_x_1201:
[----:B------:R-:W-:Y:S05]  /*4330*/  BSYNC B0 ;  /* 0x0000000000007941 */ /* 0x000fea0003800000 */
.L_x_1200:
        /* <DEDUP_REMOVED lines=22> */
[----:B------:R-:W-:Y:S01]  /*44a0*/  FADD.FTZ R36, R17, R17 ;  /* 0x0000001111247221 */ /* 0x000fe20000010000 */
[----:B------:R-:W-:Y:S01]  /*44b0*/  HFMA2.MMA R208, -RZ, RZ, 0, 0 ;  /* 0x00000000ffd07435 */ /* 0x000fe200000001ff */
        /* <DEDUP_REMOVED lines=26> */
[----:B------:R-:W-:Y:S01]  /*4660*/  UMOV UR9, URZ ;  /* 0x0000003f00097c82 */ /* 0x000fe20008000000 */
[----:B------:R-:W-:-:S02]  /*4670*/  FADD.FTZ R22, R3, R3 ;  /* 0x0000000303167221 */ /* 0x000fc40000010000 */
[----:B------:R-:W-:Y:S02]  /*4680*/  FADD.FTZ R21, R0, R0 ;  /* 0x0000000000157221 */ /* 0x000fe40000010000 */
.L_x_1303:
[----:B------:R-:W-:Y:S02]  /*4690*/  ULDC.64 UR20, c[0x0][0x180] ;  /* 0x0000600000147ab9 */ /* 0x000fe40000000a00 */
[----:B------:R-:W-:Y:S02]  /*46a0*/  UIMAD UR39, UR17, UR20, URZ ;  /* 0x00000014112772a4 */ /* 0x000fe4000f8e023f */
[----:B------:R-:W-:Y:S02]  /*46b0*/  UIMAD.WIDE.U32 UR22, UR16, UR20, URZ ;  /* 0x00000014101672a5 */ /* 0x000fe4000f8e003f */
[----:B------:R-:W-:Y:S02]  /*46c0*/  UIMAD UR40, UR16, UR21, UR39 ;  /* 0x00000015102872a4 */ /* 0x000fe4000f8e0227 */
[----:B------:R-:W-:Y:S02]  /*46d0*/  USHF.R.S32.HI UR39, URZ, 0x1f, UR7 ;  /* 0x0000001f3f277899 */ /* 0x000fe40008011407 */
[----:B------:R-:W-:-:S02]  /*46e0*/  ULDC.64 UR20, c[0x0][0x188] ;  /* 0x0000620000147ab9 */ /* 0x000fc40000000a00 */
[----:B------:R-:W-:Y:S02]  /*46f0*/  UIADD3 UR23, UR23, UR40, URZ ;  /* 0x0000002817177290 */ /* 0x000fe4000fffe03f */
[----:B------:R-:W-:-:S04]  /*4700*/  UIMAD UR40, UR39, UR20, URZ ;  /* 0x00000014272872a4 */ /* 0x000fc8000f8e023f */
[----:B------:R-:W-:Y:S02]  /*4710*/  UIMAD UR40, UR7, UR21, UR40 ;  /* 0x00000015072872a4 */ /* 0x000fe4000f8e0228 */
[----:B------:R-:W-:-:S03]  /*4720*/  UIMAD.WIDE.U32 UR20, UR7, UR20, UR22 ;  /* 0x00000014071472a5 */ /* 0x000fc6000f8e0016 */
[----:B------:R-:W-:Y:S02]  /*4730*/  ULDC.64 UR22, c[0x0][0x220] ;  /* 0x0000880000167ab9 */ /* 0x000fe40000000a00 */
[----:B------:R-:W-:Y:S01]  /*4740*/  ULEA UR22, UP0, UR20, UR22, 0x3 ;  /* 0x0000001614167291 */ /* 0x000fe2000f80183f */
[----:B------:R-:W-:Y:S01]  /*4750*/  SHF.L.U32 R0, R92, 0x4, RZ ;  /* 0x000000045c007819 */ /* 0x000fe200000006ff */
[----:B------:R-:W-:-:S03]  /*4760*/  UIADD3 UR21, UR21, UR40, URZ ;  /* 0x0000002815157290 */ /* 0x000fc6000fffe03f */
[----:B------:R-:W-:Y:S01]  /*4770*/  LOP3.LUT R7, R0, 0xfffffe00, RZ, 0xc0, !PT ;  /* 0xfffffe0000077812 */ /* 0x000fe200078ec0ff */
[----:B------:R-:W-:Y:S01]  /*4780*/  ULEA.HI.X UR23, UR20, UR23, UR21, 0x3, UP0 ;  /* 0x0000001714177291 */ /* 0x000fe200080f1c15 */
[----:B------:R-:W-:Y:S01]  /*4790*/  MOV R2, UR22 ;  /* 0x0000001600027c02 */ /* 0x000fe20008000f00 */
[----:B------:R-:W-:Y:S02]  /*47a0*/  ULDC UR22, c[0x0][0x168] ;  /* 0x00005a0000167ab9 */ /* 0x000fe40000000800 */
[----:B------:R-:W-:Y:S01]  /*47b0*/  UIADD3 UR22, -UR38, UR22, URZ ;  /* 0x0000001626167290 */ /* 0x000fe2000fffe13f */
[----:B------:R-:W-:Y:S01]  /*47c0*/  IADD3 R6, R7, R90, RZ ;  /* 0x0000005a07067210 */ /* 0x000fe20007ffe0ff */
[----:B------:R-:W-:Y:S01]  /*47d0*/  ULDC.64 UR20, c[0x0][0x1a0] ;  /* 0x0000680000147ab9 */ /* 0x000fe20000000a00 */
[----:B------:R-:W-:Y:S01]  /*47e0*/  MOV R9, UR7 ;  /* 0x0000000700097c02 */ /* 0x000fe20008000f00 */
[----:B------:R-:W-:Y:S01]  /*47f0*/  USHF.L.U32 UR22, UR22, 0x1, URZ ;  /* 0x0000000116167899 */ /* 0x000fe2000800063f */
[----:B------:R-:W-:Y:S01]  /*4800*/  IADD3 R0, R6, 0x20, RZ ;  /* 0x0000002006007810 */ /* 0x000fe20007ffe0ff */
[----:B------:R-:W-:Y:S01]  /*4810*/  UIMAD UR20, UR39, UR20, URZ ;  /* 0x00000014271472a4 */ /* 0x000fe2000f8e023f */
[----:B------:R-:W-:-:S02]  /*4820*/  SHF.R.S32.HI R7, RZ, 0x1f, R6 ;  /* 0x0000001fff077819 */ /* 0x000fc40000011406 */
[----:B------:R-:W-:Y:S02]  /*4830*/  MOV R3, UR23 ;  /* 0x0000001700037c02 */ /* 0x000fe40008000f00 */
[----:B------:R-:W-:Y:S02]  /*4840*/  ISETP.GE.AND P4, PT, R0, UR22, PT ;  /* 0x0000001600007c0c */ /* 0x000fe4000bf86270 */
[C---:B------:R-:W-:Y:S01]  /*4850*/  IADD3 R0, R6.reuse, 0x40, RZ ;  /* 0x0000004006007810 */ /* 0x040fe20007ffe0ff */
[----:B------:R-:W-:Y:S01]  /*4860*/  UIMAD UR20, UR7, UR21, UR20 ;  /* 0x00000015071472a4 */ /* 0x000fe2000f8e0214 */
[----:B------:R-:W-:Y:S01]  /*4870*/  IMAD.WIDE.U32 R8, R9, c[0x0][0x1a0], R6 ;  /* 0x0000680009087a25 */ /* 0x000fe200078e0006 */
[----:B------:R-:W-:Y:S01]  /*4880*/  ISETP.GE.AND P0, PT, R6, UR22, PT ;  /* 0x0000001606007c0c */ /* 0x000fe2000bf06270 */
[----:B------:R-:W2:Y:S01]  /*4890*/  LDG.E.64 R2, [R2.64] ;  /* 0x0000001e02027981 */ /* 0x000ea2000c1e1b00 */
[----:B------:R-:W-:Y:S02]  /*48a0*/  ISETP.GE.AND P3, PT, R0, UR22, PT ;  /* 0x0000001600007c0c */ /* 0x000fe4000bf66270 */
[----:B------:R-:W-:-:S02]  /*48b0*/  IADD3 R0, R6, 0x60, RZ ;  /* 0x0000006006007810 */ /* 0x000fc40007ffe0ff */
[----:B------:R-:W-:Y:S02]  /*48c0*/  IADD3 R5, R9, UR20, RZ ;  /* 0x0000001409057c10 */ /* 0x000fe4000fffe0ff */
[----:B------:R-:W-:Y:S02]  /*48d0*/  ISETP.GE.AND P2, PT, R0, UR22, PT ;  /* 0x0000001600007c0c */ /* 0x000fe4000bf46270 */
[----:B------:R-:W-:Y:S02]  /*48e0*/  IADD3 R0, R6, 0x80, RZ ;  /* 0x0000008006007810 */ /* 0x000fe40007ffe0ff */
[----:B------:R-:W-:Y:S02]  /*48f0*/  LEA R4, P5, R8, UR29, 0x2 ;  /* 0x0000001d08047c11 */ /* 0x000fe4000f8a10ff */
[----:B------:R-:W-:Y:S02]  /*4900*/  ISETP.GE.AND P1, PT, R0, UR22, PT ;  /* 0x0000001600007c0c */ /* 0x000fe4000bf26270 */
[----:B------:R-:W-:-:S02]  /*4910*/  IADD3 R7, R6, 0xa0, RZ ;  /* 0x000000a006077810 */ /* 0x000fc40007ffe0ff */
[----:B------:R-:W-:Y:S02]  /*4920*/  IADD3 R0, R6, 0xc0, RZ ;  /* 0x000000c006007810 */ /* 0x000fe40007ffe0ff */
[----:B------:R-:W-:Y:S02]  /*4930*/  LEA.HI.X R5, R8, UR32, R5, 0x2, P5 ;  /* 0x0000002008057c11 */ /* 0x000fe4000a8f1405 */
[----:B------:R-:W-:Y:S01]  /*4940*/  CS2R R8, SRZ ;  /* 0x0000000000087805 */ /* 0x000fe2000001ff00 */
[----:B------:R-:W-:Y:S02]  /*4950*/  ISETP.GE.AND P6, PT, R7, UR22, PT ;  /* 0x0000001607007c0c */ /* 0x000fe4000bfc6270 */
[----:B------:R-:W-:Y:S02]  /*4960*/  ISETP.GE.AND P5, PT, R0, UR22, PT ;  /* 0x0000001600007c0c */ /* 0x000fe4000bfa6270 */
[C---:B------:R-:W-:Y:S01]  /*4970*/  IADD3 R0, R6.reuse, 0xe0, RZ ;  /* 0x000000e006007810 */ /* 0x040fe20007ffe0ff */
[----:B------:R1:W3:Y:S01]  /*4980*/  @!P0 LDG.E R9, [R4.64] ;  /* 0x0000001e04098981 */ /* 0x0002e2000c1e1900 */
[----:B------:R-:W-:-:S02]  /*4990*/  IADD3 R7, R6, 0x100, RZ ;  /* 0x0000010006077810 */ /* 0x000fc40007ffe0ff */
[----:B------:R-:W-:Y:S01]  /*49a0*/  ISETP.GE.AND P0, PT, R0, UR22, PT ;  /* 0x0000001600007c0c */ /* 0x000fe2000bf06270 */
[----:B------:R1:W4:Y:S01]  /*49b0*/  @!P4 LDG.E R8, [R4.64+0x80] ;  /* 0x0000801e0408c981 */ /* 0x000322000c1e1900 */
[----:B------:R-:W-:Y:S02]  /*49c0*/  ISETP.GE.AND P4, PT, R7, UR22, PT ;  /* 0x0000001607007c0c */ /* 0x000fe4000bf86270 */
[----:B------:R-:W-:Y:S02]  /*49d0*/  MOV R0, RZ ;  /* 0x000000ff00007202 */ /* 0x000fe40000000f00 */
[----:B------:R-:W-:Y:S02]  /*49e0*/  MOV R7, RZ ;  /* 0x000000ff00077202 */ /* 0x000fe40000000f00 */
[C---:B------:R-:W-:Y:S02]  /*49f0*/  IADD3 R10, R6.reuse, 0x120, RZ ;  /* 0x00000120060a7810 */ /* 0x040fe40007ffe0ff */
[----:B------:R-:W-:Y:S01]  /*4a00*/  IADD3 R11, R6, 0x140, RZ ;  /* 0x00000140060b7810 */ /* 0x000fe20007ffe0ff */
[----:B------:R1:W3:Y:S01]  /*4a10*/  @!P3 LDG.E R0, [R4.64+0x100] ;  /* 0x0001001e0400b981 */ /* 0x0002e2000c1e1900 */
[----:B------:R-:W-:-:S03]  /*4a20*/  ISETP.GE.AND P3, PT, R10, UR22, PT ;  /* 0x000000160a007c0c */ /* 0x000fc6000bf66270 */
[----:B------:R1:W3:Y:S01]  /*4a30*/  @!P2 LDG.E R7, [R4.64+0x180] ;  /* 0x0001801e0407a981 */ /* 0x0002e2000c1e1900 */
[----:B------:R-:W-:Y:S02]  /*4a40*/  ISETP.GE.AND P2, PT, R11, UR22, PT ;  /* 0x000000160b007c0c */ /* 0x000fe4000bf46270 */
[----:B------:R-:W-:Y:S01]  /*4a50*/  CS2R R10, SRZ ;  /* 0x00000000000a7805 */ /* 0x000fe2000001ff00 */
[----:B------:R-:W-:-:S05]  /*4a60*/  IADD3 R12, R6, 0x160, RZ ;  /* 0x00000160060c7810 */ /* 0x000fca0007ffe0ff */
[----:B------:R1:W3:Y:S01]  /*4a70*/  @!P1 LDG.E R10, [R4.64+0x200] ;  /* 0x0002001e040a9981 */ /* 0x0002e2000c1e1900 */
[----:B------:R-:W-:Y:S02]  /*4a80*/  ISETP.GE.AND P1, PT, R12, UR22, PT ;  /* 0x000000160c007c0c */ /* 0x000fe4000bf26270 */
[----:B------:R-:W-:Y:S01]  /*4a90*/  IADD3 R12, R6, 0x180, RZ ;  /* 0x00000180060c7810 */ /* 0x000fe20007ffe0ff */
[----:B------:R1:W3:Y:S03]  /*4aa0*/  @!P6 LDG.E R11, [R4.64+0x280] ;  /* 0x0002801e040be981 */ /* 0x0002e6000c1e1900 */
[----:B------:R-:W-:Y:S02]  /*4ab0*/  ISETP.GE.AND P6, PT, R12, UR22, PT ;  /* 0x000000160c007c0c */ /* 0x000fe4000bfc6270 */
[----:B------:R-:W-:Y:S01]  /*4ac0*/  CS2R R12, SRZ ;  /* 0x00000000000c7805 */ /* 0x000fe2000001ff00 */
[----:B------:R-:W-:-:S02]  /*4ad0*/  IADD3 R14, R6, 0x1a0, RZ ;  /* 0x000001a0060e7810 */ /* 0x000fc40007ffe0ff */
[----:B------:R-:W-:-:S03]  /*4ae0*/  IADD3 R15, R6, 0x1c0, RZ ;  /* 0x000001c0060f7810 */ /* 0x000fc60007ffe0ff */
[----:B------:R1:W3:Y:S01]  /*4af0*/  @!P5 LDG.E R13, [R4.64+0x300] ;  /* 0x0003001e040dd981 */ /* 0x0002e2000c1e1900 */
[----:B------:R-:W-:-:S03]  /*4b00*/  ISETP.GE.AND P5, PT, R14, UR22, PT ;  /* 0x000000160e007c0c */ /* 0x000fc6000bfa6270 */
[----:B------:R1:W3:Y:S01]  /*4b10*/  @!P0 LDG.E R12, [R4.64+0x380] ;  /* 0x0003801e040c8981 */ /* 0x0002e2000c1e1900 */
[----:B------:R-:W-:Y:S02]  /*4b20*/  ISETP.GE.AND P0, PT, R15, UR22, PT ;  /* 0x000000160f007c0c */ /* 0x000fe4000bf06270 */
[----:B------:R-:W-:Y:S01]  /*4b30*/  CS2R R14, SRZ ;  /* 0x00000000000e7805 */ /* 0x000fe2000001ff00 */
[C---:B------:R-:W-:Y:S02]  /*4b40*/  IADD3 R16, R6.reuse, 0x1e0, RZ ;  /* 0x000001e006107810 */ /* 0x040fe40007ffe0ff */
[----:B------:R-:W-:-:S03]  /*4b50*/  IADD3 R17, R6, 0x200, RZ ;  /* 0x0000020006117810 */ /* 0x000fc60007ffe0ff */
        /* <DEDUP_REMOVED lines=12> */
[----:B------:R-:W-:-:S05]  /*4c20*/  IADD3 R20, R6, 0x260, RZ ;  /* 0x0000026006147810 */ /* 0x000fca0007ffe0ff */
[----:B------:R1:W3:Y:S01]  /*4c30*/  @!P6 LDG.E R19, [R4.64+0x600] ;  /* 0x0006001e0413e981 */ /* 0x0002e2000c1e1900 */
[----:B------:R-:W-:Y:S02]  /*4c40*/  ISETP.GE.AND P6, PT, R20, UR22, PT ;  /* 0x0000001614007c0c */ /* 0x000fe4000bfc6270 */
[----:B------:R-:W-:Y:S01]  /*4c50*/  MOV R20, RZ ;  /* 0x000000ff00147202 */ /* 0x000fe20000000f00 */
[----:B------:R1:W3:Y:S01]  /*4c60*/  @!P5 LDG.E R18, [R4.64+0x680] ;  /* 0x0006801e0412d981 */ /* 0x0002e2000c1e1900 */
[C---:B------:R-:W-:Y:S02]  /*4c70*/  IADD3 R60, R6.reuse, 0x280, RZ ;  /* 0x00000280063c7810 */ /* 0x040fe40007ffe0ff */
[----:B------:R-:W-:Y:S02]  /*4c80*/  IADD3 R61, R6, 0x2a0, RZ ;  /* 0x000002a0063d7810 */ /* 0x000fe40007ffe0ff */
[----:B------:R1:W3:Y:S01]  /*4c90*/  @!P0 LDG.E R20, [R4.64+0x700] ;  /* 0x0007001e04148981 */ /* 0x0002e2000c1e1900 */
[----:B------:R-:W-:-:S02]  /*4ca0*/  ISETP.GE.AND P5, PT, R60, UR22, PT ;  /* 0x000000163c007c0c */ /* 0x000fc4000bfa6270 */
[----:B------:R-:W-:Y:S02]  /*4cb0*/  ISETP.GE.AND P0, PT, R61, UR22, PT ;  /* 0x000000163d007c0c */ /* 0x000fe4000bf06270 */
[----:B------:R-:W-:Y:S01]  /*4cc0*/  CS2R R60, SRZ ;  /* 0x00000000003c7805 */ /* 0x000fe2000001ff00 */
[C---:B------:R-:W-:Y:S02]  /*4cd0*/  IADD3 R62, R6.reuse, 0x2c0, RZ ;  /* 0x000002c0063e7810 */ /* 0x040fe40007ffe0ff */
[----:B------:R-:W-:Y:S02]  /*4ce0*/  MOV R63, RZ ;  /* 0x000000ff003f7202 */ /* 0x000fe40000000f00 */
[----:B------:R-:W-:Y:S01]  /*4cf0*/  IADD3 R64, R6, 0x2e0, RZ ;  /* 0x000002e006407810 */ /* 0x000fe20007ffe0ff */
[----:B------:R1:W4:Y:S01]  /*4d00*/  @!P4 LDG.E R60, [R4.64+0x780] ;  /* 0x0007801e043cc981 */ /* 0x000322000c1e1900 */
[----:B------:R-:W-:Y:S02]  /*4d10*/  ISETP.GE.AND P4, PT, R62, UR22, PT ;  /* 0x000000163e007c0c */ /* 0x000fe4000bf86270 */
[----:B------:R-:W-:Y:S01]  /*4d20*/  IADD3 R62, R6, 0x300, RZ ;  /* 0x00000300063e7810 */ /* 0x000fe20007ffe0ff */
[----:B------:R1:W4:Y:S01]  /*4d30*/  @!P3 LDG.E R61, [R4.64+0x800] ;  /* 0x0008001e043db981 */ /* 0x000322000c1e1900 */
[----:B------:R-:W-:-:S02]  /*4d40*/  MOV R67, RZ ;  /* 0x000000ff00437202 */ /* 0x000fc40000000f00 */
[----:B------:R-:W-:Y:S01]  /*4d50*/  ISETP.GE.AND P3, PT, R64, UR22, PT ;  /* 0x0000001640007c0c */ /* 0x000fe2000bf66270 */
[----:B------:R1:W4:Y:S01]  /*4d60*/  @!P2 LDG.E R63, [R4.64+0x880] ;  /* 0x0008801e043fa981 */ /* 0x000322000c1e1900 */
[----:B------:R-:W-:Y:S02]  /*4d70*/  IADD3 R64, R6, 0x320, RZ ;  /* 0x0000032006407810 */ /* 0x000fe40007ffe0ff */
[----:B------:R-:W-:Y:S01]  /*4d80*/  ISETP.GE.AND P2, PT, R62, UR22, PT ;  /* 0x000000163e007c0c */ /* 0x000fe2000bf46270 */
[----:B------:R1:W4:Y:S01]  /*4d90*/  @!P1 LDG.E R67, [R4.64+0x900] ;  /* 0x0009001e04439981 */ /* 0x000322000c1e1900 */
[----:B------:R-:W-:Y:S02]  /*4da0*/  MOV R62, RZ ;  /* 0x000000ff003e7202 */ /* 0x000fe40000000f00 */
[----:B------:R-:W-:Y:S02]  /*4db0*/  ISETP.GE.AND P1, PT, R64, UR22, PT ;  /* 0x0000001640007c0c */ /* 0x000fe4000bf26270 */
[C---:B------:R-:W-:Y:S01]  /*4dc0*/  IADD3 R64, R6.reuse, 0x340, RZ ;  /* 0x0000034006407810 */ /* 0x040fe20007ffe0ff */
[----:B------:R-:W-:Y:S01]  /*4dd0*/  CS2R R68, SRZ ;  /* 0x0000000000447805 */ /* 0x000fe2000001ff00 */
[----:B------:R-:W-:Y:S01]  /*4de0*/  MOV R65, RZ ;  /* 0x000000ff00417202 */ /* 0x000fe20000000f00 */
[----:B------:R1:W4:Y:S01]  /*4df0*/  @!P6 LDG.E R62, [R4.64+0x980] ;  /* 0x0009801e043ee981 */ /* 0x000322000c1e1900 */
[----:B------:R-:W-:-:S02]  /*4e00*/  IADD3 R66, R6, 0x360, RZ ;  /* 0x0000036006427810 */ /* 0x000fc40007ffe0ff */
[----:B------:R-:W-:Y:S01]  /*4e10*/  ISETP.GE.AND P6, PT, R64, UR22, PT ;  /* 0x0000001640007c0c */ /* 0x000fe2000bfc6270 */
[----:B------:R1:W4:Y:S01]  /*4e20*/  @!P0 LDG.E R68, [R4.64+0xa80] ;  /* 0x000a801e04448981 */ /* 0x000322000c1e1900 */
[----:B------:R-:W-:Y:S02]  /*4e30*/  IADD3 R64, R6, 0x380, RZ ;  /* 0x0000038006407810 */ /* 0x000fe40007ffe0ff */
[----:B------:R-:W-:Y:S01]  /*4e40*/  MOV R72, RZ ;  /* 0x000000ff00487202 */ /* 0x000fe20000000f00 */
[----:B------:R1:W4:Y:S01]  /*4e50*/  @!P5 LDG.E R65, [R4.64+0xa00] ;  /* 0x000a001e0441d981 */ /* 0x000322000c1e1900 */
[----:B------:R-:W-:Y:S01]  /*4e60*/  ISETP.GE.AND P5, PT, R66, UR22, PT ;  /* 0x0000001642007c0c */ /* 0x000fe2000bfa6270 */
[----:B------:R-:W-:Y:S01]  /*4e70*/  CS2R R70, SRZ ;  /* 0x0000000000467805 */ /* 0x000fe2000001ff00 */
[----:B------:R-:W-:Y:S01]  /*4e80*/  IADD3 R66, R6, 0x3a0, RZ ;  /* 0x000003a006427810 */ /* 0x000fe20007ffe0ff */
[----:B------:R1:W4:Y:S01]  /*4e90*/  @!P3 LDG.E R69, [R4.64+0xb80] ;  /* 0x000b801e0445b981 */ /* 0x000322000c1e1900 */
[----:B------:R-:W-:-:S02]  /*4ea0*/  ISETP.GE.AND P0, PT, R64, UR22, PT ;  /* 0x0000001640007c0c */ /* 0x000fc4000bf06270 */
[C---:B------:R-:W-:Y:S01]  /*4eb0*/  IADD3 R64, R6.reuse, 0x3c0, RZ ;  /* 0x000003c006407810 */ /* 0x040fe20007ffe0ff */
[----:B------:R1:W4:Y:S01]  /*4ec0*/  @!P4 LDG.E R72, [R4.64+0xb00] ;  /* 0x000b001e0448c981 */ /* 0x000322000c1e1900 */
[----:B------:R-:W-:Y:S02]  /*4ed0*/  IADD3 R6, R6, 0x3e0, RZ ;  /* 0x000003e006067810 */ /* 0x000fe40007ffe0ff */
[----:B------:R-:W-:Y:S01]  /*4ee0*/  ISETP.GE.AND P4, PT, R66, UR22, PT ;  /* 0x0000001642007c0c */ /* 0x000fe2000bf86270 */
[----:B------:R1:W4:Y:S01]  /*4ef0*/  @!P1 LDG.E R70, [R4.64+0xc80] ;  /* 0x000c801e04469981 */ /* 0x000322000c1e1900 */
[----:B------:R-:W-:Y:S02]  /*4f00*/  ISETP.GE.AND P3, PT, R64, UR22, PT ;  /* 0x0000001640007c0c */ /* 0x000fe4000bf66270 */
[----:B------:R-:W-:Y:S01]  /*4f10*/  ISETP.GE.AND P1, PT, R6, UR22, PT ;  /* 0x0000001606007c0c */ /* 0x000fe2000bf26270 */
[----:B------:R-:W-:Y:S01]  /*4f20*/  CS2R R76, SRZ ;  /* 0x00000000004c7805 */ /* 0x000fe2000001ff00 */
[----:B------:R-:W-:Y:S01]  /*4f30*/  MOV R78, RZ ;  /* 0x000000ff004e7202 */ /* 0x000fe20000000f00 */
[----:B------:R-:W-:Y:S01]  /*4f40*/  CS2R R74, SRZ ;  /* 0x00000000004a7805 */ /* 0x000fe2000001ff00 */
[----:B------:R1:W4:Y:S01]  /*4f50*/  @!P2 LDG.E R71, [R4.64+0xc00] ;  /* 0x000c001e0447a981 */ /* 0x000322000c1e1900 */
[----:B------:R-:W-:Y:S01]  /*4f60*/  MOV R6, RZ ;  /* 0x000000ff00067202 */ /* 0x000fe20000000f00 */
[----:B------:R-:W-:-:S02]  /*4f70*/  ULDC.64 UR22, c[0x0][0x1b8] ;  /* 0x00006e0000167ab9 */ /* 0x000fc40000000a00 */
[----:B------:R1:W4:Y:S04]  /*4f80*/  @!P6 LDG.E R78, [R4.64+0xd00] ;  /* 0x000d001e044ee981 */ /* 0x000328000c1e1900 */
[----:B------:R1:W4:Y:S04]  /*4f90*/  @!P5 LDG.E R77, [R4.64+0xd80] ;  /* 0x000d801e044dd981 */ /* 0x000328000c1e1900 */
[----:B------:R1:W4:Y:S04]  /*4fa0*/  @!P0 LDG.E R76, [R4.64+0xe00] ;  /* 0x000e001e044c8981 */ /* 0x000328000c1e1900 */
[----:B------:R1:W4:Y:S04]  /*4fb0*/  @!P4 LDG.E R75, [R4.64+0xe80] ;  /* 0x000e801e044bc981 */ /* 0x000328000c1e1900 */
[----:B------:R1:W4:Y:S04]  /*4fc0*/  @!P3 LDG.E R74, [R4.64+0xf00] ;  /* 0x000f001e044ab981 */ /* 0x000328000c1e1900 */
[----:B------:R1:W4:Y:S01]  /*4fd0*/  @!P1 LDG.E R6, [R4.64+0xf80] ;  /* 0x000f801e04069981 */ /* 0x000322000c1e1900 */
[----:B------:R-:W-:-:S02]  /*4fe0*/  LOP3.LUT P0, RZ, R92, 0x1f, RZ, 0xc0, !PT ;  /* 0x0000001f5cff7812 */ /* 0x000fc4000780c0ff */
[----:B-1----:R-:W-:-:S04]  /*4ff0*/  SHF.L.U32 R4, R92, 0x5, RZ ;  /* 0x000000055c047819 */ /* 0x002fc800000006ff */
[----:B------:R-:W-:Y:S01]  /*5000*/  LOP3.LUT R4, R4, 0xfffffc00, RZ, 0xc0, !PT ;  /* 0xfffffc0004047812 */ /* 0x000fe200078ec0ff */
[----:B------:R-:W-:Y:S01]  /*5010*/  UIMAD UR40, UR17, UR22, URZ ;  /* 0x00000016112872a4 */ /* 0x000fe2000f8e023f */
[----:B------:R-:W-:Y:S01]  /*5020*/  ISETP.NE.AND P1, PT, R92, RZ, PT ;  /* 0x000000ff5c00720c */ /* 0x000fe20003f25270 */
[----:B--2---:R1:W2:Y:S02]  /*5030*/  R2UR UR42, R3 ;  /* 0x00000000032a73c2 */ /* 0x0042a400000e0000 */
[----:B-1----:R-:W-:-:S04]  /*5040*/  MOV R3, UR33 ;  /* 0x0000002100037c02 */ /* 0x002fc80008000f00 */
[----:B------:R-:W-:Y:S01]  /*5050*/  ISETP.LT.OR P0, PT, R3, 0x2, P0 ;  /* 0x000000020300780c */ /* 0x000fe20000701670 */
[----:B--2---:R-:W-:-:S04]  /*5060*/  FMUL.FTZ R64, R52, UR42 ;  /* 0x0000002a34407c20 */ /* 0x004fc80008410000 */
[----:B------:R-:W-:Y:S02]  /*5070*/  FMUL.RZ R66, R64, 0.15915493667125701904 ;  /* 0x3e22f98340427820 */ /* 0x000fe4000040c000 */
[----:B------:R-:W-:-:S04]  /*5080*/  FMUL.FTZ R64, R51, UR42 ;  /* 0x0000002a33407c20 */ /* 0x000fc80008410000 */
[----:B------:R-:W-:Y:S02]  /*5090*/  FMUL.RZ R93, R64, 0.15915493667125701904 ;  /* 0x3e22f983405d7820 */ /* 0x000fe4000040c000 */
[----:B------:R-:W-:Y:S01]  /*50a0*/  FMUL.FTZ R64, R50, UR42 ;  /* 0x0000002a32407c20 */ /* 0x000fe20008410000 */
[----:B------:R-:W1:Y:S03]  /*50b0*/  R2UR UR41, R2 ;  /* 0x00000000022973c2 */ /* 0x000e6600000e0000 */
[----:B------:R-:W-:Y:S01]  /*50c0*/  FMUL.RZ R94, R64, 0.15915493667125701904 ;  /* 0x3e22f983405e7820 */ /* 0x000fe2000040c000 */
[----:B------:R-:W-:Y:S01]  /*50d0*/  MOV R64, UR33 ;  /* 0x0000002100407c02 */ /* 0x000fe20008000f00 */
[----:B------:R-:W-:Y:S01]  /*50e0*/  MUFU.SIN R123, R93 ;  /* 0x0000005d007b7308 */ /* 0x000fe20000000400 */
[----:B------:R-:W-:Y:S02]  /*50f0*/  FMUL.FTZ R3, R49, UR42 ;  /* 0x0000002a31037c20 */ /* 0x000fe40008410000 */
[----:B------:R-:W-:Y:S01]  /*5100*/  @!P0 IADD3 R64, R64, -0x2, RZ ;  /* 0xfffffffe40408810 */ /* 0x000fe20007ffe0ff */
[----:B------:R-:W-:-:S04]  /*5110*/  FMUL.FTZ R5, R48, UR42 ;  /* 0x0000002a30057c20 */ /* 0x000fc80008410000 */
[----:B------:R2:W-:Y:S01]  /*5120*/  MUFU.COS R124, R93 ;  /* 0x0000005d007c7308 */ /* 0x0005e20000000000 */
[----:B------:R-:W-:Y:S01]  /*5130*/  FMUL.RZ R95, R3, 0.15915493667125701904 ;  /* 0x3e22f983035f7820 */ /* 0x000fe2000040c000 */
[----:B--2---:R-:W-:-:S05]  /*5140*/  MOV R93, c[0x0][0x16c] ;  /* 0x00005b00005d7a02 */ /* 0x004fca0000000f00 */
[----:B------:R-:W-:Y:S02]  /*5150*/  @!P0 IMAD R64, R64, R93, UR7 ;  /* 0x0000000740408e24 */ /* 0x000fe4000f8e025d */
[----:B------:R-:W-:Y:S02]  /*5160*/  FMUL.RZ R93, R5, 0.15915493667125701904 ;  /* 0x3e22f983055d7820 */ /* 0x000fe4000040c000 */
[----:B------:R-:W-:Y:S01]  /*5170*/  FMUL.FTZ R5, R47, UR42 ;  /* 0x0000002a2f057c20 */ /* 0x000fe20008410000 */
[----:B------:R-:W-:Y:S01]  /*5180*/  IADD3 R3, R4, R91, RZ ;  /* 0x0000005b04037210 */ /* 0x000fe20007ffe0ff */
[----:B------:R-:W-:Y:S03]  /*5190*/  MUFU.SIN R119, R95 ;  /* 0x0000005f00777308 */ /* 0x000fe60000000400 */
[----:B------:R-:W-:-:S05]  /*51a0*/  IADD3 R96, R3, 0x40, RZ ;  /* 0x0000004003607810 */ /* 0x000fca0007ffe0ff */
[----:B------:R2:W-:Y:S01]  /*51b0*/  MUFU.COS R120, R95 ;  /* 0x0000005f00787308 */ /* 0x0005e20000000000 */
[C---:B------:R-:W-:Y:S02]  /*51c0*/  IADD3 R98, R3.reuse, 0x60, RZ ;  /* 0x0000006003627810 */ /* 0x040fe40007ffe0ff */
[----:B------:R-:W-:-:S05]  /*51d0*/  IADD3 R100, R3, 0x80, RZ ;  /* 0x0000008003647810 */ /* 0x000fca0007ffe0ff */
[----:B------:R-:W-:Y:S01]  /*51e0*/  MUFU.SIN R121, R94 ;  /* 0x0000005e00797308 */ /* 0x000fe20000000400 */
[----:B--2---:R-:W-:Y:S02]  /*51f0*/  FMUL.RZ R95, R5, 0.15915493667125701904 ;  /* 0x3e22f983055f7820 */ /* 0x004fe4000040c000 */
[----:B------:R-:W-:-:S05]  /*5200*/  FMUL.FTZ R5, R46, UR42 ;  /* 0x0000002a2e057c20 */ /* 0x000fca0008410000 */
[----:B------:R2:W-:Y:S01]  /*5210*/  MUFU.COS R122, R94 ;  /* 0x0000005e007a7308 */ /* 0x0005e20000000000 */
[----:B------:R-:W-:Y:S01]  /*5220*/  FMUL.RZ R103, R5, 0.15915493667125701904 ;  /* 0x3e22f98305677820 */ /* 0x000fe2000040c000 */
[----:B------:R-:W-:-:S06]  /*5230*/  IADD3 R102, R3, 0xa0, RZ ;  /* 0x000000a003667810 */ /* 0x000fcc0007ffe0ff */
[----:B------:R-:W-:Y:S01]  /*5240*/  MUFU.SIN R73, R66 ;  /* 0x0000004200497308 */ /* 0x000fe20000000400 */
[----:B--2---:R-:W-:-:S07]  /*5250*/  IADD3 R94, R3, 0x20, RZ ;  /* 0x00000020035e7810 */ /* 0x004fce0007ffe0ff */
[----:B------:R2:W-:Y:S01]  /*5260*/  MUFU.COS R79, R66 ;  /* 0x00000042004f7308 */ /* 0x0005e20000000000 */
[-C--:B------:R-:W-:Y:S02]  /*5270*/  LEA.HI.SX32 R5, R94, R3.reuse, 0x1b ;  /* 0x000000035e057211 */ /* 0x080fe400078fdaff */
[C---:B------:R-:W-:Y:S02]  /*5280*/  IADD3 R104, R3.reuse, 0xc0, RZ ;  /* 0x000000c003687810 */ /* 0x040fe40007ffe0ff */
[----:B--2---:R-:W-:-:S03]  /*5290*/  LEA.HI.SX32 R66, R3, R3, 0x1b ;  /* 0x0000000303427211 */ /* 0x004fc600078fdaff */
[----:B------:R-:W-:Y:S01]  /*52a0*/  MUFU.SIN R117, R93 ;  /* 0x0000005d00757308 */ /* 0x000fe20000000400 */
[----:B------:R-:W-:Y:S01]  /*52b0*/  IADD3 R106, R3, 0xe0, RZ ;  /* 0x000000e0036a7810 */ /* 0x000fe20007ffe0ff */
[----:B------:R-:W-:Y:S01]  /*52c0*/  FMUL.FTZ R94, R45, UR42 ;  /* 0x0000002a2d5e7c20 */ /* 0x000fe20008410000 */
[----:B------:R-:W-:Y:S01]  /*52d0*/  LEA.HI.SX32 R98, R98, R3, 0x1b ;  /* 0x0000000362627211 */ /* 0x000fe200078fdaff */
[----:B---3--:R1:W-:Y:S04]  /*52e0*/  STS [R66.X4], R9 ;  /* 0x0000000942007388 */ /* 0x0083e80000004800 */
[----:B------:R2:W-:Y:S01]  /*52f0*/  MUFU.COS R118, R93 ;  /* 0x0000005d00767308 */ /* 0x0005e20000000000 */
[C---:B------:R-:W-:Y:S01]  /*5300*/  IADD3 R108, R3.reuse, 0x100, RZ ;  /* 0x00000100036c7810 */ /* 0x040fe20007ffe0ff */
[----:B----4-:R-:W-:Y:S01]  /*5310*/  STS [R5.X4+0x80], R8 ;  /* 0x0000800805007388 */ /* 0x010fe20000004800 */
[----:B------:R-:W-:-:S02]  /*5320*/  IADD3 R110, R3, 0x120, RZ ;  /* 0x00000120036e7810 */ /* 0x000fc40007ffe0ff */
[----:B-1----:R-:W-:Y:S02]  /*5330*/  MOV R66, UR41 ;  /* 0x0000002900427c02 */ /* 0x002fe40008000f00 */
[-C--:B--2---:R-:W-:Y:S01]  /*5340*/  LEA.HI.SX32 R93, R96, R3.reuse, 0x1b ;  /* 0x00000003605d7211 */ /* 0x084fe200078fdaff */
[----:B------:R-:W-:Y:S01]  /*5350*/  MUFU.SIN R115, R95 ;  /* 0x0000005f00737308 */ /* 0x000fe20000000400 */
[-C--:B------:R-:W-:Y:S02]  /*5360*/  LEA.HI.SX32 R102, R102, R3.reuse, 0x1b ;  /* 0x0000000366667211 */ /* 0x080fe400078fdaff */
[----:B------:R-:W-:Y:S01]  /*5370*/  IADD3 R112, R3, 0x140, RZ ;  /* 0x0000014003707810 */ /* 0x000fe20007ffe0ff */
[----:B------:R1:W-:Y:S01]  /*5380*/  STS [R93.X4+0x100], R0 ;  /* 0x000100005d007388 */ /* 0x0003e20000004800 */
[----:B------:R-:W-:-:S03]  /*5390*/  LEA.HI.SX32 R104, R104, R3, 0x1b ;  /* 0x0000000368687211 */ /* 0x000fc600078fdaff */
[----:B------:R2:W-:Y:S01]  /*53a0*/  MUFU.COS R116, R95 ;  /* 0x0000005f00747308 */ /* 0x0005e20000000000 */
[C---:B------:R-:W-:Y:S01]  /*53b0*/  IADD3 R126, R3.reuse, 0x160, RZ ;  /* 0x00000160037e7810 */ /* 0x040fe20007ffe0ff */
[----:B------:R-:W-:Y:S01]  /*53c0*/  STS [R98.X4+0x180], R7 ;  /* 0x0001800762007388 */ /* 0x000fe20000004800 */
[-C--:B------:R-:W-:Y:S01]  /*53d0*/  LEA.HI.SX32 R97, R106, R3.reuse, 0x1b ;  /* 0x000000036a617211 */ /* 0x080fe200078fdaff */
[----:B------:R-:W-:Y:S01]  /*53e0*/  FMUL.FTZ R66, R66, 1.4426950216293334961 ;  /* 0x3fb8aa3b42427820 */ /* 0x000fe20000410000 */
[----:B------:R-:W-:Y:S01]  /*53f0*/  IADD3 R128, R3, 0x180, RZ ;  /* 0x0000018003807810 */ /* 0x000fe20007ffe0ff */
[----:B-1----:R-:W-:Y:S01]  /*5400*/  FMUL.FTZ R0, R41, UR42 ;  /* 0x0000002a29007c20 */ /* 0x002fe20008410000 */
[-C--:B--2---:R-:W-:Y:S01]  /*5410*/  LEA.HI.SX32 R95, R100, R3.reuse, 0x1b ;  /* 0x00000003645f7211 */ /* 0x084fe200078fdaff */
[----:B------:R-:W-:Y:S01]  /*5420*/  FMUL.RZ R100, R94, 0.15915493667125701904 ;  /* 0x3e22f9835e647820 */ /* 0x000fe2000040c000 */
[-C--:B------:R-:W-:Y:S02]  /*5430*/  LEA.HI.SX32 R99, R108, R3.reuse, 0x1b ;  /* 0x000000036c637211 */ /* 0x080fe400078fdaff */
[C---:B------:R-:W-:Y:S01]  /*5440*/  IADD3 R130, R3.reuse, 0x1a0, RZ ;  /* 0x000001a003827810 */ /* 0x040fe20007ffe0ff */
[----:B------:R-:W-:Y:S01]  /*5450*/  STS [R95.X4+0x200], R10 ;  /* 0x0002000a5f007388 */ /* 0x000fe20000004800 */
[-C--:B------:R-:W-:Y:S01]  /*5460*/  LEA.HI.SX32 R94, R110, R3.reuse, 0x1b ;  /* 0x000000036e5e7211 */ /* 0x080fe200078fdaff */
[----:B------:R-:W-:Y:S01]  /*5470*/  FMUL.RZ R93, R0, 0.15915493667125701904 ;  /* 0x3e22f983005d7820 */ /* 0x000fe2000040c000 */
[C---:B------:R-:W-:Y:S01]  /*5480*/  IADD3 R132, R3.reuse, 0x1c0, RZ ;  /* 0x000001c003847810 */ /* 0x040fe20007ffe0ff */
[----:B------:R-:W-:Y:S01]  /*5490*/  STS [R102.X4+0x280], R11 ;  /* 0x0002800b66007388 */ /* 0x000fe20000004800 */
[-C--:B------:R-:W-:Y:S01]  /*54a0*/  LEA.HI.SX32 R101, R112, R3.reuse, 0x1b ;  /* 0x0000000370657211 */ /* 0x080fe200078fdaff */
[----:B------:R-:W-:Y:S01]  /*54b0*/  MUFU.SIN R113, R103 ;  /* 0x0000006700717308 */ /* 0x000fe20000000400 */
[C---:B------:R-:W-:Y:S01]  /*54c0*/  IADD3 R134, R3.reuse, 0x1e0, RZ ;  /* 0x000001e003867810 */ /* 0x040fe20007ffe0ff */
[----:B------:R-:W-:Y:S01]  /*54d0*/  STS [R104.X4+0x300], R13 ;  /* 0x0003000d68007388 */ /* 0x000fe20000004800 */
[-C--:B------:R-:W-:Y:S01]  /*54e0*/  LEA.HI.SX32 R126, R126, R3.reuse, 0x1b ;  /* 0x000000037e7e7211 */ /* 0x080fe200078fdaff */
[----:B------:R-:W-:Y:S01]  /*54f0*/  FMUL.FTZ R0, R66, R52 ;  /* 0x0000003442007220 */ /* 0x000fe20000410000 */
[C---:B------:R-:W-:Y:S01]  /*5500*/  IADD3 R136, R3.reuse, 0x200, RZ ;  /* 0x0000020003887810 */ /* 0x040fe20007ffe0ff */
[----:B------:R-:W-:Y:S01]  /*5510*/  STS [R97.X4+0x380], R12 ;  /* 0x0003800c61007388 */ /* 0x000fe20000004800 */
[----:B------:R-:W-:Y:S01]  /*5520*/  LEA.HI.SX32 R128, R128, R3, 0x1b ;  /* 0x0000000380807211 */ /* 0x000fe200078fdaff */
[----:B------:R1:W-:Y:S01]  /*5530*/  MUFU.COS R114, R103 ;  /* 0x0000006700727308 */ /* 0x0003e20000000000 */
[C---:B------:R-:W-:Y:S01]  /*5540*/  IADD3 R138, R3.reuse, 0x220, RZ ;  /* 0x00000220038a7810 */ /* 0x040fe20007ffe0ff */
[----:B------:R-:W-:Y:S01]  /*5550*/  STS [R99.X4+0x400], R14 ;  /* 0x0004000e63007388 */ /* 0x000fe20000004800 */
[----:B------:R-:W-:-:S02]  /*5560*/  IADD3 R140, R3, 0x240, RZ ;  /* 0x00000240038c7810 */ /* 0x000fc40007ffe0ff */
[-C--:B------:R-:W-:Y:S01]  /*5570*/  LEA.HI.SX32 R125, R132, R3.reuse, 0x1b ;  /* 0x00000003847d7211 */ /* 0x080fe200078fdaff */
[----:B------:R-:W-:Y:S01]  /*5580*/  STS [R94.X4+0x480], R15 ;  /* 0x0004800f5e007388 */ /* 0x000fe20000004800 */
[C---:B------:R-:W-:Y:S02]  /*5590*/  IADD3 R142, R3.reuse, 0x260, RZ ;  /* 0x00000260038e7810 */ /* 0x040fe40007ffe0ff */
[-C--:B-1----:R-:W-:Y:S01]  /*55a0*/  LEA.HI.SX32 R103, R130, R3.reuse, 0x1b ;  /* 0x0000000382677211 */ /* 0x082fe200078fdaff */
[----:B------:R-:W-:Y:S01]  /*55b0*/  STS [R101.X4+0x500], R16 ;  /* 0x0005001065007388 */ /* 0x000fe20000004800 */
[-C--:B------:R-:W-:Y:S02]  /*55c0*/  LEA.HI.SX32 R127, R134, R3.reuse, 0x1b ;  /* 0x00000003867f7211 */ /* 0x080fe400078fdaff */
[C---:B------:R-:W-:Y:S01]  /*55d0*/  IADD3 R144, R3.reuse, 0x280, RZ ;  /* 0x0000028003907810 */ /* 0x040fe20007ffe0ff */
[----:B------:R-:W-:Y:S01]  /*55e0*/  STS [R126.X4+0x580], R17 ;  /* 0x000580117e007388 */ /* 0x000fe20000004800 */
[-C--:B------:R-:W-:Y:S01]  /*55f0*/  LEA.HI.SX32 R136, R136, R3.reuse, 0x1b ;  /* 0x0000000388887211 */ /* 0x080fe200078fdaff */
[----:B------:R-:W1:Y:S01]  /*5600*/  MUFU.EX2 R0, R0 ;  /* 0x0000000000007308 */ /* 0x000e620000000800 */
        /* <DEDUP_REMOVED lines=18> */
[----:B------:R-:W-:Y:S01]  /*5730*/  UIMAD.WIDE.U32 UR20, UR16, UR22, URZ ;  /* 0x00000016101472a5 */ /* 0x000fe2000f8e003f */
[C---:B------:R-:W-:Y:S01]  /*5740*/  IADD3 R158, R3.reuse, 0x360, RZ ;  /* 0x00000360039e7810 */ /* 0x040fe20007ffe0ff */
[----:B------:R2:W-:Y:S01]  /*5750*/  STS [R140.X4+0x900], R67 ;  /* 0x000900438c007388 */ /* 0x0005e20000004800 */
[-C--:B------:R-:W-:Y:S01]  /*5760*/  LEA.HI.SX32 R150, R150, R3.reuse, 0x1b ;  /* 0x0000000396967211 */ /* 0x080fe200078fdaff */
[----:B------:R-:W-:Y:S01]  /*5770*/  UIMAD UR40, UR16, UR23, UR40 ;  /* 0x00000017102872a4 */ /* 0x000fe2000f8e0228 */
[C---:B------:R-:W-:Y:S01]  /*5780*/  IADD3 R160, R3.reuse, 0x380, RZ ;  /* 0x0000038003a07810 */ /* 0x040fe20007ffe0ff */
[----:B------:R-:W-:Y:S01]  /*5790*/  STS [R129.X4+0x980], R62 ;  /* 0x0009803e81007388 */ /* 0x000fe20000004800 */
[-C--:B------:R-:W-:Y:S01]  /*57a0*/  LEA.HI.SX32 R152, R152, R3.reuse, 0x1b ;  /* 0x0000000398987211 */ /* 0x080fe200078fdaff */
[----:B------:R-:W-:Y:S01]  /*57b0*/  ULDC.64 UR22, c[0x0][0x1c0] ;  /* 0x0000700000167ab9 */ /* 0x000fe20000000a00 */
[C---:B------:R-:W-:Y:S01]  /*57c0*/  IADD3 R162, R3.reuse, 0x3a0, RZ ;  /* 0x000003a003a27810 */ /* 0x040fe20007ffe0ff */
[----:B------:R-:W-:Y:S01]  /*57d0*/  STS [R144.X4+0xa00], R65 ;  /* 0x000a004190007388 */ /* 0x000fe20000004800 */
[----:B------:R-:W-:Y:S01]  /*57e0*/  LEA.HI.SX32 R135, R154, R3, 0x1b ;  /* 0x000000039a877211 */ /* 0x000fe200078fdaff */
[----:B------:R-:W-:Y:S01]  /*57f0*/  FMUL.FTZ R2, R66, R51 ;  /* 0x0000003342027220 */ /* 0x000fe20000410000 */
[C---:B------:R-:W-:Y:S01]  /*5800*/  IADD3 R164, R3.reuse, 0x3c0, RZ ;  /* 0x000003c003a47810 */ /* 0x040fe20007ffe0ff */
[----:B------:R-:W-:Y:S01]  /*5810*/  STS [R131.X4+0xa80], R68 ;  /* 0x000a804483007388 */ /* 0x000fe20000004800 */
[-C--:B------:R-:W-:Y:S01]  /*5820*/  LEA.HI.SX32 R137, R156, R3.reuse, 0x1b ;  /* 0x000000039c897211 */ /* 0x080fe200078fdaff */
[----:B------:R-:W-:Y:S01]  /*5830*/  UIADD3 UR21, UR21, UR40, URZ ;  /* 0x0000002815157290 */ /* 0x000fe2000fffe03f */
[----:B------:R-:W-:Y:S01]  /*5840*/  IADD3 R166, R3, 0x3e0, RZ ;  /* 0x000003e003a67810 */ /* 0x000fe20007ffe0ff */
[----:B------:R1:W-:Y:S01]  /*5850*/  STS [R133.X4+0xb00], R72 ;  /* 0x000b004885007388 */ /* 0x0003e20000004800 */
[-C--:B------:R-:W-:Y:S01]  /*5860*/  LEA.HI.SX32 R158, R158, R3.reuse, 0x1b ;  /* 0x000000039e9e7211 */ /* 0x080fe200078fdaff */
[----:B------:R-:W-:Y:S01]  /*5870*/  UIMAD UR39, UR39, UR22, URZ ;  /* 0x00000016272772a4 */ /* 0x000fe2000f8e023f */
[-C--:B------:R-:W-:Y:S01]  /*5880*/  LEA.HI.SX32 R139, R160, R3.reuse, 0x1b ;  /* 0x00000003a08b7211 */ /* 0x080fe200078fdaff */
[----:B------:R-:W-:Y:S01]  /*5890*/  STS [R150.X4+0xb80], R69 ;  /* 0x000b804596007388 */ /* 0x000fe20000004800 */
[----:B------:R-:W-:-:S02]  /*58a0*/  LEA.HI.SX32 R162, R162, R3, 0x1b ;  /* 0x00000003a2a27211 */ /* 0x000fc400078fdaff */
[----:B------:R-:W-:Y:S01]  /*58b0*/  LEA R4, R91, R4, 0x5 ;  /* 0x000000045b047211 */ /* 0x000fe200078e28ff */
[----:B------:R3:W-:Y:S01]  /*58c0*/  STS [R152.X4+0xc00], R71 ;  /* 0x000c004798007388 */ /* 0x0007e20000004800 */
[-C--:B------:R-:W-:Y:S01]  /*58d0*/  LEA.HI.SX32 R141, R164, R3.reuse, 0x1b ;  /* 0x00000003a48d7211 */ /* 0x080fe200078fdaff */
[----:B--2---:R2:W-:Y:S01]  /*58e0*/  MUFU.EX2 R67, R2 ;  /* 0x0000000200437308 */ /* 0x0045e20000000800 */
[----:B------:R-:W-:Y:S01]  /*58f0*/  LEA.HI.SX32 R3, R166, R3, 0x1b ;  /* 0x00000003a6037211 */ /* 0x000fe200078fdaff */
[----:B------:R4:W-:Y:S01]  /*5900*/  STS [R135.X4+0xc80], R70 ;  /* 0x000c804687007388 */ /* 0x0009e20000004800 */
[----:B------:R-:W-:Y:S01]  /*5910*/  MOV R7, UR34 ;  /* 0x0000002200077c02 */ /* 0x000fe20008000f00 */
[----:B------:R-:W-:Y:S02]  /*5920*/  UIMAD UR39, UR7, UR23, UR39 ;  /* 0x00000017072772a4 */ /* 0x000fe4000f8e0227 */
[----:B------:R-:W-:Y:S01]  /*5930*/  STS [R137.X4+0xd00], R78 ;  /* 0x000d004e89007388 */ /* 0x000fe20000004800 */
[----:B------:R-:W-:Y:S01]  /*5940*/  UIMAD.WIDE.U32 UR20, UR7, UR22, UR20 ;  /* 0x00000016071472a5 */ /* 0x000fe2000f8e0014 */
[----:B------:R-:W-:Y:S01]  /*5950*/  LEA.HI.SX32 R63, R4, R4, 0x1b ;  /* 0x00000004043f7211 */ /* 0x000fe200078fdaff */
[----:B--2---:R-:W-:Y:S01]  /*5960*/  FMUL.FTZ R2, R66, R49 ;  /* 0x0000003142027220 */ /* 0x004fe20000410000 */
[----:B------:R2:W-:Y:S01]  /*5970*/  STS [R158.X4+0xd80], R77 ;  /* 0x000d804d9e007388 */ /* 0x0005e20000004800 */
[C---:B-1----:R-:W-:Y:S01]  /*5980*/  FMUL.FTZ R72, R0.reuse, R79 ;  /* 0x0000004f00487220 */ /* 0x042fe20000410000 */
[----:B------:R-:W-:Y:S01]  /*5990*/  ULDC.64 UR22, c[0x0][0x230] ;  /* 0x00008c0000167ab9 */ /* 0x000fe20000000a00 */
[----:B------:R-:W-:Y:S01]  /*59a0*/  FMUL.FTZ R73, R0, R73 ;  /* 0x0000004900497220 */ /* 0x000fe20000410000 */
[----:B------:R-:W-:Y:S01]  /*59b0*/  STS [R139.X4+0xe00], R76 ;  /* 0x000e004c8b007388 */ /* 0x000fe20000004800 */
[----:B------:R-:W-:Y:S01]  /*59c0*/  LEA R0, R7, UR7, 0x8 ;  /* 0x0000000707007c11 */ /* 0x000fe2000f8e40ff */
[----:B------:R-:W-:-:S02]  /*59d0*/  UIADD3 UR21, UR21, UR39, URZ ;  /* 0x0000002715157290 */ /* 0x000fc4000fffe03f */
[----:B------:R-:W-:Y:S01]  /*59e0*/  STS [R162.X4+0xe80], R75 ;  /* 0x000e804ba2007388 */ /* 0x000fe20000004800 */
[----:B------:R-:W-:Y:S01]  /*59f0*/  @P1 IADD3 R0, R92, 0x200, RZ ;  /* 0x000002005c001810 */ /* 0x000fe20007ffe0ff */
[----:B------:R-:W-:Y:S02]  /*5a00*/  ULEA UR22, UP0, UR20, UR22, 0x3 ;  /* 0x0000001614167291 */ /* 0x000fe4000f80183f */
[----:B------:R-:W-:Y:S01]  /*5a10*/  STS [R141.X4+0xf00], R74 ;  /* 0x000f004a8d007388 */ /* 0x000fe20000004800 */
[----:B---3--:R1:W-:Y:S03]  /*5a20*/  MUFU.EX2 R71, R2 ;  /* 0x0000000200477308 */ /* 0x0083e60000000800 */
[----:B------:R-:W-:Y:S01]  /*5a30*/  STS [R3.X4+0xf80], R6 ;  /* 0x000f800603007388 */ /* 0x000fe20000004800 */
[----:B------:R-:W-:-:S06]  /*5a40*/  NOP ;  /* 0x0000000000007918 */ /* 0x000fcc0000000000 */
[----:B-1----:R-:W1:Y:S01]  /*5a50*/  LDS R2, [R63.X4] ;  /* 0x000000003f027984 */ /* 0x002e620000004800 */
[----:B------:R-:W-:Y:S01]  /*5a60*/  ULEA.HI.X UR23, UR20, UR23, UR21, 0x3, UP0 ;  /* 0x0000001714177291 */ /* 0x000fe200080f1c15 */
[----:B------:R-:W-:Y:S02]  /*5a70*/  SHF.L.U32 R65, R0, 0x3, RZ ;  /* 0x0000000300417819 */ /* 0x000fe400000006ff */
[----:B------:R-:W3:Y:S01]  /*5a80*/  LDS R0, [R63.X4+0x4] ;  /* 0x000004003f007984 */ /* 0x000ee20000004800 */
[----:B------:R-:W-:Y:S01]  /*5a90*/  FMUL.FTZ R5, R66, R50 ;  /* 0x0000003242057220 */ /* 0x000fe20000410000 */
[----:B------:R-:W-:Y:S02]  /*5aa0*/  MOV R68, UR22 ;  /* 0x0000001600447c02 */ /* 0x000fe40008000f00 */
[----:B------:R-:W0:Y:S01]  /*5ab0*/  LDS R19, [R63.X4+0xc] ;  /* 0x00000c003f137984 */ /* 0x000e220000004800 */
[----:B------:R-:W-:Y:S01]  /*5ac0*/  MOV R69, UR23 ;  /* 0x0000001700457c02 */ /* 0x000fe20008000f00 */
[----:B----4-:R4:W0:Y:S02]  /*5ad0*/  MUFU.EX2 R70, R5 ;  /* 0x0000000500467308 */ /* 0x0108240000000800 */
[----:B------:R-:W0:Y:S04]  /*5ae0*/  LDS R20, [R63.X4+0x8] ;  /* 0x000008003f147984 */ /* 0x000e280000004800 */
[----:B------:R-:W0:Y:S04]  /*5af0*/  LDS R18, [R63.X4+0x10] ;  /* 0x000010003f127984 */ /* 0x000e280000004800 */
[----:B------:R-:W0:Y:S04]  /*5b00*/  LDS R17, [R63.X4+0x14] ;  /* 0x000014003f117984 */ /* 0x000e280000004800 */
[----:B------:R-:W0:Y:S04]  /*5b10*/  LDS R16, [R63.X4+0x18] ;  /* 0x000018003f107984 */ /* 0x000e280000004800 */
[----:B------:R-:W0:Y:S04]  /*5b20*/  LDS R15, [R63.X4+0x1c] ;  /* 0x00001c003f0f7984 */ /* 0x000e280000004800 */
[----:B------:R-:W-:Y:S04]  /*5b30*/  LDS R14, [R63.X4+0x20] ;  /* 0x000020003f0e7984 */ /* 0x000fe80000004800 */
[----:B------:R-:W0:Y:S04]  /*5b40*/  LDS R13, [R63.X4+0x24] ;  /* 0x000024003f0d7984 */ /* 0x000e280000004800 */
[----:B------:R-:W-:Y:S04]  /*5b50*/  LDS R12, [R63.X4+0x28] ;  /* 0x000028003f0c7984 */ /* 0x000fe80000004800 */
[----:B------:R-:W0:Y:S04]  /*5b60*/  LDS R11, [R63.X4+0x2c] ;  /* 0x00002c003f0b7984 */ /* 0x000e280000004800 */
[----:B------:R-:W0:Y:S04]  /*5b70*/  LDS R10, [R63.X4+0x30] ;  /* 0x000030003f0a7984 */ /* 0x000e280000004800 */
[----:B------:R-:W0:Y:S04]  /*5b80*/  LDS R9, [R63.X4+0x34] ;  /* 0x000034003f097984 */ /* 0x000e280000004800 */
[----:B------:R-:W-:Y:S04]  /*5b90*/  LDS R8, [R63.X4+0x38] ;  /* 0x000038003f087984 */ /* 0x000fe80000004800 */
[----:B------:R-:W0:Y:S04]  /*5ba0*/  LDS R7, [R63.X4+0x3c] ;  /* 0x00003c003f077984 */ /* 0x000e280000004800 */
[----:B------:R-:W0:Y:S04]  /*5bb0*/  LDS R6, [R63.X4+0x40] ;  /* 0x000040003f067984 */ /* 0x000e280000004800 */
[----:B----4-:R-:W4:Y:S04]  /*5bc0*/  LDS R5, [R63.X4+0x44] ;  /* 0x000044003f057984 */ /* 0x010f280000004800 */
[----:B------:R-:W0:Y:S04]  /*5bd0*/  LDS R4, [R63.X4+0x48] ;  /* 0x000048003f047984 */ /* 0x000e280000004800 */
        /* <DEDUP_REMOVED lines=12> */
[----:B------:R2:W1:Y:S04]  /*5ca0*/  LDS R125, [R63.X4+0x7c] ;  /* 0x00007c003f7d7984 */ /* 0x0004680000004800 */
[----:B------:R3:W-:Y:S04]  /*5cb0*/  STS.64 [R65+0x9880], R72 ;  /* 0x0098804841007388 */ /* 0x0007e80000000a00 */
[----:B------:R-:W5:Y:S01]  /*5cc0*/  LDG.E.64 R68, [R68.64] ;  /* 0x0000001e44447981 */ /* 0x000f62000c1e1b00 */
[----:B------:R-:W-:Y:S01]  /*5cd0*/  FMUL.FTZ R96, R44, UR42 ;  /* 0x0000002a2c607c20 */ /* 0x000fe20008410000 */
[----:B--2---:R-:W-:Y:S01]  /*5ce0*/  MOV R77, 0x10 ;  /* 0x00000010004d7802 */ /* 0x004fe20000000f00 */
[----:B------:R-:W-:-:S02]  /*5cf0*/  CS2R R62, SRZ ;  /* 0x00000000003e7805 */ /* 0x000fc4000001ff00 */
[----:B------:R-:W-:Y:S01]  /*5d00*/  FMUL.RZ R105, R96, 0.15915493667125701904 ;  /* 0x3e22f98360697820 */ /* 0x000fe2000040c000 */
[----:B------:R-:W-:Y:S01]  /*5d10*/  MOV R61, RZ ;  /* 0x000000ff003d7202 */ /* 0x000fe20000000f00 */
[----:B------:R-:W-:Y:S01]  /*5d20*/  FMUL.FTZ R96, R43, UR42 ;  /* 0x0000002a2b607c20 */ /* 0x000fe20008410000 */
[----:B------:R-:W-:Y:S01]  /*5d30*/  MOV R60, 0x3f800000 ;  /* 0x3f800000003c7802 */ /* 0x000fe20000000f00 */
[----:B---3--:R-:W-:Y:S01]  /*5d40*/  @!P0 IMAD.WIDE R64, R64, R77, UR10 ;  /* 0x0000000a40408e25 */ /* 0x008fe2000f8e024d */
[----:B------:R-:W-:Y:S06]  /*5d50*/  BAR.SYNC.DEFER_BLOCKING 0x0 ;  /* 0x0000000000007b1d */ /* 0x000fec0000010000 */
[----:B------:R-:W-:Y:S01]  /*5d60*/  MUFU.SIN R111, R100 ;  /* 0x00000064006f7308 */ /* 0x000fe20000000400 */
[----:B0-----:R-:W-:-:S02]  /*5d70*/  FMUL.FTZ R122, R70, R122 ;  /* 0x0000007a467a7220 */ /* 0x001fc40000410000 */
[----:B------:R-:W-:-:S05]  /*5d80*/  FMUL.FTZ R121, R70, R121 ;  /* 0x0000007946797220 */ /* 0x000fca0000410000 */
[----:B------:R0:W-:Y:S01]  /*5d90*/  MUFU.COS R112, R100 ;  /* 0x0000006400707308 */ /* 0x0001e20000000000 */
[C---:B------:R-:W-:Y:S02]  /*5da0*/  FMUL.FTZ R75, R66.reuse, R47 ;  /* 0x0000002f424b7220 */ /* 0x040fe40000410000 */
[----:B------:R-:W-:Y:S02]  /*5db0*/  FMUL.FTZ R70, R66, R41 ;  /* 0x0000002942467220 */ /* 0x000fe40000410000 */
[----:B0-----:R-:W-:Y:S01]  /*5dc0*/  FMUL.RZ R100, R96, 0.15915493667125701904 ;  /* 0x3e22f98360647820 */ /* 0x001fe2000040c000 */
[----:B------:R1:W5:Y:S01]  /*5dd0*/  @!P0 LDG.E.128 R60, [R64.64] ;  /* 0x0000001e403c8981 */ /* 0x000362000c1e1d00 */
[----:B------:R-:W-:Y:S01]  /*5de0*/  FMUL.FTZ R96, R42, UR42 ;  /* 0x0000002a2a607c20 */ /* 0x000fe20008410000 */
[----:B------:R-:W-:Y:S03]  /*5df0*/  MUFU.SIN R109, R105 ;  /* 0x00000069006d7308 */ /* 0x000fe60000000400 */
[----:B------:R-:W-:-:S02]  /*5e00*/  FMUL.RZ R96, R96, 0.15915493667125701904 ;  /* 0x3e22f98360607820 */ /* 0x000fc4000040c000 */
[----:B-1----:R-:W-:Y:S02]  /*5e10*/  FMUL.FTZ R65, R2, R52 ;  /* 0x0000003402417220 */ /* 0x002fe40000410000 */
[----:B------:R-:W-:Y:S01]  /*5e20*/  FMUL.FTZ R64, R66, R42 ;  /* 0x0000002a42407220 */ /* 0x000fe20000410000 */
[----:B------:R-:W-:Y:S01]  /*5e30*/  MUFU.COS R110, R105 ;  /* 0x00000069006e7308 */ /* 0x000fe20000000000 */
[C---:B------:R-:W-:Y:S02]  /*5e40*/  FMUL.FTZ R124, R67.reuse, R124 ;  /* 0x0000007c437c7220 */ /* 0x040fe40000410000 */
[----:B------:R-:W-:Y:S02]  /*5e50*/  FMUL.FTZ R123, R67, R123 ;  /* 0x0000007b437b7220 */ /* 0x000fe40000410000 */
[----:B------:R-:W-:Y:S02]  /*5e60*/  FMUL.FTZ R191, R0, R52 ;  /* 0x0000003400bf7220 */ /* 0x000fe40000410000 */
[----:B------:R-:W-:Y:S01]  /*5e70*/  FMUL.FTZ R192, R88, R65 ;  /* 0x0000004158c07220 */ /* 0x000fe20000410000 */
[----:B------:R-:W-:Y:S01]  /*5e80*/  MUFU.SIN R105, R96 ;  /* 0x0000006000697308 */ /* 0x000fe20000000400 */
[----:B------:R-:W-:-:S02]  /*5e90*/  FMUL.FTZ R78, R66, R44 ;  /* 0x0000002c424e7220 */ /* 0x000fc40000410000 */
[C---:B------:R-:W-:Y:S02]  /*5ea0*/  FMUL.FTZ R120, R71.reuse, R120 ;  /* 0x0000007847787220 */ /* 0x040fe40000410000 */
[----:B------:R-:W-:-:S03]  /*5eb0*/  FMUL.FTZ R119, R71, R119 ;  /* 0x0000007747777220 */ /* 0x000fc60000410000 */
[----:B------:R-:W-:Y:S01]  /*5ec0*/  MUFU.COS R106, R96 ;  /* 0x00000060006a7308 */ /* 0x000fe20000000000 */
[----:B------:R-:W-:Y:S02]  /*5ed0*/  FMUL.FTZ R190, R19, R51 ;  /* 0x0000003313be7220 */ /* 0x000fe40000410000 */
[----:B------:R-:W-:Y:S02]  /*5ee0*/  FMUL.FTZ R191, R88, R191 ;  /* 0x000000bf58bf7220 */ /* 0x000fe40000410000 */
[----:B------:R-:W-:-:S03]  /*5ef0*/  FMUL.FTZ R71, R192, R123 ;  /* 0x0000007bc0477220 */ /* 0x000fc60000410000 */
[----:B------:R0:W1:Y:S01]  /*5f00*/  MUFU.EX2 R67, R64 ;  /* 0x0000004000437308 */ /* 0x0000620000000800 */
[----:B------:R-:W-:-:S07]  /*5f10*/  FMUL.FTZ R190, R87, R190 ;  /* 0x000000be57be7220 */ /* 0x000fce0000410000 */
[----:B------:R-:W-:Y:S01]  /*5f20*/  MUFU.SIN R103, R93 ;  /* 0x0000005d00677308 */ /* 0x000fe20000000400 */
[----:B0-----:R-:W-:Y:S02]  /*5f30*/  FMUL.FTZ R64, R20, R51 ;  /* 0x0000003314407220 */ /* 0x001fe40000410000 */
[----:B------:R-:W-:-:S05]  /*5f40*/  FMUL.FTZ R65, R191, R123 ;  /* 0x0000007bbf417220 */ /* 0x000fca0000410000 */
[----:B------:R-:W-:Y:S01]  /*5f50*/  MUFU.COS R93, R93 ;  /* 0x0000005d005d7308 */ /* 0x000fe20000000000 */
[----:B------:R-:W-:-:S07]  /*5f60*/  FFMA.FTZ R71, R191, R124, R71 ;  /* 0x0000007cbf477223 */ /* 0x000fce0000010047 */
[----:B------:R-:W0:Y:S08]  /*5f70*/  MUFU.EX2 R75, R75 ;  /* 0x0000004b004b7308 */ /* 0x000e300000000800 */
[----:B------:R-:W2:Y:S01]  /*5f80*/  MUFU.EX2 R70, R70 ;  /* 0x0000004600467308 */ /* 0x000ea20000000800 */
[----:B------:R-:W-:Y:S02]  /*5f90*/  FMUL.FTZ R189, R87, R64 ;  /* 0x0000004057bd7220 */ /* 0x000fe40000410000 */
[----:B------:R-:W-:-:S05]  /*5fa0*/  FFMA.FTZ R64, R192, R124, -R65 ;  /* 0x0000007cc0407223 */ /* 0x000fca0000010841 */
[----:B------:R-:W3:Y:S01]  /*5fb0*/  MUFU.EX2 R78, R78 ;  /* 0x0000004e004e7308 */ /* 0x000ee20000000800 */
[----:B------:R-:W-:Y:S02]  /*5fc0*/  FADD.FTZ R71, R190, R71 ;  /* 0x00000047be477221 */ /* 0x000fe40000010000 */
[----:B------:R-:W-:Y:S02]  /*5fd0*/  FADD.FTZ R64, R189, R64 ;  /* 0x00000040bd407221 */ /* 0x000fe40000010000 */
[----:B------:R-:W-:Y:S02]  /*5fe0*/  FMUL.FTZ R65, R121, R71 ;  /* 0x0000004779417220 */ /* 0x000fe40000410000 */
[C---:B------:R-:W-:Y:S02]  /*5ff0*/  FMUL.FTZ R74, R66.reuse, R48 ;  /* 0x00000030424a7220 */ /* 0x040fe40000410000 */
[----:B------:R-:W-:Y:S02]  /*6000*/  FMUL.FTZ R77, R66, R45 ;  /* 0x0000002d424d7220 */ /* 0x000fe40000410000 */
[----:B-1----:R-:W-:-:S02]  /*6010*/  FMUL.FTZ R106, R67, R106 ;  /* 0x0000006a436a7220 */ /* 0x002fc40000410000 */
[----:B------:R-:W-:Y:S02]  /*6020*/  FMUL.FTZ R105, R67, R105 ;  /* 0x0000006943697220 */ /* 0x000fe40000410000 */
[----:B------:R-:W-:Y:S02]  /*6030*/  FMUL.FTZ R67, R72, R123 ;  /* 0x0000007b48437220 */ /* 0x000fe40000410000 */
[C---:B0-----:R-:W-:Y:S02]  /*6040*/  FMUL.FTZ R116, R75.reuse, R116 ;  /* 0x000000744b747220 */ /* 0x041fe40000410000 */
[----:B------:R-:W-:Y:S02]  /*6050*/  FMUL.FTZ R115, R75, R115 ;  /* 0x000000734b737220 */ /* 0x000fe40000410000 */
[C---:B--2---:R-:W-:Y:S02]  /*6060*/  FMUL.FTZ R104, R70.reuse, R93 ;  /* 0x0000005d46687220 */ /* 0x044fe40000410000 */
[----:B------:R-:W-:-:S02]  /*6070*/  FMUL.FTZ R103, R70, R103 ;  /* 0x0000006746677220 */ /* 0x000fc40000410000 */
[-C--:B------:R-:W-:Y:S02]  /*6080*/  FFMA.FTZ R75, R122, R64.reuse, -R65 ;  /* 0x000000407a4b7223 */ /* 0x080fe40000010841 */
[----:B------:R-:W-:Y:S02]  /*6090*/  FMUL.FTZ R70, R121, R64 ;  /* 0x0000004079467220 */ /* 0x000fe40000410000 */
[----:B------:R-:W-:Y:S01]  /*60a0*/  FMUL.FTZ R64, R40, UR42 ;  /* 0x0000002a28407c20 */ /* 0x000fe20008410000 */
[----:B------:R-:W0:Y:S01]  /*60b0*/  MUFU.EX2 R74, R74 ;  /* 0x0000004a004a7308 */ /* 0x000e220000000800 */
[C---:B------:R-:W-:Y:S02]  /*60c0*/  FMUL.FTZ R65, R73.reuse, R123 ;  /* 0x0000007b49417220 */ /* 0x040fe40000410000 */
[----:B------:R-:W-:Y:S02]  /*60d0*/  FFMA.FTZ R67, R73, R124, R67 ;  /* 0x0000007c49437223 */ /* 0x000fe40000010043 */
[----:B---3--:R-:W-:-:S02]  /*60e0*/  FMUL.FTZ R110, R78, R110 ;  /* 0x0000006e4e6e7220 */ /* 0x008fc40000410000 */
[----:B------:R-:W-:Y:S01]  /*60f0*/  FMUL.FTZ R109, R78, R109 ;  /* 0x0000006d4e6d7220 */ /* 0x000fe20000410000 */
[----:B------:R-:W1:Y:S01]  /*6100*/  MUFU.EX2 R77, R77 ;  /* 0x0000004d004d7308 */ /* 0x000e620000000800 */
[----:B------:R-:W-:Y:S02]  /*6110*/  FFMA.FTZ R70, R122, R71, R70 ;  /* 0x000000477a467223 */ /* 0x000fe40000010046 */
[----:B------:R-:W-:Y:S02]  /*6120*/  FMUL.RZ R78, R64, 0.15915493667125701904 ;  /* 0x3e22f983404e7820 */ /* 0x000fe4000040c000 */
[----:B------:R-:W-:Y:S02]  /*6130*/  FFMA.FTZ R64, R72, R124, -R65 ;  /* 0x0000007c48407223 */ /* 0x000fe40000010841 */
[----:B------:R-:W-:Y:S02]  /*6140*/  FMUL.FTZ R71, R121, R67 ;  /* 0x0000004379477220 */ /* 0x000fe40000410000 */
[----:B------:R-:W-:-:S02]  /*6150*/  FMUL.FTZ R65, R18, R50 ;  /* 0x0000003212417220 */ /* 0x000fc40000410000 */
[----:B------:R-:W-:Y:S02]  /*6160*/  FMUL.FTZ R187, R17, R50 ;  /* 0x0000003211bb7220 */ /* 0x000fe40000410000 */
[----:B------:R-:W-:Y:S02]  /*6170*/  FMUL.FTZ R76, R66, R46 ;  /* 0x0000002e424c7220 */ /* 0x000fe40000410000 */
[-C--:B------:R-:W-:Y:S02]  /*6180*/  FFMA.FTZ R71, R122, R64.reuse, -R71 ;  /* 0x000000407a477223 */ /* 0x080fe40000010847 */
[----:B------:R-:W-:Y:S02]  /*6190*/  FMUL.FTZ R64, R121, R64 ;  /* 0x0000004079407220 */ /* 0x000fe40000410000 */
[C---:B------:R-:W-:Y:S02]  /*61a0*/  FMUL.FTZ R188, R86.reuse, R65 ;  /* 0x0000004156bc7220 */ /* 0x040fe40000410000 */
[----:B------:R-:W-:Y:S01]  /*61b0*/  FMUL.FTZ R187, R86, R187 ;  /* 0x000000bb56bb7220 */ /* 0x000fe20000410000 */
[----:B------:R-:W2:Y:S01]  /*61c0*/  MUFU.EX2 R76, R76 ;  /* 0x0000004c004c7308 */ /* 0x000ea20000000800 */
[----:B------:R-:W-:-:S02]  /*61d0*/  FFMA.FTZ R67, R122, R67, R64 ;  /* 0x000000437a437223 */ /* 0x000fc40000010040 */
[----:B------:R-:W-:Y:S02]  /*61e0*/  FADD.FTZ R75, R188, R75 ;  /* 0x0000004bbc4b7221 */ /* 0x000fe40000010000 */
[----:B------:R-:W-:Y:S02]  /*61f0*/  FADD.FTZ R70, R187, R70 ;  /* 0x00000046bb467221 */ /* 0x000fe40000010000 */
[----:B------:R-:W-:Y:S02]  /*6200*/  FMUL.FTZ R64, R16, R49 ;  /* 0x0000003110407220 */ /* 0x000fe40000410000 */
[----:B------:R-:W-:Y:S02]  /*6210*/  FMUL.FTZ R65, R66, R40 ;  /* 0x0000002842417220 */ /* 0x000fe40000410000 */
[C---:B0-----:R-:W-:Y:S02]  /*6220*/  FMUL.FTZ R118, R74.reuse, R118 ;  /* 0x000000764a767220 */ /* 0x041fe40000410000 */
[----:B------:R-:W-:-:S02]  /*6230*/  FMUL.FTZ R117, R74, R117 ;  /* 0x000000754a757220 */ /* 0x000fc40000410000 */
[C---:B-1----:R-:W-:Y:S02]  /*6240*/  FMUL.FTZ R112, R77.reuse, R112 ;  /* 0x000000704d707220 */ /* 0x042fe40000410000 */
[----:B------:R-:W-:Y:S01]  /*6250*/  FMUL.FTZ R111, R77, R111 ;  /* 0x0000006f4d6f7220 */ /* 0x000fe20000410000 */
[----:B------:R-:W-:Y:S01]  /*6260*/  MUFU.COS R102, R78 ;  /* 0x0000004e00667308 */ /* 0x000fe20000000000 */
[----:B------:R-:W-:Y:S02]  /*6270*/  FMUL.FTZ R77, R119, R75 ;  /* 0x0000004b774d7220 */ /* 0x000fe40000410000 */
[----:B------:R-:W-:Y:S02]  /*6280*/  FMUL.FTZ R186, R15, R49 ;  /* 0x000000310fba7220 */ /* 0x000fe40000410000 */
[----:B------:R-:W-:Y:S02]  /*6290*/  FMUL.FTZ R74, R119, R70 ;  /* 0x00000046774a7220 */ /* 0x000fe40000410000 */
[----:B------:R-:W-:Y:S01]  /*62a0*/  FMUL.FTZ R185, R85, R64 ;  /* 0x0000004055b97220 */ /* 0x000fe20000410000 */
[----:B------:R0:W1:Y:S01]  /*62b0*/  MUFU.EX2 R101, R65 ;  /* 0x0000004100657308 */ /* 0x0000620000000800 */
[----:B------:R-:W-:-:S02]  /*62c0*/  FFMA.FTZ R77, R120, R70, R77 ;  /* 0x00000046784d7223 */ /* 0x000fc4000001004d */
[----:B------:R-:W-:Y:S02]  /*62d0*/  FMUL.FTZ R186, R85, R186 ;  /* 0x000000ba55ba7220 */ /* 0x000fe40000410000 */
[----:B------:R-:W-:-:S03]  /*62e0*/  FFMA.FTZ R74, R120, R75, -R74 ;  /* 0x0000004b784a7223 */ /* 0x000fc6000001084a */
[----:B------:R-:W3:Y:S01]  /*62f0*/  MUFU.SIN R64, R78 ;  /* 0x0000004e00407308 */ /* 0x000ee20000000400 */
[----:B0-----:R-:W-:Y:S02]  /*6300*/  FMUL.FTZ R65, R119, R67 ;  /* 0x0000004377417220 */ /* 0x001fe40000410000 */
[----:B------:R-:W-:Y:S02]  /*6310*/  FADD.FTZ R77, R186, R77 ;  /* 0x0000004dba4d7221 */ /* 0x000fe40000010000 */
[----:B------:R-:W-:Y:S02]  /*6320*/  FADD.FTZ R74, R185, R74 ;  /* 0x0000004ab94a7221 */ /* 0x000fe40000010000 */
[-C--:B------:R-:W-:Y:S02]  /*6330*/  FMUL.FTZ R70, R119, R71.reuse ;  /* 0x0000004777467220 */ /* 0x080fe40000410000 */
[----:B------:R-:W-:Y:S02]  /*6340*/  FFMA.FTZ R71, R120, R71, -R65 ;  /* 0x0000004778477223 */ /* 0x000fe40000010841 */
[----:B--2---:R-:W-:-:S02]  /*6350*/  FMUL.FTZ R114, R76, R114 ;  /* 0x000000724c727220 */ /* 0x004fc40000410000 */
[----:B------:R-:W-:Y:S02]  /*6360*/  FMUL.FTZ R113, R76, R113 ;  /* 0x000000714c717220 */ /* 0x000fe40000410000 */
[----:B------:R-:W-:Y:S02]  /*6370*/  FMUL.FTZ R65, R13, R48 ;  /* 0x000000300d417220 */ /* 0x000fe40000410000 */
[C---:B------:R-:W-:Y:S02]  /*6380*/  FMUL.FTZ R75, R117.reuse, R77 ;  /* 0x0000004d754b7220 */ /* 0x040fe40000410000 */
[----:B------:R-:W-:Y:S02]  /*6390*/  FMUL.FTZ R76, R117, R74 ;  /* 0x0000004a754c7220 */ /* 0x000fe40000410000 */
[----:B------:R-:W-:Y:S02]  /*63a0*/  FFMA.FTZ R70, R120, R67, R70 ;  /* 0x0000004378467223 */ /* 0x000fe40000010046 */
[----:B------:R-:W-:-:S02]  /*63b0*/  FMUL.FTZ R183, R14, R48 ;  /* 0x000000300eb77220 */ /* 0x000fc40000410000 */
[----:B------:R-:W-:Y:S02]  /*63c0*/  FMUL.FTZ R184, R84, R65 ;  /* 0x0000004154b87220 */ /* 0x000fe40000410000 */
[C---:B------:R-:W-:Y:S02]  /*63d0*/  FFMA.FTZ R74, R118.reuse, R74, -R75 ;  /* 0x0000004a764a7223 */ /* 0x040fe4000001084b */
[----:B------:R-:W-:Y:S02]  /*63e0*/  FFMA.FTZ R77, R118, R77, R76 ;  /* 0x0000004d764d7223 */ /* 0x000fe4000001004c */
[----:B------:R-:W-:Y:S02]  /*63f0*/  FMUL.FTZ R65, R117, R70 ;  /* 0x0000004675417220 */ /* 0x000fe40000410000 */
[----:B------:R-:W-:Y:S02]  /*6400*/  FMUL.FTZ R183, R84, R183 ;  /* 0x000000b754b77220 */ /* 0x000fe40000410000 */
[----:B-1----:R-:W-:-:S02]  /*6410*/  FMUL.FTZ R102, R101, R102 ;  /* 0x0000006665667220 */ /* 0x002fc40000410000 */
[----:B---3--:R-:W-:Y:S02]  /*6420*/  FMUL.FTZ R101, R101, R64 ;  /* 0x0000004065657220 */ /* 0x008fe40000410000 */
[----:B------:R-:W-:Y:S02]  /*6430*/  FMUL.FTZ R64, R39, UR42 ;  /* 0x0000002a27407c20 */ /* 0x000fe40008410000 */
[----:B------:R-:W-:Y:S02]  /*6440*/  FADD.FTZ R77, R184, R77 ;  /* 0x0000004db84d7221 */ /* 0x000fe40000010000 */
[-C--:B------:R-:W-:Y:S02]  /*6450*/  FFMA.FTZ R65, R118, R71.reuse, -R65 ;  /* 0x0000004776417223 */ /* 0x080fe40000010841 */
[----:B------:R-:W-:Y:S02]  /*6460*/  FADD.FTZ R74, R183, R74 ;  /* 0x0000004ab74a7221 */ /* 0x000fe40000010000 */
[----:B------:R-:W-:-:S02]  /*6470*/  FMUL.FTZ R71, R117, R71 ;  /* 0x0000004775477220 */ /* 0x000fc40000410000 */
[----:B------:R-:W-:Y:S02]  /*6480*/  FMUL.RZ R78, R64, 0.15915493667125701904 ;  /* 0x3e22f983404e7820 */ /* 0x000fe4000040c000 */
[C---:B------:R-:W-:Y:S02]  /*6490*/  FMUL.FTZ R67, R115.reuse, R77 ;  /* 0x0000004d73437220 */ /* 0x040fe40000410000 */
[----:B------:R-:W-:Y:S02]  /*64a0*/  FMUL.FTZ R76, R115, R74 ;  /* 0x0000004a734c7220 */ /* 0x000fe40000410000 */
[-C--:B------:R-:W-:Y:S02]  /*64b0*/  FMUL.FTZ R64, R11, R47.reuse ;  /* 0x0000002f0b407220 */ /* 0x080fe40000410000 */
[----:B------:R-:W-:Y:S02]  /*64c0*/  FFMA.FTZ R71, R118, R70, R71 ;  /* 0x0000004676477223 */ /* 0x000fe40000010047 */
[----:B------:R-:W-:-:S02]  /*64d0*/  FMUL.FTZ R182, R12, R47 ;  /* 0x0000002f0cb67220 */ /* 0x000fc40000410000 */
[C---:B------:R-:W-:Y:S02]  /*64e0*/  FFMA.FTZ R75, R116.reuse, R74, -R67 ;  /* 0x0000004a744b7223 */ /* 0x040fe40000010843 */
[----:B------:R-:W-:Y:S02]  /*64f0*/  FFMA.FTZ R76, R116, R77, R76 ;  /* 0x0000004d744c7223 */ /* 0x000fe4000001004c */
[----:B------:R-:W-:Y:S02]  /*6500*/  FMUL.FTZ R181, R83, R64 ;  /* 0x0000004053b57220 */ /* 0x000fe40000410000 */
[----:B------:R-:W-:Y:S02]  /*6510*/  FMUL.FTZ R67, R115, R71 ;  /* 0x0000004773437220 */ /* 0x000fe40000410000 */
[----:B------:R-:W-:Y:S02]  /*6520*/  FMUL.FTZ R182, R83, R182 ;  /* 0x000000b653b67220 */ /* 0x000fe40000410000 */
[----:B------:R-:W-:-:S02]  /*6530*/  FADD.FTZ R76, R181, R76 ;  /* 0x0000004cb54c7221 */ /* 0x000fc40000010000 */
[-C--:B------:R-:W-:Y:S02]  /*6540*/  FFMA.FTZ R67, R116, R65.reuse, -R67 ;  /* 0x0000004174437223 */ /* 0x080fe40000010843 */
[----:B------:R-:W-:Y:S02]  /*6550*/  FMUL.FTZ R65, R115, R65 ;  /* 0x0000004173417220 */ /* 0x000fe40000410000 */
[----:B------:R-:W-:Y:S02]  /*6560*/  FADD.FTZ R75, R182, R75 ;  /* 0x0000004bb64b7221 */ /* 0x000fe40000010000 */
[----:B------:R-:W-:Y:S02]  /*6570*/  FMUL.FTZ R70, R113, R76 ;  /* 0x0000004c71467220 */ /* 0x000fe40000410000 */
[----:B------:R-:W-:Y:S02]  /*6580*/  FMUL.FTZ R179, R10, R46 ;  /* 0x0000002e0ab37220 */ /* 0x000fe40000410000 */
[----:B------:R-:W-:-:S02]  /*6590*/  FMUL.FTZ R64, R66, R39 ;  /* 0x0000002742407220 */ /* 0x000fc40000410000 */
[----:B------:R-:W-:Y:S02]  /*65a0*/  FFMA.FTZ R71, R116, R71, R65 ;  /* 0x0000004774477223 */ /* 0x000fe40000010041 */
[-C--:B------:R-:W-:Y:S02]  /*65b0*/  FMUL.FTZ R77, R113, R75.reuse ;  /* 0x0000004b714d7220 */ /* 0x080fe40000410000 */
[----:B------:R-:W-:Y:S02]  /*65c0*/  FMUL.FTZ R65, R9, R46 ;  /* 0x0000002e09417220 */ /* 0x000fe40000410000 */
[----:B------:R-:W-:Y:S02]  /*65d0*/  FFMA.FTZ R74, R114, R75, -R70 ;  /* 0x0000004b724a7223 */ /* 0x000fe40000010846 */
[----:B------:R-:W-:Y:S01]  /*65e0*/  FMUL.FTZ R179, R82, R179 ;  /* 0x000000b352b37220 */ /* 0x000fe20000410000 */
[----:B------:R0:W-:Y:S01]  /*65f0*/  MUFU.EX2 R99, R64 ;  /* 0x0000004000637308 */ /* 0x0001e20000000800 */
[----:B------:R-:W-:-:S02]  /*6600*/  FFMA.FTZ R77, R114, R76, R77 ;  /* 0x0000004c724d7223 */ /* 0x000fc4000001004d */
[----:B------:R-:W-:Y:S02]  /*6610*/  FMUL.FTZ R180, R82, R65 ;  /* 0x0000004152b47220 */ /* 0x000fe40000410000 */
[----:B------:R-:W-:Y:S02]  /*6620*/  FADD.FTZ R74, R179, R74 ;  /* 0x0000004ab34a7221 */ /* 0x000fe40000010000 */
[C---:B0-----:R-:W-:Y:S01]  /*6630*/  FMUL.FTZ R64, R113.reuse, R71 ;  /* 0x0000004771407220 */ /* 0x041fe20000410000 */
[----:B------:R-:W-:Y:S01]  /*6640*/  MUFU.SIN R107, R100 ;  /* 0x00000064006b7308 */ /* 0x000fe20000000400 */
[-C--:B------:R-:W-:Y:S02]  /*6650*/  FMUL.FTZ R65, R113, R67.reuse ;  /* 0x0000004371417220 */ /* 0x080fe40000410000 */
[----:B------:R-:W-:Y:S02]  /*6660*/  FADD.FTZ R77, R180, R77 ;  /* 0x0000004db44d7221 */ /* 0x000fe40000010000 */
[----:B------:R-:W-:-:S03]  /*6670*/  FFMA.FTZ R67, R114, R67, -R64 ;  /* 0x0000004372437223 */ /* 0x000fc60000010840 */
[----:B------:R-:W-:Y:S01]  /*6680*/  MUFU.COS R108, R100 ;  /* 0x00000064006c7308 */ /* 0x000fe20000000000 */
[----:B------:R-:W-:Y:S02]  /*6690*/  FMUL.FTZ R64, R111, R74 ;  /* 0x0000004a6f407220 */ /* 0x000fe40000410000 */
[----:B------:R-:W-:Y:S02]  /*66a0*/  FMUL.FTZ R79, R66, R43 ;  /* 0x0000002b424f7220 */ /* 0x000fe40000410000 */
[----:B------:R-:W-:-:S03]  /*66b0*/  FFMA.FTZ R65, R114, R71, R65 ;  /* 0x0000004772417223 */ /* 0x000fc60000010041 */
[----:B------:R-:W0:Y:S01]  /*66c0*/  MUFU.COS R100, R78 ;  /* 0x0000004e00647308 */ /* 0x000e220000000000 */
[----:B------:R-:W-:Y:S02]  /*66d0*/  FMUL.FTZ R75, R111, R77 ;  /* 0x0000004d6f4b7220 */ /* 0x000fe40000410000 */
[----:B------:R-:W-:-:S05]  /*66e0*/  FMUL.FTZ R178, R7, R45 ;  /* 0x0000002d07b27220 */ /* 0x000fca0000410000 */
[----:B------:R-:W1:Y:S01]  /*66f0*/  MUFU.SIN R70, R78 ;  /* 0x0000004e00467308 */ /* 0x000e620000000400 */
[----:B------:R-:W-:Y:S02]  /*6700*/  FFMA.FTZ R77, R112, R77, R64 ;  /* 0x0000004d704d7223 */ /* 0x000fe40000010040 */
[----:B------:R-:W-:Y:S02]  /*6710*/  FMUL.FTZ R64, R8, R45 ;  /* 0x0000002d08407220 */ /* 0x000fe40000410000 */
[----:B------:R-:W-:Y:S02]  /*6720*/  FMUL.FTZ R71, R111, R65 ;  /* 0x000000416f477220 */ /* 0x000fe40000410000 */
[C---:B------:R-:W-:Y:S01]  /*6730*/  FMUL.FTZ R178, R81.reuse, R178 ;  /* 0x000000b251b27220 */ /* 0x040fe20000410000 */
[----:B------:R-:W2:Y:S01]  /*6740*/  MUFU.EX2 R79, R79 ;  /* 0x0000004f004f7308 */ /* 0x000ea20000000800 */
[----:B------:R-:W-:Y:S02]  /*6750*/  FFMA.FTZ R74, R112, R74, -R75 ;  /* 0x0000004a704a7223 */ /* 0x000fe4000001084b */
[----:B------:R-:W-:-:S02]  /*6760*/  FMUL.FTZ R177, R81, R64 ;  /* 0x0000004051b17220 */ /* 0x000fc40000410000 */
[-C--:B------:R-:W-:Y:S02]  /*6770*/  FFMA.FTZ R71, R112, R67.reuse, -R71 ;  /* 0x0000004370477223 */ /* 0x080fe40000010847 */
[----:B------:R-:W-:Y:S02]  /*6780*/  FMUL.FTZ R67, R111, R67 ;  /* 0x000000436f437220 */ /* 0x000fe40000410000 */
[----:B------:R-:W-:Y:S02]  /*6790*/  FADD.FTZ R77, R178, R77 ;  /* 0x0000004db24d7221 */ /* 0x000fe40000010000 */
[----:B------:R-:W-:Y:S02]  /*67a0*/  FADD.FTZ R74, R177, R74 ;  /* 0x0000004ab14a7221 */ /* 0x000fe40000010000 */
[----:B------:R-:W-:Y:S02]  /*67b0*/  FMUL.FTZ R64, R38, UR42 ;  /* 0x0000002a26407c20 */ /* 0x000fe40008410000 */
[----:B0-----:R-:W-:-:S02]  /*67c0*/  FMUL.FTZ R100, R99, R100 ;  /* 0x0000006463647220 */ /* 0x001fc40000410000 */
[----:B------:R-:W-:Y:S02]  /*67d0*/  FFMA.FTZ R67, R112, R65, R67 ;  /* 0x0000004170437223 */ /* 0x000fe40000010043 */
[----:B-1----:R-:W-:Y:S02]  /*67e0*/  FMUL.FTZ R99, R99, R70 ;  /* 0x0000004663637220 */ /* 0x002fe40000410000 */
[C---:B------:R-:W-:Y:S02]  /*67f0*/  FMUL.FTZ R75, R109.reuse, R77 ;  /* 0x0000004d6d4b7220 */ /* 0x040fe40000410000 */
[----:B------:R-:W-:Y:S02]  /*6800*/  FMUL.FTZ R65, R6, R44 ;  /* 0x0000002c06417220 */ /* 0x000fe40000410000 */
[----:B------:R-:W-:Y:S02]  /*6810*/  FMUL.FTZ R70, R109, R74 ;  /* 0x0000004a6d467220 */ /* 0x000fe40000410000 */
[----:B----4-:R-:W-:-:S02]  /*6820*/  FMUL.FTZ R175, R5, R44 ;  /* 0x0000002c05af7220 */ /* 0x010fc40000410000 */
[----:B------:R-:W-:Y:S02]  /*6830*/  FMUL.RZ R78, R64, 0.15915493667125701904 ;  /* 0x3e22f983404e7820 */ /* 0x000fe4000040c000 */
[----:B------:R-:W-:Y:S02]  /*6840*/  FMUL.FTZ R64, R109, R67 ;  /* 0x000000436d407220 */ /* 0x000fe40000410000 */
[----:B------:R-:W-:Y:S02]  /*6850*/  FFMA.FTZ R75, R110, R74, -R75 ;  /* 0x0000004a6e4b7223 */ /* 0x000fe4000001084b */
[----:B------:R-:W-:Y:S02]  /*6860*/  FMUL.FTZ R176, R80, R65 ;  /* 0x0000004150b07220 */ /* 0x000fe40000410000 */
[----:B------:R-:W-:Y:S02]  /*6870*/  FFMA.FTZ R74, R110, R77, R70 ;  /* 0x0000004d6e4a7223 */ /* 0x000fe40000010046 */
[----:B------:R-:W-:-:S02]  /*6880*/  FMUL.FTZ R175, R80, R175 ;  /* 0x000000af50af7220 */ /* 0x000fc40000410000 */
[----:B------:R-:W-:Y:S02]  /*6890*/  FFMA.FTZ R70, R110, R71, -R64 ;  /* 0x000000476e467223 */ /* 0x000fe40000010840 */
[----:B--2---:R-:W-:Y:S02]  /*68a0*/  FMUL.FTZ R107, R79, R107 ;  /* 0x0000006b4f6b7220 */ /* 0x004fe40000410000 */
[----:B------:R-:W-:Y:S02]  /*68b0*/  FMUL.FTZ R71, R109, R71 ;  /* 0x000000476d477220 */ /* 0x000fe40000410000 */
[----:B------:R-:W-:Y:S02]  /*68c0*/  FADD.FTZ R75, R176, R75 ;  /* 0x0000004bb04b7221 */ /* 0x000fe40000010000 */
[----:B------:R-:W-:Y:S02]  /*68d0*/  FADD.FTZ R74, R175, R74 ;  /* 0x0000004aaf4a7221 */ /* 0x000fe40000010000 */
[----:B------:R-:W-:-:S02]  /*68e0*/  FMUL.FTZ R108, R79, R108 ;  /* 0x0000006c4f6c7220 */ /* 0x000fc40000410000 */
[----:B------:R-:W-:Y:S02]  /*68f0*/  FFMA.FTZ R71, R110, R67, R71 ;  /* 0x000000436e477223 */ /* 0x000fe40000010047 */
[C---:B------:R-:W-:Y:S02]  /*6900*/  FMUL.FTZ R77, R107.reuse, R75 ;  /* 0x0000004b6b4d7220 */ /* 0x040fe40000410000 */
[-C--:B------:R-:W-:Y:S02]  /*6910*/  FMUL.FTZ R64, R4, R43.reuse ;  /* 0x0000002b04407220 */ /* 0x080fe40000410000 */
[----:B------:R-:W-:Y:S02]  /*6920*/  FMUL.FTZ R65, R66, R38 ;  /* 0x0000002642417220 */ /* 0x000fe40000410000 */
[----:B------:R-:W-:Y:S01]  /*6930*/  FMUL.FTZ R67, R107, R74 ;  /* 0x0000004a6b437220 */ /* 0x000fe20000410000 */
[----:B------:R-:W-:Y:S01]  /*6940*/  MUFU.COS R98, R78 ;  /* 0x0000004e00627308 */ /* 0x000fe20000000000 */
[----:B------:R-:W-:-:S02]  /*6950*/  FMUL.FTZ R174, R3, R43 ;  /* 0x0000002b03ae7220 */ /* 0x000fc40000410000 */
[C---:B------:R-:W-:Y:S02]  /*6960*/  FFMA.FTZ R77, R108.reuse, R74, R77 ;  /* 0x0000004a6c4d7223 */ /* 0x040fe4000001004d */
[----:B------:R-:W-:Y:S02]  /*6970*/  FFMA.FTZ R74, R108, R75, -R67 ;  /* 0x0000004b6c4a7223 */ /* 0x000fe40000010843 */
[C---:B------:R-:W-:Y:S01]  /*6980*/  FMUL.FTZ R173, R59.reuse, R64 ;  /* 0x000000403bad7220 */ /* 0x040fe20000410000 */
[----:B------:R0:W1:Y:S01]  /*6990*/  MUFU.EX2 R97, R65 ;  /* 0x0000004100617308 */ /* 0x0000620000000800 */
[----:B------:R-:W-:Y:S02]  /*69a0*/  FMUL.FTZ R174, R59, R174 ;  /* 0x000000ae3bae7220 */ /* 0x000fe40000410000 */
[----:B------:R-:W-:Y:S02]  /*69b0*/  FADD.FTZ R74, R173, R74 ;  /* 0x0000004aad4a7221 */ /* 0x000fe40000010000 */
[----:B------:R-:W-:-:S03]  /*69c0*/  FMUL.FTZ R67, R107, R70 ;  /* 0x000000466b437220 */ /* 0x000fc60000410000 */
[----:B------:R-:W2:Y:S01]  /*69d0*/  MUFU.SIN R64, R78 ;  /* 0x0000004e00407308 */ /* 0x000ea20000000400 */
[-C--:B0-----:R-:W-:Y:S02]  /*69e0*/  FMUL.FTZ R65, R107, R71.reuse ;  /* 0x000000476b417220 */ /* 0x081fe40000410000 */
[----:B------:R-:W-:Y:S02]  /*69f0*/  FADD.FTZ R77, R174, R77 ;  /* 0x0000004dae4d7221 */ /* 0x000fe40000010000 */
[C---:B------:R-:W-:Y:S02]  /*6a00*/  FFMA.FTZ R70, R108.reuse, R70, -R65 ;  /* 0x000000466c467223 */ /* 0x040fe40000010841 */
[----:B------:R-:W-:Y:S02]  /*6a10*/  FMUL.FTZ R65, R135, R42 ;  /* 0x0000002a87417220 */ /* 0x000fe40000410000 */
[----:B------:R-:W-:Y:S02]  /*6a20*/  FMUL.FTZ R76, R105, R74 ;  /* 0x0000004a694c7220 */ /* 0x000fe40000410000 */
[----:B------:R-:W-:-:S02]  /*6a30*/  FFMA.FTZ R67, R108, R71, R67 ;  /* 0x000000476c437223 */ /* 0x000fc40000010043 */
[C---:B------:R-:W-:Y:S02]  /*6a40*/  FMUL.FTZ R75, R105.reuse, R77 ;  /* 0x0000004d694b7220 */ /* 0x040fe40000410000 */
[----:B------:R-:W-:Y:S02]  /*6a50*/  FMUL.FTZ R171, R136, R42 ;  /* 0x0000002a88ab7220 */ /* 0x000fe40000410000 */
[----:B------:R-:W-:Y:S02]  /*6a60*/  FMUL.FTZ R172, R58, R65 ;  /* 0x000000413aac7220 */ /* 0x000fe40000410000 */
[C---:B------:R-:W-:Y:S02]  /*6a70*/  FFMA.FTZ R77, R106.reuse, R77, R76 ;  /* 0x0000004d6a4d7223 */ /* 0x040fe4000001004c */
[----:B------:R-:W-:Y:S02]  /*6a80*/  FMUL.FTZ R65, R105, R67 ;  /* 0x0000004369417220 */ /* 0x000fe40000410000 */
[----:B------:R-:W-:-:S02]  /*6a90*/  FFMA.FTZ R74, R106, R74, -R75 ;  /* 0x0000004a6a4a7223 */ /* 0x000fc4000001084b */
[----:B------:R-:W-:Y:S02]  /*6aa0*/  FMUL.FTZ R171, R58, R171 ;  /* 0x000000ab3aab7220 */ /* 0x000fe40000410000 */
[C---:B-1----:R-:W-:Y:S02]  /*6ab0*/  FMUL.FTZ R98, R97.reuse, R98 ;  /* 0x0000006261627220 */ /* 0x042fe40000410000 */
[----:B------:R-:W-:Y:S02]  /*6ac0*/  FADD.FTZ R77, R172, R77 ;  /* 0x0000004dac4d7221 */ /* 0x000fe40000010000 */
[----:B------:R-:W-:Y:S02]  /*6ad0*/  FFMA.FTZ R65, R106, R70, -R65 ;  /* 0x000000466a417223 */ /* 0x000fe40000010841 */
[----:B--2---:R-:W-:Y:S02]  /*6ae0*/  FMUL.FTZ R97, R97, R64 ;  /* 0x0000004061617220 */ /* 0x004fe40000410000 */
[----:B------:R-:W-:-:S02]  /*6af0*/  FMUL.FTZ R70, R105, R70 ;  /* 0x0000004669467220 */ /* 0x000fc40000410000 */
[----:B------:R-:W-:Y:S02]  /*6b00*/  FMUL.FTZ R64, R37, UR42 ;  /* 0x0000002a25407c20 */ /* 0x000fe40008410000 */
[----:B------:R-:W-:Y:S02]  /*6b10*/  FADD.FTZ R74, R171, R74 ;  /* 0x0000004aab4a7221 */ /* 0x000fe40000010000 */
[C---:B------:R-:W-:Y:S02]  /*6b20*/  FMUL.FTZ R71, R103.reuse, R77 ;  /* 0x0000004d67477220 */ /* 0x040fe40000410000 */
[----:B------:R-:W-:Y:S02]  /*6b30*/  FFMA.FTZ R70, R106, R67, R70 ;  /* 0x000000436a467223 */ /* 0x000fe40000010046 */
[----:B------:R-:W-:Y:S02]  /*6b40*/  FMUL.RZ R93, R64, 0.15915493667125701904 ;  /* 0x3e22f983405d7820 */ /* 0x000fe4000040c000 */
[----:B------:R-:W-:-:S02]  /*6b50*/  FMUL.FTZ R75, R103, R74 ;  /* 0x0000004a674b7220 */ /* 0x000fc40000410000 */
[-C--:B------:R-:W-:Y:S02]  /*6b60*/  FMUL.FTZ R64, R134, R41.reuse ;  /* 0x0000002986407220 */ /* 0x080fe40000410000 */
[C---:B------:R-:W-:Y:S02]  /*6b70*/  FFMA.FTZ R74, R104.reuse, R74, -R71 ;  /* 0x0000004a684a7223 */ /* 0x040fe40000010847 */
[----:B------:R-:W-:Y:S02]  /*6b80*/  FMUL.FTZ R71, R103, R70 ;  /* 0x0000004667477220 */ /* 0x000fe40000410000 */
[----:B------:R-:W-:Y:S02]  /*6b90*/  FMUL.FTZ R170, R133, R41 ;  /* 0x0000002985aa7220 */ /* 0x000fe40000410000 */
[----:B------:R-:W-:Y:S02]  /*6ba0*/  FMUL.FTZ R169, R57, R64 ;  /* 0x0000004039a97220 */ /* 0x000fe40000410000 */
[----:B------:R-:W-:-:S02]  /*6bb0*/  FFMA.FTZ R71, R104, R65, -R71 ;  /* 0x0000004168477223 */ /* 0x000fc40000010847 */
[----:B------:R-:W-:Y:S02]  /*6bc0*/  FFMA.FTZ R75, R104, R77, R75 ;  /* 0x0000004d684b7223 */ /* 0x000fe4000001004b */
[----:B------:R-:W-:Y:S02]  /*6bd0*/  FMUL.FTZ R170, R57, R170 ;  /* 0x000000aa39aa7220 */ /* 0x000fe40000410000 */
[----:B------:R-:W-:Y:S02]  /*6be0*/  FMUL.FTZ R65, R103, R65 ;  /* 0x0000004167417220 */ /* 0x000fe40000410000 */
[----:B------:R-:W-:Y:S02]  /*6bf0*/  FADD.FTZ R74, R169, R74 ;  /* 0x0000004aa94a7221 */ /* 0x000fe40000010000 */
[----:B------:R-:W-:Y:S02]  /*6c00*/  FADD.FTZ R75, R170, R75 ;  /* 0x0000004baa4b7221 */ /* 0x000fe40000010000 */
[----:B------:R-:W-:-:S02]  /*6c10*/  FFMA.FTZ R70, R104, R70, R65 ;  /* 0x0000004668467223 */ /* 0x000fc40000010041 */
[----:B------:R-:W-:Y:S02]  /*6c20*/  FMUL.FTZ R64, R101, R74 ;  /* 0x0000004a65407220 */ /* 0x000fe40000410000 */
[-C--:B------:R-:W-:Y:S02]  /*6c30*/  FMUL.FTZ R65, R131, R40.reuse ;  /* 0x0000002883417220 */ /* 0x080fe40000410000 */
[----:B------:R-:W-:Y:S02]  /*6c40*/  FMUL.FTZ R66, R66, R37 ;  /* 0x0000002542427220 */ /* 0x000fe40000410000 */
[-C--:B------:R-:W-:Y:S02]  /*6c50*/  FMUL.FTZ R77, R101, R75.reuse ;  /* 0x0000004b654d7220 */ /* 0x080fe40000410000 */
[----:B------:R-:W-:Y:S02]  /*6c60*/  FMUL.FTZ R167, R132, R40 ;  /* 0x0000002884a77220 */ /* 0x000fe40000410000 */
[----:B------:R-:W-:-:S02]  /*6c70*/  FFMA.FTZ R75, R102, R75, R64 ;  /* 0x0000004b664b7223 */ /* 0x000fc40000010040 */
[----:B------:R-:W-:Y:S01]  /*6c80*/  FMUL.FTZ R168, R56, R65 ;  /* 0x0000004138a87220 */ /* 0x000fe20000410000 */
[----:B------:R-:W-:Y:S01]  /*6c90*/  MUFU.COS R67, R93 ;  /* 0x0000005d00437308 */ /* 0x000fe20000000000 */
[----:B------:R-:W-:Y:S02]  /*6ca0*/  FFMA.FTZ R74, R102, R74, -R77 ;  /* 0x0000004a664a7223 */ /* 0x000fe4000001084d */
[C---:B------:R-:W-:Y:S02]  /*6cb0*/  FMUL.FTZ R64, R101.reuse, R70 ;  /* 0x0000004665407220 */ /* 0x040fe40000410000 */
[----:B------:R-:W-:Y:S02]  /*6cc0*/  FMUL.FTZ R167, R56, R167 ;  /* 0x000000a738a77220 */ /* 0x000fe40000410000 */
[----:B------:R-:W-:Y:S01]  /*6cd0*/  FADD.FTZ R75, R168, R75 ;  /* 0x0000004ba84b7221 */ /* 0x000fe20000010000 */
[----:B------:R-:W0:Y:S01]  /*6ce0*/  MUFU.EX2 R66, R66 ;  /* 0x0000004200427308 */ /* 0x000e220000000800 */
[----:B------:R-:W-:-:S02]  /*6cf0*/  FMUL.FTZ R65, R101, R71 ;  /* 0x0000004765417220 */ /* 0x000fc40000410000 */
[----:B------:R-:W-:-:S05]  /*6d00*/  FFMA.FTZ R71, R102, R71, -R64 ;  /* 0x0000004766477223 */ /* 0x000fca0000010840 */
[----:B------:R-:W1:Y:S01]  /*6d10*/  MUFU.SIN R93, R93 ;  /* 0x0000005d005d7308 */ /* 0x000e620000000400 */
[----:B------:R-:W-:Y:S02]  /*6d20*/  FADD.FTZ R74, R167, R74 ;  /* 0x0000004aa74a7221 */ /* 0x000fe40000010000 */
[C---:B------:R-:W-:Y:S02]  /*6d30*/  FMUL.FTZ R77, R99.reuse, R75 ;  /* 0x0000004b634d7220 */ /* 0x040fe40000410000 */
[----:B------:R-:W-:Y:S02]  /*6d40*/  FMUL.FTZ R64, R130, R39 ;  /* 0x0000002782407220 */ /* 0x000fe40000410000 */
[----:B------:R-:W-:Y:S02]  /*6d50*/  FFMA.FTZ R70, R102, R70, R65 ;  /* 0x0000004666467223 */ /* 0x000fe40000010041 */
[-C--:B------:R-:W-:Y:S02]  /*6d60*/  FMUL.FTZ R65, R99, R74.reuse ;  /* 0x0000004a63417220 */ /* 0x080fe40000410000 */
[----:B------:R-:W-:-:S02]  /*6d70*/  FFMA.FTZ R74, R100, R74, -R77 ;  /* 0x0000004a644a7223 */ /* 0x000fc4000001084d */
[----:B------:R-:W-:Y:S02]  /*6d80*/  FMUL.FTZ R78, R129, R39 ;  /* 0x00000027814e7220 */ /* 0x000fe40000410000 */
[C---:B------:R-:W-:Y:S02]  /*6d90*/  FMUL.FTZ R79, R55.reuse, R64 ;  /* 0x00000040374f7220 */ /* 0x040fe40000410000 */
[----:B------:R-:W-:Y:S02]  /*6da0*/  FFMA.FTZ R65, R100, R75, R65 ;  /* 0x0000004b64417223 */ /* 0x000fe40000010041 */
[----:B------:R-:W-:Y:S02]  /*6db0*/  FMUL.FTZ R78, R55, R78 ;  /* 0x0000004e374e7220 */ /* 0x000fe40000410000 */
[----:B------:R-:W-:Y:S02]  /*6dc0*/  FADD.FTZ R74, R79, R74 ;  /* 0x0000004a4f4a7221 */ /* 0x000fe40000010000 */
[----:B0-----:R-:W-:-:S02]  /*6dd0*/  FMUL.FTZ R96, R66, R67 ;  /* 0x0000004342607220 */ /* 0x001fc40000410000 */
[----:B-1----:R-:W-:Y:S02]  /*6de0*/  FMUL.FTZ R93, R66, R93 ;  /* 0x0000005d425d7220 */ /* 0x002fe40000410000 */
[----:B------:R-:W-:Y:S02]  /*6df0*/  FADD.FTZ R65, R78, R65 ;  /* 0x000000414e417221 */ /* 0x000fe40000010000 */
[C---:B------:R-:W-:Y:S02]  /*6e00*/  FMUL.FTZ R66, R97.reuse, R74 ;  /* 0x0000004a61427220 */ /* 0x040fe40000410000 */
[-C--:B------:R-:W-:Y:S02]  /*6e10*/  FMUL.FTZ R67, R97, R65.reuse ;  /* 0x0000004161437220 */ /* 0x080fe40000410000 */
[----:B------:R-:W-:Y:S02]  /*6e20*/  FFMA.FTZ R66, R98, R65, R66 ;  /* 0x0000004162427223 */ /* 0x000fe40000010042 */
[----:B------:R-:W-:-:S02]  /*6e30*/  FMUL.FTZ R65, R128, R38 ;  /* 0x0000002680417220 */ /* 0x000fc40000410000 */
[----:B------:R-:W-:Y:S01]  /*6e40*/  FMUL.FTZ R64, R99, R70 ;  /* 0x0000004663407220 */ /* 0x000fe20000410000 */
[----:B------:R-:W-:Y:S01]  /*6e50*/  ISETP.NE.AND P0, PT, R92, 0x7f, PT ;  /* 0x0000007f5c00780c */ /* 0x000fe20003f05270 */
[----:B------:R-:W-:Y:S02]  /*6e60*/  FMUL.FTZ R77, R127, R38 ;  /* 0x000000267f4d7220 */ /* 0x000fe40000410000 */
[----:B------:R-:W-:Y:S02]  /*6e70*/  FFMA.FTZ R75, R98, R74, -R67 ;  /* 0x0000004a624b7223 */ /* 0x000fe40000010843 */
[----:B------:R-:W-:Y:S02]  /*6e80*/  FMUL.FTZ R76, R54, R65 ;  /* 0x00000041364c7220 */ /* 0x000fe40000410000 */
[-C--:B------:R-:W-:Y:S02]  /*6e90*/  FFMA.FTZ R64, R100, R71.reuse, -R64 ;  /* 0x0000004764407223 */ /* 0x080fe40000010840 */
[----:B------:R-:W-:-:S02]  /*6ea0*/  FMUL.FTZ R71, R99, R71 ;  /* 0x0000004763477220 */ /* 0x000fc40000410000 */
[----:B------:R-:W-:Y:S02]  /*6eb0*/  FMUL.FTZ R77, R54, R77 ;  /* 0x0000004d364d7220 */ /* 0x000fe40000410000 */
[----:B------:R-:W-:Y:S02]  /*6ec0*/  FADD.FTZ R75, R76, R75 ;  /* 0x0000004b4c4b7221 */ /* 0x000fe40000010000 */
[----:B------:R-:W-:Y:S02]  /*6ed0*/  FFMA.FTZ R71, R100, R70, R71 ;  /* 0x0000004664477223 */ /* 0x000fe40000010047 */
[----:B------:R-:W-:Y:S02]  /*6ee0*/  FADD.FTZ R70, R77, R66 ;  /* 0x000000424d467221 */ /* 0x000fe40000010000 */
[C---:B------:R-:W-:Y:S02]  /*6ef0*/  FMUL.FTZ R95, R93.reuse, R75 ;  /* 0x0000004b5d5f7220 */ /* 0x040fe40000410000 */
[----:B------:R-:W-:-:S02]  /*6f00*/  FMUL.FTZ R74, R93, R70 ;  /* 0x000000465d4a7220 */ /* 0x000fc40000410000 */
[----:B------:R-:W-:Y:S02]  /*6f10*/  FFMA.FTZ R70, R96, R70, R95 ;  /* 0x0000004660467223 */ /* 0x000fe4000001005f */
[----:B------:R0:W1:Y:S01]  /*6f20*/  @P0 LDS.64 R94, [R92.X8+0xa888] ;  /* 0x00a888005c5e0984 */ /* 0x0000620000008a00 */
[CC--:B------:R-:W-:Y:S02]  /*6f30*/  FMUL.FTZ R65, R97.reuse, R71.reuse ;  /* 0x0000004761417220 */ /* 0x0c0fe40000410000 */
[-C--:B------:R-:W-:Y:S02]  /*6f40*/  FMUL.FTZ R67, R97, R64.reuse ;  /* 0x0000004061437220 */ /* 0x080fe40000410000 */
[C---:B------:R-:W-:Y:S02]  /*6f50*/  FFMA.FTZ R66, R98.reuse, R64, -R65 ;  /* 0x0000004062427223 */ /* 0x040fe40000010841 */
[----:B------:R-:W-:Y:S02]  /*6f60*/  FFMA.FTZ R67, R98, R71, R67 ;  /* 0x0000004762437223 */ /* 0x000fe40000010043 */
[----:B------:R-:W-:-:S02]  /*6f70*/  FMUL.FTZ R65, R93, R66 ;  /* 0x000000425d417220 */ /* 0x000fc40000410000 */
[----:B------:R-:W-:Y:S02]  /*6f80*/  FFMA.FTZ R71, R96, R75, -R74 ;  /* 0x0000004b60477223 */ /* 0x000fe4000001084a */
[-C--:B------:R-:W-:Y:S02]  /*6f90*/  FMUL.FTZ R74, R126, R37.reuse ;  /* 0x000000257e4a7220 */ /* 0x080fe40000410000 */
[----:B------:R-:W-:Y:S02]  /*6fa0*/  FMUL.FTZ R64, R125, R37 ;  /* 0x000000257d407220 */ /* 0x000fe40000410000 */
[-C--:B------:R-:W-:Y:S02]  /*6fb0*/  FFMA.FTZ R65, R96, R67.reuse, R65 ;  /* 0x0000004360417223 */ /* 0x080fe40000010041 */
[----:B------:R-:W-:Y:S01]  /*6fc0*/  FMUL.FTZ R67, R93, R67 ;  /* 0x000000435d437220 */ /* 0x000fe20000410000 */
[----:B------:R-:W-:Y:S01]  /*6fd0*/  BSSY B0, `(.L_x_1203) ;  /* 0x0000015000007945 */ /* 0x000fe20003800000 */
[----:B------:R-:W-:-:S02]  /*6fe0*/  FMUL.FTZ R75, R53, R64 ;  /* 0x00000040354b7220 */ /* 0x000fc40000410000 */
[----:B------:R-:W-:Y:S01]  /*6ff0*/  FMUL.FTZ R74, R53, R74 ;  /* 0x0000004a354a7220 */ /* 0x000fe20000410000 */
[----:B------:R-:W-:Y:S01]  /*7000*/  ISETP.GT.U32.AND P2, PT, R92, 0x1f, PT ;  /* 0x0000001f5c00780c */ /* 0x000fe20003f44070 */
[----:B------:R-:W-:Y:S01]  /*7010*/  FFMA.FTZ R64, R96, R66, -R67 ;  /* 0x0000004260407223 */ /* 0x000fe20000010843 */
[----:B------:R-:W-:Y:S01]  /*7020*/  LEA.HI R235, R92, R92, RZ, 0x1e ;  /* 0x0000005c5ceb7211 */ /* 0x000fe200078ff0ff */
[----:B------:R-:W-:Y:S02]  /*7030*/  FADD.FTZ R67, R75, R70 ;  /* 0x000000464b437221 */ /* 0x000fe40000010000 */
[----:B------:R-:W-:Y:S01]  /*7040*/  FADD.FTZ R66, R74, R71 ;  /* 0x000000474a427221 */ /* 0x000fe20000010000 */
[----:B------:R-:W-:Y:S05]  /*7050*/  @P0 BRA `(.L_x_1204) ;  /* 0x000000c000000947 */ /* 0x000fea0003800000 */
[----:B0-----:R-:W-:Y:S01]  /*7060*/  ULDC UR21, c[0x0][0x174] ;  /* 0x00005d0000157ab9 */ /* 0x001fe20000000800 */
[----:B-1----:R-:W-:Y:S01]  /*7070*/  HFMA2.MMA R94, -RZ, RZ, 1.875, 0 ;  /* 0x3f800000ff5e7435 */ /* 0x002fe200000001ff */
        /* <DEDUP_REMOVED lines=10> */
.L_x_1204:
[----:B0-----:R-:W-:Y:S05]  /*7120*/  BSYNC B0 ;  /* 0x0000000000007941 */ /* 0x001fea0003800000 */
.L_x_1203:
        /* <DEDUP_REMOVED lines=36> */
[----:B0-----:R-:W-:-:S05]  /*7370*/  IMAD R209, R92, 0x50, RZ ;  /* 0x000000505cd17824 */ /* 0x001fca00078e02ff */
[----:B------:R-:W-:Y:S04]  /*7380*/  LDS.128 R64, [R209+0x8470] ;  /* 0x00847000d1407984 */ /* 0x000fe80000000c00 */
[----:B------:R-:W0:Y:S02]  /*7390*/  LDS.128 R68, [R209+0x8480] ;  /* 0x00848000d1447984 */ /* 0x000e240000000c00 */
[----:B0-----:R-:W-:-:S04]  /*73a0*/  FMUL.FTZ R211, R65, R69 ;  /* 0x0000004541d37220 */ /* 0x001fc80000410000 */
[C---:B------:R-:W-:Y:S02]  /*73b0*/  FFMA.FTZ R210, R64.reuse, R68, -R211 ;  /* 0x0000004440d27223 */ /* 0x040fe400000108d3 */
[----:B------:R-:W-:-:S04]  /*73c0*/  FMUL.FTZ R211, R64, R69 ;  /* 0x0000004540d37220 */ /* 0x000fc80000410000 */
[----:B------:R-:W-:Y:S02]  /*73d0*/  FFMA.FTZ R211, R65, R68, R211 ;  /* 0x0000004441d37223 */ /* 0x000fe400000100d3 */
[----:B------:R-:W-:-:S04]  /*73e0*/  FMUL.FTZ R65, R67, R69 ;  /* 0x0000004543417220 */ /* 0x000fc80000410000 */
[C---:B------:R-:W-:Y:S02]  /*73f0*/  FFMA.FTZ R65, R66.reuse, R68, -R65 ;  /* 0x0000004442417223 */ /* 0x040fe40000010841 */
[----:B------:R-:W-:-:S04]  /*7400*/  FMUL.FTZ R66, R66, R69 ;  /* 0x0000004542427220 */ /* 0x000fc80000410000 */
[----:B------:R-:W-:Y:S02]  /*7410*/  FFMA.FTZ R66, R67, R68, R66 ;  /* 0x0000004443427223 */ /* 0x000fe40000010042 */
[----:B------:R-:W-:Y:S02]  /*7420*/  FADD.FTZ R68, R70, R65 ;  /* 0x0000004146447221 */ /* 0x000fe40000010000 */
[----:B------:R-:W-:Y:S02]  /*7430*/  FADD.FTZ R71, R71, R66 ;  /* 0x0000004247477221 */ /* 0x000fe40000010000 */
[----:B------:R-:W0:Y:S02]  /*7440*/  LDS.128 R64, [R209+0x8490] ;  /* 0x00849000d1407984 */ /* 0x000e240000000c00 */
[C---:B0-----:R-:W-:Y:S02]  /*7450*/  FMUL.FTZ R70, R65.reuse, R210 ;  /* 0x000000d241467220 */ /* 0x041fe40000410000 */
[----:B------:R-:W-:-:S02]  /*7460*/  FMUL.FTZ R69, R65, R211 ;  /* 0x000000d341457220 */ /* 0x000fc40000410000 */
[C---:B------:R-:W-:Y:S02]  /*7470*/  FFMA.FTZ R70, R64.reuse, R211, R70 ;  /* 0x000000d340467223 */ /* 0x040fe40000010046 */
[CC--:B------:R-:W-:Y:S02]  /*7480*/  FMUL.FTZ R211, R65.reuse, R71.reuse ;  /* 0x0000004741d37220 */ /* 0x0c0fe40000410000 */
[----:B------:R-:W-:Y:S02]  /*7490*/  FMUL.FTZ R65, R65, R68 ;  /* 0x0000004441417220 */ /* 0x000fe40000410000 */
[C---:B------:R-:W-:Y:S02]  /*74a0*/  FFMA.FTZ R69, R64.reuse, R210, -R69 ;  /* 0x000000d240457223 */ /* 0x040fe40000010845 */
[C---:B------:R-:W-:Y:S02]  /*74b0*/  FFMA.FTZ R211, R64.reuse, R68, -R211 ;  /* 0x0000004440d37223 */ /* 0x040fe400000108d3 */
[----:B------:R-:W-:-:S02]  /*74c0*/  FFMA.FTZ R210, R64, R71, R65 ;  /* 0x0000004740d27223 */ /* 0x000fc40000010041 */
[----:B------:R-:W-:Y:S02]  /*74d0*/  FADD.FTZ R71, R66, R211 ;  /* 0x000000d342477221 */ /* 0x000fe40000010000 */
[----:B------:R-:W-:Y:S02]  /*74e0*/  FADD.FTZ R210, R67, R210 ;  /* 0x000000d243d27221 */ /* 0x000fe40000010000 */
[----:B------:R-:W0:Y:S02]  /*74f0*/  LDS.128 R64, [R209+0x84a0] ;  /* 0x0084a000d1407984 */ /* 0x000e240000000c00 */
[C---:B0-----:R-:W-:Y:S02]  /*7500*/  FMUL.FTZ R68, R65.reuse, R70 ;  /* 0x0000004641447220 */ /* 0x041fe40000410000 */
[----:B------:R-:W-:Y:S02]  /*7510*/  FMUL.FTZ R211, R65, R210 ;  /* 0x000000d241d37220 */ /* 0x000fe40000410000 */
[----:B------:R-:W-:-:S02]  /*7520*/  FFMA.FTZ R68, R64, R69, -R68 ;  /* 0x0000004540447223 */ /* 0x000fc40000010844 */
[C---:B------:R-:W-:Y:S02]  /*7530*/  FMUL.FTZ R69, R65.reuse, R69 ;  /* 0x0000004541457220 */ /* 0x040fe40000410000 */
[-C--:B------:R-:W-:Y:S02]  /*7540*/  FMUL.FTZ R65, R65, R71.reuse ;  /* 0x0000004741417220 */ /* 0x080fe40000410000 */
[C---:B------:R-:W-:Y:S02]  /*7550*/  FFMA.FTZ R211, R64.reuse, R71, -R211 ;  /* 0x0000004740d37223 */ /* 0x040fe400000108d3 */
[C---:B------:R-:W-:Y:S02]  /*7560*/  FFMA.FTZ R210, R64.reuse, R210, R65 ;  /* 0x000000d240d27223 */ /* 0x040fe40000010041 */
[----:B------:R-:W-:Y:S02]  /*7570*/  FFMA.FTZ R70, R64, R70, R69 ;  /* 0x0000004640467223 */ /* 0x000fe40000010045 */
[----:B------:R-:W-:-:S02]  /*7580*/  FADD.FTZ R69, R67, R210 ;  /* 0x000000d243457221 */ /* 0x000fc40000010000 */
[----:B------:R-:W-:Y:S01]  /*7590*/  FADD.FTZ R211, R66, R211 ;  /* 0x000000d342d37221 */ /* 0x000fe20000010000 */
[----:B------:R-:W-:Y:S05]  /*75a0*/  BRA.DIV ~URZ, `(.L_x_1207) ;  /* 0x00008b827f007947 */ /* 0x000fea000b800000 */
[----:B------:R0:W2:Y:S02]  /*75b0*/  SHFL.UP PT, R67, R68, 0x1, RZ ;  /* 0x0420000044437989 */ /* 0x0000a400000e00ff */
.L_x_1315:
[----:B------:R-:W-:Y:S05]  /*75c0*/  BRA.DIV ~URZ, `(.L_x_1208) ;  /* 0x00008be27f007947 */ /* 0x000fea000b800000 */
[----:B------:R-:W3:Y:S01]  /*75d0*/  SHFL.UP PT, R213, R211, 0x1, RZ ;  /* 0x04200000d3d57989 */ /* 0x000ee200000e00ff */
[----:B------:R-:W-:-:S03]  /*75e0*/  ISETP.GE.AND P0, PT, R91, 0x1, PT ;  /* 0x000000015b00780c */ /* 0x000fc60003f06270 */
[----:B------:R-:W4:Y:S04]  /*75f0*/  SHFL.UP PT, R71, R69, 0x1, RZ ;  /* 0x0420000045477989 */ /* 0x000f2800000e00ff */
[----:B------:R-:W5:Y:S01]  /*7600*/  SHFL.UP PT, R65, R70, 0x1, RZ ;  /* 0x0420000046417989 */ /* 0x000f6200000e00ff */
[C---:B---3--:R-:W-:Y:S02]  /*7610*/  FMUL.FTZ R66, R70.reuse, R213 ;  /* 0x000000d546427220 */ /* 0x048fe40000410000 */
[-C--:B----4-:R-:W-:Y:S02]  /*7620*/  FMUL.FTZ R64, R70, R71.reuse ;  /* 0x0000004746407220 */ /* 0x090fe40000410000 */
[----:B------:R-:W-:Y:S02]  /*7630*/  FFMA.FTZ R66, R68, R71, R66 ;  /* 0x0000004744427223 */ /* 0x000fe40000010042 */
[----:B--2---:R-:W-:-:S02]  /*7640*/  FMUL.FTZ R71, R70, R67 ;  /* 0x0000004346477220 */ /* 0x004fc40000410000 */
[C---:B------:R-:W-:Y:S02]  /*7650*/  FFMA.FTZ R64, R68.reuse, R213, -R64 ;  /* 0x000000d544407223 */ /* 0x040fe40000010840 */
[----:B------:R-:W-:Y:S02]  /*7660*/  @P0 FADD.FTZ R69, R69, R66 ;  /* 0x0000004245450221 */ /* 0x000fe40000010000 */
[-C--:B-----5:R-:W-:Y:S02]  /*7670*/  FFMA.FTZ R71, R68, R65.reuse, R71 ;  /* 0x0000004144477223 */ /* 0x0a0fe40000010047 */
[C---:B------:R-:W-:Y:S02]  /*7680*/  FMUL.FTZ R65, R70.reuse, R65 ;  /* 0x0000004146417220 */ /* 0x040fe40000410000 */
[----:B------:R-:W-:Y:S01]  /*7690*/  @P0 FADD.FTZ R211, R211, R64 ;  /* 0x00000040d3d30221 */ /* 0x000fe20000010000 */
[----:B------:R-:W-:Y:S01]  /*76a0*/  FSEL R71, R70, R71, !P0 ;  /* 0x0000004746477208 */ /* 0x000fe20004000000 */
[----:B------:R-:W2:Y:S01]  /*76b0*/  SHFL.UP PT, R64, R69, 0x2, RZ ;  /* 0x0440000045407989 */ /* 0x000ea200000e00ff */
[----:B0-----:R-:W-:Y:S01]  /*76c0*/  @P0 FFMA.FTZ R68, R68, R67, -R65 ;  /* 0x0000004344440223 */ /* 0x001fe20000010841 */
[----:B------:R-:W-:-:S02]  /*76d0*/  ISETP.GE.AND P0, PT, R91, 0x2, PT ;  /* 0x000000025b00780c */ /* 0x000fc40003f06270 */
[----:B------:R-:W0:Y:S01]  /*76e0*/  SHFL.UP PT, R65, R211, 0x2, RZ ;  /* 0x04400000d3417989 */ /* 0x000e2200000e00ff */
[----:B--2---:R-:W-:-:S04]  /*76f0*/  FMUL.FTZ R66, R71, R64 ;  /* 0x0000004047427220 */ /* 0x004fc80000410000 */
[-C--:B0-----:R-:W-:Y:S02]  /*7700*/  FFMA.FTZ R66, R68, R65.reuse, -R66 ;  /* 0x0000004144427223 */ /* 0x081fe40000010842 */
[----:B------:R-:W-:-:S04]  /*7710*/  FMUL.FTZ R65, R71, R65 ;  /* 0x0000004147417220 */ /* 0x000fc80000410000 */
[----:B------:R-:W-:Y:S02]  /*7720*/  @P0 FADD.FTZ R211, R211, R66 ;  /* 0x00000042d3d30221 */ /* 0x000fe40000010000 */
[----:B------:R-:W-:Y:S02]  /*7730*/  FFMA.FTZ R64, R68, R64, R65 ;  /* 0x0000004044407223 */ /* 0x000fe40000010041 */
[----:B------:R-:W0:Y:S02]  /*7740*/  SHFL.UP PT, R65, R71, 0x2, RZ ;  /* 0x0440000047417989 */ /* 0x000e2400000e00ff */
[----:B------:R-:W-:Y:S02]  /*7750*/  @P0 FADD.FTZ R69, R69, R64 ;  /* 0x0000004045450221 */ /* 0x000fe40000010000 */
[----:B------:R-:W2:Y:S01]  /*7760*/  SHFL.UP PT, R64, R68, 0x2, RZ ;  /* 0x0440000044407989 */ /* 0x000ea200000e00ff */
[C---:B0-----:R-:W-:Y:S02]  /*7770*/  FMUL.FTZ R67, R71.reuse, R65 ;  /* 0x0000004147437220 */ /* 0x041fe40000410000 */
[----:B--2---:R-:W-:-:S04]  /*7780*/  FMUL.FTZ R66, R71, R64 ;  /* 0x0000004047427220 */ /* 0x004fc80000410000 */
[C---:B------:R-:W-:Y:S02]  /*7790*/  FFMA.FTZ R66, R68.reuse, R65, R66 ;  /* 0x0000004144427223 */ /* 0x040fe40000010042 */
[----:B------:R-:W0:Y:S01]  /*77a0*/  SHFL.UP PT, R65, R69, 0x4, RZ ;  /* 0x0480000045417989 */ /* 0x000e2200000e00ff */
[----:B------:R-:W-:Y:S02]  /*77b0*/  @P0 FFMA.FTZ R68, R68, R64, -R67 ;  /* 0x0000004044440223 */ /* 0x000fe40000010843 */
[----:B------:R-:W-:Y:S01]  /*77c0*/  FSEL R64, R71, R66, !P0 ;  /* 0x0000004247407208 */ /* 0x000fe20004000000 */
[----:B------:R-:W2:Y:S01]  /*77d0*/  SHFL.UP PT, R67, R211, 0x4, RZ ;  /* 0x04800000d3437989 */ /* 0x000ea200000e00ff */
[----:B------:R-:W-:-:S03]  /*77e0*/  ISETP.GE.AND P0, PT, R91, 0x4, PT ;  /* 0x000000045b00780c */ /* 0x000fc60003f06270 */
[----:B0-----:R-:W-:-:S04]  /*77f0*/  FMUL.FTZ R66, R64, R65 ;  /* 0x0000004140427220 */ /* 0x001fc80000410000 */
[-C--:B--2---:R-:W-:Y:S02]  /*7800*/  FFMA.FTZ R66, R68, R67.reuse, -R66 ;  /* 0x0000004344427223 */ /* 0x084fe40000010842 */
[----:B------:R-:W-:-:S04]  /*7810*/  FMUL.FTZ R67, R64, R67 ;  /* 0x0000004340437220 */ /* 0x000fc80000410000 */
[----:B------:R-:W-:Y:S02]  /*7820*/  @P0 FADD.FTZ R211, R211, R66 ;  /* 0x00000042d3d30221 */ /* 0x000fe40000010000 */
[----:B------:R-:W-:Y:S02]  /*7830*/  FFMA.FTZ R70, R68, R65, R67 ;  /* 0x0000004144467223 */ /* 0x000fe40000010043 */
[----:B------:R-:W0:Y:S02]  /*7840*/  SHFL.UP PT, R65, R68, 0x4, RZ ;  /* 0x0480000044417989 */ /* 0x000e2400000e00ff */
[----:B------:R-:W-:Y:S02]  /*7850*/  @P0 FADD.FTZ R69, R69, R70 ;  /* 0x0000004645450221 */ /* 0x000fe40000010000 */
[----:B------:R-:W2:Y:S01]  /*7860*/  SHFL.UP PT, R67, R64, 0x4, RZ ;  /* 0x0480000040437989 */ /* 0x000ea200000e00ff */
[C---:B0-----:R-:W-:Y:S02]  /*7870*/  FMUL.FTZ R70, R64.reuse, R65 ;  /* 0x0000004140467220 */ /* 0x041fe40000410000 */
[----:B--2---:R-:W-:-:S02]  /*7880*/  FMUL.FTZ R66, R64, R67 ;  /* 0x0000004340427220 */ /* 0x004fc40000410000 */
[C---:B------:R-:W-:Y:S02]  /*7890*/  FFMA.FTZ R67, R68.reuse, R67, R70 ;  /* 0x0000004344437223 */ /* 0x040fe40000010046 */
[----:B------:R-:W-:Y:S01]  /*78a0*/  @P0 FFMA.FTZ R68, R68, R65, -R66 ;  /* 0x0000004144440223 */ /* 0x000fe20000010842 */
[----:B------:R-:W-:Y:S02]  /*78b0*/  SHFL.UP PT, R70, R211, 0x8, RZ ;  /* 0x05000000d3467989 */ /* 0x000fe400000e00ff */
[----:B------:R-:W-:Y:S02]  /*78c0*/  FSEL R65, R64, R67, !P0 ;  /* 0x0000004340417208 */ /* 0x000fe40004000000 */
[----:B------:R-:W0:Y:S01]  /*78d0*/  SHFL.UP PT, R66, R69, 0x8, RZ ;  /* 0x0500000045427989 */ /* 0x000e2200000e00ff */
[----:B------:R-:W-:Y:S02]  /*78e0*/  ISETP.GE.AND P0, PT, R91, 0x8, PT ;  /* 0x000000085b00780c */ /* 0x000fe40003f06270 */
[----:B0-----:R-:W-:-:S04]  /*78f0*/  FMUL.FTZ R67, R65, R66 ;  /* 0x0000004241437220 */ /* 0x001fc80000410000 */
[-C--:B------:R-:W-:Y:S02]  /*7900*/  FFMA.FTZ R64, R68, R70.reuse, -R67 ;  /* 0x0000004644407223 */ /* 0x080fe40000010843 */
[----:B------:R-:W-:-:S05]  /*7910*/  FMUL.FTZ R67, R65, R70 ;  /* 0x0000004641437220 */ /* 0x000fca0000410000 */
[----:B------:R-:W-:Y:S02]  /*7920*/  @P0 FADD.FTZ R211, R211, R64 ;  /* 0x00000040d3d30221 */ /* 0x000fe40000010000 */
[----:B------:R-:W-:Y:S02]  /*7930*/  FFMA.FTZ R66, R68, R66, R67 ;  /* 0x0000004244427223 */ /* 0x000fe40000010043 */
[----:B------:R-:W0:Y:S02]  /*7940*/  SHFL.UP PT, R67, R65, 0x8, RZ ;  /* 0x0500000041437989 */ /* 0x000e2400000e00ff */
[----:B------:R-:W-:Y:S02]  /*7950*/  @P0 FADD.FTZ R69, R69, R66 ;  /* 0x0000004245450221 */ /* 0x000fe40000010000 */
[----:B------:R-:W2:Y:S04]  /*7960*/  SHFL.UP PT, R66, R68, 0x8, RZ ;  /* 0x0500000044427989 */ /* 0x000ea800000e00ff */
[----:B------:R-:W3:Y:S01]  /*7970*/  SHFL.UP PT, R210, R211, 0x10, RZ ;  /* 0x06000000d3d27989 */ /* 0x000ee200000e00ff */
[----:B0-----:R-:W-:-:S02]  /*7980*/  FMUL.FTZ R71, R65, R67 ;  /* 0x0000004341477220 */ /* 0x001fc40000410000 */
[----:B--2---:R-:W-:-:S04]  /*7990*/  FMUL.FTZ R64, R65, R66 ;  /* 0x0000004241407220 */ /* 0x004fc80000410000 */
[C---:B------:R-:W-:Y:S02]  /*79a0*/  FFMA.FTZ R64, R68.reuse, R67, R64 ;  /* 0x0000004344407223 */ /* 0x040fe40000010040 */
[----:B------:R-:W-:-:S03]  /*79b0*/  @P0 FFMA.FTZ R68, R68, R66, -R71 ;  /* 0x0000004244440223 */ /* 0x000fc60000010847 */
[----:B------:R-:W-:Y:S02]  /*79c0*/  FSEL R70, R65, R64, !P0 ;  /* 0x0000004041467208 */ /* 0x000fe40004000000 */
[----:B------:R-:W0:Y:S01]  /*79d0*/  SHFL.UP PT, R64, R69, 0x10, RZ ;  /* 0x0600000045407989 */ /* 0x000e2200000e00ff */
[----:B------:R-:W-:-:S03]  /*79e0*/  MOV R212, R68 ;  /* 0x0000004400d47202 */ /* 0x000fc60000000f00 */
[----:B------:R-:W2:Y:S04]  /*79f0*/  SHFL.UP PT, R71, R70, 0x10, RZ ;  /* 0x0600000046477989 */ /* 0x000ea800000e00ff */
[----:B------:R4:W1:Y:S02]  /*7a00*/  SHFL.UP PT, R67, R68, 0x10, RZ ;  /* 0x0600000044437989 */ /* 0x00086400000e00ff */
[----:B----4-:R-:W-:Y:S02]  /*7a10*/  MOV R68, R69 ;  /* 0x0000004500447202 */ /* 0x010fe40000000f00 */
.L_x_1316:
[----:B---3--:R-:W-:Y:S01]  /*7a20*/  ISETP.GE.AND P0, PT, R91, 0x10, PT ;  /* 0x000000105b00780c */ /* 0x008fe20003f06270 */
[----:B0-----:R-:W-:Y:S01]  /*7a30*/  FMUL.FTZ R65, R64, R70 ;  /* 0x0000004640417220 */ /* 0x001fe20000410000 */
[----:B------:R-:W-:Y:S01]  /*7a40*/  MOV R69, R212 ;  /* 0x000000d400457202 */ /* 0x000fe20000000f00 */
[----:B-1----:R-:W-:-:S04]  /*7a50*/  FMUL.FTZ R66, R67, R70 ;  /* 0x0000004643427220 */ /* 0x002fc80000410000 */
[CC--:B------:R-:W-:Y:S02]  /*7a60*/  FFMA.FTZ R65, R210.reuse, R69.reuse, -R65 ;  /* 0x00000045d2417223 */ /* 0x0c0fe40000010841 */
[-C--:B------:R-:W-:Y:S02]  /*7a70*/  FMUL.FTZ R210, R210, R70.reuse ;  /* 0x00000046d2d27220 */ /* 0x080fe40000410000 */
[CC--:B--2---:R-:W-:Y:S02]  /*7a80*/  FFMA.FTZ R66, R71.reuse, R69.reuse, R66 ;  /* 0x0000004547427223 */ /* 0x0c4fe40000010042 */
        /* <DEDUP_REMOVED lines=13> */
[----:B------:R-:W-:Y:S05]  /*7b60*/  CALL.REL.NOINC `($__internal_31_$__cuda_sm70_shflsync_idx_p) ;  /* 0x0000a3f000007944 */ /* 0x000fea0003c00000 */
.L_x_1209:
[----:B------:R-:W-:Y:S05]  /*7b70*/  BRA.CONV ~URZ, `(.L_x_1210) ;  /* 0x000000537f007947 */ /* 0x000fea000b800000 */
[----:B-1----:R-:W-:Y:S01]  /*7b80*/  HFMA2.MMA R66, -RZ, RZ, 0, 1.847743988037109375e-06 ;  /* 0x0000001fff427435 */ /* 0x002fe200000001ff */
[----:B------:R-:W-:-:S02]  /*7b90*/  MOV R64, R68 ;  /* 0x0000004400407202 */ /* 0x000fc40000000f00 */
[----:B------:R-:W-:Y:S02]  /*7ba0*/  MOV R247, 0xffffffff ;  /* 0xffffffff00f77802 */ /* 0x000fe40000000f00 */
[----:B------:R-:W-:Y:S02]  /*7bb0*/  MOV R65, 0x7bd0 ;  /* 0x00007bd000417802 */ /* 0x000fe40000000f00 */
[----:B0-----:R-:W-:Y:S05]  /*7bc0*/  CALL.REL.NOINC `($__internal_31_$__cuda_sm70_shflsync_idx_p) ;  /* 0x0000a39000007944 */ /* 0x001fea0003c00000 */
.L_x_1210:
[----:B------:R-:W-:Y:S05]  /*7bd0*/  BRA.CONV ~URZ, `(.L_x_1211) ;  /* 0x000000537f007947 */ /* 0x000fea000b800000 */
[----:B-1----:R-:W-:Y:S01]  /*7be0*/  HFMA2.MMA R66, -RZ, RZ, 0, 1.847743988037109375e-06 ;  /* 0x0000001fff427435 */ /* 0x002fe200000001ff */
[----:B------:R-:W-:Y:S02]  /*7bf0*/  MOV R64, R210 ;  /* 0x000000d200407202 */ /* 0x000fe40000000f00 */
[----:B------:R-:W-:Y:S02]  /*7c00*/  MOV R247, 0xffffffff ;  /* 0xffffffff00f77802 */ /* 0x000fe40000000f00 */
[----:B------:R-:W-:Y:S02]  /*7c10*/  MOV R65, 0x7c30 ;  /* 0x00007c3000417802 */ /* 0x000fe40000000f00 */
[----:B0-----:R-:W-:Y:S05]  /*7c20*/  CALL.REL.NOINC `($__internal_31_$__cuda_sm70_shflsync_idx_p) ;  /* 0x0000a33000007944 */ /* 0x001fea0003c00000 */
.L_x_1211:
[----:B------:R-:W-:Y:S05]  /*7c30*/  BRA.CONV ~URZ, `(.L_x_1212) ;  /* 0x000000537f007947 */ /* 0x000fea000b800000 */
[----:B-1----:R-:W-:Y:S01]  /*7c40*/  HFMA2.MMA R66, -RZ, RZ, 0, 1.847743988037109375e-06 ;  /* 0x0000001fff427435 */ /* 0x002fe200000001ff */
[----:B------:R-:W-:Y:S02]  /*7c50*/  MOV R64, R67 ;  /* 0x0000004300407202 */ /* 0x000fe40000000f00 */
[----:B------:R-:W-:-:S02]  /*7c60*/  MOV R247, 0xffffffff ;  /* 0xffffffff00f77802 */ /* 0x000fc40000000f00 */
[----:B------:R-:W-:Y:S02]  /*7c70*/  MOV R65, 0x7c90 ;  /* 0x00007c9000417802 */ /* 0x000fe40000000f00 */
[----:B0-----:R-:W-:Y:S05]  /*7c80*/  CALL.REL.NOINC `($__internal_31_$__cuda_sm70_shflsync_idx_p) ;  /* 0x0000a2d000007944 */ /* 0x001fea0003c00000 */
.L_x_1212:
[----:B------:R-:W-:Y:S05]  /*7c90*/  BRA.DIV ~URZ, `(.L_x_1213) ;  /* 0x000090b27f007947 */ /* 0x000fea000b800000 */
[----:B------:R2:W3:Y:S04]  /*7ca0*/  SHFL.IDX PT, R212, R60, RZ, 0x1f ;  /* 0x00001fff3cd47589 */ /* 0x0004e800000e0000 */
[----:B------:R-:W4:Y:S04]  /*7cb0*/  SHFL.IDX PT, R61, R61, RZ, 0x1f ;  /* 0x00001fff3d3d7589 */ /* 0x000f2800000e0000 */
[----:B------:R-:W1:Y:S04]  /*7cc0*/  SHFL.IDX PT, R62, R62, RZ, 0x1f ;  /* 0x00001fff3e3e7589 */ /* 0x000e6800000e0000 */
[----:B------:R2:W0:Y:S04]  /*7cd0*/  SHFL.IDX PT, R71, R63, RZ, 0x1f ;  /* 0x00001fff3f477589 */ /* 0x00042800000e0000 */
[----:B------:R2:W0:Y:S04]  /*7ce0*/  SHFL.UP PT, R60, R69, 0x1, RZ ;  /* 0x04200000453c7989 */ /* 0x00042800000e00ff */
[----:B------:R2:W0:Y:S04]  /*7cf0*/  SHFL.UP PT, R211, R68, 0x1, RZ ;  /* 0x0420000044d37989 */ /* 0x00042800000e00ff */
[----:B------:R-:W0:Y:S04]  /*7d00*/  SHFL.UP PT, R210, R210, 0x1, RZ ;  /* 0x04200000d2d27989 */ /* 0x000e2800000e00ff */
[----:B------:R-:W0:Y:S02]  /*7d10*/  SHFL.UP PT, R67, R67, 0x1, RZ ;  /* 0x0420000043437989 */ /* 0x000e2400000e00ff */
.L_x_1317:
[----:B-1234-:R-:W-:Y:S02]  /*7d20*/  MOV R70, R62 ;  /* 0x0000003e00467202 */ /* 0x01efe40000000f00 */
[----:B------:R-:W-:-:S02]  /*7d30*/  MOV R69, R61 ;  /* 0x0000003d00457202 */ /* 0x000fc40000000f00 */
[----:B------:R-:W-:Y:S01]  /*7d40*/  MOV R68, R212 ;  /* 0x000000d400447202 */ /* 0x000fe20000000f00 */
[-C--:B0-----:R-:W-:Y:S02]  /*7d50*/  FMUL.FTZ R62, R70, R211.reuse ;  /* 0x000000d3463e7220 */ /* 0x081fe40000410000 */
[-C--:B------:R-:W-:Y:S02]  /*7d60*/  FMUL.FTZ R61, R69, R211.reuse ;  /* 0x000000d3453d7220 */ /* 0x080fe40000410000 */
[C---:B------:R-:W-:Y:S02]  /*7d70*/  FFMA.FTZ R64, R71.reuse, R60, R62 ;  /* 0x0000003c47407223 */ /* 0x040fe4000001003e */
[-C--:B------:R-:W-:Y:S02]  /*7d80*/  FMUL.FTZ R62, R71, R211.reuse ;  /* 0x000000d3473e7220 */ /* 0x080fe40000410000 */
[----:B------:R-:W-:Y:S02]  /*7d90*/  @P1 FADD.FTZ R71, R64, R67 ;  /* 0x0000004340471221 */ /* 0x000fe40000010000 */
[----:B------:R-:W0:Y:S01]  /*7da0*/  LDS.128 R64, [R209+0x8470] ;  /* 0x00847000d1407984 */ /* 0x000e220000000c00 */
[----:B------:R-:W-:-:S02]  /*7db0*/  FMUL.FTZ R211, R68, R211 ;  /* 0x000000d344d37220 */ /* 0x000fc40000410000 */
[-C--:B------:R-:W-:Y:S02]  /*7dc0*/  @P1 FFMA.FTZ R68, R68, R60.reuse, -R61 ;  /* 0x0000003c44441223 */ /* 0x080fe4000001083d */
[-C--:B------:R-:W-:Y:S02]  /*7dd0*/  FFMA.FTZ R61, R70, R60.reuse, -R62 ;  /* 0x0000003c463d7223 */ /* 0x080fe4000001083e */
[----:B------:R-:W-:Y:S02]  /*7de0*/  @P1 FFMA.FTZ R69, R69, R60, R211 ;  /* 0x0000003c45451223 */ /* 0x000fe400000100d3 */
[----:B------:R-:W-:-:S05]  /*7df0*/  @P1 FADD.FTZ R70, R61, R210 ;  /* 0x000000d23d461221 */ /* 0x000fca0000010000 */
[----:B------:R1:W-:Y:S01]  /*7e00*/  STS.128 [R209+0x8470], R68 ;  /* 0x00847044d1007388 */ /* 0x0003e20000000c00 */
[C---:B0-----:R-:W-:Y:S02]  /*7e10*/  FMUL.FTZ R61, R65.reuse, R71 ;  /* 0x00000047413d7220 */ /* 0x041fe40000410000 */
[CC--:B------:R-:W-:Y:S02]  /*7e20*/  FMUL.FTZ R60, R65.reuse, R70.reuse ;  /* 0x00000046413c7220 */ /* 0x0c0fe40000410000 */
[C---:B------:R-:W-:Y:S02]  /*7e30*/  FFMA.FTZ R210, R64.reuse, R70, -R61 ;  /* 0x0000004640d27223 */ /* 0x040fe4000001083d */
[C---:B------:R-:W-:Y:S02]  /*7e40*/  FMUL.FTZ R61, R65.reuse, R69 ;  /* 0x00000045413d7220 */ /* 0x040fe40000410000 */
[-C--:B------:R-:W-:Y:S02]  /*7e50*/  FMUL.FTZ R65, R65, R68.reuse ;  /* 0x0000004441417220 */ /* 0x080fe40000410000 */
[----:B-1----:R-:W-:-:S02]  /*7e60*/  FFMA.FTZ R68, R64, R68, -R61 ;  /* 0x0000004440447223 */ /* 0x002fc4000001083d */
[C---:B------:R-:W-:Y:S02]  /*7e70*/  FFMA.FTZ R69, R64.reuse, R69, R65 ;  /* 0x0000004540457223 */ /* 0x040fe40000010041 */
[----:B------:R-:W-:Y:S02]  /*7e80*/  FFMA.FTZ R64, R64, R71, R60 ;  /* 0x0000004740407223 */ /* 0x000fe4000001003c */
[----:B------:R-:W0:Y:S01]  /*7e90*/  LDS.128 R60, [R209+0x8480] ;  /* 0x00848000d13c7984 */ /* 0x000e220000000c00 */
[----:B------:R-:W-:Y:S02]  /*7ea0*/  FADD.FTZ R70, R66, R210 ;  /* 0x000000d242467221 */ /* 0x000fe40000010000 */
[----:B------:R-:W-:-:S05]  /*7eb0*/  FADD.FTZ R71, R67, R64 ;  /* 0x0000004043477221 */ /* 0x000fca0000010000 */
        /* <DEDUP_REMOVED lines=13> */
[CC--:B0-----:R-:W-:Y:S02]  /*7f90*/  FMUL.FTZ R60, R65.reuse, R70.reuse ;  /* 0x00000046413c7220 */ /* 0x0c1fe40000410000 */
[CC--:B------:R-:W-:Y:S02]  /*7fa0*/  FMUL.FTZ R61, R65.reuse, R71.reuse ;  /* 0x00000047413d7220 */ /* 0x0c0fe40000410000 */
[C---:B------:R-:W-:Y:S02]  /*7fb0*/  FFMA.FTZ R62, R64.reuse, R71, R60 ;  /* 0x00000047403e7223 */ /* 0x040fe4000001003c */
[----:B------:R-:W-:Y:S02]  /*7fc0*/  FFMA.FTZ R63, R64, R70, -R61 ;  /* 0x00000046403f7223 */ /* 0x000fe4000001083d */
[C---:B------:R-:W-:Y:S02]  /*7fd0*/  FMUL.FTZ R60, R65.reuse, R68 ;  /* 0x00000044413c7220 */ /* 0x040fe40000410000 */
[----:B------:R-:W-:-:S02]  /*7fe0*/  FMUL.FTZ R61, R65, R69 ;  /* 0x00000045413d7220 */ /* 0x000fc40000410000 */
[C---:B------:R-:W-:Y:S02]  /*7ff0*/  FFMA.FTZ R65, R64.reuse, R69, R60 ;  /* 0x0000004540417223 */ /* 0x040fe4000001003c */
[----:B------:R-:W-:Y:S02]  /*8000*/  FFMA.FTZ R64, R64, R68, -R61 ;  /* 0x0000004440407223 */ /* 0x000fe4000001083d */
[----:B------:R-:W-:Y:S02]  /*8010*/  FADD.FTZ R66, R66, R63 ;  /* 0x0000003f42427221 */ /* 0x000fe40000010000 */
[----:B------:R-:W-:-:S05]  /*8020*/  FADD.FTZ R67, R67, R62 ;  /* 0x0000003e43437221 */ /* 0x000fca0000010000 */
[----:B------:R1:W-:Y:S02]  /*8030*/  STS.128 [R209+0x84a0], R64 ;  /* 0x0084a040d1007388 */ /* 0x0003e40000000c00 */
.L_x_1206:
[----:B0-----:R-:W-:Y:S05]  /*8040*/  BSYNC B0 ;  /* 0x0000000000007941 */ /* 0x001fea0003800000 */
.L_x_1205:
        /* <DEDUP_REMOVED lines=11> */
[C---:B------:R-:W-:Y:S02]  /*8100*/  FFMA.FTZ R64, R98.reuse, R62, R63 ;  /* 0x0000003e62407223 */ /* 0x040fe4000001003f */
[----:B------:R-:W-:Y:S02]  /*8110*/  FFMA.FTZ R60, R98, R61, -R60 ;  /* 0x0000003d623c7223 */ /* 0x000fe4000001083c */
[CC--:B------:R-:W-:Y:S02]  /*8120*/  FMUL.FTZ R62, R96.reuse, R154.reuse ;  /* 0x0000009a603e7220 */ /* 0x0c0fe40000410000 */
[C---:B------:R-:W-:Y:S02]  /*8130*/  FMUL.FTZ R61, R93.reuse, R154 ;  /* 0x0000009a5d3d7220 */ /* 0x040fe40000410000 */
[-C--:B------:R-:W-:Y:S02]  /*8140*/  FFMA.FTZ R63, -R93, R153.reuse, -R62 ;  /* 0x000000995d3f7223 */ /* 0x080fe4000001093e */
[----:B------:R-:W-:-:S02]  /*8150*/  FFMA.FTZ R62, R96, R153, -R61 ;  /* 0x00000099603e7223 */ /* 0x000fc4000001083d */
[----:B------:R-:W-:Y:S02]  /*8160*/  FADD.FTZ R63, -R138, R63 ;  /* 0x0000003f8a3f7221 */ /* 0x000fe40000010100 */
[----:B------:R-:W-:Y:S02]  /*8170*/  FADD.FTZ R62, R137, R62 ;  /* 0x0000003e893e7221 */ /* 0x000fe40000010000 */
[CC--:B------:R-:W-:Y:S02]  /*8180*/  FMUL.FTZ R61, R97.reuse, -R63.reuse ;  /* 0x8000003f613d7220 */ /* 0x0c0fe40000410000 */
[-C--:B------:R-:W-:Y:S02]  /*8190*/  FMUL.FTZ R65, R97, -R62.reuse ;  /* 0x8000003e61417220 */ /* 0x080fe40000410000 */
[C---:B------:R-:W-:Y:S02]  /*81a0*/  FFMA.FTZ R62, R98.reuse, R62, -R61 ;  /* 0x0000003e623e7223 */ /* 0x040fe4000001083d */
[----:B------:R-:W-:-:S02]  /*81b0*/  FFMA.FTZ R66, R98, R63, R65 ;  /* 0x0000003f62427223 */ /* 0x000fc40000010041 */
[----:B------:R-:W-:Y:S02]  /*81c0*/  FMUL.FTZ R61, R99, -R64 ;  /* 0x80000040633d7220 */ /* 0x000fe40000410000 */
[----:B------:R-:W-:Y:S02]  /*81d0*/  FADD.FTZ R66, -R139, R66 ;  /* 0x000000428b427221 */ /* 0x000fe40000010100 */
[----:B------:R-:W-:Y:S02]  /*81e0*/  FADD.FTZ R62, R155, R62 ;  /* 0x0000003e9b3e7221 */ /* 0x000fe40000010000 */
[C---:B------:R-:W-:Y:S02]  /*81f0*/  FMUL.FTZ R65, R99.reuse, -R66 ;  /* 0x8000004263417220 */ /* 0x040fe40000410000 */
[-C--:B------:R-:W-:Y:S02]  /*8200*/  FMUL.FTZ R63, R99, -R60.reuse ;  /* 0x8000003c633f7220 */ /* 0x080fe40000410000 */
[----:B------:R-:W-:-:S02]  /*8210*/  FFMA.FTZ R61, R100, R60, -R61 ;  /* 0x0000003c643d7223 */ /* 0x000fc4000001083d */
[-C--:B------:R-:W-:Y:S02]  /*8220*/  FMUL.FTZ R67, R99, -R62.reuse ;  /* 0x8000003e63437220 */ /* 0x080fe40000410000 */
[C---:B------:R-:W-:Y:S02]  /*8230*/  FFMA.FTZ R65, R100.reuse, R62, -R65 ;  /* 0x0000003e64417223 */ /* 0x040fe40000010841 */
[C---:B------:R-:W-:Y:S02]  /*8240*/  FFMA.FTZ R63, R100.reuse, R64, R63 ;  /* 0x00000040643f7223 */ /* 0x040fe4000001003f */
[----:B------:R-:W-:Y:S02]  /*8250*/  FFMA.FTZ R67, R100, R66, R67 ;  /* 0x0000004264437223 */ /* 0x000fe40000010043 */
[----:B------:R-:W-:Y:S02]  /*8260*/  FMUL.FTZ R62, R101, -R61 ;  /* 0x8000003d653e7220 */ /* 0x000fe40000410000 */
[----:B------:R-:W-:-:S02]  /*8270*/  FADD.FTZ R65, R156, R65 ;  /* 0x000000419c417221 */ /* 0x000fc40000010000 */
[CC--:B------:R-:W-:Y:S02]  /*8280*/  FMUL.FTZ R60, R101.reuse, -R63.reuse ;  /* 0x8000003f653c7220 */ /* 0x0c0fe40000410000 */
[----:B------:R-:W-:Y:S02]  /*8290*/  FFMA.FTZ R62, R102, R63, R62 ;  /* 0x0000003f663e7223 */ /* 0x000fe4000001003e */
[----:B------:R-:W-:Y:S02]  /*82a0*/  FADD.FTZ R67, -R140, R67 ;  /* 0x000000438c437221 */ /* 0x000fe40000010100 */
[C---:B------:R-:W-:Y:S02]  /*82b0*/  FMUL.FTZ R63, R101.reuse, -R65 ;  /* 0x80000041653f7220 */ /* 0x040fe40000410000 */
[----:B------:R-:W-:Y:S02]  /*82c0*/  FFMA.FTZ R60, R102, R61, -R60 ;  /* 0x0000003d663c7223 */ /* 0x000fe4000001083c */
[----:B------:R-:W-:-:S02]  /*82d0*/  FMUL.FTZ R61, R101, -R67 ;  /* 0x80000043653d7220 */ /* 0x000fc40000410000 */
[C---:B------:R-:W-:Y:S02]  /*82e0*/  FFMA.FTZ R66, R102.reuse, R67, R63 ;  /* 0x0000004366427223 */ /* 0x040fe4000001003f */
[----:B------:R-:W-:Y:S02]  /*82f0*/  FFMA.FTZ R64, R102, R65, -R61 ;  /* 0x0000004166407223 */ /* 0x000fe4000001083d */
[----:B------:R-:W-:Y:S02]  /*8300*/  FADD.FTZ R66, -R141, R66 ;  /* 0x000000428d427221 */ /* 0x000fe40000010100 */
[----:B------:R-:W-:Y:S02]  /*8310*/  FMUL.FTZ R61, R103, -R62 ;  /* 0x8000003e673d7220 */ /* 0x000fe40000410000 */
[----:B------:R-:W-:Y:S02]  /*8320*/  FADD.FTZ R64, R157, R64 ;  /* 0x000000409d407221 */ /* 0x000fe40000010000 */
[----:B------:R-:W-:-:S02]  /*8330*/  FMUL.FTZ R65, R103, -R66 ;  /* 0x8000004267417220 */ /* 0x000fc40000410000 */
[CC--:B------:R-:W-:Y:S02]  /*8340*/  FMUL.FTZ R63, R103.reuse, -R60.reuse ;  /* 0x8000003c673f7220 */ /* 0x0c0fe40000410000 */
[C---:B------:R-:W-:Y:S02]  /*8350*/  FFMA.FTZ R61, R104.reuse, R60, -R61 ;  /* 0x0000003c683d7223 */ /* 0x040fe4000001083d */
[-C--:B------:R-:W-:Y:S02]  /*8360*/  FMUL.FTZ R67, R103, -R64.reuse ;  /* 0x8000004067437220 */ /* 0x080fe40000410000 */
[C---:B------:R-:W-:Y:S02]  /*8370*/  FFMA.FTZ R65, R104.reuse, R64, -R65 ;  /* 0x0000004068417223 */ /* 0x040fe40000010841 */
[C---:B------:R-:W-:Y:S02]  /*8380*/  FFMA.FTZ R63, R104.reuse, R62, R63 ;  /* 0x0000003e683f7223 */ /* 0x040fe4000001003f */
[----:B------:R-:W-:-:S02]  /*8390*/  FFMA.FTZ R67, R104, R66, R67 ;  /* 0x0000004268437223 */ /* 0x000fc40000010043 */
[C---:B------:R-:W-:Y:S02]  /*83a0*/  FMUL.FTZ R62, R105.reuse, -R61 ;  /* 0x8000003d693e7220 */ /* 0x040fe40000410000 */
[----:B------:R-:W-:Y:S02]  /*83b0*/  FADD.FTZ R65, R158, R65 ;  /* 0x000000419e417221 */ /* 0x000fe40000010000 */
[CC--:B------:R-:W-:Y:S02]  /*83c0*/  FMUL.FTZ R60, R105.reuse, -R63.reuse ;  /* 0x8000003f693c7220 */ /* 0x0c0fe40000410000 */
[----:B------:R-:W-:Y:S02]  /*83d0*/  FFMA.FTZ R62, R106, R63, R62 ;  /* 0x0000003f6a3e7223 */ /* 0x000fe4000001003e */
[----:B------:R-:W-:Y:S02]  /*83e0*/  FADD.FTZ R67, -R142, R67 ;  /* 0x000000438e437221 */ /* 0x000fe40000010100 */
[----:B------:R-:W-:-:S02]  /*83f0*/  FMUL.FTZ R63, R105, -R65 ;  /* 0x80000041693f7220 */ /* 0x000fc40000410000 */
[C---:B------:R-:W-:Y:S02]  /*8400*/  FFMA.FTZ R60, R106.reuse, R61, -R60 ;  /* 0x0000003d6a3c7223 */ /* 0x040fe4000001083c */
[-C--:B------:R-:W-:Y:S02]  /*8410*/  FMUL.FTZ R61, R105, -R67.reuse ;  /* 0x80000043693d7220 */ /* 0x080fe40000410000 */
[C---:B------:R-:W-:Y:S02]  /*8420*/  FFMA.FTZ R66, R106.reuse, R67, R63 ;  /* 0x000000436a427223 */ /* 0x040fe4000001003f */
[----:B------:R-:W-:Y:S02]  /*8430*/  FFMA.FTZ R64, R106, R65, -R61 ;  /* 0x000000416a407223 */ /* 0x000fe4000001083d */
[----:B------:R-:W-:Y:S02]  /*8440*/  FADD.FTZ R66, -R143, R66 ;  /* 0x000000428f427221 */ /* 0x000fe40000010100 */
[----:B------:R-:W-:-:S02]  /*8450*/  FMUL.FTZ R61, R107, -R62 ;  /* 0x8000003e6b3d7220 */ /* 0x000fc40000410000 */
[----:B------:R-:W-:Y:S02]  /*8460*/  FADD.FTZ R64, R159, R64 ;  /* 0x000000409f407221 */ /* 0x000fe40000010000 */
[C---:B------:R-:W-:Y:S02]  /*8470*/  FMUL.FTZ R65, R107.reuse, -R66 ;  /* 0x800000426b417220 */ /* 0x040fe40000410000 */
[CC--:B------:R-:W-:Y:S02]  /*8480*/  FMUL.FTZ R63, R107.reuse, -R60.reuse ;  /* 0x8000003c6b3f7220 */ /* 0x0c0fe40000410000 */
[C---:B------:R-:W-:Y:S02]  /*8490*/  FFMA.FTZ R61, R108.reuse, R60, -R61 ;  /* 0x0000003c6c3d7223 */ /* 0x040fe4000001083d */
[-C--:B------:R-:W-:Y:S02]  /*84a0*/  FMUL.FTZ R67, R107, -R64.reuse ;  /* 0x800000406b437220 */ /* 0x080fe40000410000 */
[----:B------:R-:W-:-:S02]  /*84b0*/  FFMA.FTZ R65, R108, R64, -R65 ;  /* 0x000000406c417223 */ /* 0x000fc40000010841 */
[C---:B------:R-:W-:Y:S02]  /*84c0*/  FFMA.FTZ R63, R108.reuse, R62, R63 ;  /* 0x0000003e6c3f7223 */ /* 0x040fe4000001003f */
[----:B------:R-:W-:Y:S02]  /*84d0*/  FFMA.FTZ R67, R108, R66, R67 ;  /* 0x000000426c437223 */ /* 0x000fe40000010043 */
[C---:B------:R-:W-:Y:S02]  /*84e0*/  FMUL.FTZ R62, R109.reuse, -R61 ;  /* 0x8000003d6d3e7220 */ /* 0x040fe40000410000 */
[----:B------:R-:W-:Y:S02]  /*84f0*/  FADD.FTZ R65, R160, R65 ;  /* 0x00000041a0417221 */ /* 0x000fe40000010000 */
[-C--:B------:R-:W-:Y:S02]  /*8500*/  FMUL.FTZ R60, R109, -R63.reuse ;  /* 0x8000003f6d3c7220 */ /* 0x080fe40000410000 */
[----:B------:R-:W-:-:S02]  /*8510*/  FFMA.FTZ R62, R110, R63, R62 ;  /* 0x0000003f6e3e7223 */ /* 0x000fc4000001003e */
[----:B------:R-:W-:Y:S02]  /*8520*/  FADD.FTZ R67, -R144, R67 ;  /* 0x0000004390437221 */ /* 0x000fe40000010100 */
[C---:B------:R-:W-:Y:S02]  /*8530*/  FMUL.FTZ R63, R109.reuse, -R65 ;  /* 0x800000416d3f7220 */ /* 0x040fe40000410000 */
[C---:B------:R-:W-:Y:S02]  /*8540*/  FFMA.FTZ R60, R110.reuse, R61, -R60 ;  /* 0x0000003d6e3c7223 */ /* 0x040fe4000001083c */
[-C--:B------:R-:W-:Y:S02]  /*8550*/  FMUL.FTZ R61, R109, -R67.reuse ;  /* 0x800000436d3d7220 */ /* 0x080fe40000410000 */
[C---:B------:R-:W-:Y:S02]  /*8560*/  FFMA.FTZ R66, R110.reuse, R67, R63 ;  /* 0x000000436e427223 */ /* 0x040fe4000001003f */
[----:B------:R-:W-:-:S02]  /*8570*/  FFMA.FTZ R64, R110, R65, -R61 ;  /* 0x000000416e407223 */ /* 0x000fc4000001083d */
[----:B------:R-:W-:Y:S02]  /*8580*/  FADD.FTZ R66, -R145, R66 ;  /* 0x0000004291427221 */ /* 0x000fe40000010100 */
[----:B------:R-:W-:Y:S02]  /*8590*/  FMUL.FTZ R61, R111, -R62 ;  /* 0x8000003e6f3d7220 */ /* 0x000fe40000410000 */
        /* <DEDUP_REMOVED lines=43> */
[C---:B------:R-:W-:Y:S02]  /*8850*/  FFMA.FTZ R63, R120.reuse, R62, R63 ;  /* 0x0000003e783f7223 */ /* 0x040fe4000001003f */
[-C--:B------:R-:W-:Y:S02]  /*8860*/  FMUL.FTZ R69, R119, -R64.reuse ;  /* 0x8000004077457220 */ /* 0x080fe40000410000 */
[----:B------:R-:W-:-:S02]  /*8870*/  FFMA.FTZ R67, R120, R64, -R65 ;  /* 0x0000004078437223 */ /* 0x000fc40000010841 */
[C---:B------:R-:W-:Y:S02]  /*8880*/  FFMA.FTZ R61, R120.reuse, R60, -R61 ;  /* 0x0000003c783d7223 */ /* 0x040fe4000001083d */
[----:B------:R-:W-:Y:S02]  /*8890*/  FFMA.FTZ R69, R120, R66, R69 ;  /* 0x0000004278457223 */ /* 0x000fe40000010045 */
[C---:B------:R-:W-:Y:S02]  /*88a0*/  FMUL.FTZ R64, R121.reuse, -R63 ;  /* 0x8000003f79407220 */ /* 0x040fe40000410000 */
[----:B------:R-:W-:Y:S02]  /*88b0*/  FADD.FTZ R67, R166, R67 ;  /* 0x00000043a6437221 */ /* 0x000fe40000010000 */
[-C--:B------:R-:W-:Y:S02]  /*88c0*/  FMUL.FTZ R65, R121, -R61.reuse ;  /* 0x8000003d79417220 */ /* 0x080fe40000410000 */
[----:B------:R-:W-:-:S02]  /*88d0*/  FFMA.FTZ R64, R122, R61, -R64 ;  /* 0x0000003d7a407223 */ /* 0x000fc40000010840 */
[----:B------:R-:W-:Y:S02]  /*88e0*/  FADD.FTZ R69, -R150, R69 ;  /* 0x0000004596457221 */ /* 0x000fe40000010100 */
[C---:B------:R-:W-:Y:S02]  /*88f0*/  FMUL.FTZ R61, R121.reuse, -R67 ;  /* 0x80000043793d7220 */ /* 0x040fe40000410000 */
[-C--:B------:R-:W-:Y:S02]  /*8900*/  FMUL.FTZ R60, R121, -R69.reuse ;  /* 0x80000045793c7220 */ /* 0x080fe40000410000 */
[C---:B------:R-:W-:Y:S02]  /*8910*/  FFMA.FTZ R62, R122.reuse, R69, R61 ;  /* 0x000000457a3e7223 */ /* 0x040fe4000001003d */
[----:B------:R-:W0:Y:S01]  /*8920*/  LDS.64 R68, [R235.X16+0x8478] ;  /* 0x00847800eb447984 */ /* 0x000e22000000ca00 */
[----:B------:R-:W-:Y:S02]  /*8930*/  FFMA.FTZ R60, R122, R67, -R60 ;  /* 0x000000437a3c7223 */ /* 0x000fe4000001083c */
[----:B------:R-:W-:-:S02]  /*8940*/  FADD.FTZ R62, -R151, R62 ;  /* 0x0000003e973e7221 */ /* 0x000fc40000010100 */
[----:B------:R-:W-:Y:S02]  /*8950*/  FADD.FTZ R60, R193, R60 ;  /* 0x0000003cc13c7221 */ /* 0x000fe40000010000 */
[C---:B------:R-:W-:Y:S02]  /*8960*/  FMUL.FTZ R61, R123.reuse, -R62 ;  /* 0x8000003e7b3d7220 */ /* 0x040fe40000410000 */
[----:B------:R-:W-:Y:S02]  /*8970*/  FFMA.FTZ R65, R122, R63, R65 ;  /* 0x0000003f7a417223 */ /* 0x000fe40000010041 */
[CC--:B------:R-:W-:Y:S02]  /*8980*/  FMUL.FTZ R67, R123.reuse, -R60.reuse ;  /* 0x8000003c7b437220 */ /* 0x0c0fe40000410000 */
[----:B------:R-:W-:Y:S01]  /*8990*/  FFMA.FTZ R63, R124, R60, -R61 ;  /* 0x0000003c7c3f7223 */ /* 0x000fe2000001083d */
[----:B------:R-:W-:Y:S01]  /*89a0*/  MOV R60, UR33 ;  /* 0x00000021003c7c02 */ /* 0x000fe20008000f00 */
[----:B------:R-:W-:-:S02]  /*89b0*/  FMUL.FTZ R61, R123, -R65 ;  /* 0x800000417b3d7220 */ /* 0x000fc40000410000 */
[----:B------:R-:W-:Y:S01]  /*89c0*/  FFMA.FTZ R67, R124, R62, R67 ;  /* 0x0000003e7c437223 */ /* 0x000fe20000010043 */
[----:B------:R-:W-:Y:S01]  /*89d0*/  ISETP.GE.OR P0, PT, R60, c[0x0][0x174], P0 ;  /* 0x00005d003c007a0c */ /* 0x000fe20000706670 */
[-C--:B------:R-:W-:Y:S02]  /*89e0*/  FMUL.FTZ R60, R123, -R64.reuse ;  /* 0x800000407b3c7220 */ /* 0x080fe40000410000 */
[C---:B------:R-:W-:Y:S01]  /*89f0*/  FFMA.FTZ R64, R124.reuse, R64, -R61 ;  /* 0x000000407c407223 */ /* 0x040fe2000001083d */
[----:B------:R-:W-:Y:S01]  /*8a00*/  HFMA2.MMA R61, -RZ, RZ, 0, 0 ;  /* 0x00000000ff3d7435 */ /* 0x000fe200000001ff */
[----:B------:R-:W-:Y:S01]  /*8a10*/  FFMA.FTZ R65, R124, R65, R60 ;  /* 0x000000417c417223 */ /* 0x000fe2000001003c */
[----:B------:R-:W-:Y:S01]  /*8a20*/  MOV R60, 0x3f800000 ;  /* 0x3f800000003c7802 */ /* 0x000fe20000000f00 */
[----:B------:R-:W-:Y:S02]  /*8a30*/  FADD.FTZ R66, R194, R63 ;  /* 0x0000003fc2427221 */ /* 0x000fe40000010000 */
[----:B------:R-:W-:Y:S01]  /*8a40*/  CS2R R62, SRZ ;  /* 0x00000000003e7805 */ /* 0x000fe2000001ff00 */
[----:B------:R-:W-:-:S05]  /*8a50*/  FADD.FTZ R67, -R152, R67 ;  /* 0x0000004398437221 */ /* 0x000fca0000010100 */
[----:B------:R-:W1:Y:S01]  /*8a60*/  @!P0 LDS.128 R60, [UR20+0xac80] ;  /* 0x00ac8014ff3c8984 */ /* 0x000e620008000c00 */
[----:B------:R-:W-:-:S03]  /*8a70*/  ISETP.GT.U32.AND P0, PT, R92, 0x1f, PT ;  /* 0x0000001f5c00780c */ /* 0x000fc60003f04070 */
[----:B------:R2:W-:Y:S01]  /*8a80*/  STS.128 [R235.X16+0x8e80], R64 ;  /* 0x008e8040eb007388 */ /* 0x0005e2000000cc00 */
[CC--:B0-----:R-:W-:Y:S02]  /*8a90*/  FMUL.FTZ R70, R73.reuse, R68.reuse ;  /* 0x0000004449467220 */ /* 0x0c1fe40000410000 */
[-C--:B------:R-:W-:Y:S02]  /*8aa0*/  FMUL.FTZ R73, R73, R69.reuse ;  /* 0x0000004549497220 */ /* 0x080fe40000410000 */
[C---:B------:R-:W-:Y:S02]  /*8ab0*/  FFMA.FTZ R70, R72.reuse, R69, R70 ;  /* 0x0000004548467223 */ /* 0x040fe40000010046 */
[----:B------:R-:W-:Y:S02]  /*8ac0*/  FFMA.FTZ R73, R72, R68, -R73 ;  /* 0x0000004448497223 */ /* 0x000fe40000010849 */
[----:B------:R-:W-:Y:S02]  /*8ad0*/  FADD.FTZ R191, R191, R70 ;  /* 0x00000046bfbf7221 */ /* 0x000fe40000010000 */
[----:B------:R-:W-:-:S02]  /*8ae0*/  FADD.FTZ R192, R192, R73 ;  /* 0x00000049c0c07221 */ /* 0x000fc40000010000 */
[----:B------:R-:W-:-:S04]  /*8af0*/  FMUL.FTZ R69, R123, R191 ;  /* 0x000000bf7b457220 */ /* 0x000fc80000410000 */
[----:B------:R-:W-:-:S04]  /*8b00*/  FFMA.FTZ R68, R124, R192, -R69 ;  /* 0x000000c07c447223 */ /* 0x000fc80000010845 */
[----:B------:R-:W-:Y:S02]  /*8b10*/  FADD.FTZ R189, R189, R68 ;  /* 0x00000044bdbd7221 */ /* 0x000fe40000010000 */
[----:B------:R-:W-:-:S04]  /*8b20*/  FMUL.FTZ R68, R123, R192 ;  /* 0x000000c07b447220 */ /* 0x000fc80000410000 */
[----:B--2---:R-:W-:-:S04]  /*8b30*/  FFMA.FTZ R65, R124, R191, R68 ;  /* 0x000000bf7c417223 */ /* 0x004fc80000010044 */
        /* <DEDUP_REMOVED lines=99> */
[----:B------:R-:W0:Y:S01]  /*9170*/  LDS.128 R68, [R236+0x8e90] ;  /* 0x008e9000ec447984 */ /* 0x000e220000000c00 */
[----:B------:R-:W-:Y:S02]  /*9180*/  FADD.FTZ R67, R67, R64 ;  /* 0x0000004043437221 */ /* 0x000fe40000010000 */
[----:B0-----:R-:W-:-:S04]  /*9190*/  FMUL.FTZ R65, R69, R73 ;  /* 0x0000004945417220 */ /* 0x001fc80000410000 */
[CC--:B------:R-:W-:Y:S02]  /*91a0*/  FFMA.FTZ R74, R68.reuse, R72.reuse, -R65 ;  /* 0x00000048444a7223 */ /* 0x0c0fe40000010841 */
[C---:B------:R-:W-:Y:S02]  /*91b0*/  FMUL.FTZ R65, R69.reuse, R67 ;  /* 0x0000004345417220 */ /* 0x040fe40000410000 */
[C---:B------:R-:W-:Y:S02]  /*91c0*/  FMUL.FTZ R72, R69.reuse, R72 ;  /* 0x0000004845487220 */ /* 0x040fe40000410000 */
[CC--:B------:R-:W-:Y:S02]  /*91d0*/  FFMA.FTZ R65, R68.reuse, R66.reuse, -R65 ;  /* 0x0000004244417223 */ /* 0x0c0fe40000010841 */
[----:B------:R-:W-:Y:S02]  /*91e0*/  FMUL.FTZ R69, R69, R66 ;  /* 0x0000004245457220 */ /* 0x000fe40000410000 */
[----:B------:R-:W-:-:S02]  /*91f0*/  FFMA.FTZ R73, R68, R73, R72 ;  /* 0x0000004944497223 */ /* 0x000fc40000010048 */
[----:B------:R-:W-:Y:S02]  /*9200*/  FFMA.FTZ R68, R68, R67, R69 ;  /* 0x0000004344447223 */ /* 0x000fe40000010045 */
[----:B------:R-:W-:Y:S02]  /*9210*/  FADD.FTZ R70, R70, R65 ;  /* 0x0000004146467221 */ /* 0x000fe40000010000 */
[----:B------:R-:W0:Y:S01]  /*9220*/  LDS.128 R64, [R236+0x8e80] ;  /* 0x008e8000ec407984 */ /* 0x000e220000000c00 */
[----:B------:R-:W-:Y:S02]  /*9230*/  FADD.FTZ R68, R71, R68 ;  /* 0x0000004447447221 */ /* 0x000fe40000010000 */
[C---:B0-----:R-:W-:Y:S02]  /*9240*/  FMUL.FTZ R69, R65.reuse, R74 ;  /* 0x0000004a41457220 */ /* 0x041fe40000410000 */
[-C--:B------:R-:W-:Y:S02]  /*9250*/  FMUL.FTZ R71, R65, R73.reuse ;  /* 0x0000004941477220 */ /* 0x080fe40000410000 */
[----:B------:R-:W-:-:S02]  /*9260*/  FFMA.FTZ R69, R64, R73, R69 ;  /* 0x0000004940457223 */ /* 0x000fc40000010045 */
[C---:B------:R-:W-:Y:S02]  /*9270*/  FMUL.FTZ R73, R65.reuse, R68 ;  /* 0x0000004441497220 */ /* 0x040fe40000410000 */
[-C--:B------:R-:W-:Y:S02]  /*9280*/  FMUL.FTZ R65, R65, R70.reuse ;  /* 0x0000004641417220 */ /* 0x080fe40000410000 */
[C---:B------:R-:W-:Y:S02]  /*9290*/  FFMA.FTZ R73, R64.reuse, R70, -R73 ;  /* 0x0000004640497223 */ /* 0x040fe40000010849 */
[C---:B------:R-:W-:Y:S02]  /*92a0*/  FFMA.FTZ R70, R64.reuse, R68, R65 ;  /* 0x0000004440467223 */ /* 0x040fe40000010041 */
[----:B------:R-:W-:Y:S01]  /*92b0*/  FFMA.FTZ R71, R64, R74, -R71 ;  /* 0x0000004a40477223 */ /* 0x000fe20000010847 */
[----:B------:R-:W-:Y:S01]  /*92c0*/  LOP3.LUT R64, R92, 0x1f, RZ, 0xc0, !PT ;  /* 0x0000001f5c407812 */ /* 0x000fe200078ec0ff */
[----:B------:R-:W-:Y:S01]  /*92d0*/  FADD.FTZ R70, R67, R70 ;  /* 0x0000004643467221 */ /* 0x000fe20000010000 */
[----:B------:R-:W-:Y:S01]  /*92e0*/  MOV R74, R69 ;  /* 0x00000045004a7202 */ /* 0x000fe20000000f00 */
[----:B------:R-:W-:Y:S01]  /*92f0*/  FADD.FTZ R68, R66, R73 ;  /* 0x0000004942447221 */ /* 0x000fe20000010000 */
[----:B------:R-:W-:-:S02]  /*9300*/  ISETP.NE.AND P0, PT, R64, 0x1f, PT ;  /* 0x0000001f4000780c */ /* 0x000fc40003f05270 */
[----:B------:R-:W-:Y:S01]  /*9310*/  MOV R72, R70 ;  /* 0x0000004600487202 */ /* 0x000fe20000000f00 */
[----:B------:R-:W-:Y:S08]  /*9320*/  BRA.DIV ~URZ, `(.L_x_1216) ;  /* 0x00007da27f007947 */ /* 0x000ff0000b800000 */
[----:B------:R0:W1:Y:S02]  /*9330*/  SHFL.DOWN PT, R67, R71, 0x1, 0x1f ;  /* 0x08201f0047437f89 */ /* 0x00006400000e0000 */
.L_x_1318:
[----:B------:R-:W-:Y:S05]  /*9340*/  BRA.DIV ~URZ, `(.L_x_1217) ;  /* 0x00007e027f007947 */ /* 0x000fea000b800000 */
[----:B------:R-:W2:Y:S04]  /*9350*/  SHFL.DOWN PT, R69, R69, 0x1, 0x1f ;  /* 0x08201f0045457f89 */ /* 0x000ea800000e0000 */
[----:B------:R3:W4:Y:S04]  /*9360*/  SHFL.DOWN PT, R73, R68, 0x1, 0x1f ;  /* 0x08201f0044497f89 */ /* 0x00072800000e0000 */
[----:B------:R3:W0:Y:S02]  /*9370*/  SHFL.DOWN PT, R66, R70, 0x1, 0x1f ;  /* 0x08201f0046427f89 */ /* 0x00062400000e0000 */
.L_x_1319:
        /* <DEDUP_REMOVED lines=13> */
.L_x_1219:
[----:B------:R-:W-:Y:S05]  /*9450*/  BSYNC B1 ;  /* 0x0000000000017941 */ /* 0x000fea0003800000 */
.L_x_1218:
[----:B------:R-:W-:-:S04]  /*9460*/  LOP3.LUT R64, R92, 0x1f, RZ, 0xc0, !PT ;  /* 0x0000001f5c407812 */ /* 0x000fc800078ec0ff */
[----:B------:R-:W-:Y:S01]  /*9470*/  ISETP.GT.U32.AND P0, PT, R64, 0x1d, PT ;  /* 0x0000001d4000780c */ /* 0x000fe20003f04070 */
[----:B------:R-:W-:Y:S05]  /*9480*/  BRA.DIV ~URZ, `(.L_x_1220) ;  /* 0x00007e127f007947 */ /* 0x000fea000b800000 */
[----:B-1----:R1:W3:Y:S04]  /*9490*/  SHFL.DOWN PT, R67, R71, 0x2, 0x1f ;  /* 0x08401f0047437f89 */ /* 0x0022e800000e0000 */
[----:B--2---:R1:W2:Y:S04]  /*94a0*/  SHFL.DOWN PT, R69, R74, 0x2, 0x1f ;  /* 0x08401f004a457f89 */ /* 0x0042a800000e0000 */
[----:B---3--:R1:W3:Y:S04]  /*94b0*/  SHFL.DOWN PT, R70, R68, 0x2, 0x1f ;  /* 0x08401f0044467f89 */ /* 0x0082e800000e0000 */
[----:B0-----:R1:W0:Y:S02]  /*94c0*/  SHFL.DOWN PT, R66, R72, 0x2, 0x1f ;  /* 0x08401f0048427f89 */ /* 0x00122400000e0000 */
.L_x_1320:
[----:B------:R-:W-:Y:S01]  /*94d0*/  BSSY B1, `(.L_x_1221) ;  /* 0x000000d000017945 */ /* 0x000fe20003800000 */
[----:B------:R-:W-:Y:S05]  /*94e0*/  @P0 BRA `(.L_x_1222) ;  /* 0x000000b000000947 */ /* 0x000fea0003800000 */
[C---:B0-----:R-:W-:Y:S02]  /*94f0*/  FMUL.FTZ R65, R74.reuse, R66 ;  /* 0x000000424a417220 */ /* 0x041fe40000410000 */
[----:B--2---:R-:W-:-:S02]  /*9500*/  FMUL.FTZ R64, R74, R69 ;  /* 0x000000454a407220 */ /* 0x004fc40000410000 */
[CC--:B---3--:R-:W-:Y:S02]  /*9510*/  FFMA.FTZ R65, R71.reuse, R70.reuse, -R65 ;  /* 0x0000004647417223 */ /* 0x0c8fe40000010841 */
[C---:B------:R-:W-:Y:S02]  /*9520*/  FMUL.FTZ R70, R74.reuse, R70 ;  /* 0x000000464a467220 */ /* 0x040fe40000410000 */
[-C--:B-1----:R-:W-:Y:S02]  /*9530*/  FMUL.FTZ R74, R74, R67.reuse ;  /* 0x000000434a4a7220 */ /* 0x082fe40000410000 */
[C---:B------:R-:W-:Y:S02]  /*9540*/  FFMA.FTZ R64, R71.reuse, R67, -R64 ;  /* 0x0000004347407223 */ /* 0x040fe40000010840 */
[C---:B----4-:R-:W-:Y:S02]  /*9550*/  FFMA.FTZ R73, R71.reuse, R66, R70 ;  /* 0x0000004247497223 */ /* 0x050fe40000010046 */
[----:B------:R-:W-:Y:S01]  /*9560*/  FFMA.FTZ R74, R71, R69, R74 ;  /* 0x00000045474a7223 */ /* 0x000fe2000001004a */
[----:B------:R-:W-:Y:S01]  /*9570*/  MOV R71, R64 ;  /* 0x0000004000477202 */ /* 0x000fe20000000f00 */
[----:B------:R-:W-:-:S02]  /*9580*/  FADD.FTZ R68, R68, R65 ;  /* 0x0000004144447221 */ /* 0x000fc40000010000 */
[----:B------:R-:W-:Y:S02]  /*9590*/  FADD.FTZ R72, R72, R73 ;  /* 0x0000004948487221 */ /* 0x000fe40000010000 */
.L_x_1222:
[----:B------:R-:W-:Y:S05]  /*95a0*/  BSYNC B1 ;  /* 0x0000000000017941 */ /* 0x000fea0003800000 */
.L_x_1221:
[----:B------:R-:W-:-:S04]  /*95b0*/  LOP3.LUT R64, R92, 0x1f, RZ, 0xc0, !PT ;  /* 0x0000001f5c407812 */ /* 0x000fc800078ec0ff */
[----:B------:R-:W-:Y:S01]  /*95c0*/  ISETP.GT.U32.AND P0, PT, R64, 0x1b, PT ;  /* 0x0000001b4000780c */ /* 0x000fe20003f04070 */
[----:B------:R-:W-:Y:S10]  /*95d0*/  BRA.DIV ~URZ, `(.L_x_1223) ;  /* 0x00007e827f007947 */ /* 0x000ff4000b800000 */
[----:B------:R1:W4:Y:S02]  /*95e0*/  SHFL.DOWN PT, R67, R71, 0x4, 0x1f ;  /* 0x08801f0047437f89 */ /* 0x00032400000e0000 */
.L_x_1321:
[----:B------:R-:W-:Y:S05]  /*95f0*/  BRA.DIV ~URZ, `(.L_x_1224) ;  /* 0x00007ee27f007947 */ /* 0x000fea000b800000 */
[----:B--2---:R2:W1:Y:S04]  /*9600*/  SHFL.DOWN PT, R69, R74, 0x4, 0x1f ;  /* 0x08801f004a457f89 */ /* 0x00446800000e0000 */
[----:B---3--:R2:W3:Y:S04]  /*9610*/  SHFL.DOWN PT, R70, R68, 0x4, 0x1f ;  /* 0x08801f0044467f89 */ /* 0x0084e800000e0000 */
[----:B0-----:R2:W0:Y:S02]  /*9620*/  SHFL.DOWN PT, R66, R72, 0x4, 0x1f ;  /* 0x08801f0048427f89 */ /* 0x00142400000e0000 */
.L_x_1322:
[----:B------:R-:W-:Y:S01]  /*9630*/  BSSY B1, `(.L_x_1225) ;  /* 0x000000d000017945 */ /* 0x000fe20003800000 */
[----:B------:R-:W-:Y:S05]  /*9640*/  @P0 BRA `(.L_x_1226) ;  /* 0x000000b000000947 */ /* 0x000fea0003800000 */
[C---:B0-----:R-:W-:Y:S02]  /*9650*/  FMUL.FTZ R65, R74.reuse, R66 ;  /* 0x000000424a417220 */ /* 0x041fe40000410000 */
[----:B-1----:R-:W-:-:S02]  /*9660*/  FMUL.FTZ R64, R74, R69 ;  /* 0x000000454a407220 */ /* 0x002fc40000410000 */
[CC--:B---3--:R-:W-:Y:S02]  /*9670*/  FFMA.FTZ R65, R71.reuse, R70.reuse, -R65 ;  /* 0x0000004647417223 */ /* 0x0c8fe40000010841 */
[C---:B------:R-:W-:Y:S02]  /*9680*/  FMUL.FTZ R70, R74.reuse, R70 ;  /* 0x000000464a467220 */ /* 0x040fe40000410000 */
[-C--:B--2-4-:R-:W-:Y:S02]  /*9690*/  FMUL.FTZ R74, R74, R67.reuse ;  /* 0x000000434a4a7220 */ /* 0x094fe40000410000 */
[C---:B------:R-:W-:Y:S02]  /*96a0*/  FFMA.FTZ R64, R71.reuse, R67, -R64 ;  /* 0x0000004347407223 */ /* 0x040fe40000010840 */
[C---:B------:R-:W-:Y:S02]  /*96b0*/  FFMA.FTZ R73, R71.reuse, R66, R70 ;  /* 0x0000004247497223 */ /* 0x040fe40000010046 */
[----:B------:R-:W-:Y:S01]  /*96c0*/  FFMA.FTZ R74, R71, R69, R74 ;  /* 0x00000045474a7223 */ /* 0x000fe2000001004a */
[----:B------:R-:W-:Y:S01]  /*96d0*/  MOV R71, R64 ;  /* 0x0000004000477202 */ /* 0x000fe20000000f00 */
[----:B------:R-:W-:-:S02]  /*96e0*/  FADD.FTZ R68, R68, R65 ;  /* 0x0000004144447221 */ /* 0x000fc40000010000 */
[----:B------:R-:W-:Y:S02]  /*96f0*/  FADD.FTZ R72, R72, R73 ;  /* 0x0000004948487221 */ /* 0x000fe40000010000 */
.L_x_1226:
[----:B------:R-:W-:Y:S05]  /*9700*/  BSYNC B1 ;  /* 0x0000000000017941 */ /* 0x000fea0003800000 */
.L_x_1225:
[----:B------:R-:W-:-:S04]  /*9710*/  LOP3.LUT R64, R92, 0x1f, RZ, 0xc0, !PT ;  /* 0x0000001f5c407812 */ /* 0x000fc800078ec0ff */
[----:B------:R-:W-:Y:S01]  /*9720*/  ISETP.GT.U32.AND P0, PT, R64, 0x17, PT ;  /* 0x000000174000780c */ /* 0x000fe20003f04070 */
[----:B------:R-:W-:Y:S05]  /*9730*/  BRA.DIV ~URZ, `(.L_x_1227) ;  /* 0x00007ef27f007947 */ /* 0x000fea000b800000 */
[----:B----4-:R4:W2:Y:S04]  /*9740*/  SHFL.DOWN PT, R67, R71, 0x8, 0x1f ;  /* 0x09001f0047437f89 */ /* 0x0108a800000e0000 */
[----:B-1----:R4:W1:Y:S04]  /*9750*/  SHFL.DOWN PT, R69, R74, 0x8, 0x1f ;  /* 0x09001f004a457f89 */ /* 0x00286800000e0000 */
[----:B---3--:R4:W3:Y:S04]  /*9760*/  SHFL.DOWN PT, R70, R68, 0x8, 0x1f ;  /* 0x09001f0044467f89 */ /* 0x0088e800000e0000 */
[----:B0-----:R4:W0:Y:S02]  /*9770*/  SHFL.DOWN PT, R66, R72, 0x8, 0x1f ;  /* 0x09001f0048427f89 */ /* 0x00182400000e0000 */
.L_x_1323:
        /* <DEDUP_REMOVED lines=13> */
.L_x_1229:
[----:B------:R-:W-:Y:S05]  /*9850*/  BSYNC B1 ;  /* 0x0000000000017941 */ /* 0x000fea0003800000 */
.L_x_1228:
[----:B------:R-:W-:-:S04]  /*9860*/  LOP3.LUT R64, R92, 0x1f, RZ, 0xc0, !PT ;  /* 0x0000001f5c407812 */ /* 0x000fc800078ec0ff */
[----:B------:R-:W-:Y:S01]  /*9870*/  ISETP.GT.U32.AND P0, PT, R64, 0xf, PT ;  /* 0x0000000f4000780c */ /* 0x000fe20003f04070 */
[----:B------:R-:W-:Y:S10]  /*9880*/  BRA.DIV ~URZ, `(.L_x_1230) ;  /* 0x00007f627f007947 */ /* 0x000ff4000b800000 */
[----:B--2---:R2:W4:Y:S02]  /*9890*/  SHFL.DOWN PT, R67, R71, 0x10, 0x1f ;  /* 0x0a001f0047437f89 */ /* 0x00452400000e0000 */
.L_x_1324:
[----:B------:R-:W-:Y:S05]  /*98a0*/  BRA.DIV ~URZ, `(.L_x_1231) ;  /* 0x00007fc27f007947 */ /* 0x000fea000b800000 */
[----:B-1----:R1:W2:Y:S04]  /*98b0*/  SHFL.DOWN PT, R69, R74, 0x10, 0x1f ;  /* 0x0a001f004a457f89 */ /* 0x0022a800000e0000 */
[----:B---3--:R1:W3:Y:S04]  /*98c0*/  SHFL.DOWN PT, R70, R68, 0x10, 0x1f ;  /* 0x0a001f0044467f89 */ /* 0x0082e800000e0000 */
[----:B0-----:R1:W0:Y:S02]  /*98d0*/  SHFL.DOWN PT, R66, R72, 0x10, 0x1f ;  /* 0x0a001f0048427f89 */ /* 0x00122400000e0000 */
.L_x_1325:
[----:B------:R-:W-:Y:S01]  /*98e0*/  BSSY B1, `(.L_x_1232) ;  /* 0x000000d000017945 */ /* 0x000fe20003800000 */
[----:B------:R-:W-:Y:S05]  /*98f0*/  @P0 BRA `(.L_x_1233) ;  /* 0x000000b000000947 */ /* 0x000fea0003800000 */
[C---:B0-----:R-:W-:Y:S02]  /*9900*/  FMUL.FTZ R65, R74.reuse, R66 ;  /* 0x000000424a417220 */ /* 0x041fe40000410000 */
[----:B--2---:R-:W-:-:S02]  /*9910*/  FMUL.FTZ R64, R74, R69 ;  /* 0x000000454a407220 */ /* 0x004fc40000410000 */
[CC--:B---3--:R-:W-:Y:S02]  /*9920*/  FFMA.FTZ R65, R71.reuse, R70.reuse, -R65 ;  /* 0x0000004647417223 */ /* 0x0c8fe40000010841 */
[C---:B------:R-:W-:Y:S02]  /*9930*/  FMUL.FTZ R70, R74.reuse, R70 ;  /* 0x000000464a467220 */ /* 0x040fe40000410000 */
[-C--:B-1--4-:R-:W-:Y:S02]  /*9940*/  FMUL.FTZ R74, R74, R67.reuse ;  /* 0x000000434a4a7220 */ /* 0x092fe40000410000 */
[C---:B------:R-:W-:Y:S02]  /*9950*/  FFMA.FTZ R64, R71.reuse, R67, -R64 ;  /* 0x0000004347407223 */ /* 0x040fe40000010840 */
[C---:B------:R-:W-:Y:S02]  /*9960*/  FFMA.FTZ R73, R71.reuse, R66, R70 ;  /* 0x0000004247497223 */ /* 0x040fe40000010046 */
[----:B------:R-:W-:Y:S01]  /*9970*/  FFMA.FTZ R74, R71, R69, R74 ;  /* 0x00000045474a7223 */ /* 0x000fe2000001004a */
[----:B------:R-:W-:Y:S01]  /*9980*/  MOV R71, R64 ;  /* 0x0000004000477202 */ /* 0x000fe20000000f00 */
[----:B------:R-:W-:-:S02]  /*9990*/  FADD.FTZ R68, R68, R65 ;  /* 0x0000004144447221 */ /* 0x000fc40000010000 */
[----:B------:R-:W-:Y:S02]  /*99a0*/  FADD.FTZ R72, R72, R73 ;  /* 0x0000004948487221 */ /* 0x000fe40000010000 */
.L_x_1233:
[----:B------:R-:W-:Y:S05]  /*99b0*/  BSYNC B1 ;  /* 0x0000000000017941 */ /* 0x000fea0003800000 */
.L_x_1232:
        /* <DEDUP_REMOVED lines=20> */
.L_x_1326:
        /* <DEDUP_REMOVED lines=21> */
.L_x_1236:
[----:B------:R-:W-:Y:S05]  /*9c50*/  BSYNC B1 ;  /* 0x0000000000017941 */ /* 0x000fea0003800000 */
.L_x_1235:
[----:B------:R-:W0:Y:S04]  /*9c60*/  LDS.128 R72, [R236+0x8eb0] ;  /* 0x008eb000ec487984 */ /* 0x000e280000000c00 */
[----:B------:R-:W-:Y:S01]  /*9c70*/  STS.128 [R236+0x8eb0], R64 ;  /* 0x008eb040ec007388 */ /* 0x000fe20000000c00 */
[C---:B0-----:R-:W-:Y:S02]  /*9c80*/  FMUL.FTZ R71, R73.reuse, R67 ;  /* 0x0000004349477220 */ /* 0x041fe40000410000 */
[C---:B------:R-:W-:Y:S02]  /*9c90*/  FMUL.FTZ R76, R73.reuse, R66 ;  /* 0x00000042494c7220 */ /* 0x040fe40000410000 */
[C---:B------:R-:W-:Y:S02]  /*9ca0*/  FMUL.FTZ R69, R73.reuse, R65 ;  /* 0x0000004149457220 */ /* 0x040fe40000410000 */
[----:B------:R-:W-:-:S02]  /*9cb0*/  FMUL.FTZ R73, R73, R64 ;  /* 0x0000004049497220 */ /* 0x000fc40000410000 */
[C---:B------:R-:W-:Y:S02]  /*9cc0*/  FFMA.FTZ R71, R72.reuse, R66, -R71 ;  /* 0x0000004248477223 */ /* 0x040fe40000010847 */
[C---:B------:R-:W-:Y:S02]  /*9cd0*/  FFMA.FTZ R76, R72.reuse, R67, R76 ;  /* 0x00000043484c7223 */ /* 0x040fe4000001004c */
[----:B---3--:R-:W-:Y:S02]  /*9ce0*/  FFMA.FTZ R68, R72, R64, -R69 ;  /* 0x0000004048447223 */ /* 0x008fe40000010845 */
[----:B------:R-:W-:Y:S02]  /*9cf0*/  FADD.FTZ R70, R74, R71 ;  /* 0x000000474a467221 */ /* 0x000fe40000010000 */
[----:B------:R-:W-:Y:S02]  /*9d00*/  FFMA.FTZ R69, R72, R65, R73 ;  /* 0x0000004148457223 */ /* 0x000fe40000010049 */
        /* <DEDUP_REMOVED lines=26> */
.L_x_1215:
[----:B-1----:R-:W-:Y:S05]  /*9eb0*/  BSYNC B0 ;  /* 0x0000000000007941 */ /* 0x002fea0003800000 */
.L_x_1214:
[----:B------:R-:W-:Y:S01]  /*9ec0*/  WARPSYNC 0xffffffff ;  /* 0xffffffff00007948 */ /* 0x000fe20003800000 */
[----:B------:R-:W-:Y:S02]  /*9ed0*/  ISETP.NE.AND P0, PT, R92, RZ, PT ;  /* 0x000000ff5c00720c */ /* 0x000fe40003f05270 */
[----:B------:R-:W-:Y:S01]  /*9ee0*/  BAR.SYNC.DEFER_BLOCKING 0x0 ;  /* 0x0000000000007b1d */ /* 0x000fe20000010000 */
[----:B------:R-:W-:-:S05]  /*9ef0*/  FMUL.FTZ R69, R83, R47 ;  /* 0x0000002f53457220 */ /* 0x000fca0000410000 */
[----:B------:R-:W-:Y:S01]  /*9f00*/  BSSY B0, `(.L_x_1237) ;  /* 0x00001eb000007945 */ /* 0x000fe20003800000 */
[----:B------:R-:W0:Y:S04]  /*9f10*/  LDS.64 R64, [R235.X16+0x8e88] ;  /* 0x008e8800eb407984 */ /* 0x000e28000000ca00 */
[----:B------:R1:W-:Y:S01]  /*9f20*/  @!P0 STS.128 [UR20+0xac80], R60 ;  /* 0x00ac803cff008988 */ /* 0x0003e20008000c14 */
[----:B------:R-:W-:Y:S02]  /*9f30*/  ULDC UR20, c[0x0][0x168] ;  /* 0x00005a0000147ab9 */ /* 0x000fe40000000800 */
[----:B------:R-:W-:Y:S01]  /*9f40*/  UIADD3 UR20, -UR38, UR20, URZ ;  /* 0x0000001426147290 */ /* 0x000fe2000fffe13f */
[-C--:B0-----:R-:W-:Y:S02]  /*9f50*/  FMUL.FTZ R66, R64, -R95.reuse ;  /* 0x8000005f40427220 */ /* 0x081fe40000410000 */
[----:B------:R-:W-:-:S02]  /*9f60*/  FMUL.FTZ R95, R65, -R95 ;  /* 0x8000005f415f7220 */ /* 0x000fc40000410000 */
[-C--:B------:R-:W-:Y:S02]  /*9f70*/  FFMA.FTZ R65, R65, R94.reuse, R66 ;  /* 0x0000005e41417223 */ /* 0x080fe40000010042 */
[----:B------:R-:W-:Y:S02]  /*9f80*/  FFMA.FTZ R94, R64, R94, -R95 ;  /* 0x0000005e405e7223 */ /* 0x000fe4000001085f */
[----:B------:R-:W-:Y:S02]  /*9f90*/  FADD.FTZ R154, -R154, R65 ;  /* 0x000000419a9a7221 */ /* 0x000fe40000010100 */
[----:B------:R-:W-:Y:S02]  /*9fa0*/  FMUL.FTZ R65, R88, R52 ;  /* 0x0000003458417220 */ /* 0x000fe40000410000 */
[----:B------:R-:W-:Y:S02]  /*9fb0*/  FFMA.FTZ R66, R36, R192, RZ ;  /* 0x000000c024427223 */ /* 0x000fe400000100ff */
[----:B------:R-:W-:-:S02]  /*9fc0*/  FFMA.FTZ R64, R0, -R65, R191 ;  /* 0x8000004100407223 */ /* 0x000fc400000100bf */
[----:B------:R-:W-:Y:S02]  /*9fd0*/  FFMA.FTZ R192, R2, -R65, R192 ;  /* 0x8000004102c07223 */ /* 0x000fe400000100c0 */
[----:B------:R-:W-:Y:S02]  /*9fe0*/  FFMA.FTZ R191, R36, -R191, RZ ;  /* 0x800000bf24bf7223 */ /* 0x000fe400000100ff */
[----:B------:R-:W-:Y:S02]  /*9ff0*/  FMUL.FTZ R65, R87, R51 ;  /* 0x0000003357417220 */ /* 0x000fe40000410000 */
[----:B------:R-:W-:Y:S02]  /*a000*/  FADD.FTZ R153, R153, R94 ;  /* 0x0000005e99997221 */ /* 0x000fe40000010000 */
[C---:B------:R-:W-:Y:S02]  /*a010*/  FFMA.FTZ R67, R35.reuse, R189, R66 ;  /* 0x000000bd23437223 */ /* 0x040fe40000010042 */
[----:B------:R-:W-:-:S02]  /*a020*/  FFMA.FTZ R191, R35, -R190, R191 ;  /* 0x800000be23bf7223 */ /* 0x000fc400000100bf */
[-C--:B------:R-:W-:Y:S02]  /*a030*/  FFMA.FTZ R189, R20, -R65.reuse, R189 ;  /* 0x8000004114bd7223 */ /* 0x080fe400000100bd */
[----:B------:R-:W-:Y:S02]  /*a040*/  FFMA.FTZ R190, R19, -R65, R190 ;  /* 0x8000004113be7223 */ /* 0x000fe400000100be */
[CC--:B------:R-:W-:Y:S02]  /*a050*/  FMUL.FTZ R65, R93.reuse, -R154.reuse ;  /* 0x8000009a5d417220 */ /* 0x0c0fe40000410000 */
[-C--:B------:R-:W-:Y:S02]  /*a060*/  FMUL.FTZ R93, R93, -R153.reuse ;  /* 0x800000995d5d7220 */ /* 0x080fe40000410000 */
[C---:B------:R-:W-:Y:S02]  /*a070*/  FFMA.FTZ R66, R96.reuse, R153, -R65 ;  /* 0x0000009960427223 */ /* 0x040fe40000010841 */
[----:B------:R-:W-:-:S02]  /*a080*/  FFMA.FTZ R93, R96, R154, R93 ;  /* 0x0000009a605d7223 */ /* 0x000fc4000001005d */
[----:B------:R-:W-:Y:S02]  /*a090*/  FADD.FTZ R137, R137, R66 ;  /* 0x0000004289897221 */ /* 0x000fe40000010000 */
[----:B------:R-:W-:Y:S02]  /*a0a0*/  FADD.FTZ R138, -R138, R93 ;  /* 0x0000005d8a8a7221 */ /* 0x000fe40000010100 */
[----:B------:R-:W-:Y:S02]  /*a0b0*/  FFMA.FTZ R68, R34, R188, R67 ;  /* 0x000000bc22447223 */ /* 0x000fe40000010043 */
        /* <DEDUP_REMOVED lines=18> */
[----:B------:R-:W-:Y:S02]  /*a1e0*/  FFMA.FTZ R71, R31, R182, R71 ;  /* 0x000000b61f477223 */ /* 0x000fe40000010047 */
[----:B------:R-:W-:Y:S02]  /*a1f0*/  FADD.FTZ R78, -R141, R78 ;  /* 0x0000004e8d4e7221 */ /* 0x000fe40000010100 */
[----:B------:R-:W-:-:S02]  /*a200*/  FADD.FTZ R157, R157, R72 ;  /* 0x000000489d9d7221 */ /* 0x000fc40000010000 */
[----:B------:R-:W-:Y:S02]  /*a210*/  FFMA.FTZ R74, R30, R179, R71 ;  /* 0x000000b31e4a7223 */ /* 0x000fe40000010047 */
[CC--:B------:R-:W-:Y:S02]  /*a220*/  FMUL.FTZ R71, R103.reuse, -R78.reuse ;  /* 0x8000004e67477220 */ /* 0x0c0fe40000410000 */
[-C--:B------:R-:W-:Y:S02]  /*a230*/  FMUL.FTZ R103, R103, -R157.reuse ;  /* 0x8000009d67677220 */ /* 0x080fe40000410000 */
[C---:B------:R-:W-:Y:S02]  /*a240*/  FFMA.FTZ R79, R104.reuse, R157, -R71 ;  /* 0x0000009d684f7223 */ /* 0x040fe40000010847 */
[----:B------:R-:W-:Y:S02]  /*a250*/  FFMA.FTZ R103, R104, R78, R103 ;  /* 0x0000004e68677223 */ /* 0x000fe40000010067 */
[----:B------:R-:W-:-:S02]  /*a260*/  FADD.FTZ R79, R158, R79 ;  /* 0x0000004f9e4f7221 */ /* 0x000fc40000010000 */
[----:B------:R-:W-:Y:S02]  /*a270*/  FADD.FTZ R142, -R142, R103 ;  /* 0x000000678e8e7221 */ /* 0x000fe40000010100 */
[----:B------:R-:W-:Y:S02]  /*a280*/  FFMA.FTZ R75, R29, R177, R74 ;  /* 0x000000b11d4b7223 */ /* 0x000fe4000001004a */
[CC--:B------:R-:W-:Y:S02]  /*a290*/  FMUL.FTZ R74, R105.reuse, -R142.reuse ;  /* 0x8000008e694a7220 */ /* 0x0c0fe40000410000 */
[-C--:B------:R-:W-:Y:S02]  /*a2a0*/  FMUL.FTZ R105, R105, -R79.reuse ;  /* 0x8000004f69697220 */ /* 0x080fe40000410000 */
[C---:B------:R-:W-:Y:S02]  /*a2b0*/  FFMA.FTZ R76, R106.reuse, R79, -R74 ;  /* 0x0000004f6a4c7223 */ /* 0x040fe4000001084a */
[----:B------:R-:W-:-:S02]  /*a2c0*/  FFMA.FTZ R106, R106, R142, R105 ;  /* 0x0000008e6a6a7223 */ /* 0x000fc40000010069 */
[----:B------:R-:W-:Y:S02]  /*a2d0*/  FADD.FTZ R159, R159, R76 ;  /* 0x0000004c9f9f7221 */ /* 0x000fe40000010000 */
[----:B------:R-:W-:Y:S02]  /*a2e0*/  FFMA.FTZ R94, R28, R176, R75 ;  /* 0x000000b01c5e7223 */ /* 0x000fe4000001004b */
[----:B------:R-:W-:Y:S02]  /*a2f0*/  FADD.FTZ R76, -R143, R106 ;  /* 0x0000006a8f4c7221 */ /* 0x000fe40000010100 */
[----:B------:R-:W-:Y:S02]  /*a300*/  FFMA.FTZ R94, R27, R173, R94 ;  /* 0x000000ad1b5e7223 */ /* 0x000fe4000001005e */
[C---:B------:R-:W-:Y:S02]  /*a310*/  FMUL.FTZ R77, R107.reuse, -R76 ;  /* 0x8000004c6b4d7220 */ /* 0x040fe40000410000 */
[----:B------:R-:W-:-:S02]  /*a320*/  FMUL.FTZ R107, R107, -R159 ;  /* 0x8000009f6b6b7220 */ /* 0x000fc40000410000 */
[----:B------:R-:W-:Y:S02]  /*a330*/  FFMA.FTZ R94, R26, R171, R94 ;  /* 0x000000ab1a5e7223 */ /* 0x000fe4000001005e */
[C---:B------:R-:W-:Y:S02]  /*a340*/  FFMA.FTZ R107, R108.reuse, R76, R107 ;  /* 0x0000004c6c6b7223 */ /* 0x040fe4000001006b */
[----:B------:R-:W-:Y:S02]  /*a350*/  FFMA.FTZ R77, R108, R159, -R77 ;  /* 0x0000009f6c4d7223 */ /* 0x000fe4000001084d */
        /* <DEDUP_REMOVED lines=8> */
[----:B------:R-:W-:-:S02]  /*a3e0*/  FMUL.FTZ R95, R55, R39 ;  /* 0x00000027375f7220 */ /* 0x000fc40000410000 */
[----:B------:R-:W-:Y:S02]  /*a3f0*/  FADD.FTZ R94, -R145, R94 ;  /* 0x0000005e915e7221 */ /* 0x000fe40000010100 */
[----:B------:R-:W-:Y:S02]  /*a400*/  FADD.FTZ R161, R161, R96 ;  /* 0x00000060a1a17221 */ /* 0x000fe40000010000 */
[----:B------:R-:W-:Y:S02]  /*a410*/  FFMA.FTZ R99, R23, R209, R98 ;  /* 0x000000d117637223 */ /* 0x000fe40000010062 */
[-C--:B------:R-:W-:Y:S02]  /*a420*/  FFMA.FTZ R209, R130, -R95.reuse, R209 ;  /* 0x8000005f82d17223 */ /* 0x080fe400000100d1 */
[----:B------:R-:W-:Y:S02]  /*a430*/  FFMA.FTZ R109, R129, -R95, R210 ;  /* 0x8000005f816d7223 */ /* 0x000fe400000100d2 */
[----:B------:R-:W-:-:S02]  /*a440*/  FMUL.FTZ R95, R111, -R94 ;  /* 0x8000005e6f5f7220 */ /* 0x000fc40000410000 */
[-C--:B------:R-:W-:Y:S02]  /*a450*/  FMUL.FTZ R111, R111, -R161.reuse ;  /* 0x800000a16f6f7220 */ /* 0x080fe40000410000 */
[C---:B------:R-:W-:Y:S02]  /*a460*/  FFMA.FTZ R95, R112.reuse, R161, -R95 ;  /* 0x000000a1705f7223 */ /* 0x040fe4000001085f */
[----:B------:R-:W-:Y:S02]  /*a470*/  FFMA.FTZ R111, R112, R94, R111 ;  /* 0x0000005e706f7223 */ /* 0x000fe4000001006f */
[----:B------:R-:W-:Y:S02]  /*a480*/  FADD.FTZ R95, R162, R95 ;  /* 0x0000005fa25f7221 */ /* 0x000fe40000010000 */
[----:B------:R-:W-:Y:S02]  /*a490*/  FADD.FTZ R146, -R146, R111 ;  /* 0x0000006f92927221 */ /* 0x000fe40000010100 */
[----:B------:R-:W-:-:S02]  /*a4a0*/  FFMA.FTZ R96, R22, R212, R99 ;  /* 0x000000d416607223 */ /* 0x000fc40000010063 */
[CC--:B------:R-:W-:Y:S02]  /*a4b0*/  FMUL.FTZ R99, R113.reuse, -R95.reuse ;  /* 0x8000005f71637220 */ /* 0x0c0fe40000410000 */
[-C--:B------:R-:W-:Y:S02]  /*a4c0*/  FMUL.FTZ R113, R113, -R146.reuse ;  /* 0x8000009271717220 */ /* 0x080fe40000410000 */
[C---:B------:R-:W-:Y:S02]  /*a4d0*/  FFMA.FTZ R98, R114.reuse, R146, R99 ;  /* 0x0000009272627223 */ /* 0x040fe40000010063 */
[----:B------:R-:W-:Y:S02]  /*a4e0*/  FFMA.FTZ R114, R114, R95, -R113 ;  /* 0x0000005f72727223 */ /* 0x000fe40000010871 */
[----:B-1----:R-:W-:Y:S02]  /*a4f0*/  FMUL.FTZ R60, R154, UR42 ;  /* 0x0000002a9a3c7c20 */ /* 0x002fe40008410000 */
[----:B------:R-:W-:-:S02]  /*a500*/  FADD.FTZ R98, -R147, R98 ;  /* 0x0000006293627221 */ /* 0x000fc40000010100 */
[----:B------:R-:W-:Y:S02]  /*a510*/  FADD.FTZ R163, R163, R114 ;  /* 0x00000072a3a37221 */ /* 0x000fe40000010000 */
[----:B------:R-:W-:Y:S02]  /*a520*/  FMUL.FTZ R100, R53, R37 ;  /* 0x0000002535647220 */ /* 0x000fe40000410000 */
[C---:B------:R-:W-:Y:S02]  /*a530*/  FMUL.FTZ R103, R153.reuse, UR42 ;  /* 0x0000002a99677c20 */ /* 0x040fe40008410000 */
[----:B------:R-:W-:Y:S02]  /*a540*/  FFMA.FTZ R99, R153, UR41, R60 ;  /* 0x0000002999637c23 */ /* 0x000fe4000801003c */
[C---:B------:R-:W-:Y:S02]  /*a550*/  FMUL.FTZ R60, R115.reuse, -R98 ;  /* 0x80000062733c7220 */ /* 0x040fe40000410000 */
[----:B------:R-:W-:-:S02]  /*a560*/  FMUL.FTZ R115, R115, -R163 ;  /* 0x800000a373737220 */ /* 0x000fc40000410000 */
[----:B------:R-:W-:Y:S02]  /*a570*/  FFMA.FTZ R101, R125, -R100, R214 ;  /* 0x800000647d657223 */ /* 0x000fe400000100d6 */
[----:B------:R-:W-:Y:S02]  /*a580*/  FFMA.FTZ R62, R154, UR41, -R103 ;  /* 0x000000299a3e7c23 */ /* 0x000fe40008010867 */
[C---:B------:R-:W-:Y:S02]  /*a590*/  FFMA.FTZ R115, R116.reuse, R98, R115 ;  /* 0x0000006274737223 */ /* 0x040fe40000010073 */
[----:B------:R-:W-:Y:S02]  /*a5a0*/  FFMA.FTZ R105, R116, R163, -R60 ;  /* 0x000000a374697223 */ /* 0x000fe4000001083c */
[----:B------:R-:W-:Y:S02]  /*a5b0*/  FFMA.FTZ R100, R126, -R100, R213 ;  /* 0x800000647e647223 */ /* 0x000fe400000100d5 */
[----:B------:R-:W-:-:S02]  /*a5c0*/  FMUL.FTZ R62, R101, R62 ;  /* 0x0000003e653e7220 */ /* 0x000fc40000410000 */
[----:B------:R-:W-:Y:S02]  /*a5d0*/  FADD.FTZ R148, -R148, R115 ;  /* 0x0000007394947221 */ /* 0x000fe40000010100 */
[----:B------:R-:W-:Y:S02]  /*a5e0*/  FADD.FTZ R105, R164, R105 ;  /* 0x00000069a4697221 */ /* 0x000fe40000010000 */
[----:B------:R-:W-:Y:S02]  /*a5f0*/  FFMA.FTZ R99, R100, R99, R62 ;  /* 0x0000006364637223 */ /* 0x000fe4000001003e */
[----:B------:R-:W-:Y:S02]  /*a600*/  FMUL.FTZ R102, R54, R38 ;  /* 0x0000002636667220 */ /* 0x000fe40000410000 */
[----:B------:R-:W-:Y:S02]  /*a610*/  FMUL.FTZ R103, R127, R138 ;  /* 0x0000008a7f677220 */ /* 0x000fe40000410000 */
[----:B------:R-:W-:-:S02]  /*a620*/  FMUL.FTZ R61, R137, UR42 ;  /* 0x0000002a893d7c20 */ /* 0x000fc40008410000 */
[----:B------:R-:W-:Y:S02]  /*a630*/  FMUL.FTZ R62, R138, UR42 ;  /* 0x0000002a8a3e7c20 */ /* 0x000fe40008410000 */
[C---:B------:R-:W-:Y:S02]  /*a640*/  FMUL.FTZ R60, R117.reuse, -R148 ;  /* 0x80000094753c7220 */ /* 0x040fe40000410000 */
[----:B------:R-:W-:Y:S02]  /*a650*/  FMUL.FTZ R117, R117, -R105 ;  /* 0x8000006975757220 */ /* 0x000fe40000410000 */
[C---:B------:R-:W-:Y:S02]  /*a660*/  FFMA.FTZ R104, R128.reuse, -R102, R212 ;  /* 0x8000006680687223 */ /* 0x040fe400000100d4 */
[----:B------:R-:W-:Y:S02]  /*a670*/  FFMA.FTZ R103, R128, R137, R103 ;  /* 0x0000008980677223 */ /* 0x000fe40000010067 */
[----:B------:R-:W-:-:S02]  /*a680*/  FFMA.FTZ R107, R138, UR41, -R61 ;  /* 0x000000298a6b7c23 */ /* 0x000fc4000801083d */
[----:B------:R-:W-:Y:S02]  /*a690*/  FFMA.FTZ R63, R137, UR41, R62 ;  /* 0x00000029893f7c23 */ /* 0x000fe4000801003e */
[----:B------:R-:W-:Y:S02]  /*a6a0*/  FFMA.FTZ R102, R127, -R102, R211 ;  /* 0x800000667f667223 */ /* 0x000fe400000100d3 */
[-C--:B------:R-:W-:Y:S02]  /*a6b0*/  FMUL.FTZ R61, R138, R38.reuse ;  /* 0x000000268a3d7220 */ /* 0x080fe40000410000 */
[----:B------:R-:W-:Y:S02]  /*a6c0*/  FMUL.FTZ R137, R137, R38 ;  /* 0x0000002689897220 */ /* 0x000fe40000410000 */
[C---:B------:R-:W-:Y:S02]  /*a6d0*/  FFMA.FTZ R60, R118.reuse, R105, -R60 ;  /* 0x00000069763c7223 */ /* 0x040fe4000001083c */
[----:B------:R-:W-:Y:S01]  /*a6e0*/  FFMA.FTZ R118, R118, R148, R117 ;  /* 0x0000009476767223 */ /* 0x000fe20000010075 */
[----:B------:R-:W-:Y:S01]  /*a6f0*/  SHF.L.U32 R117, R92, 0x5, RZ ;  /* 0x000000055c757819 */ /* 0x000fe200000006ff */
[----:B------:R-:W-:-:S02]  /*a700*/  FMUL.FTZ R108, R102, R61 ;  /* 0x0000003d666c7220 */ /* 0x000fc40000410000 */
[C---:B------:R-:W-:Y:S01]  /*a710*/  FMUL.FTZ R107, R102.reuse, R107 ;  /* 0x0000006b666b7220 */ /* 0x040fe20000410000 */
[C---:B------:R-:W-:Y:S01]  /*a720*/  IADD3 R112, R117.reuse, 0x1, RZ ;  /* 0x0000000175707810 */ /* 0x040fe20007ffe0ff */
[-C--:B------:R-:W-:Y:S01]  /*a730*/  FMUL.FTZ R106, R102, R137.reuse ;  /* 0x00000089666a7220 */ /* 0x080fe20000410000 */
[----:B------:R-:W-:Y:S01]  /*a740*/  IADD3 R114, R117, 0x2, RZ ;  /* 0x0000000275727810 */ /* 0x000fe20007ffe0ff */
[----:B------:R-:W-:Y:S01]  /*a750*/  FADD.FTZ R102, -R149, R118 ;  /* 0x0000007695667221 */ /* 0x000fe20000010100 */
[----:B------:R-:W-:Y:S01]  /*a760*/  IADD3 R116, R117, 0x3, RZ ;  /* 0x0000000375747810 */ /* 0x000fe20007ffe0ff */
[----:B------:R-:W-:Y:S02]  /*a770*/  FADD.FTZ R165, R165, R60 ;  /* 0x0000003ca5a57221 */ /* 0x000fe40000010000 */
[----:B------:R-:W-:Y:S02]  /*a780*/  FMUL.FTZ R60, R119, -R102 ;  /* 0x80000066773c7220 */ /* 0x000fe40000410000 */
[----:B------:R-:W-:-:S02]  /*a790*/  FFMA.FTZ R108, R104, R137, R108 ;  /* 0x00000089686c7223 */ /* 0x000fc4000001006c */
[C---:B------:R-:W-:Y:S02]  /*a7a0*/  FFMA.FTZ R106, R104.reuse, R61, -R106 ;  /* 0x0000003d686a7223 */ /* 0x040fe4000001086a */
[----:B------:R-:W-:Y:S02]  /*a7b0*/  FMUL.FTZ R119, R119, -R165 ;  /* 0x800000a577777220 */ /* 0x000fe40000410000 */
[----:B------:R-:W-:Y:S02]  /*a7c0*/  FFMA.FTZ R104, R104, R63, R107 ;  /* 0x0000003f68687223 */ /* 0x000fe4000001006b */
[----:B------:R-:W-:Y:S02]  /*a7d0*/  FMUL.FTZ R63, R155, UR42 ;  /* 0x0000002a9b3f7c20 */ /* 0x000fe40008410000 */
[C---:B------:R-:W-:Y:S02]  /*a7e0*/  FFMA.FTZ R107, R120.reuse, R165, -R60 ;  /* 0x000000a5786b7223 */ /* 0x040fe4000001083c */
[----:B------:R-:W-:-:S02]  /*a7f0*/  FFMA.FTZ R119, R120, R102, R119 ;  /* 0x0000006678777223 */ /* 0x000fc40000010077 */
[C---:B------:R-:W-:Y:S02]  /*a800*/  FMUL.FTZ R62, R70.reuse, UR42 ;  /* 0x0000002a463e7c20 */ /* 0x040fe40008410000 */
[C---:B------:R-:W-:Y:S02]  /*a810*/  FFMA.FTZ R110, R70.reuse, UR41, -R63 ;  /* 0x00000029466e7c23 */ /* 0x040fe4000801083f */
[-C--:B------:R-:W-:Y:S02]  /*a820*/  FMUL.FTZ R60, R70, R39.reuse ;  /* 0x00000027463c7220 */ /* 0x080fe40000410000 */
[----:B------:R-:W-:Y:S02]  /*a830*/  FMUL.FTZ R118, R155, R39 ;  /* 0x000000279b767220 */ /* 0x000fe40000410000 */
[----:B------:R-:W-:Y:S02]  /*a840*/  FADD.FTZ R107, R166, R107 ;  /* 0x0000006ba66b7221 */ /* 0x000fe40000010000 */
[----:B------:R-:W-:-:S02]  /*a850*/  FMUL.FTZ R129, R129, R70 ;  /* 0x0000004681817220 */ /* 0x000fc40000410000 */
[----:B------:R-:W-:Y:S02]  /*a860*/  FADD.FTZ R150, -R150, R119 ;  /* 0x0000007796967221 */ /* 0x000fe40000010100 */
[----:B------:R-:W-:Y:S02]  /*a870*/  FFMA.FTZ R70, R155, UR41, R62 ;  /* 0x000000299b467c23 */ /* 0x000fe4000801003e */
[C---:B------:R-:W-:Y:S02]  /*a880*/  FMUL.FTZ R63, R109.reuse, R60 ;  /* 0x0000003c6d3f7220 */ /* 0x040fe40000410000 */
[C---:B------:R-:W-:Y:S02]  /*a890*/  FMUL.FTZ R111, R109.reuse, R110 ;  /* 0x0000006e6d6f7220 */ /* 0x040fe40000410000 */
[----:B------:R-:W-:Y:S02]  /*a8a0*/  FMUL.FTZ R62, R109, R118 ;  /* 0x000000766d3e7220 */ /* 0x000fe40000410000 */
[----:B------:R-:W-:-:S02]  /*a8b0*/  FMUL.FTZ R109, R121, -R107 ;  /* 0x8000006b796d7220 */ /* 0x000fc40000410000 */
[-C--:B------:R-:W-:Y:S02]  /*a8c0*/  FMUL.FTZ R121, R121, -R150.reuse ;  /* 0x8000009679797220 */ /* 0x080fe40000410000 */
[C---:B------:R-:W-:Y:S02]  /*a8d0*/  FFMA.FTZ R110, R122.reuse, R150, R109 ;  /* 0x000000967a6e7223 */ /* 0x040fe4000001006d */
[----:B------:R-:W-:Y:S02]  /*a8e0*/  FFMA.FTZ R122, R122, R107, -R121 ;  /* 0x0000006b7a7a7223 */ /* 0x000fe40000010879 */
[----:B------:R-:W-:Y:S02]  /*a8f0*/  FADD.FTZ R110, -R151, R110 ;  /* 0x0000006e976e7221 */ /* 0x000fe40000010100 */
[----:B------:R-:W-:Y:S02]  /*a900*/  FADD.FTZ R193, R193, R122 ;  /* 0x0000007ac1c17221 */ /* 0x000fe40000010000 */
[----:B------:R-:W-:-:S02]  /*a910*/  FFMA.FTZ R70, R209, R70, R111 ;  /* 0x00000046d1467223 */ /* 0x000fc4000001006f */
[CC--:B------:R-:W-:Y:S02]  /*a920*/  FMUL.FTZ R111, R123.reuse, -R110.reuse ;  /* 0x8000006e7b6f7220 */ /* 0x0c0fe40000410000 */
[-C--:B------:R-:W-:Y:S02]  /*a930*/  FMUL.FTZ R123, R123, -R193.reuse ;  /* 0x800000c17b7b7220 */ /* 0x080fe40000410000 */
[C---:B------:R-:W-:Y:S02]  /*a940*/  FFMA.FTZ R113, R124.reuse, R193, -R111 ;  /* 0x000000c17c717223 */ /* 0x040fe4000001086f */
[----:B------:R-:W-:Y:S01]  /*a950*/  FFMA.FTZ R115, R124, R110, R123 ;  /* 0x0000006e7c737223 */ /* 0x000fe2000001007b */
[----:B------:R-:W-:Y:S01]  /*a960*/  LEA.HI.SX32 R124, R112, R117, 0x1b ;  /* 0x00000075707c7211 */ /* 0x000fe200078fdaff */
[----:B------:R-:W-:Y:S02]  /*a970*/  FADD.FTZ R113, R194, R113 ;  /* 0x00000071c2717221 */ /* 0x000fe40000010000 */
[----:B------:R-:W-:-:S02]  /*a980*/  FADD.FTZ R115, -R152, R115 ;  /* 0x0000007398737221 */ /* 0x000fc40000010100 */
[----:B------:R-:W-:Y:S02]  /*a990*/  FMUL.FTZ R97, R56, R40 ;  /* 0x0000002838617220 */ /* 0x000fe40000410000 */
[-C--:B------:R-:W-:Y:S02]  /*a9a0*/  FMUL.FTZ R121, R115, R52.reuse ;  /* 0x0000003473797220 */ /* 0x080fe40000410000 */
[----:B------:R-:W-:Y:S02]  /*a9b0*/  FMUL.FTZ R119, R113, R52 ;  /* 0x0000003471777220 */ /* 0x000fe40000410000 */
[----:B------:R-:W-:Y:S01]  /*a9c0*/  FFMA.FTZ R130, R130, R155, R129 ;  /* 0x0000009b82827223 */ /* 0x000fe20000010081 */
[----:B------:R-:W-:Y:S01]  /*a9d0*/  LEA.HI.SX32 R129, R114, R117, 0x1b ;  /* 0x0000007572817211 */ /* 0x000fe200078fdaff */
[----:B------:R-:W-:Y:S02]  /*a9e0*/  FMUL.FTZ R112, R64, R121 ;  /* 0x0000007940707220 */ /* 0x000fe40000410000 */
[----:B------:R-:W-:-:S02]  /*a9f0*/  FMUL.FTZ R65, R86, R50 ;  /* 0x0000003256417220 */ /* 0x000fc40000410000 */
[----:B------:R-:W-:Y:S02]  /*aa00*/  FFMA.FTZ R167, R132, -R97, R167 ;  /* 0x8000006184a77223 */ /* 0x000fe400000100a7 */
[----:B------:R-:W-:Y:S02]  /*aa10*/  FMUL.FTZ R114, R64, R119 ;  /* 0x0000007740727220 */ /* 0x000fe40000410000 */
[C---:B------:R-:W-:Y:S02]  /*aa20*/  FFMA.FTZ R97, R131.reuse, -R97, R168 ;  /* 0x8000006183617223 */ /* 0x040fe400000100a8 */
[----:B------:R-:W-:Y:S01]  /*aa30*/  FMUL.FTZ R109, R131, R140 ;  /* 0x0000008c836d7220 */ /* 0x000fe20000410000 */
[----:B------:R-:W-:Y:S01]  /*aa40*/  LEA.HI.SX32 R131, R116, R117, 0x1b ;  /* 0x0000007574837211 */ /* 0x000fe200078fdaff */
[----:B------:R-:W-:Y:S01]  /*aa50*/  FMUL.FTZ R122, R110, R51 ;  /* 0x000000336e7a7220 */ /* 0x000fe20000410000 */
[----:B------:R-:W-:Y:S01]  /*aa60*/  LEA.HI.SX32 R117, R117, R117, 0x1b ;  /* 0x0000007575757211 */ /* 0x000fe200078fdaff */
[----:B------:R-:W-:-:S02]  /*aa70*/  FMUL.FTZ R116, R88, R119 ;  /* 0x0000007758747220 */ /* 0x000fc40000410000 */
[----:B------:R-:W-:Y:S02]  /*aa80*/  FFMA.FTZ R112, R192, R119, R112 ;  /* 0x00000077c0707223 */ /* 0x000fe40000010070 */
[----:B------:R-:W-:Y:S01]  /*aa90*/  FFMA.FTZ R188, R18, -R65, R188 ;  /* 0x8000004112bc7223 */ /* 0x000fe200000100bc */
[----:B------:R0:W-:Y:S01]  /*aaa0*/  STS [R117.X4+0x4200], R116 ;  /* 0x0042007475007388 */ /* 0x0001e20000004800 */
[----:B------:R-:W-:Y:S02]  /*aab0*/  FMUL.FTZ R125, R125, R154 ;  /* 0x0000009a7d7d7220 */ /* 0x000fe40000410000 */
[-C--:B------:R-:W-:Y:S02]  /*aac0*/  FMUL.FTZ R119, R88, R121.reuse ;  /* 0x0000007958777220 */ /* 0x080fe40000410000 */
[----:B------:R-:W-:Y:S02]  /*aad0*/  FFMA.FTZ R114, R192, R121, -R114 ;  /* 0x00000079c0727223 */ /* 0x000fe40000010872 */
[----:B------:R-:W-:Y:S01]  /*aae0*/  FFMA.FTZ R65, R17, -R65, R187 ;  /* 0x8000004111417223 */ /* 0x000fe200000100bb */
[----:B------:R1:W-:Y:S01]  /*aaf0*/  STS [R124.X4+0x4204], R119 ;  /* 0x004204777c007388 */ /* 0x0003e20000004800 */
[----:B------:R-:W-:-:S02]  /*ab00*/  FMUL.FTZ R120, R193, R51 ;  /* 0x00000033c1787220 */ /* 0x000fc40000410000 */
[----:B------:R-:W-:Y:S02]  /*ab10*/  FMUL.FTZ R121, R190, R122 ;  /* 0x0000007abe797220 */ /* 0x000fe40000410000 */
[-C--:B------:R-:W-:Y:S02]  /*ab20*/  FMUL.FTZ R127, R150, R50.reuse ;  /* 0x00000032967f7220 */ /* 0x080fe40000410000 */
[----:B------:R-:W-:Y:S02]  /*ab30*/  FFMA.FTZ R126, R126, R153, R125 ;  /* 0x000000997e7e7223 */ /* 0x000fe4000001007d */
[----:B------:R-:W-:Y:S02]  /*ab40*/  FMUL.FTZ R66, R85, R49 ;  /* 0x0000003155427220 */ /* 0x000fe40000410000 */
[----:B------:R-:W-:Y:S02]  /*ab50*/  FMUL.FTZ R125, R107, R50 ;  /* 0x000000326b7d7220 */ /* 0x000fe40000410000 */
[----:B------:R-:W-:-:S02]  /*ab60*/  FMUL.FTZ R123, R190, R120 ;  /* 0x00000078be7b7220 */ /* 0x000fc40000410000 */
[----:B------:R-:W-:Y:S02]  /*ab70*/  FFMA.FTZ R121, R189, R120, R121 ;  /* 0x00000078bd797223 */ /* 0x000fe40000010079 */
[----:B------:R-:W-:Y:S02]  /*ab80*/  FADD.FTZ R112, RZ, R112 ;  /* 0x00000070ff707221 */ /* 0x000fe40000010000 */
[----:B0-----:R-:W-:Y:S02]  /*ab90*/  FMUL.FTZ R116, R65, R127 ;  /* 0x0000007f41747220 */ /* 0x001fe40000410000 */
[----:B------:R-:W-:Y:S02]  /*aba0*/  FFMA.FTZ R185, R16, -R66, R185 ;  /* 0x8000004210b97223 */ /* 0x000fe400000100b9 */
[----:B------:R-:W-:Y:S02]  /*abb0*/  FFMA.FTZ R123, R189, R122, -R123 ;  /* 0x0000007abd7b7223 */ /* 0x000fe4000001087b */
[----:B------:R-:W-:-:S02]  /*abc0*/  FADD.FTZ R114, RZ, R114 ;  /* 0x00000072ff727221 */ /* 0x000fc40000010000 */
[----:B------:R-:W-:Y:S02]  /*abd0*/  FADD.FTZ R112, R112, R121 ;  /* 0x0000007970707221 */ /* 0x000fe40000010000 */
[-C--:B-1----:R-:W-:Y:S02]  /*abe0*/  FFMA.FTZ R119, R188, R125.reuse, R116 ;  /* 0x0000007dbc777223 */ /* 0x082fe40000010074 */
[----:B------:R-:W-:Y:S02]  /*abf0*/  FFMA.FTZ R66, R15, -R66, R186 ;  /* 0x800000420f427223 */ /* 0x000fe400000100ba */
[----:B------:R-:W-:Y:S02]  /*ac00*/  FMUL.FTZ R116, R65, R125 ;  /* 0x0000007d41747220 */ /* 0x000fe40000410000 */
[----:B------:R-:W-:Y:S02]  /*ac10*/  FMUL.FTZ R124, R165, R49 ;  /* 0x00000031a57c7220 */ /* 0x000fe40000410000 */
[----:B------:R-:W-:-:S02]  /*ac20*/  FMUL.FTZ R75, R59, R43 ;  /* 0x0000002b3b4b7220 */ /* 0x000fc40000410000 */
[----:B------:R-:W-:Y:S02]  /*ac30*/  FMUL.FTZ R128, R102, R49 ;  /* 0x0000003166807220 */ /* 0x000fe40000410000 */
[----:B------:R-:W-:Y:S02]  /*ac40*/  FMUL.FTZ R120, R87, R120 ;  /* 0x0000007857787220 */ /* 0x000fe40000410000 */
[----:B------:R-:W-:Y:S02]  /*ac50*/  FADD.FTZ R114, R114, R123 ;  /* 0x0000007b72727221 */ /* 0x000fe40000010000 */
[----:B------:R-:W-:Y:S01]  /*ac60*/  FADD.FTZ R112, R112, R119 ;  /* 0x0000007770707221 */ /* 0x000fe20000010000 */
[----:B------:R0:W-:Y:S01]  /*ac70*/  STS [R129.X4+0x4208], R120 ;  /* 0x0042087881007388 */ /* 0x0001e20000004800 */
[----:B------:R-:W-:Y:S02]  /*ac80*/  FFMA.FTZ R119, R188, R127, -R116 ;  /* 0x0000007fbc777223 */ /* 0x000fe40000010874 */
[----:B------:R-:W-:-:S02]  /*ac90*/  FMUL.FTZ R123, R66, R124 ;  /* 0x0000007c427b7220 */ /* 0x000fc40000410000 */
[-C--:B------:R-:W-:Y:S02]  /*aca0*/  FFMA.FTZ R173, R4, -R75.reuse, R173 ;  /* 0x8000004b04ad7223 */ /* 0x080fe400000100ad */
[----:B------:R-:W-:Y:S02]  /*acb0*/  FFMA.FTZ R74, R3, -R75, R174 ;  /* 0x8000004b034a7223 */ /* 0x000fe400000100ae */
[----:B------:R-:W-:Y:S02]  /*acc0*/  FMUL.FTZ R116, R66, R128 ;  /* 0x0000008042747220 */ /* 0x000fe40000410000 */
[----:B------:R-:W-:Y:S02]  /*acd0*/  FMUL.FTZ R75, R58, R42 ;  /* 0x0000002a3a4b7220 */ /* 0x000fe40000410000 */
[----:B------:R-:W-:Y:S02]  /*ace0*/  FADD.FTZ R119, R114, R119 ;  /* 0x0000007772777221 */ /* 0x000fe40000010000 */
[----:B0-----:R-:W-:-:S02]  /*acf0*/  FFMA.FTZ R120, R185, R128, -R123 ;  /* 0x00000080b9787223 */ /* 0x001fc4000001087b */
[----:B------:R-:W-:Y:S02]  /*ad00*/  FFMA.FTZ R121, R185, R124, R116 ;  /* 0x0000007cb9797223 */ /* 0x000fe40000010074 */
[-C--:B------:R-:W-:Y:S02]  /*ad10*/  FFMA.FTZ R171, R136, -R75.reuse, R171 ;  /* 0x8000004b88ab7223 */ /* 0x080fe400000100ab */
[----:B------:R-:W-:Y:S02]  /*ad20*/  FFMA.FTZ R75, R135, -R75, R172 ;  /* 0x8000004b874b7223 */ /* 0x000fe400000100ac */
[----:B------:R-:W-:Y:S02]  /*ad30*/  FMUL.FTZ R93, R57, R41 ;  /* 0x00000029395d7220 */ /* 0x000fe40000410000 */
[----:B------:R-:W-:Y:S02]  /*ad40*/  FMUL.FTZ R135, R135, R142 ;  /* 0x0000008e87877220 */ /* 0x000fe40000410000 */
[----:B------:R-:W-:-:S02]  /*ad50*/  FMUL.FTZ R122, R87, R122 ;  /* 0x0000007a577a7220 */ /* 0x000fc40000410000 */
[----:B------:R-:W-:Y:S02]  /*ad60*/  FADD.FTZ R119, R119, R120 ;  /* 0x0000007877777221 */ /* 0x000fe40000010000 */
[----:B------:R-:W-:Y:S01]  /*ad70*/  FMUL.FTZ R67, R84, R48 ;  /* 0x0000003054437220 */ /* 0x000fe20000410000 */
[----:B------:R0:W-:Y:S01]  /*ad80*/  STS [R131.X4+0x420c], R122 ;  /* 0x00420c7a83007388 */ /* 0x0001e20000004800 */
[----:B------:R-:W-:Y:S02]  /*ad90*/  FMUL.FTZ R72, R81, R45 ;  /* 0x0000002d51487220 */ /* 0x000fe40000410000 */
[----:B------:R-:W-:Y:S02]  /*ada0*/  FADD.FTZ R116, R112, R121 ;  /* 0x0000007970747221 */ /* 0x000fe40000010000 */
[----:B------:R-:W-:Y:S02]  /*adb0*/  FMUL.FTZ R128, R85, R128 ;  /* 0x0000008055807220 */ /* 0x000fe40000410000 */
[----:B------:R-:W-:-:S02]  /*adc0*/  FMUL.FTZ R120, R105, R48 ;  /* 0x0000003069787220 */ /* 0x000fc40000410000 */
[C---:B------:R-:W-:Y:S01]  /*add0*/  FMUL.FTZ R114, R86.reuse, R125 ;  /* 0x0000007d56727220 */ /* 0x040fe20000410000 */
[----:B------:R1:W-:Y:S01]  /*ade0*/  STS [R117.X4+0x421c], R128 ;  /* 0x00421c8075007388 */ /* 0x0003e20000004800 */
[----:B------:R-:W-:Y:S02]  /*adf0*/  FMUL.FTZ R112, R86, R127 ;  /* 0x0000007f56707220 */ /* 0x000fe40000410000 */
[----:B------:R-:W-:Y:S01]  /*ae00*/  FFMA.FTZ R68, R11, -R69, R181 ;  /* 0x800000450b447223 */ /* 0x000fe200000100b5 */
[----:B------:R-:W-:Y:S01]  /*ae10*/  STS [R117.X4+0x4210], R114 ;  /* 0x0042107275007388 */ /* 0x000fe20000004800 */
[----:B------:R-:W-:Y:S02]  /*ae20*/  FMUL.FTZ R125, R98, R47 ;  /* 0x0000002f627d7220 */ /* 0x000fe40000410000 */
[----:B------:R-:W-:Y:S01]  /*ae30*/  FFMA.FTZ R169, R134, -R93, R169 ;  /* 0x8000005d86a97223 */ /* 0x000fe200000100a9 */
[----:B------:R2:W-:Y:S01]  /*ae40*/  STS [R117.X4+0x4214], R112 ;  /* 0x0042147075007388 */ /* 0x0005e20000004800 */
[----:B------:R-:W-:-:S02]  /*ae50*/  FFMA.FTZ R111, R136, R79, R135 ;  /* 0x0000004f886f7223 */ /* 0x000fc40000010087 */
[----:B------:R-:W-:Y:S02]  /*ae60*/  FMUL.FTZ R123, R163, R47 ;  /* 0x0000002fa37b7220 */ /* 0x000fe40000410000 */
[----:B------:R-:W-:Y:S02]  /*ae70*/  FFMA.FTZ R183, R14, -R67, R183 ;  /* 0x800000430eb77223 */ /* 0x000fe400000100b7 */
[-C--:B------:R-:W-:Y:S02]  /*ae80*/  FFMA.FTZ R177, R8, -R72.reuse, R177 ;  /* 0x8000004808b17223 */ /* 0x080fe400000100b1 */
[----:B------:R-:W-:Y:S02]  /*ae90*/  FFMA.FTZ R71, R7, -R72, R178 ;  /* 0x8000004807477223 */ /* 0x000fe400000100b2 */
[----:B------:R-:W-:Y:S02]  /*aea0*/  FFMA.FTZ R93, R133, -R93, R170 ;  /* 0x8000005d855d7223 */ /* 0x000fe400000100aa */
[----:B------:R-:W-:-:S02]  /*aeb0*/  FFMA.FTZ R109, R132, R73, R109 ;  /* 0x00000049846d7223 */ /* 0x000fc4000001006d */
[----:B------:R-:W-:Y:S02]  /*aec0*/  FMUL.FTZ R136, R84, R120 ;  /* 0x0000007854887220 */ /* 0x000fe40000410000 */
[----:B------:R-:W-:Y:S02]  /*aed0*/  FFMA.FTZ R67, R13, -R67, R184 ;  /* 0x800000430d437223 */ /* 0x000fe400000100b8 */
[----:B------:R-:W-:Y:S01]  /*aee0*/  FMUL.FTZ R72, R80, R44 ;  /* 0x0000002c50487220 */ /* 0x000fe20000410000 */
[----:B------:R3:W-:Y:S01]  /*aef0*/  STS [R117.X4+0x4220], R136 ;  /* 0x0042208875007388 */ /* 0x0007e20000004800 */
[----:B------:R-:W-:Y:S02]  /*af00*/  FMUL.FTZ R133, R133, R78 ;  /* 0x0000004e85857220 */ /* 0x000fe40000410000 */
[----:B------:R-:W-:Y:S02]  /*af10*/  FMUL.FTZ R132, R148, R48 ;  /* 0x0000003094847220 */ /* 0x000fe40000410000 */
[----:B------:R-:W-:-:S02]  /*af20*/  FFMA.FTZ R182, R12, -R69, R182 ;  /* 0x800000450cb67223 */ /* 0x000fc400000100b6 */
[C---:B0-----:R-:W-:Y:S02]  /*af30*/  FMUL.FTZ R122, R68.reuse, R125 ;  /* 0x0000007d447a7220 */ /* 0x041fe40000410000 */
[-C--:B-1----:R-:W-:Y:S02]  /*af40*/  FMUL.FTZ R128, R95, R46.reuse ;  /* 0x0000002e5f807220 */ /* 0x082fe40000410000 */
[----:B--2---:R-:W-:Y:S02]  /*af50*/  FMUL.FTZ R112, R68, R123 ;  /* 0x0000007b44707220 */ /* 0x004fe40000410000 */
[----:B------:R-:W-:Y:S02]  /*af60*/  FMUL.FTZ R69, R82, R46 ;  /* 0x0000002e52457220 */ /* 0x000fe40000410000 */
[----:B------:R-:W-:Y:S02]  /*af70*/  FFMA.FTZ R176, R6, -R72, R176 ;  /* 0x8000004806b07223 */ /* 0x000fe400000100b0 */
[----:B------:R-:W-:-:S02]  /*af80*/  FFMA.FTZ R134, R134, R157, R133 ;  /* 0x0000009d86867223 */ /* 0x000fc40000010085 */
[----:B------:R-:W-:Y:S02]  /*af90*/  FMUL.FTZ R121, R67, R132 ;  /* 0x0000008443797220 */ /* 0x000fe40000410000 */
[----:B------:R-:W-:Y:S02]  /*afa0*/  FFMA.FTZ R72, R5, -R72, R175 ;  /* 0x8000004805487223 */ /* 0x000fe400000100af */
[-C--:B------:R-:W-:Y:S02]  /*afb0*/  FFMA.FTZ R122, R182, R123.reuse, R122 ;  /* 0x0000007bb67a7223 */ /* 0x080fe4000001007a */
[----:B------:R-:W-:Y:S02]  /*afc0*/  FMUL.FTZ R114, R83, R123 ;  /* 0x0000007b53727220 */ /* 0x000fe40000410000 */
[----:B---3--:R-:W-:Y:S02]  /*afd0*/  FMUL.FTZ R136, R82, R128 ;  /* 0x0000008052887220 */ /* 0x008fe40000410000 */
[----:B------:R-:W-:Y:S01]  /*afe0*/  FMUL.FTZ R133, R144, R44 ;  /* 0x0000002c90857220 */ /* 0x000fe20000410000 */
[----:B------:R-:W-:Y:S01]  /*aff0*/  STS [R117.X4+0x4228], R114 ;  /* 0x0042287275007388 */ /* 0x000fe20000004800 */
[----:B------:R-:W-:-:S02]  /*b000*/  FMUL.FTZ R124, R85, R124 ;  /* 0x0000007c557c7220 */ /* 0x000fc40000410000 */
[----:B------:R-:W-:Y:S01]  /*b010*/  FFMA.FTZ R123, R182, R125, -R112 ;  /* 0x0000007db67b7223 */ /* 0x000fe20000010870 */
[----:B------:R0:W-:Y:S01]  /*b020*/  STS [R117.X4+0x4230], R136 ;  /* 0x0042308875007388 */ /* 0x0001e20000004800 */
[----:B------:R-:W-:Y:S02]  /*b030*/  FFMA.FTZ R179, R10, -R69, R179 ;  /* 0x800000450ab37223 */ /* 0x000fe400000100b3 */
[----:B------:R-:W-:Y:S01]  /*b040*/  FMUL.FTZ R112, R83, R125 ;  /* 0x0000007d53707220 */ /* 0x000fe20000410000 */
[----:B------:R1:W-:Y:S01]  /*b050*/  STS [R117.X4+0x4218], R124 ;  /* 0x0042187c75007388 */ /* 0x0003e20000004800 */
[----:B------:R-:W-:Y:S02]  /*b060*/  FFMA.FTZ R69, R9, -R69, R180 ;  /* 0x8000004509457223 */ /* 0x000fe400000100b4 */
[----:B------:R-:W-:Y:S01]  /*b070*/  FFMA.FTZ R121, R183, R120, R121 ;  /* 0x00000078b7797223 */ /* 0x000fe20000010079 */
[----:B------:R2:W-:Y:S01]  /*b080*/  STS [R117.X4+0x422c], R112 ;  /* 0x00422c7075007388 */ /* 0x0005e20000004800 */
[----:B------:R-:W-:-:S02]  /*b090*/  FMUL.FTZ R138, R146, R46 ;  /* 0x0000002e928a7220 */ /* 0x000fc40000410000 */
[----:B------:R-:W-:Y:S02]  /*b0a0*/  FMUL.FTZ R120, R67, R120 ;  /* 0x0000007843787220 */ /* 0x000fe40000410000 */
[----:B------:R-:W-:Y:S02]  /*b0b0*/  FMUL.FTZ R156, R94, R45 ;  /* 0x0000002d5e9c7220 */ /* 0x000fe40000410000 */
[----:B------:R-:W-:Y:S02]  /*b0c0*/  FMUL.FTZ R131, R77, R44 ;  /* 0x0000002c4d837220 */ /* 0x000fe40000410000 */
[----:B------:R-:W-:Y:S02]  /*b0d0*/  FMUL.FTZ R129, R72, R133 ;  /* 0x0000008548817220 */ /* 0x000fe40000410000 */
[----:B0-----:R-:W-:Y:S02]  /*b0e0*/  FMUL.FTZ R136, R159, R43 ;  /* 0x0000002b9f887220 */ /* 0x001fe40000410000 */
[----:B-1----:R-:W-:-:S02]  /*b0f0*/  FMUL.FTZ R124, R69, R138 ;  /* 0x0000008a457c7220 */ /* 0x002fc40000410000 */
[----:B------:R-:W-:Y:S02]  /*b100*/  FFMA.FTZ R120, R183, R132, -R120 ;  /* 0x00000084b7787223 */ /* 0x000fe40000010878 */
[----:B------:R-:W-:Y:S02]  /*b110*/  FMUL.FTZ R152, R161, R45 ;  /* 0x0000002da1987220 */ /* 0x000fe40000410000 */
[----:B------:R-:W-:Y:S02]  /*b120*/  FMUL.FTZ R127, R71, R156 ;  /* 0x0000009c477f7220 */ /* 0x000fe40000410000 */
[-C--:B--2---:R-:W-:Y:S02]  /*b130*/  FMUL.FTZ R112, R80, R131.reuse ;  /* 0x0000008350707220 */ /* 0x084fe40000410000 */
[-C--:B------:R-:W-:Y:S02]  /*b140*/  FFMA.FTZ R129, R176, R131.reuse, R129 ;  /* 0x00000083b0817223 */ /* 0x080fe40000010081 */
[----:B------:R-:W-:Y:S01]  /*b150*/  FMUL.FTZ R132, R84, R132 ;  /* 0x0000008454847220 */ /* 0x000fe20000410000 */
[----:B------:R-:W-:Y:S01]  /*b160*/  STS [R117.X4+0x4240], R112 ;  /* 0x0042407075007388 */ /* 0x000fe20000004800 */
[----:B------:R-:W-:-:S02]  /*b170*/  FMUL.FTZ R131, R72, R131 ;  /* 0x0000008348837220 */ /* 0x000fc40000410000 */
[----:B------:R-:W-:Y:S01]  /*b180*/  FMUL.FTZ R158, R76, R43 ;  /* 0x0000002b4c9e7220 */ /* 0x000fe20000410000 */
[----:B------:R0:W-:Y:S01]  /*b190*/  STS [R117.X4+0x4224], R132 ;  /* 0x0042248475007388 */ /* 0x0001e20000004800 */
[----:B------:R-:W-:Y:S02]  /*b1a0*/  FMUL.FTZ R135, R74, R136 ;  /* 0x000000884a877220 */ /* 0x000fe40000410000 */
[-C--:B------:R-:W-:Y:S02]  /*b1b0*/  FFMA.FTZ R124, R179, R128.reuse, R124 ;  /* 0x00000080b37c7223 */ /* 0x080fe4000001007c */
[----:B------:R-:W-:Y:S02]  /*b1c0*/  FMUL.FTZ R125, R69, R128 ;  /* 0x00000080457d7220 */ /* 0x000fe40000410000 */
[-C--:B------:R-:W-:Y:S02]  /*b1d0*/  FMUL.FTZ R128, R71, R152.reuse ;  /* 0x0000009847807220 */ /* 0x080fe40000410000 */
[----:B------:R-:W-:-:S02]  /*b1e0*/  FFMA.FTZ R127, R177, R152, R127 ;  /* 0x00000098b17f7223 */ /* 0x000fc4000001007f */
[----:B------:R-:W-:Y:S02]  /*b1f0*/  FMUL.FTZ R152, R81, R152 ;  /* 0x0000009851987220 */ /* 0x000fe40000410000 */
[-C--:B------:R-:W-:Y:S02]  /*b200*/  FFMA.FTZ R131, R176, R133.reuse, -R131 ;  /* 0x00000085b0837223 */ /* 0x080fe40000010883 */
[----:B------:R-:W-:Y:S01]  /*b210*/  FMUL.FTZ R114, R80, R133 ;  /* 0x0000008550727220 */ /* 0x000fe20000410000 */
[----:B------:R1:W-:Y:S01]  /*b220*/  STS [R117.X4+0x4238], R152 ;  /* 0x0042389875007388 */ /* 0x0003e20000004800 */
[-C--:B------:R-:W-:Y:S02]  /*b230*/  FFMA.FTZ R133, R173, R158.reuse, -R135 ;  /* 0x0000009ead857223 */ /* 0x080fe40000010887 */
[----:B0-----:R-:W-:Y:S01]  /*b240*/  FMUL.FTZ R132, R74, R158 ;  /* 0x0000009e4a847220 */ /* 0x001fe20000410000 */
[----:B------:R-:W-:Y:S01]  /*b250*/  STS [R117.X4+0x4244], R114 ;  /* 0x0042447275007388 */ /* 0x000fe20000004800 */
[----:B------:R-:W-:-:S02]  /*b260*/  FMUL.FTZ R135, R157, UR42 ;  /* 0x0000002a9d877c20 */ /* 0x000fc40008410000 */
[-C--:B------:R-:W-:Y:S02]  /*b270*/  FFMA.FTZ R125, R179, R138.reuse, -R125 ;  /* 0x0000008ab37d7223 */ /* 0x080fe4000001087d */
[----:B------:R-:W-:Y:S02]  /*b280*/  FMUL.FTZ R138, R82, R138 ;  /* 0x0000008a528a7220 */ /* 0x000fe40000410000 */
[-C--:B------:R-:W-:Y:S02]  /*b290*/  FFMA.FTZ R128, R177, R156.reuse, -R128 ;  /* 0x0000009cb1807223 */ /* 0x080fe40000010880 */
[----:B------:R-:W-:Y:S01]  /*b2a0*/  FMUL.FTZ R156, R81, R156 ;  /* 0x0000009c519c7220 */ /* 0x000fe20000410000 */
[----:B------:R0:W-:Y:S01]  /*b2b0*/  STS [R117.X4+0x4234], R138 ;  /* 0x0042348a75007388 */ /* 0x0001e20000004800 */
[----:B------:R-:W-:Y:S02]  /*b2c0*/  FFMA.FTZ R132, R173, R136, R132 ;  /* 0x00000088ad847223 */ /* 0x000fe40000010084 */
[C---:B------:R-:W-:Y:S01]  /*b2d0*/  FMUL.FTZ R112, R78.reuse, UR42 ;  /* 0x0000002a4e707c20 */ /* 0x040fe20008410000 */
[----:B------:R2:W-:Y:S01]  /*b2e0*/  STS [R117.X4+0x423c], R156 ;  /* 0x00423c9c75007388 */ /* 0x0005e20000004800 */
[----:B-1----:R-:W-:-:S02]  /*b2f0*/  FFMA.FTZ R152, R78, UR41, -R135 ;  /* 0x000000294e987c23 */ /* 0x002fc40008010887 */
[----:B------:R-:W-:Y:S02]  /*b300*/  FMUL.FTZ R136, R59, R136 ;  /* 0x000000883b887220 */ /* 0x000fe40000410000 */
[----:B------:R-:W-:Y:S02]  /*b310*/  FMUL.FTZ R135, R79, UR42 ;  /* 0x0000002a4f877c20 */ /* 0x000fe40008410000 */
[----:B------:R-:W-:Y:S01]  /*b320*/  FADD.FTZ R120, R119, R120 ;  /* 0x0000007877787221 */ /* 0x000fe20000010000 */
[----:B------:R1:W-:Y:S01]  /*b330*/  STS [R117.X4+0x4248], R136 ;  /* 0x0042488875007388 */ /* 0x0003e20000004800 */
[----:B------:R-:W-:Y:S02]  /*b340*/  FMUL.FTZ R160, R78, R41 ;  /* 0x000000294ea07220 */ /* 0x000fe40000410000 */
[----:B------:R-:W-:Y:S02]  /*b350*/  FFMA.FTZ R78, R157, UR41, R112 ;  /* 0x000000299d4e7c23 */ /* 0x000fe40008010070 */
[----:B------:R-:W-:-:S02]  /*b360*/  FFMA.FTZ R191, R34, -R187, R191 ;  /* 0x800000bb22bf7223 */ /* 0x000fc400000100bf */
[C---:B0-----:R-:W-:Y:S02]  /*b370*/  FMUL.FTZ R138, R142.reuse, UR42 ;  /* 0x0000002a8e8a7c20 */ /* 0x041fe40008410000 */
[----:B------:R-:W-:Y:S02]  /*b380*/  FFMA.FTZ R112, R142, UR41, -R135 ;  /* 0x000000298e707c23 */ /* 0x000fe40008010887 */
[----:B------:R-:W-:Y:S02]  /*b390*/  FADD.FTZ R121, R116, R121 ;  /* 0x0000007974797221 */ /* 0x000fe40000010000 */
[----:B------:R-:W-:Y:S02]  /*b3a0*/  FADD.FTZ R120, R120, R123 ;  /* 0x0000007b78787221 */ /* 0x000fe40000010000 */
[----:B--2---:R-:W-:Y:S02]  /*b3b0*/  FMUL.FTZ R156, R157, R41 ;  /* 0x000000299d9c7220 */ /* 0x004fe40000410000 */
[----:B------:R-:W-:-:S02]  /*b3c0*/  FMUL.FTZ R142, R142, R42 ;  /* 0x0000002a8e8e7220 */ /* 0x000fc40000410000 */
[----:B-1----:R-:W-:Y:S02]  /*b3d0*/  FMUL.FTZ R136, R79, R42 ;  /* 0x0000002a4f887220 */ /* 0x002fe40000410000 */
[----:B------:R-:W-:Y:S02]  /*b3e0*/  FFMA.FTZ R191, R33, -R186, R191 ;  /* 0x800000ba21bf7223 */ /* 0x000fe400000100bf */
[----:B------:R-:W-:Y:S02]  /*b3f0*/  FFMA.FTZ R114, R79, UR41, R138 ;  /* 0x000000294f727c23 */ /* 0x000fe4000801008a */
[----:B------:R-:W-:Y:S02]  /*b400*/  FADD.FTZ R121, R121, R122 ;  /* 0x0000007a79797221 */ /* 0x000fe40000010000 */
[----:B------:R-:W-:Y:S02]  /*b410*/  FADD.FTZ R125, R120, R125 ;  /* 0x0000007d787d7221 */ /* 0x000fe40000010000 */
[----:B------:R-:W-:-:S02]  /*b420*/  FMUL.FTZ R141, R93, R160 ;  /* 0x000000a05d8d7220 */ /* 0x000fc40000410000 */
[----:B------:R-:W-:Y:S02]  /*b430*/  FMUL.FTZ R79, R93, R152 ;  /* 0x000000985d4f7220 */ /* 0x000fe40000410000 */
[----:B------:R-:W-:Y:S02]  /*b440*/  FMUL.FTZ R139, R75, R142 ;  /* 0x0000008e4b8b7220 */ /* 0x000fe40000410000 */
[----:B------:R-:W-:Y:S02]  /*b450*/  FMUL.FTZ R138, R93, R156 ;  /* 0x0000009c5d8a7220 */ /* 0x000fe40000410000 */
[----:B------:R-:W-:Y:S02]  /*b460*/  FMUL.FTZ R93, R75, R136 ;  /* 0x000000884b5d7220 */ /* 0x000fe40000410000 */
[----:B------:R-:W-:Y:S02]  /*b470*/  FFMA.FTZ R184, R32, -R184, R191 ;  /* 0x800000b820b87223 */ /* 0x000fe400000100bf */
[----:B------:R-:W-:-:S02]  /*b480*/  FADD.FTZ R124, R121, R124 ;  /* 0x0000007c797c7221 */ /* 0x000fc40000010000 */
[----:B------:R-:W-:Y:S02]  /*b490*/  FADD.FTZ R128, R125, R128 ;  /* 0x000000807d807221 */ /* 0x000fe40000010000 */
[----:B------:R-:W-:Y:S02]  /*b4a0*/  FMUL.FTZ R158, R59, R158 ;  /* 0x0000009e3b9e7220 */ /* 0x000fe40000410000 */
[CC--:B------:R-:W-:Y:S02]  /*b4b0*/  FFMA.FTZ R139, R171.reuse, R136.reuse, R139 ;  /* 0x00000088ab8b7223 */ /* 0x0c0fe4000001008b */
[----:B------:R-:W-:Y:S01]  /*b4c0*/  FMUL.FTZ R152, R58, R136 ;  /* 0x000000883a987220 */ /* 0x000fe20000410000 */
[----:B------:R0:W-:Y:S01]  /*b4d0*/  STS [R117.X4+0x424c], R158 ;  /* 0x00424c9e75007388 */ /* 0x0001e20000004800 */
[----:B------:R-:W-:Y:S02]  /*b4e0*/  FFMA.FTZ R136, R171, R142, -R93 ;  /* 0x0000008eab887223 */ /* 0x000fe4000001085d */
[----:B------:R-:W-:Y:S01]  /*b4f0*/  FMUL.FTZ R93, R73, UR42 ;  /* 0x0000002a495d7c20 */ /* 0x000fe20008410000 */
[----:B------:R1:W-:Y:S01]  /*b500*/  STS [R117.X4+0x4250], R152 ;  /* 0x0042509875007388 */ /* 0x0003e20000004800 */
[----:B------:R-:W-:-:S02]  /*b510*/  FFMA.FTZ R181, R31, -R181, R184 ;  /* 0x800000b51fb57223 */ /* 0x000fc400000100b8 */
[----:B------:R-:W-:Y:S02]  /*b520*/  FADD.FTZ R124, R124, R127 ;  /* 0x0000007f7c7c7221 */ /* 0x000fe40000010000 */
[----:B------:R-:W-:Y:S02]  /*b530*/  FADD.FTZ R128, R128, R131 ;  /* 0x0000008380807221 */ /* 0x000fe40000010000 */
[C---:B0-----:R-:W-:Y:S02]  /*b540*/  FMUL.FTZ R158, R140.reuse, UR42 ;  /* 0x0000002a8c9e7c20 */ /* 0x041fe40008410000 */
[C---:B------:R-:W-:Y:S02]  /*b550*/  FFMA.FTZ R162, R140.reuse, UR41, -R93 ;  /* 0x000000298ca27c23 */ /* 0x040fe4000801085d */
[----:B------:R-:W-:Y:S02]  /*b560*/  FMUL.FTZ R164, R140, R40 ;  /* 0x000000288ca47220 */ /* 0x000fe40000410000 */
[----:B------:R-:W-:-:S02]  /*b570*/  FFMA.FTZ R181, R30, -R180, R181 ;  /* 0x800000b41eb57223 */ /* 0x000fc400000100b5 */
[----:B------:R-:W-:Y:S02]  /*b580*/  FFMA.FTZ R62, R209, R60, -R62 ;  /* 0x0000003cd13e7223 */ /* 0x000fe4000001083e */
[----:B------:R-:W-:Y:S02]  /*b590*/  FMUL.FTZ R140, R73, R40 ;  /* 0x00000028498c7220 */ /* 0x000fe40000410000 */
[----:B------:R-:W-:Y:S02]  /*b5a0*/  FADD.FTZ R129, R124, R129 ;  /* 0x000000817c817221 */ /* 0x000fe40000010000 */
[----:B------:R-:W-:Y:S02]  /*b5b0*/  FADD.FTZ R133, R128, R133 ;  /* 0x0000008580857221 */ /* 0x000fe40000010000 */
[----:B------:R-:W-:Y:S02]  /*b5c0*/  FMUL.FTZ R60, R55, R60 ;  /* 0x0000003c373c7220 */ /* 0x000fe40000410000 */
[----:B------:R-:W-:-:S02]  /*b5d0*/  FFMA.FTZ R116, R73, UR41, R158 ;  /* 0x0000002949747c23 */ /* 0x000fc4000801009e */
[----:B-1----:R-:W-:Y:S01]  /*b5e0*/  FMUL.FTZ R152, R153, R37 ;  /* 0x0000002599987220 */ /* 0x002fe20000410000 */
[----:B------:R0:W-:Y:S01]  /*b5f0*/  STS [R117.X4+0x426c], R60 ;  /* 0x00426c3c75007388 */ /* 0x0001e20000004800 */
[----:B------:R-:W-:Y:S02]  /*b600*/  FFMA.FTZ R181, R29, -R178, R181 ;  /* 0x800000b21db57223 */ /* 0x000fe400000100b5 */
[----:B------:R-:W-:Y:S02]  /*b610*/  FFMA.FTZ R138, R169, R160, -R138 ;  /* 0x000000a0a98a7223 */ /* 0x000fe4000001088a */
[C---:B------:R-:W-:Y:S02]  /*b620*/  FMUL.FTZ R73, R97.reuse, R164 ;  /* 0x000000a461497220 */ /* 0x040fe40000410000 */
[----:B------:R-:W-:Y:S02]  /*b630*/  FMUL.FTZ R119, R97, R140 ;  /* 0x0000008c61777220 */ /* 0x000fe40000410000 */
[----:B------:R-:W-:-:S02]  /*b640*/  FADD.FTZ R132, R129, R132 ;  /* 0x0000008481847221 */ /* 0x000fc40000010000 */
[----:B------:R-:W-:Y:S02]  /*b650*/  FADD.FTZ R133, R133, R136 ;  /* 0x0000008885857221 */ /* 0x000fe40000010000 */
[----:B------:R-:W-:Y:S02]  /*b660*/  FMUL.FTZ R93, R97, R162 ;  /* 0x000000a2615d7220 */ /* 0x000fe40000410000 */
[----:B0-----:R-:W-:Y:S02]  /*b670*/  FMUL.FTZ R60, R53, R152 ;  /* 0x00000098353c7220 */ /* 0x001fe40000410000 */
[----:B------:R-:W-:Y:S02]  /*b680*/  FFMA.FTZ R181, R28, -R175, R181 ;  /* 0x800000af1cb57223 */ /* 0x000fe400000100b5 */
[----:B------:R-:W-:Y:S01]  /*b690*/  FFMA.FTZ R135, R169, R156, R141 ;  /* 0x0000009ca9877223 */ /* 0x000fe2000001008d */
[----:B------:R0:W-:Y:S01]  /*b6a0*/  STS [R117.X4+0x4278], R60 ;  /* 0x0042783c75007388 */ /* 0x0001e20000004800 */
[C---:B------:R-:W-:Y:S01]  /*b6b0*/  FFMA.FTZ R97, R167.reuse, R140, R73 ;  /* 0x0000008ca7617223 */ /* 0x040fe20000010049 */
[----:B------:R-:W-:Y:S01]  /*b6c0*/  MOV R73, UR20 ;  /* 0x0000001400497c02 */ /* 0x000fe20008000f00 */
[----:B------:R-:W-:-:S02]  /*b6d0*/  FFMA.FTZ R122, R167, R164, -R119 ;  /* 0x000000a4a77a7223 */ /* 0x000fc40000010877 */
[----:B------:R-:W-:Y:S02]  /*b6e0*/  FADD.FTZ R132, R132, R139 ;  /* 0x0000008b84847221 */ /* 0x000fe40000010000 */
[----:B------:R-:W-:Y:S02]  /*b6f0*/  FADD.FTZ R133, R133, R138 ;  /* 0x0000008a85857221 */ /* 0x000fe40000010000 */
[----:B------:R-:W-:Y:S02]  /*b700*/  FFMA.FTZ R181, R27, -R174, R181 ;  /* 0x800000ae1bb57223 */ /* 0x000fe400000100b5 */
[----:B------:R-:W-:Y:S01]  /*b710*/  FADD.FTZ R132, R132, R135 ;  /* 0x0000008784847221 */ /* 0x000fe20000010000 */
[----:B------:R-:W-:Y:S01]  /*b720*/  LEA R135, R73, -R92, 0x1 ;  /* 0x8000005c49877211 */ /* 0x000fe200078e08ff */
[----:B------:R-:W-:Y:S02]  /*b730*/  FADD.FTZ R133, R133, R122 ;  /* 0x0000007a85857221 */ /* 0x000fe40000010000 */
[----:B0-----:R-:W-:Y:S01]  /*b740*/  FMUL.FTZ R60, R144, UR42 ;  /* 0x0000002a903c7c20 */ /* 0x001fe20008410000 */
[----:B------:R-:W-:Y:S01]  /*b750*/  ISETP.GE.AND P0, PT, R135, 0x1, PT ;  /* 0x000000018700780c */ /* 0x000fe20003f06270 */
[----:B------:R-:W-:-:S02]  /*b760*/  FFMA.FTZ R63, R209, R118, R63 ;  /* 0x00000076d13f7223 */ /* 0x000fc4000001003f */
[----:B------:R-:W-:Y:S02]  /*b770*/  FFMA.FTZ R181, R26, -R172, R181 ;  /* 0x800000ac1ab57223 */ /* 0x000fe400000100b5 */
[----:B------:R-:W-:Y:S02]  /*b780*/  FMUL.FTZ R142, R58, R142 ;  /* 0x0000008e3a8e7220 */ /* 0x000fe40000410000 */
[----:B------:R-:W-:Y:S02]  /*b790*/  FMUL.FTZ R118, R55, R118 ;  /* 0x0000007637767220 */ /* 0x000fe40000410000 */
[----:B------:R-:W-:Y:S01]  /*b7a0*/  FADD.FTZ R139, R133, R62 ;  /* 0x0000003e858b7221 */ /* 0x000fe20000010000 */
[----:B------:R-:W-:Y:S01]  /*b7b0*/  STS [R117.X4+0x4254], R142 ;  /* 0x0042548e75007388 */ /* 0x000fe20000004800 */
[----:B------:R-:W-:Y:S02]  /*b7c0*/  FMUL.FTZ R124, R54, R61 ;  /* 0x0000003d367c7220 */ /* 0x000fe40000410000 */
[----:B------:R-:W-:Y:S01]  /*b7d0*/  FFMA.FTZ R133, R77, UR41, R60 ;  /* 0x000000294d857c23 */ /* 0x000fe2000801003c */
[----:B------:R0:W-:Y:S01]  /*b7e0*/  STS [R117.X4+0x4268], R118 ;  /* 0x0042687675007388 */ /* 0x0001e20000004800 */
[----:B------:R-:W-:-:S02]  /*b7f0*/  FMUL.FTZ R154, R154, R37 ;  /* 0x000000259a9a7220 */ /* 0x000fc40000410000 */
[----:B------:R-:W-:Y:S01]  /*b800*/  FMUL.FTZ R61, R95, UR42 ;  /* 0x0000002a5f3d7c20 */ /* 0x000fe20008410000 */
[----:B------:R-:W-:Y:S01]  /*b810*/  STS [R117.X4+0x4274], R124 ;  /* 0x0042747c75007388 */ /* 0x000fe20000004800 */
[----:B------:R-:W-:Y:S02]  /*b820*/  FMUL.FTZ R60, R98, UR42 ;  /* 0x0000002a623c7c20 */ /* 0x000fe40008410000 */
[----:B------:R-:W-:Y:S02]  /*b830*/  FFMA.FTZ R181, R25, -R170, R181 ;  /* 0x800000aa19b57223 */ /* 0x000fe400000100b5 */
[----:B------:R-:W-:Y:S02]  /*b840*/  FMUL.FTZ R140, R56, R140 ;  /* 0x0000008c388c7220 */ /* 0x000fe40000410000 */
[----:B0-----:R-:W-:Y:S02]  /*b850*/  FMUL.FTZ R118, R53, R154 ;  /* 0x0000009a35767220 */ /* 0x001fe40000410000 */
[----:B------:R-:W-:Y:S01]  /*b860*/  FFMA.FTZ R142, R146, UR41, -R61 ;  /* 0x00000029928e7c23 */ /* 0x000fe2000801083d */
[----:B------:R0:W-:Y:S01]  /*b870*/  STS [R117.X4+0x4260], R140 ;  /* 0x0042608c75007388 */ /* 0x0001e20000004800 */
[----:B------:R-:W-:-:S02]  /*b880*/  FFMA.FTZ R125, R163, UR41, R60 ;  /* 0x00000029a37d7c23 */ /* 0x000fc4000801003c */
[C---:B------:R-:W-:Y:S01]  /*b890*/  FMUL.FTZ R156, R57.reuse, R156 ;  /* 0x0000009c399c7220 */ /* 0x040fe20000410000 */
[----:B------:R1:W-:Y:S01]  /*b8a0*/  STS [R117.X4+0x427c], R118 ;  /* 0x00427c7675007388 */ /* 0x0003e20000004800 */
[----:B------:R-:W-:Y:S02]  /*b8b0*/  FMUL.FTZ R160, R57, R160 ;  /* 0x000000a039a07220 */ /* 0x000fe40000410000 */
[----:B------:R-:W-:Y:S01]  /*b8c0*/  FMUL.FTZ R164, R56, R164 ;  /* 0x000000a438a47220 */ /* 0x000fe20000410000 */
[----:B------:R-:W-:Y:S01]  /*b8d0*/  STS [R117.X4+0x4258], R156 ;  /* 0x0042589c75007388 */ /* 0x000fe20000004800 */
[----:B------:R-:W-:Y:S02]  /*b8e0*/  FMUL.FTZ R120, R54, R137 ;  /* 0x0000008936787220 */ /* 0x000fe40000410000 */
[----:B------:R-:W-:Y:S01]  /*b8f0*/  FADD.FTZ R132, R132, R97 ;  /* 0x0000006184847221 */ /* 0x000fe20000010000 */
[----:B------:R-:W-:Y:S01]  /*b900*/  STS [R117.X4+0x425c], R160 ;  /* 0x00425ca075007388 */ /* 0x000fe20000004800 */
[----:B------:R-:W-:-:S02]  /*b910*/  FMUL.FTZ R61, R105, UR42 ;  /* 0x0000002a693d7c20 */ /* 0x000fc40008410000 */
[----:B------:R-:W-:Y:S01]  /*b920*/  FMUL.FTZ R60, R150, UR42 ;  /* 0x0000002a963c7c20 */ /* 0x000fe20008410000 */
[----:B------:R-:W-:Y:S01]  /*b930*/  STS [R117.X4+0x4264], R164 ;  /* 0x004264a475007388 */ /* 0x000fe20000004800 */
[----:B------:R-:W-:Y:S02]  /*b940*/  FFMA.FTZ R181, R24, -R168, R181 ;  /* 0x800000a818b57223 */ /* 0x000fe400000100b5 */
[----:B------:R-:W-:Y:S01]  /*b950*/  FADD.FTZ R137, R132, R63 ;  /* 0x0000003f84897221 */ /* 0x000fe20000010000 */
[----:B------:R2:W-:Y:S01]  /*b960*/  STS [R117.X4+0x4270], R120 ;  /* 0x0042707875007388 */ /* 0x0005e20000004800 */
[----:B------:R-:W-:Y:S02]  /*b970*/  FFMA.FTZ R128, R148, UR41, -R61 ;  /* 0x0000002994807c23 */ /* 0x000fe4000801083d */
[----:B------:R-:W-:Y:S02]  /*b980*/  FFMA.FTZ R121, R107, UR41, R60 ;  /* 0x000000296b797c23 */ /* 0x000fe4000801003c */
[----:B------:R-:W-:-:S02]  /*b990*/  FFMA.FTZ R181, R23, -R210, R181 ;  /* 0x800000d217b57223 */ /* 0x000fc400000100b5 */
[----:B------:R-:W-:Y:S02]  /*b9a0*/  FMUL.FTZ R129, R159, UR42 ;  /* 0x0000002a9f817c20 */ /* 0x000fe40008410000 */
[----:B------:R-:W-:Y:S02]  /*b9b0*/  FMUL.FTZ R136, R76, UR42 ;  /* 0x0000002a4c887c20 */ /* 0x000fe40008410000 */
[----:B------:R-:W-:Y:S02]  /*b9c0*/  FMUL.FTZ R131, R77, UR42 ;  /* 0x0000002a4d837c20 */ /* 0x000fe40008410000 */
[----:B------:R-:W-:Y:S02]  /*b9d0*/  FMUL.FTZ R63, R161, UR42 ;  /* 0x0000002aa13f7c20 */ /* 0x000fe40008410000 */
[----:B0-----:R-:W-:Y:S02]  /*b9e0*/  FMUL.FTZ R140, R94, UR42 ;  /* 0x0000002a5e8c7c20 */ /* 0x001fe40008410000 */
[----:B------:R-:W-:-:S02]  /*b9f0*/  FMUL.FTZ R132, R146, UR42 ;  /* 0x0000002a92847c20 */ /* 0x000fc40008410000 */
[----:B------:R-:W-:Y:S02]  /*ba00*/  FMUL.FTZ R127, R163, UR42 ;  /* 0x0000002aa37f7c20 */ /* 0x000fe40008410000 */
[----:B------:R-:W-:Y:S02]  /*ba10*/  FMUL.FTZ R124, R148, UR42 ;  /* 0x0000002a947c7c20 */ /* 0x000fe40008410000 */
[----:B------:R-:W-:Y:S02]  /*ba20*/  FMUL.FTZ R123, R165, UR42 ;  /* 0x0000002aa57b7c20 */ /* 0x000fe40008410000 */
[----:B------:R-:W-:Y:S02]  /*ba30*/  FMUL.FTZ R122, R102, UR42 ;  /* 0x0000002a667a7c20 */ /* 0x000fe40008410000 */
[----:B------:R-:W-:Y:S02]  /*ba40*/  FMUL.FTZ R61, R107, UR42 ;  /* 0x0000002a6b3d7c20 */ /* 0x000fe40008410000 */
[----:B------:R-:W-:-:S02]  /*ba50*/  FMUL.FTZ R119, R193, UR42 ;  /* 0x0000002ac1777c20 */ /* 0x000fc40008410000 */
[----:B-1----:R-:W-:Y:S02]  /*ba60*/  FMUL.FTZ R118, R110, UR42 ;  /* 0x0000002a6e767c20 */ /* 0x002fe40008410000 */
[----:B------:R-:W-:Y:S02]  /*ba70*/  FMUL.FTZ R62, R113, UR42 ;  /* 0x0000002a713e7c20 */ /* 0x000fe40008410000 */
[----:B------:R-:W-:Y:S02]  /*ba80*/  FMUL.FTZ R60, R115, UR42 ;  /* 0x0000002a733c7c20 */ /* 0x000fe40008410000 */
[----:B------:R-:W-:Y:S02]  /*ba90*/  FFMA.FTZ R211, R22, -R211, R181 ;  /* 0x800000d316d37223 */ /* 0x000fe400000100b5 */
[----:B------:R-:W-:Y:S02]  /*baa0*/  FFMA.FTZ R129, R76, UR41, -R129 ;  /* 0x000000294c817c23 */ /* 0x000fe40008010881 */
[----:B------:R-:W-:-:S02]  /*bab0*/  FFMA.FTZ R136, R159, UR41, R136 ;  /* 0x000000299f887c23 */ /* 0x000fc40008010088 */
[----:B------:R-:W-:Y:S02]  /*bac0*/  FFMA.FTZ R131, R144, UR41, -R131 ;  /* 0x0000002990837c23 */ /* 0x000fe40008010883 */
[----:B------:R-:W-:Y:S02]  /*bad0*/  FFMA.FTZ R138, R94, UR41, -R63 ;  /* 0x000000295e8a7c23 */ /* 0x000fe4000801083f */
[----:B------:R-:W-:Y:S02]  /*bae0*/  FFMA.FTZ R140, R161, UR41, R140 ;  /* 0x00000029a18c7c23 */ /* 0x000fe4000801008c */
[----:B------:R-:W-:Y:S02]  /*baf0*/  FFMA.FTZ R132, R95, UR41, R132 ;  /* 0x000000295f847c23 */ /* 0x000fe40008010084 */
[----:B------:R-:W-:Y:S02]  /*bb00*/  FFMA.FTZ R127, R98, UR41, -R127 ;  /* 0x00000029627f7c23 */ /* 0x000fe4000801087f */
[----:B------:R-:W-:-:S02]  /*bb10*/  FFMA.FTZ R124, R105, UR41, R124 ;  /* 0x00000029697c7c23 */ /* 0x000fc4000801007c */
[----:B------:R-:W-:Y:S02]  /*bb20*/  FFMA.FTZ R123, R102, UR41, -R123 ;  /* 0x00000029667b7c23 */ /* 0x000fe4000801087b */
[----:B------:R-:W-:Y:S02]  /*bb30*/  FFMA.FTZ R122, R165, UR41, R122 ;  /* 0x00000029a57a7c23 */ /* 0x000fe4000801007a */
[----:B--2---:R-:W-:Y:S02]  /*bb40*/  FFMA.FTZ R120, R150, UR41, -R61 ;  /* 0x0000002996787c23 */ /* 0x004fe4000801083d */
[----:B------:R-:W-:Y:S02]  /*bb50*/  FFMA.FTZ R119, R110, UR41, -R119 ;  /* 0x000000296e777c23 */ /* 0x000fe40008010877 */
[----:B------:R-:W-:Y:S02]  /*bb60*/  FFMA.FTZ R118, R193, UR41, R118 ;  /* 0x00000029c1767c23 */ /* 0x000fe40008010076 */
[----:B------:R-:W-:-:S02]  /*bb70*/  FFMA.FTZ R117, R115, UR41, -R62 ;  /* 0x0000002973757c23 */ /* 0x000fc4000801083e */
        /* <DEDUP_REMOVED lines=35> */
.L_x_1238:
[----:B------:R-:W-:Y:S05]  /*bdb0*/  BSYNC B0 ;  /* 0x0000000000007941 */ /* 0x000fea0003800000 */
.L_x_1237:
        /* <DEDUP_REMOVED lines=9> */
[----:B------:R-:W-:Y:S01]  /*be50*/  UIMAD.WIDE.U32 UR22, UR20, UR35, URZ ;  /* 0x00000023141672a5 */ /* 0x000fe2000f8e003f */
[C---:B------:R-:W-:Y:S01]  /*be60*/  FMUL.FTZ R213, R21.reuse, R213 ;  /* 0x000000d515d57220 */ /* 0x040fe20000410000 */
[----:B------:R-:W-:Y:S01]  /*be70*/  UIMAD UR39, UR36, UR20, UR39 ;  /* 0x00000014242772a4 */ /* 0x000fe2000f8e0227 */
[----:B------:R-:W-:Y:S01]  /*be80*/  FADD.FTZ R100, R100, R63 ;  /* 0x0000003f64647221 */ /* 0x000fe20000010000 */
[C---:B------:R-:W-:Y:S01]  /*be90*/  IADD3 R63, R92.reuse, 0x80, RZ ;  /* 0x000000805c3f7810 */ /* 0x040fe20007ffe0ff */
[----:B------:R-:W-:Y:S01]  /*bea0*/  ULDC.64 UR20, c[0x0][0x2a0] ;  /* 0x0000a80000147ab9 */ /* 0x000fe20000000a00 */
[----:B------:R-:W-:Y:S01]  /*beb0*/  FMUL.FTZ R214, R21, R214 ;  /* 0x000000d615d67220 */ /* 0x000fe20000410000 */
[----:B------:R-:W-:Y:S01]  /*bec0*/  UIADD3 UR23, UR23, UR39, URZ ;  /* 0x0000002717177290 */ /* 0x000fe2000fffe03f */
[-C--:B------:R-:W-:Y:S01]  /*bed0*/  LEA.HI.SX32 R63, R63, R92.reuse, 0x1b ;  /* 0x0000005c3f3f7211 */ /* 0x080fe200078fdaff */
[----:B------:R-:W-:Y:S01]  /*bee0*/  UIMAD UR39, UR37, UR20, URZ ;  /* 0x00000014252772a4 */ /* 0x000fe2000f8e023f */
[----:B------:R-:W-:Y:S01]  /*bef0*/  FADD.FTZ R101, R139, R106 ;  /* 0x0000006a8b657221 */ /* 0x000fe20000010000 */
[----:B------:R-:W-:Y:S01]  /*bf00*/  ULDC UR40, c[0x0][0x174] ;  /* 0x00005d0000287ab9 */ /* 0x000fe20000000800 */
[----:B------:R-:W-:Y:S01]  /*bf10*/  IADD3 R137, R92, 0x100, RZ ;  /* 0x000001005c897810 */ /* 0x000fe20007ffe0ff */
[----:B------:R-:W-:Y:S01]  /*bf20*/  UIMAD UR39, UR18, UR21, UR39 ;  /* 0x00000015122772a4 */ /* 0x000fe2000f8e0227 */
[----:B------:R-:W0:Y:S01]  /*bf30*/  LDS R63, [R63.X4+0x4400] ;  /* 0x004400003f3f7984 */ /* 0x000e220000004800 */
[----:B------:R-:W-:Y:S01]  /*bf40*/  UIMAD.WIDE.U32 UR20, UR18, UR20, UR22 ;  /* 0x00000014121472a5 */ /* 0x000fe2000f8e0016 */
[----:B------:R-:W-:Y:S01]  /*bf50*/  BSSY B0, `(.L_x_1239) ;  /* 0x000001d000007945 */ /* 0x000fe20003800000 */
[----:B------:R-:W-:Y:S01]  /*bf60*/  FADD.FTZ R96, R96, R213 ;  /* 0x000000d560607221 */ /* 0x000fe20000010000 */
[----:B------:R-:W-:Y:S01]  /*bf70*/  ULDC.64 UR22, c[0x0][0x318] ;  /* 0x0000c60000167ab9 */ /* 0x000fe20000000a00 */
[----:B------:R-:W-:Y:S01]  /*bf80*/  FADD.FTZ R211, R211, -R214 ;  /* 0x800000d6d3d37221 */ /* 0x000fe20000010000 */
[----:B------:R-:W-:Y:S01]  /*bf90*/  UIADD3 UR39, UR39, UR21, URZ ;  /* 0x0000001527277290 */ /* 0x000fe2000fffe03f */
[C---:B------:R-:W-:Y:S01]  /*bfa0*/  ISETP.GE.AND P1, PT, R135.reuse, 0x101, PT ;  /* 0x000001018700780c */ /* 0x040fe20003f26270 */
[----:B------:R-:W-:Y:S01]  /*bfb0*/  ULEA UR22, UP0, UR20, UR22, 0x3 ;  /* 0x0000001614167291 */ /* 0x000fe2000f80183f */
[----:B------:R-:W-:Y:S01]  /*bfc0*/  ISETP.GE.AND P2, PT, R135, 0x181, PT ;  /* 0x000001818700780c */ /* 0x000fe20003f46270 */
[----:B------:R-:W-:Y:S01]  /*bfd0*/  UIADD3 UR21, UR6, -UR40, URZ ;  /* 0x8000002806157290 */ /* 0x000fe2000fffe03f */
[----:B------:R-:W-:Y:S01]  /*bfe0*/  FADD.FTZ R101, R101, R154 ;  /* 0x0000009a65657221 */ /* 0x000fe20000010000 */
[----:B------:R-:W-:Y:S01]  /*bff0*/  ULEA.HI.X UR23, UR20, UR23, UR39, 0x3, UP0 ;  /* 0x0000001714177291 */ /* 0x000fe200080f1c27 */
[C---:B------:R-:W-:Y:S01]  /*c000*/  IADD3 R139, R92.reuse, 0x180, RZ ;  /* 0x000001805c8b7810 */ /* 0x040fe20007ffe0ff */
[----:B------:R-:W-:Y:S01]  /*c010*/  UIMAD UR20, UR21, -0x1000, URZ ;  /* 0xfffff000151478a4 */ /* 0x000fe2000f8e023f */
[C---:B------:R-:W-:Y:S01]  /*c020*/  LEA R60, P0, R92.reuse, UR22, 0x2 ;  /* 0x000000165c3c7c11 */ /* 0x040fe2000f8010ff */
[----:B------:R-:W-:Y:S01]  /*c030*/  USHF.L.U32 UR22, UR8, 0x2, URZ ;  /* 0x0000000208167899 */ /* 0x000fe2000800063f */
[----:B------:R-:W-:Y:S01]  /*c040*/  LEA.HI.SX32 R137, R137, R92, 0x1b ;  /* 0x0000005c89897211 */ /* 0x000fe200078fdaff */
[----:B------:R-:W-:Y:S01]  /*c050*/  USHF.L.U64.HI UR39, UR8, 0x2, UR9 ;  /* 0x0000000208277899 */ /* 0x000fe20008010209 */
[----:B------:R-:W-:-:S02]  /*c060*/  LEA.HI.X R61, R92, UR23, RZ, 0x2, P0 ;  /* 0x000000175c3d7c11 */ /* 0x000fc400080f14ff */
        /* <DEDUP_REMOVED lines=11> */
.L_x_1240:
[----:B------:R-:W-:Y:S05]  /*c120*/  BSYNC B0 ;  /* 0x0000000000007941 */ /* 0x000fea0003800000 */
.L_x_1239:
[----:B------:R-:W1:Y:S01]  /*c130*/  LDS R137, [R137.X4+0x4600] ;  /* 0x0046000089897984 */ /* 0x000e620000004800 */
[----:B------:R-:W-:Y:S01]  /*c140*/  BSSY B0, `(.L_x_1241) ;  /* 0x0000004000007945 */ /* 0x000fe20003800000 */
[----:B------:R-:W-:Y:S01]  /*c150*/  LEA.HI.SX32 R139, R139, R92, 0x1b ;  /* 0x0000005c8b8b7211 */ /* 0x000fe200078fdaff */
[----:B------:R-:W-:Y:S05]  /*c160*/  @!P1 BRA `(.L_x_1242) ;  /* 0x0000001000009947 */ /* 0x000fea0003800000 */
[----:B-1----:R1:W-:Y:S02]  /*c170*/  RED.E.ADD.F32.FTZ.RN.STRONG.GPU [R60.64+-0x3c00], R137 ;  /* 0xffc400893c00798e */ /* 0x0023e4000c10e79e */
.L_x_1242:
[----:B------:R-:W-:Y:S05]  /*c180*/  BSYNC B0 ;  /* 0x0000000000007941 */ /* 0x000fea0003800000 */
.L_x_1241:
[----:B------:R-:W2:Y:S01]  /*c190*/  LDS R139, [R139.X4+0x4800] ;  /* 0x004800008b8b7984 */ /* 0x000ea20000004800 */
[----:B------:R-:W-:Y:S01]  /*c1a0*/  BSSY B0, `(.L_x_1243) ;  /* 0x0000005000007945 */ /* 0x000fe20003800000 */
[C---:B------:R-:W-:Y:S02]  /*c1b0*/  IADD3 R141, R92.reuse, 0x200, RZ ;  /* 0x000002005c8d7810 */ /* 0x040fe40007ffe0ff */
[----:B0-----:R-:W-:Y:S01]  /*c1c0*/  IADD3 R63, R92, 0x280, RZ ;  /* 0x000002805c3f7810 */ /* 0x001fe20007ffe0ff */
[----:B------:R-:W-:Y:S05]  /*c1d0*/  @!P2 BRA `(.L_x_1244) ;  /* 0x000000100000a947 */ /* 0x000fea0003800000 */
[----:B--2---:R0:W-:Y:S02]  /*c1e0*/  RED.E.ADD.F32.FTZ.RN.STRONG.GPU [R60.64+-0x3a00], R139 ;  /* 0xffc6008b3c00798e */ /* 0x0041e4000c10e79e */
.L_x_1244:
[----:B------:R-:W-:Y:S05]  /*c1f0*/  BSYNC B0 ;  /* 0x0000000000007941 */ /* 0x000fea0003800000 */
.L_x_1243:
[-C--:B------:R-:W-:Y:S01]  /*c200*/  LEA.HI.SX32 R62, R141, R92.reuse, 0x1b ;  /* 0x0000005c8d3e7211 */ /* 0x080fe200078fdaff */
[----:B------:R-:W-:Y:S01]  /*c210*/  BSSY B0, `(.L_x_1245) ;  /* 0x000000d000007945 */ /* 0x000fe20003800000 */
[----:B------:R-:W-:-:S02]  /*c220*/  LEA.HI.SX32 R106, R63, R92, 0x1b ;  /* 0x0000005c3f6a7211 */ /* 0x000fc400078fdaff */
[C---:B------:R-:W-:Y:S01]  /*c230*/  ISETP.GE.AND P6, PT, R135.reuse, 0x201, PT ;  /* 0x000002018700780c */ /* 0x040fe20003fc6270 */
        /* <DEDUP_REMOVED lines=10> */
.L_x_1246:
[----:B---3--:R-:W-:Y:S05]  /*c2e0*/  BSYNC B0 ;  /* 0x0000000000007941 */ /* 0x008fea0003800000 */
.L_x_1245:
[----:B-1--4-:R1:W3:Y:S01]  /*c2f0*/  LDS R63, [R106.X4+0x4c00] ;  /* 0x004c00006a3f7984 */ /* 0x0122e20000004800 */
[----:B------:R-:W-:Y:S01]  /*c300*/  BSSY B0, `(.L_x_1247) ;  /* 0x0000005000007945 */ /* 0x000fe20003800000 */
[----:B0-2---:R-:W-:Y:S02]  /*c310*/  IADD3 R139, R92, 0x380, RZ ;  /* 0x000003805c8b7810 */ /* 0x005fe40007ffe0ff */
[----:B------:R-:W-:Y:S01]  /*c320*/  LEA.HI.SX32 R137, R137, R92, 0x1b ;  /* 0x0000005c89897211 */ /* 0x000fe200078fdaff */
[----:B------:R-:W-:Y:S05]  /*c330*/  @!P0 BRA `(.L_x_1248) ;  /* 0x0000001000008947 */ /* 0x000fea0003800000 */
[----:B---3--:R0:W-:Y:S02]  /*c340*/  RED.E.ADD.F32.FTZ.RN.STRONG.GPU [R60.64+-0x3600], R63 ;  /* 0xffca003f3c00798e */ /* 0x0081e4000c10e79e */
.L_x_1248:
[----:B------:R-:W-:Y:S05]  /*c350*/  BSYNC B0 ;  /* 0x0000000000007941 */ /* 0x000fea0003800000 */
.L_x_1247:
[----:B------:R-:W2:Y:S01]  /*c360*/  LDS R137, [R137.X4+0x4e00] ;  /* 0x004e000089897984 */ /* 0x000ea20000004800 */
[----:B------:R-:W-:Y:S01]  /*c370*/  BSSY B0, `(.L_x_1249) ;  /* 0x0000005000007945 */ /* 0x000fe20003800000 */
[----:B0--3--:R-:W-:-:S02]  /*c380*/  IADD3 R63, R92, 0x400, RZ ;  /* 0x000004005c3f7810 */ /* 0x009fc40007ffe0ff */
[----:B------:R-:W-:Y:S01]  /*c390*/  LEA.HI.SX32 R139, R139, R92, 0x1b ;  /* 0x0000005c8b8b7211 */ /* 0x000fe200078fdaff */
[----:B------:R-:W-:Y:S05]  /*c3a0*/  @!P1 BRA `(.L_x_1250) ;  /* 0x0000001000009947 */ /* 0x000fea0003800000 */
[----:B--2---:R0:W-:Y:S02]  /*c3b0*/  RED.E.ADD.F32.FTZ.RN.STRONG.GPU [R60.64+-0x3400], R137 ;  /* 0xffcc00893c00798e */ /* 0x0041e4000c10e79e */
.L_x_1250:
[----:B------:R-:W-:Y:S05]  /*c3c0*/  BSYNC B0 ;  /* 0x0000000000007941 */ /* 0x000fea0003800000 */
.L_x_1249:
[----:B------:R-:W3:Y:S01]  /*c3d0*/  LDS R139, [R139.X4+0x5000] ;  /* 0x005000008b8b7984 */ /* 0x000ee20000004800 */
[----:B------:R-:W-:Y:S01]  /*c3e0*/  BSSY B0, `(.L_x_1251) ;  /* 0x0000005000007945 */ /* 0x000fe20003800000 */
[----:B0-2---:R-:W-:Y:S02]  /*c3f0*/  IADD3 R137, R92, 0x480, RZ ;  /* 0x000004805c897810 */ /* 0x005fe40007ffe0ff */
[----:B------:R-:W-:Y:S01]  /*c400*/  LEA.HI.SX32 R63, R63, R92, 0x1b ;  /* 0x0000005c3f3f7211 */ /* 0x000fe200078fdaff */
[----:B------:R-:W-:Y:S05]  /*c410*/  @!P2 BRA `(.L_x_1252) ;  /* 0x000000100000a947 */ /* 0x000fea0003800000 */
[----:B---3--:R0:W-:Y:S02]  /*c420*/  RED.E.ADD.F32.FTZ.RN.STRONG.GPU [R60.64+-0x3200], R139 ;  /* 0xffce008b3c00798e */ /* 0x0081e4000c10e79e */
.L_x_1252:
[----:B------:R-:W-:Y:S05]  /*c430*/  BSYNC B0 ;  /* 0x0000000000007941 */ /* 0x000fea0003800000 */
.L_x_1251:
[----:B------:R-:W2:Y:S01]  /*c440*/  LDS R63, [R63.X4+0x5200] ;  /* 0x005200003f3f7984 */ /* 0x000ea20000004800 */
[----:B------:R-:W-:Y:S01]  /*c450*/  BSSY B0, `(.L_x_1253) ;  /* 0x0000005000007945 */ /* 0x000fe20003800000 */
[----:B0--3--:R-:W-:Y:S02]  /*c460*/  IADD3 R139, R92, 0x500, RZ ;  /* 0x000005005c8b7810 */ /* 0x009fe40007ffe0ff */
[----:B------:R-:W-:Y:S01]  /*c470*/  LEA.HI.SX32 R137, R137, R92, 0x1b ;  /* 0x0000005c89897211 */ /* 0x000fe200078fdaff */
[----:B------:R-:W-:Y:S05]  /*c480*/  @!P3 BRA `(.L_x_1254) ;  /* 0x000000100000b947 */ /* 0x000fea0003800000 */
[----:B--2---:R0:W-:Y:S02]  /*c490*/  RED.E.ADD.F32.FTZ.RN.STRONG.GPU [R60.64+-0x3000], R63 ;  /* 0xffd0003f3c00798e */ /* 0x0041e4000c10e79e */
.L_x_1254:
[----:B------:R-:W-:Y:S05]  /*c4a0*/  BSYNC B0 ;  /* 0x0000000000007941 */ /* 0x000fea0003800000 */
.L_x_1253:
[----:B------:R-:W3:Y:S01]  /*c4b0*/  LDS R137, [R137.X4+0x5400] ;  /* 0x0054000089897984 */ /* 0x000ee20000004800 */
[----:B------:R-:W-:Y:S01]  /*c4c0*/  BSSY B0, `(.L_x_1255) ;  /* 0x0000004000007945 */ /* 0x000fe20003800000 */
[----:B------:R-:W-:Y:S01]  /*c4d0*/  LEA.HI.SX32 R139, R139, R92, 0x1b ;  /* 0x0000005c8b8b7211 */ /* 0x000fe200078fdaff */
[----:B------:R-:W-:Y:S05]  /*c4e0*/  @!P4 BRA `(.L_x_1256) ;  /* 0x000000100000c947 */ /* 0x000fea0003800000 */
[----:B---3--:R3:W-:Y:S02]  /*c4f0*/  RED.E.ADD.F32.FTZ.RN.STRONG.GPU [R60.64+-0x2e00], R137 ;  /* 0xffd200893c00798e */ /* 0x0087e4000c10e79e */
.L_x_1256:
[----:B------:R-:W-:Y:S05]  /*c500*/  BSYNC B0 ;  /* 0x0000000000007941 */ /* 0x000fea0003800000 */
.L_x_1255:
[----:B------:R-:W4:Y:S01]  /*c510*/  LDS R139, [R139.X4+0x5600] ;  /* 0x005600008b8b7984 */ /* 0x000f220000004800 */
[----:B------:R-:W-:Y:S01]  /*c520*/  BSSY B0, `(.L_x_1257) ;  /* 0x0000005000007945 */ /* 0x000fe20003800000 */
[----:B0-2---:R-:W-:-:S02]  /*c530*/  IADD3 R63, R92, 0x580, RZ ;  /* 0x000005805c3f7810 */ /* 0x005fc40007ffe0ff */
[----:B---3--:R-:W-:Y:S01]  /*c540*/  IADD3 R137, R92, 0x600, RZ ;  /* 0x000006005c897810 */ /* 0x008fe20007ffe0ff */
[----:B------:R-:W-:Y:S05]  /*c550*/  @!P5 BRA `(.L_x_1258) ;  /* 0x000000100000d947 */ /* 0x000fea0003800000 */
[----:B----4-:R0:W-:Y:S02]  /*c560*/  RED.E.ADD.F32.FTZ.RN.STRONG.GPU [R60.64+-0x2c00], R139 ;  /* 0xffd4008b3c00798e */ /* 0x0101e4000c10e79e */
.L_x_1258:
[----:B------:R-:W-:Y:S05]  /*c570*/  BSYNC B0 ;  /* 0x0000000000007941 */ /* 0x000fea0003800000 */
.L_x_1257:
        /* <DEDUP_REMOVED lines=14> */
.L_x_1260:
[----:B------:R-:W-:Y:S05]  /*c660*/  BSYNC B0 ;  /* 0x0000000000007941 */ /* 0x000fea0003800000 */
.L_x_1259:
[----:B------:R-:W2:Y:S01]  /*c670*/  LDS R137, [R137.X4+0x5a00] ;  /* 0x005a000089897984 */ /* 0x000ea20000004800 */
[----:B------:R-:W-:Y:S01]  /*c680*/  BSSY B0, `(.L_x_1261) ;  /* 0x0000005000007945 */ /* 0x000fe20003800000 */
[----:B0-----:R-:W-:-:S02]  /*c690*/  IADD3 R63, R92, 0x700, RZ ;  /* 0x000007005c3f7810 */ /* 0x001fc40007ffe0ff */
[----:B------:R-:W-:Y:S01]  /*c6a0*/  LEA.HI.SX32 R139, R139, R92, 0x1b ;  /* 0x0000005c8b8b7211 */ /* 0x000fe200078fdaff */
[----:B------:R-:W-:Y:S05]  /*c6b0*/  @!P0 BRA `(.L_x_1262) ;  /* 0x0000001000008947 */ /* 0x000fea0003800000 */
[----:B--2---:R0:W-:Y:S02]  /*c6c0*/  RED.E.ADD.F32.FTZ.RN.STRONG.GPU [R60.64+-0x2800], R137 ;  /* 0xffd800893c00798e */ /* 0x0041e4000c10e79e */
.L_x_1262:
[----:B------:R-:W-:Y:S05]  /*c6d0*/  BSYNC B0 ;  /* 0x0000000000007941 */ /* 0x000fea0003800000 */
.L_x_1261:
[----:B------:R-:W3:Y:S01]  /*c6e0*/  LDS R139, [R139.X4+0x5c00] ;  /* 0x005c00008b8b7984 */ /* 0x000ee20000004800 */
[----:B------:R-:W-:Y:S01]  /*c6f0*/  BSSY B0, `(.L_x_1263) ;  /* 0x0000005000007945 */ /* 0x000fe20003800000 */
[----:B0-2---:R-:W-:Y:S02]  /*c700*/  IADD3 R137, R92, 0x780, RZ ;  /* 0x000007805c897810 */ /* 0x005fe40007ffe0ff */
[----:B------:R-:W-:Y:S01]  /*c710*/  LEA.HI.SX32 R63, R63, R92, 0x1b ;  /* 0x0000005c3f3f7211 */ /* 0x000fe200078fdaff */
[----:B------:R-:W-:Y:S05]  /*c720*/  @!P1 BRA `(.L_x_1264) ;  /* 0x0000001000009947 */ /* 0x000fea0003800000 */
[----:B---3--:R0:W-:Y:S02]  /*c730*/  RED.E.ADD.F32.FTZ.RN.STRONG.GPU [R60.64+-0x2600], R139 ;  /* 0xffda008b3c00798e */ /* 0x0081e4000c10e79e */
.L_x_1264:
[----:B------:R-:W-:Y:S05]  /*c740*/  BSYNC B0 ;  /* 0x0000000000007941 */ /* 0x000fea0003800000 */
.L_x_1263:
[----:B------:R-:W2:Y:S01]  /*c750*/  LDS R63, [R63.X4+0x5e00] ;  /* 0x005e00003f3f7984 */ /* 0x000ea20000004800 */
[----:B------:R-:W-:Y:S01]  /*c760*/  BSSY B0, `(.L_x_1265) ;  /* 0x0000005000007945 */ /* 0x000fe20003800000 */
[----:B0--3--:R-:W-:Y:S02]  /*c770*/  IADD3 R139, R92, 0x800, RZ ;  /* 0x000008005c8b7810 */ /* 0x009fe40007ffe0ff */
[----:B------:R-:W-:Y:S01]  /*c780*/  LEA.HI.SX32 R137, R137, R92, 0x1b ;  /* 0x0000005c89897211 */ /* 0x000fe200078fdaff */
[----:B------:R-:W-:Y:S05]  /*c790*/  @!P2 BRA `(.L_x_1266) ;  /* 0x000000100000a947 */ /* 0x000fea0003800000 */
[----:B--2---:R0:W-:Y:S02]  /*c7a0*/  RED.E.ADD.F32.FTZ.RN.STRONG.GPU [R60.64+-0x2400], R63 ;  /* 0xffdc003f3c00798e */ /* 0x0041e4000c10e79e */
.L_x_1266:
[----:B------:R-:W-:Y:S05]  /*c7b0*/  BSYNC B0 ;  /* 0x0000000000007941 */ /* 0x000fea0003800000 */
.L_x_1265:
[----:B------:R-:W3:Y:S01]  /*c7c0*/  LDS R137, [R137.X4+0x6000] ;  /* 0x0060000089897984 */ /* 0x000ee20000004800 */
[----:B------:R-:W-:Y:S01]  /*c7d0*/  BSSY B0, `(.L_x_1267) ;  /* 0x0000005000007945 */ /* 0x000fe20003800000 */
[----:B0-2---:R-:W-:-:S02]  /*c7e0*/  IADD3 R63, R92, 0x880, RZ ;  /* 0x000008805c3f7810 */ /* 0x005fc40007ffe0ff */
[----:B------:R-:W-:Y:S01]  /*c7f0*/  LEA.HI.SX32 R139, R139, R92, 0x1b ;  /* 0x0000005c8b8b7211 */ /* 0x000fe200078fdaff */
[----:B------:R-:W-:Y:S05]  /*c800*/  @!P3 BRA `(.L_x_1268) ;  /* 0x000000100000b947 */ /* 0x000fea0003800000 */
[----:B---3--:R0:W-:Y:S02]  /*c810*/  RED.E.ADD.F32.FTZ.RN.STRONG.GPU [R60.64+-0x2200], R137 ;  /* 0xffde00893c00798e */ /* 0x0081e4000c10e79e */
.L_x_1268:
[----:B------:R-:W-:Y:S05]  /*c820*/  BSYNC B0 ;  /* 0x0000000000007941 */ /* 0x000fea0003800000 */
.L_x_1267:
[----:B------:R-:W2:Y:S01]  /*c830*/  LDS R139, [R139.X4+0x6200] ;  /* 0x006200008b8b7984 */ /* 0x000ea20000004800 */
[----:B------:R-:W-:Y:S01]  /*c840*/  BSSY B0, `(.L_x_1269) ;  /* 0x0000004000007945 */ /* 0x000fe20003800000 */
[----:B------:R-:W-:Y:S01]  /*c850*/  LEA.HI.SX32 R63, R63, R92, 0x1b ;  /* 0x0000005c3f3f7211 */ /* 0x000fe200078fdaff */
[----:B------:R-:W-:Y:S05]  /*c860*/  @!P4 BRA `(.L_x_1270) ;  /* 0x000000100000c947 */ /* 0x000fea0003800000 */
[----:B--2---:R2:W-:Y:S02]  /*c870*/  RED.E.ADD.F32.FTZ.RN.STRONG.GPU [R60.64+-0x2000], R139 ;  /* 0xffe0008b3c00798e */ /* 0x0045e4000c10e79e */
.L_x_1270:
[----:B------:R-:W-:Y:S05]  /*c880*/  BSYNC B0 ;  /* 0x0000000000007941 */ /* 0x000fea0003800000 */
.L_x_1269:
[----:B------:R-:W4:Y:S01]  /*c890*/  LDS R63, [R63.X4+0x6400] ;  /* 0x006400003f3f7984 */ /* 0x000f220000004800 */
[----:B------:R-:W-:Y:S01]  /*c8a0*/  BSSY B0, `(.L_x_1271) ;  /* 0x0000005000007945 */ /* 0x000fe20003800000 */
[C---:B0--3--:R-:W-:Y:S02]  /*c8b0*/  IADD3 R137, R92.reuse, 0x900, RZ ;  /* 0x000009005c897810 */ /* 0x049fe40007ffe0ff */
[----:B--2---:R-:W-:Y:S01]  /*c8c0*/  IADD3 R139, R92, 0x980, RZ ;  /* 0x000009805c8b7810 */ /* 0x004fe20007ffe0ff */
[----:B------:R-:W-:Y:S05]  /*c8d0*/  @!P5 BRA `(.L_x_1272) ;  /* 0x000000100000d947 */ /* 0x000fea0003800000 */
[----:B----4-:R0:W-:Y:S02]  /*c8e0*/  RED.E.ADD.F32.FTZ.RN.STRONG.GPU [R60.64+-0x1e00], R63 ;  /* 0xffe2003f3c00798e */ /* 0x0101e4000c10e79e */
.L_x_1272:
[----:B------:R-:W-:Y:S05]  /*c8f0*/  BSYNC B0 ;  /* 0x0000000000007941 */ /* 0x000fea0003800000 */
.L_x_1271:
        /* <DEDUP_REMOVED lines=14> */
.L_x_1274:
[----:B------:R-:W-:Y:S05]  /*c9e0*/  BSYNC B0 ;  /* 0x0000000000007941 */ /* 0x000fea0003800000 */
.L_x_1273:
[----:B------:R-:W2:Y:S01]  /*c9f0*/  LDS R139, [R139.X4+0x6800] ;  /* 0x006800008b8b7984 */ /* 0x000ea20000004800 */
[----:B------:R-:W-:Y:S01]  /*ca00*/  BSSY B0, `(.L_x_1275) ;  /* 0x0000005000007945 */ /* 0x000fe20003800000 */
[----:B0-----:R-:W-:Y:S02]  /*ca10*/  IADD3 R137, R92, 0xa80, RZ ;  /* 0x00000a805c897810 */ /* 0x001fe40007ffe0ff */
[----:B------:R-:W-:Y:S01]  /*ca20*/  LEA.HI.SX32 R63, R63, R92, 0x1b ;  /* 0x0000005c3f3f7211 */ /* 0x000fe200078fdaff */
[----:B------:R-:W-:Y:S05]  /*ca30*/  @!P0 BRA `(.L_x_1276) ;  /* 0x0000001000008947 */ /* 0x000fea0003800000 */
[----:B--2---:R0:W-:Y:S02]  /*ca40*/  RED.E.ADD.F32.FTZ.RN.STRONG.GPU [R60.64+-0x1a00], R139 ;  /* 0xffe6008b3c00798e */ /* 0x0041e4000c10e79e */
.L_x_1276:
[----:B------:R-:W-:Y:S05]  /*ca50*/  BSYNC B0 ;  /* 0x0000000000007941 */ /* 0x000fea0003800000 */
.L_x_1275:
[----:B------:R-:W3:Y:S01]  /*ca60*/  LDS R63, [R63.X4+0x6a00] ;  /* 0x006a00003f3f7984 */ /* 0x000ee20000004800 */
[----:B------:R-:W-:Y:S01]  /*ca70*/  BSSY B0, `(.L_x_1277) ;  /* 0x0000005000007945 */ /* 0x000fe20003800000 */
[----:B0-2---:R-:W-:-:S02]  /*ca80*/  IADD3 R139, R92, 0xb00, RZ ;  /* 0x00000b005c8b7810 */ /* 0x005fc40007ffe0ff */
[----:B------:R-:W-:Y:S01]  /*ca90*/  LEA.HI.SX32 R137, R137, R92, 0x1b ;  /* 0x0000005c89897211 */ /* 0x000fe200078fdaff */
[----:B------:R-:W-:Y:S05]  /*caa0*/  @!P1 BRA `(.L_x_1278) ;  /* 0x0000001000009947 */ /* 0x000fea0003800000 */
[----:B---3--:R0:W-:Y:S02]  /*cab0*/  RED.E.ADD.F32.FTZ.RN.STRONG.GPU [R60.64+-0x1800], R63 ;  /* 0xffe8003f3c00798e */ /* 0x0081e4000c10e79e */
.L_x_1278:
[----:B------:R-:W-:Y:S05]  /*cac0*/  BSYNC B0 ;  /* 0x0000000000007941 */ /* 0x000fea0003800000 */
.L_x_1277:
[----:B------:R-:W2:Y:S01]  /*cad0*/  LDS R137, [R137.X4+0x6c00] ;  /* 0x006c000089897984 */ /* 0x000ea20000004800 */
[----:B------:R-:W-:Y:S01]  /*cae0*/  BSSY B0, `(.L_x_1279) ;  /* 0x0000005000007945 */ /* 0x000fe20003800000 */
[----:B0--3--:R-:W-:Y:S02]  /*caf0*/  IADD3 R63, R92, 0xb80, RZ ;  /* 0x00000b805c3f7810 */ /* 0x009fe40007ffe0ff */
[----:B------:R-:W-:Y:S01]  /*cb00*/  LEA.HI.SX32 R139, R139, R92, 0x1b ;  /* 0x0000005c8b8b7211 */ /* 0x000fe200078fdaff */
[----:B------:R-:W-:Y:S05]  /*cb10*/  @!P2 BRA `(.L_x_1280) ;  /* 0x000000100000a947 */ /* 0x000fea0003800000 */
[----:B--2---:R0:W-:Y:S02]  /*cb20*/  RED.E.ADD.F32.FTZ.RN.STRONG.GPU [R60.64+-0x1600], R137 ;  /* 0xffea00893c00798e */ /* 0x0041e4000c10e79e */
.L_x_1280:
[----:B------:R-:W-:Y:S05]  /*cb30*/  BSYNC B0 ;  /* 0x0000000000007941 */ /* 0x000fea0003800000 */
.L_x_1279:
[----:B------:R-:W3:Y:S01]  /*cb40*/  LDS R139, [R139.X4+0x6e00] ;  /* 0x006e00008b8b7984 */ /* 0x000ee20000004800 */
[----:B------:R-:W-:Y:S01]  /*cb50*/  BSSY B0, `(.L_x_1281) ;  /* 0x0000005000007945 */ /* 0x000fe20003800000 */
[----:B0-2---:R-:W-:Y:S02]  /*cb60*/  IADD3 R137, R92, 0xc00, RZ ;  /* 0x00000c005c897810 */ /* 0x005fe40007ffe0ff */
[----:B------:R-:W-:Y:S01]  /*cb70*/  LEA.HI.SX32 R63, R63, R92, 0x1b ;  /* 0x0000005c3f3f7211 */ /* 0x000fe200078fdaff */
[----:B------:R-:W-:Y:S05]  /*cb80*/  @!P3 BRA `(.L_x_1282) ;  /* 0x000000100000b947 */ /* 0x000fea0003800000 */
[----:B---3--:R0:W-:Y:S02]  /*cb90*/  RED.E.ADD.F32.FTZ.RN.STRONG.GPU [R60.64+-0x1400], R139 ;  /* 0xffec008b3c00798e */ /* 0x0081e4000c10e79e */
.L_x_1282:
[----:B------:R-:W-:Y:S05]  /*cba0*/  BSYNC B0 ;  /* 0x0000000000007941 */ /* 0x000fea0003800000 */
.L_x_1281:
[----:B------:R-:W2:Y:S01]  /*cbb0*/  LDS R63, [R63.X4+0x7000] ;  /* 0x007000003f3f7984 */ /* 0x000ea20000004800 */
[----:B------:R-:W-:Y:S01]  /*cbc0*/  BSSY B0, `(.L_x_1283) ;  /* 0x0000004000007945 */ /* 0x000fe20003800000 */
[----:B------:R-:W-:Y:S01]  /*cbd0*/  LEA.HI.SX32 R137, R137, R92, 0x1b ;  /* 0x0000005c89897211 */ /* 0x000fe200078fdaff */
[----:B------:R-:W-:Y:S05]  /*cbe0*/  @!P4 BRA `(.L_x_1284) ;  /* 0x000000100000c947 */ /* 0x000fea0003800000 */
[----:B--2---:R2:W-:Y:S02]  /*cbf0*/  RED.E.ADD.F32.FTZ.RN.STRONG.GPU [R60.64+-0x1200], R63 ;  /* 0xffee003f3c00798e */ /* 0x0045e4000c10e79e */
.L_x_1284:
[----:B------:R-:W-:Y:S05]  /*cc00*/  BSYNC B0 ;  /* 0x0000000000007941 */ /* 0x000fea0003800000 */
.L_x_1283:
[----:B------:R-:W4:Y:S01]  /*cc10*/  LDS R137, [R137.X4+0x7200] ;  /* 0x0072000089897984 */ /* 0x000f220000004800 */
[----:B------:R-:W-:Y:S01]  /*cc20*/  BSSY B0, `(.L_x_1285) ;  /* 0x0000005000007945 */ /* 0x000fe20003800000 */
[----:B--2---:R-:W-:-:S02]  /*cc30*/  IADD3 R63, R92, 0xc80, RZ ;  /* 0x00000c805c3f7810 */ /* 0x004fc40007ffe0ff */
[----:B0--3--:R-:W-:Y:S01]  /*cc40*/  IADD3 R139, R92, 0xd00, RZ ;  /* 0x00000d005c8b7810 */ /* 0x009fe20007ffe0ff */
[----:B------:R-:W-:Y:S05]  /*cc50*/  @!P5 BRA `(.L_x_1286) ;  /* 0x000000100000d947 */ /* 0x000fea0003800000 */
[----:B----4-:R0:W-:Y:S02]  /*cc60*/  RED.E.ADD.F32.FTZ.RN.STRONG.GPU [R60.64+-0x1000], R137 ;  /* 0xfff000893c00798e */ /* 0x0101e4000c10e79e */
.L_x_1286:
[----:B------:R-:W-:Y:S05]  /*cc70*/  BSYNC B0 ;  /* 0x0000000000007941 */ /* 0x000fea0003800000 */
.L_x_1285:
        /* <DEDUP_REMOVED lines=14> */
.L_x_1288:
[----:B------:R-:W-:Y:S05]  /*cd60*/  BSYNC B0 ;  /* 0x0000000000007941 */ /* 0x000fea0003800000 */
.L_x_1287:
[----:B------:R-:W2:Y:S01]  /*cd70*/  LDS R139, [R139.X4+0x7600] ;  /* 0x007600008b8b7984 */ /* 0x000ea20000004800 */
[----:B------:R-:W-:Y:S01]  /*cd80*/  BSSY B0, `(.L_x_1289) ;  /* 0x0000005000007945 */ /* 0x000fe20003800000 */
[----:B0-----:R-:W-:-:S02]  /*cd90*/  IADD3 R63, R92, 0xe00, RZ ;  /* 0x00000e005c3f7810 */ /* 0x001fc40007ffe0ff */
[----:B------:R-:W-:Y:S01]  /*cda0*/  LEA.HI.SX32 R137, R137, R92, 0x1b ;  /* 0x0000005c89897211 */ /* 0x000fe200078fdaff */
[----:B------:R-:W-:Y:S05]  /*cdb0*/  @!P0 BRA `(.L_x_1290) ;  /* 0x0000001000008947 */ /* 0x000fea0003800000 */
[----:B--2---:R0:W-:Y:S02]  /*cdc0*/  RED.E.ADD.F32.FTZ.RN.STRONG.GPU [R60.64+-0xc00], R139 ;  /* 0xfff4008b3c00798e */ /* 0x0041e4000c10e79e */
.L_x_1290:
[----:B------:R-:W-:Y:S05]  /*cdd0*/  BSYNC B0 ;  /* 0x0000000000007941 */ /* 0x000fea0003800000 */
.L_x_1289:
[----:B------:R-:W3:Y:S01]  /*cde0*/  LDS R137, [R137.X4+0x7800] ;  /* 0x0078000089897984 */ /* 0x000ee20000004800 */
[----:B------:R-:W-:Y:S01]  /*cdf0*/  BSSY B0, `(.L_x_1291) ;  /* 0x0000005000007945 */ /* 0x000fe20003800000 */
[----:B------:R-:W-:Y:S02]  /*ce00*/  IADD3 R135, R92, 0xe80, RZ ;  /* 0x00000e805c877810 */ /* 0x000fe40007ffe0ff */
[----:B------:R-:W-:Y:S01]  /*ce10*/  LEA.HI.SX32 R63, R63, R92, 0x1b ;  /* 0x0000005c3f3f7211 */ /* 0x000fe200078fdaff */
[----:B------:R-:W-:Y:S05]  /*ce20*/  @!P1 BRA `(.L_x_1292) ;  /* 0x0000001000009947 */ /* 0x000fea0003800000 */
[----:B---3--:R3:W-:Y:S02]  /*ce30*/  RED.E.ADD.F32.FTZ.RN.STRONG.GPU [R60.64+-0xa00], R137 ;  /* 0xfff600893c00798e */ /* 0x0087e4000c10e79e */
.L_x_1292:
[----:B------:R-:W-:Y:S05]  /*ce40*/  BSYNC B0 ;  /* 0x0000000000007941 */ /* 0x000fea0003800000 */
.L_x_1291:
[----:B------:R-:W4:Y:S01]  /*ce50*/  LDS R63, [R63.X4+0x7a00] ;  /* 0x007a00003f3f7984 */ /* 0x000f220000004800 */
[----:B------:R-:W-:Y:S01]  /*ce60*/  BSSY B0, `(.L_x_1293) ;  /* 0x0000005000007945 */ /* 0x000fe20003800000 */
[----:B---3--:R-:W-:Y:S02]  /*ce70*/  IADD3 R137, R92, 0xf00, RZ ;  /* 0x00000f005c897810 */ /* 0x008fe40007ffe0ff */
[----:B------:R-:W-:Y:S01]  /*ce80*/  LEA.HI.SX32 R135, R135, R92, 0x1b ;  /* 0x0000005c87877211 */ /* 0x000fe200078fdaff */
[----:B------:R-:W-:Y:S05]  /*ce90*/  @!P2 BRA `(.L_x_1294) ;  /* 0x000000100000a947 */ /* 0x000fea0003800000 */
[----:B----4-:R3:W-:Y:S02]  /*cea0*/  RED.E.ADD.F32.FTZ.RN.STRONG.GPU [R60.64+-0x800], R63 ;  /* 0xfff8003f3c00798e */ /* 0x0107e4000c10e79e */
.L_x_1294:
[----:B------:R-:W-:Y:S05]  /*ceb0*/  BSYNC B0 ;  /* 0x0000000000007941 */ /* 0x000fea0003800000 */
.L_x_1293:
[----:B------:R-:W0:Y:S01]  /*cec0*/  LDS R135, [R135.X4+0x7c00] ;  /* 0x007c000087877984 */ /* 0x000e220000004800 */
[----:B------:R-:W-:Y:S01]  /*ced0*/  BSSY B0, `(.L_x_1295) ;  /* 0x0000005000007945 */ /* 0x000fe20003800000 */
[----:B---34-:R-:W-:-:S02]  /*cee0*/  IADD3 R63, R92, 0xf80, RZ ;  /* 0x00000f805c3f7810 */ /* 0x018fc40007ffe0ff */
[----:B------:R-:W-:Y:S01]  /*cef0*/  LEA.HI.SX32 R137, R137, R92, 0x1b ;  /* 0x0000005c89897211 */ /* 0x000fe200078fdaff */
[----:B------:R-:W-:Y:S05]  /*cf00*/  @!P3 BRA `(.L_x_1296) ;  /* 0x000000100000b947 */ /* 0x000fea0003800000 */
[----:B0-----:R0:W-:Y:S02]  /*cf10*/  RED.E.ADD.F32.FTZ.RN.STRONG.GPU [R60.64+-0x600], R135 ;  /* 0xfffa00873c00798e */ /* 0x0011e4000c10e79e */
.L_x_1296:
[----:B------:R-:W-:Y:S05]  /*cf20*/  BSYNC B0 ;  /* 0x0000000000007941 */ /* 0x000fea0003800000 */
.L_x_1295:
[----:B------:R-:W3:Y:S01]  /*cf30*/  LDS R137, [R137.X4+0x7e00] ;  /* 0x007e000089897984 */ /* 0x000ee20000004800 */
[----:B------:R-:W-:Y:S01]  /*cf40*/  BSSY B0, `(.L_x_1297) ;  /* 0x0000004000007945 */ /* 0x000fe20003800000 */
[----:B------:R-:W-:Y:S01]  /*cf50*/  LEA.HI.SX32 R63, R63, R92, 0x1b ;  /* 0x0000005c3f3f7211 */ /* 0x000fe200078fdaff */
[----:B------:R-:W-:Y:S05]  /*cf60*/  @!P4 BRA `(.L_x_1298) ;  /* 0x000000100000c947 */ /* 0x000fea0003800000 */
[----:B---3--:R3:W-:Y:S02]  /*cf70*/  RED.E.ADD.F32.FTZ.RN.STRONG.GPU [R60.64+-0x400], R137 ;  /* 0xfffc00893c00798e */ /* 0x0087e4000c10e79e */
.L_x_1298:
[----:B------:R-:W-:Y:S05]  /*cf80*/  BSYNC B0 ;  /* 0x0000000000007941 */ /* 0x000fea0003800000 */
.L_x_1297:
[----:B------:R-:W4:Y:S01]  /*cf90*/  LDS R63, [R63.X4+0x8000] ;  /* 0x008000003f3f7984 */ /* 0x000f220000004800 */
[----:B------:R-:W-:Y:S01]  /*cfa0*/  BSSY B0, `(.L_x_1299) ;  /* 0x0000003000007945 */ /* 0x000fe20003800000 */
[----:B------:R-:W-:Y:S05]  /*cfb0*/  @!P5 BRA `(.L_x_1300) ;  /* 0x000000100000d947 */ /* 0x000fea0003800000 */
[----:B----4-:R4:W-:Y:S02]  /*cfc0*/  RED.E.ADD.F32.FTZ.RN.STRONG.GPU [R60.64+-0x200], R63 ;  /* 0xfffe003f3c00798e */ /* 0x0109e4000c10e79e */
.L_x_1300:
[----:B------:R-:W-:Y:S05]  /*cfd0*/  BSYNC B0 ;  /* 0x0000000000007941 */ /* 0x000fea0003800000 */
.L_x_1299:
[----:B-1----:R-:W1:Y:S01]  /*cfe0*/  SHFL.DOWN PT, R106, R101, 0x1, 0x1f ;  /* 0x08201f00656a7f89 */ /* 0x002e6200000e0000 */
[----:B------:R-:W-:Y:S01]  /*cff0*/  ISETP.GT.AND P0, PT, R91, 0x1e, PT ;  /* 0x0000001e5b00780c */ /* 0x000fe20003f04270 */
[----:B------:R-:W-:Y:S01]  /*d000*/  FFMA.FTZ R99, R53, R126, R99 ;  /* 0x0000007e35637223 */ /* 0x000fe20000010063 */
[----:B0--34-:R-:W-:Y:S01]  /*d010*/  MOV R61, R101 ;  /* 0x00000065003d7202 */ /* 0x019fe20000000f00 */
[----:B------:R-:W0:Y:S01]  /*d020*/  SHFL.DOWN PT, R137, R96, 0x1, 0x1f ;  /* 0x08201f0060897f89 */ /* 0x000e2200000e0000 */
[----:B------:R-:W-:Y:S01]  /*d030*/  MOV R62, R96 ;  /* 0x00000060003e7202 */ /* 0x000fe20000000f00 */
[----:B------:R-:W-:Y:S01]  /*d040*/  FADD.FTZ R218, R99, R218 ;  /* 0x000000da63da7221 */ /* 0x000fe20000010000 */
[----:B------:R-:W-:Y:S01]  /*d050*/  MOV R63, R211 ;  /* 0x000000d3003f7202 */ /* 0x000fe20000000f00 */
[----:B------:R-:W3:Y:S01]  /*d060*/  SHFL.DOWN PT, R108, R211, 0x1, 0x1f ;  /* 0x08201f00d36c7f89 */ /* 0x000ee200000e0000 */
[----:B------:R-:W-:Y:S01]  /*d070*/  MOV R60, R100 ;  /* 0x00000064003c7202 */ /* 0x000fe20000000f00 */
[----:B------:R-:W-:Y:S01]  /*d080*/  FFMA.FTZ R99, R55, R130, R70 ;  /* 0x0000008237637223 */ /* 0x000fe20000010046 */
[----:B------:R-:W-:Y:S01]  /*d090*/  ISETP.NE.AND P1, PT, R91, RZ, PT ;  /* 0x000000ff5b00720c */ /* 0x000fe20003f25270 */
[----:B------:R-:W4:Y:S01]  /*d0a0*/  SHFL.DOWN PT, R135, R100, 0x1, 0x1f ;  /* 0x08201f0064877f89 */ /* 0x000f2200000e0000 */
[----:B------:R-:W-:Y:S01]  /*d0b0*/  FFMA.FTZ R93, R167, R116, R93 ;  /* 0x00000074a75d7223 */ /* 0x000fe2000001005d */
[----:B------:R-:W-:Y:S01]  /*d0c0*/  ISETP.NE.AND P2, PT, R92, RZ, PT ;  /* 0x000000ff5c00720c */ /* 0x000fe20003f45270 */
[----:B------:R-:W-:Y:S01]  /*d0d0*/  FADD.FTZ R216, R99, R216 ;  /* 0x000000d863d87221 */ /* 0x000fe20000010000 */
[----:B------:R-:W-:Y:S01]  /*d0e0*/  BSSY B0, `(.L_x_1301) ;  /* 0x000009e000007945 */ /* 0x000fe20003800000 */
[----:B------:R-:W-:-:S02]  /*d0f0*/  FFMA.FTZ R70, R56, R109, R93 ;  /* 0x0000006d38467223 */ /* 0x000fc4000001005d */
[----:B------:R-:W-:Y:S02]  /*d100*/  FMUL.FTZ R5, R5, R144 ;  /* 0x0000009005057220 */ /* 0x000fe40000410000 */
[----:B------:R-:W-:Y:S02]  /*d110*/  FMUL.FTZ R112, R75, R112 ;  /* 0x000000704b707220 */ /* 0x000fe40000410000 */
[----:B------:R-:W-:Y:S02]  /*d120*/  FADD.FTZ R215, R70, R215 ;  /* 0x000000d746d77221 */ /* 0x000fe40000010000 */
[----:B-1----:R-:W-:Y:S02]  /*d130*/  @!P0 FADD.FTZ R61, R61, R106 ;  /* 0x0000006a3d3d8221 */ /* 0x002fe40000010000 */
[----:B------:R-:W-:Y:S02]  /*d140*/  FFMA.FTZ R5, R6, R77, R5 ;  /* 0x0000004d06057223 */ /* 0x000fe40000010005 */
[----:B0-----:R-:W-:Y:S01]  /*d150*/  @!P0 FADD.FTZ R62, R62, R137 ;  /* 0x000000893e3e8221 */ /* 0x001fe20000010000 */
[----:B------:R-:W0:Y:S01]  /*d160*/  SHFL.DOWN PT, R96, R61, 0x2, 0x1f ;  /* 0x08401f003d607f89 */ /* 0x000e2200000e0000 */
[----:B------:R-:W-:-:S02]  /*d170*/  FMUL.FTZ R3, R3, R76 ;  /* 0x0000004c03037220 */ /* 0x000fc40000410000 */
[----:B---3--:R-:W-:Y:S02]  /*d180*/  @!P0 FADD.FTZ R63, R63, R108 ;  /* 0x0000006c3f3f8221 */ /* 0x008fe40000010000 */
[----:B------:R-:W-:Y:S02]  /*d190*/  FMUL.FTZ R129, R74, R129 ;  /* 0x000000814a817220 */ /* 0x000fe40000410000 */
[----:B----4-:R-:W-:Y:S01]  /*d1a0*/  @!P0 FADD.FTZ R60, R60, R135 ;  /* 0x000000873c3c8221 */ /* 0x010fe20000010000 */
[----:B------:R-:W1:Y:S01]  /*d1b0*/  SHFL.DOWN PT, R100, R63, 0x2, 0x1f ;  /* 0x08401f003f647f89 */ /* 0x000e6200000e0000 */
[----:B------:R-:W-:Y:S01]  /*d1c0*/  ISETP.GT.AND P0, PT, R91, 0x1d, PT ;  /* 0x0000001d5b00780c */ /* 0x000fe20003f04270 */
[----:B------:R-:W-:Y:S02]  /*d1d0*/  FMUL.FTZ R131, R72, R131 ;  /* 0x0000008348837220 */ /* 0x000fe40000410000 */
[----:B------:R-:W3:Y:S01]  /*d1e0*/  SHFL.DOWN PT, R135, R62, 0x2, 0x1f ;  /* 0x08401f003e877f89 */ /* 0x000ee200000e0000 */
[----:B------:R-:W-:-:S02]  /*d1f0*/  FFMA.FTZ R4, R4, R159, R3 ;  /* 0x0000009f04047223 */ /* 0x000fc40000010003 */
[----:B------:R-:W-:Y:S01]  /*d200*/  FFMA.FTZ R129, R173, R136, R129 ;  /* 0x00000088ad817223 */ /* 0x000fe20000010081 */
[----:B------:R-:W4:Y:S01]  /*d210*/  SHFL.DOWN PT, R101, R60, 0x2, 0x1f ;  /* 0x08401f003c657f89 */ /* 0x000f2200000e0000 */
[----:B------:R-:W-:Y:S02]  /*d220*/  FFMA.FTZ R131, R176, R133, R131 ;  /* 0x00000085b0837223 */ /* 0x000fe40000010083 */
[----:B------:R-:W-:Y:S02]  /*d230*/  FFMA.FTZ R225, R4, R43, R225 ;  /* 0x0000002b04e17223 */ /* 0x000fe400000100e1 */
[----:B------:R-:W-:Y:S02]  /*d240*/  FFMA.FTZ R129, R59, R4, R129 ;  /* 0x000000043b817223 */ /* 0x000fe40000010081 */
[----:B------:R-:W-:Y:S02]  /*d250*/  FMUL.FTZ R7, R7, R94 ;  /* 0x0000005e07077220 */ /* 0x000fe40000410000 */
[----:B0-----:R-:W-:-:S02]  /*d260*/  @!P0 FADD.FTZ R61, R61, R96 ;  /* 0x000000603d3d8221 */ /* 0x001fc40000010000 */
[----:B------:R-:W-:Y:S02]  /*d270*/  FFMA.FTZ R4, R80, R5, R131 ;  /* 0x0000000550047223 */ /* 0x000fe40000010083 */
[----:B------:R-:W-:Y:S01]  /*d280*/  FFMA.FTZ R226, R5, R44, R226 ;  /* 0x0000002c05e27223 */ /* 0x000fe200000100e2 */
[----:B------:R-:W0:Y:S01]  /*d290*/  SHFL.DOWN PT, R96, R61, 0x4, 0x1f ;  /* 0x08801f003d607f89 */ /* 0x000e2200000e0000 */
[----:B------:R-:W-:Y:S02]  /*d2a0*/  FFMA.FTZ R8, R8, R161, R7 ;  /* 0x000000a108087223 */ /* 0x000fe40000010007 */
[----:B-1----:R-:W-:Y:S02]  /*d2b0*/  @!P0 FADD.FTZ R63, R63, R100 ;  /* 0x000000643f3f8221 */ /* 0x002fe40000010000 */
[----:B------:R-:W-:Y:S02]  /*d2c0*/  FADD.FTZ R205, R4, R205 ;  /* 0x000000cd04cd7221 */ /* 0x000fe40000010000 */
[----:B---3--:R-:W-:Y:S01]  /*d2d0*/  @!P0 FADD.FTZ R62, R62, R135 ;  /* 0x000000873e3e8221 */ /* 0x008fe20000010000 */
[----:B------:R-:W1:Y:S01]  /*d2e0*/  SHFL.DOWN PT, R100, R63, 0x4, 0x1f ;  /* 0x08801f003f647f89 */ /* 0x000e6200000e0000 */
[----:B------:R-:W-:-:S02]  /*d2f0*/  FMUL.FTZ R138, R71, R138 ;  /* 0x0000008a478a7220 */ /* 0x000fc40000410000 */
[----:B----4-:R-:W-:Y:S01]  /*d300*/  @!P0 FADD.FTZ R60, R60, R101 ;  /* 0x000000653c3c8221 */ /* 0x010fe20000010000 */
[----:B------:R-:W3:Y:S01]  /*d310*/  SHFL.DOWN PT, R99, R62, 0x4, 0x1f ;  /* 0x08801f003e637f89 */ /* 0x000ee200000e0000 */
[----:B------:R-:W-:Y:S01]  /*d320*/  ISETP.GT.AND P0, PT, R91, 0x1b, PT ;  /* 0x0000001b5b00780c */ /* 0x000fe20003f04270 */
[----:B------:R-:W-:Y:S02]  /*d330*/  FFMA.FTZ R138, R177, R140, R138 ;  /* 0x0000008cb18a7223 */ /* 0x000fe4000001008a */
[----:B------:R-:W4:Y:S01]  /*d340*/  SHFL.DOWN PT, R93, R60, 0x4, 0x1f ;  /* 0x08801f003c5d7f89 */ /* 0x000f2200000e0000 */
[----:B------:R-:W-:Y:S02]  /*d350*/  FMUL.FTZ R15, R15, R102 ;  /* 0x000000660f0f7220 */ /* 0x000fe40000410000 */
[----:B------:R-:W-:Y:S02]  /*d360*/  FMUL.FTZ R123, R66, R123 ;  /* 0x0000007b427b7220 */ /* 0x000fe40000410000 */
[----:B------:R-:W-:-:S02]  /*d370*/  FFMA.FTZ R3, R81, R8, R138 ;  /* 0x0000000851037223 */ /* 0x000fc4000001008a */
[----:B------:R-:W-:Y:S02]  /*d380*/  FFMA.FTZ R16, R16, R165, R15 ;  /* 0x000000a510107223 */ /* 0x000fe4000001000f */
[----:B------:R-:W-:Y:S02]  /*d390*/  FFMA.FTZ R122, R185, R122, R123 ;  /* 0x0000007ab97a7223 */ /* 0x000fe4000001007b */
[----:B0-----:R-:W-:Y:S02]  /*d3a0*/  @!P0 FADD.FTZ R61, R61, R96 ;  /* 0x000000603d3d8221 */ /* 0x001fe40000010000 */
[----:B------:R-:W-:Y:S02]  /*d3b0*/  FMUL.FTZ R9, R9, R146 ;  /* 0x0000009209097220 */ /* 0x000fe40000410000 */
[----:B------:R-:W-:Y:S01]  /*d3c0*/  FMUL.FTZ R142, R69, R142 ;  /* 0x0000008e458e7220 */ /* 0x000fe20000410000 */
[----:B------:R-:W0:Y:S01]  /*d3d0*/  SHFL.DOWN PT, R6, R61, 0x8, 0x1f ;  /* 0x09001f003d067f89 */ /* 0x000e2200000e0000 */
[----:B-1----:R-:W-:-:S02]  /*d3e0*/  @!P0 FADD.FTZ R63, R63, R100 ;  /* 0x000000643f3f8221 */ /* 0x002fc40000010000 */
[----:B------:R-:W-:Y:S02]  /*d3f0*/  FMUL.FTZ R11, R11, R98 ;  /* 0x000000620b0b7220 */ /* 0x000fe40000410000 */
[----:B---3--:R-:W-:Y:S01]  /*d400*/  @!P0 FADD.FTZ R62, R62, R99 ;  /* 0x000000633e3e8221 */ /* 0x008fe20000010000 */
        /* <DEDUP_REMOVED lines=12> */
[----:B0-----:R-:W-:Y:S02]  /*d4d0*/  @!P0 FADD.FTZ R61, R61, R6 ;  /* 0x000000063d3d8221 */ /* 0x001fe40000010000 */
[----:B------:R-:W-:-:S02]  /*d4e0*/  FMUL.FTZ R0, R0, R115 ;  /* 0x0000007300007220 */ /* 0x000fc40000410000 */
[----:B------:R-:W-:Y:S01]  /*d4f0*/  FMUL.FTZ R117, R64, R117 ;  /* 0x0000007540757220 */ /* 0x000fe20000410000 */
[----:B------:R-:W0:Y:S01]  /*d500*/  SHFL.DOWN PT, R4, R61, 0x10, 0x1f ;  /* 0x0a001f003d047f89 */ /* 0x000e2200000e0000 */
[----:B-1----:R-:W-:Y:S02]  /*d510*/  @!P0 FADD.FTZ R63, R63, R70 ;  /* 0x000000463f3f8221 */ /* 0x002fe40000010000 */
[----:B------:R-:W-:Y:S02]  /*d520*/  FADD.FTZ R204, R3, R204 ;  /* 0x000000cc03cc7221 */ /* 0x000fe40000010000 */
        /* <DEDUP_REMOVED lines=13> */
[----:B0-----:R-:W-:-:S02]  /*d600*/  @!P0 FADD.FTZ R61, R61, R4 ;  /* 0x000000043d3d8221 */ /* 0x001fc40000010000 */
[----:B------:R-:W-:Y:S02]  /*d610*/  FFMA.FTZ R13, R14, R105, R13 ;  /* 0x000000690e0d7223 */ /* 0x000fe4000001000d */
[----:B------:R-:W-:Y:S02]  /*d620*/  FFMA.FTZ R124, R183, R124, R128 ;  /* 0x0000007cb77c7223 */ /* 0x000fe40000010080 */
[----:B-1----:R-:W-:Y:S02]  /*d630*/  @!P0 FADD.FTZ R63, R63, R6 ;  /* 0x000000063f3f8221 */ /* 0x002fe40000010000 */
[----:B------:R-:W-:Y:S02]  /*d640*/  FFMA.FTZ R17, R18, R107, R17 ;  /* 0x0000006b12117223 */ /* 0x000fe40000010011 */
[----:B---3--:R-:W-:Y:S02]  /*d650*/  @!P0 FADD.FTZ R62, R62, R7 ;  /* 0x000000073e3e8221 */ /* 0x008fe40000010000 */
[----:B------:R-:W-:-:S02]  /*d660*/  FFMA.FTZ R120, R188, R121, R120 ;  /* 0x00000079bc787223 */ /* 0x000fc40000010078 */
[----:B----4-:R-:W-:Y:S02]  /*d670*/  @!P0 FADD.FTZ R60, R60, R5 ;  /* 0x000000053c3c8221 */ /* 0x010fe40000010000 */
[----:B------:R-:W-:Y:S02]  /*d680*/  FFMA.FTZ R20, R20, R193, R19 ;  /* 0x000000c114147223 */ /* 0x000fe40000010013 */
[----:B------:R-:W-:Y:S01]  /*d690*/  FFMA.FTZ R118, R189, R118, R119 ;  /* 0x00000076bd767223 */ /* 0x000fe20000010077 */
[----:B------:R0:W-:Y:S01]  /*d6a0*/  @!P1 STS.128 [R237.X16+0x8410], R60 ;  /* 0x0084103ced009388 */ /* 0x0001e2000000cc00 */
[----:B------:R-:W-:Y:S02]  /*d6b0*/  FFMA.FTZ R113, R2, R113, R0 ;  /* 0x0000007102717223 */ /* 0x000fe40000010000 */
[----:B------:R-:W-:Y:S02]  /*d6c0*/  FFMA.FTZ R97, R192, R97, R117 ;  /* 0x00000061c0617223 */ /* 0x000fe40000010075 */
[----:B------:R-:W-:-:S02]  /*d6d0*/  FADD.FTZ R200, R3, R200 ;  /* 0x000000c803c87221 */ /* 0x000fc40000010000 */
        /* <DEDUP_REMOVED lines=12> */
[----:B------:R-:W-:Y:S02]  /*d7a0*/  FADD.FTZ R217, R104, R217 ;  /* 0x000000d968d97221 */ /* 0x000fe40000010000 */
[----:B------:R-:W-:Y:S02]  /*d7b0*/  FFMA.FTZ R222, R109, R40, R222 ;  /* 0x000000286dde7223 */ /* 0x000fe400000100de */
[----:B------:R-:W-:Y:S02]  /*d7c0*/  FFMA.FTZ R223, R134, R41, R223 ;  /* 0x0000002986df7223 */ /* 0x000fe400000100df */
[----:B------:R-:W-:Y:S02]  /*d7d0*/  FADD.FTZ R208, R79, R208 ;  /* 0x000000d04fd07221 */ /* 0x000fe40000010000 */
[----:B------:R-:W-:Y:S02]  /*d7e0*/  FFMA.FTZ R224, R111, R42, R224 ;  /* 0x0000002a6fe07223 */ /* 0x000fe400000100e0 */
[----:B------:R-:W-:-:S02]  /*d7f0*/  FADD.FTZ R207, R112, R207 ;  /* 0x000000cf70cf7221 */ /* 0x000fc40000010000 */
[----:B------:R-:W-:Y:S02]  /*d800*/  FADD.FTZ R206, R129, R206 ;  /* 0x000000ce81ce7221 */ /* 0x000fe40000010000 */
[----:B------:R-:W-:Y:S02]  /*d810*/  FFMA.FTZ R227, R8, R45, R227 ;  /* 0x0000002d08e37223 */ /* 0x000fe400000100e3 */
[----:B------:R-:W-:Y:S02]  /*d820*/  FFMA.FTZ R228, R9, R46, R228 ;  /* 0x0000002e09e47223 */ /* 0x000fe400000100e4 */
[----:B------:R-:W-:Y:S02]  /*d830*/  FADD.FTZ R203, R132, R203 ;  /* 0x000000cb84cb7221 */ /* 0x000fe40000010000 */
[----:B------:R-:W-:Y:S02]  /*d840*/  FFMA.FTZ R229, R12, R47, R229 ;  /* 0x0000002f0ce57223 */ /* 0x000fe400000100e5 */
[----:B------:R-:W-:-:S02]  /*d850*/  FADD.FTZ R202, R125, R202 ;  /* 0x000000ca7dca7221 */ /* 0x000fc40000010000 */
[----:B------:R-:W-:Y:S02]  /*d860*/  FFMA.FTZ R230, R13, R48, R230 ;  /* 0x000000300de67223 */ /* 0x000fe400000100e6 */
[----:B------:R-:W-:Y:S02]  /*d870*/  FFMA.FTZ R231, R16, R49, R231 ;  /* 0x0000003110e77223 */ /* 0x000fe400000100e7 */
[----:B------:R-:W-:Y:S02]  /*d880*/  FADD.FTZ R201, R124, R201 ;  /* 0x000000c97cc97221 */ /* 0x000fe40000010000 */
[----:B------:R-:W-:Y:S02]  /*d890*/  FFMA.FTZ R232, R17, R50, R232 ;  /* 0x0000003211e87223 */ /* 0x000fe400000100e8 */
        /* <DEDUP_REMOVED lines=34> */
.L_x_1302:
[----:B0-----:R-:W-:Y:S05]  /*dac0*/  BSYNC B0 ;  /* 0x0000000000007941 */ /* 0x001fea0003800000 */
.L_x_1301:
        /* <DEDUP_REMOVED lines=8> */
.L_x_1202:
        /* <DEDUP_REMOVED lines=10> */
[----:B------:R-:W4:Y:S01]  /*dbf0*/  LDL R62, [R1+0x4] ;  /* 0x00000400013e7983 */ /* 0x000f220000100800 */
[C---:B------:R-:W-:Y:S02]  /*dc00*/  LOP3.LUT R22, R90.reuse, 0xa0, RZ, 0xfc, !PT ;  /* 0x000000a05a167812 */ /* 0x040fe400078efcff */
[----:B------:R-:W-:Y:S01]  /*dc10*/  LOP3.LUT R20, R90, 0xc0, RZ, 0xfc, !PT ;  /* 0x000000c05a147812 */ /* 0x000fe200078efcff */
[----:B------:R-:W5:Y:S01]  /*dc20*/  LDL R60, [R1] ;  /* 0x00000000013c7983 */ /* 0x000f620000100800 */
[-C--:B------:R-:W-:Y:S01]  /*dc30*/  ISETP.GE.AND P0, PT, R28, R73.reuse, PT ;  /* 0x000000491c00720c */ /* 0x080fe20003f06270 */
[----:B------:R-:W-:Y:S01]  /*dc40*/  HFMA2.MMA R5, -RZ, RZ, 0, 0 ;  /* 0x00000000ff057435 */ /* 0x000fe200000001ff */
[----:B------:R-:W-:Y:S01]  /*dc50*/  LOP3.LUT R18, R90, 0xe0, RZ, 0xfc, !PT ;  /* 0x000000e05a127812 */ /* 0x000fe200078efcff */
[----:B------:R-:W-:Y:S01]  /*dc60*/  HFMA2.MMA R7, -RZ, RZ, 0, 0 ;  /* 0x00000000ff077435 */ /* 0x000fe200000001ff */
[-C--:B------:R-:W-:Y:S01]  /*dc70*/  ISETP.GE.AND P4, PT, R26, R73.reuse, PT ;  /* 0x000000491a00720c */ /* 0x080fe20003f86270 */
[----:B------:R-:W-:Y:S01]  /*dc80*/  HFMA2.MMA R9, -RZ, RZ, 0, 0 ;  /* 0x00000000ff097435 */ /* 0x000fe200000001ff */
[----:B------:R-:W-:Y:S01]  /*dc90*/  LOP3.LUT R16, R90, 0x100, RZ, 0xfc, !PT ;  /* 0x000001005a107812 */ /* 0x000fe200078efcff */
[----:B------:R-:W4:Y:S01]  /*dca0*/  @!P1 LDG.E R3, [R196.64+0x80] ;  /* 0x0000801ec4039981 */ /* 0x000f22000c1e1900 */
[-C--:B------:R-:W-:Y:S01]  /*dcb0*/  ISETP.GE.AND P6, PT, R24, R73.reuse, PT ;  /* 0x000000491800720c */ /* 0x080fe20003fc6270 */
[----:B------:R-:W-:Y:S01]  /*dcc0*/  HFMA2.MMA R11, -RZ, RZ, 0, 0 ;  /* 0x00000000ff0b7435 */ /* 0x000fe200000001ff */
[----:B------:R-:W-:-:S02]  /*dcd0*/  ISETP.GE.AND P5, PT, R22, R73, PT ;  /* 0x000000491600720c */ /* 0x000fc40003fa6270 */
[----:B------:R-:W-:Y:S01]  /*dce0*/  MOV R32, RZ ;  /* 0x000000ff00207202 */ /* 0x000fe20000000f00 */
[----:B------:R-:W5:Y:S01]  /*dcf0*/  @!P0 LDG.E R2, [R196.64+0x100] ;  /* 0x0001001ec4028981 */ /* 0x000f62000c1e1900 */
[----:B------:R-:W-:Y:S02]  /*dd00*/  ISETP.GE.AND P3, PT, R20, R73, PT ;  /* 0x000000491400720c */ /* 0x000fe40003f66270 */
[C---:B------:R-:W-:Y:S01]  /*dd10*/  LOP3.LUT R14, R90.reuse, 0x120, RZ, 0xfc, !PT ;  /* 0x000001205a0e7812 */ /* 0x040fe200078efcff */
[----:B------:R-:W3:Y:S01]  /*dd20*/  @!P4 LDG.E R5, [R196.64+0x180] ;  /* 0x0001801ec405c981 */ /* 0x000ee2000c1e1900 */
[----:B------:R-:W-:Y:S02]  /*dd30*/  MOV R34, RZ ;  /* 0x000000ff00227202 */ /* 0x000fe40000000f00 */
[C---:B------:R-:W-:Y:S01]  /*dd40*/  LOP3.LUT R12, R90.reuse, 0x140, RZ, 0xfc, !PT ;  /* 0x000001405a0c7812 */ /* 0x040fe200078efcff */
[----:B------:R-:W3:Y:S01]  /*dd50*/  @!P6 LDG.E R32, [R196.64+0x200] ;  /* 0x0002001ec420e981 */ /* 0x000ee2000c1e1900 */
[----:B------:R-:W-:-:S02]  /*dd60*/  LOP3.LUT R10, R90, 0x160, RZ, 0xfc, !PT ;  /* 0x000001605a0a7812 */ /* 0x000fc400078efcff */
[----:B------:R-:W-:Y:S01]  /*dd70*/  MOV R36, RZ ;  /* 0x000000ff00247202 */ /* 0x000fe20000000f00 */
[----:B------:R-:W3:Y:S01]  /*dd80*/  @!P5 LDG.E R7, [R196.64+0x280] ;  /* 0x0002801ec407d981 */ /* 0x000ee2000c1e1900 */
[C---:B------:R-:W-:Y:S02]  /*dd90*/  LOP3.LUT R8, R90.reuse, 0x180, RZ, 0xfc, !PT ;  /* 0x000001805a087812 */ /* 0x040fe400078efcff */
[C---:B------:R-:W-:Y:S01]  /*dda0*/  LOP3.LUT R6, R90.reuse, 0x1a0, RZ, 0xfc, !PT ;  /* 0x000001a05a067812 */ /* 0x040fe200078efcff */
[----:B------:R-:W3:Y:S01]  /*ddb0*/  @!P3 LDG.E R34, [R196.64+0x300] ;  /* 0x0003001ec422b981 */ /* 0x000ee2000c1e1900 */
[C---:B------:R-:W-:Y:S02]  /*ddc0*/  LOP3.LUT R4, R90.reuse, 0x1c0, RZ, 0xfc, !PT ;  /* 0x000001c05a047812 */ /* 0x040fe400078efcff */
        /* <DEDUP_REMOVED lines=87> */
[----:B------:R-:W-:Y:S02]  /*e340*/  FSETP.GTU.FTZ.AND P1, PT, R7, 20, PT ;  /* 0x41a000000700780b */ /* 0x000fe40003f3c000 */
[----:B------:R-:W-:Y:S01]  /*e350*/  FSETP.GTU.FTZ.AND P6, PT, R9, 20, PT ;  /* 0x41a000000900780b */ /* 0x000fe20003fdc000 */
[----:B---3--:R-:W-:Y:S01]  /*e360*/  @!P5 FMUL.FTZ R200, R200, R17 ;  /* 0x00000011c8c8d220 */ /* 0x008fe20000410000 */
[----:B------:R-:W-:Y:S01]  /*e370*/  FSETP.GTU.FTZ.AND P5, PT, R11, 20, PT ;  /* 0x41a000000b00780b */ /* 0x000fe20003fbc000 */
[----:B------:R-:W-:Y:S02]  /*e380*/  @!P0 FMUL.FTZ R19, R21, -1.4426950216293334961 ;  /* 0xbfb8aa3b15138820 */ /* 0x000fe40000410000 */
[----:B------:R-:W-:Y:S02]  /*e390*/  @!P4 FMUL.FTZ R2, R2, -1.4426950216293334961 ;  /* 0xbfb8aa3b0202c820 */ /* 0x000fe40000410000 */
[----:B------:R-:W-:Y:S02]  /*e3a0*/  @!P3 FMUL.FTZ R3, R3, -1.4426950216293334961 ;  /* 0xbfb8aa3b0303b820 */ /* 0x000fe40000410000 */
[----:B------:R-:W-:-:S02]  /*e3b0*/  @!P2 FMUL.FTZ R5, R5, -1.4426950216293334961 ;  /* 0xbfb8aa3b0505a820 */ /* 0x000fc40000410000 */
[----:B------:R-:W-:Y:S02]  /*e3c0*/  @!P1 FMUL.FTZ R7, R7, -1.4426950216293334961 ;  /* 0xbfb8aa3b07079820 */ /* 0x000fe40000410000 */
[----:B------:R-:W-:Y:S01]  /*e3d0*/  @!P6 FMUL.FTZ R9, R9, -1.4426950216293334961 ;  /* 0xbfb8aa3b0909e820 */ /* 0x000fe20000410000 */
[----:B------:R-:W0:Y:S01]  /*e3e0*/  @!P0 MUFU.EX2 R19, R19 ;  /* 0x0000001300138308 */ /* 0x000e220000000800 */
[----:B------:R-:W-:Y:S01]  /*e3f0*/  @!P5 FMUL.FTZ R11, R11, -1.4426950216293334961 ;  /* 0xbfb8aa3b0b0bd820 */ /* 0x000fe20000410000 */
[----:B------:R-:W-:-:S06]  /*e400*/  SHF.L.U32 R13, R92, 0x4, RZ ;  /* 0x000000045c0d7819 */ /* 0x000fcc00000006ff */
[----:B------:R-:W1:Y:S01]  /*e410*/  @!P4 MUFU.EX2 R2, R2 ;  /* 0x000000020002c308 */ /* 0x000e620000000800 */
[----:B------:R-:W-:-:S07]  /*e420*/  LOP3.LUT R32, R13, 0xfffffe00, RZ, 0xc0, !PT ;  /* 0xfffffe000d207812 */ /* 0x000fce00078ec0ff */
[----:B------:R-:W2:Y:S08]  /*e430*/  @!P3 MUFU.EX2 R3, R3 ;  /* 0x000000030003b308 */ /* 0x000eb00000000800 */
[----:B------:R-:W3:Y:S08]  /*e440*/  @!P2 MUFU.EX2 R5, R5 ;  /* 0x000000050005a308 */ /* 0x000ef00000000800 */
[----:B------:R-:W4:Y:S08]  /*e450*/  @!P1 MUFU.EX2 R7, R7 ;  /* 0x0000000700079308 */ /* 0x000f300000000800 */
[----:B------:R-:W5:Y:S01]  /*e460*/  @!P6 MUFU.EX2 R9, R9 ;  /* 0x000000090009e308 */ /* 0x000f620000000800 */
[----:B------:R-:W-:-:S07]  /*e470*/  LEA R50, R91, R32, 0x4 ;  /* 0x000000205b327211 */ /* 0x000fce00078e20ff */
[----:B------:R-:W5:Y:S01]  /*e480*/  @!P5 MUFU.EX2 R11, R11 ;  /* 0x0000000b000bd308 */ /* 0x000f620000000800 */
[----:B0-----:R-:W-:Y:S01]  /*e490*/  @!P0 FADD.FTZ R19, R19, 1 ;  /* 0x3f80000013138421 */ /* 0x001fe20000010000 */
[----:B------:R-:W-:Y:S01]  /*e4a0*/  IADD3 R15, R50, 0x2, RZ ;  /* 0x00000002320f7810 */ /* 0x000fe20007ffe0ff */
[----:B-1----:R-:W-:Y:S01]  /*e4b0*/  @!P4 FADD.FTZ R2, R2, 1 ;  /* 0x3f8000000202c421 */ /* 0x002fe20000010000 */
[----:B------:R-:W-:Y:S01]  /*e4c0*/  IADD3 R13, R50, 0x1, RZ ;  /* 0x00000001320d7810 */ /* 0x000fe20007ffe0ff */
[----:B--2---:R-:W-:Y:S02]  /*e4d0*/  @!P3 FADD.FTZ R3, R3, 1 ;  /* 0x3f8000000303b421 */ /* 0x004fe40000010000 */
[----:B---3--:R-:W-:Y:S02]  /*e4e0*/  @!P2 FADD.FTZ R5, R5, 1 ;  /* 0x3f8000000505a421 */ /* 0x008fe40000010000 */
[----:B----4-:R-:W-:Y:S02]  /*e4f0*/  @!P1 FADD.FTZ R7, R7, 1 ;  /* 0x3f80000007079421 */ /* 0x010fe40000010000 */
[----:B-----5:R-:W-:Y:S01]  /*e500*/  @!P6 FADD.FTZ R9, R9, 1 ;  /* 0x3f8000000909e421 */ /* 0x020fe20000010000 */
[----:B------:R0:W-:Y:S01]  /*e510*/  @!P0 MUFU.RCP R44, R19 ;  /* 0x00000013002c8308 */ /* 0x0001e20000001000 */
[----:B------:R-:W-:Y:S01]  /*e520*/  LEA.HI.SX32 R17, R13, R50, 0x1b ;  /* 0x000000320d117211 */ /* 0x000fe200078fdaff */
[----:B------:R-:W-:-:S02]  /*e530*/  @!P5 FADD.FTZ R13, R11, 1 ;  /* 0x3f8000000b0dd421 */ /* 0x000fc40000010000 */
[----:B------:R-:W-:Y:S04]  /*e540*/  LDS R11, [R89.X4] ;  /* 0x00000000590b7984 */ /* 0x000fe80000004800 */
[----:B------:R1:W-:Y:S01]  /*e550*/  @!P4 MUFU.RCP R43, R2 ;  /* 0x00000002002bc308 */ /* 0x0003e20000001000 */
[----:B0-----:R-:W-:-:S07]  /*e560*/  LEA.HI.SX32 R19, R15, R50, 0x1b ;  /* 0x000000320f137211 */ /* 0x001fce00078fdaff */
[----:B------:R0:W-:Y:S01]  /*e570*/  @!P3 MUFU.RCP R46, R3 ;  /* 0x00000003002eb308 */ /* 0x0001e20000001000 */
[----:B-1----:R-:W1:Y:S07]  /*e580*/  LDS R2, [R89.X4+0x2c] ;  /* 0x00002c0059027984 */ /* 0x002e6e0000004800 */
[----:B------:R2:W-:Y:S01]  /*e590*/  @!P2 MUFU.RCP R45, R5 ;  /* 0x00000005002da308 */ /* 0x0005e20000001000 */
[----:B0-----:R-:W-:Y:S07]  /*e5a0*/  LDS R3, [R89.X4+0x30] ;  /* 0x0000300059037984 */ /* 0x001fee0000004800 */
[----:B------:R0:W-:Y:S01]  /*e5b0*/  @!P1 MUFU.RCP R48, R7 ;  /* 0x0000000700309308 */ /* 0x0001e20000001000 */
[----:B--2---:R-:W2:Y:S07]  /*e5c0*/  LDS R5, [R89.X4+0x34] ;  /* 0x0000340059057984 */ /* 0x004eae0000004800 */
[----:B------:R3:W4:Y:S01]  /*e5d0*/  @!P6 MUFU.RCP R15, R9 ;  /* 0x00000009000fe308 */ /* 0x0007220000001000 */
[----:B0-----:R-:W0:Y:S04]  /*e5e0*/  LDS R7, [R89.X4+0x38] ;  /* 0x0000380059077984 */ /* 0x001e280000004800 */
[----:B---3--:R-:W3:Y:S04]  /*e5f0*/  LDS R9, [R89.X4+0x3c] ;  /* 0x00003c0059097984 */ /* 0x008ee80000004800 */
[----:B------:R-:W-:Y:S01]  /*e600*/  BAR.SYNC.DEFER_BLOCKING 0x0 ;  /* 0x0000000000007b1d */ /* 0x000fe20000010000 */
[----:B------:R-:W-:-:S02]  /*e610*/  IADD3 R21, R50, 0x3, RZ ;  /* 0x0000000332157810 */ /* 0x000fc40007ffe0ff */
[C---:B------:R-:W-:Y:S02]  /*e620*/  IADD3 R23, R50.reuse, 0x4, RZ ;  /* 0x0000000432177810 */ /* 0x040fe40007ffe0ff */
[C---:B------:R-:W-:Y:S02]  /*e630*/  IADD3 R25, R50.reuse, 0x5, RZ ;  /* 0x0000000532197810 */ /* 0x040fe40007ffe0ff */
[C---:B------:R-:W-:Y:S02]  /*e640*/  IADD3 R27, R50.reuse, 0x6, RZ ;  /* 0x00000006321b7810 */ /* 0x040fe40007ffe0ff */
[C---:B------:R-:W-:Y:S02]  /*e650*/  IADD3 R29, R50.reuse, 0x7, RZ ;  /* 0x00000007321d7810 */ /* 0x040fe40007ffe0ff */
[----:B------:R-:W-:Y:S02]  /*e660*/  LEA.HI.SX32 R21, R21, R50, 0x1b ;  /* 0x0000003215157211 */ /* 0x000fe400078fdaff */
[----:B------:R-:W-:-:S02]  /*e670*/  IADD3 R31, R50, 0x8, RZ ;  /* 0x00000008321f7810 */ /* 0x000fc40007ffe0ff */
[-C--:B------:R-:W-:Y:S02]  /*e680*/  LEA.HI.SX32 R23, R23, R50.reuse, 0x1b ;  /* 0x0000003217177211 */ /* 0x080fe400078fdaff */
[C---:B------:R-:W-:Y:S02]  /*e690*/  IADD3 R32, R50.reuse, 0x9, RZ ;  /* 0x0000000932207810 */ /* 0x040fe40007ffe0ff */
[-C--:B------:R-:W-:Y:S02]  /*e6a0*/  LEA.HI.SX32 R25, R25, R50.reuse, 0x1b ;  /* 0x0000003219197211 */ /* 0x080fe400078fdaff */
[C---:B------:R-:W-:Y:S02]  /*e6b0*/  IADD3 R33, R50.reuse, 0xa, RZ ;  /* 0x0000000a32217810 */ /* 0x040fe40007ffe0ff */
[----:B------:R-:W-:Y:S01]  /*e6c0*/  LEA.HI.SX32 R27, R27, R50, 0x1b ;  /* 0x000000321b1b7211 */ /* 0x000fe200078fdaff */
[----:B------:R-:W-:Y:S01]  /*e6d0*/  STS [R89.X4], R234 ;  /* 0x000000ea59007388 */ /* 0x000fe20000004800 */
[----:B------:R-:W-:-:S02]  /*e6e0*/  IADD3 R34, R50, 0xb, RZ ;  /* 0x0000000b32227810 */ /* 0x000fc40007ffe0ff */
[-C--:B------:R-:W-:Y:S01]  /*e6f0*/  LEA.HI.SX32 R29, R29, R50.reuse, 0x1b ;  /* 0x000000321d1d7211 */ /* 0x080fe200078fdaff */
[----:B------:R-:W-:Y:S01]  /*e700*/  STS [R17.X4+0x4], R233 ;  /* 0x000004e911007388 */ /* 0x000fe20000004800 */
[----:B------:R-:W-:Y:S01]  /*e710*/  IADD3 R35, R50, 0xc, RZ ;  /* 0x0000000c32237810 */ /* 0x000fe20007ffe0ff */
[----:B----4-:R-:W-:Y:S01]  /*e720*/  @!P6 FMUL.FTZ R206, R206, R15 ;  /* 0x0000000fcecee220 */ /* 0x010fe20000410000 */
        /* <DEDUP_REMOVED lines=14> */
[----:B------:R-:W-:-:S03]  /*e810*/  LEA.HI.SX32 R40, R40, R50, 0x1b ;  /* 0x0000003228287211 */ /* 0x000fc600078fdaff */
[----:B------:R-:W-:Y:S01]  /*e820*/  STS [R29.X4+0x1c], R227 ;  /* 0x00001ce31d007388 */ /* 0x000fe20000004800 */
[----:B------:R-:W-:-:S03]  /*e830*/  LEA.HI.SX32 R41, R41, R50, 0x1b ;  /* 0x0000003229297211 */ /* 0x000fc600078fdaff */
        /* <DEDUP_REMOVED lines=32> */
[----:B------:R1:W4:Y:S01]  /*ea40*/  @!P5 MUFU.RCP R32, R13 ;  /* 0x0000000d0020d308 */ /* 0x0003220000001000 */
[----:B------:R-:W-:Y:S01]  /*ea50*/  FSETP.GTU.FTZ.AND P0, PT, R2, 20, PT ;  /* 0x41a000000200780b */ /* 0x000fe20003f1c000 */
[----:B--2---:R-:W-:Y:S02]  /*ea60*/  FADD.FTZ R15, R5, UR5 ;  /* 0x00000005050f7e21 */ /* 0x004fe40008010000 */
[----:B------:R-:W-:Y:S02]  /*ea70*/  @!P1 FMUL.FTZ R205, R205, R48 ;  /* 0x00000030cdcd9220 */ /* 0x000fe40000410000 */
[----:B-1----:R-:W-:Y:S01]  /*ea80*/  FADD.FTZ R13, R3, UR5 ;  /* 0x00000005030d7e21 */ /* 0x002fe20008010000 */
[----:B------:R-:W-:-:S04]  /*ea90*/  FSETP.GTU.FTZ.AND P2, PT, R15, 20, PT ;  /* 0x41a000000f00780b */ /* 0x000fc80003f5c000 */
[----:B------:R-:W-:Y:S01]  /*eaa0*/  FSETP.GTU.FTZ.AND P1, PT, R13, 20, PT ;  /* 0x41a000000d00780b */ /* 0x000fe20003f3c000 */
[----:B------:R-:W1:Y:S01]  /*eab0*/  LDS R77, [0x2100] ;  /* 0x00210000ff4d7984 */ /* 0x000e620000000800 */
[----:B------:R-:W-:Y:S02]  /*eac0*/  @!P3 FMUL.FTZ R203, R203, R46 ;  /* 0x0000002ecbcbb220 */ /* 0x000fe40000410000 */
[----:B----4-:R-:W-:Y:S01]  /*ead0*/  @!P5 FMUL.FTZ R207, R207, R32 ;  /* 0x00000020cfcfd220 */ /* 0x010fe20000410000 */
[----:B------:R-:W-:Y:S01]  /*eae0*/  MOV R32, UR38 ;  /* 0x0000002600207c02 */ /* 0x000fe20008000f00 */
[----:B------:R-:W-:Y:S01]  /*eaf0*/  @!P0 FMUL.FTZ R5, R2, -1.4426950216293334961 ;  /* 0xbfb8aa3b02058820 */ /* 0x000fe20000410000 */
[----:B------:R-:W-:Y:S01]  /*eb00*/  IADD3 R2, P3, R90, UR38, RZ ;  /* 0x000000265a027c10 */ /* 0x000fe2000ff7e0ff */
[----:B0-----:R-:W-:Y:S01]  /*eb10*/  FADD.FTZ R33, R7, UR5 ;  /* 0x0000000507217e21 */ /* 0x001fe20008010000 */
[----:B------:R-:W-:Y:S02]  /*eb20*/  UIMAD UR7, UR36, UR8, URZ ;  /* 0x00000008240772a4 */ /* 0x000fe4000f8e023f */
[----:B------:R-:W-:Y:S01]  /*eb30*/  LEA.HI.X.SX32 R3, R32, R79, 0x1, P3 ;  /* 0x0000004f20037211 */ /* 0x000fe200018f0eff */
[----:B------:R-:W-:Y:S01]  /*eb40*/  FADD.FTZ R32, R11, UR5 ;  /* 0x000000050b207e21 */ /* 0x000fe20008010000 */
[----:B------:R-:W-:Y:S01]  /*eb50*/  ULDC.64 UR38, c[0x0][0x2f8] ;  /* 0x0000be0000267ab9 */ /* 0x000fe20000000a00 */
[----:B------:R-:W-:-:S02]  /*eb60*/  @!P2 FMUL.FTZ R11, R15, -1.4426950216293334961 ;  /* 0xbfb8aa3b0f0ba820 */ /* 0x000fc40000410000 */
[----:B---3--:R-:W-:Y:S02]  /*eb70*/  FADD.FTZ R34, R9, UR5 ;  /* 0x0000000509227e21 */ /* 0x008fe40008010000 */
        /* <DEDUP_REMOVED lines=9> */
[----:B0-----:R-:W-:Y:S02]  /*ec10*/  @!P5 FMUL.FTZ R5, R32, -1.4426950216293334961 ;  /* 0xbfb8aa3b2005d820 */ /* 0x001fe40000410000 */
[----:B--2---:R-:W-:Y:S02]  /*ec20*/  @!P0 FADD.FTZ R7, R7, 1 ;  /* 0x3f80000007078421 */ /* 0x004fe40000010000 */
[----:B---3--:R-:W-:Y:S01]  /*ec30*/  @!P2 FADD.FTZ R11, R11, 1 ;  /* 0x3f8000000b0ba421 */ /* 0x008fe20000010000 */
[----:B------:R-:W0:Y:S01]  /*ec40*/  @!P3 MUFU.EX2 R13, R13 ;  /* 0x0000000d000db308 */ /* 0x000e220000000800 */
[----:B-1----:R-:W-:Y:S01]  /*ec50*/  ISETP.GE.AND P6, PT, R90, R77, PT ;  /* 0x0000004d5a00720c */ /* 0x002fe20003fc6270 */
[----:B----4-:R-:W-:-:S06]  /*ec60*/  @!P1 FADD.FTZ R9, R9, 1 ;  /* 0x3f80000009099421 */ /* 0x010fcc0000010000 */
[----:B------:R-:W1:Y:S01]  /*ec70*/  @!P4 MUFU.EX2 R15, R15 ;  /* 0x0000000f000fc308 */ /* 0x000e620000000800 */
[----:B------:R-:W-:Y:S02]  /*ec80*/  UIMAD UR22, UR35, UR9, UR7 ;  /* 0x00000009231672a4 */ /* 0x000fe4000f8e0207 */
[----:B------:R-:W-:-:S05]  /*ec90*/  UIMAD UR7, UR36, UR38, URZ ;  /* 0x00000026240772a4 */ /* 0x000fca000f8e023f */
[----:B------:R-:W2:Y:S01]  /*eca0*/  @!P5 MUFU.EX2 R5, R5 ;  /* 0x000000050005d308 */ /* 0x000ea20000000800 */
[----:B------:R-:W-:-:S07]  /*ecb0*/  UIMAD.WIDE.U32 UR20, UR35, UR8, URZ ;  /* 0x00000008231472a5 */ /* 0x000fce000f8e003f */
[----:B------:R-:W3:Y:S08]  /*ecc0*/  @!P0 MUFU.RCP R7, R7 ;  /* 0x0000000700078308 */ /* 0x000ef00000001000 */
        /* <DEDUP_REMOVED lines=20> */
.L_x_1305:
[----:B--234-:R-:W-:Y:S05]  /*ee10*/  BSYNC B0 ;  /* 0x0000000000007941 */ /* 0x01cfea0003800000 */
.L_x_1304:
[----:B0-----:R-:W2:Y:S01]  /*ee20*/  LDL.LU R35, [R1+0x10] ;  /* 0x0000100001237983 */ /* 0x001ea20000300800 */
[----:B------:R-:W-:Y:S01]  /*ee30*/  ULDC UR38, c[0x0][0x174] ;  /* 0x00005d0000267ab9 */ /* 0x000fe20000000800 */
[----:B------:R-:W-:Y:S01]  /*ee40*/  @!P0 FMUL.FTZ R208, R208, R7 ;  /* 0x00000007d0d08220 */ /* 0x000fe20000410000 */
[----:B------:R-:W-:Y:S01]  /*ee50*/  UIADD3 UR38, UR6, -UR38, URZ ;  /* 0x8000002606267290 */ /* 0x000fe2000fffe03f */
[----:B-1----:R-:W-:Y:S01]  /*ee60*/  @!P4 FADD.FTZ R15, R15, 1 ;  /* 0x3f8000000f0fc421 */ /* 0x002fe20000010000 */
[----:B------:R-:W-:Y:S01]  /*ee70*/  ULDC.64 UR22, c[0x0][0x2e0] ;  /* 0x0000b80000167ab9 */ /* 0x000fe20000000a00 */
[C---:B------:R-:W-:Y:S01]  /*ee80*/  LEA R32, P0, R90.reuse, c[0x0][0x330], 0x2 ;  /* 0x0000cc005a207a11 */ /* 0x040fe200078010ff */
        /* <DEDUP_REMOVED lines=15> */
[----:B------:R-:W1:Y:S01]  /*ef80*/  @!P4 MUFU.RCP R15, R15 ;  /* 0x0000000f000fc308 */ /* 0x000e620000001000 */
[----:B------:R-:W-:Y:S01]  /*ef90*/  UIADD3.X UR20, UR23, UR7, UR21, UP0, !UPT ;  /* 0x0000000717147290 */ /* 0x000fe200087fe415 */
[----:B------:R-:W-:Y:S01]  /*efa0*/  MOV R9, UR38 ;  /* 0x0000002600097c02 */ /* 0x000fe20008000f00 */
[----:B------:R-:W-:Y:S01]  /*efb0*/  UIADD3 UR7, UR9, UR34, URZ ;  /* 0x0000002209077290 */ /* 0x000fe2000fffe03f */
[----:B------:R-:W-:-:S02]  /*efc0*/  ISETP.NE.AND P6, PT, R92, RZ, PT ;  /* 0x000000ff5c00720c */ /* 0x000fc40003fc5270 */
[----:B------:R-:W-:Y:S02]  /*efd0*/  LEA R32, P1, R9, R32, 0x2 ;  /* 0x0000002009207211 */ /* 0x000fe400078210ff */
[----:B------:R-:W-:Y:S01]  /*efe0*/  MOV R44, UR20 ;  /* 0x00000014002c7c02 */ /* 0x000fe20008000f00 */
[----:B------:R-:W3:Y:S01]  /*eff0*/  @!P5 MUFU.RCP R34, R5 ;  /* 0x000000050022d308 */ /* 0x000ee20000001000 */
[----:B0-----:R-:W-:Y:S01]  /*f000*/  @!P3 FMUL.FTZ R217, R217, R46 ;  /* 0x0000002ed9d9b220 */ /* 0x001fe20000410000 */
[----:B------:R-:W-:Y:S02]  /*f010*/  ISETP.GE.AND P3, PT, R16, R77, PT ;  /* 0x0000004d1000720c */ /* 0x000fe40003f66270 */
[----:B------:R-:W-:Y:S02]  /*f020*/  LEA.HI.X R33, R9, R7, R44, 0x2, P1 ;  /* 0x0000000709217211 */ /* 0x000fe400008f142c */
[----:B------:R-:W-:Y:S01]  /*f030*/  ISETP.GE.AND P1, PT, R24, R77, PT ;  /* 0x0000004d1800720c */ /* 0x000fe20003f26270 */
[----:B-1----:R-:W-:Y:S01]  /*f040*/  @!P4 FMUL.FTZ R218, R218, R15 ;  /* 0x0000000fdadac220 */ /* 0x002fe20000410000 */
[-C--:B------:R-:W-:Y:S01]  /*f050*/  ISETP.GE.AND P4, PT, R18, R77.reuse, PT ;  /* 0x0000004d1200720c */ /* 0x080fe20003f86270 */
[----:B------:R-:W-:Y:S01]  /*f060*/  @!P2 STG.E [R32.64+-0x1f00], R47 ;  /* 0xffe1002f2000a986 */ /* 0x000fe2000c10191e */
[----:B------:R-:W-:-:S03]  /*f070*/  ISETP.GE.AND P2, PT, R22, R77, PT ;  /* 0x0000004d1600720c */ /* 0x000fc60003f46270 */
[----:B------:R-:W-:Y:S01]  /*f080*/  @!P0 STG.E [R32.64+-0x1e80], R49 ;  /* 0xffe1803120008986 */ /* 0x000fe2000c10191e */
[-C--:B------:R-:W-:Y:S01]  /*f090*/  ISETP.GE.AND P0, PT, R14, R77.reuse, PT ;  /* 0x0000004d0e00720c */ /* 0x080fe20003f06270 */
[----:B---3--:R-:W-:Y:S01]  /*f0a0*/  @!P5 FMUL.FTZ R195, R195, R34 ;  /* 0x00000022c3c3d220 */ /* 0x008fe20000410000 */
        /* <DEDUP_REMOVED lines=57> */
[----:B------:R-:W3:Y:S01]  /*f440*/  LDS R27, [0x2100] ;  /* 0x00210000ff1b7984 */ /* 0x000ee20000000800 */
[----:B--2---:R-:W-:-:S04]  /*f450*/  FADD.FTZ R5, R195, R35 ;  /* 0x00000023c3057221 */ /* 0x004fc80000010000 */
[----:B------:R-:W-:-:S04]  /*f460*/  FADD.FTZ R34, R5, R198 ;  /* 0x000000c605227221 */ /* 0x000fc80000010000 */
[----:B------:R-:W-:-:S04]  /*f470*/  FADD.FTZ R5, R34, R199 ;  /* 0x000000c722057221 */ /* 0x000fc80000010000 */
[----:B------:R-:W-:-:S04]  /*f480*/  FADD.FTZ R34, R5, R200 ;  /* 0x000000c805227221 */ /* 0x000fc80000010000 */
[----:B------:R-:W-:-:S04]  /*f490*/  FADD.FTZ R5, R34, R201 ;  /* 0x000000c922057221 */ /* 0x000fc80000010000 */
[----:B0-----:R-:W-:Y:S01]  /*f4a0*/  FADD.FTZ R202, R5, R202 ;  /* 0x000000ca05ca7221 */ /* 0x001fe20000010000 */
[----:B------:R-:W-:-:S03]  /*f4b0*/  IADD3 R5, P1, R90, -0x7e0, RZ ;  /* 0xfffff8205a057810 */ /* 0x000fc60007f3e0ff */
[----:B-1----:R-:W-:Y:S01]  /*f4c0*/  FADD.FTZ R203, R202, R203 ;  /* 0x000000cbcacb7221 */ /* 0x002fe20000010000 */
[----:B---3--:R-:W-:Y:S02]  /*f4d0*/  ISETP.GE.AND P0, PT, R90, R27, PT ;  /* 0x0000001b5a00720c */ /* 0x008fe40003f06270 */
[----:B------:R-:W-:Y:S01]  /*f4e0*/  IADD3.X R34, R79, -0x1, RZ, P1, !PT ;  /* 0xffffffff4f227810 */ /* 0x000fe20000ffe4ff */
        /* <DEDUP_REMOVED lines=11> */
[----:B0-----:R-:W-:Y:S01]  /*f5a0*/  MOV R29, UR35 ;  /* 0x00000023001d7c02 */ /* 0x001fe20008000f00 */
        /* <DEDUP_REMOVED lines=11> */
.L_x_1307:
[----:B------:R-:W-:Y:S05]  /*f660*/  BSYNC B0 ;  /* 0x0000000000007941 */ /* 0x000fea0003800000 */
.L_x_1306:
        /* <DEDUP_REMOVED lines=56> */
.L_x_1169:
        /* <DEDUP_REMOVED lines=35> */
.L_x_1310:
[----:B-1----:R-:W-:Y:S05]  /*fc20*/  BSYNC B0 ;  /* 0x0000000000007941 */ /* 0x002fea0003800000 */
.L_x_1309:
        /* <DEDUP_REMOVED lines=34> */
.L_x_1312:
[----:B------:R-:W3:Y:S02]  /*fe50*/  S2R R11, SR_TID.X ;  /* 0x00000000000b7919 */ /* 0x000ee40000002100 */
.L_x_1313:
[----:B-1----:R-:W-:Y:S05]  /*fe60*/  BSYNC B0 ;  /* 0x0000000000007941 */ /* 0x002fea0003800000 */
.L_x_1311:
        /* <DEDUP_REMOVED lines=12> */
.L_x_1314:
        /* <DEDUP_REMOVED lines=32> */
.L_x_1207:
[----:B------:R-:W-:Y:S01]  /*10130*/  HFMA2.MMA R66, -RZ, RZ, 0, 5.9604644775390625e-08 ;  /* 0x00000001ff427435 */ /* 0x000fe200000001ff */
[----:B------:R-:W-:-:S02]  /*10140*/  MOV R65, R68 ;  /* 0x0000004400417202 */ /* 0x000fc40000000f00 */
[----:B------:R-:W-:Y:S02]  /*10150*/  MOV R214, RZ ;  /* 0x000000ff00d67202 */ /* 0x000fe40000000f00 */
[----:B------:R-:W-:Y:S02]  /*10160*/  MOV R213, 0xffffffff ;  /* 0xffffffff00d57802 */ /* 0x000fe40000000f00 */
[----:B------:R-:W-:Y:S02]  /*10170*/  MOV R64, 0x10190 ;  /* 0x0001019000407802 */ /* 0x000fe40000000f00 */
[----:B-1----:R-:W-:Y:S05]  /*10180*/  CALL.REL.NOINC `($__internal_32_$__cuda_sm70_shflsync_up) ;  /* 0x00001e4000007944 */ /* 0x002fea0003c00000 */
[----:B-1----:R-:W-:Y:S01]  /*10190*/  MOV R67, R66 ;  /* 0x0000004200437202 */ /* 0x002fe20000000f00 */
[----:B------:R-:W-:Y:S05]  /*101a0*/  BRA `(.L_x_1315) ;  /* 0xffff741000007947 */ /* 0x000fea000383ffff */
.L_x_1208:
[----:B------:R-:W-:Y:S01]  /*101b0*/  HFMA2.MMA R66, -RZ, RZ, 0, 5.9604644775390625e-08 ;  /* 0x00000001ff427435 */ /* 0x000fe200000001ff */
[----:B------:R-:W-:Y:S02]  /*101c0*/  MOV R65, R70 ;  /* 0x0000004600417202 */ /* 0x000fe40000000f00 */
[----:B------:R-:W-:Y:S02]  /*101d0*/  MOV R214, RZ ;  /* 0x000000ff00d67202 */ /* 0x000fe40000000f00 */
[----:B------:R-:W-:-:S02]  /*101e0*/  MOV R213, 0xffffffff ;  /* 0xffffffff00d57802 */ /* 0x000fc40000000f00 */
[----:B------:R-:W-:Y:S02]  /*101f0*/  MOV R64, 0x10210 ;  /* 0x0001021000407802 */ /* 0x000fe40000000f00 */
[----:B012---:R-:W-:Y:S05]  /*10200*/  CALL.REL.NOINC `($__internal_32_$__cuda_sm70_shflsync_up) ;  /* 0x00001dc000007944 */ /* 0x007fea0003c00000 */
[----:B-1----:R-:W-:Y:S01]  /*10210*/  MOV R71, R66 ;  /* 0x0000004200477202 */ /* 0x002fe20000000f00 */
[----:B------:R-:W-:Y:S01]  /*10220*/  HFMA2.MMA R66, -RZ, RZ, 0, 5.9604644775390625e-08 ;  /* 0x00000001ff427435 */ /* 0x000fe200000001ff */
[----:B------:R-:W-:Y:S02]  /*10230*/  MOV R65, R211 ;  /* 0x000000d300417202 */ /* 0x000fe40000000f00 */
[----:B------:R-:W-:Y:S02]  /*10240*/  MOV R214, RZ ;  /* 0x000000ff00d67202 */ /* 0x000fe40000000f00 */
[----:B------:R-:W-:Y:S02]  /*10250*/  MOV R213, 0xffffffff ;  /* 0xffffffff00d57802 */ /* 0x000fe40000000f00 */
[----:B------:R-:W-:Y:S02]  /*10260*/  MOV R64, 0x10280 ;  /* 0x0001028000407802 */ /* 0x000fe40000000f00 */
[----:B------:R-:W-:Y:S05]  /*10270*/  CALL.REL.NOINC `($__internal_32_$__cuda_sm70_shflsync_up) ;  /* 0x00001d5000007944 */ /* 0x000fea0003c00000 */
[----:B-1----:R-:W-:Y:S01]  /*10280*/  MOV R210, R66 ;  /* 0x0000004200d27202 */ /* 0x002fe20000000f00 */
[----:B------:R-:W-:Y:S01]  /*10290*/  HFMA2.MMA R66, -RZ, RZ, 0, 5.9604644775390625e-08 ;  /* 0x00000001ff427435 */ /* 0x000fe200000001ff */
[----:B------:R-:W-:-:S02]  /*102a0*/  MOV R65, R69 ;  /* 0x0000004500417202 */ /* 0x000fc40000000f00 */
[----:B------:R-:W-:Y:S02]  /*102b0*/  MOV R214, RZ ;  /* 0x000000ff00d67202 */ /* 0x000fe40000000f00 */
[----:B------:R-:W-:Y:S02]  /*102c0*/  MOV R213, 0xffffffff ;  /* 0xffffffff00d57802 */ /* 0x000fe40000000f00 */
[----:B------:R-:W-:Y:S02]  /*102d0*/  MOV R64, 0x102f0 ;  /* 0x000102f000407802 */ /* 0x000fe40000000f00 */
[----:B------:R-:W-:Y:S05]  /*102e0*/  CALL.REL.NOINC `($__internal_32_$__cuda_sm70_shflsync_up) ;  /* 0x00001ce000007944 */ /* 0x000fea0003c00000 */
[C---:B------:R-:W-:Y:S01]  /*102f0*/  FMUL.FTZ R65, R70.reuse, R71 ;  /* 0x0000004746417220 */ /* 0x040fe20000410000 */
[----:B------:R-:W-:Y:S01]  /*10300*/  ISETP.GE.AND P0, PT, R91, 0x1, PT ;  /* 0x000000015b00780c */ /* 0x000fe20003f06270 */
[-C--:B------:R-:W-:Y:S01]  /*10310*/  FMUL.FTZ R64, R70, R67.reuse ;  /* 0x0000004346407220 */ /* 0x080fe20000410000 */
[----:B------:R-:W-:Y:S01]  /*10320*/  MOV R214, RZ ;  /* 0x000000ff00d67202 */ /* 0x000fe20000000f00 */
[C---:B------:R-:W-:Y:S01]  /*10330*/  FFMA.FTZ R65, R68.reuse, R67, -R65 ;  /* 0x0000004344417223 */ /* 0x040fe20000010841 */
[----:B------:R-:W-:Y:S01]  /*10340*/  MOV R213, 0xffffffff ;  /* 0xffffffff00d57802 */ /* 0x000fe20000000f00 */
[----:B------:R-:W-:-:S02]  /*10350*/  FFMA.FTZ R67, R68, R71, R64 ;  /* 0x0000004744437223 */ /* 0x000fc40000010040 */
[----:B-1----:R-:W-:-:S04]  /*10360*/  FMUL.FTZ R71, R70, R66 ;  /* 0x0000004246477220 */ /* 0x002fc80000410000 */
[-C--:B------:R-:W-:Y:S02]  /*10370*/  FFMA.FTZ R64, R68, R210.reuse, -R71 ;  /* 0x000000d244407223 */ /* 0x080fe40000010847 */
[C---:B------:R-:W-:Y:S01]  /*10380*/  FMUL.FTZ R71, R70.reuse, R210 ;  /* 0x000000d246477220 */ /* 0x040fe20000410000 */
[----:B------:R-:W-:Y:S01]  /*10390*/  FSEL R70, R70, R67, !P0 ;  /* 0x0000004346467208 */ /* 0x000fe20004000000 */
[C---:B------:R-:W-:Y:S02]  /*103a0*/  FADD.FTZ R64, R211.reuse, R64 ;  /* 0x00000040d3407221 */ /* 0x040fe40000010000 */
[C---:B------:R-:W-:Y:S01]  /*103b0*/  FFMA.FTZ R66, R68.reuse, R66, R71 ;  /* 0x0000004244427223 */ /* 0x040fe20000010047 */
[----:B------:R-:W-:Y:S02]  /*103c0*/  FSEL R68, R68, R65, !P0 ;  /* 0x0000004144447208 */ /* 0x000fe40004000000 */
[----:B------:R-:W-:Y:S01]  /*103d0*/  FSEL R211, R211, R64, !P0 ;  /* 0x00000040d3d37208 */ /* 0x000fe20004000000 */
[----:B------:R-:W-:Y:S01]  /*103e0*/  FADD.FTZ R66, R69, R66 ;  /* 0x0000004245427221 */ /* 0x000fe20000010000 */
[----:B------:R-:W-:-:S02]  /*103f0*/  MOV R65, R68 ;  /* 0x0000004400417202 */ /* 0x000fc40000000f00 */
[----:B------:R-:W-:Y:S02]  /*10400*/  MOV R64, 0x10440 ;  /* 0x0001044000407802 */ /* 0x000fe40000000f00 */
[----:B------:R-:W-:Y:S01]  /*10410*/  FSEL R69, R69, R66, !P0 ;  /* 0x0000004245457208 */ /* 0x000fe20004000000 */
[----:B------:R-:W-:-:S06]  /*10420*/  HFMA2.MMA R66, -RZ, RZ, 0, 1.1920928955078125e-07 ;  /* 0x00000002ff427435 */ /* 0x000fcc00000001ff */
[----:B------:R-:W-:Y:S05]  /*10430*/  CALL.REL.NOINC `($__internal_32_$__cuda_sm70_shflsync_up) ;  /* 0x00001b9000007944 */ /* 0x000fea0003c00000 */
[----:B-1----:R-:W-:Y:S01]  /*10440*/  MOV R67, R66 ;  /* 0x0000004200437202 */ /* 0x002fe20000000f00 */
[----:B------:R-:W-:Y:S01]  /*10450*/  HFMA2.MMA R66, -RZ, RZ, 0, 1.1920928955078125e-07 ;  /* 0x00000002ff427435 */ /* 0x000fe200000001ff */
[----:B------:R-:W-:Y:S02]  /*10460*/  MOV R65, R70 ;  /* 0x0000004600417202 */ /* 0x000fe40000000f00 */
[----:B------:R-:W-:Y:S02]  /*10470*/  MOV R214, RZ ;  /* 0x000000ff00d67202 */ /* 0x000fe40000000f00 */
[----:B------:R-:W-:Y:S02]  /*10480*/  MOV R213, 0xffffffff ;  /* 0xffffffff00d57802 */ /* 0x000fe40000000f00 */
[----:B------:R-:W-:-:S02]  /*10490*/  MOV R64, 0x104b0 ;  /* 0x000104b000407802 */ /* 0x000fc40000000f00 */
[----:B------:R-:W-:Y:S05]  /*104a0*/  CALL.REL.NOINC `($__internal_32_$__cuda_sm70_shflsync_up) ;  /* 0x00001b2000007944 */ /* 0x000fea0003c00000 */
[----:B-1----:R-:W-:Y:S01]  /*104b0*/  MOV R71, R66 ;  /* 0x0000004200477202 */ /* 0x002fe20000000f00 */
[----:B------:R-:W-:Y:S01]  /*104c0*/  HFMA2.MMA R66, -RZ, RZ, 0, 1.1920928955078125e-07 ;  /* 0x00000002ff427435 */ /* 0x000fe200000001ff */
[----:B------:R-:W-:-:S02]  /*104d0*/  MOV R65, R211 ;  /* 0x000000d300417202 */ /* 0x000fc40000000f00 */
[----:B------:R-:W-:Y:S02]  /*104e0*/  MOV R214, RZ ;  /* 0x000000ff00d67202 */ /* 0x000fe40000000f00 */
[----:B------:R-:W-:Y:S02]  /*104f0*/  MOV R213, 0xffffffff ;  /* 0xffffffff00d57802 */ /* 0x000fe40000000f00 */
[----:B------:R-:W-:Y:S02]  /*10500*/  MOV R64, 0x10520 ;  /* 0x0001052000407802 */ /* 0x000fe40000000f00 */
[----:B------:R-:W-:Y:S05]  /*10510*/  CALL.REL.NOINC `($__internal_32_$__cuda_sm70_shflsync_up) ;  /* 0x00001ab000007944 */ /* 0x000fea0003c00000 */
[----:B-1----:R-:W-:Y:S01]  /*10520*/  MOV R210, R66 ;  /* 0x0000004200d27202 */ /* 0x002fe20000000f00 */
[----:B------:R-:W-:Y:S01]  /*10530*/  HFMA2.MMA R66, -RZ, RZ, 0, 1.1920928955078125e-07 ;  /* 0x00000002ff427435 */ /* 0x000fe200000001ff */
[----:B------:R-:W-:Y:S02]  /*10540*/  MOV R65, R69 ;  /* 0x0000004500417202 */ /* 0x000fe40000000f00 */
[----:B------:R-:W-:Y:S02]  /*10550*/  MOV R214, RZ ;  /* 0x000000ff00d67202 */ /* 0x000fe40000000f00 */
[----:B------:R-:W-:-:S02]  /*10560*/  MOV R213, 0xffffffff ;  /* 0xffffffff00d57802 */ /* 0x000fc40000000f00 */
[----:B------:R-:W-:Y:S02]  /*10570*/  MOV R64, 0x10590 ;  /* 0x0001059000407802 */ /* 0x000fe40000000f00 */
[----:B------:R-:W-:Y:S05]  /*10580*/  CALL.REL.NOINC `($__internal_32_$__cuda_sm70_shflsync_up) ;  /* 0x00001a4000007944 */ /* 0x000fea0003c00000 */
[----:B-1----:R-:W-:Y:S01]  /*10590*/  FMUL.FTZ R65, R70, R66 ;  /* 0x0000004246417220 */ /* 0x002fe20000410000 */
[----:B------:R-:W-:Y:S02]  /*105a0*/  ISETP.GE.AND P0, PT, R91, 0x2, PT ;  /* 0x000000025b00780c */ /* 0x000fe40003f06270 */
[----:B------:R-:W-:Y:S01]  /*105b0*/  MOV R214, RZ ;  /* 0x000000ff00d67202 */ /* 0x000fe20000000f00 */
[C---:B------:R-:W-:Y:S01]  /*105c0*/  FFMA.FTZ R64, R210.reuse, R68, -R65 ;  /* 0x00000044d2407223 */ /* 0x040fe20000010841 */
[----:B------:R-:W-:Y:S01]  /*105d0*/  MOV R213, 0xffffffff ;  /* 0xffffffff00d57802 */ /* 0x000fe20000000f00 */
[----:B------:R-:W-:-:S04]  /*105e0*/  FMUL.FTZ R65, R210, R70 ;  /* 0x00000046d2417220 */ /* 0x000fc80000410000 */
[----:B------:R-:W-:Y:S02]  /*105f0*/  FFMA.FTZ R66, R68, R66, R65 ;  /* 0x0000004244427223 */ /* 0x000fe40000010041 */
[----:B------:R-:W-:Y:S02]  /*10600*/  FMUL.FTZ R65, R67, R70 ;  /* 0x0000004643417220 */ /* 0x000fe40000410000 */
[----:B------:R-:W-:Y:S01]  /*10610*/  @P0 FADD.FTZ R69, R69, R66 ;  /* 0x0000004245450221 */ /* 0x000fe20000010000 */
[----:B------:R-:W-:Y:S01]  /*10620*/  HFMA2.MMA R66, -RZ, RZ, 0, 2.384185791015625e-07 ;  /* 0x00000004ff427435 */ /* 0x000fe200000001ff */
[C---:B------:R-:W-:Y:S02]  /*10630*/  FFMA.FTZ R65, R71.reuse, R68, R65 ;  /* 0x0000004447417223 */ /* 0x040fe40000010041 */
[----:B------:R-:W-:Y:S02]  /*10640*/  FMUL.FTZ R71, R71, R70 ;  /* 0x0000004647477220 */ /* 0x000fe40000410000 */
[----:B------:R-:W-:Y:S01]  /*10650*/  @P0 FADD.FTZ R211, R211, R64 ;  /* 0x00000040d3d30221 */ /* 0x000fe20000010000 */
[----:B------:R-:W-:Y:S01]  /*10660*/  FSEL R70, R70, R65, !P0 ;  /* 0x0000004146467208 */ /* 0x000fe20004000000 */
[----:B------:R-:W-:Y:S01]  /*10670*/  @P0 FFMA.FTZ R68, R67, R68, -R71 ;  /* 0x0000004443440223 */ /* 0x000fe20000010847 */
[----:B------:R-:W-:-:S04]  /*10680*/  MOV R64, 0x106e0 ;  /* 0x000106e000407802 */ /* 0x000fc80000000f00 */
[----:B------:R-:W-:Y:S02]  /*10690*/  MOV R67, R68 ;  /* 0x0000004400437202 */ /* 0x000fe40000000f00 */
[----:B------:R-:W-:Y:S02]  /*106a0*/  MOV R68, R69 ;  /* 0x0000004500447202 */ /* 0x000fe40000000f00 */
[----:B------:R-:W-:Y:S02]  /*106b0*/  MOV R69, R211 ;  /* 0x000000d300457202 */ /* 0x000fe40000000f00 */
[----:B------:R-:W-:Y:S02]  /*106c0*/  MOV R65, R67 ;  /* 0x0000004300417202 */ /* 0x000fe40000000f00 */
[----:B------:R-:W-:Y:S05]  /*106d0*/  CALL.REL.NOINC `($__internal_32_$__cuda_sm70_shflsync_up) ;  /* 0x000018f000007944 */ /* 0x000fea0003c00000 */
[----:B-1----:R-:W-:Y:S01]  /*106e0*/  MOV R71, R66 ;  /* 0x0000004200477202 */ /* 0x002fe20000000f00 */
[----:B------:R-:W-:Y:S01]  /*106f0*/  HFMA2.MMA R66, -RZ, RZ, 0, 2.384185791015625e-07 ;  /* 0x00000004ff427435 */ /* 0x000fe200000001ff */
[----:B------:R-:W-:Y:S02]  /*10700*/  MOV R65, R70 ;  /* 0x0000004600417202 */ /* 0x000fe40000000f00 */
[----:B------:R-:W-:-:S02]  /*10710*/  MOV R214, RZ ;  /* 0x000000ff00d67202 */ /* 0x000fc40000000f00 */
[----:B------:R-:W-:Y:S02]  /*10720*/  MOV R213, 0xffffffff ;  /* 0xffffffff00d57802 */ /* 0x000fe40000000f00 */
[----:B------:R-:W-:Y:S02]  /*10730*/  MOV R64, 0x10750 ;  /* 0x0001075000407802 */ /* 0x000fe40000000f00 */
[----:B------:R-:W-:Y:S05]  /*10740*/  CALL.REL.NOINC `($__internal_32_$__cuda_sm70_shflsync_up) ;  /* 0x0000188000007944 */ /* 0x000fea0003c00000 */
[----:B-1----:R-:W-:Y:S01]  /*10750*/  MOV R210, R66 ;  /* 0x0000004200d27202 */ /* 0x002fe20000000f00 */
[----:B------:R-:W-:Y:S01]  /*10760*/  HFMA2.MMA R66, -RZ, RZ, 0, 2.384185791015625e-07 ;  /* 0x00000004ff427435 */ /* 0x000fe200000001ff */
[----:B------:R-:W-:Y:S02]  /*10770*/  MOV R65, R69 ;  /* 0x0000004500417202 */ /* 0x000fe40000000f00 */
[----:B------:R-:W-:Y:S02]  /*10780*/  MOV R214, RZ ;  /* 0x000000ff00d67202 */ /* 0x000fe40000000f00 */
[----:B------:R-:W-:Y:S02]  /*10790*/  MOV R213, 0xffffffff ;  /* 0xffffffff00d57802 */ /* 0x000fe40000000f00 */
[----:B------:R-:W-:-:S02]  /*107a0*/  MOV R64, 0x107c0 ;  /* 0x000107c000407802 */ /* 0x000fc40000000f00 */
[----:B------:R-:W-:Y:S05]  /*107b0*/  CALL.REL.NOINC `($__internal_32_$__cuda_sm70_shflsync_up) ;  /* 0x0000181000007944 */ /* 0x000fea0003c00000 */
[----:B-1----:R-:W-:Y:S01]  /*107c0*/  MOV R211, R66 ;  /* 0x0000004200d37202 */ /* 0x002fe20000000f00 */
[----:B------:R-:W-:Y:S01]  /*107d0*/  HFMA2.MMA R66, -RZ, RZ, 0, 2.384185791015625e-07 ;  /* 0x00000004ff427435 */ /* 0x000fe200000001ff */
[----:B------:R-:W-:-:S02]  /*107e0*/  MOV R65, R68 ;  /* 0x0000004400417202 */ /* 0x000fc40000000f00 */
[----:B------:R-:W-:Y:S02]  /*107f0*/  MOV R214, RZ ;  /* 0x000000ff00d67202 */ /* 0x000fe40000000f00 */
[----:B------:R-:W-:Y:S02]  /*10800*/  MOV R213, 0xffffffff ;  /* 0xffffffff00d57802 */ /* 0x000fe40000000f00 */
[----:B------:R-:W-:Y:S02]  /*10810*/  MOV R64, 0x10830 ;  /* 0x0001083000407802 */ /* 0x000fe40000000f00 */
[----:B------:R-:W-:Y:S05]  /*10820*/  CALL.REL.NOINC `($__internal_32_$__cuda_sm70_shflsync_up) ;  /* 0x000017a000007944 */ /* 0x000fea0003c00000 */
        /* <DEDUP_REMOVED lines=8> */
[C---:B------:R-:W-:Y:S01]  /*108b0*/  FFMA.FTZ R211, R210.reuse, R67, R66 ;  /* 0x00000043d2d37223 */ /* 0x040fe20000010042 */
[----:B------:R-:W-:Y:S01]  /*108c0*/  HFMA2.MMA R66, -RZ, RZ, 0, 4.76837158203125e-07 ;  /* 0x00000008ff427435 */ /* 0x000fe200000001ff */
[----:B------:R-:W-:Y:S02]  /*108d0*/  FMUL.FTZ R210, R210, R70 ;  /* 0x00000046d2d27220 */ /* 0x000fe40000410000 */
[----:B------:R-:W-:Y:S01]  /*108e0*/  @P0 FADD.FTZ R69, R69, R64 ;  /* 0x0000004045450221 */ /* 0x000fe20000010000 */
[----:B------:R-:W-:Y:S01]  /*108f0*/  FSEL R70, R70, R211, !P0 ;  /* 0x000000d346467208 */ /* 0x000fe20004000000 */
[----:B------:R-:W-:Y:S01]  /*10900*/  @P0 FFMA.FTZ R67, R71, R67, -R210 ;  /* 0x0000004347430223 */ /* 0x000fe200000108d2 */
[----:B------:R-:W-:Y:S01]  /*10910*/  MOV R64, 0x10950 ;  /* 0x0001095000407802 */ /* 0x000fe20000000f00 */
[----:B------:R-:W-:-:S03]  /*10920*/  @P0 FADD.FTZ R68, R68, R65 ;  /* 0x0000004144440221 */ /* 0x000fc60000010000 */
[----:B------:R-:W-:Y:S02]  /*10930*/  MOV R65, R67 ;  /* 0x0000004300417202 */ /* 0x000fe40000000f00 */
[----:B------:R-:W-:Y:S05]  /*10940*/  CALL.REL.NOINC `($__internal_32_$__cuda_sm70_shflsync_up) ;  /* 0x0000168000007944 */ /* 0x000fea0003c00000 */
[----:B-1----:R-:W-:Y:S01]  /*10950*/  MOV R71, R66 ;  /* 0x0000004200477202 */ /* 0x002fe20000000f00 */
[----:B------:R-:W-:Y:S01]  /*10960*/  HFMA2.MMA R66, -RZ, RZ, 0, 4.76837158203125e-07 ;  /* 0x00000008ff427435 */ /* 0x000fe200000001ff */
[----:B------:R-:W-:Y:S02]  /*10970*/  MOV R65, R70 ;  /* 0x0000004600417202 */ /* 0x000fe40000000f00 */
[----:B------:R-:W-:Y:S02]  /*10980*/  MOV R214, RZ ;  /* 0x000000ff00d67202 */ /* 0x000fe40000000f00 */
[----:B------:R-:W-:Y:S02]  /*10990*/  MOV R213, 0xffffffff ;  /* 0xffffffff00d57802 */ /* 0x000fe40000000f00 */
[----:B------:R-:W-:Y:S02]  /*109a0*/  MOV R64, 0x109c0 ;  /* 0x000109c000407802 */ /* 0x000fe40000000f00 */
[----:B------:R-:W-:Y:S05]  /*109b0*/  CALL.REL.NOINC `($__internal_32_$__cuda_sm70_shflsync_up) ;  /* 0x0000161000007944 */ /* 0x000fea0003c00000 */
[----:B-1----:R-:W-:Y:S01]  /*109c0*/  MOV R210, R66 ;  /* 0x0000004200d27202 */ /* 0x002fe20000000f00 */
[----:B------:R-:W-:Y:S01]  /*109d0*/  HFMA2.MMA R66, -RZ, RZ, 0, 4.76837158203125e-07 ;  /* 0x00000008ff427435 */ /* 0x000fe200000001ff */
[----:B------:R-:W-:-:S02]  /*109e0*/  MOV R65, R69 ;  /* 0x0000004500417202 */ /* 0x000fc40000000f00 */
[----:B------:R-:W-:Y:S02]  /*109f0*/  MOV R214, RZ ;  /* 0x000000ff00d67202 */ /* 0x000fe40000000f00 */
[----:B------:R-:W-:Y:S02]  /*10a00*/  MOV R213, 0xffffffff ;  /* 0xffffffff00d57802 */ /* 0x000fe40000000f00 */
[----:B------:R-:W-:Y:S02]  /*10a10*/  MOV R64, 0x10a30 ;  /* 0x00010a3000407802 */ /* 0x000fe40000000f00 */
[----:B------:R-:W-:Y:S05]  /*10a20*/  CALL.REL.NOINC `($__internal_32_$__cuda_sm70_shflsync_up) ;  /* 0x000015a000007944 */ /* 0x000fea0003c00000 */
[----:B-1----:R-:W-:Y:S01]  /*10a30*/  MOV R211, R66 ;  /* 0x0000004200d37202 */ /* 0x002fe20000000f00 */
[----:B------:R-:W-:Y:S01]  /*10a40*/  HFMA2.MMA R66, -RZ, RZ, 0, 4.76837158203125e-07 ;  /* 0x00000008ff427435 */ /* 0x000fe200000001ff */
[----:B------:R-:W-:Y:S02]  /*10a50*/  MOV R65, R68 ;  /* 0x0000004400417202 */ /* 0x000fe40000000f00 */
[----:B------:R-:W-:Y:S02]  /*10a60*/  MOV R214, RZ ;  /* 0x000000ff00d67202 */ /* 0x000fe40000000f00 */
[----:B------:R-:W-:-:S02]  /*10a70*/  MOV R213, 0xffffffff ;  /* 0xffffffff00d57802 */ /* 0x000fc40000000f00 */
        /* <DEDUP_REMOVED lines=8> */
[-C--:B------:R-:W-:Y:S02]  /*10b00*/  FMUL.FTZ R66, R71, R70.reuse ;  /* 0x0000004647427220 */ /* 0x080fe40000410000 */
[-C--:B------:R-:W-:Y:S02]  /*10b10*/  FFMA.FTZ R64, R211, R67.reuse, -R64 ;  /* 0x00000043d3407223 */ /* 0x080fe40000010840 */
[C---:B------:R-:W-:Y:S01]  /*10b20*/  FFMA.FTZ R211, R210.reuse, R67, R66 ;  /* 0x00000043d2d37223 */ /* 0x040fe20000010042 */
[----:B------:R-:W-:Y:S01]  /*10b30*/  HFMA2.MMA R66, -RZ, RZ, 0, 9.5367431640625e-07 ;  /* 0x00000010ff427435 */ /* 0x000fe200000001ff */
[----:B------:R-:W-:-:S02]  /*10b40*/  FMUL.FTZ R210, R210, R70 ;  /* 0x00000046d2d27220 */ /* 0x000fc40000410000 */
[----:B------:R-:W-:Y:S01]  /*10b50*/  @P0 FADD.FTZ R69, R69, R64 ;  /* 0x0000004045450221 */ /* 0x000fe20000010000 */
[----:B------:R-:W-:Y:S01]  /*10b60*/  FSEL R70, R70, R211, !P0 ;  /* 0x000000d346467208 */ /* 0x000fe20004000000 */
[----:B------:R-:W-:Y:S01]  /*10b70*/  @P0 FFMA.FTZ R67, R71, R67, -R210 ;  /* 0x0000004347430223 */ /* 0x000fe200000108d2 */
[----:B------:R-:W-:Y:S01]  /*10b80*/  MOV R64, 0x10be0 ;  /* 0x00010be000407802 */ /* 0x000fe20000000f00 */
[----:B------:R-:W-:Y:S01]  /*10b90*/  @P0 FADD.FTZ R68, R68, R65 ;  /* 0x0000004144440221 */ /* 0x000fe20000010000 */
[----:B------:R-:W-:Y:S02]  /*10ba0*/  MOV R211, R69 ;  /* 0x0000004500d37202 */ /* 0x000fe40000000f00 */
[-C--:B------:R-:W-:Y:S02]  /*10bb0*/  MOV R212, R67.reuse ;  /* 0x0000004300d47202 */ /* 0x080fe40000000f00 */
[----:B------:R-:W-:Y:S02]  /*10bc0*/  MOV R65, R67 ;  /* 0x0000004300417202 */ /* 0x000fe40000000f00 */
[----:B------:R-:W-:Y:S05]  /*10bd0*/  CALL.REL.NOINC `($__internal_32_$__cuda_sm70_shflsync_up) ;  /* 0x000013f000007944 */ /* 0x000fea0003c00000 */
[----:B-1----:R-:W-:Y:S01]  /*10be0*/  MOV R67, R66 ;  /* 0x0000004200437202 */ /* 0x002fe20000000f00 */
[----:B------:R-:W-:Y:S01]  /*10bf0*/  HFMA2.MMA R66, -RZ, RZ, 0, 9.5367431640625e-07 ;  /* 0x00000010ff427435 */ /* 0x000fe200000001ff */
[----:B------:R-:W-:-:S02]  /*10c00*/  MOV R65, R70 ;  /* 0x0000004600417202 */ /* 0x000fc40000000f00 */
[----:B------:R-:W-:Y:S02]  /*10c10*/  MOV R214, RZ ;  /* 0x000000ff00d67202 */ /* 0x000fe40000000f00 */
[----:B------:R-:W-:Y:S02]  /*10c20*/  MOV R213, 0xffffffff ;  /* 0xffffffff00d57802 */ /* 0x000fe40000000f00 */
[----:B------:R-:W-:Y:S02]  /*10c30*/  MOV R64, 0x10c50 ;  /* 0x00010c5000407802 */ /* 0x000fe40000000f00 */
[----:B------:R-:W-:Y:S05]  /*10c40*/  CALL.REL.NOINC `($__internal_32_$__cuda_sm70_shflsync_up) ;  /* 0x0000138000007944 */ /* 0x000fea0003c00000 */
[----:B-1----:R-:W-:Y:S01]  /*10c50*/  MOV R71, R66 ;  /* 0x0000004200477202 */ /* 0x002fe20000000f00 */
[----:B------:R-:W-:Y:S01]  /*10c60*/  HFMA2.MMA R66, -RZ, RZ, 0, 9.5367431640625e-07 ;  /* 0x00000010ff427435 */ /* 0x000fe200000001ff */
[----:B------:R-:W-:Y:S02]  /*10c70*/  MOV R65, R69 ;  /* 0x0000004500417202 */ /* 0x000fe40000000f00 */
[----:B------:R-:W-:Y:S02]  /*10c80*/  MOV R214, RZ ;  /* 0x000000ff00d67202 */ /* 0x000fe40000000f00 */
[----:B------:R-:W-:-:S02]  /*10c90*/  MOV R213, 0xffffffff ;  /* 0xffffffff00d57802 */ /* 0x000fc40000000f00 */
[----:B------:R-:W-:Y:S02]  /*10ca0*/  MOV R64, 0x10cc0 ;  /* 0x00010cc000407802 */ /* 0x000fe40000000f00 */
[----:B------:R-:W-:Y:S05]  /*10cb0*/  CALL.REL.NOINC `($__internal_32_$__cuda_sm70_shflsync_up) ;  /* 0x0000131000007944 */ /* 0x000fea0003c00000 */
[----:B-1----:R-:W-:Y:S01]  /*10cc0*/  MOV R210, R66 ;  /* 0x0000004200d27202 */ /* 0x002fe20000000f00 */
[----:B------:R-:W-:Y:S01]  /*10cd0*/  HFMA2.MMA R66, -RZ, RZ, 0, 9.5367431640625e-07 ;  /* 0x00000010ff427435 */ /* 0x000fe200000001ff */
[----:B------:R-:W-:Y:S02]  /*10ce0*/  MOV R65, R68 ;  /* 0x0000004400417202 */ /* 0x000fe40000000f00 */
[----:B------:R-:W-:Y:S02]  /*10cf0*/  MOV R214, RZ ;  /* 0x000000ff00d67202 */ /* 0x000fe40000000f00 */
[----:B------:R-:W-:Y:S02]  /*10d00*/  MOV R213, 0xffffffff ;  /* 0xffffffff00d57802 */ /* 0x000fe40000000f00 */
[----:B------:R-:W-:Y:S02]  /*10d10*/  MOV R64, 0x10d30 ;  /* 0x00010d3000407802 */ /* 0x000fe40000000f00 */
[----:B------:R-:W-:Y:S05]  /*10d20*/  CALL.REL.NOINC `($__internal_32_$__cuda_sm70_shflsync_up) ;  /* 0x000012a000007944 */ /* 0x000fea0003c00000 */
[----:B-1----:R-:W-:Y:S01]  /*10d30*/  MOV R64, R66 ;  /* 0x0000004200407202 */ /* 0x002fe20000000f00 */
[----:B------:R-:W-:Y:S05]  /*10d40*/  BRA `(.L_x_1316) ;  /* 0xffff6cd000007947 */ /* 0x000fea000383ffff */
.L_x_1213:
[----:B-1----:R-:W-:Y:S01]  /*10d50*/  HFMA2.MMA R66, -RZ, RZ, 0, 5.9604644775390625e-08 ;  /* 0x00000001ff427435 */ /* 0x002fe200000001ff */
[----:B------:R-:W-:-:S02]  /*10d60*/  MOV R65, R69 ;  /* 0x0000004500417202 */ /* 0x000fc40000000f00 */
[----:B------:R-:W-:Y:S02]  /*10d70*/  MOV R214, RZ ;  /* 0x000000ff00d67202 */ /* 0x000fe40000000f00 */
[----:B------:R-:W-:Y:S02]  /*10d80*/  MOV R213, 0xffffffff ;  /* 0xffffffff00d57802 */ /* 0x000fe40000000f00 */
[----:B------:R-:W-:Y:S02]  /*10d90*/  MOV R64, 0x10db0 ;  /* 0x00010db000407802 */ /* 0x000fe40000000f00 */
[----:B0-----:R-:W-:Y:S05]  /*10da0*/  CALL.REL.NOINC `($__internal_32_$__cuda_sm70_shflsync_up) ;  /* 0x0000122000007944 */ /* 0x001fea0003c00000 */
[----:B-1----:R-:W-:Y:S01]  /*10db0*/  MOV R69, R66 ;  /* 0x0000004200457202 */ /* 0x002fe20000000f00 */
[----:B------:R-:W-:Y:S01]  /*10dc0*/  HFMA2.MMA R66, -RZ, RZ, 0, 5.9604644775390625e-08 ;  /* 0x00000001ff427435 */ /* 0x000fe200000001ff */
[----:B------:R-:W-:Y:S02]  /*10dd0*/  MOV R65, R68 ;  /* 0x0000004400417202 */ /* 0x000fe40000000f00 */
[----:B------:R-:W-:Y:S02]  /*10de0*/  MOV R214, RZ ;  /* 0x000000ff00d67202 */ /* 0x000fe40000000f00 */
[----:B------:R-:W-:-:S02]  /*10df0*/  MOV R213, 0xffffffff ;  /* 0xffffffff00d57802 */ /* 0x000fc40000000f00 */
[----:B------:R-:W-:Y:S02]  /*10e00*/  MOV R64, 0x10e20 ;  /* 0x00010e2000407802 */ /* 0x000fe40000000f00 */
[----:B------:R-:W-:Y:S05]  /*10e10*/  CALL.REL.NOINC `($__internal_32_$__cuda_sm70_shflsync_up) ;  /* 0x000011b000007944 */ /* 0x000fea0003c00000 */
        /* <DEDUP_REMOVED lines=14> */
[----:B-1----:R-:W-:Y:S01]  /*10f00*/  MOV R67, R66 ;  /* 0x0000004200437202 */ /* 0x002fe20000000f00 */
[----:B------:R-:W-:Y:S01]  /*10f10*/  HFMA2.MMA R66, -RZ, RZ, 0, 0 ;  /* 0x00000000ff427435 */ /* 0x000fe200000001ff */
[----:B------:R-:W-:Y:S02]  /*10f20*/  MOV R64, R60 ;  /* 0x0000003c00407202 */ /* 0x000fe40000000f00 */
[----:B------:R-:W-:Y:S02]  /*10f30*/  MOV R60, R69 ;  /* 0x00000045003c7202 */ /* 0x000fe40000000f00 */
[----:B------:R-:W-:-:S02]  /*10f40*/  MOV R211, R68 ;  /* 0x0000004400d37202 */ /* 0x000fc40000000f00 */
[----:B------:R-:W-:Y:S02]  /*10f50*/  MOV R210, R70 ;  /* 0x0000004600d27202 */ /* 0x000fe40000000f00 */
[----:B------:R-:W-:Y:S02]  /*10f60*/  MOV R247, 0xffffffff ;  /* 0xffffffff00f77802 */ /* 0x000fe40000000f00 */
[----:B------:R-:W-:Y:S02]  /*10f70*/  MOV R65, 0x10f90 ;  /* 0x00010f9000417802 */ /* 0x000fe40000000f00 */
[----:B------:R-:W-:Y:S05]  /*10f80*/  CALL.REL.NOINC `($__internal_31_$__cuda_sm70_shflsync_idx_p) ;  /* 0x00000fd000007944 */ /* 0x000fea0003c00000 */
[----:B-1----:R-:W-:Y:S01]  /*10f90*/  MOV R212, R66 ;  /* 0x0000004200d47202 */ /* 0x002fe20000000f00 */
[----:B------:R-:W-:Y:S01]  /*10fa0*/  HFMA2.MMA R66, -RZ, RZ, 0, 0 ;  /* 0x00000000ff427435 */ /* 0x000fe200000001ff */
[----:B------:R-:W-:Y:S02]  /*10fb0*/  MOV R64, R61 ;  /* 0x0000003d00407202 */ /* 0x000fe40000000f00 */
[----:B------:R-:W-:Y:S02]  /*10fc0*/  MOV R247, 0xffffffff ;  /* 0xffffffff00f77802 */ /* 0x000fe40000000f00 */
[----:B------:R-:W-:-:S02]  /*10fd0*/  MOV R65, 0x10ff0 ;  /* 0x00010ff000417802 */ /* 0x000fc40000000f00 */
[----:B0-----:R-:W-:Y:S05]  /*10fe0*/  CALL.REL.NOINC `($__internal_31_$__cuda_sm70_shflsync_idx_p) ;  /* 0x00000f7000007944 */ /* 0x001fea0003c00000 */
[----:B-1----:R-:W-:Y:S01]  /*10ff0*/  MOV R61, R66 ;  /* 0x00000042003d7202 */ /* 0x002fe20000000f00 */
[----:B------:R-:W-:Y:S01]  /*11000*/  HFMA2.MMA R66, -RZ, RZ, 0, 0 ;  /* 0x00000000ff427435 */ /* 0x000fe200000001ff */
[----:B------:R-:W-:-:S02]  /*11010*/  MOV R64, R62 ;  /* 0x0000003e00407202 */ /* 0x000fc40000000f00 */
[----:B------:R-:W-:Y:S02]  /*11020*/  MOV R247, 0xffffffff ;  /* 0xffffffff00f77802 */ /* 0x000fe40000000f00 */
[----:B------:R-:W-:Y:S02]  /*11030*/  MOV R65, 0x11050 ;  /* 0x0001105000417802 */ /* 0x000fe40000000f00 */
[----:B0-----:R-:W-:Y:S05]  /*11040*/  CALL.REL.NOINC `($__internal_31_$__cuda_sm70_shflsync_idx_p) ;  /* 0x00000f1000007944 */ /* 0x001fea0003c00000 */
[----:B-1----:R-:W-:Y:S01]  /*11050*/  MOV R62, R66 ;  /* 0x00000042003e7202 */ /* 0x002fe20000000f00 */
[----:B------:R-:W-:Y:S01]  /*11060*/  HFMA2.MMA R66, -RZ, RZ, 0, 0 ;  /* 0x00000000ff427435 */ /* 0x000fe200000001ff */
[----:B------:R-:W-:Y:S02]  /*11070*/  MOV R64, R63 ;  /* 0x0000003f00407202 */ /* 0x000fe40000000f00 */
[----:B------:R-:W-:Y:S02]  /*11080*/  MOV R247, 0xffffffff ;  /* 0xffffffff00f77802 */ /* 0x000fe40000000f00 */
[----:B------:R-:W-:Y:S02]  /*11090*/  MOV R65, 0x110b0 ;  /* 0x000110b000417802 */ /* 0x000fe40000000f00 */
[----:B0-----:R-:W-:Y:S05]  /*110a0*/  CALL.REL.NOINC `($__internal_31_$__cuda_sm70_shflsync_idx_p) ;  /* 0x00000eb000007944 */ /* 0x001fea0003c00000 */
[----:B-1----:R-:W-:Y:S01]  /*110b0*/  MOV R71, R66 ;  /* 0x0000004200477202 */ /* 0x002fe20000000f00 */
[----:B0-----:R-:W-:Y:S05]  /*110c0*/  BRA `(.L_x_1317) ;  /* 0xffff6c5000007947 */ /* 0x001fea000383ffff */
.L_x_1216:
[----:B------:R-:W-:Y:S01]  /*110d0*/  HFMA2.MMA R66, -RZ, RZ, 0, 5.9604644775390625e-08 ;  /* 0x00000001ff427435 */ /* 0x000fe200000001ff */
[----:B------:R-:W-:-:S02]  /*110e0*/  MOV R75, R71 ;  /* 0x00000047004b7202 */ /* 0x000fc40000000f00 */
[----:B------:R-:W-:Y:S02]  /*110f0*/  MOV R76, 0x1f ;  /* 0x0000001f004c7802 */ /* 0x000fe40000000f00 */
[----:B------:R-:W-:Y:S02]  /*11100*/  MOV R65, 0xffffffff ;  /* 0xffffffff00417802 */ /* 0x000fe40000000f00 */
[----:B------:R-:W-:Y:S02]  /*11110*/  MOV R64, 0x11130 ;  /* 0x0001113000407802 */ /* 0x000fe40000000f00 */
[----:B------:R-:W-:Y:S05]  /*11120*/  CALL.REL.NOINC `($__internal_30_$__cuda_sm70_shflsync_down) ;  /* 0x00000df000007944 */ /* 0x000fea0003c00000 */
[----:B-1----:R-:W-:Y:S01]  /*11130*/  MOV R67, R66 ;  /* 0x0000004200437202 */ /* 0x002fe20000000f00 */
[----:B------:R-:W-:Y:S05]  /*11140*/  BRA `(.L_x_1318) ;  /* 0xffff81f000007947 */ /* 0x000fea000383ffff */
.L_x_1217:
[----:B------:R-:W-:Y:S01]  /*11150*/  HFMA2.MMA R66, -RZ, RZ, 0, 5.9604644775390625e-08 ;  /* 0x00000001ff427435 */ /* 0x000fe200000001ff */
[----:B------:R-:W-:Y:S02]  /*11160*/  MOV R75, R69 ;  /* 0x00000045004b7202 */ /* 0x000fe40000000f00 */
[----:B------:R-:W-:Y:S02]  /*11170*/  MOV R76, 0x1f ;  /* 0x0000001f004c7802 */ /* 0x000fe40000000f00 */
[----:B------:R-:W-:-:S02]  /*11180*/  MOV R65, 0xffffffff ;  /* 0xffffffff00417802 */ /* 0x000fc40000000f00 */
[----:B------:R-:W-:Y:S02]  /*11190*/  MOV R64, 0x111b0 ;  /* 0x000111b000407802 */ /* 0x000fe40000000f00 */
[----:B01----:R-:W-:Y:S05]  /*111a0*/  CALL.REL.NOINC `($__internal_30_$__cuda_sm70_shflsync_down) ;  /* 0x00000d7000007944 */ /* 0x003fea0003c00000 */
[----:B-1----:R-:W-:Y:S01]  /*111b0*/  MOV R69, R66 ;  /* 0x0000004200457202 */ /* 0x002fe20000000f00 */
[----:B------:R-:W-:Y:S01]  /*111c0*/  HFMA2.MMA R66, -RZ, RZ, 0, 5.9604644775390625e-08 ;  /* 0x00000001ff427435 */ /* 0x000fe200000001ff */
[----:B------:R-:W-:Y:S02]  /*111d0*/  MOV R75, R68 ;  /* 0x00000044004b7202 */ /* 0x000fe40000000f00 */
[----:B------:R-:W-:Y:S02]  /*111e0*/  MOV R76, 0x1f ;  /* 0x0000001f004c7802 */ /* 0x000fe40000000f00 */
[----:B------:R-:W-:Y:S02]  /*111f0*/  MOV R65, 0xffffffff ;  /* 0xffffffff00417802 */ /* 0x000fe40000000f00 */
[----:B------:R-:W-:Y:S02]  /*11200*/  MOV R64, 0x11220 ;  /* 0x0001122000407802 */ /* 0x000fe40000000f00 */
[----:B------:R-:W-:Y:S05]  /*11210*/  CALL.REL.NOINC `($__internal_30_$__cuda_sm70_shflsync_down) ;  /* 0x00000d0000007944 */ /* 0x000fea0003c00000 */
[----:B-1----:R-:W-:Y:S01]  /*11220*/  MOV R73, R66 ;  /* 0x0000004200497202 */ /* 0x002fe20000000f00 */
[----:B------:R-:W-:Y:S01]  /*11230*/  HFMA2.MMA R66, -RZ, RZ, 0, 5.9604644775390625e-08 ;  /* 0x00000001ff427435 */ /* 0x000fe200000001ff */
[----:B------:R-:W-:-:S02]  /*11240*/  MOV R75, R70 ;  /* 0x00000046004b7202 */ /* 0x000fc40000000f00 */
[----:B------:R-:W-:Y:S02]  /*11250*/  MOV R76, 0x1f ;  /* 0x0000001f004c7802 */ /* 0x000fe40000000f00 */
[----:B------:R-:W-:Y:S02]  /*11260*/  MOV R65, 0xffffffff ;  /* 0xffffffff00417802 */ /* 0x000fe40000000f00 */
[----:B------:R-:W-:Y:S02]  /*11270*/  MOV R64, 0x11290 ;  /* 0x0001129000407802 */ /* 0x000fe40000000f00 */
[----:B------:R-:W-:Y:S05]  /*11280*/  CALL.REL.NOINC `($__internal_30_$__cuda_sm70_shflsync_down) ;  /* 0x00000c9000007944 */ /* 0x000fea0003c00000 */
[----:B-1----:R-:W-:Y:S05]  /*11290*/  BRA `(.L_x_1319) ;  /* 0xffff80e000007947 */ /* 0x002fea000383ffff */
.L_x_1220:
[----:B0-----:R-:W-:Y:S01]  /*112a0*/  HFMA2.MMA R66, -RZ, RZ, 0, 1.1920928955078125e-07 ;  /* 0x00000002ff427435 */ /* 0x001fe200000001ff */
[----:B------:R-:W-:Y:S02]  /*112b0*/  MOV R75, R71 ;  /* 0x00000047004b7202 */ /* 0x000fe40000000f00 */
[----:B------:R-:W-:Y:S02]  /*112c0*/  MOV R76, 0x1f ;  /* 0x0000001f004c7802 */ /* 0x000fe40000000f00 */
[----:B------:R-:W-:Y:S02]  /*112d0*/  MOV R65, 0xffffffff ;  /* 0xffffffff00417802 */ /* 0x000fe40000000f00 */
[----:B------:R-:W-:-:S02]  /*112e0*/  MOV R64, 0x11300 ;  /* 0x0001130000407802 */ /* 0x000fc40000000f00 */
[----:B-1234-:R-:W-:Y:S05]  /*112f0*/  CALL.REL.NOINC `($__internal_30_$__cuda_sm70_shflsync_down) ;  /* 0x00000c2000007944 */ /* 0x01efea0003c00000 */
[----:B-1----:R-:W-:Y:S01]  /*11300*/  MOV R67, R66 ;  /* 0x0000004200437202 */ /* 0x002fe20000000f00 */
[----:B------:R-:W-:Y:S01]  /*11310*/  HFMA2.MMA R66, -RZ, RZ, 0, 1.1920928955078125e-07 ;  /* 0x00000002ff427435 */ /* 0x000fe200000001ff */
[----:B------:R-:W-:-:S02]  /*11320*/  MOV R75, R74 ;  /* 0x0000004a004b7202 */ /* 0x000fc40000000f00 */
[----:B------:R-:W-:Y:S02]  /*11330*/  MOV R76, 0x1f ;  /* 0x0000001f004c7802 */ /* 0x000fe40000000f00 */
[----:B------:R-:W-:Y:S02]  /*11340*/  MOV R65, 0xffffffff ;  /* 0xffffffff00417802 */ /* 0x000fe40000000f00 */
[----:B------:R-:W-:Y:S02]  /*11350*/  MOV R64, 0x11370 ;  /* 0x0001137000407802 */ /* 0x000fe40000000f00 */
[----:B------:R-:W-:Y:S05]  /*11360*/  CALL.REL.NOINC `($__internal_30_$__cuda_sm70_shflsync_down) ;  /* 0x00000bb000007944 */ /* 0x000fea0003c00000 */
[----:B-1----:R-:W-:Y:S01]  /*11370*/  MOV R69, R66 ;  /* 0x0000004200457202 */ /* 0x002fe20000000f00 */
[----:B------:R-:W-:Y:S01]  /*11380*/  HFMA2.MMA R66, -RZ, RZ, 0, 1.1920928955078125e-07 ;  /* 0x00000002ff427435 */ /* 0x000fe200000001ff */
[----:B------:R-:W-:Y:S02]  /*11390*/  MOV R75, R68 ;  /* 0x00000044004b7202 */ /* 0x000fe40000000f00 */
[----:B------:R-:W-:Y:S02]  /*113a0*/  MOV R76, 0x1f ;  /* 0x0000001f004c7802 */ /* 0x000fe40000000f00 */
[----:B------:R-:W-:-:S02]  /*113b0*/  MOV R65, 0xffffffff ;  /* 0xffffffff00417802 */ /* 0x000fc40000000f00 */
[----:B------:R-:W-:Y:S02]  /*113c0*/  MOV R64, 0x113e0 ;  /* 0x000113e000407802 */ /* 0x000fe40000000f00 */
[----:B------:R-:W-:Y:S05]  /*113d0*/  CALL.REL.NOINC `($__internal_30_$__cuda_sm70_shflsync_down) ;  /* 0x00000b4000007944 */ /* 0x000fea0003c00000 */
[----:B-1----:R-:W-:Y:S01]  /*113e0*/  MOV R70, R66 ;  /* 0x0000004200467202 */ /* 0x002fe20000000f00 */
[----:B------:R-:W-:Y:S01]  /*113f0*/  HFMA2.MMA R66, -RZ, RZ, 0, 1.1920928955078125e-07 ;  /* 0x00000002ff427435 */ /* 0x000fe200000001ff */
[----:B------:R-:W-:Y:S02]  /*11400*/  MOV R75, R72 ;  /* 0x00000048004b7202 */ /* 0x000fe40000000f00 */
[----:B------:R-:W-:Y:S02]  /*11410*/  MOV R76, 0x1f ;  /* 0x0000001f004c7802 */ /* 0x000fe40000000f00 */
[----:B------:R-:W-:Y:S02]  /*11420*/  MOV R65, 0xffffffff ;  /* 0xffffffff00417802 */ /* 0x000fe40000000f00 */
[----:B------:R-:W-:Y:S02]  /*11430*/  MOV R64, 0x11450 ;  /* 0x0001145000407802 */ /* 0x000fe40000000f00 */
[----:B------:R-:W-:Y:S05]  /*11440*/  CALL.REL.NOINC `($__internal_30_$__cuda_sm70_shflsync_down) ;  /* 0x00000ad000007944 */ /* 0x000fea0003c00000 */
[----:B-1----:R-:W-:Y:S05]  /*11450*/  BRA `(.L_x_1320) ;  /* 0xffff807000007947 */ /* 0x002fea000383ffff */
.L_x_1223:
[----:B0-----:R-:W-:Y:S01]  /*11460*/  HFMA2.MMA R66, -RZ, RZ, 0, 2.384185791015625e-07 ;  /* 0x00000004ff427435 */ /* 0x001fe200000001ff */
[----:B------:R-:W-:Y:S02]  /*11470*/  MOV R75, R71 ;  /* 0x00000047004b7202 */ /* 0x000fe40000000f00 */
[----:B------:R-:W-:-:S02]  /*11480*/  MOV R76, 0x1f ;  /* 0x0000001f004c7802 */ /* 0x000fc40000000f00 */
[----:B------:R-:W-:Y:S02]  /*11490*/  MOV R65, 0xffffffff ;  /* 0xffffffff00417802 */ /* 0x000fe40000000f00 */
[----:B------:R-:W-:Y:S02]  /*114a0*/  MOV R64, 0x114c0 ;  /* 0x000114c000407802 */ /* 0x000fe40000000f00 */
[----:B-1234-:R-:W-:Y:S05]  /*114b0*/  CALL.REL.NOINC `($__internal_30_$__cuda_sm70_shflsync_down) ;  /* 0x00000a6000007944 */ /* 0x01efea0003c00000 */
[----:B-1----:R-:W-:Y:S01]  /*114c0*/  MOV R67, R66 ;  /* 0x0000004200437202 */ /* 0x002fe20000000f00 */
[----:B------:R-:W-:Y:S05]  /*114d0*/  BRA `(.L_x_1321) ;  /* 0xffff811000007947 */ /* 0x000fea000383ffff */
.L_x_1224:
[----:B0-----:R-:W-:Y:S01]  /*114e0*/  HFMA2.MMA R66, -RZ, RZ, 0, 2.384185791015625e-07 ;  /* 0x00000004ff427435 */ /* 0x001fe200000001ff */
[----:B------:R-:W-:Y:S02]  /*114f0*/  MOV R75, R74 ;  /* 0x0000004a004b7202 */ /* 0x000fe40000000f00 */
[----:B------:R-:W-:Y:S02]  /*11500*/  MOV R76, 0x1f ;  /* 0x0000001f004c7802 */ /* 0x000fe40000000f00 */
[----:B------:R-:W-:Y:S02]  /*11510*/  MOV R65, 0xffffffff ;  /* 0xffffffff00417802 */ /* 0x000fe40000000f00 */
[----:B------:R-:W-:-:S02]  /*11520*/  MOV R64, 0x11540 ;  /* 0x0001154000407802 */ /* 0x000fc40000000f00 */
[----:B-1234-:R-:W-:Y:S05]  /*11530*/  CALL.REL.NOINC `($__internal_30_$__cuda_sm70_shflsync_down) ;  /* 0x000009e000007944 */ /* 0x01efea0003c00000 */
[----:B-1----:R-:W-:Y:S01]  /*11540*/  MOV R69, R66 ;  /* 0x0000004200457202 */ /* 0x002fe20000000f00 */
[----:B------:R-:W-:Y:S01]  /*11550*/  HFMA2.MMA R66, -RZ, RZ, 0, 2.384185791015625e-07 ;  /* 0x00000004ff427435 */ /* 0x000fe200000001ff */
[----:B------:R-:W-:-:S02]  /*11560*/  MOV R75, R68 ;  /* 0x00000044004b7202 */ /* 0x000fc40000000f00 */
[----:B------:R-:W-:Y:S02]  /*11570*/  MOV R76, 0x1f ;  /* 0x0000001f004c7802 */ /* 0x000fe40000000f00 */
[----:B------:R-:W-:Y:S02]  /*11580*/  MOV R65, 0xffffffff ;  /* 0xffffffff00417802 */ /* 0x000fe40000000f00 */
[----:B------:R-:W-:Y:S02]  /*11590*/  MOV R64, 0x115b0 ;  /* 0x000115b000407802 */ /* 0x000fe40000000f00 */
[----:B------:R-:W-:Y:S05]  /*115a0*/  CALL.REL.NOINC `($__internal_30_$__cuda_sm70_shflsync_down) ;  /* 0x0000097000007944 */ /* 0x000fea0003c00000 */
[----:B-1----:R-:W-:Y:S01]  /*115b0*/  MOV R70, R66 ;  /* 0x0000004200467202 */ /* 0x002fe20000000f00 */
[----:B------:R-:W-:Y:S01]  /*115c0*/  HFMA2.MMA R66, -RZ, RZ, 0, 2.384185791015625e-07 ;  /* 0x00000004ff427435 */ /* 0x000fe200000001ff */
[----:B------:R-:W-:Y:S02]  /*115d0*/  MOV R75, R72 ;  /* 0x00000048004b7202 */ /* 0x000fe40000000f00 */
[----:B------:R-:W-:Y:S02]  /*115e0*/  MOV R76, 0x1f ;  /* 0x0000001f004c7802 */ /* 0x000fe40000000f00 */
[----:B------:R-:W-:-:S02]  /*115f0*/  MOV R65, 0xffffffff ;  /* 0xffffffff00417802 */ /* 0x000fc40000000f00 */
[----:B------:R-:W-:Y:S02]  /*11600*/  MOV R64, 0x11620 ;  /* 0x0001162000407802 */ /* 0x000fe40000000f00 */
[----:B------:R-:W-:Y:S05]  /*11610*/  CALL.REL.NOINC `($__internal_30_$__cuda_sm70_shflsync_down) ;  /* 0x0000090000007944 */ /* 0x000fea0003c00000 */
[----:B-1----:R-:W-:Y:S05]  /*11620*/  BRA `(.L_x_1322) ;  /* 0xffff800000007947 */ /* 0x002fea000383ffff */
.L_x_1227:
[----:B0-----:R-:W-:Y:S01]  /*11630*/  HFMA2.MMA R66, -RZ, RZ, 0, 4.76837158203125e-07 ;  /* 0x00000008ff427435 */ /* 0x001fe200000001ff */
[----:B------:R-:W-:Y:S02]  /*11640*/  MOV R75, R71 ;  /* 0x00000047004b7202 */ /* 0x000fe40000000f00 */
[----:B------:R-:W-:Y:S02]  /*11650*/  MOV R76, 0x1f ;  /* 0x0000001f004c7802 */ /* 0x000fe40000000f00 */
[----:B------:R-:W-:Y:S02]  /*11660*/  MOV R65, 0xffffffff ;  /* 0xffffffff00417802 */ /* 0x000fe40000000f00 */
[----:B------:R-:W-:Y:S02]  /*11670*/  MOV R64, 0x11690 ;  /* 0x0001169000407802 */ /* 0x000fe40000000f00 */
[----:B-1234-:R-:W-:Y:S05]  /*11680*/  CALL.REL.NOINC `($__internal_30_$__cuda_sm70_shflsync_down) ;  /* 0x0000089000007944 */ /* 0x01efea0003c00000 */
[----:B-1----:R-:W-:Y:S01]  /*11690*/  MOV R67, R66 ;  /* 0x0000004200437202 */ /* 0x002fe20000000f00 */
[----:B------:R-:W-:Y:S01]  /*116a0*/  HFMA2.MMA R66, -RZ, RZ, 0, 4.76837158203125e-07 ;  /* 0x00000008ff427435 */ /* 0x000fe200000001ff */
[----:B------:R-:W-:Y:S02]  /*116b0*/  MOV R75, R74 ;  /* 0x0000004a004b7202 */ /* 0x000fe40000000f00 */
[----:B------:R-:W-:-:S02]  /*116c0*/  MOV R76, 0x1f ;  /* 0x0000001f004c7802 */ /* 0x000fc40000000f00 */
[----:B------:R-:W-:Y:S02]  /*116d0*/  MOV R65, 0xffffffff ;  /* 0xffffffff00417802 */ /* 0x000fe40000000f00 */
[----:B------:R-:W-:Y:S02]  /*116e0*/  MOV R64, 0x11700 ;  /* 0x0001170000407802 */ /* 0x000fe40000000f00 */
[----:B------:R-:W-:Y:S05]  /*116f0*/  CALL.REL.NOINC `($__internal_30_$__cuda_sm70_shflsync_down) ;  /* 0x0000082000007944 */ /* 0x000fea0003c00000 */
[----:B-1----:R-:W-:Y:S01]  /*11700*/  MOV R69, R66 ;  /* 0x0000004200457202 */ /* 0x002fe20000000f00 */
[----:B------:R-:W-:Y:S01]  /*11710*/  HFMA2.MMA R66, -RZ, RZ, 0, 4.76837158203125e-07 ;  /* 0x00000008ff427435 */ /* 0x000fe200000001ff */
[----:B------:R-:W-:Y:S02]  /*11720*/  MOV R75, R68 ;  /* 0x00000044004b7202 */ /* 0x000fe40000000f00 */
[----:B------:R-:W-:Y:S02]  /*11730*/  MOV R76, 0x1f ;  /* 0x0000001f004c7802 */ /* 0x000fe40000000f00 */
[----:B------:R-:W-:Y:S02]  /*11740*/  MOV R65, 0xffffffff ;  /* 0xffffffff00417802 */ /* 0x000fe40000000f00 */
[----:B------:R-:W-:-:S02]  /*11750*/  MOV R64, 0x11770 ;  /* 0x0001177000407802 */ /* 0x000fc40000000f00 */
[----:B------:R-:W-:Y:S05]  /*11760*/  CALL.REL.NOINC `($__internal_30_$__cuda_sm70_shflsync_down) ;  /* 0x000007b000007944 */ /* 0x000fea0003c00000 */
[----:B-1----:R-:W-:Y:S01]  /*11770*/  MOV R70, R66 ;  /* 0x0000004200467202 */ /* 0x002fe20000000f00 */
[----:B------:R-:W-:Y:S01]  /*11780*/  HFMA2.MMA R66, -RZ, RZ, 0, 4.76837158203125e-07 ;  /* 0x00000008ff427435 */ /* 0x000fe200000001ff */
[----:B------:R-:W-:-:S02]  /*11790*/  MOV R75, R72 ;  /* 0x00000048004b7202 */ /* 0x000fc40000000f00 */
[----:B------:R-:W-:Y:S02]  /*117a0*/  MOV R76, 0x1f ;  /* 0x0000001f004c7802 */ /* 0x000fe40000000f00 */
[----:B------:R-:W-:Y:S02]  /*117b0*/  MOV R65, 0xffffffff ;  /* 0xffffffff00417802 */ /* 0x000fe40000000f00 */
[----:B------:R-:W-:Y:S02]  /*117c0*/  MOV R64, 0x117e0 ;  /* 0x000117e000407802 */ /* 0x000fe40000000f00 */
[----:B------:R-:W-:Y:S05]  /*117d0*/  CALL.REL.NOINC `($__internal_30_$__cuda_sm70_shflsync_down) ;  /* 0x0000074000007944 */ /* 0x000fea0003c00000 */
[----:B-1----:R-:W-:Y:S05]  /*117e0*/  BRA `(.L_x_1323) ;  /* 0xffff7f9000007947 */ /* 0x002fea000383ffff */
.L_x_1230:
[----:B0-----:R-:W-:Y:S01]  /*117f0*/  HFMA2.MMA R66, -RZ, RZ, 0, 9.5367431640625e-07 ;  /* 0x00000010ff427435 */ /* 0x001fe200000001ff */
[----:B------:R-:W-:Y:S02]  /*11800*/  MOV R75, R71 ;  /* 0x00000047004b7202 */ /* 0x000fe40000000f00 */
[----:B------:R-:W-:Y:S02]  /*11810*/  MOV R76, 0x1f ;  /* 0x0000001f004c7802 */ /* 0x000fe40000000f00 */
[----:B------:R-:W-:Y:S02]  /*11820*/  MOV R65, 0xffffffff ;  /* 0xffffffff00417802 */ /* 0x000fe40000000f00 */
[----:B------:R-:W-:-:S02]  /*11830*/  MOV R64, 0x11850 ;  /* 0x0001185000407802 */ /* 0x000fc40000000f00 */
[----:B-1234-:R-:W-:Y:S05]  /*11840*/  CALL.REL.NOINC `($__internal_30_$__cuda_sm70_shflsync_down) ;  /* 0x000006d000007944 */ /* 0x01efea0003c00000 */
[----:B-1----:R-:W-:Y:S01]  /*11850*/  MOV R67, R66 ;  /* 0x0000004200437202 */ /* 0x002fe20000000f00 */
[----:B------:R-:W-:Y:S05]  /*11860*/  BRA `(.L_x_1324) ;  /* 0xffff803000007947 */ /* 0x000fea000383ffff */
.L_x_1231:
[----:B0-----:R-:W-:Y:S01]  /*11870*/  HFMA2.MMA R66, -RZ, RZ, 0, 9.5367431640625e-07 ;  /* 0x00000010ff427435 */ /* 0x001fe200000001ff */
[----:B------:R-:W-:-:S02]  /*11880*/  MOV R75, R74 ;  /* 0x0000004a004b7202 */ /* 0x000fc40000000f00 */
[----:B------:R-:W-:Y:S02]  /*11890*/  MOV R76, 0x1f ;  /* 0x0000001f004c7802 */ /* 0x000fe40000000f00 */
[----:B------:R-:W-:Y:S02]  /*118a0*/  MOV R65, 0xffffffff ;  /* 0xffffffff00417802 */ /* 0x000fe40000000f00 */
[----:B------:R-:W-:Y:S02]  /*118b0*/  MOV R64, 0x118d0 ;  /* 0x000118d000407802 */ /* 0x000fe40000000f00 */
[----:B-1234-:R-:W-:Y:S05]  /*118c0*/  CALL.REL.NOINC `($__internal_30_$__cuda_sm70_shflsync_down) ;  /* 0x0000065000007944 */ /* 0x01efea0003c00000 */
[----:B-1----:R-:W-:Y:S01]  /*118d0*/  MOV R69, R66 ;  /* 0x0000004200457202 */ /* 0x002fe20000000f00 */
[----:B------:R-:W-:Y:S01]  /*118e0*/  HFMA2.MMA R66, -RZ, RZ, 0, 9.5367431640625e-07 ;  /* 0x00000010ff427435 */ /* 0x000fe200000001ff */
[----:B------:R-:W-:Y:S02]  /*118f0*/  MOV R75, R68 ;  /* 0x00000044004b7202 */ /* 0x000fe40000000f00 */
[----:B------:R-:W-:Y:S02]  /*11900*/  MOV R76, 0x1f ;  /* 0x0000001f004c7802 */ /* 0x000fe40000000f00 */
[----:B------:R-:W-:-:S02]  /*11910*/  MOV R65, 0xffffffff ;  /* 0xffffffff00417802 */ /* 0x000fc40000000f00 */
[----:B------:R-:W-:Y:S02]  /*11920*/  MOV R64, 0x11940 ;  /* 0x0001194000407802 */ /* 0x000fe40000000f00 */
[----:B------:R-:W-:Y:S05]  /*11930*/  CALL.REL.NOINC `($__internal_30_$__cuda_sm70_shflsync_down) ;  /* 0x000005e000007944 */ /* 0x000fea0003c00000 */
[----:B-1----:R-:W-:Y:S01]  /*11940*/  MOV R70, R66 ;  /* 0x0000004200467202 */ /* 0x002fe20000000f00 */
[----:B------:R-:W-:Y:S01]  /*11950*/  HFMA2.MMA R66, -RZ, RZ, 0, 9.5367431640625e-07 ;  /* 0x00000010ff427435 */ /* 0x000fe200000001ff */
[----:B------:R-:W-:Y:S02]  /*11960*/  MOV R75, R72 ;  /* 0x00000048004b7202 */ /* 0x000fe40000000f00 */
[----:B------:R-:W-:Y:S02]  /*11970*/  MOV R76, 0x1f ;  /* 0x0000001f004c7802 */ /* 0x000fe40000000f00 */
[----:B------:R-:W-:Y:S02]  /*11980*/  MOV R65, 0xffffffff ;  /* 0xffffffff00417802 */ /* 0x000fe40000000f00 */
[----:B------:R-:W-:Y:S02]  /*11990*/  MOV R64, 0x119b0 ;  /* 0x000119b000407802 */ /* 0x000fe40000000f00 */
[----:B------:R-:W-:Y:S05]  /*119a0*/  CALL.REL.NOINC `($__internal_30_$__cuda_sm70_shflsync_down) ;  /* 0x0000057000007944 */ /* 0x000fea0003c00000 */
[----:B-1----:R-:W-:Y:S05]  /*119b0*/  BRA `(.L_x_1325) ;  /* 0xffff7f2000007947 */ /* 0x002fea000383ffff */
.L_x_1234:
[----:B0-----:R-:W-:Y:S01]  /*119c0*/  HFMA2.MMA R66, -RZ, RZ, 0, 0 ;  /* 0x00000000ff427435 */ /* 0x001fe200000001ff */
[----:B------:R-:W-:Y:S02]  /*119d0*/  MOV R64, R71 ;  /* 0x0000004700407202 */ /* 0x000fe40000000f00 */
[----:B------:R-:W-:-:S02]  /*119e0*/  MOV R247, 0xffffffff ;  /* 0xffffffff00f77802 */ /* 0x000fc40000000f00 */
[----:B------:R-:W-:Y:S02]  /*119f0*/  MOV R65, 0x11a10 ;  /* 0x00011a1000417802 */ /* 0x000fe40000000f00 */
[----:B-1234-:R-:W-:Y:S05]  /*11a00*/  CALL.REL.NOINC `($__internal_31_$__cuda_sm70_shflsync_idx_p) ;  /* 0x0000055000007944 */ /* 0x01efea0003c00000 */
[----:B-1----:R-:W-:Y:S01]  /*11a10*/  MOV R69, R66 ;  /* 0x0000004200457202 */ /* 0x002fe20000000f00 */
[----:B------:R-:W-:Y:S01]  /*11a20*/  HFMA2.MMA R66, -RZ, RZ, 0, 0 ;  /* 0x00000000ff427435 */ /* 0x000fe200000001ff */
[----:B------:R-:W-:Y:S02]  /*11a30*/  MOV R64, R74 ;  /* 0x0000004a00407202 */ /* 0x000fe40000000f00 */
[----:B------:R-:W-:Y:S02]  /*11a40*/  MOV R247, 0xffffffff ;  /* 0xffffffff00f77802 */ /* 0x000fe40000000f00 */
[----:B------:R-:W-:Y:S02]  /*11a50*/  MOV R65, 0x11a70 ;  /* 0x00011a7000417802 */ /* 0x000fe40000000f00 */
[----:B0-----:R-:W-:Y:S05]  /*11a60*/  CALL.REL.NOINC `($__internal_31_$__cuda_sm70_shflsync_idx_p) ;  /* 0x000004f000007944 */ /* 0x001fea0003c00000 */
[----:B-1----:R-:W-:Y:S01]  /*11a70*/  MOV R73, R66 ;  /* 0x0000004200497202 */ /* 0x002fe20000000f00 */
[----:B------:R-:W-:Y:S01]  /*11a80*/  HFMA2.MMA R66, -RZ, RZ, 0, 0 ;  /* 0x00000000ff427435 */ /* 0x000fe200000001ff */
[----:B------:R-:W-:Y:S02]  /*11a90*/  MOV R64, R68 ;  /* 0x0000004400407202 */ /* 0x000fe40000000f00 */
[----:B------:R-:W-:-:S02]  /*11aa0*/  MOV R247, 0xffffffff ;  /* 0xffffffff00f77802 */ /* 0x000fc40000000f00 */
        /* <DEDUP_REMOVED lines=16> */
[----:B0-----:R-:W-:Y:S05]  /*11bb0*/  CALL.REL.NOINC `($__internal_30_$__cuda_sm70_shflsync_down) ;  /* 0x0000036000007944 */ /* 0x001fea0003c00000 */
[----:B-1----:R-:W-:Y:S01]  /*11bc0*/  MOV R71, R66 ;  /* 0x0000004200477202 */ /* 0x002fe20000000f00 */
[----:B------:R-:W-:Y:S01]  /*11bd0*/  HFMA2.MMA R66, -RZ, RZ, 0, 5.9604644775390625e-08 ;  /* 0x00000001ff427435 */ /* 0x000fe200000001ff */
[----:B------:R-:W-:Y:S02]  /*11be0*/  MOV R75, R74 ;  /* 0x0000004a004b7202 */ /* 0x000fe40000000f00 */
[----:B------:R-:W-:Y:S02]  /*11bf0*/  MOV R76, 0x1f ;  /* 0x0000001f004c7802 */ /* 0x000fe40000000f00 */
[----:B------:R-:W-:-:S02]  /*11c00*/  MOV R65, 0xffffffff ;  /* 0xffffffff00417802 */ /* 0x000fc40000000f00 */
[----:B------:R-:W-:Y:S02]  /*11c10*/  MOV R64, 0x11c30 ;  /* 0x00011c3000407802 */ /* 0x000fe40000000f00 */
[----:B------:R-:W-:Y:S05]  /*11c20*/  CALL.REL.NOINC `($__internal_30_$__cuda_sm70_shflsync_down) ;  /* 0x000002f000007944 */ /* 0x000fea0003c00000 */
        /* <DEDUP_REMOVED lines=26> */
[----:B------:R-:W-:Y:S05]  /*11dd0*/  CALL.REL.NOINC `($__internal_31_$__cuda_sm70_shflsync_idx_p) ;  /* 0x0000018000007944 */ /* 0x000fea0003c00000 */
        /* <DEDUP_REMOVED lines=20> */
        .weak           $__internal_30_$__cuda_sm70_shflsync_down
        .type           $__internal_30_$__cuda_sm70_shflsync_down,@function
        .size           $__internal_30_$__cuda_sm70_shflsync_down,($__internal_31_$__cuda_sm70_shflsync_idx_p - $__internal_30_$__cuda_sm70_shflsync_down)
$__internal_30_$__cuda_sm70_shflsync_down:
[----:B------:R-:W-:Y:S04]  /*11f20*/  WARPSYNC R65 ;  /* 0x0000004100007348 */ /* 0x000fe80003800000 */
[----:B------:R0:W1:Y:S02]  /*11f30*/  SHFL.DOWN PT, R66, R75, R66, R76 ;  /* 0x080000424b427389 */ /* 0x00006400000e004c */
[----:B0-----:R-:W-:-:S06]  /*11f40*/  HFMA2.MMA R65, -RZ, RZ, 0, 0 ;  /* 0x00000000ff417435 */ /* 0x001fcc00000001ff */
[----:B------:R-:W-:Y:S05]  /*11f50*/  RET.REL.NODEC R64 `(_Z25selective_scan_bwd_kernelI32Selective_Scan_bwd_kernel_traitsILi128ELi16ELb0ELb1ELb0ELb1ELb0EfN3c107complexIfEEEEv12SSMParamsBwd) ;  /* 0xfffee0a040007950 */ /* 0x000fea0003c3ffff */
        .weak           $__internal_31_$__cuda_sm70_shflsync_idx_p
        .type           $__internal_31_$__cuda_sm70_shflsync_idx_p,@function
        .size           $__internal_31_$__cuda_sm70_shflsync_idx_p,($__internal_32_$__cuda_sm70_shflsync_up - $__internal_31_$__cuda_sm70_shflsync_idx_p)
$__internal_31_$__cuda_sm70_shflsync_idx_p:
[----:B------:R-:W-:Y:S01]  /*11f60*/  MOV R91, 0x1f ;  /* 0x0000001f005b7802 */ /* 0x000fe20000000f00 */
[----:B------:R-:W-:Y:S04]  /*11f70*/  WARPSYNC R247 ;  /* 0x000000f700007348 */ /* 0x000fe80003800000 */
[----:B------:R0:W1:Y:S04]  /*11f80*/  SHFL.IDX PT, R66, R64, R66, R91 ;  /* 0x0000004240427389 */ /* 0x00006800000e005b */
[----:B0-----:R-:W0:Y:S01]  /*11f90*/  S2R R91, SR_LANEID ;  /* 0x00000000005b7919 */ /* 0x001e220000000000 */
[----:B------:R-:W-:Y:S01]  /*11fa0*/  MOV R64, R65 ;  /* 0x0000004100407202 */ /* 0x000fe20000000f00 */
[----:B------:R-:W-:-:S06]  /*11fb0*/  HFMA2.MMA R65, -RZ, RZ, 0, 0 ;  /* 0x00000000ff417435 */ /* 0x000fcc00000001ff */
[----:B------:R-:W-:Y:S05]  /*11fc0*/  RET.REL.NODEC R64 `(_Z25selective_scan_bwd_kernelI32Selective_Scan_bwd_kernel_traitsILi128ELi16ELb0ELb1ELb0ELb1ELb0EfN3c107complexIfEEEEv12SSMParamsBwd) ;  /* 0xfffee03040007950 */ /* 0x000fea0003c3ffff */
        .weak           $__internal_32_$__cuda_sm70_shflsync_up
        .type           $__internal_32_$__cuda_sm70_shflsync_up,@function
        .size           $__internal_32_$__cuda_sm70_shflsync_up,(.L_x_14467 - $__internal_32_$__cuda_sm70_shflsync_up)
$__internal_32_$__cuda_sm70_shflsync_up:
[----:B------:R-:W-:Y:S04]  /*11fd0*/  WARPSYNC R213 ;  /* 0x000000d500007348 */ /* 0x000fe80003800000 */
[----:B------:R0:W1:Y:S02]  /*11fe0*/  SHFL.UP PT, R66, R65, R66, R214 ;  /* 0x0400004241427389 */ /* 0x00006400000e00d6 */
[----:B0-----:R-:W-:-:S04]  /*11ff0*/  MOV R65, 0x0 ;  /* 0x0000000000417802 */ /* 0x001fc80000000f00 */
[----:B------:R-:W-:Y:S05]  /*12000*/  RET.REL.NODEC R64 `(_Z25selective_scan_bwd_kernelI32Selective_Scan_bwd_kernel_traitsILi128ELi16ELb0ELb1ELb0ELb1ELb0EfN3c107complexIfEEEEv12SSMParamsBwd) ;  /* 0xfffedff040007950 */ /* 0x000fea0003c3ffff */
.L_x_1327:
        /* <DEDUP_REMOVED lines=15> */
.L_x_14467:


//--------------------- .text._Z25selective_scan_bwd_kernelI32Selective_Scan_bwd_kernel_traitsILi128ELi16ELb0ELb1ELb0ELb1ELb1EfN3c107complexIfEEEEv12SSMParamsBwd --------------------------
	.section	.text._Z25selective_scan_bwd_kernelI32Selective_Scan_bwd_kernel_traitsILi128ELi16ELb0ELb1ELb0ELb1ELb1EfN3c107complexIfEEEEv12SSMParamsBwd,"ax",@progbits
	.sectioninfo	@"SHI_REGISTERS=255"
	.align	128
        .global         _Z25selective_scan_bwd_kernelI32Selective_Scan_bwd_kernel_traitsILi128ELi16ELb0ELb1ELb0ELb1ELb1EfN3c107complexIfEEEEv12SSMParamsBwd
        .type           _Z25selective_scan_bwd_kernelI32Selective_Scan_bwd_kernel_traitsILi128ELi16ELb0ELb1ELb0ELb1ELb1EfN3c107complexIfEEEEv12SSMParamsBwd,@function
        .size           _Z25selective_scan_bwd_kernelI32Selective_Scan_bwd_kernel_traitsILi128ELi16ELb0ELb1ELb0ELb1ELb1EfN3c107complexIfEEEEv12SSMParamsBwd,(.L_x_14470 - _Z25selective_scan_bwd_kernelI32Selective_Scan_bwd_kernel_traitsILi128ELi16ELb0ELb1ELb0ELb1ELb1EfN3c107complexIfEEEEv12SSMParamsBwd)
        .other          _Z25selective_scan_bwd_kernelI32Selective_Scan_bwd_kernel_traitsILi128ELi16ELb0ELb1ELb0ELb1ELb1EfN3c107complexIfEEEEv12SSMParamsBwd,@"STO_CUDA_ENTRY STV_DEFAULT"
_Z25selective_scan_bwd_kernelI32Selective_Scan_bwd_kernel_traitsILi128ELi16ELb0ELb1ELb0ELb1ELb1EfN3c107complexIfEEEEv12SSMParamsBwd:
.text._Z25selective_scan_bwd_kernelI32Selective_Scan_bwd_kernel_traitsILi128ELi16ELb0ELb1ELb0ELb1ELb1EfN3c107complexIfEEEEv12SSMParamsBwd:
        /* <DEDUP_REMOVED lines=161> */
[----:B------:R-:W-:Y:S02]  /*0a10*/  LOP3.LUT R0, R0, 0xfffffe00, RZ, 0xc0, !PT ;  /* 0xfffffe0000007812 */ /* 0x000fe400078ec0ff */
[----:B------:R-:W-:Y:S02]  /*0a20*/  LEA.HI R2, R2, R89, RZ, 0x5 ;  /* 0x0000005902027211 */ /* 0x000fe400078f28ff */
[----:B------:R-:W-:Y:S02]  /*0a30*/  LOP3.LUT R87, R0, 0x1f, R89, 0xf8, !PT ;  /* 0x0000001f00577812 */ /* 0x000fe400078ef859 */
[----:B------:R-:W-:Y:S02]  /*0a40*/  LOP3.LUT R238, R89, 0x1f, RZ, 0xc0, !PT ;  /* 0x0000001f59ee7812 */ /* 0x000fe400078ec0ff */
[----:B------:R-:W-:-:S02]  /*0a50*/  SHF.R.S32.HI R237, RZ, 0x5, R2 ;  /* 0x00000005ffed7819 */ /* 0x000fc40000011402 */
[----:B-1--4-:R-:W-:Y:S02]  /*0a60*/  SHF.R.S32.HI R0, RZ, 0x1f, R87 ;  /* 0x0000001fff007819 */ /* 0x012fe40000011457 */
.L_x_1472:
        /* <DEDUP_REMOVED lines=122> */
[----:B----4-:R-:W-:Y:S04]  /*1210*/  STS [R128.X4+0x80], R5 ;  /* 0x0000800580007388 */ /* 0x010fe80000004800 */
[----:B-----5:R1:W-:Y:S04]  /*1220*/  STS [R126.X4+0x100], R4 ;  /* 0x000100047e007388 */ /* 0x0203e80000004800 */
        /* <DEDUP_REMOVED lines=30> */
[----:B-1----:R-:W-:-:S03]  /*1410*/  CS2R R4, SRZ ;  /* 0x0000000000047805 */ /* 0x002fc6000001ff00 */
[----:B------:R-:W-:Y:S01]  /*1420*/  BAR.SYNC.DEFER_BLOCKING 0x0 ;  /* 0x0000000000007b1d */ /* 0x000fe20000010000 */
[----:B--2---:R-:W-:Y:S01]  /*1430*/  MOV R10, RZ ;  /* 0x000000ff000a7202 */ /* 0x004fe20000000f00 */
[----:B---3--:R-:W-:Y:S02]  /*1440*/  HFMA2.MMA R39, -RZ, RZ, 0, 0 ;  /* 0x00000000ff277435 */ /* 0x008fe400000001ff */
[----:B------:R-:W-:Y:S02]  /*1450*/  HFMA2.MMA R0, -RZ, RZ, 0, 0 ;  /* 0x00000000ff007435 */ /* 0x000fe400000001ff */
[----:B------:R-:W2:Y:S01]  /*1460*/  @!P0 LDG.E R5, [R194.64+0x80] ;  /* 0x00008020c2058981 */ /* 0x000ea2000c1e1900 */
[----:B------:R-:W-:Y:S01]  /*1470*/  ISETP.GE.AND P0, PT, R15, R74, PT ;  /* 0x0000004a0f00720c */ /* 0x000fe20003f06270 */
[----:B------:R-:W-:Y:S02]  /*1480*/  HFMA2.MMA R37, -RZ, RZ, 0, 0 ;  /* 0x00000000ff257435 */ /* 0x000fe400000001ff */
[----:B------:R-:W-:Y:S01]  /*1490*/  HFMA2.MMA R35, -RZ, RZ, 0, 0 ;  /* 0x00000000ff237435 */ /* 0x000fe200000001ff */
[----:B------:R-:W-:-:S03]  /*14a0*/  MOV R6, RZ ;  /* 0x000000ff00067202 */ /* 0x000fc60000000f00 */
[----:B------:R-:W3:Y:S01]  /*14b0*/  @!P1 LDG.E R0, [R194.64] ;  /* 0x00000020c2009981 */ /* 0x000ee2000c1e1900 */
[----:B------:R-:W-:-:S03]  /*14c0*/  MOV R8, RZ ;  /* 0x000000ff00087202 */ /* 0x000fc60000000f00 */
[----:B------:R-:W2:Y:S04]  /*14d0*/  @!P2 LDG.E R4, [R194.64+0x100] ;  /* 0x00010020c204a981 */ /* 0x000ea8000c1e1900 */
[----:B------:R-:W2:Y:S01]  /*14e0*/  @!P0 LDG.E R10, [R194.64+0x380] ;  /* 0x00038020c20a8981 */ /* 0x000ea2000c1e1900 */
[-C--:B------:R-:W-:Y:S02]  /*14f0*/  ISETP.GE.AND P0, PT, R17, R74.reuse, PT ;  /* 0x0000004a1100720c */ /* 0x080fe40003f06270 */
[-C--:B------:R-:W-:Y:S01]  /*1500*/  ISETP.GE.AND P1, PT, R21, R74.reuse, PT ;  /* 0x0000004a1500720c */ /* 0x080fe20003f26270 */
[----:B------:R-:W2:Y:S01]  /*1510*/  @!P3 LDG.E R6, [R194.64+0x180] ;  /* 0x00018020c206b981 */ /* 0x000ea2000c1e1900 */
[-C--:B------:R-:W-:Y:S01]  /*1520*/  ISETP.GE.AND P2, PT, R23, R74.reuse, PT ;  /* 0x0000004a1700720c */ /* 0x080fe20003f46270 */
[----:B----4-:R-:W-:Y:S01]  /*1530*/  HFMA2.MMA R41, -RZ, RZ, 0, 0 ;  /* 0x00000000ff297435 */ /* 0x010fe200000001ff */
[-C--:B------:R-:W-:Y:S01]  /*1540*/  ISETP.GE.AND P3, PT, R25, R74.reuse, PT ;  /* 0x0000004a1900720c */ /* 0x080fe20003f66270 */
[----:B------:R-:W4:Y:S01]  /*1550*/  @!P4 LDG.E R37, [R194.64+0x300] ;  /* 0x00030020c225c981 */ /* 0x000f22000c1e1900 */
[----:B------:R-:W-:Y:S01]  /*1560*/  ISETP.GE.AND P4, PT, R27, R74, PT ;  /* 0x0000004a1b00720c */ /* 0x000fe20003f86270 */
[----:B-----5:R-:W-:-:S02]  /*1570*/  HFMA2.MMA R43, -RZ, RZ, 0, 0 ;  /* 0x00000000ff2b7435 */ /* 0x020fc400000001ff */
[----:B------:R-:W5:Y:S04]  /*1580*/  @!P5 LDG.E R35, [R194.64+0x200] ;  /* 0x00020020c223d981 */ /* 0x000f68000c1e1900 */
[----:B------:R-:W4:Y:S01]  /*1590*/  @!P0 LDG.E R39, [R194.64+0x400] ;  /* 0x00040020c2278981 */ /* 0x000f22000c1e1900 */
[-C--:B------:R-:W-:Y:S02]  /*15a0*/  ISETP.GE.AND P0, PT, R19, R74.reuse, PT ;  /* 0x0000004a1300720c */ /* 0x080fe40003f06270 */
[-C--:B------:R-:W-:Y:S01]  /*15b0*/  ISETP.GE.AND P5, PT, R29, R74.reuse, PT ;  /* 0x0000004a1d00720c */ /* 0x080fe20003fa6270 */
[----:B------:R-:W4:Y:S01]  /*15c0*/  @!P6 LDG.E R8, [R194.64+0x280] ;  /* 0x00028020c208e981 */ /* 0x000f22000c1e1900 */
[----:B------:R-:W-:Y:S01]  /*15d0*/  ISETP.GE.AND P6, PT, R31, R74, PT ;  /* 0x0000004a1f00720c */ /* 0x000fe20003fc6270 */
[----:B0-----:R-:W-:Y:S01]  /*15e0*/  HFMA2.MMA R45, -RZ, RZ, 0, 0 ;  /* 0x00000000ff2d7435 */ /* 0x001fe200000001ff */
[----:B------:R-:W-:Y:S01]  /*15f0*/  MOV R12, RZ ;  /* 0x000000ff000c7202 */ /* 0x000fe20000000f00 */
[----:B------:R-:W4:Y:S01]  /*1600*/  @!P1 LDG.E R41, [R194.64+0x500] ;  /* 0x00050020c2299981 */ /* 0x000f22000c1e1900 */
[----:B------:R-:W-:-:S02]  /*1610*/  MOV R14, RZ ;  /* 0x000000ff000e7202 */ /* 0x000fc40000000f00 */
[----:B------:R-:W-:Y:S01]  /*1620*/  MOV R16, RZ ;  /* 0x000000ff00107202 */ /* 0x000fe20000000f00 */
[----:B------:R-:W4:Y:S01]  /*1630*/  @!P3 LDG.E R43, [R194.64+0x600] ;  /* 0x00060020c22bb981 */ /* 0x000f22000c1e1900 */
[----:B------:R-:W-:-:S03]  /*1640*/  MOV R18, RZ ;  /* 0x000000ff00127202 */ /* 0x000fc60000000f00 */
[----:B------:R-:W4:Y:S04]  /*1650*/  @!P0 LDG.E R12, [R194.64+0x480] ;  /* 0x00048020c20c8981 */ /* 0x000f28000c1e1900 */
[----:B------:R-:W4:Y:S04]  /*1660*/  @!P2 LDG.E R14, [R194.64+0x580] ;  /* 0x00058020c20ea981 */ /* 0x000f28000c1e1900 */
[----:B------:R-:W4:Y:S04]  /*1670*/  @!P4 LDG.E R16, [R194.64+0x680] ;  /* 0x00068020c210c981 */ /* 0x000f28000c1e1900 */
[----:B------:R-:W4:Y:S04]  /*1680*/  @!P5 LDG.E R45, [R194.64+0x700] ;  /* 0x00070020c22dd981 */ /* 0x000f28000c1e1900 */
[----:B------:R-:W4:Y:S01]  /*1690*/  @!P6 LDG.E R18, [R194.64+0x780] ;  /* 0x00078020c212e981 */ /* 0x000f22000c1e1900 */
[----:B------:R-:W-:-:S02]  /*16a0*/  P2R R22, PR, RZ, 0x1 ;  /* 0x00000001ff167803 */ /* 0x000fc40000000000 */
[-C--:B------:R-:W-:Y:S02]  /*16b0*/  ISETP.GE.AND P0, PT, R87, R74.reuse, PT ;  /* 0x0000004a5700720c */ /* 0x080fe40003f06270 */
[----:B------:R-:W-:Y:S02]  /*16c0*/  P2R R20, PR, RZ, 0x2 ;  /* 0x00000002ff147803 */ /* 0x000fe40000000000 */
[----:B------:R-:W-:Y:S02]  /*16d0*/  ISETP.GE.AND P1, PT, R33, R74, PT ;  /* 0x0000004a2100720c */ /* 0x000fe40003f26270 */
[----:B------:R-:W-:Y:S02]  /*16e0*/  MOV R63, RZ ;  /* 0x000000ff003f7202 */ /* 0x000fe40000000f00 */
[----:B------:R-:W-:Y:S02]  /*16f0*/  MOV R65, RZ ;  /* 0x000000ff00417202 */ /* 0x000fe40000000f00 */
[----:B------:R-:W-:-:S02]  /*1700*/  MOV R67, RZ ;  /* 0x000000ff00437202 */ /* 0x000fc40000000f00 */
[----:B------:R-:W-:Y:S02]  /*1710*/  MOV R69, RZ ;  /* 0x000000ff00457202 */ /* 0x000fe40000000f00 */
[----:B------:R-:W-:Y:S01]  /*1720*/  MOV R71, RZ ;  /* 0x000000ff00477202 */ /* 0x000fe20000000f00 */
[----:B---3--:R0:W-:Y:S04]  /*1730*/  STS [R130.X4], R0 ;  /* 0x0000000082007388 */ /* 0x0081e80000004800 */
[----:B--2---:R-:W-:Y:S04]  /*1740*/  STS [R128.X4+0x80], R5 ;  /* 0x0000800580007388 */ /* 0x004fe80000004800 */
[----:B------:R-:W-:Y:S04]  /*1750*/  STS [R126.X4+0x100], R4 ;  /* 0x000100047e007388 */ /* 0x000fe80000004800 */
[----:B------:R1:W-:Y:S04]  /*1760*/  STS [R124.X4+0x180], R6 ;  /* 0x000180067c007388 */ /* 0x0003e80000004800 */
[----:B-----5:R-:W-:Y:S04]  /*1770*/  STS [R252.X4+0x200], R35 ;  /* 0x00020023fc007388 */ /* 0x020fe80000004800 */
[----:B----4-:R2:W-:Y:S04]  /*1780*/  STS [R251.X4+0x280], R8 ;  /* 0x00028008fb007388 */ /* 0x0105e80000004800 */
        /* <DEDUP_REMOVED lines=11> */
[----:B------:R-:W5:Y:S04]  /*1840*/  LDS R49, [R86.X4] ;  /* 0x0000000056317984 */ /* 0x000f680000004800 */
[----:B------:R-:W0:Y:S04]  /*1850*/  LDS R48, [R86.X4+0x4] ;  /* 0x0000040056307984 */ /* 0x000e280000004800 */
[----:B------:R-:W0:Y:S04]  /*1860*/  LDS R47, [R86.X4+0x8] ;  /* 0x00000800562f7984 */ /* 0x000e280000004800 */
[----:B------:R-:W0:Y:S04]  /*1870*/  LDS R46, [R86.X4+0xc] ;  /* 0x00000c00562e7984 */ /* 0x000e280000004800 */
[----:B------:R-:W-:Y:S04]  /*1880*/  LDS R4, [R86.X4+0x10] ;  /* 0x0000100056047984 */ /* 0x000fe80000004800 */
[----:B------:R-:W0:Y:S04]  /*1890*/  LDS R44, [R86.X4+0x14] ;  /* 0x00001400562c7984 */ /* 0x000e280000004800 */
[----:B------:R-:W0:Y:S04]  /*18a0*/  LDS R43, [R86.X4+0x18] ;  /* 0x00001800562b7984 */ /* 0x000e280000004800 */
[----:B------:R-:W2:Y:S04]  /*18b0*/  LDS R42, [R86.X4+0x1c] ;  /* 0x00001c00562a7984 */ /* 0x000ea80000004800 */
[----:B------:R-:W3:Y:S04]  /*18c0*/  LDS R41, [R86.X4+0x20] ;  /* 0x0000200056297984 */ /* 0x000ee80000004800 */
[----:B------:R-:W3:Y:S04]  /*18d0*/  LDS R40, [R86.X4+0x24] ;  /* 0x0000240056287984 */ /* 0x000ee80000004800 */
[----:B------:R-:W3:Y:S04]  /*18e0*/  LDS R39, [R86.X4+0x28] ;  /* 0x0000280056277984 */ /* 0x000ee80000004800 */
[----:B------:R-:W3:Y:S04]  /*18f0*/  LDS R38, [R86.X4+0x2c] ;  /* 0x00002c0056267984 */ /* 0x000ee80000004800 */
[----:B------:R-:W3:Y:S04]  /*1900*/  LDS R37, [R86.X4+0x30] ;  /* 0x0000300056257984 */ /* 0x000ee80000004800 */
[----:B------:R-:W3:Y:S04]  /*1910*/  LDS R36, [R86.X4+0x34] ;  /* 0x0000340056247984 */ /* 0x000ee80000004800 */
[----:B------:R-:W4:Y:S04]  /*1920*/  LDS R35, [R86.X4+0x38] ;  /* 0x0000380056237984 */ /* 0x000f280000004800 */
[----:B------:R-:W4:Y:S04]  /*1930*/  LDS R34, [R86.X4+0x3c] ;  /* 0x00003c0056227984 */ /* 0x000f280000004800 */
[----:B------:R-:W-:Y:S01]  /*1940*/  BAR.SYNC.DEFER_BLOCKING 0x0 ;  /* 0x0000000000007b1d */ /* 0x000fe20000010000 */
[----:B0-----:R-:W-:-:S02]  /*1950*/  HFMA2.MMA R0, -RZ, RZ, 0, 0 ;  /* 0x00000000ff007435 */ /* 0x001fc400000001ff */
[----:B-1----:R-:W-:Y:S01]  /*1960*/  HFMA2.MMA R6, -RZ, RZ, 0, 0 ;  /* 0x00000000ff067435 */ /* 0x002fe200000001ff */
[----:B------:R-:W-:Y:S01]  /*1970*/  MOV R5, RZ ;  /* 0x000000ff00057202 */ /* 0x000fe20000000f00 */
[----:B--2---:R-:W-:-:S06]  /*1980*/  HFMA2.MMA R8, -RZ, RZ, 0, 0 ;  /* 0x00000000ff087435 */ /* 0x004fcc00000001ff */
[----:B------:R-:W2:Y:S01]  /*1990*/  @!P0 LDG.E R0, [R2.64] ;  /* 0x0000002002008981 */ /* 0x000ea2000c1e1900 */
[----:B------:R-:W-:-:S03]  /*19a0*/  ISETP.GE.AND P0, PT, R61, R74, PT ;  /* 0x0000004a3d00720c */ /* 0x000fc60003f06270 */
[----:B------:R-:W2:Y:S01]  /*19b0*/  @!P1 LDG.E R5, [R2.64+0x100] ;  /* 0x0001002002059981 */ /* 0x000ea2000c1e1900 */
[-C--:B------:R-:W-:Y:S02]  /*19c0*/  ISETP.GE.AND P1, PT, R9, R74.reuse, PT ;  /* 0x0000004a0900720c */ /* 0x080fe40003f26270 */
[----:B---3--:R-:W-:Y:S01]  /*19d0*/  MOV R45, RZ ;  /* 0x000000ff002d7202 */ /* 0x008fe20000000f00 */
[----:B------:R-:W-:Y:S01]  /*19e0*/  HFMA2.MMA R10, -RZ, RZ, 0, 0 ;  /* 0x00000000ff0a7435 */ /* 0x000fe200000001ff */
[----:B------:R-:W3:Y:S01]  /*19f0*/  @!P3 LDG.E R69, [R2.64+0x600] ;  /* 0x000600200245b981 */ /* 0x000ee2000c1e1900 */
[----:B------:R-:W-:Y:S02]  /*1a00*/  HFMA2.MMA R12, -RZ, RZ, 0, 0 ;  /* 0x00000000ff0c7435 */ /* 0x000fe400000001ff */
[----:B------:R-:W-:Y:S01]  /*1a10*/  HFMA2.MMA R14, -RZ, RZ, 0, 0 ;  /* 0x00000000ff0e7435 */ /* 0x000fe200000001ff */
[----:B------:R-:W3:Y:S04]  /*1a20*/  @!P5 LDG.E R71, [R2.64+0x700] ;  /* 0x000700200247d981 */ /* 0x000ee8000c1e1900 */
[----:B------:R-:W3:Y:S01]  /*1a30*/  @!P0 LDG.E R6, [R2.64+0x80] ;  /* 0x0000802002068981 */ /* 0x000ee2000c1e1900 */
[----:B------:R-:W-:-:S03]  /*1a40*/  ISETP.GE.AND P0, PT, R7, R74, PT ;  /* 0x0000004a0700720c */ /* 0x000fc60003f06270 */
[----:B------:R-:W3:Y:S01]  /*1a50*/  @!P1 LDG.E R45, [R2.64+0x200] ;  /* 0x00020020022d9981 */ /* 0x000ee2000c1e1900 */
[----:B------:R-:W-:-:S09]  /*1a60*/  ISETP.GE.AND P1, PT, R13, R74, PT ;  /* 0x0000004a0d00720c */ /* 0x000fd20003f26270 */
[----:B------:R-:W3:Y:S01]  /*1a70*/  @!P0 LDG.E R8, [R2.64+0x180] ;  /* 0x0001802002088981 */ /* 0x000ee2000c1e1900 */
[----:B------:R-:W-:-:S03]  /*1a80*/  ISETP.GE.AND P0, PT, R11, R74, PT ;  /* 0x0000004a0b00720c */ /* 0x000fc60003f06270 */
[----:B------:R-:W3:Y:S01]  /*1a90*/  @!P1 LDG.E R63, [R2.64+0x300] ;  /* 0x00030020023f9981 */ /* 0x000ee2000c1e1900 */
[----:B------:R-:W-:-:S09]  /*1aa0*/  ISETP.GE.AND P1, PT, R17, R74, PT ;  /* 0x0000004a1100720c */ /* 0x000fd20003f26270 */
[----:B------:R-:W3:Y:S01]  /*1ab0*/  @!P0 LDG.E R10, [R2.64+0x280] ;  /* 0x00028020020a8981 */ /* 0x000ee2000c1e1900 */
[----:B------:R-:W-:-:S03]  /*1ac0*/  ISETP.GE.AND P0, PT, R15, R74, PT ;  /* 0x0000004a0f00720c */ /* 0x000fc60003f06270 */
[----:B------:R-:W3:Y:S01]  /*1ad0*/  @!P1 LDG.E R65, [R2.64+0x400] ;  /* 0x0004002002419981 */ /* 0x000ee2000c1e1900 */
[----:B------:R-:W-:Y:S01]  /*1ae0*/  ISETP.NE.AND P1, PT, R20, RZ, PT ;  /* 0x000000ff1400720c */ /* 0x000fe20003f25270 */
[----:B------:R-:W-:-:S08]  /*1af0*/  HFMA2.MMA R16, -RZ, RZ, 0, 0 ;  /* 0x00000000ff107435 */ /* 0x000fd000000001ff */
[----:B------:R-:W3:Y:S01]  /*1b00*/  @!P0 LDG.E R12, [R2.64+0x380] ;  /* 0x00038020020c8981 */ /* 0x000ee2000c1e1900 */
[----:B------:R-:W-:Y:S01]  /*1b10*/  ISETP.NE.AND P0, PT, R22, RZ, PT ;  /* 0x000000ff1600720c */ /* 0x000fe20003f05270 */
[----:B----4-:R-:W-:Y:S01]  /*1b20*/  HFMA2.MMA R18, -RZ, RZ, 0, 0 ;  /* 0x00000000ff127435 */ /* 0x010fe200000001ff */
[----:B------:R-:W-:Y:S01]  /*1b30*/  MOV R20, RZ ;  /* 0x000000ff00147202 */ /* 0x000fe20000000f00 */
[----:B------:R-:W4:Y:S04]  /*1b40*/  @!P1 LDG.E R67, [R2.64+0x500] ;  /* 0x0005002002439981 */ /* 0x000f28000c1e1900 */
[----:B------:R-:W4:Y:S04]  /*1b50*/  @!P2 LDG.E R16, [R2.64+0x580] ;  /* 0x000580200210a981 */ /* 0x000f28000c1e1900 */
[----:B------:R-:W4:Y:S04]  /*1b60*/  @!P4 LDG.E R18, [R2.64+0x680] ;  /* 0x000680200212c981 */ /* 0x000f28000c1e1900 */
[----:B------:R-:W4:Y:S04]  /*1b70*/  @!P0 LDG.E R14, [R2.64+0x480] ;  /* 0x00048020020e8981 */ /* 0x000f28000c1e1900 */
[----:B------:R-:W4:Y:S01]  /*1b80*/  @!P6 LDG.E R20, [R2.64+0x780] ;  /* 0x000780200214e981 */ /* 0x000f22000c1e1900 */
[----:B-----5:R-:W-:-:S03]  /*1b90*/  FADD.FTZ R49, R49, UR5 ;  /* 0x0000000531317e21 */ /* 0x020fc60008010000 */
[----:B------:R-:W-:Y:S04]  /*1ba0*/  STL [R1+0xc], R130 ;  /* 0x00000c8201007387 */ /* 0x000fe80000100800 */
[----:B------:R-:W-:Y:S04]  /*1bb0*/  STL [R1+0x8], R128 ;  /* 0x0000088001007387 */ /* 0x000fe80000100800 */
[----:B------:R-:W-:Y:S04]  /*1bc0*/  STL [R1+0x4], R126 ;  /* 0x0000047e01007387 */ /* 0x000fe80000100800 */
[----:B------:R-:W-:Y:S01]  /*1bd0*/  STL [R1], R124 ;  /* 0x0000007c01007387 */ /* 0x000fe20000100800 */
        /* <DEDUP_REMOVED lines=14> */
[----:B---3--:R-:W-:Y:S04]  /*1cc0*/  STS [R128.X4+0x80], R6 ;  /* 0x0000800680007388 */ /* 0x008fe80000004800 */
[----:B------:R-:W-:Y:S04]  /*1cd0*/  STS [R126.X4+0x100], R5 ;  /* 0x000100057e007388 */ /* 0x000fe80000004800 */
[----:B------:R-:W-:Y:S04]  /*1ce0*/  STS [R124.X4+0x180], R8 ;  /* 0x000180087c007388 */ /* 0x000fe80000004800 */
[----:B------:R0:W-:Y:S04]  /*1cf0*/  STS [R252.X4+0x200], R45 ;  /* 0x0002002dfc007388 */ /* 0x0001e80000004800 */
[----:B------:R1:W-:Y:S04]  /*1d00*/  STS [R251.X4+0x280], R10 ;  /* 0x0002800afb007388 */ /* 0x0003e80000004800 */
[----:B------:R1:W-:Y:S01]  /*1d10*/  STS [R250.X4+0x300], R63 ;  /* 0x0003003ffa007388 */ /* 0x0003e20000004800 */
[----:B0-----:R-:W-:-:S03]  /*1d20*/  FADD.FTZ R45, R4, UR5 ;  /* 0x00000005042d7e21 */ /* 0x001fc60008010000 */
[----:B------:R1:W-:Y:S04]  /*1d30*/  STS [R249.X4+0x380], R12 ;  /* 0x0003800cf9007388 */ /* 0x0003e80000004800 */
[----:B------:R1:W-:Y:S01]  /*1d40*/  STS [R248.X4+0x400], R65 ;  /* 0x00040041f8007388 */ /* 0x0003e20000004800 */
[----:B------:R-:W-:-:S03]  /*1d50*/  FSETP.GTU.FTZ.AND P6, PT, R45, 20, PT ;  /* 0x41a000002d00780b */ /* 0x000fc60003fdc000 */
[----:B----4-:R1:W-:Y:S04]  /*1d60*/  STS [R245.X4+0x480], R14 ;  /* 0x0004800ef5007388 */ /* 0x0103e80000004800 */
        /* <DEDUP_REMOVED lines=9> */
[----:B------:R-:W-:Y:S02]  /*1e00*/  MOV R4, 0x3e800000 ;  /* 0x3e80000000047802 */ /* 0x000fe40000000f00 */
[----:B------:R-:W-:Y:S01]  /*1e10*/  MOV R5, 0x3d39bf78 ;  /* 0x3d39bf7800057802 */ /* 0x000fe20000000f00 */
[----:B-1----:R-:W0:Y:S02]  /*1e20*/  MUFU.EX2 R63, R49 ;  /* 0x00000031003f7308 */ /* 0x002e240000000800 */
        /* <DEDUP_REMOVED lines=27> */
.L_x_1330:
[----:B------:R-:W-:Y:S05]  /*1fe0*/  BSYNC B0 ;  /* 0x0000000000007941 */ /* 0x000fea0003800000 */
.L_x_1329:
[----:B------:R-:W-:Y:S01]  /*1ff0*/  BSSY B0, `(.L_x_1331) ;  /* 0x0000023000007945 */ /* 0x000fe20003800000 */
[----:B------:R-:W-:Y:S01]  /*2000*/  FSETP.GTU.FTZ.AND P2, PT, R42, 20, PT ;  /* 0x41a000002a00780b */ /* 0x000fe20003f5c000 */
[----:B------:R-:W-:Y:S01]  /*2010*/  FADD.FTZ R41, R41, UR5 ;  /* 0x0000000529297e21 */ /* 0x000fe20008010000 */
[----:B------:R-:W-:Y:S06]  /*2020*/  @P3 BRA `(.L_x_1332) ;  /* 0x000001f000003947 */ /* 0x000fec0003800000 */
[----:B------:R-:W-:Y:S01]  /*2030*/  FMUL.FTZ R48, R48, 1.4426950216293334961 ;  /* 0x3fb8aa3b30307820 */ /* 0x000fe20000410000 */
[----:B------:R-:W-:Y:S01]  /*2040*/  HFMA2.MMA R4, -RZ, RZ, 1.625, 0 ;  /* 0x3e800000ff047435 */ /* 0x000fe200000001ff */
[----:B-1----:R-:W-:Y:S02]  /*2050*/  MOV R63, 0x3d39bf78 ;  /* 0x3d39bf78003f7802 */ /* 0x002fe40000000f00 */
        /* <DEDUP_REMOVED lines=28> */
.L_x_1332:
[----:B------:R-:W-:Y:S05]  /*2220*/  BSYNC B0 ;  /* 0x0000000000007941 */ /* 0x000fea0003800000 */
.L_x_1331:
        /* <DEDUP_REMOVED lines=35> */
.L_x_1334:
[----:B------:R-:W-:Y:S05]  /*2460*/  BSYNC B0 ;  /* 0x0000000000007941 */ /* 0x000fea0003800000 */
.L_x_1333:
        /* <DEDUP_REMOVED lines=35> */
.L_x_1336:
[----:B------:R-:W-:Y:S05]  /*26a0*/  BSYNC B0 ;  /* 0x0000000000007941 */ /* 0x000fea0003800000 */
.L_x_1335:
        /* <DEDUP_REMOVED lines=35> */
.L_x_1338:
[----:B------:R-:W-:Y:S05]  /*28e0*/  BSYNC B0 ;  /* 0x0000000000007941 */ /* 0x000fea0003800000 */
.L_x_1337:
        /* <DEDUP_REMOVED lines=35> */
.L_x_1340:
[----:B------:R-:W-:Y:S05]  /*2b20*/  BSYNC B0 ;  /* 0x0000000000007941 */ /* 0x000fea0003800000 */
.L_x_1339:
        /* <DEDUP_REMOVED lines=35> */
.L_x_1342:
[----:B------:R-:W-:Y:S05]  /*2d60*/  BSYNC B0 ;  /* 0x0000000000007941 */ /* 0x000fea0003800000 */
.L_x_1341:
        /* <DEDUP_REMOVED lines=35> */
.L_x_1344:
[----:B------:R-:W-:Y:S05]  /*2fa0*/  BSYNC B0 ;  /* 0x0000000000007941 */ /* 0x000fea0003800000 */
.L_x_1343:
        /* <DEDUP_REMOVED lines=35> */
.L_x_1346:
[----:B------:R-:W-:Y:S05]  /*31e0*/  BSYNC B0 ;  /* 0x0000000000007941 */ /* 0x000fea0003800000 */
.L_x_1345:
[----:B------:R-:W-:Y:S01]  /*31f0*/  BSSY B0, `(.L_x_1347) ;  /* 0x0000022000007945 */ /* 0x000fe20003800000 */
[----:B------:R-:W-:Y:S01]  /*3200*/  FSETP.GTU.FTZ.AND P3, PT, R34, 20, PT ;  /* 0x41a000002200780b */ /* 0x000fe20003f7c000 */
[----:B------:R-:W-:Y:S07]  /*3210*/  @P4 BRA `(.L_x_1348) ;  /* 0x000001f000004947 */ /* 0x000fee0003800000 */
        /* <DEDUP_REMOVED lines=31> */
.L_x_1348:
[----:B------:R-:W-:Y:S05]  /*3410*/  BSYNC B0 ;  /* 0x0000000000007941 */ /* 0x000fea0003800000 */
.L_x_1347:
[----:B------:R-:W-:Y:S01]  /*3420*/  BSSY B0, `(.L_x_1349) ;  /* 0x0000021000007945 */ /* 0x000fe20003800000 */
[----:B------:R-:W-:Y:S05]  /*3430*/  @P5 BRA `(.L_x_1350) ;  /* 0x000001f000005947 */ /* 0x000fea0003800000 */
        /* <DEDUP_REMOVED lines=31> */
.L_x_1350:
[----:B------:R-:W-:Y:S05]  /*3630*/  BSYNC B0 ;  /* 0x0000000000007941 */ /* 0x000fea0003800000 */
.L_x_1349:
        /* <DEDUP_REMOVED lines=33> */
.L_x_1352:
[----:B------:R-:W-:Y:S05]  /*3850*/  BSYNC B0 ;  /* 0x0000000000007941 */ /* 0x000fea0003800000 */
.L_x_1351:
        /* <DEDUP_REMOVED lines=33> */
.L_x_1354:
[----:B------:R-:W-:Y:S05]  /*3a70*/  BSYNC B0 ;  /* 0x0000000000007941 */ /* 0x000fea0003800000 */
.L_x_1353:
        /* <DEDUP_REMOVED lines=33> */
.L_x_1356:
[----:B------:R-:W-:Y:S05]  /*3c90*/  BSYNC B0 ;  /* 0x0000000000007941 */ /* 0x000fea0003800000 */
.L_x_1355:
        /* <DEDUP_REMOVED lines=33> */
.L_x_1358:
[----:B------:R-:W-:Y:S05]  /*3eb0*/  BSYNC B0 ;  /* 0x0000000000007941 */ /* 0x000fea0003800000 */
.L_x_1357:
        /* <DEDUP_REMOVED lines=33> */
.L_x_1360:
[----:B------:R-:W-:Y:S05]  /*40d0*/  BSYNC B0 ;  /* 0x0000000000007941 */ /* 0x000fea0003800000 */
.L_x_1359:
[----:B------:R-:W-:Y:S01]  /*40e0*/  ISETP.GE.AND P0, PT, R87, R74, PT ;  /* 0x0000004a5700720c */ /* 0x000fe20003f06270 */
[----:B------:R-:W-:Y:S01]  /*40f0*/  ULDC.64 UR8, c[0x0][0x1f0] ;  /* 0x00007c0000087ab9 */ /* 0x000fe20000000a00 */
[----:B-1----:R-:W-:Y:S01]  /*4100*/  MOV R63, UR12 ;  /* 0x0000000c003f7c02 */ /* 0x002fe20008000f00 */
        /* <DEDUP_REMOVED lines=37> */
[----:B------:R-:W-:Y:S01]  /*4360*/  @!P0 IADD3.X R63, R122, UR38, R3, P1, !PT ;  /* 0x000000267a3f8c10 */ /* 0x000fe20008ffe403 */
[----:B------:R-:W-:Y:S01]  /*4370*/  UIMAD.WIDE.U32 UR8, UR10, UR36, UR8 ;  /* 0x000000240a0872a5 */ /* 0x000fe2000f8e0008 */
[----:B------:R-:W-:Y:S01]  /*4380*/  LEA R64, P1, R87, c[0x0][0x268], 0x2 ;  /* 0x00009a0057407a11 */ /* 0x000fe200078210ff */
[----:B------:R-:W-:Y:S01]  /*4390*/  UIMAD UR7, UR10, UR37, UR7 ;  /* 0x000000250a0772a4 */ /* 0x000fe2000f8e0207 */
[----:B------:R-:W-:Y:S01]  /*43a0*/  @!P0 LEA R2, P3, R6, c[0x0][0x258], 0x2 ;  /* 0x0000960006028a11 */ /* 0x000fe200078610ff */
[----:B------:R-:W-:Y:S01]  /*43b0*/  USHF.R.S32.HI UR27, URZ, 0x1f, UR26 ;  /* 0x0000001f3f1b7899 */ /* 0x000fe2000801141a */
[----:B------:R-:W-:Y:S01]  /*43c0*/  LDS R28, [R86.X4+0xc] ;  /* 0x00000c00561c7984 */ /* 0x000fe20000004800 */
[----:B------:R-:W-:-:S02]  /*43d0*/  UIADD3 UR37, UP0, UR26, UR34, URZ ;  /* 0x000000221a257290 */ /* 0x000fc4000ff1e03f */
[----:B------:R-:W-:Y:S01]  /*43e0*/  UIADD3 UR36, UP1, UR26, UR8, URZ ;  /* 0x000000081a247290 */ /* 0x000fe2000ff3e03f */
[----:B------:R-:W-:Y:S01]  /*43f0*/  @!P0 IADD3.X R3, R122, UR7, R5, P2, !PT ;  /* 0x000000077a038c10 */ /* 0x000fe200097fe405 */
[----:B------:R-:W-:Y:S01]  /*4400*/  UIADD3.X UR34, UR27, UR38, UR35, UP0, !UPT ;  /* 0x000000261b227290 */ /* 0x000fe200087fe423 */
[C---:B------:R-:W-:Y:S01]  /*4410*/  LEA R4, P2, R87.reuse, c[0x0][0x258], 0x2 ;  /* 0x0000960057047a11 */ /* 0x040fe200078410ff */
[----:B------:R-:W-:Y:S01]  /*4420*/  UIADD3.X UR8, UR27, UR7, UR9, UP1, !UPT ;  /* 0x000000071b087290 */ /* 0x000fe20008ffe409 */
[----:B------:R-:W-:Y:S01]  /*4430*/  MOV R10, UR37 ;  /* 0x00000025000a7c02 */ /* 0x000fe20008000f00 */
[----:B------:R-:W-:Y:S01]  /*4440*/  LDS R26, [R86.X4+0x10] ;  /* 0x00001000561a7984 */ /* 0x000fe20000004800 */
[----:B------:R-:W-:Y:S02]  /*4450*/  MOV R67, UR36 ;  /* 0x0000002400437c02 */ /* 0x000fe40008000f00 */
[C-C-:B------:R-:W-:Y:S01]  /*4460*/  LEA.HI.X R0, R87.reuse, c[0x0][0x25c], R122.reuse, 0x2, P2 ;  /* 0x0000970057007a11 */ /* 0x140fe200010f147a */
[----:B------:R-:W-:Y:S01]  /*4470*/  LDS R24, [R86.X4+0x14] ;  /* 0x0000140056187984 */ /* 0x000fe20000004800 */
[----:B------:R-:W-:-:S02]  /*4480*/  LEA.HI.X R5, R87, c[0x0][0x26c], R122, 0x2, P1 ;  /* 0x00009b0057057a11 */ /* 0x000fc400008f147a */
[----:B------:R-:W-:Y:S01]  /*4490*/  LEA R64, P2, R10, R64, 0x2 ;  /* 0x000000400a407211 */ /* 0x000fe200078410ff */
[----:B------:R-:W-:Y:S01]  /*44a0*/  LDS R16, [R86.X4+0x30] ;  /* 0x0000300056107984 */ /* 0x000fe20000004800 */
[----:B------:R-:W-:Y:S02]  /*44b0*/  MOV R12, UR34 ;  /* 0x00000022000c7c02 */ /* 0x000fe40008000f00 */
[----:B------:R-:W-:Y:S01]  /*44c0*/  MOV R14, UR8 ;  /* 0x00000008000e7c02 */ /* 0x000fe20008000f00 */
[----:B------:R-:W-:Y:S01]  /*44d0*/  LDS R18, [R86.X4+0x34] ;  /* 0x0000340056127984 */ /* 0x000fe20000004800 */
[----:B------:R-:W-:-:S03]  /*44e0*/  LEA R4, P4, R67, R4, 0x2 ;  /* 0x0000000443047211 */ /* 0x000fc600078810ff */
[----:B------:R-:W-:Y:S01]  /*44f0*/  LDS R20, [R86.X4+0x38] ;  /* 0x0000380056147984 */ /* 0x000fe20000004800 */
[----:B------:R-:W-:-:S03]  /*4500*/  @!P0 LEA R62, P1, R8, c[0x0][0x268], 0x2 ;  /* 0x00009a00083e8a11 */ /* 0x000fc600078210ff */
[----:B------:R-:W-:Y:S01]  /*4510*/  LDS R22, [R86.X4+0x3c] ;  /* 0x00003c0056167984 */ /* 0x000fe20000004800 */
[----:B------:R-:W-:Y:S01]  /*4520*/  LEA.HI.X R65, R10, R5, R12, 0x2, P2 ;  /* 0x000000050a417211 */ /* 0x000fe200010f140c */
[----:B------:R-:W-:Y:S01]  /*4530*/  CS2R R68, SRZ ;  /* 0x0000000000447805 */ /* 0x000fe2000001ff00 */
[----:B------:R-:W-:Y:S01]  /*4540*/  LEA.HI.X R5, R67, R0, R14, 0x2, P4 ;  /* 0x0000000043057211 */ /* 0x000fe200020f140e */
[----:B------:R-:W-:Y:S01]  /*4550*/  LDS R10, [R86.X4+0x24] ;  /* 0x00002400560a7984 */ /* 0x000fe20000004800 */
[----:B------:R-:W-:Y:S01]  /*4560*/  @!P0 LEA.HI.X R63, R8, c[0x0][0x26c], R63, 0x2, P1 ;  /* 0x00009b00083f8a11 */ /* 0x000fe200008f143f */
[----:B------:R-:W-:Y:S01]  /*4570*/  CS2R R72, SRZ ;  /* 0x0000000000487805 */ /* 0x000fe2000001ff00 */
[----:B------:R-:W-:Y:S01]  /*4580*/  @!P0 LEA.HI.X R3, R6, c[0x0][0x25c], R3, 0x2, P3 ;  /* 0x0000970006038a11 */ /* 0x000fe200018f1403 */
[----:B------:R-:W-:Y:S01]  /*4590*/  LDS R0, [R86.X4+0x18] ;  /* 0x0000180056007984 */ /* 0x000fe20000004800 */
[----:B------:R-:W-:Y:S01]  /*45a0*/  HFMA2.MMA R75, -RZ, RZ, 0, 0 ;  /* 0x00000000ff4b7435 */ /* 0x000fe200000001ff */
[-C--:B------:R-:W-:Y:S01]  /*45b0*/  ISETP.GE.AND P5, PT, R13, R74.reuse, PT ;  /* 0x0000004a0d00720c */ /* 0x080fe20003fa6270 */
[----:B------:R-:W-:Y:S01]  /*45c0*/  CS2R R70, SRZ ;  /* 0x0000000000467805 */ /* 0x000fe2000001ff00 */
[----:B------:R-:W-:Y:S01]  /*45d0*/  LDS R6, [R86.X4+0x1c] ;  /* 0x00001c0056067984 */ /* 0x000fe20000004800 */
[-C--:B------:R-:W-:Y:S01]  /*45e0*/  ISETP.GE.AND P6, PT, R11, R74.reuse, PT ;  /* 0x0000004a0b00720c */ /* 0x080fe20003fc6270 */
[----:B------:R-:W-:Y:S01]  /*45f0*/  CS2R R66, SRZ ;  /* 0x0000000000427805 */ /* 0x000fe2000001ff00 */
[----:B------:R-:W-:Y:S01]  /*4600*/  MOV R76, RZ ;  /* 0x000000ff004c7202 */ /* 0x000fe20000000f00 */
[----:B------:R-:W-:Y:S01]  /*4610*/  LDS R8, [R86.X4+0x20] ;  /* 0x0000200056087984 */ /* 0x000fe20000004800 */
[----:B------:R-:W-:Y:S01]  /*4620*/  HFMA2.MMA R79, -RZ, RZ, 0, 0 ;  /* 0x00000000ff4f7435 */ /* 0x000fe200000001ff */
[----:B------:R-:W-:Y:S01]  /*4630*/  CS2R R90, SRZ ;  /* 0x00000000005a7805 */ /* 0x000fe2000001ff00 */
[----:B------:R-:W-:Y:S01]  /*4640*/  MOV R92, RZ ;  /* 0x000000ff005c7202 */ /* 0x000fe20000000f00 */
[----:B------:R-:W-:Y:S01]  /*4650*/  LDS R12, [R86.X4+0x28] ;  /* 0x00002800560c7984 */ /* 0x000fe20000004800 */
[----:B------:R-:W-:Y:S01]  /*4660*/  HFMA2.MMA R94, -RZ, RZ, 0, 0 ;  /* 0x00000000ff5e7435 */ /* 0x000fe200000001ff */
[----:B------:R-:W-:Y:S01]  /*4670*/  CS2R R98, SRZ ;  /* 0x0000000000627805 */ /* 0x000fe2000001ff00 */
[----:B------:R-:W-:Y:S01]  /*4680*/  CS2R R96, SRZ ;  /* 0x0000000000607805 */ /* 0x000fe2000001ff00 */
[----:B------:R-:W-:Y:S01]  /*4690*/  LDS R14, [R86.X4+0x2c] ;  /* 0x00002c00560e7984 */ /* 0x000fe20000004800 */
[----:B------:R-:W-:Y:S01]  /*46a0*/  CS2R R100, SRZ ;  /* 0x0000000000647805 */ /* 0x000fe2000001ff00 */
[----:B------:R-:W-:Y:S01]  /*46b0*/  CS2R R102, SRZ ;  /* 0x0000000000667805 */ /* 0x000fe2000001ff00 */
[----:B------:R-:W-:Y:S01]  /*46c0*/  CS2R R104, SRZ ;  /* 0x0000000000687805 */ /* 0x000fe2000001ff00 */
[----:B------:R-:W-:Y:S01]  /*46d0*/  BAR.SYNC.DEFER_BLOCKING 0x0 ;  /* 0x0000000000007b1d */ /* 0x000fe20000010000 */
[----:B------:R-:W-:-:S02]  /*46e0*/  ISETP.GE.AND P1, PT, R33, R74, PT ;  /* 0x0000004a2100720c */ /* 0x000fc40003f26270 */
[----:B------:R-:W-:-:S03]  /*46f0*/  MOV R106, RZ ;  /* 0x000000ff006a7202 */ /* 0x000fc60000000f00 */
[----:B------:R-:W-:-:S08]  /*4700*/  ULDC.64 UR8, c[0x0][0x2e8] ;  /* 0x0000ba0000087ab9 */ /* 0x000fd00000000a00 */
[----:B------:R-:W2:Y:S01]  /*4710*/  @!P1 LDG.E R69, [R64.64+-0x1f00] ;  /* 0xffe1002040459981 */ /* 0x000ea2000c1e1900 */
[-C--:B------:R-:W-:Y:S02]  /*4720*/  ISETP.GE.AND P1, PT, R15, R74.reuse, PT ;  /* 0x0000004a0f00720c */ /* 0x080fe40003f26270 */
[-C--:B------:R-:W-:Y:S01]  /*4730*/  ISETP.GE.AND P2, PT, R9, R74.reuse, PT ;  /* 0x0000004a0900720c */ /* 0x080fe20003f46270 */
[----:B------:R0:W3:Y:S01]  /*4740*/  @!P0 LDG.E R67, [R62.64] ;  /* 0x000000203e438981 */ /* 0x0000e2000c1e1900 */
[-C--:B------:R-:W-:Y:S02]  /*4750*/  ISETP.GE.AND P3, PT, R61, R74.reuse, PT ;  /* 0x0000004a3d00720c */ /* 0x080fe40003f66270 */
[-C--:B------:R-:W-:Y:S01]  /*4760*/  ISETP.GE.AND P4, PT, R7, R74.reuse, PT ;  /* 0x0000004a0700720c */ /* 0x080fe20003f86270 */
[----:B------:R-:W4:Y:S04]  /*4770*/  @!P5 LDG.E R73, [R64.64+-0x1d00] ;  /* 0xffe300204049d981 */ /* 0x000f28000c1e1900 */
[----:B------:R-:W5:Y:S04]  /*4780*/  @!P6 LDG.E R70, [R64.64+-0x1d80] ;  /* 0xffe280204046e981 */ /* 0x000f68000c1e1900 */
[----:B------:R-:W2:Y:S01]  /*4790*/  @!P1 LDG.E R72, [R64.64+-0x1c80] ;  /* 0xffe3802040489981 */ /* 0x000ea2000c1e1900 */
[----:B------:R-:W-:Y:S01]  /*47a0*/  ISETP.GE.AND P1, PT, R17, R74, PT ;  /* 0x0000004a1100720c */ /* 0x000fe20003f26270 */
[----:B0-----:R-:W-:-:S02]  /*47b0*/  CS2R R62, SRZ ;  /* 0x00000000003e7805 */ /* 0x001fc4000001ff00 */
[----:B------:R-:W2:Y:S04]  /*47c0*/  @!P2 LDG.E R71, [R64.64+-0x1e00] ;  /* 0xffe200204047a981 */ /* 0x000ea8000c1e1900 */
[----:B------:R-:W2:Y:S04]  /*47d0*/  @!P3 LDG.E R66, [R64.64+-0x1f80] ;  /* 0xffe080204042b981 */ /* 0x000ea8000c1e1900 */
[----:B------:R-:W4:Y:S04]  /*47e0*/  @!P4 LDG.E R68, [R64.64+-0x1e80] ;  /* 0xffe180204044c981 */ /* 0x000f28000c1e1900 */
[----:B------:R-:W4:Y:S01]  /*47f0*/  @!P1 LDG.E R75, [R64.64+-0x1c00] ;  /* 0xffe40020404b9981 */ /* 0x000f22000c1e1900 */
[----:B------:R-:W-:-:S02]  /*4800*/  ISETP.GE.AND P1, PT, R19, R74, PT ;  /* 0x0000004a1300720c */ /* 0x000fc40003f26270 */
[-C--:B------:R-:W-:Y:S02]  /*4810*/  ISETP.GE.AND P2, PT, R23, R74.reuse, PT ;  /* 0x0000004a1700720c */ /* 0x080fe40003f46270 */
[-C--:B------:R-:W-:Y:S02]  /*4820*/  ISETP.GE.AND P3, PT, R25, R74.reuse, PT ;  /* 0x0000004a1900720c */ /* 0x080fe40003f66270 */
[-C--:B------:R-:W-:Y:S02]  /*4830*/  ISETP.GE.AND P4, PT, R27, R74.reuse, PT ;  /* 0x0000004a1b00720c */ /* 0x080fe40003f86270 */
[----:B------:R-:W-:-:S05]  /*4840*/  ISETP.GE.AND P5, PT, R29, R74, PT ;  /* 0x0000004a1d00720c */ /* 0x000fca0003fa6270 */
[----:B------:R-:W5:Y:S01]  /*4850*/  @!P1 LDG.E R76, [R64.64+-0x1b80] ;  /* 0xffe48020404c9981 */ /* 0x000f62000c1e1900 */
[-C--:B------:R-:W-:Y:S02]  /*4860*/  ISETP.GE.AND P1, PT, R21, R74.reuse, PT ;  /* 0x0000004a1500720c */ /* 0x080fe40003f26270 */
[----:B------:R-:W-:Y:S01]  /*4870*/  ISETP.GE.AND P6, PT, R31, R74, PT ;  /* 0x0000004a1f00720c */ /* 0x000fe20003fc6270 */
        /* <DEDUP_REMOVED lines=8> */
[----:B---3--:R-:W-:Y:S04]  /*4900*/  STS [R130.X4], R67 ;  /* 0x0000004382007388 */ /* 0x008fe80000004800 */
[----:B--2---:R-:W-:Y:S04]  /*4910*/  STS [R128.X4+0x80], R66 ;  /* 0x0000804280007388 */ /* 0x004fe80000004800 */
[----:B------:R-:W-:Y:S04]  /*4920*/  STS [R126.X4+0x100], R69 ;  /* 0x000100457e007388 */ /* 0x000fe80000004800 */
[----:B----4-:R-:W-:Y:S04]  /*4930*/  STS [R124.X4+0x180], R68 ;  /* 0x000180447c007388 */ /* 0x010fe80000004800 */
[----:B------:R-:W-:Y:S04]  /*4940*/  STS [R252.X4+0x200], R71 ;  /* 0x00020047fc007388 */ /* 0x000fe80000004800 */
        /* <DEDUP_REMOVED lines=12> */
[----:B------:R-:W1:Y:S04]  /*4a10*/  LDS R78, [R86.X4] ;  /* 0x00000000564e7984 */ /* 0x000e680000004800 */
[----:B------:R-:W2:Y:S04]  /*4a20*/  LDS R77, [R86.X4+0x4] ;  /* 0x00000400564d7984 */ /* 0x000ea80000004800 */
[----:B------:R-:W3:Y:S04]  /*4a30*/  LDS R76, [R86.X4+0x8] ;  /* 0x00000800564c7984 */ /* 0x000ee80000004800 */
[----:B------:R-:W4:Y:S04]  /*4a40*/  LDS R75, [R86.X4+0xc] ;  /* 0x00000c00564b7984 */ /* 0x000f280000004800 */
[----:B------:R-:W-:Y:S04]  /*4a50*/  LDS R73, [R86.X4+0x10] ;  /* 0x0000100056497984 */ /* 0x000fe80000004800 */
[----:B------:R-:W2:Y:S04]  /*4a60*/  LDS R72, [R86.X4+0x14] ;  /* 0x0000140056487984 */ /* 0x000ea80000004800 */
[----:B------:R-:W-:Y:S04]  /*4a70*/  LDS R71, [R86.X4+0x18] ;  /* 0x0000180056477984 */ /* 0x000fe80000004800 */
[----:B------:R-:W-:Y:S04]  /*4a80*/  LDS R70, [R86.X4+0x1c] ;  /* 0x00001c0056467984 */ /* 0x000fe80000004800 */
[----:B------:R-:W1:Y:S04]  /*4a90*/  LDS R69, [R86.X4+0x20] ;  /* 0x0000200056457984 */ /* 0x000e680000004800 */
[----:B------:R-:W-:Y:S04]  /*4aa0*/  LDS R62, [R86.X4+0x24] ;  /* 0x00002400563e7984 */ /* 0x000fe80000004800 */
[----:B------:R-:W-:Y:S04]  /*4ab0*/  LDS R63, [R86.X4+0x28] ;  /* 0x00002800563f7984 */ /* 0x000fe80000004800 */
[----:B------:R-:W-:Y:S04]  /*4ac0*/  LDS R64, [R86.X4+0x2c] ;  /* 0x00002c0056407984 */ /* 0x000fe80000004800 */
[----:B------:R-:W1:Y:S04]  /*4ad0*/  LDS R65, [R86.X4+0x30] ;  /* 0x0000300056417984 */ /* 0x000e680000004800 */
[----:B------:R-:W1:Y:S04]  /*4ae0*/  LDS R66, [R86.X4+0x34] ;  /* 0x0000340056427984 */ /* 0x000e680000004800 */
[----:B------:R-:W-:Y:S04]  /*4af0*/  LDS R67, [R86.X4+0x38] ;  /* 0x0000380056437984 */ /* 0x000fe80000004800 */
[----:B------:R-:W1:Y:S04]  /*4b00*/  LDS R68, [R86.X4+0x3c] ;  /* 0x00003c0056447984 */ /* 0x000e680000004800 */
        /* <DEDUP_REMOVED lines=30> */
[----:B--2---:R-:W-:-:S04]  /*4cf0*/  FMUL.FTZ R92, R77, -1.4426950216293334961 ;  /* 0xbfb8aa3b4d5c7820 */ /* 0x004fc80000410000 */
[----:B------:R-:W1:Y:S01]  /*4d00*/  MUFU.EX2 R90, R90 ;  /* 0x0000005a005a7308 */ /* 0x000e620000000800 */
[----:B---3--:R-:W-:-:S07]  /*4d10*/  FMUL.FTZ R93, R76, -1.4426950216293334961 ;  /* 0xbfb8aa3b4c5d7820 */ /* 0x008fce0000410000 */
[----:B------:R-:W2:Y:S01]  /*4d20*/  MUFU.EX2 R92, R92 ;  /* 0x0000005c005c7308 */ /* 0x000ea20000000800 */
[----:B----4-:R-:W-:-:S07]  /*4d30*/  FMUL.FTZ R107, R75, -1.4426950216293334961 ;  /* 0xbfb8aa3b4b6b7820 */ /* 0x010fce0000410000 */
[----:B------:R3:W-:Y:S01]  /*4d40*/  MUFU.EX2 R95, R93 ;  /* 0x0000005d005f7308 */ /* 0x0007e20000000800 */
[----:B0-----:R-:W-:Y:S02]  /*4d50*/  FMUL.FTZ R4, R72, -1.4426950216293334961 ;  /* 0xbfb8aa3b48047820 */ /* 0x001fe40000410000 */
[----:B---3--:R-:W-:-:S05]  /*4d60*/  FMUL.FTZ R93, R69, -1.4426950216293334961 ;  /* 0xbfb8aa3b455d7820 */ /* 0x008fca0000410000 */
[----:B------:R-:W0:Y:S01]  /*4d70*/  MUFU.EX2 R107, R107 ;  /* 0x0000006b006b7308 */ /* 0x000e220000000800 */
[----:B------:R-:W-:-:S07]  /*4d80*/  FMUL.FTZ R108, R73, -1.4426950216293334961 ;  /* 0xbfb8aa3b496c7820 */ /* 0x000fce0000410000 */
[----:B------:R1:W-:Y:S01]  /*4d90*/  MUFU.EX2 R111, R93 ;  /* 0x0000005d006f7308 */ /* 0x0003e20000000800 */
[----:B------:R-:W-:Y:S02]  /*4da0*/  FMUL.FTZ R5, R71, -1.4426950216293334961 ;  /* 0xbfb8aa3b47057820 */ /* 0x000fe40000410000 */
[----:B-1----:R-:W-:Y:S02]  /*4db0*/  FADD.FTZ R93, R90, 1 ;  /* 0x3f8000005a5d7421 */ /* 0x002fe40000010000 */
[----:B--2---:R-:W-:-:S03]  /*4dc0*/  FADD.FTZ R90, R92, 1 ;  /* 0x3f8000005c5a7421 */ /* 0x004fc60000010000 */
[----:B------:R-:W1:Y:S01]  /*4dd0*/  MUFU.EX2 R4, R4 ;  /* 0x0000000400047308 */ /* 0x000e620000000800 */
[----:B------:R-:W-:-:S07]  /*4de0*/  FMUL.FTZ R109, R70, -1.4426950216293334961 ;  /* 0xbfb8aa3b466d7820 */ /* 0x000fce0000410000 */
[----:B------:R-:W-:Y:S01]  /*4df0*/  MUFU.RCP R90, R90 ;  /* 0x0000005a005a7308 */ /* 0x000fe20000001000 */
[----:B0-----:R-:W-:-:S07]  /*4e00*/  FADD.FTZ R92, R107, 1 ;  /* 0x3f8000006b5c7421 */ /* 0x001fce0000010000 */
[----:B------:R-:W-:Y:S08]  /*4e10*/  MUFU.EX2 R108, R108 ;  /* 0x0000006c006c7308 */ /* 0x000ff00000000800 */
[----:B------:R-:W0:Y:S08]  /*4e20*/  MUFU.EX2 R5, R5 ;  /* 0x0000000500057308 */ /* 0x000e300000000800 */
[----:B------:R-:W-:Y:S01]  /*4e30*/  MUFU.RCP R93, R93 ;  /* 0x0000005d005d7308 */ /* 0x000fe20000001000 */
[----:B------:R-:W-:-:S02]  /*4e40*/  FMUL.FTZ R115, R65, -1.4426950216293334961 ;  /* 0xbfb8aa3b41737820 */ /* 0x000fc40000410000 */
[----:B------:R-:W-:-:S05]  /*4e50*/  FADD.FTZ R95, R95, 1 ;  /* 0x3f8000005f5f7421 */ /* 0x000fca0000010000 */
[----:B------:R2:W3:Y:S01]  /*4e60*/  MUFU.EX2 R110, R109 ;  /* 0x0000006d006e7308 */ /* 0x0004e20000000800 */
[----:B-1----:R-:W-:Y:S02]  /*4e70*/  FADD.FTZ R4, R4, 1 ;  /* 0x3f80000004047421 */ /* 0x002fe40000010000 */
[----:B------:R-:W-:-:S05]  /*4e80*/  FMUL.FTZ R113, R63, -1.4426950216293334961 ;  /* 0xbfb8aa3b3f717820 */ /* 0x000fca0000410000 */
[----:B------:R-:W1:Y:S01]  /*4e90*/  MUFU.RCP R92, R92 ;  /* 0x0000005c005c7308 */ /* 0x000e620000001000 */
[----:B--2---:R-:W-:Y:S02]  /*4ea0*/  FMUL.FTZ R109, R66, -1.4426950216293334961 ;  /* 0xbfb8aa3b426d7820 */ /* 0x004fe40000410000 */
[----:B0-----:R-:W-:-:S05]  /*4eb0*/  FADD.FTZ R5, R5, 1 ;  /* 0x3f80000005057421 */ /* 0x001fca0000010000 */
[----:B------:R-:W-:Y:S01]  /*4ec0*/  MUFU.EX2 R116, R109 ;  /* 0x0000006d00747308 */ /* 0x000fe20000000800 */
[----:B------:R-:W-:Y:S02]  /*4ed0*/  FMUL.FTZ R119, R68, -1.4426950216293334961 ;  /* 0xbfb8aa3b44777820 */ /* 0x000fe40000410000 */
[----:B---3--:R-:W-:-:S05]  /*4ee0*/  FADD.FTZ R110, R110, 1 ;  /* 0x3f8000006e6e7421 */ /* 0x008fca0000010000 */
[----:B------:R-:W0:Y:S08]  /*4ef0*/  MUFU.EX2 R115, R115 ;  /* 0x0000007300737308 */ /* 0x000e300000000800 */
[----:B------:R-:W2:Y:S08]  /*4f00*/  MUFU.RCP R95, R95 ;  /* 0x0000005f005f7308 */ /* 0x000eb00000001000 */
[----:B------:R3:W-:Y:S08]  /*4f10*/  MUFU.RCP R109, R4 ;  /* 0x00000004006d7308 */ /* 0x0007f00000001000 */
[----:B------:R-:W4:Y:S01]  /*4f20*/  MUFU.EX2 R113, R113 ;  /* 0x0000007100717308 */ /* 0x000f220000000800 */
[----:B------:R-:W-:-:S07]  /*4f30*/  FMUL.FTZ R114, R64, -1.4426950216293334961 ;  /* 0xbfb8aa3b40727820 */ /* 0x000fce0000410000 */
[----:B------:R-:W-:Y:S01]  /*4f40*/  MUFU.EX2 R120, R119 ;  /* 0x0000007700787308 */ /* 0x000fe20000000800 */
[----:B------:R-:W-:-:S07]  /*4f50*/  FMUL.FTZ R112, R62, -1.4426950216293334961 ;  /* 0xbfb8aa3b3e707820 */ /* 0x000fce0000410000 */
[----:B------:R-:W-:Y:S01]  /*4f60*/  MUFU.RCP R119, R110 ;  /* 0x0000006e00777308 */ /* 0x000fe20000001000 */
        /* <DEDUP_REMOVED lines=20> */
[----:B------:R-:W2:Y:S04]  /*50b0*/  LDS R99, [R86.X4+0xc] ;  /* 0x00000c0056637984 */ /* 0x000ea80000004800 */
[----:B------:R-:W2:Y:S01]  /*50c0*/  LDS R101, [R86.X4+0x10] ;  /* 0x0000100056657984 */ /* 0x000ea20000004800 */
[----:B-----5:R-:W-:-:S02]  /*50d0*/  FADD.FTZ R2, -R90, 1 ;  /* 0x3f8000005a027421 */ /* 0x020fc40000010100 */
[----:B------:R-:W-:Y:S01]  /*50e0*/  FADD.FTZ R94, R108, 1 ;  /* 0x3f8000006c5e7421 */ /* 0x000fe20000010000 */
[----:B------:R-:W5:Y:S01]  /*50f0*/  LDS R103, [R86.X4+0x18] ;  /* 0x0000180056677984 */ /* 0x000f620000004800 */
[----:B---3--:R-:W-:Y:S02]  /*5100*/  FFMA.FTZ R4, R77, R2, 1 ;  /* 0x3f8000004d047423 */ /* 0x008fe40000010002 */
[----:B------:R-:W-:Y:S01]  /*5110*/  FADD.FTZ R3, -R93, 1 ;  /* 0x3f8000005d037421 */ /* 0x000fe20000010100 */
[----:B------:R1:W-:Y:S01]  /*5120*/  MUFU.RCP R96, R5 ;  /* 0x0000000500607308 */ /* 0x0003e20000001000 */
[----:B------:R-:W3:Y:S02]  /*5130*/  LDS R107, [R86.X4+0x1c] ;  /* 0x00001c00566b7984 */ /* 0x000ee40000004800 */
[----:B------:R-:W-:Y:S02]  /*5140*/  FFMA.FTZ R3, R78, R3, 1 ;  /* 0x3f8000004e037423 */ /* 0x000fe40000010003 */
[----:B------:R-:W3:Y:S03]  /*5150*/  LDS R105, [R86.X4+0x14] ;  /* 0x0000140056697984 */ /* 0x000ee60000004800 */
[----:B------:R-:W2:Y:S01]  /*5160*/  MUFU.RCP R94, R94 ;  /* 0x0000005e005e7308 */ /* 0x000ea20000001000 */
[----:B------:R-:W-:Y:S01]  /*5170*/  FADD.FTZ R98, R111, 1 ;  /* 0x3f8000006f627421 */ /* 0x000fe20000010000 */
[----:B------:R-:W-:Y:S01]  /*5180*/  LDS R131, [R86.X4+0x30] ;  /* 0x0000300056837984 */ /* 0x000fe20000004800 */
[----:B0-----:R-:W-:-:S02]  /*5190*/  FMUL.FTZ R2, R60, R91 ;  /* 0x0000005b3c027220 */ /* 0x001fc40000410000 */
[----:B-1----:R-:W-:Y:S02]  /*51a0*/  FMUL.FTZ R5, R32, R79 ;  /* 0x0000004f20057220 */ /* 0x002fe40000410000 */
[----:B------:R-:W-:Y:S02]  /*51b0*/  FMUL.FTZ R2, R93, R2 ;  /* 0x000000025d027220 */ /* 0x000fe40000410000 */
[----:B------:R-:W-:Y:S02]  /*51c0*/  FMUL.FTZ R5, R90, R5 ;  /* 0x000000055a057220 */ /* 0x000fe40000410000 */
[----:B------:R-:W-:Y:S02]  /*51d0*/  FMUL.FTZ R3, R2, R3 ;  /* 0x0000000302037220 */ /* 0x000fe40000410000 */
[----:B------:R-:W-:Y:S02]  /*51e0*/  FADD.FTZ R2, -R92, 1 ;  /* 0x3f8000005c027421 */ /* 0x000fe40000010100 */
[----:B------:R-:W-:-:S02]  /*51f0*/  FMUL.FTZ R5, R5, R4 ;  /* 0x0000000405057220 */ /* 0x000fc40000410000 */
[----:B------:R-:W-:Y:S02]  /*5200*/  FFMA.FTZ R4, R75, R2, 1 ;  /* 0x3f8000004b047423 */ /* 0x000fe40000010002 */
[----:B------:R-:W-:Y:S02]  /*5210*/  FMUL.FTZ R117, R67, -1.4426950216293334961 ;  /* 0xbfb8aa3b43757820 */ /* 0x000fe40000410000 */
[----:B------:R-:W-:Y:S02]  /*5220*/  FADD.FTZ R102, R115, 1 ;  /* 0x3f80000073667421 */ /* 0x000fe40000010000 */
[----:B--2---:R-:W-:Y:S01]  /*5230*/  FADD.FTZ R111, -R95, 1 ;  /* 0x3f8000005f6f7421 */ /* 0x004fe20000010100 */
[----:B------:R-:W0:Y:S01]  /*5240*/  LDS R115, [R86.X4+0x24] ;  /* 0x0000240056737984 */ /* 0x000e220000004800 */
[----:B------:R-:W-:Y:S02]  /*5250*/  FMUL.FTZ R2, R30, R97 ;  /* 0x000000611e027220 */ /* 0x000fe40000410000 */
[----:B------:R-:W-:Y:S01]  /*5260*/  FMUL.FTZ R127, R28, R99 ;  /* 0x000000631c7f7220 */ /* 0x000fe20000410000 */
[----:B------:R-:W1:Y:S01]  /*5270*/  MUFU.EX2 R114, R114 ;  /* 0x0000007200727308 */ /* 0x000e620000000800 */
[----:B----4-:R-:W-:-:S02]  /*5280*/  FADD.FTZ R100, R113, 1 ;  /* 0x3f80000071647421 */ /* 0x010fc40000010000 */
[----:B------:R-:W-:Y:S01]  /*5290*/  FFMA.FTZ R125, R76, R111, 1 ;  /* 0x3f8000004c7d7423 */ /* 0x000fe2000001006f */
[----:B------:R-:W2:Y:S01]  /*52a0*/  LDS R113, [R86.X4+0x28] ;  /* 0x0000280056717984 */ /* 0x000ea20000004800 */
[----:B------:R-:W-:Y:S02]  /*52b0*/  FMUL.FTZ R2, R95, R2 ;  /* 0x000000025f027220 */ /* 0x000fe40000410000 */
[----:B------:R-:W-:Y:S01]  /*52c0*/  FMUL.FTZ R127, R92, R127 ;  /* 0x0000007f5c7f7220 */ /* 0x000fe20000410000 */
[----:B------:R-:W4:Y:S01]  /*52d0*/  MUFU.EX2 R112, R112 ;  /* 0x0000007000707308 */ /* 0x000f220000000800 */
[----:B------:R-:W-:Y:S01]  /*52e0*/  FMUL.FTZ R129, R26, R101 ;  /* 0x000000651a817220 */ /* 0x000fe20000410000 */
[----:B------:R-:W-:Y:S01]  /*52f0*/  LDS R111, [R86.X4+0x2c] ;  /* 0x00002c00566f7984 */ /* 0x000fe20000004800 */
[----:B------:R-:W-:Y:S02]  /*5300*/  FADD.FTZ R104, -R94, 1 ;  /* 0x3f8000005e687421 */ /* 0x000fe40000010100 */
[----:B------:R-:W-:-:S03]  /*5310*/  FMUL.FTZ R135, R2, R125 ;  /* 0x0000007d02877220 */ /* 0x000fc60000410000 */
[----:B------:R1:W0:Y:S01]  /*5320*/  MUFU.EX2 R118, R117 ;  /* 0x0000007500767308 */ /* 0x0002220000000800 */
[----:B------:R-:W-:Y:S02]  /*5330*/  FMUL.FTZ R137, R127, R4 ;  /* 0x000000047f897220 */ /* 0x000fe40000410000 */
[----:B------:R-:W-:Y:S02]  /*5340*/  FMUL.FTZ R129, R94, R129 ;  /* 0x000000815e817220 */ /* 0x000fe40000410000 */
[----:B------:R-:W-:Y:S01]  /*5350*/  FADD.FTZ R125, -R109, 1 ;  /* 0x3f8000006d7d7421 */ /* 0x000fe20000010100 */
[----:B-1----:R-:W1:Y:S01]  /*5360*/  LDS R117, [R86.X4+0x20] ;  /* 0x0000200056757984 */ /* 0x002e620000004800 */
[----:B------:R-:W-:Y:S02]  /*5370*/  FADD.FTZ R127, -R119, 1 ;  /* 0x3f800000777f7421 */ /* 0x000fe40000010100 */
[----:B------:R-:W-:Y:S02]  /*5380*/  FFMA.FTZ R104, R73, R104, 1 ;  /* 0x3f80000049687423 */ /* 0x000fe40000010068 */
[----:B------:R-:W-:-:S02]  /*5390*/  FFMA.FTZ R141, R72, R125, 1 ;  /* 0x3f800000488d7423 */ /* 0x000fc4000001007d */
[----:B------:R-:W-:Y:S01]  /*53a0*/  FMUL.FTZ R139, R129, R104 ;  /* 0x00000068818b7220 */ /* 0x000fe20000410000 */
[----:B------:R-:W-:Y:S01]  /*53b0*/  LDS R125, [R86.X4+0x3c] ;  /* 0x00003c00567d7984 */ /* 0x000fe20000004800 */
[----:B------:R-:W-:-:S03]  /*53c0*/  FFMA.FTZ R145, R70, R127, 1 ;  /* 0x3f80000046917423 */ /* 0x000fc6000001007f */
[----:B------:R-:W1:Y:S04]  /*53d0*/  LDS R129, [R86.X4+0x34] ;  /* 0x0000340056817984 */ /* 0x000e680000004800 */
[----:B------:R-:W1:Y:S01]  /*53e0*/  LDS R127, [R86.X4+0x38] ;  /* 0x00003800567f7984 */ /* 0x000e620000004800 */
[----:B------:R-:W-:Y:S01]  /*53f0*/  FADD.FTZ R114, R114, 1 ;  /* 0x3f80000072727421 */ /* 0x000fe20000010000 */
[----:B------:R-:W2:Y:S01]  /*5400*/  MUFU.RCP R100, R100 ;  /* 0x0000006400647308 */ /* 0x000ea20000001000 */
[----:B----4-:R-:W-:Y:S01]  /*5410*/  FADD.FTZ R112, R112, 1 ;  /* 0x3f80000070707421 */ /* 0x010fe20000010000 */
[----:B------:R-:W-:Y:S01]  /*5420*/  BAR.SYNC.DEFER_BLOCKING 0x0 ;  /* 0x0000000000007b1d */ /* 0x000fe20000010000 */
[----:B------:R-:W-:Y:S02]  /*5430*/  FADD.FTZ R2, -R96, 1 ;  /* 0x3f80000060027421 */ /* 0x000fe40000010100 */
[----:B-----5:R-:W-:-:S03]  /*5440*/  FMUL.FTZ R143, R0, R103 ;  /* 0x00000067008f7220 */ /* 0x020fc60000410000 */
[----:B------:R-:W4:Y:S01]  /*5450*/  MUFU.RCP R123, R114 ;  /* 0x00000072007b7308 */ /* 0x000f220000001000 */
[----:B0-----:R-:W-:Y:S02]  /*5460*/  FADD.FTZ R104, R118, 1 ;  /* 0x3f80000076687421 */ /* 0x001fe40000010000 */
[----:B------:R-:W-:-:S05]  /*5470*/  FADD.FTZ R116, R116, 1 ;  /* 0x3f80000074747421 */ /* 0x000fca0000010000 */
[----:B------:R-:W0:Y:S01]  /*5480*/  MUFU.RCP R121, R112 ;  /* 0x0000007000797308 */ /* 0x000e220000001000 */
[----:B------:R-:W-:Y:S02]  /*5490*/  FADD.FTZ R120, R120, 1 ;  /* 0x3f80000078787421 */ /* 0x000fe40000010000 */
[----:B------:R-:W-:Y:S02]  /*54a0*/  FFMA.FTZ R4, R71, R2, 1 ;  /* 0x3f80000047047423 */ /* 0x000fe40000010002 */
[----:B---3--:R-:W-:Y:S02]  /*54b0*/  FMUL.FTZ R106, R6, R107 ;  /* 0x0000006b066a7220 */ /* 0x008fe40000410000 */
[----:B------:R-:W-:Y:S01]  /*54c0*/  FMUL.FTZ R143, R96, R143 ;  /* 0x0000008f608f7220 */ /* 0x000fe20000410000 */
[----:B------:R-:W3:Y:S01]  /*54d0*/  MUFU.RCP R98, R98 ;  /* 0x0000006200627308 */ /* 0x000ee20000001000 */
[----:B------:R-:W-:Y:S02]  /*54e0*/  FMUL.FTZ R106, R119, R106 ;  /* 0x0000006a776a7220 */ /* 0x000fe40000410000 */
[----:B------:R-:W-:-:S02]  /*54f0*/  FMUL.FTZ R143, R143, R4 ;  /* 0x000000048f8f7220 */ /* 0x000fc40000410000 */
[----:B--2---:R-:W-:-:S03]  /*5500*/  FADD.FTZ R4, -R100, 1 ;  /* 0x3f80000064047421 */ /* 0x004fc60000010100 */
[----:B------:R-:W2:Y:S01]  /*5510*/  MUFU.RCP R133, R116 ;  /* 0x0000007400857308 */ /* 0x000ea20000001000 */
[----:B------:R-:W-:Y:S02]  /*5520*/  FMUL.FTZ R2, R24, R105 ;  /* 0x0000006918027220 */ /* 0x000fe40000410000 */
[----:B------:R-:W-:-:S05]  /*5530*/  FMUL.FTZ R145, R106, R145 ;  /* 0x000000916a917220 */ /* 0x000fca0000410000 */
[----:B------:R-:W5:Y:S01]  /*5540*/  MUFU.RCP R104, R104 ;  /* 0x0000006800687308 */ /* 0x000f620000001000 */
[----:B----4-:R-:W-:-:S07]  /*5550*/  FADD.FTZ R151, -R123, 1 ;  /* 0x3f8000007b977421 */ /* 0x010fce0000010100 */
[----:B------:R-:W4:Y:S01]  /*5560*/  MUFU.RCP R161, R120 ;  /* 0x0000007800a17308 */ /* 0x000f220000001000 */
[----:B------:R-:W-:Y:S02]  /*5570*/  FFMA.FTZ R106, R63, R4, 1 ;  /* 0x3f8000003f6a7423 */ /* 0x000fe40000010004 */
[----:B------:R-:W-:Y:S02]  /*5580*/  FMUL.FTZ R2, R109, R2 ;  /* 0x000000026d027220 */ /* 0x000fe40000410000 */
[----:B0-----:R-:W-:-:S03]  /*5590*/  FADD.FTZ R147, -R121, 1 ;  /* 0x3f80000079937421 */ /* 0x001fc60000010100 */
[----:B------:R-:W0:Y:S01]  /*55a0*/  MUFU.RCP R102, R102 ;  /* 0x0000006600667308 */ /* 0x000e220000001000 */
[----:B------:R-:W-:Y:S02]  /*55b0*/  FMUL.FTZ R4, R10, R115 ;  /* 0x000000730a047220 */ /* 0x000fe40000410000 */
[----:B------:R-:W-:Y:S02]  /*55c0*/  FFMA.FTZ R153, R64, R151, 1 ;  /* 0x3f80000040997423 */ /* 0x000fe40000010097 */
[----:B------:R-:W-:Y:S02]  /*55d0*/  FMUL.FTZ R141, R2, R141 ;  /* 0x0000008d028d7220 */ /* 0x000fe40000410000 */
[----:B------:R-:W-:Y:S02]  /*55e0*/  FFMA.FTZ R149, R62, R147, 1 ;  /* 0x3f8000003e957423 */ /* 0x000fe40000010093 */
[----:B------:R-:W-:Y:S02]  /*55f0*/  FMUL.FTZ R151, R12, R113 ;  /* 0x000000710c977220 */ /* 0x000fe40000410000 */
[----:B------:R-:W-:-:S02]  /*5600*/  FMUL.FTZ R4, R121, R4 ;  /* 0x0000000479047220 */ /* 0x000fc40000410000 */
[----:B---3--:R-:W-:Y:S02]  /*5610*/  FADD.FTZ R2, -R98, 1 ;  /* 0x3f80000062027421 */ /* 0x008fe40000010100 */
[----:B-1----:R-:W-:Y:S02]  /*5620*/  FMUL.FTZ R147, R8, R117 ;  /* 0x0000007508937220 */ /* 0x002fe40000410000 */
[----:B------:R-:W-:Y:S02]  /*5630*/  FMUL.FTZ R108, R14, R111 ;  /* 0x0000006f0e6c7220 */ /* 0x000fe40000410000 */
[----:B------:R-:W-:Y:S02]  /*5640*/  FMUL.FTZ R151, R100, R151 ;  /* 0x0000009764977220 */ /* 0x000fe40000410000 */
[----:B------:R-:W-:Y:S02]  /*5650*/  FMUL.FTZ R149, R4, R149 ;  /* 0x0000009504957220 */ /* 0x000fe40000410000 */
[----:B------:R-:W-:-:S02]  /*5660*/  FFMA.FTZ R2, R69, R2, 1 ;  /* 0x3f80000045027423 */ /* 0x000fc40000010002 */
[----:B------:R-:W-:Y:S02]  /*5670*/  FMUL.FTZ R147, R98, R147 ;  /* 0x0000009362937220 */ /* 0x000fe40000410000 */
[----:B------:R-:W-:Y:S02]  /*5680*/  FMUL.FTZ R108, R123, R108 ;  /* 0x0000006c7b6c7220 */ /* 0x000fe40000410000 */
[----:B--2---:R-:W-:Y:S02]  /*5690*/  FADD.FTZ R155, -R133, 1 ;  /* 0x3f800000859b7421 */ /* 0x004fe40000010100 */
[----:B-----5:R-:W-:Y:S02]  /*56a0*/  FADD.FTZ R4, -R104, 1 ;  /* 0x3f80000068047421 */ /* 0x020fe40000010100 */
[----:B----4-:R-:W-:Y:S02]  /*56b0*/  FADD.FTZ R159, -R161, 1 ;  /* 0x3f800000a19f7421 */ /* 0x010fe40000010100 */
[----:B------:R-:W-:-:S02]  /*56c0*/  FMUL.FTZ R151, R151, R106 ;  /* 0x0000006a97977220 */ /* 0x000fc40000410000 */
[----:B------:R-:W-:Y:S02]  /*56d0*/  FMUL.FTZ R147, R147, R2 ;  /* 0x0000000293937220 */ /* 0x000fe40000410000 */
[----:B------:R-:W-:Y:S02]  /*56e0*/  FMUL.FTZ R153, R108, R153 ;  /* 0x000000996c997220 */ /* 0x000fe40000410000 */
[----:B------:R-:W-:Y:S02]  /*56f0*/  FFMA.FTZ R157, R66, R155, 1 ;  /* 0x3f800000429d7423 */ /* 0x000fe4000001009b */
[----:B------:R-:W-:Y:S02]  /*5700*/  FFMA.FTZ R106, R67, R4, 1 ;  /* 0x3f800000436a7423 */ /* 0x000fe40000010004 */
[----:B------:R-:W-:Y:S02]  /*5710*/  FFMA.FTZ R163, R68, R159, 1 ;  /* 0x3f80000044a37423 */ /* 0x000fe4000001009f */
[----:B0-----:R-:W-:-:S02]  /*5720*/  FADD.FTZ R2, -R102, 1 ;  /* 0x3f80000066027421 */ /* 0x001fc40000010100 */
[----:B------:R-:W-:Y:S02]  /*5730*/  FMUL.FTZ R155, R16, R131 ;  /* 0x00000083109b7220 */ /* 0x000fe40000410000 */
[----:B------:R-:W-:Y:S02]  /*5740*/  FMUL.FTZ R4, R18, R129 ;  /* 0x0000008112047220 */ /* 0x000fe40000410000 */
[----:B------:R-:W-:Y:S02]  /*5750*/  FMUL.FTZ R159, R20, R127 ;  /* 0x0000007f149f7220 */ /* 0x000fe40000410000 */
[----:B------:R-:W-:Y:S01]  /*5760*/  FMUL.FTZ R108, R22, R125 ;  /* 0x0000007d166c7220 */ /* 0x000fe20000410000 */
[----:B------:R-:W-:Y:S01]  /*5770*/  ISETP.NE.AND P6, PT, R89, RZ, PT ;  /* 0x000000ff5900720c */ /* 0x000fe20003fc5270 */
[----:B------:R-:W-:Y:S02]  /*5780*/  FFMA.FTZ R2, R65, R2, 1 ;  /* 0x3f80000041027423 */ /* 0x000fe40000010002 */
        /* <DEDUP_REMOVED lines=66> */
.L_x_1362:
[----:B-1----:R-:W-:Y:S05]  /*5bb0*/  BSYNC B0 ;  /* 0x0000000000007941 */ /* 0x002fea0003800000 */
.L_x_1361:
        /* <DEDUP_REMOVED lines=153> */
.L_x_1365:
[----:B------:R-:W-:Y:S05]  /*6550*/  BSYNC B0 ;  /* 0x0000000000007941 */ /* 0x000fea0003800000 */
.L_x_1364:
        /* <DEDUP_REMOVED lines=43> */
.L_x_1363:
[----:B0-----:R-:W2:Y:S01]  /*6810*/  LDL.LU R2, [R1+0x20] ;  /* 0x0000200001027983 */ /* 0x001ea20000300800 */
[----:B------:R-:W-:Y:S01]  /*6820*/  MOV R3, c[0x0][0x16c] ;  /* 0x00005b0000037a02 */ /* 0x000fe20000000f00 */
[----:B------:R-:W-:Y:S01]  /*6830*/  HFMA2.MMA R218, -RZ, RZ, 0, 0 ;  /* 0x00000000ffda7435 */ /* 0x000fe200000001ff */
[----:B------:R-:W-:Y:S01]  /*6840*/  FMUL.FTZ R234, R60, UR4 ;  /* 0x000000043cea7c20 */ /* 0x000fe20008410000 */
[----:B------:R0:W-:Y:S01]  /*6850*/  STL [R1+0x18], RZ ;  /* 0x000018ff01007387 */ /* 0x0001e20000100800 */
[----:B------:R-:W-:Y:S01]  /*6860*/  ISETP.GE.AND P0, PT, R3, 0x1, PT ;  /* 0x000000010300780c */ /* 0x000fe20003f06270 */
[----:B------:R-:W-:Y:S01]  /*6870*/  HFMA2.MMA R208, -RZ, RZ, 0, 0 ;  /* 0x00000000ffd07435 */ /* 0x000fe200000001ff */
[----:B------:R-:W-:Y:S01]  /*6880*/  FMUL.FTZ R233, R63, UR4 ;  /* 0x000000043fe97c20 */ /* 0x000fe20008410000 */
[----:B------:R-:W-:Y:S01]  /*6890*/  HFMA2.MMA R198, -RZ, RZ, 0, 0 ;  /* 0x00000000ffc67435 */ /* 0x000fe200000001ff */
        /* <DEDUP_REMOVED lines=63> */
[----:B------:R-:W-:Y:S01]  /*6c90*/  MOV R198, RZ ;  /* 0x000000ff00c67202 */ /* 0x000fe20000000f00 */
        /* <DEDUP_REMOVED lines=9> */
[----:B------:R-:W-:-:S02]  /*6d30*/  UMOV UR8, URZ ;  /* 0x0000003f00087c82 */ /* 0x000fc40008000000 */
[----:B------:R-:W-:Y:S02]  /*6d40*/  UMOV UR9, URZ ;  /* 0x0000003f00097c82 */ /* 0x000fe40008000000 */
.L_x_1467:
        /* <DEDUP_REMOVED lines=11> */
[----:B------:R-:W-:Y:S01]  /*6e00*/  LOP3.LUT R0, R89, 0x7ffffe0, RZ, 0xc0, !PT ;  /* 0x07ffffe059007812 */ /* 0x000fe200078ec0ff */
[----:B------:R-:W-:Y:S02]  /*6e10*/  UIADD3 UR37, UR37, UR42, URZ ;  /* 0x0000002a25257290 */ /* 0x000fe4000fffe03f */
[----:B------:R-:W-:Y:S01]  /*6e20*/  ULEA UR34, UP0, UR36, UR34, 0x3 ;  /* 0x0000002224227291 */ /* 0x000fe2000f80183f */
[----:B------:R-:W-:-:S03]  /*6e30*/  SHF.L.U32 R5, R0, 0x5, RZ ;  /* 0x0000000500057819 */ /* 0x000fc600000006ff */
[----:B------:R-:W-:Y:S02]  /*6e40*/  ULEA.HI.X UR35, UR36, UR35, UR37, 0x3, UP0 ;  /* 0x0000002324237291 */ /* 0x000fe400080f1c25 */
[----:B0-----:R-:W-:Y:S01]  /*6e50*/  MOV R2, UR34 ;  /* 0x0000002200027c02 */ /* 0x001fe20008000f00 */
        /* <DEDUP_REMOVED lines=15> */
[----:B------:R-:W-:-:S02]  /*6f50*/  ISETP.GE.AND P0, PT, R4, UR36, PT ;  /* 0x0000002404007c0c */ /* 0x000fc4000bf06270 */
[----:B------:R-:W-:Y:S02]  /*6f60*/  ISETP.GE.AND P2, PT, R0, UR36, PT ;  /* 0x0000002400007c0c */ /* 0x000fe4000bf46270 */
[C---:B------:R-:W-:Y:S02]  /*6f70*/  LOP3.LUT R0, R4.reuse, 0x60, RZ, 0xfc, !PT ;  /* 0x0000006004007812 */ /* 0x040fe400078efcff */
[----:B------:R-:W-:Y:S02]  /*6f80*/  LOP3.LUT R7, R4, 0x80, RZ, 0xfc, !PT ;  /* 0x0000008004077812 */ /* 0x000fe400078efcff */
[----:B------:R-:W-:Y:S01]  /*6f90*/  ISETP.GE.AND P3, PT, R0, UR36, PT ;  /* 0x0000002400007c0c */ /* 0x000fe2000bf66270 */
[----:B------:R-:W-:Y:S01]  /*6fa0*/  HFMA2.MMA R0, -RZ, RZ, 0, 0 ;  /* 0x00000000ff007435 */ /* 0x000fe200000001ff */
[----:B------:R-:W-:Y:S02]  /*6fb0*/  IADD3 R5, R9, UR34, RZ ;  /* 0x0000002209057c10 */ /* 0x000fe4000fffe0ff */
[----:B------:R-:W-:Y:S01]  /*6fc0*/  MOV R10, RZ ;  /* 0x000000ff000a7202 */ /* 0x000fe20000000f00 */
[----:B------:R-:W-:Y:S01]  /*6fd0*/  HFMA2.MMA R16, -RZ, RZ, 0, 0 ;  /* 0x00000000ff107435 */ /* 0x000fe200000001ff */
[C---:B------:R-:W-:Y:S01]  /*6fe0*/  LEA R6, P5, R8.reuse, UR22, 0x2 ;  /* 0x0000001608067c11 */ /* 0x040fe2000f8a10ff */
[----:B------:R-:W-:Y:S01]  /*6ff0*/  HFMA2.MMA R64, -RZ, RZ, 0, 0 ;  /* 0x00000000ff407435 */ /* 0x000fe200000001ff */
[----:B------:R-:W-:Y:S01]  /*7000*/  ISETP.GE.AND P4, PT, R7, UR36, PT ;  /* 0x0000002407007c0c */ /* 0x000fe2000bf86270 */
[----:B------:R-:W-:Y:S01]  /*7010*/  CS2R R74, SRZ ;  /* 0x00000000004a7805 */ /* 0x000fe2000001ff00 */
[----:B------:R-:W-:Y:S01]  /*7020*/  LEA.HI.X R7, R8, UR23, R5, 0x2, P5 ;  /* 0x0000001708077c11 */ /* 0x000fe2000a8f1405 */
[----:B------:R-:W-:Y:S01]  /*7030*/  HFMA2.MMA R76, -RZ, RZ, 0, 0 ;  /* 0x00000000ff4c7435 */ /* 0x000fe200000001ff */
[C---:B------:R-:W-:Y:S01]  /*7040*/  LOP3.LUT R9, R4.reuse, 0xa0, RZ, 0xfc, !PT ;  /* 0x000000a004097812 */ /* 0x040fe200078efcff */
[----:B------:R-:W-:Y:S01]  /*7050*/  CS2R R72, SRZ ;  /* 0x0000000000487805 */ /* 0x000fe2000001ff00 */
[C---:B------:R-:W-:Y:S01]  /*7060*/  LOP3.LUT R8, R4.reuse, 0xe0, RZ, 0xfc, !PT ;  /* 0x000000e004087812 */ /* 0x040fe200078efcff */
[----:B------:R0:W3:Y:S01]  /*7070*/  @!P1 LDG.E R10, [R6.64+0x80] ;  /* 0x00008020060a9981 */ /* 0x0000e2000c1e1900 */
[----:B------:R-:W-:Y:S01]  /*7080*/  LOP3.LUT R5, R4, 0xc0, RZ, 0xfc, !PT ;  /* 0x000000c004057812 */ /* 0x000fe200078efcff */
[----:B------:R-:W-:Y:S01]  /*7090*/  CS2R R70, SRZ ;  /* 0x0000000000467805 */ /* 0x000fe2000001ff00 */
[----:B------:R-:W-:Y:S01]  /*70a0*/  ISETP.GE.AND P5, PT, R9, UR36, PT ;  /* 0x0000002409007c0c */ /* 0x000fe2000bfa6270 */
[----:B------:R0:W4:Y:S01]  /*70b0*/  @!P0 LDG.E R0, [R6.64] ;  /* 0x0000002006008981 */ /* 0x000122000c1e1900 */
[----:B------:R-:W-:Y:S01]  /*70c0*/  ISETP.GE.AND P1, PT, R8, UR36, PT ;  /* 0x0000002408007c0c */ /* 0x000fe2000bf26270 */
[----:B------:R-:W-:Y:S01]  /*70d0*/  ULDC.64 UR34, c[0x0][0x1b8] ;  /* 0x00006e0000227ab9 */ /* 0x000fe20000000a00 */
[----:B------:R-:W-:Y:S01]  /*70e0*/  ISETP.GE.AND P0, PT, R5, UR36, PT ;  /* 0x0000002405007c0c */ /* 0x000fe2000bf06270 */
[----:B------:R-:W-:Y:S01]  /*70f0*/  CS2R R8, SRZ ;  /* 0x0000000000087805 */ /* 0x000fe2000001ff00 */
[----:B------:R-:W-:Y:S01]  /*7100*/  HFMA2.MMA R5, -RZ, RZ, 0, 0 ;  /* 0x00000000ff057435 */ /* 0x000fe200000001ff */
[----:B------:R-:W-:-:S02]  /*7110*/  LOP3.LUT R11, R4, 0x100, RZ, 0xfc, !PT ;  /* 0x00000100040b7812 */ /* 0x000fc400078efcff */
[----:B------:R-:W-:Y:S02]  /*7120*/  LOP3.LUT R12, R4, 0x120, RZ, 0xfc, !PT ;  /* 0x00000120040c7812 */ /* 0x000fe400078efcff */
[----:B------:R0:W3:Y:S01]  /*7130*/  @!P2 LDG.E R9, [R6.64+0x100] ;  /* 0x000100200609a981 */ /* 0x0000e2000c1e1900 */
[----:B------:R-:W-:-:S03]  /*7140*/  ISETP.GE.AND P2, PT, R11, UR36, PT ;  /* 0x000000240b007c0c */ /* 0x000fc6000bf46270 */
[----:B------:R0:W3:Y:S01]  /*7150*/  @!P3 LDG.E R8, [R6.64+0x180] ;  /* 0x000180200608b981 */ /* 0x0000e2000c1e1900 */
[----:B------:R-:W-:Y:S02]  /*7160*/  ISETP.GE.AND P3, PT, R12, UR36, PT ;  /* 0x000000240c007c0c */ /* 0x000fe4000bf66270 */
[C---:B------:R-:W-:Y:S01]  /*7170*/  LOP3.LUT R11, R4.reuse, 0x140, RZ, 0xfc, !PT ;  /* 0x00000140040b7812 */ /* 0x040fe200078efcff */
[----:B------:R-:W-:Y:S01]  /*7180*/  CS2R R12, SRZ ;  /* 0x00000000000c7805 */ /* 0x000fe2000001ff00 */
[----:B------:R0:W3:Y:S01]  /*7190*/  @!P4 LDG.E R5, [R6.64+0x200] ;  /* 0x000200200605c981 */ /* 0x0000e2000c1e1900 */
[----:B------:R-:W-:Y:S02]  /*71a0*/  LOP3.LUT R14, R4, 0x160, RZ, 0xfc, !PT ;  /* 0x00000160040e7812 */ /* 0x000fe400078efcff */
[----:B------:R-:W-:Y:S02]  /*71b0*/  ISETP.GE.AND P4, PT, R11, UR36, PT ;  /* 0x000000240b007c0c */ /* 0x000fe4000bf86270 */
[----:B------:R-:W-:Y:S01]  /*71c0*/  MOV R11, RZ ;  /* 0x000000ff000b7202 */ /* 0x000fe20000000f00 */
[----:B------:R0:W3:Y:S01]  /*71d0*/  @!P5 LDG.E R13, [R6.64+0x280] ;  /* 0x00028020060dd981 */ /* 0x0000e2000c1e1900 */
[----:B------:R-:W-:-:S02]  /*71e0*/  ISETP.GE.AND P5, PT, R14, UR36, PT ;  /* 0x000000240e007c0c */ /* 0x000fc4000bfa6270 */
[C---:B------:R-:W-:Y:S01]  /*71f0*/  LOP3.LUT R15, R4.reuse, 0x180, RZ, 0xfc, !PT ;  /* 0x00000180040f7812 */ /* 0x040fe200078efcff */
[----:B------:R0:W3:Y:S01]  /*7200*/  @!P0 LDG.E R12, [R6.64+0x300] ;  /* 0x00030020060c8981 */ /* 0x0000e2000c1e1900 */
[----:B------:R-:W-:Y:S02]  /*7210*/  LOP3.LUT R14, R4, 0x1a0, RZ, 0xfc, !PT ;  /* 0x000001a0040e7812 */ /* 0x000fe400078efcff */
[----:B------:R-:W-:Y:S01]  /*7220*/  ISETP.GE.AND P0, PT, R15, UR36, PT ;  /* 0x000000240f007c0c */ /* 0x000fe2000bf06270 */
[----:B------:R0:W3:Y:S01]  /*7230*/  @!P1 LDG.E R11, [R6.64+0x380] ;  /* 0x00038020060b9981 */ /* 0x0000e2000c1e1900 */
[----:B------:R-:W-:Y:S02]  /*7240*/  ISETP.GE.AND P1, PT, R14, UR36, PT ;  /* 0x000000240e007c0c */ /* 0x000fe4000bf26270 */
[----:B------:R-:W-:Y:S01]  /*7250*/  CS2R R14, SRZ ;  /* 0x00000000000e7805 */ /* 0x000fe2000001ff00 */
[C---:B------:R-:W-:Y:S01]  /*7260*/  LOP3.LUT R17, R4.reuse, 0x1c0, RZ, 0xfc, !PT ;  /* 0x000001c004117812 */ /* 0x040fe200078efcff */
[----:B------:R0:W3:Y:S01]  /*7270*/  @!P2 LDG.E R16, [R6.64+0x400] ;  /* 0x000400200610a981 */ /* 0x0000e2000c1e1900 */
[----:B------:R-:W-:-:S02]  /*7280*/  LOP3.LUT R60, R4, 0x1e0, RZ, 0xfc, !PT ;  /* 0x000001e0043c7812 */ /* 0x000fc400078efcff */
[----:B------:R-:W-:Y:S01]  /*7290*/  ISETP.GE.AND P2, PT, R17, UR36, PT ;  /* 0x0000002411007c0c */ /* 0x000fe2000bf46270 */
        /* <DEDUP_REMOVED lines=17> */
[----:B------:R-:W-:Y:S01]  /*73b0*/  LOP3.LUT R65, R4, 0x280, RZ, 0xfc, !PT ;  /* 0x0000028004417812 */ /* 0x000fe200078efcff */
[----:B------:R0:W3:Y:S04]  /*73c0*/  @!P4 LDG.E R64, [R6.64+0x800] ;  /* 0x000800200640c981 */ /* 0x0000e8000c1e1900 */
[----:B------:R0:W3:Y:S01]  /*73d0*/  @!P2 LDG.E R62, [R6.64+0x700] ;  /* 0x00070020063ea981 */ /* 0x0000e2000c1e1900 */
[----:B------:R-:W-:-:S02]  /*73e0*/  ISETP.GE.AND P2, PT, R65, UR36, PT ;  /* 0x0000002441007c0c */ /* 0x000fc4000bf46270 */
[C---:B------:R-:W-:Y:S01]  /*73f0*/  LOP3.LUT R65, R4.reuse, 0x2c0, RZ, 0xfc, !PT ;  /* 0x000002c004417812 */ /* 0x040fe200078efcff */
[----:B------:R0:W3:Y:S01]  /*7400*/  @!P3 LDG.E R63, [R6.64+0x780] ;  /* 0x00078020063fb981 */ /* 0x0000e2000c1e1900 */
[----:B------:R-:W-:Y:S02]  /*7410*/  LOP3.LUT R66, R4, 0x2a0, RZ, 0xfc, !PT ;  /* 0x000002a004427812 */ /* 0x000fe400078efcff */
[----:B------:R-:W-:Y:S02]  /*7420*/  ISETP.GE.AND P4, PT, R65, UR36, PT ;  /* 0x0000002441007c0c */ /* 0x000fe4000bf86270 */
[----:B------:R-:W-:Y:S02]  /*7430*/  MOV R65, RZ ;  /* 0x000000ff00417202 */ /* 0x000fe40000000f00 */
[----:B------:R-:W-:Y:S02]  /*7440*/  ISETP.GE.AND P3, PT, R66, UR36, PT ;  /* 0x0000002442007c0c */ /* 0x000fe4000bf66270 */
[----:B------:R-:W-:Y:S01]  /*7450*/  LOP3.LUT R69, R4, 0x300, RZ, 0xfc, !PT ;  /* 0x0000030004457812 */ /* 0x000fe200078efcff */
[----:B------:R0:W3:Y:S01]  /*7460*/  @!P2 LDG.E R75, [R6.64+0xa00] ;  /* 0x000a0020064ba981 */ /* 0x0000e2000c1e1900 */
[----:B------:R-:W-:-:S03]  /*7470*/  CS2R R66, SRZ ;  /* 0x0000000000427805 */ /* 0x000fc6000001ff00 */
[----:B------:R0:W3:Y:S01]  /*7480*/  @!P0 LDG.E R65, [R6.64+0x900] ;  /* 0x0009002006418981 */ /* 0x0000e2000c1e1900 */
[----:B------:R-:W-:Y:S02]  /*7490*/  ISETP.GE.AND P0, PT, R69, UR36, PT ;  /* 0x0000002445007c0c */ /* 0x000fe4000bf06270 */
[C---:B------:R-:W-:Y:S01]  /*74a0*/  LOP3.LUT R68, R4.reuse, 0x2e0, RZ, 0xfc, !PT ;  /* 0x000002e004447812 */ /* 0x040fe200078efcff */
[----:B------:R0:W3:Y:S01]  /*74b0*/  @!P5 LDG.E R66, [R6.64+0x880] ;  /* 0x000880200642d981 */ /* 0x0000e2000c1e1900 */
[----:B------:R-:W-:Y:S02]  /*74c0*/  LOP3.LUT R69, R4, 0x360, RZ, 0xfc, !PT ;  /* 0x0000036004457812 */ /* 0x000fe400078efcff */
[----:B------:R-:W-:Y:S01]  /*74d0*/  ISETP.GE.AND P5, PT, R68, UR36, PT ;  /* 0x0000002444007c0c */ /* 0x000fe2000bfa6270 */
[----:B------:R0:W3:Y:S01]  /*74e0*/  @!P3 LDG.E R74, [R6.64+0xa80] ;  /* 0x000a8020064ab981 */ /* 0x0000e2000c1e1900 */
[C---:B------:R-:W-:Y:S02]  /*74f0*/  LOP3.LUT R68, R4.reuse, 0x320, RZ, 0xfc, !PT ;  /* 0x0000032004447812 */ /* 0x040fe400078efcff */
[----:B------:R-:W-:Y:S01]  /*7500*/  ISETP.GE.AND P3, PT, R69, UR36, PT ;  /* 0x0000002445007c0c */ /* 0x000fe2000bf66270 */
[----:B------:R0:W3:Y:S01]  /*7510*/  @!P1 LDG.E R67, [R6.64+0x980] ;  /* 0x0009802006439981 */ /* 0x0000e2000c1e1900 */
[----:B------:R-:W-:-:S02]  /*7520*/  LOP3.LUT R69, R4, 0x3a0, RZ, 0xfc, !PT ;  /* 0x000003a004457812 */ /* 0x000fc400078efcff */
[----:B------:R-:W-:Y:S01]  /*7530*/  ISETP.GE.AND P1, PT, R68, UR36, PT ;  /* 0x0000002444007c0c */ /* 0x000fe2000bf26270 */
[----:B------:R0:W3:Y:S01]  /*7540*/  @!P0 LDG.E R76, [R6.64+0xc00] ;  /* 0x000c0020064c8981 */ /* 0x0000e2000c1e1900 */
[----:B------:R-:W-:Y:S02]  /*7550*/  ISETP.GE.AND P0, PT, R69, UR36, PT ;  /* 0x0000002445007c0c */ /* 0x000fe4000bf06270 */
[----:B------:R-:W-:Y:S01]  /*7560*/  LOP3.LUT R68, R4, 0x340, RZ, 0xfc, !PT ;  /* 0x0000034004447812 */ /* 0x000fe200078efcff */
[----:B------:R0:W3:Y:S01]  /*7570*/  @!P4 LDG.E R73, [R6.64+0xb00] ;  /* 0x000b00200649c981 */ /* 0x0000e2000c1e1900 */
[----:B------:R-:W-:Y:S02]  /*7580*/  SHF.L.U32 R79, R89, 0x5, RZ ;  /* 0x00000005594f7819 */ /* 0x000fe400000006ff */
[----:B------:R-:W-:Y:S01]  /*7590*/  ISETP.GE.AND P2, PT, R68, UR36, PT ;  /* 0x0000002444007c0c */ /* 0x000fe2000bf46270 */
[----:B------:R0:W3:Y:S01]  /*75a0*/  @!P5 LDG.E R72, [R6.64+0xb80] ;  /* 0x000b80200648d981 */ /* 0x0000e2000c1e1900 */
[----:B------:R-:W-:-:S02]  /*75b0*/  LOP3.LUT R68, R4, 0x380, RZ, 0xfc, !PT ;  /* 0x0000038004447812 */ /* 0x000fc400078efcff */
[----:B------:R-:W-:Y:S01]  /*75c0*/  LOP3.LUT R77, R4, 0x3c0, RZ, 0xfc, !PT ;  /* 0x000003c0044d7812 */ /* 0x000fe200078efcff */
[----:B------:R0:W3:Y:S01]  /*75d0*/  @!P1 LDG.E R70, [R6.64+0xc80] ;  /* 0x000c802006469981 */ /* 0x0000e2000c1e1900 */
[----:B------:R-:W-:Y:S02]  /*75e0*/  LOP3.LUT R78, R79, 0xffffffe0, R238, 0xe2, !PT ;  /* 0xffffffe04f4e7812 */ /* 0x000fe400078ee2ee */
[----:B------:R-:W-:Y:S02]  /*75f0*/  MOV R4, RZ ;  /* 0x000000ff00047202 */ /* 0x000fe40000000f00 */
[----:B------:R-:W-:Y:S02]  /*7600*/  ISETP.GE.AND P4, PT, R68, UR36, PT ;  /* 0x0000002444007c0c */ /* 0x000fe4000bf86270 */
[----:B------:R-:W-:Y:S01]  /*7610*/  LOP3.LUT R78, R78, 0x3e0, RZ, 0xfc, !PT ;  /* 0x000003e04e4e7812 */ /* 0x000fe200078efcff */
[----:B------:R0:W3:Y:S01]  /*7620*/  @!P2 LDG.E R71, [R6.64+0xd00] ;  /* 0x000d00200647a981 */ /* 0x0000e2000c1e1900 */
[----:B------:R-:W-:-:S03]  /*7630*/  ISETP.GE.AND P1, PT, R77, UR36, PT ;  /* 0x000000244d007c0c */ /* 0x000fc6000bf26270 */
[----:B------:R0:W3:Y:S01]  /*7640*/  @!P0 LDG.E R4, [R6.64+0xe80] ;  /* 0x000e802006048981 */ /* 0x0000e2000c1e1900 */
[----:B------:R-:W-:Y:S01]  /*7650*/  ISETP.GE.AND P0, PT, R78, UR36, PT ;  /* 0x000000244e007c0c */ /* 0x000fe2000bf06270 */
[----:B------:R-:W-:Y:S01]  /*7660*/  CS2R R68, SRZ ;  /* 0x0000000000447805 */ /* 0x000fe2000001ff00 */
[----:B------:R-:W-:Y:S01]  /*7670*/  HFMA2.MMA R77, -RZ, RZ, 0, 0 ;  /* 0x00000000ff4d7435 */ /* 0x000fe200000001ff */
[----:B------:R-:W-:-:S04]  /*7680*/  MOV R78, RZ ;  /* 0x000000ff004e7202 */ /* 0x000fc80000000f00 */
        /* <DEDUP_REMOVED lines=8> */
[----:B------:R-:W-:Y:S02]  /*7710*/  UIADD3 UR37, UR37, UR42, URZ ;  /* 0x0000002a25257290 */ /* 0x000fe4000fffe03f */
[----:B------:R-:W-:Y:S01]  /*7720*/  UIMAD UR39, UR39, UR34, URZ ;  /* 0x00000022272772a4 */ /* 0x000fe2000f8e023f */
[----:B------:R-:W-:Y:S01]  /*7730*/  ISETP.NE.AND P1, PT, R89, RZ, PT ;  /* 0x000000ff5900720c */ /* 0x000fe20003f25270 */
[----:B------:R-:W-:Y:S02]  /*7740*/  UIMAD.WIDE.U32 UR36, UR7, UR34, UR36 ;  /* 0x00000022072472a5 */ /* 0x000fe4000f8e0024 */
[----:B------:R-:W-:-:S03]  /*7750*/  UIMAD UR39, UR7, UR35, UR39 ;  /* 0x00000023072772a4 */ /* 0x000fc6000f8e0227 */
[----:B------:R-:W-:Y:S02]  /*7760*/  ULDC.64 UR34, c[0x0][0x230] ;  /* 0x00008c0000227ab9 */ /* 0x000fe40000000a00 */
[----:B------:R-:W-:Y:S02]  /*7770*/  UIADD3 UR37, UR37, UR39, URZ ;  /* 0x0000002725257290 */ /* 0x000fe4000fffe03f */
[----:B------:R-:W-:-:S04]  /*7780*/  ULEA UR34, UP0, UR36, UR34, 0x3 ;  /* 0x0000002224227291 */ /* 0x000fc8000f80183f */
[----:B------:R-:W-:Y:S01]  /*7790*/  ULEA.HI.X UR35, UR36, UR35, UR37, 0x3, UP0 ;  /* 0x0000002324237291 */ /* 0x000fe200080f1c25 */
[----:B--2---:R-:W1:Y:S08]  /*77a0*/  R2UR UR43, R3 ;  /* 0x00000000032b73c2 */ /* 0x004e7000000e0000 */
[----:B------:R-:W2:Y:S01]  /*77b0*/  R2UR UR44, R2 ;  /* 0x00000000022c73c2 */ /* 0x000ea200000e0000 */
[----:B-1----:R-:W-:-:S02]  /*77c0*/  FMUL.FTZ R79, R49, UR43 ;  /* 0x0000002b314f7c20 */ /* 0x002fc40008410000 */
[----:B------:R-:W-:Y:S02]  /*77d0*/  FMUL.FTZ R3, R46, UR43 ;  /* 0x0000002b2e037c20 */ /* 0x000fe40008410000 */
[----:B------:R-:W-:Y:S02]  /*77e0*/  FMUL.RZ R92, R79, 0.15915493667125701904 ;  /* 0x3e22f9834f5c7820 */ /* 0x000fe4000040c000 */
[----:B------:R-:W-:Y:S02]  /*77f0*/  FMUL.FTZ R91, R48, UR43 ;  /* 0x0000002b305b7c20 */ /* 0x000fe40008410000 */
[----:B------:R-:W-:Y:S01]  /*7800*/  FMUL.RZ R94, R3, 0.15915493667125701904 ;  /* 0x3e22f983035e7820 */ /* 0x000fe2000040c000 */
[----:B------:R-:W-:Y:S01]  /*7810*/  SHF.L.U32 R3, R89, 0x5, RZ ;  /* 0x0000000559037819 */ /* 0x000fe200000006ff */
[----:B------:R-:W-:Y:S01]  /*7820*/  MUFU.SIN R79, R92 ;  /* 0x0000005c004f7308 */ /* 0x000fe20000000400 */
[----:B------:R-:W-:Y:S02]  /*7830*/  FMUL.RZ R93, R91, 0.15915493667125701904 ;  /* 0x3e22f9835b5d7820 */ /* 0x000fe4000040c000 */
[----:B0-----:R-:W-:Y:S01]  /*7840*/  FMUL.FTZ R6, R45, UR43 ;  /* 0x0000002b2d067c20 */ /* 0x001fe20008410000 */
[----:B------:R-:W-:Y:S01]  /*7850*/  LOP3.LUT R3, R3, 0xfffffc00, RZ, 0xc0, !PT ;  /* 0xfffffc0003037812 */ /* 0x000fe200078ec0ff */
[----:B------:R-:W-:-:S03]  /*7860*/  FMUL.FTZ R91, R47, UR43 ;  /* 0x0000002b2f5b7c20 */ /* 0x000fc60008410000 */
[----:B------:R0:W-:Y:S01]  /*7870*/  MUFU.COS R90, R92 ;  /* 0x0000005c005a7308 */ /* 0x0001e20000000000 */
[----:B------:R-:W-:Y:S01]  /*7880*/  FMUL.RZ R96, R6, 0.15915493667125701904 ;  /* 0x3e22f98306607820 */ /* 0x000fe2000040c000 */
[----:B------:R-:W-:Y:S01]  /*7890*/  IADD3 R6, R3, R88, RZ ;  /* 0x0000005803067210 */ /* 0x000fe20007ffe0ff */
[----:B------:R-:W-:Y:S02]  /*78a0*/  FMUL.RZ R91, R91, 0.15915493667125701904 ;  /* 0x3e22f9835b5b7820 */ /* 0x000fe4000040c000 */
[----:B0-----:R-:W-:-:S03]  /*78b0*/  FMUL.FTZ R92, R44, UR43 ;  /* 0x0000002b2c5c7c20 */ /* 0x001fc60008410000 */
[----:B------:R-:W-:Y:S08]  /*78c0*/  MUFU.SIN R116, R94 ;  /* 0x0000005e00747308 */ /* 0x000ff00000000400 */
[----:B------:R0:W-:Y:S01]  /*78d0*/  MUFU.COS R117, R94 ;  /* 0x0000005e00757308 */ /* 0x0001e20000000000 */
[----:B------:R-:W-:Y:S01]  /*78e0*/  IADD3 R95, R6, 0x60, RZ ;  /* 0x00000060065f7810 */ /* 0x000fe20007ffe0ff */
[----:B0-----:R-:W-:-:S02]  /*78f0*/  FMUL.RZ R94, R92, 0.15915493667125701904 ;  /* 0x3e22f9835c5e7820 */ /* 0x001fc4000040c000 */
[----:B------:R-:W-:-:S04]  /*7900*/  FMUL.FTZ R92, R43, UR43 ;  /* 0x0000002b2b5c7c20 */ /* 0x000fc80008410000 */
[----:B------:R-:W-:Y:S01]  /*7910*/  MUFU.SIN R114, R96 ;  /* 0x0000006000727308 */ /* 0x000fe20000000400 */
[C---:B------:R-:W-:Y:S02]  /*7920*/  LEA.HI.SX32 R7, R6.reuse, R6, 0x1b ;  /* 0x0000000606077211 */ /* 0x040fe400078fdaff */
[----:B------:R-:W-:-:S05]  /*7930*/  IADD3 R97, R6, 0x80, RZ ;  /* 0x0000008006617810 */ /* 0x000fca0007ffe0ff */
[----:B------:R0:W-:Y:S01]  /*7940*/  MUFU.COS R115, R96 ;  /* 0x0000006000737308 */ /* 0x0001e20000000000 */
[----:B------:R-:W-:-:S07]  /*7950*/  IADD3 R99, R6, 0xa0, RZ ;  /* 0x000000a006637810 */ /* 0x000fce0007ffe0ff */
[----:B------:R-:W-:Y:S01]  /*7960*/  MUFU.SIN R118, R91 ;  /* 0x0000005b00767308 */ /* 0x000fe20000000400 */
[----:B0-----:R-:W-:Y:S02]  /*7970*/  FMUL.RZ R96, R92, 0.15915493667125701904 ;  /* 0x3e22f9835c607820 */ /* 0x001fe4000040c000 */
[----:B------:R-:W-:-:S05]  /*7980*/  FMUL.FTZ R92, R42, UR43 ;  /* 0x0000002b2a5c7c20 */ /* 0x000fca0008410000 */
[----:B------:R0:W-:Y:S01]  /*7990*/  MUFU.COS R119, R91 ;  /* 0x0000005b00777308 */ /* 0x0001e20000000000 */
[----:B------:R-:W-:Y:S01]  /*79a0*/  FMUL.RZ R102, R92, 0.15915493667125701904 ;  /* 0x3e22f9835c667820 */ /* 0x000fe2000040c000 */
[----:B------:R-:W-:-:S06]  /*79b0*/  IADD3 R101, R6, 0xc0, RZ ;  /* 0x000000c006657810 */ /* 0x000fcc0007ffe0ff */
[----:B------:R-:W-:Y:S01]  /*79c0*/  MUFU.SIN R120, R93 ;  /* 0x0000005d00787308 */ /* 0x000fe20000000400 */
[----:B0-----:R-:W-:-:S07]  /*79d0*/  IADD3 R91, R6, 0x20, RZ ;  /* 0x00000020065b7810 */ /* 0x001fce0007ffe0ff */
[----:B------:R0:W-:Y:S01]  /*79e0*/  MUFU.COS R121, R93 ;  /* 0x0000005d00797308 */ /* 0x0001e20000000000 */
[----:B------:R-:W-:Y:S02]  /*79f0*/  LEA.HI.SX32 R91, R91, R6, 0x1b ;  /* 0x000000065b5b7211 */ /* 0x000fe400078fdaff */
[C---:B------:R-:W-:Y:S02]  /*7a00*/  IADD3 R103, R6.reuse, 0xe0, RZ ;  /* 0x000000e006677810 */ /* 0x040fe40007ffe0ff */
[----:B0-----:R-:W-:-:S03]  /*7a10*/  IADD3 R93, R6, 0x40, RZ ;  /* 0x00000040065d7810 */ /* 0x001fc60007ffe0ff */
[----:B------:R-:W-:Y:S01]  /*7a20*/  MUFU.SIN R112, R94 ;  /* 0x0000005e00707308 */ /* 0x000fe20000000400 */
[-C--:B------:R-:W-:Y:S02]  /*7a30*/  LEA.HI.SX32 R95, R95, R6.reuse, 0x1b ;  /* 0x000000065f5f7211 */ /* 0x080fe400078fdaff */
[----:B------:R-:W-:Y:S01]  /*7a40*/  LEA.HI.SX32 R92, R93, R6, 0x1b ;  /* 0x000000065d5c7211 */ /* 0x000fe200078fdaff */
[----:B----4-:R0:W-:Y:S01]  /*7a50*/  STS [R7.X4], R0 ;  /* 0x0000000007007388 */ /* 0x0101e20000004800 */
[----:B------:R-:W-:-:S03]  /*7a60*/  IADD3 R105, R6, 0x100, RZ ;  /* 0x0000010006697810 */ /* 0x000fc60007ffe0ff */
[----:B------:R1:W-:Y:S01]  /*7a70*/  MUFU.COS R113, R94 ;  /* 0x0000005e00717308 */ /* 0x0003e20000000000 */
[C---:B------:R-:W-:Y:S01]  /*7a80*/  IADD3 R107, R6.reuse, 0x120, RZ ;  /* 0x00000120066b7810 */ /* 0x040fe20007ffe0ff */
[----:B---3--:R-:W-:Y:S01]  /*7a90*/  STS [R91.X4+0x80], R10 ;  /* 0x0000800a5b007388 */ /* 0x008fe20000004800 */
[----:B------:R-:W-:Y:S02]  /*7aa0*/  IADD3 R123, R6, 0x140, RZ ;  /* 0x00000140067b7810 */ /* 0x000fe40007ffe0ff */
[----:B------:R-:W-:-:S03]  /*7ab0*/  LEA.HI.SX32 R101, R101, R6, 0x1b ;  /* 0x0000000665657211 */ /* 0x000fc600078fdaff */
[----:B------:R-:W-:Y:S01]  /*7ac0*/  MUFU.SIN R110, R96 ;  /* 0x00000060006e7308 */ /* 0x000fe20000000400 */
[-C--:B-1----:R-:W-:Y:S01]  /*7ad0*/  LEA.HI.SX32 R94, R97, R6.reuse, 0x1b ;  /* 0x00000006615e7211 */ /* 0x082fe200078fdaff */
[----:B------:R-:W-:Y:S01]  /*7ae0*/  STS [R92.X4+0x100], R9 ;  /* 0x000100095c007388 */ /* 0x000fe20000004800 */
[----:B------:R-:W-:Y:S02]  /*7af0*/  IADD3 R125, R6, 0x160, RZ ;  /* 0x00000160067d7810 */ /* 0x000fe40007ffe0ff */
[----:B------:R-:W-:-:S03]  /*7b00*/  LEA.HI.SX32 R98, R103, R6, 0x1b ;  /* 0x0000000667627211 */ /* 0x000fc600078fdaff */
[----:B------:R1:W-:Y:S01]  /*7b10*/  MUFU.COS R111, R96 ;  /* 0x00000060006f7308 */ /* 0x0003e20000000000 */
[C---:B------:R-:W-:Y:S01]  /*7b20*/  IADD3 R127, R6.reuse, 0x180, RZ ;  /* 0x00000180067f7810 */ /* 0x040fe20007ffe0ff */
[----:B------:R-:W-:Y:S01]  /*7b30*/  STS [R95.X4+0x180], R8 ;  /* 0x000180085f007388 */ /* 0x000fe20000004800 */
[-C--:B------:R-:W-:Y:S02]  /*7b40*/  LEA.HI.SX32 R93, R105, R6.reuse, 0x1b ;  /* 0x00000006695d7211 */ /* 0x080fe400078fdaff */
[C---:B------:R-:W-:Y:S02]  /*7b50*/  IADD3 R129, R6.reuse, 0x1a0, RZ ;  /* 0x000001a006817810 */ /* 0x040fe40007ffe0ff */
[-C--:B-1----:R-:W-:Y:S01]  /*7b60*/  LEA.HI.SX32 R96, R99, R6.reuse, 0x1b ;  /* 0x0000000663607211 */ /* 0x082fe200078fdaff */
[----:B------:R1:W-:Y:S01]  /*7b70*/  STS [R94.X4+0x200], R5 ;  /* 0x000200055e007388 */ /* 0x0003e20000004800 */
        /* <DEDUP_REMOVED lines=15> */
[-C--:B------:R-:W-:Y:S01]  /*7c70*/  LEA.HI.SX32 R126, R133, R6.reuse, 0x1b ;  /* 0x00000006857e7211 */ /* 0x080fe200078fdaff */
[----:B------:R-:W-:Y:S01]  /*7c80*/  FMUL.FTZ R97, R41, UR43 ;  /* 0x0000002b29617c20 */ /* 0x000fe20008410000 */
[-C--:B------:R-:W-:Y:S01]  /*7c90*/  LEA.HI.SX32 R135, R135, R6.reuse, 0x1b ;  /* 0x0000000687877211 */ /* 0x080fe200078fdaff */
[----:B------:R-:W-:Y:S01]  /*7ca0*/  STS [R123.X4+0x500], R14 ;  /* 0x0005000e7b007388 */ /* 0x000fe20000004800 */
[----:B------:R-:W-:Y:S01]  /*7cb0*/  LEA.HI.SX32 R137, R137, R6, 0x1b ;  /* 0x0000000689897211 */ /* 0x000fe200078fdaff */
[----:B0-----:R-:W-:Y:S02]  /*7cc0*/  FMUL.FTZ R0, R38, UR43 ;  /* 0x0000002b26007c20 */ /* 0x001fe40008410000 */
[----:B------:R-:W-:Y:S01]  /*7cd0*/  STS [R122.X4+0x580], R61 ;  /* 0x0005803d7a007388 */ /* 0x000fe20000004800 */
[----:B--2---:R-:W-:-:S03]  /*7ce0*/  MOV R2, UR44 ;  /* 0x0000002c00027c02 */ /* 0x004fc60008000f00 */
[----:B------:R-:W-:Y:S01]  /*7cf0*/  STS [R127.X4+0x600], R60 ;  /* 0x0006003c7f007388 */ /* 0x000fe20000004800 */
[----:B------:R-:W-:-:S03]  /*7d00*/  FMUL.RZ R99, R97, 0.15915493667125701904 ;  /* 0x3e22f98361637820 */ /* 0x000fc6000040c000 */
[----:B------:R-:W-:Y:S01]  /*7d10*/  STS [R124.X4+0x680], R17 ;  /* 0x000680117c007388 */ /* 0x000fe20000004800 */
[----:B-1----:R-:W-:-:S03]  /*7d20*/  FMUL.RZ R5, R0, 0.15915493667125701904 ;  /* 0x3e22f98300057820 */ /* 0x002fc6000040c000 */
[----:B------:R-:W-:Y:S01]  /*7d30*/  STS [R131.X4+0x700], R62 ;  /* 0x0007003e83007388 */ /* 0x000fe20000004800 */
[----:B------:R-:W-:-:S03]  /*7d40*/  FMUL.FTZ R0, R37, UR43 ;  /* 0x0000002b25007c20 */ /* 0x000fc60008410000 */
[----:B------:R-:W-:Y:S04]  /*7d50*/  STS [R126.X4+0x780], R63 ;  /* 0x0007803f7e007388 */ /* 0x000fe80000004800 */
[----:B------:R-:W-:Y:S01]  /*7d60*/  STS [R135.X4+0x800], R64 ;  /* 0x0008004087007388 */ /* 0x000fe20000004800 */
[----:B------:R-:W-:Y:S03]  /*7d70*/  MUFU.SIN R106, R99 ;  /* 0x00000063006a7308 */ /* 0x000fe60000000400 */
[----:B------:R0:W-:Y:S05]  /*7d80*/  STS [R137.X4+0x880], R66 ;  /* 0x0008804289007388 */ /* 0x0001ea0000004800 */
[----:B------:R1:W-:Y:S01]  /*7d90*/  MUFU.COS R107, R99 ;  /* 0x00000063006b7308 */ /* 0x0003e20000000000 */
[----:B0-----:R-:W-:-:S02]  /*7da0*/  FMUL.FTZ R66, R2, 1.4426950216293334961 ;  /* 0x3fb8aa3b02427820 */ /* 0x001fc40000410000 */
[----:B-1----:R-:W-:Y:S02]  /*7db0*/  FMUL.RZ R99, R0, 0.15915493667125701904 ;  /* 0x3e22f98300637820 */ /* 0x002fe4000040c000 */
[----:B------:R-:W-:Y:S01]  /*7dc0*/  FMUL.FTZ R0, R66, R49 ;  /* 0x0000003142007220 */ /* 0x000fe20000410000 */
[C---:B------:R-:W-:Y:S02]  /*7dd0*/  IADD3 R139, R6.reuse, 0x240, RZ ;  /* 0x00000240068b7810 */ /* 0x040fe40007ffe0ff */
[C---:B------:R-:W-:Y:S02]  /*7de0*/  IADD3 R141, R6.reuse, 0x260, RZ ;  /* 0x00000260068d7810 */ /* 0x040fe40007ffe0ff */
[C---:B------:R-:W-:Y:S01]  /*7df0*/  IADD3 R143, R6.reuse, 0x280, RZ ;  /* 0x00000280068f7810 */ /* 0x040fe20007ffe0ff */
[----:B------:R-:W0:Y:S01]  /*7e00*/  MUFU.EX2 R0, R0 ;  /* 0x0000000000007308 */ /* 0x000e220000000800 */
[C---:B------:R-:W-:Y:S02]  /*7e10*/  IADD3 R145, R6.reuse, 0x2a0, RZ ;  /* 0x000002a006917810 */ /* 0x040fe40007ffe0ff */
[----:B------:R-:W-:-:S02]  /*7e20*/  IADD3 R147, R6, 0x2c0, RZ ;  /* 0x000002c006937810 */ /* 0x000fc40007ffe0ff */
[-C--:B------:R-:W-:Y:S02]  /*7e30*/  LEA.HI.SX32 R128, R139, R6.reuse, 0x1b ;  /* 0x000000068b807211 */ /* 0x080fe400078fdaff */
[----:B------:R-:W-:Y:S02]  /*7e40*/  IADD3 R149, R6, 0x2e0, RZ ;  /* 0x000002e006957810 */ /* 0x000fe40007ffe0ff */
[-C--:B------:R-:W-:Y:S01]  /*7e50*/  LEA.HI.SX32 R130, R141, R6.reuse, 0x1b ;  /* 0x000000068d827211 */ /* 0x080fe200078fdaff */
[----:B------:R-:W-:Y:S01]  /*7e60*/  FMUL.FTZ R2, R36, UR43 ;  /* 0x0000002b24027c20 */ /* 0x000fe20008410000 */
[C---:B------:R-:W-:Y:S02]  /*7e70*/  IADD3 R151, R6.reuse, 0x300, RZ ;  /* 0x0000030006977810 */ /* 0x040fe40007ffe0ff */
[----:B------:R-:W-:Y:S02]  /*7e80*/  LEA.HI.SX32 R132, R143, R6, 0x1b ;  /* 0x000000068f847211 */ /* 0x000fe400078fdaff */
[----:B------:R-:W-:-:S02]  /*7e90*/  IADD3 R153, R6, 0x320, RZ ;  /* 0x0000032006997810 */ /* 0x000fc40007ffe0ff */
[-C--:B------:R-:W-:Y:S01]  /*7ea0*/  LEA.HI.SX32 R145, R145, R6.reuse, 0x1b ;  /* 0x0000000691917211 */ /* 0x080fe200078fdaff */
[----:B------:R-:W-:Y:S01]  /*7eb0*/  STS [R128.X4+0x900], R65 ;  /* 0x0009004180007388 */ /* 0x000fe20000004800 */
[C---:B------:R-:W-:Y:S02]  /*7ec0*/  IADD3 R155, R6.reuse, 0x340, RZ ;  /* 0x00000340069b7810 */ /* 0x040fe40007ffe0ff */
[-C--:B------:R-:W-:Y:S01]  /*7ed0*/  LEA.HI.SX32 R134, R147, R6.reuse, 0x1b ;  /* 0x0000000693867211 */ /* 0x080fe200078fdaff */
[----:B------:R-:W1:Y:S01]  /*7ee0*/  MUFU.SIN R100, R5 ;  /* 0x0000000500647308 */ /* 0x000e620000000400 */
[C---:B------:R-:W-:Y:S01]  /*7ef0*/  IADD3 R157, R6.reuse, 0x360, RZ ;  /* 0x00000360069d7810 */ /* 0x040fe20007ffe0ff */
[----:B------:R-:W-:Y:S01]  /*7f00*/  STS [R130.X4+0x980], R67 ;  /* 0x0009804382007388 */ /* 0x000fe20000004800 */
[----:B------:R-:W-:Y:S02]  /*7f10*/  LEA.HI.SX32 R149, R149, R6, 0x1b ;  /* 0x0000000695957211 */ /* 0x000fe400078fdaff */
[C---:B------:R-:W-:Y:S01]  /*7f20*/  IADD3 R159, R6.reuse, 0x380, RZ ;  /* 0x00000380069f7810 */ /* 0x040fe20007ffe0ff */
[----:B------:R-:W-:Y:S01]  /*7f30*/  STS [R132.X4+0xa00], R75 ;  /* 0x000a004b84007388 */ /* 0x000fe20000004800 */
[C---:B------:R-:W-:Y:S01]  /*7f40*/  IADD3 R161, R6.reuse, 0x3a0, RZ ;  /* 0x000003a006a17810 */ /* 0x040fe20007ffe0ff */
[----:B------:R2:W3:Y:S01]  /*7f50*/  MUFU.COS R101, R5 ;  /* 0x0000000500657308 */ /* 0x0004e20000000000 */
[----:B------:R-:W-:-:S02]  /*7f60*/  IADD3 R163, R6, 0x3c0, RZ ;  /* 0x000003c006a37810 */ /* 0x000fc40007ffe0ff */
[----:B------:R-:W-:Y:S02]  /*7f70*/  IADD3 R165, R6, 0x3e0, RZ ;  /* 0x000003e006a57810 */ /* 0x000fe40007ffe0ff */
[-C--:B------:R-:W-:Y:S01]  /*7f80*/  LEA.HI.SX32 R151, R151, R6.reuse, 0x1b ;  /* 0x0000000697977211 */ /* 0x080fe200078fdaff */
[----:B------:R-:W-:Y:S01]  /*7f90*/  STS [R145.X4+0xa80], R74 ;  /* 0x000a804a91007388 */ /* 0x000fe20000004800 */
[-C--:B------:R-:W-:Y:S01]  /*7fa0*/  LEA.HI.SX32 R153, R153, R6.reuse, 0x1b ;  /* 0x0000000699997211 */ /* 0x080fe200078fdaff */
[----:B--2---:R-:W-:Y:S01]  /*7fb0*/  FMUL.RZ R5, R2, 0.15915493667125701904 ;  /* 0x3e22f98302057820 */ /* 0x004fe2000040c000 */
[-C--:B------:R-:W-:Y:S01]  /*7fc0*/  LEA.HI.SX32 R136, R155, R6.reuse, 0x1b ;  /* 0x000000069b887211 */ /* 0x080fe200078fdaff */
[----:B------:R-:W-:Y:S01]  /*7fd0*/  STS [R134.X4+0xb00], R73 ;  /* 0x000b004986007388 */ /* 0x000fe20000004800 */
[----:B------:R-:W-:Y:S01]  /*7fe0*/  MOV R2, UR38 ;  /* 0x0000002600027c02 */ /* 0x000fe20008000f00 */
[----:B------:R-:W-:Y:S01]  /*7ff0*/  FMUL.FTZ R97, R40, UR43 ;  /* 0x0000002b28617c20 */ /* 0x000fe20008410000 */
[-C--:B------:R-:W-:Y:S01]  /*8000*/  LEA.HI.SX32 R138, R157, R6.reuse, 0x1b ;  /* 0x000000069d8a7211 */ /* 0x080fe200078fdaff */
[----:B------:R0:W-:Y:S01]  /*8010*/  STS [R149.X4+0xb80], R72 ;  /* 0x000b804895007388 */ /* 0x0001e20000004800 */
[----:B------:R-:W-:-:S02]  /*8020*/  LEA.HI.SX32 R159, R159, R6, 0x1b ;  /* 0x000000069f9f7211 */ /* 0x000fc400078fdaff */
[-C--:B------:R-:W-:Y:S01]  /*8030*/  LEA.HI.SX32 R161, R161, R6.reuse, 0x1b ;  /* 0x00000006a1a17211 */ /* 0x080fe200078fdaff */
[----:B------:R-:W-:Y:S01]  /*8040*/  STS [R151.X4+0xc00], R76 ;  /* 0x000c004c97007388 */ /* 0x000fe20000004800 */
[-C--:B------:R-:W-:Y:S02]  /*8050*/  LEA.HI.SX32 R140, R163, R6.reuse, 0x1b ;  /* 0x00000006a38c7211 */ /* 0x080fe400078fdaff */
[----:B------:R-:W-:Y:S01]  /*8060*/  LEA.HI.SX32 R165, R165, R6, 0x1b ;  /* 0x00000006a5a57211 */ /* 0x000fe200078fdaff */
[----:B------:R-:W-:Y:S01]  /*8070*/  FMUL.FTZ R6, R39, UR43 ;  /* 0x0000002b27067c20 */ /* 0x000fe20008410000 */
[----:B------:R-:W-:Y:S01]  /*8080*/  STS [R153.X4+0xc80], R70 ;  /* 0x000c804699007388 */ /* 0x000fe20000004800 */
[----:B------:R-:W-:Y:S02]  /*8090*/  LEA R2, R2, UR7, 0x8 ;  /* 0x0000000702027c11 */ /* 0x000fe4000f8e40ff */
[----:B------:R-:W-:Y:S01]  /*80a0*/  LEA R3, R88, R3, 0x5 ;  /* 0x0000000358037211 */ /* 0x000fe200078e28ff */
[----:B------:R-:W-:Y:S01]  /*80b0*/  STS [R136.X4+0xd00], R71 ;  /* 0x000d004788007388 */ /* 0x000fe20000004800 */
[----:B------:R-:W-:Y:S01]  /*80c0*/  @P1 IADD3 R2, R89, 0x200, RZ ;  /* 0x0000020059021810 */ /* 0x000fe20007ffe0ff */
[----:B------:R-:W-:-:S02]  /*80d0*/  FMUL.RZ R97, R97, 0.15915493667125701904 ;  /* 0x3e22f98361617820 */ /* 0x000fc4000040c000 */
[----:B------:R2:W-:Y:S01]  /*80e0*/  STS [R138.X4+0xd80], R69 ;  /* 0x000d80458a007388 */ /* 0x0005e20000004800 */
[C---:B0-----:R-:W-:Y:S02]  /*80f0*/  FMUL.FTZ R72, R0.reuse, R90 ;  /* 0x0000005a00487220 */ /* 0x041fe40000410000 */
[----:B------:R-:W-:Y:S01]  /*8100*/  FMUL.FTZ R73, R0, R79 ;  /* 0x0000004f00497220 */ /* 0x000fe20000410000 */
[----:B------:R0:W-:Y:S01]  /*8110*/  STS [R159.X4+0xe00], R68 ;  /* 0x000e00449f007388 */ /* 0x0001e20000004800 */
[----:B------:R-:W-:Y:S01]  /*8120*/  FMUL.RZ R6, R6, 0.15915493667125701904 ;  /* 0x3e22f98306067820 */ /* 0x000fe2000040c000 */
[----:B------:R-:W-:Y:S01]  /*8130*/  LEA.HI.SX32 R60, R3, R3, 0x1b ;  /* 0x00000003033c7211 */ /* 0x000fe200078fdaff */
[----:B------:R-:W-:Y:S01]  /*8140*/  FMUL.FTZ R0, R66, R48 ;  /* 0x0000003042007220 */ /* 0x000fe20000410000 */
[----:B------:R4:W-:Y:S01]  /*8150*/  STS [R161.X4+0xe80], R4 ;  /* 0x000e8004a1007388 */ /* 0x0009e20000004800 */
[----:B------:R-:W-:Y:S02]  /*8160*/  SHF.L.U32 R63, R2, 0x3, RZ ;  /* 0x00000003023f7819 */ /* 0x000fe400000006ff */
[----:B--2---:R-:W-:Y:S01]  /*8170*/  MOV R69, UR35 ;  /* 0x0000002300457c02 */ /* 0x004fe20008000f00 */
[----:B------:R4:W-:Y:S01]  /*8180*/  STS [R140.X4+0xf00], R77 ;  /* 0x000f004d8c007388 */ /* 0x0009e20000004800 */
[----:B0-----:R-:W-:Y:S01]  /*8190*/  MOV R68, UR34 ;  /* 0x0000002200447c02 */ /* 0x001fe20008000f00 */
[----:B------:R-:W0:Y:S02]  /*81a0*/  MUFU.SIN R108, R102 ;  /* 0x00000066006c7308 */ /* 0x000e240000000400 */
[----:B------:R4:W-:Y:S01]  /*81b0*/  STS [R165.X4+0xf80], R78 ;  /* 0x000f804ea5007388 */ /* 0x0009e20000004800 */
[----:B------:R-:W-:-:S06]  /*81c0*/  NOP ;  /* 0x0000000000007918 */ /* 0x000fcc0000000000 */
[----:B------:R-:W2:Y:S01]  /*81d0*/  MUFU.COS R109, R102 ;  /* 0x00000066006d7308 */ /* 0x000ea20000000000 */
[----:B------:R4:W0:Y:S04]  /*81e0*/  LDS R17, [R60.X4+0x8] ;  /* 0x000008003c117984 */ /* 0x0008280000004800 */
[----:B------:R4:W0:Y:S03]  /*81f0*/  LDS R16, [R60.X4+0xc] ;  /* 0x00000c003c107984 */ /* 0x0008260000004800 */
[----:B------:R-:W0:Y:S01]  /*8200*/  MUFU.SIN R104, R97 ;  /* 0x0000006100687308 */ /* 0x000e220000000400 */
[----:B------:R4:W0:Y:S04]  /*8210*/  LDS R15, [R60.X4+0x10] ;  /* 0x000010003c0f7984 */ /* 0x0008280000004800 */
[----:B------:R4:W0:Y:S03]  /*8220*/  LDS R14, [R60.X4+0x14] ;  /* 0x000014003c0e7984 */ /* 0x0008260000004800 */
[----:B------:R-:W0:Y:S01]  /*8230*/  MUFU.COS R105, R97 ;  /* 0x0000006100697308 */ /* 0x000e220000000000 */
[----:B------:R4:W0:Y:S04]  /*8240*/  LDS R13, [R60.X4+0x18] ;  /* 0x000018003c0d7984 */ /* 0x0008280000004800 */
[----:B------:R4:W0:Y:S03]  /*8250*/  LDS R12, [R60.X4+0x1c] ;  /* 0x00001c003c0c7984 */ /* 0x0008260000004800 */
[----:B------:R-:W0:Y:S01]  /*8260*/  MUFU.SIN R102, R6 ;  /* 0x0000000600667308 */ /* 0x000e220000000400 */
[----:B------:R4:W0:Y:S04]  /*8270*/  LDS R11, [R60.X4+0x20] ;  /* 0x000020003c0b7984 */ /* 0x0008280000004800 */
[----:B------:R4:W0:Y:S03]  /*8280*/  LDS R10, [R60.X4+0x24] ;  /* 0x000024003c0a7984 */ /* 0x0008260000004800 */
[----:B------:R1:W0:Y:S01]  /*8290*/  MUFU.COS R103, R6 ;  /* 0x0000000600677308 */ /* 0x0002220000000000 */
[----:B------:R4:W0:Y:S04]  /*82a0*/  LDS R9, [R60.X4+0x28] ;  /* 0x000028003c097984 */ /* 0x0008280000004800 */
[----:B------:R4:W0:Y:S03]  /*82b0*/  LDS R8, [R60.X4+0x2c] ;  /* 0x00002c003c087984 */ /* 0x0008260000004800 */
[----:B------:R-:W0:Y:S01]  /*82c0*/  MUFU.SIN R96, R5 ;  /* 0x0000000500607308 */ /* 0x000e220000000400 */
[----:B------:R4:W0:Y:S04]  /*82d0*/  LDS R7, [R60.X4+0x30] ;  /* 0x000030003c077984 */ /* 0x0008280000004800 */
[----:B-1----:R4:W1:Y:S03]  /*82e0*/  LDS R6, [R60.X4+0x34] ;  /* 0x000034003c067984 */ /* 0x0028660000004800 */
[----:B------:R2:W0:Y:S01]  /*82f0*/  MUFU.COS R97, R5 ;  /* 0x0000000500617308 */ /* 0x0004220000000000 */
[----:B------:R4:W0:Y:S04]  /*8300*/  LDS R4, [R60.X4+0x3c] ;  /* 0x00003c003c047984 */ /* 0x0008280000004800 */
[----:B------:R4:W0:Y:S03]  /*8310*/  LDS R3, [R60.X4+0x40] ;  /* 0x000040003c037984 */ /* 0x0008260000004800 */
[----:B------:R0:W0:Y:S01]  /*8320*/  MUFU.EX2 R61, R0 ;  /* 0x00000000003d7308 */ /* 0x0000220000000800 */
[----:B--2---:R4:W2:Y:S04]  /*8330*/  LDS R5, [R60.X4+0x38] ;  /* 0x000038003c057984 */ /* 0x0048a80000004800 */
[----:B------:R4:W0:Y:S04]  /*8340*/  LDS R136, [R60.X4+0x44] ;  /* 0x000044003c887984 */ /* 0x0008280000004800 */
[----:B------:R4:W0:Y:S04]  /*8350*/  LDS R135, [R60.X4+0x48] ;  /* 0x000048003c877984 */ /* 0x0008280000004800 */
[----:B------:R4:W0:Y:S04]  /*8360*/  LDS R134, [R60.X4+0x4c] ;  /* 0x00004c003c867984 */ /* 0x0008280000004800 */
[----:B------:R4:W0:Y:S04]  /*8370*/  LDS R133, [R60.X4+0x50] ;  /* 0x000050003c857984 */ /* 0x0008280000004800 */
        /* <DEDUP_REMOVED lines=11> */
[----:B------:R4:W1:Y:S04]  /*8430*/  LDS R2, [R60.X4] ;  /* 0x000000003c027984 */ /* 0x0008680000004800 */
[----:B0-----:R4:W0:Y:S04]  /*8440*/  LDS R0, [R60.X4+0x4] ;  /* 0x000004003c007984 */ /* 0x0018280000004800 */
[----:B------:R4:W-:Y:S04]  /*8450*/  STS.64 [R63+0x9880], R72 ;  /* 0x009880483f007388 */ /* 0x0009e80000000a00 */
[----:B------:R-:W5:Y:S04]  /*8460*/  LDG.E.64 R68, [R68.64] ;  /* 0x0000002044447981 */ /* 0x000f68000c1e1b00 */
[----:B------:R-:W-:Y:S01]  /*8470*/  BAR.SYNC.DEFER_BLOCKING 0x0 ;  /* 0x0000000000007b1d */ /* 0x000fe20000010000 */
[----:B------:R-:W-:-:S13]  /*8480*/  ISETP.NE.AND P0, PT, R89, 0x7f, PT ;  /* 0x0000007f5900780c */ /* 0x000fda0003f05270 */
[----:B------:R4:W0:Y:S01]  /*8490*/  @P0 LDS.64 R94, [R89.X8+0xa888] ;  /* 0x00a88800595e0984 */ /* 0x0008220000008a00 */
[----:B------:R4:W0:Y:S08]  /*84a0*/  MUFU.SIN R98, R99 ;  /* 0x0000006300627308 */ /* 0x0008300000000400 */
[----:B------:R-:W0:Y:S01]  /*84b0*/  MUFU.COS R99, R99 ;  /* 0x0000006300637308 */ /* 0x000e220000000000 */
        /* <DEDUP_REMOVED lines=15> */
.L_x_1368:
[----:B-1234-:R-:W-:Y:S05]  /*85b0*/  BSYNC B0 ;  /* 0x0000000000007941 */ /* 0x01efea0003800000 */
.L_x_1367:
[----:B------:R-:W-:Y:S01]  /*85c0*/  UISETP.GE.AND UP0, UPT, UR24, 0x2, UPT ;  /* 0x000000021800788c */ /* 0x000fe2000bf06270 */
[C---:B0-----:R-:W-:Y:S01]  /*85d0*/  FMUL.FTZ R60, R66.reuse, R46 ;  /* 0x0000002e423c7220 */ /* 0x041fe20000410000 */
[----:B------:R-:W-:Y:S01]  /*85e0*/  MOV R70, c[0x0][0x16c] ;  /* 0x00005b0000467a02 */ /* 0x000fe20000000f00 */
[----:B------:R-:W-:Y:S01]  /*85f0*/  FMUL.FTZ R63, R66, R45 ;  /* 0x0000002d423f7220 */ /* 0x000fe20000410000 */
[----:B------:R-:W0:Y:S01]  /*8600*/  MUFU.EX2 R62, R62 ;  /* 0x0000003e003e7308 */ /* 0x000e220000000800 */
[C---:B------:R-:W-:Y:S01]  /*8610*/  FMUL.FTZ R121, R61.reuse, R121 ;  /* 0x000000793d797220 */ /* 0x040fe20000410000 */
[----:B------:R-:W-:Y:S01]  /*8620*/  PLOP3.LUT P0, PT, PT, PT, UP0, 0x80, 0x0 ;  /* 0x000000000000781c */ /* 0x000fe20003f0f008 */
[----:B------:R-:W-:Y:S01]  /*8630*/  FMUL.FTZ R120, R61, R120 ;  /* 0x000000783d787220 */ /* 0x000fe20000410000 */
[----:B------:R-:W-:Y:S01]  /*8640*/  MOV R61, UR24 ;  /* 0x00000018003d7c02 */ /* 0x000fe20008000f00 */
[----:B------:R-:W-:Y:S01]  /*8650*/  FMUL.FTZ R64, R35, UR43 ;  /* 0x0000002b23407c20 */ /* 0x000fe20008410000 */
[----:B------:R-:W-:Y:S01]  /*8660*/  ISETP.NE.OR P0, PT, R238, RZ, !P0 ;  /* 0x000000ffee00720c */ /* 0x000fe20004705670 */
[----:B------:R-:W-:Y:S01]  /*8670*/  HFMA2.MMA R65, -RZ, RZ, 0, 9.5367431640625e-07 ;  /* 0x00000010ff417435 */ /* 0x000fe200000001ff */
[----:B------:R-:W1:Y:S01]  /*8680*/  MUFU.EX2 R67, R63 ;  /* 0x0000003f00437308 */ /* 0x000e620000000800 */
[----:B------:R-:W-:-:S02]  /*8690*/  FMUL.RZ R74, R64, 0.15915493667125701904 ;  /* 0x3e22f983404a7820 */ /* 0x000fc4000040c000 */
[----:B------:R-:W-:-:S05]  /*86a0*/  FMUL.FTZ R71, R66, R44 ;  /* 0x0000002c42477220 */ /* 0x000fca0000410000 */
[----:B------:R-:W2:Y:S01]  /*86b0*/  MUFU.EX2 R60, R60 ;  /* 0x0000003c003c7308 */ /* 0x000ea20000000800 */
[----:B------:R-:W-:Y:S02]  /*86c0*/  FMUL.FTZ R200, R0, R49 ;  /* 0x0000003100c87220 */ /* 0x000fe40000410000 */
[----:B------:R-:W-:Y:S01]  /*86d0*/  @!P0 IADD3 R61, R61, -0x2, RZ ;  /* 0xfffffffe3d3d8810 */ /* 0x000fe20007ffe0ff */
[C---:B0-----:R-:W-:Y:S02]  /*86e0*/  FMUL.FTZ R119, R62.reuse, R119 ;  /* 0x000000773e777220 */ /* 0x041fe40000410000 */
[----:B------:R-:W-:Y:S02]  /*86f0*/  FMUL.FTZ R118, R62, R118 ;  /* 0x000000763e767220 */ /* 0x000fe40000410000 */
[----:B------:R-:W-:Y:S01]  /*8700*/  @!P0 IMAD R64, R61, R70, UR7 ;  /* 0x000000073d408e24 */ /* 0x000fe2000f8e0246 */
[----:B------:R-:W-:Y:S01]  /*8710*/  MUFU.SIN R92, R74 ;  /* 0x0000004a005c7308 */ /* 0x000fe20000000400 */
[----:B------:R-:W-:Y:S01]  /*8720*/  FMUL.FTZ R70, R2, R49 ;  /* 0x0000003102467220 */ /* 0x000fe20000410000 */
[----:B------:R-:W-:Y:S01]  /*8730*/  MOV R61, RZ ;  /* 0x000000ff003d7202 */ /* 0x000fe20000000f00 */
[----:B-1----:R-:W-:Y:S01]  /*8740*/  FMUL.FTZ R115, R67, R115 ;  /* 0x0000007343737220 */ /* 0x002fe20000410000 */
[----:B------:R-:W-:Y:S01]  /*8750*/  CS2R R62, SRZ ;  /* 0x00000000003e7805 */ /* 0x000fe2000001ff00 */
[----:B------:R-:W-:-:S02]  /*8760*/  FMUL.FTZ R199, R85, R70 ;  /* 0x0000004655c77220 */ /* 0x000fc40000410000 */
[----:B------:R-:W-:Y:S01]  /*8770*/  FMUL.FTZ R114, R67, R114 ;  /* 0x0000007243727220 */ /* 0x000fe20000410000 */
[----:B------:R0:W-:Y:S01]  /*8780*/  MUFU.COS R93, R74 ;  /* 0x0000004a005d7308 */ /* 0x0001e20000000000 */
[C---:B--2---:R-:W-:Y:S02]  /*8790*/  FMUL.FTZ R117, R60.reuse, R117 ;  /* 0x000000753c757220 */ /* 0x044fe40000410000 */
[----:B------:R-:W-:Y:S01]  /*87a0*/  FMUL.FTZ R116, R60, R116 ;  /* 0x000000743c747220 */ /* 0x000fe20000410000 */
[----:B------:R-:W-:Y:S01]  /*87b0*/  HFMA2.MMA R60, -RZ, RZ, 1.875, 0 ;  /* 0x3f800000ff3c7435 */ /* 0x000fe200000001ff */
[----:B------:R-:W-:Y:S02]  /*87c0*/  FMUL.FTZ R200, R85, R200 ;  /* 0x000000c855c87220 */ /* 0x000fe40000410000 */
[----:B------:R-:W-:Y:S02]  /*87d0*/  FMUL.FTZ R67, R16, R48 ;  /* 0x0000003010437220 */ /* 0x000fe40000410000 */
[----:B------:R-:W-:-:S02]  /*87e0*/  FMUL.FTZ R77, R199, R120 ;  /* 0x00000078c74d7220 */ /* 0x000fc40000410000 */
[----:B------:R-:W-:Y:S02]  /*87f0*/  FMUL.FTZ R75, R17, R48 ;  /* 0x00000030114b7220 */ /* 0x000fe40000410000 */
[----:B------:R-:W-:Y:S02]  /*8800*/  FMUL.FTZ R76, R200, R120 ;  /* 0x00000078c84c7220 */ /* 0x000fe40000410000 */
[----:B0-----:R-:W-:Y:S02]  /*8810*/  FMUL.FTZ R74, R84, R67 ;  /* 0x00000043544a7220 */ /* 0x001fe40000410000 */
[----:B------:R-:W-:Y:S02]  /*8820*/  FFMA.FTZ R77, R200, R121, R77 ;  /* 0x00000079c84d7223 */ /* 0x000fe4000001004d */
[----:B------:R-:W-:-:S04]  /*8830*/  @!P0 IMAD.WIDE R64, R64, R65, UR40 ;  /* 0x0000002840408e25 */ /* 0x000fc8000f8e0241 */
[----:B------:R-:W-:Y:S01]  /*8840*/  FMUL.FTZ R75, R84, R75 ;  /* 0x0000004b544b7220 */ /* 0x000fe20000410000 */
[----:B------:R0:W5:Y:S01]  /*8850*/  @!P0 LDG.E.128 R60, [R64.64] ;  /* 0x00000020403c8981 */ /* 0x000162000c1e1d00 */
[----:B------:R-:W-:Y:S01]  /*8860*/  FFMA.FTZ R76, R199, R121, -R76 ;  /* 0x00000079c74c7223 */ /* 0x000fe2000001084c */
[----:B------:R-:W1:Y:S01]  /*8870*/  MUFU.EX2 R71, R71 ;  /* 0x0000004700477308 */ /* 0x000e620000000800 */
[----:B------:R-:W-:Y:S01]  /*8880*/  FADD.FTZ R77, R74, R77 ;  /* 0x0000004d4a4d7221 */ /* 0x000fe20000010000 */
[----:B------:R-:W-:Y:S01]  /*8890*/  ISETP.GT.U32.AND P0, PT, R89, 0x1f, PT ;  /* 0x0000001f5900780c */ /* 0x000fe20003f04070 */
[----:B------:R-:W-:Y:S01]  /*88a0*/  FADD.FTZ R76, R75, R76 ;  /* 0x0000004c4b4c7221 */ /* 0x000fe20000010000 */
[----:B------:R-:W-:Y:S01]  /*88b0*/  LEA.HI R235, R89, R89, RZ, 0x1e ;  /* 0x0000005959eb7211 */ /* 0x000fe200078ff0ff */
[----:B------:R-:W-:Y:S01]  /*88c0*/  FMUL.FTZ R70, R66, R43 ;  /* 0x0000002b42467220 */ /* 0x000fe20000410000 */
[----:B------:R-:W-:Y:S01]  /*88d0*/  BSSY B0, `(.L_x_1369) ;  /* 0x00001e5000007945 */ /* 0x000fe20003800000 */
[----:B------:R-:W-:-:S02]  /*88e0*/  FMUL.FTZ R78, R118, R76 ;  /* 0x0000004c764e7220 */ /* 0x000fc40000410000 */
[-C--:B0-----:R-:W-:Y:S02]  /*88f0*/  FMUL.FTZ R64, R118, R77.reuse ;  /* 0x0000004d76407220 */ /* 0x081fe40000410000 */
[C---:B------:R-:W-:Y:S01]  /*8900*/  FFMA.FTZ R79, R119.reuse, R77, R78 ;  /* 0x0000004d774f7223 */ /* 0x040fe2000001004e */
[----:B------:R-:W0:Y:S01]  /*8910*/  MUFU.EX2 R70, R70 ;  /* 0x0000004600467308 */ /* 0x000e220000000800 */
[----:B------:R-:W-:Y:S02]  /*8920*/  FFMA.FTZ R90, R119, R76, -R64 ;  /* 0x0000004c775a7223 */ /* 0x000fe40000010840 */
[-C--:B------:R-:W-:Y:S02]  /*8930*/  FMUL.FTZ R76, R14, R47.reuse ;  /* 0x0000002f0e4c7220 */ /* 0x080fe40000410000 */
[----:B------:R-:W-:Y:S02]  /*8940*/  FMUL.FTZ R64, R15, R47 ;  /* 0x0000002f0f407220 */ /* 0x000fe40000410000 */
[----:B------:R-:W-:-:S02]  /*8950*/  FMUL.FTZ R76, R83, R76 ;  /* 0x0000004c534c7220 */ /* 0x000fc40000410000 */
[----:B------:R-:W-:Y:S02]  /*8960*/  FMUL.FTZ R65, R66, R42 ;  /* 0x0000002a42417220 */ /* 0x000fe40000410000 */
[----:B------:R-:W-:Y:S02]  /*8970*/  FMUL.FTZ R77, R83, R64 ;  /* 0x00000040534d7220 */ /* 0x000fe40000410000 */
[----:B------:R-:W-:Y:S01]  /*8980*/  FADD.FTZ R79, R76, R79 ;  /* 0x0000004f4c4f7221 */ /* 0x000fe20000010000 */
[----:B------:R2:W-:Y:S01]  /*8990*/  MUFU.EX2 R67, R65 ;  /* 0x0000004100437308 */ /* 0x0005e20000000800 */
[----:B------:R-:W-:Y:S02]  /*89a0*/  FMUL.FTZ R78, R34, UR43 ;  /* 0x0000002b224e7c20 */ /* 0x000fe40008410000 */
[----:B------:R-:W-:Y:S02]  /*89b0*/  FADD.FTZ R64, R77, R90 ;  /* 0x0000005a4d407221 */ /* 0x000fe40000010000 */
[----:B------:R-:W-:-:S02]  /*89c0*/  FMUL.RZ R139, R78, 0.15915493667125701904 ;  /* 0x3e22f9834e8b7820 */ /* 0x000fc4000040c000 */
[CC--:B------:R-:W-:Y:S02]  /*89d0*/  FMUL.FTZ R78, R116.reuse, R64.reuse ;  /* 0x00000040744e7220 */ /* 0x0c0fe40000410000 */
[----:B--2---:R-:W-:Y:S01]  /*89e0*/  FMUL.FTZ R65, R116, R79 ;  /* 0x0000004f74417220 */ /* 0x004fe20000410000 */
[----:B------:R-:W-:Y:S01]  /*89f0*/  MUFU.SIN R90, R139 ;  /* 0x0000008b005a7308 */ /* 0x000fe20000000400 */
[----:B-1----:R-:W-:Y:S02]  /*8a00*/  FMUL.FTZ R113, R71, R113 ;  /* 0x0000007147717220 */ /* 0x002fe40000410000 */
[----:B------:R-:W-:Y:S02]  /*8a10*/  FFMA.FTZ R91, R117, R64, -R65 ;  /* 0x00000040755b7223 */ /* 0x000fe40000010841 */
[----:B------:R-:W-:Y:S02]  /*8a20*/  FMUL.FTZ R65, R13, R46 ;  /* 0x0000002e0d417220 */ /* 0x000fe40000410000 */
[----:B------:R-:W-:-:S02]  /*8a30*/  FFMA.FTZ R64, R117, R79, R78 ;  /* 0x0000004f75407223 */ /* 0x000fc4000001004e */
[----:B------:R-:W-:Y:S02]  /*8a40*/  FMUL.FTZ R79, R12, R46 ;  /* 0x0000002e0c4f7220 */ /* 0x000fe40000410000 */
[----:B------:R-:W-:Y:S02]  /*8a50*/  FMUL.FTZ R78, R82, R65 ;  /* 0x00000041524e7220 */ /* 0x000fe40000410000 */
[----:B------:R-:W-:Y:S02]  /*8a60*/  FMUL.FTZ R112, R71, R112 ;  /* 0x0000007047707220 */ /* 0x000fe40000410000 */
[----:B------:R-:W-:Y:S02]  /*8a70*/  FMUL.FTZ R71, R66, R41 ;  /* 0x0000002942477220 */ /* 0x000fe40000410000 */
[----:B------:R-:W-:Y:S02]  /*8a80*/  FMUL.FTZ R79, R82, R79 ;  /* 0x0000004f524f7220 */ /* 0x000fe40000410000 */
[----:B------:R-:W-:-:S02]  /*8a90*/  FADD.FTZ R137, R78, R91 ;  /* 0x0000005b4e897221 */ /* 0x000fc40000010000 */
[C---:B0-----:R-:W-:Y:S01]  /*8aa0*/  FMUL.FTZ R111, R70.reuse, R111 ;  /* 0x0000006f466f7220 */ /* 0x041fe20000410000 */
[----:B------:R-:W0:Y:S01]  /*8ab0*/  MUFU.EX2 R71, R71 ;  /* 0x0000004700477308 */ /* 0x000e220000000800 */
[----:B------:R-:W-:Y:S02]  /*8ac0*/  FMUL.FTZ R110, R70, R110 ;  /* 0x0000006e466e7220 */ /* 0x000fe40000410000 */
[----:B------:R-:W-:Y:S02]  /*8ad0*/  FMUL.FTZ R70, R66, R40 ;  /* 0x0000002842467220 */ /* 0x000fe40000410000 */
[----:B------:R-:W-:Y:S02]  /*8ae0*/  FADD.FTZ R65, R79, R64 ;  /* 0x000000404f417221 */ /* 0x000fe40000010000 */
[----:B------:R-:W-:Y:S01]  /*8af0*/  FMUL.FTZ R138, R114, R137 ;  /* 0x00000089728a7220 */ /* 0x000fe20000410000 */
[----:B------:R-:W-:Y:S01]  /*8b00*/  MUFU.COS R91, R139 ;  /* 0x0000008b005b7308 */ /* 0x000fe20000000000 */
[----:B------:R-:W-:-:S02]  /*8b10*/  FMUL.FTZ R170, R11, R45 ;  /* 0x0000002d0baa7220 */ /* 0x000fc40000410000 */
[CC--:B------:R-:W-:Y:S02]  /*8b20*/  FFMA.FTZ R140, R115.reuse, R65.reuse, R138 ;  /* 0x00000041738c7223 */ /* 0x0c0fe4000001008a */
[----:B------:R-:W-:Y:S02]  /*8b30*/  FMUL.FTZ R138, R114, R65 ;  /* 0x00000041728a7220 */ /* 0x000fe40000410000 */
[----:B------:R-:W-:Y:S01]  /*8b40*/  FMUL.FTZ R64, R10, R45 ;  /* 0x0000002d0a407220 */ /* 0x000fe20000410000 */
[----:B------:R-:W1:Y:S01]  /*8b50*/  MUFU.EX2 R70, R70 ;  /* 0x0000004600467308 */ /* 0x000e620000000800 */
[----:B------:R-:W-:Y:S02]  /*8b60*/  FMUL.FTZ R65, R66, R39 ;  /* 0x0000002742417220 */ /* 0x000fe40000410000 */
[----:B------:R-:W-:Y:S02]  /*8b70*/  FFMA.FTZ R137, R115, R137, -R138 ;  /* 0x0000008973897223 */ /* 0x000fe4000001088a */
[----:B------:R-:W-:-:S02]  /*8b80*/  FMUL.FTZ R170, R81, R170 ;  /* 0x000000aa51aa7220 */ /* 0x000fc40000410000 */
[----:B------:R-:W-:Y:S02]  /*8b90*/  FMUL.FTZ R169, R81, R64 ;  /* 0x0000004051a97220 */ /* 0x000fe40000410000 */
[----:B------:R2:W3:Y:S01]  /*8ba0*/  MUFU.EX2 R64, R65 ;  /* 0x0000004100407308 */ /* 0x0004e20000000800 */
[----:B------:R-:W-:Y:S02]  /*8bb0*/  FADD.FTZ R137, R170, R137 ;  /* 0x00000089aa897221 */ /* 0x000fe40000010000 */
[C---:B0-----:R-:W-:Y:S02]  /*8bc0*/  FMUL.FTZ R107, R71.reuse, R107 ;  /* 0x0000006b476b7220 */ /* 0x041fe40000410000 */
[----:B------:R-:W-:Y:S02]  /*8bd0*/  FMUL.FTZ R106, R71, R106 ;  /* 0x0000006a476a7220 */ /* 0x000fe40000410000 */
[----:B------:R-:W-:Y:S02]  /*8be0*/  FADD.FTZ R140, R169, R140 ;  /* 0x0000008ca98c7221 */ /* 0x000fe40000010000 */
[----:B------:R-:W-:-:S02]  /*8bf0*/  FMUL.FTZ R71, R112, R137 ;  /* 0x0000008970477220 */ /* 0x000fc40000410000 */
[----:B------:R-:W-:Y:S02]  /*8c00*/  FMUL.FTZ R171, R8, R44 ;  /* 0x0000002c08ab7220 */ /* 0x000fe40000410000 */
[----:B------:R-:W-:Y:S02]  /*8c10*/  FMUL.FTZ R138, R112, R140 ;  /* 0x0000008c708a7220 */ /* 0x000fe40000410000 */
[C---:B------:R-:W-:Y:S02]  /*8c20*/  FMUL.FTZ R109, R67.reuse, R109 ;  /* 0x0000006d436d7220 */ /* 0x040fe40000410000 */
[----:B------:R-:W-:Y:S02]  /*8c30*/  FMUL.FTZ R108, R67, R108 ;  /* 0x0000006c436c7220 */ /* 0x000fe40000410000 */
[C---:B-1----:R-:W-:Y:S02]  /*8c40*/  FMUL.FTZ R105, R70.reuse, R105 ;  /* 0x0000006946697220 */ /* 0x042fe40000410000 */
[----:B------:R-:W-:-:S02]  /*8c50*/  FMUL.FTZ R104, R70, R104 ;  /* 0x0000006846687220 */ /* 0x000fc40000410000 */
[----:B------:R-:W-:Y:S02]  /*8c60*/  FFMA.FTZ R140, R113, R140, R71 ;  /* 0x0000008c718c7223 */ /* 0x000fe40000010047 */
[----:B--2---:R-:W-:Y:S02]  /*8c70*/  FMUL.FTZ R65, R9, R44 ;  /* 0x0000002c09417220 */ /* 0x004fe40000410000 */
[----:B------:R-:W-:Y:S02]  /*8c80*/  FMUL.FTZ R171, R80, R171 ;  /* 0x000000ab50ab7220 */ /* 0x000fe40000410000 */
[C---:B------:R-:W-:Y:S02]  /*8c90*/  FMUL.FTZ R67, R66.reuse, R38 ;  /* 0x0000002642437220 */ /* 0x040fe40000410000 */
[----:B------:R-:W-:Y:S02]  /*8ca0*/  FMUL.FTZ R70, R66, R37 ;  /* 0x0000002542467220 */ /* 0x000fe40000410000 */
[----:B------:R-:W-:-:S02]  /*8cb0*/  FFMA.FTZ R137, R113, R137, -R138 ;  /* 0x0000008971897223 */ /* 0x000fc4000001088a */
[----:B------:R-:W-:Y:S01]  /*8cc0*/  FMUL.FTZ R172, R80, R65 ;  /* 0x0000004150ac7220 */ /* 0x000fe20000410000 */
[----:B------:R-:W0:Y:S01]  /*8cd0*/  MUFU.EX2 R67, R67 ;  /* 0x0000004300437308 */ /* 0x000e220000000800 */
[----:B------:R-:W-:Y:S02]  /*8ce0*/  FADD.FTZ R140, R171, R140 ;  /* 0x0000008cab8c7221 */ /* 0x000fe40000010000 */
[C---:B---3--:R-:W-:Y:S02]  /*8cf0*/  FMUL.FTZ R103, R64.reuse, R103 ;  /* 0x0000006740677220 */ /* 0x048fe40000410000 */
[----:B------:R-:W-:Y:S02]  /*8d00*/  FMUL.FTZ R102, R64, R102 ;  /* 0x0000006640667220 */ /* 0x000fe40000410000 */
[----:B------:R-:W-:Y:S01]  /*8d10*/  FADD.FTZ R137, R172, R137 ;  /* 0x00000089ac897221 */ /* 0x000fe20000010000 */
[----:B------:R-:W1:Y:S01]  /*8d20*/  MUFU.EX2 R70, R70 ;  /* 0x0000004600467308 */ /* 0x000e620000000800 */
[----:B------:R-:W-:-:S02]  /*8d30*/  FMUL.FTZ R64, R110, R140 ;  /* 0x0000008c6e407220 */ /* 0x000fc40000410000 */
[----:B------:R-:W-:Y:S02]  /*8d40*/  FMUL.FTZ R174, R7, R43 ;  /* 0x0000002b07ae7220 */ /* 0x000fe40000410000 */
[-C--:B------:R-:W-:Y:S02]  /*8d50*/  FFMA.FTZ R139, R111, R137.reuse, -R64 ;  /* 0x000000896f8b7223 */ /* 0x080fe40000010840 */
[----:B------:R-:W-:Y:S02]  /*8d60*/  FMUL.FTZ R137, R110, R137 ;  /* 0x000000896e897220 */ /* 0x000fe40000410000 */
[----:B------:R-:W-:Y:S02]  /*8d70*/  FMUL.FTZ R64, R6, R43 ;  /* 0x0000002b06407220 */ /* 0x000fe40000410000 */
[----:B------:R-:W-:Y:S02]  /*8d80*/  FMUL.FTZ R174, R59, R174 ;  /* 0x000000ae3bae7220 */ /* 0x000fe40000410000 */
[----:B------:R-:W-:-:S02]  /*8d90*/  FFMA.FTZ R140, R111, R140, R137 ;  /* 0x0000008c6f8c7223 */ /* 0x000fc40000010089 */
[----:B------:R-:W-:Y:S02]  /*8da0*/  FMUL.FTZ R173, R59, R64 ;  /* 0x000000403bad7220 */ /* 0x000fe40000410000 */
[C---:B------:R-:W-:Y:S02]  /*8db0*/  FMUL.FTZ R71, R66.reuse, R36 ;  /* 0x0000002442477220 */ /* 0x040fe40000410000 */
[C---:B------:R-:W-:Y:S02]  /*8dc0*/  FMUL.FTZ R65, R66.reuse, R35 ;  /* 0x0000002342417220 */ /* 0x040fe40000410000 */
[----:B------:R-:W-:Y:S02]  /*8dd0*/  FMUL.FTZ R66, R66, R34 ;  /* 0x0000002242427220 */ /* 0x000fe40000410000 */
[----:B------:R-:W-:Y:S01]  /*8de0*/  FADD.FTZ R139, R174, R139 ;  /* 0x0000008bae8b7221 */ /* 0x000fe20000010000 */
[----:B------:R-:W-:Y:S01]  /*8df0*/  MUFU.EX2 R71, R71 ;  /* 0x0000004700477308 */ /* 0x000fe20000000800 */
[----:B------:R-:W-:-:S02]  /*8e00*/  FADD.FTZ R140, R173, R140 ;  /* 0x0000008cad8c7221 */ /* 0x000fc40000010000 */
[C---:B0-----:R-:W-:Y:S02]  /*8e10*/  FMUL.FTZ R101, R67.reuse, R101 ;  /* 0x0000006543657220 */ /* 0x041fe40000410000 */
[----:B------:R-:W-:Y:S02]  /*8e20*/  FMUL.FTZ R100, R67, R100 ;  /* 0x0000006443647220 */ /* 0x000fe40000410000 */
[C---:B-1----:R-:W-:Y:S01]  /*8e30*/  FMUL.FTZ R99, R70.reuse, R99 ;  /* 0x0000006346637220 */ /* 0x042fe20000410000 */
[----:B------:R0:W-:Y:S01]  /*8e40*/  MUFU.EX2 R67, R65 ;  /* 0x0000004100437308 */ /* 0x0001e20000000800 */
[----:B------:R-:W-:Y:S02]  /*8e50*/  FMUL.FTZ R98, R70, R98 ;  /* 0x0000006246627220 */ /* 0x000fe40000410000 */
[----:B------:R-:W-:Y:S02]  /*8e60*/  FMUL.FTZ R70, R108, R139 ;  /* 0x0000008b6c467220 */ /* 0x000fe40000410000 */
[----:B------:R-:W-:-:S02]  /*8e70*/  FMUL.FTZ R175, R4, R42 ;  /* 0x0000002a04af7220 */ /* 0x000fc40000410000 */
[----:B------:R-:W-:Y:S01]  /*8e80*/  FMUL.FTZ R64, R108, R140 ;  /* 0x0000008c6c407220 */ /* 0x000fe20000410000 */
[----:B------:R-:W1:Y:S01]  /*8e90*/  MUFU.EX2 R66, R66 ;  /* 0x0000004200427308 */ /* 0x000e620000000800 */
[----:B0-----:R-:W-:Y:S02]  /*8ea0*/  FMUL.FTZ R65, R5, R42 ;  /* 0x0000002a05417220 */ /* 0x001fe40000410000 */
[C---:B------:R-:W-:Y:S02]  /*8eb0*/  FFMA.FTZ R70, R109.reuse, R140, R70 ;  /* 0x0000008c6d467223 */ /* 0x040fe40000010046 */
[C---:B------:R-:W-:Y:S02]  /*8ec0*/  FMUL.FTZ R175, R58.reuse, R175 ;  /* 0x000000af3aaf7220 */ /* 0x040fe40000410000 */
[----:B------:R-:W-:Y:S02]  /*8ed0*/  FFMA.FTZ R139, R109, R139, -R64 ;  /* 0x0000008b6d8b7223 */ /* 0x000fe40000010840 */
[----:B------:R-:W-:-:S02]  /*8ee0*/  FMUL.FTZ R176, R58, R65 ;  /* 0x000000413ab07220 */ /* 0x000fc40000410000 */
[----:B------:R-:W-:Y:S02]  /*8ef0*/  FADD.FTZ R70, R175, R70 ;  /* 0x00000046af467221 */ /* 0x000fe40000010000 */
[----:B------:R-:W-:Y:S02]  /*8f00*/  FADD.FTZ R139, R176, R139 ;  /* 0x0000008bb08b7221 */ /* 0x000fe40000010000 */
[CC--:B------:R-:W-:Y:S02]  /*8f10*/  FMUL.FTZ R64, R106.reuse, R70.reuse ;  /* 0x000000466a407220 */ /* 0x0c0fe40000410000 */
[-C--:B------:R-:W-:Y:S02]  /*8f20*/  FMUL.FTZ R65, R106, R139.reuse ;  /* 0x0000008b6a417220 */ /* 0x080fe40000410000 */
[C---:B------:R-:W-:Y:S02]  /*8f30*/  FFMA.FTZ R139, R107.reuse, R139, -R64 ;  /* 0x0000008b6b8b7223 */ /* 0x040fe40000010840 */
[----:B------:R-:W-:-:S02]  /*8f40*/  FFMA.FTZ R70, R107, R70, R65 ;  /* 0x000000466b467223 */ /* 0x000fc40000010041 */
[----:B------:R-:W-:Y:S02]  /*8f50*/  FMUL.FTZ R64, R136, R41 ;  /* 0x0000002988407220 */ /* 0x000fe40000410000 */
[C---:B-1----:R-:W-:Y:S02]  /*8f60*/  FMUL.FTZ R91, R66.reuse, R91 ;  /* 0x0000005b425b7220 */ /* 0x042fe40000410000 */
[----:B------:R-:W-:Y:S02]  /*8f70*/  FMUL.FTZ R90, R66, R90 ;  /* 0x0000005a425a7220 */ /* 0x000fe40000410000 */
[----:B------:R-:W-:Y:S02]  /*8f80*/  FMUL.FTZ R178, R3, R41 ;  /* 0x0000002903b27220 */ /* 0x000fe40000410000 */
[-C--:B------:R-:W-:Y:S02]  /*8f90*/  FMUL.FTZ R65, R73, R120.reuse ;  /* 0x0000007849417220 */ /* 0x080fe40000410000 */
[----:B------:R-:W-:-:S02]  /*8fa0*/  FMUL.FTZ R66, R72, R120 ;  /* 0x0000007848427220 */ /* 0x000fc40000410000 */
[C---:B------:R-:W-:Y:S02]  /*8fb0*/  FMUL.FTZ R177, R57.reuse, R64 ;  /* 0x0000004039b17220 */ /* 0x040fe40000410000 */
[----:B------:R-:W-:Y:S02]  /*8fc0*/  FMUL.FTZ R178, R57, R178 ;  /* 0x000000b239b27220 */ /* 0x000fe40000410000 */
[-C--:B------:R-:W-:Y:S02]  /*8fd0*/  FFMA.FTZ R65, R72, R121.reuse, -R65 ;  /* 0x0000007948417223 */ /* 0x080fe40000010841 */
[----:B------:R-:W-:Y:S02]  /*8fe0*/  FFMA.FTZ R66, R73, R121, R66 ;  /* 0x0000007949427223 */ /* 0x000fe40000010042 */
[C---:B------:R-:W-:Y:S02]  /*8ff0*/  FMUL.FTZ R93, R67.reuse, R93 ;  /* 0x0000005d435d7220 */ /* 0x040fe40000410000 */
[----:B------:R-:W-:-:S02]  /*9000*/  FMUL.FTZ R92, R67, R92 ;  /* 0x0000005c435c7220 */ /* 0x000fc40000410000 */
[----:B------:R-:W-:Y:S02]  /*9010*/  FADD.FTZ R70, R177, R70 ;  /* 0x00000046b1467221 */ /* 0x000fe40000010000 */
[----:B------:R-:W-:Y:S02]  /*9020*/  FADD.FTZ R139, R178, R139 ;  /* 0x0000008bb28b7221 */ /* 0x000fe40000010000 */
[C---:B------:R-:W-:Y:S02]  /*9030*/  FMUL.FTZ R67, R118.reuse, R65 ;  /* 0x0000004176437220 */ /* 0x040fe40000410000 */
[----:B------:R-:W-:Y:S02]  /*9040*/  FMUL.FTZ R64, R118, R66 ;  /* 0x0000004276407220 */ /* 0x000fe40000410000 */
[C---:B------:R-:W-:Y:S02]  /*9050*/  FMUL.FTZ R97, R71.reuse, R97 ;  /* 0x0000006147617220 */ /* 0x040fe40000410000 */
[----:B------:R-:W-:-:S02]  /*9060*/  FMUL.FTZ R96, R71, R96 ;  /* 0x0000006047607220 */ /* 0x000fc40000410000 */
[C---:B------:R-:W-:Y:S02]  /*9070*/  FMUL.FTZ R138, R104.reuse, R70 ;  /* 0x00000046688a7220 */ /* 0x040fe40000410000 */
[----:B------:R-:W-:Y:S02]  /*9080*/  FMUL.FTZ R71, R104, R139 ;  /* 0x0000008b68477220 */ /* 0x000fe40000410000 */
[C---:B------:R-:W-:Y:S02]  /*9090*/  FFMA.FTZ R67, R119.reuse, R66, R67 ;  /* 0x0000004277437223 */ /* 0x040fe40000010043 */
[----:B------:R-:W-:Y:S02]  /*90a0*/  FFMA.FTZ R64, R119, R65, -R64 ;  /* 0x0000004177407223 */ /* 0x000fe40000010840 */
[----:B------:R-:W-:Y:S02]  /*90b0*/  FFMA.FTZ R139, R105, R139, -R138 ;  /* 0x0000008b698b7223 */ /* 0x000fe4000001088a */
[----:B------:R-:W-:-:S02]  /*90c0*/  FMUL.FTZ R65, R135, R40 ;  /* 0x0000002887417220 */ /* 0x000fc40000410000 */
[----:B------:R-:W-:Y:S02]  /*90d0*/  FFMA.FTZ R138, R105, R70, R71 ;  /* 0x00000046698a7223 */ /* 0x000fe40000010047 */
[C---:B------:R-:W-:Y:S02]  /*90e0*/  FMUL.FTZ R66, R116.reuse, R67 ;  /* 0x0000004374427220 */ /* 0x040fe40000410000 */
[----:B------:R-:W-:Y:S02]  /*90f0*/  FMUL.FTZ R70, R116, R64 ;  /* 0x0000004074467220 */ /* 0x000fe40000410000 */
[----:B------:R-:W-:Y:S02]  /*9100*/  FMUL.FTZ R179, R134, R40 ;  /* 0x0000002886b37220 */ /* 0x000fe40000410000 */
[----:B------:R-:W-:Y:S02]  /*9110*/  FMUL.FTZ R180, R56, R65 ;  /* 0x0000004138b47220 */ /* 0x000fe40000410000 */
[----:B------:R-:W-:-:S02]  /*9120*/  FFMA.FTZ R66, R117, R64, -R66 ;  /* 0x0000004075427223 */ /* 0x000fc40000010842 */
[----:B------:R-:W-:Y:S02]  /*9130*/  FFMA.FTZ R70, R117, R67, R70 ;  /* 0x0000004375467223 */ /* 0x000fe40000010046 */
[----:B------:R-:W-:Y:S02]  /*9140*/  FMUL.FTZ R179, R56, R179 ;  /* 0x000000b338b37220 */ /* 0x000fe40000410000 */
[----:B------:R-:W-:Y:S02]  /*9150*/  FADD.FTZ R139, R180, R139 ;  /* 0x0000008bb48b7221 */ /* 0x000fe40000010000 */
[C---:B------:R-:W-:Y:S02]  /*9160*/  FMUL.FTZ R65, R114.reuse, R66 ;  /* 0x0000004272417220 */ /* 0x040fe40000410000 */
[----:B------:R-:W-:Y:S02]  /*9170*/  FMUL.FTZ R64, R114, R70 ;  /* 0x0000004672407220 */ /* 0x000fe40000410000 */
[----:B------:R-:W-:-:S02]  /*9180*/  FADD.FTZ R138, R179, R138 ;  /* 0x0000008ab38a7221 */ /* 0x000fc40000010000 */
[C---:B------:R-:W-:Y:S02]  /*9190*/  FMUL.FTZ R67, R102.reuse, R139 ;  /* 0x0000008b66437220 */ /* 0x040fe40000410000 */
[C---:B------:R-:W-:Y:S02]  /*91a0*/  FFMA.FTZ R65, R115.reuse, R70, R65 ;  /* 0x0000004673417223 */ /* 0x040fe40000010041 */
[----:B------:R-:W-:Y:S02]  /*91b0*/  FFMA.FTZ R66, R115, R66, -R64 ;  /* 0x0000004273427223 */ /* 0x000fe40000010840 */
[-C--:B------:R-:W-:Y:S02]  /*91c0*/  FMUL.FTZ R140, R102, R138.reuse ;  /* 0x0000008a668c7220 */ /* 0x080fe40000410000 */
[----:B------:R-:W-:Y:S02]  /*91d0*/  FFMA.FTZ R138, R103, R138, R67 ;  /* 0x0000008a678a7223 */ /* 0x000fe40000010043 */
[----:B------:R-:W-:-:S02]  /*91e0*/  FMUL.FTZ R64, R132, R39 ;  /* 0x0000002784407220 */ /* 0x000fc40000410000 */
[C---:B------:R-:W-:Y:S02]  /*91f0*/  FMUL.FTZ R67, R112.reuse, R65 ;  /* 0x0000004170437220 */ /* 0x040fe40000410000 */
[----:B------:R-:W-:Y:S02]  /*9200*/  FMUL.FTZ R70, R112, R66 ;  /* 0x0000004270467220 */ /* 0x000fe40000410000 */
[----:B------:R-:W-:Y:S02]  /*9210*/  FMUL.FTZ R182, R133, R39 ;  /* 0x0000002785b67220 */ /* 0x000fe40000410000 */
[----:B------:R-:W-:Y:S02]  /*9220*/  FMUL.FTZ R181, R55, R64 ;  /* 0x0000004037b57220 */ /* 0x000fe40000410000 */
[C---:B------:R-:W-:Y:S02]  /*9230*/  FFMA.FTZ R67, R113.reuse, R66, -R67 ;  /* 0x0000004271437223 */ /* 0x040fe40000010843 */
[----:B------:R-:W-:-:S02]  /*9240*/  FFMA.FTZ R70, R113, R65, R70 ;  /* 0x0000004171467223 */ /* 0x000fc40000010046 */
[----:B------:R-:W-:Y:S02]  /*9250*/  FFMA.FTZ R139, R103, R139, -R140 ;  /* 0x0000008b678b7223 */ /* 0x000fe4000001088c */
        /* <DEDUP_REMOVED lines=9> */
[----:B------:R-:W-:Y:S02]  /*92f0*/  FFMA.FTZ R139, R101, R139, -R66 ;  /* 0x0000008b658b7223 */ /* 0x000fe40000010842 */
[----:B------:R-:W-:-:S02]  /*9300*/  FMUL.FTZ R65, R131, R38 ;  /* 0x0000002683417220 */ /* 0x000fc40000410000 */
[C---:B------:R-:W-:Y:S02]  /*9310*/  FMUL.FTZ R66, R108.reuse, R70 ;  /* 0x000000466c427220 */ /* 0x040fe40000410000 */
[----:B------:R-:W-:Y:S02]  /*9320*/  FMUL.FTZ R67, R108, R64 ;  /* 0x000000406c437220 */ /* 0x000fe40000410000 */
[----:B------:R-:W-:Y:S02]  /*9330*/  FMUL.FTZ R183, R130, R38 ;  /* 0x0000002682b77220 */ /* 0x000fe40000410000 */
[----:B------:R-:W-:Y:S02]  /*9340*/  FMUL.FTZ R184, R54, R65 ;  /* 0x0000004136b87220 */ /* 0x000fe40000410000 */
[C---:B------:R-:W-:Y:S02]  /*9350*/  FFMA.FTZ R66, R109.reuse, R64, -R66 ;  /* 0x000000406d427223 */ /* 0x040fe40000010842 */
[----:B------:R-:W-:-:S02]  /*9360*/  FFMA.FTZ R67, R109, R70, R67 ;  /* 0x000000466d437223 */ /* 0x000fc40000010043 */
        /* <DEDUP_REMOVED lines=28> */
[----:B------:R-:W-:Y:S02]  /*9530*/  FMUL.FTZ R187, R126, R36 ;  /* 0x000000247ebb7220 */ /* 0x000fe40000410000 */
[----:B------:R-:W-:-:S02]  /*9540*/  FFMA.FTZ R139, R97, R139, -R70 ;  /* 0x0000008b618b7223 */ /* 0x000fc40000010846 */
[C---:B------:R-:W-:Y:S02]  /*9550*/  FMUL.FTZ R67, R100.reuse, R66 ;  /* 0x0000004264437220 */ /* 0x040fe40000410000 */
[----:B------:R-:W-:Y:S02]  /*9560*/  FMUL.FTZ R70, R100, R64 ;  /* 0x0000004064467220 */ /* 0x000fe40000410000 */
[----:B------:R-:W-:Y:S02]  /*9570*/  FMUL.FTZ R65, R127, R36 ;  /* 0x000000247f417220 */ /* 0x000fe40000410000 */
[----:B------:R-:W-:Y:S02]  /*9580*/  FFMA.FTZ R138, R97, R138, R71 ;  /* 0x0000008a618a7223 */ /* 0x000fe40000010047 */
        /* <DEDUP_REMOVED lines=9> */
[----:B------:R-:W-:Y:S02]  /*9620*/  FFMA.FTZ R65, R99, R70, R65 ;  /* 0x0000004663417223 */ /* 0x000fe40000010041 */
[----:B------:R-:W-:Y:S02]  /*9630*/  FMUL.FTZ R190, R125, R35 ;  /* 0x000000237dbe7220 */ /* 0x000fe40000410000 */
[----:B------:R-:W-:Y:S02]  /*9640*/  FFMA.FTZ R67, R99, R67, -R64 ;  /* 0x0000004363437223 */ /* 0x000fe40000010840 */
        /* <DEDUP_REMOVED lines=8> */
[C---:B------:R-:W-:Y:S02]  /*96d0*/  FFMA.FTZ R66, R97.reuse, R67, -R66 ;  /* 0x0000004361427223 */ /* 0x040fe40000010842 */
[----:B------:R-:W-:Y:S02]  /*96e0*/  FADD.FTZ R139, R190, R139 ;  /* 0x0000008bbe8b7221 */ /* 0x000fe40000010000 */
[----:B------:R-:W-:Y:S02]  /*96f0*/  FFMA.FTZ R70, R97, R65, R70 ;  /* 0x0000004161467223 */ /* 0x000fe40000010046 */
[----:B------:R-:W-:Y:S02]  /*9700*/  FADD.FTZ R138, R189, R138 ;  /* 0x0000008abd8a7221 */ /* 0x000fe40000010000 */
[----:B------:R-:W-:Y:S02]  /*9710*/  FMUL.FTZ R65, R92, R66 ;  /* 0x000000425c417220 */ /* 0x000fe40000410000 */
[----:B------:R-:W-:-:S02]  /*9720*/  FMUL.FTZ R67, R90, R139 ;  /* 0x0000008b5a437220 */ /* 0x000fc40000410000 */
[----:B------:R-:W-:Y:S02]  /*9730*/  FMUL.FTZ R64, R92, R70 ;  /* 0x000000465c407220 */ /* 0x000fe40000410000 */
[----:B------:R-:W-:Y:S02]  /*9740*/  FMUL.FTZ R140, R90, R138 ;  /* 0x0000008a5a8c7220 */ /* 0x000fe40000410000 */
[----:B------:R-:W-:Y:S02]  /*9750*/  FFMA.FTZ R65, R93, R70, R65 ;  /* 0x000000465d417223 */ /* 0x000fe40000010041 */
[----:B------:R-:W-:Y:S02]  /*9760*/  FFMA.FTZ R138, R91, R138, R67 ;  /* 0x0000008a5b8a7223 */ /* 0x000fe40000010043 */
[----:B------:R-:W-:Y:S02]  /*9770*/  FFMA.FTZ R64, R93, R66, -R64 ;  /* 0x000000425d407223 */ /* 0x000fe40000010840 */
[----:B------:R-:W-:-:S02]  /*9780*/  FMUL.FTZ R191, R122, R34 ;  /* 0x000000227abf7220 */ /* 0x000fc40000410000 */
[----:B------:R-:W-:Y:S02]  /*9790*/  FMUL.FTZ R67, R123, R34 ;  /* 0x000000227b437220 */ /* 0x000fe40000410000 */
[C---:B------:R-:W-:Y:S02]  /*97a0*/  FMUL.FTZ R66, R90.reuse, R65 ;  /* 0x000000415a427220 */ /* 0x040fe40000410000 */
[----:B------:R-:W-:Y:S02]  /*97b0*/  FFMA.FTZ R139, R91, R139, -R140 ;  /* 0x0000008b5b8b7223 */ /* 0x000fe4000001088c */
[----:B------:R-:W-:Y:S02]  /*97c0*/  FMUL.FTZ R70, R90, R64 ;  /* 0x000000405a467220 */ /* 0x000fe40000410000 */
[C---:B------:R-:W-:Y:S02]  /*97d0*/  FMUL.FTZ R191, R50.reuse, R191 ;  /* 0x000000bf32bf7220 */ /* 0x040fe40000410000 */
[----:B------:R-:W-:-:S02]  /*97e0*/  FMUL.FTZ R192, R50, R67 ;  /* 0x0000004332c07220 */ /* 0x000fc40000410000 */
[C---:B------:R-:W-:Y:S02]  /*97f0*/  FFMA.FTZ R64, R91.reuse, R64, -R66 ;  /* 0x000000405b407223 */ /* 0x040fe40000010842 */
[----:B------:R-:W-:Y:S02]  /*9800*/  FFMA.FTZ R65, R91, R65, R70 ;  /* 0x000000415b417223 */ /* 0x000fe40000010046 */
[----:B------:R-:W-:Y:S02]  /*9810*/  FADD.FTZ R67, R191, R138 ;  /* 0x0000008abf437221 */ /* 0x000fe40000010000 */
[----:B------:R-:W-:Y:S02]  /*9820*/  FADD.FTZ R66, R192, R139 ;  /* 0x0000008bc0427221 */ /* 0x000fe40000010000 */
[-C--:B-----5:R-:W-:Y:S02]  /*9830*/  FMUL.FTZ R168, R33, R68.reuse ;  /* 0x0000004421a87220 */ /* 0x0a0fe40000410000 */
[-C--:B------:R-:W-:Y:S01]  /*9840*/  FMUL.FTZ R167, R32, R68.reuse ;  /* 0x0000004420a77220 */ /* 0x080fe20000410000 */
[----:B------:R0:W-:Y:S01]  /*9850*/  STS.128 [R235.X16+0x8470], R64 ;  /* 0x00847040eb007388 */ /* 0x0001e2000000cc00 */
        /* <DEDUP_REMOVED lines=51> */
[C---:B------:R-:W-:Y:S02]  /*9b90*/  FFMA.FTZ R68, R64.reuse, R70, -R68 ;  /* 0x0000004640447223 */ /* 0x040fe40000010844 */
[C---:B------:R-:W-:Y:S02]  /*9ba0*/  FFMA.FTZ R65, R64.reuse, R71, R65 ;  /* 0x0000004740417223 */ /* 0x040fe40000010041 */
        /* <DEDUP_REMOVED lines=16> */
.L_x_1479:
        /* <DEDUP_REMOVED lines=18> */
[----:B------:R-:W0:Y:S02]  /*9dd0*/  SHFL.UP PT, R64, R210, 0x2, RZ ;  /* 0x04400000d2407989 */ /* 0x000e2400000e00ff */
[----:B0-----:R-:W-:-:S04]  /*9de0*/  FMUL.FTZ R66, R67, R64 ;  /* 0x0000004043427220 */ /* 0x001fc80000410000 */
[-C--:B------:R-:W-:Y:S02]  /*9df0*/  FFMA.FTZ R66, R68, R65.reuse, -R66 ;  /* 0x0000004144427223 */ /* 0x080fe40000010842 */
[----:B------:R-:W-:-:S04]  /*9e00*/  FMUL.FTZ R65, R67, R65 ;  /* 0x0000004143417220 */ /* 0x000fc80000410000 */
[----:B------:R-:W-:Y:S02]  /*9e10*/  @P0 FADD.FTZ R211, R211, R66 ;  /* 0x00000042d3d30221 */ /* 0x000fe40000010000 */
[----:B------:R-:W-:Y:S02]  /*9e20*/  FFMA.FTZ R65, R68, R64, R65 ;  /* 0x0000004044417223 */ /* 0x000fe40000010041 */
[----:B------:R-:W0:Y:S02]  /*9e30*/  SHFL.UP PT, R64, R68, 0x2, RZ ;  /* 0x0440000044407989 */ /* 0x000e2400000e00ff */
[----:B------:R-:W-:Y:S02]  /*9e40*/  @P0 FADD.FTZ R210, R210, R65 ;  /* 0x00000041d2d20221 */ /* 0x000fe40000010000 */
[----:B------:R-:W1:Y:S01]  /*9e50*/  SHFL.UP PT, R65, R67, 0x2, RZ ;  /* 0x0440000043417989 */ /* 0x000e6200000e00ff */
[C---:B0-----:R-:W-:Y:S02]  /*9e60*/  FMUL.FTZ R69, R67.reuse, R64 ;  /* 0x0000004043457220 */ /* 0x041fe40000410000 */
[----:B-1----:R-:W-:-:S02]  /*9e70*/  FMUL.FTZ R66, R67, R65 ;  /* 0x0000004143427220 */ /* 0x002fc40000410000 */
        /* <DEDUP_REMOVED lines=10> */
[----:B------:R-:W-:Y:S01]  /*9f20*/  FFMA.FTZ R64, R68, R64, R65 ;  /* 0x0000004044407223 */ /* 0x000fe20000010041 */
[----:B------:R-:W0:Y:S03]  /*9f30*/  SHFL.UP PT, R66, R69, 0x4, RZ ;  /* 0x0480000045427989 */ /* 0x000e2600000e00ff */
[----:B------:R-:W-:Y:S01]  /*9f40*/  @P0 FADD.FTZ R210, R210, R64 ;  /* 0x00000040d2d20221 */ /* 0x000fe20000010000 */
[----:B------:R-:W1:Y:S01]  /*9f50*/  SHFL.UP PT, R65, R68, 0x4, RZ ;  /* 0x0480000044417989 */ /* 0x000e6200000e00ff */
[C---:B0-----:R-:W-:Y:S02]  /*9f60*/  FMUL.FTZ R64, R69.reuse, R66 ;  /* 0x0000004245407220 */ /* 0x041fe40000410000 */
[----:B-1----:R-:W-:-:S04]  /*9f70*/  FMUL.FTZ R67, R69, R65 ;  /* 0x0000004145437220 */ /* 0x002fc80000410000 */
        /* <DEDUP_REMOVED lines=16> */
[CC--:B-1----:R-:W-:Y:S02]  /*a080*/  FMUL.FTZ R69, R67.reuse, R65.reuse ;  /* 0x0000004143457220 */ /* 0x0c2fe40000410000 */
[C---:B------:R-:W-:Y:S02]  /*a090*/  FFMA.FTZ R66, R68.reuse, R65, R66 ;  /* 0x0000004144427223 */ /* 0x040fe40000010042 */
[----:B------:R-:W-:Y:S02]  /*a0a0*/  @P0 FFMA.FTZ R68, R68, R64, -R69 ;  /* 0x0000004044440223 */ /* 0x000fe40000010845 */
[----:B------:R2:W0:Y:S01]  /*a0b0*/  SHFL.UP PT, R64, R210, 0x10, RZ ;  /* 0x06000000d2407989 */ /* 0x00042200000e00ff */
[----:B------:R-:W-:-:S03]  /*a0c0*/  FSEL R69, R67, R66, !P0 ;  /* 0x0000004243457208 */ /* 0x000fc60004000000 */
[----:B------:R2:W1:Y:S04]  /*a0d0*/  SHFL.UP PT, R66, R68, 0x10, RZ ;  /* 0x0600000044427989 */ /* 0x00046800000e00ff */
[----:B------:R2:W4:Y:S02]  /*a0e0*/  SHFL.UP PT, R67, R69, 0x10, RZ ;  /* 0x0600000045437989 */ /* 0x00052400000e00ff */
.L_x_1480:
[----:B---3--:R-:W-:Y:S01]  /*a0f0*/  ISETP.GE.AND P0, PT, R88, 0x10, PT ;  /* 0x000000105800780c */ /* 0x008fe20003f06270 */
[-C--:B0-----:R-:W-:Y:S01]  /*a100*/  FMUL.FTZ R65, R64, R69.reuse ;  /* 0x0000004540417220 */ /* 0x081fe20000410000 */
[----:B------:R-:W-:Y:S01]  /*a110*/  MOV R71, R68 ;  /* 0x0000004400477202 */ /* 0x000fe20000000f00 */
[-C--:B-12---:R-:W-:Y:S02]  /*a120*/  FMUL.FTZ R68, R66, R69.reuse ;  /* 0x0000004542447220 */ /* 0x086fe40000410000 */
[C---:B------:R-:W-:Y:S02]  /*a130*/  FMUL.FTZ R212, R70.reuse, R69 ;  /* 0x0000004546d47220 */ /* 0x040fe40000410000 */
[----:B------:R-:W-:-:S02]  /*a140*/  FFMA.FTZ R65, R70, R71, -R65 ;  /* 0x0000004746417223 */ /* 0x000fc40000010841 */
[C---:B----4-:R-:W-:Y:S01]  /*a150*/  FFMA.FTZ R70, R67.reuse, R71, R68 ;  /* 0x0000004743467223 */ /* 0x050fe20000010044 */
[----:B------:R-:W-:Y:S01]  /*a160*/  MOV R68, R211 ;  /* 0x000000d300447202 */ /* 0x000fe20000000f00 */
[----:B------:R-:W-:Y:S02]  /*a170*/  FMUL.FTZ R67, R67, R69 ;  /* 0x0000004543437220 */ /* 0x000fe40000410000 */
[-C--:B------:R-:W-:Y:S01]  /*a180*/  FFMA.FTZ R212, R64, R71.reuse, R212 ;  /* 0x0000004740d47223 */ /* 0x080fe200000100d4 */
[----:B------:R-:W-:Y:S01]  /*a190*/  FSEL R69, R69, R70, !P0 ;  /* 0x0000004645457208 */ /* 0x000fe20004000000 */
[----:B------:R-:W-:Y:S01]  /*a1a0*/  @P0 FFMA.FTZ R71, R66, R71, -R67 ;  /* 0x0000004742470223 */ /* 0x000fe20000010843 */
[----:B------:R-:W-:Y:S01]  /*a1b0*/  MOV R67, R210 ;  /* 0x000000d200437202 */ /* 0x000fe20000000f00 */
[----:B------:R-:W-:-:S04]  /*a1c0*/  @P0 FADD.FTZ R68, R65, R68 ;  /* 0x0000004441440221 */ /* 0x000fc80000010000 */
[----:B------:R-:W-:Y:S01]  /*a1d0*/  @P0 FADD.FTZ R67, R212, R67 ;  /* 0x00000043d4430221 */ /* 0x000fe20000010000 */
[----:B------:R-:W-:Y:S05]  /*a1e0*/  BRA.CONV ~URZ, `(.L_x_1373) ;  /* 0x000000537f007947 */ /* 0x000fea000b800000 */
[----:B------:R-:W-:Y:S01]  /*a1f0*/  HFMA2.MMA R66, -RZ, RZ, 0, 1.847743988037109375e-06 ;  /* 0x0000001fff427435 */ /* 0x000fe200000001ff */
[----:B------:R-:W-:Y:S02]  /*a200*/  MOV R64, R71 ;  /* 0x0000004700407202 */ /* 0x000fe40000000f00 */
[----:B------:R-:W-:Y:S02]  /*a210*/  MOV R247, 0xffffffff ;  /* 0xffffffff00f77802 */ /* 0x000fe40000000f00 */
[----:B------:R-:W-:Y:S02]  /*a220*/  MOV R65, 0xa240 ;  /* 0x0000a24000417802 */ /* 0x000fe40000000f00 */
[----:B------:R-:W-:Y:S05]  /*a230*/  CALL.REL.NOINC `($__internal_34_$__cuda_sm70_shflsync_idx_p) ;  /* 0x0000a3e000007944 */ /* 0x000fea0003c00000 */
.L_x_1373:
[----:B------:R-:W-:Y:S05]  /*a240*/  BRA.CONV ~URZ, `(.L_x_1374) ;  /* 0x000000537f007947 */ /* 0x000fea000b800000 */
[----:B-1----:R-:W-:Y:S01]  /*a250*/  HFMA2.MMA R66, -RZ, RZ, 0, 1.847743988037109375e-06 ;  /* 0x0000001fff427435 */ /* 0x002fe200000001ff */
[----:B------:R-:W-:Y:S02]  /*a260*/  MOV R64, R69 ;  /* 0x0000004500407202 */ /* 0x000fe40000000f00 */
[----:B------:R-:W-:Y:S02]  /*a270*/  MOV R247, 0xffffffff ;  /* 0xffffffff00f77802 */ /* 0x000fe40000000f00 */
[----:B------:R-:W-:-:S02]  /*a280*/  MOV R65, 0xa2a0 ;  /* 0x0000a2a000417802 */ /* 0x000fc40000000f00 */
[----:B0-----:R-:W-:Y:S05]  /*a290*/  CALL.REL.NOINC `($__internal_34_$__cuda_sm70_shflsync_idx_p) ;  /* 0x0000a38000007944 */ /* 0x001fea0003c00000 */
.L_x_1374:
[----:B------:R-:W-:Y:S05]  /*a2a0*/  BRA.CONV ~URZ, `(.L_x_1375) ;  /* 0x000000537f007947 */ /* 0x000fea000b800000 */
[----:B-1----:R-:W-:Y:S01]  /*a2b0*/  HFMA2.MMA R66, -RZ, RZ, 0, 1.847743988037109375e-06 ;  /* 0x0000001fff427435 */ /* 0x002fe200000001ff */
[----:B------:R-:W-:-:S02]  /*a2c0*/  MOV R64, R68 ;  /* 0x0000004400407202 */ /* 0x000fc40000000f00 */
[----:B------:R-:W-:Y:S02]  /*a2d0*/  MOV R247, 0xffffffff ;  /* 0xffffffff00f77802 */ /* 0x000fe40000000f00 */
[----:B------:R-:W-:Y:S02]  /*a2e0*/  MOV R65, 0xa300 ;  /* 0x0000a30000417802 */ /* 0x000fe40000000f00 */
[----:B0-----:R-:W-:Y:S05]  /*a2f0*/  CALL.REL.NOINC `($__internal_34_$__cuda_sm70_shflsync_idx_p) ;  /* 0x0000a32000007944 */ /* 0x001fea0003c00000 */
.L_x_1375:
[----:B------:R-:W-:Y:S05]  /*a300*/  BRA.CONV ~URZ, `(.L_x_1376) ;  /* 0x000000537f007947 */ /* 0x000fea000b800000 */
[----:B-1----:R-:W-:Y:S01]  /*a310*/  HFMA2.MMA R66, -RZ, RZ, 0, 1.847743988037109375e-06 ;  /* 0x0000001fff427435 */ /* 0x002fe200000001ff */
[----:B------:R-:W-:Y:S02]  /*a320*/  MOV R64, R67 ;  /* 0x0000004300407202 */ /* 0x000fe40000000f00 */
[----:B------:R-:W-:Y:S02]  /*a330*/  MOV R247, 0xffffffff ;  /* 0xffffffff00f77802 */ /* 0x000fe40000000f00 */
[----:B------:R-:W-:Y:S02]  /*a340*/  MOV R65, 0xa360 ;  /* 0x0000a36000417802 */ /* 0x000fe40000000f00 */
[----:B0-----:R-:W-:Y:S05]  /*a350*/  CALL.REL.NOINC `($__internal_34_$__cuda_sm70_shflsync_idx_p) ;  /* 0x0000a2c000007944 */ /* 0x001fea0003c00000 */
.L_x_1376:
        /* <DEDUP_REMOVED lines=9> */
.L_x_1481:
[----:B-1-34-:R-:W-:Y:S02]  /*a3f0*/  MOV R65, R61 ;  /* 0x0000003d00417202 */ /* 0x01afe40000000f00 */
[----:B------:R-:W-:-:S02]  /*a400*/  MOV R64, R70 ;  /* 0x0000004600407202 */ /* 0x000fc40000000f00 */
[----:B0-----:R-:W-:Y:S01]  /*a410*/  MOV R66, R62 ;  /* 0x0000003e00427202 */ /* 0x001fe20000000f00 */
[----:B------:R-:W-:Y:S01]  /*a420*/  FMUL.FTZ R62, R65, R69 ;  /* 0x00000045413e7220 */ /* 0x000fe20000410000 */
[----:B--2---:R-:W-:Y:S01]  /*a430*/  MOV R67, R63 ;  /* 0x0000003f00437202 */ /* 0x004fe20000000f00 */
        /* <DEDUP_REMOVED lines=12> */
[CC--:B------:R-:W-:Y:S02]  /*a500*/  FMUL.FTZ R63, R69.reuse, R66.reuse ;  /* 0x00000042453f7220 */ /* 0x0c0fe40000410000 */
[----:B------:R-:W-:Y:S02]  /*a510*/  FFMA.FTZ R60, R68, R66, -R60 ;  /* 0x00000042443c7223 */ /* 0x000fe4000001083c */
[C---:B------:R-:W-:Y:S02]  /*a520*/  FMUL.FTZ R61, R69.reuse, R64 ;  /* 0x00000040453d7220 */ /* 0x040fe40000410000 */
[----:B------:R-:W-:Y:S02]  /*a530*/  FADD.FTZ R62, R70, R60 ;  /* 0x0000003c463e7221 */ /* 0x000fe40000010000 */
[----:B------:R-:W-:-:S02]  /*a540*/  FMUL.FTZ R60, R69, R65 ;  /* 0x00000041453c7220 */ /* 0x000fc40000410000 */
[C---:B------:R-:W-:Y:S02]  /*a550*/  FFMA.FTZ R63, R68.reuse, R67, R63 ;  /* 0x00000043443f7223 */ /* 0x040fe4000001003f */
[C---:B------:R-:W-:Y:S02]  /*a560*/  FFMA.FTZ R60, R68.reuse, R64, -R60 ;  /* 0x00000040443c7223 */ /* 0x040fe4000001083c */
[----:B------:R-:W-:Y:S02]  /*a570*/  FFMA.FTZ R61, R68, R65, R61 ;  /* 0x00000041443d7223 */ /* 0x000fe4000001003d */
[----:B------:R-:W0:Y:S01]  /*a580*/  LDS.128 R64, [R209+0x8480] ;  /* 0x00848000d1407984 */ /* 0x000e220000000c00 */
[----:B------:R-:W-:-:S05]  /*a590*/  FADD.FTZ R63, R71, R63 ;  /* 0x0000003f473f7221 */ /* 0x000fca0000010000 */
        /* <DEDUP_REMOVED lines=24> */
.L_x_1370:
[----:B0-----:R-:W-:Y:S05]  /*a720*/  BSYNC B0 ;  /* 0x0000000000007941 */ /* 0x001fea0003800000 */
.L_x_1369:
[----:B------:R-:W-:Y:S02]  /*a730*/  WARPSYNC 0xffffffff ;  /* 0xffffffff00007948 */ /* 0x000fe40003800000 */
[----:B------:R-:W-:Y:S01]  /*a740*/  BAR.SYNC.DEFER_BLOCKING 0x0 ;  /* 0x0000000000007b1d */ /* 0x000fe20000010000 */
[----:B-1----:R-:W-:-:S04]  /*a750*/  FMUL.FTZ R62, R90, R154 ;  /* 0x0000009a5a3e7220 */ /* 0x002fc80000410000 */
[----:B------:R-:W-:Y:S01]  /*a760*/  FFMA.FTZ R62, R91, R153, -R62 ;  /* 0x000000995b3e7223 */ /* 0x000fe2000001083e */
[----:B------:R-:W-:Y:S01]  /*a770*/  ULDC UR34, c[0x0][0x174] ;  /* 0x00005d0000227ab9 */ /* 0x000fe20000000800 */
[----:B------:R-:W-:Y:S01]  /*a780*/  BSSY B0, `(.L_x_1378) ;  /* 0x00001dd000007945 */ /* 0x000fe20003800000 */
[----:B------:R-:W-:Y:S01]  /*a790*/  UISETP.GE.AND UP0, UPT, UR24, UR34, UPT ;  /* 0x000000221800728c */ /* 0x000fe2000bf06270 */
[----:B------:R-:W-:Y:S01]  /*a7a0*/  FADD.FTZ R62, R137, R62 ;  /* 0x0000003e893e7221 */ /* 0x000fe20000010000 */
[----:B------:R-:W-:-:S03]  /*a7b0*/  USHF.L.U32 UR34, UR7, 0x4, URZ ;  /* 0x0000000407227899 */ /* 0x000fc6000800063f */
[----:B------:R-:W-:Y:S01]  /*a7c0*/  FMUL.FTZ R66, R92, -R62 ;  /* 0x8000003e5c427220 */ /* 0x000fe20000410000 */
[----:B------:R-:W-:-:S04]  /*a7d0*/  PLOP3.LUT P0, PT, PT, PT, UP0, 0x80, 0x0 ;  /* 0x000000000000781c */ /* 0x000fc80003f0f008 */
[----:B------:R-:W-:Y:S01]  /*a7e0*/  ISETP.NE.OR P0, PT, R238, RZ, P0 ;  /* 0x000000ffee00720c */ /* 0x000fe20000705670 */
[----:B------:R-:W0:Y:S02]  /*a7f0*/  LDS.64 R60, [R235.X16+0x8478] ;  /* 0x00847800eb3c7984 */ /* 0x000e24000000ca00 */
[CC--:B0-----:R-:W-:Y:S02]  /*a800*/  FMUL.FTZ R63, R73.reuse, R61.reuse ;  /* 0x0000003d493f7220 */ /* 0x0c1fe40000410000 */
[-C--:B------:R-:W-:Y:S02]  /*a810*/  FMUL.FTZ R73, R73, R60.reuse ;  /* 0x0000003c49497220 */ /* 0x080fe40000410000 */
[C---:B------:R-:W-:Y:S02]  /*a820*/  FFMA.FTZ R60, R72.reuse, R60, -R63 ;  /* 0x0000003c483c7223 */ /* 0x040fe4000001083f */
[----:B------:R-:W-:Y:S02]  /*a830*/  FMUL.FTZ R63, R91, R154 ;  /* 0x0000009a5b3f7220 */ /* 0x000fe40000410000 */
[----:B------:R-:W-:-:S02]  /*a840*/  FFMA.FTZ R61, R72, R61, R73 ;  /* 0x0000003d483d7223 */ /* 0x000fc40000010049 */
[----:B------:R-:W-:Y:S02]  /*a850*/  FFMA.FTZ R63, -R90, R153, -R63 ;  /* 0x000000995a3f7223 */ /* 0x000fe4000001093f */
[----:B------:R-:W-:Y:S01]  /*a860*/  FADD.FTZ R200, R200, R61 ;  /* 0x0000003dc8c87221 */ /* 0x000fe20000010000 */
[----:B------:R-:W-:Y:S01]  /*a870*/  HFMA2.MMA R61, -RZ, RZ, 0, 0 ;  /* 0x00000000ff3d7435 */ /* 0x000fe200000001ff */
[----:B------:R-:W-:Y:S02]  /*a880*/  FADD.FTZ R63, -R138, R63 ;  /* 0x0000003f8a3f7221 */ /* 0x000fe40000010100 */
[----:B------:R-:W-:Y:S02]  /*a890*/  FADD.FTZ R199, R199, R60 ;  /* 0x0000003cc7c77221 */ /* 0x000fe40000010000 */
[----:B------:R-:W-:-:S04]  /*a8a0*/  FMUL.FTZ R64, R92, -R63 ;  /* 0x8000003f5c407220 */ /* 0x000fc80000410000 */
[C---:B------:R-:W-:Y:S02]  /*a8b0*/  FFMA.FTZ R62, R93.reuse, R62, -R64 ;  /* 0x0000003e5d3e7223 */ /* 0x040fe40000010840 */
[----:B------:R-:W-:Y:S02]  /*a8c0*/  FFMA.FTZ R64, R93, R63, R66 ;  /* 0x0000003f5d407223 */ /* 0x000fe40000010042 */
[CC--:B------:R-:W-:Y:S02]  /*a8d0*/  FMUL.FTZ R66, R90.reuse, -R94.reuse ;  /* 0x8000005e5a427220 */ /* 0x0c0fe40000410000 */
[-C--:B------:R-:W-:Y:S02]  /*a8e0*/  FMUL.FTZ R63, R90, R95.reuse ;  /* 0x0000005f5a3f7220 */ /* 0x080fe40000410000 */
[C---:B------:R-:W-:Y:S02]  /*a8f0*/  FFMA.FTZ R66, R91.reuse, -R95, R66 ;  /* 0x8000005f5b427223 */ /* 0x040fe40000010042 */
[----:B------:R-:W-:-:S02]  /*a900*/  FFMA.FTZ R65, R91, R94, -R63 ;  /* 0x0000005e5b417223 */ /* 0x000fc4000001083f */
[CC--:B------:R-:W-:Y:S02]  /*a910*/  FMUL.FTZ R68, R92.reuse, -R66.reuse ;  /* 0x800000425c447220 */ /* 0x0c0fe40000410000 */
[----:B------:R-:W-:Y:S02]  /*a920*/  FADD.FTZ R62, R155, R62 ;  /* 0x0000003e9b3e7221 */ /* 0x000fe40000010000 */
[-C--:B------:R-:W-:Y:S02]  /*a930*/  FFMA.FTZ R63, R93, R65.reuse, -R68 ;  /* 0x000000415d3f7223 */ /* 0x080fe40000010844 */
[----:B------:R-:W-:Y:S02]  /*a940*/  FMUL.FTZ R65, R92, -R65 ;  /* 0x800000415c417220 */ /* 0x000fe40000410000 */
[----:B------:R-:W-:Y:S02]  /*a950*/  FADD.FTZ R64, -R139, R64 ;  /* 0x000000408b407221 */ /* 0x000fe40000010100 */
[----:B------:R-:W-:-:S02]  /*a960*/  FFMA.FTZ R65, R93, R66, R65 ;  /* 0x000000425d417223 */ /* 0x000fc40000010041 */
[C---:B------:R-:W-:Y:S02]  /*a970*/  FMUL.FTZ R66, R96.reuse, -R62 ;  /* 0x8000003e60427220 */ /* 0x040fe40000410000 */
[CC--:B------:R-:W-:Y:S02]  /*a980*/  FMUL.FTZ R67, R96.reuse, -R64.reuse ;  /* 0x8000004060437220 */ /* 0x0c0fe40000410000 */
[C---:B------:R-:W-:Y:S02]  /*a990*/  FFMA.FTZ R69, R97.reuse, R64, R66 ;  /* 0x0000004061457223 */ /* 0x040fe40000010042 */
[----:B------:R-:W-:Y:S02]  /*a9a0*/  FFMA.FTZ R67, R97, R62, -R67 ;  /* 0x0000003e61437223 */ /* 0x000fe40000010843 */
[----:B------:R-:W-:Y:S02]  /*a9b0*/  FMUL.FTZ R64, R96, -R63 ;  /* 0x8000003f60407220 */ /* 0x000fe40000410000 */
[----:B------:R-:W-:-:S02]  /*a9c0*/  FADD.FTZ R69, -R140, R69 ;  /* 0x000000458c457221 */ /* 0x000fc40000010100 */
[-C--:B------:R-:W-:Y:S02]  /*a9d0*/  FMUL.FTZ R62, R96, -R65.reuse ;  /* 0x80000041603e7220 */ /* 0x080fe40000410000 */
[----:B------:R-:W-:Y:S02]  /*a9e0*/  FADD.FTZ R67, R156, R67 ;  /* 0x000000439c437221 */ /* 0x000fe40000010000 */
[C---:B------:R-:W-:Y:S02]  /*a9f0*/  FFMA.FTZ R65, R97.reuse, R65, R64 ;  /* 0x0000004161417223 */ /* 0x040fe40000010040 */
[C---:B------:R-:W-:Y:S02]  /*aa00*/  FMUL.FTZ R64, R98.reuse, -R69 ;  /* 0x8000004562407220 */ /* 0x040fe40000410000 */
[----:B------:R-:W-:Y:S02]  /*aa10*/  FFMA.FTZ R62, R97, R63, -R62 ;  /* 0x0000003f613e7223 */ /* 0x000fe4000001083e */
[----:B------:R-:W-:-:S02]  /*aa20*/  FMUL.FTZ R66, R98, -R67 ;  /* 0x8000004362427220 */ /* 0x000fc40000410000 */
[C---:B------:R-:W-:Y:S02]  /*aa30*/  FMUL.FTZ R63, R98.reuse, -R65 ;  /* 0x80000041623f7220 */ /* 0x040fe40000410000 */
[C---:B------:R-:W-:Y:S02]  /*aa40*/  FFMA.FTZ R64, R99.reuse, R67, -R64 ;  /* 0x0000004363407223 */ /* 0x040fe40000010840 */
[C---:B------:R-:W-:Y:S02]  /*aa50*/  FFMA.FTZ R66, R99.reuse, R69, R66 ;  /* 0x0000004563427223 */ /* 0x040fe40000010042 */
[-C--:B------:R-:W-:Y:S02]  /*aa60*/  FFMA.FTZ R63, R99, R62.reuse, -R63 ;  /* 0x0000003e633f7223 */ /* 0x080fe4000001083f */
[----:B------:R-:W-:Y:S02]  /*aa70*/  FMUL.FTZ R62, R98, -R62 ;  /* 0x8000003e623e7220 */ /* 0x000fe40000410000 */
[----:B------:R-:W-:-:S02]  /*aa80*/  FADD.FTZ R64, R157, R64 ;  /* 0x000000409d407221 */ /* 0x000fc40000010000 */
[----:B------:R-:W-:Y:S02]  /*aa90*/  FADD.FTZ R66, -R141, R66 ;  /* 0x000000428d427221 */ /* 0x000fe40000010100 */
[----:B------:R-:W-:Y:S02]  /*aaa0*/  FFMA.FTZ R65, R99, R65, R62 ;  /* 0x0000004163417223 */ /* 0x000fe4000001003e */
[C---:B------:R-:W-:Y:S02]  /*aab0*/  FMUL.FTZ R62, R100.reuse, -R64 ;  /* 0x80000040643e7220 */ /* 0x040fe40000410000 */
[-C--:B------:R-:W-:Y:S02]  /*aac0*/  FMUL.FTZ R67, R100, -R66.reuse ;  /* 0x8000004264437220 */ /* 0x080fe40000410000 */
[C---:B------:R-:W-:Y:S02]  /*aad0*/  FFMA.FTZ R69, R101.reuse, R66, R62 ;  /* 0x0000004265457223 */ /* 0x040fe4000001003e */
[----:B------:R-:W-:-:S02]  /*aae0*/  FFMA.FTZ R67, R101, R64, -R67 ;  /* 0x0000004065437223 */ /* 0x000fc40000010843 */
[----:B------:R-:W-:Y:S02]  /*aaf0*/  FMUL.FTZ R64, R100, -R63 ;  /* 0x8000003f64407220 */ /* 0x000fe40000410000 */
[----:B------:R-:W-:Y:S02]  /*ab00*/  FADD.FTZ R69, -R142, R69 ;  /* 0x000000458e457221 */ /* 0x000fe40000010100 */
[-C--:B------:R-:W-:Y:S02]  /*ab10*/  FMUL.FTZ R62, R100, -R65.reuse ;  /* 0x80000041643e7220 */ /* 0x080fe40000410000 */
[----:B------:R-:W-:Y:S02]  /*ab20*/  FADD.FTZ R67, R158, R67 ;  /* 0x000000439e437221 */ /* 0x000fe40000010000 */
[----:B------:R-:W-:Y:S02]  /*ab30*/  FFMA.FTZ R65, R101, R65, R64 ;  /* 0x0000004165417223 */ /* 0x000fe40000010040 */
[----:B------:R-:W-:-:S02]  /*ab40*/  FMUL.FTZ R64, R102, -R69 ;  /* 0x8000004566407220 */ /* 0x000fc40000410000 */
[----:B------:R-:W-:Y:S02]  /*ab50*/  FFMA.FTZ R62, R101, R63, -R62 ;  /* 0x0000003f653e7223 */ /* 0x000fe4000001083e */
[C---:B------:R-:W-:Y:S02]  /*ab60*/  FMUL.FTZ R66, R102.reuse, -R67 ;  /* 0x8000004366427220 */ /* 0x040fe40000410000 */
[----:B------:R-:W-:Y:S02]  /*ab70*/  FMUL.FTZ R63, R102, -R65 ;  /* 0x80000041663f7220 */ /* 0x000fe40000410000 */
[C---:B------:R-:W-:Y:S02]  /*ab80*/  FFMA.FTZ R64, R103.reuse, R67, -R64 ;  /* 0x0000004367407223 */ /* 0x040fe40000010840 */
[C---:B------:R-:W-:Y:S02]  /*ab90*/  FFMA.FTZ R66, R103.reuse, R69, R66 ;  /* 0x0000004567427223 */ /* 0x040fe40000010042 */
[----:B------:R-:W-:-:S02]  /*aba0*/  FFMA.FTZ R63, R103, R62, -R63 ;  /* 0x0000003e673f7223 */ /* 0x000fc4000001083f */
[----:B------:R-:W-:Y:S02]  /*abb0*/  FMUL.FTZ R62, R102, -R62 ;  /* 0x8000003e663e7220 */ /* 0x000fe40000410000 */
[----:B------:R-:W-:Y:S02]  /*abc0*/  FADD.FTZ R64, R159, R64 ;  /* 0x000000409f407221 */ /* 0x000fe40000010000 */
[----:B------:R-:W-:Y:S02]  /*abd0*/  FADD.FTZ R66, -R143, R66 ;  /* 0x000000428f427221 */ /* 0x000fe40000010100 */
[----:B------:R-:W-:Y:S02]  /*abe0*/  FFMA.FTZ R65, R103, R65, R62 ;  /* 0x0000004167417223 */ /* 0x000fe4000001003e */
[C---:B------:R-:W-:Y:S02]  /*abf0*/  FMUL.FTZ R62, R104.reuse, -R64 ;  /* 0x80000040683e7220 */ /* 0x040fe40000410000 */
[----:B------:R-:W-:-:S02]  /*ac00*/  FMUL.FTZ R67, R104, -R66 ;  /* 0x8000004268437220 */ /* 0x000fc40000410000 */
[C---:B------:R-:W-:Y:S02]  /*ac10*/  FFMA.FTZ R69, R105.reuse, R66, R62 ;  /* 0x0000004269457223 */ /* 0x040fe4000001003e */
[----:B------:R-:W-:Y:S02]  /*ac20*/  FFMA.FTZ R67, R105, R64, -R67 ;  /* 0x0000004069437223 */ /* 0x000fe40000010843 */
[----:B------:R-:W-:Y:S02]  /*ac30*/  FMUL.FTZ R64, R104, -R63 ;  /* 0x8000003f68407220 */ /* 0x000fe40000410000 */
[----:B------:R-:W-:Y:S02]  /*ac40*/  FADD.FTZ R69, -R144, R69 ;  /* 0x0000004590457221 */ /* 0x000fe40000010100 */
[----:B------:R-:W-:Y:S02]  /*ac50*/  FMUL.FTZ R62, R104, -R65 ;  /* 0x80000041683e7220 */ /* 0x000fe40000410000 */
[----:B------:R-:W-:-:S02]  /*ac60*/  FADD.FTZ R67, R160, R67 ;  /* 0x00000043a0437221 */ /* 0x000fc40000010000 */
[C---:B------:R-:W-:Y:S02]  /*ac70*/  FFMA.FTZ R65, R105.reuse, R65, R64 ;  /* 0x0000004169417223 */ /* 0x040fe40000010040 */
[C---:B------:R-:W-:Y:S02]  /*ac80*/  FMUL.FTZ R64, R106.reuse, -R69 ;  /* 0x800000456a407220 */ /* 0x040fe40000410000 */
[----:B------:R-:W-:Y:S02]  /*ac90*/  FFMA.FTZ R62, R105, R63, -R62 ;  /* 0x0000003f693e7223 */ /* 0x000fe4000001083e */
[C---:B------:R-:W-:Y:S02]  /*aca0*/  FMUL.FTZ R66, R106.reuse, -R67 ;  /* 0x800000436a427220 */ /* 0x040fe40000410000 */
[----:B------:R-:W-:Y:S02]  /*acb0*/  FMUL.FTZ R63, R106, -R65 ;  /* 0x800000416a3f7220 */ /* 0x000fe40000410000 */
[----:B------:R-:W-:-:S02]  /*acc0*/  FFMA.FTZ R64, R107, R67, -R64 ;  /* 0x000000436b407223 */ /* 0x000fc40000010840 */
[C---:B------:R-:W-:Y:S02]  /*acd0*/  FFMA.FTZ R66, R107.reuse, R69, R66 ;  /* 0x000000456b427223 */ /* 0x040fe40000010042 */
[-C--:B------:R-:W-:Y:S02]  /*ace0*/  FFMA.FTZ R63, R107, R62.reuse, -R63 ;  /* 0x0000003e6b3f7223 */ /* 0x080fe4000001083f */
[----:B------:R-:W-:Y:S02]  /*acf0*/  FMUL.FTZ R62, R106, -R62 ;  /* 0x8000003e6a3e7220 */ /* 0x000fe40000410000 */
[----:B------:R-:W-:Y:S02]  /*ad00*/  FADD.FTZ R64, R161, R64 ;  /* 0x00000040a1407221 */ /* 0x000fe40000010000 */
        /* <DEDUP_REMOVED lines=29> */
[----:B------:R-:W-:Y:S02]  /*aee0*/  FFMA.FTZ R65, R113, R65, R64 ;  /* 0x0000004171417223 */ /* 0x000fe40000010040 */
[----:B------:R-:W-:Y:S02]  /*aef0*/  FADD.FTZ R67, R164, R67 ;  /* 0x00000043a4437221 */ /* 0x000fe40000010000 */
[----:B------:R-:W-:-:S02]  /*af00*/  FMUL.FTZ R64, R114, -R69 ;  /* 0x8000004572407220 */ /* 0x000fc40000410000 */
[----:B------:R-:W-:Y:S02]  /*af10*/  FFMA.FTZ R62, R113, R63, -R62 ;  /* 0x0000003f713e7223 */ /* 0x000fe4000001083e */
[C---:B------:R-:W-:Y:S02]  /*af20*/  FMUL.FTZ R63, R114.reuse, -R65 ;  /* 0x80000041723f7220 */ /* 0x040fe40000410000 */
[CC--:B------:R-:W-:Y:S02]  /*af30*/  FMUL.FTZ R66, R114.reuse, -R67.reuse ;  /* 0x8000004372427220 */ /* 0x0c0fe40000410000 */
[C---:B------:R-:W-:Y:S02]  /*af40*/  FFMA.FTZ R64, R115.reuse, R67, -R64 ;  /* 0x0000004373407223 */ /* 0x040fe40000010840 */
[-C--:B------:R-:W-:Y:S02]  /*af50*/  FFMA.FTZ R63, R115, R62.reuse, -R63 ;  /* 0x0000003e733f7223 */ /* 0x080fe4000001083f */
[----:B------:R-:W-:-:S02]  /*af60*/  FMUL.FTZ R62, R114, -R62 ;  /* 0x8000003e723e7220 */ /* 0x000fc40000410000 */
[----:B------:R-:W-:Y:S02]  /*af70*/  FFMA.FTZ R66, R115, R69, R66 ;  /* 0x0000004573427223 */ /* 0x000fe40000010042 */
[----:B------:R-:W-:Y:S02]  /*af80*/  FADD.FTZ R64, R165, R64 ;  /* 0x00000040a5407221 */ /* 0x000fe40000010000 */
[----:B------:R-:W-:Y:S02]  /*af90*/  FFMA.FTZ R65, R115, R65, R62 ;  /* 0x0000004173417223 */ /* 0x000fe4000001003e */
[----:B------:R-:W-:Y:S02]  /*afa0*/  FADD.FTZ R66, -R149, R66 ;  /* 0x0000004295427221 */ /* 0x000fe40000010100 */
[C---:B------:R-:W-:Y:S02]  /*afb0*/  FMUL.FTZ R62, R116.reuse, -R64 ;  /* 0x80000040743e7220 */ /* 0x040fe40000410000 */
[----:B------:R-:W-:-:S02]  /*afc0*/  FMUL.FTZ R67, R116, -R66 ;  /* 0x8000004274437220 */ /* 0x000fc40000410000 */
[C---:B------:R-:W-:Y:S02]  /*afd0*/  FFMA.FTZ R69, R117.reuse, R66, R62 ;  /* 0x0000004275457223 */ /* 0x040fe4000001003e */
[----:B------:R-:W-:Y:S02]  /*afe0*/  FFMA.FTZ R67, R117, R64, -R67 ;  /* 0x0000004075437223 */ /* 0x000fe40000010843 */
[----:B------:R-:W-:Y:S02]  /*aff0*/  FADD.FTZ R69, -R150, R69 ;  /* 0x0000004596457221 */ /* 0x000fe40000010100 */
[----:B------:R-:W-:Y:S02]  /*b000*/  FMUL.FTZ R64, R116, -R63 ;  /* 0x8000003f74407220 */ /* 0x000fe40000410000 */
[----:B------:R-:W-:Y:S02]  /*b010*/  FADD.FTZ R67, R166, R67 ;  /* 0x00000043a6437221 */ /* 0x000fe40000010000 */
[----:B------:R-:W-:-:S02]  /*b020*/  FMUL.FTZ R66, R118, -R69 ;  /* 0x8000004576427220 */ /* 0x000fc40000410000 */
[-C--:B------:R-:W-:Y:S02]  /*b030*/  FMUL.FTZ R62, R116, -R65.reuse ;  /* 0x80000041743e7220 */ /* 0x080fe40000410000 */
[----:B------:R-:W-:Y:S02]  /*b040*/  FFMA.FTZ R65, R117, R65, R64 ;  /* 0x0000004175417223 */ /* 0x000fe40000010040 */
[-C--:B------:R-:W-:Y:S02]  /*b050*/  FMUL.FTZ R64, R118, -R67.reuse ;  /* 0x8000004376407220 */ /* 0x080fe40000410000 */
[C---:B------:R-:W-:Y:S02]  /*b060*/  FFMA.FTZ R66, R119.reuse, R67, -R66 ;  /* 0x0000004377427223 */ /* 0x040fe40000010842 */
[----:B------:R-:W-:Y:S02]  /*b070*/  FFMA.FTZ R68, R119, R69, R64 ;  /* 0x0000004577447223 */ /* 0x000fe40000010040 */
[----:B------:R-:W-:-:S02]  /*b080*/  FADD.FTZ R66, R167, R66 ;  /* 0x00000042a7427221 */ /* 0x000fc40000010000 */
[----:B------:R-:W-:Y:S02]  /*b090*/  FADD.FTZ R68, -R151, R68 ;  /* 0x0000004497447221 */ /* 0x000fe40000010100 */
[C---:B------:R-:W-:Y:S02]  /*b0a0*/  FMUL.FTZ R67, R120.reuse, -R66 ;  /* 0x8000004278437220 */ /* 0x040fe40000410000 */
[----:B------:R-:W-:Y:S02]  /*b0b0*/  FFMA.FTZ R62, R117, R63, -R62 ;  /* 0x0000003f753e7223 */ /* 0x000fe4000001083e */
[CC--:B------:R-:W-:Y:S02]  /*b0c0*/  FMUL.FTZ R63, R120.reuse, -R68.reuse ;  /* 0x80000044783f7220 */ /* 0x0c0fe40000410000 */
[----:B------:R-:W-:Y:S02]  /*b0d0*/  FFMA.FTZ R67, R121, R68, R67 ;  /* 0x0000004479437223 */ /* 0x000fe40000010043 */
[----:B------:R-:W-:-:S02]  /*b0e0*/  FMUL.FTZ R68, R120, R200 ;  /* 0x000000c878447220 */ /* 0x000fc40000410000 */
[C---:B------:R-:W-:Y:S02]  /*b0f0*/  FMUL.FTZ R64, R118.reuse, -R65 ;  /* 0x8000004176407220 */ /* 0x040fe40000410000 */
[-C--:B------:R-:W-:Y:S02]  /*b100*/  FFMA.FTZ R68, R121, R199.reuse, -R68 ;  /* 0x000000c779447223 */ /* 0x080fe40000010844 */
[-C--:B------:R-:W-:Y:S02]  /*b110*/  FFMA.FTZ R64, R119, R62.reuse, -R64 ;  /* 0x0000003e77407223 */ /* 0x080fe40000010840 */
[----:B------:R-:W-:Y:S02]  /*b120*/  FADD.FTZ R209, R75, R68 ;  /* 0x000000444bd17221 */ /* 0x000fe40000010000 */
[----:B------:R-:W-:Y:S02]  /*b130*/  FMUL.FTZ R62, R118, -R62 ;  /* 0x8000003e763e7220 */ /* 0x000fe40000410000 */
[----:B------:R-:W-:-:S02]  /*b140*/  FMUL.FTZ R68, R120, R199 ;  /* 0x000000c778447220 */ /* 0x000fc40000410000 */
[----:B------:R-:W-:Y:S02]  /*b150*/  FFMA.FTZ R65, R119, R65, R62 ;  /* 0x0000004177417223 */ /* 0x000fe4000001003e */
[C---:B------:R-:W-:Y:S02]  /*b160*/  FFMA.FTZ R69, R121.reuse, R200, R68 ;  /* 0x000000c879457223 */ /* 0x040fe40000010044 */
[----:B------:R-:W-:Y:S02]  /*b170*/  FFMA.FTZ R63, R121, R66, -R63 ;  /* 0x00000042793f7223 */ /* 0x000fe4000001083f */
[C---:B------:R-:W-:Y:S02]  /*b180*/  FMUL.FTZ R62, R120.reuse, -R64 ;  /* 0x80000040783e7220 */ /* 0x040fe40000410000 */
[----:B------:R-:W-:Y:S02]  /*b190*/  FMUL.FTZ R60, R120, -R65 ;  /* 0x80000041783c7220 */ /* 0x000fe40000410000 */
[----:B------:R-:W-:-:S02]  /*b1a0*/  FADD.FTZ R210, R74, R69 ;  /* 0x000000454ad27221 */ /* 0x000fc40000010000 */
[----:B------:R-:W-:Y:S02]  /*b1b0*/  FMUL.FTZ R68, R118, R209 ;  /* 0x000000d176447220 */ /* 0x000fe40000410000 */
[C---:B------:R-:W-:Y:S02]  /*b1c0*/  FFMA.FTZ R65, R121.reuse, R65, R62 ;  /* 0x0000004179417223 */ /* 0x040fe4000001003e */
[----:B------:R-:W-:Y:S01]  /*b1d0*/  FFMA.FTZ R64, R121, R64, -R60 ;  /* 0x0000004079407223 */ /* 0x000fe2000001083c */
[----:B------:R-:W-:Y:S01]  /*b1e0*/  MOV R60, 0x3f800000 ;  /* 0x3f800000003c7802 */ /* 0x000fe20000000f00 */
[----:B------:R-:W-:Y:S02]  /*b1f0*/  FADD.FTZ R66, R168, R63 ;  /* 0x0000003fa8427221 */ /* 0x000fe40000010000 */
[-C--:B------:R-:W-:Y:S01]  /*b200*/  FFMA.FTZ R211, R119, R210.reuse, R68 ;  /* 0x000000d277d37223 */ /* 0x080fe20000010044 */
[----:B------:R-:W-:Y:S01]  /*b210*/  CS2R R62, SRZ ;  /* 0x00000000003e7805 */ /* 0x000fe2000001ff00 */
[----:B------:R-:W-:-:S02]  /*b220*/  FMUL.FTZ R68, R118, R210 ;  /* 0x000000d276447220 */ /* 0x000fc40000410000 */
[----:B------:R-:W-:Y:S02]  /*b230*/  FADD.FTZ R67, -R152, R67 ;  /* 0x0000004398437221 */ /* 0x000fe40000010100 */
[----:B------:R-:W-:Y:S01]  /*b240*/  FADD.FTZ R211, R76, R211 ;  /* 0x000000d34cd37221 */ /* 0x000fe20000010000 */
[----:B------:R-:W0:Y:S01]  /*b250*/  @!P0 LDS.128 R60, [UR34+0xac80] ;  /* 0x00ac8022ff3c8984 */ /* 0x000e220008000c00 */
[----:B------:R-:W-:Y:S01]  /*b260*/  FFMA.FTZ R68, R119, R209, -R68 ;  /* 0x000000d177447223 */ /* 0x000fe20000010844 */
[----:B------:R-:W-:Y:S02]  /*b270*/  ISETP.GT.U32.AND P0, PT, R89, 0x1f, PT ;  /* 0x0000001f5900780c */ /* 0x000fe40003f04070 */
[----:B------:R1:W-:Y:S01]  /*b280*/  STS.128 [R235.X16+0x8e80], R64 ;  /* 0x008e8040eb007388 */ /* 0x0003e2000000cc00 */
[----:B------:R-:W-:Y:S02]  /*b290*/  FADD.FTZ R212, R77, R68 ;  /* 0x000000444dd47221 */ /* 0x000fe40000010000 */
[----:B-1----:R-:W-:-:S04]  /*b2a0*/  FMUL.FTZ R64, R116, R211 ;  /* 0x000000d374407220 */ /* 0x002fc80000410000 */
[CC--:B------:R-:W-:Y:S02]  /*b2b0*/  FFMA.FTZ R213, R117.reuse, R212.reuse, -R64 ;  /* 0x000000d475d57223 */ /* 0x0c0fe40000010840 */
[----:B------:R-:W-:Y:S02]  /*b2c0*/  FMUL.FTZ R64, R116, R212 ;  /* 0x000000d474407220 */ /* 0x000fe40000410000 */
[----:B------:R-:W-:Y:S02]  /*b2d0*/  FADD.FTZ R213, R78, R213 ;  /* 0x000000d54ed57221 */ /* 0x000fe40000010000 */
[----:B------:R-:W-:-:S04]  /*b2e0*/  FFMA.FTZ R64, R117, R211, R64 ;  /* 0x000000d375407223 */ /* 0x000fc80000010040 */
[----:B------:R-:W-:Y:S02]  /*b2f0*/  FADD.FTZ R214, R79, R64 ;  /* 0x000000404fd67221 */ /* 0x000fe40000010000 */
[----:B------:R-:W-:-:S04]  /*b300*/  FMUL.FTZ R64, R114, R213 ;  /* 0x000000d572407220 */ /* 0x000fc80000410000 */
[----:B------:R-:W-:-:S04]  /*b310*/  FFMA.FTZ R64, R115, R214, R64 ;  /* 0x000000d673407223 */ /* 0x000fc80000010040 */
[----:B------:R-:W-:Y:S02]  /*b320*/  FADD.FTZ R169, R169, R64 ;  /* 0x00000040a9a97221 */ /* 0x000fe40000010000 */
[----:B------:R-:W-:-:S04]  /*b330*/  FMUL.FTZ R64, R114, R214 ;  /* 0x000000d672407220 */ /* 0x000fc80000410000 */
[----:B------:R-:W-:Y:S02]  /*b340*/  FFMA.FTZ R65, R115, R213, -R64 ;  /* 0x000000d573417223 */ /* 0x000fe40000010840 */
[----:B------:R-:W-:Y:S02]  /*b350*/  FMUL.FTZ R64, R112, R169 ;  /* 0x000000a970407220 */ /* 0x000fe40000410000 */
[----:B------:R-:W-:-:S04]  /*b360*/  FADD.FTZ R170, R170, R65 ;  /* 0x00000041aaaa7221 */ /* 0x000fc80000010000 */
        /* <DEDUP_REMOVED lines=53> */
[----:B------:R-:W-:-:S04]  /*b6c0*/  FADD.FTZ R187, R187, R64 ;  /* 0x00000040bbbb7221 */ /* 0x000fc80000010000 */
[-C--:B------:R-:W-:Y:S02]  /*b6d0*/  FMUL.FTZ R64, R92, R187.reuse ;  /* 0x000000bb5c407220 */ /* 0x080fe40000410000 */
[C---:B------:R-:W-:Y:S02]  /*b6e0*/  FFMA.FTZ R66, R93.reuse, R187, R66 ;  /* 0x000000bb5d427223 */ /* 0x040fe40000010042 */
[----:B------:R-:W-:Y:S02]  /*b6f0*/  FFMA.FTZ R65, R93, R188, -R64 ;  /* 0x000000bc5d417223 */ /* 0x000fe40000010840 */
[----:B------:R-:W-:Y:S02]  /*b700*/  FADD.FTZ R189, R189, R66 ;  /* 0x00000042bdbd7221 */ /* 0x000fe40000010000 */
[----:B------:R-:W-:Y:S02]  /*b710*/  FADD.FTZ R190, R190, R65 ;  /* 0x00000041bebe7221 */ /* 0x000fe40000010000 */
[----:B------:R-:W-:-:S02]  /*b720*/  FMUL.FTZ R64, R90, R189 ;  /* 0x000000bd5a407220 */ /* 0x000fc40000410000 */
[-C--:B------:R-:W-:Y:S02]  /*b730*/  FMUL.FTZ R66, R90, R190.reuse ;  /* 0x000000be5a427220 */ /* 0x080fe40000410000 */
[C---:B------:R-:W-:Y:S02]  /*b740*/  FFMA.FTZ R65, R91.reuse, R190, -R64 ;  /* 0x000000be5b417223 */ /* 0x040fe40000010840 */
[----:B------:R-:W-:Y:S02]  /*b750*/  FFMA.FTZ R66, R91, R189, R66 ;  /* 0x000000bd5b427223 */ /* 0x000fe40000010042 */
[----:B------:R-:W-:Y:S02]  /*b760*/  FADD.FTZ R192, R192, R65 ;  /* 0x00000041c0c07221 */ /* 0x000fe40000010000 */
        /* <DEDUP_REMOVED lines=43> */
.L_x_1482:
[----:B------:R-:W-:Y:S05]  /*ba20*/  BRA.DIV ~URZ, `(.L_x_1381) ;  /* 0x00007d927f007947 */ /* 0x000fea000b800000 */
[----:B------:R-:W2:Y:S04]  /*ba30*/  SHFL.DOWN PT, R69, R69, 0x1, 0x1f ;  /* 0x08201f0045457f89 */ /* 0x000ea800000e0000 */
[----:B------:R3:W4:Y:S04]  /*ba40*/  SHFL.DOWN PT, R73, R68, 0x1, 0x1f ;  /* 0x08201f0044497f89 */ /* 0x00072800000e0000 */
[----:B------:R3:W0:Y:S02]  /*ba50*/  SHFL.DOWN PT, R64, R70, 0x1, 0x1f ;  /* 0x08201f0046407f89 */ /* 0x00062400000e0000 */
.L_x_1483:
        /* <DEDUP_REMOVED lines=13> */
.L_x_1383:
[----:B------:R-:W-:Y:S05]  /*bb30*/  BSYNC B1 ;  /* 0x0000000000017941 */ /* 0x000fea0003800000 */
.L_x_1382:
[----:B------:R-:W-:Y:S01]  /*bb40*/  ISETP.GT.U32.AND P0, PT, R238, 0x1d, PT ;  /* 0x0000001dee00780c */ /* 0x000fe20003f04070 */
[----:B------:R-:W-:Y:S05]  /*bb50*/  BRA.DIV ~URZ, `(.L_x_1384) ;  /* 0x00007dc27f007947 */ /* 0x000fea000b800000 */
[----:B-1----:R1:W3:Y:S04]  /*bb60*/  SHFL.DOWN PT, R67, R71, 0x2, 0x1f ;  /* 0x08401f0047437f89 */ /* 0x0022e800000e0000 */
[----:B--2---:R1:W2:Y:S04]  /*bb70*/  SHFL.DOWN PT, R69, R74, 0x2, 0x1f ;  /* 0x08401f004a457f89 */ /* 0x0042a800000e0000 */
[----:B---3--:R1:W3:Y:S04]  /*bb80*/  SHFL.DOWN PT, R70, R68, 0x2, 0x1f ;  /* 0x08401f0044467f89 */ /* 0x0082e800000e0000 */
[----:B0-----:R1:W0:Y:S02]  /*bb90*/  SHFL.DOWN PT, R64, R72, 0x2, 0x1f ;  /* 0x08401f0048407f89 */ /* 0x00122400000e0000 */
.L_x_1484:
        /* <DEDUP_REMOVED lines=13> */
.L_x_1386:
[----:B------:R-:W-:Y:S05]  /*bc70*/  BSYNC B1 ;  /* 0x0000000000017941 */ /* 0x000fea0003800000 */
.L_x_1385:
[----:B------:R-:W-:Y:S01]  /*bc80*/  ISETP.GT.U32.AND P0, PT, R238, 0x1b, PT ;  /* 0x0000001bee00780c */ /* 0x000fe20003f04070 */
[----:B------:R-:W-:Y:S10]  /*bc90*/  BRA.DIV ~URZ, `(.L_x_1387) ;  /* 0x00007e527f007947 */ /* 0x000ff4000b800000 */
[----:B------:R1:W4:Y:S02]  /*bca0*/  SHFL.DOWN PT, R67, R71, 0x4, 0x1f ;  /* 0x08801f0047437f89 */ /* 0x00032400000e0000 */
.L_x_1485:
[----:B------:R-:W-:Y:S05]  /*bcb0*/  BRA.DIV ~URZ, `(.L_x_1388) ;  /* 0x00007eb27f007947 */ /* 0x000fea000b800000 */
[----:B--2---:R2:W1:Y:S04]  /*bcc0*/  SHFL.DOWN PT, R69, R74, 0x4, 0x1f ;  /* 0x08801f004a457f89 */ /* 0x00446800000e0000 */
[----:B---3--:R2:W3:Y:S04]  /*bcd0*/  SHFL.DOWN PT, R70, R68, 0x4, 0x1f ;  /* 0x08801f0044467f89 */ /* 0x0084e800000e0000 */
[----:B0-----:R2:W0:Y:S02]  /*bce0*/  SHFL.DOWN PT, R64, R72, 0x4, 0x1f ;  /* 0x08801f0048407f89 */ /* 0x00142400000e0000 */
.L_x_1486:
        /* <DEDUP_REMOVED lines=13> */
.L_x_1390:
[----:B------:R-:W-:Y:S05]  /*bdc0*/  BSYNC B1 ;  /* 0x0000000000017941 */ /* 0x000fea0003800000 */
.L_x_1389:
[----:B------:R-:W-:Y:S01]  /*bdd0*/  ISETP.GT.U32.AND P0, PT, R238, 0x17, PT ;  /* 0x00000017ee00780c */ /* 0x000fe20003f04070 */
[----:B------:R-:W-:Y:S05]  /*bde0*/  BRA.DIV ~URZ, `(.L_x_1391) ;  /* 0x00007ee27f007947 */ /* 0x000fea000b800000 */
[----:B----4-:R4:W2:Y:S04]  /*bdf0*/  SHFL.DOWN PT, R67, R71, 0x8, 0x1f ;  /* 0x09001f0047437f89 */ /* 0x0108a800000e0000 */
[----:B-1----:R4:W1:Y:S04]  /*be00*/  SHFL.DOWN PT, R69, R74, 0x8, 0x1f ;  /* 0x09001f004a457f89 */ /* 0x00286800000e0000 */
[----:B---3--:R4:W3:Y:S04]  /*be10*/  SHFL.DOWN PT, R70, R68, 0x8, 0x1f ;  /* 0x09001f0044467f89 */ /* 0x0088e800000e0000 */
[----:B0-----:R4:W0:Y:S02]  /*be20*/  SHFL.DOWN PT, R64, R72, 0x8, 0x1f ;  /* 0x09001f0048407f89 */ /* 0x00182400000e0000 */
.L_x_1487:
        /* <DEDUP_REMOVED lines=13> */
.L_x_1393:
[----:B------:R-:W-:Y:S05]  /*bf00*/  BSYNC B1 ;  /* 0x0000000000017941 */ /* 0x000fea0003800000 */
.L_x_1392:
[----:B------:R-:W-:Y:S01]  /*bf10*/  ISETP.GT.U32.AND P0, PT, R238, 0xf, PT ;  /* 0x0000000fee00780c */ /* 0x000fe20003f04070 */
[----:B------:R-:W-:Y:S10]  /*bf20*/  BRA.DIV ~URZ, `(.L_x_1394) ;  /* 0x00007f727f007947 */ /* 0x000ff4000b800000 */
[----:B--2---:R2:W4:Y:S02]  /*bf30*/  SHFL.DOWN PT, R67, R71, 0x10, 0x1f ;  /* 0x0a001f0047437f89 */ /* 0x00452400000e0000 */
.L_x_1488:
[----:B------:R-:W-:Y:S05]  /*bf40*/  BRA.DIV ~URZ, `(.L_x_1395) ;  /* 0x00007fd27f007947 */ /* 0x000fea000b800000 */
[----:B-1----:R1:W2:Y:S04]  /*bf50*/  SHFL.DOWN PT, R69, R74, 0x10, 0x1f ;  /* 0x0a001f004a457f89 */ /* 0x0022a800000e0000 */
[----:B---3--:R1:W3:Y:S04]  /*bf60*/  SHFL.DOWN PT, R70, R68, 0x10, 0x1f ;  /* 0x0a001f0044467f89 */ /* 0x0082e800000e0000 */
[----:B0-----:R1:W0:Y:S02]  /*bf70*/  SHFL.DOWN PT, R64, R72, 0x10, 0x1f ;  /* 0x0a001f0048407f89 */ /* 0x00122400000e0000 */
.L_x_1489:
        /* <DEDUP_REMOVED lines=13> */
.L_x_1397:
[----:B------:R-:W-:Y:S05]  /*c050*/  BSYNC B1 ;  /* 0x0000000000017941 */ /* 0x000fea0003800000 */
.L_x_1396:
        /* <DEDUP_REMOVED lines=20> */
.L_x_1490:
        /* <DEDUP_REMOVED lines=21> */
.L_x_1400:
[----:B------:R-:W-:Y:S05]  /*c2f0*/  BSYNC B1 ;  /* 0x0000000000017941 */ /* 0x000fea0003800000 */
.L_x_1399:
        /* <DEDUP_REMOVED lines=37> */
.L_x_1379:
[----:B0-----:R-:W-:Y:S05]  /*c550*/  BSYNC B0 ;  /* 0x0000000000007941 */ /* 0x001fea0003800000 */
.L_x_1378:
[----:B------:R-:W-:Y:S02]  /*c560*/  WARPSYNC 0xffffffff ;  /* 0xffffffff00007948 */ /* 0x000fe40003800000 */
[----:B------:R-:W-:Y:S01]  /*c570*/  BAR.SYNC.DEFER_BLOCKING 0x0 ;  /* 0x0000000000007b1d */ /* 0x000fe20000010000 */
[----:B-1----:R-:W-:Y:S01]  /*c580*/  FFMA.FTZ R71, R33, -R200, RZ ;  /* 0x800000c821477223 */ /* 0x002fe200000100ff */
[----:B------:R-:W-:Y:S01]  /*c590*/  ISETP.NE.AND P0, PT, R89, RZ, PT ;  /* 0x000000ff5900720c */ /* 0x000fe20003f05270 */
[----:B------:R-:W-:Y:S02]  /*c5a0*/  FMUL.FTZ R76, R56, R40 ;  /* 0x00000028384c7220 */ /* 0x000fe40000410000 */
[----:B------:R-:W-:Y:S01]  /*c5b0*/  FFMA.FTZ R68, R32, -R210, R71 ;  /* 0x800000d220447223 */ /* 0x000fe20000010047 */
[----:B------:R-:W-:Y:S01]  /*c5c0*/  BSSY B0, `(.L_x_1401) ;  /* 0x00001f0000007945 */ /* 0x000fe20003800000 */
[----:B------:R-:W0:Y:S08]  /*c5d0*/  LDS.64 R64, [R235.X16+0x8e88] ;  /* 0x008e8800eb407984 */ /* 0x000e30000000ca00 */
[----:B------:R1:W-:Y:S01]  /*c5e0*/  @!P0 STS.128 [UR34+0xac80], R60 ;  /* 0x00ac803cff008988 */ /* 0x0003e20008000c22 */
[----:B------:R-:W-:-:S02]  /*c5f0*/  ULDC UR34, c[0x0][0x168] ;  /* 0x00005a0000227ab9 */ /* 0x000fc40000000800 */
[----:B------:R-:W-:Y:S01]  /*c600*/  UIADD3 UR34, -UR25, UR34, URZ ;  /* 0x0000002219227290 */ /* 0x000fe2000fffe13f */
[CC--:B0-----:R-:W-:Y:S02]  /*c610*/  FMUL.FTZ R69, R64.reuse, -R95.reuse ;  /* 0x8000005f40457220 */ /* 0x0c1fe40000410000 */
[C---:B------:R-:W-:Y:S02]  /*c620*/  FMUL.FTZ R67, R65.reuse, -R95 ;  /* 0x8000005f41437220 */ /* 0x040fe40000410000 */
[-C--:B------:R-:W-:Y:S02]  /*c630*/  FFMA.FTZ R69, R65, R94.reuse, R69 ;  /* 0x0000005e41457223 */ /* 0x080fe40000010045 */
[----:B------:R-:W-:Y:S02]  /*c640*/  FMUL.FTZ R65, R85, R49 ;  /* 0x0000003155417220 */ /* 0x000fe40000410000 */
[----:B------:R-:W-:Y:S02]  /*c650*/  FFMA.FTZ R66, R64, R94, -R67 ;  /* 0x0000005e40427223 */ /* 0x000fe40000010843 */
[----:B------:R-:W-:-:S02]  /*c660*/  FFMA.FTZ R67, R33, R199, RZ ;  /* 0x000000c721437223 */ /* 0x000fc400000100ff */
[-C--:B------:R-:W-:Y:S02]  /*c670*/  FFMA.FTZ R199, R2, -R65.reuse, R199 ;  /* 0x8000004102c77223 */ /* 0x080fe400000100c7 */
[----:B------:R-:W-:Y:S02]  /*c680*/  FFMA.FTZ R64, R0, -R65, R200 ;  /* 0x8000004100407223 */ /* 0x000fe400000100c8 */
[----:B------:R-:W-:Y:S02]  /*c690*/  FMUL.FTZ R65, R84, R48 ;  /* 0x0000003054417220 */ /* 0x000fe40000410000 */
[----:B------:R-:W-:Y:S02]  /*c6a0*/  FFMA.FTZ R67, R32, R209, R67 ;  /* 0x000000d120437223 */ /* 0x000fe40000010043 */
[-C--:B------:R-:W-:Y:S02]  /*c6b0*/  FFMA.FTZ R209, R17, -R65.reuse, R209 ;  /* 0x8000004111d17223 */ /* 0x080fe400000100d1 */
[----:B------:R-:W-:-:S02]  /*c6c0*/  FFMA.FTZ R210, R16, -R65, R210 ;  /* 0x8000004110d27223 */ /* 0x000fc400000100d2 */
[----:B------:R-:W-:Y:S02]  /*c6d0*/  FMUL.FTZ R65, R83, R47 ;  /* 0x0000002f53417220 */ /* 0x000fe40000410000 */
[----:B------:R-:W-:Y:S02]  /*c6e0*/  FADD.FTZ R153, R153, R66 ;  /* 0x0000004299997221 */ /* 0x000fe40000010000 */
[----:B------:R-:W-:Y:S02]  /*c6f0*/  FFMA.FTZ R66, R31, R212, R67 ;  /* 0x000000d41f427223 */ /* 0x000fe40000010043 */
[-C--:B------:R-:W-:Y:S02]  /*c700*/  FFMA.FTZ R212, R15, -R65.reuse, R212 ;  /* 0x800000410fd47223 */ /* 0x080fe400000100d4 */
[----:B------:R-:W-:Y:S02]  /*c710*/  FFMA.FTZ R65, R14, -R65, R211 ;  /* 0x800000410e417223 */ /* 0x000fe400000100d3 */
[----:B------:R-:W-:-:S02]  /*c720*/  FFMA.FTZ R211, R31, -R211, R68 ;  /* 0x800000d31fd37223 */ /* 0x000fc40000010044 */
[----:B------:R-:W-:Y:S02]  /*c730*/  FADD.FTZ R69, -R154, R69 ;  /* 0x000000459a457221 */ /* 0x000fe40000010100 */
[C---:B------:R-:W-:Y:S02]  /*c740*/  FMUL.FTZ R68, R90.reuse, -R153 ;  /* 0x800000995a447220 */ /* 0x040fe40000410000 */
[-C--:B------:R-:W-:Y:S02]  /*c750*/  FMUL.FTZ R90, R90, -R69.reuse ;  /* 0x800000455a5a7220 */ /* 0x080fe40000410000 */
[C---:B------:R-:W-:Y:S02]  /*c760*/  FFMA.FTZ R67, R91.reuse, R69, R68 ;  /* 0x000000455b437223 */ /* 0x040fe40000010044 */
[----:B------:R-:W-:Y:S02]  /*c770*/  FFMA.FTZ R72, R91, R153, -R90 ;  /* 0x000000995b487223 */ /* 0x000fe4000001085a */
[----:B------:R-:W-:-:S02]  /*c780*/  FMUL.FTZ R68, R82, R46 ;  /* 0x0000002e52447220 */ /* 0x000fc40000410000 */
[----:B------:R-:W-:Y:S02]  /*c790*/  FADD.FTZ R138, -R138, R67 ;  /* 0x000000438a8a7221 */ /* 0x000fe40000010100 */
[----:B------:R-:W-:Y:S02]  /*c7a0*/  FFMA.FTZ R67, R30, R213, R66 ;  /* 0x000000d51e437223 */ /* 0x000fe40000010042 */
[-C--:B------:R-:W-:Y:S02]  /*c7b0*/  FFMA.FTZ R213, R13, -R68.reuse, R213 ;  /* 0x800000440dd57223 */ /* 0x080fe400000100d5 */
[----:B------:R-:W-:Y:S02]  /*c7c0*/  FFMA.FTZ R66, R12, -R68, R214 ;  /* 0x800000440c427223 */ /* 0x000fe400000100d6 */
[----:B------:R-:W-:Y:S02]  /*c7d0*/  FADD.FTZ R72, R137, R72 ;  /* 0x0000004889487221 */ /* 0x000fe40000010000 */
[----:B------:R-:W-:-:S02]  /*c7e0*/  FMUL.FTZ R68, R92, -R138 ;  /* 0x8000008a5c447220 */ /* 0x000fc40000410000 */
[-C--:B------:R-:W-:Y:S02]  /*c7f0*/  FMUL.FTZ R92, R92, -R72.reuse ;  /* 0x800000485c5c7220 */ /* 0x080fe40000410000 */
[C---:B------:R-:W-:Y:S02]  /*c800*/  FFMA.FTZ R68, R93.reuse, R72, -R68 ;  /* 0x000000485d447223 */ /* 0x040fe40000010844 */
[----:B------:R-:W-:Y:S02]  /*c810*/  FFMA.FTZ R92, R93, R138, R92 ;  /* 0x0000008a5d5c7223 */ /* 0x000fe4000001005c */
[----:B------:R-:W-:Y:S02]  /*c820*/  FADD.FTZ R155, R155, R68 ;  /* 0x000000449b9b7221 */ /* 0x000fe40000010000 */
[----:B------:R-:W-:Y:S02]  /*c830*/  FMUL.FTZ R68, R81, R45 ;  /* 0x0000002d51447220 */ /* 0x000fe40000410000 */
[----:B------:R-:W-:-:S02]  /*c840*/  FADD.FTZ R139, -R139, R92 ;  /* 0x0000005c8b8b7221 */ /* 0x000fc40000010100 */
[----:B------:R-:W-:Y:S02]  /*c850*/  FFMA.FTZ R73, R29, R170, R67 ;  /* 0x000000aa1d497223 */ /* 0x000fe40000010043 */
[-C--:B------:R-:W-:Y:S02]  /*c860*/  FFMA.FTZ R170, R11, -R68.reuse, R170 ;  /* 0x800000440baa7223 */ /* 0x080fe400000100aa */
[----:B------:R-:W-:Y:S02]  /*c870*/  FFMA.FTZ R67, R10, -R68, R169 ;  /* 0x800000440a437223 */ /* 0x000fe400000100a9 */
        /* <DEDUP_REMOVED lines=13> */
[----:B------:R-:W-:Y:S02]  /*c950*/  FMUL.FTZ R100, R100, -R141 ;  /* 0x8000008d64647220 */ /* 0x000fe40000410000 */
[----:B------:R-:W-:-:S02]  /*c960*/  FFMA.FTZ R73, R28, R172, R73 ;  /* 0x000000ac1c497223 */ /* 0x000fc40000010049 */
[C---:B------:R-:W-:Y:S02]  /*c970*/  FFMA.FTZ R71, R101.reuse, R141, R74 ;  /* 0x0000008d65477223 */ /* 0x040fe4000001004a */
[----:B------:R-:W-:Y:S02]  /*c980*/  FFMA.FTZ R101, R101, R157, -R100 ;  /* 0x0000009d65657223 */ /* 0x000fe40000010864 */
[----:B------:R-:W-:Y:S02]  /*c990*/  FFMA.FTZ R73, R27, R174, R73 ;  /* 0x000000ae1b497223 */ /* 0x000fe40000010049 */
[----:B------:R-:W-:Y:S02]  /*c9a0*/  FADD.FTZ R142, -R142, R71 ;  /* 0x000000478e8e7221 */ /* 0x000fe40000010100 */
[----:B------:R-:W-:Y:S02]  /*c9b0*/  FADD.FTZ R158, R158, R101 ;  /* 0x000000659e9e7221 */ /* 0x000fe40000010000 */
[----:B------:R-:W-:-:S02]  /*c9c0*/  FFMA.FTZ R75, R26, R176, R73 ;  /* 0x000000b01a4b7223 */ /* 0x000fc40000010049 */
[C---:B------:R-:W-:Y:S02]  /*c9d0*/  FMUL.FTZ R73, R102.reuse, -R142 ;  /* 0x8000008e66497220 */ /* 0x040fe40000410000 */
[-C--:B------:R-:W-:Y:S02]  /*c9e0*/  FMUL.FTZ R102, R102, -R158.reuse ;  /* 0x8000009e66667220 */ /* 0x080fe40000410000 */
[C---:B------:R-:W-:Y:S02]  /*c9f0*/  FFMA.FTZ R74, R103.reuse, R158, -R73 ;  /* 0x0000009e674a7223 */ /* 0x040fe40000010849 */
[----:B------:R-:W-:Y:S02]  /*ca00*/  FFMA.FTZ R102, R103, R142, R102 ;  /* 0x0000008e67667223 */ /* 0x000fe40000010066 */
[----:B------:R-:W-:Y:S02]  /*ca10*/  FADD.FTZ R159, R159, R74 ;  /* 0x0000004a9f9f7221 */ /* 0x000fe40000010000 */
[----:B------:R-:W-:Y:S01]  /*ca20*/  FADD.FTZ R143, -R143, R102 ;  /* 0x000000668f8f7221 */ /* 0x000fe20000010100 */
[----:B------:R-:W-:Y:S01]  /*ca30*/  SHF.L.U32 R102, R89, 0x5, RZ ;  /* 0x0000000559667819 */ /* 0x000fe200000006ff */
[----:B------:R-:W-:-:S02]  /*ca40*/  FFMA.FTZ R77, R25, R178, R75 ;  /* 0x000000b2194d7223 */ /* 0x000fc4000001004b */
[C---:B------:R-:W-:Y:S02]  /*ca50*/  FMUL.FTZ R74, R104.reuse, -R143 ;  /* 0x8000008f684a7220 */ /* 0x040fe40000410000 */
[-C--:B------:R-:W-:Y:S02]  /*ca60*/  FMUL.FTZ R104, R104, -R159.reuse ;  /* 0x8000009f68687220 */ /* 0x080fe40000410000 */
[C---:B------:R-:W-:Y:S02]  /*ca70*/  FFMA.FTZ R75, R105.reuse, R159, -R74 ;  /* 0x0000009f694b7223 */ /* 0x040fe4000001084a */
[----:B------:R-:W-:Y:S02]  /*ca80*/  FFMA.FTZ R105, R105, R143, R104 ;  /* 0x0000008f69697223 */ /* 0x000fe40000010068 */
[----:B------:R-:W-:Y:S02]  /*ca90*/  FFMA.FTZ R77, R24, R180, R77 ;  /* 0x000000b4184d7223 */ /* 0x000fe4000001004d */
[----:B------:R-:W-:-:S02]  /*caa0*/  FFMA.FTZ R180, R135, -R76, R180 ;  /* 0x8000004c87b47223 */ /* 0x000fc400000100b4 */
[----:B------:R-:W-:Y:S02]  /*cab0*/  FFMA.FTZ R74, R134, -R76, R179 ;  /* 0x8000004c864a7223 */ /* 0x000fe400000100b3 */
[----:B------:R-:W-:Y:S02]  /*cac0*/  FMUL.FTZ R76, R55, R39 ;  /* 0x00000027374c7220 */ /* 0x000fe40000410000 */
[----:B------:R-:W-:Y:S02]  /*cad0*/  FADD.FTZ R144, -R144, R105 ;  /* 0x0000006990907221 */ /* 0x000fe40000010100 */
[----:B------:R-:W-:Y:S02]  /*cae0*/  FADD.FTZ R160, R160, R75 ;  /* 0x0000004ba0a07221 */ /* 0x000fe40000010000 */
[----:B------:R-:W-:Y:S02]  /*caf0*/  FFMA.FTZ R79, R23, R182, R77 ;  /* 0x000000b6174f7223 */ /* 0x000fe4000001004d */
[----:B------:R-:W-:-:S02]  /*cb00*/  FFMA.FTZ R182, R133, -R76, R182 ;  /* 0x8000004c85b67223 */ /* 0x000fc400000100b6 */
[----:B------:R-:W-:Y:S02]  /*cb10*/  FFMA.FTZ R75, R132, -R76, R181 ;  /* 0x8000004c844b7223 */ /* 0x000fe400000100b5 */
[C---:B------:R-:W-:Y:S02]  /*cb20*/  FMUL.FTZ R76, R106.reuse, -R144 ;  /* 0x800000906a4c7220 */ /* 0x040fe40000410000 */
[-C--:B------:R-:W-:Y:S02]  /*cb30*/  FMUL.FTZ R106, R106, -R160.reuse ;  /* 0x800000a06a6a7220 */ /* 0x080fe40000410000 */
[C---:B------:R-:W-:Y:S02]  /*cb40*/  FFMA.FTZ R78, R107.reuse, R160, -R76 ;  /* 0x000000a06b4e7223 */ /* 0x040fe4000001084c */
[----:B------:R-:W-:Y:S02]  /*cb50*/  FFMA.FTZ R106, R107, R144, R106 ;  /* 0x000000906b6a7223 */ /* 0x000fe4000001006a */
[----:B------:R-:W-:-:S02]  /*cb60*/  FMUL.FTZ R77, R54, R38 ;  /* 0x00000026364d7220 */ /* 0x000fc40000410000 */
[----:B------:R-:W-:Y:S02]  /*cb70*/  FADD.FTZ R145, -R145, R106 ;  /* 0x0000006a91917221 */ /* 0x000fe40000010100 */
[----:B------:R-:W-:Y:S02]  /*cb80*/  FFMA.FTZ R79, R22, R184, R79 ;  /* 0x000000b8164f7223 */ /* 0x000fe4000001004f */
[----:B------:R-:W-:Y:S02]  /*cb90*/  FADD.FTZ R161, R161, R78 ;  /* 0x0000004ea1a17221 */ /* 0x000fe40000010000 */
[-C--:B------:R-:W-:Y:S02]  /*cba0*/  FFMA.FTZ R184, R131, -R77.reuse, R184 ;  /* 0x8000004d83b87223 */ /* 0x080fe400000100b8 */
[----:B------:R-:W-:Y:S02]  /*cbb0*/  FFMA.FTZ R76, R130, -R77, R183 ;  /* 0x8000004d824c7223 */ /* 0x000fe400000100b7 */
[----:B------:R-:W-:-:S02]  /*cbc0*/  FMUL.FTZ R77, R53, R37 ;  /* 0x00000025354d7220 */ /* 0x000fc40000410000 */
[C---:B------:R-:W-:Y:S02]  /*cbd0*/  FMUL.FTZ R90, R108.reuse, -R145 ;  /* 0x800000916c5a7220 */ /* 0x040fe40000410000 */
[----:B------:R-:W-:Y:S02]  /*cbe0*/  FMUL.FTZ R108, R108, -R161 ;  /* 0x800000a16c6c7220 */ /* 0x000fe40000410000 */
[----:B------:R-:W-:Y:S02]  /*cbf0*/  FFMA.FTZ R91, R21, R186, R79 ;  /* 0x000000ba155b7223 */ /* 0x000fe4000001004f */
[-C--:B------:R-:W-:Y:S02]  /*cc00*/  FFMA.FTZ R186, R129, -R77.reuse, R186 ;  /* 0x8000004d81ba7223 */ /* 0x080fe400000100ba */
[----:B------:R-:W-:Y:S02]  /*cc10*/  FFMA.FTZ R78, R128, -R77, R185 ;  /* 0x8000004d804e7223 */ /* 0x000fe400000100b9 */
[----:B------:R-:W-:-:S02]  /*cc20*/  FFMA.FTZ R77, R109, R161, -R90 ;  /* 0x000000a16d4d7223 */ /* 0x000fc4000001085a */
[----:B------:R-:W-:Y:S02]  /*cc30*/  FFMA.FTZ R109, R109, R145, R108 ;  /* 0x000000916d6d7223 */ /* 0x000fe4000001006c */
[----:B------:R-:W-:Y:S02]  /*cc40*/  FADD.FTZ R162, R162, R77 ;  /* 0x0000004da2a27221 */ /* 0x000fe40000010000 */
[----:B------:R-:W-:Y:S02]  /*cc50*/  FADD.FTZ R146, -R146, R109 ;  /* 0x0000006d92927221 */ /* 0x000fe40000010100 */
[----:B------:R-:W-:Y:S02]  /*cc60*/  FFMA.FTZ R91, R20, R188, R91 ;  /* 0x000000bc145b7223 */ /* 0x000fe4000001005b */
[C---:B------:R-:W-:Y:S02]  /*cc70*/  FMUL.FTZ R90, R110.reuse, -R146 ;  /* 0x800000926e5a7220 */ /* 0x040fe40000410000 */
[----:B------:R-:W-:-:S02]  /*cc80*/  FMUL.FTZ R110, R110, -R162 ;  /* 0x800000a26e6e7220 */ /* 0x000fc40000410000 */
[C---:B------:R-:W-:Y:S02]  /*cc90*/  FFMA.FTZ R90, R111.reuse, R162, -R90 ;  /* 0x000000a26f5a7223 */ /* 0x040fe4000001085a */
[----:B------:R-:W-:Y:S02]  /*cca0*/  FFMA.FTZ R110, R111, R146, R110 ;  /* 0x000000926f6e7223 */ /* 0x000fe4000001006e */
[----:B------:R-:W-:Y:S02]  /*ccb0*/  FADD.FTZ R163, R163, R90 ;  /* 0x0000005aa3a37221 */ /* 0x000fe40000010000 */
[----:B------:R-:W-:Y:S02]  /*ccc0*/  FMUL.FTZ R90, R122, R69 ;  /* 0x000000457a5a7220 */ /* 0x000fe40000410000 */
[----:B------:R-:W-:Y:S02]  /*ccd0*/  FADD.FTZ R147, -R147, R110 ;  /* 0x0000006e93937221 */ /* 0x000fe40000010100 */
[----:B------:R-:W-:-:S02]  /*cce0*/  FFMA.FTZ R77, R19, R190, R91 ;  /* 0x000000be134d7223 */ /* 0x000fc4000001005b */
[----:B------:R-:W-:Y:S02]  /*ccf0*/  FMUL.FTZ R91, R50, R34 ;  /* 0x00000022325b7220 */ /* 0x000fe40000410000 */
[----:B------:R-:W-:Y:S02]  /*cd00*/  FFMA.FTZ R93, R123, R153, R90 ;  /* 0x000000997b5d7223 */ /* 0x000fe4000001005a */
[----:B------:R-:W-:Y:S02]  /*cd10*/  FMUL.FTZ R92, R153, UR43 ;  /* 0x0000002b995c7c20 */ /* 0x000fe40008410000 */
[C---:B------:R-:W-:Y:S02]  /*cd20*/  FMUL.FTZ R90, R112.reuse, -R163 ;  /* 0x800000a3705a7220 */ /* 0x040fe40000410000 */
[----:B------:R-:W-:Y:S02]  /*cd30*/  FMUL.FTZ R112, R112, -R147 ;  /* 0x8000009370707220 */ /* 0x000fe40000410000 */
[----:B------:R-:W-:-:S02]  /*cd40*/  FFMA.FTZ R122, R122, -R91, R191 ;  /* 0x8000005b7a7a7223 */ /* 0x000fc400000100bf */
[C---:B-1----:R-:W-:Y:S02]  /*cd50*/  FMUL.FTZ R60, R69.reuse, UR43 ;  /* 0x0000002b453c7c20 */ /* 0x042fe40008410000 */
[----:B------:R-:W-:Y:S02]  /*cd60*/  FFMA.FTZ R63, R69, UR44, -R92 ;  /* 0x0000002c453f7c23 */ /* 0x000fe4000801085c */
[C---:B------:R-:W-:Y:S02]  /*cd70*/  FFMA.FTZ R61, R113.reuse, R147, R90 ;  /* 0x00000093713d7223 */ /* 0x040fe4000001005a */
[----:B------:R-:W-:Y:S02]  /*cd80*/  FFMA.FTZ R113, R113, R163, -R112 ;  /* 0x000000a371717223 */ /* 0x000fe40000010870 */
[----:B------:R-:W-:Y:S02]  /*cd90*/  FFMA.FTZ R91, R123, -R91, R192 ;  /* 0x8000005b7b5b7223 */ /* 0x000fe400000100c0 */
[----:B------:R-:W-:-:S02]  /*cda0*/  FFMA.FTZ R60, R153, UR44, R60 ;  /* 0x0000002c993c7c23 */ /* 0x000fc4000801003c */
[----:B------:R-:W-:Y:S02]  /*cdb0*/  FMUL.FTZ R63, R122, R63 ;  /* 0x0000003f7a3f7220 */ /* 0x000fe40000410000 */
[----:B------:R-:W-:Y:S02]  /*cdc0*/  FADD.FTZ R148, -R148, R61 ;  /* 0x0000003d94947221 */ /* 0x000fe40000010100 */
[----:B------:R-:W-:Y:S02]  /*cdd0*/  FADD.FTZ R164, R164, R113 ;  /* 0x00000071a4a47221 */ /* 0x000fe40000010000 */
[----:B------:R-:W-:Y:S02]  /*cde0*/  FFMA.FTZ R63, R91, R60, R63 ;  /* 0x0000003c5b3f7223 */ /* 0x000fe4000001003f */
[C---:B------:R-:W-:Y:S02]  /*cdf0*/  FMUL.FTZ R60, R114.reuse, -R148 ;  /* 0x80000094723c7220 */ /* 0x040fe40000410000 */
[----:B------:R-:W-:-:S02]  /*ce00*/  FMUL.FTZ R114, R114, -R164 ;  /* 0x800000a472727220 */ /* 0x000fc40000410000 */
        /* <DEDUP_REMOVED lines=16> */
[----:B------:R-:W-:Y:S02]  /*cf10*/  FFMA.FTZ R219, R93, R34, R219 ;  /* 0x000000225ddb7223 */ /* 0x000fe400000100db */
[----:B------:R-:W-:-:S02]  /*cf20*/  FADD.FTZ R151, -R151, R96 ;  /* 0x0000006097977221 */ /* 0x000fc40000010100 */
[----:B------:R-:W-:Y:S02]  /*cf30*/  FFMA.FTZ R93, R50, R93, R63 ;  /* 0x0000005d325d7223 */ /* 0x000fe4000001003f */
[----:B------:R-:W-:Y:S02]  /*cf40*/  FADD.FTZ R167, R167, R118 ;  /* 0x00000076a7a77221 */ /* 0x000fe40000010000 */
[----:B------:R-:W-:Y:S02]  /*cf50*/  FMUL.FTZ R97, R51, R35 ;  /* 0x0000002333617220 */ /* 0x000fe40000410000 */
[----:B------:R-:W-:Y:S02]  /*cf60*/  FMUL.FTZ R63, R72, UR43 ;  /* 0x0000002b483f7c20 */ /* 0x000fe40008410000 */
[C---:B------:R-:W-:Y:S02]  /*cf70*/  FMUL.FTZ R98, R120.reuse, -R151 ;  /* 0x8000009778627220 */ /* 0x040fe40000410000 */
[----:B------:R-:W-:-:S02]  /*cf80*/  FMUL.FTZ R120, R120, -R167 ;  /* 0x800000a778787220 */ /* 0x000fc40000410000 */
[-C--:B------:R-:W-:Y:S02]  /*cf90*/  FFMA.FTZ R95, R125, -R97.reuse, R190 ;  /* 0x800000617d5f7223 */ /* 0x080fe400000100be */
[----:B------:R-:W-:Y:S02]  /*cfa0*/  FMUL.FTZ R90, R124, R138 ;  /* 0x0000008a7c5a7220 */ /* 0x000fe40000410000 */
[----:B------:R-:W-:Y:S02]  /*cfb0*/  FFMA.FTZ R94, R138, UR44, -R63 ;  /* 0x0000002c8a5e7c23 */ /* 0x000fe4000801083f */
[----:B------:R-:W-:Y:S02]  /*cfc0*/  FFMA.FTZ R97, R124, -R97, R189 ;  /* 0x800000617c617223 */ /* 0x000fe400000100bd */
[----:B------:R-:W-:Y:S02]  /*cfd0*/  FMUL.FTZ R138, R138, R35 ;  /* 0x000000238a8a7220 */ /* 0x000fe40000410000 */
[----:B------:R-:W-:-:S02]  /*cfe0*/  FFMA.FTZ R61, R121, R167, -R98 ;  /* 0x000000a7793d7223 */ /* 0x000fc40000010862 */
[----:B------:R-:W-:Y:S02]  /*cff0*/  FFMA.FTZ R121, R121, R151, R120 ;  /* 0x0000009779797223 */ /* 0x000fe40000010078 */
[----:B------:R-:W-:Y:S02]  /*d000*/  FMUL.FTZ R62, R72, R35 ;  /* 0x00000023483e7220 */ /* 0x000fe40000410000 */
[----:B------:R-:W-:Y:S02]  /*d010*/  FMUL.FTZ R63, R97, R138 ;  /* 0x0000008a613f7220 */ /* 0x000fe40000410000 */
[----:B------:R-:W-:Y:S02]  /*d020*/  FFMA.FTZ R90, R125, R72, R90 ;  /* 0x000000487d5a7223 */ /* 0x000fe4000001005a */
[----:B------:R-:W-:Y:S02]  /*d030*/  FADD.FTZ R152, -R152, R121 ;  /* 0x0000007998987221 */ /* 0x000fe40000010100 */
[----:B------:R-:W-:-:S02]  /*d040*/  FMUL.FTZ R72, R97, R94 ;  /* 0x0000005e61487220 */ /* 0x000fc40000410000 */
[-C--:B------:R-:W-:Y:S02]  /*d050*/  FMUL.FTZ R94, R97, R62.reuse ;  /* 0x0000003e615e7220 */ /* 0x080fe40000410000 */
[----:B------:R-:W-:Y:S01]  /*d060*/  FFMA.FTZ R60, R95, R62, R63 ;  /* 0x0000003e5f3c7223 */ /* 0x000fe2000001003f */
[----:B------:R-:W-:Y:S01]  /*d070*/  IADD3 R63, R102, 0x2, RZ ;  /* 0x00000002663f7810 */ /* 0x000fe20007ffe0ff */
[----:B------:R-:W-:Y:S01]  /*d080*/  FADD.FTZ R168, R168, R61 ;  /* 0x0000003da8a87221 */ /* 0x000fe20000010000 */
[----:B------:R-:W-:Y:S01]  /*d090*/  IADD3 R61, R102, 0x1, RZ ;  /* 0x00000001663d7810 */ /* 0x000fe20007ffe0ff */
[-C--:B------:R-:W-:Y:S01]  /*d0a0*/  FMUL.FTZ R100, R152, R49.reuse ;  /* 0x0000003198647220 */ /* 0x080fe20000410000 */
[----:B------:R-:W-:Y:S01]  /*d0b0*/  LEA.HI.SX32 R110, R63, R102, 0x1b ;  /* 0x000000663f6e7211 */ /* 0x000fe200078fdaff */
[----:B------:R-:W-:Y:S01]  /*d0c0*/  FFMA.FTZ R94, R95, R138, -R94 ;  /* 0x0000008a5f5e7223 */ /* 0x000fe2000001085e */
[----:B------:R-:W-:Y:S01]  /*d0d0*/  LEA.HI.SX32 R108, R61, R102, 0x1b ;  /* 0x000000663d6c7211 */ /* 0x000fe200078fdaff */
[----:B------:R-:W-:Y:S01]  /*d0e0*/  FFMA.FTZ R72, R95, R92, R72 ;  /* 0x0000005c5f487223 */ /* 0x000fe20000010048 */
[----:B------:R-:W-:Y:S01]  /*d0f0*/  IADD3 R95, R102, 0x3, RZ ;  /* 0x00000003665f7810 */ /* 0x000fe20007ffe0ff */
[----:B------:R-:W-:Y:S01]  /*d100*/  FMUL.FTZ R98, R168, R49 ;  /* 0x00000031a8627220 */ /* 0x000fe20000410000 */
[----:B------:R-:W-:Y:S01]  /*d110*/  LEA.HI.SX32 R61, R102, R102, 0x1b ;  /* 0x00000066663d7211 */ /* 0x000fe200078fdaff */
[----:B------:R-:W-:Y:S01]  /*d120*/  FMUL.FTZ R63, R64, R100 ;  /* 0x00000064403f7220 */ /* 0x000fe20000410000 */
[----:B------:R-:W-:Y:S01]  /*d130*/  LEA.HI.SX32 R114, R95, R102, 0x1b ;  /* 0x000000665f727211 */ /* 0x000fe200078fdaff */
[----:B------:R-:W-:-:S02]  /*d140*/  FMUL.FTZ R101, R151, R48 ;  /* 0x0000003097657220 */ /* 0x000fc40000410000 */
[-C--:B------:R-:W-:Y:S02]  /*d150*/  FMUL.FTZ R95, R64, R98.reuse ;  /* 0x00000062405f7220 */ /* 0x080fe40000410000 */
[-C--:B------:R-:W-:Y:S02]  /*d160*/  FMUL.FTZ R102, R85, R98.reuse ;  /* 0x0000006255667220 */ /* 0x080fe40000410000 */
[----:B------:R-:W-:Y:S02]  /*d170*/  FFMA.FTZ R63, R199, R98, R63 ;  /* 0x00000062c73f7223 */ /* 0x000fe4000001003f */
[----:B------:R-:W-:Y:S01]  /*d180*/  FMUL.FTZ R99, R167, R48 ;  /* 0x00000030a7637220 */ /* 0x000fe20000410000 */
[----:B------:R-:W-:Y:S01]  /*d190*/  STS [R61.X4+0x4200], R102 ;  /* 0x004200663d007388 */ /* 0x000fe20000004800 */
[----:B------:R-:W-:Y:S02]  /*d1a0*/  FMUL.FTZ R98, R210, R101 ;  /* 0x00000065d2627220 */ /* 0x000fe40000410000 */
[----:B------:R-:W-:-:S02]  /*d1b0*/  FMUL.FTZ R106, R150, R47 ;  /* 0x0000002f966a7220 */ /* 0x000fc40000410000 */
[-C--:B------:R-:W-:Y:S02]  /*d1c0*/  FMUL.FTZ R97, R85, R100.reuse ;  /* 0x0000006455617220 */ /* 0x080fe40000410000 */
[----:B------:R-:W-:Y:S02]  /*d1d0*/  FFMA.FTZ R95, R199, R100, -R95 ;  /* 0x00000064c75f7223 */ /* 0x000fe4000001085f */
[-C--:B------:R-:W-:Y:S01]  /*d1e0*/  FMUL.FTZ R100, R210, R99.reuse ;  /* 0x00000063d2647220 */ /* 0x080fe20000410000 */
[----:B------:R0:W-:Y:S01]  /*d1f0*/  STS [R108.X4+0x4204], R97 ;  /* 0x004204616c007388 */ /* 0x0001e20000004800 */
[----:B------:R-:W-:Y:S02]  /*d200*/  FFMA.FTZ R98, R209, R99, R98 ;  /* 0x00000063d1627223 */ /* 0x000fe40000010062 */
[----:B------:R-:W-:Y:S02]  /*d210*/  FADD.FTZ R63, RZ, R63 ;  /* 0x0000003fff3f7221 */ /* 0x000fe40000010000 */
[----:B------:R-:W-:-:S02]  /*d220*/  FMUL.FTZ R104, R166, R47 ;  /* 0x0000002fa6687220 */ /* 0x000fc40000410000 */
[----:B------:R-:W-:Y:S02]  /*d230*/  FMUL.FTZ R103, R65, R106 ;  /* 0x0000006a41677220 */ /* 0x000fe40000410000 */
[----:B------:R-:W-:Y:S02]  /*d240*/  FFMA.FTZ R100, R209, R101, -R100 ;  /* 0x00000065d1647223 */ /* 0x000fe40000010864 */
[----:B------:R-:W-:Y:S02]  /*d250*/  FADD.FTZ R95, RZ, R95 ;  /* 0x0000005fff5f7221 */ /* 0x000fe40000010000 */
[----:B------:R-:W-:Y:S02]  /*d260*/  FADD.FTZ R63, R63, R98 ;  /* 0x000000623f3f7221 */ /* 0x000fe40000010000 */
[----:B------:R-:W-:Y:S02]  /*d270*/  FFMA.FTZ R98, R212, R104, R103 ;  /* 0x00000068d4627223 */ /* 0x000fe40000010067 */
[----:B------:R-:W-:-:S02]  /*d280*/  FMUL.FTZ R105, R149, R46 ;  /* 0x0000002e95697220 */ /* 0x000fc40000410000 */
[----:B0-----:R-:W-:Y:S02]  /*d290*/  FMUL.FTZ R97, R65, R104 ;  /* 0x0000006841617220 */ /* 0x001fe40000410000 */
[----:B------:R-:W-:Y:S02]  /*d2a0*/  FMUL.FTZ R103, R165, R46 ;  /* 0x0000002ea5677220 */ /* 0x000fe40000410000 */
[----:B------:R-:W-:Y:S02]  /*d2b0*/  FADD.FTZ R95, R95, R100 ;  /* 0x000000645f5f7221 */ /* 0x000fe40000010000 */
[----:B------:R-:W-:Y:S02]  /*d2c0*/  FMUL.FTZ R99, R84, R99 ;  /* 0x0000006354637220 */ /* 0x000fe40000410000 */
[----:B------:R-:W-:Y:S02]  /*d2d0*/  FADD.FTZ R63, R63, R98 ;  /* 0x000000623f3f7221 */ /* 0x000fe40000010000 */
[----:B------:R-:W-:Y:S01]  /*d2e0*/  FMUL.FTZ R100, R66, R105 ;  /* 0x0000006942647220 */ /* 0x000fe20000410000 */
[----:B------:R0:W-:Y:S01]  /*d2f0*/  STS [R110.X4+0x4208], R99 ;  /* 0x004208636e007388 */ /* 0x0001e20000004800 */
[----:B------:R-:W-:-:S02]  /*d300*/  FMUL.FTZ R68, R80, R44 ;  /* 0x0000002c50447220 */ /* 0x000fc40000410000 */
[----:B------:R-:W-:Y:S02]  /*d310*/  FFMA.FTZ R98, R212, R106, -R97 ;  /* 0x0000006ad4627223 */ /* 0x000fe40000010861 */
[----:B------:R-:W-:Y:S02]  /*d320*/  FMUL.FTZ R102, R66, R103 ;  /* 0x0000006742667220 */ /* 0x000fe40000410000 */
[----:B------:R-:W-:Y:S02]  /*d330*/  FMUL.FTZ R101, R84, R101 ;  /* 0x0000006554657220 */ /* 0x000fe40000410000 */
[----:B------:R-:W-:Y:S02]  /*d340*/  FFMA.FTZ R100, R213, R103, R100 ;  /* 0x00000067d5647223 */ /* 0x000fe40000010064 */
[----:B------:R-:W-:Y:S01]  /*d350*/  FMUL.FTZ R104, R83, R104 ;  /* 0x0000006853687220 */ /* 0x000fe20000410000 */
[----:B------:R-:W-:Y:S01]  /*d360*/  STS [R114.X4+0x420c], R101 ;  /* 0x00420c6572007388 */ /* 0x000fe20000004800 */
[----:B------:R-:W-:-:S02]  /*d370*/  FFMA.FTZ R172, R9, -R68, R172 ;  /* 0x8000004409ac7223 */ /* 0x000fc400000100ac */
[----:B------:R-:W-:Y:S01]  /*d380*/  FADD.FTZ R95, R95, R98 ;  /* 0x000000625f5f7221 */ /* 0x000fe20000010000 */
[----:B------:R1:W-:Y:S01]  /*d390*/  STS [R61.X4+0x4210], R104 ;  /* 0x004210683d007388 */ /* 0x0003e20000004800 */
[----:B------:R-:W-:Y:S02]  /*d3a0*/  FFMA.FTZ R102, R213, R105, -R102 ;  /* 0x00000069d5667223 */ /* 0x000fe40000010866 */
[----:B------:R-:W-:Y:S02]  /*d3b0*/  FFMA.FTZ R68, R8, -R68, R171 ;  /* 0x8000004408447223 */ /* 0x000fe400000100ab */
[----:B------:R-:W-:Y:S02]  /*d3c0*/  FMUL.FTZ R112, R148, R45 ;  /* 0x0000002d94707220 */ /* 0x000fe40000410000 */
[----:B0-----:R-:W-:Y:S02]  /*d3d0*/  FMUL.FTZ R99, R147, R44 ;  /* 0x0000002c93637220 */ /* 0x001fe40000410000 */
[----:B------:R-:W-:-:S02]  /*d3e0*/  FADD.FTZ R63, R63, R100 ;  /* 0x000000643f3f7221 */ /* 0x000fc40000010000 */
[----:B------:R-:W-:Y:S02]  /*d3f0*/  FMUL.FTZ R106, R83, R106 ;  /* 0x0000006a536a7220 */ /* 0x000fe40000410000 */
[----:B------:R-:W-:Y:S02]  /*d400*/  FMUL.FTZ R98, R82, R103 ;  /* 0x0000006752627220 */ /* 0x000fe40000410000 */
[----:B------:R-:W-:Y:S01]  /*d410*/  FADD.FTZ R100, R95, R102 ;  /* 0x000000665f647221 */ /* 0x000fe20000010000 */
[----:B------:R0:W-:Y:S01]  /*d420*/  STS [R61.X4+0x4214], R106 ;  /* 0x0042146a3d007388 */ /* 0x0001e20000004800 */
[----:B------:R-:W-:Y:S02]  /*d430*/  FMUL.FTZ R70, R59, R43 ;  /* 0x0000002b3b467220 */ /* 0x000fe40000410000 */
[----:B------:R-:W-:Y:S01]  /*d440*/  FMUL.FTZ R110, R164, R45 ;  /* 0x0000002da46e7220 */ /* 0x000fe20000410000 */
[----:B------:R2:W-:Y:S01]  /*d450*/  STS [R61.X4+0x4218], R98 ;  /* 0x004218623d007388 */ /* 0x0005e20000004800 */
[----:B------:R-:W-:-:S02]  /*d460*/  FMUL.FTZ R95, R67, R112 ;  /* 0x00000070435f7220 */ /* 0x000fc40000410000 */
[----:B------:R-:W-:Y:S02]  /*d470*/  FMUL.FTZ R97, R163, R44 ;  /* 0x0000002ca3617220 */ /* 0x000fe40000410000 */
[----:B-1----:R-:W-:Y:S02]  /*d480*/  FMUL.FTZ R104, R68, R99 ;  /* 0x0000006344687220 */ /* 0x002fe40000410000 */
[----:B------:R-:W-:Y:S02]  /*d490*/  FFMA.FTZ R174, R7, -R70, R174 ;  /* 0x8000004607ae7223 */ /* 0x000fe400000100ae */
[----:B------:R-:W-:Y:S02]  /*d4a0*/  FFMA.FTZ R102, R170, R110, R95 ;  /* 0x0000006eaa667223 */ /* 0x000fe4000001005f */
[-C--:B0-----:R-:W-:Y:S02]  /*d4b0*/  FMUL.FTZ R106, R68, R97.reuse ;  /* 0x00000061446a7220 */ /* 0x081fe40000410000 */
[----:B------:R-:W-:-:S02]  /*d4c0*/  FFMA.FTZ R104, R172, R97, R104 ;  /* 0x00000061ac687223 */ /* 0x000fc40000010068 */
[----:B--2---:R-:W-:Y:S02]  /*d4d0*/  FMUL.FTZ R98, R80, R97 ;  /* 0x0000006150627220 */ /* 0x004fe40000410000 */
[----:B------:R-:W-:Y:S02]  /*d4e0*/  FFMA.FTZ R70, R6, -R70, R173 ;  /* 0x8000004606467223 */ /* 0x000fe400000100ad */
[----:B------:R-:W-:Y:S01]  /*d4f0*/  FMUL.FTZ R71, R58, R42 ;  /* 0x0000002a3a477220 */ /* 0x000fe20000410000 */
[----:B------:R-:W-:Y:S01]  /*d500*/  STS [R61.X4+0x4228], R98 ;  /* 0x004228623d007388 */ /* 0x000fe20000004800 */
[-C--:B------:R-:W-:Y:S02]  /*d510*/  FMUL.FTZ R97, R146, R43.reuse ;  /* 0x0000002b92617220 */ /* 0x080fe40000410000 */
[----:B------:R-:W-:Y:S02]  /*d520*/  FMUL.FTZ R95, R162, R43 ;  /* 0x0000002ba25f7220 */ /* 0x000fe40000410000 */
[----:B------:R-:W-:-:S02]  /*d530*/  FMUL.FTZ R108, R82, R105 ;  /* 0x00000069526c7220 */ /* 0x000fc40000410000 */
[-C--:B------:R-:W-:Y:S02]  /*d540*/  FMUL.FTZ R114, R81, R110.reuse ;  /* 0x0000006e51727220 */ /* 0x080fe40000410000 */
[----:B------:R-:W-:Y:S01]  /*d550*/  FMUL.FTZ R103, R67, R110 ;  /* 0x0000006e43677220 */ /* 0x000fe20000410000 */
[----:B------:R0:W-:Y:S01]  /*d560*/  STS [R61.X4+0x421c], R108 ;  /* 0x00421c6c3d007388 */ /* 0x0001e20000004800 */
[----:B------:R-:W-:Y:S02]  /*d570*/  FFMA.FTZ R176, R5, -R71, R176 ;  /* 0x8000004705b07223 */ /* 0x000fe400000100b0 */
[----:B------:R-:W-:Y:S01]  /*d580*/  FMUL.FTZ R105, R70, R97 ;  /* 0x0000006146697220 */ /* 0x000fe20000410000 */
[----:B------:R-:W-:Y:S01]  /*d590*/  STS [R61.X4+0x4220], R114 ;  /* 0x004220723d007388 */ /* 0x000fe20000004800 */
[----:B------:R-:W-:Y:S02]  /*d5a0*/  FMUL.FTZ R110, R59, R95 ;  /* 0x0000005f3b6e7220 */ /* 0x000fe40000410000 */
[----:B------:R-:W-:-:S02]  /*d5b0*/  FFMA.FTZ R71, R4, -R71, R175 ;  /* 0x8000004704477223 */ /* 0x000fc400000100af */
[----:B------:R-:W-:Y:S01]  /*d5c0*/  FMUL.FTZ R101, R145, R42 ;  /* 0x0000002a91657220 */ /* 0x000fe20000410000 */
[----:B------:R1:W-:Y:S01]  /*d5d0*/  STS [R61.X4+0x4230], R110 ;  /* 0x0042306e3d007388 */ /* 0x0003e20000004800 */
[-C--:B0-----:R-:W-:Y:S02]  /*d5e0*/  FMUL.FTZ R108, R80, R99.reuse ;  /* 0x00000063506c7220 */ /* 0x081fe40000410000 */
[----:B------:R-:W-:Y:S02]  /*d5f0*/  FFMA.FTZ R106, R172, R99, -R106 ;  /* 0x00000063ac6a7223 */ /* 0x000fe4000001086a */
[-C--:B------:R-:W-:Y:S01]  /*d600*/  FFMA.FTZ R105, R174, R95.reuse, R105 ;  /* 0x0000005fae697223 */ /* 0x080fe20000010069 */
[----:B------:R0:W-:Y:S01]  /*d610*/  STS [R61.X4+0x422c], R108 ;  /* 0x00422c6c3d007388 */ /* 0x0001e20000004800 */
[----:B------:R-:W-:Y:S02]  /*d620*/  FMUL.FTZ R107, R70, R95 ;  /* 0x0000005f466b7220 */ /* 0x000fe40000410000 */
[----:B------:R-:W-:-:S02]  /*d630*/  FMUL.FTZ R73, R57, R41 ;  /* 0x0000002939497220 */ /* 0x000fc40000410000 */
[----:B------:R-:W-:Y:S02]  /*d640*/  FMUL.FTZ R99, R161, R42 ;  /* 0x0000002aa1637220 */ /* 0x000fe40000410000 */
[----:B------:R-:W-:Y:S02]  /*d650*/  FMUL.FTZ R95, R71, R101 ;  /* 0x00000065475f7220 */ /* 0x000fe40000410000 */
[----:B------:R-:W-:Y:S02]  /*d660*/  FMUL.FTZ R116, R159, UR43 ;  /* 0x0000002b9f747c20 */ /* 0x000fe40008410000 */
[-C--:B------:R-:W-:Y:S02]  /*d670*/  FFMA.FTZ R103, R170, R112.reuse, -R103 ;  /* 0x00000070aa677223 */ /* 0x080fe40000010867 */
[----:B-1----:R-:W-:Y:S02]  /*d680*/  FMUL.FTZ R110, R143, UR43 ;  /* 0x0000002b8f6e7c20 */ /* 0x002fe40008410000 */
[----:B------:R-:W-:-:S02]  /*d690*/  FMUL.FTZ R112, R81, R112 ;  /* 0x0000007051707220 */ /* 0x000fc40000410000 */
[----:B------:R-:W-:Y:S02]  /*d6a0*/  FMUL.FTZ R134, R134, R143 ;  /* 0x0000008f86867220 */ /* 0x000fe40000410000 */
[-C--:B------:R-:W-:Y:S01]  /*d6b0*/  FFMA.FTZ R107, R174, R97.reuse, -R107 ;  /* 0x00000061ae6b7223 */ /* 0x080fe2000001086b */
[----:B------:R1:W-:Y:S01]  /*d6c0*/  STS [R61.X4+0x4224], R112 ;  /* 0x004224703d007388 */ /* 0x0003e20000004800 */
[----:B------:R-:W-:Y:S02]  /*d6d0*/  FMUL.FTZ R98, R59, R97 ;  /* 0x000000613b627220 */ /* 0x000fe40000410000 */
[----:B------:R-:W-:Y:S02]  /*d6e0*/  FFMA.FTZ R178, R3, -R73, R178 ;  /* 0x8000004903b27223 */ /* 0x000fe400000100b2 */
[----:B0-----:R-:W-:Y:S01]  /*d6f0*/  FFMA.FTZ R108, R176, R99, R95 ;  /* 0x00000063b06c7223 */ /* 0x001fe2000001005f */
[----:B------:R-:W-:Y:S01]  /*d700*/  STS [R61.X4+0x4234], R98 ;  /* 0x004234623d007388 */ /* 0x000fe20000004800 */
[----:B------:R-:W-:-:S02]  /*d710*/  FMUL.FTZ R114, R58, R101 ;  /* 0x000000653a727220 */ /* 0x000fc40000410000 */
[----:B------:R-:W-:Y:S02]  /*d720*/  FFMA.FTZ R97, R143, UR44, -R116 ;  /* 0x0000002c8f617c23 */ /* 0x000fe40008010874 */
[----:B------:R-:W-:Y:S01]  /*d730*/  FADD.FTZ R63, R63, R102 ;  /* 0x000000663f3f7221 */ /* 0x000fe20000010000 */
[----:B------:R0:W-:Y:S01]  /*d740*/  STS [R61.X4+0x423c], R114 ;  /* 0x00423c723d007388 */ /* 0x0001e20000004800 */
[----:B------:R-:W-:Y:S02]  /*d750*/  FFMA.FTZ R73, R136, -R73, R177 ;  /* 0x8000004988497223 */ /* 0x000fe400000100b1 */
[----:B------:R-:W-:Y:S02]  /*d760*/  FMUL.FTZ R109, R71, R99 ;  /* 0x00000063476d7220 */ /* 0x000fe40000410000 */
[----:B------:R-:W-:Y:S02]  /*d770*/  FFMA.FTZ R95, R159, UR44, R110 ;  /* 0x0000002c9f5f7c23 */ /* 0x000fe4000801006e */
[----:B------:R-:W-:-:S02]  /*d780*/  FMUL.FTZ R116, R144, R41 ;  /* 0x0000002990747220 */ /* 0x000fc40000410000 */
[----:B------:R-:W-:Y:S02]  /*d790*/  FMUL.FTZ R110, R160, R41 ;  /* 0x00000029a06e7220 */ /* 0x000fe40000410000 */
[----:B------:R-:W-:Y:S02]  /*d7a0*/  FFMA.FTZ R135, R135, R159, R134 ;  /* 0x0000009f87877223 */ /* 0x000fe40000010086 */
[----:B-1----:R-:W-:Y:S02]  /*d7b0*/  FMUL.FTZ R112, R58, R99 ;  /* 0x000000633a707220 */ /* 0x002fe40000410000 */
[-C--:B------:R-:W-:Y:S02]  /*d7c0*/  FMUL.FTZ R143, R143, R40.reuse ;  /* 0x000000288f8f7220 */ /* 0x080fe40000410000 */
[----:B------:R-:W-:Y:S01]  /*d7d0*/  FMUL.FTZ R159, R159, R40 ;  /* 0x000000289f9f7220 */ /* 0x000fe20000410000 */
[----:B------:R1:W-:Y:S01]  /*d7e0*/  STS [R61.X4+0x4238], R112 ;  /* 0x004238703d007388 */ /* 0x0003e20000004800 */
[----:B------:R-:W-:-:S02]  /*d7f0*/  FADD.FTZ R104, R63, R104 ;  /* 0x000000683f687221 */ /* 0x000fc40000010000 */
[----:B------:R-:W-:Y:S02]  /*d800*/  FFMA.FTZ R109, R176, R101, -R109 ;  /* 0x00000065b06d7223 */ /* 0x000fe4000001086d */
[C---:B------:R-:W-:Y:S02]  /*d810*/  FMUL.FTZ R99, R73.reuse, R116 ;  /* 0x0000007449637220 */ /* 0x040fe40000410000 */
[----:B------:R-:W-:Y:S02]  /*d820*/  FMUL.FTZ R101, R73, R110 ;  /* 0x0000006e49657220 */ /* 0x000fe40000410000 */
[----:B------:R-:W-:Y:S02]  /*d830*/  FMUL.FTZ R118, R157, UR43 ;  /* 0x0000002b9d767c20 */ /* 0x000fe40008410000 */
[----:B0-----:R-:W-:Y:S02]  /*d840*/  FMUL.FTZ R114, R141, UR43 ;  /* 0x0000002b8d727c20 */ /* 0x001fe40008410000 */
[----:B------:R-:W-:-:S02]  /*d850*/  FMUL.FTZ R113, R158, UR43 ;  /* 0x0000002b9e717c20 */ /* 0x000fc40008410000 */
[----:B------:R-:W-:Y:S02]  /*d860*/  FMUL.FTZ R130, R130, R141 ;  /* 0x0000008d82827220 */ /* 0x000fe40000410000 */
[C---:B------:R-:W-:Y:S02]  /*d870*/  FMUL.FTZ R111, R74.reuse, R143 ;  /* 0x0000008f4a6f7220 */ /* 0x040fe40000410000 */
[C---:B------:R-:W-:Y:S02]  /*d880*/  FMUL.FTZ R97, R74.reuse, R97 ;  /* 0x000000614a617220 */ /* 0x040fe40000410000 */
[----:B------:R-:W-:Y:S02]  /*d890*/  FMUL.FTZ R115, R74, R159 ;  /* 0x0000009f4a737220 */ /* 0x000fe40000410000 */
[----:B------:R-:W-:Y:S02]  /*d8a0*/  FADD.FTZ R105, R104, R105 ;  /* 0x0000006968697221 */ /* 0x000fe40000010000 */
[----:B------:R-:W-:-:S02]  /*d8b0*/  FFMA.FTZ R74, R178, R110, R99 ;  /* 0x0000006eb24a7223 */ /* 0x000fc40000010063 */
[----:B------:R-:W-:Y:S02]  /*d8c0*/  FMUL.FTZ R98, R57, R110 ;  /* 0x0000006e39627220 */ /* 0x000fe40000410000 */
[----:B------:R-:W-:Y:S02]  /*d8d0*/  FFMA.FTZ R110, R178, R116, -R101 ;  /* 0x00000074b26e7223 */ /* 0x000fe40000010865 */
[----:B------:R-:W-:Y:S01]  /*d8e0*/  FFMA.FTZ R117, R141, UR44, -R118 ;  /* 0x0000002c8d757c23 */ /* 0x000fe20008010876 */
[----:B------:R0:W-:Y:S01]  /*d8f0*/  STS [R61.X4+0x4240], R98 ;  /* 0x004240623d007388 */ /* 0x0001e20000004800 */
[----:B------:R-:W-:Y:S02]  /*d900*/  FFMA.FTZ R99, R157, UR44, R114 ;  /* 0x0000002c9d637c23 */ /* 0x000fe40008010072 */
[----:B------:R-:W-:Y:S02]  /*d910*/  FMUL.FTZ R96, R132, R142 ;  /* 0x0000008e84607220 */ /* 0x000fe40000410000 */
[----:B------:R-:W-:-:S02]  /*d920*/  FMUL.FTZ R116, R57, R116 ;  /* 0x0000007439747220 */ /* 0x000fc40000410000 */
[----:B------:R-:W-:Y:S02]  /*d930*/  FMUL.FTZ R141, R141, R38 ;  /* 0x000000268d8d7220 */ /* 0x000fe40000410000 */
[C---:B------:R-:W-:Y:S01]  /*d940*/  FMUL.FTZ R101, R142.reuse, UR43 ;  /* 0x0000002b8e657c20 */ /* 0x040fe20008410000 */
[----:B------:R2:W-:Y:S01]  /*d950*/  STS [R61.X4+0x4244], R116 ;  /* 0x004244743d007388 */ /* 0x0005e20000004800 */
[C---:B------:R-:W-:Y:S02]  /*d960*/  FFMA.FTZ R114, R142.reuse, UR44, -R113 ;  /* 0x0000002c8e727c23 */ /* 0x040fe40008010871 */
[----:B------:R-:W-:Y:S02]  /*d970*/  FFMA.FTZ R131, R131, R157, R130 ;  /* 0x0000009d83837223 */ /* 0x000fe40000010082 */
[----:B------:R-:W-:Y:S02]  /*d980*/  FMUL.FTZ R142, R142, R39 ;  /* 0x000000278e8e7220 */ /* 0x000fe40000410000 */
[----:B------:R-:W-:-:S02]  /*d990*/  FADD.FTZ R105, R105, R108 ;  /* 0x0000006c69697221 */ /* 0x000fc40000010000 */
[----:B------:R-:W-:Y:S02]  /*d9a0*/  FMUL.FTZ R157, R157, R38 ;  /* 0x000000269d9d7220 */ /* 0x000fe40000410000 */
[----:B-1----:R-:W-:Y:S02]  /*d9b0*/  FMUL.FTZ R112, R56, R159 ;  /* 0x0000009f38707220 */ /* 0x002fe40000410000 */
[----:B------:R-:W-:Y:S02]  /*d9c0*/  FMUL.FTZ R79, R52, R36 ;  /* 0x00000024344f7220 */ /* 0x000fe40000410000 */
[----:B------:R-:W-:Y:S01]  /*d9d0*/  FFMA.FTZ R96, R133, R158, R96 ;  /* 0x0000009e85607223 */ /* 0x000fe20000010060 */
[----:B------:R1:W-:Y:S01]  /*d9e0*/  STS [R61.X4+0x4248], R112 ;  /* 0x004248703d007388 */ /* 0x0003e20000004800 */
[----:B------:R-:W-:Y:S02]  /*d9f0*/  FMUL.FTZ R119, R76, R141 ;  /* 0x0000008d4c777220 */ /* 0x000fe40000410000 */
[----:B------:R-:W-:-:S02]  /*da00*/  FFMA.FTZ R101, R158, UR44, R101 ;  /* 0x0000002c9e657c23 */ /* 0x000fc40008010065 */
[----:B------:R-:W-:Y:S02]  /*da10*/  FFMA.FTZ R214, R30, -R214, R211 ;  /* 0x800000d61ed67223 */ /* 0x000fe400000100d3 */
[----:B------:R-:W-:Y:S02]  /*da20*/  FFMA.FTZ R111, R180, R159, R111 ;  /* 0x0000009fb46f7223 */ /* 0x000fe4000001006f */
[----:B------:R-:W-:Y:S02]  /*da30*/  FMUL.FTZ R158, R158, R39 ;  /* 0x000000279e9e7220 */ /* 0x000fe40000410000 */
[----:B------:R-:W-:Y:S02]  /*da40*/  FMUL.FTZ R113, R75, R142 ;  /* 0x0000008e4b717220 */ /* 0x000fe40000410000 */
[----:B------:R-:W-:Y:S02]  /*da50*/  FADD.FTZ R74, R105, R74 ;  /* 0x0000004a694a7221 */ /* 0x000fe40000010000 */
[----:B0-----:R-:W-:-:S02]  /*da60*/  FMUL.FTZ R98, R76, R117 ;  /* 0x000000754c627220 */ /* 0x001fc40000410000 */
[----:B--2---:R-:W-:Y:S02]  /*da70*/  FMUL.FTZ R116, R76, R157 ;  /* 0x0000009d4c747220 */ /* 0x004fe40000410000 */
[----:B------:R-:W-:Y:S02]  /*da80*/  FMUL.FTZ R76, R75, R114 ;  /* 0x000000724b4c7220 */ /* 0x000fe40000410000 */
[----:B------:R-:W-:Y:S02]  /*da90*/  FMUL.FTZ R118, R56, R143 ;  /* 0x0000008f38767220 */ /* 0x000fe40000410000 */
[----:B------:R-:W-:Y:S02]  /*daa0*/  FFMA.FTZ R188, R127, -R79, R188 ;  /* 0x8000004f7fbc7223 */ /* 0x000fe400000100bc */
[----:B------:R-:W-:Y:S01]  /*dab0*/  FFMA.FTZ R114, R184, R157, R119 ;  /* 0x0000009db8727223 */ /* 0x000fe20000010077 */
[----:B------:R0:W-:Y:S01]  /*dac0*/  STS [R61.X4+0x424c], R118 ;  /* 0x00424c763d007388 */ /* 0x0001e20000004800 */
[----:B------:R-:W-:-:S02]  /*dad0*/  FADD.FTZ R103, R100, R103 ;  /* 0x0000006764677221 */ /* 0x000fc40000010000 */
[----:B------:R-:W-:Y:S02]  /*dae0*/  FMUL.FTZ R102, R155, UR43 ;  /* 0x0000002b9b667c20 */ /* 0x000fe40008410000 */
[----:B------:R-:W-:Y:S02]  /*daf0*/  FFMA.FTZ R214, R29, -R169, R214 ;  /* 0x800000a91dd67223 */ /* 0x000fe400000100d6 */
[----:B------:R-:W-:Y:S02]  /*db00*/  FFMA.FTZ R79, R126, -R79, R187 ;  /* 0x8000004f7e4f7223 */ /* 0x000fe400000100bb */
[-C--:B------:R-:W-:Y:S02]  /*db10*/  FMUL.FTZ R75, R75, R158.reuse ;  /* 0x0000009e4b4b7220 */ /* 0x080fe40000410000 */
[----:B-1----:R-:W-:Y:S02]  /*db20*/  FFMA.FTZ R112, R182, R158, R113 ;  /* 0x0000009eb6707223 */ /* 0x002fe40000010071 */
[----:B------:R-:W-:-:S02]  /*db30*/  FMUL.FTZ R119, R140, R37 ;  /* 0x000000258c777220 */ /* 0x000fc40000410000 */
[----:B------:R-:W-:Y:S01]  /*db40*/  FADD.FTZ R111, R74, R111 ;  /* 0x0000006f4a6f7221 */ /* 0x000fe20000010000 */
[----:B------:R-:W-:Y:S01]  /*db50*/  MOV R74, UR34 ;  /* 0x00000022004a7c02 */ /* 0x000fe20008000f00 */
[----:B------:R-:W-:Y:S02]  /*db60*/  FMUL.FTZ R126, R126, R139 ;  /* 0x0000008b7e7e7220 */ /* 0x000fe40000410000 */
[----:B------:R-:W-:Y:S02]  /*db70*/  FMUL.FTZ R100, R139, UR43 ;  /* 0x0000002b8b647c20 */ /* 0x000fe40008410000 */
[----:B------:R-:W-:Y:S02]  /*db80*/  FMUL.FTZ R120, R54, R157 ;  /* 0x0000009d36787220 */ /* 0x000fe40000410000 */
[----:B------:R-:W-:Y:S02]  /*db90*/  FADD.FTZ R106, R103, R106 ;  /* 0x0000006a676a7221 */ /* 0x000fe40000010000 */
[----:B------:R-:W-:Y:S01]  /*dba0*/  FFMA.FTZ R102, R139, UR44, -R102 ;  /* 0x0000002c8b667c23 */ /* 0x000fe20008010866 */
[----:B------:R1:W-:Y:S01]  /*dbb0*/  STS [R61.X4+0x4258], R120 ;  /* 0x004258783d007388 */ /* 0x0003e20000004800 */
[----:B------:R-:W-:-:S02]  /*dbc0*/  FFMA.FTZ R214, R28, -R171, R214 ;  /* 0x800000ab1cd67223 */ /* 0x000fc400000100d6 */
[----:B------:R-:W-:Y:S02]  /*dbd0*/  FFMA.FTZ R113, R182, R142, -R75 ;  /* 0x0000008eb6717223 */ /* 0x000fe4000001084b */
[----:B------:R-:W-:Y:S02]  /*dbe0*/  FMUL.FTZ R139, R139, R36 ;  /* 0x000000248b8b7220 */ /* 0x000fe40000410000 */
[----:B------:R-:W-:Y:S02]  /*dbf0*/  FMUL.FTZ R117, R156, R37 ;  /* 0x000000259c757220 */ /* 0x000fe40000410000 */
[----:B0-----:R-:W-:Y:S02]  /*dc00*/  FMUL.FTZ R118, R78, R119 ;  /* 0x000000774e767220 */ /* 0x001fe40000410000 */
[----:B------:R-:W-:Y:S02]  /*dc10*/  FADD.FTZ R111, R111, R112 ;  /* 0x000000706f6f7221 */ /* 0x000fe40000010000 */
[----:B------:R-:W-:-:S02]  /*dc20*/  FFMA.FTZ R127, R127, R155, R126 ;  /* 0x0000009b7f7f7223 */ /* 0x000fc4000001007e */
[C---:B------:R-:W-:Y:S02]  /*dc30*/  FFMA.FTZ R75, R155.reuse, UR44, R100 ;  /* 0x0000002c9b4b7c23 */ /* 0x040fe40008010064 */
[----:B------:R-:W-:Y:S02]  /*dc40*/  FMUL.FTZ R103, R156, UR43 ;  /* 0x0000002b9c677c20 */ /* 0x000fe40008410000 */
[----:B------:R-:W-:Y:S02]  /*dc50*/  FMUL.FTZ R155, R155, R36 ;  /* 0x000000249b9b7220 */ /* 0x000fe40000410000 */
[----:B------:R-:W-:Y:S02]  /*dc60*/  FMUL.FTZ R63, R140, UR43 ;  /* 0x0000002b8c3f7c20 */ /* 0x000fe40008410000 */
[----:B------:R-:W-:Y:S02]  /*dc70*/  FADD.FTZ R106, R106, R107 ;  /* 0x0000006b6a6a7221 */ /* 0x000fe40000010000 */
[----:B------:R-:W-:-:S02]  /*dc80*/  FFMA.FTZ R214, R27, -R173, R214 ;  /* 0x800000ad1bd67223 */ /* 0x000fc400000100d6 */
[----:B-1----:R-:W-:Y:S02]  /*dc90*/  FMUL.FTZ R120, R79, R139 ;  /* 0x0000008b4f787220 */ /* 0x002fe40000410000 */
[----:B------:R-:W-:Y:S02]  /*dca0*/  FFMA.FTZ R118, R186, R117, R118 ;  /* 0x00000075ba767223 */ /* 0x000fe40000010076 */
[----:B------:R-:W-:Y:S02]  /*dcb0*/  FADD.FTZ R111, R111, R114 ;  /* 0x000000726f6f7221 */ /* 0x000fe40000010000 */
[----:B------:R-:W-:Y:S02]  /*dcc0*/  FFMA.FTZ R103, R140, UR44, -R103 ;  /* 0x0000002c8c677c23 */ /* 0x000fe40008010867 */
[C---:B------:R-:W-:Y:S02]  /*dcd0*/  FMUL.FTZ R100, R79.reuse, R102 ;  /* 0x000000664f647220 */ /* 0x040fe40000410000 */
[----:B------:R-:W-:-:S02]  /*dce0*/  FMUL.FTZ R121, R79, R155 ;  /* 0x0000009b4f797220 */ /* 0x000fc40000410000 */
[----:B------:R-:W-:Y:S02]  /*dcf0*/  FFMA.FTZ R79, R156, UR44, R63 ;  /* 0x0000002c9c4f7c23 */ /* 0x000fe4000801003f */
[----:B------:R-:W-:Y:S02]  /*dd00*/  FADD.FTZ R109, R106, R109 ;  /* 0x0000006d6a6d7221 */ /* 0x000fe40000010000 */
[----:B------:R-:W-:Y:S02]  /*dd10*/  FFMA.FTZ R214, R26, -R175, R214 ;  /* 0x800000af1ad67223 */ /* 0x000fe400000100d6 */
[----:B------:R-:W-:Y:S02]  /*dd20*/  FFMA.FTZ R63, R188, R155, R120 ;  /* 0x0000009bbc3f7223 */ /* 0x000fe40000010078 */
[----:B------:R-:W-:Y:S02]  /*dd30*/  FADD.FTZ R118, R111, R118 ;  /* 0x000000766f767221 */ /* 0x000fe40000010000 */
[----:B------:R-:W-:-:S02]  /*dd40*/  FMUL.FTZ R102, R78, R103 ;  /* 0x000000674e667220 */ /* 0x000fc40000410000 */
[----:B------:R-:W-:Y:S02]  /*dd50*/  FMUL.FTZ R120, R78, R117 ;  /* 0x000000754e787220 */ /* 0x000fe40000410000 */
[-C--:B------:R-:W-:Y:S02]  /*dd60*/  FFMA.FTZ R103, R184, R141.reuse, -R116 ;  /* 0x0000008db8677223 */ /* 0x080fe40000010874 */
[----:B------:R-:W-:Y:S02]  /*dd70*/  FMUL.FTZ R78, R54, R141 ;  /* 0x0000008d364e7220 */ /* 0x000fe40000410000 */
[----:B------:R-:W-:Y:S02]  /*dd80*/  FFMA.FTZ R115, R180, R143, -R115 ;  /* 0x0000008fb4737223 */ /* 0x000fe40000010873 */
[----:B------:R-:W-:Y:S01]  /*dd90*/  FMUL.FTZ R116, R53, R117 ;  /* 0x0000007535747220 */ /* 0x000fe20000410000 */
[----:B------:R-:W-:Y:S01]  /*dda0*/  STS [R61.X4+0x425c], R78 ;  /* 0x00425c4e3d007388 */ /* 0x000fe20000004800 */
[----:B------:R-:W-:-:S02]  /*ddb0*/  FADD.FTZ R110, R109, R110 ;  /* 0x0000006e6d6e7221 */ /* 0x000fc40000010000 */
[----:B------:R-:W-:Y:S01]  /*ddc0*/  FFMA.FTZ R214, R25, -R177, R214 ;  /* 0x800000b119d67223 */ /* 0x000fe200000100d6 */
[----:B------:R0:W-:Y:S01]  /*ddd0*/  STS [R61.X4+0x4260], R116 ;  /* 0x004260743d007388 */ /* 0x0001e20000004800 */
[-C--:B------:R-:W-:Y:S02]  /*dde0*/  FMUL.FTZ R153, R153, R34.reuse ;  /* 0x0000002299997220 */ /* 0x080fe40000410000 */
[----:B------:R-:W-:Y:S02]  /*ddf0*/  FMUL.FTZ R123, R69, R34 ;  /* 0x00000022457b7220 */ /* 0x000fe40000410000 */
[----:B------:R-:W-:Y:S02]  /*de00*/  FADD.FTZ R63, R118, R63 ;  /* 0x0000003f763f7221 */ /* 0x000fe40000010000 */
[----:B------:R-:W-:Y:S02]  /*de10*/  FADD.FTZ R110, R110, R115 ;  /* 0x000000736e6e7221 */ /* 0x000fe40000010000 */
[----:B------:R-:W-:Y:S01]  /*de20*/  FFMA.FTZ R214, R24, -R179, R214 ;  /* 0x800000b318d67223 */ /* 0x000fe200000100d6 */
[----:B0-----:R-:W-:Y:S01]  /*de30*/  LEA R116, R74, -R89, 0x1 ;  /* 0x800000594a747211 */ /* 0x001fe200078e08ff */
[----:B------:R-:W-:-:S02]  /*de40*/  FMUL.FTZ R158, R55, R158 ;  /* 0x0000009e379e7220 */ /* 0x000fc40000410000 */
[----:B------:R-:W-:Y:S01]  /*de50*/  FMUL.FTZ R142, R55, R142 ;  /* 0x0000008e378e7220 */ /* 0x000fe20000410000 */
[----:B------:R-:W-:Y:S01]  /*de60*/  ISETP.GE.AND P0, PT, R116, 0x1, PT ;  /* 0x000000017400780c */ /* 0x000fe20003f06270 */
[----:B------:R-:W-:Y:S01]  /*de70*/  FMUL.FTZ R124, R53, R119 ;  /* 0x00000077357c7220 */ /* 0x000fe20000410000 */
[----:B------:R-:W-:Y:S01]  /*de80*/  STS [R61.X4+0x4250], R158 ;  /* 0x0042509e3d007388 */ /* 0x000fe20000004800 */
[C---:B------:R-:W-:Y:S02]  /*de90*/  FMUL.FTZ R126, R52.reuse, R155 ;  /* 0x0000009b347e7220 */ /* 0x040fe40000410000 */
[----:B------:R-:W-:Y:S01]  /*dea0*/  FMUL.FTZ R108, R52, R139 ;  /* 0x0000008b346c7220 */ /* 0x000fe20000410000 */
[----:B------:R-:W-:Y:S01]  /*deb0*/  STS [R61.X4+0x4254], R142 ;  /* 0x0042548e3d007388 */ /* 0x000fe20000004800 */
[C---:B------:R-:W-:Y:S02]  /*dec0*/  FMUL.FTZ R62, R51.reuse, R62 ;  /* 0x0000003e333e7220 */ /* 0x040fe40000410000 */
[----:B------:R-:W-:Y:S01]  /*ded0*/  FMUL.FTZ R138, R51, R138 ;  /* 0x0000008a338a7220 */ /* 0x000fe20000410000 */
[----:B------:R-:W-:Y:S01]  /*dee0*/  STS [R61.X4+0x4264], R124 ;  /* 0x0042647c3d007388 */ /* 0x000fe20000004800 */
[----:B------:R-:W-:-:S02]  /*def0*/  FMUL.FTZ R78, R50, R153 ;  /* 0x00000099324e7220 */ /* 0x000fc40000410000 */
[----:B------:R-:W-:Y:S01]  /*df00*/  FMUL.FTZ R106, R50, R123 ;  /* 0x0000007b326a7220 */ /* 0x000fe20000410000 */
[----:B------:R-:W-:Y:S01]  /*df10*/  STS [R61.X4+0x4268], R126 ;  /* 0x0042687e3d007388 */ /* 0x000fe20000004800 */
[----:B------:R-:W-:Y:S02]  /*df20*/  FADD.FTZ R118, R63, R60 ;  /* 0x0000003c3f767221 */ /* 0x000fe40000010000 */
[----:B------:R-:W-:Y:S01]  /*df30*/  FMUL.FTZ R60, R145, UR43 ;  /* 0x0000002b913c7c20 */ /* 0x000fe20008410000 */
[----:B------:R-:W-:Y:S01]  /*df40*/  STS [R61.X4+0x426c], R108 ;  /* 0x00426c6c3d007388 */ /* 0x000fe20000004800 */
[----:B------:R-:W-:Y:S02]  /*df50*/  FADD.FTZ R110, R110, R113 ;  /* 0x000000716e6e7221 */ /* 0x000fe40000010000 */
[----:B------:R-:W-:Y:S01]  /*df60*/  FFMA.FTZ R214, R23, -R181, R214 ;  /* 0x800000b517d67223 */ /* 0x000fe200000100d6 */
[----:B------:R-:W-:Y:S01]  /*df70*/  STS [R61.X4+0x4270], R62 ;  /* 0x0042703e3d007388 */ /* 0x000fe20000004800 */
[----:B------:R-:W-:-:S02]  /*df80*/  FFMA.FTZ R120, R186, R119, -R120 ;  /* 0x00000077ba787223 */ /* 0x000fc40000010878 */
[----:B------:R-:W-:Y:S01]  /*df90*/  FFMA.FTZ R119, R161, UR44, R60 ;  /* 0x0000002ca1777c23 */ /* 0x000fe2000801003c */
[----:B------:R-:W-:Y:S01]  /*dfa0*/  STS [R61.X4+0x4274], R138 ;  /* 0x0042748a3d007388 */ /* 0x000fe20000004800 */
[----:B------:R-:W-:Y:S02]  /*dfb0*/  FMUL.FTZ R60, R147, UR43 ;  /* 0x0000002b933c7c20 */ /* 0x000fe40008410000 */
[----:B------:R-:W-:Y:S01]  /*dfc0*/  FADD.FTZ R103, R110, R103 ;  /* 0x000000676e677221 */ /* 0x000fe20000010000 */
[----:B------:R-:W-:Y:S01]  /*dfd0*/  STS [R61.X4+0x4278], R78 ;  /* 0x0042784e3d007388 */ /* 0x000fe20000004800 */
[----:B------:R-:W-:Y:S02]  /*dfe0*/  FFMA.FTZ R214, R22, -R183, R214 ;  /* 0x800000b716d67223 */ /* 0x000fe400000100d6 */
[----:B------:R-:W-:Y:S01]  /*dff0*/  FFMA.FTZ R111, R163, UR44, R60 ;  /* 0x0000002ca36f7c23 */ /* 0x000fe2000801003c */
[----:B------:R0:W-:Y:S01]  /*e000*/  STS [R61.X4+0x427c], R106 ;  /* 0x00427c6a3d007388 */ /* 0x0001e20000004800 */
[----:B------:R-:W-:-:S02]  /*e010*/  FFMA.FTZ R104, R188, R139, -R121 ;  /* 0x0000008bbc687223 */ /* 0x000fc40000010879 */
[----:B------:R-:W-:Y:S02]  /*e020*/  FADD.FTZ R103, R103, R120 ;  /* 0x0000007867677221 */ /* 0x000fe40000010000 */
[----:B------:R-:W-:Y:S02]  /*e030*/  FMUL.FTZ R69, R160, UR43 ;  /* 0x0000002ba0457c20 */ /* 0x000fe40008410000 */
[----:B------:R-:W-:Y:S02]  /*e040*/  FMUL.FTZ R60, R165, UR43 ;  /* 0x0000002ba53c7c20 */ /* 0x000fe40008410000 */
[----:B------:R-:W-:Y:S02]  /*e050*/  FFMA.FTZ R214, R21, -R185, R214 ;  /* 0x800000b915d67223 */ /* 0x000fe400000100d6 */
[----:B0-----:R-:W-:Y:S02]  /*e060*/  FMUL.FTZ R61, R164, UR43 ;  /* 0x0000002ba43d7c20 */ /* 0x001fe40008410000 */
[----:B------:R-:W-:-:S02]  /*e070*/  FFMA.FTZ R108, R144, UR44, -R69 ;  /* 0x0000002c906c7c23 */ /* 0x000fc40008010845 */
[----:B------:R-:W-:Y:S02]  /*e080*/  FFMA.FTZ R112, R148, UR44, -R61 ;  /* 0x0000002c94707c23 */ /* 0x000fe4000801083d */
[----:B------:R-:W-:Y:S02]  /*e090*/  FMUL.FTZ R61, R166, UR43 ;  /* 0x0000002ba63d7c20 */ /* 0x000fe40008410000 */
[----:B------:R-:W-:Y:S02]  /*e0a0*/  FADD.FTZ R125, R103, R104 ;  /* 0x00000068677d7221 */ /* 0x000fe40000010000 */
[----:B------:R-:W-:Y:S02]  /*e0b0*/  FFMA.FTZ R109, R149, UR44, -R60 ;  /* 0x0000002c956d7c23 */ /* 0x000fe4000801083c */
[----:B------:R-:W-:Y:S02]  /*e0c0*/  FFMA.FTZ R106, R150, UR44, -R61 ;  /* 0x0000002c966a7c23 */ /* 0x000fe4000801083d */
[----:B------:R-:W-:-:S02]  /*e0d0*/  FFMA.FTZ R214, R20, -R187, R214 ;  /* 0x800000bb14d67223 */ /* 0x000fc400000100d6 */
[----:B------:R-:W-:Y:S02]  /*e0e0*/  FMUL.FTZ R92, R128, R140 ;  /* 0x0000008c805c7220 */ /* 0x000fe40000410000 */
        /* <DEDUP_REMOVED lines=12> */
[----:B------:R-:W-:Y:S02]  /*e1b0*/  FFMA.FTZ R189, R19, -R189, R214 ;  /* 0x800000bd13bd7223 */ /* 0x000fe400000100d6 */
[----:B------:R-:W-:Y:S02]  /*e1c0*/  FFMA.FTZ R92, R129, R156, R92 ;  /* 0x0000009c815c7223 */ /* 0x000fe4000001005c */
[----:B------:R-:W-:Y:S02]  /*e1d0*/  FMUL.FTZ R136, R136, R144 ;  /* 0x0000009088887220 */ /* 0x000fe40000410000 */
[----:B------:R-:W-:Y:S02]  /*e1e0*/  FFMA.FTZ R117, R160, UR44, R117 ;  /* 0x0000002ca0757c23 */ /* 0x000fe40008010075 */
[----:B------:R-:W-:-:S02]  /*e1f0*/  FFMA.FTZ R114, R145, UR44, -R114 ;  /* 0x0000002c91727c23 */ /* 0x000fc40008010872 */
[----:B------:R-:W-:Y:S02]  /*e200*/  FFMA.FTZ R121, R146, UR44, -R121 ;  /* 0x0000002c92797c23 */ /* 0x000fe40008010879 */
[----:B------:R-:W-:Y:S02]  /*e210*/  FFMA.FTZ R115, R162, UR44, R115 ;  /* 0x0000002ca2737c23 */ /* 0x000fe40008010073 */
[----:B------:R-:W-:Y:S02]  /*e220*/  FFMA.FTZ R113, R147, UR44, -R62 ;  /* 0x0000002c93717c23 */ /* 0x000fe4000801083e */
[----:B------:R-:W-:Y:S02]  /*e230*/  FFMA.FTZ R107, R164, UR44, R107 ;  /* 0x0000002ca46b7c23 */ /* 0x000fe4000801006b */
[----:B------:R-:W-:Y:S02]  /*e240*/  FFMA.FTZ R110, R165, UR44, R110 ;  /* 0x0000002ca56e7c23 */ /* 0x000fe4000801006e */
[----:B------:R-:W-:-:S02]  /*e250*/  FFMA.FTZ R105, R166, UR44, R105 ;  /* 0x0000002ca6697c23 */ /* 0x000fc40008010069 */
[----:B------:R-:W-:Y:S02]  /*e260*/  FFMA.FTZ R103, R151, UR44, -R60 ;  /* 0x0000002c97677c23 */ /* 0x000fe4000801083c */
[----:B------:R-:W-:Y:S02]  /*e270*/  FFMA.FTZ R104, R167, UR44, R104 ;  /* 0x0000002ca7687c23 */ /* 0x000fe40008010068 */
[----:B------:R-:W-:Y:S02]  /*e280*/  FFMA.FTZ R69, R152, UR44, -R69 ;  /* 0x0000002c98457c23 */ /* 0x000fe40008010845 */
        /* <DEDUP_REMOVED lines=35> */
.L_x_1402:
[----:B------:R-:W-:Y:S05]  /*e4c0*/  BSYNC B0 ;  /* 0x0000000000007941 */ /* 0x000fea0003800000 */
.L_x_1401:
[----:B------:R-:W-:Y:S01]  /*e4d0*/  ULDC.64 UR34, c[0x0][0x298] ;  /* 0x0000a60000227ab9 */ /* 0x000fe20000000a00 */
[----:B------:R-:W-:Y:S01]  /*e4e0*/  FMUL.FTZ R60, R18, R191 ;  /* 0x000000bf123c7220 */ /* 0x000fe20000410000 */
[----:B------:R-:W-:Y:S01]  /*e4f0*/  USHF.R.U32.HI UR36, URZ, 0x1, UR35 ;  /* 0x000000013f247899 */ /* 0x000fe20008011623 */
[C---:B0-----:R-:W-:Y:S01]  /*e500*/  FMUL.FTZ R62, R122.reuse, R123 ;  /* 0x0000007b7a3e7220 */ /* 0x041fe20000410000 */
[----:B------:R-:W-:Y:S01]  /*e510*/  USHF.R.U64 UR34, UR34, 0x1, UR35 ;  /* 0x0000000122227899 */ /* 0x000fe20008001223 */
[----:B------:R-:W-:Y:S01]  /*e520*/  FADD.FTZ R189, R189, -R60 ;  /* 0x8000003cbdbd7221 */ /* 0x000fe20000010000 */
[----:B------:R-:W-:Y:S01]  /*e530*/  UIMAD UR39, UR36, UR12, URZ ;  /* 0x0000000c242772a4 */ /* 0x000fe2000f8e023f */
[-C--:B------:R-:W-:Y:S01]  /*e540*/  FMUL.FTZ R122, R122, R153.reuse ;  /* 0x000000997a7a7220 */ /* 0x080fe20000410000 */
[----:B------:R-:W-:Y:S01]  /*e550*/  UIMAD.WIDE.U32 UR36, UR34, UR12, URZ ;  /* 0x0000000c222472a5 */ /* 0x000fe2000f8e003f */
[----:B------:R-:W-:Y:S01]  /*e560*/  FFMA.FTZ R153, R91, R153, R62 ;  /* 0x000000995b997223 */ /* 0x000fe2000001003e */
[----:B------:R-:W-:Y:S01]  /*e570*/  UIMAD UR39, UR13, UR34, UR39 ;  /* 0x000000220d2772a4 */ /* 0x000fe2000f8e0227 */
[----:B------:R-:W-:Y:S01]  /*e580*/  IADD3 R62, R89, 0x80, RZ ;  /* 0x00000080593e7810 */ /* 0x000fe20007ffe0ff */
[----:B------:R-:W-:Y:S01]  /*e590*/  ULDC UR42, c[0x0][0x174] ;  /* 0x00005d00002a7ab9 */ /* 0x000fe20000000800 */
[----:B------:R-:W-:Y:S01]  /*e5a0*/  FADD.FTZ R218, R93, R218 ;  /* 0x000000da5dda7221 */ /* 0x000fe20000010000 */
[----:B------:R-:W-:Y:S01]  /*e5b0*/  ULDC.64 UR34, c[0x0][0x2a0] ;  /* 0x0000a80000227ab9 */ /* 0x000fe20000000a00 */
[----:B------:R-:W-:Y:S01]  /*e5c0*/  LEA.HI.SX32 R62, R62, R89, 0x1b ;  /* 0x000000593e3e7211 */ /* 0x000fe200078fdaff */
[----:B------:R-:W-:Y:S01]  /*e5d0*/  UIADD3 UR37, UR37, UR39, URZ ;  /* 0x0000002725257290 */ /* 0x000fe2000fffe03f */
[----:B------:R-:W-:Y:S01]  /*e5e0*/  FADD.FTZ R93, R125, R94 ;  /* 0x0000005e7d5d7221 */ /* 0x000fe20000010000 */
[----:B------:R-:W-:Y:S01]  /*e5f0*/  UIMAD UR39, UR15, UR34, URZ ;  /* 0x000000220f2772a4 */ /* 0x000fe2000f8e023f */
[----:B------:R-:W-:Y:S01]  /*e600*/  FMUL.FTZ R192, R18, R192 ;  /* 0x000000c012c07220 */ /* 0x000fe20000410000 */
[----:B------:R-:W-:Y:S01]  /*e610*/  UIMAD.WIDE.U32 UR36, UR14, UR34, UR36 ;  /* 0x000000220e2472a5 */ /* 0x000fe2000f8e0024 */
[----:B------:R-:W-:Y:S01]  /*e620*/  FFMA.FTZ R122, R91, R123, -R122 ;  /* 0x0000007b5b7a7223 */ /* 0x000fe2000001087a */
[----:B------:R-:W-:Y:S01]  /*e630*/  UIMAD UR39, UR14, UR35, UR39 ;  /* 0x000000230e2772a4 */ /* 0x000fe2000f8e0227 */
[----:B------:R-:W-:Y:S01]  /*e640*/  IADD3 R94, R89, 0x100, RZ ;  /* 0x00000100595e7810 */ /* 0x000fe20007ffe0ff */
[----:B------:R-:W-:Y:S01]  /*e650*/  BSSY B0, `(.L_x_1403) ;  /* 0x000001e000007945 */ /* 0x000fe20003800000 */
[----:B------:R-:W-:Y:S01]  /*e660*/  ULDC.64 UR34, c[0x0][0x318] ;  /* 0x0000c60000227ab9 */ /* 0x000fe20000000a00 */
[----:B------:R-:W-:Y:S01]  /*e670*/  FADD.FTZ R91, R118, R153 ;  /* 0x00000099765b7221 */ /* 0x000fe20000010000 */
[----:B------:R-:W-:Y:S01]  /*e680*/  UIADD3 UR39, UR39, UR37, URZ ;  /* 0x0000002527277290 */ /* 0x000fe2000fffe03f */
[----:B------:R-:W-:Y:S01]  /*e690*/  FADD.FTZ R77, R77, R192 ;  /* 0x000000c04d4d7221 */ /* 0x000fe20000010000 */
[----:B------:R-:W-:Y:S01]  /*e6a0*/  ULEA UR37, UP0, UR36, UR34, 0x3 ;  /* 0x0000002224257291 */ /* 0x000fe2000f80183f */
[C---:B------:R-:W-:Y:S01]  /*e6b0*/  ISETP.GE.AND P1, PT, R116.reuse, 0x101, PT ;  /* 0x000001017400780c */ /* 0x040fe20003f26270 */
[----:B------:R-:W-:Y:S01]  /*e6c0*/  UIADD3 UR34, UR6, -UR42, URZ ;  /* 0x8000002a06227290 */ /* 0x000fe2000fffe03f */
[----:B------:R-:W-:Y:S01]  /*e6d0*/  ISETP.GE.AND P2, PT, R116, 0x181, PT ;  /* 0x000001817400780c */ /* 0x000fe20003f46270 */
[----:B------:R-:W-:Y:S01]  /*e6e0*/  ULEA.HI.X UR35, UR36, UR35, UR39, 0x3, UP0 ;  /* 0x0000002324237291 */ /* 0x000fe200080f1c27 */
[----:B------:R-:W-:Y:S01]  /*e6f0*/  FADD.FTZ R93, R93, R122 ;  /* 0x0000007a5d5d7221 */ /* 0x000fe20000010000 */
[----:B------:R-:W-:Y:S01]  /*e700*/  UIMAD UR34, UR34, -0x1000, URZ ;  /* 0xfffff000222278a4 */ /* 0x000fe2000f8e023f */
[C---:B------:R-:W-:Y:S01]  /*e710*/  LEA R60, P0, R89.reuse, UR37, 0x2 ;  /* 0x00000025593c7c11 */ /* 0x040fe2000f8010ff */
[----:B------:R-:W-:Y:S01]  /*e720*/  USHF.L.U32 UR36, UR8, 0x2, URZ ;  /* 0x0000000208247899 */ /* 0x000fe2000800063f */
[C---:B------:R-:W-:Y:S01]  /*e730*/  IADD3 R118, R89.reuse, 0x180, RZ ;  /* 0x0000018059767810 */ /* 0x040fe20007ffe0ff */
[----:B------:R-:W-:Y:S01]  /*e740*/  USHF.L.U64.HI UR37, UR8, 0x2, UR9 ;  /* 0x0000000208257899 */ /* 0x000fe20008010209 */
[----:B------:R-:W-:-:S02]  /*e750*/  LEA.HI.X R61, R89, UR35, RZ, 0x2, P0 ;  /* 0x00000023593d7c11 */ /* 0x000fc400080f14ff */
[----:B------:R-:W-:Y:S01]  /*e760*/  MOV R63, UR34 ;  /* 0x00000022003f7c02 */ /* 0x000fe20008000f00 */
[----:B------:R-:W-:Y:S01]  /*e770*/  ULDC.64 UR34, c[0x0][0x2b0] ;  /* 0x0000ac0000227ab9 */ /* 0x000fe20000000a00 */
[----:B------:R-:W-:Y:S01]  /*e780*/  ISETP.GE.AND P0, PT, R116, 0x81, PT ;  /* 0x000000817400780c */ /* 0x000fe20003f06270 */
[----:B------:R-:W-:Y:S01]  /*e790*/  UIMAD UR34, UR37, UR34, URZ ;  /* 0x00000022252272a4 */ /* 0x000fe2000f8e023f */
[----:B------:R-:W-:Y:S01]  /*e7a0*/  LEA.HI.SX32 R94, R94, R89, 0x1b ;  /* 0x000000595e5e7211 */ /* 0x000fe200078fdaff */
[----:B------:R-:W-:Y:S01]  /*e7b0*/  IMAD.WIDE R60, R63, 0x4, R60 ;  /* 0x000000043f3c7825 */ /* 0x000fe200078e023c */
[----:B------:R-:W-:Y:S01]  /*e7c0*/  MOV R63, UR36 ;  /* 0x00000024003f7c02 */ /* 0x000fe20008000f00 */
[----:B------:R-:W-:-:S04]  /*e7d0*/  UIMAD UR34, UR36, UR35, UR34 ;  /* 0x00000023242272a4 */ /* 0x000fc8000f8e0222 */
[----:B------:R-:W-:Y:S02]  /*e7e0*/  IMAD.WIDE.U32 R60, R63, c[0x0][0x2b0], R60 ;  /* 0x0000ac003f3c7a25 */ /* 0x000fe400078e003c */
[----:B------:R0:W1:Y:S03]  /*e7f0*/  LDS R63, [R62.X4+0x4400] ;  /* 0x004400003e3f7984 */ /* 0x0000660000004800 */
[----:B------:R-:W-:Y:S01]  /*e800*/  IADD3 R61, R61, UR34, RZ ;  /* 0x000000223d3d7c10 */ /* 0x000fe2000fffe0ff */
[----:B------:R-:W-:Y:S05]  /*e810*/  @!P0 BRA `(.L_x_1404) ;  /* 0x0000001000008947 */ /* 0x000fea0003800000 */
[----:B-1----:R1:W-:Y:S02]  /*e820*/  RED.E.ADD.F32.FTZ.RN.STRONG.GPU [R60.64+-0x3e00], R63 ;  /* 0xffc2003f3c00798e */ /* 0x0023e4000c10e7a0 */
.L_x_1404:
[----:B------:R-:W-:Y:S05]  /*e830*/  BSYNC B0 ;  /* 0x0000000000007941 */ /* 0x000fea0003800000 */
.L_x_1403:
[----:B-1----:R1:W2:Y:S01]  /*e840*/  LDS R63, [R94.X4+0x4600] ;  /* 0x004600005e3f7984 */ /* 0x0022a20000004800 */
[----:B------:R-:W-:Y:S01]  /*e850*/  BSSY B0, `(.L_x_1405) ;  /* 0x0000004000007945 */ /* 0x000fe20003800000 */
[----:B------:R-:W-:Y:S01]  /*e860*/  LEA.HI.SX32 R118, R118, R89, 0x1b ;  /* 0x0000005976767211 */ /* 0x000fe200078fdaff */
[----:B------:R-:W-:Y:S05]  /*e870*/  @!P1 BRA `(.L_x_1406) ;  /* 0x0000001000009947 */ /* 0x000fea0003800000 */
[----:B--2---:R2:W-:Y:S02]  /*e880*/  RED.E.ADD.F32.FTZ.RN.STRONG.GPU [R60.64+-0x3c00], R63 ;  /* 0xffc4003f3c00798e */ /* 0x0045e4000c10e7a0 */
.L_x_1406:
[----:B------:R-:W-:Y:S05]  /*e890*/  BSYNC B0 ;  /* 0x0000000000007941 */ /* 0x000fea0003800000 */
.L_x_1405:
[----:B--2---:R2:W3:Y:S01]  /*e8a0*/  LDS R63, [R118.X4+0x4800] ;  /* 0x00480000763f7984 */ /* 0x0044e20000004800 */
[----:B------:R-:W-:Y:S01]  /*e8b0*/  BSSY B0, `(.L_x_1407) ;  /* 0x0000005000007945 */ /* 0x000fe20003800000 */
[----:B0-----:R-:W-:-:S02]  /*e8c0*/  IADD3 R62, R89, 0x200, RZ ;  /* 0x00000200593e7810 */ /* 0x001fc40007ffe0ff */
[----:B-1----:R-:W-:Y:S01]  /*e8d0*/  IADD3 R94, R89, 0x280, RZ ;  /* 0x00000280595e7810 */ /* 0x002fe20007ffe0ff */
[----:B------:R-:W-:Y:S05]  /*e8e0*/  @!P2 BRA `(.L_x_1408) ;  /* 0x000000100000a947 */ /* 0x000fea0003800000 */
[----:B---3--:R0:W-:Y:S02]  /*e8f0*/  RED.E.ADD.F32.FTZ.RN.STRONG.GPU [R60.64+-0x3a00], R63 ;  /* 0xffc6003f3c00798e */ /* 0x0081e4000c10e7a0 */
.L_x_1408:
[----:B------:R-:W-:Y:S05]  /*e900*/  BSYNC B0 ;  /* 0x0000000000007941 */ /* 0x000fea0003800000 */
.L_x_1407:
[-C--:B------:R-:W-:Y:S01]  /*e910*/  LEA.HI.SX32 R62, R62, R89.reuse, 0x1b ;  /* 0x000000593e3e7211 */ /* 0x080fe200078fdaff */
[----:B------:R-:W-:Y:S01]  /*e920*/  BSSY B0, `(.L_x_1409) ;  /* 0x000000d000007945 */ /* 0x000fe20003800000 */
[----:B------:R-:W-:Y:S02]  /*e930*/  ISETP.GE.AND P6, PT, R116, 0x201, PT ;  /* 0x000002017400780c */ /* 0x000fe40003fc6270 */
[----:B--2---:R-:W-:Y:S01]  /*e940*/  IADD3 R118, R89, 0x300, RZ ;  /* 0x0000030059767810 */ /* 0x004fe20007ffe0ff */
[----:B0--3--:R0:W1:Y:S01]  /*e950*/  LDS R63, [R62.X4+0x4a00] ;  /* 0x004a00003e3f7984 */ /* 0x0090620000004800 */
[----:B------:R-:W-:Y:S02]  /*e960*/  LEA.HI.SX32 R94, R94, R89, 0x1b ;  /* 0x000000595e5e7211 */ /* 0x000fe400078fdaff */
[C---:B------:R-:W-:Y:S02]  /*e970*/  ISETP.GE.AND P0, PT, R116.reuse, 0x281, PT ;  /* 0x000002817400780c */ /* 0x040fe40003f06270 */
[----:B------:R-:W-:-:S02]  /*e980*/  ISETP.GE.AND P1, PT, R116, 0x301, PT ;  /* 0x000003017400780c */ /* 0x000fc40003f26270 */
[C---:B------:R-:W-:Y:S02]  /*e990*/  ISETP.GE.AND P2, PT, R116.reuse, 0x381, PT ;  /* 0x000003817400780c */ /* 0x040fe40003f46270 */
[C---:B------:R-:W-:Y:S02]  /*e9a0*/  ISETP.GE.AND P3, PT, R116.reuse, 0x401, PT ;  /* 0x000004017400780c */ /* 0x040fe40003f66270 */
[C---:B------:R-:W-:Y:S02]  /*e9b0*/  ISETP.GE.AND P4, PT, R116.reuse, 0x481, PT ;  /* 0x000004817400780c */ /* 0x040fe40003f86270 */
[----:B------:R-:W-:Y:S01]  /*e9c0*/  ISETP.GE.AND P5, PT, R116, 0x501, PT ;  /* 0x000005017400780c */ /* 0x000fe20003fa6270 */
[----:B------:R-:W-:Y:S10]  /*e9d0*/  @!P6 BRA `(.L_x_1410) ;  /* 0x000000100000e947 */ /* 0x000ff40003800000 */
[----:B01----:R0:W-:Y:S02]  /*e9e0*/  RED.E.ADD.F32.FTZ.RN.STRONG.GPU [R60.64+-0x3800], R63 ;  /* 0xffc8003f3c00798e */ /* 0x0031e4000c10e7a0 */
.L_x_1410:
[----:B0-----:R-:W-:Y:S05]  /*e9f0*/  BSYNC B0 ;  /* 0x0000000000007941 */ /* 0x001fea0003800000 */
.L_x_1409:
[----:B-1----:R0:W1:Y:S01]  /*ea00*/  LDS R63, [R94.X4+0x4c00] ;  /* 0x004c00005e3f7984 */ /* 0x0020620000004800 */
[----:B------:R-:W-:Y:S01]  /*ea10*/  BSSY B0, `(.L_x_1411) ;  /* 0x0000005000007945 */ /* 0x000fe20003800000 */
[----:B------:R-:W-:Y:S02]  /*ea20*/  IADD3 R62, R89, 0x380, RZ ;  /* 0x00000380593e7810 */ /* 0x000fe40007ffe0ff */
[----:B------:R-:W-:Y:S01]  /*ea30*/  LEA.HI.SX32 R118, R118, R89, 0x1b ;  /* 0x0000005976767211 */ /* 0x000fe200078fdaff */
[----:B------:R-:W-:Y:S05]  /*ea40*/  @!P0 BRA `(.L_x_1412) ;  /* 0x0000001000008947 */ /* 0x000fea0003800000 */
[----:B-1----:R1:W-:Y:S02]  /*ea50*/  RED.E.ADD.F32.FTZ.RN.STRONG.GPU [R60.64+-0x3600], R63 ;  /* 0xffca003f3c00798e */ /* 0x0023e4000c10e7a0 */
.L_x_1412:
[----:B------:R-:W-:Y:S05]  /*ea60*/  BSYNC B0 ;  /* 0x0000000000007941 */ /* 0x000fea0003800000 */
.L_x_1411:
[----:B-1----:R1:W2:Y:S01]  /*ea70*/  LDS R63, [R118.X4+0x4e00] ;  /* 0x004e0000763f7984 */ /* 0x0022a20000004800 */
[----:B------:R-:W-:Y:S01]  /*ea80*/  BSSY B0, `(.L_x_1413) ;  /* 0x0000005000007945 */ /* 0x000fe20003800000 */
[----:B0-----:R-:W-:-:S02]  /*ea90*/  IADD3 R94, R89, 0x400, RZ ;  /* 0x00000400595e7810 */ /* 0x001fc40007ffe0ff */
[----:B------:R-:W-:Y:S01]  /*eaa0*/  LEA.HI.SX32 R62, R62, R89, 0x1b ;  /* 0x000000593e3e7211 */ /* 0x000fe200078fdaff */
[----:B------:R-:W-:Y:S05]  /*eab0*/  @!P1 BRA `(.L_x_1414) ;  /* 0x0000001000009947 */ /* 0x000fea0003800000 */
[----:B--2---:R0:W-:Y:S02]  /*eac0*/  RED.E.ADD.F32.FTZ.RN.STRONG.GPU [R60.64+-0x3400], R63 ;  /* 0xffcc003f3c00798e */ /* 0x0041e4000c10e7a0 */
.L_x_1414:
[----:B------:R-:W-:Y:S05]  /*ead0*/  BSYNC B0 ;  /* 0x0000000000007941 */ /* 0x000fea0003800000 */
.L_x_1413:
[----:B0-2---:R0:W2:Y:S01]  /*eae0*/  LDS R63, [R62.X4+0x5000] ;  /* 0x005000003e3f7984 */ /* 0x0050a20000004800 */
[----:B------:R-:W-:Y:S01]  /*eaf0*/  BSSY B0, `(.L_x_1415) ;  /* 0x0000005000007945 */ /* 0x000fe20003800000 */
[----:B-1----:R-:W-:Y:S02]  /*eb00*/  IADD3 R118, R89, 0x480, RZ ;  /* 0x0000048059767810 */ /* 0x002fe40007ffe0ff */
[----:B------:R-:W-:Y:S01]  /*eb10*/  LEA.HI.SX32 R94, R94, R89, 0x1b ;  /* 0x000000595e5e7211 */ /* 0x000fe200078fdaff */
[----:B------:R-:W-:Y:S05]  /*eb20*/  @!P2 BRA `(.L_x_1416) ;  /* 0x000000100000a947 */ /* 0x000fea0003800000 */
[----:B--2---:R1:W-:Y:S02]  /*eb30*/  RED.E.ADD.F32.FTZ.RN.STRONG.GPU [R60.64+-0x3200], R63 ;  /* 0xffce003f3c00798e */ /* 0x0043e4000c10e7a0 */
.L_x_1416:
[----:B------:R-:W-:Y:S05]  /*eb40*/  BSYNC B0 ;  /* 0x0000000000007941 */ /* 0x000fea0003800000 */
.L_x_1415:
[----:B-12---:R1:W2:Y:S01]  /*eb50*/  LDS R63, [R94.X4+0x5200] ;  /* 0x005200005e3f7984 */ /* 0x0062a20000004800 */
[----:B------:R-:W-:Y:S01]  /*eb60*/  BSSY B0, `(.L_x_1417) ;  /* 0x0000005000007945 */ /* 0x000fe20003800000 */
[----:B0-----:R-:W-:Y:S02]  /*eb70*/  IADD3 R62, R89, 0x500, RZ ;  /* 0x00000500593e7810 */ /* 0x001fe40007ffe0ff */
[----:B------:R-:W-:Y:S01]  /*eb80*/  LEA.HI.SX32 R118, R118, R89, 0x1b ;  /* 0x0000005976767211 */ /* 0x000fe200078fdaff */
[----:B------:R-:W-:Y:S05]  /*eb90*/  @!P3 BRA `(.L_x_1418) ;  /* 0x000000100000b947 */ /* 0x000fea0003800000 */
[----:B--2---:R0:W-:Y:S02]  /*eba0*/  RED.E.ADD.F32.FTZ.RN.STRONG.GPU [R60.64+-0x3000], R63 ;  /* 0xffd0003f3c00798e */ /* 0x0041e4000c10e7a0 */
.L_x_1418:
[----:B------:R-:W-:Y:S05]  /*ebb0*/  BSYNC B0 ;  /* 0x0000000000007941 */ /* 0x000fea0003800000 */
.L_x_1417:
[----:B0-2---:R0:W2:Y:S01]  /*ebc0*/  LDS R63, [R118.X4+0x5400] ;  /* 0x00540000763f7984 */ /* 0x0050a20000004800 */
[----:B------:R-:W-:Y:S01]  /*ebd0*/  BSSY B0, `(.L_x_1419) ;  /* 0x0000004000007945 */ /* 0x000fe20003800000 */
[----:B------:R-:W-:Y:S01]  /*ebe0*/  LEA.HI.SX32 R62, R62, R89, 0x1b ;  /* 0x000000593e3e7211 */ /* 0x000fe200078fdaff */
[----:B------:R-:W-:Y:S05]  /*ebf0*/  @!P4 BRA `(.L_x_1420) ;  /* 0x000000100000c947 */ /* 0x000fea0003800000 */
[----:B--2---:R2:W-:Y:S02]  /*ec00*/  RED.E.ADD.F32.FTZ.RN.STRONG.GPU [R60.64+-0x2e00], R63 ;  /* 0xffd2003f3c00798e */ /* 0x0045e4000c10e7a0 */
.L_x_1420:
[----:B------:R-:W-:Y:S05]  /*ec10*/  BSYNC B0 ;  /* 0x0000000000007941 */ /* 0x000fea0003800000 */
.L_x_1419:
[----:B--2---:R2:W3:Y:S01]  /*ec20*/  LDS R63, [R62.X4+0x5600] ;  /* 0x005600003e3f7984 */ /* 0x0044e20000004800 */
[----:B------:R-:W-:Y:S01]  /*ec30*/  BSSY B0, `(.L_x_1421) ;  /* 0x0000005000007945 */ /* 0x000fe20003800000 */
[----:B-1----:R-:W-:-:S02]  /*ec40*/  IADD3 R94, R89, 0x580, RZ ;  /* 0x00000580595e7810 */ /* 0x002fc40007ffe0ff */
[----:B0-----:R-:W-:Y:S01]  /*ec50*/  IADD3 R118, R89, 0x600, RZ ;  /* 0x0000060059767810 */ /* 0x001fe20007ffe0ff */
[----:B------:R-:W-:Y:S05]  /*ec60*/  @!P5 BRA `(.L_x_1422) ;  /* 0x000000100000d947 */ /* 0x000fea0003800000 */
[----:B---3--:R0:W-:Y:S02]  /*ec70*/  RED.E.ADD.F32.FTZ.RN.STRONG.GPU [R60.64+-0x2c00], R63 ;  /* 0xffd4003f3c00798e */ /* 0x0081e4000c10e7a0 */
.L_x_1422:
[----:B------:R-:W-:Y:S05]  /*ec80*/  BSYNC B0 ;  /* 0x0000000000007941 */ /* 0x000fea0003800000 */
.L_x_1421:
        /* <DEDUP_REMOVED lines=14> */
.L_x_1424:
[----:B0-----:R-:W-:Y:S05]  /*ed70*/  BSYNC B0 ;  /* 0x0000000000007941 */ /* 0x001fea0003800000 */
.L_x_1423:
[----:B-1----:R0:W1:Y:S01]  /*ed80*/  LDS R63, [R118.X4+0x5a00] ;  /* 0x005a0000763f7984 */ /* 0x0020620000004800 */
[----:B------:R-:W-:Y:S01]  /*ed90*/  BSSY B0, `(.L_x_1425) ;  /* 0x0000005000007945 */ /* 0x000fe20003800000 */
[----:B------:R-:W-:Y:S02]  /*eda0*/  IADD3 R94, R89, 0x700, RZ ;  /* 0x00000700595e7810 */ /* 0x000fe40007ffe0ff */
[----:B------:R-:W-:Y:S01]  /*edb0*/  LEA.HI.SX32 R62, R62, R89, 0x1b ;  /* 0x000000593e3e7211 */ /* 0x000fe200078fdaff */
[----:B------:R-:W-:Y:S05]  /*edc0*/  @!P0 BRA `(.L_x_1426) ;  /* 0x0000001000008947 */ /* 0x000fea0003800000 */
[----:B-1----:R1:W-:Y:S02]  /*edd0*/  RED.E.ADD.F32.FTZ.RN.STRONG.GPU [R60.64+-0x2800], R63 ;  /* 0xffd8003f3c00798e */ /* 0x0023e4000c10e7a0 */
.L_x_1426:
[----:B------:R-:W-:Y:S05]  /*ede0*/  BSYNC B0 ;  /* 0x0000000000007941 */ /* 0x000fea0003800000 */
.L_x_1425:
[----:B-1----:R1:W2:Y:S01]  /*edf0*/  LDS R63, [R62.X4+0x5c00] ;  /* 0x005c00003e3f7984 */ /* 0x0022a20000004800 */
[----:B------:R-:W-:Y:S01]  /*ee00*/  BSSY B0, `(.L_x_1427) ;  /* 0x0000005000007945 */ /* 0x000fe20003800000 */
[----:B0-----:R-:W-:-:S02]  /*ee10*/  IADD3 R118, R89, 0x780, RZ ;  /* 0x0000078059767810 */ /* 0x001fc40007ffe0ff */
[----:B------:R-:W-:Y:S01]  /*ee20*/  LEA.HI.SX32 R94, R94, R89, 0x1b ;  /* 0x000000595e5e7211 */ /* 0x000fe200078fdaff */
[----:B------:R-:W-:Y:S05]  /*ee30*/  @!P1 BRA `(.L_x_1428) ;  /* 0x0000001000009947 */ /* 0x000fea0003800000 */
[----:B--2---:R0:W-:Y:S02]  /*ee40*/  RED.E.ADD.F32.FTZ.RN.STRONG.GPU [R60.64+-0x2600], R63 ;  /* 0xffda003f3c00798e */ /* 0x0041e4000c10e7a0 */
.L_x_1428:
[----:B------:R-:W-:Y:S05]  /*ee50*/  BSYNC B0 ;  /* 0x0000000000007941 */ /* 0x000fea0003800000 */
.L_x_1427:
[----:B0-2---:R0:W2:Y:S01]  /*ee60*/  LDS R63, [R94.X4+0x5e00] ;  /* 0x005e00005e3f7984 */ /* 0x0050a20000004800 */
[----:B------:R-:W-:Y:S01]  /*ee70*/  BSSY B0, `(.L_x_1429) ;  /* 0x0000005000007945 */ /* 0x000fe20003800000 */
[----:B-1----:R-:W-:Y:S02]  /*ee80*/  IADD3 R62, R89, 0x800, RZ ;  /* 0x00000800593e7810 */ /* 0x002fe40007ffe0ff */
[----:B------:R-:W-:Y:S01]  /*ee90*/  LEA.HI.SX32 R118, R118, R89, 0x1b ;  /* 0x0000005976767211 */ /* 0x000fe200078fdaff */
[----:B------:R-:W-:Y:S05]  /*eea0*/  @!P2 BRA `(.L_x_1430) ;  /* 0x000000100000a947 */ /* 0x000fea0003800000 */
[----:B--2---:R1:W-:Y:S02]  /*eeb0*/  RED.E.ADD.F32.FTZ.RN.STRONG.GPU [R60.64+-0x2400], R63 ;  /* 0xffdc003f3c00798e */ /* 0x0043e4000c10e7a0 */
.L_x_1430:
[----:B------:R-:W-:Y:S05]  /*eec0*/  BSYNC B0 ;  /* 0x0000000000007941 */ /* 0x000fea0003800000 */
.L_x_1429:
[----:B-12---:R1:W2:Y:S01]  /*eed0*/  LDS R63, [R118.X4+0x6000] ;  /* 0x00600000763f7984 */ /* 0x0062a20000004800 */
[----:B------:R-:W-:Y:S01]  /*eee0*/  BSSY B0, `(.L_x_1431) ;  /* 0x0000005000007945 */ /* 0x000fe20003800000 */
[----:B0-----:R-:W-:Y:S02]  /*eef0*/  IADD3 R94, R89, 0x880, RZ ;  /* 0x00000880595e7810 */ /* 0x001fe40007ffe0ff */
[----:B------:R-:W-:Y:S01]  /*ef00*/  LEA.HI.SX32 R62, R62, R89, 0x1b ;  /* 0x000000593e3e7211 */ /* 0x000fe200078fdaff */
[----:B------:R-:W-:Y:S05]  /*ef10*/  @!P3 BRA `(.L_x_1432) ;  /* 0x000000100000b947 */ /* 0x000fea0003800000 */
[----:B--2---:R0:W-:Y:S02]  /*ef20*/  RED.E.ADD.F32.FTZ.RN.STRONG.GPU [R60.64+-0x2200], R63 ;  /* 0xffde003f3c00798e */ /* 0x0041e4000c10e7a0 */
.L_x_1432:
[----:B------:R-:W-:Y:S05]  /*ef30*/  BSYNC B0 ;  /* 0x0000000000007941 */ /* 0x000fea0003800000 */
.L_x_1431:
[----:B0-2---:R0:W2:Y:S01]  /*ef40*/  LDS R63, [R62.X4+0x6200] ;  /* 0x006200003e3f7984 */ /* 0x0050a20000004800 */
[----:B------:R-:W-:Y:S01]  /*ef50*/  BSSY B0, `(.L_x_1433) ;  /* 0x0000004000007945 */ /* 0x000fe20003800000 */
[----:B------:R-:W-:Y:S01]  /*ef60*/  LEA.HI.SX32 R94, R94, R89, 0x1b ;  /* 0x000000595e5e7211 */ /* 0x000fe200078fdaff */
[----:B------:R-:W-:Y:S05]  /*ef70*/  @!P4 BRA `(.L_x_1434) ;  /* 0x000000100000c947 */ /* 0x000fea0003800000 */
[----:B--2---:R2:W-:Y:S02]  /*ef80*/  RED.E.ADD.F32.FTZ.RN.STRONG.GPU [R60.64+-0x2000], R63 ;  /* 0xffe0003f3c00798e */ /* 0x0045e4000c10e7a0 */
.L_x_1434:
[----:B------:R-:W-:Y:S05]  /*ef90*/  BSYNC B0 ;  /* 0x0000000000007941 */ /* 0x000fea0003800000 */
.L_x_1433:
[----:B--2---:R2:W3:Y:S01]  /*efa0*/  LDS R63, [R94.X4+0x6400] ;  /* 0x006400005e3f7984 */ /* 0x0044e20000004800 */
[----:B------:R-:W-:Y:S01]  /*efb0*/  BSSY B0, `(.L_x_1435) ;  /* 0x0000005000007945 */ /* 0x000fe20003800000 */
[----:B0-----:R-:W-:-:S02]  /*efc0*/  IADD3 R62, R89, 0x900, RZ ;  /* 0x00000900593e7810 */ /* 0x001fc40007ffe0ff */
[----:B-1----:R-:W-:Y:S01]  /*efd0*/  IADD3 R118, R89, 0x980, RZ ;  /* 0x0000098059767810 */ /* 0x002fe20007ffe0ff */
[----:B------:R-:W-:Y:S05]  /*efe0*/  @!P5 BRA `(.L_x_1436) ;  /* 0x000000100000d947 */ /* 0x000fea0003800000 */
[----:B---3--:R0:W-:Y:S02]  /*eff0*/  RED.E.ADD.F32.FTZ.RN.STRONG.GPU [R60.64+-0x1e00], R63 ;  /* 0xffe2003f3c00798e */ /* 0x0081e4000c10e7a0 */
.L_x_1436:
[----:B------:R-:W-:Y:S05]  /*f000*/  BSYNC B0 ;  /* 0x0000000000007941 */ /* 0x000fea0003800000 */
.L_x_1435:
        /* <DEDUP_REMOVED lines=14> */
.L_x_1438:
[----:B0-----:R-:W-:Y:S05]  /*f0f0*/  BSYNC B0 ;  /* 0x0000000000007941 */ /* 0x001fea0003800000 */
.L_x_1437:
[----:B-1----:R0:W1:Y:S01]  /*f100*/  LDS R63, [R118.X4+0x6800] ;  /* 0x00680000763f7984 */ /* 0x0020620000004800 */
[----:B------:R-:W-:Y:S01]  /*f110*/  BSSY B0, `(.L_x_1439) ;  /* 0x0000005000007945 */ /* 0x000fe20003800000 */
[----:B------:R-:W-:Y:S02]  /*f120*/  IADD3 R62, R89, 0xa80, RZ ;  /* 0x00000a80593e7810 */ /* 0x000fe40007ffe0ff */
[----:B------:R-:W-:Y:S01]  /*f130*/  LEA.HI.SX32 R94, R94, R89, 0x1b ;  /* 0x000000595e5e7211 */ /* 0x000fe200078fdaff */
[----:B------:R-:W-:Y:S05]  /*f140*/  @!P0 BRA `(.L_x_1440) ;  /* 0x0000001000008947 */ /* 0x000fea0003800000 */
[----:B-1----:R1:W-:Y:S02]  /*f150*/  RED.E.ADD.F32.FTZ.RN.STRONG.GPU [R60.64+-0x1a00], R63 ;  /* 0xffe6003f3c00798e */ /* 0x0023e4000c10e7a0 */
.L_x_1440:
[----:B------:R-:W-:Y:S05]  /*f160*/  BSYNC B0 ;  /* 0x0000000000007941 */ /* 0x000fea0003800000 */
.L_x_1439:
[----:B-1----:R1:W2:Y:S01]  /*f170*/  LDS R63, [R94.X4+0x6a00] ;  /* 0x006a00005e3f7984 */ /* 0x0022a20000004800 */
[----:B------:R-:W-:Y:S01]  /*f180*/  BSSY B0, `(.L_x_1441) ;  /* 0x0000005000007945 */ /* 0x000fe20003800000 */
[----:B0-----:R-:W-:-:S02]  /*f190*/  IADD3 R118, R89, 0xb00, RZ ;  /* 0x00000b0059767810 */ /* 0x001fc40007ffe0ff */
[----:B------:R-:W-:Y:S01]  /*f1a0*/  LEA.HI.SX32 R62, R62, R89, 0x1b ;  /* 0x000000593e3e7211 */ /* 0x000fe200078fdaff */
[----:B------:R-:W-:Y:S05]  /*f1b0*/  @!P1 BRA `(.L_x_1442) ;  /* 0x0000001000009947 */ /* 0x000fea0003800000 */
[----:B--2---:R0:W-:Y:S02]  /*f1c0*/  RED.E.ADD.F32.FTZ.RN.STRONG.GPU [R60.64+-0x1800], R63 ;  /* 0xffe8003f3c00798e */ /* 0x0041e4000c10e7a0 */
.L_x_1442:
[----:B------:R-:W-:Y:S05]  /*f1d0*/  BSYNC B0 ;  /* 0x0000000000007941 */ /* 0x000fea0003800000 */
.L_x_1441:
[----:B0-2---:R0:W2:Y:S01]  /*f1e0*/  LDS R63, [R62.X4+0x6c00] ;  /* 0x006c00003e3f7984 */ /* 0x0050a20000004800 */
[----:B------:R-:W-:Y:S01]  /*f1f0*/  BSSY B0, `(.L_x_1443) ;  /* 0x0000005000007945 */ /* 0x000fe20003800000 */
[----:B-1----:R-:W-:Y:S02]  /*f200*/  IADD3 R94, R89, 0xb80, RZ ;  /* 0x00000b80595e7810 */ /* 0x002fe40007ffe0ff */
[----:B------:R-:W-:Y:S01]  /*f210*/  LEA.HI.SX32 R118, R118, R89, 0x1b ;  /* 0x0000005976767211 */ /* 0x000fe200078fdaff */
[----:B------:R-:W-:Y:S05]  /*f220*/  @!P2 BRA `(.L_x_1444) ;  /* 0x000000100000a947 */ /* 0x000fea0003800000 */
[----:B--2---:R1:W-:Y:S02]  /*f230*/  RED.E.ADD.F32.FTZ.RN.STRONG.GPU [R60.64+-0x1600], R63 ;  /* 0xffea003f3c00798e */ /* 0x0043e4000c10e7a0 */
.L_x_1444:
[----:B------:R-:W-:Y:S05]  /*f240*/  BSYNC B0 ;  /* 0x0000000000007941 */ /* 0x000fea0003800000 */
.L_x_1443:
[----:B-12---:R1:W2:Y:S01]  /*f250*/  LDS R63, [R118.X4+0x6e00] ;  /* 0x006e0000763f7984 */ /* 0x0062a20000004800 */
[----:B------:R-:W-:Y:S01]  /*f260*/  BSSY B0, `(.L_x_1445) ;  /* 0x0000005000007945 */ /* 0x000fe20003800000 */
[----:B0-----:R-:W-:Y:S02]  /*f270*/  IADD3 R62, R89, 0xc00, RZ ;  /* 0x00000c00593e7810 */ /* 0x001fe40007ffe0ff */
[----:B------:R-:W-:Y:S01]  /*f280*/  LEA.HI.SX32 R94, R94, R89, 0x1b ;  /* 0x000000595e5e7211 */ /* 0x000fe200078fdaff */
[----:B------:R-:W-:Y:S05]  /*f290*/  @!P3 BRA `(.L_x_1446) ;  /* 0x000000100000b947 */ /* 0x000fea0003800000 */
[----:B--2---:R0:W-:Y:S02]  /*f2a0*/  RED.E.ADD.F32.FTZ.RN.STRONG.GPU [R60.64+-0x1400], R63 ;  /* 0xffec003f3c00798e */ /* 0x0041e4000c10e7a0 */
.L_x_1446:
[----:B------:R-:W-:Y:S05]  /*f2b0*/  BSYNC B0 ;  /* 0x0000000000007941 */ /* 0x000fea0003800000 */
.L_x_1445:
[----:B0-2---:R0:W2:Y:S01]  /*f2c0*/  LDS R63, [R94.X4+0x7000] ;  /* 0x007000005e3f7984 */ /* 0x0050a20000004800 */
[----:B------:R-:W-:Y:S01]  /*f2d0*/  BSSY B0, `(.L_x_1447) ;  /* 0x0000004000007945 */ /* 0x000fe20003800000 */
[----:B------:R-:W-:Y:S01]  /*f2e0*/  LEA.HI.SX32 R62, R62, R89, 0x1b ;  /* 0x000000593e3e7211 */ /* 0x000fe200078fdaff */
[----:B------:R-:W-:Y:S05]  /*f2f0*/  @!P4 BRA `(.L_x_1448) ;  /* 0x000000100000c947 */ /* 0x000fea0003800000 */
[----:B--2---:R2:W-:Y:S02]  /*f300*/  RED.E.ADD.F32.FTZ.RN.STRONG.GPU [R60.64+-0x1200], R63 ;  /* 0xffee003f3c00798e */ /* 0x0045e4000c10e7a0 */
.L_x_1448:
[----:B------:R-:W-:Y:S05]  /*f310*/  BSYNC B0 ;  /* 0x0000000000007941 */ /* 0x000fea0003800000 */
.L_x_1447:
[----:B--2---:R2:W3:Y:S01]  /*f320*/  LDS R63, [R62.X4+0x7200] ;  /* 0x007200003e3f7984 */ /* 0x0044e20000004800 */
[----:B------:R-:W-:Y:S01]  /*f330*/  BSSY B0, `(.L_x_1449) ;  /* 0x0000005000007945 */ /* 0x000fe20003800000 */
[----:B0-----:R-:W-:-:S02]  /*f340*/  IADD3 R94, R89, 0xc80, RZ ;  /* 0x00000c80595e7810 */ /* 0x001fc40007ffe0ff */
[----:B-1----:R-:W-:Y:S01]  /*f350*/  IADD3 R118, R89, 0xd00, RZ ;  /* 0x00000d0059767810 */ /* 0x002fe20007ffe0ff */
[----:B------:R-:W-:Y:S05]  /*f360*/  @!P5 BRA `(.L_x_1450) ;  /* 0x000000100000d947 */ /* 0x000fea0003800000 */
[----:B---3--:R0:W-:Y:S02]  /*f370*/  RED.E.ADD.F32.FTZ.RN.STRONG.GPU [R60.64+-0x1000], R63 ;  /* 0xfff0003f3c00798e */ /* 0x0081e4000c10e7a0 */
.L_x_1450:
[----:B------:R-:W-:Y:S05]  /*f380*/  BSYNC B0 ;  /* 0x0000000000007941 */ /* 0x000fea0003800000 */
.L_x_1449:
        /* <DEDUP_REMOVED lines=14> */
.L_x_1452:
[----:B0-----:R-:W-:Y:S05]  /*f470*/  BSYNC B0 ;  /* 0x0000000000007941 */ /* 0x001fea0003800000 */
.L_x_1451:
[----:B-1----:R0:W1:Y:S01]  /*f480*/  LDS R63, [R118.X4+0x7600] ;  /* 0x00760000763f7984 */ /* 0x0020620000004800 */
[----:B------:R-:W-:Y:S01]  /*f490*/  BSSY B0, `(.L_x_1453) ;  /* 0x0000005000007945 */ /* 0x000fe20003800000 */
[----:B------:R-:W-:Y:S02]  /*f4a0*/  IADD3 R94, R89, 0xe00, RZ ;  /* 0x00000e00595e7810 */ /* 0x000fe40007ffe0ff */
[----:B------:R-:W-:Y:S01]  /*f4b0*/  LEA.HI.SX32 R62, R62, R89, 0x1b ;  /* 0x000000593e3e7211 */ /* 0x000fe200078fdaff */
[----:B------:R-:W-:Y:S05]  /*f4c0*/  @!P0 BRA `(.L_x_1454) ;  /* 0x0000001000008947 */ /* 0x000fea0003800000 */
[----:B-1----:R1:W-:Y:S02]  /*f4d0*/  RED.E.ADD.F32.FTZ.RN.STRONG.GPU [R60.64+-0xc00], R63 ;  /* 0xfff4003f3c00798e */ /* 0x0023e4000c10e7a0 */
.L_x_1454:
[----:B------:R-:W-:Y:S05]  /*f4e0*/  BSYNC B0 ;  /* 0x0000000000007941 */ /* 0x000fea0003800000 */
.L_x_1453:
[----:B-1----:R1:W2:Y:S01]  /*f4f0*/  LDS R63, [R62.X4+0x7800] ;  /* 0x007800003e3f7984 */ /* 0x0022a20000004800 */
[----:B------:R-:W-:Y:S01]  /*f500*/  BSSY B0, `(.L_x_1455) ;  /* 0x0000005000007945 */ /* 0x000fe20003800000 */
[----:B------:R-:W-:-:S02]  /*f510*/  IADD3 R116, R89, 0xe80, RZ ;  /* 0x00000e8059747810 */ /* 0x000fc40007ffe0ff */
[----:B------:R-:W-:Y:S01]  /*f520*/  LEA.HI.SX32 R94, R94, R89, 0x1b ;  /* 0x000000595e5e7211 */ /* 0x000fe200078fdaff */
[----:B------:R-:W-:Y:S05]  /*f530*/  @!P1 BRA `(.L_x_1456) ;  /* 0x0000001000009947 */ /* 0x000fea0003800000 */
[----:B--2---:R2:W-:Y:S02]  /*f540*/  RED.E.ADD.F32.FTZ.RN.STRONG.GPU [R60.64+-0xa00], R63 ;  /* 0xfff6003f3c00798e */ /* 0x0045e4000c10e7a0 */
.L_x_1456:
[----:B------:R-:W-:Y:S05]  /*f550*/  BSYNC B0 ;  /* 0x0000000000007941 */ /* 0x000fea0003800000 */
.L_x_1455:
[----:B--2---:R2:W3:Y:S01]  /*f560*/  LDS R63, [R94.X4+0x7a00] ;  /* 0x007a00005e3f7984 */ /* 0x0044e20000004800 */
[----:B------:R-:W-:Y:S01]  /*f570*/  BSSY B0, `(.L_x_1457) ;  /* 0x0000005000007945 */ /* 0x000fe20003800000 */
[----:B-1----:R-:W-:Y:S02]  /*f580*/  IADD3 R62, R89, 0xf00, RZ ;  /* 0x00000f00593e7810 */ /* 0x002fe40007ffe0ff */
[----:B------:R-:W-:Y:S01]  /*f590*/  LEA.HI.SX32 R116, R116, R89, 0x1b ;  /* 0x0000005974747211 */ /* 0x000fe200078fdaff */
[----:B------:R-:W-:Y:S05]  /*f5a0*/  @!P2 BRA `(.L_x_1458) ;  /* 0x000000100000a947 */ /* 0x000fea0003800000 */
[----:B---3--:R1:W-:Y:S02]  /*f5b0*/  RED.E.ADD.F32.FTZ.RN.STRONG.GPU [R60.64+-0x800], R63 ;  /* 0xfff8003f3c00798e */ /* 0x0083e4000c10e7a0 */
.L_x_1458:
[----:B------:R-:W-:Y:S05]  /*f5c0*/  BSYNC B0 ;  /* 0x0000000000007941 */ /* 0x000fea0003800000 */
.L_x_1457:
[----:B-1-3--:R1:W3:Y:S01]  /*f5d0*/  LDS R63, [R116.X4+0x7c00] ;  /* 0x007c0000743f7984 */ /* 0x00a2e20000004800 */
[----:B------:R-:W-:Y:S01]  /*f5e0*/  BSSY B0, `(.L_x_1459) ;  /* 0x0000005000007945 */ /* 0x000fe20003800000 */
[----:B--2---:R-:W-:Y:S02]  /*f5f0*/  IADD3 R94, R89, 0xf80, RZ ;  /* 0x00000f80595e7810 */ /* 0x004fe40007ffe0ff */
[----:B------:R-:W-:Y:S01]  /*f600*/  LEA.HI.SX32 R62, R62, R89, 0x1b ;  /* 0x000000593e3e7211 */ /* 0x000fe200078fdaff */
[----:B------:R-:W-:Y:S05]  /*f610*/  @!P3 BRA `(.L_x_1460) ;  /* 0x000000100000b947 */ /* 0x000fea0003800000 */
[----:B---3--:R2:W-:Y:S02]  /*f620*/  RED.E.ADD.F32.FTZ.RN.STRONG.GPU [R60.64+-0x600], R63 ;  /* 0xfffa003f3c00798e */ /* 0x0085e4000c10e7a0 */
.L_x_1460:
[----:B------:R-:W-:Y:S05]  /*f630*/  BSYNC B0 ;  /* 0x0000000000007941 */ /* 0x000fea0003800000 */
.L_x_1459:
[----:B--23--:R2:W3:Y:S01]  /*f640*/  LDS R63, [R62.X4+0x7e00] ;  /* 0x007e00003e3f7984 */ /* 0x00c4e20000004800 */
[----:B------:R-:W-:Y:S01]  /*f650*/  BSSY B0, `(.L_x_1461) ;  /* 0x0000004000007945 */ /* 0x000fe20003800000 */
[----:B------:R-:W-:Y:S01]  /*f660*/  LEA.HI.SX32 R94, R94, R89, 0x1b ;  /* 0x000000595e5e7211 */ /* 0x000fe200078fdaff */
[----:B------:R-:W-:Y:S05]  /*f670*/  @!P4 BRA `(.L_x_1462) ;  /* 0x000000100000c947 */ /* 0x000fea0003800000 */
[----:B---3--:R3:W-:Y:S02]  /*f680*/  RED.E.ADD.F32.FTZ.RN.STRONG.GPU [R60.64+-0x400], R63 ;  /* 0xfffc003f3c00798e */ /* 0x0087e4000c10e7a0 */
.L_x_1462:
[----:B------:R-:W-:Y:S05]  /*f690*/  BSYNC B0 ;  /* 0x0000000000007941 */ /* 0x000fea0003800000 */
.L_x_1461:
[----:B---3--:R3:W4:Y:S01]  /*f6a0*/  LDS R63, [R94.X4+0x8000] ;  /* 0x008000005e3f7984 */ /* 0x0087220000004800 */
[----:B------:R-:W-:Y:S01]  /*f6b0*/  BSSY B0, `(.L_x_1463) ;  /* 0x0000003000007945 */ /* 0x000fe20003800000 */
[----:B------:R-:W-:Y:S05]  /*f6c0*/  @!P5 BRA `(.L_x_1464) ;  /* 0x000000100000d947 */ /* 0x000fea0003800000 */
[----:B----4-:R4:W-:Y:S02]  /*f6d0*/  RED.E.ADD.F32.FTZ.RN.STRONG.GPU [R60.64+-0x200], R63 ;  /* 0xfffe003f3c00798e */ /* 0x0109e4000c10e7a0 */
.L_x_1464:
[----:B------:R-:W-:Y:S05]  /*f6e0*/  BSYNC B0 ;  /* 0x0000000000007941 */ /* 0x000fea0003800000 */
.L_x_1463:
[----:B------:R-:W5:Y:S01]  /*f6f0*/  SHFL.DOWN PT, R123, R91, 0x1, 0x1f ;  /* 0x08201f005b7b7f89 */ /* 0x000f6200000e0000 */
[----:B------:R-:W-:Y:S01]  /*f700*/  ISETP.GT.AND P0, PT, R88, 0x1e, PT ;  /* 0x0000001e5800780c */ /* 0x000fe20003f04270 */
[----:B------:R-:W-:Y:S01]  /*f710*/  FFMA.FTZ R220, R90, R35, R220 ;  /* 0x000000235adc7223 */ /* 0x000fe200000100dc */
[----:B----4-:R-:W-:Y:S01]  /*f720*/  MOV R60, R91 ;  /* 0x0000005b003c7202 */ /* 0x010fe20000000f00 */
[----:B---3--:R-:W3:Y:S01]  /*f730*/  SHFL.DOWN PT, R94, R93, 0x1, 0x1f ;  /* 0x08201f005d5e7f89 */ /* 0x008ee200000e0000 */
[----:B------:R-:W-:Y:S01]  /*f740*/  MOV R61, R93 ;  /* 0x0000005d003d7202 */ /* 0x000fe20000000f00 */
[----:B------:R-:W-:Y:S01]  /*f750*/  FFMA.FTZ R72, R51, R90, R72 ;  /* 0x0000005a33487223 */ /* 0x000fe20000010048 */
[----:B--2---:R-:W-:Y:S01]  /*f760*/  MOV R62, R77 ;  /* 0x0000004d003e7202 */ /* 0x004fe20000000f00 */
[----:B------:R-:W2:Y:S01]  /*f770*/  SHFL.DOWN PT, R125, R77, 0x1, 0x1f ;  /* 0x08201f004d7d7f89 */ /* 0x000ea200000e0000 */
[----:B------:R-:W-:Y:S01]  /*f780*/  MOV R63, R189 ;  /* 0x000000bd003f7202 */ /* 0x000fe20000000f00 */
[----:B------:R-:W-:Y:S01]  /*f790*/  FFMA.FTZ R76, R182, R101, R76 ;  /* 0x00000065b64c7223 */ /* 0x000fe2000001004c */
[----:B------:R-:W-:Y:S01]  /*f7a0*/  ISETP.NE.AND P1, PT, R88, RZ, PT ;  /* 0x000000ff5800720c */ /* 0x000fe20003f25270 */
[----:B-1----:R-:W1:Y:S01]  /*f7b0*/  SHFL.DOWN PT, R116, R189, 0x1, 0x1f ;  /* 0x08201f00bd747f89 */ /* 0x002e6200000e0000 */
[----:B------:R-:W-:Y:S01]  /*f7c0*/  FFMA.FTZ R136, R3, R160, R136 ;  /* 0x000000a003887223 */ /* 0x000fe20000010088 */
[----:B------:R-:W-:Y:S01]  /*f7d0*/  ISETP.NE.AND P2, PT, R89, RZ, PT ;  /* 0x000000ff5900720c */ /* 0x000fe20003f45270 */
[----:B------:R-:W-:Y:S01]  /*f7e0*/  FFMA.FTZ R76, R55, R96, R76 ;  /* 0x00000060374c7223 */ /* 0x000fe2000001004c */
[----:B------:R-:W-:Y:S01]  /*f7f0*/  BSSY B0, `(.L_x_1465) ;  /* 0x0000097000007945 */ /* 0x000fe20003800000 */
[----:B------:R-:W-:-:S02]  /*f800*/  FADD.FTZ R217, R72, R217 ;  /* 0x000000d948d97221 */ /* 0x000fc40000010000 */
[----:B------:R-:W-:Y:S02]  /*f810*/  FADD.FTZ R207, R76, R207 ;  /* 0x000000cf4ccf7221 */ /* 0x000fe40000010000 */
[----:B------:R-:W-:Y:S02]  /*f820*/  FMUL.FTZ R108, R73, R108 ;  /* 0x0000006c496c7220 */ /* 0x000fe40000410000 */
[----:B------:R-:W-:Y:S02]  /*f830*/  FMUL.FTZ R4, R4, R145 ;  /* 0x0000009104047220 */ /* 0x000fe40000410000 */
[----:B-----5:R-:W-:Y:S02]  /*f840*/  @!P0 FADD.FTZ R60, R60, R123 ;  /* 0x0000007b3c3c8221 */ /* 0x020fe40000010000 */
[----:B------:R-:W-:Y:S02]  /*f850*/  FMUL.FTZ R114, R71, R114 ;  /* 0x0000007247727220 */ /* 0x000fe40000410000 */
[----:B---3--:R-:W-:Y:S01]  /*f860*/  @!P0 FADD.FTZ R61, R61, R94 ;  /* 0x0000005e3d3d8221 */ /* 0x008fe20000010000 */
[----:B------:R-:W3:Y:S01]  /*f870*/  SHFL.DOWN PT, R77, R60, 0x2, 0x1f ;  /* 0x08401f003c4d7f89 */ /* 0x000ee200000e0000 */
[----:B------:R-:W-:-:S02]  /*f880*/  FFMA.FTZ R5, R5, R161, R4 ;  /* 0x000000a105057223 */ /* 0x000fc40000010004 */
[----:B--2---:R-:W-:Y:S01]  /*f890*/  @!P0 FADD.FTZ R62, R62, R125 ;  /* 0x0000007d3e3e8221 */ /* 0x004fe20000010000 */
[----:B------:R-:W2:Y:S01]  /*f8a0*/  SHFL.DOWN PT, R94, R61, 0x2, 0x1f ;  /* 0x08401f003d5e7f89 */ /* 0x000ea200000e0000 */
[----:B------:R-:W-:Y:S02]  /*f8b0*/  FFMA.FTZ R114, R176, R119, R114 ;  /* 0x00000077b0727223 */ /* 0x000fe40000010072 */
[----:B-1----:R-:W-:Y:S01]  /*f8c0*/  @!P0 FADD.FTZ R63, R63, R116 ;  /* 0x000000743f3f8221 */ /* 0x002fe20000010000 */
[----:B------:R-:W1:Y:S01]  /*f8d0*/  SHFL.DOWN PT, R91, R62, 0x2, 0x1f ;  /* 0x08401f003e5b7f89 */ /* 0x000e6200000e0000 */
[----:B------:R-:W-:Y:S01]  /*f8e0*/  ISETP.GT.AND P0, PT, R88, 0x1d, PT ;  /* 0x0000001d5800780c */ /* 0x000fe20003f04270 */
[----:B------:R-:W-:Y:S02]  /*f8f0*/  FFMA.FTZ R227, R5, R42, R227 ;  /* 0x0000002a05e37223 */ /* 0x000fe400000100e3 */
[----:B------:R-:W4:Y:S01]  /*f900*/  SHFL.DOWN PT, R116, R63, 0x2, 0x1f ;  /* 0x08401f003f747f89 */ /* 0x000f2200000e0000 */
[----:B------:R-:W-:-:S02]  /*f910*/  FFMA.FTZ R5, R58, R5, R114 ;  /* 0x000000053a057223 */ /* 0x000fc40000010072 */
[----:B------:R-:W-:Y:S02]  /*f920*/  FMUL.FTZ R8, R8, R147 ;  /* 0x0000009308087220 */ /* 0x000fe40000410000 */
[----:B------:R-:W-:Y:S02]  /*f930*/  FADD.FTZ R204, R5, R204 ;  /* 0x000000cc05cc7221 */ /* 0x000fe40000010000 */
[----:B------:R-:W-:Y:S02]  /*f940*/  FFMA.FTZ R9, R9, R163, R8 ;  /* 0x000000a309097223 */ /* 0x000fe40000010008 */
[----:B------:R-:W-:Y:S02]  /*f950*/  FMUL.FTZ R6, R6, R146 ;  /* 0x0000009206067220 */ /* 0x000fe40000410000 */
[----:B------:R-:W-:Y:S02]  /*f960*/  FMUL.FTZ R10, R10, R148 ;  /* 0x000000940a0a7220 */ /* 0x000fe40000410000 */
[----:B---3--:R-:W-:-:S02]  /*f970*/  @!P0 FADD.FTZ R60, R60, R77 ;  /* 0x0000004d3c3c8221 */ /* 0x008fc40000010000 */
[----:B------:R-:W-:Y:S02]  /*f980*/  FMUL.FTZ R14, R14, R150 ;  /* 0x000000960e0e7220 */ /* 0x000fe40000410000 */
[----:B--2---:R-:W-:Y:S01]  /*f990*/  @!P0 FADD.FTZ R61, R61, R94 ;  /* 0x0000005e3d3d8221 */ /* 0x004fe20000010000 */
[----:B------:R-:W2:Y:S01]  /*f9a0*/  SHFL.DOWN PT, R77, R60, 0x4, 0x1f ;  /* 0x08801f003c4d7f89 */ /* 0x000ea200000e0000 */
[----:B------:R-:W-:Y:S02]  /*f9b0*/  FMUL.FTZ R121, R70, R121 ;  /* 0x0000007946797220 */ /* 0x000fe40000410000 */
[----:B-1----:R-:W-:Y:S01]  /*f9c0*/  @!P0 FADD.FTZ R62, R62, R91 ;  /* 0x0000005b3e3e8221 */ /* 0x002fe20000010000 */
[----:B------:R-:W1:Y:S01]  /*f9d0*/  SHFL.DOWN PT, R90, R61, 0x4, 0x1f ;  /* 0x08801f003d5a7f89 */ /* 0x000e6200000e0000 */
[----:B------:R-:W-:Y:S02]  /*f9e0*/  FMUL.FTZ R113, R68, R113 ;  /* 0x0000007144717220 */ /* 0x000fe40000410000 */
[----:B----4-:R-:W-:Y:S01]  /*f9f0*/  @!P0 FADD.FTZ R63, R63, R116 ;  /* 0x000000743f3f8221 */ /* 0x010fe20000010000 */
[----:B------:R-:W3:Y:S01]  /*fa00*/  SHFL.DOWN PT, R91, R62, 0x4, 0x1f ;  /* 0x08801f003e5b7f89 */ /* 0x000ee200000e0000 */
[----:B------:R-:W-:Y:S01]  /*fa10*/  ISETP.GT.AND P0, PT, R88, 0x1b, PT ;  /* 0x0000001b5800780c */ /* 0x000fe20003f04270 */
[----:B------:R-:W-:-:S02]  /*fa20*/  FMUL.FTZ R112, R67, R112 ;  /* 0x0000007043707220 */ /* 0x000fc40000410000 */
[----:B------:R-:W4:Y:S01]  /*fa30*/  SHFL.DOWN PT, R94, R63, 0x4, 0x1f ;  /* 0x08801f003f5e7f89 */ /* 0x000f2200000e0000 */
[----:B------:R-:W-:Y:S02]  /*fa40*/  FMUL.FTZ R12, R12, R149 ;  /* 0x000000950c0c7220 */ /* 0x000fe40000410000 */
[----:B------:R-:W-:Y:S02]  /*fa50*/  FMUL.FTZ R109, R66, R109 ;  /* 0x0000006d426d7220 */ /* 0x000fe40000410000 */
[----:B------:R-:W-:Y:S02]  /*fa60*/  FMUL.FTZ R106, R65, R106 ;  /* 0x0000006a416a7220 */ /* 0x000fe40000410000 */
[----:B------:R-:W-:Y:S02]  /*fa70*/  FMUL.FTZ R16, R16, R151 ;  /* 0x0000009710107220 */ /* 0x000fe40000410000 */
[----:B------:R-:W-:Y:S02]  /*fa80*/  FMUL.FTZ R103, R210, R103 ;  /* 0x00000067d2677220 */ /* 0x000fe40000410000 */
[----:B------:R-:W-:-:S02]  /*fa90*/  FMUL.FTZ R69, R64, R69 ;  /* 0x0000004540457220 */ /* 0x000fc40000410000 */
[----:B--2---:R-:W-:Y:S02]  /*faa0*/  @!P0 FADD.FTZ R60, R60, R77 ;  /* 0x0000004d3c3c8221 */ /* 0x004fe40000010000 */
[----:B------:R-:W-:Y:S02]  /*fab0*/  FFMA.FTZ R6, R7, R162, R6 ;  /* 0x000000a207067223 */ /* 0x000fe40000010006 */
[----:B-1----:R-:W-:Y:S01]  /*fac0*/  @!P0 FADD.FTZ R61, R61, R90 ;  /* 0x0000005a3d3d8221 */ /* 0x002fe20000010000 */
[----:B------:R-:W1:Y:S01]  /*fad0*/  SHFL.DOWN PT, R3, R60, 0x8, 0x1f ;  /* 0x09001f003c037f89 */ /* 0x000e6200000e0000 */
[----:B------:R-:W-:Y:S02]  /*fae0*/  FFMA.FTZ R10, R11, R164, R10 ;  /* 0x000000a40b0a7223 */ /* 0x000fe4000001000a */
[----:B---3--:R-:W-:Y:S01]  /*faf0*/  @!P0 FADD.FTZ R62, R62, R91 ;  /* 0x0000005b3e3e8221 */ /* 0x008fe20000010000 */
[----:B------:R-:W2:Y:S01]  /*fb00*/  SHFL.DOWN PT, R72, R61, 0x8, 0x1f ;  /* 0x09001f003d487f89 */ /* 0x000ea200000e0000 */
[----:B------:R-:W-:-:S02]  /*fb10*/  FFMA.FTZ R14, R15, R166, R14 ;  /* 0x000000a60f0e7223 */ /* 0x000fc4000001000e */
[----:B----4-:R-:W-:Y:S01]  /*fb20*/  @!P0 FADD.FTZ R63, R63, R94 ;  /* 0x0000005e3f3f8221 */ /* 0x010fe20000010000 */
[----:B------:R-:W3:Y:S01]  /*fb30*/  SHFL.DOWN PT, R73, R62, 0x8, 0x1f ;  /* 0x09001f003e497f89 */ /* 0x000ee200000e0000 */
[----:B------:R-:W-:Y:S01]  /*fb40*/  ISETP.GT.AND P0, PT, R88, 0x17, PT ;  /* 0x000000175800780c */ /* 0x000fe20003f04270 */
[----:B------:R-:W-:Y:S02]  /*fb50*/  FFMA.FTZ R75, R188, R75, R100 ;  /* 0x0000004bbc4b7223 */ /* 0x000fe40000010064 */
[----:B------:R-:W4:Y:S01]  /*fb60*/  SHFL.DOWN PT, R76, R63, 0x8, 0x1f ;  /* 0x09001f003f4c7f89 */ /* 0x000f2200000e0000 */
[----:B------:R-:W-:Y:S02]  /*fb70*/  FFMA.FTZ R79, R186, R79, R102 ;  /* 0x0000004fba4f7223 */ /* 0x000fe40000010066 */
[----:B------:R-:W-:Y:S02]  /*fb80*/  FFMA.FTZ R98, R184, R99, R98 ;  /* 0x00000063b8627223 */ /* 0x000fe40000010062 */
[----:B------:R-:W-:-:S02]  /*fb90*/  FFMA.FTZ R95, R180, R95, R97 ;  /* 0x0000005fb45f7223 */ /* 0x000fc40000010061 */
[----:B------:R-:W-:Y:S02]  /*fba0*/  FFMA.FTZ R108, R178, R117, R108 ;  /* 0x00000075b26c7223 */ /* 0x000fe4000001006c */
[----:B------:R-:W-:Y:S02]  /*fbb0*/  FFMA.FTZ R115, R174, R115, R121 ;  /* 0x00000073ae737223 */ /* 0x000fe40000010079 */
[----:B------:R-:W-:Y:S02]  /*fbc0*/  FFMA.FTZ R111, R172, R111, R113 ;  /* 0x0000006fac6f7223 */ /* 0x000fe40000010071 */
[----:B-1----:R-:W-:Y:S02]  /*fbd0*/  @!P0 FADD.FTZ R60, R60, R3 ;  /* 0x000000033c3c8221 */ /* 0x002fe40000010000 */
[----:B------:R-:W-:Y:S02]  /*fbe0*/  FFMA.FTZ R107, R170, R107, R112 ;  /* 0x0000006baa6b7223 */ /* 0x000fe40000010070 */
[----:B--2---:R-:W-:Y:S01]  /*fbf0*/  @!P0 FADD.FTZ R61, R61, R72 ;  /* 0x000000483d3d8221 */ /* 0x004fe20000010000 */
[----:B------:R-:W1:Y:S01]  /*fc00*/  SHFL.DOWN PT, R3, R60, 0x10, 0x1f ;  /* 0x0a001f003c037f89 */ /* 0x000e6200000e0000 */
[----:B------:R-:W-:-:S02]  /*fc10*/  FFMA.FTZ R13, R13, R165, R12 ;  /* 0x000000a50d0d7223 */ /* 0x000fc4000001000c */
[----:B---3--:R-:W-:Y:S01]  /*fc20*/  @!P0 FADD.FTZ R62, R62, R73 ;  /* 0x000000493e3e8221 */ /* 0x008fe20000010000 */
[----:B------:R-:W2:Y:S01]  /*fc30*/  SHFL.DOWN PT, R4, R61, 0x10, 0x1f ;  /* 0x0a001f003d047f89 */ /* 0x000ea200000e0000 */
        /* <DEDUP_REMOVED lines=11> */
[----:B------:R-:W-:Y:S02]  /*fcf0*/  FFMA.FTZ R228, R6, R43, R228 ;  /* 0x0000002b06e47223 */ /* 0x000fe400000100e4 */
[----:B-1----:R-:W-:-:S02]  /*fd00*/  @!P0 FADD.FTZ R60, R60, R3 ;  /* 0x000000033c3c8221 */ /* 0x002fc40000010000 */
[----:B------:R-:W-:Y:S02]  /*fd10*/  FMUL.FTZ R3, R0, R152 ;  /* 0x0000009800037220 */ /* 0x000fe40000410000 */
[----:B--2---:R-:W-:Y:S02]  /*fd20*/  @!P0 FADD.FTZ R61, R61, R4 ;  /* 0x000000043d3d8221 */ /* 0x004fe40000010000 */
[----:B------:R-:W-:Y:S02]  /*fd30*/  FFMA.FTZ R2, R2, R168, R3 ;  /* 0x000000a802027223 */ /* 0x000fe40000010003 */
[----:B---3--:R-:W-:Y:S02]  /*fd40*/  @!P0 FADD.FTZ R62, R62, R5 ;  /* 0x000000053e3e8221 */ /* 0x008fe40000010000 */
[----:B------:R-:W-:Y:S02]  /*fd50*/  FFMA.FTZ R230, R10, R45, R230 ;  /* 0x0000002d0ae67223 */ /* 0x000fe400000100e6 */
[----:B----4-:R-:W-:-:S02]  /*fd60*/  @!P0 FADD.FTZ R63, R63, R8 ;  /* 0x000000083f3f8221 */ /* 0x010fc40000010000 */
        /* <DEDUP_REMOVED lines=18> */
[----:B------:R-:W-:-:S02]  /*fe90*/  FADD.FTZ R208, R131, R208 ;  /* 0x000000d083d07221 */ /* 0x000fc40000010000 */
[----:B------:R-:W-:Y:S02]  /*fea0*/  FFMA.FTZ R225, R135, R40, R225 ;  /* 0x0000002887e17223 */ /* 0x000fe400000100e1 */
[----:B------:R-:W-:Y:S02]  /*feb0*/  FFMA.FTZ R226, R136, R41, R226 ;  /* 0x0000002988e27223 */ /* 0x000fe400000100e2 */
[----:B------:R-:W-:Y:S02]  /*fec0*/  FADD.FTZ R206, R95, R206 ;  /* 0x000000ce5fce7221 */ /* 0x000fe40000010000 */
[----:B------:R-:W-:Y:S02]  /*fed0*/  FADD.FTZ R205, R108, R205 ;  /* 0x000000cd6ccd7221 */ /* 0x000fe40000010000 */
        /* <DEDUP_REMOVED lines=13> */
[----:B-1----:R-:W-:Y:S01]  /*ffb0*/  ULDC UR34, c[0x0][0x174] ;  /* 0x00005d0000227ab9 */ /* 0x002fe20000000800 */
[----:B------:R-:W1:Y:S01]  /*ffc0*/  LDS.128 R4, [0x8420] ;  /* 0x00842000ff047984 */ /* 0x000e620000000c00 */
[----:B------:R-:W-:-:S02]  /*ffd0*/  UISETP.NE.AND UP0, UPT, UR24, UR34, UPT ;  /* 0x000000221800728c */ /* 0x000fc4000bf05270 */
[----:B------:R-:W-:Y:S01]  /*ffe0*/  USHF.L.U32 UR34, UR7, 0x3, URZ ;  /* 0x0000000307227899 */ /* 0x000fe2000800063f */
[----:B------:R-:W2:Y:S03]  /*fff0*/  LDS.128 R8, [0x8430] ;  /* 0x00843000ff087984 */ /* 0x000ea60000000c00 */
[----:B------:R-:W-:Y:S01]  /*10000*/  PLOP3.LUT P0, PT, PT, PT, UP0, 0x80, 0x0 ;  /* 0x000000000000781c */ /* 0x000fe20003f0f008 */
[----:B------:R-:W3:-:S12]  /*10010*/  LDS.128 R12, [0x8440] ;  /* 0x00844000ff0c7984 */ /* 0x000ed80000000c00 */
[----:B------:R-:W4:Y:S04]  /*10020*/  @P0 LDS.64 R16, [UR34+0xc480] ;  /* 0x00c48022ff100984 */ /* 0x000f280008000a00 */
[----:B------:R-:W5:Y:S01]  /*10030*/  @P0 LDS.64 R2, [UR34+0xbc80] ;  /* 0x00bc8022ff020984 */ /* 0x000f620008000a00 */
[----:B-1----:R-:W-:Y:S02]  /*10040*/  FADD.FTZ R64, R63, R7 ;  /* 0x000000073f407221 */ /* 0x002fe40000010000 */
[----:B------:R-:W-:Y:S02]  /*10050*/  FADD.FTZ R0, R61, R5 ;  /* 0x000000053d007221 */ /* 0x000fe40000010000 */
[----:B------:R-:W-:Y:S02]  /*10060*/  FADD.FTZ R7, R62, R6 ;  /* 0x000000063e077221 */ /* 0x000fe40000010000 */
[----:B------:R-:W-:-:S02]  /*10070*/  FADD.FTZ R5, R60, R4 ;  /* 0x000000043c057221 */ /* 0x000fc40000010000 */
[----:B--2---:R-:W-:Y:S02]  /*10080*/  FADD.FTZ R64, R64, R11 ;  /* 0x0000000b40407221 */ /* 0x004fe40000010000 */
        /* <DEDUP_REMOVED lines=13> */
.L_x_1466:
[----:B-1----:R-:W-:Y:S05]  /*10160*/  BSYNC B0 ;  /* 0x0000000000007941 */ /* 0x002fea0003800000 */
.L_x_1465:
[----:B------:R-:W-:Y:S02]  /*10170*/  UIADD3 UR7, UR7, 0x1, URZ ;  /* 0x0000000107077890 */ /* 0x000fe4000fffe03f */
[----:B------:R-:W-:-:S02]  /*10180*/  ULDC UR34, c[0x0][0x16c] ;  /* 0x00005b0000227ab9 */ /* 0x000fc40000000800 */
[----:B------:R-:W-:Y:S02]  /*10190*/  UISETP.GE.AND UP0, UPT, UR7, UR34, UPT ;  /* 0x000000220700728c */ /* 0x000fe4000bf06270 */
[----:B------:R-:W-:-:S04]  /*101a0*/  UIADD3 UR8, UP1, UR8, 0x1, URZ ;  /* 0x0000000108087890 */ /* 0x000fc8000ff3e03f */
[----:B------:R-:W-:Y:S01]  /*101b0*/  PLOP3.LUT P0, PT, PT, PT, UP0, 0x80, 0x0 ;  /* 0x000000000000781c */ /* 0x000fe20003f0f008 */
[----:B------:R-:W-:-:S12]  /*101c0*/  UIADD3.X UR9, URZ, UR9, URZ, UP1, !UPT ;  /* 0x000000093f097290 */ /* 0x000fd80008ffe43f */
[----:B0-----:R-:W-:Y:S01]  /*101d0*/  @P0 CALL.REL.NOINC `(.L_x_1366) ;  /* 0x0000001000000944 */ /* 0x001fe20003c00000 */
[----:B------:R-:W-:Y:S05]  /*101e0*/  BRA `(.L_x_1467) ;  /* 0xffff6b6000007947 */ /* 0x000fea000383ffff */
.L_x_1366:
        /* <DEDUP_REMOVED lines=10> */
[----:B0-----:R-:W-:Y:S01]  /*10290*/  MOV R2, RZ ;  /* 0x000000ff00027202 */ /* 0x001fe20000000f00 */
[----:B------:R-:W4:Y:S01]  /*102a0*/  LDL R64, [R1+0x8] ;  /* 0x0000080001407983 */ /* 0x000f220000100800 */
[----:B------:R-:W-:-:S02]  /*102b0*/  LOP3.LUT R25, R87, 0x80, RZ, 0xfc, !PT ;  /* 0x0000008057197812 */ /* 0x000fc400078efcff */
[----:B------:R-:W-:Y:S01]  /*102c0*/  MOV R0, RZ ;  /* 0x000000ff00007202 */ /* 0x000fe20000000f00 */
[----:B------:R-:W3:Y:S01]  /*102d0*/  LDL R62, [R1+0x4] ;  /* 0x00000400013e7983 */ /* 0x000ee20000100800 */
[----:B------:R-:W-:Y:S02]  /*102e0*/  LOP3.LUT R23, R87, 0xa0, RZ, 0xfc, !PT ;  /* 0x000000a057177812 */ /* 0x000fe400078efcff */
[----:B------:R-:W-:Y:S01]  /*102f0*/  MOV R4, RZ ;  /* 0x000000ff00047202 */ /* 0x000fe20000000f00 */
[----:B------:R-:W3:Y:S01]  /*10300*/  LDL R60, [R1] ;  /* 0x00000000013c7983 */ /* 0x000ee20000100800 */
[-C--:B------:R-:W-:Y:S02]  /*10310*/  ISETP.GE.AND P3, PT, R29, R74.reuse, PT ;  /* 0x0000004a1d00720c */ /* 0x080fe40003f66270 */
[----:B------:R-:W-:Y:S02]  /*10320*/  ISETP.GE.AND P4, PT, R27, R74, PT ;  /* 0x0000004a1b00720c */ /* 0x000fe40003f86270 */
[C---:B------:R-:W-:Y:S01]  /*10330*/  LOP3.LUT R21, R87.reuse, 0xc0, RZ, 0xfc, !PT ;  /* 0x000000c057157812 */ /* 0x040fe200078efcff */
[----:B------:R-:W4:Y:S01]  /*10340*/  @!P2 LDG.E R2, [R194.64+0x80] ;  /* 0x00008020c202a981 */ /* 0x000f22000c1e1900 */
[----:B------:R-:W-:-:S02]  /*10350*/  LOP3.LUT R19, R87, 0xe0, RZ, 0xfc, !PT ;  /* 0x000000e057137812 */ /* 0x000fc400078efcff */
[----:B------:R-:W-:Y:S02]  /*10360*/  LOP3.LUT R17, R87, 0x100, RZ, 0xfc, !PT ;  /* 0x0000010057117812 */ /* 0x000fe400078efcff */
[-C--:B------:R-:W-:Y:S02]  /*10370*/  ISETP.GE.AND P5, PT, R25, R74.reuse, PT ;  /* 0x0000004a1900720c */ /* 0x080fe40003fa6270 */
[----:B------:R-:W-:Y:S01]  /*10380*/  LOP3.LUT R15, R87, 0x120, RZ, 0xfc, !PT ;  /* 0x00000120570f7812 */ /* 0x000fe200078efcff */
[----:B------:R-:W3:Y:S01]  /*10390*/  @!P3 LDG.E R0, [R194.64+0x100] ;  /* 0x00010020c200b981 */ /* 0x000ee2000c1e1900 */
[----:B------:R-:W-:Y:S02]  /*103a0*/  ISETP.GE.AND P0, PT, R23, R74, PT ;  /* 0x0000004a1700720c */ /* 0x000fe40003f06270 */
[----:B------:R-:W-:Y:S01]  /*103b0*/  MOV R33, RZ ;  /* 0x000000ff00217202 */ /* 0x000fe20000000f00 */
[----:B------:R-:W3:Y:S01]  /*103c0*/  @!P4 LDG.E R4, [R194.64+0x180] ;  /* 0x00018020c204c981 */ /* 0x000ee2000c1e1900 */
        /* <DEDUP_REMOVED lines=17> */
[----:B------:R-:W-:Y:S02]  /*104e0*/  LOP3.LUT R3, R87, 0x1e0, RZ, 0xfc, !PT ;  /* 0x000001e057037812 */ /* 0x000fe400078efcff */
[-C--:B------:R-:W-:Y:S01]  /*104f0*/  ISETP.GE.AND P0, PT, R11, R74.reuse, PT ;  /* 0x0000004a0b00720c */ /* 0x080fe20003f06270 */
[----:B------:R-:W3:Y:S01]  /*10500*/  @!P2 LDG.E R8, [R194.64+0x380] ;  /* 0x00038020c208a981 */ /* 0x000ee2000c1e1900 */
[----:B------:R-:W-:-:S03]  /*10510*/  ISETP.GE.AND P2, PT, R7, R74, PT ;  /* 0x0000004a0700720c */ /* 0x000fc60003f46270 */
[----:B------:R-:W3:Y:S01]  /*10520*/  @!P3 LDG.E R37, [R194.64+0x400] ;  /* 0x00040020c225b981 */ /* 0x000ee2000c1e1900 */
[----:B------:R-:W-:-:S03]  /*10530*/  ISETP.GE.AND P3, PT, R5, R74, PT ;  /* 0x0000004a0500720c */ /* 0x000fc60003f66270 */
[----:B------:R-:W3:Y:S01]  /*10540*/  @!P4 LDG.E R10, [R194.64+0x480] ;  /* 0x00048020c20ac981 */ /* 0x000ee2000c1e1900 */
[----:B------:R-:W-:Y:S02]  /*10550*/  ISETP.GE.AND P4, PT, R3, R74, PT ;  /* 0x0000004a0300720c */ /* 0x000fe40003f86270 */
[----:B------:R-:W-:Y:S02]  /*10560*/  MOV R39, RZ ;  /* 0x000000ff00277202 */ /* 0x000fe40000000f00 */
[----:B------:R-:W-:Y:S02]  /*10570*/  MOV R12, RZ ;  /* 0x000000ff000c7202 */ /* 0x000fe40000000f00 */
[----:B------:R-:W-:Y:S02]  /*10580*/  MOV R41, RZ ;  /* 0x000000ff00297202 */ /* 0x000fe40000000f00 */
[----:B------:R-:W-:Y:S01]  /*10590*/  MOV R14, RZ ;  /* 0x000000ff000e7202 */ /* 0x000fe20000000f00 */
[----:B------:R-:W3:Y:S01]  /*105a0*/  @!P5 LDG.E R39, [R194.64+0x500] ;  /* 0x00050020c227d981 */ /* 0x000ee2000c1e1900 */
        /* <DEDUP_REMOVED lines=8> */
[----:B------:R1:W5:Y:S10]  /*10630*/  LDL.64 R78, [R1+0x10] ;  /* 0x00001000014e7983 */ /* 0x0003740000100a00 */
[----:B------:R-:W2:Y:S01]  /*10640*/  @!P1 LDG.E R35, [R194.64+0x300] ;  /* 0x00030020c2239981 */ /* 0x000ea2000c1e1900 */
[----:B------:R-:W-:-:S13]  /*10650*/  ISETP.GE.AND P1, PT, R9, R74, PT ;  /* 0x0000004a0900720c */ /* 0x000fda0003f26270 */
[----:B------:R-:W2:Y:S04]  /*10660*/  @!P1 LDG.E R41, [R194.64+0x600] ;  /* 0x00060020c2299981 */ /* 0x000ea8000c1e1900 */
[----:B---3--:R-:W-:Y:S04]  /*10670*/  STS [R66.X4], R61 ;  /* 0x0000003d42007388 */ /* 0x008fe80000004800 */
        /* <DEDUP_REMOVED lines=22> */
[----:B------:R-:W0:Y:S01]  /*107e0*/  LDS R0, [R86.X4+0x14] ;  /* 0x0000140056007984 */ /* 0x000e220000004800 */
[----:B--2---:R-:W-:Y:S01]  /*107f0*/  FADD.FTZ R18, R4, UR5 ;  /* 0x0000000504127e21 */ /* 0x004fe20008010000 */
[----:B------:R-:W-:Y:S02]  /*10800*/  FSETP.GTU.FTZ.AND P4, PT, R8, 20, PT ;  /* 0x41a000000800780b */ /* 0x000fe40003f9c000 */
[----:B------:R-:W-:Y:S01]  /*10810*/  LDS R4, [R86.X4+0x1c] ;  /* 0x00001c0056047984 */ /* 0x000fe20000004800 */
[----:B---3--:R-:W-:Y:S01]  /*10820*/  FADD.FTZ R6, R6, UR5 ;  /* 0x0000000506067e21 */ /* 0x008fe20008010000 */
[----:B------:R-:W-:Y:S01]  /*10830*/  FSETP.GTU.FTZ.AND P0, PT, R18, 20, PT ;  /* 0x41a000001200780b */ /* 0x000fe20003f1c000 */
[----:B----4-:R-:W-:-:S03]  /*10840*/  FADD.FTZ R12, R2, UR5 ;  /* 0x00000005020c7e21 */ /* 0x010fc60008010000 */
[----:B------:R-:W-:Y:S01]  /*10850*/  FSETP.GTU.FTZ.AND P1, PT, R6, 20, PT ;  /* 0x41a000000600780b */ /* 0x000fe20003f3c000 */
[----:B------:R-:W2:Y:S01]  /*10860*/  LDS R2, [R86.X4+0x18] ;  /* 0x0000180056027984 */ /* 0x000ea20000004800 */
[----:B------:R-:W-:-:S03]  /*10870*/  FSETP.GTU.FTZ.AND P5, PT, R12, 20, PT ;  /* 0x41a000000c00780b */ /* 0x000fc60003fbc000 */
[----:B------:R-:W-:-:S04]  /*10880*/  @!P4 FMUL.FTZ R8, R8, -1.4426950216293334961 ;  /* 0xbfb8aa3b0808c820 */ /* 0x000fc80000410000 */
[----:B------:R-:W-:Y:S01]  /*10890*/  @!P0 FMUL.FTZ R16, R18, -1.4426950216293334961 ;  /* 0xbfb8aa3b12108820 */ /* 0x000fe20000410000 */
[----:B------:R3:W4:Y:S03]  /*108a0*/  @!P4 MUFU.EX2 R10, R8 ;  /* 0x00000008000ac308 */ /* 0x0007260000000800 */
[----:B------:R-:W-:Y:S02]  /*108b0*/  @!P1 FMUL.FTZ R18, R6, -1.4426950216293334961 ;  /* 0xbfb8aa3b06129820 */ /* 0x000fe40000410000 */
[----:B------:R-:W0:Y:S01]  /*108c0*/  LDS R6, [R86.X4+0x20] ;  /* 0x0000200056067984 */ /* 0x000e220000004800 */
[----:B------:R-:W-:-:S03]  /*108d0*/  @!P5 FMUL.FTZ R14, R12, -1.4426950216293334961 ;  /* 0xbfb8aa3b0c0ed820 */ /* 0x000fc60000410000 */
[----:B---3--:R-:W3:Y:S03]  /*108e0*/  LDS R8, [R86.X4+0x24] ;  /* 0x0000240056087984 */ /* 0x008ee60000004800 */
[----:B------:R-:W1:Y:S08]  /*108f0*/  @!P5 MUFU.EX2 R14, R14 ;  /* 0x0000000e000ed308 */ /* 0x000e700000000800 */
[----:B------:R-:W2:Y:S01]  /*10900*/  @!P0 MUFU.EX2 R16, R16 ;  /* 0x0000001000108308 */ /* 0x000ea20000000800 */
[----:B----4-:R-:W-:-:S02]  /*10910*/  @!P4 FADD.FTZ R12, R10, 1 ;  /* 0x3f8000000a0cc421 */ /* 0x010fc40000010000 */
[----:B------:R-:W4:Y:S01]  /*10920*/  LDS R10, [R86.X4+0x28] ;  /* 0x00002800560a7984 */ /* 0x000f220000004800 */
[----:B-1----:R-:W-:-:S04]  /*10930*/  @!P5 FADD.FTZ R14, R14, 1 ;  /* 0x3f8000000e0ed421 */ /* 0x002fc80000010000 */
[----:B------:R-:W1:Y:S01]  /*10940*/  @!P4 MUFU.RCP R33, R12 ;  /* 0x0000000c0021c308 */ /* 0x000e620000001000 */
[----:B--2---:R-:W-:-:S07]  /*10950*/  @!P0 FADD.FTZ R16, R16, 1 ;  /* 0x3f80000010108421 */ /* 0x004fce0000010000 */
[----:B------:R-:W2:Y:S08]  /*10960*/  @!P5 MUFU.RCP R14, R14 ;  /* 0x0000000e000ed308 */ /* 0x000eb00000001000 */
[----:B------:R-:W2:Y:S01]  /*10970*/  @!P0 MUFU.RCP R35, R16 ;  /* 0x0000001000238308 */ /* 0x000ea20000001000 */
[----:B0-----:R-:W-:Y:S02]  /*10980*/  FADD.FTZ R0, R0, UR5 ;  /* 0x0000000500007e21 */ /* 0x001fe40008010000 */
[----:B------:R-:W-:-:S02]  /*10990*/  FADD.FTZ R2, R2, UR5 ;  /* 0x0000000502027e21 */ /* 0x000fc40008010000 */
[----:B------:R-:W-:-:S03]  /*109a0*/  FADD.FTZ R4, R4, UR5 ;  /* 0x0000000504047e21 */ /* 0x000fc60008010000 */
[----:B------:R-:W0:Y:S01]  /*109b0*/  @!P1 MUFU.EX2 R18, R18 ;  /* 0x0000001200129308 */ /* 0x000e220000000800 */
[----:B------:R-:W-:Y:S02]  /*109c0*/  FADD.FTZ R6, R6, UR5 ;  /* 0x0000000506067e21 */ /* 0x000fe40008010000 */
[----:B---3--:R-:W-:Y:S01]  /*109d0*/  FADD.FTZ R8, R8, UR5 ;  /* 0x0000000508087e21 */ /* 0x008fe20008010000 */
[----:B------:R-:W-:Y:S01]  /*109e0*/  FSETP.GTU.FTZ.AND P2, PT, R0, 20, PT ;  /* 0x41a000000000780b */ /* 0x000fe20003f5c000 */
[----:B-1----:R-:W-:Y:S01]  /*109f0*/  @!P4 FMUL.FTZ R196, R196, R33 ;  /* 0x00000021c4c4c220 */ /* 0x002fe20000410000 */
[----:B------:R-:W-:Y:S01]  /*10a00*/  FSETP.GTU.FTZ.AND P3, PT, R2, 20, PT ;  /* 0x41a000000200780b */ /* 0x000fe20003f7c000 */
[----:B--2---:R-:W-:Y:S01]  /*10a10*/  @!P5 FMUL.FTZ R197, R197, R14 ;  /* 0x0000000ec5c5d220 */ /* 0x004fe20000410000 */
[----:B------:R-:W-:Y:S01]  /*10a20*/  FSETP.GTU.FTZ.AND P4, PT, R4, 20, PT ;  /* 0x41a000000400780b */ /* 0x000fe20003f9c000 */
[----:B------:R-:W-:Y:S01]  /*10a30*/  @!P0 FMUL.FTZ R198, R198, R35 ;  /* 0x00000023c6c68220 */ /* 0x000fe20000410000 */
[----:B------:R-:W-:-:S02]  /*10a40*/  FSETP.GTU.FTZ.AND P5, PT, R6, 20, PT ;  /* 0x41a000000600780b */ /* 0x000fc40003fbc000 */
[----:B------:R-:W-:Y:S01]  /*10a50*/  FSETP.GTU.FTZ.AND P0, PT, R8, 20, PT ;  /* 0x41a000000800780b */ /* 0x000fe20003f1c000 */
[----:B0-----:R-:W-:-:S04]  /*10a60*/  @!P1 FADD.FTZ R18, R18, 1 ;  /* 0x3f80000012129421 */ /* 0x001fc80000010000 */
[----:B------:R-:W-:Y:S02]  /*10a70*/  @!P2 FMUL.FTZ R0, R0, -1.4426950216293334961 ;  /* 0xbfb8aa3b0000a820 */ /* 0x000fe40000410000 */
[----:B------:R-:W-:Y:S02]  /*10a80*/  @!P3 FMUL.FTZ R2, R2, -1.4426950216293334961 ;  /* 0xbfb8aa3b0202b820 */ /* 0x000fe40000410000 */
[----:B------:R-:W-:Y:S02]  /*10a90*/  @!P4 FMUL.FTZ R4, R4, -1.4426950216293334961 ;  /* 0xbfb8aa3b0404c820 */ /* 0x000fe40000410000 */
[----:B------:R-:W-:Y:S01]  /*10aa0*/  @!P5 FMUL.FTZ R6, R6, -1.4426950216293334961 ;  /* 0xbfb8aa3b0606d820 */ /* 0x000fe20000410000 */
[----:B------:R-:W0:Y:S01]  /*10ab0*/  @!P1 MUFU.RCP R18, R18 ;  /* 0x0000001200129308 */ /* 0x000e220000001000 */
[----:B------:R-:W-:Y:S02]  /*10ac0*/  @!P0 FMUL.FTZ R8, R8, -1.4426950216293334961 ;  /* 0xbfb8aa3b08088820 */ /* 0x000fe40000410000 */
[----:B----4-:R-:W-:-:S05]  /*10ad0*/  FADD.FTZ R12, R10, UR5 ;  /* 0x000000050a0c7e21 */ /* 0x010fca0008010000 */
[----:B------:R-:W1:Y:S08]  /*10ae0*/  @!P2 MUFU.EX2 R0, R0 ;  /* 0x000000000000a308 */ /* 0x000e700000000800 */
[----:B------:R-:W2:Y:S08]  /*10af0*/  @!P3 MUFU.EX2 R2, R2 ;  /* 0x000000020002b308 */ /* 0x000eb00000000800 */
[----:B------:R-:W3:Y:S08]  /*10b00*/  @!P4 MUFU.EX2 R4, R4 ;  /* 0x000000040004c308 */ /* 0x000ef00000000800 */
[----:B------:R-:W4:Y:S08]  /*10b10*/  @!P5 MUFU.EX2 R6, R6 ;  /* 0x000000060006d308 */ /* 0x000f300000000800 */
[----:B------:R4:W4:Y:S01]  /*10b20*/  @!P0 MUFU.EX2 R10, R8 ;  /* 0x00000008000a8308 */ /* 0x0009220000000800 */
[----:B0-----:R-:W-:Y:S01]  /*10b30*/  @!P1 FMUL.FTZ R201, R201, R18 ;  /* 0x00000012c9c99220 */ /* 0x001fe20000410000 */
[----:B------:R-:W-:Y:S01]  /*10b40*/  FSETP.GTU.FTZ.AND P1, PT, R12, 20, PT ;  /* 0x41a000000c00780b */ /* 0x000fe20003f3c000 */
[----:B-1----:R-:W-:-:S02]  /*10b50*/  @!P2 FADD.FTZ R0, R0, 1 ;  /* 0x3f8000000000a421 */ /* 0x002fc40000010000 */
[----:B--2---:R-:W-:Y:S02]  /*10b60*/  @!P3 FADD.FTZ R2, R2, 1 ;  /* 0x3f8000000202b421 */ /* 0x004fe40000010000 */
[----:B---3--:R-:W-:Y:S02]  /*10b70*/  @!P4 FADD.FTZ R4, R4, 1 ;  /* 0x3f8000000404c421 */ /* 0x008fe40000010000 */
[----:B----4-:R-:W-:Y:S01]  /*10b80*/  @!P5 FADD.FTZ R8, R6, 1 ;  /* 0x3f8000000608d421 */ /* 0x010fe20000010000 */
[----:B------:R0:W-:Y:S01]  /*10b90*/  @!P2 MUFU.RCP R43, R0 ;  /* 0x00000000002ba308 */ /* 0x0001e20000001000 */
[----:B------:R-:W-:Y:S01]  /*10ba0*/  LDS R6, [R86.X4+0x38] ;  /* 0x0000380056067984 */ /* 0x000fe20000004800 */
[----:B------:R-:W-:-:S06]  /*10bb0*/  @!P0 FADD.FTZ R10, R10, 1 ;  /* 0x3f8000000a0a8421 */ /* 0x000fcc0000010000 */
[----:B------:R1:W-:Y:S01]  /*10bc0*/  @!P3 MUFU.RCP R42, R2 ;  /* 0x00000002002ab308 */ /* 0x0003e20000001000 */
[----:B0-----:R-:W-:Y:S01]  /*10bd0*/  LDS R0, [R86.X4+0x2c] ;  /* 0x00002c0056007984 */ /* 0x001fe20000004800 */
[----:B------:R-:W-:-:S06]  /*10be0*/  @!P1 FMUL.FTZ R12, R12, -1.4426950216293334961 ;  /* 0xbfb8aa3b0c0c9820 */ /* 0x000fcc0000410000 */
[----:B------:R0:W-:Y:S01]  /*10bf0*/  @!P4 MUFU.RCP R45, R4 ;  /* 0x00000004002dc308 */ /* 0x0001e20000001000 */
[----:B-1----:R-:W1:Y:S01]  /*10c00*/  LDS R2, [R86.X4+0x30] ;  /* 0x0000300056027984 */ /* 0x002e620000004800 */
[----:B------:R-:W-:-:S06]  /*10c10*/  SHF.L.U32 R14, R89, 0x4, RZ ;  /* 0x00000004590e7819 */ /* 0x000fcc00000006ff */
[----:B------:R2:W-:Y:S01]  /*10c20*/  @!P5 MUFU.RCP R44, R8 ;  /* 0x00000008002cd308 */ /* 0x0005e20000001000 */
[----:B0-----:R-:W0:Y:S07]  /*10c30*/  LDS R4, [R86.X4+0x34] ;  /* 0x0000340056047984 */ /* 0x001e2e0000004800 */
[----:B------:R3:W-:Y:S01]  /*10c40*/  @!P0 MUFU.RCP R47, R10 ;  /* 0x0000000a002f8308 */ /* 0x0007e20000001000 */
[----:B--2---:R-:W2:Y:S04]  /*10c50*/  LDS R8, [R86.X4+0x3c] ;  /* 0x00003c0056087984 */ /* 0x004ea80000004800 */
[----:B---3--:R-:W3:Y:S04]  /*10c60*/  LDS R10, [R86.X4] ;  /* 0x00000000560a7984 */ /* 0x008ee80000004800 */
[----:B------:R-:W-:Y:S01]  /*10c70*/  BAR.SYNC.DEFER_BLOCKING 0x0 ;  /* 0x0000000000007b1d */ /* 0x000fe20000010000 */
[----:B------:R-:W-:-:S05]  /*10c80*/  LOP3.LUT R33, R14, 0xfffffe00, RZ, 0xc0, !PT ;  /* 0xfffffe000e217812 */ /* 0x000fca00078ec0ff */
[----:B------:R-:W4:Y:S01]  /*10c90*/  @!P1 MUFU.EX2 R12, R12 ;  /* 0x0000000c000c9308 */ /* 0x000f220000000800 */
[----:B------:R-:W-:-:S04]  /*10ca0*/  LEA R49, R88, R33, 0x4 ;  /* 0x0000002158317211 */ /* 0x000fc800078e20ff */
[C---:B------:R-:W-:Y:S02]  /*10cb0*/  IADD3 R14, R49.reuse, 0x1, RZ ;  /* 0x00000001310e7810 */ /* 0x040fe40007ffe0ff */
[C---:B------:R-:W-:Y:S02]  /*10cc0*/  IADD3 R16, R49.reuse, 0x2, RZ ;  /* 0x0000000231107810 */ /* 0x040fe40007ffe0ff */
[C---:B------:R-:W-:Y:S02]  /*10cd0*/  IADD3 R18, R49.reuse, 0x3, RZ ;  /* 0x0000000331127810 */ /* 0x040fe40007ffe0ff */
[C---:B------:R-:W-:Y:S02]  /*10ce0*/  IADD3 R20, R49.reuse, 0x4, RZ ;  /* 0x0000000431147810 */ /* 0x040fe40007ffe0ff */
[----:B------:R-:W-:Y:S02]  /*10cf0*/  IADD3 R22, R49, 0x5, RZ ;  /* 0x0000000531167810 */ /* 0x000fe40007ffe0ff */
[----:B------:R-:W-:-:S02]  /*10d00*/  LEA.HI.SX32 R14, R14, R49, 0x1b ;  /* 0x000000310e0e7211 */ /* 0x000fc400078fdaff */
[C---:B------:R-:W-:Y:S02]  /*10d10*/  IADD3 R24, R49.reuse, 0x6, RZ ;  /* 0x0000000631187810 */ /* 0x040fe40007ffe0ff */
[-C--:B------:R-:W-:Y:S02]  /*10d20*/  LEA.HI.SX32 R16, R16, R49.reuse, 0x1b ;  /* 0x0000003110107211 */ /* 0x080fe400078fdaff */
[C---:B------:R-:W-:Y:S02]  /*10d30*/  IADD3 R26, R49.reuse, 0x7, RZ ;  /* 0x00000007311a7810 */ /* 0x040fe40007ffe0ff */
[-C--:B------:R-:W-:Y:S01]  /*10d40*/  LEA.HI.SX32 R18, R18, R49.reuse, 0x1b ;  /* 0x0000003112127211 */ /* 0x080fe200078fdaff */
[----:B------:R-:W-:Y:S01]  /*10d50*/  STS [R86.X4], R234 ;  /* 0x000000ea56007388 */ /* 0x000fe20000004800 */
[C---:B------:R-:W-:Y:S02]  /*10d60*/  IADD3 R28, R49.reuse, 0x8, RZ ;  /* 0x00000008311c7810 */ /* 0x040fe40007ffe0ff */
[-C--:B------:R-:W-:Y:S01]  /*10d70*/  LEA.HI.SX32 R20, R20, R49.reuse, 0x1b ;  /* 0x0000003114147211 */ /* 0x080fe200078fdaff */
[----:B----4-:R-:W-:Y:S01]  /*10d80*/  @!P1 FADD.FTZ R12, R12, 1 ;  /* 0x3f8000000c0c9421 */ /* 0x010fe20000010000 */
        /* <DEDUP_REMOVED lines=18> */
[----:B------:R-:W4:Y:S01]  /*10eb0*/  @!P1 MUFU.RCP R12, R12 ;  /* 0x0000000c000c9308 */ /* 0x000f220000001000 */
[----:B------:R-:W-:Y:S01]  /*10ec0*/  IADD3 R41, R49, 0xf, RZ ;  /* 0x0000000f31297810 */ /* 0x000fe20007ffe0ff */
[----:B------:R-:W-:Y:S01]  /*10ed0*/  STS [R26.X4+0x1c], R227 ;  /* 0x00001ce31a007388 */ /* 0x000fe20000004800 */
[----:B------:R-:W-:-:S02]  /*10ee0*/  LEA.HI.SX32 R37, R33, R49, 0x1b ;  /* 0x0000003121257211 */ /* 0x000fc400078fdaff */
[-C--:B------:R-:W-:Y:S01]  /*10ef0*/  LEA.HI.SX32 R38, R34, R49.reuse, 0x1b ;  /* 0x0000003122267211 */ /* 0x080fe200078fdaff */
[----:B------:R-:W-:Y:S01]  /*10f00*/  STS [R28.X4+0x20], R226 ;  /* 0x000020e21c007388 */ /* 0x000fe20000004800 */
[-C--:B------:R-:W-:Y:S02]  /*10f10*/  LEA.HI.SX32 R39, R35, R49.reuse, 0x1b ;  /* 0x0000003123277211 */ /* 0x080fe400078fdaff */
[-C--:B------:R-:W-:Y:S01]  /*10f20*/  LEA.HI.SX32 R40, R40, R49.reuse, 0x1b ;  /* 0x0000003128287211 */ /* 0x080fe200078fdaff */
[----:B------:R-:W-:Y:S01]  /*10f30*/  STS [R30.X4+0x24], R225 ;  /* 0x000024e11e007388 */ /* 0x000fe20000004800 */
[----:B------:R-:W-:-:S03]  /*10f40*/  LEA.HI.SX32 R41, R41, R49, 0x1b ;  /* 0x0000003129297211 */ /* 0x000fc600078fdaff */
[----:B------:R-:W-:Y:S04]  /*10f50*/  STS [R36.X4+0x28], R224 ;  /* 0x000028e024007388 */ /* 0x000fe80000004800 */
[----:B------:R-:W-:Y:S04]  /*10f60*/  STS [R37.X4+0x2c], R223 ;  /* 0x00002cdf25007388 */ /* 0x000fe80000004800 */
[----:B------:R-:W-:Y:S01]  /*10f70*/  STS [R38.X4+0x30], R222 ;  /* 0x000030de26007388 */ /* 0x000fe20000004800 */
[----:B------:R-:W-:-:S03]  /*10f80*/  @!P2 FMUL.FTZ R202, R202, R43 ;  /* 0x0000002bcacaa220 */ /* 0x000fc60000410000 */
[----:B------:R-:W-:Y:S01]  /*10f90*/  STS [R39.X4+0x34], R221 ;  /* 0x000034dd27007388 */ /* 0x000fe20000004800 */
[----:B------:R-:W-:-:S03]  /*10fa0*/  @!P4 FMUL.FTZ R204, R204, R45 ;  /* 0x0000002dccccc220 */ /* 0x000fc60000410000 */
[----:B------:R-:W-:Y:S01]  /*10fb0*/  STS [R40.X4+0x38], R220 ;  /* 0x000038dc28007388 */ /* 0x000fe20000004800 */
[----:B------:R-:W-:-:S03]  /*10fc0*/  @!P0 FMUL.FTZ R206, R206, R47 ;  /* 0x0000002fcece8220 */ /* 0x000fc60000410000 */
        /* <DEDUP_REMOVED lines=18> */
[----:B------:R-:W-:Y:S01]  /*110f0*/  @!P6 STS [0x2100], R74 ;  /* 0x0021004aff00e388 */ /* 0x000fe20000000800 */
[----:B----4-:R-:W-:-:S02]  /*11100*/  @!P1 FMUL.FTZ R207, R207, R12 ;  /* 0x0000000ccfcf9220 */ /* 0x010fc40000410000 */
[----:B-1----:R-:W-:-:S05]  /*11110*/  FADD.FTZ R12, R2, UR5 ;  /* 0x00000005020c7e21 */ /* 0x002fca0008010000 */
[----:B------:R-:W-:Y:S01]  /*11120*/  FSETP.GTU.FTZ.AND P1, PT, R12, 20, PT ;  /* 0x41a000000c00780b */ /* 0x000fe20003f3c000 */
[----:B------:R-:W-:Y:S02]  /*11130*/  FADD.FTZ R0, R0, UR5 ;  /* 0x0000000500007e21 */ /* 0x000fe40008010000 */
[----:B------:R-:W-:Y:S02]  /*11140*/  FADD.FTZ R6, R6, UR5 ;  /* 0x0000000506067e21 */ /* 0x000fe40008010000 */
[----:B0-----:R-:W-:Y:S01]  /*11150*/  FADD.FTZ R33, R4, UR5 ;  /* 0x0000000504217e21 */ /* 0x001fe20008010000 */
[----:B------:R-:W-:Y:S01]  /*11160*/  FSETP.GTU.FTZ.AND P0, PT, R0, 20, PT ;  /* 0x41a000000000780b */ /* 0x000fe20003f1c000 */
[----:B------:R-:W-:Y:S01]  /*11170*/  @!P3 FMUL.FTZ R203, R203, R42 ;  /* 0x0000002acbcbb220 */ /* 0x000fe20000410000 */
[----:B------:R-:W-:-:S05]  /*11180*/  FSETP.GTU.FTZ.AND P3, PT, R6, 20, PT ;  /* 0x41a000000600780b */ /* 0x000fca0003f7c000 */
[----:B------:R-:W-:Y:S01]  /*11190*/  @!P1 FMUL.FTZ R4, R12, -1.4426950216293334961 ;  /* 0xbfb8aa3b0c049820 */ /* 0x000fe20000410000 */
[----:B------:R-:W-:Y:S01]  /*111a0*/  BAR.SYNC.DEFER_BLOCKING 0x0 ;  /* 0x0000000000007b1d */ /* 0x000fe20000010000 */
[----:B------:R-:W-:Y:S01]  /*111b0*/  FSETP.GTU.FTZ.AND P2, PT, R33, 20, PT ;  /* 0x41a000002100780b */ /* 0x000fe20003f5c000 */
[----:B--2---:R-:W-:-:S03]  /*111c0*/  FADD.FTZ R34, R8, UR5 ;  /* 0x0000000508227e21 */ /* 0x004fc60008010000 */
[----:B------:R-:W-:Y:S02]  /*111d0*/  @!P0 FMUL.FTZ R0, R0, -1.4426950216293334961 ;  /* 0xbfb8aa3b00008820 */ /* 0x000fe40000410000 */
[----:B------:R-:W-:Y:S01]  /*111e0*/  @!P3 FMUL.FTZ R8, R6, -1.4426950216293334961 ;  /* 0xbfb8aa3b0608b820 */ /* 0x000fe20000410000 */
[----:B------:R-:W0:Y:S01]  /*111f0*/  LDS R12, [0x2100] ;  /* 0x00210000ff0c7984 */ /* 0x000e220000000800 */
[----:B------:R1:W-:Y:S01]  /*11200*/  @!P0 MUFU.EX2 R2, R0 ;  /* 0x0000000000028308 */ /* 0x0003e20000000800 */
[----:B---3--:R-:W-:Y:S01]  /*11210*/  FADD.FTZ R32, R10, UR5 ;  /* 0x000000050a207e21 */ /* 0x008fe20008010000 */
[----:B------:R-:W-:Y:S01]  /*11220*/  FSETP.GTU.FTZ.AND P4, PT, R34, 20, PT ;  /* 0x41a000002200780b */ /* 0x000fe20003f9c000 */
[----:B------:R-:W-:Y:S02]  /*11230*/  @!P5 FMUL.FTZ R205, R205, R44 ;  /* 0x0000002ccdcdd220 */ /* 0x000fe40000410000 */
[----:B-1----:R-:W-:-:S03]  /*11240*/  @!P2 FMUL.FTZ R0, R33, -1.4426950216293334961 ;  /* 0xbfb8aa3b2100a820 */ /* 0x002fc60000410000 */
[----:B------:R-:W1:Y:S01]  /*11250*/  @!P1 MUFU.EX2 R4, R4 ;  /* 0x0000000400049308 */ /* 0x000e620000000800 */
[----:B------:R-:W-:-:S07]  /*11260*/  FSETP.GTU.FTZ.AND P5, PT, R32, 20, PT ;  /* 0x41a000002000780b */ /* 0x000fce0003fbc000 */
[----:B------:R-:W2:Y:S08]  /*11270*/  @!P3 MUFU.EX2 R8, R8 ;  /* 0x000000080008b308 */ /* 0x000eb00000000800 */
[----:B------:R3:W4:Y:S01]  /*11280*/  @!P2 MUFU.EX2 R6, R0 ;  /* 0x000000000006a308 */ /* 0x0007220000000800 */
[----:B------:R-:W-:Y:S02]  /*11290*/  @!P4 FMUL.FTZ R10, R34, -1.4426950216293334961 ;  /* 0xbfb8aa3b220ac820 */ /* 0x000fe40000410000 */
[----:B-1----:R-:W-:-:S02]  /*112a0*/  @!P1 FADD.FTZ R4, R4, 1 ;  /* 0x3f80000004049421 */ /* 0x002fc40000010000 */
[----:B------:R-:W-:Y:S02]  /*112b0*/  @!P0 FADD.FTZ R2, R2, 1 ;  /* 0x3f80000002028421 */ /* 0x000fe40000010000 */
[----:B--2---:R-:W-:Y:S02]  /*112c0*/  @!P3 FADD.FTZ R8, R8, 1 ;  /* 0x3f8000000808b421 */ /* 0x004fe40000010000 */
[----:B---3--:R-:W-:Y:S01]  /*112d0*/  @!P5 FMUL.FTZ R0, R32, -1.4426950216293334961 ;  /* 0xbfb8aa3b2000d820 */ /* 0x008fe20000410000 */
[----:B------:R-:W1:Y:S01]  /*112e0*/  @!P4 MUFU.EX2 R10, R10 ;  /* 0x0000000a000ac308 */ /* 0x000e620000000800 */
[----:B0-----:R-:W-:Y:S01]  /*112f0*/  ISETP.GE.AND P6, PT, R87, R12, PT ;  /* 0x0000000c5700720c */ /* 0x001fe20003fc6270 */
[----:B----4-:R-:W-:Y:S01]  /*11300*/  @!P2 FADD.FTZ R6, R6, 1 ;  /* 0x3f8000000606a421 */ /* 0x010fe20000010000 */
[----:B------:R-:W-:-:S05]  /*11310*/  UIMAD UR7, UR13, UR8, URZ ;  /* 0x000000080d0772a4 */ /* 0x000fca000f8e023f */
[----:B------:R-:W0:Y:S01]  /*11320*/  @!P5 MUFU.EX2 R0, R0 ;  /* 0x000000000000d308 */ /* 0x000e220000000800 */
[----:B------:R-:W-:Y:S02]  /*11330*/  UIMAD UR25, UR12, UR9, UR7 ;  /* 0x000000090c1972a4 */ /* 0x000fe4000f8e0207 */
[----:B------:R-:W-:-:S05]  /*11340*/  UIMAD UR7, UR13, UR34, URZ ;  /* 0x000000220d0772a4 */ /* 0x000fca000f8e023f */
[----:B------:R2:W3:Y:S01]  /*11350*/  @!P0 MUFU.RCP R75, R2 ;  /* 0x00000002004b8308 */ /* 0x0004e20000001000 */
[----:B------:R-:W-:-:S07]  /*11360*/  UIMAD.WIDE.U32 UR36, UR12, UR8, URZ ;  /* 0x000000080c2472a5 */ /* 0x000fce000f8e003f */
[----:B------:R-:W4:Y:S08]  /*11370*/  @!P1 MUFU.RCP R4, R4 ;  /* 0x0000000400049308 */ /* 0x000f300000001000 */
[----:B------:R2:W0:Y:S08]  /*11380*/  @!P2 MUFU.RCP R77, R6 ;  /* 0x00000006004da308 */ /* 0x0004300000001000 */
[----:B------:R-:W0:Y:S01]  /*11390*/  @!P3 MUFU.RCP R8, R8 ;  /* 0x000000080008b308 */ /* 0x000e220000001000 */
[----:B------:R-:W-:Y:S01]  /*113a0*/  UIMAD UR38, UR12, UR35, UR7 ;  /* 0x000000230c2672a4 */ /* 0x000fe2000f8e0207 */
[----:B------:R-:W-:Y:S01]  /*113b0*/  BSSY B0, `(.L_x_1468) ;  /* 0x0000013000007945 */ /* 0x000fe20003800000 */
[----:B------:R-:W-:-:S02]  /*113c0*/  UIMAD.WIDE.U32 UR8, UR12, UR34, URZ ;  /* 0x000000220c0872a5 */ /* 0x000fc4000f8e003f */
[----:B------:R-:W-:Y:S01]  /*113d0*/  UIADD3 UR7, UR37, UR25, URZ ;  /* 0x0000001925077290 */ /* 0x000fe2000fffe03f */
[----:B-1----:R-:W-:Y:S01]  /*113e0*/  @!P4 FADD.FTZ R10, R10, 1 ;  /* 0x3f8000000a0ac421 */ /* 0x002fe20000010000 */
        /* <DEDUP_REMOVED lines=15> */
.L_x_1469:
[----:B--234-:R-:W-:Y:S05]  /*114e0*/  BSYNC B0 ;  /* 0x0000000000007941 */ /* 0x01cfea0003800000 */
.L_x_1468:
[----:B------:R-:W2:Y:S01]  /*114f0*/  LDL.LU R6, [R1+0x1c] ;  /* 0x00001c0001067983 */ /* 0x000ea20000300800 */
[----:B------:R-:W-:Y:S01]  /*11500*/  ULDC.64 UR34, c[0x0][0x2e0] ;  /* 0x0000b80000227ab9 */ /* 0x000fe20000000a00 */
[----:B------:R-:W-:Y:S01]  /*11510*/  @!P0 FMUL.FTZ R208, R208, R75 ;  /* 0x0000004bd0d08220 */ /* 0x000fe20000410000 */
[----:B------:R-:W-:Y:S01]  /*11520*/  UMOV UR37, UR7 ;  /* 0x0000000700257c82 */ /* 0x000fe20008000000 */
[----:B------:R-:W-:Y:S01]  /*11530*/  LEA R32, P0, R87, c[0x0][0x330], 0x2 ;  /* 0x0000cc0057207a11 */ /* 0x000fe200078010ff */
[----:B------:R-:W-:Y:S01]  /*11540*/  UIMAD.WIDE.U32 UR36, UR10, UR34, UR36 ;  /* 0x000000220a2472a5 */ /* 0x000fe2000f8e0024 */
[----:B------:R-:W-:Y:S01]  /*11550*/  SHF.R.S32.HI R2, RZ, 0x1f, R87 ;  /* 0x0000001fff027819 */ /* 0x000fe20000011457 */
[----:B------:R-:W-:Y:S01]  /*11560*/  UIMAD UR34, UR11, UR34, URZ ;  /* 0x000000220b2272a4 */ /* 0x000fe2000f8e023f */
[----:B0-----:R-:W-:Y:S01]  /*11570*/  @!P5 FADD.FTZ R0, R0, 1 ;  /* 0x3f8000000000d421 */ /* 0x001fe20000010000 */
[----:B------:R-:W-:Y:S01]  /*11580*/  UIADD3 UR7, UP0, UR26, UR36, URZ ;  /* 0x000000241a077290 */ /* 0x000fe2000ff1e03f */
[----:B------:R-:W-:Y:S01]  /*11590*/  @!P1 FMUL.FTZ R215, R215, R4 ;  /* 0x00000004d7d79220 */ /* 0x000fe20000410000 */
[----:B------:R-:W-:Y:S01]  /*115a0*/  UIMAD UR34, UR10, UR35, UR34 ;  /* 0x000000230a2272a4 */ /* 0x000fe2000f8e0222 */
[----:B------:R-:W-:Y:S01]  /*115b0*/  LEA.HI.X R2, R87, c[0x0][0x334], R2, 0x2, P0 ;  /* 0x0000cd0057027a11 */ /* 0x000fe200000f1402 */
[----:B-1----:R-:W0:Y:S01]  /*115c0*/  @!P4 MUFU.RCP R35, R10 ;  /* 0x0000000a0023c308 */ /* 0x002e220000001000 */
[----:B------:R-:W-:Y:S01]  /*115d0*/  @!P2 FMUL.FTZ R216, R216, R77 ;  /* 0x0000004dd8d8a220 */ /* 0x000fe20000410000 */
[----:B------:R-:W-:Y:S01]  /*115e0*/  UIADD3.X UR36, UR27, UR34, UR37, UP0, !UPT ;  /* 0x000000221b247290 */ /* 0x000fe200087fe425 */
[----:B------:R-:W-:-:S04]  /*115f0*/  MOV R33, UR7 ;  /* 0x0000000700217c02 */ /* 0x000fc80008000f00 */
[----:B------:R-:W-:Y:S01]  /*11600*/  LEA R32, P0, R33, R32, 0x2 ;  /* 0x0000002021207211 */ /* 0x000fe200078010ff */
[----:B------:R-:W1:Y:S01]  /*11610*/  @!P5 MUFU.RCP R0, R0 ;  /* 0x000000000000d308 */ /* 0x000e620000001000 */
        /* <DEDUP_REMOVED lines=8> */
[----:B------:R-:W-:Y:S01]  /*116a0*/  ISETP.GE.AND P4, PT, R21, R12, PT ;  /* 0x0000000c1500720c */ /* 0x000fe20003f86270 */
[----:B-1----:R-:W-:-:S02]  /*116b0*/  @!P5 FMUL.FTZ R193, R193, R0 ;  /* 0x00000000c1c1d220 */ /* 0x002fc40000410000 */
[----:B------:R-:W-:Y:S01]  /*116c0*/  @!P2 STG.E [R32.64+-0x1f00], R47 ;  /* 0xffe1002f2000a986 */ /* 0x000fe2000c101920 */
[-C--:B------:R-:W-:Y:S02]  /*116d0*/  ISETP.GE.AND P5, PT, R23, R12.reuse, PT ;  /* 0x0000000c1700720c */ /* 0x080fe40003fa6270 */
        /* <DEDUP_REMOVED lines=78> */
[----:B------:R-:W-:Y:S01]  /*11bc0*/  ISETP.GE.AND P0, PT, R87, R2, PT ;  /* 0x000000025700720c */ /* 0x000fe20003f06270 */
        /* <DEDUP_REMOVED lines=17> */
.L_x_1471:
[----:B0-----:R-:W-:Y:S05]  /*11ce0*/  BSYNC B0 ;  /* 0x0000000000007941 */ /* 0x001fea0003800000 */
.L_x_1470:
[----:B------:R-:W-:Y:S01]  /*11cf0*/  ULDC.64 UR34, c[0x0][0x300] ;  /* 0x0000c00000227ab9 */ /* 0x000fe20000000a00 */
[C---:B------:R-:W-:Y:S01]  /*11d00*/  SHF.L.U32 R4, R87.reuse, 0x2, RZ ;  /* 0x0000000257047819 */ /* 0x040fe200000006ff */
[----:B------:R-:W-:Y:S01]  /*11d10*/  UMOV UR9, UR7 ;  /* 0x0000000700097c82 */ /* 0x000fe20008000000 */
[----:B------:R-:W-:Y:S01]  /*11d20*/  SHF.R.S32.HI R0, RZ, 0x1f, R87 ;  /* 0x0000001fff007819 */ /* 0x000fe20000011457 */
[----:B------:R-:W-:Y:S01]  /*11d30*/  UIMAD.WIDE.U32 UR8, UR10, UR34, UR8 ;  /* 0x000000220a0872a5 */ /* 0x000fe2000f8e0008 */
[----:B------:R-:W-:Y:S01]  /*11d40*/  IADD3 R24, P0, R4, -0x1f80, RZ ;  /* 0xffffe08004187810 */ /* 0x000fe20007f1e0ff */
[----:B------:R-:W-:Y:S01]  /*11d50*/  UIMAD UR34, UR11, UR34, URZ ;  /* 0x000000220b2272a4 */ /* 0x000fe2000f8e023f */
[----:B------:R-:W-:Y:S01]  /*11d60*/  SHF.L.U64.HI R0, R87, 0x2, R0 ;  /* 0x0000000257007819 */ /* 0x000fe20000010200 */
[----:B------:R-:W-:Y:S01]  /*11d70*/  UIADD3 UR26, UP0, UR26, UR8, URZ ;  /* 0x000000081a1a7290 */ /* 0x000fe2000ff1e03f */
[----:B------:R-:W-:Y:S01]  /*11d80*/  ISETP.GE.AND P3, PT, R31, R2, PT ;  /* 0x000000021f00720c */ /* 0x000fe20003f66270 */
        /* <DEDUP_REMOVED lines=9> */
[----:B------:R-:W-:Y:S01]  /*11e20*/  LEA R24, P0, R33, R24, 0x2 ;  /* 0x0000001821187211 */ /* 0x000fe200078010ff */
[----:B------:R-:W-:Y:S01]  /*11e30*/  UIADD3 UR16, UP3, UR16, -0x2000, URZ ;  /* 0xffffe00010107890 */ /* 0x000fe2000ff7e03f */
[----:B------:R-:W-:Y:S01]  /*11e40*/  MOV R4, UR8 ;  /* 0x0000000800047c02 */ /* 0x000fe20008000f00 */
[----:B------:R-:W-:Y:S01]  /*11e50*/  UIADD3 UR20, UP4, UR20, -0x2000, URZ ;  /* 0xffffe00014147890 */ /* 0x000fe2000ff9e03f */
[----:B------:R-:W-:Y:S01]  /*11e60*/  ISETP.GE.AND P6, PT, R25, R2, PT ;  /* 0x000000021900720c */ /* 0x000fe20003fc6270 */
        /* <DEDUP_REMOVED lines=37> */
.L_x_1328:
        /* <DEDUP_REMOVED lines=35> */
.L_x_1474:
[----:B-1----:R-:W-:Y:S05]  /*122f0*/  BSYNC B0 ;  /* 0x0000000000007941 */ /* 0x002fea0003800000 */
.L_x_1473:
        /* <DEDUP_REMOVED lines=34> */
.L_x_1476:
[----:B------:R-:W3:Y:S02]  /*12520*/  S2R R11, SR_TID.X ;  /* 0x00000000000b7919 */ /* 0x000ee40000002100 */
.L_x_1477:
[----:B-1----:R-:W-:Y:S05]  /*12530*/  BSYNC B0 ;  /* 0x0000000000007941 */ /* 0x002fea0003800000 */
.L_x_1475:
        /* <DEDUP_REMOVED lines=12> */
.L_x_1478:
        /* <DEDUP_REMOVED lines=32> */
.L_x_1371:
[----:B------:R-:W-:Y:S01]  /*12800*/  HFMA2.MMA R65, -RZ, RZ, 0, 5.9604644775390625e-08 ;  /* 0x00000001ff417435 */ /* 0x000fe200000001ff */
[----:B------:R-:W-:-:S02]  /*12810*/  MOV R71, R68 ;  /* 0x0000004400477202 */ /* 0x000fc40000000f00 */
[----:B------:R-:W-:Y:S02]  /*12820*/  MOV R213, RZ ;  /* 0x000000ff00d57202 */ /* 0x000fe40000000f00 */
[----:B------:R-:W-:Y:S02]  /*12830*/  MOV R212, 0xffffffff ;  /* 0xffffffff00d47802 */ /* 0x000fe40000000f00 */
[----:B------:R-:W-:Y:S02]  /*12840*/  MOV R64, 0x12860 ;  /* 0x0001286000407802 */ /* 0x000fe40000000f00 */
[----:B------:R-:W-:Y:S05]  /*12850*/  CALL.REL.NOINC `($__internal_35_$__cuda_sm70_shflsync_up) ;  /* 0x00001e3000007944 */ /* 0x000fea0003c00000 */
[----:B-1----:R-:W-:Y:S01]  /*12860*/  MOV R66, R71 ;  /* 0x0000004700427202 */ /* 0x002fe20000000f00 */
[----:B------:R-:W-:Y:S05]  /*12870*/  BRA `(.L_x_1479) ;  /* 0xffff743000007947 */ /* 0x000fea000383ffff */
.L_x_1372:
[----:B------:R-:W-:Y:S01]  /*12880*/  HFMA2.MMA R65, -RZ, RZ, 0, 5.9604644775390625e-08 ;  /* 0x00000001ff417435 */ /* 0x000fe200000001ff */
[----:B------:R-:W-:Y:S02]  /*12890*/  MOV R71, R69 ;  /* 0x0000004500477202 */ /* 0x000fe40000000f00 */
[----:B------:R-:W-:Y:S02]  /*128a0*/  MOV R213, RZ ;  /* 0x000000ff00d57202 */ /* 0x000fe40000000f00 */
[----:B------:R-:W-:-:S02]  /*128b0*/  MOV R212, 0xffffffff ;  /* 0xffffffff00d47802 */ /* 0x000fc40000000f00 */
[----:B------:R-:W-:Y:S02]  /*128c0*/  MOV R64, 0x128e0 ;  /* 0x000128e000407802 */ /* 0x000fe40000000f00 */
[----:B01----:R-:W-:Y:S05]  /*128d0*/  CALL.REL.NOINC `($__internal_35_$__cuda_sm70_shflsync_up) ;  /* 0x00001db000007944 */ /* 0x003fea0003c00000 */
[----:B------:R-:W-:Y:S01]  /*128e0*/  HFMA2.MMA R65, -RZ, RZ, 0, 5.9604644775390625e-08 ;  /* 0x00000001ff417435 */ /* 0x000fe200000001ff */
[----:B-1----:R-:W-:Y:S02]  /*128f0*/  MOV R67, R71 ;  /* 0x0000004700437202 */ /* 0x002fe40000000f00 */
[----:B------:R-:W-:Y:S02]  /*12900*/  MOV R71, R211 ;  /* 0x000000d300477202 */ /* 0x000fe40000000f00 */
[----:B------:R-:W-:Y:S02]  /*12910*/  MOV R213, RZ ;  /* 0x000000ff00d57202 */ /* 0x000fe40000000f00 */
[----:B------:R-:W-:Y:S02]  /*12920*/  MOV R212, 0xffffffff ;  /* 0xffffffff00d47802 */ /* 0x000fe40000000f00 */
[----:B------:R-:W-:Y:S02]  /*12930*/  MOV R64, 0x12950 ;  /* 0x0001295000407802 */ /* 0x000fe40000000f00 */
[----:B------:R-:W-:Y:S05]  /*12940*/  CALL.REL.NOINC `($__internal_35_$__cuda_sm70_shflsync_up) ;  /* 0x00001d4000007944 */ /* 0x000fea0003c00000 */
[----:B------:R-:W-:Y:S01]  /*12950*/  HFMA2.MMA R65, -RZ, RZ, 0, 5.9604644775390625e-08 ;  /* 0x00000001ff417435 */ /* 0x000fe200000001ff */
[----:B-1----:R-:W-:-:S02]  /*12960*/  MOV R70, R71 ;  /* 0x0000004700467202 */ /* 0x002fc40000000f00 */
[----:B------:R-:W-:Y:S02]  /*12970*/  MOV R71, R210 ;  /* 0x000000d200477202 */ /* 0x000fe40000000f00 */
[----:B------:R-:W-:Y:S02]  /*12980*/  MOV R213, RZ ;  /* 0x000000ff00d57202 */ /* 0x000fe40000000f00 */
[----:B------:R-:W-:Y:S02]  /*12990*/  MOV R212, 0xffffffff ;  /* 0xffffffff00d47802 */ /* 0x000fe40000000f00 */
[----:B------:R-:W-:Y:S02]  /*129a0*/  MOV R64, 0x129c0 ;  /* 0x000129c000407802 */ /* 0x000fe40000000f00 */
[----:B------:R-:W-:Y:S05]  /*129b0*/  CALL.REL.NOINC `($__internal_35_$__cuda_sm70_shflsync_up) ;  /* 0x00001cd000007944 */ /* 0x000fea0003c00000 */
[CC--:B------:R-:W-:Y:S01]  /*129c0*/  FMUL.FTZ R64, R69.reuse, R66.reuse ;  /* 0x0000004245407220 */ /* 0x0c0fe20000410000 */
        /* <DEDUP_REMOVED lines=19> */
[----:B------:R-:W-:Y:S05]  /*12b00*/  CALL.REL.NOINC `($__internal_35_$__cuda_sm70_shflsync_up) ;  /* 0x00001b8000007944 */ /* 0x000fea0003c00000 */
[----:B------:R-:W-:Y:S01]  /*12b10*/  HFMA2.MMA R65, -RZ, RZ, 0, 1.1920928955078125e-07 ;  /* 0x00000002ff417435 */ /* 0x000fe200000001ff */
[----:B-1----:R-:W-:Y:S02]  /*12b20*/  MOV R66, R71 ;  /* 0x0000004700427202 */ /* 0x002fe40000000f00 */
[----:B------:R-:W-:Y:S02]  /*12b30*/  MOV R71, R69 ;  /* 0x0000004500477202 */ /* 0x000fe40000000f00 */
[----:B------:R-:W-:Y:S02]  /*12b40*/  MOV R213, RZ ;  /* 0x000000ff00d57202 */ /* 0x000fe40000000f00 */
[----:B------:R-:W-:-:S02]  /*12b50*/  MOV R212, 0xffffffff ;  /* 0xffffffff00d47802 */ /* 0x000fc40000000f00 */
[----:B------:R-:W-:Y:S02]  /*12b60*/  MOV R64, 0x12b80 ;  /* 0x00012b8000407802 */ /* 0x000fe40000000f00 */
[----:B------:R-:W-:Y:S05]  /*12b70*/  CALL.REL.NOINC `($__internal_35_$__cuda_sm70_shflsync_up) ;  /* 0x00001b1000007944 */ /* 0x000fea0003c00000 */
[----:B------:R-:W-:Y:S01]  /*12b80*/  HFMA2.MMA R65, -RZ, RZ, 0, 1.1920928955078125e-07 ;  /* 0x00000002ff417435 */ /* 0x000fe200000001ff */
[----:B-1----:R-:W-:Y:S02]  /*12b90*/  MOV R67, R71 ;  /* 0x0000004700437202 */ /* 0x002fe40000000f00 */
[----:B------:R-:W-:Y:S02]  /*12ba0*/  MOV R71, R211 ;  /* 0x000000d300477202 */ /* 0x000fe40000000f00 */
[----:B------:R-:W-:Y:S02]  /*12bb0*/  MOV R213, RZ ;  /* 0x000000ff00d57202 */ /* 0x000fe40000000f00 */
[----:B------:R-:W-:Y:S02]  /*12bc0*/  MOV R212, 0xffffffff ;  /* 0xffffffff00d47802 */ /* 0x000fe40000000f00 */
[----:B------:R-:W-:Y:S02]  /*12bd0*/  MOV R64, 0x12bf0 ;  /* 0x00012bf000407802 */ /* 0x000fe40000000f00 */
[----:B------:R-:W-:Y:S05]  /*12be0*/  CALL.REL.NOINC `($__internal_35_$__cuda_sm70_shflsync_up) ;  /* 0x00001aa000007944 */ /* 0x000fea0003c00000 */
[----:B------:R-:W-:Y:S01]  /*12bf0*/  HFMA2.MMA R65, -RZ, RZ, 0, 1.1920928955078125e-07 ;  /* 0x00000002ff417435 */ /* 0x000fe200000001ff */
[----:B-1----:R-:W-:-:S02]  /*12c00*/  MOV R70, R71 ;  /* 0x0000004700467202 */ /* 0x002fc40000000f00 */
[----:B------:R-:W-:Y:S02]  /*12c10*/  MOV R71, R210 ;  /* 0x000000d200477202 */ /* 0x000fe40000000f00 */
[----:B------:R-:W-:Y:S02]  /*12c20*/  MOV R213, RZ ;  /* 0x000000ff00d57202 */ /* 0x000fe40000000f00 */
[----:B------:R-:W-:Y:S02]  /*12c30*/  MOV R212, 0xffffffff ;  /* 0xffffffff00d47802 */ /* 0x000fe40000000f00 */
[----:B------:R-:W-:Y:S02]  /*12c40*/  MOV R64, 0x12c60 ;  /* 0x00012c6000407802 */ /* 0x000fe40000000f00 */
[----:B------:R-:W-:Y:S05]  /*12c50*/  CALL.REL.NOINC `($__internal_35_$__cuda_sm70_shflsync_up) ;  /* 0x00001a3000007944 */ /* 0x000fea0003c00000 */
        /* <DEDUP_REMOVED lines=18> */
[----:B------:R-:W-:Y:S05]  /*12d80*/  CALL.REL.NOINC `($__internal_35_$__cuda_sm70_shflsync_up) ;  /* 0x0000190000007944 */ /* 0x000fea0003c00000 */
[----:B------:R-:W-:Y:S01]  /*12d90*/  HFMA2.MMA R65, -RZ, RZ, 0, 2.384185791015625e-07 ;  /* 0x00000004ff417435 */ /* 0x000fe200000001ff */
[----:B-1----:R-:W-:Y:S02]  /*12da0*/  MOV R66, R71 ;  /* 0x0000004700427202 */ /* 0x002fe40000000f00 */
[----:B------:R-:W-:Y:S02]  /*12db0*/  MOV R71, R69 ;  /* 0x0000004500477202 */ /* 0x000fe40000000f00 */
[----:B------:R-:W-:Y:S02]  /*12dc0*/  MOV R213, RZ ;  /* 0x000000ff00d57202 */ /* 0x000fe40000000f00 */
[----:B------:R-:W-:Y:S02]  /*12dd0*/  MOV R212, 0xffffffff ;  /* 0xffffffff00d47802 */ /* 0x000fe40000000f00 */
[----:B------:R-:W-:Y:S02]  /*12de0*/  MOV R64, 0x12e00 ;  /* 0x00012e0000407802 */ /* 0x000fe40000000f00 */
[----:B------:R-:W-:Y:S05]  /*12df0*/  CALL.REL.NOINC `($__internal_35_$__cuda_sm70_shflsync_up) ;  /* 0x0000189000007944 */ /* 0x000fea0003c00000 */
[----:B------:R-:W-:Y:S01]  /*12e00*/  HFMA2.MMA R65, -RZ, RZ, 0, 2.384185791015625e-07 ;  /* 0x00000004ff417435 */ /* 0x000fe200000001ff */
[----:B-1----:R-:W-:-:S02]  /*12e10*/  MOV R67, R71 ;  /* 0x0000004700437202 */ /* 0x002fc40000000f00 */
[----:B------:R-:W-:Y:S02]  /*12e20*/  MOV R71, R70 ;  /* 0x0000004600477202 */ /* 0x000fe40000000f00 */
[----:B------:R-:W-:Y:S02]  /*12e30*/  MOV R213, RZ ;  /* 0x000000ff00d57202 */ /* 0x000fe40000000f00 */
[----:B------:R-:W-:Y:S02]  /*12e40*/  MOV R212, 0xffffffff ;  /* 0xffffffff00d47802 */ /* 0x000fe40000000f00 */
[----:B------:R-:W-:Y:S02]  /*12e50*/  MOV R64, 0x12e70 ;  /* 0x00012e7000407802 */ /* 0x000fe40000000f00 */
[----:B------:R-:W-:Y:S05]  /*12e60*/  CALL.REL.NOINC `($__internal_35_$__cuda_sm70_shflsync_up) ;  /* 0x0000182000007944 */ /* 0x000fea0003c00000 */
[----:B------:R-:W-:Y:S01]  /*12e70*/  HFMA2.MMA R65, -RZ, RZ, 0, 2.384185791015625e-07 ;  /* 0x00000004ff417435 */ /* 0x000fe200000001ff */
[----:B-1----:R-:W-:Y:S02]  /*12e80*/  MOV R211, R71 ;  /* 0x0000004700d37202 */ /* 0x002fe40000000f00 */
[----:B------:R-:W-:Y:S02]  /*12e90*/  MOV R71, R210 ;  /* 0x000000d200477202 */ /* 0x000fe40000000f00 */
[----:B------:R-:W-:-:S02]  /*12ea0*/  MOV R213, RZ ;  /* 0x000000ff00d57202 */ /* 0x000fc40000000f00 */
[----:B------:R-:W-:Y:S02]  /*12eb0*/  MOV R212, 0xffffffff ;  /* 0xffffffff00d47802 */ /* 0x000fe40000000f00 */
[----:B------:R-:W-:Y:S02]  /*12ec0*/  MOV R64, 0x12ee0 ;  /* 0x00012ee000407802 */ /* 0x000fe40000000f00 */
[----:B------:R-:W-:Y:S05]  /*12ed0*/  CALL.REL.NOINC `($__internal_35_$__cuda_sm70_shflsync_up) ;  /* 0x000017b000007944 */ /* 0x000fea0003c00000 */
        /* <DEDUP_REMOVED lines=17> */
[----:B------:R-:W-:Y:S05]  /*12ff0*/  CALL.REL.NOINC `($__internal_35_$__cuda_sm70_shflsync_up) ;  /* 0x0000169000007944 */ /* 0x000fea0003c00000 */
[----:B------:R-:W-:Y:S01]  /*13000*/  HFMA2.MMA R65, -RZ, RZ, 0, 4.76837158203125e-07 ;  /* 0x00000008ff417435 */ /* 0x000fe200000001ff */
[----:B-1----:R-:W-:-:S02]  /*13010*/  MOV R66, R71 ;  /* 0x0000004700427202 */ /* 0x002fc40000000f00 */
[----:B------:R-:W-:Y:S02]  /*13020*/  MOV R71, R67 ;  /* 0x0000004300477202 */ /* 0x000fe40000000f00 */
[----:B------:R-:W-:Y:S02]  /*13030*/  MOV R213, RZ ;  /* 0x000000ff00d57202 */ /* 0x000fe40000000f00 */
[----:B------:R-:W-:Y:S02]  /*13040*/  MOV R212, 0xffffffff ;  /* 0xffffffff00d47802 */ /* 0x000fe40000000f00 */
[----:B------:R-:W-:Y:S02]  /*13050*/  MOV R64, 0x13070 ;  /* 0x0001307000407802 */ /* 0x000fe40000000f00 */
[----:B------:R-:W-:Y:S05]  /*13060*/  CALL.REL.NOINC `($__internal_35_$__cuda_sm70_shflsync_up) ;  /* 0x0000162000007944 */ /* 0x000fea0003c00000 */
[----:B------:R-:W-:Y:S01]  /*13070*/  HFMA2.MMA R65, -RZ, RZ, 0, 4.76837158203125e-07 ;  /* 0x00000008ff417435 */ /* 0x000fe200000001ff */
[----:B-1----:R-:W-:Y:S02]  /*13080*/  MOV R69, R71 ;  /* 0x0000004700457202 */ /* 0x002fe40000000f00 */
[----:B------:R-:W-:Y:S02]  /*13090*/  MOV R71, R70 ;  /* 0x0000004600477202 */ /* 0x000fe40000000f00 */
[----:B------:R-:W-:-:S02]  /*130a0*/  MOV R213, RZ ;  /* 0x000000ff00d57202 */ /* 0x000fc40000000f00 */
[----:B------:R-:W-:Y:S02]  /*130b0*/  MOV R212, 0xffffffff ;  /* 0xffffffff00d47802 */ /* 0x000fe40000000f00 */
[----:B------:R-:W-:Y:S02]  /*130c0*/  MOV R64, 0x130e0 ;  /* 0x000130e000407802 */ /* 0x000fe40000000f00 */
[----:B------:R-:W-:Y:S05]  /*130d0*/  CALL.REL.NOINC `($__internal_35_$__cuda_sm70_shflsync_up) ;  /* 0x000015b000007944 */ /* 0x000fea0003c00000 */
[----:B------:R-:W-:Y:S01]  /*130e0*/  HFMA2.MMA R65, -RZ, RZ, 0, 4.76837158203125e-07 ;  /* 0x00000008ff417435 */ /* 0x000fe200000001ff */
[----:B-1----:R-:W-:Y:S02]  /*130f0*/  MOV R211, R71 ;  /* 0x0000004700d37202 */ /* 0x002fe40000000f00 */
[----:B------:R-:W-:Y:S02]  /*13100*/  MOV R71, R210 ;  /* 0x000000d200477202 */ /* 0x000fe40000000f00 */
[----:B------:R-:W-:Y:S02]  /*13110*/  MOV R213, RZ ;  /* 0x000000ff00d57202 */ /* 0x000fe40000000f00 */
[----:B------:R-:W-:Y:S02]  /*13120*/  MOV R212, 0xffffffff ;  /* 0xffffffff00d47802 */ /* 0x000fe40000000f00 */
[----:B------:R-:W-:-:S02]  /*13130*/  MOV R64, 0x13150 ;  /* 0x0001315000407802 */ /* 0x000fc40000000f00 */
[----:B------:R-:W-:Y:S05]  /*13140*/  CALL.REL.NOINC `($__internal_35_$__cuda_sm70_shflsync_up) ;  /* 0x0000154000007944 */ /* 0x000fea0003c00000 */
        /* <DEDUP_REMOVED lines=19> */
[----:B------:R-:W-:Y:S05]  /*13280*/  CALL.REL.NOINC `($__internal_35_$__cuda_sm70_shflsync_up) ;  /* 0x0000140000007944 */ /* 0x000fea0003c00000 */
[----:B------:R-:W-:Y:S01]  /*13290*/  HFMA2.MMA R65, -RZ, RZ, 0, 9.5367431640625e-07 ;  /* 0x00000010ff417435 */ /* 0x000fe200000001ff */
[----:B-1----:R-:W-:Y:S02]  /*132a0*/  MOV R66, R71 ;  /* 0x0000004700427202 */ /* 0x002fe40000000f00 */
[----:B------:R-:W-:Y:S02]  /*132b0*/  MOV R71, R67 ;  /* 0x0000004300477202 */ /* 0x000fe40000000f00 */
[----:B------:R-:W-:Y:S02]  /*132c0*/  MOV R213, RZ ;  /* 0x000000ff00d57202 */ /* 0x000fe40000000f00 */
[----:B------:R-:W-:Y:S02]  /*132d0*/  MOV R212, 0xffffffff ;  /* 0xffffffff00d47802 */ /* 0x000fe40000000f00 */
[----:B------:R-:W-:-:S02]  /*132e0*/  MOV R64, 0x13300 ;  /* 0x0001330000407802 */ /* 0x000fc40000000f00 */
[----:B------:R-:W-:Y:S05]  /*132f0*/  CALL.REL.NOINC `($__internal_35_$__cuda_sm70_shflsync_up) ;  /* 0x0000139000007944 */ /* 0x000fea0003c00000 */
[----:B------:R-:W-:Y:S01]  /*13300*/  HFMA2.MMA R65, -RZ, RZ, 0, 9.5367431640625e-07 ;  /* 0x00000010ff417435 */ /* 0x000fe200000001ff */
[----:B-1----:R-:W-:-:S02]  /*13310*/  MOV R67, R71 ;  /* 0x0000004700437202 */ /* 0x002fc40000000f00 */
[----:B------:R-:W-:Y:S02]  /*13320*/  MOV R71, R70 ;  /* 0x0000004600477202 */ /* 0x000fe40000000f00 */
[----:B------:R-:W-:Y:S02]  /*13330*/  MOV R213, RZ ;  /* 0x000000ff00d57202 */ /* 0x000fe40000000f00 */
[----:B------:R-:W-:Y:S02]  /*13340*/  MOV R212, 0xffffffff ;  /* 0xffffffff00d47802 */ /* 0x000fe40000000f00 */
[----:B------:R-:W-:Y:S02]  /*13350*/  MOV R64, 0x13370 ;  /* 0x0001337000407802 */ /* 0x000fe40000000f00 */
[----:B------:R-:W-:Y:S05]  /*13360*/  CALL.REL.NOINC `($__internal_35_$__cuda_sm70_shflsync_up) ;  /* 0x0000132000007944 */ /* 0x000fea0003c00000 */
[----:B------:R-:W-:Y:S01]  /*13370*/  HFMA2.MMA R65, -RZ, RZ, 0, 9.5367431640625e-07 ;  /* 0x00000010ff417435 */ /* 0x000fe200000001ff */
[----:B-1----:R-:W-:Y:S02]  /*13380*/  MOV R70, R71 ;  /* 0x0000004700467202 */ /* 0x002fe40000000f00 */
[----:B------:R-:W-:Y:S02]  /*13390*/  MOV R71, R210 ;  /* 0x000000d200477202 */ /* 0x000fe40000000f00 */
[----:B------:R-:W-:-:S02]  /*133a0*/  MOV R213, RZ ;  /* 0x000000ff00d57202 */ /* 0x000fc40000000f00 */
[----:B------:R-:W-:Y:S02]  /*133b0*/  MOV R212, 0xffffffff ;  /* 0xffffffff00d47802 */ /* 0x000fe40000000f00 */
[----:B------:R-:W-:Y:S02]  /*133c0*/  MOV R64, 0x133e0 ;  /* 0x000133e000407802 */ /* 0x000fe40000000f00 */
[----:B------:R-:W-:Y:S05]  /*133d0*/  CALL.REL.NOINC `($__internal_35_$__cuda_sm70_shflsync_up) ;  /* 0x000012b000007944 */ /* 0x000fea0003c00000 */
[----:B-1----:R-:W-:Y:S01]  /*133e0*/  MOV R64, R71 ;  /* 0x0000004700407202 */ /* 0x002fe20000000f00 */
[----:B------:R-:W-:Y:S05]  /*133f0*/  BRA `(.L_x_1480) ;  /* 0xffff6cf000007947 */ /* 0x000fea000383ffff */
.L_x_1377:
[----:B------:R-:W-:Y:S01]  /*13400*/  HFMA2.MMA R65, -RZ, RZ, 0, 5.9604644775390625e-08 ;  /* 0x00000001ff417435 */ /* 0x000fe200000001ff */
[----:B------:R-:W-:Y:S02]  /*13410*/  MOV R213, RZ ;  /* 0x000000ff00d57202 */ /* 0x000fe40000000f00 */
[----:B------:R-:W-:Y:S02]  /*13420*/  MOV R212, 0xffffffff ;  /* 0xffffffff00d47802 */ /* 0x000fe40000000f00 */
[----:B------:R-:W-:Y:S02]  /*13430*/  MOV R64, 0x13450 ;  /* 0x0001345000407802 */ /* 0x000fe40000000f00 */
[----:B01----:R-:W-:Y:S05]  /*13440*/  CALL.REL.NOINC `($__internal_35_$__cuda_sm70_shflsync_up) ;  /* 0x0000124000007944 */ /* 0x003fea0003c00000 */
[----:B------:R-:W-:Y:S01]  /*13450*/  HFMA2.MMA R65, -RZ, RZ, 0, 5.9604644775390625e-08 ;  /* 0x00000001ff417435 */ /* 0x000fe200000001ff */
[----:B-1----:R-:W-:Y:S02]  /*13460*/  MOV R66, R71 ;  /* 0x0000004700427202 */ /* 0x002fe40000000f00 */
[----:B------:R-:W-:-:S02]  /*13470*/  MOV R71, R69 ;  /* 0x0000004500477202 */ /* 0x000fc40000000f00 */
[----:B------:R-:W-:Y:S02]  /*13480*/  MOV R213, RZ ;  /* 0x000000ff00d57202 */ /* 0x000fe40000000f00 */
[----:B------:R-:W-:Y:S02]  /*13490*/  MOV R212, 0xffffffff ;  /* 0xffffffff00d47802 */ /* 0x000fe40000000f00 */
[----:B------:R-:W-:Y:S02]  /*134a0*/  MOV R64, 0x134c0 ;  /* 0x000134c000407802 */ /* 0x000fe40000000f00 */
[----:B------:R-:W-:Y:S05]  /*134b0*/  CALL.REL.NOINC `($__internal_35_$__cuda_sm70_shflsync_up) ;  /* 0x000011d000007944 */ /* 0x000fea0003c00000 */
[----:B------:R-:W-:Y:S01]  /*134c0*/  HFMA2.MMA R65, -RZ, RZ, 0, 5.9604644775390625e-08 ;  /* 0x00000001ff417435 */ /* 0x000fe200000001ff */
[----:B-1----:R-:W-:Y:S02]  /*134d0*/  MOV R69, R71 ;  /* 0x0000004700457202 */ /* 0x002fe40000000f00 */
[----:B------:R-:W-:Y:S02]  /*134e0*/  MOV R71, R68 ;  /* 0x0000004400477202 */ /* 0x000fe40000000f00 */
[----:B------:R-:W-:Y:S02]  /*134f0*/  MOV R213, RZ ;  /* 0x000000ff00d57202 */ /* 0x000fe40000000f00 */
[----:B------:R-:W-:-:S02]  /*13500*/  MOV R212, 0xffffffff ;  /* 0xffffffff00d47802 */ /* 0x000fc40000000f00 */
[----:B------:R-:W-:Y:S02]  /*13510*/  MOV R64, 0x13530 ;  /* 0x0001353000407802 */ /* 0x000fe40000000f00 */
[----:B------:R-:W-:Y:S05]  /*13520*/  CALL.REL.NOINC `($__internal_35_$__cuda_sm70_shflsync_up) ;  /* 0x0000116000007944 */ /* 0x000fea0003c00000 */
[----:B------:R-:W-:Y:S01]  /*13530*/  HFMA2.MMA R65, -RZ, RZ, 0, 5.9604644775390625e-08 ;  /* 0x00000001ff417435 */ /* 0x000fe200000001ff */
[----:B-1----:R-:W-:Y:S02]  /*13540*/  MOV R68, R71 ;  /* 0x0000004700447202 */ /* 0x002fe40000000f00 */
[----:B------:R-:W-:Y:S02]  /*13550*/  MOV R71, R67 ;  /* 0x0000004300477202 */ /* 0x000fe40000000f00 */
[----:B------:R-:W-:Y:S02]  /*13560*/  MOV R213, RZ ;  /* 0x000000ff00d57202 */ /* 0x000fe40000000f00 */
[----:B------:R-:W-:Y:S02]  /*13570*/  MOV R212, 0xffffffff ;  /* 0xffffffff00d47802 */ /* 0x000fe40000000f00 */
[----:B------:R-:W-:Y:S02]  /*13580*/  MOV R64, 0x135a0 ;  /* 0x000135a000407802 */ /* 0x000fe40000000f00 */
[----:B------:R-:W-:Y:S05]  /*13590*/  CALL.REL.NOINC `($__internal_35_$__cuda_sm70_shflsync_up) ;  /* 0x000010f000007944 */ /* 0x000fea0003c00000 */
[----:B------:R-:W-:Y:S02]  /*135a0*/  MOV R64, R60 ;  /* 0x0000003c00407202 */ /* 0x000fe40000000f00 */
[----:B------:R-:W-:Y:S01]  /*135b0*/  MOV R60, R66 ;  /* 0x00000042003c7202 */ /* 0x000fe20000000f00 */
[----:B------:R-:W-:Y:S01]  /*135c0*/  HFMA2.MMA R66, -RZ, RZ, 0, 0 ;  /* 0x00000000ff427435 */ /* 0x000fe200000001ff */
[----:B------:R-:W-:-:S02]  /*135d0*/  MOV R247, 0xffffffff ;  /* 0xffffffff00f77802 */ /* 0x000fc40000000f00 */
[----:B------:R-:W-:-:S03]  /*135e0*/  MOV R65, 0x13600 ;  /* 0x0001360000417802 */ /* 0x000fc60000000f00 */
[----:B-1----:R-:W-:Y:S05]  /*135f0*/  CALL.REL.NOINC `($__internal_34_$__cuda_sm70_shflsync_idx_p) ;  /* 0x0000102000007944 */ /* 0x002fea0003c00000 */
[----:B-1----:R-:W-:Y:S01]  /*13600*/  MOV R70, R66 ;  /* 0x0000004200467202 */ /* 0x002fe20000000f00 */
[----:B------:R-:W-:Y:S01]  /*13610*/  HFMA2.MMA R66, -RZ, RZ, 0, 0 ;  /* 0x00000000ff427435 */ /* 0x000fe200000001ff */
[----:B------:R-:W-:Y:S02]  /*13620*/  MOV R64, R61 ;  /* 0x0000003d00407202 */ /* 0x000fe40000000f00 */
[----:B------:R-:W-:Y:S02]  /*13630*/  MOV R247, 0xffffffff ;  /* 0xffffffff00f77802 */ /* 0x000fe40000000f00 */
[----:B------:R-:W-:Y:S02]  /*13640*/  MOV R65, 0x13660 ;  /* 0x0001366000417802 */ /* 0x000fe40000000f00 */
[----:B0-----:R-:W-:Y:S05]  /*13650*/  CALL.REL.NOINC `($__internal_34_$__cuda_sm70_shflsync_idx_p) ;  /* 0x00000fc000007944 */ /* 0x001fea0003c00000 */
[----:B-1----:R-:W-:Y:S01]  /*13660*/  MOV R61, R66 ;  /* 0x00000042003d7202 */ /* 0x002fe20000000f00 */
[----:B------:R-:W-:Y:S01]  /*13670*/  HFMA2.MMA R66, -RZ, RZ, 0, 0 ;  /* 0x00000000ff427435 */ /* 0x000fe200000001ff */
[----:B------:R-:W-:Y:S02]  /*13680*/  MOV R64, R62 ;  /* 0x0000003e00407202 */ /* 0x000fe40000000f00 */
[----:B------:R-:W-:-:S02]  /*13690*/  MOV R247, 0xffffffff ;  /* 0xffffffff00f77802 */ /* 0x000fc40000000f00 */
[----:B------:R-:W-:Y:S02]  /*136a0*/  MOV R65, 0x136c0 ;  /* 0x000136c000417802 */ /* 0x000fe40000000f00 */
[----:B0-----:R-:W-:Y:S05]  /*136b0*/  CALL.REL.NOINC `($__internal_34_$__cuda_sm70_shflsync_idx_p) ;  /* 0x00000f6000007944 */ /* 0x001fea0003c00000 */
[----:B-1----:R-:W-:Y:S01]  /*136c0*/  MOV R62, R66 ;  /* 0x00000042003e7202 */ /* 0x002fe20000000f00 */
[----:B------:R-:W-:Y:S01]  /*136d0*/  HFMA2.MMA R66, -RZ, RZ, 0, 0 ;  /* 0x00000000ff427435 */ /* 0x000fe200000001ff */
[----:B------:R-:W-:Y:S02]  /*136e0*/  MOV R64, R63 ;  /* 0x0000003f00407202 */ /* 0x000fe40000000f00 */
[----:B------:R-:W-:Y:S02]  /*136f0*/  MOV R247, 0xffffffff ;  /* 0xffffffff00f77802 */ /* 0x000fe40000000f00 */
[----:B------:R-:W-:Y:S02]  /*13700*/  MOV R65, 0x13720 ;  /* 0x0001372000417802 */ /* 0x000fe40000000f00 */
[----:B0-----:R-:W-:Y:S05]  /*13710*/  CALL.REL.NOINC `($__internal_34_$__cuda_sm70_shflsync_idx_p) ;  /* 0x00000f0000007944 */ /* 0x001fea0003c00000 */
[----:B-1----:R-:W-:Y:S01]  /*13720*/  MOV R63, R66 ;  /* 0x00000042003f7202 */ /* 0x002fe20000000f00 */
[----:B0-----:R-:W-:Y:S05]  /*13730*/  BRA `(.L_x_1481) ;  /* 0xffff6cb000007947 */ /* 0x001fea000383ffff */
.L_x_1380:
[----:B------:R-:W-:Y:S01]  /*13740*/  HFMA2.MMA R66, -RZ, RZ, 0, 5.9604644775390625e-08 ;  /* 0x00000001ff427435 */ /* 0x000fe200000001ff */
[----:B------:R-:W-:Y:S02]  /*13750*/  MOV R75, R71 ;  /* 0x00000047004b7202 */ /* 0x000fe40000000f00 */
[----:B------:R-:W-:-:S02]  /*13760*/  MOV R76, 0x1f ;  /* 0x0000001f004c7802 */ /* 0x000fc40000000f00 */
[----:B------:R-:W-:Y:S02]  /*13770*/  MOV R65, 0xffffffff ;  /* 0xffffffff00417802 */ /* 0x000fe40000000f00 */
[----:B------:R-:W-:Y:S02]  /*13780*/  MOV R64, 0x137a0 ;  /* 0x000137a000407802 */ /* 0x000fe40000000f00 */
[----:B------:R-:W-:Y:S05]  /*13790*/  CALL.REL.NOINC `($__internal_33_$__cuda_sm70_shflsync_down) ;  /* 0x00000e4000007944 */ /* 0x000fea0003c00000 */
[----:B-1----:R-:W-:Y:S01]  /*137a0*/  MOV R67, R66 ;  /* 0x0000004200437202 */ /* 0x002fe20000000f00 */
[----:B------:R-:W-:Y:S05]  /*137b0*/  BRA `(.L_x_1482) ;  /* 0xffff826000007947 */ /* 0x000fea000383ffff */
.L_x_1381:
[----:B------:R-:W-:Y:S01]  /*137c0*/  HFMA2.MMA R66, -RZ, RZ, 0, 5.9604644775390625e-08 ;  /* 0x00000001ff427435 */ /* 0x000fe200000001ff */
[----:B------:R-:W-:Y:S02]  /*137d0*/  MOV R75, R69 ;  /* 0x00000045004b7202 */ /* 0x000fe40000000f00 */
[----:B------:R-:W-:Y:S02]  /*137e0*/  MOV R76, 0x1f ;  /* 0x0000001f004c7802 */ /* 0x000fe40000000f00 */
[----:B------:R-:W-:Y:S02]  /*137f0*/  MOV R65, 0xffffffff ;  /* 0xffffffff00417802 */ /* 0x000fe40000000f00 */
[----:B------:R-:W-:-:S02]  /*13800*/  MOV R64, 0x13820 ;  /* 0x0001382000407802 */ /* 0x000fc40000000f00 */
[----:B01----:R-:W-:Y:S05]  /*13810*/  CALL.REL.NOINC `($__internal_33_$__cuda_sm70_shflsync_down) ;  /* 0x00000dc000007944 */ /* 0x003fea0003c00000 */
[----:B-1----:R-:W-:Y:S01]  /*13820*/  MOV R69, R66 ;  /* 0x0000004200457202 */ /* 0x002fe20000000f00 */
[----:B------:R-:W-:Y:S01]  /*13830*/  HFMA2.MMA R66, -RZ, RZ, 0, 5.9604644775390625e-08 ;  /* 0x00000001ff427435 */ /* 0x000fe200000001ff */
[----:B------:R-:W-:-:S02]  /*13840*/  MOV R75, R68 ;  /* 0x00000044004b7202 */ /* 0x000fc40000000f00 */
[----:B------:R-:W-:Y:S02]  /*13850*/  MOV R76, 0x1f ;  /* 0x0000001f004c7802 */ /* 0x000fe40000000f00 */
[----:B------:R-:W-:Y:S02]  /*13860*/  MOV R65, 0xffffffff ;  /* 0xffffffff00417802 */ /* 0x000fe40000000f00 */
[----:B------:R-:W-:Y:S02]  /*13870*/  MOV R64, 0x13890 ;  /* 0x0001389000407802 */ /* 0x000fe40000000f00 */
[----:B------:R-:W-:Y:S05]  /*13880*/  CALL.REL.NOINC `($__internal_33_$__cuda_sm70_shflsync_down) ;  /* 0x00000d5000007944 */ /* 0x000fea0003c00000 */
[----:B-1----:R-:W-:Y:S01]  /*13890*/  MOV R73, R66 ;  /* 0x0000004200497202 */ /* 0x002fe20000000f00 */
[----:B------:R-:W-:Y:S01]  /*138a0*/  HFMA2.MMA R66, -RZ, RZ, 0, 5.9604644775390625e-08 ;  /* 0x00000001ff427435 */ /* 0x000fe200000001ff */
[----:B------:R-:W-:Y:S02]  /*138b0*/  MOV R75, R70 ;  /* 0x00000046004b7202 */ /* 0x000fe40000000f00 */
[----:B------:R-:W-:Y:S02]  /*138c0*/  MOV R76, 0x1f ;  /* 0x0000001f004c7802 */ /* 0x000fe40000000f00 */
[----:B------:R-:W-:-:S02]  /*138d0*/  MOV R65, 0xffffffff ;  /* 0xffffffff00417802 */ /* 0x000fc40000000f00 */
[----:B------:R-:W-:Y:S02]  /*138e0*/  MOV R64, 0x13900 ;  /* 0x0001390000407802 */ /* 0x000fe40000000f00 */
[----:B------:R-:W-:Y:S05]  /*138f0*/  CALL.REL.NOINC `($__internal_33_$__cuda_sm70_shflsync_down) ;  /* 0x00000ce000007944 */ /* 0x000fea0003c00000 */
[----:B-1----:R-:W-:Y:S01]  /*13900*/  MOV R64, R66 ;  /* 0x0000004200407202 */ /* 0x002fe20000000f00 */
[----:B------:R-:W-:Y:S05]  /*13910*/  BRA `(.L_x_1483) ;  /* 0xffff814000007947 */ /* 0x000fea000383ffff */
.L_x_1384:
[----:B------:R-:W-:Y:S01]  /*13920*/  HFMA2.MMA R66, -RZ, RZ, 0, 1.1920928955078125e-07 ;  /* 0x00000002ff427435 */ /* 0x000fe200000001ff */
[----:B------:R-:W-:Y:S02]  /*13930*/  MOV R75, R71 ;  /* 0x00000047004b7202 */ /* 0x000fe40000000f00 */
[----:B------:R-:W-:Y:S02]  /*13940*/  MOV R76, 0x1f ;  /* 0x0000001f004c7802 */ /* 0x000fe40000000f00 */
[----:B------:R-:W-:Y:S02]  /*13950*/  MOV R65, 0xffffffff ;  /* 0xffffffff00417802 */ /* 0x000fe40000000f00 */
[----:B0-----:R-:W-:Y:S02]  /*13960*/  MOV R64, 0x13980 ;  /* 0x0001398000407802 */ /* 0x001fe40000000f00 */
[----:B-1234-:R-:W-:Y:S05]  /*13970*/  CALL.REL.NOINC `($__internal_33_$__cuda_sm70_shflsync_down) ;  /* 0x00000c6000007944 */ /* 0x01efea0003c00000 */
[----:B-1----:R-:W-:Y:S01]  /*13980*/  MOV R67, R66 ;  /* 0x0000004200437202 */ /* 0x002fe20000000f00 */
[----:B------:R-:W-:Y:S01]  /*13990*/  HFMA2.MMA R66, -RZ, RZ, 0, 1.1920928955078125e-07 ;  /* 0x00000002ff427435 */ /* 0x000fe200000001ff */
[----:B------:R-:W-:-:S02]  /*139a0*/  MOV R75, R74 ;  /* 0x0000004a004b7202 */ /* 0x000fc40000000f00 */
[----:B------:R-:W-:Y:S02]  /*139b0*/  MOV R76, 0x1f ;  /* 0x0000001f004c7802 */ /* 0x000fe40000000f00 */
[----:B------:R-:W-:Y:S02]  /*139c0*/  MOV R65, 0xffffffff ;  /* 0xffffffff00417802 */ /* 0x000fe40000000f00 */
[----:B------:R-:W-:Y:S02]  /*139d0*/  MOV R64, 0x139f0 ;  /* 0x000139f000407802 */ /* 0x000fe40000000f00 */
[----:B------:R-:W-:Y:S05]  /*139e0*/  CALL.REL.NOINC `($__internal_33_$__cuda_sm70_shflsync_down) ;  /* 0x00000bf000007944 */ /* 0x000fea0003c00000 */
[----:B-1----:R-:W-:Y:S01]  /*139f0*/  MOV R69, R66 ;  /* 0x0000004200457202 */ /* 0x002fe20000000f00 */
[----:B------:R-:W-:Y:S01]  /*13a00*/  HFMA2.MMA R66, -RZ, RZ, 0, 1.1920928955078125e-07 ;  /* 0x00000002ff427435 */ /* 0x000fe200000001ff */
[----:B------:R-:W-:Y:S02]  /*13a10*/  MOV R75, R68 ;  /* 0x00000044004b7202 */ /* 0x000fe40000000f00 */
[----:B------:R-:W-:Y:S02]  /*13a20*/  MOV R76, 0x1f ;  /* 0x0000001f004c7802 */ /* 0x000fe40000000f00 */
[----:B------:R-:W-:-:S02]  /*13a30*/  MOV R65, 0xffffffff ;  /* 0xffffffff00417802 */ /* 0x000fc40000000f00 */
[----:B------:R-:W-:Y:S02]  /*13a40*/  MOV R64, 0x13a60 ;  /* 0x00013a6000407802 */ /* 0x000fe40000000f00 */
[----:B------:R-:W-:Y:S05]  /*13a50*/  CALL.REL.NOINC `($__internal_33_$__cuda_sm70_shflsync_down) ;  /* 0x00000b8000007944 */ /* 0x000fea0003c00000 */
[----:B-1----:R-:W-:Y:S01]  /*13a60*/  MOV R70, R66 ;  /* 0x0000004200467202 */ /* 0x002fe20000000f00 */
[----:B------:R-:W-:Y:S01]  /*13a70*/  HFMA2.MMA R66, -RZ, RZ, 0, 1.1920928955078125e-07 ;  /* 0x00000002ff427435 */ /* 0x000fe200000001ff */
[----:B------:R-:W-:Y:S02]  /*13a80*/  MOV R75, R72 ;  /* 0x00000048004b7202 */ /* 0x000fe40000000f00 */
[----:B------:R-:W-:Y:S02]  /*13a90*/  MOV R76, 0x1f ;  /* 0x0000001f004c7802 */ /* 0x000fe40000000f00 */
[----:B------:R-:W-:Y:S02]  /*13aa0*/  MOV R65, 0xffffffff ;  /* 0xffffffff00417802 */ /* 0x000fe40000000f00 */
[----:B------:R-:W-:Y:S02]  /*13ab0*/  MOV R64, 0x13ad0 ;  /* 0x00013ad000407802 */ /* 0x000fe40000000f00 */
[----:B------:R-:W-:Y:S05]  /*13ac0*/  CALL.REL.NOINC `($__internal_33_$__cuda_sm70_shflsync_down) ;  /* 0x00000b1000007944 */ /* 0x000fea0003c00000 */
[----:B-1----:R-:W-:Y:S01]  /*13ad0*/  MOV R64, R66 ;  /* 0x0000004200407202 */ /* 0x002fe20000000f00 */
[----:B------:R-:W-:Y:S05]  /*13ae0*/  BRA `(.L_x_1484) ;  /* 0xffff80b000007947 */ /* 0x000fea000383ffff */
.L_x_1387:
[----:B------:R-:W-:Y:S01]  /*13af0*/  HFMA2.MMA R66, -RZ, RZ, 0, 2.384185791015625e-07 ;  /* 0x00000004ff427435 */ /* 0x000fe200000001ff */
[----:B------:R-:W-:-:S02]  /*13b00*/  MOV R75, R71 ;  /* 0x00000047004b7202 */ /* 0x000fc40000000f00 */
[----:B------:R-:W-:Y:S02]  /*13b10*/  MOV R76, 0x1f ;  /* 0x0000001f004c7802 */ /* 0x000fe40000000f00 */
[----:B------:R-:W-:Y:S02]  /*13b20*/  MOV R65, 0xffffffff ;  /* 0xffffffff00417802 */ /* 0x000fe40000000f00 */
[----:B0-----:R-:W-:Y:S02]  /*13b30*/  MOV R64, 0x13b50 ;  /* 0x00013b5000407802 */ /* 0x001fe40000000f00 */
[----:B-1234-:R-:W-:Y:S05]  /*13b40*/  CALL.REL.NOINC `($__internal_33_$__cuda_sm70_shflsync_down) ;  /* 0x00000a9000007944 */ /* 0x01efea0003c00000 */
[----:B-1----:R-:W-:Y:S01]  /*13b50*/  MOV R67, R66 ;  /* 0x0000004200437202 */ /* 0x002fe20000000f00 */
[----:B------:R-:W-:Y:S05]  /*13b60*/  BRA `(.L_x_1485) ;  /* 0xffff814000007947 */ /* 0x000fea000383ffff */
.L_x_1388:
[----:B------:R-:W-:Y:S01]  /*13b70*/  HFMA2.MMA R66, -RZ, RZ, 0, 2.384185791015625e-07 ;  /* 0x00000004ff427435 */ /* 0x000fe200000001ff */
[----:B------:R-:W-:Y:S02]  /*13b80*/  MOV R75, R74 ;  /* 0x0000004a004b7202 */ /* 0x000fe40000000f00 */
[----:B------:R-:W-:Y:S02]  /*13b90*/  MOV R76, 0x1f ;  /* 0x0000001f004c7802 */ /* 0x000fe40000000f00 */
[----:B------:R-:W-:-:S02]  /*13ba0*/  MOV R65, 0xffffffff ;  /* 0xffffffff00417802 */ /* 0x000fc40000000f00 */
[----:B0-----:R-:W-:Y:S02]  /*13bb0*/  MOV R64, 0x13bd0 ;  /* 0x00013bd000407802 */ /* 0x001fe40000000f00 */
[----:B-1234-:R-:W-:Y:S05]  /*13bc0*/  CALL.REL.NOINC `($__internal_33_$__cuda_sm70_shflsync_down) ;  /* 0x00000a1000007944 */ /* 0x01efea0003c00000 */
[----:B-1----:R-:W-:Y:S01]  /*13bd0*/  MOV R69, R66 ;  /* 0x0000004200457202 */ /* 0x002fe20000000f00 */
[----:B------:R-:W-:Y:S01]  /*13be0*/  HFMA2.MMA R66, -RZ, RZ, 0, 2.384185791015625e-07 ;  /* 0x00000004ff427435 */ /* 0x000fe200000001ff */
[----:B------:R-:W-:Y:S02]  /*13bf0*/  MOV R75, R68 ;  /* 0x00000044004b7202 */ /* 0x000fe40000000f00 */
[----:B------:R-:W-:Y:S02]  /*13c00*/  MOV R76, 0x1f ;  /* 0x0000001f004c7802 */ /* 0x000fe40000000f00 */
[----:B------:R-:W-:Y:S02]  /*13c10*/  MOV R65, 0xffffffff ;  /* 0xffffffff00417802 */ /* 0x000fe40000000f00 */
[----:B------:R-:W-:Y:S02]  /*13c20*/  MOV R64, 0x13c40 ;  /* 0x00013c4000407802 */ /* 0x000fe40000000f00 */
[----:B------:R-:W-:Y:S05]  /*13c30*/  CALL.REL.NOINC `($__internal_33_$__cuda_sm70_shflsync_down) ;  /* 0x000009a000007944 */ /* 0x000fea0003c00000 */
[----:B-1----:R-:W-:Y:S01]  /*13c40*/  MOV R70, R66 ;  /* 0x0000004200467202 */ /* 0x002fe20000000f00 */
[----:B------:R-:W-:Y:S01]  /*13c50*/  HFMA2.MMA R66, -RZ, RZ, 0, 2.384185791015625e-07 ;  /* 0x00000004ff427435 */ /* 0x000fe200000001ff */
[----:B------:R-:W-:-:S02]  /*13c60*/  MOV R75, R72 ;  /* 0x00000048004b7202 */ /* 0x000fc40000000f00 */
[----:B------:R-:W-:Y:S02]  /*13c70*/  MOV R76, 0x1f ;  /* 0x0000001f004c7802 */ /* 0x000fe40000000f00 */
[----:B------:R-:W-:Y:S02]  /*13c80*/  MOV R65, 0xffffffff ;  /* 0xffffffff00417802 */ /* 0x000fe40000000f00 */
[----:B------:R-:W-:Y:S02]  /*13c90*/  MOV R64, 0x13cb0 ;  /* 0x00013cb000407802 */ /* 0x000fe40000000f00 */
[----:B------:R-:W-:Y:S05]  /*13ca0*/  CALL.REL.NOINC `($__internal_33_$__cuda_sm70_shflsync_down) ;  /* 0x0000093000007944 */ /* 0x000fea0003c00000 */
[----:B-1----:R-:W-:Y:S01]  /*13cb0*/  MOV R64, R66 ;  /* 0x0000004200407202 */ /* 0x002fe20000000f00 */
[----:B------:R-:W-:Y:S05]  /*13cc0*/  BRA `(.L_x_1486) ;  /* 0xffff802000007947 */ /* 0x000fea000383ffff */
.L_x_1391:
[----:B------:R-:W-:Y:S01]  /*13cd0*/  HFMA2.MMA R66, -RZ, RZ, 0, 4.76837158203125e-07 ;  /* 0x00000008ff427435 */ /* 0x000fe200000001ff */
[----:B------:R-:W-:Y:S02]  /*13ce0*/  MOV R75, R71 ;  /* 0x00000047004b7202 */ /* 0x000fe40000000f00 */
[----:B------:R-:W-:Y:S02]  /*13cf0*/  MOV R76, 0x1f ;  /* 0x0000001f004c7802 */ /* 0x000fe40000000f00 */
[----:B------:R-:W-:-:S02]  /*13d00*/  MOV R65, 0xffffffff ;  /* 0xffffffff00417802 */ /* 0x000fc40000000f00 */
[----:B0-----:R-:W-:Y:S02]  /*13d10*/  MOV R64, 0x13d30 ;  /* 0x00013d3000407802 */ /* 0x001fe40000000f00 */
[----:B-1234-:R-:W-:Y:S05]  /*13d20*/  CALL.REL.NOINC `($__internal_33_$__cuda_sm70_shflsync_down) ;  /* 0x000008b000007944 */ /* 0x01efea0003c00000 */
[----:B-1----:R-:W-:Y:S01]  /*13d30*/  MOV R67, R66 ;  /* 0x0000004200437202 */ /* 0x002fe20000000f00 */
[----:B------:R-:W-:Y:S01]  /*13d40*/  HFMA2.MMA R66, -RZ, RZ, 0, 4.76837158203125e-07 ;  /* 0x00000008ff427435 */ /* 0x000fe200000001ff */
[----:B------:R-:W-:Y:S02]  /*13d50*/  MOV R75, R74 ;  /* 0x0000004a004b7202 */ /* 0x000fe40000000f00 */
[----:B------:R-:W-:Y:S02]  /*13d60*/  MOV R76, 0x1f ;  /* 0x0000001f004c7802 */ /* 0x000fe40000000f00 */
[----:B------:R-:W-:Y:S02]  /*13d70*/  MOV R65, 0xffffffff ;  /* 0xffffffff00417802 */ /* 0x000fe40000000f00 */
[----:B------:R-:W-:Y:S02]  /*13d80*/  MOV R64, 0x13da0 ;  /* 0x00013da000407802 */ /* 0x000fe40000000f00 */
[----:B------:R-:W-:Y:S05]  /*13d90*/  CALL.REL.NOINC `($__internal_33_$__cuda_sm70_shflsync_down) ;  /* 0x0000084000007944 */ /* 0x000fea0003c00000 */
[----:B-1----:R-:W-:Y:S01]  /*13da0*/  MOV R69, R66 ;  /* 0x0000004200457202 */ /* 0x002fe20000000f00 */
[----:B------:R-:W-:Y:S01]  /*13db0*/  HFMA2.MMA R66, -RZ, RZ, 0, 4.76837158203125e-07 ;  /* 0x00000008ff427435 */ /* 0x000fe200000001ff */
[----:B------:R-:W-:-:S02]  /*13dc0*/  MOV R75, R68 ;  /* 0x00000044004b7202 */ /* 0x000fc40000000f00 */
[----:B------:R-:W-:Y:S02]  /*13dd0*/  MOV R76, 0x1f ;  /* 0x0000001f004c7802 */ /* 0x000fe40000000f00 */
[----:B------:R-:W-:Y:S02]  /*13de0*/  MOV R65, 0xffffffff ;  /* 0xffffffff00417802 */ /* 0x000fe40000000f00 */
[----:B------:R-:W-:Y:S02]  /*13df0*/  MOV R64, 0x13e10 ;  /* 0x00013e1000407802 */ /* 0x000fe40000000f00 */
[----:B------:R-:W-:Y:S05]  /*13e00*/  CALL.REL.NOINC `($__internal_33_$__cuda_sm70_shflsync_down) ;  /* 0x000007d000007944 */ /* 0x000fea0003c00000 */
[----:B-1----:R-:W-:Y:S01]  /*13e10*/  MOV R70, R66 ;  /* 0x0000004200467202 */ /* 0x002fe20000000f00 */
[----:B------:R-:W-:Y:S01]  /*13e20*/  HFMA2.MMA R66, -RZ, RZ, 0, 4.76837158203125e-07 ;  /* 0x00000008ff427435 */ /* 0x000fe200000001ff */
[----:B------:R-:W-:Y:S02]  /*13e30*/  MOV R75, R72 ;  /* 0x00000048004b7202 */ /* 0x000fe40000000f00 */
[----:B------:R-:W-:Y:S02]  /*13e40*/  MOV R76, 0x1f ;  /* 0x0000001f004c7802 */ /* 0x000fe40000000f00 */
[----:B------:R-:W-:-:S02]  /*13e50*/  MOV R65, 0xffffffff ;  /* 0xffffffff00417802 */ /* 0x000fc40000000f00 */
[----:B------:R-:W-:Y:S02]  /*13e60*/  MOV R64, 0x13e80 ;  /* 0x00013e8000407802 */ /* 0x000fe40000000f00 */
[----:B------:R-:W-:Y:S05]  /*13e70*/  CALL.REL.NOINC `($__internal_33_$__cuda_sm70_shflsync_down) ;  /* 0x0000076000007944 */ /* 0x000fea0003c00000 */
[----:B-1----:R-:W-:Y:S01]  /*13e80*/  MOV R64, R66 ;  /* 0x0000004200407202 */ /* 0x002fe20000000f00 */
[----:B------:R-:W-:Y:S05]  /*13e90*/  BRA `(.L_x_1487) ;  /* 0xffff7f9000007947 */ /* 0x000fea000383ffff */
.L_x_1394:
[----:B------:R-:W-:Y:S01]  /*13ea0*/  HFMA2.MMA R66, -RZ, RZ, 0, 9.5367431640625e-07 ;  /* 0x00000010ff427435 */ /* 0x000fe200000001ff */
[----:B------:R-:W-:Y:S02]  /*13eb0*/  MOV R75, R71 ;  /* 0x00000047004b7202 */ /* 0x000fe40000000f00 */
[----:B------:R-:W-:Y:S02]  /*13ec0*/  MOV R76, 0x1f ;  /* 0x0000001f004c7802 */ /* 0x000fe40000000f00 */
[----:B------:R-:W-:Y:S02]  /*13ed0*/  MOV R65, 0xffffffff ;  /* 0xffffffff00417802 */ /* 0x000fe40000000f00 */
[----:B0-----:R-:W-:Y:S02]  /*13ee0*/  MOV R64, 0x13f00 ;  /* 0x00013f0000407802 */ /* 0x001fe40000000f00 */
[----:B-1234-:R-:W-:Y:S05]  /*13ef0*/  CALL.REL.NOINC `($__internal_33_$__cuda_sm70_shflsync_down) ;  /* 0x000006e000007944 */ /* 0x01efea0003c00000 */
[----:B-1----:R-:W-:Y:S01]  /*13f00*/  MOV R67, R66 ;  /* 0x0000004200437202 */ /* 0x002fe20000000f00 */
[----:B------:R-:W-:Y:S05]  /*13f10*/  BRA `(.L_x_1488) ;  /* 0xffff802000007947 */ /* 0x000fea000383ffff */
.L_x_1395:
[----:B------:R-:W-:Y:S01]  /*13f20*/  HFMA2.MMA R66, -RZ, RZ, 0, 9.5367431640625e-07 ;  /* 0x00000010ff427435 */ /* 0x000fe200000001ff */
[----:B------:R-:W-:-:S02]  /*13f30*/  MOV R75, R74 ;  /* 0x0000004a004b7202 */ /* 0x000fc40000000f00 */
[----:B------:R-:W-:Y:S02]  /*13f40*/  MOV R76, 0x1f ;  /* 0x0000001f004c7802 */ /* 0x000fe40000000f00 */
[----:B------:R-:W-:Y:S02]  /*13f50*/  MOV R65, 0xffffffff ;  /* 0xffffffff00417802 */ /* 0x000fe40000000f00 */
[----:B0-----:R-:W-:Y:S02]  /*13f60*/  MOV R64, 0x13f80 ;  /* 0x00013f8000407802 */ /* 0x001fe40000000f00 */
[----:B-1234-:R-:W-:Y:S05]  /*13f70*/  CALL.REL.NOINC `($__internal_33_$__cuda_sm70_shflsync_down) ;  /* 0x0000066000007944 */ /* 0x01efea0003c00000 */
[----:B-1----:R-:W-:Y:S01]  /*13f80*/  MOV R69, R66 ;  /* 0x0000004200457202 */ /* 0x002fe20000000f00 */
[----:B------:R-:W-:Y:S01]  /*13f90*/  HFMA2.MMA R66, -RZ, RZ, 0, 9.5367431640625e-07 ;  /* 0x00000010ff427435 */ /* 0x000fe200000001ff */
[----:B------:R-:W-:Y:S02]  /*13fa0*/  MOV R75, R68 ;  /* 0x00000044004b7202 */ /* 0x000fe40000000f00 */
[----:B------:R-:W-:Y:S02]  /*13fb0*/  MOV R76, 0x1f ;  /* 0x0000001f004c7802 */ /* 0x000fe40000000f00 */
[----:B------:R-:W-:-:S02]  /*13fc0*/  MOV R65, 0xffffffff ;  /* 0xffffffff00417802 */ /* 0x000fc40000000f00 */
[----:B------:R-:W-:Y:S02]  /*13fd0*/  MOV R64, 0x13ff0 ;  /* 0x00013ff000407802 */ /* 0x000fe40000000f00 */
[----:B------:R-:W-:Y:S05]  /*13fe0*/  CALL.REL.NOINC `($__internal_33_$__cuda_sm70_shflsync_down) ;  /* 0x000005f000007944 */ /* 0x000fea0003c00000 */
[----:B-1----:R-:W-:Y:S01]  /*13ff0*/  MOV R70, R66 ;  /* 0x0000004200467202 */ /* 0x002fe20000000f00 */
[----:B------:R-:W-:Y:S01]  /*14000*/  HFMA2.MMA R66, -RZ, RZ, 0, 9.5367431640625e-07 ;  /* 0x00000010ff427435 */ /* 0x000fe200000001ff */
[----:B------:R-:W-:Y:S02]  /*14010*/  MOV R75, R72 ;  /* 0x00000048004b7202 */ /* 0x000fe40000000f00 */
[----:B------:R-:W-:Y:S02]  /*14020*/  MOV R76, 0x1f ;  /* 0x0000001f004c7802 */ /* 0x000fe40000000f00 */
[----:B------:R-:W-:Y:S02]  /*14030*/  MOV R65, 0xffffffff ;  /* 0xffffffff00417802 */ /* 0x000fe40000000f00 */
[----:B------:R-:W-:Y:S02]  /*14040*/  MOV R64, 0x14060 ;  /* 0x0001406000407802 */ /* 0x000fe40000000f00 */
[----:B------:R-:W-:Y:S05]  /*14050*/  CALL.REL.NOINC `($__internal_33_$__cuda_sm70_shflsync_down) ;  /* 0x0000058000007944 */ /* 0x000fea0003c00000 */
[----:B-1----:R-:W-:Y:S01]  /*14060*/  MOV R64, R66 ;  /* 0x0000004200407202 */ /* 0x002fe20000000f00 */
[----:B------:R-:W-:Y:S05]  /*14070*/  BRA `(.L_x_1489) ;  /* 0xffff7f0000007947 */ /* 0x000fea000383ffff */
.L_x_1398:
[----:B------:R-:W-:Y:S01]  /*14080*/  HFMA2.MMA R66, -RZ, RZ, 0, 0 ;  /* 0x00000000ff427435 */ /* 0x000fe200000001ff */
[----:B0-----:R-:W-:-:S02]  /*14090*/  MOV R64, R71 ;  /* 0x0000004700407202 */ /* 0x001fc40000000f00 */
[----:B------:R-:W-:Y:S02]  /*140a0*/  MOV R247, 0xffffffff ;  /* 0xffffffff00f77802 */ /* 0x000fe40000000f00 */
[----:B------:R-:W-:Y:S02]  /*140b0*/  MOV R65, 0x140d0 ;  /* 0x000140d000417802 */ /* 0x000fe40000000f00 */
[----:B-1234-:R-:W-:Y:S05]  /*140c0*/  CALL.REL.NOINC `($__internal_34_$__cuda_sm70_shflsync_idx_p) ;  /* 0x0000055000007944 */ /* 0x01efea0003c00000 */
        /* <DEDUP_REMOVED lines=8> */
[----:B------:R-:W-:-:S02]  /*14150*/  MOV R64, R68 ;  /* 0x0000004400407202 */ /* 0x000fc40000000f00 */
[----:B------:R-:W-:Y:S02]  /*14160*/  MOV R247, 0xffffffff ;  /* 0xffffffff00f77802 */ /* 0x000fe40000000f00 */
        /* <DEDUP_REMOVED lines=8> */
[----:B------:R-:W-:Y:S02]  /*141f0*/  MOV R70, R69 ;  /* 0x0000004500467202 */ /* 0x000fe40000000f00 */
[----:B------:R-:W-:-:S02]  /*14200*/  MOV R69, R67 ;  /* 0x0000004300457202 */ /* 0x000fc40000000f00 */
[----:B-1----:R-:W-:Y:S01]  /*14210*/  MOV R67, R66 ;  /* 0x0000004200437202 */ /* 0x002fe20000000f00 */
[----:B------:R-:W-:Y:S01]  /*14220*/  HFMA2.MMA R66, -RZ, RZ, 0, 5.9604644775390625e-08 ;  /* 0x00000001ff427435 */ /* 0x000fe200000001ff */
[----:B------:R-:W-:Y:S02]  /*14230*/  MOV R75, R71 ;  /* 0x00000047004b7202 */ /* 0x000fe40000000f00 */
[----:B------:R-:W-:Y:S02]  /*14240*/  MOV R76, 0x1f ;  /* 0x0000001f004c7802 */ /* 0x000fe40000000f00 */
[----:B------:R-:W-:Y:S02]  /*14250*/  MOV R65, 0xffffffff ;  /* 0xffffffff00417802 */ /* 0x000fe40000000f00 */
[----:B------:R-:W-:Y:S02]  /*14260*/  MOV R64, 0x14280 ;  /* 0x0001428000407802 */ /* 0x000fe40000000f00 */
[----:B0-----:R-:W-:Y:S05]  /*14270*/  CALL.REL.NOINC `($__internal_33_$__cuda_sm70_shflsync_down) ;  /* 0x0000036000007944 */ /* 0x001fea0003c00000 */
        /* <DEDUP_REMOVED lines=15> */
[----:B------:R-:W-:Y:S01]  /*14370*/  HFMA2.MMA R66, -RZ, RZ, 0, 5.9604644775390625e-08 ;  /* 0x00000001ff427435 */ /* 0x000fe200000001ff */
[----:B------:R-:W-:Y:S02]  /*14380*/  MOV R75, R72 ;  /* 0x00000048004b7202 */ /* 0x000fe40000000f00 */
[----:B------:R-:W-:Y:S02]  /*14390*/  MOV R76, 0x1f ;  /* 0x0000001f004c7802 */ /* 0x000fe40000000f00 */
[----:B------:R-:W-:Y:S02]  /*143a0*/  MOV R65, 0xffffffff ;  /* 0xffffffff00417802 */ /* 0x000fe40000000f00 */
[----:B------:R-:W-:Y:S02]  /*143b0*/  MOV R64, 0x143d0 ;  /* 0x000143d000407802 */ /* 0x000fe40000000f00 */
[----:B------:R-:W-:Y:S05]  /*143c0*/  CALL.REL.NOINC `($__internal_33_$__cuda_sm70_shflsync_down) ;  /* 0x0000021000007944 */ /* 0x000fea0003c00000 */
        /* <DEDUP_REMOVED lines=12> */
[----:B------:R-:W-:Y:S05]  /*14490*/  CALL.REL.NOINC `($__internal_34_$__cuda_sm70_shflsync_idx_p) ;  /* 0x0000018000007944 */ /* 0x000fea0003c00000 */
        /* <DEDUP_REMOVED lines=20> */
        .weak           $__internal_33_$__cuda_sm70_shflsync_down
        .type           $__internal_33_$__cuda_sm70_shflsync_down,@function
        .size           $__internal_33_$__cuda_sm70_shflsync_down,($__internal_34_$__cuda_sm70_shflsync_idx_p - $__internal_33_$__cuda_sm70_shflsync_down)
$__internal_33_$__cuda_sm70_shflsync_down:
[----:B------:R-:W-:Y:S04]  /*145e0*/  WARPSYNC R65 ;  /* 0x0000004100007348 */ /* 0x000fe80003800000 */
[----:B------:R0:W1:Y:S02]  /*145f0*/  SHFL.DOWN PT, R66, R75, R66, R76 ;  /* 0x080000424b427389 */ /* 0x00006400000e004c */
[----:B0-----:R-:W-:-:S06]  /*14600*/  HFMA2.MMA R65, -RZ, RZ, 0, 0 ;  /* 0x00000000ff417435 */ /* 0x001fcc00000001ff */
[----:B------:R-:W-:Y:S05]  /*14610*/  RET.REL.NODEC R64 `(_Z25selective_scan_bwd_kernelI32Selective_Scan_bwd_kernel_traitsILi128ELi16ELb0ELb1ELb0ELb1ELb1EfN3c107complexIfEEEEv12SSMParamsBwd) ;  /* 0xfffeb9e040007950 */ /* 0x000fea0003c3ffff */
        .weak           $__internal_34_$__cuda_sm70_shflsync_idx_p
        .type           $__internal_34_$__cuda_sm70_shflsync_idx_p,@function
        .size           $__internal_34_$__cuda_sm70_shflsync_idx_p,($__internal_35_$__cuda_sm70_shflsync_up - $__internal_34_$__cuda_sm70_shflsync_idx_p)
$__internal_34_$__cuda_sm70_shflsync_idx_p:
[----:B------:R-:W-:Y:S01]  /*14620*/  MOV R88, 0x1f ;  /* 0x0000001f00587802 */ /* 0x000fe20000000f00 */
[----:B------:R-:W-:Y:S04]  /*14630*/  WARPSYNC R247 ;  /* 0x000000f700007348 */ /* 0x000fe80003800000 */
[----:B------:R0:W1:Y:S04]  /*14640*/  SHFL.IDX PT, R66, R64, R66, R88 ;  /* 0x0000004240427389 */ /* 0x00006800000e0058 */
[----:B0-----:R-:W0:Y:S01]  /*14650*/  S2R R88, SR_LANEID ;  /* 0x0000000000587919 */ /* 0x001e220000000000 */
[----:B------:R-:W-:Y:S01]  /*14660*/  MOV R64, R65 ;  /* 0x0000004100407202 */ /* 0x000fe20000000f00 */
[----:B------:R-:W-:-:S06]  /*14670*/  HFMA2.MMA R65, -RZ, RZ, 0, 0 ;  /* 0x00000000ff417435 */ /* 0x000fcc00000001ff */
[----:B------:R-:W-:Y:S05]  /*14680*/  RET.REL.NODEC R64 `(_Z25selective_scan_bwd_kernelI32Selective_Scan_bwd_kernel_traitsILi128ELi16ELb0ELb1ELb0ELb1ELb1EfN3c107complexIfEEEEv12SSMParamsBwd) ;  /* 0xfffeb97040007950 */ /* 0x000fea0003c3ffff */
        .weak           $__internal_35_$__cuda_sm70_shflsync_up
        .type           $__internal_35_$__cuda_sm70_shflsync_up,@function
        .size           $__internal_35_$__cuda_sm70_shflsync_up,(.L_x_14470 - $__internal_35_$__cuda_sm70_shflsync_up)
$__internal_35_$__cuda_sm70_shflsync_up:
[----:B------:R-:W-:Y:S04]  /*14690*/  WARPSYNC R212 ;  /* 0x000000d400007348 */ /* 0x000fe80003800000 */
[----:B------:R0:W1:Y:S02]  /*146a0*/  SHFL.UP PT, R71, R71, R65, R213 ;  /* 0x0400004147477389 */ /* 0x00006400000e00d5 */
[----:B0-----:R-:W-:-:S04]  /*146b0*/  MOV R65, 0x0 ;  /* 0x0000000000417802 */ /* 0x001fc80000000f00 */
[----:B------:R-:W-:Y:S05]  /*146c0*/  RET.REL.NODEC R64 `(_Z25selective_scan_bwd_kernelI32Selective_Scan_bwd_kernel_traitsILi128ELi16ELb0ELb1ELb0ELb1ELb1EfN3c107complexIfEEEEv12SSMParamsBwd) ;  /* 0xfffeb93040007950 */ /* 0x000fea0003c3ffff */
.L_x_1491:
        /* <DEDUP_REMOVED lines=11> */
.L_x_14470:


//--------------------- .text._Z25selective_scan_bwd_kernelI32Selective_Scan_bwd_kernel_traitsILi128ELi16ELb0ELb1ELb1ELb0ELb0EfN3c107complexIfEEEEv12SSMParamsBwd --------------------------
	.section	.text._Z25selective_scan_bwd_kernelI32Selective_Scan_bwd_kernel_traitsILi128ELi16ELb0ELb1ELb1ELb0ELb0EfN3c107complexIfEEEEv12SSMParamsBwd,"ax",@progbits
	.sectioninfo	@"SHI_REGISTERS=255"
	.align	128
        .global         _Z25selective_scan_bwd_kernelI32Selective_Scan_bwd_kernel_traitsILi128ELi16ELb0ELb1ELb1ELb0ELb0EfN3c107complexIfEEEEv12SSMParamsBwd
        .type           _Z25selective_scan_bwd_kernelI32Selective_Scan_bwd_kernel_traitsILi128ELi16ELb0ELb1ELb1ELb0ELb0EfN3c107complexIfEEEEv12SSMParamsBwd,@function
        .size           _Z25selective_scan_bwd_kernelI32Selective_Scan_bwd_kernel_traitsILi128ELi16ELb0ELb1ELb1ELb0ELb0EfN3c107complexIfEEEEv12SSMParamsBwd,(.L_x_14473 - _Z25selective_scan_bwd_kernelI32Selective_Scan_bwd_kernel_traitsILi128ELi16ELb0ELb1ELb1ELb0ELb0EfN3c107complexIfEEEEv12SSMParamsBwd)
        .other          _Z25selective_scan_bwd_kernelI32Selective_Scan_bwd_kernel_traitsILi128ELi16ELb0ELb1ELb1ELb0ELb0EfN3c107complexIfEEEEv12SSMParamsBwd,@"STO_CUDA_ENTRY STV_DEFAULT"
_Z25selective_scan_bwd_kernelI32Selective_Scan_bwd_kernel_traitsILi128ELi16ELb0ELb1ELb1ELb0ELb0EfN3c107complexIfEEEEv12SSMParamsBwd:
.text._Z25selective_scan_bwd_kernelI32Selective_Scan_bwd_kernel_traitsILi128ELi16ELb0ELb1ELb1ELb0ELb0EfN3c107complexIfEEEEv12SSMParamsBwd:
        /* <DEDUP_REMOVED lines=28> */
[----:B------:R-:W-:-:S02]  /*01c0*/  MOV R5, UR7 ;  /* 0x0000000700057c02 */ /* 0x000fc40008000f00 */
[----:B------:R-:W2:Y:S01]  /*01d0*/  @P0 LDG.E R2, [R2.64] ;  /* 0x0000002802020981 */ /* 0x000ea2000c1e1900 */
[----:B0-----:R-:W0:Y:S03]  /*01e0*/  I2F.RP R0, UR35 ;  /* 0x0000002300007d06 */ /* 0x001e260008209400 */
[----:B------:R-:W3:Y:S01]  /*01f0*/  @P1 LDG.E R4, [R4.64] ;  /* 0x0000002804041981 */ /* 0x000ee2000c1e1900 */
[----:B------:R-:W-:Y:S02]  /*0200*/  UISETP.NE.U32.AND UP0, UPT, URZ, UR4, UPT ;  /* 0x000000043f00728c */ /* 0x000fe4000bf05070 */
[----:B-1----:R-:W-:Y:S01]  /*0210*/  USHF.R.S32.HI UR26, URZ, 0x1f, UR27 ;  /* 0x0000001f3f1a7899 */ /* 0x002fe2000801141b */
[----:B------:R1:W-:Y:S01]  /*0220*/  STL [R1+0xc], RZ ;  /* 0x00000cff01007387 */ /* 0x0003e20000100800 */
[----:B------:R-:W-:Y:S02]  /*0230*/  UISETP.NE.AND.EX UP0, UPT, URZ, UR5, UPT, UP0 ;  /* 0x000000053f00728c */ /* 0x000fe4000bf05300 */
[----:B------:R-:W-:Y:S01]  /*0240*/  UIMAD UR5, UR26, UR20, URZ ;  /* 0x000000141a0572a4 */ /* 0x000fe2000f8e023f */
[----:B------:R1:W-:Y:S01]  /*0250*/  STL [R1+0x8], RZ ;  /* 0x000008ff01007387 */ /* 0x0003e20000100800 */
[----:B------:R-:W-:-:S02]  /*0260*/  UISETP.NE.U32.AND UP1, UPT, URZ, UR24, UPT ;  /* 0x000000183f00728c */ /* 0x000fc4000bf25070 */
[----:B------:R-:W-:Y:S02]  /*0270*/  UIMAD UR21, UR27, UR21, UR5 ;  /* 0x000000151b1572a4 */ /* 0x000fe4000f8e0205 */
[----:B------:R-:W-:Y:S01]  /*0280*/  UIMAD.WIDE.U32 UR14, UR27, UR20, URZ ;  /* 0x000000141b0e72a5 */ /* 0x000fe2000f8e003f */
[----:B0-----:R-:W0:Y:S01]  /*0290*/  MUFU.RCP R0, R0 ;  /* 0x0000000000007308 */ /* 0x001e220000001000 */
[----:B------:R-:W-:Y:S02]  /*02a0*/  UISETP.NE.AND.EX UP1, UPT, URZ, UR25, UPT, UP1 ;  /* 0x000000193f00728c */ /* 0x000fe4000bf25310 */
[----:B------:R-:W-:Y:S02]  /*02b0*/  ULDC.64 UR6, c[0x0][0x1d0] ;  /* 0x0000740000067ab9 */ /* 0x000fe40000000a00 */
[----:B------:R-:W-:Y:S02]  /*02c0*/  UIMAD UR4, UR26, UR6, URZ ;  /* 0x000000061a0472a4 */ /* 0x000fe4000f8e023f */
[----:B------:R-:W-:-:S02]  /*02d0*/  UMOV UR30, URZ ;  /* 0x0000003f001e7c82 */ /* 0x000fc40008000000 */
[----:B------:R-:W-:Y:S02]  /*02e0*/  UIMAD UR4, UR27, UR7, UR4 ;  /* 0x000000071b0472a4 */ /* 0x000fe4000f8e0204 */
[----:B------:R-:W-:Y:S02]  /*02f0*/  UIMAD.WIDE.U32 UR18, UR27, UR6, URZ ;  /* 0x000000061b1272a5 */ /* 0x000fe4000f8e003f */
[----:B------:R-:W-:Y:S02]  /*0300*/  @UP1 ULEA UR30, UP3, UR29, UR24, 0x2 ;  /* 0x000000181d1e1291 */ /* 0x000fe4000f86103f */
[----:B------:R-:W-:Y:S01]  /*0310*/  UIMAD UR11, UR26, UR22, URZ ;  /* 0x000000161a0b72a4 */ /* 0x000fe2000f8e023f */
[----:B0-----:R-:W-:Y:S01]  /*0320*/  IADD3 R0, R0, 0xffffffe, RZ ;  /* 0x0ffffffe00007810 */ /* 0x001fe20007ffe0ff */
[----:B------:R-:W-:Y:S02]  /*0330*/  UISETP.NE.U32.AND UP2, UPT, URZ, UR36, UPT ;  /* 0x000000243f00728c */ /* 0x000fe4000bf45070 */
[----:B------:R-:W-:-:S02]  /*0340*/  ULDC.64 UR6, c[0x0][0x278] ;  /* 0x00009e0000067ab9 */ /* 0x000fc40000000a00 */
[----:B------:R-:W-:Y:S01]  /*0350*/  UIMAD.WIDE.U32 UR8, UR27, UR22, URZ ;  /* 0x000000161b0872a5 */ /* 0x000fe2000f8e003f */
[----:B------:R-:W0:Y:S01]  /*0360*/  F2I.FTZ.U32.TRUNC.NTZ R0, R0 ;  /* 0x0000000000007305 */ /* 0x000e22000021f000 */
[----:B------:R-:W-:Y:S02]  /*0370*/  UIMAD UR11, UR27, UR23, UR11 ;  /* 0x000000171b0b72a4 */ /* 0x000fe4000f8e020b */
[----:B------:R-:W-:Y:S02]  /*0380*/  UIADD3 UR19, UR19, UR4, URZ ;  /* 0x0000000413137290 */ /* 0x000fe4000fffe03f */
[----:B------:R-:W-:Y:S02]  /*0390*/  ULDC.64 UR22, c[0x0][0x1b0] ;  /* 0x00006c0000167ab9 */ /* 0x000fe40000000a00 */
[----:B------:R-:W-:Y:S02]  /*03a0*/  UMOV UR31, URZ ;  /* 0x0000003f001f7c82 */ /* 0x000fe40008000000 */
[----:B------:R-:W-:-:S02]  /*03b0*/  UMOV UR4, URZ ;  /* 0x0000003f00047c82 */ /* 0x000fc40008000000 */
[----:B------:R-:W-:Y:S02]  /*03c0*/  UIMAD UR17, UR26, UR6, URZ ;  /* 0x000000061a1172a4 */ /* 0x000fe4000f8e023f */
[----:B------:R-:W-:Y:S02]  /*03d0*/  @UP1 ULEA.HI.X UR31, UR29, UR25, UR28, 0x2, UP3 ;  /* 0x000000191d1f1291 */ /* 0x000fe400098f141c */
[----:B------:R-:W-:Y:S01]  /*03e0*/  UIMAD UR10, UR26, UR22, URZ ;  /* 0x000000161a0a72a4 */ /* 0x000fe2000f8e023f */
[----:B0-----:R0:W4:Y:S01]  /*03f0*/  R2UR UR5, R0 ;  /* 0x00000000000573c2 */ /* 0x00112200000e0000 */
[----:B------:R-:W-:Y:S02]  /*0400*/  UISETP.NE.AND.EX UP2, UPT, URZ, UR37, UPT, UP2 ;  /* 0x000000253f00728c */ /* 0x000fe4000bf45320 */
[----:B------:R-:W-:Y:S02]  /*0410*/  UIMAD.WIDE.U32 UR12, UR27, UR6, URZ ;  /* 0x000000061b0c72a5 */ /* 0x000fe4000f8e003f */
[----:B------:R-:W-:-:S02]  /*0420*/  UIMAD UR17, UR27, UR7, UR17 ;  /* 0x000000071b1172a4 */ /* 0x000fc4000f8e0211 */
[----:B------:R-:W-:Y:S01]  /*0430*/  UIMAD.WIDE.U32 UR6, UR27, UR22, URZ ;  /* 0x000000161b0672a5 */ /* 0x000fe2000f8e003f */
[----:B0-----:R-:W-:Y:S01]  /*0440*/  IABS R0, UR29 ;  /* 0x0000001d00007c13 */ /* 0x001fe20008000000 */
[----:B------:R-:W-:Y:S02]  /*0450*/  UIMAD UR10, UR27, UR23, UR10 ;  /* 0x000000171b0a72a4 */ /* 0x000fe4000f8e020a */
[----:B------:R-:W-:Y:S01]  /*0460*/  UMOV UR32, URZ ;  /* 0x0000003f00207c82 */ /* 0x000fe20008000000 */
[----:B------:R-:W0:Y:S01]  /*0470*/  R2UR UR20, R0 ;  /* 0x00000000001473c2 */ /* 0x000e2200000e0000 */
[----:B------:R-:W-:Y:S02]  /*0480*/  ULDC.64 UR22, c[0x0][0x1d8] ;  /* 0x0000760000167ab9 */ /* 0x000fe40000000a00 */
[----:B------:R-:W-:Y:S02]  /*0490*/  UIMAD UR16, UR28, UR22, URZ ;  /* 0x000000161c1072a4 */ /* 0x000fe4000f8e023f */
[----:B------:R-:W-:-:S02]  /*04a0*/  @UP2 ULEA UR32, UP1, UR29, UR36, 0x2 ;  /* 0x000000241d202291 */ /* 0x000fc4000f82103f */
[----:B------:R-:W-:Y:S02]  /*04b0*/  UIADD3 UR15, UR15, UR21, URZ ;  /* 0x000000150f0f7290 */ /* 0x000fe4000fffe03f */
[----:B------:R-:W-:Y:S02]  /*04c0*/  UMOV UR33, URZ ;  /* 0x0000003f00217c82 */ /* 0x000fe40008000000 */
[----:B------:R-:W-:Y:S02]  /*04d0*/  @UP2 ULEA.HI.X UR33, UR29, UR37, UR28, 0x2, UP1 ;  /* 0x000000251d212291 */ /* 0x000fe400088f141c */
[----:B----4-:R-:W-:Y:S02]  /*04e0*/  UIADD3 UR24, URZ, -UR5, URZ ;  /* 0x800000053f187290 */ /* 0x010fe4000fffe03f */
[----:B------:R-:W-:Y:S02]  /*04f0*/  ULDC UR34, c[0x0][0x174] ;  /* 0x00005d0000227ab9 */ /* 0x000fe40000000800 */
[----:B------:R-:W-:-:S02]  /*0500*/  UIMAD UR24, UR24, UR35, URZ ;  /* 0x00000023181872a4 */ /* 0x000fc4000f8e023f */
[----:B------:R-:W-:Y:S02]  /*0510*/  UIADD3 UR13, UR13, UR17, URZ ;  /* 0x000000110d0d7290 */ /* 0x000fe4000fffe03f */
[----:B------:R-:W-:Y:S02]  /*0520*/  UIMAD.WIDE.U32 UR24, UR5, UR24, UR4 ;  /* 0x00000018051872a5 */ /* 0x000fe4000f8e0004 */
[----:B------:R-:W-:Y:S02]  /*0530*/  UIMAD.WIDE.U32 UR4, UR29, UR22, UR18 ;  /* 0x000000161d0472a5 */ /* 0x000fe4000f8e0012 */
[----:B0-----:R-:W-:Y:S02]  /*0540*/  UIMAD.WIDE.U32 UR24, UR25, UR20, URZ ;  /* 0x00000014191872a5 */ /* 0x001fe4000f8e003f */
[----:B------:R-:W-:Y:S02]  /*0550*/  ULDC.64 UR18, c[0x0][0x1e8] ;  /* 0x00007a0000127ab9 */ /* 0x000fe40000000a00 */
[----:B------:R-:W-:-:S02]  /*0560*/  UIADD3 UR22, -UR25, URZ, URZ ;  /* 0x0000003f19167290 */ /* 0x000fc4000fffe13f */
[----:B------:R-:W-:Y:S02]  /*0570*/  UIMAD UR21, UR28, UR18, URZ ;  /* 0x000000121c1572a4 */ /* 0x000fe4000f8e023f */
[----:B------:R-:W-:Y:S02]  /*0580*/  UIMAD UR20, UR35, UR22, UR20 ;  /* 0x00000016231472a4 */ /* 0x000fe4000f8e0214 */
[----:B------:R-:W-:Y:S02]  /*0590*/  UIMAD UR21, UR29, UR19, UR21 ;  /* 0x000000131d1572a4 */ /* 0x000fe4000f8e0215 */
[----:B------:R-:W-:Y:S02]  /*05a0*/  UISETP.GT.U32.AND UP1, UPT, UR35, UR20, UPT ;  /* 0x000000142300728c */ /* 0x000fe4000bf24070 */
[----:B------:R-:W-:Y:S02]  /*05b0*/  UIMAD.WIDE.U32 UR14, UR29, UR18, UR14 ;  /* 0x000000121d0e72a5 */ /* 0x000fe4000f8e000e */
[----:B------:R-:W-:-:S02]  /*05c0*/  ULEA UR17, UR34, 0xfffff800, 0xb ;  /* 0xfffff80022117891 */ /* 0x000fc4000f8e583f */
[----:B------:R-:W-:Y:S02]  /*05d0*/  ULDC.64 UR18, c[0x0][0x280] ;  /* 0x0000a00000127ab9 */ /* 0x000fe40000000a00 */
[----:B------:R-:W-:Y:S02]  /*05e0*/  UIMAD UR22, UR28, UR18, URZ ;  /* 0x000000121c1672a4 */ /* 0x000fe4000f8e023f */
[----:B------:R-:W-:Y:S02]  /*05f0*/  UIMAD UR16, UR29, UR23, UR16 ;  /* 0x000000171d1072a4 */ /* 0x000fe4000f8e0210 */
[----:B------:R-:W-:Y:S02]  /*0600*/  UIMAD UR36, UR29, UR19, UR22 ;  /* 0x000000131d2472a4 */ /* 0x000fe4000f8e0216 */
[----:B------:R-:W-:Y:S02]  /*0610*/  USHF.R.S32.HI UR24, URZ, 0x1f, UR17 ;  /* 0x0000001f3f187899 */ /* 0x000fe40008011411 */
[----:B------:R-:W-:-:S02]  /*0620*/  UIADD3 UR22, UP2, UR17, UR4, URZ ;  /* 0x0000000411167290 */ /* 0x000fc4000ff5e03f */
[----:B------:R-:W-:Y:S02]  /*0630*/  UIMAD.WIDE.U32 UR12, UR29, UR18, UR12 ;  /* 0x000000121d0c72a5 */ /* 0x000fe4000f8e000c */
[----:B------:R-:W-:Y:S02]  /*0640*/  @!UP1 UIADD3 UR20, UR20, -UR35, URZ ;  /* 0x8000002314149290 */ /* 0x000fe4000fffe03f */
[----:B------:R-:W-:Y:S02]  /*0650*/  ULDC.64 UR18, c[0x0][0x240] ;  /* 0x0000900000127ab9 */ /* 0x000fe40000000a00 */
[----:B------:R-:W-:Y:S02]  /*0660*/  ULDC UR38, c[0x0][0x178] ;  /* 0x00005e0000267ab9 */ /* 0x000fe40000000800 */
[----:B------:R-:W-:Y:S02]  /*0670*/  UIADD3.X UR16, UR24, UR5, UR16, UP2, !UPT ;  /* 0x0000000518107290 */ /* 0x000fe400097fe410 */
[----:B------:R-:W-:-:S02]  /*0680*/  ULEA UR23, UP2, UR22, UR18, 0x2 ;  /* 0x0000001216177291 */ /* 0x000fc4000f84103f */
[----:B------:R-:W-:Y:S02]  /*0690*/  ULOP3.LUT UR37, UR29, UR38, URZ, 0x3c, !UPT ;  /* 0x000000261d257292 */ /* 0x000fe4000f8e3c3f */
[----:B------:R-:W-:Y:S02]  /*06a0*/  UISETP.GE.U32.AND UP3, UPT, UR20, UR35, UPT ;  /* 0x000000231400728c */ /* 0x000fe4000bf66070 */
[----:B------:R-:W-:Y:S02]  /*06b0*/  ULEA.HI.X UR22, UR22, UR19, UR16, 0x2, UP2 ;  /* 0x0000001316167291 */ /* 0x000fe400090f1410 */
[----:B------:R-:W-:Y:S02]  /*06c0*/  UISETP.GE.AND UP2, UPT, UR37, URZ, UPT ;  /* 0x0000003f2500728c */ /* 0x000fe4000bf46270 */
[----:B------:R-:W-:Y:S02]  /*06d0*/  @!UP1 UIADD3 UR25, UR25, 0x1, URZ ;  /* 0x0000000119199890 */ /* 0x000fe4000fffe03f */
[----:B------:R-:W-:-:S02]  /*06e0*/  UISETP.NE.AND UP1, UPT, URZ, UR38, UPT ;  /* 0x000000263f00728c */ /* 0x000fc4000bf25270 */
[----:B------:R-:W-:Y:S02]  /*06f0*/  UIADD3 UR20, UP4, UR17, UR14, URZ ;  /* 0x0000000e11147290 */ /* 0x000fe4000ff9e03f */
[----:B------:R-:W-:Y:S02]  /*0700*/  @UP3 UIADD3 UR25, UR25, 0x1, URZ ;  /* 0x0000000119193890 */ /* 0x000fe4000fffe03f */
[----:B------:R-:W-:Y:S02]  /*0710*/  ULDC.64 UR4, c[0x0][0x248] ;  /* 0x0000920000047ab9 */ /* 0x000fe40000000a00 */
[----:B------:R-:W-:Y:S02]  /*0720*/  @!UP2 UIADD3 UR25, -UR25, URZ, URZ ;  /* 0x0000003f1919a290 */ /* 0x000fe4000fffe13f */
[----:B------:R-:W-:Y:S02]  /*0730*/  UIADD3.X UR14, UR24, UR15, UR21, UP4, !UPT ;  /* 0x0000000f180e7290 */ /* 0x000fe4000a7fe415 */
[----:B------:R-:W-:-:S02]  /*0740*/  UIADD3 UR17, UP2, UR17, UR12, URZ ;  /* 0x0000000c11117290 */ /* 0x000fc4000ff5e03f */
[----:B------:R-:W-:Y:S02]  /*0750*/  ULEA UR21, UP4, UR20, UR4, 0x2 ;  /* 0x0000000414157291 */ /* 0x000fe4000f88103f */
[----:B------:R-:W-:Y:S02]  /*0760*/  @!UP1 ULOP3.LUT UR25, URZ, UR38, URZ, 0x33, !UPT ;  /* 0x000000263f199292 */ /* 0x000fe4000f8e333f */
[----:B------:R-:W-:Y:S02]  /*0770*/  UIADD3.X UR18, UR24, UR13, UR36, UP2, !UPT ;  /* 0x0000000d18127290 */ /* 0x000fe400097fe424 */
[----:B------:R-:W-:Y:S02]  /*0780*/  ULEA.HI.X UR20, UR20, UR5, UR14, 0x2, UP4 ;  /* 0x0000000514147291 */ /* 0x000fe4000a0f140e */
[----:B------:R-:W-:Y:S02]  /*0790*/  USHF.R.S32.HI UR24, URZ, 0x1f, UR25 ;  /* 0x0000001f3f187899 */ /* 0x000fe40008011419 */
[----:B------:R-:W-:-:S02]  /*07a0*/  ULDC.64 UR4, c[0x0][0x308] ;  /* 0x0000c20000047ab9 */ /* 0x000fc40000000a00 */
[----:B------:R-:W-:Y:S02]  /*07b0*/  ULDC.64 UR14, c[0x0][0x1a8] ;  /* 0x00006a00000e7ab9 */ /* 0x000fe40000000a00 */
[----:B------:R-:W-:Y:S02]  /*07c0*/  UIADD3 UR9, UR9, UR11, URZ ;  /* 0x0000000b09097290 */ /* 0x000fe4000fffe03f */
[----:B------:R-:W-:Y:S02]  /*07d0*/  ULEA UR19, UP1, UR17, UR4, 0x2 ;  /* 0x0000000411137291 */ /* 0x000fe4000f82103f */
[----:B------:R-:W-:Y:S02]  /*07e0*/  UIMAD UR4, UR24, UR14, URZ ;  /* 0x0000000e180472a4 */ /* 0x000fe4000f8e023f */
[----:B------:R-:W-:Y:S02]  /*07f0*/  UIMAD.WIDE.U32 UR12, UR25, UR14, UR8 ;  /* 0x0000000e190c72a5 */ /* 0x000fe4000f8e0008 */
[----:B------:R-:W-:-:S02]  /*0800*/  ULEA UR11, UR34, 0xfffff000, 0xc ;  /* 0xfffff000220b7891 */ /* 0x000fc4000f8e603f */
[----:B------:R-:W-:Y:S02]  /*0810*/  UIMAD UR15, UR25, UR15, UR4 ;  /* 0x0000000f190f72a4 */ /* 0x000fe4000f8e0204 */
[----:B------:R-:W-:Y:S02]  /*0820*/  ULEA.HI.X UR18, UR17, UR5, UR18, 0x2, UP1 ;  /* 0x0000000511127291 */ /* 0x000fe400088f1412 */
[----:B------:R-:W-:Y:S02]  /*0830*/  UIADD3 UR16, UP1, UR11, UR12, URZ ;  /* 0x0000000c0b107290 */ /* 0x000fe4000ff3e03f */
[----:B------:R-:W-:Y:S02]  /*0840*/  ULDC.64 UR8, c[0x0][0x1c8] ;  /* 0x0000720000087ab9 */ /* 0x000fe40000000a00 */
[----:B------:R-:W-:Y:S02]  /*0850*/  USHF.R.S32.HI UR14, URZ, 0x1f, UR11 ;  /* 0x0000001f3f0e7899 */ /* 0x000fe4000801140b */
[----:B------:R-:W-:-:S02]  /*0860*/  UIADD3 UR15, UR13, UR15, URZ ;  /* 0x0000000f0d0f7290 */ /* 0x000fc4000fffe03f */
[----:B------:R-:W-:Y:S02]  /*0870*/  ULDC.64 UR4, c[0x0][0x228] ;  /* 0x00008a0000047ab9 */ /* 0x000fe40000000a00 */
[----:B------:R-:W-:Y:S02]  /*0880*/  UIADD3 UR7, UR7, UR10, URZ ;  /* 0x0000000a07077290 */ /* 0x000fe4000fffe03f */
[----:B------:R-:W-:Y:S02]  /*0890*/  UIMAD UR10, UR24, UR8, URZ ;  /* 0x00000008180a72a4 */ /* 0x000fe4000f8e023f */
[----:B------:R-:W-:Y:S02]  /*08a0*/  ULEA UR17, UP2, UR16, UR4, 0x2 ;  /* 0x0000000410117291 */ /* 0x000fe4000f84103f */
[----:B------:R-:W-:Y:S02]  /*08b0*/  UIADD3.X UR4, UR14, UR15, URZ, UP1, !UPT ;  /* 0x0000000f0e047290 */ /* 0x000fe40008ffe43f */
[----:B------:R-:W-:-:S02]  /*08c0*/  UIMAD.WIDE.U32 UR6, UR25, UR8, UR6 ;  /* 0x00000008190672a5 */ /* 0x000fc4000f8e0006 */
[----:B------:R-:W-:Y:S02]  /*08d0*/  UIMAD UR10, UR25, UR9, UR10 ;  /* 0x00000009190a72a4 */ /* 0x000fe4000f8e020a */
[----:B------:R-:W-:Y:S02]  /*08e0*/  UIADD3 UR11, UP1, UR11, UR6, URZ ;  /* 0x000000060b0b7290 */ /* 0x000fe4000ff3e03f */
[----:B------:R-:W-:Y:S02]  /*08f0*/  ULEA.HI.X UR16, UR16, UR5, UR4, 0x2, UP2 ;  /* 0x0000000510107291 */ /* 0x000fe400090f1404 */
[----:B------:R-:W-:Y:S02]  /*0900*/  UIADD3 UR10, UR7, UR10, URZ ;  /* 0x0000000a070a7290 */ /* 0x000fe4000fffe03f */
[----:B------:R-:W-:Y:S02]  /*0910*/  ULDC.64 UR4, c[0x0][0x230] ;  /* 0x00008c0000047ab9 */ /* 0x000fe40000000a00 */
[----:B------:R-:W-:-:S02]  /*0920*/  ULDC UR12, c[0x0][0x164] ;  /* 0x00005900000c7ab9 */ /* 0x000fc40000000800 */
[----:B------:R-:W-:Y:S02]  /*0930*/  ULEA UR15, UP2, UR11, UR4, 0x2 ;  /* 0x000000040b0f7291 */ /* 0x000fe4000f84103f */
[----:B------:R-:W-:Y:S02]  /*0940*/  UIADD3.X UR14, UR14, UR10, URZ, UP1, !UPT ;  /* 0x0000000a0e0e7290 */ /* 0x000fe40008ffe43f */
[----:B------:R-:W-:Y:S02]  /*0950*/  @UP0 UIMAD UR4, UR27, UR12, UR29 ;  /* 0x0000000c1b0402a4 */ /* 0x000fe4000f8e021d */
[----:B------:R-:W-:Y:S02]  /*0960*/  UISETP.GE.AND UP1, UPT, UR34, 0x1, UPT ;  /* 0x000000012200788c */ /* 0x000fe4000bf26270 */
[----:B------:R-:W-:Y:S02]  /*0970*/  UMOV UR9, URZ ;  /* 0x0000003f00097c82 */ /* 0x000fe40008000000 */
[----:B------:R-:W-:-:S02]  /*0980*/  @UP0 UIMAD UR4, UR4, UR34, URZ ;  /* 0x00000022040402a4 */ /* 0x000fc4000f8e023f */
[----:B------:R-:W-:Y:S02]  /*0990*/  ULEA.HI.X UR14, UR11, UR5, UR14, 0x2, UP2 ;  /* 0x000000050b0e7291 */ /* 0x000fe400090f140e */
[----:B------:R-:W-:Y:S02]  /*09a0*/  ULDC.64 UR42, c[0x0][0x260] ;  /* 0x00009800002a7ab9 */ /* 0x000fe40000000a00 */
[----:B------:R-:W-:Y:S02]  /*09b0*/  ULDC UR5, c[0x0][0x16c] ;  /* 0x00005b0000057ab9 */ /* 0x000fe40000000800 */
[----:B------:R-:W-:Y:S02]  /*09c0*/  @UP0 UIMAD UR4, UR4, UR5, URZ ;  /* 0x00000005040402a4 */ /* 0x000fe4000f8e023f */
[----:B------:R-:W-:Y:S02]  /*09d0*/  UMOV UR8, URZ ;  /* 0x0000003f00087c82 */ /* 0x000fe40008000000 */
[----:B------:R-:W-:-:S02]  /*09e0*/  @UP0 UMOV UR5, 0x10 ;  /* 0x0000001000050882 */ /* 0x000fc40000000000 */
[----:B------:R-:W-:-:S07]  /*09f0*/  @UP0 UIMAD.WIDE UR42, UR4, UR5, UR42 ;  /* 0x00000005042a02a5 */ /* 0x000fce000f8e022a */
[----:B------:R-:W-:Y:S02]  /*0a00*/  @!UP0 UMOV UR42, URZ ;  /* 0x0000003f002a8c82 */ /* 0x000fe40008000000 */
[----:B------:R-:W-:Y:S01]  /*0a10*/  @!UP0 UMOV UR43, URZ ;  /* 0x0000003f002b8c82 */ /* 0x000fe20008000000 */
[----:B--2---:R1:W0:Y:S01]  /*0a20*/  @P0 R2UR UR9, R2 ;  /* 0x00000000020903c2 */ /* 0x00422200000e0000 */
[----:B------:R-:W-:-:S07]  /*0a30*/  PLOP3.LUT P0, PT, PT, PT, UP1, 0x80, 0x0 ;  /* 0x000000000000781c */ /* 0x000fce0003f0f018 */
[----:B---3--:R1:W2:Y:S06]  /*0a40*/  @P1 R2UR UR8, R4 ;  /* 0x00000000040813c2 */ /* 0x0082ac00000e0000 */
[----:B------:R-:W-:Y:S05]  /*0a50*/  @!P0 BRA `(.L_x_1492) ;  /* 0x0000d0a000008947 */ /* 0x000fea0003800000 */
[----:B------:R-:W3:Y:S01]  /*0a60*/  S2R R122, SR_TID.X ;  /* 0x00000000007a7919 */ /* 0x000ee20000002100 */
[----:B------:R-:W-:-:S03]  /*0a70*/  UMOV UR7, URZ ;  /* 0x0000003f00077c82 */ /* 0x000fc60008000000 */
[----:B------:R4:W-:Y:S04]  /*0a80*/  STL [R1+0x8], RZ ;  /* 0x000008ff01007387 */ /* 0x0009e80000100800 */
[----:B------:R-:W1:Y:S04]  /*0a90*/  S2R R121, SR_LANEID ;  /* 0x0000000000797919 */ /* 0x000e680000000000 */
[----:B------:R4:W-:Y:S01]  /*0aa0*/  STL [R1+0xc], RZ ;  /* 0x00000cff01007387 */ /* 0x0009e20000100800 */
[----:B---3--:R-:W-:-:S04]  /*0ab0*/  SHF.R.S32.HI R3, RZ, 0x1f, R122 ;  /* 0x0000001fff037819 */ /* 0x008fc8000001147a */
[----:B------:R-:W-:-:S04]  /*0ac0*/  LEA.HI R3, R3, R122, RZ, 0x5 ;  /* 0x0000007a03037211 */ /* 0x000fc800078f28ff */
[----:B-1--4-:R-:W-:Y:S02]  /*0ad0*/  SHF.R.S32.HI R235, RZ, 0x5, R3 ;  /* 0x00000005ffeb7819 */ /* 0x012fe40000011403 */
.L_x_1599:
[----:B------:R-:W-:Y:S01]  /*0ae0*/  ULDC UR13, c[0x0][0x174] ;  /* 0x00005d00000d7ab9 */ /* 0x000fe20000000800 */
[----:B------:R-:W-:Y:S01]  /*0af0*/  SHF.L.U32 R0, R122, 0x4, RZ ;  /* 0x000000047a007819 */ /* 0x000fe200000006ff */
[----:B------:R-:W-:Y:S01]  /*0b00*/  UIADD3 UR13, -UR7, UR13, URZ ;  /* 0x0000000d070d7290 */ /* 0x000fe2000fffe13f */
[----:B------:R-:W-:Y:S02]  /*0b10*/  BAR.SYNC.DEFER_BLOCKING 0x0 ;  /* 0x0000000000007b1d */ /* 0x000fe40000010000 */
[----:B------:R-:W-:Y:S01]  /*0b20*/  LOP3.LUT R0, R0, 0xfffffe00, RZ, 0xc0, !PT ;  /* 0xfffffe0000007812 */ /* 0x000fe200078ec0ff */
[----:B------:R-:W-:-:S03]  /*0b30*/  ULEA UR12, UR13, 0xfffff800, 0xb ;  /* 0xfffff8000d0c7891 */ /* 0x000fc6000f8e583f */
[----:B------:R-:W-:Y:S01]  /*0b40*/  ULDC UR11, c[0x0][0x168] ;  /* 0x00005a00000b7ab9 */ /* 0x000fe20000000800 */
[----:B------:R-:W-:Y:S01]  /*0b50*/  LOP3.LUT R120, R0, 0x1f, R122, 0xf8, !PT ;  /* 0x0000001f00787812 */ /* 0x000fe200078ef87a */
[----:B------:R-:W-:Y:S01]  /*0b60*/  UIADD3 UR11, -UR12, UR11, URZ ;  /* 0x0000000b0c0b7290 */ /* 0x000fe2000fffe13f */
[----:B------:R-:W3:Y:S01]  /*0b70*/  LDL.LU R42, [R1+0xc] ;  /* 0x00000c00012a7983 */ /* 0x000ee20000300800 */
[----:B------:R-:W-:Y:S01]  /*0b80*/  MOV R2, UR23 ;  /* 0x0000001700027c02 */ /* 0x000fe20008000f00 */
[----:B------:R-:W-:Y:S01]  /*0b90*/  CS2R R4, SRZ ;  /* 0x0000000000047805 */ /* 0x000fe2000001ff00 */
[C---:B------:R-:W-:Y:S01]  /*0ba0*/  LOP3.LUT R19, R120.reuse, 0x20, RZ, 0xfc, !PT ;  /* 0x0000002078137812 */ /* 0x040fe200078efcff */
[----:B------:R-:W-:Y:S01]  /*0bb0*/  CS2R R6, SRZ ;  /* 0x0000000000067805 */ /* 0x000fe2000001ff00 */
[C---:B------:R-:W-:Y:S01]  /*0bc0*/  ISETP.GE.AND P2, PT, R120.reuse, UR11, PT ;  /* 0x0000000b78007c0c */ /* 0x040fe2000bf46270 */
[----:B------:R-:W-:Y:S01]  /*0bd0*/  CS2R R8, SRZ ;  /* 0x0000000000087805 */ /* 0x000fe2000001ff00 */
[----:B------:R-:W-:Y:S01]  /*0be0*/  ISETP.GE.AND P1, PT, R19, UR11, PT ;  /* 0x0000000b13007c0c */ /* 0x000fe2000bf26270 */
[----:B------:R-:W-:Y:S01]  /*0bf0*/  CS2R R10, SRZ ;  /* 0x00000000000a7805 */ /* 0x000fe2000001ff00 */
[----:B------:R-:W-:Y:S01]  /*0c00*/  MOV R3, UR22 ;  /* 0x0000001600037c02 */ /* 0x000fe20008000f00 */
[----:B------:R-:W-:Y:S01]  /*0c10*/  CS2R R12, SRZ ;  /* 0x00000000000c7805 */ /* 0x000fe2000001ff00 */
[C---:B------:R-:W-:Y:S01]  /*0c20*/  LOP3.LUT R21, R120.reuse, 0x40, RZ, 0xfc, !PT ;  /* 0x0000004078157812 */ /* 0x040fe200078efcff */
[----:B------:R-:W-:Y:S01]  /*0c30*/  CS2R R14, SRZ ;  /* 0x00000000000e7805 */ /* 0x000fe2000001ff00 */
[C---:B------:R-:W-:Y:S01]  /*0c40*/  LOP3.LUT R23, R120.reuse, 0x60, RZ, 0xfc, !PT ;  /* 0x0000006078177812 */ /* 0x040fe200078efcff */
[C---:B------:R-:W-:Y:S01]  /*0c50*/  IMAD.WIDE R2, R120.reuse, 0x4, R2 ;  /* 0x0000000478027825 */ /* 0x040fe200078e0202 */
[----:B------:R-:W-:-:S02]  /*0c60*/  LOP3.LUT R25, R120, 0x80, RZ, 0xfc, !PT ;  /* 0x0000008078197812 */ /* 0x000fc400078efcff */
[C---:B------:R-:W-:Y:S02]  /*0c70*/  LOP3.LUT R27, R120.reuse, 0xa0, RZ, 0xfc, !PT ;  /* 0x000000a0781b7812 */ /* 0x040fe400078efcff */
[C---:B------:R-:W-:Y:S01]  /*0c80*/  LOP3.LUT R29, R120.reuse, 0xc0, RZ, 0xfc, !PT ;  /* 0x000000c0781d7812 */ /* 0x040fe200078efcff */
[----:B------:R1:W4:Y:S01]  /*0c90*/  @!P2 LDG.E R4, [R2.64] ;  /* 0x000000280204a981 */ /* 0x000322000c1e1900 */
[----:B------:R-:W-:Y:S02]  /*0ca0*/  ISETP.GE.AND P0, PT, R21, UR11, PT ;  /* 0x0000000b15007c0c */ /* 0x000fe4000bf06270 */
[C---:B------:R-:W-:Y:S01]  /*0cb0*/  LOP3.LUT R31, R120.reuse, 0xe0, RZ, 0xfc, !PT ;  /* 0x000000e0781f7812 */ /* 0x040fe200078efcff */
[----:B------:R1:W5:Y:S01]  /*0cc0*/  @!P1 LDG.E R6, [R2.64+0x80] ;  /* 0x0000802802069981 */ /* 0x000362000c1e1900 */
[----:B------:R-:W-:Y:S02]  /*0cd0*/  ISETP.GE.AND P4, PT, R23, UR11, PT ;  /* 0x0000000b17007c0c */ /* 0x000fe4000bf86270 */
[----:B------:R-:W-:-:S02]  /*0ce0*/  LOP3.LUT R33, R120, 0x100, RZ, 0xfc, !PT ;  /* 0x0000010078217812 */ /* 0x000fc400078efcff */
[----:B------:R-:W-:Y:S02]  /*0cf0*/  ISETP.GE.AND P6, PT, R25, UR11, PT ;  /* 0x0000000b19007c0c */ /* 0x000fe4000bfc6270 */
[----:B------:R-:W-:Y:S02]  /*0d00*/  ISETP.GE.AND P5, PT, R27, UR11, PT ;  /* 0x0000000b1b007c0c */ /* 0x000fe4000bfa6270 */
[----:B------:R-:W-:Y:S01]  /*0d10*/  ISETP.GE.AND P3, PT, R29, UR11, PT ;  /* 0x0000000b1d007c0c */ /* 0x000fe2000bf66270 */
[----:B--2---:R1:W2:Y:S01]  /*0d20*/  @!P0 LDG.E R5, [R2.64+0x100] ;  /* 0x0001002802058981 */ /* 0x0042a2000c1e1900 */
[----:B------:R-:W-:Y:S02]  /*0d30*/  ISETP.GE.AND P2, PT, R31, UR11, PT ;  /* 0x0000000b1f007c0c */ /* 0x000fe4000bf46270 */
[----:B------:R-:W-:Y:S01]  /*0d40*/  ISETP.GE.AND P1, PT, R33, UR11, PT ;  /* 0x0000000b21007c0c */ /* 0x000fe2000bf26270 */
[----:B------:R1:W3:Y:S01]  /*0d50*/  @!P4 LDG.E R8, [R2.64+0x180] ;  /* 0x000180280208c981 */ /* 0x0002e2000c1e1900 */
        /* <DEDUP_REMOVED lines=17> */
[----:B------:R-:W-:Y:S01]  /*0e70*/  HFMA2.MMA R18, -RZ, RZ, 0, 0 ;  /* 0x00000000ff127435 */ /* 0x000fe200000001ff */
[----:B------:R-:W-:Y:S01]  /*0e80*/  ISETP.GE.AND P2, PT, R40, UR11, PT ;  /* 0x0000000b28007c0c */ /* 0x000fe2000bf46270 */
[----:B------:R-:W-:Y:S01]  /*0e90*/  CS2R R16, SRZ ;  /* 0x0000000000107805 */ /* 0x000fe2000001ff00 */
[----:B------:R-:W-:Y:S01]  /*0ea0*/  ISETP.GE.AND P1, PT, R41, UR11, PT ;  /* 0x0000000b29007c0c */ /* 0x000fe2000bf26270 */
[----:B------:R1:W3:Y:S01]  /*0eb0*/  @!P0 LDG.E R14, [R2.64+0x480] ;  /* 0x00048028020e8981 */ /* 0x0002e2000c1e1900 */
[----:B------:R-:W-:-:S03]  /*0ec0*/  MOV R20, RZ ;  /* 0x000000ff00147202 */ /* 0x000fc60000000f00 */
        /* <DEDUP_REMOVED lines=41> */
[----:B------:R-:W-:Y:S02]  /*1160*/  ISETP.GE.AND P1, PT, R19, UR11, PT ;  /* 0x0000000b13007c0c */ /* 0x000fe4000bf26270 */
[----:B------:R-:W-:-:S02]  /*1170*/  MOV R2, UR21 ;  /* 0x0000001500027c02 */ /* 0x000fc40008000f00 */
[----:B------:R-:W-:Y:S02]  /*1180*/  MOV R3, UR20 ;  /* 0x0000001400037c02 */ /* 0x000fe40008000f00 */
[----:B------:R-:W-:-:S03]  /*1190*/  ISETP.GE.AND P0, PT, R21, UR11, PT ;  /* 0x0000000b15007c0c */ /* 0x000fc6000bf06270 */
[----:B------:R-:W-:Y:S01]  /*11a0*/  IMAD.WIDE R2, R120, 0x4, R2 ;  /* 0x0000000478027825 */ /* 0x000fe200078e0202 */
[----:B------:R-:W-:Y:S02]  /*11b0*/  ISETP.GE.AND P4, PT, R23, UR11, PT ;  /* 0x0000000b17007c0c */ /* 0x000fe4000bf86270 */
[----:B------:R-:W-:Y:S02]  /*11c0*/  ISETP.GE.AND P6, PT, R25, UR11, PT ;  /* 0x0000000b19007c0c */ /* 0x000fe4000bfc6270 */
[----:B------:R-:W-:Y:S02]  /*11d0*/  ISETP.GE.AND P5, PT, R27, UR11, PT ;  /* 0x0000000b1b007c0c */ /* 0x000fe4000bfa6270 */
[----:B------:R-:W-:Y:S01]  /*11e0*/  ISETP.GE.AND P3, PT, R29, UR11, PT ;  /* 0x0000000b1d007c0c */ /* 0x000fe2000bf66270 */
[----:B------:R-:W-:Y:S01]  /*11f0*/  HFMA2.MMA R0, -RZ, RZ, 0, 0 ;  /* 0x00000000ff007435 */ /* 0x000fe200000001ff */
[----:B----4-:R-:W-:Y:S04]  /*1200*/  STS [R44.X4], R4 ;  /* 0x000000042c007388 */ /* 0x010fe80000004800 */
[----:B-----5:R-:W-:Y:S04]  /*1210*/  STS [R43.X4+0x80], R6 ;  /* 0x000080062b007388 */ /* 0x020fe80000004800 */
        /* <DEDUP_REMOVED lines=33> */
[----:B--2---:R-:W-:Y:S01]  /*1430*/  CS2R R6, SRZ ;  /* 0x0000000000067805 */ /* 0x004fe2000001ff00 */
[----:B---3--:R-:W-:Y:S01]  /*1440*/  CS2R R8, SRZ ;  /* 0x0000000000087805 */ /* 0x008fe2000001ff00 */
[----:B----4-:R-:W-:Y:S01]  /*1450*/  CS2R R10, SRZ ;  /* 0x00000000000a7805 */ /* 0x010fe2000001ff00 */
[----:B-----5:R-:W-:Y:S01]  /*1460*/  CS2R R12, SRZ ;  /* 0x00000000000c7805 */ /* 0x020fe2000001ff00 */
[----:B0-----:R-:W-:Y:S01]  /*1470*/  CS2R R14, SRZ ;  /* 0x00000000000e7805 */ /* 0x001fe2000001ff00 */
        /* <DEDUP_REMOVED lines=29> */
[----:B0-----:R-:W-:Y:S02]  /*1650*/  MOV R2, UR19 ;  /* 0x0000001300027c02 */ /* 0x001fe40008000f00 */
[----:B------:R-:W-:Y:S02]  /*1660*/  MOV R3, UR18 ;  /* 0x0000001200037c02 */ /* 0x000fe40008000f00 */
[----:B------:R-:W-:-:S03]  /*1670*/  ISETP.GE.AND P0, PT, R19, UR11, PT ;  /* 0x0000000b13007c0c */ /* 0x000fc6000bf06270 */
[----:B------:R-:W-:Y:S01]  /*1680*/  IMAD.WIDE R2, R120, 0x4, R2 ;  /* 0x0000000478027825 */ /* 0x000fe200078e0202 */
[----:B------:R-:W-:Y:S02]  /*1690*/  ISETP.GE.AND P4, PT, R25, UR11, PT ;  /* 0x0000000b19007c0c */ /* 0x000fe4000bf86270 */
[----:B------:R-:W-:Y:S02]  /*16a0*/  ISETP.GE.AND P6, PT, R23, UR11, PT ;  /* 0x0000000b17007c0c */ /* 0x000fe4000bfc6270 */
[----:B------:R-:W-:Y:S02]  /*16b0*/  ISETP.GE.AND P5, PT, R29, UR11, PT ;  /* 0x0000000b1d007c0c */ /* 0x000fe4000bfa6270 */
[----:B------:R-:W-:Y:S01]  /*16c0*/  ISETP.GE.AND P3, PT, R27, UR11, PT ;  /* 0x0000000b1b007c0c */ /* 0x000fe2000bf66270 */
        /* <DEDUP_REMOVED lines=35> */
[----:B-1----:R-:W-:Y:S01]  /*1900*/  HFMA2.MMA R0, -RZ, RZ, 0, 0 ;  /* 0x00000000ff007435 */ /* 0x002fe200000001ff */
[----:B------:R-:W-:Y:S01]  /*1910*/  CS2R R6, SRZ ;  /* 0x0000000000067805 */ /* 0x000fe2000001ff00 */
[----:B------:R-:W-:Y:S01]  /*1920*/  CS2R R8, SRZ ;  /* 0x0000000000087805 */ /* 0x000fe2000001ff00 */
[----:B------:R-:W-:Y:S01]  /*1930*/  CS2R R10, SRZ ;  /* 0x00000000000a7805 */ /* 0x000fe2000001ff00 */
[----:B------:R-:W-:Y:S01]  /*1940*/  CS2R R12, SRZ ;  /* 0x00000000000c7805 */ /* 0x000fe2000001ff00 */
[----:B------:R-:W4:Y:S01]  /*1950*/  @!P2 LDG.E R5, [R2.64+0x100] ;  /* 0x000100280205a981 */ /* 0x000f22000c1e1900 */
[----:B------:R-:W-:-:S03]  /*1960*/  ISETP.GE.AND P2, PT, R33, UR11, PT ;  /* 0x0000000b21007c0c */ /* 0x000fc6000bf46270 */
[----:B------:R-:W5:Y:S01]  /*1970*/  @!P1 LDG.E R4, [R2.64] ;  /* 0x0000002802049981 */ /* 0x000f62000c1e1900 */
[----:B------:R-:W-:-:S03]  /*1980*/  ISETP.GE.AND P1, PT, R31, UR11, PT ;  /* 0x0000000b1f007c0c */ /* 0x000fc6000bf26270 */
[----:B------:R-:W4:Y:S01]  /*1990*/  @!P0 LDG.E R0, [R2.64+0x80] ;  /* 0x0000802802008981 */ /* 0x000f22000c1e1900 */
        /* <DEDUP_REMOVED lines=12> */
[----:B------:R-:W-:Y:S01]  /*1a60*/  ISETP.GE.AND P1, PT, R41, UR11, PT ;  /* 0x0000000b29007c0c */ /* 0x000fe2000bf26270 */
[----:B------:R-:W-:Y:S01]  /*1a70*/  CS2R R14, SRZ ;  /* 0x00000000000e7805 */ /* 0x000fe2000001ff00 */
[----:B--2---:R-:W-:Y:S01]  /*1a80*/  CS2R R16, SRZ ;  /* 0x0000000000107805 */ /* 0x004fe2000001ff00 */
[----:B---3--:R-:W-:Y:S01]  /*1a90*/  MOV R18, RZ ;  /* 0x000000ff00127202 */ /* 0x008fe20000000f00 */
[----:B------:R-:W2:Y:S04]  /*1aa0*/  @!P0 LDG.E R12, [R2.64+0x480] ;  /* 0x00048028020c8981 */ /* 0x000ea8000c1e1900 */
[----:B------:R-:W3:Y:S04]  /*1ab0*/  @!P4 LDG.E R13, [R2.64+0x500] ;  /* 0x00050028020dc981 */ /* 0x000ee8000c1e1900 */
[----:B------:R-:W3:Y:S04]  /*1ac0*/  @!P6 LDG.E R14, [R2.64+0x580] ;  /* 0x00058028020ee981 */ /* 0x000ee8000c1e1900 */
[----:B------:R-:W3:Y:S04]  /*1ad0*/  @!P5 LDG.E R15, [R2.64+0x600] ;  /* 0x00060028020fd981 */ /* 0x000ee8000c1e1900 */
[----:B------:R-:W3:Y:S04]  /*1ae0*/  @!P3 LDG.E R16, [R2.64+0x680] ;  /* 0x000680280210b981 */ /* 0x000ee8000c1e1900 */
[----:B------:R-:W3:Y:S04]  /*1af0*/  @!P2 LDG.E R17, [R2.64+0x700] ;  /* 0x000700280211a981 */ /* 0x000ee8000c1e1900 */
[----:B------:R-:W3:Y:S04]  /*1b00*/  @!P1 LDG.E R18, [R2.64+0x780] ;  /* 0x0007802802129981 */ /* 0x000ee8000c1e1900 */
[----:B------:R-:W-:Y:S04]  /*1b10*/  STL [R1+0x4], R44 ;  /* 0x0000042c01007387 */ /* 0x000fe80000100800 */
[----:B------:R-:W-:Y:S01]  /*1b20*/  STL [R1], R43 ;  /* 0x0000002b01007387 */ /* 0x000fe20000100800 */
[----:B------:R-:W-:-:S02]  /*1b30*/  HFMA2.MMA R210, -RZ, RZ, 0, 0 ;  /* 0x00000000ffd27435 */ /* 0x000fc400000001ff */
[----:B------:R-:W-:Y:S01]  /*1b40*/  HFMA2.MMA R168, -RZ, RZ, 0, 0 ;  /* 0x00000000ffa87435 */ /* 0x000fe200000001ff */
[----:B------:R-:W-:Y:S01]  /*1b50*/  CS2R R208, SRZ ;  /* 0x0000000000d07805 */ /* 0x000fe2000001ff00 */
[----:B------:R-:W-:Y:S01]  /*1b60*/  CS2R R206, SRZ ;  /* 0x0000000000ce7805 */ /* 0x000fe2000001ff00 */
[----:B------:R-:W-:Y:S01]  /*1b70*/  CS2R R204, SRZ ;  /* 0x0000000000cc7805 */ /* 0x000fe2000001ff00 */
[----:B------:R-:W-:Y:S01]  /*1b80*/  CS2R R202, SRZ ;  /* 0x0000000000ca7805 */ /* 0x000fe2000001ff00 */
[----:B------:R-:W-:Y:S01]  /*1b90*/  CS2R R200, SRZ ;  /* 0x0000000000c87805 */ /* 0x000fe2000001ff00 */
[----:B------:R-:W-:Y:S01]  /*1ba0*/  MOV R199, RZ ;  /* 0x000000ff00c77202 */ /* 0x000fe20000000f00 */
[----:B------:R-:W-:Y:S01]  /*1bb0*/  CS2R R166, SRZ ;  /* 0x0000000000a67805 */ /* 0x000fe2000001ff00 */
[----:B------:R-:W-:Y:S01]  /*1bc0*/  MOV R165, RZ ;  /* 0x000000ff00a57202 */ /* 0x000fe20000000f00 */
[----:B-----5:R-:W-:Y:S04]  /*1bd0*/  STS [R44.X4], R4 ;  /* 0x000000042c007388 */ /* 0x020fe80000004800 */
[----:B----4-:R-:W-:Y:S04]  /*1be0*/  STS [R43.X4+0x80], R0 ;  /* 0x000080002b007388 */ /* 0x010fe80000004800 */
[----:B------:R-:W-:Y:S04]  /*1bf0*/  STS [R252.X4+0x100], R5 ;  /* 0x00010005fc007388 */ /* 0x000fe80000004800 */
[----:B------:R-:W-:Y:S04]  /*1c00*/  STS [R251.X4+0x180], R6 ;  /* 0x00018006fb007388 */ /* 0x000fe80000004800 */
[----:B------:R-:W-:Y:S04]  /*1c10*/  STS [R250.X4+0x200], R7 ;  /* 0x00020007fa007388 */ /* 0x000fe80000004800 */
[----:B------:R-:W-:Y:S04]  /*1c20*/  STS [R249.X4+0x280], R8 ;  /* 0x00028008f9007388 */ /* 0x000fe80000004800 */
[----:B------:R-:W-:Y:S04]  /*1c30*/  STS [R248.X4+0x300], R9 ;  /* 0x00030009f8007388 */ /* 0x000fe80000004800 */
[----:B------:R-:W-:Y:S04]  /*1c40*/  STS [R245.X4+0x380], R10 ;  /* 0x0003800af5007388 */ /* 0x000fe80000004800 */
[----:B------:R-:W-:Y:S04]  /*1c50*/  STS [R244.X4+0x400], R11 ;  /* 0x0004000bf4007388 */ /* 0x000fe80000004800 */
[----:B--2---:R-:W-:Y:S04]  /*1c60*/  STS [R243.X4+0x480], R12 ;  /* 0x0004800cf3007388 */ /* 0x004fe80000004800 */
        /* <DEDUP_REMOVED lines=22> */
[----:B--2---:R-:W-:Y:S01]  /*1dd0*/  FFMA.FTZ R14, R116, R5, R12 ;  /* 0x00000005740e7223 */ /* 0x004fe2000001000c */
[----:B------:R-:W-:Y:S02]  /*1de0*/  MOV R16, c[0x0][0x16c] ;  /* 0x00005b0000107a02 */ /* 0x000fe40000000f00 */
[----:B------:R-:W2:Y:S01]  /*1df0*/  LDS R12, [R119.X4+0x34] ;  /* 0x00003400770c7984 */ /* 0x000ea20000004800 */
[----:B---3--:R-:W-:Y:S01]  /*1e00*/  FFMA.FTZ R14, R115, R2, R14 ;  /* 0x00000002730e7223 */ /* 0x008fe2000001000e */
[----:B------:R-:W-:Y:S02]  /*1e10*/  ISETP.GE.AND P0, PT, R16, 0x1, PT ;  /* 0x000000011000780c */ /* 0x000fe40003f06270 */
        /* <DEDUP_REMOVED lines=35> */
[----:B------:R-:W-:Y:S01]  /*2050*/  LOP3.LUT R236, R122, 0x1f, RZ, 0xc0, !PT ;  /* 0x0000001f7aec7812 */ /* 0x000fe200078ec0ff */
[----:B------:R-:W-:Y:S01]  /*2060*/  FADD.FTZ R99, R0, R0 ;  /* 0x0000000000637221 */ /* 0x000fe20000010000 */
[----:B------:R-:W-:Y:S01]  /*2070*/  ULEA.HI UR4, UR10, UR10, URZ, 0x1 ;  /* 0x0000000a0a047291 */ /* 0x000fe2000f8f083f */
[----:B------:R-:W-:Y:S01]  /*2080*/  FADD.FTZ R98, R5, R5 ;  /* 0x0000000505627221 */ /* 0x000fe20000010000 */
[----:B------:R-:W-:Y:S01]  /*2090*/  MOV R210, RZ ;  /* 0x000000ff00d27202 */ /* 0x000fe20000000f00 */
        /* <DEDUP_REMOVED lines=27> */
.L_x_1594:
[----:B------:R-:W-:Y:S01]  /*2250*/  LOP3.LUT R0, R122, 0x7ffffe0, RZ, 0xc0, !PT ;  /* 0x07ffffe07a007812 */ /* 0x000fe200078ec0ff */
[----:B------:R-:W-:Y:S01]  /*2260*/  USHF.R.S32.HI UR38, URZ, 0x1f, UR6 ;  /* 0x0000001f3f267899 */ /* 0x000fe20008011406 */
[----:B------:R-:W-:Y:S01]  /*2270*/  MOV R5, UR6 ;  /* 0x0000000600057c02 */ /* 0x000fe20008000f00 */
[----:B------:R-:W-:Y:S01]  /*2280*/  ULDC.64 UR34, c[0x0][0x1a0] ;  /* 0x0000680000227ab9 */ /* 0x000fe20000000a00 */
[----:B------:R-:W-:Y:S01]  /*2290*/  SHF.L.U32 R7, R0, 0x5, RZ ;  /* 0x0000000500077819 */ /* 0x000fe200000006ff */
[----:B------:R-:W-:Y:S01]  /*22a0*/  UIMAD UR34, UR38, UR34, URZ ;  /* 0x00000022262272a4 */ /* 0x000fe2000f8e023f */
[----:B------:R-:W-:Y:S01]  /*22b0*/  HFMA2.MMA R11, -RZ, RZ, 0, 0 ;  /* 0x00000000ff0b7435 */ /* 0x000fe200000001ff */
[----:B------:R-:W-:Y:S01]  /*22c0*/  ULDC UR11, c[0x0][0x168] ;  /* 0x00005a00000b7ab9 */ /* 0x000fe20000000800 */
[----:B------:R-:W-:Y:S01]  /*22d0*/  LOP3.LUT R6, R7, 0xffffffe0, R236, 0xe2, !PT ;  /* 0xffffffe007067812 */ /* 0x000fe200078ee2ec */
[----:B------:R-:W-:Y:S01]  /*22e0*/  UIMAD UR34, UR6, UR35, UR34 ;  /* 0x00000023062272a4 */ /* 0x000fe2000f8e0222 */
[----:B------:R-:W-:Y:S01]  /*22f0*/  CS2R R14, SRZ ;  /* 0x00000000000e7805 */ /* 0x000fe2000001ff00 */
[----:B------:R-:W-:Y:S01]  /*2300*/  UIADD3 UR11, -UR12, UR11, URZ ;  /* 0x0000000b0c0b7290 */ /* 0x000fe2000fffe13f */
[--C-:B------:R-:W-:Y:S01]  /*2310*/  SHF.R.S32.HI R7, RZ, 0x1f, R6.reuse ;  /* 0x0000001fff077819 */ /* 0x100fe20000011406 */
[----:B------:R-:W-:Y:S01]  /*2320*/  CS2R R16, SRZ ;  /* 0x0000000000107805 */ /* 0x000fe2000001ff00 */
[C---:B------:R-:W-:Y:S01]  /*2330*/  LOP3.LUT R0, R6.reuse, 0x20, RZ, 0xfc, !PT ;  /* 0x0000002006007812 */ /* 0x040fe200078efcff */
[----:B------:R-:W-:Y:S01]  /*2340*/  USHF.L.U32 UR11, UR11, 0x1, URZ ;  /* 0x000000010b0b7899 */ /* 0x000fe2000800063f */
[C---:B------:R-:W-:Y:S01]  /*2350*/  LOP3.LUT R151, R6.reuse, 0x60, RZ, 0xfc, !PT ;  /* 0x0000006006977812 */ /* 0x040fe200078efcff */
[----:B------:R-:W-:Y:S01]  /*2360*/  IMAD.WIDE.U32 R4, R5, c[0x0][0x1a0], R6 ;  /* 0x0000680005047a25 */ /* 0x000fe200078e0006 */
[C---:B------:R-:W-:Y:S01]  /*2370*/  LOP3.LUT R152, R6.reuse, 0x80, RZ, 0xfc, !PT ;  /* 0x0000008006987812 */ /* 0x040fe200078efcff */
[----:B------:R-:W-:Y:S01]  /*2380*/  CS2R R18, SRZ ;  /* 0x0000000000127805 */ /* 0x000fe2000001ff00 */
[----:B------:R-:W-:Y:S01]  /*2390*/  LOP3.LUT R153, R6, 0xa0, RZ, 0xfc, !PT ;  /* 0x000000a006997812 */ /* 0x000fe200078efcff */
[----:B------:R-:W-:Y:S01]  /*23a0*/  CS2R R22, SRZ ;  /* 0x0000000000167805 */ /* 0x000fe2000001ff00 */
[----:B------:R-:W-:Y:S01]  /*23b0*/  IADD3 R3, R5, UR34, RZ ;  /* 0x0000002205037c10 */ /* 0x000fe2000fffe0ff */
[----:B------:R-:W-:Y:S01]  /*23c0*/  CS2R R20, SRZ ;  /* 0x0000000000147805 */ /* 0x000fe2000001ff00 */
[----:B------:R-:W-:Y:S01]  /*23d0*/  LEA R2, P0, R4, UR17, 0x2 ;  /* 0x0000001104027c11 */ /* 0x000fe2000f8010ff */
[----:B------:R-:W-:Y:S01]  /*23e0*/  CS2R R24, SRZ ;  /* 0x0000000000187805 */ /* 0x000fe2000001ff00 */
[----:B------:R-:W-:Y:S01]  /*23f0*/  ISETP.GE.AND P4, PT, R6, UR11, PT ;  /* 0x0000000b06007c0c */ /* 0x000fe2000bf86270 */
[----:B------:R-:W-:Y:S01]  /*2400*/  HFMA2.MMA R31, -RZ, RZ, 0, 0 ;  /* 0x00000000ff1f7435 */ /* 0x000fe200000001ff */
[----:B------:R-:W-:Y:S01]  /*2410*/  LEA.HI.X R3, R4, UR16, R3, 0x2, P0 ;  /* 0x0000001004037c11 */ /* 0x000fe200080f1403 */
[----:B------:R-:W-:Y:S01]  /*2420*/  CS2R R32, SRZ ;  /* 0x0000000000207805 */ /* 0x000fe2000001ff00 */
[----:B------:R-:W-:Y:S01]  /*2430*/  LOP3.LUT R4, R6, 0x40, RZ, 0xfc, !PT ;  /* 0x0000004006047812 */ /* 0x000fe200078efcff */
[----:B------:R-:W-:Y:S01]  /*2440*/  CS2R R34, SRZ ;  /* 0x0000000000227805 */ /* 0x000fe2000001ff00 */
[----:B------:R-:W-:Y:S01]  /*2450*/  ISETP.GE.AND P3, PT, R0, UR11, PT ;  /* 0x0000000b00007c0c */ /* 0x000fe2000bf66270 */
[----:B------:R-:W-:Y:S01]  /*2460*/  CS2R R36, SRZ ;  /* 0x0000000000247805 */ /* 0x000fe2000001ff00 */
[----:B------:R-:W-:Y:S01]  /*2470*/  ISETP.GE.AND P2, PT, R4, UR11, PT ;  /* 0x0000000b04007c0c */ /* 0x000fe2000bf46270 */
[----:B------:R-:W-:Y:S01]  /*2480*/  CS2R R38, SRZ ;  /* 0x0000000000267805 */ /* 0x000fe2000001ff00 */
[----:B------:R-:W-:Y:S01]  /*2490*/  ISETP.GE.AND P1, PT, R151, UR11, PT ;  /* 0x0000000b97007c0c */ /* 0x000fe2000bf26270 */
[----:B------:R-:W-:Y:S01]  /*24a0*/  CS2R R40, SRZ ;  /* 0x0000000000287805 */ /* 0x000fe2000001ff00 */
[----:B------:R-:W-:Y:S01]  /*24b0*/  MOV R13, RZ ;  /* 0x000000ff000d7202 */ /* 0x000fe20000000f00 */
[----:B------:R0:W2:Y:S01]  /*24c0*/  @!P4 LDG.E R11, [R2.64] ;  /* 0x00000028020bc981 */ /* 0x0000a2000c1e1900 */
[C---:B------:R-:W-:Y:S01]  /*24d0*/  LOP3.LUT R150, R6.reuse, 0xc0, RZ, 0xfc, !PT ;  /* 0x000000c006967812 */ /* 0x040fe200078efcff */
[----:B------:R-:W-:Y:S01]  /*24e0*/  CS2R R42, SRZ ;  /* 0x00000000002a7805 */ /* 0x000fe2000001ff00 */
[----:B------:R-:W-:-:S02]  /*24f0*/  LOP3.LUT R148, R6, 0xe0, RZ, 0xfc, !PT ;  /* 0x000000e006947812 */ /* 0x000fc400078efcff */
[----:B------:R-:W-:Y:S01]  /*2500*/  MOV R26, RZ ;  /* 0x000000ff001a7202 */ /* 0x000fe20000000f00 */
[----:B------:R0:W3:Y:S01]  /*2510*/  @!P3 LDG.E R15, [R2.64+0x80] ;  /* 0x00008028020fb981 */ /* 0x0000e2000c1e1900 */
[----:B------:R-:W-:Y:S02]  /*2520*/  LOP3.LUT R149, R6, 0x100, RZ, 0xfc, !PT ;  /* 0x0000010006957812 */ /* 0x000fe400078efcff */
[----:B------:R-:W-:Y:S01]  /*2530*/  SHF.L.U32 R9, R122, 0x5, RZ ;  /* 0x000000057a097819 */ /* 0x000fe200000006ff */
[----:B------:R0:W4:Y:S01]  /*2540*/  @!P2 LDG.E R13, [R2.64+0x100] ;  /* 0x00010028020da981 */ /* 0x000122000c1e1900 */
[----:B------:R-:W-:Y:S01]  /*2550*/  ISETP.GE.AND P0, PT, R152, UR11, PT ;  /* 0x0000000b98007c0c */ /* 0x000fe2000bf06270 */
[----:B------:R-:W-:Y:S01]  /*2560*/  HFMA2.MMA R47, -RZ, RZ, 0, 0 ;  /* 0x00000000ff2f7435 */ /* 0x000fe200000001ff */
[C---:B------:R-:W-:Y:S01]  /*2570*/  LOP3.LUT R145, R6.reuse, 0x120, RZ, 0xfc, !PT ;  /* 0x0000012006917812 */ /* 0x040fe200078efcff */
[----:B------:R0:W4:Y:S01]  /*2580*/  @!P1 LDG.E R17, [R2.64+0x180] ;  /* 0x0001802802119981 */ /* 0x000122000c1e1900 */
[----:B------:R-:W-:Y:S01]  /*2590*/  ISETP.GE.AND P6, PT, R153, UR11, PT ;  /* 0x0000000b99007c0c */ /* 0x000fe2000bfc6270 */
[----:B------:R-:W-:Y:S01]  /*25a0*/  CS2R R44, SRZ ;  /* 0x00000000002c7805 */ /* 0x000fe2000001ff00 */
[----:B------:R-:W-:Y:S01]  /*25b0*/  LOP3.LUT R146, R6, 0x140, RZ, 0xfc, !PT ;  /* 0x0000014006927812 */ /* 0x000fe200078efcff */
[----:B------:R-:W-:Y:S01]  /*25c0*/  ULDC.64 UR34, c[0x0][0x180] ;  /* 0x0000600000227ab9 */ /* 0x000fe20000000a00 */
[----:B------:R-:W-:-:S02]  /*25d0*/  ISETP.GE.AND P5, PT, R150, UR11, PT ;  /* 0x0000000b96007c0c */ /* 0x000fc4000bfa6270 */
[----:B------:R-:W-:Y:S02]  /*25e0*/  ISETP.GE.AND P4, PT, R148, UR11, PT ;  /* 0x0000000b94007c0c */ /* 0x000fe4000bf86270 */
[----:B------:R-:W-:Y:S01]  /*25f0*/  ISETP.GE.AND P3, PT, R149, UR11, PT ;  /* 0x0000000b95007c0c */ /* 0x000fe2000bf66270 */
[----:B------:R0:W4:Y:S01]  /*2600*/  @!P0 LDG.E R14, [R2.64+0x200] ;  /* 0x00020028020e8981 */ /* 0x000122000c1e1900 */
[----:B------:R-:W-:Y:S02]  /*2610*/  ISETP.GE.AND P2, PT, R145, UR11, PT ;  /* 0x0000000b91007c0c */ /* 0x000fe4000bf46270 */
[----:B------:R-:W-:Y:S01]  /*2620*/  ISETP.GE.AND P1, PT, R146, UR11, PT ;  /* 0x0000000b92007c0c */ /* 0x000fe2000bf26270 */
[----:B------:R0:W4:Y:S01]  /*2630*/  @!P6 LDG.E R16, [R2.64+0x280] ;  /* 0x000280280210e981 */ /* 0x000122000c1e1900 */
[C---:B------:R-:W-:Y:S02]  /*2640*/  LOP3.LUT R142, R6.reuse, 0x160, RZ, 0xfc, !PT ;  /* 0x00000160068e7812 */ /* 0x040fe400078efcff */
[C---:B------:R-:W-:Y:S01]  /*2650*/  LOP3.LUT R147, R6.reuse, 0x180, RZ, 0xfc, !PT ;  /* 0x0000018006937812 */ /* 0x040fe200078efcff */
[----:B------:R0:W4:Y:S01]  /*2660*/  @!P5 LDG.E R19, [R2.64+0x300] ;  /* 0x000300280213d981 */ /* 0x000122000c1e1900 */
[----:B------:R-:W-:-:S02]  /*2670*/  LOP3.LUT R144, R6, 0x1a0, RZ, 0xfc, !PT ;  /* 0x000001a006907812 */ /* 0x000fc400078efcff */
[C---:B------:R-:W-:Y:S01]  /*2680*/  LOP3.LUT R138, R6.reuse, 0x1c0, RZ, 0xfc, !PT ;  /* 0x000001c0068a7812 */ /* 0x040fe200078efcff */
[----:B------:R0:W4:Y:S01]  /*2690*/  @!P4 LDG.E R23, [R2.64+0x380] ;  /* 0x000380280217c981 */ /* 0x000122000c1e1900 */
[----:B------:R-:W-:Y:S02]  /*26a0*/  LOP3.LUT R140, R6, 0x1e0, RZ, 0xfc, !PT ;  /* 0x000001e0068c7812 */ /* 0x000fe400078efcff */
[----:B------:R-:W-:Y:S01]  /*26b0*/  ISETP.GE.AND P0, PT, R142, UR11, PT ;  /* 0x0000000b8e007c0c */ /* 0x000fe2000bf06270 */
[----:B------:R0:W4:Y:S01]  /*26c0*/  @!P3 LDG.E R21, [R2.64+0x400] ;  /* 0x000400280215b981 */ /* 0x000122000c1e1900 */
[C---:B------:R-:W-:Y:S02]  /*26d0*/  LOP3.LUT R136, R6.reuse, 0x200, RZ, 0xfc, !PT ;  /* 0x0000020006887812 */ /* 0x040fe400078efcff */
[----:B------:R-:W-:Y:S01]  /*26e0*/  ISETP.GE.AND P6, PT, R147, UR11, PT ;  /* 0x0000000b93007c0c */ /* 0x000fe2000bfc6270 */
[----:B------:R0:W4:Y:S01]  /*26f0*/  @!P2 LDG.E R25, [R2.64+0x480] ;  /* 0x000480280219a981 */ /* 0x000122000c1e1900 */
[----:B------:R-:W-:-:S02]  /*2700*/  LOP3.LUT R134, R6, 0x220, RZ, 0xfc, !PT ;  /* 0x0000022006867812 */ /* 0x000fc400078efcff */
[----:B------:R-:W-:Y:S01]  /*2710*/  ISETP.GE.AND P5, PT, R144, UR11, PT ;  /* 0x0000000b90007c0c */ /* 0x000fe2000bfa6270 */
[----:B------:R0:W4:Y:S01]  /*2720*/  @!P1 LDG.E R18, [R2.64+0x500] ;  /* 0x0005002802129981 */ /* 0x000122000c1e1900 */
[----:B------:R-:W-:Y:S02]  /*2730*/  ISETP.GE.AND P4, PT, R138, UR11, PT ;  /* 0x0000000b8a007c0c */ /* 0x000fe4000bf86270 */
[----:B------:R-:W-:Y:S01]  /*2740*/  ISETP.GE.AND P3, PT, R140, UR11, PT ;  /* 0x0000000b8c007c0c */ /* 0x000fe2000bf66270 */
[----:B------:R0:W4:Y:S01]  /*2750*/  @!P0 LDG.E R31, [R2.64+0x580] ;  /* 0x00058028021f8981 */ /* 0x000122000c1e1900 */
[----:B------:R-:W-:Y:S02]  /*2760*/  ISETP.GE.AND P2, PT, R136, UR11, PT ;  /* 0x0000000b88007c0c */ /* 0x000fe4000bf46270 */
[----:B------:R-:W-:Y:S01]  /*2770*/  ISETP.GE.AND P1, PT, R134, UR11, PT ;  /* 0x0000000b86007c0c */ /* 0x000fe2000bf26270 */
[----:B------:R0:W4:Y:S01]  /*2780*/  @!P6 LDG.E R20, [R2.64+0x600] ;  /* 0x000600280214e981 */ /* 0x000122000c1e1900 */
[----:B------:R-:W-:-:S02]  /*2790*/  LOP3.LUT R124, R6, 0x240, RZ, 0xfc, !PT ;  /* 0x00000240067c7812 */ /* 0x000fc400078efcff */
[C---:B------:R-:W-:Y:S01]  /*27a0*/  LOP3.LUT R132, R6.reuse, 0x260, RZ, 0xfc, !PT ;  /* 0x0000026006847812 */ /* 0x040fe200078efcff */
[----:B------:R0:W4:Y:S01]  /*27b0*/  @!P5 LDG.E R33, [R2.64+0x680] ;  /* 0x000680280221d981 */ /* 0x000122000c1e1900 */
[C---:B------:R-:W-:Y:S02]  /*27c0*/  LOP3.LUT R94, R6.reuse, 0x280, RZ, 0xfc, !PT ;  /* 0x00000280065e7812 */ /* 0x040fe400078efcff */
[C---:B------:R-:W-:Y:S01]  /*27d0*/  LOP3.LUT R82, R6.reuse, 0x2a0, RZ, 0xfc, !PT ;  /* 0x000002a006527812 */ /* 0x040fe200078efcff */
[----:B------:R0:W4:Y:S01]  /*27e0*/  @!P4 LDG.E R22, [R2.64+0x700] ;  /* 0x000700280216c981 */ /* 0x000122000c1e1900 */
[----:B------:R-:W-:Y:S02]  /*27f0*/  LOP3.LUT R80, R6, 0x2c0, RZ, 0xfc, !PT ;  /* 0x000002c006507812 */ /* 0x000fe400078efcff */
[----:B------:R-:W-:Y:S01]  /*2800*/  ISETP.GE.AND P0, PT, R124, UR11, PT ;  /* 0x0000000b7c007c0c */ /* 0x000fe2000bf06270 */
[----:B------:R0:W4:Y:S01]  /*2810*/  @!P3 LDG.E R24, [R2.64+0x780] ;  /* 0x000780280218b981 */ /* 0x000122000c1e1900 */
[----:B------:R-:W-:-:S02]  /*2820*/  LOP3.LUT R78, R6, 0x2e0, RZ, 0xfc, !PT ;  /* 0x000002e0064e7812 */ /* 0x000fc400078efcff */
[----:B------:R-:W-:Y:S01]  /*2830*/  ISETP.GE.AND P6, PT, R132, UR11, PT ;  /* 0x0000000b84007c0c */ /* 0x000fe2000bfc6270 */
[----:B------:R0:W4:Y:S01]  /*2840*/  @!P2 LDG.E R35, [R2.64+0x800] ;  /* 0x000800280223a981 */ /* 0x000122000c1e1900 */
[----:B------:R-:W-:Y:S02]  /*2850*/  LOP3.LUT R56, R6, 0x300, RZ, 0xfc, !PT ;  /* 0x0000030006387812 */ /* 0x000fe400078efcff */
[----:B------:R-:W-:Y:S01]  /*2860*/  ISETP.GE.AND P5, PT, R94, UR11, PT ;  /* 0x0000000b5e007c0c */ /* 0x000fe2000bfa6270 */
[----:B------:R0:W4:Y:S01]  /*2870*/  @!P1 LDG.E R32, [R2.64+0x880] ;  /* 0x0008802802209981 */ /* 0x000122000c1e1900 */
[----:B------:R-:W-:Y:S02]  /*2880*/  ISETP.GE.AND P4, PT, R82, UR11, PT ;  /* 0x0000000b52007c0c */ /* 0x000fe4000bf86270 */
[----:B------:R-:W-:Y:S01]  /*2890*/  ISETP.GE.AND P3, PT, R80, UR11, PT ;  /* 0x0000000b50007c0c */ /* 0x000fe2000bf66270 */
[----:B------:R0:W4:Y:S01]  /*28a0*/  @!P0 LDG.E R26, [R2.64+0x900] ;  /* 0x00090028021a8981 */ /* 0x000122000c1e1900 */
[----:B------:R-:W-:-:S02]  /*28b0*/  ISETP.GE.AND P2, PT, R78, UR11, PT ;  /* 0x0000000b4e007c0c */ /* 0x000fc4000bf46270 */
[----:B------:R-:W-:Y:S01]  /*28c0*/  ISETP.GE.AND P1, PT, R56, UR11, PT ;  /* 0x0000000b38007c0c */ /* 0x000fe2000bf26270 */
[----:B------:R0:W4:Y:S01]  /*28d0*/  @!P6 LDG.E R34, [R2.64+0x980] ;  /* 0x000980280222e981 */ /* 0x000122000c1e1900 */
[C---:B------:R-:W-:Y:S02]  /*28e0*/  LOP3.LUT R58, R6.reuse, 0x320, RZ, 0xfc, !PT ;  /* 0x00000320063a7812 */ /* 0x040fe400078efcff */
[C---:B------:R-:W-:Y:S01]  /*28f0*/  LOP3.LUT R54, R6.reuse, 0x340, RZ, 0xfc, !PT ;  /* 0x0000034006367812 */ /* 0x040fe200078efcff */
[----:B------:R0:W4:Y:S01]  /*2900*/  @!P5 LDG.E R37, [R2.64+0xa00] ;  /* 0x000a00280225d981 */ /* 0x000122000c1e1900 */
[----:B------:R-:W-:Y:S02]  /*2910*/  LOP3.LUT R9, R9, 0xffffffe0, R236, 0xe2, !PT ;  /* 0xffffffe009097812 */ /* 0x000fe400078ee2ec */
[C---:B------:R-:W-:Y:S01]  /*2920*/  LOP3.LUT R52, R6.reuse, 0x360, RZ, 0xfc, !PT ;  /* 0x0000036006347812 */ /* 0x040fe200078efcff */
[----:B------:R0:W4:Y:S01]  /*2930*/  @!P4 LDG.E R39, [R2.64+0xa80] ;  /* 0x000a80280227c981 */ /* 0x000122000c1e1900 */
[----:B------:R-:W-:-:S02]  /*2940*/  LOP3.LUT R48, R6, 0x380, RZ, 0xfc, !PT ;  /* 0x0000038006307812 */ /* 0x000fc400078efcff */
[----:B------:R-:W-:Y:S01]  /*2950*/  LOP3.LUT R50, R6, 0x3a0, RZ, 0xfc, !PT ;  /* 0x000003a006327812 */ /* 0x000fe200078efcff */
[----:B------:R0:W4:Y:S01]  /*2960*/  @!P3 LDG.E R36, [R2.64+0xb00] ;  /* 0x000b00280224b981 */ /* 0x000122000c1e1900 */
[----:B------:R-:W-:Y:S02]  /*2970*/  ISETP.GE.AND P0, PT, R58, UR11, PT ;  /* 0x0000000b3a007c0c */ /* 0x000fe4000bf06270 */
[----:B------:R-:W-:Y:S01]  /*2980*/  LOP3.LUT R46, R6, 0x3c0, RZ, 0xfc, !PT ;  /* 0x000003c0062e7812 */ /* 0x000fe200078efcff */
[----:B------:R0:W4:Y:S01]  /*2990*/  @!P2 LDG.E R41, [R2.64+0xb80] ;  /* 0x000b80280229a981 */ /* 0x000122000c1e1900 */
[----:B------:R-:W-:Y:S02]  /*29a0*/  ISETP.GE.AND P6, PT, R54, UR11, PT ;  /* 0x0000000b36007c0c */ /* 0x000fe4000bfc6270 */
[----:B------:R-:W-:Y:S01]  /*29b0*/  LOP3.LUT R9, R9, 0x3e0, RZ, 0xfc, !PT ;  /* 0x000003e009097812 */ /* 0x000fe200078efcff */
[----:B------:R0:W4:Y:S01]  /*29c0*/  @!P1 LDG.E R38, [R2.64+0xc00] ;  /* 0x000c002802269981 */ /* 0x000122000c1e1900 */
[----:B------:R-:W-:-:S02]  /*29d0*/  ISETP.GE.AND P5, PT, R52, UR11, PT ;  /* 0x0000000b34007c0c */ /* 0x000fc4000bfa6270 */
[----:B------:R-:W-:Y:S02]  /*29e0*/  ISETP.GE.AND P4, PT, R48, UR11, PT ;  /* 0x0000000b30007c0c */ /* 0x000fe4000bf86270 */
[----:B------:R-:W-:Y:S01]  /*29f0*/  ISETP.GE.AND P3, PT, R50, UR11, PT ;  /* 0x0000000b32007c0c */ /* 0x000fe2000bf66270 */
[----:B------:R0:W4:Y:S01]  /*2a00*/  @!P0 LDG.E R43, [R2.64+0xc80] ;  /* 0x000c8028022b8981 */ /* 0x000122000c1e1900 */
[----:B------:R-:W-:Y:S02]  /*2a10*/  ISETP.GE.AND P2, PT, R46, UR11, PT ;  /* 0x0000000b2e007c0c */ /* 0x000fe4000bf46270 */
[----:B------:R-:W-:Y:S01]  /*2a20*/  ISETP.GE.AND P1, PT, R9, UR11, PT ;  /* 0x0000000b09007c0c */ /* 0x000fe2000bf26270 */
[----:B------:R0:W4:Y:S01]  /*2a30*/  @!P6 LDG.E R40, [R2.64+0xd00] ;  /* 0x000d00280228e981 */ /* 0x000122000c1e1900 */
[----:B------:R-:W-:-:S03]  /*2a40*/  MOV R49, RZ ;  /* 0x000000ff00317202 */ /* 0x000fc60000000f00 */
[----:B------:R0:W4:Y:S04]  /*2a50*/  @!P5 LDG.E R45, [R2.64+0xd80] ;  /* 0x000d8028022dd981 */ /* 0x000128000c1e1900 */
[----:B------:R0:W4:Y:S04]  /*2a60*/  @!P4 LDG.E R42, [R2.64+0xe00] ;  /* 0x000e0028022ac981 */ /* 0x000128000c1e1900 */
[----:B------:R0:W4:Y:S04]  /*2a70*/  @!P3 LDG.E R47, [R2.64+0xe80] ;  /* 0x000e8028022fb981 */ /* 0x000128000c1e1900 */
[----:B------:R0:W4:Y:S04]  /*2a80*/  @!P2 LDG.E R44, [R2.64+0xf00] ;  /* 0x000f0028022ca981 */ /* 0x000128000c1e1900 */
[----:B------:R0:W4:Y:S01]  /*2a90*/  @!P1 LDG.E R49, [R2.64+0xf80] ;  /* 0x000f802802319981 */ /* 0x000122000c1e1900 */
[----:B------:R-:W-:-:S02]  /*2aa0*/  UIMAD UR39, UR28, UR34, URZ ;  /* 0x000000221c2772a4 */ /* 0x000fc4000f8e023f */
[----:B------:R-:W-:Y:S02]  /*2ab0*/  UIMAD.WIDE.U32 UR36, UR29, UR34, URZ ;  /* 0x000000221d2472a5 */ /* 0x000fe4000f8e003f */
[----:B------:R-:W-:-:S03]  /*2ac0*/  UIMAD UR39, UR29, UR35, UR39 ;  /* 0x000000231d2772a4 */ /* 0x000fc6000f8e0227 */
[----:B------:R-:W-:Y:S02]  /*2ad0*/  ULDC.64 UR34, c[0x0][0x188] ;  /* 0x0000620000227ab9 */ /* 0x000fe40000000a00 */
[----:B------:R-:W-:Y:S02]  /*2ae0*/  UIADD3 UR37, UR37, UR39, URZ ;  /* 0x0000002725257290 */ /* 0x000fe4000fffe03f */
[----:B------:R-:W-:Y:S02]  /*2af0*/  UIMAD UR39, UR38, UR34, URZ ;  /* 0x00000022262772a4 */ /* 0x000fe4000f8e023f */
[----:B------:R-:W-:Y:S02]  /*2b00*/  UIMAD.WIDE.U32 UR36, UR6, UR34, UR36 ;  /* 0x00000022062472a5 */ /* 0x000fe4000f8e0024 */
[----:B------:R-:W-:-:S03]  /*2b10*/  UIMAD UR39, UR6, UR35, UR39 ;  /* 0x00000023062772a4 */ /* 0x000fc6000f8e0227 */
[----:B------:R-:W-:Y:S02]  /*2b20*/  ULDC.64 UR34, c[0x0][0x220] ;  /* 0x0000880000227ab9 */ /* 0x000fe40000000a00 */
[----:B------:R-:W-:Y:S02]  /*2b30*/  UIADD3 UR37, UR37, UR39, URZ ;  /* 0x0000002725257290 */ /* 0x000fe4000fffe03f */
[----:B------:R-:W-:Y:S01]  /*2b40*/  ULEA UR34, UP0, UR36, UR34, 0x3 ;  /* 0x0000002224227291 */ /* 0x000fe2000f80183f */
[----:B------:R-:W-:-:S03]  /*2b50*/  SHF.L.U32 R12, R122, 0x5, RZ ;  /* 0x000000057a0c7819 */ /* 0x000fc600000006ff */
[----:B------:R-:W-:Y:S01]  /*2b60*/  ULEA.HI.X UR35, UR36, UR35, UR37, 0x3, UP0 ;  /* 0x0000002324237291 */ /* 0x000fe200080f1c25 */
[----:B------:R-:W-:Y:S02]  /*2b70*/  LOP3.LUT R12, R12, 0xfffffc00, RZ, 0xc0, !PT ;  /* 0xfffffc000c0c7812 */ /* 0x000fe400078ec0ff */
[----:B0-----:R-:W-:-:S03]  /*2b80*/  MOV R2, UR34 ;  /* 0x0000002200027c02 */ /* 0x001fc60008000f00 */
[----:B------:R-:W-:Y:S01]  /*2b90*/  MOV R3, UR35 ;  /* 0x0000002300037c02 */ /* 0x000fe20008000f00 */
[----:B------:R-:W-:Y:S01]  /*2ba0*/  ULDC.64 UR34, c[0x0][0x1c0] ;  /* 0x0000700000227ab9 */ /* 0x000fe20000000a00 */
[----:B------:R-:W-:Y:S02]  /*2bb0*/  MOV R5, UR6 ;  /* 0x0000000600057c02 */ /* 0x000fe40008000f00 */
[----:B------:R-:W-:Y:S02]  /*2bc0*/  IADD3 R74, R12, R121, RZ ;  /* 0x000000790c4a7210 */ /* 0x000fe40007ffe0ff */
[----:B------:R-:W4:Y:S01]  /*2bd0*/  LDG.E.64 R2, [R2.64] ;  /* 0x0000002802027981 */ /* 0x000f22000c1e1b00 */
[----:B------:R-:W-:Y:S01]  /*2be0*/  ISETP.GE.AND P0, PT, R6, UR11, PT ;  /* 0x0000000b06007c0c */ /* 0x000fe2000bf06270 */
[----:B------:R-:W-:Y:S01]  /*2bf0*/  IMAD.WIDE.U32 R6, R5, c[0x0][0x1c0], R6 ;  /* 0x0000700005067a25 */ /* 0x000fe200078e0006 */
[C---:B------:R-:W-:Y:S02]  /*2c00*/  IADD3 R5, R74.reuse, 0x20, RZ ;  /* 0x000000204a057810 */ /* 0x040fe40007ffe0ff */
[----:B------:R-:W-:-:S02]  /*2c10*/  IADD3 R27, R74, 0x40, RZ ;  /* 0x000000404a1b7810 */ /* 0x000fc40007ffe0ff */
[C---:B------:R-:W-:Y:S02]  /*2c20*/  IADD3 R29, R74.reuse, 0x60, RZ ;  /* 0x000000604a1d7810 */ /* 0x040fe40007ffe0ff */
[CC--:B------:R-:W-:Y:S02]  /*2c30*/  LEA.HI.SX32 R10, R74.reuse, R74.reuse, 0x1b ;  /* 0x0000004a4a0a7211 */ /* 0x0c0fe400078fdaff */
        /* <DEDUP_REMOVED lines=13> */
[----:B------:R-:W-:Y:S02]  /*2d10*/  ISETP.GE.AND P1, PT, R0, UR11, PT ;  /* 0x0000000b00007c0c */ /* 0x000fe4000bf26270 */
[----:B------:R-:W-:Y:S02]  /*2d20*/  IADD3 R63, R74, 0x160, RZ ;  /* 0x000001604a3f7810 */ /* 0x000fe40007ffe0ff */
[----:B------:R-:W-:-:S02]  /*2d30*/  LEA.HI.SX32 R66, R57, R74, 0x1b ;  /* 0x0000004a39427211 */ /* 0x000fc400078fdaff */
[C---:B------:R-:W-:Y:S02]  /*2d40*/  IADD3 R129, R74.reuse, 0x180, RZ ;  /* 0x000001804a817810 */ /* 0x040fe40007ffe0ff */
[-C--:B------:R-:W-:Y:S02]  /*2d50*/  LEA.HI.SX32 R0, R59, R74.reuse, 0x1b ;  /* 0x0000004a3b007211 */ /* 0x080fe400078fdaff */
[C---:B------:R-:W-:Y:S02]  /*2d60*/  IADD3 R65, R74.reuse, 0x1a0, RZ ;  /* 0x000001a04a417810 */ /* 0x040fe40007ffe0ff */
[-C--:B------:R-:W-:Y:S02]  /*2d70*/  LEA.HI.SX32 R172, R61, R74.reuse, 0x1b ;  /* 0x0000004a3dac7211 */ /* 0x080fe400078fdaff */
        /* <DEDUP_REMOVED lines=15> */
[-C--:B------:R-:W-:Y:S01]  /*2e70*/  LEA.HI.SX32 R77, R77, R74.reuse, 0x1b ;  /* 0x0000004a4d4d7211 */ /* 0x080fe200078fdaff */
[----:B------:R-:W-:Y:S01]  /*2e80*/  UIMAD UR34, UR38, UR34, URZ ;  /* 0x00000022262272a4 */ /* 0x000fe2000f8e023f */
[C---:B------:R-:W-:Y:S02]  /*2e90*/  IADD3 R73, R74.reuse, 0x2c0, RZ ;  /* 0x000002c04a497810 */ /* 0x040fe40007ffe0ff */
[-C--:B------:R-:W-:Y:S02]  /*2ea0*/  LEA.HI.SX32 R123, R123, R74.reuse, 0x1b ;  /* 0x0000004a7b7b7211 */ /* 0x080fe400078fdaff */
[----:B------:R-:W-:Y:S02]  /*2eb0*/  IADD3 R79, R74, 0x2e0, RZ ;  /* 0x000002e04a4f7810 */ /* 0x000fe40007ffe0ff */
[----:B------:R-:W-:-:S02]  /*2ec0*/  LEA.HI.SX32 R125, R125, R74, 0x1b ;  /* 0x0000004a7d7d7211 */ /* 0x000fc400078fdaff */
[C---:B------:R-:W-:Y:S02]  /*2ed0*/  IADD3 R81, R74.reuse, 0x300, RZ ;  /* 0x000003004a517810 */ /* 0x040fe40007ffe0ff */
[-C--:B------:R-:W-:Y:S02]  /*2ee0*/  LEA.HI.SX32 R126, R69, R74.reuse, 0x1b ;  /* 0x0000004a457e7211 */ /* 0x080fe400078fdaff */
[C---:B------:R-:W-:Y:S02]  /*2ef0*/  IADD3 R95, R74.reuse, 0x320, RZ ;  /* 0x000003204a5f7810 */ /* 0x040fe40007ffe0ff */
[-C--:B------:R-:W-:Y:S01]  /*2f00*/  LEA.HI.SX32 R60, R71, R74.reuse, 0x1b ;  /* 0x0000004a473c7211 */ /* 0x080fe200078fdaff */
[----:B------:R-:W-:Y:S01]  /*2f10*/  UIMAD UR34, UR6, UR35, UR34 ;  /* 0x00000023062272a4 */ /* 0x000fe2000f8e0222 */
[----:B------:R-:W-:Y:S02]  /*2f20*/  IADD3 R133, R74, 0x340, RZ ;  /* 0x000003404a857810 */ /* 0x000fe40007ffe0ff */
[----:B------:R-:W-:-:S02]  /*2f30*/  LEA.HI.SX32 R61, R73, R74, 0x1b ;  /* 0x0000004a493d7211 */ /* 0x000fc400078fdaff */
[C---:B------:R-:W-:Y:S02]  /*2f40*/  IADD3 R135, R74.reuse, 0x360, RZ ;  /* 0x000003604a877810 */ /* 0x040fe40007ffe0ff */
[-C--:B------:R-:W-:Y:S02]  /*2f50*/  LEA.HI.SX32 R62, R79, R74.reuse, 0x1b ;  /* 0x0000004a4f3e7211 */ /* 0x080fe400078fdaff */
[----:B------:R-:W-:Y:S01]  /*2f60*/  IADD3 R137, R74, 0x380, RZ ;  /* 0x000003804a897810 */ /* 0x000fe20007ffe0ff */
[----:B--2---:R0:W-:Y:S04]  /*2f70*/  STS [R10.X4], R11 ;  /* 0x0000000b0a007388 */ /* 0x0041e80000004800 */
        /* <DEDUP_REMOVED lines=14> */
[----:B------:R-:W-:Y:S01]  /*3060*/  STS [R75.X4+0x780], R24 ;  /* 0x000780184b007388 */ /* 0x000fe20000004800 */
[----:B------:R-:W-:-:S03]  /*3070*/  LEA.HI.SX32 R63, R81, R74, 0x1b ;  /* 0x0000004a513f7211 */ /* 0x000fc600078fdaff */
[----:B------:R-:W-:Y:S01]  /*3080*/  STS [R76.X4+0x800], R35 ;  /* 0x000800234c007388 */ /* 0x000fe20000004800 */
[----:B------:R-:W-:-:S03]  /*3090*/  IADD3 R139, R74, 0x3a0, RZ ;  /* 0x000003a04a8b7810 */ /* 0x000fc60007ffe0ff */
[----:B------:R-:W-:Y:S01]  /*30a0*/  STS [R77.X4+0x880], R32 ;  /* 0x000880204d007388 */ /* 0x000fe20000004800 */
[----:B------:R-:W-:-:S03]  /*30b0*/  LEA.HI.SX32 R68, R95, R74, 0x1b ;  /* 0x0000004a5f447211 */ /* 0x000fc600078fdaff */
[----:B------:R2:W-:Y:S01]  /*30c0*/  STS [R123.X4+0x900], R26 ;  /* 0x0009001a7b007388 */ /* 0x0005e20000004800 */
[----:B------:R-:W-:-:S03]  /*30d0*/  IADD3 R141, R74, 0x3c0, RZ ;  /* 0x000003c04a8d7810 */ /* 0x000fc60007ffe0ff */
[----:B------:R-:W-:Y:S01]  /*30e0*/  STS [R125.X4+0x980], R34 ;  /* 0x000980227d007388 */ /* 0x000fe20000004800 */
[----:B------:R-:W-:-:S03]  /*30f0*/  LEA.HI.SX32 R69, R133, R74, 0x1b ;  /* 0x0000004a85457211 */ /* 0x000fc600078fdaff */
[----:B------:R-:W-:Y:S01]  /*3100*/  STS [R126.X4+0xa00], R37 ;  /* 0x000a00257e007388 */ /* 0x000fe20000004800 */
[----:B------:R-:W-:Y:S01]  /*3110*/  IADD3 R143, R74, 0x3e0, RZ ;  /* 0x000003e04a8f7810 */ /* 0x000fe20007ffe0ff */
[----:B------:R-:W-:Y:S01]  /*3120*/  HFMA2.MMA R65, -RZ, RZ, 0, 0 ;  /* 0x00000000ff417435 */ /* 0x000fe200000001ff */
[-C--:B------:R-:W-:Y:S01]  /*3130*/  LEA.HI.SX32 R70, R135, R74.reuse, 0x1b ;  /* 0x0000004a87467211 */ /* 0x080fe200078fdaff */
[----:B------:R-:W-:Y:S01]  /*3140*/  STS [R60.X4+0xa80], R39 ;  /* 0x000a80273c007388 */ /* 0x000fe20000004800 */
[----:B------:R-:W-:Y:S02]  /*3150*/  ISETP.GE.AND P2, PT, R4, UR11, PT ;  /* 0x0000000b04007c0c */ /* 0x000fe4000bf46270 */
[-C--:B------:R-:W-:Y:S01]  /*3160*/  LEA.HI.SX32 R71, R137, R74.reuse, 0x1b ;  /* 0x0000004a89477211 */ /* 0x080fe200078fdaff */
[----:B------:R-:W-:Y:S01]  /*3170*/  STS [R61.X4+0xb00], R36 ;  /* 0x000b00243d007388 */ /* 0x000fe20000004800 */
[----:B------:R-:W-:Y:S02]  /*3180*/  IADD3 R5, R7, UR34, RZ ;  /* 0x0000002207057c10 */ /* 0x000fe4000fffe0ff */
[----:B------:R-:W-:Y:S01]  /*3190*/  LEA R4, P3, R6, UR15, 0x2 ;  /* 0x0000000f06047c11 */ /* 0x000fe2000f8610ff */
[----:B------:R-:W-:Y:S01]  /*31a0*/  STS [R62.X4+0xb80], R41 ;  /* 0x000b80293e007388 */ /* 0x000fe20000004800 */
[----:B------:R-:W-:-:S02]  /*31b0*/  LEA.HI.SX32 R72, R139, R74, 0x1b ;  /* 0x0000004a8b487211 */ /* 0x000fc400078fdaff */
[-C--:B------:R-:W-:Y:S01]  /*31c0*/  LEA.HI.SX32 R73, R141, R74.reuse, 0x1b ;  /* 0x0000004a8d497211 */ /* 0x080fe200078fdaff */
[----:B------:R-:W-:Y:S01]  /*31d0*/  STS [R63.X4+0xc00], R38 ;  /* 0x000c00263f007388 */ /* 0x000fe20000004800 */
[----:B------:R-:W-:Y:S02]  /*31e0*/  LEA.HI.SX32 R74, R143, R74, 0x1b ;  /* 0x0000004a8f4a7211 */ /* 0x000fe400078fdaff */
[----:B------:R-:W-:Y:S01]  /*31f0*/  LEA.HI.X R5, R6, UR14, R5, 0x2, P3 ;  /* 0x0000000e06057c11 */ /* 0x000fe200098f1405 */
[----:B------:R-:W-:Y:S04]  /*3200*/  STS [R68.X4+0xc80], R43 ;  /* 0x000c802b44007388 */ /* 0x000fe80000004800 */
[----:B------:R-:W-:Y:S01]  /*3210*/  STS [R69.X4+0xd00], R40 ;  /* 0x000d002845007388 */ /* 0x000fe20000004800 */
[----:B------:R-:W-:-:S03]  /*3220*/  MOV R7, RZ ;  /* 0x000000ff00077202 */ /* 0x000fc60000000f00 */
[----:B------:R-:W-:Y:S04]  /*3230*/  STS [R70.X4+0xd80], R45 ;  /* 0x000d802d46007388 */ /* 0x000fe80000004800 */
[----:B------:R-:W-:Y:S04]  /*3240*/  STS [R71.X4+0xe00], R42 ;  /* 0x000e002a47007388 */ /* 0x000fe80000004800 */
[----:B------:R-:W-:Y:S04]  /*3250*/  STS [R72.X4+0xe80], R47 ;  /* 0x000e802f48007388 */ /* 0x000fe80000004800 */
[----:B------:R-:W-:Y:S04]  /*3260*/  STS [R73.X4+0xf00], R44 ;  /* 0x000f002c49007388 */ /* 0x000fe80000004800 */
[----:B------:R-:W-:Y:S01]  /*3270*/  STS [R74.X4+0xf80], R49 ;  /* 0x000f80314a007388 */ /* 0x000fe20000004800 */
[----:B------:R-:W-:-:S06]  /*3280*/  NOP ;  /* 0x0000000000007918 */ /* 0x000fcc0000000000 */
[----:B------:R3:W4:Y:S01]  /*3290*/  @!P0 LDG.E R65, [R4.64] ;  /* 0x0000002804418981 */ /* 0x000722000c1e1900 */
[----:B------:R-:W-:Y:S01]  /*32a0*/  ISETP.GE.AND P0, PT, R151, UR11, PT ;  /* 0x0000000b97007c0c */ /* 0x000fe2000bf06270 */
[----:B------:R-:W-:Y:S02]  /*32b0*/  HFMA2.MMA R191, -RZ, RZ, 0, 0 ;  /* 0x00000000ffbf7435 */ /* 0x000fe400000001ff */
[----:B------:R3:W4:Y:S01]  /*32c0*/  @!P1 LDG.E R7, [R4.64+0x80] ;  /* 0x0000802804079981 */ /* 0x000722000c1e1900 */
[----:B------:R-:W-:Y:S01]  /*32d0*/  ISETP.GE.AND P1, PT, R152, UR11, PT ;  /* 0x0000000b98007c0c */ /* 0x000fe2000bf26270 */
[----:B------:R-:W-:-:S06]  /*32e0*/  CS2R R188, SRZ ;  /* 0x0000000000bc7805 */ /* 0x000fcc000001ff00 */
[----:B------:R3:W4:Y:S01]  /*32f0*/  @!P2 LDG.E R191, [R4.64+0x100] ;  /* 0x0001002804bfa981 */ /* 0x000722000c1e1900 */
[----:B------:R-:W-:-:S03]  /*3300*/  ISETP.GE.AND P2, PT, R149, UR11, PT ;  /* 0x0000000b95007c0c */ /* 0x000fc6000bf46270 */
[----:B------:R3:W4:Y:S01]  /*3310*/  @!P0 LDG.E R189, [R4.64+0x180] ;  /* 0x0001802804bd8981 */ /* 0x000722000c1e1900 */
[----:B------:R-:W-:-:S03]  /*3320*/  ISETP.GE.AND P0, PT, R153, UR11, PT ;  /* 0x0000000b99007c0c */ /* 0x000fc6000bf06270 */
[----:B------:R3:W4:Y:S01]  /*3330*/  @!P1 LDG.E R188, [R4.64+0x200] ;  /* 0x0002002804bc9981 */ /* 0x000722000c1e1900 */
[----:B------:R-:W-:Y:S01]  /*3340*/  ISETP.GE.AND P1, PT, R150, UR11, PT ;  /* 0x0000000b96007c0c */ /* 0x000fe2000bf26270 */
[----:B------:R-:W-:Y:S01]  /*3350*/  HFMA2.MMA R79, -RZ, RZ, 0, 0 ;  /* 0x00000000ff4f7435 */ /* 0x000fe200000001ff */
[----:B------:R-:W-:Y:S02]  /*3360*/  MOV R169, RZ ;  /* 0x000000ff00a97202 */ /* 0x000fe40000000f00 */
[----:B------:R-:W-:Y:S02]  /*3370*/  MOV R184, RZ ;  /* 0x000000ff00b87202 */ /* 0x000fe40000000f00 */
[----:B------:R-:W-:Y:S02]  /*3380*/  ISETP.GE.AND P6, PT, R146, UR11, PT ;  /* 0x0000000b92007c0c */ /* 0x000fe4000bfc6270 */
[----:B------:R3:W4:Y:S01]  /*3390*/  @!P2 LDG.E R169, [R4.64+0x400] ;  /* 0x0004002804a9a981 */ /* 0x000722000c1e1900 */
[----:B------:R-:W-:-:S02]  /*33a0*/  ISETP.GE.AND P4, PT, R145, UR11, PT ;  /* 0x0000000b91007c0c */ /* 0x000fc4000bf86270 */
[----:B------:R-:W-:Y:S01]  /*33b0*/  ISETP.GE.AND P2, PT, R147, UR11, PT ;  /* 0x0000000b93007c0c */ /* 0x000fe2000bf46270 */
[----:B------:R3:W4:Y:S01]  /*33c0*/  @!P0 LDG.E R184, [R4.64+0x280] ;  /* 0x0002802804b88981 */ /* 0x000722000c1e1900 */
[----:B------:R-:W-:Y:S02]  /*33d0*/  ISETP.GE.AND P0, PT, R148, UR11, PT ;  /* 0x0000000b94007c0c */ /* 0x000fe4000bf06270 */
[----:B------:R-:W-:Y:S01]  /*33e0*/  ISETP.GE.AND P5, PT, R142, UR11, PT ;  /* 0x0000000b8e007c0c */ /* 0x000fe2000bfa6270 */
[----:B------:R3:W4:Y:S01]  /*33f0*/  @!P1 LDG.E R79, [R4.64+0x300] ;  /* 0x00030028044f9981 */ /* 0x000722000c1e1900 */
[----:B------:R-:W-:Y:S01]  /*3400*/  HFMA2.MMA R154, -RZ, RZ, 0, 0 ;  /* 0x00000000ff9a7435 */ /* 0x000fe200000001ff */
[----:B------:R-:W-:Y:S01]  /*3410*/  ISETP.GE.AND P1, PT, R138, UR11, PT ;  /* 0x0000000b8a007c0c */ /* 0x000fe2000bf26270 */
[----:B------:R-:W-:Y:S01]  /*3420*/  CS2R R150, SRZ ;  /* 0x0000000000967805 */ /* 0x000fe2000001ff00 */
[----:B------:R-:W-:Y:S01]  /*3430*/  CS2R R180, SRZ ;  /* 0x0000000000b47805 */ /* 0x000fe2000001ff00 */
[----:B------:R-:W-:Y:S01]  /*3440*/  CS2R R182, SRZ ;  /* 0x0000000000b67805 */ /* 0x000fe2000001ff00 */
[----:B------:R-:W-:Y:S01]  /*3450*/  MOV R175, RZ ;  /* 0x000000ff00af7202 */ /* 0x000fe20000000f00 */
[----:B------:R-:W-:Y:S01]  /*3460*/  CS2R R176, SRZ ;  /* 0x0000000000b07805 */ /* 0x000fe2000001ff00 */
[----:B------:R-:W-:Y:S01]  /*3470*/  ISETP.GE.AND P3, PT, R144, UR11, PT ;  /* 0x0000000b90007c0c */ /* 0x000fe2000bf66270 */
[----:B------:R3:W4:Y:S01]  /*3480*/  @!P6 LDG.E R150, [R4.64+0x500] ;  /* 0x000500280496e981 */ /* 0x000722000c1e1900 */
[----:B------:R-:W-:-:S03]  /*3490*/  ISETP.GE.AND P6, PT, R140, UR11, PT ;  /* 0x0000000b8c007c0c */ /* 0x000fc6000bfc6270 */
[----:B------:R3:W4:Y:S01]  /*34a0*/  @!P4 LDG.E R181, [R4.64+0x480] ;  /* 0x0004802804b5c981 */ /* 0x000722000c1e1900 */
[----:B------:R-:W-:-:S03]  /*34b0*/  ISETP.GE.AND P4, PT, R136, UR11, PT ;  /* 0x0000000b88007c0c */ /* 0x000fc6000bf86270 */
[----:B------:R3:W4:Y:S01]  /*34c0*/  @!P2 LDG.E R154, [R4.64+0x600] ;  /* 0x00060028049aa981 */ /* 0x000722000c1e1900 */
[----:B------:R-:W-:-:S03]  /*34d0*/  ISETP.GE.AND P2, PT, R134, UR11, PT ;  /* 0x0000000b86007c0c */ /* 0x000fc6000bf46270 */
[----:B------:R3:W4:Y:S04]  /*34e0*/  @!P0 LDG.E R183, [R4.64+0x380] ;  /* 0x0003802804b78981 */ /* 0x000728000c1e1900 */
[----:B------:R3:W4:Y:S01]  /*34f0*/  @!P5 LDG.E R175, [R4.64+0x580] ;  /* 0x0005802804afd981 */ /* 0x000722000c1e1900 */
[----:B------:R-:W-:-:S03]  /*3500*/  ISETP.GE.AND P5, PT, R124, UR11, PT ;  /* 0x0000000b7c007c0c */ /* 0x000fc6000bfa6270 */
[----:B------:R3:W4:Y:S01]  /*3510*/  @!P1 LDG.E R176, [R4.64+0x700] ;  /* 0x0007002804b09981 */ /* 0x000722000c1e1900 */
[----:B------:R-:W-:Y:S02]  /*3520*/  ISETP.GE.AND P1, PT, R132, UR11, PT ;  /* 0x0000000b84007c0c */ /* 0x000fe4000bf26270 */
[----:B------:R-:W-:Y:S01]  /*3530*/  CS2R R132, SRZ ;  /* 0x0000000000847805 */ /* 0x000fe2000001ff00 */
[----:B------:R-:W-:Y:S01]  /*3540*/  CS2R R178, SRZ ;  /* 0x0000000000b27805 */ /* 0x000fe2000001ff00 */
[----:B------:R3:W4:Y:S01]  /*3550*/  @!P3 LDG.E R177, [R4.64+0x680] ;  /* 0x0006802804b1b981 */ /* 0x000722000c1e1900 */
[----:B------:R-:W-:-:S03]  /*3560*/  ISETP.GE.AND P3, PT, R94, UR11, PT ;  /* 0x0000000b5e007c0c */ /* 0x000fc6000bf66270 */
[----:B------:R3:W4:Y:S01]  /*3570*/  @!P6 LDG.E R132, [R4.64+0x780] ;  /* 0x000780280484e981 */ /* 0x000722000c1e1900 */
[----:B------:R-:W-:-:S03]  /*3580*/  ISETP.GE.AND P6, PT, R80, UR11, PT ;  /* 0x0000000b50007c0c */ /* 0x000fc6000bfc6270 */
[----:B------:R3:W4:Y:S01]  /*3590*/  @!P4 LDG.E R133, [R4.64+0x800] ;  /* 0x000800280485c981 */ /* 0x000722000c1e1900 */
[----:B------:R-:W-:-:S03]  /*35a0*/  ISETP.GE.AND P4, PT, R82, UR11, PT ;  /* 0x0000000b52007c0c */ /* 0x000fc6000bf86270 */
[----:B------:R3:W4:Y:S01]  /*35b0*/  @!P2 LDG.E R180, [R4.64+0x880] ;  /* 0x0008802804b4a981 */ /* 0x000722000c1e1900 */
[----:B------:R-:W-:-:S03]  /*35c0*/  ISETP.GE.AND P2, PT, R56, UR11, PT ;  /* 0x0000000b38007c0c */ /* 0x000fc6000bf46270 */
[----:B------:R3:W4:Y:S01]  /*35d0*/  @!P5 LDG.E R178, [R4.64+0x900] ;  /* 0x0009002804b2d981 */ /* 0x000722000c1e1900 */
[----:B------:R-:W-:Y:S01]  /*35e0*/  ISETP.GE.AND P5, PT, R78, UR11, PT ;  /* 0x0000000b4e007c0c */ /* 0x000fe2000bfa6270 */
        /* <DEDUP_REMOVED lines=12> */
[----:B------:R-:W-:Y:S02]  /*36b0*/  HFMA2.MMA R140, -RZ, RZ, 0, 0 ;  /* 0x00000000ff8c7435 */ /* 0x000fe400000001ff */
[----:B------:R3:W4:Y:S01]  /*36c0*/  @!P5 LDG.E R137, [R4.64+0xb80] ;  /* 0x000b80280489d981 */ /* 0x000722000c1e1900 */
[----:B------:R-:W-:Y:S01]  /*36d0*/  ISETP.GE.AND P5, PT, R46, UR11, PT ;  /* 0x0000000b2e007c0c */ /* 0x000fe2000bfa6270 */
[----:B------:R-:W-:Y:S01]  /*36e0*/  CS2R R138, SRZ ;  /* 0x00000000008a7805 */ /* 0x000fe2000001ff00 */
[----:B------:R-:W-:Y:S01]  /*36f0*/  ISETP.GE.AND P0, PT, R9, UR11, PT ;  /* 0x0000000b09007c0c */ /* 0x000fe2000bf06270 */
[----:B------:R-:W-:Y:S01]  /*3700*/  CS2R R142, SRZ ;  /* 0x00000000008e7805 */ /* 0x000fe2000001ff00 */
[----:B------:R-:W-:-:S03]  /*3710*/  MOV R147, RZ ;  /* 0x000000ff00937202 */ /* 0x000fc60000000f00 */
[----:B------:R3:W4:Y:S04]  /*3720*/  @!P3 LDG.E R139, [R4.64+0xc80] ;  /* 0x000c8028048bb981 */ /* 0x000728000c1e1900 */
[----:B------:R3:W4:Y:S04]  /*3730*/  @!P1 LDG.E R138, [R4.64+0xd00] ;  /* 0x000d0028048a9981 */ /* 0x000728000c1e1900 */
[----:B------:R3:W4:Y:S04]  /*3740*/  @!P6 LDG.E R143, [R4.64+0xd80] ;  /* 0x000d8028048fe981 */ /* 0x000728000c1e1900 */
[----:B------:R3:W4:Y:S04]  /*3750*/  @!P4 LDG.E R140, [R4.64+0xe00] ;  /* 0x000e0028048cc981 */ /* 0x000728000c1e1900 */
[----:B------:R3:W4:Y:S04]  /*3760*/  @!P2 LDG.E R147, [R4.64+0xe80] ;  /* 0x000e80280493a981 */ /* 0x000728000c1e1900 */
[----:B------:R3:W4:Y:S04]  /*3770*/  @!P5 LDG.E R142, [R4.64+0xf00] ;  /* 0x000f0028048ed981 */ /* 0x000728000c1e1900 */
[----:B------:R3:W4:Y:S01]  /*3780*/  @!P0 LDG.E R151, [R4.64+0xf80] ;  /* 0x000f802804978981 */ /* 0x000722000c1e1900 */
[----:B------:R-:W0:Y:S01]  /*3790*/  R2UR UR36, R3 ;  /* 0x00000000032473c2 */ /* 0x000e2200000e0000 */
[----:B------:R-:W-:-:S02]  /*37a0*/  FADD.FTZ R78, R216, UR8 ;  /* 0x00000008d84e7e21 */ /* 0x000fc40008010000 */
[----:B------:R-:W-:Y:S02]  /*37b0*/  FADD.FTZ R153, R215, UR8 ;  /* 0x00000008d7997e21 */ /* 0x000fe40008010000 */
[----:B------:R-:W-:-:S03]  /*37c0*/  FADD.FTZ R171, R212, UR8 ;  /* 0x00000008d4ab7e21 */ /* 0x000fc60008010000 */
[----:B------:R-:W1:Y:S01]  /*37d0*/  R2UR UR35, R2 ;  /* 0x00000000022373c2 */ /* 0x000e6200000e0000 */
[----:B------:R-:W-:Y:S02]  /*37e0*/  FADD.FTZ R149, R164, UR8 ;  /* 0x00000008a4957e21 */ /* 0x000fe40008010000 */
[----:B------:R-:W-:Y:S02]  /*37f0*/  FADD.FTZ R152, R211, UR8 ;  /* 0x00000008d3987e21 */ /* 0x000fe40008010000 */
[----:B------:R-:W-:Y:S02]  /*3800*/  FADD.FTZ R148, R163, UR8 ;  /* 0x00000008a3947e21 */ /* 0x000fe40008010000 */
[----:B0-----:R-:W-:Y:S02]  /*3810*/  FMUL.FTZ R3, R78, UR36 ;  /* 0x000000244e037c20 */ /* 0x001fe40008410000 */
[----:B------:R-:W-:Y:S02]  /*3820*/  FMUL.FTZ R6, R153, UR36 ;  /* 0x0000002499067c20 */ /* 0x000fe40008410000 */
[----:B------:R-:W-:-:S02]  /*3830*/  FMUL.RZ R9, R3, 0.15915493667125701904 ;  /* 0x3e22f98303097820 */ /* 0x000fc4000040c000 */
[----:B------:R-:W-:Y:S02]  /*3840*/  FMUL.RZ R11, R6, 0.15915493667125701904 ;  /* 0x3e22f983060b7820 */ /* 0x000fe4000040c000 */
[----:B------:R-:W-:Y:S02]  /*3850*/  FMUL.FTZ R6, R171, UR36 ;  /* 0x00000024ab067c20 */ /* 0x000fe40008410000 */
[----:B---3--:R-:W-:Y:S01]  /*3860*/  FMUL.FTZ R4, R149, UR36 ;  /* 0x0000002495047c20 */ /* 0x008fe20008410000 */
[----:B------:R-:W-:Y:S01]  /*3870*/  MUFU.SIN R3, R9 ;  /* 0x0000000900037308 */ /* 0x000fe20000000400 */
[----:B------:R-:W-:Y:S02]  /*3880*/  FADD.FTZ R145, R162, UR8 ;  /* 0x00000008a2917e21 */ /* 0x000fe40008010000 */
[----:B------:R-:W-:Y:S02]  /*3890*/  FMUL.RZ R5, R4, 0.15915493667125701904 ;  /* 0x3e22f98304057820 */ /* 0x000fe4000040c000 */
[----:B------:R-:W-:-:S03]  /*38a0*/  FMUL.FTZ R4, R148, UR36 ;  /* 0x0000002494047c20 */ /* 0x000fc60008410000 */
[----:B------:R0:W-:Y:S01]  /*38b0*/  MUFU.COS R146, R9 ;  /* 0x0000000900927308 */ /* 0x0001e20000000000 */
[----:B------:R-:W-:Y:S02]  /*38c0*/  FADD.FTZ R144, R161, UR8 ;  /* 0x00000008a1907e21 */ /* 0x000fe40008010000 */
[----:B0-----:R-:W-:Y:S02]  /*38d0*/  FMUL.RZ R9, R6, 0.15915493667125701904 ;  /* 0x3e22f98306097820 */ /* 0x001fe4000040c000 */
[----:B------:R-:W-:-:S03]  /*38e0*/  FMUL.FTZ R6, R152, UR36 ;  /* 0x0000002498067c20 */ /* 0x000fc60008410000 */
[----:B------:R-:W-:Y:S01]  /*38f0*/  MUFU.SIN R174, R9 ;  /* 0x0000000900ae7308 */ /* 0x000fe20000000400 */
[----:B------:R-:W-:-:S07]  /*3900*/  FMUL.RZ R6, R6, 0.15915493667125701904 ;  /* 0x3e22f98306067820 */ /* 0x000fce000040c000 */
[----:B------:R0:W-:Y:S01]  /*3910*/  MUFU.COS R185, R9 ;  /* 0x0000000900b97308 */ /* 0x0001e20000000000 */
[----:B------:R-:W-:Y:S02]  /*3920*/  FADD.FTZ R141, R160, UR8 ;  /* 0x00000008a08d7e21 */ /* 0x000fe40008010000 */
[----:B0-----:R-:W-:Y:S02]  /*3930*/  FMUL.RZ R9, R4, 0.15915493667125701904 ;  /* 0x3e22f98304097820 */ /* 0x001fe4000040c000 */
[----:B------:R-:W-:-:S03]  /*3940*/  FMUL.FTZ R4, R145, UR36 ;  /* 0x0000002491047c20 */ /* 0x000fc60008410000 */
[----:B-1----:R-:W-:Y:S01]  /*3950*/  MUFU.SIN R25, R6 ;  /* 0x0000000600197308 */ /* 0x002fe20000000400 */
[----:B------:R-:W-:-:S07]  /*3960*/  MOV R170, UR35 ;  /* 0x0000002300aa7c02 */ /* 0x000fce0008000f00 */
[----:B--2---:R0:W-:Y:S01]  /*3970*/  MUFU.COS R26, R6 ;  /* 0x00000006001a7308 */ /* 0x0041e20000000000 */
[----:B------:R-:W-:Y:S02]  /*3980*/  FADD.FTZ R124, R159, UR8 ;  /* 0x000000089f7c7e21 */ /* 0x000fe40008010000 */
[----:B0-----:R-:W-:Y:S02]  /*3990*/  FMUL.RZ R6, R4, 0.15915493667125701904 ;  /* 0x3e22f98304067820 */ /* 0x001fe4000040c000 */
[----:B------:R-:W-:-:S03]  /*39a0*/  FMUL.FTZ R4, R144, UR36 ;  /* 0x0000002490047c20 */ /* 0x000fc60008410000 */
[----:B------:R-:W-:Y:S01]  /*39b0*/  MUFU.SIN R23, R5 ;  /* 0x0000000500177308 */ /* 0x000fe20000000400 */
[----:B------:R-:W-:-:S07]  /*39c0*/  FMUL.FTZ R170, R170, 1.4426950216293334961 ;  /* 0x3fb8aa3baaaa7820 */ /* 0x000fce0000410000 */
[----:B------:R0:W-:Y:S01]  /*39d0*/  MUFU.COS R24, R5 ;  /* 0x0000000500187308 */ /* 0x0001e20000000000 */
[----:B------:R-:W-:Y:S02]  /*39e0*/  FADD.FTZ R95, R158, UR8 ;  /* 0x000000089e5f7e21 */ /* 0x000fe40008010000 */
[----:B0-----:R-:W-:Y:S02]  /*39f0*/  FMUL.RZ R5, R4, 0.15915493667125701904 ;  /* 0x3e22f98304057820 */ /* 0x001fe4000040c000 */
[----:B------:R-:W-:-:S03]  /*3a00*/  FMUL.FTZ R4, R141, UR36 ;  /* 0x000000248d047c20 */ /* 0x000fc60008410000 */
[----:B------:R-:W-:Y:S01]  /*3a10*/  MUFU.SIN R21, R9 ;  /* 0x0000000900157308 */ /* 0x000fe20000000400 */
[----:B------:R-:W-:Y:S01]  /*3a20*/  FMUL.FTZ R2, R153, R170 ;  /* 0x000000aa99027220 */ /* 0x000fe20000410000 */
[----:B------:R-:W-:-:S06]  /*3a30*/  LEA R12, R121, R12, 0x5 ;  /* 0x0000000c790c7211 */ /* 0x000fcc00078e28ff */
[----:B------:R0:W-:Y:S01]  /*3a40*/  MUFU.COS R22, R9 ;  /* 0x0000000900167308 */ /* 0x0001e20000000000 */
[----:B------:R-:W-:Y:S02]  /*3a50*/  FADD.FTZ R94, R157, UR8 ;  /* 0x000000089d5e7e21 */ /* 0x000fe40008010000 */
[----:B0-----:R-:W-:Y:S02]  /*3a60*/  FMUL.RZ R9, R4, 0.15915493667125701904 ;  /* 0x3e22f98304097820 */ /* 0x001fe4000040c000 */
[----:B------:R-:W-:-:S03]  /*3a70*/  FMUL.FTZ R4, R124, UR36 ;  /* 0x000000247c047c20 */ /* 0x000fc60008410000 */
[----:B------:R-:W-:Y:S01]  /*3a80*/  MUFU.SIN R19, R6 ;  /* 0x0000000600137308 */ /* 0x000fe20000000400 */
[----:B------:R-:W-:Y:S01]  /*3a90*/  LEA.HI.SX32 R173, R12, R12, 0x1b ;  /* 0x0000000c0cad7211 */ /* 0x000fe200078fdaff */
[----:B------:R-:W-:-:S04]  /*3aa0*/  FADD.FTZ R67, R156, UR8 ;  /* 0x000000089c437e21 */ /* 0x000fc80008010000 */
[----:B------:R-:W0:Y:S02]  /*3ab0*/  LDS R82, [R173.X4] ;  /* 0x00000000ad527984 */ /* 0x000e240000004800 */
[----:B------:R1:W-:Y:S02]  /*3ac0*/  MUFU.COS R20, R6 ;  /* 0x0000000600147308 */ /* 0x0003e40000000000 */
[----:B------:R-:W2:Y:S04]  /*3ad0*/  LDS R81, [R173.X4+0x4] ;  /* 0x00000400ad517984 */ /* 0x000ea80000004800 */
[----:B------:R-:W3:Y:S01]  /*3ae0*/  LDS R80, [R173.X4+0x8] ;  /* 0x00000800ad507984 */ /* 0x000ee20000004800 */
[----:B-1----:R-:W-:Y:S01]  /*3af0*/  FMUL.RZ R6, R4, 0.15915493667125701904 ;  /* 0x3e22f98304067820 */ /* 0x002fe2000040c000 */
[----:B------:R-:W-:Y:S01]  /*3b00*/  MUFU.SIN R186, R11 ;  /* 0x0000000b00ba7308 */ /* 0x000fe20000000400 */
[----:B------:R-:W-:Y:S01]  /*3b10*/  FMUL.FTZ R4, R95, UR36 ;  /* 0x000000245f047c20 */ /* 0x000fe20008410000 */
[----:B------:R-:W1:Y:S04]  /*3b20*/  LDS R59, [R173.X4+0xc] ;  /* 0x00000c00ad3b7984 */ /* 0x000e680000004800 */
[----:B------:R-:W-:Y:S02]  /*3b30*/  LDS R58, [R173.X4+0x10] ;  /* 0x00001000ad3a7984 */ /* 0x000fe40000004800 */
[----:B------:R-:W-:Y:S02]  /*3b40*/  MUFU.COS R187, R11 ;  /* 0x0000000b00bb7308 */ /* 0x000fe40000000000 */
[----:B------:R-:W0:Y:S04]  /*3b50*/  LDS R57, [R173.X4+0x14] ;  /* 0x00001400ad397984 */ /* 0x000e280000004800 */
[----:B------:R-:W-:Y:S02]  /*3b60*/  LDS R56, [R173.X4+0x18] ;  /* 0x00001800ad387984 */ /* 0x000fe40000004800 */
[----:B------:R-:W0:Y:S02]  /*3b70*/  MUFU.EX2 R2, R2 ;  /* 0x0000000200027308 */ /* 0x000e240000000800 */
[----:B------:R-:W0:Y:S04]  /*3b80*/  LDS R55, [R173.X4+0x1c] ;  /* 0x00001c00ad377984 */ /* 0x000e280000004800 */
[----:B------:R-:W-:Y:S02]  /*3b90*/  LDS R54, [R173.X4+0x20] ;  /* 0x00002000ad367984 */ /* 0x000fe40000004800 */
[----:B------:R-:W-:Y:S02]  /*3ba0*/  MUFU.SIN R17, R5 ;  /* 0x0000000500117308 */ /* 0x000fe40000000400 */
[----:B------:R-:W0:Y:S04]  /*3bb0*/  LDS R53, [R173.X4+0x24] ;  /* 0x00002400ad357984 */ /* 0x000e280000004800 */
[----:B------:R-:W-:Y:S02]  /*3bc0*/  LDS R52, [R173.X4+0x28] ;  /* 0x00002800ad347984 */ /* 0x000fe40000004800 */
[----:B------:R2:W-:Y:S02]  /*3bd0*/  MUFU.COS R18, R5 ;  /* 0x0000000500127308 */ /* 0x0005e40000000000 */
[----:B------:R-:W0:Y:S04]  /*3be0*/  LDS R51, [R173.X4+0x2c] ;  /* 0x00002c00ad337984 */ /* 0x000e280000004800 */
[----:B------:R-:W-:Y:S01]  /*3bf0*/  LDS R50, [R173.X4+0x30] ;  /* 0x00003000ad327984 */ /* 0x000fe20000004800 */
[----:B--2---:R-:W-:-:S03]  /*3c00*/  FMUL.RZ R5, R4, 0.15915493667125701904 ;  /* 0x3e22f98304057820 */ /* 0x004fc6000040c000 */
[----:B------:R-:W2:Y:S01]  /*3c10*/  LDS R49, [R173.X4+0x34] ;  /* 0x00003400ad317984 */ /* 0x000ea20000004800 */
[----:B------:R-:W-:Y:S01]  /*3c20*/  FMUL.FTZ R4, R94, UR36 ;  /* 0x000000245e047c20 */ /* 0x000fe20008410000 */
[----:B------:R-:W-:Y:S02]  /*3c30*/  MUFU.SIN R13, R6 ;  /* 0x00000006000d7308 */ /* 0x000fe40000000400 */
[----:B------:R-:W-:Y:S04]  /*3c40*/  LDS R48, [R173.X4+0x38] ;  /* 0x00003800ad307984 */ /* 0x000fe80000004800 */
[----:B------:R-:W0:Y:S02]  /*3c50*/  LDS R47, [R173.X4+0x3c] ;  /* 0x00003c00ad2f7984 */ /* 0x000e240000004800 */
[----:B------:R1:W-:Y:S02]  /*3c60*/  MUFU.COS R14, R6 ;  /* 0x00000006000e7308 */ /* 0x0003e40000000000 */
[----:B------:R-:W-:Y:S04]  /*3c70*/  LDS R46, [R173.X4+0x40] ;  /* 0x00004000ad2e7984 */ /* 0x000fe80000004800 */
[----:B------:R-:W0:Y:S04]  /*3c80*/  LDS R45, [R173.X4+0x44] ;  /* 0x00004400ad2d7984 */ /* 0x000e280000004800 */
[----:B------:R-:W-:Y:S01]  /*3c90*/  LDS R44, [R173.X4+0x48] ;  /* 0x00004800ad2c7984 */ /* 0x000fe20000004800 */
[----:B-1----:R-:W-:-:S03]  /*3ca0*/  FMUL.RZ R6, R4, 0.15915493667125701904 ;  /* 0x3e22f98304067820 */ /* 0x002fc6000040c000 */
[----:B------:R-:W1:Y:S01]  /*3cb0*/  LDS R43, [R173.X4+0x4c] ;  /* 0x00004c00ad2b7984 */ /* 0x000e620000004800 */
[----:B------:R-:W-:-:S03]  /*3cc0*/  FMUL.FTZ R4, R67, UR36 ;  /* 0x0000002443047c20 */ /* 0x000fc60008410000 */
        /* <DEDUP_REMOVED lines=10> */
[----:B------:R-:W1:Y:S04]  /*3d70*/  LDS R32, [R173.X4+0x78] ;  /* 0x00007800ad207984 */ /* 0x000e680000004800 */
[----:B------:R-:W1:Y:S04]  /*3d80*/  LDS R31, [R173.X4+0x7c] ;  /* 0x00007c00ad1f7984 */ /* 0x000e680000004800 */
[----:B----4-:R4:W-:Y:S04]  /*3d90*/  STS [R10.X4+0x4200], R65 ;  /* 0x004200410a007388 */ /* 0x0109e80000004800 */
[----:B------:R-:W-:Y:S04]  /*3da0*/  STS [R8.X4+0x4280], R7 ;  /* 0x0042800708007388 */ /* 0x000fe80000004800 */
[----:B------:R-:W-:Y:S01]  /*3db0*/  STS [R64.X4+0x4300], R191 ;  /* 0x004300bf40007388 */ /* 0x000fe20000004800 */
[----:B----4-:R-:W-:-:S03]  /*3dc0*/  FADD.FTZ R65, R155, UR8 ;  /* 0x000000089b417e21 */ /* 0x010fc60008010000 */
[----:B------:R-:W-:Y:S01]  /*3dd0*/  STS [R30.X4+0x4380], R189 ;  /* 0x004380bd1e007388 */ /* 0x000fe20000004800 */
[----:B------:R-:W-:-:S03]  /*3de0*/  FMUL.RZ R190, R4, 0.15915493667125701904 ;  /* 0x3e22f98304be7820 */ /* 0x000fc6000040c000 */
[----:B------:R4:W-:Y:S01]  /*3df0*/  STS [R29.X4+0x4400], R188 ;  /* 0x004400bc1d007388 */ /* 0x0009e20000004800 */
[----:B------:R-:W-:Y:S02]  /*3e00*/  FMUL.FTZ R4, R65, UR36 ;  /* 0x0000002441047c20 */ /* 0x000fe40008410000 */
[-C--:B----4-:R-:W-:Y:S02]  /*3e10*/  FMUL.FTZ R29, R152, R170.reuse ;  /* 0x000000aa981d7220 */ /* 0x090fe40000410000 */
[----:B0-----:R-:W-:Y:S02]  /*3e20*/  FMUL.FTZ R30, R2, R187 ;  /* 0x000000bb021e7220 */ /* 0x001fe40000410000 */
[----:B------:R0:W-:Y:S01]  /*3e30*/  MUFU.EX2 R188, R29 ;  /* 0x0000001d00bc7308 */ /* 0x0001e20000000800 */
[----:B------:R-:W-:Y:S02]  /*3e40*/  FMUL.RZ R64, R4, 0.15915493667125701904 ;  /* 0x3e22f98304407820 */ /* 0x000fe4000040c000 */
[----:B------:R-:W-:-:S02]  /*3e50*/  FMUL.FTZ R4, R171, R170 ;  /* 0x000000aaab047220 */ /* 0x000fc40000410000 */
[----:B0-----:R-:W-:Y:S02]  /*3e60*/  FMUL.FTZ R29, R2, R186 ;  /* 0x000000ba021d7220 */ /* 0x001fe40000410000 */
[----:B------:R-:W-:Y:S01]  /*3e70*/  FMUL.FTZ R2, R145, R170 ;  /* 0x000000aa91027220 */ /* 0x000fe20000410000 */
[----:B------:R-:W-:Y:S01]  /*3e80*/  STS [R27.X4+0x4480], R184 ;  /* 0x004480b81b007388 */ /* 0x000fe20000004800 */
[----:B------:R-:W-:Y:S03]  /*3e90*/  MUFU.EX2 R4, R4 ;  /* 0x0000000400047308 */ /* 0x000fe60000000800 */
[----:B------:R-:W-:Y:S01]  /*3ea0*/  STS [R28.X4+0x4500], R79 ;  /* 0x0045004f1c007388 */ /* 0x000fe20000004800 */
[----:B------:R-:W-:-:S04]  /*3eb0*/  LOP3.LUT P0, RZ, R122, 0x1f, RZ, 0xc0, !PT ;  /* 0x0000001f7aff7812 */ /* 0x000fc8000780c0ff */
[----:B------:R-:W0:Y:S01]  /*3ec0*/  MUFU.EX2 R2, R2 ;  /* 0x0000000200027308 */ /* 0x000e220000000800 */
[----:B------:R-:W-:Y:S04]  /*3ed0*/  STS [R66.X4+0x4580], R183 ;  /* 0x004580b742007388 */ /* 0x000fe80000004800 */
[----:B------:R4:W-:Y:S03]  /*3ee0*/  STS [R0.X4+0x4600], R169 ;  /* 0x004600a900007388 */ /* 0x0009e60000004800 */
[----:B------:R-:W-:Y:S01]  /*3ef0*/  MUFU.SIN R15, R9 ;  /* 0x00000009000f7308 */ /* 0x000fe20000000400 */
[----:B----4-:R-:W-:-:S07]  /*3f00*/  MOV R0, UR13 ;  /* 0x0000000d00007c02 */ /* 0x010fce0008000f00 */
[----:B------:R-:W-:Y:S01]  /*3f10*/  MUFU.COS R16, R9 ;  /* 0x0000000900107308 */ /* 0x000fe20000000000 */
[----:B------:R-:W-:-:S07]  /*3f20*/  ISETP.LT.OR P0, PT, R0, 0x2, P0 ;  /* 0x000000020000780c */ /* 0x000fce0000701670 */
[----:B------:R-:W-:Y:S08]  /*3f30*/  MUFU.SIN R11, R5 ;  /* 0x00000005000b7308 */ /* 0x000ff00000000400 */
[----:B------:R-:W-:Y:S08]  /*3f40*/  MUFU.COS R12, R5 ;  /* 0x00000005000c7308 */ /* 0x000ff00000000000 */
[----:B------:R-:W-:Y:S08]  /*3f50*/  MUFU.SIN R9, R6 ;  /* 0x0000000600097308 */ /* 0x000ff00000000400 */
[----:B------:R-:W-:Y:S08]  /*3f60*/  MUFU.COS R10, R6 ;  /* 0x00000006000a7308 */ /* 0x000ff00000000000 */
[----:B------:R-:W-:Y:S08]  /*3f70*/  MUFU.SIN R5, R64 ;  /* 0x0000004000057308 */ /* 0x000ff00000000400 */
[----:B------:R4:W-:Y:S01]  /*3f80*/  MUFU.COS R6, R64 ;  /* 0x0000004000067308 */ /* 0x0009e20000000000 */
[----:B0-----:R-:W-:-:S02]  /*3f90*/  FMUL.FTZ R20, R2, R20 ;  /* 0x0000001402147220 */ /* 0x001fc40000410000 */
[----:B----4-:R-:W-:-:S05]  /*3fa0*/  FADD.FTZ R64, R102, UR8 ;  /* 0x0000000866407e21 */ /* 0x010fca0008010000 */
[----:B------:R-:W-:Y:S01]  /*3fb0*/  MUFU.SIN R7, R190 ;  /* 0x000000be00077308 */ /* 0x000fe20000000400 */
[----:B------:R-:W-:Y:S02]  /*3fc0*/  FMUL.FTZ R27, R64, UR36 ;  /* 0x00000024401b7c20 */ /* 0x000fe40008410000 */
[----:B------:R-:W-:Y:S01]  /*3fd0*/  FMUL.FTZ R19, R2, R19 ;  /* 0x0000001302137220 */ /* 0x000fe20000410000 */
[----:B------:R-:W-:-:S04]  /*3fe0*/  MOV R2, UR13 ;  /* 0x0000000d00027c02 */ /* 0x000fc80008000f00 */
[----:B------:R0:W-:Y:S01]  /*3ff0*/  MUFU.COS R8, R190 ;  /* 0x000000be00087308 */ /* 0x0001e20000000000 */
[----:B------:R-:W-:Y:S01]  /*4000*/  FMUL.FTZ R28, R4, R185 ;  /* 0x000000b9041c7220 */ /* 0x000fe20000410000 */
[----:B------:R-:W-:Y:S02]  /*4010*/  MOV R183, c[0x0][0x16c] ;  /* 0x00005b0000b77a02 */ /* 0x000fe40000000f00 */
[----:B------:R-:W-:Y:S01]  /*4020*/  @!P0 IADD3 R2, R2, -0x2, RZ ;  /* 0xfffffffe02028810 */ /* 0x000fe20007ffe0ff */
[----:B0-----:R-:W-:Y:S02]  /*4030*/  FMUL.RZ R190, R27, 0.15915493667125701904 ;  /* 0x3e22f9831bbe7820 */ /* 0x001fe4000040c000 */
[----:B------:R-:W-:Y:S02]  /*4040*/  FMUL.FTZ R27, R4, R174 ;  /* 0x000000ae041b7220 */ /* 0x000fe40000410000 */
[----:B------:R-:W-:Y:S01]  /*4050*/  FMUL.FTZ R174, R144, R170 ;  /* 0x000000aa90ae7220 */ /* 0x000fe20000410000 */
[----:B------:R-:W-:Y:S03]  /*4060*/  STS [R172.X4+0x4680], R181 ;  /* 0x004680b5ac007388 */ /* 0x000fe60000004800 */
[----:B------:R0:W-:Y:S01]  /*4070*/  MUFU.EX2 R185, R174 ;  /* 0x000000ae00b97308 */ /* 0x0001e20000000800 */
[----:B------:R-:W-:Y:S01]  /*4080*/  STS [R127.X4+0x4700], R150 ;  /* 0x004700967f007388 */ /* 0x000fe20000004800 */
[----:B------:R-:W-:Y:S01]  /*4090*/  @!P0 IMAD R2, R2, R183, UR6 ;  /* 0x0000000602028e24 */ /* 0x000fe2000f8e02b7 */
[----:B------:R-:W-:-:S02]  /*40a0*/  ISETP.NE.AND P1, PT, R122, RZ, PT ;  /* 0x000000ff7a00720c */ /* 0x000fc40003f25270 */
[----:B------:R-:W-:Y:S01]  /*40b0*/  STS [R128.X4+0x4780], R175 ;  /* 0x004780af80007388 */ /* 0x000fe20000004800 */
[----:B0-----:R-:W-:-:S03]  /*40c0*/  FMUL.FTZ R174, R78, R170 ;  /* 0x000000aa4eae7220 */ /* 0x001fc60000410000 */
[----:B------:R-:W-:Y:S01]  /*40d0*/  STS [R129.X4+0x4800], R154 ;  /* 0x0048009a81007388 */ /* 0x000fe20000004800 */
[----:B------:R-:W0:Y:S03]  /*40e0*/  MUFU.EX2 R183, R174 ;  /* 0x000000ae00b77308 */ /* 0x000e260000000800 */
[----:B------:R-:W-:Y:S04]  /*40f0*/  STS [R130.X4+0x4880], R177 ;  /* 0x004880b182007388 */ /* 0x000fe80000004800 */
[----:B------:R-:W-:Y:S04]  /*4100*/  STS [R131.X4+0x4900], R176 ;  /* 0x004900b083007388 */ /* 0x000fe80000004800 */
[----:B------:R4:W-:Y:S04]  /*4110*/  STS [R75.X4+0x4980], R132 ;  /* 0x004980844b007388 */ /* 0x0009e80000004800 */
[----:B------:R-:W-:Y:S04]  /*4120*/  STS [R76.X4+0x4a00], R133 ;  /* 0x004a00854c007388 */ /* 0x000fe80000004800 */
[----:B------:R-:W-:Y:S01]  /*4130*/  STS [R77.X4+0x4a80], R180 ;  /* 0x004a80b44d007388 */ /* 0x000fe20000004800 */
[----:B----4-:R-:W-:-:S03]  /*4140*/  MOV R75, UR10 ;  /* 0x0000000a004b7c02 */ /* 0x010fc60008000f00 */
[----:B------:R-:W-:Y:S04]  /*4150*/  STS [R123.X4+0x4b00], R178 ;  /* 0x004b00b27b007388 */ /* 0x000fe80000004800 */
[----:B------:R-:W-:Y:S04]  /*4160*/  STS [R125.X4+0x4b80], R182 ;  /* 0x004b80b67d007388 */ /* 0x000fe80000004800 */
[----:B------:R-:W-:Y:S04]  /*4170*/  STS [R126.X4+0x4c00], R179 ;  /* 0x004c00b37e007388 */ /* 0x000fe80000004800 */
[----:B------:R4:W-:Y:S04]  /*4180*/  STS [R60.X4+0x4c80], R135 ;  /* 0x004c80873c007388 */ /* 0x0009e80000004800 */
[----:B------:R-:W-:Y:S04]  /*4190*/  STS [R61.X4+0x4d00], R134 ;  /* 0x004d00863d007388 */ /* 0x000fe80000004800 */
[----:B------:R-:W-:Y:S01]  /*41a0*/  STS [R62.X4+0x4d80], R137 ;  /* 0x004d80893e007388 */ /* 0x000fe20000004800 */
[----:B----4-:R-:W-:-:S03]  /*41b0*/  LEA R60, R75, UR6, 0x8 ;  /* 0x000000064b3c7c11 */ /* 0x010fc6000f8e40ff */
[----:B------:R-:W-:Y:S01]  /*41c0*/  STS [R63.X4+0x4e00], R136 ;  /* 0x004e00883f007388 */ /* 0x000fe20000004800 */
[----:B------:R-:W-:-:S03]  /*41d0*/  @P1 IADD3 R60, R122, 0x200, RZ ;  /* 0x000002007a3c1810 */ /* 0x000fc60007ffe0ff */
[----:B------:R-:W-:Y:S01]  /*41e0*/  STS [R68.X4+0x4e80], R139 ;  /* 0x004e808b44007388 */ /* 0x000fe20000004800 */
[----:B0-----:R-:W-:-:S03]  /*41f0*/  FMUL.FTZ R76, R183, R146 ;  /* 0x00000092b74c7220 */ /* 0x001fc60000410000 */
[----:B------:R-:W-:Y:S01]  /*4200*/  STS [R69.X4+0x4f00], R138 ;  /* 0x004f008a45007388 */ /* 0x000fe20000004800 */
[----:B------:R-:W-:Y:S01]  /*4210*/  FMUL.FTZ R77, R183, R3 ;  /* 0x00000003b74d7220 */ /* 0x000fe20000410000 */
[----:B------:R-:W-:Y:S02]  /*4220*/  SHF.L.U32 R179, R60, 0x3, RZ ;  /* 0x000000033cb37819 */ /* 0x000fe400000006ff */
[----:B------:R-:W-:Y:S04]  /*4230*/  STS [R70.X4+0x4f80], R143 ;  /* 0x004f808f46007388 */ /* 0x000fe80000004800 */
[----:B------:R-:W-:Y:S04]  /*4240*/  STS [R71.X4+0x5000], R140 ;  /* 0x0050008c47007388 */ /* 0x000fe80000004800 */
[----:B------:R-:W-:Y:S04]  /*4250*/  STS [R72.X4+0x5080], R147 ;  /* 0x0050809348007388 */ /* 0x000fe80000004800 */
[----:B------:R-:W-:Y:S04]  /*4260*/  STS [R73.X4+0x5100], R142 ;  /* 0x0051008e49007388 */ /* 0x000fe80000004800 */
[----:B------:R-:W-:Y:S01]  /*4270*/  STS [R74.X4+0x5180], R151 ;  /* 0x005180974a007388 */ /* 0x000fe20000004800 */
[----:B------:R-:W-:-:S06]  /*4280*/  NOP ;  /* 0x0000000000007918 */ /* 0x000fcc0000000000 */
[----:B------:R-:W0:Y:S04]  /*4290*/  LDS R123, [R173.X4+0x4200] ;  /* 0x00420000ad7b7984 */ /* 0x000e280000004800 */
[----:B------:R-:W4:Y:S04]  /*42a0*/  LDS R125, [R173.X4+0x4204] ;  /* 0x00420400ad7d7984 */ /* 0x000f280000004800 */
        /* <DEDUP_REMOVED lines=30> */
[----:B------:R1:W-:Y:S01]  /*4490*/  STS.64 [R179+0x11c80], R76 ;  /* 0x011c804cb3007388 */ /* 0x0003e20000000a00 */
[----:B------:R-:W-:Y:S01]  /*44a0*/  FMUL.FTZ R189, R149, R170 ;  /* 0x000000aa95bd7220 */ /* 0x000fe20000410000 */
[----:B------:R-:W-:Y:S01]  /*44b0*/  HFMA2.MMA R3, -RZ, RZ, 0, 9.5367431640625e-07 ;  /* 0x00000010ff037435 */ /* 0x000fe200000001ff */
[----:B------:R-:W-:-:S02]  /*44c0*/  FMUL.FTZ R180, R76, R29 ;  /* 0x0000001d4cb47220 */ /* 0x000fc40000410000 */
[-C--:B------:R-:W-:Y:S02]  /*44d0*/  FMUL.FTZ R172, R141, R170.reuse ;  /* 0x000000aa8dac7220 */ /* 0x080fe40000410000 */
[----:B------:R-:W-:Y:S01]  /*44e0*/  FMUL.FTZ R175, R95, R170 ;  /* 0x000000aa5faf7220 */ /* 0x000fe20000410000 */
[----:B------:R-:W0:Y:S01]  /*44f0*/  MUFU.EX2 R189, R189 ;  /* 0x000000bd00bd7308 */ /* 0x000e220000000800 */
[C---:B------:R-:W-:Y:S02]  /*4500*/  FFMA.FTZ R180, R77.reuse, R30, R180 ;  /* 0x0000001e4db47223 */ /* 0x040fe400000100b4 */
[----:B-1----:R-:W-:Y:S01]  /*4510*/  FMUL.FTZ R179, R77, R29 ;  /* 0x0000001d4db37220 */ /* 0x002fe20000410000 */
[----:B------:R-:W-:Y:S01]  /*4520*/  HFMA2.MMA R60, -RZ, RZ, 1.875, 0 ;  /* 0x3f800000ff3c7435 */ /* 0x000fe200000001ff */
[----:B------:R-:W-:Y:S02]  /*4530*/  FMUL.FTZ R184, R148, R170 ;  /* 0x000000aa94b87220 */ /* 0x000fe40000410000 */
[----:B------:R-:W-:Y:S01]  /*4540*/  FFMA.FTZ R179, R76, R30, -R179 ;  /* 0x0000001e4cb37223 */ /* 0x000fe200000108b3 */
[----:B------:R-:W1:Y:S01]  /*4550*/  MUFU.EX2 R172, R172 ;  /* 0x000000ac00ac7308 */ /* 0x000e620000000800 */
[----:B------:R-:W-:Y:S01]  /*4560*/  FMUL.FTZ R181, R27, R180 ;  /* 0x000000b41bb57220 */ /* 0x000fe20000410000 */
[----:B------:R-:W-:Y:S01]  /*4570*/  MOV R61, RZ ;  /* 0x000000ff003d7202 */ /* 0x000fe20000000f00 */
[----:B------:R-:W-:Y:S01]  /*4580*/  FMUL.FTZ R177, R67, R170 ;  /* 0x000000aa43b17220 */ /* 0x000fe20000410000 */
[----:B------:R-:W-:Y:S01]  /*4590*/  CS2R R62, SRZ ;  /* 0x00000000003e7805 */ /* 0x000fe2000001ff00 */
[----:B------:R-:W-:-:S03]  /*45a0*/  FMUL.FTZ R183, R27, R179 ;  /* 0x000000b31bb77220 */ /* 0x000fc60000410000 */
[----:B------:R-:W0:Y:S01]  /*45b0*/  MUFU.EX2 R175, R175 ;  /* 0x000000af00af7308 */ /* 0x000e220000000800 */
[----:B------:R-:W-:Y:S01]  /*45c0*/  @!P0 IMAD.WIDE R2, R2, R3, UR42 ;  /* 0x0000002a02028e25 */ /* 0x000fe2000f8e0203 */
[----:B------:R-:W-:Y:S03]  /*45d0*/  BAR.SYNC.DEFER_BLOCKING 0x0 ;  /* 0x0000000000007b1d */ /* 0x000fe60000010000 */
[----:B------:R-:W-:Y:S02]  /*45e0*/  FADD.FTZ R66, R101, UR8 ;  /* 0x0000000865427e21 */ /* 0x000fe40008010000 */
[----:B------:R-:W-:Y:S01]  /*45f0*/  FMUL.FTZ R25, R188, R25 ;  /* 0x00000019bc197220 */ /* 0x000fe20000410000 */
[----:B------:R-:W0:Y:S01]  /*4600*/  MUFU.EX2 R184, R184 ;  /* 0x000000b800b87308 */ /* 0x000e220000000800 */
[C---:B------:R-:W-:Y:S02]  /*4610*/  FFMA.FTZ R181, R28.reuse, R179, -R181 ;  /* 0x000000b31cb57223 */ /* 0x040fe400000108b5 */
[----:B------:R-:W-:-:S02]  /*4620*/  FFMA.FTZ R183, R28, R180, R183 ;  /* 0x000000b41cb77223 */ /* 0x000fc400000100b7 */
[----:B------:R-:W-:Y:S02]  /*4630*/  FMUL.FTZ R169, R66, UR36 ;  /* 0x0000002442a97c20 */ /* 0x000fe40008410000 */
[----:B------:R-:W-:Y:S01]  /*4640*/  FMUL.FTZ R173, R64, R170 ;  /* 0x000000aa40ad7220 */ /* 0x000fe20000410000 */
[----:B------:R-:W1:Y:S01]  /*4650*/  MUFU.EX2 R177, R177 ;  /* 0x000000b100b17308 */ /* 0x000e620000000800 */
[----:B------:R-:W-:Y:S02]  /*4660*/  FMUL.FTZ R26, R188, R26 ;  /* 0x0000001abc1a7220 */ /* 0x000fe40000410000 */
[-C--:B------:R-:W-:Y:S02]  /*4670*/  FMUL.FTZ R174, R124, R170.reuse ;  /* 0x000000aa7cae7220 */ /* 0x080fe40000410000 */
[-C--:B------:R-:W-:Y:S02]  /*4680*/  FMUL.FTZ R176, R94, R170.reuse ;  /* 0x000000aa5eb07220 */ /* 0x080fe40000410000 */
[----:B------:R-:W-:Y:S01]  /*4690*/  FMUL.FTZ R178, R65, R170 ;  /* 0x000000aa41b27220 */ /* 0x000fe20000410000 */
[----:B------:R1:W5:Y:S01]  /*46a0*/  @!P0 LDG.E.128 R60, [R2.64] ;  /* 0x00000028023c8981 */ /* 0x000362000c1e1d00 */
[----:B------:R-:W-:-:S02]  /*46b0*/  FMUL.RZ R169, R169, 0.15915493667125701904 ;  /* 0x3e22f983a9a97820 */ /* 0x000fc4000040c000 */
[----:B------:R-:W-:Y:S01]  /*46c0*/  FMUL.FTZ R170, R66, R170 ;  /* 0x000000aa42aa7220 */ /* 0x000fe20000410000 */
[----:B------:R-:W-:Y:S01]  /*46d0*/  MUFU.SIN R79, R190 ;  /* 0x000000be004f7308 */ /* 0x000fe20000000400 */
[----:B0-----:R-:W-:Y:S02]  /*46e0*/  FMUL.FTZ R23, R189, R23 ;  /* 0x00000017bd177220 */ /* 0x001fe40000410000 */
[C---:B-1----:R-:W-:Y:S02]  /*46f0*/  FMUL.FTZ R3, R25.reuse, R181 ;  /* 0x000000b519037220 */ /* 0x042fe40000410000 */
[----:B------:R-:W-:-:S03]  /*4700*/  FMUL.FTZ R2, R25, R183 ;  /* 0x000000b719027220 */ /* 0x000fc60000410000 */
[----:B------:R-:W0:Y:S01]  /*4710*/  MUFU.EX2 R173, R173 ;  /* 0x000000ad00ad7308 */ /* 0x000e220000000800 */
[C---:B------:R-:W-:Y:S02]  /*4720*/  FFMA.FTZ R3, R26.reuse, R183, R3 ;  /* 0x000000b71a037223 */ /* 0x040fe40000010003 */
[----:B------:R-:W-:Y:S02]  /*4730*/  FFMA.FTZ R2, R26, R181, -R2 ;  /* 0x000000b51a027223 */ /* 0x000fe40000010802 */
[C---:B------:R-:W-:Y:S02]  /*4740*/  FMUL.FTZ R16, R172.reuse, R16 ;  /* 0x00000010ac107220 */ /* 0x040fe40000410000 */
[----:B------:R-:W-:Y:S01]  /*4750*/  FMUL.FTZ R15, R172, R15 ;  /* 0x0000000fac0f7220 */ /* 0x000fe20000410000 */
[----:B------:R-:W-:Y:S01]  /*4760*/  MUFU.COS R0, R169 ;  /* 0x000000a900007308 */ /* 0x000fe20000000000 */
[C---:B------:R-:W-:Y:S02]  /*4770*/  FMUL.FTZ R12, R175.reuse, R12 ;  /* 0x0000000caf0c7220 */ /* 0x040fe40000410000 */
[----:B------:R-:W-:-:S02]  /*4780*/  FMUL.FTZ R11, R175, R11 ;  /* 0x0000000baf0b7220 */ /* 0x000fc40000410000 */
[----:B------:R-:W-:Y:S02]  /*4790*/  FMUL.FTZ R24, R189, R24 ;  /* 0x00000018bd187220 */ /* 0x000fe40000410000 */
[----:B------:R-:W-:Y:S01]  /*47a0*/  FMUL.FTZ R175, R23, R3 ;  /* 0x0000000317af7220 */ /* 0x000fe20000410000 */
[----:B------:R1:W0:Y:S01]  /*47b0*/  MUFU.EX2 R179, R170 ;  /* 0x000000aa00b37308 */ /* 0x0002220000000800 */
[----:B------:R-:W-:Y:S02]  /*47c0*/  FMUL.FTZ R21, R184, R21 ;  /* 0x00000015b8157220 */ /* 0x000fe40000410000 */
[----:B------:R-:W-:-:S05]  /*47d0*/  FFMA.FTZ R175, R24, R2, -R175 ;  /* 0x0000000218af7223 */ /* 0x000fca00000108af */
[----:B------:R0:W0:Y:S01]  /*47e0*/  MUFU.SIN R172, R169 ;  /* 0x000000a900ac7308 */ /* 0x0000220000000400 */
[----:B-1----:R-:W-:Y:S02]  /*47f0*/  FMUL.FTZ R170, R23, R2 ;  /* 0x0000000217aa7220 */ /* 0x002fe40000410000 */
[C---:B------:R-:W-:Y:S02]  /*4800*/  FMUL.FTZ R8, R177.reuse, R8 ;  /* 0x00000008b1087220 */ /* 0x040fe40000410000 */
[----:B------:R-:W-:Y:S02]  /*4810*/  FFMA.FTZ R170, R24, R3, R170 ;  /* 0x0000000318aa7223 */ /* 0x000fe400000100aa */
[----:B------:R-:W-:Y:S01]  /*4820*/  FMUL.FTZ R7, R177, R7 ;  /* 0x00000007b1077220 */ /* 0x000fe20000410000 */
[----:B------:R-:W1:Y:S01]  /*4830*/  MUFU.COS R4, R190 ;  /* 0x000000be00047308 */ /* 0x000e620000000000 */
[----:B------:R-:W-:Y:S02]  /*4840*/  FMUL.FTZ R22, R184, R22 ;  /* 0x00000016b8167220 */ /* 0x000fe40000410000 */
[----:B------:R-:W-:-:S02]  /*4850*/  FMUL.FTZ R177, R21, R175 ;  /* 0x000000af15b17220 */ /* 0x000fc40000410000 */
[-C--:B------:R-:W-:Y:S02]  /*4860*/  FMUL.FTZ R2, R21, R170.reuse ;  /* 0x000000aa15027220 */ /* 0x080fe40000410000 */
[C---:B------:R-:W-:Y:S01]  /*4870*/  FFMA.FTZ R177, R22.reuse, R170, R177 ;  /* 0x000000aa16b17223 */ /* 0x040fe200000100b1 */
[----:B------:R-:W1:Y:S01]  /*4880*/  MUFU.EX2 R178, R178 ;  /* 0x000000b200b27308 */ /* 0x000e620000000800 */
[----:B0-----:R-:W-:Y:S02]  /*4890*/  FMUL.FTZ R3, R173, R79 ;  /* 0x0000004fad037220 */ /* 0x001fe40000410000 */
[----:B------:R-:W-:Y:S02]  /*48a0*/  FFMA.FTZ R175, R22, R175, -R2 ;  /* 0x000000af16af7223 */ /* 0x000fe40000010802 */
[----:B------:R-:W-:Y:S02]  /*48b0*/  FMUL.FTZ R79, R82, R78 ;  /* 0x0000004e524f7220 */ /* 0x000fe40000410000 */
[----:B------:R-:W-:Y:S01]  /*48c0*/  FMUL.FTZ R2, R179, R0 ;  /* 0x00000000b3027220 */ /* 0x000fe20000410000 */
[----:B------:R-:W0:Y:S01]  /*48d0*/  MUFU.EX2 R174, R174 ;  /* 0x000000ae00ae7308 */ /* 0x000e220000000800 */
[----:B------:R-:W-:-:S02]  /*48e0*/  FMUL.FTZ R169, R81, R78 ;  /* 0x0000004e51a97220 */ /* 0x000fc40000410000 */
[----:B------:R-:W-:Y:S02]  /*48f0*/  FMUL.FTZ R0, R179, R172 ;  /* 0x000000acb3007220 */ /* 0x000fe40000410000 */
[C---:B------:R-:W-:Y:S02]  /*4900*/  FMUL.FTZ R170, R19.reuse, R177 ;  /* 0x000000b113aa7220 */ /* 0x040fe40000410000 */
[----:B------:R-:W-:Y:S01]  /*4910*/  FMUL.FTZ R172, R19, R175 ;  /* 0x000000af13ac7220 */ /* 0x000fe20000410000 */
[----:B------:R-:W0:Y:S01]  /*4920*/  MUFU.EX2 R176, R176 ;  /* 0x000000b000b07308 */ /* 0x000e220000000800 */
[C---:B------:R-:W-:Y:S02]  /*4930*/  FMUL.FTZ R78, R118.reuse, R79 ;  /* 0x0000004f764e7220 */ /* 0x040fe40000410000 */
[----:B------:R-:W-:Y:S02]  /*4940*/  FMUL.FTZ R79, R118, R169 ;  /* 0x000000a9764f7220 */ /* 0x000fe40000410000 */
[----:B------:R-:W-:-:S02]  /*4950*/  FFMA.FTZ R175, R20, R175, -R170 ;  /* 0x000000af14af7223 */ /* 0x000fc400000108aa */
[----:B------:R-:W-:Y:S02]  /*4960*/  FFMA.FTZ R177, R20, R177, R172 ;  /* 0x000000b114b17223 */ /* 0x000fe400000100ac */
[-C--:B---3--:R-:W-:Y:S02]  /*4970*/  FMUL.FTZ R170, R80, R153.reuse ;  /* 0x0000009950aa7220 */ /* 0x088fe40000410000 */
[----:B-1----:R-:W-:Y:S02]  /*4980*/  FMUL.FTZ R4, R173, R4 ;  /* 0x00000004ad047220 */ /* 0x002fe40000410000 */
[----:B------:R-:W-:Y:S02]  /*4990*/  FMUL.FTZ R172, R59, R153 ;  /* 0x000000993bac7220 */ /* 0x000fe40000410000 */
[-C--:B------:R-:W-:Y:S02]  /*49a0*/  FMUL.FTZ R173, R78, R29.reuse ;  /* 0x0000001d4ead7220 */ /* 0x080fe40000410000 */
[----:B------:R-:W-:-:S02]  /*49b0*/  FMUL.FTZ R153, R79, R29 ;  /* 0x0000001d4f997220 */ /* 0x000fc40000410000 */
[----:B------:R-:W-:Y:S02]  /*49c0*/  FMUL.FTZ R169, R117, R170 ;  /* 0x000000aa75a97220 */ /* 0x000fe40000410000 */
[----:B------:R-:W-:Y:S02]  /*49d0*/  FMUL.FTZ R17, R185, R17 ;  /* 0x00000011b9117220 */ /* 0x000fe40000410000 */
[----:B------:R-:W-:Y:S02]  /*49e0*/  FMUL.FTZ R170, R117, R172 ;  /* 0x000000ac75aa7220 */ /* 0x000fe40000410000 */
[-C--:B------:R-:W-:Y:S02]  /*49f0*/  FFMA.FTZ R173, R79, R30.reuse, R173 ;  /* 0x0000001e4fad7223 */ /* 0x080fe400000100ad */
[----:B------:R-:W-:Y:S02]  /*4a00*/  FFMA.FTZ R172, R78, R30, -R153 ;  /* 0x0000001e4eac7223 */ /* 0x000fe40000010899 */
[----:B------:R-:W-:-:S02]  /*4a10*/  FMUL.FTZ R6, R178, R6 ;  /* 0x00000006b2067220 */ /* 0x000fc40000410000 */
[----:B------:R-:W-:Y:S02]  /*4a20*/  FMUL.FTZ R5, R178, R5 ;  /* 0x00000005b2057220 */ /* 0x000fe40000410000 */
[----:B------:R-:W-:Y:S02]  /*4a30*/  FMUL.FTZ R18, R185, R18 ;  /* 0x00000012b9127220 */ /* 0x000fe40000410000 */
[C---:B0-----:R-:W-:Y:S02]  /*4a40*/  FMUL.FTZ R14, R174.reuse, R14 ;  /* 0x0000000eae0e7220 */ /* 0x041fe40000410000 */
[----:B------:R-:W-:Y:S02]  /*4a50*/  FMUL.FTZ R13, R174, R13 ;  /* 0x0000000dae0d7220 */ /* 0x000fe40000410000 */
[C---:B------:R-:W-:Y:S02]  /*4a60*/  FMUL.FTZ R153, R17.reuse, R177 ;  /* 0x000000b111997220 */ /* 0x040fe40000410000 */
[----:B------:R-:W-:-:S02]  /*4a70*/  FMUL.FTZ R178, R17, R175 ;  /* 0x000000af11b27220 */ /* 0x000fc40000410000 */
[----:B------:R-:W-:Y:S02]  /*4a80*/  FADD.FTZ R174, R170, R173 ;  /* 0x000000adaaae7221 */ /* 0x000fe40000010000 */
[----:B------:R-:W-:Y:S02]  /*4a90*/  FADD.FTZ R172, R169, R172 ;  /* 0x000000aca9ac7221 */ /* 0x000fe40000010000 */
[C---:B------:R-:W-:Y:S02]  /*4aa0*/  FMUL.FTZ R10, R176.reuse, R10 ;  /* 0x0000000ab00a7220 */ /* 0x040fe40000410000 */
[----:B------:R-:W-:Y:S02]  /*4ab0*/  FMUL.FTZ R9, R176, R9 ;  /* 0x00000009b0097220 */ /* 0x000fe40000410000 */
[C---:B------:R-:W-:Y:S02]  /*4ac0*/  FFMA.FTZ R176, R18.reuse, R175, -R153 ;  /* 0x000000af12b07223 */ /* 0x040fe40000010899 */
[----:B------:R-:W-:-:S02]  /*4ad0*/  FFMA.FTZ R178, R18, R177, R178 ;  /* 0x000000b112b27223 */ /* 0x000fc400000100b2 */
[C---:B------:R-:W-:Y:S02]  /*4ae0*/  FMUL.FTZ R175, R27.reuse, R174 ;  /* 0x000000ae1baf7220 */ /* 0x040fe40000410000 */
[-C--:B------:R-:W-:Y:S02]  /*4af0*/  FMUL.FTZ R177, R27, R172.reuse ;  /* 0x000000ac1bb17220 */ /* 0x080fe40000410000 */
[-C--:B------:R-:W-:Y:S02]  /*4b00*/  FMUL.FTZ R173, R57, R171.reuse ;  /* 0x000000ab39ad7220 */ /* 0x080fe40000410000 */
[----:B------:R-:W-:Y:S02]  /*4b10*/  FMUL.FTZ R153, R58, R171 ;  /* 0x000000ab3a997220 */ /* 0x000fe40000410000 */
[C---:B------:R-:W-:Y:S02]  /*4b20*/  FFMA.FTZ R175, R28.reuse, R172, -R175 ;  /* 0x000000ac1caf7223 */ /* 0x040fe400000108af */
[----:B------:R-:W-:-:S02]  /*4b30*/  FFMA.FTZ R174, R28, R174, R177 ;  /* 0x000000ae1cae7223 */ /* 0x000fc400000100b1 */
[C---:B------:R-:W-:Y:S02]  /*4b40*/  FMUL.FTZ R171, R116.reuse, R173 ;  /* 0x000000ad74ab7220 */ /* 0x040fe40000410000 */
[----:B------:R-:W-:Y:S02]  /*4b50*/  FMUL.FTZ R172, R116, R153 ;  /* 0x0000009974ac7220 */ /* 0x000fe40000410000 */
[C---:B------:R-:W-:Y:S02]  /*4b60*/  FMUL.FTZ R173, R15.reuse, R178 ;  /* 0x000000b20fad7220 */ /* 0x040fe40000410000 */
[----:B------:R-:W-:Y:S02]  /*4b70*/  FMUL.FTZ R177, R15, R176 ;  /* 0x000000b00fb17220 */ /* 0x000fe40000410000 */
[----:B------:R-:W-:Y:S02]  /*4b80*/  FADD.FTZ R153, R171, R174 ;  /* 0x000000aeab997221 */ /* 0x000fe40000010000 */
[----:B------:R-:W-:-:S02]  /*4b90*/  FADD.FTZ R175, R172, R175 ;  /* 0x000000afacaf7221 */ /* 0x000fc40000010000 */
[C---:B------:R-:W-:Y:S02]  /*4ba0*/  FFMA.FTZ R179, R16.reuse, R176, -R173 ;  /* 0x000000b010b37223 */ /* 0x040fe400000108ad */
[----:B------:R-:W-:Y:S02]  /*4bb0*/  FFMA.FTZ R178, R16, R178, R177 ;  /* 0x000000b210b27223 */ /* 0x000fe400000100b1 */
[C---:B------:R-:W-:Y:S02]  /*4bc0*/  FMUL.FTZ R173, R25.reuse, R153 ;  /* 0x0000009919ad7220 */ /* 0x040fe40000410000 */
[----:B------:R-:W-:Y:S02]  /*4bd0*/  FMUL.FTZ R177, R25, R175 ;  /* 0x000000af19b17220 */ /* 0x000fe40000410000 */
[-C--:B------:R-:W-:Y:S02]  /*4be0*/  FMUL.FTZ R176, R55, R152.reuse ;  /* 0x0000009837b07220 */ /* 0x080fe40000410000 */
[----:B------:R-:W-:-:S02]  /*4bf0*/  FMUL.FTZ R174, R56, R152 ;  /* 0x0000009838ae7220 */ /* 0x000fc40000410000 */
[C---:B------:R-:W-:Y:S02]  /*4c00*/  FFMA.FTZ R175, R26.reuse, R175, -R173 ;  /* 0x000000af1aaf7223 */ /* 0x040fe400000108ad */
[----:B------:R-:W-:Y:S02]  /*4c10*/  FFMA.FTZ R152, R26, R153, R177 ;  /* 0x000000991a987223 */ /* 0x000fe400000100b1 */
[C---:B------:R-:W-:Y:S02]  /*4c20*/  FMUL.FTZ R173, R115.reuse, R176 ;  /* 0x000000b073ad7220 */ /* 0x040fe40000410000 */
[----:B------:R-:W-:Y:S02]  /*4c30*/  FMUL.FTZ R174, R115, R174 ;  /* 0x000000ae73ae7220 */ /* 0x000fe40000410000 */
[C---:B------:R-:W-:Y:S02]  /*4c40*/  FMUL.FTZ R177, R13.reuse, R179 ;  /* 0x000000b30db17220 */ /* 0x040fe40000410000 */
[----:B------:R-:W-:-:S02]  /*4c50*/  FMUL.FTZ R176, R13, R178 ;  /* 0x000000b20db07220 */ /* 0x000fc40000410000 */
[----:B------:R-:W-:Y:S02]  /*4c60*/  FADD.FTZ R153, R173, R152 ;  /* 0x00000098ad997221 */ /* 0x000fe40000010000 */
[----:B------:R-:W-:Y:S02]  /*4c70*/  FADD.FTZ R152, R174, R175 ;  /* 0x000000afae987221 */ /* 0x000fe40000010000 */
[C---:B------:R-:W-:Y:S02]  /*4c80*/  FFMA.FTZ R178, R14.reuse, R178, R177 ;  /* 0x000000b20eb27223 */ /* 0x040fe400000100b1 */
[----:B------:R-:W-:Y:S02]  /*4c90*/  FFMA.FTZ R179, R14, R179, -R176 ;  /* 0x000000b30eb37223 */ /* 0x000fe400000108b0 */
[C---:B------:R-:W-:Y:S02]  /*4ca0*/  FMUL.FTZ R177, R23.reuse, R153 ;  /* 0x0000009917b17220 */ /* 0x040fe40000410000 */
[----:B------:R-:W-:-:S02]  /*4cb0*/  FMUL.FTZ R176, R23, R152 ;  /* 0x0000009817b07220 */ /* 0x000fc40000410000 */
[-C--:B------:R-:W-:Y:S02]  /*4cc0*/  FMUL.FTZ R175, R53, R149.reuse ;  /* 0x0000009535af7220 */ /* 0x080fe40000410000 */
[----:B------:R-:W-:Y:S02]  /*4cd0*/  FMUL.FTZ R149, R54, R149 ;  /* 0x0000009536957220 */ /* 0x000fe40000410000 */
[C---:B------:R-:W-:Y:S02]  /*4ce0*/  FFMA.FTZ R177, R24.reuse, R152, -R177 ;  /* 0x0000009818b17223 */ /* 0x040fe400000108b1 */
[----:B------:R-:W-:Y:S02]  /*4cf0*/  FFMA.FTZ R152, R24, R153, R176 ;  /* 0x0000009918987223 */ /* 0x000fe400000100b0 */
[C---:B------:R-:W-:Y:S02]  /*4d00*/  FMUL.FTZ R175, R114.reuse, R175 ;  /* 0x000000af72af7220 */ /* 0x040fe40000410000 */
[----:B------:R-:W-:-:S02]  /*4d10*/  FMUL.FTZ R176, R114, R149 ;  /* 0x0000009572b07220 */ /* 0x000fc40000410000 */
[----:B------:R-:W-:Y:S02]  /*4d20*/  FMUL.FTZ R153, R11, R178 ;  /* 0x000000b20b997220 */ /* 0x000fe40000410000 */
[----:B------:R-:W-:Y:S02]  /*4d30*/  FADD.FTZ R149, R175, R152 ;  /* 0x00000098af957221 */ /* 0x000fe40000010000 */
[----:B------:R-:W-:Y:S02]  /*4d40*/  FADD.FTZ R177, R176, R177 ;  /* 0x000000b1b0b17221 */ /* 0x000fe40000010000 */
[-C--:B------:R-:W-:Y:S02]  /*4d50*/  FMUL.FTZ R181, R11, R179.reuse ;  /* 0x000000b30bb57220 */ /* 0x080fe40000410000 */
[----:B------:R-:W-:Y:S02]  /*4d60*/  FFMA.FTZ R180, R12, R179, -R153 ;  /* 0x000000b30cb47223 */ /* 0x000fe40000010899 */
[----:B------:R-:W-:-:S02]  /*4d70*/  FMUL.FTZ R153, R21, R149 ;  /* 0x0000009515997220 */ /* 0x000fc40000410000 */
[-C--:B------:R-:W-:Y:S02]  /*4d80*/  FMUL.FTZ R179, R21, R177.reuse ;  /* 0x000000b115b37220 */ /* 0x080fe40000410000 */
[----:B------:R-:W-:Y:S02]  /*4d90*/  FMUL.FTZ R152, R51, R148 ;  /* 0x0000009433987220 */ /* 0x000fe40000410000 */
[----:B------:R-:W-:Y:S02]  /*4da0*/  FFMA.FTZ R181, R12, R178, R181 ;  /* 0x000000b20cb57223 */ /* 0x000fe400000100b5 */
[----:B------:R-:W-:Y:S02]  /*4db0*/  FMUL.FTZ R178, R52, R148 ;  /* 0x0000009434b27220 */ /* 0x000fe40000410000 */
[C---:B------:R-:W-:Y:S02]  /*4dc0*/  FFMA.FTZ R153, R22.reuse, R177, -R153 ;  /* 0x000000b116997223 */ /* 0x040fe40000010899 */
[----:B------:R-:W-:-:S02]  /*4dd0*/  FFMA.FTZ R148, R22, R149, R179 ;  /* 0x0000009516947223 */ /* 0x000fc400000100b3 */
[----:B------:R-:W-:Y:S02]  /*4de0*/  FMUL.FTZ R177, R113, R152 ;  /* 0x0000009871b17220 */ /* 0x000fe40000410000 */
[----:B------:R-:W-:Y:S02]  /*4df0*/  FMUL.FTZ R179, R9, R180 ;  /* 0x000000b409b37220 */ /* 0x000fe40000410000 */
[----:B------:R-:W-:Y:S02]  /*4e00*/  FMUL.FTZ R178, R113, R178 ;  /* 0x000000b271b27220 */ /* 0x000fe40000410000 */
[-C--:B------:R-:W-:Y:S02]  /*4e10*/  FMUL.FTZ R149, R9, R181.reuse ;  /* 0x000000b509957220 */ /* 0x080fe40000410000 */
[----:B------:R-:W-:Y:S02]  /*4e20*/  FADD.FTZ R148, R177, R148 ;  /* 0x00000094b1947221 */ /* 0x000fe40000010000 */
[----:B------:R-:W-:-:S02]  /*4e30*/  FFMA.FTZ R182, R10, R181, R179 ;  /* 0x000000b50ab67223 */ /* 0x000fc400000100b3 */
[----:B------:R-:W-:Y:S02]  /*4e40*/  FADD.FTZ R153, R178, R153 ;  /* 0x00000099b2997221 */ /* 0x000fe40000010000 */
[----:B------:R-:W-:Y:S02]  /*4e50*/  FFMA.FTZ R152, R10, R180, -R149 ;  /* 0x000000b40a987223 */ /* 0x000fe40000010895 */
[-C--:B--2---:R-:W-:Y:S02]  /*4e60*/  FMUL.FTZ R179, R49, R145.reuse ;  /* 0x0000009131b37220 */ /* 0x084fe40000410000 */
[C---:B------:R-:W-:Y:S02]  /*4e70*/  FMUL.FTZ R149, R19.reuse, R148 ;  /* 0x0000009413957220 */ /* 0x040fe40000410000 */
[----:B------:R-:W-:Y:S02]  /*4e80*/  FMUL.FTZ R145, R50, R145 ;  /* 0x0000009132917220 */ /* 0x000fe40000410000 */
[----:B------:R-:W-:-:S02]  /*4e90*/  FMUL.FTZ R181, R19, R153 ;  /* 0x0000009913b57220 */ /* 0x000fc40000410000 */
[----:B------:R-:W-:Y:S02]  /*4ea0*/  FFMA.FTZ R149, R20, R153, -R149 ;  /* 0x0000009914957223 */ /* 0x000fe40000010895 */
[----:B------:R-:W-:Y:S02]  /*4eb0*/  FMUL.FTZ R180, R112, R145 ;  /* 0x0000009170b47220 */ /* 0x000fe40000410000 */
[----:B------:R-:W-:Y:S02]  /*4ec0*/  FFMA.FTZ R148, R20, R148, R181 ;  /* 0x0000009414947223 */ /* 0x000fe400000100b5 */
[----:B------:R-:W-:Y:S02]  /*4ed0*/  FMUL.FTZ R179, R112, R179 ;  /* 0x000000b370b37220 */ /* 0x000fe40000410000 */
[----:B------:R-:W-:Y:S02]  /*4ee0*/  FMUL.FTZ R153, R7, R182 ;  /* 0x000000b607997220 */ /* 0x000fe40000410000 */
[----:B------:R-:W-:-:S02]  /*4ef0*/  FADD.FTZ R149, R180, R149 ;  /* 0x00000095b4957221 */ /* 0x000fc40000010000 */
[-C--:B------:R-:W-:Y:S02]  /*4f00*/  FMUL.FTZ R181, R7, R152.reuse ;  /* 0x0000009807b57220 */ /* 0x080fe40000410000 */
[----:B------:R-:W-:Y:S02]  /*4f10*/  FADD.FTZ R145, R179, R148 ;  /* 0x00000094b3917221 */ /* 0x000fe40000010000 */
[C---:B------:R-:W-:Y:S02]  /*4f20*/  FFMA.FTZ R183, R8.reuse, R152, -R153 ;  /* 0x0000009808b77223 */ /* 0x040fe40000010899 */
[----:B------:R-:W-:Y:S02]  /*4f30*/  FMUL.FTZ R153, R17, R149 ;  /* 0x0000009511997220 */ /* 0x000fe40000410000 */
[----:B------:R-:W-:Y:S02]  /*4f40*/  FMUL.FTZ R148, R47, R144 ;  /* 0x000000902f947220 */ /* 0x000fe40000410000 */
[----:B------:R-:W-:-:S02]  /*4f50*/  FFMA.FTZ R184, R8, R182, R181 ;  /* 0x000000b608b87223 */ /* 0x000fc400000100b5 */
[-C--:B------:R-:W-:Y:S02]  /*4f60*/  FMUL.FTZ R152, R17, R145.reuse ;  /* 0x0000009111987220 */ /* 0x080fe40000410000 */
[----:B------:R-:W-:Y:S02]  /*4f70*/  FMUL.FTZ R182, R48, R144 ;  /* 0x0000009030b67220 */ /* 0x000fe40000410000 */
[C---:B------:R-:W-:Y:S02]  /*4f80*/  FFMA.FTZ R144, R18.reuse, R145, R153 ;  /* 0x0000009112907223 */ /* 0x040fe40000010099 */
[C---:B------:R-:W-:Y:S02]  /*4f90*/  FMUL.FTZ R181, R111.reuse, R148 ;  /* 0x000000946fb57220 */ /* 0x040fe40000410000 */
[----:B------:R-:W-:Y:S02]  /*4fa0*/  FFMA.FTZ R149, R18, R149, -R152 ;  /* 0x0000009512957223 */ /* 0x000fe40000010898 */
[----:B------:R-:W-:-:S02]  /*4fb0*/  FMUL.FTZ R182, R111, R182 ;  /* 0x000000b66fb67220 */ /* 0x000fc40000410000 */
[----:B------:R-:W-:Y:S02]  /*4fc0*/  FMUL.FTZ R145, R5, R184 ;  /* 0x000000b805917220 */ /* 0x000fe40000410000 */
[----:B------:R-:W-:Y:S02]  /*4fd0*/  FADD.FTZ R144, R181, R144 ;  /* 0x00000090b5907221 */ /* 0x000fe40000010000 */
[-C--:B------:R-:W-:Y:S02]  /*4fe0*/  FMUL.FTZ R153, R5, R183.reuse ;  /* 0x000000b705997220 */ /* 0x080fe40000410000 */
[----:B------:R-:W-:Y:S02]  /*4ff0*/  FADD.FTZ R149, R182, R149 ;  /* 0x00000095b6957221 */ /* 0x000fe40000010000 */
[----:B------:R-:W-:Y:S02]  /*5000*/  FFMA.FTZ R148, R6, R183, -R145 ;  /* 0x000000b706947223 */ /* 0x000fe40000010891 */
[----:B------:R-:W-:-:S02]  /*5010*/  FMUL.FTZ R145, R15, R144 ;  /* 0x000000900f917220 */ /* 0x000fc40000410000 */
[----:B------:R-:W-:Y:S02]  /*5020*/  FFMA.FTZ R152, R6, R184, R153 ;  /* 0x000000b806987223 */ /* 0x000fe40000010099 */
[----:B------:R-:W-:Y:S02]  /*5030*/  FMUL.FTZ R153, R15, R149 ;  /* 0x000000950f997220 */ /* 0x000fe40000410000 */
[----:B------:R-:W-:Y:S02]  /*5040*/  FMUL.FTZ R183, R45, R141 ;  /* 0x0000008d2db77220 */ /* 0x000fe40000410000 */
[----:B------:R-:W-:Y:S02]  /*5050*/  FFMA.FTZ R145, R16, R149, -R145 ;  /* 0x0000009510917223 */ /* 0x000fe40000010891 */
[----:B------:R-:W-:Y:S02]  /*5060*/  FMUL.FTZ R141, R46, R141 ;  /* 0x0000008d2e8d7220 */ /* 0x000fe40000410000 */
[----:B------:R-:W-:-:S02]  /*5070*/  FMUL.FTZ R149, R3, R152 ;  /* 0x0000009803957220 */ /* 0x000fc40000410000 */
[----:B------:R-:W-:Y:S02]  /*5080*/  FFMA.FTZ R144, R16, R144, R153 ;  /* 0x0000009010907223 */ /* 0x000fe40000010099 */
[C---:B------:R-:W-:Y:S02]  /*5090*/  FMUL.FTZ R183, R110.reuse, R183 ;  /* 0x000000b76eb77220 */ /* 0x040fe40000410000 */
[----:B------:R-:W-:Y:S02]  /*50a0*/  FMUL.FTZ R184, R110, R141 ;  /* 0x0000008d6eb87220 */ /* 0x000fe40000410000 */
[-C--:B------:R-:W-:Y:S02]  /*50b0*/  FFMA.FTZ R141, R4, R148.reuse, -R149 ;  /* 0x00000094048d7223 */ /* 0x080fe40000010895 */
[----:B------:R-:W-:Y:S02]  /*50c0*/  FMUL.FTZ R149, R3, R148 ;  /* 0x0000009403957220 */ /* 0x000fe40000410000 */
[----:B------:R-:W-:-:S02]  /*50d0*/  FADD.FTZ R148, R183, R144 ;  /* 0x00000090b7947221 */ /* 0x000fc40000010000 */
[----:B------:R-:W-:Y:S02]  /*50e0*/  FADD.FTZ R144, R184, R145 ;  /* 0x00000091b8907221 */ /* 0x000fe40000010000 */
[----:B------:R-:W-:Y:S02]  /*50f0*/  FFMA.FTZ R145, R4, R152, R149 ;  /* 0x0000009804917223 */ /* 0x000fe40000010095 */
[C---:B------:R-:W-:Y:S02]  /*5100*/  FMUL.FTZ R149, R13.reuse, R148 ;  /* 0x000000940d957220 */ /* 0x040fe40000410000 */
[-C--:B------:R-:W-:Y:S02]  /*5110*/  FMUL.FTZ R153, R13, R144.reuse ;  /* 0x000000900d997220 */ /* 0x080fe40000410000 */
[----:B------:R-:W-:Y:S02]  /*5120*/  FFMA.FTZ R149, R14, R144, -R149 ;  /* 0x000000900e957223 */ /* 0x000fe40000010895 */
[----:B------:R-:W-:-:S02]  /*5130*/  FMUL.FTZ R144, R43, R124 ;  /* 0x0000007c2b907220 */ /* 0x000fc40000410000 */
[----:B------:R-:W-:Y:S02]  /*5140*/  FMUL.FTZ R186, R44, R124 ;  /* 0x0000007c2cba7220 */ /* 0x000fe40000410000 */
[----:B------:R-:W-:Y:S02]  /*5150*/  FFMA.FTZ R148, R14, R148, R153 ;  /* 0x000000940e947223 */ /* 0x000fe40000010099 */
[C---:B------:R-:W-:Y:S02]  /*5160*/  FMUL.FTZ R185, R109.reuse, R144 ;  /* 0x000000906db97220 */ /* 0x040fe40000410000 */
[----:B------:R-:W-:Y:S02]  /*5170*/  FMUL.FTZ R186, R109, R186 ;  /* 0x000000ba6dba7220 */ /* 0x000fe40000410000 */
[----:B------:R-:W-:Y:S02]  /*5180*/  FADD.FTZ R148, R185, R148 ;  /* 0x00000094b9947221 */ /* 0x000fe40000010000 */
[----:B------:R-:W-:-:S02]  /*5190*/  FADD.FTZ R149, R186, R149 ;  /* 0x00000095ba957221 */ /* 0x000fc40000010000 */
[-C--:B------:R-:W-:Y:S02]  /*51a0*/  FMUL.FTZ R187, R41, R95.reuse ;  /* 0x0000005f29bb7220 */ /* 0x080fe40000410000 */
[C---:B------:R-:W-:Y:S02]  /*51b0*/  FMUL.FTZ R124, R11.reuse, R148 ;  /* 0x000000940b7c7220 */ /* 0x040fe40000410000 */
[----:B------:R-:W-:Y:S02]  /*51c0*/  FMUL.FTZ R95, R42, R95 ;  /* 0x0000005f2a5f7220 */ /* 0x000fe40000410000 */
[-C--:B------:R-:W-:Y:S02]  /*51d0*/  FMUL.FTZ R153, R11, R149.reuse ;  /* 0x000000950b997220 */ /* 0x080fe40000410000 */
[----:B------:R-:W-:Y:S02]  /*51e0*/  FFMA.FTZ R149, R12, R149, -R124 ;  /* 0x000000950c957223 */ /* 0x000fe4000001087c */
[----:B------:R-:W-:-:S02]  /*51f0*/  FMUL.FTZ R188, R108, R95 ;  /* 0x0000005f6cbc7220 */ /* 0x000fc40000410000 */
[----:B------:R-:W-:Y:S02]  /*5200*/  FFMA.FTZ R148, R12, R148, R153 ;  /* 0x000000940c947223 */ /* 0x000fe40000010099 */
[----:B------:R-:W-:Y:S02]  /*5210*/  FMUL.FTZ R187, R108, R187 ;  /* 0x000000bb6cbb7220 */ /* 0x000fe40000410000 */
[----:B------:R-:W-:Y:S02]  /*5220*/  FADD.FTZ R149, R188, R149 ;  /* 0x00000095bc957221 */ /* 0x000fe40000010000 */
[----:B------:R-:W-:Y:S02]  /*5230*/  FADD.FTZ R148, R187, R148 ;  /* 0x00000094bb947221 */ /* 0x000fe40000010000 */
[----:B------:R-:W-:Y:S02]  /*5240*/  FMUL.FTZ R153, R9, R149 ;  /* 0x0000009509997220 */ /* 0x000fe40000410000 */
[----:B------:R-:W-:-:S02]  /*5250*/  FMUL.FTZ R124, R39, R94 ;  /* 0x0000005e277c7220 */ /* 0x000fc40000410000 */
[----:B------:R-:W-:Y:S02]  /*5260*/  FMUL.FTZ R95, R9, R148 ;  /* 0x00000094095f7220 */ /* 0x000fe40000410000 */
[----:B------:R-:W-:Y:S02]  /*5270*/  FMUL.FTZ R190, R40, R94 ;  /* 0x0000005e28be7220 */ /* 0x000fe40000410000 */
[C---:B------:R-:W-:Y:S02]  /*5280*/  FFMA.FTZ R148, R10.reuse, R148, R153 ;  /* 0x000000940a947223 */ /* 0x040fe40000010099 */
[C---:B------:R-:W-:Y:S02]  /*5290*/  FMUL.FTZ R189, R107.reuse, R124 ;  /* 0x0000007c6bbd7220 */ /* 0x040fe40000410000 */
[----:B------:R-:W-:Y:S02]  /*52a0*/  FFMA.FTZ R95, R10, R149, -R95 ;  /* 0x000000950a5f7223 */ /* 0x000fe4000001085f */
[----:B------:R-:W-:-:S02]  /*52b0*/  FMUL.FTZ R190, R107, R190 ;  /* 0x000000be6bbe7220 */ /* 0x000fc40000410000 */
[----:B------:R-:W-:Y:S02]  /*52c0*/  FADD.FTZ R148, R189, R148 ;  /* 0x00000094bd947221 */ /* 0x000fe40000010000 */
[----:B------:R-:W-:Y:S02]  /*52d0*/  FADD.FTZ R95, R190, R95 ;  /* 0x0000005fbe5f7221 */ /* 0x000fe40000010000 */
[-C--:B------:R-:W-:Y:S02]  /*52e0*/  FMUL.FTZ R191, R37, R67.reuse ;  /* 0x0000004325bf7220 */ /* 0x080fe40000410000 */
[C---:B------:R-:W-:Y:S02]  /*52f0*/  FMUL.FTZ R94, R7.reuse, R148 ;  /* 0x00000094075e7220 */ /* 0x040fe40000410000 */
[----:B------:R-:W-:Y:S02]  /*5300*/  FMUL.FTZ R67, R38, R67 ;  /* 0x0000004326437220 */ /* 0x000fe40000410000 */
[----:B------:R-:W-:-:S02]  /*5310*/  FMUL.FTZ R149, R7, R95 ;  /* 0x0000005f07957220 */ /* 0x000fc40000410000 */
[----:B------:R-:W-:Y:S02]  /*5320*/  FFMA.FTZ R95, R8, R95, -R94 ;  /* 0x0000005f085f7223 */ /* 0x000fe4000001085e */
[----:B------:R-:W-:Y:S02]  /*5330*/  FMUL.FTZ R192, R106, R67 ;  /* 0x000000436ac07220 */ /* 0x000fe40000410000 */
[----:B------:R-:W-:Y:S02]  /*5340*/  FFMA.FTZ R148, R8, R148, R149 ;  /* 0x0000009408947223 */ /* 0x000fe40000010095 */
[----:B------:R-:W-:Y:S02]  /*5350*/  FMUL.FTZ R191, R106, R191 ;  /* 0x000000bf6abf7220 */ /* 0x000fe40000410000 */
[----:B------:R-:W-:Y:S02]  /*5360*/  FADD.FTZ R95, R192, R95 ;  /* 0x0000005fc05f7221 */ /* 0x000fe40000010000 */
[----:B------:R-:W-:-:S02]  /*5370*/  FADD.FTZ R148, R191, R148 ;  /* 0x00000094bf947221 */ /* 0x000fc40000010000 */
[----:B------:R-:W-:Y:S02]  /*5380*/  FMUL.FTZ R149, R5, R95 ;  /* 0x0000005f05957220 */ /* 0x000fe40000410000 */
[-C--:B------:R-:W-:Y:S02]  /*5390*/  FMUL.FTZ R94, R35, R65.reuse ;  /* 0x00000041235e7220 */ /* 0x080fe40000410000 */
[-C--:B------:R-:W-:Y:S02]  /*53a0*/  FMUL.FTZ R67, R5, R148.reuse ;  /* 0x0000009405437220 */ /* 0x080fe40000410000 */
[----:B------:R-:W-:Y:S02]  /*53b0*/  FMUL.FTZ R194, R36, R65 ;  /* 0x0000004124c27220 */ /* 0x000fe40000410000 */
[----:B------:R-:W-:Y:S02]  /*53c0*/  FFMA.FTZ R148, R6, R148, R149 ;  /* 0x0000009406947223 */ /* 0x000fe40000010095 */
[----:B------:R-:W-:-:S02]  /*53d0*/  FMUL.FTZ R193, R105, R94 ;  /* 0x0000005e69c17220 */ /* 0x000fc40000410000 */
[----:B------:R-:W-:Y:S02]  /*53e0*/  FFMA.FTZ R67, R6, R95, -R67 ;  /* 0x0000005f06437223 */ /* 0x000fe40000010843 */
[----:B------:R-:W-:Y:S02]  /*53f0*/  FMUL.FTZ R194, R105, R194 ;  /* 0x000000c269c27220 */ /* 0x000fe40000410000 */
[----:B------:R-:W-:Y:S02]  /*5400*/  FADD.FTZ R148, R193, R148 ;  /* 0x00000094c1947221 */ /* 0x000fe40000010000 */
[----:B------:R-:W-:Y:S02]  /*5410*/  FADD.FTZ R67, R194, R67 ;  /* 0x00000043c2437221 */ /* 0x000fe40000010000 */
[C---:B------:R-:W-:Y:S02]  /*5420*/  FMUL.FTZ R65, R3.reuse, R148 ;  /* 0x0000009403417220 */ /* 0x040fe40000410000 */
[----:B------:R-:W-:-:S02]  /*5430*/  FMUL.FTZ R95, R3, R67 ;  /* 0x00000043035f7220 */ /* 0x000fc40000410000 */
[----:B------:R-:W-:Y:S02]  /*5440*/  FFMA.FTZ R67, R4, R67, -R65 ;  /* 0x0000004304437223 */ /* 0x000fe40000010841 */
[-C--:B------:R-:W-:Y:S02]  /*5450*/  FMUL.FTZ R195, R33, R64.reuse ;  /* 0x0000004021c37220 */ /* 0x080fe40000410000 */
[----:B------:R-:W-:Y:S02]  /*5460*/  FMUL.FTZ R65, R34, R64 ;  /* 0x0000004022417220 */ /* 0x000fe40000410000 */
[----:B------:R-:W-:Y:S02]  /*5470*/  FFMA.FTZ R148, R4, R148, R95 ;  /* 0x0000009404947223 */ /* 0x000fe4000001005f */
[C---:B------:R-:W-:Y:S02]  /*5480*/  FMUL.FTZ R195, R104.reuse, R195 ;  /* 0x000000c368c37220 */ /* 0x040fe40000410000 */
[----:B------:R-:W-:-:S02]  /*5490*/  FMUL.FTZ R196, R104, R65 ;  /* 0x0000004168c47220 */ /* 0x000fc40000410000 */
[----:B------:R-:W-:Y:S02]  /*54a0*/  FADD.FTZ R65, R195, R148 ;  /* 0x00000094c3417221 */ /* 0x000fe40000010000 */
[----:B------:R-:W-:Y:S01]  /*54b0*/  FADD.FTZ R67, R196, R67 ;  /* 0x00000043c4437221 */ /* 0x000fe20000010000 */
[----:B------:R-:W-:Y:S01]  /*54c0*/  ISETP.NE.AND P0, PT, R122, 0x7f, PT ;  /* 0x0000007f7a00780c */ /* 0x000fe20003f05270 */
[C---:B------:R-:W-:Y:S02]  /*54d0*/  FMUL.FTZ R64, R0.reuse, R65 ;  /* 0x0000004100407220 */ /* 0x040fe40000410000 */
[-C--:B------:R-:W-:Y:S02]  /*54e0*/  FMUL.FTZ R94, R0, R67.reuse ;  /* 0x00000043005e7220 */ /* 0x080fe40000410000 */
[C---:B------:R-:W-:Y:S02]  /*54f0*/  FFMA.FTZ R124, R2.reuse, R67, -R64 ;  /* 0x00000043027c7223 */ /* 0x040fe40000010840 */
[----:B------:R-:W-:-:S02]  /*5500*/  FFMA.FTZ R67, R2, R65, R94 ;  /* 0x0000004102437223 */ /* 0x000fc4000001005e */
[----:B------:R-:W-:-:S04]  /*5510*/  FMUL.FTZ R94, R32, R66 ;  /* 0x00000042205e7220 */ /* 0x000fc80000410000 */
[----:B------:R-:W-:Y:S02]  /*5520*/  FMUL.FTZ R197, R103, R94 ;  /* 0x0000005e67c57220 */ /* 0x000fe40000410000 */
[----:B------:R0:W1:Y:S01]  /*5530*/  @P0 LDS.64 R94, [R122.X8+0x12c88] ;  /* 0x012c88007a5e0984 */ /* 0x0000620000008a00 */
[----:B------:R-:W-:Y:S01]  /*5540*/  FMUL.FTZ R198, R31, R66 ;  /* 0x000000421fc67220 */ /* 0x000fe20000410000 */
[----:B------:R-:W-:Y:S01]  /*5550*/  BSSY B0, `(.L_x_1494) ;  /* 0x0000016000007945 */ /* 0x000fe20003800000 */
[C---:B------:R-:W-:Y:S02]  /*5560*/  FMUL.FTZ R65, R0.reuse, R141 ;  /* 0x0000008d00417220 */ /* 0x040fe40000410000 */
[-C--:B------:R-:W-:Y:S02]  /*5570*/  FMUL.FTZ R64, R0, R145.reuse ;  /* 0x0000009100407220 */ /* 0x080fe40000410000 */
[----:B------:R-:W-:Y:S01]  /*5580*/  FMUL.FTZ R198, R103, R198 ;  /* 0x000000c667c67220 */ /* 0x000fe20000410000 */
[----:B------:R-:W-:Y:S01]  /*5590*/  LEA.HI R233, R122, R122, RZ, 0x1e ;  /* 0x0000007a7ae97211 */ /* 0x000fe200078ff0ff */
[----:B------:R-:W-:-:S02]  /*55a0*/  FFMA.FTZ R65, R2, R145, R65 ;  /* 0x0000009102417223 */ /* 0x000fc40000010041 */
[----:B------:R-:W-:Y:S02]  /*55b0*/  FFMA.FTZ R64, R2, R141, -R64 ;  /* 0x0000008d02407223 */ /* 0x000fe40000010840 */
[----:B------:R-:W-:Y:S02]  /*55c0*/  FADD.FTZ R66, R197, R124 ;  /* 0x0000007cc5427221 */ /* 0x000fe40000010000 */
[----:B------:R-:W-:Y:S01]  /*55d0*/  FADD.FTZ R67, R198, R67 ;  /* 0x00000043c6437221 */ /* 0x000fe20000010000 */
[----:B------:R-:W-:Y:S05]  /*55e0*/  @P0 BRA `(.L_x_1495) ;  /* 0x000000c000000947 */ /* 0x000fea0003800000 */
[----:B0---4-:R-:W-:Y:S01]  /*55f0*/  ULDC UR34, c[0x0][0x174] ;  /* 0x00005d0000227ab9 */ /* 0x011fe20000000800 */
[----:B-1----:R-:W-:Y:S01]  /*5600*/  MOV R95, RZ ;  /* 0x000000ff005f7202 */ /* 0x002fe20000000f00 */
[----:B------:R-:W-:Y:S01]  /*5610*/  UISETP.NE.AND UP0, UPT, UR13, UR34, UPT ;  /* 0x000000220d00728c */ /* 0x000fe2000bf05270 */
[----:B------:R-:W-:-:S05]  /*5620*/  MOV R94, 0x3f800000 ;  /* 0x3f800000005e7802 */ /* 0x000fca0000000f00 */
        /* <DEDUP_REMOVED lines=8> */
.L_x_1495:
[----:B0---4-:R-:W-:Y:S05]  /*56b0*/  BSYNC B0 ;  /* 0x0000000000007941 */ /* 0x011fea0003800000 */
.L_x_1494:
[----:B------:R-:W-:Y:S01]  /*56c0*/  ISETP.GT.U32.AND P0, PT, R122, 0x1f, PT ;  /* 0x0000001f7a00780c */ /* 0x000fe20003f04070 */
[----:B------:R-:W-:Y:S01]  /*56d0*/  FMUL.FTZ R124, R100, R125 ;  /* 0x0000007d647c7220 */ /* 0x000fe20000410000 */
[----:B------:R0:W-:Y:S01]  /*56e0*/  STS.128 [R233.X16+0x10870], R64 ;  /* 0x01087040e9007388 */ /* 0x0001e2000000cc00 */
[----:B------:R-:W-:Y:S01]  /*56f0*/  FMUL.FTZ R125, R99, R128 ;  /* 0x00000080637d7220 */ /* 0x000fe20000410000 */
[----:B------:R-:W-:Y:S01]  /*5700*/  BSSY B0, `(.L_x_1496) ;  /* 0x00000ec000007945 */ /* 0x000fe20003800000 */
        /* <DEDUP_REMOVED lines=14> */
[C---:B------:R-:W-:Y:S02]  /*57f0*/  FMUL.FTZ R139, R90.reuse, R139 ;  /* 0x0000008b5a8b7220 */ /* 0x040fe40000410000 */
[----:B------:R-:W-:-:S02]  /*5800*/  FMUL.FTZ R140, R90, R75 ;  /* 0x0000004b5a8c7220 */ /* 0x000fc40000410000 */
[C---:B------:R-:W-:Y:S02]  /*5810*/  FMUL.FTZ R141, R89.reuse, R74 ;  /* 0x0000004a598d7220 */ /* 0x040fe40000410000 */
[----:B------:R-:W-:Y:S02]  /*5820*/  FMUL.FTZ R142, R89, R142 ;  /* 0x0000008e598e7220 */ /* 0x000fe40000410000 */
[C---:B------:R-:W-:Y:S02]  /*5830*/  FMUL.FTZ R143, R88.reuse, R143 ;  /* 0x0000008f588f7220 */ /* 0x040fe40000410000 */
        /* <DEDUP_REMOVED lines=19> */
[-C--:B------:R-:W-:Y:S02]  /*5970*/  FFMA.FTZ R73, R69, R64.reuse, R73 ;  /* 0x0000004045497223 */ /* 0x080fe40000010049 */
[CC--:B------:R-:W-:Y:S02]  /*5980*/  FMUL.FTZ R69, R71.reuse, R65.reuse ;  /* 0x0000004147457220 */ /* 0x0c0fe40000410000 */
[C---:B------:R-:W-:Y:S02]  /*5990*/  FMUL.FTZ R65, R70.reuse, R65 ;  /* 0x0000004146417220 */ /* 0x040fe40000410000 */
[-C--:B------:R-:W-:Y:S02]  /*59a0*/  FFMA.FTZ R69, R70, R64.reuse, -R69 ;  /* 0x0000004046457223 */ /* 0x080fe40000010845 */
[----:B------:R-:W-:Y:S02]  /*59b0*/  FFMA.FTZ R64, R71, R64, R65 ;  /* 0x0000004047407223 */ /* 0x000fe40000010041 */
[----:B------:R-:W-:-:S02]  /*59c0*/  FADD.FTZ R66, R66, R69 ;  /* 0x0000004542427221 */ /* 0x000fc40000010000 */
[----:B------:R-:W0:Y:S01]  /*59d0*/  LDS.128 R68, [R213+0x10890] ;  /* 0x01089000d5447984 */ /* 0x000e220000000c00 */
[----:B------:R-:W-:Y:S02]  /*59e0*/  FADD.FTZ R67, R67, R64 ;  /* 0x0000004043437221 */ /* 0x000fe40000010000 */
[C---:B0-----:R-:W-:Y:S02]  /*59f0*/  FMUL.FTZ R65, R69.reuse, R73 ;  /* 0x0000004945417220 */ /* 0x041fe40000410000 */
[C---:B------:R-:W-:Y:S02]  /*5a00*/  FMUL.FTZ R64, R69.reuse, R66 ;  /* 0x0000004245407220 */ /* 0x040fe40000410000 */
[CC--:B------:R-:W-:Y:S02]  /*5a10*/  FFMA.FTZ R74, R68.reuse, R72.reuse, -R65 ;  /* 0x00000048444a7223 */ /* 0x0c0fe40000010841 */
[----:B------:R-:W-:Y:S02]  /*5a20*/  FMUL.FTZ R72, R69, R72 ;  /* 0x0000004845487220 */ /* 0x000fe40000410000 */
[----:B------:R-:W-:-:S02]  /*5a30*/  FFMA.FTZ R64, R68, R67, R64 ;  /* 0x0000004344407223 */ /* 0x000fc40000010040 */
[----:B------:R-:W-:Y:S02]  /*5a40*/  FMUL.FTZ R69, R69, R67 ;  /* 0x0000004345457220 */ /* 0x000fe40000410000 */
[----:B------:R-:W-:Y:S02]  /*5a50*/  FADD.FTZ R71, R71, R64 ;  /* 0x0000004047477221 */ /* 0x000fe40000010000 */
[C---:B------:R-:W-:Y:S02]  /*5a60*/  FFMA.FTZ R69, R68.reuse, R66, -R69 ;  /* 0x0000004244457223 */ /* 0x040fe40000010845 */
[----:B------:R-:W0:Y:S01]  /*5a70*/  LDS.128 R64, [R213+0x108a0] ;  /* 0x0108a000d5407984 */ /* 0x000e220000000c00 */
[----:B------:R-:W-:Y:S02]  /*5a80*/  FFMA.FTZ R73, R68, R73, R72 ;  /* 0x0000004944497223 */ /* 0x000fe40000010048 */
[----:B------:R-:W-:Y:S02]  /*5a90*/  FADD.FTZ R70, R70, R69 ;  /* 0x0000004546467221 */ /* 0x000fe40000010000 */
[----:B0-----:R-:W-:-:S02]  /*5aa0*/  FMUL.FTZ R69, R65, R73 ;  /* 0x0000004941457220 */ /* 0x001fc40000410000 */
[CC--:B------:R-:W-:Y:S02]  /*5ab0*/  FMUL.FTZ R75, R65.reuse, R71.reuse ;  /* 0x00000047414b7220 */ /* 0x0c0fe40000410000 */
[CC--:B------:R-:W-:Y:S02]  /*5ac0*/  FFMA.FTZ R68, R64.reuse, R74.reuse, -R69 ;  /* 0x0000004a40447223 */ /* 0x0c0fe40000010845 */
[C---:B------:R-:W-:Y:S02]  /*5ad0*/  FMUL.FTZ R74, R65.reuse, R74 ;  /* 0x0000004a414a7220 */ /* 0x040fe40000410000 */
[-C--:B------:R-:W-:Y:S02]  /*5ae0*/  FMUL.FTZ R65, R65, R70.reuse ;  /* 0x0000004641417220 */ /* 0x080fe40000410000 */
[C---:B------:R-:W-:Y:S02]  /*5af0*/  FFMA.FTZ R75, R64.reuse, R70, -R75 ;  /* 0x00000046404b7223 */ /* 0x040fe4000001084b */
[----:B------:R-:W-:-:S02]  /*5b00*/  FFMA.FTZ R72, R64, R71, R65 ;  /* 0x0000004740487223 */ /* 0x000fc40000010041 */
[----:B------:R-:W-:Y:S02]  /*5b10*/  FFMA.FTZ R70, R64, R73, R74 ;  /* 0x0000004940467223 */ /* 0x000fe4000001004a */
[----:B------:R-:W-:Y:S02]  /*5b20*/  FADD.FTZ R69, R67, R72 ;  /* 0x0000004843457221 */ /* 0x000fe40000010000 */
[----:B------:R-:W-:Y:S01]  /*5b30*/  FADD.FTZ R73, R66, R75 ;  /* 0x0000004b42497221 */ /* 0x000fe20000010000 */
[----:B------:R-:W-:Y:S05]  /*5b40*/  BRA.DIV ~URZ, `(.L_x_1498) ;  /* 0x000085d27f007947 */ /* 0x000fea000b800000 */
[----:B------:R0:W2:Y:S02]  /*5b50*/  SHFL.UP PT, R67, R68, 0x1, RZ ;  /* 0x0420000044437989 */ /* 0x0000a400000e00ff */
.L_x_1606:
[----:B------:R-:W-:Y:S05]  /*5b60*/  BRA.DIV ~URZ, `(.L_x_1499) ;  /* 0x000086327f007947 */ /* 0x000fea000b800000 */
[----:B------:R-:W3:Y:S01]  /*5b70*/  SHFL.UP PT, R75, R69, 0x1, RZ ;  /* 0x04200000454b7989 */ /* 0x000ee200000e00ff */
[----:B------:R-:W-:-:S03]  /*5b80*/  ISETP.GE.AND P0, PT, R121, 0x1, PT ;  /* 0x000000017900780c */ /* 0x000fc60003f06270 */
[----:B------:R-:W4:Y:S04]  /*5b90*/  SHFL.UP PT, R71, R73, 0x1, RZ ;  /* 0x0420000049477989 */ /* 0x000f2800000e00ff */
[----:B------:R-:W0:Y:S01]  /*5ba0*/  SHFL.UP PT, R65, R70, 0x1, RZ ;  /* 0x0420000046417989 */ /* 0x000e2200000e00ff */
[----:B---3--:R-:W-:-:S04]  /*5bb0*/  FMUL.FTZ R64, R70, R75 ;  /* 0x0000004b46407220 */ /* 0x008fc80000410000 */
[-C--:B----4-:R-:W-:Y:S02]  /*5bc0*/  FFMA.FTZ R64, R68, R71.reuse, -R64 ;  /* 0x0000004744407223 */ /* 0x090fe40000010840 */
[----:B------:R-:W-:Y:S02]  /*5bd0*/  FMUL.FTZ R71, R70, R71 ;  /* 0x0000004746477220 */ /* 0x000fe40000410000 */
[----:B------:R-:W-:Y:S02]  /*5be0*/  @P0 FADD.FTZ R73, R73, R64 ;  /* 0x0000004049490221 */ /* 0x000fe40000010000 */
[----:B------:R-:W-:Y:S02]  /*5bf0*/  FFMA.FTZ R66, R68, R75, R71 ;  /* 0x0000004b44427223 */ /* 0x000fe40000010047 */
[----:B--2---:R-:W-:Y:S02]  /*5c00*/  FMUL.FTZ R71, R70, R67 ;  /* 0x0000004346477220 */ /* 0x004fe40000410000 */
[----:B------:R-:W-:-:S02]  /*5c10*/  @P0 FADD.FTZ R69, R69, R66 ;  /* 0x0000004245450221 */ /* 0x000fc40000010000 */
[-C--:B0-----:R-:W-:Y:S02]  /*5c20*/  FFMA.FTZ R71, R68, R65.reuse, R71 ;  /* 0x0000004144477223 */ /* 0x081fe40000010047 */
[C---:B------:R-:W-:Y:S01]  /*5c30*/  FMUL.FTZ R65, R70.reuse, R65 ;  /* 0x0000004146417220 */ /* 0x040fe20000410000 */
[----:B------:R-:W-:Y:S02]  /*5c40*/  SHFL.UP PT, R75, R69, 0x2, RZ ;  /* 0x04400000454b7989 */ /* 0x000fe400000e00ff */
[----:B------:R-:W-:Y:S01]  /*5c50*/  FSEL R70, R70, R71, !P0 ;  /* 0x0000004746467208 */ /* 0x000fe20004000000 */
[----:B------:R-:W-:Y:S01]  /*5c60*/  @P0 FFMA.FTZ R68, R68, R67, -R65 ;  /* 0x0000004344440223 */ /* 0x000fe20000010841 */
[----:B------:R-:W0:Y:S01]  /*5c70*/  SHFL.UP PT, R71, R73, 0x2, RZ ;  /* 0x0440000049477989 */ /* 0x000e2200000e00ff */
[----:B------:R-:W-:-:S03]  /*5c80*/  ISETP.GE.AND P0, PT, R121, 0x2, PT ;  /* 0x000000027900780c */ /* 0x000fc60003f06270 */
[----:B------:R-:W2:Y:S04]  /*5c90*/  SHFL.UP PT, R67, R68, 0x2, RZ ;  /* 0x0440000044437989 */ /* 0x000ea800000e00ff */
[----:B------:R-:W3:Y:S01]  /*5ca0*/  SHFL.UP PT, R65, R70, 0x2, RZ ;  /* 0x0440000046417989 */ /* 0x000ee200000e00ff */
[----:B0-----:R-:W-:-:S04]  /*5cb0*/  FMUL.FTZ R64, R70, R71 ;  /* 0x0000004746407220 */ /* 0x001fc80000410000 */
[-C--:B------:R-:W-:Y:S02]  /*5cc0*/  FFMA.FTZ R64, R68, R75.reuse, R64 ;  /* 0x0000004b44407223 */ /* 0x080fe40000010040 */
[C---:B------:R-:W-:Y:S02]  /*5cd0*/  FMUL.FTZ R75, R70.reuse, R75 ;  /* 0x0000004b464b7220 */ /* 0x040fe40000410000 */
[----:B------:R-:W-:Y:S02]  /*5ce0*/  @P0 FADD.FTZ R69, R69, R64 ;  /* 0x0000004045450221 */ /* 0x000fe40000010000 */
[----:B--2---:R-:W-:Y:S02]  /*5cf0*/  FMUL.FTZ R66, R70, R67 ;  /* 0x0000004346427220 */ /* 0x004fe40000410000 */
[----:B------:R-:W-:Y:S02]  /*5d00*/  FFMA.FTZ R72, R68, R71, -R75 ;  /* 0x0000004744487223 */ /* 0x000fe4000001084b */
[----:B---3--:R-:W-:-:S02]  /*5d10*/  FMUL.FTZ R64, R70, R65 ;  /* 0x0000004146407220 */ /* 0x008fc40000410000 */
[C---:B------:R-:W-:Y:S02]  /*5d20*/  FFMA.FTZ R65, R68.reuse, R65, R66 ;  /* 0x0000004144417223 */ /* 0x040fe40000010042 */
[----:B------:R-:W-:Y:S02]  /*5d30*/  @P0 FFMA.FTZ R68, R68, R67, -R64 ;  /* 0x0000004344440223 */ /* 0x000fe40000010840 */
[----:B------:R-:W-:Y:S01]  /*5d40*/  @P0 FADD.FTZ R73, R73, R72 ;  /* 0x0000004849490221 */ /* 0x000fe20000010000 */
[----:B------:R-:W0:Y:S01]  /*5d50*/  SHFL.UP PT, R67, R69, 0x4, RZ ;  /* 0x0480000045437989 */ /* 0x000e2200000e00ff */
[----:B------:R-:W-:Y:S02]  /*5d60*/  FSEL R70, R70, R65, !P0 ;  /* 0x0000004146467208 */ /* 0x000fe40004000000 */
[----:B------:R-:W-:Y:S01]  /*5d70*/  ISETP.GE.AND P0, PT, R121, 0x4, PT ;  /* 0x000000047900780c */ /* 0x000fe20003f06270 */
[----:B------:R-:W2:Y:S04]  /*5d80*/  SHFL.UP PT, R75, R73, 0x4, RZ ;  /* 0x04800000494b7989 */ /* 0x000ea800000e00ff */
[----:B------:R-:W3:Y:S04]  /*5d90*/  SHFL.UP PT, R65, R68, 0x4, RZ ;  /* 0x0480000044417989 */ /* 0x000ee800000e00ff */
[----:B------:R-:W4:Y:S01]  /*5da0*/  SHFL.UP PT, R71, R70, 0x4, RZ ;  /* 0x0480000046477989 */ /* 0x000f2200000e00ff */
[----:B0-----:R-:W-:-:S04]  /*5db0*/  FMUL.FTZ R64, R70, R67 ;  /* 0x0000004346407220 */ /* 0x001fc80000410000 */
[-C--:B--2---:R-:W-:Y:S02]  /*5dc0*/  FFMA.FTZ R64, R68, R75.reuse, -R64 ;  /* 0x0000004b44407223 */ /* 0x084fe40000010840 */
[C---:B------:R-:W-:Y:S02]  /*5dd0*/  FMUL.FTZ R75, R70.reuse, R75 ;  /* 0x0000004b464b7220 */ /* 0x040fe40000410000 */
[----:B------:R-:W-:Y:S02]  /*5de0*/  @P0 FADD.FTZ R73, R73, R64 ;  /* 0x0000004049490221 */ /* 0x000fe40000010000 */
[----:B---3--:R-:W-:Y:S02]  /*5df0*/  FMUL.FTZ R64, R70, R65 ;  /* 0x0000004146407220 */ /* 0x008fe40000410000 */
[C---:B------:R-:W-:Y:S02]  /*5e00*/  FFMA.FTZ R66, R68.reuse, R67, R75 ;  /* 0x0000004344427223 */ /* 0x040fe4000001004b */
[----:B----4-:R-:W-:-:S02]  /*5e10*/  FFMA.FTZ R67, R68, R71, R64 ;  /* 0x0000004744437223 */ /* 0x010fc40000010040 */
[C---:B------:R-:W-:Y:S02]  /*5e20*/  FMUL.FTZ R71, R70.reuse, R71 ;  /* 0x0000004746477220 */ /* 0x040fe40000410000 */
[----:B------:R-:W-:Y:S01]  /*5e30*/  @P0 FADD.FTZ R69, R69, R66 ;  /* 0x0000004245450221 */ /* 0x000fe20000010000 */
[----:B------:R-:W-:Y:S01]  /*5e40*/  FSEL R70, R70, R67, !P0 ;  /* 0x0000004346467208 */ /* 0x000fe20004000000 */
[----:B------:R-:W-:Y:S01]  /*5e50*/  @P0 FFMA.FTZ R68, R68, R65, -R71 ;  /* 0x0000004144440223 */ /* 0x000fe20000010847 */
[----:B------:R-:W-:Y:S01]  /*5e60*/  ISETP.GE.AND P0, PT, R121, 0x8, PT ;  /* 0x000000087900780c */ /* 0x000fe20003f06270 */
[----:B------:R-:W0:Y:S04]  /*5e70*/  SHFL.UP PT, R71, R73, 0x8, RZ ;  /* 0x0500000049477989 */ /* 0x000e2800000e00ff */
[----:B------:R-:W2:Y:S04]  /*5e80*/  SHFL.UP PT, R75, R69, 0x8, RZ ;  /* 0x05000000454b7989 */ /* 0x000ea800000e00ff */
[----:B------:R-:W3:Y:S04]  /*5e90*/  SHFL.UP PT, R67, R68, 0x8, RZ ;  /* 0x0500000044437989 */ /* 0x000ee800000e00ff */
[----:B------:R-:W4:Y:S01]  /*5ea0*/  SHFL.UP PT, R65, R70, 0x8, RZ ;  /* 0x0500000046417989 */ /* 0x000f2200000e00ff */
[----:B0-----:R-:W-:-:S04]  /*5eb0*/  FMUL.FTZ R64, R70, R71 ;  /* 0x0000004746407220 */ /* 0x001fc80000410000 */
[-C--:B--2---:R-:W-:Y:S02]  /*5ec0*/  FFMA.FTZ R64, R68, R75.reuse, R64 ;  /* 0x0000004b44407223 */ /* 0x084fe40000010040 */
[C---:B------:R-:W-:Y:S02]  /*5ed0*/  FMUL.FTZ R75, R70.reuse, R75 ;  /* 0x0000004b464b7220 */ /* 0x040fe40000410000 */
[C---:B---3--:R-:W-:Y:S02]  /*5ee0*/  FMUL.FTZ R66, R70.reuse, R67 ;  /* 0x0000004346427220 */ /* 0x048fe40000410000 */
[----:B------:R-:W-:Y:S02]  /*5ef0*/  @P0 FADD.FTZ R69, R69, R64 ;  /* 0x0000004045450221 */ /* 0x000fe40000010000 */
[-C--:B----4-:R-:W-:Y:S02]  /*5f00*/  FMUL.FTZ R64, R70, R65.reuse ;  /* 0x0000004146407220 */ /* 0x090fe40000410000 */
[----:B------:R-:W-:-:S02]  /*5f10*/  FFMA.FTZ R65, R68, R65, R66 ;  /* 0x0000004144417223 */ /* 0x000fc40000010042 */
[C---:B------:R-:W-:Y:S01]  /*5f20*/  FFMA.FTZ R72, R68.reuse, R71, -R75 ;  /* 0x0000004744487223 */ /* 0x040fe2000001084b */
[----:B------:R-:W0:Y:S01]  /*5f30*/  SHFL.UP PT, R66, R69, 0x10, RZ ;  /* 0x0600000045427989 */ /* 0x000e2200000e00ff */
[----:B------:R-:W-:Y:S01]  /*5f40*/  @P0 FFMA.FTZ R68, R68, R67, -R64 ;  /* 0x0000004344440223 */ /* 0x000fe20000010840 */
[----:B------:R-:W-:Y:S01]  /*5f50*/  FSEL R71, R70, R65, !P0 ;  /* 0x0000004146477208 */ /* 0x000fe20004000000 */
[----:B------:R-:W-:-:S03]  /*5f60*/  @P0 FADD.FTZ R73, R73, R72 ;  /* 0x0000004849490221 */ /* 0x000fc60000010000 */
[----:B------:R2:W3:Y:S01]  /*5f70*/  SHFL.UP PT, R67, R68, 0x10, RZ ;  /* 0x0600000044437989 */ /* 0x0004e200000e00ff */
[----:B------:R-:W-:-:S03]  /*5f80*/  MOV R74, R68 ;  /* 0x00000044004a7202 */ /* 0x000fc60000000f00 */
[----:B------:R4:W1:Y:S04]  /*5f90*/  SHFL.UP PT, R72, R73, 0x10, RZ ;  /* 0x0600000049487989 */ /* 0x00086800000e00ff */
[----:B------:R4:W0:Y:S01]  /*5fa0*/  SHFL.UP PT, R70, R71, 0x10, RZ ;  /* 0x0600000047467989 */ /* 0x00082200000e00ff */
[----:B--2---:R-:W-:-:S03]  /*5fb0*/  MOV R68, R69 ;  /* 0x0000004500447202 */ /* 0x004fc60000000f00 */
.L_x_1607:
[----:B------:R-:W-:Y:S01]  /*5fc0*/  ISETP.GE.AND P0, PT, R121, 0x10, PT ;  /* 0x000000107900780c */ /* 0x000fe20003f06270 */
[-C--:B0-----:R-:W-:Y:S01]  /*5fd0*/  FMUL.FTZ R65, R66, R71.reuse ;  /* 0x0000004742417220 */ /* 0x081fe20000410000 */
[----:B------:R-:W-:Y:S01]  /*5fe0*/  MOV R69, R74 ;  /* 0x0000004a00457202 */ /* 0x000fe20000000f00 */
[----:B---3--:R-:W-:-:S04]  /*5ff0*/  FMUL.FTZ R64, R67, R71 ;  /* 0x0000004743407220 */ /* 0x008fc80000410000 */
[C---:B-1----:R-:W-:Y:S02]  /*6000*/  FFMA.FTZ R65, R72.reuse, R69, -R65 ;  /* 0x0000004548417223 */ /* 0x042fe40000010841 */
[----:B------:R-:W-:Y:S02]  /*6010*/  FMUL.FTZ R72, R72, R71 ;  /* 0x0000004748487220 */ /* 0x000fe40000410000 */
[C---:B------:R-:W-:Y:S02]  /*6020*/  FFMA.FTZ R64, R70.reuse, R69, R64 ;  /* 0x0000004546407223 */ /* 0x040fe40000010040 */
[----:B------:R-:W-:Y:S02]  /*6030*/  FMUL.FTZ R70, R70, R71 ;  /* 0x0000004746467220 */ /* 0x000fe40000410000 */
[-C--:B------:R-:W-:Y:S02]  /*6040*/  FFMA.FTZ R72, R66, R69.reuse, R72 ;  /* 0x0000004542487223 */ /* 0x080fe40000010048 */
[----:B------:R-:W-:Y:S01]  /*6050*/  @P0 FFMA.FTZ R69, R67, R69, -R70 ;  /* 0x0000004543450223 */ /* 0x000fe20000010846 */
[----:B------:R-:W-:-:S02]  /*6060*/  MOV R70, R73 ;  /* 0x0000004900467202 */ /* 0x000fc40000000f00 */
[----:B------:R-:W-:Y:S02]  /*6070*/  MOV R67, R68 ;  /* 0x0000004400437202 */ /* 0x000fe40000000f00 */
[----:B------:R-:W-:Y:S01]  /*6080*/  FSEL R68, R71, R64, !P0 ;  /* 0x0000004047447208 */ /* 0x000fe20004000000 */
[----:B------:R-:W-:Y:S02]  /*6090*/  @P0 FADD.FTZ R70, R65, R70 ;  /* 0x0000004641460221 */ /* 0x000fe40000010000 */
[----:B------:R-:W-:Y:S01]  /*60a0*/  @P0 FADD.FTZ R67, R72, R67 ;  /* 0x0000004348430221 */ /* 0x000fe20000010000 */
[----:B------:R-:W-:Y:S05]  /*60b0*/  BRA.CONV ~URZ, `(.L_x_1500) ;  /* 0x000000537f007947 */ /* 0x000fea000b800000 */
[----:B------:R-:W-:Y:S01]  /*60c0*/  HFMA2.MMA R66, -RZ, RZ, 0, 1.847743988037109375e-06 ;  /* 0x0000001fff427435 */ /* 0x000fe200000001ff */
[----:B------:R-:W-:Y:S02]  /*60d0*/  MOV R64, R69 ;  /* 0x0000004500407202 */ /* 0x000fe40000000f00 */
[----:B------:R-:W-:Y:S02]  /*60e0*/  MOV R247, 0xffffffff ;  /* 0xffffffff00f77802 */ /* 0x000fe40000000f00 */
[----:B------:R-:W-:-:S02]  /*60f0*/  MOV R65, 0x6110 ;  /* 0x0000611000417802 */ /* 0x000fc40000000f00 */
[----:B----45:R-:W-:Y:S05]  /*6100*/  CALL.REL.NOINC `($__internal_37_$__cuda_sm70_shflsync_idx_p) ;  /* 0x00009e1000007944 */ /* 0x030fea0003c00000 */
.L_x_1500:
[----:B------:R-:W-:Y:S05]  /*6110*/  BRA.CONV ~URZ, `(.L_x_1501) ;  /* 0x000000537f007947 */ /* 0x000fea000b800000 */
[----:B-1----:R-:W-:Y:S01]  /*6120*/  HFMA2.MMA R66, -RZ, RZ, 0, 1.847743988037109375e-06 ;  /* 0x0000001fff427435 */ /* 0x002fe200000001ff */
[----:B------:R-:W-:-:S02]  /*6130*/  MOV R64, R68 ;  /* 0x0000004400407202 */ /* 0x000fc40000000f00 */
[----:B------:R-:W-:Y:S02]  /*6140*/  MOV R247, 0xffffffff ;  /* 0xffffffff00f77802 */ /* 0x000fe40000000f00 */
[----:B------:R-:W-:Y:S02]  /*6150*/  MOV R65, 0x6170 ;  /* 0x0000617000417802 */ /* 0x000fe40000000f00 */
[----:B0---45:R-:W-:Y:S05]  /*6160*/  CALL.REL.NOINC `($__internal_37_$__cuda_sm70_shflsync_idx_p) ;  /* 0x00009db000007944 */ /* 0x031fea0003c00000 */
.L_x_1501:
[----:B------:R-:W-:Y:S05]  /*6170*/  BRA.CONV ~URZ, `(.L_x_1502) ;  /* 0x000000537f007947 */ /* 0x000fea000b800000 */
[----:B-1----:R-:W-:Y:S01]  /*6180*/  HFMA2.MMA R66, -RZ, RZ, 0, 1.847743988037109375e-06 ;  /* 0x0000001fff427435 */ /* 0x002fe200000001ff */
[----:B------:R-:W-:Y:S02]  /*6190*/  MOV R64, R70 ;  /* 0x0000004600407202 */ /* 0x000fe40000000f00 */
[----:B------:R-:W-:Y:S02]  /*61a0*/  MOV R247, 0xffffffff ;  /* 0xffffffff00f77802 */ /* 0x000fe40000000f00 */
[----:B------:R-:W-:Y:S02]  /*61b0*/  MOV R65, 0x61d0 ;  /* 0x000061d000417802 */ /* 0x000fe40000000f00 */
[----:B0---45:R-:W-:Y:S05]  /*61c0*/  CALL.REL.NOINC `($__internal_37_$__cuda_sm70_shflsync_idx_p) ;  /* 0x00009d5000007944 */ /* 0x031fea0003c00000 */
.L_x_1502:
[----:B------:R-:W-:Y:S05]  /*61d0*/  BRA.CONV ~URZ, `(.L_x_1503) ;  /* 0x000000537f007947 */ /* 0x000fea000b800000 */
[----:B-1----:R-:W-:Y:S01]  /*61e0*/  HFMA2.MMA R66, -RZ, RZ, 0, 1.847743988037109375e-06 ;  /* 0x0000001fff427435 */ /* 0x002fe200000001ff */
[----:B------:R-:W-:Y:S02]  /*61f0*/  MOV R64, R67 ;  /* 0x0000004300407202 */ /* 0x000fe40000000f00 */
[----:B------:R-:W-:-:S02]  /*6200*/  MOV R247, 0xffffffff ;  /* 0xffffffff00f77802 */ /* 0x000fc40000000f00 */
[----:B------:R-:W-:Y:S02]  /*6210*/  MOV R65, 0x6230 ;  /* 0x0000623000417802 */ /* 0x000fe40000000f00 */
[----:B0---45:R-:W-:Y:S05]  /*6220*/  CALL.REL.NOINC `($__internal_37_$__cuda_sm70_shflsync_idx_p) ;  /* 0x00009cf000007944 */ /* 0x031fea0003c00000 */
.L_x_1503:
[----:B------:R-:W-:Y:S05]  /*6230*/  BRA.DIV ~URZ, `(.L_x_1504) ;  /* 0x00008b027f007947 */ /* 0x000fea000b800000 */
[----:B-----5:R2:W3:Y:S04]  /*6240*/  SHFL.IDX PT, R72, R60, RZ, 0x1f ;  /* 0x00001fff3c487589 */ /* 0x0204e800000e0000 */
[----:B----4-:R2:W4:Y:S04]  /*6250*/  SHFL.IDX PT, R73, R61, RZ, 0x1f ;  /* 0x00001fff3d497589 */ /* 0x01052800000e0000 */
[----:B------:R-:W1:Y:S04]  /*6260*/  SHFL.IDX PT, R62, R62, RZ, 0x1f ;  /* 0x00001fff3e3e7589 */ /* 0x000e6800000e0000 */
[----:B------:R2:W0:Y:S04]  /*6270*/  SHFL.IDX PT, R75, R63, RZ, 0x1f ;  /* 0x00001fff3f4b7589 */ /* 0x00042800000e0000 */
[----:B------:R-:W0:Y:S04]  /*6280*/  SHFL.UP PT, R69, R69, 0x1, RZ ;  /* 0x0420000045457989 */ /* 0x000e2800000e00ff */
[----:B------:R-:W0:Y:S04]  /*6290*/  SHFL.UP PT, R68, R68, 0x1, RZ ;  /* 0x0420000044447989 */ /* 0x000e2800000e00ff */
[----:B------:R-:W0:Y:S04]  /*62a0*/  SHFL.UP PT, R70, R70, 0x1, RZ ;  /* 0x0420000046467989 */ /* 0x000e2800000e00ff */
[----:B------:R-:W0:Y:S02]  /*62b0*/  SHFL.UP PT, R67, R67, 0x1, RZ ;  /* 0x0420000043437989 */ /* 0x000e2400000e00ff */
.L_x_1608:
[----:B-1234-:R-:W-:Y:S01]  /*62c0*/  MOV R74, R62 ;  /* 0x0000003e004a7202 */ /* 0x01efe20000000f00 */
[----:B0-----:R-:W-:-:S02]  /*62d0*/  FMUL.FTZ R60, R75, R68 ;  /* 0x000000444b3c7220 */ /* 0x001fc40000410000 */
[-C--:B------:R-:W-:Y:S02]  /*62e0*/  FMUL.FTZ R65, R73, R68.reuse ;  /* 0x0000004449417220 */ /* 0x080fe40000410000 */
[CC--:B------:R-:W-:Y:S02]  /*62f0*/  FFMA.FTZ R61, R74.reuse, R69.reuse, -R60 ;  /* 0x000000454a3d7223 */ /* 0x0c0fe4000001083c */
[-C--:B------:R-:W-:Y:S02]  /*6300*/  FMUL.FTZ R64, R74, R68.reuse ;  /* 0x000000444a407220 */ /* 0x080fe40000410000 */
[----:B------:R-:W-:Y:S02]  /*6310*/  @P1 FADD.FTZ R74, R61, R70 ;  /* 0x000000463d4a1221 */ /* 0x000fe40000010000 */
[----:B------:R-:W0:Y:S01]  /*6320*/  LDS.128 R60, [R213+0x10870] ;  /* 0x01087000d53c7984 */ /* 0x000e220000000c00 */
[----:B------:R-:W-:Y:S02]  /*6330*/  FMUL.FTZ R68, R72, R68 ;  /* 0x0000004448447220 */ /* 0x000fe40000410000 */
[----:B------:R-:W-:-:S02]  /*6340*/  FFMA.FTZ R64, R75, R69, R64 ;  /* 0x000000454b407223 */ /* 0x000fc40000010040 */
[-C--:B------:R-:W-:Y:S02]  /*6350*/  @P1 FFMA.FTZ R73, R73, R69.reuse, R68 ;  /* 0x0000004549491223 */ /* 0x080fe40000010044 */
[----:B------:R-:W-:Y:S02]  /*6360*/  @P1 FFMA.FTZ R72, R72, R69, -R65 ;  /* 0x0000004548481223 */ /* 0x000fe40000010841 */
[----:B------:R-:W-:-:S05]  /*6370*/  @P1 FADD.FTZ R75, R64, R67 ;  /* 0x00000043404b1221 */ /* 0x000fca0000010000 */
[----:B------:R1:W-:Y:S01]  /*6380*/  STS.128 [R213+0x10870], R72 ;  /* 0x01087048d5007388 */ /* 0x0003e20000000c00 */
[C---:B0-----:R-:W-:Y:S02]  /*6390*/  FMUL.FTZ R65, R61.reuse, R73 ;  /* 0x000000493d417220 */ /* 0x041fe40000410000 */
[C---:B------:R-:W-:Y:S02]  /*63a0*/  FMUL.FTZ R68, R61.reuse, R74 ;  /* 0x0000004a3d447220 */ /* 0x040fe40000410000 */
[CC--:B------:R-:W-:Y:S02]  /*63b0*/  FMUL.FTZ R69, R61.reuse, R75.reuse ;  /* 0x0000004b3d457220 */ /* 0x0c0fe40000410000 */
[-C--:B------:R-:W-:Y:S02]  /*63c0*/  FMUL.FTZ R61, R61, R72.reuse ;  /* 0x000000483d3d7220 */ /* 0x080fe40000410000 */
[C---:B-1----:R-:W-:Y:S02]  /*63d0*/  FFMA.FTZ R72, R60.reuse, R72, -R65 ;  /* 0x000000483c487223 */ /* 0x042fe40000010841 */
[----:B------:R-:W0:Y:S01]  /*63e0*/  LDS.128 R64, [R213+0x10880] ;  /* 0x01088000d5407984 */ /* 0x000e220000000c00 */
[----:B------:R-:W-:-:S02]  /*63f0*/  FFMA.FTZ R68, R60, R75, R68 ;  /* 0x0000004b3c447223 */ /* 0x000fc40000010044 */
[C---:B------:R-:W-:Y:S02]  /*6400*/  FFMA.FTZ R73, R60.reuse, R73, R61 ;  /* 0x000000493c497223 */ /* 0x040fe4000001003d */
[----:B------:R-:W-:Y:S02]  /*6410*/  FFMA.FTZ R61, R60, R74, -R69 ;  /* 0x0000004a3c3d7223 */ /* 0x000fe40000010845 */
[----:B------:R-:W-:Y:S02]  /*6420*/  FADD.FTZ R75, R63, R68 ;  /* 0x000000443f4b7221 */ /* 0x000fe40000010000 */
[----:B------:R-:W1:Y:S01]  /*6430*/  LDS.128 R68, [R213+0x10890] ;  /* 0x01089000d5447984 */ /* 0x000e620000000c00 */
[----:B------:R-:W-:-:S05]  /*6440*/  FADD.FTZ R74, R62, R61 ;  /* 0x0000003d3e4a7221 */ /* 0x000fca0000010000 */
[----:B------:R2:W-:Y:S01]  /*6450*/  STS.128 [R213+0x10880], R72 ;  /* 0x01088048d5007388 */ /* 0x0005e20000000c00 */
[CC--:B0-----:R-:W-:Y:S02]  /*6460*/  FMUL.FTZ R61, R65.reuse, R75.reuse ;  /* 0x0000004b413d7220 */ /* 0x0c1fe40000410000 */
[CC--:B------:R-:W-:Y:S02]  /*6470*/  FMUL.FTZ R60, R65.reuse, R74.reuse ;  /* 0x0000004a413c7220 */ /* 0x0c0fe40000410000 */
[C---:B------:R-:W-:Y:S02]  /*6480*/  FFMA.FTZ R61, R64.reuse, R74, -R61 ;  /* 0x0000004a403d7223 */ /* 0x040fe4000001083d */
[----:B------:R-:W-:Y:S02]  /*6490*/  FFMA.FTZ R60, R64, R75, R60 ;  /* 0x0000004b403c7223 */ /* 0x000fe4000001003c */
[----:B--2---:R-:W-:Y:S02]  /*64a0*/  FADD.FTZ R74, R66, R61 ;  /* 0x0000003d424a7221 */ /* 0x004fe40000010000 */
[----:B------:R-:W-:-:S02]  /*64b0*/  FMUL.FTZ R63, R65, R73 ;  /* 0x00000049413f7220 */ /* 0x000fc40000410000 */
[----:B------:R-:W-:Y:S02]  /*64c0*/  FADD.FTZ R75, R67, R60 ;  /* 0x0000003c434b7221 */ /* 0x000fe40000010000 */
[----:B------:R-:W-:Y:S02]  /*64d0*/  FMUL.FTZ R65, R65, R72 ;  /* 0x0000004841417220 */ /* 0x000fe40000410000 */
[C---:B-1----:R-:W-:Y:S02]  /*64e0*/  FMUL.FTZ R60, R69.reuse, R74 ;  /* 0x0000004a453c7220 */ /* 0x042fe40000410000 */
        /* <DEDUP_REMOVED lines=13> */
.L_x_1497:
[----:B0-----:R-:W-:Y:S05]  /*65c0*/  BSYNC B0 ;  /* 0x0000000000007941 */ /* 0x001fea0003800000 */
.L_x_1496:
[----:B------:R-:W-:Y:S01]  /*65d0*/  WARPSYNC 0xffffffff ;  /* 0xffffffff00007948 */ /* 0x000fe20003800000 */
[----:B------:R-:W-:Y:S02]  /*65e0*/  LOP3.LUT P0, RZ, R122, 0x1f, RZ, 0xc0, !PT ;  /* 0x0000001f7aff7812 */ /* 0x000fe4000780c0ff */
[CC--:B-1---5:R-:W-:Y:S01]  /*65f0*/  FMUL.FTZ R61, R0.reuse, R95.reuse ;  /* 0x0000005f003d7220 */ /* 0x0e2fe20000410000 */
        /* <DEDUP_REMOVED lines=15> */
[----:B------:R-:W0:Y:S01]  /*66f0*/  LDS.64 R68, [R233.X16+0x10878] ;  /* 0x01087800e9447984 */ /* 0x000e22000000ca00 */
[----:B------:R-:W-:Y:S02]  /*6700*/  FADD.FTZ R61, -R152, R61 ;  /* 0x0000003d983d7221 */ /* 0x000fe40000010100 */
[CC--:B------:R-:W-:Y:S02]  /*6710*/  FMUL.FTZ R64, R3.reuse, -R60.reuse ;  /* 0x8000003c03407220 */ /* 0x0c0fe40000410000 */
[-C--:B------:R-:W-:Y:S02]  /*6720*/  FMUL.FTZ R65, R3, -R61.reuse ;  /* 0x8000003d03417220 */ /* 0x080fe40000410000 */
[C---:B------:R-:W-:Y:S02]  /*6730*/  FFMA.FTZ R61, R4.reuse, R61, R64 ;  /* 0x0000003d043d7223 */ /* 0x040fe40000010040 */
[----:B------:R-:W-:-:S02]  /*6740*/  FFMA.FTZ R60, R4, R60, -R65 ;  /* 0x0000003c043c7223 */ /* 0x000fc40000010841 */
[C---:B------:R-:W-:Y:S02]  /*6750*/  FMUL.FTZ R64, R5.reuse, -R62 ;  /* 0x8000003e05407220 */ /* 0x040fe40000410000 */
[----:B------:R-:W-:Y:S02]  /*6760*/  FADD.FTZ R61, -R150, R61 ;  /* 0x0000003d963d7221 */ /* 0x000fe40000010100 */
[-C--:B------:R-:W-:Y:S02]  /*6770*/  FMUL.FTZ R65, R5, -R63.reuse ;  /* 0x8000003f05417220 */ /* 0x080fe40000410000 */
[----:B------:R-:W-:Y:S02]  /*6780*/  FADD.FTZ R60, R149, R60 ;  /* 0x0000003c953c7221 */ /* 0x000fe40000010000 */
[----:B------:R-:W-:Y:S02]  /*6790*/  FFMA.FTZ R64, R6, R63, R64 ;  /* 0x0000003f06407223 */ /* 0x000fe40000010040 */
[----:B------:R-:W-:-:S02]  /*67a0*/  FMUL.FTZ R63, R5, -R61 ;  /* 0x8000003d053f7220 */ /* 0x000fc40000410000 */
[C---:B------:R-:W-:Y:S02]  /*67b0*/  FFMA.FTZ R65, R6.reuse, R62, -R65 ;  /* 0x0000003e06417223 */ /* 0x040fe40000010841 */
        /* <DEDUP_REMOVED lines=13> */
[C---:B------:R-:W-:Y:S02]  /*6890*/  FMUL.FTZ R64, R9.reuse, -R62 ;  /* 0x8000003e09407220 */ /* 0x040fe40000410000 */
[----:B------:R-:W-:Y:S02]  /*68a0*/  FADD.FTZ R61, -R146, R61 ;  /* 0x0000003d923d7221 */ /* 0x000fe40000010100 */
[----:B------:R-:W-:Y:S02]  /*68b0*/  FMUL.FTZ R65, R9, -R63 ;  /* 0x8000003f09417220 */ /* 0x000fe40000410000 */
[----:B------:R-:W-:-:S02]  /*68c0*/  FADD.FTZ R60, R145, R60 ;  /* 0x0000003c913c7221 */ /* 0x000fc40000010000 */
[C---:B------:R-:W-:Y:S02]  /*68d0*/  FFMA.FTZ R64, R10.reuse, R63, R64 ;  /* 0x0000003f0a407223 */ /* 0x040fe40000010040 */
[CC--:B------:R-:W-:Y:S02]  /*68e0*/  FMUL.FTZ R63, R9.reuse, -R61.reuse ;  /* 0x8000003d093f7220 */ /* 0x0c0fe40000410000 */
[C---:B------:R-:W-:Y:S02]  /*68f0*/  FFMA.FTZ R65, R10.reuse, R62, -R65 ;  /* 0x0000003e0a417223 */ /* 0x040fe40000010841 */
        /* <DEDUP_REMOVED lines=73> */
[----:B------:R-:W-:Y:S02]  /*6d90*/  FADD.FTZ R61, -R130, R61 ;  /* 0x0000003d823d7221 */ /* 0x000fe40000010100 */
[----:B------:R-:W-:-:S02]  /*6da0*/  FMUL.FTZ R65, R25, -R63 ;  /* 0x8000003f19417220 */ /* 0x000fc40000410000 */
[-C--:B------:R-:W-:Y:S02]  /*6db0*/  FMUL.FTZ R64, R25, -R62.reuse ;  /* 0x8000003e19407220 */ /* 0x080fe40000410000 */
[----:B------:R-:W-:Y:S02]  /*6dc0*/  FADD.FTZ R60, R129, R60 ;  /* 0x0000003c813c7221 */ /* 0x000fe40000010000 */
[C---:B------:R-:W-:Y:S02]  /*6dd0*/  FMUL.FTZ R67, R25.reuse, -R61 ;  /* 0x8000003d19437220 */ /* 0x040fe40000410000 */
[C---:B------:R-:W-:Y:S02]  /*6de0*/  FFMA.FTZ R65, R26.reuse, R62, -R65 ;  /* 0x0000003e1a417223 */ /* 0x040fe40000010841 */
        /* <DEDUP_REMOVED lines=8> */
[----:B------:R-:W-:Y:S02]  /*6e70*/  FADD.FTZ R61, -R128, R61 ;  /* 0x0000003d803d7221 */ /* 0x000fe40000010100 */
[C---:B------:R-:W-:Y:S02]  /*6e80*/  FFMA.FTZ R65, R28.reuse, R63, R62 ;  /* 0x0000003f1c417223 */ /* 0x040fe4000001003e */
[CC--:B------:R-:W-:Y:S02]  /*6e90*/  FMUL.FTZ R62, R27.reuse, -R60.reuse ;  /* 0x8000003c1b3e7220 */ /* 0x0c0fe40000410000 */
[-C--:B------:R-:W-:Y:S02]  /*6ea0*/  FMUL.FTZ R63, R27, -R61.reuse ;  /* 0x8000003d1b3f7220 */ /* 0x080fe40000410000 */
[C---:B------:R-:W-:Y:S02]  /*6eb0*/  FFMA.FTZ R61, R28.reuse, R61, R62 ;  /* 0x0000003d1c3d7223 */ /* 0x040fe4000001003e */
[----:B------:R-:W-:-:S02]  /*6ec0*/  FFMA.FTZ R60, R28, R60, -R63 ;  /* 0x0000003c1c3c7223 */ /* 0x000fc4000001083f */
[----:B------:R-:W-:Y:S02]  /*6ed0*/  FADD.FTZ R61, -R126, R61 ;  /* 0x0000003d7e3d7221 */ /* 0x000fe40000010100 */
[----:B------:R-:W-:Y:S02]  /*6ee0*/  FADD.FTZ R60, R125, R60 ;  /* 0x0000003c7d3c7221 */ /* 0x000fe40000010000 */
[----:B0-----:R-:W-:Y:S02]  /*6ef0*/  FMUL.FTZ R70, R77, R68 ;  /* 0x000000444d467220 */ /* 0x001fe40000410000 */
[C---:B------:R-:W-:Y:S02]  /*6f00*/  FMUL.FTZ R63, R29.reuse, -R61 ;  /* 0x8000003d1d3f7220 */ /* 0x040fe40000410000 */
[----:B------:R-:W-:Y:S02]  /*6f10*/  FMUL.FTZ R62, R29, -R60 ;  /* 0x8000003c1d3e7220 */ /* 0x000fe40000410000 */
[----:B------:R-:W-:-:S02]  /*6f20*/  FMUL.FTZ R77, R77, R69 ;  /* 0x000000454d4d7220 */ /* 0x000fc40000410000 */
[----:B------:R-:W-:Y:S02]  /*6f30*/  FFMA.FTZ R70, R76, R69, R70 ;  /* 0x000000454c467223 */ /* 0x000fe40000010046 */
[C---:B------:R-:W-:Y:S01]  /*6f40*/  FFMA.FTZ R66, R30.reuse, R60, -R63 ;  /* 0x0000003c1e427223 */ /* 0x040fe2000001083f */
[----:B------:R-:W-:Y:S01]  /*6f50*/  MOV R60, UR13 ;  /* 0x0000000d003c7c02 */ /* 0x000fe20008000f00 */
[----:B------:R-:W-:Y:S02]  /*6f60*/  FFMA.FTZ R67, R30, R61, R62 ;  /* 0x0000003d1e437223 */ /* 0x000fe4000001003e */
[----:B------:R-:W-:Y:S01]  /*6f70*/  FMUL.FTZ R61, R29, -R65 ;  /* 0x800000411d3d7220 */ /* 0x000fe20000410000 */
[----:B------:R-:W-:Y:S01]  /*6f80*/  ISETP.GE.OR P0, PT, R60, c[0x0][0x174], P0 ;  /* 0x00005d003c007a0c */ /* 0x000fe20000706670 */
[----:B------:R-:W-:Y:S01]  /*6f90*/  FFMA.FTZ R77, R76, R68, -R77 ;  /* 0x000000444c4d7223 */ /* 0x000fe2000001084d */
[----:B------:R-:W-:Y:S01]  /*6fa0*/  CS2R R62, SRZ ;  /* 0x00000000003e7805 */ /* 0x000fe2000001ff00 */
[----:B------:R-:W-:-:S02]  /*6fb0*/  FADD.FTZ R213, R79, R70 ;  /* 0x000000464fd57221 */ /* 0x000fc40000010000 */
[CC--:B------:R-:W-:Y:S02]  /*6fc0*/  FMUL.FTZ R60, R29.reuse, -R64.reuse ;  /* 0x800000401d3c7220 */ /* 0x0c0fe40000410000 */
[----:B------:R-:W-:Y:S01]  /*6fd0*/  FFMA.FTZ R64, R30, R64, -R61 ;  /* 0x000000401e407223 */ /* 0x000fe2000001083d */
[----:B------:R-:W-:Y:S01]  /*6fe0*/  HFMA2.MMA R61, -RZ, RZ, 0, 0 ;  /* 0x00000000ff3d7435 */ /* 0x000fe200000001ff */
[----:B------:R-:W-:Y:S02]  /*6ff0*/  FADD.FTZ R214, R78, R77 ;  /* 0x0000004d4ed67221 */ /* 0x000fe40000010000 */
[----:B------:R-:W-:Y:S02]  /*7000*/  FMUL.FTZ R69, R29, R213 ;  /* 0x000000d51d457220 */ /* 0x000fe40000410000 */
[C---:B------:R-:W-:Y:S01]  /*7010*/  FFMA.FTZ R65, R30.reuse, R65, R60 ;  /* 0x000000411e417223 */ /* 0x040fe2000001003c */
[----:B------:R-:W-:Y:S01]  /*7020*/  MOV R60, 0x3f800000 ;  /* 0x3f800000003c7802 */ /* 0x000fe20000000f00 */
[----:B------:R-:W-:-:S02]  /*7030*/  FFMA.FTZ R68, R30, R214, -R69 ;  /* 0x000000d61e447223 */ /* 0x000fc40000010845 */
[----:B------:R-:W-:Y:S02]  /*7040*/  FADD.FTZ R67, -R124, R67 ;  /* 0x000000437c437221 */ /* 0x000fe40000010100 */
[----:B------:R-:W-:Y:S01]  /*7050*/  FADD.FTZ R66, R123, R66 ;  /* 0x000000427b427221 */ /* 0x000fe20000010000 */
[----:B------:R-:W0:Y:S01]  /*7060*/  @!P0 LDS.128 R60, [UR11+0x13080] ;  /* 0x0130800bff3c8984 */ /* 0x000e220008000c00 */
[----:B------:R-:W-:Y:S01]  /*7070*/  FADD.FTZ R169, R169, R68 ;  /* 0x00000044a9a97221 */ /* 0x000fe20000010000 */
[----:B------:R-:W-:Y:S01]  /*7080*/  ISETP.GT.U32.AND P0, PT, R122, 0x1f, PT ;  /* 0x0000001f7a00780c */ /* 0x000fe20003f04070 */
[----:B------:R-:W-:Y:S01]  /*7090*/  FMUL.FTZ R68, R29, R214 ;  /* 0x000000d61d447220 */ /* 0x000fe20000410000 */
[----:B------:R1:W-:Y:S03]  /*70a0*/  STS.128 [R233.X16+0x11280], R64 ;  /* 0x01128040e9007388 */ /* 0x0003e6000000cc00 */
[----:B-1----:R-:W-:-:S04]  /*70b0*/  FFMA.FTZ R65, R30, R213, R68 ;  /* 0x000000d51e417223 */ /* 0x002fc80000010044 */
        /* <DEDUP_REMOVED lines=91> */
[C---:B0-----:R-:W-:Y:S02]  /*7670*/  FMUL.FTZ R72, R65.reuse, R70 ;  /* 0x0000004641487220 */ /* 0x041fe40000410000 */
[-C--:B------:R-:W-:Y:S02]  /*7680*/  FMUL.FTZ R73, R65, R71.reuse ;  /* 0x0000004741497220 */ /* 0x080fe40000410000 */
[----:B------:R-:W-:-:S02]  /*7690*/  FFMA.FTZ R72, R64, R71, R72 ;  /* 0x0000004740487223 */ /* 0x000fc40000010048 */
[CC--:B------:R-:W-:Y:S02]  /*76a0*/  FMUL.FTZ R71, R65.reuse, R69.reuse ;  /* 0x0000004541477220 */ /* 0x0c0fe40000410000 */
[-C--:B------:R-:W-:Y:S02]  /*76b0*/  FMUL.FTZ R65, R65, R68.reuse ;  /* 0x0000004441417220 */ /* 0x080fe40000410000 */
[C---:B------:R-:W-:Y:S02]  /*76c0*/  FFMA.FTZ R68, R64.reuse, R68, -R71 ;  /* 0x0000004440447223 */ /* 0x040fe40000010847 */
[C---:B------:R-:W-:Y:S02]  /*76d0*/  FFMA.FTZ R71, R64.reuse, R70, -R73 ;  /* 0x0000004640477223 */ /* 0x040fe40000010849 */
[----:B------:R-:W-:Y:S02]  /*76e0*/  FADD.FTZ R67, R67, R72 ;  /* 0x0000004843437221 */ /* 0x000fe40000010000 */
[----:B------:R-:W0:Y:S01]  /*76f0*/  LDS.128 R72, [R234+0x11290] ;  /* 0x01129000ea487984 */ /* 0x000e220000000c00 */
[----:B------:R-:W-:-:S02]  /*7700*/  FFMA.FTZ R69, R64, R69, R65 ;  /* 0x0000004540457223 */ /* 0x000fc40000010041 */
[----:B------:R-:W-:Y:S02]  /*7710*/  FADD.FTZ R66, R66, R71 ;  /* 0x0000004742427221 */ /* 0x000fe40000010000 */
[C---:B0-----:R-:W-:Y:S02]  /*7720*/  FMUL.FTZ R65, R73.reuse, R67 ;  /* 0x0000004349417220 */ /* 0x041fe40000410000 */
[C---:B------:R-:W-:Y:S02]  /*7730*/  FMUL.FTZ R71, R73.reuse, R69 ;  /* 0x0000004549477220 */ /* 0x040fe40000410000 */
[-C--:B------:R-:W-:Y:S02]  /*7740*/  FFMA.FTZ R65, R72, R66.reuse, -R65 ;  /* 0x0000004248417223 */ /* 0x080fe40000010841 */
[----:B------:R-:W-:Y:S02]  /*7750*/  FMUL.FTZ R66, R73, R66 ;  /* 0x0000004249427220 */ /* 0x000fe40000410000 */
[----:B------:R-:W-:-:S02]  /*7760*/  FADD.FTZ R74, R74, R65 ;  /* 0x000000414a4a7221 */ /* 0x000fc40000010000 */
[C---:B------:R-:W-:Y:S02]  /*7770*/  FFMA.FTZ R70, R72.reuse, R67, R66 ;  /* 0x0000004348467223 */ /* 0x040fe40000010042 */
[----:B------:R-:W0:Y:S01]  /*7780*/  LDS.128 R64, [R234+0x11280] ;  /* 0x01128000ea407984 */ /* 0x000e220000000c00 */
[-C--:B------:R-:W-:Y:S02]  /*7790*/  FMUL.FTZ R73, R73, R68.reuse ;  /* 0x0000004449497220 */ /* 0x080fe40000410000 */
[----:B------:R-:W-:Y:S02]  /*77a0*/  FADD.FTZ R75, R75, R70 ;  /* 0x000000464b4b7221 */ /* 0x000fe40000010000 */
[C---:B------:R-:W-:Y:S02]  /*77b0*/  FFMA.FTZ R68, R72.reuse, R68, -R71 ;  /* 0x0000004448447223 */ /* 0x040fe40000010847 */
[----:B------:R-:W-:Y:S02]  /*77c0*/  FFMA.FTZ R69, R72, R69, R73 ;  /* 0x0000004548457223 */ /* 0x000fe40000010049 */
[----:B0-----:R-:W-:-:S02]  /*77d0*/  FMUL.FTZ R71, R65, R75 ;  /* 0x0000004b41477220 */ /* 0x001fc40000410000 */
[CC--:B------:R-:W-:Y:S02]  /*77e0*/  FMUL.FTZ R70, R65.reuse, R74.reuse ;  /* 0x0000004a41467220 */ /* 0x0c0fe40000410000 */
[C---:B------:R-:W-:Y:S02]  /*77f0*/  FFMA.FTZ R73, R64.reuse, R74, -R71 ;  /* 0x0000004a40497223 */ /* 0x040fe40000010847 */
[C---:B------:R-:W-:Y:S02]  /*7800*/  FMUL.FTZ R71, R65.reuse, R69 ;  /* 0x0000004541477220 */ /* 0x040fe40000410000 */
[----:B------:R-:W-:Y:S02]  /*7810*/  FFMA.FTZ R70, R64, R75, R70 ;  /* 0x0000004b40467223 */ /* 0x000fe40000010046 */
[----:B------:R-:W-:Y:S02]  /*7820*/  FMUL.FTZ R65, R65, R68 ;  /* 0x0000004441417220 */ /* 0x000fe40000410000 */
[----:B------:R-:W-:-:S02]  /*7830*/  FADD.FTZ R70, R67, R70 ;  /* 0x0000004643467221 */ /* 0x000fc40000010000 */
[C---:B------:R-:W-:Y:S02]  /*7840*/  FFMA.FTZ R69, R64.reuse, R69, R65 ;  /* 0x0000004540457223 */ /* 0x040fe40000010041 */
[----:B------:R-:W-:Y:S01]  /*7850*/  FFMA.FTZ R71, R64, R68, -R71 ;  /* 0x0000004440477223 */ /* 0x000fe20000010847 */
[----:B------:R-:W-:Y:S01]  /*7860*/  MOV R72, R70 ;  /* 0x0000004600487202 */ /* 0x000fe20000000f00 */
[----:B------:R-:W-:Y:S01]  /*7870*/  FADD.FTZ R68, R66, R73 ;  /* 0x0000004942447221 */ /* 0x000fe20000010000 */
[----:B------:R-:W-:Y:S01]  /*7880*/  MOV R74, R69 ;  /* 0x00000045004a7202 */ /* 0x000fe20000000f00 */
[----:B------:R-:W-:Y:S05]  /*7890*/  BRA.DIV ~URZ, `(.L_x_1507) ;  /* 0x000077f27f007947 */ /* 0x000fea000b800000 */
[----:B------:R0:W1:Y:S02]  /*78a0*/  SHFL.DOWN PT, R67, R71, 0x1, 0x1f ;  /* 0x08201f0047437f89 */ /* 0x00006400000e0000 */
.L_x_1609:
[----:B------:R-:W-:Y:S05]  /*78b0*/  BRA.DIV ~URZ, `(.L_x_1508) ;  /* 0x000078527f007947 */ /* 0x000fea000b800000 */
[----:B------:R-:W2:Y:S04]  /*78c0*/  SHFL.DOWN PT, R69, R69, 0x1, 0x1f ;  /* 0x08201f0045457f89 */ /* 0x000ea800000e0000 */
[----:B------:R3:W4:Y:S04]  /*78d0*/  SHFL.DOWN PT, R73, R68, 0x1, 0x1f ;  /* 0x08201f0044497f89 */ /* 0x00072800000e0000 */
[----:B------:R3:W0:Y:S02]  /*78e0*/  SHFL.DOWN PT, R66, R70, 0x1, 0x1f ;  /* 0x08201f0046427f89 */ /* 0x00062400000e0000 */
.L_x_1610:
        /* <DEDUP_REMOVED lines=13> */
.L_x_1510:
[----:B------:R-:W-:Y:S05]  /*79c0*/  BSYNC B1 ;  /* 0x0000000000017941 */ /* 0x000fea0003800000 */
.L_x_1509:
[----:B------:R-:W-:Y:S01]  /*79d0*/  ISETP.GT.U32.AND P0, PT, R236, 0x1d, PT ;  /* 0x0000001dec00780c */ /* 0x000fe20003f04070 */
[----:B------:R-:W-:Y:S05]  /*79e0*/  BRA.DIV ~URZ, `(.L_x_1511) ;  /* 0x000078727f007947 */ /* 0x000fea000b800000 */
[----:B-1----:R1:W3:Y:S04]  /*79f0*/  SHFL.DOWN PT, R67, R71, 0x2, 0x1f ;  /* 0x08401f0047437f89 */ /* 0x0022e800000e0000 */
[----:B--2---:R1:W2:Y:S04]  /*7a00*/  SHFL.DOWN PT, R69, R74, 0x2, 0x1f ;  /* 0x08401f004a457f89 */ /* 0x0042a800000e0000 */
[----:B---3--:R1:W3:Y:S04]  /*7a10*/  SHFL.DOWN PT, R70, R68, 0x2, 0x1f ;  /* 0x08401f0044467f89 */ /* 0x0082e800000e0000 */
[----:B0-----:R1:W0:Y:S02]  /*7a20*/  SHFL.DOWN PT, R66, R72, 0x2, 0x1f ;  /* 0x08401f0048427f89 */ /* 0x00122400000e0000 */
.L_x_1611:
        /* <DEDUP_REMOVED lines=13> */
.L_x_1513:
[----:B------:R-:W-:Y:S05]  /*7b00*/  BSYNC B1 ;  /* 0x0000000000017941 */ /* 0x000fea0003800000 */
.L_x_1512:
[----:B------:R-:W-:Y:S01]  /*7b10*/  ISETP.GT.U32.AND P0, PT, R236, 0x1b, PT ;  /* 0x0000001bec00780c */ /* 0x000fe20003f04070 */
[----:B------:R-:W-:Y:S10]  /*7b20*/  BRA.DIV ~URZ, `(.L_x_1514) ;  /* 0x000078f27f007947 */ /* 0x000ff4000b800000 */
[----:B------:R1:W4:Y:S02]  /*7b30*/  SHFL.DOWN PT, R67, R71, 0x4, 0x1f ;  /* 0x08801f0047437f89 */ /* 0x00032400000e0000 */
.L_x_1612:
[----:B------:R-:W-:Y:S05]  /*7b40*/  BRA.DIV ~URZ, `(.L_x_1515) ;  /* 0x000079527f007947 */ /* 0x000fea000b800000 */
[----:B--2---:R2:W1:Y:S04]  /*7b50*/  SHFL.DOWN PT, R69, R74, 0x4, 0x1f ;  /* 0x08801f004a457f89 */ /* 0x00446800000e0000 */
[----:B---3--:R2:W3:Y:S04]  /*7b60*/  SHFL.DOWN PT, R70, R68, 0x4, 0x1f ;  /* 0x08801f0044467f89 */ /* 0x0084e800000e0000 */
[----:B0-----:R2:W0:Y:S02]  /*7b70*/  SHFL.DOWN PT, R66, R72, 0x4, 0x1f ;  /* 0x08801f0048427f89 */ /* 0x00142400000e0000 */
.L_x_1613:
        /* <DEDUP_REMOVED lines=13> */
.L_x_1517:
[----:B------:R-:W-:Y:S05]  /*7c50*/  BSYNC B1 ;  /* 0x0000000000017941 */ /* 0x000fea0003800000 */
.L_x_1516:
[----:B------:R-:W-:Y:S01]  /*7c60*/  ISETP.GT.U32.AND P0, PT, R236, 0x17, PT ;  /* 0x00000017ec00780c */ /* 0x000fe20003f04070 */
[----:B------:R-:W-:Y:S05]  /*7c70*/  BRA.DIV ~URZ, `(.L_x_1518) ;  /* 0x000079727f007947 */ /* 0x000fea000b800000 */
[----:B----4-:R4:W2:Y:S04]  /*7c80*/  SHFL.DOWN PT, R67, R71, 0x8, 0x1f ;  /* 0x09001f0047437f89 */ /* 0x0108a800000e0000 */
[----:B-1----:R4:W1:Y:S04]  /*7c90*/  SHFL.DOWN PT, R69, R74, 0x8, 0x1f ;  /* 0x09001f004a457f89 */ /* 0x00286800000e0000 */
[----:B---3--:R4:W3:Y:S04]  /*7ca0*/  SHFL.DOWN PT, R70, R68, 0x8, 0x1f ;  /* 0x09001f0044467f89 */ /* 0x0088e800000e0000 */
[----:B0-----:R4:W0:Y:S02]  /*7cb0*/  SHFL.DOWN PT, R66, R72, 0x8, 0x1f ;  /* 0x09001f0048427f89 */ /* 0x00182400000e0000 */
.L_x_1614:
        /* <DEDUP_REMOVED lines=13> */
.L_x_1520:
[----:B------:R-:W-:Y:S05]  /*7d90*/  BSYNC B1 ;  /* 0x0000000000017941 */ /* 0x000fea0003800000 */
.L_x_1519:
[----:B------:R-:W-:Y:S01]  /*7da0*/  ISETP.GT.U32.AND P0, PT, R236, 0xf, PT ;  /* 0x0000000fec00780c */ /* 0x000fe20003f04070 */
[----:B------:R-:W-:Y:S10]  /*7db0*/  BRA.DIV ~URZ, `(.L_x_1521) ;  /* 0x000079f27f007947 */ /* 0x000ff4000b800000 */
[----:B--2---:R2:W4:Y:S02]  /*7dc0*/  SHFL.DOWN PT, R67, R71, 0x10, 0x1f ;  /* 0x0a001f0047437f89 */ /* 0x00452400000e0000 */
.L_x_1615:
[----:B------:R-:W-:Y:S05]  /*7dd0*/  BRA.DIV ~URZ, `(.L_x_1522) ;  /* 0x00007a527f007947 */ /* 0x000fea000b800000 */
[----:B-1----:R1:W2:Y:S04]  /*7de0*/  SHFL.DOWN PT, R69, R74, 0x10, 0x1f ;  /* 0x0a001f004a457f89 */ /* 0x0022a800000e0000 */
[----:B---3--:R1:W3:Y:S04]  /*7df0*/  SHFL.DOWN PT, R70, R68, 0x10, 0x1f ;  /* 0x0a001f0044467f89 */ /* 0x0082e800000e0000 */
[----:B0-----:R1:W0:Y:S02]  /*7e00*/  SHFL.DOWN PT, R66, R72, 0x10, 0x1f ;  /* 0x0a001f0048427f89 */ /* 0x00122400000e0000 */
.L_x_1616:
        /* <DEDUP_REMOVED lines=13> */
.L_x_1524:
[----:B------:R-:W-:Y:S05]  /*7ee0*/  BSYNC B1 ;  /* 0x0000000000017941 */ /* 0x000fea0003800000 */
.L_x_1523:
        /* <DEDUP_REMOVED lines=20> */
.L_x_1617:
        /* <DEDUP_REMOVED lines=21> */
.L_x_1527:
[----:B------:R-:W-:Y:S05]  /*8180*/  BSYNC B1 ;  /* 0x0000000000017941 */ /* 0x000fea0003800000 */
.L_x_1526:
[----:B------:R-:W0:Y:S04]  /*8190*/  LDS.128 R72, [R234+0x112b0] ;  /* 0x0112b000ea487984 */ /* 0x000e280000000c00 */
[----:B------:R-:W-:Y:S01]  /*81a0*/  STS.128 [R234+0x112b0], R64 ;  /* 0x0112b040ea007388 */ /* 0x000fe20000000c00 */
[----:B0-----:R-:W-:-:S02]  /*81b0*/  FMUL.FTZ R71, R73, R67 ;  /* 0x0000004349477220 */ /* 0x001fc40000410000 */
[C---:B---3--:R-:W-:Y:S02]  /*81c0*/  FMUL.FTZ R68, R73.reuse, R66 ;  /* 0x0000004249447220 */ /* 0x048fe40000410000 */
[C---:B------:R-:W-:Y:S02]  /*81d0*/  FMUL.FTZ R69, R73.reuse, R65 ;  /* 0x0000004149457220 */ /* 0x040fe40000410000 */
[----:B------:R-:W-:Y:S02]  /*81e0*/  FMUL.FTZ R73, R73, R64 ;  /* 0x0000004049497220 */ /* 0x000fe40000410000 */
[C---:B------:R-:W-:Y:S02]  /*81f0*/  FFMA.FTZ R71, R72.reuse, R66, -R71 ;  /* 0x0000004248477223 */ /* 0x040fe40000010847 */
[C---:B------:R-:W-:Y:S02]  /*8200*/  FFMA.FTZ R76, R72.reuse, R67, R68 ;  /* 0x00000043484c7223 */ /* 0x040fe40000010044 */
[----:B------:R-:W-:-:S02]  /*8210*/  FFMA.FTZ R68, R72, R64, -R69 ;  /* 0x0000004048447223 */ /* 0x000fc40000010845 */
        /* <DEDUP_REMOVED lines=28> */
.L_x_1506:
[----:B0-----:R-:W-:Y:S05]  /*83e0*/  BSYNC B0 ;  /* 0x0000000000007941 */ /* 0x001fea0003800000 */
.L_x_1505:
[----:B------:R-:W-:Y:S01]  /*83f0*/  WARPSYNC 0xffffffff ;  /* 0xffffffff00007948 */ /* 0x000fe20003800000 */
[----:B------:R-:W-:Y:S02]  /*8400*/  ISETP.NE.AND P0, PT, R122, RZ, PT ;  /* 0x000000ff7a00720c */ /* 0x000fe40003f05270 */
[----:B------:R-:W-:Y:S01]  /*8410*/  BAR.SYNC.DEFER_BLOCKING 0x0 ;  /* 0x0000000000007b1d */ /* 0x000fe20000010000 */
[----:B-1----:R-:W-:Y:S02]  /*8420*/  FADD.FTZ R70, R155, UR8 ;  /* 0x000000089b467e21 */ /* 0x002fe40008010000 */
[----:B------:R-:W-:Y:S02]  /*8430*/  FADD.FTZ R69, R156, UR8 ;  /* 0x000000089c457e21 */ /* 0x000fe40008010000 */
[----:B------:R-:W-:Y:S01]  /*8440*/  FADD.FTZ R71, R160, UR8 ;  /* 0x00000008a0477e21 */ /* 0x000fe20008010000 */
[----:B------:R-:W-:Y:S01]  /*8450*/  BSSY B0, `(.L_x_1528) ;  /* 0x00002d3000007945 */ /* 0x000fe20003800000 */
[----:B------:R-:W-:Y:S01]  /*8460*/  FADD.FTZ R73, R162, UR8 ;  /* 0x00000008a2497e21 */ /* 0x000fe20008010000 */
[----:B------:R-:W0:Y:S04]  /*8470*/  LDS.64 R64, [R233.X16+0x11288] ;  /* 0x01128800e9407984 */ /* 0x000e28000000ca00 */
[----:B------:R1:W-:Y:S01]  /*8480*/  @!P0 STS.128 [UR11+0x13080], R60 ;  /* 0x0130803cff008988 */ /* 0x0003e20008000c0b */
[----:B------:R-:W-:-:S02]  /*8490*/  ULDC UR11, c[0x0][0x168] ;  /* 0x00005a00000b7ab9 */ /* 0x000fc40000000800 */
[----:B------:R-:W-:Y:S01]  /*84a0*/  UIADD3 UR11, -UR12, UR11, URZ ;  /* 0x0000000b0c0b7290 */ /* 0x000fe2000fffe13f */
[CC--:B0-----:R-:W-:Y:S02]  /*84b0*/  FMUL.FTZ R66, R64.reuse, -R95.reuse ;  /* 0x8000005f40427220 */ /* 0x0c1fe40000410000 */
[C---:B------:R-:W-:Y:S02]  /*84c0*/  FMUL.FTZ R95, R65.reuse, -R95 ;  /* 0x8000005f415f7220 */ /* 0x040fe40000410000 */
[-C--:B------:R-:W-:Y:S02]  /*84d0*/  FFMA.FTZ R65, R65, R94.reuse, R66 ;  /* 0x0000005e41417223 */ /* 0x080fe40000010042 */
[----:B------:R-:W-:Y:S02]  /*84e0*/  FFMA.FTZ R64, R64, R94, -R95 ;  /* 0x0000005e40407223 */ /* 0x000fe4000001085f */
[----:B------:R-:W-:Y:S02]  /*84f0*/  FADD.FTZ R154, -R154, R65 ;  /* 0x000000419a9a7221 */ /* 0x000fe40000010100 */
[----:B------:R-:W-:-:S02]  /*8500*/  FADD.FTZ R66, R101, UR8 ;  /* 0x0000000865427e21 */ /* 0x000fc40008010000 */
[----:B------:R-:W-:Y:S02]  /*8510*/  FADD.FTZ R153, R153, R64 ;  /* 0x0000004099997221 */ /* 0x000fe40000010000 */
[C---:B------:R-:W-:Y:S02]  /*8520*/  FMUL.FTZ R65, R0.reuse, -R154 ;  /* 0x8000009a00417220 */ /* 0x040fe40000410000 */
[----:B------:R-:W-:Y:S02]  /*8530*/  FMUL.FTZ R64, R103, R66 ;  /* 0x0000004267407220 */ /* 0x000fe40000410000 */
[-C--:B------:R-:W-:Y:S02]  /*8540*/  FMUL.FTZ R67, R0, -R153.reuse ;  /* 0x8000009900437220 */ /* 0x080fe40000410000 */
[----:B------:R-:W-:Y:S02]  /*8550*/  FFMA.FTZ R0, R2, R153, -R65 ;  /* 0x0000009902007223 */ /* 0x000fe40000010841 */
[----:B-1----:R-:W-:-:S02]  /*8560*/  FMUL.FTZ R61, R31, R154 ;  /* 0x0000009a1f3d7220 */ /* 0x002fc40000410000 */
[----:B------:R-:W-:Y:S02]  /*8570*/  FFMA.FTZ R62, R31, -R64, R198 ;  /* 0x800000401f3e7223 */ /* 0x000fe400000100c6 */
[----:B------:R-:W-:Y:S02]  /*8580*/  FMUL.FTZ R31, R153, UR36 ;  /* 0x00000024991f7c20 */ /* 0x000fe40008410000 */
[----:B------:R-:W-:Y:S02]  /*8590*/  FADD.FTZ R151, R151, R0 ;  /* 0x0000000097977221 */ /* 0x000fe40000010000 */
[C---:B------:R-:W-:Y:S02]  /*85a0*/  FMUL.FTZ R0, R154.reuse, UR36 ;  /* 0x000000249a007c20 */ /* 0x040fe40008410000 */
[----:B------:R-:W-:Y:S02]  /*85b0*/  FFMA.FTZ R63, R154, UR35, -R31 ;  /* 0x000000239a3f7c23 */ /* 0x000fe4000801081f */
[----:B------:R-:W-:-:S02]  /*85c0*/  FFMA.FTZ R67, R2, R154, R67 ;  /* 0x0000009a02437223 */ /* 0x000fc40000010043 */
[C---:B------:R-:W-:Y:S02]  /*85d0*/  FFMA.FTZ R2, R32.reuse, -R64, R197 ;  /* 0x8000004020027223 */ /* 0x040fe400000100c5 */
[----:B------:R-:W-:Y:S02]  /*85e0*/  FFMA.FTZ R60, R32, R153, R61 ;  /* 0x00000099203c7223 */ /* 0x000fe4000001003d */
[----:B------:R-:W-:Y:S02]  /*85f0*/  FMUL.FTZ R31, R66, R154 ;  /* 0x0000009a421f7220 */ /* 0x000fe40000410000 */
[----:B------:R-:W-:Y:S02]  /*8600*/  FFMA.FTZ R61, R153, UR35, R0 ;  /* 0x00000023993d7c23 */ /* 0x000fe40008010000 */
[----:B------:R-:W-:Y:S02]  /*8610*/  FMUL.FTZ R63, R62, R63 ;  /* 0x0000003f3e3f7220 */ /* 0x000fe40000410000 */
[----:B------:R-:W-:-:S02]  /*8620*/  FMUL.FTZ R32, R66, R153 ;  /* 0x0000009942207220 */ /* 0x000fc40000410000 */
[----:B------:R-:W-:Y:S02]  /*8630*/  FADD.FTZ R152, -R152, R67 ;  /* 0x0000004398987221 */ /* 0x000fe40000010100 */
[----:B------:R-:W-:Y:S02]  /*8640*/  FMUL.FTZ R67, R62, R31 ;  /* 0x0000001f3e437220 */ /* 0x000fe40000410000 */
[----:B------:R-:W-:Y:S02]  /*8650*/  FFMA.FTZ R65, R2, R61, R63 ;  /* 0x0000003d02417223 */ /* 0x000fe4000001003f */
[----:B------:R-:W-:Y:S02]  /*8660*/  FMUL.FTZ R62, R62, R32 ;  /* 0x000000203e3e7220 */ /* 0x000fe40000410000 */
[----:B------:R-:W-:Y:S02]  /*8670*/  FADD.FTZ R63, R102, UR8 ;  /* 0x00000008663f7e21 */ /* 0x000fe40008010000 */
[----:B------:R-:W-:-:S02]  /*8680*/  FMUL.FTZ R61, R3, -R152 ;  /* 0x80000098033d7220 */ /* 0x000fc40000410000 */
[C---:B------:R-:W-:Y:S02]  /*8690*/  FFMA.FTZ R0, R2.reuse, R32, R67 ;  /* 0x0000002002007223 */ /* 0x040fe40000010043 */
[----:B------:R-:W-:Y:S02]  /*86a0*/  FMUL.FTZ R3, R3, -R151 ;  /* 0x8000009703037220 */ /* 0x000fe40000410000 */
[----:B------:R-:W-:Y:S02]  /*86b0*/  FFMA.FTZ R2, R2, R31, -R62 ;  /* 0x0000001f02027223 */ /* 0x000fe4000001083e */
[----:B------:R-:W-:Y:S02]  /*86c0*/  FMUL.FTZ R64, R104, R63 ;  /* 0x0000003f68407220 */ /* 0x000fe40000410000 */
[----:B------:R-:W-:Y:S02]  /*86d0*/  FFMA.FTZ R62, R4, R151, -R61 ;  /* 0x00000097043e7223 */ /* 0x000fe4000001083d */
[----:B------:R-:W-:-:S02]  /*86e0*/  FMUL.FTZ R61, R33, R152 ;  /* 0x00000098213d7220 */ /* 0x000fc40000410000 */
[----:B------:R-:W-:Y:S02]  /*86f0*/  FFMA.FTZ R3, R4, R152, R3 ;  /* 0x0000009804037223 */ /* 0x000fe40000010003 */
[-C--:B------:R-:W-:Y:S02]  /*8700*/  FFMA.FTZ R4, R33, -R64.reuse, R195 ;  /* 0x8000004021047223 */ /* 0x080fe400000100c3 */
[C---:B------:R-:W-:Y:S02]  /*8710*/  FFMA.FTZ R64, R34.reuse, -R64, R196 ;  /* 0x8000004022407223 */ /* 0x040fe400000100c4 */
[----:B------:R-:W-:Y:S02]  /*8720*/  FFMA.FTZ R61, R34, R151, R61 ;  /* 0x00000097223d7223 */ /* 0x000fe4000001003d */
[----:B------:R-:W-:Y:S02]  /*8730*/  FMUL.FTZ R33, R151, UR36 ;  /* 0x0000002497217c20 */ /* 0x000fe40008410000 */
[----:B------:R-:W-:-:S02]  /*8740*/  FMUL.FTZ R34, R152, UR36 ;  /* 0x0000002498227c20 */ /* 0x000fc40008410000 */
[----:B------:R-:W-:Y:S02]  /*8750*/  FADD.FTZ R150, -R150, R3 ;  /* 0x0000000396967221 */ /* 0x000fe40000010100 */
[----:B------:R-:W-:Y:S02]  /*8760*/  FFMA.FTZ R67, R103, R60, R65 ;  /* 0x0000003c67437223 */ /* 0x000fe40000010041 */
[----:B------:R-:W-:Y:S02]  /*8770*/  FFMA.FTZ R3, R152, UR35, -R33 ;  /* 0x0000002398037c23 */ /* 0x000fe40008010821 */
[----:B------:R-:W-:Y:S02]  /*8780*/  FMUL.FTZ R33, R63, R152 ;  /* 0x000000983f217220 */ /* 0x000fe40000410000 */
[----:B------:R-:W-:Y:S02]  /*8790*/  FFMA.FTZ R65, R151, UR35, R34 ;  /* 0x0000002397417c23 */ /* 0x000fe40008010022 */
[----:B------:R-:W-:-:S02]  /*87a0*/  FMUL.FTZ R34, R63, R151 ;  /* 0x000000973f227220 */ /* 0x000fc40000410000 */
[----:B------:R-:W-:Y:S02]  /*87b0*/  FFMA.FTZ R217, R66, R60, R217 ;  /* 0x0000003c42d97223 */ /* 0x000fe400000100d9 */
[----:B------:R-:W-:Y:S02]  /*87c0*/  FFMA.FTZ R218, R63, R61, R218 ;  /* 0x0000003d3fda7223 */ /* 0x000fe400000100da */
[C---:B------:R-:W-:Y:S02]  /*87d0*/  FMUL.FTZ R63, R4.reuse, R33 ;  /* 0x00000021043f7220 */ /* 0x040fe40000410000 */
[C---:B------:R-:W-:Y:S02]  /*87e0*/  FMUL.FTZ R60, R4.reuse, R3 ;  /* 0x00000003043c7220 */ /* 0x040fe40000410000 */
[----:B------:R-:W-:Y:S02]  /*87f0*/  FMUL.FTZ R4, R4, R34 ;  /* 0x0000002204047220 */ /* 0x000fe40000410000 */
[----:B------:R-:W-:-:S02]  /*8800*/  FADD.FTZ R149, R149, R62 ;  /* 0x0000003e95957221 */ /* 0x000fc40000010000 */
[C---:B------:R-:W-:Y:S02]  /*8810*/  FFMA.FTZ R3, R64.reuse, R34, R63 ;  /* 0x0000002240037223 */ /* 0x040fe4000001003f */
[C---:B------:R-:W-:Y:S02]  /*8820*/  FFMA.FTZ R4, R64.reuse, R33, -R4 ;  /* 0x0000002140047223 */ /* 0x040fe40000010804 */
[----:B------:R-:W-:Y:S02]  /*8830*/  FFMA.FTZ R64, R64, R65, R60 ;  /* 0x0000004140407223 */ /* 0x000fe4000001003c */
[C---:B------:R-:W-:Y:S02]  /*8840*/  FMUL.FTZ R60, R5.reuse, -R150 ;  /* 0x80000096053c7220 */ /* 0x040fe40000410000 */
[----:B------:R-:W-:Y:S02]  /*8850*/  FMUL.FTZ R5, R5, -R149 ;  /* 0x8000009505057220 */ /* 0x000fe40000410000 */
[----:B------:R-:W-:-:S02]  /*8860*/  FMUL.FTZ R62, R105, R70 ;  /* 0x00000046693e7220 */ /* 0x000fc40000410000 */
[-C--:B------:R-:W-:Y:S02]  /*8870*/  FMUL.FTZ R63, R35, R150.reuse ;  /* 0x00000096233f7220 */ /* 0x080fe40000410000 */
[----:B------:R-:W-:Y:S02]  /*8880*/  FFMA.FTZ R60, R6, R149, -R60 ;  /* 0x00000095063c7223 */ /* 0x000fe4000001083c */
[----:B------:R-:W-:Y:S02]  /*8890*/  FFMA.FTZ R68, R104, R61, R64 ;  /* 0x0000003d68447223 */ /* 0x000fe40000010040 */
[----:B------:R-:W-:Y:S02]  /*88a0*/  FFMA.FTZ R5, R6, R150, R5 ;  /* 0x0000009606057223 */ /* 0x000fe40000010005 */
[----:B------:R-:W-:Y:S02]  /*88b0*/  FMUL.FTZ R61, R149, UR36 ;  /* 0x00000024953d7c20 */ /* 0x000fe40008410000 */
[----:B------:R-:W-:-:S02]  /*88c0*/  FADD.FTZ R210, R67, R210 ;  /* 0x000000d243d27221 */ /* 0x000fc40000010000 */
[-C--:B------:R-:W-:Y:S02]  /*88d0*/  FFMA.FTZ R67, R35, -R62.reuse, R193 ;  /* 0x8000003e23437223 */ /* 0x080fe400000100c1 */
[C---:B------:R-:W-:Y:S02]  /*88e0*/  FFMA.FTZ R65, R36.reuse, -R62, R194 ;  /* 0x8000003e24417223 */ /* 0x040fe400000100c2 */
[----:B------:R-:W-:Y:S02]  /*88f0*/  FFMA.FTZ R62, R36, R149, R63 ;  /* 0x00000095243e7223 */ /* 0x000fe4000001003f */
[----:B------:R-:W-:Y:S01]  /*8900*/  FADD.FTZ R35, R147, R60 ;  /* 0x0000003c93237221 */ /* 0x000fe20000010000 */
[----:B------:R-:W-:Y:S01]  /*8910*/  IADD3 R147, R122, 0x200, RZ ;  /* 0x000002007a937810 */ /* 0x000fe20007ffe0ff */
[----:B------:R-:W-:Y:S02]  /*8920*/  FMUL.FTZ R6, R150, UR36 ;  /* 0x0000002496067c20 */ /* 0x000fe40008410000 */
[----:B------:R-:W-:-:S02]  /*8930*/  FADD.FTZ R148, -R148, R5 ;  /* 0x0000000594947221 */ /* 0x000fc40000010100 */
[----:B------:R-:W-:Y:S02]  /*8940*/  FFMA.FTZ R66, R150, UR35, -R61 ;  /* 0x0000002396427c23 */ /* 0x000fe4000801083d */
[C---:B------:R-:W-:Y:S02]  /*8950*/  FMUL.FTZ R36, R70.reuse, R150 ;  /* 0x0000009646247220 */ /* 0x040fe40000410000 */
[----:B------:R-:W-:Y:S02]  /*8960*/  FMUL.FTZ R60, R70, R149 ;  /* 0x00000095463c7220 */ /* 0x000fe40000410000 */
[----:B------:R-:W-:Y:S01]  /*8970*/  FFMA.FTZ R64, R149, UR35, R6 ;  /* 0x0000002395407c23 */ /* 0x000fe20008010006 */
[----:B------:R-:W-:Y:S01]  /*8980*/  LEA.HI.SX32 R149, R122, R122, 0x1b ;  /* 0x0000007a7a957211 */ /* 0x000fe200078fdaff */
[C---:B------:R-:W-:Y:S02]  /*8990*/  FMUL.FTZ R5, R67.reuse, R36 ;  /* 0x0000002443057220 */ /* 0x040fe40000410000 */
[----:B------:R-:W-:-:S02]  /*89a0*/  FMUL.FTZ R66, R67, R66 ;  /* 0x0000004243427220 */ /* 0x000fc40000410000 */
[----:B------:R-:W-:Y:S02]  /*89b0*/  FMUL.FTZ R6, R67, R60 ;  /* 0x0000003c43067220 */ /* 0x000fe40000410000 */
[C---:B------:R-:W-:Y:S02]  /*89c0*/  FMUL.FTZ R61, R7.reuse, -R148 ;  /* 0x80000094073d7220 */ /* 0x040fe40000410000 */
[----:B------:R-:W-:Y:S02]  /*89d0*/  FMUL.FTZ R7, R7, -R35 ;  /* 0x8000002307077220 */ /* 0x000fe40000410000 */
[----:B------:R-:W-:Y:S02]  /*89e0*/  FMUL.FTZ R63, R106, R69 ;  /* 0x000000456a3f7220 */ /* 0x000fe40000410000 */
[C---:B------:R-:W-:Y:S02]  /*89f0*/  FFMA.FTZ R5, R65.reuse, R60, R5 ;  /* 0x0000003c41057223 */ /* 0x040fe40000010005 */
[----:B------:R-:W-:-:S02]  /*8a00*/  FFMA.FTZ R6, R65, R36, -R6 ;  /* 0x0000002441067223 */ /* 0x000fc40000010806 */
[----:B------:R-:W-:Y:S02]  /*8a10*/  FFMA.FTZ R67, R65, R64, R66 ;  /* 0x0000004041437223 */ /* 0x000fe40000010042 */
[CC--:B------:R-:W-:Y:S02]  /*8a20*/  FMUL.FTZ R65, R37.reuse, R148.reuse ;  /* 0x0000009425417220 */ /* 0x0c0fe40000410000 */
[C---:B------:R-:W-:Y:S02]  /*8a30*/  FFMA.FTZ R64, R8.reuse, R35, -R61 ;  /* 0x0000002308407223 */ /* 0x040fe4000001083d */
[----:B------:R-:W-:Y:S02]  /*8a40*/  FFMA.FTZ R7, R8, R148, R7 ;  /* 0x0000009408077223 */ /* 0x000fe40000010007 */
[----:B------:R-:W-:Y:S02]  /*8a50*/  FFMA.FTZ R8, R37, -R63, R191 ;  /* 0x8000003f25087223 */ /* 0x000fe400000100bf */
[----:B------:R-:W-:-:S02]  /*8a60*/  FMUL.FTZ R37, R35, UR36 ;  /* 0x0000002423257c20 */ /* 0x000fc40008410000 */
[C---:B------:R-:W-:Y:S02]  /*8a70*/  FFMA.FTZ R66, R38.reuse, -R63, R192 ;  /* 0x8000003f26427223 */ /* 0x040fe400000100c0 */
[----:B------:R-:W-:Y:S02]  /*8a80*/  FFMA.FTZ R61, R38, R35, R65 ;  /* 0x00000023263d7223 */ /* 0x000fe40000010041 */
[----:B------:R-:W-:Y:S02]  /*8a90*/  FMUL.FTZ R38, R148, UR36 ;  /* 0x0000002494267c20 */ /* 0x000fe40008410000 */
[----:B------:R-:W-:Y:S02]  /*8aa0*/  FADD.FTZ R146, -R146, R7 ;  /* 0x0000000792927221 */ /* 0x000fe40000010100 */
[----:B------:R-:W-:Y:S02]  /*8ab0*/  FFMA.FTZ R7, R148, UR35, -R37 ;  /* 0x0000002394077c23 */ /* 0x000fe40008010825 */
[----:B------:R-:W-:-:S02]  /*8ac0*/  FFMA.FTZ R63, R35, UR35, R38 ;  /* 0x00000023233f7c23 */ /* 0x000fc40008010026 */
[----:B------:R-:W-:Y:S02]  /*8ad0*/  FMUL.FTZ R37, R69, R148 ;  /* 0x0000009445257220 */ /* 0x000fe40000410000 */
[----:B------:R-:W-:Y:S02]  /*8ae0*/  FMUL.FTZ R38, R8, R7 ;  /* 0x0000000708267220 */ /* 0x000fe40000410000 */
[----:B------:R-:W-:Y:S02]  /*8af0*/  FADD.FTZ R145, R145, R64 ;  /* 0x0000004091917221 */ /* 0x000fe40000010000 */
[-C--:B------:R-:W-:Y:S02]  /*8b00*/  FFMA.FTZ R219, R70, R62.reuse, R219 ;  /* 0x0000003e46db7223 */ /* 0x080fe400000100db */
[----:B------:R-:W-:Y:S02]  /*8b10*/  FFMA.FTZ R67, R105, R62, R67 ;  /* 0x0000003e69437223 */ /* 0x000fe40000010043 */
[----:B------:R-:W-:-:S02]  /*8b20*/  FADD.FTZ R209, R68, R209 ;  /* 0x000000d144d17221 */ /* 0x000fc40000010000 */
[----:B------:R-:W-:Y:S02]  /*8b30*/  FMUL.FTZ R35, R69, R35 ;  /* 0x0000002345237220 */ /* 0x000fe40000410000 */
[----:B------:R-:W-:Y:S02]  /*8b40*/  FMUL.FTZ R62, R8, R37 ;  /* 0x00000025083e7220 */ /* 0x000fe40000410000 */
[----:B------:R-:W-:Y:S02]  /*8b50*/  FFMA.FTZ R64, R66, R63, R38 ;  /* 0x0000003f42407223 */ /* 0x000fe40000010026 */
[----:B------:R-:W-:Y:S02]  /*8b60*/  FADD.FTZ R68, R157, UR8 ;  /* 0x000000089d447e21 */ /* 0x000fe40008010000 */
[C---:B------:R-:W-:Y:S02]  /*8b70*/  FMUL.FTZ R38, R9.reuse, -R146 ;  /* 0x8000009209267220 */ /* 0x040fe40000410000 */
[----:B------:R-:W-:-:S02]  /*8b80*/  FMUL.FTZ R9, R9, -R145 ;  /* 0x8000009109097220 */ /* 0x000fc40000410000 */
[----:B------:R-:W-:Y:S02]  /*8b90*/  FFMA.FTZ R7, R66, R35, R62 ;  /* 0x0000002342077223 */ /* 0x000fe4000001003e */
[-C--:B------:R-:W-:Y:S02]  /*8ba0*/  FFMA.FTZ R220, R69, R61.reuse, R220 ;  /* 0x0000003d45dc7223 */ /* 0x080fe400000100dc */
[----:B------:R-:W-:Y:S02]  /*8bb0*/  FMUL.FTZ R62, R107, R68 ;  /* 0x000000446b3e7220 */ /* 0x000fe40000410000 */
[----:B------:R-:W-:Y:S02]  /*8bc0*/  FFMA.FTZ R64, R106, R61, R64 ;  /* 0x0000003d6a407223 */ /* 0x000fe40000010040 */
[----:B------:R-:W-:Y:S02]  /*8bd0*/  FFMA.FTZ R9, R10, R146, R9 ;  /* 0x000000920a097223 */ /* 0x000fe40000010009 */
[----:B------:R-:W-:-:S02]  /*8be0*/  FMUL.FTZ R61, R145, UR36 ;  /* 0x00000024913d7c20 */ /* 0x000fc40008410000 */
[----:B------:R-:W-:Y:S02]  /*8bf0*/  FFMA.FTZ R38, R10, R145, -R38 ;  /* 0x000000910a267223 */ /* 0x000fe40000010826 */
[C---:B------:R-:W-:Y:S02]  /*8c00*/  FMUL.FTZ R63, R39.reuse, R146 ;  /* 0x00000092273f7220 */ /* 0x040fe40000410000 */
[-C--:B------:R-:W-:Y:S02]  /*8c10*/  FFMA.FTZ R39, R39, -R62.reuse, R189 ;  /* 0x8000003e27277223 */ /* 0x080fe400000100bd */
[----:B------:R-:W-:Y:S02]  /*8c20*/  FFMA.FTZ R65, R40, -R62, R190 ;  /* 0x8000003e28417223 */ /* 0x000fe400000100be */
[----:B------:R-:W-:Y:S02]  /*8c30*/  FMUL.FTZ R8, R8, R35 ;  /* 0x0000002308087220 */ /* 0x000fe40000410000 */
[----:B------:R-:W-:-:S02]  /*8c40*/  FMUL.FTZ R10, R146, UR36 ;  /* 0x00000024920a7c20 */ /* 0x000fc40008410000 */
[----:B------:R-:W-:Y:S02]  /*8c50*/  FADD.FTZ R144, -R144, R9 ;  /* 0x0000000990907221 */ /* 0x000fe40000010100 */
[----:B------:R-:W-:Y:S02]  /*8c60*/  FFMA.FTZ R62, R146, UR35, -R61 ;  /* 0x00000023923e7c23 */ /* 0x000fe4000801083d */
[----:B------:R-:W-:Y:S02]  /*8c70*/  FADD.FTZ R143, R143, R38 ;  /* 0x000000268f8f7221 */ /* 0x000fe40000010000 */
[----:B------:R-:W-:Y:S02]  /*8c80*/  FFMA.FTZ R8, R66, R37, -R8 ;  /* 0x0000002542087223 */ /* 0x000fe40000010808 */
[----:B------:R-:W-:Y:S02]  /*8c90*/  FFMA.FTZ R10, R145, UR35, R10 ;  /* 0x00000023910a7c23 */ /* 0x000fe4000801000a */
[----:B------:R-:W-:-:S02]  /*8ca0*/  FMUL.FTZ R62, R39, R62 ;  /* 0x0000003e273e7220 */ /* 0x000fc40000410000 */
[C---:B------:R-:W-:Y:S02]  /*8cb0*/  FMUL.FTZ R9, R11.reuse, -R144 ;  /* 0x800000900b097220 */ /* 0x040fe40000410000 */
[----:B------:R-:W-:Y:S02]  /*8cc0*/  FFMA.FTZ R66, R40, R145, R63 ;  /* 0x0000009128427223 */ /* 0x000fe4000001003f */
[----:B------:R-:W-:Y:S02]  /*8cd0*/  FMUL.FTZ R11, R11, -R143 ;  /* 0x8000008f0b0b7220 */ /* 0x000fe40000410000 */
[----:B------:R-:W-:Y:S02]  /*8ce0*/  FMUL.FTZ R40, R68, R146 ;  /* 0x0000009244287220 */ /* 0x000fe40000410000 */
[----:B------:R-:W-:Y:S02]  /*8cf0*/  FADD.FTZ R69, R158, UR8 ;  /* 0x000000089e457e21 */ /* 0x000fe40008010000 */
[----:B------:R-:W-:-:S02]  /*8d00*/  FADD.FTZ R208, R67, R208 ;  /* 0x000000d043d07221 */ /* 0x000fc40000010000 */
[----:B------:R-:W-:Y:S02]  /*8d10*/  FMUL.FTZ R38, R68, R145 ;  /* 0x0000009144267220 */ /* 0x000fe40000410000 */
[----:B------:R-:W-:Y:S02]  /*8d20*/  FFMA.FTZ R67, R65, R10, R62 ;  /* 0x0000000a41437223 */ /* 0x000fe4000001003e */
[C---:B------:R-:W-:Y:S02]  /*8d30*/  FFMA.FTZ R10, R12.reuse, R143, -R9 ;  /* 0x0000008f0c0a7223 */ /* 0x040fe40000010809 */
[----:B------:R-:W-:Y:S02]  /*8d40*/  FFMA.FTZ R11, R12, R144, R11 ;  /* 0x000000900c0b7223 */ /* 0x000fe4000001000b */
[----:B------:R-:W-:Y:S02]  /*8d50*/  FMUL.FTZ R61, R39, R40 ;  /* 0x00000028273d7220 */ /* 0x000fe40000410000 */
[----:B------:R-:W-:-:S02]  /*8d60*/  FMUL.FTZ R62, R108, R69 ;  /* 0x000000456c3e7220 */ /* 0x000fc40000410000 */
[----:B------:R-:W-:Y:S02]  /*8d70*/  FMUL.FTZ R9, R143, UR36 ;  /* 0x000000248f097c20 */ /* 0x000fe40008410000 */
[----:B------:R-:W-:Y:S02]  /*8d80*/  FMUL.FTZ R39, R39, R38 ;  /* 0x0000002627277220 */ /* 0x000fe40000410000 */
[----:B------:R-:W-:Y:S02]  /*8d90*/  FMUL.FTZ R63, R41, R144 ;  /* 0x00000090293f7220 */ /* 0x000fe40000410000 */
[----:B------:R-:W-:Y:S02]  /*8da0*/  FADD.FTZ R207, R64, R207 ;  /* 0x000000cf40cf7221 */ /* 0x000fe40000010000 */
[----:B------:R-:W-:Y:S02]  /*8db0*/  FADD.FTZ R141, R141, R10 ;  /* 0x0000000a8d8d7221 */ /* 0x000fe40000010000 */
[----:B------:R-:W-:-:S02]  /*8dc0*/  FADD.FTZ R142, -R142, R11 ;  /* 0x0000000b8e8e7221 */ /* 0x000fc40000010100 */
[----:B------:R-:W-:Y:S02]  /*8dd0*/  FFMA.FTZ R64, R41, -R62, R187 ;  /* 0x8000003e29407223 */ /* 0x000fe400000100bb */
[C---:B------:R-:W-:Y:S02]  /*8de0*/  FMUL.FTZ R10, R144.reuse, UR36 ;  /* 0x00000024900a7c20 */ /* 0x040fe40008410000 */
[----:B------:R-:W-:Y:S02]  /*8df0*/  FFMA.FTZ R11, R144, UR35, -R9 ;  /* 0x00000023900b7c23 */ /* 0x000fe40008010809 */
[C---:B------:R-:W-:Y:S02]  /*8e00*/  FFMA.FTZ R61, R65.reuse, R38, R61 ;  /* 0x00000026413d7223 */ /* 0x040fe4000001003d */
[----:B------:R-:W-:Y:S02]  /*8e10*/  FFMA.FTZ R39, R65, R40, -R39 ;  /* 0x0000002841277223 */ /* 0x000fe40000010827 */
[----:B------:R-:W-:-:S02]  /*8e20*/  FFMA.FTZ R65, R42, R143, R63 ;  /* 0x0000008f2a417223 */ /* 0x000fc4000001003f */
[C---:B------:R-:W-:Y:S02]  /*8e30*/  FMUL.FTZ R63, R69.reuse, R144 ;  /* 0x00000090453f7220 */ /* 0x040fe40000410000 */
[----:B------:R-:W-:Y:S02]  /*8e40*/  FMUL.FTZ R41, R69, R143 ;  /* 0x0000008f45297220 */ /* 0x000fe40000410000 */
[----:B------:R-:W-:Y:S02]  /*8e50*/  FFMA.FTZ R12, R42, -R62, R188 ;  /* 0x8000003e2a0c7223 */ /* 0x000fe400000100bc */
[----:B------:R-:W-:Y:S01]  /*8e60*/  FFMA.FTZ R9, R143, UR35, R10 ;  /* 0x000000238f097c23 */ /* 0x000fe2000801000a */
[----:B------:R-:W-:Y:S01]  /*8e70*/  IADD3 R143, R122, 0xf80, RZ ;  /* 0x00000f807a8f7810 */ /* 0x000fe20007ffe0ff */
[C---:B------:R-:W-:Y:S02]  /*8e80*/  FMUL.FTZ R11, R64.reuse, R11 ;  /* 0x0000000b400b7220 */ /* 0x040fe40000410000 */
[----:B------:R-:W-:-:S02]  /*8e90*/  FMUL.FTZ R62, R64, R63 ;  /* 0x0000003f403e7220 */ /* 0x000fc40000410000 */
[----:B------:R-:W-:Y:S02]  /*8ea0*/  FMUL.FTZ R42, R64, R41 ;  /* 0x00000029402a7220 */ /* 0x000fe40000410000 */
[----:B------:R-:W-:Y:S02]  /*8eb0*/  FADD.FTZ R70, R159, UR8 ;  /* 0x000000089f467e21 */ /* 0x000fe40008010000 */
[C---:B------:R-:W-:Y:S02]  /*8ec0*/  FFMA.FTZ R64, R12.reuse, R9, R11 ;  /* 0x000000090c407223 */ /* 0x040fe4000001000b */
[----:B------:R-:W-:Y:S02]  /*8ed0*/  FMUL.FTZ R9, R13, -R142 ;  /* 0x8000008e0d097220 */ /* 0x000fe40000410000 */
[C---:B------:R-:W-:Y:S02]  /*8ee0*/  FFMA.FTZ R62, R12.reuse, R41, R62 ;  /* 0x000000290c3e7223 */ /* 0x040fe4000001003e */
[----:B------:R-:W-:-:S02]  /*8ef0*/  FFMA.FTZ R42, R12, R63, -R42 ;  /* 0x0000003f0c2a7223 */ /* 0x000fc4000001082a */
[-C--:B------:R-:W-:Y:S02]  /*8f00*/  FMUL.FTZ R13, R13, -R141.reuse ;  /* 0x8000008d0d0d7220 */ /* 0x080fe40000410000 */
[----:B------:R-:W-:Y:S02]  /*8f10*/  FMUL.FTZ R11, R109, R70 ;  /* 0x000000466d0b7220 */ /* 0x000fe40000410000 */
[----:B------:R-:W-:Y:S02]  /*8f20*/  FMUL.FTZ R12, R43, R142 ;  /* 0x0000008e2b0c7220 */ /* 0x000fe40000410000 */
[----:B------:R-:W-:Y:S02]  /*8f30*/  FFMA.FTZ R10, R14, R141, -R9 ;  /* 0x0000008d0e0a7223 */ /* 0x000fe40000010809 */
[----:B------:R-:W-:Y:S02]  /*8f40*/  FMUL.FTZ R9, R141, UR36 ;  /* 0x000000248d097c20 */ /* 0x000fe40008410000 */
[----:B------:R-:W-:-:S02]  /*8f50*/  FFMA.FTZ R221, R68, R66, R221 ;  /* 0x0000004244dd7223 */ /* 0x000fc400000100dd */
[----:B------:R-:W-:Y:S02]  /*8f60*/  FFMA.FTZ R67, R107, R66, R67 ;  /* 0x000000426b437223 */ /* 0x000fe40000010043 */
[----:B------:R-:W-:Y:S02]  /*8f70*/  FFMA.FTZ R13, R14, R142, R13 ;  /* 0x0000008e0e0d7223 */ /* 0x000fe4000001000d */
[-C--:B------:R-:W-:Y:S02]  /*8f80*/  FFMA.FTZ R43, R43, -R11.reuse, R185 ;  /* 0x8000000b2b2b7223 */ /* 0x080fe400000100b9 */
[C---:B------:R-:W-:Y:S02]  /*8f90*/  FFMA.FTZ R11, R44.reuse, -R11, R186 ;  /* 0x8000000b2c0b7223 */ /* 0x040fe400000100ba */
[----:B------:R-:W-:Y:S02]  /*8fa0*/  FFMA.FTZ R66, R44, R141, R12 ;  /* 0x0000008d2c427223 */ /* 0x000fe4000001000c */
[----:B------:R-:W-:-:S02]  /*8fb0*/  FFMA.FTZ R14, R108, R65, R64 ;  /* 0x000000416c0e7223 */ /* 0x000fc40000010040 */
[----:B------:R-:W-:Y:S01]  /*8fc0*/  FADD.FTZ R68, R139, R10 ;  /* 0x0000000a8b447221 */ /* 0x000fe20000010000 */
[----:B------:R-:W-:Y:S01]  /*8fd0*/  IADD3 R139, R122, 0xe80, RZ ;  /* 0x00000e807a8b7810 */ /* 0x000fe20007ffe0ff */
[C---:B------:R-:W-:Y:S02]  /*8fe0*/  FMUL.FTZ R10, R142.reuse, UR36 ;  /* 0x000000248e0a7c20 */ /* 0x040fe40008410000 */
[----:B------:R-:W-:Y:S02]  /*8ff0*/  FFMA.FTZ R12, R142, UR35, -R9 ;  /* 0x000000238e0c7c23 */ /* 0x000fe40008010809 */
[C---:B------:R-:W-:Y:S02]  /*9000*/  FMUL.FTZ R64, R70.reuse, R142 ;  /* 0x0000008e46407220 */ /* 0x040fe40000410000 */
[----:B------:R-:W-:Y:S02]  /*9010*/  FMUL.FTZ R44, R70, R141 ;  /* 0x0000008d462c7220 */ /* 0x000fe40000410000 */
[----:B------:R-:W-:-:S02]  /*9020*/  FFMA.FTZ R222, R69, R65, R222 ;  /* 0x0000004145de7223 */ /* 0x000fc400000100de */
[----:B------:R-:W-:Y:S01]  /*9030*/  FFMA.FTZ R10, R141, UR35, R10 ;  /* 0x000000238d0a7c23 */ /* 0x000fe2000801000a */
[----:B------:R-:W-:Y:S01]  /*9040*/  IADD3 R141, R122, 0xf00, RZ ;  /* 0x00000f007a8d7810 */ /* 0x000fe20007ffe0ff */
[C---:B------:R-:W-:Y:S02]  /*9050*/  FMUL.FTZ R9, R43.reuse, R64 ;  /* 0x000000402b097220 */ /* 0x040fe40000410000 */
[C---:B------:R-:W-:Y:S02]  /*9060*/  FMUL.FTZ R12, R43.reuse, R12 ;  /* 0x0000000c2b0c7220 */ /* 0x040fe40000410000 */
[----:B------:R-:W-:Y:S02]  /*9070*/  FMUL.FTZ R65, R43, R44 ;  /* 0x0000002c2b417220 */ /* 0x000fe40000410000 */
[----:B------:R-:W-:Y:S02]  /*9080*/  FADD.FTZ R206, R67, R206 ;  /* 0x000000ce43ce7221 */ /* 0x000fe40000010000 */
[----:B------:R-:W-:-:S02]  /*9090*/  FADD.FTZ R140, -R140, R13 ;  /* 0x0000000d8c8c7221 */ /* 0x000fc40000010100 */
[C---:B------:R-:W-:Y:S02]  /*90a0*/  FFMA.FTZ R43, R11.reuse, R44, R9 ;  /* 0x0000002c0b2b7223 */ /* 0x040fe40000010009 */
[C---:B------:R-:W-:Y:S02]  /*90b0*/  FFMA.FTZ R65, R11.reuse, R64, -R65 ;  /* 0x000000400b417223 */ /* 0x040fe40000010841 */
[----:B------:R-:W-:Y:S02]  /*90c0*/  FFMA.FTZ R67, R11, R10, R12 ;  /* 0x0000000a0b437223 */ /* 0x000fe4000001000c */
[----:B------:R-:W-:Y:S02]  /*90d0*/  FMUL.FTZ R11, R110, R71 ;  /* 0x000000476e0b7220 */ /* 0x000fe40000410000 */
[----:B------:R-:W-:Y:S02]  /*90e0*/  FMUL.FTZ R13, R45, R140 ;  /* 0x0000008c2d0d7220 */ /* 0x000fe40000410000 */
[----:B------:R-:W-:-:S02]  /*90f0*/  FADD.FTZ R205, R14, R205 ;  /* 0x000000cd0ecd7221 */ /* 0x000fc40000010000 */
[----:B------:R-:W-:Y:S02]  /*9100*/  FMUL.FTZ R9, R15, -R140 ;  /* 0x8000008c0f097220 */ /* 0x000fe40000410000 */
[-C--:B------:R-:W-:Y:S02]  /*9110*/  FFMA.FTZ R14, R45, -R11.reuse, R183 ;  /* 0x8000000b2d0e7223 */ /* 0x080fe400000100b7 */
[----:B------:R-:W-:Y:S02]  /*9120*/  FFMA.FTZ R12, R46, -R11, R184 ;  /* 0x8000000b2e0c7223 */ /* 0x000fe400000100b8 */
[----:B------:R-:W-:Y:S02]  /*9130*/  FMUL.FTZ R11, R68, UR36 ;  /* 0x00000024440b7c20 */ /* 0x000fe40008410000 */
[-C--:B------:R-:W-:Y:S02]  /*9140*/  FMUL.FTZ R15, R15, -R68.reuse ;  /* 0x800000440f0f7220 */ /* 0x080fe40000410000 */
[----:B------:R-:W-:-:S02]  /*9150*/  FFMA.FTZ R69, R46, R68, R13 ;  /* 0x000000442e457223 */ /* 0x000fc4000001000d */
[----:B------:R-:W-:Y:S02]  /*9160*/  FFMA.FTZ R13, R109, R66, R67 ;  /* 0x000000426d0d7223 */ /* 0x000fe40000010043 */
[----:B------:R-:W-:Y:S02]  /*9170*/  FFMA.FTZ R10, R16, R68, -R9 ;  /* 0x00000044100a7223 */ /* 0x000fe40000010809 */
[C---:B------:R-:W-:Y:S02]  /*9180*/  FMUL.FTZ R45, R71.reuse, R140 ;  /* 0x0000008c472d7220 */ /* 0x040fe40000410000 */
[----:B------:R-:W-:Y:S02]  /*9190*/  FMUL.FTZ R67, R71, R68 ;  /* 0x0000004447437220 */ /* 0x000fe40000410000 */
[C---:B------:R-:W-:Y:S02]  /*91a0*/  FMUL.FTZ R9, R140.reuse, UR36 ;  /* 0x000000248c097c20 */ /* 0x040fe40008410000 */
[----:B------:R-:W-:-:S02]  /*91b0*/  FFMA.FTZ R11, R140, UR35, -R11 ;  /* 0x000000238c0b7c23 */ /* 0x000fc4000801080b */
[----:B------:R-:W-:Y:S02]  /*91c0*/  FFMA.FTZ R15, R16, R140, R15 ;  /* 0x0000008c100f7223 */ /* 0x000fe4000001000f */
[----:B------:R-:W-:Y:S02]  /*91d0*/  FFMA.FTZ R223, R70, R66, R223 ;  /* 0x0000004246df7223 */ /* 0x000fe400000100df */
[C---:B------:R-:W-:Y:S02]  /*91e0*/  FMUL.FTZ R66, R14.reuse, R45 ;  /* 0x0000002d0e427220 */ /* 0x040fe40000410000 */
[----:B------:R-:W-:Y:S02]  /*91f0*/  FMUL.FTZ R46, R14, R67 ;  /* 0x000000430e2e7220 */ /* 0x000fe40000410000 */
[----:B------:R-:W-:Y:S02]  /*9200*/  FFMA.FTZ R9, R68, UR35, R9 ;  /* 0x0000002344097c23 */ /* 0x000fe40008010009 */
[----:B------:R-:W-:-:S02]  /*9210*/  FMUL.FTZ R11, R14, R11 ;  /* 0x0000000b0e0b7220 */ /* 0x000fc40000410000 */
[----:B------:R-:W-:Y:S02]  /*9220*/  FADD.FTZ R138, -R138, R15 ;  /* 0x0000000f8a8a7221 */ /* 0x000fe40000010100 */
[----:B------:R-:W-:Y:S01]  /*9230*/  FADD.FTZ R70, R137, R10 ;  /* 0x0000000a89467221 */ /* 0x000fe20000010000 */
[----:B------:R-:W-:Y:S01]  /*9240*/  IADD3 R137, R122, 0xe00, RZ ;  /* 0x00000e007a897810 */ /* 0x000fe20007ffe0ff */
[C---:B------:R-:W-:Y:S02]  /*9250*/  FFMA.FTZ R66, R12.reuse, R67, R66 ;  /* 0x000000430c427223 */ /* 0x040fe40000010042 */
[C---:B------:R-:W-:Y:S02]  /*9260*/  FFMA.FTZ R46, R12.reuse, R45, -R46 ;  /* 0x0000002d0c2e7223 */ /* 0x040fe4000001082e */
[----:B------:R-:W-:Y:S02]  /*9270*/  FFMA.FTZ R12, R12, R9, R11 ;  /* 0x000000090c0c7223 */ /* 0x000fe4000001000b */
[----:B------:R-:W-:-:S02]  /*9280*/  FMUL.FTZ R9, R17, -R138 ;  /* 0x8000008a11097220 */ /* 0x000fc40000410000 */
[-C--:B------:R-:W-:Y:S02]  /*9290*/  FMUL.FTZ R17, R17, -R70.reuse ;  /* 0x8000004611117220 */ /* 0x080fe40000410000 */
[C---:B------:R-:W-:Y:S02]  /*92a0*/  FFMA.FTZ R10, R18.reuse, R70, -R9 ;  /* 0x00000046120a7223 */ /* 0x040fe40000010809 */
[----:B------:R-:W-:Y:S02]  /*92b0*/  FFMA.FTZ R17, R18, R138, R17 ;  /* 0x0000008a12117223 */ /* 0x000fe40000010011 */
[----:B------:R-:W-:Y:S02]  /*92c0*/  FADD.FTZ R15, R161, UR8 ;  /* 0x00000008a10f7e21 */ /* 0x000fe40008010000 */
[----:B------:R-:W-:Y:S02]  /*92d0*/  FMUL.FTZ R9, R138, UR36 ;  /* 0x000000248a097c20 */ /* 0x000fe40008410000 */
[----:B------:R-:W-:Y:S01]  /*92e0*/  FADD.FTZ R18, R135, R10 ;  /* 0x0000000a87127221 */ /* 0x000fe20000010000 */
[----:B------:R-:W-:Y:S01]  /*92f0*/  IADD3 R135, R122, 0xd80, RZ ;  /* 0x00000d807a877810 */ /* 0x000fe20007ffe0ff */
[----:B------:R-:W-:-:S02]  /*9300*/  FADD.FTZ R136, -R136, R17 ;  /* 0x0000001188887221 */ /* 0x000fc40000010100 */
[----:B------:R-:W-:Y:S02]  /*9310*/  FADD.FTZ R204, R13, R204 ;  /* 0x000000cc0dcc7221 */ /* 0x000fe40000010000 */
[----:B------:R-:W-:Y:S02]  /*9320*/  FMUL.FTZ R11, R111, R15 ;  /* 0x0000000f6f0b7220 */ /* 0x000fe40000410000 */
[----:B------:R-:W-:Y:S02]  /*9330*/  FMUL.FTZ R10, R70, UR36 ;  /* 0x00000024460a7c20 */ /* 0x000fe40008410000 */
[----:B------:R-:W-:Y:S02]  /*9340*/  FMUL.FTZ R13, R47, R138 ;  /* 0x0000008a2f0d7220 */ /* 0x000fe40000410000 */
[----:B------:R-:W-:Y:S02]  /*9350*/  FFMA.FTZ R14, R110, R69, R12 ;  /* 0x000000456e0e7223 */ /* 0x000fe4000001000c */
[----:B------:R-:W-:-:S02]  /*9360*/  FFMA.FTZ R12, R70, UR35, R9 ;  /* 0x00000023460c7c23 */ /* 0x000fc40008010009 */
[----:B------:R-:W-:Y:S02]  /*9370*/  FMUL.FTZ R9, R19, -R136 ;  /* 0x8000008813097220 */ /* 0x000fe40000410000 */
[-C--:B------:R-:W-:Y:S02]  /*9380*/  FFMA.FTZ R47, R47, -R11.reuse, R181 ;  /* 0x8000000b2f2f7223 */ /* 0x080fe400000100b5 */
[----:B------:R-:W-:Y:S02]  /*9390*/  FFMA.FTZ R10, R138, UR35, -R10 ;  /* 0x000000238a0a7c23 */ /* 0x000fe4000801080a */
[----:B------:R-:W-:Y:S02]  /*93a0*/  FMUL.FTZ R19, R19, -R18 ;  /* 0x8000001213137220 */ /* 0x000fe40000410000 */
[C---:B------:R-:W-:Y:S02]  /*93b0*/  FFMA.FTZ R11, R48.reuse, -R11, R182 ;  /* 0x8000000b300b7223 */ /* 0x040fe400000100b6 */
[----:B------:R-:W-:-:S02]  /*93c0*/  FFMA.FTZ R16, R48, R70, R13 ;  /* 0x0000004630107223 */ /* 0x000fc4000001000d */
[----:B------:R-:W-:Y:S02]  /*93d0*/  FMUL.FTZ R48, R15, R138 ;  /* 0x0000008a0f307220 */ /* 0x000fe40000410000 */
[----:B------:R-:W-:Y:S02]  /*93e0*/  FMUL.FTZ R13, R47, R10 ;  /* 0x0000000a2f0d7220 */ /* 0x000fe40000410000 */
[----:B------:R-:W-:Y:S02]  /*93f0*/  FFMA.FTZ R19, R20, R136, R19 ;  /* 0x0000008814137223 */ /* 0x000fe40000010013 */
[----:B------:R-:W-:Y:S02]  /*9400*/  FMUL.FTZ R68, R15, R70 ;  /* 0x000000460f447220 */ /* 0x000fe40000410000 */
[----:B------:R-:W-:Y:S02]  /*9410*/  FADD.FTZ R203, R14, R203 ;  /* 0x000000cb0ecb7221 */ /* 0x000fe40000010000 */
[----:B------:R-:W-:-:S02]  /*9420*/  FFMA.FTZ R10, R20, R18, -R9 ;  /* 0x00000012140a7223 */ /* 0x000fc40000010809 */
[----:B------:R-:W-:Y:S02]  /*9430*/  FMUL.FTZ R14, R47, R48 ;  /* 0x000000302f0e7220 */ /* 0x000fe40000410000 */
[----:B------:R-:W-:Y:S02]  /*9440*/  FMUL.FTZ R9, R112, R73 ;  /* 0x0000004970097220 */ /* 0x000fe40000410000 */
[----:B------:R-:W-:Y:S02]  /*9450*/  FFMA.FTZ R224, R71, R69, R224 ;  /* 0x0000004547e07223 */ /* 0x000fe400000100e0 */
[----:B------:R-:W-:Y:S02]  /*9460*/  FADD.FTZ R72, -R134, R19 ;  /* 0x0000001386487221 */ /* 0x000fe40000010100 */
[----:B------:R-:W-:Y:S02]  /*9470*/  FFMA.FTZ R225, R15, R16, R225 ;  /* 0x000000100fe17223 */ /* 0x000fe400000100e1 */
[----:B------:R-:W-:-:S02]  /*9480*/  FMUL.FTZ R69, R47, R68 ;  /* 0x000000442f457220 */ /* 0x000fc40000410000 */
[----:B------:R-:W-:Y:S02]  /*9490*/  FADD.FTZ R133, R133, R10 ;  /* 0x0000000a85857221 */ /* 0x000fe40000010000 */
[C---:B------:R-:W-:Y:S02]  /*94a0*/  FFMA.FTZ R47, R11.reuse, R68, R14 ;  /* 0x000000440b2f7223 */ /* 0x040fe4000001000e */
[----:B------:R-:W-:Y:S02]  /*94b0*/  FFMA.FTZ R15, R11, R12, R13 ;  /* 0x0000000c0b0f7223 */ /* 0x000fe4000001000d */
[-C--:B------:R-:W-:Y:S02]  /*94c0*/  FFMA.FTZ R14, R49, -R9.reuse, R179 ;  /* 0x80000009310e7223 */ /* 0x080fe400000100b3 */
[----:B------:R-:W-:Y:S02]  /*94d0*/  FFMA.FTZ R12, R50, -R9, R180 ;  /* 0x80000009320c7223 */ /* 0x000fe400000100b4 */
[----:B------:R-:W-:-:S02]  /*94e0*/  FMUL.FTZ R9, R21, -R72 ;  /* 0x8000004815097220 */ /* 0x000fc40000410000 */
[-C--:B------:R-:W-:Y:S02]  /*94f0*/  FMUL.FTZ R21, R21, -R133.reuse ;  /* 0x8000008515157220 */ /* 0x080fe40000410000 */
[C---:B------:R-:W-:Y:S02]  /*9500*/  FFMA.FTZ R10, R22.reuse, R133, -R9 ;  /* 0x00000085160a7223 */ /* 0x040fe40000010809 */
[----:B------:R-:W-:Y:S02]  /*9510*/  FFMA.FTZ R21, R22, R72, R21 ;  /* 0x0000004816157223 */ /* 0x000fe40000010015 */
[----:B------:R-:W-:Y:S02]  /*9520*/  FFMA.FTZ R69, R11, R48, -R69 ;  /* 0x000000300b457223 */ /* 0x000fe40000010845 */
[----:B------:R-:W-:Y:S02]  /*9530*/  FADD.FTZ R132, -R132, R21 ;  /* 0x0000001584847221 */ /* 0x000fe40000010100 */
[----:B------:R-:W-:-:S02]  /*9540*/  FADD.FTZ R131, R131, R10 ;  /* 0x0000000a83837221 */ /* 0x000fc40000010000 */
[----:B------:R-:W-:Y:S02]  /*9550*/  FMUL.FTZ R11, R49, R136 ;  /* 0x00000088310b7220 */ /* 0x000fe40000410000 */
[----:B------:R-:W-:Y:S02]  /*9560*/  FFMA.FTZ R17, R111, R16, R15 ;  /* 0x000000106f117223 */ /* 0x000fe4000001000f */
[----:B------:R-:W-:Y:S02]  /*9570*/  FMUL.FTZ R15, R18, UR36 ;  /* 0x00000024120f7c20 */ /* 0x000fe40008410000 */
[C---:B------:R-:W-:Y:S02]  /*9580*/  FMUL.FTZ R9, R23.reuse, -R132 ;  /* 0x8000008417097220 */ /* 0x040fe40000410000 */
[----:B------:R-:W-:Y:S02]  /*9590*/  FMUL.FTZ R23, R23, -R131 ;  /* 0x8000008317177220 */ /* 0x000fe40000410000 */
[----:B------:R-:W-:-:S02]  /*95a0*/  FFMA.FTZ R13, R50, R18, R11 ;  /* 0x00000012320d7223 */ /* 0x000fc4000001000b */
[C---:B------:R-:W-:Y:S02]  /*95b0*/  FMUL.FTZ R11, R136.reuse, UR36 ;  /* 0x00000024880b7c20 */ /* 0x040fe40008410000 */
[----:B------:R-:W-:Y:S02]  /*95c0*/  FFMA.FTZ R15, R136, UR35, -R15 ;  /* 0x00000023880f7c23 */ /* 0x000fe4000801080f */
[----:B------:R-:W-:Y:S02]  /*95d0*/  FADD.FTZ R20, R163, UR8 ;  /* 0x00000008a3147e21 */ /* 0x000fe40008010000 */
[C---:B------:R-:W-:Y:S02]  /*95e0*/  FFMA.FTZ R23, R24.reuse, R132, R23 ;  /* 0x0000008418177223 */ /* 0x040fe40000010017 */
[----:B------:R-:W-:Y:S02]  /*95f0*/  FFMA.FTZ R10, R24, R131, -R9 ;  /* 0x00000083180a7223 */ /* 0x000fe40000010809 */
[----:B------:R-:W-:-:S02]  /*9600*/  FFMA.FTZ R11, R18, UR35, R11 ;  /* 0x00000023120b7c23 */ /* 0x000fc4000801000b */
[----:B------:R-:W-:Y:S02]  /*9610*/  FMUL.FTZ R15, R14, R15 ;  /* 0x0000000f0e0f7220 */ /* 0x000fe40000410000 */
[----:B------:R-:W-:Y:S02]  /*9620*/  FMUL.FTZ R9, R113, R20 ;  /* 0x0000001471097220 */ /* 0x000fe40000410000 */
[C---:B------:R-:W-:Y:S02]  /*9630*/  FMUL.FTZ R49, R73.reuse, R18 ;  /* 0x0000001249317220 */ /* 0x040fe40000410000 */
[----:B------:R-:W-:Y:S02]  /*9640*/  FMUL.FTZ R71, R73, R136 ;  /* 0x0000008849477220 */ /* 0x000fe40000410000 */
[----:B------:R-:W-:Y:S02]  /*9650*/  FADD.FTZ R130, -R130, R23 ;  /* 0x0000001782827221 */ /* 0x000fe40000010100 */
[----:B------:R-:W-:-:S02]  /*9660*/  FADD.FTZ R129, R129, R10 ;  /* 0x0000000a81817221 */ /* 0x000fc40000010000 */
[----:B------:R-:W-:Y:S02]  /*9670*/  FFMA.FTZ R15, R12, R11, R15 ;  /* 0x0000000b0c0f7223 */ /* 0x000fe4000001000f */
[C---:B------:R-:W-:Y:S02]  /*9680*/  FMUL.FTZ R10, R51.reuse, R72 ;  /* 0x00000048330a7220 */ /* 0x040fe40000410000 */
[-C--:B------:R-:W-:Y:S02]  /*9690*/  FFMA.FTZ R51, R51, -R9.reuse, R177 ;  /* 0x8000000933337223 */ /* 0x080fe400000100b1 */
[----:B------:R-:W-:Y:S02]  /*96a0*/  FFMA.FTZ R11, R52, -R9, R178 ;  /* 0x80000009340b7223 */ /* 0x000fe400000100b2 */
[C---:B------:R-:W-:Y:S02]  /*96b0*/  FMUL.FTZ R50, R14.reuse, R71 ;  /* 0x000000470e327220 */ /* 0x040fe40000410000 */
[----:B------:R-:W-:-:S02]  /*96c0*/  FMUL.FTZ R70, R14, R49 ;  /* 0x000000310e467220 */ /* 0x000fc40000410000 */
[CC--:B------:R-:W-:Y:S02]  /*96d0*/  FMUL.FTZ R9, R25.reuse, -R130.reuse ;  /* 0x8000008219097220 */ /* 0x0c0fe40000410000 */
[----:B------:R-:W-:Y:S02]  /*96e0*/  FMUL.FTZ R25, R25, -R129 ;  /* 0x8000008119197220 */ /* 0x000fe40000410000 */
[C---:B------:R-:W-:Y:S02]  /*96f0*/  FFMA.FTZ R50, R12.reuse, R49, R50 ;  /* 0x000000310c327223 */ /* 0x040fe40000010032 */
[----:B------:R-:W-:Y:S02]  /*9700*/  FFMA.FTZ R70, R12, R71, -R70 ;  /* 0x000000470c467223 */ /* 0x000fe40000010846 */
[----:B------:R-:W-:Y:S02]  /*9710*/  FFMA.FTZ R12, R52, R133, R10 ;  /* 0x00000085340c7223 */ /* 0x000fe4000001000a */
[----:B------:R-:W-:-:S02]  /*9720*/  FFMA.FTZ R25, R26, R130, R25 ;  /* 0x000000821a197223 */ /* 0x000fc40000010019 */
[----:B------:R-:W-:Y:S02]  /*9730*/  FFMA.FTZ R10, R26, R129, -R9 ;  /* 0x000000811a0a7223 */ /* 0x000fe40000010809 */
[----:B------:R-:W-:Y:S02]  /*9740*/  FADD.FTZ R128, -R128, R25 ;  /* 0x0000001980807221 */ /* 0x000fe40000010100 */
[----:B------:R-:W-:Y:S02]  /*9750*/  FADD.FTZ R127, R127, R10 ;  /* 0x0000000a7f7f7221 */ /* 0x000fe40000010000 */
[-C--:B------:R-:W-:Y:S02]  /*9760*/  FFMA.FTZ R226, R73, R13.reuse, R226 ;  /* 0x0000000d49e27223 */ /* 0x080fe400000100e2 */
[----:B------:R-:W-:Y:S02]  /*9770*/  FFMA.FTZ R18, R112, R13, R15 ;  /* 0x0000000d70127223 */ /* 0x000fe4000001000f */
[----:B------:R-:W-:-:S02]  /*9780*/  FMUL.FTZ R13, R133, UR36 ;  /* 0x00000024850d7c20 */ /* 0x000fc40008410000 */
[C---:B------:R-:W-:Y:S02]  /*9790*/  FMUL.FTZ R9, R27.reuse, -R128 ;  /* 0x800000801b097220 */ /* 0x040fe40000410000 */
[----:B------:R-:W-:Y:S02]  /*97a0*/  FMUL.FTZ R27, R27, -R127 ;  /* 0x8000007f1b1b7220 */ /* 0x000fe40000410000 */
[C---:B------:R-:W-:Y:S02]  /*97b0*/  FMUL.FTZ R14, R72.reuse, UR36 ;  /* 0x00000024480e7c20 */ /* 0x040fe40008410000 */
[----:B------:R-:W-:Y:S02]  /*97c0*/  FFMA.FTZ R16, R72, UR35, -R13 ;  /* 0x0000002348107c23 */ /* 0x000fe4000801080d */
[C---:B------:R-:W-:Y:S02]  /*97d0*/  FMUL.FTZ R52, R20.reuse, R133 ;  /* 0x0000008514347220 */ /* 0x040fe40000410000 */
[----:B------:R-:W-:-:S02]  /*97e0*/  FMUL.FTZ R72, R20, R72 ;  /* 0x0000004814487220 */ /* 0x000fc40000410000 */
[C---:B------:R-:W-:Y:S02]  /*97f0*/  FFMA.FTZ R27, R28.reuse, R128, R27 ;  /* 0x000000801c1b7223 */ /* 0x040fe4000001001b */
[----:B------:R-:W-:Y:S02]  /*9800*/  FFMA.FTZ R10, R28, R127, -R9 ;  /* 0x0000007f1c0a7223 */ /* 0x000fe40000010809 */
[----:B------:R-:W-:Y:S02]  /*9810*/  FFMA.FTZ R14, R133, UR35, R14 ;  /* 0x00000023850e7c23 */ /* 0x000fe4000801000e */
[C---:B------:R-:W-:Y:S02]  /*9820*/  FMUL.FTZ R13, R51.reuse, R72 ;  /* 0x00000048330d7220 */ /* 0x040fe40000410000 */
[C---:B------:R-:W-:Y:S02]  /*9830*/  FMUL.FTZ R16, R51.reuse, R16 ;  /* 0x0000001033107220 */ /* 0x040fe40000410000 */
[----:B------:R-:W-:-:S02]  /*9840*/  FMUL.FTZ R15, R51, R52 ;  /* 0x00000034330f7220 */ /* 0x000fc40000410000 */
[----:B------:R-:W-:Y:S02]  /*9850*/  FADD.FTZ R126, -R126, R27 ;  /* 0x0000001b7e7e7221 */ /* 0x000fe40000010100 */
[----:B------:R-:W-:Y:S02]  /*9860*/  FADD.FTZ R125, R125, R10 ;  /* 0x0000000a7d7d7221 */ /* 0x000fe40000010000 */
[C---:B------:R-:W-:Y:S02]  /*9870*/  FFMA.FTZ R51, R11.reuse, R52, R13 ;  /* 0x000000340b337223 */ /* 0x040fe4000001000d */
[C---:B------:R-:W-:Y:S02]  /*9880*/  FFMA.FTZ R28, R11.reuse, R72, -R15 ;  /* 0x000000480b1c7223 */ /* 0x040fe4000001080f */
[----:B------:R-:W-:Y:S02]  /*9890*/  FFMA.FTZ R14, R11, R14, R16 ;  /* 0x0000000e0b0e7223 */ /* 0x000fe40000010010 */
[----:B------:R-:W-:-:S02]  /*98a0*/  FMUL.FTZ R11, R29, -R126 ;  /* 0x8000007e1d0b7220 */ /* 0x000fc40000410000 */
[-C--:B------:R-:W-:Y:S02]  /*98b0*/  FMUL.FTZ R29, R29, -R125.reuse ;  /* 0x8000007d1d1d7220 */ /* 0x080fe40000410000 */
[-C--:B------:R-:W-:Y:S01]  /*98c0*/  FFMA.FTZ R227, R20, R12.reuse, R227 ;  /* 0x0000000c14e37223 */ /* 0x080fe200000100e3 */
[----:B------:R-:W-:Y:S01]  /*98d0*/  SHF.L.U32 R20, R122, 0x5, RZ ;  /* 0x000000057a147819 */ /* 0x000fe200000006ff */
[----:B------:R-:W-:Y:S02]  /*98e0*/  FFMA.FTZ R10, R113, R12, R14 ;  /* 0x0000000c710a7223 */ /* 0x000fe4000001000e */
[----:B------:R-:W-:Y:S01]  /*98f0*/  FFMA.FTZ R12, R30, R125, -R11 ;  /* 0x0000007d1e0c7223 */ /* 0x000fe2000001080b */
[----:B------:R-:W-:Y:S01]  /*9900*/  IADD3 R21, R20, 0x1, RZ ;  /* 0x0000000114157810 */ /* 0x000fe20007ffe0ff */
[----:B------:R-:W-:Y:S01]  /*9910*/  FADD.FTZ R11, R216, UR8 ;  /* 0x00000008d80b7e21 */ /* 0x000fe20008010000 */
[----:B------:R-:W-:Y:S01]  /*9920*/  IADD3 R145, R20, 0x2, RZ ;  /* 0x0000000214917810 */ /* 0x000fe20007ffe0ff */
[----:B------:R-:W-:Y:S01]  /*9930*/  FFMA.FTZ R29, R30, R126, R29 ;  /* 0x0000007e1e1d7223 */ /* 0x000fe2000001001d */
[----:B------:R-:W-:Y:S01]  /*9940*/  IADD3 R146, R20, 0x3, RZ ;  /* 0x0000000314927810 */ /* 0x000fe20007ffe0ff */
[----:B------:R-:W-:Y:S01]  /*9950*/  FMUL.FTZ R26, R118, R11 ;  /* 0x0000000b761a7220 */ /* 0x000fe20000410000 */
[-C--:B------:R-:W-:Y:S01]  /*9960*/  LEA.HI.SX32 R21, R21, R20.reuse, 0x1b ;  /* 0x0000001415157211 */ /* 0x080fe200078fdaff */
[----:B------:R-:W-:Y:S01]  /*9970*/  FADD.FTZ R124, -R124, R29 ;  /* 0x0000001d7c7c7221 */ /* 0x000fe20000010100 */
[----:B------:R-:W-:Y:S01]  /*9980*/  LEA.HI.SX32 R145, R145, R20, 0x1b ;  /* 0x0000001491917211 */ /* 0x000fe200078fdaff */
[----:B------:R-:W-:Y:S01]  /*9990*/  FFMA.FTZ R27, R82, -R26, R214 ;  /* 0x8000001a521b7223 */ /* 0x000fe200000100d6 */
[-C--:B------:R-:W-:Y:S01]  /*99a0*/  LEA.HI.SX32 R146, R146, R20.reuse, 0x1b ;  /* 0x0000001492927211 */ /* 0x080fe200078fdaff */
[----:B------:R-:W-:Y:S01]  /*99b0*/  FADD.FTZ R123, R123, R12 ;  /* 0x0000000c7b7b7221 */ /* 0x000fe20000010000 */
[----:B------:R-:W-:Y:S01]  /*99c0*/  LEA.HI.SX32 R20, R20, R20, 0x1b ;  /* 0x0000001414147211 */ /* 0x000fe200078fdaff */
[----:B------:R-:W-:-:S02]  /*99d0*/  FFMA.FTZ R26, R81, -R26, R213 ;  /* 0x8000001a511a7223 */ /* 0x000fc400000100d5 */
[----:B------:R-:W-:Y:S02]  /*99e0*/  FMUL.FTZ R15, R11, R124 ;  /* 0x0000007c0b0f7220 */ /* 0x000fe40000410000 */
[----:B------:R-:W-:Y:S02]  /*99f0*/  FADD.FTZ R25, R215, UR8 ;  /* 0x00000008d7197e21 */ /* 0x000fe40008010000 */
[----:B------:R-:W-:Y:S02]  /*9a00*/  FADD.FTZ R201, R18, R201 ;  /* 0x000000c912c97221 */ /* 0x000fe40000010000 */
[----:B------:R-:W-:Y:S02]  /*9a10*/  FMUL.FTZ R13, R11, R123 ;  /* 0x0000007b0b0d7220 */ /* 0x000fe40000410000 */
[----:B------:R-:W-:Y:S02]  /*9a20*/  FMUL.FTZ R12, R26, R15 ;  /* 0x0000000f1a0c7220 */ /* 0x000fe40000410000 */
[----:B------:R-:W-:-:S02]  /*9a30*/  FADD.FTZ R202, R17, R202 ;  /* 0x000000ca11ca7221 */ /* 0x000fc40000010000 */
[----:B------:R-:W-:Y:S02]  /*9a40*/  FADD.FTZ R18, R164, UR8 ;  /* 0x00000008a4127e21 */ /* 0x000fe40008010000 */
[----:B------:R-:W-:Y:S02]  /*9a50*/  FMUL.FTZ R17, R117, R25 ;  /* 0x0000001975117220 */ /* 0x000fe40000410000 */
[-C--:B------:R-:W-:Y:S02]  /*9a60*/  FMUL.FTZ R14, R26, R13.reuse ;  /* 0x0000000d1a0e7220 */ /* 0x080fe40000410000 */
[-C--:B------:R-:W-:Y:S02]  /*9a70*/  FFMA.FTZ R12, R27, R13.reuse, R12 ;  /* 0x0000000d1b0c7223 */ /* 0x080fe4000001000c */
[----:B------:R-:W-:Y:S02]  /*9a80*/  FMUL.FTZ R9, R114, R18 ;  /* 0x0000001272097220 */ /* 0x000fe40000410000 */
[----:B------:R-:W-:-:S02]  /*9a90*/  FMUL.FTZ R13, R118, R13 ;  /* 0x0000000d760d7220 */ /* 0x000fc40000410000 */
[----:B------:R-:W-:Y:S02]  /*9aa0*/  FADD.FTZ R24, R212, UR8 ;  /* 0x00000008d4187e21 */ /* 0x000fe40008010000 */
[-C--:B------:R-:W-:Y:S01]  /*9ab0*/  FFMA.FTZ R22, R80, -R17.reuse, R169 ;  /* 0x8000001150167223 */ /* 0x080fe200000100a9 */
[----:B------:R0:W-:Y:S01]  /*9ac0*/  STS [R20.X4+0x8400], R13 ;  /* 0x0084000d14007388 */ /* 0x0001e20000004800 */
[----:B------:R-:W-:Y:S02]  /*9ad0*/  FFMA.FTZ R17, R59, -R17, R170 ;  /* 0x800000113b117223 */ /* 0x000fe400000100aa */
[----:B------:R-:W-:Y:S02]  /*9ae0*/  FMUL.FTZ R76, R25, R126 ;  /* 0x0000007e194c7220 */ /* 0x000fe40000410000 */
[-C--:B------:R-:W-:Y:S02]  /*9af0*/  FMUL.FTZ R30, R118, R15.reuse ;  /* 0x0000000f761e7220 */ /* 0x080fe40000410000 */
[----:B------:R-:W-:-:S02]  /*9b00*/  FFMA.FTZ R14, R27, R15, -R14 ;  /* 0x0000000f1b0e7223 */ /* 0x000fc4000001080e */
[C---:B------:R-:W-:Y:S01]  /*9b10*/  FFMA.FTZ R19, R53.reuse, -R9, R175 ;  /* 0x8000000935137223 */ /* 0x040fe200000100af */
[----:B------:R1:W-:Y:S01]  /*9b20*/  STS [R21.X4+0x8404], R30 ;  /* 0x0084041e15007388 */ /* 0x0003e20000004800 */
[----:B------:R-:W-:Y:S02]  /*9b30*/  FMUL.FTZ R15, R116, R24 ;  /* 0x00000018740f7220 */ /* 0x000fe40000410000 */
[----:B------:R-:W-:Y:S02]  /*9b40*/  FMUL.FTZ R53, R53, R132 ;  /* 0x0000008435357220 */ /* 0x000fe40000410000 */
[----:B------:R-:W-:Y:S02]  /*9b50*/  FMUL.FTZ R74, R25, R125 ;  /* 0x0000007d194a7220 */ /* 0x000fe40000410000 */
[----:B0-----:R-:W-:Y:S02]  /*9b60*/  FMUL.FTZ R13, R17, R76 ;  /* 0x0000004c110d7220 */ /* 0x001fe40000410000 */
[----:B------:R-:W-:-:S02]  /*9b70*/  FFMA.FTZ R9, R54, -R9, R176 ;  /* 0x8000000936097223 */ /* 0x000fc400000100b0 */
[----:B------:R-:W-:Y:S02]  /*9b80*/  FFMA.FTZ R16, R58, -R15, R172 ;  /* 0x8000000f3a107223 */ /* 0x000fe400000100ac */
[----:B------:R-:W-:Y:S02]  /*9b90*/  FFMA.FTZ R54, R54, R131, R53 ;  /* 0x0000008336367223 */ /* 0x000fe40000010035 */
[----:B------:R-:W-:Y:S02]  /*9ba0*/  FFMA.FTZ R15, R57, -R15, R171 ;  /* 0x8000000f390f7223 */ /* 0x000fe400000100ab */
[----:B------:R-:W-:Y:S02]  /*9bb0*/  FMUL.FTZ R29, R24, R128 ;  /* 0x00000080181d7220 */ /* 0x000fe40000410000 */
[-C--:B------:R-:W-:Y:S02]  /*9bc0*/  FMUL.FTZ R53, R17, R74.reuse ;  /* 0x0000004a11357220 */ /* 0x080fe40000410000 */
[----:B------:R-:W-:-:S02]  /*9bd0*/  FFMA.FTZ R13, R22, R74, R13 ;  /* 0x0000004a160d7223 */ /* 0x000fc4000001000d */
[----:B------:R-:W-:Y:S02]  /*9be0*/  FADD.FTZ R12, RZ, R12 ;  /* 0x0000000cff0c7221 */ /* 0x000fe40000010000 */
[----:B------:R-:W-:Y:S02]  /*9bf0*/  FADD.FTZ R23, R211, UR8 ;  /* 0x00000008d3177e21 */ /* 0x000fe40008010000 */
[----:B------:R-:W-:Y:S02]  /*9c00*/  FMUL.FTZ R75, R24, R127 ;  /* 0x0000007f184b7220 */ /* 0x000fe40000410000 */
[----:B-1----:R-:W-:Y:S02]  /*9c10*/  FMUL.FTZ R30, R15, R29 ;  /* 0x0000001d0f1e7220 */ /* 0x002fe40000410000 */
[----:B------:R-:W-:Y:S02]  /*9c20*/  FFMA.FTZ R53, R22, R76, -R53 ;  /* 0x0000004c16357223 */ /* 0x000fe40000010835 */
[----:B------:R-:W-:-:S02]  /*9c30*/  FADD.FTZ R14, RZ, R14 ;  /* 0x0000000eff0e7221 */ /* 0x000fc40000010000 */
[----:B------:R-:W-:Y:S02]  /*9c40*/  FADD.FTZ R12, R12, R13 ;  /* 0x0000000d0c0c7221 */ /* 0x000fe40000010000 */
[----:B------:R-:W-:Y:S02]  /*9c50*/  FMUL.FTZ R13, R115, R23 ;  /* 0x00000017730d7220 */ /* 0x000fe40000410000 */
[----:B------:R-:W-:Y:S02]  /*9c60*/  FFMA.FTZ R73, R16, R75, R30 ;  /* 0x0000004b10497223 */ /* 0x000fe4000001001e */
[----:B------:R-:W-:Y:S02]  /*9c70*/  FADD.FTZ R53, R14, R53 ;  /* 0x000000350e357221 */ /* 0x000fe40000010000 */
[----:B------:R-:W-:Y:S02]  /*9c80*/  FFMA.FTZ R14, R55, -R13, R173 ;  /* 0x8000000d370e7223 */ /* 0x000fe400000100ad */
[----:B------:R-:W-:-:S02]  /*9c90*/  FMUL.FTZ R94, R23, R130 ;  /* 0x00000082175e7220 */ /* 0x000fc40000410000 */
[----:B------:R-:W-:Y:S02]  /*9ca0*/  FADD.FTZ R30, R12, R73 ;  /* 0x000000490c1e7221 */ /* 0x000fe40000010000 */
[----:B------:R-:W-:Y:S02]  /*9cb0*/  FMUL.FTZ R12, R15, R75 ;  /* 0x0000004b0f0c7220 */ /* 0x000fe40000410000 */
[----:B------:R-:W-:Y:S02]  /*9cc0*/  FMUL.FTZ R78, R23, R129 ;  /* 0x00000081174e7220 */ /* 0x000fe40000410000 */
[----:B------:R-:W-:Y:S02]  /*9cd0*/  FFMA.FTZ R13, R56, -R13, R174 ;  /* 0x8000000d380d7223 */ /* 0x000fe400000100ae */
[----:B------:R-:W-:Y:S02]  /*9ce0*/  FMUL.FTZ R77, R14, R94 ;  /* 0x0000005e0e4d7220 */ /* 0x000fe40000410000 */
[----:B------:R-:W-:-:S02]  /*9cf0*/  FFMA.FTZ R12, R16, R29, -R12 ;  /* 0x0000001d100c7223 */ /* 0x000fc4000001080c */
[-C--:B------:R-:W-:Y:S02]  /*9d00*/  FMUL.FTZ R79, R14, R78.reuse ;  /* 0x0000004e0e4f7220 */ /* 0x080fe40000410000 */
[----:B------:R-:W-:Y:S02]  /*9d10*/  FFMA.FTZ R77, R13, R78, R77 ;  /* 0x0000004e0d4d7223 */ /* 0x000fe4000001004d */
[----:B------:R-:W-:Y:S02]  /*9d20*/  FMUL.FTZ R74, R117, R74 ;  /* 0x0000004a754a7220 */ /* 0x000fe40000410000 */
[----:B------:R-:W-:Y:S02]  /*9d30*/  FADD.FTZ R53, R53, R12 ;  /* 0x0000000c35357221 */ /* 0x000fe40000010000 */
[----:B------:R-:W-:Y:S01]  /*9d40*/  FFMA.FTZ R12, R13, R94, -R79 ;  /* 0x0000005e0d0c7223 */ /* 0x000fe2000001084f */
[----:B------:R0:W-:Y:S01]  /*9d50*/  STS [R145.X4+0x8408], R74 ;  /* 0x0084084a91007388 */ /* 0x0001e20000004800 */
[----:B------:R-:W-:-:S02]  /*9d60*/  FADD.FTZ R30, R30, R77 ;  /* 0x0000004d1e1e7221 */ /* 0x000fc40000010000 */
[----:B------:R-:W-:Y:S02]  /*9d70*/  FMUL.FTZ R77, R131, UR36 ;  /* 0x00000024834d7c20 */ /* 0x000fe40008410000 */
[----:B------:R-:W-:Y:S02]  /*9d80*/  FADD.FTZ R53, R53, R12 ;  /* 0x0000000c35357221 */ /* 0x000fe40000010000 */
[C---:B------:R-:W-:Y:S02]  /*9d90*/  FMUL.FTZ R12, R132.reuse, UR36 ;  /* 0x00000024840c7c20 */ /* 0x040fe40008410000 */
[----:B------:R-:W-:Y:S02]  /*9da0*/  FFMA.FTZ R148, R132, UR35, -R77 ;  /* 0x0000002384947c23 */ /* 0x000fe4000801084d */
[C---:B0-----:R-:W-:Y:S02]  /*9db0*/  FMUL.FTZ R74, R18.reuse, R131 ;  /* 0x00000083124a7220 */ /* 0x041fe40000410000 */
[----:B------:R-:W-:-:S02]  /*9dc0*/  FMUL.FTZ R132, R18, R132 ;  /* 0x0000008412847220 */ /* 0x000fc40000410000 */
[----:B------:R-:W-:Y:S02]  /*9dd0*/  FMUL.FTZ R73, R117, R76 ;  /* 0x0000004c75497220 */ /* 0x000fe40000410000 */
[C---:B------:R-:W-:Y:S02]  /*9de0*/  FMUL.FTZ R75, R116.reuse, R75 ;  /* 0x0000004b744b7220 */ /* 0x040fe40000410000 */
[----:B------:R-:W-:Y:S01]  /*9df0*/  FMUL.FTZ R77, R115, R78 ;  /* 0x0000004e734d7220 */ /* 0x000fe20000410000 */
[----:B------:R0:W-:Y:S01]  /*9e00*/  STS [R146.X4+0x840c], R73 ;  /* 0x00840c4992007388 */ /* 0x0001e20000004800 */
[----:B------:R-:W-:Y:S02]  /*9e10*/  FMUL.FTZ R29, R116, R29 ;  /* 0x0000001d741d7220 */ /* 0x000fe40000410000 */
[C---:B------:R-:W-:Y:S01]  /*9e20*/  FMUL.FTZ R78, R19.reuse, R74 ;  /* 0x0000004a134e7220 */ /* 0x040fe20000410000 */
[----:B------:R1:W-:Y:S01]  /*9e30*/  STS [R20.X4+0x8410], R75 ;  /* 0x0084104b14007388 */ /* 0x0003e20000004800 */
[----:B------:R-:W-:-:S02]  /*9e40*/  FMUL.FTZ R76, R19, R132 ;  /* 0x00000084134c7220 */ /* 0x000fc40000410000 */
[----:B------:R-:W-:Y:S01]  /*9e50*/  FFMA.FTZ R78, R9, R132, -R78 ;  /* 0x00000084094e7223 */ /* 0x000fe2000001084e */
[----:B------:R2:W-:Y:S01]  /*9e60*/  STS [R20.X4+0x8414], R29 ;  /* 0x0084141d14007388 */ /* 0x0005e20000004800 */
[----:B------:R-:W-:Y:S02]  /*9e70*/  FMUL.FTZ R79, R114, R74 ;  /* 0x0000004a724f7220 */ /* 0x000fe40000410000 */
[----:B------:R-:W-:Y:S01]  /*9e80*/  FADD.FTZ R53, R53, R78 ;  /* 0x0000004e35357221 */ /* 0x000fe20000010000 */
[----:B------:R-:W-:Y:S01]  /*9e90*/  STS [R20.X4+0x8418], R77 ;  /* 0x0084184d14007388 */ /* 0x000fe20000004800 */
[----:B0-----:R-:W-:Y:S02]  /*9ea0*/  FMUL.FTZ R73, R115, R94 ;  /* 0x0000005e73497220 */ /* 0x001fe40000410000 */
[----:B-1----:R-:W-:Y:S01]  /*9eb0*/  FFMA.FTZ R75, R9, R74, R76 ;  /* 0x0000004a094b7223 */ /* 0x002fe2000001004c */
[----:B------:R-:W-:Y:S01]  /*9ec0*/  STS [R20.X4+0x8420], R79 ;  /* 0x0084204f14007388 */ /* 0x000fe20000004800 */
[----:B------:R-:W-:-:S02]  /*9ed0*/  FMUL.FTZ R49, R112, R49 ;  /* 0x0000003170317220 */ /* 0x000fc40000410000 */
[----:B--2---:R-:W-:Y:S01]  /*9ee0*/  FMUL.FTZ R29, R111, R68 ;  /* 0x000000446f1d7220 */ /* 0x004fe20000410000 */
[----:B------:R-:W-:Y:S01]  /*9ef0*/  STS [R20.X4+0x841c], R73 ;  /* 0x00841c4914007388 */ /* 0x000fe20000004800 */
[----:B------:R-:W-:Y:S01]  /*9f00*/  FADD.FTZ R30, R30, R75 ;  /* 0x0000004b1e1e7221 */ /* 0x000fe20000010000 */
[----:B------:R-:W-:Y:S01]  /*9f10*/  IADD3 R75, R122, 0xa80, RZ ;  /* 0x00000a807a4b7810 */ /* 0x000fe20007ffe0ff */
[----:B------:R-:W-:Y:S01]  /*9f20*/  FMUL.FTZ R45, R110, R45 ;  /* 0x0000002d6e2d7220 */ /* 0x000fe20000410000 */
[----:B------:R0:W-:Y:S01]  /*9f30*/  STS [R20.X4+0x8438], R29 ;  /* 0x0084381d14007388 */ /* 0x0001e20000004800 */
[----:B------:R-:W-:Y:S02]  /*9f40*/  FMUL.FTZ R41, R108, R41 ;  /* 0x000000296c297220 */ /* 0x000fe40000410000 */
[----:B------:R-:W-:Y:S01]  /*9f50*/  FMUL.FTZ R35, R106, R35 ;  /* 0x000000236a237220 */ /* 0x000fe20000410000 */
[----:B------:R1:W-:Y:S01]  /*9f60*/  STS [R20.X4+0x8430], R49 ;  /* 0x0084303114007388 */ /* 0x0003e20000004800 */
[----:B------:R-:W-:-:S02]  /*9f70*/  FADD.FTZ R53, R53, R28 ;  /* 0x0000001c35357221 */ /* 0x000fc40000010000 */
[----:B------:R-:W-:Y:S01]  /*9f80*/  FADD.FTZ R51, R30, R51 ;  /* 0x000000331e337221 */ /* 0x000fe20000010000 */
[----:B------:R-:W-:Y:S01]  /*9f90*/  STS [R20.X4+0x8444], R45 ;  /* 0x0084442d14007388 */ /* 0x000fe20000004800 */
[----:B------:R-:W-:Y:S01]  /*9fa0*/  FADD.FTZ R70, R53, R70 ;  /* 0x0000004635467221 */ /* 0x000fe20000010000 */
[----:B------:R-:W-:Y:S01]  /*9fb0*/  IADD3 R53, R122, 0x680, RZ ;  /* 0x000006807a357810 */ /* 0x000fe20007ffe0ff */
[----:B0-----:R-:W-:Y:S01]  /*9fc0*/  FMUL.FTZ R29, R107, R40 ;  /* 0x000000286b1d7220 */ /* 0x001fe20000410000 */
[----:B------:R-:W-:Y:S01]  /*9fd0*/  STS [R20.X4+0x8450], R41 ;  /* 0x0084502914007388 */ /* 0x000fe20000004800 */
[----:B------:R-:W-:Y:S01]  /*9fe0*/  FFMA.FTZ R12, R131, UR35, R12 ;  /* 0x00000023830c7c23 */ /* 0x000fe2000801000c */
[----:B------:R-:W-:Y:S01]  /*9ff0*/  LEA.HI.SX32 R40, R53, R122, 0x1b ;  /* 0x0000007a35287211 */ /* 0x000fe200078fdaff */
[----:B------:R-:W-:Y:S01]  /*a000*/  FADD.FTZ R50, R51, R50 ;  /* 0x0000003233327221 */ /* 0x000fe20000010000 */
[----:B------:R-:W-:Y:S01]  /*a010*/  STS [R20.X4+0x845c], R29 ;  /* 0x00845c1d14007388 */ /* 0x000fe20000004800 */
[----:B------:R-:W-:Y:S01]  /*a020*/  FMUL.FTZ R95, R114, R132 ;  /* 0x00000084725f7220 */ /* 0x000fe20000410000 */
[----:B------:R-:W-:Y:S01]  /*a030*/  IADD3 R51, R122, 0x600, RZ ;  /* 0x000006007a337810 */ /* 0x000fe20007ffe0ff */
[C---:B------:R-:W-:Y:S01]  /*a040*/  FMUL.FTZ R131, R113.reuse, R52 ;  /* 0x0000003471837220 */ /* 0x040fe20000410000 */
[----:B------:R-:W-:Y:S01]  /*a050*/  STS [R20.X4+0x8460], R35 ;  /* 0x0084602314007388 */ /* 0x000fe20000004800 */
[----:B------:R-:W-:-:S02]  /*a060*/  FMUL.FTZ R133, R113, R72 ;  /* 0x0000004871857220 */ /* 0x000fc40000410000 */
[----:B------:R-:W-:Y:S01]  /*a070*/  FMUL.FTZ R71, R112, R71 ;  /* 0x0000004770477220 */ /* 0x000fe20000410000 */
[----:B------:R0:W-:Y:S01]  /*a080*/  STS [R20.X4+0x8424], R95 ;  /* 0x0084245f14007388 */ /* 0x0001e20000004800 */
[----:B------:R-:W-:Y:S01]  /*a090*/  FMUL.FTZ R73, R111, R48 ;  /* 0x000000306f497220 */ /* 0x000fe20000410000 */
[----:B------:R-:W-:Y:S01]  /*a0a0*/  LEA.HI.SX32 R48, R75, R122, 0x1b ;  /* 0x0000007a4b307211 */ /* 0x000fe200078fdaff */
[----:B------:R-:W-:Y:S01]  /*a0b0*/  FMUL.FTZ R67, R110, R67 ;  /* 0x000000436e437220 */ /* 0x000fe20000410000 */
[----:B------:R2:W-:Y:S01]  /*a0c0*/  STS [R20.X4+0x8428], R131 ;  /* 0x0084288314007388 */ /* 0x0005e20000004800 */
[C---:B-1----:R-:W-:Y:S02]  /*a0d0*/  FMUL.FTZ R49, R109.reuse, R44 ;  /* 0x0000002c6d317220 */ /* 0x042fe40000410000 */
[----:B------:R-:W-:Y:S01]  /*a0e0*/  FMUL.FTZ R77, R109, R64 ;  /* 0x000000406d4d7220 */ /* 0x000fe20000410000 */
[----:B------:R1:W-:Y:S01]  /*a0f0*/  STS [R20.X4+0x842c], R133 ;  /* 0x00842c8514007388 */ /* 0x0003e20000004800 */
[----:B------:R-:W-:Y:S01]  /*a100*/  FMUL.FTZ R63, R108, R63 ;  /* 0x0000003f6c3f7220 */ /* 0x000fe20000410000 */
[----:B0-----:R-:W-:Y:S01]  /*a110*/  IADD3 R95, R122, 0xc00, RZ ;  /* 0x00000c007a5f7810 */ /* 0x001fe20007ffe0ff */
[----:B------:R-:W-:Y:S01]  /*a120*/  FMUL.FTZ R79, R107, R38 ;  /* 0x000000266b4f7220 */ /* 0x000fe20000410000 */
[----:B------:R0:W-:Y:S01]  /*a130*/  STS [R20.X4+0x8434], R71 ;  /* 0x0084344714007388 */ /* 0x0001e20000004800 */
[----:B------:R-:W-:Y:S01]  /*a140*/  FMUL.FTZ R37, R106, R37 ;  /* 0x000000256a257220 */ /* 0x000fe20000410000 */
[C---:B--2---:R-:W-:Y:S01]  /*a150*/  IADD3 R131, R122.reuse, 0xc80, RZ ;  /* 0x00000c807a837810 */ /* 0x044fe20007ffe0ff */
[C---:B------:R-:W-:Y:S01]  /*a160*/  FMUL.FTZ R41, R105.reuse, R60 ;  /* 0x0000003c69297220 */ /* 0x040fe20000410000 */
[----:B------:R2:W-:Y:S01]  /*a170*/  STS [R20.X4+0x843c], R73 ;  /* 0x00843c4914007388 */ /* 0x0005e20000004800 */
[----:B------:R-:W-:Y:S01]  /*a180*/  FMUL.FTZ R45, R105, R36 ;  /* 0x00000024692d7220 */ /* 0x000fe20000410000 */
[----:B-1----:R-:W-:Y:S01]  /*a190*/  IADD3 R133, R122, 0xd00, RZ ;  /* 0x00000d007a857810 */ /* 0x002fe20007ffe0ff */
[C---:B------:R-:W-:Y:S01]  /*a1a0*/  FMUL.FTZ R29, R104.reuse, R34 ;  /* 0x00000022681d7220 */ /* 0x040fe20000410000 */
[----:B------:R1:W-:Y:S01]  /*a1b0*/  STS [R20.X4+0x8440], R67 ;  /* 0x0084404314007388 */ /* 0x0003e20000004800 */
[----:B------:R-:W-:Y:S01]  /*a1c0*/  FMUL.FTZ R33, R104, R33 ;  /* 0x0000002168217220 */ /* 0x000fe20000410000 */
[C---:B0-----:R-:W-:Y:S01]  /*a1d0*/  IADD3 R71, R122.reuse, 0x980, RZ ;  /* 0x000009807a477810 */ /* 0x041fe20007ffe0ff */
[C---:B------:R-:W-:Y:S01]  /*a1e0*/  FMUL.FTZ R35, R103.reuse, R32 ;  /* 0x0000002067237220 */ /* 0x040fe20000410000 */
[----:B------:R0:W-:Y:S01]  /*a1f0*/  STS [R20.X4+0x8448], R49 ;  /* 0x0084483114007388 */ /* 0x0001e20000004800 */
[----:B------:R-:W-:Y:S01]  /*a200*/  FMUL.FTZ R31, R103, R31 ;  /* 0x0000001f671f7220 */ /* 0x000fe20000410000 */
[----:B--2---:R-:W-:Y:S01]  /*a210*/  IADD3 R73, R122, 0xa00, RZ ;  /* 0x00000a007a497810 */ /* 0x004fe20007ffe0ff */
[----:B------:R-:W-:Y:S01]  /*a220*/  FADD.FTZ R69, R70, R69 ;  /* 0x0000004546457221 */ /* 0x000fe20000010000 */
[----:B------:R-:W-:Y:S01]  /*a230*/  STS [R20.X4+0x844c], R77 ;  /* 0x00844c4d14007388 */ /* 0x000fe20000004800 */
[----:B------:R-:W-:Y:S01]  /*a240*/  FADD.FTZ R47, R50, R47 ;  /* 0x0000002f322f7221 */ /* 0x000fe20000010000 */
[C---:B-1----:R-:W-:Y:S01]  /*a250*/  IADD3 R67, R122.reuse, 0x880, RZ ;  /* 0x000008807a437810 */ /* 0x042fe20007ffe0ff */
[----:B------:R-:W-:Y:S01]  /*a260*/  FADD.FTZ R46, R69, R46 ;  /* 0x0000002e452e7221 */ /* 0x000fe20000010000 */
[----:B------:R-:W-:Y:S01]  /*a270*/  STS [R20.X4+0x8454], R63 ;  /* 0x0084543f14007388 */ /* 0x000fe20000004800 */
[----:B------:R-:W-:Y:S01]  /*a280*/  FADD.FTZ R66, R47, R66 ;  /* 0x000000422f427221 */ /* 0x000fe20000010000 */
[----:B------:R-:W-:Y:S01]  /*a290*/  IADD3 R47, R122, 0x500, RZ ;  /* 0x000005007a2f7810 */ /* 0x000fe20007ffe0ff */
[----:B------:R-:W-:Y:S01]  /*a2a0*/  FADD.FTZ R65, R46, R65 ;  /* 0x000000412e417221 */ /* 0x000fe20000010000 */
[----:B------:R-:W-:Y:S01]  /*a2b0*/  STS [R20.X4+0x8458], R79 ;  /* 0x0084584f14007388 */ /* 0x000fe20000004800 */
[----:B------:R-:W-:Y:S01]  /*a2c0*/  FADD.FTZ R43, R66, R43 ;  /* 0x0000002b422b7221 */ /* 0x000fe20000010000 */
[C---:B0-----:R-:W-:Y:S01]  /*a2d0*/  IADD3 R49, R122.reuse, 0x580, RZ ;  /* 0x000005807a317810 */ /* 0x041fe20007ffe0ff */
[----:B------:R-:W-:Y:S01]  /*a2e0*/  FADD.FTZ R42, R65, R42 ;  /* 0x0000002a412a7221 */ /* 0x000fe20000010000 */
[----:B------:R0:W-:Y:S01]  /*a2f0*/  STS [R20.X4+0x8464], R37 ;  /* 0x0084642514007388 */ /* 0x0001e20000004800 */
[----:B------:R-:W-:Y:S01]  /*a300*/  FADD.FTZ R62, R43, R62 ;  /* 0x0000003e2b3e7221 */ /* 0x000fe20000010000 */
[----:B------:R-:W-:Y:S01]  /*a310*/  IADD3 R43, R122, 0x400, RZ ;  /* 0x000004007a2b7810 */ /* 0x000fe20007ffe0ff */
[----:B------:R-:W-:Y:S01]  /*a320*/  FADD.FTZ R151, R42, R39 ;  /* 0x000000272a977221 */ /* 0x000fe20000010000 */
[----:B------:R1:W-:Y:S01]  /*a330*/  STS [R20.X4+0x8468], R41 ;  /* 0x0084682914007388 */ /* 0x0003e20000004800 */
[----:B------:R-:W-:Y:S01]  /*a340*/  FADD.FTZ R150, R62, R61 ;  /* 0x0000003d3e967221 */ /* 0x000fe20000010000 */
[----:B------:R-:W-:Y:S01]  /*a350*/  IADD3 R39, R122, 0x280, RZ ;  /* 0x000002807a277810 */ /* 0x000fe20007ffe0ff */
[----:B------:R-:W-:Y:S01]  /*a360*/  FMUL.FTZ R153, R100, R214 ;  /* 0x000000d664997220 */ /* 0x000fe20000410000 */
[----:B------:R2:W-:Y:S01]  /*a370*/  STS [R20.X4+0x846c], R45 ;  /* 0x00846c2d14007388 */ /* 0x0005e20000004800 */
[----:B------:R-:W-:Y:S01]  /*a380*/  IADD3 R61, R122, 0x700, RZ ;  /* 0x000007007a3d7810 */ /* 0x000fe20007ffe0ff */
[----:B------:R-:W-:Y:S01]  /*a390*/  FADD.FTZ R150, R150, R7 ;  /* 0x0000000796967221 */ /* 0x000fe20000010000 */
[C---:B0-----:R-:W-:Y:S01]  /*a3a0*/  IADD3 R37, R122.reuse, 0x100, RZ ;  /* 0x000001007a257810 */ /* 0x041fe20007ffe0ff */
[----:B------:R0:W-:Y:S01]  /*a3b0*/  STS [R20.X4+0x8470], R29 ;  /* 0x0084701d14007388 */ /* 0x0001e20000004800 */
[----:B------:R-:W-:Y:S01]  /*a3c0*/  IADD3 R63, R122, 0x780, RZ ;  /* 0x000007807a3f7810 */ /* 0x000fe20007ffe0ff */
[----:B------:R-:W-:Y:S01]  /*a3d0*/  FFMA.FTZ R152, -R100, R213, -RZ ;  /* 0x000000d564987223 */ /* 0x000fe200000109ff */
[C---:B-1----:R-:W-:Y:S01]  /*a3e0*/  IADD3 R41, R122.reuse, 0x380, RZ ;  /* 0x000003807a297810 */ /* 0x042fe20007ffe0ff */
[----:B------:R1:W-:Y:S01]  /*a3f0*/  STS [R20.X4+0x8474], R33 ;  /* 0x0084742114007388 */ /* 0x0003e20000004800 */
[C---:B------:R-:W-:Y:S01]  /*a400*/  IADD3 R65, R122.reuse, 0x800, RZ ;  /* 0x000008007a417810 */ /* 0x040fe20007ffe0ff */
[C---:B------:R-:W-:Y:S01]  /*a410*/  FMUL.FTZ R154, R99.reuse, R169 ;  /* 0x000000a9639a7220 */ /* 0x040fe20000410000 */
[C---:B--2---:R-:W-:Y:S01]  /*a420*/  IADD3 R45, R122.reuse, 0x480, RZ ;  /* 0x000004807a2d7810 */ /* 0x044fe20007ffe0ff */
[----:B------:R2:W-:Y:S01]  /*a430*/  STS [R20.X4+0x8478], R35 ;  /* 0x0084782314007388 */ /* 0x0005e20000004800 */
[C---:B------:R-:W-:Y:S01]  /*a440*/  IADD3 R69, R122.reuse, 0x900, RZ ;  /* 0x000009007a457810 */ /* 0x040fe20007ffe0ff */
[----:B------:R-:W-:Y:S01]  /*a450*/  FFMA.FTZ R169, -R99, R170, -RZ ;  /* 0x000000aa63a97223 */ /* 0x000fe200000109ff */
[C---:B0-----:R-:W-:Y:S01]  /*a460*/  IADD3 R29, R122.reuse, 0x80, RZ ;  /* 0x000000807a1d7810 */ /* 0x041fe20007ffe0ff */
[----:B------:R0:W-:Y:S01]  /*a470*/  STS [R20.X4+0x847c], R31 ;  /* 0x00847c1f14007388 */ /* 0x0001e20000004800 */
[----:B------:R-:W-:Y:S01]  /*a480*/  IADD3 R77, R122, 0xb00, RZ ;  /* 0x00000b007a4d7810 */ /* 0x000fe20007ffe0ff */
[----:B------:R-:W-:Y:S01]  /*a490*/  FADD.FTZ R150, R150, R5 ;  /* 0x0000000596967221 */ /* 0x000fe20000010000 */
[C---:B-1----:R-:W-:Y:S01]  /*a4a0*/  IADD3 R33, R122.reuse, 0x180, RZ ;  /* 0x000001807a217810 */ /* 0x042fe20007ffe0ff */
[----:B------:R-:W-:Y:S01]  /*a4b0*/  BAR.SYNC.DEFER_BLOCKING 0x0 ;  /* 0x0000000000007b1d */ /* 0x000fe20000010000 */
[----:B------:R-:W-:Y:S01]  /*a4c0*/  IADD3 R79, R122, 0xb80, RZ ;  /* 0x00000b807a4f7810 */ /* 0x000fe20007ffe0ff */
[----:B------:R-:W-:Y:S01]  /*a4d0*/  FMUL.FTZ R5, R98, R172 ;  /* 0x000000ac62057220 */ /* 0x000fe20000410000 */
[----:B--2---:R-:W-:Y:S01]  /*a4e0*/  IADD3 R35, R122, 0x300, RZ ;  /* 0x000003007a237810 */ /* 0x004fe20007ffe0ff */
[----:B------:R-:W-:Y:S01]  /*a4f0*/  FADD.FTZ R151, R151, R8 ;  /* 0x0000000897977221 */ /* 0x000fe20000010000 */
[----:B------:R-:W-:Y:S01]  /*a500*/  LEA.HI.SX32 R28, R29, R122, 0x1b ;  /* 0x0000007a1d1c7211 */ /* 0x000fe200078fdaff */
[----:B------:R-:W-:Y:S01]  /*a510*/  FMUL.FTZ R8, R19, R148 ;  /* 0x0000009413087220 */ /* 0x000fe20000410000 */
[----:B------:R-:W-:Y:S01]  /*a520*/  LEA.HI.SX32 R30, R33, R122, 0x1b ;  /* 0x0000007a211e7211 */ /* 0x000fe200078fdaff */
[----:B------:R-:W-:Y:S01]  /*a530*/  FMUL.FTZ R7, R97, R174 ;  /* 0x000000ae61077220 */ /* 0x000fe20000410000 */
[----:B------:R-:W-:Y:S01]  /*a540*/  LEA.HI.SX32 R29, R37, R122, 0x1b ;  /* 0x0000007a251d7211 */ /* 0x000fe200078fdaff */
[----:B------:R-:W-:Y:S01]  /*a550*/  FMUL.FTZ R19, R96, R176 ;  /* 0x000000b060137220 */ /* 0x000fe20000410000 */
[-C--:B------:R-:W-:Y:S01]  /*a560*/  LEA.HI.SX32 R32, R39, R122.reuse, 0x1b ;  /* 0x0000007a27207211 */ /* 0x080fe200078fdaff */
[----:B------:R-:W-:Y:S01]  /*a570*/  FADD.FTZ R151, R151, R6 ;  /* 0x0000000697977221 */ /* 0x000fe20000010000 */
[-C--:B------:R-:W-:Y:S01]  /*a580*/  LEA.HI.SX32 R33, R35, R122.reuse, 0x1b ;  /* 0x0000007a23217211 */ /* 0x080fe200078fdaff */
[----:B------:R-:W-:Y:S01]  /*a590*/  FFMA.FTZ R171, -R98, R171, -RZ ;  /* 0x000000ab62ab7223 */ /* 0x000fe200000109ff */
        /* <DEDUP_REMOVED lines=9> */
[----:B------:R-:W1:Y:S01]  /*a630*/  LDS R66, [R29.X4+0x8800] ;  /* 0x008800001d427984 */ /* 0x000e620000004800 */
[-C--:B------:R-:W-:Y:S01]  /*a640*/  LEA.HI.SX32 R39, R51, R122.reuse, 0x1b ;  /* 0x0000007a33277211 */ /* 0x080fe200078fdaff */
[----:B------:R-:W-:Y:S01]  /*a650*/  FFMA.FTZ R181, -R91, R181, -RZ ;  /* 0x000000b55bb57223 */ /* 0x000fe200000109ff */
[-C--:B------:R-:W-:Y:S01]  /*a660*/  LEA.HI.SX32 R41, R61, R122.reuse, 0x1b ;  /* 0x0000007a3d297211 */ /* 0x080fe200078fdaff */
[----:B------:R-:W2:Y:S01]  /*a670*/  LDS R70, [R33.X4+0x9000] ;  /* 0x0090000021467984 */ /* 0x000ea20000004800 */
[-C--:B------:R-:W-:Y:S01]  /*a680*/  LEA.HI.SX32 R42, R63, R122.reuse, 0x1b ;  /* 0x0000007a3f2a7211 */ /* 0x080fe200078fdaff */
[----:B------:R-:W-:Y:S01]  /*a690*/  FFMA.FTZ R183, -R90, R183, -RZ ;  /* 0x000000b75ab77223 */ /* 0x000fe200000109ff */
[-C--:B0-----:R-:W-:Y:S01]  /*a6a0*/  LEA.HI.SX32 R31, R147, R122.reuse, 0x1b ;  /* 0x0000007a931f7211 */ /* 0x081fe200078fdaff */
[----:B------:R-:W0:Y:S01]  /*a6b0*/  LDS R72, [R35.X4+0x9400] ;  /* 0x0094000023487984 */ /* 0x000e220000004800 */
[-C--:B------:R-:W-:Y:S01]  /*a6c0*/  LEA.HI.SX32 R43, R65, R122.reuse, 0x1b ;  /* 0x0000007a412b7211 */ /* 0x080fe200078fdaff */
[----:B------:R-:W-:Y:S01]  /*a6d0*/  FFMA.FTZ R185, -R89, R185, -RZ ;  /* 0x000000b959b97223 */ /* 0x000fe200000109ff */
[-C--:B------:R-:W-:Y:S01]  /*a6e0*/  LEA.HI.SX32 R44, R67, R122.reuse, 0x1b ;  /* 0x0000007a432c7211 */ /* 0x080fe200078fdaff */
[----:B------:R-:W3:Y:S01]  /*a6f0*/  LDS R147, [R149.X4+0x8400] ;  /* 0x0084000095937984 */ /* 0x000ee20000004800 */
[-C--:B------:R-:W-:Y:S01]  /*a700*/  LEA.HI.SX32 R45, R69, R122.reuse, 0x1b ;  /* 0x0000007a452d7211 */ /* 0x080fe200078fdaff */
[----:B------:R-:W-:Y:S01]  /*a710*/  FFMA.FTZ R187, -R88, R187, -RZ ;  /* 0x000000bb58bb7223 */ /* 0x000fe200000109ff */
[-C--:B------:R-:W-:Y:S01]  /*a720*/  LEA.HI.SX32 R46, R71, R122.reuse, 0x1b ;  /* 0x0000007a472e7211 */ /* 0x080fe200078fdaff */
[----:B------:R-:W4:Y:S01]  /*a730*/  LDS R65, [R28.X4+0x8600] ;  /* 0x008600001c417984 */ /* 0x000f220000004800 */
[-C--:B------:R-:W-:Y:S01]  /*a740*/  LEA.HI.SX32 R47, R73, R122.reuse, 0x1b ;  /* 0x0000007a492f7211 */ /* 0x080fe200078fdaff */
[----:B------:R-:W-:Y:S01]  /*a750*/  FFMA.FTZ R189, -R87, R189, -RZ ;  /* 0x000000bd57bd7223 */ /* 0x000fe200000109ff */
[-C--:B------:R-:W-:Y:S01]  /*a760*/  LEA.HI.SX32 R49, R77, R122.reuse, 0x1b ;  /* 0x0000007a4d317211 */ /* 0x080fe200078fdaff */
[----:B------:R-:W0:Y:S01]  /*a770*/  LDS R67, [R30.X4+0x8a00] ;  /* 0x008a00001e437984 */ /* 0x000e220000004800 */
        /* <DEDUP_REMOVED lines=13> */
[----:B------:R-:W-:Y:S01]  /*a850*/  FMUL.FTZ R197, R83, R197 ;  /* 0x000000c553c57220 */ /* 0x000fe20000410000 */
[-C--:B------:R-:W-:Y:S01]  /*a860*/  LEA.HI.SX32 R63, R141, R122.reuse, 0x1b ;  /* 0x0000007a8d3f7211 */ /* 0x080fe200078fdaff */
[----:B------:R-:W0:Y:S01]  /*a870*/  LDS R73, [R36.X4+0x9600] ;  /* 0x0096000024497984 */ /* 0x000e220000004800 */
[----:B------:R-:W-:Y:S01]  /*a880*/  LEA.HI.SX32 R64, R143, R122, 0x1b ;  /* 0x0000007a8f407211 */ /* 0x000fe200078fdaff */
[----:B------:R-:W-:-:S02]  /*a890*/  FADD.FTZ R3, R150, R3 ;  /* 0x0000000396037221 */ /* 0x000fc40000010000 */
[----:B------:R-:W0:Y:S01]  /*a8a0*/  LDS R74, [R37.X4+0x9800] ;  /* 0x00980000254a7984 */ /* 0x000e220000004800 */
[----:B------:R-:W-:-:S03]  /*a8b0*/  FFMA.FTZ R228, R18, R54, R228 ;  /* 0x0000003612e47223 */ /* 0x000fc600000100e4 */
        /* <DEDUP_REMOVED lines=21> */
[----:B------:R5:W-:Y:S04]  /*aa10*/  STS [R20.X4+0xc600], R153 ;  /* 0x00c6009914007388 */ /* 0x000be80000004800 */
[----:B------:R1:W-:Y:S04]  /*aa20*/  STS [R21.X4+0xc604], R152 ;  /* 0x00c6049815007388 */ /* 0x0003e80000004800 */
[----:B------:R2:W-:Y:S01]  /*aa30*/  STS [R145.X4+0xc608], R154 ;  /* 0x00c6089a91007388 */ /* 0x0005e20000004800 */
[----:B-----5:R-:W-:-:S03]  /*aa40*/  FMUL.FTZ R153, R123, UR36 ;  /* 0x000000247b997c20 */ /* 0x020fc60008410000 */
[----:B------:R5:W-:Y:S01]  /*aa50*/  STS [R146.X4+0xc60c], R169 ;  /* 0x00c60ca992007388 */ /* 0x000be20000004800 */
[----:B-1----:R-:W-:-:S03]  /*aa60*/  FMUL.FTZ R21, R93, R178 ;  /* 0x000000b25d157220 */ /* 0x002fc60000410000 */
[----:B------:R1:W-:Y:S01]  /*aa70*/  STS [R20.X4+0xc610], R5 ;  /* 0x00c6100514007388 */ /* 0x0003e20000004800 */
[----:B------:R-:W-:Y:S02]  /*aa80*/  FMUL.FTZ R152, R130, UR36 ;  /* 0x0000002482987c20 */ /* 0x000fe40008410000 */
[----:B--2---:R-:W-:Y:S01]  /*aa90*/  FADD.FTZ R145, R151, R4 ;  /* 0x0000000497917221 */ /* 0x004fe20000010000 */
[----:B------:R2:W-:Y:S01]  /*aaa0*/  STS [R20.X4+0xc618], R7 ;  /* 0x00c6180714007388 */ /* 0x0005e20000004800 */
[----:B------:R-:W-:Y:S02]  /*aab0*/  FMUL.FTZ R151, R89, R186 ;  /* 0x000000ba59977220 */ /* 0x000fe40000410000 */
[----:B------:R-:W-:Y:S01]  /*aac0*/  FMUL.FTZ R4, R128, UR36 ;  /* 0x0000002480047c20 */ /* 0x000fe20008410000 */
[----:B------:R3:W-:Y:S01]  /*aad0*/  STS [R20.X4+0xc620], R19 ;  /* 0x00c6201314007388 */ /* 0x0007e20000004800 */
[----:B-----5:R-:W-:Y:S02]  /*aae0*/  FMUL.FTZ R146, R124, UR36 ;  /* 0x000000247c927c20 */ /* 0x020fe40008410000 */
[----:B-1----:R-:W-:Y:S01]  /*aaf0*/  FMUL.FTZ R5, R92, R180 ;  /* 0x000000b45c057220 */ /* 0x002fe20000410000 */
[----:B------:R1:W-:Y:S01]  /*ab00*/  STS [R20.X4+0xc628], R21 ;  /* 0x00c6281514007388 */ /* 0x0003e20000004800 */
[----:B------:R-:W-:-:S02]  /*ab10*/  FFMA.FTZ R169, R127, UR35, R4 ;  /* 0x000000237fa97c23 */ /* 0x000fc40008010004 */
[----:B--2---:R-:W-:Y:S01]  /*ab20*/  FMUL.FTZ R7, R91, R182 ;  /* 0x000000b65b077220 */ /* 0x004fe20000410000 */
[----:B------:R2:W-:Y:S01]  /*ab30*/  STS [R20.X4+0xc630], R5 ;  /* 0x00c6300514007388 */ /* 0x0005e20000004800 */
[----:B------:R-:W-:Y:S02]  /*ab40*/  FMUL.FTZ R4, R126, UR36 ;  /* 0x000000247e047c20 */ /* 0x000fe40008410000 */
[----:B---3--:R-:W-:Y:S01]  /*ab50*/  FMUL.FTZ R19, R90, R184 ;  /* 0x000000b85a137220 */ /* 0x008fe20000410000 */
[----:B------:R3:W-:Y:S01]  /*ab60*/  STS [R20.X4+0xc638], R7 ;  /* 0x00c6380714007388 */ /* 0x0007e20000004800 */
[----:B------:R-:W-:Y:S02]  /*ab70*/  FFMA.FTZ R152, R129, UR35, R152 ;  /* 0x0000002381987c23 */ /* 0x000fe40008010098 */
[----:B-1----:R-:W-:Y:S01]  /*ab80*/  FMUL.FTZ R21, R87, R190 ;  /* 0x000000be57157220 */ /* 0x002fe20000410000 */
[----:B------:R1:W-:Y:S01]  /*ab90*/  STS [R20.X4+0xc640], R19 ;  /* 0x00c6401314007388 */ /* 0x0003e20000004800 */
[----:B------:R-:W-:-:S02]  /*aba0*/  FFMA.FTZ R153, R124, UR35, -R153 ;  /* 0x000000237c997c23 */ /* 0x000fc40008010899 */
[----:B--2---:R-:W-:Y:S01]  /*abb0*/  FMUL.FTZ R5, R88, R188 ;  /* 0x000000bc58057220 */ /* 0x004fe20000410000 */
[----:B------:R2:W-:Y:S01]  /*abc0*/  STS [R20.X4+0xc648], R151 ;  /* 0x00c6489714007388 */ /* 0x0005e20000004800 */
[----:B------:R-:W-:Y:S02]  /*abd0*/  FFMA.FTZ R146, R123, UR35, R146 ;  /* 0x000000237b927c23 */ /* 0x000fe40008010092 */
[----:B---3--:R-:W-:Y:S01]  /*abe0*/  FFMA.FTZ R7, -R83, R198, -RZ ;  /* 0x000000c653077223 */ /* 0x008fe200000109ff */
[----:B------:R3:W-:Y:S01]  /*abf0*/  STS [R20.X4+0xc650], R5 ;  /* 0x00c6500514007388 */ /* 0x0007e20000004800 */
[----:B-1----:R-:W-:-:S03]  /*ac00*/  FMUL.FTZ R19, R86, R192 ;  /* 0x000000c056137220 */ /* 0x002fc60000410000 */
[----:B------:R1:W-:Y:S01]  /*ac10*/  STS [R20.X4+0xc658], R21 ;  /* 0x00c6581514007388 */ /* 0x0003e20000004800 */
[----:B--2---:R-:W-:-:S03]  /*ac20*/  FMUL.FTZ R151, R85, R194 ;  /* 0x000000c255977220 */ /* 0x004fc60000410000 */
[----:B------:R2:W-:Y:S01]  /*ac30*/  STS [R20.X4+0xc614], R171 ;  /* 0x00c614ab14007388 */ /* 0x0005e20000004800 */
[----:B---3--:R-:W-:-:S03]  /*ac40*/  MOV R5, UR11 ;  /* 0x0000000b00057c02 */ /* 0x008fc60008000f00 */
[----:B------:R-:W-:Y:S01]  /*ac50*/  STS [R20.X4+0xc61c], R173 ;  /* 0x00c61cad14007388 */ /* 0x000fe20000004800 */
[----:B------:R-:W-:Y:S01]  /*ac60*/  LEA R154, R5, -R122, 0x1 ;  /* 0x8000007a059a7211 */ /* 0x000fe200078e08ff */
[----:B-1----:R-:W-:Y:S02]  /*ac70*/  FMUL.FTZ R21, R84, R196 ;  /* 0x000000c454157220 */ /* 0x002fe40000410000 */
[----:B------:R-:W-:Y:S01]  /*ac80*/  STS [R20.X4+0xc624], R175 ;  /* 0x00c624af14007388 */ /* 0x000fe20000004800 */
[----:B------:R-:W-:Y:S01]  /*ac90*/  FMUL.FTZ R5, R127, UR36 ;  /* 0x000000247f057c20 */ /* 0x000fe20008410000 */
[----:B------:R-:W-:Y:S01]  /*aca0*/  ISETP.GE.AND P0, PT, R154, 0x1, PT ;  /* 0x000000019a00780c */ /* 0x000fe20003f06270 */
[----:B--2---:R-:W-:Y:S01]  /*acb0*/  FMUL.FTZ R171, R129, UR36 ;  /* 0x0000002481ab7c20 */ /* 0x004fe20008410000 */
[----:B------:R-:W-:Y:S01]  /*acc0*/  STS [R20.X4+0xc62c], R177 ;  /* 0x00c62cb114007388 */ /* 0x000fe20000004800 */
[----:B------:R-:W-:Y:S02]  /*acd0*/  FFMA.FTZ R150, R128, UR35, -R5 ;  /* 0x0000002380967c23 */ /* 0x000fe40008010805 */
[----:B------:R-:W-:Y:S01]  /*ace0*/  FMUL.FTZ R5, R125, UR36 ;  /* 0x000000247d057c20 */ /* 0x000fe20008410000 */
[----:B------:R-:W-:Y:S01]  /*acf0*/  STS [R20.X4+0xc634], R179 ;  /* 0x00c634b314007388 */ /* 0x000fe20000004800 */
[----:B------:R-:W-:-:S02]  /*ad00*/  FFMA.FTZ R171, R130, UR35, -R171 ;  /* 0x0000002382ab7c23 */ /* 0x000fc400080108ab */
[----:B------:R-:W-:Y:S01]  /*ad10*/  FFMA.FTZ R148, R126, UR35, -R5 ;  /* 0x000000237e947c23 */ /* 0x000fe20008010805 */
        /* <DEDUP_REMOVED lines=10> */
[----:B-1----:R-:W-:-:S03]  /*adc0*/  FFMA.FTZ R151, R125, UR35, R4 ;  /* 0x000000237d977c23 */ /* 0x002fc60008010004 */
[----:B------:R2:W-:Y:S04]  /*add0*/  STS [R20.X4+0xc674], R195 ;  /* 0x00c674c314007388 */ /* 0x0005e80000004800 */
[----:B------:R2:W-:Y:S04]  /*ade0*/  STS [R20.X4+0xc678], R197 ;  /* 0x00c678c514007388 */ /* 0x0005e80000004800 */
[----:B------:R2:W-:Y:S04]  /*adf0*/  STS [R20.X4+0xc67c], R7 ;  /* 0x00c67c0714007388 */ /* 0x0005e80000004800 */
[----:B------:R-:W-:Y:S06]  /*ae00*/  BAR.SYNC.DEFER_BLOCKING 0x0 ;  /* 0x0000000000007b1d */ /* 0x000fec0000010000 */
[----:B------:R-:W-:Y:S05]  /*ae10*/  @!P0 BRA `(.L_x_1529) ;  /* 0x0000036000008947 */ /* 0x000fea0003800000 */
[----:B0-2-4-:R-:W-:Y:S01]  /*ae20*/  UMOV UR48, 0x1 ;  /* 0x0000000100307882 */ /* 0x015fe20000000000 */
[----:B------:R-:W0:Y:S01]  /*ae30*/  LDS R149, [R149.X4+0xc600] ;  /* 0x00c6000095957984 */ /* 0x000e220000004800 */
[----:B------:R-:W-:Y:S01]  /*ae40*/  ULDC.64 UR34, c[0x0][0x298] ;  /* 0x0000a60000227ab9 */ /* 0x000fe20000000a00 */
[----:B------:R-:W-:Y:S01]  /*ae50*/  MOV R5, UR6 ;  /* 0x0000000600057c02 */ /* 0x000fe20008000f00 */
[----:B------:R-:W-:Y:S01]  /*ae60*/  ULDC.64 UR36, c[0x0][0x2b8] ;  /* 0x0000ae0000247ab9 */ /* 0x000fe20000000a00 */
[----:B------:R-:W-:Y:S01]  /*ae70*/  MOV R19, UR6 ;  /* 0x0000000600137c02 */ /* 0x000fe20008000f00 */
[----:B------:R-:W-:-:S02]  /*ae80*/  USHF.R.U64 UR39, UR34, UR48, UR35 ;  /* 0x0000003022277299 */ /* 0x000fc40008001223 */
[----:B------:R-:W-:Y:S02]  /*ae90*/  USHF.R.U64 UR48, UR36, UR48, UR37 ;  /* 0x0000003024307299 */ /* 0x000fe40008001225 */
[----:B------:R-:W-:Y:S02]  /*aea0*/  USHF.R.U32.HI UR52, URZ, 0x1, UR37 ;  /* 0x000000013f347899 */ /* 0x000fe40008011625 */
[----:B------:R-:W-:Y:S02]  /*aeb0*/  USHF.R.U32.HI UR50, URZ, 0x1, UR35 ;  /* 0x000000013f327899 */ /* 0x000fe40008011623 */
[----:B------:R-:W-:Y:S02]  /*aec0*/  ULDC.64 UR36, c[0x0][0x2a0] ;  /* 0x0000a80000247ab9 */ /* 0x000fe40000000a00 */
[----:B------:R-:W-:Y:S02]  /*aed0*/  UIMAD UR53, UR24, UR36, URZ ;  /* 0x00000024183572a4 */ /* 0x000fe4000f8e023f */
[----:B------:R-:W-:-:S02]  /*aee0*/  ULDC.64 UR34, c[0x0][0x2b0] ;  /* 0x0000ac0000227ab9 */ /* 0x000fc40000000a00 */
[----:B------:R-:W-:Y:S02]  /*aef0*/  UIMAD UR34, UR38, UR34, URZ ;  /* 0x00000022262272a4 */ /* 0x000fe4000f8e023f */
[----:B------:R-:W-:Y:S02]  /*af00*/  UIMAD.WIDE.U32 UR44, UR25, UR36, URZ ;  /* 0x00000024192c72a5 */ /* 0x000fe4000f8e003f */
[----:B------:R-:W-:Y:S02]  /*af10*/  UIMAD UR53, UR25, UR37, UR53 ;  /* 0x00000025193572a4 */ /* 0x000fe4000f8e0235 */
[----:B------:R-:W-:Y:S02]  /*af20*/  ULEA UR56, UR13, 0xfffff000, 0xc ;  /* 0xfffff0000d387891 */ /* 0x000fe4000f8e603f */
[----:B------:R-:W-:Y:S02]  /*af30*/  ULDC.64 UR36, c[0x0][0x2c0] ;  /* 0x0000b00000247ab9 */ /* 0x000fe40000000a00 */
[----:B------:R-:W-:-:S02]  /*af40*/  UIMAD UR54, UR24, UR36, URZ ;  /* 0x00000024183672a4 */ /* 0x000fc4000f8e023f */
[----:B------:R-:W-:Y:S01]  /*af50*/  UIMAD UR49, UR6, UR35, UR34 ;  /* 0x00000023063172a4 */ /* 0x000fe2000f8e0222 */
[----:B------:R-:W-:Y:S01]  /*af60*/  IADD3 R6, P0, R122, UR56, RZ ;  /* 0x000000387a067c10 */ /* 0x000fe2000ff1e0ff */
[----:B------:R-:W-:Y:S01]  /*af70*/  UIMAD.WIDE.U32 UR46, UR25, UR36, URZ ;  /* 0x00000024192e72a5 */ /* 0x000fe2000f8e003f */
[----:B------:R-:W-:Y:S01]  /*af80*/  MOV R4, UR56 ;  /* 0x0000003800047c02 */ /* 0x000fe20008000f00 */
[----:B------:R-:W-:Y:S02]  /*af90*/  ULDC.64 UR34, c[0x0][0x2d0] ;  /* 0x0000b40000227ab9 */ /* 0x000fe40000000a00 */
[----:B------:R-:W-:Y:S01]  /*afa0*/  UIMAD UR54, UR25, UR37, UR54 ;  /* 0x00000025193672a4 */ /* 0x000fe2000f8e0236 */
[----:B------:R-:W-:Y:S01]  /*afb0*/  LEA.HI.X.SX32 R7, R4, RZ, 0x1, P0 ;  /* 0x000000ff04077211 */ /* 0x000fe200000f0eff */
[----:B------:R-:W-:Y:S02]  /*afc0*/  UIMAD UR34, UR38, UR34, URZ ;  /* 0x00000022262272a4 */ /* 0x000fe4000f8e023f */
[----:B------:R-:W-:-:S02]  /*afd0*/  UIMAD UR50, UR50, UR27, URZ ;  /* 0x0000001b323272a4 */ /* 0x000fc4000f8e023f */
[----:B------:R-:W-:Y:S01]  /*afe0*/  UIADD3 UR45, UR45, UR53, URZ ;  /* 0x000000352d2d7290 */ /* 0x000fe2000fffe03f */
[--C-:B------:R-:W-:Y:S01]  /*aff0*/  IMAD.WIDE.U32 R4, R5, c[0x0][0x2b0], R6.reuse ;  /* 0x0000ac0005047a25 */ /* 0x100fe200078e0006 */
[----:B------:R-:W-:Y:S02]  /*b000*/  UIMAD UR55, UR52, UR27, URZ ;  /* 0x0000001b343772a4 */ /* 0x000fe4000f8e023f */
[----:B------:R-:W-:Y:S01]  /*b010*/  UIADD3 UR47, UR47, UR54, URZ ;  /* 0x000000362f2f7290 */ /* 0x000fe2000fffe03f */
[----:B------:R-:W-:Y:S01]  /*b020*/  IMAD.WIDE.U32 R6, R19, c[0x0][0x2d0], R6 ;  /* 0x0000b40013067a25 */ /* 0x000fe200078e0006 */
[----:B------:R-:W-:Y:S01]  /*b030*/  UIMAD UR52, UR26, UR39, UR50 ;  /* 0x000000271a3472a4 */ /* 0x000fe2000f8e0232 */
[----:B------:R-:W-:Y:S01]  /*b040*/  IADD3 R19, R5, UR49, RZ ;  /* 0x0000003105137c10 */ /* 0x000fe2000fffe0ff */
[----:B------:R-:W-:Y:S02]  /*b050*/  UIMAD.WIDE.U32 UR44, UR27, UR39, UR44 ;  /* 0x000000271b2c72a5 */ /* 0x000fe4000f8e002c */
[----:B------:R-:W-:-:S02]  /*b060*/  UIMAD UR51, UR6, UR35, UR34 ;  /* 0x00000023063372a4 */ /* 0x000fc4000f8e0222 */
[----:B------:R-:W-:Y:S02]  /*b070*/  UIMAD UR50, UR26, UR48, UR55 ;  /* 0x000000301a3272a4 */ /* 0x000fe4000f8e0237 */
[----:B------:R-:W-:Y:S02]  /*b080*/  UIMAD.WIDE.U32 UR46, UR27, UR48, UR46 ;  /* 0x000000301b2e72a5 */ /* 0x000fe4000f8e002e */
[----:B------:R-:W-:Y:S01]  /*b090*/  ULDC.64 UR34, c[0x0][0x318] ;  /* 0x0000c60000227ab9 */ /* 0x000fe20000000a00 */
[----:B------:R-:W-:Y:S01]  /*b0a0*/  IADD3 R5, R7, UR51, RZ ;  /* 0x0000003307057c10 */ /* 0x000fe2000fffe0ff */
[----:B------:R-:W-:Y:S02]  /*b0b0*/  ULDC.64 UR36, c[0x0][0x320] ;  /* 0x0000c80000247ab9 */ /* 0x000fe40000000a00 */
[----:B------:R-:W-:Y:S02]  /*b0c0*/  UIADD3 UR39, UR45, UR52, URZ ;  /* 0x000000342d277290 */ /* 0x000fe4000fffe03f */
[----:B------:R-:W-:-:S02]  /*b0d0*/  ULEA UR34, UP0, UR44, UR34, 0x3 ;  /* 0x000000222c227291 */ /* 0x000fc4000f80183f */
[----:B------:R-:W-:Y:S02]  /*b0e0*/  UIADD3 UR50, UR47, UR50, URZ ;  /* 0x000000322f327290 */ /* 0x000fe4000fffe03f */
[----:B------:R-:W-:Y:S02]  /*b0f0*/  ULEA UR36, UP1, UR46, UR36, 0x3 ;  /* 0x000000242e247291 */ /* 0x000fe4000f82183f */
[----:B------:R-:W-:Y:S01]  /*b100*/  ULEA.HI.X UR35, UR44, UR35, UR39, 0x3, UP0 ;  /* 0x000000232c237291 */ /* 0x000fe200080f1c27 */
[----:B------:R-:W-:Y:S01]  /*b110*/  LEA R18, P0, R4, UR34, 0x2 ;  /* 0x0000002204127c11 */ /* 0x000fe2000f8010ff */
[----:B------:R-:W-:Y:S02]  /*b120*/  ULEA.HI.X UR37, UR46, UR37, UR50, 0x3, UP1 ;  /* 0x000000252e257291 */ /* 0x000fe400088f1c32 */
[----:B------:R-:W-:Y:S02]  /*b130*/  LEA R20, P1, R6, UR36, 0x2 ;  /* 0x0000002406147c11 */ /* 0x000fe4000f8210ff */
[----:B------:R-:W-:-:S02]  /*b140*/  LEA.HI.X R19, R4, UR35, R19, 0x2, P0 ;  /* 0x0000002304137c11 */ /* 0x000fc400080f1413 */
[----:B------:R-:W-:-:S03]  /*b150*/  LEA.HI.X R21, R6, UR37, R5, 0x2, P1 ;  /* 0x0000002506157c11 */ /* 0x000fc600088f1405 */
[----:B------:R1:W-:Y:S04]  /*b160*/  RED.E.ADD.F32.FTZ.RN.STRONG.GPU [R18.64], R147 ;  /* 0x000000931200798e */ /* 0x0003e8000c10e7a8 */
[----:B0-----:R1:W-:Y:S02]  /*b170*/  RED.E.ADD.F32.FTZ.RN.STRONG.GPU [R20.64], R149 ;  /* 0x000000951400798e */ /* 0x0013e4000c10e7a8 */
.L_x_1529:
[----:B0-2-4-:R-:W-:Y:S05]  /*b180*/  BSYNC B0 ;  /* 0x0000000000007941 */ /* 0x015fea0003800000 */
.L_x_1528:
[----:B------:R-:W-:Y:S01]  /*b190*/  ULDC.64 UR34, c[0x0][0x298] ;  /* 0x0000a60000227ab9 */ /* 0x000fe20000000a00 */
[----:B------:R-:W-:Y:S01]  /*b1a0*/  FADD.FTZ R145, R145, R2 ;  /* 0x0000000291917221 */ /* 0x000fe20000010000 */
[----:B------:R-:W-:Y:S01]  /*b1b0*/  USHF.R.U64 UR44, UR34, 0x1, UR35 ;  /* 0x00000001222c7899 */ /* 0x000fe20008001223 */
[----:B------:R-:W-:Y:S01]  /*b1c0*/  FADD.FTZ R2, R3, R0 ;  /* 0x0000000003027221 */ /* 0x000fe20000010000 */
[----:B------:R-:W-:Y:S01]  /*b1d0*/  USHF.R.U32.HI UR38, URZ, 0x1, UR35 ;  /* 0x000000013f267899 */ /* 0x000fe20008011623 */
[----:B------:R0:W2:Y:S01]  /*b1e0*/  LDS R3, [R28.X4+0xc800] ;  /* 0x00c800001c037984 */ /* 0x0000a20000004800 */
[----:B------:R-:W-:Y:S01]  /*b1f0*/  ULDC.64 UR36, c[0x0][0x2c0] ;  /* 0x0000b00000247ab9 */ /* 0x000fe20000000a00 */
[----:B------:R-:W-:Y:S01]  /*b200*/  SHF.L.U32 R6, R122, 0x2, RZ ;  /* 0x000000027a067819 */ /* 0x000fe200000006ff */
[----:B------:R-:W-:Y:S01]  /*b210*/  ULDC.64 UR34, c[0x0][0x2b8] ;  /* 0x0000ae0000227ab9 */ /* 0x000fe20000000a00 */
[----:B------:R-:W-:Y:S01]  /*b220*/  SHF.R.U32.HI R7, RZ, 0x1e, R122 ;  /* 0x0000001eff077819 */ /* 0x000fe2000001167a */
[----:B------:R-:W-:Y:S01]  /*b230*/  USHF.R.U32.HI UR45, URZ, 0x1, UR35 ;  /* 0x000000013f2d7899 */ /* 0x000fe20008011623 */
[----:B------:R-:W-:Y:S01]  /*b240*/  BSSY B0, `(.L_x_1530) ;  /* 0x0000038000007945 */ /* 0x000fe20003800000 */
[----:B------:R-:W-:Y:S01]  /*b250*/  UIMAD UR47, UR38, UR27, URZ ;  /* 0x0000001b262f72a4 */ /* 0x000fe2000f8e023f */
[----:B------:R-:W-:Y:S01]  /*b260*/  ISETP.GE.AND P2, PT, R154, 0x181, PT ;  /* 0x000001819a00780c */ /* 0x000fe20003f46270 */
[----:B------:R-:W-:-:S02]  /*b270*/  USHF.R.U64 UR46, UR34, 0x1, UR35 ;  /* 0x00000001222e7899 */ /* 0x000fc40008001223 */
[----:B------:R-:W-:Y:S02]  /*b280*/  UIMAD UR49, UR45, UR27, URZ ;  /* 0x0000001b2d3172a4 */ /* 0x000fe4000f8e023f */
[----:B------:R-:W-:Y:S02]  /*b290*/  UIMAD.WIDE.U32 UR38, UR44, UR27, URZ ;  /* 0x0000001b2c2672a5 */ /* 0x000fe4000f8e003f */
[----:B------:R-:W-:Y:S02]  /*b2a0*/  UIMAD UR47, UR26, UR44, UR47 ;  /* 0x0000002c1a2f72a4 */ /* 0x000fe4000f8e022f */
[----:B------:R-:W-:Y:S02]  /*b2b0*/  UIMAD.WIDE.U32 UR44, UR46, UR27, URZ ;  /* 0x0000001b2e2c72a5 */ /* 0x000fe4000f8e003f */
[----:B------:R-:W-:Y:S02]  /*b2c0*/  UIMAD UR46, UR26, UR46, UR49 ;  /* 0x0000002e1a2e72a4 */ /* 0x000fe4000f8e0231 */
[----:B------:R-:W-:-:S02]  /*b2d0*/  ULDC.64 UR34, c[0x0][0x2a0] ;  /* 0x0000a80000227ab9 */ /* 0x000fc40000000a00 */
[----:B------:R-:W-:Y:S02]  /*b2e0*/  UIADD3 UR39, UR39, UR47, URZ ;  /* 0x0000002f27277290 */ /* 0x000fe4000fffe03f */
[----:B------:R-:W-:Y:S02]  /*b2f0*/  UIMAD UR48, UR24, UR34, URZ ;  /* 0x00000022183072a4 */ /* 0x000fe4000f8e023f */
[----:B------:R-:W-:Y:S02]  /*b300*/  UIADD3 UR45, UR45, UR46, URZ ;  /* 0x0000002e2d2d7290 */ /* 0x000fe4000fffe03f */
[----:B------:R-:W-:Y:S02]  /*b310*/  UIMAD UR49, UR24, UR36, URZ ;  /* 0x00000024183172a4 */ /* 0x000fe4000f8e023f */
[----:B------:R-:W-:Y:S02]  /*b320*/  UIMAD.WIDE.U32 UR38, UR25, UR34, UR38 ;  /* 0x00000022192672a5 */ /* 0x000fe4000f8e0026 */
[----:B------:R-:W-:-:S02]  /*b330*/  UIMAD UR47, UR25, UR35, UR48 ;  /* 0x00000023192f72a4 */ /* 0x000fc4000f8e0230 */
[----:B------:R-:W-:Y:S02]  /*b340*/  UIMAD.WIDE.U32 UR44, UR25, UR36, UR44 ;  /* 0x00000024192c72a5 */ /* 0x000fe4000f8e002c */
[----:B------:R-:W-:Y:S02]  /*b350*/  UIMAD UR49, UR25, UR37, UR49 ;  /* 0x00000025193172a4 */ /* 0x000fe4000f8e0231 */
[----:B------:R-:W-:Y:S02]  /*b360*/  ULDC.64 UR34, c[0x0][0x318] ;  /* 0x0000c60000227ab9 */ /* 0x000fe40000000a00 */
[----:B------:R-:W-:Y:S02]  /*b370*/  ULDC.64 UR36, c[0x0][0x320] ;  /* 0x0000c80000247ab9 */ /* 0x000fe40000000a00 */
[----:B------:R-:W-:Y:S02]  /*b380*/  ULEA UR46, UP0, UR38, UR34, 0x3 ;  /* 0x00000022262e7291 */ /* 0x000fe4000f80183f */
[----:B------:R-:W-:-:S02]  /*b390*/  ULEA UR34, UP1, UR44, UR36, 0x3 ;  /* 0x000000242c227291 */ /* 0x000fc4000f82183f */
[----:B------:R-:W-:Y:S02]  /*b3a0*/  UIADD3 UR47, UR47, UR39, URZ ;  /* 0x000000272f2f7290 */ /* 0x000fe4000fffe03f */
[----:B------:R-:W-:Y:S01]  /*b3b0*/  ULDC UR36, c[0x0][0x174] ;  /* 0x00005d0000247ab9 */ /* 0x000fe20000000800 */
[C---:B------:R-:W-:Y:S01]  /*b3c0*/  IADD3 R4, P0, R6.reuse, UR46, RZ ;  /* 0x0000002e06047c10 */ /* 0x040fe2000ff1e0ff */
[----:B------:R-:W-:Y:S01]  /*b3d0*/  UIADD3 UR39, UR49, UR45, URZ ;  /* 0x0000002d31277290 */ /* 0x000fe2000fffe03f */
[----:B------:R-:W-:Y:S01]  /*b3e0*/  IADD3 R6, P1, R6, UR34, RZ ;  /* 0x0000002206067c10 */ /* 0x000fe2000ff3e0ff */
[----:B------:R-:W-:Y:S02]  /*b3f0*/  UIADD3 UR36, UR7, -UR36, URZ ;  /* 0x8000002407247290 */ /* 0x000fe4000fffe03f */
[----:B------:R-:W-:Y:S02]  /*b400*/  ULEA.HI.X UR35, UR38, UR35, UR47, 0x3, UP0 ;  /* 0x0000002326237291 */ /* 0x000fe400080f1c2f */
[----:B------:R-:W-:-:S02]  /*b410*/  ULEA.HI.X UR37, UR44, UR37, UR39, 0x3, UP1 ;  /* 0x000000252c257291 */ /* 0x000fc400088f1c27 */
[----:B------:R-:W-:Y:S02]  /*b420*/  UIMAD UR36, UR36, -0x1000, URZ ;  /* 0xfffff000242478a4 */ /* 0x000fe4000f8e023f */
[C---:B------:R-:W-:Y:S01]  /*b430*/  IADD3.X R5, R7.reuse, UR35, RZ, P0, !PT ;  /* 0x0000002307057c10 */ /* 0x040fe200087fe4ff */
[----:B------:R-:W-:Y:S01]  /*b440*/  USHF.L.U32 UR38, UR5, 0x2, URZ ;  /* 0x0000000205267899 */ /* 0x000fe2000800063f */
[----:B------:R-:W-:Y:S01]  /*b450*/  IADD3.X R7, R7, UR37, RZ, P1, !PT ;  /* 0x0000002507077c10 */ /* 0x000fe20008ffe4ff */
[----:B------:R-:W-:Y:S01]  /*b460*/  USHF.L.U64.HI UR39, UR5, 0x2, UR4 ;  /* 0x0000000205277899 */ /* 0x000fe20008010204 */
[----:B-1----:R-:W-:Y:S01]  /*b470*/  MOV R19, UR36 ;  /* 0x0000002400137c02 */ /* 0x002fe20008000f00 */
[----:B------:R-:W-:Y:S01]  /*b480*/  ULDC.64 UR34, c[0x0][0x2b0] ;  /* 0x0000ac0000227ab9 */ /* 0x000fe20000000a00 */
[----:B------:R-:W-:Y:S01]  /*b490*/  MOV R21, UR36 ;  /* 0x0000002400157c02 */ /* 0x000fe20008000f00 */
[----:B------:R-:W-:Y:S01]  /*b4a0*/  ULDC.64 UR36, c[0x0][0x2d0] ;  /* 0x0000b40000247ab9 */ /* 0x000fe20000000a00 */
[C---:B------:R-:W-:Y:S01]  /*b4b0*/  ISETP.GE.AND P0, PT, R154.reuse, 0x81, PT ;  /* 0x000000819a00780c */ /* 0x040fe20003f06270 */
[----:B------:R-:W-:Y:S01]  /*b4c0*/  IMAD.WIDE R4, R19, 0x4, R4 ;  /* 0x0000000413047825 */ /* 0x000fe200078e0204 */
[----:B------:R-:W-:Y:S01]  /*b4d0*/  UIMAD UR34, UR39, UR34, URZ ;  /* 0x00000022272272a4 */ /* 0x000fe2000f8e023f */
[----:B------:R-:W-:Y:S01]  /*b4e0*/  MOV R19, UR38 ;  /* 0x0000002600137c02 */ /* 0x000fe20008000f00 */
[----:B------:R-:W-:Y:S01]  /*b4f0*/  UIMAD UR36, UR39, UR36, URZ ;  /* 0x00000024272472a4 */ /* 0x000fe2000f8e023f */
[----:B------:R-:W-:Y:S01]  /*b500*/  IMAD.WIDE R6, R21, 0x4, R6 ;  /* 0x0000000415067825 */ /* 0x000fe200078e0206 */
[----:B------:R-:W-:Y:S01]  /*b510*/  MOV R21, UR38 ;  /* 0x0000002600157c02 */ /* 0x000fe20008000f00 */
[----:B------:R-:W-:Y:S01]  /*b520*/  UIMAD UR34, UR38, UR35, UR34 ;  /* 0x00000023262272a4 */ /* 0x000fe2000f8e0222 */
[----:B------:R-:W-:Y:S01]  /*b530*/  ISETP.GE.AND P1, PT, R154, 0x101, PT ;  /* 0x000001019a00780c */ /* 0x000fe20003f26270 */
[----:B------:R-:W-:Y:S01]  /*b540*/  UIMAD UR36, UR38, UR37, UR36 ;  /* 0x00000025262472a4 */ /* 0x000fe2000f8e0224 */
[----:B------:R-:W-:-:S04]  /*b550*/  IMAD.WIDE.U32 R4, R19, c[0x0][0x2b0], R4 ;  /* 0x0000ac0013047a25 */ /* 0x000fc800078e0004 */
[----:B------:R-:W-:Y:S01]  /*b560*/  IMAD.WIDE.U32 R6, R21, c[0x0][0x2d0], R6 ;  /* 0x0000b40015067a25 */ /* 0x000fe200078e0006 */
[----:B------:R-:W-:-:S04]  /*b570*/  IADD3 R5, R5, UR34, RZ ;  /* 0x0000002205057c10 */ /* 0x000fc8000fffe0ff */
[----:B------:R-:W-:Y:S01]  /*b580*/  IADD3 R7, R7, UR36, RZ ;  /* 0x0000002407077c10 */ /* 0x000fe2000fffe0ff */
[----:B------:R-:W-:Y:S05]  /*b590*/  @!P0 BRA `(.L_x_1531) ;  /* 0x0000002000008947 */ /* 0x000fea0003800000 */
[----:B0-2---:R0:W-:Y:S04]  /*b5a0*/  RED.E.ADD.F32.FTZ.RN.STRONG.GPU [R4.64+-0x3e00], R65 ;  /* 0xffc200410400798e */ /* 0x0051e8000c10e7a8 */
[----:B------:R0:W-:Y:S02]  /*b5b0*/  RED.E.ADD.F32.FTZ.RN.STRONG.GPU [R6.64+-0x3e00], R3 ;  /* 0xffc200030600798e */ /* 0x0001e4000c10e7a8 */
.L_x_1531:
[----:B0-2---:R-:W-:Y:S05]  /*b5c0*/  BSYNC B0 ;  /* 0x0000000000007941 */ /* 0x005fea0003800000 */
.L_x_1530:
[----:B------:R-:W0:Y:S01]  /*b5d0*/  LDS R29, [R29.X4+0xca00] ;  /* 0x00ca00001d1d7984 */ /* 0x000e220000004800 */
[----:B------:R-:W-:Y:S01]  /*b5e0*/  BSSY B0, `(.L_x_1532) ;  /* 0x0000004000007945 */ /* 0x000fe20003800000 */
[----:B------:R-:W-:Y:S05]  /*b5f0*/  @!P1 BRA `(.L_x_1533) ;  /* 0x0000002000009947 */ /* 0x000fea0003800000 */
[----:B------:R1:W-:Y:S04]  /*b600*/  RED.E.ADD.F32.FTZ.RN.STRONG.GPU [R4.64+-0x3c00], R66 ;  /* 0xffc400420400798e */ /* 0x0003e8000c10e7a8 */
[----:B0-----:R1:W-:Y:S02]  /*b610*/  RED.E.ADD.F32.FTZ.RN.STRONG.GPU [R6.64+-0x3c00], R29 ;  /* 0xffc4001d0600798e */ /* 0x0013e4000c10e7a8 */
.L_x_1533:
[----:B------:R-:W-:Y:S05]  /*b620*/  BSYNC B0 ;  /* 0x0000000000007941 */ /* 0x000fea0003800000 */
.L_x_1532:
[----:B------:R2:W3:Y:S01]  /*b630*/  LDS R3, [R30.X4+0xcc00] ;  /* 0x00cc00001e037984 */ /* 0x0004e20000004800 */
[----:B------:R-:W-:Y:S01]  /*b640*/  BSSY B0, `(.L_x_1534) ;  /* 0x0000004000007945 */ /* 0x000fe20003800000 */
[----:B------:R-:W-:Y:S05]  /*b650*/  @!P2 BRA `(.L_x_1535) ;  /* 0x000000200000a947 */ /* 0x000fea0003800000 */
[----:B------:R4:W-:Y:S04]  /*b660*/  RED.E.ADD.F32.FTZ.RN.STRONG.GPU [R4.64+-0x3a00], R67 ;  /* 0xffc600430400798e */ /* 0x0009e8000c10e7a8 */
[----:B---3--:R4:W-:Y:S02]  /*b670*/  RED.E.ADD.F32.FTZ.RN.STRONG.GPU [R6.64+-0x3a00], R3 ;  /* 0xffc600030600798e */ /* 0x0089e4000c10e7a8 */
.L_x_1535:
[----:B------:R-:W-:Y:S05]  /*b680*/  BSYNC B0 ;  /* 0x0000000000007941 */ /* 0x000fea0003800000 */
.L_x_1534:
[----:B------:R-:W1:Y:S01]  /*b690*/  LDS R31, [R31.X4+0xce00] ;  /* 0x00ce00001f1f7984 */ /* 0x000e620000004800 */
[C---:B------:R-:W-:Y:S01]  /*b6a0*/  ISETP.GE.AND P6, PT, R154.reuse, 0x201, PT ;  /* 0x000002019a00780c */ /* 0x040fe20003fc6270 */
[----:B------:R-:W-:Y:S01]  /*b6b0*/  BSSY B0, `(.L_x_1536) ;  /* 0x000000a000007945 */ /* 0x000fe20003800000 */
[----:B------:R-:W-:-:S02]  /*b6c0*/  ISETP.GE.AND P0, PT, R154, 0x281, PT ;  /* 0x000002819a00780c */ /* 0x000fc40003f06270 */
[C---:B------:R-:W-:Y:S02]  /*b6d0*/  ISETP.GE.AND P1, PT, R154.reuse, 0x301, PT ;  /* 0x000003019a00780c */ /* 0x040fe40003f26270 */
[C---:B------:R-:W-:Y:S02]  /*b6e0*/  ISETP.GE.AND P2, PT, R154.reuse, 0x381, PT ;  /* 0x000003819a00780c */ /* 0x040fe40003f46270 */
[C---:B------:R-:W-:Y:S02]  /*b6f0*/  ISETP.GE.AND P3, PT, R154.reuse, 0x401, PT ;  /* 0x000004019a00780c */ /* 0x040fe40003f66270 */
[C---:B------:R-:W-:Y:S02]  /*b700*/  ISETP.GE.AND P4, PT, R154.reuse, 0x481, PT ;  /* 0x000004819a00780c */ /* 0x040fe40003f86270 */
[----:B------:R-:W-:Y:S01]  /*b710*/  ISETP.GE.AND P5, PT, R154, 0x501, PT ;  /* 0x000005019a00780c */ /* 0x000fe20003fa6270 */
[----:B------:R-:W-:Y:S07]  /*b720*/  @!P6 BRA `(.L_x_1537) ;  /* 0x000000200000e947 */ /* 0x000fee0003800000 */
[----:B------:R2:W-:Y:S04]  /*b730*/  RED.E.ADD.F32.FTZ.RN.STRONG.GPU [R4.64+-0x3800], R68 ;  /* 0xffc800440400798e */ /* 0x0005e8000c10e7a8 */
[----:B-1----:R2:W-:Y:S02]  /*b740*/  RED.E.ADD.F32.FTZ.RN.STRONG.GPU [R6.64+-0x3800], R31 ;  /* 0xffc8001f0600798e */ /* 0x0025e4000c10e7a8 */
.L_x_1537:
[----:B------:R-:W-:Y:S05]  /*b750*/  BSYNC B0 ;  /* 0x0000000000007941 */ /* 0x000fea0003800000 */
.L_x_1536:
[----:B---34-:R3:W4:Y:S01]  /*b760*/  LDS R3, [R32.X4+0xd000] ;  /* 0x00d0000020037984 */ /* 0x0187220000004800 */
[----:B------:R-:W-:Y:S01]  /*b770*/  BSSY B0, `(.L_x_1538) ;  /* 0x0000004000007945 */ /* 0x000fe20003800000 */
[----:B------:R-:W-:Y:S05]  /*b780*/  @!P0 BRA `(.L_x_1539) ;  /* 0x0000002000008947 */ /* 0x000fea0003800000 */
[----:B------:R2:W-:Y:S04]  /*b790*/  RED.E.ADD.F32.FTZ.RN.STRONG.GPU [R4.64+-0x3600], R69 ;  /* 0xffca00450400798e */ /* 0x0005e8000c10e7a8 */
[----:B----4-:R2:W-:Y:S02]  /*b7a0*/  RED.E.ADD.F32.FTZ.RN.STRONG.GPU [R6.64+-0x3600], R3 ;  /* 0xffca00030600798e */ /* 0x0105e4000c10e7a8 */
.L_x_1539:
[----:B------:R-:W-:Y:S05]  /*b7b0*/  BSYNC B0 ;  /* 0x0000000000007941 */ /* 0x000fea0003800000 */
.L_x_1538:
[----:B------:R-:W2:Y:S01]  /*b7c0*/  LDS R33, [R33.X4+0xd200] ;  /* 0x00d2000021217984 */ /* 0x000ea20000004800 */
[----:B------:R-:W-:Y:S01]  /*b7d0*/  BSSY B0, `(.L_x_1540) ;  /* 0x0000004000007945 */ /* 0x000fe20003800000 */
[----:B------:R-:W-:Y:S05]  /*b7e0*/  @!P1 BRA `(.L_x_1541) ;  /* 0x0000002000009947 */ /* 0x000fea0003800000 */
[----:B------:R3:W-:Y:S04]  /*b7f0*/  RED.E.ADD.F32.FTZ.RN.STRONG.GPU [R4.64+-0x3400], R70 ;  /* 0xffcc00460400798e */ /* 0x0007e8000c10e7a8 */
[----:B--2---:R3:W-:Y:S02]  /*b800*/  RED.E.ADD.F32.FTZ.RN.STRONG.GPU [R6.64+-0x3400], R33 ;  /* 0xffcc00210600798e */ /* 0x0047e4000c10e7a8 */
.L_x_1541:
[----:B------:R-:W-:Y:S05]  /*b810*/  BSYNC B0 ;  /* 0x0000000000007941 */ /* 0x000fea0003800000 */
.L_x_1540:
[----:B--2-4-:R2:W4:Y:S01]  /*b820*/  LDS R3, [R34.X4+0xd400] ;  /* 0x00d4000022037984 */ /* 0x0145220000004800 */
[----:B------:R-:W-:Y:S01]  /*b830*/  BSSY B0, `(.L_x_1542) ;  /* 0x0000004000007945 */ /* 0x000fe20003800000 */
[----:B------:R-:W-:Y:S05]  /*b840*/  @!P2 BRA `(.L_x_1543) ;  /* 0x000000200000a947 */ /* 0x000fea0003800000 */
[----:B------:R2:W-:Y:S04]  /*b850*/  RED.E.ADD.F32.FTZ.RN.STRONG.GPU [R4.64+-0x3200], R71 ;  /* 0xffce00470400798e */ /* 0x0005e8000c10e7a8 */
[----:B----4-:R2:W-:Y:S02]  /*b860*/  RED.E.ADD.F32.FTZ.RN.STRONG.GPU [R6.64+-0x3200], R3 ;  /* 0xffce00030600798e */ /* 0x0105e4000c10e7a8 */
.L_x_1543:
[----:B------:R-:W-:Y:S05]  /*b870*/  BSYNC B0 ;  /* 0x0000000000007941 */ /* 0x000fea0003800000 */
.L_x_1542:
[----:B------:R-:W2:Y:S01]  /*b880*/  LDS R35, [R35.X4+0xd600] ;  /* 0x00d6000023237984 */ /* 0x000ea20000004800 */
[----:B------:R-:W-:Y:S01]  /*b890*/  BSSY B0, `(.L_x_1544) ;  /* 0x0000004000007945 */ /* 0x000fe20003800000 */
[----:B------:R-:W-:Y:S05]  /*b8a0*/  @!P3 BRA `(.L_x_1545) ;  /* 0x000000200000b947 */ /* 0x000fea0003800000 */
[----:B------:R3:W-:Y:S04]  /*b8b0*/  RED.E.ADD.F32.FTZ.RN.STRONG.GPU [R4.64+-0x3000], R72 ;  /* 0xffd000480400798e */ /* 0x0007e8000c10e7a8 */
[----:B--2---:R3:W-:Y:S02]  /*b8c0*/  RED.E.ADD.F32.FTZ.RN.STRONG.GPU [R6.64+-0x3000], R35 ;  /* 0xffd000230600798e */ /* 0x0047e4000c10e7a8 */
.L_x_1545:
[----:B------:R-:W-:Y:S05]  /*b8d0*/  BSYNC B0 ;  /* 0x0000000000007941 */ /* 0x000fea0003800000 */
.L_x_1544:
[----:B--2-4-:R2:W4:Y:S01]  /*b8e0*/  LDS R3, [R36.X4+0xd800] ;  /* 0x00d8000024037984 */ /* 0x0145220000004800 */
[----:B------:R-:W-:Y:S01]  /*b8f0*/  BSSY B0, `(.L_x_1546) ;  /* 0x0000004000007945 */ /* 0x000fe20003800000 */
[----:B------:R-:W-:Y:S05]  /*b900*/  @!P4 BRA `(.L_x_1547) ;  /* 0x000000200000c947 */ /* 0x000fea0003800000 */
[----:B------:R2:W-:Y:S04]  /*b910*/  RED.E.ADD.F32.FTZ.RN.STRONG.GPU [R4.64+-0x2e00], R73 ;  /* 0xffd200490400798e */ /* 0x0005e8000c10e7a8 */
[----:B----4-:R2:W-:Y:S02]  /*b920*/  RED.E.ADD.F32.FTZ.RN.STRONG.GPU [R6.64+-0x2e00], R3 ;  /* 0xffd200030600798e */ /* 0x0105e4000c10e7a8 */
.L_x_1547:
[----:B------:R-:W-:Y:S05]  /*b930*/  BSYNC B0 ;  /* 0x0000000000007941 */ /* 0x000fea0003800000 */
.L_x_1546:
[----:B------:R-:W2:Y:S01]  /*b940*/  LDS R37, [R37.X4+0xda00] ;  /* 0x00da000025257984 */ /* 0x000ea20000004800 */
[----:B------:R-:W-:Y:S01]  /*b950*/  BSSY B0, `(.L_x_1548) ;  /* 0x0000004000007945 */ /* 0x000fe20003800000 */
[----:B------:R-:W-:Y:S05]  /*b960*/  @!P5 BRA `(.L_x_1549) ;  /* 0x000000200000d947 */ /* 0x000fea0003800000 */
[----:B------:R3:W-:Y:S04]  /*b970*/  RED.E.ADD.F32.FTZ.RN.STRONG.GPU [R4.64+-0x2c00], R74 ;  /* 0xffd4004a0400798e */ /* 0x0007e8000c10e7a8 */
[----:B--2---:R3:W-:Y:S02]  /*b980*/  RED.E.ADD.F32.FTZ.RN.STRONG.GPU [R6.64+-0x2c00], R37 ;  /* 0xffd400250600798e */ /* 0x0047e4000c10e7a8 */
.L_x_1549:
[----:B------:R-:W-:Y:S05]  /*b990*/  BSYNC B0 ;  /* 0x0000000000007941 */ /* 0x000fea0003800000 */
.L_x_1548:
[----:B--2-4-:R2:W4:Y:S01]  /*b9a0*/  LDS R3, [R38.X4+0xdc00] ;  /* 0x00dc000026037984 */ /* 0x0145220000004800 */
        /* <DEDUP_REMOVED lines=9> */
[----:B--2---:R2:W-:Y:S04]  /*ba40*/  RED.E.ADD.F32.FTZ.RN.STRONG.GPU [R4.64+-0x2a00], R75 ;  /* 0xffd6004b0400798e */ /* 0x0045e8000c10e7a8 */
[----:B----4-:R2:W-:Y:S02]  /*ba50*/  RED.E.ADD.F32.FTZ.RN.STRONG.GPU [R6.64+-0x2a00], R3 ;  /* 0xffd600030600798e */ /* 0x0105e4000c10e7a8 */
.L_x_1551:
[----:B--2---:R-:W-:Y:S05]  /*ba60*/  BSYNC B0 ;  /* 0x0000000000007941 */ /* 0x004fea0003800000 */
.L_x_1550:
[----:B------:R-:W2:Y:S01]  /*ba70*/  LDS R39, [R39.X4+0xde00] ;  /* 0x00de000027277984 */ /* 0x000ea20000004800 */
[----:B------:R-:W-:Y:S01]  /*ba80*/  BSSY B0, `(.L_x_1552) ;  /* 0x0000004000007945 */ /* 0x000fe20003800000 */
[----:B------:R-:W-:Y:S05]  /*ba90*/  @!P0 BRA `(.L_x_1553) ;  /* 0x0000002000008947 */ /* 0x000fea0003800000 */
[----:B------:R3:W-:Y:S04]  /*baa0*/  RED.E.ADD.F32.FTZ.RN.STRONG.GPU [R4.64+-0x2800], R76 ;  /* 0xffd8004c0400798e */ /* 0x0007e8000c10e7a8 */
[----:B--2---:R3:W-:Y:S02]  /*bab0*/  RED.E.ADD.F32.FTZ.RN.STRONG.GPU [R6.64+-0x2800], R39 ;  /* 0xffd800270600798e */ /* 0x0047e4000c10e7a8 */
.L_x_1553:
[----:B------:R-:W-:Y:S05]  /*bac0*/  BSYNC B0 ;  /* 0x0000000000007941 */ /* 0x000fea0003800000 */
.L_x_1552:
[----:B----4-:R4:W3:Y:S01]  /*bad0*/  LDS R3, [R40.X4+0xe000] ;  /* 0x00e0000028037984 */ /* 0x0108e20000004800 */
[----:B------:R-:W-:Y:S01]  /*bae0*/  BSSY B0, `(.L_x_1554) ;  /* 0x0000004000007945 */ /* 0x000fe20003800000 */
[----:B------:R-:W-:Y:S05]  /*baf0*/  @!P1 BRA `(.L_x_1555) ;  /* 0x0000002000009947 */ /* 0x000fea0003800000 */
[----:B------:R4:W-:Y:S04]  /*bb00*/  RED.E.ADD.F32.FTZ.RN.STRONG.GPU [R4.64+-0x2600], R77 ;  /* 0xffda004d0400798e */ /* 0x0009e8000c10e7a8 */
[----:B---3--:R4:W-:Y:S02]  /*bb10*/  RED.E.ADD.F32.FTZ.RN.STRONG.GPU [R6.64+-0x2600], R3 ;  /* 0xffda00030600798e */ /* 0x0089e4000c10e7a8 */
.L_x_1555:
[----:B------:R-:W-:Y:S05]  /*bb20*/  BSYNC B0 ;  /* 0x0000000000007941 */ /* 0x000fea0003800000 */
.L_x_1554:
[----:B------:R-:W4:Y:S01]  /*bb30*/  LDS R41, [R41.X4+0xe200] ;  /* 0x00e2000029297984 */ /* 0x000f220000004800 */
[----:B------:R-:W-:Y:S01]  /*bb40*/  BSSY B0, `(.L_x_1556) ;  /* 0x0000004000007945 */ /* 0x000fe20003800000 */
[----:B------:R-:W-:Y:S05]  /*bb50*/  @!P2 BRA `(.L_x_1557) ;  /* 0x000000200000a947 */ /* 0x000fea0003800000 */
[----:B------:R4:W-:Y:S04]  /*bb60*/  RED.E.ADD.F32.FTZ.RN.STRONG.GPU [R4.64+-0x2400], R78 ;  /* 0xffdc004e0400798e */ /* 0x0009e8000c10e7a8 */
[----:B----4-:R4:W-:Y:S02]  /*bb70*/  RED.E.ADD.F32.FTZ.RN.STRONG.GPU [R6.64+-0x2400], R41 ;  /* 0xffdc00290600798e */ /* 0x0109e4000c10e7a8 */
.L_x_1557:
[----:B------:R-:W-:Y:S05]  /*bb80*/  BSYNC B0 ;  /* 0x0000000000007941 */ /* 0x000fea0003800000 */
.L_x_1556:
[----:B---34-:R3:W4:Y:S01]  /*bb90*/  LDS R3, [R42.X4+0xe400] ;  /* 0x00e400002a037984 */ /* 0x0187220000004800 */
[----:B------:R-:W-:Y:S01]  /*bba0*/  BSSY B0, `(.L_x_1558) ;  /* 0x0000004000007945 */ /* 0x000fe20003800000 */
[----:B------:R-:W-:Y:S05]  /*bbb0*/  @!P3 BRA `(.L_x_1559) ;  /* 0x000000200000b947 */ /* 0x000fea0003800000 */
[----:B------:R3:W-:Y:S04]  /*bbc0*/  RED.E.ADD.F32.FTZ.RN.STRONG.GPU [R4.64+-0x2200], R79 ;  /* 0xffde004f0400798e */ /* 0x0007e8000c10e7a8 */
[----:B----4-:R3:W-:Y:S02]  /*bbd0*/  RED.E.ADD.F32.FTZ.RN.STRONG.GPU [R6.64+-0x2200], R3 ;  /* 0xffde00030600798e */ /* 0x0107e4000c10e7a8 */
.L_x_1559:
[----:B------:R-:W-:Y:S05]  /*bbe0*/  BSYNC B0 ;  /* 0x0000000000007941 */ /* 0x000fea0003800000 */
.L_x_1558:
[----:B------:R-:W3:Y:S01]  /*bbf0*/  LDS R43, [R43.X4+0xe600] ;  /* 0x00e600002b2b7984 */ /* 0x000ee20000004800 */
[----:B------:R-:W-:Y:S01]  /*bc00*/  BSSY B0, `(.L_x_1560) ;  /* 0x0000004000007945 */ /* 0x000fe20003800000 */
[----:B------:R-:W-:Y:S05]  /*bc10*/  @!P4 BRA `(.L_x_1561) ;  /* 0x000000200000c947 */ /* 0x000fea0003800000 */
[----:B------:R4:W-:Y:S04]  /*bc20*/  RED.E.ADD.F32.FTZ.RN.STRONG.GPU [R4.64+-0x2000], R94 ;  /* 0xffe0005e0400798e */ /* 0x0009e8000c10e7a8 */
[----:B---3--:R4:W-:Y:S02]  /*bc30*/  RED.E.ADD.F32.FTZ.RN.STRONG.GPU [R6.64+-0x2000], R43 ;  /* 0xffe0002b0600798e */ /* 0x0089e4000c10e7a8 */
.L_x_1561:
[----:B------:R-:W-:Y:S05]  /*bc40*/  BSYNC B0 ;  /* 0x0000000000007941 */ /* 0x000fea0003800000 */
.L_x_1560:
[----:B---34-:R3:W4:Y:S01]  /*bc50*/  LDS R3, [R44.X4+0xe800] ;  /* 0x00e800002c037984 */ /* 0x0187220000004800 */
[----:B------:R-:W-:Y:S01]  /*bc60*/  BSSY B0, `(.L_x_1562) ;  /* 0x0000004000007945 */ /* 0x000fe20003800000 */
[----:B------:R-:W-:Y:S05]  /*bc70*/  @!P5 BRA `(.L_x_1563) ;  /* 0x000000200000d947 */ /* 0x000fea0003800000 */
[----:B------:R3:W-:Y:S04]  /*bc80*/  RED.E.ADD.F32.FTZ.RN.STRONG.GPU [R4.64+-0x1e00], R95 ;  /* 0xffe2005f0400798e */ /* 0x0007e8000c10e7a8 */
[----:B----4-:R3:W-:Y:S02]  /*bc90*/  RED.E.ADD.F32.FTZ.RN.STRONG.GPU [R6.64+-0x1e00], R3 ;  /* 0xffe200030600798e */ /* 0x0107e4000c10e7a8 */
.L_x_1563:
[----:B------:R-:W-:Y:S05]  /*bca0*/  BSYNC B0 ;  /* 0x0000000000007941 */ /* 0x000fea0003800000 */
.L_x_1562:
[----:B------:R-:W3:Y:S01]  /*bcb0*/  LDS R45, [R45.X4+0xea00] ;  /* 0x00ea00002d2d7984 */ /* 0x000ee20000004800 */
        /* <DEDUP_REMOVED lines=10> */
[----:B---3--:R4:W-:Y:S02]  /*bd60*/  RED.E.ADD.F32.FTZ.RN.STRONG.GPU [R6.64+-0x1c00], R45 ;  /* 0xffe4002d0600798e */ /* 0x0089e4000c10e7a8 */
.L_x_1565:
[----:B------:R-:W-:Y:S05]  /*bd70*/  BSYNC B0 ;  /* 0x0000000000007941 */ /* 0x000fea0003800000 */
.L_x_1564:
[----:B---34-:R3:W4:Y:S01]  /*bd80*/  LDS R3, [R46.X4+0xec00] ;  /* 0x00ec00002e037984 */ /* 0x0187220000004800 */
[----:B------:R-:W-:Y:S01]  /*bd90*/  BSSY B0, `(.L_x_1566) ;  /* 0x0000004000007945 */ /* 0x000fe20003800000 */
[----:B------:R-:W-:Y:S05]  /*bda0*/  @!P0 BRA `(.L_x_1567) ;  /* 0x0000002000008947 */ /* 0x000fea0003800000 */
[----:B------:R3:W-:Y:S04]  /*bdb0*/  RED.E.ADD.F32.FTZ.RN.STRONG.GPU [R4.64+-0x1a00], R132 ;  /* 0xffe600840400798e */ /* 0x0007e8000c10e7a8 */
[----:B----4-:R3:W-:Y:S02]  /*bdc0*/  RED.E.ADD.F32.FTZ.RN.STRONG.GPU [R6.64+-0x1a00], R3 ;  /* 0xffe600030600798e */ /* 0x0107e4000c10e7a8 */
.L_x_1567:
[----:B------:R-:W-:Y:S05]  /*bdd0*/  BSYNC B0 ;  /* 0x0000000000007941 */ /* 0x000fea0003800000 */
.L_x_1566:
[----:B------:R-:W3:Y:S01]  /*bde0*/  LDS R47, [R47.X4+0xee00] ;  /* 0x00ee00002f2f7984 */ /* 0x000ee20000004800 */
[----:B------:R-:W-:Y:S01]  /*bdf0*/  BSSY B0, `(.L_x_1568) ;  /* 0x0000004000007945 */ /* 0x000fe20003800000 */
[----:B------:R-:W-:Y:S05]  /*be00*/  @!P1 BRA `(.L_x_1569) ;  /* 0x0000002000009947 */ /* 0x000fea0003800000 */
[----:B------:R4:W-:Y:S04]  /*be10*/  RED.E.ADD.F32.FTZ.RN.STRONG.GPU [R4.64+-0x1800], R133 ;  /* 0xffe800850400798e */ /* 0x0009e8000c10e7a8 */
[----:B---3--:R4:W-:Y:S02]  /*be20*/  RED.E.ADD.F32.FTZ.RN.STRONG.GPU [R6.64+-0x1800], R47 ;  /* 0xffe8002f0600798e */ /* 0x0089e4000c10e7a8 */
.L_x_1569:
[----:B------:R-:W-:Y:S05]  /*be30*/  BSYNC B0 ;  /* 0x0000000000007941 */ /* 0x000fea0003800000 */
.L_x_1568:
[----:B---34-:R3:W4:Y:S01]  /*be40*/  LDS R3, [R48.X4+0xf000] ;  /* 0x00f0000030037984 */ /* 0x0187220000004800 */
[----:B------:R-:W-:Y:S01]  /*be50*/  BSSY B0, `(.L_x_1570) ;  /* 0x0000004000007945 */ /* 0x000fe20003800000 */
[----:B------:R-:W-:Y:S05]  /*be60*/  @!P2 BRA `(.L_x_1571) ;  /* 0x000000200000a947 */ /* 0x000fea0003800000 */
[----:B------:R3:W-:Y:S04]  /*be70*/  RED.E.ADD.F32.FTZ.RN.STRONG.GPU [R4.64+-0x1600], R134 ;  /* 0xffea00860400798e */ /* 0x0007e8000c10e7a8 */
[----:B----4-:R3:W-:Y:S02]  /*be80*/  RED.E.ADD.F32.FTZ.RN.STRONG.GPU [R6.64+-0x1600], R3 ;  /* 0xffea00030600798e */ /* 0x0107e4000c10e7a8 */
.L_x_1571:
[----:B------:R-:W-:Y:S05]  /*be90*/  BSYNC B0 ;  /* 0x0000000000007941 */ /* 0x000fea0003800000 */
.L_x_1570:
[----:B------:R-:W3:Y:S01]  /*bea0*/  LDS R49, [R49.X4+0xf200] ;  /* 0x00f2000031317984 */ /* 0x000ee20000004800 */
[----:B------:R-:W-:Y:S01]  /*beb0*/  BSSY B0, `(.L_x_1572) ;  /* 0x0000004000007945 */ /* 0x000fe20003800000 */
[----:B------:R-:W-:Y:S05]  /*bec0*/  @!P3 BRA `(.L_x_1573) ;  /* 0x000000200000b947 */ /* 0x000fea0003800000 */
[----:B------:R4:W-:Y:S04]  /*bed0*/  RED.E.ADD.F32.FTZ.RN.STRONG.GPU [R4.64+-0x1400], R135 ;  /* 0xffec00870400798e */ /* 0x0009e8000c10e7a8 */
[----:B---3--:R4:W-:Y:S02]  /*bee0*/  RED.E.ADD.F32.FTZ.RN.STRONG.GPU [R6.64+-0x1400], R49 ;  /* 0xffec00310600798e */ /* 0x0089e4000c10e7a8 */
.L_x_1573:
[----:B------:R-:W-:Y:S05]  /*bef0*/  BSYNC B0 ;  /* 0x0000000000007941 */ /* 0x000fea0003800000 */
.L_x_1572:
[----:B---34-:R3:W4:Y:S01]  /*bf00*/  LDS R3, [R50.X4+0xf400] ;  /* 0x00f4000032037984 */ /* 0x0187220000004800 */
[----:B------:R-:W-:Y:S01]  /*bf10*/  BSSY B0, `(.L_x_1574) ;  /* 0x0000004000007945 */ /* 0x000fe20003800000 */
[----:B------:R-:W-:Y:S05]  /*bf20*/  @!P4 BRA `(.L_x_1575) ;  /* 0x000000200000c947 */ /* 0x000fea0003800000 */
[----:B------:R3:W-:Y:S04]  /*bf30*/  RED.E.ADD.F32.FTZ.RN.STRONG.GPU [R4.64+-0x1200], R136 ;  /* 0xffee00880400798e */ /* 0x0007e8000c10e7a8 */
[----:B----4-:R3:W-:Y:S02]  /*bf40*/  RED.E.ADD.F32.FTZ.RN.STRONG.GPU [R6.64+-0x1200], R3 ;  /* 0xffee00030600798e */ /* 0x0107e4000c10e7a8 */
.L_x_1575:
[----:B------:R-:W-:Y:S05]  /*bf50*/  BSYNC B0 ;  /* 0x0000000000007941 */ /* 0x000fea0003800000 */
.L_x_1574:
[----:B------:R-:W3:Y:S01]  /*bf60*/  LDS R51, [R51.X4+0xf600] ;  /* 0x00f6000033337984 */ /* 0x000ee20000004800 */
[----:B------:R-:W-:Y:S01]  /*bf70*/  BSSY B0, `(.L_x_1576) ;  /* 0x0000004000007945 */ /* 0x000fe20003800000 */
[----:B------:R-:W-:Y:S05]  /*bf80*/  @!P5 BRA `(.L_x_1577) ;  /* 0x000000200000d947 */ /* 0x000fea0003800000 */
[----:B------:R4:W-:Y:S04]  /*bf90*/  RED.E.ADD.F32.FTZ.RN.STRONG.GPU [R4.64+-0x1000], R137 ;  /* 0xfff000890400798e */ /* 0x0009e8000c10e7a8 */
[----:B---3--:R4:W-:Y:S02]  /*bfa0*/  RED.E.ADD.F32.FTZ.RN.STRONG.GPU [R6.64+-0x1000], R51 ;  /* 0xfff000330600798e */ /* 0x0089e4000c10e7a8 */
.L_x_1577:
[----:B------:R-:W-:Y:S05]  /*bfb0*/  BSYNC B0 ;  /* 0x0000000000007941 */ /* 0x000fea0003800000 */
.L_x_1576:
[----:B---34-:R3:W4:Y:S01]  /*bfc0*/  LDS R3, [R52.X4+0xf800] ;  /* 0x00f8000034037984 */ /* 0x0187220000004800 */
        /* <DEDUP_REMOVED lines=9> */
[----:B---3--:R3:W-:Y:S04]  /*c060*/  RED.E.ADD.F32.FTZ.RN.STRONG.GPU [R4.64+-0xe00], R138 ;  /* 0xfff2008a0400798e */ /* 0x0087e8000c10e7a8 */
[----:B----4-:R3:W-:Y:S02]  /*c070*/  RED.E.ADD.F32.FTZ.RN.STRONG.GPU [R6.64+-0xe00], R3 ;  /* 0xfff200030600798e */ /* 0x0107e4000c10e7a8 */
.L_x_1579:
[----:B---3--:R-:W-:Y:S05]  /*c080*/  BSYNC B0 ;  /* 0x0000000000007941 */ /* 0x008fea0003800000 */
.L_x_1578:
[----:B------:R-:W3:Y:S01]  /*c090*/  LDS R53, [R53.X4+0xfa00] ;  /* 0x00fa000035357984 */ /* 0x000ee20000004800 */
[----:B------:R-:W-:Y:S01]  /*c0a0*/  BSSY B0, `(.L_x_1580) ;  /* 0x0000004000007945 */ /* 0x000fe20003800000 */
[----:B------:R-:W-:Y:S05]  /*c0b0*/  @!P0 BRA `(.L_x_1581) ;  /* 0x0000002000008947 */ /* 0x000fea0003800000 */
[----:B------:R4:W-:Y:S04]  /*c0c0*/  RED.E.ADD.F32.FTZ.RN.STRONG.GPU [R4.64+-0xc00], R139 ;  /* 0xfff4008b0400798e */ /* 0x0009e8000c10e7a8 */
[----:B---3--:R4:W-:Y:S02]  /*c0d0*/  RED.E.ADD.F32.FTZ.RN.STRONG.GPU [R6.64+-0xc00], R53 ;  /* 0xfff400350600798e */ /* 0x0089e4000c10e7a8 */
.L_x_1581:
[----:B------:R-:W-:Y:S05]  /*c0e0*/  BSYNC B0 ;  /* 0x0000000000007941 */ /* 0x000fea0003800000 */
.L_x_1580:
[----:B----4-:R4:W3:Y:S01]  /*c0f0*/  LDS R3, [R60.X4+0xfc00] ;  /* 0x00fc00003c037984 */ /* 0x0108e20000004800 */
[----:B------:R-:W-:Y:S01]  /*c100*/  BSSY B0, `(.L_x_1582) ;  /* 0x0000004000007945 */ /* 0x000fe20003800000 */
[----:B------:R-:W-:Y:S05]  /*c110*/  @!P1 BRA `(.L_x_1583) ;  /* 0x0000002000009947 */ /* 0x000fea0003800000 */
[----:B------:R4:W-:Y:S04]  /*c120*/  RED.E.ADD.F32.FTZ.RN.STRONG.GPU [R4.64+-0xa00], R140 ;  /* 0xfff6008c0400798e */ /* 0x0009e8000c10e7a8 */
[----:B---3--:R4:W-:Y:S02]  /*c130*/  RED.E.ADD.F32.FTZ.RN.STRONG.GPU [R6.64+-0xa00], R3 ;  /* 0xfff600030600798e */ /* 0x0089e4000c10e7a8 */
.L_x_1583:
[----:B------:R-:W-:Y:S05]  /*c140*/  BSYNC B0 ;  /* 0x0000000000007941 */ /* 0x000fea0003800000 */
.L_x_1582:
[----:B------:R-:W4:Y:S01]  /*c150*/  LDS R61, [R61.X4+0xfe00] ;  /* 0x00fe00003d3d7984 */ /* 0x000f220000004800 */
[----:B------:R-:W-:Y:S01]  /*c160*/  BSSY B0, `(.L_x_1584) ;  /* 0x0000004000007945 */ /* 0x000fe20003800000 */
[----:B------:R-:W-:Y:S05]  /*c170*/  @!P2 BRA `(.L_x_1585) ;  /* 0x000000200000a947 */ /* 0x000fea0003800000 */
[----:B------:R4:W-:Y:S04]  /*c180*/  RED.E.ADD.F32.FTZ.RN.STRONG.GPU [R4.64+-0x800], R141 ;  /* 0xfff8008d0400798e */ /* 0x0009e8000c10e7a8 */
[----:B----4-:R4:W-:Y:S02]  /*c190*/  RED.E.ADD.F32.FTZ.RN.STRONG.GPU [R6.64+-0x800], R61 ;  /* 0xfff8003d0600798e */ /* 0x0109e4000c10e7a8 */
.L_x_1585:
[----:B------:R-:W-:Y:S05]  /*c1a0*/  BSYNC B0 ;  /* 0x0000000000007941 */ /* 0x000fea0003800000 */
.L_x_1584:
[----:B---34-:R3:W4:Y:S01]  /*c1b0*/  LDS R3, [R62.X4+0x10000] ;  /* 0x010000003e037984 */ /* 0x0187220000004800 */
[----:B------:R-:W-:Y:S01]  /*c1c0*/  BSSY B0, `(.L_x_1586) ;  /* 0x0000004000007945 */ /* 0x000fe20003800000 */
[----:B------:R-:W-:Y:S05]  /*c1d0*/  @!P3 BRA `(.L_x_1587) ;  /* 0x000000200000b947 */ /* 0x000fea0003800000 */
[----:B------:R3:W-:Y:S04]  /*c1e0*/  RED.E.ADD.F32.FTZ.RN.STRONG.GPU [R4.64+-0x600], R142 ;  /* 0xfffa008e0400798e */ /* 0x0007e8000c10e7a8 */
[----:B----4-:R3:W-:Y:S02]  /*c1f0*/  RED.E.ADD.F32.FTZ.RN.STRONG.GPU [R6.64+-0x600], R3 ;  /* 0xfffa00030600798e */ /* 0x0107e4000c10e7a8 */
.L_x_1587:
[----:B------:R-:W-:Y:S05]  /*c200*/  BSYNC B0 ;  /* 0x0000000000007941 */ /* 0x000fea0003800000 */
.L_x_1586:
[----:B------:R-:W3:Y:S01]  /*c210*/  LDS R63, [R63.X4+0x10200] ;  /* 0x010200003f3f7984 */ /* 0x000ee20000004800 */
[----:B------:R-:W-:Y:S01]  /*c220*/  BSSY B0, `(.L_x_1588) ;  /* 0x0000004000007945 */ /* 0x000fe20003800000 */
[----:B------:R-:W-:Y:S05]  /*c230*/  @!P4 BRA `(.L_x_1589) ;  /* 0x000000200000c947 */ /* 0x000fea0003800000 */
[----:B------:R4:W-:Y:S04]  /*c240*/  RED.E.ADD.F32.FTZ.RN.STRONG.GPU [R4.64+-0x400], R143 ;  /* 0xfffc008f0400798e */ /* 0x0009e8000c10e7a8 */
[----:B---3--:R4:W-:Y:S02]  /*c250*/  RED.E.ADD.F32.FTZ.RN.STRONG.GPU [R6.64+-0x400], R63 ;  /* 0xfffc003f0600798e */ /* 0x0089e4000c10e7a8 */
.L_x_1589:
[----:B------:R-:W-:Y:S05]  /*c260*/  BSYNC B0 ;  /* 0x0000000000007941 */ /* 0x000fea0003800000 */
.L_x_1588:
[----:B---34-:R3:W4:Y:S01]  /*c270*/  LDS R3, [R64.X4+0x10400] ;  /* 0x0104000040037984 */ /* 0x0187220000004800 */
[----:B------:R-:W-:Y:S01]  /*c280*/  BSSY B0, `(.L_x_1590) ;  /* 0x0000004000007945 */ /* 0x000fe20003800000 */
[----:B------:R-:W-:Y:S05]  /*c290*/  @!P5 BRA `(.L_x_1591) ;  /* 0x000000200000d947 */ /* 0x000fea0003800000 */
[----:B------:R3:W-:Y:S04]  /*c2a0*/  RED.E.ADD.F32.FTZ.RN.STRONG.GPU [R4.64+-0x200], R144 ;  /* 0xfffe00900400798e */ /* 0x0007e8000c10e7a8 */
[----:B----4-:R3:W-:Y:S02]  /*c2b0*/  RED.E.ADD.F32.FTZ.RN.STRONG.GPU [R6.64+-0x200], R3 ;  /* 0xfffe00030600798e */ /* 0x0107e4000c10e7a8 */
.L_x_1591:
[----:B------:R-:W-:Y:S05]  /*c2c0*/  BSYNC B0 ;  /* 0x0000000000007941 */ /* 0x000fea0003800000 */
.L_x_1590:
[----:B------:R-:W5:Y:S01]  /*c2d0*/  SHFL.DOWN PT, R0, R145, 0x1, 0x1f ;  /* 0x08201f0091007f89 */ /* 0x000f6200000e0000 */
[----:B------:R-:W-:Y:S01]  /*c2e0*/  ISETP.GT.AND P0, PT, R121, 0x1e, PT ;  /* 0x0000001e7900780c */ /* 0x000fe20003f04270 */
[----:B------:R-:W-:Y:S01]  /*c2f0*/  FMUL.FTZ R55, R55, R130 ;  /* 0x0000008237377220 */ /* 0x000fe20000410000 */
[----:B------:R-:W-:Y:S01]  /*c300*/  ISETP.NE.AND P1, PT, R121, RZ, PT ;  /* 0x000000ff7900720c */ /* 0x000fe20003f25270 */
[----:B---34-:R-:W3:Y:S01]  /*c310*/  SHFL.DOWN PT, R3, R2, 0x1, 0x1f ;  /* 0x08201f0002037f89 */ /* 0x018ee200000e0000 */
        /* <DEDUP_REMOVED lines=8> */
[----:B------:R-:W-:Y:S02]  /*c3a0*/  FMUL.FTZ R148, R17, R148 ;  /* 0x0000009411947220 */ /* 0x000fe40000410000 */
[----:B------:R-:W-:Y:S02]  /*c3b0*/  FMUL.FTZ R81, R81, R124 ;  /* 0x0000007c51517220 */ /* 0x000fe40000410000 */
[----:B------:R-:W-:-:S02]  /*c3c0*/  FMUL.FTZ R153, R26, R153 ;  /* 0x000000991a997220 */ /* 0x000fc40000410000 */
[----:B-1----:R-:W-:Y:S02]  /*c3d0*/  FFMA.FTZ R5, R115, R56, R152 ;  /* 0x0000003873057223 */ /* 0x002fe40000010098 */
[----:B-----5:R-:W-:Y:S02]  /*c3e0*/  @!P0 FADD.FTZ R145, R145, R0 ;  /* 0x0000000091918221 */ /* 0x020fe40000010000 */
[----:B------:R-:W-:Y:S02]  /*c3f0*/  FFMA.FTZ R9, R9, R12, R8 ;  /* 0x0000000c09097223 */ /* 0x000fe40000010008 */
[----:B---3--:R-:W-:Y:S01]  /*c400*/  @!P0 FADD.FTZ R2, R2, R3 ;  /* 0x0000000302028221 */ /* 0x008fe20000010000 */
[----:B------:R-:W1:Y:S01]  /*c410*/  SHFL.DOWN PT, R0, R145, 0x2, 0x1f ;  /* 0x08401f0091007f89 */ /* 0x000e6200000e0000 */
        /* <DEDUP_REMOVED lines=8> */
[----:B------:R-:W-:Y:S02]  /*c4a0*/  FADD.FTZ R168, R5, R168 ;  /* 0x000000a805a87221 */ /* 0x000fe40000010000 */
[----:B------:R-:W-:-:S02]  /*c4b0*/  FFMA.FTZ R54, R114, R54, R9 ;  /* 0x0000003672367223 */ /* 0x000fc40000010009 */
[----:B------:R-:W-:Y:S02]  /*c4c0*/  FFMA.FTZ R150, R116, R57, R150 ;  /* 0x0000003974967223 */ /* 0x000fe40000010096 */
[----:B------:R-:W-:Y:S02]  /*c4d0*/  FFMA.FTZ R5, R117, R80, R148 ;  /* 0x0000005075057223 */ /* 0x000fe40000010094 */
[----:B------:R-:W-:Y:S02]  /*c4e0*/  FFMA.FTZ R146, R118, R81, R146 ;  /* 0x0000005176927223 */ /* 0x000fe40000010092 */
[----:B-1----:R-:W-:Y:S02]  /*c4f0*/  @!P0 FADD.FTZ R145, R145, R0 ;  /* 0x0000000091918221 */ /* 0x002fe40000010000 */
[----:B------:R-:W-:Y:S02]  /*c500*/  FADD.FTZ R200, R10, R200 ;  /* 0x000000c80ac87221 */ /* 0x000fe40000010000 */
[----:B---3--:R-:W-:Y:S01]  /*c510*/  @!P0 FADD.FTZ R2, R2, R3 ;  /* 0x0000000302028221 */ /* 0x008fe20000010000 */
[----:B------:R-:W1:Y:S01]  /*c520*/  SHFL.DOWN PT, R0, R145, 0x4, 0x1f ;  /* 0x08801f0091007f89 */ /* 0x000e6200000e0000 */
[----:B------:R-:W-:Y:S01]  /*c530*/  ISETP.GT.AND P0, PT, R121, 0x1b, PT ;  /* 0x0000001b7900780c */ /* 0x000fe20003f04270 */
[----:B------:R-:W-:-:S02]  /*c540*/  FFMA.FTZ R229, R23, R56, R229 ;  /* 0x0000003817e57223 */ /* 0x000fc400000100e5 */
[----:B------:R-:W3:Y:S01]  /*c550*/  SHFL.DOWN PT, R3, R2, 0x4, 0x1f ;  /* 0x08801f0002037f89 */ /* 0x000ee200000e0000 */
[----:B------:R-:W-:Y:S02]  /*c560*/  FADD.FTZ R199, R54, R199 ;  /* 0x000000c736c77221 */ /* 0x000fe40000010000 */
[----:B------:R-:W-:Y:S02]  /*c570*/  FFMA.FTZ R230, R24, R57, R230 ;  /* 0x0000003918e67223 */ /* 0x000fe400000100e6 */
[----:B------:R-:W-:Y:S02]  /*c580*/  FFMA.FTZ R231, R25, R80, R231 ;  /* 0x0000005019e77223 */ /* 0x000fe400000100e7 */
[----:B------:R-:W-:Y:S02]  /*c590*/  FADD.FTZ R167, R150, R167 ;  /* 0x000000a796a77221 */ /* 0x000fe40000010000 */
[----:B------:R-:W-:Y:S02]  /*c5a0*/  FFMA.FTZ R232, R11, R81, R232 ;  /* 0x000000510be87223 */ /* 0x000fe400000100e8 */
[----:B------:R-:W-:-:S02]  /*c5b0*/  FADD.FTZ R166, R5, R166 ;  /* 0x000000a605a67221 */ /* 0x000fc40000010000 */
[----:B------:R-:W-:Y:S02]  /*c5c0*/  FADD.FTZ R165, R146, R165 ;  /* 0x000000a592a57221 */ /* 0x000fe40000010000 */
[----:B-1----:R-:W-:Y:S02]  /*c5d0*/  @!P0 FADD.FTZ R145, R145, R0 ;  /* 0x0000000091918221 */ /* 0x002fe40000010000 */
[----:B---3--:R-:W-:-:S03]  /*c5e0*/  @!P0 FADD.FTZ R2, R2, R3 ;  /* 0x0000000302028221 */ /* 0x008fc60000010000 */
[----:B------:R-:W1:Y:S01]  /*c5f0*/  SHFL.DOWN PT, R0, R145, 0x8, 0x1f ;  /* 0x09001f0091007f89 */ /* 0x000e6200000e0000 */
[----:B------:R-:W-:-:S03]  /*c600*/  ISETP.GT.AND P0, PT, R121, 0x17, PT ;  /* 0x000000177900780c */ /* 0x000fc60003f04270 */
[----:B------:R-:W3:Y:S10]  /*c610*/  SHFL.DOWN PT, R3, R2, 0x8, 0x1f ;  /* 0x09001f0002037f89 */ /* 0x000ef400000e0000 */
[----:B-1----:R-:W-:-:S02]  /*c620*/  @!P0 FADD.FTZ R145, R145, R0 ;  /* 0x0000000091918221 */ /* 0x002fc40000010000 */
[----:B---3--:R-:W-:-:S03]  /*c630*/  @!P0 FADD.FTZ R2, R2, R3 ;  /* 0x0000000302028221 */ /* 0x008fc60000010000 */
[----:B------:R-:W1:Y:S01]  /*c640*/  SHFL.DOWN PT, R0, R145, 0x10, 0x1f ;  /* 0x0a001f0091007f89 */ /* 0x000e6200000e0000 */
[----:B------:R-:W-:-:S03]  /*c650*/  ISETP.GT.AND P0, PT, R121, 0xf, PT ;  /* 0x0000000f7900780c */ /* 0x000fc60003f04270 */
[----:B------:R-:W3:Y:S10]  /*c660*/  SHFL.DOWN PT, R3, R2, 0x10, 0x1f ;  /* 0x0a001f0002037f89 */ /* 0x000ef400000e0000 */
[----:B-1----:R-:W-:-:S02]  /*c670*/  @!P0 FADD.FTZ R145, R145, R0 ;  /* 0x0000000091918221 */ /* 0x002fc40000010000 */
[----:B---3--:R-:W-:-:S03]  /*c680*/  @!P0 FADD.FTZ R2, R2, R3 ;  /* 0x0000000302028221 */ /* 0x008fc60000010000 */
[----:B------:R-:W-:-:S05]  /*c690*/  MOV R3, R145 ;  /* 0x0000009100037202 */ /* 0x000fca0000000f00 */
[----:B------:R1:W-:Y:S04]  /*c6a0*/  @!P1 STS.64 [R235.X8+0x10808], R2 ;  /* 0x01080802eb009388 */ /* 0x0003e80000008a00 */
[----:B------:R-:W-:Y:S06]  /*c6b0*/  BAR.SYNC.DEFER_BLOCKING 0x0 ;  /* 0x0000000000007b1d */ /* 0x000fec0000010000 */
[----:B------:R-:W-:Y:S05]  /*c6c0*/  @P2 BRA `(.L_x_1593) ;  /* 0x0000010000002947 */ /* 0x000fea0003800000 */
[----:B------:R-:W-:Y:S01]  /*c6d0*/  ULDC UR34, c[0x0][0x174] ;  /* 0x00005d0000227ab9 */ /* 0x000fe20000000800 */
[----:B------:R-:W3:Y:S01]  /*c6e0*/  LDS.128 R4, [0x10810] ;  /* 0x01081000ff047984 */ /* 0x000ee20000000c00 */
[----:B------:R-:W-:-:S02]  /*c6f0*/  UISETP.NE.AND UP0, UPT, UR13, UR34, UPT ;  /* 0x000000220d00728c */ /* 0x000fc4000bf05270 */
[----:B------:R-:W-:Y:S01]  /*c700*/  USHF.L.U32 UR34, UR6, 0x3, URZ ;  /* 0x0000000306227899 */ /* 0x000fe2000800063f */
[----:B------:R-:W4:Y:S03]  /*c710*/  LDS.64 R8, [0x10820] ;  /* 0x01082000ff087984 */ /* 0x000f260000000a00 */
[----:B------:R-:W-:-:S13]  /*c720*/  PLOP3.LUT P0, PT, PT, PT, UP0, 0x80, 0x0 ;  /* 0x000000000000781c */ /* 0x000fda0003f0f008 */
[----:B------:R-:W5:Y:S01]  /*c730*/  @P0 LDS.64 R10, [UR34+0x14080] ;  /* 0x01408022ff0a0984 */ /* 0x000f620008000a00 */
[----:B---3--:R-:W-:Y:S02]  /*c740*/  FADD.FTZ R0, R3, R5 ;  /* 0x0000000503007221 */ /* 0x008fe40000010000 */
[----:B-1----:R-:W-:Y:S02]  /*c750*/  FADD.FTZ R3, R2, R4 ;  /* 0x0000000402037221 */ /* 0x002fe40000010000 */
[----:B------:R-:W-:Y:S02]  /*c760*/  FADD.FTZ R0, R7, R0 ;  /* 0x0000000007007221 */ /* 0x000fe40000010000 */
[----:B------:R-:W-:Y:S02]  /*c770*/  FADD.FTZ R6, R6, R3 ;  /* 0x0000000306067221 */ /* 0x000fe40000010000 */
[----:B----4-:R-:W-:Y:S02]  /*c780*/  FADD.FTZ R3, R0, R9 ;  /* 0x0000000900037221 */ /* 0x010fe40000010000 */
[----:B------:R-:W-:-:S02]  /*c790*/  FADD.FTZ R2, R6, R8 ;  /* 0x0000000806027221 */ /* 0x000fc40000010000 */
[----:B-----5:R-:W-:Y:S02]  /*c7a0*/  @P0 FADD.FTZ R3, R3, R11 ;  /* 0x0000000b03030221 */ /* 0x020fe40000010000 */
[----:B------:R-:W-:-:S05]  /*c7b0*/  @P0 FADD.FTZ R2, R2, R10 ;  /* 0x0000000a02020221 */ /* 0x000fca0000010000 */
[----:B------:R1:W-:Y:S02]  /*c7c0*/  STS.64 [UR34+0x14080], R2 ;  /* 0x01408002ff007988 */ /* 0x0003e40008000a22 */
.L_x_1593:
[----:B------:R-:W-:Y:S05]  /*c7d0*/  BSYNC B0 ;  /* 0x0000000000007941 */ /* 0x000fea0003800000 */
.L_x_1592:
[----:B------:R-:W-:Y:S02]  /*c7e0*/  UIADD3 UR6, UR6, 0x1, URZ ;  /* 0x0000000106067890 */ /* 0x000fe4000fffe03f */
[----:B------:R-:W-:Y:S02]  /*c7f0*/  ULDC UR34, c[0x0][0x16c] ;  /* 0x00005b0000227ab9 */ /* 0x000fe40000000800 */
[----:B------:R-:W-:Y:S02]  /*c800*/  UISETP.GE.AND UP0, UPT, UR6, UR34, UPT ;  /* 0x000000220600728c */ /* 0x000fe4000bf06270 */
[----:B------:R-:W-:-:S04]  /*c810*/  UIADD3 UR5, UP1, UR5, 0x1, URZ ;  /* 0x0000000105057890 */ /* 0x000fc8000ff3e03f */
[----:B------:R-:W-:Y:S01]  /*c820*/  PLOP3.LUT P0, PT, PT, PT, UP0, 0x80, 0x0 ;  /* 0x000000000000781c */ /* 0x000fe20003f0f008 */
[----:B------:R-:W-:-:S12]  /*c830*/  UIADD3.X UR4, URZ, UR4, URZ, UP1, !UPT ;  /* 0x000000043f047290 */ /* 0x000fd80008ffe43f */
[----:B012---:R-:W-:Y:S01]  /*c840*/  @P0 CALL.REL.NOINC `(.L_x_1493) ;  /* 0x0000001000000944 */ /* 0x007fe20003c00000 */
[----:B------:R-:W-:Y:S05]  /*c850*/  BRA `(.L_x_1594) ;  /* 0xffff59f000007947 */ /* 0x000fea000383ffff */
.L_x_1493:
[----:B0-----:R-:W2:Y:S04]  /*c860*/  LDL R49, [R1+0x4] ;  /* 0x0000040001317983 */ /* 0x001ea80000100800 */
[----:B------:R-:W3:Y:S04]  /*c870*/  LDL R47, [R1] ;  /* 0x00000000012f7983 */ /* 0x000ee80000100800 */
[----:B------:R-:W-:Y:S01]  /*c880*/  BAR.SYNC.DEFER_BLOCKING 0x0 ;  /* 0x0000000000007b1d */ /* 0x000fe20000010000 */
[----:B------:R-:W-:Y:S02]  /*c890*/  ISETP.NE.AND P0, PT, R122, RZ, PT ;  /* 0x000000ff7a00720c */ /* 0x000fe40003f05270 */
[----:B------:R-:W-:-:S02]  /*c8a0*/  MOV R0, UR11 ;  /* 0x0000000b00007c02 */ /* 0x000fc40008000f00 */
[----:B------:R-:W-:Y:S01]  /*c8b0*/  SHF.R.S32.HI R43, RZ, 0x1f, R120 ;  /* 0x0000001fff2b7819 */ /* 0x000fe20000011478 */
[----:B------:R-:W-:Y:S01]  /*c8c0*/  ULDC.64 UR34, c[0x0][0x2d8] ;  /* 0x0000b60000227ab9 */ /* 0x000fe20000000a00 */
[----:B------:R-:W-:Y:S01]  /*c8d0*/  IADD3 R2, P2, R120, UR12, RZ ;  /* 0x0000000c78027c10 */ /* 0x000fe2000ff5e0ff */
[----:B------:R-:W-:Y:S01]  /*c8e0*/  UIMAD UR6, UR26, UR34, URZ ;  /* 0x000000221a0672a4 */ /* 0x000fe2000f8e023f */
[----:B------:R-:W-:Y:S01]  /*c8f0*/  BSSY B0, `(.L_x_1595) ;  /* 0x000003c000007945 */ /* 0x000fe20003800000 */
[----:B------:R-:W-:Y:S02]  /*c900*/  ULDC.64 UR36, c[0x0][0x2f8] ;  /* 0x0000be0000247ab9 */ /* 0x000fe40000000a00 */
[----:B------:R-:W-:Y:S02]  /*c910*/  UIMAD UR38, UR27, UR35, UR6 ;  /* 0x000000231b2672a4 */ /* 0x000fe4000f8e0206 */
[----:B------:R-:W-:Y:S02]  /*c920*/  UIMAD.WIDE.U32 UR4, UR27, UR34, URZ ;  /* 0x000000221b0472a5 */ /* 0x000fe4000f8e003f */
[----:B------:R-:W-:-:S02]  /*c930*/  UIMAD UR6, UR26, UR36, URZ ;  /* 0x000000241a0672a4 */ /* 0x000fc4000f8e023f */
        /* <DEDUP_REMOVED lines=36> */
[----:B------:R0:W-:Y:S04]  /*cb80*/  @!P0 STS [0x2100], R0 ;  /* 0x00210000ff008388 */ /* 0x0001e80000000800 */
[----:B------:R-:W-:Y:S01]  /*cb90*/  BAR.SYNC.DEFER_BLOCKING 0x0 ;  /* 0x0000000000007b1d */ /* 0x000fe20000010000 */
[----:B0-----:R-:W-:-:S04]  /*cba0*/  MOV R0, UR12 ;  /* 0x0000000c00007c02 */ /* 0x001fc80008000f00 */
[----:B------:R-:W-:Y:S01]  /*cbb0*/  LEA.HI.X.SX32 R3, R0, R43, 0x1, P2 ;  /* 0x0000002b00037211 */ /* 0x000fe200010f0eff */
        /* <DEDUP_REMOVED lines=15> */
.L_x_1596:
[----:B------:R-:W-:Y:S05]  /*ccb0*/  BSYNC B0 ;  /* 0x0000000000007941 */ /* 0x000fea0003800000 */
.L_x_1595:
[----:B0-----:R-:W2:Y:S01]  /*ccc0*/  LDL.LU R7, [R1+0x8] ;  /* 0x0000080001077983 */ /* 0x001ea20000300800 */
[----:B------:R-:W-:Y:S01]  /*ccd0*/  ULDC UR12, c[0x0][0x174] ;  /* 0x00005d00000c7ab9 */ /* 0x000fe20000000800 */
[C---:B------:R-:W-:Y:S01]  /*cce0*/  LEA R4, P1, R120.reuse, c[0x0][0x330], 0x2 ;  /* 0x0000cc0078047a11 */ /* 0x040fe200078210ff */
[----:B------:R-:W-:Y:S01]  /*ccf0*/  ULDC.64 UR36, c[0x0][0x2e0] ;  /* 0x0000b80000247ab9 */ /* 0x000fe20000000a00 */
[C---:B------:R-:W-:Y:S01]  /*cd00*/  LOP3.LUT R24, R120.reuse, 0x20, RZ, 0xfc, !PT ;  /* 0x0000002078187812 */ /* 0x040fe200078efcff */
[----:B------:R-:W-:Y:S01]  /*cd10*/  UIADD3 UR12, UR7, -UR12, URZ ;  /* 0x8000000c070c7290 */ /* 0x000fe2000fffe03f */
        /* <DEDUP_REMOVED lines=16> */
[----:B------:R-:W-:Y:S01]  /*ce20*/  LOP3.LUT R34, R120, 0xc0, RZ, 0xfc, !PT ;  /* 0x000000c078227812 */ /* 0x000fe200078efcff */
[----:B------:R-:W-:Y:S01]  /*ce30*/  UIADD3.X UR4, UR36, UR37, UR5, UP0, !UPT ;  /* 0x0000002524047290 */ /* 0x000fe200087fe405 */
[----:B------:R-:W-:-:S02]  /*ce40*/  MOV R5, UR10 ;  /* 0x0000000a00057c02 */ /* 0x000fc40008000f00 */
[C---:B------:R-:W-:Y:S02]  /*ce50*/  LOP3.LUT R36, R120.reuse, 0xe0, RZ, 0xfc, !PT ;  /* 0x000000e078247812 */ /* 0x040fe400078efcff */
[C---:B------:R-:W-:Y:S02]  /*ce60*/  LEA R4, P4, R5.reuse, R4, 0x2 ;  /* 0x0000000405047211 */ /* 0x040fe400078810ff */
[----:B------:R-:W-:Y:S02]  /*ce70*/  MOV R6, UR4 ;  /* 0x0000000400067c02 */ /* 0x000fe40008000f00 */
[C---:B------:R-:W-:Y:S02]  /*ce80*/  LOP3.LUT R38, R120.reuse, 0x100, RZ, 0xfc, !PT ;  /* 0x0000010078267812 */ /* 0x040fe400078efcff */
[----:B------:R-:W-:Y:S02]  /*ce90*/  LEA.HI.X R5, R5, R0, R6, 0x2, P4 ;  /* 0x0000000005057211 */ /* 0x000fe400020f1406 */
[----:B------:R-:W-:-:S02]  /*cea0*/  LOP3.LUT R40, R120, 0x120, RZ, 0xfc, !PT ;  /* 0x0000012078287812 */ /* 0x000fc400078efcff */
[-C--:B------:R-:W-:Y:S01]  /*ceb0*/  ISETP.GE.AND P4, PT, R36, R41.reuse, PT ;  /* 0x000000292400720c */ /* 0x080fe20003f86270 */
[----:B------:R-:W-:Y:S01]  /*cec0*/  @!P1 STG.E [R4.64+-0x1f80], R11 ;  /* 0xffe0800b04009986 */ /* 0x000fe2000c101928 */
[-C--:B------:R-:W-:Y:S02]  /*ced0*/  ISETP.GE.AND P1, PT, R30, R41.reuse, PT ;  /* 0x000000291e00720c */ /* 0x080fe40003f26270 */
[-C--:B------:R-:W-:Y:S01]  /*cee0*/  ISETP.GE.AND P5, PT, R38, R41.reuse, PT ;  /* 0x000000292600720c */ /* 0x080fe20003fa6270 */
[----:B------:R-:W-:Y:S01]  /*cef0*/  @!P2 STG.E [R4.64+-0x1f00], R13 ;  /* 0xffe1000d0400a986 */ /* 0x000fe2000c101928 */
[-C--:B------:R-:W-:Y:S02]  /*cf00*/  ISETP.GE.AND P2, PT, R32, R41.reuse, PT ;  /* 0x000000292000720c */ /* 0x080fe40003f46270 */
[-C--:B------:R-:W-:Y:S01]  /*cf10*/  ISETP.GE.AND P6, PT, R40, R41.reuse, PT ;  /* 0x000000292800720c */ /* 0x080fe20003fc6270 */
[----:B------:R0:W-:Y:S01]  /*cf20*/  @!P3 STG.E [R4.64+-0x1e80], R15 ;  /* 0xffe1800f0400b986 */ /* 0x0001e2000c101928 */
[----:B------:R-:W-:-:S02]  /*cf30*/  ISETP.GE.AND P3, PT, R34, R41, PT ;  /* 0x000000292200720c */ /* 0x000fc40003f66270 */
[C---:B------:R-:W-:Y:S01]  /*cf40*/  LOP3.LUT R42, R120.reuse, 0x140, RZ, 0xfc, !PT ;  /* 0x00000140782a7812 */ /* 0x040fe200078efcff */
[----:B------:R-:W-:Y:S01]  /*cf50*/  @!P4 STG.E [R4.64+-0x1c80], R23 ;  /* 0xffe380170400c986 */ /* 0x000fe2000c101928 */
[C---:B------:R-:W-:Y:S02]  /*cf60*/  LOP3.LUT R44, R120.reuse, 0x160, RZ, 0xfc, !PT ;  /* 0x00000160782c7812 */ /* 0x040fe400078efcff */
[C---:B------:R-:W-:Y:S01]  /*cf70*/  LOP3.LUT R46, R120.reuse, 0x180, RZ, 0xfc, !PT ;  /* 0x00000180782e7812 */ /* 0x040fe200078efcff */
[----:B------:R1:W-:Y:S01]  /*cf80*/  @!P1 STG.E [R4.64+-0x1e00], R17 ;  /* 0xffe2001104009986 */ /* 0x0003e2000c101928 */
[C---:B------:R-:W-:Y:S02]  /*cf90*/  LOP3.LUT R48, R120.reuse, 0x1a0, RZ, 0xfc, !PT ;  /* 0x000001a078307812 */ /* 0x040fe400078efcff */
[C---:B------:R-:W-:Y:S01]  /*cfa0*/  LOP3.LUT R50, R120.reuse, 0x1c0, RZ, 0xfc, !PT ;  /* 0x000001c078327812 */ /* 0x040fe200078efcff */
[----:B------:R3:W-:Y:S01]  /*cfb0*/  @!P2 STG.E [R4.64+-0x1d80], R19 ;  /* 0xffe280130400a986 */ /* 0x0007e2000c101928 */
[----:B------:R-:W-:-:S02]  /*cfc0*/  LOP3.LUT R52, R120, 0x1e0, RZ, 0xfc, !PT ;  /* 0x000001e078347812 */ /* 0x000fc400078efcff */
[-C--:B------:R-:W-:Y:S01]  /*cfd0*/  ISETP.GE.AND P1, PT, R42, R41.reuse, PT ;  /* 0x000000292a00720c */ /* 0x080fe20003f26270 */
[----:B------:R4:W-:Y:S01]  /*cfe0*/  @!P3 STG.E [R4.64+-0x1d00], R21 ;  /* 0xffe300150400b986 */ /* 0x0009e2000c101928 */
[-C--:B------:R-:W-:Y:S02]  /*cff0*/  ISETP.GE.AND P2, PT, R44, R41.reuse, PT ;  /* 0x000000292c00720c */ /* 0x080fe40003f46270 */
[-C--:B------:R-:W-:Y:S01]  /*d000*/  ISETP.GE.AND P3, PT, R46, R41.reuse, PT ;  /* 0x000000292e00720c */ /* 0x080fe20003f66270 */
[----:B------:R-:W-:Y:S01]  /*d010*/  @!P5 STG.E [R4.64+-0x1c00], R25 ;  /* 0xffe400190400d986 */ /* 0x000fe2000c101928 */
[-C--:B------:R-:W-:Y:S02]  /*d020*/  ISETP.GE.AND P4, PT, R48, R41.reuse, PT ;  /* 0x000000293000720c */ /* 0x080fe40003f86270 */
[-C--:B------:R-:W-:Y:S01]  /*d030*/  ISETP.GE.AND P5, PT, R50, R41.reuse, PT ;  /* 0x000000293200720c */ /* 0x080fe20003fa6270 */
[----:B------:R-:W-:Y:S01]  /*d040*/  @!P6 STG.E [R4.64+-0x1b80], R27 ;  /* 0xffe4801b0400e986 */ /* 0x000fe2000c101928 */
[----:B------:R-:W-:-:S02]  /*d050*/  ISETP.GE.AND P6, PT, R52, R41, PT ;  /* 0x000000293400720c */ /* 0x000fc40003fc6270 */
        /* <DEDUP_REMOVED lines=76> */
[----:B------:R-:W-:-:S04]  /*d520*/  FADD.FTZ R0, R7, R168 ;  /* 0x000000a807007221 */ /* 0x000fc80000010000 */
[----:B------:R-:W-:Y:S01]  /*d530*/  FADD.FTZ R7, R0, R199 ;  /* 0x000000c700077221 */ /* 0x000fe20000010000 */
[----:B------:R-:W-:Y:S01]  /*d540*/  MOV R0, UR11 ;  /* 0x0000000b00007c02 */ /* 0x000fe20008000f00 */
[----:B------:R-:W-:Y:S02]  /*d550*/  UIADD3 UR11, UR35, UR6, URZ ;  /* 0x00000006230b7290 */ /* 0x000fe4000fffe03f */
[----:B0-----:R-:W-:Y:S02]  /*d560*/  FADD.FTZ R200, R7, R200 ;  /* 0x000000c807c87221 */ /* 0x001fe40000010000 */
[----:B------:R0:W-:Y:S02]  /*d570*/  @!P0 STS [0x2100], R0 ;  /* 0x00210000ff008388 */ /* 0x0001e40000000800 */
[----:B-1----:R-:W-:Y:S02]  /*d580*/  FADD.FTZ R201, R200, R201 ;  /* 0x000000c9c8c97221 */ /* 0x002fe40000010000 */
[----:B------:R-:W-:Y:S02]  /*d590*/  BAR.SYNC.DEFER_BLOCKING 0x0 ;  /* 0x0000000000007b1d */ /* 0x000fe40000010000 */
[----:B---3--:R-:W-:Y:S01]  /*d5a0*/  FADD.FTZ R202, R201, R202 ;  /* 0x000000cac9ca7221 */ /* 0x008fe20000010000 */
[----:B0-----:R-:W-:-:S03]  /*d5b0*/  IADD3 R0, P1, R120, -0x7e0, RZ ;  /* 0xfffff82078007810 */ /* 0x001fc60007f3e0ff */
[----:B------:R-:W-:Y:S01]  /*d5c0*/  FADD.FTZ R203, R202, R203 ;  /* 0x000000cbcacb7221 */ /* 0x000fe20000010000 */
[----:B------:R-:W-:-:S03]  /*d5d0*/  IADD3.X R43, R43, -0x1, RZ, P1, !PT ;  /* 0xffffffff2b2b7810 */ /* 0x000fc60000ffe4ff */
[----:B------:R-:W-:-:S04]  /*d5e0*/  FADD.FTZ R204, R203, R204 ;  /* 0x000000cccbcc7221 */ /* 0x000fc80000010000 */
[----:B------:R-:W-:-:S04]  /*d5f0*/  FADD.FTZ R205, R204, R205 ;  /* 0x000000cdcccd7221 */ /* 0x000fc80000010000 */
[----:B------:R-:W-:-:S04]  /*d600*/  FADD.FTZ R206, R205, R206 ;  /* 0x000000cecdce7221 */ /* 0x000fc80000010000 */
[----:B------:R-:W-:Y:S01]  /*d610*/  FADD.FTZ R207, R206, R207 ;  /* 0x000000cfcecf7221 */ /* 0x000fe20000010000 */
[----:B------:R-:W0:Y:S03]  /*d620*/  LDS R27, [0x2100] ;  /* 0x00210000ff1b7984 */ /* 0x000e260000000800 */
[----:B------:R-:W-:-:S04]  /*d630*/  FADD.FTZ R208, R207, R208 ;  /* 0x000000d0cfd07221 */ /* 0x000fc80000010000 */
[----:B------:R-:W-:-:S04]  /*d640*/  FADD.FTZ R209, R208, R209 ;  /* 0x000000d1d0d17221 */ /* 0x000fc80000010000 */
[----:B------:R-:W-:-:S05]  /*d650*/  FADD.FTZ R4, R209, R210 ;  /* 0x000000d2d1047221 */ /* 0x000fca0000010000 */
        /* <DEDUP_REMOVED lines=15> */
.L_x_1598:
[----:B-1----:R-:W-:Y:S05]  /*d750*/  BSYNC B0 ;  /* 0x0000000000007941 */ /* 0x002fea0003800000 */
.L_x_1597:
        /* <DEDUP_REMOVED lines=23> */
[----:B------:R-:W-:Y:S01]  /*d8d0*/  UIADD3 UR21, UP5, UR21, -0x2000, URZ ;  /* 0xffffe00015157890 */ /* 0x000fe2000ffbe03f */
[----:B------:R-:W-:Y:S01]  /*d8e0*/  LEA.HI.X R3, R3, R0, R4, 0x2, P0 ;  /* 0x0000000003037211 */ /* 0x000fe200000f1404 */
[----:B------:R-:W-:Y:S01]  /*d8f0*/  UIADD3 UR7, UR7, 0x1, URZ ;  /* 0x0000000107077890 */ /* 0x000fe2000fffe03f */
        /* <DEDUP_REMOVED lines=9> */
[-C--:B------:R-:W-:Y:S01]  /*d990*/  ISETP.GE.AND P5, PT, R42, R27.reuse, PT ;  /* 0x0000001b2a00720c */ /* 0x080fe20003fa6270 */
[----:B------:R-:W-:Y:S02]  /*d9a0*/  UIADD3.X UR18, UR18, -0x1, URZ, UP4, !UPT ;  /* 0xffffffff12127890 */ /* 0x000fe4000a7fe43f */
[----:B------:R0:W-:Y:S01]  /*d9b0*/  @!P6 STG.E [R2.64+0x180], R15 ;  /* 0x0001800f0200e986 */ /* 0x0001e2000c101928 */
[-C--:B------:R-:W-:Y:S01]  /*d9c0*/  ISETP.GE.AND P6, PT, R44, R27.reuse, PT ;  /* 0x0000001b2c00720c */ /* 0x080fe20003fc6270 */
[----:B------:R-:W-:Y:S02]  /*d9d0*/  UIADD3.X UR20, UR20, -0x1, URZ, UP5, !UPT ;  /* 0xffffffff14147890 */ /* 0x000fe4000affe43f */
        /* <DEDUP_REMOVED lines=18> */
.L_x_1492:
[----:B------:R-:W-:Y:S02]  /*db00*/  ISETP.NE.U32.AND P0, PT, RZ, c[0x0][0x328], PT ;  /* 0x0000ca00ff007a0c */ /* 0x000fe40003f05070 */
[----:B------:R-:W-:Y:S02]  /*db10*/  ISETP.NE.U32.AND P2, PT, RZ, c[0x0][0x348], PT ;  /* 0x0000d200ff007a0c */ /* 0x000fe40003f45070 */
[----:B------:R-:W-:Y:S02]  /*db20*/  ISETP.NE.AND.EX P1, PT, RZ, c[0x0][0x32c], PT, P0 ;  /* 0x0000cb00ff007a0c */ /* 0x000fe40003f25300 */
[----:B------:R-:W-:-:S11]  /*db30*/  ISETP.NE.AND.EX P0, PT, RZ, c[0x0][0x34c], PT, P2 ;  /* 0x0000d300ff007a0c */ /* 0x000fd60003f05320 */
[----:B------:R-:W-:Y:S05]  /*db40*/  @!P1 BRA `(.L_x_1600) ;  /* 0x000001f000009947 */ /* 0x000fea0003800000 */
[----:B-1----:R-:W3:Y:S01]  /*db50*/  LDL.LU R2, [R1+0xc] ;  /* 0x00000c0001027983 */ /* 0x002ee20000300800 */
[----:B------:R-:W-:Y:S03]  /*db60*/  BSSY B0, `(.L_x_1600) ;  /* 0x000001d000007945 */ /* 0x000fe60003800000 */
[----:B------:R-:W1:Y:S04]  /*db70*/  S2R R6, SR_LANEID ;  /* 0x0000000000067919 */ /* 0x000e680000000000 */
[----:B------:R-:W4:Y:S01]  /*db80*/  S2R R7, SR_TID.X ;  /* 0x0000000000077919 */ /* 0x000f220000002100 */
[----:B-1----:R-:W-:-:S13]  /*db90*/  ISETP.NE.AND P2, PT, R6, RZ, PT ;  /* 0x000000ff0600720c */ /* 0x002fda0003f45270 */
[----:B----4-:R-:W-:-:S04]  /*dba0*/  @!P2 SHF.R.S32.HI R6, RZ, 0x1f, R7 ;  /* 0x0000001fff06a819 */ /* 0x010fc80000011407 */
[----:B------:R-:W-:-:S04]  /*dbb0*/  @!P2 LEA.HI R6, R6, R7, RZ, 0x5 ;  /* 0x000000070606a211 */ /* 0x000fc800078f28ff */
[----:B------:R-:W-:Y:S01]  /*dbc0*/  @!P2 SHF.R.S32.HI R9, RZ, 0x5, R6 ;  /* 0x00000005ff09a819 */ /* 0x000fe20000011406 */
[----:B---3--:R-:W1:Y:S02]  /*dbd0*/  SHFL.DOWN P1, R0, R2, 0x1, 0x1f ;  /* 0x08201f0002007f89 */ /* 0x008e640000020000 */
[----:B-1----:R-:W-:-:S05]  /*dbe0*/  @P1 FADD R0, R0, R2 ;  /* 0x0000000200001221 */ /* 0x002fca0000000000 */
[----:B------:R-:W1:Y:S02]  /*dbf0*/  SHFL.DOWN P1, R3, R0, 0x2, 0x1f ;  /* 0x08401f0000037f89 */ /* 0x000e640000020000 */
        /* <DEDUP_REMOVED lines=19> */
.L_x_1601:
[----:B-1----:R-:W-:Y:S05]  /*dd30*/  BSYNC B0 ;  /* 0x0000000000007941 */ /* 0x002fea0003800000 */
.L_x_1600:
[----:B------:R-:W-:Y:S01]  /*dd40*/  BSSY B0, `(.L_x_1602) ;  /* 0x0000023000007945 */ /* 0x000fe20003800000 */
[----:B------:R-:W-:Y:S05]  /*dd50*/  @!P0 BRA `(.L_x_1603) ;  /* 0x0000020000008947 */ /* 0x000fea0003800000 */
[----:B-1----:R-:W3:Y:S04]  /*dd60*/  LDL.LU R2, [R1+0x8] ;  /* 0x0000080001027983 */ /* 0x002ee80000300800 */
[----:B------:R-:W1:Y:S04]  /*dd70*/  S2R R6, SR_LANEID ;  /* 0x0000000000067919 */ /* 0x000e680000000000 */
[----:B------:R-:W4:Y:S04]  /*dd80*/  S2R R7, SR_TID.X ;  /* 0x0000000000077919 */ /* 0x000f280000002100 */
[----:B------:R-:W-:Y:S01]  /*dd90*/  BAR.SYNC.DEFER_BLOCKING 0x0 ;  /* 0x0000000000007b1d */ /* 0x000fe20000010000 */
        /* <DEDUP_REMOVED lines=28> */
.L_x_1603:
[----:B------:R-:W3:Y:S02]  /*df60*/  S2R R7, SR_TID.X ;  /* 0x0000000000077919 */ /* 0x000ee40000002100 */
.L_x_1604:
[----:B-1----:R-:W-:Y:S05]  /*df70*/  BSYNC B0 ;  /* 0x0000000000007941 */ /* 0x002fea0003800000 */
.L_x_1602:
[----:B---3--:R-:W-:-:S13]  /*df80*/  ISETP.GE.AND P0, PT, R7, c[0x0][0x16c], PT ;  /* 0x00005b0007007a0c */ /* 0x008fda0003f06270 */
[----:B------:R-:W-:Y:S05]  /*df90*/  @P0 EXIT ;  /* 0x000000000000094d */ /* 0x000fea0003800000 */
[----:B------:R-:W-:Y:S02]  /*dfa0*/  ULDC.64 UR6, c[0x0][0x288] ;  /* 0x0000a20000067ab9 */ /* 0x000fe40000000a00 */
[----:B------:R-:W-:Y:S02]  /*dfb0*/  UIMAD UR28, UR28, UR6, URZ ;  /* 0x000000061c1c72a4 */ /* 0x000fe4000f8e023f */
[----:B------:R-:W-:Y:S02]  /*dfc0*/  UIMAD.WIDE.U32 UR4, UR29, UR6, URZ ;  /* 0x000000061d0472a5 */ /* 0x000fe4000f8e003f */
[----:B------:R-:W-:-:S04]  /*dfd0*/  UIMAD UR6, UR29, UR7, UR28 ;  /* 0x000000071d0672a4 */ /* 0x000fc8000f8e021c */
[----:B------:R-:W-:Y:S02]  /*dfe0*/  UIADD3 UR6, UR5, UR6, URZ ;  /* 0x0000000605067290 */ /* 0x000fe4000fffe03f */
.L_x_1605:
[----:B-1----:R1:W3:Y:S01]  /*dff0*/  LDS.64 R8, [R7.X8+0x14080] ;  /* 0x0140800007087984 */ /* 0x0022e20000008a00 */
[----:B------:R-:W-:Y:S02]  /*e000*/  SHF.R.S32.HI R0, RZ, 0x1f, R7 ;  /* 0x0000001fff007819 */ /* 0x000fe40000011407 */
[----:B------:R-:W-:Y:S02]  /*e010*/  MOV R2, UR4 ;  /* 0x0000000400027c02 */ /* 0x000fe40008000f00 */
[----:B------:R-:W-:Y:S01]  /*e020*/  MOV R5, UR6 ;  /* 0x0000000600057c02 */ /* 0x000fe20008000f00 */
[----:B------:R-:W-:Y:S01]  /*e030*/  IMAD R0, R0, c[0x0][0x290], RZ ;  /* 0x0000a40000007a24 */ /* 0x000fe200078e02ff */
[----:B------:R-:W-:Y:S02]  /*e040*/  MOV R4, R2 ;  /* 0x0000000200047202 */ /* 0x000fe40000000f00 */
[----:B------:R-:W-:Y:S01]  /*e050*/  MOV R3, UR5 ;  /* 0x0000000500037c02 */ /* 0x000fe20008000f00 */
[C---:B------:R-:W-:Y:S01]  /*e060*/  IMAD R3, R7.reuse, c[0x0][0x294], R0 ;  /* 0x0000a50007037a24 */ /* 0x040fe200078e0200 */
[----:B------:R-:W-:Y:S01]  /*e070*/  YIELD ;  /* 0x0000000000007946 */ /* 0x000fe20003800000 */
[C---:B------:R-:W-:Y:S01]  /*e080*/  IMAD.WIDE.U32 R4, R7.reuse, c[0x0][0x290], R4 ;  /* 0x0000a40007047a25 */ /* 0x040fe200078e0004 */
[----:B-1----:R-:W-:-:S04]  /*e090*/  IADD3 R7, R7, c[0x0][0x0], RZ ;  /* 0x0000000007077a10 */ /* 0x002fc80007ffe0ff */
[----:B------:R-:W-:Y:S02]  /*e0a0*/  IADD3 R3, R5, R3, RZ ;  /* 0x0000000305037210 */ /* 0x000fe40007ffe0ff */
[----:B------:R-:W-:-:S04]  /*e0b0*/  LEA R2, P0, R4, c[0x0][0x310], 0x3 ;  /* 0x0000c40004027a11 */ /* 0x000fc800078018ff */
[----:B------:R-:W-:Y:S02]  /*e0c0*/  LEA.HI.X R3, R4, c[0x0][0x314], R3, 0x3, P0 ;  /* 0x0000c50004037a11 */ /* 0x000fe400000f1c03 */
[----:B------:R-:W-:-:S03]  /*e0d0*/  ISETP.GE.AND P0, PT, R7, c[0x0][0x16c], PT ;  /* 0x00005b0007007a0c */ /* 0x000fc60003f06270 */
[----:B---3--:R1:W-:Y:S04]  /*e0e0*/  RED.E.ADD.F32.FTZ.RN.STRONG.GPU [R2.64], R8 ;  /* 0x000000080200798e */ /* 0x0083e8000c10e7a8 */
[----:B------:R1:W-:Y:S06]  /*e0f0*/  RED.E.ADD.F32.FTZ.RN.STRONG.GPU [R2.64+0x4], R9 ;  /* 0x000004090200798e */ /* 0x0003ec000c10e7a8 */
[----:B------:R-:W-:Y:S05]  /*e100*/  @!P0 BRA `(.L_x_1605) ;  /* 0xfffffee000008947 */ /* 0x000fea000383ffff */
[----:B------:R-:W-:Y:S05]  /*e110*/  EXIT ;  /* 0x000000000000794d */ /* 0x000fea0003800000 */
.L_x_1498:
[----:B------:R-:W-:Y:S01]  /*e120*/  HFMA2.MMA R66, -RZ, RZ, 0, 5.9604644775390625e-08 ;  /* 0x00000001ff427435 */ /* 0x000fe200000001ff */
[----:B------:R-:W-:-:S02]  /*e130*/  MOV R65, R68 ;  /* 0x0000004400417202 */ /* 0x000fc40000000f00 */
[----:B------:R-:W-:Y:S02]  /*e140*/  MOV R214, RZ ;  /* 0x000000ff00d67202 */ /* 0x000fe40000000f00 */
[----:B------:R-:W-:Y:S02]  /*e150*/  MOV R75, 0xffffffff ;  /* 0xffffffff004b7802 */ /* 0x000fe40000000f00 */
[----:B------:R-:W-:Y:S02]  /*e160*/  MOV R64, 0xe180 ;  /* 0x0000e18000407802 */ /* 0x000fe40000000f00 */
[----:B-1---5:R-:W-:Y:S05]  /*e170*/  CALL.REL.NOINC `($__internal_38_$__cuda_sm70_shflsync_up) ;  /* 0x00001e1000007944 */ /* 0x022fea0003c00000 */
[----:B-1----:R-:W-:Y:S01]  /*e180*/  MOV R67, R66 ;  /* 0x0000004200437202 */ /* 0x002fe20000000f00 */
[----:B------:R-:W-:Y:S05]  /*e190*/  BRA `(.L_x_1606) ;  /* 0xffff79c000007947 */ /* 0x000fea000383ffff */
.L_x_1499:
[----:B------:R-:W-:Y:S01]  /*e1a0*/  HFMA2.MMA R66, -RZ, RZ, 0, 5.9604644775390625e-08 ;  /* 0x00000001ff427435 */ /* 0x000fe200000001ff */
[----:B------:R-:W-:Y:S02]  /*e1b0*/  MOV R65, R70 ;  /* 0x0000004600417202 */ /* 0x000fe40000000f00 */
[----:B------:R-:W-:Y:S02]  /*e1c0*/  MOV R214, RZ ;  /* 0x000000ff00d67202 */ /* 0x000fe40000000f00 */
[----:B------:R-:W-:-:S02]  /*e1d0*/  MOV R75, 0xffffffff ;  /* 0xffffffff004b7802 */ /* 0x000fc40000000f00 */
[----:B------:R-:W-:Y:S02]  /*e1e0*/  MOV R64, 0xe200 ;  /* 0x0000e20000407802 */ /* 0x000fe40000000f00 */
[----:B012--5:R-:W-:Y:S05]  /*e1f0*/  CALL.REL.NOINC `($__internal_38_$__cuda_sm70_shflsync_up) ;  /* 0x00001d9000007944 */ /* 0x027fea0003c00000 */
[----:B-1----:R-:W-:Y:S01]  /*e200*/  MOV R71, R66 ;  /* 0x0000004200477202 */ /* 0x002fe20000000f00 */
[----:B------:R-:W-:Y:S01]  /*e210*/  HFMA2.MMA R66, -RZ, RZ, 0, 5.9604644775390625e-08 ;  /* 0x00000001ff427435 */ /* 0x000fe200000001ff */
[----:B------:R-:W-:Y:S02]  /*e220*/  MOV R65, R73 ;  /* 0x0000004900417202 */ /* 0x000fe40000000f00 */
[----:B------:R-:W-:Y:S02]  /*e230*/  MOV R214, RZ ;  /* 0x000000ff00d67202 */ /* 0x000fe40000000f00 */
[----:B------:R-:W-:Y:S02]  /*e240*/  MOV R75, 0xffffffff ;  /* 0xffffffff004b7802 */ /* 0x000fe40000000f00 */
[----:B------:R-:W-:Y:S02]  /*e250*/  MOV R64, 0xe270 ;  /* 0x0000e27000407802 */ /* 0x000fe40000000f00 */
[----:B------:R-:W-:Y:S05]  /*e260*/  CALL.REL.NOINC `($__internal_38_$__cuda_sm70_shflsync_up) ;  /* 0x00001d2000007944 */ /* 0x000fea0003c00000 */
[----:B-1----:R-:W-:Y:S01]  /*e270*/  MOV R72, R66 ;  /* 0x0000004200487202 */ /* 0x002fe20000000f00 */
[----:B------:R-:W-:Y:S01]  /*e280*/  HFMA2.MMA R66, -RZ, RZ, 0, 5.9604644775390625e-08 ;  /* 0x00000001ff427435 */ /* 0x000fe200000001ff */
[----:B------:R-:W-:-:S02]  /*e290*/  MOV R65, R69 ;  /* 0x0000004500417202 */ /* 0x000fc40000000f00 */
[----:B------:R-:W-:Y:S02]  /*e2a0*/  MOV R214, RZ ;  /* 0x000000ff00d67202 */ /* 0x000fe40000000f00 */
[----:B------:R-:W-:Y:S02]  /*e2b0*/  MOV R75, 0xffffffff ;  /* 0xffffffff004b7802 */ /* 0x000fe40000000f00 */
[----:B------:R-:W-:Y:S02]  /*e2c0*/  MOV R64, 0xe2e0 ;  /* 0x0000e2e000407802 */ /* 0x000fe40000000f00 */
[----:B------:R-:W-:Y:S05]  /*e2d0*/  CALL.REL.NOINC `($__internal_38_$__cuda_sm70_shflsync_up) ;  /* 0x00001cb000007944 */ /* 0x000fea0003c00000 */
        /* <DEDUP_REMOVED lines=20> */
[----:B------:R-:W-:Y:S05]  /*e420*/  CALL.REL.NOINC `($__internal_38_$__cuda_sm70_shflsync_up) ;  /* 0x00001b6000007944 */ /* 0x000fea0003c00000 */
[----:B-1----:R-:W-:Y:S01]  /*e430*/  MOV R67, R66 ;  /* 0x0000004200437202 */ /* 0x002fe20000000f00 */
[----:B------:R-:W-:Y:S01]  /*e440*/  HFMA2.MMA R66, -RZ, RZ, 0, 1.1920928955078125e-07 ;  /* 0x00000002ff427435 */ /* 0x000fe200000001ff */
[----:B------:R-:W-:Y:S02]  /*e450*/  MOV R65, R70 ;  /* 0x0000004600417202 */ /* 0x000fe40000000f00 */
[----:B------:R-:W-:Y:S02]  /*e460*/  MOV R214, RZ ;  /* 0x000000ff00d67202 */ /* 0x000fe40000000f00 */
[----:B------:R-:W-:Y:S02]  /*e470*/  MOV R75, 0xffffffff ;  /* 0xffffffff004b7802 */ /* 0x000fe40000000f00 */
[----:B------:R-:W-:-:S02]  /*e480*/  MOV R64, 0xe4a0 ;  /* 0x0000e4a000407802 */ /* 0x000fc40000000f00 */
[----:B------:R-:W-:Y:S05]  /*e490*/  CALL.REL.NOINC `($__internal_38_$__cuda_sm70_shflsync_up) ;  /* 0x00001af000007944 */ /* 0x000fea0003c00000 */
[----:B-1----:R-:W-:Y:S01]  /*e4a0*/  MOV R71, R66 ;  /* 0x0000004200477202 */ /* 0x002fe20000000f00 */
[----:B------:R-:W-:Y:S01]  /*e4b0*/  HFMA2.MMA R66, -RZ, RZ, 0, 1.1920928955078125e-07 ;  /* 0x00000002ff427435 */ /* 0x000fe200000001ff */
[----:B------:R-:W-:-:S02]  /*e4c0*/  MOV R65, R73 ;  /* 0x0000004900417202 */ /* 0x000fc40000000f00 */
[----:B------:R-:W-:Y:S02]  /*e4d0*/  MOV R214, RZ ;  /* 0x000000ff00d67202 */ /* 0x000fe40000000f00 */
[----:B------:R-:W-:Y:S02]  /*e4e0*/  MOV R75, 0xffffffff ;  /* 0xffffffff004b7802 */ /* 0x000fe40000000f00 */
[----:B------:R-:W-:Y:S02]  /*e4f0*/  MOV R64, 0xe510 ;  /* 0x0000e51000407802 */ /* 0x000fe40000000f00 */
[----:B------:R-:W-:Y:S05]  /*e500*/  CALL.REL.NOINC `($__internal_38_$__cuda_sm70_shflsync_up) ;  /* 0x00001a8000007944 */ /* 0x000fea0003c00000 */
[----:B-1----:R-:W-:Y:S01]  /*e510*/  MOV R72, R66 ;  /* 0x0000004200487202 */ /* 0x002fe20000000f00 */
[----:B------:R-:W-:Y:S01]  /*e520*/  HFMA2.MMA R66, -RZ, RZ, 0, 1.1920928955078125e-07 ;  /* 0x00000002ff427435 */ /* 0x000fe200000001ff */
[----:B------:R-:W-:Y:S02]  /*e530*/  MOV R65, R69 ;  /* 0x0000004500417202 */ /* 0x000fe40000000f00 */
[----:B------:R-:W-:Y:S02]  /*e540*/  MOV R214, RZ ;  /* 0x000000ff00d67202 */ /* 0x000fe40000000f00 */
[----:B------:R-:W-:-:S02]  /*e550*/  MOV R75, 0xffffffff ;  /* 0xffffffff004b7802 */ /* 0x000fc40000000f00 */
[----:B------:R-:W-:Y:S02]  /*e560*/  MOV R64, 0xe580 ;  /* 0x0000e58000407802 */ /* 0x000fe40000000f00 */
[----:B------:R-:W-:Y:S05]  /*e570*/  CALL.REL.NOINC `($__internal_38_$__cuda_sm70_shflsync_up) ;  /* 0x00001a1000007944 */ /* 0x000fea0003c00000 */
        /* <DEDUP_REMOVED lines=20> */
[----:B------:R-:W-:Y:S05]  /*e6c0*/  CALL.REL.NOINC `($__internal_38_$__cuda_sm70_shflsync_up) ;  /* 0x000018c000007944 */ /* 0x000fea0003c00000 */
[----:B-1----:R-:W-:Y:S01]  /*e6d0*/  MOV R71, R66 ;  /* 0x0000004200477202 */ /* 0x002fe20000000f00 */
[----:B------:R-:W-:Y:S01]  /*e6e0*/  HFMA2.MMA R66, -RZ, RZ, 0, 2.384185791015625e-07 ;  /* 0x00000004ff427435 */ /* 0x000fe200000001ff */
[----:B------:R-:W-:Y:S02]  /*e6f0*/  MOV R65, R70 ;  /* 0x0000004600417202 */ /* 0x000fe40000000f00 */
[----:B------:R-:W-:-:S02]  /*e700*/  MOV R214, RZ ;  /* 0x000000ff00d67202 */ /* 0x000fc40000000f00 */
[----:B------:R-:W-:Y:S02]  /*e710*/  MOV R75, 0xffffffff ;  /* 0xffffffff004b7802 */ /* 0x000fe40000000f00 */
[----:B------:R-:W-:Y:S02]  /*e720*/  MOV R64, 0xe740 ;  /* 0x0000e74000407802 */ /* 0x000fe40000000f00 */
[----:B------:R-:W-:Y:S05]  /*e730*/  CALL.REL.NOINC `($__internal_38_$__cuda_sm70_shflsync_up) ;  /* 0x0000185000007944 */ /* 0x000fea0003c00000 */
[----:B-1----:R-:W-:Y:S01]  /*e740*/  MOV R72, R66 ;  /* 0x0000004200487202 */ /* 0x002fe20000000f00 */
[----:B------:R-:W-:Y:S01]  /*e750*/  HFMA2.MMA R66, -RZ, RZ, 0, 2.384185791015625e-07 ;  /* 0x00000004ff427435 */ /* 0x000fe200000001ff */
[----:B------:R-:W-:Y:S02]  /*e760*/  MOV R65, R69 ;  /* 0x0000004500417202 */ /* 0x000fe40000000f00 */
[----:B------:R-:W-:Y:S02]  /*e770*/  MOV R214, RZ ;  /* 0x000000ff00d67202 */ /* 0x000fe40000000f00 */
[----:B------:R-:W-:Y:S02]  /*e780*/  MOV R75, 0xffffffff ;  /* 0xffffffff004b7802 */ /* 0x000fe40000000f00 */
[----:B------:R-:W-:-:S02]  /*e790*/  MOV R64, 0xe7b0 ;  /* 0x0000e7b000407802 */ /* 0x000fc40000000f00 */
[----:B------:R-:W-:Y:S05]  /*e7a0*/  CALL.REL.NOINC `($__internal_38_$__cuda_sm70_shflsync_up) ;  /* 0x000017e000007944 */ /* 0x000fea0003c00000 */
[----:B-1----:R-:W-:Y:S01]  /*e7b0*/  MOV R73, R66 ;  /* 0x0000004200497202 */ /* 0x002fe20000000f00 */
[----:B------:R-:W-:Y:S01]  /*e7c0*/  HFMA2.MMA R66, -RZ, RZ, 0, 2.384185791015625e-07 ;  /* 0x00000004ff427435 */ /* 0x000fe200000001ff */
[----:B------:R-:W-:-:S02]  /*e7d0*/  MOV R65, R68 ;  /* 0x0000004400417202 */ /* 0x000fc40000000f00 */
[----:B------:R-:W-:Y:S02]  /*e7e0*/  MOV R214, RZ ;  /* 0x000000ff00d67202 */ /* 0x000fe40000000f00 */
[----:B------:R-:W-:Y:S02]  /*e7f0*/  MOV R75, 0xffffffff ;  /* 0xffffffff004b7802 */ /* 0x000fe40000000f00 */
[----:B------:R-:W-:Y:S02]  /*e800*/  MOV R64, 0xe820 ;  /* 0x0000e82000407802 */ /* 0x000fe40000000f00 */
[----:B------:R-:W-:Y:S05]  /*e810*/  CALL.REL.NOINC `($__internal_38_$__cuda_sm70_shflsync_up) ;  /* 0x0000177000007944 */ /* 0x000fea0003c00000 */
[----:B-1----:R-:W-:Y:S01]  /*e820*/  FMUL.FTZ R64, R70, R66 ;  /* 0x0000004246407220 */ /* 0x002fe20000410000 */
[----:B------:R-:W-:Y:S01]  /*e830*/  ISETP.GE.AND P0, PT, R121, 0x4, PT ;  /* 0x000000047900780c */ /* 0x000fe20003f06270 */
[C---:B------:R-:W-:Y:S01]  /*e840*/  FMUL.FTZ R65, R73.reuse, R70 ;  /* 0x0000004649417220 */ /* 0x040fe20000410000 */
[----:B------:R-:W-:Y:S01]  /*e850*/  MOV R214, RZ ;  /* 0x000000ff00d67202 */ /* 0x000fe20000000f00 */
[----:B------:R-:W-:Y:S01]  /*e860*/  FFMA.FTZ R64, R73, R67, -R64 ;  /* 0x0000004349407223 */ /* 0x000fe20000010840 */
[----:B------:R-:W-:Y:S01]  /*e870*/  MOV R75, 0xffffffff ;  /* 0xffffffff004b7802 */ /* 0x000fe20000000f00 */
[----:B------:R-:W-:Y:S01]  /*e880*/  FFMA.FTZ R73, R67, R66, R65 ;  /* 0x0000004243497223 */ /* 0x000fe20000010041 */
[----:B------:R-:W-:Y:S01]  /*e890*/  HFMA2.MMA R66, -RZ, RZ, 0, 4.76837158203125e-07 ;  /* 0x00000008ff427435 */ /* 0x000fe200000001ff */
[----:B------:R-:W-:-:S04]  /*e8a0*/  FMUL.FTZ R65, R71, R70 ;  /* 0x0000004647417220 */ /* 0x000fc80000410000 */
[C---:B------:R-:W-:Y:S02]  /*e8b0*/  FFMA.FTZ R65, R72.reuse, R67, R65 ;  /* 0x0000004348417223 */ /* 0x040fe40000010041 */
[----:B------:R-:W-:Y:S02]  /*e8c0*/  FMUL.FTZ R72, R72, R70 ;  /* 0x0000004648487220 */ /* 0x000fe40000410000 */
[----:B------:R-:W-:Y:S01]  /*e8d0*/  @P0 FADD.FTZ R69, R69, R64 ;  /* 0x0000004045450221 */ /* 0x000fe20000010000 */
[----:B------:R-:W-:Y:S01]  /*e8e0*/  FSEL R70, R70, R65, !P0 ;  /* 0x0000004146467208 */ /* 0x000fe20004000000 */
[----:B------:R-:W-:Y:S01]  /*e8f0*/  @P0 FFMA.FTZ R67, R71, R67, -R72 ;  /* 0x0000004347430223 */ /* 0x000fe20000010848 */
[----:B------:R-:W-:Y:S01]  /*e900*/  MOV R64, 0xe940 ;  /* 0x0000e94000407802 */ /* 0x000fe20000000f00 */
[----:B------:R-:W-:-:S03]  /*e910*/  @P0 FADD.FTZ R68, R68, R73 ;  /* 0x0000004944440221 */ /* 0x000fc60000010000 */
[----:B------:R-:W-:Y:S02]  /*e920*/  MOV R65, R67 ;  /* 0x0000004300417202 */ /* 0x000fe40000000f00 */
[----:B------:R-:W-:Y:S05]  /*e930*/  CALL.REL.NOINC `($__internal_38_$__cuda_sm70_shflsync_up) ;  /* 0x0000165000007944 */ /* 0x000fea0003c00000 */
[----:B-1----:R-:W-:Y:S01]  /*e940*/  MOV R71, R66 ;  /* 0x0000004200477202 */ /* 0x002fe20000000f00 */
[----:B------:R-:W-:Y:S01]  /*e950*/  HFMA2.MMA R66, -RZ, RZ, 0, 4.76837158203125e-07 ;  /* 0x00000008ff427435 */ /* 0x000fe200000001ff */
[----:B------:R-:W-:Y:S02]  /*e960*/  MOV R65, R70 ;  /* 0x0000004600417202 */ /* 0x000fe40000000f00 */
[----:B------:R-:W-:Y:S02]  /*e970*/  MOV R214, RZ ;  /* 0x000000ff00d67202 */ /* 0x000fe40000000f00 */
[----:B------:R-:W-:Y:S02]  /*e980*/  MOV R75, 0xffffffff ;  /* 0xffffffff004b7802 */ /* 0x000fe40000000f00 */
[----:B------:R-:W-:Y:S02]  /*e990*/  MOV R64, 0xe9b0 ;  /* 0x0000e9b000407802 */ /* 0x000fe40000000f00 */
[----:B------:R-:W-:Y:S05]  /*e9a0*/  CALL.REL.NOINC `($__internal_38_$__cuda_sm70_shflsync_up) ;  /* 0x000015e000007944 */ /* 0x000fea0003c00000 */
[----:B-1----:R-:W-:Y:S01]  /*e9b0*/  MOV R72, R66 ;  /* 0x0000004200487202 */ /* 0x002fe20000000f00 */
[----:B------:R-:W-:Y:S01]  /*e9c0*/  HFMA2.MMA R66, -RZ, RZ, 0, 4.76837158203125e-07 ;  /* 0x00000008ff427435 */ /* 0x000fe200000001ff */
[----:B------:R-:W-:-:S02]  /*e9d0*/  MOV R65, R69 ;  /* 0x0000004500417202 */ /* 0x000fc40000000f00 */
[----:B------:R-:W-:Y:S02]  /*e9e0*/  MOV R214, RZ ;  /* 0x000000ff00d67202 */ /* 0x000fe40000000f00 */
[----:B------:R-:W-:Y:S02]  /*e9f0*/  MOV R75, 0xffffffff ;  /* 0xffffffff004b7802 */ /* 0x000fe40000000f00 */
[----:B------:R-:W-:Y:S02]  /*ea00*/  MOV R64, 0xea20 ;  /* 0x0000ea2000407802 */ /* 0x000fe40000000f00 */
[----:B------:R-:W-:Y:S05]  /*ea10*/  CALL.REL.NOINC `($__internal_38_$__cuda_sm70_shflsync_up) ;  /* 0x0000157000007944 */ /* 0x000fea0003c00000 */
[----:B-1----:R-:W-:Y:S01]  /*ea20*/  MOV R73, R66 ;  /* 0x0000004200497202 */ /* 0x002fe20000000f00 */
[----:B------:R-:W-:Y:S01]  /*ea30*/  HFMA2.MMA R66, -RZ, RZ, 0, 4.76837158203125e-07 ;  /* 0x00000008ff427435 */ /* 0x000fe200000001ff */
[----:B------:R-:W-:Y:S02]  /*ea40*/  MOV R65, R68 ;  /* 0x0000004400417202 */ /* 0x000fe40000000f00 */
[----:B------:R-:W-:Y:S02]  /*ea50*/  MOV R214, RZ ;  /* 0x000000ff00d67202 */ /* 0x000fe40000000f00 */
[----:B------:R-:W-:-:S02]  /*ea60*/  MOV R75, 0xffffffff ;  /* 0xffffffff004b7802 */ /* 0x000fc40000000f00 */
        /* <DEDUP_REMOVED lines=9> */
[----:B------:R-:W-:Y:S01]  /*eb00*/  HFMA2.MMA R66, -RZ, RZ, 0, 9.5367431640625e-07 ;  /* 0x00000010ff427435 */ /* 0x000fe200000001ff */
[----:B------:R-:W-:-:S04]  /*eb10*/  FMUL.FTZ R65, R71, R70 ;  /* 0x0000004647417220 */ /* 0x000fc80000410000 */
[C---:B------:R-:W-:Y:S02]  /*eb20*/  FFMA.FTZ R65, R72.reuse, R67, R65 ;  /* 0x0000004348417223 */ /* 0x040fe40000010041 */
[----:B------:R-:W-:Y:S02]  /*eb30*/  FMUL.FTZ R72, R72, R70 ;  /* 0x0000004648487220 */ /* 0x000fe40000410000 */
[----:B------:R-:W-:Y:S01]  /*eb40*/  @P0 FADD.FTZ R69, R69, R64 ;  /* 0x0000004045450221 */ /* 0x000fe20000010000 */
[----:B------:R-:W-:Y:S01]  /*eb50*/  FSEL R70, R70, R65, !P0 ;  /* 0x0000004146467208 */ /* 0x000fe20004000000 */
[----:B------:R-:W-:Y:S01]  /*eb60*/  @P0 FFMA.FTZ R67, R71, R67, -R72 ;  /* 0x0000004347430223 */ /* 0x000fe20000010848 */
[----:B------:R-:W-:Y:S01]  /*eb70*/  MOV R64, 0xebe0 ;  /* 0x0000ebe000407802 */ /* 0x000fe20000000f00 */
[----:B------:R-:W-:Y:S01]  /*eb80*/  @P0 FADD.FTZ R68, R68, R73 ;  /* 0x0000004944440221 */ /* 0x000fe20000010000 */
[----:B------:R-:W-:Y:S02]  /*eb90*/  MOV R73, R69 ;  /* 0x0000004500497202 */ /* 0x000fe40000000f00 */
[----:B------:R-:W-:-:S02]  /*eba0*/  MOV R74, R67 ;  /* 0x00000043004a7202 */ /* 0x000fc40000000f00 */
[----:B------:R-:W-:Y:S02]  /*ebb0*/  MOV R65, R67 ;  /* 0x0000004300417202 */ /* 0x000fe40000000f00 */
[----:B------:R-:W-:Y:S02]  /*ebc0*/  MOV R71, R70 ;  /* 0x0000004600477202 */ /* 0x000fe40000000f00 */
[----:B------:R-:W-:Y:S05]  /*ebd0*/  CALL.REL.NOINC `($__internal_38_$__cuda_sm70_shflsync_up) ;  /* 0x000013b000007944 */ /* 0x000fea0003c00000 */
[----:B-1----:R-:W-:Y:S01]  /*ebe0*/  MOV R67, R66 ;  /* 0x0000004200437202 */ /* 0x002fe20000000f00 */
[----:B------:R-:W-:Y:S01]  /*ebf0*/  HFMA2.MMA R66, -RZ, RZ, 0, 9.5367431640625e-07 ;  /* 0x00000010ff427435 */ /* 0x000fe200000001ff */
[----:B------:R-:W-:Y:S02]  /*ec00*/  MOV R65, R70 ;  /* 0x0000004600417202 */ /* 0x000fe40000000f00 */
[----:B------:R-:W-:Y:S02]  /*ec10*/  MOV R214, RZ ;  /* 0x000000ff00d67202 */ /* 0x000fe40000000f00 */
[----:B------:R-:W-:Y:S02]  /*ec20*/  MOV R75, 0xffffffff ;  /* 0xffffffff004b7802 */ /* 0x000fe40000000f00 */
[----:B------:R-:W-:-:S02]  /*ec30*/  MOV R64, 0xec50 ;  /* 0x0000ec5000407802 */ /* 0x000fc40000000f00 */
[----:B------:R-:W-:Y:S05]  /*ec40*/  CALL.REL.NOINC `($__internal_38_$__cuda_sm70_shflsync_up) ;  /* 0x0000134000007944 */ /* 0x000fea0003c00000 */
[----:B-1----:R-:W-:Y:S01]  /*ec50*/  MOV R70, R66 ;  /* 0x0000004200467202 */ /* 0x002fe20000000f00 */
[----:B------:R-:W-:Y:S01]  /*ec60*/  HFMA2.MMA R66, -RZ, RZ, 0, 9.5367431640625e-07 ;  /* 0x00000010ff427435 */ /* 0x000fe200000001ff */
[----:B------:R-:W-:-:S02]  /*ec70*/  MOV R65, R69 ;  /* 0x0000004500417202 */ /* 0x000fc40000000f00 */
[----:B------:R-:W-:Y:S02]  /*ec80*/  MOV R214, RZ ;  /* 0x000000ff00d67202 */ /* 0x000fe40000000f00 */
[----:B------:R-:W-:Y:S02]  /*ec90*/  MOV R75, 0xffffffff ;  /* 0xffffffff004b7802 */ /* 0x000fe40000000f00 */
[----:B------:R-:W-:Y:S02]  /*eca0*/  MOV R64, 0xecc0 ;  /* 0x0000ecc000407802 */ /* 0x000fe40000000f00 */
[----:B------:R-:W-:Y:S05]  /*ecb0*/  CALL.REL.NOINC `($__internal_38_$__cuda_sm70_shflsync_up) ;  /* 0x000012d000007944 */ /* 0x000fea0003c00000 */
[----:B-1----:R-:W-:Y:S01]  /*ecc0*/  MOV R72, R66 ;  /* 0x0000004200487202 */ /* 0x002fe20000000f00 */
[----:B------:R-:W-:Y:S01]  /*ecd0*/  HFMA2.MMA R66, -RZ, RZ, 0, 9.5367431640625e-07 ;  /* 0x00000010ff427435 */ /* 0x000fe200000001ff */
[----:B------:R-:W-:Y:S02]  /*ece0*/  MOV R65, R68 ;  /* 0x0000004400417202 */ /* 0x000fe40000000f00 */
[----:B------:R-:W-:Y:S02]  /*ecf0*/  MOV R214, RZ ;  /* 0x000000ff00d67202 */ /* 0x000fe40000000f00 */
[----:B------:R-:W-:-:S02]  /*ed00*/  MOV R75, 0xffffffff ;  /* 0xffffffff004b7802 */ /* 0x000fc40000000f00 */
[----:B------:R-:W-:Y:S02]  /*ed10*/  MOV R64, 0xed30 ;  /* 0x0000ed3000407802 */ /* 0x000fe40000000f00 */
[----:B------:R-:W-:Y:S05]  /*ed20*/  CALL.REL.NOINC `($__internal_38_$__cuda_sm70_shflsync_up) ;  /* 0x0000126000007944 */ /* 0x000fea0003c00000 */
[----:B-1----:R-:W-:Y:S05]  /*ed30*/  BRA `(.L_x_1607) ;  /* 0xffff728000007947 */ /* 0x002fea000383ffff */
.L_x_1504:
[----:B-1----:R-:W-:Y:S01]  /*ed40*/  HFMA2.MMA R66, -RZ, RZ, 0, 5.9604644775390625e-08 ;  /* 0x00000001ff427435 */ /* 0x002fe200000001ff */
[----:B------:R-:W-:Y:S02]  /*ed50*/  MOV R65, R69 ;  /* 0x0000004500417202 */ /* 0x000fe40000000f00 */
[----:B------:R-:W-:Y:S02]  /*ed60*/  MOV R214, RZ ;  /* 0x000000ff00d67202 */ /* 0x000fe40000000f00 */
[----:B------:R-:W-:Y:S02]  /*ed70*/  MOV R75, 0xffffffff ;  /* 0xffffffff004b7802 */ /* 0x000fe40000000f00 */
[----:B------:R-:W-:Y:S02]  /*ed80*/  MOV R64, 0xeda0 ;  /* 0x0000eda000407802 */ /* 0x000fe40000000f00 */
[----:B0---45:R-:W-:Y:S05]  /*ed90*/  CALL.REL.NOINC `($__internal_38_$__cuda_sm70_shflsync_up) ;  /* 0x000011f000007944 */ /* 0x031fea0003c00000 */
[----:B-1----:R-:W-:Y:S01]  /*eda0*/  MOV R69, R66 ;  /* 0x0000004200457202 */ /* 0x002fe20000000f00 */
[----:B------:R-:W-:Y:S01]  /*edb0*/  HFMA2.MMA R66, -RZ, RZ, 0, 5.9604644775390625e-08 ;  /* 0x00000001ff427435 */ /* 0x000fe200000001ff */
[----:B------:R-:W-:Y:S02]  /*edc0*/  MOV R65, R68 ;  /* 0x0000004400417202 */ /* 0x000fe40000000f00 */
[----:B------:R-:W-:-:S02]  /*edd0*/  MOV R214, RZ ;  /* 0x000000ff00d67202 */ /* 0x000fc40000000f00 */
[----:B------:R-:W-:Y:S02]  /*ede0*/  MOV R75, 0xffffffff ;  /* 0xffffffff004b7802 */ /* 0x000fe40000000f00 */
[----:B------:R-:W-:Y:S02]  /*edf0*/  MOV R64, 0xee10 ;  /* 0x0000ee1000407802 */ /* 0x000fe40000000f00 */
[----:B------:R-:W-:Y:S05]  /*ee00*/  CALL.REL.NOINC `($__internal_38_$__cuda_sm70_shflsync_up) ;  /* 0x0000118000007944 */ /* 0x000fea0003c00000 */
[----:B-1----:R-:W-:Y:S01]  /*ee10*/  MOV R68, R66 ;  /* 0x0000004200447202 */ /* 0x002fe20000000f00 */
[----:B------:R-:W-:Y:S01]  /*ee20*/  HFMA2.MMA R66, -RZ, RZ, 0, 5.9604644775390625e-08 ;  /* 0x00000001ff427435 */ /* 0x000fe200000001ff */
[----:B------:R-:W-:Y:S02]  /*ee30*/  MOV R65, R70 ;  /* 0x0000004600417202 */ /* 0x000fe40000000f00 */
[----:B------:R-:W-:Y:S02]  /*ee40*/  MOV R214, RZ ;  /* 0x000000ff00d67202 */ /* 0x000fe40000000f00 */
[----:B------:R-:W-:Y:S02]  /*ee50*/  MOV R75, 0xffffffff ;  /* 0xffffffff004b7802 */ /* 0x000fe40000000f00 */
[----:B------:R-:W-:-:S02]  /*ee60*/  MOV R64, 0xee80 ;  /* 0x0000ee8000407802 */ /* 0x000fc40000000f00 */
        /* <DEDUP_REMOVED lines=8> */
[----:B-1----:R-:W-:Y:S01]  /*eef0*/  MOV R67, R66 ;  /* 0x0000004200437202 */ /* 0x002fe20000000f00 */
[----:B------:R-:W-:Y:S01]  /*ef00*/  HFMA2.MMA R66, -RZ, RZ, 0, 0 ;  /* 0x00000000ff427435 */ /* 0x000fe200000001ff */
[----:B------:R-:W-:Y:S02]  /*ef10*/  MOV R64, R60 ;  /* 0x0000003c00407202 */ /* 0x000fe40000000f00 */
[----:B------:R-:W-:Y:S02]  /*ef20*/  MOV R247, 0xffffffff ;  /* 0xffffffff00f77802 */ /* 0x000fe40000000f00 */
[----:B------:R-:W-:-:S02]  /*ef30*/  MOV R65, 0xef50 ;  /* 0x0000ef5000417802 */ /* 0x000fc40000000f00 */
[----:B------:R-:W-:Y:S05]  /*ef40*/  CALL.REL.NOINC `($__internal_37_$__cuda_sm70_shflsync_idx_p) ;  /* 0x00000fd000007944 */ /* 0x000fea0003c00000 */
[----:B-1----:R-:W-:Y:S01]  /*ef50*/  MOV R72, R66 ;  /* 0x0000004200487202 */ /* 0x002fe20000000f00 */
[----:B------:R-:W-:Y:S01]  /*ef60*/  HFMA2.MMA R66, -RZ, RZ, 0, 0 ;  /* 0x00000000ff427435 */ /* 0x000fe200000001ff */
[----:B------:R-:W-:-:S02]  /*ef70*/  MOV R64, R61 ;  /* 0x0000003d00407202 */ /* 0x000fc40000000f00 */
[----:B------:R-:W-:Y:S02]  /*ef80*/  MOV R247, 0xffffffff ;  /* 0xffffffff00f77802 */ /* 0x000fe40000000f00 */
[----:B------:R-:W-:Y:S02]  /*ef90*/  MOV R65, 0xefb0 ;  /* 0x0000efb000417802 */ /* 0x000fe40000000f00 */
[----:B0-----:R-:W-:Y:S05]  /*efa0*/  CALL.REL.NOINC `($__internal_37_$__cuda_sm70_shflsync_idx_p) ;  /* 0x00000f7000007944 */ /* 0x001fea0003c00000 */
[----:B-1----:R-:W-:Y:S01]  /*efb0*/  MOV R73, R66 ;  /* 0x0000004200497202 */ /* 0x002fe20000000f00 */
[----:B------:R-:W-:Y:S01]  /*efc0*/  HFMA2.MMA R66, -RZ, RZ, 0, 0 ;  /* 0x00000000ff427435 */ /* 0x000fe200000001ff */
[----:B------:R-:W-:Y:S02]  /*efd0*/  MOV R64, R62 ;  /* 0x0000003e00407202 */ /* 0x000fe40000000f00 */
[----:B------:R-:W-:Y:S02]  /*efe0*/  MOV R247, 0xffffffff ;  /* 0xffffffff00f77802 */ /* 0x000fe40000000f00 */
[----:B------:R-:W-:Y:S02]  /*eff0*/  MOV R65, 0xf010 ;  /* 0x0000f01000417802 */ /* 0x000fe40000000f00 */
[----:B0-----:R-:W-:Y:S05]  /*f000*/  CALL.REL.NOINC `($__internal_37_$__cuda_sm70_shflsync_idx_p) ;  /* 0x00000f1000007944 */ /* 0x001fea0003c00000 */
[----:B-1----:R-:W-:Y:S01]  /*f010*/  MOV R62, R66 ;  /* 0x00000042003e7202 */ /* 0x002fe20000000f00 */
[----:B------:R-:W-:Y:S01]  /*f020*/  HFMA2.MMA R66, -RZ, RZ, 0, 0 ;  /* 0x00000000ff427435 */ /* 0x000fe200000001ff */
[----:B------:R-:W-:-:S02]  /*f030*/  MOV R64, R63 ;  /* 0x0000003f00407202 */ /* 0x000fc40000000f00 */
[----:B------:R-:W-:Y:S02]  /*f040*/  MOV R247, 0xffffffff ;  /* 0xffffffff00f77802 */ /* 0x000fe40000000f00 */
[----:B------:R-:W-:Y:S02]  /*f050*/  MOV R65, 0xf070 ;  /* 0x0000f07000417802 */ /* 0x000fe40000000f00 */
[----:B0-----:R-:W-:Y:S05]  /*f060*/  CALL.REL.NOINC `($__internal_37_$__cuda_sm70_shflsync_idx_p) ;  /* 0x00000eb000007944 */ /* 0x001fea0003c00000 */
[----:B-1----:R-:W-:Y:S01]  /*f070*/  MOV R75, R66 ;  /* 0x00000042004b7202 */ /* 0x002fe20000000f00 */
[----:B0-----:R-:W-:Y:S05]  /*f080*/  BRA `(.L_x_1608) ;  /* 0xffff723000007947 */ /* 0x001fea000383ffff */
.L_x_1507:
[----:B------:R-:W-:Y:S01]  /*f090*/  HFMA2.MMA R66, -RZ, RZ, 0, 5.9604644775390625e-08 ;  /* 0x00000001ff427435 */ /* 0x000fe200000001ff */
[----:B------:R-:W-:Y:S02]  /*f0a0*/  MOV R75, R71 ;  /* 0x00000047004b7202 */ /* 0x000fe40000000f00 */
[----:B------:R-:W-:Y:S02]  /*f0b0*/  MOV R76, 0x1f ;  /* 0x0000001f004c7802 */ /* 0x000fe40000000f00 */
[----:B------:R-:W-:Y:S02]  /*f0c0*/  MOV R65, 0xffffffff ;  /* 0xffffffff00417802 */ /* 0x000fe40000000f00 */
[----:B------:R-:W-:-:S02]  /*f0d0*/  MOV R64, 0xf0f0 ;  /* 0x0000f0f000407802 */ /* 0x000fc40000000f00 */
[----:B------:R-:W-:Y:S05]  /*f0e0*/  CALL.REL.NOINC `($__internal_36_$__cuda_sm70_shflsync_down) ;  /* 0x00000df000007944 */ /* 0x000fea0003c00000 */
[----:B-1----:R-:W-:Y:S01]  /*f0f0*/  MOV R67, R66 ;  /* 0x0000004200437202 */ /* 0x002fe20000000f00 */
[----:B------:R-:W-:Y:S05]  /*f100*/  BRA `(.L_x_1609) ;  /* 0xffff87a000007947 */ /* 0x000fea000383ffff */
.L_x_1508:
[----:B------:R-:W-:Y:S01]  /*f110*/  HFMA2.MMA R66, -RZ, RZ, 0, 5.9604644775390625e-08 ;  /* 0x00000001ff427435 */ /* 0x000fe200000001ff */
[----:B------:R-:W-:-:S02]  /*f120*/  MOV R75, R69 ;  /* 0x00000045004b7202 */ /* 0x000fc40000000f00 */
[----:B------:R-:W-:Y:S02]  /*f130*/  MOV R76, 0x1f ;  /* 0x0000001f004c7802 */ /* 0x000fe40000000f00 */
[----:B------:R-:W-:Y:S02]  /*f140*/  MOV R65, 0xffffffff ;  /* 0xffffffff00417802 */ /* 0x000fe40000000f00 */
[----:B------:R-:W-:Y:S02]  /*f150*/  MOV R64, 0xf170 ;  /* 0x0000f17000407802 */ /* 0x000fe40000000f00 */
[----:B01----:R-:W-:Y:S05]  /*f160*/  CALL.REL.NOINC `($__internal_36_$__cuda_sm70_shflsync_down) ;  /* 0x00000d7000007944 */ /* 0x003fea0003c00000 */
[----:B-1----:R-:W-:Y:S01]  /*f170*/  MOV R69, R66 ;  /* 0x0000004200457202 */ /* 0x002fe20000000f00 */
[----:B------:R-:W-:Y:S01]  /*f180*/  HFMA2.MMA R66, -RZ, RZ, 0, 5.9604644775390625e-08 ;  /* 0x00000001ff427435 */ /* 0x000fe200000001ff */
[----:B------:R-:W-:Y:S02]  /*f190*/  MOV R75, R68 ;  /* 0x00000044004b7202 */ /* 0x000fe40000000f00 */
[----:B------:R-:W-:Y:S02]  /*f1a0*/  MOV R76, 0x1f ;  /* 0x0000001f004c7802 */ /* 0x000fe40000000f00 */
[----:B------:R-:W-:-:S02]  /*f1b0*/  MOV R65, 0xffffffff ;  /* 0xffffffff00417802 */ /* 0x000fc40000000f00 */
[----:B------:R-:W-:Y:S02]  /*f1c0*/  MOV R64, 0xf1e0 ;  /* 0x0000f1e000407802 */ /* 0x000fe40000000f00 */
[----:B------:R-:W-:Y:S05]  /*f1d0*/  CALL.REL.NOINC `($__internal_36_$__cuda_sm70_shflsync_down) ;  /* 0x00000d0000007944 */ /* 0x000fea0003c00000 */
[----:B-1----:R-:W-:Y:S01]  /*f1e0*/  MOV R73, R66 ;  /* 0x0000004200497202 */ /* 0x002fe20000000f00 */
[----:B------:R-:W-:Y:S01]  /*f1f0*/  HFMA2.MMA R66, -RZ, RZ, 0, 5.9604644775390625e-08 ;  /* 0x00000001ff427435 */ /* 0x000fe200000001ff */
[----:B------:R-:W-:Y:S02]  /*f200*/  MOV R75, R70 ;  /* 0x00000046004b7202 */ /* 0x000fe40000000f00 */
[----:B------:R-:W-:Y:S02]  /*f210*/  MOV R76, 0x1f ;  /* 0x0000001f004c7802 */ /* 0x000fe40000000f00 */
[----:B------:R-:W-:Y:S02]  /*f220*/  MOV R65, 0xffffffff ;  /* 0xffffffff00417802 */ /* 0x000fe40000000f00 */
[----:B------:R-:W-:Y:S02]  /*f230*/  MOV R64, 0xf250 ;  /* 0x0000f25000407802 */ /* 0x000fe40000000f00 */
[----:B------:R-:W-:Y:S05]  /*f240*/  CALL.REL.NOINC `($__internal_36_$__cuda_sm70_shflsync_down) ;  /* 0x00000c9000007944 */ /* 0x000fea0003c00000 */
[----:B-1----:R-:W-:Y:S05]  /*f250*/  BRA `(.L_x_1610) ;  /* 0xffff869000007947 */ /* 0x002fea000383ffff */
.L_x_1511:
[----:B0-----:R-:W-:Y:S01]  /*f260*/  HFMA2.MMA R66, -RZ, RZ, 0, 1.1920928955078125e-07 ;  /* 0x00000002ff427435 */ /* 0x001fe200000001ff */
[----:B------:R-:W-:Y:S02]  /*f270*/  MOV R75, R71 ;  /* 0x00000047004b7202 */ /* 0x000fe40000000f00 */
[----:B------:R-:W-:-:S02]  /*f280*/  MOV R76, 0x1f ;  /* 0x0000001f004c7802 */ /* 0x000fc40000000f00 */
[----:B------:R-:W-:Y:S02]  /*f290*/  MOV R65, 0xffffffff ;  /* 0xffffffff00417802 */ /* 0x000fe40000000f00 */
[----:B------:R-:W-:Y:S02]  /*f2a0*/  MOV R64, 0xf2c0 ;  /* 0x0000f2c000407802 */ /* 0x000fe40000000f00 */
[----:B-1234-:R-:W-:Y:S05]  /*f2b0*/  CALL.REL.NOINC `($__internal_36_$__cuda_sm70_shflsync_down) ;  /* 0x00000c2000007944 */ /* 0x01efea0003c00000 */
[----:B-1----:R-:W-:Y:S01]  /*f2c0*/  MOV R67, R66 ;  /* 0x0000004200437202 */ /* 0x002fe20000000f00 */
[----:B------:R-:W-:Y:S01]  /*f2d0*/  HFMA2.MMA R66, -RZ, RZ, 0, 1.1920928955078125e-07 ;  /* 0x00000002ff427435 */ /* 0x000fe200000001ff */
[----:B------:R-:W-:Y:S02]  /*f2e0*/  MOV R75, R74 ;  /* 0x0000004a004b7202 */ /* 0x000fe40000000f00 */
[----:B------:R-:W-:Y:S02]  /*f2f0*/  MOV R76, 0x1f ;  /* 0x0000001f004c7802 */ /* 0x000fe40000000f00 */
[----:B------:R-:W-:Y:S02]  /*f300*/  MOV R65, 0xffffffff ;  /* 0xffffffff00417802 */ /* 0x000fe40000000f00 */
[----:B------:R-:W-:-:S02]  /*f310*/  MOV R64, 0xf330 ;  /* 0x0000f33000407802 */ /* 0x000fc40000000f00 */
[----:B------:R-:W-:Y:S05]  /*f320*/  CALL.REL.NOINC `($__internal_36_$__cuda_sm70_shflsync_down) ;  /* 0x00000bb000007944 */ /* 0x000fea0003c00000 */
[----:B-1----:R-:W-:Y:S01]  /*f330*/  MOV R69, R66 ;  /* 0x0000004200457202 */ /* 0x002fe20000000f00 */
[----:B------:R-:W-:Y:S01]  /*f340*/  HFMA2.MMA R66, -RZ, RZ, 0, 1.1920928955078125e-07 ;  /* 0x00000002ff427435 */ /* 0x000fe200000001ff */
[----:B------:R-:W-:-:S02]  /*f350*/  MOV R75, R68 ;  /* 0x00000044004b7202 */ /* 0x000fc40000000f00 */
[----:B------:R-:W-:Y:S02]  /*f360*/  MOV R76, 0x1f ;  /* 0x0000001f004c7802 */ /* 0x000fe40000000f00 */
[----:B------:R-:W-:Y:S02]  /*f370*/  MOV R65, 0xffffffff ;  /* 0xffffffff00417802 */ /* 0x000fe40000000f00 */
[----:B------:R-:W-:Y:S02]  /*f380*/  MOV R64, 0xf3a0 ;  /* 0x0000f3a000407802 */ /* 0x000fe40000000f00 */
[----:B------:R-:W-:Y:S05]  /*f390*/  CALL.REL.NOINC `($__internal_36_$__cuda_sm70_shflsync_down) ;  /* 0x00000b4000007944 */ /* 0x000fea0003c00000 */
[----:B-1----:R-:W-:Y:S01]  /*f3a0*/  MOV R70, R66 ;  /* 0x0000004200467202 */ /* 0x002fe20000000f00 */
[----:B------:R-:W-:Y:S01]  /*f3b0*/  HFMA2.MMA R66, -RZ, RZ, 0, 1.1920928955078125e-07 ;  /* 0x00000002ff427435 */ /* 0x000fe200000001ff */
[----:B------:R-:W-:Y:S02]  /*f3c0*/  MOV R75, R72 ;  /* 0x00000048004b7202 */ /* 0x000fe40000000f00 */
[----:B------:R-:W-:Y:S02]  /*f3d0*/  MOV R76, 0x1f ;  /* 0x0000001f004c7802 */ /* 0x000fe40000000f00 */
[----:B------:R-:W-:-:S02]  /*f3e0*/  MOV R65, 0xffffffff ;  /* 0xffffffff00417802 */ /* 0x000fc40000000f00 */
[----:B------:R-:W-:Y:S02]  /*f3f0*/  MOV R64, 0xf410 ;  /* 0x0000f41000407802 */ /* 0x000fe40000000f00 */
[----:B------:R-:W-:Y:S05]  /*f400*/  CALL.REL.NOINC `($__internal_36_$__cuda_sm70_shflsync_down) ;  /* 0x00000ad000007944 */ /* 0x000fea0003c00000 */
[----:B-1----:R-:W-:Y:S05]  /*f410*/  BRA `(.L_x_1611) ;  /* 0xffff861000007947 */ /* 0x002fea000383ffff */
.L_x_1514:
[----:B0-----:R-:W-:Y:S01]  /*f420*/  HFMA2.MMA R66, -RZ, RZ, 0, 2.384185791015625e-07 ;  /* 0x00000004ff427435 */ /* 0x001fe200000001ff */
[----:B------:R-:W-:Y:S02]  /*f430*/  MOV R75, R71 ;  /* 0x00000047004b7202 */ /* 0x000fe40000000f00 */
[----:B------:R-:W-:Y:S02]  /*f440*/  MOV R76, 0x1f ;  /* 0x0000001f004c7802 */ /* 0x000fe40000000f00 */
[----:B------:R-:W-:Y:S02]  /*f450*/  MOV R65, 0xffffffff ;  /* 0xffffffff00417802 */ /* 0x000fe40000000f00 */
[----:B------:R-:W-:Y:S02]  /*f460*/  MOV R64, 0xf480 ;  /* 0x0000f48000407802 */ /* 0x000fe40000000f00 */
[----:B-1234-:R-:W-:Y:S05]  /*f470*/  CALL.REL.NOINC `($__internal_36_$__cuda_sm70_shflsync_down) ;  /* 0x00000a6000007944 */ /* 0x01efea0003c00000 */
[----:B-1----:R-:W-:Y:S01]  /*f480*/  MOV R67, R66 ;  /* 0x0000004200437202 */ /* 0x002fe20000000f00 */
[----:B------:R-:W-:Y:S05]  /*f490*/  BRA `(.L_x_1612) ;  /* 0xffff86a000007947 */ /* 0x000fea000383ffff */
.L_x_1515:
[----:B0-----:R-:W-:Y:S01]  /*f4a0*/  HFMA2.MMA R66, -RZ, RZ, 0, 2.384185791015625e-07 ;  /* 0x00000004ff427435 */ /* 0x001fe200000001ff */
[----:B------:R-:W-:Y:S02]  /*f4b0*/  MOV R75, R74 ;  /* 0x0000004a004b7202 */ /* 0x000fe40000000f00 */
[----:B------:R-:W-:-:S02]  /*f4c0*/  MOV R76, 0x1f ;  /* 0x0000001f004c7802 */ /* 0x000fc40000000f00 */
[----:B------:R-:W-:Y:S02]  /*f4d0*/  MOV R65, 0xffffffff ;  /* 0xffffffff00417802 */ /* 0x000fe40000000f00 */
[----:B------:R-:W-:Y:S02]  /*f4e0*/  MOV R64, 0xf500 ;  /* 0x0000f50000407802 */ /* 0x000fe40000000f00 */
[----:B-1234-:R-:W-:Y:S05]  /*f4f0*/  CALL.REL.NOINC `($__internal_36_$__cuda_sm70_shflsync_down) ;  /* 0x000009e000007944 */ /* 0x01efea0003c00000 */
[----:B-1----:R-:W-:Y:S01]  /*f500*/  MOV R69, R66 ;  /* 0x0000004200457202 */ /* 0x002fe20000000f00 */
[----:B------:R-:W-:Y:S01]  /*f510*/  HFMA2.MMA R66, -RZ, RZ, 0, 2.384185791015625e-07 ;  /* 0x00000004ff427435 */ /* 0x000fe200000001ff */
[----:B------:R-:W-:Y:S02]  /*f520*/  MOV R75, R68 ;  /* 0x00000044004b7202 */ /* 0x000fe40000000f00 */
[----:B------:R-:W-:Y:S02]  /*f530*/  MOV R76, 0x1f ;  /* 0x0000001f004c7802 */ /* 0x000fe40000000f00 */
[----:B------:R-:W-:Y:S02]  /*f540*/  MOV R65, 0xffffffff ;  /* 0xffffffff00417802 */ /* 0x000fe40000000f00 */
[----:B------:R-:W-:-:S02]  /*f550*/  MOV R64, 0xf570 ;  /* 0x0000f57000407802 */ /* 0x000fc40000000f00 */
[----:B------:R-:W-:Y:S05]  /*f560*/  CALL.REL.NOINC `($__internal_36_$__cuda_sm70_shflsync_down) ;  /* 0x0000097000007944 */ /* 0x000fea0003c00000 */
[----:B-1----:R-:W-:Y:S01]  /*f570*/  MOV R70, R66 ;  /* 0x0000004200467202 */ /* 0x002fe20000000f00 */
[----:B------:R-:W-:Y:S01]  /*f580*/  HFMA2.MMA R66, -RZ, RZ, 0, 2.384185791015625e-07 ;  /* 0x00000004ff427435 */ /* 0x000fe200000001ff */
[----:B------:R-:W-:-:S02]  /*f590*/  MOV R75, R72 ;  /* 0x00000048004b7202 */ /* 0x000fc40000000f00 */
[----:B------:R-:W-:Y:S02]  /*f5a0*/  MOV R76, 0x1f ;  /* 0x0000001f004c7802 */ /* 0x000fe40000000f00 */
[----:B------:R-:W-:Y:S02]  /*f5b0*/  MOV R65, 0xffffffff ;  /* 0xffffffff00417802 */ /* 0x000fe40000000f00 */
[----:B------:R-:W-:Y:S02]  /*f5c0*/  MOV R64, 0xf5e0 ;  /* 0x0000f5e000407802 */ /* 0x000fe40000000f00 */
[----:B------:R-:W-:Y:S05]  /*f5d0*/  CALL.REL.NOINC `($__internal_36_$__cuda_sm70_shflsync_down) ;  /* 0x0000090000007944 */ /* 0x000fea0003c00000 */
[----:B-1----:R-:W-:Y:S05]  /*f5e0*/  BRA `(.L_x_1613) ;  /* 0xffff859000007947 */ /* 0x002fea000383ffff */
.L_x_1518:
[----:B0-----:R-:W-:Y:S01]  /*f5f0*/  HFMA2.MMA R66, -RZ, RZ, 0, 4.76837158203125e-07 ;  /* 0x00000008ff427435 */ /* 0x001fe200000001ff */
[----:B------:R-:W-:Y:S02]  /*f600*/  MOV R75, R71 ;  /* 0x00000047004b7202 */ /* 0x000fe40000000f00 */
[----:B------:R-:W-:Y:S02]  /*f610*/  MOV R76, 0x1f ;  /* 0x0000001f004c7802 */ /* 0x000fe40000000f00 */
[----:B------:R-:W-:Y:S02]  /*f620*/  MOV R65, 0xffffffff ;  /* 0xffffffff00417802 */ /* 0x000fe40000000f00 */
[----:B------:R-:W-:-:S02]  /*f630*/  MOV R64, 0xf650 ;  /* 0x0000f65000407802 */ /* 0x000fc40000000f00 */
[----:B-1234-:R-:W-:Y:S05]  /*f640*/  CALL.REL.NOINC `($__internal_36_$__cuda_sm70_shflsync_down) ;  /* 0x0000089000007944 */ /* 0x01efea0003c00000 */
[----:B-1----:R-:W-:Y:S01]  /*f650*/  MOV R67, R66 ;  /* 0x0000004200437202 */ /* 0x002fe20000000f00 */
[----:B------:R-:W-:Y:S01]  /*f660*/  HFMA2.MMA R66, -RZ, RZ, 0, 4.76837158203125e-07 ;  /* 0x00000008ff427435 */ /* 0x000fe200000001ff */
[----:B------:R-:W-:-:S02]  /*f670*/  MOV R75, R74 ;  /* 0x0000004a004b7202 */ /* 0x000fc40000000f00 */
[----:B------:R-:W-:Y:S02]  /*f680*/  MOV R76, 0x1f ;  /* 0x0000001f004c7802 */ /* 0x000fe40000000f00 */
[----:B------:R-:W-:Y:S02]  /*f690*/  MOV R65, 0xffffffff ;  /* 0xffffffff00417802 */ /* 0x000fe40000000f00 */
[----:B------:R-:W-:Y:S02]  /*f6a0*/  MOV R64, 0xf6c0 ;  /* 0x0000f6c000407802 */ /* 0x000fe40000000f00 */
[----:B------:R-:W-:Y:S05]  /*f6b0*/  CALL.REL.NOINC `($__internal_36_$__cuda_sm70_shflsync_down) ;  /* 0x0000082000007944 */ /* 0x000fea0003c00000 */
[----:B-1----:R-:W-:Y:S01]  /*f6c0*/  MOV R69, R66 ;  /* 0x0000004200457202 */ /* 0x002fe20000000f00 */
[----:B------:R-:W-:Y:S01]  /*f6d0*/  HFMA2.MMA R66, -RZ, RZ, 0, 4.76837158203125e-07 ;  /* 0x00000008ff427435 */ /* 0x000fe200000001ff */
[----:B------:R-:W-:Y:S02]  /*f6e0*/  MOV R75, R68 ;  /* 0x00000044004b7202 */ /* 0x000fe40000000f00 */
[----:B------:R-:W-:Y:S02]  /*f6f0*/  MOV R76, 0x1f ;  /* 0x0000001f004c7802 */ /* 0x000fe40000000f00 */
[----:B------:R-:W-:-:S02]  /*f700*/  MOV R65, 0xffffffff ;  /* 0xffffffff00417802 */ /* 0x000fc40000000f00 */
[----:B------:R-:W-:Y:S02]  /*f710*/  MOV R64, 0xf730 ;  /* 0x0000f73000407802 */ /* 0x000fe40000000f00 */
[----:B------:R-:W-:Y:S05]  /*f720*/  CALL.REL.NOINC `($__internal_36_$__cuda_sm70_shflsync_down) ;  /* 0x000007b000007944 */ /* 0x000fea0003c00000 */
[----:B-1----:R-:W-:Y:S01]  /*f730*/  MOV R70, R66 ;  /* 0x0000004200467202 */ /* 0x002fe20000000f00 */
[----:B------:R-:W-:Y:S01]  /*f740*/  HFMA2.MMA R66, -RZ, RZ, 0, 4.76837158203125e-07 ;  /* 0x00000008ff427435 */ /* 0x000fe200000001ff */
[----:B------:R-:W-:Y:S02]  /*f750*/  MOV R75, R72 ;  /* 0x00000048004b7202 */ /* 0x000fe40000000f00 */
[----:B------:R-:W-:Y:S02]  /*f760*/  MOV R76, 0x1f ;  /* 0x0000001f004c7802 */ /* 0x000fe40000000f00 */
[----:B------:R-:W-:Y:S02]  /*f770*/  MOV R65, 0xffffffff ;  /* 0xffffffff00417802 */ /* 0x000fe40000000f00 */
[----:B------:R-:W-:Y:S02]  /*f780*/  MOV R64, 0xf7a0 ;  /* 0x0000f7a000407802 */ /* 0x000fe40000000f00 */
[----:B------:R-:W-:Y:S05]  /*f790*/  CALL.REL.NOINC `($__internal_36_$__cuda_sm70_shflsync_down) ;  /* 0x0000074000007944 */ /* 0x000fea0003c00000 */
[----:B-1----:R-:W-:Y:S05]  /*f7a0*/  BRA `(.L_x_1614) ;  /* 0xffff851000007947 */ /* 0x002fea000383ffff */
.L_x_1521:
[----:B0-----:R-:W-:Y:S01]  /*f7b0*/  HFMA2.MMA R66, -RZ, RZ, 0, 9.5367431640625e-07 ;  /* 0x00000010ff427435 */ /* 0x001fe200000001ff */
[----:B------:R-:W-:Y:S02]  /*f7c0*/  MOV R75, R71 ;  /* 0x00000047004b7202 */ /* 0x000fe40000000f00 */
[----:B------:R-:W-:-:S02]  /*f7d0*/  MOV R76, 0x1f ;  /* 0x0000001f004c7802 */ /* 0x000fc40000000f00 */
[----:B------:R-:W-:Y:S02]  /*f7e0*/  MOV R65, 0xffffffff ;  /* 0xffffffff00417802 */ /* 0x000fe40000000f00 */
[----:B------:R-:W-:Y:S02]  /*f7f0*/  MOV R64, 0xf810 ;  /* 0x0000f81000407802 */ /* 0x000fe40000000f00 */
[----:B-1234-:R-:W-:Y:S05]  /*f800*/  CALL.REL.NOINC `($__internal_36_$__cuda_sm70_shflsync_down) ;  /* 0x000006d000007944 */ /* 0x01efea0003c00000 */
[----:B-1----:R-:W-:Y:S01]  /*f810*/  MOV R67, R66 ;  /* 0x0000004200437202 */ /* 0x002fe20000000f00 */
[----:B------:R-:W-:Y:S05]  /*f820*/  BRA `(.L_x_1615) ;  /* 0xffff85a000007947 */ /* 0x000fea000383ffff */
.L_x_1522:
[----:B0-----:R-:W-:Y:S01]  /*f830*/  HFMA2.MMA R66, -RZ, RZ, 0, 9.5367431640625e-07 ;  /* 0x00000010ff427435 */ /* 0x001fe200000001ff */
[----:B------:R-:W-:Y:S02]  /*f840*/  MOV R75, R74 ;  /* 0x0000004a004b7202 */ /* 0x000fe40000000f00 */
[----:B------:R-:W-:Y:S02]  /*f850*/  MOV R76, 0x1f ;  /* 0x0000001f004c7802 */ /* 0x000fe40000000f00 */
[----:B------:R-:W-:Y:S02]  /*f860*/  MOV R65, 0xffffffff ;  /* 0xffffffff00417802 */ /* 0x000fe40000000f00 */
[----:B------:R-:W-:-:S02]  /*f870*/  MOV R64, 0xf890 ;  /* 0x0000f89000407802 */ /* 0x000fc40000000f00 */
[----:B-1234-:R-:W-:Y:S05]  /*f880*/  CALL.REL.NOINC `($__internal_36_$__cuda_sm70_shflsync_down) ;  /* 0x0000065000007944 */ /* 0x01efea0003c00000 */
[----:B-1----:R-:W-:Y:S01]  /*f890*/  MOV R69, R66 ;  /* 0x0000004200457202 */ /* 0x002fe20000000f00 */
[----:B------:R-:W-:Y:S01]  /*f8a0*/  HFMA2.MMA R66, -RZ, RZ, 0, 9.5367431640625e-07 ;  /* 0x00000010ff427435 */ /* 0x000fe200000001ff */
[----:B------:R-:W-:-:S02]  /*f8b0*/  MOV R75, R68 ;  /* 0x00000044004b7202 */ /* 0x000fc40000000f00 */
[----:B------:R-:W-:Y:S02]  /*f8c0*/  MOV R76, 0x1f ;  /* 0x0000001f004c7802 */ /* 0x000fe40000000f00 */
[----:B------:R-:W-:Y:S02]  /*f8d0*/  MOV R65, 0xffffffff ;  /* 0xffffffff00417802 */ /* 0x000fe40000000f00 */
[----:B------:R-:W-:Y:S02]  /*f8e0*/  MOV R64, 0xf900 ;  /* 0x0000f90000407802 */ /* 0x000fe40000000f00 */
[----:B------:R-:W-:Y:S05]  /*f8f0*/  CALL.REL.NOINC `($__internal_36_$__cuda_sm70_shflsync_down) ;  /* 0x000005e000007944 */ /* 0x000fea0003c00000 */
[----:B-1----:R-:W-:Y:S01]  /*f900*/  MOV R70, R66 ;  /* 0x0000004200467202 */ /* 0x002fe20000000f00 */
[----:B------:R-:W-:Y:S01]  /*f910*/  HFMA2.MMA R66, -RZ, RZ, 0, 9.5367431640625e-07 ;  /* 0x00000010ff427435 */ /* 0x000fe200000001ff */
[----:B------:R-:W-:Y:S02]  /*f920*/  MOV R75, R72 ;  /* 0x00000048004b7202 */ /* 0x000fe40000000f00 */
[----:B------:R-:W-:Y:S02]  /*f930*/  MOV R76, 0x1f ;  /* 0x0000001f004c7802 */ /* 0x000fe40000000f00 */
[----:B------:R-:W-:-:S02]  /*f940*/  MOV R65, 0xffffffff ;  /* 0xffffffff00417802 */ /* 0x000fc40000000f00 */
[----:B------:R-:W-:Y:S02]  /*f950*/  MOV R64, 0xf970 ;  /* 0x0000f97000407802 */ /* 0x000fe40000000f00 */
[----:B------:R-:W-:Y:S05]  /*f960*/  CALL.REL.NOINC `($__internal_36_$__cuda_sm70_shflsync_down) ;  /* 0x0000057000007944 */ /* 0x000fea0003c00000 */
[----:B-1----:R-:W-:Y:S05]  /*f970*/  BRA `(.L_x_1616) ;  /* 0xffff849000007947 */ /* 0x002fea000383ffff */
.L_x_1525:
[----:B0-----:R-:W-:Y:S01]  /*f980*/  HFMA2.MMA R66, -RZ, RZ, 0, 0 ;  /* 0x00000000ff427435 */ /* 0x001fe200000001ff */
[----:B------:R-:W-:Y:S02]  /*f990*/  MOV R64, R71 ;  /* 0x0000004700407202 */ /* 0x000fe40000000f00 */
[----:B------:R-:W-:Y:S02]  /*f9a0*/  MOV R247, 0xffffffff ;  /* 0xffffffff00f77802 */ /* 0x000fe40000000f00 */
[----:B------:R-:W-:Y:S02]  /*f9b0*/  MOV R65, 0xf9d0 ;  /* 0x0000f9d000417802 */ /* 0x000fe40000000f00 */
[----:B-1234-:R-:W-:Y:S05]  /*f9c0*/  CALL.REL.NOINC `($__internal_37_$__cuda_sm70_shflsync_idx_p) ;  /* 0x0000055000007944 */ /* 0x01efea0003c00000 */
[----:B-1----:R-:W-:Y:S01]  /*f9d0*/  MOV R69, R66 ;  /* 0x0000004200457202 */ /* 0x002fe20000000f00 */
[----:B------:R-:W-:Y:S01]  /*f9e0*/  HFMA2.MMA R66, -RZ, RZ, 0, 0 ;  /* 0x00000000ff427435 */ /* 0x000fe200000001ff */
[----:B------:R-:W-:Y:S02]  /*f9f0*/  MOV R64, R74 ;  /* 0x0000004a00407202 */ /* 0x000fe40000000f00 */
[----:B------:R-:W-:Y:S02]  /*fa00*/  MOV R247, 0xffffffff ;  /* 0xffffffff00f77802 */ /* 0x000fe40000000f00 */
[----:B------:R-:W-:-:S02]  /*fa10*/  MOV R65, 0xfa30 ;  /* 0x0000fa3000417802 */ /* 0x000fc40000000f00 */
        /* <DEDUP_REMOVED lines=21> */
[----:B0-----:R-:W-:Y:S05]  /*fb70*/  CALL.REL.NOINC `($__internal_36_$__cuda_sm70_shflsync_down) ;  /* 0x0000036000007944 */ /* 0x001fea0003c00000 */
[----:B-1----:R-:W-:Y:S01]  /*fb80*/  MOV R71, R66 ;  /* 0x0000004200477202 */ /* 0x002fe20000000f00 */
[----:B------:R-:W-:Y:S01]  /*fb90*/  HFMA2.MMA R66, -RZ, RZ, 0, 5.9604644775390625e-08 ;  /* 0x00000001ff427435 */ /* 0x000fe200000001ff */
[----:B------:R-:W-:-:S02]  /*fba0*/  MOV R75, R74 ;  /* 0x0000004a004b7202 */ /* 0x000fc40000000f00 */
[----:B------:R-:W-:Y:S02]  /*fbb0*/  MOV R76, 0x1f ;  /* 0x0000001f004c7802 */ /* 0x000fe40000000f00 */
[----:B------:R-:W-:Y:S02]  /*fbc0*/  MOV R65, 0xffffffff ;  /* 0xffffffff00417802 */ /* 0x000fe40000000f00 */
[----:B------:R-:W-:Y:S02]  /*fbd0*/  MOV R64, 0xfbf0 ;  /* 0x0000fbf000407802 */ /* 0x000fe40000000f00 */
[----:B------:R-:W-:Y:S05]  /*fbe0*/  CALL.REL.NOINC `($__internal_36_$__cuda_sm70_shflsync_down) ;  /* 0x000002f000007944 */ /* 0x000fea0003c00000 */
        /* <DEDUP_REMOVED lines=26> */
[----:B------:R-:W-:Y:S05]  /*fd90*/  CALL.REL.NOINC `($__internal_37_$__cuda_sm70_shflsync_idx_p) ;  /* 0x0000018000007944 */ /* 0x000fea0003c00000 */
        /* <DEDUP_REMOVED lines=8> */
[----:B------:R-:W-:Y:S02]  /*fe20*/  MOV R64, R62 ;  /* 0x0000003e00407202 */ /* 0x000fe40000000f00 */
[----:B------:R-:W-:-:S02]  /*fe30*/  MOV R247, 0xffffffff ;  /* 0xffffffff00f77802 */ /* 0x000fc40000000f00 */
        /* <DEDUP_REMOVED lines=9> */
[----:B0-----:R-:W-:Y:S05]  /*fed0*/  BRA `(.L_x_1617) ;  /* 0xffff815000007947 */ /* 0x001fea000383ffff */
        .weak           $__internal_36_$__cuda_sm70_shflsync_down
        .type           $__internal_36_$__cuda_sm70_shflsync_down,@function
        .size           $__internal_36_$__cuda_sm70_shflsync_down,($__internal_37_$__cuda_sm70_shflsync_idx_p - $__internal_36_$__cuda_sm70_shflsync_down)
$__internal_36_$__cuda_sm70_shflsync_down:
[----:B------:R-:W-:Y:S04]  /*fee0*/  WARPSYNC R65 ;  /* 0x0000004100007348 */ /* 0x000fe80003800000 */
[----:B------:R0:W1:Y:S02]  /*fef0*/  SHFL.DOWN PT, R66, R75, R66, R76 ;  /* 0x080000424b427389 */ /* 0x00006400000e004c */
[----:B0-----:R-:W-:-:S06]  /*ff00*/  HFMA2.MMA R65, -RZ, RZ, 0, 0 ;  /* 0x00000000ff417435 */ /* 0x001fcc00000001ff */
[----:B------:R-:W-:Y:S05]  /*ff10*/  RET.REL.NODEC R64 `(_Z25selective_scan_bwd_kernelI32Selective_Scan_bwd_kernel_traitsILi128ELi16ELb0ELb1ELb1ELb0ELb0EfN3c107complexIfEEEEv12SSMParamsBwd) ;  /* 0xffff00e040007950 */ /* 0x000fea0003c3ffff */
        .weak           $__internal_37_$__cuda_sm70_shflsync_idx_p
        .type           $__internal_37_$__cuda_sm70_shflsync_idx_p,@function
        .size           $__internal_37_$__cuda_sm70_shflsync_idx_p,($__internal_38_$__cuda_sm70_shflsync_up - $__internal_37_$__cuda_sm70_shflsync_idx_p)
$__internal_37_$__cuda_sm70_shflsync_idx_p:
[----:B------:R-:W-:Y:S01]  /*ff20*/  MOV R121, 0x1f ;  /* 0x0000001f00797802 */ /* 0x000fe20000000f00 */
[----:B------:R-:W-:Y:S04]  /*ff30*/  WARPSYNC R247 ;  /* 0x000000f700007348 */ /* 0x000fe80003800000 */
[----:B------:R0:W1:Y:S04]  /*ff40*/  SHFL.IDX PT, R66, R64, R66, R121 ;  /* 0x0000004240427389 */ /* 0x00006800000e0079 */
[----:B0-----:R-:W0:Y:S01]  /*ff50*/  S2R R121, SR_LANEID ;  /* 0x0000000000797919 */ /* 0x001e220000000000 */
[----:B------:R-:W-:Y:S01]  /*ff60*/  MOV R64, R65 ;  /* 0x0000004100407202 */ /* 0x000fe20000000f00 */
[----:B------:R-:W-:-:S06]  /*ff70*/  HFMA2.MMA R65, -RZ, RZ, 0, 0 ;  /* 0x00000000ff417435 */ /* 0x000fcc00000001ff */
[----:B------:R-:W-:Y:S05]  /*ff80*/  RET.REL.NODEC R64 `(_Z25selective_scan_bwd_kernelI32Selective_Scan_bwd_kernel_traitsILi128ELi16ELb0ELb1ELb1ELb0ELb0EfN3c107complexIfEEEEv12SSMParamsBwd) ;  /* 0xffff007040007950 */ /* 0x000fea0003c3ffff */
        .weak           $__internal_38_$__cuda_sm70_shflsync_up
        .type           $__internal_38_$__cuda_sm70_shflsync_up,@function
        .size           $__internal_38_$__cuda_sm70_shflsync_up,(.L_x_14473 - $__internal_38_$__cuda_sm70_shflsync_up)
$__internal_38_$__cuda_sm70_shflsync_up:
[----:B------:R-:W-:Y:S04]  /*ff90*/  WARPSYNC R75 ;  /* 0x0000004b00007348 */ /* 0x000fe80003800000 */
[----:B------:R0:W1:Y:S02]  /*ffa0*/  SHFL.UP PT, R66, R65, R66, R214 ;  /* 0x0400004241427389 */ /* 0x00006400000e00d6 */
[----:B0-----:R-:W-:-:S04]  /*ffb0*/  MOV R65, 0x0 ;  /* 0x0000000000417802 */ /* 0x001fc80000000f00 */
[----:B------:R-:W-:Y:S05]  /*ffc0*/  RET.REL.NODEC R64 `(_Z25selective_scan_bwd_kernelI32Selective_Scan_bwd_kernel_traitsILi128ELi16ELb0ELb1ELb1ELb0ELb0EfN3c107complexIfEEEEv12SSMParamsBwd) ;  /* 0xffff003040007950 */ /* 0x000fea0003c3ffff */
.L_x_1618:
        /* <DEDUP_REMOVED lines=11> */
.L_x_14473:


//--------------------- .text._Z25selective_scan_bwd_kernelI32Selective_Scan_bwd_kernel_traitsILi128ELi16ELb0ELb1ELb1ELb0ELb1EfN3c107complexIfEEEEv12SSMParamsBwd --------------------------
	.section	.text._Z25selective_scan_bwd_kernelI32Selective_Scan_bwd_kernel_traitsILi128ELi16ELb0ELb1ELb1ELb0ELb1EfN3c107complexIfEEEEv12SSMParamsBwd,"ax",@progbits
	.sectioninfo	@"SHI_REGISTERS=255"
	.align	128
        .global         _Z25selective_scan_bwd_kernelI32Selective_Scan_bwd_kernel_traitsILi128ELi16ELb0ELb1ELb1ELb0ELb1EfN3c107complexIfEEEEv12SSMParamsBwd
        .type           _Z25selective_scan_bwd_kernelI32Selective_Scan_bwd_kernel_traitsILi128ELi16ELb0ELb1ELb1ELb0ELb1EfN3c107complexIfEEEEv12SSMParamsBwd,@function
        .size           _Z25selective_scan_bwd_kernelI32Selective_Scan_bwd_kernel_traitsILi128ELi16ELb0ELb1ELb1ELb0ELb1EfN3c107complexIfEEEEv12SSMParamsBwd,(.L_x_14476 - _Z25selective_scan_bwd_kernelI32Selective_Scan_bwd_kernel_traitsILi128ELi16ELb0ELb1ELb1ELb0ELb1EfN3c107complexIfEEEEv12SSMParamsBwd)
        .other          _Z25selective_scan_bwd_kernelI32Selective_Scan_bwd_kernel_traitsILi128ELi16ELb0ELb1ELb1ELb0ELb1EfN3c107complexIfEEEEv12SSMParamsBwd,@"STO_CUDA_ENTRY STV_DEFAULT"
_Z25selective_scan_bwd_kernelI32Selective_Scan_bwd_kernel_traitsILi128ELi16ELb0ELb1ELb1ELb0ELb1EfN3c107complexIfEEEEv12SSMParamsBwd:
.text._Z25selective_scan_bwd_kernelI32Selective_Scan_bwd_kernel_traitsILi128ELi16ELb0ELb1ELb1ELb0ELb1EfN3c107complexIfEEEEv12SSMParamsBwd:
        /* <DEDUP_REMOVED lines=40> */
[----:B------:R-:W-:Y:S01]  /*0280*/  UISETP.NE.AND.EX UP1, UPT, URZ, UR27, UPT, UP1 ;  /* 0x0000001b3f00728c */ /* 0x000fe2000bf25310 */
[----:B0-----:R-:W0:Y:S01]  /*0290*/  MUFU.RCP R0, R0 ;  /* 0x0000000000007308 */ /* 0x001e220000001000 */
[----:B------:R-:W-:Y:S02]  /*02a0*/  UISETP.NE.U32.AND UP2, UPT, URZ, UR28, UPT ;  /* 0x0000001c3f00728c */ /* 0x000fe4000bf45070 */
[----:B------:R-:W-:Y:S02]  /*02b0*/  ULDC.64 UR6, c[0x0][0x1d0] ;  /* 0x0000740000067ab9 */ /* 0x000fe40000000a00 */
[----:B------:R-:W-:Y:S02]  /*02c0*/  UIMAD.WIDE.U32 UR20, UR12, UR24, URZ ;  /* 0x000000180c1472a5 */ /* 0x000fe4000f8e003f */
[----:B------:R-:W-:-:S02]  /*02d0*/  UISETP.NE.AND.EX UP2, UPT, URZ, UR29, UPT, UP2 ;  /* 0x0000001d3f00728c */ /* 0x000fc4000bf45320 */
[----:B------:R-:W-:Y:S02]  /*02e0*/  UIMAD UR4, UR13, UR6, URZ ;  /* 0x000000060d0472a4 */ /* 0x000fe4000f8e023f */
[----:B------:R-:W-:Y:S02]  /*02f0*/  UIMAD.WIDE.U32 UR22, UR12, UR6, URZ ;  /* 0x000000060c1672a5 */ /* 0x000fe4000f8e003f */
[----:B------:R-:W-:Y:S02]  /*0300*/  UIMAD UR4, UR12, UR7, UR4 ;  /* 0x000000070c0472a4 */ /* 0x000fe4000f8e0204 */
[----:B------:R-:W-:Y:S01]  /*0310*/  UMOV UR40, URZ ;  /* 0x0000003f00287c82 */ /* 0x000fe20008000000 */
[----:B0-----:R-:W-:Y:S01]  /*0320*/  IADD3 R0, R0, 0xffffffe, RZ ;  /* 0x0ffffffe00007810 */ /* 0x001fe20007ffe0ff */
[----:B------:R-:W-:Y:S02]  /*0330*/  ULDC.64 UR6, c[0x0][0x278] ;  /* 0x00009e0000067ab9 */ /* 0x000fe40000000a00 */
[----:B------:R-:W-:-:S02]  /*0340*/  UIMAD UR19, UR13, UR16, URZ ;  /* 0x000000100d1372a4 */ /* 0x000fc4000f8e023f */
[----:B------:R-:W-:Y:S01]  /*0350*/  @UP1 ULEA UR40, UP3, UR10, UR26, 0x2 ;  /* 0x0000001a0a281291 */ /* 0x000fe2000f86103f */
[----:B------:R-:W0:Y:S01]  /*0360*/  F2I.FTZ.U32.TRUNC.NTZ R0, R0 ;  /* 0x0000000000007305 */ /* 0x000e22000021f000 */
[----:B------:R-:W-:Y:S02]  /*0370*/  UIMAD UR18, UR13, UR6, URZ ;  /* 0x000000060d1272a4 */ /* 0x000fe4000f8e023f */
[----:B------:R-:W-:Y:S02]  /*0380*/  UMOV UR41, URZ ;  /* 0x0000003f00297c82 */ /* 0x000fe40008000000 */
[----:B------:R-:W-:Y:S02]  /*0390*/  UIMAD.WIDE.U32 UR8, UR12, UR16, URZ ;  /* 0x000000100c0872a5 */ /* 0x000fe4000f8e003f */
[----:B------:R-:W-:Y:S02]  /*03a0*/  UIMAD UR19, UR12, UR17, UR19 ;  /* 0x000000110c1372a4 */ /* 0x000fe4000f8e0213 */
[----:B------:R-:W-:-:S02]  /*03b0*/  @UP1 ULEA.HI.X UR41, UR10, UR27, UR11, 0x2, UP3 ;  /* 0x0000001b0a291291 */ /* 0x000fc400098f140b */
[----:B------:R-:W-:Y:S02]  /*03c0*/  UMOV UR36, URZ ;  /* 0x0000003f00247c82 */ /* 0x000fe40008000000 */
[----:B------:R-:W-:Y:S02]  /*03d0*/  ULDC.64 UR16, c[0x0][0x1b0] ;  /* 0x00006c0000107ab9 */ /* 0x000fe40000000a00 */
[----:B------:R-:W-:Y:S01]  /*03e0*/  @UP2 ULEA UR36, UP1, UR10, UR28, 0x2 ;  /* 0x0000001c0a242291 */ /* 0x000fe2000f82103f */
[----:B0-----:R0:W4:Y:S01]  /*03f0*/  R2UR UR5, R0 ;  /* 0x00000000000573c2 */ /* 0x00112200000e0000 */
[----:B------:R-:W-:Y:S02]  /*0400*/  UIMAD.WIDE.U32 UR14, UR12, UR6, URZ ;  /* 0x000000060c0e72a5 */ /* 0x000fe4000f8e003f */
[----:B------:R-:W-:Y:S02]  /*0410*/  UIMAD UR18, UR12, UR7, UR18 ;  /* 0x000000070c1272a4 */ /* 0x000fe4000f8e0212 */
[----:B------:R-:W-:-:S02]  /*0420*/  UIMAD.WIDE.U32 UR6, UR12, UR16, URZ ;  /* 0x000000100c0672a5 */ /* 0x000fc4000f8e003f */
[----:B------:R-:W-:Y:S01]  /*0430*/  UIMAD UR16, UR13, UR16, URZ ;  /* 0x000000100d1072a4 */ /* 0x000fe2000f8e023f */
[----:B0-----:R-:W-:Y:S01]  /*0440*/  IABS R0, UR10 ;  /* 0x0000000a00007c13 */ /* 0x001fe20008000000 */
[----:B------:R-:W-:Y:S02]  /*0450*/  ULDC.64 UR26, c[0x0][0x1d8] ;  /* 0x00007600001a7ab9 */ /* 0x000fe40000000a00 */
[----:B------:R-:W-:Y:S01]  /*0460*/  UIADD3 UR23, UR23, UR4, URZ ;  /* 0x0000000417177290 */ /* 0x000fe2000fffe03f */
[----:B------:R-:W0:Y:S01]  /*0470*/  R2UR UR24, R0 ;  /* 0x00000000001873c2 */ /* 0x000e2200000e0000 */
[----:B------:R-:W-:Y:S02]  /*0480*/  UIMAD UR16, UR12, UR17, UR16 ;  /* 0x000000110c1072a4 */ /* 0x000fe4000f8e0210 */
[----:B------:R-:W-:Y:S02]  /*0490*/  UMOV UR37, URZ ;  /* 0x0000003f00257c82 */ /* 0x000fe40008000000 */
[----:B------:R-:W-:-:S02]  /*04a0*/  UMOV UR4, URZ ;  /* 0x0000003f00047c82 */ /* 0x000fc40008000000 */
[----:B------:R-:W-:Y:S02]  /*04b0*/  @UP2 ULEA.HI.X UR37, UR10, UR29, UR11, 0x2, UP1 ;  /* 0x0000001d0a252291 */ /* 0x000fe400088f140b */
[----:B------:R-:W-:Y:S02]  /*04c0*/  UIMAD UR17, UR11, UR26, URZ ;  /* 0x0000001a0b1172a4 */ /* 0x000fe4000f8e023f */
[----:B------:R-:W-:Y:S02]  /*04d0*/  UIADD3 UR21, UR21, UR25, URZ ;  /* 0x0000001915157290 */ /* 0x000fe4000fffe03f */
[----:B----4-:R-:W-:Y:S02]  /*04e0*/  UIADD3 UR28, URZ, -UR5, URZ ;  /* 0x800000053f1c7290 */ /* 0x010fe4000fffe03f */
[----:B------:R-:W-:Y:S02]  /*04f0*/  UIMAD UR17, UR10, UR27, UR17 ;  /* 0x0000001b0a1172a4 */ /* 0x000fe4000f8e0211 */
        /* <DEDUP_REMOVED lines=12> */
[----:B------:R-:W-:-:S02]  /*05c0*/  ULDC UR28, c[0x0][0x174] ;  /* 0x00005d00001c7ab9 */ /* 0x000fc40000000800 */
[----:B------:R-:W-:Y:S02]  /*05d0*/  ULDC.64 UR22, c[0x0][0x280] ;  /* 0x0000a00000167ab9 */ /* 0x000fe40000000a00 */
[----:B------:R-:W-:Y:S02]  /*05e0*/  UIMAD UR18, UR11, UR22, URZ ;  /* 0x000000160b1272a4 */ /* 0x000fe4000f8e023f */
[----:B------:R-:W-:Y:S02]  /*05f0*/  ULEA UR26, UR28, 0xfffff800, 0xb ;  /* 0xfffff8001c1a7891 */ /* 0x000fe4000f8e583f */
[----:B------:R-:W-:Y:S02]  /*0600*/  @!UP1 UIADD3 UR24, UR24, -UR30, URZ ;  /* 0x8000001e18189290 */ /* 0x000fe4000fffe03f */
[----:B------:R-:W-:Y:S02]  /*0610*/  UIMAD UR31, UR10, UR23, UR18 ;  /* 0x000000170a1f72a4 */ /* 0x000fe4000f8e0212 */
[----:B------:R-:W-:-:S02]  /*0620*/  USHF.R.S32.HI UR29, URZ, 0x1f, UR26 ;  /* 0x0000001f3f1d7899 */ /* 0x000fc4000801141a */
[----:B------:R-:W-:Y:S02]  /*0630*/  UIADD3 UR18, UP2, UR26, UR4, URZ ;  /* 0x000000041a127290 */ /* 0x000fe4000ff5e03f */
[----:B------:R-:W-:Y:S02]  /*0640*/  UISETP.GE.U32.AND UP3, UPT, UR24, UR30, UPT ;  /* 0x0000001e1800728c */ /* 0x000fe4000bf66070 */
[----:B------:R-:W-:Y:S02]  /*0650*/  UIMAD.WIDE.U32 UR22, UR10, UR22, UR14 ;  /* 0x000000160a1672a5 */ /* 0x000fe4000f8e000e */
[----:B------:R-:W-:Y:S02]  /*0660*/  ULDC UR33, c[0x0][0x178] ;  /* 0x00005e0000217ab9 */ /* 0x000fe40000000800 */
[----:B------:R-:W-:Y:S02]  /*0670*/  ULDC.64 UR14, c[0x0][0x240] ;  /* 0x00009000000e7ab9 */ /* 0x000fe40000000a00 */
[----:B------:R-:W-:-:S02]  /*0680*/  UIADD3.X UR4, UR29, UR5, UR17, UP2, !UPT ;  /* 0x000000051d047290 */ /* 0x000fc400097fe411 */
[----:B------:R-:W-:Y:S02]  /*0690*/  ULEA UR17, UP2, UR18, UR14, 0x2 ;  /* 0x0000000e12117291 */ /* 0x000fe4000f84103f */
[----:B------:R-:W-:Y:S02]  /*06a0*/  ULOP3.LUT UR32, UR10, UR33, URZ, 0x3c, !UPT ;  /* 0x000000210a207292 */ /* 0x000fe4000f8e3c3f */
[----:B------:R-:W-:Y:S02]  /*06b0*/  @!UP1 UIADD3 UR27, UR27, 0x1, URZ ;  /* 0x000000011b1b9890 */ /* 0x000fe4000fffe03f */
[----:B------:R-:W-:Y:S02]  /*06c0*/  ULEA.HI.X UR18, UR18, UR15, UR4, 0x2, UP2 ;  /* 0x0000000f12127291 */ /* 0x000fe400090f1404 */
[----:B------:R-:W-:Y:S02]  /*06d0*/  UISETP.GE.AND UP2, UPT, UR32, URZ, UPT ;  /* 0x0000003f2000728c */ /* 0x000fe4000bf46270 */
[----:B------:R-:W-:-:S02]  /*06e0*/  UISETP.NE.AND UP1, UPT, URZ, UR33, UPT ;  /* 0x000000213f00728c */ /* 0x000fc4000bf25270 */
[----:B------:R-:W-:Y:S02]  /*06f0*/  @UP3 UIADD3 UR27, UR27, 0x1, URZ ;  /* 0x000000011b1b3890 */ /* 0x000fe4000fffe03f */
[----:B------:R-:W-:Y:S02]  /*0700*/  UIADD3 UR20, UP4, UR26, UR20, URZ ;  /* 0x000000141a147290 */ /* 0x000fe4000ff9e03f */
[----:B------:R-:W-:Y:S02]  /*0710*/  ULDC.64 UR4, c[0x0][0x248] ;  /* 0x0000920000047ab9 */ /* 0x000fe40000000a00 */
[----:B------:R-:W-:Y:S02]  /*0720*/  UIADD3.X UR25, UR29, UR21, UR25, UP4, !UPT ;  /* 0x000000151d197290 */ /* 0x000fe4000a7fe419 */
[----:B------:R-:W-:Y:S02]  /*0730*/  UMOV UR14, UR27 ;  /* 0x0000001b000e7c82 */ /* 0x000fe40008000000 */
[----:B------:R-:W-:-:S02]  /*0740*/  @!UP2 UIADD3 UR14, -UR14, URZ, URZ ;  /* 0x0000003f0e0ea290 */ /* 0x000fc4000fffe13f */
[----:B------:R-:W-:Y:S02]  /*0750*/  ULEA UR21, UP4, UR20, UR4, 0x2 ;  /* 0x0000000414157291 */ /* 0x000fe4000f88103f */
[----:B------:R-:W-:Y:S02]  /*0760*/  @!UP1 ULOP3.LUT UR14, URZ, UR33, URZ, 0x33, !UPT ;  /* 0x000000213f0e9292 */ /* 0x000fe4000f8e333f */
[----:B------:R-:W-:Y:S02]  /*0770*/  UIADD3 UR22, UP2, UR26, UR22, URZ ;  /* 0x000000161a167290 */ /* 0x000fe4000ff5e03f */
[----:B------:R-:W-:Y:S02]  /*0780*/  ULEA.HI.X UR20, UR20, UR5, UR25, 0x2, UP4 ;  /* 0x0000000514147291 */ /* 0x000fe4000a0f1419 */
[----:B------:R-:W-:Y:S02]  /*0790*/  USHF.R.S32.HI UR15, URZ, 0x1f, UR14 ;  /* 0x0000001f3f0f7899 */ /* 0x000fe4000801140e */
[----:B------:R-:W-:-:S02]  /*07a0*/  ULDC.64 UR4, c[0x0][0x308] ;  /* 0x0000c20000047ab9 */ /* 0x000fc40000000a00 */
[----:B------:R-:W-:Y:S02]  /*07b0*/  UIADD3 UR25, UR9, UR19, URZ ;  /* 0x0000001309197290 */ /* 0x000fe4000fffe03f */
[----:B------:R-:W-:Y:S02]  /*07c0*/  ULDC.64 UR26, c[0x0][0x1a8] ;  /* 0x00006a00001a7ab9 */ /* 0x000fe40000000a00 */
[----:B------:R-:W-:Y:S02]  /*07d0*/  ULEA UR9, UP1, UR22, UR4, 0x2 ;  /* 0x0000000416097291 */ /* 0x000fe4000f82103f */
[----:B------:R-:W-:Y:S02]  /*07e0*/  UIMAD UR4, UR15, UR26, URZ ;  /* 0x0000001a0f0472a4 */ /* 0x000fe4000f8e023f */
[----:B------:R-:W-:Y:S02]  /*07f0*/  UMOV UR24, UR8 ;  /* 0x0000000800187c82 */ /* 0x000fe40008000000 */
[----:B------:R-:W-:-:S02]  /*0800*/  UIADD3.X UR23, UR29, UR23, UR31, UP2, !UPT ;  /* 0x000000171d177290 */ /* 0x000fc400097fe41f */
[----:B------:R-:W-:Y:S02]  /*0810*/  UIMAD.WIDE.U32 UR24, UR14, UR26, UR24 ;  /* 0x0000001a0e1872a5 */ /* 0x000fe4000f8e0018 */
[----:B------:R-:W-:Y:S02]  /*0820*/  ULEA UR19, UR28, 0xfffff000, 0xc ;  /* 0xfffff0001c137891 */ /* 0x000fe4000f8e603f */
[----:B------:R-:W-:Y:S02]  /*0830*/  UIMAD UR8, UR14, UR27, UR4 ;  /* 0x0000001b0e0872a4 */ /* 0x000fe4000f8e0204 */
[----:B------:R-:W-:Y:S02]  /*0840*/  ULEA.HI.X UR22, UR22, UR5, UR23, 0x2, UP1 ;  /* 0x0000000516167291 */ /* 0x000fe400088f1417 */
[----:B------:R-:W-:Y:S02]  /*0850*/  UIADD3 UR7, UR7, UR16, URZ ;  /* 0x0000001007077290 */ /* 0x000fe4000fffe03f */
[----:B------:R-:W-:-:S02]  /*0860*/  UIADD3 UR16, UP1, UR19, UR24, URZ ;  /* 0x0000001813107290 */ /* 0x000fc4000ff3e03f */
[----:B------:R-:W-:Y:S02]  /*0870*/  ULDC.64 UR26, c[0x0][0x1c8] ;  /* 0x00007200001a7ab9 */ /* 0x000fe40000000a00 */
[----:B------:R-:W-:Y:S02]  /*0880*/  USHF.R.S32.HI UR23, URZ, 0x1f, UR19 ;  /* 0x0000001f3f177899 */ /* 0x000fe40008011413 */
[----:B------:R-:W-:Y:S02]  /*0890*/  UIADD3 UR24, UR25, UR8, URZ ;  /* 0x0000000819187290 */ /* 0x000fe4000fffe03f */
[----:B------:R-:W-:Y:S02]  /*08a0*/  ULDC.64 UR4, c[0x0][0x228] ;  /* 0x00008a0000047ab9 */ /* 0x000fe40000000a00 */
[----:B------:R-:W-:Y:S02]  /*08b0*/  UIMAD UR29, UR15, UR26, URZ ;  /* 0x0000001a0f1d72a4 */ /* 0x000fe4000f8e023f */
[----:B------:R-:W-:-:S02]  /*08c0*/  ULEA UR8, UP2, UR16, UR4, 0x2 ;  /* 0x0000000410087291 */ /* 0x000fc4000f84103f */
[----:B------:R-:W-:Y:S02]  /*08d0*/  UIADD3.X UR4, UR23, UR24, URZ, UP1, !UPT ;  /* 0x0000001817047290 */ /* 0x000fe40008ffe43f */
[----:B------:R-:W-:Y:S02]  /*08e0*/  UIMAD.WIDE.U32 UR24, UR14, UR26, UR6 ;  /* 0x0000001a0e1872a5 */ /* 0x000fe4000f8e0006 */
[----:B------:R-:W-:Y:S02]  /*08f0*/  UIMAD UR27, UR14, UR27, UR29 ;  /* 0x0000001b0e1b72a4 */ /* 0x000fe4000f8e021d */
[----:B------:R-:W-:Y:S02]  /*0900*/  UIADD3 UR19, UP1, UR19, UR24, URZ ;  /* 0x0000001813137290 */ /* 0x000fe4000ff3e03f */
[----:B------:R-:W-:Y:S02]  /*0910*/  UIADD3 UR25, UR25, UR27, URZ ;  /* 0x0000001b19197290 */ /* 0x000fe4000fffe03f */
[----:B------:R-:W-:-:S02]  /*0920*/  ULEA.HI.X UR26, UR16, UR5, UR4, 0x2, UP2 ;  /* 0x00000005101a7291 */ /* 0x000fc400090f1404 */
[----:B------:R-:W-:Y:S02]  /*0930*/  ULDC.64 UR6, c[0x0][0x230] ;  /* 0x00008c0000067ab9 */ /* 0x000fe40000000a00 */
[----:B------:R-:W-:Y:S02]  /*0940*/  ULDC UR16, c[0x0][0x164] ;  /* 0x0000590000107ab9 */ /* 0x000fe40000000800 */
[----:B------:R-:W-:Y:S02]  /*0950*/  ULEA UR24, UP2, UR19, UR6, 0x2 ;  /* 0x0000000613187291 */ /* 0x000fe4000f84103f */
[----:B------:R-:W-:Y:S02]  /*0960*/  UIADD3.X UR25, UR23, UR25, URZ, UP1, !UPT ;  /* 0x0000001917197290 */ /* 0x000fe40008ffe43f */
[----:B------:R-:W-:Y:S02]  /*0970*/  @UP0 UIMAD UR6, UR12, UR16, UR10 ;  /* 0x000000100c0602a4 */ /* 0x000fe4000f8e020a */
[----:B------:R-:W-:-:S02]  /*0980*/  UISETP.GE.AND UP1, UPT, UR28, 0x1, UPT ;  /* 0x000000011c00788c */ /* 0x000fc4000bf26270 */
[----:B------:R-:W-:Y:S02]  /*0990*/  UMOV UR4, URZ ;  /* 0x0000003f00047c82 */ /* 0x000fe40008000000 */
[----:B------:R-:W-:Y:S02]  /*09a0*/  @UP0 UIMAD UR6, UR6, UR28, URZ ;  /* 0x0000001c060602a4 */ /* 0x000fe4000f8e023f */
[----:B------:R-:W-:Y:S02]  /*09b0*/  ULEA.HI.X UR25, UR19, UR7, UR25, 0x2, UP2 ;  /* 0x0000000713197291 */ /* 0x000fe400090f1419 */
[----:B------:R-:W-:Y:S02]  /*09c0*/  ULDC.64 UR44, c[0x0][0x260] ;  /* 0x00009800002c7ab9 */ /* 0x000fe40000000a00 */
[----:B------:R-:W-:Y:S02]  /*09d0*/  ULDC UR7, c[0x0][0x16c] ;  /* 0x00005b0000077ab9 */ /* 0x000fe40000000800 */
[----:B------:R-:W-:-:S02]  /*09e0*/  @UP0 UIMAD UR6, UR6, UR7, URZ ;  /* 0x00000007060602a4 */ /* 0x000fc4000f8e023f */
[----:B------:R-:W-:Y:S02]  /*09f0*/  UMOV UR5, URZ ;  /* 0x0000003f00057c82 */ /* 0x000fe40008000000 */
[----:B------:R-:W-:Y:S02]  /*0a00*/  @UP0 UMOV UR7, 0x10 ;  /* 0x0000001000070882 */ /* 0x000fe40000000000 */
        /* <DEDUP_REMOVED lines=8> */
[----:B------:R-:W-:Y:S02]  /*0a90*/  UMOV UR16, UR17 ;  /* 0x0000001100107c82 */ /* 0x000fe40008000000 */
[----:B------:R-:W-:Y:S01]  /*0aa0*/  UMOV UR17, UR18 ;  /* 0x0000001200117c82 */ /* 0x000fe20008000000 */
[----:B------:R4:W-:Y:S01]  /*0ab0*/  STL [R1+0x10], RZ ;  /* 0x000010ff01007387 */ /* 0x0009e20000100800 */
[----:B------:R-:W-:-:S02]  /*0ac0*/  UMOV UR18, UR21 ;  /* 0x0000001500127c82 */ /* 0x000fc40008000000 */
[----:B------:R-:W-:Y:S01]  /*0ad0*/  UMOV UR19, UR20 ;  /* 0x0000001400137c82 */ /* 0x000fe20008000000 */
[----:B------:R-:W1:Y:S01]  /*0ae0*/  S2R R121, SR_LANEID ;  /* 0x0000000000797919 */ /* 0x000e620000000000 */
[----:B------:R-:W-:Y:S02]  /*0af0*/  UMOV UR21, UR22 ;  /* 0x0000001600157c82 */ /* 0x000fe40008000000 */
[----:B------:R-:W-:Y:S01]  /*0b00*/  UMOV UR20, UR9 ;  /* 0x0000000900147c82 */ /* 0x000fe20008000000 */
[----:B------:R4:W-:Y:S01]  /*0b10*/  STL [R1+0x14], RZ ;  /* 0x000014ff01007387 */ /* 0x0009e20000100800 */
[----:B------:R-:W-:Y:S02]  /*0b20*/  UMOV UR22, UR8 ;  /* 0x0000000800167c82 */ /* 0x000fe40008000000 */
[----:B------:R-:W-:Y:S02]  /*0b30*/  UMOV UR23, UR26 ;  /* 0x0000001a00177c82 */ /* 0x000fe40008000000 */
[----:B------:R-:W-:Y:S01]  /*0b40*/  UMOV UR6, URZ ;  /* 0x0000003f00067c82 */ /* 0x000fe20008000000 */
        /* <DEDUP_REMOVED lines=8> */
.L_x_1731:
[----:B------:R-:W-:Y:S01]  /*0bd0*/  ULDC UR26, c[0x0][0x174] ;  /* 0x00005d00001a7ab9 */ /* 0x000fe20000000800 */
[----:B------:R-:W-:Y:S01]  /*0be0*/  BAR.SYNC.DEFER_BLOCKING 0x0 ;  /* 0x0000000000007b1d */ /* 0x000fe20000010000 */
[----:B------:R-:W-:Y:S01]  /*0bf0*/  UIADD3 UR26, -UR6, UR26, URZ ;  /* 0x0000001a061a7290 */ /* 0x000fe2000fffe13f */
[C---:B------:R-:W-:Y:S01]  /*0c00*/  LOP3.LUT R18, R120.reuse, 0x20, RZ, 0xfc, !PT ;  /* 0x0000002078127812 */ /* 0x040fe200078efcff */
[----:B------:R-:W-:Y:S01]  /*0c10*/  CS2R R4, SRZ ;  /* 0x0000000000047805 */ /* 0x000fe2000001ff00 */
        /* <DEDUP_REMOVED lines=9> */
[----:B------:R-:W-:Y:S01]  /*0cb0*/  CS2R R22, SRZ ;  /* 0x0000000000167805 */ /* 0x000fe2000001ff00 */
[C---:B------:R-:W-:Y:S01]  /*0cc0*/  LOP3.LUT R7, R120.reuse, 0xa0, RZ, 0xfc, !PT ;  /* 0x000000a078077812 */ /* 0x040fe200078efcff */
[----:B------:R-:W-:Y:S01]  /*0cd0*/  CS2R R24, SRZ ;  /* 0x0000000000187805 */ /* 0x000fe2000001ff00 */
[----:B------:R-:W-:Y:S01]  /*0ce0*/  ISETP.GE.AND P2, PT, R120, UR28, PT ;  /* 0x0000001c78007c0c */ /* 0x000fe2000bf46270 */
[----:B------:R-:W-:Y:S01]  /*0cf0*/  CS2R R26, SRZ ;  /* 0x00000000001a7805 */ /* 0x000fe2000001ff00 */
[----:B------:R-:W-:Y:S01]  /*0d00*/  ISETP.GE.AND P1, PT, R18, UR28, PT ;  /* 0x0000001c12007c0c */ /* 0x000fe2000bf26270 */
[----:B------:R-:W-:Y:S01]  /*0d10*/  CS2R R28, SRZ ;  /* 0x00000000001c7805 */ /* 0x000fe2000001ff00 */
[----:B------:R-:W-:-:S02]  /*0d20*/  LEA.HI.X R3, R120, UR17, R134, 0x2, P3 ;  /* 0x0000001178037c11 */ /* 0x000fc400098f1486 */
        /* <DEDUP_REMOVED lines=14> */
[----:B------:R-:W-:Y:S02]  /*0e10*/  ISETP.GE.AND P6, PT, R6, UR28, PT ;  /* 0x0000001c06007c0c */ /* 0x000fe4000bfc6270 */
[----:B------:R-:W-:Y:S01]  /*0e20*/  LOP3.LUT R17, R120, 0x1e0, RZ, 0xfc, !PT ;  /* 0x000001e078117812 */ /* 0x000fe200078efcff */
[----:B--2---:R1:W2:Y:S01]  /*0e30*/  @!P4 LDG.E R22, [R2.64+0x180] ;  /* 0x0001802a0216c981 */ /* 0x0042a2000c1e1900 */
[----:B------:R-:W-:Y:S01]  /*0e40*/  ISETP.GE.AND P5, PT, R7, UR28, PT ;  /* 0x0000001c07007c0c */ /* 0x000fe2000bfa6270 */
[----:B------:R-:W-:Y:S01]  /*0e50*/  HFMA2.MMA R32, -RZ, RZ, 0, 0 ;  /* 0x00000000ff207435 */ /* 0x000fe200000001ff */
[----:B------:R-:W-:Y:S01]  /*0e60*/  ISETP.GE.AND P3, PT, R8, UR28, PT ;  /* 0x0000001c08007c0c */ /* 0x000fe2000bf66270 */
[----:B------:R-:W-:Y:S01]  /*0e70*/  CS2R R30, SRZ ;  /* 0x00000000001e7805 */ /* 0x000fe2000001ff00 */
[----:B------:R-:W-:Y:S01]  /*0e80*/  ISETP.GE.AND P2, PT, R9, UR28, PT ;  /* 0x0000001c09007c0c */ /* 0x000fe2000bf46270 */
[----:B------:R-:W-:Y:S01]  /*0e90*/  ULDC.64 UR8, c[0x0][0x1f0] ;  /* 0x00007c0000087ab9 */ /* 0x000fe20000000a00 */
[----:B------:R-:W-:Y:S01]  /*0ea0*/  ISETP.GE.AND P1, PT, R10, UR28, PT ;  /* 0x0000001c0a007c0c */ /* 0x000fe2000bf26270 */
[----:B------:R-:W-:Y:S01]  /*0eb0*/  ULDC.64 UR30, c[0x0][0x200] ;  /* 0x00008000001e7ab9 */ /* 0x000fe20000000a00 */
[----:B------:R-:W-:Y:S01]  /*0ec0*/  ISETP.GE.AND P0, PT, R11, UR28, PT ;  /* 0x0000001c0b007c0c */ /* 0x000fe2000bf06270 */
[----:B------:R1:W2:Y:S01]  /*0ed0*/  @!P6 LDG.E R21, [R2.64+0x200] ;  /* 0x0002002a0215e981 */ /* 0x0002a2000c1e1900 */
        /* <DEDUP_REMOVED lines=9> */
[----:B------:R-:W-:Y:S02]  /*0f70*/  ISETP.GE.AND P1, PT, R17, UR28, PT ;  /* 0x0000001c11007c0c */ /* 0x000fe4000bf26270 */
[----:B------:R-:W-:Y:S01]  /*0f80*/  MOV R34, RZ ;  /* 0x000000ff00227202 */ /* 0x000fe20000000f00 */
        /* <DEDUP_REMOVED lines=55> */
[----:B----4-:R-:W-:Y:S04]  /*1300*/  STS [R136.X4+0x80], R20 ;  /* 0x0000801488007388 */ /* 0x010fe80000004800 */
        /* <DEDUP_REMOVED lines=38> */
[----:B------:R-:W-:Y:S01]  /*1570*/  HFMA2.MMA R32, -RZ, RZ, 0, 0 ;  /* 0x00000000ff207435 */ /* 0x000fe200000001ff */
        /* <DEDUP_REMOVED lines=36> */
[----:B------:R-:W-:Y:S01]  /*17c0*/  CS2R R40, SRZ ;  /* 0x0000000000287805 */ /* 0x000fe2000001ff00 */
[----:B------:R-:W-:Y:S01]  /*17d0*/  CS2R R42, SRZ ;  /* 0x00000000002a7805 */ /* 0x000fe2000001ff00 */
[----:B------:R-:W-:Y:S01]  /*17e0*/  MOV R46, RZ ;  /* 0x000000ff002e7202 */ /* 0x000fe20000000f00 */
[----:B--2---:R-:W-:Y:S04]  /*17f0*/  STS [R138.X4], R4 ;  /* 0x000000048a007388 */ /* 0x004fe80000004800 */
[----:B---3--:R-:W-:Y:S04]  /*1800*/  STS [R136.X4+0x80], R20 ;  /* 0x0000801488007388 */ /* 0x008fe80000004800 */
        /* <DEDUP_REMOVED lines=37> */
[----:B------:R-:W-:Y:S01]  /*1a60*/  HFMA2.MMA R32, -RZ, RZ, 0, 0 ;  /* 0x00000000ff207435 */ /* 0x000fe200000001ff */
[----:B------:R0:W2:Y:S01]  /*1a70*/  @!P2 LDG.E R22, [R2.64] ;  /* 0x0000002a0216a981 */ /* 0x0000a2000c1e1900 */
[----:B------:R-:W-:-:S03]  /*1a80*/  ISETP.GE.AND P2, PT, R9, UR28, PT ;  /* 0x0000001c09007c0c */ /* 0x000fc6000bf46270 */
[----:B------:R0:W3:Y:S01]  /*1a90*/  @!P1 LDG.E R24, [R2.64+0x80] ;  /* 0x0000802a02189981 */ /* 0x0000e2000c1e1900 */
        /* <DEDUP_REMOVED lines=15> */
[----:B------:R0:W4:Y:S04]  /*1b90*/  @!P0 LDG.E R32, [R2.64+0x480] ;  /* 0x0004802a02208981 */ /* 0x000128000c1e1900 */
[----:B------:R0:W4:Y:S04]  /*1ba0*/  @!P4 LDG.E R31, [R2.64+0x500] ;  /* 0x0005002a021fc981 */ /* 0x000128000c1e1900 */
[----:B------:R0:W4:Y:S04]  /*1bb0*/  @!P6 LDG.E R40, [R2.64+0x580] ;  /* 0x0005802a0228e981 */ /* 0x000128000c1e1900 */
[----:B------:R0:W4:Y:S04]  /*1bc0*/  @!P5 LDG.E R41, [R2.64+0x600] ;  /* 0x0006002a0229d981 */ /* 0x000128000c1e1900 */
[----:B------:R0:W4:Y:S04]  /*1bd0*/  @!P3 LDG.E R42, [R2.64+0x680] ;  /* 0x0006802a022ab981 */ /* 0x000128000c1e1900 */
[----:B------:R0:W4:Y:S04]  /*1be0*/  @!P2 LDG.E R43, [R2.64+0x700] ;  /* 0x0007002a022ba981 */ /* 0x000128000c1e1900 */
[----:B------:R0:W4:Y:S01]  /*1bf0*/  @!P1 LDG.E R46, [R2.64+0x780] ;  /* 0x0007802a022e9981 */ /* 0x000122000c1e1900 */
[----:B------:R-:W-:Y:S01]  /*1c00*/  ISETP.GE.AND P0, PT, R120, UR28, PT ;  /* 0x0000001c78007c0c */ /* 0x000fe2000bf06270 */
[----:B------:R-:W-:-:S02]  /*1c10*/  USHF.R.S32.HI UR38, URZ, 0x1f, UR27 ;  /* 0x0000001f3f267899 */ /* 0x000fc4000801141b */
[----:B------:R-:W-:Y:S01]  /*1c20*/  UIMAD UR7, UR13, UR8, URZ ;  /* 0x000000080d0772a4 */ /* 0x000fe2000f8e023f */
[----:B------:R-:W-:Y:S01]  /*1c30*/  MOV R21, UR12 ;  /* 0x0000000c00157c02 */ /* 0x000fe20008000f00 */
[----:B------:R-:W-:Y:S01]  /*1c40*/  UIMAD.WIDE.U32 UR32, UR12, UR30, URZ ;  /* 0x0000001e0c2072a5 */ /* 0x000fe2000f8e003f */
[----:B------:R-:W-:Y:S01]  /*1c50*/  MOV R33, UR12 ;  /* 0x0000000c00217c02 */ /* 0x000fe20008000f00 */
[----:B------:R-:W-:Y:S01]  /*1c60*/  UIMAD.WIDE.U32 UR34, UR12, UR8, URZ ;  /* 0x000000080c2272a5 */ /* 0x000fe2000f8e003f */
[----:B0-----:R-:W-:Y:S02]  /*1c70*/  MOV R2, UR27 ;  /* 0x0000001b00027c02 */ /* 0x001fe40008000f00 */
[----:B------:R-:W-:Y:S01]  /*1c80*/  MOV R3, UR38 ;  /* 0x0000002600037c02 */ /* 0x000fe20008000f00 */
[----:B------:R-:W-:Y:S01]  /*1c90*/  UIMAD UR7, UR12, UR9, UR7 ;  /* 0x000000090c0772a4 */ /* 0x000fe2000f8e0207 */
[----:B------:R-:W-:Y:S01]  /*1ca0*/  MOV R4, UR27 ;  /* 0x0000001b00047c02 */ /* 0x000fe20008000f00 */
[----:B------:R-:W-:Y:S01]  /*1cb0*/  UIMAD UR30, UR13, UR30, URZ ;  /* 0x0000001e0d1e72a4 */ /* 0x000fe2000f8e023f */
[----:B------:R-:W-:Y:S01]  /*1cc0*/  MOV R5, UR38 ;  /* 0x0000002600057c02 */ /* 0x000fe20008000f00 */
[----:B------:R-:W-:Y:S01]  /*1cd0*/  ULDC.64 UR8, c[0x0][0x1f8] ;  /* 0x00007e0000087ab9 */ /* 0x000fe20000000a00 */
[----:B------:R-:W-:Y:S01]  /*1ce0*/  @!P0 IMAD.WIDE.U32 R2, R21, c[0x0][0x1f0], R2 ;  /* 0x00007c0015028a25 */ /* 0x000fe200078e0002 */
[----:B------:R-:W-:-:S02]  /*1cf0*/  UIMAD UR29, UR11, UR8, URZ ;  /* 0x000000080b1d72a4 */ /* 0x000fc4000f8e023f */
[----:B------:R-:W-:Y:S01]  /*1d00*/  UIMAD UR39, UR12, UR31, UR30 ;  /* 0x0000001f0c2772a4 */ /* 0x000fe2000f8e021e */
[----:B------:R-:W-:Y:S01]  /*1d10*/  @!P0 IMAD.WIDE.U32 R4, R33, c[0x0][0x200], R4 ;  /* 0x0000800021048a25 */ /* 0x000fe200078e0004 */
[----:B------:R-:W-:Y:S01]  /*1d20*/  UIADD3 UR35, UR35, UR7, URZ ;  /* 0x0000000723237290 */ /* 0x000fe2000fffe03f */
[----:B------:R-:W-:Y:S01]  /*1d30*/  @!P0 IADD3 R3, R3, UR7, RZ ;  /* 0x0000000703038c10 */ /* 0x000fe2000fffe0ff */
[----:B------:R-:W-:Y:S01]  /*1d40*/  UIMAD UR7, UR10, UR9, UR29 ;  /* 0x000000090a0772a4 */ /* 0x000fe2000f8e021d */
[----:B------:R-:W-:Y:S01]  /*1d50*/  MOV R33, UR10 ;  /* 0x0000000a00217c02 */ /* 0x000fe20008000f00 */
[----:B------:R-:W-:Y:S01]  /*1d60*/  ULDC.64 UR30, c[0x0][0x208] ;  /* 0x00008200001e7ab9 */ /* 0x000fe20000000a00 */
[----:B------:R-:W-:Y:S01]  /*1d70*/  @!P0 IADD3 R5, R5, UR39, RZ ;  /* 0x0000002705058c10 */ /* 0x000fe2000fffe0ff */
[----:B------:R-:W-:Y:S01]  /*1d80*/  ULDC UR29, c[0x0][0x174] ;  /* 0x00005d00001d7ab9 */ /* 0x000fe20000000800 */
[----:B------:R-:W-:Y:S01]  /*1d90*/  MOV R21, UR10 ;  /* 0x0000000a00157c02 */ /* 0x000fe20008000f00 */
[----:B------:R-:W-:-:S02]  /*1da0*/  UIADD3 UR29, UR6, -UR29, URZ ;  /* 0x8000001d061d7290 */ /* 0x000fc4000fffe03f */
[----:B------:R-:W-:Y:S02]  /*1db0*/  UIMAD.WIDE.U32 UR8, UR10, UR8, UR34 ;  /* 0x000000080a0872a5 */ /* 0x000fe4000f8e0022 */
        /* <DEDUP_REMOVED lines=12> */
[C---:B-----5:R-:W-:Y:S01]  /*1e80*/  @!P0 IADD3.X R34, R134.reuse, UR31, R5, P2, !PT ;  /* 0x0000001f86228c10 */ /* 0x060fe200097fe405 */
        /* <DEDUP_REMOVED lines=10> */
[----:B------:R-:W-:Y:S01]  /*1f30*/  MOV R44, UR8 ;  /* 0x00000008002c7c02 */ /* 0x000fe20008000f00 */
[----:B------:R-:W-:Y:S01]  /*1f40*/  CS2R R52, SRZ ;  /* 0x0000000000347805 */ /* 0x000fe2000001ff00 */
[----:B------:R-:W-:Y:S01]  /*1f50*/  LEA R4, P4, R37, R4, 0x2 ;  /* 0x0000000425047211 */ /* 0x000fe200078810ff */
[----:B------:R-:W-:Y:S01]  /*1f60*/  CS2R R54, SRZ ;  /* 0x0000000000367805 */ /* 0x000fe2000001ff00 */
[----:B------:R-:W-:-:S02]  /*1f70*/  MOV R48, UR32 ;  /* 0x0000002000307c02 */ /* 0x000fc40008000f00 */
[----:B------:R-:W-:Y:S01]  /*1f80*/  MOV R58, RZ ;  /* 0x000000ff003a7202 */ /* 0x000fe20000000f00 */
[----:B------:R-:W-:Y:S01]  /*1f90*/  CS2R R56, SRZ ;  /* 0x0000000000387805 */ /* 0x000fe2000001ff00 */
[----:B------:R-:W-:Y:S01]  /*1fa0*/  @!P0 LEA R38, P1, R35, c[0x0][0x268], 0x2 ;  /* 0x00009a0023268a11 */ /* 0x000fe200078210ff */
[----:B------:R-:W-:Y:S01]  /*1fb0*/  HFMA2.MMA R62, -RZ, RZ, 0, 0 ;  /* 0x00000000ff3e7435 */ /* 0x000fe200000001ff */
[----:B------:R-:W-:Y:S01]  /*1fc0*/  @!P0 LEA R2, P3, R33, c[0x0][0x258], 0x2 ;  /* 0x0000960021028a11 */ /* 0x000fe200078610ff */
[----:B------:R-:W-:Y:S01]  /*1fd0*/  CS2R R66, SRZ ;  /* 0x0000000000427805 */ /* 0x000fe2000001ff00 */
[----:B------:R-:W-:Y:S01]  /*1fe0*/  LEA.HI.X R21, R21, R5, R44, 0x2, P2 ;  /* 0x0000000515157211 */ /* 0x000fe200010f142c */
[----:B------:R-:W-:Y:S01]  /*1ff0*/  HFMA2.MMA R72, -RZ, RZ, 0, 0 ;  /* 0x00000000ff487435 */ /* 0x000fe200000001ff */
[----:B------:R-:W-:Y:S01]  /*2000*/  LEA.HI.X R5, R37, R3, R48, 0x2, P4 ;  /* 0x0000000325057211 */ /* 0x000fe200020f1430 */
[----:B------:R-:W-:Y:S01]  /*2010*/  CS2R R68, SRZ ;  /* 0x0000000000447805 */ /* 0x000fe2000001ff00 */
[----:B------:R-:W-:-:S02]  /*2020*/  @!P0 LEA.HI.X R39, R35, c[0x0][0x26c], R36, 0x2, P1 ;  /* 0x00009b0023278a11 */ /* 0x000fc400008f1424 */
[----:B------:R-:W-:Y:S02]  /*2030*/  MOV R61, RZ ;  /* 0x000000ff003d7202 */ /* 0x000fe40000000f00 */
[----:B------:R-:W-:Y:S01]  /*2040*/  MOV R74, RZ ;  /* 0x000000ff004a7202 */ /* 0x000fe20000000f00 */
[----:B------:R-:W-:Y:S01]  /*2050*/  STL [R1+0x4], R138 ;  /* 0x0000048a01007387 */ /* 0x000fe20000100800 */
[----:B------:R-:W-:Y:S01]  /*2060*/  @!P0 LEA.HI.X R3, R33, c[0x0][0x25c], R34, 0x2, P3 ;  /* 0x0000970021038a11 */ /* 0x000fe200018f1422 */
[----:B------:R-:W-:Y:S01]  /*2070*/  ULDC.64 UR8, c[0x0][0x2e8] ;  /* 0x0000ba0000087ab9 */ /* 0x000fe20000000a00 */
[----:B------:R-:W-:Y:S01]  /*2080*/  ISETP.GE.AND P1, PT, R19, UR28, PT ;  /* 0x0000001c13007c0c */ /* 0x000fe2000bf26270 */
[----:B------:R-:W-:Y:S01]  /*2090*/  HFMA2.MMA R48, -RZ, RZ, 0, 0 ;  /* 0x00000000ff307435 */ /* 0x000fe200000001ff */
[----:B------:R-:W-:Y:S02]  /*20a0*/  ISETP.GE.AND P2, PT, R6, UR28, PT ;  /* 0x0000001c06007c0c */ /* 0x000fe4000bf46270 */
[----:B------:R-:W-:-:S02]  /*20b0*/  ISETP.GE.AND P3, PT, R18, UR28, PT ;  /* 0x0000001c12007c0c */ /* 0x000fc4000bf66270 */
[----:B------:R-:W-:Y:S02]  /*20c0*/  ISETP.GE.AND P4, PT, R0, UR28, PT ;  /* 0x0000001c00007c0c */ /* 0x000fe4000bf86270 */
[----:B------:R-:W-:Y:S02]  /*20d0*/  ISETP.GE.AND P5, PT, R7, UR28, PT ;  /* 0x0000001c07007c0c */ /* 0x000fe4000bfa6270 */
[----:B------:R-:W-:Y:S01]  /*20e0*/  ISETP.GE.AND P6, PT, R8, UR28, PT ;  /* 0x0000001c08007c0c */ /* 0x000fe2000bfc6270 */
[----:B------:R-:W-:Y:S01]  /*20f0*/  CS2R R44, SRZ ;  /* 0x00000000002c7805 */ /* 0x000fe2000001ff00 */
[----:B--2---:R-:W-:Y:S04]  /*2100*/  STS [R138.X4], R22 ;  /* 0x000000168a007388 */ /* 0x004fe80000004800 */
        /* <DEDUP_REMOVED lines=35> */
[----:B------:R-:W2:Y:S01]  /*2340*/  @!P1 LDG.E R41, [R20.64+-0x1f00] ;  /* 0xffe1002a14299981 */ /* 0x000ea2000c1e1900 */
[----:B------:R-:W-:Y:S01]  /*2350*/  ISETP.GE.AND P1, PT, R9, UR28, PT ;  /* 0x0000001c09007c0c */ /* 0x000fe2000bf26270 */
[----:B------:R-:W-:Y:S02]  /*2360*/  CS2R R42, SRZ ;  /* 0x00000000002a7805 */ /* 0x000fe4000001ff00 */
[----:B------:R-:W3:Y:S04]  /*2370*/  @!P3 LDG.E R40, [R20.64+-0x1f80] ;  /* 0xffe0802a1428b981 */ /* 0x000ee8000c1e1900 */
[----:B------:R0:W4:Y:S04]  /*2380*/  @!P0 LDG.E R44, [R38.64] ;  /* 0x0000002a262c8981 */ /* 0x000128000c1e1900 */
[----:B------:R-:W5:Y:S04]  /*2390*/  @!P5 LDG.E R46, [R20.64+-0x1d80] ;  /* 0xffe2802a142ed981 */ /* 0x000f68000c1e1900 */
[----:B------:R-:W2:Y:S01]  /*23a0*/  @!P1 LDG.E R48, [R20.64+-0x1c80] ;  /* 0xffe3802a14309981 */ /* 0x000ea2000c1e1900 */
        /* <DEDUP_REMOVED lines=21> */
[----:B------:R-:W-:Y:S01]  /*2500*/  ISETP.GE.AND P1, PT, R19, UR28, PT ;  /* 0x0000001c13007c0c */ /* 0x000fe2000bf26270 */
[----:B----4-:R-:W-:Y:S04]  /*2510*/  STS [R138.X4], R44 ;  /* 0x0000002c8a007388 */ /* 0x010fe80000004800 */
[----:B---3--:R-:W-:Y:S04]  /*2520*/  STS [R136.X4+0x80], R40 ;  /* 0x0000802888007388 */ /* 0x008fe80000004800 */
        /* <DEDUP_REMOVED lines=16> */
[----:B------:R-:W2:Y:S04]  /*2630*/  LDS R50, [R119.X4+0x4] ;  /* 0x0000040077327984 */ /* 0x000ea80000004800 */
[----:B------:R-:W-:Y:S04]  /*2640*/  LDS R49, [R119.X4+0x8] ;  /* 0x0000080077317984 */ /* 0x000fe80000004800 */
[----:B------:R-:W3:Y:S04]  /*2650*/  LDS R48, [R119.X4+0xc] ;  /* 0x00000c0077307984 */ /* 0x000ee80000004800 */
[----:B------:R-:W4:Y:S04]  /*2660*/  LDS R47, [R119.X4+0x10] ;  /* 0x00001000772f7984 */ /* 0x000f280000004800 */
[----:B------:R-:W-:Y:S04]  /*2670*/  LDS R46, [R119.X4+0x14] ;  /* 0x00001400772e7984 */ /* 0x000fe80000004800 */
[----:B------:R-:W2:Y:S04]  /*2680*/  LDS R45, [R119.X4+0x18] ;  /* 0x00001800772d7984 */ /* 0x000ea80000004800 */
[----:B------:R-:W-:Y:S04]  /*2690*/  LDS R44, [R119.X4+0x1c] ;  /* 0x00001c00772c7984 */ /* 0x000fe80000004800 */
[----:B------:R-:W2:Y:S04]  /*26a0*/  LDS R43, [R119.X4+0x20] ;  /* 0x00002000772b7984 */ /* 0x000ea80000004800 */
[----:B------:R-:W2:Y:S04]  /*26b0*/  LDS R42, [R119.X4+0x24] ;  /* 0x00002400772a7984 */ /* 0x000ea80000004800 */
[----:B------:R-:W2:Y:S04]  /*26c0*/  LDS R41, [R119.X4+0x28] ;  /* 0x0000280077297984 */ /* 0x000ea80000004800 */
[----:B------:R-:W2:Y:S04]  /*26d0*/  LDS R40, [R119.X4+0x2c] ;  /* 0x00002c0077287984 */ /* 0x000ea80000004800 */
[----:B------:R-:W-:Y:S04]  /*26e0*/  LDS R39, [R119.X4+0x30] ;  /* 0x0000300077277984 */ /* 0x000fe80000004800 */
[----:B------:R-:W-:Y:S04]  /*26f0*/  LDS R38, [R119.X4+0x34] ;  /* 0x0000340077267984 */ /* 0x000fe80000004800 */
[----:B------:R-:W2:Y:S04]  /*2700*/  LDS R21, [R119.X4+0x38] ;  /* 0x0000380077157984 */ /* 0x000ea80000004800 */
[----:B------:R-:W2:Y:S04]  /*2710*/  LDS R20, [R119.X4+0x3c] ;  /* 0x00003c0077147984 */ /* 0x000ea80000004800 */
[----:B------:R-:W-:Y:S01]  /*2720*/  BAR.SYNC.DEFER_BLOCKING 0x0 ;  /* 0x0000000000007b1d */ /* 0x000fe20000010000 */
[----:B0-----:R-:W-:Y:S01]  /*2730*/  CS2R R52, SRZ ;  /* 0x0000000000347805 */ /* 0x001fe2000001ff00 */
[----:B-1----:R-:W-:-:S04]  /*2740*/  CS2R R58, SRZ ;  /* 0x00000000003a7805 */ /* 0x002fc8000001ff00 */
[----:B------:R0:W5:Y:S01]  /*2750*/  @!P0 LDG.E R56, [R2.64] ;  /* 0x0000002a02388981 */ /* 0x000162000c1e1900 */
[----:B------:R-:W-:-:S03]  /*2760*/  ISETP.GE.AND P0, PT, R18, UR28, PT ;  /* 0x0000001c12007c0c */ /* 0x000fc6000bf06270 */
        /* <DEDUP_REMOVED lines=24> */
[----:B--2---:R-:W-:-:S02]  /*28f0*/  FMUL.FTZ R55, R50, -1.4426950216293334961 ;  /* 0xbfb8aa3b32377820 */ /* 0x004fc40000410000 */
[----:B------:R-:W-:-:S04]  /*2900*/  FMUL.FTZ R54, R51, -1.4426950216293334961 ;  /* 0xbfb8aa3b33367820 */ /* 0x000fc80000410000 */
[----:B------:R-:W0:Y:S01]  /*2910*/  MUFU.EX2 R55, R55 ;  /* 0x0000003700377308 */ /* 0x000e220000000800 */
[----:B---3--:R-:W-:-:S07]  /*2920*/  FMUL.FTZ R63, R48, -1.4426950216293334961 ;  /* 0xbfb8aa3b303f7820 */ /* 0x008fce0000410000 */
[----:B------:R-:W2:Y:S01]  /*2930*/  MUFU.EX2 R54, R54 ;  /* 0x0000003600367308 */ /* 0x000ea20000000800 */
[----:B------:R-:W-:Y:S02]  /*2940*/  FMUL.FTZ R60, R49, -1.4426950216293334961 ;  /* 0xbfb8aa3b313c7820 */ /* 0x000fe40000410000 */
[----:B----4-:R-:W-:Y:S02]  /*2950*/  FMUL.FTZ R64, R47, -1.4426950216293334961 ;  /* 0xbfb8aa3b2f407820 */ /* 0x010fe40000410000 */
[----:B-1----:R-:W-:-:S03]  /*2960*/  FMUL.FTZ R5, R45, -1.4426950216293334961 ;  /* 0xbfb8aa3b2d057820 */ /* 0x002fc60000410000 */
[----:B------:R-:W1:Y:S01]  /*2970*/  MUFU.EX2 R63, R63 ;  /* 0x0000003f003f7308 */ /* 0x000e620000000800 */
[----:B0-----:R-:W-:Y:S02]  /*2980*/  FADD.FTZ R55, R55, 1 ;  /* 0x3f80000037377421 */ /* 0x001fe40000010000 */
[----:B------:R-:W-:-:S05]  /*2990*/  FMUL.FTZ R4, R46, -1.4426950216293334961 ;  /* 0xbfb8aa3b2e047820 */ /* 0x000fca0000410000 */
[----:B------:R-:W0:Y:S01]  /*29a0*/  MUFU.EX2 R60, R60 ;  /* 0x0000003c003c7308 */ /* 0x000e220000000800 */
[----:B--2---:R-:W-:-:S07]  /*29b0*/  FADD.FTZ R54, R54, 1 ;  /* 0x3f80000036367421 */ /* 0x004fce0000010000 */
[----:B------:R-:W2:Y:S08]  /*29c0*/  MUFU.EX2 R64, R64 ;  /* 0x0000004000407308 */ /* 0x000eb00000000800 */
[----:B------:R-:W3:Y:S08]  /*29d0*/  MUFU.EX2 R5, R5 ;  /* 0x0000000500057308 */ /* 0x000ef00000000800 */
[----:B------:R-:W-:Y:S01]  /*29e0*/  MUFU.RCP R55, R55 ;  /* 0x0000003700377308 */ /* 0x000fe20000001000 */
[----:B------:R-:W-:-:S02]  /*29f0*/  FMUL.FTZ R70, R43, -1.4426950216293334961 ;  /* 0xbfb8aa3b2b467820 */ /* 0x000fc40000410000 */
[----:B-1----:R-:W-:-:S05]  /*2a00*/  FADD.FTZ R63, R63, 1 ;  /* 0x3f8000003f3f7421 */ /* 0x002fca0000010000 */
[----:B------:R-:W1:Y:S01]  /*2a10*/  MUFU.EX2 R4, R4 ;  /* 0x0000000400047308 */ /* 0x000e620000000800 */
[----:B0-----:R-:W-:-:S07]  /*2a20*/  FADD.FTZ R60, R60, 1 ;  /* 0x3f8000003c3c7421 */ /* 0x001fce0000010000 */
[----:B------:R-:W0:Y:S01]  /*2a30*/  MUFU.RCP R54, R54 ;  /* 0x0000003600367308 */ /* 0x000e220000001000 */
[----:B--2---:R-:W-:Y:S02]  /*2a40*/  FADD.FTZ R64, R64, 1 ;  /* 0x3f80000040407421 */ /* 0x004fe40000010000 */
[----:B------:R-:W-:Y:S02]  /*2a50*/  FMUL.FTZ R65, R44, -1.4426950216293334961 ;  /* 0xbfb8aa3b2c417820 */ /* 0x000fe40000410000 */
[----:B---3--:R-:W-:-:S03]  /*2a60*/  FADD.FTZ R5, R5, 1 ;  /* 0x3f80000005057421 */ /* 0x008fc60000010000 */
[----:B------:R2:W-:Y:S01]  /*2a70*/  MUFU.EX2 R73, R70 ;  /* 0x0000004600497308 */ /* 0x0005e20000000800 */
[----:B------:R-:W-:Y:S02]  /*2a80*/  FMUL.FTZ R75, R42, -1.4426950216293334961 ;  /* 0xbfb8aa3b2a4b7820 */ /* 0x000fe40000410000 */
[----:B------:R-:W-:Y:S02]  /*2a90*/  FMUL.FTZ R76, R41, -1.4426950216293334961 ;  /* 0xbfb8aa3b294c7820 */ /* 0x000fe40000410000 */
[----:B------:R-:W-:-:S03]  /*2aa0*/  FMUL.FTZ R77, R40, -1.4426950216293334961 ;  /* 0xbfb8aa3b284d7820 */ /* 0x000fc60000410000 */
[----:B------:R-:W-:Y:S01]  /*2ab0*/  MUFU.RCP R63, R63 ;  /* 0x0000003f003f7308 */ /* 0x000fe20000001000 */
[----:B--2---:R-:W-:Y:S02]  /*2ac0*/  FMUL.FTZ R70, R21, -1.4426950216293334961 ;  /* 0xbfb8aa3b15467820 */ /* 0x004fe40000410000 */
[----:B------:R-:W-:Y:S02]  /*2ad0*/  FMUL.FTZ R78, R39, -1.4426950216293334961 ;  /* 0xbfb8aa3b274e7820 */ /* 0x000fe40000410000 */
[----:B-1----:R-:W-:-:S03]  /*2ae0*/  FADD.FTZ R4, R4, 1 ;  /* 0x3f80000004047421 */ /* 0x002fc60000010000 */
[----:B------:R1:W-:Y:S08]  /*2af0*/  MUFU.EX2 R71, R65 ;  /* 0x0000004100477308 */ /* 0x0003f00000000800 */
[----:B------:R-:W-:Y:S01]  /*2b00*/  MUFU.EX2 R83, R70 ;  /* 0x0000004600537308 */ /* 0x000fe20000000800 */
[----:B-1----:R-:W-:-:S07]  /*2b10*/  FMUL.FTZ R65, R38, -1.4426950216293334961 ;  /* 0xbfb8aa3b26417820 */ /* 0x002fce0000410000 */
[----:B------:R-:W1:Y:S08]  /*2b20*/  MUFU.RCP R60, R60 ;  /* 0x0000003c003c7308 */ /* 0x000e700000001000 */
[----:B------:R-:W2:Y:S08]  /*2b30*/  MUFU.RCP R64, R64 ;  /* 0x0000004000407308 */ /* 0x000eb00000001000 */
[----:B------:R3:W-:Y:S08]  /*2b40*/  MUFU.RCP R70, R5 ;  /* 0x0000000500467308 */ /* 0x0007f00000001000 */
[----:B------:R-:W4:Y:S08]  /*2b50*/  MUFU.EX2 R75, R75 ;  /* 0x0000004b004b7308 */ /* 0x000f300000000800 */
[----:B------:R-:W0:Y:S08]  /*2b60*/  MUFU.EX2 R76, R76 ;  /* 0x0000004c004c7308 */ /* 0x000e300000000800 */
[----:B------:R-:W0:Y:S08]  /*2b70*/  MUFU.EX2 R77, R77 ;  /* 0x0000004d004d7308 */ /* 0x000e300000000800 */
[----:B------:R-:W0:Y:S08]  /*2b80*/  MUFU.EX2 R78, R78 ;  /* 0x0000004e004e7308 */ /* 0x000e300000000800 */
[----:B------:R-:W0:Y:S01]  /*2b90*/  MUFU.EX2 R79, R65 ;  /* 0x00000041004f7308 */ /* 0x000e220000000800 */
[----:B-----5:R-:W-:Y:S04]  /*2ba0*/  STS [R138.X4], R56 ;  /* 0x000000388a007388 */ /* 0x020fe80000004800 */
        /* <DEDUP_REMOVED lines=29> */
[----:B------:R-:W-:Y:S02]  /*2d80*/  FMUL.FTZ R80, R20, -1.4426950216293334961 ;  /* 0xbfb8aa3b14507820 */ /* 0x000fe40000410000 */
[----:B-1----:R-:W-:Y:S01]  /*2d90*/  FADD.FTZ R66, -R60, 1 ;  /* 0x3f8000003c427421 */ /* 0x002fe20000010100 */
[----:B------:R-:W1:Y:S01]  /*2da0*/  LDS R67, [R119.X4+0x20] ;  /* 0x0000200077437984 */ /* 0x000e620000004800 */
[----:B--2---:R-:W-:Y:S02]  /*2db0*/  FADD.FTZ R68, -R64, 1 ;  /* 0x3f80000040447421 */ /* 0x004fe40000010100 */
[----:B------:R-:W-:Y:S01]  /*2dc0*/  FADD.FTZ R72, R73, 1 ;  /* 0x3f80000049487421 */ /* 0x000fe20000010000 */
[----:B------:R-:W2:Y:S01]  /*2dd0*/  LDS R69, [R119.X4+0x28] ;  /* 0x0000280077457984 */ /* 0x000ea20000004800 */
[----:B----4-:R-:W-:Y:S02]  /*2de0*/  FMUL.FTZ R3, R37, R52 ;  /* 0x0000003425037220 */ /* 0x010fe40000410000 */
[----:B---3--:R-:W-:-:S02]  /*2df0*/  FMUL.FTZ R4, R36, R53 ;  /* 0x0000003524047220 */ /* 0x008fc40000410000 */
[----:B------:R-:W-:Y:S02]  /*2e00*/  FMUL.FTZ R3, R54, R3 ;  /* 0x0000000336037220 */ /* 0x000fe40000410000 */
[----:B------:R-:W-:Y:S02]  /*2e10*/  FMUL.FTZ R4, R55, R4 ;  /* 0x0000000437047220 */ /* 0x000fe40000410000 */
[----:B------:R-:W-:Y:S02]  /*2e20*/  FMUL.FTZ R2, R3, R2 ;  /* 0x0000000203027220 */ /* 0x000fe40000410000 */
[----:B------:R-:W-:Y:S02]  /*2e30*/  FADD.FTZ R3, -R63, 1 ;  /* 0x3f8000003f037421 */ /* 0x000fe40000010100 */
[----:B------:R-:W-:Y:S02]  /*2e40*/  FMUL.FTZ R4, R4, R5 ;  /* 0x0000000504047220 */ /* 0x000fe40000410000 */
[----:B------:R-:W-:-:S02]  /*2e50*/  FFMA.FTZ R5, R48, R3, 1 ;  /* 0x3f80000030057423 */ /* 0x000fc40000010003 */
[----:B------:R-:W-:Y:S01]  /*2e60*/  FMUL.FTZ R3, R35, R56 ;  /* 0x0000003823037220 */ /* 0x000fe20000410000 */
[----:B------:R3:W-:Y:S01]  /*2e70*/  MUFU.EX2 R87, R80 ;  /* 0x0000005000577308 */ /* 0x0007e20000000800 */
[----:B------:R-:W-:Y:S02]  /*2e80*/  FADD.FTZ R73, R75, 1 ;  /* 0x3f8000004b497421 */ /* 0x000fe40000010000 */
[----:B------:R-:W-:Y:S02]  /*2e90*/  FADD.FTZ R74, R76, 1 ;  /* 0x3f8000004c4a7421 */ /* 0x000fe40000010000 */
[----:B------:R-:W-:Y:S02]  /*2ea0*/  FADD.FTZ R71, R71, 1 ;  /* 0x3f80000047477421 */ /* 0x000fe40000010000 */
[----:B------:R-:W-:Y:S02]  /*2eb0*/  FADD.FTZ R75, R77, 1 ;  /* 0x3f8000004d4b7421 */ /* 0x000fe40000010000 */
[----:B---3--:R-:W-:-:S02]  /*2ec0*/  FADD.FTZ R80, R78, 1 ;  /* 0x3f8000004e507421 */ /* 0x008fc40000010000 */
[----:B------:R-:W-:Y:S02]  /*2ed0*/  FFMA.FTZ R76, R49, R66, 1 ;  /* 0x3f800000314c7423 */ /* 0x000fe40000010042 */
[----:B------:R-:W-:Y:S01]  /*2ee0*/  FFMA.FTZ R86, R47, R68, 1 ;  /* 0x3f8000002f567423 */ /* 0x000fe20000010044 */
[----:B------:R-:W3:Y:S01]  /*2ef0*/  LDS R66, [R119.X4+0x24] ;  /* 0x0000240077427984 */ /* 0x000ee20000004800 */
[----:B------:R-:W-:Y:S02]  /*2f00*/  FMUL.FTZ R3, R60, R3 ;  /* 0x000000033c037220 */ /* 0x000fe40000410000 */
[----:B------:R-:W-:Y:S01]  /*2f10*/  FMUL.FTZ R78, R34, R57 ;  /* 0x00000039224e7220 */ /* 0x000fe20000410000 */
[----:B------:R-:W4:Y:S01]  /*2f20*/  LDS R68, [R119.X4+0x2c] ;  /* 0x00002c0077447984 */ /* 0x000f220000004800 */
[----:B------:R-:W-:Y:S02]  /*2f30*/  FMUL.FTZ R77, R33, R58 ;  /* 0x0000003a214d7220 */ /* 0x000fe40000410000 */
[----:B------:R-:W-:Y:S01]  /*2f40*/  FMUL.FTZ R82, R3, R76 ;  /* 0x0000004c03527220 */ /* 0x000fe20000410000 */
[----:B------:R-:W0:Y:S01]  /*2f50*/  MUFU.RCP R71, R71 ;  /* 0x0000004700477308 */ /* 0x000e220000001000 */
[----:B------:R-:W-:-:S02]  /*2f60*/  FADD.FTZ R79, R79, 1 ;  /* 0x3f8000004f4f7421 */ /* 0x000fc40000010000 */
[----:B------:R-:W-:Y:S02]  /*2f70*/  FMUL.FTZ R78, R63, R78 ;  /* 0x0000004e3f4e7220 */ /* 0x000fe40000410000 */
[----:B------:R-:W-:Y:S02]  /*2f80*/  FMUL.FTZ R77, R64, R77 ;  /* 0x0000004d404d7220 */ /* 0x000fe40000410000 */
[----:B------:R-:W-:Y:S01]  /*2f90*/  FADD.FTZ R76, -R70, 1 ;  /* 0x3f800000464c7421 */ /* 0x000fe20000010100 */
[----:B------:R0:W-:Y:S01]  /*2fa0*/  MUFU.RCP R81, R79 ;  /* 0x0000004f00517308 */ /* 0x0001e20000001000 */
[----:B------:R-:W-:Y:S02]  /*2fb0*/  FMUL.FTZ R84, R78, R5 ;  /* 0x000000054e547220 */ /* 0x000fe40000410000 */
[----:B------:R-:W-:Y:S01]  /*2fc0*/  FMUL.FTZ R86, R77, R86 ;  /* 0x000000564d567220 */ /* 0x000fe20000410000 */
[----:B------:R-:W-:Y:S01]  /*2fd0*/  LDS R78, [R119.X4+0x34] ;  /* 0x00003400774e7984 */ /* 0x000fe20000004800 */
[----:B------:R-:W-:-:S03]  /*2fe0*/  FFMA.FTZ R90, R45, R76, 1 ;  /* 0x3f8000002d5a7423 */ /* 0x000fc6000001004c */
[----:B------:R-:W-:Y:S04]  /*2ff0*/  LDS R77, [R119.X4+0x38] ;  /* 0x00003800774d7984 */ /* 0x000fe80000004800 */
[----:B0-----:R-:W0:Y:S04]  /*3000*/  LDS R79, [R119.X4+0x30] ;  /* 0x00003000774f7984 */ /* 0x001e280000004800 */
[----:B------:R-:W0:Y:S01]  /*3010*/  LDS R76, [R119.X4+0x3c] ;  /* 0x00003c00774c7984 */ /* 0x000e220000004800 */
[----:B------:R-:W0:Y:S01]  /*3020*/  MUFU.RCP R73, R73 ;  /* 0x0000004900497308 */ /* 0x000e220000001000 */
[----:B------:R-:W-:-:S07]  /*3030*/  FADD.FTZ R5, -R71, 1 ;  /* 0x3f80000047057421 */ /* 0x000fce0000010100 */
[----:B------:R-:W0:Y:S01]  /*3040*/  MUFU.RCP R75, R75 ;  /* 0x0000004b004b7308 */ /* 0x000e220000001000 */
[----:B------:R-:W-:Y:S01]  /*3050*/  FADD.FTZ R3, -R65, 1 ;  /* 0x3f80000041037421 */ /* 0x000fe20000010100 */
[----:B------:R-:W-:Y:S01]  /*3060*/  BAR.SYNC.DEFER_BLOCKING 0x0 ;  /* 0x0000000000007b1d */ /* 0x000fe20000010000 */
[----:B------:R-:W-:Y:S02]  /*3070*/  FMUL.FTZ R88, R32, R61 ;  /* 0x0000003d20587220 */ /* 0x000fe40000410000 */
[----:B-----5:R-:W-:-:S03]  /*3080*/  FMUL.FTZ R92, R23, R62 ;  /* 0x0000003e175c7220 */ /* 0x020fc60000410000 */
[----:B------:R-:W5:Y:S01]  /*3090*/  MUFU.RCP R74, R74 ;  /* 0x0000004a004a7308 */ /* 0x000f620000001000 */
[----:B------:R-:W-:Y:S02]  /*30a0*/  FADD.FTZ R87, R87, 1 ;  /* 0x3f80000057577421 */ /* 0x000fe40000010000 */
[----:B------:R-:W-:-:S05]  /*30b0*/  FADD.FTZ R85, R83, 1 ;  /* 0x3f80000053557421 */ /* 0x000fca0000010000 */
[----:B------:R-:W0:Y:S01]  /*30c0*/  MUFU.RCP R72, R72 ;  /* 0x0000004800487308 */ /* 0x000e220000001000 */
[----:B------:R-:W-:Y:S02]  /*30d0*/  FFMA.FTZ R83, R44, R5, 1 ;  /* 0x3f8000002c537423 */ /* 0x000fe40000010005 */
[----:B------:R-:W-:Y:S02]  /*30e0*/  FFMA.FTZ R3, R46, R3, 1 ;  /* 0x3f8000002e037423 */ /* 0x000fe40000010003 */
[----:B------:R-:W-:Y:S02]  /*30f0*/  FMUL.FTZ R5, R22, R59 ;  /* 0x0000003b16057220 */ /* 0x000fe40000410000 */
[----:B------:R-:W-:Y:S02]  /*3100*/  FMUL.FTZ R88, R65, R88 ;  /* 0x0000005841587220 */ /* 0x000fe40000410000 */
[----:B------:R-:W-:Y:S01]  /*3110*/  FMUL.FTZ R92, R71, R92 ;  /* 0x0000005c475c7220 */ /* 0x000fe20000410000 */
[----:B------:R0:W1:Y:S01]  /*3120*/  MUFU.RCP R128, R85 ;  /* 0x0000005500807308 */ /* 0x0000620000001000 */
[----:B------:R-:W-:-:S02]  /*3130*/  FMUL.FTZ R5, R70, R5 ;  /* 0x0000000546057220 */ /* 0x000fc40000410000 */
[----:B------:R-:W-:Y:S02]  /*3140*/  FMUL.FTZ R88, R88, R3 ;  /* 0x0000000358587220 */ /* 0x000fe40000410000 */
[----:B------:R-:W-:-:S03]  /*3150*/  FMUL.FTZ R92, R92, R83 ;  /* 0x000000535c5c7220 */ /* 0x000fc60000410000 */
[----:B------:R-:W2:Y:S01]  /*3160*/  MUFU.RCP R87, R87 ;  /* 0x0000005700577308 */ /* 0x000ea20000001000 */
[----:B0-----:R-:W-:Y:S02]  /*3170*/  FADD.FTZ R3, -R73, 1 ;  /* 0x3f80000049037421 */ /* 0x001fe40000010100 */
[----:B------:R-:W-:Y:S02]  /*3180*/  FADD.FTZ R83, -R75, 1 ;  /* 0x3f8000004b537421 */ /* 0x000fe40000010100 */
[----:B------:R-:W-:Y:S02]  /*3190*/  FMUL.FTZ R90, R5, R90 ;  /* 0x0000005a055a7220 */ /* 0x000fe40000410000 */
[----:B-----5:R-:W-:Y:S01]  /*31a0*/  FADD.FTZ R96, -R74, 1 ;  /* 0x3f8000004a607421 */ /* 0x020fe20000010100 */
[----:B------:R-:W0:Y:S01]  /*31b0*/  MUFU.RCP R80, R80 ;  /* 0x0000005000507308 */ /* 0x000e220000001000 */
[----:B------:R-:W-:Y:S02]  /*31c0*/  FFMA.FTZ R5, R42, R3, 1 ;  /* 0x3f8000002a057423 */ /* 0x000fe40000010003 */
[----:B------:R-:W-:-:S02]  /*31d0*/  FFMA.FTZ R85, R40, R83, 1 ;  /* 0x3f80000028557423 */ /* 0x000fc40000010053 */
[----:B------:R-:W-:Y:S02]  /*31e0*/  FADD.FTZ R94, -R72, 1 ;  /* 0x3f800000485e7421 */ /* 0x000fe40000010100 */
[----:B-1----:R-:W-:Y:S02]  /*31f0*/  FMUL.FTZ R3, R24, R67 ;  /* 0x0000004318037220 */ /* 0x002fe40000410000 */
[----:B--2---:R-:W-:Y:S02]  /*3200*/  FMUL.FTZ R83, R26, R69 ;  /* 0x000000451a537220 */ /* 0x004fe40000410000 */
[----:B------:R-:W-:Y:S02]  /*3210*/  FFMA.FTZ R98, R41, R96, 1 ;  /* 0x3f80000029627423 */ /* 0x000fe40000010060 */
[----:B------:R-:W-:Y:S02]  /*3220*/  FFMA.FTZ R94, R43, R94, 1 ;  /* 0x3f8000002b5e7423 */ /* 0x000fe4000001005e */
[----:B---3--:R-:W-:-:S02]  /*3230*/  FMUL.FTZ R96, R25, R66 ;  /* 0x0000004219607220 */ /* 0x008fc40000410000 */
[----:B----4-:R-:W-:Y:S02]  /*3240*/  FMUL.FTZ R100, R27, R68 ;  /* 0x000000441b647220 */ /* 0x010fe40000410000 */
[----:B------:R-:W-:Y:S02]  /*3250*/  FMUL.FTZ R3, R72, R3 ;  /* 0x0000000348037220 */ /* 0x000fe40000410000 */
[----:B------:R-:W-:Y:S02]  /*3260*/  FMUL.FTZ R83, R74, R83 ;  /* 0x000000534a537220 */ /* 0x000fe40000410000 */
[----:B------:R-:W-:Y:S02]  /*3270*/  FMUL.FTZ R96, R73, R96 ;  /* 0x0000006049607220 */ /* 0x000fe40000410000 */
[----:B------:R-:W-:Y:S02]  /*3280*/  FMUL.FTZ R100, R75, R100 ;  /* 0x000000644b647220 */ /* 0x000fe40000410000 */
[----:B------:R-:W-:-:S02]  /*3290*/  FMUL.FTZ R94, R3, R94 ;  /* 0x0000005e035e7220 */ /* 0x000fc40000410000 */
[----:B------:R-:W-:Y:S02]  /*32a0*/  FMUL.FTZ R98, R83, R98 ;  /* 0x0000006253627220 */ /* 0x000fe40000410000 */
[----:B------:R-:W-:Y:S02]  /*32b0*/  FADD.FTZ R3, -R81, 1 ;  /* 0x3f80000051037421 */ /* 0x000fe40000010100 */
[----:B------:R-:W-:Y:S02]  /*32c0*/  FADD.FTZ R126, -R128, 1 ;  /* 0x3f800000807e7421 */ /* 0x000fe40000010100 */
[----:B------:R-:W-:Y:S02]  /*32d0*/  FADD.FTZ R83, -R87, 1 ;  /* 0x3f80000057537421 */ /* 0x000fe40000010100 */
[----:B------:R-:W-:Y:S02]  /*32e0*/  FMUL.FTZ R96, R96, R5 ;  /* 0x0000000560607220 */ /* 0x000fe40000410000 */
[----:B------:R-:W-:-:S02]  /*32f0*/  FMUL.FTZ R100, R100, R85 ;  /* 0x0000005564647220 */ /* 0x000fc40000410000 */
[----:B------:R-:W-:Y:S02]  /*3300*/  FFMA.FTZ R5, R38, R3, 1 ;  /* 0x3f80000026057423 */ /* 0x000fe40000010003 */
[----:B------:R-:W-:Y:S02]  /*3310*/  FFMA.FTZ R130, R21, R126, 1 ;  /* 0x3f80000015827423 */ /* 0x000fe4000001007e */
[----:B------:R-:W-:Y:S02]  /*3320*/  FFMA.FTZ R85, R20, R83, 1 ;  /* 0x3f80000014557423 */ /* 0x000fe40000010053 */
[----:B0-----:R-:W-:Y:S02]  /*3330*/  FADD.FTZ R124, -R80, 1 ;  /* 0x3f800000507c7421 */ /* 0x001fe40000010100 */
[----:B------:R-:W-:Y:S02]  /*3340*/  FMUL.FTZ R3, R28, R79 ;  /* 0x0000004f1c037220 */ /* 0x000fe40000410000 */
[----:B------:R-:W-:-:S02]  /*3350*/  FMUL.FTZ R126, R29, R78 ;  /* 0x0000004e1d7e7220 */ /* 0x000fc40000410000 */
[----:B------:R-:W-:Y:S02]  /*3360*/  FMUL.FTZ R83, R30, R77 ;  /* 0x0000004d1e537220 */ /* 0x000fe40000410000 */
[----:B------:R-:W-:Y:S01]  /*3370*/  FMUL.FTZ R132, R31, R76 ;  /* 0x0000004c1f847220 */ /* 0x000fe20000410000 */
[----:B------:R-:W-:Y:S01]  /*3380*/  ISETP.NE.AND P6, PT, R122, RZ, PT ;  /* 0x000000ff7a00720c */ /* 0x000fe20003fc5270 */
        /* <DEDUP_REMOVED lines=9> */
[----:B------:R0:W-:Y:S04]  /*3420*/  STS [R119.X4], R2 ;  /* 0x0000000277007388 */ /* 0x0001e80000004800 */
[----:B------:R-:W-:Y:S04]  /*3430*/  STS [R119.X4+0x4], R4 ;  /* 0x0000040477007388 */ /* 0x000fe80000004800 */
        /* <DEDUP_REMOVED lines=58> */
.L_x_1621:
[----:B-1----:R-:W-:Y:S05]  /*37e0*/  BSYNC B0 ;  /* 0x0000000000007941 */ /* 0x002fea0003800000 */
.L_x_1620:
        /* <DEDUP_REMOVED lines=79> */
[----:B------:R-:W-:Y:S01]  /*3ce0*/  FMUL.FTZ R52, R51, R52 ;  /* 0x0000003433347220 */ /* 0x000fe20000410000 */
[----:B------:R-:W-:Y:S01]  /*3cf0*/  MOV R3, UR28 ;  /* 0x0000001c00037c02 */ /* 0x000fe20008000f00 */
        /* <DEDUP_REMOVED lines=73> */
.L_x_1624:
[----:B------:R-:W-:Y:S05]  /*4190*/  BSYNC B0 ;  /* 0x0000000000007941 */ /* 0x000fea0003800000 */
.L_x_1623:
        /* <DEDUP_REMOVED lines=43> */
.L_x_1622:
        /* <DEDUP_REMOVED lines=72> */
.L_x_1726:
[----:B0-----:R-:W-:Y:S01]  /*48d0*/  LOP3.LUT R0, R122, 0x7ffffe0, RZ, 0xc0, !PT ;  /* 0x07ffffe07a007812 */ /* 0x001fe200078ec0ff */
[----:B------:R-:W-:Y:S01]  /*48e0*/  USHF.R.S32.HI UR38, URZ, 0x1f, UR7 ;  /* 0x0000001f3f267899 */ /* 0x000fe20008011407 */
[----:B------:R-:W-:Y:S01]  /*48f0*/  MOV R5, UR7 ;  /* 0x0000000700057c02 */ /* 0x000fe20008000f00 */
[----:B------:R-:W-:Y:S01]  /*4900*/  ULDC.64 UR32, c[0x0][0x1a0] ;  /* 0x0000680000207ab9 */ /* 0x000fe20000000a00 */
[----:B------:R-:W-:Y:S01]  /*4910*/  SHF.L.U32 R7, R0, 0x5, RZ ;  /* 0x0000000500077819 */ /* 0x000fe200000006ff */
[----:B------:R-:W-:Y:S01]  /*4920*/  UIMAD UR32, UR38, UR32, URZ ;  /* 0x00000020262072a4 */ /* 0x000fe2000f8e023f */
[----:B------:R-:W-:Y:S01]  /*4930*/  CS2R R20, SRZ ;  /* 0x0000000000147805 */ /* 0x000fe2000001ff00 */
        /* <DEDUP_REMOVED lines=20> */
[----:B------:R-:W-:Y:S01]  /*4a80*/  CS2R R42, SRZ ;  /* 0x00000000002a7805 */ /* 0x000fe2000001ff00 */
[----:B------:R-:W-:Y:S01]  /*4a90*/  LEA.HI.X R3, R4, UR23, R3, 0x2, P0 ;  /* 0x0000001704037c11 */ /* 0x000fe200080f1403 */
[----:B------:R-:W-:Y:S01]  /*4aa0*/  HFMA2.MMA R31, -RZ, RZ, 0, 0 ;  /* 0x00000000ff1f7435 */ /* 0x000fe200000001ff */
[----:B------:R-:W-:Y:S01]  /*4ab0*/  ISETP.GE.AND P0, PT, R0, UR28, PT ;  /* 0x0000001c00007c0c */ /* 0x000fe2000bf06270 */
[----:B------:R-:W-:Y:S01]  /*4ac0*/  CS2R R32, SRZ ;  /* 0x0000000000207805 */ /* 0x000fe2000001ff00 */
[C---:B------:R-:W-:Y:S01]  /*4ad0*/  LOP3.LUT R143, R6.reuse, 0xa0, RZ, 0xfc, !PT ;  /* 0x000000a0068f7812 */ /* 0x040fe200078efcff */
[----:B------:R-:W-:Y:S01]  /*4ae0*/  CS2R R28, SRZ ;  /* 0x00000000001c7805 */ /* 0x000fe2000001ff00 */
[C---:B------:R-:W-:Y:S01]  /*4af0*/  LOP3.LUT R139, R6.reuse, 0xc0, RZ, 0xfc, !PT ;  /* 0x000000c0068b7812 */ /* 0x040fe200078efcff */
[----:B------:R-:W-:Y:S01]  /*4b00*/  CS2R R24, SRZ ;  /* 0x0000000000187805 */ /* 0x000fe2000001ff00 */
[----:B------:R-:W-:Y:S01]  /*4b10*/  ISETP.GE.AND P1, PT, R149, UR28, PT ;  /* 0x0000001c95007c0c */ /* 0x000fe2000bf26270 */
[----:B------:R-:W-:Y:S01]  /*4b20*/  CS2R R22, SRZ ;  /* 0x0000000000167805 */ /* 0x000fe2000001ff00 */
[----:B------:R-:W-:Y:S01]  /*4b30*/  LOP3.LUT R137, R6, 0xe0, RZ, 0xfc, !PT ;  /* 0x000000e006897812 */ /* 0x000fe200078efcff */
[----:B------:R0:W2:Y:S01]  /*4b40*/  @!P5 LDG.E R20, [R2.64] ;  /* 0x0000002a0214d981 */ /* 0x0000a2000c1e1900 */
[----:B------:R-:W-:Y:S01]  /*4b50*/  ISETP.GE.AND P2, PT, R145, UR28, PT ;  /* 0x0000001c91007c0c */ /* 0x000fe2000bf46270 */
[----:B------:R-:W-:Y:S01]  /*4b60*/  CS2R R48, SRZ ;  /* 0x0000000000307805 */ /* 0x000fe2000001ff00 */
[----:B------:R-:W-:Y:S01]  /*4b70*/  ISETP.GE.AND P3, PT, R141, UR28, PT ;  /* 0x0000001c8d007c0c */ /* 0x000fe2000bf66270 */
[----:B------:R0:W3:Y:S01]  /*4b80*/  @!P0 LDG.E R41, [R2.64+0x80] ;  /* 0x0000802a02298981 */ /* 0x0000e2000c1e1900 */
[----:B------:R-:W-:-:S02]  /*4b90*/  ISETP.GE.AND P4, PT, R143, UR28, PT ;  /* 0x0000001c8f007c0c */ /* 0x000fc4000bf86270 */
[----:B------:R-:W-:Y:S02]  /*4ba0*/  MOV R26, RZ ;  /* 0x000000ff001a7202 */ /* 0x000fe40000000f00 */
[----:B------:R-:W-:Y:S01]  /*4bb0*/  SHF.L.U32 R19, R122, 0x5, RZ ;  /* 0x000000057a137819 */ /* 0x000fe200000006ff */
[----:B------:R0:W4:Y:S01]  /*4bc0*/  @!P1 LDG.E R39, [R2.64+0x100] ;  /* 0x0001002a02279981 */ /* 0x000122000c1e1900 */
[----:B------:R-:W-:Y:S01]  /*4bd0*/  ISETP.GE.AND P5, PT, R139, UR28, PT ;  /* 0x0000001c8b007c0c */ /* 0x000fe2000bfa6270 */
[----:B------:R-:W-:Y:S01]  /*4be0*/  HFMA2.MMA R52, -RZ, RZ, 0, 0 ;  /* 0x00000000ff347435 */ /* 0x000fe200000001ff */
[----:B------:R-:W-:Y:S01]  /*4bf0*/  ISETP.GE.AND P0, PT, R137, UR28, PT ;  /* 0x0000001c89007c0c */ /* 0x000fe2000bf06270 */
[----:B------:R0:W5:Y:S01]  /*4c00*/  @!P2 LDG.E R46, [R2.64+0x180] ;  /* 0x0001802a022ea981 */ /* 0x000162000c1e1900 */
[C---:B------:R-:W-:Y:S01]  /*4c10*/  LOP3.LUT R135, R6.reuse, 0x100, RZ, 0xfc, !PT ;  /* 0x0000010006877812 */ /* 0x040fe200078efcff */
[----:B------:R-:W-:Y:S01]  /*4c20*/  CS2R R50, SRZ ;  /* 0x0000000000327805 */ /* 0x000fe2000001ff00 */
[C---:B------:R-:W-:Y:S01]  /*4c30*/  LOP3.LUT R133, R6.reuse, 0x120, RZ, 0xfc, !PT ;  /* 0x0000012006857812 */ /* 0x040fe200078efcff */
[----:B------:R0:W5:Y:S01]  /*4c40*/  @!P3 LDG.E R37, [R2.64+0x200] ;  /* 0x0002002a0225b981 */ /* 0x000162000c1e1900 */
[C---:B------:R-:W-:Y:S01]  /*4c50*/  LOP3.LUT R79, R6.reuse, 0x140, RZ, 0xfc, !PT ;  /* 0x00000140064f7812 */ /* 0x040fe200078efcff */
[----:B------:R-:W-:Y:S01]  /*4c60*/  ULDC.64 UR32, c[0x0][0x180] ;  /* 0x0000600000207ab9 */ /* 0x000fe20000000a00 */
[C---:B------:R-:W-:Y:S01]  /*4c70*/  LOP3.LUT R129, R6.reuse, 0x160, RZ, 0xfc, !PT ;  /* 0x0000016006817812 */ /* 0x040fe200078efcff */
[----:B------:R0:W5:Y:S01]  /*4c80*/  @!P4 LDG.E R44, [R2.64+0x280] ;  /* 0x0002802a022cc981 */ /* 0x000162000c1e1900 */
[----:B------:R-:W-:-:S02]  /*4c90*/  LOP3.LUT R132, R6, 0x180, RZ, 0xfc, !PT ;  /* 0x0000018006847812 */ /* 0x000fc400078efcff */
[----:B------:R-:W-:Y:S01]  /*4ca0*/  ISETP.GE.AND P1, PT, R135, UR28, PT ;  /* 0x0000001c87007c0c */ /* 0x000fe2000bf26270 */
[----:B------:R0:W5:Y:S01]  /*4cb0*/  @!P5 LDG.E R35, [R2.64+0x300] ;  /* 0x0003002a0223d981 */ /* 0x000162000c1e1900 */
[----:B------:R-:W-:Y:S02]  /*4cc0*/  LOP3.LUT R130, R6, 0x1a0, RZ, 0xfc, !PT ;  /* 0x000001a006827812 */ /* 0x000fe400078efcff */
[----:B------:R-:W-:Y:S01]  /*4cd0*/  ISETP.GE.AND P2, PT, R133, UR28, PT ;  /* 0x0000001c85007c0c */ /* 0x000fe2000bf46270 */
[----:B------:R0:W5:Y:S01]  /*4ce0*/  @!P0 LDG.E R42, [R2.64+0x380] ;  /* 0x0003802a022a8981 */ /* 0x000162000c1e1900 */
[----:B------:R-:W-:Y:S02]  /*4cf0*/  ISETP.GE.AND P3, PT, R79, UR28, PT ;  /* 0x0000001c4f007c0c */ /* 0x000fe4000bf66270 */
[----:B------:R-:W-:Y:S02]  /*4d00*/  ISETP.GE.AND P4, PT, R129, UR28, PT ;  /* 0x0000001c81007c0c */ /* 0x000fe4000bf86270 */
[----:B------:R-:W-:-:S02]  /*4d10*/  ISETP.GE.AND P5, PT, R132, UR28, PT ;  /* 0x0000001c84007c0c */ /* 0x000fc4000bfa6270 */
[----:B------:R-:W-:Y:S01]  /*4d20*/  ISETP.GE.AND P0, PT, R130, UR28, PT ;  /* 0x0000001c82007c0c */ /* 0x000fe2000bf06270 */
        /* <DEDUP_REMOVED lines=14> */
[----:B------:R-:W-:Y:S01]  /*4e10*/  ISETP.GE.AND P4, PT, R127, UR28, PT ;  /* 0x0000001c7f007c0c */ /* 0x000fe2000bf86270 */
[----:B------:R0:W5:Y:S01]  /*4e20*/  @!P0 LDG.E R29, [R2.64+0x680] ;  /* 0x0006802a021d8981 */ /* 0x000162000c1e1900 */
        /* <DEDUP_REMOVED lines=22> */
[----:B------:R-:W-:Y:S01]  /*4f90*/  LOP3.LUT R19, R19, 0xffffffe0, R236, 0xe2, !PT ;  /* 0xffffffe013137812 */ /* 0x000fe200078ee2ec */
[----:B------:R0:W5:Y:S01]  /*4fa0*/  @!P2 LDG.E R21, [R2.64+0xa80] ;  /* 0x000a802a0215a981 */ /* 0x000162000c1e1900 */
[C---:B------:R-:W-:Y:S02]  /*4fb0*/  LOP3.LUT R14, R6.reuse, 0x360, RZ, 0xfc, !PT ;  /* 0x00000360060e7812 */ /* 0x040fe400078efcff */
[C---:B------:R-:W-:Y:S01]  /*4fc0*/  LOP3.LUT R13, R6.reuse, 0x380, RZ, 0xfc, !PT ;  /* 0x00000380060d7812 */ /* 0x040fe200078efcff */
[----:B------:R0:W5:Y:S01]  /*4fd0*/  @!P3 LDG.E R22, [R2.64+0xb00] ;  /* 0x000b002a0216b981 */ /* 0x000162000c1e1900 */
[----:B------:R-:W-:-:S02]  /*4fe0*/  LOP3.LUT R12, R6, 0x3a0, RZ, 0xfc, !PT ;  /* 0x000003a0060c7812 */ /* 0x000fc400078efcff */
[----:B------:R-:W-:Y:S01]  /*4ff0*/  LOP3.LUT R11, R6, 0x3c0, RZ, 0xfc, !PT ;  /* 0x000003c0060b7812 */ /* 0x000fe200078efcff */
[----:B------:R0:W5:Y:S01]  /*5000*/  @!P4 LDG.E R45, [R2.64+0xb80] ;  /* 0x000b802a022dc981 */ /* 0x000162000c1e1900 */
[----:B------:R-:W-:Y:S02]  /*5010*/  ISETP.GE.AND P1, PT, R15, UR28, PT ;  /* 0x0000001c0f007c0c */ /* 0x000fe4000bf26270 */
[----:B------:R-:W-:Y:S01]  /*5020*/  LOP3.LUT R19, R19, 0x3e0, RZ, 0xfc, !PT ;  /* 0x000003e013137812 */ /* 0x000fe200078efcff */
[----:B------:R0:W5:Y:S01]  /*5030*/  @!P5 LDG.E R43, [R2.64+0xc00] ;  /* 0x000c002a022bd981 */ /* 0x000162000c1e1900 */
[----:B------:R-:W-:Y:S02]  /*5040*/  ISETP.GE.AND P2, PT, R14, UR28, PT ;  /* 0x0000001c0e007c0c */ /* 0x000fe4000bf46270 */
[----:B------:R-:W-:Y:S01]  /*5050*/  ISETP.GE.AND P3, PT, R13, UR28, PT ;  /* 0x0000001c0d007c0c */ /* 0x000fe2000bf66270 */
[----:B------:R0:W5:Y:S01]  /*5060*/  @!P0 LDG.E R48, [R2.64+0xc80] ;  /* 0x000c802a02308981 */ /* 0x000162000c1e1900 */
[----:B------:R-:W-:-:S02]  /*5070*/  ISETP.GE.AND P4, PT, R12, UR28, PT ;  /* 0x0000001c0c007c0c */ /* 0x000fc4000bf86270 */
[----:B------:R-:W-:Y:S02]  /*5080*/  ISETP.GE.AND P5, PT, R11, UR28, PT ;  /* 0x0000001c0b007c0c */ /* 0x000fe4000bfa6270 */
[----:B------:R-:W-:Y:S01]  /*5090*/  ISETP.GE.AND P0, PT, R19, UR28, PT ;  /* 0x0000001c13007c0c */ /* 0x000fe2000bf06270 */
[----:B------:R0:W5:Y:S01]  /*50a0*/  @!P1 LDG.E R47, [R2.64+0xd00] ;  /* 0x000d002a022f9981 */ /* 0x000162000c1e1900 */
[----:B------:R-:W-:-:S03]  /*50b0*/  MOV R54, RZ ;  /* 0x000000ff00367202 */ /* 0x000fc60000000f00 */
[----:B------:R0:W5:Y:S04]  /*50c0*/  @!P2 LDG.E R50, [R2.64+0xd80] ;  /* 0x000d802a0232a981 */ /* 0x000168000c1e1900 */
[----:B------:R0:W5:Y:S04]  /*50d0*/  @!P3 LDG.E R49, [R2.64+0xe00] ;  /* 0x000e002a0231b981 */ /* 0x000168000c1e1900 */
[----:B------:R0:W5:Y:S04]  /*50e0*/  @!P4 LDG.E R52, [R2.64+0xe80] ;  /* 0x000e802a0234c981 */ /* 0x000168000c1e1900 */
[----:B------:R0:W5:Y:S04]  /*50f0*/  @!P5 LDG.E R51, [R2.64+0xf00] ;  /* 0x000f002a0233d981 */ /* 0x000168000c1e1900 */
[----:B------:R0:W5:Y:S01]  /*5100*/  @!P0 LDG.E R54, [R2.64+0xf80] ;  /* 0x000f802a02368981 */ /* 0x000162000c1e1900 */
[----:B------:R-:W-:Y:S01]  /*5110*/  UIMAD UR39, UR11, UR32, URZ ;  /* 0x000000200b2772a4 */ /* 0x000fe2000f8e023f */
[----:B------:R-:W-:Y:S01]  /*5120*/  SHF.L.U32 R10, R122, 0x5, RZ ;  /* 0x000000057a0a7819 */ /* 0x000fe200000006ff */
[----:B------:R-:W-:-:S02]  /*5130*/  UIMAD.WIDE.U32 UR34, UR10, UR32, URZ ;  /* 0x000000200a2272a5 */ /* 0x000fc4000f8e003f */
[----:B------:R-:W-:Y:S01]  /*5140*/  UIMAD UR39, UR10, UR33, UR39 ;  /* 0x000000210a2772a4 */ /* 0x000fe2000f8e0227 */
[----:B------:R-:W-:Y:S02]  /*5150*/  LOP3.LUT R10, R10, 0xfffffc00, RZ, 0xc0, !PT ;  /* 0xfffffc000a0a7812 */ /* 0x000fe400078ec0ff */
[----:B------:R-:W-:Y:S02]  /*5160*/  ULDC.64 UR32, c[0x0][0x188] ;  /* 0x0000620000207ab9 */ /* 0x000fe40000000a00 */
[----:B------:R-:W-:Y:S01]  /*5170*/  UIADD3 UR35, UR35, UR39, URZ ;  /* 0x0000002723237290 */ /* 0x000fe2000fffe03f */
[----:B------:R-:W-:Y:S01]  /*5180*/  IADD3 R67, R10, R121, RZ ;  /* 0x000000790a437210 */ /* 0x000fe20007ffe0ff */
[----:B------:R-:W-:Y:S01]  /*5190*/  UIMAD UR39, UR38, UR32, URZ ;  /* 0x00000020262772a4 */ /* 0x000fe2000f8e023f */
[----:B------:R-:W-:Y:S01]  /*51a0*/  ISETP.GE.AND P1, PT, R0, UR28, PT ;  /* 0x0000001c00007c0c */ /* 0x000fe2000bf26270 */
[----:B------:R-:W-:Y:S01]  /*51b0*/  UIMAD.WIDE.U32 UR34, UR7, UR32, UR34 ;  /* 0x00000020072272a5 */ /* 0x000fe2000f8e0022 */
[C---:B------:R-:W-:Y:S01]  /*51c0*/  IADD3 R138, R67.reuse, 0x20, RZ ;  /* 0x00000020438a7810 */ /* 0x040fe20007ffe0ff */
[----:B------:R-:W-:Y:S01]  /*51d0*/  UIMAD UR39, UR7, UR33, UR39 ;  /* 0x00000021072772a4 */ /* 0x000fe2000f8e0227 */
[----:B------:R-:W-:-:S02]  /*51e0*/  IADD3 R8, R67, 0x40, RZ ;  /* 0x0000004043087810 */ /* 0x000fc40007ffe0ff */
[C---:B------:R-:W-:Y:S01]  /*51f0*/  IADD3 R0, R67.reuse, 0x60, RZ ;  /* 0x0000006043007810 */ /* 0x040fe20007ffe0ff */
[----:B------:R-:W-:Y:S01]  /*5200*/  ULDC.64 UR32, c[0x0][0x220] ;  /* 0x0000880000207ab9 */ /* 0x000fe20000000a00 */
[CC--:B------:R-:W-:Y:S02]  /*5210*/  LEA.HI.SX32 R9, R67.reuse, R67.reuse, 0x1b ;  /* 0x0000004343097211 */ /* 0x0c0fe400078fdaff */
[C---:B------:R-:W-:Y:S01]  /*5220*/  IADD3 R74, R67.reuse, 0x80, RZ ;  /* 0x00000080434a7810 */ /* 0x040fe20007ffe0ff */
[----:B------:R-:W-:Y:S01]  /*5230*/  UIADD3 UR35, UR35, UR39, URZ ;  /* 0x0000002723237290 */ /* 0x000fe2000fffe03f */
[C---:B------:R-:W-:Y:S01]  /*5240*/  IADD3 R4, R67.reuse, 0xa0, RZ ;  /* 0x000000a043047810 */ /* 0x040fe20007ffe0ff */
[----:B------:R-:W-:Y:S01]  /*5250*/  ULEA UR32, UP0, UR34, UR32, 0x3 ;  /* 0x0000002022207291 */ /* 0x000fe2000f80183f */
[----:B------:R-:W-:Y:S02]  /*5260*/  LEA.HI.SX32 R138, R138, R67, 0x1b ;  /* 0x000000438a8a7211 */ /* 0x000fe400078fdaff */
[----:B------:R-:W-:-:S02]  /*5270*/  IADD3 R30, R67, 0xc0, RZ ;  /* 0x000000c0431e7810 */ /* 0x000fc40007ffe0ff */
[-C--:B------:R-:W-:Y:S02]  /*5280*/  LEA.HI.SX32 R8, R8, R67.reuse, 0x1b ;  /* 0x0000004308087211 */ /* 0x080fe400078fdaff */
[C---:B------:R-:W-:Y:S02]  /*5290*/  IADD3 R56, R67.reuse, 0xe0, RZ ;  /* 0x000000e043387810 */ /* 0x040fe40007ffe0ff */
[-C--:B------:R-:W-:Y:S02]  /*52a0*/  LEA.HI.SX32 R63, R0, R67.reuse, 0x1b ;  /* 0x00000043003f7211 */ /* 0x080fe400078fdaff */
[C---:B------:R-:W-:Y:S02]  /*52b0*/  IADD3 R58, R67.reuse, 0x100, RZ ;  /* 0x00000100433a7810 */ /* 0x040fe40007ffe0ff */
[----:B------:R-:W-:Y:S01]  /*52c0*/  LEA.HI.SX32 R74, R74, R67, 0x1b ;  /* 0x000000434a4a7211 */ /* 0x000fe200078fdaff */
[----:B------:R-:W-:Y:S01]  /*52d0*/  ULEA.HI.X UR33, UR34, UR33, UR35, 0x3, UP0 ;  /* 0x0000002122217291 */ /* 0x000fe200080f1c23 */
        /* <DEDUP_REMOVED lines=14> */
[----:B0-----:R-:W-:Y:S02]  /*53c0*/  MOV R2, UR32 ;  /* 0x0000002000027c02 */ /* 0x001fe40008000f00 */
[----:B------:R-:W-:Y:S01]  /*53d0*/  MOV R3, UR33 ;  /* 0x0000002100037c02 */ /* 0x000fe20008000f00 */
[----:B------:R-:W-:Y:S01]  /*53e0*/  ULDC.64 UR32, c[0x0][0x1c0] ;  /* 0x0000700000207ab9 */ /* 0x000fe20000000a00 */
[C---:B------:R-:W-:Y:S02]  /*53f0*/  IADD3 R70, R67.reuse, 0x200, RZ ;  /* 0x0000020043467810 */ /* 0x040fe40007ffe0ff */
[-C--:B------:R-:W-:Y:S02]  /*5400*/  LEA.HI.SX32 R73, R64, R67.reuse, 0x1b ;  /* 0x0000004340497211 */ /* 0x080fe400078fdaff */
[----:B------:R-:W-:Y:S01]  /*5410*/  IADD3 R142, R67, 0x220, RZ ;  /* 0x00000220438e7810 */ /* 0x000fe20007ffe0ff */
[----:B------:R-:W5:Y:S01]  /*5420*/  LDG.E.64 R2, [R2.64] ;  /* 0x0000002a02027981 */ /* 0x000f62000c1e1b00 */
        /* <DEDUP_REMOVED lines=11> */
[----:B------:R-:W-:Y:S02]  /*54e0*/  LEA.HI.SX32 R95, R76, R67, 0x1b ;  /* 0x000000434c5f7211 */ /* 0x000fe400078fdaff */
[----:B------:R-:W-:Y:S02]  /*54f0*/  MOV R5, UR7 ;  /* 0x0000000700057c02 */ /* 0x000fe40008000f00 */
[----:B------:R-:W-:-:S02]  /*5500*/  IADD3 R124, R67, 0x2e0, RZ ;  /* 0x000002e0437c7810 */ /* 0x000fc40007ffe0ff */
[-C--:B------:R-:W-:Y:S02]  /*5510*/  LEA.HI.SX32 R61, R80, R67.reuse, 0x1b ;  /* 0x00000043503d7211 */ /* 0x080fe400078fdaff */
[C---:B------:R-:W-:Y:S02]  /*5520*/  IADD3 R134, R67.reuse, 0x300, RZ ;  /* 0x0000030043867810 */ /* 0x040fe40007ffe0ff */
[-C--:B------:R-:W-:Y:S02]  /*5530*/  LEA.HI.SX32 R60, R82, R67.reuse, 0x1b ;  /* 0x00000043523c7211 */ /* 0x080fe400078fdaff */
[C---:B------:R-:W-:Y:S02]  /*5540*/  IADD3 R136, R67.reuse, 0x320, RZ ;  /* 0x0000032043887810 */ /* 0x040fe40007ffe0ff */
[----:B------:R-:W-:Y:S01]  /*5550*/  LEA.HI.SX32 R126, R126, R67, 0x1b ;  /* 0x000000437e7e7211 */ /* 0x000fe200078fdaff */
[----:B------:R-:W-:Y:S01]  /*5560*/  UIMAD UR32, UR7, UR33, UR32 ;  /* 0x00000021072072a4 */ /* 0x000fe2000f8e0220 */
[----:B------:R-:W-:-:S02]  /*5570*/  IADD3 R140, R67, 0x340, RZ ;  /* 0x00000340438c7810 */ /* 0x000fc40007ffe0ff */
[-C--:B------:R-:W-:Y:S02]  /*5580*/  LEA.HI.SX32 R125, R94, R67.reuse, 0x1b ;  /* 0x000000435e7d7211 */ /* 0x080fe400078fdaff */
[----:B------:R-:W-:Y:S01]  /*5590*/  ISETP.GE.AND P0, PT, R6, UR28, PT ;  /* 0x0000001c06007c0c */ /* 0x000fe2000bf06270 */
[----:B------:R-:W-:Y:S01]  /*55a0*/  IMAD.WIDE.U32 R6, R5, c[0x0][0x1c0], R6 ;  /* 0x0000700005067a25 */ /* 0x000fe200078e0006 */
        /* <DEDUP_REMOVED lines=10> */
[----:B------:R-:W-:Y:S02]  /*5650*/  LEA.HI.SX32 R70, R146, R67, 0x1b ;  /* 0x0000004392467211 */ /* 0x000fe400078fdaff */
[----:B------:R-:W-:Y:S01]  /*5660*/  IADD3 R5, R7, UR32, RZ ;  /* 0x0000002007057c10 */ /* 0x000fe2000fffe0ff */
[----:B--2---:R0:W-:Y:S04]  /*5670*/  STS [R9.X4], R20 ;  /* 0x0000001409007388 */ /* 0x0041e80000004800 */
        /* <DEDUP_REMOVED lines=20> */
[----:B------:R-:W-:-:S03]  /*57c0*/  LEA R4, P2, R6, UR24, 0x2 ;  /* 0x0000001806047c11 */ /* 0x000fc6000f8410ff */
[----:B------:R1:W-:Y:S01]  /*57d0*/  STS [R126.X4+0xa80], R21 ;  /* 0x000a80157e007388 */ /* 0x0003e20000004800 */
[----:B------:R-:W-:-:S03]  /*57e0*/  LEA.HI.SX32 R69, R148, R67, 0x1b ;  /* 0x0000004394457211 */ /* 0x000fc600078fdaff */
[----:B------:R2:W-:Y:S01]  /*57f0*/  STS [R125.X4+0xb00], R22 ;  /* 0x000b00167d007388 */ /* 0x0005e20000004800 */
[----:B------:R-:W-:-:S03]  /*5800*/  LEA.HI.SX32 R68, R150, R67, 0x1b ;  /* 0x0000004396447211 */ /* 0x000fc600078fdaff */
[----:B------:R-:W-:Y:S01]  /*5810*/  STS [R94.X4+0xb80], R45 ;  /* 0x000b802d5e007388 */ /* 0x000fe20000004800 */
[----:B------:R-:W-:-:S03]  /*5820*/  LEA.HI.SX32 R67, R152, R67, 0x1b ;  /* 0x0000004398437211 */ /* 0x000fc600078fdaff */
[----:B------:R-:W-:Y:S01]  /*5830*/  STS [R124.X4+0xc00], R43 ;  /* 0x000c002b7c007388 */ /* 0x000fe20000004800 */
[----:B------:R-:W-:-:S03]  /*5840*/  CS2R R182, SRZ ;  /* 0x0000000000b67805 */ /* 0x000fc6000001ff00 */
[----:B------:R-:W-:Y:S01]  /*5850*/  STS [R123.X4+0xc80], R48 ;  /* 0x000c80307b007388 */ /* 0x000fe20000004800 */
[----:B------:R-:W-:Y:S01]  /*5860*/  LEA.HI.X R5, R6, UR25, R5, 0x2, P2 ;  /* 0x0000001906057c11 */ /* 0x000fe200090f1405 */
[----:B------:R-:W-:Y:S02]  /*5870*/  HFMA2.MMA R185, -RZ, RZ, 0, 0 ;  /* 0x00000000ffb97435 */ /* 0x000fe400000001ff */
[----:B------:R-:W-:Y:S04]  /*5880*/  STS [R66.X4+0xd00], R47 ;  /* 0x000d002f42007388 */ /* 0x000fe80000004800 */
[----:B------:R-:W-:Y:S04]  /*5890*/  STS [R71.X4+0xd80], R50 ;  /* 0x000d803247007388 */ /* 0x000fe80000004800 */
[----:B------:R-:W-:Y:S04]  /*58a0*/  STS [R70.X4+0xe00], R49 ;  /* 0x000e003146007388 */ /* 0x000fe80000004800 */
[----:B------:R-:W-:Y:S04]  /*58b0*/  STS [R69.X4+0xe80], R52 ;  /* 0x000e803445007388 */ /* 0x000fe80000004800 */
[----:B------:R-:W-:Y:S04]  /*58c0*/  STS [R68.X4+0xf00], R51 ;  /* 0x000f003344007388 */ /* 0x000fe80000004800 */
[----:B------:R-:W-:Y:S01]  /*58d0*/  STS [R67.X4+0xf80], R54 ;  /* 0x000f803643007388 */ /* 0x000fe20000004800 */
[----:B------:R-:W-:-:S06]  /*58e0*/  NOP ;  /* 0x0000000000007918 */ /* 0x000fcc0000000000 */
[----:B------:R-:W3:Y:S01]  /*58f0*/  @!P0 LDG.E R182, [R4.64] ;  /* 0x0000002a04b68981 */ /* 0x000ee2000c1e1900 */
[----:B------:R-:W-:Y:S01]  /*5900*/  ISETP.GE.AND P0, PT, R149, UR28, PT ;  /* 0x0000001c95007c0c */ /* 0x000fe2000bf06270 */
[----:B------:R-:W-:Y:S02]  /*5910*/  CS2R R6, SRZ ;  /* 0x0000000000067805 */ /* 0x000fe4000001ff00 */
[----:B------:R-:W4:Y:S01]  /*5920*/  @!P1 LDG.E R185, [R4.64+0x80] ;  /* 0x0000802a04b99981 */ /* 0x000f22000c1e1900 */
[----:B------:R-:W-:-:S09]  /*5930*/  ISETP.GE.AND P1, PT, R145, UR28, PT ;  /* 0x0000001c91007c0c */ /* 0x000fd2000bf26270 */
[----:B------:R-:W5:Y:S01]  /*5940*/  @!P0 LDG.E R7, [R4.64+0x100] ;  /* 0x0001002a04078981 */ /* 0x000f62000c1e1900 */
[----:B------:R-:W-:-:S03]  /*5950*/  ISETP.GE.AND P0, PT, R141, UR28, PT ;  /* 0x0000001c8d007c0c */ /* 0x000fc6000bf06270 */
[----:B------:R-:W3:Y:S01]  /*5960*/  @!P1 LDG.E R6, [R4.64+0x180] ;  /* 0x0001802a04069981 */ /* 0x000ee2000c1e1900 */
[----:B------:R-:W-:Y:S01]  /*5970*/  ISETP.GE.AND P1, PT, R143, UR28, PT ;  /* 0x0000001c8f007c0c */ /* 0x000fe2000bf26270 */
[----:B------:R-:W-:-:S08]  /*5980*/  CS2R R180, SRZ ;  /* 0x0000000000b47805 */ /* 0x000fd0000001ff00 */
[----:B------:R-:W3:Y:S01]  /*5990*/  @!P0 LDG.E R183, [R4.64+0x200] ;  /* 0x0002002a04b78981 */ /* 0x000ee2000c1e1900 */
[----:B------:R-:W-:Y:S01]  /*59a0*/  ISETP.GE.AND P0, PT, R137, UR28, PT ;  /* 0x0000001c89007c0c */ /* 0x000fe2000bf06270 */
[----:B------:R-:W-:Y:S02]  /*59b0*/  CS2R R178, SRZ ;  /* 0x0000000000b27805 */ /* 0x000fe4000001ff00 */
[----:B------:R-:W3:Y:S01]  /*59c0*/  @!P1 LDG.E R180, [R4.64+0x280] ;  /* 0x0002802a04b49981 */ /* 0x000ee2000c1e1900 */
[----:B------:R-:W-:Y:S02]  /*59d0*/  ISETP.GE.AND P1, PT, R135, UR28, PT ;  /* 0x0000001c87007c0c */ /* 0x000fe4000bf26270 */
[----:B------:R-:W-:-:S07]  /*59e0*/  ISETP.GE.AND P2, PT, R139, UR28, PT ;  /* 0x0000001c8b007c0c */ /* 0x000fce000bf46270 */
[----:B------:R-:W4:Y:S01]  /*59f0*/  @!P0 LDG.E R178, [R4.64+0x380] ;  /* 0x0003802a04b28981 */ /* 0x000f22000c1e1900 */
[----:B------:R-:W-:-:S03]  /*5a00*/  ISETP.GE.AND P0, PT, R133, UR28, PT ;  /* 0x0000001c85007c0c */ /* 0x000fc6000bf06270 */
[----:B------:R-:W5:Y:S01]  /*5a10*/  @!P1 LDG.E R179, [R4.64+0x400] ;  /* 0x0004002a04b39981 */ /* 0x000f62000c1e1900 */
[----:B------:R-:W-:Y:S02]  /*5a20*/  ISETP.GE.AND P1, PT, R79, UR28, PT ;  /* 0x0000001c4f007c0c */ /* 0x000fe4000bf26270 */
[----:B------:R-:W-:Y:S01]  /*5a30*/  MOV R174, RZ ;  /* 0x000000ff00ae7202 */ /* 0x000fe20000000f00 */
[----:B------:R-:W-:Y:S01]  /*5a40*/  HFMA2.MMA R176, -RZ, RZ, 0, 0 ;  /* 0x00000000ffb07435 */ /* 0x000fe200000001ff */
[----:B------:R-:W5:Y:S05]  /*5a50*/  @!P2 LDG.E R181, [R4.64+0x300] ;  /* 0x0003002a04b5a981 */ /* 0x000f6a000c1e1900 */
[----:B------:R-:W5:Y:S04]  /*5a60*/  @!P0 LDG.E R174, [R4.64+0x480] ;  /* 0x0004802a04ae8981 */ /* 0x000f68000c1e1900 */
[----:B------:R-:W5:Y:S01]  /*5a70*/  @!P1 LDG.E R176, [R4.64+0x500] ;  /* 0x0005002a04b09981 */ /* 0x000f62000c1e1900 */
[----:B------:R-:W-:-:S02]  /*5a80*/  ISETP.GE.AND P5, PT, R129, UR28, PT ;  /* 0x0000001c81007c0c */ /* 0x000fc4000bfa6270 */
[----:B------:R-:W-:Y:S01]  /*5a90*/  ISETP.GE.AND P1, PT, R77, UR28, PT ;  /* 0x0000001c4d007c0c */ /* 0x000fe2000bf26270 */
[----:B------:R-:W-:Y:S01]  /*5aa0*/  HFMA2.MMA R77, -RZ, RZ, 0, 0 ;  /* 0x00000000ff4d7435 */ /* 0x000fe200000001ff */
[----:B------:R-:W-:Y:S02]  /*5ab0*/  ISETP.GE.AND P4, PT, R132, UR28, PT ;  /* 0x0000001c84007c0c */ /* 0x000fe4000bf86270 */
[----:B------:R-:W-:Y:S02]  /*5ac0*/  ISETP.GE.AND P3, PT, R130, UR28, PT ;  /* 0x0000001c82007c0c */ /* 0x000fe4000bf66270 */
[----:B------:R-:W-:Y:S01]  /*5ad0*/  MOV R168, RZ ;  /* 0x000000ff00a87202 */ /* 0x000fe20000000f00 */
[----:B------:R-:W-:-:S04]  /*5ae0*/  HFMA2.MMA R171, -RZ, RZ, 0, 0 ;  /* 0x00000000ffab7435 */ /* 0x000fc800000001ff */
[----:B------:R0:W5:Y:S04]  /*5af0*/  @!P5 LDG.E R77, [R4.64+0x580] ;  /* 0x0005802a044dd981 */ /* 0x000168000c1e1900 */
[----:B------:R0:W5:Y:S04]  /*5b00*/  @!P4 LDG.E R168, [R4.64+0x600] ;  /* 0x0006002a04a8c981 */ /* 0x000168000c1e1900 */
[----:B------:R0:W5:Y:S01]  /*5b10*/  @!P3 LDG.E R171, [R4.64+0x680] ;  /* 0x0006802a04abb981 */ /* 0x000162000c1e1900 */
[----:B------:R-:W-:Y:S02]  /*5b20*/  ISETP.GE.AND P2, PT, R131, UR28, PT ;  /* 0x0000001c83007c0c */ /* 0x000fe4000bf46270 */
[----:B------:R-:W-:-:S11]  /*5b30*/  MOV R172, RZ ;  /* 0x000000ff00ac7202 */ /* 0x000fd60000000f00 */
[----:B------:R0:W5:Y:S01]  /*5b40*/  @!P2 LDG.E R172, [R4.64+0x700] ;  /* 0x0007002a04aca981 */ /* 0x000162000c1e1900 */
[----:B------:R-:W-:-:S10]  /*5b50*/  HFMA2.MMA R154, -RZ, RZ, 0, 0 ;  /* 0x00000000ff9a7435 */ /* 0x000fd400000001ff */
[----:B------:R0:W5:Y:S01]  /*5b60*/  @!P1 LDG.E R154, [R4.64+0x780] ;  /* 0x0007802a049a9981 */ /* 0x000162000c1e1900 */
[----:B------:R-:W-:Y:S02]  /*5b70*/  ISETP.GE.AND P4, PT, R128, UR28, PT ;  /* 0x0000001c80007c0c */ /* 0x000fe4000bf86270 */
[----:B------:R-:W-:-:S11]  /*5b80*/  MOV R150, RZ ;  /* 0x000000ff00967202 */ /* 0x000fd60000000f00 */
[----:B------:R0:W5:Y:S01]  /*5b90*/  @!P4 LDG.E R150, [R4.64+0x800] ;  /* 0x0008002a0496c981 */ /* 0x000162000c1e1900 */
[----:B------:R-:W-:Y:S01]  /*5ba0*/  ISETP.GE.AND P5, PT, R127, UR28, PT ;  /* 0x0000001c7f007c0c */ /* 0x000fe2000bfa6270 */
[----:B------:R-:W-:-:S12]  /*5bb0*/  HFMA2.MMA R145, -RZ, RZ, 0, 0 ;  /* 0x00000000ff917435 */ /* 0x000fd800000001ff */
[----:B------:R0:W5:Y:S01]  /*5bc0*/  @!P5 LDG.E R145, [R4.64+0x880] ;  /* 0x0008802a0491d981 */ /* 0x000162000c1e1900 */
[----:B------:R-:W-:Y:S01]  /*5bd0*/  ISETP.GE.AND P2, PT, R81, UR28, PT ;  /* 0x0000001c51007c0c */ /* 0x000fe2000bf46270 */
[----:B------:R-:W0:Y:S01]  /*5be0*/  R2UR UR34, R3 ;  /* 0x00000000032273c2 */ /* 0x000e2200000e0000 */
[----:B------:R-:W-:Y:S02]  /*5bf0*/  MOV R140, RZ ;  /* 0x000000ff008c7202 */ /* 0x000fe40000000f00 */
[----:B------:R-:W-:-:S09]  /*5c00*/  ISETP.GE.AND P4, PT, R57, UR28, PT ;  /* 0x0000001c39007c0c */ /* 0x000fd2000bf86270 */
[----:B------:R0:W5:Y:S01]  /*5c10*/  @!P2 LDG.E R140, [R4.64+0x900] ;  /* 0x0009002a048ca981 */ /* 0x000162000c1e1900 */
[----:B------:R-:W-:Y:S01]  /*5c20*/  ISETP.GE.AND P3, PT, R59, UR28, PT ;  /* 0x0000001c3b007c0c */ /* 0x000fe2000bf66270 */
[----:B------:R-:W-:Y:S01]  /*5c30*/  FADD.FTZ R76, R194, UR5 ;  /* 0x00000005c24c7e21 */ /* 0x000fe20008010000 */
[----:B------:R-:W-:Y:S01]  /*5c40*/  ISETP.GE.AND P2, PT, R53, UR28, PT ;  /* 0x0000001c35007c0c */ /* 0x000fe2000bf46270 */
[----:B------:R-:W-:Y:S01]  /*5c50*/  FADD.FTZ R167, R166, UR5 ;  /* 0x00000005a6a77e21 */ /* 0x000fe20008010000 */
[----:B------:R-:W-:Y:S01]  /*5c60*/  HFMA2.MMA R62, -RZ, RZ, 0, 0 ;  /* 0x00000000ff3e7435 */ /* 0x000fe200000001ff */
[----:B------:R-:W-:Y:S01]  /*5c70*/  MOV R127, RZ ;  /* 0x000000ff007f7202 */ /* 0x000fe20000000f00 */
[----:B------:R-:W-:Y:S01]  /*5c80*/  FADD.FTZ R79, R193, UR5 ;  /* 0x00000005c14f7e21 */ /* 0x000fe20008010000 */
[----:B------:R-:W-:Y:S01]  /*5c90*/  CS2R R128, SRZ ;  /* 0x0000000000807805 */ /* 0x000fe2000001ff00 */
[----:B------:R-:W-:Y:S02]  /*5ca0*/  FADD.FTZ R170, R164, UR5 ;  /* 0x00000005a4aa7e21 */ /* 0x000fe40008010000 */
[----:B0-----:R-:W-:Y:S01]  /*5cb0*/  FMUL.FTZ R20, R76, UR34 ;  /* 0x000000224c147c20 */ /* 0x001fe20008410000 */
[----:B------:R-:W-:Y:S01]  /*5cc0*/  ISETP.GE.AND P1, PT, R55, UR28, PT ;  /* 0x0000001c37007c0c */ /* 0x000fe2000bf26270 */
[----:B------:R-:W-:Y:S01]  /*5cd0*/  FMUL.FTZ R3, R167, UR34 ;  /* 0x00000022a7037c20 */ /* 0x000fe20008410000 */
[----:B------:R0:W5:Y:S01]  /*5ce0*/  @!P4 LDG.E R127, [R4.64+0xa00] ;  /* 0x000a002a047fc981 */ /* 0x000162000c1e1900 */
[----:B-1----:R-:W-:-:S02]  /*5cf0*/  FMUL.RZ R21, R20, 0.15915493667125701904 ;  /* 0x3e22f98314157820 */ /* 0x002fc4000040c000 */
[----:B--2---:R-:W-:Y:S01]  /*5d00*/  FMUL.RZ R22, R3, 0.15915493667125701904 ;  /* 0x3e22f98303167820 */ /* 0x004fe2000040c000 */
[----:B------:R-:W1:Y:S01]  /*5d10*/  R2UR UR33, R2 ;  /* 0x00000000022173c2 */ /* 0x000e6200000e0000 */
[----:B------:R-:W-:Y:S02]  /*5d20*/  FMUL.FTZ R20, R79, UR34 ;  /* 0x000000224f147c20 */ /* 0x000fe40008410000 */
[----:B------:R-:W-:Y:S01]  /*5d30*/  FADD.FTZ R153, R163, UR5 ;  /* 0x00000005a3997e21 */ /* 0x000fe20008010000 */
[----:B------:R-:W-:Y:S01]  /*5d40*/  ISETP.GE.AND P0, PT, R19, UR28, PT ;  /* 0x0000001c13007c0c */ /* 0x000fe2000bf06270 */
[----:B------:R-:W-:Y:S01]  /*5d50*/  FMUL.FTZ R3, R170, UR34 ;  /* 0x00000022aa037c20 */ /* 0x000fe20008410000 */
[----:B------:R-:W-:Y:S01]  /*5d60*/  ISETP.GE.AND P4, PT, R17, UR28, PT ;  /* 0x0000001c11007c0c */ /* 0x000fe2000bf86270 */
[----:B------:R0:W2:Y:S01]  /*5d70*/  @!P3 LDG.E R62, [R4.64+0x980] ;  /* 0x0009802a043eb981 */ /* 0x0000a2000c1e1900 */
[----:B------:R-:W-:Y:S01]  /*5d80*/  ISETP.GE.AND P5, PT, R18, UR28, PT ;  /* 0x0000001c12007c0c */ /* 0x000fe2000bfa6270 */
[----:B------:R-:W-:-:S02]  /*5d90*/  FMUL.RZ R20, R20, 0.15915493667125701904 ;  /* 0x3e22f98314147820 */ /* 0x000fc4000040c000 */
[----:B------:R0:W2:Y:S01]  /*5da0*/  @!P2 LDG.E R128, [R4.64+0xb00] ;  /* 0x000b002a0480a981 */ /* 0x0000a2000c1e1900 */
[----:B------:R-:W-:Y:S01]  /*5db0*/  FMUL.RZ R19, R3, 0.15915493667125701904 ;  /* 0x3e22f98303137820 */ /* 0x000fe2000040c000 */
[----:B------:R-:W-:Y:S01]  /*5dc0*/  ISETP.GE.AND P2, PT, R15, UR28, PT ;  /* 0x0000001c0f007c0c */ /* 0x000fe2000bf46270 */
[----:B------:R-:W-:Y:S02]  /*5dd0*/  FMUL.FTZ R3, R153, UR34 ;  /* 0x0000002299037c20 */ /* 0x000fe40008410000 */
[----:B------:R-:W-:Y:S01]  /*5de0*/  FADD.FTZ R152, R162, UR5 ;  /* 0x00000005a2987e21 */ /* 0x000fe20008010000 */
[----:B------:R-:W-:Y:S01]  /*5df0*/  MUFU.SIN R173, R20 ;  /* 0x0000001400ad7308 */ /* 0x000fe20000000400 */
[----:B------:R-:W-:Y:S01]  /*5e00*/  CS2R R130, SRZ ;  /* 0x0000000000827805 */ /* 0x000fe2000001ff00 */
[----:B------:R-:W-:Y:S01]  /*5e10*/  CS2R R132, SRZ ;  /* 0x0000000000847805 */ /* 0x000fe2000001ff00 */
[----:B------:R-:W-:Y:S01]  /*5e20*/  CS2R R134, SRZ ;  /* 0x0000000000867805 */ /* 0x000fe2000001ff00 */
[----:B------:R-:W-:Y:S01]  /*5e30*/  LEA R10, R121, R10, 0x5 ;  /* 0x0000000a790a7211 */ /* 0x000fe200078e28ff */
[----:B------:R0:W2:Y:S03]  /*5e40*/  @!P1 LDG.E R129, [R4.64+0xa80] ;  /* 0x000a802a04819981 */ /* 0x0000a6000c1e1900 */
[----:B------:R0:W-:Y:S01]  /*5e50*/  MUFU.COS R28, R20 ;  /* 0x00000014001c7308 */ /* 0x0001e20000000000 */
[----:B------:R-:W-:Y:S01]  /*5e60*/  ISETP.GE.AND P3, PT, R16, UR28, PT ;  /* 0x0000001c10007c0c */ /* 0x000fe2000bf66270 */
[----:B------:R1:W2:Y:S01]  /*5e70*/  @!P4 LDG.E R131, [R4.64+0xc00] ;  /* 0x000c002a0483c981 */ /* 0x0002a2000c1e1900 */
[----:B------:R-:W-:-:S03]  /*5e80*/  ISETP.GE.AND P1, PT, R14, UR28, PT ;  /* 0x0000001c0e007c0c */ /* 0x000fc6000bf26270 */
[----:B------:R1:W2:Y:S01]  /*5e90*/  @!P5 LDG.E R133, [R4.64+0xb80] ;  /* 0x000b802a0485d981 */ /* 0x0002a2000c1e1900 */
[----:B0-----:R-:W-:Y:S01]  /*5ea0*/  FMUL.RZ R20, R3, 0.15915493667125701904 ;  /* 0x3e22f98303147820 */ /* 0x001fe2000040c000 */
[----:B------:R-:W-:Y:S01]  /*5eb0*/  MUFU.SIN R29, R21 ;  /* 0x00000015001d7308 */ /* 0x000fe20000000400 */
[----:B------:R-:W-:Y:S01]  /*5ec0*/  FMUL.FTZ R3, R152, UR34 ;  /* 0x0000002298037c20 */ /* 0x000fe20008410000 */
[----:B------:R-:W-:Y:S01]  /*5ed0*/  LEA.HI.SX32 R64, R10, R10, 0x1b ;  /* 0x0000000a0a407211 */ /* 0x000fe200078fdaff */
[----:B------:R0:W2:Y:S02]  /*5ee0*/  @!P2 LDG.E R135, [R4.64+0xd00] ;  /* 0x000d002a0487a981 */ /* 0x0000a4000c1e1900 */
[----:B------:R-:W-:Y:S01]  /*5ef0*/  FMUL.RZ R31, R3, 0.15915493667125701904 ;  /* 0x3e22f983031f7820 */ /* 0x000fe2000040c000 */
[----:B------:R-:W-:Y:S01]  /*5f00*/  ISETP.GE.AND P4, PT, R13, UR28, PT ;  /* 0x0000001c0d007c0c */ /* 0x000fe2000bf86270 */
[----:B------:R-:W0:Y:S01]  /*5f10*/  LDS R82, [R64.X4] ;  /* 0x0000000040527984 */ /* 0x000e220000004800 */
[----:B------:R-:W-:Y:S01]  /*5f20*/  MUFU.COS R175, R21 ;  /* 0x0000001500af7308 */ /* 0x000fe20000000000 */
[----:B------:R-:W-:-:S02]  /*5f30*/  ISETP.GE.AND P5, PT, R12, UR28, PT ;  /* 0x0000001c0c007c0c */ /* 0x000fc4000bfa6270 */
[----:B------:R-:W-:Y:S01]  /*5f40*/  ISETP.GE.AND P2, PT, R11, UR28, PT ;  /* 0x0000001c0b007c0c */ /* 0x000fe2000bf46270 */
[----:B------:R-:W0:Y:S04]  /*5f50*/  LDS R81, [R64.X4+0x4] ;  /* 0x0000040040517984 */ /* 0x000e280000004800 */
[----:B------:R-:W-:Y:S01]  /*5f60*/  MUFU.SIN R25, R22 ;  /* 0x0000001600197308 */ /* 0x000fe20000000400 */
[----:B------:R-:W0:Y:S01]  /*5f70*/  LDS R80, [R64.X4+0x8] ;  /* 0x0000080040507984 */ /* 0x000e220000004800 */
[----:B------:R-:W-:-:S03]  /*5f80*/  CS2R R136, SRZ ;  /* 0x0000000000887805 */ /* 0x000fc6000001ff00 */
[----:B------:R-:W0:Y:S03]  /*5f90*/  LDS R59, [R64.X4+0xc] ;  /* 0x00000c00403b7984 */ /* 0x000e260000004800 */
[----:B------:R-:W-:Y:S01]  /*5fa0*/  MUFU.COS R26, R22 ;  /* 0x00000016001a7308 */ /* 0x000fe20000000000 */
[----:B------:R-:W-:Y:S04]  /*5fb0*/  LDS R58, [R64.X4+0x10] ;  /* 0x00001000403a7984 */ /* 0x000fe80000004800 */
[----:B------:R-:W0:Y:S03]  /*5fc0*/  LDS R57, [R64.X4+0x14] ;  /* 0x0000140040397984 */ /* 0x000e260000004800 */
[----:B------:R-:W-:Y:S01]  /*5fd0*/  MUFU.SIN R23, R19 ;  /* 0x0000001300177308 */ /* 0x000fe20000000400 */
[----:B------:R-:W-:Y:S04]  /*5fe0*/  LDS R56, [R64.X4+0x18] ;  /* 0x0000180040387984 */ /* 0x000fe80000004800 */
        /* <DEDUP_REMOVED lines=8> */
[----:B------:R-:W0:Y:S04]  /*6070*/  LDS R50, [R64.X4+0x30] ;  /* 0x0000300040327984 */ /* 0x000e280000004800 */
[----:B------:R-:W0:Y:S03]  /*6080*/  LDS R49, [R64.X4+0x34] ;  /* 0x0000340040317984 */ /* 0x000e260000004800 */
[----:B------:R-:W-:Y:S01]  /*6090*/  MUFU.SIN R19, R31 ;  /* 0x0000001f00137308 */ /* 0x000fe20000000400 */
[----:B------:R-:W-:Y:S04]  /*60a0*/  LDS R48, [R64.X4+0x38] ;  /* 0x0000380040307984 */ /* 0x000fe80000004800 */
[----:B------:R-:W0:Y:S03]  /*60b0*/  LDS R47, [R64.X4+0x3c] ;  /* 0x00003c00402f7984 */ /* 0x000e260000004800 */
[----:B------:R0:W-:Y:S01]  /*60c0*/  MUFU.COS R20, R31 ;  /* 0x0000001f00147308 */ /* 0x0001e20000000000 */
[----:B------:R-:W-:Y:S04]  /*60d0*/  LDS R46, [R64.X4+0x40] ;  /* 0x00004000402e7984 */ /* 0x000fe80000004800 */
[----:B------:R-:W0:Y:S04]  /*60e0*/  LDS R45, [R64.X4+0x44] ;  /* 0x00004400402d7984 */ /* 0x000e280000004800 */
[----:B------:R-:W0:Y:S04]  /*60f0*/  LDS R44, [R64.X4+0x48] ;  /* 0x00004800402c7984 */ /* 0x000e280000004800 */
[----:B------:R-:W0:Y:S04]  /*6100*/  LDS R43, [R64.X4+0x4c] ;  /* 0x00004c00402b7984 */ /* 0x000e280000004800 */
[----:B------:R-:W0:Y:S04]  /*6110*/  LDS R42, [R64.X4+0x50] ;  /* 0x00005000402a7984 */ /* 0x000e280000004800 */
        /* <DEDUP_REMOVED lines=8> */
[----:B------:R-:W2:Y:S04]  /*61a0*/  LDS R33, [R64.X4+0x74] ;  /* 0x0000740040217984 */ /* 0x000ea80000004800 */
[----:B------:R-:W2:Y:S04]  /*61b0*/  LDS R32, [R64.X4+0x78] ;  /* 0x0000780040207984 */ /* 0x000ea80000004800 */
[----:B0-----:R-:W0:Y:S04]  /*61c0*/  LDS R31, [R64.X4+0x7c] ;  /* 0x00007c00401f7984 */ /* 0x001e280000004800 */
[----:B---3--:R-:W-:Y:S01]  /*61d0*/  STS [R9.X4+0x4200], R182 ;  /* 0x004200b609007388 */ /* 0x008fe20000004800 */
[----:B------:R-:W-:-:S03]  /*61e0*/  MOV R139, RZ ;  /* 0x000000ff008b7202 */ /* 0x000fc60000000f00 */
[----:B----4-:R-:W-:Y:S04]  /*61f0*/  STS [R138.X4+0x4280], R185 ;  /* 0x004280b98a007388 */ /* 0x010fe80000004800 */
[----:B-----5:R-:W-:Y:S04]  /*6200*/  STS [R8.X4+0x4300], R7 ;  /* 0x0043000708007388 */ /* 0x020fe80000004800 */
[----:B------:R-:W-:Y:S04]  /*6210*/  STS [R63.X4+0x4380], R6 ;  /* 0x004380063f007388 */ /* 0x000fe80000004800 */
[----:B------:R1:W-:Y:S04]  /*6220*/  STS [R74.X4+0x4400], R183 ;  /* 0x004400b74a007388 */ /* 0x0003e80000004800 */
[----:B------:R3:W4:Y:S04]  /*6230*/  @!P3 LDG.E R130, [R4.64+0xc80] ;  /* 0x000c802a0482b981 */ /* 0x000728000c1e1900 */
[----:B------:R3:W5:Y:S01]  /*6240*/  @!P1 LDG.E R132, [R4.64+0xd80] ;  /* 0x000d802a04849981 */ /* 0x000762000c1e1900 */
[----:B-1----:R-:W-:-:S03]  /*6250*/  MOV R74, UR33 ;  /* 0x00000021004a7c02 */ /* 0x002fc60008000f00 */
[----:B------:R3:W2:Y:S02]  /*6260*/  @!P4 LDG.E R137, [R4.64+0xe00] ;  /* 0x000e002a0489c981 */ /* 0x0006a4000c1e1900 */
[----:B------:R-:W-:Y:S02]  /*6270*/  FMUL.FTZ R74, R74, 1.4426950216293334961 ;  /* 0x3fb8aa3b4a4a7820 */ /* 0x000fe40000410000 */
[----:B------:R3:W2:Y:S04]  /*6280*/  @!P5 LDG.E R134, [R4.64+0xe80] ;  /* 0x000e802a0486d981 */ /* 0x0006a8000c1e1900 */
[----:B------:R3:W2:Y:S04]  /*6290*/  @!P2 LDG.E R139, [R4.64+0xf00] ;  /* 0x000f002a048ba981 */ /* 0x0006a8000c1e1900 */
[----:B------:R3:W2:Y:S04]  /*62a0*/  @!P0 LDG.E R136, [R4.64+0xf80] ;  /* 0x000f802a04888981 */ /* 0x0006a8000c1e1900 */
[----:B------:R1:W-:Y:S02]  /*62b0*/  STS [R65.X4+0x4480], R180 ;  /* 0x004480b441007388 */ /* 0x0003e40000004800 */
[----:B-1----:R-:W-:-:S02]  /*62c0*/  FMUL.FTZ R180, R79, R74 ;  /* 0x0000004a4fb47220 */ /* 0x002fc40000410000 */
[----:B------:R-:W-:Y:S04]  /*62d0*/  STS [R0.X4+0x4500], R181 ;  /* 0x004500b500007388 */ /* 0x000fe80000004800 */
[----:B------:R-:W1:Y:S01]  /*62e0*/  MUFU.EX2 R180, R180 ;  /* 0x000000b400b47308 */ /* 0x000e620000000800 */
[----:B------:R0:W-:Y:S01]  /*62f0*/  STS [R177.X4+0x4580], R178 ;  /* 0x004580b2b1007388 */ /* 0x0001e20000004800 */
[----:B------:R-:W-:-:S03]  /*6300*/  FADD.FTZ R149, R161, UR5 ;  /* 0x00000005a1957e21 */ /* 0x000fc60008010000 */
[----:B------:R-:W-:Y:S04]  /*6310*/  STS [R30.X4+0x4600], R179 ;  /* 0x004600b31e007388 */ /* 0x000fe80000004800 */
[----:B------:R1:W-:Y:S01]  /*6320*/  STS [R27.X4+0x4680], R174 ;  /* 0x004680ae1b007388 */ /* 0x0003e20000004800 */
[----:B------:R-:W-:Y:S02]  /*6330*/  FMUL.FTZ R3, R149, UR34 ;  /* 0x0000002295037c20 */ /* 0x000fe40008410000 */
[-C--:B0-----:R-:W-:Y:S01]  /*6340*/  FMUL.FTZ R177, R76, R74.reuse ;  /* 0x0000004a4cb17220 */ /* 0x081fe20000410000 */
[----:B------:R0:W-:Y:S01]  /*6350*/  STS [R75.X4+0x4700], R176 ;  /* 0x004700b04b007388 */ /* 0x0001e20000004800 */
[----:B-1----:R-:W-:Y:S02]  /*6360*/  FMUL.FTZ R174, R153, R74 ;  /* 0x0000004a99ae7220 */ /* 0x002fe40000410000 */
[----:B------:R-:W-:-:S02]  /*6370*/  FADD.FTZ R148, R160, UR5 ;  /* 0x00000005a0947e21 */ /* 0x000fc40008010000 */
[-C--:B0-----:R-:W-:Y:S02]  /*6380*/  FMUL.FTZ R75, R152, R74.reuse ;  /* 0x0000004a984b7220 */ /* 0x081fe40000410000 */
[----:B------:R-:W0:Y:S01]  /*6390*/  MUFU.EX2 R174, R174 ;  /* 0x000000ae00ae7308 */ /* 0x000e220000000800 */
[----:B------:R-:W-:Y:S02]  /*63a0*/  FMUL.RZ R16, R3, 0.15915493667125701904 ;  /* 0x3e22f98303107820 */ /* 0x000fe4000040c000 */
[----:B------:R-:W-:Y:S02]  /*63b0*/  FMUL.FTZ R27, R180, R173 ;  /* 0x000000adb41b7220 */ /* 0x000fe40000410000 */
[----:B------:R-:W-:Y:S02]  /*63c0*/  FMUL.FTZ R3, R148, UR34 ;  /* 0x0000002294037c20 */ /* 0x000fe40008410000 */
[----:B------:R-:W-:Y:S01]  /*63d0*/  FMUL.FTZ R173, R149, R74 ;  /* 0x0000004a95ad7220 */ /* 0x000fe20000410000 */
[----:B------:R-:W1:Y:S01]  /*63e0*/  MUFU.EX2 R178, R177 ;  /* 0x000000b100b27308 */ /* 0x000e620000000800 */
[----:B------:R-:W-:-:S02]  /*63f0*/  FADD.FTZ R146, R159, UR5 ;  /* 0x000000059f927e21 */ /* 0x000fc40008010000 */
[----:B------:R-:W-:Y:S02]  /*6400*/  FMUL.RZ R11, R3, 0.15915493667125701904 ;  /* 0x3e22f983030b7820 */ /* 0x000fe4000040c000 */
[----:B------:R-:W-:-:S03]  /*6410*/  FMUL.FTZ R3, R146, UR34 ;  /* 0x0000002292037c20 */ /* 0x000fc60008410000 */
[----:B------:R-:W0:Y:S01]  /*6420*/  MUFU.EX2 R75, R75 ;  /* 0x0000004b004b7308 */ /* 0x000e220000000800 */
[----:B------:R-:W-:Y:S02]  /*6430*/  FADD.FTZ R144, R158, UR5 ;  /* 0x000000059e907e21 */ /* 0x000fe40008010000 */
[----:B------:R-:W-:-:S05]  /*6440*/  FMUL.RZ R14, R3, 0.15915493667125701904 ;  /* 0x3e22f983030e7820 */ /* 0x000fca000040c000 */
[----:B------:R-:W-:Y:S01]  /*6450*/  MUFU.SIN R17, R16 ;  /* 0x0000001000117308 */ /* 0x000fe20000000400 */
[----:B------:R-:W-:Y:S02]  /*6460*/  FMUL.FTZ R3, R144, UR34 ;  /* 0x0000002290037c20 */ /* 0x000fe40008410000 */
[----:B------:R-:W-:-:S05]  /*6470*/  FADD.FTZ R143, R157, UR5 ;  /* 0x000000059d8f7e21 */ /* 0x000fca0008010000 */
[----:B------:R-:W-:Y:S01]  /*6480*/  MUFU.COS R18, R16 ;  /* 0x0000001000127308 */ /* 0x000fe20000000000 */
[----:B0-----:R-:W-:-:S07]  /*6490*/  FMUL.FTZ R22, R174, R22 ;  /* 0x00000016ae167220 */ /* 0x001fce0000410000 */
[----:B------:R-:W0:Y:S01]  /*64a0*/  MUFU.EX2 R173, R173 ;  /* 0x000000ad00ad7308 */ /* 0x000e220000000800 */
[----:B------:R-:W-:Y:S02]  /*64b0*/  FMUL.FTZ R21, R174, R21 ;  /* 0x00000015ae157220 */ /* 0x000fe40000410000 */
[----:B------:R-:W-:Y:S02]  /*64c0*/  FMUL.FTZ R174, R146, R74 ;  /* 0x0000004a92ae7220 */ /* 0x000fe40000410000 */
[----:B---3--:R-:W-:Y:S02]  /*64d0*/  FMUL.RZ R4, R3, 0.15915493667125701904 ;  /* 0x3e22f98303047820 */ /* 0x008fe4000040c000 */
[----:B------:R-:W-:Y:S02]  /*64e0*/  FMUL.FTZ R3, R143, UR34 ;  /* 0x000000228f037c20 */ /* 0x000fe40008410000 */
[----:B-1----:R-:W-:Y:S02]  /*64f0*/  FMUL.FTZ R30, R178, R175 ;  /* 0x000000afb21e7220 */ /* 0x002fe40000410000 */
[----:B------:R-:W-:-:S02]  /*6500*/  FADD.FTZ R141, R156, UR5 ;  /* 0x000000059c8d7e21 */ /* 0x000fc40008010000 */
[----:B------:R-:W-:Y:S01]  /*6510*/  FMUL.FTZ R175, R148, R74 ;  /* 0x0000004a94af7220 */ /* 0x000fe20000410000 */
[----:B------:R-:W-:Y:S01]  /*6520*/  MUFU.SIN R13, R14 ;  /* 0x0000000e000d7308 */ /* 0x000fe20000000400 */
[C---:B------:R-:W-:Y:S02]  /*6530*/  FMUL.FTZ R20, R75.reuse, R20 ;  /* 0x000000144b147220 */ /* 0x040fe40000410000 */
[----:B------:R-:W-:Y:S02]  /*6540*/  FMUL.FTZ R19, R75, R19 ;  /* 0x000000134b137220 */ /* 0x000fe40000410000 */
[----:B------:R-:W-:Y:S02]  /*6550*/  FMUL.RZ R5, R3, 0.15915493667125701904 ;  /* 0x3e22f98303057820 */ /* 0x000fe4000040c000 */
[----:B------:R-:W-:Y:S01]  /*6560*/  FMUL.FTZ R75, R144, R74 ;  /* 0x0000004a904b7220 */ /* 0x000fe20000410000 */
[----:B------:R-:W-:Y:S01]  /*6570*/  MUFU.COS R14, R14 ;  /* 0x0000000e000e7308 */ /* 0x000fe20000000000 */
[----:B------:R-:W-:-:S02]  /*6580*/  FMUL.FTZ R3, R141, UR34 ;  /* 0x000000228d037c20 */ /* 0x000fc40008410000 */
[----:B------:R-:W-:Y:S02]  /*6590*/  FADD.FTZ R138, R155, UR5 ;  /* 0x000000059b8a7e21 */ /* 0x000fe40008010000 */
[----:B0-----:R-:W-:-:S03]  /*65a0*/  FMUL.FTZ R18, R173, R18 ;  /* 0x00000012ad127220 */ /* 0x001fc60000410000 */
[----:B------:R-:W0:Y:S01]  /*65b0*/  MUFU.EX2 R174, R174 ;  /* 0x000000ae00ae7308 */ /* 0x000e220000000800 */
[----:B------:R-:W-:Y:S02]  /*65c0*/  FMUL.FTZ R17, R173, R17 ;  /* 0x00000011ad117220 */ /* 0x000fe40000410000 */
[----:B------:R-:W-:Y:S02]  /*65d0*/  FMUL.FTZ R173, R143, R74 ;  /* 0x0000004a8fad7220 */ /* 0x000fe40000410000 */
[----:B------:R-:W-:-:S03]  /*65e0*/  FMUL.RZ R182, R3, 0.15915493667125701904 ;  /* 0x3e22f98303b67820 */ /* 0x000fc6000040c000 */
[----:B------:R-:W-:Y:S01]  /*65f0*/  MUFU.SIN R15, R11 ;  /* 0x0000000b000f7308 */ /* 0x000fe20000000400 */
[----:B------:R-:W-:Y:S02]  /*6600*/  FMUL.FTZ R3, R138, UR34 ;  /* 0x000000228a037c20 */ /* 0x000fe40008410000 */
[----:B------:R-:W-:-:S05]  /*6610*/  FADD.FTZ R63, R102, UR5 ;  /* 0x00000005663f7e21 */ /* 0x000fca0008010000 */
[----:B------:R-:W-:Y:S01]  /*6620*/  MUFU.COS R16, R11 ;  /* 0x0000000b00107308 */ /* 0x000fe20000000000 */
[----:B------:R-:W-:-:S07]  /*6630*/  FMUL.FTZ R179, R167, R74 ;  /* 0x0000004aa7b37220 */ /* 0x000fce0000410000 */
[----:B------:R-:W1:Y:S01]  /*6640*/  MUFU.EX2 R175, R175 ;  /* 0x000000af00af7308 */ /* 0x000e620000000800 */
[----:B------:R-:W-:Y:S02]  /*6650*/  FMUL.RZ R184, R3, 0.15915493667125701904 ;  /* 0x3e22f98303b87820 */ /* 0x000fe4000040c000 */
[----:B------:R-:W-:-:S05]  /*6660*/  FMUL.FTZ R3, R63, UR34 ;  /* 0x000000223f037c20 */ /* 0x000fca0008410000 */
[----:B------:R-:W-:Y:S01]  /*6670*/  MUFU.SIN R11, R4 ;  /* 0x00000004000b7308 */ /* 0x000fe20000000400 */
[----:B------:R-:W-:-:S07]  /*6680*/  FMUL.FTZ R176, R63, R74 ;  /* 0x0000004a3fb07220 */ /* 0x000fce0000410000 */
[----:B------:R-:W-:Y:S08]  /*6690*/  MUFU.COS R12, R4 ;  /* 0x00000004000c7308 */ /* 0x000ff00000000000 */
[----:B------:R-:W3:Y:S01]  /*66a0*/  MUFU.EX2 R75, R75 ;  /* 0x0000004b004b7308 */ /* 0x000ee20000000800 */
[----:B------:R-:W-:-:S07]  /*66b0*/  FMUL.RZ R183, R3, 0.15915493667125701904 ;  /* 0x3e22f98303b77820 */ /* 0x000fce000040c000 */
[----:B------:R-:W-:Y:S01]  /*66c0*/  MUFU.SIN R9, R5 ;  /* 0x0000000500097308 */ /* 0x000fe20000000400 */
[----:B0-----:R-:W-:-:S07]  /*66d0*/  FMUL.FTZ R14, R174, R14 ;  /* 0x0000000eae0e7220 */ /* 0x001fce0000410000 */
[----:B------:R-:W-:Y:S01]  /*66e0*/  MUFU.COS R10, R5 ;  /* 0x00000005000a7308 */ /* 0x000fe20000000000 */
[----:B------:R-:W-:-:S07]  /*66f0*/  FMUL.FTZ R13, R174, R13 ;  /* 0x0000000dae0d7220 */ /* 0x000fce0000410000 */
[----:B------:R-:W0:Y:S01]  /*6700*/  MUFU.EX2 R173, R173 ;  /* 0x000000ad00ad7308 */ /* 0x000e220000000800 */
[----:B------:R-:W-:Y:S02]  /*6710*/  FMUL.FTZ R174, R138, R74 ;  /* 0x0000004a8aae7220 */ /* 0x000fe40000410000 */
[----:B-1----:R-:W-:-:S05]  /*6720*/  FMUL.FTZ R16, R175, R16 ;  /* 0x00000010af107220 */ /* 0x002fca0000410000 */
[----:B------:R-:W1:Y:S01]  /*6730*/  MUFU.EX2 R179, R179 ;  /* 0x000000b300b37308 */ /* 0x000e620000000800 */
[----:B------:R-:W-:Y:S02]  /*6740*/  FMUL.FTZ R15, R175, R15 ;  /* 0x0000000faf0f7220 */ /* 0x000fe40000410000 */
[----:B------:R-:W-:Y:S02]  /*6750*/  FMUL.FTZ R175, R141, R74 ;  /* 0x0000004a8daf7220 */ /* 0x000fe40000410000 */
[----:B------:R-:W-:-:S03]  /*6760*/  FADD.FTZ R65, R101, UR5 ;  /* 0x0000000565417e21 */ /* 0x000fc60008010000 */
[----:B------:R-:W-:Y:S01]  /*6770*/  MUFU.SIN R3, R183 ;  /* 0x000000b700037308 */ /* 0x000fe20000000400 */
[C---:B---3--:R-:W-:Y:S02]  /*6780*/  FMUL.FTZ R12, R75.reuse, R12 ;  /* 0x0000000c4b0c7220 */ /* 0x048fe40000410000 */
[----:B------:R-:W-:-:S05]  /*6790*/  FMUL.FTZ R11, R75, R11 ;  /* 0x0000000b4b0b7220 */ /* 0x000fca0000410000 */
[----:B------:R-:W-:Y:S01]  /*67a0*/  MUFU.COS R4, R183 ;  /* 0x000000b700047308 */ /* 0x000fe20000000000 */
[----:B------:R-:W-:-:S07]  /*67b0*/  FADD.FTZ R75, R195, UR5 ;  /* 0x00000005c34b7e21 */ /* 0x000fce0008010000 */
[----:B------:R-:W3:Y:S01]  /*67c0*/  MUFU.EX2 R176, R176 ;  /* 0x000000b000b07308 */ /* 0x000ee20000000800 */
[----:B------:R-:W-:Y:S02]  /*67d0*/  FMUL.FTZ R0, R65, UR34 ;  /* 0x0000002241007c20 */ /* 0x000fe40008410000 */
[C---:B0-----:R-:W-:Y:S02]  /*67e0*/  FMUL.FTZ R10, R173.reuse, R10 ;  /* 0x0000000aad0a7220 */ /* 0x041fe40000410000 */
[----:B------:R-:W-:-:S03]  /*67f0*/  FMUL.FTZ R9, R173, R9 ;  /* 0x00000009ad097220 */ /* 0x000fc60000410000 */
[----:B------:R-:W-:Y:S01]  /*6800*/  MUFU.SIN R5, R184 ;  /* 0x000000b800057308 */ /* 0x000fe20000000400 */
[-C--:B------:R-:W-:Y:S02]  /*6810*/  FMUL.FTZ R181, R170, R74.reuse ;  /* 0x0000004aaab57220 */ /* 0x080fe40000410000 */
[----:B------:R-:W-:-:S05]  /*6820*/  FMUL.FTZ R177, R65, R74 ;  /* 0x0000004a41b17220 */ /* 0x000fca0000410000 */
[----:B------:R-:W-:Y:S01]  /*6830*/  MUFU.COS R6, R184 ;  /* 0x000000b800067308 */ /* 0x000fe20000000000 */
[C---:B------:R-:W-:Y:S02]  /*6840*/  FMUL.FTZ R173, R75.reuse, R74 ;  /* 0x0000004a4bad7220 */ /* 0x040fe40000410000 */
[----:B------:R-:W-:-:S05]  /*6850*/  FMUL.FTZ R74, R75, UR34 ;  /* 0x000000224b4a7c20 */ /* 0x000fca0008410000 */
[----:B------:R-:W0:Y:S01]  /*6860*/  MUFU.EX2 R174, R174 ;  /* 0x000000ae00ae7308 */ /* 0x000e220000000800 */
[C---:B-1----:R-:W-:Y:S02]  /*6870*/  FMUL.FTZ R26, R179.reuse, R26 ;  /* 0x0000001ab31a7220 */ /* 0x042fe40000410000 */
[----:B------:R-:W-:-:S05]  /*6880*/  FMUL.FTZ R25, R179, R25 ;  /* 0x00000019b3197220 */ /* 0x000fca0000410000 */
[----:B------:R-:W-:Y:S01]  /*6890*/  MUFU.SIN R7, R182 ;  /* 0x000000b600077308 */ /* 0x000fe20000000400 */
[----:B------:R-:W-:-:S07]  /*68a0*/  FMUL.RZ R179, R74, 0.15915493667125701904 ;  /* 0x3e22f9834ab37820 */ /* 0x000fce000040c000 */
[----:B------:R1:W-:Y:S08]  /*68b0*/  MUFU.COS R8, R182 ;  /* 0x000000b600087308 */ /* 0x0003f00000000000 */
[----:B------:R-:W4:Y:S01]  /*68c0*/  MUFU.EX2 R175, R175 ;  /* 0x000000af00af7308 */ /* 0x000f220000000800 */
[----:B-1----:R-:W-:Y:S02]  /*68d0*/  FMUL.RZ R182, R0, 0.15915493667125701904 ;  /* 0x3e22f98300b67820 */ /* 0x002fe4000040c000 */
[----:B---3--:R-:W-:-:S02]  /*68e0*/  FMUL.FTZ R4, R176, R4 ;  /* 0x00000004b0047220 */ /* 0x008fc40000410000 */
[----:B------:R-:W-:-:S03]  /*68f0*/  FMUL.FTZ R3, R176, R3 ;  /* 0x00000003b0037220 */ /* 0x000fc60000410000 */
[----:B------:R-:W-:Y:S01]  /*6900*/  MUFU.SIN R0, R182 ;  /* 0x000000b600007308 */ /* 0x000fe20000000400 */
[C---:B0-----:R-:W-:Y:S02]  /*6910*/  FMUL.FTZ R6, R174.reuse, R6 ;  /* 0x00000006ae067220 */ /* 0x041fe40000410000 */
[----:B------:R-:W-:-:S05]  /*6920*/  FMUL.FTZ R5, R174, R5 ;  /* 0x00000005ae057220 */ /* 0x000fca0000410000 */
[----:B------:R-:W-:Y:S08]  /*6930*/  MUFU.COS R2, R182 ;  /* 0x000000b600027308 */ /* 0x000ff00000000000 */
[----:B------:R-:W0:Y:S01]  /*6940*/  MUFU.EX2 R177, R177 ;  /* 0x000000b100b17308 */ /* 0x000e220000000800 */
[----:B----4-:R-:W-:-:S07]  /*6950*/  FMUL.FTZ R8, R175, R8 ;  /* 0x00000008af087220 */ /* 0x010fce0000410000 */
[----:B------:R-:W-:Y:S01]  /*6960*/  MUFU.EX2 R173, R173 ;  /* 0x000000ad00ad7308 */ /* 0x000fe20000000800 */
[----:B------:R-:W-:-:S07]  /*6970*/  FMUL.FTZ R7, R175, R7 ;  /* 0x00000007af077220 */ /* 0x000fce0000410000 */
[----:B------:R-:W1:Y:S01]  /*6980*/  MUFU.COS R176, R179 ;  /* 0x000000b300b07308 */ /* 0x000e620000000000 */
[-C--:B------:R-:W-:Y:S02]  /*6990*/  FMUL.FTZ R175, R82, R75.reuse ;  /* 0x0000004b52af7220 */ /* 0x080fe40000410000 */
[----:B------:R-:W-:-:S05]  /*69a0*/  FMUL.FTZ R75, R81, R75 ;  /* 0x0000004b514b7220 */ /* 0x000fca0000410000 */
[----:B------:R-:W3:Y:S01]  /*69b0*/  MUFU.SIN R174, R179 ;  /* 0x000000b300ae7308 */ /* 0x000ee20000000400 */
[----:B------:R-:W-:Y:S02]  /*69c0*/  FMUL.FTZ R29, R178, R29 ;  /* 0x0000001db21d7220 */ /* 0x000fe40000410000 */
[C---:B------:R-:W-:Y:S02]  /*69d0*/  FMUL.FTZ R74, R118.reuse, R175 ;  /* 0x000000af764a7220 */ /* 0x040fe40000410000 */
[----:B------:R-:W-:Y:S01]  /*69e0*/  FMUL.FTZ R75, R118, R75 ;  /* 0x0000004b764b7220 */ /* 0x000fe20000410000 */
[----:B------:R1:W-:Y:S01]  /*69f0*/  STS [R72.X4+0x4780], R77 ;  /* 0x0047804d48007388 */ /* 0x0003e20000004800 */
[----:B------:R-:W-:Y:S02]  /*6a00*/  FMUL.FTZ R28, R180, R28 ;  /* 0x0000001cb41c7220 */ /* 0x000fe40000410000 */
[C---:B0-----:R-:W-:Y:S02]  /*6a10*/  FMUL.FTZ R2, R177.reuse, R2 ;  /* 0x00000002b1027220 */ /* 0x041fe40000410000 */
[----:B------:R-:W-:-:S02]  /*6a20*/  FMUL.FTZ R0, R177, R0 ;  /* 0x00000000b1007220 */ /* 0x000fc40000410000 */
[-C--:B------:R-:W-:Y:S02]  /*6a30*/  FMUL.FTZ R178, R80, R76.reuse ;  /* 0x0000004c50b27220 */ /* 0x080fe40000410000 */
[----:B------:R-:W-:Y:S02]  /*6a40*/  FMUL.FTZ R180, R59, R76 ;  /* 0x0000004c3bb47220 */ /* 0x000fe40000410000 */
[-C--:B------:R-:W-:Y:S02]  /*6a50*/  FMUL.FTZ R177, R74, R29.reuse ;  /* 0x0000001d4ab17220 */ /* 0x080fe40000410000 */
[----:B-1----:R-:W-:Y:S02]  /*6a60*/  FMUL.FTZ R72, R173, R176 ;  /* 0x000000b0ad487220 */ /* 0x002fe40000410000 */
[----:B------:R-:W-:Y:S01]  /*6a70*/  FMUL.FTZ R175, R75, R29 ;  /* 0x0000001d4baf7220 */ /* 0x000fe20000410000 */
[----:B------:R3:W-:Y:S01]  /*6a80*/  STS [R73.X4+0x4800], R168 ;  /* 0x004800a849007388 */ /* 0x0007e20000004800 */
[----:B------:R-:W-:-:S02]  /*6a90*/  FMUL.FTZ R76, R117, R178 ;  /* 0x000000b2754c7220 */ /* 0x000fc40000410000 */
[----:B------:R-:W-:Y:S02]  /*6aa0*/  FMUL.FTZ R77, R117, R180 ;  /* 0x000000b4754d7220 */ /* 0x000fe40000410000 */
[-C--:B------:R-:W-:Y:S02]  /*6ab0*/  FFMA.FTZ R178, R75, R30.reuse, R177 ;  /* 0x0000001e4bb27223 */ /* 0x080fe400000100b1 */
[----:B------:R-:W-:Y:S02]  /*6ac0*/  FFMA.FTZ R175, R74, R30, -R175 ;  /* 0x0000001e4aaf7223 */ /* 0x000fe400000108af */
[----:B---3--:R-:W-:Y:S02]  /*6ad0*/  FMUL.FTZ R73, R173, R174 ;  /* 0x000000aead497220 */ /* 0x008fe40000410000 */
[----:B------:R-:W-:Y:S02]  /*6ae0*/  FMUL.FTZ R168, R72, R29 ;  /* 0x0000001d48a87220 */ /* 0x000fe40000410000 */
[----:B------:R-:W-:-:S02]  /*6af0*/  FADD.FTZ R178, R77, R178 ;  /* 0x000000b24db27221 */ /* 0x000fc40000010000 */
[C---:B------:R-:W-:Y:S02]  /*6b00*/  FMUL.FTZ R173, R73.reuse, R29 ;  /* 0x0000001d49ad7220 */ /* 0x040fe40000410000 */
[----:B------:R-:W-:Y:S01]  /*6b10*/  FFMA.FTZ R168, R73, R30, R168 ;  /* 0x0000001e49a87223 */ /* 0x000fe200000100a8 */
[----:B------:R0:W-:Y:S01]  /*6b20*/  STS [R78.X4+0x4880], R171 ;  /* 0x004880ab4e007388 */ /* 0x0001e20000004800 */
[----:B------:R-:W-:Y:S02]  /*6b30*/  FADD.FTZ R175, R76, R175 ;  /* 0x000000af4caf7221 */ /* 0x000fe40000010000 */
[C---:B------:R-:W-:Y:S02]  /*6b40*/  FMUL.FTZ R174, R27.reuse, R178 ;  /* 0x000000b21bae7220 */ /* 0x040fe40000410000 */
[----:B------:R-:W-:Y:S02]  /*6b50*/  FFMA.FTZ R173, R72, R30, -R173 ;  /* 0x0000001e48ad7223 */ /* 0x000fe400000108ad */
[----:B------:R-:W-:-:S02]  /*6b60*/  FMUL.FTZ R177, R27, R175 ;  /* 0x000000af1bb17220 */ /* 0x000fc40000410000 */
[-C--:B0-----:R-:W-:Y:S02]  /*6b70*/  FMUL.FTZ R171, R57, R79.reuse ;  /* 0x0000004f39ab7220 */ /* 0x081fe40000410000 */
[----:B------:R-:W-:Y:S02]  /*6b80*/  FMUL.FTZ R78, R27, R168 ;  /* 0x000000a81b4e7220 */ /* 0x000fe40000410000 */
[----:B------:R-:W-:Y:S01]  /*6b90*/  FMUL.FTZ R79, R58, R79 ;  /* 0x0000004f3a4f7220 */ /* 0x000fe20000410000 */
[----:B------:R-:W0:Y:S01]  /*6ba0*/  MUFU.EX2 R181, R181 ;  /* 0x000000b500b57308 */ /* 0x000e220000000800 */
[C---:B------:R-:W-:Y:S02]  /*6bb0*/  FFMA.FTZ R174, R28.reuse, R175, -R174 ;  /* 0x000000af1cae7223 */ /* 0x040fe400000108ae */
[----:B------:R-:W-:Y:S02]  /*6bc0*/  FFMA.FTZ R175, R28, R173, -R78 ;  /* 0x000000ad1caf7223 */ /* 0x000fe4000001084e */
[----:B------:R-:W-:-:S02]  /*6bd0*/  FMUL.FTZ R79, R116, R79 ;  /* 0x0000004f744f7220 */ /* 0x000fc40000410000 */
[----:B------:R-:W-:Y:S02]  /*6be0*/  FFMA.FTZ R177, R28, R178, R177 ;  /* 0x000000b21cb17223 */ /* 0x000fe400000100b1 */
[----:B------:R-:W-:Y:S02]  /*6bf0*/  FMUL.FTZ R78, R116, R171 ;  /* 0x000000ab744e7220 */ /* 0x000fe40000410000 */
[----:B------:R-:W-:Y:S02]  /*6c00*/  FMUL.FTZ R173, R27, R173 ;  /* 0x000000ad1bad7220 */ /* 0x000fe40000410000 */
[----:B------:R-:W-:Y:S02]  /*6c10*/  FADD.FTZ R171, R79, R174 ;  /* 0x000000ae4fab7221 */ /* 0x000fe40000010000 */
[----:B------:R-:W-:Y:S02]  /*6c20*/  FADD.FTZ R177, R78, R177 ;  /* 0x000000b14eb17221 */ /* 0x000fe40000010000 */
[----:B------:R-:W-:-:S02]  /*6c30*/  FFMA.FTZ R173, R28, R168, R173 ;  /* 0x000000a81cad7223 */ /* 0x000fc400000100ad */
[----:B------:R-:W-:Y:S02]  /*6c40*/  FMUL.FTZ R178, R25, R171 ;  /* 0x000000ab19b27220 */ /* 0x000fe40000410000 */
[----:B------:R-:W-:Y:S02]  /*6c50*/  FMUL.FTZ R174, R55, R167 ;  /* 0x000000a737ae7220 */ /* 0x000fe40000410000 */
[----:B------:R-:W-:Y:S02]  /*6c60*/  FMUL.FTZ R176, R25, R177 ;  /* 0x000000b119b07220 */ /* 0x000fe40000410000 */
[----:B------:R-:W-:Y:S02]  /*6c70*/  FMUL.FTZ R168, R56, R167 ;  /* 0x000000a738a87220 */ /* 0x000fe40000410000 */
[----:B------:R-:W-:Y:S02]  /*6c80*/  FFMA.FTZ R178, R26, R177, R178 ;  /* 0x000000b11ab27223 */ /* 0x000fe400000100b2 */
[----:B------:R-:W-:-:S02]  /*6c90*/  FMUL.FTZ R167, R115, R174 ;  /* 0x000000ae73a77220 */ /* 0x000fc40000410000 */
[----:B------:R-:W-:Y:S02]  /*6ca0*/  FFMA.FTZ R179, R26, R171, -R176 ;  /* 0x000000ab1ab37223 */ /* 0x000fe400000108b0 */
[----:B------:R-:W-:Y:S02]  /*6cb0*/  FMUL.FTZ R168, R115, R168 ;  /* 0x000000a873a87220 */ /* 0x000fe40000410000 */
[----:B0-----:R-:W-:Y:S02]  /*6cc0*/  FMUL.FTZ R23, R181, R23 ;  /* 0x00000017b5177220 */ /* 0x001fe40000410000 */
[----:B------:R-:W-:Y:S02]  /*6cd0*/  FMUL.FTZ R171, R25, R173 ;  /* 0x000000ad19ab7220 */ /* 0x000fe40000410000 */
[----:B------:R-:W-:Y:S02]  /*6ce0*/  FADD.FTZ R178, R167, R178 ;  /* 0x000000b2a7b27221 */ /* 0x000fe40000010000 */
[----:B------:R-:W-:Y:S01]  /*6cf0*/  FADD.FTZ R179, R168, R179 ;  /* 0x000000b3a8b37221 */ /* 0x000fe20000010000 */
[----:B------:R0:W-:Y:S01]  /*6d00*/  STS [R169.X4+0x4900], R172 ;  /* 0x004900aca9007388 */ /* 0x0001e20000004800 */
[----:B------:R-:W-:-:S02]  /*6d10*/  FMUL.FTZ R174, R25, R175 ;  /* 0x000000af19ae7220 */ /* 0x000fc40000410000 */
[----:B------:R-:W-:Y:S02]  /*6d20*/  FMUL.FTZ R24, R181, R24 ;  /* 0x00000018b5187220 */ /* 0x000fe40000410000 */
[C---:B------:R-:W-:Y:S02]  /*6d30*/  FFMA.FTZ R175, R26.reuse, R175, -R171 ;  /* 0x000000af1aaf7223 */ /* 0x040fe400000108ab */
[C---:B------:R-:W-:Y:S02]  /*6d40*/  FMUL.FTZ R171, R23.reuse, R179 ;  /* 0x000000b317ab7220 */ /* 0x040fe40000410000 */
[----:B0-----:R-:W-:Y:S02]  /*6d50*/  FMUL.FTZ R169, R23, R178 ;  /* 0x000000b217a97220 */ /* 0x001fe40000410000 */
[----:B------:R-:W-:Y:S02]  /*6d60*/  FFMA.FTZ R174, R26, R173, R174 ;  /* 0x000000ad1aae7223 */ /* 0x000fe400000100ae */
[----:B------:R-:W-:-:S02]  /*6d70*/  FFMA.FTZ R179, R24, R179, -R169 ;  /* 0x000000b318b37223 */ /* 0x000fc400000108a9 */
[----:B------:R-:W-:Y:S02]  /*6d80*/  FFMA.FTZ R178, R24, R178, R171 ;  /* 0x000000b218b27223 */ /* 0x000fe400000100ab */
[-C--:B------:R-:W-:Y:S02]  /*6d90*/  FMUL.FTZ R169, R53, R170.reuse ;  /* 0x000000aa35a97220 */ /* 0x080fe40000410000 */
[----:B------:R-:W-:Y:S02]  /*6da0*/  FMUL.FTZ R171, R54, R170 ;  /* 0x000000aa36ab7220 */ /* 0x000fe40000410000 */
[----:B------:R-:W-:Y:S02]  /*6db0*/  FMUL.FTZ R172, R23, R174 ;  /* 0x000000ae17ac7220 */ /* 0x000fe40000410000 */
[C---:B------:R-:W-:Y:S02]  /*6dc0*/  FMUL.FTZ R169, R114.reuse, R169 ;  /* 0x000000a972a97220 */ /* 0x040fe40000410000 */
[----:B------:R-:W-:-:S02]  /*6dd0*/  FMUL.FTZ R170, R114, R171 ;  /* 0x000000ab72aa7220 */ /* 0x000fc40000410000 */
[-C--:B------:R-:W-:Y:S02]  /*6de0*/  FFMA.FTZ R173, R24, R175.reuse, -R172 ;  /* 0x000000af18ad7223 */ /* 0x080fe400000108ac */
[----:B------:R-:W-:Y:S02]  /*6df0*/  FMUL.FTZ R175, R23, R175 ;  /* 0x000000af17af7220 */ /* 0x000fe40000410000 */
[----:B------:R-:W-:Y:S02]  /*6e00*/  FADD.FTZ R178, R169, R178 ;  /* 0x000000b2a9b27221 */ /* 0x000fe40000010000 */
[----:B------:R-:W-:Y:S02]  /*6e10*/  FADD.FTZ R179, R170, R179 ;  /* 0x000000b3aab37221 */ /* 0x000fe40000010000 */
[----:B------:R-:W-:Y:S02]  /*6e20*/  FFMA.FTZ R175, R24, R174, R175 ;  /* 0x000000ae18af7223 */ /* 0x000fe400000100af */
[----:B------:R-:W-:-:S02]  /*6e30*/  FMUL.FTZ R171, R21, R178 ;  /* 0x000000b215ab7220 */ /* 0x000fc40000410000 */
[----:B------:R-:W-:Y:S02]  /*6e40*/  FMUL.FTZ R177, R21, R179 ;  /* 0x000000b315b17220 */ /* 0x000fe40000410000 */
[-C--:B------:R-:W-:Y:S02]  /*6e50*/  FMUL.FTZ R174, R51, R153.reuse ;  /* 0x0000009933ae7220 */ /* 0x080fe40000410000 */
[----:B------:R-:W-:Y:S02]  /*6e60*/  FMUL.FTZ R172, R52, R153 ;  /* 0x0000009934ac7220 */ /* 0x000fe40000410000 */
[C---:B------:R-:W-:Y:S02]  /*6e70*/  FFMA.FTZ R179, R22.reuse, R179, -R171 ;  /* 0x000000b316b37223 */ /* 0x040fe400000108ab */
[----:B------:R-:W-:Y:S02]  /*6e80*/  FFMA.FTZ R178, R22, R178, R177 ;  /* 0x000000b216b27223 */ /* 0x000fe400000100b1 */
[----:B------:R-:W-:-:S02]  /*6e90*/  FMUL.FTZ R171, R113, R174 ;  /* 0x000000ae71ab7220 */ /* 0x000fc40000410000 */
[----:B------:R-:W-:Y:S02]  /*6ea0*/  FMUL.FTZ R172, R113, R172 ;  /* 0x000000ac71ac7220 */ /* 0x000fe40000410000 */
[----:B------:R-:W-:Y:S01]  /*6eb0*/  FADD.FTZ R178, R171, R178 ;  /* 0x000000b2abb27221 */ /* 0x000fe20000010000 */
[----:B------:R0:W-:Y:S01]  /*6ec0*/  STS [R151.X4+0x4980], R154 ;  /* 0x0049809a97007388 */ /* 0x0001e20000004800 */
[C---:B------:R-:W-:Y:S02]  /*6ed0*/  FMUL.FTZ R153, R21.reuse, R175 ;  /* 0x000000af15997220 */ /* 0x040fe40000410000 */
[-C--:B------:R-:W-:Y:S02]  /*6ee0*/  FMUL.FTZ R174, R21, R173.reuse ;  /* 0x000000ad15ae7220 */ /* 0x080fe40000410000 */
[----:B------:R-:W-:Y:S02]  /*6ef0*/  FADD.FTZ R179, R172, R179 ;  /* 0x000000b3acb37221 */ /* 0x000fe40000010000 */
[----:B------:R-:W-:-:S02]  /*6f00*/  FFMA.FTZ R153, R22, R173, -R153 ;  /* 0x000000ad16997223 */ /* 0x000fc40000010899 */
[C---:B0-----:R-:W-:Y:S02]  /*6f10*/  FMUL.FTZ R151, R19.reuse, R178 ;  /* 0x000000b213977220 */ /* 0x041fe40000410000 */
[----:B------:R-:W-:Y:S02]  /*6f20*/  FFMA.FTZ R175, R22, R175, R174 ;  /* 0x000000af16af7223 */ /* 0x000fe400000100ae */
[-C--:B------:R-:W-:Y:S02]  /*6f30*/  FMUL.FTZ R173, R19, R179.reuse ;  /* 0x000000b313ad7220 */ /* 0x080fe40000410000 */
[----:B------:R-:W-:Y:S02]  /*6f40*/  FFMA.FTZ R179, R20, R179, -R151 ;  /* 0x000000b314b37223 */ /* 0x000fe40000010897 */
[----:B------:R-:W-:Y:S02]  /*6f50*/  FMUL.FTZ R151, R50, R152 ;  /* 0x0000009832977220 */ /* 0x000fe40000410000 */
[----:B------:R-:W-:-:S02]  /*6f60*/  FFMA.FTZ R178, R20, R178, R173 ;  /* 0x000000b214b27223 */ /* 0x000fc400000100ad */
[----:B------:R-:W-:Y:S02]  /*6f70*/  FMUL.FTZ R154, R19, R175 ;  /* 0x000000af139a7220 */ /* 0x000fe40000410000 */
[----:B------:R-:W-:Y:S02]  /*6f80*/  FMUL.FTZ R173, R49, R152 ;  /* 0x0000009831ad7220 */ /* 0x000fe40000410000 */
[----:B------:R-:W-:Y:S02]  /*6f90*/  FMUL.FTZ R174, R112, R151 ;  /* 0x0000009770ae7220 */ /* 0x000fe40000410000 */
[-C--:B------:R-:W-:Y:S02]  /*6fa0*/  FFMA.FTZ R154, R20, R153.reuse, -R154 ;  /* 0x00000099149a7223 */ /* 0x080fe4000001089a */
[----:B------:R-:W-:Y:S02]  /*6fb0*/  FMUL.FTZ R153, R19, R153 ;  /* 0x0000009913997220 */ /* 0x000fe40000410000 */
[----:B------:R-:W-:-:S02]  /*6fc0*/  FMUL.FTZ R173, R112, R173 ;  /* 0x000000ad70ad7220 */ /* 0x000fc40000410000 */
[----:B------:R-:W-:Y:S02]  /*6fd0*/  FADD.FTZ R179, R174, R179 ;  /* 0x000000b3aeb37221 */ /* 0x000fe40000010000 */
[----:B------:R-:W-:Y:S02]  /*6fe0*/  FFMA.FTZ R153, R20, R175, R153 ;  /* 0x000000af14997223 */ /* 0x000fe40000010099 */
[----:B------:R-:W-:Y:S02]  /*6ff0*/  FADD.FTZ R178, R173, R178 ;  /* 0x000000b2adb27221 */ /* 0x000fe40000010000 */
[----:B------:R-:W-:Y:S02]  /*7000*/  FMUL.FTZ R175, R17, R179 ;  /* 0x000000b311af7220 */ /* 0x000fe40000410000 */
[----:B------:R-:W-:Y:S02]  /*7010*/  FMUL.FTZ R152, R47, R149 ;  /* 0x000000952f987220 */ /* 0x000fe40000410000 */
[----:B------:R-:W-:-:S02]  /*7020*/  FMUL.FTZ R151, R17, R178 ;  /* 0x000000b211977220 */ /* 0x000fc40000410000 */
[----:B------:R-:W-:Y:S02]  /*7030*/  FMUL.FTZ R176, R48, R149 ;  /* 0x0000009530b07220 */ /* 0x000fe40000410000 */
[C---:B------:R-:W-:Y:S02]  /*7040*/  FFMA.FTZ R178, R18.reuse, R178, R175 ;  /* 0x000000b212b27223 */ /* 0x040fe400000100af */
[C---:B------:R-:W-:Y:S02]  /*7050*/  FMUL.FTZ R175, R111.reuse, R152 ;  /* 0x000000986faf7220 */ /* 0x040fe40000410000 */
[----:B------:R-:W-:Y:S02]  /*7060*/  FFMA.FTZ R179, R18, R179, -R151 ;  /* 0x000000b312b37223 */ /* 0x000fe40000010897 */
[----:B------:R-:W-:Y:S02]  /*7070*/  FMUL.FTZ R176, R111, R176 ;  /* 0x000000b06fb07220 */ /* 0x000fe40000410000 */
[----:B------:R-:W-:-:S02]  /*7080*/  FADD.FTZ R178, R175, R178 ;  /* 0x000000b2afb27221 */ /* 0x000fc40000010000 */
[C---:B------:R-:W-:Y:S01]  /*7090*/  FMUL.FTZ R151, R17.reuse, R154 ;  /* 0x0000009a11977220 */ /* 0x040fe20000410000 */
[----:B------:R0:W-:Y:S01]  /*70a0*/  STS [R147.X4+0x4a00], R150 ;  /* 0x004a009693007388 */ /* 0x0001e20000004800 */
[----:B------:R-:W-:Y:S02]  /*70b0*/  FADD.FTZ R179, R176, R179 ;  /* 0x000000b3b0b37221 */ /* 0x000fe40000010000 */
[-C--:B------:R-:W-:Y:S02]  /*70c0*/  FMUL.FTZ R149, R17, R153.reuse ;  /* 0x0000009911957220 */ /* 0x080fe40000410000 */
[----:B------:R-:W-:Y:S02]  /*70d0*/  FFMA.FTZ R151, R18, R153, R151 ;  /* 0x0000009912977223 */ /* 0x000fe40000010097 */
[C---:B------:R-:W-:Y:S02]  /*70e0*/  FMUL.FTZ R153, R15.reuse, R179 ;  /* 0x000000b30f997220 */ /* 0x040fe40000410000 */
[----:B0-----:R-:W-:-:S02]  /*70f0*/  FMUL.FTZ R147, R15, R178 ;  /* 0x000000b20f937220 */ /* 0x001fc40000410000 */
[-C--:B------:R-:W-:Y:S02]  /*7100*/  FMUL.FTZ R177, R45, R148.reuse ;  /* 0x000000942db17220 */ /* 0x080fe40000410000 */
[----:B------:R-:W-:Y:S02]  /*7110*/  FFMA.FTZ R179, R16, R179, -R147 ;  /* 0x000000b310b37223 */ /* 0x000fe40000010893 */
[----:B------:R-:W-:Y:S02]  /*7120*/  FMUL.FTZ R147, R46, R148 ;  /* 0x000000942e937220 */ /* 0x000fe40000410000 */
[----:B------:R-:W-:Y:S02]  /*7130*/  FFMA.FTZ R152, R16, R178, R153 ;  /* 0x000000b210987223 */ /* 0x000fe40000010099 */
[----:B------:R-:W-:Y:S02]  /*7140*/  FMUL.FTZ R177, R110, R177 ;  /* 0x000000b16eb17220 */ /* 0x000fe40000410000 */
[----:B------:R-:W-:-:S02]  /*7150*/  FFMA.FTZ R149, R18, R154, -R149 ;  /* 0x0000009a12957223 */ /* 0x000fc40000010895 */
[----:B------:R-:W-:Y:S02]  /*7160*/  FMUL.FTZ R150, R15, R151 ;  /* 0x000000970f967220 */ /* 0x000fe40000410000 */
[----:B------:R-:W-:Y:S02]  /*7170*/  FMUL.FTZ R178, R110, R147 ;  /* 0x000000936eb27220 */ /* 0x000fe40000410000 */
[----:B------:R-:W-:Y:S02]  /*7180*/  FADD.FTZ R152, R177, R152 ;  /* 0x00000098b1987221 */ /* 0x000fe40000010000 */
[-C--:B------:R-:W-:Y:S02]  /*7190*/  FFMA.FTZ R150, R16, R149.reuse, -R150 ;  /* 0x0000009510967223 */ /* 0x080fe40000010896 */
[----:B------:R-:W-:Y:S02]  /*71a0*/  FMUL.FTZ R149, R15, R149 ;  /* 0x000000950f957220 */ /* 0x000fe40000410000 */
[----:B------:R-:W-:-:S02]  /*71b0*/  FADD.FTZ R179, R178, R179 ;  /* 0x000000b3b2b37221 */ /* 0x000fc40000010000 */
[C---:B------:R-:W-:Y:S02]  /*71c0*/  FMUL.FTZ R147, R13.reuse, R152 ;  /* 0x000000980d937220 */ /* 0x040fe40000410000 */
[-C--:B------:R-:W-:Y:S02]  /*71d0*/  FMUL.FTZ R180, R44, R146.reuse ;  /* 0x000000922cb47220 */ /* 0x080fe40000410000 */
[----:B------:R-:W-:Y:S02]  /*71e0*/  FFMA.FTZ R149, R16, R151, R149 ;  /* 0x0000009710957223 */ /* 0x000fe40000010095 */
[-C--:B------:R-:W-:Y:S02]  /*71f0*/  FMUL.FTZ R153, R13, R179.reuse ;  /* 0x000000b30d997220 */ /* 0x080fe40000410000 */
[----:B------:R-:W-:Y:S02]  /*7200*/  FMUL.FTZ R148, R43, R146 ;  /* 0x000000922b947220 */ /* 0x000fe40000410000 */
[----:B------:R-:W-:-:S02]  /*7210*/  FFMA.FTZ R151, R14, R179, -R147 ;  /* 0x000000b30e977223 */ /* 0x000fc40000010893 */
[C---:B------:R-:W-:Y:S02]  /*7220*/  FMUL.FTZ R180, R109.reuse, R180 ;  /* 0x000000b46db47220 */ /* 0x040fe40000410000 */
[----:B------:R-:W-:Y:S02]  /*7230*/  FFMA.FTZ R152, R14, R152, R153 ;  /* 0x000000980e987223 */ /* 0x000fe40000010099 */
[----:B------:R-:W-:Y:S02]  /*7240*/  FMUL.FTZ R179, R109, R148 ;  /* 0x000000946db37220 */ /* 0x000fe40000410000 */
[----:B------:R-:W-:Y:S01]  /*7250*/  FADD.FTZ R151, R180, R151 ;  /* 0x00000097b4977221 */ /* 0x000fe20000010000 */
[----:B------:R0:W-:Y:S01]  /*7260*/  STS [R142.X4+0x4a80], R145 ;  /* 0x004a80918e007388 */ /* 0x0001e20000004800 */
[----:B------:R-:W-:Y:S02]  /*7270*/  FADD.FTZ R152, R179, R152 ;  /* 0x00000098b3987221 */ /* 0x000fe40000010000 */
[----:B------:R-:W-:-:S02]  /*7280*/  FMUL.FTZ R146, R13, R150 ;  /* 0x000000960d927220 */ /* 0x000fc40000410000 */
[C---:B0-----:R-:W-:Y:S02]  /*7290*/  FMUL.FTZ R145, R11.reuse, R151 ;  /* 0x000000970b917220 */ /* 0x041fe40000410000 */
[-C--:B------:R-:W-:Y:S02]  /*72a0*/  FMUL.FTZ R142, R11, R152.reuse ;  /* 0x000000980b8e7220 */ /* 0x080fe40000410000 */
[----:B------:R-:W-:Y:S02]  /*72b0*/  FFMA.FTZ R152, R12, R152, R145 ;  /* 0x000000980c987223 */ /* 0x000fe40000010091 */
[-C--:B------:R-:W-:Y:S02]  /*72c0*/  FMUL.FTZ R145, R42, R144.reuse ;  /* 0x000000902a917220 */ /* 0x080fe40000410000 */
[----:B------:R-:W-:Y:S02]  /*72d0*/  FMUL.FTZ R181, R41, R144 ;  /* 0x0000009029b57220 */ /* 0x000fe40000410000 */
[----:B------:R-:W-:-:S02]  /*72e0*/  FMUL.FTZ R147, R13, R149 ;  /* 0x000000950d937220 */ /* 0x000fc40000410000 */
[----:B------:R-:W-:Y:S02]  /*72f0*/  FFMA.FTZ R146, R14, R149, R146 ;  /* 0x000000950e927223 */ /* 0x000fe40000010092 */
[----:B------:R-:W-:Y:S02]  /*7300*/  FFMA.FTZ R151, R12, R151, -R142 ;  /* 0x000000970c977223 */ /* 0x000fe4000001088e */
[C---:B------:R-:W-:Y:S02]  /*7310*/  FMUL.FTZ R182, R108.reuse, R145 ;  /* 0x000000916cb67220 */ /* 0x040fe40000410000 */
[----:B------:R-:W-:Y:S02]  /*7320*/  FMUL.FTZ R181, R108, R181 ;  /* 0x000000b56cb57220 */ /* 0x000fe40000410000 */
[----:B------:R-:W-:Y:S02]  /*7330*/  FFMA.FTZ R147, R14, R150, -R147 ;  /* 0x000000960e937223 */ /* 0x000fe40000010893 */
[----:B------:R-:W-:-:S02]  /*7340*/  FMUL.FTZ R142, R11, R146 ;  /* 0x000000920b8e7220 */ /* 0x000fc40000410000 */
[----:B------:R-:W-:Y:S02]  /*7350*/  FADD.FTZ R151, R182, R151 ;  /* 0x00000097b6977221 */ /* 0x000fe40000010000 */
[----:B------:R-:W-:Y:S02]  /*7360*/  FADD.FTZ R152, R181, R152 ;  /* 0x00000098b5987221 */ /* 0x000fe40000010000 */
[----:B------:R-:W-:Y:S02]  /*7370*/  FFMA.FTZ R144, R12, R147, -R142 ;  /* 0x000000930c907223 */ /* 0x000fe4000001088e */
[----:B------:R-:W-:Y:S02]  /*7380*/  FMUL.FTZ R149, R9, R151 ;  /* 0x0000009709957220 */ /* 0x000fe40000410000 */
[----:B------:R-:W-:Y:S02]  /*7390*/  FMUL.FTZ R142, R39, R143 ;  /* 0x0000008f278e7220 */ /* 0x000fe40000410000 */
[----:B------:R-:W-:-:S02]  /*73a0*/  FMUL.FTZ R145, R9, R152 ;  /* 0x0000009809917220 */ /* 0x000fc40000410000 */
[----:B------:R-:W-:Y:S02]  /*73b0*/  FMUL.FTZ R184, R40, R143 ;  /* 0x0000008f28b87220 */ /* 0x000fe40000410000 */
[C---:B------:R-:W-:Y:S02]  /*73c0*/  FFMA.FTZ R152, R10.reuse, R152, R149 ;  /* 0x000000980a987223 */ /* 0x040fe40000010095 */
[----:B------:R-:W-:Y:S02]  /*73d0*/  FMUL.FTZ R183, R107, R142 ;  /* 0x0000008e6bb77220 */ /* 0x000fe40000410000 */
[----:B------:R-:W-:Y:S02]  /*73e0*/  FMUL.FTZ R147, R11, R147 ;  /* 0x000000930b937220 */ /* 0x000fe40000410000 */
[----:B------:R-:W-:Y:S02]  /*73f0*/  FFMA.FTZ R145, R10, R151, -R145 ;  /* 0x000000970a917223 */ /* 0x000fe40000010891 */
[----:B------:R-:W-:-:S02]  /*7400*/  FMUL.FTZ R184, R107, R184 ;  /* 0x000000b86bb87220 */ /* 0x000fc40000410000 */
[----:B------:R-:W-:Y:S02]  /*7410*/  FADD.FTZ R152, R183, R152 ;  /* 0x00000098b7987221 */ /* 0x000fe40000010000 */
[----:B------:R-:W-:Y:S02]  /*7420*/  FFMA.FTZ R147, R12, R146, R147 ;  /* 0x000000920c937223 */ /* 0x000fe40000010093 */
[----:B------:R-:W-:Y:S01]  /*7430*/  FMUL.FTZ R142, R9, R144 ;  /* 0x00000090098e7220 */ /* 0x000fe20000410000 */
[----:B------:R0:W-:Y:S01]  /*7440*/  STS [R95.X4+0x4b00], R140 ;  /* 0x004b008c5f007388 */ /* 0x0001e20000004800 */
[----:B------:R-:W-:Y:S02]  /*7450*/  FADD.FTZ R145, R184, R145 ;  /* 0x00000091b8917221 */ /* 0x000fe40000010000 */
[-C--:B------:R-:W-:Y:S02]  /*7460*/  FMUL.FTZ R185, R37, R141.reuse ;  /* 0x0000008d25b97220 */ /* 0x080fe40000410000 */
[----:B------:R-:W-:-:S02]  /*7470*/  FMUL.FTZ R141, R38, R141 ;  /* 0x0000008d268d7220 */ /* 0x000fc40000410000 */
[-C--:B------:R-:W-:Y:S02]  /*7480*/  FMUL.FTZ R143, R9, R147.reuse ;  /* 0x00000093098f7220 */ /* 0x080fe40000410000 */
[----:B------:R-:W-:Y:S02]  /*7490*/  FFMA.FTZ R142, R10, R147, R142 ;  /* 0x000000930a8e7223 */ /* 0x000fe4000001008e */
[C---:B0-----:R-:W-:Y:S02]  /*74a0*/  FMUL.FTZ R95, R7.reuse, R152 ;  /* 0x00000098075f7220 */ /* 0x041fe40000410000 */
[-C--:B------:R-:W-:Y:S02]  /*74b0*/  FMUL.FTZ R147, R7, R145.reuse ;  /* 0x0000009107937220 */ /* 0x080fe40000410000 */
[----:B------:R-:W-:Y:S02]  /*74c0*/  FFMA.FTZ R145, R8, R145, -R95 ;  /* 0x0000009108917223 */ /* 0x000fe4000001085f */
[----:B------:R-:W-:-:S02]  /*74d0*/  FMUL.FTZ R186, R106, R141 ;  /* 0x0000008d6aba7220 */ /* 0x000fc40000410000 */
[----:B------:R-:W-:Y:S02]  /*74e0*/  FFMA.FTZ R152, R8, R152, R147 ;  /* 0x0000009808987223 */ /* 0x000fe40000010093 */
[----:B------:R-:W-:Y:S02]  /*74f0*/  FMUL.FTZ R185, R106, R185 ;  /* 0x000000b96ab97220 */ /* 0x000fe40000410000 */
[----:B------:R-:W-:Y:S02]  /*7500*/  FFMA.FTZ R143, R10, R144, -R143 ;  /* 0x000000900a8f7223 */ /* 0x000fe4000001088f */
[----:B------:R-:W-:Y:S02]  /*7510*/  FMUL.FTZ R95, R7, R142 ;  /* 0x0000008e075f7220 */ /* 0x000fe40000410000 */
[----:B------:R-:W-:Y:S02]  /*7520*/  FADD.FTZ R145, R186, R145 ;  /* 0x00000091ba917221 */ /* 0x000fe40000010000 */
[----:B------:R-:W-:-:S02]  /*7530*/  FADD.FTZ R152, R185, R152 ;  /* 0x00000098b9987221 */ /* 0x000fc40000010000 */
[----:B------:R-:W-:Y:S02]  /*7540*/  FFMA.FTZ R95, R8, R143, -R95 ;  /* 0x0000008f085f7223 */ /* 0x000fe4000001085f */
[----:B------:R-:W-:Y:S02]  /*7550*/  FMUL.FTZ R147, R5, R145 ;  /* 0x0000009105937220 */ /* 0x000fe40000410000 */
[----:B------:R-:W-:Y:S02]  /*7560*/  FMUL.FTZ R140, R35, R138 ;  /* 0x0000008a238c7220 */ /* 0x000fe40000410000 */
[----:B------:R-:W-:Y:S02]  /*7570*/  FMUL.FTZ R143, R7, R143 ;  /* 0x0000008f078f7220 */ /* 0x000fe40000410000 */
[----:B------:R-:W-:Y:S02]  /*7580*/  FMUL.FTZ R141, R5, R152 ;  /* 0x00000098058d7220 */ /* 0x000fe40000410000 */
[----:B------:R-:W-:-:S02]  /*7590*/  FMUL.FTZ R188, R36, R138 ;  /* 0x0000008a24bc7220 */ /* 0x000fc40000410000 */
[----:B------:R-:W-:Y:S02]  /*75a0*/  FFMA.FTZ R152, R6, R152, R147 ;  /* 0x0000009806987223 */ /* 0x000fe40000010093 */
[C---:B------:R-:W-:Y:S02]  /*75b0*/  FMUL.FTZ R187, R105.reuse, R140 ;  /* 0x0000008c69bb7220 */ /* 0x040fe40000410000 */
[----:B------:R-:W-:Y:S02]  /*75c0*/  FFMA.FTZ R143, R8, R142, R143 ;  /* 0x0000008e088f7223 */ /* 0x000fe4000001008f */
[----:B------:R-:W-:Y:S02]  /*75d0*/  FFMA.FTZ R141, R6, R145, -R141 ;  /* 0x00000091068d7223 */ /* 0x000fe4000001088d */
[----:B------:R-:W-:Y:S02]  /*75e0*/  FMUL.FTZ R188, R105, R188 ;  /* 0x000000bc69bc7220 */ /* 0x000fe40000410000 */
[----:B------:R-:W-:-:S02]  /*75f0*/  FADD.FTZ R152, R187, R152 ;  /* 0x00000098bb987221 */ /* 0x000fc40000010000 */
[C---:B------:R-:W-:Y:S01]  /*7600*/  FMUL.FTZ R138, R5.reuse, R143 ;  /* 0x0000008f058a7220 */ /* 0x040fe20000410000 */
[----:B--2---:R0:W-:Y:S01]  /*7610*/  STS [R61.X4+0x4b80], R62 ;  /* 0x004b803e3d007388 */ /* 0x0041e20000004800 */
[----:B------:R-:W-:Y:S02]  /*7620*/  FADD.FTZ R141, R188, R141 ;  /* 0x0000008dbc8d7221 */ /* 0x000fe40000010000 */
[----:B------:R-:W-:Y:S02]  /*7630*/  FMUL.FTZ R140, R5, R95 ;  /* 0x0000005f058c7220 */ /* 0x000fe40000410000 */
[-C--:B------:R-:W-:Y:S02]  /*7640*/  FMUL.FTZ R189, R33, R63.reuse ;  /* 0x0000003f21bd7220 */ /* 0x080fe40000410000 */
[----:B------:R-:W-:Y:S02]  /*7650*/  FMUL.FTZ R63, R34, R63 ;  /* 0x0000003f223f7220 */ /* 0x000fe40000410000 */
[----:B------:R-:W-:-:S02]  /*7660*/  FFMA.FTZ R138, R6, R95, -R138 ;  /* 0x0000005f068a7223 */ /* 0x000fc4000001088a */
[CC--:B0-----:R-:W-:Y:S02]  /*7670*/  FMUL.FTZ R61, R3.reuse, R152.reuse ;  /* 0x00000098033d7220 */ /* 0x0c1fe40000410000 */
[----:B------:R-:W-:Y:S02]  /*7680*/  FMUL.FTZ R95, R3, R141 ;  /* 0x0000008d035f7220 */ /* 0x000fe40000410000 */
[----:B------:R-:W-:Y:S02]  /*7690*/  FFMA.FTZ R140, R6, R143, R140 ;  /* 0x0000008f068c7223 */ /* 0x000fe4000001008c */
[----:B------:R-:W-:Y:S02]  /*76a0*/  FFMA.FTZ R141, R4, R141, -R61 ;  /* 0x0000008d048d7223 */ /* 0x000fe4000001083d */
[----:B------:R-:W-:Y:S02]  /*76b0*/  FMUL.FTZ R190, R104, R63 ;  /* 0x0000003f68be7220 */ /* 0x000fe40000410000 */
[----:B------:R-:W-:-:S02]  /*76c0*/  FFMA.FTZ R152, R4, R152, R95 ;  /* 0x0000009804987223 */ /* 0x000fc4000001005f */
[C---:B------:R-:W-:Y:S02]  /*76d0*/  FMUL.FTZ R95, R3.reuse, R140 ;  /* 0x0000008c035f7220 */ /* 0x040fe40000410000 */
[----:B------:R-:W-:Y:S01]  /*76e0*/  FMUL.FTZ R189, R104, R189 ;  /* 0x000000bd68bd7220 */ /* 0x000fe20000410000 */
[----:B------:R-:W-:Y:S01]  /*76f0*/  ISETP.NE.AND P1, PT, R122, RZ, PT ;  /* 0x000000ff7a00720c */ /* 0x000fe20003f25270 */
[----:B------:R-:W-:Y:S02]  /*7700*/  FADD.FTZ R141, R190, R141 ;  /* 0x0000008dbe8d7221 */ /* 0x000fe40000010000 */
[-C--:B------:R-:W-:Y:S02]  /*7710*/  FFMA.FTZ R95, R4, R138.reuse, -R95 ;  /* 0x0000008a045f7223 */ /* 0x080fe4000001085f */
[----:B------:R-:W-:Y:S02]  /*7720*/  FMUL.FTZ R61, R3, R138 ;  /* 0x0000008a033d7220 */ /* 0x000fe40000410000 */
[----:B------:R-:W-:-:S02]  /*7730*/  FADD.FTZ R63, R189, R152 ;  /* 0x00000098bd3f7221 */ /* 0x000fc40000010000 */
[C---:B------:R-:W-:Y:S02]  /*7740*/  FMUL.FTZ R138, R0.reuse, R141 ;  /* 0x0000008d008a7220 */ /* 0x040fe40000410000 */
[-C--:B------:R-:W-:Y:S01]  /*7750*/  FMUL.FTZ R62, R0, R63.reuse ;  /* 0x0000003f003e7220 */ /* 0x080fe20000410000 */
[----:B------:R-:W-:Y:S01]  /*7760*/  STS [R60.X4+0x4c00], R127 ;  /* 0x004c007f3c007388 */ /* 0x000fe20000004800 */
[----:B------:R-:W-:Y:S01]  /*7770*/  FFMA.FTZ R63, R2, R63, R138 ;  /* 0x0000003f023f7223 */ /* 0x000fe2000001008a */
[----:B------:R-:W-:Y:S02]  /*7780*/  MOV R138, UR31 ;  /* 0x0000001f008a7c02 */ /* 0x000fe40008000f00 */
[----:B------:R-:W-:Y:S02]  /*7790*/  STS [R126.X4+0x4c80], R129 ;  /* 0x004c80817e007388 */ /* 0x000fe40000004800 */
[----:B------:R-:W-:Y:S02]  /*77a0*/  LEA R138, R138, UR7, 0x8 ;  /* 0x000000078a8a7c11 */ /* 0x000fe4000f8e40ff */
[----:B------:R-:W-:Y:S01]  /*77b0*/  STS [R125.X4+0x4d00], R128 ;  /* 0x004d00807d007388 */ /* 0x000fe20000004800 */
[----:B------:R-:W-:-:S03]  /*77c0*/  @P1 IADD3 R138, R122, 0x200, RZ ;  /* 0x000002007a8a1810 */ /* 0x000fc60007ffe0ff */
[----:B------:R0:W-:Y:S04]  /*77d0*/  STS [R94.X4+0x4d80], R133 ;  /* 0x004d80855e007388 */ /* 0x0001e80000004800 */
[----:B------:R1:W-:Y:S04]  /*77e0*/  STS [R124.X4+0x4e00], R131 ;  /* 0x004e00837c007388 */ /* 0x0003e80000004800 */
[----:B------:R1:W-:Y:S01]  /*77f0*/  STS [R123.X4+0x4e80], R130 ;  /* 0x004e80827b007388 */ /* 0x0003e20000004800 */
[----:B------:R-:W-:-:S03]  /*7800*/  SHF.L.U32 R145, R138, 0x3, RZ ;  /* 0x000000038a917819 */ /* 0x000fc600000006ff */
[----:B------:R1:W-:Y:S04]  /*7810*/  STS [R66.X4+0x4f00], R135 ;  /* 0x004f008742007388 */ /* 0x0003e80000004800 */
[----:B-----5:R1:W-:Y:S04]  /*7820*/  STS [R71.X4+0x4f80], R132 ;  /* 0x004f808447007388 */ /* 0x0203e80000004800 */
[----:B------:R1:W-:Y:S01]  /*7830*/  STS [R70.X4+0x5000], R137 ;  /* 0x0050008946007388 */ /* 0x0003e20000004800 */
[----:B------:R-:W-:-:S03]  /*7840*/  FFMA.FTZ R61, R4, R140, R61 ;  /* 0x0000008c043d7223 */ /* 0x000fc6000001003d */
[----:B------:R1:W-:Y:S01]  /*7850*/  STS [R69.X4+0x5080], R134 ;  /* 0x0050808645007388 */ /* 0x0003e20000004800 */
[----:B------:R-:W-:-:S03]  /*7860*/  FFMA.FTZ R62, R2, R141, -R62 ;  /* 0x0000008d023e7223 */ /* 0x000fc6000001083e */
[----:B------:R1:W-:Y:S04]  /*7870*/  STS [R68.X4+0x5100], R139 ;  /* 0x0051008b44007388 */ /* 0x0003e80000004800 */
[----:B------:R1:W-:Y:S01]  /*7880*/  STS [R67.X4+0x5180], R136 ;  /* 0x0051808843007388 */ /* 0x0003e20000004800 */
[----:B------:R-:W-:-:S06]  /*7890*/  NOP ;  /* 0x0000000000007918 */ /* 0x000fcc0000000000 */
[----:B------:R1:W2:Y:S04]  /*78a0*/  LDS R123, [R64.X4+0x4200] ;  /* 0x00420000407b7984 */ /* 0x0002a80000004800 */
[----:B------:R1:W3:Y:S04]  /*78b0*/  LDS R125, [R64.X4+0x4204] ;  /* 0x00420400407d7984 */ /* 0x0002e80000004800 */
        /* <DEDUP_REMOVED lines=30> */
[----:B------:R1:W-:Y:S04]  /*7aa0*/  STS.64 [R145+0x11c80], R72 ;  /* 0x011c804891007388 */ /* 0x0003e80000000a00 */
[----:B------:R-:W-:Y:S01]  /*7ab0*/  BAR.SYNC.DEFER_BLOCKING 0x0 ;  /* 0x0000000000007b1d */ /* 0x000fe20000010000 */
[----:B------:R-:W-:Y:S01]  /*7ac0*/  ISETP.NE.AND P0, PT, R122, 0x7f, PT ;  /* 0x0000007f7a00780c */ /* 0x000fe20003f05270 */
[----:B0-----:R-:W-:-:S02]  /*7ad0*/  FMUL.FTZ R94, R0, R95 ;  /* 0x0000005f005e7220 */ /* 0x001fc40000410000 */
[-C--:B------:R-:W-:Y:S02]  /*7ae0*/  FMUL.FTZ R60, R0, R61.reuse ;  /* 0x0000003d003c7220 */ /* 0x080fe40000410000 */
[----:B------:R-:W-:Y:S02]  /*7af0*/  FFMA.FTZ R61, R2, R61, R94 ;  /* 0x0000003d023d7223 */ /* 0x000fe4000001005e */
[----:B------:R-:W-:Y:S02]  /*7b00*/  FMUL.FTZ R94, R32, R65 ;  /* 0x00000041205e7220 */ /* 0x000fe40000410000 */
[----:B------:R-:W-:Y:S02]  /*7b10*/  FFMA.FTZ R60, R2, R95, -R60 ;  /* 0x0000005f023c7223 */ /* 0x000fe4000001083c */
[----:B------:R-:W-:Y:S02]  /*7b20*/  FMUL.FTZ R191, R103, R94 ;  /* 0x0000005e67bf7220 */ /* 0x000fe40000410000 */
[----:B------:R0:W0:Y:S01]  /*7b30*/  @P0 LDS.64 R94, [R122.X8+0x12c88] ;  /* 0x012c88007a5e0984 */ /* 0x0000220000008a00 */
[----:B------:R-:W-:Y:S01]  /*7b40*/  FMUL.FTZ R192, R31, R65 ;  /* 0x000000411fc07220 */ /* 0x000fe20000410000 */
[----:B------:R-:W-:Y:S03]  /*7b50*/  BSSY B0, `(.L_x_1626) ;  /* 0x0000012000007945 */ /* 0x000fe60003800000 */
[----:B------:R-:W-:Y:S01]  /*7b60*/  FMUL.FTZ R192, R103, R192 ;  /* 0x000000c067c07220 */ /* 0x000fe20000410000 */
[----:B------:R-:W-:Y:S01]  /*7b70*/  LEA.HI R233, R122, R122, RZ, 0x1e ;  /* 0x0000007a7ae97211 */ /* 0x000fe200078ff0ff */
[----:B------:R-:W-:-:S02]  /*7b80*/  FADD.FTZ R62, R191, R62 ;  /* 0x0000003ebf3e7221 */ /* 0x000fc40000010000 */
[----:B------:R-:W-:Y:S01]  /*7b90*/  FADD.FTZ R63, R192, R63 ;  /* 0x0000003fc03f7221 */ /* 0x000fe20000010000 */
[----:B------:R-:W-:Y:S05]  /*7ba0*/  @P0 BRA `(.L_x_1627) ;  /* 0x000000c000000947 */ /* 0x000fea0003800000 */
[----:B-1234-:R-:W-:Y:S01]  /*7bb0*/  ULDC UR32, c[0x0][0x174] ;  /* 0x00005d0000207ab9 */ /* 0x01efe20000000800 */
[----:B0-----:R-:W-:Y:S01]  /*7bc0*/  MOV R95, RZ ;  /* 0x000000ff005f7202 */ /* 0x001fe20000000f00 */
        /* <DEDUP_REMOVED lines=10> */
.L_x_1627:
[----:B-1234-:R-:W-:Y:S05]  /*7c70*/  BSYNC B0 ;  /* 0x0000000000007941 */ /* 0x01efea0003800000 */
.L_x_1626:
[----:B------:R-:W-:Y:S01]  /*7c80*/  UISETP.GE.AND UP0, UPT, UR26, 0x2, UPT ;  /* 0x000000021a00788c */ /* 0x000fe2000bf06270 */
[----:B0-----:R-:W-:Y:S01]  /*7c90*/  MOV R64, UR26 ;  /* 0x0000001a00407c02 */ /* 0x001fe20008000f00 */
[----:B------:R0:W-:Y:S01]  /*7ca0*/  STS.128 [R233.X16+0x10870], R60 ;  /* 0x0108703ce9007388 */ /* 0x0001e2000000cc00 */
[----:B------:R-:W-:-:S03]  /*7cb0*/  MOV R65, c[0x0][0x16c] ;  /* 0x00005b0000417a02 */ /* 0x000fc60000000f00 */
[----:B------:R-:W-:-:S04]  /*7cc0*/  PLOP3.LUT P0, PT, PT, PT, UP0, 0x80, 0x0 ;  /* 0x000000000000781c */ /* 0x000fc80003f0f008 */
[----:B------:R-:W-:Y:S01]  /*7cd0*/  ISETP.NE.OR P0, PT, R236, RZ, !P0 ;  /* 0x000000ffec00720c */ /* 0x000fe20004705670 */
[----:B0-----:R-:W-:Y:S01]  /*7ce0*/  HFMA2.MMA R60, -RZ, RZ, 1.875, 0 ;  /* 0x3f800000ff3c7435 */ /* 0x001fe200000001ff */
[----:B------:R-:W-:Y:S01]  /*7cf0*/  MOV R61, RZ ;  /* 0x000000ff003d7202 */ /* 0x000fe20000000f00 */
[----:B------:R-:W-:-:S10]  /*7d00*/  CS2R R62, SRZ ;  /* 0x00000000003e7805 */ /* 0x000fd4000001ff00 */
[----:B------:R-:W-:-:S05]  /*7d10*/  @!P0 IADD3 R64, R64, -0x2, RZ ;  /* 0xfffffffe40408810 */ /* 0x000fca0007ffe0ff */
[----:B------:R-:W-:Y:S01]  /*7d20*/  @!P0 IMAD R64, R64, R65, UR7 ;  /* 0x0000000740408e24 */ /* 0x000fe2000f8e0241 */
[----:B------:R-:W-:-:S10]  /*7d30*/  HFMA2.MMA R65, -RZ, RZ, 0, 9.5367431640625e-07 ;  /* 0x00000010ff417435 */ /* 0x000fd400000001ff */
[----:B------:R-:W-:-:S05]  /*7d40*/  @!P0 IMAD.WIDE R64, R64, R65, UR44 ;  /* 0x0000002c40408e25 */ /* 0x000fca000f8e0241 */
[----:B------:R0:W5:Y:S01]  /*7d50*/  @!P0 LDG.E.128 R60, [R64.64] ;  /* 0x0000002a403c8981 */ /* 0x000162000c1e1d00 */
[----:B------:R-:W-:Y:S01]  /*7d60*/  ISETP.GT.U32.AND P0, PT, R122, 0x1f, PT ;  /* 0x0000001f7a00780c */ /* 0x000fe20003f04070 */
        /* <DEDUP_REMOVED lines=21> */
[C---:B------:R-:W-:Y:S02]  /*7ec0*/  FMUL.FTZ R143, R88.reuse, R143 ;  /* 0x0000008f588f7220 */ /* 0x040fe40000410000 */
[----:B------:R-:W-:Y:S02]  /*7ed0*/  FMUL.FTZ R144, R88, R71 ;  /* 0x0000004758907220 */ /* 0x000fe40000410000 */
[----:B------:R-:W-:-:S02]  /*7ee0*/  FMUL.FTZ R145, R87, R70 ;  /* 0x0000004657917220 */ /* 0x000fc40000410000 */
[----:B------:R-:W-:Y:S02]  /*7ef0*/  FMUL.FTZ R146, R87, R146 ;  /* 0x0000009257927220 */ /* 0x000fe40000410000 */
[C---:B------:R-:W-:Y:S02]  /*7f00*/  FMUL.FTZ R147, R86.reuse, R147 ;  /* 0x0000009356937220 */ /* 0x040fe40000410000 */
[----:B------:R-:W-:Y:S02]  /*7f10*/  FMUL.FTZ R148, R86, R69 ;  /* 0x0000004556947220 */ /* 0x000fe40000410000 */
[C---:B------:R-:W-:Y:S02]  /*7f20*/  FMUL.FTZ R149, R85.reuse, R68 ;  /* 0x0000004455957220 */ /* 0x040fe40000410000 */
[----:B------:R-:W-:Y:S02]  /*7f30*/  FMUL.FTZ R150, R85, R150 ;  /* 0x0000009655967220 */ /* 0x000fe40000410000 */
        /* <DEDUP_REMOVED lines=43> */
.L_x_1738:
        /* <DEDUP_REMOVED lines=68> */
.L_x_1739:
        /* <DEDUP_REMOVED lines=20> */
[----:B-----5:R-:W-:Y:S05]  /*8770*/  CALL.REL.NOINC `($__internal_40_$__cuda_sm70_shflsync_idx_p) ;  /* 0x00009e3000007944 */ /* 0x020fea0003c00000 */
.L_x_1632:
[----:B------:R-:W-:Y:S05]  /*8780*/  BRA.CONV ~URZ, `(.L_x_1633) ;  /* 0x000000537f007947 */ /* 0x000fea000b800000 */
[----:B-1----:R-:W-:Y:S01]  /*8790*/  HFMA2.MMA R66, -RZ, RZ, 0, 1.847743988037109375e-06 ;  /* 0x0000001fff427435 */ /* 0x002fe200000001ff */
[----:B------:R-:W-:-:S02]  /*87a0*/  MOV R64, R69 ;  /* 0x0000004500407202 */ /* 0x000fc40000000f00 */
[----:B------:R-:W-:Y:S02]  /*87b0*/  MOV R247, 0xffffffff ;  /* 0xffffffff00f77802 */ /* 0x000fe40000000f00 */
[----:B------:R-:W-:Y:S02]  /*87c0*/  MOV R65, 0x87e0 ;  /* 0x000087e000417802 */ /* 0x000fe40000000f00 */
[----:B0----5:R-:W-:Y:S05]  /*87d0*/  CALL.REL.NOINC `($__internal_40_$__cuda_sm70_shflsync_idx_p) ;  /* 0x00009dd000007944 */ /* 0x021fea0003c00000 */
.L_x_1633:
[----:B------:R-:W-:Y:S05]  /*87e0*/  BRA.CONV ~URZ, `(.L_x_1634) ;  /* 0x000000537f007947 */ /* 0x000fea000b800000 */
[----:B-1----:R-:W-:Y:S01]  /*87f0*/  HFMA2.MMA R66, -RZ, RZ, 0, 1.847743988037109375e-06 ;  /* 0x0000001fff427435 */ /* 0x002fe200000001ff */
[----:B------:R-:W-:Y:S02]  /*8800*/  MOV R64, R68 ;  /* 0x0000004400407202 */ /* 0x000fe40000000f00 */
[----:B------:R-:W-:Y:S02]  /*8810*/  MOV R247, 0xffffffff ;  /* 0xffffffff00f77802 */ /* 0x000fe40000000f00 */
[----:B------:R-:W-:Y:S02]  /*8820*/  MOV R65, 0x8840 ;  /* 0x0000884000417802 */ /* 0x000fe40000000f00 */
[----:B0----5:R-:W-:Y:S05]  /*8830*/  CALL.REL.NOINC `($__internal_40_$__cuda_sm70_shflsync_idx_p) ;  /* 0x00009d7000007944 */ /* 0x021fea0003c00000 */
.L_x_1634:
[----:B------:R-:W-:Y:S05]  /*8840*/  BRA.CONV ~URZ, `(.L_x_1635) ;  /* 0x000000537f007947 */ /* 0x000fea000b800000 */
[----:B-1----:R-:W-:Y:S01]  /*8850*/  HFMA2.MMA R66, -RZ, RZ, 0, 1.847743988037109375e-06 ;  /* 0x0000001fff427435 */ /* 0x002fe200000001ff */
[----:B------:R-:W-:Y:S02]  /*8860*/  MOV R64, R67 ;  /* 0x0000004300407202 */ /* 0x000fe40000000f00 */
[----:B------:R-:W-:-:S02]  /*8870*/  MOV R247, 0xffffffff ;  /* 0xffffffff00f77802 */ /* 0x000fc40000000f00 */
[----:B------:R-:W-:Y:S02]  /*8880*/  MOV R65, 0x88a0 ;  /* 0x000088a000417802 */ /* 0x000fe40000000f00 */
[----:B0----5:R-:W-:Y:S05]  /*8890*/  CALL.REL.NOINC `($__internal_40_$__cuda_sm70_shflsync_idx_p) ;  /* 0x00009d1000007944 */ /* 0x021fea0003c00000 */
.L_x_1635:
[----:B------:R-:W-:Y:S05]  /*88a0*/  BRA.DIV ~URZ, `(.L_x_1636) ;  /* 0x00008b327f007947 */ /* 0x000fea000b800000 */
[----:B-----5:R2:W3:Y:S04]  /*88b0*/  SHFL.IDX PT, R70, R60, RZ, 0x1f ;  /* 0x00001fff3c467589 */ /* 0x0204e800000e0000 */
[----:B------:R2:W4:Y:S04]  /*88c0*/  SHFL.UP PT, R60, R71, 0x1, RZ ;  /* 0x04200000473c7989 */ /* 0x00052800000e00ff */
[----:B------:R-:W1:Y:S04]  /*88d0*/  SHFL.IDX PT, R61, R61, RZ, 0x1f ;  /* 0x00001fff3d3d7589 */ /* 0x000e6800000e0000 */
[----:B------:R-:W0:Y:S04]  /*88e0*/  SHFL.IDX PT, R62, R62, RZ, 0x1f ;  /* 0x00001fff3e3e7589 */ /* 0x000e2800000e0000 */
[----:B------:R-:W0:Y:S04]  /*88f0*/  SHFL.IDX PT, R63, R63, RZ, 0x1f ;  /* 0x00001fff3f3f7589 */ /* 0x000e2800000e0000 */
[----:B------:R-:W0:Y:S04]  /*8900*/  SHFL.UP PT, R69, R69, 0x1, RZ ;  /* 0x0420000045457989 */ /* 0x000e2800000e00ff */
[----:B------:R-:W0:Y:S04]  /*8910*/  SHFL.UP PT, R68, R68, 0x1, RZ ;  /* 0x0420000044447989 */ /* 0x000e2800000e00ff */
[----:B------:R2:W0:Y:S02]  /*8920*/  SHFL.UP PT, R71, R67, 0x1, RZ ;  /* 0x0420000043477989 */ /* 0x00042400000e00ff */
.L_x_1740:
        /* <DEDUP_REMOVED lines=51> */
.L_x_1629:
[----:B0-----:R-:W-:Y:S05]  /*8c60*/  BSYNC B0 ;  /* 0x0000000000007941 */ /* 0x001fea0003800000 */
.L_x_1628:
        /* <DEDUP_REMOVED lines=8> */
[----:B-1---5:R-:W0:Y:S02]  /*8cf0*/  LDS.64 R60, [R233.X16+0x10878] ;  /* 0x01087800e93c7984 */ /* 0x022e24000000ca00 */
[CC--:B0-----:R-:W-:Y:S02]  /*8d00*/  FMUL.FTZ R69, R73.reuse, R61.reuse ;  /* 0x0000003d49457220 */ /* 0x0c1fe40000410000 */
[-C--:B------:R-:W-:Y:S02]  /*8d10*/  FMUL.FTZ R73, R73, R60.reuse ;  /* 0x0000003c49497220 */ /* 0x080fe40000410000 */
[----:B------:R-:W-:Y:S02]  /*8d20*/  FFMA.FTZ R69, R72, R60, -R69 ;  /* 0x0000003c48457223 */ /* 0x000fe40000010845 */
[----:B------:R-:W-:Y:S02]  /*8d30*/  FMUL.FTZ R60, R0, R154 ;  /* 0x0000009a003c7220 */ /* 0x000fe40000410000 */
[----:B------:R-:W-:-:S02]  /*8d40*/  FFMA.FTZ R72, R72, R61, R73 ;  /* 0x0000003d48487223 */ /* 0x000fc40000010049 */
[C---:B------:R-:W-:Y:S02]  /*8d50*/  FMUL.FTZ R61, R2.reuse, R154 ;  /* 0x0000009a023d7220 */ /* 0x040fe40000410000 */
[-C--:B------:R-:W-:Y:S02]  /*8d60*/  FFMA.FTZ R60, R2, R153.reuse, -R60 ;  /* 0x00000099023c7223 */ /* 0x080fe4000001083c */
[----:B------:R-:W-:Y:S02]  /*8d70*/  FFMA.FTZ R61, -R0, R153, -R61 ;  /* 0x00000099003d7223 */ /* 0x000fe4000001093d */
[----:B------:R-:W-:Y:S02]  /*8d80*/  FADD.FTZ R60, R151, R60 ;  /* 0x0000003c973c7221 */ /* 0x000fe40000010000 */
[----:B------:R-:W-:Y:S02]  /*8d90*/  FADD.FTZ R61, -R152, R61 ;  /* 0x0000003d983d7221 */ /* 0x000fe40000010100 */
[----:B------:R-:W-:-:S02]  /*8da0*/  FMUL.FTZ R62, R3, -R60 ;  /* 0x8000003c033e7220 */ /* 0x000fc40000410000 */
[-C--:B------:R-:W-:Y:S02]  /*8db0*/  FMUL.FTZ R63, R3, -R61.reuse ;  /* 0x8000003d033f7220 */ /* 0x080fe40000410000 */
[----:B------:R-:W-:Y:S02]  /*8dc0*/  FFMA.FTZ R67, R4, R61, R62 ;  /* 0x0000003d04437223 */ /* 0x000fe4000001003e */
[CC--:B------:R-:W-:Y:S02]  /*8dd0*/  FMUL.FTZ R62, R0.reuse, -R94.reuse ;  /* 0x8000005e003e7220 */ /* 0x0c0fe40000410000 */
[-C--:B------:R-:W-:Y:S02]  /*8de0*/  FMUL.FTZ R61, R0, R95.reuse ;  /* 0x0000005f003d7220 */ /* 0x080fe40000410000 */
[C---:B------:R-:W-:Y:S02]  /*8df0*/  FFMA.FTZ R62, R2.reuse, -R95, R62 ;  /* 0x8000005f023e7223 */ /* 0x040fe4000001003e */
[----:B------:R-:W-:-:S02]  /*8e00*/  FFMA.FTZ R61, R2, R94, -R61 ;  /* 0x0000005e023d7223 */ /* 0x000fc4000001083d */
[----:B------:R-:W-:Y:S02]  /*8e10*/  FFMA.FTZ R60, R4, R60, -R63 ;  /* 0x0000003c043c7223 */ /* 0x000fe4000001083f */
[C---:B------:R-:W-:Y:S02]  /*8e20*/  FMUL.FTZ R63, R3.reuse, -R62 ;  /* 0x8000003e033f7220 */ /* 0x040fe40000410000 */
[----:B------:R-:W-:Y:S02]  /*8e30*/  FADD.FTZ R67, -R150, R67 ;  /* 0x0000004396437221 */ /* 0x000fe40000010100 */
[-C--:B------:R-:W-:Y:S02]  /*8e40*/  FMUL.FTZ R65, R3, -R61.reuse ;  /* 0x8000003d03417220 */ /* 0x080fe40000410000 */
[----:B------:R-:W-:Y:S02]  /*8e50*/  FADD.FTZ R60, R149, R60 ;  /* 0x0000003c953c7221 */ /* 0x000fe40000010000 */
[----:B------:R-:W-:-:S02]  /*8e60*/  FFMA.FTZ R61, R4, R61, -R63 ;  /* 0x0000003d043d7223 */ /* 0x000fc4000001083f */
[CC--:B------:R-:W-:Y:S02]  /*8e70*/  FMUL.FTZ R63, R5.reuse, -R67.reuse ;  /* 0x80000043053f7220 */ /* 0x0c0fe40000410000 */
        /* <DEDUP_REMOVED lines=8> */
[C---:B------:R-:W-:Y:S02]  /*8f00*/  FFMA.FTZ R61, R6.reuse, R61, -R60 ;  /* 0x0000003d063d7223 */ /* 0x040fe4000001083c */
[----:B------:R-:W-:Y:S02]  /*8f10*/  FMUL.FTZ R60, R7, -R64 ;  /* 0x80000040073c7220 */ /* 0x000fe40000410000 */
[----:B------:R-:W-:-:S02]  /*8f20*/  FFMA.FTZ R62, R6, R62, R63 ;  /* 0x0000003e063e7223 */ /* 0x000fc4000001003f */
[CC--:B------:R-:W-:Y:S02]  /*8f30*/  FMUL.FTZ R63, R7.reuse, -R65.reuse ;  /* 0x80000041073f7220 */ /* 0x0c0fe40000410000 */
[C---:B------:R-:W-:Y:S02]  /*8f40*/  FFMA.FTZ R65, R8.reuse, R65, R60 ;  /* 0x0000004108417223 */ /* 0x040fe4000001003c */
        /* <DEDUP_REMOVED lines=10> */
[----:B------:R-:W-:Y:S02]  /*8ff0*/  FFMA.FTZ R65, R10, R65, R60 ;  /* 0x000000410a417223 */ /* 0x000fe4000001003c */
[----:B------:R-:W-:Y:S02]  /*9000*/  FMUL.FTZ R60, R9, -R62 ;  /* 0x8000003e093c7220 */ /* 0x000fe40000410000 */
[----:B------:R-:W-:Y:S02]  /*9010*/  FADD.FTZ R64, R143, R64 ;  /* 0x000000408f407221 */ /* 0x000fe40000010000 */
[-C--:B------:R-:W-:Y:S02]  /*9020*/  FMUL.FTZ R63, R9, -R61.reuse ;  /* 0x8000003d093f7220 */ /* 0x080fe40000410000 */
[----:B------:R-:W-:Y:S02]  /*9030*/  FADD.FTZ R65, -R144, R65 ;  /* 0x0000004190417221 */ /* 0x000fe40000010100 */
[----:B------:R-:W-:-:S02]  /*9040*/  FFMA.FTZ R61, R10, R61, -R60 ;  /* 0x0000003d0a3d7223 */ /* 0x000fc4000001083c */
[C---:B------:R-:W-:Y:S02]  /*9050*/  FMUL.FTZ R60, R11.reuse, -R64 ;  /* 0x800000400b3c7220 */ /* 0x040fe40000410000 */
[----:B------:R-:W-:Y:S02]  /*9060*/  FFMA.FTZ R62, R10, R62, R63 ;  /* 0x0000003e0a3e7223 */ /* 0x000fe4000001003f */
[CC--:B------:R-:W-:Y:S02]  /*9070*/  FMUL.FTZ R63, R11.reuse, -R65.reuse ;  /* 0x800000410b3f7220 */ /* 0x0c0fe40000410000 */
[C---:B------:R-:W-:Y:S02]  /*9080*/  FFMA.FTZ R65, R12.reuse, R65, R60 ;  /* 0x000000410c417223 */ /* 0x040fe4000001003c */
        /* <DEDUP_REMOVED lines=8> */
[CC--:B------:R-:W-:Y:S02]  /*9110*/  FMUL.FTZ R60, R13.reuse, -R64.reuse ;  /* 0x800000400d3c7220 */ /* 0x0c0fe40000410000 */
[C---:B------:R-:W-:Y:S02]  /*9120*/  FFMA.FTZ R64, R14.reuse, R64, -R63 ;  /* 0x000000400e407223 */ /* 0x040fe4000001083f */
[----:B------:R-:W-:Y:S02]  /*9130*/  FFMA.FTZ R65, R14, R65, R60 ;  /* 0x000000410e417223 */ /* 0x000fe4000001003c */
[----:B------:R-:W-:Y:S02]  /*9140*/  FMUL.FTZ R60, R13, -R62 ;  /* 0x8000003e0d3c7220 */ /* 0x000fe40000410000 */
[----:B------:R-:W-:Y:S02]  /*9150*/  FADD.FTZ R64, R139, R64 ;  /* 0x000000408b407221 */ /* 0x000fe40000010000 */
[----:B------:R-:W-:-:S02]  /*9160*/  FMUL.FTZ R63, R13, -R61 ;  /* 0x8000003d0d3f7220 */ /* 0x000fc40000410000 */
[----:B------:R-:W-:Y:S02]  /*9170*/  FADD.FTZ R65, -R140, R65 ;  /* 0x000000418c417221 */ /* 0x000fe40000010100 */
[C---:B------:R-:W-:Y:S02]  /*9180*/  FFMA.FTZ R61, R14.reuse, R61, -R60 ;  /* 0x0000003d0e3d7223 */ /* 0x040fe4000001083c */
[C---:B------:R-:W-:Y:S02]  /*9190*/  FMUL.FTZ R60, R15.reuse, -R64 ;  /* 0x800000400f3c7220 */ /* 0x040fe40000410000 */
[----:B------:R-:W-:Y:S02]  /*91a0*/  FFMA.FTZ R62, R14, R62, R63 ;  /* 0x0000003e0e3e7223 */ /* 0x000fe4000001003f */
[-C--:B------:R-:W-:Y:S02]  /*91b0*/  FMUL.FTZ R63, R15, -R65.reuse ;  /* 0x800000410f3f7220 */ /* 0x080fe40000410000 */
[----:B------:R-:W-:-:S02]  /*91c0*/  FFMA.FTZ R65, R16, R65, R60 ;  /* 0x0000004110417223 */ /* 0x000fc4000001003c */
[----:B------:R-:W-:Y:S02]  /*91d0*/  FFMA.FTZ R64, R16, R64, -R63 ;  /* 0x0000004010407223 */ /* 0x000fe4000001083f */
[C---:B------:R-:W-:Y:S02]  /*91e0*/  FMUL.FTZ R63, R15.reuse, -R61 ;  /* 0x8000003d0f3f7220 */ /* 0x040fe40000410000 */
[----:B------:R-:W-:Y:S02]  /*91f0*/  FADD.FTZ R65, -R138, R65 ;  /* 0x000000418a417221 */ /* 0x000fe40000010100 */
[-C--:B------:R-:W-:Y:S02]  /*9200*/  FMUL.FTZ R60, R15, -R62.reuse ;  /* 0x8000003e0f3c7220 */ /* 0x080fe40000410000 */
[----:B------:R-:W-:Y:S02]  /*9210*/  FADD.FTZ R64, R137, R64 ;  /* 0x0000004089407221 */ /* 0x000fe40000010000 */
[----:B------:R-:W-:-:S02]  /*9220*/  FFMA.FTZ R62, R16, R62, R63 ;  /* 0x0000003e103e7223 */ /* 0x000fc4000001003f */
[C---:B------:R-:W-:Y:S02]  /*9230*/  FMUL.FTZ R63, R17.reuse, -R65 ;  /* 0x80000041113f7220 */ /* 0x040fe40000410000 */
[----:B------:R-:W-:Y:S02]  /*9240*/  FFMA.FTZ R61, R16, R61, -R60 ;  /* 0x0000003d103d7223 */ /* 0x000fe4000001083c */
        /* <DEDUP_REMOVED lines=46> */
[----:B------:R-:W-:Y:S02]  /*9530*/  FFMA.FTZ R61, R26, R61, -R60 ;  /* 0x0000003d1a3d7223 */ /* 0x000fe4000001083c */
[----:B------:R-:W-:Y:S02]  /*9540*/  FADD.FTZ R65, -R128, R65 ;  /* 0x0000004180417221 */ /* 0x000fe40000010100 */
[C---:B------:R-:W-:Y:S02]  /*9550*/  FMUL.FTZ R60, R27.reuse, -R64 ;  /* 0x800000401b3c7220 */ /* 0x040fe40000410000 */
[----:B------:R-:W-:Y:S02]  /*9560*/  FFMA.FTZ R62, R26, R62, R63 ;  /* 0x0000003e1a3e7223 */ /* 0x000fe4000001003f */
[-C--:B------:R-:W-:Y:S02]  /*9570*/  FMUL.FTZ R63, R27, -R65.reuse ;  /* 0x800000411b3f7220 */ /* 0x080fe40000410000 */
[----:B------:R-:W-:-:S02]  /*9580*/  FFMA.FTZ R65, R28, R65, R60 ;  /* 0x000000411c417223 */ /* 0x000fc4000001003c */
[----:B------:R-:W-:Y:S02]  /*9590*/  FFMA.FTZ R64, R28, R64, -R63 ;  /* 0x000000401c407223 */ /* 0x000fe4000001083f */
[----:B------:R-:W-:Y:S02]  /*95a0*/  FADD.FTZ R65, -R126, R65 ;  /* 0x000000417e417221 */ /* 0x000fe40000010100 */
[C---:B------:R-:W-:Y:S02]  /*95b0*/  FMUL.FTZ R63, R27.reuse, -R61 ;  /* 0x8000003d1b3f7220 */ /* 0x040fe40000410000 */
[----:B------:R-:W-:Y:S02]  /*95c0*/  FMUL.FTZ R60, R27, -R62 ;  /* 0x8000003e1b3c7220 */ /* 0x000fe40000410000 */
[----:B------:R-:W-:Y:S02]  /*95d0*/  FADD.FTZ R64, R125, R64 ;  /* 0x000000407d407221 */ /* 0x000fe40000010000 */
[----:B------:R-:W-:-:S02]  /*95e0*/  FMUL.FTZ R67, R29, -R65 ;  /* 0x800000411d437220 */ /* 0x000fc40000410000 */
[C---:B------:R-:W-:Y:S02]  /*95f0*/  FFMA.FTZ R63, R28.reuse, R62, R63 ;  /* 0x0000003e1c3f7223 */ /* 0x040fe4000001003f */
[----:B------:R-:W-:Y:S02]  /*9600*/  FFMA.FTZ R61, R28, R61, -R60 ;  /* 0x0000003d1c3d7223 */ /* 0x000fe4000001083c */
[CC--:B------:R-:W-:Y:S02]  /*9610*/  FMUL.FTZ R60, R29.reuse, -R64.reuse ;  /* 0x800000401d3c7220 */ /* 0x0c0fe40000410000 */
[----:B------:R-:W-:Y:S02]  /*9620*/  FFMA.FTZ R66, R30, R64, -R67 ;  /* 0x000000401e427223 */ /* 0x000fe40000010843 */
[----:B------:R-:W-:Y:S02]  /*9630*/  FMUL.FTZ R64, R29, -R63 ;  /* 0x8000003f1d407220 */ /* 0x000fe40000410000 */
[----:B------:R-:W-:-:S02]  /*9640*/  FADD.FTZ R209, R75, R72 ;  /* 0x000000484bd17221 */ /* 0x000fc40000010000 */
[----:B------:R-:W-:Y:S02]  /*9650*/  FADD.FTZ R210, R74, R69 ;  /* 0x000000454ad27221 */ /* 0x000fe40000010000 */
[C---:B------:R-:W-:Y:S01]  /*9660*/  FFMA.FTZ R67, R30.reuse, R65, R60 ;  /* 0x000000411e437223 */ /* 0x040fe2000001003c */
[----:B------:R-:W-:Y:S01]  /*9670*/  MOV R60, 0x3f800000 ;  /* 0x3f800000003c7802 */ /* 0x000fe20000000f00 */
[CC--:B------:R-:W-:Y:S02]  /*9680*/  FMUL.FTZ R65, R29.reuse, -R61.reuse ;  /* 0x8000003d1d417220 */ /* 0x0c0fe40000410000 */
[----:B------:R-:W-:Y:S01]  /*9690*/  FFMA.FTZ R64, R30, R61, -R64 ;  /* 0x0000003d1e407223 */ /* 0x000fe20000010840 */
[----:B------:R-:W-:Y:S01]  /*96a0*/  HFMA2.MMA R61, -RZ, RZ, 0, 0 ;  /* 0x00000000ff3d7435 */ /* 0x000fe200000001ff */
[C---:B------:R-:W-:Y:S02]  /*96b0*/  FMUL.FTZ R69, R29.reuse, R209 ;  /* 0x000000d11d457220 */ /* 0x040fe40000410000 */
[----:B------:R-:W-:-:S02]  /*96c0*/  FMUL.FTZ R68, R29, R210 ;  /* 0x000000d21d447220 */ /* 0x000fc40000410000 */
[C---:B------:R-:W-:Y:S02]  /*96d0*/  FFMA.FTZ R65, R30.reuse, R63, R65 ;  /* 0x0000003f1e417223 */ /* 0x040fe40000010041 */
[C---:B------:R-:W-:Y:S01]  /*96e0*/  FFMA.FTZ R69, R30.reuse, R210, -R69 ;  /* 0x000000d21e457223 */ /* 0x040fe20000010845 */
[----:B------:R-:W-:Y:S01]  /*96f0*/  CS2R R62, SRZ ;  /* 0x00000000003e7805 */ /* 0x000fe2000001ff00 */
[----:B------:R-:W-:Y:S02]  /*9700*/  FFMA.FTZ R68, R30, R209, R68 ;  /* 0x000000d11e447223 */ /* 0x000fe40000010044 */
[----:B------:R-:W-:Y:S02]  /*9710*/  FADD.FTZ R67, -R124, R67 ;  /* 0x000000437c437221 */ /* 0x000fe40000010100 */
[----:B------:R-:W-:Y:S01]  /*9720*/  FADD.FTZ R66, R123, R66 ;  /* 0x000000427b427221 */ /* 0x000fe20000010000 */
[----:B------:R-:W0:Y:S01]  /*9730*/  @!P0 LDS.128 R60, [UR28+0x13080] ;  /* 0x0130801cff3c8984 */ /* 0x000e220008000c00 */
[----:B------:R-:W-:Y:S01]  /*9740*/  FADD.FTZ R211, R76, R69 ;  /* 0x000000454cd37221 */ /* 0x000fe20000010000 */
[----:B------:R-:W-:Y:S01]  /*9750*/  ISETP.GT.U32.AND P0, PT, R122, 0x1f, PT ;  /* 0x0000001f7a00780c */ /* 0x000fe20003f04070 */
[----:B------:R-:W-:Y:S01]  /*9760*/  FADD.FTZ R212, R77, R68 ;  /* 0x000000444dd47221 */ /* 0x000fe20000010000 */
[----:B------:R1:W-:Y:S01]  /*9770*/  STS.128 [R233.X16+0x11280], R64 ;  /* 0x01128040e9007388 */ /* 0x0003e2000000cc00 */
[----:B------:R-:W-:-:S04]  /*9780*/  FMUL.FTZ R69, R27, R211 ;  /* 0x000000d31b457220 */ /* 0x000fc80000410000 */
[----:B------:R-:W-:-:S04]  /*9790*/  FFMA.FTZ R69, R28, R212, R69 ;  /* 0x000000d41c457223 */ /* 0x000fc80000010045 */
[----:B------:R-:W-:Y:S02]  /*97a0*/  FADD.FTZ R213, R78, R69 ;  /* 0x000000454ed57221 */ /* 0x000fe40000010000 */
[----:B-1----:R-:W-:Y:S02]  /*97b0*/  FMUL.FTZ R64, R27, R212 ;  /* 0x000000d41b407220 */ /* 0x002fe40000410000 */
[----:B------:R-:W-:Y:S02]  /*97c0*/  FMUL.FTZ R65, R25, R213 ;  /* 0x000000d519417220 */ /* 0x000fe40000410000 */
[----:B------:R-:W-:-:S04]  /*97d0*/  FFMA.FTZ R64, R28, R211, -R64 ;  /* 0x000000d31c407223 */ /* 0x000fc80000010840 */
[----:B------:R-:W-:-:S04]  /*97e0*/  FADD.FTZ R214, R79, R64 ;  /* 0x000000404fd67221 */ /* 0x000fc80000010000 */
[-C--:B------:R-:W-:Y:S02]  /*97f0*/  FMUL.FTZ R64, R25, R214.reuse ;  /* 0x000000d619407220 */ /* 0x080fe40000410000 */
[C---:B------:R-:W-:Y:S02]  /*9800*/  FFMA.FTZ R65, R26.reuse, R214, -R65 ;  /* 0x000000d61a417223 */ /* 0x040fe40000010841 */
[----:B------:R-:W-:Y:S02]  /*9810*/  FFMA.FTZ R64, R26, R213, R64 ;  /* 0x000000d51a407223 */ /* 0x000fe40000010040 */
[----:B------:R-:W-:Y:S02]  /*9820*/  FADD.FTZ R168, R168, R65 ;  /* 0x00000041a8a87221 */ /* 0x000fe40000010000 */
[----:B------:R-:W-:Y:S02]  /*9830*/  FADD.FTZ R167, R167, R64 ;  /* 0x00000040a7a77221 */ /* 0x000fe40000010000 */
[----:B------:R-:W-:-:S02]  /*9840*/  FMUL.FTZ R64, R23, R168 ;  /* 0x000000a817407220 */ /* 0x000fc40000410000 */
        /* <DEDUP_REMOVED lines=113> */
.L_x_1741:
[----:B------:R-:W-:Y:S05]  /*9f60*/  BRA.DIV ~URZ, `(.L_x_1640) ;  /* 0x000078327f007947 */ /* 0x000fea000b800000 */
[----:B------:R-:W2:Y:S04]  /*9f70*/  SHFL.DOWN PT, R69, R69, 0x1, 0x1f ;  /* 0x08201f0045457f89 */ /* 0x000ea800000e0000 */
[----:B------:R3:W4:Y:S04]  /*9f80*/  SHFL.DOWN PT, R73, R68, 0x1, 0x1f ;  /* 0x08201f0044497f89 */ /* 0x00072800000e0000 */
[----:B------:R3:W0:Y:S02]  /*9f90*/  SHFL.DOWN PT, R66, R70, 0x1, 0x1f ;  /* 0x08201f0046427f89 */ /* 0x00062400000e0000 */
.L_x_1742:
        /* <DEDUP_REMOVED lines=13> */
.L_x_1642:
[----:B------:R-:W-:Y:S05]  /*a070*/  BSYNC B1 ;  /* 0x0000000000017941 */ /* 0x000fea0003800000 */
.L_x_1641:
[----:B------:R-:W-:Y:S01]  /*a080*/  ISETP.GT.U32.AND P0, PT, R236, 0x1d, PT ;  /* 0x0000001dec00780c */ /* 0x000fe20003f04070 */
[----:B------:R-:W-:Y:S05]  /*a090*/  BRA.DIV ~URZ, `(.L_x_1643) ;  /* 0x000078527f007947 */ /* 0x000fea000b800000 */
[----:B-1----:R1:W3:Y:S04]  /*a0a0*/  SHFL.DOWN PT, R67, R71, 0x2, 0x1f ;  /* 0x08401f0047437f89 */ /* 0x0022e800000e0000 */
[----:B--2---:R1:W2:Y:S04]  /*a0b0*/  SHFL.DOWN PT, R69, R74, 0x2, 0x1f ;  /* 0x08401f004a457f89 */ /* 0x0042a800000e0000 */
[----:B---3--:R1:W3:Y:S04]  /*a0c0*/  SHFL.DOWN PT, R70, R68, 0x2, 0x1f ;  /* 0x08401f0044467f89 */ /* 0x0082e800000e0000 */
[----:B0-----:R1:W0:Y:S02]  /*a0d0*/  SHFL.DOWN PT, R66, R72, 0x2, 0x1f ;  /* 0x08401f0048427f89 */ /* 0x00122400000e0000 */
.L_x_1743:
        /* <DEDUP_REMOVED lines=13> */
.L_x_1645:
[----:B------:R-:W-:Y:S05]  /*a1b0*/  BSYNC B1 ;  /* 0x0000000000017941 */ /* 0x000fea0003800000 */
.L_x_1644:
[----:B------:R-:W-:Y:S01]  /*a1c0*/  ISETP.GT.U32.AND P0, PT, R236, 0x1b, PT ;  /* 0x0000001bec00780c */ /* 0x000fe20003f04070 */
[----:B------:R-:W-:Y:S10]  /*a1d0*/  BRA.DIV ~URZ, `(.L_x_1646) ;  /* 0x000078d27f007947 */ /* 0x000ff4000b800000 */
[----:B------:R1:W4:Y:S02]  /*a1e0*/  SHFL.DOWN PT, R67, R71, 0x4, 0x1f ;  /* 0x08801f0047437f89 */ /* 0x00032400000e0000 */
.L_x_1744:
[----:B------:R-:W-:Y:S05]  /*a1f0*/  BRA.DIV ~URZ, `(.L_x_1647) ;  /* 0x000079327f007947 */ /* 0x000fea000b800000 */
[----:B--2---:R2:W1:Y:S04]  /*a200*/  SHFL.DOWN PT, R69, R74, 0x4, 0x1f ;  /* 0x08801f004a457f89 */ /* 0x00446800000e0000 */
[----:B---3--:R2:W3:Y:S04]  /*a210*/  SHFL.DOWN PT, R70, R68, 0x4, 0x1f ;  /* 0x08801f0044467f89 */ /* 0x0084e800000e0000 */
[----:B0-----:R2:W0:Y:S02]  /*a220*/  SHFL.DOWN PT, R66, R72, 0x4, 0x1f ;  /* 0x08801f0048427f89 */ /* 0x00142400000e0000 */
.L_x_1745:
        /* <DEDUP_REMOVED lines=13> */
.L_x_1649:
[----:B------:R-:W-:Y:S05]  /*a300*/  BSYNC B1 ;  /* 0x0000000000017941 */ /* 0x000fea0003800000 */
.L_x_1648:
[----:B------:R-:W-:Y:S01]  /*a310*/  ISETP.GT.U32.AND P0, PT, R236, 0x17, PT ;  /* 0x00000017ec00780c */ /* 0x000fe20003f04070 */
[----:B------:R-:W-:Y:S05]  /*a320*/  BRA.DIV ~URZ, `(.L_x_1650) ;  /* 0x000079527f007947 */ /* 0x000fea000b800000 */
[----:B----4-:R4:W2:Y:S04]  /*a330*/  SHFL.DOWN PT, R67, R71, 0x8, 0x1f ;  /* 0x09001f0047437f89 */ /* 0x0108a800000e0000 */
[----:B-1----:R4:W1:Y:S04]  /*a340*/  SHFL.DOWN PT, R69, R74, 0x8, 0x1f ;  /* 0x09001f004a457f89 */ /* 0x00286800000e0000 */
[----:B---3--:R4:W3:Y:S04]  /*a350*/  SHFL.DOWN PT, R70, R68, 0x8, 0x1f ;  /* 0x09001f0044467f89 */ /* 0x0088e800000e0000 */
[----:B0-----:R4:W0:Y:S02]  /*a360*/  SHFL.DOWN PT, R66, R72, 0x8, 0x1f ;  /* 0x09001f0048427f89 */ /* 0x00182400000e0000 */
.L_x_1746:
        /* <DEDUP_REMOVED lines=13> */
.L_x_1652:
[----:B------:R-:W-:Y:S05]  /*a440*/  BSYNC B1 ;  /* 0x0000000000017941 */ /* 0x000fea0003800000 */
.L_x_1651:
[----:B------:R-:W-:Y:S01]  /*a450*/  ISETP.GT.U32.AND P0, PT, R236, 0xf, PT ;  /* 0x0000000fec00780c */ /* 0x000fe20003f04070 */
[----:B------:R-:W-:Y:S10]  /*a460*/  BRA.DIV ~URZ, `(.L_x_1653) ;  /* 0x000079d27f007947 */ /* 0x000ff4000b800000 */
[----:B--2---:R2:W4:Y:S02]  /*a470*/  SHFL.DOWN PT, R67, R71, 0x10, 0x1f ;  /* 0x0a001f0047437f89 */ /* 0x00452400000e0000 */
.L_x_1747:
[----:B------:R-:W-:Y:S05]  /*a480*/  BRA.DIV ~URZ, `(.L_x_1654) ;  /* 0x00007a327f007947 */ /* 0x000fea000b800000 */
[----:B-1----:R1:W2:Y:S04]  /*a490*/  SHFL.DOWN PT, R69, R74, 0x10, 0x1f ;  /* 0x0a001f004a457f89 */ /* 0x0022a800000e0000 */
[----:B---3--:R1:W3:Y:S04]  /*a4a0*/  SHFL.DOWN PT, R70, R68, 0x10, 0x1f ;  /* 0x0a001f0044467f89 */ /* 0x0082e800000e0000 */
[----:B0-----:R1:W0:Y:S02]  /*a4b0*/  SHFL.DOWN PT, R66, R72, 0x10, 0x1f ;  /* 0x0a001f0048427f89 */ /* 0x00122400000e0000 */
.L_x_1748:
        /* <DEDUP_REMOVED lines=13> */
.L_x_1656:
[----:B------:R-:W-:Y:S05]  /*a590*/  BSYNC B1 ;  /* 0x0000000000017941 */ /* 0x000fea0003800000 */
.L_x_1655:
        /* <DEDUP_REMOVED lines=20> */
.L_x_1749:
        /* <DEDUP_REMOVED lines=21> */
.L_x_1659:
[----:B------:R-:W-:Y:S05]  /*a830*/  BSYNC B1 ;  /* 0x0000000000017941 */ /* 0x000fea0003800000 */
.L_x_1658:
        /* <DEDUP_REMOVED lines=37> */
.L_x_1638:
[----:B0-----:R-:W-:Y:S05]  /*aa90*/  BSYNC B0 ;  /* 0x0000000000007941 */ /* 0x001fea0003800000 */
.L_x_1637:
[----:B------:R-:W-:Y:S02]  /*aaa0*/  WARPSYNC 0xffffffff ;  /* 0xffffffff00007948 */ /* 0x000fe40003800000 */
[----:B------:R-:W-:Y:S01]  /*aab0*/  BAR.SYNC.DEFER_BLOCKING 0x0 ;  /* 0x0000000000007b1d */ /* 0x000fe20000010000 */
[----:B------:R-:W-:Y:S01]  /*aac0*/  ISETP.NE.AND P0, PT, R122, RZ, PT ;  /* 0x000000ff7a00720c */ /* 0x000fe20003f05270 */
[----:B-1----:R-:W-:Y:S02]  /*aad0*/  FADD.FTZ R68, R155, UR5 ;  /* 0x000000059b447e21 */ /* 0x002fe40008010000 */
[----:B------:R-:W-:Y:S02]  /*aae0*/  FADD.FTZ R69, R158, UR5 ;  /* 0x000000059e457e21 */ /* 0x000fe40008010000 */
[----:B------:R-:W-:Y:S01]  /*aaf0*/  FADD.FTZ R70, R159, UR5 ;  /* 0x000000059f467e21 */ /* 0x000fe20008010000 */
[----:B------:R-:W-:Y:S01]  /*ab00*/  BSSY B0, `(.L_x_1660) ;  /* 0x00002d7000007945 */ /* 0x000fe20003800000 */
[----:B------:R-:W-:Y:S02]  /*ab10*/  FADD.FTZ R71, R160, UR5 ;  /* 0x00000005a0477e21 */ /* 0x000fe40008010000 */
        /* <DEDUP_REMOVED lines=10> */
[----:B------:R-:W-:-:S02]  /*abc0*/  FADD.FTZ R153, R153, R64 ;  /* 0x0000004099997221 */ /* 0x000fc40000010000 */
[C---:B------:R-:W-:Y:S02]  /*abd0*/  FMUL.FTZ R64, R0.reuse, -R65 ;  /* 0x8000004100407220 */ /* 0x040fe40000410000 */
[----:B------:R-:W-:Y:S02]  /*abe0*/  FMUL.FTZ R0, R0, -R153 ;  /* 0x8000009900007220 */ /* 0x000fe40000410000 */
[----:B------:R-:W-:Y:S02]  /*abf0*/  FADD.FTZ R66, R101, UR5 ;  /* 0x0000000565427e21 */ /* 0x000fe40008010000 */
[-C--:B------:R-:W-:Y:S02]  /*ac00*/  FFMA.FTZ R67, R2, R65.reuse, R0 ;  /* 0x0000004102437223 */ /* 0x080fe40000010000 */
[----:B------:R-:W-:Y:S02]  /*ac10*/  FMUL.FTZ R0, R103, R66 ;  /* 0x0000004267007220 */ /* 0x000fe40000410000 */
[----:B-1----:R-:W-:-:S02]  /*ac20*/  FMUL.FTZ R60, R31, R65 ;  /* 0x000000411f3c7220 */ /* 0x002fc40000410000 */
[-C--:B------:R-:W-:Y:S02]  /*ac30*/  FFMA.FTZ R64, R2, R153.reuse, -R64 ;  /* 0x0000009902407223 */ /* 0x080fe40000010840 */
[-C--:B------:R-:W-:Y:S02]  /*ac40*/  FFMA.FTZ R2, R31, -R0.reuse, R192 ;  /* 0x800000001f027223 */ /* 0x080fe400000100c0 */
[C---:B------:R-:W-:Y:S02]  /*ac50*/  FFMA.FTZ R0, R32.reuse, -R0, R191 ;  /* 0x8000000020007223 */ /* 0x040fe400000100bf */
[----:B------:R-:W-:Y:S02]  /*ac60*/  FFMA.FTZ R60, R32, R153, R60 ;  /* 0x00000099203c7223 */ /* 0x000fe4000001003c */
[----:B------:R-:W-:Y:S02]  /*ac70*/  FMUL.FTZ R32, R153, UR34 ;  /* 0x0000002299207c20 */ /* 0x000fe40008410000 */
[----:B------:R-:W-:-:S02]  /*ac80*/  FADD.FTZ R151, R151, R64 ;  /* 0x0000004097977221 */ /* 0x000fc40000010000 */
[C---:B------:R-:W-:Y:S02]  /*ac90*/  FFMA.FTZ R31, R65.reuse, UR33, -R32 ;  /* 0x00000021411f7c23 */ /* 0x040fe40008010820 */
[----:B------:R-:W-:Y:S02]  /*aca0*/  FMUL.FTZ R32, R65, UR34 ;  /* 0x0000002241207c20 */ /* 0x000fe40008410000 */
[----:B------:R-:W-:Y:S02]  /*acb0*/  FMUL.FTZ R62, R2, R31 ;  /* 0x0000001f023e7220 */ /* 0x000fe40000410000 */
[----:B------:R-:W-:Y:S02]  /*acc0*/  FFMA.FTZ R61, R153, UR33, R32 ;  /* 0x00000021993d7c23 */ /* 0x000fe40008010020 */
[C---:B------:R-:W-:Y:S02]  /*acd0*/  FMUL.FTZ R31, R66.reuse, R65 ;  /* 0x00000041421f7220 */ /* 0x040fe40000410000 */
[----:B------:R-:W-:-:S02]  /*ace0*/  FMUL.FTZ R32, R66, R153 ;  /* 0x0000009942207220 */ /* 0x000fc40000410000 */
[----:B------:R-:W-:Y:S02]  /*acf0*/  FFMA.FTZ R64, R0, R61, R62 ;  /* 0x0000003d00407223 */ /* 0x000fe4000001003e */
[----:B------:R-:W-:Y:S02]  /*ad00*/  FMUL.FTZ R61, R2, R31 ;  /* 0x0000001f023d7220 */ /* 0x000fe40000410000 */
[----:B------:R-:W-:Y:S02]  /*ad10*/  FADD.FTZ R152, -R152, R67 ;  /* 0x0000004398987221 */ /* 0x000fe40000010100 */
[-C--:B------:R-:W-:Y:S02]  /*ad20*/  FMUL.FTZ R62, R2, R32.reuse ;  /* 0x00000020023e7220 */ /* 0x080fe40000410000 */
[----:B------:R-:W-:Y:S02]  /*ad30*/  FFMA.FTZ R2, R0, R32, R61 ;  /* 0x0000002000027223 */ /* 0x000fe4000001003d */
[----:B------:R-:W-:-:S02]  /*ad40*/  FMUL.FTZ R61, R3, -R152 ;  /* 0x80000098033d7220 */ /* 0x000fc40000410000 */
[----:B------:R-:W-:Y:S02]  /*ad50*/  FMUL.FTZ R3, R3, -R151 ;  /* 0x8000009703037220 */ /* 0x000fe40000410000 */
[----:B------:R-:W-:Y:S02]  /*ad60*/  FADD.FTZ R65, R102, UR5 ;  /* 0x0000000566417e21 */ /* 0x000fe40008010000 */
[----:B------:R-:W-:Y:S02]  /*ad70*/  FFMA.FTZ R3, R4, R152, R3 ;  /* 0x0000009804037223 */ /* 0x000fe40000010003 */
[----:B------:R-:W-:Y:S02]  /*ad80*/  FFMA.FTZ R0, R0, R31, -R62 ;  /* 0x0000001f00007223 */ /* 0x000fe4000001083e */
[----:B------:R-:W-:Y:S02]  /*ad90*/  FFMA.FTZ R62, R4, R151, -R61 ;  /* 0x00000097043e7223 */ /* 0x000fe4000001083d */
[----:B------:R-:W-:-:S02]  /*ada0*/  FMUL.FTZ R4, R104, R65 ;  /* 0x0000004168047220 */ /* 0x000fc40000410000 */
[----:B------:R-:W-:Y:S02]  /*adb0*/  FMUL.FTZ R61, R33, R152 ;  /* 0x00000098213d7220 */ /* 0x000fe40000410000 */
[----:B------:R-:W-:Y:S02]  /*adc0*/  FADD.FTZ R150, -R150, R3 ;  /* 0x0000000396967221 */ /* 0x000fe40000010100 */
[----:B------:R-:W-:Y:S02]  /*add0*/  FMUL.FTZ R3, R151, UR34 ;  /* 0x0000002297037c20 */ /* 0x000fe40008410000 */
[----:B------:R-:W-:Y:S02]  /*ade0*/  FFMA.FTZ R217, R66, R60, R217 ;  /* 0x0000003c42d97223 */ /* 0x000fe400000100d9 */
[-C--:B------:R-:W-:Y:S02]  /*adf0*/  FFMA.FTZ R63, R33, -R4.reuse, R189 ;  /* 0x80000004213f7223 */ /* 0x080fe400000100bd */
[----:B------:R-:W-:-:S02]  /*ae00*/  FFMA.FTZ R4, R34, -R4, R190 ;  /* 0x8000000422047223 */ /* 0x000fc400000100be */
[----:B------:R-:W-:Y:S02]  /*ae10*/  FFMA.FTZ R61, R34, R151, R61 ;  /* 0x00000097223d7223 */ /* 0x000fe4000001003d */
[----:B------:R-:W-:Y:S02]  /*ae20*/  FFMA.FTZ R66, R103, R60, R64 ;  /* 0x0000003c67427223 */ /* 0x000fe40000010040 */
[C---:B------:R-:W-:Y:S02]  /*ae30*/  FFMA.FTZ R60, R152.reuse, UR33, -R3 ;  /* 0x00000021983c7c23 */ /* 0x040fe40008010803 */
[----:B------:R-:W-:Y:S02]  /*ae40*/  FMUL.FTZ R34, R152, UR34 ;  /* 0x0000002298227c20 */ /* 0x000fe40008410000 */
[----:B------:R-:W-:Y:S02]  /*ae50*/  FMUL.FTZ R60, R63, R60 ;  /* 0x0000003c3f3c7220 */ /* 0x000fe40000410000 */
[----:B------:R-:W-:-:S02]  /*ae60*/  FFMA.FTZ R3, R151, UR33, R34 ;  /* 0x0000002197037c23 */ /* 0x000fc40008010022 */
[----:B------:R-:W-:Y:S02]  /*ae70*/  FADD.FTZ R149, R149, R62 ;  /* 0x0000003e95957221 */ /* 0x000fe40000010000 */
[----:B------:R-:W-:Y:S02]  /*ae80*/  FFMA.FTZ R64, R4, R3, R60 ;  /* 0x0000000304407223 */ /* 0x000fe4000001003c */
[----:B------:R-:W-:Y:S02]  /*ae90*/  FMUL.FTZ R60, R5, -R150 ;  /* 0x80000096053c7220 */ /* 0x000fe40000410000 */
[----:B------:R-:W-:Y:S02]  /*aea0*/  FMUL.FTZ R33, R65, R152 ;  /* 0x0000009841217220 */ /* 0x000fe40000410000 */
[----:B------:R-:W-:Y:S02]  /*aeb0*/  FMUL.FTZ R5, R5, -R149 ;  /* 0x8000009505057220 */ /* 0x000fe40000410000 */
[----:B------:R-:W-:-:S02]  /*aec0*/  FMUL.FTZ R34, R65, R151 ;  /* 0x0000009741227220 */ /* 0x000fc40000410000 */
[C---:B------:R-:W-:Y:S02]  /*aed0*/  FMUL.FTZ R3, R63.reuse, R33 ;  /* 0x000000213f037220 */ /* 0x040fe40000410000 */
[C---:B------:R-:W-:Y:S02]  /*aee0*/  FFMA.FTZ R5, R6.reuse, R150, R5 ;  /* 0x0000009606057223 */ /* 0x040fe40000010005 */
[----:B------:R-:W-:Y:S02]  /*aef0*/  FMUL.FTZ R63, R63, R34 ;  /* 0x000000223f3f7220 */ /* 0x000fe40000410000 */
[----:B------:R-:W-:Y:S02]  /*af00*/  FFMA.FTZ R60, R6, R149, -R60 ;  /* 0x00000095063c7223 */ /* 0x000fe4000001083c */
[----:B------:R-:W-:Y:S02]  /*af10*/  FMUL.FTZ R6, R105, R68 ;  /* 0x0000004469067220 */ /* 0x000fe40000410000 */
[----:B------:R-:W-:-:S02]  /*af20*/  FFMA.FTZ R3, R4, R34, R3 ;  /* 0x0000002204037223 */ /* 0x000fc40000010003 */
[----:B------:R-:W-:Y:S02]  /*af30*/  FMUL.FTZ R62, R35, R150 ;  /* 0x00000096233e7220 */ /* 0x000fe40000410000 */
[----:B------:R-:W-:Y:S02]  /*af40*/  FADD.FTZ R148, -R148, R5 ;  /* 0x0000000594947221 */ /* 0x000fe40000010100 */
[----:B------:R-:W-:Y:S02]  /*af50*/  FFMA.FTZ R4, R4, R33, -R63 ;  /* 0x0000002104047223 */ /* 0x000fe4000001083f */
[----:B------:R-:W-:Y:S02]  /*af60*/  FMUL.FTZ R5, R149, UR34 ;  /* 0x0000002295057c20 */ /* 0x000fe40008410000 */
[-C--:B------:R-:W-:Y:S02]  /*af70*/  FFMA.FTZ R63, R35, -R6.reuse, R187 ;  /* 0x80000006233f7223 */ /* 0x080fe400000100bb */
[----:B------:R-:W-:-:S02]  /*af80*/  FFMA.FTZ R35, R36, -R6, R188 ;  /* 0x8000000624237223 */ /* 0x000fc400000100bc */
[----:B------:R-:W-:Y:S02]  /*af90*/  FADD.FTZ R165, R66, R165 ;  /* 0x000000a542a57221 */ /* 0x000fe40000010000 */
[----:B------:R-:W-:Y:S02]  /*afa0*/  FFMA.FTZ R62, R36, R149, R62 ;  /* 0x00000095243e7223 */ /* 0x000fe4000001003e */
[----:B------:R-:W-:Y:S02]  /*afb0*/  FADD.FTZ R147, R147, R60 ;  /* 0x0000003c93937221 */ /* 0x000fe40000010000 */
[C---:B------:R-:W-:Y:S02]  /*afc0*/  FMUL.FTZ R6, R150.reuse, UR34 ;  /* 0x0000002296067c20 */ /* 0x040fe40008410000 */
[----:B------:R-:W-:Y:S02]  /*afd0*/  FFMA.FTZ R66, R150, UR33, -R5 ;  /* 0x0000002196427c23 */ /* 0x000fe40008010805 */
[----:B------:R-:W-:-:S02]  /*afe0*/  FMUL.FTZ R36, R68, R150 ;  /* 0x0000009644247220 */ /* 0x000fc40000410000 */
[----:B------:R-:W-:Y:S02]  /*aff0*/  FMUL.FTZ R60, R68, R149 ;  /* 0x00000095443c7220 */ /* 0x000fe40000410000 */
[-C--:B------:R-:W-:Y:S02]  /*b000*/  FFMA.FTZ R218, R65, R61.reuse, R218 ;  /* 0x0000003d41da7223 */ /* 0x080fe400000100da */
[----:B------:R-:W-:Y:S02]  /*b010*/  FFMA.FTZ R61, R104, R61, R64 ;  /* 0x0000003d683d7223 */ /* 0x000fe40000010040 */
[----:B------:R-:W-:Y:S02]  /*b020*/  FFMA.FTZ R64, R149, UR33, R6 ;  /* 0x0000002195407c23 */ /* 0x000fe40008010006 */
[C---:B------:R-:W-:Y:S02]  /*b030*/  FMUL.FTZ R66, R63.reuse, R66 ;  /* 0x000000423f427220 */ /* 0x040fe40000410000 */
[----:B------:R-:W-:-:S02]  /*b040*/  FMUL.FTZ R5, R63, R36 ;  /* 0x000000243f057220 */ /* 0x000fc40000410000 */
[-C--:B------:R-:W-:Y:S02]  /*b050*/  FMUL.FTZ R6, R63, R60.reuse ;  /* 0x0000003c3f067220 */ /* 0x080fe40000410000 */
[----:B------:R-:W-:Y:S02]  /*b060*/  FADD.FTZ R216, R61, R216 ;  /* 0x000000d83dd87221 */ /* 0x000fe40000010000 */
[C---:B------:R-:W-:Y:S02]  /*b070*/  FFMA.FTZ R5, R35.reuse, R60, R5 ;  /* 0x0000003c23057223 */ /* 0x040fe40000010005 */
[C---:B------:R-:W-:Y:S02]  /*b080*/  FFMA.FTZ R6, R35.reuse, R36, -R6 ;  /* 0x0000002423067223 */ /* 0x040fe40000010806 */
[----:B------:R-:W-:Y:S02]  /*b090*/  FFMA.FTZ R61, R35, R64, R66 ;  /* 0x00000040233d7223 */ /* 0x000fe40000010042 */
[----:B------:R-:W-:-:S02]  /*b0a0*/  FMUL.FTZ R35, R7, -R148 ;  /* 0x8000009407237220 */ /* 0x000fc40000410000 */
[-C--:B------:R-:W-:Y:S02]  /*b0b0*/  FMUL.FTZ R7, R7, -R147.reuse ;  /* 0x8000009307077220 */ /* 0x080fe40000410000 */
[----:B------:R-:W-:Y:S02]  /*b0c0*/  FADD.FTZ R65, R156, UR5 ;  /* 0x000000059c417e21 */ /* 0x000fe40008010000 */
[C---:B------:R-:W-:Y:S02]  /*b0d0*/  FFMA.FTZ R64, R8.reuse, R147, -R35 ;  /* 0x0000009308407223 */ /* 0x040fe40000010823 */
[----:B------:R-:W-:Y:S02]  /*b0e0*/  FFMA.FTZ R35, R8, R148, R7 ;  /* 0x0000009408237223 */ /* 0x000fe40000010007 */
[----:B------:R-:W-:Y:S02]  /*b0f0*/  FMUL.FTZ R7, R106, R65 ;  /* 0x000000416a077220 */ /* 0x000fe40000410000 */
[----:B------:R-:W-:-:S02]  /*b100*/  FFMA.FTZ R219, R68, R62, R219 ;  /* 0x0000003e44db7223 */ /* 0x000fc400000100db */
[C---:B------:R-:W-:Y:S02]  /*b110*/  FMUL.FTZ R8, R37.reuse, R148 ;  /* 0x0000009425087220 */ /* 0x040fe40000410000 */
[-C--:B------:R-:W-:Y:S02]  /*b120*/  FFMA.FTZ R68, R37, -R7.reuse, R185 ;  /* 0x8000000725447223 */ /* 0x080fe400000100b9 */
[----:B------:R-:W-:Y:S02]  /*b130*/  FMUL.FTZ R37, R147, UR34 ;  /* 0x0000002293257c20 */ /* 0x000fe40008410000 */
[C---:B------:R-:W-:Y:S02]  /*b140*/  FFMA.FTZ R66, R38.reuse, -R7, R186 ;  /* 0x8000000726427223 */ /* 0x040fe400000100ba */
[----:B------:R-:W-:Y:S02]  /*b150*/  FFMA.FTZ R7, R38, R147, R8 ;  /* 0x0000009326077223 */ /* 0x000fe40000010008 */
[----:B------:R-:W-:-:S02]  /*b160*/  FFMA.FTZ R62, R105, R62, R61 ;  /* 0x0000003e693e7223 */ /* 0x000fc4000001003d */
[----:B------:R-:W-:Y:S02]  /*b170*/  FMUL.FTZ R8, R148, UR34 ;  /* 0x0000002294087c20 */ /* 0x000fe40008410000 */
[----:B------:R-:W-:Y:S02]  /*b180*/  FADD.FTZ R146, -R146, R35 ;  /* 0x0000002392927221 */ /* 0x000fe40000010100 */
[----:B------:R-:W-:Y:S02]  /*b190*/  FFMA.FTZ R61, R148, UR33, -R37 ;  /* 0x00000021943d7c23 */ /* 0x000fe40008010825 */
[C---:B------:R-:W-:Y:S02]  /*b1a0*/  FMUL.FTZ R35, R65.reuse, R148 ;  /* 0x0000009441237220 */ /* 0x040fe40000410000 */
[----:B------:R-:W-:Y:S02]  /*b1b0*/  FMUL.FTZ R37, R65, R147 ;  /* 0x0000009341257220 */ /* 0x000fe40000410000 */
[----:B------:R-:W-:Y:S01]  /*b1c0*/  FFMA.FTZ R63, R147, UR33, R8 ;  /* 0x00000021933f7c23 */ /* 0x000fe20008010008 */
[----:B------:R-:W-:Y:S01]  /*b1d0*/  MOV R147, UR28 ;  /* 0x0000001c00937c02 */ /* 0x000fe20008000f00 */
[----:B------:R-:W-:-:S02]  /*b1e0*/  FMUL.FTZ R8, R68, R61 ;  /* 0x0000003d44087220 */ /* 0x000fc40000410000 */
[C---:B------:R-:W-:Y:S01]  /*b1f0*/  FMUL.FTZ R38, R68.reuse, R35 ;  /* 0x0000002344267220 */ /* 0x040fe20000410000 */
[----:B------:R-:W-:Y:S01]  /*b200*/  LEA R147, R147, -R122, 0x1 ;  /* 0x8000007a93937211 */ /* 0x000fe200078e08ff */
[-C--:B------:R-:W-:Y:S02]  /*b210*/  FMUL.FTZ R61, R68, R37.reuse ;  /* 0x00000025443d7220 */ /* 0x080fe40000410000 */
[C---:B------:R-:W-:Y:S01]  /*b220*/  FFMA.FTZ R38, R66.reuse, R37, R38 ;  /* 0x0000002542267223 */ /* 0x040fe20000010026 */
[----:B------:R-:W-:Y:S01]  /*b230*/  ISETP.GE.AND P0, PT, R147, 0x1, PT ;  /* 0x000000019300780c */ /* 0x000fe20003f06270 */
[C---:B------:R-:W-:Y:S02]  /*b240*/  FFMA.FTZ R61, R66.reuse, R35, -R61 ;  /* 0x00000023423d7223 */ /* 0x040fe4000001083d */
[----:B------:R-:W-:Y:S02]  /*b250*/  FFMA.FTZ R66, R66, R63, R8 ;  /* 0x0000003f42427223 */ /* 0x000fe40000010008 */
[----:B------:R-:W-:-:S02]  /*b260*/  FADD.FTZ R145, R145, R64 ;  /* 0x0000004091917221 */ /* 0x000fc40000010000 */
[----:B------:R-:W-:Y:S02]  /*b270*/  FFMA.FTZ R220, R65, R7, R220 ;  /* 0x0000000741dc7223 */ /* 0x000fe400000100dc */
[-C--:B------:R-:W-:Y:S02]  /*b280*/  FMUL.FTZ R8, R9, -R146.reuse ;  /* 0x8000009209087220 */ /* 0x080fe40000410000 */
[----:B------:R-:W-:Y:S02]  /*b290*/  FMUL.FTZ R65, R39, R146 ;  /* 0x0000009227417220 */ /* 0x000fe40000410000 */
[----:B------:R-:W-:Y:S02]  /*b2a0*/  FADD.FTZ R64, R157, UR5 ;  /* 0x000000059d407e21 */ /* 0x000fe40008010000 */
[----:B------:R-:W-:Y:S02]  /*b2b0*/  FADD.FTZ R215, R62, R215 ;  /* 0x000000d73ed77221 */ /* 0x000fe40000010000 */
[----:B------:R-:W-:-:S02]  /*b2c0*/  FFMA.FTZ R62, R10, R145, -R8 ;  /* 0x000000910a3e7223 */ /* 0x000fc40000010808 */
[-C--:B------:R-:W-:Y:S02]  /*b2d0*/  FMUL.FTZ R9, R9, -R145.reuse ;  /* 0x8000009109097220 */ /* 0x080fe40000410000 */
[----:B------:R-:W-:Y:S02]  /*b2e0*/  FFMA.FTZ R8, R40, R145, R65 ;  /* 0x0000009128087223 */ /* 0x000fe40000010041 */
[----:B------:R-:W-:Y:S02]  /*b2f0*/  FMUL.FTZ R63, R107, R64 ;  /* 0x000000406b3f7220 */ /* 0x000fe40000410000 */
[----:B------:R-:W-:Y:S02]  /*b300*/  FFMA.FTZ R65, R106, R7, R66 ;  /* 0x000000076a417223 */ /* 0x000fe40000010042 */
[----:B------:R-:W-:Y:S02]  /*b310*/  FMUL.FTZ R7, R145, UR34 ;  /* 0x0000002291077c20 */ /* 0x000fe40008410000 */
[----:B------:R-:W-:-:S02]  /*b320*/  FFMA.FTZ R9, R10, R146, R9 ;  /* 0x000000920a097223 */ /* 0x000fc40000010009 */
[-C--:B------:R-:W-:Y:S02]  /*b330*/  FFMA.FTZ R67, R40, -R63.reuse, R184 ;  /* 0x8000003f28437223 */ /* 0x080fe400000100b8 */
[----:B------:R-:W-:Y:S02]  /*b340*/  FFMA.FTZ R39, R39, -R63, R183 ;  /* 0x8000003f27277223 */ /* 0x000fe400000100b7 */
[----:B------:R-:W-:Y:S02]  /*b350*/  FADD.FTZ R143, R143, R62 ;  /* 0x0000003e8f8f7221 */ /* 0x000fe40000010000 */
[----:B------:R-:W-:Y:S02]  /*b360*/  FFMA.FTZ R66, R146, UR33, -R7 ;  /* 0x0000002192427c23 */ /* 0x000fe40008010807 */
[C---:B------:R-:W-:Y:S02]  /*b370*/  FMUL.FTZ R40, R64.reuse, R146 ;  /* 0x0000009240287220 */ /* 0x040fe40000410000 */
[----:B------:R-:W-:-:S02]  /*b380*/  FMUL.FTZ R62, R64, R145 ;  /* 0x00000091403e7220 */ /* 0x000fc40000410000 */
[----:B------:R-:W-:Y:S02]  /*b390*/  FMUL.FTZ R10, R146, UR34 ;  /* 0x00000022920a7c20 */ /* 0x000fe40008410000 */
[----:B------:R-:W-:Y:S02]  /*b3a0*/  FADD.FTZ R144, -R144, R9 ;  /* 0x0000000990907221 */ /* 0x000fe40000010100 */
[C---:B------:R-:W-:Y:S02]  /*b3b0*/  FMUL.FTZ R63, R39.reuse, R40 ;  /* 0x00000028273f7220 */ /* 0x040fe40000410000 */
[C---:B------:R-:W-:Y:S02]  /*b3c0*/  FMUL.FTZ R66, R39.reuse, R66 ;  /* 0x0000004227427220 */ /* 0x040fe40000410000 */
[----:B------:R-:W-:Y:S02]  /*b3d0*/  FMUL.FTZ R39, R39, R62 ;  /* 0x0000003e27277220 */ /* 0x000fe40000410000 */
[----:B------:R-:W-:-:S02]  /*b3e0*/  FFMA.FTZ R10, R145, UR33, R10 ;  /* 0x00000021910a7c23 */ /* 0x000fc4000801000a */
[C---:B------:R-:W-:Y:S02]  /*b3f0*/  FMUL.FTZ R7, R11.reuse, -R144 ;  /* 0x800000900b077220 */ /* 0x040fe40000410000 */
[----:B------:R-:W-:Y:S02]  /*b400*/  FMUL.FTZ R11, R11, -R143 ;  /* 0x8000008f0b0b7220 */ /* 0x000fe40000410000 */
[----:B------:R-:W-:Y:S02]  /*b410*/  FMUL.FTZ R9, R108, R69 ;  /* 0x000000456c097220 */ /* 0x000fe40000410000 */
[C---:B------:R-:W-:Y:S02]  /*b420*/  FFMA.FTZ R63, R67.reuse, R62, R63 ;  /* 0x0000003e433f7223 */ /* 0x040fe4000001003f */
[C---:B------:R-:W-:Y:S02]  /*b430*/  FFMA.FTZ R39, R67.reuse, R40, -R39 ;  /* 0x0000002843277223 */ /* 0x040fe40000010827 */
[----:B------:R-:W-:-:S02]  /*b440*/  FFMA.FTZ R67, R67, R10, R66 ;  /* 0x0000000a43437223 */ /* 0x000fc40000010042 */
[C---:B------:R-:W-:Y:S02]  /*b450*/  FFMA.FTZ R10, R12.reuse, R143, -R7 ;  /* 0x0000008f0c0a7223 */ /* 0x040fe40000010807 */
[----:B------:R-:W-:Y:S02]  /*b460*/  FFMA.FTZ R11, R12, R144, R11 ;  /* 0x000000900c0b7223 */ /* 0x000fe4000001000b */
[-C--:B------:R-:W-:Y:S02]  /*b470*/  FFMA.FTZ R66, R41, -R9.reuse, R181 ;  /* 0x8000000929427223 */ /* 0x080fe400000100b5 */
[----:B------:R-:W-:Y:S02]  /*b480*/  FFMA.FTZ R12, R42, -R9, R182 ;  /* 0x800000092a0c7223 */ /* 0x000fe400000100b6 */
[----:B------:R-:W-:Y:S02]  /*b490*/  FMUL.FTZ R9, R143, UR34 ;  /* 0x000000228f097c20 */ /* 0x000fe40008410000 */
[----:B------:R-:W-:-:S02]  /*b4a0*/  FFMA.FTZ R221, R64, R8, R221 ;  /* 0x0000000840dd7223 */ /* 0x000fc400000100dd */
[----:B------:R-:W-:Y:S02]  /*b4b0*/  FFMA.FTZ R68, R107, R8, R67 ;  /* 0x000000086b447223 */ /* 0x000fe40000010043 */
[----:B------:R-:W-:Y:S02]  /*b4c0*/  FADD.FTZ R142, -R142, R11 ;  /* 0x0000000b8e8e7221 */ /* 0x000fe40000010100 */
[C---:B------:R-:W-:Y:S02]  /*b4d0*/  FMUL.FTZ R8, R144.reuse, UR34 ;  /* 0x0000002290087c20 */ /* 0x040fe40008410000 */
[----:B------:R-:W-:Y:S02]  /*b4e0*/  FFMA.FTZ R11, R144, UR33, -R9 ;  /* 0x00000021900b7c23 */ /* 0x000fe40008010809 */
[----:B------:R-:W-:Y:S02]  /*b4f0*/  FMUL.FTZ R64, R41, R144 ;  /* 0x0000009029407220 */ /* 0x000fe40000410000 */
[----:B------:R-:W-:-:S02]  /*b500*/  FFMA.FTZ R9, R143, UR33, R8 ;  /* 0x000000218f097c23 */ /* 0x000fc40008010008 */
[----:B------:R-:W-:Y:S02]  /*b510*/  FMUL.FTZ R11, R66, R11 ;  /* 0x0000000b420b7220 */ /* 0x000fe40000410000 */
[----:B------:R-:W-:Y:S02]  /*b520*/  FADD.FTZ R141, R141, R10 ;  /* 0x0000000a8d8d7221 */ /* 0x000fe40000010000 */
[----:B------:R-:W-:Y:S02]  /*b530*/  FFMA.FTZ R7, R42, R143, R64 ;  /* 0x0000008f2a077223 */ /* 0x000fe40000010040 */
[----:B------:R-:W-:Y:S02]  /*b540*/  FFMA.FTZ R11, R12, R9, R11 ;  /* 0x000000090c0b7223 */ /* 0x000fe4000001000b */
[C---:B------:R-:W-:Y:S02]  /*b550*/  FMUL.FTZ R8, R13.reuse, -R142 ;  /* 0x8000008e0d087220 */ /* 0x040fe40000410000 */
[----:B------:R-:W-:-:S02]  /*b560*/  FMUL.FTZ R13, R13, -R141 ;  /* 0x8000008d0d0d7220 */ /* 0x000fc40000410000 */
[----:B------:R-:W-:Y:S02]  /*b570*/  FFMA.FTZ R222, R69, R7, R222 ;  /* 0x0000000745de7223 */ /* 0x000fe400000100de */
[----:B------:R-:W-:Y:S02]  /*b580*/  FMUL.FTZ R10, R43, R142 ;  /* 0x0000008e2b0a7220 */ /* 0x000fe40000410000 */
[----:B------:R-:W-:Y:S02]  /*b590*/  FFMA.FTZ R8, R14, R141, -R8 ;  /* 0x0000008d0e087223 */ /* 0x000fe40000010808 */
[----:B------:R-:W-:Y:S02]  /*b5a0*/  FFMA.FTZ R11, R108, R7, R11 ;  /* 0x000000076c0b7223 */ /* 0x000fe4000001000b */
[----:B------:R-:W-:Y:S02]  /*b5b0*/  FMUL.FTZ R9, R109, R70 ;  /* 0x000000466d097220 */ /* 0x000fe40000410000 */
[----:B------:R-:W-:-:S02]  /*b5c0*/  FMUL.FTZ R7, R141, UR34 ;  /* 0x000000228d077c20 */ /* 0x000fc40008410000 */
[----:B------:R-:W-:Y:S02]  /*b5d0*/  FADD.FTZ R208, R65, R208 ;  /* 0x000000d041d07221 */ /* 0x000fe40000010000 */
[----:B------:R-:W-:Y:S02]  /*b5e0*/  FFMA.FTZ R13, R14, R142, R13 ;  /* 0x0000008e0e0d7223 */ /* 0x000fe4000001000d */
[C---:B------:R-:W-:Y:S01]  /*b5f0*/  FMUL.FTZ R65, R69.reuse, R144 ;  /* 0x0000009045417220 */ /* 0x040fe20000410000 */
[----:B------:R-:W-:Y:S01]  /*b600*/  LEA.HI.SX32 R144, R122, R122, 0x1b ;  /* 0x0000007a7a907211 */ /* 0x000fe200078fdaff */
[----:B------:R-:W-:Y:S02]  /*b610*/  FMUL.FTZ R41, R69, R143 ;  /* 0x0000008f45297220 */ /* 0x000fe40000410000 */
[----:B------:R-:W-:Y:S02]  /*b620*/  FADD.FTZ R207, R68, R207 ;  /* 0x000000cf44cf7221 */ /* 0x000fe40000010000 */
[----:B------:R-:W-:-:S02]  /*b630*/  FFMA.FTZ R68, R44, R141, R10 ;  /* 0x0000008d2c447223 */ /* 0x000fc4000001000a */
[----:B------:R-:W-:Y:S01]  /*b640*/  FADD.FTZ R69, R139, R8 ;  /* 0x000000088b457221 */ /* 0x000fe20000010000 */
[----:B------:R-:W-:Y:S01]  /*b650*/  IADD3 R139, R122, 0x200, RZ ;  /* 0x000002007a8b7810 */ /* 0x000fe20007ffe0ff */
[-C--:B------:R-:W-:Y:S02]  /*b660*/  FFMA.FTZ R43, R43, -R9.reuse, R179 ;  /* 0x800000092b2b7223 */ /* 0x080fe400000100b3 */
[C---:B------:R-:W-:Y:S02]  /*b670*/  FMUL.FTZ R8, R142.reuse, UR34 ;  /* 0x000000228e087c20 */ /* 0x040fe40008410000 */
[----:B------:R-:W-:Y:S02]  /*b680*/  FFMA.FTZ R10, R142, UR33, -R7 ;  /* 0x000000218e0a7c23 */ /* 0x000fe40008010807 */
[----:B------:R-:W-:Y:S02]  /*b690*/  FFMA.FTZ R9, R44, -R9, R180 ;  /* 0x800000092c097223 */ /* 0x000fe400000100b4 */
[----:B------:R-:W-:-:S02]  /*b6a0*/  FADD.FTZ R140, -R140, R13 ;  /* 0x0000000d8c8c7221 */ /* 0x000fc40000010100 */
[C---:B------:R-:W-:Y:S02]  /*b6b0*/  FMUL.FTZ R42, R66.reuse, R65 ;  /* 0x00000041422a7220 */ /* 0x040fe40000410000 */
[----:B------:R-:W-:Y:S02]  /*b6c0*/  FMUL.FTZ R64, R66, R41 ;  /* 0x0000002942407220 */ /* 0x000fe40000410000 */
[C---:B------:R-:W-:Y:S02]  /*b6d0*/  FMUL.FTZ R44, R70.reuse, R142 ;  /* 0x0000008e462c7220 */ /* 0x040fe40000410000 */
[----:B------:R-:W-:Y:S02]  /*b6e0*/  FMUL.FTZ R66, R70, R141 ;  /* 0x0000008d46427220 */ /* 0x000fe40000410000 */
[----:B------:R-:W-:Y:S02]  /*b6f0*/  FFMA.FTZ R8, R141, UR33, R8 ;  /* 0x000000218d087c23 */ /* 0x000fe40008010008 */
[----:B------:R-:W-:-:S02]  /*b700*/  FMUL.FTZ R10, R43, R10 ;  /* 0x0000000a2b0a7220 */ /* 0x000fc40000410000 */
[----:B------:R-:W-:Y:S02]  /*b710*/  FMUL.FTZ R7, R15, -R140 ;  /* 0x8000008c0f077220 */ /* 0x000fe40000410000 */
[C---:B------:R-:W-:Y:S02]  /*b720*/  FMUL.FTZ R67, R43.reuse, R44 ;  /* 0x0000002c2b437220 */ /* 0x040fe40000410000 */
[----:B------:R-:W-:Y:S02]  /*b730*/  FMUL.FTZ R43, R43, R66 ;  /* 0x000000422b2b7220 */ /* 0x000fe40000410000 */
[C---:B------:R-:W-:Y:S02]  /*b740*/  FFMA.FTZ R13, R9.reuse, R8, R10 ;  /* 0x00000008090d7223 */ /* 0x040fe4000001000a */
[----:B------:R-:W-:Y:S02]  /*b750*/  FFMA.FTZ R8, R16, R69, -R7 ;  /* 0x0000004510087223 */ /* 0x000fe40000010807 */
[----:B------:R-:W-:-:S02]  /*b760*/  FFMA.FTZ R67, R9, R66, R67 ;  /* 0x0000004209437223 */ /* 0x000fc40000010043 */
[----:B------:R-:W-:Y:S02]  /*b770*/  FFMA.FTZ R43, R9, R44, -R43 ;  /* 0x0000002c092b7223 */ /* 0x000fe4000001082b */
[----:B------:R-:W-:Y:S02]  /*b780*/  FMUL.FTZ R9, R110, R71 ;  /* 0x000000476e097220 */ /* 0x000fe40000410000 */
[----:B------:R-:W-:Y:S02]  /*b790*/  FMUL.FTZ R7, R69, UR34 ;  /* 0x0000002245077c20 */ /* 0x000fe40008410000 */
[----:B------:R-:W-:Y:S02]  /*b7a0*/  FADD.FTZ R137, R137, R8 ;  /* 0x0000000889897221 */ /* 0x000fe40000010000 */
[----:B------:R-:W-:Y:S02]  /*b7b0*/  FMUL.FTZ R10, R45, R140 ;  /* 0x0000008c2d0a7220 */ /* 0x000fe40000410000 */
[----:B------:R-:W-:-:S02]  /*b7c0*/  FMUL.FTZ R8, R140, UR34 ;  /* 0x000000228c087c20 */ /* 0x000fc40008410000 */
[C---:B------:R-:W-:Y:S02]  /*b7d0*/  FFMA.FTZ R42, R12.reuse, R41, R42 ;  /* 0x000000290c2a7223 */ /* 0x040fe4000001002a */
[----:B------:R-:W-:Y:S02]  /*b7e0*/  FFMA.FTZ R64, R12, R65, -R64 ;  /* 0x000000410c407223 */ /* 0x000fe40000010840 */
[-C--:B------:R-:W-:Y:S02]  /*b7f0*/  FFMA.FTZ R14, R45, -R9.reuse, R177 ;  /* 0x800000092d0e7223 */ /* 0x080fe400000100b1 */
[----:B------:R-:W-:Y:S02]  /*b800*/  FFMA.FTZ R12, R46, -R9, R178 ;  /* 0x800000092e0c7223 */ /* 0x000fe400000100b2 */
[----:B------:R-:W-:Y:S02]  /*b810*/  FADD.FTZ R206, R11, R206 ;  /* 0x000000ce0bce7221 */ /* 0x000fe40000010000 */
[----:B------:R-:W-:-:S02]  /*b820*/  FMUL.FTZ R15, R15, -R69 ;  /* 0x800000450f0f7220 */ /* 0x000fc40000410000 */
[----:B------:R-:W-:Y:S02]  /*b830*/  FFMA.FTZ R9, R140, UR33, -R7 ;  /* 0x000000218c097c23 */ /* 0x000fe40008010807 */
[-C--:B------:R-:W-:Y:S02]  /*b840*/  FFMA.FTZ R11, R46, R69.reuse, R10 ;  /* 0x000000452e0b7223 */ /* 0x080fe4000001000a */
[----:B------:R-:W-:Y:S02]  /*b850*/  FFMA.FTZ R7, R69, UR33, R8 ;  /* 0x0000002145077c23 */ /* 0x000fe40008010008 */
[CC--:B------:R-:W-:Y:S02]  /*b860*/  FMUL.FTZ R45, R71.reuse, R140.reuse ;  /* 0x0000008c472d7220 */ /* 0x0c0fe40000410000 */
[----:B------:R-:W-:Y:S02]  /*b870*/  FMUL.FTZ R69, R71, R69 ;  /* 0x0000004547457220 */ /* 0x000fe40000410000 */
[----:B------:R-:W-:-:S02]  /*b880*/  FFMA.FTZ R15, R16, R140, R15 ;  /* 0x0000008c100f7223 */ /* 0x000fc4000001000f */
[-C--:B------:R-:W-:Y:S02]  /*b890*/  FFMA.FTZ R223, R70, R68.reuse, R223 ;  /* 0x0000004446df7223 */ /* 0x080fe400000100df */
[----:B------:R-:W-:Y:S02]  /*b8a0*/  FFMA.FTZ R10, R109, R68, R13 ;  /* 0x000000446d0a7223 */ /* 0x000fe4000001000d */
[C---:B------:R-:W-:Y:S02]  /*b8b0*/  FMUL.FTZ R68, R14.reuse, R45 ;  /* 0x0000002d0e447220 */ /* 0x040fe40000410000 */
[C---:B------:R-:W-:Y:S02]  /*b8c0*/  FMUL.FTZ R46, R14.reuse, R69 ;  /* 0x000000450e2e7220 */ /* 0x040fe40000410000 */
[----:B------:R-:W-:Y:S02]  /*b8d0*/  FMUL.FTZ R9, R14, R9 ;  /* 0x000000090e097220 */ /* 0x000fe40000410000 */
[----:B------:R-:W-:-:S02]  /*b8e0*/  FADD.FTZ R70, -R138, R15 ;  /* 0x0000000f8a467221 */ /* 0x000fc40000010100 */
[C---:B------:R-:W-:Y:S02]  /*b8f0*/  FFMA.FTZ R68, R12.reuse, R69, R68 ;  /* 0x000000450c447223 */ /* 0x040fe40000010044 */
[C---:B------:R-:W-:Y:S02]  /*b900*/  FFMA.FTZ R46, R12.reuse, R45, -R46 ;  /* 0x0000002d0c2e7223 */ /* 0x040fe4000001082e */
[----:B------:R-:W-:Y:S02]  /*b910*/  FFMA.FTZ R12, R12, R7, R9 ;  /* 0x000000070c0c7223 */ /* 0x000fe40000010009 */
[C---:B------:R-:W-:Y:S02]  /*b920*/  FMUL.FTZ R7, R17.reuse, -R70 ;  /* 0x8000004611077220 */ /* 0x040fe40000410000 */
[----:B------:R-:W-:Y:S02]  /*b930*/  FMUL.FTZ R17, R17, -R137 ;  /* 0x8000008911117220 */ /* 0x000fe40000410000 */
[----:B------:R-:W-:-:S02]  /*b940*/  FADD.FTZ R205, R10, R205 ;  /* 0x000000cd0acd7221 */ /* 0x000fc40000010000 */
[----:B------:R-:W-:Y:S02]  /*b950*/  FMUL.FTZ R10, R47, R70 ;  /* 0x000000462f0a7220 */ /* 0x000fe40000410000 */
[CC--:B------:R-:W-:Y:S02]  /*b960*/  FFMA.FTZ R8, R18.reuse, R137.reuse, -R7 ;  /* 0x0000008912087223 */ /* 0x0c0fe40000010807 */
[----:B------:R-:W-:Y:S02]  /*b970*/  FMUL.FTZ R9, R111, R72 ;  /* 0x000000486f097220 */ /* 0x000fe40000410000 */
[----:B------:R-:W-:Y:S02]  /*b980*/  FMUL.FTZ R7, R137, UR34 ;  /* 0x0000002289077c20 */ /* 0x000fe40008410000 */
[----:B------:R-:W-:Y:S02]  /*b990*/  FFMA.FTZ R17, R18, R70, R17 ;  /* 0x0000004612117223 */ /* 0x000fe40000010011 */
[----:B------:R-:W-:-:S02]  /*b9a0*/  FFMA.FTZ R14, R48, R137, R10 ;  /* 0x00000089300e7223 */ /* 0x000fc4000001000a */
[----:B------:R-:W-:Y:S01]  /*b9b0*/  FADD.FTZ R16, R135, R8 ;  /* 0x0000000887107221 */ /* 0x000fe20000010000 */
[----:B------:R-:W-:Y:S01]  /*b9c0*/  IADD3 R135, R122, 0xf00, RZ ;  /* 0x00000f007a877810 */ /* 0x000fe20007ffe0ff */
[-C--:B------:R-:W-:Y:S02]  /*b9d0*/  FFMA.FTZ R47, R47, -R9.reuse, R175 ;  /* 0x800000092f2f7223 */ /* 0x080fe400000100af */
[C---:B------:R-:W-:Y:S02]  /*b9e0*/  FMUL.FTZ R8, R70.reuse, UR34 ;  /* 0x0000002246087c20 */ /* 0x040fe40008410000 */
[----:B------:R-:W-:Y:S02]  /*b9f0*/  FFMA.FTZ R10, R70, UR33, -R7 ;  /* 0x00000021460a7c23 */ /* 0x000fe40008010807 */
[----:B------:R-:W-:Y:S02]  /*ba00*/  FADD.FTZ R136, -R136, R17 ;  /* 0x0000001188887221 */ /* 0x000fe40000010100 */
[----:B------:R-:W-:-:S02]  /*ba10*/  FFMA.FTZ R9, R48, -R9, R176 ;  /* 0x8000000930097223 */ /* 0x000fc400000100b0 */
[C---:B------:R-:W-:Y:S02]  /*ba20*/  FMUL.FTZ R70, R72.reuse, R70 ;  /* 0x0000004648467220 */ /* 0x040fe40000410000 */
[----:B------:R-:W-:Y:S02]  /*ba30*/  FMUL.FTZ R48, R72, R137 ;  /* 0x0000008948307220 */ /* 0x000fe40000410000 */
[----:B------:R-:W-:Y:S01]  /*ba40*/  FFMA.FTZ R8, R137, UR33, R8 ;  /* 0x0000002189087c23 */ /* 0x000fe20008010008 */
[----:B------:R-:W-:Y:S01]  /*ba50*/  IADD3 R137, R122, 0xf80, RZ ;  /* 0x00000f807a897810 */ /* 0x000fe20007ffe0ff */
[----:B------:R-:W-:Y:S02]  /*ba60*/  FMUL.FTZ R10, R47, R10 ;  /* 0x0000000a2f0a7220 */ /* 0x000fe40000410000 */
[----:B------:R-:W-:Y:S02]  /*ba70*/  FFMA.FTZ R224, R71, R11, R224 ;  /* 0x0000000b47e07223 */ /* 0x000fe400000100e0 */
[----:B------:R-:W-:-:S02]  /*ba80*/  FMUL.FTZ R7, R19, -R136 ;  /* 0x8000008813077220 */ /* 0x000fc40000410000 */
[C---:B------:R-:W-:Y:S02]  /*ba90*/  FMUL.FTZ R71, R47.reuse, R70 ;  /* 0x000000462f477220 */ /* 0x040fe40000410000 */
[----:B------:R-:W-:Y:S02]  /*baa0*/  FMUL.FTZ R47, R47, R48 ;  /* 0x000000302f2f7220 */ /* 0x000fe40000410000 */
[----:B------:R-:W-:Y:S02]  /*bab0*/  FADD.FTZ R17, R162, UR5 ;  /* 0x00000005a2117e21 */ /* 0x000fe40008010000 */
[C---:B------:R-:W-:Y:S02]  /*bac0*/  FFMA.FTZ R15, R9.reuse, R8, R10 ;  /* 0x00000008090f7223 */ /* 0x040fe4000001000a */
[----:B------:R-:W-:Y:S02]  /*bad0*/  FFMA.FTZ R8, R20, R16, -R7 ;  /* 0x0000001014087223 */ /* 0x000fe40000010807 */
[----:B------:R-:W-:-:S02]  /*bae0*/  FFMA.FTZ R71, R9, R48, R71 ;  /* 0x0000003009477223 */ /* 0x000fc40000010047 */
[----:B------:R-:W-:Y:S02]  /*baf0*/  FFMA.FTZ R47, R9, R70, -R47 ;  /* 0x00000046092f7223 */ /* 0x000fe4000001082f */
[----:B------:R-:W-:Y:S02]  /*bb00*/  FMUL.FTZ R19, R19, -R16 ;  /* 0x8000001013137220 */ /* 0x000fe40000410000 */
[----:B------:R-:W-:Y:S02]  /*bb10*/  FFMA.FTZ R11, R110, R11, R12 ;  /* 0x0000000b6e0b7223 */ /* 0x000fe4000001000c */
[----:B------:R-:W-:Y:S02]  /*bb20*/  FMUL.FTZ R9, R112, R17 ;  /* 0x0000001170097220 */ /* 0x000fe40000410000 */
[----:B------:R-:W-:Y:S02]  /*bb30*/  FMUL.FTZ R7, R136, UR34 ;  /* 0x0000002288077c20 */ /* 0x000fe40008410000 */
[----:B------:R-:W-:Y:S01]  /*bb40*/  FADD.FTZ R74, R133, R8 ;  /* 0x00000008854a7221 */ /* 0x000fe20000010000 */
[----:B------:R-:W-:Y:S01]  /*bb50*/  IADD3 R133, R122, 0xe80, RZ ;  /* 0x00000e807a857810 */ /* 0x000fe20007ffe0ff */
[----:B------:R-:W-:-:S02]  /*bb60*/  FMUL.FTZ R8, R16, UR34 ;  /* 0x0000002210087c20 */ /* 0x000fc40008410000 */
[-C--:B------:R-:W-:Y:S02]  /*bb70*/  FFMA.FTZ R19, R20, R136.reuse, R19 ;  /* 0x0000008814137223 */ /* 0x080fe40000010013 */
[----:B------:R-:W-:Y:S02]  /*bb80*/  FADD.FTZ R204, R11, R204 ;  /* 0x000000cc0bcc7221 */ /* 0x000fe40000010000 */
[CC--:B------:R-:W-:Y:S02]  /*bb90*/  FFMA.FTZ R12, R49.reuse, -R9.reuse, R173 ;  /* 0x80000009310c7223 */ /* 0x0c0fe400000100ad */
[----:B------:R-:W-:Y:S02]  /*bba0*/  FFMA.FTZ R10, R50, -R9, R174 ;  /* 0x80000009320a7223 */ /* 0x000fe400000100ae */
[----:B------:R-:W-:Y:S02]  /*bbb0*/  FMUL.FTZ R11, R49, R136 ;  /* 0x00000088310b7220 */ /* 0x000fe40000410000 */
[----:B------:R-:W-:-:S02]  /*bbc0*/  FFMA.FTZ R9, R16, UR33, R7 ;  /* 0x0000002110097c23 */ /* 0x000fc40008010007 */
[----:B------:R-:W-:Y:S02]  /*bbd0*/  FFMA.FTZ R7, R136, UR33, -R8 ;  /* 0x0000002188077c23 */ /* 0x000fe40008010808 */
[----:B------:R-:W-:Y:S02]  /*bbe0*/  FADD.FTZ R134, -R134, R19 ;  /* 0x0000001386867221 */ /* 0x000fe40000010100 */
[----:B------:R-:W-:Y:S02]  /*bbf0*/  FFMA.FTZ R13, R50, R16, R11 ;  /* 0x00000010320d7223 */ /* 0x000fe4000001000b */
[----:B------:R-:W-:Y:S02]  /*bc00*/  FMUL.FTZ R11, R12, R7 ;  /* 0x000000070c0b7220 */ /* 0x000fe40000410000 */
[----:B------:R-:W-:Y:S02]  /*bc10*/  FMUL.FTZ R7, R21, -R134 ;  /* 0x8000008615077220 */ /* 0x000fe40000410000 */
[----:B------:R-:W-:-:S02]  /*bc20*/  FMUL.FTZ R49, R17, R16 ;  /* 0x0000001011317220 */ /* 0x000fc40000410000 */
[----:B------:R-:W-:Y:S02]  /*bc30*/  FMUL.FTZ R73, R17, R136 ;  /* 0x0000008811497220 */ /* 0x000fe40000410000 */
[----:B------:R-:W-:Y:S02]  /*bc40*/  FMUL.FTZ R21, R21, -R74 ;  /* 0x8000004a15157220 */ /* 0x000fe40000410000 */
[-C--:B------:R-:W-:Y:S02]  /*bc50*/  FFMA.FTZ R225, R72, R14.reuse, R225 ;  /* 0x0000000e48e17223 */ /* 0x080fe400000100e1 */
[----:B------:R-:W-:Y:S02]  /*bc60*/  FFMA.FTZ R14, R111, R14, R15 ;  /* 0x0000000e6f0e7223 */ /* 0x000fe4000001000f */
[----:B------:R-:W-:Y:S02]  /*bc70*/  FADD.FTZ R15, R163, UR5 ;  /* 0x00000005a30f7e21 */ /* 0x000fe40008010000 */
[----:B------:R-:W-:-:S02]  /*bc80*/  FMUL.FTZ R50, R12, R73 ;  /* 0x000000490c327220 */ /* 0x000fc40000410000 */
[----:B------:R-:W-:Y:S02]  /*bc90*/  FMUL.FTZ R72, R12, R49 ;  /* 0x000000310c487220 */ /* 0x000fe40000410000 */
[C---:B------:R-:W-:Y:S02]  /*bca0*/  FFMA.FTZ R21, R22.reuse, R134, R21 ;  /* 0x0000008616157223 */ /* 0x040fe40000010015 */
[----:B------:R-:W-:Y:S02]  /*bcb0*/  FFMA.FTZ R8, R22, R74, -R7 ;  /* 0x0000004a16087223 */ /* 0x000fe40000010807 */
[----:B------:R-:W-:Y:S02]  /*bcc0*/  FMUL.FTZ R7, R113, R15 ;  /* 0x0000000f71077220 */ /* 0x000fe40000410000 */
[C---:B------:R-:W-:Y:S02]  /*bcd0*/  FFMA.FTZ R50, R10.reuse, R49, R50 ;  /* 0x000000310a327223 */ /* 0x040fe40000010032 */
[----:B------:R-:W-:-:S02]  /*bce0*/  FFMA.FTZ R72, R10, R73, -R72 ;  /* 0x000000490a487223 */ /* 0x000fc40000010848 */
[----:B------:R-:W-:Y:S02]  /*bcf0*/  FADD.FTZ R132, -R132, R21 ;  /* 0x0000001584847221 */ /* 0x000fe40000010100 */
[----:B------:R-:W-:Y:S02]  /*bd00*/  FFMA.FTZ R10, R10, R9, R11 ;  /* 0x000000090a0a7223 */ /* 0x000fe4000001000b */
[----:B------:R-:W-:Y:S02]  /*bd10*/  FADD.FTZ R131, R131, R8 ;  /* 0x0000000883837221 */ /* 0x000fe40000010000 */
[C---:B------:R-:W-:Y:S02]  /*bd20*/  FMUL.FTZ R9, R51.reuse, R134 ;  /* 0x0000008633097220 */ /* 0x040fe40000410000 */
[-C--:B------:R-:W-:Y:S02]  /*bd30*/  FFMA.FTZ R51, R51, -R7.reuse, R171 ;  /* 0x8000000733337223 */ /* 0x080fe400000100ab */
[----:B------:R-:W-:-:S02]  /*bd40*/  FFMA.FTZ R11, R52, -R7, R172 ;  /* 0x80000007340b7223 */ /* 0x000fc400000100ac */
[CC--:B------:R-:W-:Y:S02]  /*bd50*/  FMUL.FTZ R7, R23.reuse, -R132.reuse ;  /* 0x8000008417077220 */ /* 0x0c0fe40000410000 */
[-C--:B------:R-:W-:Y:S02]  /*bd60*/  FMUL.FTZ R23, R23, -R131.reuse ;  /* 0x8000008317177220 */ /* 0x080fe40000410000 */
[----:B------:R-:W-:Y:S02]  /*bd70*/  FMUL.FTZ R12, R74, UR34 ;  /* 0x000000224a0c7c20 */ /* 0x000fe40008410000 */
[C---:B------:R-:W-:Y:S02]  /*bd80*/  FFMA.FTZ R23, R24.reuse, R132, R23 ;  /* 0x0000008418177223 */ /* 0x040fe40000010017 */
[----:B------:R-:W-:Y:S02]  /*bd90*/  FFMA.FTZ R8, R24, R131, -R7 ;  /* 0x0000008318087223 */ /* 0x000fe40000010807 */
[----:B------:R-:W-:-:S02]  /*bda0*/  FFMA.FTZ R16, R134, UR33, -R12 ;  /* 0x0000002186107c23 */ /* 0x000fc4000801080c */
[----:B------:R-:W-:Y:S02]  /*bdb0*/  FADD.FTZ R12, -R130, R23 ;  /* 0x00000017820c7221 */ /* 0x000fe40000010100 */
[----:B------:R-:W-:Y:S02]  /*bdc0*/  FADD.FTZ R129, R129, R8 ;  /* 0x0000000881817221 */ /* 0x000fe40000010000 */
[----:B------:R-:W-:Y:S02]  /*bdd0*/  FADD.FTZ R203, R14, R203 ;  /* 0x000000cb0ecb7221 */ /* 0x000fe40000010000 */
[----:B------:R-:W-:Y:S02]  /*bde0*/  FFMA.FTZ R14, R52, R74, R9 ;  /* 0x0000004a340e7223 */ /* 0x000fe40000010009 */
[----:B------:R-:W-:Y:S02]  /*bdf0*/  FMUL.FTZ R9, R134, UR34 ;  /* 0x0000002286097c20 */ /* 0x000fe40008410000 */
[----:B------:R-:W-:-:S02]  /*be00*/  FMUL.FTZ R7, R25, -R12 ;  /* 0x8000000c19077220 */ /* 0x000fc40000410000 */
[----:B------:R-:W-:Y:S02]  /*be10*/  FFMA.FTZ R226, R17, R13, R226 ;  /* 0x0000000d11e27223 */ /* 0x000fe400000100e2 */
[----:B------:R-:W-:Y:S02]  /*be20*/  FMUL.FTZ R25, R25, -R129 ;  /* 0x8000008119197220 */ /* 0x000fe40000410000 */
[----:B------:R-:W-:Y:S02]  /*be30*/  FFMA.FTZ R13, R112, R13, R10 ;  /* 0x0000000d700d7223 */ /* 0x000fe4000001000a */
[----:B------:R-:W-:Y:S02]  /*be40*/  FMUL.FTZ R52, R15, R134 ;  /* 0x000000860f347220 */ /* 0x000fe40000410000 */
[----:B------:R-:W-:Y:S02]  /*be50*/  FFMA.FTZ R10, R74, UR33, R9 ;  /* 0x000000214a0a7c23 */ /* 0x000fe40008010009 */
[----:B------:R-:W-:-:S02]  /*be60*/  FFMA.FTZ R8, R26, R129, -R7 ;  /* 0x000000811a087223 */ /* 0x000fc40000010807 */
[----:B------:R-:W-:Y:S02]  /*be70*/  FMUL.FTZ R74, R15, R74 ;  /* 0x0000004a0f4a7220 */ /* 0x000fe40000410000 */
[----:B------:R-:W-:Y:S02]  /*be80*/  FFMA.FTZ R7, R26, R12, R25 ;  /* 0x0000000c1a077223 */ /* 0x000fe40000010019 */
[----:B------:R-:W-:Y:S02]  /*be90*/  FADD.FTZ R202, R13, R202 ;  /* 0x000000ca0dca7221 */ /* 0x000fe40000010000 */
[C---:B------:R-:W-:Y:S02]  /*bea0*/  FMUL.FTZ R9, R51.reuse, R52 ;  /* 0x0000003433097220 */ /* 0x040fe40000410000 */
[----:B------:R-:W-:Y:S02]  /*beb0*/  FADD.FTZ R13, R164, UR5 ;  /* 0x00000005a40d7e21 */ /* 0x000fe40008010000 */
[----:B------:R-:W-:-:S02]  /*bec0*/  FMUL.FTZ R16, R51, R16 ;  /* 0x0000001033107220 */ /* 0x000fc40000410000 */
[-C--:B------:R-:W-:Y:S02]  /*bed0*/  FMUL.FTZ R51, R51, R74.reuse ;  /* 0x0000004a33337220 */ /* 0x080fe40000410000 */
[----:B------:R-:W-:Y:S02]  /*bee0*/  FADD.FTZ R128, -R128, R7 ;  /* 0x0000000780807221 */ /* 0x000fe40000010100 */
[----:B------:R-:W-:Y:S02]  /*bef0*/  FFMA.FTZ R25, R11, R74, R9 ;  /* 0x0000004a0b197223 */ /* 0x000fe40000010009 */
[----:B------:R-:W-:Y:S02]  /*bf00*/  FADD.FTZ R127, R127, R8 ;  /* 0x000000087f7f7221 */ /* 0x000fe40000010000 */
[----:B------:R-:W-:Y:S02]  /*bf10*/  FMUL.FTZ R9, R114, R13 ;  /* 0x0000000d72097220 */ /* 0x000fe40000410000 */
[----:B------:R-:W-:-:S02]  /*bf20*/  FMUL.FTZ R8, R53, R132 ;  /* 0x0000008435087220 */ /* 0x000fc40000410000 */
[----:B------:R-:W-:Y:S02]  /*bf30*/  FFMA.FTZ R26, R11, R52, -R51 ;  /* 0x000000340b1a7223 */ /* 0x000fe40000010833 */
[----:B------:R-:W-:Y:S02]  /*bf40*/  FMUL.FTZ R7, R27, -R128 ;  /* 0x800000801b077220 */ /* 0x000fe40000410000 */
[----:B------:R-:W-:Y:S02]  /*bf50*/  FFMA.FTZ R11, R11, R10, R16 ;  /* 0x0000000a0b0b7223 */ /* 0x000fe40000010010 */
[----:B------:R-:W-:Y:S02]  /*bf60*/  FMUL.FTZ R27, R27, -R127 ;  /* 0x8000007f1b1b7220 */ /* 0x000fe40000410000 */
[C---:B------:R-:W-:Y:S02]  /*bf70*/  FFMA.FTZ R10, R54.reuse, -R9, R170 ;  /* 0x80000009360a7223 */ /* 0x040fe400000100aa */
[----:B------:R-:W-:-:S02]  /*bf80*/  FFMA.FTZ R54, R54, R131, R8 ;  /* 0x0000008336367223 */ /* 0x000fc40000010008 */
[C---:B------:R-:W-:Y:S02]  /*bf90*/  FFMA.FTZ R8, R28.reuse, R127, -R7 ;  /* 0x0000007f1c087223 */ /* 0x040fe40000010807 */
[----:B------:R-:W-:Y:S02]  /*bfa0*/  FFMA.FTZ R7, R28, R128, R27 ;  /* 0x000000801c077223 */ /* 0x000fe4000001001b */
[----:B------:R-:W-:Y:S02]  /*bfb0*/  FFMA.FTZ R16, R53, -R9, R169 ;  /* 0x8000000935107223 */ /* 0x000fe400000100a9 */
[----:B------:R-:W-:Y:S02]  /*bfc0*/  FMUL.FTZ R9, R131, UR34 ;  /* 0x0000002283097c20 */ /* 0x000fe40008410000 */
[----:B------:R-:W-:Y:S02]  /*bfd0*/  FADD.FTZ R126, -R126, R7 ;  /* 0x000000077e7e7221 */ /* 0x000fe40000010100 */
[----:B------:R-:W-:-:S02]  /*bfe0*/  FADD.FTZ R125, R125, R8 ;  /* 0x000000087d7d7221 */ /* 0x000fc40000010000 */
[C---:B------:R-:W-:Y:S02]  /*bff0*/  FFMA.FTZ R9, R132.reuse, UR33, -R9 ;  /* 0x0000002184097c23 */ /* 0x040fe40008010809 */
[C---:B------:R-:W-:Y:S02]  /*c000*/  FMUL.FTZ R7, R29.reuse, -R126 ;  /* 0x8000007e1d077220 */ /* 0x040fe40000410000 */
[----:B------:R-:W-:Y:S02]  /*c010*/  FMUL.FTZ R29, R29, -R125 ;  /* 0x8000007d1d1d7220 */ /* 0x000fe40000410000 */
[----:B------:R-:W-:Y:S02]  /*c020*/  FFMA.FTZ R227, R15, R14, R227 ;  /* 0x0000000e0fe37223 */ /* 0x000fe400000100e3 */
[----:B------:R-:W-:Y:S02]  /*c030*/  FMUL.FTZ R8, R132, UR34 ;  /* 0x0000002284087c20 */ /* 0x000fe40008410000 */
[----:B------:R-:W-:-:S02]  /*c040*/  FMUL.FTZ R15, R16, R9 ;  /* 0x00000009100f7220 */ /* 0x000fc40000410000 */
[----:B------:R-:W-:Y:S02]  /*c050*/  FADD.FTZ R24, R195, UR5 ;  /* 0x00000005c3187e21 */ /* 0x000fe40008010000 */
[----:B------:R-:W-:Y:S02]  /*c060*/  FFMA.FTZ R9, R30, R126, R29 ;  /* 0x0000007e1e097223 */ /* 0x000fe4000001001d */
[----:B------:R-:W-:Y:S02]  /*c070*/  FFMA.FTZ R14, R113, R14, R11 ;  /* 0x0000000e710e7223 */ /* 0x000fe4000001000b */
[----:B------:R-:W-:Y:S02]  /*c080*/  FMUL.FTZ R27, R13, R132 ;  /* 0x000000840d1b7220 */ /* 0x000fe40000410000 */
[----:B------:R-:W-:Y:S02]  /*c090*/  FFMA.FTZ R11, R131, UR33, R8 ;  /* 0x00000021830b7c23 */ /* 0x000fe40008010008 */
[----:B------:R-:W-:-:S02]  /*c0a0*/  FMUL.FTZ R51, R13, R131 ;  /* 0x000000830d337220 */ /* 0x000fc40000410000 */
[----:B------:R-:W-:Y:S02]  /*c0b0*/  FMUL.FTZ R20, R118, R24 ;  /* 0x0000001876147220 */ /* 0x000fe40000410000 */
[----:B------:R-:W-:Y:S02]  /*c0c0*/  FFMA.FTZ R8, R30, R125, -R7 ;  /* 0x0000007d1e087223 */ /* 0x000fe40000010807 */
[----:B------:R-:W-:Y:S02]  /*c0d0*/  FADD.FTZ R124, -R124, R9 ;  /* 0x000000097c7c7221 */ /* 0x000fe40000010100 */
[C---:B------:R-:W-:Y:S02]  /*c0e0*/  FMUL.FTZ R17, R16.reuse, R27 ;  /* 0x0000001b10117220 */ /* 0x040fe40000410000 */
[----:B------:R-:W-:Y:S02]  /*c0f0*/  FMUL.FTZ R28, R16, R51 ;  /* 0x00000033101c7220 */ /* 0x000fe40000410000 */
[----:B------:R-:W-:-:S02]  /*c100*/  FFMA.FTZ R7, R10, R11, R15 ;  /* 0x0000000b0a077223 */ /* 0x000fc4000001000f */
[-C--:B------:R-:W-:Y:S02]  /*c110*/  FFMA.FTZ R21, R82, -R20.reuse, R210 ;  /* 0x8000001452157223 */ /* 0x080fe400000100d2 */
[----:B------:R-:W-:Y:S01]  /*c120*/  FADD.FTZ R123, R123, R8 ;  /* 0x000000087b7b7221 */ /* 0x000fe20000010000 */
[----:B------:R-:W-:Y:S01]  /*c130*/  SHF.L.U32 R8, R122, 0x5, RZ ;  /* 0x000000057a087819 */ /* 0x000fe200000006ff */
[----:B------:R-:W-:Y:S02]  /*c140*/  FFMA.FTZ R20, R81, -R20, R209 ;  /* 0x8000001451147223 */ /* 0x000fe400000100d1 */
[----:B------:R-:W-:Y:S01]  /*c150*/  FMUL.FTZ R11, R24, R124 ;  /* 0x0000007c180b7220 */ /* 0x000fe20000410000 */
[----:B------:R-:W-:Y:S01]  /*c160*/  IADD3 R16, R8, 0x1, RZ ;  /* 0x0000000108107810 */ /* 0x000fe20007ffe0ff */
[----:B------:R-:W-:Y:S01]  /*c170*/  FADD.FTZ R23, R194, UR5 ;  /* 0x00000005c2177e21 */ /* 0x000fe20008010000 */
[----:B------:R-:W-:Y:S01]  /*c180*/  IADD3 R141, R8, 0x3, RZ ;  /* 0x00000003088d7810 */ /* 0x000fe20007ffe0ff */
[----:B------:R-:W-:Y:S01]  /*c190*/  FFMA.FTZ R29, R10, R51, R17 ;  /* 0x000000330a1d7223 */ /* 0x000fe20000010011 */
[----:B------:R-:W-:Y:S01]  /*c1a0*/  IADD3 R17, R8, 0x2, RZ ;  /* 0x0000000208117810 */ /* 0x000fe20007ffe0ff */
[----:B------:R-:W-:Y:S01]  /*c1b0*/  FFMA.FTZ R28, R10, R27, -R28 ;  /* 0x0000001b0a1c7223 */ /* 0x000fe2000001081c */
[-C--:B------:R-:W-:Y:S01]  /*c1c0*/  LEA.HI.SX32 R16, R16, R8.reuse, 0x1b ;  /* 0x0000000810107211 */ /* 0x080fe200078fdaff */
[----:B------:R-:W-:Y:S01]  /*c1d0*/  FMUL.FTZ R9, R24, R123 ;  /* 0x0000007b18097220 */ /* 0x000fe20000410000 */
[-C--:B------:R-:W-:Y:S01]  /*c1e0*/  LEA.HI.SX32 R17, R17, R8.reuse, 0x1b ;  /* 0x0000000811117211 */ /* 0x080fe200078fdaff */
[----:B------:R-:W-:Y:S01]  /*c1f0*/  FMUL.FTZ R10, R20, R11 ;  /* 0x0000000b140a7220 */ /* 0x000fe20000410000 */
[-C--:B------:R-:W-:Y:S01]  /*c200*/  LEA.HI.SX32 R141, R141, R8.reuse, 0x1b ;  /* 0x000000088d8d7211 */ /* 0x080fe200078fdaff */
[----:B------:R-:W-:Y:S01]  /*c210*/  FMUL.FTZ R18, R117, R23 ;  /* 0x0000001775127220 */ /* 0x000fe20000410000 */
[----:B------:R-:W-:Y:S01]  /*c220*/  LEA.HI.SX32 R15, R8, R8, 0x1b ;  /* 0x00000008080f7211 */ /* 0x000fe200078fdaff */
[----:B------:R-:W-:-:S02]  /*c230*/  FFMA.FTZ R10, R21, R9, R10 ;  /* 0x00000009150a7223 */ /* 0x000fc4000001000a */
[----:B------:R-:W-:Y:S02]  /*c240*/  FADD.FTZ R22, R193, UR5 ;  /* 0x00000005c1167e21 */ /* 0x000fe40008010000 */
[-C--:B------:R-:W-:Y:S02]  /*c250*/  FFMA.FTZ R19, R80, -R18.reuse, R211 ;  /* 0x8000001250137223 */ /* 0x080fe400000100d3 */
[----:B------:R-:W-:Y:S02]  /*c260*/  FFMA.FTZ R18, R59, -R18, R212 ;  /* 0x800000123b127223 */ /* 0x000fe400000100d4 */
[----:B------:R-:W-:Y:S02]  /*c270*/  FMUL.FTZ R8, R23, R126 ;  /* 0x0000007e17087220 */ /* 0x000fe40000410000 */
[-C--:B------:R-:W-:Y:S02]  /*c280*/  FMUL.FTZ R30, R20, R9.reuse ;  /* 0x00000009141e7220 */ /* 0x080fe40000410000 */
[----:B------:R-:W-:-:S02]  /*c290*/  FMUL.FTZ R76, R118, R9 ;  /* 0x00000009764c7220 */ /* 0x000fc40000410000 */
[----:B------:R-:W-:Y:S02]  /*c2a0*/  FADD.FTZ R9, RZ, R10 ;  /* 0x0000000aff097221 */ /* 0x000fe40000010000 */
[----:B------:R-:W-:Y:S01]  /*c2b0*/  FMUL.FTZ R10, R116, R22 ;  /* 0x00000016740a7220 */ /* 0x000fe20000410000 */
[----:B------:R-:W-:Y:S01]  /*c2c0*/  STS [R15.X4+0x8400], R76 ;  /* 0x0084004c0f007388 */ /* 0x000fe20000004800 */
[----:B------:R-:W-:Y:S02]  /*c2d0*/  FMUL.FTZ R78, R23, R125 ;  /* 0x0000007d174e7220 */ /* 0x000fe40000410000 */
[----:B------:R-:W-:Y:S02]  /*c2e0*/  FMUL.FTZ R75, R18, R8 ;  /* 0x00000008124b7220 */ /* 0x000fe40000410000 */
[-C--:B------:R-:W-:Y:S02]  /*c2f0*/  FFMA.FTZ R30, R21, R11.reuse, -R30 ;  /* 0x0000000b151e7223 */ /* 0x080fe4000001081e */
[----:B------:R-:W-:-:S02]  /*c300*/  FMUL.FTZ R53, R118, R11 ;  /* 0x0000000b76357220 */ /* 0x000fc40000410000 */
[----:B------:R-:W-:Y:S02]  /*c310*/  FFMA.FTZ R11, R58, -R10, R214 ;  /* 0x8000000a3a0b7223 */ /* 0x000fe400000100d6 */
[----:B------:R-:W-:Y:S01]  /*c320*/  FFMA.FTZ R94, R19, R78, R75 ;  /* 0x0000004e135e7223 */ /* 0x000fe2000001004b */
[----:B------:R0:W-:Y:S01]  /*c330*/  STS [R16.X4+0x8404], R53 ;  /* 0x0084043510007388 */ /* 0x0001e20000004800 */
[----:B------:R-:W-:Y:S02]  /*c340*/  FFMA.FTZ R10, R57, -R10, R213 ;  /* 0x8000000a390a7223 */ /* 0x000fe400000100d5 */
[C---:B------:R-:W-:Y:S02]  /*c350*/  FMUL.FTZ R79, R22.reuse, R128 ;  /* 0x00000080164f7220 */ /* 0x040fe40000410000 */
[----:B------:R-:W-:Y:S02]  /*c360*/  FADD.FTZ R94, R9, R94 ;  /* 0x0000005e095e7221 */ /* 0x000fe40000010000 */
[----:B------:R-:W-:-:S02]  /*c370*/  FMUL.FTZ R77, R22, R127 ;  /* 0x0000007f164d7220 */ /* 0x000fc40000410000 */
[----:B------:R-:W-:Y:S02]  /*c380*/  FMUL.FTZ R130, R10, R79 ;  /* 0x0000004f0a827220 */ /* 0x000fe40000410000 */
[----:B------:R-:W-:Y:S02]  /*c390*/  FMUL.FTZ R9, R18, R78 ;  /* 0x0000004e12097220 */ /* 0x000fe40000410000 */
[-C--:B0-----:R-:W-:Y:S02]  /*c3a0*/  FFMA.FTZ R53, R11, R77.reuse, R130 ;  /* 0x0000004d0b357223 */ /* 0x081fe40000010082 */
[----:B------:R-:W-:Y:S02]  /*c3b0*/  FFMA.FTZ R75, R19, R8, -R9 ;  /* 0x00000008134b7223 */ /* 0x000fe40000010809 */
[----:B------:R-:W-:Y:S02]  /*c3c0*/  FADD.FTZ R30, RZ, R30 ;  /* 0x0000001eff1e7221 */ /* 0x000fe40000010000 */
[----:B------:R-:W-:-:S02]  /*c3d0*/  FMUL.FTZ R76, R10, R77 ;  /* 0x0000004d0a4c7220 */ /* 0x000fc40000410000 */
[----:B------:R-:W-:Y:S02]  /*c3e0*/  FADD.FTZ R9, R166, UR5 ;  /* 0x00000005a6097e21 */ /* 0x000fe40008010000 */
[----:B------:R-:W-:Y:S02]  /*c3f0*/  FADD.FTZ R53, R94, R53 ;  /* 0x000000355e357221 */ /* 0x000fe40000010000 */
[----:B------:R-:W-:Y:S02]  /*c400*/  FADD.FTZ R75, R30, R75 ;  /* 0x0000004b1e4b7221 */ /* 0x000fe40000010000 */
[----:B------:R-:W-:Y:S02]  /*c410*/  FFMA.FTZ R94, R11, R79, -R76 ;  /* 0x0000004f0b5e7223 */ /* 0x000fe4000001084c */
[----:B------:R-:W-:Y:S02]  /*c420*/  FMUL.FTZ R30, R115, R9 ;  /* 0x00000009731e7220 */ /* 0x000fe40000410000 */
[----:B------:R-:W-:-:S02]  /*c430*/  FADD.FTZ R75, R75, R94 ;  /* 0x0000005e4b4b7221 */ /* 0x000fc40000010000 */
[----:B------:R-:W-:Y:S02]  /*c440*/  FFMA.FTZ R143, R55, -R30, R167 ;  /* 0x8000001e378f7223 */ /* 0x000fe400000100a7 */
[C---:B------:R-:W-:Y:S02]  /*c450*/  FMUL.FTZ R94, R9.reuse, R129 ;  /* 0x00000081095e7220 */ /* 0x040fe40000410000 */
[----:B------:R-:W-:Y:S02]  /*c460*/  FMUL.FTZ R130, R9, R12 ;  /* 0x0000000c09827220 */ /* 0x000fe40000410000 */
[C---:B------:R-:W-:Y:S02]  /*c470*/  FMUL.FTZ R78, R117.reuse, R78 ;  /* 0x0000004e754e7220 */ /* 0x040fe40000410000 */
[----:B------:R-:W-:Y:S02]  /*c480*/  FMUL.FTZ R76, R117, R8 ;  /* 0x00000008754c7220 */ /* 0x000fe40000410000 */
[----:B------:R-:W-:Y:S01]  /*c490*/  FFMA.FTZ R8, R56, -R30, R168 ;  /* 0x8000001e38087223 */ /* 0x000fe200000100a8 */
[----:B------:R0:W-:Y:S01]  /*c4a0*/  STS [R17.X4+0x8408], R78 ;  /* 0x0084084e11007388 */ /* 0x0001e20000004800 */
[----:B------:R-:W-:-:S02]  /*c4b0*/  FMUL.FTZ R131, R143, R94 ;  /* 0x0000005e8f837220 */ /* 0x000fc40000410000 */
[-C--:B------:R-:W-:Y:S01]  /*c4c0*/  FMUL.FTZ R95, R143, R130.reuse ;  /* 0x000000828f5f7220 */ /* 0x080fe20000410000 */
[----:B------:R1:W-:Y:S01]  /*c4d0*/  STS [R141.X4+0x840c], R76 ;  /* 0x00840c4c8d007388 */ /* 0x0003e20000004800 */
[----:B------:R-:W-:Y:S01]  /*c4e0*/  FFMA.FTZ R132, R8, R130, -R131 ;  /* 0x0000008208847223 */ /* 0x000fe20000010883 */
[----:B------:R-:W-:Y:S01]  /*c4f0*/  IADD3 R131, R122, 0xe00, RZ ;  /* 0x00000e007a837810 */ /* 0x000fe20007ffe0ff */
[----:B------:R-:W-:Y:S01]  /*c500*/  FMUL.FTZ R30, R116, R77 ;  /* 0x0000004d741e7220 */ /* 0x000fe20000410000 */
[----:B------:R-:W-:Y:S01]  /*c510*/  IADD3 R77, R122, 0xc80, RZ ;  /* 0x00000c807a4d7810 */ /* 0x000fe20007ffe0ff */
[----:B------:R-:W-:Y:S02]  /*c520*/  FADD.FTZ R75, R75, R132 ;  /* 0x000000844b4b7221 */ /* 0x000fe40000010000 */
[----:B0-----:R-:W-:Y:S01]  /*c530*/  FFMA.FTZ R78, R8, R94, R95 ;  /* 0x0000005e084e7223 */ /* 0x001fe2000001005f */
[----:B------:R0:W-:Y:S01]  /*c540*/  STS [R15.X4+0x8410], R30 ;  /* 0x0084101e0f007388 */ /* 0x0001e20000004800 */
[----:B------:R-:W-:Y:S01]  /*c550*/  FADD.FTZ R75, R75, R28 ;  /* 0x0000001c4b4b7221 */ /* 0x000fe20000010000 */
[C---:B------:R-:W-:Y:S01]  /*c560*/  IADD3 R95, R122.reuse, 0xd80, RZ ;  /* 0x00000d807a5f7810 */ /* 0x040fe20007ffe0ff */
[----:B------:R-:W-:Y:S01]  /*c570*/  FADD.FTZ R134, R53, R78 ;  /* 0x0000004e35867221 */ /* 0x000fe20000010000 */
[----:B------:R-:W-:Y:S01]  /*c580*/  IADD3 R53, R122, 0x800, RZ ;  /* 0x000008007a357810 */ /* 0x000fe20007ffe0ff */
[----:B------:R-:W-:-:S02]  /*c590*/  FADD.FTZ R75, R75, R26 ;  /* 0x0000001a4b4b7221 */ /* 0x000fc40000010000 */
[----:B------:R-:W-:Y:S01]  /*c5a0*/  FADD.FTZ R134, R134, R29 ;  /* 0x0000001d86867221 */ /* 0x000fe20000010000 */
[----:B------:R-:W-:Y:S01]  /*c5b0*/  IADD3 R29, R122, 0x180, RZ ;  /* 0x000001807a1d7810 */ /* 0x000fe20007ffe0ff */
[----:B------:R-:W-:Y:S01]  /*c5c0*/  FMUL.FTZ R78, R116, R79 ;  /* 0x0000004f744e7220 */ /* 0x000fe20000410000 */
[----:B------:R-:W-:Y:S01]  /*c5d0*/  IADD3 R79, R122, 0xd00, RZ ;  /* 0x00000d007a4f7810 */ /* 0x000fe20007ffe0ff */
[----:B------:R-:W-:Y:S02]  /*c5e0*/  FADD.FTZ R25, R134, R25 ;  /* 0x0000001986197221 */ /* 0x000fe40000010000 */
[----:B------:R-:W-:Y:S01]  /*c5f0*/  FMUL.FTZ R94, R115, R94 ;  /* 0x0000005e735e7220 */ /* 0x000fe20000410000 */
[----:B------:R2:W-:Y:S01]  /*c600*/  STS [R15.X4+0x8414], R78 ;  /* 0x0084144e0f007388 */ /* 0x0005e20000004800 */
[----:B-1----:R-:W-:Y:S01]  /*c610*/  FMUL.FTZ R76, R114, R51 ;  /* 0x00000033724c7220 */ /* 0x002fe20000410000 */
[----:B------:R-:W-:Y:S01]  /*c620*/  IADD3 R51, R122, 0x780, RZ ;  /* 0x000007807a337810 */ /* 0x000fe20007ffe0ff */
[----:B------:R-:W-:Y:S01]  /*c630*/  FMUL.FTZ R52, R113, R52 ;  /* 0x0000003471347220 */ /* 0x000fe20000410000 */
[----:B------:R1:W-:Y:S01]  /*c640*/  STS [R15.X4+0x8418], R94 ;  /* 0x0084185e0f007388 */ /* 0x0003e20000004800 */
[----:B0-----:R-:W-:Y:S01]  /*c650*/  FMUL.FTZ R30, R112, R49 ;  /* 0x00000031701e7220 */ /* 0x001fe20000410000 */
[----:B------:R-:W-:Y:S01]  /*c660*/  IADD3 R49, R122, 0x700, RZ ;  /* 0x000007007a317810 */ /* 0x000fe20007ffe0ff */
[C---:B------:R-:W-:Y:S01]  /*c670*/  FMUL.FTZ R26, R106.reuse, R37 ;  /* 0x000000256a1a7220 */ /* 0x040fe20000410000 */
[----:B------:R0:W-:Y:S01]  /*c680*/  STS [R15.X4+0x8420], R76 ;  /* 0x0084204c0f007388 */ /* 0x0001e20000004800 */
[----:B------:R-:W-:Y:S01]  /*c690*/  FMUL.FTZ R28, R106, R35 ;  /* 0x000000236a1c7220 */ /* 0x000fe20000410000 */
[C---:B------:R-:W-:Y:S01]  /*c6a0*/  IADD3 R35, R122.reuse, 0x380, RZ ;  /* 0x000003807a237810 */ /* 0x040fe20007ffe0ff */
[----:B------:R-:W-:Y:S01]  /*c6b0*/  FADD.FTZ R72, R75, R72 ;  /* 0x000000484b487221 */ /* 0x000fe20000010000 */
[----:B------:R-:W-:Y:S01]  /*c6c0*/  STS [R15.X4+0x842c], R52 ;  /* 0x00842c340f007388 */ /* 0x000fe20000004800 */
[----:B------:R-:W-:Y:S01]  /*c6d0*/  FADD.FTZ R50, R25, R50 ;  /* 0x0000003219327221 */ /* 0x000fe20000010000 */
[----:B------:R-:W-:Y:S01]  /*c6e0*/  IADD3 R37, R122, 0x400, RZ ;  /* 0x000004007a257810 */ /* 0x000fe20007ffe0ff */
[----:B------:R-:W-:Y:S01]  /*c6f0*/  FADD.FTZ R47, R72, R47 ;  /* 0x0000002f482f7221 */ /* 0x000fe20000010000 */
[----:B------:R3:W-:Y:S01]  /*c700*/  STS [R15.X4+0x8430], R30 ;  /* 0x0084301e0f007388 */ /* 0x0007e20000004800 */
[----:B------:R-:W-:Y:S01]  /*c710*/  FMUL.FTZ R130, R115, R130 ;  /* 0x0000008273827220 */ /* 0x000fe20000410000 */
[----:B------:R-:W-:Y:S01]  /*c720*/  IADD3 R25, R122, 0x80, RZ ;  /* 0x000000807a197810 */ /* 0x000fe20007ffe0ff */
[----:B------:R-:W-:Y:S01]  /*c730*/  FMUL.FTZ R132, R114, R27 ;  /* 0x0000001b72847220 */ /* 0x000fe20000410000 */
[----:B------:R4:W-:Y:S01]  /*c740*/  STS [R15.X4+0x8460], R26 ;  /* 0x0084601a0f007388 */ /* 0x0009e20000004800 */
[----:B------:R-:W-:Y:S01]  /*c750*/  FMUL.FTZ R74, R113, R74 ;  /* 0x0000004a714a7220 */ /* 0x000fe20000410000 */
[----:B------:R-:W-:Y:S01]  /*c760*/  IADD3 R27, R122, 0x100, RZ ;  /* 0x000001007a1b7810 */ /* 0x000fe20007ffe0ff */
[----:B--2---:R-:W-:Y:S01]  /*c770*/  FMUL.FTZ R78, R112, R73 ;  /* 0x00000049704e7220 */ /* 0x004fe20000410000 */
[----:B------:R2:W-:Y:S01]  /*c780*/  STS [R15.X4+0x8464], R28 ;  /* 0x0084641c0f007388 */ /* 0x0005e20000004800 */
[C---:B------:R-:W-:Y:S01]  /*c790*/  FMUL.FTZ R48, R111.reuse, R48 ;  /* 0x000000306f307220 */ /* 0x040fe20000410000 */
[----:B------:R-:W-:Y:S01]  /*c7a0*/  IADD3 R73, R122, 0xb80, RZ ;  /* 0x00000b807a497810 */ /* 0x000fe20007ffe0ff */
[----:B------:R-:W-:Y:S01]  /*c7b0*/  FMUL.FTZ R70, R111, R70 ;  /* 0x000000466f467220 */ /* 0x000fe20000410000 */
[----:B------:R-:W-:Y:S01]  /*c7c0*/  STS [R15.X4+0x841c], R130 ;  /* 0x00841c820f007388 */ /* 0x000fe20000004800 */
[----:B-1----:R-:W-:Y:S01]  /*c7d0*/  FMUL.FTZ R94, R110, R69 ;  /* 0x000000456e5e7220 */ /* 0x002fe20000410000 */
[----:B------:R-:W-:Y:S01]  /*c7e0*/  IADD3 R69, R122, 0xa80, RZ ;  /* 0x00000a807a457810 */ /* 0x000fe20007ffe0ff */
[----:B0-----:R-:W-:Y:S01]  /*c7f0*/  FMUL.FTZ R76, R110, R45 ;  /* 0x0000002d6e4c7220 */ /* 0x001fe20000410000 */
[----:B------:R-:W-:Y:S01]  /*c800*/  STS [R15.X4+0x8424], R132 ;  /* 0x008424840f007388 */ /* 0x000fe20000004800 */
[C---:B------:R-:W-:Y:S01]  /*c810*/  FMUL.FTZ R66, R109.reuse, R66 ;  /* 0x000000426d427220 */ /* 0x040fe20000410000 */
[----:B------:R-:W-:Y:S01]  /*c820*/  IADD3 R45, R122, 0x600, RZ ;  /* 0x000006007a2d7810 */ /* 0x000fe20007ffe0ff */
[----:B------:R-:W-:Y:S01]  /*c830*/  FMUL.FTZ R44, R109, R44 ;  /* 0x0000002c6d2c7220 */ /* 0x000fe20000410000 */
[----:B------:R-:W-:Y:S01]  /*c840*/  STS [R15.X4+0x8428], R74 ;  /* 0x0084284a0f007388 */ /* 0x000fe20000004800 */
[----:B---3--:R-:W-:Y:S01]  /*c850*/  FMUL.FTZ R30, R108, R41 ;  /* 0x000000296c1e7220 */ /* 0x008fe20000410000 */
[----:B------:R-:W-:Y:S01]  /*c860*/  IADD3 R41, R122, 0x500, RZ ;  /* 0x000005007a297810 */ /* 0x000fe20007ffe0ff */
[----:B------:R-:W-:Y:S01]  /*c870*/  FMUL.FTZ R52, R108, R65 ;  /* 0x000000416c347220 */ /* 0x000fe20000410000 */
[----:B------:R-:W-:Y:S01]  /*c880*/  STS [R15.X4+0x8434], R78 ;  /* 0x0084344e0f007388 */ /* 0x000fe20000004800 */
[C---:B------:R-:W-:Y:S01]  /*c890*/  FMUL.FTZ R62, R107.reuse, R62 ;  /* 0x0000003e6b3e7220 */ /* 0x040fe20000410000 */
[----:B------:R-:W-:Y:S01]  /*c8a0*/  IADD3 R65, R122, 0x980, RZ ;  /* 0x000009807a417810 */ /* 0x000fe20007ffe0ff */
[----:B------:R-:W-:Y:S01]  /*c8b0*/  FMUL.FTZ R40, R107, R40 ;  /* 0x000000286b287220 */ /* 0x000fe20000410000 */
[----:B------:R-:W-:Y:S01]  /*c8c0*/  STS [R15.X4+0x8438], R48 ;  /* 0x008438300f007388 */ /* 0x000fe20000004800 */
[----:B------:R-:W-:Y:S01]  /*c8d0*/  FADD.FTZ R71, R50, R71 ;  /* 0x0000004732477221 */ /* 0x000fe20000010000 */
[----:B------:R-:W-:Y:S01]  /*c8e0*/  IADD3 R75, R122, 0xc00, RZ ;  /* 0x00000c007a4b7810 */ /* 0x000fe20007ffe0ff */
[C---:B------:R-:W-:Y:S01]  /*c8f0*/  FMUL.FTZ R60, R105.reuse, R60 ;  /* 0x0000003c693c7220 */ /* 0x040fe20000410000 */
[----:B------:R-:W-:Y:S01]  /*c900*/  STS [R15.X4+0x843c], R70 ;  /* 0x00843c460f007388 */ /* 0x000fe20000004800 */
[----:B------:R-:W-:Y:S01]  /*c910*/  FMUL.FTZ R36, R105, R36 ;  /* 0x0000002469247220 */ /* 0x000fe20000410000 */
[----:B------:R-:W-:Y:S01]  /*c920*/  LEA.HI.SX32 R25, R25, R122, 0x1b ;  /* 0x0000007a19197211 */ /* 0x000fe200078fdaff */
[C---:B------:R-:W-:Y:S01]  /*c930*/  FMUL.FTZ R34, R104.reuse, R34 ;  /* 0x0000002268227220 */ /* 0x040fe20000410000 */
[----:B------:R-:W-:Y:S01]  /*c940*/  STS [R15.X4+0x8440], R94 ;  /* 0x0084405e0f007388 */ /* 0x000fe20000004800 */
[----:B----4-:R-:W-:Y:S01]  /*c950*/  FMUL.FTZ R26, R104, R33 ;  /* 0x00000021681a7220 */ /* 0x010fe20000410000 */
[C---:B------:R-:W-:Y:S01]  /*c960*/  IADD3 R33, R122.reuse, 0x300, RZ ;  /* 0x000003007a217810 */ /* 0x040fe20007ffe0ff */
[C---:B------:R-:W-:Y:S01]  /*c970*/  FMUL.FTZ R32, R103.reuse, R32 ;  /* 0x0000002067207220 */ /* 0x040fe20000410000 */
[----:B------:R-:W-:Y:S01]  /*c980*/  STS [R15.X4+0x8444], R76 ;  /* 0x0084444c0f007388 */ /* 0x000fe20000004800 */
[----:B--2---:R-:W-:Y:S01]  /*c990*/  FMUL.FTZ R28, R103, R31 ;  /* 0x0000001f671c7220 */ /* 0x004fe20000410000 */
[C---:B------:R-:W-:Y:S01]  /*c9a0*/  IADD3 R31, R122.reuse, 0x280, RZ ;  /* 0x000002807a1f7810 */ /* 0x040fe20007ffe0ff */
[----:B------:R-:W-:Y:S01]  /*c9b0*/  FADD.FTZ R46, R47, R46 ;  /* 0x0000002e2f2e7221 */ /* 0x000fe20000010000 */
[----:B------:R-:W-:Y:S01]  /*c9c0*/  STS [R15.X4+0x8448], R66 ;  /* 0x008448420f007388 */ /* 0x000fe20000004800 */
[----:B------:R-:W-:Y:S01]  /*c9d0*/  FADD.FTZ R68, R71, R68 ;  /* 0x0000004447447221 */ /* 0x000fe20000010000 */
[----:B------:R-:W-:Y:S01]  /*c9e0*/  IADD3 R47, R122, 0x680, RZ ;  /* 0x000006807a2f7810 */ /* 0x000fe20007ffe0ff */
[----:B------:R-:W-:Y:S01]  /*c9f0*/  FADD.FTZ R43, R46, R43 ;  /* 0x0000002b2e2b7221 */ /* 0x000fe20000010000 */
[----:B------:R-:W-:Y:S01]  /*ca00*/  STS [R15.X4+0x844c], R44 ;  /* 0x00844c2c0f007388 */ /* 0x000fe20000004800 */
[----:B------:R-:W-:Y:S01]  /*ca10*/  FADD.FTZ R67, R68, R67 ;  /* 0x0000004344437221 */ /* 0x000fe20000010000 */
[C---:B------:R-:W-:Y:S01]  /*ca20*/  IADD3 R71, R122.reuse, 0xb00, RZ ;  /* 0x00000b007a477810 */ /* 0x040fe20007ffe0ff */
[----:B------:R-:W-:Y:S01]  /*ca30*/  FADD.FTZ R64, R43, R64 ;  /* 0x000000402b407221 */ /* 0x000fe20000010000 */
[----:B------:R0:W-:Y:S01]  /*ca40*/  STS [R15.X4+0x8450], R30 ;  /* 0x0084501e0f007388 */ /* 0x0001e20000004800 */
[----:B------:R-:W-:Y:S01]  /*ca50*/  FADD.FTZ R42, R67, R42 ;  /* 0x0000002a432a7221 */ /* 0x000fe20000010000 */
[----:B------:R-:W-:Y:S01]  /*ca60*/  IADD3 R43, R122, 0x580, RZ ;  /* 0x000005807a2b7810 */ /* 0x000fe20007ffe0ff */
[----:B------:R-:W-:Y:S01]  /*ca70*/  FADD.FTZ R64, R64, R39 ;  /* 0x0000002740407221 */ /* 0x000fe20000010000 */
[----:B------:R-:W-:Y:S01]  /*ca80*/  STS [R15.X4+0x8454], R52 ;  /* 0x008454340f007388 */ /* 0x000fe20000004800 */
[----:B------:R-:W-:Y:S01]  /*ca90*/  FADD.FTZ R63, R42, R63 ;  /* 0x0000003f2a3f7221 */ /* 0x000fe20000010000 */
[----:B------:R-:W-:Y:S01]  /*caa0*/  IADD3 R39, R122, 0x480, RZ ;  /* 0x000004807a277810 */ /* 0x000fe20007ffe0ff */
[----:B------:R-:W-:Y:S01]  /*cab0*/  FADD.FTZ R145, R64, R61 ;  /* 0x0000003d40917221 */ /* 0x000fe20000010000 */
[----:B------:R-:W-:Y:S01]  /*cac0*/  STS [R15.X4+0x8458], R62 ;  /* 0x0084583e0f007388 */ /* 0x000fe20000004800 */
[----:B------:R-:W-:Y:S01]  /*cad0*/  FADD.FTZ R146, R63, R38 ;  /* 0x000000263f927221 */ /* 0x000fe20000010000 */
[----:B------:R-:W-:Y:S01]  /*cae0*/  IADD3 R61, R122, 0x880, RZ ;  /* 0x000008807a3d7810 */ /* 0x000fe20007ffe0ff */
[----:B------:R-:W-:Y:S01]  /*caf0*/  FMUL.FTZ R210, R100, R210 ;  /* 0x000000d264d27220 */ /* 0x000fe20000410000 */
[----:B------:R1:W-:Y:S01]  /*cb00*/  STS [R15.X4+0x845c], R40 ;  /* 0x00845c280f007388 */ /* 0x0003e20000004800 */
[----:B------:R-:W-:Y:S01]  /*cb10*/  IADD3 R63, R122, 0x900, RZ ;  /* 0x000009007a3f7810 */ /* 0x000fe20007ffe0ff */
[----:B------:R-:W-:Y:S01]  /*cb20*/  FFMA.FTZ R209, -R100, R209, -RZ ;  /* 0x000000d164d17223 */ /* 0x000fe200000109ff */
[----:B------:R-:W-:Y:S01]  /*cb30*/  IADD3 R67, R122, 0xa00, RZ ;  /* 0x00000a007a437810 */ /* 0x000fe20007ffe0ff */
[----:B------:R-:W-:Y:S01]  /*cb40*/  STS [R15.X4+0x8468], R60 ;  /* 0x0084683c0f007388 */ /* 0x000fe20000004800 */
[-C--:B0-----:R-:W-:Y:S01]  /*cb50*/  LEA.HI.SX32 R30, R33, R122.reuse, 0x1b ;  /* 0x0000007a211e7211 */ /* 0x081fe200078fdaff */
[----:B------:R-:W-:Y:S01]  /*cb60*/  FMUL.FTZ R148, R99, R211 ;  /* 0x000000d363947220 */ /* 0x000fe20000410000 */
[-C--:B------:R-:W-:Y:S01]  /*cb70*/  LEA.HI.SX32 R33, R39, R122.reuse, 0x1b ;  /* 0x0000007a27217211 */ /* 0x080fe200078fdaff */
[----:B------:R0:W-:Y:S01]  /*cb80*/  STS [R15.X4+0x846c], R36 ;  /* 0x00846c240f007388 */ /* 0x0001e20000004800 */
[----:B------:R-:W-:Y:S01]  /*cb90*/  LEA.HI.SX32 R38, R49, R122, 0x1b ;  /* 0x0000007a31267211 */ /* 0x000fe200078fdaff */
[----:B------:R-:W-:Y:S01]  /*cba0*/  FFMA.FTZ R212, -R99, R212, -RZ ;  /* 0x000000d463d47223 */ /* 0x000fe200000109ff */
[-C--:B------:R-:W-:Y:S01]  /*cbb0*/  LEA.HI.SX32 R39, R51, R122.reuse, 0x1b ;  /* 0x0000007a33277211 */ /* 0x080fe200078fdaff */
[----:B------:R2:W-:Y:S01]  /*cbc0*/  STS [R15.X4+0x8470], R34 ;  /* 0x008470220f007388 */ /* 0x0005e20000004800 */
[-C--:B-1----:R-:W-:Y:S01]  /*cbd0*/  LEA.HI.SX32 R40, R53, R122.reuse, 0x1b ;  /* 0x0000007a35287211 */ /* 0x082fe200078fdaff */
[----:B------:R-:W-:Y:S01]  /*cbe0*/  FADD.FTZ R146, R146, R5 ;  /* 0x0000000592927221 */ /* 0x000fe20000010000 */
[-C--:B------:R-:W-:Y:S01]  /*cbf0*/  LEA.HI.SX32 R42, R63, R122.reuse, 0x1b ;  /* 0x0000007a3f2a7211 */ /* 0x080fe200078fdaff */
[----:B------:R1:W-:Y:S01]  /*cc00*/  STS [R15.X4+0x8474], R26 ;  /* 0x0084741a0f007388 */ /* 0x0003e20000004800 */
[-C--:B------:R-:W-:Y:S01]  /*cc10*/  LEA.HI.SX32 R44, R67, R122.reuse, 0x1b ;  /* 0x0000007a432c7211 */ /* 0x080fe200078fdaff */
[----:B------:R-:W-:Y:S01]  /*cc20*/  FADD.FTZ R145, R145, R6 ;  /* 0x0000000691917221 */ /* 0x000fe20000010000 */
[-C--:B0-----:R-:W-:Y:S01]  /*cc30*/  LEA.HI.SX32 R36, R45, R122.reuse, 0x1b ;  /* 0x0000007a2d247211 */ /* 0x081fe200078fdaff */
[----:B------:R0:W-:Y:S01]  /*cc40*/  STS [R15.X4+0x8478], R32 ;  /* 0x008478200f007388 */ /* 0x0001e20000004800 */
[-C--:B------:R-:W-:Y:S01]  /*cc50*/  LEA.HI.SX32 R45, R69, R122.reuse, 0x1b ;  /* 0x0000007a452d7211 */ /* 0x080fe200078fdaff */
[----:B------:R-:W-:Y:S01]  /*cc60*/  FADD.FTZ R3, R146, R3 ;  /* 0x0000000392037221 */ /* 0x000fe20000010000 */
[-C--:B--2---:R-:W-:Y:S01]  /*cc70*/  LEA.HI.SX32 R34, R41, R122.reuse, 0x1b ;  /* 0x0000007a29227211 */ /* 0x084fe200078fdaff */
[----:B------:R2:W-:Y:S01]  /*cc80*/  STS [R15.X4+0x847c], R28 ;  /* 0x00847c1c0f007388 */ /* 0x0005e20000004800 */
[-C--:B------:R-:W-:Y:S01]  /*cc90*/  LEA.HI.SX32 R41, R61, R122.reuse, 0x1b ;  /* 0x0000007a3d297211 */ /* 0x080fe200078fdaff */
[----:B------:R-:W-:Y:S01]  /*cca0*/  FADD.FTZ R201, R14, R201 ;  /* 0x000000c90ec97221 */ /* 0x000fe20000010000 */
[-C--:B-1----:R-:W-:Y:S01]  /*ccb0*/  LEA.HI.SX32 R26, R27, R122.reuse, 0x1b ;  /* 0x0000007a1b1a7211 */ /* 0x082fe200078fdaff */
[----:B------:R-:W-:Y:S01]  /*ccc0*/  BAR.SYNC.DEFER_BLOCKING 0x0 ;  /* 0x0000000000007b1d */ /* 0x000fe20000010000 */
[-C--:B------:R-:W-:Y:S01]  /*ccd0*/  LEA.HI.SX32 R27, R29, R122.reuse, 0x1b ;  /* 0x0000007a1d1b7211 */ /* 0x080fe200078fdaff */
[----:B------:R-:W-:Y:S01]  /*cce0*/  FFMA.FTZ R146, -R93, R171, -RZ ;  /* 0x000000ab5d927223 */ /* 0x000fe200000109ff */
[-C--:B------:R-:W-:Y:S01]  /*ccf0*/  LEA.HI.SX32 R29, R31, R122.reuse, 0x1b ;  /* 0x0000007a1f1d7211 */ /* 0x080fe200078fdaff */
[----:B------:R-:W-:Y:S01]  /*cd00*/  FFMA.FTZ R14, -R97, R167, -RZ ;  /* 0x000000a7610e7223 */ /* 0x000fe200000109ff */
[-C--:B------:R-:W-:Y:S01]  /*cd10*/  LEA.HI.SX32 R31, R35, R122.reuse, 0x1b ;  /* 0x0000007a231f7211 */ /* 0x080fe200078fdaff */
[----:B------:R-:W-:Y:S01]  /*cd20*/  FMUL.FTZ R5, R129, UR34 ;  /* 0x0000002281057c20 */ /* 0x000fe20008410000 */
[----:B0-----:R-:W-:Y:S01]  /*cd30*/  LEA.HI.SX32 R32, R37, R122, 0x1b ;  /* 0x0000007a25207211 */ /* 0x001fe200078fdaff */
[----:B------:R-:W-:Y:S01]  /*cd40*/  FMUL.FTZ R214, R98, R214 ;  /* 0x000000d662d67220 */ /* 0x000fe20000410000 */
[-C--:B------:R-:W-:Y:S01]  /*cd50*/  LEA.HI.SX32 R35, R43, R122.reuse, 0x1b ;  /* 0x0000007a2b237211 */ /* 0x080fe200078fdaff */
[----:B------:R-:W-:Y:S01]  /*cd60*/  FFMA.FTZ R6, R12, UR33, -R5 ;  /* 0x000000210c067c23 */ /* 0x000fe20008010805 */
[----:B------:R-:W-:Y:S01]  /*cd70*/  LEA.HI.SX32 R37, R47, R122, 0x1b ;  /* 0x0000007a2f257211 */ /* 0x000fe200078fdaff */
[----:B------:R-:W-:Y:S01]  /*cd80*/  FMUL.FTZ R168, R97, R168 ;  /* 0x000000a861a87220 */ /* 0x000fe20000410000 */
[----:B--2---:R-:W-:Y:S01]  /*cd90*/  LEA.HI.SX32 R28, R139, R122, 0x1b ;  /* 0x0000007a8b1c7211 */ /* 0x004fe200078fdaff */
[----:B------:R-:W-:Y:S01]  /*cda0*/  FMUL.FTZ R170, R96, R170 ;  /* 0x000000aa60aa7220 */ /* 0x000fe20000410000 */
[----:B------:R-:W-:Y:S01]  /*cdb0*/  LEA.HI.SX32 R43, R65, R122, 0x1b ;  /* 0x0000007a412b7211 */ /* 0x000fe200078fdaff */
[----:B------:R-:W-:Y:S01]  /*cdc0*/  FMUL.FTZ R172, R93, R172 ;  /* 0x000000ac5dac7220 */ /* 0x000fe20000410000 */
[----:B------:R-:W-:Y:S01]  /*cdd0*/  LEA.HI.SX32 R46, R71, R122, 0x1b ;  /* 0x0000007a472e7211 */ /* 0x000fe200078fdaff */
[----:B------:R-:W-:Y:S01]  /*cde0*/  FMUL.FTZ R174, R92, R174 ;  /* 0x000000ae5cae7220 */ /* 0x000fe20000410000 */
[----:B------:R-:W-:Y:S01]  /*cdf0*/  LEA.HI.SX32 R47, R73, R122, 0x1b ;  /* 0x0000007a492f7211 */ /* 0x000fe200078fdaff */
[----:B------:R-:W-:Y:S01]  /*ce00*/  FMUL.FTZ R176, R91, R176 ;  /* 0x000000b05bb07220 */ /* 0x000fe20000410000 */
[----:B------:R-:W-:Y:S01]  /*ce10*/  LEA.HI.SX32 R48, R75, R122, 0x1b ;  /* 0x0000007a4b307211 */ /* 0x000fe200078fdaff */
[----:B------:R-:W-:Y:S01]  /*ce20*/  FMUL.FTZ R178, R90, R178 ;  /* 0x000000b25ab27220 */ /* 0x000fe20000410000 */
[-C--:B------:R-:W-:Y:S01]  /*ce30*/  LEA.HI.SX32 R49, R77, R122.reuse, 0x1b ;  /* 0x0000007a4d317211 */ /* 0x080fe200078fdaff */
[----:B------:R-:W0:Y:S01]  /*ce40*/  LDS R142, [R144.X4+0x8400] ;  /* 0x00840000908e7984 */ /* 0x000e220000004800 */
[----:B------:R-:W-:Y:S01]  /*ce50*/  LEA.HI.SX32 R50, R79, R122, 0x1b ;  /* 0x0000007a4f327211 */ /* 0x000fe200078fdaff */
[----:B------:R-:W-:Y:S01]  /*ce60*/  FMUL.FTZ R180, R89, R180 ;  /* 0x000000b459b47220 */ /* 0x000fe20000410000 */
[-C--:B------:R-:W-:Y:S01]  /*ce70*/  LEA.HI.SX32 R51, R95, R122.reuse, 0x1b ;  /* 0x0000007a5f337211 */ /* 0x080fe200078fdaff */
[----:B------:R-:W1:Y:S01]  /*ce80*/  LDS R62, [R25.X4+0x8600] ;  /* 0x00860000193e7984 */ /* 0x000e620000004800 */
[----:B------:R-:W-:Y:S01]  /*ce90*/  LEA.HI.SX32 R52, R131, R122, 0x1b ;  /* 0x0000007a83347211 */ /* 0x000fe200078fdaff */
[----:B------:R-:W-:Y:S01]  /*cea0*/  FMUL.FTZ R182, R88, R182 ;  /* 0x000000b658b67220 */ /* 0x000fe20000410000 */
[-C--:B------:R-:W-:Y:S01]  /*ceb0*/  LEA.HI.SX32 R53, R133, R122.reuse, 0x1b ;  /* 0x0000007a85357211 */ /* 0x080fe200078fdaff */
[----:B------:R-:W2:Y:S01]  /*cec0*/  LDS R63, [R26.X4+0x8800] ;  /* 0x008800001a3f7984 */ /* 0x000ea20000004800 */
[----:B------:R-:W-:Y:S01]  /*ced0*/  LEA.HI.SX32 R60, R135, R122, 0x1b ;  /* 0x0000007a873c7211 */ /* 0x000fe200078fdaff */
[----:B------:R-:W-:Y:S01]  /*cee0*/  FMUL.FTZ R184, R87, R184 ;  /* 0x000000b857b87220 */ /* 0x000fe20000410000 */
[----:B------:R-:W-:Y:S01]  /*cef0*/  LEA.HI.SX32 R61, R137, R122, 0x1b ;  /* 0x0000007a893d7211 */ /* 0x000fe200078fdaff */
[----:B------:R-:W3:Y:S01]  /*cf00*/  LDS R64, [R27.X4+0x8a00] ;  /* 0x008a00001b407984 */ /* 0x000ee20000004800 */
[----:B------:R-:W-:-:S02]  /*cf10*/  FMUL.FTZ R186, R86, R186 ;  /* 0x000000ba56ba7220 */ /* 0x000fc40000410000 */
[----:B------:R-:W-:Y:S01]  /*cf20*/  FMUL.FTZ R188, R85, R188 ;  /* 0x000000bc55bc7220 */ /* 0x000fe20000410000 */
[----:B------:R-:W4:Y:S01]  /*cf30*/  LDS R65, [R28.X4+0x8c00] ;  /* 0x008c00001c417984 */ /* 0x000f220000004800 */
[----:B------:R-:W-:Y:S02]  /*cf40*/  FMUL.FTZ R190, R84, R190 ;  /* 0x000000be54be7220 */ /* 0x000fe40000410000 */
[----:B------:R-:W-:Y:S01]  /*cf50*/  FFMA.FTZ R192, -R83, R192, -RZ ;  /* 0x000000c053c07223 */ /* 0x000fe200000109ff */
[----:B------:R-:W0:Y:S01]  /*cf60*/  LDS R66, [R29.X4+0x8e00] ;  /* 0x008e00001d427984 */ /* 0x000e220000004800 */
[----:B------:R-:W-:Y:S02]  /*cf70*/  FMUL.FTZ R6, R143, R6 ;  /* 0x000000068f067220 */ /* 0x000fe40000410000 */
[----:B------:R-:W-:Y:S01]  /*cf80*/  FMUL.FTZ R151, R55, R12 ;  /* 0x0000000c37977220 */ /* 0x000fe20000410000 */
[----:B------:R-:W0:Y:S01]  /*cf90*/  LDS R67, [R30.X4+0x9000] ;  /* 0x009000001e437984 */ /* 0x000e220000004800 */
[----:B------:R-:W-:-:S02]  /*cfa0*/  FMUL.FTZ R12, R12, UR34 ;  /* 0x000000220c0c7c20 */ /* 0x000fc40008410000 */
[----:B------:R-:W-:Y:S01]  /*cfb0*/  FMUL.FTZ R150, R128, UR34 ;  /* 0x0000002280967c20 */ /* 0x000fe20008410000 */
[----:B------:R-:W0:Y:S01]  /*cfc0*/  LDS R68, [R31.X4+0x9200] ;  /* 0x009200001f447984 */ /* 0x000e220000004800 */
[----:B------:R-:W-:Y:S02]  /*cfd0*/  FMUL.FTZ R143, R125, UR34 ;  /* 0x000000227d8f7c20 */ /* 0x000fe40008410000 */
[----:B------:R-:W-:Y:S01]  /*cfe0*/  FMUL.FTZ R55, R123, UR34 ;  /* 0x000000227b377c20 */ /* 0x000fe20008410000 */
[----:B------:R-:W0:Y:S01]  /*cff0*/  LDS R69, [R32.X4+0x9400] ;  /* 0x0094000020457984 */ /* 0x000e220000004800 */
[----:B------:R-:W-:Y:S02]  /*d000*/  FFMA.FTZ R228, R13, R54, R228 ;  /* 0x000000360de47223 */ /* 0x000fe400000100e4 */
[----:B------:R-:W-:Y:S01]  /*d010*/  FFMA.FTZ R149, R129, UR33, R12 ;  /* 0x0000002181957c23 */ /* 0x000fe2000801000c */
[----:B------:R-:W0:Y:S01]  /*d020*/  LDS R70, [R33.X4+0x9600] ;  /* 0x0096000021467984 */ /* 0x000e220000004800 */
[----:B------:R-:W-:-:S02]  /*d030*/  FFMA.FTZ R150, R127, UR33, R150 ;  /* 0x000000217f967c23 */ /* 0x000fc40008010096 */
[----:B------:R-:W-:Y:S01]  /*d040*/  FFMA.FTZ R143, R126, UR33, -R143 ;  /* 0x000000217e8f7c23 */ /* 0x000fe2000801088f */
[----:B------:R-:W0:Y:S01]  /*d050*/  LDS R71, [R34.X4+0x9800] ;  /* 0x0098000022477984 */ /* 0x000e220000004800 */
[----:B------:R-:W-:-:S03]  /*d060*/  FFMA.FTZ R55, R124, UR33, -R55 ;  /* 0x000000217c377c23 */ /* 0x000fc60008010837 */
        /* <DEDUP_REMOVED lines=21> */
[----:B------:R-:W-:Y:S04]  /*d1c0*/  STS [R15.X4+0xc600], R210 ;  /* 0x00c600d20f007388 */ /* 0x000fe80000004800 */
[----:B------:R5:W-:Y:S04]  /*d1d0*/  STS [R16.X4+0xc604], R209 ;  /* 0x00c604d110007388 */ /* 0x000be80000004800 */
[----:B------:R1:W-:Y:S04]  /*d1e0*/  STS [R17.X4+0xc608], R148 ;  /* 0x00c6089411007388 */ /* 0x0003e80000004800 */
[----:B------:R2:W-:Y:S01]  /*d1f0*/  STS [R141.X4+0xc60c], R212 ;  /* 0x00c60cd48d007388 */ /* 0x0005e20000004800 */
[----:B-----5:R-:W-:-:S03]  /*d200*/  FFMA.FTZ R16, -R96, R169, -RZ ;  /* 0x000000a960107223 */ /* 0x020fc600000109ff */
[----:B------:R5:W-:Y:S01]  /*d210*/  STS [R15.X4+0xc62c], R146 ;  /* 0x00c62c920f007388 */ /* 0x000be20000004800 */
[----:B-1----:R-:W-:-:S03]  /*d220*/  FFMA.FTZ R148, -R91, R175, -RZ ;  /* 0x000000af5b947223 */ /* 0x002fc600000109ff */
[----:B------:R1:W-:Y:S01]  /*d230*/  STS [R15.X4+0xc61c], R14 ;  /* 0x00c61c0e0f007388 */ /* 0x0003e20000004800 */
[----:B--2---:R-:W-:Y:S02]  /*d240*/  FADD.FTZ R141, R145, R4 ;  /* 0x00000004918d7221 */ /* 0x004fe40000010000 */
[----:B------:R-:W-:Y:S01]  /*d250*/  FFMA.FTZ R4, -R98, R213, -RZ ;  /* 0x000000d562047223 */ /* 0x000fe200000109ff */
[----:B------:R2:W-:Y:S01]  /*d260*/  STS [R15.X4+0xc624], R16 ;  /* 0x00c624100f007388 */ /* 0x0005e20000004800 */
[----:B-----5:R-:W-:Y:S02]  /*d270*/  FFMA.FTZ R146, -R88, R181, -RZ ;  /* 0x000000b558927223 */ /* 0x020fe400000109ff */
[----:B------:R-:W-:Y:S01]  /*d280*/  FMUL.FTZ R145, R127, UR34 ;  /* 0x000000227f917c20 */ /* 0x000fe20008410000 */
[----:B------:R5:W-:Y:S01]  /*d290*/  STS [R15.X4+0xc614], R4 ;  /* 0x00c614040f007388 */ /* 0x000be20000004800 */
[----:B-1----:R-:W-:Y:S02]  /*d2a0*/  FFMA.FTZ R14, -R90, R177, -RZ ;  /* 0x000000b15a0e7223 */ /* 0x002fe400000109ff */
[----:B------:R-:W-:Y:S01]  /*d2b0*/  FFMA.FTZ R145, R128, UR33, -R145 ;  /* 0x0000002180917c23 */ /* 0x000fe20008010891 */
[----:B------:R1:W-:Y:S01]  /*d2c0*/  STS [R15.X4+0xc63c], R148 ;  /* 0x00c63c940f007388 */ /* 0x0003e20000004800 */
[----:B--2---:R-:W-:-:S03]  /*d2d0*/  FFMA.FTZ R16, -R89, R179, -RZ ;  /* 0x000000b359107223 */ /* 0x004fc600000109ff */
[----:B------:R2:W-:Y:S01]  /*d2e0*/  STS [R15.X4+0xc654], R146 ;  /* 0x00c654920f007388 */ /* 0x0005e20000004800 */
[----:B-----5:R-:W-:-:S03]  /*d2f0*/  FFMA.FTZ R4, -R92, R173, -RZ ;  /* 0x000000ad5c047223 */ /* 0x020fc600000109ff */
[----:B------:R5:W-:Y:S01]  /*d300*/  STS [R15.X4+0xc644], R14 ;  /* 0x00c6440e0f007388 */ /* 0x000be20000004800 */
[----:B-1----:R-:W-:-:S03]  /*d310*/  FFMA.FTZ R148, -R86, R185, -RZ ;  /* 0x000000b956947223 */ /* 0x002fc600000109ff */
[----:B------:R1:W-:Y:S01]  /*d320*/  STS [R15.X4+0xc634], R4 ;  /* 0x00c634040f007388 */ /* 0x0003e20000004800 */
[----:B--2---:R-:W-:-:S03]  /*d330*/  FMUL.FTZ R146, R83, R191 ;  /* 0x000000bf53927220 */ /* 0x004fc60000410000 */
[----:B------:R2:W-:Y:S01]  /*d340*/  STS [R15.X4+0xc64c], R16 ;  /* 0x00c64c100f007388 */ /* 0x0005e20000004800 */
[----:B-----5:R-:W-:-:S03]  /*d350*/  FFMA.FTZ R14, -R85, R187, -RZ ;  /* 0x000000bb550e7223 */ /* 0x020fc600000109ff */
[----:B------:R5:W-:Y:S01]  /*d360*/  STS [R15.X4+0xc664], R148 ;  /* 0x00c664940f007388 */ /* 0x000be20000004800 */
[----:B-1----:R-:W-:-:S03]  /*d370*/  FFMA.FTZ R4, -R87, R183, -RZ ;  /* 0x000000b757047223 */ /* 0x002fc600000109ff */
[----:B------:R1:W-:Y:S01]  /*d380*/  STS [R15.X4+0xc678], R146 ;  /* 0x00c678920f007388 */ /* 0x0003e20000004800 */
[----:B--2---:R-:W-:-:S03]  /*d390*/  FFMA.FTZ R16, -R84, R189, -RZ ;  /* 0x000000bd54107223 */ /* 0x004fc600000109ff */
[----:B------:R2:W-:Y:S01]  /*d3a0*/  STS [R15.X4+0xc610], R214 ;  /* 0x00c610d60f007388 */ /* 0x0005e20000004800 */
[----:B-----5:R-:W-:-:S03]  /*d3b0*/  FMUL.FTZ R148, R126, UR34 ;  /* 0x000000227e947c20 */ /* 0x020fc60008410000 */
[----:B------:R2:W-:Y:S01]  /*d3c0*/  STS [R15.X4+0xc618], R168 ;  /* 0x00c618a80f007388 */ /* 0x0005e20000004800 */
[----:B-1----:R-:W-:-:S03]  /*d3d0*/  FMUL.FTZ R146, R124, UR34 ;  /* 0x000000227c927c20 */ /* 0x002fc60008410000 */
[----:B------:R2:W-:Y:S01]  /*d3e0*/  STS [R15.X4+0xc620], R170 ;  /* 0x00c620aa0f007388 */ /* 0x0005e20000004800 */
[----:B------:R-:W-:Y:S02]  /*d3f0*/  FFMA.FTZ R148, R125, UR33, R148 ;  /* 0x000000217d947c23 */ /* 0x000fe40008010094 */
[----:B------:R-:W-:Y:S01]  /*d400*/  FFMA.FTZ R146, R123, UR33, R146 ;  /* 0x000000217b927c23 */ /* 0x000fe20008010092 */
        /* <DEDUP_REMOVED lines=14> */
[----:B------:R-:W-:Y:S06]  /*d4f0*/  BAR.SYNC.DEFER_BLOCKING 0x0 ;  /* 0x0000000000007b1d */ /* 0x000fec0000010000 */
[----:B------:R-:W-:Y:S05]  /*d500*/  @!P0 BRA `(.L_x_1661) ;  /* 0x0000036000008947 */ /* 0x000fea0003800000 */
[----:B0-234-:R-:W-:Y:S01]  /*d510*/  UMOV UR50, 0x1 ;  /* 0x0000000100327882 */ /* 0x01dfe20000000000 */
        /* <DEDUP_REMOVED lines=53> */
.L_x_1661:
[----:B0-234-:R-:W-:Y:S05]  /*d870*/  BSYNC B0 ;  /* 0x0000000000007941 */ /* 0x01dfea0003800000 */
.L_x_1660:
[----:B------:R-:W-:Y:S01]  /*d880*/  ULDC.64 UR32, c[0x0][0x298] ;  /* 0x0000a60000207ab9 */ /* 0x000fe20000000a00 */
[----:B------:R-:W0:Y:S01]  /*d890*/  LDS R25, [R25.X4+0xc800] ;  /* 0x00c8000019197984 */ /* 0x000e220000004800 */
[----:B------:R-:W-:Y:S01]  /*d8a0*/  USHF.R.U64 UR46, UR32, 0x1, UR33 ;  /* 0x00000001202e7899 */ /* 0x000fe20008001221 */
[----:B------:R-:W-:Y:S01]  /*d8b0*/  SHF.L.U32 R12, R122, 0x2, RZ ;  /* 0x000000027a0c7819 */ /* 0x000fe200000006ff */
[----:B------:R-:W-:Y:S01]  /*d8c0*/  USHF.R.U32.HI UR38, URZ, 0x1, UR33 ;  /* 0x000000013f267899 */ /* 0x000fe20008011621 */
[----:B------:R-:W-:Y:S01]  /*d8d0*/  SHF.R.U32.HI R13, RZ, 0x1e, R122 ;  /* 0x0000001eff0d7819 */ /* 0x000fe2000001167a */
[----:B------:R-:W-:Y:S01]  /*d8e0*/  ULDC.64 UR34, c[0x0][0x2c0] ;  /* 0x0000b00000227ab9 */ /* 0x000fe20000000a00 */
[----:B------:R-:W-:Y:S01]  /*d8f0*/  BSSY B0, `(.L_x_1662) ;  /* 0x000003c000007945 */ /* 0x000fe20003800000 */
[----:B------:R-:W-:Y:S01]  /*d900*/  ULDC.64 UR32, c[0x0][0x2b8] ;  /* 0x0000ae0000207ab9 */ /* 0x000fe20000000a00 */
[----:B------:R-:W-:Y:S01]  /*d910*/  ISETP.GE.AND P2, PT, R147, 0x181, PT ;  /* 0x000001819300780c */ /* 0x000fe20003f46270 */
[----:B------:R-:W-:Y:S01]  /*d920*/  USHF.R.U32.HI UR47, URZ, 0x1, UR33 ;  /* 0x000000013f2f7899 */ /* 0x000fe20008011621 */
[----:B------:R-:W-:Y:S01]  /*d930*/  FADD.FTZ R0, R141, R0 ;  /* 0x000000008d007221 */ /* 0x000fe20000010000 */
[----:B------:R-:W-:Y:S01]  /*d940*/  UIMAD UR49, UR38, UR12, URZ ;  /* 0x0000000c263172a4 */ /* 0x000fe2000f8e023f */
[----:B------:R-:W-:Y:S01]  /*d950*/  FADD.FTZ R2, R3, R2 ;  /* 0x0000000203027221 */ /* 0x000fe20000010000 */
        /* <DEDUP_REMOVED lines=36> */
[----:B------:R-:W-:Y:S01]  /*dba0*/  ISETP.GE.AND P0, PT, R147, 0x81, PT ;  /* 0x000000819300780c */ /* 0x000fe20003f06270 */
        /* <DEDUP_REMOVED lines=14> */
[----:B0-----:R0:W-:Y:S04]  /*dc90*/  RED.E.ADD.F32.FTZ.RN.STRONG.GPU [R4.64+-0x3e00], R62 ;  /* 0xffc2003e0400798e */ /* 0x0011e8000c10e7aa */
[----:B------:R0:W-:Y:S02]  /*dca0*/  RED.E.ADD.F32.FTZ.RN.STRONG.GPU [R12.64+-0x3e00], R25 ;  /* 0xffc200190c00798e */ /* 0x0001e4000c10e7aa */
.L_x_1663:
[----:B0-----:R-:W-:Y:S05]  /*dcb0*/  BSYNC B0 ;  /* 0x0000000000007941 */ /* 0x001fea0003800000 */
.L_x_1662:
[----:B------:R0:W1:Y:S01]  /*dcc0*/  LDS R3, [R26.X4+0xca00] ;  /* 0x00ca00001a037984 */ /* 0x0000620000004800 */
[----:B------:R-:W-:Y:S01]  /*dcd0*/  BSSY B0, `(.L_x_1664) ;  /* 0x0000004000007945 */ /* 0x000fe20003800000 */
[----:B------:R-:W-:Y:S05]  /*dce0*/  @!P1 BRA `(.L_x_1665) ;  /* 0x0000002000009947 */ /* 0x000fea0003800000 */
[----:B------:R2:W-:Y:S04]  /*dcf0*/  RED.E.ADD.F32.FTZ.RN.STRONG.GPU [R4.64+-0x3c00], R63 ;  /* 0xffc4003f0400798e */ /* 0x0005e8000c10e7aa */
[----:B-1----:R2:W-:Y:S02]  /*dd00*/  RED.E.ADD.F32.FTZ.RN.STRONG.GPU [R12.64+-0x3c00], R3 ;  /* 0xffc400030c00798e */ /* 0x0025e4000c10e7aa */
.L_x_1665:
[----:B------:R-:W-:Y:S05]  /*dd10*/  BSYNC B0 ;  /* 0x0000000000007941 */ /* 0x000fea0003800000 */
.L_x_1664:
[----:B------:R-:W3:Y:S01]  /*dd20*/  LDS R27, [R27.X4+0xcc00] ;  /* 0x00cc00001b1b7984 */ /* 0x000ee20000004800 */
[----:B------:R-:W-:Y:S01]  /*dd30*/  BSSY B0, `(.L_x_1666) ;  /* 0x0000004000007945 */ /* 0x000fe20003800000 */
[----:B------:R-:W-:Y:S05]  /*dd40*/  @!P2 BRA `(.L_x_1667) ;  /* 0x000000200000a947 */ /* 0x000fea0003800000 */
[----:B------:R4:W-:Y:S04]  /*dd50*/  RED.E.ADD.F32.FTZ.RN.STRONG.GPU [R4.64+-0x3a00], R64 ;  /* 0xffc600400400798e */ /* 0x0009e8000c10e7aa */
[----:B---3--:R4:W-:Y:S02]  /*dd60*/  RED.E.ADD.F32.FTZ.RN.STRONG.GPU [R12.64+-0x3a00], R27 ;  /* 0xffc6001b0c00798e */ /* 0x0089e4000c10e7aa */
.L_x_1667:
[----:B------:R-:W-:Y:S05]  /*dd70*/  BSYNC B0 ;  /* 0x0000000000007941 */ /* 0x000fea0003800000 */
.L_x_1666:
[----:B-12---:R1:W2:Y:S01]  /*dd80*/  LDS R3, [R28.X4+0xce00] ;  /* 0x00ce00001c037984 */ /* 0x0062a20000004800 */
        /* <DEDUP_REMOVED lines=9> */
[----:B-1----:R1:W-:Y:S04]  /*de20*/  RED.E.ADD.F32.FTZ.RN.STRONG.GPU [R4.64+-0x3800], R65 ;  /* 0xffc800410400798e */ /* 0x0023e8000c10e7aa */
[----:B--2---:R1:W-:Y:S02]  /*de30*/  RED.E.ADD.F32.FTZ.RN.STRONG.GPU [R12.64+-0x3800], R3 ;  /* 0xffc800030c00798e */ /* 0x0043e4000c10e7aa */
.L_x_1669:
[----:B-1----:R-:W-:Y:S05]  /*de40*/  BSYNC B0 ;  /* 0x0000000000007941 */ /* 0x002fea0003800000 */
.L_x_1668:
[----:B------:R-:W1:Y:S01]  /*de50*/  LDS R29, [R29.X4+0xd000] ;  /* 0x00d000001d1d7984 */ /* 0x000e620000004800 */
[----:B------:R-:W-:Y:S01]  /*de60*/  BSSY B0, `(.L_x_1670) ;  /* 0x0000004000007945 */ /* 0x000fe20003800000 */
[----:B------:R-:W-:Y:S05]  /*de70*/  @!P0 BRA `(.L_x_1671) ;  /* 0x0000002000008947 */ /* 0x000fea0003800000 */
[----:B------:R0:W-:Y:S04]  /*de80*/  RED.E.ADD.F32.FTZ.RN.STRONG.GPU [R4.64+-0x3600], R66 ;  /* 0xffca00420400798e */ /* 0x0001e8000c10e7aa */
[----:B-1----:R0:W-:Y:S02]  /*de90*/  RED.E.ADD.F32.FTZ.RN.STRONG.GPU [R12.64+-0x3600], R29 ;  /* 0xffca001d0c00798e */ /* 0x0021e4000c10e7aa */
.L_x_1671:
[----:B------:R-:W-:Y:S05]  /*dea0*/  BSYNC B0 ;  /* 0x0000000000007941 */ /* 0x000fea0003800000 */
.L_x_1670:
[----:B--2---:R2:W0:Y:S01]  /*deb0*/  LDS R3, [R30.X4+0xd200] ;  /* 0x00d200001e037984 */ /* 0x0044220000004800 */
[----:B------:R-:W-:Y:S01]  /*dec0*/  BSSY B0, `(.L_x_1672) ;  /* 0x0000004000007945 */ /* 0x000fe20003800000 */
[----:B------:R-:W-:Y:S05]  /*ded0*/  @!P1 BRA `(.L_x_1673) ;  /* 0x0000002000009947 */ /* 0x000fea0003800000 */
[----:B------:R2:W-:Y:S04]  /*dee0*/  RED.E.ADD.F32.FTZ.RN.STRONG.GPU [R4.64+-0x3400], R67 ;  /* 0xffcc00430400798e */ /* 0x0005e8000c10e7aa */
[----:B0-----:R2:W-:Y:S02]  /*def0*/  RED.E.ADD.F32.FTZ.RN.STRONG.GPU [R12.64+-0x3400], R3 ;  /* 0xffcc00030c00798e */ /* 0x0015e4000c10e7aa */
.L_x_1673:
[----:B------:R-:W-:Y:S05]  /*df00*/  BSYNC B0 ;  /* 0x0000000000007941 */ /* 0x000fea0003800000 */
.L_x_1672:
[----:B------:R-:W2:Y:S01]  /*df10*/  LDS R31, [R31.X4+0xd400] ;  /* 0x00d400001f1f7984 */ /* 0x000ea20000004800 */
[----:B------:R-:W-:Y:S01]  /*df20*/  BSSY B0, `(.L_x_1674) ;  /* 0x0000004000007945 */ /* 0x000fe20003800000 */
[----:B------:R-:W-:Y:S05]  /*df30*/  @!P2 BRA `(.L_x_1675) ;  /* 0x000000200000a947 */ /* 0x000fea0003800000 */
[----:B------:R4:W-:Y:S04]  /*df40*/  RED.E.ADD.F32.FTZ.RN.STRONG.GPU [R4.64+-0x3200], R68 ;  /* 0xffce00440400798e */ /* 0x0009e8000c10e7aa */
[----:B--2---:R4:W-:Y:S02]  /*df50*/  RED.E.ADD.F32.FTZ.RN.STRONG.GPU [R12.64+-0x3200], R31 ;  /* 0xffce001f0c00798e */ /* 0x0049e4000c10e7aa */
.L_x_1675:
[----:B------:R-:W-:Y:S05]  /*df60*/  BSYNC B0 ;  /* 0x0000000000007941 */ /* 0x000fea0003800000 */
.L_x_1674:
[----:B0-2---:R0:W2:Y:S01]  /*df70*/  LDS R3, [R32.X4+0xd600] ;  /* 0x00d6000020037984 */ /* 0x0050a20000004800 */
[----:B------:R-:W-:Y:S01]  /*df80*/  BSSY B0, `(.L_x_1676) ;  /* 0x0000004000007945 */ /* 0x000fe20003800000 */
[----:B------:R-:W-:Y:S05]  /*df90*/  @!P3 BRA `(.L_x_1677) ;  /* 0x000000200000b947 */ /* 0x000fea0003800000 */
[----:B------:R0:W-:Y:S04]  /*dfa0*/  RED.E.ADD.F32.FTZ.RN.STRONG.GPU [R4.64+-0x3000], R69 ;  /* 0xffd000450400798e */ /* 0x0001e8000c10e7aa */
[----:B--2---:R0:W-:Y:S02]  /*dfb0*/  RED.E.ADD.F32.FTZ.RN.STRONG.GPU [R12.64+-0x3000], R3 ;  /* 0xffd000030c00798e */ /* 0x0041e4000c10e7aa */
.L_x_1677:
[----:B------:R-:W-:Y:S05]  /*dfc0*/  BSYNC B0 ;  /* 0x0000000000007941 */ /* 0x000fea0003800000 */
.L_x_1676:
[----:B------:R-:W0:Y:S01]  /*dfd0*/  LDS R33, [R33.X4+0xd800] ;  /* 0x00d8000021217984 */ /* 0x000e220000004800 */
[----:B------:R-:W-:Y:S01]  /*dfe0*/  BSSY B0, `(.L_x_1678) ;  /* 0x0000004000007945 */ /* 0x000fe20003800000 */
[----:B------:R-:W-:Y:S05]  /*dff0*/  @!P4 BRA `(.L_x_1679) ;  /* 0x000000200000c947 */ /* 0x000fea0003800000 */
[----:B------:R4:W-:Y:S04]  /*e000*/  RED.E.ADD.F32.FTZ.RN.STRONG.GPU [R4.64+-0x2e00], R70 ;  /* 0xffd200460400798e */ /* 0x0009e8000c10e7aa */
[----:B0-----:R4:W-:Y:S02]  /*e010*/  RED.E.ADD.F32.FTZ.RN.STRONG.GPU [R12.64+-0x2e00], R33 ;  /* 0xffd200210c00798e */ /* 0x0019e4000c10e7aa */
.L_x_1679:
[----:B------:R-:W-:Y:S05]  /*e020*/  BSYNC B0 ;  /* 0x0000000000007941 */ /* 0x000fea0003800000 */
.L_x_1678:
[----:B0-2---:R0:W2:Y:S01]  /*e030*/  LDS R3, [R34.X4+0xda00] ;  /* 0x00da000022037984 */ /* 0x0050a20000004800 */
[----:B------:R-:W-:Y:S01]  /*e040*/  BSSY B0, `(.L_x_1680) ;  /* 0x0000004000007945 */ /* 0x000fe20003800000 */
[----:B------:R-:W-:Y:S05]  /*e050*/  @!P5 BRA `(.L_x_1681) ;  /* 0x000000200000d947 */ /* 0x000fea0003800000 */
[----:B------:R0:W-:Y:S04]  /*e060*/  RED.E.ADD.F32.FTZ.RN.STRONG.GPU [R4.64+-0x2c00], R71 ;  /* 0xffd400470400798e */ /* 0x0001e8000c10e7aa */
[----:B--2---:R0:W-:Y:S02]  /*e070*/  RED.E.ADD.F32.FTZ.RN.STRONG.GPU [R12.64+-0x2c00], R3 ;  /* 0xffd400030c00798e */ /* 0x0041e4000c10e7aa */
.L_x_1681:
[----:B------:R-:W-:Y:S05]  /*e080*/  BSYNC B0 ;  /* 0x0000000000007941 */ /* 0x000fea0003800000 */
.L_x_1680:
[----:B------:R-:W0:Y:S01]  /*e090*/  LDS R35, [R35.X4+0xdc00] ;  /* 0x00dc000023237984 */ /* 0x000e220000004800 */
        /* <DEDUP_REMOVED lines=10> */
[----:B0-----:R4:W-:Y:S02]  /*e140*/  RED.E.ADD.F32.FTZ.RN.STRONG.GPU [R12.64+-0x2a00], R35 ;  /* 0xffd600230c00798e */ /* 0x0019e4000c10e7aa */
.L_x_1683:
[----:B------:R-:W-:Y:S05]  /*e150*/  BSYNC B0 ;  /* 0x0000000000007941 */ /* 0x000fea0003800000 */
.L_x_1682:
[----:B0-2---:R0:W2:Y:S01]  /*e160*/  LDS R3, [R36.X4+0xde00] ;  /* 0x00de000024037984 */ /* 0x0050a20000004800 */
[----:B------:R-:W-:Y:S01]  /*e170*/  BSSY B0, `(.L_x_1684) ;  /* 0x0000004000007945 */ /* 0x000fe20003800000 */
[----:B------:R-:W-:Y:S05]  /*e180*/  @!P0 BRA `(.L_x_1685) ;  /* 0x0000002000008947 */ /* 0x000fea0003800000 */
[----:B------:R0:W-:Y:S04]  /*e190*/  RED.E.ADD.F32.FTZ.RN.STRONG.GPU [R4.64+-0x2800], R73 ;  /* 0xffd800490400798e */ /* 0x0001e8000c10e7aa */
[----:B--2---:R0:W-:Y:S02]  /*e1a0*/  RED.E.ADD.F32.FTZ.RN.STRONG.GPU [R12.64+-0x2800], R3 ;  /* 0xffd800030c00798e */ /* 0x0041e4000c10e7aa */
.L_x_1685:
[----:B------:R-:W-:Y:S05]  /*e1b0*/  BSYNC B0 ;  /* 0x0000000000007941 */ /* 0x000fea0003800000 */
.L_x_1684:
[----:B------:R-:W0:Y:S01]  /*e1c0*/  LDS R37, [R37.X4+0xe000] ;  /* 0x00e0000025257984 */ /* 0x000e220000004800 */
[----:B------:R-:W-:Y:S01]  /*e1d0*/  BSSY B0, `(.L_x_1686) ;  /* 0x0000004000007945 */ /* 0x000fe20003800000 */
[----:B------:R-:W-:Y:S05]  /*e1e0*/  @!P1 BRA `(.L_x_1687) ;  /* 0x0000002000009947 */ /* 0x000fea0003800000 */
[----:B------:R4:W-:Y:S04]  /*e1f0*/  RED.E.ADD.F32.FTZ.RN.STRONG.GPU [R4.64+-0x2600], R74 ;  /* 0xffda004a0400798e */ /* 0x0009e8000c10e7aa */
[----:B0-----:R4:W-:Y:S02]  /*e200*/  RED.E.ADD.F32.FTZ.RN.STRONG.GPU [R12.64+-0x2600], R37 ;  /* 0xffda00250c00798e */ /* 0x0019e4000c10e7aa */
.L_x_1687:
[----:B------:R-:W-:Y:S05]  /*e210*/  BSYNC B0 ;  /* 0x0000000000007941 */ /* 0x000fea0003800000 */
.L_x_1686:
[----:B0-2---:R0:W2:Y:S01]  /*e220*/  LDS R3, [R38.X4+0xe200] ;  /* 0x00e2000026037984 */ /* 0x0050a20000004800 */
[----:B------:R-:W-:Y:S01]  /*e230*/  BSSY B0, `(.L_x_1688) ;  /* 0x0000004000007945 */ /* 0x000fe20003800000 */
[----:B------:R-:W-:Y:S05]  /*e240*/  @!P2 BRA `(.L_x_1689) ;  /* 0x000000200000a947 */ /* 0x000fea0003800000 */
[----:B------:R0:W-:Y:S04]  /*e250*/  RED.E.ADD.F32.FTZ.RN.STRONG.GPU [R4.64+-0x2400], R75 ;  /* 0xffdc004b0400798e */ /* 0x0001e8000c10e7aa */
[----:B--2---:R0:W-:Y:S02]  /*e260*/  RED.E.ADD.F32.FTZ.RN.STRONG.GPU [R12.64+-0x2400], R3 ;  /* 0xffdc00030c00798e */ /* 0x0041e4000c10e7aa */
.L_x_1689:
[----:B------:R-:W-:Y:S05]  /*e270*/  BSYNC B0 ;  /* 0x0000000000007941 */ /* 0x000fea0003800000 */
.L_x_1688:
[----:B------:R-:W0:Y:S01]  /*e280*/  LDS R39, [R39.X4+0xe400] ;  /* 0x00e4000027277984 */ /* 0x000e220000004800 */
[----:B------:R-:W-:Y:S01]  /*e290*/  BSSY B0, `(.L_x_1690) ;  /* 0x0000004000007945 */ /* 0x000fe20003800000 */
[----:B------:R-:W-:Y:S05]  /*e2a0*/  @!P3 BRA `(.L_x_1691) ;  /* 0x000000200000b947 */ /* 0x000fea0003800000 */
[----:B------:R4:W-:Y:S04]  /*e2b0*/  RED.E.ADD.F32.FTZ.RN.STRONG.GPU [R4.64+-0x2200], R76 ;  /* 0xffde004c0400798e */ /* 0x0009e8000c10e7aa */
[----:B0-----:R4:W-:Y:S02]  /*e2c0*/  RED.E.ADD.F32.FTZ.RN.STRONG.GPU [R12.64+-0x2200], R39 ;  /* 0xffde00270c00798e */ /* 0x0019e4000c10e7aa */
.L_x_1691:
[----:B------:R-:W-:Y:S05]  /*e2d0*/  BSYNC B0 ;  /* 0x0000000000007941 */ /* 0x000fea0003800000 */
.L_x_1690:
[----:B0-2---:R0:W2:Y:S01]  /*e2e0*/  LDS R3, [R40.X4+0xe600] ;  /* 0x00e6000028037984 */ /* 0x0050a20000004800 */
[----:B------:R-:W-:Y:S01]  /*e2f0*/  BSSY B0, `(.L_x_1692) ;  /* 0x0000004000007945 */ /* 0x000fe20003800000 */
[----:B------:R-:W-:Y:S05]  /*e300*/  @!P4 BRA `(.L_x_1693) ;  /* 0x000000200000c947 */ /* 0x000fea0003800000 */
[----:B------:R0:W-:Y:S04]  /*e310*/  RED.E.ADD.F32.FTZ.RN.STRONG.GPU [R4.64+-0x2000], R77 ;  /* 0xffe0004d0400798e */ /* 0x0001e8000c10e7aa */
[----:B--2---:R0:W-:Y:S02]  /*e320*/  RED.E.ADD.F32.FTZ.RN.STRONG.GPU [R12.64+-0x2000], R3 ;  /* 0xffe000030c00798e */ /* 0x0041e4000c10e7aa */
.L_x_1693:
[----:B------:R-:W-:Y:S05]  /*e330*/  BSYNC B0 ;  /* 0x0000000000007941 */ /* 0x000fea0003800000 */
.L_x_1692:
[----:B------:R-:W0:Y:S01]  /*e340*/  LDS R41, [R41.X4+0xe800] ;  /* 0x00e8000029297984 */ /* 0x000e220000004800 */
[----:B------:R-:W-:Y:S01]  /*e350*/  BSSY B0, `(.L_x_1694) ;  /* 0x0000004000007945 */ /* 0x000fe20003800000 */
[----:B------:R-:W-:Y:S05]  /*e360*/  @!P5 BRA `(.L_x_1695) ;  /* 0x000000200000d947 */ /* 0x000fea0003800000 */
[----:B------:R4:W-:Y:S04]  /*e370*/  RED.E.ADD.F32.FTZ.RN.STRONG.GPU [R4.64+-0x1e00], R78 ;  /* 0xffe2004e0400798e */ /* 0x0009e8000c10e7aa */
[----:B0-----:R4:W-:Y:S02]  /*e380*/  RED.E.ADD.F32.FTZ.RN.STRONG.GPU [R12.64+-0x1e00], R41 ;  /* 0xffe200290c00798e */ /* 0x0019e4000c10e7aa */
.L_x_1695:
[----:B------:R-:W-:Y:S05]  /*e390*/  BSYNC B0 ;  /* 0x0000000000007941 */ /* 0x000fea0003800000 */
.L_x_1694:
[----:B0-2---:R0:W2:Y:S01]  /*e3a0*/  LDS R3, [R42.X4+0xea00] ;  /* 0x00ea00002a037984 */ /* 0x0050a20000004800 */
        /* <DEDUP_REMOVED lines=9> */
[----:B0-----:R0:W-:Y:S04]  /*e440*/  RED.E.ADD.F32.FTZ.RN.STRONG.GPU [R4.64+-0x1c00], R79 ;  /* 0xffe4004f0400798e */ /* 0x0011e8000c10e7aa */
[----:B--2---:R0:W-:Y:S02]  /*e450*/  RED.E.ADD.F32.FTZ.RN.STRONG.GPU [R12.64+-0x1c00], R3 ;  /* 0xffe400030c00798e */ /* 0x0041e4000c10e7aa */
.L_x_1697:
[----:B0-----:R-:W-:Y:S05]  /*e460*/  BSYNC B0 ;  /* 0x0000000000007941 */ /* 0x001fea0003800000 */
.L_x_1696:
[----:B------:R-:W0:Y:S01]  /*e470*/  LDS R43, [R43.X4+0xec00] ;  /* 0x00ec00002b2b7984 */ /* 0x000e220000004800 */
[----:B------:R-:W-:Y:S01]  /*e480*/  BSSY B0, `(.L_x_1698) ;  /* 0x0000004000007945 */ /* 0x000fe20003800000 */
[----:B------:R-:W-:Y:S05]  /*e490*/  @!P0 BRA `(.L_x_1699) ;  /* 0x0000002000008947 */ /* 0x000fea0003800000 */
[----:B------:R4:W-:Y:S04]  /*e4a0*/  RED.E.ADD.F32.FTZ.RN.STRONG.GPU [R4.64+-0x1a00], R94 ;  /* 0xffe6005e0400798e */ /* 0x0009e8000c10e7aa */
[----:B0-----:R4:W-:Y:S02]  /*e4b0*/  RED.E.ADD.F32.FTZ.RN.STRONG.GPU [R12.64+-0x1a00], R43 ;  /* 0xffe6002b0c00798e */ /* 0x0019e4000c10e7aa */
.L_x_1699:
[----:B------:R-:W-:Y:S05]  /*e4c0*/  BSYNC B0 ;  /* 0x0000000000007941 */ /* 0x000fea0003800000 */
.L_x_1698:
[----:B--2---:R2:W4:Y:S01]  /*e4d0*/  LDS R3, [R44.X4+0xee00] ;  /* 0x00ee00002c037984 */ /* 0x0045220000004800 */
[----:B------:R-:W-:Y:S01]  /*e4e0*/  BSSY B0, `(.L_x_1700) ;  /* 0x0000004000007945 */ /* 0x000fe20003800000 */
[----:B------:R-:W-:Y:S05]  /*e4f0*/  @!P1 BRA `(.L_x_1701) ;  /* 0x0000002000009947 */ /* 0x000fea0003800000 */
[----:B------:R2:W-:Y:S04]  /*e500*/  RED.E.ADD.F32.FTZ.RN.STRONG.GPU [R4.64+-0x1800], R95 ;  /* 0xffe8005f0400798e */ /* 0x0005e8000c10e7aa */
[----:B----4-:R2:W-:Y:S02]  /*e510*/  RED.E.ADD.F32.FTZ.RN.STRONG.GPU [R12.64+-0x1800], R3 ;  /* 0xffe800030c00798e */ /* 0x0105e4000c10e7aa */
.L_x_1701:
[----:B------:R-:W-:Y:S05]  /*e520*/  BSYNC B0 ;  /* 0x0000000000007941 */ /* 0x000fea0003800000 */
.L_x_1700:
[----:B------:R-:W2:Y:S01]  /*e530*/  LDS R45, [R45.X4+0xf000] ;  /* 0x00f000002d2d7984 */ /* 0x000ea20000004800 */
[----:B------:R-:W-:Y:S01]  /*e540*/  BSSY B0, `(.L_x_1702) ;  /* 0x0000004000007945 */ /* 0x000fe20003800000 */
[----:B------:R-:W-:Y:S05]  /*e550*/  @!P2 BRA `(.L_x_1703) ;  /* 0x000000200000a947 */ /* 0x000fea0003800000 */
[----:B------:R4:W-:Y:S04]  /*e560*/  RED.E.ADD.F32.FTZ.RN.STRONG.GPU [R4.64+-0x1600], R130 ;  /* 0xffea00820400798e */ /* 0x0009e8000c10e7aa */
[----:B--2---:R4:W-:Y:S02]  /*e570*/  RED.E.ADD.F32.FTZ.RN.STRONG.GPU [R12.64+-0x1600], R45 ;  /* 0xffea002d0c00798e */ /* 0x0049e4000c10e7aa */
.L_x_1703:
[----:B------:R-:W-:Y:S05]  /*e580*/  BSYNC B0 ;  /* 0x0000000000007941 */ /* 0x000fea0003800000 */
.L_x_1702:
[----:B--2-4-:R2:W4:Y:S01]  /*e590*/  LDS R3, [R46.X4+0xf200] ;  /* 0x00f200002e037984 */ /* 0x0145220000004800 */
[----:B------:R-:W-:Y:S01]  /*e5a0*/  BSSY B0, `(.L_x_1704) ;  /* 0x0000004000007945 */ /* 0x000fe20003800000 */
[----:B------:R-:W-:Y:S05]  /*e5b0*/  @!P3 BRA `(.L_x_1705) ;  /* 0x000000200000b947 */ /* 0x000fea0003800000 */
[----:B------:R2:W-:Y:S04]  /*e5c0*/  RED.E.ADD.F32.FTZ.RN.STRONG.GPU [R4.64+-0x1400], R131 ;  /* 0xffec00830400798e */ /* 0x0005e8000c10e7aa */
[----:B----4-:R2:W-:Y:S02]  /*e5d0*/  RED.E.ADD.F32.FTZ.RN.STRONG.GPU [R12.64+-0x1400], R3 ;  /* 0xffec00030c00798e */ /* 0x0105e4000c10e7aa */
.L_x_1705:
[----:B------:R-:W-:Y:S05]  /*e5e0*/  BSYNC B0 ;  /* 0x0000000000007941 */ /* 0x000fea0003800000 */
.L_x_1704:
[----:B------:R-:W2:Y:S01]  /*e5f0*/  LDS R47, [R47.X4+0xf400] ;  /* 0x00f400002f2f7984 */ /* 0x000ea20000004800 */
[----:B------:R-:W-:Y:S01]  /*e600*/  BSSY B0, `(.L_x_1706) ;  /* 0x0000004000007945 */ /* 0x000fe20003800000 */
[----:B------:R-:W-:Y:S05]  /*e610*/  @!P4 BRA `(.L_x_1707) ;  /* 0x000000200000c947 */ /* 0x000fea0003800000 */
[----:B------:R4:W-:Y:S04]  /*e620*/  RED.E.ADD.F32.FTZ.RN.STRONG.GPU [R4.64+-0x1200], R132 ;  /* 0xffee00840400798e */ /* 0x0009e8000c10e7aa */
[----:B--2---:R4:W-:Y:S02]  /*e630*/  RED.E.ADD.F32.FTZ.RN.STRONG.GPU [R12.64+-0x1200], R47 ;  /* 0xffee002f0c00798e */ /* 0x0049e4000c10e7aa */
.L_x_1707:
[----:B------:R-:W-:Y:S05]  /*e640*/  BSYNC B0 ;  /* 0x0000000000007941 */ /* 0x000fea0003800000 */
.L_x_1706:
[----:B--2-4-:R2:W4:Y:S01]  /*e650*/  LDS R3, [R48.X4+0xf600] ;  /* 0x00f6000030037984 */ /* 0x0145220000004800 */
[----:B------:R-:W-:Y:S01]  /*e660*/  BSSY B0, `(.L_x_1708) ;  /* 0x0000004000007945 */ /* 0x000fe20003800000 */
[----:B------:R-:W-:Y:S05]  /*e670*/  @!P5 BRA `(.L_x_1709) ;  /* 0x000000200000d947 */ /* 0x000fea0003800000 */
[----:B------:R2:W-:Y:S04]  /*e680*/  RED.E.ADD.F32.FTZ.RN.STRONG.GPU [R4.64+-0x1000], R133 ;  /* 0xfff000850400798e */ /* 0x0005e8000c10e7aa */
[----:B----4-:R2:W-:Y:S02]  /*e690*/  RED.E.ADD.F32.FTZ.RN.STRONG.GPU [R12.64+-0x1000], R3 ;  /* 0xfff000030c00798e */ /* 0x0105e4000c10e7aa */
.L_x_1709:
[----:B------:R-:W-:Y:S05]  /*e6a0*/  BSYNC B0 ;  /* 0x0000000000007941 */ /* 0x000fea0003800000 */
.L_x_1708:
[----:B------:R-:W2:Y:S01]  /*e6b0*/  LDS R49, [R49.X4+0xf800] ;  /* 0x00f8000031317984 */ /* 0x000ea20000004800 */
        /* <DEDUP_REMOVED lines=10> */
[----:B--2---:R4:W-:Y:S02]  /*e760*/  RED.E.ADD.F32.FTZ.RN.STRONG.GPU [R12.64+-0xe00], R49 ;  /* 0xfff200310c00798e */ /* 0x0049e4000c10e7aa */
.L_x_1711:
[----:B------:R-:W-:Y:S05]  /*e770*/  BSYNC B0 ;  /* 0x0000000000007941 */ /* 0x000fea0003800000 */
.L_x_1710:
[----:B--2-4-:R2:W4:Y:S01]  /*e780*/  LDS R3, [R50.X4+0xfa00] ;  /* 0x00fa000032037984 */ /* 0x0145220000004800 */
[----:B------:R-:W-:Y:S01]  /*e790*/  BSSY B0, `(.L_x_1712) ;  /* 0x0000004000007945 */ /* 0x000fe20003800000 */
[----:B------:R-:W-:Y:S05]  /*e7a0*/  @!P0 BRA `(.L_x_1713) ;  /* 0x0000002000008947 */ /* 0x000fea0003800000 */
[----:B------:R2:W-:Y:S04]  /*e7b0*/  RED.E.ADD.F32.FTZ.RN.STRONG.GPU [R4.64+-0xc00], R135 ;  /* 0xfff400870400798e */ /* 0x0005e8000c10e7aa */
[----:B----4-:R2:W-:Y:S02]  /*e7c0*/  RED.E.ADD.F32.FTZ.RN.STRONG.GPU [R12.64+-0xc00], R3 ;  /* 0xfff400030c00798e */ /* 0x0105e4000c10e7aa */
.L_x_1713:
[----:B------:R-:W-:Y:S05]  /*e7d0*/  BSYNC B0 ;  /* 0x0000000000007941 */ /* 0x000fea0003800000 */
.L_x_1712:
[----:B------:R-:W2:Y:S01]  /*e7e0*/  LDS R51, [R51.X4+0xfc00] ;  /* 0x00fc000033337984 */ /* 0x000ea20000004800 */
[----:B------:R-:W-:Y:S01]  /*e7f0*/  BSSY B0, `(.L_x_1714) ;  /* 0x0000004000007945 */ /* 0x000fe20003800000 */
[----:B------:R-:W-:Y:S05]  /*e800*/  @!P1 BRA `(.L_x_1715) ;  /* 0x0000002000009947 */ /* 0x000fea0003800000 */
[----:B------:R4:W-:Y:S04]  /*e810*/  RED.E.ADD.F32.FTZ.RN.STRONG.GPU [R4.64+-0xa00], R136 ;  /* 0xfff600880400798e */ /* 0x0009e8000c10e7aa */
[----:B--2---:R4:W-:Y:S02]  /*e820*/  RED.E.ADD.F32.FTZ.RN.STRONG.GPU [R12.64+-0xa00], R51 ;  /* 0xfff600330c00798e */ /* 0x0049e4000c10e7aa */
.L_x_1715:
[----:B------:R-:W-:Y:S05]  /*e830*/  BSYNC B0 ;  /* 0x0000000000007941 */ /* 0x000fea0003800000 */
.L_x_1714:
[----:B--2-4-:R2:W4:Y:S01]  /*e840*/  LDS R3, [R52.X4+0xfe00] ;  /* 0x00fe000034037984 */ /* 0x0145220000004800 */
[----:B------:R-:W-:Y:S01]  /*e850*/  BSSY B0, `(.L_x_1716) ;  /* 0x0000004000007945 */ /* 0x000fe20003800000 */
[----:B------:R-:W-:Y:S05]  /*e860*/  @!P2 BRA `(.L_x_1717) ;  /* 0x000000200000a947 */ /* 0x000fea0003800000 */
[----:B------:R2:W-:Y:S04]  /*e870*/  RED.E.ADD.F32.FTZ.RN.STRONG.GPU [R4.64+-0x800], R137 ;  /* 0xfff800890400798e */ /* 0x0005e8000c10e7aa */
[----:B----4-:R2:W-:Y:S02]  /*e880*/  RED.E.ADD.F32.FTZ.RN.STRONG.GPU [R12.64+-0x800], R3 ;  /* 0xfff800030c00798e */ /* 0x0105e4000c10e7aa */
.L_x_1717:
[----:B------:R-:W-:Y:S05]  /*e890*/  BSYNC B0 ;  /* 0x0000000000007941 */ /* 0x000fea0003800000 */
.L_x_1716:
[----:B------:R-:W2:Y:S01]  /*e8a0*/  LDS R53, [R53.X4+0x10000] ;  /* 0x0100000035357984 */ /* 0x000ea20000004800 */
[----:B------:R-:W-:Y:S01]  /*e8b0*/  BSSY B0, `(.L_x_1718) ;  /* 0x0000004000007945 */ /* 0x000fe20003800000 */
[----:B------:R-:W-:Y:S05]  /*e8c0*/  @!P3 BRA `(.L_x_1719) ;  /* 0x000000200000b947 */ /* 0x000fea0003800000 */
[----:B------:R4:W-:Y:S04]  /*e8d0*/  RED.E.ADD.F32.FTZ.RN.STRONG.GPU [R4.64+-0x600], R138 ;  /* 0xfffa008a0400798e */ /* 0x0009e8000c10e7aa */
[----:B--2---:R4:W-:Y:S02]  /*e8e0*/  RED.E.ADD.F32.FTZ.RN.STRONG.GPU [R12.64+-0x600], R53 ;  /* 0xfffa00350c00798e */ /* 0x0049e4000c10e7aa */
.L_x_1719:
[----:B------:R-:W-:Y:S05]  /*e8f0*/  BSYNC B0 ;  /* 0x0000000000007941 */ /* 0x000fea0003800000 */
.L_x_1718:
[----:B--2-4-:R2:W4:Y:S01]  /*e900*/  LDS R3, [R60.X4+0x10200] ;  /* 0x010200003c037984 */ /* 0x0145220000004800 */
[----:B------:R-:W-:Y:S01]  /*e910*/  BSSY B0, `(.L_x_1720) ;  /* 0x0000004000007945 */ /* 0x000fe20003800000 */
[----:B------:R-:W-:Y:S05]  /*e920*/  @!P4 BRA `(.L_x_1721) ;  /* 0x000000200000c947 */ /* 0x000fea0003800000 */
[----:B------:R2:W-:Y:S04]  /*e930*/  RED.E.ADD.F32.FTZ.RN.STRONG.GPU [R4.64+-0x400], R139 ;  /* 0xfffc008b0400798e */ /* 0x0005e8000c10e7aa */
[----:B----4-:R2:W-:Y:S02]  /*e940*/  RED.E.ADD.F32.FTZ.RN.STRONG.GPU [R12.64+-0x400], R3 ;  /* 0xfffc00030c00798e */ /* 0x0105e4000c10e7aa */
.L_x_1721:
[----:B------:R-:W-:Y:S05]  /*e950*/  BSYNC B0 ;  /* 0x0000000000007941 */ /* 0x000fea0003800000 */
.L_x_1720:
[----:B------:R-:W2:Y:S01]  /*e960*/  LDS R61, [R61.X4+0x10400] ;  /* 0x010400003d3d7984 */ /* 0x000ea20000004800 */
[----:B------:R-:W-:Y:S01]  /*e970*/  BSSY B0, `(.L_x_1722) ;  /* 0x0000004000007945 */ /* 0x000fe20003800000 */
[----:B------:R-:W-:Y:S05]  /*e980*/  @!P5 BRA `(.L_x_1723) ;  /* 0x000000200000d947 */ /* 0x000fea0003800000 */
[----:B------:R4:W-:Y:S04]  /*e990*/  RED.E.ADD.F32.FTZ.RN.STRONG.GPU [R4.64+-0x200], R140 ;  /* 0xfffe008c0400798e */ /* 0x0009e8000c10e7aa */
[----:B--2---:R4:W-:Y:S02]  /*e9a0*/  RED.E.ADD.F32.FTZ.RN.STRONG.GPU [R12.64+-0x200], R61 ;  /* 0xfffe003d0c00798e */ /* 0x0049e4000c10e7aa */
.L_x_1723:
[----:B------:R-:W-:Y:S05]  /*e9b0*/  BSYNC B0 ;  /* 0x0000000000007941 */ /* 0x000fea0003800000 */
.L_x_1722:
[----:B--2-4-:R-:W2:Y:S01]  /*e9c0*/  SHFL.DOWN PT, R5, R0, 0x1, 0x1f ;  /* 0x08201f0000057f89 */ /* 0x014ea200000e0000 */
[----:B------:R-:W-:Y:S01]  /*e9d0*/  ISETP.GT.AND P0, PT, R121, 0x1e, PT ;  /* 0x0000001e7900780c */ /* 0x000fe20003f04270 */
[----:B------:R-:W-:Y:S01]  /*e9e0*/  FMUL.FTZ R59, R59, R126 ;  /* 0x0000007e3b3b7220 */ /* 0x000fe20000410000 */
[----:B------:R-:W-:Y:S01]  /*e9f0*/  ISETP.NE.AND P1, PT, R121, RZ, PT ;  /* 0x000000ff7900720c */ /* 0x000fe20003f25270 */
[----:B------:R-:W4:Y:S01]  /*ea00*/  SHFL.DOWN PT, R3, R2, 0x1, 0x1f ;  /* 0x08201f0002037f89 */ /* 0x000f2200000e0000 */
[----:B------:R-:W-:Y:S01]  /*ea10*/  ISETP.NE.AND P2, PT, R122, RZ, PT ;  /* 0x000000ff7a00720c */ /* 0x000fe20003f45270 */
[----:B------:R-:W-:Y:S01]  /*ea20*/  FMUL.FTZ R57, R57, R128 ;  /* 0x0000008039397220 */ /* 0x000fe20000410000 */
[----:B------:R-:W-:Y:S01]  /*ea30*/  BSSY B0, `(.L_x_1724) ;  /* 0x0000045000007945 */ /* 0x000fe20003800000 */
[----:B------:R-:W-:-:S02]  /*ea40*/  FMUL.FTZ R145, R10, R145 ;  /* 0x000000910a917220 */ /* 0x000fc40000410000 */
[----:B------:R-:W-:Y:S02]  /*ea50*/  FMUL.FTZ R143, R18, R143 ;  /* 0x0000008f128f7220 */ /* 0x000fe40000410000 */
[----:B------:R-:W-:Y:S02]  /*ea60*/  FMUL.FTZ R81, R81, R124 ;  /* 0x0000007c51517220 */ /* 0x000fe40000410000 */
[----:B------:R-:W-:Y:S02]  /*ea70*/  FMUL.FTZ R55, R20, R55 ;  /* 0x0000003714377220 */ /* 0x000fe40000410000 */
[----:B------:R-:W-:Y:S02]  /*ea80*/  FFMA.FTZ R80, R80, R125, R59 ;  /* 0x0000007d50507223 */ /* 0x000fe4000001003b */
[----:B------:R-:W-:Y:S02]  /*ea90*/  FFMA.FTZ R56, R56, R129, R151 ;  /* 0x0000008138387223 */ /* 0x000fe40000010097 */
[----:B------:R-:W-:-:S02]  /*eaa0*/  FFMA.FTZ R6, R8, R149, R6 ;  /* 0x0000009508067223 */ /* 0x000fc40000010006 */
[----:B------:R-:W-:Y:S02]  /*eab0*/  FFMA.FTZ R57, R58, R127, R57 ;  /* 0x0000007f3a397223 */ /* 0x000fe40000010039 */
[----:B--2---:R-:W-:Y:S02]  /*eac0*/  @!P0 FADD.FTZ R0, R0, R5 ;  /* 0x0000000500008221 */ /* 0x004fe40000010000 */
[----:B------:R-:W-:Y:S02]  /*ead0*/  FFMA.FTZ R145, R11, R150, R145 ;  /* 0x000000960b917223 */ /* 0x000fe40000010091 */
[----:B----4-:R-:W-:Y:S01]  /*eae0*/  @!P0 FADD.FTZ R2, R2, R3 ;  /* 0x0000000302028221 */ /* 0x010fe20000010000 */
[----:B------:R-:W2:Y:S01]  /*eaf0*/  SHFL.DOWN PT, R5, R0, 0x2, 0x1f ;  /* 0x08401f0000057f89 */ /* 0x000ea200000e0000 */
        /* <DEDUP_REMOVED lines=13> */
[----:B--2---:R-:W-:Y:S02]  /*ebd0*/  @!P0 FADD.FTZ R0, R0, R5 ;  /* 0x0000000500008221 */ /* 0x004fe40000010000 */
[----:B------:R-:W-:Y:S02]  /*ebe0*/  FFMA.FTZ R230, R22, R57, R230 ;  /* 0x0000003916e67223 */ /* 0x000fe400000100e6 */
[----:B----4-:R-:W-:Y:S01]  /*ebf0*/  @!P0 FADD.FTZ R2, R2, R3 ;  /* 0x0000000302028221 */ /* 0x010fe20000010000 */
[----:B------:R-:W2:Y:S01]  /*ec00*/  SHFL.DOWN PT, R5, R0, 0x4, 0x1f ;  /* 0x08801f0000057f89 */ /* 0x000ea200000e0000 */
[----:B------:R-:W-:Y:S01]  /*ec10*/  ISETP.GT.AND P0, PT, R121, 0x1b, PT ;  /* 0x0000001b7900780c */ /* 0x000fe20003f04270 */
[----:B------:R-:W-:-:S02]  /*ec20*/  FADD.FTZ R199, R6, R199 ;  /* 0x000000c706c77221 */ /* 0x000fc40000010000 */
[----:B------:R-:W4:Y:S01]  /*ec30*/  SHFL.DOWN PT, R3, R2, 0x4, 0x1f ;  /* 0x08801f0002037f89 */ /* 0x000f2200000e0000 */
[----:B------:R-:W-:Y:S02]  /*ec40*/  FADD.FTZ R198, R145, R198 ;  /* 0x000000c691c67221 */ /* 0x000fe40000010000 */
[----:B------:R-:W-:Y:S02]  /*ec50*/  FFMA.FTZ R232, R24, R81, R232 ;  /* 0x0000005118e87223 */ /* 0x000fe400000100e8 */
[----:B------:R-:W-:Y:S02]  /*ec60*/  FADD.FTZ R197, R80, R197 ;  /* 0x000000c550c57221 */ /* 0x000fe40000010000 */
[----:B------:R-:W-:-:S03]  /*ec70*/  FADD.FTZ R196, R55, R196 ;  /* 0x000000c437c47221 */ /* 0x000fc60000010000 */
[----:B--2---:R-:W-:Y:S02]  /*ec80*/  @!P0 FADD.FTZ R0, R0, R5 ;  /* 0x0000000500008221 */ /* 0x004fe40000010000 */
[----:B----4-:R-:W-:-:S03]  /*ec90*/  @!P0 FADD.FTZ R2, R2, R3 ;  /* 0x0000000302028221 */ /* 0x010fc60000010000 */
[----:B------:R-:W2:Y:S01]  /*eca0*/  SHFL.DOWN PT, R5, R0, 0x8, 0x1f ;  /* 0x09001f0000057f89 */ /* 0x000ea200000e0000 */
[----:B------:R-:W-:-:S03]  /*ecb0*/  ISETP.GT.AND P0, PT, R121, 0x17, PT ;  /* 0x000000177900780c */ /* 0x000fc60003f04270 */
[----:B------:R-:W4:Y:S10]  /*ecc0*/  SHFL.DOWN PT, R3, R2, 0x8, 0x1f ;  /* 0x09001f0002037f89 */ /* 0x000f3400000e0000 */
[----:B--2---:R-:W-:-:S02]  /*ecd0*/  @!P0 FADD.FTZ R0, R0, R5 ;  /* 0x0000000500008221 */ /* 0x004fc40000010000 */
[----:B----4-:R-:W-:-:S03]  /*ece0*/  @!P0 FADD.FTZ R2, R2, R3 ;  /* 0x0000000302028221 */ /* 0x010fc60000010000 */
[----:B------:R-:W2:Y:S01]  /*ecf0*/  SHFL.DOWN PT, R5, R0, 0x10, 0x1f ;  /* 0x0a001f0000057f89 */ /* 0x000ea200000e0000 */
[----:B------:R-:W-:-:S03]  /*ed00*/  ISETP.GT.AND P0, PT, R121, 0xf, PT ;  /* 0x0000000f7900780c */ /* 0x000fc60003f04270 */
[----:B------:R-:W4:Y:S10]  /*ed10*/  SHFL.DOWN PT, R3, R2, 0x10, 0x1f ;  /* 0x0a001f0002037f89 */ /* 0x000f3400000e0000 */
[----:B--2---:R-:W-:-:S02]  /*ed20*/  @!P0 FADD.FTZ R0, R0, R5 ;  /* 0x0000000500008221 */ /* 0x004fc40000010000 */
[----:B----4-:R-:W-:-:S03]  /*ed30*/  @!P0 FADD.FTZ R2, R2, R3 ;  /* 0x0000000302028221 */ /* 0x010fc60000010000 */
[----:B------:R-:W-:-:S05]  /*ed40*/  MOV R3, R0 ;  /* 0x0000000000037202 */ /* 0x000fca0000000f00 */
[----:B------:R2:W-:Y:S04]  /*ed50*/  @!P1 STS.64 [R235.X8+0x10808], R2 ;  /* 0x01080802eb009388 */ /* 0x0005e80000008a00 */
[----:B------:R-:W-:Y:S06]  /*ed60*/  BAR.SYNC.DEFER_BLOCKING 0x0 ;  /* 0x0000000000007b1d */ /* 0x000fec0000010000 */
[----:B------:R-:W-:Y:S05]  /*ed70*/  @P2 BRA `(.L_x_1725) ;  /* 0x0000010000002947 */ /* 0x000fea0003800000 */
[----:B------:R-:W-:Y:S01]  /*ed80*/  ULDC UR32, c[0x0][0x174] ;  /* 0x00005d0000207ab9 */ /* 0x000fe20000000800 */
[----:B------:R-:W4:Y:S01]  /*ed90*/  LDS.128 R4, [0x10810] ;  /* 0x01081000ff047984 */ /* 0x000f220000000c00 */
[----:B------:R-:W-:-:S02]  /*eda0*/  UISETP.NE.AND UP0, UPT, UR26, UR32, UPT ;  /* 0x000000201a00728c */ /* 0x000fc4000bf05270 */
[----:B------:R-:W-:Y:S01]  /*edb0*/  USHF.L.U32 UR32, UR7, 0x3, URZ ;  /* 0x0000000307207899 */ /* 0x000fe2000800063f */
[----:B------:R-:W5:Y:S03]  /*edc0*/  LDS.64 R8, [0x10820] ;  /* 0x01082000ff087984 */ /* 0x000f660000000a00 */
[----:B------:R-:W-:-:S13]  /*edd0*/  PLOP3.LUT P0, PT, PT, PT, UP0, 0x80, 0x0 ;  /* 0x000000000000781c */ /* 0x000fda0003f0f008 */
[----:B------:R-:W2:Y:S01]  /*ede0*/  @P0 LDS.64 R10, [UR32+0x14080] ;  /* 0x01408020ff0a0984 */ /* 0x000ea20008000a00 */
[----:B----4-:R-:W-:Y:S02]  /*edf0*/  FADD.FTZ R0, R3, R5 ;  /* 0x0000000503007221 */ /* 0x010fe40000010000 */
[----:B--2---:R-:W-:Y:S02]  /*ee00*/  FADD.FTZ R3, R2, R4 ;  /* 0x0000000402037221 */ /* 0x004fe40000010000 */
[----:B------:R-:W-:Y:S02]  /*ee10*/  FADD.FTZ R0, R7, R0 ;  /* 0x0000000007007221 */ /* 0x000fe40000010000 */
[----:B------:R-:W-:Y:S02]  /*ee20*/  FADD.FTZ R6, R6, R3 ;  /* 0x0000000306067221 */ /* 0x000fe40000010000 */
[----:B-----5:R-:W-:Y:S02]  /*ee30*/  FADD.FTZ R3, R0, R9 ;  /* 0x0000000900037221 */ /* 0x020fe40000010000 */
[----:B------:R-:W-:-:S02]  /*ee40*/  FADD.FTZ R2, R6, R8 ;  /* 0x0000000806027221 */ /* 0x000fc40000010000 */
[----:B------:R-:W-:Y:S02]  /*ee50*/  @P0 FADD.FTZ R3, R3, R11 ;  /* 0x0000000b03030221 */ /* 0x000fe40000010000 */
[----:B------:R-:W-:-:S05]  /*ee60*/  @P0 FADD.FTZ R2, R2, R10 ;  /* 0x0000000a02020221 */ /* 0x000fca0000010000 */
[----:B------:R2:W-:Y:S02]  /*ee70*/  STS.64 [UR32+0x14080], R2 ;  /* 0x01408002ff007988 */ /* 0x0005e40008000a20 */
.L_x_1725:
[----:B------:R-:W-:Y:S05]  /*ee80*/  BSYNC B0 ;  /* 0x0000000000007941 */ /* 0x000fea0003800000 */
.L_x_1724:
[----:B------:R-:W-:Y:S02]  /*ee90*/  UIADD3 UR7, UR7, 0x1, URZ ;  /* 0x0000000107077890 */ /* 0x000fe4000fffe03f */
[----:B------:R-:W-:Y:S02]  /*eea0*/  ULDC UR32, c[0x0][0x16c] ;  /* 0x00005b0000207ab9 */ /* 0x000fe40000000800 */
[----:B------:R-:W-:Y:S02]  /*eeb0*/  UISETP.GE.AND UP0, UPT, UR7, UR32, UPT ;  /* 0x000000200700728c */ /* 0x000fe4000bf06270 */
[----:B------:R-:W-:-:S04]  /*eec0*/  UIADD3 UR8, UP1, UR8, 0x1, URZ ;  /* 0x0000000108087890 */ /* 0x000fc8000ff3e03f */
[----:B------:R-:W-:Y:S01]  /*eed0*/  PLOP3.LUT P0, PT, PT, PT, UP0, 0x80, 0x0 ;  /* 0x000000000000781c */ /* 0x000fe20003f0f008 */
[----:B------:R-:W-:-:S12]  /*eee0*/  UIADD3.X UR9, URZ, UR9, URZ, UP1, !UPT ;  /* 0x000000093f097290 */ /* 0x000fd80008ffe43f */
[----:B0123--:R-:W-:Y:S01]  /*eef0*/  @P0 CALL.REL.NOINC `(.L_x_1625) ;  /* 0x0000001000000944 */ /* 0x00ffe20003c00000 */
[----:B------:R-:W-:Y:S05]  /*ef00*/  BRA `(.L_x_1726) ;  /* 0xffff59c000007947 */ /* 0x000fea000383ffff */
.L_x_1625:
[----:B------:R-:W2:Y:S04]  /*ef10*/  LDL R43, [R1+0x4] ;  /* 0x00000400012b7983 */ /* 0x000ea80000100800 */
[----:B------:R-:W3:Y:S04]  /*ef20*/  LDL R41, [R1] ;  /* 0x0000000001297983 */ /* 0x000ee80000100800 */
[----:B------:R1:W5:Y:S04]  /*ef30*/  LDL.64 R52, [R1+0x8] ;  /* 0x0000080001347983 */ /* 0x0003680000100a00 */
[----:B------:R-:W-:Y:S01]  /*ef40*/  BAR.SYNC.DEFER_BLOCKING 0x0 ;  /* 0x0000000000007b1d */ /* 0x000fe20000010000 */
[----:B------:R-:W-:-:S02]  /*ef50*/  ISETP.NE.AND P6, PT, R122, RZ, PT ;  /* 0x000000ff7a00720c */ /* 0x000fc40003fc5270 */
[----:B0-----:R-:W-:-:S03]  /*ef60*/  MOV R0, UR28 ;  /* 0x0000001c00007c02 */ /* 0x001fc60008000f00 */
        /* <DEDUP_REMOVED lines=45> */
[----:B------:R-:W0:Y:S02]  /*f240*/  LDS R39, [0x2100] ;  /* 0x00210000ff277984 */ /* 0x000e240000000800 */
[----:B0-----:R-:W-:-:S13]  /*f250*/  ISETP.GE.AND P0, PT, R120, R39, PT ;  /* 0x000000277800720c */ /* 0x001fda0003f06270 */
        /* <DEDUP_REMOVED lines=15> */
.L_x_1728:
[----:B-1----:R-:W-:Y:S05]  /*f350*/  BSYNC B0 ;  /* 0x0000000000007941 */ /* 0x002fea0003800000 */
.L_x_1727:
[----:B------:R-:W2:Y:S01]  /*f360*/  LDL.LU R45, [R1+0x10] ;  /* 0x00001000012d7983 */ /* 0x000ea20000300800 */
[----:B------:R-:W-:Y:S01]  /*f370*/  ULDC.64 UR8, c[0x0][0x2e0] ;  /* 0x0000b80000087ab9 */ /* 0x000fe20000000a00 */
[C---:B------:R-:W-:Y:S01]  /*f380*/  LEA R2, P0, R120.reuse, c[0x0][0x330], 0x2 ;  /* 0x0000cc0078027a11 */ /* 0x040fe200078010ff */
[----:B------:R-:W-:Y:S01]  /*f390*/  UMOV UR35, UR7 ;  /* 0x0000000700237c82 */ /* 0x000fe20008000000 */
[----:B------:R-:W-:Y:S01]  /*f3a0*/  SHF.R.S32.HI R0, RZ, 0x1f, R120 ;  /* 0x0000001fff007819 */ /* 0x000fe20000011478 */
        /* <DEDUP_REMOVED lines=14> */
[----:B0-----:R-:W-:-:S02]  /*f490*/  MOV R4, UR34 ;  /* 0x0000002200047c02 */ /* 0x001fc40008000f00 */
        /* <DEDUP_REMOVED lines=110> */
[----:B------:R-:W-:Y:S01]  /*fb80*/  FADD.FTZ R5, R0, R199 ;  /* 0x000000c700057221 */ /* 0x000fe20000010000 */
[----:B------:R-:W-:-:S05]  /*fb90*/  MOV R0, UR28 ;  /* 0x0000001c00007c02 */ /* 0x000fca0008000f00 */
        /* <DEDUP_REMOVED lines=34> */
.L_x_1730:
[----:B-1----:R-:W-:Y:S05]  /*fdc0*/  BSYNC B0 ;  /* 0x0000000000007941 */ /* 0x002fea0003800000 */
.L_x_1729:
        /* <DEDUP_REMOVED lines=22> */
[----:B------:R-:W-:Y:S01]  /*ff30*/  UIADD3 UR18, UP4, UR18, -0x2000, URZ ;  /* 0xffffe00012127890 */ /* 0x000fe2000ff9e03f */
[-C--:B------:R-:W-:Y:S01]  /*ff40*/  ISETP.GE.AND P4, PT, R24, R25.reuse, PT ;  /* 0x000000191800720c */ /* 0x080fe20003f86270 */
[----:B------:R-:W-:Y:S01]  /*ff50*/  UIADD3 UR20, UP5, UR20, -0x2000, URZ ;  /* 0xffffe00014147890 */ /* 0x000fe2000ffbe03f */
[----:B------:R-:W-:Y:S01]  /*ff60*/  LEA.HI.X R3, R3, R0, R4, 0x2, P0 ;  /* 0x0000000003037211 */ /* 0x000fe200000f1404 */
[----:B------:R-:W-:Y:S01]  /*ff70*/  UIADD3 UR6, UR6, 0x1, URZ ;  /* 0x0000000106067890 */ /* 0x000fe2000fffe03f */
        /* <DEDUP_REMOVED lines=10> */
[-C--:B------:R-:W-:Y:S01]  /*10020*/  ISETP.GE.AND P0, PT, R30, R25.reuse, PT ;  /* 0x000000191e00720c */ /* 0x080fe20003f06270 */
[----:B------:R-:W-:Y:S01]  /*10030*/  UIADD3.X UR19, UR19, -0x1, URZ, UP4, !UPT ;  /* 0xffffffff13137890 */ /* 0x000fe2000a7fe43f */
[-C--:B------:R-:W-:Y:S01]  /*10040*/  ISETP.GE.AND P4, PT, R38, R25.reuse, PT ;  /* 0x000000192600720c */ /* 0x080fe20003f86270 */
        /* <DEDUP_REMOVED lines=23> */
.L_x_1619:
        /* <DEDUP_REMOVED lines=35> */
.L_x_1733:
[----:B-1----:R-:W-:Y:S05]  /*103f0*/  BSYNC B0 ;  /* 0x0000000000007941 */ /* 0x002fea0003800000 */
.L_x_1732:
        /* <DEDUP_REMOVED lines=34> */
.L_x_1735:
[----:B------:R-:W3:Y:S02]  /*10620*/  S2R R7, SR_TID.X ;  /* 0x0000000000077919 */ /* 0x000ee40000002100 */
.L_x_1736:
[----:B-1----:R-:W-:Y:S05]  /*10630*/  BSYNC B0 ;  /* 0x0000000000007941 */ /* 0x002fea0003800000 */
.L_x_1734:
[----:B---3--:R-:W-:-:S13]  /*10640*/  ISETP.GE.AND P0, PT, R7, c[0x0][0x16c], PT ;  /* 0x00005b0007007a0c */ /* 0x008fda0003f06270 */
[----:B------:R-:W-:Y:S05]  /*10650*/  @P0 EXIT ;  /* 0x000000000000094d */ /* 0x000fea0003800000 */
[----:B------:R-:W-:Y:S02]  /*10660*/  ULDC.64 UR6, c[0x0][0x288] ;  /* 0x0000a20000067ab9 */ /* 0x000fe40000000a00 */
[----:B------:R-:W-:Y:S02]  /*10670*/  UIMAD UR11, UR11, UR6, URZ ;  /* 0x000000060b0b72a4 */ /* 0x000fe4000f8e023f */
[----:B0-2---:R-:W-:Y:S02]  /*10680*/  UIMAD.WIDE.U32 UR4, UR10, UR6, URZ ;  /* 0x000000060a0472a5 */ /* 0x005fe4000f8e003f */
[----:B------:R-:W-:-:S04]  /*10690*/  UIMAD UR6, UR10, UR7, UR11 ;  /* 0x000000070a0672a4 */ /* 0x000fc8000f8e020b */
[----:B------:R-:W-:Y:S02]  /*106a0*/  UIADD3 UR6, UR5, UR6, URZ ;  /* 0x0000000605067290 */ /* 0x000fe4000fffe03f */
.L_x_1737:
[----:B0-----:R0:W1:Y:S01]  /*106b0*/  LDS.64 R8, [R7.X8+0x14080] ;  /* 0x0140800007087984 */ /* 0x0010620000008a00 */
        /* <DEDUP_REMOVED lines=9> */
[----:B0-----:R-:W-:-:S04]  /*10750*/  IADD3 R7, R7, c[0x0][0x0], RZ ;  /* 0x0000000007077a10 */ /* 0x001fc80007ffe0ff */
[----:B------:R-:W-:Y:S02]  /*10760*/  IADD3 R3, R5, R3, RZ ;  /* 0x0000000305037210 */ /* 0x000fe40007ffe0ff */
[----:B------:R-:W-:-:S04]  /*10770*/  LEA R2, P0, R4, c[0x0][0x310], 0x3 ;  /* 0x0000c40004027a11 */ /* 0x000fc800078018ff */
[----:B------:R-:W-:Y:S02]  /*10780*/  LEA.HI.X R3, R4, c[0x0][0x314], R3, 0x3, P0 ;  /* 0x0000c50004037a11 */ /* 0x000fe400000f1c03 */
[----:B------:R-:W-:-:S03]  /*10790*/  ISETP.GE.AND P0, PT, R7, c[0x0][0x16c], PT ;  /* 0x00005b0007007a0c */ /* 0x000fc60003f06270 */
[----:B-1----:R0:W-:Y:S04]  /*107a0*/  RED.E.ADD.F32.FTZ.RN.STRONG.GPU [R2.64], R8 ;  /* 0x000000080200798e */ /* 0x0021e8000c10e7aa */
[----:B------:R0:W-:Y:S06]  /*107b0*/  RED.E.ADD.F32.FTZ.RN.STRONG.GPU [R2.64+0x4], R9 ;  /* 0x000004090200798e */ /* 0x0001ec000c10e7aa */
[----:B------:R-:W-:Y:S05]  /*107c0*/  @!P0 BRA `(.L_x_1737) ;  /* 0xfffffee000008947 */ /* 0x000fea000383ffff */
[----:B------:R-:W-:Y:S05]  /*107d0*/  EXIT ;  /* 0x000000000000794d */ /* 0x000fea0003800000 */
.L_x_1630:
[----:B------:R-:W-:Y:S01]  /*107e0*/  HFMA2.MMA R65, -RZ, RZ, 0, 5.9604644775390625e-08 ;  /* 0x00000001ff417435 */ /* 0x000fe200000001ff */
[----:B------:R-:W-:-:S02]  /*107f0*/  MOV R71, R68 ;  /* 0x0000004400477202 */ /* 0x000fc40000000f00 */
[----:B------:R-:W-:Y:S02]  /*10800*/  MOV R213, RZ ;  /* 0x000000ff00d57202 */ /* 0x000fe40000000f00 */
[----:B------:R-:W-:Y:S02]  /*10810*/  MOV R212, 0xffffffff ;  /* 0xffffffff00d47802 */ /* 0x000fe40000000f00 */
[----:B------:R-:W-:Y:S02]  /*10820*/  MOV R64, 0x10840 ;  /* 0x0001084000407802 */ /* 0x000fe40000000f00 */
[----:B-----5:R-:W-:Y:S05]  /*10830*/  CALL.REL.NOINC `($__internal_41_$__cuda_sm70_shflsync_up) ;  /* 0x00001de000007944 */ /* 0x020fea0003c00000 */
[----:B-1----:R-:W-:Y:S01]  /*10840*/  MOV R66, R71 ;  /* 0x0000004700427202 */ /* 0x002fe20000000f00 */
[----:B------:R-:W-:Y:S05]  /*10850*/  BRA `(.L_x_1738) ;  /* 0xffff799000007947 */ /* 0x000fea000383ffff */
.L_x_1631:
[----:B------:R-:W-:Y:S01]  /*10860*/  HFMA2.MMA R65, -RZ, RZ, 0, 5.9604644775390625e-08 ;  /* 0x00000001ff417435 */ /* 0x000fe200000001ff */
[----:B------:R-:W-:Y:S02]  /*10870*/  MOV R71, R69 ;  /* 0x0000004500477202 */ /* 0x000fe40000000f00 */
[----:B------:R-:W-:Y:S02]  /*10880*/  MOV R213, RZ ;  /* 0x000000ff00d57202 */ /* 0x000fe40000000f00 */
[----:B------:R-:W-:-:S02]  /*10890*/  MOV R212, 0xffffffff ;  /* 0xffffffff00d47802 */ /* 0x000fc40000000f00 */
[----:B------:R-:W-:Y:S02]  /*108a0*/  MOV R64, 0x108c0 ;  /* 0x000108c000407802 */ /* 0x000fe40000000f00 */
[----:B01---5:R-:W-:Y:S05]  /*108b0*/  CALL.REL.NOINC `($__internal_41_$__cuda_sm70_shflsync_up) ;  /* 0x00001d6000007944 */ /* 0x023fea0003c00000 */
[----:B------:R-:W-:Y:S01]  /*108c0*/  HFMA2.MMA R65, -RZ, RZ, 0, 5.9604644775390625e-08 ;  /* 0x00000001ff417435 */ /* 0x000fe200000001ff */
[----:B-1----:R-:W-:Y:S02]  /*108d0*/  MOV R67, R71 ;  /* 0x0000004700437202 */ /* 0x002fe40000000f00 */
[----:B------:R-:W-:Y:S02]  /*108e0*/  MOV R71, R211 ;  /* 0x000000d300477202 */ /* 0x000fe40000000f00 */
[----:B------:R-:W-:Y:S02]  /*108f0*/  MOV R213, RZ ;  /* 0x000000ff00d57202 */ /* 0x000fe40000000f00 */
[----:B------:R-:W-:Y:S02]  /*10900*/  MOV R212, 0xffffffff ;  /* 0xffffffff00d47802 */ /* 0x000fe40000000f00 */
[----:B------:R-:W-:Y:S02]  /*10910*/  MOV R64, 0x10930 ;  /* 0x0001093000407802 */ /* 0x000fe40000000f00 */
[----:B------:R-:W-:Y:S05]  /*10920*/  CALL.REL.NOINC `($__internal_41_$__cuda_sm70_shflsync_up) ;  /* 0x00001cf000007944 */ /* 0x000fea0003c00000 */
[----:B------:R-:W-:Y:S01]  /*10930*/  HFMA2.MMA R65, -RZ, RZ, 0, 5.9604644775390625e-08 ;  /* 0x00000001ff417435 */ /* 0x000fe200000001ff */
[----:B-1----:R-:W-:-:S02]  /*10940*/  MOV R70, R71 ;  /* 0x0000004700467202 */ /* 0x002fc40000000f00 */
[----:B------:R-:W-:Y:S02]  /*10950*/  MOV R71, R210 ;  /* 0x000000d200477202 */ /* 0x000fe40000000f00 */
[----:B------:R-:W-:Y:S02]  /*10960*/  MOV R213, RZ ;  /* 0x000000ff00d57202 */ /* 0x000fe40000000f00 */
[----:B------:R-:W-:Y:S02]  /*10970*/  MOV R212, 0xffffffff ;  /* 0xffffffff00d47802 */ /* 0x000fe40000000f00 */
[----:B------:R-:W-:Y:S02]  /*10980*/  MOV R64, 0x109a0 ;  /* 0x000109a000407802 */ /* 0x000fe40000000f00 */
[----:B------:R-:W-:Y:S05]  /*10990*/  CALL.REL.NOINC `($__internal_41_$__cuda_sm70_shflsync_up) ;  /* 0x00001c8000007944 */ /* 0x000fea0003c00000 */
        /* <DEDUP_REMOVED lines=20> */
[----:B------:R-:W-:Y:S05]  /*10ae0*/  CALL.REL.NOINC `($__internal_41_$__cuda_sm70_shflsync_up) ;  /* 0x00001b3000007944 */ /* 0x000fea0003c00000 */
[----:B------:R-:W-:Y:S01]  /*10af0*/  HFMA2.MMA R65, -RZ, RZ, 0, 1.1920928955078125e-07 ;  /* 0x00000002ff417435 */ /* 0x000fe200000001ff */
[----:B-1----:R-:W-:Y:S02]  /*10b00*/  MOV R66, R71 ;  /* 0x0000004700427202 */ /* 0x002fe40000000f00 */
[----:B------:R-:W-:Y:S02]  /*10b10*/  MOV R71, R69 ;  /* 0x0000004500477202 */ /* 0x000fe40000000f00 */
[----:B------:R-:W-:Y:S02]  /*10b20*/  MOV R213, RZ ;  /* 0x000000ff00d57202 */ /* 0x000fe40000000f00 */
[----:B------:R-:W-:-:S02]  /*10b30*/  MOV R212, 0xffffffff ;  /* 0xffffffff00d47802 */ /* 0x000fc40000000f00 */
[----:B------:R-:W-:Y:S02]  /*10b40*/  MOV R64, 0x10b60 ;  /* 0x00010b6000407802 */ /* 0x000fe40000000f00 */
[----:B------:R-:W-:Y:S05]  /*10b50*/  CALL.REL.NOINC `($__internal_41_$__cuda_sm70_shflsync_up) ;  /* 0x00001ac000007944 */ /* 0x000fea0003c00000 */
[----:B------:R-:W-:Y:S01]  /*10b60*/  HFMA2.MMA R65, -RZ, RZ, 0, 1.1920928955078125e-07 ;  /* 0x00000002ff417435 */ /* 0x000fe200000001ff */
[----:B-1----:R-:W-:Y:S02]  /*10b70*/  MOV R67, R71 ;  /* 0x0000004700437202 */ /* 0x002fe40000000f00 */
[----:B------:R-:W-:Y:S02]  /*10b80*/  MOV R71, R211 ;  /* 0x000000d300477202 */ /* 0x000fe40000000f00 */
[----:B------:R-:W-:Y:S02]  /*10b90*/  MOV R213, RZ ;  /* 0x000000ff00d57202 */ /* 0x000fe40000000f00 */
[----:B------:R-:W-:Y:S02]  /*10ba0*/  MOV R212, 0xffffffff ;  /* 0xffffffff00d47802 */ /* 0x000fe40000000f00 */
[----:B------:R-:W-:Y:S02]  /*10bb0*/  MOV R64, 0x10bd0 ;  /* 0x00010bd000407802 */ /* 0x000fe40000000f00 */
[----:B------:R-:W-:Y:S05]  /*10bc0*/  CALL.REL.NOINC `($__internal_41_$__cuda_sm70_shflsync_up) ;  /* 0x00001a5000007944 */ /* 0x000fea0003c00000 */
[----:B------:R-:W-:Y:S01]  /*10bd0*/  HFMA2.MMA R65, -RZ, RZ, 0, 1.1920928955078125e-07 ;  /* 0x00000002ff417435 */ /* 0x000fe200000001ff */
[----:B-1----:R-:W-:-:S02]  /*10be0*/  MOV R70, R71 ;  /* 0x0000004700467202 */ /* 0x002fc40000000f00 */
[----:B------:R-:W-:Y:S02]  /*10bf0*/  MOV R71, R210 ;  /* 0x000000d200477202 */ /* 0x000fe40000000f00 */
[----:B------:R-:W-:Y:S02]  /*10c00*/  MOV R213, RZ ;  /* 0x000000ff00d57202 */ /* 0x000fe40000000f00 */
[----:B------:R-:W-:Y:S02]  /*10c10*/  MOV R212, 0xffffffff ;  /* 0xffffffff00d47802 */ /* 0x000fe40000000f00 */
[----:B------:R-:W-:Y:S02]  /*10c20*/  MOV R64, 0x10c40 ;  /* 0x00010c4000407802 */ /* 0x000fe40000000f00 */
[----:B------:R-:W-:Y:S05]  /*10c30*/  CALL.REL.NOINC `($__internal_41_$__cuda_sm70_shflsync_up) ;  /* 0x000019e000007944 */ /* 0x000fea0003c00000 */
        /* <DEDUP_REMOVED lines=18> */
[----:B------:R-:W-:Y:S05]  /*10d60*/  CALL.REL.NOINC `($__internal_41_$__cuda_sm70_shflsync_up) ;  /* 0x000018b000007944 */ /* 0x000fea0003c00000 */
[----:B------:R-:W-:Y:S01]  /*10d70*/  HFMA2.MMA R65, -RZ, RZ, 0, 2.384185791015625e-07 ;  /* 0x00000004ff417435 */ /* 0x000fe200000001ff */
[----:B-1----:R-:W-:Y:S02]  /*10d80*/  MOV R66, R71 ;  /* 0x0000004700427202 */ /* 0x002fe40000000f00 */
[----:B------:R-:W-:Y:S02]  /*10d90*/  MOV R71, R69 ;  /* 0x0000004500477202 */ /* 0x000fe40000000f00 */
[----:B------:R-:W-:Y:S02]  /*10da0*/  MOV R213, RZ ;  /* 0x000000ff00d57202 */ /* 0x000fe40000000f00 */
[----:B------:R-:W-:Y:S02]  /*10db0*/  MOV R212, 0xffffffff ;  /* 0xffffffff00d47802 */ /* 0x000fe40000000f00 */
[----:B------:R-:W-:Y:S02]  /*10dc0*/  MOV R64, 0x10de0 ;  /* 0x00010de000407802 */ /* 0x000fe40000000f00 */
[----:B------:R-:W-:Y:S05]  /*10dd0*/  CALL.REL.NOINC `($__internal_41_$__cuda_sm70_shflsync_up) ;  /* 0x0000184000007944 */ /* 0x000fea0003c00000 */
[----:B------:R-:W-:Y:S01]  /*10de0*/  HFMA2.MMA R65, -RZ, RZ, 0, 2.384185791015625e-07 ;  /* 0x00000004ff417435 */ /* 0x000fe200000001ff */
[----:B-1----:R-:W-:-:S02]  /*10df0*/  MOV R67, R71 ;  /* 0x0000004700437202 */ /* 0x002fc40000000f00 */
[----:B------:R-:W-:Y:S02]  /*10e00*/  MOV R71, R70 ;  /* 0x0000004600477202 */ /* 0x000fe40000000f00 */
[----:B------:R-:W-:Y:S02]  /*10e10*/  MOV R213, RZ ;  /* 0x000000ff00d57202 */ /* 0x000fe40000000f00 */
[----:B------:R-:W-:Y:S02]  /*10e20*/  MOV R212, 0xffffffff ;  /* 0xffffffff00d47802 */ /* 0x000fe40000000f00 */
[----:B------:R-:W-:Y:S02]  /*10e30*/  MOV R64, 0x10e50 ;  /* 0x00010e5000407802 */ /* 0x000fe40000000f00 */
[----:B------:R-:W-:Y:S05]  /*10e40*/  CALL.REL.NOINC `($__internal_41_$__cuda_sm70_shflsync_up) ;  /* 0x000017d000007944 */ /* 0x000fea0003c00000 */
[----:B------:R-:W-:Y:S01]  /*10e50*/  HFMA2.MMA R65, -RZ, RZ, 0, 2.384185791015625e-07 ;  /* 0x00000004ff417435 */ /* 0x000fe200000001ff */
[----:B-1----:R-:W-:Y:S02]  /*10e60*/  MOV R211, R71 ;  /* 0x0000004700d37202 */ /* 0x002fe40000000f00 */
[----:B------:R-:W-:Y:S02]  /*10e70*/  MOV R71, R210 ;  /* 0x000000d200477202 */ /* 0x000fe40000000f00 */
[----:B------:R-:W-:-:S02]  /*10e80*/  MOV R213, RZ ;  /* 0x000000ff00d57202 */ /* 0x000fc40000000f00 */
[----:B------:R-:W-:Y:S02]  /*10e90*/  MOV R212, 0xffffffff ;  /* 0xffffffff00d47802 */ /* 0x000fe40000000f00 */
[----:B------:R-:W-:Y:S02]  /*10ea0*/  MOV R64, 0x10ec0 ;  /* 0x00010ec000407802 */ /* 0x000fe40000000f00 */
[----:B------:R-:W-:Y:S05]  /*10eb0*/  CALL.REL.NOINC `($__internal_41_$__cuda_sm70_shflsync_up) ;  /* 0x0000176000007944 */ /* 0x000fea0003c00000 */
        /* <DEDUP_REMOVED lines=17> */
[----:B------:R-:W-:Y:S05]  /*10fd0*/  CALL.REL.NOINC `($__internal_41_$__cuda_sm70_shflsync_up) ;  /* 0x0000164000007944 */ /* 0x000fea0003c00000 */
[----:B------:R-:W-:Y:S01]  /*10fe0*/  HFMA2.MMA R65, -RZ, RZ, 0, 4.76837158203125e-07 ;  /* 0x00000008ff417435 */ /* 0x000fe200000001ff */
[----:B-1----:R-:W-:-:S02]  /*10ff0*/  MOV R66, R71 ;  /* 0x0000004700427202 */ /* 0x002fc40000000f00 */
[----:B------:R-:W-:Y:S02]  /*11000*/  MOV R71, R67 ;  /* 0x0000004300477202 */ /* 0x000fe40000000f00 */
[----:B------:R-:W-:Y:S02]  /*11010*/  MOV R213, RZ ;  /* 0x000000ff00d57202 */ /* 0x000fe40000000f00 */
[----:B------:R-:W-:Y:S02]  /*11020*/  MOV R212, 0xffffffff ;  /* 0xffffffff00d47802 */ /* 0x000fe40000000f00 */
[----:B------:R-:W-:Y:S02]  /*11030*/  MOV R64, 0x11050 ;  /* 0x0001105000407802 */ /* 0x000fe40000000f00 */
[----:B------:R-:W-:Y:S05]  /*11040*/  CALL.REL.NOINC `($__internal_41_$__cuda_sm70_shflsync_up) ;  /* 0x000015d000007944 */ /* 0x000fea0003c00000 */
[----:B------:R-:W-:Y:S01]  /*11050*/  HFMA2.MMA R65, -RZ, RZ, 0, 4.76837158203125e-07 ;  /* 0x00000008ff417435 */ /* 0x000fe200000001ff */
[----:B-1----:R-:W-:Y:S02]  /*11060*/  MOV R69, R71 ;  /* 0x0000004700457202 */ /* 0x002fe40000000f00 */
[----:B------:R-:W-:Y:S02]  /*11070*/  MOV R71, R70 ;  /* 0x0000004600477202 */ /* 0x000fe40000000f00 */
[----:B------:R-:W-:-:S02]  /*11080*/  MOV R213, RZ ;  /* 0x000000ff00d57202 */ /* 0x000fc40000000f00 */
[----:B------:R-:W-:Y:S02]  /*11090*/  MOV R212, 0xffffffff ;  /* 0xffffffff00d47802 */ /* 0x000fe40000000f00 */
[----:B------:R-:W-:Y:S02]  /*110a0*/  MOV R64, 0x110c0 ;  /* 0x000110c000407802 */ /* 0x000fe40000000f00 */
[----:B------:R-:W-:Y:S05]  /*110b0*/  CALL.REL.NOINC `($__internal_41_$__cuda_sm70_shflsync_up) ;  /* 0x0000156000007944 */ /* 0x000fea0003c00000 */
[----:B------:R-:W-:Y:S01]  /*110c0*/  HFMA2.MMA R65, -RZ, RZ, 0, 4.76837158203125e-07 ;  /* 0x00000008ff417435 */ /* 0x000fe200000001ff */
[----:B-1----:R-:W-:Y:S02]  /*110d0*/  MOV R211, R71 ;  /* 0x0000004700d37202 */ /* 0x002fe40000000f00 */
[----:B------:R-:W-:Y:S02]  /*110e0*/  MOV R71, R210 ;  /* 0x000000d200477202 */ /* 0x000fe40000000f00 */
[----:B------:R-:W-:Y:S02]  /*110f0*/  MOV R213, RZ ;  /* 0x000000ff00d57202 */ /* 0x000fe40000000f00 */
[----:B------:R-:W-:Y:S02]  /*11100*/  MOV R212, 0xffffffff ;  /* 0xffffffff00d47802 */ /* 0x000fe40000000f00 */
[----:B------:R-:W-:-:S02]  /*11110*/  MOV R64, 0x11130 ;  /* 0x0001113000407802 */ /* 0x000fc40000000f00 */
[----:B------:R-:W-:Y:S05]  /*11120*/  CALL.REL.NOINC `($__internal_41_$__cuda_sm70_shflsync_up) ;  /* 0x000014f000007944 */ /* 0x000fea0003c00000 */
        /* <DEDUP_REMOVED lines=19> */
[----:B------:R-:W-:Y:S05]  /*11260*/  CALL.REL.NOINC `($__internal_41_$__cuda_sm70_shflsync_up) ;  /* 0x000013b000007944 */ /* 0x000fea0003c00000 */
[----:B------:R-:W-:Y:S01]  /*11270*/  HFMA2.MMA R65, -RZ, RZ, 0, 9.5367431640625e-07 ;  /* 0x00000010ff417435 */ /* 0x000fe200000001ff */
[----:B-1----:R-:W-:Y:S02]  /*11280*/  MOV R66, R71 ;  /* 0x0000004700427202 */ /* 0x002fe40000000f00 */
[----:B------:R-:W-:Y:S02]  /*11290*/  MOV R71, R67 ;  /* 0x0000004300477202 */ /* 0x000fe40000000f00 */
[----:B------:R-:W-:Y:S02]  /*112a0*/  MOV R213, RZ ;  /* 0x000000ff00d57202 */ /* 0x000fe40000000f00 */
[----:B------:R-:W-:Y:S02]  /*112b0*/  MOV R212, 0xffffffff ;  /* 0xffffffff00d47802 */ /* 0x000fe40000000f00 */
[----:B------:R-:W-:-:S02]  /*112c0*/  MOV R64, 0x112e0 ;  /* 0x000112e000407802 */ /* 0x000fc40000000f00 */
[----:B------:R-:W-:Y:S05]  /*112d0*/  CALL.REL.NOINC `($__internal_41_$__cuda_sm70_shflsync_up) ;  /* 0x0000134000007944 */ /* 0x000fea0003c00000 */
[----:B------:R-:W-:Y:S01]  /*112e0*/  HFMA2.MMA R65, -RZ, RZ, 0, 9.5367431640625e-07 ;  /* 0x00000010ff417435 */ /* 0x000fe200000001ff */
[----:B-1----:R-:W-:-:S02]  /*112f0*/  MOV R67, R71 ;  /* 0x0000004700437202 */ /* 0x002fc40000000f00 */
[----:B------:R-:W-:Y:S02]  /*11300*/  MOV R71, R70 ;  /* 0x0000004600477202 */ /* 0x000fe40000000f00 */
[----:B------:R-:W-:Y:S02]  /*11310*/  MOV R213, RZ ;  /* 0x000000ff00d57202 */ /* 0x000fe40000000f00 */
[----:B------:R-:W-:Y:S02]  /*11320*/  MOV R212, 0xffffffff ;  /* 0xffffffff00d47802 */ /* 0x000fe40000000f00 */
[----:B------:R-:W-:Y:S02]  /*11330*/  MOV R64, 0x11350 ;  /* 0x0001135000407802 */ /* 0x000fe40000000f00 */
[----:B------:R-:W-:Y:S05]  /*11340*/  CALL.REL.NOINC `($__internal_41_$__cuda_sm70_shflsync_up) ;  /* 0x000012d000007944 */ /* 0x000fea0003c00000 */
[----:B------:R-:W-:Y:S01]  /*11350*/  HFMA2.MMA R65, -RZ, RZ, 0, 9.5367431640625e-07 ;  /* 0x00000010ff417435 */ /* 0x000fe200000001ff */
[----:B-1----:R-:W-:Y:S02]  /*11360*/  MOV R70, R71 ;  /* 0x0000004700467202 */ /* 0x002fe40000000f00 */
[----:B------:R-:W-:Y:S02]  /*11370*/  MOV R71, R210 ;  /* 0x000000d200477202 */ /* 0x000fe40000000f00 */
[----:B------:R-:W-:-:S02]  /*11380*/  MOV R213, RZ ;  /* 0x000000ff00d57202 */ /* 0x000fc40000000f00 */
[----:B------:R-:W-:Y:S02]  /*11390*/  MOV R212, 0xffffffff ;  /* 0xffffffff00d47802 */ /* 0x000fe40000000f00 */
[----:B------:R-:W-:Y:S02]  /*113a0*/  MOV R64, 0x113c0 ;  /* 0x000113c000407802 */ /* 0x000fe40000000f00 */
[----:B------:R-:W-:Y:S05]  /*113b0*/  CALL.REL.NOINC `($__internal_41_$__cuda_sm70_shflsync_up) ;  /* 0x0000126000007944 */ /* 0x000fea0003c00000 */
[----:B-1----:R-:W-:Y:S01]  /*113c0*/  MOV R64, R71 ;  /* 0x0000004700407202 */ /* 0x002fe20000000f00 */
[----:B------:R-:W-:Y:S05]  /*113d0*/  BRA `(.L_x_1739) ;  /* 0xffff725000007947 */ /* 0x000fea000383ffff */
.L_x_1636:
[----:B------:R-:W-:Y:S01]  /*113e0*/  HFMA2.MMA R65, -RZ, RZ, 0, 5.9604644775390625e-08 ;  /* 0x00000001ff417435 */ /* 0x000fe200000001ff */
[----:B------:R-:W-:Y:S02]  /*113f0*/  MOV R213, RZ ;  /* 0x000000ff00d57202 */ /* 0x000fe40000000f00 */
[----:B------:R-:W-:Y:S02]  /*11400*/  MOV R212, 0xffffffff ;  /* 0xffffffff00d47802 */ /* 0x000fe40000000f00 */
[----:B------:R-:W-:Y:S02]  /*11410*/  MOV R64, 0x11430 ;  /* 0x0001143000407802 */ /* 0x000fe40000000f00 */
[----:B01---5:R-:W-:Y:S05]  /*11420*/  CALL.REL.NOINC `($__internal_41_$__cuda_sm70_shflsync_up) ;  /* 0x000011f000007944 */ /* 0x023fea0003c00000 */
[----:B------:R-:W-:Y:S01]  /*11430*/  HFMA2.MMA R65, -RZ, RZ, 0, 5.9604644775390625e-08 ;  /* 0x00000001ff417435 */ /* 0x000fe200000001ff */
[----:B-1----:R-:W-:Y:S02]  /*11440*/  MOV R66, R71 ;  /* 0x0000004700427202 */ /* 0x002fe40000000f00 */
[----:B------:R-:W-:-:S02]  /*11450*/  MOV R71, R69 ;  /* 0x0000004500477202 */ /* 0x000fc40000000f00 */
[----:B------:R-:W-:Y:S02]  /*11460*/  MOV R213, RZ ;  /* 0x000000ff00d57202 */ /* 0x000fe40000000f00 */
[----:B------:R-:W-:Y:S02]  /*11470*/  MOV R212, 0xffffffff ;  /* 0xffffffff00d47802 */ /* 0x000fe40000000f00 */
[----:B------:R-:W-:Y:S02]  /*11480*/  MOV R64, 0x114a0 ;  /* 0x000114a000407802 */ /* 0x000fe40000000f00 */
[----:B------:R-:W-:Y:S05]  /*11490*/  CALL.REL.NOINC `($__internal_41_$__cuda_sm70_shflsync_up) ;  /* 0x0000118000007944 */ /* 0x000fea0003c00000 */
[----:B------:R-:W-:Y:S01]  /*114a0*/  HFMA2.MMA R65, -RZ, RZ, 0, 5.9604644775390625e-08 ;  /* 0x00000001ff417435 */ /* 0x000fe200000001ff */
[----:B-1----:R-:W-:Y:S02]  /*114b0*/  MOV R69, R71 ;  /* 0x0000004700457202 */ /* 0x002fe40000000f00 */
[----:B------:R-:W-:Y:S02]  /*114c0*/  MOV R71, R68 ;  /* 0x0000004400477202 */ /* 0x000fe40000000f00 */
[----:B------:R-:W-:Y:S02]  /*114d0*/  MOV R213, RZ ;  /* 0x000000ff00d57202 */ /* 0x000fe40000000f00 */
[----:B------:R-:W-:-:S02]  /*114e0*/  MOV R212, 0xffffffff ;  /* 0xffffffff00d47802 */ /* 0x000fc40000000f00 */
[----:B------:R-:W-:Y:S02]  /*114f0*/  MOV R64, 0x11510 ;  /* 0x0001151000407802 */ /* 0x000fe40000000f00 */
[----:B------:R-:W-:Y:S05]  /*11500*/  CALL.REL.NOINC `($__internal_41_$__cuda_sm70_shflsync_up) ;  /* 0x0000111000007944 */ /* 0x000fea0003c00000 */
[----:B------:R-:W-:Y:S01]  /*11510*/  HFMA2.MMA R65, -RZ, RZ, 0, 5.9604644775390625e-08 ;  /* 0x00000001ff417435 */ /* 0x000fe200000001ff */
[----:B-1----:R-:W-:Y:S02]  /*11520*/  MOV R68, R71 ;  /* 0x0000004700447202 */ /* 0x002fe40000000f00 */
[----:B------:R-:W-:Y:S02]  /*11530*/  MOV R71, R67 ;  /* 0x0000004300477202 */ /* 0x000fe40000000f00 */
[----:B------:R-:W-:Y:S02]  /*11540*/  MOV R213, RZ ;  /* 0x000000ff00d57202 */ /* 0x000fe40000000f00 */
[----:B------:R-:W-:Y:S02]  /*11550*/  MOV R212, 0xffffffff ;  /* 0xffffffff00d47802 */ /* 0x000fe40000000f00 */
[----:B------:R-:W-:Y:S02]  /*11560*/  MOV R64, 0x11580 ;  /* 0x0001158000407802 */ /* 0x000fe40000000f00 */
[----:B------:R-:W-:Y:S05]  /*11570*/  CALL.REL.NOINC `($__internal_41_$__cuda_sm70_shflsync_up) ;  /* 0x000010a000007944 */ /* 0x000fea0003c00000 */
[----:B------:R-:W-:Y:S02]  /*11580*/  MOV R64, R60 ;  /* 0x0000003c00407202 */ /* 0x000fe40000000f00 */
[----:B------:R-:W-:Y:S01]  /*11590*/  MOV R60, R66 ;  /* 0x00000042003c7202 */ /* 0x000fe20000000f00 */
[----:B------:R-:W-:Y:S01]  /*115a0*/  HFMA2.MMA R66, -RZ, RZ, 0, 0 ;  /* 0x00000000ff427435 */ /* 0x000fe200000001ff */
[----:B------:R-:W-:-:S02]  /*115b0*/  MOV R247, 0xffffffff ;  /* 0xffffffff00f77802 */ /* 0x000fc40000000f00 */
[----:B------:R-:W-:-:S03]  /*115c0*/  MOV R65, 0x115e0 ;  /* 0x000115e000417802 */ /* 0x000fc60000000f00 */
[----:B-1----:R-:W-:Y:S05]  /*115d0*/  CALL.REL.NOINC `($__internal_40_$__cuda_sm70_shflsync_idx_p) ;  /* 0x00000fd000007944 */ /* 0x002fea0003c00000 */
[----:B-1----:R-:W-:Y:S01]  /*115e0*/  MOV R70, R66 ;  /* 0x0000004200467202 */ /* 0x002fe20000000f00 */
[----:B------:R-:W-:Y:S01]  /*115f0*/  HFMA2.MMA R66, -RZ, RZ, 0, 0 ;  /* 0x00000000ff427435 */ /* 0x000fe200000001ff */
[----:B------:R-:W-:Y:S02]  /*11600*/  MOV R64, R61 ;  /* 0x0000003d00407202 */ /* 0x000fe40000000f00 */
[----:B------:R-:W-:Y:S02]  /*11610*/  MOV R247, 0xffffffff ;  /* 0xffffffff00f77802 */ /* 0x000fe40000000f00 */
[----:B------:R-:W-:Y:S02]  /*11620*/  MOV R65, 0x11640 ;  /* 0x0001164000417802 */ /* 0x000fe40000000f00 */
[----:B0-----:R-:W-:Y:S05]  /*11630*/  CALL.REL.NOINC `($__internal_40_$__cuda_sm70_shflsync_idx_p) ;  /* 0x00000f7000007944 */ /* 0x001fea0003c00000 */
[----:B-1----:R-:W-:Y:S01]  /*11640*/  MOV R61, R66 ;  /* 0x00000042003d7202 */ /* 0x002fe20000000f00 */
[----:B------:R-:W-:Y:S01]  /*11650*/  HFMA2.MMA R66, -RZ, RZ, 0, 0 ;  /* 0x00000000ff427435 */ /* 0x000fe200000001ff */
[----:B------:R-:W-:Y:S02]  /*11660*/  MOV R64, R62 ;  /* 0x0000003e00407202 */ /* 0x000fe40000000f00 */
[----:B------:R-:W-:-:S02]  /*11670*/  MOV R247, 0xffffffff ;  /* 0xffffffff00f77802 */ /* 0x000fc40000000f00 */
[----:B------:R-:W-:Y:S02]  /*11680*/  MOV R65, 0x116a0 ;  /* 0x000116a000417802 */ /* 0x000fe40000000f00 */
[----:B0-----:R-:W-:Y:S05]  /*11690*/  CALL.REL.NOINC `($__internal_40_$__cuda_sm70_shflsync_idx_p) ;  /* 0x00000f1000007944 */ /* 0x001fea0003c00000 */
[----:B-1----:R-:W-:Y:S01]  /*116a0*/  MOV R62, R66 ;  /* 0x00000042003e7202 */ /* 0x002fe20000000f00 */
[----:B------:R-:W-:Y:S01]  /*116b0*/  HFMA2.MMA R66, -RZ, RZ, 0, 0 ;  /* 0x00000000ff427435 */ /* 0x000fe200000001ff */
[----:B------:R-:W-:Y:S02]  /*116c0*/  MOV R64, R63 ;  /* 0x0000003f00407202 */ /* 0x000fe40000000f00 */
[----:B------:R-:W-:Y:S02]  /*116d0*/  MOV R247, 0xffffffff ;  /* 0xffffffff00f77802 */ /* 0x000fe40000000f00 */
[----:B------:R-:W-:Y:S02]  /*116e0*/  MOV R65, 0x11700 ;  /* 0x0001170000417802 */ /* 0x000fe40000000f00 */
[----:B0-----:R-:W-:Y:S05]  /*116f0*/  CALL.REL.NOINC `($__internal_40_$__cuda_sm70_shflsync_idx_p) ;  /* 0x00000eb000007944 */ /* 0x001fea0003c00000 */
[----:B-1----:R-:W-:Y:S01]  /*11700*/  MOV R63, R66 ;  /* 0x00000042003f7202 */ /* 0x002fe20000000f00 */
[----:B0-----:R-:W-:Y:S05]  /*11710*/  BRA `(.L_x_1740) ;  /* 0xffff721000007947 */ /* 0x001fea000383ffff */
.L_x_1639:
[----:B------:R-:W-:Y:S01]  /*11720*/  HFMA2.MMA R66, -RZ, RZ, 0, 5.9604644775390625e-08 ;  /* 0x00000001ff427435 */ /* 0x000fe200000001ff */
[----:B------:R-:W-:Y:S02]  /*11730*/  MOV R75, R71 ;  /* 0x00000047004b7202 */ /* 0x000fe40000000f00 */
[----:B------:R-:W-:-:S02]  /*11740*/  MOV R76, 0x1f ;  /* 0x0000001f004c7802 */ /* 0x000fc40000000f00 */
[----:B------:R-:W-:Y:S02]  /*11750*/  MOV R65, 0xffffffff ;  /* 0xffffffff00417802 */ /* 0x000fe40000000f00 */
[----:B------:R-:W-:Y:S02]  /*11760*/  MOV R64, 0x11780 ;  /* 0x0001178000407802 */ /* 0x000fe40000000f00 */
[----:B------:R-:W-:Y:S05]  /*11770*/  CALL.REL.NOINC `($__internal_39_$__cuda_sm70_shflsync_down) ;  /* 0x00000df000007944 */ /* 0x000fea0003c00000 */
[----:B-1----:R-:W-:Y:S01]  /*11780*/  MOV R67, R66 ;  /* 0x0000004200437202 */ /* 0x002fe20000000f00 */
[----:B------:R-:W-:Y:S05]  /*11790*/  BRA `(.L_x_1741) ;  /* 0xffff87c000007947 */ /* 0x000fea000383ffff */
.L_x_1640:
[----:B------:R-:W-:Y:S01]  /*117a0*/  HFMA2.MMA R66, -RZ, RZ, 0, 5.9604644775390625e-08 ;  /* 0x00000001ff427435 */ /* 0x000fe200000001ff */
[----:B------:R-:W-:Y:S02]  /*117b0*/  MOV R75, R69 ;  /* 0x00000045004b7202 */ /* 0x000fe40000000f00 */
[----:B------:R-:W-:Y:S02]  /*117c0*/  MOV R76, 0x1f ;  /* 0x0000001f004c7802 */ /* 0x000fe40000000f00 */
[----:B------:R-:W-:Y:S02]  /*117d0*/  MOV R65, 0xffffffff ;  /* 0xffffffff00417802 */ /* 0x000fe40000000f00 */
[----:B------:R-:W-:-:S02]  /*117e0*/  MOV R64, 0x11800 ;  /* 0x0001180000407802 */ /* 0x000fc40000000f00 */
[----:B01----:R-:W-:Y:S05]  /*117f0*/  CALL.REL.NOINC `($__internal_39_$__cuda_sm70_shflsync_down) ;  /* 0x00000d7000007944 */ /* 0x003fea0003c00000 */
[----:B-1----:R-:W-:Y:S01]  /*11800*/  MOV R69, R66 ;  /* 0x0000004200457202 */ /* 0x002fe20000000f00 */
[----:B------:R-:W-:Y:S01]  /*11810*/  HFMA2.MMA R66, -RZ, RZ, 0, 5.9604644775390625e-08 ;  /* 0x00000001ff427435 */ /* 0x000fe200000001ff */
[----:B------:R-:W-:-:S02]  /*11820*/  MOV R75, R68 ;  /* 0x00000044004b7202 */ /* 0x000fc40000000f00 */
[----:B------:R-:W-:Y:S02]  /*11830*/  MOV R76, 0x1f ;  /* 0x0000001f004c7802 */ /* 0x000fe40000000f00 */
[----:B------:R-:W-:Y:S02]  /*11840*/  MOV R65, 0xffffffff ;  /* 0xffffffff00417802 */ /* 0x000fe40000000f00 */
[----:B------:R-:W-:Y:S02]  /*11850*/  MOV R64, 0x11870 ;  /* 0x0001187000407802 */ /* 0x000fe40000000f00 */
[----:B------:R-:W-:Y:S05]  /*11860*/  CALL.REL.NOINC `($__internal_39_$__cuda_sm70_shflsync_down) ;  /* 0x00000d0000007944 */ /* 0x000fea0003c00000 */
[----:B-1----:R-:W-:Y:S01]  /*11870*/  MOV R73, R66 ;  /* 0x0000004200497202 */ /* 0x002fe20000000f00 */
[----:B------:R-:W-:Y:S01]  /*11880*/  HFMA2.MMA R66, -RZ, RZ, 0, 5.9604644775390625e-08 ;  /* 0x00000001ff427435 */ /* 0x000fe200000001ff */
[----:B------:R-:W-:Y:S02]  /*11890*/  MOV R75, R70 ;  /* 0x00000046004b7202 */ /* 0x000fe40000000f00 */
[----:B------:R-:W-:Y:S02]  /*118a0*/  MOV R76, 0x1f ;  /* 0x0000001f004c7802 */ /* 0x000fe40000000f00 */
[----:B------:R-:W-:-:S02]  /*118b0*/  MOV R65, 0xffffffff ;  /* 0xffffffff00417802 */ /* 0x000fc40000000f00 */
[----:B------:R-:W-:Y:S02]  /*118c0*/  MOV R64, 0x118e0 ;  /* 0x000118e000407802 */ /* 0x000fe40000000f00 */
[----:B------:R-:W-:Y:S05]  /*118d0*/  CALL.REL.NOINC `($__internal_39_$__cuda_sm70_shflsync_down) ;  /* 0x00000c9000007944 */ /* 0x000fea0003c00000 */
[----:B-1----:R-:W-:Y:S05]  /*118e0*/  BRA `(.L_x_1742) ;  /* 0xffff86b000007947 */ /* 0x002fea000383ffff */
.L_x_1643:
[----:B0-----:R-:W-:Y:S01]  /*118f0*/  HFMA2.MMA R66, -RZ, RZ, 0, 1.1920928955078125e-07 ;  /* 0x00000002ff427435 */ /* 0x001fe200000001ff */
[----:B------:R-:W-:Y:S02]  /*11900*/  MOV R75, R71 ;  /* 0x00000047004b7202 */ /* 0x000fe40000000f00 */
[----:B------:R-:W-:Y:S02]  /*11910*/  MOV R76, 0x1f ;  /* 0x0000001f004c7802 */ /* 0x000fe40000000f00 */
[----:B------:R-:W-:Y:S02]  /*11920*/  MOV R65, 0xffffffff ;  /* 0xffffffff00417802 */ /* 0x000fe40000000f00 */
[----:B------:R-:W-:Y:S02]  /*11930*/  MOV R64, 0x11950 ;  /* 0x0001195000407802 */ /* 0x000fe40000000f00 */
[----:B-1234-:R-:W-:Y:S05]  /*11940*/  CALL.REL.NOINC `($__internal_39_$__cuda_sm70_shflsync_down) ;  /* 0x00000c2000007944 */ /* 0x01efea0003c00000 */
[----:B-1----:R-:W-:Y:S01]  /*11950*/  MOV R67, R66 ;  /* 0x0000004200437202 */ /* 0x002fe20000000f00 */
[----:B------:R-:W-:Y:S01]  /*11960*/  HFMA2.MMA R66, -RZ, RZ, 0, 1.1920928955078125e-07 ;  /* 0x00000002ff427435 */ /* 0x000fe200000001ff */
[----:B------:R-:W-:Y:S02]  /*11970*/  MOV R75, R74 ;  /* 0x0000004a004b7202 */ /* 0x000fe40000000f00 */
[----:B------:R-:W-:-:S02]  /*11980*/  MOV R76, 0x1f ;  /* 0x0000001f004c7802 */ /* 0x000fc40000000f00 */
[----:B------:R-:W-:Y:S02]  /*11990*/  MOV R65, 0xffffffff ;  /* 0xffffffff00417802 */ /* 0x000fe40000000f00 */
[----:B------:R-:W-:Y:S02]  /*119a0*/  MOV R64, 0x119c0 ;  /* 0x000119c000407802 */ /* 0x000fe40000000f00 */
[----:B------:R-:W-:Y:S05]  /*119b0*/  CALL.REL.NOINC `($__internal_39_$__cuda_sm70_shflsync_down) ;  /* 0x00000bb000007944 */ /* 0x000fea0003c00000 */
[----:B-1----:R-:W-:Y:S01]  /*119c0*/  MOV R69, R66 ;  /* 0x0000004200457202 */ /* 0x002fe20000000f00 */
[----:B------:R-:W-:Y:S01]  /*119d0*/  HFMA2.MMA R66, -RZ, RZ, 0, 1.1920928955078125e-07 ;  /* 0x00000002ff427435 */ /* 0x000fe200000001ff */
[----:B------:R-:W-:Y:S02]  /*119e0*/  MOV R75, R68 ;  /* 0x00000044004b7202 */ /* 0x000fe40000000f00 */
[----:B------:R-:W-:Y:S02]  /*119f0*/  MOV R76, 0x1f ;  /* 0x0000001f004c7802 */ /* 0x000fe40000000f00 */
[----:B------:R-:W-:Y:S02]  /*11a00*/  MOV R65, 0xffffffff ;  /* 0xffffffff00417802 */ /* 0x000fe40000000f00 */
[----:B------:R-:W-:-:S02]  /*11a10*/  MOV R64, 0x11a30 ;  /* 0x00011a3000407802 */ /* 0x000fc40000000f00 */
[----:B------:R-:W-:Y:S05]  /*11a20*/  CALL.REL.NOINC `($__internal_39_$__cuda_sm70_shflsync_down) ;  /* 0x00000b4000007944 */ /* 0x000fea0003c00000 */
[----:B-1----:R-:W-:Y:S01]  /*11a30*/  MOV R70, R66 ;  /* 0x0000004200467202 */ /* 0x002fe20000000f00 */
[----:B------:R-:W-:Y:S01]  /*11a40*/  HFMA2.MMA R66, -RZ, RZ, 0, 1.1920928955078125e-07 ;  /* 0x00000002ff427435 */ /* 0x000fe200000001ff */
[----:B------:R-:W-:-:S02]  /*11a50*/  MOV R75, R72 ;  /* 0x00000048004b7202 */ /* 0x000fc40000000f00 */
[----:B------:R-:W-:Y:S02]  /*11a60*/  MOV R76, 0x1f ;  /* 0x0000001f004c7802 */ /* 0x000fe40000000f00 */
[----:B------:R-:W-:Y:S02]  /*11a70*/  MOV R65, 0xffffffff ;  /* 0xffffffff00417802 */ /* 0x000fe40000000f00 */
[----:B------:R-:W-:Y:S02]  /*11a80*/  MOV R64, 0x11aa0 ;  /* 0x00011aa000407802 */ /* 0x000fe40000000f00 */
[----:B------:R-:W-:Y:S05]  /*11a90*/  CALL.REL.NOINC `($__internal_39_$__cuda_sm70_shflsync_down) ;  /* 0x00000ad000007944 */ /* 0x000fea0003c00000 */
[----:B-1----:R-:W-:Y:S05]  /*11aa0*/  BRA `(.L_x_1743) ;  /* 0xffff863000007947 */ /* 0x002fea000383ffff */
.L_x_1646:
[----:B0-----:R-:W-:Y:S01]  /*11ab0*/  HFMA2.MMA R66, -RZ, RZ, 0, 2.384185791015625e-07 ;  /* 0x00000004ff427435 */ /* 0x001fe200000001ff */
[----:B------:R-:W-:Y:S02]  /*11ac0*/  MOV R75, R71 ;  /* 0x00000047004b7202 */ /* 0x000fe40000000f00 */
[----:B------:R-:W-:Y:S02]  /*11ad0*/  MOV R76, 0x1f ;  /* 0x0000001f004c7802 */ /* 0x000fe40000000f00 */
[----:B------:R-:W-:Y:S02]  /*11ae0*/  MOV R65, 0xffffffff ;  /* 0xffffffff00417802 */ /* 0x000fe40000000f00 */
[----:B------:R-:W-:-:S02]  /*11af0*/  MOV R64, 0x11b10 ;  /* 0x00011b1000407802 */ /* 0x000fc40000000f00 */
[----:B-1234-:R-:W-:Y:S05]  /*11b00*/  CALL.REL.NOINC `($__internal_39_$__cuda_sm70_shflsync_down) ;  /* 0x00000a6000007944 */ /* 0x01efea0003c00000 */
[----:B-1----:R-:W-:Y:S01]  /*11b10*/  MOV R67, R66 ;  /* 0x0000004200437202 */ /* 0x002fe20000000f00 */
[----:B------:R-:W-:Y:S05]  /*11b20*/  BRA `(.L_x_1744) ;  /* 0xffff86c000007947 */ /* 0x000fea000383ffff */
.L_x_1647:
[----:B0-----:R-:W-:Y:S01]  /*11b30*/  HFMA2.MMA R66, -RZ, RZ, 0, 2.384185791015625e-07 ;  /* 0x00000004ff427435 */ /* 0x001fe200000001ff */
[----:B------:R-:W-:-:S02]  /*11b40*/  MOV R75, R74 ;  /* 0x0000004a004b7202 */ /* 0x000fc40000000f00 */
[----:B------:R-:W-:Y:S02]  /*11b50*/  MOV R76, 0x1f ;  /* 0x0000001f004c7802 */ /* 0x000fe40000000f00 */
[----:B------:R-:W-:Y:S02]  /*11b60*/  MOV R65, 0xffffffff ;  /* 0xffffffff00417802 */ /* 0x000fe40000000f00 */
[----:B------:R-:W-:Y:S02]  /*11b70*/  MOV R64, 0x11b90 ;  /* 0x00011b9000407802 */ /* 0x000fe40000000f00 */
[----:B-1234-:R-:W-:Y:S05]  /*11b80*/  CALL.REL.NOINC `($__internal_39_$__cuda_sm70_shflsync_down) ;  /* 0x000009e000007944 */ /* 0x01efea0003c00000 */
[----:B-1----:R-:W-:Y:S01]  /*11b90*/  MOV R69, R66 ;  /* 0x0000004200457202 */ /* 0x002fe20000000f00 */
[----:B------:R-:W-:Y:S01]  /*11ba0*/  HFMA2.MMA R66, -RZ, RZ, 0, 2.384185791015625e-07 ;  /* 0x00000004ff427435 */ /* 0x000fe200000001ff */
[----:B------:R-:W-:Y:S02]  /*11bb0*/  MOV R75, R68 ;  /* 0x00000044004b7202 */ /* 0x000fe40000000f00 */
[----:B------:R-:W-:Y:S02]  /*11bc0*/  MOV R76, 0x1f ;  /* 0x0000001f004c7802 */ /* 0x000fe40000000f00 */
[----:B------:R-:W-:-:S02]  /*11bd0*/  MOV R65, 0xffffffff ;  /* 0xffffffff00417802 */ /* 0x000fc40000000f00 */
[----:B------:R-:W-:Y:S02]  /*11be0*/  MOV R64, 0x11c00 ;  /* 0x00011c0000407802 */ /* 0x000fe40000000f00 */
[----:B------:R-:W-:Y:S05]  /*11bf0*/  CALL.REL.NOINC `($__internal_39_$__cuda_sm70_shflsync_down) ;  /* 0x0000097000007944 */ /* 0x000fea0003c00000 */
[----:B-1----:R-:W-:Y:S01]  /*11c00*/  MOV R70, R66 ;  /* 0x0000004200467202 */ /* 0x002fe20000000f00 */
[----:B------:R-:W-:Y:S01]  /*11c10*/  HFMA2.MMA R66, -RZ, RZ, 0, 2.384185791015625e-07 ;  /* 0x00000004ff427435 */ /* 0x000fe200000001ff */
[----:B------:R-:W-:Y:S02]  /*11c20*/  MOV R75, R72 ;  /* 0x00000048004b7202 */ /* 0x000fe40000000f00 */
[----:B------:R-:W-:Y:S02]  /*11c30*/  MOV R76, 0x1f ;  /* 0x0000001f004c7802 */ /* 0x000fe40000000f00 */
[----:B------:R-:W-:Y:S02]  /*11c40*/  MOV R65, 0xffffffff ;  /* 0xffffffff00417802 */ /* 0x000fe40000000f00 */
[----:B------:R-:W-:Y:S02]  /*11c50*/  MOV R64, 0x11c70 ;  /* 0x00011c7000407802 */ /* 0x000fe40000000f00 */
[----:B------:R-:W-:Y:S05]  /*11c60*/  CALL.REL.NOINC `($__internal_39_$__cuda_sm70_shflsync_down) ;  /* 0x0000090000007944 */ /* 0x000fea0003c00000 */
[----:B-1----:R-:W-:Y:S05]  /*11c70*/  BRA `(.L_x_1745) ;  /* 0xffff85b000007947 */ /* 0x002fea000383ffff */
.L_x_1650:
[----:B0-----:R-:W-:Y:S01]  /*11c80*/  HFMA2.MMA R66, -RZ, RZ, 0, 4.76837158203125e-07 ;  /* 0x00000008ff427435 */ /* 0x001fe200000001ff */
[----:B------:R-:W-:Y:S02]  /*11c90*/  MOV R75, R71 ;  /* 0x00000047004b7202 */ /* 0x000fe40000000f00 */
[----:B------:R-:W-:-:S02]  /*11ca0*/  MOV R76, 0x1f ;  /* 0x0000001f004c7802 */ /* 0x000fc40000000f00 */
[----:B------:R-:W-:Y:S02]  /*11cb0*/  MOV R65, 0xffffffff ;  /* 0xffffffff00417802 */ /* 0x000fe40000000f00 */
[----:B------:R-:W-:Y:S02]  /*11cc0*/  MOV R64, 0x11ce0 ;  /* 0x00011ce000407802 */ /* 0x000fe40000000f00 */
[----:B-1234-:R-:W-:Y:S05]  /*11cd0*/  CALL.REL.NOINC `($__internal_39_$__cuda_sm70_shflsync_down) ;  /* 0x0000089000007944 */ /* 0x01efea0003c00000 */
[----:B-1----:R-:W-:Y:S01]  /*11ce0*/  MOV R67, R66 ;  /* 0x0000004200437202 */ /* 0x002fe20000000f00 */
[----:B------:R-:W-:Y:S01]  /*11cf0*/  HFMA2.MMA R66, -RZ, RZ, 0, 4.76837158203125e-07 ;  /* 0x00000008ff427435 */ /* 0x000fe200000001ff */
[----:B------:R-:W-:Y:S02]  /*11d00*/  MOV R75, R74 ;  /* 0x0000004a004b7202 */ /* 0x000fe40000000f00 */
[----:B------:R-:W-:Y:S02]  /*11d10*/  MOV R76, 0x1f ;  /* 0x0000001f004c7802 */ /* 0x000fe40000000f00 */
[----:B------:R-:W-:Y:S02]  /*11d20*/  MOV R65, 0xffffffff ;  /* 0xffffffff00417802 */ /* 0x000fe40000000f00 */
[----:B------:R-:W-:-:S02]  /*11d30*/  MOV R64, 0x11d50 ;  /* 0x00011d5000407802 */ /* 0x000fc40000000f00 */
[----:B------:R-:W-:Y:S05]  /*11d40*/  CALL.REL.NOINC `($__internal_39_$__cuda_sm70_shflsync_down) ;  /* 0x0000082000007944 */ /* 0x000fea0003c00000 */
[----:B-1----:R-:W-:Y:S01]  /*11d50*/  MOV R69, R66 ;  /* 0x0000004200457202 */ /* 0x002fe20000000f00 */
[----:B------:R-:W-:Y:S01]  /*11d60*/  HFMA2.MMA R66, -RZ, RZ, 0, 4.76837158203125e-07 ;  /* 0x00000008ff427435 */ /* 0x000fe200000001ff */
[----:B------:R-:W-:-:S02]  /*11d70*/  MOV R75, R68 ;  /* 0x00000044004b7202 */ /* 0x000fc40000000f00 */
[----:B------:R-:W-:Y:S02]  /*11d80*/  MOV R76, 0x1f ;  /* 0x0000001f004c7802 */ /* 0x000fe40000000f00 */
[----:B------:R-:W-:Y:S02]  /*11d90*/  MOV R65, 0xffffffff ;  /* 0xffffffff00417802 */ /* 0x000fe40000000f00 */
[----:B------:R-:W-:Y:S02]  /*11da0*/  MOV R64, 0x11dc0 ;  /* 0x00011dc000407802 */ /* 0x000fe40000000f00 */
[----:B------:R-:W-:Y:S05]  /*11db0*/  CALL.REL.NOINC `($__internal_39_$__cuda_sm70_shflsync_down) ;  /* 0x000007b000007944 */ /* 0x000fea0003c00000 */
[----:B-1----:R-:W-:Y:S01]  /*11dc0*/  MOV R70, R66 ;  /* 0x0000004200467202 */ /* 0x002fe20000000f00 */
[----:B------:R-:W-:Y:S01]  /*11dd0*/  HFMA2.MMA R66, -RZ, RZ, 0, 4.76837158203125e-07 ;  /* 0x00000008ff427435 */ /* 0x000fe200000001ff */
[----:B------:R-:W-:Y:S02]  /*11de0*/  MOV R75, R72 ;  /* 0x00000048004b7202 */ /* 0x000fe40000000f00 */
[----:B------:R-:W-:Y:S02]  /*11df0*/  MOV R76, 0x1f ;  /* 0x0000001f004c7802 */ /* 0x000fe40000000f00 */
[----:B------:R-:W-:-:S02]  /*11e00*/  MOV R65, 0xffffffff ;  /* 0xffffffff00417802 */ /* 0x000fc40000000f00 */
[----:B------:R-:W-:Y:S02]  /*11e10*/  MOV R64, 0x11e30 ;  /* 0x00011e3000407802 */ /* 0x000fe40000000f00 */
[----:B------:R-:W-:Y:S05]  /*11e20*/  CALL.REL.NOINC `($__internal_39_$__cuda_sm70_shflsync_down) ;  /* 0x0000074000007944 */ /* 0x000fea0003c00000 */
[----:B-1----:R-:W-:Y:S05]  /*11e30*/  BRA `(.L_x_1746) ;  /* 0xffff853000007947 */ /* 0x002fea000383ffff */
.L_x_1653:
[----:B0-----:R-:W-:Y:S01]  /*11e40*/  HFMA2.MMA R66, -RZ, RZ, 0, 9.5367431640625e-07 ;  /* 0x00000010ff427435 */ /* 0x001fe200000001ff */
[----:B------:R-:W-:Y:S02]  /*11e50*/  MOV R75, R71 ;  /* 0x00000047004b7202 */ /* 0x000fe40000000f00 */
[----:B------:R-:W-:Y:S02]  /*11e60*/  MOV R76, 0x1f ;  /* 0x0000001f004c7802 */ /* 0x000fe40000000f00 */
[----:B------:R-:W-:Y:S02]  /*11e70*/  MOV R65, 0xffffffff ;  /* 0xffffffff00417802 */ /* 0x000fe40000000f00 */
[----:B------:R-:W-:Y:S02]  /*11e80*/  MOV R64, 0x11ea0 ;  /* 0x00011ea000407802 */ /* 0x000fe40000000f00 */
[----:B-1234-:R-:W-:Y:S05]  /*11e90*/  CALL.REL.NOINC `($__internal_39_$__cuda_sm70_shflsync_down) ;  /* 0x000006d000007944 */ /* 0x01efea0003c00000 */
[----:B-1----:R-:W-:Y:S01]  /*11ea0*/  MOV R67, R66 ;  /* 0x0000004200437202 */ /* 0x002fe20000000f00 */
[----:B------:R-:W-:Y:S05]  /*11eb0*/  BRA `(.L_x_1747) ;  /* 0xffff85c000007947 */ /* 0x000fea000383ffff */
.L_x_1654:
[----:B0-----:R-:W-:Y:S01]  /*11ec0*/  HFMA2.MMA R66, -RZ, RZ, 0, 9.5367431640625e-07 ;  /* 0x00000010ff427435 */ /* 0x001fe200000001ff */
[----:B------:R-:W-:Y:S02]  /*11ed0*/  MOV R75, R74 ;  /* 0x0000004a004b7202 */ /* 0x000fe40000000f00 */
[----:B------:R-:W-:-:S02]  /*11ee0*/  MOV R76, 0x1f ;  /* 0x0000001f004c7802 */ /* 0x000fc40000000f00 */
[----:B------:R-:W-:Y:S02]  /*11ef0*/  MOV R65, 0xffffffff ;  /* 0xffffffff00417802 */ /* 0x000fe40000000f00 */
[----:B------:R-:W-:Y:S02]  /*11f00*/  MOV R64, 0x11f20 ;  /* 0x00011f2000407802 */ /* 0x000fe40000000f00 */
[----:B-1234-:R-:W-:Y:S05]  /*11f10*/  CALL.REL.NOINC `($__internal_39_$__cuda_sm70_shflsync_down) ;  /* 0x0000065000007944 */ /* 0x01efea0003c00000 */
[----:B-1----:R-:W-:Y:S01]  /*11f20*/  MOV R69, R66 ;  /* 0x0000004200457202 */ /* 0x002fe20000000f00 */
[----:B------:R-:W-:Y:S01]  /*11f30*/  HFMA2.MMA R66, -RZ, RZ, 0, 9.5367431640625e-07 ;  /* 0x00000010ff427435 */ /* 0x000fe200000001ff */
[----:B------:R-:W-:Y:S02]  /*11f40*/  MOV R75, R68 ;  /* 0x00000044004b7202 */ /* 0x000fe40000000f00 */
[----:B------:R-:W-:Y:S02]  /*11f50*/  MOV R76, 0x1f ;  /* 0x0000001f004c7802 */ /* 0x000fe40000000f00 */
[----:B------:R-:W-:Y:S02]  /*11f60*/  MOV R65, 0xffffffff ;  /* 0xffffffff00417802 */ /* 0x000fe40000000f00 */
[----:B------:R-:W-:-:S02]  /*11f70*/  MOV R64, 0x11f90 ;  /* 0x00011f9000407802 */ /* 0x000fc40000000f00 */
[----:B------:R-:W-:Y:S05]  /*11f80*/  CALL.REL.NOINC `($__internal_39_$__cuda_sm70_shflsync_down) ;  /* 0x000005e000007944 */ /* 0x000fea0003c00000 */
[----:B-1----:R-:W-:Y:S01]  /*11f90*/  MOV R70, R66 ;  /* 0x0000004200467202 */ /* 0x002fe20000000f00 */
[----:B------:R-:W-:Y:S01]  /*11fa0*/  HFMA2.MMA R66, -RZ, RZ, 0, 9.5367431640625e-07 ;  /* 0x00000010ff427435 */ /* 0x000fe200000001ff */
[----:B------:R-:W-:-:S02]  /*11fb0*/  MOV R75, R72 ;  /* 0x00000048004b7202 */ /* 0x000fc40000000f00 */
[----:B------:R-:W-:Y:S02]  /*11fc0*/  MOV R76, 0x1f ;  /* 0x0000001f004c7802 */ /* 0x000fe40000000f00 */
[----:B------:R-:W-:Y:S02]  /*11fd0*/  MOV R65, 0xffffffff ;  /* 0xffffffff00417802 */ /* 0x000fe40000000f00 */
[----:B------:R-:W-:Y:S02]  /*11fe0*/  MOV R64, 0x12000 ;  /* 0x0001200000407802 */ /* 0x000fe40000000f00 */
[----:B------:R-:W-:Y:S05]  /*11ff0*/  CALL.REL.NOINC `($__internal_39_$__cuda_sm70_shflsync_down) ;  /* 0x0000057000007944 */ /* 0x000fea0003c00000 */
[----:B-1----:R-:W-:Y:S05]  /*12000*/  BRA `(.L_x_1748) ;  /* 0xffff84b000007947 */ /* 0x002fea000383ffff */
.L_x_1657:
[----:B0-----:R-:W-:Y:S01]  /*12010*/  HFMA2.MMA R66, -RZ, RZ, 0, 0 ;  /* 0x00000000ff427435 */ /* 0x001fe200000001ff */
[----:B------:R-:W-:Y:S02]  /*12020*/  MOV R64, R71 ;  /* 0x0000004700407202 */ /* 0x000fe40000000f00 */
[----:B------:R-:W-:Y:S02]  /*12030*/  MOV R247, 0xffffffff ;  /* 0xffffffff00f77802 */ /* 0x000fe40000000f00 */
[----:B------:R-:W-:Y:S02]  /*12040*/  MOV R65, 0x12060 ;  /* 0x0001206000417802 */ /* 0x000fe40000000f00 */
[----:B-1234-:R-:W-:Y:S05]  /*12050*/  CALL.REL.NOINC `($__internal_40_$__cuda_sm70_shflsync_idx_p) ;  /* 0x0000055000007944 */ /* 0x01efea0003c00000 */
[----:B-1----:R-:W-:Y:S01]  /*12060*/  MOV R69, R66 ;  /* 0x0000004200457202 */ /* 0x002fe20000000f00 */
[----:B------:R-:W-:Y:S01]  /*12070*/  HFMA2.MMA R66, -RZ, RZ, 0, 0 ;  /* 0x00000000ff427435 */ /* 0x000fe200000001ff */
[----:B------:R-:W-:-:S02]  /*12080*/  MOV R64, R74 ;  /* 0x0000004a00407202 */ /* 0x000fc40000000f00 */
[----:B------:R-:W-:Y:S02]  /*12090*/  MOV R247, 0xffffffff ;  /* 0xffffffff00f77802 */ /* 0x000fe40000000f00 */
        /* <DEDUP_REMOVED lines=10> */
[----:B------:R-:W-:-:S02]  /*12140*/  MOV R64, R72 ;  /* 0x0000004800407202 */ /* 0x000fc40000000f00 */
[----:B------:R-:W-:Y:S02]  /*12150*/  MOV R247, 0xffffffff ;  /* 0xffffffff00f77802 */ /* 0x000fe40000000f00 */
[----:B------:R-:W-:Y:S02]  /*12160*/  MOV R65, 0x12180 ;  /* 0x0001218000417802 */ /* 0x000fe40000000f00 */
[----:B0-----:R-:W-:Y:S05]  /*12170*/  CALL.REL.NOINC `($__internal_40_$__cuda_sm70_shflsync_idx_p) ;  /* 0x0000043000007944 */ /* 0x001fea0003c00000 */
        /* <DEDUP_REMOVED lines=8> */
[----:B0-----:R-:W-:Y:S05]  /*12200*/  CALL.REL.NOINC `($__internal_39_$__cuda_sm70_shflsync_down) ;  /* 0x0000036000007944 */ /* 0x001fea0003c00000 */
[----:B-1----:R-:W-:Y:S01]  /*12210*/  MOV R71, R66 ;  /* 0x0000004200477202 */ /* 0x002fe20000000f00 */
[----:B------:R-:W-:Y:S01]  /*12220*/  HFMA2.MMA R66, -RZ, RZ, 0, 5.9604644775390625e-08 ;  /* 0x00000001ff427435 */ /* 0x000fe200000001ff */
[----:B------:R-:W-:Y:S02]  /*12230*/  MOV R75, R74 ;  /* 0x0000004a004b7202 */ /* 0x000fe40000000f00 */
[----:B------:R-:W-:Y:S02]  /*12240*/  MOV R76, 0x1f ;  /* 0x0000001f004c7802 */ /* 0x000fe40000000f00 */
[----:B------:R-:W-:Y:S02]  /*12250*/  MOV R65, 0xffffffff ;  /* 0xffffffff00417802 */ /* 0x000fe40000000f00 */
[----:B------:R-:W-:-:S02]  /*12260*/  MOV R64, 0x12280 ;  /* 0x0001228000407802 */ /* 0x000fc40000000f00 */
[----:B------:R-:W-:Y:S05]  /*12270*/  CALL.REL.NOINC `($__internal_39_$__cuda_sm70_shflsync_down) ;  /* 0x000002f000007944 */ /* 0x000fea0003c00000 */
        /* <DEDUP_REMOVED lines=26> */
[----:B------:R-:W-:Y:S05]  /*12420*/  CALL.REL.NOINC `($__internal_40_$__cuda_sm70_shflsync_idx_p) ;  /* 0x0000018000007944 */ /* 0x000fea0003c00000 */
        /* <DEDUP_REMOVED lines=20> */
        .weak           $__internal_39_$__cuda_sm70_shflsync_down
        .type           $__internal_39_$__cuda_sm70_shflsync_down,@function
        .size           $__internal_39_$__cuda_sm70_shflsync_down,($__internal_40_$__cuda_sm70_shflsync_idx_p - $__internal_39_$__cuda_sm70_shflsync_down)
$__internal_39_$__cuda_sm70_shflsync_down:
[----:B------:R-:W-:Y:S04]  /*12570*/  WARPSYNC R65 ;  /* 0x0000004100007348 */ /* 0x000fe80003800000 */
[----:B------:R0:W1:Y:S02]  /*12580*/  SHFL.DOWN PT, R66, R75, R66, R76 ;  /* 0x080000424b427389 */ /* 0x00006400000e004c */
[----:B0-----:R-:W-:-:S06]  /*12590*/  HFMA2.MMA R65, -RZ, RZ, 0, 0 ;  /* 0x00000000ff417435 */ /* 0x001fcc00000001ff */
[----:B------:R-:W-:Y:S05]  /*125a0*/  RET.REL.NODEC R64 `(_Z25selective_scan_bwd_kernelI32Selective_Scan_bwd_kernel_traitsILi128ELi16ELb0ELb1ELb1ELb0ELb1EfN3c107complexIfEEEEv12SSMParamsBwd) ;  /* 0xfffeda5040007950 */ /* 0x000fea0003c3ffff */
        .weak           $__internal_40_$__cuda_sm70_shflsync_idx_p
        .type           $__internal_40_$__cuda_sm70_shflsync_idx_p,@function
        .size           $__internal_40_$__cuda_sm70_shflsync_idx_p,($__internal_41_$__cuda_sm70_shflsync_up - $__internal_40_$__cuda_sm70_shflsync_idx_p)
$__internal_40_$__cuda_sm70_shflsync_idx_p:
[----:B------:R-:W-:Y:S01]  /*125b0*/  MOV R121, 0x1f ;  /* 0x0000001f00797802 */ /* 0x000fe20000000f00 */
[----:B------:R-:W-:Y:S04]  /*125c0*/  WARPSYNC R247 ;  /* 0x000000f700007348 */ /* 0x000fe80003800000 */
[----:B------:R0:W1:Y:S04]  /*125d0*/  SHFL.IDX PT, R66, R64, R66, R121 ;  /* 0x0000004240427389 */ /* 0x00006800000e0079 */
[----:B0-----:R-:W0:Y:S01]  /*125e0*/  S2R R121, SR_LANEID ;  /* 0x0000000000797919 */ /* 0x001e220000000000 */
[----:B------:R-:W-:Y:S01]  /*125f0*/  MOV R64, R65 ;  /* 0x0000004100407202 */ /* 0x000fe20000000f00 */
[----:B------:R-:W-:-:S06]  /*12600*/  HFMA2.MMA R65, -RZ, RZ, 0, 0 ;  /* 0x00000000ff417435 */ /* 0x000fcc00000001ff */
[----:B------:R-:W-:Y:S05]  /*12610*/  RET.REL.NODEC R64 `(_Z25selective_scan_bwd_kernelI32Selective_Scan_bwd_kernel_traitsILi128ELi16ELb0ELb1ELb1ELb0ELb1EfN3c107complexIfEEEEv12SSMParamsBwd) ;  /* 0xfffed9e040007950 */ /* 0x000fea0003c3ffff */
        .weak           $__internal_41_$__cuda_sm70_shflsync_up
        .type           $__internal_41_$__cuda_sm70_shflsync_up,@function
        .size           $__internal_41_$__cuda_sm70_shflsync_up,(.L_x_14476 - $__internal_41_$__cuda_sm70_shflsync_up)
$__internal_41_$__cuda_sm70_shflsync_up:
[----:B------:R-:W-:Y:S04]  /*12620*/  WARPSYNC R212 ;  /* 0x000000d400007348 */ /* 0x000fe80003800000 */
[----:B------:R0:W1:Y:S02]  /*12630*/  SHFL.UP PT, R71, R71, R65, R213 ;  /* 0x0400004147477389 */ /* 0x00006400000e00d5 */
[----:B0-----:R-:W-:-:S04]  /*12640*/  MOV R65, 0x0 ;  /* 0x0000000000417802 */ /* 0x001fc80000000f00 */
[----:B------:R-:W-:Y:S05]  /*12650*/  RET.REL.NODEC R64 `(_Z25selective_scan_bwd_kernelI32Selective_Scan_bwd_kernel_traitsILi128ELi16ELb0ELb1ELb1ELb0ELb1EfN3c107complexIfEEEEv12SSMParamsBwd) ;  /* 0xfffed9a040007950 */ /* 0x000fea0003c3ffff */
.L_x_1750:
        /* <DEDUP_REMOVED lines=10> */
.L_x_14476:


//--------------------- .text._Z25selective_scan_bwd_kernelI32Selective_Scan_bwd_kernel_traitsILi128ELi16ELb0ELb1ELb1ELb1ELb0EfN3c107complexIfEEEEv12SSMParamsBwd --------------------------
	.section	.text._Z25selective_scan_bwd_kernelI32Selective_Scan_bwd_kernel_traitsILi128ELi16ELb0ELb1ELb1ELb1ELb0EfN3c107complexIfEEEEv12SSMParamsBwd,"ax",@progbits
	.sectioninfo	@"SHI_REGISTERS=255"
	.align	128
        .global         _Z25selective_scan_bwd_kernelI32Selective_Scan_bwd_kernel_traitsILi128ELi16ELb0ELb1ELb1ELb1ELb0EfN3c107complexIfEEEEv12SSMParamsBwd
        .type           _Z25selective_scan_bwd_kernelI32Selective_Scan_bwd_kernel_traitsILi128ELi16ELb0ELb1ELb1ELb1ELb0EfN3c107complexIfEEEEv12SSMParamsBwd,@function
        .size           _Z25selective_scan_bwd_kernelI32Selective_Scan_bwd_kernel_traitsILi128ELi16ELb0ELb1ELb1ELb1ELb0EfN3c107complexIfEEEEv12SSMParamsBwd,(.L_x_14479 - _Z25selective_scan_bwd_kernelI32Selective_Scan_bwd_kernel_traitsILi128ELi16ELb0ELb1ELb1ELb1ELb0EfN3c107complexIfEEEEv12SSMParamsBwd)
        .other          _Z25selective_scan_bwd_kernelI32Selective_Scan_bwd_kernel_traitsILi128ELi16ELb0ELb1ELb1ELb1ELb0EfN3c107complexIfEEEEv12SSMParamsBwd,@"STO_CUDA_ENTRY STV_DEFAULT"
_Z25selective_scan_bwd_kernelI32Selective_Scan_bwd_kernel_traitsILi128ELi16ELb0ELb1ELb1ELb1ELb0EfN3c107complexIfEEEEv12SSMParamsBwd:
.text._Z25selective_scan_bwd_kernelI32Selective_Scan_bwd_kernel_traitsILi128ELi16ELb0ELb1ELb1ELb1ELb0EfN3c107complexIfEEEEv12SSMParamsBwd:
        /* <DEDUP_REMOVED lines=174> */
.L_x_1890:
[----:B------:R-:W-:Y:S01]  /*0ae0*/  ULDC UR13, c[0x0][0x174] ;  /* 0x00005d00000d7ab9 */ /* 0x000fe20000000800 */
[----:B------:R-:W-:Y:S01]  /*0af0*/  SHF.L.U32 R0, R135, 0x4, RZ ;  /* 0x0000000487007819 */ /* 0x000fe200000006ff */
[----:B------:R-:W-:Y:S01]  /*0b00*/  UIADD3 UR13, -UR7, UR13, URZ ;  /* 0x0000000d070d7290 */ /* 0x000fe2000fffe13f */
[----:B------:R-:W-:Y:S01]  /*0b10*/  BAR.SYNC.DEFER_BLOCKING 0x0 ;  /* 0x0000000000007b1d */ /* 0x000fe20000010000 */
[----:B------:R-:W-:Y:S01]  /*0b20*/  MOV R2, UR23 ;  /* 0x0000001700027c02 */ /* 0x000fe20008000f00 */
[----:B------:R-:W-:Y:S01]  /*0b30*/  HFMA2.MMA R4, -RZ, RZ, 0, 0 ;  /* 0x00000000ff047435 */ /* 0x000fe200000001ff */
        /* <DEDUP_REMOVED lines=14> */
[----:B------:R-:W-:-:S02]  /*0c20*/  ISETP.GE.AND P1, PT, R21, UR11, PT ;  /* 0x0000000b15007c0c */ /* 0x000fc4000bf26270 */
[C---:B------:R-:W-:Y:S02]  /*0c30*/  LOP3.LUT R25, R196.reuse, 0x60, RZ, 0xfc, !PT ;  /* 0x00000060c4197812 */ /* 0x040fe400078efcff */
[C---:B------:R-:W-:Y:S02]  /*0c40*/  LOP3.LUT R27, R196.reuse, 0x80, RZ, 0xfc, !PT ;  /* 0x00000080c41b7812 */ /* 0x040fe400078efcff */
[C---:B------:R-:W-:Y:S02]  /*0c50*/  LOP3.LUT R29, R196.reuse, 0xa0, RZ, 0xfc, !PT ;  /* 0x000000a0c41d7812 */ /* 0x040fe400078efcff */
[C---:B------:R-:W-:Y:S02]  /*0c60*/  LOP3.LUT R31, R196.reuse, 0xc0, RZ, 0xfc, !PT ;  /* 0x000000c0c41f7812 */ /* 0x040fe400078efcff */
[----:B------:R-:W-:Y:S01]  /*0c70*/  ISETP.GE.AND P0, PT, R23, UR11, PT ;  /* 0x0000000b17007c0c */ /* 0x000fe2000bf06270 */
[----:B------:R1:W3:Y:S01]  /*0c80*/  @!P2 LDG.E R4, [R2.64] ;  /* 0x000000280204a981 */ /* 0x0002e2000c1e1900 */
[----:B------:R-:W-:-:S02]  /*0c90*/  LOP3.LUT R33, R196, 0xe0, RZ, 0xfc, !PT ;  /* 0x000000e0c4217812 */ /* 0x000fc400078efcff */
[----:B------:R-:W-:Y:S01]  /*0ca0*/  ISETP.GE.AND P4, PT, R25, UR11, PT ;  /* 0x0000000b19007c0c */ /* 0x000fe2000bf86270 */
[----:B------:R1:W4:Y:S01]  /*0cb0*/  @!P1 LDG.E R7, [R2.64+0x80] ;  /* 0x0000802802079981 */ /* 0x000322000c1e1900 */
[----:B------:R-:W-:Y:S02]  /*0cc0*/  LOP3.LUT R35, R196, 0x100, RZ, 0xfc, !PT ;  /* 0x00000100c4237812 */ /* 0x000fe400078efcff */
[----:B------:R-:W-:Y:S02]  /*0cd0*/  ISETP.GE.AND P6, PT, R27, UR11, PT ;  /* 0x0000000b1b007c0c */ /* 0x000fe4000bfc6270 */
[----:B------:R-:W-:Y:S02]  /*0ce0*/  ISETP.GE.AND P5, PT, R29, UR11, PT ;  /* 0x0000000b1d007c0c */ /* 0x000fe4000bfa6270 */
[----:B------:R-:W-:Y:S01]  /*0cf0*/  ISETP.GE.AND P3, PT, R31, UR11, PT ;  /* 0x0000000b1f007c0c */ /* 0x000fe2000bf66270 */
[----:B------:R1:W5:Y:S01]  /*0d00*/  @!P0 LDG.E R6, [R2.64+0x100] ;  /* 0x0001002802068981 */ /* 0x000362000c1e1900 */
[----:B------:R-:W-:-:S02]  /*0d10*/  ISETP.GE.AND P2, PT, R33, UR11, PT ;  /* 0x0000000b21007c0c */ /* 0x000fc4000bf46270 */
[----:B------:R-:W-:Y:S01]  /*0d20*/  ISETP.GE.AND P1, PT, R35, UR11, PT ;  /* 0x0000000b23007c0c */ /* 0x000fe2000bf26270 */
        /* <DEDUP_REMOVED lines=10> */
[----:B------:R-:W-:Y:S02]  /*0dd0*/  ISETP.GE.AND P0, PT, R36, UR11, PT ;  /* 0x0000000b24007c0c */ /* 0x000fe4000bf06270 */
[C---:B------:R-:W-:Y:S01]  /*0de0*/  LOP3.LUT R41, R196.reuse, 0x1c0, RZ, 0xfc, !PT ;  /* 0x000001c0c4297812 */ /* 0x040fe200078efcff */
[----:B------:R1:W2:Y:S01]  /*0df0*/  @!P2 LDG.E R0, [R2.64+0x380] ;  /* 0x000380280200a981 */ /* 0x0002a2000c1e1900 */
[----:B------:R-:W-:Y:S02]  /*0e00*/  ISETP.GE.AND P4, PT, R37, UR11, PT ;  /* 0x0000000b25007c0c */ /* 0x000fe4000bf86270 */
[----:B------:R-:W-:Y:S01]  /*0e10*/  LOP3.LUT R42, R196, 0x1e0, RZ, 0xfc, !PT ;  /* 0x000001e0c42a7812 */ /* 0x000fe200078efcff */
[----:B------:R1:W2:Y:S01]  /*0e20*/  @!P1 LDG.E R13, [R2.64+0x400] ;  /* 0x00040028020d9981 */ /* 0x0002a2000c1e1900 */
[----:B------:R-:W-:-:S02]  /*0e30*/  ISETP.GE.AND P6, PT, R38, UR11, PT ;  /* 0x0000000b26007c0c */ /* 0x000fc4000bfc6270 */
[----:B------:R-:W-:Y:S02]  /*0e40*/  ISETP.GE.AND P5, PT, R39, UR11, PT ;  /* 0x0000000b27007c0c */ /* 0x000fe4000bfa6270 */
[----:B------:R-:W-:Y:S01]  /*0e50*/  ISETP.GE.AND P3, PT, R40, UR11, PT ;  /* 0x0000000b28007c0c */ /* 0x000fe2000bf66270 */
[----:B------:R-:W-:Y:S01]  /*0e60*/  CS2R R14, SRZ ;  /* 0x00000000000e7805 */ /* 0x000fe2000001ff00 */
[----:B------:R-:W-:Y:S01]  /*0e70*/  ISETP.GE.AND P2, PT, R41, UR11, PT ;  /* 0x0000000b29007c0c */ /* 0x000fe2000bf46270 */
[----:B------:R-:W-:Y:S01]  /*0e80*/  CS2R R16, SRZ ;  /* 0x0000000000107805 */ /* 0x000fe2000001ff00 */
[----:B------:R-:W-:Y:S01]  /*0e90*/  ISETP.GE.AND P1, PT, R42, UR11, PT ;  /* 0x0000000b2a007c0c */ /* 0x000fe2000bf26270 */
[----:B------:R-:W-:Y:S01]  /*0ea0*/  CS2R R18, SRZ ;  /* 0x0000000000127805 */ /* 0x000fe2000001ff00 */
[----:B------:R1:W2:Y:S04]  /*0eb0*/  @!P0 LDG.E R12, [R2.64+0x480] ;  /* 0x00048028020c8981 */ /* 0x0002a8000c1e1900 */
[----:B------:R1:W2:Y:S04]  /*0ec0*/  @!P4 LDG.E R15, [R2.64+0x500] ;  /* 0x00050028020fc981 */ /* 0x0002a8000c1e1900 */
        /* <DEDUP_REMOVED lines=8> */
[C---:B------:R-:W-:Y:S02]  /*0f50*/  LEA.HI.SX32 R46, R239.reuse, R239, 0x1b ;  /* 0x000000efef2e7211 */ /* 0x040fe400078fdaff */
[C---:B-1----:R-:W-:Y:S02]  /*0f60*/  IADD3 R2, R239.reuse, 0x60, RZ ;  /* 0x00000060ef027810 */ /* 0x042fe40007ffe0ff */
        /* <DEDUP_REMOVED lines=30> */
[----:B------:R-:W-:Y:S02]  /*1150*/  MOV R194, UR21 ;  /* 0x0000001500c27c02 */ /* 0x000fe40008000f00 */
[----:B------:R-:W-:-:S05]  /*1160*/  MOV R195, UR20 ;  /* 0x0000001400c37c02 */ /* 0x000fca0008000f00 */
[C---:B------:R-:W-:Y:S01]  /*1170*/  IMAD.WIDE R194, R196.reuse, 0x4, R194 ;  /* 0x00000004c4c27825 */ /* 0x040fe200078e02c2 */
[----:B------:R-:W-:Y:S02]  /*1180*/  ISETP.GE.AND P1, PT, R196, UR11, PT ;  /* 0x0000000bc4007c0c */ /* 0x000fe4000bf26270 */
[----:B------:R-:W-:Y:S02]  /*1190*/  ISETP.GE.AND P2, PT, R21, UR11, PT ;  /* 0x0000000b15007c0c */ /* 0x000fe4000bf46270 */
[----:B------:R-:W-:Y:S02]  /*11a0*/  ISETP.GE.AND P3, PT, R23, UR11, PT ;  /* 0x0000000b17007c0c */ /* 0x000fe4000bf66270 */
[----:B------:R-:W-:Y:S02]  /*11b0*/  ISETP.GE.AND P4, PT, R29, UR11, PT ;  /* 0x0000000b1d007c0c */ /* 0x000fe4000bf86270 */
[----:B------:R-:W-:Y:S02]  /*11c0*/  ISETP.GE.AND P5, PT, R25, UR11, PT ;  /* 0x0000000b19007c0c */ /* 0x000fe4000bfa6270 */
[----:B------:R-:W-:-:S02]  /*11d0*/  ISETP.GE.AND P6, PT, R27, UR11, PT ;  /* 0x0000000b1b007c0c */ /* 0x000fc4000bfc6270 */
[----:B------:R-:W-:Y:S01]  /*11e0*/  MOV R2, RZ ;  /* 0x000000ff00027202 */ /* 0x000fe20000000f00 */
[----:B---3--:R-:W-:Y:S04]  /*11f0*/  STS [R46.X4], R4 ;  /* 0x000000042e007388 */ /* 0x008fe80000004800 */
[----:B----4-:R-:W-:Y:S04]  /*1200*/  STS [R45.X4+0x80], R7 ;  /* 0x000080072d007388 */ /* 0x010fe80000004800 */
[----:B-----5:R-:W-:Y:S04]  /*1210*/  STS [R44.X4+0x100], R6 ;  /* 0x000100062c007388 */ /* 0x020fe80000004800 */
[----:B--2---:R-:W-:Y:S04]  /*1220*/  STS [R43.X4+0x180], R8 ;  /* 0x000180082b007388 */ /* 0x004fe80000004800 */
[----:B------:R1:W-:Y:S04]  /*1230*/  STS [R252.X4+0x200], R9 ;  /* 0x00020009fc007388 */ /* 0x0003e80000004800 */
        /* <DEDUP_REMOVED lines=29> */
[----:B-1----:R-:W-:Y:S01]  /*1410*/  CS2R R8, SRZ ;  /* 0x0000000000087805 */ /* 0x002fe2000001ff00 */
[----:B--2---:R-:W-:Y:S01]  /*1420*/  CS2R R10, SRZ ;  /* 0x00000000000a7805 */ /* 0x004fe2000001ff00 */
[----:B---3--:R-:W-:-:S04]  /*1430*/  HFMA2.MMA R0, -RZ, RZ, 0, 0 ;  /* 0x00000000ff007435 */ /* 0x008fc800000001ff */
[----:B------:R-:W2:Y:S01]  /*1440*/  @!P0 LDG.E R9, [R194.64+0x300] ;  /* 0x00030028c2098981 */ /* 0x000ea2000c1e1900 */
[----:B------:R-:W-:Y:S01]  /*1450*/  ISETP.GE.AND P0, PT, R33, UR11, PT ;  /* 0x0000000b21007c0c */ /* 0x000fe2000bf06270 */
[----:B------:R-:W-:Y:S01]  /*1460*/  HFMA2.MMA R4, -RZ, RZ, 0, 0 ;  /* 0x00000000ff047435 */ /* 0x000fe200000001ff */
[----:B------:R-:W-:-:S03]  /*1470*/  CS2R R6, SRZ ;  /* 0x0000000000067805 */ /* 0x000fc6000001ff00 */
[----:B------:R-:W3:Y:S04]  /*1480*/  @!P1 LDG.E R0, [R194.64] ;  /* 0x00000028c2009981 */ /* 0x000ee8000c1e1900 */
[----:B------:R-:W2:Y:S04]  /*1490*/  @!P2 LDG.E R2, [R194.64+0x80] ;  /* 0x00008028c202a981 */ /* 0x000ea8000c1e1900 */
[----:B------:R-:W2:Y:S04]  /*14a0*/  @!P4 LDG.E R8, [R194.64+0x280] ;  /* 0x00028028c208c981 */ /* 0x000ea8000c1e1900 */
[----:B------:R-:W2:Y:S01]  /*14b0*/  @!P0 LDG.E R10, [R194.64+0x380] ;  /* 0x00038028c20a8981 */ /* 0x000ea2000c1e1900 */
[----:B------:R-:W-:-:S02]  /*14c0*/  ISETP.GE.AND P0, PT, R35, UR11, PT ;  /* 0x0000000b23007c0c */ /* 0x000fc4000bf06270 */
[----:B------:R-:W-:Y:S01]  /*14d0*/  ISETP.GE.AND P1, PT, R37, UR11, PT ;  /* 0x0000000b25007c0c */ /* 0x000fe2000bf26270 */
[----:B------:R-:W2:Y:S01]  /*14e0*/  @!P3 LDG.E R4, [R194.64+0x100] ;  /* 0x00010028c204b981 */ /* 0x000ea2000c1e1900 */
[----:B------:R-:W-:Y:S02]  /*14f0*/  ISETP.GE.AND P2, PT, R38, UR11, PT ;  /* 0x0000000b26007c0c */ /* 0x000fe4000bf46270 */
[----:B------:R-:W-:Y:S01]  /*1500*/  ISETP.GE.AND P3, PT, R39, UR11, PT ;  /* 0x0000000b27007c0c */ /* 0x000fe2000bf66270 */
[----:B------:R-:W2:Y:S01]  /*1510*/  @!P5 LDG.E R6, [R194.64+0x180] ;  /* 0x00018028c206d981 */ /* 0x000ea2000c1e1900 */
[----:B------:R-:W-:Y:S01]  /*1520*/  ISETP.GE.AND P4, PT, R40, UR11, PT ;  /* 0x0000000b28007c0c */ /* 0x000fe2000bf86270 */
[----:B----4-:R-:W-:Y:S02]  /*1530*/  CS2R R12, SRZ ;  /* 0x00000000000c7805 */ /* 0x010fe4000001ff00 */
[----:B------:R-:W4:Y:S04]  /*1540*/  @!P6 LDG.E R7, [R194.64+0x200] ;  /* 0x00020028c207e981 */ /* 0x000f28000c1e1900 */
[----:B------:R-:W4:Y:S01]  /*1550*/  @!P0 LDG.E R11, [R194.64+0x400] ;  /* 0x00040028c20b8981 */ /* 0x000f22000c1e1900 */
[----:B------:R-:W-:-:S02]  /*1560*/  ISETP.GE.AND P0, PT, R36, UR11, PT ;  /* 0x0000000b24007c0c */ /* 0x000fc4000bf06270 */
[----:B------:R-:W-:Y:S01]  /*1570*/  ISETP.GE.AND P5, PT, R41, UR11, PT ;  /* 0x0000000b29007c0c */ /* 0x000fe2000bfa6270 */
[----:B-----5:R-:W-:Y:S01]  /*1580*/  CS2R R14, SRZ ;  /* 0x00000000000e7805 */ /* 0x020fe2000001ff00 */
[----:B------:R-:W-:Y:S01]  /*1590*/  ISETP.GE.AND P6, PT, R42, UR11, PT ;  /* 0x0000000b2a007c0c */ /* 0x000fe2000bfc6270 */
[----:B0-----:R-:W-:Y:S01]  /*15a0*/  CS2R R16, SRZ ;  /* 0x0000000000107805 */ /* 0x001fe2000001ff00 */
        /* <DEDUP_REMOVED lines=8> */
[----:B------:R-:W-:-:S02]  /*1630*/  P2R R20, PR, RZ, 0x1 ;  /* 0x00000001ff147803 */ /* 0x000fc40000000000 */
[----:B------:R-:W-:Y:S02]  /*1640*/  ISETP.GE.AND P0, PT, R196, UR11, PT ;  /* 0x0000000bc4007c0c */ /* 0x000fe4000bf06270 */
[----:B------:R-:W-:Y:S02]  /*1650*/  MOV R3, UR18 ;  /* 0x0000001200037c02 */ /* 0x000fe40008000f00 */
[----:B------:R-:W-:Y:S02]  /*1660*/  P2R R19, PR, RZ, 0x2 ;  /* 0x00000002ff137803 */ /* 0x000fe40000000000 */
[----:B------:R-:W-:Y:S01]  /*1670*/  ISETP.GE.AND P1, PT, R23, UR11, PT ;  /* 0x0000000b17007c0c */ /* 0x000fe2000bf26270 */
[----:B---3--:R-:W-:Y:S04]  /*1680*/  STS [R46.X4], R0 ;  /* 0x000000002e007388 */ /* 0x008fe80000004800 */
[----:B--2---:R0:W-:Y:S04]  /*1690*/  STS [R45.X4+0x80], R2 ;  /* 0x000080022d007388 */ /* 0x0041e80000004800 */
[----:B------:R1:W-:Y:S04]  /*16a0*/  STS [R44.X4+0x100], R4 ;  /* 0x000100042c007388 */ /* 0x0003e80000004800 */
[----:B------:R-:W-:Y:S04]  /*16b0*/  STS [R43.X4+0x180], R6 ;  /* 0x000180062b007388 */ /* 0x000fe80000004800 */
[----:B----4-:R2:W-:Y:S04]  /*16c0*/  STS [R252.X4+0x200], R7 ;  /* 0x00020007fc007388 */ /* 0x0105e80000004800 */
[----:B------:R-:W-:Y:S04]  /*16d0*/  STS [R251.X4+0x280], R8 ;  /* 0x00028008fb007388 */ /* 0x000fe80000004800 */
[----:B------:R3:W-:Y:S04]  /*16e0*/  STS [R250.X4+0x300], R9 ;  /* 0x00030009fa007388 */ /* 0x0007e80000004800 */
[----:B------:R-:W-:Y:S04]  /*16f0*/  STS [R249.X4+0x380], R10 ;  /* 0x0003800af9007388 */ /* 0x000fe80000004800 */
[----:B------:R4:W-:Y:S04]  /*1700*/  STS [R248.X4+0x400], R11 ;  /* 0x0004000bf8007388 */ /* 0x0009e80000004800 */
[----:B-----5:R-:W-:Y:S04]  /*1710*/  STS [R245.X4+0x480], R12 ;  /* 0x0004800cf5007388 */ /* 0x020fe80000004800 */
[----:B------:R-:W-:Y:S04]  /*1720*/  STS [R244.X4+0x500], R13 ;  /* 0x0005000df4007388 */ /* 0x000fe80000004800 */
[----:B------:R-:W-:Y:S04]  /*1730*/  STS [R243.X4+0x580], R14 ;  /* 0x0005800ef3007388 */ /* 0x000fe80000004800 */
[----:B------:R-:W-:Y:S04]  /*1740*/  STS [R242.X4+0x600], R15 ;  /* 0x0006000ff2007388 */ /* 0x000fe80000004800 */
[----:B------:R5:W-:Y:S04]  /*1750*/  STS [R241.X4+0x680], R16 ;  /* 0x00068010f1007388 */ /* 0x000be80000004800 */
[----:B------:R-:W-:Y:S04]  /*1760*/  STS [R240.X4+0x700], R17 ;  /* 0x00070011f0007388 */ /* 0x000fe80000004800 */
        /* <DEDUP_REMOVED lines=9> */
[----:B------:R-:W1:Y:S04]  /*1800*/  LDS R109, [R133.X4+0x1c] ;  /* 0x00001c00856d7984 */ /* 0x000e680000004800 */
[----:B------:R-:W3:Y:S04]  /*1810*/  LDS R108, [R133.X4+0x20] ;  /* 0x00002000856c7984 */ /* 0x000ee80000004800 */
[----:B------:R-:W3:Y:S04]  /*1820*/  LDS R107, [R133.X4+0x24] ;  /* 0x00002400856b7984 */ /* 0x000ee80000004800 */
[----:B------:R-:W3:Y:S04]  /*1830*/  LDS R106, [R133.X4+0x28] ;  /* 0x00002800856a7984 */ /* 0x000ee80000004800 */
[----:B------:R-:W3:Y:S04]  /*1840*/  LDS R105, [R133.X4+0x2c] ;  /* 0x00002c0085697984 */ /* 0x000ee80000004800 */
[----:B------:R-:W3:Y:S04]  /*1850*/  LDS R104, [R133.X4+0x30] ;  /* 0x0000300085687984 */ /* 0x000ee80000004800 */
[----:B------:R-:W3:Y:S04]  /*1860*/  LDS R103, [R133.X4+0x34] ;  /* 0x0000340085677984 */ /* 0x000ee80000004800 */
[----:B------:R-:W3:Y:S04]  /*1870*/  LDS R102, [R133.X4+0x38] ;  /* 0x0000380085667984 */ /* 0x000ee80000004800 */
[----:B------:R-:W3:Y:S01]  /*1880*/  LDS R101, [R133.X4+0x3c] ;  /* 0x00003c0085657984 */ /* 0x000ee20000004800 */
[----:B0-----:R-:W-:Y:S01]  /*1890*/  MOV R2, UR19 ;  /* 0x0000001300027c02 */ /* 0x001fe20008000f00 */
[----:B------:R-:W-:-:S04]  /*18a0*/  HFMA2.MMA R0, -RZ, RZ, 0, 0 ;  /* 0x00000000ff007435 */ /* 0x000fc800000001ff */
[----:B------:R-:W-:Y:S01]  /*18b0*/  IMAD.WIDE R2, R196, 0x4, R2 ;  /* 0x00000004c4027825 */ /* 0x000fe200078e0202 */
[----:B------:R-:W-:Y:S01]  /*18c0*/  BAR.SYNC.DEFER_BLOCKING 0x0 ;  /* 0x0000000000007b1d */ /* 0x000fe20000010000 */
[----:B-1----:R-:W-:Y:S01]  /*18d0*/  CS2R R4, SRZ ;  /* 0x0000000000047805 */ /* 0x002fe2000001ff00 */
[----:B--2---:R-:W-:-:S04]  /*18e0*/  CS2R R6, SRZ ;  /* 0x0000000000067805 */ /* 0x004fc8000001ff00 */
[----:B------:R-:W2:Y:S01]  /*18f0*/  @!P0 LDG.E R0, [R2.64] ;  /* 0x0000002802008981 */ /* 0x000ea2000c1e1900 */
[----:B------:R-:W-:-:S03]  /*1900*/  ISETP.GE.AND P0, PT, R21, UR11, PT ;  /* 0x0000000b15007c0c */ /* 0x000fc6000bf06270 */
[----:B------:R-:W2:Y:S01]  /*1910*/  @!P1 LDG.E R4, [R2.64+0x100] ;  /* 0x0001002802049981 */ /* 0x000ea2000c1e1900 */
[----:B------:R-:W-:-:S09]  /*1920*/  ISETP.GE.AND P1, PT, R27, UR11, PT ;  /* 0x0000000b1b007c0c */ /* 0x000fd2000bf26270 */
[----:B------:R-:W2:Y:S01]  /*1930*/  @!P0 LDG.E R5, [R2.64+0x80] ;  /* 0x0000802802058981 */ /* 0x000ea2000c1e1900 */
[----:B------:R-:W-:-:S03]  /*1940*/  ISETP.GE.AND P0, PT, R25, UR11, PT ;  /* 0x0000000b19007c0c */ /* 0x000fc6000bf06270 */
[----:B------:R-:W2:Y:S01]  /*1950*/  @!P1 LDG.E R7, [R2.64+0x200] ;  /* 0x0002002802079981 */ /* 0x000ea2000c1e1900 */
[----:B------:R-:W-:Y:S01]  /*1960*/  ISETP.GE.AND P1, PT, R31, UR11, PT ;  /* 0x0000000b1f007c0c */ /* 0x000fe2000bf26270 */
[----:B---3--:R-:W-:-:S08]  /*1970*/  CS2R R8, SRZ ;  /* 0x0000000000087805 */ /* 0x008fd0000001ff00 */
[----:B------:R-:W3:Y:S01]  /*1980*/  @!P0 LDG.E R6, [R2.64+0x180] ;  /* 0x0001802802068981 */ /* 0x000ee2000c1e1900 */
[----:B------:R-:W-:-:S03]  /*1990*/  ISETP.GE.AND P0, PT, R29, UR11, PT ;  /* 0x0000000b1d007c0c */ /* 0x000fc6000bf06270 */
[----:B------:R-:W3:Y:S01]  /*19a0*/  @!P1 LDG.E R9, [R2.64+0x300] ;  /* 0x0003002802099981 */ /* 0x000ee2000c1e1900 */
[----:B------:R-:W-:Y:S01]  /*19b0*/  ISETP.GE.AND P1, PT, R35, UR11, PT ;  /* 0x0000000b23007c0c */ /* 0x000fe2000bf26270 */
[----:B----4-:R-:W-:-:S08]  /*19c0*/  CS2R R10, SRZ ;  /* 0x00000000000a7805 */ /* 0x010fd0000001ff00 */
[----:B------:R-:W4:Y:S01]  /*19d0*/  @!P0 LDG.E R8, [R2.64+0x280] ;  /* 0x0002802802088981 */ /* 0x000f22000c1e1900 */
[----:B------:R-:W-:-:S03]  /*19e0*/  ISETP.GE.AND P0, PT, R33, UR11, PT ;  /* 0x0000000b21007c0c */ /* 0x000fc6000bf06270 */
[----:B------:R-:W4:Y:S01]  /*19f0*/  @!P1 LDG.E R11, [R2.64+0x400] ;  /* 0x00040028020b9981 */ /* 0x000f22000c1e1900 */
[----:B------:R-:W-:Y:S01]  /*1a00*/  ISETP.NE.AND P1, PT, R19, RZ, PT ;  /* 0x000000ff1300720c */ /* 0x000fe20003f25270 */
[----:B-----5:R-:W-:-:S08]  /*1a10*/  HFMA2.MMA R16, -RZ, RZ, 0, 0 ;  /* 0x00000000ff107435 */ /* 0x020fd000000001ff */
[----:B------:R-:W5:Y:S01]  /*1a20*/  @!P0 LDG.E R10, [R2.64+0x380] ;  /* 0x00038028020a8981 */ /* 0x000f62000c1e1900 */
[----:B------:R-:W-:Y:S01]  /*1a30*/  ISETP.NE.AND P0, PT, R20, RZ, PT ;  /* 0x000000ff1400720c */ /* 0x000fe20003f05270 */
[----:B------:R-:W-:Y:S01]  /*1a40*/  CS2R R12, SRZ ;  /* 0x00000000000c7805 */ /* 0x000fe2000001ff00 */
[----:B------:R-:W-:Y:S01]  /*1a50*/  MOV R19, RZ ;  /* 0x000000ff00137202 */ /* 0x000fe20000000f00 */
        /* <DEDUP_REMOVED lines=28> */
[----:B------:R-:W-:Y:S04]  /*1c20*/  STS [R45.X4+0x80], R5 ;  /* 0x000080052d007388 */ /* 0x000fe80000004800 */
[----:B------:R-:W-:Y:S04]  /*1c30*/  STS [R44.X4+0x100], R4 ;  /* 0x000100042c007388 */ /* 0x000fe80000004800 */
[----:B---3--:R-:W-:Y:S04]  /*1c40*/  STS [R43.X4+0x180], R6 ;  /* 0x000180062b007388 */ /* 0x008fe80000004800 */
[----:B------:R-:W-:Y:S04]  /*1c50*/  STS [R252.X4+0x200], R7 ;  /* 0x00020007fc007388 */ /* 0x000fe80000004800 */
[----:B----4-:R-:W-:Y:S04]  /*1c60*/  STS [R251.X4+0x280], R8 ;  /* 0x00028008fb007388 */ /* 0x010fe80000004800 */
[----:B------:R-:W-:Y:S04]  /*1c70*/  STS [R250.X4+0x300], R9 ;  /* 0x00030009fa007388 */ /* 0x000fe80000004800 */
[----:B-----5:R-:W-:Y:S04]  /*1c80*/  STS [R249.X4+0x380], R10 ;  /* 0x0003800af9007388 */ /* 0x020fe80000004800 */
[----:B------:R-:W-:Y:S04]  /*1c90*/  STS [R248.X4+0x400], R11 ;  /* 0x0004000bf8007388 */ /* 0x000fe80000004800 */
[----:B------:R-:W-:Y:S04]  /*1ca0*/  STS [R245.X4+0x480], R12 ;  /* 0x0004800cf5007388 */ /* 0x000fe80000004800 */
[----:B------:R-:W-:Y:S04]  /*1cb0*/  STS [R244.X4+0x500], R13 ;  /* 0x0005000df4007388 */ /* 0x000fe80000004800 */
        /* <DEDUP_REMOVED lines=56> */
.L_x_1753:
[----:B--234-:R-:W-:Y:S05]  /*2040*/  BSYNC B0 ;  /* 0x0000000000007941 */ /* 0x01cfea0003800000 */
.L_x_1752:
        /* <DEDUP_REMOVED lines=35> */
.L_x_1755:
[----:B------:R-:W-:Y:S05]  /*2280*/  BSYNC B0 ;  /* 0x0000000000007941 */ /* 0x000fea0003800000 */
.L_x_1754:
        /* <DEDUP_REMOVED lines=35> */
.L_x_1757:
[----:B------:R-:W-:Y:S05]  /*24c0*/  BSYNC B0 ;  /* 0x0000000000007941 */ /* 0x000fea0003800000 */
.L_x_1756:
        /* <DEDUP_REMOVED lines=35> */
.L_x_1759:
[----:B------:R-:W-:Y:S05]  /*2700*/  BSYNC B0 ;  /* 0x0000000000007941 */ /* 0x000fea0003800000 */
.L_x_1758:
[----:B------:R0:W-:Y:S01]  /*2710*/  STL [R1+0x10], RZ ;  /* 0x000010ff01007387 */ /* 0x0001e20000100800 */
[----:B------:R-:W-:Y:S01]  /*2720*/  BSSY B0, `(.L_x_1760) ;  /* 0x0000024000007945 */ /* 0x000fe20003800000 */
[----:B------:R-:W-:Y:S01]  /*2730*/  FSETP.GTU.FTZ.AND P1, PT, R107, 20, PT ;  /* 0x41a000006b00780b */ /* 0x000fe20003f3c000 */
[----:B------:R-:W-:Y:S01]  /*2740*/  FADD.FTZ R106, R106, UR8 ;  /* 0x000000086a6a7e21 */ /* 0x000fe20008010000 */
[----:B------:R-:W-:Y:S01]  /*2750*/  LOP3.LUT R238, R135, 0x1f, RZ, 0xc0, !PT ;  /* 0x0000001f87ee7812 */ /* 0x000fe200078ec0ff */
[----:B------:R-:W-:Y:S05]  /*2760*/  @P0 BRA `(.L_x_1761) ;  /* 0x000001f000000947 */ /* 0x000fea0003800000 */
        /* <DEDUP_REMOVED lines=31> */
.L_x_1761:
[----:B------:R-:W-:Y:S05]  /*2960*/  BSYNC B0 ;  /* 0x0000000000007941 */ /* 0x000fea0003800000 */
.L_x_1760:
        /* <DEDUP_REMOVED lines=40> */
.L_x_1763:
[----:B------:R-:W-:Y:S05]  /*2bf0*/  BSYNC B0 ;  /* 0x0000000000007941 */ /* 0x000fea0003800000 */
.L_x_1762:
        /* <DEDUP_REMOVED lines=39> */
.L_x_1765:
[----:B------:R-:W-:Y:S05]  /*2e70*/  BSYNC B0 ;  /* 0x0000000000007941 */ /* 0x000fea0003800000 */
.L_x_1764:
        /* <DEDUP_REMOVED lines=39> */
.L_x_1767:
[----:B------:R-:W-:Y:S05]  /*30f0*/  BSYNC B0 ;  /* 0x0000000000007941 */ /* 0x000fea0003800000 */
.L_x_1766:
        /* <DEDUP_REMOVED lines=39> */
.L_x_1769:
[----:B------:R-:W-:Y:S05]  /*3370*/  BSYNC B0 ;  /* 0x0000000000007941 */ /* 0x000fea0003800000 */
.L_x_1768:
        /* <DEDUP_REMOVED lines=39> */
.L_x_1771:
[----:B------:R-:W-:Y:S05]  /*35f0*/  BSYNC B0 ;  /* 0x0000000000007941 */ /* 0x000fea0003800000 */
.L_x_1770:
        /* <DEDUP_REMOVED lines=40> */
.L_x_1773:
[----:B------:R-:W-:Y:S05]  /*3880*/  BSYNC B0 ;  /* 0x0000000000007941 */ /* 0x000fea0003800000 */
.L_x_1772:
        /* <DEDUP_REMOVED lines=33> */
.L_x_1775:
[----:B------:R-:W-:Y:S05]  /*3aa0*/  BSYNC B0 ;  /* 0x0000000000007941 */ /* 0x000fea0003800000 */
.L_x_1774:
        /* <DEDUP_REMOVED lines=33> */
.L_x_1777:
[----:B------:R-:W-:Y:S05]  /*3cc0*/  BSYNC B0 ;  /* 0x0000000000007941 */ /* 0x000fea0003800000 */
.L_x_1776:
        /* <DEDUP_REMOVED lines=33> */
.L_x_1779:
[----:B------:R-:W-:Y:S05]  /*3ee0*/  BSYNC B0 ;  /* 0x0000000000007941 */ /* 0x000fea0003800000 */
.L_x_1778:
        /* <DEDUP_REMOVED lines=33> */
.L_x_1781:
[----:B------:R-:W-:Y:S05]  /*4100*/  BSYNC B0 ;  /* 0x0000000000007941 */ /* 0x000fea0003800000 */
.L_x_1780:
        /* <DEDUP_REMOVED lines=33> */
.L_x_1783:
[----:B------:R-:W-:Y:S05]  /*4320*/  BSYNC B0 ;  /* 0x0000000000007941 */ /* 0x000fea0003800000 */
.L_x_1782:
        /* <DEDUP_REMOVED lines=53> */
.L_x_1885:
[----:B------:R-:W-:Y:S01]  /*4680*/  LOP3.LUT R0, R135, 0x7ffffe0, RZ, 0xc0, !PT ;  /* 0x07ffffe087007812 */ /* 0x000fe200078ec0ff */
[----:B------:R-:W-:Y:S01]  /*4690*/  ULDC UR39, c[0x0][0x168] ;  /* 0x00005a0000277ab9 */ /* 0x000fe20000000800 */
[----:B------:R-:W-:Y:S01]  /*46a0*/  MOV R7, UR6 ;  /* 0x0000000600077c02 */ /* 0x000fe20008000f00 */
[----:B------:R-:W-:Y:S01]  /*46b0*/  USHF.R.S32.HI UR38, URZ, 0x1f, UR6 ;  /* 0x0000001f3f267899 */ /* 0x000fe20008011406 */
[----:B------:R-:W-:Y:S01]  /*46c0*/  SHF.L.U32 R5, R0, 0x5, RZ ;  /* 0x0000000500057819 */ /* 0x000fe200000006ff */
[----:B------:R-:W-:Y:S01]  /*46d0*/  UIADD3 UR39, -UR12, UR39, URZ ;  /* 0x000000270c277290 */ /* 0x000fe2000fffe13f */
[----:B------:R-:W-:Y:S01]  /*46e0*/  CS2R R10, SRZ ;  /* 0x00000000000a7805 */ /* 0x000fe2000001ff00 */
[----:B------:R-:W-:Y:S01]  /*46f0*/  ULDC.64 UR34, c[0x0][0x1a0] ;  /* 0x0000680000227ab9 */ /* 0x000fe20000000a00 */
[----:B------:R-:W-:Y:S01]  /*4700*/  LOP3.LUT R4, R5, 0xffffffe0, R238, 0xe2, !PT ;  /* 0xffffffe005047812 */ /* 0x000fe200078ee2ee */
[----:B------:R-:W-:Y:S01]  /*4710*/  UIMAD UR34, UR38, UR34, URZ ;  /* 0x00000022262272a4 */ /* 0x000fe2000f8e023f */
[----:B------:R-:W-:Y:S01]  /*4720*/  MOV R0, RZ ;  /* 0x000000ff00007202 */ /* 0x000fe20000000f00 */
[----:B------:R-:W-:Y:S01]  /*4730*/  USHF.L.U32 UR39, UR39, 0x1, URZ ;  /* 0x0000000127277899 */ /* 0x000fe2000800063f */
[--C-:B------:R-:W-:Y:S01]  /*4740*/  SHF.R.S32.HI R5, RZ, 0x1f, R4.reuse ;  /* 0x0000001fff057819 */ /* 0x100fe20000011404 */
[----:B------:R-:W-:Y:S01]  /*4750*/  UIMAD UR34, UR6, UR35, UR34 ;  /* 0x00000023062272a4 */ /* 0x000fe2000f8e0222 */
[C---:B------:R-:W-:Y:S01]  /*4760*/  LOP3.LUT R45, R4.reuse, 0x20, RZ, 0xfc, !PT ;  /* 0x00000020042d7812 */ /* 0x040fe200078efcff */
[----:B------:R-:W-:Y:S01]  /*4770*/  CS2R R12, SRZ ;  /* 0x00000000000c7805 */ /* 0x000fe2000001ff00 */
[C---:B------:R-:W-:Y:S01]  /*4780*/  LOP3.LUT R47, R4.reuse, 0x40, RZ, 0xfc, !PT ;  /* 0x00000040042f7812 */ /* 0x040fe200078efcff */
[----:B------:R-:W-:Y:S01]  /*4790*/  IMAD.WIDE.U32 R6, R7, c[0x0][0x1a0], R4 ;  /* 0x0000680007067a25 */ /* 0x000fe200078e0004 */
[C---:B------:R-:W-:Y:S01]  /*47a0*/  LOP3.LUT R49, R4.reuse, 0x60, RZ, 0xfc, !PT ;  /* 0x0000006004317812 */ /* 0x040fe200078efcff */
[----:B------:R-:W-:Y:S01]  /*47b0*/  CS2R R14, SRZ ;  /* 0x00000000000e7805 */ /* 0x000fe2000001ff00 */
[----:B------:R-:W-:Y:S01]  /*47c0*/  ISETP.GE.AND P4, PT, R4, UR39, PT ;  /* 0x0000002704007c0c */ /* 0x000fe2000bf86270 */
[----:B------:R-:W-:Y:S01]  /*47d0*/  CS2R R16, SRZ ;  /* 0x0000000000107805 */ /* 0x000fe2000001ff00 */
[----:B------:R-:W-:Y:S01]  /*47e0*/  ISETP.GE.AND P3, PT, R45, UR39, PT ;  /* 0x000000272d007c0c */ /* 0x000fe2000bf66270 */
[----:B------:R-:W-:Y:S01]  /*47f0*/  CS2R R18, SRZ ;  /* 0x0000000000127805 */ /* 0x000fe2000001ff00 */
[----:B------:R-:W-:Y:S01]  /*4800*/  ISETP.GE.AND P2, PT, R47, UR39, PT ;  /* 0x000000272f007c0c */ /* 0x000fe2000bf46270 */
[----:B------:R-:W-:Y:S01]  /*4810*/  CS2R R20, SRZ ;  /* 0x0000000000147805 */ /* 0x000fe2000001ff00 */
[----:B------:R-:W-:Y:S01]  /*4820*/  ISETP.GE.AND P1, PT, R49, UR39, PT ;  /* 0x0000002731007c0c */ /* 0x000fe2000bf26270 */
[----:B------:R-:W-:Y:S01]  /*4830*/  CS2R R22, SRZ ;  /* 0x0000000000167805 */ /* 0x000fe2000001ff00 */
[----:B------:R-:W-:Y:S01]  /*4840*/  IADD3 R3, R7, UR34, RZ ;  /* 0x0000002207037c10 */ /* 0x000fe2000fffe0ff */
[----:B------:R-:W-:Y:S01]  /*4850*/  CS2R R24, SRZ ;  /* 0x0000000000187805 */ /* 0x000fe2000001ff00 */
[----:B------:R-:W-:Y:S01]  /*4860*/  LEA R2, P0, R6, UR17, 0x2 ;  /* 0x0000001106027c11 */ /* 0x000fe2000f8010ff */
[----:B------:R-:W-:Y:S01]  /*4870*/  CS2R R26, SRZ ;  /* 0x00000000001a7805 */ /* 0x000fe2000001ff00 */
[----:B------:R-:W-:Y:S01]  /*4880*/  LOP3.LUT R51, R4, 0x80, RZ, 0xfc, !PT ;  /* 0x0000008004337812 */ /* 0x000fe200078efcff */
[----:B------:R-:W-:Y:S01]  /*4890*/  CS2R R28, SRZ ;  /* 0x00000000001c7805 */ /* 0x000fe2000001ff00 */
[----:B------:R-:W-:Y:S01]  /*48a0*/  LEA.HI.X R3, R6, UR16, R3, 0x2, P0 ;  /* 0x0000001006037c11 */ /* 0x000fe200080f1403 */
[----:B------:R-:W-:Y:S01]  /*48b0*/  CS2R R30, SRZ ;  /* 0x00000000001e7805 */ /* 0x000fe2000001ff00 */
[C---:B------:R-:W-:Y:S01]  /*48c0*/  LOP3.LUT R53, R4.reuse, 0xa0, RZ, 0xfc, !PT ;  /* 0x000000a004357812 */ /* 0x040fe200078efcff */
[----:B------:R-:W-:Y:S01]  /*48d0*/  CS2R R32, SRZ ;  /* 0x0000000000207805 */ /* 0x000fe2000001ff00 */
[C---:B------:R-:W-:Y:S01]  /*48e0*/  LOP3.LUT R161, R4.reuse, 0xc0, RZ, 0xfc, !PT ;  /* 0x000000c004a17812 */ /* 0x040fe200078efcff */
[----:B------:R1:W2:Y:S01]  /*48f0*/  @!P4 LDG.E R11, [R2.64] ;  /* 0x00000028020bc981 */ /* 0x0002a2000c1e1900 */
[C---:B------:R-:W-:Y:S01]  /*4900*/  LOP3.LUT R160, R4.reuse, 0xe0, RZ, 0xfc, !PT ;  /* 0x000000e004a07812 */ /* 0x040fe200078efcff */
[----:B------:R-:W-:Y:S01]  /*4910*/  CS2R R34, SRZ ;  /* 0x0000000000227805 */ /* 0x000fe2000001ff00 */
[C---:B------:R-:W-:Y:S01]  /*4920*/  LOP3.LUT R158, R4.reuse, 0x100, RZ, 0xfc, !PT ;  /* 0x00000100049e7812 */ /* 0x040fe200078efcff */
[----:B------:R1:W3:Y:S01]  /*4930*/  @!P3 LDG.E R0, [R2.64+0x80] ;  /* 0x000080280200b981 */ /* 0x0002e2000c1e1900 */
[----:B------:R-:W-:Y:S01]  /*4940*/  ISETP.GE.AND P0, PT, R51, UR39, PT ;  /* 0x0000002733007c0c */ /* 0x000fe2000bf06270 */
[----:B------:R-:W-:Y:S01]  /*4950*/  CS2R R36, SRZ ;  /* 0x0000000000247805 */ /* 0x000fe2000001ff00 */
[C---:B------:R-:W-:Y:S01]  /*4960*/  LOP3.LUT R159, R4.reuse, 0x120, RZ, 0xfc, !PT ;  /* 0x00000120049f7812 */ /* 0x040fe200078efcff */
[----:B------:R1:W4:Y:S01]  /*4970*/  @!P2 LDG.E R13, [R2.64+0x100] ;  /* 0x00010028020da981 */ /* 0x000322000c1e1900 */
[----:B------:R-:W-:Y:S01]  /*4980*/  ISETP.GE.AND P6, PT, R53, UR39, PT ;  /* 0x0000002735007c0c */ /* 0x000fe2000bfc6270 */
[----:B------:R-:W-:Y:S01]  /*4990*/  ULDC.64 UR34, c[0x0][0x180] ;  /* 0x0000600000227ab9 */ /* 0x000fe20000000a00 */
        /* <DEDUP_REMOVED lines=18> */
[----:B------:R-:W-:Y:S02]  /*4ac0*/  LOP3.LUT R144, R4, 0x200, RZ, 0xfc, !PT ;  /* 0x0000020004907812 */ /* 0x000fe400078efcff */
        /* <DEDUP_REMOVED lines=32> */
[----:B------:R-:W-:Y:S02]  /*4cd0*/  SHF.L.U32 R7, R135, 0x5, RZ ;  /* 0x0000000587077819 */ /* 0x000fe400000006ff */
[C---:B------:R-:W-:Y:S01]  /*4ce0*/  LOP3.LUT R50, R4.reuse, 0x320, RZ, 0xfc, !PT ;  /* 0x0000032004327812 */ /* 0x040fe200078efcff */
[----:B------:R1:W4:Y:S01]  /*4cf0*/  @!P5 LDG.E R26, [R2.64+0xa00] ;  /* 0x000a0028021ad981 */ /* 0x000322000c1e1900 */
[C---:B------:R-:W-:Y:S02]  /*4d00*/  LOP3.LUT R46, R4.reuse, 0x340, RZ, 0xfc, !PT ;  /* 0x00000340042e7812 */ /* 0x040fe400078efcff */
[----:B------:R-:W-:Y:S01]  /*4d10*/  LOP3.LUT R6, R7, 0xffffffe0, R238, 0xe2, !PT ;  /* 0xffffffe007067812 */ /* 0x000fe200078ee2ee */
        /* <DEDUP_REMOVED lines=11> */
[----:B------:R-:W-:Y:S02]  /*4dd0*/  ISETP.GE.AND P5, PT, R44, UR39, PT ;  /* 0x000000272c007c0c */ /* 0x000fe4000bfa6270 */
[----:B------:R-:W-:Y:S02]  /*4de0*/  ISETP.GE.AND P4, PT, R38, UR39, PT ;  /* 0x0000002726007c0c */ /* 0x000fe4000bf86270 */
[----:B------:R-:W-:Y:S01]  /*4df0*/  ISETP.GE.AND P3, PT, R40, UR39, PT ;  /* 0x0000002728007c0c */ /* 0x000fe2000bf66270 */
[----:B------:R1:W4:Y:S01]  /*4e00*/  @!P0 LDG.E R37, [R2.64+0xc80] ;  /* 0x000c802802258981 */ /* 0x000322000c1e1900 */
[----:B------:R-:W-:Y:S02]  /*4e10*/  ISETP.GE.AND P2, PT, R42, UR39, PT ;  /* 0x000000272a007c0c */ /* 0x000fe4000bf46270 */
[----:B------:R-:W-:Y:S01]  /*4e20*/  ISETP.GE.AND P1, PT, R8, UR39, PT ;  /* 0x0000002708007c0c */ /* 0x000fe2000bf26270 */
[----:B------:R1:W4:Y:S01]  /*4e30*/  @!P6 LDG.E R32, [R2.64+0xd00] ;  /* 0x000d00280220e981 */ /* 0x000322000c1e1900 */
[----:B------:R-:W-:-:S02]  /*4e40*/  MOV R39, RZ ;  /* 0x000000ff00277202 */ /* 0x000fc40000000f00 */
[----:B------:R-:W-:Y:S02]  /*4e50*/  MOV R41, RZ ;  /* 0x000000ff00297202 */ /* 0x000fe40000000f00 */
[----:B------:R-:W-:Y:S01]  /*4e60*/  MOV R43, RZ ;  /* 0x000000ff002b7202 */ /* 0x000fe20000000f00 */
        /* <DEDUP_REMOVED lines=17> */
[----:B-1----:R-:W-:-:S04]  /*4f80*/  MOV R2, UR34 ;  /* 0x0000002200027c02 */ /* 0x002fc80008000f00 */
[----:B------:R-:W-:Y:S01]  /*4f90*/  MOV R3, UR35 ;  /* 0x0000002300037c02 */ /* 0x000fe20008000f00 */
[----:B------:R-:W-:-:S05]  /*4fa0*/  ULDC.64 UR34, c[0x0][0x1c0] ;  /* 0x0000700000227ab9 */ /* 0x000fca0000000a00 */
[----:B------:R-:W4:Y:S01]  /*4fb0*/  LDG.E.64 R2, [R2.64] ;  /* 0x0000002802027981 */ /* 0x000f22000c1e1b00 */
[----:B------:R-:W-:Y:S01]  /*4fc0*/  SHF.L.U32 R9, R135, 0x5, RZ ;  /* 0x0000000587097819 */ /* 0x000fe200000006ff */
[----:B------:R-:W-:Y:S01]  /*4fd0*/  UIMAD UR34, UR38, UR34, URZ ;  /* 0x00000022262272a4 */ /* 0x000fe2000f8e023f */
[----:B------:R-:W-:Y:S02]  /*4fe0*/  MOV R7, UR6 ;  /* 0x0000000600077c02 */ /* 0x000fe40008000f00 */
[----:B------:R-:W-:Y:S01]  /*4ff0*/  LOP3.LUT R9, R9, 0xfffffc00, RZ, 0xc0, !PT ;  /* 0xfffffc0009097812 */ /* 0x000fe200078ec0ff */
[----:B------:R-:W-:Y:S02]  /*5000*/  UIMAD UR34, UR6, UR35, UR34 ;  /* 0x00000023062272a4 */ /* 0x000fe4000f8e0222 */
[----:B------:R-:W-:Y:S01]  /*5010*/  IMAD.WIDE.U32 R6, R7, c[0x0][0x1c0], R4 ;  /* 0x0000700007067a25 */ /* 0x000fe200078e0004 */
[----:B------:R-:W-:Y:S02]  /*5020*/  IADD3 R94, R9, R134, RZ ;  /* 0x00000086095e7210 */ /* 0x000fe40007ffe0ff */
[----:B------:R-:W-:-:S02]  /*5030*/  ISETP.GE.AND P1, PT, R45, UR39, PT ;  /* 0x000000272d007c0c */ /* 0x000fc4000bf26270 */
[----:B------:R-:W-:Y:S02]  /*5040*/  IADD3 R5, R7, UR34, RZ ;  /* 0x0000002207057c10 */ /* 0x000fe4000fffe0ff */
[C---:B------:R-:W-:Y:S02]  /*5050*/  IADD3 R141, R94.reuse, 0x20, RZ ;  /* 0x000000205e8d7810 */ /* 0x040fe40007ffe0ff */
[----:B------:R-:W-:Y:S02]  /*5060*/  IADD3 R7, R94, 0x40, RZ ;  /* 0x000000405e077810 */ /* 0x000fe40007ffe0ff */
[----:B------:R-:W-:Y:S02]  /*5070*/  ISETP.GE.AND P6, PT, R4, UR39, PT ;  /* 0x0000002704007c0c */ /* 0x000fe4000bfc6270 */
[----:B------:R-:W-:Y:S02]  /*5080*/  ISETP.GE.AND P0, PT, R8, UR39, PT ;  /* 0x0000002708007c0c */ /* 0x000fe4000bf06270 */
[----:B------:R-:W-:-:S02]  /*5090*/  IADD3 R45, R94, 0x60, RZ ;  /* 0x000000605e2d7810 */ /* 0x000fc40007ffe0ff */
[----:B------:R-:W-:Y:S02]  /*50a0*/  ISETP.GE.AND P5, PT, R47, UR39, PT ;  /* 0x000000272f007c0c */ /* 0x000fe4000bfa6270 */
[----:B------:R-:W-:Y:S02]  /*50b0*/  LEA R4, P2, R6, UR15, 0x2 ;  /* 0x0000000f06047c11 */ /* 0x000fe4000f8410ff */
[CC--:B------:R-:W-:Y:S02]  /*50c0*/  LEA.HI.SX32 R8, R94.reuse, R94.reuse, 0x1b ;  /* 0x0000005e5e087211 */ /* 0x0c0fe400078fdaff */
[C---:B------:R-:W-:Y:S02]  /*50d0*/  IADD3 R139, R94.reuse, 0x80, RZ ;  /* 0x000000805e8b7810 */ /* 0x040fe40007ffe0ff */
[----:B------:R-:W-:Y:S02]  /*50e0*/  IADD3 R47, R94, 0xa0, RZ ;  /* 0x000000a05e2f7810 */ /* 0x000fe40007ffe0ff */
[----:B------:R-:W-:-:S02]  /*50f0*/  LEA.HI.SX32 R141, R141, R94, 0x1b ;  /* 0x0000005e8d8d7211 */ /* 0x000fc400078fdaff */
[----:B------:R-:W-:Y:S02]  /*5100*/  ISETP.GE.AND P4, PT, R49, UR39, PT ;  /* 0x0000002731007c0c */ /* 0x000fe4000bf86270 */
[C---:B------:R-:W-:Y:S02]  /*5110*/  IADD3 R95, R94.reuse, 0xc0, RZ ;  /* 0x000000c05e5f7810 */ /* 0x040fe40007ffe0ff */
[-C--:B------:R-:W-:Y:S02]  /*5120*/  LEA.HI.SX32 R142, R7, R94.reuse, 0x1b ;  /* 0x0000005e078e7211 */ /* 0x080fe400078fdaff */
[----:B------:R-:W-:Y:S02]  /*5130*/  IADD3 R49, R94, 0xe0, RZ ;  /* 0x000000e05e317810 */ /* 0x000fe40007ffe0ff */
[----:B------:R-:W-:Y:S02]  /*5140*/  LEA.HI.SX32 R138, R45, R94, 0x1b ;  /* 0x0000005e2d8a7211 */ /* 0x000fe400078fdaff */
[----:B------:R-:W-:-:S02]  /*5150*/  ISETP.GE.AND P3, PT, R51, UR39, PT ;  /* 0x0000002733007c0c */ /* 0x000fc4000bf66270 */
[----:B------:R-:W-:Y:S02]  /*5160*/  LEA.HI.X R5, R6, UR14, R5, 0x2, P2 ;  /* 0x0000000e06057c11 */ /* 0x000fe400090f1405 */
[C---:B------:R-:W-:Y:S02]  /*5170*/  IADD3 R137, R94.reuse, 0x100, RZ ;  /* 0x000001005e897810 */ /* 0x040fe40007ffe0ff */
        /* <DEDUP_REMOVED lines=31> */
[----:B------:R-:W-:Y:S01]  /*5370*/  LEA.HI.SX32 R68, R71, R94, 0x1b ;  /* 0x0000005e47447211 */ /* 0x000fe200078fdaff */
[----:B--2---:R-:W-:Y:S04]  /*5380*/  STS [R8.X4], R11 ;  /* 0x0000000b08007388 */ /* 0x004fe80000004800 */
[----:B---3--:R1:W-:Y:S04]  /*5390*/  STS [R141.X4+0x80], R0 ;  /* 0x000080008d007388 */ /* 0x0083e80000004800 */
[----:B----4-:R2:W-:Y:S04]  /*53a0*/  STS [R142.X4+0x100], R13 ;  /* 0x0001000d8e007388 */ /* 0x0105e80000004800 */
[----:B------:R-:W-:Y:S04]  /*53b0*/  STS [R138.X4+0x180], R15 ;  /* 0x0001800f8a007388 */ /* 0x000fe80000004800 */
[----:B------:R3:W-:Y:S04]  /*53c0*/  STS [R139.X4+0x200], R10 ;  /* 0x0002000a8b007388 */ /* 0x0007e80000004800 */
[----:B------:R-:W-:Y:S04]  /*53d0*/  STS [R140.X4+0x280], R17 ;  /* 0x000280118c007388 */ /* 0x000fe80000004800 */
[----:B------:R4:W-:Y:S04]  /*53e0*/  STS [R95.X4+0x300], R12 ;  /* 0x0003000c5f007388 */ /* 0x0009e80000004800 */
[----:B------:R0:W-:Y:S04]  /*53f0*/  STS [R136.X4+0x380], R19 ;  /* 0x0003801388007388 */ /* 0x0001e80000004800 */
[----:B------:R-:W-:Y:S04]  /*5400*/  STS [R137.X4+0x400], R14 ;  /* 0x0004000e89007388 */ /* 0x000fe80000004800 */
[----:B------:R0:W-:Y:S04]  /*5410*/  STS [R6.X4+0x480], R21 ;  /* 0x0004801506007388 */ /* 0x0001e80000004800 */
[----:B------:R-:W-:Y:S04]  /*5420*/  STS [R7.X4+0x500], R16 ;  /* 0x0005001007007388 */ /* 0x000fe80000004800 */
        /* <DEDUP_REMOVED lines=9> */
[C---:B------:R-:W-:Y:S02]  /*54c0*/  IADD3 R145, R94.reuse, 0x340, RZ ;  /* 0x000003405e917810 */ /* 0x040fe40007ffe0ff */
[-C--:B------:R-:W-:Y:S01]  /*54d0*/  LEA.HI.SX32 R71, R77, R94.reuse, 0x1b ;  /* 0x0000005e4d477211 */ /* 0x080fe200078fdaff */
[----:B------:R0:W-:Y:S01]  /*54e0*/  STS [R65.X4+0x800], R22 ;  /* 0x0008001641007388 */ /* 0x0001e20000004800 */
[C---:B------:R-:W-:Y:S02]  /*54f0*/  IADD3 R147, R94.reuse, 0x360, RZ ;  /* 0x000003605e937810 */ /* 0x040fe40007ffe0ff */
[-C--:B------:R-:W-:Y:S01]  /*5500*/  LEA.HI.SX32 R72, R79, R94.reuse, 0x1b ;  /* 0x0000005e4f487211 */ /* 0x080fe200078fdaff */
[----:B------:R-:W-:Y:S01]  /*5510*/  STS [R66.X4+0x880], R29 ;  /* 0x0008801d42007388 */ /* 0x000fe20000004800 */
        /* <DEDUP_REMOVED lines=9> */
[----:B------:R-:W-:Y:S02]  /*55b0*/  IADD3 R155, R94, 0x3e0, RZ ;  /* 0x000003e05e9b7810 */ /* 0x000fe40007ffe0ff */
[-C--:B------:R-:W-:Y:S01]  /*55c0*/  LEA.HI.SX32 R76, R147, R94.reuse, 0x1b ;  /* 0x0000005e934c7211 */ /* 0x080fe200078fdaff */
[----:B------:R-:W-:Y:S01]  /*55d0*/  STS [R70.X4+0xa80], R33 ;  /* 0x000a802146007388 */ /* 0x000fe20000004800 */
[----:B------:R-:W-:-:S03]  /*55e0*/  LEA.HI.SX32 R77, R149, R94, 0x1b ;  /* 0x0000005e954d7211 */ /* 0x000fc600078fdaff */
[----:B------:R-:W-:Y:S01]  /*55f0*/  STS [R71.X4+0xb00], R28 ;  /* 0x000b001c47007388 */ /* 0x000fe20000004800 */
[----:B------:R-:W-:-:S03]  /*5600*/  LEA.HI.SX32 R78, R151, R94, 0x1b ;  /* 0x0000005e974e7211 */ /* 0x000fc600078fdaff */
[----:B------:R-:W-:Y:S01]  /*5610*/  STS [R72.X4+0xb80], R35 ;  /* 0x000b802348007388 */ /* 0x000fe20000004800 */
[----:B------:R-:W-:-:S03]  /*5620*/  LEA.HI.SX32 R79, R153, R94, 0x1b ;  /* 0x0000005e994f7211 */ /* 0x000fc600078fdaff */
[----:B------:R-:W-:Y:S01]  /*5630*/  STS [R73.X4+0xc00], R30 ;  /* 0x000c001e49007388 */ /* 0x000fe20000004800 */
[----:B------:R-:W-:Y:S02]  /*5640*/  LEA.HI.SX32 R94, R155, R94, 0x1b ;  /* 0x0000005e9b5e7211 */ /* 0x000fe400078fdaff */
[----:B------:R-:W-:Y:S01]  /*5650*/  MOV R177, RZ ;  /* 0x000000ff00b17202 */ /* 0x000fe20000000f00 */
[----:B------:R-:W-:Y:S04]  /*5660*/  STS [R74.X4+0xc80], R37 ;  /* 0x000c80254a007388 */ /* 0x000fe80000004800 */
[----:B------:R-:W-:Y:S01]  /*5670*/  STS [R75.X4+0xd00], R32 ;  /* 0x000d00204b007388 */ /* 0x000fe20000004800 */
[----:B------:R-:W-:-:S03]  /*5680*/  CS2R R174, SRZ ;  /* 0x0000000000ae7805 */ /* 0x000fc6000001ff00 */
        /* <DEDUP_REMOVED lines=8> */
[----:B------:R-:W-:Y:S01]  /*5710*/  CS2R R170, SRZ ;  /* 0x0000000000aa7805 */ /* 0x000fe2000001ff00 */
[----:B------:R-:W-:Y:S01]  /*5720*/  MOV R173, RZ ;  /* 0x000000ff00ad7202 */ /* 0x000fe20000000f00 */
[----:B------:R0:W4:Y:S01]  /*5730*/  @!P1 LDG.E R174, [R4.64+0x80] ;  /* 0x0000802804ae9981 */ /* 0x000122000c1e1900 */
[----:B------:R-:W-:Y:S02]  /*5740*/  MOV R168, RZ ;  /* 0x000000ff00a87202 */ /* 0x000fe40000000f00 */
[----:B------:R-:W-:Y:S01]  /*5750*/  ISETP.GE.AND P1, PT, R158, UR39, PT ;  /* 0x000000279e007c0c */ /* 0x000fe2000bf26270 */
        /* <DEDUP_REMOVED lines=12> */
[----:B------:R-:W-:-:S04]  /*5820*/  CS2R R162, SRZ ;  /* 0x0000000000a27805 */ /* 0x000fc8000001ff00 */
        /* <DEDUP_REMOVED lines=14> */
[----:B------:R-:W-:Y:S01]  /*5910*/  CS2R R148, SRZ ;  /* 0x0000000000947805 */ /* 0x000fe2000001ff00 */
[----:B------:R-:W-:Y:S01]  /*5920*/  CS2R R150, SRZ ;  /* 0x0000000000967805 */ /* 0x000fe2000001ff00 */
[----:B------:R-:W-:Y:S02]  /*5930*/  CS2R R146, SRZ ;  /* 0x0000000000927805 */ /* 0x000fe4000001ff00 */
        /* <DEDUP_REMOVED lines=27> */
[----:B------:R-:W-:Y:S01]  /*5af0*/  MOV R143, RZ ;  /* 0x000000ff008f7202 */ /* 0x000fe20000000f00 */
[----:B------:R-:W-:Y:S01]  /*5b00*/  CS2R R156, SRZ ;  /* 0x00000000009c7805 */ /* 0x000fe2000001ff00 */
[----:B------:R0:W4:Y:S04]  /*5b10*/  @!P1 LDG.E R147, [R4.64+0xc80] ;  /* 0x000c802804939981 */ /* 0x000128000c1e1900 */
[----:B------:R0:W4:Y:S04]  /*5b20*/  @!P5 LDG.E R150, [R4.64+0xd00] ;  /* 0x000d00280496d981 */ /* 0x000128000c1e1900 */
[----:B------:R0:W4:Y:S04]  /*5b30*/  @!P4 LDG.E R143, [R4.64+0xd80] ;  /* 0x000d8028048fc981 */ /* 0x000128000c1e1900 */
[----:B------:R0:W4:Y:S04]  /*5b40*/  @!P3 LDG.E R158, [R4.64+0xe00] ;  /* 0x000e0028049eb981 */ /* 0x000128000c1e1900 */
[----:B------:R0:W4:Y:S04]  /*5b50*/  @!P2 LDG.E R159, [R4.64+0xe80] ;  /* 0x000e8028049fa981 */ /* 0x000128000c1e1900 */
[----:B------:R0:W4:Y:S04]  /*5b60*/  @!P6 LDG.E R156, [R4.64+0xf00] ;  /* 0x000f0028049ce981 */ /* 0x000128000c1e1900 */
[----:B------:R0:W4:Y:S01]  /*5b70*/  @!P0 LDG.E R157, [R4.64+0xf80] ;  /* 0x000f8028049d8981 */ /* 0x000122000c1e1900 */
[----:B------:R-:W1:Y:S02]  /*5b80*/  R2UR UR36, R3 ;  /* 0x00000000032473c2 */ /* 0x000e6400000e0000 */
[----:B-1----:R-:W-:-:S04]  /*5b90*/  FMUL.FTZ R0, R116, UR36 ;  /* 0x0000002474007c20 */ /* 0x002fc80008410000 */
[----:B------:R-:W-:Y:S02]  /*5ba0*/  FMUL.RZ R11, R0, 0.15915493667125701904 ;  /* 0x3e22f983000b7820 */ /* 0x000fe4000040c000 */
[----:B------:R-:W-:-:S04]  /*5bb0*/  FMUL.FTZ R0, R115, UR36 ;  /* 0x0000002473007c20 */ /* 0x000fc80008410000 */
[----:B--2---:R-:W-:Y:S02]  /*5bc0*/  FMUL.RZ R13, R0, 0.15915493667125701904 ;  /* 0x3e22f983000d7820 */ /* 0x004fe4000040c000 */
[----:B------:R-:W-:-:S04]  /*5bd0*/  FMUL.FTZ R0, R114, UR36 ;  /* 0x0000002472007c20 */ /* 0x000fc80008410000 */
[----:B0-----:R-:W-:Y:S02]  /*5be0*/  FMUL.RZ R5, R0, 0.15915493667125701904 ;  /* 0x3e22f98300057820 */ /* 0x001fe4000040c000 */
[----:B------:R-:W-:-:S04]  /*5bf0*/  FMUL.FTZ R0, R113, UR36 ;  /* 0x0000002471007c20 */ /* 0x000fc80008410000 */
[----:B------:R-:W-:Y:S02]  /*5c00*/  FMUL.RZ R3, R0, 0.15915493667125701904 ;  /* 0x3e22f98300037820 */ /* 0x000fe4000040c000 */
[----:B------:R-:W-:Y:S01]  /*5c10*/  FMUL.FTZ R0, R112, UR36 ;  /* 0x0000002470007c20 */ /* 0x000fe20008410000 */
[----:B------:R-:W-:Y:S01]  /*5c20*/  MUFU.SIN R169, R11 ;  /* 0x0000000b00a97308 */ /* 0x000fe20000000400 */
[----:B------:R-:W0:Y:S07]  /*5c30*/  R2UR UR35, R2 ;  /* 0x00000000022373c2 */ /* 0x000e2e00000e0000 */
[----:B------:R1:W-:Y:S02]  /*5c40*/  MUFU.COS R172, R11 ;  /* 0x0000000b00ac7308 */ /* 0x0003e40000000000 */
[----:B-1----:R-:W-:-:S02]  /*5c50*/  FMUL.RZ R11, R0, 0.15915493667125701904 ;  /* 0x3e22f983000b7820 */ /* 0x002fc4000040c000 */
[----:B------:R-:W-:-:S04]  /*5c60*/  FMUL.FTZ R0, R111, UR36 ;  /* 0x000000246f007c20 */ /* 0x000fc80008410000 */
[----:B---3--:R-:W-:Y:S08]  /*5c70*/  MUFU.SIN R10, R13 ;  /* 0x0000000d000a7308 */ /* 0x008ff00000000400 */
[----:B------:R1:W-:Y:S02]  /*5c80*/  MUFU.COS R82, R13 ;  /* 0x0000000d00527308 */ /* 0x0003e40000000000 */
[----:B-1----:R-:W-:-:S02]  /*5c90*/  FMUL.RZ R13, R0, 0.15915493667125701904 ;  /* 0x3e22f983000d7820 */ /* 0x002fc4000040c000 */
[----:B------:R-:W-:-:S04]  /*5ca0*/  FMUL.FTZ R0, R110, UR36 ;  /* 0x000000246e007c20 */ /* 0x000fc80008410000 */
[----:B------:R-:W-:Y:S08]  /*5cb0*/  MUFU.SIN R4, R5 ;  /* 0x0000000500047308 */ /* 0x000ff00000000400 */
[----:B------:R1:W-:Y:S02]  /*5cc0*/  MUFU.COS R80, R5 ;  /* 0x0000000500507308 */ /* 0x0003e40000000000 */
[----:B-1----:R-:W-:-:S02]  /*5cd0*/  FMUL.RZ R5, R0, 0.15915493667125701904 ;  /* 0x3e22f98300057820 */ /* 0x002fc4000040c000 */
[----:B------:R-:W-:-:S04]  /*5ce0*/  FMUL.FTZ R0, R109, UR36 ;  /* 0x000000246d007c20 */ /* 0x000fc80008410000 */
[----:B----4-:R-:W-:Y:S08]  /*5cf0*/  MUFU.SIN R12, R3 ;  /* 0x00000003000c7308 */ /* 0x010ff00000000400 */
[----:B------:R1:W-:Y:S02]  /*5d00*/  MUFU.COS R58, R3 ;  /* 0x00000003003a7308 */ /* 0x0003e40000000000 */
[----:B-1----:R-:W-:-:S02]  /*5d10*/  FMUL.RZ R3, R0, 0.15915493667125701904 ;  /* 0x3e22f98300037820 */ /* 0x002fc4000040c000 */
[----:B------:R-:W-:-:S04]  /*5d20*/  FMUL.FTZ R0, R108, UR36 ;  /* 0x000000246c007c20 */ /* 0x000fc80008410000 */
[----:B------:R-:W-:Y:S02]  /*5d30*/  FMUL.RZ R19, R0, 0.15915493667125701904 ;  /* 0x3e22f98300137820 */ /* 0x000fe4000040c000 */
[----:B------:R-:W-:Y:S01]  /*5d40*/  FMUL.FTZ R0, R107, UR36 ;  /* 0x000000246b007c20 */ /* 0x000fe20008410000 */
[----:B0-----:R-:W-:-:S03]  /*5d50*/  MOV R2, UR35 ;  /* 0x0000002300027c02 */ /* 0x001fc60008000f00 */
[----:B------:R-:W-:Y:S02]  /*5d60*/  FMUL.RZ R21, R0, 0.15915493667125701904 ;  /* 0x3e22f98300157820 */ /* 0x000fe4000040c000 */
[----:B------:R-:W-:-:S04]  /*5d70*/  FMUL.FTZ R0, R106, UR36 ;  /* 0x000000246a007c20 */ /* 0x000fc80008410000 */
[----:B------:R-:W-:Y:S02]  /*5d80*/  FMUL.RZ R25, R0, 0.15915493667125701904 ;  /* 0x3e22f98300197820 */ /* 0x000fe4000040c000 */
[----:B------:R-:W-:Y:S01]  /*5d90*/  FMUL.FTZ R0, R2, 1.4426950216293334961 ;  /* 0x3fb8aa3b02007820 */ /* 0x000fe20000410000 */
[----:B------:R-:W-:Y:S01]  /*5da0*/  MUFU.SIN R17, R3 ;  /* 0x0000000300117308 */ /* 0x000fe20000000400 */
[----:B------:R-:W-:-:S07]  /*5db0*/  LOP3.LUT P0, RZ, R135, 0x1f, RZ, 0xc0, !PT ;  /* 0x0000001f87ff7812 */ /* 0x000fce000780c0ff */
[----:B------:R0:W-:Y:S02]  /*5dc0*/  MUFU.COS R18, R3 ;  /* 0x0000000300127308 */ /* 0x0001e40000000000 */
[----:B0-----:R-:W-:-:S06]  /*5dd0*/  FMUL.FTZ R3, R0, R114 ;  /* 0x0000007200037220 */ /* 0x001fcc0000410000 */
[----:B------:R-:W-:Y:S01]  /*5de0*/  MUFU.SIN R15, R19 ;  /* 0x00000013000f7308 */ /* 0x000fe20000000400 */
[----:B------:R-:W-:-:S07]  /*5df0*/  FMUL.FTZ R23, R0, R110 ;  /* 0x0000006e00177220 */ /* 0x000fce0000410000 */
[----:B------:R0:W-:Y:S02]  /*5e00*/  MUFU.COS R16, R19 ;  /* 0x0000001300107308 */ /* 0x0001e40000000000 */
[----:B0-----:R-:W-:-:S06]  /*5e10*/  MOV R19, UR13 ;  /* 0x0000000d00137c02 */ /* 0x001fcc0008000f00 */
[----:B------:R-:W0:Y:S01]  /*5e20*/  MUFU.EX2 R3, R3 ;  /* 0x0000000300037308 */ /* 0x000e220000000800 */
[----:B------:R-:W-:Y:S01]  /*5e30*/  ISETP.LT.OR P0, PT, R19, 0x2, P0 ;  /* 0x000000021300780c */ /* 0x000fe20000701670 */
[----:B------:R-:W-:-:S06]  /*5e40*/  FMUL.FTZ R19, R0, R112 ;  /* 0x0000007000137220 */ /* 0x000fcc0000410000 */
[----:B------:R-:W-:Y:S01]  /*5e50*/  MUFU.SIN R22, R13 ;  /* 0x0000000d00167308 */ /* 0x000fe20000000400 */
[----:B------:R-:W-:-:S07]  /*5e60*/  FMUL.FTZ R2, R0, R115 ;  /* 0x0000007300027220 */ /* 0x000fce0000410000 */
[----:B------:R-:W-:Y:S08]  /*5e70*/  MUFU.COS R54, R13 ;  /* 0x0000000d00367308 */ /* 0x000ff00000000000 */
[----:B------:R-:W-:Y:S08]  /*5e80*/  MUFU.SIN R24, R5 ;  /* 0x0000000500187308 */ /* 0x000ff00000000400 */
[----:B------:R1:W-:Y:S08]  /*5e90*/  MUFU.COS R52, R5 ;  /* 0x0000000500347308 */ /* 0x0003f00000000000 */
[----:B------:R-:W-:Y:S01]  /*5ea0*/  MUFU.SIN R13, R21 ;  /* 0x00000015000d7308 */ /* 0x000fe20000000400 */
[----:B-1----:R-:W-:-:S07]  /*5eb0*/  FMUL.FTZ R5, R0, R113 ;  /* 0x0000007100057220 */ /* 0x002fce0000410000 */
[----:B------:R1:W-:Y:S02]  /*5ec0*/  MUFU.COS R14, R21 ;  /* 0x00000015000e7308 */ /* 0x0003e40000000000 */
[----:B-1----:R-:W-:-:S06]  /*5ed0*/  FMUL.FTZ R21, R0, R111 ;  /* 0x0000006f00157220 */ /* 0x002fcc0000410000 */
[----:B------:R-:W1:Y:S01]  /*5ee0*/  MUFU.EX2 R5, R5 ;  /* 0x0000000500057308 */ /* 0x000e620000000800 */
[----:B0-----:R-:W-:-:S07]  /*5ef0*/  FMUL.FTZ R59, R3, R4 ;  /* 0x00000004033b7220 */ /* 0x001fce0000410000 */
[----:B------:R-:W-:Y:S08]  /*5f00*/  MUFU.SIN R20, R11 ;  /* 0x0000000b00147308 */ /* 0x000ff00000000400 */
[----:B------:R-:W-:Y:S08]  /*5f10*/  MUFU.COS R56, R11 ;  /* 0x0000000b00387308 */ /* 0x000ff00000000000 */
[----:B------:R-:W0:Y:S08]  /*5f20*/  MUFU.EX2 R19, R19 ;  /* 0x0000001300137308 */ /* 0x000e300000000800 */
[----:B------:R-:W2:Y:S08]  /*5f30*/  MUFU.EX2 R21, R21 ;  /* 0x0000001500157308 */ /* 0x000eb00000000800 */
[----:B------:R-:W3:Y:S01]  /*5f40*/  MUFU.EX2 R23, R23 ;  /* 0x0000001700177308 */ /* 0x000ee20000000800 */
[----:B------:R-:W-:-:S07]  /*5f50*/  LEA R4, R134, R9, 0x5 ;  /* 0x0000000986047211 */ /* 0x000fce00078e28ff */
[----:B------:R4:W2:Y:S01]  /*5f60*/  MUFU.EX2 R81, R2 ;  /* 0x0000000200517308 */ /* 0x0008a20000000800 */
[----:B------:R-:W-:Y:S01]  /*5f70*/  MOV R27, c[0x0][0x16c] ;  /* 0x00005b00001b7a02 */ /* 0x000fe20000000f00 */
[----:B------:R-:W-:Y:S01]  /*5f80*/  FMUL.FTZ R80, R3, R80 ;  /* 0x0000005003507220 */ /* 0x000fe20000410000 */
[----:B------:R-:W-:Y:S01]  /*5f90*/  LEA.HI.SX32 R4, R4, R4, 0x1b ;  /* 0x0000000404047211 */ /* 0x000fe200078fdaff */
[----:B------:R-:W-:Y:S01]  /*5fa0*/  FMUL.FTZ R3, R105, UR36 ;  /* 0x0000002469037c20 */ /* 0x000fe20008410000 */
[----:B----4-:R-:W-:Y:S01]  /*5fb0*/  MOV R2, UR13 ;  /* 0x0000000d00027c02 */ /* 0x010fe20008000f00 */
[----:B-1----:R-:W-:Y:S02]  /*5fc0*/  FMUL.FTZ R57, R5, R12 ;  /* 0x0000000c05397220 */ /* 0x002fe40000410000 */
[----:B------:R-:W-:Y:S01]  /*5fd0*/  MUFU.SIN R11, R25 ;  /* 0x00000019000b7308 */ /* 0x000fe20000000400 */
[C---:B0-----:R-:W-:Y:S01]  /*5fe0*/  FMUL.FTZ R56, R19.reuse, R56 ;  /* 0x0000003813387220 */ /* 0x041fe20000410000 */
[----:B------:R-:W-:Y:S01]  /*5ff0*/  @!P0 IADD3 R2, R2, -0x2, RZ ;  /* 0xfffffffe02028810 */ /* 0x000fe20007ffe0ff */
[----:B------:R-:W-:Y:S01]  /*6000*/  FMUL.FTZ R55, R19, R20 ;  /* 0x0000001413377220 */ /* 0x000fe20000410000 */
[----:B------:R-:W0:Y:S01]  /*6010*/  LDS R50, [R4.X4] ;  /* 0x0000000004327984 */ /* 0x000e220000004800 */
[----:B------:R-:W-:-:S02]  /*6020*/  FMUL.RZ R3, R3, 0.15915493667125701904 ;  /* 0x3e22f98303037820 */ /* 0x000fc4000040c000 */
[----:B------:R-:W-:Y:S01]  /*6030*/  @!P0 IMAD R2, R2, R27, UR6 ;  /* 0x0000000602028e24 */ /* 0x000fe2000f8e021b */
[----:B------:R1:W-:Y:S01]  /*6040*/  MUFU.COS R12, R25 ;  /* 0x00000019000c7308 */ /* 0x0003e20000000000 */
[C---:B--2---:R-:W-:Y:S01]  /*6050*/  FMUL.FTZ R54, R21.reuse, R54 ;  /* 0x0000003615367220 */ /* 0x044fe20000410000 */
[----:B------:R-:W2:Y:S01]  /*6060*/  LDS R49, [R4.X4+0x4] ;  /* 0x0000040004317984 */ /* 0x000ea20000004800 */
[----:B------:R-:W-:Y:S02]  /*6070*/  FMUL.FTZ R53, R21, R22 ;  /* 0x0000001615357220 */ /* 0x000fe40000410000 */
[C---:B---3--:R-:W-:Y:S01]  /*6080*/  FMUL.FTZ R52, R23.reuse, R52 ;  /* 0x0000003417347220 */ /* 0x048fe20000410000 */
[----:B------:R-:W-:Y:S01]  /*6090*/  LDS R48, [R4.X4+0x8] ;  /* 0x0000080004307984 */ /* 0x000fe20000004800 */
[----:B------:R-:W-:Y:S02]  /*60a0*/  FMUL.FTZ R51, R23, R24 ;  /* 0x0000001817337220 */ /* 0x000fe40000410000 */
[C---:B------:R-:W-:Y:S01]  /*60b0*/  FMUL.FTZ R82, R81.reuse, R82 ;  /* 0x0000005251527220 */ /* 0x040fe20000410000 */
[----:B------:R-:W3:Y:S01]  /*60c0*/  LDS R47, [R4.X4+0xc] ;  /* 0x00000c00042f7984 */ /* 0x000ee20000004800 */
[----:B------:R-:W-:-:S03]  /*60d0*/  FMUL.FTZ R81, R81, R10 ;  /* 0x0000000a51517220 */ /* 0x000fc60000410000 */
[----:B------:R-:W4:Y:S01]  /*60e0*/  LDS R46, [R4.X4+0x10] ;  /* 0x00001000042e7984 */ /* 0x000f220000004800 */
[----:B------:R-:W-:Y:S03]  /*60f0*/  MUFU.SIN R9, R3 ;  /* 0x0000000300097308 */ /* 0x000fe60000000400 */
[----:B------:R-:W0:Y:S04]  /*6100*/  LDS R45, [R4.X4+0x14] ;  /* 0x00001400042d7984 */ /* 0x000e280000004800 */
[----:B------:R-:W0:Y:S01]  /*6110*/  LDS R44, [R4.X4+0x18] ;  /* 0x00001800042c7984 */ /* 0x000e220000004800 */
[----:B------:R0:W-:Y:S03]  /*6120*/  MUFU.COS R10, R3 ;  /* 0x00000003000a7308 */ /* 0x0001e60000000000 */
        /* <DEDUP_REMOVED lines=16> */
[----:B------:R-:W2:Y:S04]  /*6230*/  LDS R27, [R4.X4+0x5c] ;  /* 0x00005c00041b7984 */ /* 0x000ea80000004800 */
[----:B------:R-:W2:Y:S04]  /*6240*/  LDS R26, [R4.X4+0x60] ;  /* 0x00006000041a7984 */ /* 0x000ea80000004800 */
[----:B-1----:R-:W1:Y:S04]  /*6250*/  LDS R25, [R4.X4+0x64] ;  /* 0x0000640004197984 */ /* 0x002e680000004800 */
[----:B------:R-:W-:Y:S04]  /*6260*/  LDS R24, [R4.X4+0x68] ;  /* 0x0000680004187984 */ /* 0x000fe80000004800 */
[----:B------:R-:W1:Y:S04]  /*6270*/  LDS R23, [R4.X4+0x6c] ;  /* 0x00006c0004177984 */ /* 0x000e680000004800 */
[----:B------:R-:W1:Y:S04]  /*6280*/  LDS R22, [R4.X4+0x70] ;  /* 0x0000700004167984 */ /* 0x000e680000004800 */
[----:B------:R-:W1:Y:S04]  /*6290*/  LDS R21, [R4.X4+0x74] ;  /* 0x0000740004157984 */ /* 0x000e680000004800 */
[----:B------:R-:W1:Y:S04]  /*62a0*/  LDS R20, [R4.X4+0x78] ;  /* 0x0000780004147984 */ /* 0x000e680000004800 */
[----:B------:R-:W1:Y:S01]  /*62b0*/  LDS R19, [R4.X4+0x7c] ;  /* 0x00007c0004137984 */ /* 0x000e620000004800 */
[----:B0-----:R-:W-:-:S03]  /*62c0*/  FMUL.FTZ R3, R0, R116 ;  /* 0x0000007400037220 */ /* 0x001fc60000410000 */
[----:B------:R-:W-:Y:S04]  /*62d0*/  STS [R8.X4+0x4200], R177 ;  /* 0x004200b108007388 */ /* 0x000fe80000004800 */
[----:B------:R-:W-:Y:S04]  /*62e0*/  STS [R141.X4+0x4280], R174 ;  /* 0x004280ae8d007388 */ /* 0x000fe80000004800 */
[----:B------:R-:W-:Y:S04]  /*62f0*/  STS [R142.X4+0x4300], R175 ;  /* 0x004300af8e007388 */ /* 0x000fe80000004800 */
[----:B------:R-:W-:Y:S04]  /*6300*/  STS [R138.X4+0x4380], R173 ;  /* 0x004380ad8a007388 */ /* 0x000fe80000004800 */
[----:B------:R-:W-:Y:S04]  /*6310*/  STS [R139.X4+0x4400], R170 ;  /* 0x004400aa8b007388 */ /* 0x000fe80000004800 */
[----:B------:R-:W-:Y:S01]  /*6320*/  STS [R140.X4+0x4480], R171 ;  /* 0x004480ab8c007388 */ /* 0x000fe20000004800 */
[----:B------:R-:W0:Y:S03]  /*6330*/  MUFU.EX2 R3, R3 ;  /* 0x0000000300037308 */ /* 0x000e260000000800 */
[----:B------:R-:W-:Y:S04]  /*6340*/  STS [R95.X4+0x4500], R168 ;  /* 0x004500a85f007388 */ /* 0x000fe80000004800 */
[----:B------:R-:W-:Y:S04]  /*6350*/  STS [R136.X4+0x4580], R167 ;  /* 0x004580a788007388 */ /* 0x000fe80000004800 */
[----:B------:R-:W-:Y:S04]  /*6360*/  STS [R137.X4+0x4600], R166 ;  /* 0x004600a689007388 */ /* 0x000fe80000004800 */
[----:B------:R-:W-:Y:S04]  /*6370*/  STS [R6.X4+0x4680], R165 ;  /* 0x004680a506007388 */ /* 0x000fe80000004800 */
[----:B------:R-:W-:Y:S01]  /*6380*/  STS [R7.X4+0x4700], R164 ;  /* 0x004700a407007388 */ /* 0x000fe20000004800 */
[----:B------:R-:W-:-:S03]  /*6390*/  ISETP.NE.AND P1, PT, R135, RZ, PT ;  /* 0x000000ff8700720c */ /* 0x000fc60003f25270 */
[----:B------:R0:W-:Y:S04]  /*63a0*/  STS [R60.X4+0x4780], R163 ;  /* 0x004780a33c007388 */ /* 0x0001e80000004800 */
[----:B------:R-:W-:Y:S04]  /*63b0*/  STS [R61.X4+0x4800], R162 ;  /* 0x004800a23d007388 */ /* 0x000fe80000004800 */
[----:B------:R-:W-:Y:S04]  /*63c0*/  STS [R62.X4+0x4880], R161 ;  /* 0x004880a13e007388 */ /* 0x000fe80000004800 */
[----:B------:R-:W-:Y:S04]  /*63d0*/  STS [R63.X4+0x4900], R160 ;  /* 0x004900a03f007388 */ /* 0x000fe80000004800 */
[----:B------:R-:W-:Y:S04]  /*63e0*/  STS [R64.X4+0x4980], R145 ;  /* 0x0049809140007388 */ /* 0x000fe80000004800 */
[----:B------:R-:W-:Y:S04]  /*63f0*/  STS [R65.X4+0x4a00], R148 ;  /* 0x004a009441007388 */ /* 0x000fe80000004800 */
[----:B------:R-:W-:Y:S04]  /*6400*/  STS [R66.X4+0x4a80], R151 ;  /* 0x004a809742007388 */ /* 0x000fe80000004800 */
[----:B------:R-:W-:Y:S01]  /*6410*/  STS [R67.X4+0x4b00], R146 ;  /* 0x004b009243007388 */ /* 0x000fe20000004800 */
[----:B0-----:R-:W-:-:S03]  /*6420*/  MOV R60, UR10 ;  /* 0x0000000a003c7c02 */ /* 0x001fc60008000f00 */
[----:B------:R-:W-:Y:S04]  /*6430*/  STS [R68.X4+0x4b80], R149 ;  /* 0x004b809544007388 */ /* 0x000fe80000004800 */
[----:B------:R-:W-:Y:S04]  /*6440*/  STS [R69.X4+0x4c00], R152 ;  /* 0x004c009845007388 */ /* 0x000fe80000004800 */
[----:B------:R-:W-:Y:S04]  /*6450*/  STS [R70.X4+0x4c80], R155 ;  /* 0x004c809b46007388 */ /* 0x000fe80000004800 */
[----:B------:R-:W-:Y:S04]  /*6460*/  STS [R71.X4+0x4d00], R154 ;  /* 0x004d009a47007388 */ /* 0x000fe80000004800 */
[----:B------:R0:W-:Y:S04]  /*6470*/  STS [R72.X4+0x4d80], R153 ;  /* 0x004d809948007388 */ /* 0x0001e80000004800 */
[----:B------:R1:W-:Y:S04]  /*6480*/  STS [R73.X4+0x4e00], R144 ;  /* 0x004e009049007388 */ /* 0x0003e80000004800 */
[----:B------:R-:W-:Y:S01]  /*6490*/  STS [R74.X4+0x4e80], R147 ;  /* 0x004e80934a007388 */ /* 0x000fe20000004800 */
[----:B0-----:R-:W-:-:S02]  /*64a0*/  FMUL.FTZ R72, R3, R172 ;  /* 0x000000ac03487220 */ /* 0x001fc40000410000 */
[----:B-1----:R-:W-:Y:S01]  /*64b0*/  FMUL.FTZ R73, R3, R169 ;  /* 0x000000a903497220 */ /* 0x002fe20000410000 */
[----:B------:R-:W-:Y:S01]  /*64c0*/  LEA R3, R60, UR6, 0x8 ;  /* 0x000000063c037c11 */ /* 0x000fe2000f8e40ff */
[----:B------:R-:W-:Y:S01]  /*64d0*/  STS [R75.X4+0x4f00], R150 ;  /* 0x004f00964b007388 */ /* 0x000fe20000004800 */
[----:B------:R-:W-:-:S03]  /*64e0*/  @P1 IADD3 R3, R135, 0x200, RZ ;  /* 0x0000020087031810 */ /* 0x000fc60007ffe0ff */
[----:B------:R0:W-:Y:S04]  /*64f0*/  STS [R76.X4+0x4f80], R143 ;  /* 0x004f808f4c007388 */ /* 0x0001e80000004800 */
[----:B------:R1:W-:Y:S04]  /*6500*/  STS [R77.X4+0x5000], R158 ;  /* 0x0050009e4d007388 */ /* 0x0003e80000004800 */
[----:B------:R-:W-:Y:S01]  /*6510*/  STS [R78.X4+0x5080], R159 ;  /* 0x0050809f4e007388 */ /* 0x000fe20000004800 */
[----:B0-----:R-:W-:-:S03]  /*6520*/  SHF.L.U32 R76, R3, 0x3, RZ ;  /* 0x00000003034c7819 */ /* 0x001fc600000006ff */
[----:B------:R-:W-:Y:S04]  /*6530*/  STS [R79.X4+0x5100], R156 ;  /* 0x0051009c4f007388 */ /* 0x000fe80000004800 */
[----:B------:R-:W-:Y:S01]  /*6540*/  STS [R94.X4+0x5180], R157 ;  /* 0x0051809d5e007388 */ /* 0x000fe20000004800 */
[----:B------:R-:W-:-:S06]  /*6550*/  NOP ;  /* 0x0000000000007918 */ /* 0x000fcc0000000000 */
        /* <DEDUP_REMOVED lines=31> */
[----:B------:R0:W0:Y:S04]  /*6750*/  LDS R154, [R4.X4+0x427c] ;  /* 0x00427c00049a7984 */ /* 0x0000280000004800 */
[----:B------:R3:W-:Y:S01]  /*6760*/  STS.64 [R76+0x11c80], R72 ;  /* 0x011c80484c007388 */ /* 0x0007e20000000a00 */
[----:B------:R-:W-:-:S02]  /*6770*/  FMUL.FTZ R6, R0, R109 ;  /* 0x0000006d00067220 */ /* 0x000fc40000410000 */
[C---:B------:R-:W-:Y:S01]  /*6780*/  FMUL.FTZ R7, R0.reuse, R108 ;  /* 0x0000006c00077220 */ /* 0x040fe20000410000 */
[----:B------:R-:W-:Y:S01]  /*6790*/  MOV R67, 0x10 ;  /* 0x0000001000437802 */ /* 0x000fe20000000f00 */
[----:B------:R-:W-:Y:S02]  /*67a0*/  FMUL.FTZ R62, R0, R107 ;  /* 0x0000006b003e7220 */ /* 0x000fe40000410000 */
[-C--:B------:R-:W-:Y:S01]  /*67b0*/  FMUL.FTZ R75, R73, R81.reuse ;  /* 0x00000051494b7220 */ /* 0x080fe20000410000 */
[----:B------:R-:W0:Y:S01]  /*67c0*/  MUFU.EX2 R6, R6 ;  /* 0x0000000600067308 */ /* 0x000e220000000800 */
[C---:B------:R-:W-:Y:S01]  /*67d0*/  FMUL.FTZ R74, R72.reuse, R81 ;  /* 0x00000051484a7220 */ /* 0x040fe20000410000 */
[----:B------:R-:W-:Y:S01]  /*67e0*/  MOV R61, RZ ;  /* 0x000000ff003d7202 */ /* 0x000fe20000000f00 */
[----:B------:R-:W-:Y:S01]  /*67f0*/  FFMA.FTZ R75, R72, R82, -R75 ;  /* 0x00000052484b7223 */ /* 0x000fe2000001084b */
[----:B------:R-:W-:Y:S01]  /*6800*/  MOV R60, 0x3f800000 ;  /* 0x3f800000003c7802 */ /* 0x000fe20000000f00 */
[----:B------:R-:W-:-:S03]  /*6810*/  FMUL.FTZ R58, R5, R58 ;  /* 0x0000003a053a7220 */ /* 0x000fc60000410000 */
[----:B------:R-:W0:Y:S01]  /*6820*/  MUFU.EX2 R7, R7 ;  /* 0x0000000700077308 */ /* 0x000e220000000800 */
[----:B------:R-:W-:-:S04]  /*6830*/  @!P0 IMAD.WIDE R2, R2, R67, UR42 ;  /* 0x0000002a02028e25 */ /* 0x000fc8000f8e0243 */
[----:B------:R-:W-:-:S03]  /*6840*/  FMUL.FTZ R5, R104, UR36 ;  /* 0x0000002468057c20 */ /* 0x000fc60008410000 */
[----:B------:R2:W0:Y:S01]  /*6850*/  MUFU.EX2 R64, R62 ;  /* 0x0000003e00407308 */ /* 0x0004220000000800 */
[----:B------:R-:W-:Y:S02]  /*6860*/  FFMA.FTZ R74, R73, R82, R74 ;  /* 0x00000052494a7223 */ /* 0x000fe4000001004a */
[----:B-1----:R-:W-:Y:S02]  /*6870*/  FMUL.FTZ R77, R59, R75 ;  /* 0x0000004b3b4d7220 */ /* 0x002fe40000410000 */
[C---:B------:R-:W-:Y:S01]  /*6880*/  FMUL.FTZ R67, R0.reuse, R104 ;  /* 0x0000006800437220 */ /* 0x040fe20000410000 */
[----:B--2---:R-:W-:Y:S01]  /*6890*/  CS2R R62, SRZ ;  /* 0x00000000003e7805 */ /* 0x004fe2000001ff00 */
[----:B------:R-:W-:Y:S01]  /*68a0*/  BAR.SYNC.DEFER_BLOCKING 0x0 ;  /* 0x0000000000007b1d */ /* 0x000fe20000010000 */
[----:B------:R-:W-:Y:S02]  /*68b0*/  FMUL.RZ R5, R5, 0.15915493667125701904 ;  /* 0x3e22f98305057820 */ /* 0x000fe4000040c000 */
[----:B------:R-:W-:-:S02]  /*68c0*/  FMUL.FTZ R65, R0, R106 ;  /* 0x0000006a00417220 */ /* 0x000fc40000410000 */
[----:B------:R-:W-:Y:S01]  /*68d0*/  FFMA.FTZ R77, R80, R74, R77 ;  /* 0x0000004a504d7223 */ /* 0x000fe2000001004d */
[----:B------:R-:W-:Y:S03]  /*68e0*/  MUFU.EX2 R67, R67 ;  /* 0x0000004300437308 */ /* 0x000fe60000000800 */
[----:B0-----:R-:W-:Y:S02]  /*68f0*/  FMUL.FTZ R4, R57, R77 ;  /* 0x0000004d39047220 */ /* 0x001fe40000410000 */
[C---:B------:R-:W-:Y:S02]  /*6900*/  FMUL.FTZ R18, R6.reuse, R18 ;  /* 0x0000001206127220 */ /* 0x040fe40000410000 */
[----:B------:R-:W-:Y:S01]  /*6910*/  FMUL.FTZ R17, R6, R17 ;  /* 0x0000001106117220 */ /* 0x000fe20000410000 */
[----:B------:R-:W-:Y:S01]  /*6920*/  MUFU.EX2 R65, R65 ;  /* 0x0000004100417308 */ /* 0x000fe20000000800 */
[C---:B------:R-:W-:Y:S01]  /*6930*/  FMUL.FTZ R16, R7.reuse, R16 ;  /* 0x0000001007107220 */ /* 0x040fe20000410000 */
[----:B------:R0:W5:Y:S01]  /*6940*/  @!P0 LDG.E.128 R60, [R2.64] ;  /* 0x00000028023c8981 */ /* 0x000162000c1e1d00 */
[----:B------:R-:W-:-:S02]  /*6950*/  FMUL.FTZ R15, R7, R15 ;  /* 0x0000000f070f7220 */ /* 0x000fc40000410000 */
[----:B0-----:R-:W-:-:S03]  /*6960*/  FMUL.FTZ R3, R59, R74 ;  /* 0x0000004a3b037220 */ /* 0x001fc60000410000 */
[----:B------:R-:W0:Y:S01]  /*6970*/  MUFU.SIN R2, R5 ;  /* 0x0000000500027308 */ /* 0x000e220000000400 */
[----:B------:R-:W-:-:S04]  /*6980*/  FFMA.FTZ R3, R80, R75, -R3 ;  /* 0x0000004b50037223 */ /* 0x000fc80000010803 */
[-C--:B------:R-:W-:Y:S02]  /*6990*/  FMUL.FTZ R7, R57, R3.reuse ;  /* 0x0000000339077220 */ /* 0x080fe40000410000 */
[----:B------:R-:W-:Y:S02]  /*69a0*/  FFMA.FTZ R6, R58, R3, -R4 ;  /* 0x000000033a067223 */ /* 0x000fe40000010804 */
[----:B------:R-:W-:Y:S02]  /*69b0*/  FMUL.FTZ R3, R50, R116 ;  /* 0x0000007432037220 */ /* 0x000fe40000410000 */
[----:B------:R-:W-:Y:S02]  /*69c0*/  FFMA.FTZ R77, R58, R77, R7 ;  /* 0x0000004d3a4d7223 */ /* 0x000fe40000010007 */
[----:B------:R-:W-:Y:S01]  /*69d0*/  FMUL.FTZ R4, R55, R6 ;  /* 0x0000000637047220 */ /* 0x000fe20000410000 */
[----:B------:R1:W2:Y:S01]  /*69e0*/  MUFU.COS R8, R5 ;  /* 0x0000000500087308 */ /* 0x0002a20000000000 */
[----:B------:R-:W-:-:S02]  /*69f0*/  FMUL.FTZ R75, R49, R116 ;  /* 0x00000074314b7220 */ /* 0x000fc40000410000 */
[----:B------:R-:W-:Y:S02]  /*6a00*/  FMUL.FTZ R74, R132, R3 ;  /* 0x00000003844a7220 */ /* 0x000fe40000410000 */
[C---:B------:R-:W-:Y:S02]  /*6a10*/  FMUL.FTZ R14, R64.reuse, R14 ;  /* 0x0000000e400e7220 */ /* 0x040fe40000410000 */
[----:B------:R-:W-:Y:S02]  /*6a20*/  FMUL.FTZ R13, R64, R13 ;  /* 0x0000000d400d7220 */ /* 0x000fe40000410000 */
[----:B------:R-:W-:Y:S02]  /*6a30*/  FFMA.FTZ R64, R56, R77, R4 ;  /* 0x0000004d38407223 */ /* 0x000fe40000010004 */
[----:B------:R-:W-:Y:S02]  /*6a40*/  FMUL.FTZ R75, R132, R75 ;  /* 0x0000004b844b7220 */ /* 0x000fe40000410000 */
[----:B---3--:R-:W-:-:S02]  /*6a50*/  FMUL.FTZ R76, R47, R115 ;  /* 0x000000732f4c7220 */ /* 0x008fc40000410000 */
[----:B------:R-:W-:Y:S02]  /*6a60*/  FMUL.FTZ R4, R74, R81 ;  /* 0x000000514a047220 */ /* 0x000fe40000410000 */
[----:B0-----:R-:W-:Y:S02]  /*6a70*/  FMUL.FTZ R7, R67, R2 ;  /* 0x0000000243077220 */ /* 0x001fe40000410000 */
[----:B------:R-:W-:Y:S02]  /*6a80*/  FMUL.FTZ R2, R48, R115 ;  /* 0x0000007330027220 */ /* 0x000fe40000410000 */
[----:B------:R-:W-:Y:S02]  /*6a90*/  FMUL.FTZ R3, R75, R81 ;  /* 0x000000514b037220 */ /* 0x000fe40000410000 */
[----:B------:R-:W-:Y:S02]  /*6aa0*/  FMUL.FTZ R76, R131, R76 ;  /* 0x0000004c834c7220 */ /* 0x000fe40000410000 */
[----:B-1----:R-:W-:-:S02]  /*6ab0*/  FFMA.FTZ R5, R75, R82, R4 ;  /* 0x000000524b057223 */ /* 0x002fc40000010004 */
[C---:B------:R-:W-:Y:S02]  /*6ac0*/  FMUL.FTZ R12, R65.reuse, R12 ;  /* 0x0000000c410c7220 */ /* 0x040fe40000410000 */
[----:B------:R-:W-:Y:S02]  /*6ad0*/  FMUL.FTZ R11, R65, R11 ;  /* 0x0000000b410b7220 */ /* 0x000fe40000410000 */
[----:B------:R-:W-:Y:S02]  /*6ae0*/  FMUL.FTZ R65, R55, R77 ;  /* 0x0000004d37417220 */ /* 0x000fe40000410000 */
[----:B------:R-:W-:Y:S02]  /*6af0*/  FMUL.FTZ R77, R131, R2 ;  /* 0x00000002834d7220 */ /* 0x000fe40000410000 */
[----:B------:R-:W-:Y:S02]  /*6b00*/  FFMA.FTZ R2, R74, R82, -R3 ;  /* 0x000000524a027223 */ /* 0x000fe40000010803 */
[----:B------:R-:W-:-:S02]  /*6b10*/  FADD.FTZ R5, R76, R5 ;  /* 0x000000054c057221 */ /* 0x000fc40000010000 */
[----:B------:R-:W-:Y:S02]  /*6b20*/  FFMA.FTZ R65, R56, R6, -R65 ;  /* 0x0000000638417223 */ /* 0x000fe40000010841 */
[----:B------:R-:W-:Y:S02]  /*6b30*/  FMUL.FTZ R4, R53, R64 ;  /* 0x0000004035047220 */ /* 0x000fe40000410000 */
[----:B------:R-:W-:Y:S02]  /*6b40*/  FADD.FTZ R2, R77, R2 ;  /* 0x000000024d027221 */ /* 0x000fe40000010000 */
[----:B------:R-:W-:Y:S02]  /*6b50*/  FMUL.FTZ R3, R59, R5 ;  /* 0x000000053b037220 */ /* 0x000fe40000410000 */
[----:B--2---:R-:W-:Y:S02]  /*6b60*/  FMUL.FTZ R8, R67, R8 ;  /* 0x0000000843087220 */ /* 0x004fe40000410000 */
[----:B------:R-:W-:-:S02]  /*6b70*/  FMUL.FTZ R67, R53, R65 ;  /* 0x0000004135437220 */ /* 0x000fc40000410000 */
[----:B------:R-:W-:Y:S02]  /*6b80*/  FFMA.FTZ R65, R54, R65, -R4 ;  /* 0x0000004136417223 */ /* 0x000fe40000010804 */
[----:B------:R-:W-:Y:S02]  /*6b90*/  FFMA.FTZ R4, R80, R2, -R3 ;  /* 0x0000000250047223 */ /* 0x000fe40000010803 */
[-C--:B----4-:R-:W-:Y:S02]  /*6ba0*/  FMUL.FTZ R79, R46, R114.reuse ;  /* 0x000000722e4f7220 */ /* 0x090fe40000410000 */
[----:B------:R-:W-:Y:S02]  /*6bb0*/  FMUL.FTZ R3, R45, R114 ;  /* 0x000000722d037220 */ /* 0x000fe40000410000 */
[----:B------:R-:W-:Y:S02]  /*6bc0*/  FFMA.FTZ R67, R54, R64, R67 ;  /* 0x0000004036437223 */ /* 0x000fe40000010043 */
[----:B------:R-:W-:-:S02]  /*6bd0*/  FMUL.FTZ R6, R59, R2 ;  /* 0x000000023b067220 */ /* 0x000fc40000410000 */
[C---:B------:R-:W-:Y:S02]  /*6be0*/  FMUL.FTZ R79, R130.reuse, R79 ;  /* 0x0000004f824f7220 */ /* 0x040fe40000410000 */
[----:B------:R-:W-:Y:S02]  /*6bf0*/  FMUL.FTZ R78, R130, R3 ;  /* 0x00000003824e7220 */ /* 0x000fe40000410000 */
[----:B------:R-:W-:Y:S02]  /*6c00*/  FMUL.FTZ R66, R0, R105 ;  /* 0x0000006900427220 */ /* 0x000fe40000410000 */
[----:B------:R-:W-:Y:S02]  /*6c10*/  FMUL.FTZ R3, R51, R67 ;  /* 0x0000004333037220 */ /* 0x000fe40000410000 */
[----:B------:R-:W-:Y:S02]  /*6c20*/  FMUL.FTZ R2, R103, UR36 ;  /* 0x0000002467027c20 */ /* 0x000fe40008410000 */
[----:B------:R-:W-:-:S02]  /*6c30*/  FFMA.FTZ R5, R80, R5, R6 ;  /* 0x0000000550057223 */ /* 0x000fc40000010006 */
[----:B------:R-:W-:Y:S02]  /*6c40*/  FADD.FTZ R4, R79, R4 ;  /* 0x000000044f047221 */ /* 0x000fe40000010000 */
[-C--:B------:R-:W-:Y:S01]  /*6c50*/  FFMA.FTZ R64, R52, R65.reuse, -R3 ;  /* 0x0000004134407223 */ /* 0x080fe20000010803 */
[----:B------:R-:W0:Y:S01]  /*6c60*/  MUFU.EX2 R66, R66 ;  /* 0x0000004200427308 */ /* 0x000e220000000800 */
[----:B------:R-:W-:Y:S02]  /*6c70*/  FMUL.RZ R94, R2, 0.15915493667125701904 ;  /* 0x3e22f983025e7820 */ /* 0x000fe4000040c000 */
[----:B------:R-:W-:Y:S02]  /*6c80*/  FMUL.FTZ R65, R51, R65 ;  /* 0x0000004133417220 */ /* 0x000fe40000410000 */
[----:B------:R-:W-:Y:S02]  /*6c90*/  FADD.FTZ R5, R78, R5 ;  /* 0x000000054e057221 */ /* 0x000fe40000010000 */
[----:B------:R-:W-:-:S02]  /*6ca0*/  FMUL.FTZ R2, R57, R4 ;  /* 0x0000000439027220 */ /* 0x000fc40000410000 */
[----:B------:R-:W-:Y:S02]  /*6cb0*/  FFMA.FTZ R67, R52, R67, R65 ;  /* 0x0000004334437223 */ /* 0x000fe40000010041 */
[-C--:B------:R-:W-:Y:S02]  /*6cc0*/  FFMA.FTZ R65, R58, R5.reuse, R2 ;  /* 0x000000053a417223 */ /* 0x080fe40000010002 */
[----:B------:R-:W-:Y:S02]  /*6cd0*/  FMUL.FTZ R3, R57, R5 ;  /* 0x0000000539037220 */ /* 0x000fe40000410000 */
[-C--:B------:R-:W-:Y:S02]  /*6ce0*/  FMUL.FTZ R2, R44, R113.reuse ;  /* 0x000000712c027220 */ /* 0x080fe40000410000 */
[----:B------:R-:W-:Y:S02]  /*6cf0*/  FMUL.FTZ R168, R43, R113 ;  /* 0x000000712ba87220 */ /* 0x000fe40000410000 */
[----:B------:R-:W-:-:S02]  /*6d00*/  FMUL.FTZ R95, R17, R67 ;  /* 0x00000043115f7220 */ /* 0x000fc40000410000 */
[----:B------:R-:W-:Y:S02]  /*6d10*/  FFMA.FTZ R4, R58, R4, -R3 ;  /* 0x000000043a047223 */ /* 0x000fe40000010803 */
[C---:B------:R-:W-:Y:S02]  /*6d20*/  FMUL.FTZ R169, R129.reuse, R2 ;  /* 0x0000000281a97220 */ /* 0x040fe40000410000 */
[----:B------:R-:W-:Y:S02]  /*6d30*/  FMUL.FTZ R3, R0, R103 ;  /* 0x0000006700037220 */ /* 0x000fe40000410000 */
[----:B------:R-:W-:Y:S02]  /*6d40*/  FMUL.FTZ R168, R129, R168 ;  /* 0x000000a881a87220 */ /* 0x000fe40000410000 */
[-C--:B------:R-:W-:Y:S02]  /*6d50*/  FMUL.FTZ R2, R17, R64.reuse ;  /* 0x0000004011027220 */ /* 0x080fe40000410000 */
[----:B------:R-:W-:-:S02]  /*6d60*/  FFMA.FTZ R95, R18, R64, -R95 ;  /* 0x00000040125f7223 */ /* 0x000fc4000001085f */
[----:B------:R-:W-:Y:S01]  /*6d70*/  FADD.FTZ R64, R169, R4 ;  /* 0x00000004a9407221 */ /* 0x000fe20000010000 */
[----:B------:R1:W-:Y:S01]  /*6d80*/  MUFU.EX2 R5, R3 ;  /* 0x0000000300057308 */ /* 0x0003e20000000800 */
[C---:B0-----:R-:W-:Y:S02]  /*6d90*/  FMUL.FTZ R10, R66.reuse, R10 ;  /* 0x0000000a420a7220 */ /* 0x041fe40000410000 */
[----:B------:R-:W-:Y:S02]  /*6da0*/  FMUL.FTZ R9, R66, R9 ;  /* 0x0000000942097220 */ /* 0x000fe40000410000 */
[----:B------:R-:W-:Y:S02]  /*6db0*/  FADD.FTZ R65, R168, R65 ;  /* 0x00000041a8417221 */ /* 0x000fe40000010000 */
[----:B------:R-:W-:Y:S02]  /*6dc0*/  FMUL.FTZ R66, R55, R64 ;  /* 0x0000004037427220 */ /* 0x000fe40000410000 */
[----:B-1----:R-:W-:Y:S01]  /*6dd0*/  FMUL.FTZ R3, R41, R112 ;  /* 0x0000007029037220 */ /* 0x002fe20000410000 */
[----:B------:R-:W0:Y:S01]  /*6de0*/  MUFU.COS R6, R94 ;  /* 0x0000005e00067308 */ /* 0x000e220000000000 */
[----:B------:R-:W-:-:S02]  /*6df0*/  FFMA.FTZ R161, R18, R67, R2 ;  /* 0x0000004312a17223 */ /* 0x000fc40000010002 */
[-C--:B------:R-:W-:Y:S02]  /*6e00*/  FMUL.FTZ R67, R55, R65.reuse ;  /* 0x0000004137437220 */ /* 0x080fe40000410000 */
[----:B------:R-:W-:Y:S02]  /*6e10*/  FFMA.FTZ R65, R56, R65, R66 ;  /* 0x0000004138417223 */ /* 0x000fe40000010042 */
[----:B------:R-:W-:Y:S01]  /*6e20*/  FMUL.FTZ R171, R42, R112 ;  /* 0x000000702aab7220 */ /* 0x000fe20000410000 */
[----:B------:R1:W2:Y:S01]  /*6e30*/  MUFU.SIN R2, R94 ;  /* 0x0000005e00027308 */ /* 0x0002a20000000400 */
[----:B------:R-:W-:Y:S02]  /*6e40*/  FMUL.FTZ R170, R128, R3 ;  /* 0x0000000380aa7220 */ /* 0x000fe40000410000 */
[----:B------:R-:W-:Y:S02]  /*6e50*/  FFMA.FTZ R64, R56, R64, -R67 ;  /* 0x0000004038407223 */ /* 0x000fe40000010843 */
[----:B------:R-:W-:-:S02]  /*6e60*/  FMUL.FTZ R171, R128, R171 ;  /* 0x000000ab80ab7220 */ /* 0x000fc40000410000 */
[----:B------:R-:W-:Y:S02]  /*6e70*/  FADD.FTZ R66, R170, R65 ;  /* 0x00000041aa427221 */ /* 0x000fe40000010000 */
[----:B-1----:R-:W-:Y:S02]  /*6e80*/  FMUL.FTZ R94, R15, R161 ;  /* 0x000000a10f5e7220 */ /* 0x002fe40000410000 */
[----:B------:R-:W-:Y:S02]  /*6e90*/  FADD.FTZ R64, R171, R64 ;  /* 0x00000040ab407221 */ /* 0x000fe40000010000 */
[----:B------:R-:W-:Y:S02]  /*6ea0*/  FMUL.FTZ R67, R53, R66 ;  /* 0x0000004235437220 */ /* 0x000fe40000410000 */
[----:B------:R-:W-:Y:S02]  /*6eb0*/  FFMA.FTZ R162, R16, R95, -R94 ;  /* 0x0000005f10a27223 */ /* 0x000fe4000001085e */
[----:B------:R-:W-:-:S02]  /*6ec0*/  FFMA.FTZ R94, R54, R64, -R67 ;  /* 0x00000040365e7223 */ /* 0x000fc40000010843 */
[----:B------:R-:W-:Y:S02]  /*6ed0*/  FMUL.FTZ R67, R53, R64 ;  /* 0x0000004035437220 */ /* 0x000fe40000410000 */
[-C--:B------:R-:W-:Y:S02]  /*6ee0*/  FMUL.FTZ R172, R39, R111.reuse ;  /* 0x0000006f27ac7220 */ /* 0x080fe40000410000 */
[C---:B0-----:R-:W-:Y:S02]  /*6ef0*/  FMUL.FTZ R6, R5.reuse, R6 ;  /* 0x0000000605067220 */ /* 0x041fe40000410000 */
[----:B--2---:R-:W-:Y:S02]  /*6f00*/  FMUL.FTZ R5, R5, R2 ;  /* 0x0000000205057220 */ /* 0x004fe40000410000 */
[----:B------:R-:W-:Y:S02]  /*6f10*/  FMUL.FTZ R2, R40, R111 ;  /* 0x0000006f28027220 */ /* 0x000fe40000410000 */
[----:B------:R-:W-:-:S02]  /*6f20*/  FMUL.FTZ R4, R102, UR36 ;  /* 0x0000002466047c20 */ /* 0x000fc40008410000 */
[----:B------:R-:W-:Y:S02]  /*6f30*/  FFMA.FTZ R67, R54, R66, R67 ;  /* 0x0000004236437223 */ /* 0x000fe40000010043 */
[C---:B------:R-:W-:Y:S02]  /*6f40*/  FMUL.FTZ R172, R127.reuse, R172 ;  /* 0x000000ac7fac7220 */ /* 0x040fe40000410000 */
[----:B------:R-:W-:Y:S02]  /*6f50*/  FMUL.FTZ R3, R0, R102 ;  /* 0x0000006600037220 */ /* 0x000fe40000410000 */
[----:B------:R-:W-:Y:S02]  /*6f60*/  FMUL.FTZ R173, R127, R2 ;  /* 0x000000027fad7220 */ /* 0x000fe40000410000 */
[----:B------:R-:W-:Y:S02]  /*6f70*/  FMUL.RZ R165, R4, 0.15915493667125701904 ;  /* 0x3e22f98304a57820 */ /* 0x000fe4000040c000 */
[----:B------:R-:W-:-:S02]  /*6f80*/  FMUL.FTZ R95, R15, R95 ;  /* 0x0000005f0f5f7220 */ /* 0x000fc40000410000 */
[----:B------:R-:W-:Y:S01]  /*6f90*/  FADD.FTZ R67, R172, R67 ;  /* 0x00000043ac437221 */ /* 0x000fe20000010000 */
[----:B------:R0:W-:Y:S01]  /*6fa0*/  MUFU.EX2 R65, R3 ;  /* 0x0000000300417308 */ /* 0x0001e20000000800 */
[----:B------:R-:W-:Y:S02]  /*6fb0*/  FADD.FTZ R94, R173, R94 ;  /* 0x0000005ead5e7221 */ /* 0x000fe40000010000 */
[----:B------:R-:W-:Y:S02]  /*6fc0*/  FFMA.FTZ R95, R16, R161, R95 ;  /* 0x000000a1105f7223 */ /* 0x000fe4000001005f */
[----:B------:R-:W-:-:S03]  /*6fd0*/  FMUL.FTZ R66, R13, R162 ;  /* 0x000000a20d427220 */ /* 0x000fc60000410000 */
[----:B------:R-:W1:Y:S01]  /*6fe0*/  MUFU.COS R4, R165 ;  /* 0x000000a500047308 */ /* 0x000e620000000000 */
[C---:B0-----:R-:W-:Y:S02]  /*6ff0*/  FMUL.FTZ R3, R51.reuse, R67 ;  /* 0x0000004333037220 */ /* 0x041fe40000410000 */
[----:B------:R-:W-:Y:S02]  /*7000*/  FMUL.FTZ R175, R38, R110 ;  /* 0x0000006e26af7220 */ /* 0x000fe40000410000 */
[----:B------:R-:W-:-:S03]  /*7010*/  FMUL.FTZ R64, R51, R94 ;  /* 0x0000005e33407220 */ /* 0x000fc60000410000 */
[----:B------:R-:W0:Y:S01]  /*7020*/  MUFU.SIN R2, R165 ;  /* 0x000000a500027308 */ /* 0x000e220000000400 */
[-C--:B------:R-:W-:Y:S02]  /*7030*/  FMUL.FTZ R161, R13, R95.reuse ;  /* 0x0000005f0da17220 */ /* 0x080fe40000410000 */
[----:B------:R-:W-:Y:S02]  /*7040*/  FFMA.FTZ R66, R14, R95, R66 ;  /* 0x0000005f0e427223 */ /* 0x000fe40000010042 */
[----:B------:R-:W-:Y:S02]  /*7050*/  FFMA.FTZ R94, R52, R94, -R3 ;  /* 0x0000005e345e7223 */ /* 0x000fe40000010803 */
[----:B------:R-:W-:Y:S02]  /*7060*/  FMUL.FTZ R3, R37, R110 ;  /* 0x0000006e25037220 */ /* 0x000fe40000410000 */
[----:B------:R-:W-:Y:S02]  /*7070*/  FMUL.FTZ R175, R126, R175 ;  /* 0x000000af7eaf7220 */ /* 0x000fe40000410000 */
[----:B------:R-:W-:-:S02]  /*7080*/  FFMA.FTZ R67, R52, R67, R64 ;  /* 0x0000004334437223 */ /* 0x000fc40000010040 */
[----:B------:R-:W-:Y:S02]  /*7090*/  FFMA.FTZ R161, R14, R162, -R161 ;  /* 0x000000a20ea17223 */ /* 0x000fe400000108a1 */
[----:B------:R-:W-:Y:S02]  /*70a0*/  FMUL.FTZ R64, R11, R66 ;  /* 0x000000420b407220 */ /* 0x000fe40000410000 */
[----:B------:R-:W-:Y:S02]  /*70b0*/  FMUL.FTZ R174, R126, R3 ;  /* 0x000000037eae7220 */ /* 0x000fe40000410000 */
[----:B------:R-:W-:Y:S02]  /*70c0*/  FADD.FTZ R94, R175, R94 ;  /* 0x0000005eaf5e7221 */ /* 0x000fe40000010000 */
[----:B------:R-:W-:Y:S02]  /*70d0*/  FFMA.FTZ R162, R12, R161, -R64 ;  /* 0x000000a10ca27223 */ /* 0x000fe40000010840 */
[----:B------:R-:W-:-:S02]  /*70e0*/  FADD.FTZ R67, R174, R67 ;  /* 0x00000043ae437221 */ /* 0x000fc40000010000 */
[----:B------:R-:W-:Y:S02]  /*70f0*/  FMUL.FTZ R161, R11, R161 ;  /* 0x000000a10ba17220 */ /* 0x000fe40000410000 */
[----:B------:R-:W-:Y:S02]  /*7100*/  FMUL.FTZ R64, R17, R94 ;  /* 0x0000005e11407220 */ /* 0x000fe40000410000 */
[C---:B-1----:R-:W-:Y:S02]  /*7110*/  FMUL.FTZ R4, R65.reuse, R4 ;  /* 0x0000000441047220 */ /* 0x042fe40000410000 */
[----:B0-----:R-:W-:Y:S02]  /*7120*/  FMUL.FTZ R3, R65, R2 ;  /* 0x0000000241037220 */ /* 0x001fe40000410000 */
[----:B------:R-:W-:Y:S02]  /*7130*/  FMUL.FTZ R65, R17, R67 ;  /* 0x0000004311417220 */ /* 0x000fe40000410000 */
[----:B------:R-:W-:-:S02]  /*7140*/  FFMA.FTZ R165, R12, R66, R161 ;  /* 0x000000420ca57223 */ /* 0x000fc400000100a1 */
[----:B------:R-:W-:Y:S02]  /*7150*/  FMUL.FTZ R176, R36, R109 ;  /* 0x0000006d24b07220 */ /* 0x000fe40000410000 */
[C---:B------:R-:W-:Y:S02]  /*7160*/  FFMA.FTZ R66, R18.reuse, R67, R64 ;  /* 0x0000004312427223 */ /* 0x040fe40000010040 */
[----:B------:R-:W-:Y:S02]  /*7170*/  FMUL.FTZ R64, R35, R109 ;  /* 0x0000006d23407220 */ /* 0x000fe40000410000 */
[----:B------:R-:W-:Y:S02]  /*7180*/  FFMA.FTZ R95, R18, R94, -R65 ;  /* 0x0000005e125f7223 */ /* 0x000fe40000010841 */
[C---:B------:R-:W-:Y:S02]  /*7190*/  FMUL.FTZ R176, R125.reuse, R176 ;  /* 0x000000b07db07220 */ /* 0x040fe40000410000 */
[----:B------:R-:W-:-:S02]  /*71a0*/  FMUL.FTZ R177, R125, R64 ;  /* 0x000000407db17220 */ /* 0x000fc40000410000 */
[----:B------:R-:W-:Y:S02]  /*71b0*/  FMUL.FTZ R67, R9, R165 ;  /* 0x000000a509437220 */ /* 0x000fe40000410000 */
[----:B------:R-:W-:Y:S02]  /*71c0*/  FADD.FTZ R95, R176, R95 ;  /* 0x0000005fb05f7221 */ /* 0x000fe40000010000 */
[----:B------:R-:W-:Y:S02]  /*71d0*/  FADD.FTZ R66, R177, R66 ;  /* 0x00000042b1427221 */ /* 0x000fe40000010000 */
[----:B------:R-:W-:Y:S02]  /*71e0*/  FFMA.FTZ R94, R10, R162, -R67 ;  /* 0x000000a20a5e7223 */ /* 0x000fe40000010843 */
[----:B------:R-:W-:Y:S02]  /*71f0*/  FMUL.FTZ R161, R15, R95 ;  /* 0x0000005f0fa17220 */ /* 0x000fe40000410000 */
[----:B------:R-:W-:-:S02]  /*7200*/  FMUL.FTZ R67, R33, R108 ;  /* 0x0000006c21437220 */ /* 0x000fc40000410000 */
[----:B------:R-:W-:Y:S02]  /*7210*/  FMUL.FTZ R2, R101, UR36 ;  /* 0x0000002465027c20 */ /* 0x000fe40008410000 */
[----:B------:R-:W-:Y:S02]  /*7220*/  FMUL.FTZ R65, R0, R101 ;  /* 0x0000006500417220 */ /* 0x000fe40000410000 */
[----:B------:R-:W-:Y:S02]  /*7230*/  FMUL.FTZ R162, R9, R162 ;  /* 0x000000a209a27220 */ /* 0x000fe40000410000 */
[----:B------:R-:W-:Y:S02]  /*7240*/  FMUL.FTZ R0, R15, R66 ;  /* 0x000000420f007220 */ /* 0x000fe40000410000 */
[----:B------:R-:W-:Y:S02]  /*7250*/  FMUL.FTZ R179, R34, R108 ;  /* 0x0000006c22b37220 */ /* 0x000fe40000410000 */
[----:B------:R-:W-:-:S02]  /*7260*/  FFMA.FTZ R161, R16, R66, R161 ;  /* 0x0000004210a17223 */ /* 0x000fc400000100a1 */
[----:B------:R-:W-:Y:S02]  /*7270*/  FMUL.FTZ R178, R124, R67 ;  /* 0x000000437cb27220 */ /* 0x000fe40000410000 */
[----:B------:R-:W-:Y:S02]  /*7280*/  FMUL.RZ R166, R2, 0.15915493667125701904 ;  /* 0x3e22f98302a67820 */ /* 0x000fe4000040c000 */
[----:B------:R-:W-:Y:S02]  /*7290*/  FFMA.FTZ R162, R10, R165, R162 ;  /* 0x000000a50aa27223 */ /* 0x000fe400000100a2 */
[----:B------:R-:W-:Y:S02]  /*72a0*/  FFMA.FTZ R0, R16, R95, -R0 ;  /* 0x0000005f10007223 */ /* 0x000fe40000010800 */
[----:B------:R-:W-:Y:S01]  /*72b0*/  FMUL.FTZ R179, R124, R179 ;  /* 0x000000b37cb37220 */ /* 0x000fe20000410000 */
[----:B------:R-:W-:Y:S01]  /*72c0*/  MUFU.COS R2, R166 ;  /* 0x000000a600027308 */ /* 0x000fe20000000000 */
[----:B------:R-:W-:-:S02]  /*72d0*/  FADD.FTZ R161, R178, R161 ;  /* 0x000000a1b2a17221 */ /* 0x000fc40000010000 */
[----:B------:R-:W-:Y:S02]  /*72e0*/  FMUL.FTZ R95, R7, R162 ;  /* 0x000000a2075f7220 */ /* 0x000fe40000410000 */
[----:B------:R-:W-:-:S03]  /*72f0*/  FADD.FTZ R0, R179, R0 ;  /* 0x00000000b3007221 */ /* 0x000fc60000010000 */
[----:B------:R-:W0:Y:S01]  /*7300*/  MUFU.EX2 R65, R65 ;  /* 0x0000004100417308 */ /* 0x000e220000000800 */
[----:B------:R-:W-:Y:S02]  /*7310*/  FMUL.FTZ R67, R13, R161 ;  /* 0x000000a10d437220 */ /* 0x000fe40000410000 */
[----:B------:R-:W-:-:S05]  /*7320*/  FMUL.FTZ R165, R7, R94 ;  /* 0x0000005e07a57220 */ /* 0x000fca0000410000 */
[----:B------:R-:W1:Y:S01]  /*7330*/  MUFU.SIN R64, R166 ;  /* 0x000000a600407308 */ /* 0x000e620000000400 */
[----:B------:R-:W-:Y:S02]  /*7340*/  FFMA.FTZ R95, R8, R94, -R95 ;  /* 0x0000005e085f7223 */ /* 0x000fe4000001085f */
[-C--:B------:R-:W-:Y:S02]  /*7350*/  FMUL.FTZ R94, R13, R0.reuse ;  /* 0x000000000d5e7220 */ /* 0x080fe40000410000 */
[-C--:B------:R-:W-:Y:S02]  /*7360*/  FMUL.FTZ R180, R31, R107.reuse ;  /* 0x0000006b1fb47220 */ /* 0x080fe40000410000 */
[----:B------:R-:W-:Y:S02]  /*7370*/  FFMA.FTZ R66, R14, R0, -R67 ;  /* 0x000000000e427223 */ /* 0x000fe40000010843 */
[----:B------:R-:W-:Y:S02]  /*7380*/  FMUL.FTZ R0, R32, R107 ;  /* 0x0000006b20007220 */ /* 0x000fe40000410000 */
[----:B------:R-:W-:-:S02]  /*7390*/  FFMA.FTZ R161, R14, R161, R94 ;  /* 0x000000a10ea17223 */ /* 0x000fc4000001005e */
[C---:B------:R-:W-:Y:S02]  /*73a0*/  FMUL.FTZ R180, R123.reuse, R180 ;  /* 0x000000b47bb47220 */ /* 0x040fe40000410000 */
[----:B------:R-:W-:Y:S02]  /*73b0*/  FMUL.FTZ R181, R123, R0 ;  /* 0x000000007bb57220 */ /* 0x000fe40000410000 */
[----:B------:R-:W-:Y:S02]  /*73c0*/  FADD.FTZ R161, R180, R161 ;  /* 0x000000a1b4a17221 */ /* 0x000fe40000010000 */
[----:B------:R-:W-:Y:S02]  /*73d0*/  FFMA.FTZ R165, R8, R162, R165 ;  /* 0x000000a208a57223 */ /* 0x000fe400000100a5 */
[C---:B0-----:R-:W-:Y:S02]  /*73e0*/  FMUL.FTZ R2, R65.reuse, R2 ;  /* 0x0000000241027220 */ /* 0x041fe40000410000 */
[----:B-1----:R-:W-:-:S02]  /*73f0*/  FMUL.FTZ R0, R65, R64 ;  /* 0x0000004041007220 */ /* 0x002fc40000410000 */
[----:B------:R-:W-:Y:S02]  /*7400*/  FADD.FTZ R66, R181, R66 ;  /* 0x00000042b5427221 */ /* 0x000fe40000010000 */
[----:B------:R-:W-:Y:S02]  /*7410*/  FMUL.FTZ R65, R11, R161 ;  /* 0x000000a10b417220 */ /* 0x000fe40000410000 */
[----:B------:R-:W-:Y:S02]  /*7420*/  FMUL.FTZ R183, R30, R106 ;  /* 0x0000006a1eb77220 */ /* 0x000fe40000410000 */
[----:B------:R-:W-:Y:S02]  /*7430*/  FMUL.FTZ R67, R5, R165 ;  /* 0x000000a505437220 */ /* 0x000fe40000410000 */
[-C--:B------:R-:W-:Y:S02]  /*7440*/  FMUL.FTZ R64, R11, R66.reuse ;  /* 0x000000420b407220 */ /* 0x080fe40000410000 */
[----:B------:R-:W-:-:S02]  /*7450*/  FFMA.FTZ R66, R12, R66, -R65 ;  /* 0x000000420c427223 */ /* 0x000fc40000010841 */
[----:B------:R-:W-:Y:S02]  /*7460*/  FMUL.FTZ R65, R29, R106 ;  /* 0x0000006a1d417220 */ /* 0x000fe40000410000 */
[----:B------:R-:W-:Y:S02]  /*7470*/  FMUL.FTZ R183, R122, R183 ;  /* 0x000000b77ab77220 */ /* 0x000fe40000410000 */
[-C--:B------:R-:W-:Y:S02]  /*7480*/  FFMA.FTZ R94, R6, R95.reuse, -R67 ;  /* 0x0000005f065e7223 */ /* 0x080fe40000010843 */
[----:B------:R-:W-:Y:S02]  /*7490*/  FMUL.FTZ R95, R5, R95 ;  /* 0x0000005f055f7220 */ /* 0x000fe40000410000 */
[----:B------:R-:W-:Y:S02]  /*74a0*/  FFMA.FTZ R161, R12, R161, R64 ;  /* 0x000000a10ca17223 */ /* 0x000fe40000010040 */
[----:B------:R-:W-:-:S02]  /*74b0*/  FMUL.FTZ R182, R122, R65 ;  /* 0x000000417ab67220 */ /* 0x000fc40000410000 */
[----:B------:R-:W-:Y:S02]  /*74c0*/  FADD.FTZ R66, R183, R66 ;  /* 0x00000042b7427221 */ /* 0x000fe40000010000 */
[----:B------:R-:W-:Y:S02]  /*74d0*/  FFMA.FTZ R95, R6, R165, R95 ;  /* 0x000000a5065f7223 */ /* 0x000fe4000001005f */
[----:B------:R-:W-:Y:S02]  /*74e0*/  FMUL.FTZ R65, R3, R94 ;  /* 0x0000005e03417220 */ /* 0x000fe40000410000 */
[----:B------:R-:W-:Y:S02]  /*74f0*/  FADD.FTZ R161, R182, R161 ;  /* 0x000000a1b6a17221 */ /* 0x000fe40000010000 */
[----:B------:R-:W-:Y:S02]  /*7500*/  FMUL.FTZ R64, R9, R66 ;  /* 0x0000004209407220 */ /* 0x000fe40000410000 */
[----:B------:R-:W-:-:S02]  /*7510*/  FMUL.FTZ R67, R3, R95 ;  /* 0x0000005f03437220 */ /* 0x000fc40000410000 */
[----:B------:R-:W-:Y:S02]  /*7520*/  FFMA.FTZ R65, R4, R95, R65 ;  /* 0x0000005f04417223 */ /* 0x000fe40000010041 */
[----:B------:R-:W-:Y:S02]  /*7530*/  FMUL.FTZ R184, R27, R105 ;  /* 0x000000691bb87220 */ /* 0x000fe40000410000 */
[-C--:B------:R-:W-:Y:S02]  /*7540*/  FMUL.FTZ R95, R9, R161.reuse ;  /* 0x000000a1095f7220 */ /* 0x080fe40000410000 */
[----:B------:R-:W-:Y:S02]  /*7550*/  FFMA.FTZ R161, R10, R161, R64 ;  /* 0x000000a10aa17223 */ /* 0x000fe40000010040 */
[----:B------:R-:W-:Y:S02]  /*7560*/  FMUL.FTZ R64, R28, R105 ;  /* 0x000000691c407220 */ /* 0x000fe40000410000 */
[----:B------:R-:W-:-:S02]  /*7570*/  FMUL.FTZ R184, R121, R184 ;  /* 0x000000b879b87220 */ /* 0x000fc40000410000 */
[----:B------:R-:W-:Y:S02]  /*7580*/  FFMA.FTZ R66, R10, R66, -R95 ;  /* 0x000000420a427223 */ /* 0x000fe4000001085f */
[----:B------:R-:W-:Y:S02]  /*7590*/  FMUL.FTZ R185, R121, R64 ;  /* 0x0000004079b97220 */ /* 0x000fe40000410000 */
[----:B------:R-:W-:Y:S02]  /*75a0*/  FADD.FTZ R161, R184, R161 ;  /* 0x000000a1b8a17221 */ /* 0x000fe40000010000 */
[----:B------:R-:W-:Y:S02]  /*75b0*/  FADD.FTZ R66, R185, R66 ;  /* 0x00000042b9427221 */ /* 0x000fe40000010000 */
[----:B------:R-:W-:Y:S02]  /*75c0*/  FMUL.FTZ R95, R7, R161 ;  /* 0x000000a1075f7220 */ /* 0x000fe40000410000 */
[----:B------:R-:W-:-:S02]  /*75d0*/  FMUL.FTZ R187, R26, R104 ;  /* 0x000000681abb7220 */ /* 0x000fc40000410000 */
[-C--:B------:R-:W-:Y:S02]  /*75e0*/  FMUL.FTZ R64, R7, R66.reuse ;  /* 0x0000004207407220 */ /* 0x080fe40000410000 */
[----:B------:R-:W-:Y:S02]  /*75f0*/  FFMA.FTZ R66, R8, R66, -R95 ;  /* 0x0000004208427223 */ /* 0x000fe4000001085f */
[----:B------:R-:W-:Y:S02]  /*7600*/  FMUL.FTZ R95, R25, R104 ;  /* 0x00000068195f7220 */ /* 0x000fe40000410000 */
[----:B------:R-:W-:Y:S02]  /*7610*/  FMUL.FTZ R187, R120, R187 ;  /* 0x000000bb78bb7220 */ /* 0x000fe40000410000 */
[----:B------:R-:W-:Y:S02]  /*7620*/  FFMA.FTZ R161, R8, R161, R64 ;  /* 0x000000a108a17223 */ /* 0x000fe40000010040 */
[----:B------:R-:W-:-:S02]  /*7630*/  FMUL.FTZ R186, R120, R95 ;  /* 0x0000005f78ba7220 */ /* 0x000fc40000410000 */
[----:B------:R-:W-:Y:S02]  /*7640*/  FADD.FTZ R66, R187, R66 ;  /* 0x00000042bb427221 */ /* 0x000fe40000010000 */
[----:B------:R-:W-:Y:S02]  /*7650*/  FADD.FTZ R161, R186, R161 ;  /* 0x000000a1baa17221 */ /* 0x000fe40000010000 */
[----:B------:R-:W-:Y:S02]  /*7660*/  FMUL.FTZ R64, R5, R66 ;  /* 0x0000004205407220 */ /* 0x000fe40000410000 */
[----:B------:R-:W-:Y:S02]  /*7670*/  FMUL.FTZ R188, R23, R103 ;  /* 0x0000006717bc7220 */ /* 0x000fe40000410000 */
[-C--:B------:R-:W-:Y:S02]  /*7680*/  FMUL.FTZ R95, R5, R161.reuse ;  /* 0x000000a1055f7220 */ /* 0x080fe40000410000 */
[----:B------:R-:W-:-:S02]  /*7690*/  FFMA.FTZ R161, R6, R161, R64 ;  /* 0x000000a106a17223 */ /* 0x000fc40000010040 */
[----:B------:R-:W-:Y:S02]  /*76a0*/  FMUL.FTZ R64, R24, R103 ;  /* 0x0000006718407220 */ /* 0x000fe40000410000 */
[C---:B------:R-:W-:Y:S02]  /*76b0*/  FMUL.FTZ R188, R119.reuse, R188 ;  /* 0x000000bc77bc7220 */ /* 0x040fe40000410000 */
[----:B------:R-:W-:Y:S02]  /*76c0*/  FFMA.FTZ R66, R6, R66, -R95 ;  /* 0x0000004206427223 */ /* 0x000fe4000001085f */
[----:B------:R-:W-:Y:S02]  /*76d0*/  FMUL.FTZ R189, R119, R64 ;  /* 0x0000004077bd7220 */ /* 0x000fe40000410000 */
[----:B------:R-:W-:Y:S02]  /*76e0*/  FADD.FTZ R161, R188, R161 ;  /* 0x000000a1bca17221 */ /* 0x000fe40000010000 */
[----:B------:R-:W-:-:S02]  /*76f0*/  FADD.FTZ R66, R189, R66 ;  /* 0x00000042bd427221 */ /* 0x000fc40000010000 */
[C---:B------:R-:W-:Y:S02]  /*7700*/  FMUL.FTZ R95, R3.reuse, R161 ;  /* 0x000000a1035f7220 */ /* 0x040fe40000410000 */
[----:B------:R-:W-:Y:S02]  /*7710*/  FMUL.FTZ R191, R22, R102 ;  /* 0x0000006616bf7220 */ /* 0x000fe40000410000 */
[-C--:B------:R-:W-:Y:S02]  /*7720*/  FMUL.FTZ R64, R3, R66.reuse ;  /* 0x0000004203407220 */ /* 0x080fe40000410000 */
[----:B------:R-:W-:Y:S02]  /*7730*/  FFMA.FTZ R66, R4, R66, -R95 ;  /* 0x0000004204427223 */ /* 0x000fe4000001085f */
[----:B------:R-:W-:Y:S02]  /*7740*/  FMUL.FTZ R95, R21, R102 ;  /* 0x00000066155f7220 */ /* 0x000fe40000410000 */
[----:B------:R-:W-:-:S02]  /*7750*/  FMUL.FTZ R191, R118, R191 ;  /* 0x000000bf76bf7220 */ /* 0x000fc40000410000 */
[----:B------:R-:W-:Y:S02]  /*7760*/  FFMA.FTZ R161, R4, R161, R64 ;  /* 0x000000a104a17223 */ /* 0x000fe40000010040 */
[----:B------:R-:W-:Y:S02]  /*7770*/  FMUL.FTZ R190, R118, R95 ;  /* 0x0000005f76be7220 */ /* 0x000fe40000410000 */
[----:B------:R-:W-:Y:S02]  /*7780*/  FADD.FTZ R95, R191, R66 ;  /* 0x00000042bf5f7221 */ /* 0x000fe40000010000 */
[----:B------:R-:W-:Y:S02]  /*7790*/  FADD.FTZ R161, R190, R161 ;  /* 0x000000a1bea17221 */ /* 0x000fe40000010000 */
[----:B------:R-:W-:Y:S02]  /*77a0*/  FMUL.FTZ R66, R0, R95 ;  /* 0x0000005f00427220 */ /* 0x000fe40000410000 */
[----:B------:R-:W-:-:S02]  /*77b0*/  FFMA.FTZ R67, R4, R94, -R67 ;  /* 0x0000005e04437223 */ /* 0x000fc40000010843 */
[-C--:B------:R-:W-:Y:S02]  /*77c0*/  FMUL.FTZ R64, R0, R161.reuse ;  /* 0x000000a100407220 */ /* 0x080fe40000410000 */
[----:B------:R-:W-:Y:S01]  /*77d0*/  FFMA.FTZ R94, R2, R161, R66 ;  /* 0x000000a1025e7223 */ /* 0x000fe20000010042 */
[----:B------:R-:W-:Y:S01]  /*77e0*/  ISETP.NE.AND P0, PT, R135, 0x7f, PT ;  /* 0x0000007f8700780c */ /* 0x000fe20003f05270 */
[----:B------:R-:W-:Y:S02]  /*77f0*/  FMUL.FTZ R66, R0, R67 ;  /* 0x0000004300427220 */ /* 0x000fe40000410000 */
[----:B------:R-:W-:Y:S02]  /*7800*/  FFMA.FTZ R95, R2, R95, -R64 ;  /* 0x0000005f025f7223 */ /* 0x000fe40000010840 */
[-C--:B------:R-:W-:Y:S02]  /*7810*/  FMUL.FTZ R64, R0, R65.reuse ;  /* 0x0000004100407220 */ /* 0x080fe40000410000 */
[----:B------:R-:W-:-:S02]  /*7820*/  FFMA.FTZ R65, R2, R65, R66 ;  /* 0x0000004102417223 */ /* 0x000fc40000010042 */
[-C--:B------:R-:W-:Y:S02]  /*7830*/  FMUL.FTZ R192, R20, R101.reuse ;  /* 0x0000006514c07220 */ /* 0x080fe40000410000 */
[----:B------:R-:W-:Y:S02]  /*7840*/  FMUL.FTZ R66, R19, R101 ;  /* 0x0000006513427220 */ /* 0x000fe40000410000 */
[C---:B------:R-:W-:Y:S02]  /*7850*/  FMUL.FTZ R192, R117.reuse, R192 ;  /* 0x000000c075c07220 */ /* 0x040fe40000410000 */
[----:B------:R-:W-:Y:S02]  /*7860*/  FMUL.FTZ R193, R117, R66 ;  /* 0x0000004275c17220 */ /* 0x000fe40000410000 */
[----:B------:R-:W-:Y:S02]  /*7870*/  FFMA.FTZ R64, R2, R67, -R64 ;  /* 0x0000004302407223 */ /* 0x000fe40000010840 */
[----:B------:R-:W-:-:S02]  /*7880*/  FADD.FTZ R66, R192, R95 ;  /* 0x0000005fc0427221 */ /* 0x000fc40000010000 */
[----:B------:R-:W-:Y:S02]  /*7890*/  FADD.FTZ R67, R193, R94 ;  /* 0x0000005ec1437221 */ /* 0x000fe40000010000 */
[----:B------:R0:W1:Y:S01]  /*78a0*/  @P0 LDS.64 R94, [R135.X8+0x12c88] ;  /* 0x012c8800875e0984 */ /* 0x0000620000008a00 */
[----:B------:R-:W-:Y:S01]  /*78b0*/  BSSY B0, `(.L_x_1785) ;  /* 0x000000f000007945 */ /* 0x000fe20003800000 */
[----:B------:R-:W-:Y:S01]  /*78c0*/  LEA.HI R235, R135, R135, RZ, 0x1e ;  /* 0x0000008787eb7211 */ /* 0x000fe200078ff0ff */
[----:B------:R-:W-:Y:S05]  /*78d0*/  @P0 BRA `(.L_x_1786) ;  /* 0x000000c000000947 */ /* 0x000fea0003800000 */
[----:B------:R-:W-:Y:S01]  /*78e0*/  ULDC UR34, c[0x0][0x174] ;  /* 0x00005d0000227ab9 */ /* 0x000fe20000000800 */
[----:B-1----:R-:W-:Y:S01]  /*78f0*/  HFMA2.MMA R95, -RZ, RZ, 0, 0 ;  /* 0x00000000ff5f7435 */ /* 0x002fe200000001ff */
        /* <DEDUP_REMOVED lines=10> */
.L_x_1786:
[----:B------:R-:W-:Y:S05]  /*79a0*/  BSYNC B0 ;  /* 0x0000000000007941 */ /* 0x000fea0003800000 */
.L_x_1785:
        /* <DEDUP_REMOVED lines=12> */
[----:B-1----:R-:W-:Y:S02]  /*7a70*/  FMUL.FTZ R161, R97, R152 ;  /* 0x0000009861a17220 */ /* 0x002fe40000410000 */
        /* <DEDUP_REMOVED lines=24> */
[----:B---3--:R-:W-:-:S05]  /*7c00*/  IMAD R209, R135, 0x50, RZ ;  /* 0x0000005087d17824 */ /* 0x008fca00078e02ff */
[----:B------:R-:W-:Y:S04]  /*7c10*/  LDS.128 R64, [R209+0x10870] ;  /* 0x01087000d1407984 */ /* 0x000fe80000000c00 */
[----:B------:R-:W1:Y:S02]  /*7c20*/  LDS.128 R68, [R209+0x10880] ;  /* 0x01088000d1447984 */ /* 0x000e640000000c00 */
[----:B-1----:R-:W-:-:S04]  /*7c30*/  FMUL.FTZ R211, R65, R69 ;  /* 0x0000004541d37220 */ /* 0x002fc80000410000 */
        /* <DEDUP_REMOVED lines=9> */
[----:B------:R-:W1:Y:S02]  /*7cd0*/  LDS.128 R64, [R209+0x10890] ;  /* 0x01089000d1407984 */ /* 0x000e640000000c00 */
[C---:B-1----:R-:W-:Y:S02]  /*7ce0*/  FMUL.FTZ R70, R65.reuse, R210 ;  /* 0x000000d241467220 */ /* 0x042fe40000410000 */
        /* <DEDUP_REMOVED lines=9> */
[----:B------:R-:W1:Y:S02]  /*7d80*/  LDS.128 R64, [R209+0x108a0] ;  /* 0x0108a000d1407984 */ /* 0x000e640000000c00 */
[C---:B-1----:R-:W-:Y:S02]  /*7d90*/  FMUL.FTZ R68, R65.reuse, R70 ;  /* 0x0000004641447220 */ /* 0x042fe40000410000 */
        /* <DEDUP_REMOVED lines=10> */
[----:B------:R1:W3:Y:S02]  /*7e40*/  SHFL.UP PT, R67, R68, 0x1, RZ ;  /* 0x0420000044437989 */ /* 0x0002e400000e00ff */
.L_x_1897:
[----:B------:R-:W-:Y:S05]  /*7e50*/  BRA.DIV ~URZ, `(.L_x_1790) ;  /* 0x000091027f007947 */ /* 0x000fea000b800000 */
[----:B------:R-:W4:Y:S01]  /*7e60*/  SHFL.UP PT, R213, R69, 0x1, RZ ;  /* 0x0420000045d57989 */ /* 0x000f2200000e00ff */
[----:B------:R-:W-:-:S03]  /*7e70*/  ISETP.GE.AND P0, PT, R134, 0x1, PT ;  /* 0x000000018600780c */ /* 0x000fc60003f06270 */
[----:B------:R-:W0:Y:S04]  /*7e80*/  SHFL.UP PT, R71, R211, 0x1, RZ ;  /* 0x04200000d3477989 */ /* 0x000e2800000e00ff */
[----:B------:R-:W1:Y:S01]  /*7e90*/  SHFL.UP PT, R65, R70, 0x1, RZ ;  /* 0x0420000046417989 */ /* 0x000e6200000e00ff */
[C---:B----4-:R-:W-:Y:S02]  /*7ea0*/  FMUL.FTZ R64, R70.reuse, R213 ;  /* 0x000000d546407220 */ /* 0x050fe40000410000 */
[-C--:B0-----:R-:W-:Y:S02]  /*7eb0*/  FMUL.FTZ R66, R70, R71.reuse ;  /* 0x0000004746427220 */ /* 0x081fe40000410000 */
[----:B------:R-:W-:Y:S02]  /*7ec0*/  FFMA.FTZ R64, R68, R71, -R64 ;  /* 0x0000004744407223 */ /* 0x000fe40000010840 */
[----:B---3--:R-:W-:-:S02]  /*7ed0*/  FMUL.FTZ R71, R70, R67 ;  /* 0x0000004346477220 */ /* 0x008fc40000410000 */
[C---:B------:R-:W-:Y:S02]  /*7ee0*/  FFMA.FTZ R66, R68.reuse, R213, R66 ;  /* 0x000000d544427223 */ /* 0x040fe40000010042 */
[-C--:B-1----:R-:W-:Y:S02]  /*7ef0*/  FFMA.FTZ R71, R68, R65.reuse, R71 ;  /* 0x0000004144477223 */ /* 0x082fe40000010047 */
[C---:B------:R-:W-:Y:S02]  /*7f00*/  FMUL.FTZ R65, R70.reuse, R65 ;  /* 0x0000004146417220 */ /* 0x040fe40000410000 */
[----:B------:R-:W-:Y:S01]  /*7f10*/  @P0 FADD.FTZ R69, R69, R66 ;  /* 0x0000004245450221 */ /* 0x000fe20000010000 */
[----:B------:R-:W-:Y:S01]  /*7f20*/  FSEL R71, R70, R71, !P0 ;  /* 0x0000004746477208 */ /* 0x000fe20004000000 */
[----:B------:R-:W-:Y:S02]  /*7f30*/  @P0 FFMA.FTZ R68, R68, R67, -R65 ;  /* 0x0000004344440223 */ /* 0x000fe40000010841 */
[----:B------:R-:W-:Y:S01]  /*7f40*/  @P0 FADD.FTZ R211, R211, R64 ;  /* 0x00000040d3d30221 */ /* 0x000fe20000010000 */
[----:B------:R-:W0:Y:S01]  /*7f50*/  SHFL.UP PT, R65, R69, 0x2, RZ ;  /* 0x0440000045417989 */ /* 0x000e2200000e00ff */
[----:B------:R-:W-:-:S03]  /*7f60*/  ISETP.GE.AND P0, PT, R134, 0x2, PT ;  /* 0x000000028600780c */ /* 0x000fc60003f06270 */
[----:B------:R-:W1:Y:S01]  /*7f70*/  SHFL.UP PT, R64, R211, 0x2, RZ ;  /* 0x04400000d3407989 */ /* 0x000e6200000e00ff */
[----:B0-----:R-:W-:-:S04]  /*7f80*/  FMUL.FTZ R67, R71, R65 ;  /* 0x0000004147437220 */ /* 0x001fc80000410000 */
[-C--:B-1----:R-:W-:Y:S02]  /*7f90*/  FFMA.FTZ R66, R68, R64.reuse, -R67 ;  /* 0x0000004044427223 */ /* 0x082fe40000010843 */
[----:B------:R-:W-:-:S03]  /*7fa0*/  FMUL.FTZ R64, R71, R64 ;  /* 0x0000004047407220 */ /* 0x000fc60000410000 */
[----:B------:R-:W-:Y:S02]  /*7fb0*/  @P0 FADD.FTZ R211, R211, R66 ;  /* 0x00000042d3d30221 */ /* 0x000fe40000010000 */
[----:B------:R-:W-:Y:S02]  /*7fc0*/  FFMA.FTZ R64, R68, R65, R64 ;  /* 0x0000004144407223 */ /* 0x000fe40000010040 */
[----:B------:R-:W0:Y:S02]  /*7fd0*/  SHFL.UP PT, R65, R71, 0x2, RZ ;  /* 0x0440000047417989 */ /* 0x000e2400000e00ff */
[----:B------:R-:W-:Y:S02]  /*7fe0*/  @P0 FADD.FTZ R69, R69, R64 ;  /* 0x0000004045450221 */ /* 0x000fe40000010000 */
[----:B------:R-:W1:Y:S01]  /*7ff0*/  SHFL.UP PT, R64, R68, 0x2, RZ ;  /* 0x0440000044407989 */ /* 0x000e6200000e00ff */
[C---:B0-----:R-:W-:Y:S02]  /*8000*/  FMUL.FTZ R67, R71.reuse, R65 ;  /* 0x0000004147437220 */ /* 0x041fe40000410000 */
[----:B-1----:R-:W-:-:S04]  /*8010*/  FMUL.FTZ R66, R71, R64 ;  /* 0x0000004047427220 */ /* 0x002fc80000410000 */
[C---:B------:R-:W-:Y:S02]  /*8020*/  FFMA.FTZ R66, R68.reuse, R65, R66 ;  /* 0x0000004144427223 */ /* 0x040fe40000010042 */
[----:B------:R-:W0:Y:S01]  /*8030*/  SHFL.UP PT, R65, R69, 0x4, RZ ;  /* 0x0480000045417989 */ /* 0x000e2200000e00ff */
[----:B------:R-:W-:Y:S02]  /*8040*/  @P0 FFMA.FTZ R68, R68, R64, -R67 ;  /* 0x0000004044440223 */ /* 0x000fe40000010843 */
[----:B------:R-:W-:Y:S01]  /*8050*/  FSEL R64, R71, R66, !P0 ;  /* 0x0000004247407208 */ /* 0x000fe20004000000 */
[----:B------:R-:W1:Y:S01]  /*8060*/  SHFL.UP PT, R67, R211, 0x4, RZ ;  /* 0x04800000d3437989 */ /* 0x000e6200000e00ff */
[----:B------:R-:W-:-:S03]  /*8070*/  ISETP.GE.AND P0, PT, R134, 0x4, PT ;  /* 0x000000048600780c */ /* 0x000fc60003f06270 */
[----:B0-----:R-:W-:-:S04]  /*8080*/  FMUL.FTZ R66, R64, R65 ;  /* 0x0000004140427220 */ /* 0x001fc80000410000 */
[-C--:B-1----:R-:W-:Y:S02]  /*8090*/  FFMA.FTZ R66, R68, R67.reuse, -R66 ;  /* 0x0000004344427223 */ /* 0x082fe40000010842 */
        /* <DEDUP_REMOVED lines=22> */
[----:B------:R-:W3:Y:S01]  /*8200*/  SHFL.UP PT, R210, R211, 0x10, RZ ;  /* 0x06000000d3d27989 */ /* 0x000ee200000e00ff */
[----:B0-----:R-:W-:-:S02]  /*8210*/  FMUL.FTZ R71, R65, R67 ;  /* 0x0000004341477220 */ /* 0x001fc40000410000 */
[----:B-1----:R-:W-:-:S04]  /*8220*/  FMUL.FTZ R64, R65, R66 ;  /* 0x0000004241407220 */ /* 0x002fc80000410000 */
[C---:B------:R-:W-:Y:S02]  /*8230*/  FFMA.FTZ R64, R68.reuse, R67, R64 ;  /* 0x0000004344407223 */ /* 0x040fe40000010040 */
[----:B------:R-:W-:-:S03]  /*8240*/  @P0 FFMA.FTZ R68, R68, R66, -R71 ;  /* 0x0000004244440223 */ /* 0x000fc60000010847 */
[----:B------:R-:W-:Y:S02]  /*8250*/  FSEL R70, R65, R64, !P0 ;  /* 0x0000004041467208 */ /* 0x000fe40004000000 */
[----:B------:R-:W0:Y:S01]  /*8260*/  SHFL.UP PT, R64, R69, 0x10, RZ ;  /* 0x0600000045407989 */ /* 0x000e2200000e00ff */
[----:B------:R-:W-:-:S03]  /*8270*/  MOV R212, R68 ;  /* 0x0000004400d47202 */ /* 0x000fc60000000f00 */
[----:B------:R-:W1:Y:S04]  /*8280*/  SHFL.UP PT, R71, R70, 0x10, RZ ;  /* 0x0600000046477989 */ /* 0x000e6800000e00ff */
[----:B------:R4:W2:Y:S02]  /*8290*/  SHFL.UP PT, R67, R68, 0x10, RZ ;  /* 0x0600000044437989 */ /* 0x0008a400000e00ff */
[----:B----4-:R-:W-:Y:S02]  /*82a0*/  MOV R68, R69 ;  /* 0x0000004500447202 */ /* 0x010fe40000000f00 */
.L_x_1898:
[----:B---3--:R-:W-:Y:S01]  /*82b0*/  ISETP.GE.AND P0, PT, R134, 0x10, PT ;  /* 0x000000108600780c */ /* 0x008fe20003f06270 */
[----:B0-----:R-:W-:Y:S01]  /*82c0*/  FMUL.FTZ R65, R64, R70 ;  /* 0x0000004640417220 */ /* 0x001fe20000410000 */
[----:B------:R-:W-:Y:S01]  /*82d0*/  MOV R69, R212 ;  /* 0x000000d400457202 */ /* 0x000fe20000000f00 */
[----:B--2---:R-:W-:-:S04]  /*82e0*/  FMUL.FTZ R66, R67, R70 ;  /* 0x0000004643427220 */ /* 0x004fc80000410000 */
[CC--:B------:R-:W-:Y:S02]  /*82f0*/  FFMA.FTZ R65, R210.reuse, R69.reuse, -R65 ;  /* 0x00000045d2417223 */ /* 0x0c0fe40000010841 */
[-C--:B------:R-:W-:Y:S02]  /*8300*/  FMUL.FTZ R210, R210, R70.reuse ;  /* 0x00000046d2d27220 */ /* 0x080fe40000410000 */
[CC--:B-1----:R-:W-:Y:S02]  /*8310*/  FFMA.FTZ R66, R71.reuse, R69.reuse, R66 ;  /* 0x0000004547427223 */ /* 0x0c2fe40000010042 */
        /* <DEDUP_REMOVED lines=12> */
[----:B-----5:R-:W-:Y:S05]  /*83e0*/  CALL.REL.NOINC `($__internal_43_$__cuda_sm70_shflsync_idx_p) ;  /* 0x0000a8f000007944 */ /* 0x020fea0003c00000 */
.L_x_1791:
[----:B------:R-:W-:Y:S05]  /*83f0*/  BRA.CONV ~URZ, `(.L_x_1792) ;  /* 0x000000537f007947 */ /* 0x000fea000b800000 */
[----:B-1----:R-:W-:Y:S01]  /*8400*/  HFMA2.MMA R66, -RZ, RZ, 0, 1.847743988037109375e-06 ;  /* 0x0000001fff427435 */ /* 0x002fe200000001ff */
[----:B------:R-:W-:Y:S02]  /*8410*/  MOV R64, R70 ;  /* 0x0000004600407202 */ /* 0x000fe40000000f00 */
[----:B------:R-:W-:Y:S02]  /*8420*/  MOV R247, 0xffffffff ;  /* 0xffffffff00f77802 */ /* 0x000fe40000000f00 */
[----:B------:R-:W-:-:S02]  /*8430*/  MOV R65, 0x8450 ;  /* 0x0000845000417802 */ /* 0x000fc40000000f00 */
[----:B0----5:R-:W-:Y:S05]  /*8440*/  CALL.REL.NOINC `($__internal_43_$__cuda_sm70_shflsync_idx_p) ;  /* 0x0000a89000007944 */ /* 0x021fea0003c00000 */
.L_x_1792:
[----:B------:R-:W-:Y:S05]  /*8450*/  BRA.CONV ~URZ, `(.L_x_1793) ;  /* 0x000000537f007947 */ /* 0x000fea000b800000 */
[----:B-1----:R-:W-:Y:S01]  /*8460*/  HFMA2.MMA R66, -RZ, RZ, 0, 1.847743988037109375e-06 ;  /* 0x0000001fff427435 */ /* 0x002fe200000001ff */
[----:B------:R-:W-:-:S02]  /*8470*/  MOV R64, R67 ;  /* 0x0000004300407202 */ /* 0x000fc40000000f00 */
[----:B------:R-:W-:Y:S02]  /*8480*/  MOV R247, 0xffffffff ;  /* 0xffffffff00f77802 */ /* 0x000fe40000000f00 */
[----:B------:R-:W-:Y:S02]  /*8490*/  MOV R65, 0x84b0 ;  /* 0x000084b000417802 */ /* 0x000fe40000000f00 */
[----:B0----5:R-:W-:Y:S05]  /*84a0*/  CALL.REL.NOINC `($__internal_43_$__cuda_sm70_shflsync_idx_p) ;  /* 0x0000a83000007944 */ /* 0x021fea0003c00000 */
.L_x_1793:
[----:B------:R-:W-:Y:S05]  /*84b0*/  BRA.CONV ~URZ, `(.L_x_1794) ;  /* 0x000000537f007947 */ /* 0x000fea000b800000 */
[----:B-1----:R-:W-:Y:S01]  /*84c0*/  HFMA2.MMA R66, -RZ, RZ, 0, 1.847743988037109375e-06 ;  /* 0x0000001fff427435 */ /* 0x002fe200000001ff */
[----:B------:R-:W-:Y:S02]  /*84d0*/  MOV R64, R68 ;  /* 0x0000004400407202 */ /* 0x000fe40000000f00 */
[----:B------:R-:W-:Y:S02]  /*84e0*/  MOV R247, 0xffffffff ;  /* 0xffffffff00f77802 */ /* 0x000fe40000000f00 */
[----:B------:R-:W-:Y:S02]  /*84f0*/  MOV R65, 0x8510 ;  /* 0x0000851000417802 */ /* 0x000fe40000000f00 */
[----:B0----5:R-:W-:Y:S05]  /*8500*/  CALL.REL.NOINC `($__internal_43_$__cuda_sm70_shflsync_idx_p) ;  /* 0x0000a7d000007944 */ /* 0x021fea0003c00000 */
.L_x_1794:
[----:B------:R-:W-:Y:S05]  /*8510*/  BRA.DIV ~URZ, `(.L_x_1795) ;  /* 0x000095e27f007947 */ /* 0x000fea000b800000 */
[----:B-----5:R-:W2:Y:S04]  /*8520*/  SHFL.IDX PT, R60, R60, RZ, 0x1f ;  /* 0x00001fff3c3c7589 */ /* 0x020ea800000e0000 */
[----:B------:R-:W3:Y:S04]  /*8530*/  SHFL.IDX PT, R61, R61, RZ, 0x1f ;  /* 0x00001fff3d3d7589 */ /* 0x000ee800000e0000 */
[----:B------:R-:W4:Y:S04]  /*8540*/  SHFL.IDX PT, R62, R62, RZ, 0x1f ;  /* 0x00001fff3e3e7589 */ /* 0x000f2800000e0000 */
[----:B------:R-:W1:Y:S04]  /*8550*/  SHFL.IDX PT, R63, R63, RZ, 0x1f ;  /* 0x00001fff3f3f7589 */ /* 0x000e6800000e0000 */
[----:B------:R-:W0:Y:S04]  /*8560*/  SHFL.UP PT, R69, R69, 0x1, RZ ;  /* 0x0420000045457989 */ /* 0x000e2800000e00ff */
[----:B------:R-:W0:Y:S04]  /*8570*/  SHFL.UP PT, R70, R70, 0x1, RZ ;  /* 0x0420000046467989 */ /* 0x000e2800000e00ff */
[----:B------:R-:W0:Y:S04]  /*8580*/  SHFL.UP PT, R67, R67, 0x1, RZ ;  /* 0x0420000043437989 */ /* 0x000e2800000e00ff */
[----:B------:R-:W0:Y:S02]  /*8590*/  SHFL.UP PT, R68, R68, 0x1, RZ ;  /* 0x0420000044447989 */ /* 0x000e2400000e00ff */
.L_x_1899:
[-C--:B0-23--:R-:W-:Y:S02]  /*85a0*/  FMUL.FTZ R65, R61, R70.reuse ;  /* 0x000000463d417220 */ /* 0x08dfe40000410000 */
[----:B-1--4-:R-:W-:-:S02]  /*85b0*/  FMUL.FTZ R66, R62, R70 ;  /* 0x000000463e427220 */ /* 0x012fc40000410000 */
[CC--:B------:R-:W-:Y:S02]  /*85c0*/  FMUL.FTZ R64, R60.reuse, R70.reuse ;  /* 0x000000463c407220 */ /* 0x0c0fe40000410000 */
[-C--:B------:R-:W-:Y:S02]  /*85d0*/  @P1 FFMA.FTZ R60, R60, R69.reuse, -R65 ;  /* 0x000000453c3c1223 */ /* 0x080fe40000010841 */
[C---:B------:R-:W-:Y:S02]  /*85e0*/  FMUL.FTZ R70, R63.reuse, R70 ;  /* 0x000000463f467220 */ /* 0x040fe40000410000 */
[-C--:B------:R-:W-:Y:S02]  /*85f0*/  FFMA.FTZ R65, R63, R69.reuse, R66 ;  /* 0x000000453f417223 */ /* 0x080fe40000010042 */
[----:B------:R-:W-:Y:S02]  /*8600*/  @P1 FFMA.FTZ R61, R61, R69, R64 ;  /* 0x000000453d3d1223 */ /* 0x000fe40000010040 */
[----:B------:R-:W-:-:S02]  /*8610*/  @P1 FADD.FTZ R63, R65, R68 ;  /* 0x00000044413f1221 */ /* 0x000fc40000010000 */
[----:B------:R-:W-:Y:S02]  /*8620*/  FFMA.FTZ R64, R62, R69, -R70 ;  /* 0x000000453e407223 */ /* 0x000fe40000010846 */
[----:B------:R-:W0:Y:S02]  /*8630*/  LDS.128 R68, [R209+0x10870] ;  /* 0x01087000d1447984 */ /* 0x000e240000000c00 */
[----:B------:R-:W-:-:S05]  /*8640*/  @P1 FADD.FTZ R62, R64, R67 ;  /* 0x00000043403e1221 */ /* 0x000fca0000010000 */
[----:B------:R1:W-:Y:S01]  /*8650*/  STS.128 [R209+0x10870], R60 ;  /* 0x0108703cd1007388 */ /* 0x0003e20000000c00 */
[CC--:B0-----:R-:W-:Y:S02]  /*8660*/  FMUL.FTZ R65, R69.reuse, R63.reuse ;  /* 0x0000003f45417220 */ /* 0x0c1fe40000410000 */
[CC--:B------:R-:W-:Y:S02]  /*8670*/  FMUL.FTZ R64, R69.reuse, R62.reuse ;  /* 0x0000003e45407220 */ /* 0x0c0fe40000410000 */
[C---:B------:R-:W-:Y:S02]  /*8680*/  FFMA.FTZ R65, R68.reuse, R62, -R65 ;  /* 0x0000003e44417223 */ /* 0x040fe40000010841 */
[----:B------:R-:W-:Y:S02]  /*8690*/  FFMA.FTZ R64, R68, R63, R64 ;  /* 0x0000003f44407223 */ /* 0x000fe40000010040 */
[----:B-1----:R-:W-:Y:S02]  /*86a0*/  FADD.FTZ R62, R70, R65 ;  /* 0x00000041463e7221 */ /* 0x002fe40000010000 */
[----:B------:R-:W-:-:S02]  /*86b0*/  FMUL.FTZ R65, R69, R61 ;  /* 0x0000003d45417220 */ /* 0x000fc40000410000 */
[-C--:B------:R-:W-:Y:S02]  /*86c0*/  FMUL.FTZ R69, R69, R60.reuse ;  /* 0x0000003c45457220 */ /* 0x080fe40000410000 */
[C---:B------:R-:W-:Y:S02]  /*86d0*/  FFMA.FTZ R60, R68.reuse, R60, -R65 ;  /* 0x0000003c443c7223 */ /* 0x040fe40000010841 */
[----:B------:R-:W-:Y:S02]  /*86e0*/  FADD.FTZ R63, R71, R64 ;  /* 0x00000040473f7221 */ /* 0x000fe40000010000 */
[----:B------:R-:W0:Y:S01]  /*86f0*/  LDS.128 R64, [R209+0x10880] ;  /* 0x01088000d1407984 */ /* 0x000e220000000c00 */
[----:B------:R-:W-:-:S05]  /*8700*/  FFMA.FTZ R61, R68, R61, R69 ;  /* 0x0000003d443d7223 */ /* 0x000fca0000010045 */
        /* <DEDUP_REMOVED lines=24> */
.L_x_1788:
[----:B---3--:R-:W-:Y:S05]  /*8890*/  BSYNC B0 ;  /* 0x0000000000007941 */ /* 0x008fea0003800000 */
.L_x_1787:
[----:B------:R-:W-:Y:S01]  /*88a0*/  WARPSYNC 0xffffffff ;  /* 0xffffffff00007948 */ /* 0x000fe20003800000 */
[----:B------:R-:W-:Y:S02]  /*88b0*/  LOP3.LUT P0, RZ, R135, 0x1f, RZ, 0xc0, !PT ;  /* 0x0000001f87ff7812 */ /* 0x000fe4000780c0ff */
[CC--:B-12--5:R-:W-:Y:S01]  /*88c0*/  FMUL.FTZ R60, R0.reuse, -R94.reuse ;  /* 0x8000005e003c7220 */ /* 0x0e6fe20000410000 */
[----:B------:R-:W-:Y:S01]  /*88d0*/  BAR.SYNC.DEFER_BLOCKING 0x0 ;  /* 0x0000000000007b1d */ /* 0x000fe20000010000 */
[-C--:B------:R-:W-:Y:S01]  /*88e0*/  FMUL.FTZ R61, R0, R95.reuse ;  /* 0x0000005f003d7220 */ /* 0x080fe20000410000 */
[----:B------:R-:W-:Y:S01]  /*88f0*/  USHF.L.U32 UR11, UR6, 0x4, URZ ;  /* 0x00000004060b7899 */ /* 0x000fe2000800063f */
[C---:B------:R-:W-:Y:S02]  /*8900*/  FFMA.FTZ R62, R2.reuse, -R95, R60 ;  /* 0x8000005f023e7223 */ /* 0x040fe4000001003c */
[----:B------:R-:W-:Y:S01]  /*8910*/  FFMA.FTZ R61, R2, R94, -R61 ;  /* 0x0000005e023d7223 */ /* 0x000fe2000001083d */
[----:B------:R-:W-:Y:S01]  /*8920*/  BSSY B0, `(.L_x_1796) ;  /* 0x00001d9000007945 */ /* 0x000fe20003800000 */
[C---:B------:R-:W-:Y:S02]  /*8930*/  FMUL.FTZ R60, R3.reuse, -R62 ;  /* 0x8000003e033c7220 */ /* 0x040fe40000410000 */
[----:B------:R-:W-:-:S02]  /*8940*/  FMUL.FTZ R63, R3, -R61 ;  /* 0x8000003d033f7220 */ /* 0x000fc40000410000 */
[C---:B------:R-:W-:Y:S02]  /*8950*/  FFMA.FTZ R60, R4.reuse, R61, -R60 ;  /* 0x0000003d043c7223 */ /* 0x040fe4000001083c */
[----:B------:R-:W-:Y:S02]  /*8960*/  FFMA.FTZ R61, R4, R62, R63 ;  /* 0x0000003e043d7223 */ /* 0x000fe4000001003f */
[-C--:B------:R-:W-:Y:S02]  /*8970*/  FMUL.FTZ R63, R2, R154.reuse ;  /* 0x0000009a023f7220 */ /* 0x080fe40000410000 */
[C---:B------:R-:W-:Y:S02]  /*8980*/  FMUL.FTZ R62, R0.reuse, R154 ;  /* 0x0000009a003e7220 */ /* 0x040fe40000410000 */
[-C--:B------:R-:W-:Y:S02]  /*8990*/  FFMA.FTZ R63, -R0, R153.reuse, -R63 ;  /* 0x00000099003f7223 */ /* 0x080fe4000001093f */
[----:B------:R-:W-:-:S02]  /*89a0*/  FFMA.FTZ R62, R2, R153, -R62 ;  /* 0x00000099023e7223 */ /* 0x000fc4000001083e */
[----:B------:R-:W-:Y:S01]  /*89b0*/  FADD.FTZ R63, -R152, R63 ;  /* 0x0000003f983f7221 */ /* 0x000fe20000010100 */
[----:B------:R-:W1:Y:S01]  /*89c0*/  LDS.64 R68, [R235.X16+0x10878] ;  /* 0x01087800eb447984 */ /* 0x000e62000000ca00 */
[----:B------:R-:W-:Y:S02]  /*89d0*/  FADD.FTZ R62, R151, R62 ;  /* 0x0000003e973e7221 */ /* 0x000fe40000010000 */
[CC--:B------:R-:W-:Y:S02]  /*89e0*/  FMUL.FTZ R65, R3.reuse, -R63.reuse ;  /* 0x8000003f03417220 */ /* 0x0c0fe40000410000 */
[-C--:B------:R-:W-:Y:S02]  /*89f0*/  FMUL.FTZ R64, R3, -R62.reuse ;  /* 0x8000003e03407220 */ /* 0x080fe40000410000 */
[C---:B------:R-:W-:Y:S02]  /*8a00*/  FFMA.FTZ R62, R4.reuse, R62, -R65 ;  /* 0x0000003e043e7223 */ /* 0x040fe40000010841 */
[----:B------:R-:W-:-:S02]  /*8a10*/  FFMA.FTZ R63, R4, R63, R64 ;  /* 0x0000003f043f7223 */ /* 0x000fc40000010040 */
[----:B------:R-:W-:Y:S02]  /*8a20*/  FMUL.FTZ R65, R5, -R61 ;  /* 0x8000003d05417220 */ /* 0x000fe40000410000 */
[----:B------:R-:W-:Y:S02]  /*8a30*/  FADD.FTZ R62, R149, R62 ;  /* 0x0000003e953e7221 */ /* 0x000fe40000010000 */
[CC--:B------:R-:W-:Y:S02]  /*8a40*/  FMUL.FTZ R64, R5.reuse, -R60.reuse ;  /* 0x8000003c05407220 */ /* 0x0c0fe40000410000 */
[----:B------:R-:W-:Y:S02]  /*8a50*/  FADD.FTZ R63, -R150, R63 ;  /* 0x0000003f963f7221 */ /* 0x000fe40000010100 */
[----:B------:R-:W-:Y:S02]  /*8a60*/  FFMA.FTZ R65, R6, R60, -R65 ;  /* 0x0000003c06417223 */ /* 0x000fe40000010841 */
[----:B------:R-:W-:-:S02]  /*8a70*/  FMUL.FTZ R60, R5, -R62 ;  /* 0x8000003e053c7220 */ /* 0x000fc40000410000 */
[C---:B------:R-:W-:Y:S02]  /*8a80*/  FFMA.FTZ R64, R6.reuse, R61, R64 ;  /* 0x0000003d06407223 */ /* 0x040fe40000010040 */
[-C--:B------:R-:W-:Y:S02]  /*8a90*/  FMUL.FTZ R61, R5, -R63.reuse ;  /* 0x8000003f053d7220 */ /* 0x080fe40000410000 */
[C---:B------:R-:W-:Y:S02]  /*8aa0*/  FFMA.FTZ R63, R6.reuse, R63, R60 ;  /* 0x0000003f063f7223 */ /* 0x040fe4000001003c */
[----:B------:R-:W-:Y:S02]  /*8ab0*/  FFMA.FTZ R62, R6, R62, -R61 ;  /* 0x0000003e063e7223 */ /* 0x000fe4000001083d */
        /* <DEDUP_REMOVED lines=14> */
[C---:B------:R-:W-:Y:S02]  /*8ba0*/  FFMA.FTZ R65, R10.reuse, R60, -R65 ;  /* 0x0000003c0a417223 */ /* 0x040fe40000010841 */
[CC--:B------:R-:W-:Y:S02]  /*8bb0*/  FMUL.FTZ R60, R9.reuse, -R62.reuse ;  /* 0x8000003e093c7220 */ /* 0x0c0fe40000410000 */
[C---:B------:R-:W-:Y:S02]  /*8bc0*/  FFMA.FTZ R64, R10.reuse, R61, R64 ;  /* 0x0000003d0a407223 */ /* 0x040fe40000010040 */
[-C--:B------:R-:W-:Y:S02]  /*8bd0*/  FMUL.FTZ R61, R9, -R63.reuse ;  /* 0x8000003f093d7220 */ /* 0x080fe40000410000 */
[C---:B------:R-:W-:Y:S02]  /*8be0*/  FFMA.FTZ R63, R10.reuse, R63, R60 ;  /* 0x0000003f0a3f7223 */ /* 0x040fe4000001003c */
[----:B------:R-:W-:-:S02]  /*8bf0*/  FFMA.FTZ R62, R10, R62, -R61 ;  /* 0x0000003e0a3e7223 */ /* 0x000fc4000001083d */
[C---:B------:R-:W-:Y:S02]  /*8c00*/  FMUL.FTZ R60, R11.reuse, -R64 ;  /* 0x800000400b3c7220 */ /* 0x040fe40000410000 */
[----:B------:R-:W-:Y:S02]  /*8c10*/  FADD.FTZ R63, -R144, R63 ;  /* 0x0000003f903f7221 */ /* 0x000fe40000010100 */
[-C--:B------:R-:W-:Y:S02]  /*8c20*/  FMUL.FTZ R61, R11, -R65.reuse ;  /* 0x800000410b3d7220 */ /* 0x080fe40000410000 */
        /* <DEDUP_REMOVED lines=11> */
[C---:B------:R-:W-:Y:S02]  /*8ce0*/  FFMA.FTZ R65, R14.reuse, R60, -R65 ;  /* 0x0000003c0e417223 */ /* 0x040fe40000010841 */
[C---:B------:R-:W-:Y:S02]  /*8cf0*/  FMUL.FTZ R60, R13.reuse, -R62 ;  /* 0x8000003e0d3c7220 */ /* 0x040fe40000410000 */
[----:B------:R-:W-:Y:S02]  /*8d00*/  FFMA.FTZ R64, R14, R61, R64 ;  /* 0x0000003d0e407223 */ /* 0x000fe40000010040 */
[----:B------:R-:W-:-:S02]  /*8d10*/  FMUL.FTZ R61, R13, -R63 ;  /* 0x8000003f0d3d7220 */ /* 0x000fc40000410000 */
[C---:B------:R-:W-:Y:S02]  /*8d20*/  FFMA.FTZ R63, R14.reuse, R63, R60 ;  /* 0x0000003f0e3f7223 */ /* 0x040fe4000001003c */
[----:B------:R-:W-:Y:S02]  /*8d30*/  FFMA.FTZ R62, R14, R62, -R61 ;  /* 0x0000003e0e3e7223 */ /* 0x000fe4000001083d */
[C---:B------:R-:W-:Y:S02]  /*8d40*/  FMUL.FTZ R60, R15.reuse, -R64 ;  /* 0x800000400f3c7220 */ /* 0x040fe40000410000 */
        /* <DEDUP_REMOVED lines=60> */
[-C--:B------:R-:W-:Y:S02]  /*9110*/  FMUL.FTZ R60, R59, -R65.reuse ;  /* 0x800000413b3c7220 */ /* 0x080fe40000410000 */
[----:B------:R-:W-:Y:S02]  /*9120*/  FADD.FTZ R63, -R162, R63 ;  /* 0x0000003fa23f7221 */ /* 0x000fe40000010100 */
[----:B------:R-:W-:-:S02]  /*9130*/  FFMA.FTZ R64, R80, R65, -R64 ;  /* 0x0000004150407223 */ /* 0x000fc40000010840 */
[----:B------:R-:W-:Y:S02]  /*9140*/  FADD.FTZ R62, R163, R62 ;  /* 0x0000003ea33e7221 */ /* 0x000fe40000010000 */
[C---:B------:R-:W-:Y:S02]  /*9150*/  FFMA.FTZ R65, R80.reuse, R61, R60 ;  /* 0x0000003d50417223 */ /* 0x040fe4000001003c */
[CC--:B------:R-:W-:Y:S02]  /*9160*/  FMUL.FTZ R61, R59.reuse, -R63.reuse ;  /* 0x8000003f3b3d7220 */ /* 0x0c0fe40000410000 */
[-C--:B------:R-:W-:Y:S02]  /*9170*/  FMUL.FTZ R60, R59, -R62.reuse ;  /* 0x8000003e3b3c7220 */ /* 0x080fe40000410000 */
[C---:B------:R-:W-:Y:S02]  /*9180*/  FFMA.FTZ R62, R80.reuse, R62, -R61 ;  /* 0x0000003e503e7223 */ /* 0x040fe4000001083d */
[----:B------:R-:W-:-:S02]  /*9190*/  FFMA.FTZ R63, R80, R63, R60 ;  /* 0x0000003f503f7223 */ /* 0x000fc4000001003c */
[----:B------:R-:W-:Y:S02]  /*91a0*/  FADD.FTZ R62, R165, R62 ;  /* 0x0000003ea53e7221 */ /* 0x000fe40000010000 */
[----:B------:R-:W-:Y:S02]  /*91b0*/  FADD.FTZ R63, -R164, R63 ;  /* 0x0000003fa43f7221 */ /* 0x000fe40000010100 */
[----:B-1----:R-:W-:Y:S02]  /*91c0*/  FMUL.FTZ R70, R73, R68 ;  /* 0x0000004449467220 */ /* 0x002fe40000410000 */
[C---:B------:R-:W-:Y:S02]  /*91d0*/  FMUL.FTZ R60, R81.reuse, -R62 ;  /* 0x8000003e513c7220 */ /* 0x040fe40000410000 */
[----:B------:R-:W-:Y:S02]  /*91e0*/  FMUL.FTZ R61, R81, -R63 ;  /* 0x8000003f513d7220 */ /* 0x000fe40000410000 */
[----:B------:R-:W-:-:S02]  /*91f0*/  FMUL.FTZ R73, R73, R69 ;  /* 0x0000004549497220 */ /* 0x000fc40000410000 */
[----:B------:R-:W-:Y:S02]  /*9200*/  FFMA.FTZ R70, R72, R69, R70 ;  /* 0x0000004548467223 */ /* 0x000fe40000010046 */
[C---:B------:R-:W-:Y:S01]  /*9210*/  FFMA.FTZ R67, R82.reuse, R63, R60 ;  /* 0x0000003f52437223 */ /* 0x040fe2000001003c */
[----:B------:R-:W-:Y:S01]  /*9220*/  MOV R60, UR13 ;  /* 0x0000000d003c7c02 */ /* 0x000fe20008000f00 */
[----:B------:R-:W-:Y:S02]  /*9230*/  FFMA.FTZ R66, R82, R62, -R61 ;  /* 0x0000003e52427223 */ /* 0x000fe4000001083d */
        /* <DEDUP_REMOVED lines=15> */
[----:B------:R-:W1:Y:S01]  /*9330*/  @!P0 LDS.128 R60, [UR11+0x13080] ;  /* 0x0130800bff3c8984 */ /* 0x000e620008000c00 */
[----:B------:R-:W-:Y:S01]  /*9340*/  FADD.FTZ R211, R77, R68 ;  /* 0x000000444dd37221 */ /* 0x000fe20000010000 */
[----:B------:R-:W-:Y:S01]  /*9350*/  ISETP.GT.U32.AND P0, PT, R135, 0x1f, PT ;  /* 0x0000001f8700780c */ /* 0x000fe20003f04070 */
[----:B------:R-:W-:Y:S01]  /*9360*/  FMUL.FTZ R68, R81, R210 ;  /* 0x000000d251447220 */ /* 0x000fe20000410000 */
[----:B------:R2:W-:Y:S03]  /*9370*/  STS.128 [R235.X16+0x11280], R64 ;  /* 0x01128040eb007388 */ /* 0x0005e6000000cc00 */
[----:B--2---:R-:W-:-:S04]  /*9380*/  FFMA.FTZ R65, R82, R209, R68 ;  /* 0x000000d152417223 */ /* 0x004fc80000010044 */
        /* <DEDUP_REMOVED lines=87> */
[----:B-1----:R-:W-:Y:S01]  /*9900*/  IMAD R236, R135, 0x50, RZ ;  /* 0x0000005087ec7824 */ /* 0x002fe200078e02ff */
[----:B------:R-:W-:-:S04]  /*9910*/  ISETP.NE.AND P0, PT, R238, 0x1f, PT ;  /* 0x0000001fee00780c */ /* 0x000fc80003f05270 */
[----:B------:R-:W-:Y:S04]  /*9920*/  LDS.128 R64, [R236+0x112a0] ;  /* 0x0112a000ec407984 */ /* 0x000fe80000000c00 */
[----:B------:R-:W1:Y:S02]  /*9930*/  LDS.128 R68, [R236+0x112b0] ;  /* 0x0112b000ec447984 */ /* 0x000e640000000c00 */
[----:B-1----:R-:W-:-:S04]  /*9940*/  FMUL.FTZ R73, R65, R69 ;  /* 0x0000004541497220 */ /* 0x002fc80000410000 */
        /* <DEDUP_REMOVED lines=21> */
[C---:B-1----:R-:W-:Y:S02]  /*9aa0*/  FMUL.FTZ R71, R65.reuse, R69 ;  /* 0x0000004541477220 */ /* 0x042fe40000410000 */
        /* <DEDUP_REMOVED lines=12> */
[----:B------:R1:W2:Y:S02]  /*9b70*/  SHFL.DOWN PT, R67, R71, 0x1, 0x1f ;  /* 0x08201f0047437f89 */ /* 0x0002a400000e0000 */
.L_x_1900:
[----:B------:R-:W-:Y:S05]  /*9b80*/  BRA.DIV ~URZ, `(.L_x_1799) ;  /* 0x000083427f007947 */ /* 0x000fea000b800000 */
[----:B------:R-:W3:Y:S04]  /*9b90*/  SHFL.DOWN PT, R69, R69, 0x1, 0x1f ;  /* 0x08201f0045457f89 */ /* 0x000ee800000e0000 */
[----:B------:R4:W0:Y:S04]  /*9ba0*/  SHFL.DOWN PT, R73, R68, 0x1, 0x1f ;  /* 0x08201f0044497f89 */ /* 0x00082800000e0000 */
[----:B------:R4:W1:Y:S02]  /*9bb0*/  SHFL.DOWN PT, R66, R70, 0x1, 0x1f ;  /* 0x08201f0046427f89 */ /* 0x00086400000e0000 */
.L_x_1901:
[----:B------:R-:W-:Y:S01]  /*9bc0*/  BSSY B1, `(.L_x_1800) ;  /* 0x000000d000017945 */ /* 0x000fe20003800000 */
[----:B------:R-:W-:Y:S05]  /*9bd0*/  @!P0 BRA `(.L_x_1801) ;  /* 0x000000b000008947 */ /* 0x000fea0003800000 */
[----:B-1----:R-:W-:-:S04]  /*9be0*/  FMUL.FTZ R64, R74, R66 ;  /* 0x000000424a407220 */ /* 0x002fc80000410000 */
[C---:B0-----:R-:W-:Y:S02]  /*9bf0*/  FFMA.FTZ R65, R71.reuse, R73, -R64 ;  /* 0x0000004947417223 */ /* 0x041fe40000010840 */
[C---:B---3--:R-:W-:Y:S02]  /*9c00*/  FMUL.FTZ R64, R74.reuse, R69 ;  /* 0x000000454a407220 */ /* 0x048fe40000410000 */
[C---:B------:R-:W-:Y:S02]  /*9c10*/  FMUL.FTZ R73, R74.reuse, R73 ;  /* 0x000000494a497220 */ /* 0x040fe40000410000 */
[-C--:B--2---:R-:W-:Y:S02]  /*9c20*/  FMUL.FTZ R74, R74, R67.reuse ;  /* 0x000000434a4a7220 */ /* 0x084fe40000410000 */
[C---:B------:R-:W-:Y:S02]  /*9c30*/  FFMA.FTZ R64, R71.reuse, R67, -R64 ;  /* 0x0000004347407223 */ /* 0x040fe40000010840 */
[----:B------:R-:W-:-:S02]  /*9c40*/  FFMA.FTZ R73, R71, R66, R73 ;  /* 0x0000004247497223 */ /* 0x000fc40000010049 */
[----:B------:R-:W-:Y:S01]  /*9c50*/  FFMA.FTZ R74, R71, R69, R74 ;  /* 0x00000045474a7223 */ /* 0x000fe2000001004a */
[----:B------:R-:W-:Y:S01]  /*9c60*/  MOV R71, R64 ;  /* 0x0000004000477202 */ /* 0x000fe20000000f00 */
[----:B----4-:R-:W-:Y:S02]  /*9c70*/  FADD.FTZ R68, R68, R65 ;  /* 0x0000004144447221 */ /* 0x010fe40000010000 */
[----:B------:R-:W-:Y:S02]  /*9c80*/  FADD.FTZ R72, R72, R73 ;  /* 0x0000004948487221 */ /* 0x000fe40000010000 */
.L_x_1801:
[----:B------:R-:W-:Y:S05]  /*9c90*/  BSYNC B1 ;  /* 0x0000000000017941 */ /* 0x000fea0003800000 */
.L_x_1800:
[----:B------:R-:W-:Y:S01]  /*9ca0*/  ISETP.GT.U32.AND P0, PT, R238, 0x1d, PT ;  /* 0x0000001dee00780c */ /* 0x000fe20003f04070 */
[----:B------:R-:W-:Y:S05]  /*9cb0*/  BRA.DIV ~URZ, `(.L_x_1802) ;  /* 0x000083627f007947 */ /* 0x000fea000b800000 */
[----:B--2---:R2:W4:Y:S04]  /*9cc0*/  SHFL.DOWN PT, R67, R71, 0x2, 0x1f ;  /* 0x08401f0047437f89 */ /* 0x00452800000e0000 */
[----:B---3--:R2:W3:Y:S04]  /*9cd0*/  SHFL.DOWN PT, R69, R74, 0x2, 0x1f ;  /* 0x08401f004a457f89 */ /* 0x0084e800000e0000 */
[----:B----4-:R2:W4:Y:S04]  /*9ce0*/  SHFL.DOWN PT, R70, R68, 0x2, 0x1f ;  /* 0x08401f0044467f89 */ /* 0x01052800000e0000 */
[----:B-1----:R2:W1:Y:S02]  /*9cf0*/  SHFL.DOWN PT, R66, R72, 0x2, 0x1f ;  /* 0x08401f0048427f89 */ /* 0x00246400000e0000 */
.L_x_1902:
[----:B------:R-:W-:Y:S01]  /*9d00*/  BSSY B1, `(.L_x_1803) ;  /* 0x000000d000017945 */ /* 0x000fe20003800000 */
[----:B------:R-:W-:Y:S05]  /*9d10*/  @P0 BRA `(.L_x_1804) ;  /* 0x000000b000000947 */ /* 0x000fea0003800000 */
[----:B-1----:R-:W-:-:S04]  /*9d20*/  FMUL.FTZ R64, R74, R66 ;  /* 0x000000424a407220 */ /* 0x002fc80000410000 */
[CC--:B----4-:R-:W-:Y:S02]  /*9d30*/  FFMA.FTZ R65, R71.reuse, R70.reuse, -R64 ;  /* 0x0000004647417223 */ /* 0x0d0fe40000010840 */
[C---:B---3--:R-:W-:Y:S02]  /*9d40*/  FMUL.FTZ R64, R74.reuse, R69 ;  /* 0x000000454a407220 */ /* 0x048fe40000410000 */
[C---:B------:R-:W-:Y:S02]  /*9d50*/  FMUL.FTZ R70, R74.reuse, R70 ;  /* 0x000000464a467220 */ /* 0x040fe40000410000 */
[-C--:B--2---:R-:W-:Y:S02]  /*9d60*/  FMUL.FTZ R74, R74, R67.reuse ;  /* 0x000000434a4a7220 */ /* 0x084fe40000410000 */
[C---:B------:R-:W-:Y:S02]  /*9d70*/  FFMA.FTZ R64, R71.reuse, R67, -R64 ;  /* 0x0000004347407223 */ /* 0x040fe40000010840 */
[----:B0-----:R-:W-:-:S02]  /*9d80*/  FFMA.FTZ R73, R71, R66, R70 ;  /* 0x0000004247497223 */ /* 0x001fc40000010046 */
[----:B------:R-:W-:Y:S01]  /*9d90*/  FFMA.FTZ R74, R71, R69, R74 ;  /* 0x00000045474a7223 */ /* 0x000fe2000001004a */
[----:B------:R-:W-:Y:S01]  /*9da0*/  MOV R71, R64 ;  /* 0x0000004000477202 */ /* 0x000fe20000000f00 */
[----:B------:R-:W-:Y:S02]  /*9db0*/  FADD.FTZ R68, R68, R65 ;  /* 0x0000004144447221 */ /* 0x000fe40000010000 */
[----:B------:R-:W-:Y:S02]  /*9dc0*/  FADD.FTZ R72, R72, R73 ;  /* 0x0000004948487221 */ /* 0x000fe40000010000 */
.L_x_1804:
[----:B------:R-:W-:Y:S05]  /*9dd0*/  BSYNC B1 ;  /* 0x0000000000017941 */ /* 0x000fea0003800000 */
.L_x_1803:
[----:B------:R-:W-:Y:S01]  /*9de0*/  ISETP.GT.U32.AND P0, PT, R238, 0x1b, PT ;  /* 0x0000001bee00780c */ /* 0x000fe20003f04070 */
[----:B------:R-:W-:Y:S10]  /*9df0*/  BRA.DIV ~URZ, `(.L_x_1805) ;  /* 0x000083e27f007947 */ /* 0x000ff4000b800000 */
[----:B------:R2:W4:Y:S02]  /*9e00*/  SHFL.DOWN PT, R67, R71, 0x4, 0x1f ;  /* 0x08801f0047437f89 */ /* 0x00052400000e0000 */
.L_x_1903:
[----:B------:R-:W-:Y:S05]  /*9e10*/  BRA.DIV ~URZ, `(.L_x_1806) ;  /* 0x000084427f007947 */ /* 0x000fea000b800000 */
[----:B---3--:R3:W2:Y:S04]  /*9e20*/  SHFL.DOWN PT, R69, R74, 0x4, 0x1f ;  /* 0x08801f004a457f89 */ /* 0x0086a800000e0000 */
[----:B----4-:R3:W4:Y:S04]  /*9e30*/  SHFL.DOWN PT, R70, R68, 0x4, 0x1f ;  /* 0x08801f0044467f89 */ /* 0x01072800000e0000 */
[----:B-1----:R3:W1:Y:S02]  /*9e40*/  SHFL.DOWN PT, R66, R72, 0x4, 0x1f ;  /* 0x08801f0048427f89 */ /* 0x00266400000e0000 */
.L_x_1904:
[----:B------:R-:W-:Y:S01]  /*9e50*/  BSSY B1, `(.L_x_1807) ;  /* 0x000000d000017945 */ /* 0x000fe20003800000 */
[----:B------:R-:W-:Y:S05]  /*9e60*/  @P0 BRA `(.L_x_1808) ;  /* 0x000000b000000947 */ /* 0x000fea0003800000 */
[----:B-1----:R-:W-:-:S04]  /*9e70*/  FMUL.FTZ R64, R74, R66 ;  /* 0x000000424a407220 */ /* 0x002fc80000410000 */
[CC--:B----4-:R-:W-:Y:S02]  /*9e80*/  FFMA.FTZ R65, R71.reuse, R70.reuse, -R64 ;  /* 0x0000004647417223 */ /* 0x0d0fe40000010840 */
[C---:B--2---:R-:W-:Y:S02]  /*9e90*/  FMUL.FTZ R64, R74.reuse, R69 ;  /* 0x000000454a407220 */ /* 0x044fe40000410000 */
[C---:B------:R-:W-:Y:S02]  /*9ea0*/  FMUL.FTZ R70, R74.reuse, R70 ;  /* 0x000000464a467220 */ /* 0x040fe40000410000 */
[-C--:B---3--:R-:W-:Y:S02]  /*9eb0*/  FMUL.FTZ R74, R74, R67.reuse ;  /* 0x000000434a4a7220 */ /* 0x088fe40000410000 */
[C---:B------:R-:W-:Y:S02]  /*9ec0*/  FFMA.FTZ R64, R71.reuse, R67, -R64 ;  /* 0x0000004347407223 */ /* 0x040fe40000010840 */
[----:B0-----:R-:W-:-:S02]  /*9ed0*/  FFMA.FTZ R73, R71, R66, R70 ;  /* 0x0000004247497223 */ /* 0x001fc40000010046 */
[----:B------:R-:W-:Y:S01]  /*9ee0*/  FFMA.FTZ R74, R71, R69, R74 ;  /* 0x00000045474a7223 */ /* 0x000fe2000001004a */
[----:B------:R-:W-:Y:S01]  /*9ef0*/  MOV R71, R64 ;  /* 0x0000004000477202 */ /* 0x000fe20000000f00 */
[----:B------:R-:W-:Y:S02]  /*9f00*/  FADD.FTZ R68, R68, R65 ;  /* 0x0000004144447221 */ /* 0x000fe40000010000 */
[----:B------:R-:W-:Y:S02]  /*9f10*/  FADD.FTZ R72, R72, R73 ;  /* 0x0000004948487221 */ /* 0x000fe40000010000 */
.L_x_1808:
[----:B------:R-:W-:Y:S05]  /*9f20*/  BSYNC B1 ;  /* 0x0000000000017941 */ /* 0x000fea0003800000 */
.L_x_1807:
[----:B------:R-:W-:Y:S01]  /*9f30*/  ISETP.GT.U32.AND P0, PT, R238, 0x17, PT ;  /* 0x00000017ee00780c */ /* 0x000fe20003f04070 */
[----:B------:R-:W-:Y:S05]  /*9f40*/  BRA.DIV ~URZ, `(.L_x_1809) ;  /* 0x000084627f007947 */ /* 0x000fea000b800000 */
[----:B------:R3:W4:Y:S04]  /*9f50*/  SHFL.DOWN PT, R67, R71, 0x8, 0x1f ;  /* 0x09001f0047437f89 */ /* 0x00072800000e0000 */
[----:B--2---:R3:W2:Y:S04]  /*9f60*/  SHFL.DOWN PT, R69, R74, 0x8, 0x1f ;  /* 0x09001f004a457f89 */ /* 0x0046a800000e0000 */
[----:B----4-:R3:W4:Y:S04]  /*9f70*/  SHFL.DOWN PT, R70, R68, 0x8, 0x1f ;  /* 0x09001f0044467f89 */ /* 0x01072800000e0000 */
[----:B-1----:R3:W1:Y:S02]  /*9f80*/  SHFL.DOWN PT, R66, R72, 0x8, 0x1f ;  /* 0x09001f0048427f89 */ /* 0x00266400000e0000 */
.L_x_1905:
        /* <DEDUP_REMOVED lines=13> */
.L_x_1811:
[----:B------:R-:W-:Y:S05]  /*a060*/  BSYNC B1 ;  /* 0x0000000000017941 */ /* 0x000fea0003800000 */
.L_x_1810:
[----:B------:R-:W-:Y:S01]  /*a070*/  ISETP.GT.U32.AND P0, PT, R238, 0xf, PT ;  /* 0x0000000fee00780c */ /* 0x000fe20003f04070 */
[----:B------:R-:W-:Y:S10]  /*a080*/  BRA.DIV ~URZ, `(.L_x_1812) ;  /* 0x000084e27f007947 */ /* 0x000ff4000b800000 */
[----:B------:R3:W4:Y:S02]  /*a090*/  SHFL.DOWN PT, R67, R71, 0x10, 0x1f ;  /* 0x0a001f0047437f89 */ /* 0x00072400000e0000 */
.L_x_1906:
[----:B------:R-:W-:Y:S05]  /*a0a0*/  BRA.DIV ~URZ, `(.L_x_1813) ;  /* 0x000085427f007947 */ /* 0x000fea000b800000 */
[----:B--2---:R2:W3:Y:S04]  /*a0b0*/  SHFL.DOWN PT, R69, R74, 0x10, 0x1f ;  /* 0x0a001f004a457f89 */ /* 0x0044e800000e0000 */
[----:B----4-:R2:W4:Y:S04]  /*a0c0*/  SHFL.DOWN PT, R70, R68, 0x10, 0x1f ;  /* 0x0a001f0044467f89 */ /* 0x01052800000e0000 */
[----:B-1----:R2:W1:Y:S02]  /*a0d0*/  SHFL.DOWN PT, R66, R72, 0x10, 0x1f ;  /* 0x0a001f0048427f89 */ /* 0x00246400000e0000 */
.L_x_1907:
        /* <DEDUP_REMOVED lines=13> */
.L_x_1815:
[----:B------:R-:W-:Y:S05]  /*a1b0*/  BSYNC B1 ;  /* 0x0000000000017941 */ /* 0x000fea0003800000 */
.L_x_1814:
[----:B------:R-:W-:Y:S05]  /*a1c0*/  BRA.DIV ~URZ, `(.L_x_1816) ;  /* 0x000085727f007947 */ /* 0x000fea000b800000 */
[----:B------:R-:W5:Y:S04]  /*a1d0*/  SHFL.IDX PT, R64, R74, RZ, 0x1f ;  /* 0x00001fff4a407589 */ /* 0x000f6800000e0000 */
[----:B----4-:R-:W4:Y:S04]  /*a1e0*/  SHFL.IDX PT, R70, R71, RZ, 0x1f ;  /* 0x00001fff47467589 */ /* 0x010f2800000e0000 */
[----:B---3--:R-:W3:Y:S04]  /*a1f0*/  SHFL.IDX PT, R69, R68, RZ, 0x1f ;  /* 0x00001fff44457589 */ /* 0x008ee800000e0000 */
[----:B------:R-:W2:Y:S04]  /*a200*/  SHFL.IDX PT, R67, R72, RZ, 0x1f ;  /* 0x00001fff48437589 */ /* 0x000ea800000e0000 */
[----:B0-----:R-:W0:Y:S04]  /*a210*/  SHFL.IDX PT, R73, R62, RZ, 0x1f ;  /* 0x00001fff3e497589 */ /* 0x001e2800000e0000 */
[----:B------:R-:W1:Y:S04]  /*a220*/  SHFL.IDX PT, R247, R63, RZ, 0x1f ;  /* 0x00001fff3ff77589 */ /* 0x000e6800000e0000 */
[----:B------:R-:W0:Y:S01]  /*a230*/  SHFL.DOWN PT, R71, R71, 0x1, 0x1f ;  /* 0x08201f0047477f89 */ /* 0x000e2200000e0000 */
[----:B-----5:R-:W-:-:S02]  /*a240*/  FMUL.FTZ R75, R63, R64 ;  /* 0x000000403f4b7220 */ /* 0x020fc40000410000 */
[----:B------:R-:W-:Y:S01]  /*a250*/  FMUL.FTZ R76, R62, R64 ;  /* 0x000000403e4c7220 */ /* 0x000fe20000410000 */
[----:B--2---:R-:W2:Y:S01]  /*a260*/  SHFL.DOWN PT, R74, R74, 0x1, 0x1f ;  /* 0x08201f004a4a7f89 */ /* 0x004ea200000e0000 */
[C---:B----4-:R-:W-:Y:S02]  /*a270*/  FMUL.FTZ R78, R60.reuse, R70 ;  /* 0x000000463c4e7220 */ /* 0x050fe40000410000 */
[----:B------:R-:W-:Y:S01]  /*a280*/  FMUL.FTZ R77, R60, R64 ;  /* 0x000000403c4d7220 */ /* 0x000fe20000410000 */
[----:B------:R-:W4:Y:S01]  /*a290*/  SHFL.DOWN PT, R68, R68, 0x1, 0x1f ;  /* 0x08201f0044447f89 */ /* 0x000f2200000e0000 */
[-C--:B------:R-:W-:Y:S02]  /*a2a0*/  FFMA.FTZ R75, R62, R70.reuse, -R75 ;  /* 0x000000463e4b7223 */ /* 0x080fe4000001084b */
[----:B------:R-:W-:Y:S01]  /*a2b0*/  FFMA.FTZ R76, R63, R70, R76 ;  /* 0x000000463f4c7223 */ /* 0x000fe2000001004c */
[----:B------:R-:W0:Y:S04]  /*a2c0*/  SHFL.DOWN PT, R72, R72, 0x1, 0x1f ;  /* 0x08201f0048487f89 */ /* 0x000e2800000e0000 */
[----:B------:R-:W0:Y:S04]  /*a2d0*/  SHFL.IDX PT, R79, R61, RZ, 0x1f ;  /* 0x00001fff3d4f7589 */ /* 0x000e2800000e0000 */
[----:B------:R5:W0:Y:S02]  /*a2e0*/  SHFL.IDX PT, R246, R60, RZ, 0x1f ;  /* 0x00001fff3cf67589 */ /* 0x000a2400000e0000 */
[----:B-----5:R-:W-:-:S02]  /*a2f0*/  FMUL.FTZ R60, R61, R64 ;  /* 0x000000403d3c7220 */ /* 0x020fc40000410000 */
.L_x_1908:
[----:B-123--:R-:W-:Y:S01]  /*a300*/  ISETP.NE.AND P0, PT, R135, 0x1f, PT ;  /* 0x0000001f8700780c */ /* 0x00efe20003f05270 */
        /* <DEDUP_REMOVED lines=18> */
[----:B----4-:R-:W-:-:S02]  /*a430*/  FADD.FTZ R66, R69, R68 ;  /* 0x0000004445427221 */ /* 0x010fc40000010000 */
[----:B------:R-:W-:Y:S02]  /*a440*/  FADD.FTZ R67, R67, R72 ;  /* 0x0000004843437221 */ /* 0x000fe40000010000 */
.L_x_1818:
[----:B------:R-:W-:Y:S05]  /*a450*/  BSYNC B1 ;  /* 0x0000000000017941 */ /* 0x000fea0003800000 */
.L_x_1817:
[----:B------:R-:W0:Y:S04]  /*a460*/  LDS.128 R72, [R236+0x112b0] ;  /* 0x0112b000ec487984 */ /* 0x000e280000000c00 */
[----:B------:R-:W-:Y:S01]  /*a470*/  STS.128 [R236+0x112b0], R64 ;  /* 0x0112b040ec007388 */ /* 0x000fe20000000c00 */
[C---:B0-----:R-:W-:Y:S02]  /*a480*/  FMUL.FTZ R70, R73.reuse, R67 ;  /* 0x0000004349467220 */ /* 0x041fe40000410000 */
[C---:B------:R-:W-:Y:S02]  /*a490*/  FMUL.FTZ R71, R73.reuse, R66 ;  /* 0x0000004249477220 */ /* 0x040fe40000410000 */
[C---:B----4-:R-:W-:Y:S02]  /*a4a0*/  FMUL.FTZ R68, R73.reuse, R65 ;  /* 0x0000004149447220 */ /* 0x050fe40000410000 */
        /* <DEDUP_REMOVED lines=32> */
.L_x_1797:
[----:B-1----:R-:W-:Y:S05]  /*a6b0*/  BSYNC B0 ;  /* 0x0000000000007941 */ /* 0x002fea0003800000 */
.L_x_1796:
[----:B------:R-:W-:Y:S01]  /*a6c0*/  WARPSYNC 0xffffffff ;  /* 0xffffffff00007948 */ /* 0x000fe20003800000 */
[----:B------:R-:W-:Y:S02]  /*a6d0*/  ISETP.NE.AND P0, PT, R135, RZ, PT ;  /* 0x000000ff8700720c */ /* 0x000fe40003f05270 */
[----:B------:R-:W-:Y:S06]  /*a6e0*/  BAR.SYNC.DEFER_BLOCKING 0x0 ;  /* 0x0000000000007b1d */ /* 0x000fec0000010000 */
[----:B------:R-:W-:Y:S01]  /*a6f0*/  BSSY B0, `(.L_x_1819) ;  /* 0x00002c4000007945 */ /* 0x000fe20003800000 */
[----:B------:R-:W1:Y:S04]  /*a700*/  LDS.64 R64, [R235.X16+0x11288] ;  /* 0x01128800eb407984 */ /* 0x000e68000000ca00 */
[----:B------:R2:W-:Y:S01]  /*a710*/  @!P0 STS.128 [UR11+0x13080], R60 ;  /* 0x0130803cff008988 */ /* 0x0005e20008000c0b */
[----:B------:R-:W-:-:S02]  /*a720*/  ULDC UR11, c[0x0][0x168] ;  /* 0x00005a00000b7ab9 */ /* 0x000fc40000000800 */
[----:B------:R-:W-:Y:S01]  /*a730*/  UIADD3 UR11, -UR12, UR11, URZ ;  /* 0x0000000b0c0b7290 */ /* 0x000fe2000fffe13f */
[CC--:B-1----:R-:W-:Y:S02]  /*a740*/  FMUL.FTZ R66, R64.reuse, -R95.reuse ;  /* 0x8000005f40427220 */ /* 0x0c2fe40000410000 */
[C---:B------:R-:W-:Y:S02]  /*a750*/  FMUL.FTZ R95, R65.reuse, -R95 ;  /* 0x8000005f415f7220 */ /* 0x040fe40000410000 */
[-C--:B------:R-:W-:Y:S02]  /*a760*/  FFMA.FTZ R65, R65, R94.reuse, R66 ;  /* 0x0000005e41417223 */ /* 0x080fe40000010042 */
[----:B------:R-:W-:Y:S01]  /*a770*/  FFMA.FTZ R64, R64, R94, -R95 ;  /* 0x0000005e40407223 */ /* 0x000fe2000001085f */
[----:B------:R-:W-:Y:S01]  /*a780*/  IADD3 R94, R135, 0xd80, RZ ;  /* 0x00000d80875e7810 */ /* 0x000fe20007ffe0ff */
[----:B------:R-:W-:Y:S02]  /*a790*/  FADD.FTZ R154, -R154, R65 ;  /* 0x000000419a9a7221 */ /* 0x000fe40000010100 */
[----:B------:R-:W-:-:S02]  /*a7a0*/  FADD.FTZ R153, R153, R64 ;  /* 0x0000004099997221 */ /* 0x000fc40000010000 */
[CC--:B------:R-:W-:Y:S02]  /*a7b0*/  FMUL.FTZ R65, R0.reuse, -R154.reuse ;  /* 0x8000009a00417220 */ /* 0x0c0fe40000410000 */
[-C--:B------:R-:W-:Y:S02]  /*a7c0*/  FMUL.FTZ R67, R0, -R153.reuse ;  /* 0x8000009900437220 */ /* 0x080fe40000410000 */
[C---:B------:R-:W-:Y:S02]  /*a7d0*/  FFMA.FTZ R0, R2.reuse, R153, -R65 ;  /* 0x0000009902007223 */ /* 0x040fe40000010841 */
[-C--:B------:R-:W-:Y:S02]  /*a7e0*/  FFMA.FTZ R67, R2, R154.reuse, R67 ;  /* 0x0000009a02437223 */ /* 0x080fe40000010043 */
[----:B------:R-:W-:Y:S02]  /*a7f0*/  FMUL.FTZ R2, R117, R101 ;  /* 0x0000006575027220 */ /* 0x000fe40000410000 */
[----:B--2---:R-:W-:-:S02]  /*a800*/  FMUL.FTZ R61, R19, R154 ;  /* 0x0000009a133d7220 */ /* 0x004fc40000410000 */
[-C--:B------:R-:W-:Y:S02]  /*a810*/  FFMA.FTZ R63, R19, -R2.reuse, R193 ;  /* 0x80000002133f7223 */ /* 0x080fe400000100c1 */
[----:B------:R-:W-:Y:S02]  /*a820*/  FFMA.FTZ R62, R20, -R2, R192 ;  /* 0x80000002143e7223 */ /* 0x000fe400000100c0 */
[----:B------:R-:W-:Y:S02]  /*a830*/  FMUL.FTZ R2, R153, UR36 ;  /* 0x0000002499027c20 */ /* 0x000fe40008410000 */
[----:B------:R-:W-:Y:S02]  /*a840*/  FADD.FTZ R151, R151, R0 ;  /* 0x0000000097977221 */ /* 0x000fe40000010000 */
[C---:B------:R-:W-:Y:S02]  /*a850*/  FMUL.FTZ R0, R154.reuse, UR36 ;  /* 0x000000249a007c20 */ /* 0x040fe40008410000 */
[----:B------:R-:W-:-:S02]  /*a860*/  FFMA.FTZ R2, R154, UR35, -R2 ;  /* 0x000000239a027c23 */ /* 0x000fc40008010802 */
[-C--:B------:R-:W-:Y:S02]  /*a870*/  FMUL.FTZ R19, R154, R101.reuse ;  /* 0x000000659a137220 */ /* 0x080fe40000410000 */
[C---:B------:R-:W-:Y:S02]  /*a880*/  FMUL.FTZ R60, R153.reuse, R101 ;  /* 0x00000065993c7220 */ /* 0x040fe40000410000 */
[----:B------:R-:W-:Y:S02]  /*a890*/  FFMA.FTZ R20, R20, R153, R61 ;  /* 0x0000009914147223 */ /* 0x000fe4000001003d */
[----:B------:R-:W-:Y:S02]  /*a8a0*/  FADD.FTZ R61, -R152, R67 ;  /* 0x00000043983d7221 */ /* 0x000fe40000010100 */
[----:B------:R-:W-:Y:S02]  /*a8b0*/  FFMA.FTZ R65, R153, UR35, R0 ;  /* 0x0000002399417c23 */ /* 0x000fe40008010000 */
[----:B------:R-:W-:-:S02]  /*a8c0*/  FMUL.FTZ R2, R63, R2 ;  /* 0x000000023f027220 */ /* 0x000fc40000410000 */
[C---:B------:R-:W-:Y:S02]  /*a8d0*/  FMUL.FTZ R67, R63.reuse, R19 ;  /* 0x000000133f437220 */ /* 0x040fe40000410000 */
[-C--:B------:R-:W-:Y:S02]  /*a8e0*/  FMUL.FTZ R0, R63, R60.reuse ;  /* 0x0000003c3f007220 */ /* 0x080fe40000410000 */
[C---:B------:R-:W-:Y:S02]  /*a8f0*/  FFMA.FTZ R65, R62.reuse, R65, R2 ;  /* 0x000000413e417223 */ /* 0x040fe40000010002 */
[C---:B------:R-:W-:Y:S02]  /*a900*/  FFMA.FTZ R2, R62.reuse, R60, R67 ;  /* 0x0000003c3e027223 */ /* 0x040fe40000010043 */
[----:B------:R-:W-:Y:S02]  /*a910*/  FFMA.FTZ R0, R62, R19, -R0 ;  /* 0x000000133e007223 */ /* 0x000fe40000010800 */
[----:B------:R-:W-:-:S02]  /*a920*/  FMUL.FTZ R62, R3, -R61 ;  /* 0x8000003d033e7220 */ /* 0x000fc40000410000 */
[-C--:B------:R-:W-:Y:S02]  /*a930*/  FMUL.FTZ R3, R3, -R151.reuse ;  /* 0x8000009703037220 */ /* 0x080fe40000410000 */
[C---:B------:R-:W-:Y:S02]  /*a940*/  FFMA.FTZ R62, R4.reuse, R151, -R62 ;  /* 0x00000097043e7223 */ /* 0x040fe4000001083e */
[-C--:B------:R-:W-:Y:S02]  /*a950*/  FFMA.FTZ R3, R4, R61.reuse, R3 ;  /* 0x0000003d04037223 */ /* 0x080fe40000010003 */
[----:B------:R-:W-:Y:S02]  /*a960*/  FMUL.FTZ R4, R118, R102 ;  /* 0x0000006676047220 */ /* 0x000fe40000410000 */
[C---:B------:R-:W-:Y:S02]  /*a970*/  FMUL.FTZ R63, R21.reuse, R61 ;  /* 0x0000003d153f7220 */ /* 0x040fe40000410000 */
[----:B------:R-:W-:-:S02]  /*a980*/  FFMA.FTZ R64, R21, -R4, R190 ;  /* 0x8000000415407223 */ /* 0x000fc400000100be */
[C---:B------:R-:W-:Y:S02]  /*a990*/  FFMA.FTZ R4, R22.reuse, -R4, R191 ;  /* 0x8000000416047223 */ /* 0x040fe400000100bf */
[----:B------:R-:W-:Y:S02]  /*a9a0*/  FFMA.FTZ R21, R22, R151, R63 ;  /* 0x0000009716157223 */ /* 0x000fe4000001003f */
[----:B------:R-:W-:Y:S02]  /*a9b0*/  FMUL.FTZ R22, R151, UR36 ;  /* 0x0000002497167c20 */ /* 0x000fe40008410000 */
[----:B------:R-:W-:Y:S02]  /*a9c0*/  FFMA.FTZ R219, R20, R101, R219 ;  /* 0x0000006514db7223 */ /* 0x000fe400000100db */
[----:B------:R-:W-:Y:S02]  /*a9d0*/  FFMA.FTZ R69, R117, R20, R65 ;  /* 0x0000001475457223 */ /* 0x000fe40000010041 */
[----:B------:R-:W-:-:S02]  /*a9e0*/  FMUL.FTZ R20, R61, UR36 ;  /* 0x000000243d147c20 */ /* 0x000fc40008410000 */
[----:B------:R-:W-:Y:S02]  /*a9f0*/  FFMA.FTZ R65, R61, UR35, -R22 ;  /* 0x000000233d417c23 */ /* 0x000fe40008010816 */
[----:B------:R-:W-:Y:S02]  /*aa00*/  FADD.FTZ R63, R149, R62 ;  /* 0x0000003e953f7221 */ /* 0x000fe40000010000 */
[-C--:B------:R-:W-:Y:S02]  /*aa10*/  FMUL.FTZ R61, R61, R102.reuse ;  /* 0x000000663d3d7220 */ /* 0x080fe40000410000 */
[C---:B------:R-:W-:Y:S02]  /*aa20*/  FMUL.FTZ R62, R151.reuse, R102 ;  /* 0x00000066973e7220 */ /* 0x040fe40000410000 */
[----:B------:R-:W-:Y:S02]  /*aa30*/  FADD.FTZ R150, -R150, R3 ;  /* 0x0000000396967221 */ /* 0x000fe40000010100 */
[----:B------:R-:W-:-:S02]  /*aa40*/  FFMA.FTZ R3, R151, UR35, R20 ;  /* 0x0000002397037c23 */ /* 0x000fc40008010014 */
[C---:B------:R-:W-:Y:S02]  /*aa50*/  FMUL.FTZ R65, R64.reuse, R65 ;  /* 0x0000004140417220 */ /* 0x040fe40000410000 */
[C---:B------:R-:W-:Y:S02]  /*aa60*/  FMUL.FTZ R67, R64.reuse, R61 ;  /* 0x0000003d40437220 */ /* 0x040fe40000410000 */
[----:B------:R-:W-:Y:S02]  /*aa70*/  FMUL.FTZ R64, R64, R62 ;  /* 0x0000003e40407220 */ /* 0x000fe40000410000 */
[C---:B------:R-:W-:Y:S02]  /*aa80*/  FMUL.FTZ R20, R5.reuse, -R150 ;  /* 0x8000009605147220 */ /* 0x040fe40000410000 */
[----:B------:R-:W-:Y:S02]  /*aa90*/  FFMA.FTZ R66, R4, R3, R65 ;  /* 0x0000000304427223 */ /* 0x000fe40000010041 */
[----:B------:R-:W-:-:S02]  /*aaa0*/  FMUL.FTZ R5, R5, -R63 ;  /* 0x8000003f05057220 */ /* 0x000fc40000410000 */
[C---:B------:R-:W-:Y:S02]  /*aab0*/  FFMA.FTZ R3, R4.reuse, R62, R67 ;  /* 0x0000003e04037223 */ /* 0x040fe40000010043 */
[----:B------:R-:W-:Y:S02]  /*aac0*/  FFMA.FTZ R4, R4, R61, -R64 ;  /* 0x0000003d04047223 */ /* 0x000fe40000010840 */
[----:B------:R-:W-:Y:S02]  /*aad0*/  FMUL.FTZ R64, R119, R103 ;  /* 0x0000006777407220 */ /* 0x000fe40000410000 */
[----:B------:R-:W-:Y:S02]  /*aae0*/  FMUL.FTZ R65, R63, UR36 ;  /* 0x000000243f417c20 */ /* 0x000fe40008410000 */
[C---:B------:R-:W-:Y:S02]  /*aaf0*/  FFMA.FTZ R22, R6.reuse, R63, -R20 ;  /* 0x0000003f06167223 */ /* 0x040fe40000010814 */
[----:B------:R-:W-:-:S02]  /*ab00*/  FFMA.FTZ R5, R6, R150, R5 ;  /* 0x0000009606057223 */ /* 0x000fc40000010005 */
[C---:B------:R-:W-:Y:S02]  /*ab10*/  FMUL.FTZ R20, R23.reuse, R150 ;  /* 0x0000009617147220 */ /* 0x040fe40000410000 */
[----:B------:R-:W-:Y:S02]  /*ab20*/  FMUL.FTZ R6, R150, UR36 ;  /* 0x0000002496067c20 */ /* 0x000fe40008410000 */
[----:B------:R-:W-:Y:S02]  /*ab30*/  FFMA.FTZ R68, R118, R21, R66 ;  /* 0x0000001576447223 */ /* 0x000fe40000010042 */
[----:B------:R-:W-:Y:S02]  /*ab40*/  FFMA.FTZ R23, R23, -R64, R188 ;  /* 0x8000004017177223 */ /* 0x000fe400000100bc */
[----:B------:R-:W-:Y:S02]  /*ab50*/  FFMA.FTZ R66, R150, UR35, -R65 ;  /* 0x0000002396427c23 */ /* 0x000fe40008010841 */
[----:B------:R-:W-:-:S02]  /*ab60*/  FFMA.FTZ R220, R21, R102, R220 ;  /* 0x0000006615dc7223 */ /* 0x000fc400000100dc */
[C---:B------:R-:W-:Y:S02]  /*ab70*/  FFMA.FTZ R64, R24.reuse, -R64, R189 ;  /* 0x8000004018407223 */ /* 0x040fe400000100bd */
[----:B------:R-:W-:Y:S02]  /*ab80*/  FFMA.FTZ R20, R24, R63, R20 ;  /* 0x0000003f18147223 */ /* 0x000fe40000010014 */
[C---:B------:R-:W-:Y:S02]  /*ab90*/  FFMA.FTZ R21, R63.reuse, UR35, R6 ;  /* 0x000000233f157c23 */ /* 0x040fe40008010006 */
[-C--:B------:R-:W-:Y:S02]  /*aba0*/  FMUL.FTZ R24, R150, R103.reuse ;  /* 0x0000006796187220 */ /* 0x080fe40000410000 */
[----:B------:R-:W-:Y:S02]  /*abb0*/  FMUL.FTZ R63, R63, R103 ;  /* 0x000000673f3f7220 */ /* 0x000fe40000410000 */
[----:B------:R-:W-:-:S02]  /*abc0*/  FMUL.FTZ R66, R23, R66 ;  /* 0x0000004217427220 */ /* 0x000fc40000410000 */
[----:B------:R-:W-:Y:S02]  /*abd0*/  FADD.FTZ R148, -R148, R5 ;  /* 0x0000000594947221 */ /* 0x000fe40000010100 */
[----:B------:R-:W-:Y:S02]  /*abe0*/  FADD.FTZ R147, R147, R22 ;  /* 0x0000001693937221 */ /* 0x000fe40000010000 */
[C---:B------:R-:W-:Y:S02]  /*abf0*/  FMUL.FTZ R5, R23.reuse, R24 ;  /* 0x0000001817057220 */ /* 0x040fe40000410000 */
[----:B------:R-:W-:Y:S02]  /*ac00*/  FMUL.FTZ R65, R23, R63 ;  /* 0x0000003f17417220 */ /* 0x000fe40000410000 */
[----:B------:R-:W-:Y:S02]  /*ac10*/  FFMA.FTZ R66, R64, R21, R66 ;  /* 0x0000001540427223 */ /* 0x000fe40000010042 */
[----:B------:R-:W-:-:S02]  /*ac20*/  FMUL.FTZ R21, R7, -R148 ;  /* 0x8000009407157220 */ /* 0x000fc40000410000 */
[----:B------:R-:W-:Y:S02]  /*ac30*/  FMUL.FTZ R7, R7, -R147 ;  /* 0x8000009307077220 */ /* 0x000fe40000410000 */
[C---:B------:R-:W-:Y:S02]  /*ac40*/  FFMA.FTZ R5, R64.reuse, R63, R5 ;  /* 0x0000003f40057223 */ /* 0x040fe40000010005 */
[----:B------:R-:W-:Y:S02]  /*ac50*/  FFMA.FTZ R6, R64, R24, -R65 ;  /* 0x0000001840067223 */ /* 0x000fe40000010841 */
[----:B------:R-:W-:Y:S02]  /*ac60*/  FMUL.FTZ R23, R120, R104 ;  /* 0x0000006878177220 */ /* 0x000fe40000410000 */
[----:B------:R-:W-:Y:S02]  /*ac70*/  FMUL.FTZ R64, R25, R148 ;  /* 0x0000009419407220 */ /* 0x000fe40000410000 */
[----:B------:R-:W-:-:S02]  /*ac80*/  FFMA.FTZ R22, R8, R147, -R21 ;  /* 0x0000009308167223 */ /* 0x000fc40000010815 */
[----:B------:R-:W-:Y:S02]  /*ac90*/  FFMA.FTZ R7, R8, R148, R7 ;  /* 0x0000009408077223 */ /* 0x000fe40000010007 */
[-C--:B------:R-:W-:Y:S02]  /*aca0*/  FFMA.FTZ R8, R25, -R23.reuse, R186 ;  /* 0x8000001719087223 */ /* 0x080fe400000100ba */
[C---:B------:R-:W-:Y:S02]  /*acb0*/  FFMA.FTZ R23, R26.reuse, -R23, R187 ;  /* 0x800000171a177223 */ /* 0x040fe400000100bb */
[----:B------:R-:W-:Y:S02]  /*acc0*/  FFMA.FTZ R21, R26, R147, R64 ;  /* 0x000000931a157223 */ /* 0x000fe40000010040 */
[----:B------:R-:W-:Y:S02]  /*acd0*/  FMUL.FTZ R25, R147, UR36 ;  /* 0x0000002493197c20 */ /* 0x000fe40008410000 */
[----:B------:R-:W-:-:S02]  /*ace0*/  FMUL.FTZ R26, R148, UR36 ;  /* 0x00000024941a7c20 */ /* 0x000fc40008410000 */
[----:B------:R-:W-:Y:S02]  /*acf0*/  FFMA.FTZ R221, R20, R103, R221 ;  /* 0x0000006714dd7223 */ /* 0x000fe400000100dd */
[----:B------:R-:W-:Y:S02]  /*ad00*/  FFMA.FTZ R67, R119, R20, R66 ;  /* 0x0000001477437223 */ /* 0x000fe40000010042 */
[C---:B------:R-:W-:Y:S02]  /*ad10*/  FFMA.FTZ R65, R148.reuse, UR35, -R25 ;  /* 0x0000002394417c23 */ /* 0x040fe40008010819 */
[C---:B------:R-:W-:Y:S02]  /*ad20*/  FFMA.FTZ R20, R147.reuse, UR35, R26 ;  /* 0x0000002393147c23 */ /* 0x040fe4000801001a */
[-C--:B------:R-:W-:Y:S02]  /*ad30*/  FMUL.FTZ R25, R148, R104.reuse ;  /* 0x0000006894197220 */ /* 0x080fe40000410000 */
[----:B------:R-:W-:-:S02]  /*ad40*/  FMUL.FTZ R26, R147, R104 ;  /* 0x00000068931a7220 */ /* 0x000fc40000410000 */
[----:B------:R-:W-:Y:S02]  /*ad50*/  FADD.FTZ R70, R145, R22 ;  /* 0x0000001691467221 */ /* 0x000fe40000010000 */
[----:B------:R-:W-:Y:S02]  /*ad60*/  FADD.FTZ R146, -R146, R7 ;  /* 0x0000000792927221 */ /* 0x000fe40000010100 */
[C---:B------:R-:W-:Y:S02]  /*ad70*/  FMUL.FTZ R7, R8.reuse, R25 ;  /* 0x0000001908077220 */ /* 0x040fe40000410000 */
[CC--:B------:R-:W-:Y:S02]  /*ad80*/  FMUL.FTZ R22, R8.reuse, R26.reuse ;  /* 0x0000001a08167220 */ /* 0x0c0fe40000410000 */
[----:B------:R-:W-:Y:S02]  /*ad90*/  FMUL.FTZ R65, R8, R65 ;  /* 0x0000004108417220 */ /* 0x000fe40000410000 */
[----:B------:R-:W-:-:S02]  /*ada0*/  FFMA.FTZ R7, R23, R26, R7 ;  /* 0x0000001a17077223 */ /* 0x000fc40000010007 */
[C---:B------:R-:W-:Y:S02]  /*adb0*/  FFMA.FTZ R8, R23.reuse, R25, -R22 ;  /* 0x0000001917087223 */ /* 0x040fe40000010816 */
[----:B------:R-:W-:Y:S02]  /*adc0*/  FFMA.FTZ R64, R23, R20, R65 ;  /* 0x0000001417407223 */ /* 0x000fe40000010041 */
[C---:B------:R-:W-:Y:S02]  /*add0*/  FMUL.FTZ R23, R9.reuse, -R146 ;  /* 0x8000009209177220 */ /* 0x040fe40000410000 */
[----:B------:R-:W-:Y:S02]  /*ade0*/  FMUL.FTZ R9, R9, -R70 ;  /* 0x8000004609097220 */ /* 0x000fe40000410000 */
[----:B------:R-:W-:Y:S02]  /*adf0*/  FMUL.FTZ R22, R121, R105 ;  /* 0x0000006979167220 */ /* 0x000fe40000410000 */
[----:B------:R-:W-:-:S02]  /*ae00*/  FMUL.FTZ R65, R27, R146 ;  /* 0x000000921b417220 */ /* 0x000fc40000410000 */
[C---:B------:R-:W-:Y:S02]  /*ae10*/  FFMA.FTZ R20, R10.reuse, R70, -R23 ;  /* 0x000000460a147223 */ /* 0x040fe40000010817 */
[----:B------:R-:W-:Y:S02]  /*ae20*/  FFMA.FTZ R9, R10, R146, R9 ;  /* 0x000000920a097223 */ /* 0x000fe40000010009 */
[C---:B------:R-:W-:Y:S02]  /*ae30*/  FFMA.FTZ R23, R28.reuse, -R22, R185 ;  /* 0x800000161c177223 */ /* 0x040fe400000100b9 */
[----:B------:R-:W-:Y:S02]  /*ae40*/  FFMA.FTZ R10, R28, R70, R65 ;  /* 0x000000461c0a7223 */ /* 0x000fe40000010041 */
[----:B------:R-:W-:Y:S02]  /*ae50*/  FADD.FTZ R217, R68, R217 ;  /* 0x000000d944d97221 */ /* 0x000fe40000010000 */
[----:B------:R-:W-:-:S02]  /*ae60*/  FMUL.FTZ R28, R70, UR36 ;  /* 0x00000024461c7c20 */ /* 0x000fc40008410000 */
[----:B------:R-:W-:Y:S02]  /*ae70*/  FFMA.FTZ R68, R120, R21, R64 ;  /* 0x0000001578447223 */ /* 0x000fe40000010040 */
[----:B------:R-:W-:Y:S02]  /*ae80*/  FFMA.FTZ R27, R27, -R22, R184 ;  /* 0x800000161b1b7223 */ /* 0x000fe400000100b8 */
[-C--:B------:R-:W-:Y:S02]  /*ae90*/  FMUL.FTZ R64, R70, R105.reuse ;  /* 0x0000006946407220 */ /* 0x080fe40000410000 */
[C---:B------:R-:W-:Y:S02]  /*aea0*/  FMUL.FTZ R22, R146.reuse, UR36 ;  /* 0x0000002492167c20 */ /* 0x040fe40008410000 */
[C---:B------:R-:W-:Y:S02]  /*aeb0*/  FFMA.FTZ R66, R146.reuse, UR35, -R28 ;  /* 0x0000002392427c23 */ /* 0x040fe4000801081c */
[----:B------:R-:W-:-:S02]  /*aec0*/  FMUL.FTZ R28, R146, R105 ;  /* 0x00000069921c7220 */ /* 0x000fc40000410000 */
[----:B------:R-:W-:Y:S02]  /*aed0*/  FADD.FTZ R144, -R144, R9 ;  /* 0x0000000990907221 */ /* 0x000fe40000010100 */
[----:B------:R-:W-:Y:S02]  /*aee0*/  FMUL.FTZ R9, R27, R64 ;  /* 0x000000401b097220 */ /* 0x000fe40000410000 */
[----:B------:R-:W-:Y:S02]  /*aef0*/  FFMA.FTZ R22, R70, UR35, R22 ;  /* 0x0000002346167c23 */ /* 0x000fe40008010016 */
[----:B------:R-:W-:Y:S02]  /*af00*/  FADD.FTZ R70, R143, R20 ;  /* 0x000000148f467221 */ /* 0x000fe40000010000 */
[C---:B------:R-:W-:Y:S02]  /*af10*/  FMUL.FTZ R65, R27.reuse, R28 ;  /* 0x0000001c1b417220 */ /* 0x040fe40000410000 */
[----:B------:R-:W-:-:S02]  /*af20*/  FMUL.FTZ R66, R27, R66 ;  /* 0x000000421b427220 */ /* 0x000fc40000410000 */
[----:B------:R-:W-:Y:S02]  /*af30*/  FFMA.FTZ R27, R23, R28, -R9 ;  /* 0x0000001c171b7223 */ /* 0x000fe40000010809 */
[----:B------:R-:W-:Y:S02]  /*af40*/  FMUL.FTZ R9, R11, -R144 ;  /* 0x800000900b097220 */ /* 0x000fe40000410000 */
[----:B------:R-:W-:Y:S02]  /*af50*/  FFMA.FTZ R222, R21, R104, R222 ;  /* 0x0000006815de7223 */ /* 0x000fe400000100de */
[----:B------:R-:W-:Y:S02]  /*af60*/  FMUL.FTZ R11, R11, -R70 ;  /* 0x800000460b0b7220 */ /* 0x000fe40000410000 */
[----:B------:R-:W-:Y:S02]  /*af70*/  FMUL.FTZ R21, R122, R106 ;  /* 0x0000006a7a157220 */ /* 0x000fe40000410000 */
[----:B------:R-:W-:-:S02]  /*af80*/  FFMA.FTZ R66, R23, R22, R66 ;  /* 0x0000001617427223 */ /* 0x000fc40000010042 */
[C---:B------:R-:W-:Y:S02]  /*af90*/  FFMA.FTZ R20, R12.reuse, R70, -R9 ;  /* 0x000000460c147223 */ /* 0x040fe40000010809 */
[----:B------:R-:W-:Y:S02]  /*afa0*/  FFMA.FTZ R11, R12, R144, R11 ;  /* 0x000000900c0b7223 */ /* 0x000fe4000001000b */
[-C--:B------:R-:W-:Y:S02]  /*afb0*/  FFMA.FTZ R22, R29, -R21.reuse, R182 ;  /* 0x800000151d167223 */ /* 0x080fe400000100b6 */
[----:B------:R-:W-:Y:S02]  /*afc0*/  FFMA.FTZ R12, R30, -R21, R183 ;  /* 0x800000151e0c7223 */ /* 0x000fe400000100b7 */
[----:B------:R-:W-:Y:S02]  /*afd0*/  FMUL.FTZ R21, R70, UR36 ;  /* 0x0000002446157c20 */ /* 0x000fe40008410000 */
[----:B------:R-:W-:-:S02]  /*afe0*/  FMUL.FTZ R9, R144, UR36 ;  /* 0x0000002490097c20 */ /* 0x000fc40008410000 */
[C---:B------:R-:W-:Y:S02]  /*aff0*/  FFMA.FTZ R21, R144.reuse, UR35, -R21 ;  /* 0x0000002390157c23 */ /* 0x040fe40008010815 */
[----:B------:R-:W-:Y:S02]  /*b000*/  FFMA.FTZ R65, R23, R64, R65 ;  /* 0x0000004017417223 */ /* 0x000fe40000010041 */
[----:B------:R-:W-:Y:S02]  /*b010*/  FADD.FTZ R216, R67, R216 ;  /* 0x000000d843d87221 */ /* 0x000fe40000010000 */
[----:B------:R-:W-:Y:S02]  /*b020*/  FMUL.FTZ R23, R29, R144 ;  /* 0x000000901d177220 */ /* 0x000fe40000410000 */
[-C--:B------:R-:W-:Y:S01]  /*b030*/  FMUL.FTZ R67, R144, R106.reuse ;  /* 0x0000006a90437220 */ /* 0x080fe20000410000 */
[----:B------:R-:W-:Y:S01]  /*b040*/  IADD3 R144, R135, 0x200, RZ ;  /* 0x0000020087907810 */ /* 0x000fe20007ffe0ff */
[----:B------:R-:W-:-:S02]  /*b050*/  FMUL.FTZ R29, R70, R106 ;  /* 0x0000006a461d7220 */ /* 0x000fc40000410000 */
[----:B------:R-:W-:Y:S02]  /*b060*/  FFMA.FTZ R9, R70, UR35, R9 ;  /* 0x0000002346097c23 */ /* 0x000fe40008010009 */
[----:B------:R-:W-:Y:S02]  /*b070*/  FMUL.FTZ R21, R22, R21 ;  /* 0x0000001516157220 */ /* 0x000fe40000410000 */
[----:B------:R-:W-:Y:S02]  /*b080*/  FADD.FTZ R218, R69, R218 ;  /* 0x000000da45da7221 */ /* 0x000fe40000010000 */
[----:B------:R-:W-:Y:S02]  /*b090*/  FADD.FTZ R142, -R142, R11 ;  /* 0x0000000b8e8e7221 */ /* 0x000fe40000010100 */
[----:B------:R-:W-:Y:S02]  /*b0a0*/  FFMA.FTZ R23, R30, R70, R23 ;  /* 0x000000461e177223 */ /* 0x000fe40000010017 */
[----:B------:R-:W-:-:S02]  /*b0b0*/  FFMA.FTZ R69, R121, R10, R66 ;  /* 0x0000000a79457223 */ /* 0x000fc40000010042 */
[----:B------:R-:W-:Y:S02]  /*b0c0*/  FADD.FTZ R215, R68, R215 ;  /* 0x000000d744d77221 */ /* 0x000fe40000010000 */
[C---:B------:R-:W-:Y:S02]  /*b0d0*/  FMUL.FTZ R66, R22.reuse, R67 ;  /* 0x0000004316427220 */ /* 0x040fe40000410000 */
[----:B------:R-:W-:Y:S02]  /*b0e0*/  FMUL.FTZ R30, R22, R29 ;  /* 0x0000001d161e7220 */ /* 0x000fe40000410000 */
[----:B------:R-:W-:Y:S02]  /*b0f0*/  FADD.FTZ R68, R141, R20 ;  /* 0x000000148d447221 */ /* 0x000fe40000010000 */
[----:B------:R-:W-:Y:S02]  /*b100*/  FFMA.FTZ R22, R12, R9, R21 ;  /* 0x000000090c167223 */ /* 0x000fe40000010015 */
[----:B------:R-:W-:-:S02]  /*b110*/  FMUL.FTZ R9, R13, -R142 ;  /* 0x8000008e0d097220 */ /* 0x000fc40000410000 */
[----:B------:R-:W-:Y:S02]  /*b120*/  FFMA.FTZ R223, R10, R105, R223 ;  /* 0x000000690adf7223 */ /* 0x000fe400000100df */
[C---:B------:R-:W-:Y:S02]  /*b130*/  FFMA.FTZ R66, R12.reuse, R29, R66 ;  /* 0x0000001d0c427223 */ /* 0x040fe40000010042 */
[----:B------:R-:W-:Y:S02]  /*b140*/  FFMA.FTZ R30, R12, R67, -R30 ;  /* 0x000000430c1e7223 */ /* 0x000fe4000001081e */
[-C--:B------:R-:W-:Y:S02]  /*b150*/  FMUL.FTZ R13, R13, -R68.reuse ;  /* 0x800000440d0d7220 */ /* 0x080fe40000410000 */
[----:B------:R-:W-:Y:S02]  /*b160*/  FMUL.FTZ R11, R123, R107 ;  /* 0x0000006b7b0b7220 */ /* 0x000fe40000410000 */
[----:B------:R-:W-:-:S02]  /*b170*/  FFMA.FTZ R10, R14, R68, -R9 ;  /* 0x000000440e0a7223 */ /* 0x000fc40000010809 */
[----:B------:R-:W-:Y:S02]  /*b180*/  FMUL.FTZ R12, R68, UR36 ;  /* 0x00000024440c7c20 */ /* 0x000fe40008410000 */
[CC--:B------:R-:W-:Y:S02]  /*b190*/  FMUL.FTZ R21, R31.reuse, R142.reuse ;  /* 0x0000008e1f157220 */ /* 0x0c0fe40000410000 */
[----:B------:R-:W-:Y:S02]  /*b1a0*/  FMUL.FTZ R9, R142, UR36 ;  /* 0x000000248e097c20 */ /* 0x000fe40008410000 */
[----:B------:R-:W-:Y:S02]  /*b1b0*/  FFMA.FTZ R13, R14, R142, R13 ;  /* 0x0000008e0e0d7223 */ /* 0x000fe4000001000d */
[----:B------:R-:W-:Y:S02]  /*b1c0*/  FFMA.FTZ R31, R31, -R11, R180 ;  /* 0x8000000b1f1f7223 */ /* 0x000fe400000100b4 */
[----:B------:R-:W-:-:S02]  /*b1d0*/  FFMA.FTZ R14, R142, UR35, -R12 ;  /* 0x000000238e0e7c23 */ /* 0x000fc4000801080c */
[C---:B------:R-:W-:Y:S02]  /*b1e0*/  FFMA.FTZ R11, R32.reuse, -R11, R181 ;  /* 0x8000000b200b7223 */ /* 0x040fe400000100b5 */
[----:B------:R-:W-:Y:S02]  /*b1f0*/  FFMA.FTZ R20, R32, R68, R21 ;  /* 0x0000004420147223 */ /* 0x000fe40000010015 */
[----:B------:R-:W-:Y:S02]  /*b200*/  FFMA.FTZ R12, R68, UR35, R9 ;  /* 0x00000023440c7c23 */ /* 0x000fe40008010009 */
[-C--:B------:R-:W-:Y:S01]  /*b210*/  FMUL.FTZ R32, R142, R107.reuse ;  /* 0x0000006b8e207220 */ /* 0x080fe20000410000 */
[----:B------:R-:W-:Y:S01]  /*b220*/  IADD3 R142, R135, 0xf80, RZ ;  /* 0x00000f80878e7810 */ /* 0x000fe20007ffe0ff */
[----:B------:R-:W-:Y:S02]  /*b230*/  FMUL.FTZ R68, R68, R107 ;  /* 0x0000006b44447220 */ /* 0x000fe40000410000 */
[----:B------:R-:W-:-:S02]  /*b240*/  FADD.FTZ R208, R69, R208 ;  /* 0x000000d045d07221 */ /* 0x000fc40000010000 */
[----:B------:R-:W-:Y:S02]  /*b250*/  FFMA.FTZ R22, R122, R23, R22 ;  /* 0x000000177a167223 */ /* 0x000fe40000010016 */
[C---:B------:R-:W-:Y:S02]  /*b260*/  FMUL.FTZ R9, R31.reuse, R32 ;  /* 0x000000201f097220 */ /* 0x040fe40000410000 */
[C---:B------:R-:W-:Y:S02]  /*b270*/  FMUL.FTZ R69, R31.reuse, R68 ;  /* 0x000000441f457220 */ /* 0x040fe40000410000 */
[----:B------:R-:W-:Y:S02]  /*b280*/  FMUL.FTZ R14, R31, R14 ;  /* 0x0000000e1f0e7220 */ /* 0x000fe40000410000 */
[----:B------:R-:W-:Y:S02]  /*b290*/  FADD.FTZ R207, R22, R207 ;  /* 0x000000cf16cf7221 */ /* 0x000fe40000010000 */
[----:B------:R-:W-:-:S02]  /*b2a0*/  FFMA.FTZ R31, R11, R68, R9 ;  /* 0x000000440b1f7223 */ /* 0x000fc40000010009 */
[C---:B------:R-:W-:Y:S02]  /*b2b0*/  FFMA.FTZ R69, R11.reuse, R32, -R69 ;  /* 0x000000200b457223 */ /* 0x040fe40000010845 */
[----:B------:R-:W-:Y:S02]  /*b2c0*/  FFMA.FTZ R22, R11, R12, R14 ;  /* 0x0000000c0b167223 */ /* 0x000fe4000001000e */
[----:B------:R-:W-:Y:S02]  /*b2d0*/  FADD.FTZ R140, -R140, R13 ;  /* 0x0000000d8c8c7221 */ /* 0x000fe40000010100 */
[----:B------:R-:W-:Y:S02]  /*b2e0*/  FMUL.FTZ R11, R124, R108 ;  /* 0x0000006c7c0b7220 */ /* 0x000fe40000410000 */
[----:B------:R-:W-:Y:S02]  /*b2f0*/  FADD.FTZ R70, R139, R10 ;  /* 0x0000000a8b467221 */ /* 0x000fe40000010000 */
[----:B------:R-:W-:-:S02]  /*b300*/  FMUL.FTZ R9, R15, -R140 ;  /* 0x8000008c0f097220 */ /* 0x000fc40000410000 */
[-C--:B------:R-:W-:Y:S02]  /*b310*/  FFMA.FTZ R14, R33, -R11.reuse, R178 ;  /* 0x8000000b210e7223 */ /* 0x080fe400000100b2 */
[----:B------:R-:W-:Y:S02]  /*b320*/  FFMA.FTZ R12, R34, -R11, R179 ;  /* 0x8000000b220c7223 */ /* 0x000fe400000100b3 */
[----:B------:R-:W-:Y:S02]  /*b330*/  FMUL.FTZ R11, R70, UR36 ;  /* 0x00000024460b7c20 */ /* 0x000fe40008410000 */
[-C--:B------:R-:W-:Y:S02]  /*b340*/  FMUL.FTZ R15, R15, -R70.reuse ;  /* 0x800000460f0f7220 */ /* 0x080fe40000410000 */
[----:B------:R-:W-:Y:S02]  /*b350*/  FFMA.FTZ R10, R16, R70, -R9 ;  /* 0x00000046100a7223 */ /* 0x000fe40000010809 */
[----:B------:R-:W-:-:S02]  /*b360*/  FMUL.FTZ R9, R140, UR36 ;  /* 0x000000248c097c20 */ /* 0x000fc40008410000 */
[----:B------:R-:W-:Y:S02]  /*b370*/  FFMA.FTZ R11, R140, UR35, -R11 ;  /* 0x000000238c0b7c23 */ /* 0x000fe4000801080b */
[-C--:B------:R-:W-:Y:S02]  /*b380*/  FMUL.FTZ R13, R33, R140.reuse ;  /* 0x0000008c210d7220 */ /* 0x080fe40000410000 */
[----:B------:R-:W-:Y:S02]  /*b390*/  FFMA.FTZ R15, R16, R140, R15 ;  /* 0x0000008c100f7223 */ /* 0x000fe4000001000f */
[-C--:B------:R-:W-:Y:S01]  /*b3a0*/  FMUL.FTZ R71, R140, R108.reuse ;  /* 0x0000006c8c477220 */ /* 0x080fe20000410000 */
[----:B------:R-:W-:Y:S01]  /*b3b0*/  IADD3 R140, R135, 0xf00, RZ ;  /* 0x00000f00878c7810 */ /* 0x000fe20007ffe0ff */
[C---:B------:R-:W-:Y:S02]  /*b3c0*/  FMUL.FTZ R33, R70.reuse, R108 ;  /* 0x0000006c46217220 */ /* 0x040fe40000410000 */
[----:B------:R-:W-:-:S02]  /*b3d0*/  FFMA.FTZ R9, R70, UR35, R9 ;  /* 0x0000002346097c23 */ /* 0x000fc40008010009 */
[----:B------:R-:W-:Y:S02]  /*b3e0*/  FMUL.FTZ R11, R14, R11 ;  /* 0x0000000b0e0b7220 */ /* 0x000fe40000410000 */
[----:B------:R-:W-:Y:S02]  /*b3f0*/  FFMA.FTZ R21, R34, R70, R13 ;  /* 0x0000004622157223 */ /* 0x000fe4000001000d */
[----:B------:R-:W-:Y:S02]  /*b400*/  FADD.FTZ R138, -R138, R15 ;  /* 0x0000000f8a8a7221 */ /* 0x000fe40000010100 */
[----:B------:R-:W-:Y:S02]  /*b410*/  FFMA.FTZ R13, R123, R20, R22 ;  /* 0x000000147b0d7223 */ /* 0x000fe40000010016 */
[C---:B------:R-:W-:Y:S02]  /*b420*/  FMUL.FTZ R70, R14.reuse, R71 ;  /* 0x000000470e467220 */ /* 0x040fe40000410000 */
[----:B------:R-:W-:-:S02]  /*b430*/  FMUL.FTZ R34, R14, R33 ;  /* 0x000000210e227220 */ /* 0x000fc40000410000 */
[----:B------:R-:W-:Y:S02]  /*b440*/  FFMA.FTZ R14, R12, R9, R11 ;  /* 0x000000090c0e7223 */ /* 0x000fe4000001000b */
[----:B------:R-:W-:Y:S02]  /*b450*/  FADD.FTZ R72, R137, R10 ;  /* 0x0000000a89487221 */ /* 0x000fe40000010000 */
[-C--:B------:R-:W-:Y:S02]  /*b460*/  FMUL.FTZ R9, R17, -R138.reuse ;  /* 0x8000008a11097220 */ /* 0x080fe40000410000 */
[----:B------:R-:W-:Y:S02]  /*b470*/  FADD.FTZ R206, R13, R206 ;  /* 0x000000ce0dce7221 */ /* 0x000fe40000010000 */
[----:B------:R-:W-:Y:S02]  /*b480*/  FMUL.FTZ R11, R125, R109 ;  /* 0x0000006d7d0b7220 */ /* 0x000fe40000410000 */
[----:B------:R-:W-:-:S02]  /*b490*/  FMUL.FTZ R13, R35, R138 ;  /* 0x0000008a230d7220 */ /* 0x000fc40000410000 */
[-C--:B------:R-:W-:Y:S02]  /*b4a0*/  FMUL.FTZ R17, R17, -R72.reuse ;  /* 0x8000004811117220 */ /* 0x080fe40000410000 */
[----:B------:R-:W-:Y:S02]  /*b4b0*/  FFMA.FTZ R10, R18, R72, -R9 ;  /* 0x00000048120a7223 */ /* 0x000fe40000010809 */
[C---:B------:R-:W-:Y:S02]  /*b4c0*/  FFMA.FTZ R70, R12.reuse, R33, R70 ;  /* 0x000000210c467223 */ /* 0x040fe40000010046 */
[----:B------:R-:W-:Y:S02]  /*b4d0*/  FFMA.FTZ R34, R12, R71, -R34 ;  /* 0x000000470c227223 */ /* 0x000fe40000010822 */
[-C--:B------:R-:W-:Y:S02]  /*b4e0*/  FFMA.FTZ R35, R35, -R11.reuse, R177 ;  /* 0x8000000b23237223 */ /* 0x080fe400000100b1 */
[----:B------:R-:W-:-:S02]  /*b4f0*/  FFMA.FTZ R15, R36, -R11, R176 ;  /* 0x8000000b240f7223 */ /* 0x000fc400000100b0 */
[----:B------:R-:W-:Y:S02]  /*b500*/  FMUL.FTZ R9, R138, UR36 ;  /* 0x000000248a097c20 */ /* 0x000fe40008410000 */
[----:B------:R-:W-:Y:S02]  /*b510*/  FFMA.FTZ R12, R36, R72, R13 ;  /* 0x00000048240c7223 */ /* 0x000fe4000001000d */
[----:B------:R-:W-:Y:S02]  /*b520*/  FMUL.FTZ R11, R72, UR36 ;  /* 0x00000024480b7c20 */ /* 0x000fe40008410000 */
[----:B------:R-:W-:Y:S02]  /*b530*/  FMUL.FTZ R36, R138, R109 ;  /* 0x0000006d8a247220 */ /* 0x000fe40000410000 */
[----:B------:R-:W-:Y:S01]  /*b540*/  FFMA.FTZ R17, R18, R138, R17 ;  /* 0x0000008a12117223 */ /* 0x000fe20000010011 */
[----:B------:R-:W-:Y:S01]  /*b550*/  SHF.L.U32 R18, R135, 0x5, RZ ;  /* 0x0000000587127819 */ /* 0x000fe200000006ff */
[----:B------:R-:W-:-:S02]  /*b560*/  FADD.FTZ R155, R155, R10 ;  /* 0x0000000a9b9b7221 */ /* 0x000fc40000010000 */
[----:B------:R-:W-:Y:S01]  /*b570*/  FFMA.FTZ R16, R124, R21, R14 ;  /* 0x000000157c107223 */ /* 0x000fe2000001000e */
[----:B------:R-:W-:Y:S01]  /*b580*/  IADD3 R149, R18, 0x1, RZ ;  /* 0x0000000112957810 */ /* 0x000fe20007ffe0ff */
[----:B------:R-:W-:Y:S01]  /*b590*/  FFMA.FTZ R10, R72, UR35, R9 ;  /* 0x00000023480a7c23 */ /* 0x000fe20008010009 */
[----:B------:R-:W-:Y:S01]  /*b5a0*/  IADD3 R150, R18, 0x2, RZ ;  /* 0x0000000212967810 */ /* 0x000fe20007ffe0ff */
[----:B------:R-:W-:Y:S01]  /*b5b0*/  FFMA.FTZ R14, R138, UR35, -R11 ;  /* 0x000000238a0e7c23 */ /* 0x000fe2000801080b */
[----:B------:R-:W-:Y:S01]  /*b5c0*/  IADD3 R151, R18, 0x3, RZ ;  /* 0x0000000312977810 */ /* 0x000fe20007ffe0ff */
[----:B------:R-:W-:Y:S01]  /*b5d0*/  FMUL.FTZ R72, R72, R109 ;  /* 0x0000006d48487220 */ /* 0x000fe20000410000 */
[----:B------:R-:W-:Y:S01]  /*b5e0*/  LEA.HI.SX32 R149, R149, R18, 0x1b ;  /* 0x0000001295957211 */ /* 0x000fe200078fdaff */
[----:B------:R-:W-:Y:S01]  /*b5f0*/  FMUL.FTZ R9, R35, R36 ;  /* 0x0000002423097220 */ /* 0x000fe20000410000 */
[-C--:B------:R-:W-:Y:S01]  /*b600*/  LEA.HI.SX32 R150, R150, R18.reuse, 0x1b ;  /* 0x0000001296967211 */ /* 0x080fe200078fdaff */
[----:B------:R-:W-:Y:S01]  /*b610*/  FADD.FTZ R136, -R136, R17 ;  /* 0x0000001188887221 */ /* 0x000fe20000010100 */
[----:B------:R-:W-:Y:S01]  /*b620*/  LEA.HI.SX32 R151, R151, R18, 0x1b ;  /* 0x0000001297977211 */ /* 0x000fe200078fdaff */
[C---:B------:R-:W-:Y:S01]  /*b630*/  FMUL.FTZ R14, R35.reuse, R14 ;  /* 0x0000000e230e7220 */ /* 0x040fe20000410000 */
[----:B------:R-:W-:Y:S01]  /*b640*/  LEA.HI.SX32 R18, R18, R18, 0x1b ;  /* 0x0000001212127211 */ /* 0x000fe200078fdaff */
[-C--:B------:R-:W-:Y:S01]  /*b650*/  FMUL.FTZ R13, R35, R72.reuse ;  /* 0x00000048230d7220 */ /* 0x080fe20000410000 */
[----:B------:R-:W-:Y:S01]  /*b660*/  IADD3 R138, R135, 0xe80, RZ ;  /* 0x00000e80878a7810 */ /* 0x000fe20007ffe0ff */
[----:B------:R-:W-:-:S02]  /*b670*/  FFMA.FTZ R35, R15, R72, R9 ;  /* 0x000000480f237223 */ /* 0x000fc40000010009 */
[CC--:B------:R-:W-:Y:S02]  /*b680*/  FMUL.FTZ R11, R51.reuse, -R155.reuse ;  /* 0x8000009b330b7220 */ /* 0x0c0fe40000410000 */
[----:B------:R-:W-:Y:S02]  /*b690*/  FMUL.FTZ R9, R51, -R136 ;  /* 0x8000008833097220 */ /* 0x000fe40000410000 */
[----:B------:R-:W-:Y:S02]  /*b6a0*/  FFMA.FTZ R14, R15, R10, R14 ;  /* 0x0000000a0f0e7223 */ /* 0x000fe4000001000e */
[C---:B------:R-:W-:Y:S02]  /*b6b0*/  FFMA.FTZ R11, R52.reuse, R136, R11 ;  /* 0x00000088340b7223 */ /* 0x040fe4000001000b */
[----:B------:R-:W-:Y:S02]  /*b6c0*/  FFMA.FTZ R10, R52, R155, -R9 ;  /* 0x0000009b340a7223 */ /* 0x000fe40000010809 */
[----:B------:R-:W-:-:S02]  /*b6d0*/  FADD.FTZ R156, -R156, R11 ;  /* 0x0000000b9c9c7221 */ /* 0x000fc40000010100 */
[----:B------:R-:W-:Y:S02]  /*b6e0*/  FADD.FTZ R157, R157, R10 ;  /* 0x0000000a9d9d7221 */ /* 0x000fe40000010000 */
[----:B------:R-:W-:Y:S02]  /*b6f0*/  FMUL.FTZ R9, R53, -R156 ;  /* 0x8000009c35097220 */ /* 0x000fe40000410000 */
[----:B------:R-:W-:Y:S02]  /*b700*/  FMUL.FTZ R10, R37, R136 ;  /* 0x00000088250a7220 */ /* 0x000fe40000410000 */
[----:B------:R-:W-:Y:S02]  /*b710*/  FMUL.FTZ R53, R53, -R157 ;  /* 0x8000009d35357220 */ /* 0x000fe40000410000 */
[----:B------:R-:W-:Y:S02]  /*b720*/  FFMA.FTZ R11, R38, R155, R10 ;  /* 0x0000009b260b7223 */ /* 0x000fe4000001000a */
[----:B------:R-:W-:-:S02]  /*b730*/  FFMA.FTZ R53, R54, R156, R53 ;  /* 0x0000009c36357223 */ /* 0x000fc40000010035 */
[----:B------:R-:W-:Y:S02]  /*b740*/  FFMA.FTZ R10, R54, R157, -R9 ;  /* 0x0000009d360a7223 */ /* 0x000fe40000010809 */
[----:B------:R-:W-:Y:S02]  /*b750*/  FMUL.FTZ R9, R155, UR36 ;  /* 0x000000249b097c20 */ /* 0x000fe40008410000 */
[----:B------:R-:W-:Y:S02]  /*b760*/  FADD.FTZ R158, -R158, R53 ;  /* 0x000000359e9e7221 */ /* 0x000fe40000010100 */
[----:B------:R-:W-:Y:S02]  /*b770*/  FADD.FTZ R159, R159, R10 ;  /* 0x0000000a9f9f7221 */ /* 0x000fe40000010000 */
[----:B------:R-:W-:Y:S02]  /*b780*/  FFMA.FTZ R51, R15, R36, -R13 ;  /* 0x000000240f337223 */ /* 0x000fe4000001080d */
[----:B------:R-:W-:-:S02]  /*b790*/  FFMA.FTZ R15, R136, UR35, -R9 ;  /* 0x00000023880f7c23 */ /* 0x000fc40008010809 */
[----:B------:R-:W-:Y:S02]  /*b7a0*/  FMUL.FTZ R9, R55, -R158 ;  /* 0x8000009e37097220 */ /* 0x000fe40000410000 */
[----:B------:R-:W-:Y:S02]  /*b7b0*/  FFMA.FTZ R13, R125, R12, R14 ;  /* 0x0000000c7d0d7223 */ /* 0x000fe4000001000e */
[----:B------:R-:W-:Y:S02]  /*b7c0*/  FMUL.FTZ R55, R55, -R159 ;  /* 0x8000009f37377220 */ /* 0x000fe40000410000 */
[----:B------:R-:W-:Y:S02]  /*b7d0*/  FMUL.FTZ R10, R136, UR36 ;  /* 0x00000024880a7c20 */ /* 0x000fe40008410000 */
[----:B------:R-:W-:Y:S02]  /*b7e0*/  FADD.FTZ R204, R13, R204 ;  /* 0x000000cc0dcc7221 */ /* 0x000fe40000010000 */
[----:B------:R-:W-:-:S02]  /*b7f0*/  FFMA.FTZ R55, R56, R158, R55 ;  /* 0x0000009e38377223 */ /* 0x000fc40000010037 */
[----:B------:R-:W-:Y:S02]  /*b800*/  FFMA.FTZ R13, R155, UR35, R10 ;  /* 0x000000239b0d7c23 */ /* 0x000fe4000801000a */
[----:B------:R-:W-:Y:S02]  /*b810*/  FFMA.FTZ R227, R12, R109, R227 ;  /* 0x0000006d0ce37223 */ /* 0x000fe400000100e3 */
[----:B------:R-:W-:Y:S02]  /*b820*/  FFMA.FTZ R10, R56, R159, -R9 ;  /* 0x0000009f380a7223 */ /* 0x000fe40000010809 */
[----:B------:R-:W-:Y:S02]  /*b830*/  FMUL.FTZ R12, R126, R110 ;  /* 0x0000006e7e0c7220 */ /* 0x000fe40000410000 */
[----:B------:R-:W-:Y:S02]  /*b840*/  FMUL.FTZ R9, R127, R111 ;  /* 0x0000006f7f097220 */ /* 0x000fe40000410000 */
[----:B------:R-:W-:-:S02]  /*b850*/  FADD.FTZ R160, -R160, R55 ;  /* 0x00000037a0a07221 */ /* 0x000fc40000010100 */
[----:B------:R-:W-:Y:S02]  /*b860*/  FADD.FTZ R205, R16, R205 ;  /* 0x000000cd10cd7221 */ /* 0x000fe40000010000 */
[----:B------:R-:W-:Y:S02]  /*b870*/  FADD.FTZ R161, R161, R10 ;  /* 0x0000000aa1a17221 */ /* 0x000fe40000010000 */
[----:B------:R-:W-:Y:S02]  /*b880*/  FMUL.FTZ R16, R39, R156 ;  /* 0x0000009c27107220 */ /* 0x000fe40000410000 */
[----:B------:R-:W-:Y:S02]  /*b890*/  FFMA.FTZ R14, R37, -R12, R174 ;  /* 0x8000000c250e7223 */ /* 0x000fe400000100ae */
[-C--:B------:R-:W-:Y:S02]  /*b8a0*/  FFMA.FTZ R39, R39, -R9.reuse, R172 ;  /* 0x8000000927277223 */ /* 0x080fe400000100ac */
[----:B------:R-:W-:-:S02]  /*b8b0*/  FFMA.FTZ R17, R40, -R9, R173 ;  /* 0x8000000928117223 */ /* 0x000fc400000100ad */
[C---:B------:R-:W-:Y:S02]  /*b8c0*/  FMUL.FTZ R9, R57.reuse, -R160 ;  /* 0x800000a039097220 */ /* 0x040fe40000410000 */
[----:B------:R-:W-:Y:S02]  /*b8d0*/  FMUL.FTZ R57, R57, -R161 ;  /* 0x800000a139397220 */ /* 0x000fe40000410000 */
[----:B------:R-:W-:Y:S02]  /*b8e0*/  FFMA.FTZ R12, R38, -R12, R175 ;  /* 0x8000000c260c7223 */ /* 0x000fe400000100af */
[----:B------:R-:W-:Y:S02]  /*b8f0*/  FMUL.FTZ R15, R14, R15 ;  /* 0x0000000f0e0f7220 */ /* 0x000fe40000410000 */
[C---:B------:R-:W-:Y:S02]  /*b900*/  FFMA.FTZ R10, R58.reuse, R161, -R9 ;  /* 0x000000a13a0a7223 */ /* 0x040fe40000010809 */
[----:B------:R-:W-:-:S02]  /*b910*/  FFMA.FTZ R57, R58, R160, R57 ;  /* 0x000000a03a397223 */ /* 0x000fc40000010039 */
[-C--:B------:R-:W-:Y:S01]  /*b920*/  FMUL.FTZ R37, R136, R110.reuse ;  /* 0x0000006e88257220 */ /* 0x080fe20000410000 */
[----:B------:R-:W-:Y:S01]  /*b930*/  IADD3 R136, R135, 0xe00, RZ ;  /* 0x00000e0087887810 */ /* 0x000fe20007ffe0ff */
[----:B------:R-:W-:Y:S02]  /*b940*/  FMUL.FTZ R53, R155, R110 ;  /* 0x0000006e9b357220 */ /* 0x000fe40000410000 */
[----:B------:R-:W-:Y:S02]  /*b950*/  FFMA.FTZ R13, R12, R13, R15 ;  /* 0x0000000d0c0d7223 */ /* 0x000fe4000001000f */
[----:B------:R-:W-:Y:S02]  /*b960*/  FADD.FTZ R163, R163, R10 ;  /* 0x0000000aa3a37221 */ /* 0x000fe40000010000 */
[----:B------:R-:W-:Y:S02]  /*b970*/  FMUL.FTZ R10, R156, UR36 ;  /* 0x000000249c0a7c20 */ /* 0x000fe40008410000 */
[----:B------:R-:W-:-:S02]  /*b980*/  FADD.FTZ R162, -R162, R57 ;  /* 0x00000039a2a27221 */ /* 0x000fc40000010100 */
[C---:B------:R-:W-:Y:S02]  /*b990*/  FMUL.FTZ R52, R14.reuse, R37 ;  /* 0x000000250e347220 */ /* 0x040fe40000410000 */
[----:B------:R-:W-:Y:S02]  /*b9a0*/  FMUL.FTZ R38, R14, R53 ;  /* 0x000000350e267220 */ /* 0x000fe40000410000 */
[----:B------:R-:W-:Y:S02]  /*b9b0*/  FFMA.FTZ R228, R11, R110, R228 ;  /* 0x0000006e0be47223 */ /* 0x000fe400000100e4 */
[----:B------:R-:W-:Y:S02]  /*b9c0*/  FFMA.FTZ R9, R126, R11, R13 ;  /* 0x0000000b7e097223 */ /* 0x000fe4000001000d */
[C---:B------:R-:W-:Y:S02]  /*b9d0*/  FMUL.FTZ R11, R157.reuse, UR36 ;  /* 0x000000249d0b7c20 */ /* 0x040fe40008410000 */
[----:B------:R-:W-:-:S02]  /*b9e0*/  FFMA.FTZ R14, R157, UR35, R10 ;  /* 0x000000239d0e7c23 */ /* 0x000fc4000801000a */
[C---:B------:R-:W-:Y:S02]  /*b9f0*/  FMUL.FTZ R10, R59.reuse, -R162 ;  /* 0x800000a23b0a7220 */ /* 0x040fe40000410000 */
[C---:B------:R-:W-:Y:S02]  /*ba00*/  FFMA.FTZ R52, R12.reuse, R53, R52 ;  /* 0x000000350c347223 */ /* 0x040fe40000010034 */
[----:B------:R-:W-:Y:S02]  /*ba10*/  FFMA.FTZ R38, R12, R37, -R38 ;  /* 0x000000250c267223 */ /* 0x000fe40000010826 */
[----:B------:R-:W-:Y:S02]  /*ba20*/  FFMA.FTZ R16, R40, R157, R16 ;  /* 0x0000009d28107223 */ /* 0x000fe40000010010 */
[----:B------:R-:W-:Y:S02]  /*ba30*/  FMUL.FTZ R59, R59, -R163 ;  /* 0x800000a33b3b7220 */ /* 0x000fe40000410000 */
[----:B------:R-:W-:-:S02]  /*ba40*/  FFMA.FTZ R12, R156, UR35, -R11 ;  /* 0x000000239c0c7c23 */ /* 0x000fc4000801080b */
[-C--:B------:R-:W-:Y:S01]  /*ba50*/  FMUL.FTZ R40, R156, R111.reuse ;  /* 0x0000006f9c287220 */ /* 0x080fe20000410000 */
[----:B------:R-:W-:Y:S01]  /*ba60*/  MOV R156, UR11 ;  /* 0x0000000b009c7c02 */ /* 0x000fe20008000f00 */
[----:B------:R-:W-:Y:S02]  /*ba70*/  FMUL.FTZ R54, R157, R111 ;  /* 0x0000006f9d367220 */ /* 0x000fe40000410000 */
[----:B------:R-:W-:Y:S01]  /*ba80*/  FFMA.FTZ R59, R80, R162, R59 ;  /* 0x000000a2503b7223 */ /* 0x000fe2000001003b */
[----:B------:R-:W-:Y:S01]  /*ba90*/  LEA R156, R156, -R135, 0x1 ;  /* 0x800000879c9c7211 */ /* 0x000fe200078e08ff */
[C---:B------:R-:W-:Y:S02]  /*baa0*/  FMUL.FTZ R55, R39.reuse, R40 ;  /* 0x0000002827377220 */ /* 0x040fe40000410000 */
[C---:B------:R-:W-:Y:S01]  /*bab0*/  FMUL.FTZ R11, R39.reuse, R12 ;  /* 0x0000000c270b7220 */ /* 0x040fe20000410000 */
[----:B------:R-:W-:Y:S01]  /*bac0*/  ISETP.GE.AND P0, PT, R156, 0x1, PT ;  /* 0x000000019c00780c */ /* 0x000fe20003f06270 */
[----:B------:R-:W-:-:S02]  /*bad0*/  FMUL.FTZ R39, R39, R54 ;  /* 0x0000003627277220 */ /* 0x000fc40000410000 */
[----:B------:R-:W-:Y:S01]  /*bae0*/  FFMA.FTZ R10, R80, R163, -R10 ;  /* 0x000000a3500a7223 */ /* 0x000fe2000001080a */
[----:B------:R-:W-:Y:S01]  /*baf0*/  IADD3 R80, R135, 0xc80, RZ ;  /* 0x00000c8087507810 */ /* 0x000fe20007ffe0ff */
[----:B------:R-:W-:Y:S02]  /*bb00*/  FADD.FTZ R164, -R164, R59 ;  /* 0x0000003ba4a47221 */ /* 0x000fe40000010100 */
[C---:B------:R-:W-:Y:S02]  /*bb10*/  FFMA.FTZ R55, R17.reuse, R54, R55 ;  /* 0x0000003611377223 */ /* 0x040fe40000010037 */
[----:B------:R-:W-:Y:S02]  /*bb20*/  FFMA.FTZ R39, R17, R40, -R39 ;  /* 0x0000002811277223 */ /* 0x000fe40000010827 */
[----:B------:R-:W-:Y:S02]  /*bb30*/  FADD.FTZ R165, R165, R10 ;  /* 0x0000000aa5a57221 */ /* 0x000fe40000010000 */
[----:B------:R-:W-:-:S02]  /*bb40*/  FMUL.FTZ R12, R128, R112 ;  /* 0x00000070800c7220 */ /* 0x000fc40000410000 */
[----:B------:R-:W-:Y:S02]  /*bb50*/  FFMA.FTZ R17, R17, R14, R11 ;  /* 0x0000000e11117223 */ /* 0x000fe4000001000b */
[C---:B------:R-:W-:Y:S02]  /*bb60*/  FMUL.FTZ R11, R81.reuse, -R164 ;  /* 0x800000a4510b7220 */ /* 0x040fe40000410000 */
[-C--:B------:R-:W-:Y:S02]  /*bb70*/  FMUL.FTZ R81, R81, -R165.reuse ;  /* 0x800000a551517220 */ /* 0x080fe40000410000 */
[-C--:B------:R-:W-:Y:S02]  /*bb80*/  FFMA.FTZ R146, R41, -R12.reuse, R170 ;  /* 0x8000000c29927223 */ /* 0x080fe400000100aa */
[----:B------:R-:W-:Y:S02]  /*bb90*/  FFMA.FTZ R10, R42, -R12, R171 ;  /* 0x8000000c2a0a7223 */ /* 0x000fe400000100ab */
[----:B------:R-:W-:-:S02]  /*bba0*/  FFMA.FTZ R12, R82, R165, -R11 ;  /* 0x000000a5520c7223 */ /* 0x000fc4000001080b */
[----:B------:R-:W-:Y:S01]  /*bbb0*/  FFMA.FTZ R81, R82, R164, R81 ;  /* 0x000000a452517223 */ /* 0x000fe20000010051 */
[----:B------:R-:W-:Y:S01]  /*bbc0*/  IADD3 R82, R135, 0xd00, RZ ;  /* 0x00000d0087527810 */ /* 0x000fe20007ffe0ff */
[----:B------:R-:W-:Y:S02]  /*bbd0*/  FMUL.FTZ R22, R132, R116 ;  /* 0x0000007484167220 */ /* 0x000fe40000410000 */
[----:B------:R-:W-:Y:S02]  /*bbe0*/  FADD.FTZ R167, R167, R12 ;  /* 0x0000000ca7a77221 */ /* 0x000fe40000010000 */
[----:B------:R-:W-:Y:S02]  /*bbf0*/  FFMA.FTZ R224, R23, R106, R224 ;  /* 0x0000006a17e07223 */ /* 0x000fe400000100e0 */
[----:B------:R-:W-:Y:S02]  /*bc00*/  FADD.FTZ R166, -R166, R81 ;  /* 0x00000051a6a67221 */ /* 0x000fe40000010100 */
[----:B------:R-:W-:-:S02]  /*bc10*/  FFMA.FTZ R23, R50, -R22, R210 ;  /* 0x8000001632177223 */ /* 0x000fc400000100d2 */
[----:B------:R-:W-:Y:S02]  /*bc20*/  FFMA.FTZ R225, R20, R107, R225 ;  /* 0x0000006b14e17223 */ /* 0x000fe400000100e1 */
[----:B------:R-:W-:Y:S02]  /*bc30*/  FFMA.FTZ R22, R49, -R22, R209 ;  /* 0x8000001631167223 */ /* 0x000fe400000100d1 */
[-C--:B------:R-:W-:Y:S02]  /*bc40*/  FMUL.FTZ R11, R167, R116.reuse ;  /* 0x00000074a70b7220 */ /* 0x080fe40000410000 */
[----:B------:R-:W-:Y:S02]  /*bc50*/  FMUL.FTZ R20, R131, R115 ;  /* 0x0000007383147220 */ /* 0x000fe40000410000 */
[----:B------:R-:W-:Y:S02]  /*bc60*/  FMUL.FTZ R13, R166, R116 ;  /* 0x00000074a60d7220 */ /* 0x000fe40000410000 */
[----:B------:R-:W-:-:S02]  /*bc70*/  FMUL.FTZ R41, R41, R158 ;  /* 0x0000009e29297220 */ /* 0x000fc40000410000 */
[----:B------:R-:W-:Y:S02]  /*bc80*/  FFMA.FTZ R226, R21, R108, R226 ;  /* 0x0000006c15e27223 */ /* 0x000fe400000100e2 */
[----:B------:R-:W-:Y:S02]  /*bc90*/  FMUL.FTZ R14, R22, R11 ;  /* 0x0000000b160e7220 */ /* 0x000fe40000410000 */
[-C--:B------:R-:W-:Y:S02]  /*bca0*/  FFMA.FTZ R21, R48, -R20.reuse, R211 ;  /* 0x8000001430157223 */ /* 0x080fe400000100d3 */
[----:B------:R-:W-:Y:S02]  /*bcb0*/  FMUL.FTZ R12, R22, R13 ;  /* 0x0000000d160c7220 */ /* 0x000fe40000410000 */
[----:B------:R-:W-:Y:S02]  /*bcc0*/  FFMA.FTZ R20, R47, -R20, R212 ;  /* 0x800000142f147223 */ /* 0x000fe400000100d4 */
[----:B------:R-:W-:-:S02]  /*bcd0*/  FMUL.FTZ R74, R164, R115 ;  /* 0x00000073a44a7220 */ /* 0x000fc40000410000 */
[----:B------:R-:W-:Y:S02]  /*bce0*/  FFMA.FTZ R42, R42, R159, R41 ;  /* 0x0000009f2a2a7223 */ /* 0x000fe40000010029 */
[C---:B------:R-:W-:Y:S02]  /*bcf0*/  FMUL.FTZ R56, R132.reuse, R13 ;  /* 0x0000000d84387220 */ /* 0x040fe40000410000 */
[----:B------:R-:W-:Y:S02]  /*bd00*/  FMUL.FTZ R41, R132, R11 ;  /* 0x0000000b84297220 */ /* 0x000fe40000410000 */
[C---:B------:R-:W-:Y:S02]  /*bd10*/  FFMA.FTZ R13, R23.reuse, R13, -R14 ;  /* 0x0000000d170d7223 */ /* 0x040fe4000001080e */
[----:B------:R-:W-:Y:S01]  /*bd20*/  FMUL.FTZ R14, R130, R114 ;  /* 0x00000072820e7220 */ /* 0x000fe20000410000 */
[----:B------:R1:W-:Y:S01]  /*bd30*/  STS [R18.X4+0x8400], R41 ;  /* 0x0084002912007388 */ /* 0x0003e20000004800 */
[----:B------:R-:W-:-:S02]  /*bd40*/  FFMA.FTZ R12, R23, R11, R12 ;  /* 0x0000000b170c7223 */ /* 0x000fc4000001000c */
[----:B------:R-:W-:Y:S01]  /*bd50*/  FMUL.FTZ R58, R165, R115 ;  /* 0x00000073a53a7220 */ /* 0x000fe20000410000 */
[----:B------:R2:W-:Y:S01]  /*bd60*/  STS [R149.X4+0x8404], R56 ;  /* 0x0084043895007388 */ /* 0x0005e20000004800 */
[----:B------:R-:W-:Y:S02]  /*bd70*/  FMUL.FTZ R57, R20, R74 ;  /* 0x0000004a14397220 */ /* 0x000fe40000410000 */
[-C--:B------:R-:W-:Y:S02]  /*bd80*/  FFMA.FTZ R15, R46, -R14.reuse, R214 ;  /* 0x8000000e2e0f7223 */ /* 0x080fe400000100d6 */
[----:B------:R-:W-:Y:S02]  /*bd90*/  FFMA.FTZ R14, R45, -R14, R213 ;  /* 0x8000000e2d0e7223 */ /* 0x000fe400000100d5 */
[----:B------:R-:W-:Y:S02]  /*bda0*/  FMUL.FTZ R11, R162, R114 ;  /* 0x00000072a20b7220 */ /* 0x000fe40000410000 */
[----:B-1----:R-:W-:-:S02]  /*bdb0*/  FMUL.FTZ R41, R20, R58 ;  /* 0x0000003a14297220 */ /* 0x002fc40000410000 */
[----:B------:R-:W-:Y:S02]  /*bdc0*/  FFMA.FTZ R57, R21, R58, R57 ;  /* 0x0000003a15397223 */ /* 0x000fe40000010039 */
[----:B------:R-:W-:Y:S02]  /*bdd0*/  FADD.FTZ R12, RZ, R12 ;  /* 0x0000000cff0c7221 */ /* 0x000fe40000010000 */
[----:B------:R-:W-:Y:S02]  /*bde0*/  FMUL.FTZ R73, R163, R114 ;  /* 0x00000072a3497220 */ /* 0x000fe40000410000 */
[----:B------:R-:W-:Y:S02]  /*bdf0*/  FMUL.FTZ R76, R14, R11 ;  /* 0x0000000b0e4c7220 */ /* 0x000fe40000410000 */
[----:B--2---:R-:W-:Y:S02]  /*be00*/  FFMA.FTZ R56, R21, R74, -R41 ;  /* 0x0000004a15387223 */ /* 0x004fe40000010829 */
[----:B------:R-:W-:-:S02]  /*be10*/  FADD.FTZ R13, RZ, R13 ;  /* 0x0000000dff0d7221 */ /* 0x000fc40000010000 */
[----:B------:R-:W-:Y:S02]  /*be20*/  FADD.FTZ R57, R12, R57 ;  /* 0x000000390c397221 */ /* 0x000fe40000010000 */
[----:B------:R-:W-:Y:S02]  /*be30*/  FMUL.FTZ R12, R129, R113 ;  /* 0x00000071810c7220 */ /* 0x000fe40000410000 */
[----:B------:R-:W-:Y:S02]  /*be40*/  FFMA.FTZ R76, R15, R73, R76 ;  /* 0x000000490f4c7223 */ /* 0x000fe4000001004c */
[----:B------:R-:W-:Y:S02]  /*be50*/  FADD.FTZ R56, R13, R56 ;  /* 0x000000380d387221 */ /* 0x000fe40000010000 */
[----:B------:R-:W-:Y:S02]  /*be60*/  FFMA.FTZ R13, R43, -R12, R168 ;  /* 0x8000000c2b0d7223 */ /* 0x000fe400000100a8 */
[----:B------:R-:W-:-:S02]  /*be70*/  FMUL.FTZ R78, R160, R113 ;  /* 0x00000071a04e7220 */ /* 0x000fc40000410000 */
[----:B------:R-:W-:Y:S02]  /*be80*/  FMUL.FTZ R59, R131, R58 ;  /* 0x0000003a833b7220 */ /* 0x000fe40000410000 */
[----:B------:R-:W-:Y:S02]  /*be90*/  FADD.FTZ R57, R57, R76 ;  /* 0x0000004c39397221 */ /* 0x000fe40000010000 */
[----:B------:R-:W-:Y:S01]  /*bea0*/  FMUL.FTZ R58, R14, R73 ;  /* 0x000000490e3a7220 */ /* 0x000fe20000410000 */
[----:B------:R-:W-:Y:S01]  /*beb0*/  STS [R150.X4+0x8408], R59 ;  /* 0x0084083b96007388 */ /* 0x000fe20000004800 */
[----:B------:R-:W-:Y:S02]  /*bec0*/  FMUL.FTZ R76, R161, R113 ;  /* 0x00000071a14c7220 */ /* 0x000fe40000410000 */
[----:B------:R-:W-:Y:S02]  /*bed0*/  FFMA.FTZ R12, R44, -R12, R169 ;  /* 0x8000000c2c0c7223 */ /* 0x000fe400000100a9 */
[----:B------:R-:W-:-:S02]  /*bee0*/  FMUL.FTZ R75, R13, R78 ;  /* 0x0000004e0d4b7220 */ /* 0x000fc40000410000 */
[----:B------:R-:W-:Y:S02]  /*bef0*/  FFMA.FTZ R41, R15, R11, -R58 ;  /* 0x0000000b0f297223 */ /* 0x000fe4000001083a */
[-C--:B------:R-:W-:Y:S02]  /*bf00*/  FFMA.FTZ R58, R12, R76.reuse, R75 ;  /* 0x0000004c0c3a7223 */ /* 0x080fe4000001004b */
[----:B------:R-:W-:Y:S02]  /*bf10*/  FADD.FTZ R56, R56, R41 ;  /* 0x0000002938387221 */ /* 0x000fe40000010000 */
[----:B------:R-:W-:Y:S02]  /*bf20*/  FMUL.FTZ R77, R13, R76 ;  /* 0x0000004c0d4d7220 */ /* 0x000fe40000410000 */
[----:B------:R-:W-:Y:S02]  /*bf30*/  FADD.FTZ R41, R57, R58 ;  /* 0x0000003a39297221 */ /* 0x000fe40000010000 */
[----:B------:R-:W-:-:S02]  /*bf40*/  FMUL.FTZ R58, R158, UR36 ;  /* 0x000000249e3a7c20 */ /* 0x000fc40008410000 */
[----:B------:R-:W-:Y:S02]  /*bf50*/  FMUL.FTZ R74, R131, R74 ;  /* 0x0000004a834a7220 */ /* 0x000fe40000410000 */
[----:B------:R-:W-:Y:S02]  /*bf60*/  FFMA.FTZ R77, R12, R78, -R77 ;  /* 0x0000004e0c4d7223 */ /* 0x000fe4000001084d */
[C---:B------:R-:W-:Y:S01]  /*bf70*/  FMUL.FTZ R73, R130.reuse, R73 ;  /* 0x0000004982497220 */ /* 0x040fe20000410000 */
[----:B------:R1:W-:Y:S01]  /*bf80*/  STS [R151.X4+0x840c], R74 ;  /* 0x00840c4a97007388 */ /* 0x0003e20000004800 */
[----:B------:R-:W-:Y:S02]  /*bf90*/  FMUL.FTZ R57, R130, R11 ;  /* 0x0000000b82397220 */ /* 0x000fe40000410000 */
[C---:B------:R-:W-:Y:S01]  /*bfa0*/  FMUL.FTZ R147, R159.reuse, UR36 ;  /* 0x000000249f937c20 */ /* 0x040fe20008410000 */
[----:B------:R2:W-:Y:S01]  /*bfb0*/  STS [R18.X4+0x8410], R73 ;  /* 0x0084104912007388 */ /* 0x0005e20000004800 */
[----:B------:R-:W-:-:S02]  /*bfc0*/  FFMA.FTZ R11, R159, UR35, R58 ;  /* 0x000000239f0b7c23 */ /* 0x000fc4000801003a */
[-C--:B------:R-:W-:Y:S01]  /*bfd0*/  FMUL.FTZ R159, R159, R112.reuse ;  /* 0x000000709f9f7220 */ /* 0x080fe20000410000 */
[----:B------:R-:W-:Y:S01]  /*bfe0*/  STS [R18.X4+0x8414], R57 ;  /* 0x0084143912007388 */ /* 0x000fe20000004800 */
[----:B------:R-:W-:Y:S01]  /*bff0*/  FADD.FTZ R56, R56, R77 ;  /* 0x0000004d38387221 */ /* 0x000fe20000010000 */
[----:B-1----:R-:W-:Y:S01]  /*c000*/  IADD3 R74, R135, 0xb00, RZ ;  /* 0x00000b00874a7810 */ /* 0x002fe20007ffe0ff */
[----:B------:R-:W-:Y:S02]  /*c010*/  FMUL.FTZ R77, R158, R112 ;  /* 0x000000709e4d7220 */ /* 0x000fe40000410000 */
[----:B------:R-:W-:Y:S02]  /*c020*/  FMUL.FTZ R33, R124, R33 ;  /* 0x000000217c217220 */ /* 0x000fe40000410000 */
[C---:B--2---:R-:W-:Y:S02]  /*c030*/  FMUL.FTZ R73, R146.reuse, R159 ;  /* 0x0000009f92497220 */ /* 0x044fe40000410000 */
[-C--:B------:R-:W-:Y:S01]  /*c040*/  FMUL.FTZ R58, R146, R77.reuse ;  /* 0x0000004d923a7220 */ /* 0x080fe20000410000 */
[----:B------:R1:W-:Y:S01]  /*c050*/  STS [R18.X4+0x8440], R33 ;  /* 0x0084402112007388 */ /* 0x0003e20000004800 */
[----:B------:R-:W-:-:S02]  /*c060*/  FFMA.FTZ R73, R10, R77, -R73 ;  /* 0x0000004d0a497223 */ /* 0x000fc40000010849 */
[----:B------:R-:W-:Y:S02]  /*c070*/  FFMA.FTZ R58, R10, R159, R58 ;  /* 0x0000009f0a3a7223 */ /* 0x000fe4000001003a */
[----:B------:R-:W-:Y:S02]  /*c080*/  FADD.FTZ R56, R56, R73 ;  /* 0x0000004938387221 */ /* 0x000fe40000010000 */
[----:B------:R-:W-:Y:S02]  /*c090*/  FADD.FTZ R58, R41, R58 ;  /* 0x0000003a293a7221 */ /* 0x000fe40000010000 */
[----:B------:R-:W-:Y:S01]  /*c0a0*/  FADD.FTZ R39, R56, R39 ;  /* 0x0000002738277221 */ /* 0x000fe20000010000 */
[----:B------:R-:W-:Y:S01]  /*c0b0*/  IADD3 R56, R135, 0x680, RZ ;  /* 0x0000068087387810 */ /* 0x000fe20007ffe0ff */
[----:B------:R-:W-:Y:S01]  /*c0c0*/  FMUL.FTZ R59, R129, R76 ;  /* 0x0000004c813b7220 */ /* 0x000fe20000410000 */
[----:B------:R-:W-:Y:S01]  /*c0d0*/  IADD3 R76, R135, 0xb80, RZ ;  /* 0x00000b80874c7810 */ /* 0x000fe20007ffe0ff */
[----:B------:R-:W-:Y:S01]  /*c0e0*/  FMUL.FTZ R75, R129, R78 ;  /* 0x0000004e814b7220 */ /* 0x000fe20000410000 */
[----:B------:R-:W-:Y:S01]  /*c0f0*/  IADD3 R78, R135, 0xc00, RZ ;  /* 0x00000c00874e7810 */ /* 0x000fe20007ffe0ff */
[----:B------:R-:W-:Y:S01]  /*c100*/  FMUL.FTZ R77, R128, R77 ;  /* 0x0000004d804d7220 */ /* 0x000fe20000410000 */
[----:B------:R2:W-:Y:S01]  /*c110*/  STS [R18.X4+0x8418], R59 ;  /* 0x0084183b12007388 */ /* 0x0005e20000004800 */
[----:B------:R-:W-:-:S02]  /*c120*/  FMUL.FTZ R53, R126, R53 ;  /* 0x000000357e357220 */ /* 0x000fc40000410000 */
[----:B------:R-:W-:Y:S01]  /*c130*/  FMUL.FTZ R37, R126, R37 ;  /* 0x000000257e257220 */ /* 0x000fe20000410000 */
[----:B------:R-:W-:Y:S01]  /*c140*/  STS [R18.X4+0x841c], R75 ;  /* 0x00841c4b12007388 */ /* 0x000fe20000004800 */
[----:B------:R-:W-:Y:S02]  /*c150*/  FMUL.FTZ R29, R122, R29 ;  /* 0x0000001d7a1d7220 */ /* 0x000fe40000410000 */
[----:B-1----:R-:W-:Y:S01]  /*c160*/  FMUL.FTZ R33, R121, R28 ;  /* 0x0000001c79217220 */ /* 0x002fe20000410000 */
[----:B------:R-:W-:Y:S01]  /*c170*/  STS [R18.X4+0x8424], R77 ;  /* 0x0084244d12007388 */ /* 0x000fe20000004800 */
[----:B------:R-:W-:Y:S01]  /*c180*/  FMUL.FTZ R25, R120, R25 ;  /* 0x0000001978197220 */ /* 0x000fe20000410000 */
[----:B------:R-:W-:Y:S01]  /*c190*/  IADD3 R28, R135, 0x180, RZ ;  /* 0x00000180871c7810 */ /* 0x000fe20007ffe0ff */
[----:B------:R-:W-:Y:S01]  /*c1a0*/  FADD.FTZ R55, R58, R55 ;  /* 0x000000373a377221 */ /* 0x000fe20000010000 */
[----:B------:R1:W-:Y:S01]  /*c1b0*/  STS [R18.X4+0x8430], R53 ;  /* 0x0084303512007388 */ /* 0x0003e20000004800 */
[----:B------:R-:W-:Y:S01]  /*c1c0*/  FADD.FTZ R38, R39, R38 ;  /* 0x0000002627267221 */ /* 0x000fe20000010000 */
[----:B------:R-:W-:Y:S01]  /*c1d0*/  IADD3 R58, R135, 0x700, RZ ;  /* 0x00000700873a7810 */ /* 0x000fe20007ffe0ff */
[----:B------:R-:W-:Y:S01]  /*c1e0*/  FMUL.FTZ R159, R128, R159 ;  /* 0x0000009f809f7220 */ /* 0x000fe20000410000 */
        /* <DEDUP_REMOVED lines=9> */
[----:B------:R-:W-:Y:S01]  /*c280*/  FMUL.FTZ R71, R124, R71 ;  /* 0x000000477c477220 */ /* 0x000fe20000410000 */
[----:B------:R-:W-:Y:S01]  /*c290*/  IADD3 R36, R135, 0x400, RZ ;  /* 0x0000040087247810 */ /* 0x000fe20007ffe0ff */
[C---:B-1----:R-:W-:Y:S01]  /*c2a0*/  FMUL.FTZ R53, R123.reuse, R68 ;  /* 0x000000447b357220 */ /* 0x042fe20000410000 */
[----:B------:R1:W-:Y:S01]  /*c2b0*/  STS [R18.X4+0x8464], R25 ;  /* 0x0084641912007388 */ /* 0x0003e20000004800 */
[----:B------:R-:W-:Y:S01]  /*c2c0*/  FMUL.FTZ R75, R123, R32 ;  /* 0x000000207b4b7220 */ /* 0x000fe20000410000 */
[----:B------:R-:W-:Y:S01]  /*c2d0*/  IADD3 R32, R135, 0x300, RZ ;  /* 0x0000030087207810 */ /* 0x000fe20007ffe0ff */
[----:B------:R-:W-:Y:S01]  /*c2e0*/  FMUL.FTZ R67, R122, R67 ;  /* 0x000000437a437220 */ /* 0x000fe20000410000 */
[----:B------:R-:W-:Y:S01]  /*c2f0*/  STS [R18.X4+0x8420], R159 ;  /* 0x0084209f12007388 */ /* 0x000fe20000004800 */
[----:B------:R-:W-:Y:S01]  /*c300*/  FMUL.FTZ R77, R121, R64 ;  /* 0x00000040794d7220 */ /* 0x000fe20000410000 */
[----:B------:R-:W-:Y:S01]  /*c310*/  IADD3 R64, R135, 0x880, RZ ;  /* 0x0000088087407810 */ /* 0x000fe20007ffe0ff */
[----:B---3--:R-:W-:Y:S01]  /*c320*/  FMUL.FTZ R37, R120, R26 ;  /* 0x0000001a78257220 */ /* 0x008fe20000410000 */
[----:B------:R-:W-:Y:S01]  /*c330*/  STS [R18.X4+0x8428], R79 ;  /* 0x0084284f12007388 */ /* 0x000fe20000004800 */
[----:B------:R-:W-:Y:S01]  /*c340*/  FADD.FTZ R52, R55, R52 ;  /* 0x0000003437347221 */ /* 0x000fe20000010000 */
[----:B------:R-:W-:Y:S01]  /*c350*/  IADD3 R26, R135, 0x100, RZ ;  /* 0x00000100871a7810 */ /* 0x000fe20007ffe0ff */
[C---:B------:R-:W-:Y:S01]  /*c360*/  FMUL.FTZ R63, R119.reuse, R63 ;  /* 0x0000003f773f7220 */ /* 0x040fe20000410000 */
[----:B------:R-:W-:Y:S01]  /*c370*/  STS [R18.X4+0x842c], R81 ;  /* 0x00842c5112007388 */ /* 0x000fe20000004800 */
[----:B----4-:R-:W-:Y:S01]  /*c380*/  FMUL.FTZ R29, R119, R24 ;  /* 0x00000018771d7220 */ /* 0x010fe20000410000 */
[C---:B------:R-:W-:Y:S01]  /*c390*/  IADD3 R24, R135.reuse, 0x80, RZ ;  /* 0x0000008087187810 */ /* 0x040fe20007ffe0ff */
[C---:B--2---:R-:W-:Y:S01]  /*c3a0*/  FMUL.FTZ R33, R118.reuse, R62 ;  /* 0x0000003e76217220 */ /* 0x044fe20000410000 */
[----:B------:R-:W-:Y:S01]  /*c3b0*/  STS [R18.X4+0x8438], R57 ;  /* 0x0084383912007388 */ /* 0x000fe20000004800 */
[----:B------:R-:W-:Y:S01]  /*c3c0*/  FMUL.FTZ R61, R118, R61 ;  /* 0x0000003d763d7220 */ /* 0x000fe20000410000 */
[----:B------:R-:W-:Y:S01]  /*c3d0*/  IADD3 R62, R135, 0x800, RZ ;  /* 0x00000800873e7810 */ /* 0x000fe20007ffe0ff */
[C---:B-1----:R-:W-:Y:S01]  /*c3e0*/  FMUL.FTZ R25, R117.reuse, R60 ;  /* 0x0000003c75197220 */ /* 0x042fe20000410000 */
[----:B------:R-:W-:Y:S01]  /*c3f0*/  STS [R18.X4+0x843c], R59 ;  /* 0x00843c3b12007388 */ /* 0x000fe20000004800 */
[----:B------:R-:W-:Y:S01]  /*c400*/  FMUL.FTZ R19, R117, R19 ;  /* 0x0000001375137220 */ /* 0x000fe20000410000 */
        /* <DEDUP_REMOVED lines=19> */
[C---:B------:R-:W-:Y:S01]  /*c540*/  IADD3 R30, R135.reuse, 0x280, RZ ;  /* 0x00000280871e7810 */ /* 0x040fe20007ffe0ff */
[----:B------:R-:W-:Y:S01]  /*c550*/  FADD.FTZ R152, R66, R65 ;  /* 0x0000004142987221 */ /* 0x000fe20000010000 */
[C---:B------:R-:W-:Y:S01]  /*c560*/  IADD3 R66, R135.reuse, 0x900, RZ ;  /* 0x0000090087427810 */ /* 0x040fe20007ffe0ff */
[----:B------:R1:W-:Y:S01]  /*c570*/  STS [R18.X4+0x8460], R37 ;  /* 0x0084602512007388 */ /* 0x0003e20000004800 */
[C---:B------:R-:W-:Y:S01]  /*c580*/  IADD3 R70, R135.reuse, 0xa00, RZ ;  /* 0x00000a0087467810 */ /* 0x040fe20007ffe0ff */
[----:B------:R-:W-:Y:S01]  /*c590*/  FMUL.FTZ R155, R100, R210 ;  /* 0x000000d2649b7220 */ /* 0x000fe20000410000 */
[----:B------:R-:W-:Y:S01]  /*c5a0*/  IADD3 R72, R135, 0xa80, RZ ;  /* 0x00000a8087487810 */ /* 0x000fe20007ffe0ff */
[----:B------:R-:W-:Y:S01]  /*c5b0*/  STS [R18.X4+0x8468], R63 ;  /* 0x0084683f12007388 */ /* 0x000fe20000004800 */
[----:B------:R-:W-:Y:S01]  /*c5c0*/  LEA.HI.SX32 R31, R36, R135, 0x1b ;  /* 0x00000087241f7211 */ /* 0x000fe200078fdaff */
[----:B------:R-:W-:Y:S01]  /*c5d0*/  FFMA.FTZ R154, -R100, R209, -RZ ;  /* 0x000000d1649a7223 */ /* 0x000fe200000109ff */
[-C--:B------:R-:W-:Y:S01]  /*c5e0*/  LEA.HI.SX32 R35, R54, R135.reuse, 0x1b ;  /* 0x0000008736237211 */ /* 0x080fe200078fdaff */
[----:B------:R2:W-:Y:S01]  /*c5f0*/  STS [R18.X4+0x846c], R29 ;  /* 0x00846c1d12007388 */ /* 0x0005e20000004800 */
[----:B------:R-:W-:Y:S01]  /*c600*/  LEA.HI.SX32 R36, R56, R135, 0x1b ;  /* 0x0000008738247211 */ /* 0x000fe200078fdaff */
[----:B------:R-:W-:Y:S01]  /*c610*/  FMUL.FTZ R211, R99, R211 ;  /* 0x000000d363d37220 */ /* 0x000fe20000410000 */
[-C--:B-1----:R-:W-:Y:S01]  /*c620*/  LEA.HI.SX32 R37, R58, R135.reuse, 0x1b ;  /* 0x000000873a257211 */ /* 0x082fe200078fdaff */
[----:B------:R1:W-:Y:S01]  /*c630*/  STS [R18.X4+0x8470], R33 ;  /* 0x0084702112007388 */ /* 0x0003e20000004800 */
[-C--:B------:R-:W-:Y:S01]  /*c640*/  LEA.HI.SX32 R39, R62, R135.reuse, 0x1b ;  /* 0x000000873e277211 */ /* 0x080fe200078fdaff */
[----:B------:R-:W-:Y:S01]  /*c650*/  FADD.FTZ R153, R153, R8 ;  /* 0x0000000899997221 */ /* 0x000fe20000010000 */
[-C--:B------:R-:W-:Y:S01]  /*c660*/  LEA.HI.SX32 R24, R24, R135.reuse, 0x1b ;  /* 0x0000008718187211 */ /* 0x080fe200078fdaff */
[----:B------:R-:W-:Y:S01]  /*c670*/  STS [R18.X4+0x8474], R61 ;  /* 0x0084743d12007388 */ /* 0x000fe20000004800 */
[-C--:B------:R-:W-:Y:S01]  /*c680*/  LEA.HI.SX32 R27, R144, R135.reuse, 0x1b ;  /* 0x00000087901b7211 */ /* 0x080fe200078fdaff */
[----:B------:R-:W-:Y:S01]  /*c690*/  FFMA.FTZ R212, -R99, R212, -RZ ;  /* 0x000000d463d47223 */ /* 0x000fe200000109ff */
[-C--:B--2---:R-:W-:Y:S01]  /*c6a0*/  LEA.HI.SX32 R29, R32, R135.reuse, 0x1b ;  /* 0x00000087201d7211 */ /* 0x084fe200078fdaff */
[----:B------:R2:W-:Y:S01]  /*c6b0*/  STS [R18.X4+0x8478], R25 ;  /* 0x0084781912007388 */ /* 0x0005e20000004800 */
[-C--:B------:R-:W-:Y:S01]  /*c6c0*/  LEA.HI.SX32 R32, R38, R135.reuse, 0x1b ;  /* 0x0000008726207211 */ /* 0x080fe200078fdaff */
[----:B------:R-:W-:Y:S01]  /*c6d0*/  FFMA.FTZ R8, R127, R16, R17 ;  /* 0x000000107f087223 */ /* 0x000fe20000010011 */
[-C--:B-1----:R-:W-:Y:S01]  /*c6e0*/  LEA.HI.SX32 R33, R40, R135.reuse, 0x1b ;  /* 0x0000008728217211 */ /* 0x082fe200078fdaff */
[----:B------:R1:W-:Y:S01]  /*c6f0*/  STS [R18.X4+0x847c], R19 ;  /* 0x00847c1312007388 */ /* 0x0003e20000004800 */
[-C--:B------:R-:W-:Y:S01]  /*c700*/  LEA.HI.SX32 R38, R60, R135.reuse, 0x1b ;  /* 0x000000873c267211 */ /* 0x080fe200078fdaff */
[----:B------:R-:W-:Y:S01]  /*c710*/  FADD.FTZ R152, R152, R7 ;  /* 0x0000000798987221 */ /* 0x000fe20000010000 */
[-C--:B------:R-:W-:Y:S01]  /*c720*/  LEA.HI.SX32 R40, R64, R135.reuse, 0x1b ;  /* 0x0000008740287211 */ /* 0x080fe200078fdaff */
[----:B------:R-:W-:Y:S01]  /*c730*/  BAR.SYNC.DEFER_BLOCKING 0x0 ;  /* 0x0000000000007b1d */ /* 0x000fe20000010000 */
[-C--:B------:R-:W-:Y:S01]  /*c740*/  LEA.HI.SX32 R41, R66, R135.reuse, 0x1b ;  /* 0x0000008742297211 */ /* 0x080fe200078fdaff */
[----:B------:R-:W-:Y:S01]  /*c750*/  FMUL.FTZ R17, R98, R214 ;  /* 0x000000d662117220 */ /* 0x000fe20000410000 */
[-C--:B--2---:R-:W-:Y:S01]  /*c760*/  LEA.HI.SX32 R25, R26, R135.reuse, 0x1b ;  /* 0x000000871a197211 */ /* 0x084fe200078fdaff */
[----:B------:R-:W-:Y:S01]  /*c770*/  FADD.FTZ R152, R152, R5 ;  /* 0x0000000598987221 */ /* 0x000fe20000010000 */
[-C--:B------:R-:W-:Y:S01]  /*c780*/  LEA.HI.SX32 R26, R28, R135.reuse, 0x1b ;  /* 0x000000871c1a7211 */ /* 0x080fe200078fdaff */
[----:B------:R-:W-:Y:S01]  /*c790*/  FFMA.FTZ R5, -R97, R168, -RZ ;  /* 0x000000a861057223 */ /* 0x000fe200000109ff */
[-C--:B------:R-:W-:Y:S01]  /*c7a0*/  LEA.HI.SX32 R28, R30, R135.reuse, 0x1b ;  /* 0x000000871e1c7211 */ /* 0x080fe200078fdaff */
[----:B------:R-:W-:Y:S01]  /*c7b0*/  FFMA.FTZ R7, -R96, R170, -RZ ;  /* 0x000000aa60077223 */ /* 0x000fe200000109ff */
[-C--:B------:R-:W-:Y:S01]  /*c7c0*/  LEA.HI.SX32 R30, R34, R135.reuse, 0x1b ;  /* 0x00000087221e7211 */ /* 0x080fe200078fdaff */
[----:B------:R-:W-:Y:S01]  /*c7d0*/  FFMA.FTZ R147, R158, UR35, -R147 ;  /* 0x000000239e937c23 */ /* 0x000fe20008010893 */
[----:B------:R-:W-:Y:S01]  /*c7e0*/  LEA.HI.SX32 R34, R52, R135, 0x1b ;  /* 0x0000008734227211 */ /* 0x000fe200078fdaff */
[----:B------:R-:W-:Y:S01]  /*c7f0*/  FFMA.FTZ R213, -R98, R213, -RZ ;  /* 0x000000d562d57223 */ /* 0x000fe200000109ff */
[----:B-1----:R-:W-:Y:S01]  /*c800*/  LEA.HI.SX32 R19, R135, R135, 0x1b ;  /* 0x0000008787137211 */ /* 0x002fe200078fdaff */
[----:B------:R-:W-:Y:S01]  /*c810*/  FMUL.FTZ R146, R146, R147 ;  /* 0x0000009392927220 */ /* 0x000fe20000410000 */
[-C--:B------:R-:W-:Y:S01]  /*c820*/  LEA.HI.SX32 R51, R68, R135.reuse, 0x1b ;  /* 0x0000008744337211 */ /* 0x080fe200078fdaff */
        /* <DEDUP_REMOVED lines=14> */
[----:B------:R-:W-:Y:S01]  /*c910*/  FFMA.FTZ R177, -R91, R177, -RZ ;  /* 0x000000b15bb17223 */ /* 0x000fe200000109ff */
[-C--:B------:R-:W-:Y:S01]  /*c920*/  LEA.HI.SX32 R59, R94, R135.reuse, 0x1b ;  /* 0x000000875e3b7211 */ /* 0x080fe200078fdaff */
[----:B------:R-:W3:Y:S01]  /*c930*/  LDS R65, [R25.X4+0x8800] ;  /* 0x0088000019417984 */ /* 0x000ee20000004800 */
[----:B------:R-:W-:Y:S01]  /*c940*/  LEA.HI.SX32 R60, R136, R135, 0x1b ;  /* 0x00000087883c7211 */ /* 0x000fe200078fdaff */
[----:B------:R-:W-:Y:S01]  /*c950*/  FMUL.FTZ R179, R90, R179 ;  /* 0x000000b35ab37220 */ /* 0x000fe20000410000 */
[-C--:B------:R-:W-:Y:S01]  /*c960*/  LEA.HI.SX32 R61, R138, R135.reuse, 0x1b ;  /* 0x000000878a3d7211 */ /* 0x080fe200078fdaff */
[----:B------:R-:W4:Y:S01]  /*c970*/  LDS R66, [R26.X4+0x8a00] ;  /* 0x008a00001a427984 */ /* 0x000f220000004800 */
[----:B------:R-:W-:Y:S01]  /*c980*/  LEA.HI.SX32 R62, R140, R135, 0x1b ;  /* 0x000000878c3e7211 */ /* 0x000fe200078fdaff */
[----:B------:R-:W-:Y:S01]  /*c990*/  FMUL.FTZ R181, R89, R181 ;  /* 0x000000b559b57220 */ /* 0x000fe20000410000 */
[----:B------:R-:W-:Y:S01]  /*c9a0*/  LEA.HI.SX32 R63, R142, R135, 0x1b ;  /* 0x000000878e3f7211 */ /* 0x000fe200078fdaff */
[----:B------:R-:W0:Y:S01]  /*c9b0*/  LDS R67, [R27.X4+0x8c00] ;  /* 0x008c00001b437984 */ /* 0x000e220000004800 */
[----:B------:R-:W-:-:S02]  /*c9c0*/  FMUL.FTZ R183, R88, R183 ;  /* 0x000000b758b77220 */ /* 0x000fc40000410000 */
[----:B------:R-:W-:Y:S01]  /*c9d0*/  FMUL.FTZ R185, R87, R185 ;  /* 0x000000b957b97220 */ /* 0x000fe20000410000 */
[----:B------:R-:W0:Y:S01]  /*c9e0*/  LDS R68, [R28.X4+0x8e00] ;  /* 0x008e00001c447984 */ /* 0x000e220000004800 */
[----:B------:R-:W-:Y:S02]  /*c9f0*/  FMUL.FTZ R187, R86, R187 ;  /* 0x000000bb56bb7220 */ /* 0x000fe40000410000 */
[----:B------:R-:W-:Y:S01]  /*ca00*/  FMUL.FTZ R189, R85, R189 ;  /* 0x000000bd55bd7220 */ /* 0x000fe20000410000 */
[----:B------:R-:W0:Y:S01]  /*ca10*/  LDS R69, [R29.X4+0x9000] ;  /* 0x009000001d457984 */ /* 0x000e220000004800 */
[----:B------:R-:W-:Y:S02]  /*ca20*/  FMUL.FTZ R191, R84, R191 ;  /* 0x000000bf54bf7220 */ /* 0x000fe40000410000 */
[----:B------:R-:W-:Y:S01]  /*ca30*/  FFMA.FTZ R193, -R83, R193, -RZ ;  /* 0x000000c153c17223 */ /* 0x000fe200000109ff */
[----:B------:R-:W0:Y:S01]  /*ca40*/  LDS R70, [R30.X4+0x9200] ;  /* 0x009200001e467984 */ /* 0x000e220000004800 */
[----:B------:R-:W-:-:S02]  /*ca50*/  FADD.FTZ R3, R152, R3 ;  /* 0x0000000398037221 */ /* 0x000fc40000010000 */
[----:B------:R-:W-:Y:S01]  /*ca60*/  FADD.FTZ R147, R147, R4 ;  /* 0x0000000493937221 */ /* 0x000fe20000010000 */
[----:B------:R-:W0:Y:S01]  /*ca70*/  LDS R71, [R31.X4+0x9400] ;  /* 0x009400001f477984 */ /* 0x000e220000004800 */
[----:B------:R-:W-:Y:S02]  /*ca80*/  FMUL.FTZ R4, R160, UR36 ;  /* 0x00000024a0047c20 */ /* 0x000fe40008410000 */
[----:B------:R-:W-:Y:S01]  /*ca90*/  FMUL.FTZ R153, R163, UR36 ;  /* 0x00000024a3997c20 */ /* 0x000fe20008410000 */
[----:B------:R-:W0:Y:S01]  /*caa0*/  LDS R72, [R32.X4+0x9600] ;  /* 0x0096000020487984 */ /* 0x000e220000004800 */
[----:B------:R-:W-:Y:S02]  /*cab0*/  FMUL.FTZ R152, R164, UR36 ;  /* 0x00000024a4987c20 */ /* 0x000fe40008410000 */
[----:B------:R-:W-:Y:S01]  /*cac0*/  FFMA.FTZ R229, R16, R111, R229 ;  /* 0x0000006f10e57223 */ /* 0x000fe200000100e5 */
[----:B------:R-:W0:Y:S01]  /*cad0*/  LDS R73, [R33.X4+0x9800] ;  /* 0x0098000021497984 */ /* 0x000e220000004800 */
[----:B------:R-:W-:-:S02]  /*cae0*/  FFMA.FTZ R153, R162, UR35, -R153 ;  /* 0x00000023a2997c23 */ /* 0x000fc40008010899 */
[----:B------:R-:W-:Y:S01]  /*caf0*/  FFMA.FTZ R152, R165, UR35, R152 ;  /* 0x00000023a5987c23 */ /* 0x000fe20008010098 */
        /* <DEDUP_REMOVED lines=24> */
[----:B-----5:R-:W-:-:S03]  /*cc80*/  FFMA.FTZ R155, R161, UR35, R4 ;  /* 0x00000023a19b7c23 */ /* 0x020fc60008010004 */
[----:B------:R5:W-:Y:S01]  /*cc90*/  STS [R151.X4+0xc60c], R212 ;  /* 0x00c60cd497007388 */ /* 0x000be20000004800 */
[----:B-1----:R-:W-:-:S03]  /*cca0*/  FFMA.FTZ R149, -R92, R174, -RZ ;  /* 0x000000ae5c957223 */ /* 0x002fc600000109ff */
[----:B------:R1:W-:Y:S01]  /*ccb0*/  STS [R18.X4+0xc610], R17 ;  /* 0x00c6101112007388 */ /* 0x0003e20000004800 */
[----:B------:R-:W-:Y:S02]  /*ccc0*/  FMUL.FTZ R154, R162, UR36 ;  /* 0x00000024a29a7c20 */ /* 0x000fe40008410000 */
[----:B--2---:R-:W-:Y:S01]  /*ccd0*/  FMUL.FTZ R150, R166, UR36 ;  /* 0x00000024a6967c20 */ /* 0x004fe20008410000 */
[----:B------:R2:W-:Y:S01]  /*cce0*/  STS [R18.X4+0xc61c], R5 ;  /* 0x00c61c0512007388 */ /* 0x0005e20000004800 */
[----:B------:R-:W-:Y:S02]  /*ccf0*/  FFMA.FTZ R154, R163, UR35, R154 ;  /* 0x00000023a39a7c23 */ /* 0x000fe4000801009a */
[----:B-----5:R-:W-:Y:S01]  /*cd00*/  FMUL.FTZ R151, R91, R176 ;  /* 0x000000b05b977220 */ /* 0x020fe20000410000 */
[----:B------:R5:W-:Y:S01]  /*cd10*/  STS [R18.X4+0xc624], R7 ;  /* 0x00c6240712007388 */ /* 0x000be20000004800 */
[----:B------:R-:W-:Y:S02]  /*cd20*/  FFMA.FTZ R150, R167, UR35, R150 ;  /* 0x00000023a7967c23 */ /* 0x000fe40008010096 */
[----:B-1----:R-:W-:Y:S01]  /*cd30*/  FFMA.FTZ R17, -R93, R172, -RZ ;  /* 0x000000ac5d117223 */ /* 0x002fe200000109ff */
[----:B------:R1:W-:Y:S01]  /*cd40*/  STS [R18.X4+0xc634], R149 ;  /* 0x00c6349512007388 */ /* 0x0003e20000004800 */
[----:B--2---:R-:W-:-:S03]  /*cd50*/  FFMA.FTZ R5, -R90, R178, -RZ ;  /* 0x000000b25a057223 */ /* 0x004fc600000109ff */
[----:B------:R2:W-:Y:S01]  /*cd60*/  STS [R18.X4+0xc62c], R17 ;  /* 0x00c62c1112007388 */ /* 0x0005e20000004800 */
[----:B-----5:R-:W-:-:S03]  /*cd70*/  FFMA.FTZ R7, -R89, R180, -RZ ;  /* 0x000000b459077223 */ /* 0x020fc600000109ff */
[----:B------:R5:W-:Y:S01]  /*cd80*/  STS [R18.X4+0xc638], R151 ;  /* 0x00c6389712007388 */ /* 0x000be20000004800 */
[----:B-1----:R-:W-:-:S03]  /*cd90*/  FFMA.FTZ R149, -R87, R184, -RZ ;  /* 0x000000b857957223 */ /* 0x002fc600000109ff */
        /* <DEDUP_REMOVED lines=9> */
[----:B-----5:R-:W-:-:S03]  /*ce30*/  FMUL.FTZ R17, R83, R192 ;  /* 0x000000c053117220 */ /* 0x020fc60000410000 */
[----:B------:R5:W-:Y:S01]  /*ce40*/  STS [R18.X4+0xc66c], R151 ;  /* 0x00c66c9712007388 */ /* 0x000be20000004800 */
[----:B-1----:R-:W-:-:S03]  /*ce50*/  FMUL.FTZ R149, R167, UR36 ;  /* 0x00000024a7957c20 */ /* 0x002fc60008410000 */
[----:B------:R1:W-:Y:S01]  /*ce60*/  STS [R18.X4+0xc614], R213 ;  /* 0x00c614d512007388 */ /* 0x0003e20000004800 */
[----:B--2---:R-:W-:-:S03]  /*ce70*/  FMUL.FTZ R5, R161, UR36 ;  /* 0x00000024a1057c20 */ /* 0x004fc60008410000 */
[----:B------:R1:W-:Y:S01]  /*ce80*/  STS [R18.X4+0xc618], R169 ;  /* 0x00c618a912007388 */ /* 0x0003e20000004800 */
[----:B------:R-:W-:Y:S02]  /*ce90*/  FFMA.FTZ R149, R166, UR35, -R149 ;  /* 0x00000023a6957c23 */ /* 0x000fe40008010895 */
[----:B-----5:R-:W-:Y:S01]  /*cea0*/  FMUL.FTZ R151, R165, UR36 ;  /* 0x00000024a5977c20 */ /* 0x020fe20008410000 */
[----:B------:R1:W-:Y:S01]  /*ceb0*/  STS [R18.X4+0xc620], R171 ;  /* 0x00c620ab12007388 */ /* 0x0003e20000004800 */
[----:B------:R-:W-:Y:S02]  /*cec0*/  FFMA.FTZ R158, R160, UR35, -R5 ;  /* 0x00000023a09e7c23 */ /* 0x000fe40008010805 */
[----:B------:R-:W-:Y:S01]  /*ced0*/  FFMA.FTZ R151, R164, UR35, -R151 ;  /* 0x00000023a4977c23 */ /* 0x000fe20008010897 */
        /* <DEDUP_REMOVED lines=16> */
[----:B------:R0:W1:Y:S01]  /*cfe0*/  LDS R157, [R19.X4+0xc600] ;  /* 0x00c60000139d7984 */ /* 0x0000620000004800 */
        /* <DEDUP_REMOVED lines=49> */
[----:B0-----:R-:W-:-:S03]  /*d300*/  LEA.HI.X R19, R6, UR37, R5, 0x2, P1 ;  /* 0x0000002506137c11 */ /* 0x001fc600088f1405 */
[----:B------:R0:W-:Y:S04]  /*d310*/  RED.E.ADD.F32.FTZ.RN.STRONG.GPU [R16.64], R148 ;  /* 0x000000941000798e */ /* 0x0001e8000c10e7a8 */
[----:B-1----:R0:W-:Y:S02]  /*d320*/  RED.E.ADD.F32.FTZ.RN.STRONG.GPU [R18.64], R157 ;  /* 0x0000009d1200798e */ /* 0x0021e4000c10e7a8 */
.L_x_1820:
[----:B01-34-:R-:W-:Y:S05]  /*d330*/  BSYNC B0 ;  /* 0x0000000000007941 */ /* 0x01bfea0003800000 */
.L_x_1819:
[----:B------:R-:W-:Y:S01]  /*d340*/  ULDC.64 UR34, c[0x0][0x298] ;  /* 0x0000a60000227ab9 */ /* 0x000fe20000000a00 */
[----:B------:R-:W-:Y:S01]  /*d350*/  FADD.FTZ R2, R3, R2 ;  /* 0x0000000203027221 */ /* 0x000fe20000010000 */
[----:B------:R-:W-:Y:S01]  /*d360*/  USHF.R.U64 UR44, UR34, 0x1, UR35 ;  /* 0x00000001222c7899 */ /* 0x000fe20008001223 */
[----:B------:R0:W1:Y:S01]  /*d370*/  LDS R3, [R24.X4+0xc800] ;  /* 0x00c8000018037984 */ /* 0x0000620000004800 */
[----:B------:R-:W-:Y:S01]  /*d380*/  USHF.R.U32.HI UR38, URZ, 0x1, UR35 ;  /* 0x000000013f267899 */ /* 0x000fe20008011623 */
[----:B------:R-:W-:Y:S01]  /*d390*/  SHF.L.U32 R6, R135, 0x2, RZ ;  /* 0x0000000287067819 */ /* 0x000fe200000006ff */
[----:B------:R-:W-:Y:S01]  /*d3a0*/  ULDC.64 UR36, c[0x0][0x2c0] ;  /* 0x0000b00000247ab9 */ /* 0x000fe20000000a00 */
[----:B------:R-:W-:Y:S01]  /*d3b0*/  SHF.R.U32.HI R7, RZ, 0x1e, R135 ;  /* 0x0000001eff077819 */ /* 0x000fe20000011687 */
[----:B------:R-:W-:Y:S01]  /*d3c0*/  ULDC.64 UR34, c[0x0][0x2b8] ;  /* 0x0000ae0000227ab9 */ /* 0x000fe20000000a00 */
[----:B------:R-:W-:Y:S01]  /*d3d0*/  BSSY B0, `(.L_x_1821) ;  /* 0x000003a000007945 */ /* 0x000fe20003800000 */
[----:B------:R-:W-:Y:S01]  /*d3e0*/  USHF.R.U32.HI UR45, URZ, 0x1, UR35 ;  /* 0x000000013f2d7899 */ /* 0x000fe20008011623 */
[----:B------:R-:W-:Y:S01]  /*d3f0*/  ISETP.GE.AND P2, PT, R156, 0x181, PT ;  /* 0x000001819c00780c */ /* 0x000fe20003f46270 */
        /* <DEDUP_REMOVED lines=34> */
[----:B------:R-:W-:Y:S01]  /*d620*/  MOV R17, UR36 ;  /* 0x0000002400117c02 */ /* 0x000fe20008000f00 */
        /* <DEDUP_REMOVED lines=18> */
[----:B01----:R0:W-:Y:S04]  /*d750*/  RED.E.ADD.F32.FTZ.RN.STRONG.GPU [R4.64+-0x3e00], R64 ;  /* 0xffc200400400798e */ /* 0x0031e8000c10e7a8 */
[----:B------:R0:W-:Y:S02]  /*d760*/  RED.E.ADD.F32.FTZ.RN.STRONG.GPU [R6.64+-0x3e00], R3 ;  /* 0xffc200030600798e */ /* 0x0001e4000c10e7a8 */
.L_x_1822:
[----:B01----:R-:W-:Y:S05]  /*d770*/  BSYNC B0 ;  /* 0x0000000000007941 */ /* 0x003fea0003800000 */
.L_x_1821:
[----:B------:R-:W0:Y:S01]  /*d780*/  LDS R25, [R25.X4+0xca00] ;  /* 0x00ca000019197984 */ /* 0x000e220000004800 */
[----:B------:R-:W-:Y:S01]  /*d790*/  BSSY B0, `(.L_x_1823) ;  /* 0x0000004000007945 */ /* 0x000fe20003800000 */
[----:B------:R-:W-:Y:S05]  /*d7a0*/  @!P1 BRA `(.L_x_1824) ;  /* 0x0000002000009947 */ /* 0x000fea0003800000 */
[----:B------:R1:W-:Y:S04]  /*d7b0*/  RED.E.ADD.F32.FTZ.RN.STRONG.GPU [R4.64+-0x3c00], R65 ;  /* 0xffc400410400798e */ /* 0x0003e8000c10e7a8 */
[----:B0-----:R1:W-:Y:S02]  /*d7c0*/  RED.E.ADD.F32.FTZ.RN.STRONG.GPU [R6.64+-0x3c00], R25 ;  /* 0xffc400190600798e */ /* 0x0013e4000c10e7a8 */
.L_x_1824:
[----:B------:R-:W-:Y:S05]  /*d7d0*/  BSYNC B0 ;  /* 0x0000000000007941 */ /* 0x000fea0003800000 */
.L_x_1823:
[----:B------:R2:W3:Y:S01]  /*d7e0*/  LDS R3, [R26.X4+0xcc00] ;  /* 0x00cc00001a037984 */ /* 0x0004e20000004800 */
[----:B------:R-:W-:Y:S01]  /*d7f0*/  BSSY B0, `(.L_x_1825) ;  /* 0x0000004000007945 */ /* 0x000fe20003800000 */
[----:B------:R-:W-:Y:S05]  /*d800*/  @!P2 BRA `(.L_x_1826) ;  /* 0x000000200000a947 */ /* 0x000fea0003800000 */
[----:B------:R4:W-:Y:S04]  /*d810*/  RED.E.ADD.F32.FTZ.RN.STRONG.GPU [R4.64+-0x3a00], R66 ;  /* 0xffc600420400798e */ /* 0x0009e8000c10e7a8 */
[----:B---3--:R4:W-:Y:S02]  /*d820*/  RED.E.ADD.F32.FTZ.RN.STRONG.GPU [R6.64+-0x3a00], R3 ;  /* 0xffc600030600798e */ /* 0x0089e4000c10e7a8 */
.L_x_1826:
[----:B------:R-:W-:Y:S05]  /*d830*/  BSYNC B0 ;  /* 0x0000000000007941 */ /* 0x000fea0003800000 */
.L_x_1825:
        /* <DEDUP_REMOVED lines=12> */
.L_x_1828:
[----:B------:R-:W-:Y:S05]  /*d900*/  BSYNC B0 ;  /* 0x0000000000007941 */ /* 0x000fea0003800000 */
.L_x_1827:
[----:B---34-:R3:W4:Y:S01]  /*d910*/  LDS R3, [R28.X4+0xd000] ;  /* 0x00d000001c037984 */ /* 0x0187220000004800 */
[----:B------:R-:W-:Y:S01]  /*d920*/  BSSY B0, `(.L_x_1829) ;  /* 0x0000004000007945 */ /* 0x000fe20003800000 */
[----:B------:R-:W-:Y:S05]  /*d930*/  @!P0 BRA `(.L_x_1830) ;  /* 0x0000002000008947 */ /* 0x000fea0003800000 */
[----:B------:R2:W-:Y:S04]  /*d940*/  RED.E.ADD.F32.FTZ.RN.STRONG.GPU [R4.64+-0x3600], R68 ;  /* 0xffca00440400798e */ /* 0x0005e8000c10e7a8 */
[----:B----4-:R2:W-:Y:S02]  /*d950*/  RED.E.ADD.F32.FTZ.RN.STRONG.GPU [R6.64+-0x3600], R3 ;  /* 0xffca00030600798e */ /* 0x0105e4000c10e7a8 */
.L_x_1830:
[----:B------:R-:W-:Y:S05]  /*d960*/  BSYNC B0 ;  /* 0x0000000000007941 */ /* 0x000fea0003800000 */
.L_x_1829:
[----:B------:R-:W2:Y:S01]  /*d970*/  LDS R29, [R29.X4+0xd200] ;  /* 0x00d200001d1d7984 */ /* 0x000ea20000004800 */
[----:B------:R-:W-:Y:S01]  /*d980*/  BSSY B0, `(.L_x_1831) ;  /* 0x0000004000007945 */ /* 0x000fe20003800000 */
[----:B------:R-:W-:Y:S05]  /*d990*/  @!P1 BRA `(.L_x_1832) ;  /* 0x0000002000009947 */ /* 0x000fea0003800000 */
[----:B------:R3:W-:Y:S04]  /*d9a0*/  RED.E.ADD.F32.FTZ.RN.STRONG.GPU [R4.64+-0x3400], R69 ;  /* 0xffcc00450400798e */ /* 0x0007e8000c10e7a8 */
[----:B--2---:R3:W-:Y:S02]  /*d9b0*/  RED.E.ADD.F32.FTZ.RN.STRONG.GPU [R6.64+-0x3400], R29 ;  /* 0xffcc001d0600798e */ /* 0x0047e4000c10e7a8 */
.L_x_1832:
[----:B------:R-:W-:Y:S05]  /*d9c0*/  BSYNC B0 ;  /* 0x0000000000007941 */ /* 0x000fea0003800000 */
.L_x_1831:
[----:B--2-4-:R2:W4:Y:S01]  /*d9d0*/  LDS R3, [R30.X4+0xd400] ;  /* 0x00d400001e037984 */ /* 0x0145220000004800 */
[----:B------:R-:W-:Y:S01]  /*d9e0*/  BSSY B0, `(.L_x_1833) ;  /* 0x0000004000007945 */ /* 0x000fe20003800000 */
[----:B------:R-:W-:Y:S05]  /*d9f0*/  @!P2 BRA `(.L_x_1834) ;  /* 0x000000200000a947 */ /* 0x000fea0003800000 */
[----:B------:R2:W-:Y:S04]  /*da00*/  RED.E.ADD.F32.FTZ.RN.STRONG.GPU [R4.64+-0x3200], R70 ;  /* 0xffce00460400798e */ /* 0x0005e8000c10e7a8 */
[----:B----4-:R2:W-:Y:S02]  /*da10*/  RED.E.ADD.F32.FTZ.RN.STRONG.GPU [R6.64+-0x3200], R3 ;  /* 0xffce00030600798e */ /* 0x0105e4000c10e7a8 */
.L_x_1834:
[----:B------:R-:W-:Y:S05]  /*da20*/  BSYNC B0 ;  /* 0x0000000000007941 */ /* 0x000fea0003800000 */
.L_x_1833:
[----:B------:R-:W2:Y:S01]  /*da30*/  LDS R31, [R31.X4+0xd600] ;  /* 0x00d600001f1f7984 */ /* 0x000ea20000004800 */
[----:B------:R-:W-:Y:S01]  /*da40*/  BSSY B0, `(.L_x_1835) ;  /* 0x0000004000007945 */ /* 0x000fe20003800000 */
[----:B------:R-:W-:Y:S05]  /*da50*/  @!P3 BRA `(.L_x_1836) ;  /* 0x000000200000b947 */ /* 0x000fea0003800000 */
[----:B------:R3:W-:Y:S04]  /*da60*/  RED.E.ADD.F32.FTZ.RN.STRONG.GPU [R4.64+-0x3000], R71 ;  /* 0xffd000470400798e */ /* 0x0007e8000c10e7a8 */
[----:B--2---:R3:W-:Y:S02]  /*da70*/  RED.E.ADD.F32.FTZ.RN.STRONG.GPU [R6.64+-0x3000], R31 ;  /* 0xffd0001f0600798e */ /* 0x0047e4000c10e7a8 */
.L_x_1836:
[----:B------:R-:W-:Y:S05]  /*da80*/  BSYNC B0 ;  /* 0x0000000000007941 */ /* 0x000fea0003800000 */
.L_x_1835:
[----:B--2-4-:R2:W4:Y:S01]  /*da90*/  LDS R3, [R32.X4+0xd800] ;  /* 0x00d8000020037984 */ /* 0x0145220000004800 */
[----:B------:R-:W-:Y:S01]  /*daa0*/  BSSY B0, `(.L_x_1837) ;  /* 0x0000004000007945 */ /* 0x000fe20003800000 */
[----:B------:R-:W-:Y:S05]  /*dab0*/  @!P4 BRA `(.L_x_1838) ;  /* 0x000000200000c947 */ /* 0x000fea0003800000 */
[----:B------:R2:W-:Y:S04]  /*dac0*/  RED.E.ADD.F32.FTZ.RN.STRONG.GPU [R4.64+-0x2e00], R72 ;  /* 0xffd200480400798e */ /* 0x0005e8000c10e7a8 */
[----:B----4-:R2:W-:Y:S02]  /*dad0*/  RED.E.ADD.F32.FTZ.RN.STRONG.GPU [R6.64+-0x2e00], R3 ;  /* 0xffd200030600798e */ /* 0x0105e4000c10e7a8 */
.L_x_1838:
[----:B------:R-:W-:Y:S05]  /*dae0*/  BSYNC B0 ;  /* 0x0000000000007941 */ /* 0x000fea0003800000 */
.L_x_1837:
[----:B------:R-:W2:Y:S01]  /*daf0*/  LDS R33, [R33.X4+0xda00] ;  /* 0x00da000021217984 */ /* 0x000ea20000004800 */
[----:B------:R-:W-:Y:S01]  /*db00*/  BSSY B0, `(.L_x_1839) ;  /* 0x0000004000007945 */ /* 0x000fe20003800000 */
[----:B------:R-:W-:Y:S05]  /*db10*/  @!P5 BRA `(.L_x_1840) ;  /* 0x000000200000d947 */ /* 0x000fea0003800000 */
[----:B------:R3:W-:Y:S04]  /*db20*/  RED.E.ADD.F32.FTZ.RN.STRONG.GPU [R4.64+-0x2c00], R73 ;  /* 0xffd400490400798e */ /* 0x0007e8000c10e7a8 */
[----:B--2---:R3:W-:Y:S02]  /*db30*/  RED.E.ADD.F32.FTZ.RN.STRONG.GPU [R6.64+-0x2c00], R33 ;  /* 0xffd400210600798e */ /* 0x0047e4000c10e7a8 */
.L_x_1840:
[----:B------:R-:W-:Y:S05]  /*db40*/  BSYNC B0 ;  /* 0x0000000000007941 */ /* 0x000fea0003800000 */
.L_x_1839:
        /* <DEDUP_REMOVED lines=12> */
.L_x_1842:
[----:B--2---:R-:W-:Y:S05]  /*dc10*/  BSYNC B0 ;  /* 0x0000000000007941 */ /* 0x004fea0003800000 */
.L_x_1841:
[----:B------:R-:W2:Y:S01]  /*dc20*/  LDS R35, [R35.X4+0xde00] ;  /* 0x00de000023237984 */ /* 0x000ea20000004800 */
[----:B------:R-:W-:Y:S01]  /*dc30*/  BSSY B0, `(.L_x_1843) ;  /* 0x0000004000007945 */ /* 0x000fe20003800000 */
[----:B------:R-:W-:Y:S05]  /*dc40*/  @!P0 BRA `(.L_x_1844) ;  /* 0x0000002000008947 */ /* 0x000fea0003800000 */
[----:B------:R3:W-:Y:S04]  /*dc50*/  RED.E.ADD.F32.FTZ.RN.STRONG.GPU [R4.64+-0x2800], R75 ;  /* 0xffd8004b0400798e */ /* 0x0007e8000c10e7a8 */
[----:B--2---:R3:W-:Y:S02]  /*dc60*/  RED.E.ADD.F32.FTZ.RN.STRONG.GPU [R6.64+-0x2800], R35 ;  /* 0xffd800230600798e */ /* 0x0047e4000c10e7a8 */
.L_x_1844:
[----:B------:R-:W-:Y:S05]  /*dc70*/  BSYNC B0 ;  /* 0x0000000000007941 */ /* 0x000fea0003800000 */
.L_x_1843:
[----:B----4-:R4:W3:Y:S01]  /*dc80*/  LDS R3, [R36.X4+0xe000] ;  /* 0x00e0000024037984 */ /* 0x0108e20000004800 */
[----:B------:R-:W-:Y:S01]  /*dc90*/  BSSY B0, `(.L_x_1845) ;  /* 0x0000004000007945 */ /* 0x000fe20003800000 */
[----:B------:R-:W-:Y:S05]  /*dca0*/  @!P1 BRA `(.L_x_1846) ;  /* 0x0000002000009947 */ /* 0x000fea0003800000 */
[----:B------:R4:W-:Y:S04]  /*dcb0*/  RED.E.ADD.F32.FTZ.RN.STRONG.GPU [R4.64+-0x2600], R76 ;  /* 0xffda004c0400798e */ /* 0x0009e8000c10e7a8 */
[----:B---3--:R4:W-:Y:S02]  /*dcc0*/  RED.E.ADD.F32.FTZ.RN.STRONG.GPU [R6.64+-0x2600], R3 ;  /* 0xffda00030600798e */ /* 0x0089e4000c10e7a8 */
.L_x_1846:
[----:B------:R-:W-:Y:S05]  /*dcd0*/  BSYNC B0 ;  /* 0x0000000000007941 */ /* 0x000fea0003800000 */
.L_x_1845:
[----:B------:R-:W4:Y:S01]  /*dce0*/  LDS R37, [R37.X4+0xe200] ;  /* 0x00e2000025257984 */ /* 0x000f220000004800 */
[----:B------:R-:W-:Y:S01]  /*dcf0*/  BSSY B0, `(.L_x_1847) ;  /* 0x0000004000007945 */ /* 0x000fe20003800000 */
[----:B------:R-:W-:Y:S05]  /*dd00*/  @!P2 BRA `(.L_x_1848) ;  /* 0x000000200000a947 */ /* 0x000fea0003800000 */
[----:B------:R4:W-:Y:S04]  /*dd10*/  RED.E.ADD.F32.FTZ.RN.STRONG.GPU [R4.64+-0x2400], R77 ;  /* 0xffdc004d0400798e */ /* 0x0009e8000c10e7a8 */
[----:B----4-:R4:W-:Y:S02]  /*dd20*/  RED.E.ADD.F32.FTZ.RN.STRONG.GPU [R6.64+-0x2400], R37 ;  /* 0xffdc00250600798e */ /* 0x0109e4000c10e7a8 */
.L_x_1848:
[----:B------:R-:W-:Y:S05]  /*dd30*/  BSYNC B0 ;  /* 0x0000000000007941 */ /* 0x000fea0003800000 */
.L_x_1847:
[----:B---34-:R3:W4:Y:S01]  /*dd40*/  LDS R3, [R38.X4+0xe400] ;  /* 0x00e4000026037984 */ /* 0x0187220000004800 */
[----:B------:R-:W-:Y:S01]  /*dd50*/  BSSY B0, `(.L_x_1849) ;  /* 0x0000004000007945 */ /* 0x000fe20003800000 */
[----:B------:R-:W-:Y:S05]  /*dd60*/  @!P3 BRA `(.L_x_1850) ;  /* 0x000000200000b947 */ /* 0x000fea0003800000 */
[----:B------:R3:W-:Y:S04]  /*dd70*/  RED.E.ADD.F32.FTZ.RN.STRONG.GPU [R4.64+-0x2200], R78 ;  /* 0xffde004e0400798e */ /* 0x0007e8000c10e7a8 */
[----:B----4-:R3:W-:Y:S02]  /*dd80*/  RED.E.ADD.F32.FTZ.RN.STRONG.GPU [R6.64+-0x2200], R3 ;  /* 0xffde00030600798e */ /* 0x0107e4000c10e7a8 */
.L_x_1850:
[----:B------:R-:W-:Y:S05]  /*dd90*/  BSYNC B0 ;  /* 0x0000000000007941 */ /* 0x000fea0003800000 */
.L_x_1849:
[----:B------:R-:W3:Y:S01]  /*dda0*/  LDS R39, [R39.X4+0xe600] ;  /* 0x00e6000027277984 */ /* 0x000ee20000004800 */
[----:B------:R-:W-:Y:S01]  /*ddb0*/  BSSY B0, `(.L_x_1851) ;  /* 0x0000004000007945 */ /* 0x000fe20003800000 */
[----:B------:R-:W-:Y:S05]  /*ddc0*/  @!P4 BRA `(.L_x_1852) ;  /* 0x000000200000c947 */ /* 0x000fea0003800000 */
[----:B------:R4:W-:Y:S04]  /*ddd0*/  RED.E.ADD.F32.FTZ.RN.STRONG.GPU [R4.64+-0x2000], R79 ;  /* 0xffe0004f0400798e */ /* 0x0009e8000c10e7a8 */
[----:B---3--:R4:W-:Y:S02]  /*dde0*/  RED.E.ADD.F32.FTZ.RN.STRONG.GPU [R6.64+-0x2000], R39 ;  /* 0xffe000270600798e */ /* 0x0089e4000c10e7a8 */
.L_x_1852:
[----:B------:R-:W-:Y:S05]  /*ddf0*/  BSYNC B0 ;  /* 0x0000000000007941 */ /* 0x000fea0003800000 */
.L_x_1851:
[----:B---34-:R3:W4:Y:S01]  /*de00*/  LDS R3, [R40.X4+0xe800] ;  /* 0x00e8000028037984 */ /* 0x0187220000004800 */
[----:B------:R-:W-:Y:S01]  /*de10*/  BSSY B0, `(.L_x_1853) ;  /* 0x0000004000007945 */ /* 0x000fe20003800000 */
[----:B------:R-:W-:Y:S05]  /*de20*/  @!P5 BRA `(.L_x_1854) ;  /* 0x000000200000d947 */ /* 0x000fea0003800000 */
[----:B------:R3:W-:Y:S04]  /*de30*/  RED.E.ADD.F32.FTZ.RN.STRONG.GPU [R4.64+-0x1e00], R80 ;  /* 0xffe200500400798e */ /* 0x0007e8000c10e7a8 */
[----:B----4-:R3:W-:Y:S02]  /*de40*/  RED.E.ADD.F32.FTZ.RN.STRONG.GPU [R6.64+-0x1e00], R3 ;  /* 0xffe200030600798e */ /* 0x0107e4000c10e7a8 */
.L_x_1854:
[----:B------:R-:W-:Y:S05]  /*de50*/  BSYNC B0 ;  /* 0x0000000000007941 */ /* 0x000fea0003800000 */
.L_x_1853:
        /* <DEDUP_REMOVED lines=12> */
.L_x_1856:
[----:B------:R-:W-:Y:S05]  /*df20*/  BSYNC B0 ;  /* 0x0000000000007941 */ /* 0x000fea0003800000 */
.L_x_1855:
[----:B------:R-:W4:Y:S01]  /*df30*/  LDS R51, [R51.X4+0xec00] ;  /* 0x00ec000033337984 */ /* 0x000f220000004800 */
[----:B------:R-:W-:Y:S01]  /*df40*/  BSSY B0, `(.L_x_1857) ;  /* 0x0000004000007945 */ /* 0x000fe20003800000 */
[----:B------:R-:W-:Y:S05]  /*df50*/  @!P0 BRA `(.L_x_1858) ;  /* 0x0000002000008947 */ /* 0x000fea0003800000 */
[----:B------:R4:W-:Y:S04]  /*df60*/  RED.E.ADD.F32.FTZ.RN.STRONG.GPU [R4.64+-0x1a00], R82 ;  /* 0xffe600520400798e */ /* 0x0009e8000c10e7a8 */
[----:B----4-:R4:W-:Y:S02]  /*df70*/  RED.E.ADD.F32.FTZ.RN.STRONG.GPU [R6.64+-0x1a00], R51 ;  /* 0xffe600330600798e */ /* 0x0109e4000c10e7a8 */
.L_x_1858:
[----:B------:R-:W-:Y:S05]  /*df80*/  BSYNC B0 ;  /* 0x0000000000007941 */ /* 0x000fea0003800000 */
.L_x_1857:
[----:B---34-:R3:W4:Y:S01]  /*df90*/  LDS R3, [R52.X4+0xee00] ;  /* 0x00ee000034037984 */ /* 0x0187220000004800 */
[----:B------:R-:W-:Y:S01]  /*dfa0*/  BSSY B0, `(.L_x_1859) ;  /* 0x0000004000007945 */ /* 0x000fe20003800000 */
[----:B------:R-:W-:Y:S05]  /*dfb0*/  @!P1 BRA `(.L_x_1860) ;  /* 0x0000002000009947 */ /* 0x000fea0003800000 */
[----:B------:R3:W-:Y:S04]  /*dfc0*/  RED.E.ADD.F32.FTZ.RN.STRONG.GPU [R4.64+-0x1800], R94 ;  /* 0xffe8005e0400798e */ /* 0x0007e8000c10e7a8 */
[----:B----4-:R3:W-:Y:S02]  /*dfd0*/  RED.E.ADD.F32.FTZ.RN.STRONG.GPU [R6.64+-0x1800], R3 ;  /* 0xffe800030600798e */ /* 0x0107e4000c10e7a8 */
.L_x_1860:
[----:B------:R-:W-:Y:S05]  /*dfe0*/  BSYNC B0 ;  /* 0x0000000000007941 */ /* 0x000fea0003800000 */
.L_x_1859:
[----:B------:R-:W3:Y:S01]  /*dff0*/  LDS R53, [R53.X4+0xf000] ;  /* 0x00f0000035357984 */ /* 0x000ee20000004800 */
[----:B------:R-:W-:Y:S01]  /*e000*/  BSSY B0, `(.L_x_1861) ;  /* 0x0000004000007945 */ /* 0x000fe20003800000 */
[----:B------:R-:W-:Y:S05]  /*e010*/  @!P2 BRA `(.L_x_1862) ;  /* 0x000000200000a947 */ /* 0x000fea0003800000 */
[----:B------:R4:W-:Y:S04]  /*e020*/  RED.E.ADD.F32.FTZ.RN.STRONG.GPU [R4.64+-0x1600], R95 ;  /* 0xffea005f0400798e */ /* 0x0009e8000c10e7a8 */
[----:B---3--:R4:W-:Y:S02]  /*e030*/  RED.E.ADD.F32.FTZ.RN.STRONG.GPU [R6.64+-0x1600], R53 ;  /* 0xffea00350600798e */ /* 0x0089e4000c10e7a8 */
.L_x_1862:
[----:B------:R-:W-:Y:S05]  /*e040*/  BSYNC B0 ;  /* 0x0000000000007941 */ /* 0x000fea0003800000 */
.L_x_1861:
[----:B---34-:R3:W4:Y:S01]  /*e050*/  LDS R3, [R54.X4+0xf200] ;  /* 0x00f2000036037984 */ /* 0x0187220000004800 */
[----:B------:R-:W-:Y:S01]  /*e060*/  BSSY B0, `(.L_x_1863) ;  /* 0x0000004000007945 */ /* 0x000fe20003800000 */
[----:B------:R-:W-:Y:S05]  /*e070*/  @!P3 BRA `(.L_x_1864) ;  /* 0x000000200000b947 */ /* 0x000fea0003800000 */
[----:B------:R3:W-:Y:S04]  /*e080*/  RED.E.ADD.F32.FTZ.RN.STRONG.GPU [R4.64+-0x1400], R136 ;  /* 0xffec00880400798e */ /* 0x0007e8000c10e7a8 */
[----:B----4-:R3:W-:Y:S02]  /*e090*/  RED.E.ADD.F32.FTZ.RN.STRONG.GPU [R6.64+-0x1400], R3 ;  /* 0xffec00030600798e */ /* 0x0107e4000c10e7a8 */
.L_x_1864:
[----:B------:R-:W-:Y:S05]  /*e0a0*/  BSYNC B0 ;  /* 0x0000000000007941 */ /* 0x000fea0003800000 */
.L_x_1863:
[----:B------:R-:W3:Y:S01]  /*e0b0*/  LDS R55, [R55.X4+0xf400] ;  /* 0x00f4000037377984 */ /* 0x000ee20000004800 */
[----:B------:R-:W-:Y:S01]  /*e0c0*/  BSSY B0, `(.L_x_1865) ;  /* 0x0000004000007945 */ /* 0x000fe20003800000 */
[----:B------:R-:W-:Y:S05]  /*e0d0*/  @!P4 BRA `(.L_x_1866) ;  /* 0x000000200000c947 */ /* 0x000fea0003800000 */
[----:B------:R4:W-:Y:S04]  /*e0e0*/  RED.E.ADD.F32.FTZ.RN.STRONG.GPU [R4.64+-0x1200], R137 ;  /* 0xffee00890400798e */ /* 0x0009e8000c10e7a8 */
[----:B---3--:R4:W-:Y:S02]  /*e0f0*/  RED.E.ADD.F32.FTZ.RN.STRONG.GPU [R6.64+-0x1200], R55 ;  /* 0xffee00370600798e */ /* 0x0089e4000c10e7a8 */
.L_x_1866:
[----:B------:R-:W-:Y:S05]  /*e100*/  BSYNC B0 ;  /* 0x0000000000007941 */ /* 0x000fea0003800000 */
.L_x_1865:
[----:B---34-:R3:W4:Y:S01]  /*e110*/  LDS R3, [R56.X4+0xf600] ;  /* 0x00f6000038037984 */ /* 0x0187220000004800 */
[----:B------:R-:W-:Y:S01]  /*e120*/  BSSY B0, `(.L_x_1867) ;  /* 0x0000004000007945 */ /* 0x000fe20003800000 */
[----:B------:R-:W-:Y:S05]  /*e130*/  @!P5 BRA `(.L_x_1868) ;  /* 0x000000200000d947 */ /* 0x000fea0003800000 */
[----:B------:R3:W-:Y:S04]  /*e140*/  RED.E.ADD.F32.FTZ.RN.STRONG.GPU [R4.64+-0x1000], R138 ;  /* 0xfff0008a0400798e */ /* 0x0007e8000c10e7a8 */
[----:B----4-:R3:W-:Y:S02]  /*e150*/  RED.E.ADD.F32.FTZ.RN.STRONG.GPU [R6.64+-0x1000], R3 ;  /* 0xfff000030600798e */ /* 0x0107e4000c10e7a8 */
.L_x_1868:
[----:B------:R-:W-:Y:S05]  /*e160*/  BSYNC B0 ;  /* 0x0000000000007941 */ /* 0x000fea0003800000 */
.L_x_1867:
        /* <DEDUP_REMOVED lines=12> */
.L_x_1870:
[----:B------:R-:W-:Y:S05]  /*e230*/  BSYNC B0 ;  /* 0x0000000000007941 */ /* 0x000fea0003800000 */
.L_x_1869:
[----:B---34-:R3:W4:Y:S01]  /*e240*/  LDS R3, [R58.X4+0xfa00] ;  /* 0x00fa00003a037984 */ /* 0x0187220000004800 */
[----:B------:R-:W-:Y:S01]  /*e250*/  BSSY B0, `(.L_x_1871) ;  /* 0x0000004000007945 */ /* 0x000fe20003800000 */
[----:B------:R-:W-:Y:S05]  /*e260*/  @!P0 BRA `(.L_x_1872) ;  /* 0x0000002000008947 */ /* 0x000fea0003800000 */
[----:B------:R3:W-:Y:S04]  /*e270*/  RED.E.ADD.F32.FTZ.RN.STRONG.GPU [R4.64+-0xc00], R140 ;  /* 0xfff4008c0400798e */ /* 0x0007e8000c10e7a8 */
[----:B----4-:R3:W-:Y:S02]  /*e280*/  RED.E.ADD.F32.FTZ.RN.STRONG.GPU [R6.64+-0xc00], R3 ;  /* 0xfff400030600798e */ /* 0x0107e4000c10e7a8 */
.L_x_1872:
[----:B------:R-:W-:Y:S05]  /*e290*/  BSYNC B0 ;  /* 0x0000000000007941 */ /* 0x000fea0003800000 */
.L_x_1871:
[----:B------:R-:W3:Y:S01]  /*e2a0*/  LDS R59, [R59.X4+0xfc00] ;  /* 0x00fc00003b3b7984 */ /* 0x000ee20000004800 */
[----:B------:R-:W-:Y:S01]  /*e2b0*/  BSSY B0, `(.L_x_1873) ;  /* 0x0000004000007945 */ /* 0x000fe20003800000 */
[----:B------:R-:W-:Y:S05]  /*e2c0*/  @!P1 BRA `(.L_x_1874) ;  /* 0x0000002000009947 */ /* 0x000fea0003800000 */
[----:B------:R4:W-:Y:S04]  /*e2d0*/  RED.E.ADD.F32.FTZ.RN.STRONG.GPU [R4.64+-0xa00], R141 ;  /* 0xfff6008d0400798e */ /* 0x0009e8000c10e7a8 */
[----:B---3--:R4:W-:Y:S02]  /*e2e0*/  RED.E.ADD.F32.FTZ.RN.STRONG.GPU [R6.64+-0xa00], R59 ;  /* 0xfff6003b0600798e */ /* 0x0089e4000c10e7a8 */
.L_x_1874:
[----:B------:R-:W-:Y:S05]  /*e2f0*/  BSYNC B0 ;  /* 0x0000000000007941 */ /* 0x000fea0003800000 */
.L_x_1873:
[----:B---34-:R3:W4:Y:S01]  /*e300*/  LDS R3, [R60.X4+0xfe00] ;  /* 0x00fe00003c037984 */ /* 0x0187220000004800 */
[----:B------:R-:W-:Y:S01]  /*e310*/  BSSY B0, `(.L_x_1875) ;  /* 0x0000004000007945 */ /* 0x000fe20003800000 */
[----:B------:R-:W-:Y:S05]  /*e320*/  @!P2 BRA `(.L_x_1876) ;  /* 0x000000200000a947 */ /* 0x000fea0003800000 */
[----:B------:R3:W-:Y:S04]  /*e330*/  RED.E.ADD.F32.FTZ.RN.STRONG.GPU [R4.64+-0x800], R142 ;  /* 0xfff8008e0400798e */ /* 0x0007e8000c10e7a8 */
[----:B----4-:R3:W-:Y:S02]  /*e340*/  RED.E.ADD.F32.FTZ.RN.STRONG.GPU [R6.64+-0x800], R3 ;  /* 0xfff800030600798e */ /* 0x0107e4000c10e7a8 */
.L_x_1876:
[----:B------:R-:W-:Y:S05]  /*e350*/  BSYNC B0 ;  /* 0x0000000000007941 */ /* 0x000fea0003800000 */
.L_x_1875:
[----:B------:R-:W3:Y:S01]  /*e360*/  LDS R61, [R61.X4+0x10000] ;  /* 0x010000003d3d7984 */ /* 0x000ee20000004800 */
[----:B------:R-:W-:Y:S01]  /*e370*/  BSSY B0, `(.L_x_1877) ;  /* 0x0000004000007945 */ /* 0x000fe20003800000 */
[----:B------:R-:W-:Y:S05]  /*e380*/  @!P3 BRA `(.L_x_1878) ;  /* 0x000000200000b947 */ /* 0x000fea0003800000 */
[----:B------:R4:W-:Y:S04]  /*e390*/  RED.E.ADD.F32.FTZ.RN.STRONG.GPU [R4.64+-0x600], R143 ;  /* 0xfffa008f0400798e */ /* 0x0009e8000c10e7a8 */
[----:B---3--:R4:W-:Y:S02]  /*e3a0*/  RED.E.ADD.F32.FTZ.RN.STRONG.GPU [R6.64+-0x600], R61 ;  /* 0xfffa003d0600798e */ /* 0x0089e4000c10e7a8 */
.L_x_1878:
[----:B------:R-:W-:Y:S05]  /*e3b0*/  BSYNC B0 ;  /* 0x0000000000007941 */ /* 0x000fea0003800000 */
.L_x_1877:
[----:B---34-:R3:W4:Y:S01]  /*e3c0*/  LDS R3, [R62.X4+0x10200] ;  /* 0x010200003e037984 */ /* 0x0187220000004800 */
[----:B------:R-:W-:Y:S01]  /*e3d0*/  BSSY B0, `(.L_x_1879) ;  /* 0x0000004000007945 */ /* 0x000fe20003800000 */
[----:B------:R-:W-:Y:S05]  /*e3e0*/  @!P4 BRA `(.L_x_1880) ;  /* 0x000000200000c947 */ /* 0x000fea0003800000 */
[----:B------:R3:W-:Y:S04]  /*e3f0*/  RED.E.ADD.F32.FTZ.RN.STRONG.GPU [R4.64+-0x400], R144 ;  /* 0xfffc00900400798e */ /* 0x0007e8000c10e7a8 */
[----:B----4-:R3:W-:Y:S02]  /*e400*/  RED.E.ADD.F32.FTZ.RN.STRONG.GPU [R6.64+-0x400], R3 ;  /* 0xfffc00030600798e */ /* 0x0107e4000c10e7a8 */
.L_x_1880:
[----:B------:R-:W-:Y:S05]  /*e410*/  BSYNC B0 ;  /* 0x0000000000007941 */ /* 0x000fea0003800000 */
.L_x_1879:
[----:B------:R-:W3:Y:S01]  /*e420*/  LDS R63, [R63.X4+0x10400] ;  /* 0x010400003f3f7984 */ /* 0x000ee20000004800 */
[----:B------:R-:W-:Y:S01]  /*e430*/  BSSY B0, `(.L_x_1881) ;  /* 0x0000004000007945 */ /* 0x000fe20003800000 */
[----:B------:R-:W-:Y:S05]  /*e440*/  @!P5 BRA `(.L_x_1882) ;  /* 0x000000200000d947 */ /* 0x000fea0003800000 */
[----:B------:R4:W-:Y:S04]  /*e450*/  RED.E.ADD.F32.FTZ.RN.STRONG.GPU [R4.64+-0x200], R145 ;  /* 0xfffe00910400798e */ /* 0x0009e8000c10e7a8 */
[----:B---3--:R4:W-:Y:S02]  /*e460*/  RED.E.ADD.F32.FTZ.RN.STRONG.GPU [R6.64+-0x200], R63 ;  /* 0xfffe003f0600798e */ /* 0x0089e4000c10e7a8 */
.L_x_1882:
[----:B------:R-:W-:Y:S05]  /*e470*/  BSYNC B0 ;  /* 0x0000000000007941 */ /* 0x000fea0003800000 */
.L_x_1881:
[----:B-1-34-:R-:W1:Y:S01]  /*e480*/  SHFL.DOWN PT, R5, R0, 0x1, 0x1f ;  /* 0x08201f0000057f89 */ /* 0x01ae6200000e0000 */
[C---:B------:R-:W-:Y:S01]  /*e490*/  ISETP.GT.AND P0, PT, R134.reuse, 0x1e, PT ;  /* 0x0000001e8600780c */ /* 0x040fe20003f04270 */
        /* <DEDUP_REMOVED lines=12> */
[----:B------:R-:W-:-:S02]  /*e560*/  FFMA.FTZ R11, R10, R11, R146 ;  /* 0x0000000b0a0b7223 */ /* 0x000fc40000010092 */
[----:B------:R-:W-:Y:S02]  /*e570*/  FFMA.FTZ R44, R44, R161, R43 ;  /* 0x000000a12c2c7223 */ /* 0x000fe4000001002b */
[----:B-1----:R-:W-:Y:S02]  /*e580*/  @!P0 FADD.FTZ R0, R0, R5 ;  /* 0x0000000500008221 */ /* 0x002fe40000010000 */
        /* <DEDUP_REMOVED lines=21> */
[----:B------:R-:W-:-:S02]  /*e6e0*/  FADD.FTZ R202, R8, R202 ;  /* 0x000000ca08ca7221 */ /* 0x000fc40000010000 */
[----:B------:R-:W3:Y:S01]  /*e6f0*/  SHFL.DOWN PT, R3, R2, 0x4, 0x1f ;  /* 0x08801f0002037f89 */ /* 0x000ee200000e0000 */
[----:B------:R-:W-:Y:S02]  /*e700*/  FFMA.FTZ R231, R44, R113, R231 ;  /* 0x000000712ce77223 */ /* 0x000fe400000100e7 */
[----:B------:R-:W-:Y:S02]  /*e710*/  FADD.FTZ R201, R42, R201 ;  /* 0x000000c92ac97221 */ /* 0x000fe40000010000 */
[----:B------:R-:W-:Y:S02]  /*e720*/  FADD.FTZ R200, R155, R200 ;  /* 0x000000c89bc87221 */ /* 0x000fe40000010000 */
[----:B------:R-:W-:Y:S02]  /*e730*/  FFMA.FTZ R232, R45, R114, R232 ;  /* 0x000000722de87223 */ /* 0x000fe400000100e8 */
[----:B------:R-:W-:Y:S02]  /*e740*/  FFMA.FTZ R233, R48, R115, R233 ;  /* 0x0000007330e97223 */ /* 0x000fe400000100e9 */
[----:B------:R-:W-:-:S02]  /*e750*/  FADD.FTZ R199, R4, R199 ;  /* 0x000000c704c77221 */ /* 0x000fc40000010000 */
[----:B------:R-:W-:Y:S02]  /*e760*/  FFMA.FTZ R234, R49, R116, R234 ;  /* 0x0000007431ea7223 */ /* 0x000fe400000100ea */
        /* <DEDUP_REMOVED lines=13> */
[----:B------:R-:W-:Y:S01]  /*e840*/  MOV R3, R0 ;  /* 0x0000000000037202 */ /* 0x000fe20000000f00 */
[----:B------:R-:W-:-:S04]  /*e850*/  FFMA.FTZ R0, R132, R49, R149 ;  /* 0x0000003184007223 */ /* 0x000fc80000010095 */
[----:B------:R1:W-:Y:S01]  /*e860*/  @!P1 STS.64 [R237.X8+0x10808], R2 ;  /* 0x01080802ed009388 */ /* 0x0003e20000008a00 */
[----:B------:R-:W-:-:S03]  /*e870*/  FADD.FTZ R197, R0, R197 ;  /* 0x000000c500c57221 */ /* 0x000fc60000010000 */
[----:B------:R-:W-:Y:S06]  /*e880*/  BAR.SYNC.DEFER_BLOCKING 0x0 ;  /* 0x0000000000007b1d */ /* 0x000fec0000010000 */
[----:B------:R-:W-:Y:S05]  /*e890*/  @P2 BRA `(.L_x_1884) ;  /* 0x0000010000002947 */ /* 0x000fea0003800000 */
[----:B------:R-:W-:Y:S01]  /*e8a0*/  ULDC UR34, c[0x0][0x174] ;  /* 0x00005d0000227ab9 */ /* 0x000fe20000000800 */
[----:B------:R-:W3:Y:S01]  /*e8b0*/  LDS.128 R4, [0x10810] ;  /* 0x01081000ff047984 */ /* 0x000ee20000000c00 */
[----:B------:R-:W-:Y:S02]  /*e8c0*/  UISETP.NE.AND UP0, UPT, UR13, UR34, UPT ;  /* 0x000000220d00728c */ /* 0x000fe4000bf05270 */
        /* <DEDUP_REMOVED lines=13> */
.L_x_1884:
[----:B------:R-:W-:Y:S05]  /*e9a0*/  BSYNC B0 ;  /* 0x0000000000007941 */ /* 0x000fea0003800000 */
.L_x_1883:
        /* <DEDUP_REMOVED lines=8> */
.L_x_1784:
[----:B-1----:R1:W2:Y:S01]  /*ea30*/  LDL.LU R31, [R1+0x10] ;  /* 0x00001000011f7983 */ /* 0x0022a20000300800 */
[----:B------:R-:W-:-:S03]  /*ea40*/  ISETP.GE.AND P2, PT, R196, UR11, PT ;  /* 0x0000000bc4007c0c */ /* 0x000fc6000bf46270 */
[----:B------:R-:W-:Y:S01]  /*ea50*/  BAR.SYNC.DEFER_BLOCKING 0x0 ;  /* 0x0000000000007b1d */ /* 0x000fe20000010000 */
[----:B------:R-:W-:-:S04]  /*ea60*/  LOP3.LUT R17, R196, 0x20, RZ, 0xfc, !PT ;  /* 0x00000020c4117812 */ /* 0x000fc800078efcff */
[----:B------:R-:W-:Y:S01]  /*ea70*/  ISETP.GE.AND P1, PT, R17, UR11, PT ;  /* 0x0000000b11007c0c */ /* 0x000fe2000bf26270 */
[----:B------:R-:W-:Y:S01]  /*ea80*/  CS2R R2, SRZ ;  /* 0x0000000000027805 */ /* 0x000fe2000001ff00 */
[C---:B------:R-:W-:Y:S01]  /*ea90*/  LOP3.LUT R16, R196.reuse, 0x40, RZ, 0xfc, !PT ;  /* 0x00000040c4107812 */ /* 0x040fe200078efcff */
[----:B------:R-:W3:Y:S01]  /*eaa0*/  LDL R54, [R1+0xc] ;  /* 0x00000c0001367983 */ /* 0x000ee20000100800 */
[C---:B------:R-:W-:Y:S02]  /*eab0*/  LOP3.LUT R15, R196.reuse, 0x60, RZ, 0xfc, !PT ;  /* 0x00000060c40f7812 */ /* 0x040fe400078efcff */
[C---:B------:R-:W-:Y:S01]  /*eac0*/  LOP3.LUT R14, R196.reuse, 0x80, RZ, 0xfc, !PT ;  /* 0x00000080c40e7812 */ /* 0x040fe200078efcff */
[----:B------:R-:W4:Y:S01]  /*ead0*/  LDL R52, [R1+0x8] ;  /* 0x0000080001347983 */ /* 0x000f220000100800 */
[C---:B------:R-:W-:Y:S02]  /*eae0*/  LOP3.LUT R13, R196.reuse, 0xa0, RZ, 0xfc, !PT ;  /* 0x000000a0c40d7812 */ /* 0x040fe400078efcff */
[C---:B------:R-:W-:Y:S01]  /*eaf0*/  LOP3.LUT R12, R196.reuse, 0xc0, RZ, 0xfc, !PT ;  /* 0x000000c0c40c7812 */ /* 0x040fe200078efcff */
[----:B------:R-:W5:Y:S01]  /*eb00*/  LDL R50, [R1+0x4] ;  /* 0x0000040001327983 */ /* 0x000f620000100800 */
[----:B------:R-:W-:-:S02]  /*eb10*/  LOP3.LUT R11, R196, 0xe0, RZ, 0xfc, !PT ;  /* 0x000000e0c40b7812 */ /* 0x000fc400078efcff */
[----:B------:R-:W-:Y:S01]  /*eb20*/  LOP3.LUT R10, R196, 0x100, RZ, 0xfc, !PT ;  /* 0x00000100c40a7812 */ /* 0x000fe200078efcff */
[----:B------:R-:W3:Y:S01]  /*eb30*/  LDL R48, [R1] ;  /* 0x0000000001307983 */ /* 0x000ee20000100800 */
[----:B------:R-:W-:Y:S01]  /*eb40*/  ISETP.GE.AND P0, PT, R16, UR11, PT ;  /* 0x0000000b10007c0c */ /* 0x000fe2000bf06270 */
[----:B------:R-:W-:Y:S01]  /*eb50*/  CS2R R18, SRZ ;  /* 0x0000000000127805 */ /* 0x000fe2000001ff00 */
[----:B------:R-:W-:Y:S01]  /*eb60*/  ISETP.GE.AND P4, PT, R15, UR11, PT ;  /* 0x0000000b0f007c0c */ /* 0x000fe2000bf86270 */
[----:B------:R-:W4:Y:S01]  /*eb70*/  @!P1 LDG.E R3, [R194.64+0x80] ;  /* 0x00008028c2039981 */ /* 0x000f22000c1e1900 */
[----:B------:R-:W-:Y:S01]  /*eb80*/  ISETP.GE.AND P6, PT, R14, UR11, PT ;  /* 0x0000000b0e007c0c */ /* 0x000fe2000bfc6270 */
[----:B------:R-:W-:Y:S01]  /*eb90*/  CS2R R20, SRZ ;  /* 0x0000000000147805 */ /* 0x000fe2000001ff00 */
[----:B------:R-:W-:Y:S01]  /*eba0*/  ISETP.GE.AND P5, PT, R13, UR11, PT ;  /* 0x0000000b0d007c0c */ /* 0x000fe2000bfa6270 */
[----:B------:R-:W-:Y:S01]  /*ebb0*/  CS2R R22, SRZ ;  /* 0x0000000000167805 */ /* 0x000fe2000001ff00 */
[----:B------:R-:W-:Y:S01]  /*ebc0*/  ISETP.GE.AND P3, PT, R12, UR11, PT ;  /* 0x0000000b0c007c0c */ /* 0x000fe2000bf66270 */
[----:B------:R-:W-:Y:S01]  /*ebd0*/  CS2R R24, SRZ ;  /* 0x0000000000187805 */ /* 0x000fe2000001ff00 */
[----:B------:R-:W-:-:S02]  /*ebe0*/  LOP3.LUT R9, R196, 0x120, RZ, 0xfc, !PT ;  /* 0x00000120c4097812 */ /* 0x000fc400078efcff */
[C---:B------:R-:W-:Y:S01]  /*ebf0*/  LOP3.LUT R8, R196.reuse, 0x140, RZ, 0xfc, !PT ;  /* 0x00000140c4087812 */ /* 0x040fe200078efcff */
[----:B------:R-:W5:Y:S01]  /*ec00*/  @!P0 LDG.E R2, [R194.64+0x100] ;  /* 0x00010028c2028981 */ /* 0x000f62000c1e1900 */
[C---:B------:R-:W-:Y:S02]  /*ec10*/  LOP3.LUT R7, R196.reuse, 0x160, RZ, 0xfc, !PT ;  /* 0x00000160c4077812 */ /* 0x040fe400078efcff */
[C---:B------:R-:W-:Y:S01]  /*ec20*/  LOP3.LUT R6, R196.reuse, 0x180, RZ, 0xfc, !PT ;  /* 0x00000180c4067812 */ /* 0x040fe200078efcff */
[----:B------:R-:W3:Y:S01]  /*ec30*/  @!P4 LDG.E R18, [R194.64+0x180] ;  /* 0x00018028c212c981 */ /* 0x000ee2000c1e1900 */
[C---:B------:R-:W-:Y:S02]  /*ec40*/  LOP3.LUT R5, R196.reuse, 0x1a0, RZ, 0xfc, !PT ;  /* 0x000001a0c4057812 */ /* 0x040fe400078efcff */
[C---:B------:R-:W-:Y:S01]  /*ec50*/  LOP3.LUT R4, R196.reuse, 0x1c0, RZ, 0xfc, !PT ;  /* 0x000001c0c4047812 */ /* 0x040fe200078efcff */
[----:B------:R-:W3:Y:S01]  /*ec60*/  @!P6 LDG.E R19, [R194.64+0x200] ;  /* 0x00020028c213e981 */ /* 0x000ee2000c1e1900 */
[----:B------:R-:W-:Y:S01]  /*ec70*/  LOP3.LUT R0, R196, 0x1e0, RZ, 0xfc, !PT ;  /* 0x000001e0c4007812 */ /* 0x000fe200078efcff */
[----:B------:R-:W-:Y:S01]  /*ec80*/  CS2R R26, SRZ ;  /* 0x00000000001a7805 */ /* 0x000fe2000001ff00 */
[----:B------:R-:W-:Y:S01]  /*ec90*/  HFMA2.MMA R30, -RZ, RZ, 0, 0 ;  /* 0x00000000ff1e7435 */ /* 0x000fe200000001ff */
[----:B------:R-:W-:Y:S01]  /*eca0*/  CS2R R28, SRZ ;  /* 0x00000000001c7805 */ /* 0x000fe2000001ff00 */
[----:B------:R-:W-:Y:S01]  /*ecb0*/  SHF.R.S32.HI R79, RZ, 0x1f, R196 ;  /* 0x0000001fff4f7819 */ /* 0x000fe200000114c4 */
[----:B------:R-:W3:Y:S01]  /*ecc0*/  @!P5 LDG.E R20, [R194.64+0x280] ;  /* 0x00028028c214d981 */ /* 0x000ee2000c1e1900 */
[----:B------:R-:W-:Y:S01]  /*ecd0*/  MOV R46, UR12 ;  /* 0x0000000c002e7c02 */ /* 0x000fe20008000f00 */
[----:B------:R-:W-:-:S02]  /*ece0*/  ULDC.64 UR36, c[0x0][0x2d8] ;  /* 0x0000b60000247ab9 */ /* 0x000fc40000000a00 */
[----:B--2---:R-:W2:Y:S01]  /*ecf0*/  @!P2 LDG.E R31, [R194.64] ;  /* 0x00000028c21fa981 */ /* 0x004ea2000c1e1900 */
[----:B------:R-:W-:Y:S02]  /*ed00*/  ISETP.GE.AND P1, PT, R10, UR11, PT ;  /* 0x0000000b0a007c0c */ /* 0x000fe4000bf26270 */
[----:B------:R-:W-:Y:S01]  /*ed10*/  ISETP.GE.AND P0, PT, R9, UR11, PT ;  /* 0x0000000b09007c0c */ /* 0x000fe2000bf06270 */
[----:B------:R-:W3:Y:S01]  /*ed20*/  @!P3 LDG.E R21, [R194.64+0x300] ;  /* 0x00030028c215b981 */ /* 0x000ee2000c1e1900 */
[----:B------:R-:W-:Y:S02]  /*ed30*/  ISETP.GE.AND P4, PT, R8, UR11, PT ;  /* 0x0000000b08007c0c */ /* 0x000fe4000bf86270 */
[----:B------:R-:W-:Y:S02]  /*ed40*/  ISETP.GE.AND P6, PT, R7, UR11, PT ;  /* 0x0000000b07007c0c */ /* 0x000fe4000bfc6270 */
[----:B------:R-:W-:Y:S02]  /*ed50*/  ISETP.GE.AND P5, PT, R6, UR11, PT ;  /* 0x0000000b06007c0c */ /* 0x000fe4000bfa6270 */
[----:B------:R-:W-:-:S03]  /*ed60*/  ISETP.GE.AND P3, PT, R5, UR11, PT ;  /* 0x0000000b05007c0c */ /* 0x000fc6000bf66270 */
[----:B------:R-:W3:Y:S01]  /*ed70*/  @!P1 LDG.E R23, [R194.64+0x400] ;  /* 0x00040028c2179981 */ /* 0x000ee2000c1e1900 */
[----:B------:R-:W-:-:S03]  /*ed80*/  ISETP.GE.AND P1, PT, R0, UR11, PT ;  /* 0x0000000b00007c0c */ /* 0x000fc6000bf26270 */
[----:B------:R-:W3:Y:S04]  /*ed90*/  @!P0 LDG.E R24, [R194.64+0x480] ;  /* 0x00048028c2188981 */ /* 0x000ee8000c1e1900 */
[----:B------:R-:W3:Y:S04]  /*eda0*/  @!P4 LDG.E R25, [R194.64+0x500] ;  /* 0x00050028c219c981 */ /* 0x000ee8000c1e1900 */
[----:B------:R-:W3:Y:S04]  /*edb0*/  @!P6 LDG.E R26, [R194.64+0x580] ;  /* 0x00058028c21ae981 */ /* 0x000ee8000c1e1900 */
[----:B------:R-:W3:Y:S04]  /*edc0*/  @!P5 LDG.E R27, [R194.64+0x600] ;  /* 0x00060028c21bd981 */ /* 0x000ee8000c1e1900 */
[----:B------:R-:W4:Y:S04]  /*edd0*/  @!P3 LDG.E R28, [R194.64+0x680] ;  /* 0x00068028c21cb981 */ /* 0x000f28000c1e1900 */
[----:B------:R-:W5:Y:S04]  /*ede0*/  @!P1 LDG.E R30, [R194.64+0x780] ;  /* 0x00078028c21e9981 */ /* 0x000f68000c1e1900 */
[----:B--2---:R-:W-:Y:S01]  /*edf0*/  @!P2 STL [R1+0x10], R31 ;  /* 0x0000101f0100a387 */ /* 0x004fe20000100800 */
[----:B------:R-:W-:-:S13]  /*ee00*/  ISETP.GE.AND P2, PT, R11, UR11, PT ;  /* 0x0000000b0b007c0c */ /* 0x000fda000bf46270 */
[----:B------:R-:W2:Y:S01]  /*ee10*/  @!P2 LDG.E R22, [R194.64+0x380] ;  /* 0x00038028c216a981 */ /* 0x000ea2000c1e1900 */
[----:B------:R-:W-:-:S13]  /*ee20*/  ISETP.GE.AND P2, PT, R4, UR11, PT ;  /* 0x0000000b04007c0c */ /* 0x000fda000bf46270 */
[----:B------:R-:W2:Y:S04]  /*ee30*/  @!P2 LDG.E R29, [R194.64+0x700] ;  /* 0x00070028c21da981 */ /* 0x000ea8000c1e1900 */
[----:B---3--:R-:W-:Y:S04]  /*ee40*/  STS [R54.X4], R31 ;  /* 0x0000001f36007388 */ /* 0x008fe80000004800 */
[----:B----4-:R-:W-:Y:S04]  /*ee50*/  STS [R52.X4+0x80], R3 ;  /* 0x0000800334007388 */ /* 0x010fe80000004800 */
[----:B-----5:R-:W-:Y:S04]  /*ee60*/  STS [R50.X4+0x100], R2 ;  /* 0x0001000232007388 */ /* 0x020fe80000004800 */
[----:B------:R-:W-:Y:S04]  /*ee70*/  STS [R48.X4+0x180], R18 ;  /* 0x0001801230007388 */ /* 0x000fe80000004800 */
[----:B------:R-:W-:Y:S04]  /*ee80*/  STS [R252.X4+0x200], R19 ;  /* 0x00020013fc007388 */ /* 0x000fe80000004800 */
[----:B------:R-:W-:Y:S04]  /*ee90*/  STS [R251.X4+0x280], R20 ;  /* 0x00028014fb007388 */ /* 0x000fe80000004800 */
[----:B------:R-:W-:Y:S04]  /*eea0*/  STS [R250.X4+0x300], R21 ;  /* 0x00030015fa007388 */ /* 0x000fe80000004800 */
        /* <DEDUP_REMOVED lines=13> */
[----:B------:R-:W5:Y:S04]  /*ef80*/  LDS R19, [R133.X4+0x10] ;  /* 0x0000100085137984 */ /* 0x000f680000004800 */
[----:B------:R-:W-:Y:S04]  /*ef90*/  LDS R20, [R133.X4+0x24] ;  /* 0x0000240085147984 */ /* 0x000fe80000004800 */
[----:B------:R-:W-:Y:S01]  /*efa0*/  LDS R21, [R133.X4+0x28] ;  /* 0x0000280085157984 */ /* 0x000fe20000004800 */
[----:B--2---:R-:W-:-:S03]  /*efb0*/  FADD.FTZ R22, R2, UR8 ;  /* 0x0000000802167e21 */ /* 0x004fc60008010000 */
[----:B------:R-:W2:Y:S01]  /*efc0*/  LDS R2, [R133.X4+0x14] ;  /* 0x0000140085027984 */ /* 0x000ea20000004800 */
[----:B---3--:R-:W-:Y:S02]  /*efd0*/  FADD.FTZ R23, R3, UR8 ;  /* 0x0000000803177e21 */ /* 0x008fe40008010000 */
[----:B----4-:R-:W-:Y:S01]  /*efe0*/  FADD.FTZ R24, R18, UR8 ;  /* 0x0000000812187e21 */ /* 0x010fe20008010000 */
[----:B------:R-:W-:Y:S01]  /*eff0*/  FSETP.GTU.FTZ.AND P1, PT, R22, 20, PT ;  /* 0x41a000001600780b */ /* 0x000fe20003f3c000 */
[----:B------:R-:W3:Y:S01]  /*f000*/  LDS R3, [R133.X4+0x18] ;  /* 0x0000180085037984 */ /* 0x000ee20000004800 */
[----:B------:R-:W-:Y:S02]  /*f010*/  FSETP.GTU.FTZ.AND P6, PT, R23, 20, PT ;  /* 0x41a000001700780b */ /* 0x000fe40003fdc000 */
[----:B------:R-:W-:Y:S01]  /*f020*/  FSETP.GTU.FTZ.AND P5, PT, R24, 20, PT ;  /* 0x41a000001800780b */ /* 0x000fe20003fbc000 */
[----:B-----5:R-:W-:Y:S01]  /*f030*/  FADD.FTZ R25, R19, UR8 ;  /* 0x0000000813197e21 */ /* 0x020fe20008010000 */
[----:B------:R-:W4:Y:S04]  /*f040*/  LDS R18, [R133.X4+0x1c] ;  /* 0x00001c0085127984 */ /* 0x000f280000004800 */
[----:B------:R-:W5:Y:S03]  /*f050*/  LDS R19, [R133.X4+0x20] ;  /* 0x0000200085137984 */ /* 0x000f660000004800 */
[----:B------:R-:W-:-:S02]  /*f060*/  @!P1 FMUL.FTZ R22, R22, -1.4426950216293334961 ;  /* 0xbfb8aa3b16169820 */ /* 0x000fc40000410000 */
[----:B------:R-:W-:Y:S02]  /*f070*/  @!P6 FMUL.FTZ R23, R23, -1.4426950216293334961 ;  /* 0xbfb8aa3b1717e820 */ /* 0x000fe40000410000 */
[----:B------:R-:W-:Y:S02]  /*f080*/  @!P5 FMUL.FTZ R24, R24, -1.4426950216293334961 ;  /* 0xbfb8aa3b1818d820 */ /* 0x000fe40000410000 */
[----:B------:R-:W0:Y:S08]  /*f090*/  @!P1 MUFU.EX2 R22, R22 ;  /* 0x0000001600169308 */ /* 0x000e300000000800 */
[----:B------:R-:W1:Y:S08]  /*f0a0*/  @!P6 MUFU.EX2 R23, R23 ;  /* 0x000000170017e308 */ /* 0x000e700000000800 */
[----:B------:R-:W2:Y:S01]  /*f0b0*/  @!P5 MUFU.EX2 R24, R24 ;  /* 0x000000180018d308 */ /* 0x000ea20000000800 */
[----:B0-----:R-:W-:-:S02]  /*f0c0*/  @!P1 FADD.FTZ R22, R22, 1 ;  /* 0x3f80000016169421 */ /* 0x001fc40000010000 */
[----:B-1----:R-:W-:-:S05]  /*f0d0*/  @!P6 FADD.FTZ R23, R23, 1 ;  /* 0x3f8000001717e421 */ /* 0x002fca0000010000 */
[----:B------:R-:W0:Y:S01]  /*f0e0*/  @!P1 MUFU.RCP R27, R22 ;  /* 0x00000016001b9308 */ /* 0x000e220000001000 */
[----:B--2---:R-:W-:-:S07]  /*f0f0*/  @!P5 FADD.FTZ R24, R24, 1 ;  /* 0x3f8000001818d421 */ /* 0x004fce0000010000 */
[----:B------:R-:W1:Y:S08]  /*f100*/  @!P6 MUFU.RCP R26, R23 ;  /* 0x00000017001ae308 */ /* 0x000e700000001000 */
[----:B------:R-:W2:Y:S01]  /*f110*/  @!P5 MUFU.RCP R29, R24 ;  /* 0x00000018001dd308 */ /* 0x000ea20000001000 */
[----:B------:R-:W-:Y:S02]  /*f120*/  FADD.FTZ R2, R2, UR8 ;  /* 0x0000000802027e21 */ /* 0x000fe40008010000 */
[----:B---3--:R-:W-:-:S02]  /*f130*/  FADD.FTZ R3, R3, UR8 ;  /* 0x0000000803037e21 */ /* 0x008fc40008010000 */
[----:B----4-:R-:W-:Y:S02]  /*f140*/  FADD.FTZ R18, R18, UR8 ;  /* 0x0000000812127e21 */ /* 0x010fe40008010000 */
[----:B-----5:R-:W-:Y:S02]  /*f150*/  FADD.FTZ R19, R19, UR8 ;  /* 0x0000000813137e21 */ /* 0x020fe40008010000 */
[----:B------:R-:W-:Y:S02]  /*f160*/  FADD.FTZ R20, R20, UR8 ;  /* 0x0000000814147e21 */ /* 0x000fe40008010000 */
[----:B------:R-:W-:Y:S01]  /*f170*/  FADD.FTZ R21, R21, UR8 ;  /* 0x0000000815157e21 */ /* 0x000fe20008010000 */
[----:B------:R-:W-:Y:S01]  /*f180*/  FSETP.GTU.FTZ.AND P0, PT, R25, 20, PT ;  /* 0x41a000001900780b */ /* 0x000fe20003f1c000 */
[----:B0-----:R-:W-:Y:S01]  /*f190*/  @!P1 FMUL.FTZ R198, R198, R27 ;  /* 0x0000001bc6c69220 */ /* 0x001fe20000410000 */
[----:B------:R-:W-:Y:S01]  /*f1a0*/  FSETP.GTU.FTZ.AND P4, PT, R2, 20, PT ;  /* 0x41a000000200780b */ /* 0x000fe20003f9c000 */
[----:B-1----:R-:W-:Y:S01]  /*f1b0*/  @!P6 FMUL.FTZ R199, R199, R26 ;  /* 0x0000001ac7c7e220 */ /* 0x002fe20000410000 */
[----:B------:R-:W-:Y:S01]  /*f1c0*/  FSETP.GTU.FTZ.AND P3, PT, R3, 20, PT ;  /* 0x41a000000300780b */ /* 0x000fe20003f7c000 */
[----:B--2---:R-:W-:Y:S01]  /*f1d0*/  @!P5 FMUL.FTZ R200, R200, R29 ;  /* 0x0000001dc8c8d220 */ /* 0x004fe20000410000 */
[----:B------:R-:W-:-:S02]  /*f1e0*/  FSETP.GTU.FTZ.AND P2, PT, R18, 20, PT ;  /* 0x41a000001200780b */ /* 0x000fc40003f5c000 */
[----:B------:R-:W-:Y:S02]  /*f1f0*/  FSETP.GTU.FTZ.AND P1, PT, R19, 20, PT ;  /* 0x41a000001300780b */ /* 0x000fe40003f3c000 */
[----:B------:R-:W-:Y:S02]  /*f200*/  FSETP.GTU.FTZ.AND P6, PT, R20, 20, PT ;  /* 0x41a000001400780b */ /* 0x000fe40003fdc000 */
[----:B------:R-:W-:Y:S01]  /*f210*/  FSETP.GTU.FTZ.AND P5, PT, R21, 20, PT ;  /* 0x41a000001500780b */ /* 0x000fe20003fbc000 */
[----:B------:R-:W-:Y:S02]  /*f220*/  @!P0 FMUL.FTZ R25, R25, -1.4426950216293334961 ;  /* 0xbfb8aa3b19198820 */ /* 0x000fe40000410000 */
[----:B------:R-:W-:Y:S02]  /*f230*/  @!P4 FMUL.FTZ R2, R2, -1.4426950216293334961 ;  /* 0xbfb8aa3b0202c820 */ /* 0x000fe40000410000 */
[----:B------:R-:W-:Y:S02]  /*f240*/  @!P3 FMUL.FTZ R3, R3, -1.4426950216293334961 ;  /* 0xbfb8aa3b0303b820 */ /* 0x000fe40000410000 */
[----:B------:R-:W-:-:S02]  /*f250*/  @!P2 FMUL.FTZ R18, R18, -1.4426950216293334961 ;  /* 0xbfb8aa3b1212a820 */ /* 0x000fc40000410000 */
[----:B------:R-:W-:Y:S02]  /*f260*/  @!P1 FMUL.FTZ R19, R19, -1.4426950216293334961 ;  /* 0xbfb8aa3b13139820 */ /* 0x000fe40000410000 */
[----:B------:R-:W-:Y:S02]  /*f270*/  @!P6 FMUL.FTZ R20, R20, -1.4426950216293334961 ;  /* 0xbfb8aa3b1414e820 */ /* 0x000fe40000410000 */
[----:B------:R-:W-:Y:S01]  /*f280*/  @!P5 FMUL.FTZ R21, R21, -1.4426950216293334961 ;  /* 0xbfb8aa3b1515d820 */ /* 0x000fe20000410000 */
[----:B------:R-:W0:Y:S01]  /*f290*/  @!P0 MUFU.EX2 R25, R25 ;  /* 0x0000001900198308 */ /* 0x000e220000000800 */
[----:B------:R-:W-:-:S07]  /*f2a0*/  SHF.L.U32 R22, R135, 0x4, RZ ;  /* 0x0000000487167819 */ /* 0x000fce00000006ff */
[----:B------:R-:W1:Y:S01]  /*f2b0*/  @!P4 MUFU.EX2 R2, R2 ;  /* 0x000000020002c308 */ /* 0x000e620000000800 */
[----:B------:R-:W-:-:S07]  /*f2c0*/  LOP3.LUT R23, R22, 0xfffffe00, RZ, 0xc0, !PT ;  /* 0xfffffe0016177812 */ /* 0x000fce00078ec0ff */
[----:B------:R-:W2:Y:S08]  /*f2d0*/  @!P3 MUFU.EX2 R3, R3 ;  /* 0x000000030003b308 */ /* 0x000eb00000000800 */
[----:B------:R-:W3:Y:S08]  /*f2e0*/  @!P2 MUFU.EX2 R18, R18 ;  /* 0x000000120012a308 */ /* 0x000ef00000000800 */
[----:B------:R-:W4:Y:S08]  /*f2f0*/  @!P1 MUFU.EX2 R19, R19 ;  /* 0x0000001300139308 */ /* 0x000f300000000800 */
[----:B------:R-:W5:Y:S08]  /*f300*/  @!P6 MUFU.EX2 R20, R20 ;  /* 0x000000140014e308 */ /* 0x000f700000000800 */
[----:B------:R-:W5:Y:S01]  /*f310*/  @!P5 MUFU.EX2 R21, R21 ;  /* 0x000000150015d308 */ /* 0x000f620000000800 */
[----:B------:R-:W-:Y:S01]  /*f320*/  LEA R45, R134, R23, 0x4 ;  /* 0x00000017862d7211 */ /* 0x000fe200078e20ff */
[----:B0-----:R-:W-:-:S02]  /*f330*/  @!P0 FADD.FTZ R25, R25, 1 ;  /* 0x3f80000019198421 */ /* 0x001fc40000010000 */
[----:B-1----:R-:W-:Y:S01]  /*f340*/  @!P4 FADD.FTZ R2, R2, 1 ;  /* 0x3f8000000202c421 */ /* 0x002fe20000010000 */
[----:B------:R-:W-:Y:S01]  /*f350*/  IADD3 R22, R45, 0x1, RZ ;  /* 0x000000012d167810 */ /* 0x000fe20007ffe0ff */
[----:B--2---:R-:W-:Y:S01]  /*f360*/  @!P3 FADD.FTZ R3, R3, 1 ;  /* 0x3f8000000303b421 */ /* 0x004fe20000010000 */
[----:B------:R-:W-:Y:S01]  /*f370*/  IADD3 R23, R45, 0x2, RZ ;  /* 0x000000022d177810 */ /* 0x000fe20007ffe0ff */
[----:B---3--:R-:W-:Y:S02]  /*f380*/  @!P2 FADD.FTZ R18, R18, 1 ;  /* 0x3f8000001212a421 */ /* 0x008fe40000010000 */
[----:B----4-:R-:W-:Y:S02]  /*f390*/  @!P1 FADD.FTZ R19, R19, 1 ;  /* 0x3f80000013139421 */ /* 0x010fe40000010000 */
[----:B-----5:R-:W-:Y:S01]  /*f3a0*/  @!P6 FADD.FTZ R20, R20, 1 ;  /* 0x3f8000001414e421 */ /* 0x020fe20000010000 */
[----:B------:R0:W-:Y:S01]  /*f3b0*/  @!P0 MUFU.RCP R40, R25 ;  /* 0x0000001900288308 */ /* 0x0001e20000001000 */
[----:B------:R-:W-:Y:S01]  /*f3c0*/  @!P5 FADD.FTZ R21, R21, 1 ;  /* 0x3f8000001515d421 */ /* 0x000fe20000010000 */
[----:B------:R-:W-:-:S06]  /*f3d0*/  LEA.HI.SX32 R26, R23, R45, 0x1b ;  /* 0x0000002d171a7211 */ /* 0x000fcc00078fdaff */
[----:B------:R1:W2:Y:S01]  /*f3e0*/  @!P4 MUFU.RCP R41, R2 ;  /* 0x000000020029c308 */ /* 0x0002a20000001000 */
[----:B0-----:R-:W-:-:S07]  /*f3f0*/  LEA.HI.SX32 R25, R22, R45, 0x1b ;  /* 0x0000002d16197211 */ /* 0x001fce00078fdaff */
[----:B------:R0:W-:Y:S01]  /*f400*/  @!P3 MUFU.RCP R42, R3 ;  /* 0x00000003002ab308 */ /* 0x0001e20000001000 */
[----:B-1----:R-:W1:Y:S07]  /*f410*/  LDS R2, [R133.X4+0x2c] ;  /* 0x00002c0085027984 */ /* 0x002e6e0000004800 */
[----:B------:R3:W-:Y:S01]  /*f420*/  @!P2 MUFU.RCP R43, R18 ;  /* 0x00000012002ba308 */ /* 0x0007e20000001000 */
[----:B0-----:R-:W-:Y:S07]  /*f430*/  LDS R3, [R133.X4+0x30] ;  /* 0x0000300085037984 */ /* 0x001fee0000004800 */
[----:B------:R0:W4:Y:S01]  /*f440*/  @!P1 MUFU.RCP R44, R19 ;  /* 0x00000013002c9308 */ /* 0x0001220000001000 */
[----:B---3--:R-:W3:Y:S07]  /*f450*/  LDS R18, [R133.X4+0x34] ;  /* 0x0000340085127984 */ /* 0x008eee0000004800 */
[----:B------:R5:W1:Y:S01]  /*f460*/  @!P6 MUFU.RCP R23, R20 ;  /* 0x000000140017e308 */ /* 0x000a620000001000 */
[----:B0-----:R-:W0:Y:S07]  /*f470*/  LDS R19, [R133.X4+0x38] ;  /* 0x0000380085137984 */ /* 0x001e2e0000004800 */
[----:B------:R1:W0:Y:S01]  /*f480*/  @!P5 MUFU.RCP R22, R21 ;  /* 0x000000150016d308 */ /* 0x0002220000001000 */
[----:B-----5:R-:W5:Y:S04]  /*f490*/  LDS R20, [R133.X4+0x3c] ;  /* 0x00003c0085147984 */ /* 0x020f680000004800 */
[----:B-1----:R-:W1:Y:S04]  /*f4a0*/  LDS R21, [R133.X4] ;  /* 0x0000000085157984 */ /* 0x002e680000004800 */
        /* <DEDUP_REMOVED lines=9> */
[----:B------:R-:W-:Y:S02]  /*f540*/  IADD3 R33, R45, 0x9, RZ ;  /* 0x000000092d217810 */ /* 0x000fe40007ffe0ff */
[-C--:B------:R-:W-:Y:S02]  /*f550*/  LEA.HI.SX32 R29, R29, R45.reuse, 0x1b ;  /* 0x0000002d1d1d7211 */ /* 0x080fe400078fdaff */
[C---:B------:R-:W-:Y:S02]  /*f560*/  IADD3 R34, R45.reuse, 0xa, RZ ;  /* 0x0000000a2d227810 */ /* 0x040fe40007ffe0ff */
[----:B------:R-:W-:Y:S01]  /*f570*/  LEA.HI.SX32 R30, R30, R45, 0x1b ;  /* 0x0000002d1e1e7211 */ /* 0x000fe200078fdaff */
[----:B------:R-:W-:Y:S01]  /*f580*/  STS [R133.X4], R234 ;  /* 0x000000ea85007388 */ /* 0x000fe20000004800 */
[----:B------:R-:W-:-:S02]  /*f590*/  IADD3 R35, R45, 0xb, RZ ;  /* 0x0000000b2d237810 */ /* 0x000fc40007ffe0ff */
[----:B------:R-:W-:Y:S01]  /*f5a0*/  LEA.HI.SX32 R31, R31, R45, 0x1b ;  /* 0x0000002d1f1f7211 */ /* 0x000fe200078fdaff */
[----:B------:R-:W-:Y:S01]  /*f5b0*/  STS [R25.X4+0x4], R233 ;  /* 0x000004e919007388 */ /* 0x000fe20000004800 */
[C---:B------:R-:W-:Y:S01]  /*f5c0*/  IADD3 R36, R45.reuse, 0xc, RZ ;  /* 0x0000000c2d247810 */ /* 0x040fe20007ffe0ff */
[----:B--2---:R-:W-:Y:S01]  /*f5d0*/  @!P4 FMUL.FTZ R202, R202, R41 ;  /* 0x00000029cacac220 */ /* 0x004fe20000410000 */
        /* <DEDUP_REMOVED lines=20> */
[----:B----4-:R-:W-:-:S03]  /*f720*/  @!P1 FMUL.FTZ R205, R205, R44 ;  /* 0x0000002ccdcd9220 */ /* 0x010fc60000410000 */
[----:B------:R-:W-:Y:S01]  /*f730*/  STS [R34.X4+0x28], R224 ;  /* 0x000028e022007388 */ /* 0x000fe20000004800 */
[----:B------:R-:W-:-:S03]  /*f740*/  MOV R44, UR11 ;  /* 0x0000000b002c7c02 */ /* 0x000fc60008000f00 */
[----:B------:R-:W-:Y:S04]  /*f750*/  STS [R35.X4+0x2c], R223 ;  /* 0x00002cdf23007388 */ /* 0x000fe80000004800 */
[----:B------:R-:W-:Y:S01]  /*f760*/  STS [R36.X4+0x30], R222 ;  /* 0x000030de24007388 */ /* 0x000fe20000004800 */
[----:B------:R-:W-:-:S03]  /*f770*/  @!P2 FMUL.FTZ R204, R204, R43 ;  /* 0x0000002bcccca220 */ /* 0x000fc60000410000 */
        /* <DEDUP_REMOVED lines=23> */
[----:B---3--:R-:W-:Y:S02]  /*f8f0*/  FADD.FTZ R24, R18, UR8 ;  /* 0x0000000812187e21 */ /* 0x008fe40008010000 */
[----:B------:R-:W-:Y:S02]  /*f900*/  FADD.FTZ R3, R3, UR8 ;  /* 0x0000000803037e21 */ /* 0x000fe40008010000 */
[----:B------:R-:W-:Y:S01]  /*f910*/  @!P0 FMUL.FTZ R201, R201, R40 ;  /* 0x00000028c9c98220 */ /* 0x000fe20000410000 */
[----:B------:R-:W-:Y:S02]  /*f920*/  FSETP.GTU.FTZ.AND P0, PT, R2, 20, PT ;  /* 0x41a000000200780b */ /* 0x000fe40003f1c000 */
[----:B------:R-:W-:Y:S02]  /*f930*/  FSETP.GTU.FTZ.AND P2, PT, R24, 20, PT ;  /* 0x41a000001800780b */ /* 0x000fe40003f5c000 */
[----:B------:R-:W-:Y:S01]  /*f940*/  FSETP.GTU.FTZ.AND P1, PT, R3, 20, PT ;  /* 0x41a000000300780b */ /* 0x000fe20003f3c000 */
[----:B------:R-:W2:Y:S01]  /*f950*/  LDS R73, [0x2100] ;  /* 0x00210000ff497984 */ /* 0x000ea20000000800 */
[----:B------:R-:W-:-:S02]  /*f960*/  @!P3 FMUL.FTZ R203, R203, R42 ;  /* 0x0000002acbcbb220 */ /* 0x000fc40000410000 */
[----:B0-----:R-:W-:-:S05]  /*f970*/  FADD.FTZ R40, R19, UR8 ;  /* 0x0000000813287e21 */ /* 0x001fca0008010000 */
[----:B------:R-:W-:Y:S02]  /*f980*/  @!P0 FMUL.FTZ R2, R2, -1.4426950216293334961 ;  /* 0xbfb8aa3b02028820 */ /* 0x000fe40000410000 */
[----:B-----5:R-:W-:Y:S02]  /*f990*/  FADD.FTZ R42, R20, UR8 ;  /* 0x00000008142a7e21 */ /* 0x020fe40008010000 */
[----:B------:R-:W-:Y:S01]  /*f9a0*/  @!P2 FMUL.FTZ R20, R24, -1.4426950216293334961 ;  /* 0xbfb8aa3b1814a820 */ /* 0x000fe20000410000 */
[----:B------:R-:W-:Y:S01]  /*f9b0*/  FSETP.GTU.FTZ.AND P3, PT, R40, 20, PT ;  /* 0x41a000002800780b */ /* 0x000fe20003f7c000 */
[----:B------:R-:W-:Y:S02]  /*f9c0*/  @!P6 FMUL.FTZ R206, R206, R23 ;  /* 0x00000017cecee220 */ /* 0x000fe40000410000 */
[----:B------:R-:W-:Y:S01]  /*f9d0*/  @!P1 FMUL.FTZ R18, R3, -1.4426950216293334961 ;  /* 0xbfb8aa3b03129820 */ /* 0x000fe20000410000 */
[----:B------:R0:W-:Y:S01]  /*f9e0*/  @!P0 MUFU.EX2 R23, R2 ;  /* 0x0000000200178308 */ /* 0x0001e20000000800 */
[----:B------:R-:W-:-:S02]  /*f9f0*/  @!P5 FMUL.FTZ R207, R207, R22 ;  /* 0x00000016cfcfd220 */ /* 0x000fc40000410000 */
[----:B-1----:R-:W-:Y:S01]  /*fa00*/  FADD.FTZ R22, R21, UR8 ;  /* 0x0000000815167e21 */ /* 0x002fe20008010000 */
[----:B------:R-:W-:Y:S02]  /*fa10*/  FSETP.GTU.FTZ.AND P4, PT, R42, 20, PT ;  /* 0x41a000002a00780b */ /* 0x000fe40003f9c000 */
[----:B0-----:R-:W-:Y:S02]  /*fa20*/  IADD3 R2, P5, R196, UR12, RZ ;  /* 0x0000000cc4027c10 */ /* 0x001fe4000ffbe0ff */
[----:B------:R-:W0:Y:S02]  /*fa30*/  @!P1 MUFU.EX2 R19, R18 ;  /* 0x0000001200139308 */ /* 0x000e240000000800 */
[----:B------:R-:W-:Y:S02]  /*fa40*/  LEA.HI.X.SX32 R3, R46, R79, 0x1, P5 ;  /* 0x0000004f2e037211 */ /* 0x000fe400028f0eff */
[----:B------:R-:W-:-:S04]  /*fa50*/  FSETP.GTU.FTZ.AND P5, PT, R22, 20, PT ;  /* 0x41a000001600780b */ /* 0x000fc80003fbc000 */
[----:B------:R-:W1:Y:S01]  /*fa60*/  @!P2 MUFU.EX2 R20, R20 ;  /* 0x000000140014a308 */ /* 0x000e620000000800 */
[----:B------:R-:W-:Y:S02]  /*fa70*/  @!P3 FMUL.FTZ R21, R40, -1.4426950216293334961 ;  /* 0xbfb8aa3b2815b820 */ /* 0x000fe40000410000 */
[----:B------:R-:W-:Y:S01]  /*fa80*/  @!P4 FMUL.FTZ R24, R42, -1.4426950216293334961 ;  /* 0xbfb8aa3b2a18c820 */ /* 0x000fe20000410000 */
[----:B------:R-:W-:-:S04]  /*fa90*/  UIMAD UR4, UR26, UR36, URZ ;  /* 0x000000241a0472a4 */ /* 0x000fc8000f8e023f */
[----:B------:R-:W3:Y:S01]  /*faa0*/  @!P3 MUFU.EX2 R21, R21 ;  /* 0x000000150015b308 */ /* 0x000ee20000000800 */
[----:B0-----:R-:W-:Y:S01]  /*fab0*/  @!P1 FADD.FTZ R19, R19, 1 ;  /* 0x3f80000013139421 */ /* 0x001fe20000010000 */
[----:B--2---:R-:W-:Y:S01]  /*fac0*/  ISETP.GE.AND P6, PT, R196, R73, PT ;  /* 0x00000049c400720c */ /* 0x004fe20003fc6270 */
[----:B------:R-:W-:Y:S02]  /*fad0*/  @!P5 FMUL.FTZ R18, R22, -1.4426950216293334961 ;  /* 0xbfb8aa3b1612d820 */ /* 0x000fe40000410000 */
[----:B-1----:R-:W-:-:S03]  /*fae0*/  @!P2 FADD.FTZ R20, R20, 1 ;  /* 0x3f8000001414a421 */ /* 0x002fc60000010000 */
[----:B------:R-:W0:Y:S01]  /*faf0*/  @!P4 MUFU.EX2 R24, R24 ;  /* 0x000000180018c308 */ /* 0x000e220000000800 */
[----:B------:R-:W-:Y:S02]  /*fb00*/  UIMAD.WIDE.U32 UR34, UR27, UR36, URZ ;  /* 0x000000241b2272a5 */ /* 0x000fe4000f8e003f */
[----:B------:R-:W-:-:S03]  /*fb10*/  UIMAD UR12, UR27, UR37, UR4 ;  /* 0x000000251b0c72a4 */ /* 0x000fc6000f8e0204 */
[----:B------:R-:W-:Y:S02]  /*fb20*/  ULDC.64 UR36, c[0x0][0x2f8] ;  /* 0x0000be0000247ab9 */ /* 0x000fe40000000a00 */
[----:B------:R-:W1:Y:S01]  /*fb30*/  @!P5 MUFU.EX2 R22, R18 ;  /* 0x000000120016d308 */ /* 0x000e620000000800 */
[----:B------:R-:W-:-:S07]  /*fb40*/  UIMAD UR6, UR26, UR36, URZ ;  /* 0x000000241a0672a4 */ /* 0x000fce000f8e023f */
[----:B------:R-:W2:Y:S01]  /*fb50*/  @!P1 MUFU.RCP R40, R19 ;  /* 0x0000001300289308 */ /* 0x000ea20000001000 */
[----:B------:R-:W-:-:S07]  /*fb60*/  @!P0 FADD.FTZ R23, R23, 1 ;  /* 0x3f80000017178421 */ /* 0x000fce0000010000 */
[----:B------:R-:W4:Y:S01]  /*fb70*/  @!P2 MUFU.RCP R77, R20 ;  /* 0x00000014004da308 */ /* 0x000f220000001000 */
[----:B------:R-:W-:Y:S01]  /*fb80*/  UIMAD.WIDE.U32 UR4, UR27, UR36, URZ ;  /* 0x000000241b0472a5 */ /* 0x000fe2000f8e003f */
[----:B------:R-:W-:Y:S01]  /*fb90*/  BSSY B0, `(.L_x_1886) ;  /* 0x0000012000007945 */ /* 0x000fe20003800000 */
[----:B------:R-:W-:Y:S02]  /*fba0*/  UIMAD UR6, UR27, UR37, UR6 ;  /* 0x000000251b0672a4 */ /* 0x000fe4000f8e0206 */
[----:B------:R-:W-:-:S03]  /*fbb0*/  UIADD3 UR10, UR35, UR12, URZ ;  /* 0x0000000c230a7290 */ /* 0x000fc6000fffe03f */
[----:B------:R3:W0:Y:S02]  /*fbc0*/  @!P0 MUFU.RCP R75, R23 ;  /* 0x00000017004b8308 */ /* 0x0006240000001000 */
[----:B---3--:R-:W-:Y:S01]  /*fbd0*/  @!P3 FADD.FTZ R23, R21, 1 ;  /* 0x3f8000001517b421 */ /* 0x008fe20000010000 */
[----:B------:R-:W-:Y:S05]  /*fbe0*/  @P6 BRA `(.L_x_1887) ;  /* 0x000000c000006947 */ /* 0x000fea0003800000 */
[----:B-12-4-:R-:W-:Y:S01]  /*fbf0*/  MOV R19, UR27 ;  /* 0x0000001b00137c02 */ /* 0x016fe20008000f00 */
        /* <DEDUP_REMOVED lines=11> */
.L_x_1887:
[----:B-12-4-:R-:W-:Y:S05]  /*fcb0*/  BSYNC B0 ;  /* 0x0000000000007941 */ /* 0x016fea0003800000 */
.L_x_1886:
[----:B------:R-:W2:Y:S01]  /*fcc0*/  LDL.LU R41, [R1+0x14] ;  /* 0x0000140001297983 */ /* 0x000ea20000300800 */
[----:B------:R-:W-:Y:S01]  /*fcd0*/  ULDC UR12, c[0x0][0x174] ;  /* 0x00005d00000c7ab9 */ /* 0x000fe20000000800 */
[----:B------:R-:W1:Y:S01]  /*fce0*/  @!P3 MUFU.RCP R20, R23 ;  /* 0x000000170014b308 */ /* 0x000e620000001000 */
[----:B------:R-:W-:Y:S01]  /*fcf0*/  UIADD3 UR12, UR7, -UR12, URZ ;  /* 0x8000000c070c7290 */ /* 0x000fe2000fffe03f */
[----:B0-----:R-:W-:Y:S01]  /*fd00*/  @!P4 FADD.FTZ R24, R24, 1 ;  /* 0x3f8000001818c421 */ /* 0x001fe20000010000 */
[----:B------:R-:W-:Y:S01]  /*fd10*/  ULDC.64 UR36, c[0x0][0x2e0] ;  /* 0x0000b80000247ab9 */ /* 0x000fe20000000a00 */
[----:B------:R-:W-:Y:S01]  /*fd20*/  @!P0 FMUL.FTZ R208, R208, R75 ;  /* 0x0000004bd0d08220 */ /* 0x000fe20000410000 */
[----:B------:R-:W-:Y:S01]  /*fd30*/  UMOV UR35, UR10 ;  /* 0x0000000a00237c82 */ /* 0x000fe20008000000 */
[----:B------:R-:W-:Y:S01]  /*fd40*/  @!P5 FADD.FTZ R22, R22, 1 ;  /* 0x3f8000001616d421 */ /* 0x000fe20000010000 */
[----:B------:R-:W-:Y:S01]  /*fd50*/  UIMAD.WIDE.U32 UR34, UR29, UR36, UR34 ;  /* 0x000000241d2272a5 */ /* 0x000fe2000f8e0022 */
[C---:B------:R-:W-:Y:S01]  /*fd60*/  LEA R18, P0, R196.reuse, c[0x0][0x330], 0x2 ;  /* 0x0000cc00c4127a11 */ /* 0x040fe200078010ff */
[----:B------:R-:W-:Y:S01]  /*fd70*/  UIMAD UR10, UR28, UR36, URZ ;  /* 0x000000241c0a72a4 */ /* 0x000fe2000f8e023f */
[----:B------:R-:W0:Y:S01]  /*fd80*/  @!P4 MUFU.RCP R21, R24 ;  /* 0x000000180015c308 */ /* 0x000e220000001000 */
[----:B------:R-:W-:Y:S01]  /*fd90*/  UIMAD UR36, UR12, -0x800, URZ ;  /* 0xfffff8000c2478a4 */ /* 0x000fe2000f8e023f */
[----:B------:R-:W-:Y:S01]  /*fda0*/  @!P1 FMUL.FTZ R215, R215, R40 ;  /* 0x00000028d7d79220 */ /* 0x000fe20000410000 */
[----:B------:R-:W-:Y:S01]  /*fdb0*/  UIMAD UR10, UR29, UR37, UR10 ;  /* 0x000000251d0a72a4 */ /* 0x000fe2000f8e020a */
[----:B------:R-:W-:Y:S01]  /*fdc0*/  LEA.HI.X R19, R196, c[0x0][0x334], R79, 0x2, P0 ;  /* 0x0000cd00c4137a11 */ /* 0x000fe200000f144f */
[----:B------:R-:W-:Y:S01]  /*fdd0*/  UIADD3 UR12, UP0, UR36, UR34, URZ ;  /* 0x00000022240c7290 */ /* 0x000fe2000ff1e03f */
[----:B------:R-:W-:Y:S01]  /*fde0*/  @!P2 FMUL.FTZ R216, R216, R77 ;  /* 0x0000004dd8d8a220 */ /* 0x000fe20000410000 */
[----:B------:R-:W-:Y:S01]  /*fdf0*/  USHF.R.S32.HI UR37, URZ, 0x1f, UR36 ;  /* 0x0000001f3f257899 */ /* 0x000fe20008011424 */
[----:B------:R-:W3:Y:S01]  /*fe00*/  @!P5 MUFU.RCP R22, R22 ;  /* 0x000000160016d308 */ /* 0x000ee20000001000 */
[-C--:B------:R-:W-:Y:S01]  /*fe10*/  ISETP.GE.AND P2, PT, R16, R73.reuse, PT ;  /* 0x000000491000720c */ /* 0x080fe20003f46270 */
[----:B-1----:R-:W-:Y:S01]  /*fe20*/  @!P3 FMUL.FTZ R217, R217, R20 ;  /* 0x00000014d9d9b220 */ /* 0x002fe20000410000 */
[----:B------:R-:W-:Y:S01]  /*fe30*/  UIADD3.X UR34, UR37, UR10, UR35, UP0, !UPT ;  /* 0x0000000a25227290 */ /* 0x000fe200087fe423 */
[----:B------:R-:W-:Y:S01]  /*fe40*/  MOV R23, UR12 ;  /* 0x0000000c00177c02 */ /* 0x000fe20008000f00 */
[----:B------:R-:W-:Y:S01]  /*fe50*/  UIADD3 UR12, UR5, UR6, URZ ;  /* 0x00000006050c7290 */ /* 0x000fe2000fffe03f */
[----:B------:R-:W-:Y:S01]  /*fe60*/  ISETP.GE.AND P0, PT, R15, R73, PT ;  /* 0x000000490f00720c */ /* 0x000fe20003f06270 */
[----:B------:R-:W-:Y:S01]  /*fe70*/  BSSY B0, `(.L_x_1888) ;  /* 0x000006a000007945 */ /* 0x000fe20003800000 */
[----:B------:R-:W-:Y:S01]  /*fe80*/  LEA R18, P1, R23, R18, 0x2 ;  /* 0x0000001217127211 */ /* 0x000fe200078210ff */
[----:B0-----:R-:W-:Y:S01]  /*fe90*/  @!P4 FMUL.FTZ R218, R218, R21 ;  /* 0x00000015dadac220 */ /* 0x001fe20000410000 */
[----:B------:R-:W-:-:S02]  /*fea0*/  MOV R24, UR34 ;  /* 0x0000002200187c02 */ /* 0x000fc40008000f00 */
[----:B------:R-:W-:Y:S02]  /*feb0*/  ISETP.GE.AND P4, PT, R11, R73, PT ;  /* 0x000000490b00720c */ /* 0x000fe40003f86270 */
[----:B------:R-:W-:Y:S02]  /*fec0*/  LEA.HI.X R19, R23, R19, R24, 0x2, P1 ;  /* 0x0000001317137211 */ /* 0x000fe400008f1418 */
[-C--:B------:R-:W-:Y:S01]  /*fed0*/  ISETP.GE.AND P1, PT, R14, R73.reuse, PT ;  /* 0x000000490e00720c */ /* 0x080fe20003f26270 */
[----:B---3--:R-:W-:Y:S01]  /*fee0*/  @!P5 FMUL.FTZ R197, R197, R22 ;  /* 0x00000016c5c5d220 */ /* 0x008fe20000410000 */
[-C--:B------:R-:W-:Y:S01]  /*fef0*/  ISETP.GE.AND P5, PT, R12, R73.reuse, PT ;  /* 0x000000490c00720c */ /* 0x080fe20003fa6270 */
[----:B------:R-:W-:Y:S01]  /*ff00*/  @!P2 STG.E [R18.64+-0x1f00], R45 ;  /* 0xffe1002d1200a986 */ /* 0x000fe2000c101928 */
[-C--:B------:R-:W-:Y:S02]  /*ff10*/  ISETP.GE.AND P2, PT, R13, R73.reuse, PT ;  /* 0x000000490d00720c */ /* 0x080fe40003f46270 */
[-C--:B------:R-:W-:Y:S01]  /*ff20*/  ISETP.GE.AND P3, PT, R10, R73.reuse, PT ;  /* 0x000000490a00720c */ /* 0x080fe20003f66270 */
[----:B------:R-:W-:Y:S01]  /*ff30*/  @!P0 STG.E [R18.64+-0x1e80], R47 ;  /* 0xffe1802f12008986 */ /* 0x000fe2000c101928 */
[----:B------:R-:W-:-:S02]  /*ff40*/  ISETP.GE.AND P0, PT, R9, R73, PT ;  /* 0x000000490900720c */ /* 0x000fc40003f06270 */
[----:B------:R-:W-:Y:S01]  /*ff50*/  ISETP.NE.AND P6, PT, R135, RZ, PT ;  /* 0x000000ff8700720c */ /* 0x000fe20003fc5270 */
        /* <DEDUP_REMOVED lines=19> */
[----:B------:R0:W-:Y:S04]  /*10090*/  @!P1 STG.E [R18.64+-0x1880], R71 ;  /* 0xffe7804712009986 */ /* 0x0001e8000c101928 */
[----:B------:R-:W-:Y:S01]  /*100a0*/  BAR.SYNC.DEFER_BLOCKING 0x0 ;  /* 0x0000000000007b1d */ /* 0x000fe20000010000 */
[----:B0-----:R-:W-:-:S05]  /*100b0*/  MOV R18, UR11 ;  /* 0x0000000b00127c02 */ /* 0x001fca0008000f00 */
        /* <DEDUP_REMOVED lines=39> */
[----:B------:R-:W-:Y:S01]  /*10330*/  FADD.FTZ R21, R20, R201 ;  /* 0x000000c914157221 */ /* 0x000fe20000010000 */
[----:B------:R-:W-:-:S03]  /*10340*/  IADD3 R20, P1, R196, -0x7e0, RZ ;  /* 0xfffff820c4147810 */ /* 0x000fc60007f3e0ff */
[----:B0-----:R-:W-:Y:S01]  /*10350*/  FADD.FTZ R202, R21, R202 ;  /* 0x000000ca15ca7221 */ /* 0x001fe20000010000 */
[----:B------:R-:W-:-:S03]  /*10360*/  IADD3.X R79, R79, -0x1, RZ, P1, !PT ;  /* 0xffffffff4f4f7810 */ /* 0x000fc60000ffe4ff */
[----:B-1----:R-:W-:-:S04]  /*10370*/  FADD.FTZ R203, R202, R203 ;  /* 0x000000cbcacb7221 */ /* 0x002fc80000010000 */
        /* <DEDUP_REMOVED lines=25> */
.L_x_1889:
[----:B-1----:R-:W-:Y:S05]  /*10510*/  BSYNC B0 ;  /* 0x0000000000007941 */ /* 0x002fea0003800000 */
.L_x_1888:
[----:B------:R-:W-:Y:S01]  /*10520*/  ULDC.64 UR10, c[0x0][0x300] ;  /* 0x0000c000000a7ab9 */ /* 0x000fe20000000a00 */
[----:B------:R-:W-:Y:S01]  /*10530*/  LEA R2, P0, R20, c[0x0][0x340], 0x2 ;  /* 0x0000d00014027a11 */ /* 0x000fe200078010ff */
        /* <DEDUP_REMOVED lines=56> */
.L_x_1751:
        /* <DEDUP_REMOVED lines=35> */
.L_x_1892:
[----:B-1----:R-:W-:Y:S05]  /*10af0*/  BSYNC B0 ;  /* 0x0000000000007941 */ /* 0x002fea0003800000 */
.L_x_1891:
        /* <DEDUP_REMOVED lines=34> */
.L_x_1894:
[----:B------:R-:W3:Y:S02]  /*10d20*/  S2R R7, SR_TID.X ;  /* 0x0000000000077919 */ /* 0x000ee40000002100 */
.L_x_1895:
[----:B-1----:R-:W-:Y:S05]  /*10d30*/  BSYNC B0 ;  /* 0x0000000000007941 */ /* 0x002fea0003800000 */
.L_x_1893:
[----:B---3--:R-:W-:-:S13]  /*10d40*/  ISETP.GE.AND P0, PT, R7, c[0x0][0x16c], PT ;  /* 0x00005b0007007a0c */ /* 0x008fda0003f06270 */
[----:B------:R-:W-:Y:S05]  /*10d50*/  @P0 EXIT ;  /* 0x000000000000094d */ /* 0x000fea0003800000 */
[----:B------:R-:W-:Y:S02]  /*10d60*/  ULDC.64 UR6, c[0x0][0x288] ;  /* 0x0000a20000067ab9 */ /* 0x000fe40000000a00 */
[----:B------:R-:W-:Y:S02]  /*10d70*/  UIMAD UR28, UR28, UR6, URZ ;  /* 0x000000061c1c72a4 */ /* 0x000fe4000f8e023f */
[----:B------:R-:W-:Y:S02]  /*10d80*/  UIMAD.WIDE.U32 UR4, UR29, UR6, URZ ;  /* 0x000000061d0472a5 */ /* 0x000fe4000f8e003f */
[----:B------:R-:W-:-:S04]  /*10d90*/  UIMAD UR6, UR29, UR7, UR28 ;  /* 0x000000071d0672a4 */ /* 0x000fc8000f8e021c */
[----:B------:R-:W-:Y:S02]  /*10da0*/  UIADD3 UR6, UR5, UR6, URZ ;  /* 0x0000000605067290 */ /* 0x000fe4000fffe03f */
.L_x_1896:
        /* <DEDUP_REMOVED lines=19> */
.L_x_1789:
[----:B------:R-:W-:Y:S01]  /*10ee0*/  HFMA2.MMA R66, -RZ, RZ, 0, 5.9604644775390625e-08 ;  /* 0x00000001ff427435 */ /* 0x000fe200000001ff */
[----:B------:R-:W-:-:S02]  /*10ef0*/  MOV R65, R68 ;  /* 0x0000004400417202 */ /* 0x000fc40000000f00 */
[----:B------:R-:W-:Y:S02]  /*10f00*/  MOV R214, RZ ;  /* 0x000000ff00d67202 */ /* 0x000fe40000000f00 */
[----:B------:R-:W-:Y:S02]  /*10f10*/  MOV R213, 0xffffffff ;  /* 0xffffffff00d57802 */ /* 0x000fe40000000f00 */
[----:B------:R-:W-:Y:S02]  /*10f20*/  MOV R64, 0x10f40 ;  /* 0x00010f4000407802 */ /* 0x000fe40000000f00 */
[----:B0-2--5:R-:W-:Y:S05]  /*10f30*/  CALL.REL.NOINC `($__internal_44_$__cuda_sm70_shflsync_up) ;  /* 0x00001e1000007944 */ /* 0x025fea0003c00000 */
[----:B-1----:R-:W-:Y:S01]  /*10f40*/  MOV R67, R66 ;  /* 0x0000004200437202 */ /* 0x002fe20000000f00 */
[----:B------:R-:W-:Y:S05]  /*10f50*/  BRA `(.L_x_1897) ;  /* 0xffff6ef000007947 */ /* 0x000fea000383ffff */
.L_x_1790:
[----:B------:R-:W-:Y:S01]  /*10f60*/  HFMA2.MMA R66, -RZ, RZ, 0, 5.9604644775390625e-08 ;  /* 0x00000001ff427435 */ /* 0x000fe200000001ff */
[----:B------:R-:W-:Y:S02]  /*10f70*/  MOV R65, R70 ;  /* 0x0000004600417202 */ /* 0x000fe40000000f00 */
[----:B------:R-:W-:Y:S02]  /*10f80*/  MOV R214, RZ ;  /* 0x000000ff00d67202 */ /* 0x000fe40000000f00 */
[----:B------:R-:W-:-:S02]  /*10f90*/  MOV R213, 0xffffffff ;  /* 0xffffffff00d57802 */ /* 0x000fc40000000f00 */
[----:B------:R-:W-:Y:S02]  /*10fa0*/  MOV R64, 0x10fc0 ;  /* 0x00010fc000407802 */ /* 0x000fe40000000f00 */
[----:B0123-5:R-:W-:Y:S05]  /*10fb0*/  CALL.REL.NOINC `($__internal_44_$__cuda_sm70_shflsync_up) ;  /* 0x00001d9000007944 */ /* 0x02ffea0003c00000 */
[----:B-1----:R-:W-:Y:S01]  /*10fc0*/  MOV R71, R66 ;  /* 0x0000004200477202 */ /* 0x002fe20000000f00 */
[----:B------:R-:W-:Y:S01]  /*10fd0*/  HFMA2.MMA R66, -RZ, RZ, 0, 5.9604644775390625e-08 ;  /* 0x00000001ff427435 */ /* 0x000fe200000001ff */
[----:B------:R-:W-:Y:S02]  /*10fe0*/  MOV R65, R211 ;  /* 0x000000d300417202 */ /* 0x000fe40000000f00 */
[----:B------:R-:W-:Y:S02]  /*10ff0*/  MOV R214, RZ ;  /* 0x000000ff00d67202 */ /* 0x000fe40000000f00 */
[----:B------:R-:W-:Y:S02]  /*11000*/  MOV R213, 0xffffffff ;  /* 0xffffffff00d57802 */ /* 0x000fe40000000f00 */
[----:B------:R-:W-:Y:S02]  /*11010*/  MOV R64, 0x11030 ;  /* 0x0001103000407802 */ /* 0x000fe40000000f00 */
[----:B------:R-:W-:Y:S05]  /*11020*/  CALL.REL.NOINC `($__internal_44_$__cuda_sm70_shflsync_up) ;  /* 0x00001d2000007944 */ /* 0x000fea0003c00000 */
[----:B-1----:R-:W-:Y:S01]  /*11030*/  MOV R210, R66 ;  /* 0x0000004200d27202 */ /* 0x002fe20000000f00 */
[----:B------:R-:W-:Y:S01]  /*11040*/  HFMA2.MMA R66, -RZ, RZ, 0, 5.9604644775390625e-08 ;  /* 0x00000001ff427435 */ /* 0x000fe200000001ff */
[----:B------:R-:W-:-:S02]  /*11050*/  MOV R65, R69 ;  /* 0x0000004500417202 */ /* 0x000fc40000000f00 */
[----:B------:R-:W-:Y:S02]  /*11060*/  MOV R214, RZ ;  /* 0x000000ff00d67202 */ /* 0x000fe40000000f00 */
[----:B------:R-:W-:Y:S02]  /*11070*/  MOV R213, 0xffffffff ;  /* 0xffffffff00d57802 */ /* 0x000fe40000000f00 */
[----:B------:R-:W-:Y:S02]  /*11080*/  MOV R64, 0x110a0 ;  /* 0x000110a000407802 */ /* 0x000fe40000000f00 */
[----:B------:R-:W-:Y:S05]  /*11090*/  CALL.REL.NOINC `($__internal_44_$__cuda_sm70_shflsync_up) ;  /* 0x00001cb000007944 */ /* 0x000fea0003c00000 */
[----:B------:R-:W-:Y:S01]  /*110a0*/  FMUL.FTZ R64, R70, R67 ;  /* 0x0000004346407220 */ /* 0x000fe20000410000 */
[----:B------:R-:W-:Y:S01]  /*110b0*/  ISETP.GE.AND P0, PT, R134, 0x1, PT ;  /* 0x000000018600780c */ /* 0x000fe20003f06270 */
[-C--:B------:R-:W-:Y:S01]  /*110c0*/  FMUL.FTZ R65, R70, R71.reuse ;  /* 0x0000004746417220 */ /* 0x080fe20000410000 */
[----:B------:R-:W-:Y:S01]  /*110d0*/  MOV R214, RZ ;  /* 0x000000ff00d67202 */ /* 0x000fe20000000f00 */
[----:B------:R-:W-:Y:S01]  /*110e0*/  FFMA.FTZ R64, R68, R71, R64 ;  /* 0x0000004744407223 */ /* 0x000fe20000010040 */
[----:B------:R-:W-:Y:S01]  /*110f0*/  MOV R213, 0xffffffff ;  /* 0xffffffff00d57802 */ /* 0x000fe20000000f00 */
[----:B------:R-:W-:-:S02]  /*11100*/  FMUL.FTZ R71, R70, R210 ;  /* 0x000000d246477220 */ /* 0x000fc40000410000 */
[----:B------:R-:W-:Y:S02]  /*11110*/  FFMA.FTZ R65, R68, R67, -R65 ;  /* 0x0000004344417223 */ /* 0x000fe40000010841 */
[C---:B-1----:R-:W-:Y:S01]  /*11120*/  FMUL.FTZ R67, R70.reuse, R66 ;  /* 0x0000004246437220 */ /* 0x042fe20000410000 */
[----:B------:R-:W-:Y:S01]  /*11130*/  FSEL R70, R70, R64, !P0 ;  /* 0x0000004046467208 */ /* 0x000fe20004000000 */
[C---:B------:R-:W-:Y:S01]  /*11140*/  FFMA.FTZ R66, R68.reuse, R66, R71 ;  /* 0x0000004244427223 */ /* 0x040fe20000010047 */
[----:B------:R-:W-:Y:S01]  /*11150*/  MOV R64, 0x111f0 ;  /* 0x000111f000407802 */ /* 0x000fe20000000f00 */
[C---:B------:R-:W-:Y:S01]  /*11160*/  FFMA.FTZ R67, R68.reuse, R210, -R67 ;  /* 0x000000d244437223 */ /* 0x040fe20000010843 */
[----:B------:R-:W-:Y:S01]  /*11170*/  FSEL R68, R68, R65, !P0 ;  /* 0x0000004144447208 */ /* 0x000fe20004000000 */
[----:B------:R-:W-:Y:S02]  /*11180*/  FADD.FTZ R66, R69, R66 ;  /* 0x0000004245427221 */ /* 0x000fe40000010000 */
[----:B------:R-:W-:Y:S01]  /*11190*/  FADD.FTZ R210, R211, R67 ;  /* 0x00000043d3d27221 */ /* 0x000fe20000010000 */
[----:B------:R-:W-:-:S02]  /*111a0*/  MOV R65, R68 ;  /* 0x0000004400417202 */ /* 0x000fc40000000f00 */
[----:B------:R-:W-:Y:S01]  /*111b0*/  FSEL R69, R69, R66, !P0 ;  /* 0x0000004245457208 */ /* 0x000fe20004000000 */
[----:B------:R-:W-:Y:S01]  /*111c0*/  HFMA2.MMA R66, -RZ, RZ, 0, 1.1920928955078125e-07 ;  /* 0x00000002ff427435 */ /* 0x000fe200000001ff */
[----:B------:R-:W-:-:S05]  /*111d0*/  FSEL R211, R211, R210, !P0 ;  /* 0x000000d2d3d37208 */ /* 0x000fca0004000000 */
[----:B------:R-:W-:Y:S05]  /*111e0*/  CALL.REL.NOINC `($__internal_44_$__cuda_sm70_shflsync_up) ;  /* 0x00001b6000007944 */ /* 0x000fea0003c00000 */
[----:B-1----:R-:W-:Y:S01]  /*111f0*/  MOV R67, R66 ;  /* 0x0000004200437202 */ /* 0x002fe20000000f00 */
[----:B------:R-:W-:Y:S01]  /*11200*/  HFMA2.MMA R66, -RZ, RZ, 0, 1.1920928955078125e-07 ;  /* 0x00000002ff427435 */ /* 0x000fe200000001ff */
[----:B------:R-:W-:Y:S02]  /*11210*/  MOV R65, R70 ;  /* 0x0000004600417202 */ /* 0x000fe40000000f00 */
[----:B------:R-:W-:Y:S02]  /*11220*/  MOV R214, RZ ;  /* 0x000000ff00d67202 */ /* 0x000fe40000000f00 */
[----:B------:R-:W-:Y:S02]  /*11230*/  MOV R213, 0xffffffff ;  /* 0xffffffff00d57802 */ /* 0x000fe40000000f00 */
[----:B------:R-:W-:-:S02]  /*11240*/  MOV R64, 0x11260 ;  /* 0x0001126000407802 */ /* 0x000fc40000000f00 */
[----:B------:R-:W-:Y:S05]  /*11250*/  CALL.REL.NOINC `($__internal_44_$__cuda_sm70_shflsync_up) ;  /* 0x00001af000007944 */ /* 0x000fea0003c00000 */
[----:B-1----:R-:W-:Y:S01]  /*11260*/  MOV R71, R66 ;  /* 0x0000004200477202 */ /* 0x002fe20000000f00 */
[----:B------:R-:W-:Y:S01]  /*11270*/  HFMA2.MMA R66, -RZ, RZ, 0, 1.1920928955078125e-07 ;  /* 0x00000002ff427435 */ /* 0x000fe200000001ff */
[----:B------:R-:W-:-:S02]  /*11280*/  MOV R65, R211 ;  /* 0x000000d300417202 */ /* 0x000fc40000000f00 */
[----:B------:R-:W-:Y:S02]  /*11290*/  MOV R214, RZ ;  /* 0x000000ff00d67202 */ /* 0x000fe40000000f00 */
[----:B------:R-:W-:Y:S02]  /*112a0*/  MOV R213, 0xffffffff ;  /* 0xffffffff00d57802 */ /* 0x000fe40000000f00 */
[----:B------:R-:W-:Y:S02]  /*112b0*/  MOV R64, 0x112d0 ;  /* 0x000112d000407802 */ /* 0x000fe40000000f00 */
[----:B------:R-:W-:Y:S05]  /*112c0*/  CALL.REL.NOINC `($__internal_44_$__cuda_sm70_shflsync_up) ;  /* 0x00001a8000007944 */ /* 0x000fea0003c00000 */
[----:B-1----:R-:W-:Y:S01]  /*112d0*/  MOV R210, R66 ;  /* 0x0000004200d27202 */ /* 0x002fe20000000f00 */
[----:B------:R-:W-:Y:S01]  /*112e0*/  HFMA2.MMA R66, -RZ, RZ, 0, 1.1920928955078125e-07 ;  /* 0x00000002ff427435 */ /* 0x000fe200000001ff */
[----:B------:R-:W-:Y:S02]  /*112f0*/  MOV R65, R69 ;  /* 0x0000004500417202 */ /* 0x000fe40000000f00 */
[----:B------:R-:W-:Y:S02]  /*11300*/  MOV R214, RZ ;  /* 0x000000ff00d67202 */ /* 0x000fe40000000f00 */
[----:B------:R-:W-:-:S02]  /*11310*/  MOV R213, 0xffffffff ;  /* 0xffffffff00d57802 */ /* 0x000fc40000000f00 */
[----:B------:R-:W-:Y:S02]  /*11320*/  MOV R64, 0x11340 ;  /* 0x0001134000407802 */ /* 0x000fe40000000f00 */
[----:B------:R-:W-:Y:S05]  /*11330*/  CALL.REL.NOINC `($__internal_44_$__cuda_sm70_shflsync_up) ;  /* 0x00001a1000007944 */ /* 0x000fea0003c00000 */
        /* <DEDUP_REMOVED lines=20> */
[----:B------:R-:W-:Y:S05]  /*11480*/  CALL.REL.NOINC `($__internal_44_$__cuda_sm70_shflsync_up) ;  /* 0x000018c000007944 */ /* 0x000fea0003c00000 */
[----:B-1----:R-:W-:Y:S01]  /*11490*/  MOV R71, R66 ;  /* 0x0000004200477202 */ /* 0x002fe20000000f00 */
[----:B------:R-:W-:Y:S01]  /*114a0*/  HFMA2.MMA R66, -RZ, RZ, 0, 2.384185791015625e-07 ;  /* 0x00000004ff427435 */ /* 0x000fe200000001ff */
[----:B------:R-:W-:Y:S02]  /*114b0*/  MOV R65, R70 ;  /* 0x0000004600417202 */ /* 0x000fe40000000f00 */
[----:B------:R-:W-:-:S02]  /*114c0*/  MOV R214, RZ ;  /* 0x000000ff00d67202 */ /* 0x000fc40000000f00 */
[----:B------:R-:W-:Y:S02]  /*114d0*/  MOV R213, 0xffffffff ;  /* 0xffffffff00d57802 */ /* 0x000fe40000000f00 */
[----:B------:R-:W-:Y:S02]  /*114e0*/  MOV R64, 0x11500 ;  /* 0x0001150000407802 */ /* 0x000fe40000000f00 */
[----:B------:R-:W-:Y:S05]  /*114f0*/  CALL.REL.NOINC `($__internal_44_$__cuda_sm70_shflsync_up) ;  /* 0x0000185000007944 */ /* 0x000fea0003c00000 */
[----:B-1----:R-:W-:Y:S01]  /*11500*/  MOV R210, R66 ;  /* 0x0000004200d27202 */ /* 0x002fe20000000f00 */
[----:B------:R-:W-:Y:S01]  /*11510*/  HFMA2.MMA R66, -RZ, RZ, 0, 2.384185791015625e-07 ;  /* 0x00000004ff427435 */ /* 0x000fe200000001ff */
[----:B------:R-:W-:Y:S02]  /*11520*/  MOV R65, R69 ;  /* 0x0000004500417202 */ /* 0x000fe40000000f00 */
[----:B------:R-:W-:Y:S02]  /*11530*/  MOV R214, RZ ;  /* 0x000000ff00d67202 */ /* 0x000fe40000000f00 */
[----:B------:R-:W-:Y:S02]  /*11540*/  MOV R213, 0xffffffff ;  /* 0xffffffff00d57802 */ /* 0x000fe40000000f00 */
[----:B------:R-:W-:-:S02]  /*11550*/  MOV R64, 0x11570 ;  /* 0x0001157000407802 */ /* 0x000fc40000000f00 */
[----:B------:R-:W-:Y:S05]  /*11560*/  CALL.REL.NOINC `($__internal_44_$__cuda_sm70_shflsync_up) ;  /* 0x000017e000007944 */ /* 0x000fea0003c00000 */
[----:B-1----:R-:W-:Y:S01]  /*11570*/  MOV R211, R66 ;  /* 0x0000004200d37202 */ /* 0x002fe20000000f00 */
[----:B------:R-:W-:Y:S01]  /*11580*/  HFMA2.MMA R66, -RZ, RZ, 0, 2.384185791015625e-07 ;  /* 0x00000004ff427435 */ /* 0x000fe200000001ff */
[----:B------:R-:W-:-:S02]  /*11590*/  MOV R65, R68 ;  /* 0x0000004400417202 */ /* 0x000fc40000000f00 */
[----:B------:R-:W-:Y:S02]  /*115a0*/  MOV R214, RZ ;  /* 0x000000ff00d67202 */ /* 0x000fe40000000f00 */
[----:B------:R-:W-:Y:S02]  /*115b0*/  MOV R213, 0xffffffff ;  /* 0xffffffff00d57802 */ /* 0x000fe40000000f00 */
[----:B------:R-:W-:Y:S02]  /*115c0*/  MOV R64, 0x115e0 ;  /* 0x000115e000407802 */ /* 0x000fe40000000f00 */
[----:B------:R-:W-:Y:S05]  /*115d0*/  CALL.REL.NOINC `($__internal_44_$__cuda_sm70_shflsync_up) ;  /* 0x0000177000007944 */ /* 0x000fea0003c00000 */
[----:B------:R-:W-:Y:S01]  /*115e0*/  ISETP.GE.AND P0, PT, R134, 0x4, PT ;  /* 0x000000048600780c */ /* 0x000fe20003f06270 */
[----:B-1----:R-:W-:Y:S01]  /*115f0*/  FMUL.FTZ R64, R70, R66 ;  /* 0x0000004246407220 */ /* 0x002fe20000410000 */
[----:B------:R-:W-:Y:S01]  /*11600*/  MOV R214, RZ ;  /* 0x000000ff00d67202 */ /* 0x000fe20000000f00 */
[-C--:B------:R-:W-:Y:S01]  /*11610*/  FMUL.FTZ R65, R71, R70.reuse ;  /* 0x0000004647417220 */ /* 0x080fe20000410000 */
[----:B------:R-:W-:Y:S01]  /*11620*/  MOV R213, 0xffffffff ;  /* 0xffffffff00d57802 */ /* 0x000fe20000000f00 */
[C---:B------:R-:W-:Y:S02]  /*11630*/  FFMA.FTZ R64, R211.reuse, R67, -R64 ;  /* 0x00000043d3407223 */ /* 0x040fe40000010840 */
[----:B------:R-:W-:-:S02]  /*11640*/  FMUL.FTZ R211, R211, R70 ;  /* 0x00000046d3d37220 */ /* 0x000fc40000410000 */
[CC--:B------:R-:W-:Y:S02]  /*11650*/  FFMA.FTZ R65, R210.reuse, R67.reuse, R65 ;  /* 0x00000043d2417223 */ /* 0x0c0fe40000010041 */
[----:B------:R-:W-:Y:S02]  /*11660*/  FMUL.FTZ R210, R210, R70 ;  /* 0x00000046d2d27220 */ /* 0x000fe40000410000 */
[----:B------:R-:W-:Y:S01]  /*11670*/  FFMA.FTZ R211, R67, R66, R211 ;  /* 0x0000004243d37223 */ /* 0x000fe200000100d3 */
[----:B------:R-:W-:Y:S01]  /*11680*/  HFMA2.MMA R66, -RZ, RZ, 0, 4.76837158203125e-07 ;  /* 0x00000008ff427435 */ /* 0x000fe200000001ff */
[----:B------:R-:W-:Y:S01]  /*11690*/  @P0 FFMA.FTZ R67, R71, R67, -R210 ;  /* 0x0000004347430223 */ /* 0x000fe200000108d2 */
[----:B------:R-:W-:Y:S01]  /*116a0*/  FSEL R70, R70, R65, !P0 ;  /* 0x0000004146467208 */ /* 0x000fe20004000000 */
[----:B------:R-:W-:Y:S01]  /*116b0*/  @P0 FADD.FTZ R69, R69, R64 ;  /* 0x0000004045450221 */ /* 0x000fe20000010000 */
[----:B------:R-:W-:Y:S01]  /*116c0*/  MOV R64, 0x11700 ;  /* 0x0001170000407802 */ /* 0x000fe20000000f00 */
[----:B------:R-:W-:Y:S01]  /*116d0*/  @P0 FADD.FTZ R68, R68, R211 ;  /* 0x000000d344440221 */ /* 0x000fe20000010000 */
[----:B------:R-:W-:-:S02]  /*116e0*/  MOV R65, R67 ;  /* 0x0000004300417202 */ /* 0x000fc40000000f00 */
[----:B------:R-:W-:Y:S05]  /*116f0*/  CALL.REL.NOINC `($__internal_44_$__cuda_sm70_shflsync_up) ;  /* 0x0000165000007944 */ /* 0x000fea0003c00000 */
[----:B-1----:R-:W-:Y:S01]  /*11700*/  MOV R71, R66 ;  /* 0x0000004200477202 */ /* 0x002fe20000000f00 */
[----:B------:R-:W-:Y:S01]  /*11710*/  HFMA2.MMA R66, -RZ, RZ, 0, 4.76837158203125e-07 ;  /* 0x00000008ff427435 */ /* 0x000fe200000001ff */
[----:B------:R-:W-:-:S02]  /*11720*/  MOV R65, R70 ;  /* 0x0000004600417202 */ /* 0x000fc40000000f00 */
[----:B------:R-:W-:Y:S02]  /*11730*/  MOV R214, RZ ;  /* 0x000000ff00d67202 */ /* 0x000fe40000000f00 */
[----:B------:R-:W-:Y:S02]  /*11740*/  MOV R213, 0xffffffff ;  /* 0xffffffff00d57802 */ /* 0x000fe40000000f00 */
[----:B------:R-:W-:Y:S02]  /*11750*/  MOV R64, 0x11770 ;  /* 0x0001177000407802 */ /* 0x000fe40000000f00 */
[----:B------:R-:W-:Y:S05]  /*11760*/  CALL.REL.NOINC `($__internal_44_$__cuda_sm70_shflsync_up) ;  /* 0x000015e000007944 */ /* 0x000fea0003c00000 */
[----:B-1----:R-:W-:Y:S01]  /*11770*/  MOV R210, R66 ;  /* 0x0000004200d27202 */ /* 0x002fe20000000f00 */
[----:B------:R-:W-:Y:S01]  /*11780*/  HFMA2.MMA R66, -RZ, RZ, 0, 4.76837158203125e-07 ;  /* 0x00000008ff427435 */ /* 0x000fe200000001ff */
[----:B------:R-:W-:Y:S02]  /*11790*/  MOV R65, R69 ;  /* 0x0000004500417202 */ /* 0x000fe40000000f00 */
[----:B------:R-:W-:Y:S02]  /*117a0*/  MOV R214, RZ ;  /* 0x000000ff00d67202 */ /* 0x000fe40000000f00 */
[----:B------:R-:W-:-:S02]  /*117b0*/  MOV R213, 0xffffffff ;  /* 0xffffffff00d57802 */ /* 0x000fc40000000f00 */
[----:B------:R-:W-:Y:S02]  /*117c0*/  MOV R64, 0x117e0 ;  /* 0x000117e000407802 */ /* 0x000fe40000000f00 */
[----:B------:R-:W-:Y:S05]  /*117d0*/  CALL.REL.NOINC `($__internal_44_$__cuda_sm70_shflsync_up) ;  /* 0x0000157000007944 */ /* 0x000fea0003c00000 */
[----:B-1----:R-:W-:Y:S01]  /*117e0*/  MOV R211, R66 ;  /* 0x0000004200d37202 */ /* 0x002fe20000000f00 */
[----:B------:R-:W-:Y:S01]  /*117f0*/  HFMA2.MMA R66, -RZ, RZ, 0, 4.76837158203125e-07 ;  /* 0x00000008ff427435 */ /* 0x000fe200000001ff */
[----:B------:R-:W-:Y:S02]  /*11800*/  MOV R65, R68 ;  /* 0x0000004400417202 */ /* 0x000fe40000000f00 */
[----:B------:R-:W-:Y:S02]  /*11810*/  MOV R214, RZ ;  /* 0x000000ff00d67202 */ /* 0x000fe40000000f00 */
[----:B------:R-:W-:Y:S02]  /*11820*/  MOV R213, 0xffffffff ;  /* 0xffffffff00d57802 */ /* 0x000fe40000000f00 */
[----:B------:R-:W-:Y:S02]  /*11830*/  MOV R64, 0x11850 ;  /* 0x0001185000407802 */ /* 0x000fe40000000f00 */
[----:B------:R-:W-:Y:S05]  /*11840*/  CALL.REL.NOINC `($__internal_44_$__cuda_sm70_shflsync_up) ;  /* 0x0000150000007944 */ /* 0x000fea0003c00000 */
[----:B------:R-:W-:Y:S01]  /*11850*/  ISETP.GE.AND P0, PT, R134, 0x8, PT ;  /* 0x000000088600780c */ /* 0x000fe20003f06270 */
[----:B-1----:R-:W-:Y:S01]  /*11860*/  FMUL.FTZ R64, R70, R66 ;  /* 0x0000004246407220 */ /* 0x002fe20000410000 */
[----:B------:R-:W-:Y:S01]  /*11870*/  MOV R214, RZ ;  /* 0x000000ff00d67202 */ /* 0x000fe20000000f00 */
[----:B------:R-:W-:Y:S01]  /*11880*/  FMUL.FTZ R65, R71, R70 ;  /* 0x0000004647417220 */ /* 0x000fe20000410000 */
[----:B------:R-:W-:Y:S01]  /*11890*/  MOV R213, 0xffffffff ;  /* 0xffffffff00d57802 */ /* 0x000fe20000000f00 */
[----:B------:R-:W-:-:S02]  /*118a0*/  FFMA.FTZ R64, R211, R67, -R64 ;  /* 0x00000043d3407223 */ /* 0x000fc40000010840 */
[-C--:B------:R-:W-:Y:S02]  /*118b0*/  FMUL.FTZ R211, R211, R70.reuse ;  /* 0x00000046d3d37220 */ /* 0x080fe40000410000 */
[CC--:B------:R-:W-:Y:S02]  /*118c0*/  FFMA.FTZ R65, R210.reuse, R67.reuse, R65 ;  /* 0x00000043d2417223 */ /* 0x0c0fe40000010041 */
[----:B------:R-:W-:Y:S02]  /*118d0*/  FMUL.FTZ R210, R210, R70 ;  /* 0x00000046d2d27220 */ /* 0x000fe40000410000 */
[----:B------:R-:W-:Y:S01]  /*118e0*/  FFMA.FTZ R211, R67, R66, R211 ;  /* 0x0000004243d37223 */ /* 0x000fe200000100d3 */
[----:B------:R-:W-:Y:S01]  /*118f0*/  HFMA2.MMA R66, -RZ, RZ, 0, 9.5367431640625e-07 ;  /* 0x00000010ff427435 */ /* 0x000fe200000001ff */
[----:B------:R-:W-:Y:S01]  /*11900*/  @P0 FFMA.FTZ R67, R71, R67, -R210 ;  /* 0x0000004347430223 */ /* 0x000fe200000108d2 */
[----:B------:R-:W-:Y:S01]  /*11910*/  FSEL R70, R70, R65, !P0 ;  /* 0x0000004146467208 */ /* 0x000fe20004000000 */
[----:B------:R-:W-:Y:S01]  /*11920*/  @P0 FADD.FTZ R69, R69, R64 ;  /* 0x0000004045450221 */ /* 0x000fe20000010000 */
[----:B------:R-:W-:Y:S01]  /*11930*/  MOV R64, 0x11990 ;  /* 0x0001199000407802 */ /* 0x000fe20000000f00 */
[----:B------:R-:W-:Y:S01]  /*11940*/  @P0 FADD.FTZ R68, R68, R211 ;  /* 0x000000d344440221 */ /* 0x000fe20000010000 */
[----:B------:R-:W-:-:S02]  /*11950*/  MOV R212, R67 ;  /* 0x0000004300d47202 */ /* 0x000fc40000000f00 */
[----:B------:R-:W-:Y:S02]  /*11960*/  MOV R65, R67 ;  /* 0x0000004300417202 */ /* 0x000fe40000000f00 */
[----:B------:R-:W-:Y:S02]  /*11970*/  MOV R211, R69 ;  /* 0x0000004500d37202 */ /* 0x000fe40000000f00 */
[----:B------:R-:W-:Y:S05]  /*11980*/  CALL.REL.NOINC `($__internal_44_$__cuda_sm70_shflsync_up) ;  /* 0x000013c000007944 */ /* 0x000fea0003c00000 */
[----:B-1----:R-:W-:Y:S01]  /*11990*/  MOV R67, R66 ;  /* 0x0000004200437202 */ /* 0x002fe20000000f00 */
[----:B------:R-:W-:Y:S01]  /*119a0*/  HFMA2.MMA R66, -RZ, RZ, 0, 9.5367431640625e-07 ;  /* 0x00000010ff427435 */ /* 0x000fe200000001ff */
[----:B------:R-:W-:Y:S02]  /*119b0*/  MOV R65, R70 ;  /* 0x0000004600417202 */ /* 0x000fe40000000f00 */
[----:B------:R-:W-:Y:S02]  /*119c0*/  MOV R214, RZ ;  /* 0x000000ff00d67202 */ /* 0x000fe40000000f00 */
[----:B------:R-:W-:Y:S02]  /*119d0*/  MOV R213, 0xffffffff ;  /* 0xffffffff00d57802 */ /* 0x000fe40000000f00 */
[----:B------:R-:W-:-:S02]  /*119e0*/  MOV R64, 0x11a00 ;  /* 0x00011a0000407802 */ /* 0x000fc40000000f00 */
[----:B------:R-:W-:Y:S05]  /*119f0*/  CALL.REL.NOINC `($__internal_44_$__cuda_sm70_shflsync_up) ;  /* 0x0000135000007944 */ /* 0x000fea0003c00000 */
[----:B-1----:R-:W-:Y:S01]  /*11a00*/  MOV R71, R66 ;  /* 0x0000004200477202 */ /* 0x002fe20000000f00 */
[----:B------:R-:W-:Y:S01]  /*11a10*/  HFMA2.MMA R66, -RZ, RZ, 0, 9.5367431640625e-07 ;  /* 0x00000010ff427435 */ /* 0x000fe200000001ff */
[----:B------:R-:W-:-:S02]  /*11a20*/  MOV R65, R69 ;  /* 0x0000004500417202 */ /* 0x000fc40000000f00 */
[----:B------:R-:W-:Y:S02]  /*11a30*/  MOV R214, RZ ;  /* 0x000000ff00d67202 */ /* 0x000fe40000000f00 */
[----:B------:R-:W-:Y:S02]  /*11a40*/  MOV R213, 0xffffffff ;  /* 0xffffffff00d57802 */ /* 0x000fe40000000f00 */
[----:B------:R-:W-:Y:S02]  /*11a50*/  MOV R64, 0x11a70 ;  /* 0x00011a7000407802 */ /* 0x000fe40000000f00 */
[----:B------:R-:W-:Y:S05]  /*11a60*/  CALL.REL.NOINC `($__internal_44_$__cuda_sm70_shflsync_up) ;  /* 0x000012e000007944 */ /* 0x000fea0003c00000 */
[----:B-1----:R-:W-:Y:S01]  /*11a70*/  MOV R210, R66 ;  /* 0x0000004200d27202 */ /* 0x002fe20000000f00 */
[----:B------:R-:W-:Y:S01]  /*11a80*/  HFMA2.MMA R66, -RZ, RZ, 0, 9.5367431640625e-07 ;  /* 0x00000010ff427435 */ /* 0x000fe200000001ff */
[----:B------:R-:W-:Y:S02]  /*11a90*/  MOV R65, R68 ;  /* 0x0000004400417202 */ /* 0x000fe40000000f00 */
[----:B------:R-:W-:Y:S02]  /*11aa0*/  MOV R214, RZ ;  /* 0x000000ff00d67202 */ /* 0x000fe40000000f00 */
[----:B------:R-:W-:-:S02]  /*11ab0*/  MOV R213, 0xffffffff ;  /* 0xffffffff00d57802 */ /* 0x000fc40000000f00 */
[----:B------:R-:W-:Y:S02]  /*11ac0*/  MOV R64, 0x11ae0 ;  /* 0x00011ae000407802 */ /* 0x000fe40000000f00 */
[----:B------:R-:W-:Y:S05]  /*11ad0*/  CALL.REL.NOINC `($__internal_44_$__cuda_sm70_shflsync_up) ;  /* 0x0000127000007944 */ /* 0x000fea0003c00000 */
[----:B-1----:R-:W-:Y:S01]  /*11ae0*/  MOV R64, R66 ;  /* 0x0000004200407202 */ /* 0x002fe20000000f00 */
[----:B------:R-:W-:Y:S05]  /*11af0*/  BRA `(.L_x_1898) ;  /* 0xffff67b000007947 */ /* 0x000fea000383ffff */
.L_x_1795:
[----:B-1----:R-:W-:Y:S01]  /*11b00*/  HFMA2.MMA R66, -RZ, RZ, 0, 5.9604644775390625e-08 ;  /* 0x00000001ff427435 */ /* 0x002fe200000001ff */
[----:B------:R-:W-:Y:S02]  /*11b10*/  MOV R65, R69 ;  /* 0x0000004500417202 */ /* 0x000fe40000000f00 */
[----:B------:R-:W-:Y:S02]  /*11b20*/  MOV R214, RZ ;  /* 0x000000ff00d67202 */ /* 0x000fe40000000f00 */
[----:B------:R-:W-:Y:S02]  /*11b30*/  MOV R213, 0xffffffff ;  /* 0xffffffff00d57802 */ /* 0x000fe40000000f00 */
[----:B------:R-:W-:Y:S02]  /*11b40*/  MOV R64, 0x11b60 ;  /* 0x00011b6000407802 */ /* 0x000fe40000000f00 */
[----:B0----5:R-:W-:Y:S05]  /*11b50*/  CALL.REL.NOINC `($__internal_44_$__cuda_sm70_shflsync_up) ;  /* 0x000011f000007944 */ /* 0x021fea0003c00000 */
[----:B-1----:R-:W-:Y:S01]  /*11b60*/  MOV R69, R66 ;  /* 0x0000004200457202 */ /* 0x002fe20000000f00 */
[----:B------:R-:W-:Y:S01]  /*11b70*/  HFMA2.MMA R66, -RZ, RZ, 0, 5.9604644775390625e-08 ;  /* 0x00000001ff427435 */ /* 0x000fe200000001ff */
[----:B------:R-:W-:-:S02]  /*11b80*/  MOV R65, R70 ;  /* 0x0000004600417202 */ /* 0x000fc40000000f00 */
[----:B------:R-:W-:Y:S02]  /*11b90*/  MOV R214, RZ ;  /* 0x000000ff00d67202 */ /* 0x000fe40000000f00 */
[----:B------:R-:W-:Y:S02]  /*11ba0*/  MOV R213, 0xffffffff ;  /* 0xffffffff00d57802 */ /* 0x000fe40000000f00 */
[----:B------:R-:W-:Y:S02]  /*11bb0*/  MOV R64, 0x11bd0 ;  /* 0x00011bd000407802 */ /* 0x000fe40000000f00 */
[----:B------:R-:W-:Y:S05]  /*11bc0*/  CALL.REL.NOINC `($__internal_44_$__cuda_sm70_shflsync_up) ;  /* 0x0000118000007944 */ /* 0x000fea0003c00000 */
[----:B-1----:R-:W-:Y:S01]  /*11bd0*/  MOV R70, R66 ;  /* 0x0000004200467202 */ /* 0x002fe20000000f00 */
[----:B------:R-:W-:Y:S01]  /*11be0*/  HFMA2.MMA R66, -RZ, RZ, 0, 5.9604644775390625e-08 ;  /* 0x00000001ff427435 */ /* 0x000fe200000001ff */
[----:B------:R-:W-:Y:S02]  /*11bf0*/  MOV R65, R67 ;  /* 0x0000004300417202 */ /* 0x000fe40000000f00 */
[----:B------:R-:W-:Y:S02]  /*11c00*/  MOV R214, RZ ;  /* 0x000000ff00d67202 */ /* 0x000fe40000000f00 */
[----:B------:R-:W-:-:S02]  /*11c10*/  MOV R213, 0xffffffff ;  /* 0xffffffff00d57802 */ /* 0x000fc40000000f00 */
[----:B------:R-:W-:Y:S02]  /*11c20*/  MOV R64, 0x11c40 ;  /* 0x00011c4000407802 */ /* 0x000fe40000000f00 */
[----:B------:R-:W-:Y:S05]  /*11c30*/  CALL.REL.NOINC `($__internal_44_$__cuda_sm70_shflsync_up) ;  /* 0x0000111000007944 */ /* 0x000fea0003c00000 */
        /* <DEDUP_REMOVED lines=8> */
[----:B------:R-:W-:Y:S01]  /*11cc0*/  HFMA2.MMA R66, -RZ, RZ, 0, 0 ;  /* 0x00000000ff427435 */ /* 0x000fe200000001ff */
[----:B------:R-:W-:-:S02]  /*11cd0*/  MOV R64, R60 ;  /* 0x0000003c00407202 */ /* 0x000fc40000000f00 */
[----:B------:R-:W-:Y:S02]  /*11ce0*/  MOV R247, 0xffffffff ;  /* 0xffffffff00f77802 */ /* 0x000fe40000000f00 */
[----:B------:R-:W-:Y:S02]  /*11cf0*/  MOV R65, 0x11d10 ;  /* 0x00011d1000417802 */ /* 0x000fe40000000f00 */
[----:B------:R-:W-:Y:S05]  /*11d00*/  CALL.REL.NOINC `($__internal_43_$__cuda_sm70_shflsync_idx_p) ;  /* 0x00000fd000007944 */ /* 0x000fea0003c00000 */
[----:B-1----:R-:W-:Y:S01]  /*11d10*/  MOV R60, R66 ;  /* 0x00000042003c7202 */ /* 0x002fe20000000f00 */
[----:B------:R-:W-:Y:S01]  /*11d20*/  HFMA2.MMA R66, -RZ, RZ, 0, 0 ;  /* 0x00000000ff427435 */ /* 0x000fe200000001ff */
[----:B------:R-:W-:Y:S02]  /*11d30*/  MOV R64, R61 ;  /* 0x0000003d00407202 */ /* 0x000fe40000000f00 */
[----:B------:R-:W-:Y:S02]  /*11d40*/  MOV R247, 0xffffffff ;  /* 0xffffffff00f77802 */ /* 0x000fe40000000f00 */
[----:B------:R-:W-:Y:S02]  /*11d50*/  MOV R65, 0x11d70 ;  /* 0x00011d7000417802 */ /* 0x000fe40000000f00 */
[----:B0-----:R-:W-:Y:S05]  /*11d60*/  CALL.REL.NOINC `($__internal_43_$__cuda_sm70_shflsync_idx_p) ;  /* 0x00000f7000007944 */ /* 0x001fea0003c00000 */
[----:B-1----:R-:W-:Y:S01]  /*11d70*/  MOV R61, R66 ;  /* 0x00000042003d7202 */ /* 0x002fe20000000f00 */
[----:B------:R-:W-:Y:S01]  /*11d80*/  HFMA2.MMA R66, -RZ, RZ, 0, 0 ;  /* 0x00000000ff427435 */ /* 0x000fe200000001ff */
[----:B------:R-:W-:-:S02]  /*11d90*/  MOV R64, R62 ;  /* 0x0000003e00407202 */ /* 0x000fc40000000f00 */
[----:B------:R-:W-:Y:S02]  /*11da0*/  MOV R247, 0xffffffff ;  /* 0xffffffff00f77802 */ /* 0x000fe40000000f00 */
[----:B------:R-:W-:Y:S02]  /*11db0*/  MOV R65, 0x11dd0 ;  /* 0x00011dd000417802 */ /* 0x000fe40000000f00 */
[----:B0-----:R-:W-:Y:S05]  /*11dc0*/  CALL.REL.NOINC `($__internal_43_$__cuda_sm70_shflsync_idx_p) ;  /* 0x00000f1000007944 */ /* 0x001fea0003c00000 */
[----:B-1----:R-:W-:Y:S01]  /*11dd0*/  MOV R62, R66 ;  /* 0x00000042003e7202 */ /* 0x002fe20000000f00 */
[----:B------:R-:W-:Y:S01]  /*11de0*/  HFMA2.MMA R66, -RZ, RZ, 0, 0 ;  /* 0x00000000ff427435 */ /* 0x000fe200000001ff */
[----:B------:R-:W-:Y:S02]  /*11df0*/  MOV R64, R63 ;  /* 0x0000003f00407202 */ /* 0x000fe40000000f00 */
[----:B------:R-:W-:Y:S02]  /*11e00*/  MOV R247, 0xffffffff ;  /* 0xffffffff00f77802 */ /* 0x000fe40000000f00 */
[----:B------:R-:W-:Y:S02]  /*11e10*/  MOV R65, 0x11e30 ;  /* 0x00011e3000417802 */ /* 0x000fe40000000f00 */
[----:B0-----:R-:W-:Y:S05]  /*11e20*/  CALL.REL.NOINC `($__internal_43_$__cuda_sm70_shflsync_idx_p) ;  /* 0x00000eb000007944 */ /* 0x001fea0003c00000 */
[----:B-1----:R-:W-:Y:S01]  /*11e30*/  MOV R63, R66 ;  /* 0x00000042003f7202 */ /* 0x002fe20000000f00 */
[----:B0-----:R-:W-:Y:S05]  /*11e40*/  BRA `(.L_x_1899) ;  /* 0xffff675000007947 */ /* 0x001fea000383ffff */
.L_x_1798:
[----:B------:R-:W-:Y:S01]  /*11e50*/  HFMA2.MMA R66, -RZ, RZ, 0, 5.9604644775390625e-08 ;  /* 0x00000001ff427435 */ /* 0x000fe200000001ff */
[----:B------:R-:W-:-:S02]  /*11e60*/  MOV R75, R71 ;  /* 0x00000047004b7202 */ /* 0x000fc40000000f00 */
[----:B------:R-:W-:Y:S02]  /*11e70*/  MOV R76, 0x1f ;  /* 0x0000001f004c7802 */ /* 0x000fe40000000f00 */
[----:B------:R-:W-:Y:S02]  /*11e80*/  MOV R65, 0xffffffff ;  /* 0xffffffff00417802 */ /* 0x000fe40000000f00 */
[----:B------:R-:W-:Y:S02]  /*11e90*/  MOV R64, 0x11eb0 ;  /* 0x00011eb000407802 */ /* 0x000fe40000000f00 */
[----:B0-----:R-:W-:Y:S05]  /*11ea0*/  CALL.REL.NOINC `($__internal_42_$__cuda_sm70_shflsync_down) ;  /* 0x00000df000007944 */ /* 0x001fea0003c00000 */
[----:B-1----:R-:W-:Y:S01]  /*11eb0*/  MOV R67, R66 ;  /* 0x0000004200437202 */ /* 0x002fe20000000f00 */
[----:B------:R-:W-:Y:S05]  /*11ec0*/  BRA `(.L_x_1900) ;  /* 0xffff7cb000007947 */ /* 0x000fea000383ffff */
.L_x_1799:
[----:B------:R-:W-:Y:S01]  /*11ed0*/  HFMA2.MMA R66, -RZ, RZ, 0, 5.9604644775390625e-08 ;  /* 0x00000001ff427435 */ /* 0x000fe200000001ff */
[----:B------:R-:W-:Y:S02]  /*11ee0*/  MOV R75, R69 ;  /* 0x00000045004b7202 */ /* 0x000fe40000000f00 */
[----:B------:R-:W-:Y:S02]  /*11ef0*/  MOV R76, 0x1f ;  /* 0x0000001f004c7802 */ /* 0x000fe40000000f00 */
[----:B------:R-:W-:-:S02]  /*11f00*/  MOV R65, 0xffffffff ;  /* 0xffffffff00417802 */ /* 0x000fc40000000f00 */
[----:B------:R-:W-:Y:S02]  /*11f10*/  MOV R64, 0x11f30 ;  /* 0x00011f3000407802 */ /* 0x000fe40000000f00 */
[----:B012---:R-:W-:Y:S05]  /*11f20*/  CALL.REL.NOINC `($__internal_42_$__cuda_sm70_shflsync_down) ;  /* 0x00000d7000007944 */ /* 0x007fea0003c00000 */
[----:B-1----:R-:W-:Y:S01]  /*11f30*/  MOV R69, R66 ;  /* 0x0000004200457202 */ /* 0x002fe20000000f00 */
[----:B------:R-:W-:Y:S01]  /*11f40*/  HFMA2.MMA R66, -RZ, RZ, 0, 5.9604644775390625e-08 ;  /* 0x00000001ff427435 */ /* 0x000fe200000001ff */
[----:B------:R-:W-:Y:S02]  /*11f50*/  MOV R75, R68 ;  /* 0x00000044004b7202 */ /* 0x000fe40000000f00 */
[----:B------:R-:W-:Y:S02]  /*11f60*/  MOV R76, 0x1f ;  /* 0x0000001f004c7802 */ /* 0x000fe40000000f00 */
[----:B------:R-:W-:Y:S02]  /*11f70*/  MOV R65, 0xffffffff ;  /* 0xffffffff00417802 */ /* 0x000fe40000000f00 */
[----:B------:R-:W-:Y:S02]  /*11f80*/  MOV R64, 0x11fa0 ;  /* 0x00011fa000407802 */ /* 0x000fe40000000f00 */
[----:B------:R-:W-:Y:S05]  /*11f90*/  CALL.REL.NOINC `($__internal_42_$__cuda_sm70_shflsync_down) ;  /* 0x00000d0000007944 */ /* 0x000fea0003c00000 */
[----:B-1----:R-:W-:Y:S01]  /*11fa0*/  MOV R73, R66 ;  /* 0x0000004200497202 */ /* 0x002fe20000000f00 */
[----:B------:R-:W-:Y:S01]  /*11fb0*/  HFMA2.MMA R66, -RZ, RZ, 0, 5.9604644775390625e-08 ;  /* 0x00000001ff427435 */ /* 0x000fe200000001ff */
[----:B------:R-:W-:-:S02]  /*11fc0*/  MOV R75, R70 ;  /* 0x00000046004b7202 */ /* 0x000fc40000000f00 */
[----:B------:R-:W-:Y:S02]  /*11fd0*/  MOV R76, 0x1f ;  /* 0x0000001f004c7802 */ /* 0x000fe40000000f00 */
[----:B------:R-:W-:Y:S02]  /*11fe0*/  MOV R65, 0xffffffff ;  /* 0xffffffff00417802 */ /* 0x000fe40000000f00 */
[----:B------:R-:W-:Y:S02]  /*11ff0*/  MOV R64, 0x12010 ;  /* 0x0001201000407802 */ /* 0x000fe40000000f00 */
[----:B------:R-:W-:Y:S05]  /*12000*/  CALL.REL.NOINC `($__internal_42_$__cuda_sm70_shflsync_down) ;  /* 0x00000c9000007944 */ /* 0x000fea0003c00000 */
[----:B-1----:R-:W-:Y:S05]  /*12010*/  BRA `(.L_x_1901) ;  /* 0xffff7ba000007947 */ /* 0x002fea000383ffff */
.L_x_1802:
[----:B-1----:R-:W-:Y:S01]  /*12020*/  HFMA2.MMA R66, -RZ, RZ, 0, 1.1920928955078125e-07 ;  /* 0x00000002ff427435 */ /* 0x002fe200000001ff */
[----:B------:R-:W-:Y:S02]  /*12030*/  MOV R75, R71 ;  /* 0x00000047004b7202 */ /* 0x000fe40000000f00 */
[----:B------:R-:W-:Y:S02]  /*12040*/  MOV R76, 0x1f ;  /* 0x0000001f004c7802 */ /* 0x000fe40000000f00 */
[----:B------:R-:W-:Y:S02]  /*12050*/  MOV R65, 0xffffffff ;  /* 0xffffffff00417802 */ /* 0x000fe40000000f00 */
[----:B------:R-:W-:-:S02]  /*12060*/  MOV R64, 0x12080 ;  /* 0x0001208000407802 */ /* 0x000fc40000000f00 */
[----:B0-234-:R-:W-:Y:S05]  /*12070*/  CALL.REL.NOINC `($__internal_42_$__cuda_sm70_shflsync_down) ;  /* 0x00000c2000007944 */ /* 0x01dfea0003c00000 */
[----:B-1----:R-:W-:Y:S01]  /*12080*/  MOV R67, R66 ;  /* 0x0000004200437202 */ /* 0x002fe20000000f00 */
[----:B------:R-:W-:Y:S01]  /*12090*/  HFMA2.MMA R66, -RZ, RZ, 0, 1.1920928955078125e-07 ;  /* 0x00000002ff427435 */ /* 0x000fe200000001ff */
[----:B------:R-:W-:-:S02]  /*120a0*/  MOV R75, R74 ;  /* 0x0000004a004b7202 */ /* 0x000fc40000000f00 */
[----:B------:R-:W-:Y:S02]  /*120b0*/  MOV R76, 0x1f ;  /* 0x0000001f004c7802 */ /* 0x000fe40000000f00 */
[----:B------:R-:W-:Y:S02]  /*120c0*/  MOV R65, 0xffffffff ;  /* 0xffffffff00417802 */ /* 0x000fe40000000f00 */
[----:B------:R-:W-:Y:S02]  /*120d0*/  MOV R64, 0x120f0 ;  /* 0x000120f000407802 */ /* 0x000fe40000000f00 */
[----:B------:R-:W-:Y:S05]  /*120e0*/  CALL.REL.NOINC `($__internal_42_$__cuda_sm70_shflsync_down) ;  /* 0x00000bb000007944 */ /* 0x000fea0003c00000 */
[----:B-1----:R-:W-:Y:S01]  /*120f0*/  MOV R69, R66 ;  /* 0x0000004200457202 */ /* 0x002fe20000000f00 */
[----:B------:R-:W-:Y:S01]  /*12100*/  HFMA2.MMA R66, -RZ, RZ, 0, 1.1920928955078125e-07 ;  /* 0x00000002ff427435 */ /* 0x000fe200000001ff */
[----:B------:R-:W-:Y:S02]  /*12110*/  MOV R75, R68 ;  /* 0x00000044004b7202 */ /* 0x000fe40000000f00 */
[----:B------:R-:W-:Y:S02]  /*12120*/  MOV R76, 0x1f ;  /* 0x0000001f004c7802 */ /* 0x000fe40000000f00 */
[----:B------:R-:W-:-:S02]  /*12130*/  MOV R65, 0xffffffff ;  /* 0xffffffff00417802 */ /* 0x000fc40000000f00 */
[----:B------:R-:W-:Y:S02]  /*12140*/  MOV R64, 0x12160 ;  /* 0x0001216000407802 */ /* 0x000fe40000000f00 */
[----:B------:R-:W-:Y:S05]  /*12150*/  CALL.REL.NOINC `($__internal_42_$__cuda_sm70_shflsync_down) ;  /* 0x00000b4000007944 */ /* 0x000fea0003c00000 */
[----:B-1----:R-:W-:Y:S01]  /*12160*/  MOV R70, R66 ;  /* 0x0000004200467202 */ /* 0x002fe20000000f00 */
[----:B------:R-:W-:Y:S01]  /*12170*/  HFMA2.MMA R66, -RZ, RZ, 0, 1.1920928955078125e-07 ;  /* 0x00000002ff427435 */ /* 0x000fe200000001ff */
[----:B------:R-:W-:Y:S02]  /*12180*/  MOV R75, R72 ;  /* 0x00000048004b7202 */ /* 0x000fe40000000f00 */
[----:B------:R-:W-:Y:S02]  /*12190*/  MOV R76, 0x1f ;  /* 0x0000001f004c7802 */ /* 0x000fe40000000f00 */
[----:B------:R-:W-:Y:S02]  /*121a0*/  MOV R65, 0xffffffff ;  /* 0xffffffff00417802 */ /* 0x000fe40000000f00 */
[----:B------:R-:W-:Y:S02]  /*121b0*/  MOV R64, 0x121d0 ;  /* 0x000121d000407802 */ /* 0x000fe40000000f00 */
[----:B------:R-:W-:Y:S05]  /*121c0*/  CALL.REL.NOINC `($__internal_42_$__cuda_sm70_shflsync_down) ;  /* 0x00000ad000007944 */ /* 0x000fea0003c00000 */
[----:B-1----:R-:W-:Y:S05]  /*121d0*/  BRA `(.L_x_1902) ;  /* 0xffff7b2000007947 */ /* 0x002fea000383ffff */
.L_x_1805:
[----:B-1----:R-:W-:Y:S01]  /*121e0*/  HFMA2.MMA R66, -RZ, RZ, 0, 2.384185791015625e-07 ;  /* 0x00000004ff427435 */ /* 0x002fe200000001ff */
[----:B------:R-:W-:Y:S02]  /*121f0*/  MOV R75, R71 ;  /* 0x00000047004b7202 */ /* 0x000fe40000000f00 */
[----:B------:R-:W-:-:S02]  /*12200*/  MOV R76, 0x1f ;  /* 0x0000001f004c7802 */ /* 0x000fc40000000f00 */
[----:B------:R-:W-:Y:S02]  /*12210*/  MOV R65, 0xffffffff ;  /* 0xffffffff00417802 */ /* 0x000fe40000000f00 */
[----:B------:R-:W-:Y:S02]  /*12220*/  MOV R64, 0x12240 ;  /* 0x0001224000407802 */ /* 0x000fe40000000f00 */
[----:B0-234-:R-:W-:Y:S05]  /*12230*/  CALL.REL.NOINC `($__internal_42_$__cuda_sm70_shflsync_down) ;  /* 0x00000a6000007944 */ /* 0x01dfea0003c00000 */
[----:B-1----:R-:W-:Y:S01]  /*12240*/  MOV R67, R66 ;  /* 0x0000004200437202 */ /* 0x002fe20000000f00 */
[----:B------:R-:W-:Y:S05]  /*12250*/  BRA `(.L_x_1903) ;  /* 0xffff7bb000007947 */ /* 0x000fea000383ffff */
.L_x_1806:
[----:B-1----:R-:W-:Y:S01]  /*12260*/  HFMA2.MMA R66, -RZ, RZ, 0, 2.384185791015625e-07 ;  /* 0x00000004ff427435 */ /* 0x002fe200000001ff */
[----:B------:R-:W-:Y:S02]  /*12270*/  MOV R75, R74 ;  /* 0x0000004a004b7202 */ /* 0x000fe40000000f00 */
[----:B------:R-:W-:Y:S02]  /*12280*/  MOV R76, 0x1f ;  /* 0x0000001f004c7802 */ /* 0x000fe40000000f00 */
[----:B------:R-:W-:Y:S02]  /*12290*/  MOV R65, 0xffffffff ;  /* 0xffffffff00417802 */ /* 0x000fe40000000f00 */
[----:B------:R-:W-:-:S02]  /*122a0*/  MOV R64, 0x122c0 ;  /* 0x000122c000407802 */ /* 0x000fc40000000f00 */
[----:B0-234-:R-:W-:Y:S05]  /*122b0*/  CALL.REL.NOINC `($__internal_42_$__cuda_sm70_shflsync_down) ;  /* 0x000009e000007944 */ /* 0x01dfea0003c00000 */
[----:B-1----:R-:W-:Y:S01]  /*122c0*/  MOV R69, R66 ;  /* 0x0000004200457202 */ /* 0x002fe20000000f00 */
[----:B------:R-:W-:Y:S01]  /*122d0*/  HFMA2.MMA R66, -RZ, RZ, 0, 2.384185791015625e-07 ;  /* 0x00000004ff427435 */ /* 0x000fe200000001ff */
[----:B------:R-:W-:-:S02]  /*122e0*/  MOV R75, R68 ;  /* 0x00000044004b7202 */ /* 0x000fc40000000f00 */
[----:B------:R-:W-:Y:S02]  /*122f0*/  MOV R76, 0x1f ;  /* 0x0000001f004c7802 */ /* 0x000fe40000000f00 */
[----:B------:R-:W-:Y:S02]  /*12300*/  MOV R65, 0xffffffff ;  /* 0xffffffff00417802 */ /* 0x000fe40000000f00 */
[----:B------:R-:W-:Y:S02]  /*12310*/  MOV R64, 0x12330 ;  /* 0x0001233000407802 */ /* 0x000fe40000000f00 */
[----:B------:R-:W-:Y:S05]  /*12320*/  CALL.REL.NOINC `($__internal_42_$__cuda_sm70_shflsync_down) ;  /* 0x0000097000007944 */ /* 0x000fea0003c00000 */
[----:B-1----:R-:W-:Y:S01]  /*12330*/  MOV R70, R66 ;  /* 0x0000004200467202 */ /* 0x002fe20000000f00 */
[----:B------:R-:W-:Y:S01]  /*12340*/  HFMA2.MMA R66, -RZ, RZ, 0, 2.384185791015625e-07 ;  /* 0x00000004ff427435 */ /* 0x000fe200000001ff */
[----:B------:R-:W-:Y:S02]  /*12350*/  MOV R75, R72 ;  /* 0x00000048004b7202 */ /* 0x000fe40000000f00 */
[----:B------:R-:W-:Y:S02]  /*12360*/  MOV R76, 0x1f ;  /* 0x0000001f004c7802 */ /* 0x000fe40000000f00 */
[----:B------:R-:W-:-:S02]  /*12370*/  MOV R65, 0xffffffff ;  /* 0xffffffff00417802 */ /* 0x000fc40000000f00 */
[----:B------:R-:W-:Y:S02]  /*12380*/  MOV R64, 0x123a0 ;  /* 0x000123a000407802 */ /* 0x000fe40000000f00 */
[----:B------:R-:W-:Y:S05]  /*12390*/  CALL.REL.NOINC `($__internal_42_$__cuda_sm70_shflsync_down) ;  /* 0x0000090000007944 */ /* 0x000fea0003c00000 */
[----:B-1----:R-:W-:Y:S05]  /*123a0*/  BRA `(.L_x_1904) ;  /* 0xffff7aa000007947 */ /* 0x002fea000383ffff */
.L_x_1809:
[----:B-1----:R-:W-:Y:S01]  /*123b0*/  HFMA2.MMA R66, -RZ, RZ, 0, 4.76837158203125e-07 ;  /* 0x00000008ff427435 */ /* 0x002fe200000001ff */
[----:B------:R-:W-:Y:S02]  /*123c0*/  MOV R75, R71 ;  /* 0x00000047004b7202 */ /* 0x000fe40000000f00 */
[----:B------:R-:W-:Y:S02]  /*123d0*/  MOV R76, 0x1f ;  /* 0x0000001f004c7802 */ /* 0x000fe40000000f00 */
[----:B------:R-:W-:Y:S02]  /*123e0*/  MOV R65, 0xffffffff ;  /* 0xffffffff00417802 */ /* 0x000fe40000000f00 */
[----:B------:R-:W-:Y:S02]  /*123f0*/  MOV R64, 0x12410 ;  /* 0x0001241000407802 */ /* 0x000fe40000000f00 */
[----:B0-234-:R-:W-:Y:S05]  /*12400*/  CALL.REL.NOINC `($__internal_42_$__cuda_sm70_shflsync_down) ;  /* 0x0000089000007944 */ /* 0x01dfea0003c00000 */
[----:B-1----:R-:W-:Y:S01]  /*12410*/  MOV R67, R66 ;  /* 0x0000004200437202 */ /* 0x002fe20000000f00 */
[----:B------:R-:W-:Y:S01]  /*12420*/  HFMA2.MMA R66, -RZ, RZ, 0, 4.76837158203125e-07 ;  /* 0x00000008ff427435 */ /* 0x000fe200000001ff */
[----:B------:R-:W-:Y:S02]  /*12430*/  MOV R75, R74 ;  /* 0x0000004a004b7202 */ /* 0x000fe40000000f00 */
[----:B------:R-:W-:-:S02]  /*12440*/  MOV R76, 0x1f ;  /* 0x0000001f004c7802 */ /* 0x000fc40000000f00 */
[----:B------:R-:W-:Y:S02]  /*12450*/  MOV R65, 0xffffffff ;  /* 0xffffffff00417802 */ /* 0x000fe40000000f00 */
[----:B------:R-:W-:Y:S02]  /*12460*/  MOV R64, 0x12480 ;  /* 0x0001248000407802 */ /* 0x000fe40000000f00 */
[----:B------:R-:W-:Y:S05]  /*12470*/  CALL.REL.NOINC `($__internal_42_$__cuda_sm70_shflsync_down) ;  /* 0x0000082000007944 */ /* 0x000fea0003c00000 */
[----:B-1----:R-:W-:Y:S01]  /*12480*/  MOV R69, R66 ;  /* 0x0000004200457202 */ /* 0x002fe20000000f00 */
[----:B------:R-:W-:Y:S01]  /*12490*/  HFMA2.MMA R66, -RZ, RZ, 0, 4.76837158203125e-07 ;  /* 0x00000008ff427435 */ /* 0x000fe200000001ff */
[----:B------:R-:W-:Y:S02]  /*124a0*/  MOV R75, R68 ;  /* 0x00000044004b7202 */ /* 0x000fe40000000f00 */
[----:B------:R-:W-:Y:S02]  /*124b0*/  MOV R76, 0x1f ;  /* 0x0000001f004c7802 */ /* 0x000fe40000000f00 */
[----:B------:R-:W-:Y:S02]  /*124c0*/  MOV R65, 0xffffffff ;  /* 0xffffffff00417802 */ /* 0x000fe40000000f00 */
[----:B------:R-:W-:-:S02]  /*124d0*/  MOV R64, 0x124f0 ;  /* 0x000124f000407802 */ /* 0x000fc40000000f00 */
[----:B------:R-:W-:Y:S05]  /*124e0*/  CALL.REL.NOINC `($__internal_42_$__cuda_sm70_shflsync_down) ;  /* 0x000007b000007944 */ /* 0x000fea0003c00000 */
[----:B-1----:R-:W-:Y:S01]  /*124f0*/  MOV R70, R66 ;  /* 0x0000004200467202 */ /* 0x002fe20000000f00 */
[----:B------:R-:W-:Y:S01]  /*12500*/  HFMA2.MMA R66, -RZ, RZ, 0, 4.76837158203125e-07 ;  /* 0x00000008ff427435 */ /* 0x000fe200000001ff */
[----:B------:R-:W-:-:S02]  /*12510*/  MOV R75, R72 ;  /* 0x00000048004b7202 */ /* 0x000fc40000000f00 */
[----:B------:R-:W-:Y:S02]  /*12520*/  MOV R76, 0x1f ;  /* 0x0000001f004c7802 */ /* 0x000fe40000000f00 */
[----:B------:R-:W-:Y:S02]  /*12530*/  MOV R65, 0xffffffff ;  /* 0xffffffff00417802 */ /* 0x000fe40000000f00 */
[----:B------:R-:W-:Y:S02]  /*12540*/  MOV R64, 0x12560 ;  /* 0x0001256000407802 */ /* 0x000fe40000000f00 */
[----:B------:R-:W-:Y:S05]  /*12550*/  CALL.REL.NOINC `($__internal_42_$__cuda_sm70_shflsync_down) ;  /* 0x0000074000007944 */ /* 0x000fea0003c00000 */
[----:B-1----:R-:W-:Y:S05]  /*12560*/  BRA `(.L_x_1905) ;  /* 0xffff7a2000007947 */ /* 0x002fea000383ffff */
.L_x_1812:
[----:B-1----:R-:W-:Y:S01]  /*12570*/  HFMA2.MMA R66, -RZ, RZ, 0, 9.5367431640625e-07 ;  /* 0x00000010ff427435 */ /* 0x002fe200000001ff */
[----:B------:R-:W-:Y:S02]  /*12580*/  MOV R75, R71 ;  /* 0x00000047004b7202 */ /* 0x000fe40000000f00 */
[----:B------:R-:W-:Y:S02]  /*12590*/  MOV R76, 0x1f ;  /* 0x0000001f004c7802 */ /* 0x000fe40000000f00 */
[----:B------:R-:W-:Y:S02]  /*125a0*/  MOV R65, 0xffffffff ;  /* 0xffffffff00417802 */ /* 0x000fe40000000f00 */
[----:B------:R-:W-:-:S02]  /*125b0*/  MOV R64, 0x125d0 ;  /* 0x000125d000407802 */ /* 0x000fc40000000f00 */
[----:B0-234-:R-:W-:Y:S05]  /*125c0*/  CALL.REL.NOINC `($__internal_42_$__cuda_sm70_shflsync_down) ;  /* 0x000006d000007944 */ /* 0x01dfea0003c00000 */
[----:B-1----:R-:W-:Y:S01]  /*125d0*/  MOV R67, R66 ;  /* 0x0000004200437202 */ /* 0x002fe20000000f00 */
[----:B------:R-:W-:Y:S05]  /*125e0*/  BRA `(.L_x_1906) ;  /* 0xffff7ab000007947 */ /* 0x000fea000383ffff */
.L_x_1813:
[----:B-1----:R-:W-:Y:S01]  /*125f0*/  HFMA2.MMA R66, -RZ, RZ, 0, 9.5367431640625e-07 ;  /* 0x00000010ff427435 */ /* 0x002fe200000001ff */
[----:B------:R-:W-:-:S02]  /*12600*/  MOV R75, R74 ;  /* 0x0000004a004b7202 */ /* 0x000fc40000000f00 */
[----:B------:R-:W-:Y:S02]  /*12610*/  MOV R76, 0x1f ;  /* 0x0000001f004c7802 */ /* 0x000fe40000000f00 */
[----:B------:R-:W-:Y:S02]  /*12620*/  MOV R65, 0xffffffff ;  /* 0xffffffff00417802 */ /* 0x000fe40000000f00 */
[----:B------:R-:W-:Y:S02]  /*12630*/  MOV R64, 0x12650 ;  /* 0x0001265000407802 */ /* 0x000fe40000000f00 */
[----:B0-234-:R-:W-:Y:S05]  /*12640*/  CALL.REL.NOINC `($__internal_42_$__cuda_sm70_shflsync_down) ;  /* 0x0000065000007944 */ /* 0x01dfea0003c00000 */
[----:B-1----:R-:W-:Y:S01]  /*12650*/  MOV R69, R66 ;  /* 0x0000004200457202 */ /* 0x002fe20000000f00 */
[----:B------:R-:W-:Y:S01]  /*12660*/  HFMA2.MMA R66, -RZ, RZ, 0, 9.5367431640625e-07 ;  /* 0x00000010ff427435 */ /* 0x000fe200000001ff */
[----:B------:R-:W-:Y:S02]  /*12670*/  MOV R75, R68 ;  /* 0x00000044004b7202 */ /* 0x000fe40000000f00 */
[----:B------:R-:W-:Y:S02]  /*12680*/  MOV R76, 0x1f ;  /* 0x0000001f004c7802 */ /* 0x000fe40000000f00 */
[----:B------:R-:W-:-:S02]  /*12690*/  MOV R65, 0xffffffff ;  /* 0xffffffff00417802 */ /* 0x000fc40000000f00 */
[----:B------:R-:W-:Y:S02]  /*126a0*/  MOV R64, 0x126c0 ;  /* 0x000126c000407802 */ /* 0x000fe40000000f00 */
[----:B------:R-:W-:Y:S05]  /*126b0*/  CALL.REL.NOINC `($__internal_42_$__cuda_sm70_shflsync_down) ;  /* 0x000005e000007944 */ /* 0x000fea0003c00000 */
[----:B-1----:R-:W-:Y:S01]  /*126c0*/  MOV R70, R66 ;  /* 0x0000004200467202 */ /* 0x002fe20000000f00 */
[----:B------:R-:W-:Y:S01]  /*126d0*/  HFMA2.MMA R66, -RZ, RZ, 0, 9.5367431640625e-07 ;  /* 0x00000010ff427435 */ /* 0x000fe200000001ff */
[----:B------:R-:W-:Y:S02]  /*126e0*/  MOV R75, R72 ;  /* 0x00000048004b7202 */ /* 0x000fe40000000f00 */
[----:B------:R-:W-:Y:S02]  /*126f0*/  MOV R76, 0x1f ;  /* 0x0000001f004c7802 */ /* 0x000fe40000000f00 */
[----:B------:R-:W-:Y:S02]  /*12700*/  MOV R65, 0xffffffff ;  /* 0xffffffff00417802 */ /* 0x000fe40000000f00 */
[----:B------:R-:W-:Y:S02]  /*12710*/  MOV R64, 0x12730 ;  /* 0x0001273000407802 */ /* 0x000fe40000000f00 */
[----:B------:R-:W-:Y:S05]  /*12720*/  CALL.REL.NOINC `($__internal_42_$__cuda_sm70_shflsync_down) ;  /* 0x0000057000007944 */ /* 0x000fea0003c00000 */
[----:B-1----:R-:W-:Y:S05]  /*12730*/  BRA `(.L_x_1907) ;  /* 0xffff79a000007947 */ /* 0x002fea000383ffff */
.L_x_1816:
[----:B-1----:R-:W-:Y:S01]  /*12740*/  HFMA2.MMA R66, -RZ, RZ, 0, 0 ;  /* 0x00000000ff427435 */ /* 0x002fe200000001ff */
[----:B------:R-:W-:Y:S02]  /*12750*/  MOV R64, R71 ;  /* 0x0000004700407202 */ /* 0x000fe40000000f00 */
[----:B------:R-:W-:-:S02]  /*12760*/  MOV R247, 0xffffffff ;  /* 0xffffffff00f77802 */ /* 0x000fc40000000f00 */
[----:B------:R-:W-:Y:S02]  /*12770*/  MOV R65, 0x12790 ;  /* 0x0001279000417802 */ /* 0x000fe40000000f00 */
[----:B0-234-:R-:W-:Y:S05]  /*12780*/  CALL.REL.NOINC `($__internal_43_$__cuda_sm70_shflsync_idx_p) ;  /* 0x0000055000007944 */ /* 0x01dfea0003c00000 */
        /* <DEDUP_REMOVED lines=8> */
[----:B------:R-:W-:Y:S02]  /*12810*/  MOV R64, R68 ;  /* 0x0000004400407202 */ /* 0x000fe40000000f00 */
[----:B------:R-:W-:-:S02]  /*12820*/  MOV R247, 0xffffffff ;  /* 0xffffffff00f77802 */ /* 0x000fc40000000f00 */
        /* <DEDUP_REMOVED lines=16> */
[----:B0-----:R-:W-:Y:S05]  /*12930*/  CALL.REL.NOINC `($__internal_42_$__cuda_sm70_shflsync_down) ;  /* 0x0000036000007944 */ /* 0x001fea0003c00000 */
[----:B-1----:R-:W-:Y:S01]  /*12940*/  MOV R71, R66 ;  /* 0x0000004200477202 */ /* 0x002fe20000000f00 */
[----:B------:R-:W-:Y:S01]  /*12950*/  HFMA2.MMA R66, -RZ, RZ, 0, 5.9604644775390625e-08 ;  /* 0x00000001ff427435 */ /* 0x000fe200000001ff */
[----:B------:R-:W-:Y:S02]  /*12960*/  MOV R75, R74 ;  /* 0x0000004a004b7202 */ /* 0x000fe40000000f00 */
[----:B------:R-:W-:Y:S02]  /*12970*/  MOV R76, 0x1f ;  /* 0x0000001f004c7802 */ /* 0x000fe40000000f00 */
[----:B------:R-:W-:-:S02]  /*12980*/  MOV R65, 0xffffffff ;  /* 0xffffffff00417802 */ /* 0x000fc40000000f00 */
[----:B------:R-:W-:Y:S02]  /*12990*/  MOV R64, 0x129b0 ;  /* 0x000129b000407802 */ /* 0x000fe40000000f00 */
[----:B------:R-:W-:Y:S05]  /*129a0*/  CALL.REL.NOINC `($__internal_42_$__cuda_sm70_shflsync_down) ;  /* 0x000002f000007944 */ /* 0x000fea0003c00000 */
        /* <DEDUP_REMOVED lines=47> */
        .weak           $__internal_42_$__cuda_sm70_shflsync_down
        .type           $__internal_42_$__cuda_sm70_shflsync_down,@function
        .size           $__internal_42_$__cuda_sm70_shflsync_down,($__internal_43_$__cuda_sm70_shflsync_idx_p - $__internal_42_$__cuda_sm70_shflsync_down)
$__internal_42_$__cuda_sm70_shflsync_down:
[----:B------:R-:W-:Y:S04]  /*12ca0*/  WARPSYNC R65 ;  /* 0x0000004100007348 */ /* 0x000fe80003800000 */
[----:B------:R0:W1:Y:S02]  /*12cb0*/  SHFL.DOWN PT, R66, R75, R66, R76 ;  /* 0x080000424b427389 */ /* 0x00006400000e004c */
[----:B0-----:R-:W-:-:S06]  /*12cc0*/  HFMA2.MMA R65, -RZ, RZ, 0, 0 ;  /* 0x00000000ff417435 */ /* 0x001fcc00000001ff */
[----:B------:R-:W-:Y:S05]  /*12cd0*/  RET.REL.NODEC R64 `(_Z25selective_scan_bwd_kernelI32Selective_Scan_bwd_kernel_traitsILi128ELi16ELb0ELb1ELb1ELb1ELb0EfN3c107complexIfEEEEv12SSMParamsBwd) ;  /* 0xfffed32040007950 */ /* 0x000fea0003c3ffff */
        .weak           $__internal_43_$__cuda_sm70_shflsync_idx_p
        .type           $__internal_43_$__cuda_sm70_shflsync_idx_p,@function
        .size           $__internal_43_$__cuda_sm70_shflsync_idx_p,($__internal_44_$__cuda_sm70_shflsync_up - $__internal_43_$__cuda_sm70_shflsync_idx_p)
$__internal_43_$__cuda_sm70_shflsync_idx_p:
[----:B------:R-:W-:Y:S01]  /*12ce0*/  MOV R134, 0x1f ;  /* 0x0000001f00867802 */ /* 0x000fe20000000f00 */
[----:B------:R-:W-:Y:S04]  /*12cf0*/  WARPSYNC R247 ;  /* 0x000000f700007348 */ /* 0x000fe80003800000 */
[----:B------:R0:W1:Y:S04]  /*12d00*/  SHFL.IDX PT, R66, R64, R66, R134 ;  /* 0x0000004240427389 */ /* 0x00006800000e0086 */
[----:B0-----:R-:W0:Y:S01]  /*12d10*/  S2R R134, SR_LANEID ;  /* 0x0000000000867919 */ /* 0x001e220000000000 */
[----:B------:R-:W-:Y:S01]  /*12d20*/  MOV R64, R65 ;  /* 0x0000004100407202 */ /* 0x000fe20000000f00 */
[----:B------:R-:W-:-:S06]  /*12d30*/  HFMA2.MMA R65, -RZ, RZ, 0, 0 ;  /* 0x00000000ff417435 */ /* 0x000fcc00000001ff */
[----:B------:R-:W-:Y:S05]  /*12d40*/  RET.REL.NODEC R64 `(_Z25selective_scan_bwd_kernelI32Selective_Scan_bwd_kernel_traitsILi128ELi16ELb0ELb1ELb1ELb1ELb0EfN3c107complexIfEEEEv12SSMParamsBwd) ;  /* 0xfffed2b040007950 */ /* 0x000fea0003c3ffff */
        .weak           $__internal_44_$__cuda_sm70_shflsync_up
        .type           $__internal_44_$__cuda_sm70_shflsync_up,@function
        .size           $__internal_44_$__cuda_sm70_shflsync_up,(.L_x_14479 - $__internal_44_$__cuda_sm70_shflsync_up)
$__internal_44_$__cuda_sm70_shflsync_up:
[----:B------:R-:W-:Y:S04]  /*12d50*/  WARPSYNC R213 ;  /* 0x000000d500007348 */ /* 0x000fe80003800000 */
[----:B------:R0:W1:Y:S02]  /*12d60*/  SHFL.UP PT, R66, R65, R66, R214 ;  /* 0x0400004241427389 */ /* 0x00006400000e00d6 */
[----:B0-----:R-:W-:-:S04]  /*12d70*/  MOV R65, 0x0 ;  /* 0x0000000000417802 */ /* 0x001fc80000000f00 */
[----:B------:R-:W-:Y:S05]  /*12d80*/  RET.REL.NODEC R64 `(_Z25selective_scan_bwd_kernelI32Selective_Scan_bwd_kernel_traitsILi128ELi16ELb0ELb1ELb1ELb1ELb0EfN3c107complexIfEEEEv12SSMParamsBwd) ;  /* 0xfffed27040007950 */ /* 0x000fea0003c3ffff */
.L_x_1909:
        /* <DEDUP_REMOVED lines=15> */
.L_x_14479:


//--------------------- .text._Z25selective_scan_bwd_kernelI32Selective_Scan_bwd_kernel_traitsILi128ELi16ELb0ELb1ELb1ELb1ELb1EfN3c107complexIfEEEEv12SSMParamsBwd --------------------------
	.section	.text._Z25selective_scan_bwd_kernelI32Selective_Scan_bwd_kernel_traitsILi128ELi16ELb0ELb1ELb1ELb1ELb1EfN3c107complexIfEEEEv12SSMParamsBwd,"ax",@progbits
	.sectioninfo	@"SHI_REGISTERS=255"
	.align	128
        .global         _Z25selective_scan_bwd_kernelI32Selective_Scan_bwd_kernel_traitsILi128ELi16ELb0ELb1ELb1ELb1ELb1EfN3c107complexIfEEEEv12SSMParamsBwd
        .type           _Z25selective_scan_bwd_kernelI32Selective_Scan_bwd_kernel_traitsILi128ELi16ELb0ELb1ELb1ELb1ELb1EfN3c107complexIfEEEEv12SSMParamsBwd,@function
        .size           _Z25selective_scan_bwd_kernelI32Selective_Scan_bwd_kernel_traitsILi128ELi16ELb0ELb1ELb1ELb1ELb1EfN3c107complexIfEEEEv12SSMParamsBwd,(.L_x_14482 - _Z25selective_scan_bwd_kernelI32Selective_Scan_bwd_kernel_traitsILi128ELi16ELb0ELb1ELb1ELb1ELb1EfN3c107complexIfEEEEv12SSMParamsBwd)
        .other          _Z25selective_scan_bwd_kernelI32Selective_Scan_bwd_kernel_traitsILi128ELi16ELb0ELb1ELb1ELb1ELb1EfN3c107complexIfEEEEv12SSMParamsBwd,@"STO_CUDA_ENTRY STV_DEFAULT"
_Z25selective_scan_bwd_kernelI32Selective_Scan_bwd_kernel_traitsILi128ELi16ELb0ELb1ELb1ELb1ELb1EfN3c107complexIfEEEEv12SSMParamsBwd:
.text._Z25selective_scan_bwd_kernelI32Selective_Scan_bwd_kernel_traitsILi128ELi16ELb0ELb1ELb1ELb1ELb1EfN3c107complexIfEEEEv12SSMParamsBwd:
        /* <DEDUP_REMOVED lines=189> */
.L_x_2054:
        /* <DEDUP_REMOVED lines=17> */
[C---:B------:R-:W-:Y:S01]  /*0ce0*/  ISETP.GE.AND P2, PT, R134.reuse, UR28, PT ;  /* 0x0000001c86007c0c */ /* 0x040fe2000bf46270 */
[----:B------:R-:W-:Y:S01]  /*0cf0*/  CS2R R26, SRZ ;  /* 0x00000000001a7805 */ /* 0x000fe2000001ff00 */
[----:B------:R-:W-:Y:S01]  /*0d00*/  ISETP.GE.AND P1, PT, R19, UR28, PT ;  /* 0x0000001c13007c0c */ /* 0x000fe2000bf26270 */
[----:B------:R-:W-:Y:S01]  /*0d10*/  CS2R R28, SRZ ;  /* 0x00000000001c7805 */ /* 0x000fe2000001ff00 */
[----:B------:R-:W-:-:S02]  /*0d20*/  LEA.HI.X R3, R134, UR17, R148, 0x2, P3 ;  /* 0x0000001186037c11 */ /* 0x000fc400098f1494 */
[----:B------:R-:W-:Y:S02]  /*0d30*/  LOP3.LUT R14, R134, 0xc0, RZ, 0xfc, !PT ;  /* 0x000000c0860e7812 */ /* 0x000fe400078efcff */
[----:B------:R-:W-:Y:S02]  /*0d40*/  ISETP.GE.AND P0, PT, R18, UR28, PT ;  /* 0x0000001c12007c0c */ /* 0x000fe4000bf06270 */
[C---:B------:R-:W-:Y:S02]  /*0d50*/  LOP3.LUT R13, R134.reuse, 0xe0, RZ, 0xfc, !PT ;  /* 0x000000e0860d7812 */ /* 0x040fe400078efcff */
[----:B------:R-:W-:Y:S01]  /*0d60*/  ISETP.GE.AND P4, PT, R17, UR28, PT ;  /* 0x0000001c11007c0c */ /* 0x000fe2000bf86270 */
[----:B------:R1:W3:Y:S01]  /*0d70*/  @!P2 LDG.E R4, [R2.64] ;  /* 0x0000002a0204a981 */ /* 0x0002e2000c1e1900 */
[----:B------:R-:W-:Y:S02]  /*0d80*/  LOP3.LUT R12, R134, 0x100, RZ, 0xfc, !PT ;  /* 0x00000100860c7812 */ /* 0x000fe400078efcff */
[----:B------:R-:W-:Y:S01]  /*0d90*/  ISETP.GE.AND P6, PT, R16, UR28, PT ;  /* 0x0000001c10007c0c */ /* 0x000fe2000bfc6270 */
[----:B------:R1:W4:Y:S01]  /*0da0*/  @!P1 LDG.E R20, [R2.64+0x80] ;  /* 0x0000802a02149981 */ /* 0x000322000c1e1900 */
[----:B------:R-:W-:-:S02]  /*0db0*/  ISETP.GE.AND P5, PT, R15, UR28, PT ;  /* 0x0000001c0f007c0c */ /* 0x000fc4000bfa6270 */
[----:B------:R-:W-:Y:S01]  /*0dc0*/  ISETP.GE.AND P3, PT, R14, UR28, PT ;  /* 0x0000001c0e007c0c */ /* 0x000fe2000bf66270 */
[----:B------:R1:W5:Y:S01]  /*0dd0*/  @!P0 LDG.E R5, [R2.64+0x100] ;  /* 0x0001002a02058981 */ /* 0x000362000c1e1900 */
[----:B------:R-:W-:Y:S02]  /*0de0*/  ISETP.GE.AND P2, PT, R13, UR28, PT ;  /* 0x0000001c0d007c0c */ /* 0x000fe4000bf46270 */
[----:B------:R-:W-:Y:S01]  /*0df0*/  ISETP.GE.AND P1, PT, R12, UR28, PT ;  /* 0x0000001c0c007c0c */ /* 0x000fe2000bf26270 */
[----:B--2---:R1:W2:Y:S01]  /*0e00*/  @!P4 LDG.E R22, [R2.64+0x180] ;  /* 0x0001802a0216c981 */ /* 0x0042a2000c1e1900 */
[C---:B------:R-:W-:Y:S02]  /*0e10*/  LOP3.LUT R11, R134.reuse, 0x120, RZ, 0xfc, !PT ;  /* 0x00000120860b7812 */ /* 0x040fe400078efcff */
[C---:B------:R-:W-:Y:S01]  /*0e20*/  LOP3.LUT R10, R134.reuse, 0x140, RZ, 0xfc, !PT ;  /* 0x00000140860a7812 */ /* 0x040fe200078efcff */
[----:B------:R1:W2:Y:S01]  /*0e30*/  @!P6 LDG.E R21, [R2.64+0x200] ;  /* 0x0002002a0215e981 */ /* 0x0002a2000c1e1900 */
[----:B------:R-:W-:-:S02]  /*0e40*/  LOP3.LUT R9, R134, 0x160, RZ, 0xfc, !PT ;  /* 0x0000016086097812 */ /* 0x000fc400078efcff */
[C---:B------:R-:W-:Y:S01]  /*0e50*/  LOP3.LUT R8, R134.reuse, 0x180, RZ, 0xfc, !PT ;  /* 0x0000018086087812 */ /* 0x040fe200078efcff */
[----:B------:R1:W2:Y:S01]  /*0e60*/  @!P5 LDG.E R24, [R2.64+0x280] ;  /* 0x0002802a0218d981 */ /* 0x0002a2000c1e1900 */
[C---:B------:R-:W-:Y:S02]  /*0e70*/  LOP3.LUT R7, R134.reuse, 0x1a0, RZ, 0xfc, !PT ;  /* 0x000001a086077812 */ /* 0x040fe400078efcff */
[----:B------:R-:W-:Y:S01]  /*0e80*/  ISETP.GE.AND P0, PT, R11, UR28, PT ;  /* 0x0000001c0b007c0c */ /* 0x000fe2000bf06270 */
[----:B------:R1:W2:Y:S01]  /*0e90*/  @!P3 LDG.E R23, [R2.64+0x300] ;  /* 0x0003002a0217b981 */ /* 0x0002a2000c1e1900 */
[----:B------:R-:W-:Y:S02]  /*0ea0*/  LOP3.LUT R6, R134, 0x1c0, RZ, 0xfc, !PT ;  /* 0x000001c086067812 */ /* 0x000fe400078efcff */
[----:B------:R-:W-:Y:S01]  /*0eb0*/  ISETP.GE.AND P4, PT, R10, UR28, PT ;  /* 0x0000001c0a007c0c */ /* 0x000fe2000bf86270 */
[----:B------:R1:W2:Y:S01]  /*0ec0*/  @!P2 LDG.E R26, [R2.64+0x380] ;  /* 0x0003802a021aa981 */ /* 0x0002a2000c1e1900 */
[----:B------:R-:W-:-:S02]  /*0ed0*/  LOP3.LUT R0, R134, 0x1e0, RZ, 0xfc, !PT ;  /* 0x000001e086007812 */ /* 0x000fc400078efcff */
[----:B------:R-:W-:Y:S01]  /*0ee0*/  ISETP.GE.AND P6, PT, R9, UR28, PT ;  /* 0x0000001c09007c0c */ /* 0x000fe2000bfc6270 */
[----:B------:R1:W2:Y:S01]  /*0ef0*/  @!P1 LDG.E R25, [R2.64+0x400] ;  /* 0x0004002a02199981 */ /* 0x0002a2000c1e1900 */
[----:B------:R-:W-:Y:S02]  /*0f00*/  ISETP.GE.AND P5, PT, R8, UR28, PT ;  /* 0x0000001c08007c0c */ /* 0x000fe4000bfa6270 */
[----:B------:R-:W-:Y:S01]  /*0f10*/  ISETP.GE.AND P3, PT, R7, UR28, PT ;  /* 0x0000001c07007c0c */ /* 0x000fe2000bf66270 */
[----:B------:R-:W-:Y:S01]  /*0f20*/  HFMA2.MMA R32, -RZ, RZ, 0, 0 ;  /* 0x00000000ff207435 */ /* 0x000fe200000001ff */
[----:B------:R-:W-:Y:S01]  /*0f30*/  ISETP.GE.AND P2, PT, R6, UR28, PT ;  /* 0x0000001c06007c0c */ /* 0x000fe2000bf46270 */
[----:B------:R-:W-:Y:S01]  /*0f40*/  CS2R R30, SRZ ;  /* 0x00000000001e7805 */ /* 0x000fe2000001ff00 */
[----:B------:R-:W-:Y:S01]  /*0f50*/  ISETP.GE.AND P1, PT, R0, UR28, PT ;  /* 0x0000001c00007c0c */ /* 0x000fe2000bf26270 */
[----:B------:R1:W2:Y:S01]  /*0f60*/  @!P0 LDG.E R28, [R2.64+0x480] ;  /* 0x0004802a021c8981 */ /* 0x0002a2000c1e1900 */
[----:B------:R-:W-:-:S03]  /*0f70*/  MOV R34, RZ ;  /* 0x000000ff00227202 */ /* 0x000fc60000000f00 */
        /* <DEDUP_REMOVED lines=46> */
[----:B------:R-:W-:Y:S02]  /*1260*/  ISETP.GE.AND P0, PT, R19, UR28, PT ;  /* 0x0000001c13007c0c */ /* 0x000fe4000bf06270 */
[----:B------:R-:W-:Y:S02]  /*1270*/  LEA R2, P1, R134, UR20, 0x2 ;  /* 0x0000001486027c11 */ /* 0x000fe4000f8210ff */
[----:B------:R-:W-:Y:S02]  /*1280*/  ISETP.GE.AND P2, PT, R18, UR28, PT ;  /* 0x0000001c12007c0c */ /* 0x000fe4000bf46270 */
[C---:B------:R-:W-:Y:S02]  /*1290*/  LEA.HI.X R3, R134.reuse, UR21, R148, 0x2, P1 ;  /* 0x0000001586037c11 */ /* 0x040fe400088f1494 */
[----:B------:R-:W-:-:S02]  /*12a0*/  ISETP.GE.AND P1, PT, R134, UR28, PT ;  /* 0x0000001c86007c0c */ /* 0x000fc4000bf26270 */
[----:B------:R-:W-:Y:S02]  /*12b0*/  ISETP.GE.AND P3, PT, R17, UR28, PT ;  /* 0x0000001c11007c0c */ /* 0x000fe4000bf66270 */
[----:B------:R-:W-:Y:S02]  /*12c0*/  ISETP.GE.AND P4, PT, R14, UR28, PT ;  /* 0x0000001c0e007c0c */ /* 0x000fe4000bf86270 */
[----:B------:R-:W-:Y:S02]  /*12d0*/  ISETP.GE.AND P5, PT, R16, UR28, PT ;  /* 0x0000001c10007c0c */ /* 0x000fe4000bfa6270 */
[----:B------:R-:W-:Y:S01]  /*12e0*/  ISETP.GE.AND P6, PT, R15, UR28, PT ;  /* 0x0000001c0f007c0c */ /* 0x000fe2000bfc6270 */
[----:B---3--:R-:W-:Y:S04]  /*12f0*/  STS [R157.X4], R4 ;  /* 0x000000049d007388 */ /* 0x008fe80000004800 */
[----:B----4-:R-:W-:Y:S04]  /*1300*/  STS [R156.X4+0x80], R20 ;  /* 0x000080149c007388 */ /* 0x010fe80000004800 */
[----:B-----5:R-:W-:Y:S04]  /*1310*/  STS [R152.X4+0x100], R5 ;  /* 0x0001000598007388 */ /* 0x020fe80000004800 */
[----:B--2---:R-:W-:Y:S04]  /*1320*/  STS [R150.X4+0x180], R22 ;  /* 0x0001801696007388 */ /* 0x004fe80000004800 */
        /* <DEDUP_REMOVED lines=32> */
[----:B------:R-:W-:-:S04]  /*1530*/  CS2R R24, SRZ ;  /* 0x0000000000187805 */ /* 0x000fc8000001ff00 */
[----:B------:R-:W2:Y:S01]  /*1540*/  @!P0 LDG.E R20, [R194.64+0x80] ;  /* 0x0000802ac2148981 */ /* 0x000ea2000c1e1900 */
[----:B------:R-:W-:Y:S01]  /*1550*/  ISETP.GE.AND P0, PT, R13, UR28, PT ;  /* 0x0000001c0d007c0c */ /* 0x000fe2000bf06270 */
[----:B------:R-:W-:Y:S01]  /*1560*/  CS2R R4, SRZ ;  /* 0x0000000000047805 */ /* 0x000fe2000001ff00 */
[----:B------:R-:W-:Y:S01]  /*1570*/  CS2R R22, SRZ ;  /* 0x0000000000167805 */ /* 0x000fe2000001ff00 */
[----:B------:R-:W2:Y:S04]  /*1580*/  @!P5 LDG.E R21, [R194.64+0x200] ;  /* 0x0002002ac215d981 */ /* 0x000ea8000c1e1900 */
[----:B------:R-:W2:Y:S01]  /*1590*/  @!P1 LDG.E R4, [R194.64] ;  /* 0x0000002ac2049981 */ /* 0x000ea2000c1e1900 */
[----:B---3--:R-:W-:Y:S01]  /*15a0*/  CS2R R28, SRZ ;  /* 0x00000000001c7805 */ /* 0x008fe2000001ff00 */
[----:B----4-:R-:W-:-:S02]  /*15b0*/  HFMA2.MMA R32, -RZ, RZ, 0, 0 ;  /* 0x00000000ff207435 */ /* 0x010fc400000001ff */
[----:B------:R-:W3:Y:S04]  /*15c0*/  @!P6 LDG.E R24, [R194.64+0x280] ;  /* 0x0002802ac218e981 */ /* 0x000ee8000c1e1900 */
[----:B------:R-:W4:Y:S01]  /*15d0*/  @!P0 LDG.E R26, [R194.64+0x380] ;  /* 0x0003802ac21a8981 */ /* 0x000f22000c1e1900 */
[----:B------:R-:W-:Y:S02]  /*15e0*/  ISETP.GE.AND P0, PT, R12, UR28, PT ;  /* 0x0000001c0c007c0c */ /* 0x000fe4000bf06270 */
[----:B------:R-:W-:Y:S01]  /*15f0*/  ISETP.GE.AND P1, PT, R10, UR28, PT ;  /* 0x0000001c0a007c0c */ /* 0x000fe2000bf26270 */
[----:B------:R-:W3:Y:S01]  /*1600*/  @!P2 LDG.E R5, [R194.64+0x100] ;  /* 0x0001002ac205a981 */ /* 0x000ee2000c1e1900 */
[----:B------:R-:W-:-:S03]  /*1610*/  ISETP.GE.AND P2, PT, R9, UR28, PT ;  /* 0x0000001c09007c0c */ /* 0x000fc6000bf46270 */
[----:B------:R-:W4:Y:S01]  /*1620*/  @!P3 LDG.E R22, [R194.64+0x180] ;  /* 0x0001802ac216b981 */ /* 0x000f22000c1e1900 */
[----:B------:R-:W-:-:S03]  /*1630*/  ISETP.GE.AND P3, PT, R8, UR28, PT ;  /* 0x0000001c08007c0c */ /* 0x000fc6000bf66270 */
[----:B------:R-:W4:Y:S04]  /*1640*/  @!P4 LDG.E R23, [R194.64+0x300] ;  /* 0x0003002ac217c981 */ /* 0x000f28000c1e1900 */
[----:B------:R-:W4:Y:S01]  /*1650*/  @!P0 LDG.E R25, [R194.64+0x400] ;  /* 0x0004002ac2198981 */ /* 0x000f22000c1e1900 */
[----:B------:R-:W-:Y:S02]  /*1660*/  ISETP.GE.AND P0, PT, R11, UR28, PT ;  /* 0x0000001c0b007c0c */ /* 0x000fe4000bf06270 */
[----:B------:R-:W-:Y:S01]  /*1670*/  ISETP.GE.AND P4, PT, R7, UR28, PT ;  /* 0x0000001c07007c0c */ /* 0x000fe2000bf86270 */
[----:B-----5:R-:W-:Y:S01]  /*1680*/  CS2R R30, SRZ ;  /* 0x00000000001e7805 */ /* 0x020fe2000001ff00 */
[----:B------:R-:W-:Y:S01]  /*1690*/  ISETP.GE.AND P5, PT, R6, UR28, PT ;  /* 0x0000001c06007c0c */ /* 0x000fe2000bfa6270 */
[----:B------:R-:W5:Y:S01]  /*16a0*/  @!P1 LDG.E R27, [R194.64+0x500] ;  /* 0x0005002ac21b9981 */ /* 0x000f62000c1e1900 */
[----:B------:R-:W-:-:S02]  /*16b0*/  ISETP.GE.AND P6, PT, R0, UR28, PT ;  /* 0x0000001c00007c0c */ /* 0x000fc4000bfc6270 */
[----:B0-----:R-:W-:Y:S01]  /*16c0*/  MOV R34, RZ ;  /* 0x000000ff00227202 */ /* 0x001fe20000000f00 */
        /* <DEDUP_REMOVED lines=8> */
[----:B------:R-:W-:Y:S02]  /*1750*/  P2R R33, PR, RZ, 0x2 ;  /* 0x00000002ff217803 */ /* 0x000fe40000000000 */
[----:B------:R-:W-:Y:S01]  /*1760*/  ISETP.GE.AND P1, PT, R18, UR28, PT ;  /* 0x0000001c12007c0c */ /* 0x000fe2000bf26270 */
[----:B--2---:R-:W-:Y:S04]  /*1770*/  STS [R157.X4], R4 ;  /* 0x000000049d007388 */ /* 0x004fe80000004800 */
[----:B------:R-:W-:Y:S04]  /*1780*/  STS [R156.X4+0x80], R20 ;  /* 0x000080149c007388 */ /* 0x000fe80000004800 */
[----:B---3--:R0:W-:Y:S04]  /*1790*/  STS [R152.X4+0x100], R5 ;  /* 0x0001000598007388 */ /* 0x0081e80000004800 */
[----:B----4-:R-:W-:Y:S04]  /*17a0*/  STS [R150.X4+0x180], R22 ;  /* 0x0001801696007388 */ /* 0x010fe80000004800 */
[----:B------:R1:W-:Y:S04]  /*17b0*/  STS [R252.X4+0x200], R21 ;  /* 0x00020015fc007388 */ /* 0x0003e80000004800 */
[----:B------:R-:W-:Y:S04]  /*17c0*/  STS [R251.X4+0x280], R24 ;  /* 0x00028018fb007388 */ /* 0x000fe80000004800 */
[----:B------:R2:W-:Y:S04]  /*17d0*/  STS [R250.X4+0x300], R23 ;  /* 0x00030017fa007388 */ /* 0x0005e80000004800 */
[----:B------:R-:W-:Y:S04]  /*17e0*/  STS [R249.X4+0x380], R26 ;  /* 0x0003801af9007388 */ /* 0x000fe80000004800 */
[----:B------:R3:W-:Y:S04]  /*17f0*/  STS [R248.X4+0x400], R25 ;  /* 0x00040019f8007388 */ /* 0x0007e80000004800 */
[----:B-----5:R-:W-:Y:S04]  /*1800*/  STS [R245.X4+0x480], R28 ;  /* 0x0004801cf5007388 */ /* 0x020fe80000004800 */
[----:B------:R4:W-:Y:S04]  /*1810*/  STS [R244.X4+0x500], R27 ;  /* 0x0005001bf4007388 */ /* 0x0009e80000004800 */
[----:B------:R-:W-:Y:S04]  /*1820*/  STS [R243.X4+0x580], R30 ;  /* 0x0005801ef3007388 */ /* 0x000fe80000004800 */
[----:B------:R5:W-:Y:S04]  /*1830*/  STS [R242.X4+0x600], R29 ;  /* 0x0006001df2007388 */ /* 0x000be80000004800 */
        /* <DEDUP_REMOVED lines=11> */
[----:B------:R-:W3:Y:S04]  /*18f0*/  LDS R109, [R133.X4+0x1c] ;  /* 0x00001c00856d7984 */ /* 0x000ee80000004800 */
[----:B------:R0:W3:Y:S04]  /*1900*/  LDS R108, [R133.X4+0x20] ;  /* 0x00002000856c7984 */ /* 0x0000e80000004800 */
[----:B------:R0:W3:Y:S04]  /*1910*/  LDS R107, [R133.X4+0x24] ;  /* 0x00002400856b7984 */ /* 0x0000e80000004800 */
[----:B------:R0:W3:Y:S04]  /*1920*/  LDS R106, [R133.X4+0x28] ;  /* 0x00002800856a7984 */ /* 0x0000e80000004800 */
[----:B------:R0:W3:Y:S04]  /*1930*/  LDS R105, [R133.X4+0x2c] ;  /* 0x00002c0085697984 */ /* 0x0000e80000004800 */
[----:B------:R0:W3:Y:S04]  /*1940*/  LDS R104, [R133.X4+0x30] ;  /* 0x0000300085687984 */ /* 0x0000e80000004800 */
[----:B------:R0:W3:Y:S04]  /*1950*/  LDS R103, [R133.X4+0x34] ;  /* 0x0000340085677984 */ /* 0x0000e80000004800 */
[----:B------:R1:W3:Y:S04]  /*1960*/  LDS R102, [R133.X4+0x38] ;  /* 0x0000380085667984 */ /* 0x0002e80000004800 */
[----:B------:R3:W3:Y:S01]  /*1970*/  LDS R101, [R133.X4+0x3c] ;  /* 0x00003c0085657984 */ /* 0x0006e20000004800 */
[----:B0-----:R-:W-:-:S03]  /*1980*/  CS2R R4, SRZ ;  /* 0x0000000000047805 */ /* 0x001fc6000001ff00 */
        /* <DEDUP_REMOVED lines=21> */
[----:B-----5:R-:W-:Y:S01]  /*1ae0*/  CS2R R28, SRZ ;  /* 0x00000000001c7805 */ /* 0x020fe2000001ff00 */
[----:B------:R-:W-:Y:S01]  /*1af0*/  HFMA2.MMA R32, -RZ, RZ, 0, 0 ;  /* 0x00000000ff207435 */ /* 0x000fe200000001ff */
[----:B------:R-:W-:Y:S01]  /*1b00*/  CS2R R30, SRZ ;  /* 0x00000000001e7805 */ /* 0x000fe2000001ff00 */
[----:B------:R-:W-:-:S03]  /*1b10*/  MOV R34, RZ ;  /* 0x000000ff00227202 */ /* 0x000fc60000000f00 */
[----:B------:R-:W5:Y:S04]  /*1b20*/  @!P3 LDG.E R29, [R2.64+0x600] ;  /* 0x0006002a021db981 */ /* 0x000f68000c1e1900 */
[----:B------:R-:W5:Y:S01]  /*1b30*/  @!P0 LDG.E R26, [R2.64+0x380] ;  /* 0x0003802a021a8981 */ /* 0x000f62000c1e1900 */
[----:B------:R-:W-:-:S03]  /*1b40*/  ISETP.NE.AND P0, PT, R35, RZ, PT ;  /* 0x000000ff2300720c */ /* 0x000fc60003f05270 */
[----:B------:R-:W5:Y:S04]  /*1b50*/  @!P1 LDG.E R27, [R2.64+0x500] ;  /* 0x0005002a021b9981 */ /* 0x000f68000c1e1900 */
[----:B------:R-:W5:Y:S04]  /*1b60*/  @!P2 LDG.E R30, [R2.64+0x580] ;  /* 0x0005802a021ea981 */ /* 0x000f68000c1e1900 */
[----:B------:R-:W5:Y:S04]  /*1b70*/  @!P4 LDG.E R32, [R2.64+0x680] ;  /* 0x0006802a0220c981 */ /* 0x000f68000c1e1900 */
[----:B------:R-:W5:Y:S04]  /*1b80*/  @!P0 LDG.E R28, [R2.64+0x480] ;  /* 0x0004802a021c8981 */ /* 0x000f68000c1e1900 */
[----:B------:R-:W5:Y:S04]  /*1b90*/  @!P5 LDG.E R31, [R2.64+0x700] ;  /* 0x0007002a021fd981 */ /* 0x000f68000c1e1900 */
[----:B------:R-:W5:Y:S01]  /*1ba0*/  @!P6 LDG.E R34, [R2.64+0x780] ;  /* 0x0007802a0222e981 */ /* 0x000f62000c1e1900 */
[----:B------:R-:W-:-:S03]  /*1bb0*/  FADD.FTZ R116, R116, UR5 ;  /* 0x0000000574747e21 */ /* 0x000fc60008010000 */
[----:B------:R0:W-:Y:S04]  /*1bc0*/  STL [R1+0xc], R157 ;  /* 0x00000c9d01007387 */ /* 0x0001e80000100800 */
        /* <DEDUP_REMOVED lines=18> */
[----:B--2---:R0:W-:Y:S04]  /*1cf0*/  STS [R157.X4], R4 ;  /* 0x000000049d007388 */ /* 0x0041e80000004800 */
[----:B------:R0:W-:Y:S04]  /*1d00*/  STS [R156.X4+0x80], R20 ;  /* 0x000080149c007388 */ /* 0x0001e80000004800 */
[----:B------:R0:W-:Y:S04]  /*1d10*/  STS [R152.X4+0x100], R5 ;  /* 0x0001000598007388 */ /* 0x0001e80000004800 */
        /* <DEDUP_REMOVED lines=46> */
.L_x_1912:
[----:B------:R-:W-:Y:S05]  /*2000*/  BSYNC B0 ;  /* 0x0000000000007941 */ /* 0x000fea0003800000 */
.L_x_1911:
        /* <DEDUP_REMOVED lines=35> */
.L_x_1914:
[----:B------:R-:W-:Y:S05]  /*2240*/  BSYNC B0 ;  /* 0x0000000000007941 */ /* 0x000fea0003800000 */
.L_x_1913:
        /* <DEDUP_REMOVED lines=35> */
.L_x_1916:
[----:B------:R-:W-:Y:S05]  /*2480*/  BSYNC B0 ;  /* 0x0000000000007941 */ /* 0x000fea0003800000 */
.L_x_1915:
        /* <DEDUP_REMOVED lines=35> */
.L_x_1918:
[----:B------:R-:W-:Y:S05]  /*26c0*/  BSYNC B0 ;  /* 0x0000000000007941 */ /* 0x000fea0003800000 */
.L_x_1917:
        /* <DEDUP_REMOVED lines=35> */
.L_x_1920:
[----:B------:R-:W-:Y:S05]  /*2900*/  BSYNC B0 ;  /* 0x0000000000007941 */ /* 0x000fea0003800000 */
.L_x_1919:
        /* <DEDUP_REMOVED lines=35> */
.L_x_1922:
[----:B------:R-:W-:Y:S05]  /*2b40*/  BSYNC B0 ;  /* 0x0000000000007941 */ /* 0x000fea0003800000 */
.L_x_1921:
        /* <DEDUP_REMOVED lines=35> */
.L_x_1924:
[----:B------:R-:W-:Y:S05]  /*2d80*/  BSYNC B0 ;  /* 0x0000000000007941 */ /* 0x000fea0003800000 */
.L_x_1923:
        /* <DEDUP_REMOVED lines=35> */
.L_x_1926:
[----:B------:R-:W-:Y:S05]  /*2fc0*/  BSYNC B0 ;  /* 0x0000000000007941 */ /* 0x000fea0003800000 */
.L_x_1925:
        /* <DEDUP_REMOVED lines=35> */
.L_x_1928:
[----:B------:R-:W-:Y:S05]  /*3200*/  BSYNC B0 ;  /* 0x0000000000007941 */ /* 0x000fea0003800000 */
.L_x_1927:
        /* <DEDUP_REMOVED lines=34> */
.L_x_1930:
[----:B------:R-:W-:Y:S05]  /*3430*/  BSYNC B0 ;  /* 0x0000000000007941 */ /* 0x000fea0003800000 */
.L_x_1929:
        /* <DEDUP_REMOVED lines=33> */
.L_x_1932:
[----:B------:R-:W-:Y:S05]  /*3650*/  BSYNC B0 ;  /* 0x0000000000007941 */ /* 0x000fea0003800000 */
.L_x_1931:
        /* <DEDUP_REMOVED lines=33> */
.L_x_1934:
[----:B------:R-:W-:Y:S05]  /*3870*/  BSYNC B0 ;  /* 0x0000000000007941 */ /* 0x000fea0003800000 */
.L_x_1933:
        /* <DEDUP_REMOVED lines=33> */
.L_x_1936:
[----:B------:R-:W-:Y:S05]  /*3a90*/  BSYNC B0 ;  /* 0x0000000000007941 */ /* 0x000fea0003800000 */
.L_x_1935:
        /* <DEDUP_REMOVED lines=33> */
.L_x_1938:
[----:B------:R-:W-:Y:S05]  /*3cb0*/  BSYNC B0 ;  /* 0x0000000000007941 */ /* 0x000fea0003800000 */
.L_x_1937:
        /* <DEDUP_REMOVED lines=33> */
.L_x_1940:
[----:B------:R-:W-:Y:S05]  /*3ed0*/  BSYNC B0 ;  /* 0x0000000000007941 */ /* 0x000fea0003800000 */
.L_x_1939:
        /* <DEDUP_REMOVED lines=33> */
.L_x_1942:
[----:B------:R-:W-:Y:S05]  /*40f0*/  BSYNC B0 ;  /* 0x0000000000007941 */ /* 0x000fea0003800000 */
.L_x_1941:
[----:B------:R-:W-:Y:S01]  /*4100*/  ULDC.64 UR8, c[0x0][0x1f0] ;  /* 0x00007c0000087ab9 */ /* 0x000fe20000000a00 */
[C---:B------:R-:W-:Y:S01]  /*4110*/  ISETP.GE.AND P0, PT, R134.reuse, UR28, PT ;  /* 0x0000001c86007c0c */ /* 0x040fe2000bf06270 */
[----:B------:R-:W-:Y:S01]  /*4120*/  UIMAD UR7, UR13, UR8, URZ ;  /* 0x000000080d0772a4 */ /* 0x000fe2000f8e023f */
[----:B0-----:R-:W-:Y:S01]  /*4130*/  MOV R21, UR12 ;  /* 0x0000000c00157c02 */ /* 0x001fe20008000f00 */
[----:B------:R-:W-:Y:S01]  /*4140*/  ULDC.64 UR30, c[0x0][0x200] ;  /* 0x00008000001e7ab9 */ /* 0x000fe20000000a00 */
[----:B------:R-:W-:Y:S01]  /*4150*/  MOV R2, UR27 ;  /* 0x0000001b00027c02 */ /* 0x000fe20008000f00 */
[----:B------:R-:W-:Y:S01]  /*4160*/  UIMAD UR29, UR12, UR9, UR7 ;  /* 0x000000090c1d72a4 */ /* 0x000fe2000f8e0207 */
[----:B------:R-:W-:Y:S01]  /*4170*/  MOV R23, UR12 ;  /* 0x0000000c00177c02 */ /* 0x000fe20008000f00 */
[----:B------:R-:W-:Y:S01]  /*4180*/  USHF.R.S32.HI UR7, URZ, 0x1f, UR27 ;  /* 0x0000001f3f077899 */ /* 0x000fe2000801141b */
[----:B------:R-:W-:Y:S01]  /*4190*/  MOV R4, UR27 ;  /* 0x0000001b00047c02 */ /* 0x000fe20008000f00 */
[----:B------:R-:W-:Y:S01]  /*41a0*/  UIMAD.WIDE.U32 UR32, UR12, UR30, URZ ;  /* 0x0000001e0c2072a5 */ /* 0x000fe2000f8e003f */
[----:B------:R-:W-:Y:S01]  /*41b0*/  LDS R35, [R133.X4] ;  /* 0x0000000085237984 */ /* 0x000fe20000004800 */
[----:B------:R-:W-:Y:S01]  /*41c0*/  UIMAD UR30, UR13, UR30, URZ ;  /* 0x0000001e0d1e72a4 */ /* 0x000fe2000f8e023f */
[----:B------:R-:W-:Y:S01]  /*41d0*/  CS2R R40, SRZ ;  /* 0x0000000000287805 */ /* 0x000fe2000001ff00 */
[----:B------:R-:W-:Y:S01]  /*41e0*/  MOV R3, UR7 ;  /* 0x0000000700037c02 */ /* 0x000fe20008000f00 */
[----:B------:R-:W-:Y:S01]  /*41f0*/  UIMAD.WIDE.U32 UR34, UR12, UR8, URZ ;  /* 0x000000080c2272a5 */ /* 0x000fe2000f8e003f */
[----:B------:R-:W-:Y:S01]  /*4200*/  MOV R5, UR7 ;  /* 0x0000000700057c02 */ /* 0x000fe20008000f00 */
[----:B------:R-:W-:Y:S01]  /*4210*/  UIMAD UR39, UR12, UR31, UR30 ;  /* 0x0000001f0c2772a4 */ /* 0x000fe2000f8e021e */
[----:B------:R-:W-:Y:S01]  /*4220*/  LDS R34, [R133.X4+0x4] ;  /* 0x0000040085227984 */ /* 0x000fe20000004800 */
[----:B------:R-:W-:Y:S01]  /*4230*/  @!P0 IMAD.WIDE.U32 R2, R21, c[0x0][0x1f0], R2 ;  /* 0x00007c0015028a25 */ /* 0x000fe200078e0002 */
[----:B------:R-:W-:Y:S01]  /*4240*/  ULDC.64 UR8, c[0x0][0x1f8] ;  /* 0x00007e0000087ab9 */ /* 0x000fe20000000a00 */
[----:B------:R-:W-:Y:S01]  /*4250*/  MOV R21, UR10 ;  /* 0x0000000a00157c02 */ /* 0x000fe20008000f00 */
[----:B------:R-:W-:Y:S01]  /*4260*/  UIMAD UR38, UR11, UR8, URZ ;  /* 0x000000080b2672a4 */ /* 0x000fe2000f8e023f */
[----:B------:R-:W-:Y:S01]  /*4270*/  @!P0 IMAD.WIDE.U32 R4, R23, c[0x0][0x200], R4 ;  /* 0x0000800017048a25 */ /* 0x000fe200078e0004 */
[----:B------:R-:W-:Y:S01]  /*4280*/  UIADD3 UR35, UR35, UR29, URZ ;  /* 0x0000001d23237290 */ /* 0x000fe2000fffe03f */
[----:B------:R-:W-:Y:S01]  /*4290*/  @!P0 IADD3 R3, R3, UR29, RZ ;  /* 0x0000001d03038c10 */ /* 0x000fe2000fffe0ff */
[----:B------:R-:W-:Y:S01]  /*42a0*/  UIMAD UR38, UR10, UR9, UR38 ;  /* 0x000000090a2672a4 */ /* 0x000fe2000f8e0226 */
[----:B------:R-:W-:Y:S01]  /*42b0*/  MOV R23, UR10 ;  /* 0x0000000a00177c02 */ /* 0x000fe20008000f00 */
[----:B------:R-:W-:Y:S01]  /*42c0*/  ULDC UR29, c[0x0][0x174] ;  /* 0x00005d00001d7ab9 */ /* 0x000fe20000000800 */
[----:B------:R-:W-:Y:S01]  /*42d0*/  @!P0 IADD3 R5, R5, UR39, RZ ;  /* 0x0000002705058c10 */ /* 0x000fe2000fffe0ff */
[----:B------:R-:W-:Y:S01]  /*42e0*/  ULDC.64 UR30, c[0x0][0x208] ;  /* 0x00008200001e7ab9 */ /* 0x000fe20000000a00 */
[----:B------:R-:W-:Y:S01]  /*42f0*/  @!P0 IMAD.WIDE.U32 R2, R21, c[0x0][0x1f8], R2 ;  /* 0x00007e0015028a25 */ /* 0x000fe200078e0002 */
[----:B------:R-:W-:Y:S01]  /*4300*/  UIADD3 UR29, UR6, -UR29, URZ ;  /* 0x8000001d061d7290 */ /* 0x000fe2000fffe03f */
[----:B------:R-:W-:Y:S01]  /*4310*/  LDS R33, [R133.X4+0x8] ;  /* 0x0000080085217984 */ /* 0x000fe20000004800 */
[----:B------:R-:W-:Y:S01]  /*4320*/  UIMAD.WIDE.U32 UR8, UR10, UR8, UR34 ;  /* 0x000000080a0872a5 */ /* 0x000fe2000f8e0022 */
[----:B------:R-:W-:Y:S01]  /*4330*/  @!P0 IMAD.WIDE.U32 R4, R23, c[0x0][0x208], R4 ;  /* 0x0000820017048a25 */ /* 0x000fe200078e0004 */
[----:B------:R-:W-:Y:S01]  /*4340*/  UIADD3 UR33, UR33, UR39, URZ ;  /* 0x0000002721217290 */ /* 0x000fe2000fffe03f */
[C---:B------:R-:W-:Y:S01]  /*4350*/  @!P0 IADD3 R22, P1, R134.reuse, R2, RZ ;  /* 0x0000000286168210 */ /* 0x040fe20007f3e0ff */
[----:B------:R-:W-:Y:S01]  /*4360*/  UIMAD UR34, UR11, UR30, URZ ;  /* 0x0000001e0b2272a4 */ /* 0x000fe2000f8e023f */
[----:B------:R-:W-:Y:S01]  /*4370*/  LDS R32, [R133.X4+0xc] ;  /* 0x00000c0085207984 */ /* 0x000fe20000004800 */
[----:B------:R-:W-:Y:S01]  /*4380*/  UIMAD UR29, UR29, -0x800, URZ ;  /* 0xfffff8001d1d78a4 */ /* 0x000fe2000f8e023f */
[----:B------:R-:W-:Y:S01]  /*4390*/  @!P0 IADD3 R20, P2, R134, R4, RZ ;  /* 0x0000000486148210 */ /* 0x000fe20007f5e0ff */
[----:B------:R-:W-:Y:S01]  /*43a0*/  UIMAD.WIDE.U32 UR32, UR10, UR30, UR32 ;  /* 0x0000001e0a2072a5 */ /* 0x000fe2000f8e0020 */
[----:B------:R-:W-:Y:S01]  /*43b0*/  @!P0 IADD3.X R23, R148, UR38, R3, P1, !PT ;  /* 0x0000002694178c10 */ /* 0x000fe20008ffe403 */
[----:B------:R-:W-:Y:S01]  /*43c0*/  UIMAD UR31, UR10, UR31, UR34 ;  /* 0x0000001f0a1f72a4 */ /* 0x000fe2000f8e0222 */
[----:B------:R-:W-:Y:S01]  /*43d0*/  LEA R38, P1, R134, c[0x0][0x268], 0x2 ;  /* 0x00009a0086267a11 */ /* 0x000fe200078210ff */
[----:B------:R-:W-:Y:S01]  /*43e0*/  USHF.R.S32.HI UR30, URZ, 0x1f, UR29 ;  /* 0x0000001f3f1e7899 */ /* 0x000fe2000801141d */
[----:B------:R-:W-:Y:S01]  /*43f0*/  @!P0 LEA R2, P3, R20, c[0x0][0x258], 0x2 ;  /* 0x0000960014028a11 */ /* 0x000fe200078610ff */
[----:B------:R-:W-:Y:S01]  /*4400*/  UIADD3 UR35, UP0, UR29, UR8, URZ ;  /* 0x000000081d237290 */ /* 0x000fe2000ff1e03f */
[----:B------:R-:W-:Y:S01]  /*4410*/  LDS R31, [R133.X4+0x10] ;  /* 0x00001000851f7984 */ /* 0x000fe20000004800 */
[----:B------:R-:W-:Y:S01]  /*4420*/  UIADD3 UR34, UP1, UR29, UR32, URZ ;  /* 0x000000201d227290 */ /* 0x000fe2000ff3e03f */
[----:B------:R-:W-:Y:S01]  /*4430*/  @!P0 IADD3.X R21, R148, UR31, R5, P2, !PT ;  /* 0x0000001f94158c10 */ /* 0x000fe200097fe405 */
[----:B------:R-:W-:Y:S01]  /*4440*/  UIADD3.X UR8, UR30, UR38, UR9, UP0, !UPT ;  /* 0x000000261e087290 */ /* 0x000fe200087fe409 */
[----:B------:R-:W-:Y:S01]  /*4450*/  LEA R4, P2, R134, c[0x0][0x258], 0x2 ;  /* 0x0000960086047a11 */ /* 0x000fe200078410ff */
[----:B------:R-:W-:Y:S01]  /*4460*/  UIADD3.X UR32, UR30, UR31, UR33, UP1, !UPT ;  /* 0x0000001f1e207290 */ /* 0x000fe20008ffe421 */
[----:B------:R-:W-:Y:S01]  /*4470*/  MOV R24, UR35 ;  /* 0x0000002300187c02 */ /* 0x000fe20008000f00 */
[----:B------:R-:W-:Y:S01]  /*4480*/  LDS R30, [R133.X4+0x14] ;  /* 0x00001400851e7984 */ /* 0x000fe20000004800 */
[----:B------:R-:W-:-:S02]  /*4490*/  MOV R26, UR34 ;  /* 0x00000022001a7c02 */ /* 0x000fc40008000f00 */
[C-C-:B------:R-:W-:Y:S01]  /*44a0*/  LEA.HI.X R3, R134.reuse, c[0x0][0x25c], R148.reuse, 0x2, P2 ;  /* 0x0000970086037a11 */ /* 0x140fe200010f1494 */
[----:B------:R-:W-:Y:S01]  /*44b0*/  LDS R28, [R133.X4+0x38] ;  /* 0x00003800851c7984 */ /* 0x000fe20000004800 */
[----:B------:R-:W-:Y:S02]  /*44c0*/  LEA.HI.X R5, R134, c[0x0][0x26c], R148, 0x2, P1 ;  /* 0x00009b0086057a11 */ /* 0x000fe400008f1494 */
[----:B------:R-:W-:Y:S01]  /*44d0*/  LEA R38, P2, R24, R38, 0x2 ;  /* 0x0000002618267211 */ /* 0x000fe200078410ff */
[----:B------:R-:W-:Y:S01]  /*44e0*/  LDS R29, [R133.X4+0x3c] ;  /* 0x00003c00851d7984 */ /* 0x000fe20000004800 */
[----:B------:R-:W-:Y:S01]  /*44f0*/  MOV R25, UR8 ;  /* 0x0000000800197c02 */ /* 0x000fe20008000f00 */
[----:B------:R-:W-:Y:S01]  /*4500*/  CS2R R42, SRZ ;  /* 0x00000000002a7805 */ /* 0x000fe2000001ff00 */
[----:B------:R-:W-:Y:S01]  /*4510*/  LEA R4, P4, R26, R4, 0x2 ;  /* 0x000000041a047211 */ /* 0x000fe200078810ff */
[----:B------:R-:W-:Y:S01]  /*4520*/  CS2R R46, SRZ ;  /* 0x00000000002e7805 */ /* 0x000fe2000001ff00 */
[----:B------:R-:W-:Y:S01]  /*4530*/  MOV R27, UR32 ;  /* 0x00000020001b7c02 */ /* 0x000fe20008000f00 */
[----:B------:R-:W-:Y:S01]  /*4540*/  CS2R R48, SRZ ;  /* 0x0000000000307805 */ /* 0x000fe2000001ff00 */
[----:B------:R-:W-:-:S02]  /*4550*/  @!P0 LEA R36, P1, R22, c[0x0][0x268], 0x2 ;  /* 0x00009a0016248a11 */ /* 0x000fc400078210ff */
[----:B------:R-:W-:Y:S02]  /*4560*/  ISETP.GE.AND P5, PT, R14, UR28, PT ;  /* 0x0000001c0e007c0c */ /* 0x000fe4000bfa6270 */
[----:B------:R-:W-:Y:S01]  /*4570*/  ISETP.GE.AND P6, PT, R15, UR28, PT ;  /* 0x0000001c0f007c0c */ /* 0x000fe2000bfc6270 */
[----:B------:R-:W-:Y:S01]  /*4580*/  CS2R R44, SRZ ;  /* 0x00000000002c7805 */ /* 0x000fe2000001ff00 */
        /* <DEDUP_REMOVED lines=8> */
[----:B------:R-:W-:Y:S01]  /*4610*/  CS2R R56, SRZ ;  /* 0x0000000000387805 */ /* 0x000fe2000001ff00 */
[----:B------:R-:W-:Y:S01]  /*4620*/  CS2R R58, SRZ ;  /* 0x00000000003a7805 */ /* 0x000fe2000001ff00 */
[----:B------:R-:W-:Y:S01]  /*4630*/  HFMA2.MMA R62, -RZ, RZ, 0, 0 ;  /* 0x00000000ff3e7435 */ /* 0x000fe200000001ff */
[----:B------:R-:W-:Y:S01]  /*4640*/  LDS R20, [R133.X4+0x18] ;  /* 0x0000180085147984 */ /* 0x000fe20000004800 */
[----:B------:R-:W-:Y:S01]  /*4650*/  HFMA2.MMA R65, -RZ, RZ, 0, 0 ;  /* 0x00000000ff417435 */ /* 0x000fe200000001ff */
[----:B------:R-:W-:Y:S01]  /*4660*/  MOV R61, RZ ;  /* 0x000000ff003d7202 */ /* 0x000fe20000000f00 */
[----:B------:R-:W-:Y:S01]  /*4670*/  CS2R R66, SRZ ;  /* 0x0000000000427805 */ /* 0x000fe2000001ff00 */
[----:B------:R-:W-:Y:S01]  /*4680*/  LDS R21, [R133.X4+0x1c] ;  /* 0x00001c0085157984 */ /* 0x000fe20000004800 */
[----:B------:R-:W-:Y:S01]  /*4690*/  CS2R R68, SRZ ;  /* 0x0000000000447805 */ /* 0x000fe2000001ff00 */
[----:B------:R-:W-:Y:S01]  /*46a0*/  MOV R72, RZ ;  /* 0x000000ff00487202 */ /* 0x000fe20000000f00 */
[----:B------:R-:W-:Y:S01]  /*46b0*/  ULDC.64 UR8, c[0x0][0x2e8] ;  /* 0x0000ba0000087ab9 */ /* 0x000fe20000000a00 */
[----:B------:R-:W-:Y:S04]  /*46c0*/  LDS R23, [R133.X4+0x24] ;  /* 0x0000240085177984 */ /* 0x000fe80000004800 */
[----:B------:R-:W-:Y:S04]  /*46d0*/  LDS R25, [R133.X4+0x2c] ;  /* 0x00002c0085197984 */ /* 0x000fe80000004800 */
[----:B------:R-:W-:Y:S04]  /*46e0*/  LDS R26, [R133.X4+0x30] ;  /* 0x00003000851a7984 */ /* 0x000fe80000004800 */
[----:B------:R-:W-:Y:S04]  /*46f0*/  LDS R27, [R133.X4+0x34] ;  /* 0x00003400851b7984 */ /* 0x000fe80000004800 */
[----:B------:R-:W-:Y:S01]  /*4700*/  BAR.SYNC.DEFER_BLOCKING 0x0 ;  /* 0x0000000000007b1d */ /* 0x000fe20000010000 */
[----:B------:R-:W-:-:S13]  /*4710*/  ISETP.GE.AND P1, PT, R18, UR28, PT ;  /* 0x0000001c12007c0c */ /* 0x000fda000bf26270 */
[----:B------:R-:W2:Y:S01]  /*4720*/  @!P1 LDG.E R43, [R38.64+-0x1f00] ;  /* 0xffe1002a262b9981 */ /* 0x000ea2000c1e1900 */
[----:B------:R-:W-:Y:S02]  /*4730*/  ISETP.GE.AND P1, PT, R13, UR28, PT ;  /* 0x0000001c0d007c0c */ /* 0x000fe4000bf26270 */
[----:B------:R-:W-:Y:S01]  /*4740*/  ISETP.GE.AND P2, PT, R16, UR28, PT ;  /* 0x0000001c10007c0c */ /* 0x000fe2000bf46270 */
[----:B------:R0:W3:Y:S01]  /*4750*/  @!P0 LDG.E R41, [R36.64] ;  /* 0x0000002a24298981 */ /* 0x0000e2000c1e1900 */
[----:B------:R-:W-:Y:S02]  /*4760*/  ISETP.GE.AND P3, PT, R19, UR28, PT ;  /* 0x0000001c13007c0c */ /* 0x000fe4000bf66270 */
[----:B------:R-:W-:Y:S01]  /*4770*/  ISETP.GE.AND P4, PT, R17, UR28, PT ;  /* 0x0000001c11007c0c */ /* 0x000fe2000bf86270 */
[----:B------:R-:W4:Y:S04]  /*4780*/  @!P5 LDG.E R47, [R38.64+-0x1d00] ;  /* 0xffe3002a262fd981 */ /* 0x000f28000c1e1900 */
[----:B------:R-:W5:Y:S04]  /*4790*/  @!P6 LDG.E R44, [R38.64+-0x1d80] ;  /* 0xffe2802a262ce981 */ /* 0x000f68000c1e1900 */
[----:B------:R-:W2:Y:S01]  /*47a0*/  @!P1 LDG.E R46, [R38.64+-0x1c80] ;  /* 0xffe3802a262e9981 */ /* 0x000ea2000c1e1900 */
[----:B------:R-:W-:Y:S01]  /*47b0*/  ISETP.GE.AND P1, PT, R12, UR28, PT ;  /* 0x0000001c0c007c0c */ /* 0x000fe2000bf26270 */
[----:B0-----:R-:W-:-:S02]  /*47c0*/  CS2R R36, SRZ ;  /* 0x0000000000247805 */ /* 0x001fc4000001ff00 */
[----:B------:R-:W2:Y:S04]  /*47d0*/  @!P2 LDG.E R45, [R38.64+-0x1e00] ;  /* 0xffe2002a262da981 */ /* 0x000ea8000c1e1900 */
[----:B------:R-:W2:Y:S04]  /*47e0*/  @!P3 LDG.E R40, [R38.64+-0x1f80] ;  /* 0xffe0802a2628b981 */ /* 0x000ea8000c1e1900 */
[----:B------:R-:W4:Y:S04]  /*47f0*/  @!P4 LDG.E R42, [R38.64+-0x1e80] ;  /* 0xffe1802a262ac981 */ /* 0x000f28000c1e1900 */
[----:B------:R-:W4:Y:S01]  /*4800*/  @!P1 LDG.E R49, [R38.64+-0x1c00] ;  /* 0xffe4002a26319981 */ /* 0x000f22000c1e1900 */
        /* <DEDUP_REMOVED lines=40> */
[----:B------:R-:W2:Y:S04]  /*4a90*/  LDS R44, [R133.X4+0x1c] ;  /* 0x00001c00852c7984 */ /* 0x000ea80000004800 */
[----:B------:R-:W1:Y:S04]  /*4aa0*/  LDS R43, [R133.X4+0x20] ;  /* 0x00002000852b7984 */ /* 0x000e680000004800 */
[----:B------:R-:W1:Y:S04]  /*4ab0*/  LDS R36, [R133.X4+0x24] ;  /* 0x0000240085247984 */ /* 0x000e680000004800 */
[----:B------:R-:W1:Y:S04]  /*4ac0*/  LDS R37, [R133.X4+0x28] ;  /* 0x0000280085257984 */ /* 0x000e680000004800 */
[----:B------:R-:W1:Y:S04]  /*4ad0*/  LDS R38, [R133.X4+0x2c] ;  /* 0x00002c0085267984 */ /* 0x000e680000004800 */
[----:B------:R-:W-:Y:S04]  /*4ae0*/  LDS R39, [R133.X4+0x30] ;  /* 0x0000300085277984 */ /* 0x000fe80000004800 */
[----:B------:R-:W1:Y:S04]  /*4af0*/  LDS R40, [R133.X4+0x34] ;  /* 0x0000340085287984 */ /* 0x000e680000004800 */
[----:B------:R-:W1:Y:S04]  /*4b00*/  LDS R41, [R133.X4+0x38] ;  /* 0x0000380085297984 */ /* 0x000e680000004800 */
[----:B------:R-:W1:Y:S04]  /*4b10*/  LDS R42, [R133.X4+0x3c] ;  /* 0x00003c00852a7984 */ /* 0x000e680000004800 */
[----:B------:R-:W-:Y:S01]  /*4b20*/  BAR.SYNC.DEFER_BLOCKING 0x0 ;  /* 0x0000000000007b1d */ /* 0x000fe20000010000 */
[----:B0-----:R-:W-:-:S05]  /*4b30*/  CS2R R52, SRZ ;  /* 0x0000000000347805 */ /* 0x001fca000001ff00 */
        /* <DEDUP_REMOVED lines=34> */
[----:B------:R-:W2:Y:S01]  /*4d60*/  MUFU.EX2 R63, R63 ;  /* 0x0000003f003f7308 */ /* 0x000ea20000000800 */
[----:B0-----:R-:W-:Y:S02]  /*4d70*/  FADD.FTZ R55, R55, 1 ;  /* 0x3f80000037377421 */ /* 0x001fe40000010000 */
[----:B------:R-:W-:-:S05]  /*4d80*/  FMUL.FTZ R4, R46, -1.4426950216293334961 ;  /* 0xbfb8aa3b2e047820 */ /* 0x000fca0000410000 */
[----:B------:R-:W0:Y:S01]  /*4d90*/  MUFU.EX2 R60, R60 ;  /* 0x0000003c003c7308 */ /* 0x000e220000000800 */
[----:B-1----:R-:W-:-:S07]  /*4da0*/  FADD.FTZ R54, R54, 1 ;  /* 0x3f80000036367421 */ /* 0x002fce0000010000 */
[----:B------:R-:W1:Y:S08]  /*4db0*/  MUFU.EX2 R64, R64 ;  /* 0x0000004000407308 */ /* 0x000e700000000800 */
[----:B------:R-:W3:Y:S08]  /*4dc0*/  MUFU.EX2 R5, R5 ;  /* 0x0000000500057308 */ /* 0x000ef00000000800 */
[----:B------:R-:W-:Y:S01]  /*4dd0*/  MUFU.RCP R55, R55 ;  /* 0x0000003700377308 */ /* 0x000fe20000001000 */
[----:B------:R-:W-:-:S02]  /*4de0*/  FMUL.FTZ R70, R44, -1.4426950216293334961 ;  /* 0xbfb8aa3b2c467820 */ /* 0x000fc40000410000 */
[----:B--2---:R-:W-:-:S05]  /*4df0*/  FADD.FTZ R63, R63, 1 ;  /* 0x3f8000003f3f7421 */ /* 0x004fca0000010000 */
[----:B------:R-:W2:Y:S01]  /*4e00*/  MUFU.EX2 R4, R4 ;  /* 0x0000000400047308 */ /* 0x000ea20000000800 */
[----:B0-----:R-:W-:-:S07]  /*4e10*/  FADD.FTZ R60, R60, 1 ;  /* 0x3f8000003c3c7421 */ /* 0x001fce0000010000 */
[----:B------:R-:W0:Y:S01]  /*4e20*/  MUFU.RCP R54, R54 ;  /* 0x0000003600367308 */ /* 0x000e220000001000 */
[----:B-1----:R-:W-:Y:S02]  /*4e30*/  FADD.FTZ R64, R64, 1 ;  /* 0x3f80000040407421 */ /* 0x002fe40000010000 */
[----:B------:R-:W-:Y:S02]  /*4e40*/  FMUL.FTZ R73, R43, -1.4426950216293334961 ;  /* 0xbfb8aa3b2b497820 */ /* 0x000fe40000410000 */
[----:B------:R-:W-:-:S03]  /*4e50*/  FMUL.FTZ R74, R36, -1.4426950216293334961 ;  /* 0xbfb8aa3b244a7820 */ /* 0x000fc60000410000 */
[----:B------:R1:W-:Y:S01]  /*4e60*/  MUFU.EX2 R71, R70 ;  /* 0x0000004600477308 */ /* 0x0003e20000000800 */
[----:B------:R-:W-:Y:S02]  /*4e70*/  FMUL.FTZ R75, R37, -1.4426950216293334961 ;  /* 0xbfb8aa3b254b7820 */ /* 0x000fe40000410000 */
[----:B---3--:R-:W-:Y:S02]  /*4e80*/  FADD.FTZ R5, R5, 1 ;  /* 0x3f80000005057421 */ /* 0x008fe40000010000 */
[----:B------:R-:W-:-:S03]  /*4e90*/  FMUL.FTZ R76, R38, -1.4426950216293334961 ;  /* 0xbfb8aa3b264c7820 */ /* 0x000fc60000410000 */
[----:B------:R-:W-:Y:S01]  /*4ea0*/  MUFU.RCP R63, R63 ;  /* 0x0000003f003f7308 */ /* 0x000fe20000001000 */
[----:B-1----:R-:W-:Y:S02]  /*4eb0*/  FMUL.FTZ R70, R40, -1.4426950216293334961 ;  /* 0xbfb8aa3b28467820 */ /* 0x002fe40000410000 */
[----:B------:R-:W-:Y:S02]  /*4ec0*/  FMUL.FTZ R77, R39, -1.4426950216293334961 ;  /* 0xbfb8aa3b274d7820 */ /* 0x000fe40000410000 */
[----:B--2---:R-:W-:-:S03]  /*4ed0*/  FADD.FTZ R4, R4, 1 ;  /* 0x3f80000004047421 */ /* 0x004fc60000010000 */
[----:B------:R-:W-:Y:S08]  /*4ee0*/  MUFU.EX2 R78, R70 ;  /* 0x00000046004e7308 */ /* 0x000ff00000000800 */
[----:B------:R-:W1:Y:S08]  /*4ef0*/  MUFU.RCP R60, R60 ;  /* 0x0000003c003c7308 */ /* 0x000e700000001000 */
[----:B------:R-:W2:Y:S08]  /*4f00*/  MUFU.RCP R64, R64 ;  /* 0x0000004000407308 */ /* 0x000eb00000001000 */
[----:B------:R-:W3:Y:S08]  /*4f10*/  MUFU.EX2 R73, R73 ;  /* 0x0000004900497308 */ /* 0x000ef00000000800 */
[----:B------:R4:W-:Y:S01]  /*4f20*/  MUFU.RCP R70, R5 ;  /* 0x0000000500467308 */ /* 0x0009e20000001000 */
[----:B------:R-:W-:-:S07]  /*4f30*/  FMUL.FTZ R79, R41, -1.4426950216293334961 ;  /* 0xbfb8aa3b294f7820 */ /* 0x000fce0000410000 */
        /* <DEDUP_REMOVED lines=14> */
[----:B------:R0:W-:Y:S04]  /*5020*/  STS [R244.X4+0x500], R65 ;  /* 0x00050041f4007388 */ /* 0x0001e80000004800 */
[----:B------:R1:W-:Y:S04]  /*5030*/  STS [R243.X4+0x580], R66 ;  /* 0x00058042f3007388 */ /* 0x0003e80000004800 */
[----:B------:R-:W-:Y:S04]  /*5040*/  STS [R242.X4+0x600], R67 ;  /* 0x00060043f2007388 */ /* 0x000fe80000004800 */
[----:B------:R2:W-:Y:S04]  /*5050*/  STS [R241.X4+0x680], R68 ;  /* 0x00068044f1007388 */ /* 0x0005e80000004800 */
[----:B------:R-:W-:Y:S04]  /*5060*/  STS [R240.X4+0x700], R69 ;  /* 0x00070045f0007388 */ /* 0x000fe80000004800 */
[----:B------:R3:W-:Y:S01]  /*5070*/  STS [R239.X4+0x780], R72 ;  /* 0x00078048ef007388 */ /* 0x0007e20000004800 */
[----:B------:R-:W-:-:S06]  /*5080*/  NOP ;  /* 0x0000000000007918 */ /* 0x000fcc0000000000 */
[----:B------:R-:W3:Y:S04]  /*5090*/  LDS R52, [R133.X4] ;  /* 0x0000000085347984 */ /* 0x000ee80000004800 */
[----:B------:R-:W3:Y:S04]  /*50a0*/  LDS R53, [R133.X4+0x4] ;  /* 0x0000040085357984 */ /* 0x000ee80000004800 */
[----:B------:R-:W3:Y:S04]  /*50b0*/  LDS R58, [R133.X4+0x8] ;  /* 0x00000800853a7984 */ /* 0x000ee80000004800 */
[----:B------:R-:W3:Y:S04]  /*50c0*/  LDS R57, [R133.X4+0xc] ;  /* 0x00000c0085397984 */ /* 0x000ee80000004800 */
[----:B------:R-:W3:Y:S01]  /*50d0*/  LDS R56, [R133.X4+0x10] ;  /* 0x0000100085387984 */ /* 0x000ee20000004800 */
[----:B-----5:R-:W-:-:S02]  /*50e0*/  FADD.FTZ R3, -R55, 1 ;  /* 0x3f80000037037421 */ /* 0x020fc40000010100 */
[----:B0-----:R-:W-:Y:S01]  /*50f0*/  FADD.FTZ R2, -R54, 1 ;  /* 0x3f80000036027421 */ /* 0x001fe20000010100 */
[----:B------:R-:W0:Y:S01]  /*5100*/  LDS R61, [R133.X4+0x14] ;  /* 0x00001400853d7984 */ /* 0x000e220000004800 */
[----:B----4-:R-:W-:Y:S01]  /*5110*/  FFMA.FTZ R5, R50, R3, 1 ;  /* 0x3f80000032057423 */ /* 0x010fe20000010003 */
[----:B------:R4:W-:Y:S02]  /*5120*/  MUFU.RCP R65, R4 ;  /* 0x0000000400417308 */ /* 0x0009e40000001000 */
[----:B------:R-:W5:Y:S01]  /*5130*/  LDS R62, [R133.X4+0x1c] ;  /* 0x00001c00853e7984 */ /* 0x000f620000004800 */
[----:B------:R-:W-:-:S03]  /*5140*/  FFMA.FTZ R2, R51, R2, 1 ;  /* 0x3f80000033027423 */ /* 0x000fc60000010002 */
[----:B------:R-:W0:Y:S01]  /*5150*/  LDS R59, [R133.X4+0x18] ;  /* 0x00001800853b7984 */ /* 0x000e220000004800 */
[----:B------:R-:W-:Y:S01]  /*5160*/  FMUL.FTZ R80, R42, -1.4426950216293334961 ;  /* 0xbfb8aa3b2a507820 */ /* 0x000fe20000410000 */
[----:B------:R-:W0:Y:S01]  /*5170*/  MUFU.EX2 R79, R79 ;  /* 0x0000004f004f7308 */ /* 0x000e220000000800 */
[----:B-1----:R-:W-:Y:S01]  /*5180*/  FADD.FTZ R66, -R60, 1 ;  /* 0x3f8000003c427421 */ /* 0x002fe20000010100 */
[----:B------:R-:W1:Y:S01]  /*5190*/  LDS R67, [R133.X4+0x20] ;  /* 0x0000200085437984 */ /* 0x000e620000004800 */
[----:B--2---:R-:W-:Y:S02]  /*51a0*/  FADD.FTZ R68, -R64, 1 ;  /* 0x3f80000040447421 */ /* 0x004fe40000010100 */
[----:B---3--:R-:W-:Y:S01]  /*51b0*/  FADD.FTZ R72, R73, 1 ;  /* 0x3f80000049487421 */ /* 0x008fe20000010000 */
[----:B------:R-:W2:Y:S01]  /*51c0*/  LDS R69, [R133.X4+0x28] ;  /* 0x0000280085457984 */ /* 0x000ea20000004800 */
[----:B------:R-:W-:Y:S02]  /*51d0*/  FMUL.FTZ R3, R35, R52 ;  /* 0x0000003423037220 */ /* 0x000fe40000410000 */
[----:B----4-:R-:W-:-:S02]  /*51e0*/  FMUL.FTZ R4, R34, R53 ;  /* 0x0000003522047220 */ /* 0x010fc40000410000 */
[----:B------:R-:W-:Y:S02]  /*51f0*/  FMUL.FTZ R3, R54, R3 ;  /* 0x0000000336037220 */ /* 0x000fe40000410000 */
[----:B------:R-:W-:Y:S02]  /*5200*/  FMUL.FTZ R4, R55, R4 ;  /* 0x0000000437047220 */ /* 0x000fe40000410000 */
[----:B------:R-:W-:Y:S02]  /*5210*/  FMUL.FTZ R2, R3, R2 ;  /* 0x0000000203027220 */ /* 0x000fe40000410000 */
[----:B------:R-:W-:Y:S02]  /*5220*/  FADD.FTZ R3, -R63, 1 ;  /* 0x3f8000003f037421 */ /* 0x000fe40000010100 */
[----:B------:R-:W-:Y:S02]  /*5230*/  FMUL.FTZ R4, R4, R5 ;  /* 0x0000000504047220 */ /* 0x000fe40000410000 */
[----:B------:R-:W-:-:S02]  /*5240*/  FFMA.FTZ R5, R48, R3, 1 ;  /* 0x3f80000030057423 */ /* 0x000fc40000010003 */
[----:B------:R-:W-:Y:S02]  /*5250*/  FMUL.FTZ R3, R33, R58 ;  /* 0x0000003a21037220 */ /* 0x000fe40000410000 */
[----:B------:R-:W-:Y:S01]  /*5260*/  FADD.FTZ R73, R74, 1 ;  /* 0x3f8000004a497421 */ /* 0x000fe20000010000 */
[----:B------:R3:W-:Y:S01]  /*5270*/  MUFU.EX2 R85, R80 ;  /* 0x0000005000557308 */ /* 0x0007e20000000800 */
[----:B------:R-:W-:Y:S02]  /*5280*/  FADD.FTZ R74, R75, 1 ;  /* 0x3f8000004b4a7421 */ /* 0x000fe40000010000 */
[----:B------:R-:W-:Y:S02]  /*5290*/  FADD.FTZ R75, R76, 1 ;  /* 0x3f8000004c4b7421 */ /* 0x000fe40000010000 */
[----:B------:R-:W-:Y:S02]  /*52a0*/  FADD.FTZ R71, R71, 1 ;  /* 0x3f80000047477421 */ /* 0x000fe40000010000 */
[----:B------:R-:W-:-:S02]  /*52b0*/  FADD.FTZ R81, R78, 1 ;  /* 0x3f8000004e517421 */ /* 0x000fc40000010000 */
[----:B---3--:R-:W-:Y:S02]  /*52c0*/  FADD.FTZ R80, R77, 1 ;  /* 0x3f8000004d507421 */ /* 0x008fe40000010000 */
[----:B------:R-:W-:Y:S02]  /*52d0*/  FFMA.FTZ R76, R49, R66, 1 ;  /* 0x3f800000314c7423 */ /* 0x000fe40000010042 */
[----:B------:R-:W-:Y:S01]  /*52e0*/  FFMA.FTZ R82, R47, R68, 1 ;  /* 0x3f8000002f527423 */ /* 0x000fe20000010044 */
[----:B------:R-:W3:Y:S01]  /*52f0*/  LDS R66, [R133.X4+0x24] ;  /* 0x0000240085427984 */ /* 0x000ee20000004800 */
[----:B------:R-:W-:Y:S02]  /*5300*/  FMUL.FTZ R3, R60, R3 ;  /* 0x000000033c037220 */ /* 0x000fe40000410000 */
[----:B------:R-:W-:Y:S01]  /*5310*/  FMUL.FTZ R78, R32, R57 ;  /* 0x00000039204e7220 */ /* 0x000fe20000410000 */
[----:B------:R-:W4:Y:S01]  /*5320*/  LDS R68, [R133.X4+0x2c] ;  /* 0x00002c0085447984 */ /* 0x000f220000004800 */
[----:B------:R-:W-:-:S02]  /*5330*/  FMUL.FTZ R77, R31, R56 ;  /* 0x000000381f4d7220 */ /* 0x000fc40000410000 */
[----:B------:R-:W-:Y:S01]  /*5340*/  FMUL.FTZ R84, R3, R76 ;  /* 0x0000004c03547220 */ /* 0x000fe20000410000 */
[----:B------:R-:W1:Y:S01]  /*5350*/  MUFU.RCP R71, R71 ;  /* 0x0000004700477308 */ /* 0x000e620000001000 */
[----:B------:R-:W-:Y:S02]  /*5360*/  FMUL.FTZ R78, R63, R78 ;  /* 0x0000004e3f4e7220 */ /* 0x000fe40000410000 */
[----:B------:R-:W-:Y:S02]  /*5370*/  FMUL.FTZ R77, R64, R77 ;  /* 0x0000004d404d7220 */ /* 0x000fe40000410000 */
[----:B------:R-:W-:Y:S02]  /*5380*/  FADD.FTZ R76, -R70, 1 ;  /* 0x3f800000464c7421 */ /* 0x000fe40000010100 */
[----:B------:R-:W-:Y:S02]  /*5390*/  FMUL.FTZ R88, R77, R82 ;  /* 0x000000524d587220 */ /* 0x000fe40000410000 */
[----:B------:R-:W-:Y:S01]  /*53a0*/  FMUL.FTZ R86, R78, R5 ;  /* 0x000000054e567220 */ /* 0x000fe20000410000 */
[----:B------:R-:W-:Y:S01]  /*53b0*/  LDS R77, [R133.X4+0x38] ;  /* 0x00003800854d7984 */ /* 0x000fe20000004800 */
[----:B0-----:R-:W-:-:S02]  /*53c0*/  FADD.FTZ R82, R79, 1 ;  /* 0x3f8000004f527421 */ /* 0x001fc40000010000 */
[----:B------:R-:W-:Y:S01]  /*53d0*/  FFMA.FTZ R92, R45, R76, 1 ;  /* 0x3f8000002d5c7423 */ /* 0x000fe2000001004c */
[----:B------:R-:W0:Y:S04]  /*53e0*/  LDS R79, [R133.X4+0x30] ;  /* 0x00003000854f7984 */ /* 0x000e280000004800 */
[----:B------:R-:W0:Y:S04]  /*53f0*/  LDS R78, [R133.X4+0x34] ;  /* 0x00003400854e7984 */ /* 0x000e280000004800 */
[----:B------:R-:W0:Y:S01]  /*5400*/  LDS R76, [R133.X4+0x3c] ;  /* 0x00003c00854c7984 */ /* 0x000e220000004800 */
[----:B------:R-:W0:Y:S01]  /*5410*/  MUFU.RCP R73, R73 ;  /* 0x0000004900497308 */ /* 0x000e220000001000 */
[----:B-1----:R-:W-:-:S07]  /*5420*/  FADD.FTZ R5, -R71, 1 ;  /* 0x3f80000047057421 */ /* 0x002fce0000010100 */
[----:B------:R-:W1:Y:S01]  /*5430*/  MUFU.RCP R75, R75 ;  /* 0x0000004b004b7308 */ /* 0x000e620000001000 */
[----:B------:R-:W-:Y:S01]  /*5440*/  FADD.FTZ R3, -R65, 1 ;  /* 0x3f80000041037421 */ /* 0x000fe20000010100 */
[----:B------:R-:W-:Y:S01]  /*5450*/  BAR.SYNC.DEFER_BLOCKING 0x0 ;  /* 0x0000000000007b1d */ /* 0x000fe20000010000 */
[----:B------:R-:W-:Y:S02]  /*5460*/  FMUL.FTZ R90, R30, R61 ;  /* 0x0000003d1e5a7220 */ /* 0x000fe40000410000 */
[----:B-----5:R-:W-:-:S03]  /*5470*/  FMUL.FTZ R94, R21, R62 ;  /* 0x0000003e155e7220 */ /* 0x020fc60000410000 */
        /* <DEDUP_REMOVED lines=12> */
[----:B------:R-:W2:Y:S01]  /*5540*/  MUFU.RCP R82, R82 ;  /* 0x0000005200527308 */ /* 0x000ea20000001000 */
[----:B0-----:R-:W-:Y:S02]  /*5550*/  FADD.FTZ R3, -R73, 1 ;  /* 0x3f80000049037421 */ /* 0x001fe40000010100 */
[----:B-1----:R-:W-:-:S05]  /*5560*/  FADD.FTZ R83, -R75, 1 ;  /* 0x3f8000004b537421 */ /* 0x002fca0000010100 */
[----:B------:R-:W0:Y:S01]  /*5570*/  MUFU.RCP R87, R87 ;  /* 0x0000005700577308 */ /* 0x000e220000001000 */
[----:B------:R-:W-:Y:S02]  /*5580*/  FMUL.FTZ R92, R5, R92 ;  /* 0x0000005c055c7220 */ /* 0x000fe40000410000 */
[----:B-----5:R-:W-:Y:S02]  /*5590*/  FADD.FTZ R98, -R74, 1 ;  /* 0x3f8000004a627421 */ /* 0x020fe40000010100 */
[----:B------:R-:W-:Y:S02]  /*55a0*/  FFMA.FTZ R5, R36, R3, 1 ;  /* 0x3f80000024057423 */ /* 0x000fe40000010003 */
[----:B------:R-:W-:Y:S01]  /*55b0*/  FFMA.FTZ R85, R38, R83, 1 ;  /* 0x3f80000026557423 */ /* 0x000fe20000010053 */
[----:B------:R-:W1:Y:S01]  /*55c0*/  MUFU.RCP R80, R80 ;  /* 0x0000005000507308 */ /* 0x000e620000001000 */
[----:B------:R-:W-:Y:S02]  /*55d0*/  FADD.FTZ R96, -R72, 1 ;  /* 0x3f80000048607421 */ /* 0x000fe40000010100 */
[----:B------:R-:W-:-:S02]  /*55e0*/  FMUL.FTZ R3, R22, R67 ;  /* 0x0000004316037220 */ /* 0x000fc40000410000 */
[----:B--2---:R-:W-:Y:S02]  /*55f0*/  FMUL.FTZ R83, R24, R69 ;  /* 0x0000004518537220 */ /* 0x004fe40000410000 */
[----:B------:R-:W-:Y:S02]  /*5600*/  FFMA.FTZ R100, R37, R98, 1 ;  /* 0x3f80000025647423 */ /* 0x000fe40000010062 */
[----:B------:R-:W-:Y:S02]  /*5610*/  FFMA.FTZ R96, R43, R96, 1 ;  /* 0x3f8000002b607423 */ /* 0x000fe40000010060 */
[----:B---3--:R-:W-:Y:S02]  /*5620*/  FMUL.FTZ R98, R23, R66 ;  /* 0x0000004217627220 */ /* 0x008fe40000410000 */
[----:B----4-:R-:W-:Y:S02]  /*5630*/  FMUL.FTZ R138, R25, R68 ;  /* 0x00000044198a7220 */ /* 0x010fe40000410000 */
[----:B------:R-:W-:-:S02]  /*5640*/  FMUL.FTZ R3, R72, R3 ;  /* 0x0000000348037220 */ /* 0x000fc40000410000 */
[----:B------:R-:W-:Y:S02]  /*5650*/  FMUL.FTZ R83, R74, R83 ;  /* 0x000000534a537220 */ /* 0x000fe40000410000 */
[----:B------:R-:W-:Y:S02]  /*5660*/  FMUL.FTZ R98, R73, R98 ;  /* 0x0000006249627220 */ /* 0x000fe40000410000 */
[----:B------:R-:W-:Y:S02]  /*5670*/  FMUL.FTZ R138, R75, R138 ;  /* 0x0000008a4b8a7220 */ /* 0x000fe40000410000 */
[----:B------:R-:W-:Y:S02]  /*5680*/  FMUL.FTZ R96, R3, R96 ;  /* 0x0000006003607220 */ /* 0x000fe40000410000 */
[----:B------:R-:W-:Y:S02]  /*5690*/  FMUL.FTZ R100, R83, R100 ;  /* 0x0000006453647220 */ /* 0x000fe40000410000 */
[----:B------:R-:W-:-:S02]  /*56a0*/  FADD.FTZ R3, -R81, 1 ;  /* 0x3f80000051037421 */ /* 0x000fc40000010100 */
[----:B------:R-:W-:Y:S02]  /*56b0*/  FADD.FTZ R142, -R82, 1 ;  /* 0x3f800000528e7421 */ /* 0x000fe40000010100 */
        /* <DEDUP_REMOVED lines=80> */
.L_x_1944:
[----:B-1----:R-:W-:Y:S05]  /*5bc0*/  BSYNC B0 ;  /* 0x0000000000007941 */ /* 0x002fea0003800000 */
.L_x_1943:
[----:B------:R-:W-:Y:S01]  /*5bd0*/  ULDC.64 UR8, c[0x0][0x2f0] ;  /* 0x0000bc0000087ab9 */ /* 0x000fe20000000a00 */
[C---:B------:R-:W-:Y:S01]  /*5be0*/  LEA R2, P0, R134.reuse, c[0x0][0x338], 0x2 ;  /* 0x0000ce0086027a11 */ /* 0x040fe200078010ff */
        /* <DEDUP_REMOVED lines=152> */
.L_x_1947:
[----:B------:R-:W-:Y:S05]  /*6570*/  BSYNC B0 ;  /* 0x0000000000007941 */ /* 0x000fea0003800000 */
.L_x_1946:
        /* <DEDUP_REMOVED lines=43> */
.L_x_1945:
        /* <DEDUP_REMOVED lines=84> */
.L_x_2049:
[----:B0-----:R-:W-:Y:S01]  /*6d70*/  LOP3.LUT R0, R136, 0x7ffffe0, RZ, 0xc0, !PT ;  /* 0x07ffffe088007812 */ /* 0x001fe200078ec0ff */
        /* <DEDUP_REMOVED lines=9> */
[----:B------:R-:W-:Y:S01]  /*6e10*/  MOV R54, RZ ;  /* 0x000000ff00367202 */ /* 0x000fe20000000f00 */
[----:B------:R-:W-:Y:S01]  /*6e20*/  UIADD3 UR28, -UR27, UR28, URZ ;  /* 0x0000001c1b1c7290 */ /* 0x000fe2000fffe13f */
[--C-:B------:R-:W-:Y:S01]  /*6e30*/  SHF.R.S32.HI R7, RZ, 0x1f, R6.reuse ;  /* 0x0000001fff077819 */ /* 0x100fe20000011406 */
[----:B------:R-:W-:Y:S01]  /*6e40*/  HFMA2.MMA R52, -RZ, RZ, 0, 0 ;  /* 0x00000000ff347435 */ /* 0x000fe200000001ff */
[C---:B------:R-:W-:Y:S01]  /*6e50*/  LOP3.LUT R27, R6.reuse, 0x20, RZ, 0xfc, !PT ;  /* 0x00000020061b7812 */ /* 0x040fe200078efcff */
[----:B------:R-:W-:Y:S01]  /*6e60*/  USHF.L.U32 UR28, UR28, 0x1, URZ ;  /* 0x000000011c1c7899 */ /* 0x000fe2000800063f */
[C---:B------:R-:W-:Y:S01]  /*6e70*/  LOP3.LUT R150, R6.reuse, 0x40, RZ, 0xfc, !PT ;  /* 0x0000004006967812 */ /* 0x040fe200078efcff */
[----:B------:R-:W-:Y:S01]  /*6e80*/  IMAD.WIDE.U32 R4, R5, c[0x0][0x1a0], R6 ;  /* 0x0000680005047a25 */ /* 0x000fe200078e0006 */
[C---:B------:R-:W-:Y:S01]  /*6e90*/  LOP3.LUT R148, R6.reuse, 0x60, RZ, 0xfc, !PT ;  /* 0x0000006006947812 */ /* 0x040fe200078efcff */
[----:B------:R-:W-:Y:S01]  /*6ea0*/  CS2R R36, SRZ ;  /* 0x0000000000247805 */ /* 0x000fe2000001ff00 */
[----:B------:R-:W-:Y:S01]  /*6eb0*/  LOP3.LUT R146, R6, 0x80, RZ, 0xfc, !PT ;  /* 0x0000008006927812 */ /* 0x000fe200078efcff */
[----:B------:R-:W-:Y:S01]  /*6ec0*/  HFMA2.MMA R50, -RZ, RZ, 0, 0 ;  /* 0x00000000ff327435 */ /* 0x000fe200000001ff */
[----:B------:R-:W-:Y:S01]  /*6ed0*/  IADD3 R3, R5, UR32, RZ ;  /* 0x0000002005037c10 */ /* 0x000fe2000fffe0ff */
[----:B------:R-:W-:Y:S01]  /*6ee0*/  CS2R R24, SRZ ;  /* 0x0000000000187805 */ /* 0x000fe2000001ff00 */
[----:B------:R-:W-:Y:S01]  /*6ef0*/  LEA R2, P0, R4, UR22, 0x2 ;  /* 0x0000001604027c11 */ /* 0x000fe2000f8010ff */
[----:B------:R-:W-:Y:S01]  /*6f00*/  HFMA2.MMA R46, -RZ, RZ, 0, 0 ;  /* 0x00000000ff2e7435 */ /* 0x000fe200000001ff */
[----:B------:R-:W-:Y:S01]  /*6f10*/  ISETP.GE.AND P5, PT, R6, UR28, PT ;  /* 0x0000001c06007c0c */ /* 0x000fe2000bfa6270 */
[----:B------:R-:W-:Y:S01]  /*6f20*/  CS2R R22, SRZ ;  /* 0x0000000000167805 */ /* 0x000fe2000001ff00 */
[----:B------:R-:W-:Y:S01]  /*6f30*/  LEA.HI.X R3, R4, UR23, R3, 0x2, P0 ;  /* 0x0000001704037c11 */ /* 0x000fe200080f1403 */
[----:B------:R-:W-:Y:S01]  /*6f40*/  CS2R R42, SRZ ;  /* 0x00000000002a7805 */ /* 0x000fe2000001ff00 */
[----:B------:R-:W-:Y:S01]  /*6f50*/  ISETP.GE.AND P0, PT, R27, UR28, PT ;  /* 0x0000001c1b007c0c */ /* 0x000fe2000bf06270 */
[----:B------:R-:W-:Y:S01]  /*6f60*/  CS2R R40, SRZ ;  /* 0x0000000000287805 */ /* 0x000fe2000001ff00 */
[C---:B------:R-:W-:Y:S01]  /*6f70*/  LOP3.LUT R76, R6.reuse, 0xa0, RZ, 0xfc, !PT ;  /* 0x000000a0064c7812 */ /* 0x040fe200078efcff */
[----:B------:R-:W-:Y:S01]  /*6f80*/  CS2R R38, SRZ ;  /* 0x0000000000267805 */ /* 0x000fe2000001ff00 */
[----:B------:R-:W-:Y:S01]  /*6f90*/  LOP3.LUT R75, R6, 0xc0, RZ, 0xfc, !PT ;  /* 0x000000c0064b7812 */ /* 0x000fe200078efcff */
[----:B------:R-:W-:Y:S01]  /*6fa0*/  HFMA2.MMA R26, -RZ, RZ, 0, 0 ;  /* 0x00000000ff1a7435 */ /* 0x000fe200000001ff */
        /* <DEDUP_REMOVED lines=8> */
[----:B------:R-:W-:Y:S01]  /*7030*/  ISETP.GE.AND P4, PT, R76, UR28, PT ;  /* 0x0000001c4c007c0c */ /* 0x000fe2000bf86270 */
[----:B------:R-:W-:Y:S01]  /*7040*/  CS2R R16, SRZ ;  /* 0x0000000000107805 */ /* 0x000fe2000001ff00 */
[----:B------:R-:W-:Y:S01]  /*7050*/  ISETP.GE.AND P5, PT, R75, UR28, PT ;  /* 0x0000001c4b007c0c */ /* 0x000fe2000bfa6270 */
[----:B------:R-:W-:Y:S01]  /*7060*/  CS2R R14, SRZ ;  /* 0x00000000000e7805 */ /* 0x000fe2000001ff00 */
[----:B------:R-:W-:Y:S01]  /*7070*/  ISETP.GE.AND P0, PT, R145, UR28, PT ;  /* 0x0000001c91007c0c */ /* 0x000fe2000bf06270 */
[----:B------:R0:W4:Y:S01]  /*7080*/  @!P1 LDG.E R37, [R2.64+0x100] ;  /* 0x0001002a02259981 */ /* 0x000122000c1e1900 */
[----:B------:R-:W-:-:S02]  /*7090*/  MOV R35, RZ ;  /* 0x000000ff00237202 */ /* 0x000fc40000000f00 */
[----:B------:R-:W-:Y:S01]  /*70a0*/  MOV R48, RZ ;  /* 0x000000ff00307202 */ /* 0x000fe20000000f00 */
[----:B------:R0:W5:Y:S01]  /*70b0*/  @!P2 LDG.E R52, [R2.64+0x180] ;  /* 0x0001802a0234a981 */ /* 0x000162000c1e1900 */
[C---:B------:R-:W-:Y:S02]  /*70c0*/  LOP3.LUT R144, R6.reuse, 0x100, RZ, 0xfc, !PT ;  /* 0x0000010006907812 */ /* 0x040fe400078efcff */
[----:B------:R-:W-:Y:S01]  /*70d0*/  MOV R44, RZ ;  /* 0x000000ff002c7202 */ /* 0x000fe20000000f00 */
[----:B------:R0:W5:Y:S01]  /*70e0*/  @!P3 LDG.E R35, [R2.64+0x200] ;  /* 0x0002002a0223b981 */ /* 0x000162000c1e1900 */
[----:B------:R-:W-:Y:S02]  /*70f0*/  LOP3.LUT R141, R6, 0x120, RZ, 0xfc, !PT ;  /* 0x00000120068d7812 */ /* 0x000fe400078efcff */
[----:B------:R-:W-:Y:S01]  /*7100*/  SHF.L.U32 R11, R136, 0x5, RZ ;  /* 0x00000005880b7819 */ /* 0x000fe200000006ff */
[----:B------:R0:W5:Y:S01]  /*7110*/  @!P4 LDG.E R25, [R2.64+0x280] ;  /* 0x0002802a0219c981 */ /* 0x000162000c1e1900 */
[C---:B------:R-:W-:Y:S01]  /*7120*/  LOP3.LUT R143, R6.reuse, 0x140, RZ, 0xfc, !PT ;  /* 0x00000140068f7812 */ /* 0x040fe200078efcff */
[----:B------:R-:W-:Y:S01]  /*7130*/  HFMA2.MMA R58, -RZ, RZ, 0, 0 ;  /* 0x00000000ff3a7435 */ /* 0x000fe200000001ff */
[C---:B------:R-:W-:Y:S01]  /*7140*/  LOP3.LUT R139, R6.reuse, 0x160, RZ, 0xfc, !PT ;  /* 0x00000160068b7812 */ /* 0x040fe200078efcff */
[----:B------:R0:W5:Y:S01]  /*7150*/  @!P5 LDG.E R50, [R2.64+0x300] ;  /* 0x0003002a0232d981 */ /* 0x000162000c1e1900 */
[----:B------:R-:W-:Y:S01]  /*7160*/  LOP3.LUT R142, R6, 0x180, RZ, 0xfc, !PT ;  /* 0x00000180068e7812 */ /* 0x000fe200078efcff */
[----:B------:R-:W-:Y:S01]  /*7170*/  ULDC.64 UR32, c[0x0][0x180] ;  /* 0x0000600000207ab9 */ /* 0x000fe20000000a00 */
[----:B------:R-:W-:Y:S01]  /*7180*/  ISETP.GE.AND P1, PT, R144, UR28, PT ;  /* 0x0000001c90007c0c */ /* 0x000fe2000bf26270 */
[----:B------:R0:W5:Y:S01]  /*7190*/  @!P0 LDG.E R48, [R2.64+0x380] ;  /* 0x0003802a02308981 */ /* 0x000162000c1e1900 */
[----:B------:R-:W-:-:S02]  /*71a0*/  LOP3.LUT R140, R6, 0x1a0, RZ, 0xfc, !PT ;  /* 0x000001a0068c7812 */ /* 0x000fc400078efcff */
[----:B------:R-:W-:Y:S02]  /*71b0*/  ISETP.GE.AND P2, PT, R141, UR28, PT ;  /* 0x0000001c8d007c0c */ /* 0x000fe4000bf46270 */
[----:B------:R-:W-:Y:S02]  /*71c0*/  ISETP.GE.AND P3, PT, R143, UR28, PT ;  /* 0x0000001c8f007c0c */ /* 0x000fe4000bf66270 */
[----:B------:R-:W-:Y:S02]  /*71d0*/  ISETP.GE.AND P4, PT, R139, UR28, PT ;  /* 0x0000001c8b007c0c */ /* 0x000fe4000bf86270 */
[----:B------:R-:W-:Y:S02]  /*71e0*/  ISETP.GE.AND P5, PT, R142, UR28, PT ;  /* 0x0000001c8e007c0c */ /* 0x000fe4000bfa6270 */
[----:B------:R-:W-:Y:S01]  /*71f0*/  ISETP.GE.AND P0, PT, R140, UR28, PT ;  /* 0x0000001c8c007c0c */ /* 0x000fe2000bf06270 */
[----:B------:R0:W5:Y:S01]  /*7200*/  @!P1 LDG.E R23, [R2.64+0x400] ;  /* 0x0004002a02179981 */ /* 0x000162000c1e1900 */
[----:B------:R-:W-:-:S02]  /*7210*/  LOP3.LUT R82, R6, 0x1c0, RZ, 0xfc, !PT ;  /* 0x000001c006527812 */ /* 0x000fc400078efcff */
[C---:B------:R-:W-:Y:S01]  /*7220*/  LOP3.LUT R81, R6.reuse, 0x1e0, RZ, 0xfc, !PT ;  /* 0x000001e006517812 */ /* 0x040fe200078efcff */
[----:B------:R0:W5:Y:S01]  /*7230*/  @!P2 LDG.E R46, [R2.64+0x480] ;  /* 0x0004802a022ea981 */ /* 0x000162000c1e1900 */
[C---:B------:R-:W-:Y:S02]  /*7240*/  LOP3.LUT R80, R6.reuse, 0x200, RZ, 0xfc, !PT ;  /* 0x0000020006507812 */ /* 0x040fe400078efcff */
[C---:B------:R-:W-:Y:S01]  /*7250*/  LOP3.LUT R63, R6.reuse, 0x220, RZ, 0xfc, !PT ;  /* 0x00000220063f7812 */ /* 0x040fe200078efcff */
[----:B------:R0:W5:Y:S01]  /*7260*/  @!P3 LDG.E R44, [R2.64+0x500] ;  /* 0x0005002a022cb981 */ /* 0x000162000c1e1900 */
[----:B------:R-:W-:Y:S02]  /*7270*/  LOP3.LUT R59, R6, 0x240, RZ, 0xfc, !PT ;  /* 0x00000240063b7812 */ /* 0x000fe400078efcff */
[----:B------:R-:W-:Y:S01]  /*7280*/  ISETP.GE.AND P1, PT, R82, UR28, PT ;  /* 0x0000001c52007c0c */ /* 0x000fe2000bf26270 */
[----:B------:R0:W5:Y:S01]  /*7290*/  @!P4 LDG.E R42, [R2.64+0x580] ;  /* 0x0005802a022ac981 */ /* 0x000162000c1e1900 */
[----:B------:R-:W-:-:S02]  /*72a0*/  LOP3.LUT R57, R6, 0x260, RZ, 0xfc, !PT ;  /* 0x0000026006397812 */ /* 0x000fc400078efcff */
[----:B------:R-:W-:Y:S01]  /*72b0*/  ISETP.GE.AND P2, PT, R81, UR28, PT ;  /* 0x0000001c51007c0c */ /* 0x000fe2000bf46270 */
[----:B------:R0:W5:Y:S01]  /*72c0*/  @!P5 LDG.E R40, [R2.64+0x600] ;  /* 0x0006002a0228d981 */ /* 0x000162000c1e1900 */
[----:B------:R-:W-:Y:S02]  /*72d0*/  ISETP.GE.AND P3, PT, R80, UR28, PT ;  /* 0x0000001c50007c0c */ /* 0x000fe4000bf66270 */
[----:B------:R-:W-:Y:S01]  /*72e0*/  ISETP.GE.AND P4, PT, R63, UR28, PT ;  /* 0x0000001c3f007c0c */ /* 0x000fe2000bf86270 */
[----:B------:R0:W5:Y:S01]  /*72f0*/  @!P0 LDG.E R38, [R2.64+0x680] ;  /* 0x0006802a02268981 */ /* 0x000162000c1e1900 */
        /* <DEDUP_REMOVED lines=9> */
[C---:B------:R-:W-:Y:S02]  /*7390*/  LOP3.LUT R12, R6.reuse, 0x300, RZ, 0xfc, !PT ;  /* 0x00000300060c7812 */ /* 0x040fe400078efcff */
        /* <DEDUP_REMOVED lines=12> */
[----:B------:R-:W-:Y:S01]  /*7460*/  LOP3.LUT R11, R11, 0xffffffe0, R238, 0xe2, !PT ;  /* 0xffffffe00b0b7812 */ /* 0x000fe200078ee2ee */
[----:B------:R0:W5:Y:S01]  /*7470*/  @!P2 LDG.E R19, [R2.64+0xa80] ;  /* 0x000a802a0213a981 */ /* 0x000162000c1e1900 */
[C---:B------:R-:W-:Y:S02]  /*7480*/  LOP3.LUT R32, R6.reuse, 0x360, RZ, 0xfc, !PT ;  /* 0x0000036006207812 */ /* 0x040fe400078efcff */
[C---:B------:R-:W-:Y:S01]  /*7490*/  LOP3.LUT R10, R6.reuse, 0x380, RZ, 0xfc, !PT ;  /* 0x00000380060a7812 */ /* 0x040fe200078efcff */
[----:B------:R0:W5:Y:S01]  /*74a0*/  @!P3 LDG.E R17, [R2.64+0xb00] ;  /* 0x000b002a0211b981 */ /* 0x000162000c1e1900 */
[C---:B------:R-:W-:Y:S02]  /*74b0*/  LOP3.LUT R31, R6.reuse, 0x3a0, RZ, 0xfc, !PT ;  /* 0x000003a0061f7812 */ /* 0x040fe400078efcff */
[----:B------:R-:W-:Y:S01]  /*74c0*/  LOP3.LUT R8, R6, 0x3c0, RZ, 0xfc, !PT ;  /* 0x000003c006087812 */ /* 0x000fe200078efcff */
[----:B------:R0:W5:Y:S01]  /*74d0*/  @!P4 LDG.E R16, [R2.64+0xb80] ;  /* 0x000b802a0210c981 */ /* 0x000162000c1e1900 */
[----:B------:R-:W-:-:S02]  /*74e0*/  ISETP.GE.AND P1, PT, R9, UR28, PT ;  /* 0x0000001c09007c0c */ /* 0x000fc4000bf26270 */
[----:B------:R-:W-:Y:S01]  /*74f0*/  LOP3.LUT R11, R11, 0x3e0, RZ, 0xfc, !PT ;  /* 0x000003e00b0b7812 */ /* 0x000fe200078efcff */
[----:B------:R0:W5:Y:S01]  /*7500*/  @!P5 LDG.E R15, [R2.64+0xc00] ;  /* 0x000c002a020fd981 */ /* 0x000162000c1e1900 */
[----:B------:R-:W-:Y:S02]  /*7510*/  ISETP.GE.AND P2, PT, R32, UR28, PT ;  /* 0x0000001c20007c0c */ /* 0x000fe4000bf46270 */
[----:B------:R-:W-:Y:S01]  /*7520*/  ISETP.GE.AND P3, PT, R10, UR28, PT ;  /* 0x0000001c0a007c0c */ /* 0x000fe2000bf66270 */
[----:B------:R0:W5:Y:S01]  /*7530*/  @!P0 LDG.E R14, [R2.64+0xc80] ;  /* 0x000c802a020e8981 */ /* 0x000162000c1e1900 */
[----:B------:R-:W-:Y:S02]  /*7540*/  ISETP.GE.AND P4, PT, R31, UR28, PT ;  /* 0x0000001c1f007c0c */ /* 0x000fe4000bf86270 */
[----:B------:R-:W-:Y:S02]  /*7550*/  ISETP.GE.AND P5, PT, R8, UR28, PT ;  /* 0x0000001c08007c0c */ /* 0x000fe4000bfa6270 */
[----:B------:R-:W-:Y:S01]  /*7560*/  ISETP.GE.AND P0, PT, R11, UR28, PT ;  /* 0x0000001c0b007c0c */ /* 0x000fe2000bf06270 */
[----:B------:R0:W5:Y:S01]  /*7570*/  @!P1 LDG.E R43, [R2.64+0xd00] ;  /* 0x000d002a022b9981 */ /* 0x000162000c1e1900 */
[----:B------:R-:W-:-:S02]  /*7580*/  MOV R64, RZ ;  /* 0x000000ff00407202 */ /* 0x000fc40000000f00 */
[----:B------:R-:W-:-:S03]  /*7590*/  MOV R56, RZ ;  /* 0x000000ff00387202 */ /* 0x000fc60000000f00 */
[----:B------:R0:W5:Y:S04]  /*75a0*/  @!P3 LDG.E R41, [R2.64+0xe00] ;  /* 0x000e002a0229b981 */ /* 0x000168000c1e1900 */
[----:B------:R0:W5:Y:S04]  /*75b0*/  @!P2 LDG.E R64, [R2.64+0xd80] ;  /* 0x000d802a0240a981 */ /* 0x000168000c1e1900 */
[----:B------:R0:W5:Y:S04]  /*75c0*/  @!P4 LDG.E R58, [R2.64+0xe80] ;  /* 0x000e802a023ac981 */ /* 0x000168000c1e1900 */
[----:B------:R0:W5:Y:S04]  /*75d0*/  @!P5 LDG.E R56, [R2.64+0xf00] ;  /* 0x000f002a0238d981 */ /* 0x000168000c1e1900 */
[----:B------:R0:W5:Y:S01]  /*75e0*/  @!P0 LDG.E R39, [R2.64+0xf80] ;  /* 0x000f802a02278981 */ /* 0x000162000c1e1900 */
        /* <DEDUP_REMOVED lines=14> */
[----:B------:R-:W-:-:S05]  /*76d0*/  ULDC.64 UR32, c[0x0][0x1c0] ;  /* 0x0000700000207ab9 */ /* 0x000fca0000000a00 */
[----:B------:R-:W5:Y:S01]  /*76e0*/  LDG.E.64 R4, [R4.64] ;  /* 0x0000002a04047981 */ /* 0x000f62000c1e1b00 */
[----:B------:R-:W-:-:S04]  /*76f0*/  SHF.L.U32 R0, R136, 0x5, RZ ;  /* 0x0000000588007819 */ /* 0x000fc800000006ff */
[----:B------:R-:W-:Y:S02]  /*7700*/  LOP3.LUT R0, R0, 0xfffffc00, RZ, 0xc0, !PT ;  /* 0xfffffc0000007812 */ /* 0x000fe400078ec0ff */
[----:B0-----:R-:W-:Y:S02]  /*7710*/  MOV R3, UR7 ;  /* 0x0000000700037c02 */ /* 0x001fe40008000f00 */
[----:B------:R-:W-:Y:S02]  /*7720*/  IADD3 R138, R0, R135, RZ ;  /* 0x00000087008a7210 */ /* 0x000fe40007ffe0ff */
[----:B------:R-:W-:Y:S01]  /*7730*/  ISETP.GE.AND P0, PT, R6, UR28, PT ;  /* 0x0000001c06007c0c */ /* 0x000fe2000bf06270 */
[----:B------:R-:W-:Y:S01]  /*7740*/  IMAD.WIDE.U32 R6, R3, c[0x0][0x1c0], R6 ;  /* 0x0000700003067a25 */ /* 0x000fe200078e0006 */
[----:B------:R-:W-:Y:S02]  /*7750*/  IADD3 R29, R138, 0x20, RZ ;  /* 0x000000208a1d7810 */ /* 0x000fe40007ffe0ff */
[----:B------:R-:W-:-:S02]  /*7760*/  ISETP.GE.AND P1, PT, R27, UR28, PT ;  /* 0x0000001c1b007c0c */ /* 0x000fc4000bf26270 */
[C---:B------:R-:W-:Y:S02]  /*7770*/  IADD3 R3, R138.reuse, 0x40, RZ ;  /* 0x000000408a037810 */ /* 0x040fe40007ffe0ff */
[C---:B------:R-:W-:Y:S02]  /*7780*/  IADD3 R27, R138.reuse, 0x60, RZ ;  /* 0x000000608a1b7810 */ /* 0x040fe40007ffe0ff */
[CC--:B------:R-:W-:Y:S02]  /*7790*/  LEA.HI.SX32 R30, R138.reuse, R138.reuse, 0x1b ;  /* 0x0000008a8a1e7211 */ /* 0x0c0fe400078fdaff */
[C---:B------:R-:W-:Y:S02]  /*77a0*/  IADD3 R45, R138.reuse, 0x80, RZ ;  /* 0x000000808a2d7810 */ /* 0x040fe40007ffe0ff */
        /* <DEDUP_REMOVED lines=43> */
[----:B--2---:R-:W-:Y:S04]  /*7a60*/  STS [R30.X4], R13 ;  /* 0x0000000d1e007388 */ /* 0x004fe80000004800 */
[----:B---3--:R-:W-:Y:S04]  /*7a70*/  STS [R29.X4+0x80], R54 ;  /* 0x000080361d007388 */ /* 0x008fe80000004800 */
[----:B----4-:R-:W-:Y:S04]  /*7a80*/  STS [R28.X4+0x100], R37 ;  /* 0x000100251c007388 */ /* 0x010fe80000004800 */
[----:B-----5:R-:W-:Y:S04]  /*7a90*/  STS [R27.X4+0x180], R52 ;  /* 0x000180341b007388 */ /* 0x020fe80000004800 */
[----:B------:R-:W-:Y:S04]  /*7aa0*/  STS [R74.X4+0x200], R35 ;  /* 0x000200234a007388 */ /* 0x000fe80000004800 */
[----:B------:R-:W-:Y:S04]  /*7ab0*/  STS [R72.X4+0x280], R25 ;  /* 0x0002801948007388 */ /* 0x000fe80000004800 */
[----:B------:R-:W-:Y:S04]  /*7ac0*/  STS [R73.X4+0x300], R50 ;  /* 0x0003003249007388 */ /* 0x000fe80000004800 */
[----:B------:R-:W-:Y:S01]  /*7ad0*/  STS [R79.X4+0x380], R48 ;  /* 0x000380304f007388 */ /* 0x000fe20000004800 */
[C---:B------:R-:W-:Y:S01]  /*7ae0*/  IADD3 R147, R138.reuse, 0x340, RZ ;  /* 0x000003408a937810 */ /* 0x040fe20007ffe0ff */
[----:B------:R-:W-:Y:S01]  /*7af0*/  UIMAD UR32, UR7, UR33, UR32 ;  /* 0x00000021072072a4 */ /* 0x000fe2000f8e0220 */
[----:B------:R-:W-:Y:S01]  /*7b00*/  LEA.HI.SX32 R66, R71, R138, 0x1b ;  /* 0x0000008a47427211 */ /* 0x000fe200078fdaff */
[----:B------:R-:W-:Y:S04]  /*7b10*/  STS [R78.X4+0x400], R23 ;  /* 0x000400174e007388 */ /* 0x000fe80000004800 */
[----:B------:R-:W-:Y:S04]  /*7b20*/  STS [R167.X4+0x480], R46 ;  /* 0x0004802ea7007388 */ /* 0x000fe80000004800 */
[----:B------:R-:W-:Y:S04]  /*7b30*/  STS [R165.X4+0x500], R44 ;  /* 0x0005002ca5007388 */ /* 0x000fe80000004800 */
[----:B------:R-:W-:Y:S04]  /*7b40*/  STS [R163.X4+0x580], R42 ;  /* 0x0005802aa3007388 */ /* 0x000fe80000004800 */
[----:B------:R-:W-:Y:S04]  /*7b50*/  STS [R161.X4+0x600], R40 ;  /* 0x00060028a1007388 */ /* 0x000fe80000004800 */
[----:B------:R-:W-:Y:S04]  /*7b60*/  STS [R159.X4+0x680], R38 ;  /* 0x000680269f007388 */ /* 0x000fe80000004800 */
[----:B------:R-:W-:Y:S01]  /*7b70*/  STS [R157.X4+0x700], R36 ;  /* 0x000700249d007388 */ /* 0x000fe20000004800 */
[----:B------:R-:W-:-:S03]  /*7b80*/  IADD3 R149, R138, 0x360, RZ ;  /* 0x000003608a957810 */ /* 0x000fc60007ffe0ff */
[----:B------:R-:W-:Y:S01]  /*7b90*/  STS [R155.X4+0x780], R26 ;  /* 0x0007801a9b007388 */ /* 0x000fe20000004800 */
[----:B------:R-:W-:-:S03]  /*7ba0*/  LEA.HI.SX32 R67, R77, R138, 0x1b ;  /* 0x0000008a4d437211 */ /* 0x000fc600078fdaff */
[----:B------:R-:W-:Y:S01]  /*7bb0*/  STS [R153.X4+0x800], R24 ;  /* 0x0008001899007388 */ /* 0x000fe20000004800 */
[----:B------:R-:W-:-:S03]  /*7bc0*/  IADD3 R169, R138, 0x380, RZ ;  /* 0x000003808aa97810 */ /* 0x000fc60007ffe0ff */
[----:B------:R-:W-:Y:S01]  /*7bd0*/  STS [R151.X4+0x880], R22 ;  /* 0x0008801697007388 */ /* 0x000fe20000004800 */
[----:B------:R-:W-:-:S03]  /*7be0*/  LEA.HI.SX32 R68, R95, R138, 0x1b ;  /* 0x0000008a5f447211 */ /* 0x000fc600078fdaff */
[----:B------:R-:W-:Y:S01]  /*7bf0*/  STS [R65.X4+0x900], R20 ;  /* 0x0009001441007388 */ /* 0x000fe20000004800 */
[C---:B------:R-:W-:Y:S02]  /*7c00*/  IADD3 R171, R138.reuse, 0x3a0, RZ ;  /* 0x000003a08aab7810 */ /* 0x040fe40007ffe0ff */
        /* <DEDUP_REMOVED lines=10> */
[----:B------:R-:W-:Y:S02]  /*7cb0*/  IADD3 R3, R7, UR32, RZ ;  /* 0x0000002007037c10 */ /* 0x000fe4000fffe0ff */
[----:B------:R-:W-:Y:S01]  /*7cc0*/  LEA R2, P2, R6, UR24, 0x2 ;  /* 0x0000001806027c11 */ /* 0x000fe2000f8410ff */
[----:B------:R-:W-:Y:S01]  /*7cd0*/  STS [R67.X4+0xb80], R16 ;  /* 0x000b801043007388 */ /* 0x000fe20000004800 */
[-C--:B------:R-:W-:Y:S02]  /*7ce0*/  LEA.HI.SX32 R95, R171, R138.reuse, 0x1b ;  /* 0x0000008aab5f7211 */ /* 0x080fe400078fdaff */
[-C--:B------:R-:W-:Y:S01]  /*7cf0*/  LEA.HI.SX32 R137, R173, R138.reuse, 0x1b ;  /* 0x0000008aad897211 */ /* 0x080fe200078fdaff */
[----:B------:R-:W-:Y:S01]  /*7d00*/  STS [R68.X4+0xc00], R15 ;  /* 0x000c000f44007388 */ /* 0x000fe20000004800 */
[----:B------:R-:W-:Y:S01]  /*7d10*/  LEA.HI.SX32 R138, R175, R138, 0x1b ;  /* 0x0000008aaf8a7211 */ /* 0x000fe200078fdaff */
[----:B------:R-:W-:-:S02]  /*7d20*/  CS2R R178, SRZ ;  /* 0x0000000000b27805 */ /* 0x000fc4000001ff00 */
[----:B------:R0:W-:Y:S01]  /*7d30*/  STS [R69.X4+0xc80], R14 ;  /* 0x000c800e45007388 */ /* 0x0001e20000004800 */
[----:B------:R-:W-:-:S03]  /*7d40*/  LEA.HI.X R3, R6, UR25, R3, 0x2, P2 ;  /* 0x0000001906037c11 */ /* 0x000fc600090f1403 */
[----:B------:R-:W-:Y:S04]  /*7d50*/  STS [R70.X4+0xd00], R43 ;  /* 0x000d002b46007388 */ /* 0x000fe80000004800 */
[----:B------:R1:W-:Y:S04]  /*7d60*/  STS [R71.X4+0xd80], R64 ;  /* 0x000d804047007388 */ /* 0x0003e80000004800 */
[----:B------:R-:W-:Y:S04]  /*7d70*/  STS [R94.X4+0xe00], R41 ;  /* 0x000e00295e007388 */ /* 0x000fe80000004800 */
[----:B------:R-:W-:Y:S04]  /*7d80*/  STS [R95.X4+0xe80], R58 ;  /* 0x000e803a5f007388 */ /* 0x000fe80000004800 */
[----:B------:R-:W-:Y:S04]  /*7d90*/  STS [R137.X4+0xf00], R56 ;  /* 0x000f003889007388 */ /* 0x000fe80000004800 */
[----:B------:R-:W-:Y:S01]  /*7da0*/  STS [R138.X4+0xf80], R39 ;  /* 0x000f80278a007388 */ /* 0x000fe20000004800 */
[----:B------:R-:W-:-:S06]  /*7db0*/  NOP ;  /* 0x0000000000007918 */ /* 0x000fcc0000000000 */
[----:B------:R-:W2:Y:S01]  /*7dc0*/  @!P0 LDG.E R179, [R2.64] ;  /* 0x0000002a02b38981 */ /* 0x000ea2000c1e1900 */
[----:B------:R-:W-:Y:S01]  /*7dd0*/  ISETP.GE.AND P0, PT, R150, UR28, PT ;  /* 0x0000001c96007c0c */ /* 0x000fe2000bf06270 */
[----:B------:R-:W-:Y:S02]  /*7de0*/  CS2R R174, SRZ ;  /* 0x0000000000ae7805 */ /* 0x000fe4000001ff00 */
[----:B------:R3:W4:Y:S01]  /*7df0*/  @!P1 LDG.E R178, [R2.64+0x80] ;  /* 0x0000802a02b29981 */ /* 0x000722000c1e1900 */
[----:B------:R-:W-:Y:S01]  /*7e00*/  ISETP.GE.AND P1, PT, R148, UR28, PT ;  /* 0x0000001c94007c0c */ /* 0x000fe2000bf26270 */
[----:B------:R-:W-:-:S08]  /*7e10*/  HFMA2.MMA R177, -RZ, RZ, 0, 0 ;  /* 0x00000000ffb17435 */ /* 0x000fd000000001ff */
[----:B------:R3:W5:Y:S01]  /*7e20*/  @!P0 LDG.E R175, [R2.64+0x100] ;  /* 0x0001002a02af8981 */ /* 0x000762000c1e1900 */
[----:B------:R-:W-:-:S03]  /*7e30*/  ISETP.GE.AND P0, PT, R146, UR28, PT ;  /* 0x0000001c92007c0c */ /* 0x000fc6000bf06270 */
[----:B------:R3:W2:Y:S10]  /*7e40*/  @!P1 LDG.E R174, [R2.64+0x180] ;  /* 0x0001802a02ae9981 */ /* 0x0006b4000c1e1900 */
[----:B------:R3:W2:Y:S01]  /*7e50*/  @!P0 LDG.E R177, [R2.64+0x200] ;  /* 0x0002002a02b18981 */ /* 0x0006a2000c1e1900 */
[----:B------:R-:W-:-:S02]  /*7e60*/  ISETP.GE.AND P0, PT, R76, UR28, PT ;  /* 0x0000001c4c007c0c */ /* 0x000fc4000bf06270 */
[----:B------:R-:W-:Y:S01]  /*7e70*/  ISETP.GE.AND P1, PT, R75, UR28, PT ;  /* 0x0000001c4b007c0c */ /* 0x000fe2000bf26270 */
[----:B------:R-:W-:Y:S01]  /*7e80*/  HFMA2.MMA R76, -RZ, RZ, 0, 0 ;  /* 0x00000000ff4c7435 */ /* 0x000fe200000001ff */
[----:B------:R-:W-:-:S09]  /*7e90*/  MOV R75, RZ ;  /* 0x000000ff004b7202 */ /* 0x000fd20000000f00 */
[----:B------:R3:W2:Y:S04]  /*7ea0*/  @!P0 LDG.E R75, [R2.64+0x280] ;  /* 0x0002802a024b8981 */ /* 0x0006a8000c1e1900 */
[----:B------:R3:W2:Y:S01]  /*7eb0*/  @!P1 LDG.E R76, [R2.64+0x300] ;  /* 0x0003002a024c9981 */ /* 0x0006a2000c1e1900 */
[----:B------:R-:W-:Y:S02]  /*7ec0*/  ISETP.GE.AND P1, PT, R145, UR28, PT ;  /* 0x0000001c91007c0c */ /* 0x000fe4000bf26270 */
[----:B------:R-:W-:Y:S01]  /*7ed0*/  ISETP.GE.AND P3, PT, R144, UR28, PT ;  /* 0x0000001c90007c0c */ /* 0x000fe2000bf66270 */
[----:B------:R-:W-:Y:S01]  /*7ee0*/  CS2R R168, SRZ ;  /* 0x0000000000a87805 */ /* 0x000fe2000001ff00 */
[----:B------:R-:W-:Y:S02]  /*7ef0*/  MOV R172, RZ ;  /* 0x000000ff00ac7202 */ /* 0x000fe40000000f00 */
[----:B------:R-:W-:-:S07]  /*7f00*/  ISETP.GE.AND P5, PT, R141, UR28, PT ;  /* 0x0000001c8d007c0c */ /* 0x000fce000bfa6270 */
[----:B------:R3:W2:Y:S04]  /*7f10*/  @!P1 LDG.E R172, [R2.64+0x380] ;  /* 0x0003802a02ac9981 */ /* 0x0006a8000c1e1900 */
[----:B------:R3:W2:Y:S01]  /*7f20*/  @!P3 LDG.E R169, [R2.64+0x400] ;  /* 0x0004002a02a9b981 */ /* 0x0006a2000c1e1900 */
[----:B------:R-:W-:Y:S01]  /*7f30*/  HFMA2.MMA R170, -RZ, RZ, 0, 0 ;  /* 0x00000000ffaa7435 */ /* 0x000fe200000001ff */
[----:B------:R-:W-:-:S09]  /*7f40*/  ISETP.GE.AND P2, PT, R143, UR28, PT ;  /* 0x0000001c8f007c0c */ /* 0x000fd2000bf46270 */
[----:B------:R3:W2:Y:S01]  /*7f50*/  @!P5 LDG.E R170, [R2.64+0x480] ;  /* 0x0004802a02aad981 */ /* 0x0006a2000c1e1900 */
[----:B------:R-:W-:Y:S01]  /*7f60*/  ISETP.GE.AND P1, PT, R139, UR28, PT ;  /* 0x0000001c8b007c0c */ /* 0x000fe2000bf26270 */
[----:B------:R-:W-:Y:S02]  /*7f70*/  HFMA2.MMA R166, -RZ, RZ, 0, 0 ;  /* 0x00000000ffa67435 */ /* 0x000fe400000001ff */
[----:B------:R3:W2:Y:S01]  /*7f80*/  @!P2 LDG.E R168, [R2.64+0x500] ;  /* 0x0005002a02a8a981 */ /* 0x0006a2000c1e1900 */
[----:B------:R-:W-:-:S09]  /*7f90*/  ISETP.GE.AND P4, PT, R142, UR28, PT ;  /* 0x0000001c8e007c0c */ /* 0x000fd2000bf86270 */
[----:B------:R3:W4:Y:S01]  /*7fa0*/  @!P1 LDG.E R166, [R2.64+0x580] ;  /* 0x0005802a02a69981 */ /* 0x000722000c1e1900 */
[----:B------:R-:W-:Y:S02]  /*7fb0*/  MOV R164, RZ ;  /* 0x000000ff00a47202 */ /* 0x000fe40000000f00 */
[----:B------:R-:W-:Y:S01]  /*7fc0*/  ISETP.GE.AND P3, PT, R140, UR28, PT ;  /* 0x0000001c8c007c0c */ /* 0x000fe2000bf66270 */
[----:B------:R-:W-:-:S03]  /*7fd0*/  HFMA2.MMA R162, -RZ, RZ, 0, 0 ;  /* 0x00000000ffa27435 */ /* 0x000fc600000001ff */
[----:B------:R3:W5:Y:S01]  /*7fe0*/  @!P4 LDG.E R164, [R2.64+0x600] ;  /* 0x0006002a02a4c981 */ /* 0x000762000c1e1900 */
[----:B------:R-:W-:-:S08]  /*7ff0*/  ISETP.GE.AND P2, PT, R82, UR28, PT ;  /* 0x0000001c52007c0c */ /* 0x000fd0000bf46270 */
[----:B------:R3:W5:Y:S01]  /*8000*/  @!P3 LDG.E R162, [R2.64+0x680] ;  /* 0x0006802a02a2b981 */ /* 0x000762000c1e1900 */
[----:B------:R-:W-:Y:S02]  /*8010*/  MOV R160, RZ ;  /* 0x000000ff00a07202 */ /* 0x000fe40000000f00 */
[----:B------:R-:W-:Y:S01]  /*8020*/  ISETP.GE.AND P5, PT, R81, UR28, PT ;  /* 0x0000001c51007c0c */ /* 0x000fe2000bfa6270 */
[----:B------:R-:W-:-:S03]  /*8030*/  HFMA2.MMA R158, -RZ, RZ, 0, 0 ;  /* 0x00000000ff9e7435 */ /* 0x000fc600000001ff */
[----:B------:R3:W5:Y:S01]  /*8040*/  @!P2 LDG.E R160, [R2.64+0x700] ;  /* 0x0007002a02a0a981 */ /* 0x000762000c1e1900 */
[----:B------:R-:W-:Y:S01]  /*8050*/  ISETP.GE.AND P4, PT, R80, UR28, PT ;  /* 0x0000001c50007c0c */ /* 0x000fe2000bf86270 */
[----:B------:R-:W0:Y:S07]  /*8060*/  R2UR UR34, R5 ;  /* 0x00000000052273c2 */ /* 0x000e2e00000e0000 */
[----:B------:R3:W5:Y:S01]  /*8070*/  @!P5 LDG.E R158, [R2.64+0x780] ;  /* 0x0007802a029ed981 */ /* 0x000762000c1e1900 */
[----:B------:R-:W-:-:S02]  /*8080*/  MOV R156, RZ ;  /* 0x000000ff009c7202 */ /* 0x000fc40000000f00 */
[----:B------:R-:W-:Y:S01]  /*8090*/  ISETP.GE.AND P1, PT, R63, UR28, PT ;  /* 0x0000001c3f007c0c */ /* 0x000fe2000bf26270 */
[----:B------:R-:W-:-:S03]  /*80a0*/  HFMA2.MMA R154, -RZ, RZ, 0, 0 ;  /* 0x00000000ff9a7435 */ /* 0x000fc600000001ff */
[----:B------:R3:W5:Y:S01]  /*80b0*/  @!P4 LDG.E R156, [R2.64+0x800] ;  /* 0x0008002a029cc981 */ /* 0x000762000c1e1900 */
[----:B------:R-:W-:Y:S02]  /*80c0*/  ISETP.GE.AND P2, PT, R59, UR28, PT ;  /* 0x0000001c3b007c0c */ /* 0x000fe4000bf46270 */
[----:B------:R-:W-:-:S06]  /*80d0*/  MOV R152, RZ ;  /* 0x000000ff00987202 */ /* 0x000fcc0000000f00 */
[----:B------:R3:W5:Y:S01]  /*80e0*/  @!P1 LDG.E R154, [R2.64+0x880] ;  /* 0x0008802a029a9981 */ /* 0x000762000c1e1900 */
[----:B0-----:R-:W-:Y:S01]  /*80f0*/  FMUL.FTZ R6, R115, UR34 ;  /* 0x0000002273067c20 */ /* 0x001fe20008410000 */
[----:B------:R-:W-:Y:S01]  /*8100*/  ISETP.GE.AND P4, PT, R55, UR28, PT ;  /* 0x0000001c37007c0c */ /* 0x000fe2000bf86270 */
[----:B------:R-:W-:Y:S02]  /*8110*/  FMUL.FTZ R5, R112, UR34 ;  /* 0x0000002270057c20 */ /* 0x000fe40008410000 */
[----:B------:R-:W-:Y:S01]  /*8120*/  FMUL.RZ R7, R6, 0.15915493667125701904 ;  /* 0x3e22f98306077820 */ /* 0x000fe2000040c000 */
[----:B------:R3:W5:Y:S01]  /*8130*/  @!P2 LDG.E R152, [R2.64+0x900] ;  /* 0x0009002a0298a981 */ /* 0x000762000c1e1900 */
[----:B------:R-:W-:Y:S01]  /*8140*/  FMUL.FTZ R6, R114, UR34 ;  /* 0x0000002272067c20 */ /* 0x000fe20008410000 */
[----:B------:R-:W-:Y:S01]  /*8150*/  ISETP.GE.AND P2, PT, R51, UR28, PT ;  /* 0x0000001c33007c0c */ /* 0x000fe2000bf46270 */
[----:B------:R-:W-:Y:S02]  /*8160*/  FMUL.RZ R14, R5, 0.15915493667125701904 ;  /* 0x3e22f983050e7820 */ /* 0x000fe4000040c000 */
[----:B------:R-:W-:Y:S01]  /*8170*/  FMUL.RZ R13, R6, 0.15915493667125701904 ;  /* 0x3e22f983060d7820 */ /* 0x000fe2000040c000 */
[----:B------:R-:W-:Y:S01]  /*8180*/  MOV R63, RZ ;  /* 0x000000ff003f7202 */ /* 0x000fe20000000f00 */
[----:B------:R-:W-:-:S02]  /*8190*/  FMUL.FTZ R6, R113, UR34 ;  /* 0x0000002271067c20 */ /* 0x000fc40008410000 */
[----:B------:R-:W-:Y:S01]  /*81a0*/  FMUL.FTZ R5, R111, UR34 ;  /* 0x000000226f057c20 */ /* 0x000fe20008410000 */
[----:B------:R-:W-:Y:S01]  /*81b0*/  MUFU.SIN R173, R7 ;  /* 0x0000000700ad7308 */ /* 0x000fe20000000400 */
[----:B------:R-:W-:Y:S01]  /*81c0*/  MOV R139, RZ ;  /* 0x000000ff008b7202 */ /* 0x000fe20000000f00 */
[----:B------:R-:W-:Y:S01]  /*81d0*/  FMUL.RZ R6, R6, 0.15915493667125701904 ;  /* 0x3e22f98306067820 */ /* 0x000fe2000040c000 */
[----:B------:R-:W-:Y:S01]  /*81e0*/  ISETP.GE.AND P3, PT, R57, UR28, PT ;  /* 0x0000001c39007c0c */ /* 0x000fe2000bf66270 */
[----:B------:R-:W-:Y:S01]  /*81f0*/  HFMA2.MMA R150, -RZ, RZ, 0, 0 ;  /* 0x00000000ff967435 */ /* 0x000fe200000001ff */
[----:B------:R-:W-:Y:S01]  /*8200*/  ISETP.GE.AND P5, PT, R53, UR28, PT ;  /* 0x0000001c35007c0c */ /* 0x000fe2000bfa6270 */
[----:B------:R3:W5:Y:S02]  /*8210*/  @!P4 LDG.E R63, [R2.64+0xa00] ;  /* 0x000a002a023fc981 */ /* 0x000764000c1e1900 */
[----:B------:R0:W-:Y:S01]  /*8220*/  MUFU.COS R176, R7 ;  /* 0x0000000700b07308 */ /* 0x0001e20000000000 */
[----:B------:R-:W-:Y:S01]  /*8230*/  ISETP.GE.AND P4, PT, R12, UR28, PT ;  /* 0x0000001c0c007c0c */ /* 0x000fe2000bf86270 */
[----:B------:R3:W5:Y:S01]  /*8240*/  @!P2 LDG.E R139, [R2.64+0xb00] ;  /* 0x000b002a028ba981 */ /* 0x000762000c1e1900 */
[----:B------:R-:W-:-:S05]  /*8250*/  ISETP.GE.AND P1, PT, R34, UR28, PT ;  /* 0x0000001c22007c0c */ /* 0x000fca000bf26270 */
[----:B------:R-:W-:Y:S01]  /*8260*/  MUFU.SIN R25, R6 ;  /* 0x0000000600197308 */ /* 0x000fe20000000400 */
[----:B0-----:R-:W-:Y:S01]  /*8270*/  FMUL.RZ R7, R5, 0.15915493667125701904 ;  /* 0x3e22f98305077820 */ /* 0x001fe2000040c000 */
[----:B------:R-:W0:Y:S01]  /*8280*/  R2UR UR33, R4 ;  /* 0x00000000042173c2 */ /* 0x000e2200000e0000 */
[----:B------:R-:W-:Y:S01]  /*8290*/  FMUL.FTZ R5, R110, UR34 ;  /* 0x000000226e057c20 */ /* 0x000fe20008410000 */
[----:B------:R-:W-:Y:S01]  /*82a0*/  ISETP.GE.AND P2, PT, R9, UR28, PT ;  /* 0x0000001c09007c0c */ /* 0x000fe2000bf46270 */
[----:B------:R-:W-:Y:S01]  /*82b0*/  CS2R R140, SRZ ;  /* 0x00000000008c7805 */ /* 0x000fe2000001ff00 */
[----:B------:R-:W-:Y:S01]  /*82c0*/  CS2R R142, SRZ ;  /* 0x00000000008e7805 */ /* 0x000fe2000001ff00 */
[----:B------:R3:W5:Y:S01]  /*82d0*/  @!P3 LDG.E R150, [R2.64+0x980] ;  /* 0x0009802a0296b981 */ /* 0x000762000c1e1900 */
[----:B------:R1:W-:Y:S01]  /*82e0*/  MUFU.COS R26, R6 ;  /* 0x00000006001a7308 */ /* 0x0003e20000000000 */
[----:B------:R-:W-:Y:S02]  /*82f0*/  CS2R R144, SRZ ;  /* 0x0000000000907805 */ /* 0x000fe4000001ff00 */
[----:B------:R3:W5:Y:S04]  /*8300*/  @!P5 LDG.E R141, [R2.64+0xa80] ;  /* 0x000a802a028dd981 */ /* 0x000768000c1e1900 */
[----:B------:R3:W5:Y:S01]  /*8310*/  @!P4 LDG.E R143, [R2.64+0xc00] ;  /* 0x000c002a028fc981 */ /* 0x000762000c1e1900 */
[----:B-1----:R-:W-:-:S02]  /*8320*/  FMUL.RZ R6, R5, 0.15915493667125701904 ;  /* 0x3e22f98305067820 */ /* 0x002fc4000040c000 */
[----:B------:R-:W-:Y:S01]  /*8330*/  FMUL.FTZ R5, R109, UR34 ;  /* 0x000000226d057c20 */ /* 0x000fe20008410000 */
[----:B------:R-:W-:Y:S01]  /*8340*/  MUFU.SIN R77, R13 ;  /* 0x0000000d004d7308 */ /* 0x000fe20000000400 */
[----:B------:R-:W-:Y:S01]  /*8350*/  ISETP.GE.AND P3, PT, R33, UR28, PT ;  /* 0x0000001c21007c0c */ /* 0x000fe2000bf66270 */
[----:B------:R3:W5:Y:S06]  /*8360*/  @!P1 LDG.E R140, [R2.64+0xb80] ;  /* 0x000b802a028c9981 */ /* 0x00076c000c1e1900 */
[----:B------:R1:W-:Y:S01]  /*8370*/  MUFU.COS R171, R13 ;  /* 0x0000000d00ab7308 */ /* 0x0003e20000000000 */
[----:B------:R-:W-:Y:S01]  /*8380*/  ISETP.GE.AND P5, PT, R32, UR28, PT ;  /* 0x0000001c20007c0c */ /* 0x000fe2000bfa6270 */
[----:B------:R3:W5:Y:S01]  /*8390*/  @!P2 LDG.E R145, [R2.64+0xd00] ;  /* 0x000d002a0291a981 */ /* 0x000762000c1e1900 */
[----:B------:R-:W-:-:S02]  /*83a0*/  ISETP.GE.AND P4, PT, R10, UR28, PT ;  /* 0x0000001c0a007c0c */ /* 0x000fc4000bf86270 */
[----:B------:R-:W-:Y:S02]  /*83b0*/  ISETP.GE.AND P0, PT, R11, UR28, PT ;  /* 0x0000001c0b007c0c */ /* 0x000fe4000bf06270 */
[----:B------:R-:W-:Y:S01]  /*83c0*/  LEA R0, R135, R0, 0x5 ;  /* 0x0000000087007211 */ /* 0x000fe200078e28ff */
[----:B------:R-:W-:Y:S01]  /*83d0*/  MUFU.SIN R19, R6 ;  /* 0x0000000600137308 */ /* 0x000fe20000000400 */
[----:B-1----:R-:W-:Y:S01]  /*83e0*/  FMUL.RZ R13, R5, 0.15915493667125701904 ;  /* 0x3e22f983050d7820 */ /* 0x002fe2000040c000 */
[----:B------:R-:W-:Y:S01]  /*83f0*/  CS2R R146, SRZ ;  /* 0x0000000000927805 */ /* 0x000fe2000001ff00 */
[----:B------:R-:W-:-:S05]  /*8400*/  FMUL.FTZ R5, R108, UR34 ;  /* 0x000000226c057c20 */ /* 0x000fca0008410000 */
[----:B------:R1:W-:Y:S01]  /*8410*/  MUFU.COS R20, R6 ;  /* 0x0000000600147308 */ /* 0x0003e20000000000 */
[----:B------:R-:W-:Y:S01]  /*8420*/  ISETP.GE.AND P1, PT, R31, UR28, PT ;  /* 0x0000001c1f007c0c */ /* 0x000fe2000bf26270 */
[----:B------:R-:W-:Y:S01]  /*8430*/  CS2R R148, SRZ ;  /* 0x0000000000947805 */ /* 0x000fe2000001ff00 */
[----:B------:R-:W-:Y:S01]  /*8440*/  ISETP.GE.AND P2, PT, R8, UR28, PT ;  /* 0x0000001c08007c0c */ /* 0x000fe2000bf46270 */
[----:B------:R3:W5:Y:S04]  /*8450*/  @!P3 LDG.E R142, [R2.64+0xc80] ;  /* 0x000c802a028eb981 */ /* 0x000768000c1e1900 */
[----:B------:R-:W-:Y:S01]  /*8460*/  MUFU.SIN R21, R7 ;  /* 0x0000000700157308 */ /* 0x000fe20000000400 */
[----:B-1----:R-:W-:-:S07]  /*8470*/  FMUL.RZ R6, R5, 0.15915493667125701904 ;  /* 0x3e22f98305067820 */ /* 0x002fce000040c000 */
[----:B------:R1:W-:Y:S01]  /*8480*/  MUFU.COS R22, R7 ;  /* 0x0000000700167308 */ /* 0x0003e20000000000 */
[----:B------:R-:W-:Y:S01]  /*8490*/  FMUL.FTZ R5, R107, UR34 ;  /* 0x000000226b057c20 */ /* 0x000fe20008410000 */
[----:B------:R-:W-:Y:S01]  /*84a0*/  LEA.HI.SX32 R64, R0, R0, 0x1b ;  /* 0x0000000000407211 */ /* 0x000fe200078fdaff */
[----:B------:R3:W5:Y:S04]  /*84b0*/  @!P5 LDG.E R144, [R2.64+0xd80] ;  /* 0x000d802a0290d981 */ /* 0x000768000c1e1900 */
[----:B------:R3:W5:Y:S01]  /*84c0*/  @!P4 LDG.E R147, [R2.64+0xe00] ;  /* 0x000e002a0293c981 */ /* 0x000762000c1e1900 */
[----:B-1----:R-:W-:Y:S02]  /*84d0*/  FMUL.RZ R7, R5, 0.15915493667125701904 ;  /* 0x3e22f98305077820 */ /* 0x002fe4000040c000 */
[----:B------:R-:W-:Y:S01]  /*84e0*/  FMUL.FTZ R5, R106, UR34 ;  /* 0x000000226a057c20 */ /* 0x000fe20008410000 */
[----:B------:R-:W-:Y:S01]  /*84f0*/  MUFU.SIN R15, R6 ;  /* 0x00000006000f7308 */ /* 0x000fe20000000400 */
[----:B------:R-:W-:Y:S01]  /*8500*/  FMUL.FTZ R0, R102, UR34 ;  /* 0x0000002266007c20 */ /* 0x000fe20008410000 */
[----:B------:R3:W5:Y:S04]  /*8510*/  @!P1 LDG.E R148, [R2.64+0xe80] ;  /* 0x000e802a02949981 */ /* 0x000768000c1e1900 */
[----:B------:R3:W5:Y:S02]  /*8520*/  @!P2 LDG.E R146, [R2.64+0xf00] ;  /* 0x000f002a0292a981 */ /* 0x000764000c1e1900 */
[----:B------:R1:W-:Y:S01]  /*8530*/  MUFU.COS R16, R6 ;  /* 0x0000000600107308 */ /* 0x0003e20000000000 */
[----:B------:R-:W-:Y:S01]  /*8540*/  FMUL.RZ R182, R0, 0.15915493667125701904 ;  /* 0x3e22f98300b67820 */ /* 0x000fe2000040c000 */
[----:B------:R3:W5:Y:S04]  /*8550*/  @!P0 LDG.E R149, [R2.64+0xf80] ;  /* 0x000f802a02958981 */ /* 0x000768000c1e1900 */
[----:B------:R-:W2:Y:S01]  /*8560*/  LDS R82, [R64.X4] ;  /* 0x0000000040527984 */ /* 0x000ea20000004800 */
[----:B-1----:R-:W-:-:S03]  /*8570*/  FMUL.RZ R6, R5, 0.15915493667125701904 ;  /* 0x3e22f98305067820 */ /* 0x002fc6000040c000 */
[----:B------:R-:W1:Y:S01]  /*8580*/  LDS R81, [R64.X4+0x4] ;  /* 0x0000040040517984 */ /* 0x000e620000004800 */
[----:B------:R-:W-:Y:S01]  /*8590*/  FMUL.FTZ R5, R105, UR34 ;  /* 0x0000002269057c20 */ /* 0x000fe20008410000 */
[----:B0-----:R-:W-:Y:S02]  /*85a0*/  MOV R0, UR33 ;  /* 0x0000002100007c02 */ /* 0x001fe40008000f00 */
[----:B------:R-:W-:Y:S01]  /*85b0*/  LDS R80, [R64.X4+0x8] ;  /* 0x0000080040507984 */ /* 0x000fe20000004800 */
[----:B------:R-:W-:Y:S02]  /*85c0*/  FMUL.RZ R33, R5, 0.15915493667125701904 ;  /* 0x3e22f98305217820 */ /* 0x000fe4000040c000 */
[----:B------:R-:W-:Y:S01]  /*85d0*/  FMUL.FTZ R5, R104, UR34 ;  /* 0x0000002268057c20 */ /* 0x000fe20008410000 */
[----:B------:R-:W-:Y:S01]  /*85e0*/  MUFU.SIN R11, R6 ;  /* 0x00000006000b7308 */ /* 0x000fe20000000400 */
[----:B------:R-:W-:Y:S01]  /*85f0*/  FMUL.FTZ R0, R0, 1.4426950216293334961 ;  /* 0x3fb8aa3b00007820 */ /* 0x000fe20000410000 */
[----:B------:R-:W0:Y:S04]  /*8600*/  LDS R59, [R64.X4+0xc] ;  /* 0x00000c00403b7984 */ /* 0x000e280000004800 */
[----:B------:R-:W0:Y:S02]  /*8610*/  LDS R58, [R64.X4+0x10] ;  /* 0x00001000403a7984 */ /* 0x000e240000004800 */
[----:B------:R3:W-:Y:S02]  /*8620*/  MUFU.COS R12, R6 ;  /* 0x00000006000c7308 */ /* 0x0007e40000000000 */
[----:B------:R-:W0:Y:S04]  /*8630*/  LDS R57, [R64.X4+0x14] ;  /* 0x0000140040397984 */ /* 0x000e280000004800 */
[----:B------:R-:W-:Y:S01]  /*8640*/  LDS R56, [R64.X4+0x18] ;  /* 0x0000180040387984 */ /* 0x000fe20000004800 */
[----:B---3--:R-:W-:-:S03]  /*8650*/  FMUL.RZ R6, R5, 0.15915493667125701904 ;  /* 0x3e22f98305067820 */ /* 0x008fc6000040c000 */
[----:B------:R-:W3:Y:S01]  /*8660*/  LDS R55, [R64.X4+0x1c] ;  /* 0x00001c0040377984 */ /* 0x000ee20000004800 */
[----:B------:R-:W-:Y:S01]  /*8670*/  FMUL.FTZ R5, R103, UR34 ;  /* 0x0000002267057c20 */ /* 0x000fe20008410000 */
[----:B------:R-:W-:Y:S02]  /*8680*/  MUFU.SIN R9, R33 ;  /* 0x0000002100097308 */ /* 0x000fe40000000400 */
[----:B------:R-:W0:Y:S01]  /*8690*/  LDS R54, [R64.X4+0x20] ;  /* 0x0000200040367984 */ /* 0x000e220000004800 */
[----:B------:R-:W-:-:S03]  /*86a0*/  FMUL.RZ R180, R5, 0.15915493667125701904 ;  /* 0x3e22f98305b47820 */ /* 0x000fc6000040c000 */
[----:B------:R-:W0:Y:S02]  /*86b0*/  LDS R53, [R64.X4+0x24] ;  /* 0x0000240040357984 */ /* 0x000e240000004800 */
[----:B------:R0:W-:Y:S02]  /*86c0*/  MUFU.COS R10, R33 ;  /* 0x00000021000a7308 */ /* 0x0001e40000000000 */
[----:B------:R-:W0:Y:S04]  /*86d0*/  LDS R52, [R64.X4+0x28] ;  /* 0x0000280040347984 */ /* 0x000e280000004800 */
[----:B------:R-:W0:Y:S02]  /*86e0*/  LDS R51, [R64.X4+0x2c] ;  /* 0x00002c0040337984 */ /* 0x000e240000004800 */
[----:B------:R-:W-:Y:S02]  /*86f0*/  MUFU.SIN R23, R14 ;  /* 0x0000000e00177308 */ /* 0x000fe40000000400 */
[----:B------:R-:W-:Y:S04]  /*8700*/  LDS R50, [R64.X4+0x30] ;  /* 0x0000300040327984 */ /* 0x000fe80000004800 */
[----:B------:R-:W0:Y:S02]  /*8710*/  LDS R49, [R64.X4+0x34] ;  /* 0x0000340040317984 */ /* 0x000e240000004800 */
[----:B------:R-:W-:Y:S02]  /*8720*/  MUFU.COS R24, R14 ;  /* 0x0000000e00187308 */ /* 0x000fe40000000000 */
[----:B------:R-:W0:Y:S04]  /*8730*/  LDS R48, [R64.X4+0x38] ;  /* 0x0000380040307984 */ /* 0x000e280000004800 */
[----:B------:R-:W0:Y:S02]  /*8740*/  LDS R47, [R64.X4+0x3c] ;  /* 0x00003c00402f7984 */ /* 0x000e240000004800 */
[----:B------:R-:W-:Y:S02]  /*8750*/  MUFU.SIN R17, R13 ;  /* 0x0000000d00117308 */ /* 0x000fe40000000400 */
[----:B------:R-:W0:Y:S04]  /*8760*/  LDS R46, [R64.X4+0x40] ;  /* 0x00004000402e7984 */ /* 0x000e280000004800 */
[----:B------:R-:W0:Y:S02]  /*8770*/  LDS R45, [R64.X4+0x44] ;  /* 0x00004400402d7984 */ /* 0x000e240000004800 */
[----:B------:R-:W-:Y:S02]  /*8780*/  MUFU.COS R18, R13 ;  /* 0x0000000d00127308 */ /* 0x000fe40000000000 */
[----:B------:R-:W0:Y:S04]  /*8790*/  LDS R44, [R64.X4+0x48] ;  /* 0x00004800402c7984 */ /* 0x000e280000004800 */
[----:B------:R-:W0:Y:S04]  /*87a0*/  LDS R43, [R64.X4+0x4c] ;  /* 0x00004c00402b7984 */ /* 0x000e280000004800 */
[----:B------:R-:W1:Y:S01]  /*87b0*/  LDS R42, [R64.X4+0x50] ;  /* 0x00005000402a7984 */ /* 0x000e620000004800 */
[----:B------:R-:W-:Y:S03]  /*87c0*/  MUFU.SIN R13, R7 ;  /* 0x00000007000d7308 */ /* 0x000fe60000000400 */
[----:B------:R-:W1:Y:S04]  /*87d0*/  LDS R41, [R64.X4+0x54] ;  /* 0x0000540040297984 */ /* 0x000e680000004800 */
[----:B------:R-:W1:Y:S01]  /*87e0*/  LDS R40, [R64.X4+0x58] ;  /* 0x0000580040287984 */ /* 0x000e620000004800 */
[----:B------:R-:W-:Y:S03]  /*87f0*/  MUFU.COS R14, R7 ;  /* 0x00000007000e7308 */ /* 0x000fe60000000000 */
[----:B------:R-:W1:Y:S04]  /*8800*/  LDS R39, [R64.X4+0x5c] ;  /* 0x00005c0040277984 */ /* 0x000e680000004800 */
[----:B------:R-:W1:Y:S04]  /*8810*/  LDS R38, [R64.X4+0x60] ;  /* 0x0000600040267984 */ /* 0x000e680000004800 */
[----:B------:R-:W1:Y:S04]  /*8820*/  LDS R37, [R64.X4+0x64] ;  /* 0x0000640040257984 */ /* 0x000e680000004800 */
[----:B------:R-:W-:Y:S04]  /*8830*/  LDS R36, [R64.X4+0x68] ;  /* 0x0000680040247984 */ /* 0x000fe80000004800 */
[----:B------:R-:W1:Y:S04]  /*8840*/  LDS R35, [R64.X4+0x6c] ;  /* 0x00006c0040237984 */ /* 0x000e680000004800 */
[----:B------:R-:W-:Y:S04]  /*8850*/  LDS R34, [R64.X4+0x70] ;  /* 0x0000700040227984 */ /* 0x000fe80000004800 */
[----:B0-----:R-:W0:Y:S04]  /*8860*/  LDS R33, [R64.X4+0x74] ;  /* 0x0000740040217984 */ /* 0x001e280000004800 */
[----:B------:R-:W0:Y:S04]  /*8870*/  LDS R32, [R64.X4+0x78] ;  /* 0x0000780040207984 */ /* 0x000e280000004800 */
[----:B------:R-:W0:Y:S01]  /*8880*/  LDS R31, [R64.X4+0x7c] ;  /* 0x00007c00401f7984 */ /* 0x000e220000004800 */
[----:B------:R-:W-:Y:S03]  /*8890*/  MUFU.SIN R7, R6 ;  /* 0x0000000600077308 */ /* 0x000fe60000000400 */
[----:B--2---:R2:W-:Y:S01]  /*88a0*/  STS [R30.X4+0x4200], R179 ;  /* 0x004200b31e007388 */ /* 0x0045e20000004800 */
[----:B------:R-:W-:-:S04]  /*88b0*/  FMUL.FTZ R2, R0, R115 ;  /* 0x0000007300027220 */ /* 0x000fc80000410000 */
[----:B------:R-:W-:Y:S01]  /*88c0*/  MUFU.COS R8, R6 ;  /* 0x0000000600087308 */ /* 0x000fe20000000000 */
[----:B----4-:R-:W-:Y:S01]  /*88d0*/  STS [R29.X4+0x4280], R178 ;  /* 0x004280b21d007388 */ /* 0x010fe20000004800 */
[----:B--2---:R-:W-:-:S03]  /*88e0*/  FMUL.FTZ R30, R0, R114 ;  /* 0x00000072001e7220 */ /* 0x004fc60000410000 */
[----:B-----5:R2:W-:Y:S03]  /*88f0*/  STS [R28.X4+0x4300], R175 ;  /* 0x004300af1c007388 */ /* 0x0205e60000004800 */
[----:B------:R-:W-:Y:S08]  /*8900*/  MUFU.SIN R5, R180 ;  /* 0x000000b400057308 */ /* 0x000ff00000000400 */
[----:B------:R-:W-:Y:S01]  /*8910*/  MUFU.COS R6, R180 ;  /* 0x000000b400067308 */ /* 0x000fe20000000000 */
[----:B--2---:R-:W-:-:S07]  /*8920*/  FMUL.FTZ R175, R0, R111 ;  /* 0x0000006f00af7220 */ /* 0x004fce0000410000 */
[----:B------:R-:W2:Y:S08]  /*8930*/  MUFU.EX2 R180, R30 ;  /* 0x0000001e00b47308 */ /* 0x000eb00000000800 */
[----:B------:R-:W4:Y:S01]  /*8940*/  MUFU.EX2 R179, R2 ;  /* 0x0000000200b37308 */ /* 0x000f220000000800 */
[----:B------:R2:W-:Y:S07]  /*8950*/  STS [R27.X4+0x4380], R174 ;  /* 0x004380ae1b007388 */ /* 0x0005ee0000004800 */
[----:B------:R-:W5:Y:S01]  /*8960*/  MUFU.EX2 R175, R175 ;  /* 0x000000af00af7308 */ /* 0x000f620000000800 */
[----:B------:R0:W-:Y:S01]  /*8970*/  STS [R74.X4+0x4400], R177 ;  /* 0x004400b14a007388 */ /* 0x0001e20000004800 */
[----:B--2---:R-:W-:-:S02]  /*8980*/  FMUL.FTZ R27, R180, R77 ;  /* 0x0000004db41b7220 */ /* 0x004fc40000410000 */
[C---:B------:R-:W-:Y:S02]  /*8990*/  FMUL.FTZ R77, R0.reuse, R107 ;  /* 0x0000006b004d7220 */ /* 0x040fe40000410000 */
[----:B----4-:R-:W-:Y:S02]  /*89a0*/  FMUL.FTZ R29, R179, R173 ;  /* 0x000000adb31d7220 */ /* 0x010fe40000410000 */
[C---:B0-----:R-:W-:Y:S02]  /*89b0*/  FMUL.FTZ R74, R0.reuse, R108 ;  /* 0x0000006c004a7220 */ /* 0x041fe40000410000 */
[----:B------:R-:W-:Y:S01]  /*89c0*/  FMUL.FTZ R173, R0, R109 ;  /* 0x0000006d00ad7220 */ /* 0x000fe20000410000 */
[----:B------:R-:W0:Y:S01]  /*89d0*/  MUFU.EX2 R77, R77 ;  /* 0x0000004d004d7308 */ /* 0x000e220000000800 */
[C---:B-----5:R-:W-:Y:S02]  /*89e0*/  FMUL.FTZ R22, R175.reuse, R22 ;  /* 0x00000016af167220 */ /* 0x060fe40000410000 */
[----:B------:R-:W-:-:S02]  /*89f0*/  FMUL.FTZ R21, R175, R21 ;  /* 0x00000015af157220 */ /* 0x000fc40000410000 */
[----:B------:R-:W-:-:S03]  /*8a00*/  FMUL.FTZ R175, R0, R104 ;  /* 0x0000006800af7220 */ /* 0x000fc60000410000 */
[----:B------:R-:W2:Y:S01]  /*8a10*/  MUFU.EX2 R74, R74 ;  /* 0x0000004a004a7308 */ /* 0x000ea20000000800 */
[----:B------:R-:W-:-:S07]  /*8a20*/  FMUL.FTZ R2, R0, R110 ;  /* 0x0000006e00027220 */ /* 0x000fce0000410000 */
[----:B------:R-:W4:Y:S01]  /*8a30*/  MUFU.EX2 R173, R173 ;  /* 0x000000ad00ad7308 */ /* 0x000f220000000800 */
[----:B------:R-:W-:-:S07]  /*8a40*/  FMUL.FTZ R28, R180, R171 ;  /* 0x000000abb41c7220 */ /* 0x000fce0000410000 */
[----:B------:R-:W5:Y:S01]  /*8a50*/  MUFU.EX2 R175, R175 ;  /* 0x000000af00af7308 */ /* 0x000f620000000800 */
[C---:B------:R-:W-:Y:S02]  /*8a60*/  FMUL.FTZ R178, R0.reuse, R113 ;  /* 0x0000007100b27220 */ /* 0x040fe40000410000 */
[----:B------:R-:W-:-:S05]  /*8a70*/  FMUL.FTZ R171, R0, R106 ;  /* 0x0000006a00ab7220 */ /* 0x000fca0000410000 */
[----:B------:R-:W1:Y:S01]  /*8a80*/  MUFU.EX2 R2, R2 ;  /* 0x0000000200027308 */ /* 0x000e620000000800 */
[C---:B0-----:R-:W-:Y:S02]  /*8a90*/  FMUL.FTZ R14, R77.reuse, R14 ;  /* 0x0000000e4d0e7220 */ /* 0x041fe40000410000 */
[----:B------:R-:W-:Y:S02]  /*8aa0*/  FMUL.FTZ R13, R77, R13 ;  /* 0x0000000d4d0d7220 */ /* 0x000fe40000410000 */
[----:B------:R-:W-:Y:S02]  /*8ab0*/  FMUL.FTZ R77, R101, UR34 ;  /* 0x00000022654d7c20 */ /* 0x000fe40008410000 */
[C---:B--2---:R-:W-:Y:S02]  /*8ac0*/  FMUL.FTZ R16, R74.reuse, R16 ;  /* 0x000000104a107220 */ /* 0x044fe40000410000 */
[----:B------:R-:W-:Y:S02]  /*8ad0*/  FMUL.FTZ R15, R74, R15 ;  /* 0x0000000f4a0f7220 */ /* 0x000fe40000410000 */
[----:B------:R-:W-:-:S02]  /*8ae0*/  FMUL.FTZ R174, R0, R105 ;  /* 0x0000006900ae7220 */ /* 0x000fc40000410000 */
[C---:B------:R-:W-:Y:S01]  /*8af0*/  FMUL.FTZ R74, R0.reuse, R101 ;  /* 0x00000065004a7220 */ /* 0x040fe20000410000 */
[----:B------:R-:W0:Y:S01]  /*8b00*/  MUFU.EX2 R178, R178 ;  /* 0x000000b200b27308 */ /* 0x000e220000000800 */
[----:B------:R-:W-:Y:S02]  /*8b10*/  FMUL.FTZ R30, R179, R176 ;  /* 0x000000b0b31e7220 */ /* 0x000fe40000410000 */
[C---:B----4-:R-:W-:Y:S02]  /*8b20*/  FMUL.FTZ R18, R173.reuse, R18 ;  /* 0x00000012ad127220 */ /* 0x050fe40000410000 */
[----:B------:R-:W-:Y:S02]  /*8b30*/  FMUL.FTZ R17, R173, R17 ;  /* 0x00000011ad117220 */ /* 0x000fe40000410000 */
[----:B------:R-:W-:Y:S01]  /*8b40*/  FMUL.FTZ R173, R0, R103 ;  /* 0x0000006700ad7220 */ /* 0x000fe20000410000 */
[----:B------:R-:W2:Y:S01]  /*8b50*/  MUFU.EX2 R171, R171 ;  /* 0x000000ab00ab7308 */ /* 0x000ea20000000800 */
[----:B------:R-:W-:-:S02]  /*8b60*/  FMUL.RZ R176, R77, 0.15915493667125701904 ;  /* 0x3e22f9834db07820 */ /* 0x000fc4000040c000 */
[C---:B-----5:R-:W-:Y:S02]  /*8b70*/  FMUL.FTZ R8, R175.reuse, R8 ;  /* 0x00000008af087220 */ /* 0x060fe40000410000 */
[----:B------:R-:W-:Y:S02]  /*8b80*/  FMUL.FTZ R7, R175, R7 ;  /* 0x00000007af077220 */ /* 0x000fe40000410000 */
[C---:B-1----:R-:W-:Y:S01]  /*8b90*/  FMUL.FTZ R20, R2.reuse, R20 ;  /* 0x0000001402147220 */ /* 0x042fe20000410000 */
[----:B------:R-:W1:Y:S01]  /*8ba0*/  MUFU.EX2 R174, R174 ;  /* 0x000000ae00ae7308 */ /* 0x000e620000000800 */
[----:B------:R-:W-:Y:S02]  /*8bb0*/  FMUL.FTZ R19, R2, R19 ;  /* 0x0000001302137220 */ /* 0x000fe40000410000 */
[----:B------:R-:W-:-:S05]  /*8bc0*/  FMUL.FTZ R2, R0, R102 ;  /* 0x0000006600027220 */ /* 0x000fca0000410000 */
[----:B------:R-:W-:Y:S08]  /*8bd0*/  MUFU.EX2 R74, R74 ;  /* 0x0000004a004a7308 */ /* 0x000ff00000000800 */
[----:B------:R-:W4:Y:S01]  /*8be0*/  MUFU.SIN R175, R176 ;  /* 0x000000b000af7308 */ /* 0x000f220000000400 */
[----:B------:R-:W-:-:S07]  /*8bf0*/  FMUL.FTZ R77, R116, UR34 ;  /* 0x00000022744d7c20 */ /* 0x000fce0008410000 */
[----:B------:R-:W5:Y:S01]  /*8c00*/  MUFU.EX2 R173, R173 ;  /* 0x000000ad00ad7308 */ /* 0x000f620000000800 */
[C---:B0-----:R-:W-:Y:S02]  /*8c10*/  FMUL.FTZ R26, R178.reuse, R26 ;  /* 0x0000001ab21a7220 */ /* 0x041fe40000410000 */
[----:B------:R-:W-:-:S05]  /*8c20*/  FMUL.FTZ R25, R178, R25 ;  /* 0x00000019b2197220 */ /* 0x000fca0000410000 */
[----:B------:R-:W-:Y:S01]  /*8c30*/  MUFU.SIN R3, R182 ;  /* 0x000000b600037308 */ /* 0x000fe20000000400 */
[C---:B--2---:R-:W-:Y:S02]  /*8c40*/  FMUL.FTZ R12, R171.reuse, R12 ;  /* 0x0000000cab0c7220 */ /* 0x044fe40000410000 */
[----:B------:R-:W-:-:S05]  /*8c50*/  FMUL.FTZ R11, R171, R11 ;  /* 0x0000000bab0b7220 */ /* 0x000fca0000410000 */
[----:B------:R-:W-:Y:S01]  /*8c60*/  MUFU.COS R4, R182 ;  /* 0x000000b600047308 */ /* 0x000fe20000000000 */
[----:B------:R-:W-:Y:S02]  /*8c70*/  FMUL.RZ R178, R77, 0.15915493667125701904 ;  /* 0x3e22f9834db27820 */ /* 0x000fe4000040c000 */
[----:B------:R-:W-:-:S05]  /*8c80*/  FMUL.FTZ R171, R0, R116 ;  /* 0x0000007400ab7220 */ /* 0x000fca0000410000 */
[----:B------:R-:W0:Y:S01]  /*8c90*/  MUFU.EX2 R2, R2 ;  /* 0x0000000200027308 */ /* 0x000e220000000800 */
[----:B------:R-:W-:-:S07]  /*8ca0*/  FMUL.FTZ R199, R82, R116 ;  /* 0x0000007452c77220 */ /* 0x000fce0000410000 */
[----:B------:R2:W0:Y:S01]  /*8cb0*/  MUFU.COS R177, R176 ;  /* 0x000000b000b17308 */ /* 0x0004220000000000 */
[----:B------:R-:W-:Y:S02]  /*8cc0*/  FMUL.FTZ R181, R0, R112 ;  /* 0x0000007000b57220 */ /* 0x000fe40000410000 */
[C---:B-1----:R-:W-:Y:S02]  /*8cd0*/  FMUL.FTZ R10, R174.reuse, R10 ;  /* 0x0000000aae0a7220 */ /* 0x042fe40000410000 */
[----:B------:R-:W-:Y:S02]  /*8ce0*/  FMUL.FTZ R9, R174, R9 ;  /* 0x00000009ae097220 */ /* 0x000fe40000410000 */
[----:B----4-:R-:W-:Y:S01]  /*8cf0*/  FMUL.FTZ R0, R74, R175 ;  /* 0x000000af4a007220 */ /* 0x010fe20000410000 */
[----:B------:R-:W-:Y:S01]  /*8d00*/  MUFU.COS R77, R178 ;  /* 0x000000b2004d7308 */ /* 0x000fe20000000000 */
[----:B------:R-:W-:Y:S02]  /*8d10*/  FMUL.FTZ R175, R81, R116 ;  /* 0x0000007451af7220 */ /* 0x000fe40000410000 */
[----:B-----5:R-:W-:-:S02]  /*8d20*/  FMUL.FTZ R6, R173, R6 ;  /* 0x00000006ad067220 */ /* 0x020fc40000410000 */
[----:B------:R-:W-:Y:S02]  /*8d30*/  FMUL.FTZ R5, R173, R5 ;  /* 0x00000005ad057220 */ /* 0x000fe40000410000 */
[C---:B------:R-:W-:Y:S01]  /*8d40*/  FMUL.FTZ R199, R132.reuse, R199 ;  /* 0x000000c784c77220 */ /* 0x040fe20000410000 */
[----:B------:R1:W4:Y:S01]  /*8d50*/  MUFU.EX2 R174, R171 ;  /* 0x000000ab00ae7308 */ /* 0x0003220000000800 */
[----:B------:R-:W-:Y:S02]  /*8d60*/  FMUL.FTZ R200, R132, R175 ;  /* 0x000000af84c87220 */ /* 0x000fe40000410000 */
[----:B--2---:R-:W-:Y:S02]  /*8d70*/  FMUL.FTZ R176, R59, R115 ;  /* 0x000000733bb07220 */ /* 0x004fe40000410000 */
[----:B------:R-:W-:-:S03]  /*8d80*/  FMUL.FTZ R175, R199, R29 ;  /* 0x0000001dc7af7220 */ /* 0x000fc60000410000 */
[----:B------:R-:W2:Y:S01]  /*8d90*/  MUFU.SIN R173, R178 ;  /* 0x000000b200ad7308 */ /* 0x000ea20000000400 */
[C---:B0-----:R-:W-:Y:S01]  /*8da0*/  FMUL.FTZ R4, R2.reuse, R4 ;  /* 0x0000000402047220 */ /* 0x041fe20000410000 */
[----:B------:R0:W-:Y:S01]  /*8db0*/  STS [R72.X4+0x4480], R75 ;  /* 0x0044804b48007388 */ /* 0x0001e20000004800 */
[----:B------:R-:W-:Y:S02]  /*8dc0*/  FMUL.FTZ R3, R2, R3 ;  /* 0x0000000302037220 */ /* 0x000fe40000410000 */
[----:B------:R-:W-:Y:S02]  /*8dd0*/  FMUL.FTZ R2, R74, R177 ;  /* 0x000000b14a027220 */ /* 0x000fe40000410000 */
[----:B------:R-:W-:Y:S02]  /*8de0*/  FMUL.FTZ R74, R80, R115 ;  /* 0x00000073504a7220 */ /* 0x000fe40000410000 */
[----:B-1----:R-:W-:Y:S02]  /*8df0*/  FMUL.FTZ R171, R200, R29 ;  /* 0x0000001dc8ab7220 */ /* 0x002fe40000410000 */
[----:B0-----:R-:W-:-:S02]  /*8e00*/  FMUL.FTZ R75, R131, R176 ;  /* 0x000000b0834b7220 */ /* 0x001fc40000410000 */
[----:B------:R-:W-:Y:S01]  /*8e10*/  FFMA.FTZ R72, R200, R30, R175 ;  /* 0x0000001ec8487223 */ /* 0x000fe200000100af */
[----:B------:R0:W-:Y:S01]  /*8e20*/  STS [R73.X4+0x4500], R76 ;  /* 0x0045004c49007388 */ /* 0x0001e20000004800 */
[----:B------:R-:W-:Y:S02]  /*8e30*/  FMUL.FTZ R74, R131, R74 ;  /* 0x0000004a834a7220 */ /* 0x000fe40000410000 */
[----:B------:R-:W-:Y:S02]  /*8e40*/  FFMA.FTZ R171, R199, R30, -R171 ;  /* 0x0000001ec7ab7223 */ /* 0x000fe400000108ab */
[----:B0-----:R-:W-:Y:S02]  /*8e50*/  FADD.FTZ R76, R75, R72 ;  /* 0x000000484b4c7221 */ /* 0x001fe40000010000 */
[----:B----4-:R-:W-:Y:S02]  /*8e60*/  FMUL.FTZ R72, R174, R77 ;  /* 0x0000004dae487220 */ /* 0x010fe40000410000 */
[----:B------:R-:W-:-:S02]  /*8e70*/  FADD.FTZ R171, R74, R171 ;  /* 0x000000ab4aab7221 */ /* 0x000fc40000010000 */
[CC--:B------:R-:W-:Y:S02]  /*8e80*/  FMUL.FTZ R77, R27.reuse, R76.reuse ;  /* 0x0000004c1b4d7220 */ /* 0x0c0fe40000410000 */
[----:B--2---:R-:W-:Y:S02]  /*8e90*/  FMUL.FTZ R73, R174, R173 ;  /* 0x000000adae497220 */ /* 0x004fe40000410000 */
[-C--:B------:R-:W-:Y:S02]  /*8ea0*/  FMUL.FTZ R173, R27, R171.reuse ;  /* 0x000000ab1bad7220 */ /* 0x080fe40000410000 */
[C---:B------:R-:W-:Y:S02]  /*8eb0*/  FFMA.FTZ R176, R28.reuse, R171, -R77 ;  /* 0x000000ab1cb07223 */ /* 0x040fe4000001084d */
[----:B------:R-:W-:Y:S02]  /*8ec0*/  FMUL.FTZ R77, R73, R29 ;  /* 0x0000001d494d7220 */ /* 0x000fe40000410000 */
[----:B------:R-:W-:-:S02]  /*8ed0*/  FFMA.FTZ R177, R28, R76, R173 ;  /* 0x0000004c1cb17223 */ /* 0x000fc400000100ad */
[----:B------:R-:W-:Y:S02]  /*8ee0*/  FFMA.FTZ R173, R72, R30, -R77 ;  /* 0x0000001e48ad7223 */ /* 0x000fe4000001084d */
[-C--:B------:R-:W-:Y:S02]  /*8ef0*/  FMUL.FTZ R77, R58, R114.reuse ;  /* 0x000000723a4d7220 */ /* 0x080fe40000410000 */
[----:B------:R-:W-:Y:S02]  /*8f00*/  FMUL.FTZ R76, R72, R29 ;  /* 0x0000001d484c7220 */ /* 0x000fe40000410000 */
[----:B------:R-:W-:Y:S02]  /*8f10*/  FMUL.FTZ R171, R57, R114 ;  /* 0x0000007239ab7220 */ /* 0x000fe40000410000 */
[----:B------:R-:W-:Y:S02]  /*8f20*/  FMUL.FTZ R77, R130, R77 ;  /* 0x0000004d824d7220 */ /* 0x000fe40000410000 */
[----:B------:R-:W-:-:S02]  /*8f30*/  FFMA.FTZ R174, R73, R30, R76 ;  /* 0x0000001e49ae7223 */ /* 0x000fc4000001004c */
[----:B------:R-:W-:Y:S01]  /*8f40*/  FMUL.FTZ R76, R130, R171 ;  /* 0x000000ab824c7220 */ /* 0x000fe20000410000 */
[----:B------:R-:W0:Y:S01]  /*8f50*/  MUFU.EX2 R181, R181 ;  /* 0x000000b500b57308 */ /* 0x000e220000000800 */
[----:B------:R-:W-:Y:S01]  /*8f60*/  FADD.FTZ R176, R77, R176 ;  /* 0x000000b04db07221 */ /* 0x000fe20000010000 */
[----:B------:R1:W-:Y:S01]  /*8f70*/  STS [R79.X4+0x4580], R172 ;  /* 0x004580ac4f007388 */ /* 0x0003e20000004800 */
[C---:B------:R-:W-:Y:S02]  /*8f80*/  FMUL.FTZ R175, R27.reuse, R174 ;  /* 0x000000ae1baf7220 */ /* 0x040fe40000410000 */
[----:B------:R-:W-:Y:S01]  /*8f90*/  FADD.FTZ R177, R76, R177 ;  /* 0x000000b14cb17221 */ /* 0x000fe20000010000 */
[----:B------:R2:W-:Y:S01]  /*8fa0*/  STS [R78.X4+0x4600], R169 ;  /* 0x004600a94e007388 */ /* 0x0005e20000004800 */
[-C--:B------:R-:W-:Y:S02]  /*8fb0*/  FFMA.FTZ R175, R28, R173.reuse, -R175 ;  /* 0x000000ad1caf7223 */ /* 0x080fe400000108af */
[----:B------:R-:W-:-:S02]  /*8fc0*/  FMUL.FTZ R173, R27, R173 ;  /* 0x000000ad1bad7220 */ /* 0x000fc40000410000 */
[C---:B-1----:R-:W-:Y:S02]  /*8fd0*/  FMUL.FTZ R79, R25.reuse, R177 ;  /* 0x000000b1194f7220 */ /* 0x042fe40000410000 */
[----:B--2---:R-:W-:-:S04]  /*8fe0*/  FMUL.FTZ R78, R25, R176 ;  /* 0x000000b0194e7220 */ /* 0x004fc80000410000 */
[----:B------:R-:W-:Y:S02]  /*8ff0*/  FFMA.FTZ R177, R26, R177, R78 ;  /* 0x000000b11ab17223 */ /* 0x000fe4000001004e */
[-C--:B---3--:R-:W-:Y:S02]  /*9000*/  FMUL.FTZ R78, R55, R113.reuse ;  /* 0x00000071374e7220 */ /* 0x088fe40000410000 */
[----:B------:R-:W-:Y:S02]  /*9010*/  FFMA.FTZ R173, R28, R174, R173 ;  /* 0x000000ae1cad7223 */ /* 0x000fe400000100ad */
[----:B------:R-:W-:Y:S02]  /*9020*/  FMUL.FTZ R172, R56, R113 ;  /* 0x0000007138ac7220 */ /* 0x000fe40000410000 */
[----:B------:R-:W-:Y:S02]  /*9030*/  FMUL.FTZ R78, R129, R78 ;  /* 0x0000004e814e7220 */ /* 0x000fe40000410000 */
[----:B------:R-:W-:-:S02]  /*9040*/  FFMA.FTZ R176, R26, R176, -R79 ;  /* 0x000000b01ab07223 */ /* 0x000fc4000001084f */
[----:B------:R-:W-:Y:S02]  /*9050*/  FMUL.FTZ R169, R25, R173 ;  /* 0x000000ad19a97220 */ /* 0x000fe40000410000 */
[----:B------:R-:W-:Y:S02]  /*9060*/  FMUL.FTZ R79, R129, R172 ;  /* 0x000000ac814f7220 */ /* 0x000fe40000410000 */
[----:B0-----:R-:W-:Y:S02]  /*9070*/  FMUL.FTZ R23, R181, R23 ;  /* 0x00000017b5177220 */ /* 0x001fe40000410000 */
[----:B------:R-:W-:Y:S01]  /*9080*/  FADD.FTZ R177, R78, R177 ;  /* 0x000000b14eb17221 */ /* 0x000fe20000010000 */
[----:B------:R0:W-:Y:S01]  /*9090*/  STS [R167.X4+0x4680], R170 ;  /* 0x004680aaa7007388 */ /* 0x0001e20000004800 */
[----:B------:R-:W-:Y:S02]  /*90a0*/  FFMA.FTZ R171, R26, R175, -R169 ;  /* 0x000000af1aab7223 */ /* 0x000fe400000108a9 */
[----:B------:R-:W-:-:S02]  /*90b0*/  FADD.FTZ R176, R79, R176 ;  /* 0x000000b04fb07221 */ /* 0x000fc40000010000 */
[----:B------:R-:W-:Y:S02]  /*90c0*/  FMUL.FTZ R175, R25, R175 ;  /* 0x000000af19af7220 */ /* 0x000fe40000410000 */
[----:B------:R-:W-:Y:S02]  /*90d0*/  FMUL.FTZ R24, R181, R24 ;  /* 0x00000018b5187220 */ /* 0x000fe40000410000 */
[C---:B0-----:R-:W-:Y:S02]  /*90e0*/  FMUL.FTZ R167, R23.reuse, R177 ;  /* 0x000000b117a77220 */ /* 0x041fe40000410000 */
[-C--:B------:R-:W-:Y:S02]  /*90f0*/  FMUL.FTZ R169, R23, R176.reuse ;  /* 0x000000b017a97220 */ /* 0x080fe40000410000 */
[----:B------:R-:W-:Y:S02]  /*9100*/  FFMA.FTZ R175, R26, R173, R175 ;  /* 0x000000ad1aaf7223 */ /* 0x000fe400000100af */
[----:B------:R-:W-:-:S02]  /*9110*/  FFMA.FTZ R173, R24, R176, -R167 ;  /* 0x000000b018ad7223 */ /* 0x000fc400000108a7 */
[-C--:B------:R-:W-:Y:S02]  /*9120*/  FMUL.FTZ R167, R54, R112.reuse ;  /* 0x0000007036a77220 */ /* 0x080fe40000410000 */
[----:B------:R-:W-:Y:S02]  /*9130*/  FFMA.FTZ R174, R24, R177, R169 ;  /* 0x000000b118ae7223 */ /* 0x000fe400000100a9 */
[----:B------:R-:W-:Y:S02]  /*9140*/  FMUL.FTZ R169, R53, R112 ;  /* 0x0000007035a97220 */ /* 0x000fe40000410000 */
[----:B------:R-:W-:Y:S02]  /*9150*/  FMUL.FTZ R172, R23, R175 ;  /* 0x000000af17ac7220 */ /* 0x000fe40000410000 */
[C---:B------:R-:W-:Y:S02]  /*9160*/  FMUL.FTZ R170, R128.reuse, R167 ;  /* 0x000000a780aa7220 */ /* 0x040fe40000410000 */
[----:B------:R-:W-:-:S02]  /*9170*/  FMUL.FTZ R169, R128, R169 ;  /* 0x000000a980a97220 */ /* 0x000fc40000410000 */
[-C--:B------:R-:W-:Y:S02]  /*9180*/  FFMA.FTZ R167, R24, R171.reuse, -R172 ;  /* 0x000000ab18a77223 */ /* 0x080fe400000108ac */
[----:B------:R-:W-:Y:S02]  /*9190*/  FMUL.FTZ R171, R23, R171 ;  /* 0x000000ab17ab7220 */ /* 0x000fe40000410000 */
[----:B------:R-:W-:Y:S02]  /*91a0*/  FADD.FTZ R173, R170, R173 ;  /* 0x000000adaaad7221 */ /* 0x000fe40000010000 */
[----:B------:R-:W-:Y:S01]  /*91b0*/  FADD.FTZ R174, R169, R174 ;  /* 0x000000aea9ae7221 */ /* 0x000fe20000010000 */
[----:B------:R0:W-:Y:S01]  /*91c0*/  STS [R165.X4+0x4700], R168 ;  /* 0x004700a8a5007388 */ /* 0x0001e20000004800 */
[----:B------:R-:W-:Y:S02]  /*91d0*/  FFMA.FTZ R175, R24, R175, R171 ;  /* 0x000000af18af7223 */ /* 0x000fe400000100ab */
[----:B------:R-:W-:-:S02]  /*91e0*/  FMUL.FTZ R171, R21, R173 ;  /* 0x000000ad15ab7220 */ /* 0x000fc40000410000 */
[-C--:B------:R-:W-:Y:S02]  /*91f0*/  FMUL.FTZ R172, R52, R111.reuse ;  /* 0x0000006f34ac7220 */ /* 0x080fe40000410000 */
[----:B0-----:R-:W-:Y:S02]  /*9200*/  FMUL.FTZ R168, R51, R111 ;  /* 0x0000006f33a87220 */ /* 0x001fe40000410000 */
[-C--:B------:R-:W-:Y:S02]  /*9210*/  FMUL.FTZ R165, R21, R174.reuse ;  /* 0x000000ae15a57220 */ /* 0x080fe40000410000 */
[C---:B------:R-:W-:Y:S02]  /*9220*/  FFMA.FTZ R174, R22.reuse, R174, R171 ;  /* 0x000000ae16ae7223 */ /* 0x040fe400000100ab */
[----:B------:R-:W-:Y:S02]  /*9230*/  FMUL.FTZ R171, R127, R168 ;  /* 0x000000a87fab7220 */ /* 0x000fe40000410000 */
[----:B------:R-:W-:-:S02]  /*9240*/  FFMA.FTZ R173, R22, R173, -R165 ;  /* 0x000000ad16ad7223 */ /* 0x000fc400000108a5 */
[----:B------:R-:W-:Y:S02]  /*9250*/  FMUL.FTZ R165, R21, R175 ;  /* 0x000000af15a57220 */ /* 0x000fe40000410000 */
[----:B------:R-:W-:Y:S02]  /*9260*/  FMUL.FTZ R172, R127, R172 ;  /* 0x000000ac7fac7220 */ /* 0x000fe40000410000 */
[----:B------:R-:W-:Y:S01]  /*9270*/  FADD.FTZ R174, R171, R174 ;  /* 0x000000aeabae7221 */ /* 0x000fe20000010000 */
[----:B------:R0:W-:Y:S01]  /*9280*/  STS [R163.X4+0x4780], R166 ;  /* 0x004780a6a3007388 */ /* 0x0001e20000004800 */
[-C--:B------:R-:W-:Y:S02]  /*9290*/  FFMA.FTZ R165, R22, R167.reuse, -R165 ;  /* 0x000000a716a57223 */ /* 0x080fe400000108a5 */
[----:B------:R-:W-:Y:S02]  /*92a0*/  FMUL.FTZ R167, R21, R167 ;  /* 0x000000a715a77220 */ /* 0x000fe40000410000 */
[----:B------:R-:W-:-:S02]  /*92b0*/  FADD.FTZ R173, R172, R173 ;  /* 0x000000adacad7221 */ /* 0x000fc40000010000 */
[----:B------:R-:W-:Y:S02]  /*92c0*/  FFMA.FTZ R167, R22, R175, R167 ;  /* 0x000000af16a77223 */ /* 0x000fe400000100a7 */
[C---:B0-----:R-:W-:Y:S02]  /*92d0*/  FMUL.FTZ R163, R19.reuse, R174 ;  /* 0x000000ae13a37220 */ /* 0x041fe40000410000 */
[-C--:B------:R-:W-:Y:S02]  /*92e0*/  FMUL.FTZ R177, R19, R173.reuse ;  /* 0x000000ad13b17220 */ /* 0x080fe40000410000 */
[----:B------:R-:W-:Y:S02]  /*92f0*/  FFMA.FTZ R175, R20, R173, -R163 ;  /* 0x000000ad14af7223 */ /* 0x000fe400000108a3 */
[-C--:B------:R-:W-:Y:S02]  /*9300*/  FMUL.FTZ R173, R49, R110.reuse ;  /* 0x0000006e31ad7220 */ /* 0x080fe40000410000 */
[----:B------:R-:W-:-:S02]  /*9310*/  FMUL.FTZ R163, R50, R110 ;  /* 0x0000006e32a37220 */ /* 0x000fc40000410000 */
[C---:B------:R-:W-:Y:S02]  /*9320*/  FMUL.FTZ R166, R19.reuse, R167 ;  /* 0x000000a713a67220 */ /* 0x040fe40000410000 */
[----:B------:R-:W-:Y:S02]  /*9330*/  FFMA.FTZ R168, R20, R174, R177 ;  /* 0x000000ae14a87223 */ /* 0x000fe400000100b1 */
[C---:B------:R-:W-:Y:S02]  /*9340*/  FMUL.FTZ R173, R126.reuse, R173 ;  /* 0x000000ad7ead7220 */ /* 0x040fe40000410000 */
[----:B------:R-:W-:Y:S02]  /*9350*/  FMUL.FTZ R174, R126, R163 ;  /* 0x000000a37eae7220 */ /* 0x000fe40000410000 */
[-C--:B------:R-:W-:Y:S02]  /*9360*/  FFMA.FTZ R166, R20, R165.reuse, -R166 ;  /* 0x000000a514a67223 */ /* 0x080fe400000108a6 */
[----:B------:R-:W-:-:S02]  /*9370*/  FMUL.FTZ R165, R19, R165 ;  /* 0x000000a513a57220 */ /* 0x000fc40000410000 */
[----:B------:R-:W-:Y:S02]  /*9380*/  FADD.FTZ R168, R173, R168 ;  /* 0x000000a8ada87221 */ /* 0x000fe40000010000 */
[----:B------:R-:W-:Y:S01]  /*9390*/  FADD.FTZ R175, R174, R175 ;  /* 0x000000afaeaf7221 */ /* 0x000fe20000010000 */
[----:B------:R0:W-:Y:S01]  /*93a0*/  STS [R161.X4+0x4800], R164 ;  /* 0x004800a4a1007388 */ /* 0x0001e20000004800 */
[----:B------:R-:W-:Y:S02]  /*93b0*/  FFMA.FTZ R165, R20, R167, R165 ;  /* 0x000000a714a57223 */ /* 0x000fe400000100a5 */
[C---:B------:R-:W-:Y:S02]  /*93c0*/  FMUL.FTZ R167, R17.reuse, R175 ;  /* 0x000000af11a77220 */ /* 0x040fe40000410000 */
[----:B------:R-:W-:Y:S02]  /*93d0*/  FMUL.FTZ R176, R48, R109 ;  /* 0x0000006d30b07220 */ /* 0x000fe40000410000 */
[----:B0-----:R-:W-:-:S02]  /*93e0*/  FMUL.FTZ R161, R17, R168 ;  /* 0x000000a811a17220 */ /* 0x001fc40000410000 */
[----:B------:R-:W-:Y:S02]  /*93f0*/  FMUL.FTZ R164, R47, R109 ;  /* 0x0000006d2fa47220 */ /* 0x000fe40000410000 */
[C---:B------:R-:W-:Y:S02]  /*9400*/  FFMA.FTZ R163, R18.reuse, R175, -R161 ;  /* 0x000000af12a37223 */ /* 0x040fe400000108a1 */
[----:B------:R-:W-:Y:S02]  /*9410*/  FFMA.FTZ R168, R18, R168, R167 ;  /* 0x000000a812a87223 */ /* 0x000fe400000100a7 */
[----:B------:R-:W-:Y:S02]  /*9420*/  FMUL.FTZ R175, R125, R164 ;  /* 0x000000a47daf7220 */ /* 0x000fe40000410000 */
[----:B------:R-:W-:Y:S02]  /*9430*/  FMUL.FTZ R161, R17, R165 ;  /* 0x000000a511a17220 */ /* 0x000fe40000410000 */
[----:B------:R-:W-:-:S02]  /*9440*/  FMUL.FTZ R176, R125, R176 ;  /* 0x000000b07db07220 */ /* 0x000fc40000410000 */
[----:B------:R-:W-:Y:S02]  /*9450*/  FADD.FTZ R168, R175, R168 ;  /* 0x000000a8afa87221 */ /* 0x000fe40000010000 */
[-C--:B------:R-:W-:Y:S01]  /*9460*/  FFMA.FTZ R161, R18, R166.reuse, -R161 ;  /* 0x000000a612a17223 */ /* 0x080fe200000108a1 */
[----:B------:R0:W-:Y:S01]  /*9470*/  STS [R159.X4+0x4880], R162 ;  /* 0x004880a29f007388 */ /* 0x0001e20000004800 */
[----:B------:R-:W-:Y:S02]  /*9480*/  FMUL.FTZ R166, R17, R166 ;  /* 0x000000a611a67220 */ /* 0x000fe40000410000 */
[----:B------:R-:W-:Y:S02]  /*9490*/  FADD.FTZ R163, R176, R163 ;  /* 0x000000a3b0a37221 */ /* 0x000fe40000010000 */
[----:B------:R-:W-:Y:S02]  /*94a0*/  FFMA.FTZ R166, R18, R165, R166 ;  /* 0x000000a512a67223 */ /* 0x000fe400000100a6 */
[----:B------:R-:W-:-:S02]  /*94b0*/  FMUL.FTZ R165, R15, R163 ;  /* 0x000000a30fa57220 */ /* 0x000fc40000410000 */
[----:B0-----:R-:W-:-:S04]  /*94c0*/  FMUL.FTZ R159, R15, R168 ;  /* 0x000000a80f9f7220 */ /* 0x001fc80000410000 */
[----:B------:R-:W-:Y:S02]  /*94d0*/  FFMA.FTZ R163, R16, R163, -R159 ;  /* 0x000000a310a37223 */ /* 0x000fe4000001089f */
[-C--:B------:R-:W-:Y:S02]  /*94e0*/  FMUL.FTZ R159, R46, R108.reuse ;  /* 0x0000006c2e9f7220 */ /* 0x080fe40000410000 */
[----:B------:R-:W-:Y:S02]  /*94f0*/  FMUL.FTZ R177, R45, R108 ;  /* 0x0000006c2db17220 */ /* 0x000fe40000410000 */
[----:B------:R-:W-:Y:S02]  /*9500*/  FMUL.FTZ R178, R124, R159 ;  /* 0x0000009f7cb27220 */ /* 0x000fe40000410000 */
[----:B------:R-:W-:Y:S02]  /*9510*/  FFMA.FTZ R168, R16, R168, R165 ;  /* 0x000000a810a87223 */ /* 0x000fe400000100a5 */
[----:B------:R-:W-:-:S02]  /*9520*/  FMUL.FTZ R177, R124, R177 ;  /* 0x000000b17cb17220 */ /* 0x000fc40000410000 */
[----:B------:R-:W-:Y:S01]  /*9530*/  FADD.FTZ R163, R178, R163 ;  /* 0x000000a3b2a37221 */ /* 0x000fe20000010000 */
[----:B------:R0:W-:Y:S01]  /*9540*/  STS [R157.X4+0x4900], R160 ;  /* 0x004900a09d007388 */ /* 0x0001e20000004800 */
[----:B------:R-:W-:Y:S02]  /*9550*/  FADD.FTZ R168, R177, R168 ;  /* 0x000000a8b1a87221 */ /* 0x000fe40000010000 */
[----:B------:R-:W-:Y:S02]  /*9560*/  FMUL.FTZ R159, R13, R163 ;  /* 0x000000a30d9f7220 */ /* 0x000fe40000410000 */
[----:B------:R-:W-:Y:S02]  /*9570*/  FMUL.FTZ R162, R15, R166 ;  /* 0x000000a60fa27220 */ /* 0x000fe40000410000 */
[-C--:B------:R-:W-:Y:S02]  /*9580*/  FMUL.FTZ R180, R44, R107.reuse ;  /* 0x0000006b2cb47220 */ /* 0x080fe40000410000 */
[----:B0-----:R-:W-:-:S02]  /*9590*/  FMUL.FTZ R160, R43, R107 ;  /* 0x0000006b2ba07220 */ /* 0x001fc40000410000 */
[-C--:B------:R-:W-:Y:S02]  /*95a0*/  FMUL.FTZ R157, R13, R168.reuse ;  /* 0x000000a80d9d7220 */ /* 0x080fe40000410000 */
[----:B------:R-:W-:Y:S02]  /*95b0*/  FFMA.FTZ R168, R14, R168, R159 ;  /* 0x000000a80ea87223 */ /* 0x000fe4000001009f */
[C---:B------:R-:W-:Y:S02]  /*95c0*/  FMUL.FTZ R179, R123.reuse, R160 ;  /* 0x000000a07bb37220 */ /* 0x040fe40000410000 */
[----:B------:R-:W-:Y:S02]  /*95d0*/  FFMA.FTZ R162, R16, R161, -R162 ;  /* 0x000000a110a27223 */ /* 0x000fe400000108a2 */
[----:B------:R-:W-:Y:S02]  /*95e0*/  FFMA.FTZ R163, R14, R163, -R157 ;  /* 0x000000a30ea37223 */ /* 0x000fe4000001089d */
[----:B------:R-:W-:-:S02]  /*95f0*/  FMUL.FTZ R180, R123, R180 ;  /* 0x000000b47bb47220 */ /* 0x000fc40000410000 */
[----:B------:R-:W-:Y:S02]  /*9600*/  FMUL.FTZ R161, R15, R161 ;  /* 0x000000a10fa17220 */ /* 0x000fe40000410000 */
[----:B------:R-:W-:Y:S01]  /*9610*/  FADD.FTZ R168, R179, R168 ;  /* 0x000000a8b3a87221 */ /* 0x000fe20000010000 */
[----:B------:R0:W-:Y:S01]  /*9620*/  STS [R155.X4+0x4980], R158 ;  /* 0x0049809e9b007388 */ /* 0x0001e20000004800 */
[----:B------:R-:W-:Y:S02]  /*9630*/  FADD.FTZ R163, R180, R163 ;  /* 0x000000a3b4a37221 */ /* 0x000fe40000010000 */
[----:B------:R-:W-:Y:S02]  /*9640*/  FFMA.FTZ R161, R16, R166, R161 ;  /* 0x000000a610a17223 */ /* 0x000fe400000100a1 */
[C---:B------:R-:W-:Y:S02]  /*9650*/  FMUL.FTZ R159, R11.reuse, R163 ;  /* 0x000000a30b9f7220 */ /* 0x040fe40000410000 */
[----:B0-----:R-:W-:-:S02]  /*9660*/  FMUL.FTZ R155, R11, R168 ;  /* 0x000000a80b9b7220 */ /* 0x001fc40000410000 */
[----:B------:R-:W-:Y:S02]  /*9670*/  FMUL.FTZ R157, R13, R161 ;  /* 0x000000a10d9d7220 */ /* 0x000fe40000410000 */
[----:B------:R-:W-:Y:S02]  /*9680*/  FFMA.FTZ R163, R12, R163, -R155 ;  /* 0x000000a30ca37223 */ /* 0x000fe4000001089b */
[----:B------:R-:W-:Y:S02]  /*9690*/  FMUL.FTZ R155, R42, R106 ;  /* 0x0000006a2a9b7220 */ /* 0x000fe40000410000 */
[----:B------:R-:W-:Y:S02]  /*96a0*/  FFMA.FTZ R157, R14, R162, -R157 ;  /* 0x000000a20e9d7223 */ /* 0x000fe4000001089d */
[----:B------:R-:W-:Y:S02]  /*96b0*/  FMUL.FTZ R181, R41, R106 ;  /* 0x0000006a29b57220 */ /* 0x000fe40000410000 */
[----:B------:R-:W-:-:S02]  /*96c0*/  FMUL.FTZ R162, R13, R162 ;  /* 0x000000a20da27220 */ /* 0x000fc40000410000 */
[----:B------:R-:W-:Y:S02]  /*96d0*/  FMUL.FTZ R182, R122, R155 ;  /* 0x0000009b7ab67220 */ /* 0x000fe40000410000 */
[----:B------:R-:W-:Y:S02]  /*96e0*/  FFMA.FTZ R168, R12, R168, R159 ;  /* 0x000000a80ca87223 */ /* 0x000fe4000001009f */
[----:B------:R-:W-:Y:S02]  /*96f0*/  FMUL.FTZ R181, R122, R181 ;  /* 0x000000b57ab57220 */ /* 0x000fe40000410000 */
[----:B------:R-:W-:Y:S02]  /*9700*/  FFMA.FTZ R162, R14, R161, R162 ;  /* 0x000000a10ea27223 */ /* 0x000fe400000100a2 */
[----:B------:R-:W-:Y:S01]  /*9710*/  FADD.FTZ R163, R182, R163 ;  /* 0x000000a3b6a37221 */ /* 0x000fe20000010000 */
[----:B------:R0:W-:Y:S01]  /*9720*/  STS [R153.X4+0x4a00], R156 ;  /* 0x004a009c99007388 */ /* 0x0001e20000004800 */
[----:B------:R-:W-:-:S02]  /*9730*/  FADD.FTZ R168, R181, R168 ;  /* 0x000000a8b5a87221 */ /* 0x000fc40000010000 */
[----:B------:R-:W-:Y:S02]  /*9740*/  FMUL.FTZ R158, R11, R162 ;  /* 0x000000a20b9e7220 */ /* 0x000fe40000410000 */
[----:B------:R-:W-:Y:S02]  /*9750*/  FMUL.FTZ R155, R9, R163 ;  /* 0x000000a3099b7220 */ /* 0x000fe40000410000 */
[-C--:B------:R-:W-:Y:S02]  /*9760*/  FMUL.FTZ R184, R40, R105.reuse ;  /* 0x0000006928b87220 */ /* 0x080fe40000410000 */
[----:B0-----:R-:W-:Y:S02]  /*9770*/  FMUL.FTZ R156, R39, R105 ;  /* 0x00000069279c7220 */ /* 0x001fe40000410000 */
[----:B------:R-:W-:Y:S02]  /*9780*/  FMUL.FTZ R153, R9, R168 ;  /* 0x000000a809997220 */ /* 0x000fe40000410000 */
[----:B------:R-:W-:-:S02]  /*9790*/  FFMA.FTZ R158, R12, R157, -R158 ;  /* 0x0000009d0c9e7223 */ /* 0x000fc4000001089e */
[C---:B------:R-:W-:Y:S02]  /*97a0*/  FFMA.FTZ R168, R10.reuse, R168, R155 ;  /* 0x000000a80aa87223 */ /* 0x040fe4000001009b */
[----:B------:R-:W-:Y:S02]  /*97b0*/  FMUL.FTZ R183, R121, R156 ;  /* 0x0000009c79b77220 */ /* 0x000fe40000410000 */
[----:B------:R-:W-:Y:S02]  /*97c0*/  FMUL.FTZ R157, R11, R157 ;  /* 0x0000009d0b9d7220 */ /* 0x000fe40000410000 */
[----:B------:R-:W-:Y:S02]  /*97d0*/  FFMA.FTZ R163, R10, R163, -R153 ;  /* 0x000000a30aa37223 */ /* 0x000fe40000010899 */
[----:B------:R-:W-:Y:S02]  /*97e0*/  FMUL.FTZ R184, R121, R184 ;  /* 0x000000b879b87220 */ /* 0x000fe40000410000 */
[----:B------:R-:W-:-:S02]  /*97f0*/  FADD.FTZ R168, R183, R168 ;  /* 0x000000a8b7a87221 */ /* 0x000fc40000010000 */
[----:B------:R-:W-:Y:S01]  /*9800*/  FFMA.FTZ R157, R12, R162, R157 ;  /* 0x000000a20c9d7223 */ /* 0x000fe2000001009d */
[----:B------:R0:W-:Y:S01]  /*9810*/  STS [R151.X4+0x4a80], R154 ;  /* 0x004a809a97007388 */ /* 0x0001e20000004800 */
[----:B------:R-:W-:Y:S02]  /*9820*/  FADD.FTZ R163, R184, R163 ;  /* 0x000000a3b8a37221 */ /* 0x000fe40000010000 */
[----:B------:R-:W-:Y:S02]  /*9830*/  FMUL.FTZ R153, R9, R157 ;  /* 0x0000009d09997220 */ /* 0x000fe40000410000 */
[C---:B------:R-:W-:Y:S02]  /*9840*/  FMUL.FTZ R155, R7.reuse, R163 ;  /* 0x000000a3079b7220 */ /* 0x040fe40000410000 */
[----:B0-----:R-:W-:Y:S02]  /*9850*/  FMUL.FTZ R151, R7, R168 ;  /* 0x000000a807977220 */ /* 0x001fe40000410000 */
[----:B------:R-:W-:-:S02]  /*9860*/  FFMA.FTZ R153, R10, R158, -R153 ;  /* 0x0000009e0a997223 */ /* 0x000fc40000010899 */
[----:B------:R-:W-:Y:S02]  /*9870*/  FFMA.FTZ R163, R8, R163, -R151 ;  /* 0x000000a308a37223 */ /* 0x000fe40000010897 */
[----:B------:R-:W-:Y:S02]  /*9880*/  FMUL.FTZ R151, R38, R104 ;  /* 0x0000006826977220 */ /* 0x000fe40000410000 */
[----:B------:R-:W-:Y:S02]  /*9890*/  FMUL.FTZ R158, R9, R158 ;  /* 0x0000009e099e7220 */ /* 0x000fe40000410000 */
[----:B------:R-:W-:Y:S02]  /*98a0*/  FMUL.FTZ R185, R37, R104 ;  /* 0x0000006825b97220 */ /* 0x000fe40000410000 */
[----:B------:R-:W-:Y:S02]  /*98b0*/  FMUL.FTZ R186, R120, R151 ;  /* 0x0000009778ba7220 */ /* 0x000fe40000410000 */
[----:B------:R-:W-:-:S02]  /*98c0*/  FFMA.FTZ R158, R10, R157, R158 ;  /* 0x0000009d0a9e7223 */ /* 0x000fc4000001009e */
[----:B------:R-:W-:Y:S02]  /*98d0*/  FFMA.FTZ R168, R8, R168, R155 ;  /* 0x000000a808a87223 */ /* 0x000fe4000001009b */
[----:B------:R-:W-:Y:S02]  /*98e0*/  FMUL.FTZ R185, R120, R185 ;  /* 0x000000b978b97220 */ /* 0x000fe40000410000 */
[----:B------:R-:W-:Y:S02]  /*98f0*/  FADD.FTZ R163, R186, R163 ;  /* 0x000000a3baa37221 */ /* 0x000fe40000010000 */
[----:B------:R-:W-:Y:S01]  /*9900*/  FMUL.FTZ R154, R7, R158 ;  /* 0x0000009e079a7220 */ /* 0x000fe20000410000 */
[----:B------:R0:W-:Y:S01]  /*9910*/  STS [R65.X4+0x4b00], R152 ;  /* 0x004b009841007388 */ /* 0x0001e20000004800 */
[----:B------:R-:W-:Y:S02]  /*9920*/  FADD.FTZ R168, R185, R168 ;  /* 0x000000a8b9a87221 */ /* 0x000fe40000010000 */
[----:B------:R-:W-:-:S02]  /*9930*/  FMUL.FTZ R151, R5, R163 ;  /* 0x000000a305977220 */ /* 0x000fc40000410000 */
[-C--:B------:R-:W-:Y:S02]  /*9940*/  FFMA.FTZ R154, R8, R153.reuse, -R154 ;  /* 0x00000099089a7223 */ /* 0x080fe4000001089a */
[----:B------:R-:W-:Y:S02]  /*9950*/  FMUL.FTZ R153, R7, R153 ;  /* 0x0000009907997220 */ /* 0x000fe40000410000 */
[-C--:B0-----:R-:W-:Y:S02]  /*9960*/  FMUL.FTZ R152, R35, R103.reuse ;  /* 0x0000006723987220 */ /* 0x081fe40000410000 */
[-C--:B------:R-:W-:Y:S02]  /*9970*/  FMUL.FTZ R65, R5, R168.reuse ;  /* 0x000000a805417220 */ /* 0x080fe40000410000 */
[----:B------:R-:W-:Y:S02]  /*9980*/  FMUL.FTZ R188, R36, R103 ;  /* 0x0000006724bc7220 */ /* 0x000fe40000410000 */
[----:B------:R-:W-:-:S02]  /*9990*/  FFMA.FTZ R168, R6, R168, R151 ;  /* 0x000000a806a87223 */ /* 0x000fc40000010097 */
[C---:B------:R-:W-:Y:S02]  /*99a0*/  FMUL.FTZ R187, R119.reuse, R152 ;  /* 0x0000009877bb7220 */ /* 0x040fe40000410000 */
[----:B------:R-:W-:Y:S02]  /*99b0*/  FFMA.FTZ R153, R8, R158, R153 ;  /* 0x0000009e08997223 */ /* 0x000fe40000010099 */
[----:B------:R-:W-:Y:S02]  /*99c0*/  FFMA.FTZ R163, R6, R163, -R65 ;  /* 0x000000a306a37223 */ /* 0x000fe40000010841 */
[----:B------:R-:W-:Y:S02]  /*99d0*/  FMUL.FTZ R188, R119, R188 ;  /* 0x000000bc77bc7220 */ /* 0x000fe40000410000 */
[----:B------:R-:W-:Y:S01]  /*99e0*/  FADD.FTZ R168, R187, R168 ;  /* 0x000000a8bba87221 */ /* 0x000fe20000010000 */
[----:B------:R0:W-:Y:S01]  /*99f0*/  STS [R61.X4+0x4b80], R150 ;  /* 0x004b80963d007388 */ /* 0x0001e20000004800 */
[----:B------:R-:W-:-:S02]  /*9a00*/  FMUL.FTZ R65, R5, R153 ;  /* 0x0000009905417220 */ /* 0x000fc40000410000 */
[----:B------:R-:W-:Y:S01]  /*9a10*/  FADD.FTZ R163, R188, R163 ;  /* 0x000000a3bca37221 */ /* 0x000fe20000010000 */
[----:B------:R-:W-:Y:S01]  /*9a20*/  ISETP.NE.AND P1, PT, R136, RZ, PT ;  /* 0x000000ff8800720c */ /* 0x000fe20003f25270 */
[-C--:B------:R-:W-:Y:S02]  /*9a30*/  FFMA.FTZ R151, R6, R154.reuse, -R65 ;  /* 0x0000009a06977223 */ /* 0x080fe40000010841 */
[----:B------:R-:W-:Y:S02]  /*9a40*/  FMUL.FTZ R154, R5, R154 ;  /* 0x0000009a059a7220 */ /* 0x000fe40000410000 */
[C---:B0-----:R-:W-:Y:S02]  /*9a50*/  FMUL.FTZ R61, R3.reuse, R168 ;  /* 0x000000a8033d7220 */ /* 0x041fe40000410000 */
[-C--:B------:R-:W-:Y:S02]  /*9a60*/  FMUL.FTZ R65, R3, R163.reuse ;  /* 0x000000a303417220 */ /* 0x080fe40000410000 */
[----:B------:R-:W-:-:S02]  /*9a70*/  FFMA.FTZ R163, R4, R163, -R61 ;  /* 0x000000a304a37223 */ /* 0x000fc4000001083d */
[-C--:B------:R-:W-:Y:S02]  /*9a80*/  FMUL.FTZ R189, R33, R102.reuse ;  /* 0x0000006621bd7220 */ /* 0x080fe40000410000 */
[----:B------:R-:W-:Y:S02]  /*9a90*/  FMUL.FTZ R61, R34, R102 ;  /* 0x00000066223d7220 */ /* 0x000fe40000410000 */
[----:B------:R-:W-:Y:S01]  /*9aa0*/  FFMA.FTZ R154, R6, R153, R154 ;  /* 0x00000099069a7223 */ /* 0x000fe2000001009a */
[----:B------:R0:W-:Y:S01]  /*9ab0*/  STS [R62.X4+0x4c00], R63 ;  /* 0x004c003f3e007388 */ /* 0x0001e20000004800 */
[----:B------:R-:W-:Y:S01]  /*9ac0*/  FFMA.FTZ R168, R4, R168, R65 ;  /* 0x000000a804a87223 */ /* 0x000fe20000010041 */
[----:B------:R-:W-:Y:S01]  /*9ad0*/  MOV R150, UR31 ;  /* 0x0000001f00967c02 */ /* 0x000fe20008000f00 */
[C---:B------:R-:W-:Y:S01]  /*9ae0*/  FMUL.FTZ R189, R118.reuse, R189 ;  /* 0x000000bd76bd7220 */ /* 0x040fe20000410000 */
[----:B------:R-:W-:Y:S01]  /*9af0*/  STS [R60.X4+0x4c80], R141 ;  /* 0x004c808d3c007388 */ /* 0x000fe20000004800 */
[----:B------:R-:W-:-:S02]  /*9b00*/  FMUL.FTZ R190, R118, R61 ;  /* 0x0000003d76be7220 */ /* 0x000fc40000410000 */
[----:B------:R-:W-:Y:S01]  /*9b10*/  FMUL.FTZ R65, R3, R154 ;  /* 0x0000009a03417220 */ /* 0x000fe20000410000 */
[----:B------:R-:W-:Y:S01]  /*9b20*/  STS [R66.X4+0x4d00], R139 ;  /* 0x004d008b42007388 */ /* 0x000fe20000004800 */
[----:B------:R-:W-:Y:S01]  /*9b30*/  FADD.FTZ R153, R189, R168 ;  /* 0x000000a8bd997221 */ /* 0x000fe20000010000 */
[----:B------:R-:W-:Y:S01]  /*9b40*/  LEA R150, R150, UR7, 0x8 ;  /* 0x0000000796967c11 */ /* 0x000fe2000f8e40ff */
[----:B------:R-:W-:Y:S01]  /*9b50*/  FADD.FTZ R163, R190, R163 ;  /* 0x000000a3bea37221 */ /* 0x000fe20000010000 */
[----:B------:R1:W-:Y:S01]  /*9b60*/  STS [R67.X4+0x4d80], R140 ;  /* 0x004d808c43007388 */ /* 0x0003e20000004800 */
[----:B------:R-:W-:Y:S01]  /*9b70*/  @P1 IADD3 R150, R136, 0x200, RZ ;  /* 0x0000020088961810 */ /* 0x000fe20007ffe0ff */
[-C--:B------:R-:W-:Y:S02]  /*9b80*/  FFMA.FTZ R65, R4, R151.reuse, -R65 ;  /* 0x0000009704417223 */ /* 0x080fe40000010841 */
[----:B------:R2:W-:Y:S01]  /*9b90*/  STS [R68.X4+0x4e00], R143 ;  /* 0x004e008f44007388 */ /* 0x0005e20000004800 */
[----:B------:R-:W-:-:S03]  /*9ba0*/  FMUL.FTZ R151, R3, R151 ;  /* 0x0000009703977220 */ /* 0x000fc60000410000 */
[----:B------:R2:W-:Y:S01]  /*9bb0*/  STS [R69.X4+0x4e80], R142 ;  /* 0x004e808e45007388 */ /* 0x0005e20000004800 */
[----:B0-----:R-:W-:-:S03]  /*9bc0*/  FMUL.FTZ R62, R0, R153 ;  /* 0x00000099003e7220 */ /* 0x001fc60000410000 */
[----:B------:R2:W-:Y:S01]  /*9bd0*/  STS [R70.X4+0x4f00], R145 ;  /* 0x004f009146007388 */ /* 0x0005e20000004800 */
[----:B------:R-:W-:Y:S01]  /*9be0*/  FMUL.FTZ R63, R0, R163 ;  /* 0x000000a3003f7220 */ /* 0x000fe20000410000 */
[----:B-1----:R-:W-:Y:S02]  /*9bf0*/  SHF.L.U32 R67, R150, 0x3, RZ ;  /* 0x0000000396437819 */ /* 0x002fe400000006ff */
[----:B------:R2:W-:Y:S04]  /*9c00*/  STS [R71.X4+0x4f80], R144 ;  /* 0x004f809047007388 */ /* 0x0005e80000004800 */
[----:B------:R2:W-:Y:S01]  /*9c10*/  STS [R94.X4+0x5000], R147 ;  /* 0x005000935e007388 */ /* 0x0005e20000004800 */
[----:B------:R-:W-:-:S03]  /*9c20*/  FFMA.FTZ R61, R4, R154, R151 ;  /* 0x0000009a043d7223 */ /* 0x000fc60000010097 */
[----:B------:R2:W-:Y:S01]  /*9c30*/  STS [R95.X4+0x5080], R148 ;  /* 0x005080945f007388 */ /* 0x0005e20000004800 */
[----:B------:R-:W-:-:S03]  /*9c40*/  FFMA.FTZ R62, R2, R163, -R62 ;  /* 0x000000a3023e7223 */ /* 0x000fc6000001083e */
[----:B------:R2:W-:Y:S01]  /*9c50*/  STS [R137.X4+0x5100], R146 ;  /* 0x0051009289007388 */ /* 0x0005e20000004800 */
[----:B------:R-:W-:-:S03]  /*9c60*/  FFMA.FTZ R63, R2, R153, R63 ;  /* 0x00000099023f7223 */ /* 0x000fc6000001003f */
[----:B------:R2:W-:Y:S01]  /*9c70*/  STS [R138.X4+0x5180], R149 ;  /* 0x005180958a007388 */ /* 0x0005e20000004800 */
[----:B------:R-:W-:-:S06]  /*9c80*/  NOP ;  /* 0x0000000000007918 */ /* 0x000fcc0000000000 */
[----:B------:R2:W0:Y:S04]  /*9c90*/  LDS R168, [R64.X4+0x4200] ;  /* 0x0042000040a87984 */ /* 0x0004280000004800 */
[----:B------:R2:W1:Y:S04]  /*9ca0*/  LDS R167, [R64.X4+0x4204] ;  /* 0x0042040040a77984 */ /* 0x0004680000004800 */
        /* <DEDUP_REMOVED lines=30> */
[----:B------:R2:W-:Y:S04]  /*9e90*/  STS.64 [R67+0x11c80], R72 ;  /* 0x011c804843007388 */ /* 0x0005e80000000a00 */
[----:B------:R-:W-:Y:S01]  /*9ea0*/  BAR.SYNC.DEFER_BLOCKING 0x0 ;  /* 0x0000000000007b1d */ /* 0x000fe20000010000 */
[----:B------:R-:W-:-:S13]  /*9eb0*/  ISETP.NE.AND P0, PT, R136, 0x7f, PT ;  /* 0x0000007f8800780c */ /* 0x000fda0003f05270 */
[----:B------:R2:W0:Y:S01]  /*9ec0*/  @P0 LDS.64 R94, [R136.X8+0x12c88] ;  /* 0x012c8800885e0984 */ /* 0x0004220000008a00 */
[C---:B------:R-:W-:Y:S02]  /*9ed0*/  FMUL.FTZ R66, R0.reuse, R65 ;  /* 0x0000004100427220 */ /* 0x040fe40000410000 */
[-C--:B------:R-:W-:Y:S02]  /*9ee0*/  FMUL.FTZ R60, R0, R61.reuse ;  /* 0x0000003d003c7220 */ /* 0x080fe40000410000 */
[----:B------:R-:W-:Y:S01]  /*9ef0*/  FFMA.FTZ R61, R2, R61, R66 ;  /* 0x0000003d023d7223 */ /* 0x000fe20000010042 */
[----:B------:R-:W-:Y:S01]  /*9f00*/  BSSY B0, `(.L_x_1949) ;  /* 0x0000013000007945 */ /* 0x000fe20003800000 */
[-C--:B------:R-:W-:Y:S02]  /*9f10*/  FMUL.FTZ R66, R32, R101.reuse ;  /* 0x0000006520427220 */ /* 0x080fe40000410000 */
[----:B------:R-:W-:Y:S02]  /*9f20*/  FMUL.FTZ R192, R31, R101 ;  /* 0x000000651fc07220 */ /* 0x000fe40000410000 */
[----:B------:R-:W-:-:S02]  /*9f30*/  FFMA.FTZ R60, R2, R65, -R60 ;  /* 0x00000041023c7223 */ /* 0x000fc4000001083c */
[C---:B------:R-:W-:Y:S02]  /*9f40*/  FMUL.FTZ R191, R117.reuse, R66 ;  /* 0x0000004275bf7220 */ /* 0x040fe40000410000 */
[----:B------:R-:W-:Y:S01]  /*9f50*/  FMUL.FTZ R192, R117, R192 ;  /* 0x000000c075c07220 */ /* 0x000fe20000410000 */
        /* <DEDUP_REMOVED lines=13> */
.L_x_1950:
[----:B-1234-:R-:W-:Y:S05]  /*a030*/  BSYNC B0 ;  /* 0x0000000000007941 */ /* 0x01efea0003800000 */
.L_x_1949:
[----:B------:R-:W-:Y:S01]  /*a040*/  UISETP.GE.AND UP0, UPT, UR26, 0x2, UPT ;  /* 0x000000021a00788c */ /* 0x000fe2000bf06270 */
[----:B0-----:R-:W-:Y:S01]  /*a050*/  MOV R64, UR26 ;  /* 0x0000001a00407c02 */ /* 0x001fe20008000f00 */
[----:B------:R-:W-:Y:S01]  /*a060*/  FADD.FTZ R62, R191, R62 ;  /* 0x0000003ebf3e7221 */ /* 0x000fe20000010000 */
[----:B------:R-:W-:Y:S01]  /*a070*/  MOV R65, c[0x0][0x16c] ;  /* 0x00005b0000417a02 */ /* 0x000fe20000000f00 */
[----:B------:R-:W-:Y:S01]  /*a080*/  FADD.FTZ R63, R192, R63 ;  /* 0x0000003fc03f7221 */ /* 0x000fe20000010000 */
[----:B------:R-:W-:Y:S02]  /*a090*/  LEA.HI R235, R136, R136, RZ, 0x1e ;  /* 0x0000008888eb7211 */ /* 0x000fe400078ff0ff */
[----:B------:R-:W-:-:S03]  /*a0a0*/  PLOP3.LUT P0, PT, PT, PT, UP0, 0x80, 0x0 ;  /* 0x000000000000781c */ /* 0x000fc60003f0f008 */
[----:B------:R0:W-:Y:S01]  /*a0b0*/  STS.128 [R235.X16+0x10870], R60 ;  /* 0x0108703ceb007388 */ /* 0x0001e2000000cc00 */
[----:B------:R-:W-:-:S13]  /*a0c0*/  ISETP.NE.OR P0, PT, R238, RZ, !P0 ;  /* 0x000000ffee00720c */ /* 0x000fda0004705670 */
[----:B------:R-:W-:Y:S01]  /*a0d0*/  @!P0 IADD3 R64, R64, -0x2, RZ ;  /* 0xfffffffe40408810 */ /* 0x000fe20007ffe0ff */
[----:B0-----:R-:W-:Y:S01]  /*a0e0*/  HFMA2.MMA R60, -RZ, RZ, 1.875, 0 ;  /* 0x3f800000ff3c7435 */ /* 0x001fe200000001ff */
[----:B------:R-:W-:Y:S01]  /*a0f0*/  MOV R61, RZ ;  /* 0x000000ff003d7202 */ /* 0x000fe20000000f00 */
[----:B------:R-:W-:Y:S02]  /*a100*/  CS2R R62, SRZ ;  /* 0x00000000003e7805 */ /* 0x000fe4000001ff00 */
[----:B------:R-:W-:Y:S01]  /*a110*/  @!P0 IMAD R64, R64, R65, UR7 ;  /* 0x0000000740408e24 */ /* 0x000fe2000f8e0241 */
[----:B------:R-:W-:-:S10]  /*a120*/  HFMA2.MMA R65, -RZ, RZ, 0, 9.5367431640625e-07 ;  /* 0x00000010ff417435 */ /* 0x000fd400000001ff */
[----:B------:R-:W-:-:S05]  /*a130*/  @!P0 IMAD.WIDE R64, R64, R65, UR44 ;  /* 0x0000002c40408e25 */ /* 0x000fca000f8e0241 */
[----:B------:R0:W5:Y:S01]  /*a140*/  @!P0 LDG.E.128 R60, [R64.64] ;  /* 0x0000002a403c8981 */ /* 0x000162000c1e1d00 */
[----:B------:R-:W-:Y:S01]  /*a150*/  ISETP.GT.U32.AND P0, PT, R136, 0x1f, PT ;  /* 0x0000001f8800780c */ /* 0x000fe20003f04070 */
[----:B------:R-:W-:Y:S01]  /*a160*/  BSSY B0, `(.L_x_1951) ;  /* 0x00000ef000007945 */ /* 0x000fe20003800000 */
[C---:B------:R-:W-:Y:S02]  /*a170*/  FMUL.FTZ R168, R100.reuse, R168 ;  /* 0x000000a864a87220 */ /* 0x040fe40000410000 */
        /* <DEDUP_REMOVED lines=70> */
.L_x_2061:
        /* <DEDUP_REMOVED lines=68> */
.L_x_2062:
        /* <DEDUP_REMOVED lines=20> */
[----:B-----5:R-:W-:Y:S05]  /*ab60*/  CALL.REL.NOINC `($__internal_46_$__cuda_sm70_shflsync_idx_p) ;  /* 0x0000a97000007944 */ /* 0x020fea0003c00000 */
.L_x_1955:
[----:B------:R-:W-:Y:S05]  /*ab70*/  BRA.CONV ~URZ, `(.L_x_1956) ;  /* 0x000000537f007947 */ /* 0x000fea000b800000 */
[----:B-1----:R-:W-:Y:S01]  /*ab80*/  HFMA2.MMA R66, -RZ, RZ, 0, 1.847743988037109375e-06 ;  /* 0x0000001fff427435 */ /* 0x002fe200000001ff */
[----:B------:R-:W-:Y:S02]  /*ab90*/  MOV R64, R69 ;  /* 0x0000004500407202 */ /* 0x000fe40000000f00 */
[----:B------:R-:W-:Y:S02]  /*aba0*/  MOV R247, 0xffffffff ;  /* 0xffffffff00f77802 */ /* 0x000fe40000000f00 */
[----:B------:R-:W-:-:S02]  /*abb0*/  MOV R65, 0xabd0 ;  /* 0x0000abd000417802 */ /* 0x000fc40000000f00 */
[----:B0----5:R-:W-:Y:S05]  /*abc0*/  CALL.REL.NOINC `($__internal_46_$__cuda_sm70_shflsync_idx_p) ;  /* 0x0000a91000007944 */ /* 0x021fea0003c00000 */
.L_x_1956:
[----:B------:R-:W-:Y:S05]  /*abd0*/  BRA.CONV ~URZ, `(.L_x_1957) ;  /* 0x000000537f007947 */ /* 0x000fea000b800000 */
[----:B-1----:R-:W-:Y:S01]  /*abe0*/  HFMA2.MMA R66, -RZ, RZ, 0, 1.847743988037109375e-06 ;  /* 0x0000001fff427435 */ /* 0x002fe200000001ff */
[----:B------:R-:W-:-:S02]  /*abf0*/  MOV R64, R68 ;  /* 0x0000004400407202 */ /* 0x000fc40000000f00 */
[----:B------:R-:W-:Y:S02]  /*ac00*/  MOV R247, 0xffffffff ;  /* 0xffffffff00f77802 */ /* 0x000fe40000000f00 */
[----:B------:R-:W-:Y:S02]  /*ac10*/  MOV R65, 0xac30 ;  /* 0x0000ac3000417802 */ /* 0x000fe40000000f00 */
[----:B0----5:R-:W-:Y:S05]  /*ac20*/  CALL.REL.NOINC `($__internal_46_$__cuda_sm70_shflsync_idx_p) ;  /* 0x0000a8b000007944 */ /* 0x021fea0003c00000 */
.L_x_1957:
[----:B------:R-:W-:Y:S05]  /*ac30*/  BRA.CONV ~URZ, `(.L_x_1958) ;  /* 0x000000537f007947 */ /* 0x000fea000b800000 */
[----:B-1----:R-:W-:Y:S01]  /*ac40*/  HFMA2.MMA R66, -RZ, RZ, 0, 1.847743988037109375e-06 ;  /* 0x0000001fff427435 */ /* 0x002fe200000001ff */
[----:B------:R-:W-:Y:S02]  /*ac50*/  MOV R64, R67 ;  /* 0x0000004300407202 */ /* 0x000fe40000000f00 */
[----:B------:R-:W-:Y:S02]  /*ac60*/  MOV R247, 0xffffffff ;  /* 0xffffffff00f77802 */ /* 0x000fe40000000f00 */
[----:B------:R-:W-:Y:S02]  /*ac70*/  MOV R65, 0xac90 ;  /* 0x0000ac9000417802 */ /* 0x000fe40000000f00 */
[----:B0----5:R-:W-:Y:S05]  /*ac80*/  CALL.REL.NOINC `($__internal_46_$__cuda_sm70_shflsync_idx_p) ;  /* 0x0000a85000007944 */ /* 0x021fea0003c00000 */
.L_x_1958:
        /* <DEDUP_REMOVED lines=9> */
.L_x_2063:
        /* <DEDUP_REMOVED lines=51> */
.L_x_1952:
[----:B0-----:R-:W-:Y:S05]  /*b050*/  BSYNC B0 ;  /* 0x0000000000007941 */ /* 0x001fea0003800000 */
.L_x_1951:
[----:B------:R-:W-:Y:S02]  /*b060*/  WARPSYNC 0xffffffff ;  /* 0xffffffff00007948 */ /* 0x000fe40003800000 */
[----:B------:R-:W-:Y:S01]  /*b070*/  BAR.SYNC.DEFER_BLOCKING 0x0 ;  /* 0x0000000000007b1d */ /* 0x000fe20000010000 */
[----:B-1---5:R-:W-:-:S04]  /*b080*/  FMUL.FTZ R62, R0, R154 ;  /* 0x0000009a003e7220 */ /* 0x022fc80000410000 */
        /* <DEDUP_REMOVED lines=12> */
[----:B------:R-:W-:Y:S02]  /*b150*/  FFMA.FTZ R60, R72, R60, -R63 ;  /* 0x0000003c483c7223 */ /* 0x000fe4000001083f */
[----:B------:R-:W-:Y:S02]  /*b160*/  FMUL.FTZ R63, R2, R154 ;  /* 0x0000009a023f7220 */ /* 0x000fe40000410000 */
[----:B------:R-:W-:-:S02]  /*b170*/  FFMA.FTZ R61, R72, R61, R73 ;  /* 0x0000003d483d7223 */ /* 0x000fc40000010049 */
[----:B------:R-:W-:Y:S02]  /*b180*/  FFMA.FTZ R63, -R0, R153, -R63 ;  /* 0x00000099003f7223 */ /* 0x000fe4000001093f */
[----:B------:R-:W-:Y:S02]  /*b190*/  FADD.FTZ R200, R200, R61 ;  /* 0x0000003dc8c87221 */ /* 0x000fe40000010000 */
[----:B------:R-:W-:Y:S02]  /*b1a0*/  FADD.FTZ R63, -R152, R63 ;  /* 0x0000003f983f7221 */ /* 0x000fe40000010100 */
[----:B------:R-:W-:Y:S02]  /*b1b0*/  FADD.FTZ R199, R199, R60 ;  /* 0x0000003cc7c77221 */ /* 0x000fe40000010000 */
[-C--:B------:R-:W-:Y:S02]  /*b1c0*/  FMUL.FTZ R65, R3, -R63.reuse ;  /* 0x8000003f03417220 */ /* 0x080fe40000410000 */
[----:B------:R-:W-:-:S02]  /*b1d0*/  FFMA.FTZ R63, R4, R63, R64 ;  /* 0x0000003f043f7223 */ /* 0x000fc40000010040 */
[----:B------:R-:W-:Y:S02]  /*b1e0*/  FMUL.FTZ R64, R0, -R94 ;  /* 0x8000005e00407220 */ /* 0x000fe40000410000 */
[----:B------:R-:W-:Y:S02]  /*b1f0*/  FFMA.FTZ R62, R4, R62, -R65 ;  /* 0x0000003e043e7223 */ /* 0x000fe40000010841 */
[-C--:B------:R-:W-:Y:S02]  /*b200*/  FFMA.FTZ R66, R2, -R95.reuse, R64 ;  /* 0x8000005f02427223 */ /* 0x080fe40000010040 */
[----:B------:R-:W-:Y:S02]  /*b210*/  FMUL.FTZ R65, R0, R95 ;  /* 0x0000005f00417220 */ /* 0x000fe40000410000 */
[----:B------:R-:W-:Y:S02]  /*b220*/  FMUL.FTZ R64, R3, -R66 ;  /* 0x8000004203407220 */ /* 0x000fe40000410000 */
[----:B------:R-:W-:-:S02]  /*b230*/  FFMA.FTZ R65, R2, R94, -R65 ;  /* 0x0000005e02417223 */ /* 0x000fc40000010841 */
[----:B------:R-:W-:Y:S02]  /*b240*/  FADD.FTZ R63, -R150, R63 ;  /* 0x0000003f963f7221 */ /* 0x000fe40000010100 */
[CC--:B------:R-:W-:Y:S02]  /*b250*/  FFMA.FTZ R64, R4.reuse, R65.reuse, -R64 ;  /* 0x0000004104407223 */ /* 0x0c0fe40000010840 */
[----:B------:R-:W-:Y:S02]  /*b260*/  FMUL.FTZ R65, R3, -R65 ;  /* 0x8000004103417220 */ /* 0x000fe40000410000 */
[----:B------:R-:W-:Y:S02]  /*b270*/  FADD.FTZ R62, R149, R62 ;  /* 0x0000003e953e7221 */ /* 0x000fe40000010000 */
[----:B------:R-:W-:Y:S02]  /*b280*/  FFMA.FTZ R65, R4, R66, R65 ;  /* 0x0000004204417223 */ /* 0x000fe40000010041 */
[----:B------:R-:W-:-:S02]  /*b290*/  FMUL.FTZ R67, R5, -R63 ;  /* 0x8000003f05437220 */ /* 0x000fc40000410000 */
[CC--:B------:R-:W-:Y:S02]  /*b2a0*/  FMUL.FTZ R66, R5.reuse, -R62.reuse ;  /* 0x8000003e05427220 */ /* 0x0c0fe40000410000 */
[C---:B------:R-:W-:Y:S02]  /*b2b0*/  FFMA.FTZ R62, R6.reuse, R62, -R67 ;  /* 0x0000003e063e7223 */ /* 0x040fe40000010843 */
[C---:B------:R-:W-:Y:S02]  /*b2c0*/  FFMA.FTZ R67, R6.reuse, R63, R66 ;  /* 0x0000003f06437223 */ /* 0x040fe40000010042 */
[----:B------:R-:W-:Y:S02]  /*b2d0*/  FMUL.FTZ R63, R5, -R65 ;  /* 0x80000041053f7220 */ /* 0x000fe40000410000 */
[----:B------:R-:W-:Y:S02]  /*b2e0*/  FADD.FTZ R62, R147, R62 ;  /* 0x0000003e933e7221 */ /* 0x000fe40000010000 */
[----:B------:R-:W-:-:S02]  /*b2f0*/  FFMA.FTZ R63, R6, R64, -R63 ;  /* 0x00000040063f7223 */ /* 0x000fc4000001083f */
[----:B------:R-:W-:Y:S02]  /*b300*/  FMUL.FTZ R64, R5, -R64 ;  /* 0x8000004005407220 */ /* 0x000fe40000410000 */
[----:B------:R-:W-:Y:S02]  /*b310*/  FADD.FTZ R67, -R148, R67 ;  /* 0x0000004394437221 */ /* 0x000fe40000010100 */
[----:B------:R-:W-:Y:S02]  /*b320*/  FFMA.FTZ R65, R6, R65, R64 ;  /* 0x0000004106417223 */ /* 0x000fe40000010040 */
[C---:B------:R-:W-:Y:S02]  /*b330*/  FMUL.FTZ R64, R7.reuse, -R62 ;  /* 0x8000003e07407220 */ /* 0x040fe40000410000 */
[-C--:B------:R-:W-:Y:S02]  /*b340*/  FMUL.FTZ R69, R7, -R67.reuse ;  /* 0x8000004307457220 */ /* 0x080fe40000410000 */
[----:B------:R-:W-:-:S02]  /*b350*/  FFMA.FTZ R67, R8, R67, R64 ;  /* 0x0000004308437223 */ /* 0x000fc40000010040 */
[C---:B------:R-:W-:Y:S02]  /*b360*/  FMUL.FTZ R64, R7.reuse, -R65 ;  /* 0x8000004107407220 */ /* 0x040fe40000410000 */
[C---:B------:R-:W-:Y:S02]  /*b370*/  FFMA.FTZ R62, R8.reuse, R62, -R69 ;  /* 0x0000003e083e7223 */ /* 0x040fe40000010845 */
[-C--:B------:R-:W-:Y:S02]  /*b380*/  FFMA.FTZ R64, R8, R63.reuse, -R64 ;  /* 0x0000003f08407223 */ /* 0x080fe40000010840 */
[----:B------:R-:W-:Y:S02]  /*b390*/  FMUL.FTZ R63, R7, -R63 ;  /* 0x8000003f073f7220 */ /* 0x000fe40000410000 */
[----:B------:R-:W-:Y:S02]  /*b3a0*/  FADD.FTZ R67, -R146, R67 ;  /* 0x0000004392437221 */ /* 0x000fe40000010100 */
[----:B------:R-:W-:-:S02]  /*b3b0*/  FFMA.FTZ R65, R8, R65, R63 ;  /* 0x0000004108417223 */ /* 0x000fc4000001003f */
[----:B------:R-:W-:Y:S02]  /*b3c0*/  FADD.FTZ R62, R145, R62 ;  /* 0x0000003e913e7221 */ /* 0x000fe40000010000 */
[C---:B------:R-:W-:Y:S02]  /*b3d0*/  FMUL.FTZ R63, R9.reuse, -R67 ;  /* 0x80000043093f7220 */ /* 0x040fe40000410000 */
[CC--:B------:R-:W-:Y:S02]  /*b3e0*/  FMUL.FTZ R66, R9.reuse, -R62.reuse ;  /* 0x8000003e09427220 */ /* 0x0c0fe40000410000 */
[C---:B------:R-:W-:Y:S02]  /*b3f0*/  FFMA.FTZ R62, R10.reuse, R62, -R63 ;  /* 0x0000003e0a3e7223 */ /* 0x040fe4000001083f */
[----:B------:R-:W-:Y:S02]  /*b400*/  FMUL.FTZ R63, R9, -R65 ;  /* 0x80000041093f7220 */ /* 0x000fe40000410000 */
[----:B------:R-:W-:-:S02]  /*b410*/  FFMA.FTZ R67, R10, R67, R66 ;  /* 0x000000430a437223 */ /* 0x000fc40000010042 */
[CC--:B------:R-:W-:Y:S02]  /*b420*/  FFMA.FTZ R63, R10.reuse, R64.reuse, -R63 ;  /* 0x000000400a3f7223 */ /* 0x0c0fe4000001083f */
[----:B------:R-:W-:Y:S02]  /*b430*/  FMUL.FTZ R64, R9, -R64 ;  /* 0x8000004009407220 */ /* 0x000fe40000410000 */
[----:B------:R-:W-:Y:S02]  /*b440*/  FADD.FTZ R62, R143, R62 ;  /* 0x0000003e8f3e7221 */ /* 0x000fe40000010000 */
[----:B------:R-:W-:Y:S02]  /*b450*/  FFMA.FTZ R65, R10, R65, R64 ;  /* 0x000000410a417223 */ /* 0x000fe40000010040 */
[----:B------:R-:W-:Y:S02]  /*b460*/  FADD.FTZ R67, -R144, R67 ;  /* 0x0000004390437221 */ /* 0x000fe40000010100 */
[----:B------:R-:W-:-:S02]  /*b470*/  FMUL.FTZ R64, R11, -R62 ;  /* 0x8000003e0b407220 */ /* 0x000fc40000410000 */
[CC--:B------:R-:W-:Y:S02]  /*b480*/  FMUL.FTZ R69, R11.reuse, -R67.reuse ;  /* 0x800000430b457220 */ /* 0x0c0fe40000410000 */
[C---:B------:R-:W-:Y:S02]  /*b490*/  FFMA.FTZ R67, R12.reuse, R67, R64 ;  /* 0x000000430c437223 */ /* 0x040fe40000010040 */
[C---:B------:R-:W-:Y:S02]  /*b4a0*/  FMUL.FTZ R64, R11.reuse, -R65 ;  /* 0x800000410b407220 */ /* 0x040fe40000410000 */
[C---:B------:R-:W-:Y:S02]  /*b4b0*/  FFMA.FTZ R62, R12.reuse, R62, -R69 ;  /* 0x0000003e0c3e7223 */ /* 0x040fe40000010845 */
[-C--:B------:R-:W-:Y:S02]  /*b4c0*/  FFMA.FTZ R64, R12, R63.reuse, -R64 ;  /* 0x0000003f0c407223 */ /* 0x080fe40000010840 */
[----:B------:R-:W-:-:S02]  /*b4d0*/  FMUL.FTZ R63, R11, -R63 ;  /* 0x8000003f0b3f7220 */ /* 0x000fc40000410000 */
[----:B------:R-:W-:Y:S02]  /*b4e0*/  FADD.FTZ R67, -R142, R67 ;  /* 0x000000438e437221 */ /* 0x000fe40000010100 */
[----:B------:R-:W-:Y:S02]  /*b4f0*/  FFMA.FTZ R65, R12, R65, R63 ;  /* 0x000000410c417223 */ /* 0x000fe4000001003f */
[----:B------:R-:W-:Y:S02]  /*b500*/  FADD.FTZ R62, R141, R62 ;  /* 0x0000003e8d3e7221 */ /* 0x000fe40000010000 */
[C---:B------:R-:W-:Y:S02]  /*b510*/  FMUL.FTZ R63, R13.reuse, -R67 ;  /* 0x800000430d3f7220 */ /* 0x040fe40000410000 */
[-C--:B------:R-:W-:Y:S02]  /*b520*/  FMUL.FTZ R66, R13, -R62.reuse ;  /* 0x8000003e0d427220 */ /* 0x080fe40000410000 */
[----:B------:R-:W-:-:S02]  /*b530*/  FFMA.FTZ R62, R14, R62, -R63 ;  /* 0x0000003e0e3e7223 */ /* 0x000fc4000001083f */
[C---:B------:R-:W-:Y:S02]  /*b540*/  FMUL.FTZ R63, R13.reuse, -R65 ;  /* 0x800000410d3f7220 */ /* 0x040fe40000410000 */
[C---:B------:R-:W-:Y:S02]  /*b550*/  FFMA.FTZ R67, R14.reuse, R67, R66 ;  /* 0x000000430e437223 */ /* 0x040fe40000010042 */
[-C--:B------:R-:W-:Y:S02]  /*b560*/  FFMA.FTZ R63, R14, R64.reuse, -R63 ;  /* 0x000000400e3f7223 */ /* 0x080fe4000001083f */
[----:B------:R-:W-:Y:S02]  /*b570*/  FMUL.FTZ R64, R13, -R64 ;  /* 0x800000400d407220 */ /* 0x000fe40000410000 */
[----:B------:R-:W-:Y:S02]  /*b580*/  FADD.FTZ R62, R139, R62 ;  /* 0x0000003e8b3e7221 */ /* 0x000fe40000010000 */
[----:B------:R-:W-:-:S02]  /*b590*/  FADD.FTZ R67, -R140, R67 ;  /* 0x000000438c437221 */ /* 0x000fc40000010100 */
[----:B------:R-:W-:Y:S02]  /*b5a0*/  FFMA.FTZ R65, R14, R65, R64 ;  /* 0x000000410e417223 */ /* 0x000fe40000010040 */
[CC--:B------:R-:W-:Y:S02]  /*b5b0*/  FMUL.FTZ R64, R15.reuse, -R62.reuse ;  /* 0x8000003e0f407220 */ /* 0x0c0fe40000410000 */
[CC--:B------:R-:W-:Y:S02]  /*b5c0*/  FMUL.FTZ R69, R15.reuse, -R67.reuse ;  /* 0x800000430f457220 */ /* 0x0c0fe40000410000 */
[C---:B------:R-:W-:Y:S02]  /*b5d0*/  FFMA.FTZ R67, R16.reuse, R67, R64 ;  /* 0x0000004310437223 */ /* 0x040fe40000010040 */
[----:B------:R-:W-:Y:S02]  /*b5e0*/  FMUL.FTZ R64, R15, -R65 ;  /* 0x800000410f407220 */ /* 0x000fe40000410000 */
[----:B------:R-:W-:-:S02]  /*b5f0*/  FFMA.FTZ R62, R16, R62, -R69 ;  /* 0x0000003e103e7223 */ /* 0x000fc40000010845 */
[-C--:B------:R-:W-:Y:S02]  /*b600*/  FFMA.FTZ R64, R16, R63.reuse, -R64 ;  /* 0x0000003f10407223 */ /* 0x080fe40000010840 */
[----:B------:R-:W-:Y:S02]  /*b610*/  FMUL.FTZ R63, R15, -R63 ;  /* 0x8000003f0f3f7220 */ /* 0x000fe40000410000 */
[----:B------:R-:W-:Y:S02]  /*b620*/  FADD.FTZ R62, R137, R62 ;  /* 0x0000003e893e7221 */ /* 0x000fe40000010000 */
[----:B------:R-:W-:Y:S02]  /*b630*/  FADD.FTZ R67, -R138, R67 ;  /* 0x000000438a437221 */ /* 0x000fe40000010100 */
[----:B------:R-:W-:Y:S02]  /*b640*/  FFMA.FTZ R65, R16, R65, R63 ;  /* 0x0000004110417223 */ /* 0x000fe4000001003f */
[----:B------:R-:W-:-:S02]  /*b650*/  FMUL.FTZ R66, R17, -R62 ;  /* 0x8000003e11427220 */ /* 0x000fc40000410000 */
[CC--:B------:R-:W-:Y:S02]  /*b660*/  FMUL.FTZ R63, R17.reuse, -R67.reuse ;  /* 0x80000043113f7220 */ /* 0x0c0fe40000410000 */
[C---:B------:R-:W-:Y:S02]  /*b670*/  FFMA.FTZ R66, R18.reuse, R67, R66 ;  /* 0x0000004312427223 */ /* 0x040fe40000010042 */
[----:B------:R-:W-:Y:S02]  /*b680*/  FFMA.FTZ R63, R18, R62, -R63 ;  /* 0x0000003e123f7223 */ /* 0x000fe4000001083f */
[----:B------:R-:W-:Y:S02]  /*b690*/  FMUL.FTZ R67, R17, -R65 ;  /* 0x8000004111437220 */ /* 0x000fe40000410000 */
[----:B------:R-:W-:Y:S02]  /*b6a0*/  FADD.FTZ R63, R156, R63 ;  /* 0x0000003f9c3f7221 */ /* 0x000fe40000010000 */
[----:B------:R-:W-:-:S02]  /*b6b0*/  FFMA.FTZ R62, R18, R64, -R67 ;  /* 0x00000040123e7223 */ /* 0x000fc40000010843 */
[----:B------:R-:W-:Y:S02]  /*b6c0*/  FMUL.FTZ R64, R17, -R64 ;  /* 0x8000004011407220 */ /* 0x000fe40000410000 */
[----:B------:R-:W-:Y:S02]  /*b6d0*/  FADD.FTZ R66, -R155, R66 ;  /* 0x000000429b427221 */ /* 0x000fe40000010100 */
[C---:B------:R-:W-:Y:S02]  /*b6e0*/  FMUL.FTZ R67, R19.reuse, -R63 ;  /* 0x8000003f13437220 */ /* 0x040fe40000410000 */
[----:B------:R-:W-:Y:S02]  /*b6f0*/  FFMA.FTZ R65, R18, R65, R64 ;  /* 0x0000004112417223 */ /* 0x000fe40000010040 */
[-C--:B------:R-:W-:Y:S02]  /*b700*/  FMUL.FTZ R64, R19, -R66.reuse ;  /* 0x8000004213407220 */ /* 0x080fe40000410000 */
[----:B------:R-:W-:-:S02]  /*b710*/  FFMA.FTZ R66, R20, R66, R67 ;  /* 0x0000004214427223 */ /* 0x000fc40000010043 */
[C---:B------:R-:W-:Y:S02]  /*b720*/  FMUL.FTZ R67, R19.reuse, -R65 ;  /* 0x8000004113437220 */ /* 0x040fe40000410000 */
[C---:B------:R-:W-:Y:S02]  /*b730*/  FFMA.FTZ R63, R20.reuse, R63, -R64 ;  /* 0x0000003f143f7223 */ /* 0x040fe40000010840 */
        /* <DEDUP_REMOVED lines=8> */
[----:B------:R-:W-:Y:S02]  /*b7c0*/  FFMA.FTZ R63, R22, R63, -R62 ;  /* 0x0000003f163f7223 */ /* 0x000fe4000001083e */
[----:B------:R-:W-:-:S02]  /*b7d0*/  FMUL.FTZ R67, R21, -R65 ;  /* 0x8000004115437220 */ /* 0x000fc40000410000 */
[----:B------:R-:W-:Y:S02]  /*b7e0*/  FADD.FTZ R63, R160, R63 ;  /* 0x0000003fa03f7221 */ /* 0x000fe40000010000 */
[CC--:B------:R-:W-:Y:S02]  /*b7f0*/  FFMA.FTZ R62, R22.reuse, R64.reuse, -R67 ;  /* 0x00000040163e7223 */ /* 0x0c0fe40000010843 */
[----:B------:R-:W-:Y:S02]  /*b800*/  FMUL.FTZ R64, R21, -R64 ;  /* 0x8000004015407220 */ /* 0x000fe40000410000 */
[----:B------:R-:W-:Y:S02]  /*b810*/  FADD.FTZ R66, -R159, R66 ;  /* 0x000000429f427221 */ /* 0x000fe40000010100 */
[----:B------:R-:W-:Y:S02]  /*b820*/  FMUL.FTZ R67, R23, -R63 ;  /* 0x8000003f17437220 */ /* 0x000fe40000410000 */
[----:B------:R-:W-:-:S02]  /*b830*/  FFMA.FTZ R65, R22, R65, R64 ;  /* 0x0000004116417223 */ /* 0x000fc40000010040 */
[CC--:B------:R-:W-:Y:S02]  /*b840*/  FMUL.FTZ R64, R23.reuse, -R66.reuse ;  /* 0x8000004217407220 */ /* 0x0c0fe40000410000 */
[C---:B------:R-:W-:Y:S02]  /*b850*/  FFMA.FTZ R66, R24.reuse, R66, R67 ;  /* 0x0000004218427223 */ /* 0x040fe40000010043 */
[C---:B------:R-:W-:Y:S02]  /*b860*/  FMUL.FTZ R67, R23.reuse, -R65 ;  /* 0x8000004117437220 */ /* 0x040fe40000410000 */
[C---:B------:R-:W-:Y:S02]  /*b870*/  FFMA.FTZ R63, R24.reuse, R63, -R64 ;  /* 0x0000003f183f7223 */ /* 0x040fe40000010840 */
[-C--:B------:R-:W-:Y:S02]  /*b880*/  FFMA.FTZ R64, R24, R62.reuse, -R67 ;  /* 0x0000003e18407223 */ /* 0x080fe40000010843 */
[----:B------:R-:W-:-:S02]  /*b890*/  FMUL.FTZ R62, R23, -R62 ;  /* 0x8000003e173e7220 */ /* 0x000fc40000410000 */
[----:B------:R-:W-:Y:S02]  /*b8a0*/  FADD.FTZ R63, R162, R63 ;  /* 0x0000003fa23f7221 */ /* 0x000fe40000010000 */
[----:B------:R-:W-:Y:S02]  /*b8b0*/  FADD.FTZ R66, -R161, R66 ;  /* 0x00000042a1427221 */ /* 0x000fe40000010100 */
[----:B------:R-:W-:Y:S02]  /*b8c0*/  FFMA.FTZ R65, R24, R65, R62 ;  /* 0x0000004118417223 */ /* 0x000fe4000001003e */
[C---:B------:R-:W-:Y:S02]  /*b8d0*/  FMUL.FTZ R67, R25.reuse, -R63 ;  /* 0x8000003f19437220 */ /* 0x040fe40000410000 */
[-C--:B------:R-:W-:Y:S02]  /*b8e0*/  FMUL.FTZ R62, R25, -R66.reuse ;  /* 0x80000042193e7220 */ /* 0x080fe40000410000 */
[----:B------:R-:W-:-:S02]  /*b8f0*/  FFMA.FTZ R66, R26, R66, R67 ;  /* 0x000000421a427223 */ /* 0x000fc40000010043 */
[----:B------:R-:W-:Y:S02]  /*b900*/  FFMA.FTZ R63, R26, R63, -R62 ;  /* 0x0000003f1a3f7223 */ /* 0x000fe4000001083e */
[C---:B------:R-:W-:Y:S02]  /*b910*/  FMUL.FTZ R67, R25.reuse, -R65 ;  /* 0x8000004119437220 */ /* 0x040fe40000410000 */
[----:B------:R-:W-:Y:S02]  /*b920*/  FADD.FTZ R63, R164, R63 ;  /* 0x0000003fa43f7221 */ /* 0x000fe40000010000 */
[-C--:B------:R-:W-:Y:S02]  /*b930*/  FFMA.FTZ R62, R26, R64.reuse, -R67 ;  /* 0x000000401a3e7223 */ /* 0x080fe40000010843 */
[----:B------:R-:W-:Y:S02]  /*b940*/  FMUL.FTZ R64, R25, -R64 ;  /* 0x8000004019407220 */ /* 0x000fe40000410000 */
[----:B------:R-:W-:-:S02]  /*b950*/  FADD.FTZ R66, -R163, R66 ;  /* 0x00000042a3427221 */ /* 0x000fc40000010100 */
[C---:B------:R-:W-:Y:S02]  /*b960*/  FMUL.FTZ R67, R27.reuse, -R63 ;  /* 0x8000003f1b437220 */ /* 0x040fe40000410000 */
[----:B------:R-:W-:Y:S02]  /*b970*/  FFMA.FTZ R65, R26, R65, R64 ;  /* 0x000000411a417223 */ /* 0x000fe40000010040 */
[CC--:B------:R-:W-:Y:S02]  /*b980*/  FMUL.FTZ R64, R27.reuse, -R66.reuse ;  /* 0x800000421b407220 */ /* 0x0c0fe40000410000 */
[C---:B------:R-:W-:Y:S02]  /*b990*/  FFMA.FTZ R66, R28.reuse, R66, R67 ;  /* 0x000000421c427223 */ /* 0x040fe40000010043 */
[----:B------:R-:W-:Y:S02]  /*b9a0*/  FMUL.FTZ R67, R27, -R65 ;  /* 0x800000411b437220 */ /* 0x000fe40000410000 */
[----:B------:R-:W-:-:S02]  /*b9b0*/  FFMA.FTZ R63, R28, R63, -R64 ;  /* 0x0000003f1c3f7223 */ /* 0x000fc40000010840 */
[CC--:B------:R-:W-:Y:S02]  /*b9c0*/  FFMA.FTZ R64, R28.reuse, R62.reuse, -R67 ;  /* 0x0000003e1c407223 */ /* 0x0c0fe40000010843 */
[----:B------:R-:W-:Y:S02]  /*b9d0*/  FMUL.FTZ R62, R27, -R62 ;  /* 0x8000003e1b3e7220 */ /* 0x000fe40000410000 */
[----:B------:R-:W-:Y:S02]  /*b9e0*/  FMUL.FTZ R68, R29, R200 ;  /* 0x000000c81d447220 */ /* 0x000fe40000410000 */
[----:B------:R-:W-:Y:S02]  /*b9f0*/  FADD.FTZ R66, -R165, R66 ;  /* 0x00000042a5427221 */ /* 0x000fe40000010100 */
[----:B------:R-:W-:Y:S02]  /*ba00*/  FFMA.FTZ R65, R28, R65, R62 ;  /* 0x000000411c417223 */ /* 0x000fe4000001003e */
[----:B------:R-:W-:-:S02]  /*ba10*/  FADD.FTZ R63, R166, R63 ;  /* 0x0000003fa63f7221 */ /* 0x000fc40000010000 */
[-C--:B------:R-:W-:Y:S02]  /*ba20*/  FFMA.FTZ R209, R30, R199.reuse, -R68 ;  /* 0x000000c71ed17223 */ /* 0x080fe40000010844 */
[C---:B------:R-:W-:Y:S02]  /*ba30*/  FMUL.FTZ R69, R29.reuse, R199 ;  /* 0x000000c71d457220 */ /* 0x040fe40000410000 */
[C---:B------:R-:W-:Y:S02]  /*ba40*/  FMUL.FTZ R62, R29.reuse, -R66 ;  /* 0x800000421d3e7220 */ /* 0x040fe40000410000 */
[C---:B------:R-:W-:Y:S02]  /*ba50*/  FMUL.FTZ R67, R29.reuse, -R63 ;  /* 0x8000003f1d437220 */ /* 0x040fe40000410000 */
[----:B------:R-:W-:Y:S02]  /*ba60*/  FMUL.FTZ R61, R29, -R65 ;  /* 0x800000411d3d7220 */ /* 0x000fe40000410000 */
[----:B------:R-:W-:-:S02]  /*ba70*/  FADD.FTZ R209, R74, R209 ;  /* 0x000000d14ad17221 */ /* 0x000fc40000010000 */
[C---:B------:R-:W-:Y:S02]  /*ba80*/  FFMA.FTZ R210, R30.reuse, R200, R69 ;  /* 0x000000c81ed27223 */ /* 0x040fe40000010045 */
[C---:B------:R-:W-:Y:S02]  /*ba90*/  FFMA.FTZ R63, R30.reuse, R63, -R62 ;  /* 0x0000003f1e3f7223 */ /* 0x040fe4000001083e */
[----:B------:R-:W-:Y:S02]  /*baa0*/  FMUL.FTZ R60, R29, -R64 ;  /* 0x800000401d3c7220 */ /* 0x000fe40000410000 */
[C---:B------:R-:W-:Y:S02]  /*bab0*/  FFMA.FTZ R62, R30.reuse, R66, R67 ;  /* 0x000000421e3e7223 */ /* 0x040fe40000010043 */
[----:B------:R-:W-:Y:S01]  /*bac0*/  FFMA.FTZ R64, R30, R64, -R61 ;  /* 0x000000401e407223 */ /* 0x000fe2000001083d */
[----:B------:R-:W-:Y:S01]  /*bad0*/  HFMA2.MMA R61, -RZ, RZ, 0, 0 ;  /* 0x00000000ff3d7435 */ /* 0x000fe200000001ff */
[----:B------:R-:W-:-:S02]  /*bae0*/  FADD.FTZ R210, R75, R210 ;  /* 0x000000d24bd27221 */ /* 0x000fc40000010000 */
[----:B------:R-:W-:Y:S02]  /*baf0*/  FMUL.FTZ R69, R27, R209 ;  /* 0x000000d11b457220 */ /* 0x000fe40000410000 */
[----:B------:R-:W-:Y:S01]  /*bb00*/  FFMA.FTZ R65, R30, R65, R60 ;  /* 0x000000411e417223 */ /* 0x000fe2000001003c */
[----:B------:R-:W-:Y:S01]  /*bb10*/  MOV R60, 0x3f800000 ;  /* 0x3f800000003c7802 */ /* 0x000fe20000000f00 */
[----:B------:R-:W-:Y:S02]  /*bb20*/  FADD.FTZ R67, -R167, R62 ;  /* 0x0000003ea7437221 */ /* 0x000fe40000010100 */
[----:B------:R-:W-:Y:S02]  /*bb30*/  FADD.FTZ R66, R168, R63 ;  /* 0x0000003fa8427221 */ /* 0x000fe40000010000 */
[----:B------:R-:W-:Y:S01]  /*bb40*/  CS2R R62, SRZ ;  /* 0x00000000003e7805 */ /* 0x000fe2000001ff00 */
[-C--:B------:R-:W-:Y:S02]  /*bb50*/  FFMA.FTZ R69, R28, R210.reuse, R69 ;  /* 0x000000d21c457223 */ /* 0x080fe40000010045 */
[----:B------:R-:W-:-:S02]  /*bb60*/  FMUL.FTZ R68, R27, R210 ;  /* 0x000000d21b447220 */ /* 0x000fc40000410000 */
[----:B------:R-:W-:Y:S01]  /*bb70*/  FADD.FTZ R211, R76, R69 ;  /* 0x000000454cd37221 */ /* 0x000fe20000010000 */
[----:B------:R-:W0:Y:S01]  /*bb80*/  @!P0 LDS.128 R60, [UR28+0x13080] ;  /* 0x0130801cff3c8984 */ /* 0x000e220008000c00 */
[----:B------:R-:W-:Y:S01]  /*bb90*/  FFMA.FTZ R68, R28, R209, -R68 ;  /* 0x000000d11c447223 */ /* 0x000fe20000010844 */
[----:B------:R-:W-:Y:S02]  /*bba0*/  ISETP.GT.U32.AND P0, PT, R136, 0x1f, PT ;  /* 0x0000001f8800780c */ /* 0x000fe40003f04070 */
[----:B------:R1:W-:Y:S01]  /*bbb0*/  STS.128 [R235.X16+0x11280], R64 ;  /* 0x01128040eb007388 */ /* 0x0003e2000000cc00 */
[----:B------:R-:W-:Y:S02]  /*bbc0*/  FADD.FTZ R212, R77, R68 ;  /* 0x000000444dd47221 */ /* 0x000fe40000010000 */
[----:B-1----:R-:W-:-:S04]  /*bbd0*/  FMUL.FTZ R65, R25, R211 ;  /* 0x000000d319417220 */ /* 0x002fc80000410000 */
        /* <DEDUP_REMOVED lines=119> */
.L_x_2064:
[----:B------:R-:W-:Y:S05]  /*c350*/  BRA.DIV ~URZ, `(.L_x_1963) ;  /* 0x000083227f007947 */ /* 0x000fea000b800000 */
[----:B------:R-:W2:Y:S04]  /*c360*/  SHFL.DOWN PT, R69, R69, 0x1, 0x1f ;  /* 0x08201f0045457f89 */ /* 0x000ea800000e0000 */
[----:B------:R3:W4:Y:S04]  /*c370*/  SHFL.DOWN PT, R73, R68, 0x1, 0x1f ;  /* 0x08201f0044497f89 */ /* 0x00072800000e0000 */
[----:B------:R3:W0:Y:S02]  /*c380*/  SHFL.DOWN PT, R64, R70, 0x1, 0x1f ;  /* 0x08201f0046407f89 */ /* 0x00062400000e0000 */
.L_x_2065:
        /* <DEDUP_REMOVED lines=13> */
.L_x_1965:
[----:B------:R-:W-:Y:S05]  /*c460*/  BSYNC B1 ;  /* 0x0000000000017941 */ /* 0x000fea0003800000 */
.L_x_1964:
[----:B------:R-:W-:Y:S01]  /*c470*/  ISETP.GT.U32.AND P0, PT, R238, 0x1d, PT ;  /* 0x0000001dee00780c */ /* 0x000fe20003f04070 */
[----:B------:R-:W-:Y:S05]  /*c480*/  BRA.DIV ~URZ, `(.L_x_1966) ;  /* 0x000083527f007947 */ /* 0x000fea000b800000 */
[----:B-1----:R1:W3:Y:S04]  /*c490*/  SHFL.DOWN PT, R67, R71, 0x2, 0x1f ;  /* 0x08401f0047437f89 */ /* 0x0022e800000e0000 */
[----:B--2---:R1:W2:Y:S04]  /*c4a0*/  SHFL.DOWN PT, R69, R74, 0x2, 0x1f ;  /* 0x08401f004a457f89 */ /* 0x0042a800000e0000 */
[----:B---3--:R1:W3:Y:S04]  /*c4b0*/  SHFL.DOWN PT, R70, R68, 0x2, 0x1f ;  /* 0x08401f0044467f89 */ /* 0x0082e800000e0000 */
[----:B0-----:R1:W0:Y:S02]  /*c4c0*/  SHFL.DOWN PT, R64, R72, 0x2, 0x1f ;  /* 0x08401f0048407f89 */ /* 0x00122400000e0000 */
.L_x_2066:
        /* <DEDUP_REMOVED lines=13> */
.L_x_1968:
[----:B------:R-:W-:Y:S05]  /*c5a0*/  BSYNC B1 ;  /* 0x0000000000017941 */ /* 0x000fea0003800000 */
.L_x_1967:
[----:B------:R-:W-:Y:S01]  /*c5b0*/  ISETP.GT.U32.AND P0, PT, R238, 0x1b, PT ;  /* 0x0000001bee00780c */ /* 0x000fe20003f04070 */
[----:B------:R-:W-:Y:S10]  /*c5c0*/  BRA.DIV ~URZ, `(.L_x_1969) ;  /* 0x000083e27f007947 */ /* 0x000ff4000b800000 */
[----:B------:R1:W4:Y:S02]  /*c5d0*/  SHFL.DOWN PT, R67, R71, 0x4, 0x1f ;  /* 0x08801f0047437f89 */ /* 0x00032400000e0000 */
.L_x_2067:
[----:B------:R-:W-:Y:S05]  /*c5e0*/  BRA.DIV ~URZ, `(.L_x_1970) ;  /* 0x000084427f007947 */ /* 0x000fea000b800000 */
[----:B--2---:R2:W1:Y:S04]  /*c5f0*/  SHFL.DOWN PT, R69, R74, 0x4, 0x1f ;  /* 0x08801f004a457f89 */ /* 0x00446800000e0000 */
[----:B---3--:R2:W3:Y:S04]  /*c600*/  SHFL.DOWN PT, R70, R68, 0x4, 0x1f ;  /* 0x08801f0044467f89 */ /* 0x0084e800000e0000 */
[----:B0-----:R2:W0:Y:S02]  /*c610*/  SHFL.DOWN PT, R64, R72, 0x4, 0x1f ;  /* 0x08801f0048407f89 */ /* 0x00142400000e0000 */
.L_x_2068:
        /* <DEDUP_REMOVED lines=13> */
.L_x_1972:
[----:B------:R-:W-:Y:S05]  /*c6f0*/  BSYNC B1 ;  /* 0x0000000000017941 */ /* 0x000fea0003800000 */
.L_x_1971:
[----:B------:R-:W-:Y:S01]  /*c700*/  ISETP.GT.U32.AND P0, PT, R238, 0x17, PT ;  /* 0x00000017ee00780c */ /* 0x000fe20003f04070 */
[----:B------:R-:W-:Y:S05]  /*c710*/  BRA.DIV ~URZ, `(.L_x_1973) ;  /* 0x000084727f007947 */ /* 0x000fea000b800000 */
[----:B----4-:R4:W2:Y:S04]  /*c720*/  SHFL.DOWN PT, R67, R71, 0x8, 0x1f ;  /* 0x09001f0047437f89 */ /* 0x0108a800000e0000 */
[----:B-1----:R4:W1:Y:S04]  /*c730*/  SHFL.DOWN PT, R69, R74, 0x8, 0x1f ;  /* 0x09001f004a457f89 */ /* 0x00286800000e0000 */
[----:B---3--:R4:W3:Y:S04]  /*c740*/  SHFL.DOWN PT, R70, R68, 0x8, 0x1f ;  /* 0x09001f0044467f89 */ /* 0x0088e800000e0000 */
[----:B0-----:R4:W0:Y:S02]  /*c750*/  SHFL.DOWN PT, R64, R72, 0x8, 0x1f ;  /* 0x09001f0048407f89 */ /* 0x00182400000e0000 */
.L_x_2069:
        /* <DEDUP_REMOVED lines=13> */
.L_x_1975:
[----:B------:R-:W-:Y:S05]  /*c830*/  BSYNC B1 ;  /* 0x0000000000017941 */ /* 0x000fea0003800000 */
.L_x_1974:
[----:B------:R-:W-:Y:S01]  /*c840*/  ISETP.GT.U32.AND P0, PT, R238, 0xf, PT ;  /* 0x0000000fee00780c */ /* 0x000fe20003f04070 */
[----:B------:R-:W-:Y:S10]  /*c850*/  BRA.DIV ~URZ, `(.L_x_1976) ;  /* 0x000085027f007947 */ /* 0x000ff4000b800000 */
[----:B--2---:R2:W4:Y:S02]  /*c860*/  SHFL.DOWN PT, R67, R71, 0x10, 0x1f ;  /* 0x0a001f0047437f89 */ /* 0x00452400000e0000 */
.L_x_2070:
[----:B------:R-:W-:Y:S05]  /*c870*/  BRA.DIV ~URZ, `(.L_x_1977) ;  /* 0x000085627f007947 */ /* 0x000fea000b800000 */
[----:B-1----:R1:W2:Y:S04]  /*c880*/  SHFL.DOWN PT, R69, R74, 0x10, 0x1f ;  /* 0x0a001f004a457f89 */ /* 0x0022a800000e0000 */
[----:B---3--:R1:W3:Y:S04]  /*c890*/  SHFL.DOWN PT, R70, R68, 0x10, 0x1f ;  /* 0x0a001f0044467f89 */ /* 0x0082e800000e0000 */
[----:B0-----:R1:W0:Y:S02]  /*c8a0*/  SHFL.DOWN PT, R64, R72, 0x10, 0x1f ;  /* 0x0a001f0048407f89 */ /* 0x00122400000e0000 */
.L_x_2071:
        /* <DEDUP_REMOVED lines=13> */
.L_x_1979:
[----:B------:R-:W-:Y:S05]  /*c980*/  BSYNC B1 ;  /* 0x0000000000017941 */ /* 0x000fea0003800000 */
.L_x_1978:
        /* <DEDUP_REMOVED lines=20> */
.L_x_2072:
        /* <DEDUP_REMOVED lines=21> */
.L_x_1982:
[----:B------:R-:W-:Y:S05]  /*cc20*/  BSYNC B1 ;  /* 0x0000000000017941 */ /* 0x000fea0003800000 */
.L_x_1981:
        /* <DEDUP_REMOVED lines=37> */
.L_x_1961:
[----:B0-----:R-:W-:Y:S05]  /*ce80*/  BSYNC B0 ;  /* 0x0000000000007941 */ /* 0x001fea0003800000 */
.L_x_1960:
[----:B------:R-:W-:Y:S02]  /*ce90*/  WARPSYNC 0xffffffff ;  /* 0xffffffff00007948 */ /* 0x000fe40003800000 */
[----:B------:R-:W-:Y:S01]  /*cea0*/  BAR.SYNC.DEFER_BLOCKING 0x0 ;  /* 0x0000000000007b1d */ /* 0x000fe20000010000 */
[----:B------:R-:W-:-:S05]  /*ceb0*/  ISETP.NE.AND P0, PT, R136, RZ, PT ;  /* 0x000000ff8800720c */ /* 0x000fca0003f05270 */
[----:B------:R-:W-:Y:S01]  /*cec0*/  BSSY B0, `(.L_x_1983) ;  /* 0x00002c8000007945 */ /* 0x000fe20003800000 */
[----:B------:R-:W0:Y:S07]  /*ced0*/  LDS.64 R64, [R235.X16+0x11288] ;  /* 0x01128800eb407984 */ /* 0x000e2e000000ca00 */
[----:B------:R2:W-:Y:S01]  /*cee0*/  @!P0 STS.128 [UR28+0x13080], R60 ;  /* 0x0130803cff008988 */ /* 0x0005e20008000c1c */
[----:B------:R-:W-:Y:S02]  /*cef0*/  ULDC UR28, c[0x0][0x168] ;  /* 0x00005a00001c7ab9 */ /* 0x000fe40000000800 */
[----:B------:R-:W-:Y:S01]  /*cf00*/  UIADD3 UR28, -UR27, UR28, URZ ;  /* 0x0000001c1b1c7290 */ /* 0x000fe2000fffe13f */
[----:B0-----:R-:W-:-:S02]  /*cf10*/  FMUL.FTZ R66, R64, -R95 ;  /* 0x8000005f40427220 */ /* 0x001fc40000410000 */
[C---:B------:R-:W-:Y:S02]  /*cf20*/  FMUL.FTZ R95, R65.reuse, -R95 ;  /* 0x8000005f415f7220 */ /* 0x040fe40000410000 */
[-C--:B------:R-:W-:Y:S02]  /*cf30*/  FFMA.FTZ R65, R65, R94.reuse, R66 ;  /* 0x0000005e41417223 */ /* 0x080fe40000010042 */
[----:B------:R-:W-:Y:S01]  /*cf40*/  FFMA.FTZ R64, R64, R94, -R95 ;  /* 0x0000005e40407223 */ /* 0x000fe2000001085f */
[----:B------:R-:W-:Y:S01]  /*cf50*/  IADD3 R95, R136, 0xe00, RZ ;  /* 0x00000e00885f7810 */ /* 0x000fe20007ffe0ff */
[----:B------:R-:W-:Y:S02]  /*cf60*/  FADD.FTZ R154, -R154, R65 ;  /* 0x000000419a9a7221 */ /* 0x000fe40000010100 */
[----:B------:R-:W-:Y:S02]  /*cf70*/  FADD.FTZ R153, R153, R64 ;  /* 0x0000004099997221 */ /* 0x000fe40000010000 */
[----:B------:R-:W-:-:S02]  /*cf80*/  FMUL.FTZ R64, R0, -R154 ;  /* 0x8000009a00407220 */ /* 0x000fc40000410000 */
[----:B------:R-:W-:Y:S02]  /*cf90*/  FMUL.FTZ R65, R0, -R153 ;  /* 0x8000009900417220 */ /* 0x000fe40000410000 */
[----:B------:R-:W-:Y:S02]  /*cfa0*/  FMUL.FTZ R0, R117, R101 ;  /* 0x0000006575007220 */ /* 0x000fe40000410000 */
[C---:B------:R-:W-:Y:S02]  /*cfb0*/  FFMA.FTZ R64, R2.reuse, R153, -R64 ;  /* 0x0000009902407223 */ /* 0x040fe40000010840 */
[-C--:B------:R-:W-:Y:S02]  /*cfc0*/  FFMA.FTZ R65, R2, R154.reuse, R65 ;  /* 0x0000009a02417223 */ /* 0x080fe40000010041 */
[C---:B--2---:R-:W-:Y:S02]  /*cfd0*/  FMUL.FTZ R60, R31.reuse, R154 ;  /* 0x0000009a1f3c7220 */ /* 0x044fe40000410000 */
[----:B------:R-:W-:-:S02]  /*cfe0*/  FFMA.FTZ R2, R31, -R0, R192 ;  /* 0x800000001f027223 */ /* 0x000fc400000100c0 */
[----:B------:R-:W-:Y:S02]  /*cff0*/  FMUL.FTZ R31, R153, UR34 ;  /* 0x00000022991f7c20 */ /* 0x000fe40008410000 */
[C---:B------:R-:W-:Y:S02]  /*d000*/  FFMA.FTZ R0, R32.reuse, -R0, R191 ;  /* 0x8000000020007223 */ /* 0x040fe400000100bf */
[----:B------:R-:W-:Y:S02]  /*d010*/  FFMA.FTZ R60, R32, R153, R60 ;  /* 0x00000099203c7223 */ /* 0x000fe4000001003c */
[C---:B------:R-:W-:Y:S02]  /*d020*/  FFMA.FTZ R61, R154.reuse, UR33, -R31 ;  /* 0x000000219a3d7c23 */ /* 0x040fe4000801081f */
[----:B------:R-:W-:Y:S02]  /*d030*/  FMUL.FTZ R32, R154, UR34 ;  /* 0x000000229a207c20 */ /* 0x000fe40008410000 */
[----:B------:R-:W-:-:S02]  /*d040*/  FMUL.FTZ R61, R2, R61 ;  /* 0x0000003d023d7220 */ /* 0x000fc40000410000 */
[C---:B------:R-:W-:Y:S02]  /*d050*/  FFMA.FTZ R31, R153.reuse, UR33, R32 ;  /* 0x00000021991f7c23 */ /* 0x040fe40008010020 */
[----:B------:R-:W-:Y:S02]  /*d060*/  FMUL.FTZ R32, R153, R101 ;  /* 0x0000006599207220 */ /* 0x000fe40000410000 */
[----:B------:R-:W-:Y:S02]  /*d070*/  FFMA.FTZ R62, R0, R31, R61 ;  /* 0x0000001f003e7223 */ /* 0x000fe4000001003d */
[----:B------:R-:W-:Y:S02]  /*d080*/  FMUL.FTZ R31, R154, R101 ;  /* 0x000000659a1f7220 */ /* 0x000fe40000410000 */
[----:B------:R-:W-:Y:S02]  /*d090*/  FADD.FTZ R152, -R152, R65 ;  /* 0x0000004198987221 */ /* 0x000fe40000010100 */
[----:B------:R-:W-:-:S02]  /*d0a0*/  FMUL.FTZ R61, R2, R31 ;  /* 0x0000001f023d7220 */ /* 0x000fc40000410000 */
[----:B------:R-:W-:Y:S02]  /*d0b0*/  FADD.FTZ R151, R151, R64 ;  /* 0x0000004097977221 */ /* 0x000fe40000010000 */
[-C--:B------:R-:W-:Y:S02]  /*d0c0*/  FMUL.FTZ R63, R2, R32.reuse ;  /* 0x00000020023f7220 */ /* 0x080fe40000410000 */
[C---:B------:R-:W-:Y:S02]  /*d0d0*/  FFMA.FTZ R2, R0.reuse, R32, R61 ;  /* 0x0000002000027223 */ /* 0x040fe4000001003d */
[C---:B------:R-:W-:Y:S02]  /*d0e0*/  FMUL.FTZ R61, R3.reuse, -R152 ;  /* 0x80000098033d7220 */ /* 0x040fe40000410000 */
[----:B------:R-:W-:Y:S02]  /*d0f0*/  FMUL.FTZ R3, R3, -R151 ;  /* 0x8000009703037220 */ /* 0x000fe40000410000 */
[----:B------:R-:W-:-:S02]  /*d100*/  FFMA.FTZ R0, R0, R31, -R63 ;  /* 0x0000001f00007223 */ /* 0x000fc4000001083f */
[C---:B------:R-:W-:Y:S02]  /*d110*/  FFMA.FTZ R64, R4.reuse, R151, -R61 ;  /* 0x0000009704407223 */ /* 0x040fe4000001083d */
[----:B------:R-:W-:Y:S02]  /*d120*/  FFMA.FTZ R63, R4, R152, R3 ;  /* 0x00000098043f7223 */ /* 0x000fe40000010003 */
[----:B------:R-:W-:Y:S02]  /*d130*/  FMUL.FTZ R4, R118, R102 ;  /* 0x0000006676047220 */ /* 0x000fe40000410000 */
[C---:B------:R-:W-:Y:S02]  /*d140*/  FMUL.FTZ R61, R33.reuse, R152 ;  /* 0x00000098213d7220 */ /* 0x040fe40000410000 */
[----:B------:R-:W-:Y:S02]  /*d150*/  FFMA.FTZ R3, R33, -R4, R189 ;  /* 0x8000000421037223 */ /* 0x000fe400000100bd */
[----:B------:R-:W-:-:S02]  /*d160*/  FMUL.FTZ R33, R151, UR34 ;  /* 0x0000002297217c20 */ /* 0x000fc40008410000 */
[C---:B------:R-:W-:Y:S02]  /*d170*/  FFMA.FTZ R4, R34.reuse, -R4, R190 ;  /* 0x8000000422047223 */ /* 0x040fe400000100be */
[----:B------:R-:W-:Y:S02]  /*d180*/  FFMA.FTZ R61, R34, R151, R61 ;  /* 0x00000097223d7223 */ /* 0x000fe4000001003d */
[----:B------:R-:W-:Y:S02]  /*d190*/  FFMA.FTZ R65, R117, R60, R62 ;  /* 0x0000003c75417223 */ /* 0x000fe4000001003e */
[C---:B------:R-:W-:Y:S02]  /*d1a0*/  FFMA.FTZ R62, R152.reuse, UR33, -R33 ;  /* 0x00000021983e7c23 */ /* 0x040fe40008010821 */
[----:B------:R-:W-:Y:S02]  /*d1b0*/  FMUL.FTZ R34, R152, UR34 ;  /* 0x0000002298227c20 */ /* 0x000fe40008410000 */
[----:B------:R-:W-:-:S02]  /*d1c0*/  FMUL.FTZ R62, R3, R62 ;  /* 0x0000003e033e7220 */ /* 0x000fc40000410000 */
[C---:B------:R-:W-:Y:S02]  /*d1d0*/  FFMA.FTZ R33, R151.reuse, UR33, R34 ;  /* 0x0000002197217c23 */ /* 0x040fe40008010022 */
[----:B------:R-:W-:Y:S02]  /*d1e0*/  FADD.FTZ R150, -R150, R63 ;  /* 0x0000003f96967221 */ /* 0x000fe40000010100 */
[----:B------:R-:W-:Y:S02]  /*d1f0*/  FFMA.FTZ R66, R4, R33, R62 ;  /* 0x0000002104427223 */ /* 0x000fe4000001003e */
[-C--:B------:R-:W-:Y:S02]  /*d200*/  FMUL.FTZ R33, R152, R102.reuse ;  /* 0x0000006698217220 */ /* 0x080fe40000410000 */
[----:B------:R-:W-:Y:S02]  /*d210*/  FMUL.FTZ R34, R151, R102 ;  /* 0x0000006697227220 */ /* 0x000fe40000410000 */
[----:B------:R-:W-:-:S02]  /*d220*/  FMUL.FTZ R63, R3, R33 ;  /* 0x00000021033f7220 */ /* 0x000fc40000410000 */
[-C--:B------:R-:W-:Y:S02]  /*d230*/  FMUL.FTZ R62, R3, R34.reuse ;  /* 0x00000022033e7220 */ /* 0x080fe40000410000 */
[----:B------:R-:W-:Y:S02]  /*d240*/  FFMA.FTZ R219, R60, R101, R219 ;  /* 0x000000653cdb7223 */ /* 0x000fe400000100db */
[----:B------:R-:W-:Y:S02]  /*d250*/  FFMA.FTZ R3, R4, R34, R63 ;  /* 0x0000002204037223 */ /* 0x000fe4000001003f */
[----:B------:R-:W-:Y:S02]  /*d260*/  FADD.FTZ R60, R149, R64 ;  /* 0x00000040953c7221 */ /* 0x000fe40000010000 */
[----:B------:R-:W-:Y:S02]  /*d270*/  FMUL.FTZ R63, R5, -R150 ;  /* 0x80000096053f7220 */ /* 0x000fe40000410000 */
[----:B------:R-:W-:-:S02]  /*d280*/  FADD.FTZ R218, R65, R218 ;  /* 0x000000da41da7221 */ /* 0x000fc40000010000 */
[----:B------:R-:W-:Y:S02]  /*d290*/  FFMA.FTZ R64, R6, R60, -R63 ;  /* 0x0000003c06407223 */ /* 0x000fe4000001083f */
[----:B------:R-:W-:Y:S02]  /*d2a0*/  FMUL.FTZ R63, R119, R103 ;  /* 0x00000067773f7220 */ /* 0x000fe40000410000 */
[C---:B------:R-:W-:Y:S02]  /*d2b0*/  FMUL.FTZ R65, R35.reuse, R150 ;  /* 0x0000009623417220 */ /* 0x040fe40000410000 */
[----:B------:R-:W-:Y:S02]  /*d2c0*/  FFMA.FTZ R67, R35, -R63, R187 ;  /* 0x8000003f23437223 */ /* 0x000fe400000100bb */
[----:B------:R-:W-:Y:S02]  /*d2d0*/  FMUL.FTZ R35, R60, UR34 ;  /* 0x000000223c237c20 */ /* 0x000fe40008410000 */
[----:B------:R-:W-:-:S02]  /*d2e0*/  FFMA.FTZ R4, R4, R33, -R62 ;  /* 0x0000002104047223 */ /* 0x000fc4000001083e */
[-C--:B------:R-:W-:Y:S02]  /*d2f0*/  FMUL.FTZ R5, R5, -R60.reuse ;  /* 0x8000003c05057220 */ /* 0x080fe40000410000 */
[C---:B------:R-:W-:Y:S02]  /*d300*/  FFMA.FTZ R63, R36.reuse, -R63, R188 ;  /* 0x8000003f243f7223 */ /* 0x040fe400000100bc */
[----:B------:R-:W-:Y:S02]  /*d310*/  FFMA.FTZ R62, R36, R60, R65 ;  /* 0x0000003c243e7223 */ /* 0x000fe40000010041 */
[C---:B------:R-:W-:Y:S02]  /*d320*/  FFMA.FTZ R36, R150.reuse, UR33, -R35 ;  /* 0x0000002196247c23 */ /* 0x040fe40008010823 */
[----:B------:R-:W-:Y:S02]  /*d330*/  FMUL.FTZ R35, R150, UR34 ;  /* 0x0000002296237c20 */ /* 0x000fe40008410000 */
[----:B------:R-:W-:-:S02]  /*d340*/  FFMA.FTZ R5, R6, R150, R5 ;  /* 0x0000009606057223 */ /* 0x000fc40000010005 */
[----:B------:R-:W-:Y:S02]  /*d350*/  FFMA.FTZ R6, R60, UR33, R35 ;  /* 0x000000213c067c23 */ /* 0x000fe40008010023 */
[----:B------:R-:W-:Y:S02]  /*d360*/  FADD.FTZ R35, -R148, R5 ;  /* 0x0000000594237221 */ /* 0x000fe40000010100 */
[----:B------:R-:W-:Y:S02]  /*d370*/  FADD.FTZ R147, R147, R64 ;  /* 0x0000004093937221 */ /* 0x000fe40000010000 */
[----:B------:R-:W-:Y:S02]  /*d380*/  FFMA.FTZ R220, R61, R102, R220 ;  /* 0x000000663ddc7223 */ /* 0x000fe400000100dc */
[----:B------:R-:W-:Y:S02]  /*d390*/  FFMA.FTZ R66, R118, R61, R66 ;  /* 0x0000003d76427223 */ /* 0x000fe40000010042 */
[----:B------:R-:W-:-:S02]  /*d3a0*/  FMUL.FTZ R61, R7, -R35 ;  /* 0x80000023073d7220 */ /* 0x000fc40000410000 */
[-C--:B------:R-:W-:Y:S02]  /*d3b0*/  FMUL.FTZ R7, R7, -R147.reuse ;  /* 0x8000009307077220 */ /* 0x080fe40000410000 */
[C---:B------:R-:W-:Y:S02]  /*d3c0*/  FFMA.FTZ R64, R8.reuse, R147, -R61 ;  /* 0x0000009308407223 */ /* 0x040fe4000001083d */
[-C--:B------:R-:W-:Y:S02]  /*d3d0*/  FFMA.FTZ R61, R8, R35.reuse, R7 ;  /* 0x00000023083d7223 */ /* 0x080fe40000010007 */
[----:B------:R-:W-:Y:S02]  /*d3e0*/  FMUL.FTZ R7, R120, R104 ;  /* 0x0000006878077220 */ /* 0x000fe40000410000 */
[----:B------:R-:W-:Y:S02]  /*d3f0*/  FMUL.FTZ R8, R37, R35 ;  /* 0x0000002325087220 */ /* 0x000fe40000410000 */
[----:B------:R-:W-:-:S02]  /*d400*/  FMUL.FTZ R36, R67, R36 ;  /* 0x0000002443247220 */ /* 0x000fc40000410000 */
[----:B------:R-:W-:Y:S02]  /*d410*/  FADD.FTZ R217, R66, R217 ;  /* 0x000000d942d97221 */ /* 0x000fe40000010000 */
[-C--:B-1----:R-:W-:Y:S02]  /*d420*/  FFMA.FTZ R68, R37, -R7.reuse, R185 ;  /* 0x8000000725447223 */ /* 0x082fe400000100b9 */
[C---:B------:R-:W-:Y:S02]  /*d430*/  FFMA.FTZ R66, R38.reuse, -R7, R186 ;  /* 0x8000000726427223 */ /* 0x040fe400000100ba */
[----:B------:R-:W-:Y:S02]  /*d440*/  FFMA.FTZ R7, R38, R147, R8 ;  /* 0x0000009326077223 */ /* 0x000fe40000010008 */
[----:B------:R-:W-:Y:S02]  /*d450*/  FMUL.FTZ R38, R147, UR34 ;  /* 0x0000002293267c20 */ /* 0x000fe40008410000 */
[----:B------:R-:W-:-:S02]  /*d460*/  FFMA.FTZ R65, R63, R6, R36 ;  /* 0x000000063f417223 */ /* 0x000fc40000010024 */
[-C--:B------:R-:W-:Y:S02]  /*d470*/  FMUL.FTZ R36, R150, R103.reuse ;  /* 0x0000006796247220 */ /* 0x080fe40000410000 */
[-C--:B------:R-:W-:Y:S02]  /*d480*/  FMUL.FTZ R60, R60, R103.reuse ;  /* 0x000000673c3c7220 */ /* 0x080fe40000410000 */
[C---:B------:R-:W-:Y:S02]  /*d490*/  FMUL.FTZ R8, R35.reuse, UR34 ;  /* 0x0000002223087c20 */ /* 0x040fe40008410000 */
[----:B------:R-:W-:Y:S02]  /*d4a0*/  FFMA.FTZ R37, R35, UR33, -R38 ;  /* 0x0000002123257c23 */ /* 0x000fe40008010826 */
[----:B------:R-:W-:Y:S02]  /*d4b0*/  FFMA.FTZ R221, R62, R103, R221 ;  /* 0x000000673edd7223 */ /* 0x000fe400000100dd */
[----:B------:R-:W-:-:S02]  /*d4c0*/  FFMA.FTZ R65, R119, R62, R65 ;  /* 0x0000003e77417223 */ /* 0x000fc40000010041 */
[----:B------:R-:W-:Y:S02]  /*d4d0*/  FADD.FTZ R62, -R146, R61 ;  /* 0x0000003d923e7221 */ /* 0x000fe40000010100 */
[C---:B------:R-:W-:Y:S02]  /*d4e0*/  FMUL.FTZ R5, R67.reuse, R36 ;  /* 0x0000002443057220 */ /* 0x040fe40000410000 */
[----:B------:R-:W-:Y:S02]  /*d4f0*/  FMUL.FTZ R6, R67, R60 ;  /* 0x0000003c43067220 */ /* 0x000fe40000410000 */
[----:B------:R-:W-:Y:S02]  /*d500*/  FFMA.FTZ R61, R147, UR33, R8 ;  /* 0x00000021933d7c23 */ /* 0x000fe40008010008 */
[----:B------:R-:W-:Y:S02]  /*d510*/  FMUL.FTZ R8, R68, R37 ;  /* 0x0000002544087220 */ /* 0x000fe40000410000 */
[----:B------:R-:W-:-:S02]  /*d520*/  FADD.FTZ R145, R145, R64 ;  /* 0x0000004091917221 */ /* 0x000fc40000010000 */
[-C--:B------:R-:W-:Y:S02]  /*d530*/  FMUL.FTZ R35, R35, R104.reuse ;  /* 0x0000006823237220 */ /* 0x080fe40000410000 */
[----:B------:R-:W-:Y:S01]  /*d540*/  FMUL.FTZ R37, R147, R104 ;  /* 0x0000006893257220 */ /* 0x000fe20000410000 */
[----:B------:R-:W-:Y:S01]  /*d550*/  LEA.HI.SX32 R147, R136, R136, 0x1b ;  /* 0x0000008888937211 */ /* 0x000fe200078fdaff */
[C---:B------:R-:W-:Y:S02]  /*d560*/  FFMA.FTZ R5, R63.reuse, R60, R5 ;  /* 0x0000003c3f057223 */ /* 0x040fe40000010005 */
[----:B------:R-:W-:Y:S02]  /*d570*/  FFMA.FTZ R6, R63, R36, -R6 ;  /* 0x000000243f067223 */ /* 0x000fe40000010806 */
[----:B------:R-:W-:Y:S02]  /*d580*/  FFMA.FTZ R63, R66, R61, R8 ;  /* 0x0000003d423f7223 */ /* 0x000fe40000010008 */
[----:B------:R-:W-:-:S02]  /*d590*/  FMUL.FTZ R8, R9, -R62 ;  /* 0x8000003e09087220 */ /* 0x000fc40000410000 */
[C---:B------:R-:W-:Y:S02]  /*d5a0*/  FMUL.FTZ R38, R68.reuse, R35 ;  /* 0x0000002344267220 */ /* 0x040fe40000410000 */
[----:B------:R-:W-:Y:S02]  /*d5b0*/  FMUL.FTZ R61, R68, R37 ;  /* 0x00000025443d7220 */ /* 0x000fe40000410000 */
[-C--:B------:R-:W-:Y:S02]  /*d5c0*/  FMUL.FTZ R9, R9, -R145.reuse ;  /* 0x8000009109097220 */ /* 0x080fe40000410000 */
[----:B------:R-:W-:Y:S02]  /*d5d0*/  FFMA.FTZ R64, R10, R145, -R8 ;  /* 0x000000910a407223 */ /* 0x000fe40000010808 */
[C---:B------:R-:W-:Y:S02]  /*d5e0*/  FFMA.FTZ R38, R66.reuse, R37, R38 ;  /* 0x0000002542267223 */ /* 0x040fe40000010026 */
[----:B------:R-:W-:-:S02]  /*d5f0*/  FFMA.FTZ R61, R66, R35, -R61 ;  /* 0x00000023423d7223 */ /* 0x000fc4000001083d */
[-C--:B------:R-:W-:Y:S02]  /*d600*/  FFMA.FTZ R9, R10, R62.reuse, R9 ;  /* 0x0000003e0a097223 */ /* 0x080fe40000010009 */
[----:B------:R-:W-:Y:S02]  /*d610*/  FMUL.FTZ R8, R121, R105 ;  /* 0x0000006979087220 */ /* 0x000fe40000410000 */
[----:B------:R-:W-:Y:S02]  /*d620*/  FMUL.FTZ R10, R39, R62 ;  /* 0x0000003e270a7220 */ /* 0x000fe40000410000 */
[----:B------:R-:W-:Y:S02]  /*d630*/  FFMA.FTZ R222, R7, R104, R222 ;  /* 0x0000006807de7223 */ /* 0x000fe400000100de */
[----:B------:R-:W-:Y:S02]  /*d640*/  FFMA.FTZ R66, R120, R7, R63 ;  /* 0x0000000778427223 */ /* 0x000fe4000001003f */
[----:B------:R-:W-:-:S02]  /*d650*/  FMUL.FTZ R7, R145, UR34 ;  /* 0x0000002291077c20 */ /* 0x000fc40008410000 */
[----:B------:R-:W-:Y:S02]  /*d660*/  FADD.FTZ R216, R65, R216 ;  /* 0x000000d841d87221 */ /* 0x000fe40000010000 */
[-C--:B------:R-:W-:Y:S02]  /*d670*/  FFMA.FTZ R39, R39, -R8.reuse, R183 ;  /* 0x8000000827277223 */ /* 0x080fe400000100b7 */
[C---:B------:R-:W-:Y:S02]  /*d680*/  FFMA.FTZ R65, R40.reuse, -R8, R184 ;  /* 0x8000000828417223 */ /* 0x040fe400000100b8 */
[----:B------:R-:W-:Y:S02]  /*d690*/  FFMA.FTZ R8, R40, R145, R10 ;  /* 0x0000009128087223 */ /* 0x000fe4000001000a */
[----:B------:R-:W-:Y:S02]  /*d6a0*/  FADD.FTZ R143, R143, R64 ;  /* 0x000000408f8f7221 */ /* 0x000fe40000010000 */
[----:B------:R-:W-:-:S02]  /*d6b0*/  FMUL.FTZ R10, R62, UR34 ;  /* 0x000000223e0a7c20 */ /* 0x000fc40008410000 */
[C---:B------:R-:W-:Y:S02]  /*d6c0*/  FFMA.FTZ R64, R62.reuse, UR33, -R7 ;  /* 0x000000213e407c23 */ /* 0x040fe40008010807 */
[-C--:B------:R-:W-:Y:S02]  /*d6d0*/  FMUL.FTZ R62, R62, R105.reuse ;  /* 0x000000693e3e7220 */ /* 0x080fe40000410000 */
[----:B------:R-:W-:Y:S02]  /*d6e0*/  FMUL.FTZ R40, R145, R105 ;  /* 0x0000006991287220 */ /* 0x000fe40000410000 */
[----:B------:R-:W-:Y:S02]  /*d6f0*/  FADD.FTZ R144, -R144, R9 ;  /* 0x0000000990907221 */ /* 0x000fe40000010100 */
[C---:B------:R-:W-:Y:S02]  /*d700*/  FMUL.FTZ R63, R39.reuse, R62 ;  /* 0x0000003e273f7220 */ /* 0x040fe40000410000 */
[----:B------:R-:W-:-:S02]  /*d710*/  FMUL.FTZ R64, R39, R64 ;  /* 0x0000004027407220 */ /* 0x000fc40000410000 */
[----:B------:R-:W-:Y:S02]  /*d720*/  FMUL.FTZ R39, R39, R40 ;  /* 0x0000002827277220 */ /* 0x000fe40000410000 */
[----:B------:R-:W-:Y:S02]  /*d730*/  FFMA.FTZ R10, R145, UR33, R10 ;  /* 0x00000021910a7c23 */ /* 0x000fe4000801000a */
[C---:B------:R-:W-:Y:S02]  /*d740*/  FMUL.FTZ R7, R11.reuse, -R144 ;  /* 0x800000900b077220 */ /* 0x040fe40000410000 */
[----:B------:R-:W-:Y:S02]  /*d750*/  FMUL.FTZ R11, R11, -R143 ;  /* 0x8000008f0b0b7220 */ /* 0x000fe40000410000 */
[----:B------:R-:W-:Y:S02]  /*d760*/  FMUL.FTZ R9, R122, R106 ;  /* 0x0000006a7a097220 */ /* 0x000fe40000410000 */
[----:B------:R-:W-:-:S02]  /*d770*/  FFMA.FTZ R63, R65, R40, R63 ;  /* 0x00000028413f7223 */ /* 0x000fc4000001003f */
[C---:B------:R-:W-:Y:S02]  /*d780*/  FFMA.FTZ R39, R65.reuse, R62, -R39 ;  /* 0x0000003e41277223 */ /* 0x040fe40000010827 */
[----:B------:R-:W-:Y:S02]  /*d790*/  FFMA.FTZ R65, R65, R10, R64 ;  /* 0x0000000a41417223 */ /* 0x000fe40000010040 */
[----:B------:R-:W-:Y:S02]  /*d7a0*/  FADD.FTZ R215, R66, R215 ;  /* 0x000000d742d77221 */ /* 0x000fe40000010000 */
[C---:B------:R-:W-:Y:S02]  /*d7b0*/  FFMA.FTZ R10, R12.reuse, R143, -R7 ;  /* 0x0000008f0c0a7223 */ /* 0x040fe40000010807 */
[-C--:B------:R-:W-:Y:S02]  /*d7c0*/  FFMA.FTZ R11, R12, R144.reuse, R11 ;  /* 0x000000900c0b7223 */ /* 0x080fe4000001000b */
[----:B------:R-:W-:-:S02]  /*d7d0*/  FMUL.FTZ R64, R41, R144 ;  /* 0x0000009029407220 */ /* 0x000fc40000410000 */
[-C--:B------:R-:W-:Y:S02]  /*d7e0*/  FFMA.FTZ R66, R41, -R9.reuse, R181 ;  /* 0x8000000929427223 */ /* 0x080fe400000100b5 */
[C---:B------:R-:W-:Y:S02]  /*d7f0*/  FFMA.FTZ R12, R42.reuse, -R9, R182 ;  /* 0x800000092a0c7223 */ /* 0x040fe400000100b6 */
[----:B------:R-:W-:Y:S02]  /*d800*/  FMUL.FTZ R9, R143, UR34 ;  /* 0x000000228f097c20 */ /* 0x000fe40008410000 */
[----:B------:R-:W-:Y:S02]  /*d810*/  FFMA.FTZ R7, R42, R143, R64 ;  /* 0x0000008f2a077223 */ /* 0x000fe40000010040 */
[C---:B------:R-:W-:Y:S02]  /*d820*/  FMUL.FTZ R42, R144.reuse, UR34 ;  /* 0x00000022902a7c20 */ /* 0x040fe40008410000 */
[----:B------:R-:W-:-:S02]  /*d830*/  FFMA.FTZ R67, R144, UR33, -R9 ;  /* 0x0000002190437c23 */ /* 0x000fc40008010809 */
[----:B------:R-:W-:Y:S02]  /*d840*/  FFMA.FTZ R9, R143, UR33, R42 ;  /* 0x000000218f097c23 */ /* 0x000fe4000801002a */
[----:B------:R-:W-:Y:S02]  /*d850*/  FADD.FTZ R142, -R142, R11 ;  /* 0x0000000b8e8e7221 */ /* 0x000fe40000010100 */
[----:B------:R-:W-:Y:S02]  /*d860*/  FMUL.FTZ R67, R66, R67 ;  /* 0x0000004342437220 */ /* 0x000fe40000410000 */
[----:B------:R-:W-:Y:S02]  /*d870*/  FFMA.FTZ R223, R8, R105, R223 ;  /* 0x0000006908df7223 */ /* 0x000fe400000100df */
[----:B------:R-:W-:Y:S02]  /*d880*/  FFMA.FTZ R69, R121, R8, R65 ;  /* 0x0000000879457223 */ /* 0x000fe40000010041 */
[----:B------:R-:W-:-:S02]  /*d890*/  FADD.FTZ R141, R141, R10 ;  /* 0x0000000a8d8d7221 */ /* 0x000fc40000010000 */
[----:B------:R-:W-:Y:S02]  /*d8a0*/  FFMA.FTZ R67, R12, R9, R67 ;  /* 0x000000090c437223 */ /* 0x000fe40000010043 */
[-C--:B------:R-:W-:Y:S02]  /*d8b0*/  FMUL.FTZ R8, R13, -R142.reuse ;  /* 0x8000008e0d087220 */ /* 0x080fe40000410000 */
[----:B------:R-:W-:Y:S02]  /*d8c0*/  FMUL.FTZ R9, R123, R107 ;  /* 0x0000006b7b097220 */ /* 0x000fe40000410000 */
[----:B------:R-:W-:Y:S02]  /*d8d0*/  FMUL.FTZ R11, R43, R142 ;  /* 0x0000008e2b0b7220 */ /* 0x000fe40000410000 */
[-C--:B------:R-:W-:Y:S02]  /*d8e0*/  FMUL.FTZ R65, R144, R106.reuse ;  /* 0x0000006a90417220 */ /* 0x080fe40000410000 */
[----:B------:R-:W-:Y:S01]  /*d8f0*/  FMUL.FTZ R41, R143, R106 ;  /* 0x0000006a8f297220 */ /* 0x000fe20000410000 */
[----:B------:R-:W-:Y:S01]  /*d900*/  IADD3 R143, R136, 0x200, RZ ;  /* 0x00000200888f7810 */ /* 0x000fe20007ffe0ff */
[----:B------:R-:W-:-:S02]  /*d910*/  FMUL.FTZ R13, R13, -R141 ;  /* 0x8000008d0d0d7220 */ /* 0x000fc40000410000 */
[----:B------:R-:W-:Y:S02]  /*d920*/  FFMA.FTZ R10, R14, R141, -R8 ;  /* 0x0000008d0e0a7223 */ /* 0x000fe40000010808 */
[----:B------:R-:W-:Y:S02]  /*d930*/  FFMA.FTZ R43, R43, -R9, R179 ;  /* 0x800000092b2b7223 */ /* 0x000fe400000100b3 */
[----:B------:R-:W-:Y:S02]  /*d940*/  FFMA.FTZ R8, R44, R141, R11 ;  /* 0x0000008d2c087223 */ /* 0x000fe4000001000b */
[C---:B------:R-:W-:Y:S02]  /*d950*/  FMUL.FTZ R42, R66.reuse, R65 ;  /* 0x00000041422a7220 */ /* 0x040fe40000410000 */
[----:B------:R-:W-:Y:S02]  /*d960*/  FMUL.FTZ R64, R66, R41 ;  /* 0x0000002942407220 */ /* 0x000fe40000410000 */
[----:B------:R-:W-:-:S02]  /*d970*/  FFMA.FTZ R9, R44, -R9, R180 ;  /* 0x800000092c097223 */ /* 0x000fc400000100b4 */
[C---:B------:R-:W-:Y:S02]  /*d980*/  FMUL.FTZ R11, R141.reuse, UR34 ;  /* 0x000000228d0b7c20 */ /* 0x040fe40008410000 */
[----:B------:R-:W-:Y:S02]  /*d990*/  FMUL.FTZ R44, R141, R107 ;  /* 0x0000006b8d2c7220 */ /* 0x000fe40000410000 */
[----:B------:R-:W-:Y:S02]  /*d9a0*/  FFMA.FTZ R13, R14, R142, R13 ;  /* 0x0000008e0e0d7223 */ /* 0x000fe4000001000d */
[C---:B------:R-:W-:Y:S02]  /*d9b0*/  FFMA.FTZ R42, R12.reuse, R41, R42 ;  /* 0x000000290c2a7223 */ /* 0x040fe4000001002a */
[----:B------:R-:W-:Y:S02]  /*d9c0*/  FFMA.FTZ R64, R12, R65, -R64 ;  /* 0x000000410c407223 */ /* 0x000fe40000010840 */
[----:B------:R-:W-:-:S02]  /*d9d0*/  FFMA.FTZ R224, R7, R106, R224 ;  /* 0x0000006a07e07223 */ /* 0x000fc400000100e0 */
[----:B------:R-:W-:Y:S02]  /*d9e0*/  FFMA.FTZ R68, R122, R7, R67 ;  /* 0x000000077a447223 */ /* 0x000fe40000010043 */
[C---:B------:R-:W-:Y:S02]  /*d9f0*/  FFMA.FTZ R14, R142.reuse, UR33, -R11 ;  /* 0x000000218e0e7c23 */ /* 0x040fe4000801080b */
[C---:B------:R-:W-:Y:S02]  /*da00*/  FMUL.FTZ R66, R142.reuse, R107 ;  /* 0x0000006b8e427220 */ /* 0x040fe40000410000 */
[----:B------:R-:W-:Y:S02]  /*da10*/  FMUL.FTZ R12, R142, UR34 ;  /* 0x000000228e0c7c20 */ /* 0x000fe40008410000 */
[----:B------:R-:W-:Y:S02]  /*da20*/  FMUL.FTZ R7, R43, R44 ;  /* 0x0000002c2b077220 */ /* 0x000fe40000410000 */
[----:B------:R-:W-:-:S02]  /*da30*/  FADD.FTZ R140, -R140, R13 ;  /* 0x0000000d8c8c7221 */ /* 0x000fc40000010100 */
[C---:B------:R-:W-:Y:S02]  /*da40*/  FMUL.FTZ R67, R43.reuse, R66 ;  /* 0x000000422b437220 */ /* 0x040fe40000410000 */
[----:B------:R-:W-:Y:S02]  /*da50*/  FMUL.FTZ R14, R43, R14 ;  /* 0x0000000e2b0e7220 */ /* 0x000fe40000410000 */
[----:B------:R-:W-:Y:S01]  /*da60*/  FFMA.FTZ R12, R141, UR33, R12 ;  /* 0x000000218d0c7c23 */ /* 0x000fe2000801000c */
[C---:B------:R-:W-:Y:S01]  /*da70*/  IADD3 R141, R136.reuse, 0xf80, RZ ;  /* 0x00000f80888d7810 */ /* 0x040fe20007ffe0ff */
[----:B------:R-:W-:Y:S02]  /*da80*/  FFMA.FTZ R43, R9, R66, -R7 ;  /* 0x00000042092b7223 */ /* 0x000fe40000010807 */
[----:B------:R-:W-:Y:S01]  /*da90*/  FADD.FTZ R70, R139, R10 ;  /* 0x0000000a8b467221 */ /* 0x000fe20000010000 */
[----:B------:R-:W-:Y:S01]  /*daa0*/  IADD3 R139, R136, 0xf00, RZ ;  /* 0x00000f00888b7810 */ /* 0x000fe20007ffe0ff */
[----:B------:R-:W-:-:S02]  /*dab0*/  FMUL.FTZ R7, R15, -R140 ;  /* 0x8000008c0f077220 */ /* 0x000fc40000410000 */
[----:B------:R-:W-:Y:S02]  /*dac0*/  FMUL.FTZ R11, R45, R140 ;  /* 0x0000008c2d0b7220 */ /* 0x000fe40000410000 */
[C---:B------:R-:W-:Y:S02]  /*dad0*/  FFMA.FTZ R67, R9.reuse, R44, R67 ;  /* 0x0000002c09437223 */ /* 0x040fe40000010043 */
[----:B------:R-:W-:Y:S02]  /*dae0*/  FFMA.FTZ R13, R9, R12, R14 ;  /* 0x0000000c090d7223 */ /* 0x000fe4000001000e */
[----:B------:R-:W-:Y:S02]  /*daf0*/  FMUL.FTZ R9, R124, R108 ;  /* 0x0000006c7c097220 */ /* 0x000fe40000410000 */
[-C--:B------:R-:W-:Y:S02]  /*db00*/  FFMA.FTZ R10, R16, R70.reuse, -R7 ;  /* 0x00000046100a7223 */ /* 0x080fe40000010807 */
[----:B------:R-:W-:-:S02]  /*db10*/  FFMA.FTZ R7, R46, R70, R11 ;  /* 0x000000462e077223 */ /* 0x000fc4000001000b */
[----:B------:R-:W-:Y:S02]  /*db20*/  FMUL.FTZ R11, R70, UR34 ;  /* 0x00000022460b7c20 */ /* 0x000fe40008410000 */
[----:B------:R-:W-:Y:S02]  /*db30*/  FMUL.FTZ R15, R15, -R70 ;  /* 0x800000460f0f7220 */ /* 0x000fe40000410000 */
[----:B------:R-:W-:Y:S02]  /*db40*/  FADD.FTZ R208, R69, R208 ;  /* 0x000000d045d07221 */ /* 0x000fe40000010000 */
[-C--:B------:R-:W-:Y:S02]  /*db50*/  FFMA.FTZ R14, R45, -R9.reuse, R177 ;  /* 0x800000092d0e7223 */ /* 0x080fe400000100b1 */
[----:B------:R-:W-:Y:S02]  /*db60*/  FFMA.FTZ R12, R46, -R9, R178 ;  /* 0x800000092e0c7223 */ /* 0x000fe400000100b2 */
[----:B------:R-:W-:-:S02]  /*db70*/  FMUL.FTZ R69, R140, R108 ;  /* 0x0000006c8c457220 */ /* 0x000fc40000410000 */
[----:B------:R-:W-:Y:S02]  /*db80*/  FMUL.FTZ R45, R70, R108 ;  /* 0x0000006c462d7220 */ /* 0x000fe40000410000 */
[C---:B------:R-:W-:Y:S02]  /*db90*/  FMUL.FTZ R9, R140.reuse, UR34 ;  /* 0x000000228c097c20 */ /* 0x040fe40008410000 */
[----:B------:R-:W-:Y:S02]  /*dba0*/  FFMA.FTZ R11, R140, UR33, -R11 ;  /* 0x000000218c0b7c23 */ /* 0x000fe4000801080b */
[----:B------:R-:W-:Y:S02]  /*dbb0*/  FFMA.FTZ R15, R16, R140, R15 ;  /* 0x0000008c100f7223 */ /* 0x000fe4000001000f */
[----:B------:R-:W-:Y:S02]  /*dbc0*/  FADD.FTZ R207, R68, R207 ;  /* 0x000000cf44cf7221 */ /* 0x000fe40000010000 */
[----:B------:R-:W-:-:S02]  /*dbd0*/  FMUL.FTZ R68, R14, R69 ;  /* 0x000000450e447220 */ /* 0x000fc40000410000 */
[----:B------:R-:W-:Y:S02]  /*dbe0*/  FMUL.FTZ R46, R14, R45 ;  /* 0x0000002d0e2e7220 */ /* 0x000fe40000410000 */
[----:B------:R-:W-:Y:S02]  /*dbf0*/  FFMA.FTZ R9, R70, UR33, R9 ;  /* 0x0000002146097c23 */ /* 0x000fe40008010009 */
[----:B------:R-:W-:Y:S02]  /*dc00*/  FMUL.FTZ R11, R14, R11 ;  /* 0x0000000b0e0b7220 */ /* 0x000fe40000410000 */
[----:B------:R-:W-:Y:S02]  /*dc10*/  FFMA.FTZ R225, R8, R107, R225 ;  /* 0x0000006b08e17223 */ /* 0x000fe400000100e1 */
[----:B------:R-:W-:Y:S02]  /*dc20*/  FFMA.FTZ R13, R123, R8, R13 ;  /* 0x000000087b0d7223 */ /* 0x000fe4000001000d */
[----:B------:R-:W-:-:S02]  /*dc30*/  FADD.FTZ R138, -R138, R15 ;  /* 0x0000000f8a8a7221 */ /* 0x000fc40000010100 */
[----:B------:R-:W-:Y:S02]  /*dc40*/  FMUL.FTZ R8, R125, R109 ;  /* 0x0000006d7d087220 */ /* 0x000fe40000410000 */
[C---:B------:R-:W-:Y:S02]  /*dc50*/  FFMA.FTZ R68, R12.reuse, R45, R68 ;  /* 0x0000002d0c447223 */ /* 0x040fe40000010044 */
[C---:B------:R-:W-:Y:S02]  /*dc60*/  FFMA.FTZ R46, R12.reuse, R69, -R46 ;  /* 0x000000450c2e7223 */ /* 0x040fe4000001082e */
[----:B------:R-:W-:Y:S02]  /*dc70*/  FFMA.FTZ R12, R12, R9, R11 ;  /* 0x000000090c0c7223 */ /* 0x000fe4000001000b */
[----:B------:R-:W-:Y:S01]  /*dc80*/  FADD.FTZ R70, R137, R10 ;  /* 0x0000000a89467221 */ /* 0x000fe20000010000 */
[----:B------:R-:W-:Y:S01]  /*dc90*/  IADD3 R137, R136, 0xe80, RZ ;  /* 0x00000e8088897810 */ /* 0x000fe20007ffe0ff */
[----:B------:R-:W-:-:S02]  /*dca0*/  FADD.FTZ R206, R13, R206 ;  /* 0x000000ce0dce7221 */ /* 0x000fc40000010000 */
[C---:B------:R-:W-:Y:S02]  /*dcb0*/  FMUL.FTZ R11, R47.reuse, R138 ;  /* 0x0000008a2f0b7220 */ /* 0x040fe40000410000 */
[-C--:B------:R-:W-:Y:S02]  /*dcc0*/  FFMA.FTZ R47, R47, -R8.reuse, R175 ;  /* 0x800000082f2f7223 */ /* 0x080fe400000100af */
[----:B------:R-:W-:Y:S02]  /*dcd0*/  FFMA.FTZ R13, R48, -R8, R176 ;  /* 0x80000008300d7223 */ /* 0x000fe400000100b0 */
[C---:B------:R-:W-:Y:S02]  /*dce0*/  FMUL.FTZ R9, R17.reuse, -R138 ;  /* 0x8000008a11097220 */ /* 0x040fe40000410000 */
[----:B------:R-:W-:Y:S02]  /*dcf0*/  FMUL.FTZ R8, R138, UR34 ;  /* 0x000000228a087c20 */ /* 0x000fe40008410000 */
[----:B------:R-:W-:-:S02]  /*dd00*/  FMUL.FTZ R17, R17, -R70 ;  /* 0x8000004611117220 */ /* 0x000fc40000410000 */
[-C--:B------:R-:W-:Y:S02]  /*dd10*/  FFMA.FTZ R9, R18, R70.reuse, -R9 ;  /* 0x0000004612097223 */ /* 0x080fe40000010809 */
[----:B------:R-:W-:Y:S02]  /*dd20*/  FFMA.FTZ R14, R48, R70, R11 ;  /* 0x00000046300e7223 */ /* 0x000fe4000001000b */
[C---:B------:R-:W-:Y:S02]  /*dd30*/  FMUL.FTZ R10, R70.reuse, UR34 ;  /* 0x00000022460a7c20 */ /* 0x040fe40008410000 */
[C---:B------:R-:W-:Y:S02]  /*dd40*/  FFMA.FTZ R8, R70.reuse, UR33, R8 ;  /* 0x0000002146087c23 */ /* 0x040fe40008010008 */
[----:B------:R-:W-:Y:S02]  /*dd50*/  FMUL.FTZ R70, R70, R109 ;  /* 0x0000006d46467220 */ /* 0x000fe40000410000 */
[----:B------:R-:W-:-:S02]  /*dd60*/  FFMA.FTZ R18, R18, R138, R17 ;  /* 0x0000008a12127223 */ /* 0x000fc40000010011 */
[----:B------:R-:W-:Y:S02]  /*dd70*/  FFMA.FTZ R226, R7, R108, R226 ;  /* 0x0000006c07e27223 */ /* 0x000fe400000100e2 */
[----:B------:R-:W-:Y:S02]  /*dd80*/  FFMA.FTZ R12, R124, R7, R12 ;  /* 0x000000077c0c7223 */ /* 0x000fe4000001000c */
[C---:B------:R-:W-:Y:S02]  /*dd90*/  FFMA.FTZ R10, R138.reuse, UR33, -R10 ;  /* 0x000000218a0a7c23 */ /* 0x040fe4000801080a */
[----:B------:R-:W-:Y:S02]  /*dda0*/  FMUL.FTZ R48, R138, R109 ;  /* 0x0000006d8a307220 */ /* 0x000fe40000410000 */
[----:B------:R-:W-:Y:S02]  /*ddb0*/  FMUL.FTZ R7, R47, R70 ;  /* 0x000000462f077220 */ /* 0x000fe40000410000 */
[----:B------:R-:W-:-:S02]  /*ddc0*/  FADD.FTZ R18, -R155, R18 ;  /* 0x000000129b127221 */ /* 0x000fc40000010100 */
[----:B------:R-:W-:Y:S02]  /*ddd0*/  FADD.FTZ R156, R156, R9 ;  /* 0x000000099c9c7221 */ /* 0x000fe40000010000 */
[C---:B------:R-:W-:Y:S02]  /*dde0*/  FMUL.FTZ R71, R47.reuse, R48 ;  /* 0x000000302f477220 */ /* 0x040fe40000410000 */
[----:B------:R-:W-:Y:S02]  /*ddf0*/  FMUL.FTZ R10, R47, R10 ;  /* 0x0000000a2f0a7220 */ /* 0x000fe40000410000 */
[----:B------:R-:W-:Y:S02]  /*de00*/  FFMA.FTZ R47, R13, R48, -R7 ;  /* 0x000000300d2f7223 */ /* 0x000fe40000010807 */
[C---:B------:R-:W-:Y:S02]  /*de10*/  FMUL.FTZ R7, R19.reuse, -R18 ;  /* 0x8000001213077220 */ /* 0x040fe40000410000 */
[----:B------:R-:W-:-:S02]  /*de20*/  FMUL.FTZ R19, R19, -R156 ;  /* 0x8000009c13137220 */ /* 0x000fc40000410000 */
[C---:B------:R-:W-:Y:S02]  /*de30*/  FFMA.FTZ R7, R20.reuse, R156, -R7 ;  /* 0x0000009c14077223 */ /* 0x040fe40000010807 */
[C---:B------:R-:W-:Y:S02]  /*de40*/  FFMA.FTZ R71, R13.reuse, R70, R71 ;  /* 0x000000460d477223 */ /* 0x040fe40000010047 */
[----:B------:R-:W-:Y:S02]  /*de50*/  FFMA.FTZ R20, R20, R18, R19 ;  /* 0x0000001214147223 */ /* 0x000fe40000010013 */
[----:B------:R-:W-:Y:S02]  /*de60*/  FFMA.FTZ R13, R13, R8, R10 ;  /* 0x000000080d0d7223 */ /* 0x000fe4000001000a */
[----:B------:R-:W-:Y:S02]  /*de70*/  FMUL.FTZ R8, R126, R110 ;  /* 0x0000006e7e087220 */ /* 0x000fe40000410000 */
[----:B------:R-:W-:-:S02]  /*de80*/  FMUL.FTZ R9, R49, R18 ;  /* 0x0000001231097220 */ /* 0x000fc40000410000 */
[----:B------:R-:W-:Y:S02]  /*de90*/  FADD.FTZ R158, R158, R7 ;  /* 0x000000079e9e7221 */ /* 0x000fe40000010000 */
[----:B------:R-:W-:Y:S02]  /*dea0*/  FMUL.FTZ R7, R18, UR34 ;  /* 0x0000002212077c20 */ /* 0x000fe40008410000 */
[----:B------:R-:W-:Y:S02]  /*deb0*/  FADD.FTZ R20, -R157, R20 ;  /* 0x000000149d147221 */ /* 0x000fe40000010100 */
[----:B------:R-:W-:Y:S02]  /*dec0*/  FADD.FTZ R205, R12, R205 ;  /* 0x000000cd0ccd7221 */ /* 0x000fe40000010000 */
[-C--:B------:R-:W-:Y:S02]  /*ded0*/  FFMA.FTZ R12, R49, -R8.reuse, R173 ;  /* 0x80000008310c7223 */ /* 0x080fe400000100ad */
[----:B------:R-:W-:-:S02]  /*dee0*/  FFMA.FTZ R10, R50, -R8, R174 ;  /* 0x80000008320a7223 */ /* 0x000fc400000100ae */
[----:B------:R-:W-:Y:S02]  /*def0*/  FFMA.FTZ R15, R50, R156, R9 ;  /* 0x0000009c320f7223 */ /* 0x000fe40000010009 */
[C---:B------:R-:W-:Y:S02]  /*df00*/  FMUL.FTZ R8, R156.reuse, UR34 ;  /* 0x000000229c087c20 */ /* 0x040fe40008410000 */
[----:B------:R-:W-:Y:S02]  /*df10*/  FFMA.FTZ R9, R156, UR33, R7 ;  /* 0x000000219c097c23 */ /* 0x000fe40008010007 */
[C---:B------:R-:W-:Y:S02]  /*df20*/  FMUL.FTZ R7, R21.reuse, -R20 ;  /* 0x8000001415077220 */ /* 0x040fe40000410000 */
[----:B------:R-:W-:Y:S02]  /*df30*/  FMUL.FTZ R21, R21, -R158 ;  /* 0x8000009e15157220 */ /* 0x000fe40000410000 */
[----:B------:R-:W-:-:S02]  /*df40*/  FFMA.FTZ R11, R18, UR33, -R8 ;  /* 0x00000021120b7c23 */ /* 0x000fc40008010808 */
[----:B------:R-:W-:Y:S02]  /*df50*/  FFMA.FTZ R13, R125, R14, R13 ;  /* 0x0000000e7d0d7223 */ /* 0x000fe4000001000d */
[----:B------:R-:W-:Y:S02]  /*df60*/  FFMA.FTZ R8, R22, R20, R21 ;  /* 0x0000001416087223 */ /* 0x000fe40000010015 */
[-C--:B------:R-:W-:Y:S02]  /*df70*/  FMUL.FTZ R49, R18, R110.reuse ;  /* 0x0000006e12317220 */ /* 0x080fe40000410000 */
[----:B------:R-:W-:Y:S02]  /*df80*/  FMUL.FTZ R73, R156, R110 ;  /* 0x0000006e9c497220 */ /* 0x000fe40000410000 */
[----:B------:R-:W-:Y:S02]  /*df90*/  FMUL.FTZ R11, R12, R11 ;  /* 0x0000000b0c0b7220 */ /* 0x000fe40000410000 */
[----:B------:R-:W-:-:S02]  /*dfa0*/  FFMA.FTZ R7, R22, R158, -R7 ;  /* 0x0000009e16077223 */ /* 0x000fc40000010807 */
[----:B------:R-:W-:Y:S02]  /*dfb0*/  FADD.FTZ R204, R13, R204 ;  /* 0x000000cc0dcc7221 */ /* 0x000fe40000010000 */
[----:B------:R-:W-:Y:S02]  /*dfc0*/  FADD.FTZ R159, -R159, R8 ;  /* 0x000000089f9f7221 */ /* 0x000fe40000010100 */
[C---:B------:R-:W-:Y:S02]  /*dfd0*/  FMUL.FTZ R13, R12.reuse, R49 ;  /* 0x000000310c0d7220 */ /* 0x040fe40000410000 */
[----:B------:R-:W-:Y:S02]  /*dfe0*/  FMUL.FTZ R50, R12, R73 ;  /* 0x000000490c327220 */ /* 0x000fe40000410000 */
[----:B------:R-:W-:Y:S02]  /*dff0*/  FFMA.FTZ R12, R10, R9, R11 ;  /* 0x000000090a0c7223 */ /* 0x000fe4000001000b */
[----:B------:R-:W-:-:S02]  /*e000*/  FADD.FTZ R7, R160, R7 ;  /* 0x00000007a0077221 */ /* 0x000fc40000010000 */
[----:B------:R-:W-:Y:S02]  /*e010*/  FMUL.FTZ R9, R127, R111 ;  /* 0x0000006f7f097220 */ /* 0x000fe40000410000 */
[----:B------:R-:W-:Y:S02]  /*e020*/  FMUL.FTZ R8, R23, -R159 ;  /* 0x8000009f17087220 */ /* 0x000fe40000410000 */
[----:B------:R-:W-:Y:S02]  /*e030*/  FFMA.FTZ R22, R10, R73, R13 ;  /* 0x000000490a167223 */ /* 0x000fe4000001000d */
[----:B------:R-:W-:Y:S02]  /*e040*/  FMUL.FTZ R11, R51, R20 ;  /* 0x00000014330b7220 */ /* 0x000fe40000410000 */
[----:B------:R-:W-:Y:S02]  /*e050*/  FMUL.FTZ R23, R23, -R7 ;  /* 0x8000000717177220 */ /* 0x000fe40000410000 */
[----:B------:R-:W-:-:S02]  /*e060*/  FFMA.FTZ R51, R51, -R9, R171 ;  /* 0x8000000933337223 */ /* 0x000fc400000100ab */
[----:B------:R-:W-:Y:S02]  /*e070*/  FFMA.FTZ R13, R52, -R9, R172 ;  /* 0x80000009340d7223 */ /* 0x000fe400000100ac */
[----:B------:R-:W-:Y:S02]  /*e080*/  FFMA.FTZ R9, R24, R7, -R8 ;  /* 0x0000000718097223 */ /* 0x000fe40000010808 */
[----:B------:R-:W-:Y:S02]  /*e090*/  FFMA.FTZ R50, R10, R49, -R50 ;  /* 0x000000310a327223 */ /* 0x000fe40000010832 */
[----:B------:R-:W-:Y:S02]  /*e0a0*/  FFMA.FTZ R10, R52, R158, R11 ;  /* 0x0000009e340a7223 */ /* 0x000fe4000001000b */
[----:B------:R-:W-:Y:S02]  /*e0b0*/  FFMA.FTZ R8, R24, R159, R23 ;  /* 0x0000009f18087223 */ /* 0x000fe40000010017 */
[----:B------:R-:W-:-:S02]  /*e0c0*/  FFMA.FTZ R11, R126, R15, R12 ;  /* 0x0000000f7e0b7223 */ /* 0x000fc4000001000c */
[----:B------:R-:W-:Y:S02]  /*e0d0*/  FMUL.FTZ R12, R158, UR34 ;  /* 0x000000229e0c7c20 */ /* 0x000fe40008410000 */
[----:B------:R-:W-:Y:S02]  /*e0e0*/  FADD.FTZ R162, R162, R9 ;  /* 0x00000009a2a27221 */ /* 0x000fe40000010000 */
[----:B------:R-:W-:Y:S02]  /*e0f0*/  FMUL.FTZ R9, R20, UR34 ;  /* 0x0000002214097c20 */ /* 0x000fe40008410000 */
[----:B------:R-:W-:Y:S02]  /*e100*/  FADD.FTZ R161, -R161, R8 ;  /* 0x00000008a1a17221 */ /* 0x000fe40000010100 */
[----:B------:R-:W-:Y:S02]  /*e110*/  FFMA.FTZ R227, R14, R109, R227 ;  /* 0x0000006d0ee37223 */ /* 0x000fe400000100e3 */
[----:B------:R-:W-:-:S02]  /*e120*/  FFMA.FTZ R14, R20, UR33, -R12 ;  /* 0x00000021140e7c23 */ /* 0x000fc4000801080c */
[----:B------:R-:W-:Y:S02]  /*e130*/  FFMA.FTZ R12, R158, UR33, R9 ;  /* 0x000000219e0c7c23 */ /* 0x000fe40008010009 */
[CC--:B------:R-:W-:Y:S02]  /*e140*/  FMUL.FTZ R9, R25.reuse, -R161.reuse ;  /* 0x800000a119097220 */ /* 0x0c0fe40000410000 */
[-C--:B------:R-:W-:Y:S02]  /*e150*/  FMUL.FTZ R25, R25, -R162.reuse ;  /* 0x800000a219197220 */ /* 0x080fe40000410000 */
[C---:B------:R-:W-:Y:S02]  /*e160*/  FFMA.FTZ R9, R26.reuse, R162, -R9 ;  /* 0x000000a21a097223 */ /* 0x040fe40000010809 */
[----:B------:R-:W-:Y:S02]  /*e170*/  FFMA.FTZ R26, R26, R161, R25 ;  /* 0x000000a11a1a7223 */ /* 0x000fe40000010019 */
[----:B------:R-:W-:-:S02]  /*e180*/  FADD.FTZ R164, R164, R9 ;  /* 0x00000009a4a47221 */ /* 0x000fc40000010000 */
[----:B------:R-:W-:Y:S02]  /*e190*/  FADD.FTZ R163, -R163, R26 ;  /* 0x0000001aa3a37221 */ /* 0x000fe40000010100 */
[----:B------:R-:W-:Y:S02]  /*e1a0*/  FMUL.FTZ R24, R20, R111 ;  /* 0x0000006f14187220 */ /* 0x000fe40000410000 */
[CC--:B------:R-:W-:Y:S02]  /*e1b0*/  FMUL.FTZ R9, R27.reuse, -R163.reuse ;  /* 0x800000a31b097220 */ /* 0x0c0fe40000410000 */
[-C--:B------:R-:W-:Y:S02]  /*e1c0*/  FMUL.FTZ R27, R27, -R164.reuse ;  /* 0x800000a41b1b7220 */ /* 0x080fe40000410000 */
[C---:B------:R-:W-:Y:S02]  /*e1d0*/  FFMA.FTZ R9, R28.reuse, R164, -R9 ;  /* 0x000000a41c097223 */ /* 0x040fe40000010809 */
[----:B------:R-:W-:-:S02]  /*e1e0*/  FFMA.FTZ R28, R28, R163, R27 ;  /* 0x000000a31c1c7223 */ /* 0x000fc4000001001b */
[----:B------:R-:W-:Y:S02]  /*e1f0*/  FMUL.FTZ R14, R51, R14 ;  /* 0x0000000e330e7220 */ /* 0x000fe40000410000 */
[----:B------:R-:W-:Y:S02]  /*e200*/  FADD.FTZ R165, -R165, R28 ;  /* 0x0000001ca5a57221 */ /* 0x000fe40000010100 */
[----:B------:R-:W-:Y:S02]  /*e210*/  FADD.FTZ R166, R166, R9 ;  /* 0x00000009a6a67221 */ /* 0x000fe40000010000 */
[----:B------:R-:W-:Y:S02]  /*e220*/  FMUL.FTZ R52, R158, R111 ;  /* 0x0000006f9e347220 */ /* 0x000fe40000410000 */
[----:B------:R-:W-:Y:S02]  /*e230*/  FMUL.FTZ R8, R128, R112 ;  /* 0x0000007080087220 */ /* 0x000fe40000410000 */
[----:B------:R-:W-:-:S02]  /*e240*/  FMUL.FTZ R18, R7, UR34 ;  /* 0x0000002207127c20 */ /* 0x000fc40008410000 */
[----:B------:R-:W-:Y:S02]  /*e250*/  FMUL.FTZ R9, R29, -R165 ;  /* 0x800000a51d097220 */ /* 0x000fe40000410000 */
[----:B------:R-:W-:Y:S02]  /*e260*/  FMUL.FTZ R23, R51, R24 ;  /* 0x0000001833177220 */ /* 0x000fe40000410000 */
[----:B------:R-:W-:Y:S02]  /*e270*/  FFMA.FTZ R12, R13, R12, R14 ;  /* 0x0000000c0d0c7223 */ /* 0x000fe4000001000e */
[----:B------:R-:W-:Y:S02]  /*e280*/  FMUL.FTZ R29, R29, -R166 ;  /* 0x800000a61d1d7220 */ /* 0x000fe40000410000 */
[----:B------:R-:W-:Y:S02]  /*e290*/  FMUL.FTZ R51, R51, R52 ;  /* 0x0000003433337220 */ /* 0x000fe40000410000 */
[----:B------:R-:W-:-:S02]  /*e2a0*/  FFMA.FTZ R14, R53, -R8, R169 ;  /* 0x80000008350e7223 */ /* 0x000fc400000100a9 */
[----:B------:R-:W-:Y:S02]  /*e2b0*/  FFMA.FTZ R228, R15, R110, R228 ;  /* 0x0000006e0fe47223 */ /* 0x000fe400000100e4 */
[----:B------:R-:W-:Y:S02]  /*e2c0*/  FMUL.FTZ R53, R53, R159 ;  /* 0x0000009f35357220 */ /* 0x000fe40000410000 */
[C---:B------:R-:W-:Y:S02]  /*e2d0*/  FMUL.FTZ R16, R159.reuse, UR34 ;  /* 0x000000229f107c20 */ /* 0x040fe40008410000 */
[----:B------:R-:W-:Y:S02]  /*e2e0*/  FFMA.FTZ R15, R159, UR33, -R18 ;  /* 0x000000219f0f7c23 */ /* 0x000fe40008010812 */
[C---:B------:R-:W-:Y:S02]  /*e2f0*/  FFMA.FTZ R9, R30.reuse, R166, -R9 ;  /* 0x000000a61e097223 */ /* 0x040fe40000010809 */
[----:B------:R-:W-:-:S02]  /*e300*/  FFMA.FTZ R30, R30, R165, R29 ;  /* 0x000000a51e1e7223 */ /* 0x000fc4000001001d */
[C---:B------:R-:W-:Y:S02]  /*e310*/  FFMA.FTZ R23, R13.reuse, R52, R23 ;  /* 0x000000340d177223 */ /* 0x040fe40000010017 */
[----:B------:R-:W-:Y:S02]  /*e320*/  FFMA.FTZ R25, R13, R24, -R51 ;  /* 0x000000180d197223 */ /* 0x000fe40000010833 */
[C---:B------:R-:W-:Y:S02]  /*e330*/  FFMA.FTZ R8, R54.reuse, -R8, R170 ;  /* 0x8000000836087223 */ /* 0x040fe400000100aa */
[----:B------:R-:W-:Y:S02]  /*e340*/  FFMA.FTZ R54, R54, R7, R53 ;  /* 0x0000000736367223 */ /* 0x000fe40000010035 */
[C---:B------:R-:W-:Y:S02]  /*e350*/  FFMA.FTZ R13, R7.reuse, UR33, R16 ;  /* 0x00000021070d7c23 */ /* 0x040fe40008010010 */
[----:B------:R-:W-:-:S02]  /*e360*/  FMUL.FTZ R51, R7, R112 ;  /* 0x0000007007337220 */ /* 0x000fc40000410000 */
[----:B------:R-:W-:Y:S02]  /*e370*/  FMUL.FTZ R27, R159, R112 ;  /* 0x000000709f1b7220 */ /* 0x000fe40000410000 */
[----:B------:R-:W-:Y:S02]  /*e380*/  FMUL.FTZ R7, R14, R15 ;  /* 0x0000000f0e077220 */ /* 0x000fe40000410000 */
[----:B------:R-:W-:Y:S02]  /*e390*/  FMUL.FTZ R20, R132, R116 ;  /* 0x0000007484147220 */ /* 0x000fe40000410000 */
[----:B------:R-:W-:Y:S02]  /*e3a0*/  FADD.FTZ R167, -R167, R30 ;  /* 0x0000001ea7a77221 */ /* 0x000fe40000010100 */
[----:B------:R-:W-:Y:S02]  /*e3b0*/  FADD.FTZ R168, R168, R9 ;  /* 0x00000009a8a87221 */ /* 0x000fe40000010000 */
[----:B------:R-:W-:-:S02]  /*e3c0*/  FMUL.FTZ R26, R14, R27 ;  /* 0x0000001b0e1a7220 */ /* 0x000fc40000410000 */
[----:B------:R-:W-:Y:S02]  /*e3d0*/  FMUL.FTZ R28, R14, R51 ;  /* 0x000000330e1c7220 */ /* 0x000fe40000410000 */
[----:B------:R-:W-:Y:S01]  /*e3e0*/  FFMA.FTZ R7, R8, R13, R7 ;  /* 0x0000000d08077223 */ /* 0x000fe20000010007 */
[----:B------:R-:W-:Y:S01]  /*e3f0*/  SHF.L.U32 R13, R136, 0x5, RZ ;  /* 0x00000005880d7819 */ /* 0x000fe200000006ff */
[-C--:B------:R-:W-:Y:S02]  /*e400*/  FFMA.FTZ R21, R82, -R20.reuse, R199 ;  /* 0x8000001452157223 */ /* 0x080fe400000100c7 */
[----:B------:R-:W-:Y:S01]  /*e410*/  FFMA.FTZ R20, R81, -R20, R200 ;  /* 0x8000001451147223 */ /* 0x000fe200000100c8 */
[----:B------:R-:W-:Y:S01]  /*e420*/  IADD3 R14, R13, 0x1, RZ ;  /* 0x000000010d0e7810 */ /* 0x000fe20007ffe0ff */
[-C--:B------:R-:W-:Y:S01]  /*e430*/  FMUL.FTZ R17, R167, R116.reuse ;  /* 0x00000074a7117220 */ /* 0x080fe20000410000 */
[C---:B------:R-:W-:Y:S01]  /*e440*/  IADD3 R15, R13.reuse, 0x2, RZ ;  /* 0x000000020d0f7810 */ /* 0x040fe20007ffe0ff */
[----:B------:R-:W-:Y:S01]  /*e450*/  FMUL.FTZ R9, R168, R116 ;  /* 0x00000074a8097220 */ /* 0x000fe20000410000 */
[----:B------:R-:W-:Y:S01]  /*e460*/  IADD3 R146, R13, 0x3, RZ ;  /* 0x000000030d927810 */ /* 0x000fe20007ffe0ff */
[----:B------:R-:W-:Y:S01]  /*e470*/  FMUL.FTZ R18, R131, R115 ;  /* 0x0000007383127220 */ /* 0x000fe20000410000 */
[----:B------:R-:W-:Y:S01]  /*e480*/  LEA.HI.SX32 R14, R14, R13, 0x1b ;  /* 0x0000000d0e0e7211 */ /* 0x000fe200078fdaff */
[C---:B------:R-:W-:Y:S01]  /*e490*/  FFMA.FTZ R26, R8.reuse, R51, R26 ;  /* 0x00000033081a7223 */ /* 0x040fe2000001001a */
[----:B------:R-:W-:Y:S01]  /*e4a0*/  LEA.HI.SX32 R15, R15, R13, 0x1b ;  /* 0x0000000d0f0f7211 */ /* 0x000fe200078fdaff */
[----:B------:R-:W-:Y:S01]  /*e4b0*/  FFMA.FTZ R28, R8, R27, -R28 ;  /* 0x0000001b081c7223 */ /* 0x000fe2000001081c */
[----:B------:R-:W-:Y:S01]  /*e4c0*/  LEA.HI.SX32 R146, R146, R13, 0x1b ;  /* 0x0000000d92927211 */ /* 0x000fe200078fdaff */
[C---:B------:R-:W-:Y:S01]  /*e4d0*/  FMUL.FTZ R8, R20.reuse, R17 ;  /* 0x0000001114087220 */ /* 0x040fe20000410000 */
[----:B------:R-:W-:Y:S01]  /*e4e0*/  LEA.HI.SX32 R13, R13, R13, 0x1b ;  /* 0x0000000d0d0d7211 */ /* 0x000fe200078fdaff */
[----:B------:R-:W-:-:S02]  /*e4f0*/  FMUL.FTZ R16, R20, R9 ;  /* 0x0000000914107220 */ /* 0x000fc40000410000 */
[-C--:B------:R-:W-:Y:S02]  /*e500*/  FFMA.FTZ R19, R80, -R18.reuse, R209 ;  /* 0x8000001250137223 */ /* 0x080fe400000100d1 */
[----:B------:R-:W-:Y:S02]  /*e510*/  FFMA.FTZ R18, R59, -R18, R210 ;  /* 0x800000123b127223 */ /* 0x000fe400000100d2 */
[----:B------:R-:W-:Y:S02]  /*e520*/  FMUL.FTZ R74, R165, R115 ;  /* 0x00000073a54a7220 */ /* 0x000fe40000410000 */
[-C--:B------:R-:W-:Y:S02]  /*e530*/  FMUL.FTZ R30, R132, R9.reuse ;  /* 0x00000009841e7220 */ /* 0x080fe40000410000 */
[C---:B------:R-:W-:Y:S02]  /*e540*/  FFMA.FTZ R8, R21.reuse, R9, R8 ;  /* 0x0000000915087223 */ /* 0x040fe40000010008 */
[----:B------:R-:W-:Y:S01]  /*e550*/  FFMA.FTZ R9, R21, R17, -R16 ;  /* 0x0000001115097223 */ /* 0x000fe20000010810 */
[----:B------:R0:W-:Y:S01]  /*e560*/  STS [R13.X4+0x8400], R30 ;  /* 0x0084001e0d007388 */ /* 0x0001e20000004800 */
[----:B------:R-:W-:-:S02]  /*e570*/  FMUL.FTZ R16, R130, R114 ;  /* 0x0000007282107220 */ /* 0x000fc40000410000 */
[----:B------:R-:W-:Y:S02]  /*e580*/  FMUL.FTZ R72, R166, R115 ;  /* 0x00000073a6487220 */ /* 0x000fe40000410000 */
[----:B------:R-:W-:Y:S02]  /*e590*/  FMUL.FTZ R75, R18, R74 ;  /* 0x0000004a124b7220 */ /* 0x000fe40000410000 */
[----:B------:R-:W-:Y:S02]  /*e5a0*/  FMUL.FTZ R29, R132, R17 ;  /* 0x00000011841d7220 */ /* 0x000fe40000410000 */
[-C--:B------:R-:W-:Y:S02]  /*e5b0*/  FFMA.FTZ R17, R58, -R16.reuse, R212 ;  /* 0x800000103a117223 */ /* 0x080fe400000100d4 */
[----:B------:R-:W-:Y:S01]  /*e5c0*/  FFMA.FTZ R16, R57, -R16, R211 ;  /* 0x8000001039107223 */ /* 0x000fe200000100d3 */
[----:B------:R1:W-:Y:S01]  /*e5d0*/  STS [R14.X4+0x8404], R29 ;  /* 0x0084041d0e007388 */ /* 0x0003e20000004800 */
[----:B------:R-:W-:-:S02]  /*e5e0*/  FMUL.FTZ R53, R164, R114 ;  /* 0x00000072a4357220 */ /* 0x000fc40000410000 */
[-C--:B0-----:R-:W-:Y:S02]  /*e5f0*/  FMUL.FTZ R30, R18, R72.reuse ;  /* 0x00000048121e7220 */ /* 0x081fe40000410000 */
[C---:B------:R-:W-:Y:S02]  /*e600*/  FFMA.FTZ R75, R19.reuse, R72, R75 ;  /* 0x00000048134b7223 */ /* 0x040fe4000001004b */
[----:B------:R-:W-:Y:S02]  /*e610*/  FADD.FTZ R8, RZ, R8 ;  /* 0x00000008ff087221 */ /* 0x000fe40000010000 */
[----:B------:R-:W-:Y:S02]  /*e620*/  FFMA.FTZ R30, R19, R74, -R30 ;  /* 0x0000004a131e7223 */ /* 0x000fe4000001081e */
[----:B-1----:R-:W-:Y:S02]  /*e630*/  FMUL.FTZ R29, R163, R114 ;  /* 0x00000072a31d7220 */ /* 0x002fe40000410000 */
[----:B------:R-:W-:-:S02]  /*e640*/  FADD.FTZ R9, RZ, R9 ;  /* 0x00000009ff097221 */ /* 0x000fc40000010000 */
[----:B------:R-:W-:Y:S02]  /*e650*/  FADD.FTZ R75, R8, R75 ;  /* 0x0000004b084b7221 */ /* 0x000fe40000010000 */
[C---:B------:R-:W-:Y:S02]  /*e660*/  FMUL.FTZ R78, R16.reuse, R53 ;  /* 0x00000035104e7220 */ /* 0x040fe40000410000 */
[----:B------:R-:W-:Y:S02]  /*e670*/  FMUL.FTZ R8, R129, R113 ;  /* 0x0000007181087220 */ /* 0x000fe40000410000 */
[----:B------:R-:W-:Y:S02]  /*e680*/  FADD.FTZ R30, R9, R30 ;  /* 0x0000001e091e7221 */ /* 0x000fe40000010000 */
[-C--:B------:R-:W-:Y:S02]  /*e690*/  FFMA.FTZ R77, R17, R29.reuse, -R78 ;  /* 0x0000001d114d7223 */ /* 0x080fe4000001084e */
[----:B------:R-:W-:-:S02]  /*e6a0*/  FMUL.FTZ R76, R16, R29 ;  /* 0x0000001d104c7220 */ /* 0x000fc40000410000 */
[-C--:B------:R-:W-:Y:S02]  /*e6b0*/  FFMA.FTZ R9, R55, -R8.reuse, R214 ;  /* 0x8000000837097223 */ /* 0x080fe400000100d6 */
[-C--:B------:R-:W-:Y:S02]  /*e6c0*/  FMUL.FTZ R94, R161, R113.reuse ;  /* 0x00000071a15e7220 */ /* 0x080fe40000410000 */
[----:B------:R-:W-:Y:S02]  /*e6d0*/  FMUL.FTZ R78, R162, R113 ;  /* 0x00000071a24e7220 */ /* 0x000fe40000410000 */
[----:B------:R-:W-:Y:S02]  /*e6e0*/  FADD.FTZ R30, R30, R77 ;  /* 0x0000004d1e1e7221 */ /* 0x000fe40000010000 */
[----:B------:R-:W-:Y:S02]  /*e6f0*/  FFMA.FTZ R76, R17, R53, R76 ;  /* 0x00000035114c7223 */ /* 0x000fe4000001004c */
[----:B------:R-:W-:-:S02]  /*e700*/  FFMA.FTZ R8, R56, -R8, R213 ;  /* 0x8000000838087223 */ /* 0x000fc400000100d5 */
[C---:B------:R-:W-:Y:S02]  /*e710*/  FMUL.FTZ R77, R9.reuse, R94 ;  /* 0x0000005e094d7220 */ /* 0x040fe40000410000 */
[-C--:B------:R-:W-:Y:S02]  /*e720*/  FMUL.FTZ R79, R9, R78.reuse ;  /* 0x0000004e094f7220 */ /* 0x080fe40000410000 */
[----:B------:R-:W-:Y:S02]  /*e730*/  FADD.FTZ R76, R75, R76 ;  /* 0x0000004c4b4c7221 */ /* 0x000fe40000010000 */
[C---:B------:R-:W-:Y:S02]  /*e740*/  FFMA.FTZ R77, R8.reuse, R78, R77 ;  /* 0x0000004e084d7223 */ /* 0x040fe4000001004d */
[----:B------:R-:W-:Y:S02]  /*e750*/  FFMA.FTZ R79, R8, R94, -R79 ;  /* 0x0000005e084f7223 */ /* 0x000fe4000001084f */
[----:B------:R-:W-:-:S02]  /*e760*/  FADD.FTZ R77, R76, R77 ;  /* 0x0000004d4c4d7221 */ /* 0x000fc40000010000 */
[----:B------:R-:W-:Y:S02]  /*e770*/  FADD.FTZ R79, R30, R79 ;  /* 0x0000004f1e4f7221 */ /* 0x000fe40000010000 */
[C---:B------:R-:W-:Y:S02]  /*e780*/  FMUL.FTZ R72, R131.reuse, R72 ;  /* 0x0000004883487220 */ /* 0x040fe40000410000 */
[----:B------:R-:W-:Y:S02]  /*e790*/  FMUL.FTZ R75, R131, R74 ;  /* 0x0000004a834b7220 */ /* 0x000fe40000410000 */
[----:B------:R-:W-:Y:S01]  /*e7a0*/  FADD.FTZ R26, R77, R26 ;  /* 0x0000001a4d1a7221 */ /* 0x000fe20000010000 */
[----:B------:R0:W-:Y:S01]  /*e7b0*/  STS [R15.X4+0x8408], R72 ;  /* 0x008408480f007388 */ /* 0x0001e20000004800 */
[----:B------:R-:W-:Y:S01]  /*e7c0*/  FMUL.FTZ R24, R127, R24 ;  /* 0x000000187f187220 */ /* 0x000fe20000410000 */
[----:B------:R-:W-:Y:S01]  /*e7d0*/  IADD3 R77, R136, 0xd00, RZ ;  /* 0x00000d00884d7810 */ /* 0x000fe20007ffe0ff */
        /* <DEDUP_REMOVED lines=8> */
[----:B0-----:R-:W-:Y:S01]  /*e860*/  FMUL.FTZ R72, R130, R53 ;  /* 0x0000003582487220 */ /* 0x001fe20000410000 */
[----:B------:R-:W-:Y:S01]  /*e870*/  IADD3 R53, R136, 0x880, RZ ;  /* 0x0000088088357810 */ /* 0x000fe20007ffe0ff */
[----:B------:R-:W-:Y:S01]  /*e880*/  FMUL.FTZ R78, R129, R78 ;  /* 0x0000004e814e7220 */ /* 0x000fe20000410000 */
[----:B------:R-:W-:Y:S01]  /*e890*/  STS [R13.X4+0x8414], R74 ;  /* 0x0084144a0d007388 */ /* 0x000fe20000004800 */
[----:B------:R-:W-:Y:S01]  /*e8a0*/  FMUL.FTZ R30, R128, R51 ;  /* 0x00000033801e7220 */ /* 0x000fe20000410000 */
[----:B------:R-:W-:Y:S01]  /*e8b0*/  IADD3 R51, R136, 0x800, RZ ;  /* 0x0000080088337810 */ /* 0x000fe20007ffe0ff */
[----:B------:R-:W-:Y:S01]  /*e8c0*/  FMUL.FTZ R52, R127, R52 ;  /* 0x000000347f347220 */ /* 0x000fe20000410000 */
[----:B------:R0:W-:Y:S01]  /*e8d0*/  STS [R13.X4+0x8410], R72 ;  /* 0x008410480d007388 */ /* 0x0001e20000004800 */
[----:B-1----:R-:W-:Y:S01]  /*e8e0*/  FMUL.FTZ R24, R122, R41 ;  /* 0x000000297a187220 */ /* 0x002fe20000410000 */
[C---:B------:R-:W-:Y:S01]  /*e8f0*/  IADD3 R41, R136.reuse, 0x580, RZ ;  /* 0x0000058088297810 */ /* 0x040fe20007ffe0ff */
[----:B------:R-:W-:Y:S01]  /*e900*/  FADD.FTZ R22, R23, R22 ;  /* 0x0000001617167221 */ /* 0x000fe20000010000 */
[----:B------:R1:W-:Y:S01]  /*e910*/  STS [R13.X4+0x8418], R78 ;  /* 0x0084184e0d007388 */ /* 0x0003e20000004800 */
        /* <DEDUP_REMOVED lines=8> */
[----:B0-----:R-:W-:Y:S01]  /*e9a0*/  FMUL.FTZ R72, R126, R73 ;  /* 0x000000497e487220 */ /* 0x001fe20000410000 */
[----:B------:R-:W-:Y:S01]  /*e9b0*/  IADD3 R27, R136, 0x180, RZ ;  /* 0x00000180881b7810 */ /* 0x000fe20007ffe0ff */
[----:B------:R-:W-:Y:S01]  /*e9c0*/  FMUL.FTZ R74, R126, R49 ;  /* 0x000000317e4a7220 */ /* 0x000fe20000410000 */
[----:B------:R0:W-:Y:S01]  /*e9d0*/  STS [R13.X4+0x8450], R24 ;  /* 0x008450180d007388 */ /* 0x0001e20000004800 */
[C---:B------:R-:W-:Y:S01]  /*e9e0*/  FMUL.FTZ R70, R125.reuse, R70 ;  /* 0x000000467d467220 */ /* 0x040fe20000410000 */
[----:B------:R-:W-:Y:S01]  /*e9f0*/  IADD3 R49, R136, 0x780, RZ ;  /* 0x0000078088317810 */ /* 0x000fe20007ffe0ff */
[----:B------:R-:W-:Y:S01]  /*ea00*/  FMUL.FTZ R48, R125, R48 ;  /* 0x000000307d307220 */ /* 0x000fe20000410000 */
[----:B------:R-:W-:Y:S01]  /*ea10*/  STS [R13.X4+0x841c], R94 ;  /* 0x00841c5e0d007388 */ /* 0x000fe20000004800 */
[----:B-1----:R-:W-:Y:S01]  /*ea20*/  FMUL.FTZ R78, R124, R45 ;  /* 0x0000002d7c4e7220 */ /* 0x002fe20000410000 */
[----:B------:R-:W-:Y:S01]  /*ea30*/  IADD3 R45, R136, 0x680, RZ ;  /* 0x00000680882d7810 */ /* 0x000fe20007ffe0ff */
[----:B--2---:R-:W-:Y:S01]  /*ea40*/  FMUL.FTZ R30, R124, R69 ;  /* 0x000000457c1e7220 */ /* 0x004fe20000410000 */
[----:B------:R-:W-:Y:S01]  /*ea50*/  STS [R13.X4+0x8424], R76 ;  /* 0x0084244c0d007388 */ /* 0x000fe20000004800 */
[C---:B------:R-:W-:Y:S01]  /*ea60*/  FMUL.FTZ R44, R123.reuse, R44 ;  /* 0x0000002c7b2c7220 */ /* 0x040fe20000410000 */
[----:B------:R-:W-:Y:S01]  /*ea70*/  IADD3 R69, R136, 0xb00, RZ ;  /* 0x00000b0088457810 */ /* 0x000fe20007ffe0ff */
[----:B------:R-:W-:Y:S01]  /*ea80*/  FMUL.FTZ R66, R123, R66 ;  /* 0x000000427b427220 */ /* 0x000fe20000410000 */
[----:B------:R-:W-:Y:S01]  /*ea90*/  STS [R13.X4+0x8430], R72 ;  /* 0x008430480d007388 */ /* 0x000fe20000004800 */
[----:B---3--:R-:W-:Y:S01]  /*eaa0*/  FMUL.FTZ R52, R122, R65 ;  /* 0x000000417a347220 */ /* 0x008fe20000410000 */
[C---:B------:R-:W-:Y:S01]  /*eab0*/  IADD3 R65, R136.reuse, 0xa00, RZ ;  /* 0x00000a0088417810 */ /* 0x040fe20007ffe0ff */
[C---:B------:R-:W-:Y:S01]  /*eac0*/  FMUL.FTZ R40, R121.reuse, R40 ;  /* 0x0000002879287220 */ /* 0x040fe20000410000 */
[----:B------:R-:W-:Y:S01]  /*ead0*/  STS [R13.X4+0x8434], R74 ;  /* 0x0084344a0d007388 */ /* 0x000fe20000004800 */
[----:B------:R-:W-:Y:S01]  /*eae0*/  FMUL.FTZ R62, R121, R62 ;  /* 0x0000003e793e7220 */ /* 0x000fe20000410000 */
[----:B------:R-:W-:Y:S01]  /*eaf0*/  IADD3 R73, R136, 0xc00, RZ ;  /* 0x00000c0088497810 */ /* 0x000fe20007ffe0ff */
[C---:B------:R-:W-:Y:S01]  /*eb00*/  FMUL.FTZ R26, R120.reuse, R37 ;  /* 0x00000025781a7220 */ /* 0x040fe20000410000 */
[----:B------:R-:W-:Y:S01]  /*eb10*/  STS [R13.X4+0x8438], R70 ;  /* 0x008438460d007388 */ /* 0x000fe20000004800 */
[----:B------:R-:W-:Y:S01]  /*eb20*/  FMUL.FTZ R28, R120, R35 ;  /* 0x00000023781c7220 */ /* 0x000fe20000410000 */
[----:B------:R-:W-:Y:S01]  /*eb30*/  IADD3 R35, R136, 0x400, RZ ;  /* 0x0000040088237810 */ /* 0x000fe20007ffe0ff */
[----:B------:R-:W-:Y:S01]  /*eb40*/  FADD.FTZ R47, R50, R47 ;  /* 0x0000002f322f7221 */ /* 0x000fe20000010000 */
[----:B------:R-:W-:Y:S01]  /*eb50*/  STS [R13.X4+0x843c], R48 ;  /* 0x00843c300d007388 */ /* 0x000fe20000004800 */
[C---:B------:R-:W-:Y:S01]  /*eb60*/  FMUL.FTZ R60, R119.reuse, R60 ;  /* 0x0000003c773c7220 */ /* 0x040fe20000410000 */
[----:B------:R-:W-:Y:S01]  /*eb70*/  IADD3 R37, R136, 0x480, RZ ;  /* 0x0000048088257810 */ /* 0x000fe20007ffe0ff */
[----:B------:R-:W-:Y:S01]  /*eb80*/  FMUL.FTZ R36, R119, R36 ;  /* 0x0000002477247220 */ /* 0x000fe20000410000 */
[----:B------:R-:W-:Y:S01]  /*eb90*/  STS [R13.X4+0x8440], R78 ;  /* 0x0084404e0d007388 */ /* 0x000fe20000004800 */
[----:B------:R-:W-:Y:S01]  /*eba0*/  FMUL.FTZ R34, R118, R34 ;  /* 0x0000002276227220 */ /* 0x000fe20000410000 */
[----:B------:R-:W-:Y:S01]  /*ebb0*/  IADD3 R75, R136, 0xc80, RZ ;  /* 0x00000c80884b7810 */ /* 0x000fe20007ffe0ff */
[----:B------:R-:W-:Y:S01]  /*ebc0*/  FMUL.FTZ R22, R118, R33 ;  /* 0x0000002176167220 */ /* 0x000fe20000410000 */
[----:B------:R1:W-:Y:S01]  /*ebd0*/  STS [R13.X4+0x8444], R30 ;  /* 0x0084441e0d007388 */ /* 0x0003e20000004800 */
[C---:B------:R-:W-:Y:S01]  /*ebe0*/  FMUL.FTZ R32, R117.reuse, R32 ;  /* 0x0000002075207220 */ /* 0x040fe20000410000 */
[C---:B------:R-:W-:Y:S01]  /*ebf0*/  IADD3 R33, R136.reuse, 0x380, RZ ;  /* 0x0000038088217810 */ /* 0x040fe20007ffe0ff */
[----:B0-----:R-:W-:Y:S01]  /*ec00*/  FMUL.FTZ R24, R117, R31 ;  /* 0x0000001f75187220 */ /* 0x001fe20000410000 */
[----:B------:R-:W-:Y:S01]  /*ec10*/  STS [R13.X4+0x8448], R44 ;  /* 0x0084482c0d007388 */ /* 0x000fe20000004800 */
        /* <DEDUP_REMOVED lines=19> */
[----:B------:R0:W-:Y:S01]  /*ed50*/  STS [R13.X4+0x8460], R26 ;  /* 0x0084601a0d007388 */ /* 0x0001e20000004800 */
[----:B------:R-:W-:Y:S01]  /*ed60*/  IADD3 R61, R136, 0x900, RZ ;  /* 0x00000900883d7810 */ /* 0x000fe20007ffe0ff */
[----:B------:R-:W-:Y:S01]  /*ed70*/  FMUL.FTZ R150, R100, R199 ;  /* 0x000000c764967220 */ /* 0x000fe20000410000 */
[C---:B------:R-:W-:Y:S01]  /*ed80*/  IADD3 R63, R136.reuse, 0x980, RZ ;  /* 0x00000980883f7810 */ /* 0x040fe20007ffe0ff */
[----:B------:R2:W-:Y:S01]  /*ed90*/  STS [R13.X4+0x8464], R28 ;  /* 0x0084641c0d007388 */ /* 0x0005e20000004800 */
[----:B------:R-:W-:Y:S01]  /*eda0*/  IADD3 R71, R136, 0xb80, RZ ;  /* 0x00000b8088477810 */ /* 0x000fe20007ffe0ff */
[----:B------:R-:W-:Y:S01]  /*edb0*/  FADD.FTZ R149, R149, R6 ;  /* 0x0000000695957221 */ /* 0x000fe20000010000 */
[-C--:B-1----:R-:W-:Y:S01]  /*edc0*/  LEA.HI.SX32 R30, R37, R136.reuse, 0x1b ;  /* 0x00000088251e7211 */ /* 0x082fe200078fdaff */
[----:B------:R-:W-:Y:S01]  /*edd0*/  STS [R13.X4+0x8468], R60 ;  /* 0x0084683c0d007388 */ /* 0x000fe20000004800 */
[----:B------:R-:W-:Y:S01]  /*ede0*/  LEA.HI.SX32 R37, R51, R136, 0x1b ;  /* 0x0000008833257211 */ /* 0x000fe200078fdaff */
[----:B------:R-:W-:Y:S01]  /*edf0*/  FFMA.FTZ R151, -R100, R200, -RZ ;  /* 0x000000c864977223 */ /* 0x000fe200000109ff */
[-C--:B0-----:R-:W-:Y:S01]  /*ee00*/  LEA.HI.SX32 R26, R29, R136.reuse, 0x1b ;  /* 0x000000881d1a7211 */ /* 0x081fe200078fdaff */
[----:B------:R0:W-:Y:S01]  /*ee10*/  STS [R13.X4+0x846c], R36 ;  /* 0x00846c240d007388 */ /* 0x0001e20000004800 */
[-C--:B------:R-:W-:Y:S01]  /*ee20*/  LEA.HI.SX32 R29, R35, R136.reuse, 0x1b ;  /* 0x00000088231d7211 */ /* 0x080fe200078fdaff */
[----:B------:R-:W-:Y:S01]  /*ee30*/  FMUL.FTZ R152, R99, R209 ;  /* 0x000000d163987220 */ /* 0x000fe20000410000 */
[-C--:B--2---:R-:W-:Y:S01]  /*ee40*/  LEA.HI.SX32 R28, R33, R136.reuse, 0x1b ;  /* 0x00000088211c7211 */ /* 0x084fe200078fdaff */
[----:B------:R1:W-:Y:S01]  /*ee50*/  STS [R13.X4+0x8470], R34 ;  /* 0x008470220d007388 */ /* 0x0003e20000004800 */
[----:B------:R-:W-:Y:S01]  /*ee60*/  LEA.HI.SX32 R33, R43, R136, 0x1b ;  /* 0x000000882b217211 */ /* 0x000fe200078fdaff */
[----:B------:R-:W-:Y:S01]  /*ee70*/  FFMA.FTZ R153, -R99, R210, -RZ ;  /* 0x000000d263997223 */ /* 0x000fe200000109ff */
[-C--:B------:R-:W-:Y:S01]  /*ee80*/  LEA.HI.SX32 R35, R47, R136.reuse, 0x1b ;  /* 0x000000882f237211 */ /* 0x080fe200078fdaff */
[----:B------:R2:W-:Y:S01]  /*ee90*/  STS [R13.X4+0x8474], R22 ;  /* 0x008474160d007388 */ /* 0x0005e20000004800 */
[-C--:B------:R-:W-:Y:S01]  /*eea0*/  LEA.HI.SX32 R38, R53, R136.reuse, 0x1b ;  /* 0x0000008835267211 */ /* 0x080fe200078fdaff */
[----:B------:R-:W-:Y:S01]  /*eeb0*/  FADD.FTZ R6, R149, R4 ;  /* 0x0000000495067221 */ /* 0x000fe20000010000 */
[-C--:B0-----:R-:W-:Y:S01]  /*eec0*/  LEA.HI.SX32 R36, R49, R136.reuse, 0x1b ;  /* 0x0000008831247211 */ /* 0x081fe200078fdaff */
[----:B------:R0:W-:Y:S01]  /*eed0*/  STS [R13.X4+0x8478], R32 ;  /* 0x008478200d007388 */ /* 0x0001e20000004800 */
[-C--:B------:R-:W-:Y:S01]  /*eee0*/  LEA.HI.SX32 R40, R63, R136.reuse, 0x1b ;  /* 0x000000883f287211 */ /* 0x080fe200078fdaff */
[----:B------:R-:W-:Y:S01]  /*eef0*/  FFMA.FTZ R4, -R98, R211, -RZ ;  /* 0x000000d362047223 */ /* 0x000fe200000109ff */
[-C--:B-1----:R-:W-:Y:S01]  /*ef00*/  LEA.HI.SX32 R34, R45, R136.reuse, 0x1b ;  /* 0x000000882d227211 */ /* 0x082fe200078fdaff */
[----:B------:R1:W-:Y:S01]  /*ef10*/  STS [R13.X4+0x847c], R24 ;  /* 0x00847c180d007388 */ /* 0x0003e20000004800 */
[-C--:B------:R-:W-:Y:S01]  /*ef20*/  LEA.HI.SX32 R42, R67, R136.reuse, 0x1b ;  /* 0x00000088432a7211 */ /* 0x080fe200078fdaff */
[----:B------:R-:W-:Y:S01]  /*ef30*/  FADD.FTZ R148, R148, R5 ;  /* 0x0000000594947221 */ /* 0x000fe20000010000 */
[-C--:B--2---:R-:W-:Y:S01]  /*ef40*/  LEA.HI.SX32 R22, R23, R136.reuse, 0x1b ;  /* 0x0000008817167211 */ /* 0x084fe200078fdaff */
[----:B------:R-:W-:Y:S01]  /*ef50*/  BAR.SYNC.DEFER_BLOCKING 0x0 ;  /* 0x0000000000007b1d */ /* 0x000fe20000010000 */
[-C--:B------:R-:W-:Y:S01]  /*ef60*/  LEA.HI.SX32 R23, R25, R136.reuse, 0x1b ;  /* 0x0000008819177211 */ /* 0x080fe200078fdaff */
[----:B------:R-:W-:Y:S01]  /*ef70*/  FFMA.FTZ R229, R10, R111, R229 ;  /* 0x0000006f0ae57223 */ /* 0x000fe200000100e5 */
[----:B0-----:R-:W-:Y:S01]  /*ef80*/  LEA.HI.SX32 R32, R41, R136, 0x1b ;  /* 0x0000008829207211 */ /* 0x001fe200078fdaff */
[----:B------:R-:W-:Y:S01]  /*ef90*/  FFMA.FTZ R155, R127, R10, R12 ;  /* 0x0000000a7f9b7223 */ /* 0x000fe2000001000c */
[-C--:B------:R-:W-:Y:S01]  /*efa0*/  LEA.HI.SX32 R25, R143, R136.reuse, 0x1b ;  /* 0x000000888f197211 */ /* 0x080fe200078fdaff */
[----:B------:R-:W-:Y:S01]  /*efb0*/  FFMA.FTZ R10, -R96, R169, -RZ ;  /* 0x000000a9600a7223 */ /* 0x000fe200000109ff */
[-C--:B-1----:R-:W-:Y:S01]  /*efc0*/  LEA.HI.SX32 R24, R27, R136.reuse, 0x1b ;  /* 0x000000881b187211 */ /* 0x082fe200078fdaff */
[----:B------:R-:W-:Y:S01]  /*efd0*/  FFMA.FTZ R12, -R93, R171, -RZ ;  /* 0x000000ab5d0c7223 */ /* 0x000fe200000109ff */
[----:B------:R-:W-:Y:S01]  /*efe0*/  LEA.HI.SX32 R27, R31, R136, 0x1b ;  /* 0x000000881f1b7211 */ /* 0x000fe200078fdaff */
[----:B------:R-:W-:Y:S01]  /*eff0*/  FMUL.FTZ R212, R98, R212 ;  /* 0x000000d462d47220 */ /* 0x000fe20000410000 */
[----:B------:R-:W-:Y:S01]  /*f000*/  LEA.HI.SX32 R31, R39, R136, 0x1b ;  /* 0x00000088271f7211 */ /* 0x000fe200078fdaff */
[----:B------:R-:W-:Y:S01]  /*f010*/  FFMA.FTZ R214, -R97, R214, -RZ ;  /* 0x000000d661d67223 */ /* 0x000fe200000109ff */
        /* <DEDUP_REMOVED lines=24> */
[----:B------:R-:W-:Y:S01]  /*f1a0*/  MOV R5, UR28 ;  /* 0x0000001c00057c02 */ /* 0x000fe20008000f00 */
[----:B------:R-:W-:-:S02]  /*f1b0*/  FMUL.FTZ R186, R86, R186 ;  /* 0x000000ba56ba7220 */ /* 0x000fc40000410000 */
[----:B------:R-:W4:Y:S01]  /*f1c0*/  LDS R62, [R25.X4+0x8c00] ;  /* 0x008c0000193e7984 */ /* 0x000f220000004800 */
[----:B------:R-:W-:Y:S02]  /*f1d0*/  FMUL.FTZ R188, R85, R188 ;  /* 0x000000bc55bc7220 */ /* 0x000fe40000410000 */
[----:B------:R-:W-:Y:S01]  /*f1e0*/  FMUL.FTZ R190, R84, R190 ;  /* 0x000000be54be7220 */ /* 0x000fe20000410000 */
[----:B------:R-:W0:Y:S01]  /*f1f0*/  LDS R63, [R26.X4+0x8e00] ;  /* 0x008e00001a3f7984 */ /* 0x000e220000004800 */
[----:B------:R-:W-:Y:S02]  /*f200*/  FFMA.FTZ R192, -R83, R192, -RZ ;  /* 0x000000c053c07223 */ /* 0x000fe400000109ff */
[----:B------:R-:W-:Y:S01]  /*f210*/  FADD.FTZ R203, R11, R203 ;  /* 0x000000cb0bcb7221 */ /* 0x000fe20000010000 */
[----:B------:R-:W0:Y:S01]  /*f220*/  LDS R64, [R27.X4+0x9000] ;  /* 0x009000001b407984 */ /* 0x000e220000004800 */
[----:B------:R-:W-:Y:S02]  /*f230*/  FADD.FTZ R202, R155, R202 ;  /* 0x000000ca9bca7221 */ /* 0x000fe40000010000 */
[----:B------:R-:W-:Y:S01]  /*f240*/  FMUL.FTZ R154, R162, UR34 ;  /* 0x00000022a29a7c20 */ /* 0x000fe20008410000 */
[----:B------:R-:W0:Y:S01]  /*f250*/  LDS R65, [R28.X4+0x9200] ;  /* 0x009200001c417984 */ /* 0x000e220000004800 */
[----:B------:R-:W-:-:S02]  /*f260*/  FMUL.FTZ R155, R161, UR34 ;  /* 0x00000022a19b7c20 */ /* 0x000fc40008410000 */
[----:B------:R-:W-:Y:S01]  /*f270*/  FMUL.FTZ R11, R165, UR34 ;  /* 0x00000022a50b7c20 */ /* 0x000fe20008410000 */
[----:B------:R-:W0:Y:S01]  /*f280*/  LDS R66, [R29.X4+0x9400] ;  /* 0x009400001d427984 */ /* 0x000e220000004800 */
[----:B------:R-:W-:Y:S02]  /*f290*/  FADD.FTZ R3, R148, R3 ;  /* 0x0000000394037221 */ /* 0x000fe40000010000 */
[----:B------:R-:W-:Y:S01]  /*f2a0*/  FFMA.FTZ R154, R161, UR33, -R154 ;  /* 0x00000021a19a7c23 */ /* 0x000fe2000801089a */
[----:B------:R-:W0:Y:S01]  /*f2b0*/  LDS R67, [R30.X4+0x9600] ;  /* 0x009600001e437984 */ /* 0x000e220000004800 */
[----:B------:R-:W-:Y:S02]  /*f2c0*/  FFMA.FTZ R155, R162, UR33, R155 ;  /* 0x00000021a29b7c23 */ /* 0x000fe4000801009b */
        /* <DEDUP_REMOVED lines=27> */
[----:B-----5:R-:W-:-:S03]  /*f480*/  FMUL.FTZ R14, R97, R213 ;  /* 0x000000d5610e7220 */ /* 0x020fc60000410000 */
[----:B------:R5:W-:Y:S01]  /*f490*/  STS [R13.X4+0xc614], R4 ;  /* 0x00c614040d007388 */ /* 0x000be20000004800 */
[----:B-1----:R-:W-:Y:S01]  /*f4a0*/  LEA R152, R5, -R136, 0x1 ;  /* 0x8000008805987211 */ /* 0x002fe200078e08ff */
[----:B------:R-:W-:Y:S02]  /*f4b0*/  FMUL.FTZ R5, R163, UR34 ;  /* 0x00000022a3057c20 */ /* 0x000fe40008410000 */
[----:B------:R1:W-:Y:S01]  /*f4c0*/  STS [R13.X4+0xc624], R10 ;  /* 0x00c6240a0d007388 */ /* 0x0003e20000004800 */
[----:B--2---:R-:W-:Y:S01]  /*f4d0*/  FFMA.FTZ R146, -R88, R181, -RZ ;  /* 0x000000b558927223 */ /* 0x004fe200000109ff */
[----:B------:R-:W-:Y:S02]  /*f4e0*/  ISETP.GE.AND P0, PT, R152, 0x1, PT ;  /* 0x000000019800780c */ /* 0x000fe40003f06270 */
[----:B------:R2:W-:Y:S01]  /*f4f0*/  STS [R13.X4+0xc618], R14 ;  /* 0x00c6180e0d007388 */ /* 0x0005e20000004800 */
[----:B------:R-:W-:Y:S02]  /*f500*/  FFMA.FTZ R150, R164, UR33, R5 ;  /* 0x00000021a4967c23 */ /* 0x000fe40008010005 */
[----:B-----5:R-:W-:Y:S01]  /*f510*/  FFMA.FTZ R4, -R92, R173, -RZ ;  /* 0x000000ad5c047223 */ /* 0x020fe200000109ff */
[----:B------:R5:W-:Y:S01]  /*f520*/  STS [R13.X4+0xc62c], R12 ;  /* 0x00c62c0c0d007388 */ /* 0x000be20000004800 */
[----:B------:R-:W-:-:S02]  /*f530*/  FMUL.FTZ R5, R167, UR34 ;  /* 0x00000022a7057c20 */ /* 0x000fc40008410000 */
[----:B-1----:R-:W-:Y:S01]  /*f540*/  FFMA.FTZ R10, -R90, R177, -RZ ;  /* 0x000000b15a0a7223 */ /* 0x002fe200000109ff */
[----:B------:R1:W-:Y:S01]  /*f550*/  STS [R13.X4+0xc634], R4 ;  /* 0x00c634040d007388 */ /* 0x0003e20000004800 */
[----:B------:R-:W-:Y:S02]  /*f560*/  FMUL.FTZ R153, R55, R161 ;  /* 0x000000a137997220 */ /* 0x000fe40000410000 */
[----:B--2---:R-:W-:Y:S01]  /*f570*/  FFMA.FTZ R14, -R91, R175, -RZ ;  /* 0x000000af5b0e7223 */ /* 0x004fe200000109ff */
        /* <DEDUP_REMOVED lines=12> */
[----:B------:R-:W-:Y:S01]  /*f640*/  STS [R13.X4+0xc610], R212 ;  /* 0x00c610d40d007388 */ /* 0x000fe20000004800 */
[----:B-----5:R-:W-:-:S03]  /*f650*/  FMUL.FTZ R4, R164, UR34 ;  /* 0x00000022a4047c20 */ /* 0x020fc60008410000 */
[----:B------:R-:W-:Y:S01]  /*f660*/  STS [R13.X4+0xc61c], R214 ;  /* 0x00c61cd60d007388 */ /* 0x000fe20000004800 */
[----:B------:R-:W-:-:S03]  /*f670*/  FFMA.FTZ R151, R163, UR33, -R4 ;  /* 0x00000021a3977c23 */ /* 0x000fc60008010804 */
[----:B------:R-:W-:Y:S01]  /*f680*/  STS [R13.X4+0xc620], R170 ;  /* 0x00c620aa0d007388 */ /* 0x000fe20000004800 */
[----:B-1----:R-:W-:Y:S02]  /*f690*/  FMUL.FTZ R10, R166, UR34 ;  /* 0x00000022a60a7c20 */ /* 0x002fe40008410000 */
[C---:B------:R-:W-:Y:S01]  /*f6a0*/  FMUL.FTZ R4, R168.reuse, UR34 ;  /* 0x00000022a8047c20 */ /* 0x040fe20008410000 */
[----:B------:R-:W-:Y:S01]  /*f6b0*/  STS [R13.X4+0xc628], R172 ;  /* 0x00c628ac0d007388 */ /* 0x000fe20000004800 */
[----:B------:R-:W-:Y:S02]  /*f6c0*/  FFMA.FTZ R149, R165, UR33, -R10 ;  /* 0x00000021a5957c23 */ /* 0x000fe4000801080a */
        /* <DEDUP_REMOVED lines=14> */
[----:B-1----:R-:W-:-:S03]  /*f7b0*/  FFMA.FTZ R146, R168, UR33, R5 ;  /* 0x00000021a8927c23 */ /* 0x002fc60008010005 */
        /* <DEDUP_REMOVED lines=56> */
.L_x_1984:
[----:B0-234-:R-:W-:Y:S05]  /*fb40*/  BSYNC B0 ;  /* 0x0000000000007941 */ /* 0x01dfea0003800000 */
.L_x_1983:
[----:B------:R-:W-:Y:S01]  /*fb50*/  ULDC.64 UR32, c[0x0][0x298] ;  /* 0x0000a60000207ab9 */ /* 0x000fe20000000a00 */
[----:B------:R-:W-:Y:S01]  /*fb60*/  FADD.FTZ R2, R3, R2 ;  /* 0x0000000203027221 */ /* 0x000fe20000010000 */
[----:B------:R-:W-:Y:S01]  /*fb70*/  USHF.R.U64 UR46, UR32, 0x1, UR33 ;  /* 0x00000001202e7899 */ /* 0x000fe20008001221 */
[----:B------:R0:W2:Y:S01]  /*fb80*/  LDS R3, [R22.X4+0xc800] ;  /* 0x00c8000016037984 */ /* 0x0000a20000004800 */
        /* <DEDUP_REMOVED lines=63> */
.L_x_1986:
[----:B0-2---:R-:W-:Y:S05]  /*ff80*/  BSYNC B0 ;  /* 0x0000000000007941 */ /* 0x005fea0003800000 */
.L_x_1985:
[----:B------:R-:W0:Y:S01]  /*ff90*/  LDS R23, [R23.X4+0xca00] ;  /* 0x00ca000017177984 */ /* 0x000e220000004800 */
[----:B------:R-:W-:Y:S01]  /*ffa0*/  BSSY B0, `(.L_x_1987) ;  /* 0x0000004000007945 */ /* 0x000fe20003800000 */
[----:B------:R-:W-:Y:S05]  /*ffb0*/  @!P1 BRA `(.L_x_1988) ;  /* 0x0000002000009947 */ /* 0x000fea0003800000 */
[----:B------:R1:W-:Y:S04]  /*ffc0*/  RED.E.ADD.F32.FTZ.RN.STRONG.GPU [R4.64+-0x3c00], R60 ;  /* 0xffc4003c0400798e */ /* 0x0003e8000c10e7aa */
[----:B0-----:R1:W-:Y:S02]  /*ffd0*/  RED.E.ADD.F32.FTZ.RN.STRONG.GPU [R10.64+-0x3c00], R23 ;  /* 0xffc400170a00798e */ /* 0x0013e4000c10e7aa */
.L_x_1988:
[----:B------:R-:W-:Y:S05]  /*ffe0*/  BSYNC B0 ;  /* 0x0000000000007941 */ /* 0x000fea0003800000 */
.L_x_1987:
[----:B------:R2:W3:Y:S01]  /*fff0*/  LDS R3, [R24.X4+0xcc00] ;  /* 0x00cc000018037984 */ /* 0x0004e20000004800 */
[----:B------:R-:W-:Y:S01]  /*10000*/  BSSY B0, `(.L_x_1989) ;  /* 0x0000004000007945 */ /* 0x000fe20003800000 */
[----:B------:R-:W-:Y:S05]  /*10010*/  @!P2 BRA `(.L_x_1990) ;  /* 0x000000200000a947 */ /* 0x000fea0003800000 */
[----:B------:R4:W-:Y:S04]  /*10020*/  RED.E.ADD.F32.FTZ.RN.STRONG.GPU [R4.64+-0x3a00], R61 ;  /* 0xffc6003d0400798e */ /* 0x0009e8000c10e7aa */
[----:B---3--:R4:W-:Y:S02]  /*10030*/  RED.E.ADD.F32.FTZ.RN.STRONG.GPU [R10.64+-0x3a00], R3 ;  /* 0xffc600030a00798e */ /* 0x0089e4000c10e7aa */
.L_x_1990:
[----:B------:R-:W-:Y:S05]  /*10040*/  BSYNC B0 ;  /* 0x0000000000007941 */ /* 0x000fea0003800000 */
.L_x_1989:
        /* <DEDUP_REMOVED lines=12> */
.L_x_1992:
[----:B------:R-:W-:Y:S05]  /*10110*/  BSYNC B0 ;  /* 0x0000000000007941 */ /* 0x000fea0003800000 */
.L_x_1991:
[----:B---34-:R3:W4:Y:S01]  /*10120*/  LDS R3, [R26.X4+0xd000] ;  /* 0x00d000001a037984 */ /* 0x0187220000004800 */
[----:B------:R-:W-:Y:S01]  /*10130*/  BSSY B0, `(.L_x_1993) ;  /* 0x0000004000007945 */ /* 0x000fe20003800000 */
[----:B------:R-:W-:Y:S05]  /*10140*/  @!P0 BRA `(.L_x_1994) ;  /* 0x0000002000008947 */ /* 0x000fea0003800000 */
[----:B------:R2:W-:Y:S04]  /*10150*/  RED.E.ADD.F32.FTZ.RN.STRONG.GPU [R4.64+-0x3600], R63 ;  /* 0xffca003f0400798e */ /* 0x0005e8000c10e7aa */
[----:B----4-:R2:W-:Y:S02]  /*10160*/  RED.E.ADD.F32.FTZ.RN.STRONG.GPU [R10.64+-0x3600], R3 ;  /* 0xffca00030a00798e */ /* 0x0105e4000c10e7aa */
.L_x_1994:
[----:B------:R-:W-:Y:S05]  /*10170*/  BSYNC B0 ;  /* 0x0000000000007941 */ /* 0x000fea0003800000 */
.L_x_1993:
[----:B------:R-:W2:Y:S01]  /*10180*/  LDS R27, [R27.X4+0xd200] ;  /* 0x00d200001b1b7984 */ /* 0x000ea20000004800 */
[----:B------:R-:W-:Y:S01]  /*10190*/  BSSY B0, `(.L_x_1995) ;  /* 0x0000004000007945 */ /* 0x000fe20003800000 */
[----:B------:R-:W-:Y:S05]  /*101a0*/  @!P1 BRA `(.L_x_1996) ;  /* 0x0000002000009947 */ /* 0x000fea0003800000 */
[----:B------:R3:W-:Y:S04]  /*101b0*/  RED.E.ADD.F32.FTZ.RN.STRONG.GPU [R4.64+-0x3400], R64 ;  /* 0xffcc00400400798e */ /* 0x0007e8000c10e7aa */
[----:B--2---:R3:W-:Y:S02]  /*101c0*/  RED.E.ADD.F32.FTZ.RN.STRONG.GPU [R10.64+-0x3400], R27 ;  /* 0xffcc001b0a00798e */ /* 0x0047e4000c10e7aa */
.L_x_1996:
[----:B------:R-:W-:Y:S05]  /*101d0*/  BSYNC B0 ;  /* 0x0000000000007941 */ /* 0x000fea0003800000 */
.L_x_1995:
[----:B--2-4-:R2:W4:Y:S01]  /*101e0*/  LDS R3, [R28.X4+0xd400] ;  /* 0x00d400001c037984 */ /* 0x0145220000004800 */
[----:B------:R-:W-:Y:S01]  /*101f0*/  BSSY B0, `(.L_x_1997) ;  /* 0x0000004000007945 */ /* 0x000fe20003800000 */
[----:B------:R-:W-:Y:S05]  /*10200*/  @!P2 BRA `(.L_x_1998) ;  /* 0x000000200000a947 */ /* 0x000fea0003800000 */
[----:B------:R2:W-:Y:S04]  /*10210*/  RED.E.ADD.F32.FTZ.RN.STRONG.GPU [R4.64+-0x3200], R65 ;  /* 0xffce00410400798e */ /* 0x0005e8000c10e7aa */
[----:B----4-:R2:W-:Y:S02]  /*10220*/  RED.E.ADD.F32.FTZ.RN.STRONG.GPU [R10.64+-0x3200], R3 ;  /* 0xffce00030a00798e */ /* 0x0105e4000c10e7aa */
.L_x_1998:
[----:B------:R-:W-:Y:S05]  /*10230*/  BSYNC B0 ;  /* 0x0000000000007941 */ /* 0x000fea0003800000 */
.L_x_1997:
[----:B------:R-:W2:Y:S01]  /*10240*/  LDS R29, [R29.X4+0xd600] ;  /* 0x00d600001d1d7984 */ /* 0x000ea20000004800 */
[----:B------:R-:W-:Y:S01]  /*10250*/  BSSY B0, `(.L_x_1999) ;  /* 0x0000004000007945 */ /* 0x000fe20003800000 */
[----:B------:R-:W-:Y:S05]  /*10260*/  @!P3 BRA `(.L_x_2000) ;  /* 0x000000200000b947 */ /* 0x000fea0003800000 */
[----:B------:R3:W-:Y:S04]  /*10270*/  RED.E.ADD.F32.FTZ.RN.STRONG.GPU [R4.64+-0x3000], R66 ;  /* 0xffd000420400798e */ /* 0x0007e8000c10e7aa */
[----:B--2---:R3:W-:Y:S02]  /*10280*/  RED.E.ADD.F32.FTZ.RN.STRONG.GPU [R10.64+-0x3000], R29 ;  /* 0xffd0001d0a00798e */ /* 0x0047e4000c10e7aa */
.L_x_2000:
[----:B------:R-:W-:Y:S05]  /*10290*/  BSYNC B0 ;  /* 0x0000000000007941 */ /* 0x000fea0003800000 */
.L_x_1999:
[----:B--2-4-:R2:W4:Y:S01]  /*102a0*/  LDS R3, [R30.X4+0xd800] ;  /* 0x00d800001e037984 */ /* 0x0145220000004800 */
[----:B------:R-:W-:Y:S01]  /*102b0*/  BSSY B0, `(.L_x_2001) ;  /* 0x0000004000007945 */ /* 0x000fe20003800000 */
[----:B------:R-:W-:Y:S05]  /*102c0*/  @!P4 BRA `(.L_x_2002) ;  /* 0x000000200000c947 */ /* 0x000fea0003800000 */
[----:B------:R2:W-:Y:S04]  /*102d0*/  RED.E.ADD.F32.FTZ.RN.STRONG.GPU [R4.64+-0x2e00], R67 ;  /* 0xffd200430400798e */ /* 0x0005e8000c10e7aa */
[----:B----4-:R2:W-:Y:S02]  /*102e0*/  RED.E.ADD.F32.FTZ.RN.STRONG.GPU [R10.64+-0x2e00], R3 ;  /* 0xffd200030a00798e */ /* 0x0105e4000c10e7aa */
.L_x_2002:
[----:B------:R-:W-:Y:S05]  /*102f0*/  BSYNC B0 ;  /* 0x0000000000007941 */ /* 0x000fea0003800000 */
.L_x_2001:
[----:B------:R-:W2:Y:S01]  /*10300*/  LDS R31, [R31.X4+0xda00] ;  /* 0x00da00001f1f7984 */ /* 0x000ea20000004800 */
[----:B------:R-:W-:Y:S01]  /*10310*/  BSSY B0, `(.L_x_2003) ;  /* 0x0000004000007945 */ /* 0x000fe20003800000 */
[----:B------:R-:W-:Y:S05]  /*10320*/  @!P5 BRA `(.L_x_2004) ;  /* 0x000000200000d947 */ /* 0x000fea0003800000 */
[----:B------:R3:W-:Y:S04]  /*10330*/  RED.E.ADD.F32.FTZ.RN.STRONG.GPU [R4.64+-0x2c00], R68 ;  /* 0xffd400440400798e */ /* 0x0007e8000c10e7aa */
[----:B--2---:R3:W-:Y:S02]  /*10340*/  RED.E.ADD.F32.FTZ.RN.STRONG.GPU [R10.64+-0x2c00], R31 ;  /* 0xffd4001f0a00798e */ /* 0x0047e4000c10e7aa */
.L_x_2004:
[----:B------:R-:W-:Y:S05]  /*10350*/  BSYNC B0 ;  /* 0x0000000000007941 */ /* 0x000fea0003800000 */
.L_x_2003:
        /* <DEDUP_REMOVED lines=12> */
.L_x_2006:
[----:B--2---:R-:W-:Y:S05]  /*10420*/  BSYNC B0 ;  /* 0x0000000000007941 */ /* 0x004fea0003800000 */
.L_x_2005:
[----:B------:R-:W2:Y:S01]  /*10430*/  LDS R33, [R33.X4+0xde00] ;  /* 0x00de000021217984 */ /* 0x000ea20000004800 */
[----:B------:R-:W-:Y:S01]  /*10440*/  BSSY B0, `(.L_x_2007) ;  /* 0x0000004000007945 */ /* 0x000fe20003800000 */
[----:B------:R-:W-:Y:S05]  /*10450*/  @!P0 BRA `(.L_x_2008) ;  /* 0x0000002000008947 */ /* 0x000fea0003800000 */
[----:B------:R3:W-:Y:S04]  /*10460*/  RED.E.ADD.F32.FTZ.RN.STRONG.GPU [R4.64+-0x2800], R70 ;  /* 0xffd800460400798e */ /* 0x0007e8000c10e7aa */
[----:B--2---:R3:W-:Y:S02]  /*10470*/  RED.E.ADD.F32.FTZ.RN.STRONG.GPU [R10.64+-0x2800], R33 ;  /* 0xffd800210a00798e */ /* 0x0047e4000c10e7aa */
.L_x_2008:
[----:B------:R-:W-:Y:S05]  /*10480*/  BSYNC B0 ;  /* 0x0000000000007941 */ /* 0x000fea0003800000 */
.L_x_2007:
[----:B----4-:R4:W3:Y:S01]  /*10490*/  LDS R3, [R34.X4+0xe000] ;  /* 0x00e0000022037984 */ /* 0x0108e20000004800 */
[----:B------:R-:W-:Y:S01]  /*104a0*/  BSSY B0, `(.L_x_2009) ;  /* 0x0000004000007945 */ /* 0x000fe20003800000 */
[----:B------:R-:W-:Y:S05]  /*104b0*/  @!P1 BRA `(.L_x_2010) ;  /* 0x0000002000009947 */ /* 0x000fea0003800000 */
[----:B------:R4:W-:Y:S04]  /*104c0*/  RED.E.ADD.F32.FTZ.RN.STRONG.GPU [R4.64+-0x2600], R71 ;  /* 0xffda00470400798e */ /* 0x0009e8000c10e7aa */
[----:B---3--:R4:W-:Y:S02]  /*104d0*/  RED.E.ADD.F32.FTZ.RN.STRONG.GPU [R10.64+-0x2600], R3 ;  /* 0xffda00030a00798e */ /* 0x0089e4000c10e7aa */
.L_x_2010:
[----:B------:R-:W-:Y:S05]  /*104e0*/  BSYNC B0 ;  /* 0x0000000000007941 */ /* 0x000fea0003800000 */
.L_x_2009:
[----:B------:R-:W4:Y:S01]  /*104f0*/  LDS R35, [R35.X4+0xe200] ;  /* 0x00e2000023237984 */ /* 0x000f220000004800 */
[----:B------:R-:W-:Y:S01]  /*10500*/  BSSY B0, `(.L_x_2011) ;  /* 0x0000004000007945 */ /* 0x000fe20003800000 */
[----:B------:R-:W-:Y:S05]  /*10510*/  @!P2 BRA `(.L_x_2012) ;  /* 0x000000200000a947 */ /* 0x000fea0003800000 */
[----:B------:R4:W-:Y:S04]  /*10520*/  RED.E.ADD.F32.FTZ.RN.STRONG.GPU [R4.64+-0x2400], R72 ;  /* 0xffdc00480400798e */ /* 0x0009e8000c10e7aa */
[----:B----4-:R4:W-:Y:S02]  /*10530*/  RED.E.ADD.F32.FTZ.RN.STRONG.GPU [R10.64+-0x2400], R35 ;  /* 0xffdc00230a00798e */ /* 0x0109e4000c10e7aa */
.L_x_2012:
[----:B------:R-:W-:Y:S05]  /*10540*/  BSYNC B0 ;  /* 0x0000000000007941 */ /* 0x000fea0003800000 */
.L_x_2011:
[----:B---34-:R3:W4:Y:S01]  /*10550*/  LDS R3, [R36.X4+0xe400] ;  /* 0x00e4000024037984 */ /* 0x0187220000004800 */
[----:B------:R-:W-:Y:S01]  /*10560*/  BSSY B0, `(.L_x_2013) ;  /* 0x0000004000007945 */ /* 0x000fe20003800000 */
[----:B------:R-:W-:Y:S05]  /*10570*/  @!P3 BRA `(.L_x_2014) ;  /* 0x000000200000b947 */ /* 0x000fea0003800000 */
[----:B------:R3:W-:Y:S04]  /*10580*/  RED.E.ADD.F32.FTZ.RN.STRONG.GPU [R4.64+-0x2200], R73 ;  /* 0xffde00490400798e */ /* 0x0007e8000c10e7aa */
[----:B----4-:R3:W-:Y:S02]  /*10590*/  RED.E.ADD.F32.FTZ.RN.STRONG.GPU [R10.64+-0x2200], R3 ;  /* 0xffde00030a00798e */ /* 0x0107e4000c10e7aa */
.L_x_2014:
[----:B------:R-:W-:Y:S05]  /*105a0*/  BSYNC B0 ;  /* 0x0000000000007941 */ /* 0x000fea0003800000 */
.L_x_2013:
[----:B------:R-:W3:Y:S01]  /*105b0*/  LDS R37, [R37.X4+0xe600] ;  /* 0x00e6000025257984 */ /* 0x000ee20000004800 */
[----:B------:R-:W-:Y:S01]  /*105c0*/  BSSY B0, `(.L_x_2015) ;  /* 0x0000004000007945 */ /* 0x000fe20003800000 */
[----:B------:R-:W-:Y:S05]  /*105d0*/  @!P4 BRA `(.L_x_2016) ;  /* 0x000000200000c947 */ /* 0x000fea0003800000 */
[----:B------:R4:W-:Y:S04]  /*105e0*/  RED.E.ADD.F32.FTZ.RN.STRONG.GPU [R4.64+-0x2000], R74 ;  /* 0xffe0004a0400798e */ /* 0x0009e8000c10e7aa */
[----:B---3--:R4:W-:Y:S02]  /*105f0*/  RED.E.ADD.F32.FTZ.RN.STRONG.GPU [R10.64+-0x2000], R37 ;  /* 0xffe000250a00798e */ /* 0x0089e4000c10e7aa */
.L_x_2016:
[----:B------:R-:W-:Y:S05]  /*10600*/  BSYNC B0 ;  /* 0x0000000000007941 */ /* 0x000fea0003800000 */
.L_x_2015:
[----:B---34-:R3:W4:Y:S01]  /*10610*/  LDS R3, [R38.X4+0xe800] ;  /* 0x00e8000026037984 */ /* 0x0187220000004800 */
[----:B------:R-:W-:Y:S01]  /*10620*/  BSSY B0, `(.L_x_2017) ;  /* 0x0000004000007945 */ /* 0x000fe20003800000 */
[----:B------:R-:W-:Y:S05]  /*10630*/  @!P5 BRA `(.L_x_2018) ;  /* 0x000000200000d947 */ /* 0x000fea0003800000 */
[----:B------:R3:W-:Y:S04]  /*10640*/  RED.E.ADD.F32.FTZ.RN.STRONG.GPU [R4.64+-0x1e00], R75 ;  /* 0xffe2004b0400798e */ /* 0x0007e8000c10e7aa */
[----:B----4-:R3:W-:Y:S02]  /*10650*/  RED.E.ADD.F32.FTZ.RN.STRONG.GPU [R10.64+-0x1e00], R3 ;  /* 0xffe200030a00798e */ /* 0x0107e4000c10e7aa */
.L_x_2018:
[----:B------:R-:W-:Y:S05]  /*10660*/  BSYNC B0 ;  /* 0x0000000000007941 */ /* 0x000fea0003800000 */
.L_x_2017:
        /* <DEDUP_REMOVED lines=12> */
.L_x_2020:
[----:B------:R-:W-:Y:S05]  /*10730*/  BSYNC B0 ;  /* 0x0000000000007941 */ /* 0x000fea0003800000 */
.L_x_2019:
[----:B---34-:R3:W4:Y:S01]  /*10740*/  LDS R3, [R40.X4+0xec00] ;  /* 0x00ec000028037984 */ /* 0x0187220000004800 */
[----:B------:R-:W-:Y:S01]  /*10750*/  BSSY B0, `(.L_x_2021) ;  /* 0x0000004000007945 */ /* 0x000fe20003800000 */
[----:B------:R-:W-:Y:S05]  /*10760*/  @!P0 BRA `(.L_x_2022) ;  /* 0x0000002000008947 */ /* 0x000fea0003800000 */
[----:B------:R3:W-:Y:S04]  /*10770*/  RED.E.ADD.F32.FTZ.RN.STRONG.GPU [R4.64+-0x1a00], R77 ;  /* 0xffe6004d0400798e */ /* 0x0007e8000c10e7aa */
[----:B----4-:R3:W-:Y:S02]  /*10780*/  RED.E.ADD.F32.FTZ.RN.STRONG.GPU [R10.64+-0x1a00], R3 ;  /* 0xffe600030a00798e */ /* 0x0107e4000c10e7aa */
.L_x_2022:
[----:B------:R-:W-:Y:S05]  /*10790*/  BSYNC B0 ;  /* 0x0000000000007941 */ /* 0x000fea0003800000 */
.L_x_2021:
[----:B------:R-:W3:Y:S01]  /*107a0*/  LDS R41, [R41.X4+0xee00] ;  /* 0x00ee000029297984 */ /* 0x000ee20000004800 */
[----:B------:R-:W-:Y:S01]  /*107b0*/  BSSY B0, `(.L_x_2023) ;  /* 0x0000004000007945 */ /* 0x000fe20003800000 */
[----:B------:R-:W-:Y:S05]  /*107c0*/  @!P1 BRA `(.L_x_2024) ;  /* 0x0000002000009947 */ /* 0x000fea0003800000 */
[----:B------:R4:W-:Y:S04]  /*107d0*/  RED.E.ADD.F32.FTZ.RN.STRONG.GPU [R4.64+-0x1800], R78 ;  /* 0xffe8004e0400798e */ /* 0x0009e8000c10e7aa */
[----:B---3--:R4:W-:Y:S02]  /*107e0*/  RED.E.ADD.F32.FTZ.RN.STRONG.GPU [R10.64+-0x1800], R41 ;  /* 0xffe800290a00798e */ /* 0x0089e4000c10e7aa */
.L_x_2024:
[----:B------:R-:W-:Y:S05]  /*107f0*/  BSYNC B0 ;  /* 0x0000000000007941 */ /* 0x000fea0003800000 */
.L_x_2023:
[----:B---34-:R3:W4:Y:S01]  /*10800*/  LDS R3, [R42.X4+0xf000] ;  /* 0x00f000002a037984 */ /* 0x0187220000004800 */
[----:B------:R-:W-:Y:S01]  /*10810*/  BSSY B0, `(.L_x_2025) ;  /* 0x0000004000007945 */ /* 0x000fe20003800000 */
[----:B------:R-:W-:Y:S05]  /*10820*/  @!P2 BRA `(.L_x_2026) ;  /* 0x000000200000a947 */ /* 0x000fea0003800000 */
[----:B------:R3:W-:Y:S04]  /*10830*/  RED.E.ADD.F32.FTZ.RN.STRONG.GPU [R4.64+-0x1600], R79 ;  /* 0xffea004f0400798e */ /* 0x0007e8000c10e7aa */
[----:B----4-:R3:W-:Y:S02]  /*10840*/  RED.E.ADD.F32.FTZ.RN.STRONG.GPU [R10.64+-0x1600], R3 ;  /* 0xffea00030a00798e */ /* 0x0107e4000c10e7aa */
.L_x_2026:
[----:B------:R-:W-:Y:S05]  /*10850*/  BSYNC B0 ;  /* 0x0000000000007941 */ /* 0x000fea0003800000 */
.L_x_2025:
[----:B------:R-:W3:Y:S01]  /*10860*/  LDS R43, [R43.X4+0xf200] ;  /* 0x00f200002b2b7984 */ /* 0x000ee20000004800 */
[----:B------:R-:W-:Y:S01]  /*10870*/  BSSY B0, `(.L_x_2027) ;  /* 0x0000004000007945 */ /* 0x000fe20003800000 */
[----:B------:R-:W-:Y:S05]  /*10880*/  @!P3 BRA `(.L_x_2028) ;  /* 0x000000200000b947 */ /* 0x000fea0003800000 */
[----:B------:R4:W-:Y:S04]  /*10890*/  RED.E.ADD.F32.FTZ.RN.STRONG.GPU [R4.64+-0x1400], R94 ;  /* 0xffec005e0400798e */ /* 0x0009e8000c10e7aa */
[----:B---3--:R4:W-:Y:S02]  /*108a0*/  RED.E.ADD.F32.FTZ.RN.STRONG.GPU [R10.64+-0x1400], R43 ;  /* 0xffec002b0a00798e */ /* 0x0089e4000c10e7aa */
.L_x_2028:
[----:B------:R-:W-:Y:S05]  /*108b0*/  BSYNC B0 ;  /* 0x0000000000007941 */ /* 0x000fea0003800000 */
.L_x_2027:
[----:B---34-:R3:W4:Y:S01]  /*108c0*/  LDS R3, [R44.X4+0xf400] ;  /* 0x00f400002c037984 */ /* 0x0187220000004800 */
[----:B------:R-:W-:Y:S01]  /*108d0*/  BSSY B0, `(.L_x_2029) ;  /* 0x0000004000007945 */ /* 0x000fe20003800000 */
[----:B------:R-:W-:Y:S05]  /*108e0*/  @!P4 BRA `(.L_x_2030) ;  /* 0x000000200000c947 */ /* 0x000fea0003800000 */
[----:B------:R3:W-:Y:S04]  /*108f0*/  RED.E.ADD.F32.FTZ.RN.STRONG.GPU [R4.64+-0x1200], R95 ;  /* 0xffee005f0400798e */ /* 0x0007e8000c10e7aa */
[----:B----4-:R3:W-:Y:S02]  /*10900*/  RED.E.ADD.F32.FTZ.RN.STRONG.GPU [R10.64+-0x1200], R3 ;  /* 0xffee00030a00798e */ /* 0x0107e4000c10e7aa */
.L_x_2030:
[----:B------:R-:W-:Y:S05]  /*10910*/  BSYNC B0 ;  /* 0x0000000000007941 */ /* 0x000fea0003800000 */
.L_x_2029:
[----:B------:R-:W3:Y:S01]  /*10920*/  LDS R45, [R45.X4+0xf600] ;  /* 0x00f600002d2d7984 */ /* 0x000ee20000004800 */
[----:B------:R-:W-:Y:S01]  /*10930*/  BSSY B0, `(.L_x_2031) ;  /* 0x0000004000007945 */ /* 0x000fe20003800000 */
[----:B------:R-:W-:Y:S05]  /*10940*/  @!P5 BRA `(.L_x_2032) ;  /* 0x000000200000d947 */ /* 0x000fea0003800000 */
[----:B------:R4:W-:Y:S04]  /*10950*/  RED.E.ADD.F32.FTZ.RN.STRONG.GPU [R4.64+-0x1000], R137 ;  /* 0xfff000890400798e */ /* 0x0009e8000c10e7aa */
[----:B---3--:R4:W-:Y:S02]  /*10960*/  RED.E.ADD.F32.FTZ.RN.STRONG.GPU [R10.64+-0x1000], R45 ;  /* 0xfff0002d0a00798e */ /* 0x0089e4000c10e7aa */
.L_x_2032:
[----:B------:R-:W-:Y:S05]  /*10970*/  BSYNC B0 ;  /* 0x0000000000007941 */ /* 0x000fea0003800000 */
.L_x_2031:
        /* <DEDUP_REMOVED lines=12> */
.L_x_2034:
[----:B---3--:R-:W-:Y:S05]  /*10a40*/  BSYNC B0 ;  /* 0x0000000000007941 */ /* 0x008fea0003800000 */
.L_x_2033:
[----:B------:R-:W3:Y:S01]  /*10a50*/  LDS R47, [R47.X4+0xfa00] ;  /* 0x00fa00002f2f7984 */ /* 0x000ee20000004800 */
[----:B------:R-:W-:Y:S01]  /*10a60*/  BSSY B0, `(.L_x_2035) ;  /* 0x0000004000007945 */ /* 0x000fe20003800000 */
[----:B------:R-:W-:Y:S05]  /*10a70*/  @!P0 BRA `(.L_x_2036) ;  /* 0x0000002000008947 */ /* 0x000fea0003800000 */
[----:B------:R4:W-:Y:S04]  /*10a80*/  RED.E.ADD.F32.FTZ.RN.STRONG.GPU [R4.64+-0xc00], R139 ;  /* 0xfff4008b0400798e */ /* 0x0009e8000c10e7aa */
[----:B---3--:R4:W-:Y:S02]  /*10a90*/  RED.E.ADD.F32.FTZ.RN.STRONG.GPU [R10.64+-0xc00], R47 ;  /* 0xfff4002f0a00798e */ /* 0x0089e4000c10e7aa */
.L_x_2036:
[----:B------:R-:W-:Y:S05]  /*10aa0*/  BSYNC B0 ;  /* 0x0000000000007941 */ /* 0x000fea0003800000 */
.L_x_2035:
[----:B----4-:R4:W3:Y:S01]  /*10ab0*/  LDS R3, [R48.X4+0xfc00] ;  /* 0x00fc000030037984 */ /* 0x0108e20000004800 */
[----:B------:R-:W-:Y:S01]  /*10ac0*/  BSSY B0, `(.L_x_2037) ;  /* 0x0000004000007945 */ /* 0x000fe20003800000 */
[----:B------:R-:W-:Y:S05]  /*10ad0*/  @!P1 BRA `(.L_x_2038) ;  /* 0x0000002000009947 */ /* 0x000fea0003800000 */
[----:B------:R4:W-:Y:S04]  /*10ae0*/  RED.E.ADD.F32.FTZ.RN.STRONG.GPU [R4.64+-0xa00], R140 ;  /* 0xfff6008c0400798e */ /* 0x0009e8000c10e7aa */
[----:B---3--:R4:W-:Y:S02]  /*10af0*/  RED.E.ADD.F32.FTZ.RN.STRONG.GPU [R10.64+-0xa00], R3 ;  /* 0xfff600030a00798e */ /* 0x0089e4000c10e7aa */
.L_x_2038:
[----:B------:R-:W-:Y:S05]  /*10b00*/  BSYNC B0 ;  /* 0x0000000000007941 */ /* 0x000fea0003800000 */
.L_x_2037:
[----:B------:R-:W4:Y:S01]  /*10b10*/  LDS R49, [R49.X4+0xfe00] ;  /* 0x00fe000031317984 */ /* 0x000f220000004800 */
[----:B------:R-:W-:Y:S01]  /*10b20*/  BSSY B0, `(.L_x_2039) ;  /* 0x0000004000007945 */ /* 0x000fe20003800000 */
[----:B------:R-:W-:Y:S05]  /*10b30*/  @!P2 BRA `(.L_x_2040) ;  /* 0x000000200000a947 */ /* 0x000fea0003800000 */
[----:B------:R4:W-:Y:S04]  /*10b40*/  RED.E.ADD.F32.FTZ.RN.STRONG.GPU [R4.64+-0x800], R141 ;  /* 0xfff8008d0400798e */ /* 0x0009e8000c10e7aa */
[----:B----4-:R4:W-:Y:S02]  /*10b50*/  RED.E.ADD.F32.FTZ.RN.STRONG.GPU [R10.64+-0x800], R49 ;  /* 0xfff800310a00798e */ /* 0x0109e4000c10e7aa */
.L_x_2040:
[----:B------:R-:W-:Y:S05]  /*10b60*/  BSYNC B0 ;  /* 0x0000000000007941 */ /* 0x000fea0003800000 */
.L_x_2039:
[----:B---34-:R3:W4:Y:S01]  /*10b70*/  LDS R3, [R50.X4+0x10000] ;  /* 0x0100000032037984 */ /* 0x0187220000004800 */
[----:B------:R-:W-:Y:S01]  /*10b80*/  BSSY B0, `(.L_x_2041) ;  /* 0x0000004000007945 */ /* 0x000fe20003800000 */
[----:B------:R-:W-:Y:S05]  /*10b90*/  @!P3 BRA `(.L_x_2042) ;  /* 0x000000200000b947 */ /* 0x000fea0003800000 */
[----:B------:R3:W-:Y:S04]  /*10ba0*/  RED.E.ADD.F32.FTZ.RN.STRONG.GPU [R4.64+-0x600], R142 ;  /* 0xfffa008e0400798e */ /* 0x0007e8000c10e7aa */
[----:B----4-:R3:W-:Y:S02]  /*10bb0*/  RED.E.ADD.F32.FTZ.RN.STRONG.GPU [R10.64+-0x600], R3 ;  /* 0xfffa00030a00798e */ /* 0x0107e4000c10e7aa */
.L_x_2042:
[----:B------:R-:W-:Y:S05]  /*10bc0*/  BSYNC B0 ;  /* 0x0000000000007941 */ /* 0x000fea0003800000 */
.L_x_2041:
[----:B------:R-:W3:Y:S01]  /*10bd0*/  LDS R51, [R51.X4+0x10200] ;  /* 0x0102000033337984 */ /* 0x000ee20000004800 */
[----:B------:R-:W-:Y:S01]  /*10be0*/  BSSY B0, `(.L_x_2043) ;  /* 0x0000004000007945 */ /* 0x000fe20003800000 */
[----:B------:R-:W-:Y:S05]  /*10bf0*/  @!P4 BRA `(.L_x_2044) ;  /* 0x000000200000c947 */ /* 0x000fea0003800000 */
[----:B------:R4:W-:Y:S04]  /*10c00*/  RED.E.ADD.F32.FTZ.RN.STRONG.GPU [R4.64+-0x400], R143 ;  /* 0xfffc008f0400798e */ /* 0x0009e8000c10e7aa */
[----:B---3--:R4:W-:Y:S02]  /*10c10*/  RED.E.ADD.F32.FTZ.RN.STRONG.GPU [R10.64+-0x400], R51 ;  /* 0xfffc00330a00798e */ /* 0x0089e4000c10e7aa */
.L_x_2044:
[----:B------:R-:W-:Y:S05]  /*10c20*/  BSYNC B0 ;  /* 0x0000000000007941 */ /* 0x000fea0003800000 */
.L_x_2043:
[----:B---34-:R3:W4:Y:S01]  /*10c30*/  LDS R3, [R52.X4+0x10400] ;  /* 0x0104000034037984 */ /* 0x0187220000004800 */
[----:B------:R-:W-:Y:S01]  /*10c40*/  BSSY B0, `(.L_x_2045) ;  /* 0x0000004000007945 */ /* 0x000fe20003800000 */
[----:B------:R-:W-:Y:S05]  /*10c50*/  @!P5 BRA `(.L_x_2046) ;  /* 0x000000200000d947 */ /* 0x000fea0003800000 */
[----:B------:R3:W-:Y:S04]  /*10c60*/  RED.E.ADD.F32.FTZ.RN.STRONG.GPU [R4.64+-0x200], R144 ;  /* 0xfffe00900400798e */ /* 0x0007e8000c10e7aa */
[----:B----4-:R3:W-:Y:S02]  /*10c70*/  RED.E.ADD.F32.FTZ.RN.STRONG.GPU [R10.64+-0x200], R3 ;  /* 0xfffe00030a00798e */ /* 0x0107e4000c10e7aa */
.L_x_2046:
[----:B------:R-:W-:Y:S05]  /*10c80*/  BSYNC B0 ;  /* 0x0000000000007941 */ /* 0x000fea0003800000 */
.L_x_2045:
[----:B-1-3--:R-:W1:Y:S01]  /*10c90*/  SHFL.DOWN PT, R5, R0, 0x1, 0x1f ;  /* 0x08201f0000057f89 */ /* 0x00ae6200000e0000 */
[----:B------:R-:W-:Y:S01]  /*10ca0*/  ISETP.GT.AND P0, PT, R135, 0x1e, PT ;  /* 0x0000001e8700780c */ /* 0x000fe20003f04270 */
[----:B------:R-:W-:Y:S01]  /*10cb0*/  FMUL.FTZ R154, R9, R154 ;  /* 0x0000009a099a7220 */ /* 0x000fe20000410000 */
[----:B------:R-:W-:Y:S01]  /*10cc0*/  ISETP.NE.AND P1, PT, R135, RZ, PT ;  /* 0x000000ff8700720c */ /* 0x000fe20003f25270 */
[----:B----4-:R-:W3:Y:S01]  /*10cd0*/  SHFL.DOWN PT, R3, R2, 0x1, 0x1f ;  /* 0x08201f0002037f89 */ /* 0x010ee200000e0000 */
        /* <DEDUP_REMOVED lines=46> */
[----:B------:R-:W-:Y:S02]  /*10fc0*/  FFMA.FTZ R5, R129, R56, R154 ;  /* 0x0000003881057223 */ /* 0x000fe4000001009a */
[----:B---3--:R-:W-:Y:S01]  /*10fd0*/  @!P0 FADD.FTZ R2, R2, R3 ;  /* 0x0000000302028221 */ /* 0x008fe20000010000 */
[----:B------:R-:W-:Y:S01]  /*10fe0*/  MOV R3, R0 ;  /* 0x0000000000037202 */ /* 0x000fe20000000f00 */
[----:B------:R-:W-:Y:S02]  /*10ff0*/  FADD.FTZ R198, R5, R198 ;  /* 0x000000c605c67221 */ /* 0x000fe40000010000 */
[----:B------:R-:W-:Y:S02]  /*11000*/  FFMA.FTZ R5, R131, R80, R148 ;  /* 0x0000005083057223 */ /* 0x000fe40000010094 */
[----:B------:R1:W-:Y:S01]  /*11010*/  @!P1 STS.64 [R237.X8+0x10808], R2 ;  /* 0x01080802ed009388 */ /* 0x0003e20000008a00 */
[----:B------:R-:W-:Y:S02]  /*11020*/  FFMA.FTZ R0, R132, R81, R55 ;  /* 0x0000005184007223 */ /* 0x000fe40000010037 */
[----:B------:R-:W-:-:S02]  /*11030*/  FADD.FTZ R196, R5, R196 ;  /* 0x000000c405c47221 */ /* 0x000fc40000010000 */
[----:B------:R-:W-:Y:S01]  /*11040*/  FADD.FTZ R193, R0, R193 ;  /* 0x000000c100c17221 */ /* 0x000fe20000010000 */
[----:B------:R-:W-:Y:S06]  /*11050*/  BAR.SYNC.DEFER_BLOCKING 0x0 ;  /* 0x0000000000007b1d */ /* 0x000fec0000010000 */
[----:B------:R-:W-:Y:S05]  /*11060*/  @P2 BRA `(.L_x_2048) ;  /* 0x0000010000002947 */ /* 0x000fea0003800000 */
[----:B-1----:R-:W-:Y:S01]  /*11070*/  ULDC UR32, c[0x0][0x174] ;  /* 0x00005d0000207ab9 */ /* 0x002fe20000000800 */
[----:B------:R-:W1:Y:S01]  /*11080*/  LDS.128 R4, [0x10810] ;  /* 0x01081000ff047984 */ /* 0x000e620000000c00 */
[----:B------:R-:W-:Y:S02]  /*11090*/  UISETP.NE.AND UP0, UPT, UR26, UR32, UPT ;  /* 0x000000201a00728c */ /* 0x000fe4000bf05270 */
[----:B------:R-:W-:Y:S01]  /*110a0*/  USHF.L.U32 UR32, UR7, 0x3, URZ ;  /* 0x0000000307207899 */ /* 0x000fe2000800063f */
[----:B------:R-:W3:Y:S03]  /*110b0*/  LDS.64 R8, [0x10820] ;  /* 0x01082000ff087984 */ /* 0x000ee60000000a00 */
[----:B------:R-:W-:-:S13]  /*110c0*/  PLOP3.LUT P0, PT, PT, PT, UP0, 0x80, 0x0 ;  /* 0x000000000000781c */ /* 0x000fda0003f0f008 */
[----:B------:R-:W4:Y:S01]  /*110d0*/  @P0 LDS.64 R10, [UR32+0x14080] ;  /* 0x01408020ff0a0984 */ /* 0x000f220008000a00 */
[----:B-1----:R-:W-:Y:S02]  /*110e0*/  FADD.FTZ R0, R3, R5 ;  /* 0x0000000503007221 */ /* 0x002fe40000010000 */
[----:B------:R-:W-:Y:S02]  /*110f0*/  FADD.FTZ R3, R2, R4 ;  /* 0x0000000402037221 */ /* 0x000fe40000010000 */
[----:B------:R-:W-:Y:S02]  /*11100*/  FADD.FTZ R0, R7, R0 ;  /* 0x0000000007007221 */ /* 0x000fe40000010000 */
[----:B------:R-:W-:Y:S02]  /*11110*/  FADD.FTZ R6, R6, R3 ;  /* 0x0000000306067221 */ /* 0x000fe40000010000 */
[----:B---3--:R-:W-:Y:S02]  /*11120*/  FADD.FTZ R3, R0, R9 ;  /* 0x0000000900037221 */ /* 0x008fe40000010000 */
[----:B------:R-:W-:-:S02]  /*11130*/  FADD.FTZ R2, R6, R8 ;  /* 0x0000000806027221 */ /* 0x000fc40000010000 */
[----:B----4-:R-:W-:Y:S02]  /*11140*/  @P0 FADD.FTZ R3, R3, R11 ;  /* 0x0000000b03030221 */ /* 0x010fe40000010000 */
[----:B------:R-:W-:-:S05]  /*11150*/  @P0 FADD.FTZ R2, R2, R10 ;  /* 0x0000000a02020221 */ /* 0x000fca0000010000 */
[----:B------:R1:W-:Y:S02]  /*11160*/  STS.64 [UR32+0x14080], R2 ;  /* 0x01408002ff007988 */ /* 0x0003e40008000a20 */
.L_x_2048:
[----:B-1----:R-:W-:Y:S05]  /*11170*/  BSYNC B0 ;  /* 0x0000000000007941 */ /* 0x002fea0003800000 */
.L_x_2047:
[----:B------:R-:W-:Y:S02]  /*11180*/  UIADD3 UR7, UR7, 0x1, URZ ;  /* 0x0000000107077890 */ /* 0x000fe4000fffe03f */
[----:B------:R-:W-:Y:S02]  /*11190*/  ULDC UR32, c[0x0][0x16c] ;  /* 0x00005b0000207ab9 */ /* 0x000fe40000000800 */
[----:B------:R-:W-:Y:S02]  /*111a0*/  UISETP.GE.AND UP0, UPT, UR7, UR32, UPT ;  /* 0x000000200700728c */ /* 0x000fe4000bf06270 */
[----:B------:R-:W-:-:S04]  /*111b0*/  UIADD3 UR8, UP1, UR8, 0x1, URZ ;  /* 0x0000000108087890 */ /* 0x000fc8000ff3e03f */
[----:B------:R-:W-:Y:S01]  /*111c0*/  PLOP3.LUT P0, PT, PT, PT, UP0, 0x80, 0x0 ;  /* 0x000000000000781c */ /* 0x000fe20003f0f008 */
[----:B------:R-:W-:-:S12]  /*111d0*/  UIADD3.X UR9, URZ, UR9, URZ, UP1, !UPT ;  /* 0x000000093f097290 */ /* 0x000fd80008ffe43f */
[----:B0-2---:R-:W-:Y:S01]  /*111e0*/  @P0 CALL.REL.NOINC `(.L_x_1948) ;  /* 0x0000001000000944 */ /* 0x005fe20003c00000 */
[----:B------:R-:W-:Y:S05]  /*111f0*/  BRA `(.L_x_2049) ;  /* 0xffff5b7000007947 */ /* 0x000fea000383ffff */
.L_x_1948:
[----:B------:R1:W2:Y:S01]  /*11200*/  LDL.LU R31, [R1+0x18] ;  /* 0x00001800011f7983 */ /* 0x0002a20000300800 */
[----:B------:R-:W-:-:S03]  /*11210*/  ISETP.GE.AND P1, PT, R134, UR28, PT ;  /* 0x0000001c86007c0c */ /* 0x000fc6000bf26270 */
[----:B------:R-:W-:Y:S01]  /*11220*/  BAR.SYNC.DEFER_BLOCKING 0x0 ;  /* 0x0000000000007b1d */ /* 0x000fe20000010000 */
[C---:B------:R-:W-:Y:S02]  /*11230*/  LOP3.LUT R15, R134.reuse, 0x20, RZ, 0xfc, !PT ;  /* 0x00000020860f7812 */ /* 0x040fe400078efcff */
[C---:B------:R-:W-:Y:S02]  /*11240*/  LOP3.LUT R14, R134.reuse, 0x40, RZ, 0xfc, !PT ;  /* 0x00000040860e7812 */ /* 0x040fe400078efcff */
[C---:B------:R-:W-:Y:S01]  /*11250*/  LOP3.LUT R13, R134.reuse, 0x60, RZ, 0xfc, !PT ;  /* 0x00000060860d7812 */ /* 0x040fe200078efcff */
[----:B------:R-:W-:Y:S01]  /*11260*/  CS2R R16, SRZ ;  /* 0x0000000000107805 */ /* 0x000fe2000001ff00 */
[----:B------:R-:W-:Y:S01]  /*11270*/  ISETP.GE.AND P2, PT, R15, UR28, PT ;  /* 0x0000001c0f007c0c */ /* 0x000fe2000bf46270 */
[----:B------:R-:W-:Y:S01]  /*11280*/  CS2R R18, SRZ ;  /* 0x0000000000127805 */ /* 0x000fe2000001ff00 */
[C---:B------:R-:W-:Y:S01]  /*11290*/  LOP3.LUT R12, R134.reuse, 0x80, RZ, 0xfc, !PT ;  /* 0x00000080860c7812 */ /* 0x040fe200078efcff */
[----:B------:R-:W3:Y:S01]  /*112a0*/  LDL R52, [R1+0xc] ;  /* 0x00000c0001347983 */ /* 0x000ee20000100800 */
[----:B------:R-:W-:-:S02]  /*112b0*/  LOP3.LUT R11, R134, 0xa0, RZ, 0xfc, !PT ;  /* 0x000000a0860b7812 */ /* 0x000fc400078efcff */
[C---:B------:R-:W-:Y:S01]  /*112c0*/  LOP3.LUT R10, R134.reuse, 0xc0, RZ, 0xfc, !PT ;  /* 0x000000c0860a7812 */ /* 0x040fe200078efcff */
[----:B------:R-:W4:Y:S01]  /*112d0*/  LDL R50, [R1+0x8] ;  /* 0x0000080001327983 */ /* 0x000f220000100800 */
[C---:B------:R-:W-:Y:S02]  /*112e0*/  LOP3.LUT R9, R134.reuse, 0xe0, RZ, 0xfc, !PT ;  /* 0x000000e086097812 */ /* 0x040fe400078efcff */
[C---:B------:R-:W-:Y:S01]  /*112f0*/  LOP3.LUT R8, R134.reuse, 0x100, RZ, 0xfc, !PT ;  /* 0x0000010086087812 */ /* 0x040fe200078efcff */
[----:B------:R-:W3:Y:S01]  /*11300*/  LDL R48, [R1+0x4] ;  /* 0x0000040001307983 */ /* 0x000ee20000100800 */
[----:B------:R-:W-:Y:S01]  /*11310*/  LOP3.LUT R7, R134, 0x120, RZ, 0xfc, !PT ;  /* 0x0000012086077812 */ /* 0x000fe200078efcff */
[----:B------:R-:W-:Y:S01]  /*11320*/  CS2R R20, SRZ ;  /* 0x0000000000147805 */ /* 0x000fe2000001ff00 */
[----:B------:R-:W-:Y:S01]  /*11330*/  CS2R R22, SRZ ;  /* 0x0000000000167805 */ /* 0x000fe2000001ff00 */
[----:B------:R-:W3:Y:S01]  /*11340*/  LDL R46, [R1] ;  /* 0x00000000012e7983 */ /* 0x000ee20000100800 */
[----:B------:R-:W-:Y:S01]  /*11350*/  ISETP.GE.AND P3, PT, R14, UR28, PT ;  /* 0x0000001c0e007c0c */ /* 0x000fe2000bf66270 */
[----:B------:R-:W-:Y:S01]  /*11360*/  CS2R R24, SRZ ;  /* 0x0000000000187805 */ /* 0x000fe2000001ff00 */
[----:B------:R-:W-:Y:S01]  /*11370*/  ISETP.GE.AND P4, PT, R13, UR28, PT ;  /* 0x0000001c0d007c0c */ /* 0x000fe2000bf86270 */
[----:B------:R-:W4:Y:S01]  /*11380*/  @!P2 LDG.E R17, [R194.64+0x80] ;  /* 0x0000802ac211a981 */ /* 0x000f22000c1e1900 */
[----:B------:R-:W-:-:S02]  /*11390*/  ISETP.GE.AND P5, PT, R12, UR28, PT ;  /* 0x0000001c0c007c0c */ /* 0x000fc4000bfa6270 */
[C---:B------:R-:W-:Y:S02]  /*113a0*/  LOP3.LUT R6, R134.reuse, 0x140, RZ, 0xfc, !PT ;  /* 0x0000014086067812 */ /* 0x040fe400078efcff */
[C---:B------:R-:W-:Y:S02]  /*113b0*/  LOP3.LUT R5, R134.reuse, 0x160, RZ, 0xfc, !PT ;  /* 0x0000016086057812 */ /* 0x040fe400078efcff */
[C---:B------:R-:W-:Y:S02]  /*113c0*/  LOP3.LUT R4, R134.reuse, 0x180, RZ, 0xfc, !PT ;  /* 0x0000018086047812 */ /* 0x040fe400078efcff */
[C---:B------:R-:W-:Y:S01]  /*113d0*/  LOP3.LUT R3, R134.reuse, 0x1a0, RZ, 0xfc, !PT ;  /* 0x000001a086037812 */ /* 0x040fe200078efcff */
[----:B------:R-:W3:Y:S01]  /*113e0*/  @!P3 LDG.E R16, [R194.64+0x100] ;  /* 0x0001002ac210b981 */ /* 0x000ee2000c1e1900 */
[----:B------:R-:W-:Y:S02]  /*113f0*/  ISETP.GE.AND P0, PT, R11, UR28, PT ;  /* 0x0000001c0b007c0c */ /* 0x000fe4000bf06270 */
[C---:B------:R-:W-:Y:S01]  /*11400*/  LOP3.LUT R2, R134.reuse, 0x1c0, RZ, 0xfc, !PT ;  /* 0x000001c086027812 */ /* 0x040fe200078efcff */
[----:B------:R-:W3:Y:S01]  /*11410*/  @!P4 LDG.E R18, [R194.64+0x180] ;  /* 0x0001802ac212c981 */ /* 0x000ee2000c1e1900 */
[----:B0-----:R-:W-:Y:S01]  /*11420*/  LOP3.LUT R0, R134, 0x1e0, RZ, 0xfc, !PT ;  /* 0x000001e086007812 */ /* 0x001fe200078efcff */
[----:B------:R-:W-:Y:S01]  /*11430*/  CS2R R26, SRZ ;  /* 0x00000000001a7805 */ /* 0x000fe2000001ff00 */
[----:B------:R-:W-:Y:S01]  /*11440*/  CS2R R28, SRZ ;  /* 0x00000000001c7805 */ /* 0x000fe2000001ff00 */
[----:B------:R-:W-:Y:S01]  /*11450*/  MOV R30, RZ ;  /* 0x000000ff001e7202 */ /* 0x000fe20000000f00 */
[----:B------:R-:W3:Y:S01]  /*11460*/  @!P5 LDG.E R19, [R194.64+0x200] ;  /* 0x0002002ac213d981 */ /* 0x000ee2000c1e1900 */
[----:B------:R-:W-:Y:S01]  /*11470*/  ISETP.NE.AND P6, PT, R136, RZ, PT ;  /* 0x000000ff8800720c */ /* 0x000fe20003fc5270 */
[----:B------:R-:W-:Y:S01]  /*11480*/  ULDC.64 UR8, c[0x0][0x2d8] ;  /* 0x0000b60000087ab9 */ /* 0x000fe20000000a00 */
[----:B------:R-:W-:Y:S01]  /*11490*/  MOV R44, UR28 ;  /* 0x0000001c002c7c02 */ /* 0x000fe20008000f00 */
[----:B------:R-:W-:Y:S01]  /*114a0*/  ULDC.64 UR32, c[0x0][0x2f8] ;  /* 0x0000be0000207ab9 */ /* 0x000fe20000000a00 */
[----:B--2---:R-:W2:Y:S01]  /*114b0*/  @!P1 LDG.E R31, [R194.64] ;  /* 0x0000002ac21f9981 */ /* 0x004ea2000c1e1900 */
[----:B------:R-:W-:-:S02]  /*114c0*/  ISETP.GE.AND P2, PT, R9, UR28, PT ;  /* 0x0000001c09007c0c */ /* 0x000fc4000bf46270 */
[----:B------:R-:W-:Y:S01]  /*114d0*/  ISETP.GE.AND P3, PT, R8, UR28, PT ;  /* 0x0000001c08007c0c */ /* 0x000fe2000bf66270 */
[----:B------:R-:W3:Y:S01]  /*114e0*/  @!P0 LDG.E R20, [R194.64+0x280] ;  /* 0x0002802ac2148981 */ /* 0x000ee2000c1e1900 */
[----:B------:R-:W-:Y:S02]  /*114f0*/  ISETP.GE.AND P4, PT, R7, UR28, PT ;  /* 0x0000001c07007c0c */ /* 0x000fe4000bf86270 */
[----:B------:R-:W-:Y:S02]  /*11500*/  ISETP.GE.AND P5, PT, R6, UR28, PT ;  /* 0x0000001c06007c0c */ /* 0x000fe4000bfa6270 */
[----:B------:R-:W-:-:S05]  /*11510*/  ISETP.GE.AND P0, PT, R5, UR28, PT ;  /* 0x0000001c05007c0c */ /* 0x000fca000bf06270 */
[----:B------:R-:W4:Y:S01]  /*11520*/  @!P2 LDG.E R22, [R194.64+0x380] ;  /* 0x0003802ac216a981 */ /* 0x000f22000c1e1900 */
[----:B------:R-:W-:-:S03]  /*11530*/  ISETP.GE.AND P2, PT, R3, UR28, PT ;  /* 0x0000001c03007c0c */ /* 0x000fc6000bf46270 */
[----:B------:R-:W4:Y:S01]  /*11540*/  @!P3 LDG.E R23, [R194.64+0x400] ;  /* 0x0004002ac217b981 */ /* 0x000f22000c1e1900 */
[----:B------:R-:W-:-:S03]  /*11550*/  ISETP.GE.AND P3, PT, R2, UR28, PT ;  /* 0x0000001c02007c0c */ /* 0x000fc6000bf66270 */
[----:B------:R-:W4:Y:S01]  /*11560*/  @!P4 LDG.E R24, [R194.64+0x480] ;  /* 0x0004802ac218c981 */ /* 0x000f22000c1e1900 */
[----:B------:R-:W-:-:S03]  /*11570*/  ISETP.GE.AND P4, PT, R0, UR28, PT ;  /* 0x0000001c00007c0c */ /* 0x000fc6000bf86270 */
[----:B------:R-:W4:Y:S04]  /*11580*/  @!P5 LDG.E R25, [R194.64+0x500] ;  /* 0x0005002ac219d981 */ /* 0x000f28000c1e1900 */
[----:B------:R-:W4:Y:S04]  /*11590*/  @!P0 LDG.E R26, [R194.64+0x580] ;  /* 0x0005802ac21a8981 */ /* 0x000f28000c1e1900 */
[----:B------:R-:W4:Y:S04]  /*115a0*/  @!P2 LDG.E R28, [R194.64+0x680] ;  /* 0x0006802ac21ca981 */ /* 0x000f28000c1e1900 */
[----:B------:R-:W4:Y:S04]  /*115b0*/  @!P3 LDG.E R29, [R194.64+0x700] ;  /* 0x0007002ac21db981 */ /* 0x000f28000c1e1900 */
[----:B------:R-:W4:Y:S04]  /*115c0*/  @!P4 LDG.E R30, [R194.64+0x780] ;  /* 0x0007802ac21ec981 */ /* 0x000f28000c1e1900 */
[----:B--2---:R-:W-:Y:S01]  /*115d0*/  @!P1 STL [R1+0x18], R31 ;  /* 0x0000181f01009387 */ /* 0x004fe20000100800 */
[----:B------:R-:W-:-:S03]  /*115e0*/  ISETP.GE.AND P1, PT, R10, UR28, PT ;  /* 0x0000001c0a007c0c */ /* 0x000fc6000bf26270 */
[----:B---3--:R-:W-:Y:S04]  /*115f0*/  STS [R52.X4], R31 ;  /* 0x0000001f34007388 */ /* 0x008fe80000004800 */
[----:B------:R1:W5:Y:S06]  /*11600*/  LDL.64 R76, [R1+0x10] ;  /* 0x00001000014c7983 */ /* 0x00036c0000100a00 */
[----:B------:R-:W2:Y:S01]  /*11610*/  @!P1 LDG.E R21, [R194.64+0x300] ;  /* 0x0003002ac2159981 */ /* 0x000ea2000c1e1900 */
[----:B------:R-:W-:-:S13]  /*11620*/  ISETP.GE.AND P1, PT, R4, UR28, PT ;  /* 0x0000001c04007c0c */ /* 0x000fda000bf26270 */
[----:B------:R-:W3:Y:S04]  /*11630*/  @!P1 LDG.E R27, [R194.64+0x600] ;  /* 0x0006002ac21b9981 */ /* 0x000ee8000c1e1900 */
[----:B----4-:R-:W-:Y:S04]  /*11640*/  STS [R50.X4+0x80], R17 ;  /* 0x0000801132007388 */ /* 0x010fe80000004800 */
        /* <DEDUP_REMOVED lines=23> */
[----:B---3--:R-:W-:Y:S02]  /*117c0*/  FADD.FTZ R23, R17, UR5 ;  /* 0x0000000511177e21 */ /* 0x008fe40008010000 */
[----:B------:R-:W2:Y:S01]  /*117d0*/  LDS R17, [R133.X4+0x18] ;  /* 0x0000180085117984 */ /* 0x000ea20000004800 */
[----:B----4-:R-:W-:Y:S01]  /*117e0*/  FADD.FTZ R24, R18, UR5 ;  /* 0x0000000512187e21 */ /* 0x010fe20008010000 */
[----:B------:R-:W-:Y:S02]  /*117f0*/  FSETP.GTU.FTZ.AND P1, PT, R19, 20, PT ;  /* 0x41a000001300780b */ /* 0x000fe40003f3c000 */
[----:B------:R-:W3:Y:S04]  /*11800*/  LDS R18, [R133.X4+0x1c] ;  /* 0x00001c0085127984 */ /* 0x000ee80000004800 */
[----:B------:R-:W-:Y:S01]  /*11810*/  @!P4 FMUL.FTZ R20, R20, -1.4426950216293334961 ;  /* 0xbfb8aa3b1414c820 */ /* 0x000fe20000410000 */
[----:B------:R-:W-:-:S02]  /*11820*/  FSETP.GTU.FTZ.AND P5, PT, R23, 20, PT ;  /* 0x41a000001700780b */ /* 0x000fc40003fbc000 */
[----:B------:R-:W-:Y:S01]  /*11830*/  FSETP.GTU.FTZ.AND P0, PT, R24, 20, PT ;  /* 0x41a000001800780b */ /* 0x000fe20003f1c000 */
[----:B------:R4:W1:Y:S03]  /*11840*/  @!P4 MUFU.EX2 R21, R20 ;  /* 0x000000140015c308 */ /* 0x0008660000000800 */
[----:B------:R-:W-:Y:S02]  /*11850*/  @!P1 FMUL.FTZ R25, R19, -1.4426950216293334961 ;  /* 0xbfb8aa3b13199820 */ /* 0x000fe40000410000 */
[----:B------:R-:W0:Y:S04]  /*11860*/  LDS R19, [R133.X4+0x20] ;  /* 0x0000200085137984 */ /* 0x000e280000004800 */
[----:B----4-:R-:W4:Y:S01]  /*11870*/  LDS R20, [R133.X4+0x24] ;  /* 0x0000240085147984 */ /* 0x010f220000004800 */
[----:B------:R-:W-:-:S02]  /*11880*/  @!P5 FMUL.FTZ R23, R23, -1.4426950216293334961 ;  /* 0xbfb8aa3b1717d820 */ /* 0x000fc40000410000 */
[----:B------:R-:W-:Y:S02]  /*11890*/  @!P0 FMUL.FTZ R24, R24, -1.4426950216293334961 ;  /* 0xbfb8aa3b18188820 */ /* 0x000fe40000410000 */
[----:B-1----:R-:W-:Y:S02]  /*118a0*/  @!P4 FADD.FTZ R22, R21, 1 ;  /* 0x3f8000001516c421 */ /* 0x002fe40000010000 */
[----:B------:R-:W1:Y:S01]  /*118b0*/  LDS R21, [R133.X4+0x28] ;  /* 0x0000280085157984 */ /* 0x000e620000004800 */
[----:B------:R-:W2:Y:S08]  /*118c0*/  @!P5 MUFU.EX2 R23, R23 ;  /* 0x000000170017d308 */ /* 0x000eb00000000800 */
[----:B------:R-:W3:Y:S08]  /*118d0*/  @!P0 MUFU.EX2 R24, R24 ;  /* 0x0000001800188308 */ /* 0x000ef00000000800 */
[----:B------:R-:W0:Y:S01]  /*118e0*/  @!P1 MUFU.EX2 R25, R25 ;  /* 0x0000001900199308 */ /* 0x000e220000000800 */
[----:B--2---:R-:W-:-:S02]  /*118f0*/  @!P5 FADD.FTZ R23, R23, 1 ;  /* 0x3f8000001717d421 */ /* 0x004fc40000010000 */
[----:B---3--:R-:W-:-:S05]  /*11900*/  @!P0 FADD.FTZ R24, R24, 1 ;  /* 0x3f80000018188421 */ /* 0x008fca0000010000 */
[----:B------:R-:W2:Y:S01]  /*11910*/  @!P4 MUFU.RCP R27, R22 ;  /* 0x00000016001bc308 */ /* 0x000ea20000001000 */
[----:B0-----:R-:W-:-:S07]  /*11920*/  @!P1 FADD.FTZ R25, R25, 1 ;  /* 0x3f80000019199421 */ /* 0x001fce0000010000 */
[----:B------:R-:W0:Y:S08]  /*11930*/  @!P5 MUFU.RCP R26, R23 ;  /* 0x00000017001ad308 */ /* 0x000e300000001000 */
[----:B------:R-:W3:Y:S01]  /*11940*/  @!P0 MUFU.RCP R29, R24 ;  /* 0x00000018001d8308 */ /* 0x000ee20000001000 */
[----:B------:R-:W-:-:S07]  /*11950*/  FADD.FTZ R16, R16, UR5 ;  /* 0x0000000510107e21 */ /* 0x000fce0008010000 */
[----:B------:R-:W1:Y:S01]  /*11960*/  @!P1 MUFU.RCP R28, R25 ;  /* 0x00000019001c9308 */ /* 0x000e620000001000 */
[----:B------:R-:W-:Y:S02]  /*11970*/  FADD.FTZ R17, R17, UR5 ;  /* 0x0000000511117e21 */ /* 0x000fe40008010000 */
[----:B------:R-:W-:Y:S02]  /*11980*/  FADD.FTZ R18, R18, UR5 ;  /* 0x0000000512127e21 */ /* 0x000fe40008010000 */
[----:B------:R-:W-:Y:S02]  /*11990*/  FADD.FTZ R19, R19, UR5 ;  /* 0x0000000513137e21 */ /* 0x000fe40008010000 */
[----:B----4-:R-:W-:Y:S01]  /*119a0*/  FADD.FTZ R20, R20, UR5 ;  /* 0x0000000514147e21 */ /* 0x010fe20008010000 */
[----:B------:R-:W-:Y:S01]  /*119b0*/  FSETP.GTU.FTZ.AND P2, PT, R16, 20, PT ;  /* 0x41a000001000780b */ /* 0x000fe20003f5c000 */
[----:B--2---:R-:W-:Y:S01]  /*119c0*/  @!P4 FMUL.FTZ R196, R196, R27 ;  /* 0x0000001bc4c4c220 */ /* 0x004fe20000410000 */
[----:B------:R-:W-:Y:S01]  /*119d0*/  FSETP.GTU.FTZ.AND P3, PT, R17, 20, PT ;  /* 0x41a000001100780b */ /* 0x000fe20003f7c000 */
[----:B0-----:R-:W-:Y:S01]  /*119e0*/  @!P5 FMUL.FTZ R197, R197, R26 ;  /* 0x0000001ac5c5d220 */ /* 0x001fe20000410000 */
[----:B------:R-:W-:Y:S01]  /*119f0*/  FSETP.GTU.FTZ.AND P4, PT, R18, 20, PT ;  /* 0x41a000001200780b */ /* 0x000fe20003f9c000 */
[----:B---3--:R-:W-:Y:S01]  /*11a00*/  @!P0 FMUL.FTZ R198, R198, R29 ;  /* 0x0000001dc6c68220 */ /* 0x008fe20000410000 */
[----:B------:R-:W-:Y:S01]  /*11a10*/  FSETP.GTU.FTZ.AND P5, PT, R19, 20, PT ;  /* 0x41a000001300780b */ /* 0x000fe20003fbc000 */
[----:B-1----:R-:W-:Y:S01]  /*11a20*/  FADD.FTZ R21, R21, UR5 ;  /* 0x0000000515157e21 */ /* 0x002fe20008010000 */
[----:B------:R-:W-:Y:S01]  /*11a30*/  FSETP.GTU.FTZ.AND P0, PT, R20, 20, PT ;  /* 0x41a000001400780b */ /* 0x000fe20003f1c000 */
[----:B------:R-:W-:-:S03]  /*11a40*/  @!P1 FMUL.FTZ R201, R201, R28 ;  /* 0x0000001cc9c99220 */ /* 0x000fc60000410000 */
[----:B------:R-:W-:Y:S01]  /*11a50*/  FSETP.GTU.FTZ.AND P1, PT, R21, 20, PT ;  /* 0x41a000001500780b */ /* 0x000fe20003f3c000 */
[----:B------:R-:W-:Y:S02]  /*11a60*/  @!P2 FMUL.FTZ R16, R16, -1.4426950216293334961 ;  /* 0xbfb8aa3b1010a820 */ /* 0x000fe40000410000 */
[----:B------:R-:W-:Y:S02]  /*11a70*/  @!P3 FMUL.FTZ R17, R17, -1.4426950216293334961 ;  /* 0xbfb8aa3b1111b820 */ /* 0x000fe40000410000 */
[----:B------:R-:W-:Y:S02]  /*11a80*/  @!P4 FMUL.FTZ R18, R18, -1.4426950216293334961 ;  /* 0xbfb8aa3b1212c820 */ /* 0x000fe40000410000 */
[----:B------:R-:W-:Y:S02]  /*11a90*/  @!P5 FMUL.FTZ R19, R19, -1.4426950216293334961 ;  /* 0xbfb8aa3b1313d820 */ /* 0x000fe40000410000 */
[----:B------:R-:W-:Y:S01]  /*11aa0*/  @!P0 FMUL.FTZ R20, R20, -1.4426950216293334961 ;  /* 0xbfb8aa3b14148820 */ /* 0x000fe20000410000 */
[----:B------:R-:W0:Y:S03]  /*11ab0*/  @!P2 MUFU.EX2 R16, R16 ;  /* 0x000000100010a308 */ /* 0x000e260000000800 */
[----:B------:R-:W-:Y:S01]  /*11ac0*/  @!P1 FMUL.FTZ R21, R21, -1.4426950216293334961 ;  /* 0xbfb8aa3b15159820 */ /* 0x000fe20000410000 */
[----:B------:R-:W-:-:S04]  /*11ad0*/  SHF.L.U32 R22, R136, 0x4, RZ ;  /* 0x0000000488167819 */ /* 0x000fc800000006ff */
[----:B------:R-:W1:Y:S08]  /*11ae0*/  @!P3 MUFU.EX2 R17, R17 ;  /* 0x000000110011b308 */ /* 0x000e700000000800 */
[----:B------:R-:W2:Y:S08]  /*11af0*/  @!P4 MUFU.EX2 R18, R18 ;  /* 0x000000120012c308 */ /* 0x000eb00000000800 */
[----:B------:R-:W3:Y:S08]  /*11b00*/  @!P5 MUFU.EX2 R19, R19 ;  /* 0x000000130013d308 */ /* 0x000ef00000000800 */
[----:B------:R-:W4:Y:S01]  /*11b10*/  @!P0 MUFU.EX2 R20, R20 ;  /* 0x0000001400148308 */ /* 0x000f220000000800 */
[----:B------:R-:W-:-:S07]  /*11b20*/  LOP3.LUT R22, R22, 0xfffffe00, RZ, 0xc0, !PT ;  /* 0xfffffe0016167812 */ /* 0x000fce00078ec0ff */
[----:B------:R-:W4:Y:S01]  /*11b30*/  @!P1 MUFU.EX2 R21, R21 ;  /* 0x0000001500159308 */ /* 0x000f220000000800 */
[----:B------:R-:W-:Y:S01]  /*11b40*/  LEA R45, R135, R22, 0x4 ;  /* 0x00000016872d7211 */ /* 0x000fe200078e20ff */
[----:B0-----:R-:W-:Y:S02]  /*11b50*/  @!P2 FADD.FTZ R16, R16, 1 ;  /* 0x3f8000001010a421 */ /* 0x001fe40000010000 */
[----:B-1----:R-:W-:Y:S01]  /*11b60*/  @!P3 FADD.FTZ R17, R17, 1 ;  /* 0x3f8000001111b421 */ /* 0x002fe20000010000 */
[----:B------:R-:W-:Y:S01]  /*11b70*/  IADD3 R22, R45, 0x1, RZ ;  /* 0x000000012d167810 */ /* 0x000fe20007ffe0ff */
[----:B--2---:R-:W-:Y:S02]  /*11b80*/  @!P4 FADD.FTZ R18, R18, 1 ;  /* 0x3f8000001212c421 */ /* 0x004fe40000010000 */
[----:B---3--:R-:W-:Y:S02]  /*11b90*/  @!P5 FADD.FTZ R19, R19, 1 ;  /* 0x3f8000001313d421 */ /* 0x008fe40000010000 */
[----:B----4-:R-:W-:Y:S01]  /*11ba0*/  @!P0 FADD.FTZ R20, R20, 1 ;  /* 0x3f80000014148421 */ /* 0x010fe20000010000 */
[----:B------:R-:W-:Y:S01]  /*11bb0*/  LEA.HI.SX32 R23, R22, R45, 0x1b ;  /* 0x0000002d16177211 */ /* 0x000fe200078fdaff */
[----:B------:R0:W1:Y:S01]  /*11bc0*/  @!P2 MUFU.RCP R39, R16 ;  /* 0x000000100027a308 */ /* 0x0000620000001000 */
[----:B------:R-:W-:-:S02]  /*11bd0*/  @!P1 FADD.FTZ R22, R21, 1 ;  /* 0x3f80000015169421 */ /* 0x000fc40000010000 */
[----:B------:R-:W-:Y:S05]  /*11be0*/  LDS R21, [R133.X4] ;  /* 0x0000000085157984 */ /* 0x000fea0000004800 */
[----:B------:R2:W-:Y:S01]  /*11bf0*/  @!P3 MUFU.RCP R38, R17 ;  /* 0x000000110026b308 */ /* 0x0005e20000001000 */
[----:B0-----:R-:W-:Y:S07]  /*11c00*/  LDS R16, [R133.X4+0x2c] ;  /* 0x00002c0085107984 */ /* 0x001fee0000004800 */
[----:B------:R0:W3:Y:S01]  /*11c10*/  @!P4 MUFU.RCP R41, R18 ;  /* 0x000000120029c308 */ /* 0x0000e20000001000 */
[----:B--2---:R-:W-:Y:S07]  /*11c20*/  LDS R17, [R133.X4+0x30] ;  /* 0x0000300085117984 */ /* 0x004fee0000004800 */
[----:B------:R2:W-:Y:S01]  /*11c30*/  @!P5 MUFU.RCP R40, R19 ;  /* 0x000000130028d308 */ /* 0x0005e20000001000 */
[----:B0-----:R-:W0:Y:S07]  /*11c40*/  LDS R18, [R133.X4+0x34] ;  /* 0x0000340085127984 */ /* 0x001e2e0000004800 */
[----:B------:R4:W0:Y:S01]  /*11c50*/  @!P0 MUFU.RCP R43, R20 ;  /* 0x00000014002b8308 */ /* 0x0008220000001000 */
[----:B--2---:R-:W2:Y:S04]  /*11c60*/  LDS R19, [R133.X4+0x38] ;  /* 0x0000380085137984 */ /* 0x004ea80000004800 */
[----:B----4-:R-:W4:Y:S04]  /*11c70*/  LDS R20, [R133.X4+0x3c] ;  /* 0x00003c0085147984 */ /* 0x010f280000004800 */
        /* <DEDUP_REMOVED lines=11> */
[----:B------:R-:W-:Y:S02]  /*11d30*/  IADD3 R31, R45, 0x9, RZ ;  /* 0x000000092d1f7810 */ /* 0x000fe40007ffe0ff */
[----:B------:R-:W-:Y:S01]  /*11d40*/  LEA.HI.SX32 R27, R27, R45, 0x1b ;  /* 0x0000002d1b1b7211 */ /* 0x000fe200078fdaff */
[----:B------:R-:W-:Y:S01]  /*11d50*/  STS [R133.X4], R234 ;  /* 0x000000ea85007388 */ /* 0x000fe20000004800 */
        /* <DEDUP_REMOVED lines=18> */
[----:B------:R-:W-:-:S02]  /*11e80*/  LEA.HI.SX32 R34, R34, R45, 0x1b ;  /* 0x0000002d22227211 */ /* 0x000fc400078fdaff */
[-C--:B------:R-:W-:Y:S01]  /*11e90*/  LEA.HI.SX32 R35, R35, R45.reuse, 0x1b ;  /* 0x0000002d23237211 */ /* 0x080fe200078fdaff */
        /* <DEDUP_REMOVED lines=8> */
[----:B-1----:R-:W-:-:S03]  /*11f20*/  @!P2 FMUL.FTZ R202, R202, R39 ;  /* 0x00000027cacaa220 */ /* 0x002fc60000410000 */
[----:B------:R-:W-:Y:S01]  /*11f30*/  STS [R35.X4+0x34], R221 ;  /* 0x000034dd23007388 */ /* 0x000fe20000004800 */
[----:B---3--:R-:W-:-:S03]  /*11f40*/  @!P4 FMUL.FTZ R204, R204, R41 ;  /* 0x00000029ccccc220 */ /* 0x008fc60000410000 */
[----:B------:R-:W-:Y:S01]  /*11f50*/  STS [R36.X4+0x38], R220 ;  /* 0x000038dc24007388 */ /* 0x000fe20000004800 */
[----:B0-----:R-:W-:-:S03]  /*11f60*/  @!P0 FMUL.FTZ R206, R206, R43 ;  /* 0x0000002bcece8220 */ /* 0x001fc60000410000 */
        /* <DEDUP_REMOVED lines=20> */
[----:B------:R-:W0:Y:S01]  /*120b0*/  @!P1 MUFU.RCP R22, R22 ;  /* 0x0000001600169308 */ /* 0x000e220000001000 */
[----:B------:R-:W-:-:S02]  /*120c0*/  @!P3 FMUL.FTZ R203, R203, R38 ;  /* 0x00000026cbcbb220 */ /* 0x000fc40000410000 */
[----:B------:R-:W-:Y:S02]  /*120d0*/  @!P5 FMUL.FTZ R205, R205, R40 ;  /* 0x00000028cdcdd220 */ /* 0x000fe40000410000 */
[----:B------:R-:W-:Y:S02]  /*120e0*/  FADD.FTZ R38, R18, UR5 ;  /* 0x0000000512267e21 */ /* 0x000fe40008010000 */
[----:B--2---:R-:W-:Y:S02]  /*120f0*/  FADD.FTZ R40, R19, UR5 ;  /* 0x0000000513287e21 */ /* 0x004fe40008010000 */
[----:B------:R-:W-:Y:S01]  /*12100*/  FADD.FTZ R16, R16, UR5 ;  /* 0x0000000510107e21 */ /* 0x000fe20008010000 */
[----:B------:R-:W-:Y:S01]  /*12110*/  FSETP.GTU.FTZ.AND P2, PT, R38, 20, PT ;  /* 0x41a000002600780b */ /* 0x000fe20003f5c000 */
[----:B0-----:R-:W-:Y:S02]  /*12120*/  @!P1 FMUL.FTZ R207, R207, R22 ;  /* 0x00000016cfcf9220 */ /* 0x001fe40000410000 */
[----:B------:R-:W-:Y:S01]  /*12130*/  FADD.FTZ R22, R17, UR5 ;  /* 0x0000000511167e21 */ /* 0x000fe20008010000 */
[----:B------:R-:W0:Y:S01]  /*12140*/  LDS R71, [0x2100] ;  /* 0x00210000ff477984 */ /* 0x000e220000000800 */
[----:B------:R-:W-:-:S03]  /*12150*/  FSETP.GTU.FTZ.AND P3, PT, R40, 20, PT ;  /* 0x41a000002800780b */ /* 0x000fc60003f7c000 */
[----:B------:R-:W-:Y:S02]  /*12160*/  FSETP.GTU.FTZ.AND P1, PT, R22, 20, PT ;  /* 0x41a000001600780b */ /* 0x000fe40003f3c000 */
[----:B------:R-:W-:Y:S01]  /*12170*/  FSETP.GTU.FTZ.AND P0, PT, R16, 20, PT ;  /* 0x41a000001000780b */ /* 0x000fe20003f1c000 */
[----:B----4-:R-:W-:Y:S02]  /*12180*/  FADD.FTZ R42, R20, UR5 ;  /* 0x00000005142a7e21 */ /* 0x010fe40008010000 */
[----:B------:R-:W-:Y:S02]  /*12190*/  FADD.FTZ R20, R21, UR5 ;  /* 0x0000000515147e21 */ /* 0x000fe40008010000 */
[----:B------:R-:W-:-:S03]  /*121a0*/  @!P2 FMUL.FTZ R19, R38, -1.4426950216293334961 ;  /* 0xbfb8aa3b2613a820 */ /* 0x000fc60000410000 */
[----:B------:R-:W-:-:S03]  /*121b0*/  @!P3 FMUL.FTZ R21, R40, -1.4426950216293334961 ;  /* 0xbfb8aa3b2815b820 */ /* 0x000fc60000410000 */
[----:B------:R-:W-:Y:S01]  /*121c0*/  @!P1 FMUL.FTZ R18, R22, -1.4426950216293334961 ;  /* 0xbfb8aa3b16129820 */ /* 0x000fe20000410000 */
[----:B------:R-:W-:Y:S01]  /*121d0*/  FSETP.GTU.FTZ.AND P4, PT, R42, 20, PT ;  /* 0x41a000002a00780b */ /* 0x000fe20003f9c000 */
[----:B------:R-:W-:Y:S01]  /*121e0*/  @!P0 FMUL.FTZ R16, R16, -1.4426950216293334961 ;  /* 0xbfb8aa3b10108820 */ /* 0x000fe20000410000 */
[----:B------:R-:W-:Y:S01]  /*121f0*/  @!P2 MUFU.EX2 R19, R19 ;  /* 0x000000130013a308 */ /* 0x000fe20000000800 */
[----:B------:R-:W-:-:S07]  /*12200*/  FSETP.GTU.FTZ.AND P5, PT, R20, 20, PT ;  /* 0x41a000001400780b */ /* 0x000fce0003fbc000 */
[----:B------:R1:W2:Y:S08]  /*12210*/  @!P0 MUFU.EX2 R17, R16 ;  /* 0x0000001000118308 */ /* 0x0002b00000000800 */
[----:B------:R-:W3:Y:S08]  /*12220*/  @!P1 MUFU.EX2 R18, R18 ;  /* 0x0000001200129308 */ /* 0x000ef00000000800 */
[----:B------:R-:W4:Y:S01]  /*12230*/  @!P3 MUFU.EX2 R21, R21 ;  /* 0x000000150015b308 */ /* 0x000f220000000800 */
[----:B------:R-:W-:Y:S01]  /*12240*/  @!P4 FMUL.FTZ R22, R42, -1.4426950216293334961 ;  /* 0xbfb8aa3b2a16c820 */ /* 0x000fe20000410000 */
[----:B0-----:R-:W-:Y:S01]  /*12250*/  ISETP.GE.AND P6, PT, R134, R71, PT ;  /* 0x000000478600720c */ /* 0x001fe20003fc6270 */
[----:B-1----:R-:W-:-:S02]  /*12260*/  @!P5 FMUL.FTZ R16, R20, -1.4426950216293334961 ;  /* 0xbfb8aa3b1410d820 */ /* 0x002fc40000410000 */
[----:B--2---:R-:W-:Y:S02]  /*12270*/  @!P0 FADD.FTZ R17, R17, 1 ;  /* 0x3f80000011118421 */ /* 0x004fe40000010000 */
[----:B------:R-:W-:Y:S01]  /*12280*/  @!P2 FADD.FTZ R19, R19, 1 ;  /* 0x3f8000001313a421 */ /* 0x000fe20000010000 */
[----:B------:R-:W0:Y:S01]  /*12290*/  @!P4 MUFU.EX2 R22, R22 ;  /* 0x000000160016c308 */ /* 0x000e220000000800 */
[----:B---3--:R-:W-:Y:S01]  /*122a0*/  @!P1 FADD.FTZ R18, R18, 1 ;  /* 0x3f80000012129421 */ /* 0x008fe20000010000 */
[----:B------:R-:W-:Y:S01]  /*122b0*/  UIMAD UR7, UR13, UR8, URZ ;  /* 0x000000080d0772a4 */ /* 0x000fe2000f8e023f */
[----:B----4-:R-:W-:-:S05]  /*122c0*/  @!P3 FADD.FTZ R21, R21, 1 ;  /* 0x3f8000001515b421 */ /* 0x010fca0000010000 */
[----:B------:R1:W2:Y:S01]  /*122d0*/  @!P5 MUFU.EX2 R20, R16 ;  /* 0x000000100014d308 */ /* 0x0002a20000000800 */
[----:B------:R-:W-:Y:S02]  /*122e0*/  UIMAD UR27, UR12, UR9, UR7 ;  /* 0x000000090c1b72a4 */ /* 0x000fe4000f8e0207 */
[----:B------:R-:W-:-:S05]  /*122f0*/  UIMAD UR7, UR13, UR32, URZ ;  /* 0x000000200d0772a4 */ /* 0x000fca000f8e023f */
[----:B------:R1:W3:Y:S01]  /*12300*/  @!P0 MUFU.RCP R73, R17 ;  /* 0x0000001100498308 */ /* 0x0002e20000001000 */
[----:B------:R-:W-:-:S07]  /*12310*/  UIMAD.WIDE.U32 UR34, UR12, UR8, URZ ;  /* 0x000000080c2272a5 */ /* 0x000fce000f8e003f */
[----:B------:R1:W4:Y:S08]  /*12320*/  @!P1 MUFU.RCP R38, R18 ;  /* 0x0000001200269308 */ /* 0x0003300000001000 */
[----:B------:R1:W1:Y:S08]  /*12330*/  @!P2 MUFU.RCP R75, R19 ;  /* 0x00000013004ba308 */ /* 0x0002700000001000 */
[----:B------:R1:W1:Y:S01]  /*12340*/  @!P3 MUFU.RCP R40, R21 ;  /* 0x000000150028b308 */ /* 0x0002620000001000 */
[----:B------:R-:W-:Y:S01]  /*12350*/  UIMAD UR31, UR12, UR33, UR7 ;  /* 0x000000210c1f72a4 */ /* 0x000fe2000f8e0207 */
[----:B------:R-:W-:Y:S01]  /*12360*/  BSSY B0, `(.L_x_2050) ;  /* 0x0000013000007945 */ /* 0x000fe20003800000 */
[----:B------:R-:W-:-:S02]  /*12370*/  UIMAD.WIDE.U32 UR8, UR12, UR32, URZ ;  /* 0x000000200c0872a5 */ /* 0x000fc4000f8e003f */
[----:B------:R-:W-:Y:S01]  /*12380*/  UIADD3 UR7, UR35, UR27, URZ ;  /* 0x0000001b23077290 */ /* 0x000fe2000fffe03f */
[----:B0-----:R-:W-:Y:S01]  /*12390*/  @!P4 FADD.FTZ R22, R22, 1 ;  /* 0x3f8000001616c421 */ /* 0x001fe20000010000 */
[----:B------:R-:W-:Y:S05]  /*123a0*/  @P6 BRA `(.L_x_2051) ;  /* 0x000000e000006947 */ /* 0x000fea0003800000 */
[----:B-1234-:R-:W-:Y:S01]  /*123b0*/  MOV R19, UR12 ;  /* 0x0000000c00137c02 */ /* 0x01efe20008000f00 */
        /* <DEDUP_REMOVED lines=13> */
.L_x_2051:
[----:B--234-:R-:W-:Y:S05]  /*12490*/  BSYNC B0 ;  /* 0x0000000000007941 */ /* 0x01cfea0003800000 */
.L_x_2050:
[----:B01----:R0:W1:Y:S01]  /*124a0*/  @!P4 MUFU.RCP R19, R22 ;  /* 0x000000160013c308 */ /* 0x0030620000001000 */
[----:B------:R-:W-:Y:S01]  /*124b0*/  ULDC.64 UR32, c[0x0][0x2e0] ;  /* 0x0000b80000207ab9 */ /* 0x000fe20000000a00 */
[----:B------:R-:W-:Y:S01]  /*124c0*/  @!P0 FMUL.FTZ R208, R208, R73 ;  /* 0x00000049d0d08220 */ /* 0x000fe20000410000 */
[----:B------:R-:W-:Y:S01]  /*124d0*/  UMOV UR35, UR7 ;  /* 0x0000000700237c82 */ /* 0x000fe20008000000 */
[----:B------:R-:W-:Y:S01]  /*124e0*/  LEA R16, P0, R134, c[0x0][0x330], 0x2 ;  /* 0x0000cc0086107a11 */ /* 0x000fe200078010ff */
[----:B------:R-:W-:Y:S01]  /*124f0*/  UIMAD.WIDE.U32 UR34, UR10, UR32, UR34 ;  /* 0x000000200a2272a5 */ /* 0x000fe2000f8e0022 */
[----:B------:R-:W-:Y:S01]  /*12500*/  SHF.R.S32.HI R17, RZ, 0x1f, R134 ;  /* 0x0000001fff117819 */ /* 0x000fe20000011486 */
[----:B------:R-:W-:Y:S01]  /*12510*/  UIMAD UR32, UR11, UR32, URZ ;  /* 0x000000200b2072a4 */ /* 0x000fe2000f8e023f */
[----:B------:R-:W-:Y:S01]  /*12520*/  @!P5 FADD.FTZ R20, R20, 1 ;  /* 0x3f8000001414d421 */ /* 0x000fe20000010000 */
[----:B0-----:R-:W2:Y:S01]  /*12530*/  LDL.LU R22, [R1+0x1c] ;  /* 0x00001c0001167983 */ /* 0x001ea20000300800 */
[----:B------:R-:W-:Y:S01]  /*12540*/  UIADD3 UR7, UP0, UR29, UR34, URZ ;  /* 0x000000221d077290 */ /* 0x000fe2000ff1e03f */
[----:B------:R-:W-:Y:S01]  /*12550*/  LEA.HI.X R17, R134, c[0x0][0x334], R17, 0x2, P0 ;  /* 0x0000cd0086117a11 */ /* 0x000fe200000f1411 */
[----:B------:R-:W-:Y:S01]  /*12560*/  UIMAD UR32, UR10, UR33, UR32 ;  /* 0x000000210a2072a4 */ /* 0x000fe2000f8e0220 */
[----:B------:R-:W-:Y:S01]  /*12570*/  @!P1 FMUL.FTZ R215, R215, R38 ;  /* 0x00000026d7d79220 */ /* 0x000fe20000410000 */
[----:B------:R-:W0:Y:S01]  /*12580*/  @!P5 MUFU.RCP R20, R20 ;  /* 0x000000140014d308 */ /* 0x000e220000001000 */
[----:B------:R-:W-:Y:S01]  /*12590*/  @!P2 FMUL.FTZ R216, R216, R75 ;  /* 0x0000004bd8d8a220 */ /* 0x000fe20000410000 */
[----:B------:R-:W-:Y:S01]  /*125a0*/  UIADD3.X UR34, UR30, UR32, UR35, UP0, !UPT ;  /* 0x000000201e227290 */ /* 0x000fe200087fe423 */
[----:B------:R-:W-:-:S04]  /*125b0*/  MOV R18, UR7 ;  /* 0x0000000700127c02 */ /* 0x000fc80008000f00 */
[----:B------:R-:W-:Y:S02]  /*125c0*/  LEA R16, P0, R18, R16, 0x2 ;  /* 0x0000001012107211 */ /* 0x000fe400078010ff */
[----:B------:R-:W-:Y:S02]  /*125d0*/  MOV R21, UR34 ;  /* 0x0000002200157c02 */ /* 0x000fe40008000f00 */
[----:B------:R-:W-:Y:S02]  /*125e0*/  ISETP.GE.AND P2, PT, R14, R71, PT ;  /* 0x000000470e00720c */ /* 0x000fe40003f46270 */
[----:B------:R-:W-:Y:S02]  /*125f0*/  LEA.HI.X R17, R18, R17, R21, 0x2, P0 ;  /* 0x0000001112117211 */ /* 0x000fe400000f1415 */
[-C--:B------:R-:W-:Y:S02]  /*12600*/  ISETP.GE.AND P1, PT, R13, R71.reuse, PT ;  /* 0x000000470d00720c */ /* 0x080fe40003f26270 */
[-C--:B------:R-:W-:Y:S01]  /*12610*/  ISETP.GE.AND P0, PT, R12, R71.reuse, PT ;  /* 0x000000470c00720c */ /* 0x080fe20003f06270 */
[----:B------:R-:W-:Y:S01]  /*12620*/  @!P3 FMUL.FTZ R217, R217, R40 ;  /* 0x00000028d9d9b220 */ /* 0x000fe20000410000 */
[----:B------:R-:W-:Y:S01]  /*12630*/  ISETP.GE.AND P3, PT, R9, R71, PT ;  /* 0x000000470900720c */ /* 0x000fe20003f66270 */
[----:B-1----:R-:W-:Y:S01]  /*12640*/  @!P4 FMUL.FTZ R218, R218, R19 ;  /* 0x00000013dadac220 */ /* 0x002fe20000410000 */
[-C--:B------:R-:W-:Y:S01]  /*12650*/  ISETP.GE.AND P4, PT, R10, R71.reuse, PT ;  /* 0x000000470a00720c */ /* 0x080fe20003f86270 */
[----:B0-----:R-:W-:Y:S01]  /*12660*/  @!P5 FMUL.FTZ R193, R193, R20 ;  /* 0x00000014c1c1d220 */ /* 0x001fe20000410000 */
        /* <DEDUP_REMOVED lines=26> */
[----:B------:R-:W-:-:S02]  /*12810*/  ISETP.NE.AND P6, PT, R136, RZ, PT ;  /* 0x000000ff8800720c */ /* 0x000fc40003fc5270 */
[----:B0-----:R-:W-:-:S03]  /*12820*/  MOV R16, UR28 ;  /* 0x0000001c00107c02 */ /* 0x001fc60008000f00 */
        /* <DEDUP_REMOVED lines=34> */
[----:B------:R-:W-:Y:S06]  /*12a50*/  BAR.SYNC.DEFER_BLOCKING 0x0 ;  /* 0x0000000000007b1d */ /* 0x000fec0000010000 */
[----:B------:R-:W0:Y:S01]  /*12a60*/  LDS R41, [0x2100] ;  /* 0x00210000ff297984 */ /* 0x000e220000000800 */
        /* <DEDUP_REMOVED lines=35> */
.L_x_2053:
[----:B0-----:R-:W-:Y:S05]  /*12ca0*/  BSYNC B0 ;  /* 0x0000000000007941 */ /* 0x001fea0003800000 */
.L_x_2052:
        /* <DEDUP_REMOVED lines=17> */
[-C--:B------:R-:W-:Y:S01]  /*12dc0*/  ISETP.GE.AND P4, PT, R14, R41.reuse, PT ;  /* 0x000000290e00720c */ /* 0x080fe20003f86270 */
[----:B------:R-:W-:Y:S01]  /*12dd0*/  UIADD3 UR24, UP2, UR24, -0x4000, URZ ;  /* 0xffffc00018187890 */ /* 0x000fe2000ff5e03f */
[----:B------:R-:W-:Y:S01]  /*12de0*/  IADD3.X R15, R17, c[0x0][0x344], RZ, P0, !PT ;  /* 0x0000d100110f7a10 */ /* 0x000fe200007fe4ff */
[----:B------:R-:W-:Y:S01]  /*12df0*/  UIADD3 UR18, UP3, UR18, -0x2000, URZ ;  /* 0xffffe00012127890 */ /* 0x000fe2000ff7e03f */
[C---:B------:R-:W-:Y:S01]  /*12e00*/  LEA R14, P0, R18.reuse, R16, 0x2 ;  /* 0x00000010120e7211 */ /* 0x040fe200078010ff */
        /* <DEDUP_REMOVED lines=41> */
.L_x_1910:
        /* <DEDUP_REMOVED lines=35> */
.L_x_2056:
[----:B-1----:R-:W-:Y:S05]  /*132d0*/  BSYNC B0 ;  /* 0x0000000000007941 */ /* 0x002fea0003800000 */
.L_x_2055:
        /* <DEDUP_REMOVED lines=34> */
.L_x_2058:
[----:B------:R-:W3:Y:S02]  /*13500*/  S2R R7, SR_TID.X ;  /* 0x0000000000077919 */ /* 0x000ee40000002100 */
.L_x_2059:
[----:B-1----:R-:W-:Y:S05]  /*13510*/  BSYNC B0 ;  /* 0x0000000000007941 */ /* 0x002fea0003800000 */
.L_x_2057:
[----:B---3--:R-:W-:-:S13]  /*13520*/  ISETP.GE.AND P0, PT, R7, c[0x0][0x16c], PT ;  /* 0x00005b0007007a0c */ /* 0x008fda0003f06270 */
[----:B------:R-:W-:Y:S05]  /*13530*/  @P0 EXIT ;  /* 0x000000000000094d */ /* 0x000fea0003800000 */
[----:B------:R-:W-:Y:S02]  /*13540*/  ULDC.64 UR6, c[0x0][0x288] ;  /* 0x0000a20000067ab9 */ /* 0x000fe40000000a00 */
[----:B------:R-:W-:Y:S02]  /*13550*/  UIMAD UR11, UR11, UR6, URZ ;  /* 0x000000060b0b72a4 */ /* 0x000fe4000f8e023f */
[----:B0-2---:R-:W-:Y:S02]  /*13560*/  UIMAD.WIDE.U32 UR4, UR10, UR6, URZ ;  /* 0x000000060a0472a5 */ /* 0x005fe4000f8e003f */
[----:B------:R-:W-:-:S04]  /*13570*/  UIMAD UR6, UR10, UR7, UR11 ;  /* 0x000000070a0672a4 */ /* 0x000fc8000f8e020b */
[----:B------:R-:W-:Y:S02]  /*13580*/  UIADD3 UR6, UR5, UR6, URZ ;  /* 0x0000000605067290 */ /* 0x000fe4000fffe03f */
.L_x_2060:
        /* <DEDUP_REMOVED lines=19> */
.L_x_1953:
[----:B------:R-:W-:Y:S01]  /*136c0*/  HFMA2.MMA R65, -RZ, RZ, 0, 5.9604644775390625e-08 ;  /* 0x00000001ff417435 */ /* 0x000fe200000001ff */
[----:B------:R-:W-:-:S02]  /*136d0*/  MOV R71, R68 ;  /* 0x0000004400477202 */ /* 0x000fc40000000f00 */
[----:B------:R-:W-:Y:S02]  /*136e0*/  MOV R213, RZ ;  /* 0x000000ff00d57202 */ /* 0x000fe40000000f00 */
[----:B------:R-:W-:Y:S02]  /*136f0*/  MOV R212, 0xffffffff ;  /* 0xffffffff00d47802 */ /* 0x000fe40000000f00 */
[----:B------:R-:W-:Y:S02]  /*13700*/  MOV R64, 0x13720 ;  /* 0x0001372000407802 */ /* 0x000fe40000000f00 */
[----:B-----5:R-:W-:Y:S05]  /*13710*/  CALL.REL.NOINC `($__internal_47_$__cuda_sm70_shflsync_up) ;  /* 0x00001e3000007944 */ /* 0x020fea0003c00000 */
[----:B-1----:R-:W-:Y:S01]  /*13720*/  MOV R66, R71 ;  /* 0x0000004700427202 */ /* 0x002fe20000000f00 */
[----:B------:R-:W-:Y:S05]  /*13730*/  BRA `(.L_x_2061) ;  /* 0xffff6ea000007947 */ /* 0x000fea000383ffff */
.L_x_1954:
[----:B------:R-:W-:Y:S01]  /*13740*/  HFMA2.MMA R65, -RZ, RZ, 0, 5.9604644775390625e-08 ;  /* 0x00000001ff417435 */ /* 0x000fe200000001ff */
[----:B------:R-:W-:Y:S02]  /*13750*/  MOV R71, R69 ;  /* 0x0000004500477202 */ /* 0x000fe40000000f00 */
[----:B------:R-:W-:Y:S02]  /*13760*/  MOV R213, RZ ;  /* 0x000000ff00d57202 */ /* 0x000fe40000000f00 */
[----:B------:R-:W-:-:S02]  /*13770*/  MOV R212, 0xffffffff ;  /* 0xffffffff00d47802 */ /* 0x000fc40000000f00 */
[----:B------:R-:W-:Y:S02]  /*13780*/  MOV R64, 0x137a0 ;  /* 0x000137a000407802 */ /* 0x000fe40000000f00 */
[----:B01---5:R-:W-:Y:S05]  /*13790*/  CALL.REL.NOINC `($__internal_47_$__cuda_sm70_shflsync_up) ;  /* 0x00001db000007944 */ /* 0x023fea0003c00000 */
[----:B------:R-:W-:Y:S01]  /*137a0*/  HFMA2.MMA R65, -RZ, RZ, 0, 5.9604644775390625e-08 ;  /* 0x00000001ff417435 */ /* 0x000fe200000001ff */
[----:B-1----:R-:W-:Y:S02]  /*137b0*/  MOV R67, R71 ;  /* 0x0000004700437202 */ /* 0x002fe40000000f00 */
[----:B------:R-:W-:Y:S02]  /*137c0*/  MOV R71, R211 ;  /* 0x000000d300477202 */ /* 0x000fe40000000f00 */
[----:B------:R-:W-:Y:S02]  /*137d0*/  MOV R213, RZ ;  /* 0x000000ff00d57202 */ /* 0x000fe40000000f00 */
[----:B------:R-:W-:Y:S02]  /*137e0*/  MOV R212, 0xffffffff ;  /* 0xffffffff00d47802 */ /* 0x000fe40000000f00 */
[----:B------:R-:W-:Y:S02]  /*137f0*/  MOV R64, 0x13810 ;  /* 0x0001381000407802 */ /* 0x000fe40000000f00 */
[----:B------:R-:W-:Y:S05]  /*13800*/  CALL.REL.NOINC `($__internal_47_$__cuda_sm70_shflsync_up) ;  /* 0x00001d4000007944 */ /* 0x000fea0003c00000 */
[----:B------:R-:W-:Y:S01]  /*13810*/  HFMA2.MMA R65, -RZ, RZ, 0, 5.9604644775390625e-08 ;  /* 0x00000001ff417435 */ /* 0x000fe200000001ff */
[----:B-1----:R-:W-:-:S02]  /*13820*/  MOV R70, R71 ;  /* 0x0000004700467202 */ /* 0x002fc40000000f00 */
[----:B------:R-:W-:Y:S02]  /*13830*/  MOV R71, R210 ;  /* 0x000000d200477202 */ /* 0x000fe40000000f00 */
[----:B------:R-:W-:Y:S02]  /*13840*/  MOV R213, RZ ;  /* 0x000000ff00d57202 */ /* 0x000fe40000000f00 */
[----:B------:R-:W-:Y:S02]  /*13850*/  MOV R212, 0xffffffff ;  /* 0xffffffff00d47802 */ /* 0x000fe40000000f00 */
[----:B------:R-:W-:Y:S02]  /*13860*/  MOV R64, 0x13880 ;  /* 0x0001388000407802 */ /* 0x000fe40000000f00 */
[----:B------:R-:W-:Y:S05]  /*13870*/  CALL.REL.NOINC `($__internal_47_$__cuda_sm70_shflsync_up) ;  /* 0x00001cd000007944 */ /* 0x000fea0003c00000 */
        /* <DEDUP_REMOVED lines=20> */
[----:B------:R-:W-:Y:S05]  /*139c0*/  CALL.REL.NOINC `($__internal_47_$__cuda_sm70_shflsync_up) ;  /* 0x00001b8000007944 */ /* 0x000fea0003c00000 */
[----:B------:R-:W-:Y:S01]  /*139d0*/  HFMA2.MMA R65, -RZ, RZ, 0, 1.1920928955078125e-07 ;  /* 0x00000002ff417435 */ /* 0x000fe200000001ff */
[----:B-1----:R-:W-:Y:S02]  /*139e0*/  MOV R66, R71 ;  /* 0x0000004700427202 */ /* 0x002fe40000000f00 */
[----:B------:R-:W-:Y:S02]  /*139f0*/  MOV R71, R69 ;  /* 0x0000004500477202 */ /* 0x000fe40000000f00 */
[----:B------:R-:W-:Y:S02]  /*13a00*/  MOV R213, RZ ;  /* 0x000000ff00d57202 */ /* 0x000fe40000000f00 */
[----:B------:R-:W-:-:S02]  /*13a10*/  MOV R212, 0xffffffff ;  /* 0xffffffff00d47802 */ /* 0x000fc40000000f00 */
[----:B------:R-:W-:Y:S02]  /*13a20*/  MOV R64, 0x13a40 ;  /* 0x00013a4000407802 */ /* 0x000fe40000000f00 */
[----:B------:R-:W-:Y:S05]  /*13a30*/  CALL.REL.NOINC `($__internal_47_$__cuda_sm70_shflsync_up) ;  /* 0x00001b1000007944 */ /* 0x000fea0003c00000 */
[----:B------:R-:W-:Y:S01]  /*13a40*/  HFMA2.MMA R65, -RZ, RZ, 0, 1.1920928955078125e-07 ;  /* 0x00000002ff417435 */ /* 0x000fe200000001ff */
[----:B-1----:R-:W-:Y:S02]  /*13a50*/  MOV R67, R71 ;  /* 0x0000004700437202 */ /* 0x002fe40000000f00 */
[----:B------:R-:W-:Y:S02]  /*13a60*/  MOV R71, R211 ;  /* 0x000000d300477202 */ /* 0x000fe40000000f00 */
[----:B------:R-:W-:Y:S02]  /*13a70*/  MOV R213, RZ ;  /* 0x000000ff00d57202 */ /* 0x000fe40000000f00 */
[----:B------:R-:W-:Y:S02]  /*13a80*/  MOV R212, 0xffffffff ;  /* 0xffffffff00d47802 */ /* 0x000fe40000000f00 */
[----:B------:R-:W-:Y:S02]  /*13a90*/  MOV R64, 0x13ab0 ;  /* 0x00013ab000407802 */ /* 0x000fe40000000f00 */
[----:B------:R-:W-:Y:S05]  /*13aa0*/  CALL.REL.NOINC `($__internal_47_$__cuda_sm70_shflsync_up) ;  /* 0x00001aa000007944 */ /* 0x000fea0003c00000 */
[----:B------:R-:W-:Y:S01]  /*13ab0*/  HFMA2.MMA R65, -RZ, RZ, 0, 1.1920928955078125e-07 ;  /* 0x00000002ff417435 */ /* 0x000fe200000001ff */
[----:B-1----:R-:W-:-:S02]  /*13ac0*/  MOV R70, R71 ;  /* 0x0000004700467202 */ /* 0x002fc40000000f00 */
[----:B------:R-:W-:Y:S02]  /*13ad0*/  MOV R71, R210 ;  /* 0x000000d200477202 */ /* 0x000fe40000000f00 */
[----:B------:R-:W-:Y:S02]  /*13ae0*/  MOV R213, RZ ;  /* 0x000000ff00d57202 */ /* 0x000fe40000000f00 */
[----:B------:R-:W-:Y:S02]  /*13af0*/  MOV R212, 0xffffffff ;  /* 0xffffffff00d47802 */ /* 0x000fe40000000f00 */
[----:B------:R-:W-:Y:S02]  /*13b00*/  MOV R64, 0x13b20 ;  /* 0x00013b2000407802 */ /* 0x000fe40000000f00 */
[----:B------:R-:W-:Y:S05]  /*13b10*/  CALL.REL.NOINC `($__internal_47_$__cuda_sm70_shflsync_up) ;  /* 0x00001a3000007944 */ /* 0x000fea0003c00000 */
        /* <DEDUP_REMOVED lines=18> */
[----:B------:R-:W-:Y:S05]  /*13c40*/  CALL.REL.NOINC `($__internal_47_$__cuda_sm70_shflsync_up) ;  /* 0x0000190000007944 */ /* 0x000fea0003c00000 */
[----:B------:R-:W-:Y:S01]  /*13c50*/  HFMA2.MMA R65, -RZ, RZ, 0, 2.384185791015625e-07 ;  /* 0x00000004ff417435 */ /* 0x000fe200000001ff */
[----:B-1----:R-:W-:Y:S02]  /*13c60*/  MOV R66, R71 ;  /* 0x0000004700427202 */ /* 0x002fe40000000f00 */
[----:B------:R-:W-:Y:S02]  /*13c70*/  MOV R71, R69 ;  /* 0x0000004500477202 */ /* 0x000fe40000000f00 */
[----:B------:R-:W-:Y:S02]  /*13c80*/  MOV R213, RZ ;  /* 0x000000ff00d57202 */ /* 0x000fe40000000f00 */
[----:B------:R-:W-:Y:S02]  /*13c90*/  MOV R212, 0xffffffff ;  /* 0xffffffff00d47802 */ /* 0x000fe40000000f00 */
[----:B------:R-:W-:Y:S02]  /*13ca0*/  MOV R64, 0x13cc0 ;  /* 0x00013cc000407802 */ /* 0x000fe40000000f00 */
[----:B------:R-:W-:Y:S05]  /*13cb0*/  CALL.REL.NOINC `($__internal_47_$__cuda_sm70_shflsync_up) ;  /* 0x0000189000007944 */ /* 0x000fea0003c00000 */
[----:B------:R-:W-:Y:S01]  /*13cc0*/  HFMA2.MMA R65, -RZ, RZ, 0, 2.384185791015625e-07 ;  /* 0x00000004ff417435 */ /* 0x000fe200000001ff */
[----:B-1----:R-:W-:-:S02]  /*13cd0*/  MOV R67, R71 ;  /* 0x0000004700437202 */ /* 0x002fc40000000f00 */
[----:B------:R-:W-:Y:S02]  /*13ce0*/  MOV R71, R70 ;  /* 0x0000004600477202 */ /* 0x000fe40000000f00 */
[----:B------:R-:W-:Y:S02]  /*13cf0*/  MOV R213, RZ ;  /* 0x000000ff00d57202 */ /* 0x000fe40000000f00 */
[----:B------:R-:W-:Y:S02]  /*13d00*/  MOV R212, 0xffffffff ;  /* 0xffffffff00d47802 */ /* 0x000fe40000000f00 */
[----:B------:R-:W-:Y:S02]  /*13d10*/  MOV R64, 0x13d30 ;  /* 0x00013d3000407802 */ /* 0x000fe40000000f00 */
[----:B------:R-:W-:Y:S05]  /*13d20*/  CALL.REL.NOINC `($__internal_47_$__cuda_sm70_shflsync_up) ;  /* 0x0000182000007944 */ /* 0x000fea0003c00000 */
[----:B------:R-:W-:Y:S01]  /*13d30*/  HFMA2.MMA R65, -RZ, RZ, 0, 2.384185791015625e-07 ;  /* 0x00000004ff417435 */ /* 0x000fe200000001ff */
[----:B-1----:R-:W-:Y:S02]  /*13d40*/  MOV R211, R71 ;  /* 0x0000004700d37202 */ /* 0x002fe40000000f00 */
[----:B------:R-:W-:Y:S02]  /*13d50*/  MOV R71, R210 ;  /* 0x000000d200477202 */ /* 0x000fe40000000f00 */
[----:B------:R-:W-:-:S02]  /*13d60*/  MOV R213, RZ ;  /* 0x000000ff00d57202 */ /* 0x000fc40000000f00 */
[----:B------:R-:W-:Y:S02]  /*13d70*/  MOV R212, 0xffffffff ;  /* 0xffffffff00d47802 */ /* 0x000fe40000000f00 */
[----:B------:R-:W-:Y:S02]  /*13d80*/  MOV R64, 0x13da0 ;  /* 0x00013da000407802 */ /* 0x000fe40000000f00 */
[----:B------:R-:W-:Y:S05]  /*13d90*/  CALL.REL.NOINC `($__internal_47_$__cuda_sm70_shflsync_up) ;  /* 0x000017b000007944 */ /* 0x000fea0003c00000 */
        /* <DEDUP_REMOVED lines=17> */
[----:B------:R-:W-:Y:S05]  /*13eb0*/  CALL.REL.NOINC `($__internal_47_$__cuda_sm70_shflsync_up) ;  /* 0x0000169000007944 */ /* 0x000fea0003c00000 */
[----:B------:R-:W-:Y:S01]  /*13ec0*/  HFMA2.MMA R65, -RZ, RZ, 0, 4.76837158203125e-07 ;  /* 0x00000008ff417435 */ /* 0x000fe200000001ff */
[----:B-1----:R-:W-:-:S02]  /*13ed0*/  MOV R66, R71 ;  /* 0x0000004700427202 */ /* 0x002fc40000000f00 */
[----:B------:R-:W-:Y:S02]  /*13ee0*/  MOV R71, R67 ;  /* 0x0000004300477202 */ /* 0x000fe40000000f00 */
[----:B------:R-:W-:Y:S02]  /*13ef0*/  MOV R213, RZ ;  /* 0x000000ff00d57202 */ /* 0x000fe40000000f00 */
[----:B------:R-:W-:Y:S02]  /*13f00*/  MOV R212, 0xffffffff ;  /* 0xffffffff00d47802 */ /* 0x000fe40000000f00 */
[----:B------:R-:W-:Y:S02]  /*13f10*/  MOV R64, 0x13f30 ;  /* 0x00013f3000407802 */ /* 0x000fe40000000f00 */
[----:B------:R-:W-:Y:S05]  /*13f20*/  CALL.REL.NOINC `($__internal_47_$__cuda_sm70_shflsync_up) ;  /* 0x0000162000007944 */ /* 0x000fea0003c00000 */
[----:B------:R-:W-:Y:S01]  /*13f30*/  HFMA2.MMA R65, -RZ, RZ, 0, 4.76837158203125e-07 ;  /* 0x00000008ff417435 */ /* 0x000fe200000001ff */
[----:B-1----:R-:W-:Y:S02]  /*13f40*/  MOV R69, R71 ;  /* 0x0000004700457202 */ /* 0x002fe40000000f00 */
[----:B------:R-:W-:Y:S02]  /*13f50*/  MOV R71, R70 ;  /* 0x0000004600477202 */ /* 0x000fe40000000f00 */
[----:B------:R-:W-:-:S02]  /*13f60*/  MOV R213, RZ ;  /* 0x000000ff00d57202 */ /* 0x000fc40000000f00 */
[----:B------:R-:W-:Y:S02]  /*13f70*/  MOV R212, 0xffffffff ;  /* 0xffffffff00d47802 */ /* 0x000fe40000000f00 */
[----:B------:R-:W-:Y:S02]  /*13f80*/  MOV R64, 0x13fa0 ;  /* 0x00013fa000407802 */ /* 0x000fe40000000f00 */
[----:B------:R-:W-:Y:S05]  /*13f90*/  CALL.REL.NOINC `($__internal_47_$__cuda_sm70_shflsync_up) ;  /* 0x000015b000007944 */ /* 0x000fea0003c00000 */
[----:B------:R-:W-:Y:S01]  /*13fa0*/  HFMA2.MMA R65, -RZ, RZ, 0, 4.76837158203125e-07 ;  /* 0x00000008ff417435 */ /* 0x000fe200000001ff */
[----:B-1----:R-:W-:Y:S02]  /*13fb0*/  MOV R211, R71 ;  /* 0x0000004700d37202 */ /* 0x002fe40000000f00 */
[----:B------:R-:W-:Y:S02]  /*13fc0*/  MOV R71, R210 ;  /* 0x000000d200477202 */ /* 0x000fe40000000f00 */
[----:B------:R-:W-:Y:S02]  /*13fd0*/  MOV R213, RZ ;  /* 0x000000ff00d57202 */ /* 0x000fe40000000f00 */
[----:B------:R-:W-:Y:S02]  /*13fe0*/  MOV R212, 0xffffffff ;  /* 0xffffffff00d47802 */ /* 0x000fe40000000f00 */
[----:B------:R-:W-:-:S02]  /*13ff0*/  MOV R64, 0x14010 ;  /* 0x0001401000407802 */ /* 0x000fc40000000f00 */
[----:B------:R-:W-:Y:S05]  /*14000*/  CALL.REL.NOINC `($__internal_47_$__cuda_sm70_shflsync_up) ;  /* 0x0000154000007944 */ /* 0x000fea0003c00000 */
        /* <DEDUP_REMOVED lines=19> */
[----:B------:R-:W-:Y:S05]  /*14140*/  CALL.REL.NOINC `($__internal_47_$__cuda_sm70_shflsync_up) ;  /* 0x0000140000007944 */ /* 0x000fea0003c00000 */
[----:B------:R-:W-:Y:S01]  /*14150*/  HFMA2.MMA R65, -RZ, RZ, 0, 9.5367431640625e-07 ;  /* 0x00000010ff417435 */ /* 0x000fe200000001ff */
[----:B-1----:R-:W-:Y:S02]  /*14160*/  MOV R66, R71 ;  /* 0x0000004700427202 */ /* 0x002fe40000000f00 */
[----:B------:R-:W-:Y:S02]  /*14170*/  MOV R71, R67 ;  /* 0x0000004300477202 */ /* 0x000fe40000000f00 */
[----:B------:R-:W-:Y:S02]  /*14180*/  MOV R213, RZ ;  /* 0x000000ff00d57202 */ /* 0x000fe40000000f00 */
[----:B------:R-:W-:Y:S02]  /*14190*/  MOV R212, 0xffffffff ;  /* 0xffffffff00d47802 */ /* 0x000fe40000000f00 */
[----:B------:R-:W-:-:S02]  /*141a0*/  MOV R64, 0x141c0 ;  /* 0x000141c000407802 */ /* 0x000fc40000000f00 */
[----:B------:R-:W-:Y:S05]  /*141b0*/  CALL.REL.NOINC `($__internal_47_$__cuda_sm70_shflsync_up) ;  /* 0x0000139000007944 */ /* 0x000fea0003c00000 */
[----:B------:R-:W-:Y:S01]  /*141c0*/  HFMA2.MMA R65, -RZ, RZ, 0, 9.5367431640625e-07 ;  /* 0x00000010ff417435 */ /* 0x000fe200000001ff */
[----:B-1----:R-:W-:-:S02]  /*141d0*/  MOV R67, R71 ;  /* 0x0000004700437202 */ /* 0x002fc40000000f00 */
[----:B------:R-:W-:Y:S02]  /*141e0*/  MOV R71, R70 ;  /* 0x0000004600477202 */ /* 0x000fe40000000f00 */
[----:B------:R-:W-:Y:S02]  /*141f0*/  MOV R213, RZ ;  /* 0x000000ff00d57202 */ /* 0x000fe40000000f00 */
[----:B------:R-:W-:Y:S02]  /*14200*/  MOV R212, 0xffffffff ;  /* 0xffffffff00d47802 */ /* 0x000fe40000000f00 */
[----:B------:R-:W-:Y:S02]  /*14210*/  MOV R64, 0x14230 ;  /* 0x0001423000407802 */ /* 0x000fe40000000f00 */
[----:B------:R-:W-:Y:S05]  /*14220*/  CALL.REL.NOINC `($__internal_47_$__cuda_sm70_shflsync_up) ;  /* 0x0000132000007944 */ /* 0x000fea0003c00000 */
[----:B------:R-:W-:Y:S01]  /*14230*/  HFMA2.MMA R65, -RZ, RZ, 0, 9.5367431640625e-07 ;  /* 0x00000010ff417435 */ /* 0x000fe200000001ff */
[----:B-1----:R-:W-:Y:S02]  /*14240*/  MOV R70, R71 ;  /* 0x0000004700467202 */ /* 0x002fe40000000f00 */
[----:B------:R-:W-:Y:S02]  /*14250*/  MOV R71, R210 ;  /* 0x000000d200477202 */ /* 0x000fe40000000f00 */
[----:B------:R-:W-:-:S02]  /*14260*/  MOV R213, RZ ;  /* 0x000000ff00d57202 */ /* 0x000fc40000000f00 */
[----:B------:R-:W-:Y:S02]  /*14270*/  MOV R212, 0xffffffff ;  /* 0xffffffff00d47802 */ /* 0x000fe40000000f00 */
[----:B------:R-:W-:Y:S02]  /*14280*/  MOV R64, 0x142a0 ;  /* 0x000142a000407802 */ /* 0x000fe40000000f00 */
[----:B------:R-:W-:Y:S05]  /*14290*/  CALL.REL.NOINC `($__internal_47_$__cuda_sm70_shflsync_up) ;  /* 0x000012b000007944 */ /* 0x000fea0003c00000 */
[----:B-1----:R-:W-:Y:S01]  /*142a0*/  MOV R64, R71 ;  /* 0x0000004700407202 */ /* 0x002fe20000000f00 */
[----:B------:R-:W-:Y:S05]  /*142b0*/  BRA `(.L_x_2062) ;  /* 0xffff676000007947 */ /* 0x000fea000383ffff */
.L_x_1959:
[----:B------:R-:W-:Y:S01]  /*142c0*/  HFMA2.MMA R65, -RZ, RZ, 0, 5.9604644775390625e-08 ;  /* 0x00000001ff417435 */ /* 0x000fe200000001ff */
[----:B------:R-:W-:Y:S02]  /*142d0*/  MOV R213, RZ ;  /* 0x000000ff00d57202 */ /* 0x000fe40000000f00 */
[----:B------:R-:W-:Y:S02]  /*142e0*/  MOV R212, 0xffffffff ;  /* 0xffffffff00d47802 */ /* 0x000fe40000000f00 */
[----:B------:R-:W-:Y:S02]  /*142f0*/  MOV R64, 0x14310 ;  /* 0x0001431000407802 */ /* 0x000fe40000000f00 */
[----:B01---5:R-:W-:Y:S05]  /*14300*/  CALL.REL.NOINC `($__internal_47_$__cuda_sm70_shflsync_up) ;  /* 0x0000124000007944 */ /* 0x023fea0003c00000 */
[----:B------:R-:W-:Y:S01]  /*14310*/  HFMA2.MMA R65, -RZ, RZ, 0, 5.9604644775390625e-08 ;  /* 0x00000001ff417435 */ /* 0x000fe200000001ff */
[----:B-1----:R-:W-:Y:S02]  /*14320*/  MOV R66, R71 ;  /* 0x0000004700427202 */ /* 0x002fe40000000f00 */
[----:B------:R-:W-:-:S02]  /*14330*/  MOV R71, R69 ;  /* 0x0000004500477202 */ /* 0x000fc40000000f00 */
[----:B------:R-:W-:Y:S02]  /*14340*/  MOV R213, RZ ;  /* 0x000000ff00d57202 */ /* 0x000fe40000000f00 */
[----:B------:R-:W-:Y:S02]  /*14350*/  MOV R212, 0xffffffff ;  /* 0xffffffff00d47802 */ /* 0x000fe40000000f00 */
[----:B------:R-:W-:Y:S02]  /*14360*/  MOV R64, 0x14380 ;  /* 0x0001438000407802 */ /* 0x000fe40000000f00 */
[----:B------:R-:W-:Y:S05]  /*14370*/  CALL.REL.NOINC `($__internal_47_$__cuda_sm70_shflsync_up) ;  /* 0x000011d000007944 */ /* 0x000fea0003c00000 */
[----:B------:R-:W-:Y:S01]  /*14380*/  HFMA2.MMA R65, -RZ, RZ, 0, 5.9604644775390625e-08 ;  /* 0x00000001ff417435 */ /* 0x000fe200000001ff */
[----:B-1----:R-:W-:Y:S02]  /*14390*/  MOV R69, R71 ;  /* 0x0000004700457202 */ /* 0x002fe40000000f00 */
[----:B------:R-:W-:Y:S02]  /*143a0*/  MOV R71, R68 ;  /* 0x0000004400477202 */ /* 0x000fe40000000f00 */
[----:B------:R-:W-:Y:S02]  /*143b0*/  MOV R213, RZ ;  /* 0x000000ff00d57202 */ /* 0x000fe40000000f00 */
[----:B------:R-:W-:-:S02]  /*143c0*/  MOV R212, 0xffffffff ;  /* 0xffffffff00d47802 */ /* 0x000fc40000000f00 */
[----:B------:R-:W-:Y:S02]  /*143d0*/  MOV R64, 0x143f0 ;  /* 0x000143f000407802 */ /* 0x000fe40000000f00 */
[----:B------:R-:W-:Y:S05]  /*143e0*/  CALL.REL.NOINC `($__internal_47_$__cuda_sm70_shflsync_up) ;  /* 0x0000116000007944 */ /* 0x000fea0003c00000 */
[----:B------:R-:W-:Y:S01]  /*143f0*/  HFMA2.MMA R65, -RZ, RZ, 0, 5.9604644775390625e-08 ;  /* 0x00000001ff417435 */ /* 0x000fe200000001ff */
[----:B-1----:R-:W-:Y:S02]  /*14400*/  MOV R68, R71 ;  /* 0x0000004700447202 */ /* 0x002fe40000000f00 */
[----:B------:R-:W-:Y:S02]  /*14410*/  MOV R71, R67 ;  /* 0x0000004300477202 */ /* 0x000fe40000000f00 */
[----:B------:R-:W-:Y:S02]  /*14420*/  MOV R213, RZ ;  /* 0x000000ff00d57202 */ /* 0x000fe40000000f00 */
[----:B------:R-:W-:Y:S02]  /*14430*/  MOV R212, 0xffffffff ;  /* 0xffffffff00d47802 */ /* 0x000fe40000000f00 */
[----:B------:R-:W-:Y:S02]  /*14440*/  MOV R64, 0x14460 ;  /* 0x0001446000407802 */ /* 0x000fe40000000f00 */
[----:B------:R-:W-:Y:S05]  /*14450*/  CALL.REL.NOINC `($__internal_47_$__cuda_sm70_shflsync_up) ;  /* 0x000010f000007944 */ /* 0x000fea0003c00000 */
[----:B------:R-:W-:Y:S02]  /*14460*/  MOV R64, R60 ;  /* 0x0000003c00407202 */ /* 0x000fe40000000f00 */
[----:B------:R-:W-:Y:S01]  /*14470*/  MOV R60, R66 ;  /* 0x00000042003c7202 */ /* 0x000fe20000000f00 */
[----:B------:R-:W-:Y:S01]  /*14480*/  HFMA2.MMA R66, -RZ, RZ, 0, 0 ;  /* 0x00000000ff427435 */ /* 0x000fe200000001ff */
[----:B------:R-:W-:-:S02]  /*14490*/  MOV R247, 0xffffffff ;  /* 0xffffffff00f77802 */ /* 0x000fc40000000f00 */
[----:B------:R-:W-:-:S03]  /*144a0*/  MOV R65, 0x144c0 ;  /* 0x000144c000417802 */ /* 0x000fc60000000f00 */
[----:B-1----:R-:W-:Y:S05]  /*144b0*/  CALL.REL.NOINC `($__internal_46_$__cuda_sm70_shflsync_idx_p) ;  /* 0x0000102000007944 */ /* 0x002fea0003c00000 */
[----:B-1----:R-:W-:Y:S01]  /*144c0*/  MOV R70, R66 ;  /* 0x0000004200467202 */ /* 0x002fe20000000f00 */
[----:B------:R-:W-:Y:S01]  /*144d0*/  HFMA2.MMA R66, -RZ, RZ, 0, 0 ;  /* 0x00000000ff427435 */ /* 0x000fe200000001ff */
[----:B------:R-:W-:Y:S02]  /*144e0*/  MOV R64, R61 ;  /* 0x0000003d00407202 */ /* 0x000fe40000000f00 */
[----:B------:R-:W-:Y:S02]  /*144f0*/  MOV R247, 0xffffffff ;  /* 0xffffffff00f77802 */ /* 0x000fe40000000f00 */
[----:B------:R-:W-:Y:S02]  /*14500*/  MOV R65, 0x14520 ;  /* 0x0001452000417802 */ /* 0x000fe40000000f00 */
[----:B0-----:R-:W-:Y:S05]  /*14510*/  CALL.REL.NOINC `($__internal_46_$__cuda_sm70_shflsync_idx_p) ;  /* 0x00000fc000007944 */ /* 0x001fea0003c00000 */
[----:B-1----:R-:W-:Y:S01]  /*14520*/  MOV R61, R66 ;  /* 0x00000042003d7202 */ /* 0x002fe20000000f00 */
[----:B------:R-:W-:Y:S01]  /*14530*/  HFMA2.MMA R66, -RZ, RZ, 0, 0 ;  /* 0x00000000ff427435 */ /* 0x000fe200000001ff */
[----:B------:R-:W-:Y:S02]  /*14540*/  MOV R64, R62 ;  /* 0x0000003e00407202 */ /* 0x000fe40000000f00 */
[----:B------:R-:W-:-:S02]  /*14550*/  MOV R247, 0xffffffff ;  /* 0xffffffff00f77802 */ /* 0x000fc40000000f00 */
[----:B------:R-:W-:Y:S02]  /*14560*/  MOV R65, 0x14580 ;  /* 0x0001458000417802 */ /* 0x000fe40000000f00 */
[----:B0-----:R-:W-:Y:S05]  /*14570*/  CALL.REL.NOINC `($__internal_46_$__cuda_sm70_shflsync_idx_p) ;  /* 0x00000f6000007944 */ /* 0x001fea0003c00000 */
[----:B-1----:R-:W-:Y:S01]  /*14580*/  MOV R62, R66 ;  /* 0x00000042003e7202 */ /* 0x002fe20000000f00 */
[----:B------:R-:W-:Y:S01]  /*14590*/  HFMA2.MMA R66, -RZ, RZ, 0, 0 ;  /* 0x00000000ff427435 */ /* 0x000fe200000001ff */
[----:B------:R-:W-:Y:S02]  /*145a0*/  MOV R64, R63 ;  /* 0x0000003f00407202 */ /* 0x000fe40000000f00 */
[----:B------:R-:W-:Y:S02]  /*145b0*/  MOV R247, 0xffffffff ;  /* 0xffffffff00f77802 */ /* 0x000fe40000000f00 */
[----:B------:R-:W-:Y:S02]  /*145c0*/  MOV R65, 0x145e0 ;  /* 0x000145e000417802 */ /* 0x000fe40000000f00 */
[----:B0-----:R-:W-:Y:S05]  /*145d0*/  CALL.REL.NOINC `($__internal_46_$__cuda_sm70_shflsync_idx_p) ;  /* 0x00000f0000007944 */ /* 0x001fea0003c00000 */
[----:B-1----:R-:W-:Y:S01]  /*145e0*/  MOV R63, R66 ;  /* 0x00000042003f7202 */ /* 0x002fe20000000f00 */
[----:B0-----:R-:W-:Y:S05]  /*145f0*/  BRA `(.L_x_2063) ;  /* 0xffff672000007947 */ /* 0x001fea000383ffff */
.L_x_1962:
[----:B------:R-:W-:Y:S01]  /*14600*/  HFMA2.MMA R66, -RZ, RZ, 0, 5.9604644775390625e-08 ;  /* 0x00000001ff427435 */ /* 0x000fe200000001ff */
[----:B------:R-:W-:Y:S02]  /*14610*/  MOV R75, R71 ;  /* 0x00000047004b7202 */ /* 0x000fe40000000f00 */
[----:B------:R-:W-:-:S02]  /*14620*/  MOV R76, 0x1f ;  /* 0x0000001f004c7802 */ /* 0x000fc40000000f00 */
[----:B------:R-:W-:Y:S02]  /*14630*/  MOV R65, 0xffffffff ;  /* 0xffffffff00417802 */ /* 0x000fe40000000f00 */
[----:B------:R-:W-:Y:S02]  /*14640*/  MOV R64, 0x14660 ;  /* 0x0001466000407802 */ /* 0x000fe40000000f00 */
[----:B------:R-:W-:Y:S05]  /*14650*/  CALL.REL.NOINC `($__internal_45_$__cuda_sm70_shflsync_down) ;  /* 0x00000e4000007944 */ /* 0x000fea0003c00000 */
[----:B-1----:R-:W-:Y:S01]  /*14660*/  MOV R67, R66 ;  /* 0x0000004200437202 */ /* 0x002fe20000000f00 */
[----:B------:R-:W-:Y:S05]  /*14670*/  BRA `(.L_x_2064) ;  /* 0xffff7cd000007947 */ /* 0x000fea000383ffff */
.L_x_1963:
[----:B------:R-:W-:Y:S01]  /*14680*/  HFMA2.MMA R66, -RZ, RZ, 0, 5.9604644775390625e-08 ;  /* 0x00000001ff427435 */ /* 0x000fe200000001ff */
[----:B------:R-:W-:Y:S02]  /*14690*/  MOV R75, R69 ;  /* 0x00000045004b7202 */ /* 0x000fe40000000f00 */
[----:B------:R-:W-:Y:S02]  /*146a0*/  MOV R76, 0x1f ;  /* 0x0000001f004c7802 */ /* 0x000fe40000000f00 */
[----:B------:R-:W-:Y:S02]  /*146b0*/  MOV R65, 0xffffffff ;  /* 0xffffffff00417802 */ /* 0x000fe40000000f00 */
[----:B------:R-:W-:-:S02]  /*146c0*/  MOV R64, 0x146e0 ;  /* 0x000146e000407802 */ /* 0x000fc40000000f00 */
[----:B01----:R-:W-:Y:S05]  /*146d0*/  CALL.REL.NOINC `($__internal_45_$__cuda_sm70_shflsync_down) ;  /* 0x00000dc000007944 */ /* 0x003fea0003c00000 */
[----:B-1----:R-:W-:Y:S01]  /*146e0*/  MOV R69, R66 ;  /* 0x0000004200457202 */ /* 0x002fe20000000f00 */
[----:B------:R-:W-:Y:S01]  /*146f0*/  HFMA2.MMA R66, -RZ, RZ, 0, 5.9604644775390625e-08 ;  /* 0x00000001ff427435 */ /* 0x000fe200000001ff */
[----:B------:R-:W-:-:S02]  /*14700*/  MOV R75, R68 ;  /* 0x00000044004b7202 */ /* 0x000fc40000000f00 */
[----:B------:R-:W-:Y:S02]  /*14710*/  MOV R76, 0x1f ;  /* 0x0000001f004c7802 */ /* 0x000fe40000000f00 */
[----:B------:R-:W-:Y:S02]  /*14720*/  MOV R65, 0xffffffff ;  /* 0xffffffff00417802 */ /* 0x000fe40000000f00 */
[----:B------:R-:W-:Y:S02]  /*14730*/  MOV R64, 0x14750 ;  /* 0x0001475000407802 */ /* 0x000fe40000000f00 */
[----:B------:R-:W-:Y:S05]  /*14740*/  CALL.REL.NOINC `($__internal_45_$__cuda_sm70_shflsync_down) ;  /* 0x00000d5000007944 */ /* 0x000fea0003c00000 */
[----:B-1----:R-:W-:Y:S01]  /*14750*/  MOV R73, R66 ;  /* 0x0000004200497202 */ /* 0x002fe20000000f00 */
[----:B------:R-:W-:Y:S01]  /*14760*/  HFMA2.MMA R66, -RZ, RZ, 0, 5.9604644775390625e-08 ;  /* 0x00000001ff427435 */ /* 0x000fe200000001ff */
[----:B------:R-:W-:Y:S02]  /*14770*/  MOV R75, R70 ;  /* 0x00000046004b7202 */ /* 0x000fe40000000f00 */
[----:B------:R-:W-:Y:S02]  /*14780*/  MOV R76, 0x1f ;  /* 0x0000001f004c7802 */ /* 0x000fe40000000f00 */
[----:B------:R-:W-:-:S02]  /*14790*/  MOV R65, 0xffffffff ;  /* 0xffffffff00417802 */ /* 0x000fc40000000f00 */
[----:B------:R-:W-:Y:S02]  /*147a0*/  MOV R64, 0x147c0 ;  /* 0x000147c000407802 */ /* 0x000fe40000000f00 */
[----:B------:R-:W-:Y:S05]  /*147b0*/  CALL.REL.NOINC `($__internal_45_$__cuda_sm70_shflsync_down) ;  /* 0x00000ce000007944 */ /* 0x000fea0003c00000 */
[----:B-1----:R-:W-:Y:S01]  /*147c0*/  MOV R64, R66 ;  /* 0x0000004200407202 */ /* 0x002fe20000000f00 */
[----:B------:R-:W-:Y:S05]  /*147d0*/  BRA `(.L_x_2065) ;  /* 0xffff7bb000007947 */ /* 0x000fea000383ffff */
.L_x_1966:
[----:B------:R-:W-:Y:S01]  /*147e0*/  HFMA2.MMA R66, -RZ, RZ, 0, 1.1920928955078125e-07 ;  /* 0x00000002ff427435 */ /* 0x000fe200000001ff */
[----:B------:R-:W-:Y:S02]  /*147f0*/  MOV R75, R71 ;  /* 0x00000047004b7202 */ /* 0x000fe40000000f00 */
[----:B------:R-:W-:Y:S02]  /*14800*/  MOV R76, 0x1f ;  /* 0x0000001f004c7802 */ /* 0x000fe40000000f00 */
[----:B------:R-:W-:Y:S02]  /*14810*/  MOV R65, 0xffffffff ;  /* 0xffffffff00417802 */ /* 0x000fe40000000f00 */
[----:B0-----:R-:W-:Y:S02]  /*14820*/  MOV R64, 0x14840 ;  /* 0x0001484000407802 */ /* 0x001fe40000000f00 */
[----:B-1234-:R-:W-:Y:S05]  /*14830*/  CALL.REL.NOINC `($__internal_45_$__cuda_sm70_shflsync_down) ;  /* 0x00000c6000007944 */ /* 0x01efea0003c00000 */
[----:B-1----:R-:W-:Y:S01]  /*14840*/  MOV R67, R66 ;  /* 0x0000004200437202 */ /* 0x002fe20000000f00 */
[----:B------:R-:W-:Y:S01]  /*14850*/  HFMA2.MMA R66, -RZ, RZ, 0, 1.1920928955078125e-07 ;  /* 0x00000002ff427435 */ /* 0x000fe200000001ff */
[----:B------:R-:W-:-:S02]  /*14860*/  MOV R75, R74 ;  /* 0x0000004a004b7202 */ /* 0x000fc40000000f00 */
[----:B------:R-:W-:Y:S02]  /*14870*/  MOV R76, 0x1f ;  /* 0x0000001f004c7802 */ /* 0x000fe40000000f00 */
[----:B------:R-:W-:Y:S02]  /*14880*/  MOV R65, 0xffffffff ;  /* 0xffffffff00417802 */ /* 0x000fe40000000f00 */
[----:B------:R-:W-:Y:S02]  /*14890*/  MOV R64, 0x148b0 ;  /* 0x000148b000407802 */ /* 0x000fe40000000f00 */
[----:B------:R-:W-:Y:S05]  /*148a0*/  CALL.REL.NOINC `($__internal_45_$__cuda_sm70_shflsync_down) ;  /* 0x00000bf000007944 */ /* 0x000fea0003c00000 */
[----:B-1----:R-:W-:Y:S01]  /*148b0*/  MOV R69, R66 ;  /* 0x0000004200457202 */ /* 0x002fe20000000f00 */
[----:B------:R-:W-:Y:S01]  /*148c0*/  HFMA2.MMA R66, -RZ, RZ, 0, 1.1920928955078125e-07 ;  /* 0x00000002ff427435 */ /* 0x000fe200000001ff */
[----:B------:R-:W-:Y:S02]  /*148d0*/  MOV R75, R68 ;  /* 0x00000044004b7202 */ /* 0x000fe40000000f00 */
[----:B------:R-:W-:Y:S02]  /*148e0*/  MOV R76, 0x1f ;  /* 0x0000001f004c7802 */ /* 0x000fe40000000f00 */
[----:B------:R-:W-:-:S02]  /*148f0*/  MOV R65, 0xffffffff ;  /* 0xffffffff00417802 */ /* 0x000fc40000000f00 */
[----:B------:R-:W-:Y:S02]  /*14900*/  MOV R64, 0x14920 ;  /* 0x0001492000407802 */ /* 0x000fe40000000f00 */
[----:B------:R-:W-:Y:S05]  /*14910*/  CALL.REL.NOINC `($__internal_45_$__cuda_sm70_shflsync_down) ;  /* 0x00000b8000007944 */ /* 0x000fea0003c00000 */
[----:B-1----:R-:W-:Y:S01]  /*14920*/  MOV R70, R66 ;  /* 0x0000004200467202 */ /* 0x002fe20000000f00 */
[----:B------:R-:W-:Y:S01]  /*14930*/  HFMA2.MMA R66, -RZ, RZ, 0, 1.1920928955078125e-07 ;  /* 0x00000002ff427435 */ /* 0x000fe200000001ff */
[----:B------:R-:W-:Y:S02]  /*14940*/  MOV R75, R72 ;  /* 0x00000048004b7202 */ /* 0x000fe40000000f00 */
[----:B------:R-:W-:Y:S02]  /*14950*/  MOV R76, 0x1f ;  /* 0x0000001f004c7802 */ /* 0x000fe40000000f00 */
[----:B------:R-:W-:Y:S02]  /*14960*/  MOV R65, 0xffffffff ;  /* 0xffffffff00417802 */ /* 0x000fe40000000f00 */
[----:B------:R-:W-:Y:S02]  /*14970*/  MOV R64, 0x14990 ;  /* 0x0001499000407802 */ /* 0x000fe40000000f00 */
[----:B------:R-:W-:Y:S05]  /*14980*/  CALL.REL.NOINC `($__internal_45_$__cuda_sm70_shflsync_down) ;  /* 0x00000b1000007944 */ /* 0x000fea0003c00000 */
[----:B-1----:R-:W-:Y:S01]  /*14990*/  MOV R64, R66 ;  /* 0x0000004200407202 */ /* 0x002fe20000000f00 */
[----:B------:R-:W-:Y:S05]  /*149a0*/  BRA `(.L_x_2066) ;  /* 0xffff7b2000007947 */ /* 0x000fea000383ffff */
.L_x_1969:
[----:B------:R-:W-:Y:S01]  /*149b0*/  HFMA2.MMA R66, -RZ, RZ, 0, 2.384185791015625e-07 ;  /* 0x00000004ff427435 */ /* 0x000fe200000001ff */
[----:B------:R-:W-:-:S02]  /*149c0*/  MOV R75, R71 ;  /* 0x00000047004b7202 */ /* 0x000fc40000000f00 */
[----:B------:R-:W-:Y:S02]  /*149d0*/  MOV R76, 0x1f ;  /* 0x0000001f004c7802 */ /* 0x000fe40000000f00 */
[----:B------:R-:W-:Y:S02]  /*149e0*/  MOV R65, 0xffffffff ;  /* 0xffffffff00417802 */ /* 0x000fe40000000f00 */
[----:B0-----:R-:W-:Y:S02]  /*149f0*/  MOV R64, 0x14a10 ;  /* 0x00014a1000407802 */ /* 0x001fe40000000f00 */
[----:B-1234-:R-:W-:Y:S05]  /*14a00*/  CALL.REL.NOINC `($__internal_45_$__cuda_sm70_shflsync_down) ;  /* 0x00000a9000007944 */ /* 0x01efea0003c00000 */
[----:B-1----:R-:W-:Y:S01]  /*14a10*/  MOV R67, R66 ;  /* 0x0000004200437202 */ /* 0x002fe20000000f00 */
[----:B------:R-:W-:Y:S05]  /*14a20*/  BRA `(.L_x_2067) ;  /* 0xffff7bb000007947 */ /* 0x000fea000383ffff */
.L_x_1970:
[----:B------:R-:W-:Y:S01]  /*14a30*/  HFMA2.MMA R66, -RZ, RZ, 0, 2.384185791015625e-07 ;  /* 0x00000004ff427435 */ /* 0x000fe200000001ff */
[----:B------:R-:W-:Y:S02]  /*14a40*/  MOV R75, R74 ;  /* 0x0000004a004b7202 */ /* 0x000fe40000000f00 */
[----:B------:R-:W-:Y:S02]  /*14a50*/  MOV R76, 0x1f ;  /* 0x0000001f004c7802 */ /* 0x000fe40000000f00 */
[----:B------:R-:W-:-:S02]  /*14a60*/  MOV R65, 0xffffffff ;  /* 0xffffffff00417802 */ /* 0x000fc40000000f00 */
[----:B0-----:R-:W-:Y:S02]  /*14a70*/  MOV R64, 0x14a90 ;  /* 0x00014a9000407802 */ /* 0x001fe40000000f00 */
[----:B-1234-:R-:W-:Y:S05]  /*14a80*/  CALL.REL.NOINC `($__internal_45_$__cuda_sm70_shflsync_down) ;  /* 0x00000a1000007944 */ /* 0x01efea0003c00000 */
[----:B-1----:R-:W-:Y:S01]  /*14a90*/  MOV R69, R66 ;  /* 0x0000004200457202 */ /* 0x002fe20000000f00 */
[----:B------:R-:W-:Y:S01]  /*14aa0*/  HFMA2.MMA R66, -RZ, RZ, 0, 2.384185791015625e-07 ;  /* 0x00000004ff427435 */ /* 0x000fe200000001ff */
[----:B------:R-:W-:Y:S02]  /*14ab0*/  MOV R75, R68 ;  /* 0x00000044004b7202 */ /* 0x000fe40000000f00 */
[----:B------:R-:W-:Y:S02]  /*14ac0*/  MOV R76, 0x1f ;  /* 0x0000001f004c7802 */ /* 0x000fe40000000f00 */
[----:B------:R-:W-:Y:S02]  /*14ad0*/  MOV R65, 0xffffffff ;  /* 0xffffffff00417802 */ /* 0x000fe40000000f00 */
[----:B------:R-:W-:Y:S02]  /*14ae0*/  MOV R64, 0x14b00 ;  /* 0x00014b0000407802 */ /* 0x000fe40000000f00 */
[----:B------:R-:W-:Y:S05]  /*14af0*/  CALL.REL.NOINC `($__internal_45_$__cuda_sm70_shflsync_down) ;  /* 0x000009a000007944 */ /* 0x000fea0003c00000 */
[----:B-1----:R-:W-:Y:S01]  /*14b00*/  MOV R70, R66 ;  /* 0x0000004200467202 */ /* 0x002fe20000000f00 */
[----:B------:R-:W-:Y:S01]  /*14b10*/  HFMA2.MMA R66, -RZ, RZ, 0, 2.384185791015625e-07 ;  /* 0x00000004ff427435 */ /* 0x000fe200000001ff */
[----:B------:R-:W-:-:S02]  /*14b20*/  MOV R75, R72 ;  /* 0x00000048004b7202 */ /* 0x000fc40000000f00 */
[----:B------:R-:W-:Y:S02]  /*14b30*/  MOV R76, 0x1f ;  /* 0x0000001f004c7802 */ /* 0x000fe40000000f00 */
[----:B------:R-:W-:Y:S02]  /*14b40*/  MOV R65, 0xffffffff ;  /* 0xffffffff00417802 */ /* 0x000fe40000000f00 */
[----:B------:R-:W-:Y:S02]  /*14b50*/  MOV R64, 0x14b70 ;  /* 0x00014b7000407802 */ /* 0x000fe40000000f00 */
[----:B------:R-:W-:Y:S05]  /*14b60*/  CALL.REL.NOINC `($__internal_45_$__cuda_sm70_shflsync_down) ;  /* 0x0000093000007944 */ /* 0x000fea0003c00000 */
[----:B-1----:R-:W-:Y:S01]  /*14b70*/  MOV R64, R66 ;  /* 0x0000004200407202 */ /* 0x002fe20000000f00 */
[----:B------:R-:W-:Y:S05]  /*14b80*/  BRA `(.L_x_2068) ;  /* 0xffff7a9000007947 */ /* 0x000fea000383ffff */
.L_x_1973:
[----:B------:R-:W-:Y:S01]  /*14b90*/  HFMA2.MMA R66, -RZ, RZ, 0, 4.76837158203125e-07 ;  /* 0x00000008ff427435 */ /* 0x000fe200000001ff */
[----:B------:R-:W-:Y:S02]  /*14ba0*/  MOV R75, R71 ;  /* 0x00000047004b7202 */ /* 0x000fe40000000f00 */
[----:B------:R-:W-:Y:S02]  /*14bb0*/  MOV R76, 0x1f ;  /* 0x0000001f004c7802 */ /* 0x000fe40000000f00 */
[----:B------:R-:W-:-:S02]  /*14bc0*/  MOV R65, 0xffffffff ;  /* 0xffffffff00417802 */ /* 0x000fc40000000f00 */
[----:B0-----:R-:W-:Y:S02]  /*14bd0*/  MOV R64, 0x14bf0 ;  /* 0x00014bf000407802 */ /* 0x001fe40000000f00 */
[----:B-1234-:R-:W-:Y:S05]  /*14be0*/  CALL.REL.NOINC `($__internal_45_$__cuda_sm70_shflsync_down) ;  /* 0x000008b000007944 */ /* 0x01efea0003c00000 */
[----:B-1----:R-:W-:Y:S01]  /*14bf0*/  MOV R67, R66 ;  /* 0x0000004200437202 */ /* 0x002fe20000000f00 */
[----:B------:R-:W-:Y:S01]  /*14c00*/  HFMA2.MMA R66, -RZ, RZ, 0, 4.76837158203125e-07 ;  /* 0x00000008ff427435 */ /* 0x000fe200000001ff */
[----:B------:R-:W-:Y:S02]  /*14c10*/  MOV R75, R74 ;  /* 0x0000004a004b7202 */ /* 0x000fe40000000f00 */
[----:B------:R-:W-:Y:S02]  /*14c20*/  MOV R76, 0x1f ;  /* 0x0000001f004c7802 */ /* 0x000fe40000000f00 */
[----:B------:R-:W-:Y:S02]  /*14c30*/  MOV R65, 0xffffffff ;  /* 0xffffffff00417802 */ /* 0x000fe40000000f00 */
[----:B------:R-:W-:Y:S02]  /*14c40*/  MOV R64, 0x14c60 ;  /* 0x00014c6000407802 */ /* 0x000fe40000000f00 */
[----:B------:R-:W-:Y:S05]  /*14c50*/  CALL.REL.NOINC `($__internal_45_$__cuda_sm70_shflsync_down) ;  /* 0x0000084000007944 */ /* 0x000fea0003c00000 */
[----:B-1----:R-:W-:Y:S01]  /*14c60*/  MOV R69, R66 ;  /* 0x0000004200457202 */ /* 0x002fe20000000f00 */
[----:B------:R-:W-:Y:S01]  /*14c70*/  HFMA2.MMA R66, -RZ, RZ, 0, 4.76837158203125e-07 ;  /* 0x00000008ff427435 */ /* 0x000fe200000001ff */
[----:B------:R-:W-:-:S02]  /*14c80*/  MOV R75, R68 ;  /* 0x00000044004b7202 */ /* 0x000fc40000000f00 */
[----:B------:R-:W-:Y:S02]  /*14c90*/  MOV R76, 0x1f ;  /* 0x0000001f004c7802 */ /* 0x000fe40000000f00 */
[----:B------:R-:W-:Y:S02]  /*14ca0*/  MOV R65, 0xffffffff ;  /* 0xffffffff00417802 */ /* 0x000fe40000000f00 */
[----:B------:R-:W-:Y:S02]  /*14cb0*/  MOV R64, 0x14cd0 ;  /* 0x00014cd000407802 */ /* 0x000fe40000000f00 */
[----:B------:R-:W-:Y:S05]  /*14cc0*/  CALL.REL.NOINC `($__internal_45_$__cuda_sm70_shflsync_down) ;  /* 0x000007d000007944 */ /* 0x000fea0003c00000 */
[----:B-1----:R-:W-:Y:S01]  /*14cd0*/  MOV R70, R66 ;  /* 0x0000004200467202 */ /* 0x002fe20000000f00 */
[----:B------:R-:W-:Y:S01]  /*14ce0*/  HFMA2.MMA R66, -RZ, RZ, 0, 4.76837158203125e-07 ;  /* 0x00000008ff427435 */ /* 0x000fe200000001ff */
[----:B------:R-:W-:Y:S02]  /*14cf0*/  MOV R75, R72 ;  /* 0x00000048004b7202 */ /* 0x000fe40000000f00 */
[----:B------:R-:W-:Y:S02]  /*14d00*/  MOV R76, 0x1f ;  /* 0x0000001f004c7802 */ /* 0x000fe40000000f00 */
[----:B------:R-:W-:-:S02]  /*14d10*/  MOV R65, 0xffffffff ;  /* 0xffffffff00417802 */ /* 0x000fc40000000f00 */
[----:B------:R-:W-:Y:S02]  /*14d20*/  MOV R64, 0x14d40 ;  /* 0x00014d4000407802 */ /* 0x000fe40000000f00 */
[----:B------:R-:W-:Y:S05]  /*14d30*/  CALL.REL.NOINC `($__internal_45_$__cuda_sm70_shflsync_down) ;  /* 0x0000076000007944 */ /* 0x000fea0003c00000 */
[----:B-1----:R-:W-:Y:S01]  /*14d40*/  MOV R64, R66 ;  /* 0x0000004200407202 */ /* 0x002fe20000000f00 */
[----:B------:R-:W-:Y:S05]  /*14d50*/  BRA `(.L_x_2069) ;  /* 0xffff7a0000007947 */ /* 0x000fea000383ffff */
.L_x_1976:
[----:B------:R-:W-:Y:S01]  /*14d60*/  HFMA2.MMA R66, -RZ, RZ, 0, 9.5367431640625e-07 ;  /* 0x00000010ff427435 */ /* 0x000fe200000001ff */
[----:B------:R-:W-:Y:S02]  /*14d70*/  MOV R75, R71 ;  /* 0x00000047004b7202 */ /* 0x000fe40000000f00 */
[----:B------:R-:W-:Y:S02]  /*14d80*/  MOV R76, 0x1f ;  /* 0x0000001f004c7802 */ /* 0x000fe40000000f00 */
[----:B------:R-:W-:Y:S02]  /*14d90*/  MOV R65, 0xffffffff ;  /* 0xffffffff00417802 */ /* 0x000fe40000000f00 */
[----:B0-----:R-:W-:Y:S02]  /*14da0*/  MOV R64, 0x14dc0 ;  /* 0x00014dc000407802 */ /* 0x001fe40000000f00 */
[----:B-1234-:R-:W-:Y:S05]  /*14db0*/  CALL.REL.NOINC `($__internal_45_$__cuda_sm70_shflsync_down) ;  /* 0x000006e000007944 */ /* 0x01efea0003c00000 */
[----:B-1----:R-:W-:Y:S01]  /*14dc0*/  MOV R67, R66 ;  /* 0x0000004200437202 */ /* 0x002fe20000000f00 */
[----:B------:R-:W-:Y:S05]  /*14dd0*/  BRA `(.L_x_2070) ;  /* 0xffff7a9000007947 */ /* 0x000fea000383ffff */
.L_x_1977:
[----:B------:R-:W-:Y:S01]  /*14de0*/  HFMA2.MMA R66, -RZ, RZ, 0, 9.5367431640625e-07 ;  /* 0x00000010ff427435 */ /* 0x000fe200000001ff */
[----:B------:R-:W-:-:S02]  /*14df0*/  MOV R75, R74 ;  /* 0x0000004a004b7202 */ /* 0x000fc40000000f00 */
[----:B------:R-:W-:Y:S02]  /*14e00*/  MOV R76, 0x1f ;  /* 0x0000001f004c7802 */ /* 0x000fe40000000f00 */
[----:B------:R-:W-:Y:S02]  /*14e10*/  MOV R65, 0xffffffff ;  /* 0xffffffff00417802 */ /* 0x000fe40000000f00 */
[----:B0-----:R-:W-:Y:S02]  /*14e20*/  MOV R64, 0x14e40 ;  /* 0x00014e4000407802 */ /* 0x001fe40000000f00 */
[----:B-1234-:R-:W-:Y:S05]  /*14e30*/  CALL.REL.NOINC `($__internal_45_$__cuda_sm70_shflsync_down) ;  /* 0x0000066000007944 */ /* 0x01efea0003c00000 */
[----:B-1----:R-:W-:Y:S01]  /*14e40*/  MOV R69, R66 ;  /* 0x0000004200457202 */ /* 0x002fe20000000f00 */
[----:B------:R-:W-:Y:S01]  /*14e50*/  HFMA2.MMA R66, -RZ, RZ, 0, 9.5367431640625e-07 ;  /* 0x00000010ff427435 */ /* 0x000fe200000001ff */
[----:B------:R-:W-:Y:S02]  /*14e60*/  MOV R75, R68 ;  /* 0x00000044004b7202 */ /* 0x000fe40000000f00 */
[----:B------:R-:W-:Y:S02]  /*14e70*/  MOV R76, 0x1f ;  /* 0x0000001f004c7802 */ /* 0x000fe40000000f00 */
[----:B------:R-:W-:-:S02]  /*14e80*/  MOV R65, 0xffffffff ;  /* 0xffffffff00417802 */ /* 0x000fc40000000f00 */
[----:B------:R-:W-:Y:S02]  /*14e90*/  MOV R64, 0x14eb0 ;  /* 0x00014eb000407802 */ /* 0x000fe40000000f00 */
[----:B------:R-:W-:Y:S05]  /*14ea0*/  CALL.REL.NOINC `($__internal_45_$__cuda_sm70_shflsync_down) ;  /* 0x000005f000007944 */ /* 0x000fea0003c00000 */
[----:B-1----:R-:W-:Y:S01]  /*14eb0*/  MOV R70, R66 ;  /* 0x0000004200467202 */ /* 0x002fe20000000f00 */
[----:B------:R-:W-:Y:S01]  /*14ec0*/  HFMA2.MMA R66, -RZ, RZ, 0, 9.5367431640625e-07 ;  /* 0x00000010ff427435 */ /* 0x000fe200000001ff */
[----:B------:R-:W-:Y:S02]  /*14ed0*/  MOV R75, R72 ;  /* 0x00000048004b7202 */ /* 0x000fe40000000f00 */
[----:B------:R-:W-:Y:S02]  /*14ee0*/  MOV R76, 0x1f ;  /* 0x0000001f004c7802 */ /* 0x000fe40000000f00 */
[----:B------:R-:W-:Y:S02]  /*14ef0*/  MOV R65, 0xffffffff ;  /* 0xffffffff00417802 */ /* 0x000fe40000000f00 */
[----:B------:R-:W-:Y:S02]  /*14f00*/  MOV R64, 0x14f20 ;  /* 0x00014f2000407802 */ /* 0x000fe40000000f00 */
[----:B------:R-:W-:Y:S05]  /*14f10*/  CALL.REL.NOINC `($__internal_45_$__cuda_sm70_shflsync_down) ;  /* 0x0000058000007944 */ /* 0x000fea0003c00000 */
[----:B-1----:R-:W-:Y:S01]  /*14f20*/  MOV R64, R66 ;  /* 0x0000004200407202 */ /* 0x002fe20000000f00 */
[----:B------:R-:W-:Y:S05]  /*14f30*/  BRA `(.L_x_2071) ;  /* 0xffff797000007947 */ /* 0x000fea000383ffff */
.L_x_1980:
[----:B------:R-:W-:Y:S01]  /*14f40*/  HFMA2.MMA R66, -RZ, RZ, 0, 0 ;  /* 0x00000000ff427435 */ /* 0x000fe200000001ff */
[----:B0-----:R-:W-:-:S02]  /*14f50*/  MOV R64, R71 ;  /* 0x0000004700407202 */ /* 0x001fc40000000f00 */
[----:B------:R-:W-:Y:S02]  /*14f60*/  MOV R247, 0xffffffff ;  /* 0xffffffff00f77802 */ /* 0x000fe40000000f00 */
[----:B------:R-:W-:Y:S02]  /*14f70*/  MOV R65, 0x14f90 ;  /* 0x00014f9000417802 */ /* 0x000fe40000000f00 */
[----:B-1234-:R-:W-:Y:S05]  /*14f80*/  CALL.REL.NOINC `($__internal_46_$__cuda_sm70_shflsync_idx_p) ;  /* 0x0000055000007944 */ /* 0x01efea0003c00000 */
        /* <DEDUP_REMOVED lines=8> */
[----:B------:R-:W-:-:S02]  /*15010*/  MOV R64, R68 ;  /* 0x0000004400407202 */ /* 0x000fc40000000f00 */
[----:B------:R-:W-:Y:S02]  /*15020*/  MOV R247, 0xffffffff ;  /* 0xffffffff00f77802 */ /* 0x000fe40000000f00 */
        /* <DEDUP_REMOVED lines=16> */
[----:B0-----:R-:W-:Y:S05]  /*15130*/  CALL.REL.NOINC `($__internal_45_$__cuda_sm70_shflsync_down) ;  /* 0x0000036000007944 */ /* 0x001fea0003c00000 */
        /* <DEDUP_REMOVED lines=15> */
[----:B------:R-:W-:Y:S01]  /*15230*/  HFMA2.MMA R66, -RZ, RZ, 0, 5.9604644775390625e-08 ;  /* 0x00000001ff427435 */ /* 0x000fe200000001ff */
[----:B------:R-:W-:Y:S02]  /*15240*/  MOV R75, R72 ;  /* 0x00000048004b7202 */ /* 0x000fe40000000f00 */
[----:B------:R-:W-:Y:S02]  /*15250*/  MOV R76, 0x1f ;  /* 0x0000001f004c7802 */ /* 0x000fe40000000f00 */
[----:B------:R-:W-:Y:S02]  /*15260*/  MOV R65, 0xffffffff ;  /* 0xffffffff00417802 */ /* 0x000fe40000000f00 */
[----:B------:R-:W-:Y:S02]  /*15270*/  MOV R64, 0x15290 ;  /* 0x0001529000407802 */ /* 0x000fe40000000f00 */
[----:B------:R-:W-:Y:S05]  /*15280*/  CALL.REL.NOINC `($__internal_45_$__cuda_sm70_shflsync_down) ;  /* 0x0000021000007944 */ /* 0x000fea0003c00000 */
        /* <DEDUP_REMOVED lines=12> */
[----:B------:R-:W-:Y:S05]  /*15350*/  CALL.REL.NOINC `($__internal_46_$__cuda_sm70_shflsync_idx_p) ;  /* 0x0000018000007944 */ /* 0x000fea0003c00000 */
        /* <DEDUP_REMOVED lines=20> */
        .weak           $__internal_45_$__cuda_sm70_shflsync_down
        .type           $__internal_45_$__cuda_sm70_shflsync_down,@function
        .size           $__internal_45_$__cuda_sm70_shflsync_down,($__internal_46_$__cuda_sm70_shflsync_idx_p - $__internal_45_$__cuda_sm70_shflsync_down)
$__internal_45_$__cuda_sm70_shflsync_down:
[----:B------:R-:W-:Y:S04]  /*154a0*/  WARPSYNC R65 ;  /* 0x0000004100007348 */ /* 0x000fe80003800000 */
[----:B------:R0:W1:Y:S02]  /*154b0*/  SHFL.DOWN PT, R66, R75, R66, R76 ;  /* 0x080000424b427389 */ /* 0x00006400000e004c */
[----:B0-----:R-:W-:-:S06]  /*154c0*/  HFMA2.MMA R65, -RZ, RZ, 0, 0 ;  /* 0x00000000ff417435 */ /* 0x001fcc00000001ff */
[----:B------:R-:W-:Y:S05]  /*154d0*/  RET.REL.NODEC R64 `(_Z25selective_scan_bwd_kernelI32Selective_Scan_bwd_kernel_traitsILi128ELi16ELb0ELb1ELb1ELb1ELb1EfN3c107complexIfEEEEv12SSMParamsBwd) ;  /* 0xfffeab2040007950 */ /* 0x000fea0003c3ffff */
        .weak           $__internal_46_$__cuda_sm70_shflsync_idx_p
        .type           $__internal_46_$__cuda_sm70_shflsync_idx_p,@function
        .size           $__internal_46_$__cuda_sm70_shflsync_idx_p,($__internal_47_$__cuda_sm70_shflsync_up - $__internal_46_$__cuda_sm70_shflsync_idx_p)
$__internal_46_$__cuda_sm70_shflsync_idx_p:
[----:B------:R-:W-:Y:S01]  /*154e0*/  MOV R135, 0x1f ;  /* 0x0000001f00877802 */ /* 0x000fe20000000f00 */
[----:B------:R-:W-:Y:S04]  /*154f0*/  WARPSYNC R247 ;  /* 0x000000f700007348 */ /* 0x000fe80003800000 */
[----:B------:R0:W1:Y:S04]  /*15500*/  SHFL.IDX PT, R66, R64, R66, R135 ;  /* 0x0000004240427389 */ /* 0x00006800000e0087 */
[----:B0-----:R-:W0:Y:S01]  /*15510*/  S2R R135, SR_LANEID ;  /* 0x0000000000877919 */ /* 0x001e220000000000 */
[----:B------:R-:W-:Y:S01]  /*15520*/  MOV R64, R65 ;  /* 0x0000004100407202 */ /* 0x000fe20000000f00 */
[----:B------:R-:W-:-:S06]  /*15530*/  HFMA2.MMA R65, -RZ, RZ, 0, 0 ;  /* 0x00000000ff417435 */ /* 0x000fcc00000001ff */
[----:B------:R-:W-:Y:S05]  /*15540*/  RET.REL.NODEC R64 `(_Z25selective_scan_bwd_kernelI32Selective_Scan_bwd_kernel_traitsILi128ELi16ELb0ELb1ELb1ELb1ELb1EfN3c107complexIfEEEEv12SSMParamsBwd) ;  /* 0xfffeaab040007950 */ /* 0x000fea0003c3ffff */
        .weak           $__internal_47_$__cuda_sm70_shflsync_up
        .type           $__internal_47_$__cuda_sm70_shflsync_up,@function
        .size           $__internal_47_$__cuda_sm70_shflsync_up,(.L_x_14482 - $__internal_47_$__cuda_sm70_shflsync_up)
$__internal_47_$__cuda_sm70_shflsync_up:
[----:B------:R-:W-:Y:S04]  /*15550*/  WARPSYNC R212 ;  /* 0x000000d400007348 */ /* 0x000fe80003800000 */
[----:B------:R0:W1:Y:S02]  /*15560*/  SHFL.UP PT, R71, R71, R65, R213 ;  /* 0x0400004147477389 */ /* 0x00006400000e00d5 */
[----:B0-----:R-:W-:-:S04]  /*15570*/  MOV R65, 0x0 ;  /* 0x0000000000417802 */ /* 0x001fc80000000f00 */
[----:B------:R-:W-:Y:S05]  /*15580*/  RET.REL.NODEC R64 `(_Z25selective_scan_bwd_kernelI32Selective_Scan_bwd_kernel_traitsILi128ELi16ELb0ELb1ELb1ELb1ELb1EfN3c107complexIfEEEEv12SSMParamsBwd) ;  /* 0xfffeaa7040007950 */ /* 0x000fea0003c3ffff */
.L_x_2073:
        /* <DEDUP_REMOVED lines=15> */
.L_x_14482:


//--------------------- .text._Z25selective_scan_bwd_kernelI32Selective_Scan_bwd_kernel_traitsILi128ELi16ELb1ELb0ELb0ELb0ELb0EfN3c107complexIfEEEEv12SSMParamsBwd --------------------------
	.section	.text._Z25selective_scan_bwd_kernelI32Selective_Scan_bwd_kernel_traitsILi128ELi16ELb1ELb0ELb0ELb0ELb0EfN3c107complexIfEEEEv12SSMParamsBwd,"ax",@progbits
	.sectioninfo	@"SHI_REGISTERS=248"
	.align	128
        .global         _Z25selective_scan_bwd_kernelI32Selective_Scan_bwd_kernel_traitsILi128ELi16ELb1ELb0ELb0ELb0ELb0EfN3c107complexIfEEEEv12SSMParamsBwd
        .type           _Z25selective_scan_bwd_kernelI32Selective_Scan_bwd_kernel_traitsILi128ELi16ELb1ELb0ELb0ELb0ELb0EfN3c107complexIfEEEEv12SSMParamsBwd,@function
        .size           _Z25selective_scan_bwd_kernelI32Selective_Scan_bwd_kernel_traitsILi128ELi16ELb1ELb0ELb0ELb0ELb0EfN3c107complexIfEEEEv12SSMParamsBwd,(.L_x_14485 - _Z25selective_scan_bwd_kernelI32Selective_Scan_bwd_kernel_traitsILi128ELi16ELb1ELb0ELb0ELb0ELb0EfN3c107complexIfEEEEv12SSMParamsBwd)
        .other          _Z25selective_scan_bwd_kernelI32Selective_Scan_bwd_kernel_traitsILi128ELi16ELb1ELb0ELb0ELb0ELb0EfN3c107complexIfEEEEv12SSMParamsBwd,@"STO_CUDA_ENTRY STV_DEFAULT"
_Z25selective_scan_bwd_kernelI32Selective_Scan_bwd_kernel_traitsILi128ELi16ELb1ELb0ELb0ELb0ELb0EfN3c107complexIfEEEEv12SSMParamsBwd:
.text._Z25selective_scan_bwd_kernelI32Selective_Scan_bwd_kernel_traitsILi128ELi16ELb1ELb0ELb0ELb0ELb0EfN3c107complexIfEEEEv12SSMParamsBwd:
        /* <DEDUP_REMOVED lines=20> */
[----:B------:R-:W-:Y:S01]  /*0140*/  CS2R R232, SRZ ;  /* 0x0000000000e87805 */ /* 0x000fe2000001ff00 */
[----:B------:R-:W-:Y:S01]  /*0150*/  HFMA2.MMA R41, -RZ, RZ, 0, 0 ;  /* 0x00000000ff297435 */ /* 0x000fe200000001ff */
[----:B------:R-:W-:-:S02]  /*0160*/  MOV R39, RZ ;  /* 0x000000ff00277202 */ /* 0x000fc40000000f00 */
[----:B----4-:R-:W-:Y:S01]  /*0170*/  SHF.R.S32.HI R43, RZ, 0x1f, R134 ;  /* 0x0000001fff2b7819 */ /* 0x010fe20000011486 */
[----:B------:R-:W-:-:S04]  /*0180*/  IMAD.WIDE.U32 R2, R134, c[0x0][0x1d0], RZ ;  /* 0x0000740086027a25 */ /* 0x000fc800078e00ff */
[C---:B------:R-:W-:Y:S02]  /*0190*/  IMAD R9, R43.reuse, c[0x0][0x1d0], RZ ;  /* 0x000074002b097a24 */ /* 0x040fe400078e02ff */
[C---:B------:R-:W-:Y:S02]  /*01a0*/  IMAD R13, R43.reuse, c[0x0][0x278], RZ ;  /* 0x00009e002b0d7a24 */ /* 0x040fe400078e02ff */
[C---:B------:R-:W-:Y:S02]  /*01b0*/  IMAD R9, R134.reuse, c[0x0][0x1d4], R9 ;  /* 0x0000750086097a24 */ /* 0x040fe400078e0209 */
[----:B------:R-:W-:Y:S02]  /*01c0*/  IMAD R11, R43, c[0x0][0x1e0], RZ ;  /* 0x000078002b0b7a24 */ /* 0x000fe400078e02ff */
[C---:B------:R-:W-:Y:S01]  /*01d0*/  IMAD R17, R134.reuse, c[0x0][0x27c], R13 ;  /* 0x00009f0086117a24 */ /* 0x040fe200078e020d */
[----:B------:R-:W-:Y:S01]  /*01e0*/  IADD3 R3, R3, R9, RZ ;  /* 0x0000000903037210 */ /* 0x000fe20007ffe0ff */
[----:B0-----:R-:W-:Y:S01]  /*01f0*/  IMAD.WIDE.U32 R4, R134, c[0x0][0x1e0], RZ ;  /* 0x0000780086047a25 */ /* 0x001fe200078e00ff */
[----:B------:R-:W-:-:S03]  /*0200*/  LEA R9, R10, 0xfffff800, 0xb ;  /* 0xfffff8000a097811 */ /* 0x000fc600078e58ff */
[----:B------:R-:W-:Y:S01]  /*0210*/  IMAD R15, R134, c[0x0][0x1e4], R11 ;  /* 0x00007900860f7a24 */ /* 0x000fe200078e020b */
[----:B------:R-:W-:Y:S01]  /*0220*/  SHF.R.S32.HI R11, RZ, 0x1f, R9 ;  /* 0x0000001fff0b7819 */ /* 0x000fe20000011409 */
[----:B------:R-:W-:Y:S02]  /*0230*/  IMAD R13, R135, c[0x0][0x1d8], RZ ;  /* 0x00007600870d7a24 */ /* 0x000fe400078e02ff */
[----:B------:R-:W-:Y:S01]  /*0240*/  IMAD.WIDE.U32 R2, R136, c[0x0][0x1d8], R2 ;  /* 0x0000760088027a25 */ /* 0x000fe200078e0002 */
[----:B------:R-:W-:-:S03]  /*0250*/  IADD3 R5, R5, R15, RZ ;  /* 0x0000000f05057210 */ /* 0x000fc60007ffe0ff */
[----:B-1----:R-:W-:Y:S01]  /*0260*/  IMAD.WIDE.U32 R6, R134, c[0x0][0x278], RZ ;  /* 0x00009e0086067a25 */ /* 0x002fe200078e00ff */
[----:B------:R-:W-:-:S03]  /*0270*/  IADD3 R12, P0, R9, R2, RZ ;  /* 0x00000002090c7210 */ /* 0x000fc60007f1e0ff */
[----:B------:R-:W-:Y:S01]  /*0280*/  IMAD R13, R136, c[0x0][0x1dc], R13 ;  /* 0x00007700880d7a24 */ /* 0x000fe200078e020d */
[----:B------:R-:W-:Y:S01]  /*0290*/  IADD3 R7, R7, R17, RZ ;  /* 0x0000001107077210 */ /* 0x000fe20007ffe0ff */
[C---:B------:R-:W-:Y:S01]  /*02a0*/  IMAD R15, R135.reuse, c[0x0][0x1e8], RZ ;  /* 0x00007a00870f7a24 */ /* 0x040fe200078e02ff */
[----:B------:R-:W-:Y:S01]  /*02b0*/  LEA R10, P4, R12, c[0x0][0x240], 0x2 ;  /* 0x000090000c0a7a11 */ /* 0x000fe200078810ff */
[----:B------:R-:W-:Y:S01]  /*02c0*/  IMAD R17, R135, c[0x0][0x280], RZ ;  /* 0x0000a00087117a24 */ /* 0x000fe200078e02ff */
[----:B------:R-:W-:Y:S01]  /*02d0*/  IADD3.X R13, R11, R3, R13, P0, !PT ;  /* 0x000000030b0d7210 */ /* 0x000fe200007fe40d */
[----:B------:R-:W-:Y:S01]  /*02e0*/  IMAD.WIDE.U32 R2, R136, c[0x0][0x1e8], R4 ;  /* 0x00007a0088027a25 */ /* 0x000fe200078e0004 */
[----:B------:R-:W-:-:S03]  /*02f0*/  ISETP.NE.U32.AND P0, PT, RZ, c[0x0][0x260], PT ;  /* 0x00009800ff007a0c */ /* 0x000fc60003f05070 */
[C---:B------:R-:W-:Y:S01]  /*0300*/  IMAD.WIDE.U32 R4, R136.reuse, c[0x0][0x280], R6 ;  /* 0x0000a00088047a25 */ /* 0x040fe200078e0006 */
[C---:B------:R-:W-:Y:S02]  /*0310*/  IADD3 R7, P6, R9.reuse, R2, RZ ;  /* 0x0000000209077210 */ /* 0x040fe40007fde0ff */
[----:B------:R-:W-:Y:S01]  /*0320*/  ISETP.NE.AND.EX P0, PT, RZ, c[0x0][0x264], PT, P0 ;  /* 0x00009900ff007a0c */ /* 0x000fe20003f05300 */
[C---:B------:R-:W-:Y:S01]  /*0330*/  IMAD R15, R136.reuse, c[0x0][0x1ec], R15 ;  /* 0x00007b00880f7a24 */ /* 0x040fe200078e020f */
[----:B------:R-:W-:Y:S01]  /*0340*/  IADD3 R9, P3, R9, R4, RZ ;  /* 0x0000000409097210 */ /* 0x000fe20007f7e0ff */
[----:B------:R-:W-:-:S03]  /*0350*/  IMAD R6, R136, c[0x0][0x284], R17 ;  /* 0x0000a10088067a24 */ /* 0x000fc600078e0211 */
[C---:B------:R-:W-:Y:S02]  /*0360*/  IADD3.X R2, R11.reuse, R3, R15, P6, !PT ;  /* 0x000000030b027210 */ /* 0x040fe400037fe40f */
[----:B------:R-:W-:Y:S02]  /*0370*/  IADD3.X R6, R11, R5, R6, P3, !PT ;  /* 0x000000050b067210 */ /* 0x000fe40001ffe406 */
[----:B------:R-:W-:Y:S02]  /*0380*/  LEA.HI.X R11, R12, c[0x0][0x244], R13, 0x2, P4 ;  /* 0x000091000c0b7a11 */ /* 0x000fe400020f140d */
[----:B------:R-:W-:Y:S02]  /*0390*/  ISETP.NE.U32.AND P3, PT, RZ, c[0x0][0x328], PT ;  /* 0x0000ca00ff007a0c */ /* 0x000fe40003f65070 */
[----:B------:R-:W-:Y:S02]  /*03a0*/  ISETP.NE.U32.AND P4, PT, RZ, c[0x0][0x348], PT ;  /* 0x0000d200ff007a0c */ /* 0x000fe40003f85070 */
[----:B------:R-:W-:-:S02]  /*03b0*/  LEA R5, P6, R7, c[0x0][0x248], 0x2 ;  /* 0x0000920007057a11 */ /* 0x000fc400078c10ff */
        /* <DEDUP_REMOVED lines=20> */
[----:B------:R-:W-:Y:S02]  /*0500*/  MOV R38, c[0x0][0x174] ;  /* 0x00005d0000267a02 */ /* 0x000fe40000000f00 */
[----:B------:R-:W3:Y:S01]  /*0510*/  S2R R40, SR_LANEID ;  /* 0x0000000000287919 */ /* 0x000ee20000000000 */
[----:B------:R-:W-:-:S02]  /*0520*/  MOV R39, RZ ;  /* 0x000000ff00277202 */ /* 0x000fc40000000f00 */
[----:B------:R-:W-:Y:S02]  /*0530*/  MOV R41, RZ ;  /* 0x000000ff00297202 */ /* 0x000fe40000000f00 */
[----:B------:R4:W1:Y:S08]  /*0540*/  R2UR UR13, R11 ;  /* 0x000000000b0d73c2 */ /* 0x00087000000e0000 */
[----:B------:R4:W1:Y:S01]  /*0550*/  R2UR UR10, R5 ;  /* 0x00000000050a73c2 */ /* 0x00086200000e0000 */
[----:B0-----:R-:W-:-:S07]  /*0560*/  SHF.R.S32.HI R3, RZ, 0x1f, R42 ;  /* 0x0000001fff037819 */ /* 0x001fce000001142a */
[----:B------:R4:W0:Y:S01]  /*0570*/  R2UR UR11, R7 ;  /* 0x00000000070b73c2 */ /* 0x00082200000e0000 */
[----:B------:R-:W-:Y:S02]  /*0580*/  SHF.L.U32 R37, R42, 0x2, RZ ;  /* 0x000000022a257819 */ /* 0x000fe400000006ff */
[----:B------:R-:W-:Y:S02]  /*0590*/  LEA.HI R3, R3, R42, RZ, 0x5 ;  /* 0x0000002a03037211 */ /* 0x000fe400078f28ff */
[----:B------:R-:W-:Y:S02]  /*05a0*/  LOP3.LUT R37, R37, 0xffffff80, RZ, 0xc0, !PT ;  /* 0xffffff8025257812 */ /* 0x000fe400078ec0ff */
[----:B------:R-:W-:Y:S01]  /*05b0*/  SHF.R.S32.HI R36, RZ, 0x5, R3 ;  /* 0x00000005ff247819 */ /* 0x000fe20000011403 */
[----:B------:R4:W0:Y:S08]  /*05c0*/  R2UR UR8, R4 ;  /* 0x00000000040873c2 */ /* 0x00083000000e0000 */
[----:B-123--:R4:W0:Y:S02]  /*05d0*/  R2UR UR9, R0 ;  /* 0x00000000000973c2 */ /* 0x00e82400000e0000 */
.L_x_2113:
[----:B------:R-:W-:Y:S01]  /*05e0*/  BAR.SYNC.DEFER_BLOCKING 0x0 ;  /* 0x0000000000007b1d */ /* 0x000fe20000010000 */
[----:B------:R-:W-:-:S02]  /*05f0*/  MOV R2, UR12 ;  /* 0x0000000c00027c02 */ /* 0x000fc40008000f00 */
[----:B------:R-:W-:Y:S02]  /*0600*/  MOV R3, UR13 ;  /* 0x0000000d00037c02 */ /* 0x000fe40008000f00 */
[----:B------:R-:W-:-:S05]  /*0610*/  LOP3.LUT R35, R37, 0x1f, R42, 0xf8, !PT ;  /* 0x0000001f25237812 */ /* 0x000fca00078ef82a */
[----:B------:R-:W-:-:S05]  /*0620*/  IMAD.WIDE R2, R35, 0x10, R2 ;  /* 0x0000001023027825 */ /* 0x000fca00078e0202 */
[----:B----4-:R-:W2:Y:S04]  /*0630*/  LDG.E.128 R8, [R2.64] ;  /* 0x0000000602087981 */ /* 0x010ea8000c1e1d00 */
[----:B------:R-:W3:Y:S04]  /*0640*/  LDG.E.128 R12, [R2.64+0x200] ;  /* 0x00020006020c7981 */ /* 0x000ee8000c1e1d00 */
[----:B------:R-:W4:Y:S04]  /*0650*/  LDG.E.128 R16, [R2.64+0x400] ;  /* 0x0004000602107981 */ /* 0x000f28000c1e1d00 */
[----:B------:R-:W5:Y:S01]  /*0660*/  LDG.E.128 R20, [R2.64+0x600] ;  /* 0x0006000602147981 */ /* 0x000f62000c1e1d00 */
[----:B------:R-:W-:-:S02]  /*0670*/  IADD3 R34, R37, R40, RZ ;  /* 0x0000002825227210 */ /* 0x000fc40007ffe0ff */
[----:B------:R-:W-:Y:S02]  /*0680*/  MOV R4, UR10 ;  /* 0x0000000a00047c02 */ /* 0x000fe40008000f00 */
[----:B0-----:R-:W-:Y:S01]  /*0690*/  MOV R5, UR11 ;  /* 0x0000000b00057c02 */ /* 0x001fe20008000f00 */
[----:B------:R-:W-:-:S04]  /*06a0*/  IMAD R0, R40, 0x3, R34 ;  /* 0x0000000328007824 */ /* 0x000fc800078e0222 */
[----:B------:R-:W-:Y:S01]  /*06b0*/  IMAD.WIDE R4, R35, 0x10, R4 ;  /* 0x0000001023047825 */ /* 0x000fe200078e0204 */
[----:B--2---:R0:W-:Y:S04]  /*06c0*/  STS.128 [R34.X16], R8 ;  /* 0x0000000822007388 */ /* 0x0041e8000000cc00 */
[----:B---3--:R1:W-:Y:S04]  /*06d0*/  STS.128 [R34.X16+0x200], R12 ;  /* 0x0002000c22007388 */ /* 0x0083e8000000cc00 */
[----:B----4-:R2:W-:Y:S04]  /*06e0*/  STS.128 [R34.X16+0x400], R16 ;  /* 0x0004001022007388 */ /* 0x0105e8000000cc00 */
[----:B-----5:R3:W-:Y:S01]  /*06f0*/  STS.128 [R34.X16+0x600], R20 ;  /* 0x0006001422007388 */ /* 0x0207e2000000cc00 */
[----:B------:R-:W-:-:S06]  /*0700*/  NOP ;  /* 0x0000000000007918 */ /* 0x000fcc0000000000 */
[----:B------:R-:W-:Y:S04]  /*0710*/  LDS.128 R116, [R0.X16] ;  /* 0x0000000000747984 */ /* 0x000fe8000000cc00 */
[----:B------:R-:W-:Y:S04]  /*0720*/  LDS.128 R112, [R0.X16+0x10] ;  /* 0x0000100000707984 */ /* 0x000fe8000000cc00 */
[----:B------:R-:W-:Y:S04]  /*0730*/  LDS.128 R108, [R0.X16+0x20] ;  /* 0x00002000006c7984 */ /* 0x000fe8000000cc00 */
[----:B------:R-:W-:Y:S04]  /*0740*/  LDS.128 R104, [R0.X16+0x30] ;  /* 0x0000300000687984 */ /* 0x000fe8000000cc00 */
[----:B------:R-:W-:Y:S06]  /*0750*/  BAR.SYNC.DEFER_BLOCKING 0x0 ;  /* 0x0000000000007b1d */ /* 0x000fec0000010000 */
[----:B0-----:R-:W4:Y:S04]  /*0760*/  LDG.E.128 R8, [R4.64] ;  /* 0x0000000604087981 */ /* 0x001f28000c1e1d00 */
[----:B-1----:R-:W5:Y:S04]  /*0770*/  LDG.E.128 R12, [R4.64+0x200] ;  /* 0x00020006040c7981 */ /* 0x002f68000c1e1d00 */
[----:B--2---:R-:W2:Y:S04]  /*0780*/  LDG.E.128 R16, [R4.64+0x400] ;  /* 0x0004000604107981 */ /* 0x004ea8000c1e1d00 */
[----:B---3--:R-:W3:Y:S01]  /*0790*/  LDG.E.128 R20, [R4.64+0x600] ;  /* 0x0006000604147981 */ /* 0x008ee2000c1e1d00 */
[----:B------:R-:W-:-:S02]  /*07a0*/  MOV R2, UR8 ;  /* 0x0000000800027c02 */ /* 0x000fc40008000f00 */
[----:B------:R-:W-:-:S05]  /*07b0*/  MOV R3, UR9 ;  /* 0x0000000900037c02 */ /* 0x000fca0008000f00 */
[----:B------:R-:W-:Y:S01]  /*07c0*/  IMAD.WIDE R2, R35, 0x10, R2 ;  /* 0x0000001023027825 */ /* 0x000fe200078e0202 */
[----:B----4-:R-:W-:Y:S04]  /*07d0*/  STS.128 [R34.X16], R8 ;  /* 0x0000000822007388 */ /* 0x010fe8000000cc00 */
[----:B-----5:R0:W-:Y:S04]  /*07e0*/  STS.128 [R34.X16+0x200], R12 ;  /* 0x0002000c22007388 */ /* 0x0201e8000000cc00 */
[----:B--2---:R1:W-:Y:S04]  /*07f0*/  STS.128 [R34.X16+0x400], R16 ;  /* 0x0004001022007388 */ /* 0x0043e8000000cc00 */
[----:B---3--:R2:W-:Y:S01]  /*0800*/  STS.128 [R34.X16+0x600], R20 ;  /* 0x0006001422007388 */ /* 0x0085e2000000cc00 */
[----:B------:R-:W-:-:S06]  /*0810*/  NOP ;  /* 0x0000000000007918 */ /* 0x000fcc0000000000 */
[----:B------:R-:W-:Y:S04]  /*0820*/  LDS.128 R100, [R0.X16] ;  /* 0x0000000000647984 */ /* 0x000fe8000000cc00 */
[----:B------:R-:W-:Y:S04]  /*0830*/  LDS.128 R96, [R0.X16+0x10] ;  /* 0x0000100000607984 */ /* 0x000fe8000000cc00 */
[----:B------:R-:W-:Y:S04]  /*0840*/  LDS.128 R92, [R0.X16+0x20] ;  /* 0x00002000005c7984 */ /* 0x000fe8000000cc00 */
[----:B------:R-:W-:Y:S04]  /*0850*/  LDS.128 R88, [R0.X16+0x30] ;  /* 0x0000300000587984 */ /* 0x000fe8000000cc00 */
[----:B------:R-:W-:Y:S06]  /*0860*/  BAR.SYNC.DEFER_BLOCKING 0x0 ;  /* 0x0000000000007b1d */ /* 0x000fec0000010000 */
[----:B------:R-:W3:Y:S04]  /*0870*/  LDG.E.128 R24, [R2.64] ;  /* 0x0000000602187981 */ /* 0x000ee8000c1e1d00 */
[----:B0-----:R-:W4:Y:S04]  /*0880*/  LDG.E.128 R12, [R2.64+0x200] ;  /* 0x00020006020c7981 */ /* 0x001f28000c1e1d00 */
[----:B-1----:R-:W5:Y:S04]  /*0890*/  LDG.E.128 R16, [R2.64+0x400] ;  /* 0x0004000602107981 */ /* 0x002f68000c1e1d00 */
[----:B--2---:R-:W2:Y:S01]  /*08a0*/  LDG.E.128 R20, [R2.64+0x600] ;  /* 0x0006000602147981 */ /* 0x004ea2000c1e1d00 */
[----:B------:R-:W-:Y:S01]  /*08b0*/  CS2R R86, SRZ ;  /* 0x0000000000567805 */ /* 0x000fe2000001ff00 */
[----:B------:R-:W-:Y:S01]  /*08c0*/  CS2R R84, SRZ ;  /* 0x0000000000547805 */ /* 0x000fe2000001ff00 */
[----:B------:R-:W-:Y:S01]  /*08d0*/  CS2R R82, SRZ ;  /* 0x0000000000527805 */ /* 0x000fe2000001ff00 */
[----:B------:R-:W-:Y:S01]  /*08e0*/  CS2R R80, SRZ ;  /* 0x0000000000507805 */ /* 0x000fe2000001ff00 */
[----:B------:R-:W-:Y:S01]  /*08f0*/  CS2R R78, SRZ ;  /* 0x00000000004e7805 */ /* 0x000fe2000001ff00 */
[----:B------:R-:W-:Y:S01]  /*0900*/  CS2R R76, SRZ ;  /* 0x00000000004c7805 */ /* 0x000fe2000001ff00 */
[----:B------:R-:W-:Y:S01]  /*0910*/  CS2R R74, SRZ ;  /* 0x00000000004a7805 */ /* 0x000fe2000001ff00 */
[----:B------:R-:W-:Y:S01]  /*0920*/  CS2R R72, SRZ ;  /* 0x0000000000487805 */ /* 0x000fe2000001ff00 */
[----:B---3--:R-:W-:Y:S04]  /*0930*/  STS.128 [R34.X16], R24 ;  /* 0x0000001822007388 */ /* 0x008fe8000000cc00 */
[----:B----4-:R0:W-:Y:S04]  /*0940*/  STS.128 [R34.X16+0x200], R12 ;  /* 0x0002000c22007388 */ /* 0x0101e8000000cc00 */
[----:B-----5:R-:W-:Y:S04]  /*0950*/  STS.128 [R34.X16+0x400], R16 ;  /* 0x0004001022007388 */ /* 0x020fe8000000cc00 */
[----:B--2---:R-:W-:Y:S01]  /*0960*/  STS.128 [R34.X16+0x600], R20 ;  /* 0x0006001422007388 */ /* 0x004fe2000000cc00 */
[----:B------:R-:W-:-:S06]  /*0970*/  NOP ;  /* 0x0000000000007918 */ /* 0x000fcc0000000000 */
[----:B------:R-:W1:Y:S01]  /*0980*/  LDS.128 R44, [R0.X16] ;  /* 0x00000000002c7984 */ /* 0x000e62000000cc00 */
[----:B0-----:R-:W-:-:S03]  /*0990*/  MOV R12, c[0x0][0x16c] ;  /* 0x00005b00000c7a02 */ /* 0x001fc60000000f00 */
[----:B------:R-:W0:Y:S01]  /*09a0*/  LDS.128 R48, [R0.X16+0x10] ;  /* 0x0000100000307984 */ /* 0x000e22000000cc00 */
[----:B------:R-:W-:-:S03]  /*09b0*/  ISETP.GE.AND P0, PT, R12, 0x1, PT ;  /* 0x000000010c00780c */ /* 0x000fc60003f06270 */
[----:B------:R-:W2:Y:S01]  /*09c0*/  LDS.128 R8, [R0.X16+0x20] ;  /* 0x0000200000087984 */ /* 0x000ea2000000cc00 */
[----:B-1----:R-:W-:Y:S02]  /*09d0*/  FFMA.FTZ R4, R116, R44, R41 ;  /* 0x0000002c74047223 */ /* 0x002fe40000010029 */
[----:B------:R-:W-:Y:S02]  /*09e0*/  FMUL.FTZ R68, R44, UR4 ;  /* 0x000000042c447c20 */ /* 0x000fe40008410000 */
[----:B------:R-:W-:Y:S02]  /*09f0*/  FFMA.FTZ R29, R117, R45, R4 ;  /* 0x0000002d751d7223 */ /* 0x000fe40000010004 */
[----:B------:R1:W3:Y:S01]  /*0a00*/  LDS.128 R4, [R0.X16+0x30] ;  /* 0x0000300000047984 */ /* 0x0002e2000000cc00 */
[----:B------:R-:W-:Y:S02]  /*0a10*/  FMUL.FTZ R69, R45, UR4 ;  /* 0x000000042d457c20 */ /* 0x000fe40008410000 */
[----:B------:R-:W-:-:S02]  /*0a20*/  FFMA.FTZ R2, R118, R46, R29 ;  /* 0x0000002e76027223 */ /* 0x000fc4000001001d */
[----:B------:R-:W-:Y:S02]  /*0a30*/  FMUL.FTZ R70, R46, UR4 ;  /* 0x000000042e467c20 */ /* 0x000fe40008410000 */
[----:B------:R-:W-:Y:S02]  /*0a40*/  FFMA.FTZ R3, R119, R47, R2 ;  /* 0x0000002f77037223 */ /* 0x000fe40000010002 */
[----:B------:R-:W-:Y:S02]  /*0a50*/  FMUL.FTZ R71, R47, UR4 ;  /* 0x000000042f477c20 */ /* 0x000fe40008410000 */
[----:B0-----:R-:W-:Y:S02]  /*0a60*/  FFMA.FTZ R2, R112, R48, R3 ;  /* 0x0000003070027223 */ /* 0x001fe40000010003 */
[----:B------:R-:W-:Y:S02]  /*0a70*/  FMUL.FTZ R64, R48, UR4 ;  /* 0x0000000430407c20 */ /* 0x000fe40008410000 */
[----:B------:R-:W-:-:S02]  /*0a80*/  FFMA.FTZ R3, R113, R49, R2 ;  /* 0x0000003171037223 */ /* 0x000fc40000010002 */
[----:B------:R-:W-:Y:S02]  /*0a90*/  FMUL.FTZ R65, R49, UR4 ;  /* 0x0000000431417c20 */ /* 0x000fe40008410000 */
[----:B-1----:R-:W-:Y:S02]  /*0aa0*/  FFMA.FTZ R0, R114, R50, R3 ;  /* 0x0000003272007223 */ /* 0x002fe40000010003 */
[----:B------:R-:W-:Y:S02]  /*0ab0*/  FMUL.FTZ R66, R50, UR4 ;  /* 0x0000000432427c20 */ /* 0x000fe40008410000 */
[----:B------:R-:W-:Y:S02]  /*0ac0*/  FFMA.FTZ R3, R115, R51, R0 ;  /* 0x0000003373037223 */ /* 0x000fe40000010000 */
[----:B------:R-:W-:Y:S02]  /*0ad0*/  FMUL.FTZ R67, R51, UR4 ;  /* 0x0000000433437c20 */ /* 0x000fe40008410000 */
[----:B--2---:R-:W-:-:S02]  /*0ae0*/  FFMA.FTZ R0, R108, R8, R3 ;  /* 0x000000086c007223 */ /* 0x004fc40000010003 */
[----:B------:R-:W-:Y:S02]  /*0af0*/  FMUL.FTZ R60, R8, UR4 ;  /* 0x00000004083c7c20 */ /* 0x000fe40008410000 */
[----:B------:R-:W-:Y:S02]  /*0b00*/  FFMA.FTZ R3, R109, R9, R0 ;  /* 0x000000096d037223 */ /* 0x000fe40000010000 */
[----:B------:R-:W-:Y:S02]  /*0b10*/  FMUL.FTZ R61, R9, UR4 ;  /* 0x00000004093d7c20 */ /* 0x000fe40008410000 */
[----:B------:R-:W-:Y:S02]  /*0b20*/  FFMA.FTZ R0, R110, R10, R3 ;  /* 0x0000000a6e007223 */ /* 0x000fe40000010003 */
[----:B------:R-:W-:Y:S02]  /*0b30*/  FMUL.FTZ R62, R10, UR4 ;  /* 0x000000040a3e7c20 */ /* 0x000fe40008410000 */
[----:B------:R-:W-:-:S02]  /*0b40*/  FFMA.FTZ R3, R111, R11, R0 ;  /* 0x0000000b6f037223 */ /* 0x000fc40000010000 */
[----:B------:R-:W-:Y:S02]  /*0b50*/  FMUL.FTZ R63, R11, UR4 ;  /* 0x000000040b3f7c20 */ /* 0x000fe40008410000 */
[----:B---3--:R-:W-:Y:S02]  /*0b60*/  FFMA.FTZ R0, R104, R4, R3 ;  /* 0x0000000468007223 */ /* 0x008fe40000010003 */
[----:B------:R-:W-:Y:S02]  /*0b70*/  FMUL.FTZ R56, R4, UR4 ;  /* 0x0000000404387c20 */ /* 0x000fe40008410000 */
[----:B------:R-:W-:Y:S02]  /*0b80*/  FFMA.FTZ R3, R105, R5, R0 ;  /* 0x0000000569037223 */ /* 0x000fe40000010000 */
[----:B------:R-:W-:Y:S02]  /*0b90*/  FMUL.FTZ R57, R5, UR4 ;  /* 0x0000000405397c20 */ /* 0x000fe40008410000 */
[----:B------:R-:W-:-:S02]  /*0ba0*/  FFMA.FTZ R0, R106, R6, R3 ;  /* 0x000000066a007223 */ /* 0x000fc40000010003 */
[----:B------:R-:W-:Y:S02]  /*0bb0*/  FMUL.FTZ R58, R6, UR4 ;  /* 0x00000004063a7c20 */ /* 0x000fe40008410000 */
[----:B------:R-:W-:Y:S02]  /*0bc0*/  FMUL.FTZ R59, R7, UR4 ;  /* 0x00000004073b7c20 */ /* 0x000fe40008410000 */
[----:B------:R-:W-:Y:S01]  /*0bd0*/  FFMA.FTZ R41, R107, R7, R0 ;  /* 0x000000076b297223 */ /* 0x000fe20000010000 */
[----:B------:R-:W-:Y:S06]  /*0be0*/  BAR.SYNC.DEFER_BLOCKING 0x0 ;  /* 0x0000000000007b1d */ /* 0x000fec0000010000 */
[----:B------:R-:W-:Y:S05]  /*0bf0*/  @!P0 BRA `(.L_x_2075) ;  /* 0x0000682000008947 */ /* 0x000fea0003800000 */
[----:B------:R-:W-:Y:S01]  /*0c00*/  FADD.FTZ R24, R9, R9 ;  /* 0x0000000909187221 */ /* 0x000fe20000010000 */
[----:B------:R-:W-:Y:S01]  /*0c10*/  HFMA2.MMA R17, -RZ, RZ, 0, 0 ;  /* 0x00000000ff117435 */ /* 0x000fe200000001ff */
        /* <DEDUP_REMOVED lines=20> */
[----:B------:R-:W-:Y:S02]  /*0d60*/  FADD.FTZ R26, R51, R51 ;  /* 0x00000033331a7221 */ /* 0x000fe40000010000 */
[----:B------:R-:W-:Y:S02]  /*0d70*/  FADD.FTZ R3, R100, UR5 ;  /* 0x0000000564037e21 */ /* 0x000fe40008010000 */
        /* <DEDUP_REMOVED lines=16> */
[----:B------:R-:W-:Y:S02]  /*0e80*/  FMUL.FTZ R10, R114, R9 ;  /* 0x00000009720a7220 */ /* 0x000fe40000410000 */
        /* <DEDUP_REMOVED lines=16> */
.L_x_2112:
        /* <DEDUP_REMOVED lines=10> */
[----:B------:R-:W-:-:S05]  /*1030*/  LEA.HI.X R47, R44, c[0x0][0x224], R45, 0x3, P0 ;  /* 0x000089002c2f7a11 */ /* 0x000fca00000f1c2d */
[----:B------:R-:W2:Y:S01]  /*1040*/  LDG.E.64 R54, [R46.64] ;  /* 0x000000062e367981 */ /* 0x000ea2000c1e1b00 */
[----:B------:R-:W-:Y:S01]  /*1050*/  FADD.FTZ R127, R100, UR5 ;  /* 0x00000005647f7e21 */ /* 0x000fe20008010000 */
[C---:B------:R-:W-:Y:S01]  /*1060*/  ISETP.NE.AND P1, PT, R42.reuse, RZ, PT ;  /* 0x000000ff2a00720c */ /* 0x040fe20003f25270 */
[----:B------:R-:W-:Y:S01]  /*1070*/  FADD.FTZ R187, R101, UR5 ;  /* 0x0000000565bb7e21 */ /* 0x000fe20008010000 */
[----:B------:R-:W-:Y:S01]  /*1080*/  LOP3.LUT P0, RZ, R42, 0x1f, RZ, 0xc0, !PT ;  /* 0x0000001f2aff7812 */ /* 0x000fe2000780c0ff */
[----:B------:R-:W-:Y:S02]  /*1090*/  FADD.FTZ R185, R102, UR5 ;  /* 0x0000000566b97e21 */ /* 0x000fe40008010000 */
[----:B------:R-:W-:Y:S01]  /*10a0*/  FADD.FTZ R183, R103, UR5 ;  /* 0x0000000567b77e21 */ /* 0x000fe20008010000 */
[----:B------:R-:W-:Y:S01]  /*10b0*/  ISETP.LT.OR P0, PT, R38, 0x2, P0 ;  /* 0x000000022600780c */ /* 0x000fe20000701670 */
[----:B------:R-:W-:Y:S02]  /*10c0*/  FADD.FTZ R181, R96, UR5 ;  /* 0x0000000560b57e21 */ /* 0x000fe40008010000 */
[----:B------:R-:W-:-:S02]  /*10d0*/  FADD.FTZ R179, R97, UR5 ;  /* 0x0000000561b37e21 */ /* 0x000fc40008010000 */
[----:B------:R-:W-:Y:S02]  /*10e0*/  FADD.FTZ R177, R98, UR5 ;  /* 0x0000000562b17e21 */ /* 0x000fe40008010000 */
[----:B------:R-:W-:Y:S02]  /*10f0*/  FADD.FTZ R123, R99, UR5 ;  /* 0x00000005637b7e21 */ /* 0x000fe40008010000 */
[----:B------:R-:W-:Y:S02]  /*1100*/  FADD.FTZ R175, R92, UR5 ;  /* 0x000000055caf7e21 */ /* 0x000fe40008010000 */
[----:B------:R-:W-:Y:S02]  /*1110*/  IMAD R121, R135, c[0x0][0x1b8], RZ ;  /* 0x00006e0087797a24 */ /* 0x000fe400078e02ff */
[----:B------:R-:W-:Y:S02]  /*1120*/  FADD.FTZ R125, R93, UR5 ;  /* 0x000000055d7d7e21 */ /* 0x000fe40008010000 */
[----:B------:R-:W-:-:S02]  /*1130*/  IMAD R121, R136, c[0x0][0x1bc], R121 ;  /* 0x00006f0088797a24 */ /* 0x000fc400078e0279 */
[C---:B------:R-:W-:Y:S02]  /*1140*/  IMAD R120, R51.reuse, c[0x0][0x1a0], RZ ;  /* 0x0000680033787a24 */ /* 0x040fe400078e02ff */
[----:B------:R-:W-:Y:S02]  /*1150*/  IMAD R122, R51, c[0x0][0x1c0], RZ ;  /* 0x00007000337a7a24 */ /* 0x000fe400078e02ff */
[----:B------:R-:W-:Y:S02]  /*1160*/  IMAD R51, R17, c[0x0][0x1a4], R120 ;  /* 0x0000690011337a24 */ /* 0x000fe400078e0278 */
[----:B------:R-:W-:Y:S02]  /*1170*/  FADD.FTZ R173, R94, UR5 ;  /* 0x000000055ead7e21 */ /* 0x000fe40008010000 */
[----:B------:R-:W-:Y:S02]  /*1180*/  FADD.FTZ R133, R90, UR5 ;  /* 0x000000055a857e21 */ /* 0x000fe40008010000 */
[----:B------:R-:W-:-:S02]  /*1190*/  FADD.FTZ R147, R91, UR5 ;  /* 0x000000055b937e21 */ /* 0x000fc40008010000 */
[----:B------:R-:W-:Y:S02]  /*11a0*/  FADD.FTZ R131, R88, UR5 ;  /* 0x0000000558837e21 */ /* 0x000fe40008010000 */
[----:B------:R-:W-:Y:S01]  /*11b0*/  FADD.FTZ R171, R89, UR5 ;  /* 0x0000000559ab7e21 */ /* 0x000fe20008010000 */
        /* <DEDUP_REMOVED lines=11> */
[----:B------:R0:W-:Y:S01]  /*1270*/  MUFU.COS R128, R45 ;  /* 0x0000002d00807308 */ /* 0x0001e20000000000 */
[----:B------:R-:W-:-:S07]  /*1280*/  FMUL.FTZ R44, R183, UR15 ;  /* 0x0000000fb72c7c20 */ /* 0x000fce0008410000 */
[----:B------:R-:W-:Y:S01]  /*1290*/  MUFU.SIN R164, R46 ;  /* 0x0000002e00a47308 */ /* 0x000fe20000000400 */
[----:B0-----:R-:W-:Y:S02]  /*12a0*/  FMUL.RZ R45, R44, 0.15915493667125701904 ;  /* 0x3e22f9832c2d7820 */ /* 0x001fe4000040c000 */
[----:B------:R-:W-:-:S04]  /*12b0*/  FMUL.FTZ R44, R181, UR15 ;  /* 0x0000000fb52c7c20 */ /* 0x000fc80008410000 */
        /* <DEDUP_REMOVED lines=8> */
[----:B------:R-:W-:-:S04]  /*1340*/  FMUL.FTZ R44, R123, UR15 ;  /* 0x0000000f7b2c7c20 */ /* 0x000fc80008410000 */
[----:B------:R-:W-:-:S03]  /*1350*/  FMUL.RZ R50, R44, 0.15915493667125701904 ;  /* 0x3e22f9832c327820 */ /* 0x000fc6000040c000 */
[----:B------:R-:W-:Y:S01]  /*1360*/  MUFU.SIN R158, R46 ;  /* 0x0000002e009e7308 */ /* 0x000fe20000000400 */
[----:B0-----:R-:W-:-:S04]  /*1370*/  IMAD R47, R135, c[0x0][0x198], RZ ;  /* 0x00006600872f7a24 */ /* 0x001fc800078e02ff */
[----:B------:R-:W-:-:S03]  /*1380*/  IMAD R53, R136, c[0x0][0x19c], R47 ;  /* 0x0000670088357a24 */ /* 0x000fc600078e022f */
[----:B------:R0:W-:Y:S08]  /*1390*/  MUFU.COS R159, R46 ;  /* 0x0000002e009f7308 */ /* 0x0001f00000000000 */
[----:B------:R-:W-:Y:S01]  /*13a0*/  MUFU.SIN R169, R48 ;  /* 0x0000003000a97308 */ /* 0x000fe20000000400 */
[----:B0-----:R-:W-:-:S04]  /*13b0*/  FMUL.FTZ R46, R175, UR15 ;  /* 0x0000000faf2e7c20 */ /* 0x001fc80008410000 */
[----:B------:R-:W-:Y:S02]  /*13c0*/  FMUL.RZ R55, R46, 0.15915493667125701904 ;  /* 0x3e22f9832e377820 */ /* 0x000fe4000040c000 */
[----:B------:R-:W-:Y:S01]  /*13d0*/  IMAD.WIDE.U32 R46, R136, c[0x0][0x1b8], RZ ;  /* 0x00006e00882e7a25 */ /* 0x000fe200078e00ff */
[----:B------:R0:W-:Y:S04]  /*13e0*/  MUFU.COS R167, R48 ;  /* 0x0000003000a77308 */ /* 0x0001e80000000000 */
[----:B------:R-:W-:Y:S01]  /*13f0*/  IADD3 R47, R47, R121, RZ ;  /* 0x000000792f2f7210 */ /* 0x000fe20007ffe0ff */
[----:B------:R-:W-:-:S03]  /*1400*/  IMAD R121, R17, c[0x0][0x1c4], R122 ;  /* 0x0000710011797a24 */ /* 0x000fc600078e027a */
[----:B------:R-:W-:Y:S01]  /*1410*/  MUFU.SIN R162, R45 ;  /* 0x0000002d00a27308 */ /* 0x000fe20000000400 */
[----:B0-----:R-:W-:Y:S01]  /*1420*/  IADD3 R48, R38, -0x1, RZ ;  /* 0xffffffff26307810 */ /* 0x001fe20007ffe0ff */
[----:B------:R-:W-:-:S05]  /*1430*/  IMAD.WIDE.U32 R46, R17, c[0x0][0x1c0], R46 ;  /* 0x00007000112e7a25 */ /* 0x000fca00078e002e */
[----:B------:R-:W-:Y:S01]  /*1440*/  IADD3 R47, R47, R121, RZ ;  /* 0x000000792f2f7210 */ /* 0x000fe20007ffe0ff */
[----:B------:R0:W-:Y:S08]  /*1450*/  MUFU.COS R163, R45 ;  /* 0x0000002d00a37308 */ /* 0x0001f00000000000 */
[----:B------:R-:W-:Y:S01]  /*1460*/  MUFU.SIN R156, R49 ;  /* 0x00000031009c7308 */ /* 0x000fe20000000400 */
[----:B0-----:R-:W-:-:S05]  /*1470*/  IMAD.WIDE.U32 R44, R136, c[0x0][0x198], RZ ;  /* 0x00006600882c7a25 */ /* 0x001fca00078e00ff */
[----:B------:R-:W-:Y:S02]  /*1480*/  IADD3 R45, R45, R53, RZ ;  /* 0x000000352d2d7210 */ /* 0x000fe40007ffe0ff */
[----:B------:R0:W-:Y:S01]  /*1490*/  MUFU.COS R157, R49 ;  /* 0x00000031009d7308 */ /* 0x0001e20000000000 */
[----:B------:R-:W-:Y:S02]  /*14a0*/  IADD3 R53, R42, 0x200, RZ ;  /* 0x000002002a357810 */ /* 0x000fe40007ffe0ff */
[----:B------:R-:W-:-:S05]  /*14b0*/  IMAD.WIDE.U32 R44, R17, c[0x0][0x1a0], R44 ;  /* 0x00006800112c7a25 */ /* 0x000fca00078e002c */
[----:B------:R-:W-:Y:S01]  /*14c0*/  MUFU.SIN R154, R50 ;  /* 0x00000032009a7308 */ /* 0x000fe20000000400 */
[----:B0-----:R-:W-:-:S04]  /*14d0*/  LEA.HI R49, R48, R48, RZ, 0x1 ;  /* 0x0000003030317211 */ /* 0x001fc800078f08ff */
[----:B------:R-:W-:-:S03]  /*14e0*/  LOP3.LUT R49, R49, 0xfffffe, RZ, 0xc0, !PT ;  /* 0x00fffffe31317812 */ /* 0x000fc600078ec0ff */
[----:B------:R0:W-:Y:S01]  /*14f0*/  MUFU.COS R155, R50 ;  /* 0x00000032009b7308 */ /* 0x0001e20000000000 */
[----:B------:R-:W-:Y:S01]  /*1500*/  IADD3 R48, R48, -R49, RZ ;  /* 0x8000003130307210 */ /* 0x000fe20007ffe0ff */
[----:B------:R-:W-:Y:S02]  /*1510*/  FMUL.FTZ R49, R127, R54 ;  /* 0x000000367f317220 */ /* 0x000fe40000410000 */
[----:B------:R-:W-:Y:S01]  /*1520*/  FADD.FTZ R127, R95, UR5 ;  /* 0x000000055f7f7e21 */ /* 0x000fe20008010000 */
[----:B------:R-:W-:Y:S02]  /*1530*/  @!P1 LEA R53, R48, R17, 0x8 ;  /* 0x0000001130359211 */ /* 0x000fe400078e40ff */
[----:B------:R-:W-:Y:S01]  /*1540*/  LEA R48, P2, R44, c[0x0][0x228], 0x3 ;  /* 0x00008a002c307a11 */ /* 0x000fe200078418ff */
[----:B------:R-:W-:Y:S01]  /*1550*/  MUFU.SIN R152, R55 ;  /* 0x0000003700987308 */ /* 0x000fe20000000400 */
[----:B0-----:R-:W-:-:S07]  /*1560*/  FMUL.FTZ R50, R125, UR15 ;  /* 0x0000000f7d327c20 */ /* 0x001fce0008410000 */
[----:B------:R0:W-:Y:S08]  /*1570*/  MUFU.COS R153, R55 ;  /* 0x0000003700997308 */ /* 0x0001f00000000000 */
[----:B------:R1:W2:Y:S01]  /*1580*/  MUFU.EX2 R129, R49 ;  /* 0x0000003100817308 */ /* 0x0002a20000000800 */
[----:B0-----:R-:W-:Y:S01]  /*1590*/  FMUL.RZ R55, R50, 0.15915493667125701904 ;  /* 0x3e22f98332377820 */ /* 0x001fe2000040c000 */
[----:B------:R-:W-:-:S02]  /*15a0*/  LEA R50, P3, R46, c[0x0][0x230], 0x3 ;  /* 0x00008c002e327a11 */ /* 0x000fc400078618ff */
[----:B------:R-:W-:-:S04]  /*15b0*/  SHF.L.U32 R120, R53, 0x3, RZ ;  /* 0x0000000335787819 */ /* 0x000fc800000006ff */
[----:B------:R-:W-:Y:S01]  /*15c0*/  MUFU.SIN R150, R55 ;  /* 0x0000003700967308 */ /* 0x000fe20000000400 */
[----:B-1----:R-:W-:Y:S01]  /*15d0*/  IADD3 R49, R45, R51, RZ ;  /* 0x000000332d317210 */ /* 0x002fe20007ffe0ff */
[----:B------:R-:W-:Y:S01]  /*15e0*/  FMUL.FTZ R45, R173, UR15 ;  /* 0x0000000fad2d7c20 */ /* 0x000fe20008410000 */
[----:B------:R-:W-:Y:S02]  /*15f0*/  LEA.HI.X R51, R46, c[0x0][0x234], R47, 0x3, P3 ;  /* 0x00008d002e337a11 */ /* 0x000fe400018f1c2f */
[----:B------:R-:W-:Y:S01]  /*1600*/  LEA.HI.X R49, R44, c[0x0][0x22c], R49, 0x3, P2 ;  /* 0x00008b002c317a11 */ /* 0x000fe200010f1c31 */
[----:B------:R-:W-:Y:S02]  /*1610*/  FMUL.RZ R121, R45, 0.15915493667125701904 ;  /* 0x3e22f9832d797820 */ /* 0x000fe4000040c000 */
[C---:B--2---:R-:W-:Y:S01]  /*1620*/  FMUL.FTZ R128, R129.reuse, R128 ;  /* 0x0000008081807220 */ /* 0x044fe20000410000 */
[----:B------:R-:W2:Y:S01]  /*1630*/  LDG.E.64 R50, [R50.64] ;  /* 0x0000000632327981 */ /* 0x000ea2000c1e1b00 */
[----:B------:R-:W-:Y:S01]  /*1640*/  FMUL.FTZ R129, R129, R52 ;  /* 0x0000003481817220 */ /* 0x000fe20000410000 */
[----:B------:R0:W-:Y:S02]  /*1650*/  MUFU.COS R151, R55 ;  /* 0x0000003700977308 */ /* 0x0001e40000000000 */
[----:B------:R-:W2:Y:S04]  /*1660*/  LDG.E.64 R48, [R48.64] ;  /* 0x0000000630307981 */ /* 0x000ea8000c1e1b00 */
[----:B------:R1:W-:Y:S01]  /*1670*/  STS.64 [R120+0x3590], R128 ;  /* 0x0035908078007388 */ /* 0x0003e20000000a00 */
[----:B------:R-:W-:Y:S01]  /*1680*/  @!P0 IADD3 R52, R38, -0x2, RZ ;  /* 0xfffffffe26348810 */ /* 0x000fe20007ffe0ff */
[----:B------:R-:W-:Y:S01]  /*1690*/  FMUL.FTZ R47, R127, UR15 ;  /* 0x0000000f7f2f7c20 */ /* 0x000fe20008410000 */
[----:B------:R-:W-:Y:S01]  /*16a0*/  MOV R45, RZ ;  /* 0x000000ff002d7202 */ /* 0x000fe20000000f00 */
[----:B------:R-:W-:Y:S02]  /*16b0*/  MUFU.SIN R148, R121 ;  /* 0x0000007900947308 */ /* 0x000fe40000000400 */
[----:B0-----:R-:W-:Y:S01]  /*16c0*/  @!P0 IMAD R55, R52, c[0x0][0x16c], R17 ;  /* 0x00005b0034378a24 */ /* 0x001fe200078e0211 */
[----:B------:R-:W-:Y:S01]  /*16d0*/  MOV R44, 0x3f800000 ;  /* 0x3f800000002c7802 */ /* 0x000fe20000000f00 */
[----:B------:R-:W-:-:S02]  /*16e0*/  FMUL.RZ R122, R47, 0.15915493667125701904 ;  /* 0x3e22f9832f7a7820 */ /* 0x000fc4000040c000 */
[----:B------:R-:W-:Y:S01]  /*16f0*/  CS2R R46, SRZ ;  /* 0x00000000002e7805 */ /* 0x000fe2000001ff00 */
[----:B------:R-:W-:Y:S01]  /*1700*/  @!P0 IMAD.WIDE R52, R55, 0x10, R236 ;  /* 0x0000001037348825 */ /* 0x000fe200078e02ec */
[----:B------:R-:W-:Y:S06]  /*1710*/  BAR.SYNC.DEFER_BLOCKING 0x0 ;  /* 0x0000000000007b1d */ /* 0x000fec0000010000 */
[----:B------:R-:W-:Y:S08]  /*1720*/  MUFU.SIN R146, R122 ;  /* 0x0000007a00927308 */ /* 0x000ff00000000400 */
[----:B------:R0:W-:Y:S01]  /*1730*/  MUFU.COS R130, R122 ;  /* 0x0000007a00827308 */ /* 0x0001e20000000000 */
[----:B------:R3:W5:Y:S02]  /*1740*/  @!P0 LDG.E.128 R44, [R52.64] ;  /* 0x00000006342c8981 */ /* 0x000764000c1e1d00 */
[----:B---3--:R-:W-:-:S04]  /*1750*/  FMUL.FTZ R52, R133, UR15 ;  /* 0x0000000f85347c20 */ /* 0x008fc80008410000 */
[----:B0-----:R-:W-:Y:S02]  /*1760*/  FMUL.RZ R122, R52, 0.15915493667125701904 ;  /* 0x3e22f983347a7820 */ /* 0x001fe4000040c000 */
[----:B------:R-:W-:Y:S02]  /*1770*/  FMUL.FTZ R52, R147, UR15 ;  /* 0x0000000f93347c20 */ /* 0x000fe40008410000 */
[----:B------:R-:W-:Y:S02]  /*1780*/  FMUL.FTZ R55, R131, UR15 ;  /* 0x0000000f83377c20 */ /* 0x000fe40008410000 */
[----:B------:R-:W-:Y:S02]  /*1790*/  FMUL.RZ R137, R52, 0.15915493667125701904 ;  /* 0x3e22f98334897820 */ /* 0x000fe4000040c000 */
[-C--:B------:R-:W-:Y:S01]  /*17a0*/  FMUL.FTZ R52, R187, R54.reuse ;  /* 0x00000036bb347220 */ /* 0x080fe20000410000 */
[----:B------:R0:W-:Y:S01]  /*17b0*/  MUFU.COS R149, R121 ;  /* 0x0000007900957308 */ /* 0x0001e20000000000 */
[----:B------:R-:W-:-:S07]  /*17c0*/  FMUL.FTZ R53, R185, R54 ;  /* 0x00000036b9357220 */ /* 0x000fce0000410000 */
[----:B------:R-:W3:Y:S01]  /*17d0*/  MUFU.EX2 R52, R52 ;  /* 0x0000003400347308 */ /* 0x000ee20000000800 */
[----:B0-----:R-:W-:Y:S02]  /*17e0*/  FMUL.RZ R121, R55, 0.15915493667125701904 ;  /* 0x3e22f98337797820 */ /* 0x001fe4000040c000 */
[----:B------:R-:W-:-:S04]  /*17f0*/  FMUL.FTZ R55, R171, UR15 ;  /* 0x0000000fab377c20 */ /* 0x000fc80008410000 */
[----:B------:R-:W-:-:S04]  /*1800*/  FMUL.RZ R55, R55, 0.15915493667125701904 ;  /* 0x3e22f98337377820 */ /* 0x000fc8000040c000 */
[----:B------:R-:W-:Y:S08]  /*1810*/  MUFU.SIN R142, R55 ;  /* 0x00000037008e7308 */ /* 0x000ff00000000400 */
[----:B------:R0:W-:Y:S01]  /*1820*/  MUFU.COS R143, R55 ;  /* 0x00000037008f7308 */ /* 0x0001e20000000000 */
[----:B---3--:R-:W-:Y:S02]  /*1830*/  FMUL.FTZ R169, R52, R169 ;  /* 0x000000a934a97220 */ /* 0x008fe40000410000 */
[----:B0-----:R-:W-:-:S05]  /*1840*/  FMUL.FTZ R55, R183, R54 ;  /* 0x00000036b7377220 */ /* 0x001fca0000410000 */
[----:B------:R-:W0:Y:S01]  /*1850*/  MUFU.EX2 R53, R53 ;  /* 0x0000003500357308 */ /* 0x000e220000000800 */
[----:B------:R-:W-:Y:S02]  /*1860*/  FMUL.FTZ R167, R52, R167 ;  /* 0x000000a734a77220 */ /* 0x000fe40000410000 */
[----:B------:R-:W-:-:S05]  /*1870*/  FMUL.FTZ R52, RZ, R169 ;  /* 0x000000a9ff347220 */ /* 0x000fca0000410000 */
[----:B------:R-:W3:Y:S01]  /*1880*/  MUFU.EX2 R55, R55 ;  /* 0x0000003700377308 */ /* 0x000ee20000000800 */
[C---:B------:R-:W-:Y:S02]  /*1890*/  FMUL.FTZ R138, R16.reuse, R169 ;  /* 0x000000a9108a7220 */ /* 0x040fe40000410000 */
[----:B-1----:R-:W-:Y:S02]  /*18a0*/  FMUL.FTZ R120, R181, R54 ;  /* 0x00000036b5787220 */ /* 0x002fe40000410000 */
[-C--:B------:R-:W-:Y:S02]  /*18b0*/  FFMA.FTZ R52, R16, R167.reuse, -R52 ;  /* 0x000000a710347223 */ /* 0x080fe40000010834 */
[----:B------:R-:W-:Y:S02]  /*18c0*/  FFMA.FTZ R138, RZ, R167, R138 ;  /* 0x000000a7ff8a7223 */ /* 0x000fe4000001008a */
[----:B------:R-:W1:Y:S01]  /*18d0*/  MUFU.EX2 R120, R120 ;  /* 0x0000007800787308 */ /* 0x000e620000000800 */
[----:B0-----:R-:W-:-:S02]  /*18e0*/  FMUL.FTZ R164, R53, R164 ;  /* 0x000000a435a47220 */ /* 0x001fc40000410000 */
[----:B------:R-:W-:Y:S02]  /*18f0*/  FADD.FTZ R52, R15, R52 ;  /* 0x000000340f347221 */ /* 0x000fe40000010000 */
[----:B------:R-:W-:Y:S02]  /*1900*/  FADD.FTZ R138, RZ, R138 ;  /* 0x0000008aff8a7221 */ /* 0x000fe40000010000 */
[C---:B---3--:R-:W-:Y:S01]  /*1910*/  FMUL.FTZ R163, R55.reuse, R163 ;  /* 0x000000a337a37220 */ /* 0x048fe20000410000 */
[----:B------:R-:W-:Y:S01]  /*1920*/  MUFU.SIN R144, R121 ;  /* 0x0000007900907308 */ /* 0x000fe20000000400 */
[----:B------:R-:W-:Y:S02]  /*1930*/  FMUL.FTZ R162, R55, R162 ;  /* 0x000000a237a27220 */ /* 0x000fe40000410000 */
[----:B------:R-:W-:Y:S02]  /*1940*/  FMUL.FTZ R165, R53, R165 ;  /* 0x000000a535a57220 */ /* 0x000fe40000410000 */
[----:B------:R-:W-:-:S02]  /*1950*/  FMUL.FTZ R55, R164, R52 ;  /* 0x00000034a4377220 */ /* 0x000fc40000410000 */
[-C--:B------:R-:W-:Y:S01]  /*1960*/  FMUL.FTZ R53, R164, R138.reuse ;  /* 0x0000008aa4357220 */ /* 0x080fe20000410000 */
[----:B------:R0:W-:Y:S01]  /*1970*/  MUFU.COS R145, R121 ;  /* 0x0000007900917308 */ /* 0x0001e20000000000 */
[C---:B------:R-:W-:Y:S02]  /*1980*/  FFMA.FTZ R55, R165.reuse, R138, R55 ;  /* 0x0000008aa5377223 */ /* 0x040fe40000010037 */
[----:B------:R-:W-:Y:S02]  /*1990*/  FFMA.FTZ R53, R165, R52, -R53 ;  /* 0x00000034a5357223 */ /* 0x000fe40000010835 */
[----:B0-----:R-:W-:Y:S02]  /*19a0*/  FMUL.FTZ R121, R179, R54 ;  /* 0x00000036b3797220 */ /* 0x001fe40000410000 */
[----:B------:R-:W-:Y:S02]  /*19b0*/  FADD.FTZ R55, RZ, R55 ;  /* 0x00000037ff377221 */ /* 0x000fe40000010000 */
[----:B------:R-:W-:-:S02]  /*19c0*/  FADD.FTZ R53, R14, R53 ;  /* 0x000000350e357221 */ /* 0x000fc40000010000 */
[----:B------:R-:W0:Y:S01]  /*19d0*/  MUFU.EX2 R121, R121 ;  /* 0x0000007900797308 */ /* 0x000e220000000800 */
[C---:B-1----:R-:W-:Y:S02]  /*19e0*/  FMUL.FTZ R161, R120.reuse, R161 ;  /* 0x000000a178a17220 */ /* 0x042fe40000410000 */
[----:B------:R-:W-:Y:S02]  /*19f0*/  FMUL.FTZ R160, R120, R160 ;  /* 0x000000a078a07220 */ /* 0x000fe40000410000 */
[C---:B------:R-:W-:Y:S02]  /*1a00*/  FMUL.FTZ R52, R162.reuse, R55 ;  /* 0x00000037a2347220 */ /* 0x040fe40000410000 */
[-C--:B------:R-:W-:Y:S02]  /*1a10*/  FMUL.FTZ R120, R162, R53.reuse ;  /* 0x00000035a2787220 */ /* 0x080fe40000410000 */
[C---:B------:R-:W-:Y:S02]  /*1a20*/  FFMA.FTZ R52, R163.reuse, R53, -R52 ;  /* 0x00000035a3347223 */ /* 0x040fe40000010834 */
[----:B------:R-:W-:Y:S01]  /*1a30*/  FFMA.FTZ R120, R163, R55, R120 ;  /* 0x00000037a3787223 */ /* 0x000fe20000010078 */
[----:B------:R-:W-:Y:S01]  /*1a40*/  MUFU.SIN R140, R122 ;  /* 0x0000007a008c7308 */ /* 0x000fe20000000400 */
[----:B------:R-:W-:-:S02]  /*1a50*/  FADD.FTZ R52, R13, R52 ;  /* 0x000000340d347221 */ /* 0x000fc40000010000 */
[----:B------:R-:W-:Y:S02]  /*1a60*/  FADD.FTZ R120, RZ, R120 ;  /* 0x00000078ff787221 */ /* 0x000fe40000010000 */
[----:B0-----:R-:W-:-:S03]  /*1a70*/  FMUL.FTZ R159, R121, R159 ;  /* 0x0000009f799f7220 */ /* 0x001fc60000410000 */
[----:B------:R0:W-:Y:S01]  /*1a80*/  MUFU.COS R141, R122 ;  /* 0x0000007a008d7308 */ /* 0x0001e20000000000 */
[----:B------:R-:W-:Y:S02]  /*1a90*/  FMUL.FTZ R158, R121, R158 ;  /* 0x0000009e799e7220 */ /* 0x000fe40000410000 */
[-C--:B------:R-:W-:Y:S02]  /*1aa0*/  FMUL.FTZ R123, R123, R54.reuse ;  /* 0x000000367b7b7220 */ /* 0x080fe40000410000 */
[-C--:B------:R-:W-:Y:S02]  /*1ab0*/  FMUL.FTZ R124, R175, R54.reuse ;  /* 0x00000036af7c7220 */ /* 0x080fe40000410000 */
[-C--:B------:R-:W-:Y:S02]  /*1ac0*/  FMUL.FTZ R125, R125, R54.reuse ;  /* 0x000000367d7d7220 */ /* 0x080fe40000410000 */
[-C--:B0-----:R-:W-:Y:S02]  /*1ad0*/  FMUL.FTZ R122, R177, R54.reuse ;  /* 0x00000036b17a7220 */ /* 0x081fe40000410000 */
[----:B------:R-:W-:-:S02]  /*1ae0*/  FMUL.FTZ R126, R173, R54 ;  /* 0x00000036ad7e7220 */ /* 0x000fc40000410000 */
[-C--:B------:R-:W-:Y:S02]  /*1af0*/  FMUL.FTZ R127, R127, R54.reuse ;  /* 0x000000367f7f7220 */ /* 0x080fe40000410000 */
[-C--:B------:R-:W-:Y:S02]  /*1b00*/  FMUL.FTZ R131, R131, R54.reuse ;  /* 0x0000003683837220 */ /* 0x080fe40000410000 */
[-C--:B------:R-:W-:Y:S02]  /*1b10*/  FMUL.FTZ R132, R171, R54.reuse ;  /* 0x00000036ab847220 */ /* 0x080fe40000410000 */
[----:B------:R-:W-:Y:S02]  /*1b20*/  FMUL.FTZ R133, R133, R54 ;  /* 0x0000003685857220 */ /* 0x000fe40000410000 */
[----:B------:R-:W-:Y:S02]  /*1b30*/  FMUL.FTZ R121, R160, R52 ;  /* 0x00000034a0797220 */ /* 0x000fe40000410000 */
[----:B------:R-:W-:-:S02]  /*1b40*/  FMUL.FTZ R54, R147, R54 ;  /* 0x0000003693367220 */ /* 0x000fc40000410000 */
[-C--:B------:R-:W-:Y:S01]  /*1b50*/  FMUL.FTZ R53, R160, R120.reuse ;  /* 0x00000078a0357220 */ /* 0x080fe20000410000 */
[----:B------:R-:W0:Y:S01]  /*1b60*/  MUFU.EX2 R122, R122 ;  /* 0x0000007a007a7308 */ /* 0x000e220000000800 */
[C---:B------:R-:W-:Y:S02]  /*1b70*/  FFMA.FTZ R121, R161.reuse, R120, R121 ;  /* 0x00000078a1797223 */ /* 0x040fe40000010079 */
[----:B------:R-:W-:Y:S02]  /*1b80*/  FFMA.FTZ R55, R161, R52, -R53 ;  /* 0x00000034a1377223 */ /* 0x000fe40000010835 */
[----:B------:R-:W-:-:S03]  /*1b90*/  FADD.FTZ R121, RZ, R121 ;  /* 0x00000079ff797221 */ /* 0x000fc60000010000 */
[----:B------:R-:W-:Y:S01]  /*1ba0*/  MUFU.EX2 R54, R54 ;  /* 0x0000003600367308 */ /* 0x000fe20000000800 */
[----:B------:R-:W-:Y:S02]  /*1bb0*/  FADD.FTZ R55, R12, R55 ;  /* 0x000000370c377221 */ /* 0x000fe40000010000 */
[----:B------:R-:W-:-:S05]  /*1bc0*/  FMUL.FTZ R52, R158, R121 ;  /* 0x000000799e347220 */ /* 0x000fca0000410000 */
[----:B------:R-:W1:Y:S01]  /*1bd0*/  MUFU.SIN R53, R137 ;  /* 0x0000008900357308 */ /* 0x000e620000000400 */
[----:B------:R-:W-:-:S07]  /*1be0*/  FMUL.FTZ R120, R158, R55 ;  /* 0x000000379e787220 */ /* 0x000fce0000410000 */
[----:B------:R-:W3:Y:S01]  /*1bf0*/  MUFU.COS R139, R137 ;  /* 0x00000089008b7308 */ /* 0x000ee20000000000 */
[C---:B------:R-:W-:Y:S02]  /*1c00*/  FFMA.FTZ R52, R159.reuse, R55, -R52 ;  /* 0x000000379f347223 */ /* 0x040fe40000010834 */
[----:B------:R-:W-:Y:S02]  /*1c10*/  FFMA.FTZ R120, R159, R121, R120 ;  /* 0x000000799f787223 */ /* 0x000fe40000010078 */
[----:B0-----:R-:W-:-:S03]  /*1c20*/  FMUL.FTZ R156, R122, R156 ;  /* 0x0000009c7a9c7220 */ /* 0x001fc60000410000 */
[----:B------:R-:W0:Y:S01]  /*1c30*/  MUFU.EX2 R123, R123 ;  /* 0x0000007b007b7308 */ /* 0x000e220000000800 */
[----:B------:R-:W-:Y:S02]  /*1c40*/  FADD.FTZ R55, R11, R52 ;  /* 0x000000340b377221 */ /* 0x000fe40000010000 */
[----:B------:R-:W-:Y:S02]  /*1c50*/  FADD.FTZ R120, RZ, R120 ;  /* 0x00000078ff787221 */ /* 0x000fe40000010000 */
[----:B-1----:R-:W-:Y:S02]  /*1c60*/  FMUL.FTZ R138, R54, R53 ;  /* 0x00000035368a7220 */ /* 0x002fe40000410000 */
[----:B------:R-:W-:Y:S02]  /*1c70*/  FMUL.FTZ R157, R122, R157 ;  /* 0x0000009d7a9d7220 */ /* 0x000fe40000410000 */
[----:B---3--:R-:W-:Y:S02]  /*1c80*/  FMUL.FTZ R139, R54, R139 ;  /* 0x0000008b368b7220 */ /* 0x008fe40000410000 */
[----:B------:R-:W-:-:S02]  /*1c90*/  FMUL.FTZ R53, R156, R55 ;  /* 0x000000379c357220 */ /* 0x000fc40000410000 */
[-C--:B------:R-:W-:Y:S02]  /*1ca0*/  FMUL.FTZ R54, R128, R169.reuse ;  /* 0x000000a980367220 */ /* 0x080fe40000410000 */
[-C--:B------:R-:W-:Y:S02]  /*1cb0*/  FMUL.FTZ R122, R156, R120.reuse ;  /* 0x000000789c7a7220 */ /* 0x080fe40000410000 */
[----:B------:R-:W-:Y:S01]  /*1cc0*/  FMUL.FTZ R52, R129, R169 ;  /* 0x000000a981347220 */ /* 0x000fe20000410000 */
[----:B------:R-:W1:Y:S01]  /*1cd0*/  MUFU.EX2 R124, R124 ;  /* 0x0000007c007c7308 */ /* 0x000e620000000800 */
[----:B------:R-:W-:Y:S02]  /*1ce0*/  FFMA.FTZ R53, R157, R120, R53 ;  /* 0x000000789d357223 */ /* 0x000fe40000010035 */
[----:B------:R-:W-:Y:S02]  /*1cf0*/  FFMA.FTZ R54, R129, R167, R54 ;  /* 0x000000a781367223 */ /* 0x000fe40000010036 */
[----:B------:R-:W-:-:S02]  /*1d00*/  FFMA.FTZ R55, R157, R55, -R122 ;  /* 0x000000379d377223 */ /* 0x000fc4000001087a */
[----:B------:R-:W-:Y:S02]  /*1d10*/  FFMA.FTZ R52, R128, R167, -R52 ;  /* 0x000000a780347223 */ /* 0x000fe40000010834 */
[----:B------:R-:W-:Y:S02]  /*1d20*/  FADD.FTZ R121, RZ, R53 ;  /* 0x00000035ff797221 */ /* 0x000fe40000010000 */
[----:B0-----:R-:W-:Y:S02]  /*1d30*/  FMUL.FTZ R154, R123, R154 ;  /* 0x0000009a7b9a7220 */ /* 0x001fe40000410000 */
[----:B------:R-:W-:Y:S02]  /*1d40*/  FMUL.FTZ R53, R164, R54 ;  /* 0x00000036a4357220 */ /* 0x000fe40000410000 */
[----:B------:R-:W-:Y:S02]  /*1d50*/  FADD.FTZ R120, R10, R55 ;  /* 0x000000370a787221 */ /* 0x000fe40000010000 */
[----:B------:R-:W-:-:S02]  /*1d60*/  FMUL.FTZ R55, R164, R52 ;  /* 0x00000034a4377220 */ /* 0x000fc40000410000 */
[----:B------:R-:W-:Y:S02]  /*1d70*/  FMUL.FTZ R155, R123, R155 ;  /* 0x0000009b7b9b7220 */ /* 0x000fe40000410000 */
[C---:B------:R-:W-:Y:S02]  /*1d80*/  FMUL.FTZ R122, R154.reuse, R121 ;  /* 0x000000799a7a7220 */ /* 0x040fe40000410000 */
[C---:B------:R-:W-:Y:S02]  /*1d90*/  FFMA.FTZ R53, R165.reuse, R52, -R53 ;  /* 0x00000034a5357223 */ /* 0x040fe40000010835 */
[----:B------:R-:W-:Y:S02]  /*1da0*/  FMUL.FTZ R52, R154, R120 ;  /* 0x000000789a347220 */ /* 0x000fe40000410000 */
[----:B------:R-:W-:Y:S01]  /*1db0*/  FFMA.FTZ R55, R165, R54, R55 ;  /* 0x00000036a5377223 */ /* 0x000fe20000010037 */
[----:B------:R-:W0:Y:S01]  /*1dc0*/  MUFU.EX2 R125, R125 ;  /* 0x0000007d007d7308 */ /* 0x000e220000000800 */
[----:B------:R-:W-:-:S02]  /*1dd0*/  FFMA.FTZ R122, R155, R120, -R122 ;  /* 0x000000789b7a7223 */ /* 0x000fc4000001087a */
[C---:B------:R-:W-:Y:S02]  /*1de0*/  FMUL.FTZ R54, R162.reuse, R53 ;  /* 0x00000035a2367220 */ /* 0x040fe40000410000 */
[----:B------:R-:W-:Y:S02]  /*1df0*/  FFMA.FTZ R121, R155, R121, R52 ;  /* 0x000000799b797223 */ /* 0x000fe40000010034 */
[-C--:B------:R-:W-:Y:S02]  /*1e00*/  FMUL.FTZ R52, R162, R55.reuse ;  /* 0x00000037a2347220 */ /* 0x080fe40000410000 */
[----:B-1----:R-:W-:Y:S02]  /*1e10*/  FMUL.FTZ R152, R124, R152 ;  /* 0x000000987c987220 */ /* 0x002fe40000410000 */
[----:B------:R-:W-:Y:S02]  /*1e20*/  FADD.FTZ R122, R9, R122 ;  /* 0x0000007a097a7221 */ /* 0x000fe40000010000 */
[----:B------:R-:W-:-:S02]  /*1e30*/  FFMA.FTZ R54, R163, R55, R54 ;  /* 0x00000037a3367223 */ /* 0x000fc40000010036 */
[----:B------:R-:W-:Y:S02]  /*1e40*/  FADD.FTZ R121, RZ, R121 ;  /* 0x00000079ff797221 */ /* 0x000fe40000010000 */
[----:B------:R-:W-:Y:S02]  /*1e50*/  FFMA.FTZ R52, R163, R53, -R52 ;  /* 0x00000035a3347223 */ /* 0x000fe40000010834 */
[----:B------:R-:W-:Y:S02]  /*1e60*/  FMUL.FTZ R153, R124, R153 ;  /* 0x000000997c997220 */ /* 0x000fe40000410000 */
[----:B------:R-:W-:Y:S02]  /*1e70*/  FMUL.FTZ R124, R152, R122 ;  /* 0x0000007a987c7220 */ /* 0x000fe40000410000 */
[----:B------:R-:W-:Y:S02]  /*1e80*/  FMUL.FTZ R53, R160, R54 ;  /* 0x00000036a0357220 */ /* 0x000fe40000410000 */
[----:B------:R-:W-:-:S02]  /*1e90*/  FMUL.FTZ R120, R152, R121 ;  /* 0x0000007998787220 */ /* 0x000fc40000410000 */
[-C--:B------:R-:W-:Y:S01]  /*1ea0*/  FMUL.FTZ R55, R160, R52.reuse ;  /* 0x00000034a0377220 */ /* 0x080fe20000410000 */
[----:B------:R-:W1:Y:S01]  /*1eb0*/  MUFU.EX2 R126, R126 ;  /* 0x0000007e007e7308 */ /* 0x000e620000000800 */
[----:B------:R-:W-:Y:S02]  /*1ec0*/  FFMA.FTZ R124, R153, R121, R124 ;  /* 0x00000079997c7223 */ /* 0x000fe4000001007c */
[----:B------:R-:W-:Y:S02]  /*1ed0*/  FFMA.FTZ R53, R161, R52, -R53 ;  /* 0x00000034a1357223 */ /* 0x000fe40000010835 */
[----:B------:R-:W-:Y:S02]  /*1ee0*/  FFMA.FTZ R121, R153, R122, -R120 ;  /* 0x0000007a99797223 */ /* 0x000fe40000010878 */
[----:B------:R-:W-:Y:S02]  /*1ef0*/  FFMA.FTZ R55, R161, R54, R55 ;  /* 0x00000036a1377223 */ /* 0x000fe40000010037 */
[----:B------:R-:W-:-:S02]  /*1f00*/  FMUL.FTZ R54, R158, R53 ;  /* 0x000000359e367220 */ /* 0x000fc40000410000 */
[----:B0-----:R-:W-:Y:S02]  /*1f10*/  FMUL.FTZ R150, R125, R150 ;  /* 0x000000967d967220 */ /* 0x001fe40000410000 */
[----:B------:R-:W-:Y:S02]  /*1f20*/  FADD.FTZ R124, RZ, R124 ;  /* 0x0000007cff7c7221 */ /* 0x000fe40000010000 */
[----:B------:R-:W-:Y:S02]  /*1f30*/  FADD.FTZ R121, R8, R121 ;  /* 0x0000007908797221 */ /* 0x000fe40000010000 */
[-C--:B------:R-:W-:Y:S02]  /*1f40*/  FMUL.FTZ R52, R158, R55.reuse ;  /* 0x000000379e347220 */ /* 0x080fe40000410000 */
[----:B------:R-:W-:Y:S02]  /*1f50*/  FFMA.FTZ R54, R159, R55, R54 ;  /* 0x000000379f367223 */ /* 0x000fe40000010036 */
[----:B------:R-:W-:-:S02]  /*1f60*/  FMUL.FTZ R151, R125, R151 ;  /* 0x000000977d977220 */ /* 0x000fc40000410000 */
[C---:B------:R-:W-:Y:S02]  /*1f70*/  FMUL.FTZ R120, R150.reuse, R124 ;  /* 0x0000007c96787220 */ /* 0x040fe40000410000 */
[----:B------:R-:W-:Y:S02]  /*1f80*/  FMUL.FTZ R55, R150, R121 ;  /* 0x0000007996377220 */ /* 0x000fe40000410000 */
[----:B------:R-:W-:Y:S01]  /*1f90*/  FFMA.FTZ R52, R159, R53, -R52 ;  /* 0x000000359f347223 */ /* 0x000fe20000010834 */
[----:B------:R-:W0:Y:S01]  /*1fa0*/  MUFU.EX2 R127, R127 ;  /* 0x0000007f007f7308 */ /* 0x000e220000000800 */
[----:B------:R-:W-:Y:S02]  /*1fb0*/  FMUL.FTZ R53, R156, R54 ;  /* 0x000000369c357220 */ /* 0x000fe40000410000 */
[C---:B------:R-:W-:Y:S02]  /*1fc0*/  FFMA.FTZ R120, R151.reuse, R121, -R120 ;  /* 0x0000007997787223 */ /* 0x040fe40000010878 */
[----:B------:R-:W-:-:S02]  /*1fd0*/  FFMA.FTZ R124, R151, R124, R55 ;  /* 0x0000007c977c7223 */ /* 0x000fc40000010037 */
[-C--:B------:R-:W-:Y:S02]  /*1fe0*/  FMUL.FTZ R55, R156, R52.reuse ;  /* 0x000000349c377220 */ /* 0x080fe40000410000 */
[----:B------:R-:W-:Y:S02]  /*1ff0*/  FFMA.FTZ R53, R157, R52, -R53 ;  /* 0x000000349d357223 */ /* 0x000fe40000010835 */
[----:B-1----:R-:W-:Y:S02]  /*2000*/  FMUL.FTZ R148, R126, R148 ;  /* 0x000000947e947220 */ /* 0x002fe40000410000 */
[----:B------:R-:W-:Y:S02]  /*2010*/  FADD.FTZ R120, R7, R120 ;  /* 0x0000007807787221 */ /* 0x000fe40000010000 */
[----:B------:R-:W-:Y:S02]  /*2020*/  FADD.FTZ R124, RZ, R124 ;  /* 0x0000007cff7c7221 */ /* 0x000fe40000010000 */
[----:B------:R-:W-:-:S02]  /*2030*/  FFMA.FTZ R55, R157, R54, R55 ;  /* 0x000000369d377223 */ /* 0x000fc40000010037 */
[----:B------:R-:W-:Y:S02]  /*2040*/  FMUL.FTZ R54, R154, R53 ;  /* 0x000000359a367220 */ /* 0x000fe40000410000 */
[----:B------:R-:W-:Y:S02]  /*2050*/  FMUL.FTZ R149, R126, R149 ;  /* 0x000000957e957220 */ /* 0x000fe40000410000 */
[C---:B------:R-:W-:Y:S02]  /*2060*/  FMUL.FTZ R122, R148.reuse, R120 ;  /* 0x00000078947a7220 */ /* 0x040fe40000410000 */
[----:B------:R-:W-:Y:S02]  /*2070*/  FMUL.FTZ R121, R148, R124 ;  /* 0x0000007c94797220 */ /* 0x000fe40000410000 */
[-C--:B------:R-:W-:Y:S01]  /*2080*/  FMUL.FTZ R52, R154, R55.reuse ;  /* 0x000000379a347220 */ /* 0x080fe20000410000 */
[----:B------:R-:W1:Y:S01]  /*2090*/  MUFU.EX2 R131, R131 ;  /* 0x0000008300837308 */ /* 0x000e620000000800 */
[----:B------:R-:W-:-:S02]  /*20a0*/  FFMA.FTZ R54, R155, R55, R54 ;  /* 0x000000379b367223 */ /* 0x000fc40000010036 */
[C---:B------:R-:W-:Y:S02]  /*20b0*/  FFMA.FTZ R122, R149.reuse, R124, R122 ;  /* 0x0000007c957a7223 */ /* 0x040fe4000001007a */
[----:B------:R-:W-:Y:S02]  /*20c0*/  FFMA.FTZ R121, R149, R120, -R121 ;  /* 0x0000007895797223 */ /* 0x000fe40000010879 */
[----:B------:R-:W-:Y:S02]  /*20d0*/  FFMA.FTZ R52, R155, R53, -R52 ;  /* 0x000000359b347223 */ /* 0x000fe40000010834 */
[----:B------:R-:W-:Y:S02]  /*20e0*/  FMUL.FTZ R53, R152, R54 ;  /* 0x0000003698357220 */ /* 0x000fe40000410000 */
[----:B0-----:R-:W-:Y:S02]  /*20f0*/  FMUL.FTZ R146, R127, R146 ;  /* 0x000000927f927220 */ /* 0x001fe40000410000 */
[----:B------:R-:W-:-:S02]  /*2100*/  FADD.FTZ R122, RZ, R122 ;  /* 0x0000007aff7a7221 */ /* 0x000fc40000010000 */
[----:B------:R-:W-:Y:S02]  /*2110*/  FADD.FTZ R121, R6, R121 ;  /* 0x0000007906797221 */ /* 0x000fe40000010000 */
[-C--:B------:R-:W-:Y:S02]  /*2120*/  FMUL.FTZ R55, R152, R52.reuse ;  /* 0x0000003498377220 */ /* 0x080fe40000410000 */
[----:B------:R-:W-:Y:S02]  /*2130*/  FFMA.FTZ R53, R153, R52, -R53 ;  /* 0x0000003499357223 */ /* 0x000fe40000010835 */
[----:B------:R-:W-:Y:S02]  /*2140*/  FMUL.FTZ R147, R127, R130 ;  /* 0x000000827f937220 */ /* 0x000fe40000410000 */
[C---:B------:R-:W-:Y:S02]  /*2150*/  FMUL.FTZ R120, R146.reuse, R122 ;  /* 0x0000007a92787220 */ /* 0x040fe40000410000 */
[----:B------:R-:W-:-:S02]  /*2160*/  FMUL.FTZ R52, R146, R121 ;  /* 0x0000007992347220 */ /* 0x000fc40000410000 */
[----:B------:R-:W-:Y:S01]  /*2170*/  FFMA.FTZ R55, R153, R54, R55 ;  /* 0x0000003699377223 */ /* 0x000fe20000010037 */
[----:B------:R-:W0:Y:S01]  /*2180*/  MUFU.EX2 R132, R132 ;  /* 0x0000008400847308 */ /* 0x000e220000000800 */
[C---:B------:R-:W-:Y:S02]  /*2190*/  FFMA.FTZ R120, R147.reuse, R121, -R120 ;  /* 0x0000007993787223 */ /* 0x040fe40000010878 */
[----:B------:R-:W-:Y:S02]  /*21a0*/  FFMA.FTZ R122, R147, R122, R52 ;  /* 0x0000007a937a7223 */ /* 0x000fe40000010034 */
[C---:B------:R-:W-:Y:S02]  /*21b0*/  FMUL.FTZ R54, R150.reuse, R53 ;  /* 0x0000003596367220 */ /* 0x040fe40000410000 */
[----:B------:R-:W-:Y:S01]  /*21c0*/  FMUL.FTZ R52, R150, R55 ;  /* 0x0000003796347220 */ /* 0x000fe20000410000 */
[----:B------:R-:W3:Y:S01]  /*21d0*/  MUFU.EX2 R133, R133 ;  /* 0x0000008500857308 */ /* 0x000ee20000000800 */
[----:B-1----:R-:W-:Y:S01]  /*21e0*/  FMUL.FTZ R144, R131, R144 ;  /* 0x0000009083907220 */ /* 0x002fe20000410000 */
[----:B------:R-:W-:Y:S01]  /*21f0*/  ISETP.NE.AND P0, PT, R42, 0x7f, PT ;  /* 0x0000007f2a00780c */ /* 0x000fe20003f05270 */
[----:B------:R-:W-:-:S02]  /*2200*/  FADD.FTZ R120, R5, R120 ;  /* 0x0000007805787221 */ /* 0x000fc40000010000 */
[C---:B------:R-:W-:Y:S02]  /*2210*/  FFMA.FTZ R54, R151.reuse, R55, R54 ;  /* 0x0000003797367223 */ /* 0x040fe40000010036 */
[----:B------:R-:W-:Y:S02]  /*2220*/  FADD.FTZ R122, RZ, R122 ;  /* 0x0000007aff7a7221 */ /* 0x000fe40000010000 */
[----:B------:R-:W-:Y:S02]  /*2230*/  FFMA.FTZ R52, R151, R53, -R52 ;  /* 0x0000003597347223 */ /* 0x000fe40000010834 */
[----:B------:R-:W-:Y:S02]  /*2240*/  FMUL.FTZ R145, R131, R145 ;  /* 0x0000009183917220 */ /* 0x000fe40000410000 */
[----:B------:R-:W-:Y:S02]  /*2250*/  FMUL.FTZ R123, R144, R120 ;  /* 0x00000078907b7220 */ /* 0x000fe40000410000 */
[----:B------:R-:W-:-:S02]  /*2260*/  FMUL.FTZ R53, R148, R54 ;  /* 0x0000003694357220 */ /* 0x000fc40000410000 */
[----:B------:R-:W-:Y:S02]  /*2270*/  FMUL.FTZ R121, R144, R122 ;  /* 0x0000007a90797220 */ /* 0x000fe40000410000 */
[----:B------:R-:W-:Y:S02]  /*2280*/  FMUL.FTZ R55, R148, R52 ;  /* 0x0000003494377220 */ /* 0x000fe40000410000 */
[----:B------:R-:W-:Y:S02]  /*2290*/  FFMA.FTZ R123, R145, R122, R123 ;  /* 0x0000007a917b7223 */ /* 0x000fe4000001007b */
[----:B------:R-:W-:Y:S02]  /*22a0*/  FFMA.FTZ R53, R149, R52, -R53 ;  /* 0x0000003495357223 */ /* 0x000fe40000010835 */
[----:B------:R-:W-:Y:S02]  /*22b0*/  FFMA.FTZ R121, R145, R120, -R121 ;  /* 0x0000007891797223 */ /* 0x000fe40000010879 */
[----:B------:R-:W-:-:S02]  /*22c0*/  FFMA.FTZ R55, R149, R54, R55 ;  /* 0x0000003695377223 */ /* 0x000fc40000010037 */
[C---:B0-----:R-:W-:Y:S02]  /*22d0*/  FMUL.FTZ R143, R132.reuse, R143 ;  /* 0x0000008f848f7220 */ /* 0x041fe40000410000 */
[----:B------:R-:W-:Y:S02]  /*22e0*/  FMUL.FTZ R142, R132, R142 ;  /* 0x0000008e848e7220 */ /* 0x000fe40000410000 */
[C---:B---3--:R-:W-:Y:S02]  /*22f0*/  FMUL.FTZ R141, R133.reuse, R141 ;  /* 0x0000008d858d7220 */ /* 0x048fe40000410000 */
[----:B------:R-:W-:Y:S02]  /*2300*/  FMUL.FTZ R140, R133, R140 ;  /* 0x0000008c858c7220 */ /* 0x000fe40000410000 */
[----:B------:R-:W-:Y:S01]  /*2310*/  FADD.FTZ R123, RZ, R123 ;  /* 0x0000007bff7b7221 */ /* 0x000fe20000010000 */
[----:B------:R0:W1:Y:S01]  /*2320*/  @P0 LDS.64 R132, [R42.X8+0x4598] ;  /* 0x004598002a840984 */ /* 0x0000620000008a00 */
[----:B------:R-:W-:-:S02]  /*2330*/  FMUL.FTZ R54, R146, R53 ;  /* 0x0000003592367220 */ /* 0x000fc40000410000 */
[----:B------:R-:W-:Y:S02]  /*2340*/  FADD.FTZ R121, R4, R121 ;  /* 0x0000007904797221 */ /* 0x000fe40000010000 */
[----:B------:R-:W-:Y:S02]  /*2350*/  FMUL.FTZ R52, R146, R55 ;  /* 0x0000003792347220 */ /* 0x000fe40000410000 */
[C---:B------:R-:W-:Y:S02]  /*2360*/  FMUL.FTZ R120, R142.reuse, R123 ;  /* 0x0000007b8e787220 */ /* 0x040fe40000410000 */
[C---:B------:R-:W-:Y:S02]  /*2370*/  FFMA.FTZ R54, R147.reuse, R55, R54 ;  /* 0x0000003793367223 */ /* 0x040fe40000010036 */
[----:B------:R-:W-:Y:S02]  /*2380*/  FMUL.FTZ R122, R142, R121 ;  /* 0x000000798e7a7220 */ /* 0x000fe40000410000 */
[----:B------:R-:W-:-:S02]  /*2390*/  FFMA.FTZ R52, R147, R53, -R52 ;  /* 0x0000003593347223 */ /* 0x000fc40000010834 */
[C---:B------:R-:W-:Y:S02]  /*23a0*/  FFMA.FTZ R120, R143.reuse, R121, -R120 ;  /* 0x000000798f787223 */ /* 0x040fe40000010878 */
[C---:B------:R-:W-:Y:S02]  /*23b0*/  FMUL.FTZ R53, R144.reuse, R54 ;  /* 0x0000003690357220 */ /* 0x040fe40000410000 */
[----:B------:R-:W-:Y:S02]  /*23c0*/  FFMA.FTZ R122, R143, R123, R122 ;  /* 0x0000007b8f7a7223 */ /* 0x000fe4000001007a */
[-C--:B------:R-:W-:Y:S02]  /*23d0*/  FMUL.FTZ R55, R144, R52.reuse ;  /* 0x0000003490377220 */ /* 0x080fe40000410000 */
[----:B------:R-:W-:Y:S02]  /*23e0*/  FADD.FTZ R120, R3, R120 ;  /* 0x0000007803787221 */ /* 0x000fe40000010000 */
[----:B------:R-:W-:-:S02]  /*23f0*/  FFMA.FTZ R53, R145, R52, -R53 ;  /* 0x0000003491357223 */ /* 0x000fc40000010835 */
[----:B------:R-:W-:Y:S02]  /*2400*/  FADD.FTZ R122, RZ, R122 ;  /* 0x0000007aff7a7221 */ /* 0x000fe40000010000 */
[----:B------:R-:W-:Y:S02]  /*2410*/  FFMA.FTZ R55, R145, R54, R55 ;  /* 0x0000003691377223 */ /* 0x000fe40000010037 */
[----:B------:R-:W-:Y:S02]  /*2420*/  FMUL.FTZ R123, R140, R120 ;  /* 0x000000788c7b7220 */ /* 0x000fe40000410000 */
[----:B------:R-:W-:Y:S02]  /*2430*/  FMUL.FTZ R54, R142, R53 ;  /* 0x000000358e367220 */ /* 0x000fe40000410000 */
[----:B------:R-:W-:Y:S02]  /*2440*/  FMUL.FTZ R121, R140, R122 ;  /* 0x0000007a8c797220 */ /* 0x000fe40000410000 */
[----:B------:R-:W-:-:S02]  /*2450*/  FMUL.FTZ R52, R142, R55 ;  /* 0x000000378e347220 */ /* 0x000fc40000410000 */
[----:B------:R-:W-:Y:S02]  /*2460*/  FFMA.FTZ R123, R141, R122, R123 ;  /* 0x0000007a8d7b7223 */ /* 0x000fe4000001007b */
[----:B------:R-:W-:Y:S02]  /*2470*/  FFMA.FTZ R54, R143, R55, R54 ;  /* 0x000000378f367223 */ /* 0x000fe40000010036 */
[----:B------:R-:W-:Y:S02]  /*2480*/  FFMA.FTZ R121, R141, R120, -R121 ;  /* 0x000000788d797223 */ /* 0x000fe40000010879 */
[----:B------:R-:W-:Y:S02]  /*2490*/  FFMA.FTZ R52, R143, R53, -R52 ;  /* 0x000000358f347223 */ /* 0x000fe40000010834 */
[----:B------:R-:W-:Y:S02]  /*24a0*/  FADD.FTZ R123, RZ, R123 ;  /* 0x0000007bff7b7221 */ /* 0x000fe40000010000 */
[----:B------:R-:W-:-:S02]  /*24b0*/  FMUL.FTZ R53, R140, R54 ;  /* 0x000000368c357220 */ /* 0x000fc40000410000 */
[----:B------:R-:W-:Y:S02]  /*24c0*/  FADD.FTZ R121, R2, R121 ;  /* 0x0000007902797221 */ /* 0x000fe40000010000 */
[-C--:B------:R-:W-:Y:S02]  /*24d0*/  FMUL.FTZ R55, R140, R52.reuse ;  /* 0x000000348c377220 */ /* 0x080fe40000410000 */
[C---:B------:R-:W-:Y:S02]  /*24e0*/  FMUL.FTZ R120, R138.reuse, R123 ;  /* 0x0000007b8a787220 */ /* 0x040fe40000410000 */
[C---:B------:R-:W-:Y:S02]  /*24f0*/  FFMA.FTZ R52, R141.reuse, R52, -R53 ;  /* 0x000000348d347223 */ /* 0x040fe40000010835 */
[----:B------:R-:W-:Y:S02]  /*2500*/  FMUL.FTZ R122, R138, R121 ;  /* 0x000000798a7a7220 */ /* 0x000fe40000410000 */
[----:B------:R-:W-:-:S02]  /*2510*/  FFMA.FTZ R55, R141, R54, R55 ;  /* 0x000000368d377223 */ /* 0x000fc40000010037 */
[----:B--2---:R-:W-:Y:S02]  /*2520*/  FMUL.FTZ R53, R49, R51 ;  /* 0x0000003331357220 */ /* 0x004fe40000410000 */
[----:B------:R-:W-:Y:S02]  /*2530*/  FFMA.FTZ R121, R139, R121, -R120 ;  /* 0x000000798b797223 */ /* 0x000fe40000010878 */
[----:B------:R-:W-:Y:S01]  /*2540*/  FMUL.FTZ R49, R49, R50 ;  /* 0x0000003231317220 */ /* 0x000fe20000410000 */
[----:B------:R-:W-:Y:S01]  /*2550*/  BSSY B0, `(.L_x_2076) ;  /* 0x0000014000007945 */ /* 0x000fe20003800000 */
[----:B------:R-:W-:Y:S02]  /*2560*/  FFMA.FTZ R122, R139, R123, R122 ;  /* 0x0000007b8b7a7223 */ /* 0x000fe4000001007a */
[C---:B------:R-:W-:Y:S02]  /*2570*/  FMUL.FTZ R120, R138.reuse, R52 ;  /* 0x000000348a787220 */ /* 0x040fe40000410000 */
[----:B------:R-:W-:Y:S01]  /*2580*/  FMUL.FTZ R54, R138, R55 ;  /* 0x000000378a367220 */ /* 0x000fe20000410000 */
[----:B------:R-:W-:Y:S01]  /*2590*/  LEA.HI R137, R42, R42, RZ, 0x1e ;  /* 0x0000002a2a897211 */ /* 0x000fe200078ff0ff */
[----:B------:R-:W-:-:S02]  /*25a0*/  FFMA.FTZ R53, R48, R50, -R53 ;  /* 0x0000003230357223 */ /* 0x000fc40000010835 */
[----:B------:R-:W-:Y:S02]  /*25b0*/  FFMA.FTZ R174, R48, R51, R49 ;  /* 0x0000003330ae7223 */ /* 0x000fe40000010031 */
[C---:B------:R-:W-:Y:S02]  /*25c0*/  FFMA.FTZ R49, R139.reuse, R55, R120 ;  /* 0x000000378b317223 */ /* 0x040fe40000010078 */
[----:B------:R-:W-:Y:S02]  /*25d0*/  FFMA.FTZ R48, R139, R52, -R54 ;  /* 0x000000348b307223 */ /* 0x000fe40000010836 */
[----:B------:R-:W-:Y:S02]  /*25e0*/  FADD.FTZ R50, R0, R121 ;  /* 0x0000007900327221 */ /* 0x000fe40000010000 */
[----:B------:R-:W-:Y:S01]  /*25f0*/  FADD.FTZ R51, RZ, R122 ;  /* 0x0000007aff337221 */ /* 0x000fe20000010000 */
[----:B------:R-:W-:Y:S05]  /*2600*/  @P0 BRA `(.L_x_2077) ;  /* 0x0000008000000947 */ /* 0x000fea0003800000 */
[----:B01----:R-:W-:Y:S01]  /*2610*/  ISETP.NE.AND P0, PT, R38, c[0x0][0x174], PT ;  /* 0x00005d0026007a0c */ /* 0x003fe20003f05270 */
[----:B------:R-:W-:Y:S01]  /*2620*/  HFMA2.MMA R133, -RZ, RZ, 0, 0 ;  /* 0x00000000ff857435 */ /* 0x000fe200000001ff */
[----:B------:R-:W-:-:S11]  /*2630*/  MOV R132, 0x3f800000 ;  /* 0x3f80000000847802 */ /* 0x000fd60000000f00 */
[----:B------:R-:W-:-:S04]  /*2640*/  @P0 LEA.HI R52, R38, R38, RZ, 0x1 ;  /* 0x0000002626340211 */ /* 0x000fc800078f08ff */
[----:B------:R-:W-:-:S04]  /*2650*/  @P0 LOP3.LUT R55, R52, 0xfffffe, RZ, 0xc0, !PT ;  /* 0x00fffffe34370812 */ /* 0x000fc800078ec0ff */
[----:B------:R-:W-:-:S04]  /*2660*/  @P0 IADD3 R52, -R55, R38, RZ ;  /* 0x0000002637340210 */ /* 0x000fc80007ffe1ff */
[----:B------:R-:W-:-:S05]  /*2670*/  @P0 LEA R52, R52, R17, 0x8 ;  /* 0x0000001134340211 */ /* 0x000fca00078e40ff */
[----:B------:R0:W1:Y:S02]  /*2680*/  @P0 LDS.64 R132, [R52.X8+0x3590] ;  /* 0x0035900034840984 */ /* 0x0000640000008a00 */
.L_x_2077:
[----:B01----:R-:W-:Y:S05]  /*2690*/  BSYNC B0 ;  /* 0x0000000000007941 */ /* 0x003fea0003800000 */
.L_x_2076:
        /* <DEDUP_REMOVED lines=74> */
.L_x_2120:
        /* <DEDUP_REMOVED lines=68> */
.L_x_2121:
[----:B------:R-:W-:Y:S01]  /*2f80*/  ISETP.GE.AND P0, PT, R40, 0x10, PT ;  /* 0x000000102800780c */ /* 0x000fe20003f06270 */
[----:B-1----:R-:W-:Y:S01]  /*2f90*/  FMUL.FTZ R48, R53, R54 ;  /* 0x0000003635307220 */ /* 0x002fe20000410000 */
[----:B------:R-:W-:Y:S01]  /*2fa0*/  MOV R124, R50 ;  /* 0x00000032007c7202 */ /* 0x000fe20000000f00 */
[----:B0-2---:R-:W-:-:S02]  /*2fb0*/  FMUL.FTZ R50, R51, R54 ;  /* 0x0000003633327220 */ /* 0x005fc40000410000 */
[----:B---3--:R-:W-:Y:S02]  /*2fc0*/  FMUL.FTZ R52, R121, R54 ;  /* 0x0000003679347220 */ /* 0x008fe40000410000 */
[-C--:B----4-:R-:W-:Y:S02]  /*2fd0*/  FFMA.FTZ R49, R55, R124.reuse, R48 ;  /* 0x0000007c37317223 */ /* 0x090fe40000010030 */
[----:B------:R-:W-:Y:S02]  /*2fe0*/  FFMA.FTZ R50, R121, R124, -R50 ;  /* 0x0000007c79327223 */ /* 0x000fe40000010832 */
[----:B------:R-:W-:Y:S01]  /*2ff0*/  FMUL.FTZ R48, R55, R54 ;  /* 0x0000003637307220 */ /* 0x000fe20000410000 */
[----:B------:R-:W-:Y:S01]  /*3000*/  FSEL R121, R54, R49, !P0 ;  /* 0x0000003136797208 */ /* 0x000fe20004000000 */
[-C--:B------:R-:W-:Y:S02]  /*3010*/  FFMA.FTZ R52, R51, R124.reuse, R52 ;  /* 0x0000007c33347223 */ /* 0x080fe40000010034 */
[----:B------:R-:W-:-:S02]  /*3020*/  @P0 FFMA.FTZ R124, R53, R124, -R48 ;  /* 0x0000007c357c0223 */ /* 0x000fc40000010830 */
[----:B------:R-:W-:Y:S02]  /*3030*/  @P0 FADD.FTZ R126, R50, R126 ;  /* 0x0000007e327e0221 */ /* 0x000fe40000010000 */
[----:B------:R-:W-:Y:S01]  /*3040*/  @P0 FADD.FTZ R127, R52, R127 ;  /* 0x0000007f347f0221 */ /* 0x000fe20000010000 */
[----:B------:R-:W-:Y:S05]  /*3050*/  BRA.CONV ~URZ, `(.L_x_2082) ;  /* 0x000000637f007947 */ /* 0x000fea000b800000 */
[----:B------:R-:W-:Y:S01]  /*3060*/  HFMA2.MMA R53, -RZ, RZ, 0, 1.847743988037109375e-06 ;  /* 0x0000001fff357435 */ /* 0x000fe200000001ff */
[----:B------:R-:W-:Y:S02]  /*3070*/  MOV R50, R124 ;  /* 0x0000007c00327202 */ /* 0x000fe40000000f00 */
[----:B------:R-:W-:Y:S02]  /*3080*/  MOV R52, 0x1f ;  /* 0x0000001f00347802 */ /* 0x000fe40000000f00 */
[----:B------:R-:W-:Y:S02]  /*3090*/  MOV R51, 0xffffffff ;  /* 0xffffffff00337802 */ /* 0x000fe40000000f00 */
[----:B------:R-:W-:-:S02]  /*30a0*/  MOV R48, 0x30c0 ;  /* 0x000030c000307802 */ /* 0x000fc40000000f00 */
[----:B-----5:R-:W-:Y:S05]  /*30b0*/  CALL.REL.NOINC `($__internal_49_$__cuda_sm70_shflsync_idx_p) ;  /* 0x0000706000007944 */ /* 0x020fea0003c00000 */
.L_x_2082:
[----:B------:R-:W-:Y:S05]  /*30c0*/  BRA.CONV ~URZ, `(.L_x_2083) ;  /* 0x000000637f007947 */ /* 0x000fea000b800000 */
[----:B0-----:R-:W-:Y:S01]  /*30d0*/  HFMA2.MMA R53, -RZ, RZ, 0, 1.847743988037109375e-06 ;  /* 0x0000001fff357435 */ /* 0x001fe200000001ff */
[----:B------:R-:W-:-:S02]  /*30e0*/  MOV R50, R121 ;  /* 0x0000007900327202 */ /* 0x000fc40000000f00 */
[----:B------:R-:W-:Y:S02]  /*30f0*/  MOV R52, 0x1f ;  /* 0x0000001f00347802 */ /* 0x000fe40000000f00 */
[----:B-1----:R-:W-:Y:S02]  /*3100*/  MOV R51, 0xffffffff ;  /* 0xffffffff00337802 */ /* 0x002fe40000000f00 */
[----:B------:R-:W-:Y:S02]  /*3110*/  MOV R48, 0x3130 ;  /* 0x0000313000307802 */ /* 0x000fe40000000f00 */
[----:B-----5:R-:W-:Y:S05]  /*3120*/  CALL.REL.NOINC `($__internal_49_$__cuda_sm70_shflsync_idx_p) ;  /* 0x00006ff000007944 */ /* 0x020fea0003c00000 */
.L_x_2083:
[----:B------:R-:W-:Y:S05]  /*3130*/  BRA.CONV ~URZ, `(.L_x_2084) ;  /* 0x000000637f007947 */ /* 0x000fea000b800000 */
[----:B0-----:R-:W-:Y:S01]  /*3140*/  HFMA2.MMA R53, -RZ, RZ, 0, 1.847743988037109375e-06 ;  /* 0x0000001fff357435 */ /* 0x001fe200000001ff */
[----:B------:R-:W-:Y:S02]  /*3150*/  MOV R50, R126 ;  /* 0x0000007e00327202 */ /* 0x000fe40000000f00 */
[----:B------:R-:W-:Y:S02]  /*3160*/  MOV R52, 0x1f ;  /* 0x0000001f00347802 */ /* 0x000fe40000000f00 */
[----:B-1----:R-:W-:Y:S02]  /*3170*/  MOV R51, 0xffffffff ;  /* 0xffffffff00337802 */ /* 0x002fe40000000f00 */
[----:B------:R-:W-:-:S02]  /*3180*/  MOV R48, 0x31a0 ;  /* 0x000031a000307802 */ /* 0x000fc40000000f00 */
[----:B-----5:R-:W-:Y:S05]  /*3190*/  CALL.REL.NOINC `($__internal_49_$__cuda_sm70_shflsync_idx_p) ;  /* 0x00006f8000007944 */ /* 0x020fea0003c00000 */
.L_x_2084:
[----:B------:R-:W-:Y:S05]  /*31a0*/  BRA.CONV ~URZ, `(.L_x_2085) ;  /* 0x000000637f007947 */ /* 0x000fea000b800000 */
[----:B0-----:R-:W-:Y:S01]  /*31b0*/  HFMA2.MMA R53, -RZ, RZ, 0, 1.847743988037109375e-06 ;  /* 0x0000001fff357435 */ /* 0x001fe200000001ff */
[----:B------:R-:W-:-:S02]  /*31c0*/  MOV R50, R127 ;  /* 0x0000007f00327202 */ /* 0x000fc40000000f00 */
[----:B------:R-:W-:Y:S02]  /*31d0*/  MOV R52, 0x1f ;  /* 0x0000001f00347802 */ /* 0x000fe40000000f00 */
[----:B-1----:R-:W-:Y:S02]  /*31e0*/  MOV R51, 0xffffffff ;  /* 0xffffffff00337802 */ /* 0x002fe40000000f00 */
[----:B------:R-:W-:Y:S02]  /*31f0*/  MOV R48, 0x3210 ;  /* 0x0000321000307802 */ /* 0x000fe40000000f00 */
[----:B-----5:R-:W-:Y:S05]  /*3200*/  CALL.REL.NOINC `($__internal_49_$__cuda_sm70_shflsync_idx_p) ;  /* 0x00006f1000007944 */ /* 0x020fea0003c00000 */
.L_x_2085:
[----:B------:R-:W-:Y:S05]  /*3210*/  BRA.DIV ~URZ, `(.L_x_2086) ;  /* 0x00005c627f007947 */ /* 0x000fea000b800000 */
[----:B-----5:R2:W3:Y:S04]  /*3220*/  SHFL.IDX PT, R131, R44, RZ, 0x1f ;  /* 0x00001fff2c837589 */ /* 0x0204e800000e0000 */
[----:B------:R2:W4:Y:S04]  /*3230*/  SHFL.IDX PT, R200, R45, RZ, 0x1f ;  /* 0x00001fff2dc87589 */ /* 0x00052800000e0000 */
[----:B------:R2:W0:Y:S04]  /*3240*/  SHFL.IDX PT, R54, R46, RZ, 0x1f ;  /* 0x00001fff2e367589 */ /* 0x00042800000e0000 */
[----:B------:R2:W1:Y:S04]  /*3250*/  SHFL.IDX PT, R55, R47, RZ, 0x1f ;  /* 0x00001fff2f377589 */ /* 0x00046800000e0000 */
[----:B------:R-:W0:Y:S04]  /*3260*/  SHFL.UP PT, R124, R124, 0x1, RZ ;  /* 0x042000007c7c7989 */ /* 0x000e2800000e00ff */
[----:B------:R2:W0:Y:S04]  /*3270*/  SHFL.UP PT, R125, R121, 0x1, RZ ;  /* 0x04200000797d7989 */ /* 0x00042800000e00ff */
[----:B------:R-:W0:Y:S04]  /*3280*/  SHFL.UP PT, R126, R126, 0x1, RZ ;  /* 0x042000007e7e7989 */ /* 0x000e2800000e00ff */
[----:B------:R-:W0:Y:S02]  /*3290*/  SHFL.UP PT, R127, R127, 0x1, RZ ;  /* 0x042000007f7f7989 */ /* 0x000e2400000e00ff */
.L_x_2122:
[----:B--234-:R-:W2:Y:S01]  /*32a0*/  LDS.128 R120, [R130+0x2180] ;  /* 0x0021800082787984 */ /* 0x01cea20000000c00 */
[----:B0-----:R-:W-:-:S02]  /*32b0*/  FMUL.FTZ R52, R54, R125 ;  /* 0x0000007d36347220 */ /* 0x001fc40000410000 */
[C---:B-1----:R-:W-:Y:S01]  /*32c0*/  FMUL.FTZ R53, R55.reuse, R125 ;  /* 0x0000007d37357220 */ /* 0x042fe20000410000 */
[----:B------:R-:W0:Y:S01]  /*32d0*/  LDS.128 R44, [R130+0x2190] ;  /* 0x00219000822c7984 */ /* 0x000e220000000c00 */
[-C--:B------:R-:W-:Y:S02]  /*32e0*/  FFMA.FTZ R52, R55, R124.reuse, R52 ;  /* 0x0000007c37347223 */ /* 0x080fe40000010034 */
[----:B------:R-:W-:Y:S01]  /*32f0*/  FFMA.FTZ R53, R54, R124, -R53 ;  /* 0x0000007c36357223 */ /* 0x000fe20000010835 */
[----:B------:R-:W1:Y:S01]  /*3300*/  LDS.128 R48, [R130+0x21a0] ;  /* 0x0021a00082307984 */ /* 0x000e620000000c00 */
        /* <DEDUP_REMOVED lines=42> */
.L_x_2079:
[----:B0-----:R-:W-:Y:S05]  /*35b0*/  BSYNC B0 ;  /* 0x0000000000007941 */ /* 0x001fea0003800000 */
.L_x_2078:
        /* <DEDUP_REMOVED lines=27> */
[----:B------:R-:W-:Y:S02]  /*3770*/  FFMA.FTZ R47, R141, R48, R46 ;  /* 0x000000308d2f7223 */ /* 0x000fe4000001002e */
[----:B------:R-:W-:Y:S02]  /*3780*/  FMUL.FTZ R51, R144, -R49 ;  /* 0x8000003190337220 */ /* 0x000fe40000410000 */
[----:B------:R-:W-:-:S02]  /*3790*/  FADD.FTZ R46, R166, R45 ;  /* 0x0000002da62e7221 */ /* 0x000fc40000010000 */
        /* <DEDUP_REMOVED lines=19> */
[----:B------:R-:W-:Y:S02]  /*38d0*/  FMUL.FTZ R49, R144, -R46 ;  /* 0x8000002e90317220 */ /* 0x000fe40000410000 */
        /* <DEDUP_REMOVED lines=11> */
[-C--:B------:R-:W-:Y:S02]  /*3990*/  FMUL.FTZ R47, R146, -R49.reuse ;  /* 0x80000031922f7220 */ /* 0x080fe40000410000 */
[----:B------:R-:W-:Y:S02]  /*39a0*/  FFMA.FTZ R52, R153, R50, -R52 ;  /* 0x0000003299347223 */ /* 0x000fe40000010834 */
[----:B------:R-:W-:Y:S02]  /*39b0*/  FFMA.FTZ R49, R147, R49, R48 ;  /* 0x0000003193317223 */ /* 0x000fe40000010030 */
[----:B------:R-:W-:Y:S02]  /*39c0*/  FFMA.FTZ R54, R153, R51, R54 ;  /* 0x0000003399367223 */ /* 0x000fe40000010036 */
[----:B------:R-:W-:Y:S02]  /*39d0*/  FFMA.FTZ R46, R147, R46, -R47 ;  /* 0x0000002e932e7223 */ /* 0x000fe4000001082f */
[----:B------:R-:W-:-:S02]  /*39e0*/  FMUL.FTZ R47, R154, -R52 ;  /* 0x800000349a2f7220 */ /* 0x000fc40000410000 */
[----:B------:R-:W-:Y:S02]  /*39f0*/  FADD.FTZ R49, -R178, R49 ;  /* 0x00000031b2317221 */ /* 0x000fe40000010100 */
[-C--:B------:R-:W-:Y:S02]  /*3a00*/  FMUL.FTZ R48, R154, -R54.reuse ;  /* 0x800000369a307220 */ /* 0x080fe40000410000 */
[----:B------:R-:W-:Y:S02]  /*3a10*/  FFMA.FTZ R54, R155, R54, R47 ;  /* 0x000000369b367223 */ /* 0x000fe4000001002f */
[----:B------:R-:W-:Y:S02]  /*3a20*/  FADD.FTZ R46, R179, R46 ;  /* 0x0000002eb32e7221 */ /* 0x000fe40000010000 */
[----:B------:R-:W-:Y:S02]  /*3a30*/  FMUL.FTZ R47, R148, -R49 ;  /* 0x80000031942f7220 */ /* 0x000fe40000410000 */
[----:B------:R-:W-:-:S02]  /*3a40*/  FFMA.FTZ R52, R155, R52, -R48 ;  /* 0x000000349b347223 */ /* 0x000fc40000010830 */
[-C--:B------:R-:W-:Y:S02]  /*3a50*/  FMUL.FTZ R50, R148, -R46.reuse ;  /* 0x8000002e94327220 */ /* 0x080fe40000410000 */
[----:B------:R-:W-:Y:S02]  /*3a60*/  FFMA.FTZ R48, R149, R46, -R47 ;  /* 0x0000002e95307223 */ /* 0x000fe4000001082f */
[----:B0-----:R-:W-:Y:S02]  /*3a70*/  FMUL.FTZ R46, R129, R44 ;  /* 0x0000002c812e7220 */ /* 0x001fe40000410000 */
        /* <DEDUP_REMOVED lines=8> */
[----:B------:R-:W-:-:S02]  /*3b00*/  FMUL.FTZ R45, R150, -R49 ;  /* 0x80000031962d7220 */ /* 0x000fc40000410000 */
[----:B------:R-:W-:Y:S02]  /*3b10*/  FADD.FTZ R228, R16, R129 ;  /* 0x0000008110e47221 */ /* 0x000fe40000010000 */
[----:B------:R-:W-:Y:S02]  /*3b20*/  FMUL.FTZ R44, R169, R210 ;  /* 0x000000d2a92c7220 */ /* 0x000fe40000410000 */
[----:B------:R-:W-:Y:S02]  /*3b30*/  FMUL.FTZ R51, R156, -R54 ;  /* 0x800000369c337220 */ /* 0x000fe40000410000 */
[----:B------:R-:W-:Y:S02]  /*3b40*/  FMUL.FTZ R46, R150, -R48 ;  /* 0x80000030962e7220 */ /* 0x000fe40000410000 */
[----:B------:R-:W-:Y:S02]  /*3b50*/  FFMA.FTZ R47, R157, R54, R47 ;  /* 0x000000369d2f7223 */ /* 0x000fe4000001002f */
[----:B------:R-:W-:-:S02]  /*3b60*/  FFMA.FTZ R48, R151, R48, -R45 ;  /* 0x0000003097307223 */ /* 0x000fc4000001082d */
[-C--:B------:R-:W-:Y:S02]  /*3b70*/  FMUL.FTZ R45, R169, R228.reuse ;  /* 0x000000e4a92d7220 */ /* 0x080fe40000410000 */
[----:B------:R-:W-:Y:S02]  /*3b80*/  FFMA.FTZ R44, R167, R228, -R44 ;  /* 0x000000e4a72c7223 */ /* 0x000fe4000001082c */
[----:B------:R-:W-:Y:S02]  /*3b90*/  FFMA.FTZ R51, R157, R52, -R51 ;  /* 0x000000349d337223 */ /* 0x000fe40000010833 */
[----:B------:R-:W-:Y:S02]  /*3ba0*/  FFMA.FTZ R49, R151, R49, R46 ;  /* 0x0000003197317223 */ /* 0x000fe4000001002e */
[----:B------:R-:W-:Y:S02]  /*3bb0*/  FMUL.FTZ R46, R158, -R47 ;  /* 0x8000002f9e2e7220 */ /* 0x000fe40000410000 */
[----:B------:R-:W-:-:S02]  /*3bc0*/  FFMA.FTZ R45, R167, R210, R45 ;  /* 0x000000d2a72d7223 */ /* 0x000fc4000001002d */
[----:B------:R-:W-:Y:S02]  /*3bd0*/  FADD.FTZ R226, R15, R44 ;  /* 0x0000002c0fe27221 */ /* 0x000fe40000010000 */
[-C--:B------:R-:W-:Y:S02]  /*3be0*/  FMUL.FTZ R50, R158, -R51.reuse ;  /* 0x800000339e327220 */ /* 0x080fe40000410000 */
[----:B------:R-:W-:Y:S02]  /*3bf0*/  FFMA.FTZ R51, R159, R51, -R46 ;  /* 0x000000339f337223 */ /* 0x000fe4000001082e */
[----:B------:R-:W-:Y:S02]  /*3c00*/  FADD.FTZ R209, RZ, R45 ;  /* 0x0000002dffd17221 */ /* 0x000fe40000010000 */
[----:B------:R-:W-:Y:S02]  /*3c10*/  FMUL.FTZ R46, R164, R226 ;  /* 0x000000e2a42e7220 */ /* 0x000fe40000410000 */
[----:B------:R-:W-:-:S02]  /*3c20*/  FADD.FTZ R48, R183, R48 ;  /* 0x00000030b7307221 */ /* 0x000fc40000010000 */
[-C--:B------:R-:W-:Y:S02]  /*3c30*/  FMUL.FTZ R44, R164, R209.reuse ;  /* 0x000000d1a42c7220 */ /* 0x080fe40000410000 */
[----:B------:R-:W-:Y:S02]  /*3c40*/  FFMA.FTZ R46, R165, R209, R46 ;  /* 0x000000d1a52e7223 */ /* 0x000fe4000001002e */
[----:B------:R-:W-:Y:S02]  /*3c50*/  FFMA.FTZ R47, R159, R47, R50 ;  /* 0x0000002f9f2f7223 */ /* 0x000fe40000010032 */
[----:B------:R-:W-:Y:S02]  /*3c60*/  FADD.FTZ R49, -R182, R49 ;  /* 0x00000031b6317221 */ /* 0x000fe40000010100 */
[----:B------:R-:W-:Y:S02]  /*3c70*/  FMUL.FTZ R50, R152, -R48 ;  /* 0x8000003098327220 */ /* 0x000fe40000410000 */
[----:B------:R-:W-:-:S02]  /*3c80*/  FFMA.FTZ R225, R165, R226, -R44 ;  /* 0x000000e2a5e17223 */ /* 0x000fc4000001082c */
[----:B------:R-:W-:Y:S02]  /*3c90*/  FADD.FTZ R208, RZ, R46 ;  /* 0x0000002effd07221 */ /* 0x000fe40000010000 */
[-C--:B------:R-:W-:Y:S02]  /*3ca0*/  FMUL.FTZ R45, R152, -R49.reuse ;  /* 0x80000031982d7220 */ /* 0x080fe40000410000 */
[----:B------:R-:W-:Y:S02]  /*3cb0*/  FFMA.FTZ R49, R153, R49, R50 ;  /* 0x0000003199317223 */ /* 0x000fe40000010032 */
[----:B------:R-:W-:Y:S02]  /*3cc0*/  FMUL.FTZ R50, R160, -R51 ;  /* 0x80000033a0327220 */ /* 0x000fe40000410000 */
[----:B------:R-:W-:Y:S02]  /*3cd0*/  FADD.FTZ R225, R14, R225 ;  /* 0x000000e10ee17221 */ /* 0x000fe40000010000 */
[----:B------:R-:W-:-:S02]  /*3ce0*/  FMUL.FTZ R44, R162, R208 ;  /* 0x000000d0a22c7220 */ /* 0x000fc40000410000 */
[----:B------:R-:W-:Y:S02]  /*3cf0*/  FFMA.FTZ R48, R153, R48, -R45 ;  /* 0x0000003099307223 */ /* 0x000fe4000001082d */
[-C--:B------:R-:W-:Y:S02]  /*3d00*/  FMUL.FTZ R46, R160, -R47.reuse ;  /* 0x8000002fa02e7220 */ /* 0x080fe40000410000 */
[----:B------:R-:W-:Y:S02]  /*3d10*/  FFMA.FTZ R50, R161, R47, R50 ;  /* 0x0000002fa1327223 */ /* 0x000fe40000010032 */
[-C--:B------:R-:W-:Y:S02]  /*3d20*/  FMUL.FTZ R45, R162, R225.reuse ;  /* 0x000000e1a22d7220 */ /* 0x080fe40000410000 */
[----:B------:R-:W-:Y:S02]  /*3d30*/  FFMA.FTZ R44, R163, R225, -R44 ;  /* 0x000000e1a32c7223 */ /* 0x000fe4000001082c */
[----:B------:R-:W-:-:S02]  /*3d40*/  FFMA.FTZ R46, R161, R51, -R46 ;  /* 0x00000033a12e7223 */ /* 0x000fc4000001082e */
[C---:B------:R-:W-:Y:S02]  /*3d50*/  FMUL.FTZ R47, R162.reuse, -R50 ;  /* 0x80000032a22f7220 */ /* 0x040fe40000410000 */
[----:B------:R-:W-:Y:S02]  /*3d60*/  FFMA.FTZ R45, R163, R208, R45 ;  /* 0x000000d0a32d7223 */ /* 0x000fe4000001002d */
[----:B------:R-:W-:Y:S02]  /*3d70*/  FADD.FTZ R224, R13, R44 ;  /* 0x0000002c0de07221 */ /* 0x000fe40000010000 */
[-C--:B------:R-:W-:Y:S02]  /*3d80*/  FMUL.FTZ R44, R162, -R46.reuse ;  /* 0x8000002ea22c7220 */ /* 0x080fe40000410000 */
[----:B------:R-:W-:Y:S02]  /*3d90*/  FFMA.FTZ R51, R163, R46, -R47 ;  /* 0x0000002ea3337223 */ /* 0x000fe4000001082f */
[----:B------:R-:W-:-:S02]  /*3da0*/  FADD.FTZ R207, RZ, R45 ;  /* 0x0000002dffcf7221 */ /* 0x000fc40000010000 */
[C---:B------:R-:W-:Y:S02]  /*3db0*/  FMUL.FTZ R46, R160.reuse, R224 ;  /* 0x000000e0a02e7220 */ /* 0x040fe40000410000 */
[----:B------:R-:W-:Y:S02]  /*3dc0*/  FFMA.FTZ R50, R163, R50, R44 ;  /* 0x00000032a3327223 */ /* 0x000fe4000001002c */
[-C--:B------:R-:W-:Y:S02]  /*3dd0*/  FMUL.FTZ R44, R160, R207.reuse ;  /* 0x000000cfa02c7220 */ /* 0x080fe40000410000 */
[C---:B------:R-:W-:Y:S02]  /*3de0*/  FFMA.FTZ R46, R161.reuse, R207, R46 ;  /* 0x000000cfa12e7223 */ /* 0x040fe4000001002e */
[----:B------:R-:W-:Y:S02]  /*3df0*/  FFMA.FTZ R45, R161, R224, -R44 ;  /* 0x000000e0a12d7223 */ /* 0x000fe4000001082c */
[----:B------:R-:W-:-:S02]  /*3e00*/  FADD.FTZ R206, RZ, R46 ;  /* 0x0000002effce7221 */ /* 0x000fc40000010000 */
[----:B------:R-:W-:Y:S02]  /*3e10*/  FADD.FTZ R48, R185, R48 ;  /* 0x00000030b9307221 */ /* 0x000fe40000010000 */
[----:B------:R-:W-:Y:S02]  /*3e20*/  FADD.FTZ R222, R12, R45 ;  /* 0x0000002d0cde7221 */ /* 0x000fe40000010000 */
[----:B------:R-:W-:Y:S02]  /*3e30*/  FMUL.FTZ R44, R158, R206 ;  /* 0x000000ce9e2c7220 */ /* 0x000fe40000410000 */
[----:B------:R-:W-:Y:S02]  /*3e40*/  FADD.FTZ R49, -R184, R49 ;  /* 0x00000031b8317221 */ /* 0x000fe40000010100 */
[----:B------:R-:W-:Y:S02]  /*3e50*/  FMUL.FTZ R46, R154, -R48 ;  /* 0x800000309a2e7220 */ /* 0x000fe40000410000 */
[----:B------:R-:W-:-:S02]  /*3e60*/  FMUL.FTZ R45, R158, R222 ;  /* 0x000000de9e2d7220 */ /* 0x000fc40000410000 */
[----:B------:R-:W-:Y:S02]  /*3e70*/  FFMA.FTZ R44, R159, R222, -R44 ;  /* 0x000000de9f2c7223 */ /* 0x000fe4000001082c */
[-C--:B------:R-:W-:Y:S02]  /*3e80*/  FMUL.FTZ R47, R154, -R49.reuse ;  /* 0x800000319a2f7220 */ /* 0x080fe40000410000 */
[----:B------:R-:W-:Y:S02]  /*3e90*/  FFMA.FTZ R49, R155, R49, R46 ;  /* 0x000000319b317223 */ /* 0x000fe4000001002e */
[----:B------:R-:W-:Y:S02]  /*3ea0*/  FMUL.FTZ R46, R164, -R51 ;  /* 0x80000033a42e7220 */ /* 0x000fe40000410000 */
[----:B------:R-:W-:Y:S02]  /*3eb0*/  FFMA.FTZ R45, R159, R206, R45 ;  /* 0x000000ce9f2d7223 */ /* 0x000fe4000001002d */
[----:B------:R-:W-:-:S02]  /*3ec0*/  FADD.FTZ R212, R11, R44 ;  /* 0x0000002c0bd47221 */ /* 0x000fc40000010000 */
[----:B------:R-:W-:Y:S02]  /*3ed0*/  FFMA.FTZ R52, R155, R48, -R47 ;  /* 0x000000309b347223 */ /* 0x000fe4000001082f */
[-C--:B------:R-:W-:Y:S02]  /*3ee0*/  FMUL.FTZ R48, R164, -R50.reuse ;  /* 0x80000032a4307220 */ /* 0x080fe40000410000 */
[----:B------:R-:W-:Y:S02]  /*3ef0*/  FFMA.FTZ R50, R165, R50, R46 ;  /* 0x00000032a5327223 */ /* 0x000fe4000001002e */
[----:B------:R-:W-:Y:S02]  /*3f00*/  FADD.FTZ R205, RZ, R45 ;  /* 0x0000002dffcd7221 */ /* 0x000fe40000010000 */
[----:B------:R-:W-:Y:S02]  /*3f10*/  FMUL.FTZ R46, R156, R212 ;  /* 0x000000d49c2e7220 */ /* 0x000fe40000410000 */
[----:B------:R-:W-:-:S02]  /*3f20*/  FADD.FTZ R52, R187, R52 ;  /* 0x00000034bb347221 */ /* 0x000fc40000010000 */
[-C--:B------:R-:W-:Y:S02]  /*3f30*/  FMUL.FTZ R44, R156, R205.reuse ;  /* 0x000000cd9c2c7220 */ /* 0x080fe40000410000 */
[C---:B------:R-:W-:Y:S02]  /*3f40*/  FFMA.FTZ R46, R157.reuse, R205, R46 ;  /* 0x000000cd9d2e7223 */ /* 0x040fe4000001002e */
[----:B------:R-:W-:Y:S02]  /*3f50*/  FADD.FTZ R49, -R186, R49 ;  /* 0x00000031ba317221 */ /* 0x000fe40000010100 */
[----:B------:R-:W-:Y:S02]  /*3f60*/  FMUL.FTZ R54, R156, -R52 ;  /* 0x800000349c367220 */ /* 0x000fe40000410000 */
[----:B------:R-:W-:Y:S02]  /*3f70*/  FFMA.FTZ R213, R157, R212, -R44 ;  /* 0x000000d49dd57223 */ /* 0x000fe4000001082c */
[----:B------:R-:W-:-:S02]  /*3f80*/  FADD.FTZ R204, RZ, R46 ;  /* 0x0000002effcc7221 */ /* 0x000fc40000010000 */
[-C--:B------:R-:W-:Y:S02]  /*3f90*/  FMUL.FTZ R45, R156, -R49.reuse ;  /* 0x800000319c2d7220 */ /* 0x080fe40000410000 */
[C---:B------:R-:W-:Y:S02]  /*3fa0*/  FFMA.FTZ R49, R157.reuse, R49, R54 ;  /* 0x000000319d317223 */ /* 0x040fe40000010036 */
[----:B------:R-:W-:Y:S02]  /*3fb0*/  FADD.FTZ R213, R10, R213 ;  /* 0x000000d50ad57221 */ /* 0x000fe40000010000 */
[----:B------:R-:W-:Y:S02]  /*3fc0*/  FMUL.FTZ R44, R154, R204 ;  /* 0x000000cc9a2c7220 */ /* 0x000fe40000410000 */
[----:B------:R-:W-:Y:S02]  /*3fd0*/  FFMA.FTZ R52, R157, R52, -R45 ;  /* 0x000000349d347223 */ /* 0x000fe4000001082d */
[----:B------:R-:W-:-:S02]  /*3fe0*/  FADD.FTZ R49, -R188, R49 ;  /* 0x00000031bc317221 */ /* 0x000fc40000010100 */
[-C--:B------:R-:W-:Y:S02]  /*3ff0*/  FMUL.FTZ R45, R154, R213.reuse ;  /* 0x000000d59a2d7220 */ /* 0x080fe40000410000 */
[----:B------:R-:W-:Y:S02]  /*4000*/  FFMA.FTZ R44, R155, R213, -R44 ;  /* 0x000000d59b2c7223 */ /* 0x000fe4000001082c */
[----:B------:R-:W-:Y:S02]  /*4010*/  FADD.FTZ R52, R189, R52 ;  /* 0x00000034bd347221 */ /* 0x000fe40000010000 */
[----:B------:R-:W-:Y:S02]  /*4020*/  FMUL.FTZ R46, R158, -R49 ;  /* 0x800000319e2e7220 */ /* 0x000fe40000410000 */
[----:B------:R-:W-:Y:S02]  /*4030*/  FFMA.FTZ R45, R155, R204, R45 ;  /* 0x000000cc9b2d7223 */ /* 0x000fe4000001002d */
[----:B------:R-:W-:-:S02]  /*4040*/  FADD.FTZ R214, R9, R44 ;  /* 0x0000002c09d67221 */ /* 0x000fc40000010000 */
[-C--:B------:R-:W-:Y:S02]  /*4050*/  FMUL.FTZ R54, R158, -R52.reuse ;  /* 0x800000349e367220 */ /* 0x080fe40000410000 */
[C---:B------:R-:W-:Y:S02]  /*4060*/  FFMA.FTZ R52, R159.reuse, R52, -R46 ;  /* 0x000000349f347223 */ /* 0x040fe4000001082e */
[----:B------:R-:W-:Y:S02]  /*4070*/  FADD.FTZ R203, RZ, R45 ;  /* 0x0000002dffcb7221 */ /* 0x000fe40000010000 */
[----:B------:R-:W-:Y:S02]  /*4080*/  FMUL.FTZ R46, R152, R214 ;  /* 0x000000d6982e7220 */ /* 0x000fe40000410000 */
[----:B------:R-:W-:Y:S02]  /*4090*/  FFMA.FTZ R49, R159, R49, R54 ;  /* 0x000000319f317223 */ /* 0x000fe40000010036 */
        /* <DEDUP_REMOVED lines=26> */
[----:B------:R-:W-:Y:S02]  /*4240*/  FADD.FTZ R52, R195, R52 ;  /* 0x00000034c3347221 */ /* 0x000fe40000010000 */
[----:B------:R-:W-:Y:S01]  /*4250*/  FFMA.FTZ R217, R149, R216, -R44 ;  /* 0x000000d895d97223 */ /* 0x000fe2000001082c */
[----:B------:R-:W-:Y:S01]  /*4260*/  MOV R44, 0x3f800000 ;  /* 0x3f800000002c7802 */ /* 0x000fe20000000f00 */
[----:B------:R-:W-:Y:S02]  /*4270*/  FADD.FTZ R200, RZ, R46 ;  /* 0x0000002effc87221 */ /* 0x000fe40000010000 */
[----:B------:R-:W-:Y:S02]  /*4280*/  FADD.FTZ R49, -R194, R49 ;  /* 0x00000031c2317221 */ /* 0x000fe40000010100 */
[----:B------:R-:W-:-:S02]  /*4290*/  FMUL.FTZ R120, R164, -R52 ;  /* 0x80000034a4787220 */ /* 0x000fc40000410000 */
[----:B------:R-:W-:Y:S02]  /*42a0*/  FADD.FTZ R217, R6, R217 ;  /* 0x000000d906d97221 */ /* 0x000fe40000010000 */
[----:B------:R-:W-:Y:S02]  /*42b0*/  FMUL.FTZ R46, R146, R200 ;  /* 0x000000c8922e7220 */ /* 0x000fe40000410000 */
[C---:B------:R-:W-:Y:S02]  /*42c0*/  FFMA.FTZ R48, R165.reuse, R51, -R48 ;  /* 0x00000033a5307223 */ /* 0x040fe40000010830 */
[-C--:B------:R-:W-:Y:S02]  /*42d0*/  FMUL.FTZ R45, R164, -R49.reuse ;  /* 0x80000031a42d7220 */ /* 0x080fe40000410000 */
[----:B------:R-:W-:Y:S02]  /*42e0*/  FFMA.FTZ R51, R165, R49, R120 ;  /* 0x00000031a5337223 */ /* 0x000fe40000010078 */
[----:B------:R-:W-:-:S02]  /*42f0*/  FMUL.FTZ R49, R146, R217 ;  /* 0x000000d992317220 */ /* 0x000fc40000410000 */
[C---:B------:R-:W-:Y:S02]  /*4300*/  FFMA.FTZ R218, R147.reuse, R217, -R46 ;  /* 0x000000d993da7223 */ /* 0x040fe4000001082e */
[----:B------:R-:W-:Y:S01]  /*4310*/  FFMA.FTZ R49, R147, R200, R49 ;  /* 0x000000c893317223 */ /* 0x000fe20000010031 */
[----:B------:R-:W-:Y:S01]  /*4320*/  CS2R R46, SRZ ;  /* 0x00000000002e7805 */ /* 0x000fe2000001ff00 */
[----:B------:R-:W-:Y:S02]  /*4330*/  FADD.FTZ R218, R5, R218 ;  /* 0x000000da05da7221 */ /* 0x000fe40000010000 */
[----:B------:R-:W-:Y:S01]  /*4340*/  FFMA.FTZ R54, R165, R52, -R45 ;  /* 0x00000034a5367223 */ /* 0x000fe2000001082d */
[----:B------:R-:W-:Y:S01]  /*4350*/  HFMA2.MMA R45, -RZ, RZ, 0, 0 ;  /* 0x00000000ff2d7435 */ /* 0x000fe200000001ff */
[----:B------:R-:W-:Y:S02]  /*4360*/  FADD.FTZ R211, RZ, R49 ;  /* 0x00000031ffd37221 */ /* 0x000fe40000010000 */
[----:B------:R-:W-:-:S02]  /*4370*/  FMUL.FTZ R52, R144, R218 ;  /* 0x000000da90347220 */ /* 0x000fc40000410000 */
[-C--:B------:R-:W-:Y:S02]  /*4380*/  FMUL.FTZ R49, R144, R211.reuse ;  /* 0x000000d390317220 */ /* 0x080fe40000410000 */
[C---:B------:R-:W-:Y:S02]  /*4390*/  FFMA.FTZ R52, R145.reuse, R211, R52 ;  /* 0x000000d391347223 */ /* 0x040fe40000010034 */
[----:B------:R-:W-:Y:S01]  /*43a0*/  FADD.FTZ R120, -R196, R51 ;  /* 0x00000033c4787221 */ /* 0x000fe20000010100 */
[----:B------:R0:W1:Y:S01]  /*43b0*/  @!P0 LDS.128 R44, [R17.X16+0x4990] ;  /* 0x00499000112c8984 */ /* 0x000062000000cc00 */
[----:B------:R-:W-:Y:S01]  /*43c0*/  FFMA.FTZ R49, R145, R218, -R49 ;  /* 0x000000da91317223 */ /* 0x000fe20000010831 */
[----:B------:R-:W-:Y:S01]  /*43d0*/  ISETP.GT.U32.AND P0, PT, R42, 0x1f, PT ;  /* 0x0000001f2a00780c */ /* 0x000fe20003f04070 */
[----:B------:R-:W-:Y:S02]  /*43e0*/  FADD.FTZ R220, RZ, R52 ;  /* 0x00000034ffdc7221 */ /* 0x000fe40000010000 */
[----:B------:R-:W-:-:S02]  /*43f0*/  FADD.FTZ R54, R197, R54 ;  /* 0x00000036c5367221 */ /* 0x000fc40000010000 */
[C---:B------:R-:W-:Y:S02]  /*4400*/  FMUL.FTZ R51, R169.reuse, -R120 ;  /* 0x80000078a9337220 */ /* 0x040fe40000410000 */
[----:B------:R-:W-:Y:S02]  /*4410*/  FADD.FTZ R219, R4, R49 ;  /* 0x0000003104db7221 */ /* 0x000fe40000010000 */
[C---:B------:R-:W-:Y:S02]  /*4420*/  FMUL.FTZ R52, R142.reuse, R220 ;  /* 0x000000dc8e347220 */ /* 0x040fe40000410000 */
[-C--:B------:R-:W-:Y:S02]  /*4430*/  FMUL.FTZ R53, R169, -R54.reuse ;  /* 0x80000036a9357220 */ /* 0x080fe40000410000 */
[----:B------:R-:W-:Y:S02]  /*4440*/  FFMA.FTZ R54, R167, R54, -R51 ;  /* 0x00000036a7367223 */ /* 0x000fe40000010833 */
[----:B------:R-:W-:-:S02]  /*4450*/  FMUL.FTZ R51, R142, R219 ;  /* 0x000000db8e337220 */ /* 0x000fc40000410000 */
[----:B------:R-:W-:Y:S02]  /*4460*/  FFMA.FTZ R52, R143, R219, -R52 ;  /* 0x000000db8f347223 */ /* 0x000fe40000010834 */
[----:B------:R-:W-:Y:S02]  /*4470*/  FMUL.FTZ R49, R169, -R48 ;  /* 0x80000030a9317220 */ /* 0x000fe40000410000 */
[----:B------:R-:W-:Y:S02]  /*4480*/  FFMA.FTZ R223, R143, R220, R51 ;  /* 0x000000dc8fdf7223 */ /* 0x000fe40000010033 */
[----:B------:R-:W-:Y:S02]  /*4490*/  FADD.FTZ R221, R3, R52 ;  /* 0x0000003403dd7221 */ /* 0x000fe40000010000 */
[----:B------:R-:W-:Y:S02]  /*44a0*/  FFMA.FTZ R55, R167, R120, R53 ;  /* 0x00000078a7377223 */ /* 0x000fe40000010035 */
[----:B------:R-:W-:-:S02]  /*44b0*/  FMUL.FTZ R53, R169, -R50 ;  /* 0x80000032a9357220 */ /* 0x000fc40000410000 */
[----:B------:R-:W-:Y:S02]  /*44c0*/  FFMA.FTZ R49, R167, R50, R49 ;  /* 0x00000032a7317223 */ /* 0x000fe40000010031 */
[----:B------:R-:W-:Y:S02]  /*44d0*/  FADD.FTZ R50, R199, R54 ;  /* 0x00000036c7327221 */ /* 0x000fe40000010000 */
[----:B------:R-:W-:Y:S02]  /*44e0*/  FADD.FTZ R223, RZ, R223 ;  /* 0x000000dfffdf7221 */ /* 0x000fe40000010000 */
[C---:B------:R-:W-:Y:S02]  /*44f0*/  FMUL.FTZ R54, R140.reuse, R221 ;  /* 0x000000dd8c367220 */ /* 0x040fe40000410000 */
[-C--:B------:R-:W-:Y:S02]  /*4500*/  FMUL.FTZ R52, R140, R223.reuse ;  /* 0x000000df8c347220 */ /* 0x080fe40000410000 */
[----:B------:R-:W-:-:S02]  /*4510*/  FFMA.FTZ R54, R141, R223, R54 ;  /* 0x000000df8d367223 */ /* 0x000fc40000010036 */
[----:B------:R-:W-:Y:S02]  /*4520*/  FFMA.FTZ R229, R141, R221, -R52 ;  /* 0x000000dd8de57223 */ /* 0x000fe40000010834 */
[----:B------:R-:W-:Y:S02]  /*4530*/  FADD.FTZ R230, RZ, R54 ;  /* 0x00000036ffe67221 */ /* 0x000fe40000010000 */
[----:B------:R-:W-:Y:S02]  /*4540*/  FFMA.FTZ R48, R167, R48, -R53 ;  /* 0x00000030a7307223 */ /* 0x000fe40000010835 */
[----:B------:R-:W-:Y:S02]  /*4550*/  FADD.FTZ R51, -R198, R55 ;  /* 0x00000037c6337221 */ /* 0x000fe40000010100 */
        /* <DEDUP_REMOVED lines=13> */
[CC--:B------:R-:W-:Y:S02]  /*4630*/  FMUL.FTZ R128, R49.reuse, R54.reuse ;  /* 0x0000003631807220 */ /* 0x0c0fe40000410000 */
[----:B------:R-:W-:Y:S01]  /*4640*/  FFMA.FTZ R129, R48, R54, -R129 ;  /* 0x0000003630817223 */ /* 0x000fe20000010881 */
[----:B------:R-:W-:Y:S01]  /*4650*/  LOP3.LUT R54, R42, 0x1f, RZ, 0xc0, !PT ;  /* 0x0000001f2a367812 */ /* 0x000fe200078ec0ff */
[----:B------:R-:W-:Y:S02]  /*4660*/  FFMA.FTZ R128, R48, R55, R128 ;  /* 0x0000003730807223 */ /* 0x000fe40000010080 */
[----:B------:R-:W-:Y:S01]  /*4670*/  FMUL.FTZ R55, R49, R53 ;  /* 0x0000003531377220 */ /* 0x000fe20000410000 */
[----:B------:R-:W-:Y:S01]  /*4680*/  ISETP.NE.AND P0, PT, R54, 0x1f, PT ;  /* 0x0000001f3600780c */ /* 0x000fe20003f05270 */
[----:B------:R-:W-:Y:S02]  /*4690*/  FADD.FTZ R50, R50, R129 ;  /* 0x0000008132327221 */ /* 0x000fe40000010000 */
[----:B------:R-:W-:-:S02]  /*46a0*/  FADD.FTZ R51, R51, R128 ;  /* 0x0000008033337221 */ /* 0x000fc40000010000 */
[-C--:B------:R-:W-:Y:S02]  /*46b0*/  FMUL.FTZ R49, R49, R52.reuse ;  /* 0x0000003431317220 */ /* 0x080fe40000410000 */
[C---:B------:R-:W-:Y:S02]  /*46c0*/  FFMA.FTZ R55, R48.reuse, R52, -R55 ;  /* 0x0000003430377223 */ /* 0x040fe40000010837 */
[C---:B-1----:R-:W-:Y:S02]  /*46d0*/  FMUL.FTZ R52, R121.reuse, R50 ;  /* 0x0000003279347220 */ /* 0x042fe40000410000 */
[----:B------:R-:W-:Y:S02]  /*46e0*/  FMUL.FTZ R129, R121, R51 ;  /* 0x0000003379817220 */ /* 0x000fe40000410000 */
[----:B------:R-:W-:Y:S02]  /*46f0*/  FFMA.FTZ R49, R48, R53, R49 ;  /* 0x0000003530317223 */ /* 0x000fe40000010031 */
[----:B------:R-:W-:-:S02]  /*4700*/  FFMA.FTZ R52, R120, R51, R52 ;  /* 0x0000003378347223 */ /* 0x000fc40000010034 */
[----:B------:R-:W-:Y:S02]  /*4710*/  FFMA.FTZ R129, R120, R50, -R129 ;  /* 0x0000003278817223 */ /* 0x000fe40000010881 */
        /* <DEDUP_REMOVED lines=10> */
[----:B------:R-:W-:-:S02]  /*47c0*/  FFMA.FTZ R53, R124, R122, -R53 ;  /* 0x0000007a7c357223 */ /* 0x000fc40000010835 */
[C---:B------:R-:W-:Y:S02]  /*47d0*/  FFMA.FTZ R52, R124.reuse, R52, R55 ;  /* 0x000000347c347223 */ /* 0x040fe40000010037 */
[C---:B------:R-:W-:Y:S02]  /*47e0*/  FFMA.FTZ R125, R124.reuse, R121, -R49 ;  /* 0x000000797c7d7223 */ /* 0x040fe40000010831 */
[----:B------:R-:W-:Y:S02]  /*47f0*/  FFMA.FTZ R124, R124, R48, R51 ;  /* 0x000000307c7c7223 */ /* 0x000fe40000010033 */
[----:B------:R-:W-:Y:S02]  /*4800*/  FADD.FTZ R55, R126, R53 ;  /* 0x000000357e377221 */ /* 0x000fe40000010000 */
[----:B------:R-:W-:Y:S01]  /*4810*/  FADD.FTZ R54, R127, R52 ;  /* 0x000000347f367221 */ /* 0x000fe20000010000 */
[----:B------:R-:W-:Y:S05]  /*4820*/  BRA.DIV ~URZ, `(.L_x_2089) ;  /* 0x00004a127f007947 */ /* 0x000fea000b800000 */
[----:B------:R0:W1:Y:S02]  /*4830*/  SHFL.DOWN PT, R50, R125, 0x1, 0x1f ;  /* 0x08201f007d327f89 */ /* 0x00006400000e0000 */
.L_x_2123:
[----:B------:R-:W-:Y:S05]  /*4840*/  BRA.DIV ~URZ, `(.L_x_2090) ;  /* 0x00004a727f007947 */ /* 0x000fea000b800000 */
[----:B------:R2:W3:Y:S04]  /*4850*/  SHFL.DOWN PT, R51, R124, 0x1, 0x1f ;  /* 0x08201f007c337f89 */ /* 0x0004e800000e0000 */
[----:B------:R2:W4:Y:S04]  /*4860*/  SHFL.DOWN PT, R52, R55, 0x1, 0x1f ;  /* 0x08201f0037347f89 */ /* 0x00052800000e0000 */
[----:B------:R2:W0:Y:S02]  /*4870*/  SHFL.DOWN PT, R123, R54, 0x1, 0x1f ;  /* 0x08201f00367b7f89 */ /* 0x00042400000e0000 */
.L_x_2124:
        /* <DEDUP_REMOVED lines=15> */
.L_x_2092:
[----:B------:R-:W-:Y:S05]  /*4970*/  BSYNC B1 ;  /* 0x0000000000017941 */ /* 0x000fea0003800000 */
.L_x_2091:
[----:B------:R-:W-:Y:S05]  /*4980*/  BRA.DIV ~URZ, `(.L_x_2093) ;  /* 0x00004a827f007947 */ /* 0x000fea000b800000 */
[----:B-1----:R1:W2:Y:S04]  /*4990*/  SHFL.DOWN PT, R50, R125, 0x2, 0x1f ;  /* 0x08401f007d327f89 */ /* 0x0022a800000e0000 */
[----:B---3--:R1:W3:Y:S04]  /*49a0*/  SHFL.DOWN PT, R51, R124, 0x2, 0x1f ;  /* 0x08401f007c337f89 */ /* 0x0082e800000e0000 */
[----:B----4-:R1:W4:Y:S04]  /*49b0*/  SHFL.DOWN PT, R52, R55, 0x2, 0x1f ;  /* 0x08401f0037347f89 */ /* 0x01032800000e0000 */
[----:B0-----:R1:W0:Y:S02]  /*49c0*/  SHFL.DOWN PT, R123, R54, 0x2, 0x1f ;  /* 0x08401f00367b7f89 */ /* 0x00122400000e0000 */
.L_x_2125:
        /* <DEDUP_REMOVED lines=15> */
.L_x_2095:
[----:B------:R-:W-:Y:S05]  /*4ac0*/  BSYNC B1 ;  /* 0x0000000000017941 */ /* 0x000fea0003800000 */
.L_x_2094:
[----:B------:R-:W-:Y:S05]  /*4ad0*/  BRA.DIV ~URZ, `(.L_x_2096) ;  /* 0x00004af27f007947 */ /* 0x000fea000b800000 */
[----:B--2---:R2:W1:Y:S02]  /*4ae0*/  SHFL.DOWN PT, R50, R125, 0x4, 0x1f ;  /* 0x08801f007d327f89 */ /* 0x00446400000e0000 */
.L_x_2126:
[----:B------:R-:W-:Y:S05]  /*4af0*/  BRA.DIV ~URZ, `(.L_x_2097) ;  /* 0x00004b527f007947 */ /* 0x000fea000b800000 */
[----:B---3--:R3:W2:Y:S04]  /*4b00*/  SHFL.DOWN PT, R51, R124, 0x4, 0x1f ;  /* 0x08801f007c337f89 */ /* 0x0086a800000e0000 */
[----:B----4-:R3:W4:Y:S04]  /*4b10*/  SHFL.DOWN PT, R52, R55, 0x4, 0x1f ;  /* 0x08801f0037347f89 */ /* 0x01072800000e0000 */
[----:B0-----:R3:W0:Y:S02]  /*4b20*/  SHFL.DOWN PT, R123, R54, 0x4, 0x1f ;  /* 0x08801f00367b7f89 */ /* 0x00162400000e0000 */
.L_x_2127:
        /* <DEDUP_REMOVED lines=15> */
.L_x_2099:
[----:B------:R-:W-:Y:S05]  /*4c20*/  BSYNC B1 ;  /* 0x0000000000017941 */ /* 0x000fea0003800000 */
.L_x_2098:
[----:B------:R-:W-:Y:S05]  /*4c30*/  BRA.DIV ~URZ, `(.L_x_2100) ;  /* 0x00004b627f007947 */ /* 0x000fea000b800000 */
[----:B-1----:R1:W3:Y:S04]  /*4c40*/  SHFL.DOWN PT, R50, R125, 0x8, 0x1f ;  /* 0x09001f007d327f89 */ /* 0x0022e800000e0000 */
[----:B--2---:R1:W2:Y:S04]  /*4c50*/  SHFL.DOWN PT, R51, R124, 0x8, 0x1f ;  /* 0x09001f007c337f89 */ /* 0x0042a800000e0000 */
[----:B----4-:R1:W4:Y:S04]  /*4c60*/  SHFL.DOWN PT, R52, R55, 0x8, 0x1f ;  /* 0x09001f0037347f89 */ /* 0x01032800000e0000 */
[----:B0-----:R1:W0:Y:S02]  /*4c70*/  SHFL.DOWN PT, R123, R54, 0x8, 0x1f ;  /* 0x09001f00367b7f89 */ /* 0x00122400000e0000 */
.L_x_2128:
        /* <DEDUP_REMOVED lines=15> */
.L_x_2102:
[----:B------:R-:W-:Y:S05]  /*4d70*/  BSYNC B1 ;  /* 0x0000000000017941 */ /* 0x000fea0003800000 */
.L_x_2101:
[----:B------:R-:W-:Y:S05]  /*4d80*/  BRA.DIV ~URZ, `(.L_x_2103) ;  /* 0x00004bd27f007947 */ /* 0x000fea000b800000 */
[----:B---3--:R3:W1:Y:S02]  /*4d90*/  SHFL.DOWN PT, R50, R125, 0x10, 0x1f ;  /* 0x0a001f007d327f89 */ /* 0x00866400000e0000 */
.L_x_2129:
[----:B------:R-:W-:Y:S05]  /*4da0*/  BRA.DIV ~URZ, `(.L_x_2104) ;  /* 0x00004c327f007947 */ /* 0x000fea000b800000 */
[----:B--2---:R2:W3:Y:S04]  /*4db0*/  SHFL.DOWN PT, R51, R124, 0x10, 0x1f ;  /* 0x0a001f007c337f89 */ /* 0x0044e800000e0000 */
[----:B----4-:R2:W4:Y:S04]  /*4dc0*/  SHFL.DOWN PT, R52, R55, 0x10, 0x1f ;  /* 0x0a001f0037347f89 */ /* 0x01052800000e0000 */
[----:B0-----:R2:W0:Y:S02]  /*4dd0*/  SHFL.DOWN PT, R123, R54, 0x10, 0x1f ;  /* 0x0a001f00367b7f89 */ /* 0x00142400000e0000 */
.L_x_2130:
        /* <DEDUP_REMOVED lines=13> */
.L_x_2106:
[----:B------:R-:W-:Y:S05]  /*4eb0*/  BSYNC B1 ;  /* 0x0000000000017941 */ /* 0x000fea0003800000 */
.L_x_2105:
[----:B------:R-:W-:Y:S05]  /*4ec0*/  BRA.DIV ~URZ, `(.L_x_2107) ;  /* 0x00004c627f007947 */ /* 0x000fea000b800000 */
[----:B------:R-:W5:Y:S04]  /*4ed0*/  SHFL.IDX PT, R244, R124, RZ, 0x1f ;  /* 0x00001fff7cf47589 */ /* 0x000f6800000e0000 */
[----:B------:R-:W2:Y:S04]  /*4ee0*/  SHFL.IDX PT, R243, R125, RZ, 0x1f ;  /* 0x00001fff7df37589 */ /* 0x000ea800000e0000 */
[----:B------:R4:W3:Y:S04]  /*4ef0*/  SHFL.DOWN PT, R121, R125, 0x1, 0x1f ;  /* 0x08201f007d797f89 */ /* 0x0008e800000e0000 */
[----:B------:R4:W1:Y:S04]  /*4f00*/  SHFL.DOWN PT, R122, R124, 0x1, 0x1f ;  /* 0x08201f007c7a7f89 */ /* 0x00086800000e0000 */
[----:B------:R4:W0:Y:S04]  /*4f10*/  SHFL.IDX PT, R241, R55, RZ, 0x1f ;  /* 0x00001fff37f17589 */ /* 0x00082800000e0000 */
[----:B------:R4:W0:Y:S04]  /*4f20*/  SHFL.DOWN PT, R120, R55, 0x1, 0x1f ;  /* 0x08201f0037787f89 */ /* 0x00082800000e0000 */
        /* <DEDUP_REMOVED lines=13> */
.L_x_2131:
[----:B-1-34-:R1:W3:Y:S01]  /*5000*/  LDS.128 R52, [R231+0x2bc0] ;  /* 0x002bc000e7347984 */ /* 0x01a2e20000000c00 */
[----:B------:R-:W-:Y:S01]  /*5010*/  ISETP.NE.AND P0, PT, R42, 0x1f, PT ;  /* 0x0000001f2a00780c */ /* 0x000fe20003f05270 */
[----:B------:R-:W-:Y:S02]  /*5020*/  BSSY B1, `(.L_x_2108) ;  /* 0x000000d000017945 */ /* 0x000fe40003800000 */
[----:B------:R1:W4:Y:S10]  /*5030*/  LDS.128 R48, [R231+0x2bb0] ;  /* 0x002bb000e7307984 */ /* 0x0003340000000c00 */
[----:B------:R-:W-:Y:S05]  /*5040*/  @!P0 BRA `(.L_x_2109) ;  /* 0x000000a000008947 */ /* 0x000fea0003800000 */
[-C--:B01----:R-:W-:Y:S02]  /*5050*/  FMUL.FTZ R44, R131, R122.reuse ;  /* 0x0000007a832c7220 */ /* 0x083fe40000410000 */
[----:B------:R-:W-:-:S02]  /*5060*/  FMUL.FTZ R46, R130, R122 ;  /* 0x0000007a822e7220 */ /* 0x000fc40000410000 */
[-C--:B------:R-:W-:Y:S02]  /*5070*/  FFMA.FTZ R47, R130, R121.reuse, -R44 ;  /* 0x00000079822f7223 */ /* 0x080fe4000001082c */
[-C--:B------:R-:W-:Y:S02]  /*5080*/  FMUL.FTZ R44, R129, R122.reuse ;  /* 0x0000007a812c7220 */ /* 0x080fe40000410000 */
[-C--:B------:R-:W-:Y:S02]  /*5090*/  FFMA.FTZ R46, R131, R121.reuse, R46 ;  /* 0x00000079832e7223 */ /* 0x080fe4000001002e */
[C---:B--2---:R-:W-:Y:S02]  /*50a0*/  FMUL.FTZ R122, R128.reuse, R122 ;  /* 0x0000007a807a7220 */ /* 0x044fe40000410000 */
[-C--:B------:R-:W-:Y:S02]  /*50b0*/  FFMA.FTZ R128, R128, R121.reuse, -R44 ;  /* 0x0000007980807223 */ /* 0x080fe4000001082c */
[----:B------:R-:W-:-:S02]  /*50c0*/  FFMA.FTZ R129, R129, R121, R122 ;  /* 0x0000007981817223 */ /* 0x000fc4000001007a */
[----:B------:R-:W-:Y:S02]  /*50d0*/  FADD.FTZ R130, R47, R120 ;  /* 0x000000782f827221 */ /* 0x000fe40000010000 */
[----:B------:R-:W-:Y:S02]  /*50e0*/  FADD.FTZ R131, R46, R123 ;  /* 0x0000007b2e837221 */ /* 0x000fe40000010000 */
.L_x_2109:
[----:B-1----:R-:W-:Y:S05]  /*50f0*/  BSYNC B1 ;  /* 0x0000000000017941 */ /* 0x002fea0003800000 */
.L_x_2108:
[----:B0-----:R-:W0:Y:S01]  /*5100*/  LDS.128 R120, [R231+0x2ba0] ;  /* 0x002ba000e7787984 */ /* 0x001e220000000c00 */
[CC--:B---3--:R-:W-:Y:S02]  /*5110*/  FMUL.FTZ R47, R53.reuse, R131.reuse ;  /* 0x00000083352f7220 */ /* 0x0c8fe40000410000 */
[-C--:B------:R-:W-:Y:S01]  /*5120*/  FMUL.FTZ R44, R53, R130.reuse ;  /* 0x00000082352c7220 */ /* 0x080fe20000410000 */
[----:B--2---:R1:W-:Y:S01]  /*5130*/  STS.128 [R231+0x2bc0], R128 ;  /* 0x002bc080e7007388 */ /* 0x0043e20000000c00 */
[C---:B------:R-:W-:Y:S02]  /*5140*/  FFMA.FTZ R47, R52.reuse, R130, -R47 ;  /* 0x00000082342f7223 */ /* 0x040fe4000001082f */
[----:B------:R-:W-:Y:S02]  /*5150*/  FFMA.FTZ R44, R52, R131, R44 ;  /* 0x00000083342c7223 */ /* 0x000fe4000001002c */
[----:B------:R-:W-:-:S02]  /*5160*/  FADD.FTZ R126, R54, R47 ;  /* 0x0000002f367e7221 */ /* 0x000fc40000010000 */
[----:B------:R-:W-:Y:S02]  /*5170*/  FMUL.FTZ R47, R53, R129 ;  /* 0x00000081352f7220 */ /* 0x000fe40000410000 */
[----:B------:R-:W-:Y:S02]  /*5180*/  FADD.FTZ R127, R55, R44 ;  /* 0x0000002c377f7221 */ /* 0x000fe40000010000 */
[-C--:B------:R-:W-:Y:S02]  /*5190*/  FFMA.FTZ R124, R52, R128.reuse, -R47 ;  /* 0x00000080347c7223 */ /* 0x080fe4000001082f */
[----:B----4-:R-:W-:Y:S02]  /*51a0*/  FMUL.FTZ R47, R49, R127 ;  /* 0x0000007f312f7220 */ /* 0x010fe40000410000 */
[----:B------:R-:W-:Y:S02]  /*51b0*/  FMUL.FTZ R125, R53, R128 ;  /* 0x00000080357d7220 */ /* 0x000fe40000410000 */
[----:B------:R-:W-:-:S02]  /*51c0*/  FMUL.FTZ R44, R49, R126 ;  /* 0x0000007e312c7220 */ /* 0x000fc40000410000 */
[----:B------:R-:W-:Y:S02]  /*51d0*/  FFMA.FTZ R47, R48, R126, -R47 ;  /* 0x0000007e302f7223 */ /* 0x000fe4000001082f */
[----:B------:R-:W-:Y:S02]  /*51e0*/  FFMA.FTZ R125, R52, R129, R125 ;  /* 0x00000081347d7223 */ /* 0x000fe4000001007d */
[----:B------:R-:W-:Y:S02]  /*51f0*/  FFMA.FTZ R44, R48, R127, R44 ;  /* 0x0000007f302c7223 */ /* 0x000fe4000001002c */
[----:B------:R-:W-:Y:S01]  /*5200*/  FADD.FTZ R54, R50, R47 ;  /* 0x0000002f32367221 */ /* 0x000fe20000010000 */
[----:B------:R1:W-:Y:S01]  /*5210*/  STS.128 [R231+0x2bb0], R124 ;  /* 0x002bb07ce7007388 */ /* 0x0003e20000000c00 */
[----:B------:R-:W-:Y:S02]  /*5220*/  FMUL.FTZ R47, R49, R125 ;  /* 0x0000007d312f7220 */ /* 0x000fe40000410000 */
[----:B------:R-:W-:-:S02]  /*5230*/  FADD.FTZ R55, R51, R44 ;  /* 0x0000002c33377221 */ /* 0x000fc40000010000 */
[-C--:B------:R-:W-:Y:S02]  /*5240*/  FMUL.FTZ R53, R49, R124.reuse ;  /* 0x0000007c31357220 */ /* 0x080fe40000410000 */
[C---:B------:R-:W-:Y:S02]  /*5250*/  FFMA.FTZ R52, R48.reuse, R124, -R47 ;  /* 0x0000007c30347223 */ /* 0x040fe4000001082f */
[----:B------:R-:W-:Y:S02]  /*5260*/  FFMA.FTZ R53, R48, R125, R53 ;  /* 0x0000007d30357223 */ /* 0x000fe40000010035 */
[C---:B0-----:R-:W-:Y:S02]  /*5270*/  FMUL.FTZ R49, R121.reuse, R55 ;  /* 0x0000003779317220 */ /* 0x041fe40000410000 */
        /* <DEDUP_REMOVED lines=10> */
[----:B------:R-:W-:Y:S02]  /*5320*/  FFMA.FTZ R45, R45, R243, R238 ;  /* 0x000000f32d2d7223 */ /* 0x000fe400000100ee */
[----:B------:R-:W-:Y:S01]  /*5330*/  FADD.FTZ R44, -R244, R239 ;  /* 0x000000eff42c7221 */ /* 0x000fe20000010100 */
[----:B------:R1:W-:Y:S01]  /*5340*/  STS.128 [R231+0x2b90], R120 ;  /* 0x002b9078e7007388 */ /* 0x0003e20000000c00 */
[----:B------:R-:W-:Y:S02]  /*5350*/  FADD.FTZ R46, R242, R241 ;  /* 0x000000f1f22e7221 */ /* 0x000fe40000010000 */
[----:B------:R-:W-:Y:S02]  /*5360*/  FADD.FTZ R47, R245, R240 ;  /* 0x000000f0f52f7221 */ /* 0x000fe40000010000 */
.L_x_2088:
[----:B-1----:R-:W-:Y:S05]  /*5370*/  BSYNC B0 ;  /* 0x0000000000007941 */ /* 0x002fea0003800000 */
.L_x_2087:
[----:B------:R-:W-:Y:S01]  /*5380*/  WARPSYNC 0xffffffff ;  /* 0xffffffff00007948 */ /* 0x000fe20003800000 */
[----:B------:R-:W-:Y:S01]  /*5390*/  BAR.SYNC.DEFER_BLOCKING 0x0 ;  /* 0x0000000000007b1d */ /* 0x000fe20000010000 */
[----:B------:R-:W-:Y:S01]  /*53a0*/  FFMA.FTZ R53, R33, R228, RZ ;  /* 0x000000e421357223 */ /* 0x000fe200000100ff */
[----:B------:R-:W-:Y:S01]  /*53b0*/  ISETP.NE.AND P2, PT, R42, RZ, PT ;  /* 0x000000ff2a00720c */ /* 0x000fe20003f45270 */
[----:B------:R-:W-:Y:S01]  /*53c0*/  FADD.FTZ R123, R101, UR5 ;  /* 0x00000005657b7e21 */ /* 0x000fe20008010000 */
[----:B------:R-:W-:Y:S01]  /*53d0*/  ISETP.GT.AND P0, PT, R40, 0x1e, PT ;  /* 0x0000001e2800780c */ /* 0x000fe20003f04270 */
[----:B------:R-:W-:Y:S01]  /*53e0*/  FFMA.FTZ R122, R32, R226, R53 ;  /* 0x000000e2207a7223 */ /* 0x000fe20000010035 */
[----:B------:R-:W-:Y:S01]  /*53f0*/  ISETP.NE.AND P1, PT, R40, RZ, PT ;  /* 0x000000ff2800720c */ /* 0x000fe20003f25270 */
[----:B------:R-:W-:Y:S01]  /*5400*/  FFMA.FTZ R53, R33, -R210, RZ ;  /* 0x800000d221357223 */ /* 0x000fe200000100ff */
[----:B------:R-:W-:Y:S01]  /*5410*/  BSSY B0, `(.L_x_2110) ;  /* 0x00001fc000007945 */ /* 0x000fe20003800000 */
[----:B------:R-:W-:-:S02]  /*5420*/  FADD.FTZ R228, -R16, R228 ;  /* 0x000000e410e47221 */ /* 0x000fc40000010100 */
[----:B------:R-:W-:Y:S02]  /*5430*/  FFMA.FTZ R53, R32, -R209, R53 ;  /* 0x800000d120357223 */ /* 0x000fe40000010035 */
[----:B------:R-:W-:Y:S02]  /*5440*/  FADD.FTZ R127, R102, UR5 ;  /* 0x00000005667f7e21 */ /* 0x000fe40008010000 */
[----:B------:R-:W-:Y:S02]  /*5450*/  FFMA.FTZ R53, R31, -R208, R53 ;  /* 0x800000d01f357223 */ /* 0x000fe40000010035 */
[----:B------:R-:W-:Y:S02]  /*5460*/  FADD.FTZ R130, -R14, R225 ;  /* 0x000000e10e827221 */ /* 0x000fe40000010100 */
[----:B------:R-:W-:Y:S02]  /*5470*/  FFMA.FTZ R53, R30, -R207, R53 ;  /* 0x800000cf1e357223 */ /* 0x000fe40000010035 */
[----:B------:R-:W-:-:S02]  /*5480*/  FADD.FTZ R131, R103, UR5 ;  /* 0x0000000567837e21 */ /* 0x000fc40008010000 */
[----:B------:R-:W-:Y:S01]  /*5490*/  FFMA.FTZ R53, R29, -R206, R53 ;  /* 0x800000ce1d357223 */ /* 0x000fe20000010035 */
[----:B0-----:R0:W1:Y:S03]  /*54a0*/  LDS.64 R48, [R137.X16+0x2b98] ;  /* 0x002b980089307984 */ /* 0x001066000000ca00 */
[----:B------:R-:W-:Y:S01]  /*54b0*/  FFMA.FTZ R53, R28, -R205, R53 ;  /* 0x800000cd1c357223 */ /* 0x000fe20000010035 */
[----:B------:R2:W-:Y:S03]  /*54c0*/  @!P2 STS.128 [R17.X16+0x4990], R44 ;  /* 0x0049902c1100a388 */ /* 0x0005e6000000cc00 */
[----:B------:R-:W-:Y:S02]  /*54d0*/  FFMA.FTZ R53, R27, -R204, R53 ;  /* 0x800000cc1b357223 */ /* 0x000fe40000010035 */
[----:B0-----:R-:W-:-:S02]  /*54e0*/  FADD.FTZ R137, R97, UR5 ;  /* 0x0000000561897e21 */ /* 0x001fc40008010000 */
[----:B------:R-:W-:-:S04]  /*54f0*/  FFMA.FTZ R53, R26, -R203, R53 ;  /* 0x800000cb1a357223 */ /* 0x000fc80000010035 */
[----:B------:R-:W-:-:S04]  /*5500*/  FFMA.FTZ R53, R25, -R202, R53 ;  /* 0x800000ca19357223 */ /* 0x000fc80000010035 */
[----:B------:R-:W-:-:S04]  /*5510*/  FFMA.FTZ R53, R24, -R201, R53 ;  /* 0x800000c918357223 */ /* 0x000fc80000010035 */
[----:B------:R-:W-:-:S04]  /*5520*/  FFMA.FTZ R53, R23, -R200, R53 ;  /* 0x800000c817357223 */ /* 0x000fc80000010035 */
[----:B------:R-:W-:-:S04]  /*5530*/  FFMA.FTZ R53, R22, -R211, R53 ;  /* 0x800000d316357223 */ /* 0x000fc80000010035 */
[----:B------:R-:W-:-:S04]  /*5540*/  FFMA.FTZ R53, R21, -R220, R53 ;  /* 0x800000dc15357223 */ /* 0x000fc80000010035 */
[----:B------:R-:W-:Y:S02]  /*5550*/  FFMA.FTZ R53, R20, -R223, R53 ;  /* 0x800000df14357223 */ /* 0x000fe40000010035 */
[CC--:B-1----:R-:W-:Y:S02]  /*5560*/  FMUL.FTZ R50, R48.reuse, -R133.reuse ;  /* 0x8000008530327220 */ /* 0x0c2fe40000410000 */
[C---:B------:R-:W-:Y:S02]  /*5570*/  FMUL.FTZ R133, R49.reuse, -R133 ;  /* 0x8000008531857220 */ /* 0x040fe40000410000 */
[-C--:B------:R-:W-:Y:S02]  /*5580*/  FFMA.FTZ R49, R49, R132.reuse, R50 ;  /* 0x0000008431317223 */ /* 0x080fe40000010032 */
[----:B------:R-:W-:Y:S02]  /*5590*/  FFMA.FTZ R133, R48, R132, -R133 ;  /* 0x0000008430857223 */ /* 0x000fe40000010885 */
[----:B------:R-:W-:-:S02]  /*55a0*/  FADD.FTZ R174, -R174, R49 ;  /* 0x00000031aeae7221 */ /* 0x000fc40000010100 */
[----:B------:R-:W-:Y:S02]  /*55b0*/  FADD.FTZ R170, R170, R133 ;  /* 0x00000085aaaa7221 */ /* 0x000fe40000010000 */
[C---:B------:R-:W-:Y:S02]  /*55c0*/  FMUL.FTZ R48, R138.reuse, -R174 ;  /* 0x800000ae8a307220 */ /* 0x040fe40000410000 */
[-C--:B------:R-:W-:Y:S02]  /*55d0*/  FMUL.FTZ R50, R138, -R170.reuse ;  /* 0x800000aa8a327220 */ /* 0x080fe40000410000 */
[C---:B------:R-:W-:Y:S02]  /*55e0*/  FFMA.FTZ R49, R139.reuse, R170, -R48 ;  /* 0x000000aa8b317223 */ /* 0x040fe40000010830 */
[----:B------:R-:W-:Y:S02]  /*55f0*/  FFMA.FTZ R50, R139, R174, R50 ;  /* 0x000000ae8b327223 */ /* 0x000fe40000010032 */
[----:B------:R-:W-:-:S02]  /*5600*/  FADD.FTZ R49, R168, R49 ;  /* 0x00000031a8317221 */ /* 0x000fc40000010000 */
[----:B------:R-:W-:Y:S02]  /*5610*/  FADD.FTZ R173, -R173, R50 ;  /* 0x00000032adad7221 */ /* 0x000fe40000010100 */
[C---:B------:R-:W-:Y:S02]  /*5620*/  FMUL.FTZ R48, R140.reuse, -R49 ;  /* 0x800000318c307220 */ /* 0x040fe40000410000 */
[-C--:B------:R-:W-:Y:S02]  /*5630*/  FMUL.FTZ R140, R140, -R173.reuse ;  /* 0x800000ad8c8c7220 */ /* 0x080fe40000410000 */
[C---:B------:R-:W-:Y:S02]  /*5640*/  FFMA.FTZ R51, R141.reuse, R173, R48 ;  /* 0x000000ad8d337223 */ /* 0x040fe40000010030 */
        /* <DEDUP_REMOVED lines=54> */
[----:B------:R-:W-:Y:S02]  /*59b0*/  FFMA.FTZ R51, R31, R225, R122 ;  /* 0x000000e11f337223 */ /* 0x000fe4000001007a */
[----:B------:R-:W-:-:S02]  /*59c0*/  FFMA.FTZ R159, R159, R188, R158 ;  /* 0x000000bc9f9f7223 */ /* 0x000fc4000001009e */
[----:B------:R-:W-:Y:S02]  /*59d0*/  FADD.FTZ R191, R191, R120 ;  /* 0x00000078bfbf7221 */ /* 0x000fe40000010000 */
[----:B------:R-:W-:Y:S02]  /*59e0*/  FFMA.FTZ R55, R30, R224, R51 ;  /* 0x000000e01e377223 */ /* 0x000fe40000010033 */
[----:B------:R-:W-:Y:S02]  /*59f0*/  FADD.FTZ R190, -R190, R159 ;  /* 0x0000009fbebe7221 */ /* 0x000fe40000010100 */
[C---:B------:R-:W-:Y:S02]  /*5a00*/  FMUL.FTZ R51, R160.reuse, -R191 ;  /* 0x800000bfa0337220 */ /* 0x040fe40000410000 */
[----:B------:R-:W-:Y:S02]  /*5a10*/  FFMA.FTZ R55, R29, R222, R55 ;  /* 0x000000de1d377223 */ /* 0x000fe40000010037 */
[----:B------:R-:W-:-:S02]  /*5a20*/  FMUL.FTZ R160, R160, -R190 ;  /* 0x800000bea0a07220 */ /* 0x000fc40000410000 */
[C---:B------:R-:W-:Y:S02]  /*5a30*/  FFMA.FTZ R51, R161.reuse, R190, R51 ;  /* 0x000000bea1337223 */ /* 0x040fe40000010033 */
[----:B------:R-:W-:Y:S02]  /*5a40*/  FFMA.FTZ R122, R28, R212, R55 ;  /* 0x000000d41c7a7223 */ /* 0x000fe40000010037 */
[----:B------:R-:W-:Y:S02]  /*5a50*/  FFMA.FTZ R120, R161, R191, -R160 ;  /* 0x000000bfa1787223 */ /* 0x000fe400000108a0 */
[----:B------:R-:W-:Y:S02]  /*5a60*/  FADD.FTZ R192, -R192, R51 ;  /* 0x00000033c0c07221 */ /* 0x000fe40000010100 */
[----:B--2---:R-:W-:Y:S02]  /*5a70*/  FFMA.FTZ R45, R27, R213, R122 ;  /* 0x000000d51b2d7223 */ /* 0x004fe4000001007a */
[----:B------:R-:W-:-:S02]  /*5a80*/  FADD.FTZ R120, R193, R120 ;  /* 0x00000078c1787221 */ /* 0x000fc40000010000 */
[----:B------:R-:W-:Y:S02]  /*5a90*/  FMUL.FTZ R44, R162, -R192 ;  /* 0x800000c0a22c7220 */ /* 0x000fe40000410000 */
[----:B------:R-:W-:Y:S02]  /*5aa0*/  FFMA.FTZ R46, R26, R214, R45 ;  /* 0x000000d61a2e7223 */ /* 0x000fe4000001002d */
        /* <DEDUP_REMOVED lines=14> */
[----:B------:R-:W-:Y:S02]  /*5b90*/  FFMA.FTZ R45, R21, R219, R44 ;  /* 0x000000db152d7223 */ /* 0x000fe4000001002c */
[----:B------:R-:W-:-:S02]  /*5ba0*/  FMUL.FTZ R138, R138, R229 ;  /* 0x000000e58a8a7220 */ /* 0x000fc40000410000 */
[----:B------:R-:W-:Y:S02]  /*5bb0*/  FADD.FTZ R122, R197, R122 ;  /* 0x0000007ac57a7221 */ /* 0x000fe40000010000 */
[----:B------:R-:W-:Y:S02]  /*5bc0*/  FMUL.FTZ R44, R169, -R196 ;  /* 0x800000c4a92c7220 */ /* 0x000fe40000410000 */
[----:B------:R-:W-:Y:S02]  /*5bd0*/  FFMA.FTZ R46, R20, R221, R45 ;  /* 0x000000dd142e7223 */ /* 0x000fe4000001002d */
[----:B------:R-:W-:Y:S02]  /*5be0*/  FFMA.FTZ R139, R139, R230, R138 ;  /* 0x000000e68b8b7223 */ /* 0x000fe4000001008a */
[----:B------:R-:W-:Y:S02]  /*5bf0*/  FADD.FTZ R51, R91, UR5 ;  /* 0x000000055b337e21 */ /* 0x000fe40008010000 */
[----:B------:R-:W-:-:S02]  /*5c00*/  FFMA.FTZ R44, R167, R122, -R44 ;  /* 0x0000007aa72c7223 */ /* 0x000fc4000001082c */
[----:B------:R-:W-:Y:S02]  /*5c10*/  FFMA.FTZ R46, R19, R229, R46 ;  /* 0x000000e5132e7223 */ /* 0x000fe4000001002e */
[----:B------:R-:W-:Y:S02]  /*5c20*/  FADD.FTZ R139, RZ, R139 ;  /* 0x0000008bff8b7221 */ /* 0x000fe40000010000 */
[----:B------:R-:W-:Y:S02]  /*5c30*/  FMUL.FTZ R124, R51, R170 ;  /* 0x000000aa337c7220 */ /* 0x000fe40000410000 */
[----:B------:R-:W-:Y:S02]  /*5c40*/  FMUL.FTZ R169, R169, -R122 ;  /* 0x8000007aa9a97220 */ /* 0x000fe40000410000 */
[----:B------:R-:W-:Y:S02]  /*5c50*/  FADD.FTZ R199, R199, R44 ;  /* 0x0000002cc7c77221 */ /* 0x000fe40000010000 */
[----:B------:R-:W-:-:S02]  /*5c60*/  FMUL.FTZ R45, R170, UR15 ;  /* 0x0000000faa2d7c20 */ /* 0x000fc40008410000 */
[----:B------:R-:W-:Y:S02]  /*5c70*/  FFMA.FTZ R46, R18, R227, R46 ;  /* 0x000000e3122e7223 */ /* 0x000fe4000001002e */
[----:B------:R-:W-:Y:S02]  /*5c80*/  FMUL.FTZ R44, R51, R174 ;  /* 0x000000ae332c7220 */ /* 0x000fe40000410000 */
[----:B------:R-:W-:Y:S01]  /*5c90*/  FADD.FTZ R227, -R0, R227 ;  /* 0x000000e300e37221 */ /* 0x000fe20000010100 */
[----:B------:R-:W0:Y:S01]  /*5ca0*/  SHFL.DOWN PT, R155, R46, 0x1, 0x1f ;  /* 0x08201f002e9b7f89 */ /* 0x000e2200000e0000 */
[----:B------:R-:W-:Y:S02]  /*5cb0*/  FMUL.FTZ R51, R139, R124 ;  /* 0x0000007c8b337220 */ /* 0x000fe40000410000 */
[----:B------:R-:W-:Y:S02]  /*5cc0*/  FFMA.FTZ R169, R167, R196, R169 ;  /* 0x000000c4a7a97223 */ /* 0x000fe400000100a9 */
[----:B------:R-:W-:-:S02]  /*5cd0*/  FADD.FTZ R55, R100, UR5 ;  /* 0x0000000564377e21 */ /* 0x000fc40008010000 */
[----:B------:R-:W-:Y:S02]  /*5ce0*/  FFMA.FTZ R142, R174, UR14, -R45 ;  /* 0x0000000eae8e7c23 */ /* 0x000fe4000801082d */
[-C--:B------:R-:W-:Y:S02]  /*5cf0*/  FMUL.FTZ R45, R139, R44.reuse ;  /* 0x0000002c8b2d7220 */ /* 0x080fe40000410000 */
[----:B------:R-:W-:Y:S02]  /*5d00*/  FFMA.FTZ R44, R227, R44, -R51 ;  /* 0x0000002ce32c7223 */ /* 0x000fe40000010833 */
[----:B------:R-:W-:Y:S02]  /*5d10*/  FADD.FTZ R198, -R198, R169 ;  /* 0x000000a9c6c67221 */ /* 0x000fe40000010100 */
[----:B------:R-:W-:Y:S02]  /*5d20*/  FMUL.FTZ R51, R55, R199 ;  /* 0x000000c737337220 */ /* 0x000fe40000410000 */
[----:B------:R-:W-:-:S02]  /*5d30*/  FMUL.FTZ R126, R123, R122 ;  /* 0x0000007a7b7e7220 */ /* 0x000fc40000410000 */
[----:B------:R-:W-:Y:S02]  /*5d40*/  FMUL.FTZ R55, R55, R198 ;  /* 0x000000c637377220 */ /* 0x000fe40000410000 */
[----:B------:R-:W-:Y:S02]  /*5d50*/  FMUL.FTZ R121, R210, R51 ;  /* 0x00000033d2797220 */ /* 0x000fe40000410000 */
[----:B------:R-:W-:Y:S02]  /*5d60*/  FFMA.FTZ R47, R19, -R230, R53 ;  /* 0x800000e6132f7223 */ /* 0x000fe40000010035 */
[----:B------:R-:W-:Y:S02]  /*5d70*/  FMUL.FTZ R128, R123, R196 ;  /* 0x000000c47b807220 */ /* 0x000fe40000410000 */
[----:B------:R-:W-:Y:S02]  /*5d80*/  FADD.FTZ R53, -R15, R226 ;  /* 0x000000e20f357221 */ /* 0x000fe40000010100 */
[----:B------:R-:W-:-:S02]  /*5d90*/  FMUL.FTZ R125, R209, R126 ;  /* 0x0000007ed17d7220 */ /* 0x000fc40000410000 */
[-C--:B------:R-:W-:Y:S02]  /*5da0*/  FFMA.FTZ R123, R228, R55.reuse, -R121 ;  /* 0x00000037e47b7223 */ /* 0x080fe40000010879 */
[----:B------:R-:W-:Y:S02]  /*5db0*/  FMUL.FTZ R55, R210, R55 ;  /* 0x00000037d2377220 */ /* 0x000fe40000410000 */
[-C--:B------:R-:W-:Y:S02]  /*5dc0*/  FFMA.FTZ R132, R53, R128.reuse, -R125 ;  /* 0x0000008035847223 */ /* 0x080fe4000001087d */
[----:B------:R-:W-:Y:S02]  /*5dd0*/  FMUL.FTZ R128, R209, R128 ;  /* 0x00000080d1807220 */ /* 0x000fe40000410000 */
[----:B------:R-:W-:Y:S02]  /*5de0*/  FFMA.FTZ R121, R51, R228, R55 ;  /* 0x000000e433797223 */ /* 0x000fe40000010037 */
[----:B------:R-:W-:-:S02]  /*5df0*/  FMUL.FTZ R55, R127, R195 ;  /* 0x000000c37f377220 */ /* 0x000fc40000410000 */
[----:B------:R-:W-:Y:S02]  /*5e00*/  FFMA.FTZ R128, R126, R53, R128 ;  /* 0x000000357e807223 */ /* 0x000fe40000010080 */
[----:B------:R-:W-:Y:S02]  /*5e10*/  FADD.FTZ R121, RZ, R121 ;  /* 0x00000079ff797221 */ /* 0x000fe40000010000 */
[----:B------:R-:W-:Y:S02]  /*5e20*/  FMUL.FTZ R127, R127, R194 ;  /* 0x000000c27f7f7220 */ /* 0x000fe40000410000 */
[----:B------:R-:W-:Y:S02]  /*5e30*/  FMUL.FTZ R129, R208, R55 ;  /* 0x00000037d0817220 */ /* 0x000fe40000410000 */
[----:B------:R-:W-:Y:S02]  /*5e40*/  FADD.FTZ R125, R121, R128 ;  /* 0x00000080797d7221 */ /* 0x000fe40000010000 */
[----:B------:R-:W-:-:S02]  /*5e50*/  FMUL.FTZ R128, R131, R120 ;  /* 0x0000007883807220 */ /* 0x000fc40000410000 */
[-C--:B------:R-:W-:Y:S02]  /*5e60*/  FFMA.FTZ R129, R130, R127.reuse, -R129 ;  /* 0x0000007f82817223 */ /* 0x080fe40000010881 */
[----:B------:R-:W-:Y:S02]  /*5e70*/  FMUL.FTZ R127, R208, R127 ;  /* 0x0000007fd07f7220 */ /* 0x000fe40000410000 */
[----:B------:R-:W-:Y:S02]  /*5e80*/  FMUL.FTZ R140, R131, R192 ;  /* 0x000000c0838c7220 */ /* 0x000fe40000410000 */
[----:B------:R-:W-:Y:S02]  /*5e90*/  FADD.FTZ R121, -R13, R224 ;  /* 0x000000e00d797221 */ /* 0x000fe40000010100 */
[----:B------:R-:W-:Y:S02]  /*5ea0*/  FMUL.FTZ R131, R207, R128 ;  /* 0x00000080cf837220 */ /* 0x000fe40000410000 */
[----:B------:R-:W-:-:S02]  /*5eb0*/  FADD.FTZ R123, RZ, R123 ;  /* 0x0000007bff7b7221 */ /* 0x000fc40000010000 */
[----:B------:R-:W-:Y:S02]  /*5ec0*/  FFMA.FTZ R138, R55, R130, R127 ;  /* 0x00000082378a7223 */ /* 0x000fe4000001007f */
[----:B------:R-:W-:Y:S02]  /*5ed0*/  FADD.FTZ R127, R96, UR5 ;  /* 0x00000005607f7e21 */ /* 0x000fe40008010000 */
[-C--:B------:R-:W-:Y:S02]  /*5ee0*/  FFMA.FTZ R144, R121, R140.reuse, -R131 ;  /* 0x0000008c79907223 */ /* 0x080fe40000010883 */
[----:B------:R-:W-:Y:S02]  /*5ef0*/  FADD.FTZ R132, R123, R132 ;  /* 0x000000847b847221 */ /* 0x000fe40000010000 */
[----:B------:R-:W-:Y:S02]  /*5f00*/  FMUL.FTZ R140, R207, R140 ;  /* 0x0000008ccf8c7220 */ /* 0x000fe40000410000 */
[----:B------:R-:W-:-:S02]  /*5f10*/  FMUL.FTZ R123, R127, R191 ;  /* 0x000000bf7f7b7220 */ /* 0x000fc40000410000 */
[----:B------:R-:W-:Y:S02]  /*5f20*/  FADD.FTZ R125, R125, R138 ;  /* 0x0000008a7d7d7221 */ /* 0x000fe40000010000 */
[----:B------:R-:W-:Y:S02]  /*5f30*/  FFMA.FTZ R140, R128, R121, R140 ;  /* 0x00000079808c7223 */ /* 0x000fe4000001008c */
[----:B------:R-:W-:Y:S02]  /*5f40*/  FADD.FTZ R222, -R12, R222 ;  /* 0x000000de0cde7221 */ /* 0x000fe40000010100 */
[----:B------:R-:W-:Y:S02]  /*5f50*/  FMUL.FTZ R127, R127, R190 ;  /* 0x000000be7f7f7220 */ /* 0x000fe40000410000 */
[----:B------:R-:W-:Y:S02]  /*5f60*/  FMUL.FTZ R131, R206, R123 ;  /* 0x0000007bce837220 */ /* 0x000fe40000410000 */
[----:B------:R-:W-:-:S02]  /*5f70*/  FADD.FTZ R125, R125, R140 ;  /* 0x0000008c7d7d7221 */ /* 0x000fc40000010000 */
[-C--:B------:R-:W-:Y:S02]  /*5f80*/  FFMA.FTZ R140, R222, R127.reuse, -R131 ;  /* 0x0000007fde8c7223 */ /* 0x080fe40000010883 */
[----:B------:R-:W-:Y:S02]  /*5f90*/  FADD.FTZ R129, R132, R129 ;  /* 0x0000008184817221 */ /* 0x000fe40000010000 */
[----:B------:R-:W-:Y:S02]  /*5fa0*/  FMUL.FTZ R127, R206, R127 ;  /* 0x0000007fce7f7220 */ /* 0x000fe40000410000 */
[----:B------:R-:W-:Y:S02]  /*5fb0*/  FMUL.FTZ R132, R137, R54 ;  /* 0x0000003689847220 */ /* 0x000fe40000410000 */
[----:B------:R-:W-:Y:S02]  /*5fc0*/  FADD.FTZ R129, R129, R144 ;  /* 0x0000009081817221 */ /* 0x000fe40000010000 */
[----:B------:R-:W-:-:S02]  /*5fd0*/  FFMA.FTZ R138, R123, R222, R127 ;  /* 0x000000de7b8a7223 */ /* 0x000fc4000001007f */
[----:B------:R-:W-:Y:S02]  /*5fe0*/  FADD.FTZ R133, -R11, R212 ;  /* 0x000000d40b857221 */ /* 0x000fe40000010100 */
[----:B------:R-:W-:Y:S02]  /*5ff0*/  FADD.FTZ R131, R98, UR5 ;  /* 0x0000000562837e21 */ /* 0x000fe40008010000 */
[----:B------:R-:W-:Y:S02]  /*6000*/  FMUL.FTZ R144, R137, R188 ;  /* 0x000000bc89907220 */ /* 0x000fe40000410000 */
[----:B------:R-:W-:Y:S02]  /*6010*/  FMUL.FTZ R127, R205, R132 ;  /* 0x00000084cd7f7220 */ /* 0x000fe40000410000 */
[----:B------:R-:W-:Y:S02]  /*6020*/  FADD.FTZ R138, R125, R138 ;  /* 0x0000008a7d8a7221 */ /* 0x000fe40000010000 */
[----:B------:R-:W-:-:S02]  /*6030*/  FMUL.FTZ R125, R131, R187 ;  /* 0x000000bb837d7220 */ /* 0x000fc40000410000 */
[-C--:B------:R-:W-:Y:S02]  /*6040*/  FFMA.FTZ R148, R133, R144.reuse, -R127 ;  /* 0x0000009085947223 */ /* 0x080fe4000001087f */
[----:B------:R-:W-:Y:S02]  /*6050*/  FMUL.FTZ R144, R205, R144 ;  /* 0x00000090cd907220 */ /* 0x000fe40000410000 */
[----:B------:R-:W-:Y:S02]  /*6060*/  FADD.FTZ R146, -R10, R213 ;  /* 0x000000d50a927221 */ /* 0x000fe40000010100 */
[----:B------:R-:W-:Y:S02]  /*6070*/  FMUL.FTZ R131, R131, R186 ;  /* 0x000000ba83837220 */ /* 0x000fe40000410000 */
[----:B------:R-:W-:Y:S02]  /*6080*/  FMUL.FTZ R137, R204, R125 ;  /* 0x0000007dcc897220 */ /* 0x000fe40000410000 */
[----:B------:R-:W-:-:S02]  /*6090*/  FFMA.FTZ R127, R132, R133, R144 ;  /* 0x00000085847f7223 */ /* 0x000fc40000010090 */
[----:B------:R-:W-:Y:S02]  /*60a0*/  FADD.FTZ R141, R99, UR5 ;  /* 0x00000005638d7e21 */ /* 0x000fe40008010000 */
[-C--:B------:R-:W-:Y:S02]  /*60b0*/  FFMA.FTZ R144, R146, R131.reuse, -R137 ;  /* 0x0000008392907223 */ /* 0x080fe40000010889 */
[----:B------:R-:W-:Y:S02]  /*60c0*/  FMUL.FTZ R131, R204, R131 ;  /* 0x00000083cc837220 */ /* 0x000fe40000410000 */
[----:B------:R-:W-:Y:S02]  /*60d0*/  FADD.FTZ R127, R138, R127 ;  /* 0x0000007f8a7f7221 */ /* 0x000fe40000010000 */
[----:B------:R-:W-:Y:S02]  /*60e0*/  FMUL.FTZ R138, R141, R52 ;  /* 0x000000348d8a7220 */ /* 0x000fe40000410000 */
[----:B------:R-:W-:-:S02]  /*60f0*/  FADD.FTZ R129, R129, R140 ;  /* 0x0000008c81817221 */ /* 0x000fc40000010000 */
[----:B------:R-:W-:Y:S02]  /*6100*/  FMUL.FTZ R142, R139, R142 ;  /* 0x0000008e8b8e7220 */ /* 0x000fe40000410000 */
[----:B------:R-:W-:Y:S02]  /*6110*/  FFMA.FTZ R47, R18, -R139, R47 ;  /* 0x8000008b122f7223 */ /* 0x000fe4000001002f */
[----:B------:R-:W-:Y:S02]  /*6120*/  FFMA.FTZ R140, R125, R146, R131 ;  /* 0x000000927d8c7223 */ /* 0x000fe40000010083 */
[----:B------:R-:W-:Y:S02]  /*6130*/  FADD.FTZ R139, -R9, R214 ;  /* 0x000000d6098b7221 */ /* 0x000fe40000010100 */
[----:B------:R-:W-:Y:S02]  /*6140*/  FMUL.FTZ R150, R141, R184 ;  /* 0x000000b88d967220 */ /* 0x000fe40000410000 */
[----:B------:R-:W-:-:S02]  /*6150*/  FMUL.FTZ R131, R203, R138 ;  /* 0x0000008acb837220 */ /* 0x000fc40000410000 */
[----:B------:R-:W-:Y:S02]  /*6160*/  FADD.FTZ R137, R92, UR5 ;  /* 0x000000055c897e21 */ /* 0x000fe40008010000 */
[----:B------:R-:W-:Y:S02]  /*6170*/  FADD.FTZ R140, R127, R140 ;  /* 0x0000008c7f8c7221 */ /* 0x000fe40000010000 */
[-C--:B------:R-:W-:Y:S02]  /*6180*/  FFMA.FTZ R152, R139, R150.reuse, -R131 ;  /* 0x000000968b987223 */ /* 0x080fe40000010883 */
[----:B------:R-:W-:Y:S02]  /*6190*/  FMUL.FTZ R127, R137, R183 ;  /* 0x000000b7897f7220 */ /* 0x000fe40000410000 */
[----:B------:R-:W-:Y:S02]  /*61a0*/  FMUL.FTZ R150, R203, R150 ;  /* 0x00000096cb967220 */ /* 0x000fe40000410000 */
[----:B------:R-:W-:-:S02]  /*61b0*/  FADD.FTZ R129, R129, R148 ;  /* 0x0000009481817221 */ /* 0x000fc40000010000 */
[----:B------:R-:W-:Y:S02]  /*61c0*/  FADD.FTZ R148, -R8, R215 ;  /* 0x000000d708947221 */ /* 0x000fe40000010100 */
[----:B------:R-:W-:Y:S02]  /*61d0*/  FMUL.FTZ R137, R137, R182 ;  /* 0x000000b689897220 */ /* 0x000fe40000410000 */
[----:B------:R-:W-:Y:S02]  /*61e0*/  FMUL.FTZ R143, R202, R127 ;  /* 0x0000007fca8f7220 */ /* 0x000fe40000410000 */
[----:B------:R-:W-:Y:S02]  /*61f0*/  FFMA.FTZ R131, R138, R139, R150 ;  /* 0x0000008b8a837223 */ /* 0x000fe40000010096 */
[----:B------:R-:W-:Y:S02]  /*6200*/  FADD.FTZ R145, R93, UR5 ;  /* 0x000000055d917e21 */ /* 0x000fe40008010000 */
[----:B------:R-:W-:-:S02]  /*6210*/  FFMA.FTZ R143, R148, R137, -R143 ;  /* 0x00000089948f7223 */ /* 0x000fc4000001088f */
[----:B------:R-:W-:Y:S02]  /*6220*/  FADD.FTZ R131, R140, R131 ;  /* 0x000000838c837221 */ /* 0x000fe40000010000 */
[----:B------:R-:W-:Y:S02]  /*6230*/  FMUL.FTZ R137, R202, R137 ;  /* 0x00000089ca897220 */ /* 0x000fe40000410000 */
[----:B------:R-:W-:Y:S02]  /*6240*/  FADD.FTZ R129, R129, R144 ;  /* 0x0000009081817221 */ /* 0x000fe40000010000 */
[C---:B------:R-:W-:Y:S02]  /*6250*/  FMUL.FTZ R140, R145.reuse, R50 ;  /* 0x00000032918c7220 */ /* 0x040fe40000410000 */
[----:B------:R-:W-:Y:S02]  /*6260*/  FMUL.FTZ R150, R145, R180 ;  /* 0x000000b491967220 */ /* 0x000fe40000410000 */
[----:B------:R-:W-:-:S02]  /*6270*/  FADD.FTZ R147, R94, UR5 ;  /* 0x000000055e937e21 */ /* 0x000fc40008010000 */
[----:B------:R-:W-:Y:S02]  /*6280*/  FFMA.FTZ R144, R127, R148, R137 ;  /* 0x000000947f907223 */ /* 0x000fe40000010089 */
[----:B------:R-:W-:Y:S02]  /*6290*/  FADD.FTZ R141, -R7, R216 ;  /* 0x000000d8078d7221 */ /* 0x000fe40000010100 */
[----:B------:R-:W-:Y:S02]  /*62a0*/  FMUL.FTZ R145, R201, R140 ;  /* 0x0000008cc9917220 */ /* 0x000fe40000410000 */
[----:B------:R-:W-:Y:S02]  /*62b0*/  FADD.FTZ R152, R129, R152 ;  /* 0x0000009881987221 */ /* 0x000fe40000010000 */
[----:B------:R-:W-:Y:S02]  /*62c0*/  FMUL.FTZ R137, R201, R150 ;  /* 0x00000096c9897220 */ /* 0x000fe40000410000 */
[----:B------:R-:W-:-:S02]  /*62d0*/  FMUL.FTZ R129, R147, R179 ;  /* 0x000000b393817220 */ /* 0x000fc40000410000 */
[----:B------:R-:W-:Y:S02]  /*62e0*/  FADD.FTZ R131, R131, R144 ;  /* 0x0000009083837221 */ /* 0x000fe40000010000 */
[----:B------:R-:W-:Y:S02]  /*62f0*/  FFMA.FTZ R154, R141, R150, -R145 ;  /* 0x000000968d9a7223 */ /* 0x000fe40000010891 */
[----:B------:R-:W-:Y:S02]  /*6300*/  FFMA.FTZ R144, R140, R141, R137 ;  /* 0x0000008d8c907223 */ /* 0x000fe40000010089 */
[----:B------:R-:W-:Y:S02]  /*6310*/  FADD.FTZ R150, -R6, R217 ;  /* 0x000000d906967221 */ /* 0x000fe40000010100 */
[----:B------:R-:W-:Y:S02]  /*6320*/  FMUL.FTZ R137, R147, R178 ;  /* 0x000000b293897220 */ /* 0x000fe40000410000 */
[----:B------:R-:W-:-:S02]  /*6330*/  FMUL.FTZ R145, R200, R129 ;  /* 0x00000081c8917220 */ /* 0x000fc40000410000 */
[----:B------:R-:W-:Y:S02]  /*6340*/  FADD.FTZ R147, R95, UR5 ;  /* 0x000000055f937e21 */ /* 0x000fe40008010000 */
[-C--:B------:R-:W-:Y:S02]  /*6350*/  FFMA.FTZ R145, R150, R137.reuse, -R145 ;  /* 0x0000008996917223 */ /* 0x080fe40000010891 */
[----:B------:R-:W-:Y:S02]  /*6360*/  FMUL.FTZ R137, R200, R137 ;  /* 0x00000089c8897220 */ /* 0x000fe40000410000 */
[----:B------:R-:W-:Y:S02]  /*6370*/  FADD.FTZ R143, R152, R143 ;  /* 0x0000008f988f7221 */ /* 0x000fe40000010000 */
[----:B------:R-:W-:Y:S02]  /*6380*/  FADD.FTZ R131, R131, R144 ;  /* 0x0000009083837221 */ /* 0x000fe40000010000 */
[----:B------:R-:W-:-:S02]  /*6390*/  FMUL.FTZ R144, R147, R48 ;  /* 0x0000003093907220 */ /* 0x000fc40000410000 */
[----:B------:R-:W-:Y:S02]  /*63a0*/  FFMA.FTZ R152, R129, R150, R137 ;  /* 0x0000009681987223 */ /* 0x000fe40000010089 */
[----:B------:R-:W-:Y:S02]  /*63b0*/  FADD.FTZ R160, R88, UR5 ;  /* 0x0000000558a07e21 */ /* 0x000fe40008010000 */
[----:B------:R-:W-:Y:S02]  /*63c0*/  FADD.FTZ R154, R143, R154 ;  /* 0x0000009a8f9a7221 */ /* 0x000fe40000010000 */
[----:B------:R-:W-:Y:S02]  /*63d0*/  FMUL.FTZ R156, R147, R176 ;  /* 0x000000b0939c7220 */ /* 0x000fe40000410000 */
[----:B------:R-:W-:Y:S02]  /*63e0*/  FADD.FTZ R143, -R5, R218 ;  /* 0x000000da058f7221 */ /* 0x000fe40000010100 */
[----:B------:R-:W-:-:S02]  /*63f0*/  FMUL.FTZ R147, R211, R144 ;  /* 0x00000090d3937220 */ /* 0x000fc40000410000 */
[----:B------:R-:W-:Y:S02]  /*6400*/  FADD.FTZ R137, R131, R152 ;  /* 0x0000009883897221 */ /* 0x000fe40000010000 */
[----:B------:R-:W-:Y:S02]  /*6410*/  FMUL.FTZ R131, R160, R175 ;  /* 0x000000afa0837220 */ /* 0x000fe40000410000 */
[----:B------:R-:W-:Y:S02]  /*6420*/  FMUL.FTZ R151, R174, UR15 ;  /* 0x0000000fae977c20 */ /* 0x000fe40008410000 */
[----:B------:R-:W-:Y:S02]  /*6430*/  FFMA.FTZ R158, R143, R156, -R147 ;  /* 0x0000009c8f9e7223 */ /* 0x000fe40000010893 */
[----:B------:R-:W-:Y:S02]  /*6440*/  FADD.FTZ R152, -R4, R219 ;  /* 0x000000db04987221 */ /* 0x000fe40000010100 */
[----:B------:R-:W-:-:S02]  /*6450*/  FMUL.FTZ R147, R160, R171 ;  /* 0x000000aba0937220 */ /* 0x000fc40000410000 */
[----:B------:R-:W-:Y:S02]  /*6460*/  FMUL.FTZ R149, R220, R131 ;  /* 0x00000083dc957220 */ /* 0x000fe40000410000 */
[----:B------:R-:W-:Y:S02]  /*6470*/  FMUL.FTZ R156, R211, R156 ;  /* 0x0000009cd39c7220 */ /* 0x000fe40000410000 */
[----:B------:R-:W-:Y:S02]  /*6480*/  FADD.FTZ R145, R154, R145 ;  /* 0x000000919a917221 */ /* 0x000fe40000010000 */
[----:B------:R-:W-:Y:S02]  /*6490*/  FFMA.FTZ R151, R170, UR14, R151 ;  /* 0x0000000eaa977c23 */ /* 0x000fe40008010097 */
[----:B------:R-:W-:Y:S02]  /*64a0*/  FFMA.FTZ R153, R124, R227, R45 ;  /* 0x000000e37c997223 */ /* 0x000fe4000001002d */
[----:B------:R-:W-:-:S02]  /*64b0*/  FADD.FTZ R45, R89, UR5 ;  /* 0x00000005592d7e21 */ /* 0x000fc40008010000 */
[----:B------:R-:W-:Y:S02]  /*64c0*/  FFMA.FTZ R160, R152, R147, -R149 ;  /* 0x0000009398a07223 */ /* 0x000fe40000010895 */
[----:B------:R-:W-:Y:S02]  /*64d0*/  FFMA.FTZ R156, R144, R143, R156 ;  /* 0x0000008f909c7223 */ /* 0x000fe4000001009c */
[----:B------:R-:W-:Y:S02]  /*64e0*/  FMUL.FTZ R147, R220, R147 ;  /* 0x00000093dc937220 */ /* 0x000fe40000410000 */
[----:B------:R-:W-:Y:S02]  /*64f0*/  FADD.FTZ R145, R145, R158 ;  /* 0x0000009e91917221 */ /* 0x000fe40000010000 */
[----:B------:R-:W-:Y:S02]  /*6500*/  FFMA.FTZ R151, R151, R227, R142 ;  /* 0x000000e397977223 */ /* 0x000fe4000001008e */
[----:B------:R-:W-:-:S02]  /*6510*/  FMUL.FTZ R142, R45, R166 ;  /* 0x000000a62d8e7220 */ /* 0x000fc40000410000 */
[----:B------:R-:W-:Y:S02]  /*6520*/  FADD.FTZ R137, R137, R156 ;  /* 0x0000009c89897221 */ /* 0x000fe40000010000 */
[----:B------:R-:W-:Y:S02]  /*6530*/  FFMA.FTZ R154, R131, R152, R147 ;  /* 0x00000098839a7223 */ /* 0x000fe40000010093 */
[----:B------:R-:W-:Y:S02]  /*6540*/  FADD.FTZ R145, R145, R160 ;  /* 0x000000a091917221 */ /* 0x000fe40000010000 */
[----:B------:R-:W-:Y:S02]  /*6550*/  FADD.FTZ R158, R90, UR5 ;  /* 0x000000055a9e7e21 */ /* 0x000fe40008010000 */
[----:B------:R-:W-:Y:S02]  /*6560*/  FMUL.FTZ R156, R45, R172 ;  /* 0x000000ac2d9c7220 */ /* 0x000fe40000410000 */
[----:B------:R-:W-:-:S02]  /*6570*/  FADD.FTZ R221, -R3, R221 ;  /* 0x000000dd03dd7221 */ /* 0x000fc40000010100 */
[----:B------:R-:W-:Y:S02]  /*6580*/  FMUL.FTZ R45, R223, R142 ;  /* 0x0000008edf2d7220 */ /* 0x000fe40000410000 */
[----:B------:R-:W-:Y:S02]  /*6590*/  FMUL.FTZ R160, R49, UR15 ;  /* 0x0000000f31a07c20 */ /* 0x000fe40008410000 */
[----:B------:R-:W-:Y:S02]  /*65a0*/  FADD.FTZ R154, R137, R154 ;  /* 0x0000009a899a7221 */ /* 0x000fe40000010000 */
[C---:B------:R-:W-:Y:S02]  /*65b0*/  FMUL.FTZ R137, R158.reuse, R49 ;  /* 0x000000319e897220 */ /* 0x040fe40000410000 */
[----:B------:R-:W-:Y:S02]  /*65c0*/  FMUL.FTZ R149, R158, R173 ;  /* 0x000000ad9e957220 */ /* 0x000fe40000410000 */
[----:B------:R-:W-:-:S02]  /*65d0*/  FFMA.FTZ R158, R221, R156, -R45 ;  /* 0x0000009cdd9e7223 */ /* 0x000fc4000001082d */
[----:B------:R-:W-:Y:S02]  /*65e0*/  FFMA.FTZ R147, R173, UR14, -R160 ;  /* 0x0000000ead937c23 */ /* 0x000fe400080108a0 */
[----:B------:R-:W-:Y:S02]  /*65f0*/  FMUL.FTZ R156, R223, R156 ;  /* 0x0000009cdf9c7220 */ /* 0x000fe40000410000 */
[C---:B------:R-:W-:Y:S02]  /*6600*/  FMUL.FTZ R162, R230.reuse, R137 ;  /* 0x00000089e6a27220 */ /* 0x040fe40000410000 */
[----:B------:R-:W-:Y:S02]  /*6610*/  FMUL.FTZ R147, R230, R147 ;  /* 0x00000093e6937220 */ /* 0x000fe40000410000 */
[----:B------:R-:W-:Y:S02]  /*6620*/  FADD.FTZ R229, -R2, R229 ;  /* 0x000000e502e57221 */ /* 0x000fe40000010100 */
[----:B------:R-:W-:-:S02]  /*6630*/  FFMA.FTZ R45, R142, R221, R156 ;  /* 0x000000dd8e2d7223 */ /* 0x000fc4000001009c */
[-C--:B------:R-:W-:Y:S02]  /*6640*/  FMUL.FTZ R230, R230, R149.reuse ;  /* 0x00000095e6e67220 */ /* 0x080fe40000410000 */
[----:B------:R-:W-:Y:S02]  /*6650*/  FFMA.FTZ R162, R229, R149, -R162 ;  /* 0x00000095e5a27223 */ /* 0x000fe400000108a2 */
[----:B------:R-:W-:Y:S02]  /*6660*/  FADD.FTZ R45, R154, R45 ;  /* 0x0000002d9a2d7221 */ /* 0x000fe40000010000 */
[----:B------:R-:W-:Y:S02]  /*6670*/  FADD.FTZ R145, R145, R158 ;  /* 0x0000009e91917221 */ /* 0x000fe40000010000 */
[----:B------:R-:W-:Y:S01]  /*6680*/  FFMA.FTZ R230, R137, R229, R230 ;  /* 0x000000e589e67223 */ /* 0x000fe200000100e6 */
[----:B------:R-:W1:Y:S01]  /*6690*/  SHFL.DOWN PT, R158, R47, 0x1, 0x1f ;  /* 0x08201f002f9e7f89 */ /* 0x000e6200000e0000 */
[----:B------:R-:W-:-:S02]  /*66a0*/  FADD.FTZ R145, R145, R162 ;  /* 0x000000a291917221 */ /* 0x000fc40000010000 */
[----:B------:R-:W-:Y:S02]  /*66b0*/  FADD.FTZ R230, R45, R230 ;  /* 0x000000e62de67221 */ /* 0x000fe40000010000 */
[----:B------:R-:W-:Y:S02]  /*66c0*/  FMUL.FTZ R45, R166, UR15 ;  /* 0x0000000fa62d7c20 */ /* 0x000fe40008410000 */
[----:B------:R-:W-:Y:S02]  /*66d0*/  FADD.FTZ R149, R145, R44 ;  /* 0x0000002c91957221 */ /* 0x000fe40000010000 */
[----:B------:R-:W-:Y:S02]  /*66e0*/  FADD.FTZ R153, R230, R153 ;  /* 0x00000099e6997221 */ /* 0x000fe40000010000 */
[----:B------:R-:W-:Y:S01]  /*66f0*/  FFMA.FTZ R170, R107, R170, R151 ;  /* 0x000000aa6baa7223 */ /* 0x000fe20000010097 */
[----:B------:R-:W2:Y:S01]  /*6700*/  SHFL.DOWN PT, R156, R149, 0x1, 0x1f ;  /* 0x08201f00959c7f89 */ /* 0x000ea200000e0000 */
[----:B------:R-:W-:-:S02]  /*6710*/  FFMA.FTZ R154, R172, UR14, -R45 ;  /* 0x0000000eac9a7c23 */ /* 0x000fc4000801082d */
[----:B------:R-:W-:Y:S01]  /*6720*/  FMUL.FTZ R45, R172, UR15 ;  /* 0x0000000fac2d7c20 */ /* 0x000fe20008410000 */
[----:B------:R-:W3:Y:S01]  /*6730*/  SHFL.DOWN PT, R151, R153, 0x1, 0x1f ;  /* 0x08201f0099977f89 */ /* 0x000ee200000e0000 */
[----:B------:R-:W-:Y:S02]  /*6740*/  FMUL.FTZ R44, R175, UR15 ;  /* 0x0000000faf2c7c20 */ /* 0x000fe40008410000 */
[----:B------:R-:W-:Y:S02]  /*6750*/  FFMA.FTZ R145, R166, UR14, R45 ;  /* 0x0000000ea6917c23 */ /* 0x000fe4000801002d */
[----:B------:R-:W-:Y:S02]  /*6760*/  FFMA.FTZ R45, R171, UR14, -R44 ;  /* 0x0000000eab2d7c23 */ /* 0x000fe4000801082c */
[----:B------:R-:W-:Y:S02]  /*6770*/  FMUL.FTZ R154, R223, R154 ;  /* 0x0000009adf9a7220 */ /* 0x000fe40000410000 */
[----:B------:R-:W-:-:S02]  /*6780*/  FMUL.FTZ R44, R171, UR15 ;  /* 0x0000000fab2c7c20 */ /* 0x000fc40008410000 */
[----:B------:R-:W-:Y:S02]  /*6790*/  FMUL.FTZ R220, R220, R45 ;  /* 0x0000002ddcdc7220 */ /* 0x000fe40000410000 */
[----:B------:R-:W-:Y:S02]  /*67a0*/  FMUL.FTZ R45, R48, UR15 ;  /* 0x0000000f302d7c20 */ /* 0x000fe40008410000 */
[----:B------:R-:W-:Y:S02]  /*67b0*/  FFMA.FTZ R154, R145, R221, R154 ;  /* 0x000000dd919a7223 */ /* 0x000fe4000001009a */
[----:B------:R-:W-:Y:S02]  /*67c0*/  FFMA.FTZ R145, R175, UR14, R44 ;  /* 0x0000000eaf917c23 */ /* 0x000fe4000801002c */
[----:B------:R-:W-:Y:S01]  /*67d0*/  FFMA.FTZ R44, R176, UR14, -R45 ;  /* 0x0000000eb02c7c23 */ /* 0x000fe2000801082d */
[----:B------:R-:W-:Y:S01]  /*67e0*/  MOV R45, R149 ;  /* 0x00000095002d7202 */ /* 0x000fe20000000f00 */
[----:B0-----:R-:W-:-:S02]  /*67f0*/  @!P0 FADD.FTZ R46, R46, R155 ;  /* 0x0000009b2e2e8221 */ /* 0x001fc40000010000 */
[----:B------:R-:W-:Y:S01]  /*6800*/  FMUL.FTZ R211, R211, R44 ;  /* 0x0000002cd3d37220 */ /* 0x000fe20000410000 */
[----:B------:R-:W-:Y:S01]  /*6810*/  MOV R44, R153 ;  /* 0x00000099002c7202 */ /* 0x000fe20000000f00 */
[----:B-1----:R-:W-:Y:S01]  /*6820*/  @!P0 FADD.FTZ R47, R47, R158 ;  /* 0x0000009e2f2f8221 */ /* 0x002fe20000010000 */
[----:B------:R-:W0:Y:S01]  /*6830*/  SHFL.DOWN PT, R153, R46, 0x2, 0x1f ;  /* 0x08401f002e997f89 */ /* 0x000e2200000e0000 */
[----:B--2---:R-:W-:Y:S02]  /*6840*/  @!P0 FADD.FTZ R45, R45, R156 ;  /* 0x0000009c2d2d8221 */ /* 0x004fe40000010000 */
[----:B---3--:R-:W-:Y:S01]  /*6850*/  @!P0 FADD.FTZ R44, R44, R151 ;  /* 0x000000972c2c8221 */ /* 0x008fe20000010000 */
[----:B------:R-:W1:Y:S01]  /*6860*/  SHFL.DOWN PT, R156, R47, 0x2, 0x1f ;  /* 0x08401f002f9c7f89 */ /* 0x000e6200000e0000 */
[----:B------:R-:W-:Y:S01]  /*6870*/  FFMA.FTZ R166, R105, R166, R154 ;  /* 0x000000a669a67223 */ /* 0x000fe2000001009a */
[----:B------:R-:W-:Y:S01]  /*6880*/  ISETP.GT.AND P0, PT, R40, 0x1d, PT ;  /* 0x0000001d2800780c */ /* 0x000fe20003f04270 */
[----:B------:R-:W-:Y:S01]  /*6890*/  FFMA.FTZ R220, R145, R152, R220 ;  /* 0x0000009891dc7223 */ /* 0x000fe200000100dc */
[----:B------:R-:W2:Y:S01]  /*68a0*/  SHFL.DOWN PT, R154, R45, 0x2, 0x1f ;  /* 0x08401f002d9a7f89 */ /* 0x000ea200000e0000 */
[----:B------:R-:W-:-:S02]  /*68b0*/  FMUL.FTZ R145, R176, UR15 ;  /* 0x0000000fb0917c20 */ /* 0x000fc40008410000 */
[----:B------:R-:W-:Y:S01]  /*68c0*/  FMUL.FTZ R160, R173, UR15 ;  /* 0x0000000fada07c20 */ /* 0x000fe20008410000 */
[----:B------:R-:W3:Y:S01]  /*68d0*/  SHFL.DOWN PT, R149, R44, 0x2, 0x1f ;  /* 0x08401f002c957f89 */ /* 0x000ee200000e0000 */
[----:B------:R-:W-:Y:S02]  /*68e0*/  FFMA.FTZ R152, R48, UR14, R145 ;  /* 0x0000000e30987c23 */ /* 0x000fe40008010091 */
[----:B------:R-:W-:Y:S02]  /*68f0*/  FMUL.FTZ R145, R179, UR15 ;  /* 0x0000000fb3917c20 */ /* 0x000fe40008410000 */
[----:B------:R-:W-:Y:S02]  /*6900*/  FFMA.FTZ R152, R152, R143, R211 ;  /* 0x0000008f98987223 */ /* 0x000fe400000100d3 */
[----:B------:R-:W-:Y:S02]  /*6910*/  FFMA.FTZ R145, R178, UR14, -R145 ;  /* 0x0000000eb2917c23 */ /* 0x000fe40008010891 */
[----:B------:R-:W-:-:S02]  /*6920*/  FMUL.FTZ R143, R50, UR15 ;  /* 0x0000000f328f7c20 */ /* 0x000fc40008410000 */
[----:B------:R-:W-:Y:S02]  /*6930*/  FFMA.FTZ R48, R111, R48, R152 ;  /* 0x000000306f307223 */ /* 0x000fe40000010098 */
[----:B------:R-:W-:Y:S02]  /*6940*/  FMUL.FTZ R200, R200, R145 ;  /* 0x00000091c8c87220 */ /* 0x000fe40000410000 */
[C---:B------:R-:W-:Y:S02]  /*6950*/  FFMA.FTZ R152, R180.reuse, UR14, -R143 ;  /* 0x0000000eb4987c23 */ /* 0x040fe4000801088f */
[----:B------:R-:W-:Y:S02]  /*6960*/  FMUL.FTZ R145, R180, UR15 ;  /* 0x0000000fb4917c20 */ /* 0x000fe40008410000 */
        /* <DEDUP_REMOVED lines=9> */
[----:B------:R-:W-:Y:S01]  /*6a00*/  FFMA.FTZ R160, R49, UR14, R160 ;  /* 0x0000000e31a07c23 */ /* 0x000fe200080100a0 */
[----:B------:R-:W2:Y:S01]  /*6a10*/  SHFL.DOWN PT, R154, R45, 0x4, 0x1f ;  /* 0x08801f002d9a7f89 */ /* 0x000ea200000e0000 */
[----:B------:R-:W-:-:S02]  /*6a20*/  FMUL.FTZ R178, R178, UR15 ;  /* 0x0000000fb2b27c20 */ /* 0x000fc40008410000 */
[----:B------:R-:W-:Y:S01]  /*6a30*/  FFMA.FTZ R147, R160, R229, R147 ;  /* 0x000000e5a0937223 */ /* 0x000fe20000010093 */
[----:B------:R-:W3:Y:S01]  /*6a40*/  SHFL.DOWN PT, R145, R44, 0x4, 0x1f ;  /* 0x08801f002c917f89 */ /* 0x000ee200000e0000 */
[----:B------:R-:W-:Y:S02]  /*6a50*/  FFMA.FTZ R152, R152, R141, R201 ;  /* 0x0000008d98987223 */ /* 0x000fe400000100c9 */
[----:B------:R-:W-:Y:S02]  /*6a60*/  FFMA.FTZ R49, R106, R49, R147 ;  /* 0x000000316a317223 */ /* 0x000fe40000010093 */
[----:B------:R-:W-:Y:S02]  /*6a70*/  FFMA.FTZ R147, R179, UR14, R178 ;  /* 0x0000000eb3937c23 */ /* 0x000fe400080100b2 */
[----:B------:R-:W-:Y:S02]  /*6a80*/  FMUL.FTZ R141, R52, UR15 ;  /* 0x0000000f348d7c20 */ /* 0x000fe40008410000 */
[----:B------:R-:W-:-:S02]  /*6a90*/  FFMA.FTZ R147, R147, R150, R200 ;  /* 0x0000009693937223 */ /* 0x000fc400000100c8 */
[----:B------:R-:W-:Y:S02]  /*6aa0*/  FMUL.FTZ R143, R183, UR15 ;  /* 0x0000000fb78f7c20 */ /* 0x000fe40008410000 */
[C---:B------:R-:W-:Y:S02]  /*6ab0*/  FFMA.FTZ R150, R184.reuse, UR14, -R141 ;  /* 0x0000000eb8967c23 */ /* 0x040fe4000801088d */
[----:B------:R-:W-:Y:S02]  /*6ac0*/  FMUL.FTZ R141, R184, UR15 ;  /* 0x0000000fb88d7c20 */ /* 0x000fe40008410000 */
[C---:B------:R-:W-:Y:S02]  /*6ad0*/  FFMA.FTZ R143, R182.reuse, UR14, -R143 ;  /* 0x0000000eb68f7c23 */ /* 0x040fe4000801088f */
[----:B------:R-:W-:Y:S02]  /*6ae0*/  FMUL.FTZ R203, R203, R150 ;  /* 0x00000096cbcb7220 */ /* 0x000fe40000410000 */
[----:B------:R-:W-:-:S02]  /*6af0*/  FMUL.FTZ R182, R182, UR15 ;  /* 0x0000000fb6b67c20 */ /* 0x000fc40008410000 */
[----:B------:R-:W-:Y:S02]  /*6b00*/  FFMA.FTZ R150, R52, UR14, R141 ;  /* 0x0000000e34967c23 */ /* 0x000fe4000801008d */
[----:B------:R-:W-:Y:S02]  /*6b10*/  FMUL.FTZ R202, R202, R143 ;  /* 0x0000008fcaca7220 */ /* 0x000fe40000410000 */
[----:B------:R-:W-:Y:S02]  /*6b20*/  FFMA.FTZ R143, R183, UR14, R182 ;  /* 0x0000000eb78f7c23 */ /* 0x000fe400080100b6 */
[----:B------:R-:W-:Y:S02]  /*6b30*/  FFMA.FTZ R150, R150, R139, R203 ;  /* 0x0000008b96967223 */ /* 0x000fe400000100cb */
[----:B0-----:R-:W-:Y:S02]  /*6b40*/  @!P0 FADD.FTZ R46, R46, R151 ;  /* 0x000000972e2e8221 */ /* 0x001fe40000010000 */
[----:B-1----:R-:W-:-:S02]  /*6b50*/  @!P0 FADD.FTZ R47, R47, R156 ;  /* 0x0000009c2f2f8221 */ /* 0x002fc40000010000 */
[----:B--2---:R-:W-:Y:S01]  /*6b60*/  @!P0 FADD.FTZ R45, R45, R154 ;  /* 0x0000009a2d2d8221 */ /* 0x004fe20000010000 */
[----:B------:R-:W0:Y:S01]  /*6b70*/  SHFL.DOWN PT, R149, R46, 0x8, 0x1f ;  /* 0x09001f002e957f89 */ /* 0x000e2200000e0000 */
[----:B---3--:R-:W-:Y:S01]  /*6b80*/  @!P0 FADD.FTZ R44, R44, R145 ;  /* 0x000000912c2c8221 */ /* 0x008fe20000010000 */
[----:B------:R-:W-:Y:S01]  /*6b90*/  ISETP.GT.AND P0, PT, R40, 0x17, PT ;  /* 0x000000172800780c */ /* 0x000fe20003f04270 */
[----:B------:R-:W-:Y:S02]  /*6ba0*/  FFMA.FTZ R143, R143, R148, R202 ;  /* 0x000000948f8f7223 */ /* 0x000fe400000100ca */
[----:B------:R-:W-:Y:S01]  /*6bb0*/  FFMA.FTZ R150, R115, R52, R150 ;  /* 0x0000003473967223 */ /* 0x000fe20000010096 */
[----:B------:R-:W1:Y:S01]  /*6bc0*/  SHFL.DOWN PT, R148, R47, 0x8, 0x1f ;  /* 0x09001f002f947f89 */ /* 0x000e6200000e0000 */
[----:B------:R-:W-:Y:S02]  /*6bd0*/  FMUL.FTZ R139, R191, UR15 ;  /* 0x0000000fbf8b7c20 */ /* 0x000fe40008410000 */
[----:B------:R-:W-:Y:S01]  /*6be0*/  FFMA.FTZ R183, R108, R183, R143 ;  /* 0x000000b76cb77223 */ /* 0x000fe2000001008f */
[----:B------:R-:W2:Y:S01]  /*6bf0*/  SHFL.DOWN PT, R52, R45, 0x8, 0x1f ;  /* 0x09001f002d347f89 */ /* 0x000ea200000e0000 */
[----:B------:R-:W-:-:S02]  /*6c00*/  FMUL.FTZ R143, R187, UR15 ;  /* 0x0000000fbb8f7c20 */ /* 0x000fc40008410000 */
[----:B------:R-:W-:Y:S01]  /*6c10*/  FMUL.FTZ R141, R54, UR15 ;  /* 0x0000000f368d7c20 */ /* 0x000fe20008410000 */
[----:B------:R-:W3:Y:S01]  /*6c20*/  SHFL.DOWN PT, R145, R44, 0x8, 0x1f ;  /* 0x09001f002c917f89 */ /* 0x000ee200000e0000 */
[----:B------:R-:W-:Y:S02]  /*6c30*/  FFMA.FTZ R139, R190, UR14, -R139 ;  /* 0x0000000ebe8b7c23 */ /* 0x000fe4000801088b */
[C---:B------:R-:W-:Y:S02]  /*6c40*/  FFMA.FTZ R143, R186.reuse, UR14, -R143 ;  /* 0x0000000eba8f7c23 */ /* 0x040fe4000801088f */
[----:B------:R-:W-:Y:S02]  /*6c50*/  FFMA.FTZ R152, R109, R50, R152 ;  /* 0x000000326d987223 */ /* 0x000fe40000010098 */
[----:B------:R-:W-:Y:S02]  /*6c60*/  FMUL.FTZ R186, R186, UR15 ;  /* 0x0000000fbaba7c20 */ /* 0x000fe40008410000 */
[----:B------:R-:W-:-:S02]  /*6c70*/  FFMA.FTZ R50, R188, UR14, -R141 ;  /* 0x0000000ebc327c23 */ /* 0x000fc4000801088d */
[----:B------:R-:W-:Y:S02]  /*6c80*/  FMUL.FTZ R206, R206, R139 ;  /* 0x0000008bcece7220 */ /* 0x000fe40000410000 */
[----:B------:R-:W-:Y:S02]  /*6c90*/  FMUL.FTZ R139, R188, UR15 ;  /* 0x0000000fbc8b7c20 */ /* 0x000fe40008410000 */
[----:B------:R-:W-:Y:S02]  /*6ca0*/  FMUL.FTZ R190, R190, UR15 ;  /* 0x0000000fbebe7c20 */ /* 0x000fe40008410000 */
[----:B------:R-:W-:Y:S02]  /*6cb0*/  FMUL.FTZ R204, R204, R143 ;  /* 0x0000008fcccc7220 */ /* 0x000fe40000410000 */
[----:B------:R-:W-:Y:S02]  /*6cc0*/  FFMA.FTZ R143, R187, UR14, R186 ;  /* 0x0000000ebb8f7c23 */ /* 0x000fe400080100ba */
[----:B0-----:R-:W-:-:S02]  /*6cd0*/  @!P0 FADD.FTZ R46, R46, R149 ;  /* 0x000000952e2e8221 */ /* 0x001fc40000010000 */
[----:B-1----:R-:W-:Y:S02]  /*6ce0*/  @!P0 FADD.FTZ R47, R47, R148 ;  /* 0x000000942f2f8221 */ /* 0x002fe40000010000 */
        /* <DEDUP_REMOVED lines=8> */
[----:B------:R-:W-:Y:S01]  /*6d70*/  SHFL.DOWN PT, R145, R44, 0x10, 0x1f ;  /* 0x0a001f002c917f89 */ /* 0x000fe200000e0000 */
[----:B------:R-:W-:-:S02]  /*6d80*/  FFMA.FTZ R143, R143, R146, R204 ;  /* 0x000000928f8f7223 */ /* 0x000fc400000100cc */
[----:B------:R-:W-:Y:S01]  /*6d90*/  FFMA.FTZ R205, R50, R133, R205 ;  /* 0x0000008532cd7223 */ /* 0x000fe200000100cd */
[----:B------:R-:W2:Y:S01]  /*6da0*/  SHFL.DOWN PT, R146, R45, 0x10, 0x1f ;  /* 0x0a001f002d927f89 */ /* 0x000ea200000e0000 */
[----:B------:R-:W-:Y:S02]  /*6db0*/  FFMA.FTZ R141, R141, R222, R206 ;  /* 0x000000de8d8d7223 */ /* 0x000fe400000100ce */
[----:B------:R-:W-:Y:S02]  /*6dc0*/  FMUL.FTZ R133, R195, UR15 ;  /* 0x0000000fc3857c20 */ /* 0x000fe40008410000 */
[----:B------:R-:W-:Y:S02]  /*6dd0*/  FFMA.FTZ R191, R112, R191, R141 ;  /* 0x000000bf70bf7223 */ /* 0x000fe4000001008d */
[----:B------:R-:W-:Y:S02]  /*6de0*/  FMUL.FTZ R139, R120, UR15 ;  /* 0x0000000f788b7c20 */ /* 0x000fe40008410000 */
[----:B------:R-:W-:-:S02]  /*6df0*/  FFMA.FTZ R141, R194, UR14, -R133 ;  /* 0x0000000ec28d7c23 */ /* 0x000fc40008010885 */
[----:B------:R-:W-:Y:S02]  /*6e00*/  FMUL.FTZ R133, R199, UR15 ;  /* 0x0000000fc7857c20 */ /* 0x000fe40008410000 */
[----:B------:R-:W-:Y:S02]  /*6e10*/  FFMA.FTZ R50, R192, UR14, -R139 ;  /* 0x0000000ec0327c23 */ /* 0x000fe4000801088b */
[----:B------:R-:W-:Y:S02]  /*6e20*/  FMUL.FTZ R139, R122, UR15 ;  /* 0x0000000f7a8b7c20 */ /* 0x000fe40008410000 */
[----:B------:R-:W-:Y:S02]  /*6e30*/  FFMA.FTZ R133, R198, UR14, -R133 ;  /* 0x0000000ec6857c23 */ /* 0x000fe40008010885 */
[----:B------:R-:W-:Y:S02]  /*6e40*/  FMUL.FTZ R207, R207, R50 ;  /* 0x00000032cfcf7220 */ /* 0x000fe40000410000 */
[----:B------:R-:W-:-:S02]  /*6e50*/  FFMA.FTZ R50, R196, UR14, -R139 ;  /* 0x0000000ec4327c23 */ /* 0x000fc4000801088b */
[----:B------:R-:W-:Y:S02]  /*6e60*/  FMUL.FTZ R210, R210, R133 ;  /* 0x00000085d2d27220 */ /* 0x000fe40000410000 */
[----:B------:R-:W-:Y:S02]  /*6e70*/  FMUL.FTZ R139, R192, UR15 ;  /* 0x0000000fc08b7c20 */ /* 0x000fe40008410000 */
[----:B------:R-:W-:Y:S02]  /*6e80*/  FMUL.FTZ R133, R196, UR15 ;  /* 0x0000000fc4857c20 */ /* 0x000fe40008410000 */
[----:B------:R-:W-:Y:S02]  /*6e90*/  FMUL.FTZ R194, R194, UR15 ;  /* 0x0000000fc2c27c20 */ /* 0x000fe40008410000 */
[----:B------:R-:W-:Y:S02]  /*6ea0*/  FMUL.FTZ R198, R198, UR15 ;  /* 0x0000000fc6c67c20 */ /* 0x000fe40008410000 */
[----:B------:R-:W-:-:S02]  /*6eb0*/  FMUL.FTZ R209, R209, R50 ;  /* 0x00000032d1d17220 */ /* 0x000fc40000410000 */
[----:B------:R-:W-:Y:S02]  /*6ec0*/  FFMA.FTZ R52, R120, UR14, R139 ;  /* 0x0000000e78347c23 */ /* 0x000fe4000801008b */
[----:B------:R-:W-:Y:S02]  /*6ed0*/  FFMA.FTZ R50, R122, UR14, R133 ;  /* 0x0000000e7a327c23 */ /* 0x000fe40008010085 */
[----:B------:R-:W-:Y:S02]  /*6ee0*/  FMUL.FTZ R141, R208, R141 ;  /* 0x0000008dd08d7220 */ /* 0x000fe40000410000 */
[----:B------:R-:W-:Y:S02]  /*6ef0*/  FFMA.FTZ R139, R195, UR14, R194 ;  /* 0x0000000ec38b7c23 */ /* 0x000fe400080100c2 */
[----:B------:R-:W-:Y:S02]  /*6f00*/  FFMA.FTZ R133, R199, UR14, R198 ;  /* 0x0000000ec7857c23 */ /* 0x000fe400080100c6 */
[----:B0-----:R-:W-:-:S02]  /*6f10*/  @!P0 FADD.FTZ R46, R46, R149 ;  /* 0x000000952e2e8221 */ /* 0x001fc40000010000 */
[----:B-1----:R-:W-:Y:S02]  /*6f20*/  @!P0 FADD.FTZ R47, R47, R148 ;  /* 0x000000942f2f8221 */ /* 0x002fe40000010000 */
[----:B--2---:R-:W-:Y:S02]  /*6f30*/  @!P0 FADD.FTZ R45, R45, R146 ;  /* 0x000000922d2d8221 */ /* 0x004fe40000010000 */
        /* <DEDUP_REMOVED lines=73> */
.L_x_2111:
[----:B0-----:R-:W-:Y:S05]  /*73d0*/  BSYNC B0 ;  /* 0x0000000000007941 */ /* 0x001fea0003800000 */
.L_x_2110:
[----:B------:R-:W-:-:S04]  /*73e0*/  IADD3 R17, R17, 0x1, RZ ;  /* 0x0000000111117810 */ /* 0x000fc80007ffe0ff */
[----:B------:R-:W-:-:S13]  /*73f0*/  ISETP.GE.AND P0, PT, R17, c[0x0][0x16c], PT ;  /* 0x00005b0011007a0c */ /* 0x000fda0003f06270 */
[----:B------:R-:W-:Y:S01]  /*7400*/  @P0 CALL.REL.NOINC `(.L_x_2075) ;  /* 0x0000001000000944 */ /* 0x000fe20003c00000 */
[----:B------:R-:W-:Y:S05]  /*7410*/  BRA `(.L_x_2112) ;  /* 0xffff9b7000007947 */ /* 0x000fea000383ffff */
.L_x_2075:
[----:B------:R-:W-:Y:S01]  /*7420*/  BAR.SYNC.DEFER_BLOCKING 0x0 ;  /* 0x0000000000007b1d */ /* 0x000fe20000010000 */
[----:B------:R-:W-:Y:S01]  /*7430*/  LEA R8, R40, R37, 0x2 ;  /* 0x0000002528087211 */ /* 0x000fe200078e10ff */
[----:B------:R-:W-:Y:S01]  /*7440*/  IMAD R3, R43, c[0x0][0x2d8], RZ ;  /* 0x0000b6002b037a24 */ /* 0x000fe200078e02ff */
[----:B------:R-:W-:Y:S01]  /*7450*/  IADD3 R10, R38, -0x1, RZ ;  /* 0xffffffff260a7810 */ /* 0x000fe20007ffe0ff */
[----:B------:R-:W-:Y:S01]  /*7460*/  FADD.FTZ R0, R39, R72 ;  /* 0x0000004827007221 */ /* 0x000fe20000010000 */
[----:B------:R-:W-:Y:S01]  /*7470*/  UIADD3 UR8, UP0, UR8, -0x2000, URZ ;  /* 0xffffe00008087890 */ /* 0x000fe2000ff1e03f */
[----:B------:R-:W-:Y:S01]  /*7480*/  IMAD R7, R134, c[0x0][0x2dc], R3 ;  /* 0x0000b70086077a24 */ /* 0x000fe200078e0203 */
[----:B------:R-:W-:Y:S01]  /*7490*/  SHF.L.U32 R4, R10, 0xb, RZ ;  /* 0x0000000b0a047819 */ /* 0x000fe200000006ff */
[----:B------:R-:W-:Y:S01]  /*74a0*/  IMAD R9, R43, c[0x0][0x2f8], RZ ;  /* 0x0000be002b097a24 */ /* 0x000fe200078e02ff */
[----:B------:R-:W-:Y:S02]  /*74b0*/  UIADD3 UR10, UP1, UR10, -0x2000, URZ ;  /* 0xffffe0000a0a7890 */ /* 0x000fe4000ff3e03f */
[----:B------:R-:W-:Y:S01]  /*74c0*/  SHF.R.S32.HI R5, RZ, 0x1f, R4 ;  /* 0x0000001fff057819 */ /* 0x000fe20000011404 */
[----:B------:R-:W-:Y:S01]  /*74d0*/  IMAD R9, R134, c[0x0][0x2fc], R9 ;  /* 0x0000bf0086097a24 */ /* 0x000fe200078e0209 */
[----:B------:R-:W-:-:S02]  /*74e0*/  UIADD3 UR12, UP2, UR12, -0x2000, URZ ;  /* 0xffffe0000c0c7890 */ /* 0x000fc4000ff5e03f */
[----:B------:R-:W-:Y:S01]  /*74f0*/  UIADD3.X UR9, UR9, -0x1, URZ, UP0, !UPT ;  /* 0xffffffff09097890 */ /* 0x000fe200087fe43f */
[C-C-:B------:R-:W-:Y:S01]  /*7500*/  IMAD.WIDE.U32 R2, R134.reuse, c[0x0][0x2d8], R4.reuse ;  /* 0x0000b60086027a25 */ /* 0x140fe200078e0004 */
[----:B------:R-:W-:Y:S02]  /*7510*/  UIADD3.X UR11, UR11, -0x1, URZ, UP1, !UPT ;  /* 0xffffffff0b0b7890 */ /* 0x000fe40008ffe43f */
[----:B------:R-:W-:Y:S01]  /*7520*/  UIADD3.X UR13, UR13, -0x1, URZ, UP2, !UPT ;  /* 0xffffffff0d0d7890 */ /* 0x000fe200097fe43f */
[----:B------:R-:W-:Y:S01]  /*7530*/  IMAD.WIDE.U32 R4, R134, c[0x0][0x2f8], R4 ;  /* 0x0000be0086047a25 */ /* 0x000fe200078e0004 */
[----:B------:R-:W-:Y:S01]  /*7540*/  IADD3 R3, R3, R7, RZ ;  /* 0x0000000703037210 */ /* 0x000fe20007ffe0ff */
[----:B------:R-:W-:Y:S02]  /*7550*/  STS.128 [R8.X16], R68 ;  /* 0x0000004408007388 */ /* 0x000fe4000000cc00 */
[----:B------:R-:W-:Y:S01]  /*7560*/  IMAD R7, R135, c[0x0][0x2e0], RZ ;  /* 0x0000b80087077a24 */ /* 0x000fe200078e02ff */
[----:B------:R-:W-:Y:S01]  /*7570*/  IADD3 R5, R5, R9, RZ ;  /* 0x0000000905057210 */ /* 0x000fe20007ffe0ff */
[C---:B------:R-:W-:Y:S01]  /*7580*/  IMAD.WIDE.U32 R2, R136.reuse, c[0x0][0x2e0], R2 ;  /* 0x0000b80088027a25 */ /* 0x040fe200078e0002 */
[----:B------:R-:W-:Y:S03]  /*7590*/  STS.128 [R8.X16+0x10], R64 ;  /* 0x0000104008007388 */ /* 0x000fe6000000cc00 */
[----:B------:R-:W-:Y:S01]  /*75a0*/  IMAD R7, R136, c[0x0][0x2e4], R7 ;  /* 0x0000b90088077a24 */ /* 0x000fe200078e0207 */
[----:B------:R-:W-:Y:S01]  /*75b0*/  STS.128 [R8.X16+0x20], R60 ;  /* 0x0000203c08007388 */ /* 0x000fe2000000cc00 */
[----:B------:R-:W-:-:S03]  /*75c0*/  LEA R6, P0, R2, c[0x0][0x330], 0x2 ;  /* 0x0000cc0002067a11 */ /* 0x000fc600078010ff */
[----:B------:R-:W-:Y:S01]  /*75d0*/  STS.128 [R8.X16+0x30], R56 ;  /* 0x0000303808007388 */ /* 0x000fe2000000cc00 */
[----:B------:R-:W-:-:S06]  /*75e0*/  NOP ;  /* 0x0000000000007918 */ /* 0x000fcc0000000000 */
[----:B------:R-:W0:Y:S01]  /*75f0*/  LDS.128 R12, [R34.X16] ;  /* 0x00000000220c7984 */ /* 0x000e22000000cc00 */
[----:B------:R-:W-:-:S03]  /*7600*/  IADD3 R3, R3, R7, RZ ;  /* 0x0000000703037210 */ /* 0x000fc60007ffe0ff */
[----:B------:R-:W1:Y:S01]  /*7610*/  LDS.128 R16, [R34.X16+0x200] ;  /* 0x0002000022107984 */ /* 0x000e62000000cc00 */
[----:B------:R-:W-:-:S03]  /*7620*/  LEA.HI.X R7, R2, c[0x0][0x334], R3, 0x2, P0 ;  /* 0x0000cd0002077a11 */ /* 0x000fc600000f1403 */
[----:B------:R-:W2:Y:S02]  /*7630*/  LDS.128 R20, [R34.X16+0x400] ;  /* 0x0004000022147984 */ /* 0x000ea4000000cc00 */
[----:B------:R-:W-:Y:S02]  /*7640*/  IMAD.WIDE R2, R35, 0x10, R6 ;  /* 0x0000001023027825 */ /* 0x000fe400078e0206 */
[----:B------:R-:W3:Y:S02]  /*7650*/  LDS.128 R24, [R34.X16+0x600] ;  /* 0x0006000022187984 */ /* 0x000ee4000000cc00 */
[----:B------:R-:W-:-:S04]  /*7660*/  FADD.FTZ R7, R0, R73 ;  /* 0x0000004900077221 */ /* 0x000fc80000010000 */
[----:B------:R-:W-:-:S04]  /*7670*/  FADD.FTZ R0, R7, R74 ;  /* 0x0000004a07007221 */ /* 0x000fc80000010000 */
[----:B------:R-:W-:-:S04]  /*7680*/  FADD.FTZ R7, R0, R75 ;  /* 0x0000004b00077221 */ /* 0x000fc80000010000 */
[----:B------:R-:W-:Y:S01]  /*7690*/  FADD.FTZ R0, R7, R76 ;  /* 0x0000004c07007221 */ /* 0x000fe20000010000 */
[----:B0-----:R-:W-:Y:S04]  /*76a0*/  STG.E.128 [R2.64], R12 ;  /* 0x0000000c02007986 */ /* 0x001fe8000c101d06 */
[----:B-1----:R-:W-:Y:S04]  /*76b0*/  STG.E.128 [R2.64+0x200], R16 ;  /* 0x0002001002007986 */ /* 0x002fe8000c101d06 */
[----:B--2---:R-:W-:Y:S04]  /*76c0*/  STG.E.128 [R2.64+0x400], R20 ;  /* 0x0004001402007986 */ /* 0x004fe8000c101d06 */
[----:B---3--:R0:W-:Y:S04]  /*76d0*/  STG.E.128 [R2.64+0x600], R24 ;  /* 0x0006001802007986 */ /* 0x0081e8000c101d06 */
[----:B------:R-:W-:Y:S01]  /*76e0*/  BAR.SYNC.DEFER_BLOCKING 0x0 ;  /* 0x0000000000007b1d */ /* 0x000fe20000010000 */
[----:B0-----:R-:W-:-:S04]  /*76f0*/  IMAD R3, R135, c[0x0][0x300], RZ ;  /* 0x0000c00087037a24 */ /* 0x001fc800078e02ff */
[C---:B------:R-:W-:Y:S02]  /*7700*/  IMAD R7, R136.reuse, c[0x0][0x304], R3 ;  /* 0x0000c10088077a24 */ /* 0x040fe400078e0203 */
[----:B------:R-:W-:Y:S01]  /*7710*/  IMAD.WIDE.U32 R2, R136, c[0x0][0x300], R4 ;  /* 0x0000c00088027a25 */ /* 0x000fe200078e0004 */
[----:B------:R-:W-:Y:S04]  /*7720*/  STS.128 [R8.X16], R72 ;  /* 0x0000004808007388 */ /* 0x000fe8000000cc00 */
[----:B------:R-:W-:Y:S02]  /*7730*/  IADD3 R3, R3, R7, RZ ;  /* 0x0000000703037210 */ /* 0x000fe40007ffe0ff */
[C---:B------:R-:W-:Y:S01]  /*7740*/  LEA R4, P0, R2.reuse, c[0x0][0x340], 0x2 ;  /* 0x0000d00002047a11 */ /* 0x040fe200078010ff */
[----:B------:R0:W-:Y:S03]  /*7750*/  STS.128 [R8.X16+0x10], R76 ;  /* 0x0000104c08007388 */ /* 0x0001e6000000cc00 */
[----:B------:R-:W-:Y:S01]  /*7760*/  LEA.HI.X R5, R2, c[0x0][0x344], R3, 0x2, P0 ;  /* 0x0000d10002057a11 */ /* 0x000fe200000f1403 */
[----:B------:R1:W-:Y:S01]  /*7770*/  STS.128 [R8.X16+0x20], R80 ;  /* 0x0000205008007388 */ /* 0x0003e2000000cc00 */
[----:B------:R-:W-:-:S02]  /*7780*/  ISETP.GT.AND P0, PT, R38, 0x1, PT ;  /* 0x000000012600780c */ /* 0x000fc40003f04270 */
[----:B------:R-:W-:Y:S01]  /*7790*/  MOV R38, R10 ;  /* 0x0000000a00267202 */ /* 0x000fe20000000f00 */
[----:B------:R2:W-:Y:S01]  /*77a0*/  STS.128 [R8.X16+0x30], R84 ;  /* 0x0000305408007388 */ /* 0x0005e2000000cc00 */
[----:B------:R-:W-:-:S06]  /*77b0*/  NOP ;  /* 0x0000000000007918 */ /* 0x000fcc0000000000 */
[----:B------:R-:W3:Y:S01]  /*77c0*/  LDS.128 R12, [R34.X16] ;  /* 0x00000000220c7984 */ /* 0x000ee2000000cc00 */
[----:B0-----:R-:W-:Y:S02]  /*77d0*/  FADD.FTZ R77, R0, R77 ;  /* 0x0000004d004d7221 */ /* 0x001fe40000010000 */
[----:B------:R-:W-:Y:S01]  /*77e0*/  IMAD.WIDE R2, R35, 0x10, R4 ;  /* 0x0000001023027825 */ /* 0x000fe200078e0204 */
[----:B------:R-:W0:Y:S03]  /*77f0*/  LDS.128 R16, [R34.X16+0x200] ;  /* 0x0002000022107984 */ /* 0x000e26000000cc00 */
[----:B------:R-:W-:Y:S01]  /*7800*/  FADD.FTZ R78, R77, R78 ;  /* 0x0000004e4d4e7221 */ /* 0x000fe20000010000 */
[----:B------:R-:W4:Y:S03]  /*7810*/  LDS.128 R20, [R34.X16+0x400] ;  /* 0x0004000022147984 */ /* 0x000f26000000cc00 */
[----:B------:R-:W-:Y:S01]  /*7820*/  FADD.FTZ R79, R78, R79 ;  /* 0x0000004f4e4f7221 */ /* 0x000fe20000010000 */
[----:B------:R-:W5:Y:S03]  /*7830*/  LDS.128 R24, [R34.X16+0x600] ;  /* 0x0006000022187984 */ /* 0x000f66000000cc00 */
[----:B-1----:R-:W-:-:S04]  /*7840*/  FADD.FTZ R80, R79, R80 ;  /* 0x000000504f507221 */ /* 0x002fc80000010000 */
[----:B------:R-:W-:-:S04]  /*7850*/  FADD.FTZ R81, R80, R81 ;  /* 0x0000005150517221 */ /* 0x000fc80000010000 */
[----:B------:R-:W-:-:S04]  /*7860*/  FADD.FTZ R82, R81, R82 ;  /* 0x0000005251527221 */ /* 0x000fc80000010000 */
[----:B------:R-:W-:-:S04]  /*7870*/  FADD.FTZ R83, R82, R83 ;  /* 0x0000005352537221 */ /* 0x000fc80000010000 */
[----:B--2---:R-:W-:-:S04]  /*7880*/  FADD.FTZ R84, R83, R84 ;  /* 0x0000005453547221 */ /* 0x004fc80000010000 */
[----:B------:R-:W-:-:S04]  /*7890*/  FADD.FTZ R85, R84, R85 ;  /* 0x0000005554557221 */ /* 0x000fc80000010000 */
[----:B------:R-:W-:Y:S01]  /*78a0*/  FADD.FTZ R86, R85, R86 ;  /* 0x0000005655567221 */ /* 0x000fe20000010000 */
[----:B---3--:R1:W-:Y:S03]  /*78b0*/  STG.E.128 [R2.64], R12 ;  /* 0x0000000c02007986 */ /* 0x0083e6000c101d06 */
[----:B------:R-:W-:Y:S01]  /*78c0*/  FADD.FTZ R39, R86, R87 ;  /* 0x0000005756277221 */ /* 0x000fe20000010000 */
[----:B0-----:R1:W-:Y:S04]  /*78d0*/  STG.E.128 [R2.64+0x200], R16 ;  /* 0x0002001002007986 */ /* 0x0013e8000c101d06 */
[----:B----4-:R1:W-:Y:S04]  /*78e0*/  STG.E.128 [R2.64+0x400], R20 ;  /* 0x0004001402007986 */ /* 0x0103e8000c101d06 */
[----:B-----5:R1:W-:Y:S02]  /*78f0*/  STG.E.128 [R2.64+0x600], R24 ;  /* 0x0006001802007986 */ /* 0x0203e4000c101d06 */
[----:B-1----:R-:W-:Y:S01]  /*7900*/  @!P0 CALL.REL.NOINC `(.L_x_2074) ;  /* 0x0000001000008944 */ /* 0x002fe20003c00000 */
[----:B------:R-:W-:Y:S05]  /*7910*/  BRA `(.L_x_2113) ;  /* 0xffff8cc000007947 */ /* 0x000fea000383ffff */
.L_x_2074:
[----:B------:R-:W-:Y:S02]  /*7920*/  ISETP.NE.U32.AND P0, PT, RZ, c[0x0][0x328], PT ;  /* 0x0000ca00ff007a0c */ /* 0x000fe40003f05070 */
[----:B------:R-:W-:-:S02]  /*7930*/  ISETP.NE.U32.AND P2, PT, RZ, c[0x0][0x348], PT ;  /* 0x0000d200ff007a0c */ /* 0x000fc40003f45070 */
        /* <DEDUP_REMOVED lines=29> */
[----:B------:R0:W-:Y:S02]  /*7b10*/  RED.E.ADD.F32.FTZ.RN.STRONG.GPU [R234.64], R4 ;  /* 0x00000004ea00798e */ /* 0x0001e4000c10e786 */
.L_x_2115:
[----:B0-----:R-:W-:Y:S05]  /*7b20*/  BSYNC B0 ;  /* 0x0000000000007941 */ /* 0x001fea0003800000 */
.L_x_2114:
        /* <DEDUP_REMOVED lines=31> */
.L_x_2117:
[----:B------:R-:W0:Y:S02]  /*7d20*/  S2R R19, SR_TID.X ;  /* 0x0000000000137919 */ /* 0x000e240000002100 */
.L_x_2118:
[----:B0-----:R-:W-:Y:S05]  /*7d30*/  BSYNC B0 ;  /* 0x0000000000007941 */ /* 0x001fea0003800000 */
.L_x_2116:
[----:B------:R-:W-:-:S13]  /*7d40*/  ISETP.GE.AND P0, PT, R19, c[0x0][0x16c], PT ;  /* 0x00005b0013007a0c */ /* 0x000fda0003f06270 */
[----:B------:R-:W-:Y:S05]  /*7d50*/  @P0 EXIT ;  /* 0x000000000000094d */ /* 0x000fea0003800000 */
[C---:B------:R-:W-:Y:S02]  /*7d60*/  IMAD R3, R135.reuse, c[0x0][0x288], RZ ;  /* 0x0000a20087037a24 */ /* 0x040fe400078e02ff */
[C---:B------:R-:W-:Y:S02]  /*7d70*/  IMAD R5, R135.reuse, c[0x0][0x2c8], RZ ;  /* 0x0000b20087057a24 */ /* 0x040fe400078e02ff */
[C---:B------:R-:W-:Y:S02]  /*7d80*/  IMAD R13, R135.reuse, c[0x0][0x2a8], RZ ;  /* 0x0000aa00870d7a24 */ /* 0x040fe400078e02ff */
[C---:B------:R-:W-:Y:S02]  /*7d90*/  IMAD R15, R135.reuse, c[0x0][0x1b8], RZ ;  /* 0x00006e00870f7a24 */ /* 0x040fe400078e02ff */
[----:B------:R-:W-:Y:S02]  /*7da0*/  IMAD R135, R135, c[0x0][0x198], RZ ;  /* 0x0000660087877a24 */ /* 0x000fe400078e02ff */
[----:B------:R-:W-:-:S04]  /*7db0*/  IMAD.WIDE.U32 R6, R136, c[0x0][0x288], RZ ;  /* 0x0000a20088067a25 */ /* 0x000fc800078e00ff */
[----:B--2---:R-:W-:-:S04]  /*7dc0*/  IMAD.WIDE.U32 R8, R136, c[0x0][0x2c8], RZ ;  /* 0x0000b20088087a25 */ /* 0x004fc800078e00ff */
[----:B------:R-:W-:-:S04]  /*7dd0*/  IMAD.WIDE.U32 R10, R136, c[0x0][0x2a8], RZ ;  /* 0x0000aa00880a7a25 */ /* 0x000fc800078e00ff */
[----:B------:R-:W-:-:S04]  /*7de0*/  IMAD.WIDE.U32 R16, R136, c[0x0][0x1b8], RZ ;  /* 0x00006e0088107a25 */ /* 0x000fc800078e00ff */
[C---:B------:R-:W-:Y:S02]  /*7df0*/  IMAD R3, R136.reuse, c[0x0][0x28c], R3 ;  /* 0x0000a30088037a24 */ /* 0x040fe400078e0203 */
[C---:B------:R-:W-:Y:S02]  /*7e00*/  IMAD R5, R136.reuse, c[0x0][0x2cc], R5 ;  /* 0x0000b30088057a24 */ /* 0x040fe400078e0205 */
[C---:B------:R-:W-:Y:S01]  /*7e10*/  IMAD R13, R136.reuse, c[0x0][0x2ac], R13 ;  /* 0x0000ab00880d7a24 */ /* 0x040fe200078e020d */
[----:B------:R-:W-:Y:S01]  /*7e20*/  IADD3 R31, R7, R3, RZ ;  /* 0x00000003071f7210 */ /* 0x000fe20007ffe0ff */
[C---:B------:R-:W-:Y:S01]  /*7e30*/  IMAD R15, R136.reuse, c[0x0][0x1bc], R15 ;  /* 0x00006f00880f7a24 */ /* 0x040fe200078e020f */
[----:B------:R-:W-:Y:S01]  /*7e40*/  IADD3 R29, R9, R5, RZ ;  /* 0x00000005091d7210 */ /* 0x000fe20007ffe0ff */
[C---:B------:R-:W-:Y:S01]  /*7e50*/  IMAD R135, R136.reuse, c[0x0][0x19c], R135 ;  /* 0x0000670088877a24 */ /* 0x040fe200078e0287 */
[----:B------:R-:W-:Y:S01]  /*7e60*/  IADD3 R27, R11, R13, RZ ;  /* 0x0000000d0b1b7210 */ /* 0x000fe20007ffe0ff */
[----:B------:R-:W-:Y:S01]  /*7e70*/  IMAD.WIDE.U32 R136, R136, c[0x0][0x198], RZ ;  /* 0x0000660088887a25 */ /* 0x000fe200078e00ff */
[----:B------:R-:W-:-:S04]  /*7e80*/  IADD3 R37, R17, R15, RZ ;  /* 0x0000000f11257210 */ /* 0x000fc80007ffe0ff */
[----:B------:R-:W-:Y:S02]  /*7e90*/  IADD3 R135, R137, R135, RZ ;  /* 0x0000008789877210 */ /* 0x000fe40007ffe0ff */
.L_x_2119:
        /* <DEDUP_REMOVED lines=64> */
.L_x_2080:
[----:B------:R-:W-:Y:S01]  /*82a0*/  HFMA2.MMA R120, -RZ, RZ, 0, 5.9604644775390625e-08 ;  /* 0x00000001ff787435 */ /* 0x000fe200000001ff */
[----:B------:R-:W-:Y:S02]  /*82b0*/  MOV R51, R50 ;  /* 0x0000003200337202 */ /* 0x000fe40000000f00 */
[----:B------:R-:W-:Y:S02]  /*82c0*/  MOV R122, RZ ;  /* 0x000000ff007a7202 */ /* 0x000fe40000000f00 */
[----:B------:R-:W-:-:S02]  /*82d0*/  MOV R125, 0xffffffff ;  /* 0xffffffff007d7802 */ /* 0x000fc40000000f00 */
[----:B------:R-:W-:Y:S02]  /*82e0*/  MOV R48, 0x8300 ;  /* 0x0000830000307802 */ /* 0x000fe40000000f00 */
[----:B-----5:R-:W-:Y:S05]  /*82f0*/  CALL.REL.NOINC `($__internal_50_$__cuda_sm70_shflsync_up) ;  /* 0x00001e6000007944 */ /* 0x020fea0003c00000 */
[----:B-1----:R-:W-:Y:S01]  /*8300*/  MOV R53, R51 ;  /* 0x0000003300357202 */ /* 0x002fe20000000f00 */
[----:B0-----:R-:W-:Y:S05]  /*8310*/  BRA `(.L_x_2120) ;  /* 0xffffa82000007947 */ /* 0x001fea000383ffff */
.L_x_2081:
[----:B------:R-:W-:Y:S01]  /*8320*/  HFMA2.MMA R120, -RZ, RZ, 0, 5.9604644775390625e-08 ;  /* 0x00000001ff787435 */ /* 0x000fe200000001ff */
[----:B------:R-:W-:Y:S02]  /*8330*/  MOV R51, R124 ;  /* 0x0000007c00337202 */ /* 0x000fe40000000f00 */
[----:B------:R-:W-:Y:S02]  /*8340*/  MOV R122, RZ ;  /* 0x000000ff007a7202 */ /* 0x000fe40000000f00 */
[----:B------:R-:W-:Y:S02]  /*8350*/  MOV R125, 0xffffffff ;  /* 0xffffffff007d7802 */ /* 0x000fe40000000f00 */
[----:B------:R-:W-:Y:S02]  /*8360*/  MOV R48, 0x8380 ;  /* 0x0000838000307802 */ /* 0x000fe40000000f00 */
[----:B01---5:R-:W-:Y:S05]  /*8370*/  CALL.REL.NOINC `($__internal_50_$__cuda_sm70_shflsync_up) ;  /* 0x00001de000007944 */ /* 0x023fea0003c00000 */
[----:B0-----:R-:W-:Y:S01]  /*8380*/  HFMA2.MMA R120, -RZ, RZ, 0, 5.9604644775390625e-08 ;  /* 0x00000001ff787435 */ /* 0x001fe200000001ff */
[----:B-1----:R-:W-:Y:S02]  /*8390*/  MOV R55, R51 ;  /* 0x0000003300377202 */ /* 0x002fe40000000f00 */
[----:B------:R-:W-:-:S02]  /*83a0*/  MOV R51, R126 ;  /* 0x0000007e00337202 */ /* 0x000fc40000000f00 */
[----:B------:R-:W-:Y:S02]  /*83b0*/  MOV R122, RZ ;  /* 0x000000ff007a7202 */ /* 0x000fe40000000f00 */
[----:B------:R-:W-:Y:S02]  /*83c0*/  MOV R125, 0xffffffff ;  /* 0xffffffff007d7802 */ /* 0x000fe40000000f00 */
[----:B------:R-:W-:Y:S02]  /*83d0*/  MOV R48, 0x83f0 ;  /* 0x000083f000307802 */ /* 0x000fe40000000f00 */
[----:B------:R-:W-:Y:S05]  /*83e0*/  CALL.REL.NOINC `($__internal_50_$__cuda_sm70_shflsync_up) ;  /* 0x00001d7000007944 */ /* 0x000fea0003c00000 */
[----:B0-----:R-:W-:Y:S01]  /*83f0*/  HFMA2.MMA R120, -RZ, RZ, 0, 5.9604644775390625e-08 ;  /* 0x00000001ff787435 */ /* 0x001fe200000001ff */
[----:B-1----:R-:W-:Y:S02]  /*8400*/  MOV R121, R51 ;  /* 0x0000003300797202 */ /* 0x002fe40000000f00 */
[----:B------:R-:W-:Y:S02]  /*8410*/  MOV R51, R127 ;  /* 0x0000007f00337202 */ /* 0x000fe40000000f00 */
[----:B------:R-:W-:Y:S02]  /*8420*/  MOV R122, RZ ;  /* 0x000000ff007a7202 */ /* 0x000fe40000000f00 */
[----:B------:R-:W-:-:S02]  /*8430*/  MOV R125, 0xffffffff ;  /* 0xffffffff007d7802 */ /* 0x000fc40000000f00 */
[----:B------:R-:W-:Y:S02]  /*8440*/  MOV R48, 0x8460 ;  /* 0x0000846000307802 */ /* 0x000fe40000000f00 */
[----:B------:R-:W-:Y:S05]  /*8450*/  CALL.REL.NOINC `($__internal_50_$__cuda_sm70_shflsync_up) ;  /* 0x00001d0000007944 */ /* 0x000fea0003c00000 */
        /* <DEDUP_REMOVED lines=20> */
[----:B------:R-:W-:Y:S05]  /*85a0*/  CALL.REL.NOINC `($__internal_50_$__cuda_sm70_shflsync_up) ;  /* 0x00001bb000007944 */ /* 0x000fea0003c00000 */
[----:B0-----:R-:W-:Y:S01]  /*85b0*/  HFMA2.MMA R120, -RZ, RZ, 0, 1.1920928955078125e-07 ;  /* 0x00000002ff787435 */ /* 0x001fe200000001ff */
[----:B-1----:R-:W-:-:S02]  /*85c0*/  MOV R50, R51 ;  /* 0x0000003300327202 */ /* 0x002fc40000000f00 */
[----:B------:R-:W-:Y:S02]  /*85d0*/  MOV R51, R124 ;  /* 0x0000007c00337202 */ /* 0x000fe40000000f00 */
[----:B------:R-:W-:Y:S02]  /*85e0*/  MOV R122, RZ ;  /* 0x000000ff007a7202 */ /* 0x000fe40000000f00 */
[----:B------:R-:W-:Y:S02]  /*85f0*/  MOV R125, 0xffffffff ;  /* 0xffffffff007d7802 */ /* 0x000fe40000000f00 */
[----:B------:R-:W-:Y:S02]  /*8600*/  MOV R48, 0x8620 ;  /* 0x0000862000307802 */ /* 0x000fe40000000f00 */
[----:B------:R-:W-:Y:S05]  /*8610*/  CALL.REL.NOINC `($__internal_50_$__cuda_sm70_shflsync_up) ;  /* 0x00001b4000007944 */ /* 0x000fea0003c00000 */
[----:B0-----:R-:W-:Y:S01]  /*8620*/  HFMA2.MMA R120, -RZ, RZ, 0, 1.1920928955078125e-07 ;  /* 0x00000002ff787435 */ /* 0x001fe200000001ff */
[----:B-1----:R-:W-:Y:S02]  /*8630*/  MOV R52, R51 ;  /* 0x0000003300347202 */ /* 0x002fe40000000f00 */
[----:B------:R-:W-:Y:S02]  /*8640*/  MOV R51, R126 ;  /* 0x0000007e00337202 */ /* 0x000fe40000000f00 */
[----:B------:R-:W-:-:S02]  /*8650*/  MOV R122, RZ ;  /* 0x000000ff007a7202 */ /* 0x000fc40000000f00 */
[----:B------:R-:W-:Y:S02]  /*8660*/  MOV R125, 0xffffffff ;  /* 0xffffffff007d7802 */ /* 0x000fe40000000f00 */
[----:B------:R-:W-:Y:S02]  /*8670*/  MOV R48, 0x8690 ;  /* 0x0000869000307802 */ /* 0x000fe40000000f00 */
[----:B------:R-:W-:Y:S05]  /*8680*/  CALL.REL.NOINC `($__internal_50_$__cuda_sm70_shflsync_up) ;  /* 0x00001ad000007944 */ /* 0x000fea0003c00000 */
[----:B0-----:R-:W-:Y:S01]  /*8690*/  HFMA2.MMA R120, -RZ, RZ, 0, 1.1920928955078125e-07 ;  /* 0x00000002ff787435 */ /* 0x001fe200000001ff */
[----:B-1----:R-:W-:Y:S02]  /*86a0*/  MOV R53, R51 ;  /* 0x0000003300357202 */ /* 0x002fe40000000f00 */
[----:B------:R-:W-:Y:S02]  /*86b0*/  MOV R51, R54 ;  /* 0x0000003600337202 */ /* 0x000fe40000000f00 */
[----:B------:R-:W-:Y:S02]  /*86c0*/  MOV R122, RZ ;  /* 0x000000ff007a7202 */ /* 0x000fe40000000f00 */
[----:B------:R-:W-:Y:S02]  /*86d0*/  MOV R125, 0xffffffff ;  /* 0xffffffff007d7802 */ /* 0x000fe40000000f00 */
[----:B------:R-:W-:-:S02]  /*86e0*/  MOV R48, 0x8700 ;  /* 0x0000870000307802 */ /* 0x000fc40000000f00 */
[----:B------:R-:W-:Y:S05]  /*86f0*/  CALL.REL.NOINC `($__internal_50_$__cuda_sm70_shflsync_up) ;  /* 0x00001a6000007944 */ /* 0x000fea0003c00000 */
        /* <DEDUP_REMOVED lines=17> */
[----:B------:R-:W-:Y:S05]  /*8810*/  CALL.REL.NOINC `($__internal_50_$__cuda_sm70_shflsync_up) ;  /* 0x0000194000007944 */ /* 0x000fea0003c00000 */
[----:B0-----:R-:W-:Y:S01]  /*8820*/  HFMA2.MMA R120, -RZ, RZ, 0, 2.384185791015625e-07 ;  /* 0x00000004ff787435 */ /* 0x001fe200000001ff */
[----:B-1----:R-:W-:-:S02]  /*8830*/  MOV R50, R51 ;  /* 0x0000003300327202 */ /* 0x002fc40000000f00 */
[----:B------:R-:W-:Y:S02]  /*8840*/  MOV R51, R124 ;  /* 0x0000007c00337202 */ /* 0x000fe40000000f00 */
[----:B------:R-:W-:Y:S02]  /*8850*/  MOV R122, RZ ;  /* 0x000000ff007a7202 */ /* 0x000fe40000000f00 */
[----:B------:R-:W-:Y:S02]  /*8860*/  MOV R125, 0xffffffff ;  /* 0xffffffff007d7802 */ /* 0x000fe40000000f00 */
[----:B------:R-:W-:Y:S02]  /*8870*/  MOV R48, 0x8890 ;  /* 0x0000889000307802 */ /* 0x000fe40000000f00 */
[----:B------:R-:W-:Y:S05]  /*8880*/  CALL.REL.NOINC `($__internal_50_$__cuda_sm70_shflsync_up) ;  /* 0x000018d000007944 */ /* 0x000fea0003c00000 */
[----:B0-----:R-:W-:Y:S01]  /*8890*/  HFMA2.MMA R120, -RZ, RZ, 0, 2.384185791015625e-07 ;  /* 0x00000004ff787435 */ /* 0x001fe200000001ff */
[----:B-1----:R-:W-:Y:S02]  /*88a0*/  MOV R52, R51 ;  /* 0x0000003300347202 */ /* 0x002fe40000000f00 */
[----:B------:R-:W-:Y:S02]  /*88b0*/  MOV R51, R126 ;  /* 0x0000007e00337202 */ /* 0x000fe40000000f00 */
[----:B------:R-:W-:-:S02]  /*88c0*/  MOV R122, RZ ;  /* 0x000000ff007a7202 */ /* 0x000fc40000000f00 */
[----:B------:R-:W-:Y:S02]  /*88d0*/  MOV R125, 0xffffffff ;  /* 0xffffffff007d7802 */ /* 0x000fe40000000f00 */
[----:B------:R-:W-:Y:S02]  /*88e0*/  MOV R48, 0x8900 ;  /* 0x0000890000307802 */ /* 0x000fe40000000f00 */
[----:B------:R-:W-:Y:S05]  /*88f0*/  CALL.REL.NOINC `($__internal_50_$__cuda_sm70_shflsync_up) ;  /* 0x0000186000007944 */ /* 0x000fea0003c00000 */
[----:B0-----:R-:W-:Y:S01]  /*8900*/  HFMA2.MMA R120, -RZ, RZ, 0, 2.384185791015625e-07 ;  /* 0x00000004ff787435 */ /* 0x001fe200000001ff */
        /* <DEDUP_REMOVED lines=24> */
[----:B------:R-:W-:Y:S05]  /*8a90*/  CALL.REL.NOINC `($__internal_50_$__cuda_sm70_shflsync_up) ;  /* 0x000016c000007944 */ /* 0x000fea0003c00000 */
[----:B0-----:R-:W-:Y:S01]  /*8aa0*/  HFMA2.MMA R120, -RZ, RZ, 0, 4.76837158203125e-07 ;  /* 0x00000008ff787435 */ /* 0x001fe200000001ff */
[----:B-1----:R-:W-:Y:S02]  /*8ab0*/  MOV R50, R51 ;  /* 0x0000003300327202 */ /* 0x002fe40000000f00 */
[----:B------:R-:W-:Y:S02]  /*8ac0*/  MOV R51, R124 ;  /* 0x0000007c00337202 */ /* 0x000fe40000000f00 */
[----:B------:R-:W-:Y:S02]  /*8ad0*/  MOV R122, RZ ;  /* 0x000000ff007a7202 */ /* 0x000fe40000000f00 */
[----:B------:R-:W-:Y:S02]  /*8ae0*/  MOV R125, 0xffffffff ;  /* 0xffffffff007d7802 */ /* 0x000fe40000000f00 */
[----:B------:R-:W-:Y:S02]  /*8af0*/  MOV R48, 0x8b10 ;  /* 0x00008b1000307802 */ /* 0x000fe40000000f00 */
[----:B------:R-:W-:Y:S05]  /*8b00*/  CALL.REL.NOINC `($__internal_50_$__cuda_sm70_shflsync_up) ;  /* 0x0000165000007944 */ /* 0x000fea0003c00000 */
[----:B0-----:R-:W-:Y:S01]  /*8b10*/  HFMA2.MMA R120, -RZ, RZ, 0, 4.76837158203125e-07 ;  /* 0x00000008ff787435 */ /* 0x001fe200000001ff */
[----:B-1----:R-:W-:-:S02]  /*8b20*/  MOV R52, R51 ;  /* 0x0000003300347202 */ /* 0x002fc40000000f00 */
[----:B------:R-:W-:Y:S02]  /*8b30*/  MOV R51, R126 ;  /* 0x0000007e00337202 */ /* 0x000fe40000000f00 */
[----:B------:R-:W-:Y:S02]  /*8b40*/  MOV R122, RZ ;  /* 0x000000ff007a7202 */ /* 0x000fe40000000f00 */
[----:B------:R-:W-:Y:S02]  /*8b50*/  MOV R125, 0xffffffff ;  /* 0xffffffff007d7802 */ /* 0x000fe40000000f00 */
[----:B------:R-:W-:Y:S02]  /*8b60*/  MOV R48, 0x8b80 ;  /* 0x00008b8000307802 */ /* 0x000fe40000000f00 */
[----:B------:R-:W-:Y:S05]  /*8b70*/  CALL.REL.NOINC `($__internal_50_$__cuda_sm70_shflsync_up) ;  /* 0x000015e000007944 */ /* 0x000fea0003c00000 */
[----:B0-----:R-:W-:Y:S01]  /*8b80*/  HFMA2.MMA R120, -RZ, RZ, 0, 4.76837158203125e-07 ;  /* 0x00000008ff787435 */ /* 0x001fe200000001ff */
[----:B-1----:R-:W-:Y:S02]  /*8b90*/  MOV R53, R51 ;  /* 0x0000003300357202 */ /* 0x002fe40000000f00 */
[----:B------:R-:W-:Y:S02]  /*8ba0*/  MOV R51, R127 ;  /* 0x0000007f00337202 */ /* 0x000fe40000000f00 */
[----:B------:R-:W-:-:S02]  /*8bb0*/  MOV R122, RZ ;  /* 0x000000ff007a7202 */ /* 0x000fc40000000f00 */
[----:B------:R-:W-:Y:S02]  /*8bc0*/  MOV R125, 0xffffffff ;  /* 0xffffffff007d7802 */ /* 0x000fe40000000f00 */
[----:B------:R-:W-:Y:S02]  /*8bd0*/  MOV R48, 0x8bf0 ;  /* 0x00008bf000307802 */ /* 0x000fe40000000f00 */
[----:B------:R-:W-:Y:S05]  /*8be0*/  CALL.REL.NOINC `($__internal_50_$__cuda_sm70_shflsync_up) ;  /* 0x0000157000007944 */ /* 0x000fea0003c00000 */
        /* <DEDUP_REMOVED lines=18> */
[----:B------:R-:W-:Y:S05]  /*8d10*/  CALL.REL.NOINC `($__internal_50_$__cuda_sm70_shflsync_up) ;  /* 0x0000144000007944 */ /* 0x000fea0003c00000 */
[----:B0-----:R-:W-:Y:S01]  /*8d20*/  HFMA2.MMA R120, -RZ, RZ, 0, 9.5367431640625e-07 ;  /* 0x00000010ff787435 */ /* 0x001fe200000001ff */
[----:B-1----:R-:W-:-:S02]  /*8d30*/  MOV R53, R51 ;  /* 0x0000003300357202 */ /* 0x002fc40000000f00 */
[----:B------:R-:W-:Y:S02]  /*8d40*/  MOV R51, R54 ;  /* 0x0000003600337202 */ /* 0x000fe40000000f00 */
[----:B------:R-:W-:Y:S02]  /*8d50*/  MOV R122, RZ ;  /* 0x000000ff007a7202 */ /* 0x000fe40000000f00 */
[----:B------:R-:W-:Y:S02]  /*8d60*/  MOV R125, 0xffffffff ;  /* 0xffffffff007d7802 */ /* 0x000fe40000000f00 */
[----:B------:R-:W-:Y:S02]  /*8d70*/  MOV R48, 0x8d90 ;  /* 0x00008d9000307802 */ /* 0x000fe40000000f00 */
[----:B------:R-:W-:Y:S05]  /*8d80*/  CALL.REL.NOINC `($__internal_50_$__cuda_sm70_shflsync_up) ;  /* 0x000013d000007944 */ /* 0x000fea0003c00000 */
[----:B0-----:R-:W-:Y:S01]  /*8d90*/  HFMA2.MMA R120, -RZ, RZ, 0, 9.5367431640625e-07 ;  /* 0x00000010ff787435 */ /* 0x001fe200000001ff */
[----:B-1----:R-:W-:Y:S02]  /*8da0*/  MOV R55, R51 ;  /* 0x0000003300377202 */ /* 0x002fe40000000f00 */
[----:B------:R-:W-:Y:S02]  /*8db0*/  MOV R51, R126 ;  /* 0x0000007e00337202 */ /* 0x000fe40000000f00 */
[----:B------:R-:W-:-:S02]  /*8dc0*/  MOV R122, RZ ;  /* 0x000000ff007a7202 */ /* 0x000fc40000000f00 */
[----:B------:R-:W-:Y:S02]  /*8dd0*/  MOV R125, 0xffffffff ;  /* 0xffffffff007d7802 */ /* 0x000fe40000000f00 */
[----:B------:R-:W-:Y:S02]  /*8de0*/  MOV R48, 0x8e00 ;  /* 0x00008e0000307802 */ /* 0x000fe40000000f00 */
[----:B------:R-:W-:Y:S05]  /*8df0*/  CALL.REL.NOINC `($__internal_50_$__cuda_sm70_shflsync_up) ;  /* 0x0000136000007944 */ /* 0x000fea0003c00000 */
[----:B0-----:R-:W-:Y:S01]  /*8e00*/  HFMA2.MMA R120, -RZ, RZ, 0, 9.5367431640625e-07 ;  /* 0x00000010ff787435 */ /* 0x001fe200000001ff */
[----:B-1----:R-:W-:Y:S02]  /*8e10*/  MOV R121, R51 ;  /* 0x0000003300797202 */ /* 0x002fe40000000f00 */
[----:B------:R-:W-:Y:S02]  /*8e20*/  MOV R51, R127 ;  /* 0x0000007f00337202 */ /* 0x000fe40000000f00 */
[----:B------:R-:W-:Y:S02]  /*8e30*/  MOV R122, RZ ;  /* 0x000000ff007a7202 */ /* 0x000fe40000000f00 */
[----:B------:R-:W-:Y:S02]  /*8e40*/  MOV R125, 0xffffffff ;  /* 0xffffffff007d7802 */ /* 0x000fe40000000f00 */
[----:B------:R-:W-:-:S02]  /*8e50*/  MOV R48, 0x8e70 ;  /* 0x00008e7000307802 */ /* 0x000fc40000000f00 */
[----:B------:R-:W-:Y:S05]  /*8e60*/  CALL.REL.NOINC `($__internal_50_$__cuda_sm70_shflsync_up) ;  /* 0x000012f000007944 */ /* 0x000fea0003c00000 */
[----:B01----:R-:W-:Y:S05]  /*8e70*/  BRA `(.L_x_2121) ;  /* 0xffffa10000007947 */ /* 0x003fea000383ffff */
.L_x_2086:
[----:B------:R-:W-:Y:S01]  /*8e80*/  HFMA2.MMA R120, -RZ, RZ, 0, 5.9604644775390625e-08 ;  /* 0x00000001ff787435 */ /* 0x000fe200000001ff */
[----:B-1----:R-:W-:-:S02]  /*8e90*/  MOV R51, R124 ;  /* 0x0000007c00337202 */ /* 0x002fc40000000f00 */
[----:B------:R-:W-:Y:S02]  /*8ea0*/  MOV R122, RZ ;  /* 0x000000ff007a7202 */ /* 0x000fe40000000f00 */
[----:B------:R-:W-:Y:S02]  /*8eb0*/  MOV R125, 0xffffffff ;  /* 0xffffffff007d7802 */ /* 0x000fe40000000f00 */
[----:B------:R-:W-:Y:S02]  /*8ec0*/  MOV R48, 0x8ee0 ;  /* 0x00008ee000307802 */ /* 0x000fe40000000f00 */
[----:B0----5:R-:W-:Y:S05]  /*8ed0*/  CALL.REL.NOINC `($__internal_50_$__cuda_sm70_shflsync_up) ;  /* 0x0000128000007944 */ /* 0x021fea0003c00000 */
[----:B0-----:R-:W-:Y:S01]  /*8ee0*/  HFMA2.MMA R120, -RZ, RZ, 0, 5.9604644775390625e-08 ;  /* 0x00000001ff787435 */ /* 0x001fe200000001ff */
[----:B-1----:R-:W-:Y:S02]  /*8ef0*/  MOV R52, R51 ;  /* 0x0000003300347202 */ /* 0x002fe40000000f00 */
[----:B------:R-:W-:Y:S02]  /*8f00*/  MOV R51, R121 ;  /* 0x0000007900337202 */ /* 0x000fe40000000f00 */
[----:B------:R-:W-:Y:S02]  /*8f10*/  MOV R122, RZ ;  /* 0x000000ff007a7202 */ /* 0x000fe40000000f00 */
[----:B------:R-:W-:-:S02]  /*8f20*/  MOV R125, 0xffffffff ;  /* 0xffffffff007d7802 */ /* 0x000fc40000000f00 */
[----:B------:R-:W-:Y:S02]  /*8f30*/  MOV R48, 0x8f50 ;  /* 0x00008f5000307802 */ /* 0x000fe40000000f00 */
[----:B------:R-:W-:Y:S05]  /*8f40*/  CALL.REL.NOINC `($__internal_50_$__cuda_sm70_shflsync_up) ;  /* 0x0000121000007944 */ /* 0x000fea0003c00000 */
[----:B0-----:R-:W-:Y:S01]  /*8f50*/  HFMA2.MMA R120, -RZ, RZ, 0, 5.9604644775390625e-08 ;  /* 0x00000001ff787435 */ /* 0x001fe200000001ff */
[----:B-1----:R-:W-:Y:S02]  /*8f60*/  MOV R53, R51 ;  /* 0x0000003300357202 */ /* 0x002fe40000000f00 */
[----:B------:R-:W-:Y:S02]  /*8f70*/  MOV R51, R126 ;  /* 0x0000007e00337202 */ /* 0x000fe40000000f00 */
[----:B------:R-:W-:Y:S02]  /*8f80*/  MOV R122, RZ ;  /* 0x000000ff007a7202 */ /* 0x000fe40000000f00 */
[----:B------:R-:W-:Y:S02]  /*8f90*/  MOV R125, 0xffffffff ;  /* 0xffffffff007d7802 */ /* 0x000fe40000000f00 */
[----:B------:R-:W-:Y:S02]  /*8fa0*/  MOV R48, 0x8fc0 ;  /* 0x00008fc000307802 */ /* 0x000fe40000000f00 */
[----:B------:R-:W-:Y:S05]  /*8fb0*/  CALL.REL.NOINC `($__internal_50_$__cuda_sm70_shflsync_up) ;  /* 0x000011a000007944 */ /* 0x000fea0003c00000 */
[----:B0-----:R-:W-:Y:S01]  /*8fc0*/  HFMA2.MMA R120, -RZ, RZ, 0, 5.9604644775390625e-08 ;  /* 0x00000001ff787435 */ /* 0x001fe200000001ff */
[----:B-1----:R-:W-:-:S02]  /*8fd0*/  MOV R54, R51 ;  /* 0x0000003300367202 */ /* 0x002fc40000000f00 */
[----:B------:R-:W-:Y:S02]  /*8fe0*/  MOV R51, R127 ;  /* 0x0000007f00337202 */ /* 0x000fe40000000f00 */
[----:B------:R-:W-:Y:S02]  /*8ff0*/  MOV R122, RZ ;  /* 0x000000ff007a7202 */ /* 0x000fe40000000f00 */
[----:B------:R-:W-:Y:S02]  /*9000*/  MOV R125, 0xffffffff ;  /* 0xffffffff007d7802 */ /* 0x000fe40000000f00 */
[----:B------:R-:W-:Y:S02]  /*9010*/  MOV R48, 0x9030 ;  /* 0x0000903000307802 */ /* 0x000fe40000000f00 */
[----:B------:R-:W-:Y:S05]  /*9020*/  CALL.REL.NOINC `($__internal_50_$__cuda_sm70_shflsync_up) ;  /* 0x0000113000007944 */ /* 0x000fea0003c00000 */
[----:B------:R-:W-:Y:S01]  /*9030*/  MOV R124, R52 ;  /* 0x00000034007c7202 */ /* 0x000fe20000000f00 */
[----:B------:R-:W-:Y:S01]  /*9040*/  HFMA2.MMA R52, -RZ, RZ, 0, 0 ;  /* 0x00000000ff347435 */ /* 0x000fe200000001ff */
[----:B0-----:R-:W-:Y:S02]  /*9050*/  MOV R125, R53 ;  /* 0x00000035007d7202 */ /* 0x001fe40000000f00 */
[----:B-1----:R-:W-:-:S02]  /*9060*/  MOV R127, R51 ;  /* 0x00000033007f7202 */ /* 0x002fc40000000f00 */
[----:B------:R-:W-:Y:S02]  /*9070*/  MOV R50, R44 ;  /* 0x0000002c00327202 */ /* 0x000fe40000000f00 */
[----:B------:R-:W-:Y:S02]  /*9080*/  MOV R126, R54 ;  /* 0x00000036007e7202 */ /* 0x000fe40000000f00 */
[----:B------:R-:W-:Y:S02]  /*9090*/  MOV R53, 0x1f ;  /* 0x0000001f00357802 */ /* 0x000fe40000000f00 */
[----:B------:R-:W-:Y:S02]  /*90a0*/  MOV R51, 0xffffffff ;  /* 0xffffffff00337802 */ /* 0x000fe40000000f00 */
[----:B------:R-:W-:Y:S02]  /*90b0*/  MOV R48, 0x90d0 ;  /* 0x000090d000307802 */ /* 0x000fe40000000f00 */
[----:B------:R-:W-:Y:S05]  /*90c0*/  CALL.REL.NOINC `($__internal_49_$__cuda_sm70_shflsync_idx_p) ;  /* 0x0000105000007944 */ /* 0x000fea0003c00000 */
[----:B0-----:R-:W-:Y:S01]  /*90d0*/  HFMA2.MMA R52, -RZ, RZ, 0, 0 ;  /* 0x00000000ff347435 */ /* 0x001fe200000001ff */
[----:B-1----:R-:W-:Y:S02]  /*90e0*/  MOV R131, R51 ;  /* 0x0000003300837202 */ /* 0x002fe40000000f00 */
[----:B------:R-:W-:-:S02]  /*90f0*/  MOV R50, R45 ;  /* 0x0000002d00327202 */ /* 0x000fc40000000f00 */
[----:B------:R-:W-:Y:S02]  /*9100*/  MOV R53, 0x1f ;  /* 0x0000001f00357802 */ /* 0x000fe40000000f00 */
[----:B------:R-:W-:Y:S02]  /*9110*/  MOV R51, 0xffffffff ;  /* 0xffffffff00337802 */ /* 0x000fe40000000f00 */
[----:B------:R-:W-:Y:S02]  /*9120*/  MOV R48, 0x9140 ;  /* 0x0000914000307802 */ /* 0x000fe40000000f00 */
[----:B------:R-:W-:Y:S05]  /*9130*/  CALL.REL.NOINC `($__internal_49_$__cuda_sm70_shflsync_idx_p) ;  /* 0x00000fe000007944 */ /* 0x000fea0003c00000 */
[----:B0-----:R-:W-:Y:S01]  /*9140*/  HFMA2.MMA R52, -RZ, RZ, 0, 0 ;  /* 0x00000000ff347435 */ /* 0x001fe200000001ff */
[----:B-1----:R-:W-:Y:S02]  /*9150*/  MOV R200, R51 ;  /* 0x0000003300c87202 */ /* 0x002fe40000000f00 */
[----:B------:R-:W-:Y:S02]  /*9160*/  MOV R50, R46 ;  /* 0x0000002e00327202 */ /* 0x000fe40000000f00 */
[----:B------:R-:W-:Y:S02]  /*9170*/  MOV R53, 0x1f ;  /* 0x0000001f00357802 */ /* 0x000fe40000000f00 */
[----:B------:R-:W-:-:S02]  /*9180*/  MOV R51, 0xffffffff ;  /* 0xffffffff00337802 */ /* 0x000fc40000000f00 */
[----:B------:R-:W-:Y:S02]  /*9190*/  MOV R48, 0x91b0 ;  /* 0x000091b000307802 */ /* 0x000fe40000000f00 */
[----:B------:R-:W-:Y:S05]  /*91a0*/  CALL.REL.NOINC `($__internal_49_$__cuda_sm70_shflsync_idx_p) ;  /* 0x00000f7000007944 */ /* 0x000fea0003c00000 */
[----:B0-----:R-:W-:Y:S01]  /*91b0*/  HFMA2.MMA R52, -RZ, RZ, 0, 0 ;  /* 0x00000000ff347435 */ /* 0x001fe200000001ff */
[----:B-1----:R-:W-:Y:S02]  /*91c0*/  MOV R54, R51 ;  /* 0x0000003300367202 */ /* 0x002fe40000000f00 */
[----:B------:R-:W-:Y:S02]  /*91d0*/  MOV R50, R47 ;  /* 0x0000002f00327202 */ /* 0x000fe40000000f00 */
[----:B------:R-:W-:Y:S02]  /*91e0*/  MOV R53, 0x1f ;  /* 0x0000001f00357802 */ /* 0x000fe40000000f00 */
[----:B------:R-:W-:Y:S02]  /*91f0*/  MOV R51, 0xffffffff ;  /* 0xffffffff00337802 */ /* 0x000fe40000000f00 */
[----:B------:R-:W-:Y:S02]  /*9200*/  MOV R48, 0x9220 ;  /* 0x0000922000307802 */ /* 0x000fe40000000f00 */
[----:B------:R-:W-:Y:S05]  /*9210*/  CALL.REL.NOINC `($__internal_49_$__cuda_sm70_shflsync_idx_p) ;  /* 0x00000f0000007944 */ /* 0x000fea0003c00000 */
[----:B-1----:R-:W-:Y:S01]  /*9220*/  MOV R55, R51 ;  /* 0x0000003300377202 */ /* 0x002fe20000000f00 */
[----:B0-----:R-:W-:Y:S05]  /*9230*/  BRA `(.L_x_2122) ;  /* 0xffffa06000007947 */ /* 0x001fea000383ffff */
.L_x_2089:
[----:B------:R-:W-:Y:S01]  /*9240*/  HFMA2.MMA R128, -RZ, RZ, 0, 5.9604644775390625e-08 ;  /* 0x00000001ff807435 */ /* 0x000fe200000001ff */
[----:B------:R-:W-:-:S02]  /*9250*/  MOV R53, R125 ;  /* 0x0000007d00357202 */ /* 0x000fc40000000f00 */
[----:B------:R-:W-:Y:S02]  /*9260*/  MOV R123, 0x1f ;  /* 0x0000001f007b7802 */ /* 0x000fe40000000f00 */
[----:B------:R-:W-:Y:S02]  /*9270*/  MOV R130, 0xffffffff ;  /* 0xffffffff00827802 */ /* 0x000fe40000000f00 */
[----:B------:R-:W-:Y:S02]  /*9280*/  MOV R48, 0x92a0 ;  /* 0x000092a000307802 */ /* 0x000fe40000000f00 */
[----:B------:R-:W-:Y:S05]  /*9290*/  CALL.REL.NOINC `($__internal_48_$__cuda_sm70_shflsync_down) ;  /* 0x00000e4000007944 */ /* 0x000fea0003c00000 */
[----:B-1----:R-:W-:Y:S01]  /*92a0*/  MOV R50, R123 ;  /* 0x0000007b00327202 */ /* 0x002fe20000000f00 */
[----:B0-----:R-:W-:Y:S05]  /*92b0*/  BRA `(.L_x_2123) ;  /* 0xffffb58000007947 */ /* 0x001fea000383ffff */
.L_x_2090:
[----:B------:R-:W-:Y:S01]  /*92c0*/  HFMA2.MMA R128, -RZ, RZ, 0, 5.9604644775390625e-08 ;  /* 0x00000001ff807435 */ /* 0x000fe200000001ff */
[----:B------:R-:W-:Y:S02]  /*92d0*/  MOV R53, R124 ;  /* 0x0000007c00357202 */ /* 0x000fe40000000f00 */
[----:B------:R-:W-:Y:S02]  /*92e0*/  MOV R123, 0x1f ;  /* 0x0000001f007b7802 */ /* 0x000fe40000000f00 */
[----:B------:R-:W-:-:S02]  /*92f0*/  MOV R130, 0xffffffff ;  /* 0xffffffff00827802 */ /* 0x000fc40000000f00 */
[----:B------:R-:W-:Y:S02]  /*9300*/  MOV R48, 0x9320 ;  /* 0x0000932000307802 */ /* 0x000fe40000000f00 */
[----:B01----:R-:W-:Y:S05]  /*9310*/  CALL.REL.NOINC `($__internal_48_$__cuda_sm70_shflsync_down) ;  /* 0x00000dc000007944 */ /* 0x003fea0003c00000 */
[----:B0-----:R-:W-:Y:S01]  /*9320*/  HFMA2.MMA R128, -RZ, RZ, 0, 5.9604644775390625e-08 ;  /* 0x00000001ff807435 */ /* 0x001fe200000001ff */
[----:B-1----:R-:W-:Y:S02]  /*9330*/  MOV R51, R123 ;  /* 0x0000007b00337202 */ /* 0x002fe40000000f00 */
[----:B------:R-:W-:Y:S02]  /*9340*/  MOV R53, R55 ;  /* 0x0000003700357202 */ /* 0x000fe40000000f00 */
[----:B------:R-:W-:Y:S02]  /*9350*/  MOV R123, 0x1f ;  /* 0x0000001f007b7802 */ /* 0x000fe40000000f00 */
[----:B------:R-:W-:Y:S02]  /*9360*/  MOV R130, 0xffffffff ;  /* 0xffffffff00827802 */ /* 0x000fe40000000f00 */
[----:B------:R-:W-:Y:S02]  /*9370*/  MOV R48, 0x9390 ;  /* 0x0000939000307802 */ /* 0x000fe40000000f00 */
[----:B------:R-:W-:Y:S05]  /*9380*/  CALL.REL.NOINC `($__internal_48_$__cuda_sm70_shflsync_down) ;  /* 0x00000d5000007944 */ /* 0x000fea0003c00000 */
[----:B0-----:R-:W-:Y:S01]  /*9390*/  HFMA2.MMA R128, -RZ, RZ, 0, 5.9604644775390625e-08 ;  /* 0x00000001ff807435 */ /* 0x001fe200000001ff */
[----:B-1----:R-:W-:-:S02]  /*93a0*/  MOV R52, R123 ;  /* 0x0000007b00347202 */ /* 0x002fc40000000f00 */
[----:B------:R-:W-:Y:S02]  /*93b0*/  MOV R53, R54 ;  /* 0x0000003600357202 */ /* 0x000fe40000000f00 */
[----:B------:R-:W-:Y:S02]  /*93c0*/  MOV R123, 0x1f ;  /* 0x0000001f007b7802 */ /* 0x000fe40000000f00 */
[----:B------:R-:W-:Y:S02]  /*93d0*/  MOV R130, 0xffffffff ;  /* 0xffffffff00827802 */ /* 0x000fe40000000f00 */
[----:B------:R-:W-:Y:S02]  /*93e0*/  MOV R48, 0x9400 ;  /* 0x0000940000307802 */ /* 0x000fe40000000f00 */
[----:B------:R-:W-:Y:S05]  /*93f0*/  CALL.REL.NOINC `($__internal_48_$__cuda_sm70_shflsync_down) ;  /* 0x00000ce000007944 */ /* 0x000fea0003c00000 */
[----:B01----:R-:W-:Y:S05]  /*9400*/  BRA `(.L_x_2124) ;  /* 0xffffb47000007947 */ /* 0x003fea000383ffff */
.L_x_2093:
[----:B------:R-:W-:Y:S01]  /*9410*/  HFMA2.MMA R128, -RZ, RZ, 0, 1.1920928955078125e-07 ;  /* 0x00000002ff807435 */ /* 0x000fe200000001ff */
[----:B------:R-:W-:Y:S02]  /*9420*/  MOV R53, R125 ;  /* 0x0000007d00357202 */ /* 0x000fe40000000f00 */
[----:B0-----:R-:W-:Y:S02]  /*9430*/  MOV R123, 0x1f ;  /* 0x0000001f007b7802 */ /* 0x001fe40000000f00 */
[----:B------:R-:W-:-:S02]  /*9440*/  MOV R130, 0xffffffff ;  /* 0xffffffff00827802 */ /* 0x000fc40000000f00 */
[----:B------:R-:W-:Y:S02]  /*9450*/  MOV R48, 0x9470 ;  /* 0x0000947000307802 */ /* 0x000fe40000000f00 */
[----:B-1234-:R-:W-:Y:S05]  /*9460*/  CALL.REL.NOINC `($__internal_48_$__cuda_sm70_shflsync_down) ;  /* 0x00000c7000007944 */ /* 0x01efea0003c00000 */
[----:B0-----:R-:W-:Y:S01]  /*9470*/  HFMA2.MMA R128, -RZ, RZ, 0, 1.1920928955078125e-07 ;  /* 0x00000002ff807435 */ /* 0x001fe200000001ff */
[----:B-1----:R-:W-:Y:S02]  /*9480*/  MOV R50, R123 ;  /* 0x0000007b00327202 */ /* 0x002fe40000000f00 */
[----:B------:R-:W-:Y:S02]  /*9490*/  MOV R53, R124 ;  /* 0x0000007c00357202 */ /* 0x000fe40000000f00 */
[----:B------:R-:W-:Y:S02]  /*94a0*/  MOV R123, 0x1f ;  /* 0x0000001f007b7802 */ /* 0x000fe40000000f00 */
[----:B------:R-:W-:Y:S02]  /*94b0*/  MOV R130, 0xffffffff ;  /* 0xffffffff00827802 */ /* 0x000fe40000000f00 */
[----:B------:R-:W-:Y:S02]  /*94c0*/  MOV R48, 0x94e0 ;  /* 0x000094e000307802 */ /* 0x000fe40000000f00 */
[----:B------:R-:W-:Y:S05]  /*94d0*/  CALL.REL.NOINC `($__internal_48_$__cuda_sm70_shflsync_down) ;  /* 0x00000c0000007944 */ /* 0x000fea0003c00000 */
[----:B0-----:R-:W-:Y:S01]  /*94e0*/  HFMA2.MMA R128, -RZ, RZ, 0, 1.1920928955078125e-07 ;  /* 0x00000002ff807435 */ /* 0x001fe200000001ff */
[----:B-1----:R-:W-:-:S02]  /*94f0*/  MOV R51, R123 ;  /* 0x0000007b00337202 */ /* 0x002fc40000000f00 */
[----:B------:R-:W-:Y:S02]  /*9500*/  MOV R53, R55 ;  /* 0x0000003700357202 */ /* 0x000fe40000000f00 */
[----:B------:R-:W-:Y:S02]  /*9510*/  MOV R123, 0x1f ;  /* 0x0000001f007b7802 */ /* 0x000fe40000000f00 */
[----:B------:R-:W-:Y:S02]  /*9520*/  MOV R130, 0xffffffff ;  /* 0xffffffff00827802 */ /* 0x000fe40000000f00 */
[----:B------:R-:W-:Y:S02]  /*9530*/  MOV R48, 0x9550 ;  /* 0x0000955000307802 */ /* 0x000fe40000000f00 */
[----:B------:R-:W-:Y:S05]  /*9540*/  CALL.REL.NOINC `($__internal_48_$__cuda_sm70_shflsync_down) ;  /* 0x00000b9000007944 */ /* 0x000fea0003c00000 */
[----:B0-----:R-:W-:Y:S01]  /*9550*/  HFMA2.MMA R128, -RZ, RZ, 0, 1.1920928955078125e-07 ;  /* 0x00000002ff807435 */ /* 0x001fe200000001ff */
[----:B-1----:R-:W-:Y:S02]  /*9560*/  MOV R52, R123 ;  /* 0x0000007b00347202 */ /* 0x002fe40000000f00 */
[----:B------:R-:W-:Y:S02]  /*9570*/  MOV R53, R54 ;  /* 0x0000003600357202 */ /* 0x000fe40000000f00 */
[----:B------:R-:W-:-:S02]  /*9580*/  MOV R123, 0x1f ;  /* 0x0000001f007b7802 */ /* 0x000fc40000000f00 */
[----:B------:R-:W-:Y:S02]  /*9590*/  MOV R130, 0xffffffff ;  /* 0xffffffff00827802 */ /* 0x000fe40000000f00 */
[----:B------:R-:W-:Y:S02]  /*95a0*/  MOV R48, 0x95c0 ;  /* 0x000095c000307802 */ /* 0x000fe40000000f00 */
[----:B------:R-:W-:Y:S05]  /*95b0*/  CALL.REL.NOINC `($__internal_48_$__cuda_sm70_shflsync_down) ;  /* 0x00000b2000007944 */ /* 0x000fea0003c00000 */
[----:B01----:R-:W-:Y:S05]  /*95c0*/  BRA `(.L_x_2125) ;  /* 0xffffb40000007947 */ /* 0x003fea000383ffff */
.L_x_2096:
[----:B------:R-:W-:Y:S01]  /*95d0*/  HFMA2.MMA R128, -RZ, RZ, 0, 2.384185791015625e-07 ;  /* 0x00000004ff807435 */ /* 0x000fe200000001ff */
[----:B------:R-:W-:Y:S02]  /*95e0*/  MOV R53, R125 ;  /* 0x0000007d00357202 */ /* 0x000fe40000000f00 */
[----:B0-----:R-:W-:Y:S02]  /*95f0*/  MOV R123, 0x1f ;  /* 0x0000001f007b7802 */ /* 0x001fe40000000f00 */
[----:B------:R-:W-:Y:S02]  /*9600*/  MOV R130, 0xffffffff ;  /* 0xffffffff00827802 */ /* 0x000fe40000000f00 */
[----:B------:R-:W-:Y:S02]  /*9610*/  MOV R48, 0x9630 ;  /* 0x0000963000307802 */ /* 0x000fe40000000f00 */
[----:B-1234-:R-:W-:Y:S05]  /*9620*/  CALL.REL.NOINC `($__internal_48_$__cuda_sm70_shflsync_down) ;  /* 0x00000ab000007944 */ /* 0x01efea0003c00000 */
[----:B-1----:R-:W-:Y:S01]  /*9630*/  MOV R50, R123 ;  /* 0x0000007b00327202 */ /* 0x002fe20000000f00 */
[----:B0-----:R-:W-:Y:S05]  /*9640*/  BRA `(.L_x_2126) ;  /* 0xffffb4a000007947 */ /* 0x001fea000383ffff */
.L_x_2097:
[----:B------:R-:W-:Y:S01]  /*9650*/  HFMA2.MMA R128, -RZ, RZ, 0, 2.384185791015625e-07 ;  /* 0x00000004ff807435 */ /* 0x000fe200000001ff */
[----:B------:R-:W-:-:S02]  /*9660*/  MOV R53, R124 ;  /* 0x0000007c00357202 */ /* 0x000fc40000000f00 */
[----:B0-----:R-:W-:Y:S02]  /*9670*/  MOV R123, 0x1f ;  /* 0x0000001f007b7802 */ /* 0x001fe40000000f00 */
[----:B------:R-:W-:Y:S02]  /*9680*/  MOV R130, 0xffffffff ;  /* 0xffffffff00827802 */ /* 0x000fe40000000f00 */
[----:B------:R-:W-:Y:S02]  /*9690*/  MOV R48, 0x96b0 ;  /* 0x000096b000307802 */ /* 0x000fe40000000f00 */
[----:B-1234-:R-:W-:Y:S05]  /*96a0*/  CALL.REL.NOINC `($__internal_48_$__cuda_sm70_shflsync_down) ;  /* 0x00000a3000007944 */ /* 0x01efea0003c00000 */
[----:B0-----:R-:W-:Y:S01]  /*96b0*/  HFMA2.MMA R128, -RZ, RZ, 0, 2.384185791015625e-07 ;  /* 0x00000004ff807435 */ /* 0x001fe200000001ff */
[----:B-1----:R-:W-:Y:S02]  /*96c0*/  MOV R51, R123 ;  /* 0x0000007b00337202 */ /* 0x002fe40000000f00 */
[----:B------:R-:W-:Y:S02]  /*96d0*/  MOV R53, R55 ;  /* 0x0000003700357202 */ /* 0x000fe40000000f00 */
[----:B------:R-:W-:Y:S02]  /*96e0*/  MOV R123, 0x1f ;  /* 0x0000001f007b7802 */ /* 0x000fe40000000f00 */
[----:B------:R-:W-:-:S02]  /*96f0*/  MOV R130, 0xffffffff ;  /* 0xffffffff00827802 */ /* 0x000fc40000000f00 */
[----:B------:R-:W-:Y:S02]  /*9700*/  MOV R48, 0x9720 ;  /* 0x0000972000307802 */ /* 0x000fe40000000f00 */
[----:B------:R-:W-:Y:S05]  /*9710*/  CALL.REL.NOINC `($__internal_48_$__cuda_sm70_shflsync_down) ;  /* 0x000009c000007944 */ /* 0x000fea0003c00000 */
[----:B0-----:R-:W-:Y:S01]  /*9720*/  HFMA2.MMA R128, -RZ, RZ, 0, 2.384185791015625e-07 ;  /* 0x00000004ff807435 */ /* 0x001fe200000001ff */
[----:B-1----:R-:W-:Y:S02]  /*9730*/  MOV R52, R123 ;  /* 0x0000007b00347202 */ /* 0x002fe40000000f00 */
[----:B------:R-:W-:Y:S02]  /*9740*/  MOV R53, R54 ;  /* 0x0000003600357202 */ /* 0x000fe40000000f00 */
[----:B------:R-:W-:Y:S02]  /*9750*/  MOV R123, 0x1f ;  /* 0x0000001f007b7802 */ /* 0x000fe40000000f00 */
[----:B------:R-:W-:Y:S02]  /*9760*/  MOV R130, 0xffffffff ;  /* 0xffffffff00827802 */ /* 0x000fe40000000f00 */
[----:B------:R-:W-:Y:S02]  /*9770*/  MOV R48, 0x9790 ;  /* 0x0000979000307802 */ /* 0x000fe40000000f00 */
[----:B------:R-:W-:Y:S05]  /*9780*/  CALL.REL.NOINC `($__internal_48_$__cuda_sm70_shflsync_down) ;  /* 0x0000095000007944 */ /* 0x000fea0003c00000 */
[----:B01----:R-:W-:Y:S05]  /*9790*/  BRA `(.L_x_2127) ;  /* 0xffffb39000007947 */ /* 0x003fea000383ffff */
.L_x_2100:
[----:B------:R-:W-:Y:S01]  /*97a0*/  HFMA2.MMA R128, -RZ, RZ, 0, 4.76837158203125e-07 ;  /* 0x00000008ff807435 */ /* 0x000fe200000001ff */
[----:B------:R-:W-:-:S02]  /*97b0*/  MOV R53, R125 ;  /* 0x0000007d00357202 */ /* 0x000fc40000000f00 */
[----:B0-----:R-:W-:Y:S02]  /*97c0*/  MOV R123, 0x1f ;  /* 0x0000001f007b7802 */ /* 0x001fe40000000f00 */
[----:B------:R-:W-:Y:S02]  /*97d0*/  MOV R130, 0xffffffff ;  /* 0xffffffff00827802 */ /* 0x000fe40000000f00 */
[----:B------:R-:W-:Y:S02]  /*97e0*/  MOV R48, 0x9800 ;  /* 0x0000980000307802 */ /* 0x000fe40000000f00 */
[----:B-1234-:R-:W-:Y:S05]  /*97f0*/  CALL.REL.NOINC `($__internal_48_$__cuda_sm70_shflsync_down) ;  /* 0x000008e000007944 */ /* 0x01efea0003c00000 */
[----:B0-----:R-:W-:Y:S01]  /*9800*/  HFMA2.MMA R128, -RZ, RZ, 0, 4.76837158203125e-07 ;  /* 0x00000008ff807435 */ /* 0x001fe200000001ff */
[----:B-1----:R-:W-:Y:S02]  /*9810*/  MOV R50, R123 ;  /* 0x0000007b00327202 */ /* 0x002fe40000000f00 */
[----:B------:R-:W-:Y:S02]  /*9820*/  MOV R53, R124 ;  /* 0x0000007c00357202 */ /* 0x000fe40000000f00 */
[----:B------:R-:W-:Y:S02]  /*9830*/  MOV R123, 0x1f ;  /* 0x0000001f007b7802 */ /* 0x000fe40000000f00 */
[----:B------:R-:W-:-:S02]  /*9840*/  MOV R130, 0xffffffff ;  /* 0xffffffff00827802 */ /* 0x000fc40000000f00 */
[----:B------:R-:W-:Y:S02]  /*9850*/  MOV R48, 0x9870 ;  /* 0x0000987000307802 */ /* 0x000fe40000000f00 */
[----:B------:R-:W-:Y:S05]  /*9860*/  CALL.REL.NOINC `($__internal_48_$__cuda_sm70_shflsync_down) ;  /* 0x0000087000007944 */ /* 0x000fea0003c00000 */
[----:B0-----:R-:W-:Y:S01]  /*9870*/  HFMA2.MMA R128, -RZ, RZ, 0, 4.76837158203125e-07 ;  /* 0x00000008ff807435 */ /* 0x001fe200000001ff */
[----:B-1----:R-:W-:Y:S02]  /*9880*/  MOV R51, R123 ;  /* 0x0000007b00337202 */ /* 0x002fe40000000f00 */
[----:B------:R-:W-:Y:S02]  /*9890*/  MOV R53, R55 ;  /* 0x0000003700357202 */ /* 0x000fe40000000f00 */
[----:B------:R-:W-:Y:S02]  /*98a0*/  MOV R123, 0x1f ;  /* 0x0000001f007b7802 */ /* 0x000fe40000000f00 */
[----:B------:R-:W-:Y:S02]  /*98b0*/  MOV R130, 0xffffffff ;  /* 0xffffffff00827802 */ /* 0x000fe40000000f00 */
[----:B------:R-:W-:Y:S02]  /*98c0*/  MOV R48, 0x98e0 ;  /* 0x000098e000307802 */ /* 0x000fe40000000f00 */
[----:B------:R-:W-:Y:S05]  /*98d0*/  CALL.REL.NOINC `($__internal_48_$__cuda_sm70_shflsync_down) ;  /* 0x0000080000007944 */ /* 0x000fea0003c00000 */
[----:B0-----:R-:W-:Y:S01]  /*98e0*/  HFMA2.MMA R128, -RZ, RZ, 0, 4.76837158203125e-07 ;  /* 0x00000008ff807435 */ /* 0x001fe200000001ff */
[----:B-1----:R-:W-:-:S02]  /*98f0*/  MOV R52, R123 ;  /* 0x0000007b00347202 */ /* 0x002fc40000000f00 */
[----:B------:R-:W-:Y:S02]  /*9900*/  MOV R53, R54 ;  /* 0x0000003600357202 */ /* 0x000fe40000000f00 */
[----:B------:R-:W-:Y:S02]  /*9910*/  MOV R123, 0x1f ;  /* 0x0000001f007b7802 */ /* 0x000fe40000000f00 */
[----:B------:R-:W-:Y:S02]  /*9920*/  MOV R130, 0xffffffff ;  /* 0xffffffff00827802 */ /* 0x000fe40000000f00 */
[----:B------:R-:W-:Y:S02]  /*9930*/  MOV R48, 0x9950 ;  /* 0x0000995000307802 */ /* 0x000fe40000000f00 */
[----:B------:R-:W-:Y:S05]  /*9940*/  CALL.REL.NOINC `($__internal_48_$__cuda_sm70_shflsync_down) ;  /* 0x0000079000007944 */ /* 0x000fea0003c00000 */
[----:B01----:R-:W-:Y:S05]  /*9950*/  BRA `(.L_x_2128) ;  /* 0xffffb32000007947 */ /* 0x003fea000383ffff */
.L_x_2103:
[----:B------:R-:W-:Y:S01]  /*9960*/  HFMA2.MMA R128, -RZ, RZ, 0, 9.5367431640625e-07 ;  /* 0x00000010ff807435 */ /* 0x000fe200000001ff */
[----:B------:R-:W-:Y:S02]  /*9970*/  MOV R53, R125 ;  /* 0x0000007d00357202 */ /* 0x000fe40000000f00 */
[----:B0-----:R-:W-:Y:S02]  /*9980*/  MOV R123, 0x1f ;  /* 0x0000001f007b7802 */ /* 0x001fe40000000f00 */
[----:B------:R-:W-:-:S02]  /*9990*/  MOV R130, 0xffffffff ;  /* 0xffffffff00827802 */ /* 0x000fc40000000f00 */
[----:B------:R-:W-:Y:S02]  /*99a0*/  MOV R48, 0x99c0 ;  /* 0x000099c000307802 */ /* 0x000fe40000000f00 */
[----:B-1234-:R-:W-:Y:S05]  /*99b0*/  CALL.REL.NOINC `($__internal_48_$__cuda_sm70_shflsync_down) ;  /* 0x0000072000007944 */ /* 0x01efea0003c00000 */
[----:B-1----:R-:W-:Y:S01]  /*99c0*/  MOV R50, R123 ;  /* 0x0000007b00327202 */ /* 0x002fe20000000f00 */
[----:B0-----:R-:W-:Y:S05]  /*99d0*/  BRA `(.L_x_2129) ;  /* 0xffffb3c000007947 */ /* 0x001fea000383ffff */
.L_x_2104:
[----:B------:R-:W-:Y:S01]  /*99e0*/  HFMA2.MMA R128, -RZ, RZ, 0, 9.5367431640625e-07 ;  /* 0x00000010ff807435 */ /* 0x000fe200000001ff */
[----:B------:R-:W-:Y:S02]  /*99f0*/  MOV R53, R124 ;  /* 0x0000007c00357202 */ /* 0x000fe40000000f00 */
[----:B0-----:R-:W-:Y:S02]  /*9a00*/  MOV R123, 0x1f ;  /* 0x0000001f007b7802 */ /* 0x001fe40000000f00 */
[----:B------:R-:W-:Y:S02]  /*9a10*/  MOV R130, 0xffffffff ;  /* 0xffffffff00827802 */ /* 0x000fe40000000f00 */
[----:B------:R-:W-:Y:S02]  /*9a20*/  MOV R48, 0x9a40 ;  /* 0x00009a4000307802 */ /* 0x000fe40000000f00 */
[----:B-1234-:R-:W-:Y:S05]  /*9a30*/  CALL.REL.NOINC `($__internal_48_$__cuda_sm70_shflsync_down) ;  /* 0x000006a000007944 */ /* 0x01efea0003c00000 */
[----:B0-----:R-:W-:Y:S01]  /*9a40*/  HFMA2.MMA R128, -RZ, RZ, 0, 9.5367431640625e-07 ;  /* 0x00000010ff807435 */ /* 0x001fe200000001ff */
[----:B-1----:R-:W-:Y:S02]  /*9a50*/  MOV R51, R123 ;  /* 0x0000007b00337202 */ /* 0x002fe40000000f00 */
[----:B------:R-:W-:-:S02]  /*9a60*/  MOV R53, R55 ;  /* 0x0000003700357202 */ /* 0x000fc40000000f00 */
[----:B------:R-:W-:Y:S02]  /*9a70*/  MOV R123, 0x1f ;  /* 0x0000001f007b7802 */ /* 0x000fe40000000f00 */
[----:B------:R-:W-:Y:S02]  /*9a80*/  MOV R130, 0xffffffff ;  /* 0xffffffff00827802 */ /* 0x000fe40000000f00 */
[----:B------:R-:W-:Y:S02]  /*9a90*/  MOV R48, 0x9ab0 ;  /* 0x00009ab000307802 */ /* 0x000fe40000000f00 */
[----:B------:R-:W-:Y:S05]  /*9aa0*/  CALL.REL.NOINC `($__internal_48_$__cuda_sm70_shflsync_down) ;  /* 0x0000063000007944 */ /* 0x000fea0003c00000 */
[----:B0-----:R-:W-:Y:S01]  /*9ab0*/  HFMA2.MMA R128, -RZ, RZ, 0, 9.5367431640625e-07 ;  /* 0x00000010ff807435 */ /* 0x001fe200000001ff */
[----:B-1----:R-:W-:Y:S02]  /*9ac0*/  MOV R52, R123 ;  /* 0x0000007b00347202 */ /* 0x002fe40000000f00 */
[----:B------:R-:W-:Y:S02]  /*9ad0*/  MOV R53, R54 ;  /* 0x0000003600357202 */ /* 0x000fe40000000f00 */
[----:B------:R-:W-:Y:S02]  /*9ae0*/  MOV R123, 0x1f ;  /* 0x0000001f007b7802 */ /* 0x000fe40000000f00 */
[----:B------:R-:W-:-:S02]  /*9af0*/  MOV R130, 0xffffffff ;  /* 0xffffffff00827802 */ /* 0x000fc40000000f00 */
[----:B------:R-:W-:Y:S02]  /*9b00*/  MOV R48, 0x9b20 ;  /* 0x00009b2000307802 */ /* 0x000fe40000000f00 */
[----:B------:R-:W-:Y:S05]  /*9b10*/  CALL.REL.NOINC `($__internal_48_$__cuda_sm70_shflsync_down) ;  /* 0x000005c000007944 */ /* 0x000fea0003c00000 */
[----:B01----:R-:W-:Y:S05]  /*9b20*/  BRA `(.L_x_2130) ;  /* 0xffffb2b000007947 */ /* 0x003fea000383ffff */
.L_x_2107:
[----:B----4-:R-:W-:Y:S01]  /*9b30*/  HFMA2.MMA R52, -RZ, RZ, 0, 0 ;  /* 0x00000000ff347435 */ /* 0x010fe200000001ff */
[----:B-1----:R-:W-:Y:S02]  /*9b40*/  MOV R50, R125 ;  /* 0x0000007d00327202 */ /* 0x002fe40000000f00 */
[----:B------:R-:W-:Y:S02]  /*9b50*/  MOV R53, 0x1f ;  /* 0x0000001f00357802 */ /* 0x000fe40000000f00 */
[----:B---3--:R-:W-:Y:S02]  /*9b60*/  MOV R51, 0xffffffff ;  /* 0xffffffff00337802 */ /* 0x008fe40000000f00 */
[----:B------:R-:W-:Y:S02]  /*9b70*/  MOV R48, 0x9b90 ;  /* 0x00009b9000307802 */ /* 0x000fe40000000f00 */
[----:B0-2---:R-:W-:Y:S05]  /*9b80*/  CALL.REL.NOINC `($__internal_49_$__cuda_sm70_shflsync_idx_p) ;  /* 0x0000059000007944 */ /* 0x005fea0003c00000 */
        /* <DEDUP_REMOVED lines=21> */
[----:B------:R-:W-:Y:S01]  /*9ce0*/  HFMA2.MMA R128, -RZ, RZ, 0, 5.9604644775390625e-08 ;  /* 0x00000001ff807435 */ /* 0x000fe200000001ff */
[----:B-1----:R-:W-:-:S02]  /*9cf0*/  MOV R240, R51 ;  /* 0x0000003300f07202 */ /* 0x002fc40000000f00 */
[----:B0-----:R-:W-:Y:S02]  /*9d00*/  MOV R53, R125 ;  /* 0x0000007d00357202 */ /* 0x001fe40000000f00 */
[----:B------:R-:W-:Y:S02]  /*9d10*/  MOV R123, 0x1f ;  /* 0x0000001f007b7802 */ /* 0x000fe40000000f00 */
[----:B------:R-:W-:Y:S02]  /*9d20*/  MOV R130, 0xffffffff ;  /* 0xffffffff00827802 */ /* 0x000fe40000000f00 */
[----:B------:R-:W-:Y:S02]  /*9d30*/  MOV R48, 0x9d50 ;  /* 0x00009d5000307802 */ /* 0x000fe40000000f00 */
[----:B------:R-:W-:Y:S05]  /*9d40*/  CALL.REL.NOINC `($__internal_48_$__cuda_sm70_shflsync_down) ;  /* 0x0000039000007944 */ /* 0x000fea0003c00000 */
[----:B0-----:R-:W-:Y:S01]  /*9d50*/  HFMA2.MMA R128, -RZ, RZ, 0, 5.9604644775390625e-08 ;  /* 0x00000001ff807435 */ /* 0x001fe200000001ff */
[----:B-1----:R-:W-:Y:S02]  /*9d60*/  MOV R121, R123 ;  /* 0x0000007b00797202 */ /* 0x002fe40000000f00 */
[----:B------:R-:W-:Y:S02]  /*9d70*/  MOV R53, R124 ;  /* 0x0000007c00357202 */ /* 0x000fe40000000f00 */
[----:B------:R-:W-:-:S02]  /*9d80*/  MOV R123, 0x1f ;  /* 0x0000001f007b7802 */ /* 0x000fc40000000f00 */
[----:B------:R-:W-:Y:S02]  /*9d90*/  MOV R130, 0xffffffff ;  /* 0xffffffff00827802 */ /* 0x000fe40000000f00 */
[----:B------:R-:W-:Y:S02]  /*9da0*/  MOV R48, 0x9dc0 ;  /* 0x00009dc000307802 */ /* 0x000fe40000000f00 */
[----:B------:R-:W-:Y:S05]  /*9db0*/  CALL.REL.NOINC `($__internal_48_$__cuda_sm70_shflsync_down) ;  /* 0x0000032000007944 */ /* 0x000fea0003c00000 */
[----:B0-----:R-:W-:Y:S01]  /*9dc0*/  HFMA2.MMA R128, -RZ, RZ, 0, 5.9604644775390625e-08 ;  /* 0x00000001ff807435 */ /* 0x001fe200000001ff */
[----:B-1----:R-:W-:Y:S02]  /*9dd0*/  MOV R122, R123 ;  /* 0x0000007b007a7202 */ /* 0x002fe40000000f00 */
[----:B------:R-:W-:Y:S02]  /*9de0*/  MOV R53, R55 ;  /* 0x0000003700357202 */ /* 0x000fe40000000f00 */
[----:B------:R-:W-:Y:S02]  /*9df0*/  MOV R123, 0x1f ;  /* 0x0000001f007b7802 */ /* 0x000fe40000000f00 */
[----:B------:R-:W-:Y:S02]  /*9e00*/  MOV R130, 0xffffffff ;  /* 0xffffffff00827802 */ /* 0x000fe40000000f00 */
[----:B------:R-:W-:-:S02]  /*9e10*/  MOV R48, 0x9e30 ;  /* 0x00009e3000307802 */ /* 0x000fc40000000f00 */
        /* <DEDUP_REMOVED lines=8> */
[-C--:B------:R-:W-:Y:S01]  /*9ea0*/  FMUL.FTZ R238, R44, R126.reuse ;  /* 0x0000007e2cee7220 */ /* 0x080fe20000410000 */
[----:B------:R-:W-:Y:S01]  /*9eb0*/  HFMA2.MMA R52, -RZ, RZ, 0, 0 ;  /* 0x00000000ff347435 */ /* 0x000fe200000001ff */
[----:B------:R-:W-:Y:S01]  /*9ec0*/  FMUL.FTZ R242, R47, R126 ;  /* 0x0000007e2ff27220 */ /* 0x000fe20000410000 */
[----:B------:R-:W-:Y:S01]  /*9ed0*/  MOV R50, R44 ;  /* 0x0000002c00327202 */ /* 0x000fe20000000f00 */
[-C--:B------:R-:W-:Y:S01]  /*9ee0*/  FMUL.FTZ R244, R45, R126.reuse ;  /* 0x0000007e2df47220 */ /* 0x080fe20000410000 */
[----:B0-----:R-:W-:Y:S01]  /*9ef0*/  MOV R53, 0x1f ;  /* 0x0000001f00357802 */ /* 0x001fe20000000f00 */
[----:B------:R-:W-:Y:S01]  /*9f00*/  FMUL.FTZ R126, R46, R126 ;  /* 0x0000007e2e7e7220 */ /* 0x000fe20000410000 */
[----:B------:R-:W-:Y:S01]  /*9f10*/  MOV R51, 0xffffffff ;  /* 0xffffffff00337802 */ /* 0x000fe20000000f00 */
[-C--:B------:R-:W-:Y:S01]  /*9f20*/  FMUL.FTZ R239, R44, R243.reuse ;  /* 0x000000f32cef7220 */ /* 0x080fe20000410000 */
[----:B------:R-:W-:Y:S01]  /*9f30*/  MOV R48, 0x9f70 ;  /* 0x00009f7000307802 */ /* 0x000fe20000000f00 */
[----:B------:R-:W-:-:S02]  /*9f40*/  FFMA.FTZ R242, R46, R243, -R242 ;  /* 0x000000f32ef27223 */ /* 0x000fc400000108f2 */
[----:B------:R-:W-:Y:S02]  /*9f50*/  FFMA.FTZ R245, R47, R243, R126 ;  /* 0x000000f32ff57223 */ /* 0x000fe4000001007e */
[----:B-1----:R-:W-:Y:S05]  /*9f60*/  CALL.REL.NOINC `($__internal_49_$__cuda_sm70_shflsync_idx_p) ;  /* 0x000001b000007944 */ /* 0x002fea0003c00000 */
[----:B0-----:R-:W-:Y:S01]  /*9f70*/  HFMA2.MMA R52, -RZ, RZ, 0, 0 ;  /* 0x00000000ff347435 */ /* 0x001fe200000001ff */
[----:B-1----:R-:W-:Y:S02]  /*9f80*/  MOV R128, R51 ;  /* 0x0000003300807202 */ /* 0x002fe40000000f00 */
[----:B------:R-:W-:Y:S02]  /*9f90*/  MOV R50, R45 ;  /* 0x0000002d00327202 */ /* 0x000fe40000000f00 */
[----:B------:R-:W-:Y:S02]  /*9fa0*/  MOV R53, 0x1f ;  /* 0x0000001f00357802 */ /* 0x000fe40000000f00 */
[----:B------:R-:W-:Y:S02]  /*9fb0*/  MOV R51, 0xffffffff ;  /* 0xffffffff00337802 */ /* 0x000fe40000000f00 */
[----:B------:R-:W-:Y:S02]  /*9fc0*/  MOV R48, 0x9fe0 ;  /* 0x00009fe000307802 */ /* 0x000fe40000000f00 */
[----:B------:R-:W-:Y:S05]  /*9fd0*/  CALL.REL.NOINC `($__internal_49_$__cuda_sm70_shflsync_idx_p) ;  /* 0x0000014000007944 */ /* 0x000fea0003c00000 */
[----:B0-----:R-:W-:Y:S01]  /*9fe0*/  HFMA2.MMA R52, -RZ, RZ, 0, 0 ;  /* 0x00000000ff347435 */ /* 0x001fe200000001ff */
[----:B-1----:R-:W-:-:S02]  /*9ff0*/  MOV R129, R51 ;  /* 0x0000003300817202 */ /* 0x002fc40000000f00 */
[----:B------:R-:W-:Y:S02]  /*a000*/  MOV R50, R46 ;  /* 0x0000002e00327202 */ /* 0x000fe40000000f00 */
[----:B------:R-:W-:Y:S02]  /*a010*/  MOV R53, 0x1f ;  /* 0x0000001f00357802 */ /* 0x000fe40000000f00 */
[----:B------:R-:W-:Y:S02]  /*a020*/  MOV R51, 0xffffffff ;  /* 0xffffffff00337802 */ /* 0x000fe40000000f00 */
[----:B------:R-:W-:Y:S02]  /*a030*/  MOV R48, 0xa050 ;  /* 0x0000a05000307802 */ /* 0x000fe40000000f00 */
[----:B------:R-:W-:Y:S05]  /*a040*/  CALL.REL.NOINC `($__internal_49_$__cuda_sm70_shflsync_idx_p) ;  /* 0x000000d000007944 */ /* 0x000fea0003c00000 */
[----:B0-----:R-:W-:Y:S01]  /*a050*/  HFMA2.MMA R52, -RZ, RZ, 0, 0 ;  /* 0x00000000ff347435 */ /* 0x001fe200000001ff */
[----:B-1----:R-:W-:Y:S02]  /*a060*/  MOV R130, R51 ;  /* 0x0000003300827202 */ /* 0x002fe40000000f00 */
[----:B------:R-:W-:Y:S02]  /*a070*/  MOV R50, R47 ;  /* 0x0000002f00327202 */ /* 0x000fe40000000f00 */
[----:B------:R-:W-:-:S02]  /*a080*/  MOV R53, 0x1f ;  /* 0x0000001f00357802 */ /* 0x000fc40000000f00 */
[----:B------:R-:W-:Y:S02]  /*a090*/  MOV R51, 0xffffffff ;  /* 0xffffffff00337802 */ /* 0x000fe40000000f00 */
[----:B------:R-:W-:Y:S02]  /*a0a0*/  MOV R48, 0xa0c0 ;  /* 0x0000a0c000307802 */ /* 0x000fe40000000f00 */
[----:B------:R-:W-:Y:S05]  /*a0b0*/  CALL.REL.NOINC `($__internal_49_$__cuda_sm70_shflsync_idx_p) ;  /* 0x0000006000007944 */ /* 0x000fea0003c00000 */
[----:B-1----:R-:W-:Y:S01]  /*a0c0*/  MOV R131, R51 ;  /* 0x0000003300837202 */ /* 0x002fe20000000f00 */
[----:B0-----:R-:W-:Y:S05]  /*a0d0*/  BRA `(.L_x_2131) ;  /* 0xffffaf2000007947 */ /* 0x001fea000383ffff */
        .weak           $__internal_48_$__cuda_sm70_shflsync_down
        .type           $__internal_48_$__cuda_sm70_shflsync_down,@function
        .size           $__internal_48_$__cuda_sm70_shflsync_down,($__internal_49_$__cuda_sm70_shflsync_idx_p - $__internal_48_$__cuda_sm70_shflsync_down)
$__internal_48_$__cuda_sm70_shflsync_down:
[----:B------:R-:W-:Y:S01]  /*a0e0*/  HFMA2.MMA R49, -RZ, RZ, 0, 0 ;  /* 0x00000000ff317435 */ /* 0x000fe200000001ff */
[----:B------:R-:W-:Y:S04]  /*a0f0*/  WARPSYNC R130 ;  /* 0x0000008200007348 */ /* 0x000fe80003800000 */
[----:B------:R0:W1:Y:S01]  /*a100*/  SHFL.DOWN PT, R123, R53, R128, R123 ;  /* 0x08000080357b7389 */ /* 0x00006200000e007b */
[----:B------:R-:W-:Y:S05]  /*a110*/  RET.REL.NODEC R48 `(_Z25selective_scan_bwd_kernelI32Selective_Scan_bwd_kernel_traitsILi128ELi16ELb1ELb0ELb0ELb0ELb0EfN3c107complexIfEEEEv12SSMParamsBwd) ;  /* 0xffff5ee030007950 */ /* 0x000fea0003c3ffff */
        .weak           $__internal_49_$__cuda_sm70_shflsync_idx_p
        .type           $__internal_49_$__cuda_sm70_shflsync_idx_p,@function
        .size           $__internal_49_$__cuda_sm70_shflsync_idx_p,($__internal_50_$__cuda_sm70_shflsync_up - $__internal_49_$__cuda_sm70_shflsync_idx_p)
$__internal_49_$__cuda_sm70_shflsync_idx_p:
[----:B------:R-:W-:Y:S01]  /*a120*/  MOV R49, 0x0 ;  /* 0x0000000000317802 */ /* 0x000fe20000000f00 */
[----:B------:R-:W-:Y:S04]  /*a130*/  WARPSYNC R51 ;  /* 0x0000003300007348 */ /* 0x000fe80003800000 */
[----:B------:R0:W1:Y:S01]  /*a140*/  SHFL.IDX PT, R51, R50, R52, R53 ;  /* 0x0000003432337389 */ /* 0x00006200000e0035 */
[----:B------:R-:W-:Y:S05]  /*a150*/  RET.REL.NODEC R48 `(_Z25selective_scan_bwd_kernelI32Selective_Scan_bwd_kernel_traitsILi128ELi16ELb1ELb0ELb0ELb0ELb0EfN3c107complexIfEEEEv12SSMParamsBwd) ;  /* 0xffff5ea030007950 */ /* 0x000fea0003c3ffff */
        .weak           $__internal_50_$__cuda_sm70_shflsync_up
        .type           $__internal_50_$__cuda_sm70_shflsync_up,@function
        .size           $__internal_50_$__cuda_sm70_shflsync_up,(.L_x_14485 - $__internal_50_$__cuda_sm70_shflsync_up)
$__internal_50_$__cuda_sm70_shflsync_up:
[----:B------:R-:W-:Y:S01]  /*a160*/  HFMA2.MMA R49, -RZ, RZ, 0, 0 ;  /* 0x00000000ff317435 */ /* 0x000fe200000001ff */
[----:B------:R-:W-:Y:S04]  /*a170*/  WARPSYNC R125 ;  /* 0x0000007d00007348 */ /* 0x000fe80003800000 */
[----:B------:R0:W1:Y:S01]  /*a180*/  SHFL.UP PT, R51, R51, R120, R122 ;  /* 0x0400007833337389 */ /* 0x00006200000e007a */
[----:B------:R-:W-:Y:S05]  /*a190*/  RET.REL.NODEC R48 `(_Z25selective_scan_bwd_kernelI32Selective_Scan_bwd_kernel_traitsILi128ELi16ELb1ELb0ELb0ELb0ELb0EfN3c107complexIfEEEEv12SSMParamsBwd) ;  /* 0xffff5e6030007950 */ /* 0x000fea0003c3ffff */
.L_x_2132:
        /* <DEDUP_REMOVED lines=14> */
.L_x_14485:


//--------------------- .text._Z25selective_scan_bwd_kernelI32Selective_Scan_bwd_kernel_traitsILi128ELi16ELb1ELb0ELb0ELb0ELb1EfN3c107complexIfEEEEv12SSMParamsBwd --------------------------
	.section	.text._Z25selective_scan_bwd_kernelI32Selective_Scan_bwd_kernel_traitsILi128ELi16ELb1ELb0ELb0ELb0ELb1EfN3c107complexIfEEEEv12SSMParamsBwd,"ax",@progbits
	.sectioninfo	@"SHI_REGISTERS=251"
	.align	128
        .global         _Z25selective_scan_bwd_kernelI32Selective_Scan_bwd_kernel_traitsILi128ELi16ELb1ELb0ELb0ELb0ELb1EfN3c107complexIfEEEEv12SSMParamsBwd
        .type           _Z25selective_scan_bwd_kernelI32Selective_Scan_bwd_kernel_traitsILi128ELi16ELb1ELb0ELb0ELb0ELb1EfN3c107complexIfEEEEv12SSMParamsBwd,@function
        .size           _Z25selective_scan_bwd_kernelI32Selective_Scan_bwd_kernel_traitsILi128ELi16ELb1ELb0ELb0ELb0ELb1EfN3c107complexIfEEEEv12SSMParamsBwd,(.L_x_14488 - _Z25selective_scan_bwd_kernelI32Selective_Scan_bwd_kernel_traitsILi128ELi16ELb1ELb0ELb0ELb0ELb1EfN3c107complexIfEEEEv12SSMParamsBwd)
        .other          _Z25selective_scan_bwd_kernelI32Selective_Scan_bwd_kernel_traitsILi128ELi16ELb1ELb0ELb0ELb0ELb1EfN3c107complexIfEEEEv12SSMParamsBwd,@"STO_CUDA_ENTRY STV_DEFAULT"
_Z25selective_scan_bwd_kernelI32Selective_Scan_bwd_kernel_traitsILi128ELi16ELb1ELb0ELb0ELb0ELb1EfN3c107complexIfEEEEv12SSMParamsBwd:
.text._Z25selective_scan_bwd_kernelI32Selective_Scan_bwd_kernel_traitsILi128ELi16ELb1ELb0ELb0ELb0ELb1EfN3c107complexIfEEEEv12SSMParamsBwd:
        /* <DEDUP_REMOVED lines=94> */
.L_x_2173:
        /* <DEDUP_REMOVED lines=14> */
[----:B--2---:R-:W-:Y:S04]  /*06c0*/  STS.128 [R126.X16], R8 ;  /* 0x000000087e007388 */ /* 0x004fe8000000cc00 */
[----:B---3--:R-:W-:Y:S04]  /*06d0*/  STS.128 [R126.X16+0x200], R12 ;  /* 0x0002000c7e007388 */ /* 0x008fe8000000cc00 */
[----:B----4-:R-:W-:Y:S04]  /*06e0*/  STS.128 [R126.X16+0x400], R16 ;  /* 0x000400107e007388 */ /* 0x010fe8000000cc00 */
[----:B-----5:R0:W-:Y:S01]  /*06f0*/  STS.128 [R126.X16+0x600], R20 ;  /* 0x000600147e007388 */ /* 0x0201e2000000cc00 */
[----:B------:R-:W-:-:S06]  /*0700*/  NOP ;  /* 0x0000000000007918 */ /* 0x000fcc0000000000 */
[----:B------:R-:W-:Y:S04]  /*0710*/  LDS.128 R92, [R48.X16] ;  /* 0x00000000305c7984 */ /* 0x000fe8000000cc00 */
[----:B------:R-:W-:Y:S04]  /*0720*/  LDS.128 R88, [R48.X16+0x10] ;  /* 0x0000100030587984 */ /* 0x000fe8000000cc00 */
[----:B------:R-:W-:Y:S04]  /*0730*/  LDS.128 R84, [R48.X16+0x20] ;  /* 0x0000200030547984 */ /* 0x000fe8000000cc00 */
[----:B------:R-:W-:Y:S04]  /*0740*/  LDS.128 R80, [R48.X16+0x30] ;  /* 0x0000300030507984 */ /* 0x000fe8000000cc00 */
[----:B------:R-:W-:Y:S06]  /*0750*/  BAR.SYNC.DEFER_BLOCKING 0x0 ;  /* 0x0000000000007b1d */ /* 0x000fec0000010000 */
[----:B------:R-:W2:Y:S04]  /*0760*/  LDG.E.128 R24, [R4.64] ;  /* 0x0000000604187981 */ /* 0x000ea8000c1e1d00 */
[----:B------:R-:W3:Y:S04]  /*0770*/  LDG.E.128 R28, [R4.64+0x200] ;  /* 0x00020006041c7981 */ /* 0x000ee8000c1e1d00 */
[----:B0-----:R-:W4:Y:S04]  /*0780*/  LDG.E.128 R20, [R4.64+0x400] ;  /* 0x0004000604147981 */ /* 0x001f28000c1e1d00 */
[----:B------:R-:W5:Y:S01]  /*0790*/  LDG.E.128 R32, [R4.64+0x600] ;  /* 0x0006000604207981 */ /* 0x000f62000c1e1d00 */
[----:B------:R-:W-:-:S02]  /*07a0*/  MOV R2, UR8 ;  /* 0x0000000800027c02 */ /* 0x000fc40008000f00 */
[----:B------:R-:W-:-:S05]  /*07b0*/  MOV R3, UR9 ;  /* 0x0000000900037c02 */ /* 0x000fca0008000f00 */
        /* <DEDUP_REMOVED lines=11> */
[----:B------:R1:W2:Y:S04]  /*0870*/  LDG.E.128 R36, [R2.64] ;  /* 0x0000000602247981 */ /* 0x0002a8000c1e1d00 */
[----:B------:R1:W3:Y:S04]  /*0880*/  LDG.E.128 R40, [R2.64+0x200] ;  /* 0x0002000602287981 */ /* 0x0002e8000c1e1d00 */
[----:B------:R1:W4:Y:S04]  /*0890*/  LDG.E.128 R44, [R2.64+0x400] ;  /* 0x00040006022c7981 */ /* 0x000328000c1e1d00 */
[----:B0-----:R1:W5:Y:S01]  /*08a0*/  LDG.E.128 R32, [R2.64+0x600] ;  /* 0x0006000602207981 */ /* 0x001362000c1e1d00 */
[----:B------:R-:W-:Y:S01]  /*08b0*/  LEA R234, R130, 0xfffff800, 0xb ;  /* 0xfffff80082ea7811 */ /* 0x000fe200078e58ff */
[----:B------:R-:W-:-:S03]  /*08c0*/  IMAD R21, R135, c[0x0][0x1f0], RZ ;  /* 0x00007c0087157a24 */ /* 0x000fc600078e02ff */
[----:B------:R-:W-:Y:S01]  /*08d0*/  SHF.R.S32.HI R235, RZ, 0x1f, R234 ;  /* 0x0000001fffeb7819 */ /* 0x000fe200000114ea */
[----:B------:R-:W-:-:S04]  /*08e0*/  IMAD R23, R136, c[0x0][0x1f4], R21 ;  /* 0x00007d0088177a24 */ /* 0x000fc800078e0215 */
[----:B------:R-:W-:-:S05]  /*08f0*/  IMAD.WIDE.U32 R20, R136, c[0x0][0x1f0], R234 ;  /* 0x00007c0088147a25 */ /* 0x000fca00078e00ea */
[----:B------:R-:W-:Y:S01]  /*0900*/  IADD3 R21, R21, R23, RZ ;  /* 0x0000001715157210 */ /* 0x000fe20007ffe0ff */
[----:B------:R-:W-:-:S04]  /*0910*/  IMAD R23, R137, c[0x0][0x1f8], RZ ;  /* 0x00007e0089177a24 */ /* 0x000fc800078e02ff */
[C---:B------:R-:W-:Y:S02]  /*0920*/  IMAD R23, R138.reuse, c[0x0][0x1fc], R23 ;  /* 0x00007f008a177a24 */ /* 0x040fe400078e0217 */
[----:B------:R-:W-:-:S05]  /*0930*/  IMAD.WIDE.U32 R20, R138, c[0x0][0x1f8], R20 ;  /* 0x00007e008a147a25 */ /* 0x000fca00078e0014 */
[----:B-1----:R-:W-:Y:S02]  /*0940*/  IADD3 R3, R21, R23, RZ ;  /* 0x0000001715037210 */ /* 0x002fe40007ffe0ff */
[----:B------:R-:W-:-:S04]  /*0950*/  LEA R2, P0, R20, c[0x0][0x268], 0x2 ;  /* 0x00009a0014027a11 */ /* 0x000fc800078010ff */
[----:B------:R-:W-:-:S05]  /*0960*/  LEA.HI.X R3, R20, c[0x0][0x26c], R3, 0x2, P0 ;  /* 0x00009b0014037a11 */ /* 0x000fca00000f1403 */
[----:B------:R-:W-:Y:S01]  /*0970*/  IMAD.WIDE R2, R127, 0x10, R2 ;  /* 0x000000107f027825 */ /* 0x000fe200078e0202 */
[----:B--2---:R-:W-:Y:S04]  /*0980*/  STS.128 [R126.X16], R36 ;  /* 0x000000247e007388 */ /* 0x004fe8000000cc00 */
        /* <DEDUP_REMOVED lines=9> */
[----:B------:R3:W4:Y:S04]  /*0a20*/  LDG.E.128 R52, [R2.64] ;  /* 0x0000000602347981 */ /* 0x000728000c1e1d00 */
[----:B0-----:R3:W5:Y:S04]  /*0a30*/  LDG.E.128 R40, [R2.64+0x200] ;  /* 0x0002000602287981 */ /* 0x001768000c1e1d00 */
[----:B-1----:R3:W5:Y:S04]  /*0a40*/  LDG.E.128 R44, [R2.64+0x400] ;  /* 0x00040006022c7981 */ /* 0x002768000c1e1d00 */
[----:B------:R3:W5:Y:S01]  /*0a50*/  LDG.E.128 R68, [R2.64+0x600] ;  /* 0x0006000602447981 */ /* 0x000762000c1e1d00 */
[----:B--2---:R-:W-:-:S04]  /*0a60*/  IMAD R33, R135, c[0x0][0x200], RZ ;  /* 0x0000800087217a24 */ /* 0x004fc800078e02ff */
[C---:B------:R-:W-:Y:S02]  /*0a70*/  IMAD R35, R136.reuse, c[0x0][0x204], R33 ;  /* 0x0000810088237a24 */ /* 0x040fe400078e0221 */
[----:B------:R-:W-:-:S05]  /*0a80*/  IMAD.WIDE.U32 R32, R136, c[0x0][0x200], R234 ;  /* 0x0000800088207a25 */ /* 0x000fca00078e00ea */
[----:B------:R-:W-:Y:S01]  /*0a90*/  IADD3 R33, R33, R35, RZ ;  /* 0x0000002321217210 */ /* 0x000fe20007ffe0ff */
[----:B------:R-:W-:-:S04]  /*0aa0*/  IMAD R35, R137, c[0x0][0x208], RZ ;  /* 0x0000820089237a24 */ /* 0x000fc800078e02ff */
[C---:B------:R-:W-:Y:S02]  /*0ab0*/  IMAD R35, R138.reuse, c[0x0][0x20c], R35 ;  /* 0x000083008a237a24 */ /* 0x040fe400078e0223 */
[----:B------:R-:W-:-:S05]  /*0ac0*/  IMAD.WIDE.U32 R32, R138, c[0x0][0x208], R32 ;  /* 0x000082008a207a25 */ /* 0x000fca00078e0020 */
[----:B------:R-:W-:Y:S02]  /*0ad0*/  IADD3 R33, R33, R35, RZ ;  /* 0x0000002321217210 */ /* 0x000fe40007ffe0ff */
[----:B------:R-:W-:-:S04]  /*0ae0*/  LEA R34, P0, R32, c[0x0][0x258], 0x2 ;  /* 0x0000960020227a11 */ /* 0x000fc800078010ff */
[----:B------:R-:W-:-:S05]  /*0af0*/  LEA.HI.X R35, R32, c[0x0][0x25c], R33, 0x2, P0 ;  /* 0x0000970020237a11 */ /* 0x000fca00000f1421 */
[----:B---3--:R-:W-:Y:S01]  /*0b00*/  IMAD.WIDE R2, R127, 0x10, R34 ;  /* 0x000000107f027825 */ /* 0x008fe200078e0222 */
[----:B----4-:R-:W-:Y:S04]  /*0b10*/  STS.128 [R126.X16], R52 ;  /* 0x000000347e007388 */ /* 0x010fe8000000cc00 */
[----:B-----5:R0:W-:Y:S04]  /*0b20*/  STS.128 [R126.X16+0x200], R40 ;  /* 0x000200287e007388 */ /* 0x0201e8000000cc00 */
[----:B------:R1:W-:Y:S04]  /*0b30*/  STS.128 [R126.X16+0x400], R44 ;  /* 0x0004002c7e007388 */ /* 0x0003e8000000cc00 */
[----:B------:R2:W-:Y:S01]  /*0b40*/  STS.128 [R126.X16+0x600], R68 ;  /* 0x000600447e007388 */ /* 0x0005e2000000cc00 */
[----:B------:R-:W-:-:S06]  /*0b50*/  NOP ;  /* 0x0000000000007918 */ /* 0x000fcc0000000000 */
[----:B------:R-:W3:Y:S04]  /*0b60*/  LDS.128 R76, [R48.X16] ;  /* 0x00000000304c7984 */ /* 0x000ee8000000cc00 */
[----:B------:R-:W4:Y:S04]  /*0b70*/  LDS.128 R56, [R48.X16+0x10] ;  /* 0x0000100030387984 */ /* 0x000f28000000cc00 */
[----:B------:R-:W2:Y:S04]  /*0b80*/  LDS.128 R32, [R48.X16+0x20] ;  /* 0x0000200030207984 */ /* 0x000ea8000000cc00 */
[----:B------:R-:W2:Y:S04]  /*0b90*/  LDS.128 R36, [R48.X16+0x30] ;  /* 0x0000300030247984 */ /* 0x000ea8000000cc00 */
[----:B------:R-:W-:Y:S06]  /*0ba0*/  BAR.SYNC.DEFER_BLOCKING 0x0 ;  /* 0x0000000000007b1d */ /* 0x000fec0000010000 */
[----:B------:R2:W5:Y:S04]  /*0bb0*/  LDG.E.128 R64, [R2.64] ;  /* 0x0000000602407981 */ /* 0x000568000c1e1d00 */
[----:B0-----:R0:W5:Y:S04]  /*0bc0*/  LDG.E.128 R40, [R2.64+0x200] ;  /* 0x0002000602287981 */ /* 0x001168000c1e1d00 */
[----:B-1----:R0:W5:Y:S04]  /*0bd0*/  LDG.E.128 R44, [R2.64+0x400] ;  /* 0x00040006022c7981 */ /* 0x002168000c1e1d00 */
[----:B--2---:R0:W2:Y:S01]  /*0be0*/  LDG.E.128 R68, [R2.64+0x600] ;  /* 0x0006000602447981 */ /* 0x0040a2000c1e1d00 */
[----:B---3--:R-:W-:Y:S01]  /*0bf0*/  FMUL.FTZ R0, R76, -1.4426950216293334961 ;  /* 0xbfb8aa3b4c007820 */ /* 0x008fe20000410000 */
[----:B------:R-:W-:Y:S01]  /*0c00*/  LEA R125, R132, R129, 0x2 ;  /* 0x00000081847d7211 */ /* 0x000fe200078e10ff */
[----:B------:R-:W-:-:S02]  /*0c10*/  FMUL.FTZ R52, R79, -1.4426950216293334961 ;  /* 0xbfb8aa3b4f347820 */ /* 0x000fc40000410000 */
[----:B----4-:R-:W-:Y:S02]  /*0c20*/  FMUL.FTZ R53, R56, -1.4426950216293334961 ;  /* 0xbfb8aa3b38357820 */ /* 0x010fe40000410000 */
[----:B------:R-:W-:Y:S01]  /*0c30*/  MUFU.EX2 R0, R0 ;  /* 0x0000000000007308 */ /* 0x000fe20000000800 */
[----:B------:R-:W-:Y:S02]  /*0c40*/  FMUL.FTZ R54, R58, -1.4426950216293334961 ;  /* 0xbfb8aa3b3a367820 */ /* 0x000fe40000410000 */
[----:B------:R-:W-:Y:S02]  /*0c50*/  FMUL.FTZ R55, R32, -1.4426950216293334961 ;  /* 0xbfb8aa3b20377820 */ /* 0x000fe40000410000 */
[----:B0-----:R-:W-:Y:S02]  /*0c60*/  FMUL.FTZ R2, R57, -1.4426950216293334961 ;  /* 0xbfb8aa3b39027820 */ /* 0x001fe40000410000 */
[----:B------:R-:W-:Y:S01]  /*0c70*/  FMUL.FTZ R49, R77, -1.4426950216293334961 ;  /* 0xbfb8aa3b4d317820 */ /* 0x000fe20000410000 */
[----:B------:R-:W-:Y:S01]  /*0c80*/  MUFU.EX2 R52, R52 ;  /* 0x0000003400347308 */ /* 0x000fe20000000800 */
[----:B------:R-:W-:-:S02]  /*0c90*/  FMUL.FTZ R51, R78, -1.4426950216293334961 ;  /* 0xbfb8aa3b4e337820 */ /* 0x000fc40000410000 */
[----:B------:R-:W-:Y:S02]  /*0ca0*/  FMUL.FTZ R97, R34, -1.4426950216293334961 ;  /* 0xbfb8aa3b22617820 */ /* 0x000fe40000410000 */
[----:B------:R-:W-:Y:S02]  /*0cb0*/  FMUL.FTZ R73, R33, -1.4426950216293334961 ;  /* 0xbfb8aa3b21497820 */ /* 0x000fe40000410000 */
[----:B------:R-:W-:Y:S01]  /*0cc0*/  FMUL.FTZ R98, R35, -1.4426950216293334961 ;  /* 0xbfb8aa3b23627820 */ /* 0x000fe20000410000 */
[----:B------:R-:W0:Y:S01]  /*0cd0*/  MUFU.EX2 R53, R53 ;  /* 0x0000003500357308 */ /* 0x000e220000000800 */
[----:B------:R-:W-:Y:S02]  /*0ce0*/  FMUL.FTZ R100, R37, -1.4426950216293334961 ;  /* 0xbfb8aa3b25647820 */ /* 0x000fe40000410000 */
[----:B------:R-:W-:-:S05]  /*0cf0*/  FMUL.FTZ R101, R39, -1.4426950216293334961 ;  /* 0xbfb8aa3b27657820 */ /* 0x000fca0000410000 */
[----:B------:R1:W3:Y:S08]  /*0d00*/  MUFU.EX2 R72, R54 ;  /* 0x0000003600487308 */ /* 0x0002f00000000800 */
[----:B------:R4:W3:Y:S01]  /*0d10*/  MUFU.EX2 R75, R55 ;  /* 0x00000037004b7308 */ /* 0x0008e20000000800 */
[----:B-1----:R-:W-:Y:S02]  /*0d20*/  FMUL.FTZ R54, R36, -1.4426950216293334961 ;  /* 0xbfb8aa3b24367820 */ /* 0x002fe40000410000 */
[----:B0-----:R-:W-:-:S05]  /*0d30*/  FADD.FTZ R115, R53, 1 ;  /* 0x3f80000035737421 */ /* 0x001fca0000010000 */
[----:B------:R0:W1:Y:S01]  /*0d40*/  MUFU.EX2 R3, R2 ;  /* 0x0000000200037308 */ /* 0x0000620000000800 */
[----:B----4-:R-:W-:Y:S02]  /*0d50*/  FMUL.FTZ R55, R38, -1.4426950216293334961 ;  /* 0xbfb8aa3b26377820 */ /* 0x010fe40000410000 */
[----:B---3--:R-:W-:-:S05]  /*0d60*/  FADD.FTZ R72, R72, 1 ;  /* 0x3f80000048487421 */ /* 0x008fca0000010000 */
[----:B------:R-:W-:Y:S01]  /*0d70*/  MUFU.EX2 R99, R54 ;  /* 0x0000003600637308 */ /* 0x000fe20000000800 */
[----:B0-----:R-:W-:Y:S02]  /*0d80*/  FADD.FTZ R2, R0, 1 ;  /* 0x3f80000000027421 */ /* 0x001fe40000010000 */
[----:B------:R-:W-:Y:S02]  /*0d90*/  FADD.FTZ R0, R52, 1 ;  /* 0x3f80000034007421 */ /* 0x000fe40000010000 */
[----:B------:R-:W-:-:S03]  /*0da0*/  FADD.FTZ R75, R75, 1 ;  /* 0x3f8000004b4b7421 */ /* 0x000fc60000010000 */
[----:B------:R-:W-:Y:S01]  /*0db0*/  MUFU.EX2 R102, R55 ;  /* 0x0000003700667308 */ /* 0x000fe20000000800 */
[----:B-1----:R-:W-:Y:S02]  /*0dc0*/  FADD.FTZ R114, R3, 1 ;  /* 0x3f80000003727421 */ /* 0x002fe40000010000 */
[----:B------:R-:W-:-:S05]  /*0dd0*/  IMAD R3, R135, c[0x0][0x2e8], RZ ;  /* 0x0000ba0087037a24 */ /* 0x000fca00078e02ff */
[----:B------:R0:W1:Y:S08]  /*0de0*/  MUFU.EX2 R50, R49 ;  /* 0x0000003100327308 */ /* 0x0000700000000800 */
[----:B------:R-:W3:Y:S01]  /*0df0*/  MUFU.EX2 R51, R51 ;  /* 0x0000003300337308 */ /* 0x000ee20000000800 */
[----:B0-----:R-:W-:-:S07]  /*0e00*/  FMUL.FTZ R49, R59, -1.4426950216293334961 ;  /* 0xbfb8aa3b3b317820 */ /* 0x001fce0000410000 */
[----:B------:R-:W0:Y:S01]  /*0e10*/  MUFU.EX2 R74, R49 ;  /* 0x00000031004a7308 */ /* 0x000e220000000800 */
[----:B-1----:R-:W-:-:S07]  /*0e20*/  FADD.FTZ R50, R50, 1 ;  /* 0x3f80000032327421 */ /* 0x002fce0000010000 */
[----:B------:R-:W1:Y:S01]  /*0e30*/  MUFU.RCP R49, R2 ;  /* 0x0000000200317308 */ /* 0x000e620000001000 */
[----:B---3--:R-:W-:-:S07]  /*0e40*/  FADD.FTZ R51, R51, 1 ;  /* 0x3f80000033337421 */ /* 0x008fce0000010000 */
[----:B------:R-:W3:Y:S01]  /*0e50*/  MUFU.EX2 R96, R73 ;  /* 0x0000004900607308 */ /* 0x000ee20000000800 */
[----:B0-----:R-:W-:-:S07]  /*0e60*/  FADD.FTZ R74, R74, 1 ;  /* 0x3f8000004a4a7421 */ /* 0x001fce0000010000 */
[----:B------:R-:W-:Y:S01]  /*0e70*/  MUFU.EX2 R97, R97 ;  /* 0x0000006100617308 */ /* 0x000fe20000000800 */
[----:B-1----:R-:W-:-:S07]  /*0e80*/  FMUL.FTZ R113, R76, R49 ;  /* 0x000000314c717220 */ /* 0x002fce0000410000 */
[----:B------:R-:W0:Y:S01]  /*0e90*/  MUFU.RCP R50, R50 ;  /* 0x0000003200327308 */ /* 0x000e220000001000 */
[----:B---3--:R-:W-:-:S07]  /*0ea0*/  FADD.FTZ R96, R96, 1 ;  /* 0x3f80000060607421 */ /* 0x008fce0000010000 */
[----:B------:R-:W1:Y:S08]  /*0eb0*/  MUFU.RCP R73, R51 ;  /* 0x0000003300497308 */ /* 0x000e700000001000 */
[----:B------:R-:W3:Y:S01]  /*0ec0*/  MUFU.EX2 R98, R98 ;  /* 0x0000006200627308 */ /* 0x000ee20000000800 */
[----:B0-----:R-:W-:-:S07]  /*0ed0*/  FMUL.FTZ R112, R77, R50 ;  /* 0x000000324d707220 */ /* 0x001fce0000410000 */
[----:B------:R-:W0:Y:S01]  /*0ee0*/  MUFU.RCP R0, R0 ;  /* 0x0000000000007308 */ /* 0x000e220000001000 */
[----:B-1----:R-:W-:-:S07]  /*0ef0*/  FMUL.FTZ R119, R78, R73 ;  /* 0x000000494e777220 */ /* 0x002fce0000410000 */
[----:B------:R-:W-:Y:S01]  /*0f00*/  MUFU.RCP R120, R96 ;  /* 0x0000006000787308 */ /* 0x000fe20000001000 */
[----:B---3--:R-:W-:-:S07]  /*0f10*/  FADD.FTZ R98, R98, 1 ;  /* 0x3f80000062627421 */ /* 0x008fce0000010000 */
[----:B------:R-:W-:Y:S01]  /*0f20*/  MUFU.RCP R115, R115 ;  /* 0x0000007300737308 */ /* 0x000fe20000001000 */
[----:B0-----:R-:W-:-:S07]  /*0f30*/  FMUL.FTZ R118, R79, R0 ;  /* 0x000000004f767220 */ /* 0x001fce0000410000 */
[----:B------:R-:W-:Y:S08]  /*0f40*/  MUFU.RCP R122, R98 ;  /* 0x00000062007a7308 */ /* 0x000ff00000001000 */
[----:B------:R-:W0:Y:S08]  /*0f50*/  MUFU.EX2 R100, R100 ;  /* 0x0000006400647308 */ /* 0x000e300000000800 */
[----:B------:R-:W-:Y:S08]  /*0f60*/  MUFU.RCP R114, R114 ;  /* 0x0000007200727308 */ /* 0x000ff00000001000 */
[----:B------:R-:W-:Y:S01]  /*0f70*/  MUFU.RCP R117, R75 ;  /* 0x0000004b00757308 */ /* 0x000fe20000001000 */
[----:B0-----:R-:W-:-:S07]  /*0f80*/  FADD.FTZ R100, R100, 1 ;  /* 0x3f80000064647421 */ /* 0x001fce0000010000 */
[----:B------:R-:W0:Y:S08]  /*0f90*/  MUFU.RCP R121, R72 ;  /* 0x0000004800797308 */ /* 0x000e300000001000 */
[----:B------:R-:W1:Y:S08]  /*0fa0*/  MUFU.RCP R116, R74 ;  /* 0x0000004a00747308 */ /* 0x000e700000001000 */
[----:B------:R-:W3:Y:S08]  /*0fb0*/  MUFU.EX2 R103, R101 ;  /* 0x0000006500677308 */ /* 0x000ef00000000800 */
[----:B------:R-:W-:Y:S01]  /*0fc0*/  MUFU.RCP R124, R100 ;  /* 0x00000064007c7308 */ /* 0x000fe20000001000 */
[----:B-----5:R-:W-:Y:S04]  /*0fd0*/  STS.128 [R126.X16], R64 ;  /* 0x000000407e007388 */ /* 0x020fe8000000cc00 */
[----:B------:R4:W-:Y:S04]  /*0fe0*/  STS.128 [R126.X16+0x200], R40 ;  /* 0x000200287e007388 */ /* 0x0009e8000000cc00 */
[----:B------:R-:W-:Y:S04]  /*0ff0*/  STS.128 [R126.X16+0x400], R44 ;  /* 0x0004002c7e007388 */ /* 0x000fe8000000cc00 */
[----:B--2---:R0:W-:Y:S01]  /*1000*/  STS.128 [R126.X16+0x600], R68 ;  /* 0x000600447e007388 */ /* 0x0041e2000000cc00 */
[----:B------:R-:W-:-:S06]  /*1010*/  NOP ;  /* 0x0000000000007918 */ /* 0x000fcc0000000000 */
[----:B------:R-:W2:Y:S01]  /*1020*/  LDS.128 R52, [R48.X16] ;  /* 0x0000000030347984 */ /* 0x000ea2000000cc00 */
[C---:B----4-:R-:W-:Y:S01]  /*1030*/  IMAD R41, R136.reuse, c[0x0][0x2ec], R3 ;  /* 0x0000bb0088297a24 */ /* 0x050fe200078e0203 */
[----:B------:R-:W-:Y:S01]  /*1040*/  MOV R42, c[0x0][0x16c] ;  /* 0x00005b00002a7a02 */ /* 0x000fe20000000f00 */
[----:B------:R-:W-:Y:S01]  /*1050*/  IMAD.WIDE.U32 R2, R136, c[0x0][0x2e8], R234 ;  /* 0x0000ba0088027a25 */ /* 0x000fe200078e00ea */
[----:B------:R-:W4:Y:S02]  /*1060*/  LDS.128 R44, [R48.X16+0x10] ;  /* 0x00001000302c7984 */ /* 0x000f24000000cc00 */
[----:B------:R-:W-:Y:S01]  /*1070*/  ISETP.GE.AND P1, PT, R42, 0x1, PT ;  /* 0x000000012a00780c */ /* 0x000fe20003f26270 */
[----:B------:R-:W-:Y:S01]  /*1080*/  FADD.FTZ R42, -R50, 1 ;  /* 0x3f800000322a7421 */ /* 0x000fe20000010100 */
[----:B------:R-:W-:Y:S01]  /*1090*/  IADD3 R3, R3, R41, RZ ;  /* 0x0000002903037210 */ /* 0x000fe20007ffe0ff */
[----:B------:R-:W-:Y:S02]  /*10a0*/  IMAD R41, R137, c[0x0][0x2f0], RZ ;  /* 0x0000bc0089297a24 */ /* 0x000fe400078e02ff */
[----:B------:R-:W-:-:S02]  /*10b0*/  FFMA.FTZ R64, R77, R42, 1 ;  /* 0x3f8000004d407423 */ /* 0x000fc4000001002a */
[C---:B------:R-:W-:Y:S02]  /*10c0*/  IMAD R43, R138.reuse, c[0x0][0x2f4], R41 ;  /* 0x0000bd008a2b7a24 */ /* 0x040fe400078e0229 */
[----:B------:R-:W-:-:S04]  /*10d0*/  IMAD.WIDE.U32 R40, R138, c[0x0][0x2f0], R2 ;  /* 0x0000bc008a287a25 */ /* 0x000fc800078e0002 */
[----:B------:R-:W-:Y:S01]  /*10e0*/  FADD.FTZ R66, -R0, 1 ;  /* 0x3f80000000427421 */ /* 0x000fe20000010100 */
[----:B------:R-:W-:Y:S01]  /*10f0*/  IADD3 R3, R41, R43, RZ ;  /* 0x0000002b29037210 */ /* 0x000fe20007ffe0ff */
[----:B------:R-:W-:Y:S01]  /*1100*/  FADD.FTZ R41, -R49, 1 ;  /* 0x3f80000031297421 */ /* 0x000fe20000010100 */
[----:B------:R-:W-:Y:S01]  /*1110*/  LEA R2, P0, R40, c[0x0][0x338], 0x2 ;  /* 0x0000ce0028027a11 */ /* 0x000fe200078010ff */
[----:B------:R-:W-:Y:S02]  /*1120*/  FADD.FTZ R43, R97, 1 ;  /* 0x3f800000612b7421 */ /* 0x000fe40000010000 */
[----:B------:R-:W-:Y:S01]  /*1130*/  FFMA.FTZ R51, R76, R41, 1 ;  /* 0x3f8000004c337423 */ /* 0x000fe20000010029 */
[----:B------:R-:W-:Y:S01]  /*1140*/  LEA.HI.X R3, R40, c[0x0][0x33c], R3, 0x2, P0 ;  /* 0x0000cf0028037a11 */ /* 0x000fe200000f1403 */
[----:B------:R5:W1:Y:S01]  /*1150*/  MUFU.RCP R123, R43 ;  /* 0x0000002b007b7308 */ /* 0x000a620000001000 */
[----:B------:R-:W-:Y:S01]  /*1160*/  FFMA.FTZ R66, R79, R66, 1 ;  /* 0x3f8000004f427423 */ /* 0x000fe20000010042 */
[----:B------:R-:W-:Y:S01]  /*1170*/  ISETP.NE.U32.AND P0, PT, RZ, c[0x0][0x270], PT ;  /* 0x00009c00ff007a0c */ /* 0x000fe20003f05070 */
[----:B------:R-:W-:-:S02]  /*1180*/  FADD.FTZ R67, R99, 1 ;  /* 0x3f80000063437421 */ /* 0x000fc40000010000 */
[----:B0-----:R-:W-:Y:S01]  /*1190*/  FADD.FTZ R69, -R121, 1 ;  /* 0x3f80000079457421 */ /* 0x001fe20000010100 */
[----:B------:R-:W-:Y:S01]  /*11a0*/  ISETP.NE.AND.EX P0, PT, RZ, c[0x0][0x274], PT, P0 ;  /* 0x00009d00ff007a0c */ /* 0x000fe20003f05300 */
[----:B------:R-:W-:Y:S01]  /*11b0*/  FADD.FTZ R70, R102, 1 ;  /* 0x3f80000066467421 */ /* 0x000fe20000010000 */
[----:B------:R0:W0:Y:S01]  /*11c0*/  MUFU.RCP R139, R67 ;  /* 0x00000043008b7308 */ /* 0x0000220000001000 */
[----:B------:R-:W-:Y:S02]  /*11d0*/  FFMA.FTZ R69, R58, R69, 1 ;  /* 0x3f8000003a457423 */ /* 0x000fe40000010045 */
[----:B------:R-:W-:-:S04]  /*11e0*/  IMAD.WIDE R2, R127, 0x10, R2 ;  /* 0x000000107f027825 */ /* 0x000fc800078e0202 */
[----:B--2---:R-:W-:Y:S01]  /*11f0*/  FMUL.FTZ R40, R60, R52 ;  /* 0x000000343c287220 */ /* 0x004fe20000410000 */
[----:B------:R3:W2:Y:S01]  /*1200*/  MUFU.RCP R141, R70 ;  /* 0x00000046008d7308 */ /* 0x0006a20000001000 */
[----:B------:R-:W-:Y:S02]  /*1210*/  FMUL.FTZ R41, R61, R53 ;  /* 0x000000353d297220 */ /* 0x000fe40000410000 */
[----:B------:R-:W-:Y:S02]  /*1220*/  FMUL.FTZ R96, R49, R40 ;  /* 0x0000002831607220 */ /* 0x000fe40000410000 */
[----:B------:R-:W-:Y:S02]  /*1230*/  FMUL.FTZ R97, R50, R41 ;  /* 0x0000002932617220 */ /* 0x000fe40000410000 */
[----:B------:R-:W-:Y:S01]  /*1240*/  FADD.FTZ R49, -R73, 1 ;  /* 0x3f80000049317421 */ /* 0x000fe20000010100 */
[----:B-----5:R-:W5:Y:S01]  /*1250*/  LDS.128 R40, [R48.X16+0x20] ;  /* 0x0000200030287984 */ /* 0x020f62000000cc00 */
[----:B------:R-:W-:-:S02]  /*1260*/  FMUL.FTZ R50, R62, R54 ;  /* 0x000000363e327220 */ /* 0x000fc40000410000 */
[----:B------:R-:W-:Y:S02]  /*1270*/  FFMA.FTZ R49, R78, R49, 1 ;  /* 0x3f8000004e317423 */ /* 0x000fe40000010031 */
[----:B------:R-:W-:Y:S02]  /*1280*/  FMUL.FTZ R50, R73, R50 ;  /* 0x0000003249327220 */ /* 0x000fe40000410000 */
[----:B------:R-:W-:Y:S02]  /*1290*/  FMUL.FTZ R96, R96, R51 ;  /* 0x0000003360607220 */ /* 0x000fe40000410000 */
[----:B------:R-:W-:Y:S02]  /*12a0*/  FMUL.FTZ R98, R50, R49 ;  /* 0x0000003132627220 */ /* 0x000fe40000410000 */
[----:B------:R-:W2:Y:S01]  /*12b0*/  LDS.128 R48, [R48.X16+0x30] ;  /* 0x0000300030307984 */ /* 0x000ea2000000cc00 */
[----:B------:R-:W-:Y:S02]  /*12c0*/  FMUL.FTZ R65, R63, R55 ;  /* 0x000000373f417220 */ /* 0x000fe40000410000 */
[----:B------:R-:W-:-:S02]  /*12d0*/  FMUL.FTZ R97, R97, R64 ;  /* 0x0000004061617220 */ /* 0x000fc40000410000 */
[----:B------:R-:W-:Y:S02]  /*12e0*/  FMUL.FTZ R65, R0, R65 ;  /* 0x0000004100417220 */ /* 0x000fe40000410000 */
[----:B----4-:R-:W-:Y:S02]  /*12f0*/  FMUL.FTZ R64, R20, R44 ;  /* 0x0000002c14407220 */ /* 0x010fe40000410000 */
[----:B------:R-:W-:Y:S01]  /*1300*/  FMUL.FTZ R99, R65, R66 ;  /* 0x0000004241637220 */ /* 0x000fe20000410000 */
[----:B------:R-:W-:Y:S01]  /*1310*/  BAR.SYNC.DEFER_BLOCKING 0x0 ;  /* 0x0000000000007b1d */ /* 0x000fe20000010000 */
[----:B------:R-:W-:Y:S02]  /*1320*/  FADD.FTZ R65, -R115, 1 ;  /* 0x3f80000073417421 */ /* 0x000fe40000010100 */
[----:B------:R-:W-:Y:S02]  /*1330*/  FADD.FTZ R66, -R114, 1 ;  /* 0x3f80000072427421 */ /* 0x000fe40000010100 */
[----:B------:R-:W-:-:S02]  /*1340*/  FFMA.FTZ R65, R56, R65, 1 ;  /* 0x3f80000038417423 */ /* 0x000fc40000010041 */
[----:B0-----:R-:W-:Y:S02]  /*1350*/  FMUL.FTZ R67, R21, R45 ;  /* 0x0000002d15437220 */ /* 0x001fe40000410000 */
[----:B------:R-:W-:Y:S02]  /*1360*/  FMUL.FTZ R64, R115, R64 ;  /* 0x0000004073407220 */ /* 0x000fe40000410000 */
[----:B------:R-:W-:Y:S02]  /*1370*/  FFMA.FTZ R66, R57, R66, 1 ;  /* 0x3f80000039427423 */ /* 0x000fe40000010042 */
[----:B------:R-:W-:Y:S02]  /*1380*/  FMUL.FTZ R67, R114, R67 ;  /* 0x0000004372437220 */ /* 0x000fe40000410000 */
[----:B------:R-:W-:Y:S02]  /*1390*/  FMUL.FTZ R100, R64, R65 ;  /* 0x0000004140647220 */ /* 0x000fe40000410000 */
[----:B------:R-:W-:-:S02]  /*13a0*/  FADD.FTZ R65, -R117, 1 ;  /* 0x3f80000075417421 */ /* 0x000fc40000010100 */
[----:B------:R-:W-:Y:S02]  /*13b0*/  FMUL.FTZ R68, R22, R46 ;  /* 0x0000002e16447220 */ /* 0x000fe40000410000 */
[----:B------:R-:W-:Y:S02]  /*13c0*/  FMUL.FTZ R101, R67, R66 ;  /* 0x0000004243657220 */ /* 0x000fe40000410000 */
[----:B------:R-:W-:Y:S01]  /*13d0*/  FFMA.FTZ R67, R32, R65, 1 ;  /* 0x3f80000020437423 */ /* 0x000fe20000010041 */
[----:B------:R0:W-:Y:S01]  /*13e0*/  STS.128 [R125.X16], R96 ;  /* 0x000000607d007388 */ /* 0x0001e2000000cc00 */
[----:B------:R-:W-:Y:S02]  /*13f0*/  FMUL.FTZ R68, R121, R68 ;  /* 0x0000004479447220 */ /* 0x000fe40000410000 */
[----:B-1----:R-:W-:Y:S02]  /*1400*/  FADD.FTZ R64, -R116, 1 ;  /* 0x3f80000074407421 */ /* 0x002fe40000010100 */
[----:B------:R-:W-:-:S02]  /*1410*/  FMUL.FTZ R65, R23, R47 ;  /* 0x0000002f17417220 */ /* 0x000fc40000410000 */
[----:B---3--:R-:W-:Y:S02]  /*1420*/  FADD.FTZ R70, R103, 1 ;  /* 0x3f80000067467421 */ /* 0x008fe40000010000 */
[----:B------:R-:W-:Y:S02]  /*1430*/  FMUL.FTZ R102, R68, R69 ;  /* 0x0000004544667220 */ /* 0x000fe40000410000 */
[----:B------:R-:W-:Y:S01]  /*1440*/  FFMA.FTZ R64, R59, R64, 1 ;  /* 0x3f8000003b407423 */ /* 0x000fe20000010040 */
[----:B------:R-:W1:Y:S01]  /*1450*/  MUFU.RCP R140, R70 ;  /* 0x00000046008c7308 */ /* 0x000e620000001000 */
[----:B-----5:R-:W-:Y:S02]  /*1460*/  FMUL.FTZ R66, R24, R40 ;  /* 0x0000002818427220 */ /* 0x020fe40000410000 */
[----:B------:R-:W-:Y:S02]  /*1470*/  FMUL.FTZ R65, R116, R65 ;  /* 0x0000004174417220 */ /* 0x000fe40000410000 */
[----:B------:R-:W-:-:S02]  /*1480*/  FADD.FTZ R68, -R120, 1 ;  /* 0x3f80000078447421 */ /* 0x000fc40000010100 */
[----:B------:R-:W-:Y:S02]  /*1490*/  FMUL.FTZ R69, R25, R41 ;  /* 0x0000002919457220 */ /* 0x000fe40000410000 */
[----:B------:R-:W-:Y:S02]  /*14a0*/  FMUL.FTZ R66, R117, R66 ;  /* 0x0000004275427220 */ /* 0x000fe40000410000 */
[----:B------:R-:W-:Y:S02]  /*14b0*/  FMUL.FTZ R103, R65, R64 ;  /* 0x0000004041677220 */ /* 0x000fe40000410000 */
[----:B------:R-:W-:Y:S02]  /*14c0*/  FFMA.FTZ R68, R33, R68, 1 ;  /* 0x3f80000021447423 */ /* 0x000fe40000010044 */
[----:B------:R-:W-:Y:S01]  /*14d0*/  FMUL.FTZ R69, R120, R69 ;  /* 0x0000004578457220 */ /* 0x000fe20000410000 */
[----:B------:R-:W-:Y:S01]  /*14e0*/  STS.128 [R125.X16+0x10], R100 ;  /* 0x000010647d007388 */ /* 0x000fe2000000cc00 */
[----:B------:R-:W-:-:S02]  /*14f0*/  FADD.FTZ R65, -R123, 1 ;  /* 0x3f8000007b417421 */ /* 0x000fc40000010100 */
[----:B------:R-:W-:Y:S02]  /*1500*/  FMUL.FTZ R64, R26, R42 ;  /* 0x0000002a1a407220 */ /* 0x000fe40000410000 */
[----:B------:R-:W-:Y:S02]  /*1510*/  FMUL.FTZ R104, R66, R67 ;  /* 0x0000004342687220 */ /* 0x000fe40000410000 */
[----:B------:R-:W-:Y:S02]  /*1520*/  FMUL.FTZ R105, R69, R68 ;  /* 0x0000004445697220 */ /* 0x000fe40000410000 */
[----:B------:R-:W-:Y:S02]  /*1530*/  FADD.FTZ R66, -R122, 1 ;  /* 0x3f8000007a427421 */ /* 0x000fe40000010100 */
[----:B------:R-:W-:Y:S02]  /*1540*/  FFMA.FTZ R65, R34, R65, 1 ;  /* 0x3f80000022417423 */ /* 0x000fe40000010041 */
[----:B------:R-:W-:-:S02]  /*1550*/  FMUL.FTZ R67, R27, R43 ;  /* 0x0000002b1b437220 */ /* 0x000fc40000410000 */
[----:B------:R-:W-:Y:S02]  /*1560*/  FMUL.FTZ R64, R123, R64 ;  /* 0x000000407b407220 */ /* 0x000fe40000410000 */
[----:B------:R-:W-:Y:S02]  /*1570*/  FADD.FTZ R69, -R139, 1 ;  /* 0x3f8000008b457421 */ /* 0x000fe40000010100 */
[----:B--2---:R-:W-:Y:S02]  /*1580*/  FMUL.FTZ R68, R28, R48 ;  /* 0x000000301c447220 */ /* 0x004fe40000410000 */
[----:B------:R-:W-:Y:S02]  /*1590*/  FFMA.FTZ R66, R35, R66, 1 ;  /* 0x3f80000023427423 */ /* 0x000fe40000010042 */
[----:B------:R-:W-:Y:S02]  /*15a0*/  FMUL.FTZ R67, R122, R67 ;  /* 0x000000437a437220 */ /* 0x000fe40000410000 */
[----:B------:R-:W-:-:S02]  /*15b0*/  FMUL.FTZ R106, R64, R65 ;  /* 0x00000041406a7220 */ /* 0x000fc40000410000 */
[----:B------:R-:W-:Y:S02]  /*15c0*/  FFMA.FTZ R69, R36, R69, 1 ;  /* 0x3f80000024457423 */ /* 0x000fe40000010045 */
[----:B------:R-:W-:Y:S02]  /*15d0*/  FMUL.FTZ R68, R139, R68 ;  /* 0x000000448b447220 */ /* 0x000fe40000410000 */
[----:B------:R-:W-:Y:S02]  /*15e0*/  FADD.FTZ R65, -R141, 1 ;  /* 0x3f8000008d417421 */ /* 0x000fe40000010100 */
[----:B------:R-:W-:Y:S02]  /*15f0*/  FMUL.FTZ R107, R67, R66 ;  /* 0x00000042436b7220 */ /* 0x000fe40000410000 */
[----:B------:R-:W-:Y:S02]  /*1600*/  FMUL.FTZ R108, R68, R69 ;  /* 0x00000045446c7220 */ /* 0x000fe40000410000 */
[----:B------:R-:W-:Y:S01]  /*1610*/  FFMA.FTZ R67, R38, R65, 1 ;  /* 0x3f80000026437423 */ /* 0x000fe20000010041 */
[----:B------:R-:W-:Y:S01]  /*1620*/  STS.128 [R125.X16+0x20], R104 ;  /* 0x000020687d007388 */ /* 0x000fe2000000cc00 */
[----:B------:R-:W-:-:S02]  /*1630*/  FADD.FTZ R64, -R124, 1 ;  /* 0x3f8000007c407421 */ /* 0x000fc40000010100 */
[----:B-1----:R-:W-:Y:S02]  /*1640*/  FADD.FTZ R68, -R140, 1 ;  /* 0x3f8000008c447421 */ /* 0x002fe40000010100 */
[----:B------:R-:W-:Y:S02]  /*1650*/  FMUL.FTZ R65, R29, R49 ;  /* 0x000000311d417220 */ /* 0x000fe40000410000 */
[----:B------:R-:W-:Y:S02]  /*1660*/  FMUL.FTZ R66, R30, R50 ;  /* 0x000000321e427220 */ /* 0x000fe40000410000 */
[----:B------:R-:W-:Y:S02]  /*1670*/  FMUL.FTZ R69, R31, R51 ;  /* 0x000000331f457220 */ /* 0x000fe40000410000 */
[----:B------:R-:W-:Y:S02]  /*1680*/  FFMA.FTZ R64, R37, R64, 1 ;  /* 0x3f80000025407423 */ /* 0x000fe40000010040 */
        /* <DEDUP_REMOVED lines=8> */
[----:B0-----:R-:W-:Y:S01]  /*1710*/  FMUL.FTZ R96, R61, R112 ;  /* 0x000000703d607220 */ /* 0x001fe20000410000 */
[----:B------:R-:W-:Y:S01]  /*1720*/  STS.128 [R125.X16+0x30], R108 ;  /* 0x0000306c7d007388 */ /* 0x000fe2000000cc00 */
[----:B------:R-:W-:-:S06]  /*1730*/  NOP ;  /* 0x0000000000007918 */ /* 0x000fcc0000000000 */
[----:B------:R-:W0:Y:S01]  /*1740*/  LDS.128 R64, [R126.X16] ;  /* 0x000000007e407984 */ /* 0x000e22000000cc00 */
[----:B------:R-:W-:Y:S02]  /*1750*/  FFMA.FTZ R133, R92, R0, R133 ;  /* 0x000000005c857223 */ /* 0x000fe40000010085 */
[----:B------:R-:W-:Y:S01]  /*1760*/  FMUL.FTZ R115, R56, R115 ;  /* 0x0000007338737220 */ /* 0x000fe20000410000 */
[----:B------:R-:W1:Y:S01]  /*1770*/  LDS.128 R68, [R126.X16+0x200] ;  /* 0x000200007e447984 */ /* 0x000e62000000cc00 */
[----:B------:R-:W-:Y:S02]  /*1780*/  FMUL.FTZ R97, R62, R119 ;  /* 0x000000773e617220 */ /* 0x000fe40000410000 */
[----:B------:R-:W-:Y:S01]  /*1790*/  FMUL.FTZ R114, R57, R114 ;  /* 0x0000007239727220 */ /* 0x000fe20000410000 */
[----:B------:R-:W2:Y:S01]  /*17a0*/  LDS.128 R72, [R126.X16+0x400] ;  /* 0x000400007e487984 */ /* 0x000ea2000000cc00 */
[----:B------:R-:W-:Y:S02]  /*17b0*/  FFMA.FTZ R133, R93, R96, R133 ;  /* 0x000000605d857223 */ /* 0x000fe40000010085 */
[----:B------:R-:W-:Y:S01]  /*17c0*/  FMUL.FTZ R121, R58, R121 ;  /* 0x000000793a797220 */ /* 0x000fe20000410000 */
[----:B------:R-:W3:Y:S01]  /*17d0*/  LDS.128 R76, [R126.X16+0x600] ;  /* 0x000600007e4c7984 */ /* 0x000ee2000000cc00 */
        /* <DEDUP_REMOVED lines=12> */
[----:B------:R-:W-:-:S02]  /*18a0*/  FFMA.FTZ R133, R94, R97, R133 ;  /* 0x000000615e857223 */ /* 0x000fc40000010085 */
[----:B------:R-:W-:Y:S01]  /*18b0*/  FMUL.FTZ R21, R22, R121 ;  /* 0x0000007916157220 */ /* 0x000fe20000410000 */
[----:B0-----:R0:W-:Y:S01]  /*18c0*/  STG.E.128 [R2.64], R64 ;  /* 0x0000004002007986 */ /* 0x0011e2000c101d06 */
[----:B------:R-:W-:Y:S02]  /*18d0*/  FMUL.FTZ R22, R23, R116 ;  /* 0x0000007417167220 */ /* 0x000fe40000410000 */
[----:B------:R-:W-:Y:S01]  /*18e0*/  FMUL.FTZ R23, R24, R117 ;  /* 0x0000007518177220 */ /* 0x000fe20000410000 */
[----:B-1----:R0:W-:Y:S01]  /*18f0*/  STG.E.128 [R2.64+0x200], R68 ;  /* 0x0002004402007986 */ /* 0x0021e2000c101d06 */
[----:B------:R-:W-:Y:S02]  /*1900*/  FMUL.FTZ R24, R25, R120 ;  /* 0x0000007819187220 */ /* 0x000fe40000410000 */
[----:B------:R-:W-:Y:S01]  /*1910*/  FMUL.FTZ R101, R26, R123 ;  /* 0x0000007b1a657220 */ /* 0x000fe20000410000 */
[----:B--2---:R0:W-:Y:S01]  /*1920*/  STG.E.128 [R2.64+0x400], R72 ;  /* 0x0004004802007986 */ /* 0x0041e2000c101d06 */
[----:B------:R-:W-:-:S02]  /*1930*/  FMUL.FTZ R100, R27, R122 ;  /* 0x0000007a1b647220 */ /* 0x000fc40000410000 */
[----:B------:R-:W-:Y:S01]  /*1940*/  FMUL.FTZ R103, R28, R139 ;  /* 0x0000008b1c677220 */ /* 0x000fe20000410000 */
[----:B---3--:R0:W-:Y:S01]  /*1950*/  STG.E.128 [R2.64+0x600], R76 ;  /* 0x0006004c02007986 */ /* 0x0081e2000c101d06 */
[----:B------:R-:W-:Y:S02]  /*1960*/  FMUL.FTZ R102, R29, R124 ;  /* 0x0000007c1d667220 */ /* 0x000fe40000410000 */
[----:B------:R-:W-:Y:S02]  /*1970*/  FMUL.FTZ R105, R30, R141 ;  /* 0x0000008d1e697220 */ /* 0x000fe40000410000 */
[----:B------:R-:W-:Y:S02]  /*1980*/  FMUL.FTZ R104, R31, R140 ;  /* 0x0000008c1f687220 */ /* 0x000fe40000410000 */
[----:B------:R-:W-:Y:S01]  /*1990*/  FFMA.FTZ R133, R95, R98, R133 ;  /* 0x000000625f857223 */ /* 0x000fe20000010085 */
[----:B------:R-:W-:Y:S05]  /*19a0*/  @!P0 BRA `(.L_x_2134) ;  /* 0x0000029000008947 */ /* 0x000fea0003800000 */
[----:B------:R-:W-:Y:S01]  /*19b0*/  BAR.SYNC.DEFER_BLOCKING 0x0 ;  /* 0x0000000000007b1d */ /* 0x000fe20000010000 */
        /* <DEDUP_REMOVED lines=12> */
[----:B------:R-:W-:Y:S01]  /*1a80*/  STS.128 [R125.X16], R52 ;  /* 0x000000347d007388 */ /* 0x000fe2000000cc00 */
[----:B------:R-:W-:-:S02]  /*1a90*/  FMUL.FTZ R51, R51, R140 ;  /* 0x0000008c33337220 */ /* 0x000fc40000410000 */
[----:B------:R-:W-:Y:S01]  /*1aa0*/  FMUL.FTZ R50, R50, R141 ;  /* 0x0000008d32327220 */ /* 0x000fe20000410000 */
[----:B------:R-:W-:Y:S01]  /*1ab0*/  STS.128 [R125.X16+0x10], R44 ;  /* 0x0000102c7d007388 */ /* 0x000fe2000000cc00 */
[----:B------:R-:W-:Y:S02]  /*1ac0*/  FMUL.FTZ R49, R49, R124 ;  /* 0x0000007c31317220 */ /* 0x000fe40000410000 */
[----:B------:R-:W-:Y:S01]  /*1ad0*/  FMUL.FTZ R48, R139, R48 ;  /* 0x000000308b307220 */ /* 0x000fe20000410000 */
[----:B------:R-:W-:Y:S01]  /*1ae0*/  STS.128 [R125.X16+0x20], R40 ;  /* 0x000020287d007388 */ /* 0x000fe2000000cc00 */
[----:B------:R-:W-:Y:S02]  /*1af0*/  IMAD R25, R135, c[0x0][0x210], RZ ;  /* 0x0000840087197a24 */ /* 0x000fe400078e02ff */
[----:B0-----:R-:W-:Y:S01]  /*1b00*/  IMAD.WIDE.U32 R2, R136, c[0x0][0x210], R234 ;  /* 0x0000840088027a25 */ /* 0x001fe200078e00ea */
[----:B------:R-:W-:Y:S01]  /*1b10*/  STS.128 [R125.X16+0x30], R48 ;  /* 0x000030307d007388 */ /* 0x000fe2000000cc00 */
[----:B------:R-:W-:-:S06]  /*1b20*/  NOP ;  /* 0x0000000000007918 */ /* 0x000fcc0000000000 */
[----:B------:R-:W0:Y:S01]  /*1b30*/  LDS.128 R28, [R126.X16] ;  /* 0x000000007e1c7984 */ /* 0x000e22000000cc00 */
[----:B------:R-:W-:-:S03]  /*1b40*/  IMAD R25, R136, c[0x0][0x214], R25 ;  /* 0x0000850088197a24 */ /* 0x000fc600078e0219 */
[----:B------:R-:W1:Y:S02]  /*1b50*/  LDS.128 R32, [R126.X16+0x200] ;  /* 0x000200007e207984 */ /* 0x000e64000000cc00 */
[----:B------:R-:W-:Y:S01]  /*1b60*/  IADD3 R3, R3, R25, RZ ;  /* 0x0000001903037210 */ /* 0x000fe20007ffe0ff */
[----:B------:R-:W-:Y:S01]  /*1b70*/  IMAD R25, R137, c[0x0][0x218], RZ ;  /* 0x0000860089197a24 */ /* 0x000fe200078e02ff */
[----:B------:R-:W2:Y:S03]  /*1b80*/  LDS.128 R36, [R126.X16+0x400] ;  /* 0x000400007e247984 */ /* 0x000ea6000000cc00 */
[C---:B------:R-:W-:Y:S01]  /*1b90*/  IMAD R25, R138.reuse, c[0x0][0x21c], R25 ;  /* 0x000087008a197a24 */ /* 0x040fe200078e0219 */
[----:B------:R-:W3:Y:S01]  /*1ba0*/  LDS.128 R56, [R126.X16+0x600] ;  /* 0x000600007e387984 */ /* 0x000ee2000000cc00 */
[----:B------:R-:W-:-:S05]  /*1bb0*/  IMAD.WIDE.U32 R2, R138, c[0x0][0x218], R2 ;  /* 0x000086008a027a25 */ /* 0x000fca00078e0002 */
[----:B------:R-:W-:Y:S02]  /*1bc0*/  IADD3 R3, R3, R25, RZ ;  /* 0x0000001903037210 */ /* 0x000fe40007ffe0ff */
[----:B------:R-:W-:-:S04]  /*1bd0*/  LEA R26, P0, R2, c[0x0][0x270], 0x2 ;  /* 0x00009c00021a7a11 */ /* 0x000fc800078010ff */
[----:B------:R-:W-:-:S05]  /*1be0*/  LEA.HI.X R27, R2, c[0x0][0x274], R3, 0x2, P0 ;  /* 0x00009d00021b7a11 */ /* 0x000fca00000f1403 */
[----:B------:R-:W-:-:S05]  /*1bf0*/  IMAD.WIDE R2, R127, 0x10, R26 ;  /* 0x000000107f027825 */ /* 0x000fca00078e021a */
[----:B0-----:R0:W-:Y:S04]  /*1c00*/  STG.E.128 [R2.64], R28 ;  /* 0x0000001c02007986 */ /* 0x0011e8000c101d06 */
[----:B-1----:R0:W-:Y:S04]  /*1c10*/  STG.E.128 [R2.64+0x200], R32 ;  /* 0x0002002002007986 */ /* 0x0021e8000c101d06 */
[----:B--2---:R0:W-:Y:S04]  /*1c20*/  STG.E.128 [R2.64+0x400], R36 ;  /* 0x0004002402007986 */ /* 0x0041e8000c101d06 */
[----:B---3--:R0:W-:Y:S02]  /*1c30*/  STG.E.128 [R2.64+0x600], R56 ;  /* 0x0006003802007986 */ /* 0x0081e4000c101d06 */
.L_x_2134:
[----:B------:R-:W-:Y:S01]  /*1c40*/  FFMA.FTZ R133, R88, R99, R133 ;  /* 0x0000006358857223 */ /* 0x000fe20000010085 */
[----:B------:R-:W-:Y:S01]  /*1c50*/  BAR.SYNC.DEFER_BLOCKING 0x0 ;  /* 0x0000000000007b1d */ /* 0x000fe20000010000 */
[----:B------:R-:W-:Y:S01]  /*1c60*/  LOP3.LUT R124, R134, 0x1f, RZ, 0xc0, !PT ;  /* 0x0000001f867c7812 */ /* 0x000fe200078ec0ff */
[----:B0-----:R-:W-:Y:S01]  /*1c70*/  CS2R R78, SRZ ;  /* 0x00000000004e7805 */ /* 0x001fe2000001ff00 */
[----:B------:R-:W-:Y:S01]  /*1c80*/  FFMA.FTZ R133, R89, R20, R133 ;  /* 0x0000001459857223 */ /* 0x000fe20000010085 */
[----:B------:R-:W-:Y:S01]  /*1c90*/  CS2R R76, SRZ ;  /* 0x00000000004c7805 */ /* 0x000fe2000001ff00 */
[----:B------:R-:W-:Y:S01]  /*1ca0*/  CS2R R74, SRZ ;  /* 0x00000000004a7805 */ /* 0x000fe2000001ff00 */
[----:B------:R-:W-:Y:S01]  /*1cb0*/  CS2R R72, SRZ ;  /* 0x0000000000487805 */ /* 0x000fe2000001ff00 */
[----:B------:R-:W-:Y:S01]  /*1cc0*/  FFMA.FTZ R133, R90, R21, R133 ;  /* 0x000000155a857223 */ /* 0x000fe20000010085 */
[----:B------:R-:W-:Y:S01]  /*1cd0*/  CS2R R70, SRZ ;  /* 0x0000000000467805 */ /* 0x000fe2000001ff00 */
[----:B------:R-:W-:Y:S01]  /*1ce0*/  CS2R R68, SRZ ;  /* 0x0000000000447805 */ /* 0x000fe2000001ff00 */
        /* <DEDUP_REMOVED lines=28> */
[----:B------:R-:W-:Y:S01]  /*1eb0*/  FADD.FTZ R121, R16, UR5 ;  /* 0x0000000510797e21 */ /* 0x000fe20008010000 */
[----:B------:R-:W-:Y:S01]  /*1ec0*/  MOV R79, RZ ;  /* 0x000000ff004f7202 */ /* 0x000fe20000000f00 */
[----:B------:R-:W-:Y:S01]  /*1ed0*/  FADD.FTZ R120, R17, UR5 ;  /* 0x0000000511787e21 */ /* 0x000fe20008010000 */
[----:B------:R-:W-:Y:S01]  /*1ee0*/  HFMA2.MMA R17, -RZ, RZ, 0, 0 ;  /* 0x00000000ff117435 */ /* 0x000fe200000001ff */
        /* <DEDUP_REMOVED lines=46> */
.L_x_2172:
        /* <DEDUP_REMOVED lines=12> */
[----:B------:R-:W-:Y:S01]  /*2290*/  IMAD R105, R137, c[0x0][0x198], RZ ;  /* 0x0000660089697a24 */ /* 0x000fe200078e02ff */
[----:B------:R-:W-:Y:S01]  /*22a0*/  ISETP.NE.AND P1, PT, R134, RZ, PT ;  /* 0x000000ff8600720c */ /* 0x000fe20003f25270 */
[----:B------:R-:W-:Y:S01]  /*22b0*/  IMAD R122, R103, c[0x0][0x1c0], RZ ;  /* 0x00007000677a7a24 */ /* 0x000fe200078e02ff */
[----:B------:R-:W-:Y:S01]  /*22c0*/  ISETP.GE.AND P0, PT, R130, 0x2, PT ;  /* 0x000000028200780c */ /* 0x000fe20003f06270 */
[----:B------:R-:W-:-:S03]  /*22d0*/  IMAD R105, R138, c[0x0][0x19c], R105 ;  /* 0x000067008a697a24 */ /* 0x000fc600078e0269 */
[----:B------:R-:W-:Y:S01]  /*22e0*/  ISETP.NE.OR P0, PT, R124, RZ, !P0 ;  /* 0x000000ff7c00720c */ /* 0x000fe20004705670 */
[----:B--2---:R0:W1:Y:S02]  /*22f0*/  R2UR UR15, R107 ;  /* 0x000000006b0f73c2 */ /* 0x00406400000e0000 */
[----:B0-----:R-:W-:-:S06]  /*2300*/  IMAD R107, R137, c[0x0][0x1b8], RZ ;  /* 0x00006e00896b7a24 */ /* 0x001fcc00078e02ff */
[----:B------:R0:W2:Y:S01]  /*2310*/  R2UR UR14, R106 ;  /* 0x000000006a0e73c2 */ /* 0x0000a200000e0000 */
[----:B------:R-:W-:Y:S02]  /*2320*/  IMAD R107, R138, c[0x0][0x1bc], R107 ;  /* 0x00006f008a6b7a24 */ /* 0x000fe400078e026b */
[----:B-1----:R-:W-:Y:S02]  /*2330*/  FMUL.FTZ R96, R121, UR15 ;  /* 0x0000000f79607c20 */ /* 0x002fe40008410000 */
[----:B------:R-:W-:Y:S02]  /*2340*/  FMUL.FTZ R102, R42, UR15 ;  /* 0x0000000f2a667c20 */ /* 0x000fe40008410000 */
[----:B------:R-:W-:Y:S02]  /*2350*/  FMUL.RZ R97, R96, 0.15915493667125701904 ;  /* 0x3e22f98360617820 */ /* 0x000fe4000040c000 */
[----:B------:R-:W-:Y:S02]  /*2360*/  FMUL.FTZ R96, R120, UR15 ;  /* 0x0000000f78607c20 */ /* 0x000fe40008410000 */
[----:B------:R-:W-:Y:S01]  /*2370*/  MUFU.SIN R108, R97 ;  /* 0x00000061006c7308 */ /* 0x000fe20000000400 */
[----:B------:R-:W-:-:S02]  /*2380*/  FMUL.RZ R102, R102, 0.15915493667125701904 ;  /* 0x3e22f98366667820 */ /* 0x000fc4000040c000 */
[----:B------:R-:W-:Y:S02]  /*2390*/  FMUL.RZ R100, R96, 0.15915493667125701904 ;  /* 0x3e22f98360647820 */ /* 0x000fe4000040c000 */
[----:B------:R-:W-:-:S03]  /*23a0*/  FMUL.FTZ R96, R47, UR15 ;  /* 0x0000000f2f607c20 */ /* 0x000fc60008410000 */
[----:B------:R1:W-:Y:S01]  /*23b0*/  MUFU.COS R116, R97 ;  /* 0x0000006100747308 */ /* 0x0003e20000000000 */
[----:B------:R-:W-:Y:S02]  /*23c0*/  FMUL.RZ R98, R96, 0.15915493667125701904 ;  /* 0x3e22f98360627820 */ /* 0x000fe4000040c000 */
[----:B------:R-:W-:-:S04]  /*23d0*/  FMUL.FTZ R96, R46, UR15 ;  /* 0x0000000f2e607c20 */ /* 0x000fc80008410000 */
[----:B------:R-:W-:Y:S01]  /*23e0*/  FMUL.RZ R99, R96, 0.15915493667125701904 ;  /* 0x3e22f98360637820 */ /* 0x000fe2000040c000 */
[----:B------:R-:W-:Y:S01]  /*23f0*/  MUFU.SIN R110, R100 ;  /* 0x00000064006e7308 */ /* 0x000fe20000000400 */
[----:B------:R-:W-:-:S04]  /*2400*/  FMUL.FTZ R96, R45, UR15 ;  /* 0x0000000f2d607c20 */ /* 0x000fc80008410000 */
[----:B-1----:R-:W-:Y:S02]  /*2410*/  FMUL.RZ R97, R96, 0.15915493667125701904 ;  /* 0x3e22f98360617820 */ /* 0x002fe4000040c000 */
[----:B------:R-:W-:Y:S01]  /*2420*/  FMUL.FTZ R96, R44, UR15 ;  /* 0x0000000f2c607c20 */ /* 0x000fe20008410000 */
[----:B------:R1:W-:Y:S03]  /*2430*/  MUFU.COS R112, R100 ;  /* 0x0000006400707308 */ /* 0x0003e60000000000 */
[----:B------:R-:W-:Y:S02]  /*2440*/  FMUL.RZ R101, R96, 0.15915493667125701904 ;  /* 0x3e22f98360657820 */ /* 0x000fe4000040c000 */
[----:B------:R-:W-:-:S03]  /*2450*/  FMUL.FTZ R96, R43, UR15 ;  /* 0x0000000f2b607c20 */ /* 0x000fc60008410000 */
[----:B------:R-:W-:Y:S01]  /*2460*/  MUFU.SIN R160, R101 ;  /* 0x0000006500a07308 */ /* 0x000fe20000000400 */
[----:B-1----:R-:W-:Y:S01]  /*2470*/  IADD3 R100, R130, -0x1, RZ ;  /* 0xffffffff82647810 */ /* 0x002fe20007ffe0ff */
[----:B------:R-:W-:-:S06]  /*2480*/  FMUL.RZ R104, R96, 0.15915493667125701904 ;  /* 0x3e22f98360687820 */ /* 0x000fcc000040c000 */
[----:B------:R1:W-:Y:S08]  /*2490*/  MUFU.COS R161, R101 ;  /* 0x0000006500a17308 */ /* 0x0003f00000000000 */
[----:B------:R-:W-:Y:S01]  /*24a0*/  MUFU.SIN R109, R98 ;  /* 0x00000062006d7308 */ /* 0x000fe20000000400 */
[----:B-1----:R-:W-:-:S04]  /*24b0*/  LEA.HI R101, R100, R100, RZ, 0x1 ;  /* 0x0000006464657211 */ /* 0x002fc800078f08ff */
[----:B------:R-:W-:-:S03]  /*24c0*/  LOP3.LUT R101, R101, 0xfffffe, RZ, 0xc0, !PT ;  /* 0x00fffffe65657812 */ /* 0x000fc600078ec0ff */
[----:B------:R-:W-:Y:S01]  /*24d0*/  MUFU.COS R167, R98 ;  /* 0x0000006200a77308 */ /* 0x000fe20000000000 */
[----:B0-----:R-:W-:Y:S01]  /*24e0*/  IADD3 R106, R100, -R101, RZ ;  /* 0x80000065646a7210 */ /* 0x001fe20007ffe0ff */
[----:B------:R-:W-:Y:S02]  /*24f0*/  IMAD R100, R103, c[0x0][0x1a0], RZ ;  /* 0x0000680067647a24 */ /* 0x000fe400078e02ff */
[C---:B------:R-:W-:Y:S02]  /*2500*/  IMAD R103, R17.reuse, c[0x0][0x1c4], R122 ;  /* 0x0000710011677a24 */ /* 0x040fe400078e027a */
[----:B------:R-:W-:Y:S02]  /*2510*/  IMAD R101, R17, c[0x0][0x1a4], R100 ;  /* 0x0000690011657a24 */ /* 0x000fe400078e0264 */
[----:B------:R-:W-:Y:S01]  /*2520*/  MUFU.SIN R164, R99 ;  /* 0x0000006300a47308 */ /* 0x000fe20000000400 */
[----:B------:R-:W-:-:S07]  /*2530*/  FMUL.FTZ R100, R41, UR15 ;  /* 0x0000000f29647c20 */ /* 0x000fce0008410000 */
[----:B------:R0:W-:Y:S08]  /*2540*/  MUFU.COS R114, R99 ;  /* 0x0000006300727308 */ /* 0x0001f00000000000 */
[----:B------:R-:W-:Y:S01]  /*2550*/  MUFU.SIN R162, R97 ;  /* 0x0000006100a27308 */ /* 0x000fe20000000400 */
[----:B0-----:R-:W-:-:S05]  /*2560*/  IMAD.WIDE.U32 R98, R138, c[0x0][0x198], RZ ;  /* 0x000066008a627a25 */ /* 0x001fca00078e00ff */
[----:B------:R-:W-:Y:S02]  /*2570*/  IADD3 R99, R99, R105, RZ ;  /* 0x0000006963637210 */ /* 0x000fe40007ffe0ff */
[----:B------:R0:W-:Y:S01]  /*2580*/  MUFU.COS R118, R97 ;  /* 0x0000006100767308 */ /* 0x0001e20000000000 */
[----:B--2---:R-:W-:Y:S02]  /*2590*/  MOV R105, UR14 ;  /* 0x0000000e00697c02 */ /* 0x004fe40008000f00 */
[----:B------:R-:W-:-:S05]  /*25a0*/  IMAD.WIDE.U32 R98, R17, c[0x0][0x1a0], R98 ;  /* 0x0000680011627a25 */ /* 0x000fca00078e0062 */
[----:B------:R-:W-:Y:S01]  /*25b0*/  IADD3 R101, R99, R101, RZ ;  /* 0x0000006563657210 */ /* 0x000fe20007ffe0ff */
[----:B0-----:R-:W-:Y:S01]  /*25c0*/  IMAD.WIDE.U32 R96, R138, c[0x0][0x1b8], RZ ;  /* 0x00006e008a607a25 */ /* 0x001fe200078e00ff */
[----:B------:R-:W-:Y:S03]  /*25d0*/  MUFU.SIN R156, R102 ;  /* 0x00000066009c7308 */ /* 0x000fe60000000400 */
[----:B------:R-:W-:Y:S01]  /*25e0*/  FMUL.RZ R99, R100, 0.15915493667125701904 ;  /* 0x3e22f98364637820 */ /* 0x000fe2000040c000 */
[----:B------:R-:W-:Y:S02]  /*25f0*/  IADD3 R97, R97, R107, RZ ;  /* 0x0000006b61617210 */ /* 0x000fe40007ffe0ff */
[C---:B------:R-:W-:Y:S02]  /*2600*/  LEA R100, P2, R98.reuse, c[0x0][0x228], 0x3 ;  /* 0x00008a0062647a11 */ /* 0x040fe400078418ff */
[----:B------:R0:W-:Y:S01]  /*2610*/  MUFU.COS R157, R102 ;  /* 0x00000066009d7308 */ /* 0x0001e20000000000 */
[----:B------:R-:W-:Y:S01]  /*2620*/  IMAD.WIDE.U32 R96, R17, c[0x0][0x1c0], R96 ;  /* 0x0000700011607a25 */ /* 0x000fe200078e0060 */
[----:B------:R-:W-:-:S02]  /*2630*/  LEA.HI.X R101, R98, c[0x0][0x22c], R101, 0x3, P2 ;  /* 0x00008b0062657a11 */ /* 0x000fc400010f1c65 */
[----:B------:R-:W-:Y:S02]  /*2640*/  IADD3 R107, R134, 0x200, RZ ;  /* 0x00000200866b7810 */ /* 0x000fe40007ffe0ff */
[----:B------:R-:W-:Y:S02]  /*2650*/  IADD3 R97, R97, R103, RZ ;  /* 0x0000006761617210 */ /* 0x000fe40007ffe0ff */
[----:B------:R-:W2:Y:S01]  /*2660*/  LDG.E.64 R100, [R100.64] ;  /* 0x0000000664647981 */ /* 0x000ea2000c1e1b00 */
[----:B0-----:R-:W-:Y:S01]  /*2670*/  LEA R102, P3, R96, c[0x0][0x230], 0x3 ;  /* 0x00008c0060667a11 */ /* 0x001fe200078618ff */
[----:B------:R-:W-:Y:S01]  /*2680*/  MUFU.SIN R158, R104 ;  /* 0x00000068009e7308 */ /* 0x000fe20000000400 */
[----:B------:R-:W-:Y:S02]  /*2690*/  @!P1 LEA R107, R106, R17, 0x8 ;  /* 0x000000116a6b9211 */ /* 0x000fe400078e40ff */
[----:B------:R-:W-:Y:S01]  /*26a0*/  LEA.HI.X R103, R96, c[0x0][0x234], R97, 0x3, P3 ;  /* 0x00008d0060677a11 */ /* 0x000fe200018f1c61 */
[----:B------:R-:W-:Y:S01]  /*26b0*/  FMUL.FTZ R96, R40, UR15 ;  /* 0x0000000f28607c20 */ /* 0x000fe20008410000 */
[----:B------:R-:W-:-:S03]  /*26c0*/  @!P0 IADD3 R98, R130, -0x2, RZ ;  /* 0xfffffffe82628810 */ /* 0x000fc60007ffe0ff */
[----:B------:R0:W-:Y:S01]  /*26d0*/  MUFU.COS R159, R104 ;  /* 0x00000068009f7308 */ /* 0x0001e20000000000 */
[----:B------:R-:W2:Y:S07]  /*26e0*/  LDG.E.64 R102, [R102.64] ;  /* 0x0000000666667981 */ /* 0x000eae000c1e1b00 */
[----:B------:R-:W-:Y:S01]  /*26f0*/  MUFU.SIN R123, R99 ;  /* 0x00000063007b7308 */ /* 0x000fe20000000400 */
[----:B0-----:R-:W-:-:S04]  /*2700*/  FMUL.FTZ R104, R105, 1.4426950216293334961 ;  /* 0x3fb8aa3b69687820 */ /* 0x001fc80000410000 */
[----:B------:R-:W-:-:S03]  /*2710*/  FMUL.FTZ R105, R121, R104 ;  /* 0x0000006879697220 */ /* 0x000fc60000410000 */
[----:B------:R-:W-:Y:S08]  /*2720*/  MUFU.COS R155, R99 ;  /* 0x00000063009b7308 */ /* 0x000ff00000000000 */
[----:B------:R-:W0:Y:S02]  /*2730*/  MUFU.EX2 R105, R105 ;  /* 0x0000006900697308 */ /* 0x000e240000000800 */
[----:B0-----:R-:W-:Y:S01]  /*2740*/  FMUL.FTZ R117, R105, R108 ;  /* 0x0000006c69757220 */ /* 0x001fe20000410000 */
[----:B------:R-:W-:Y:S01]  /*2750*/  SHF.L.U32 R108, R107, 0x3, RZ ;  /* 0x000000036b6c7819 */ /* 0x000fe200000006ff */
[----:B------:R-:W-:-:S02]  /*2760*/  FMUL.FTZ R116, R105, R116 ;  /* 0x0000007469747220 */ /* 0x000fc40000410000 */
[----:B------:R-:W-:-:S03]  /*2770*/  @!P0 IMAD R105, R98, c[0x0][0x16c], R17 ;  /* 0x00005b0062698a24 */ /* 0x000fc600078e0211 */
[----:B------:R0:W-:Y:S01]  /*2780*/  STS.64 [R108+0x3590], R116 ;  /* 0x003590746c007388 */ /* 0x0001e20000000a00 */
[----:B------:R-:W-:-:S04]  /*2790*/  @!P0 IMAD.WIDE R106, R105, 0x10, R240 ;  /* 0x00000010696a8825 */ /* 0x000fc800078e02f0 */
[----:B------:R-:W-:-:S04]  /*27a0*/  FMUL.FTZ R105, R39, UR15 ;  /* 0x0000000f27697c20 */ /* 0x000fc80008410000 */
[----:B------:R-:W-:Y:S02]  /*27b0*/  FMUL.RZ R113, R105, 0.15915493667125701904 ;  /* 0x3e22f98369717820 */ /* 0x000fe4000040c000 */
[----:B------:R-:W-:Y:S01]  /*27c0*/  FMUL.FTZ R105, R38, UR15 ;  /* 0x0000000f26697c20 */ /* 0x000fe20008410000 */
[----:B------:R-:W-:Y:S01]  /*27d0*/  MOV R97, RZ ;  /* 0x000000ff00617202 */ /* 0x000fe20000000f00 */
[----:B------:R-:W-:Y:S02]  /*27e0*/  FMUL.RZ R111, R96, 0.15915493667125701904 ;  /* 0x3e22f983606f7820 */ /* 0x000fe4000040c000 */
[----:B------:R-:W-:Y:S02]  /*27f0*/  FMUL.RZ R115, R105, 0.15915493667125701904 ;  /* 0x3e22f98369737820 */ /* 0x000fe4000040c000 */
[----:B------:R-:W-:Y:S01]  /*2800*/  FMUL.FTZ R105, R37, UR15 ;  /* 0x0000000f25697c20 */ /* 0x000fe20008410000 */
[----:B------:R-:W-:Y:S01]  /*2810*/  MOV R96, 0x3f800000 ;  /* 0x3f80000000607802 */ /* 0x000fe20000000f00 */
[----:B------:R-:W-:Y:S01]  /*2820*/  CS2R R98, SRZ ;  /* 0x0000000000627805 */ /* 0x000fe2000001ff00 */
[----:B------:R-:W-:Y:S01]  /*2830*/  BAR.SYNC.DEFER_BLOCKING 0x0 ;  /* 0x0000000000007b1d */ /* 0x000fe20000010000 */
[----:B0-----:R-:W-:-:S02]  /*2840*/  FMUL.RZ R108, R105, 0.15915493667125701904 ;  /* 0x3e22f983696c7820 */ /* 0x001fc4000040c000 */
[----:B------:R-:W-:-:S03]  /*2850*/  FMUL.FTZ R105, R36, UR15 ;  /* 0x0000000f24697c20 */ /* 0x000fc60008410000 */
[----:B------:R-:W-:Y:S08]  /*2860*/  MUFU.SIN R141, R113 ;  /* 0x00000071008d7308 */ /* 0x000ff00000000400 */
[----:B------:R0:W-:Y:S01]  /*2870*/  MUFU.COS R151, R113 ;  /* 0x0000007100977308 */ /* 0x0001e20000000000 */
[----:B------:R1:W5:Y:S02]  /*2880*/  @!P0 LDG.E.128 R96, [R106.64] ;  /* 0x000000066a608981 */ /* 0x000364000c1e1d00 */
[----:B-1----:R-:W-:-:S02]  /*2890*/  FMUL.RZ R107, R105, 0.15915493667125701904 ;  /* 0x3e22f983696b7820 */ /* 0x002fc4000040c000 */
[----:B------:R-:W-:-:S04]  /*28a0*/  FMUL.FTZ R105, R35, UR15 ;  /* 0x0000000f23697c20 */ /* 0x000fc80008410000 */
[----:B0-----:R-:W-:Y:S02]  /*28b0*/  FMUL.RZ R113, R105, 0.15915493667125701904 ;  /* 0x3e22f98369717820 */ /* 0x001fe4000040c000 */
[----:B------:R-:W-:Y:S01]  /*28c0*/  FMUL.FTZ R105, R34, UR15 ;  /* 0x0000000f22697c20 */ /* 0x000fe20008410000 */
[----:B------:R-:W-:Y:S03]  /*28d0*/  MUFU.SIN R144, R107 ;  /* 0x0000006b00907308 */ /* 0x000fe60000000400 */
[----:B------:R-:W-:Y:S02]  /*28e0*/  FMUL.RZ R174, R105, 0.15915493667125701904 ;  /* 0x3e22f98369ae7820 */ /* 0x000fe4000040c000 */
[----:B------:R-:W-:-:S03]  /*28f0*/  FMUL.FTZ R105, R120, R104 ;  /* 0x0000006878697220 */ /* 0x000fc60000410000 */
[----:B------:R0:W-:Y:S01]  /*2900*/  MUFU.COS R168, R107 ;  /* 0x0000006b00a87308 */ /* 0x0001e20000000000 */
[-C--:B------:R-:W-:Y:S02]  /*2910*/  FMUL.FTZ R106, R47, R104.reuse ;  /* 0x000000682f6a7220 */ /* 0x080fe40000410000 */
[----:B0-----:R-:W-:-:S05]  /*2920*/  FMUL.FTZ R107, R46, R104 ;  /* 0x000000682e6b7220 */ /* 0x001fca0000410000 */
[----:B------:R-:W0:Y:S08]  /*2930*/  MUFU.EX2 R105, R105 ;  /* 0x0000006900697308 */ /* 0x000e300000000800 */
[----:B------:R-:W1:Y:S08]  /*2940*/  MUFU.EX2 R107, R107 ;  /* 0x0000006b006b7308 */ /* 0x000e700000000800 */
[----:B------:R-:W3:Y:S01]  /*2950*/  MUFU.EX2 R106, R106 ;  /* 0x0000006a006a7308 */ /* 0x000ee20000000800 */
[----:B0-----:R-:W-:-:S02]  /*2960*/  FMUL.FTZ R169, R105, R110 ;  /* 0x0000006e69a97220 */ /* 0x001fc40000410000 */
[----:B------:R-:W-:-:S05]  /*2970*/  FMUL.FTZ R171, R105, R112 ;  /* 0x0000007069ab7220 */ /* 0x000fca0000410000 */
[----:B------:R-:W-:Y:S01]  /*2980*/  MUFU.SIN R143, R108 ;  /* 0x0000006c008f7308 */ /* 0x000fe20000000400 */
[C---:B-1----:R-:W-:Y:S02]  /*2990*/  FMUL.FTZ R165, R107.reuse, R114 ;  /* 0x000000726ba57220 */ /* 0x042fe40000410000 */
[----:B------:R-:W-:-:S05]  /*29a0*/  FMUL.FTZ R164, R107, R164 ;  /* 0x000000a46ba47220 */ /* 0x000fca0000410000 */
[----:B------:R0:W-:Y:S01]  /*29b0*/  MUFU.COS R147, R108 ;  /* 0x0000006c00937308 */ /* 0x0001e20000000000 */
[----:B------:R-:W-:Y:S02]  /*29c0*/  FMUL.FTZ R107, RZ, R169 ;  /* 0x000000a9ff6b7220 */ /* 0x000fe40000410000 */
[C---:B---3--:R-:W-:Y:S02]  /*29d0*/  FMUL.FTZ R167, R106.reuse, R167 ;  /* 0x000000a76aa77220 */ /* 0x048fe40000410000 */
[----:B------:R-:W-:Y:S02]  /*29e0*/  FMUL.FTZ R166, R106, R109 ;  /* 0x0000006d6aa67220 */ /* 0x000fe40000410000 */
[----:B0-----:R-:W-:Y:S01]  /*29f0*/  FMUL.FTZ R108, R45, R104 ;  /* 0x000000682d6c7220 */ /* 0x001fe20000410000 */
[----:B------:R-:W-:Y:S01]  /*2a00*/  MUFU.SIN R152, R111 ;  /* 0x0000006f00987308 */ /* 0x000fe20000000400 */
[C---:B------:R-:W-:Y:S02]  /*2a10*/  FMUL.FTZ R106, R16.reuse, R169 ;  /* 0x000000a9106a7220 */ /* 0x040fe40000410000 */
[----:B------:R-:W-:-:S05]  /*2a20*/  FFMA.FTZ R110, R16, R171, -R107 ;  /* 0x000000ab106e7223 */ /* 0x000fca000001086b */
[----:B------:R-:W-:Y:S01]  /*2a30*/  MUFU.COS R140, R111 ;  /* 0x0000006f008c7308 */ /* 0x000fe20000000000 */
[----:B------:R-:W-:-:S07]  /*2a40*/  FFMA.FTZ R109, RZ, R171, R106 ;  /* 0x000000abff6d7223 */ /* 0x000fce000001006a */
[----:B------:R-:W0:Y:S01]  /*2a50*/  MUFU.EX2 R111, R108 ;  /* 0x0000006c006f7308 */ /* 0x000e220000000800 */
[----:B------:R-:W-:-:S07]  /*2a60*/  FADD.FTZ R110, R15, R110 ;  /* 0x0000006e0f6e7221 */ /* 0x000fce0000010000 */
[----:B------:R-:W-:Y:S08]  /*2a70*/  MUFU.SIN R170, R113 ;  /* 0x0000007100aa7308 */ /* 0x000ff00000000400 */
[----:B------:R1:W-:Y:S01]  /*2a80*/  MUFU.COS R172, R113 ;  /* 0x0000007100ac7308 */ /* 0x0003e20000000000 */
[----:B------:R-:W-:Y:S02]  /*2a90*/  FADD.FTZ R109, RZ, R109 ;  /* 0x0000006dff6d7221 */ /* 0x000fe40000010000 */
[----:B-1----:R-:W-:-:S02]  /*2aa0*/  FMUL.FTZ R113, R44, R104 ;  /* 0x000000682c717220 */ /* 0x002fc40000410000 */
[----:B------:R-:W-:-:S04]  /*2ab0*/  FMUL.FTZ R112, R166, R110 ;  /* 0x0000006ea6707220 */ /* 0x000fc80000410000 */
[----:B------:R-:W1:Y:S01]  /*2ac0*/  MUFU.EX2 R113, R113 ;  /* 0x0000007100717308 */ /* 0x000e620000000800 */
[-C--:B------:R-:W-:Y:S02]  /*2ad0*/  FMUL.FTZ R107, R166, R109.reuse ;  /* 0x0000006da66b7220 */ /* 0x080fe40000410000 */
[----:B------:R-:W-:Y:S02]  /*2ae0*/  FFMA.FTZ R112, R167, R109, R112 ;  /* 0x0000006da7707223 */ /* 0x000fe40000010070 */
[C---:B0-----:R-:W-:Y:S02]  /*2af0*/  FMUL.FTZ R163, R111.reuse, R118 ;  /* 0x000000766fa37220 */ /* 0x041fe40000410000 */
[----:B------:R-:W-:Y:S02]  /*2b00*/  FMUL.FTZ R162, R111, R162 ;  /* 0x000000a26fa27220 */ /* 0x000fe40000410000 */
[----:B------:R-:W-:Y:S02]  /*2b10*/  FFMA.FTZ R111, R167, R110, -R107 ;  /* 0x0000006ea76f7223 */ /* 0x000fe4000001086b */
[----:B------:R-:W-:-:S02]  /*2b20*/  FMUL.FTZ R105, R38, R104 ;  /* 0x0000006826697220 */ /* 0x000fc40000410000 */
[----:B------:R-:W-:Y:S02]  /*2b30*/  FADD.FTZ R112, RZ, R112 ;  /* 0x00000070ff707221 */ /* 0x000fe40000010000 */
[----:B------:R-:W-:Y:S02]  /*2b40*/  FADD.FTZ R111, R14, R111 ;  /* 0x0000006f0e6f7221 */ /* 0x000fe40000010000 */
[----:B------:R-:W-:Y:S01]  /*2b50*/  FMUL.FTZ R110, R164, R112 ;  /* 0x00000070a46e7220 */ /* 0x000fe20000410000 */
[----:B------:R-:W-:Y:S01]  /*2b60*/  MUFU.SIN R148, R115 ;  /* 0x0000007300947308 */ /* 0x000fe20000000400 */
[----:B------:R-:W-:Y:S02]  /*2b70*/  FMUL.FTZ R106, R37, R104 ;  /* 0x00000068256a7220 */ /* 0x000fe40000410000 */
[C---:B-1----:R-:W-:Y:S02]  /*2b80*/  FMUL.FTZ R161, R113.reuse, R161 ;  /* 0x000000a171a17220 */ /* 0x042fe40000410000 */
[----:B------:R-:W-:-:S02]  /*2b90*/  FMUL.FTZ R160, R113, R160 ;  /* 0x000000a071a07220 */ /* 0x000fc40000410000 */
[-C--:B------:R-:W-:Y:S01]  /*2ba0*/  FMUL.FTZ R113, R164, R111.reuse ;  /* 0x0000006fa4717220 */ /* 0x080fe20000410000 */
[----:B------:R0:W-:Y:S01]  /*2bb0*/  MUFU.COS R142, R115 ;  /* 0x00000073008e7308 */ /* 0x0001e20000000000 */
[----:B------:R-:W-:Y:S02]  /*2bc0*/  FMUL.FTZ R108, R39, R104 ;  /* 0x00000068276c7220 */ /* 0x000fe40000410000 */
[----:B------:R-:W-:-:S05]  /*2bd0*/  FFMA.FTZ R110, R165, R111, -R110 ;  /* 0x0000006fa56e7223 */ /* 0x000fca000001086e */
[----:B------:R-:W1:Y:S01]  /*2be0*/  MUFU.EX2 R105, R105 ;  /* 0x0000006900697308 */ /* 0x000e620000000800 */
[----:B------:R-:W-:Y:S02]  /*2bf0*/  FFMA.FTZ R113, R165, R112, R113 ;  /* 0x00000070a5717223 */ /* 0x000fe40000010071 */
[----:B------:R-:W-:Y:S02]  /*2c00*/  FADD.FTZ R110, R13, R110 ;  /* 0x0000006e0d6e7221 */ /* 0x000fe40000010000 */
[----:B------:R-:W-:-:S03]  /*2c10*/  FMUL.FTZ R107, R36, R104 ;  /* 0x00000068246b7220 */ /* 0x000fc60000410000 */
[----:B------:R-:W3:Y:S01]  /*2c20*/  MUFU.EX2 R106, R106 ;  /* 0x0000006a006a7308 */ /* 0x000ee20000000800 */
[-C--:B0-----:R-:W-:Y:S02]  /*2c30*/  FMUL.FTZ R115, R43, R104.reuse ;  /* 0x000000682b737220 */ /* 0x081fe40000410000 */
[----:B------:R-:W-:Y:S02]  /*2c40*/  FADD.FTZ R113, RZ, R113 ;  /* 0x00000071ff717221 */ /* 0x000fe40000010000 */
[----:B------:R-:W-:-:S03]  /*2c50*/  FMUL.FTZ R119, R42, R104 ;  /* 0x000000682a777220 */ /* 0x000fc60000410000 */
[----:B------:R-:W0:Y:S01]  /*2c60*/  MUFU.EX2 R108, R108 ;  /* 0x0000006c006c7308 */ /* 0x000e220000000800 */
[-C--:B------:R-:W-:Y:S02]  /*2c70*/  FMUL.FTZ R122, R41, R104.reuse ;  /* 0x00000068297a7220 */ /* 0x080fe40000410000 */
[-C--:B------:R-:W-:Y:S02]  /*2c80*/  FMUL.FTZ R139, R40, R104.reuse ;  /* 0x00000068288b7220 */ /* 0x080fe40000410000 */
[----:B------:R-:W-:Y:S02]  /*2c90*/  FMUL.FTZ R109, R35, R104 ;  /* 0x00000068236d7220 */ /* 0x000fe40000410000 */
[----:B------:R-:W-:Y:S02]  /*2ca0*/  FMUL.FTZ R112, R162, R110 ;  /* 0x0000006ea2707220 */ /* 0x000fe40000410000 */
[----:B------:R-:W-:Y:S01]  /*2cb0*/  FMUL.FTZ R104, R34, R104 ;  /* 0x0000006822687220 */ /* 0x000fe20000410000 */
[----:B------:R-:W4:Y:S01]  /*2cc0*/  MUFU.EX2 R107, R107 ;  /* 0x0000006b006b7308 */ /* 0x000f220000000800 */
[----:B------:R-:W-:-:S02]  /*2cd0*/  FMUL.FTZ R111, R162, R113 ;  /* 0x00000071a26f7220 */ /* 0x000fc40000410000 */
[C---:B------:R-:W-:Y:S02]  /*2ce0*/  FFMA.FTZ R112, R163.reuse, R113, R112 ;  /* 0x00000071a3707223 */ /* 0x040fe40000010070 */
[----:B------:R-:W-:-:S03]  /*2cf0*/  FFMA.FTZ R111, R163, R110, -R111 ;  /* 0x0000006ea36f7223 */ /* 0x000fc6000001086f */
[----:B------:R-:W0:Y:S01]  /*2d00*/  MUFU.EX2 R115, R115 ;  /* 0x0000007300737308 */ /* 0x000e220000000800 */
[C---:B-1----:R-:W-:Y:S02]  /*2d10*/  FMUL.FTZ R149, R105.reuse, R142 ;  /* 0x0000008e69957220 */ /* 0x042fe40000410000 */
[----:B------:R-:W-:Y:S02]  /*2d20*/  FMUL.FTZ R148, R105, R148 ;  /* 0x0000009469947220 */ /* 0x000fe40000410000 */
[----:B------:R-:W-:-:S03]  /*2d30*/  FADD.FTZ R112, RZ, R112 ;  /* 0x00000070ff707221 */ /* 0x000fc60000010000 */
[----:B------:R-:W1:Y:S01]  /*2d40*/  MUFU.EX2 R139, R139 ;  /* 0x0000008b008b7308 */ /* 0x000e620000000800 */
[----:B------:R-:W-:Y:S02]  /*2d50*/  FADD.FTZ R111, R12, R111 ;  /* 0x0000006f0c6f7221 */ /* 0x000fe40000010000 */
[----:B---3--:R-:W-:-:S05]  /*2d60*/  FMUL.FTZ R147, R106, R147 ;  /* 0x000000936a937220 */ /* 0x008fca0000410000 */
[----:B------:R-:W-:Y:S01]  /*2d70*/  MUFU.EX2 R104, R104 ;  /* 0x0000006800687308 */ /* 0x000fe20000000800 */
[----:B------:R-:W-:Y:S02]  /*2d80*/  FMUL.FTZ R146, R106, R143 ;  /* 0x0000008f6a927220 */ /* 0x000fe40000410000 */
[----:B------:R-:W-:-:S05]  /*2d90*/  FMUL.FTZ R106, R160, R112 ;  /* 0x00000070a06a7220 */ /* 0x000fca0000410000 */
[----:B------:R-:W3:Y:S01]  /*2da0*/  MUFU.SIN R105, R174 ;  /* 0x000000ae00697308 */ /* 0x000ee20000000400 */
[C---:B0-----:R-:W-:Y:S02]  /*2db0*/  FMUL.FTZ R151, R108.reuse, R151 ;  /* 0x000000976c977220 */ /* 0x041fe40000410000 */
[----:B------:R-:W-:-:S05]  /*2dc0*/  FMUL.FTZ R150, R108, R141 ;  /* 0x0000008d6c967220 */ /* 0x000fca0000410000 */
[----:B------:R-:W0:Y:S01]  /*2dd0*/  MUFU.COS R173, R174 ;  /* 0x000000ae00ad7308 */ /* 0x000e220000000000 */
[-C--:B------:R-:W-:Y:S02]  /*2de0*/  FMUL.FTZ R108, R160, R111.reuse ;  /* 0x0000006fa06c7220 */ /* 0x080fe40000410000 */
[C---:B------:R-:W-:Y:S02]  /*2df0*/  FFMA.FTZ R106, R161.reuse, R111, -R106 ;  /* 0x0000006fa16a7223 */ /* 0x040fe4000001086a */
[----:B------:R-:W-:-:S03]  /*2e00*/  FFMA.FTZ R108, R161, R112, R108 ;  /* 0x00000070a16c7223 */ /* 0x000fc6000001006c */
[----:B------:R-:W0:Y:S01]  /*2e10*/  MUFU.EX2 R109, R109 ;  /* 0x0000006d006d7308 */ /* 0x000e220000000800 */
[C---:B----4-:R-:W-:Y:S02]  /*2e20*/  FMUL.FTZ R145, R107.reuse, R168 ;  /* 0x000000a86b917220 */ /* 0x050fe40000410000 */
[----:B------:R-:W-:Y:S02]  /*2e30*/  FMUL.FTZ R144, R107, R144 ;  /* 0x000000906b907220 */ /* 0x000fe40000410000 */
[----:B------:R-:W-:-:S03]  /*2e40*/  FMUL.FTZ R158, R115, R158 ;  /* 0x0000009e739e7220 */ /* 0x000fc60000410000 */
[----:B------:R-:W4:Y:S01]  /*2e50*/  MUFU.EX2 R119, R119 ;  /* 0x0000007700777308 */ /* 0x000f220000000800 */
[----:B------:R-:W-:Y:S02]  /*2e60*/  FADD.FTZ R107, R11, R106 ;  /* 0x0000006a0b6b7221 */ /* 0x000fe40000010000 */
[----:B-1----:R-:W-:Y:S02]  /*2e70*/  FMUL.FTZ R153, R139, R140 ;  /* 0x0000008c8b997220 */ /* 0x002fe40000410000 */
[----:B------:R-:W-:Y:S02]  /*2e80*/  FADD.FTZ R108, RZ, R108 ;  /* 0x0000006cff6c7221 */ /* 0x000fe40000010000 */
[----:B---3--:R-:W-:Y:S02]  /*2e90*/  FMUL.FTZ R140, R104, R105 ;  /* 0x00000069688c7220 */ /* 0x008fe40000410000 */
[----:B------:R-:W-:Y:S02]  /*2ea0*/  FMUL.FTZ R159, R115, R159 ;  /* 0x0000009f739f7220 */ /* 0x000fe40000410000 */
[----:B------:R-:W-:-:S02]  /*2eb0*/  FMUL.FTZ R105, R158, R107 ;  /* 0x0000006b9e697220 */ /* 0x000fc40000410000 */
[----:B------:R-:W-:Y:S02]  /*2ec0*/  FMUL.FTZ R106, R116, R169 ;  /* 0x000000a9746a7220 */ /* 0x000fe40000410000 */
[----:B0-----:R-:W-:Y:S02]  /*2ed0*/  FMUL.FTZ R141, R104, R173 ;  /* 0x000000ad688d7220 */ /* 0x001fe40000410000 */
[-C--:B------:R-:W-:Y:S02]  /*2ee0*/  FMUL.FTZ R110, R158, R108.reuse ;  /* 0x0000006c9e6e7220 */ /* 0x080fe40000410000 */
[----:B------:R-:W-:Y:S01]  /*2ef0*/  FMUL.FTZ R104, R117, R169 ;  /* 0x000000a975687220 */ /* 0x000fe20000410000 */
[----:B------:R-:W0:Y:S01]  /*2f00*/  MUFU.EX2 R122, R122 ;  /* 0x0000007a007a7308 */ /* 0x000e220000000800 */
[----:B------:R-:W-:Y:S02]  /*2f10*/  FFMA.FTZ R105, R159, R108, R105 ;  /* 0x0000006c9f697223 */ /* 0x000fe40000010069 */
[----:B------:R-:W-:-:S02]  /*2f20*/  FFMA.FTZ R106, R117, R171, R106 ;  /* 0x000000ab756a7223 */ /* 0x000fc4000001006a */
[----:B------:R-:W-:Y:S02]  /*2f30*/  FFMA.FTZ R107, R159, R107, -R110 ;  /* 0x0000006b9f6b7223 */ /* 0x000fe4000001086e */
[C---:B------:R-:W-:Y:S02]  /*2f40*/  FMUL.FTZ R143, R109.reuse, R172 ;  /* 0x000000ac6d8f7220 */ /* 0x040fe40000410000 */
[----:B------:R-:W-:Y:S02]  /*2f50*/  FMUL.FTZ R142, R109, R170 ;  /* 0x000000aa6d8e7220 */ /* 0x000fe40000410000 */
[----:B------:R-:W-:Y:S02]  /*2f60*/  FFMA.FTZ R104, R116, R171, -R104 ;  /* 0x000000ab74687223 */ /* 0x000fe40000010868 */
[----:B------:R-:W-:Y:S02]  /*2f70*/  FADD.FTZ R109, RZ, R105 ;  /* 0x00000069ff6d7221 */ /* 0x000fe40000010000 */
[----:B----4-:R-:W-:-:S02]  /*2f80*/  FMUL.FTZ R156, R119, R156 ;  /* 0x0000009c779c7220 */ /* 0x010fc40000410000 */
[----:B------:R-:W-:Y:S02]  /*2f90*/  FMUL.FTZ R105, R166, R106 ;  /* 0x0000006aa6697220 */ /* 0x000fe40000410000 */
[----:B------:R-:W-:Y:S02]  /*2fa0*/  FADD.FTZ R108, R10, R107 ;  /* 0x0000006b0a6c7221 */ /* 0x000fe40000010000 */
[-C--:B------:R-:W-:Y:S02]  /*2fb0*/  FMUL.FTZ R107, R166, R104.reuse ;  /* 0x00000068a66b7220 */ /* 0x080fe40000410000 */
[----:B------:R-:W-:Y:S02]  /*2fc0*/  FMUL.FTZ R157, R119, R157 ;  /* 0x0000009d779d7220 */ /* 0x000fe40000410000 */
[----:B------:R-:W-:Y:S02]  /*2fd0*/  FMUL.FTZ R110, R156, R109 ;  /* 0x0000006d9c6e7220 */ /* 0x000fe40000410000 */
[----:B------:R-:W-:-:S02]  /*2fe0*/  FFMA.FTZ R105, R167, R104, -R105 ;  /* 0x00000068a7697223 */ /* 0x000fc40000010869 */
[----:B------:R-:W-:Y:S02]  /*2ff0*/  FMUL.FTZ R104, R156, R108 ;  /* 0x0000006c9c687220 */ /* 0x000fe40000410000 */
[----:B------:R-:W-:Y:S02]  /*3000*/  FFMA.FTZ R107, R167, R106, R107 ;  /* 0x0000006aa76b7223 */ /* 0x000fe4000001006b */
[C---:B------:R-:W-:Y:S02]  /*3010*/  FFMA.FTZ R110, R157.reuse, R108, -R110 ;  /* 0x0000006c9d6e7223 */ /* 0x040fe4000001086e */
[C---:B------:R-:W-:Y:S02]  /*3020*/  FMUL.FTZ R106, R164.reuse, R105 ;  /* 0x00000069a46a7220 */ /* 0x040fe40000410000 */
[----:B------:R-:W-:Y:S02]  /*3030*/  FFMA.FTZ R109, R157, R109, R104 ;  /* 0x0000006d9d6d7223 */ /* 0x000fe40000010068 */
[----:B------:R-:W-:-:S02]  /*3040*/  FMUL.FTZ R104, R164, R107 ;  /* 0x0000006ba4687220 */ /* 0x000fc40000410000 */
[C---:B0-----:R-:W-:Y:S02]  /*3050*/  FMUL.FTZ R154, R122.reuse, R123 ;  /* 0x0000007b7a9a7220 */ /* 0x041fe40000410000 */
[----:B------:R-:W-:Y:S02]  /*3060*/  FADD.FTZ R110, R9, R110 ;  /* 0x0000006e096e7221 */ /* 0x000fe40000010000 */
[C---:B------:R-:W-:Y:S02]  /*3070*/  FFMA.FTZ R106, R165.reuse, R107, R106 ;  /* 0x0000006ba56a7223 */ /* 0x040fe4000001006a */
[----:B------:R-:W-:Y:S02]  /*3080*/  FADD.FTZ R109, RZ, R109 ;  /* 0x0000006dff6d7221 */ /* 0x000fe40000010000 */
[----:B------:R-:W-:Y:S02]  /*3090*/  FFMA.FTZ R104, R165, R105, -R104 ;  /* 0x00000069a5687223 */ /* 0x000fe40000010868 */
[----:B------:R-:W-:-:S02]  /*30a0*/  FMUL.FTZ R155, R122, R155 ;  /* 0x0000009b7a9b7220 */ /* 0x000fc40000410000 */
[----:B------:R-:W-:Y:S02]  /*30b0*/  FMUL.FTZ R112, R154, R110 ;  /* 0x0000006e9a707220 */ /* 0x000fe40000410000 */
[----:B------:R-:W-:Y:S02]  /*30c0*/  FMUL.FTZ R105, R162, R106 ;  /* 0x0000006aa2697220 */ /* 0x000fe40000410000 */
[-C--:B------:R-:W-:Y:S02]  /*30d0*/  FMUL.FTZ R108, R154, R109.reuse ;  /* 0x0000006d9a6c7220 */ /* 0x080fe40000410000 */
[-C--:B------:R-:W-:Y:S02]  /*30e0*/  FMUL.FTZ R107, R162, R104.reuse ;  /* 0x00000068a26b7220 */ /* 0x080fe40000410000 */
[----:B------:R-:W-:Y:S02]  /*30f0*/  FFMA.FTZ R112, R155, R109, R112 ;  /* 0x0000006d9b707223 */ /* 0x000fe40000010070 */
[----:B------:R-:W-:-:S02]  /*3100*/  FFMA.FTZ R105, R163, R104, -R105 ;  /* 0x00000068a3697223 */ /* 0x000fc40000010869 */
[----:B------:R-:W-:Y:S02]  /*3110*/  FFMA.FTZ R109, R155, R110, -R108 ;  /* 0x0000006e9b6d7223 */ /* 0x000fe4000001086c */
[----:B------:R-:W-:Y:S02]  /*3120*/  FFMA.FTZ R107, R163, R106, R107 ;  /* 0x0000006aa36b7223 */ /* 0x000fe4000001006b */
[----:B------:R-:W-:Y:S02]  /*3130*/  FMUL.FTZ R106, R160, R105 ;  /* 0x00000069a06a7220 */ /* 0x000fe40000410000 */
[----:B------:R-:W-:Y:S02]  /*3140*/  FMUL.FTZ R152, R139, R152 ;  /* 0x000000988b987220 */ /* 0x000fe40000410000 */
[----:B------:R-:W-:Y:S02]  /*3150*/  FADD.FTZ R112, RZ, R112 ;  /* 0x00000070ff707221 */ /* 0x000fe40000010000 */
[----:B------:R-:W-:-:S02]  /*3160*/  FADD.FTZ R109, R8, R109 ;  /* 0x0000006d086d7221 */ /* 0x000fc40000010000 */
[-C--:B------:R-:W-:Y:S02]  /*3170*/  FMUL.FTZ R104, R160, R107.reuse ;  /* 0x0000006ba0687220 */ /* 0x080fe40000410000 */
[C---:B------:R-:W-:Y:S02]  /*3180*/  FFMA.FTZ R106, R161.reuse, R107, R106 ;  /* 0x0000006ba16a7223 */ /* 0x040fe4000001006a */
[C---:B------:R-:W-:Y:S02]  /*3190*/  FMUL.FTZ R108, R152.reuse, R112 ;  /* 0x00000070986c7220 */ /* 0x040fe40000410000 */
[----:B------:R-:W-:Y:S02]  /*31a0*/  FMUL.FTZ R107, R152, R109 ;  /* 0x0000006d986b7220 */ /* 0x000fe40000410000 */
[----:B------:R-:W-:Y:S02]  /*31b0*/  FFMA.FTZ R104, R161, R105, -R104 ;  /* 0x00000069a1687223 */ /* 0x000fe40000010868 */
[----:B------:R-:W-:-:S02]  /*31c0*/  FMUL.FTZ R105, R158, R106 ;  /* 0x0000006a9e697220 */ /* 0x000fc40000410000 */
[C---:B------:R-:W-:Y:S02]  /*31d0*/  FFMA.FTZ R108, R153.reuse, R109, -R108 ;  /* 0x0000006d996c7223 */ /* 0x040fe4000001086c */
[----:B------:R-:W-:Y:S02]  /*31e0*/  FFMA.FTZ R112, R153, R112, R107 ;  /* 0x0000007099707223 */ /* 0x000fe4000001006b */
[-C--:B------:R-:W-:Y:S02]  /*31f0*/  FMUL.FTZ R107, R158, R104.reuse ;  /* 0x000000689e6b7220 */ /* 0x080fe40000410000 */
[----:B------:R-:W-:Y:S02]  /*3200*/  FFMA.FTZ R105, R159, R104, -R105 ;  /* 0x000000689f697223 */ /* 0x000fe40000010869 */
[----:B------:R-:W-:Y:S02]  /*3210*/  FADD.FTZ R108, R7, R108 ;  /* 0x0000006c076c7221 */ /* 0x000fe40000010000 */
[----:B------:R-:W-:-:S02]  /*3220*/  FADD.FTZ R112, RZ, R112 ;  /* 0x00000070ff707221 */ /* 0x000fc40000010000 */
[----:B------:R-:W-:Y:S02]  /*3230*/  FFMA.FTZ R107, R159, R106, R107 ;  /* 0x0000006a9f6b7223 */ /* 0x000fe4000001006b */
[----:B------:R-:W-:Y:S02]  /*3240*/  FMUL.FTZ R106, R156, R105 ;  /* 0x000000699c6a7220 */ /* 0x000fe40000410000 */
[C---:B------:R-:W-:Y:S02]  /*3250*/  FMUL.FTZ R110, R150.reuse, R108 ;  /* 0x0000006c966e7220 */ /* 0x040fe40000410000 */
[----:B------:R-:W-:Y:S02]  /*3260*/  FMUL.FTZ R109, R150, R112 ;  /* 0x00000070966d7220 */ /* 0x000fe40000410000 */
[-C--:B------:R-:W-:Y:S02]  /*3270*/  FMUL.FTZ R104, R156, R107.reuse ;  /* 0x0000006b9c687220 */ /* 0x080fe40000410000 */
[----:B------:R-:W-:-:S02]  /*3280*/  FFMA.FTZ R106, R157, R107, R106 ;  /* 0x0000006b9d6a7223 */ /* 0x000fc4000001006a */
[C---:B------:R-:W-:Y:S02]  /*3290*/  FFMA.FTZ R110, R151.reuse, R112, R110 ;  /* 0x00000070976e7223 */ /* 0x040fe4000001006e */
[----:B------:R-:W-:Y:S02]  /*32a0*/  FFMA.FTZ R109, R151, R108, -R109 ;  /* 0x0000006c976d7223 */ /* 0x000fe4000001086d */
[----:B------:R-:W-:Y:S02]  /*32b0*/  FFMA.FTZ R104, R157, R105, -R104 ;  /* 0x000000699d687223 */ /* 0x000fe40000010868 */
[----:B------:R-:W-:Y:S02]  /*32c0*/  FMUL.FTZ R105, R154, R106 ;  /* 0x0000006a9a697220 */ /* 0x000fe40000410000 */
[----:B------:R-:W-:Y:S02]  /*32d0*/  FADD.FTZ R110, RZ, R110 ;  /* 0x0000006eff6e7221 */ /* 0x000fe40000010000 */
[----:B------:R-:W-:-:S02]  /*32e0*/  FADD.FTZ R109, R6, R109 ;  /* 0x0000006d066d7221 */ /* 0x000fc40000010000 */
[-C--:B------:R-:W-:Y:S02]  /*32f0*/  FMUL.FTZ R107, R154, R104.reuse ;  /* 0x000000689a6b7220 */ /* 0x080fe40000410000 */
[C---:B------:R-:W-:Y:S02]  /*3300*/  FFMA.FTZ R105, R155.reuse, R104, -R105 ;  /* 0x000000689b697223 */ /* 0x040fe40000010869 */
[C---:B------:R-:W-:Y:S02]  /*3310*/  FMUL.FTZ R108, R148.reuse, R110 ;  /* 0x0000006e946c7220 */ /* 0x040fe40000410000 */
[-C--:B------:R-:W-:Y:S02]  /*3320*/  FMUL.FTZ R104, R148, R109.reuse ;  /* 0x0000006d94687220 */ /* 0x080fe40000410000 */
[----:B------:R-:W-:Y:S02]  /*3330*/  FFMA.FTZ R107, R155, R106, R107 ;  /* 0x0000006a9b6b7223 */ /* 0x000fe4000001006b */
[----:B------:R-:W-:-:S02]  /*3340*/  FFMA.FTZ R108, R149, R109, -R108 ;  /* 0x0000006d956c7223 */ /* 0x000fc4000001086c */
[----:B------:R-:W-:Y:S02]  /*3350*/  FFMA.FTZ R110, R149, R110, R104 ;  /* 0x0000006e956e7223 */ /* 0x000fe40000010068 */
[C---:B------:R-:W-:Y:S02]  /*3360*/  FMUL.FTZ R106, R152.reuse, R105 ;  /* 0x00000069986a7220 */ /* 0x040fe40000410000 */
[-C--:B------:R-:W-:Y:S01]  /*3370*/  FMUL.FTZ R104, R152, R107.reuse ;  /* 0x0000006b98687220 */ /* 0x080fe20000410000 */
[----:B------:R-:W-:Y:S01]  /*3380*/  ISETP.NE.AND P0, PT, R134, 0x7f, PT ;  /* 0x0000007f8600780c */ /* 0x000fe20003f05270 */
[----:B------:R-:W-:Y:S02]  /*3390*/  FADD.FTZ R108, R5, R108 ;  /* 0x0000006c056c7221 */ /* 0x000fe40000010000 */
[----:B------:R-:W-:Y:S02]  /*33a0*/  FFMA.FTZ R106, R153, R107, R106 ;  /* 0x0000006b996a7223 */ /* 0x000fe4000001006a */
[----:B------:R-:W-:-:S02]  /*33b0*/  FADD.FTZ R110, RZ, R110 ;  /* 0x0000006eff6e7221 */ /* 0x000fc40000010000 */
[----:B------:R-:W-:Y:S02]  /*33c0*/  FFMA.FTZ R104, R153, R105, -R104 ;  /* 0x0000006999687223 */ /* 0x000fe40000010868 */
[----:B------:R-:W-:Y:S02]  /*33d0*/  FMUL.FTZ R111, R146, R108 ;  /* 0x0000006c926f7220 */ /* 0x000fe40000410000 */
[----:B------:R-:W-:Y:S02]  /*33e0*/  FMUL.FTZ R105, R150, R106 ;  /* 0x0000006a96697220 */ /* 0x000fe40000410000 */
[----:B------:R-:W-:Y:S01]  /*33f0*/  FMUL.FTZ R109, R146, R110 ;  /* 0x0000006e926d7220 */ /* 0x000fe20000410000 */
[----:B------:R0:W1:Y:S01]  /*3400*/  @P0 LDS.64 R122, [R134.X8+0x4598] ;  /* 0x00459800867a0984 */ /* 0x0000620000008a00 */
[----:B------:R-:W-:Y:S02]  /*3410*/  FMUL.FTZ R107, R150, R104 ;  /* 0x00000068966b7220 */ /* 0x000fe40000410000 */
[----:B------:R-:W-:-:S02]  /*3420*/  FFMA.FTZ R111, R147, R110, R111 ;  /* 0x0000006e936f7223 */ /* 0x000fc4000001006f */
[----:B------:R-:W-:Y:S02]  /*3430*/  FFMA.FTZ R105, R151, R104, -R105 ;  /* 0x0000006897697223 */ /* 0x000fe40000010869 */
[----:B------:R-:W-:Y:S02]  /*3440*/  FFMA.FTZ R109, R147, R108, -R109 ;  /* 0x0000006c936d7223 */ /* 0x000fe4000001086d */
[----:B------:R-:W-:Y:S02]  /*3450*/  FFMA.FTZ R107, R151, R106, R107 ;  /* 0x0000006a976b7223 */ /* 0x000fe4000001006b */
[----:B------:R-:W-:Y:S02]  /*3460*/  FADD.FTZ R111, RZ, R111 ;  /* 0x0000006fff6f7221 */ /* 0x000fe40000010000 */
[----:B------:R-:W-:Y:S02]  /*3470*/  FMUL.FTZ R106, R148, R105 ;  /* 0x00000069946a7220 */ /* 0x000fe40000410000 */
[----:B------:R-:W-:-:S02]  /*3480*/  FADD.FTZ R109, R4, R109 ;  /* 0x0000006d046d7221 */ /* 0x000fc40000010000 */
[----:B------:R-:W-:Y:S02]  /*3490*/  FMUL.FTZ R104, R148, R107 ;  /* 0x0000006b94687220 */ /* 0x000fe40000410000 */
[C---:B------:R-:W-:Y:S02]  /*34a0*/  FMUL.FTZ R108, R144.reuse, R111 ;  /* 0x0000006f906c7220 */ /* 0x040fe40000410000 */
[C---:B------:R-:W-:Y:S02]  /*34b0*/  FFMA.FTZ R106, R149.reuse, R107, R106 ;  /* 0x0000006b956a7223 */ /* 0x040fe4000001006a */
[----:B------:R-:W-:Y:S02]  /*34c0*/  FMUL.FTZ R110, R144, R109 ;  /* 0x0000006d906e7220 */ /* 0x000fe40000410000 */
[----:B------:R-:W-:Y:S02]  /*34d0*/  FFMA.FTZ R104, R149, R105, -R104 ;  /* 0x0000006995687223 */ /* 0x000fe40000010868 */
[----:B------:R-:W-:-:S02]  /*34e0*/  FFMA.FTZ R108, R145, R109, -R108 ;  /* 0x0000006d916c7223 */ /* 0x000fc4000001086c */
[C---:B------:R-:W-:Y:S02]  /*34f0*/  FMUL.FTZ R105, R146.reuse, R106 ;  /* 0x0000006a92697220 */ /* 0x040fe40000410000 */
[----:B------:R-:W-:Y:S02]  /*3500*/  FFMA.FTZ R110, R145, R111, R110 ;  /* 0x0000006f916e7223 */ /* 0x000fe4000001006e */
[-C--:B------:R-:W-:Y:S02]  /*3510*/  FMUL.FTZ R107, R146, R104.reuse ;  /* 0x00000068926b7220 */ /* 0x080fe40000410000 */
[----:B------:R-:W-:Y:S02]  /*3520*/  FADD.FTZ R108, R3, R108 ;  /* 0x0000006c036c7221 */ /* 0x000fe40000010000 */
[----:B------:R-:W-:Y:S02]  /*3530*/  FFMA.FTZ R105, R147, R104, -R105 ;  /* 0x0000006893697223 */ /* 0x000fe40000010869 */
[----:B------:R-:W-:-:S02]  /*3540*/  FADD.FTZ R110, RZ, R110 ;  /* 0x0000006eff6e7221 */ /* 0x000fc40000010000 */
[----:B------:R-:W-:Y:S02]  /*3550*/  FFMA.FTZ R107, R147, R106, R107 ;  /* 0x0000006a936b7223 */ /* 0x000fe4000001006b */
[----:B------:R-:W-:Y:S02]  /*3560*/  FMUL.FTZ R111, R142, R108 ;  /* 0x0000006c8e6f7220 */ /* 0x000fe40000410000 */
[----:B------:R-:W-:Y:S02]  /*3570*/  FMUL.FTZ R106, R144, R105 ;  /* 0x00000069906a7220 */ /* 0x000fe40000410000 */
[-C--:B------:R-:W-:Y:S02]  /*3580*/  FMUL.FTZ R109, R142, R110.reuse ;  /* 0x0000006e8e6d7220 */ /* 0x080fe40000410000 */
[----:B------:R-:W-:Y:S02]  /*3590*/  FMUL.FTZ R104, R144, R107 ;  /* 0x0000006b90687220 */ /* 0x000fe40000410000 */
[----:B------:R-:W-:-:S02]  /*35a0*/  FFMA.FTZ R111, R143, R110, R111 ;  /* 0x0000006e8f6f7223 */ /* 0x000fc4000001006f */
[----:B------:R-:W-:Y:S02]  /*35b0*/  FFMA.FTZ R106, R145, R107, R106 ;  /* 0x0000006b916a7223 */ /* 0x000fe4000001006a */
[----:B------:R-:W-:Y:S02]  /*35c0*/  FFMA.FTZ R109, R143, R108, -R109 ;  /* 0x0000006c8f6d7223 */ /* 0x000fe4000001086d */
[----:B------:R-:W-:Y:S02]  /*35d0*/  FFMA.FTZ R104, R145, R105, -R104 ;  /* 0x0000006991687223 */ /* 0x000fe40000010868 */
[----:B------:R-:W-:Y:S02]  /*35e0*/  FADD.FTZ R111, RZ, R111 ;  /* 0x0000006fff6f7221 */ /* 0x000fe40000010000 */
[----:B------:R-:W-:Y:S02]  /*35f0*/  FMUL.FTZ R105, R142, R106 ;  /* 0x0000006a8e697220 */ /* 0x000fe40000410000 */
[----:B------:R-:W-:-:S02]  /*3600*/  FADD.FTZ R109, R2, R109 ;  /* 0x0000006d026d7221 */ /* 0x000fc40000010000 */
[-C--:B------:R-:W-:Y:S02]  /*3610*/  FMUL.FTZ R107, R142, R104.reuse ;  /* 0x000000688e6b7220 */ /* 0x080fe40000410000 */
[C---:B------:R-:W-:Y:S02]  /*3620*/  FMUL.FTZ R108, R140.reuse, R111 ;  /* 0x0000006f8c6c7220 */ /* 0x040fe40000410000 */
[C---:B------:R-:W-:Y:S02]  /*3630*/  FFMA.FTZ R104, R143.reuse, R104, -R105 ;  /* 0x000000688f687223 */ /* 0x040fe40000010869 */
[----:B------:R-:W-:Y:S02]  /*3640*/  FMUL.FTZ R110, R140, R109 ;  /* 0x0000006d8c6e7220 */ /* 0x000fe40000410000 */
[----:B------:R-:W-:Y:S02]  /*3650*/  FFMA.FTZ R107, R143, R106, R107 ;  /* 0x0000006a8f6b7223 */ /* 0x000fe4000001006b */
[----:B--2---:R-:W-:-:S02]  /*3660*/  FMUL.FTZ R105, R101, R103 ;  /* 0x0000006765697220 */ /* 0x004fc40000410000 */
        /* <DEDUP_REMOVED lines=15> */
[----:B------:R-:W-:Y:S01]  /*3760*/  HFMA2.MMA R122, -RZ, RZ, 1.875, 0 ;  /* 0x3f800000ff7a7435 */ /* 0x000fe200000001ff */
[----:B------:R-:W-:-:S11]  /*3770*/  MOV R123, RZ ;  /* 0x000000ff007b7202 */ /* 0x000fd60000000f00 */
[----:B------:R-:W-:-:S04]  /*3780*/  @P0 LEA.HI R104, R130, R130, RZ, 0x1 ;  /* 0x0000008282680211 */ /* 0x000fc800078f08ff */
[----:B------:R-:W-:-:S04]  /*3790*/  @P0 LOP3.LUT R107, R104, 0xfffffe, RZ, 0xc0, !PT ;  /* 0x00fffffe686b0812 */ /* 0x000fc800078ec0ff */
[----:B------:R-:W-:-:S04]  /*37a0*/  @P0 IADD3 R104, -R107, R130, RZ ;  /* 0x000000826b680210 */ /* 0x000fc80007ffe1ff */
[----:B------:R-:W-:-:S05]  /*37b0*/  @P0 LEA R104, R104, R17, 0x8 ;  /* 0x0000001168680211 */ /* 0x000fca00078e40ff */
[----:B------:R0:W1:Y:S02]  /*37c0*/  @P0 LDS.64 R122, [R104.X8+0x3590] ;  /* 0x00359000687a0984 */ /* 0x0000640000008a00 */
.L_x_2137:
[----:B01----:R-:W-:Y:S05]  /*37d0*/  BSYNC B0 ;  /* 0x0000000000007941 */ /* 0x003fea0003800000 */
.L_x_2136:
        /* <DEDUP_REMOVED lines=74> */
.L_x_2180:
        /* <DEDUP_REMOVED lines=68> */
.L_x_2181:
        /* <DEDUP_REMOVED lines=21> */
[----:B-----5:R-:W-:Y:S05]  /*4210*/  CALL.REL.NOINC `($__internal_52_$__cuda_sm70_shflsync_idx_p) ;  /* 0x00006f1000007944 */ /* 0x020fea0003c00000 */
.L_x_2142:
[----:B------:R-:W-:Y:S05]  /*4220*/  BRA.CONV ~URZ, `(.L_x_2143) ;  /* 0x000000637f007947 */ /* 0x000fea000b800000 */
[----:B0-----:R-:W-:Y:S01]  /*4230*/  HFMA2.MMA R109, -RZ, RZ, 0, 1.847743988037109375e-06 ;  /* 0x0000001fff6d7435 */ /* 0x001fe200000001ff */
[----:B------:R-:W-:Y:S02]  /*4240*/  MOV R107, R202 ;  /* 0x000000ca006b7202 */ /* 0x000fe40000000f00 */
[----:B------:R-:W-:Y:S02]  /*4250*/  MOV R108, 0x1f ;  /* 0x0000001f006c7802 */ /* 0x000fe40000000f00 */
[----:B-1----:R-:W-:Y:S02]  /*4260*/  MOV R106, 0xffffffff ;  /* 0xffffffff006a7802 */ /* 0x002fe40000000f00 */
[----:B------:R-:W-:-:S02]  /*4270*/  MOV R100, 0x4290 ;  /* 0x0000429000647802 */ /* 0x000fc40000000f00 */
[----:B-----5:R-:W-:Y:S05]  /*4280*/  CALL.REL.NOINC `($__internal_52_$__cuda_sm70_shflsync_idx_p) ;  /* 0x00006ea000007944 */ /* 0x020fea0003c00000 */
.L_x_2143:
[----:B------:R-:W-:Y:S05]  /*4290*/  BRA.CONV ~URZ, `(.L_x_2144) ;  /* 0x000000637f007947 */ /* 0x000fea000b800000 */
[----:B0-----:R-:W-:Y:S01]  /*42a0*/  HFMA2.MMA R109, -RZ, RZ, 0, 1.847743988037109375e-06 ;  /* 0x0000001fff6d7435 */ /* 0x001fe200000001ff */
[----:B------:R-:W-:-:S02]  /*42b0*/  MOV R107, R111 ;  /* 0x0000006f006b7202 */ /* 0x000fc40000000f00 */
[----:B------:R-:W-:Y:S02]  /*42c0*/  MOV R108, 0x1f ;  /* 0x0000001f006c7802 */ /* 0x000fe40000000f00 */
[----:B-1----:R-:W-:Y:S02]  /*42d0*/  MOV R106, 0xffffffff ;  /* 0xffffffff006a7802 */ /* 0x002fe40000000f00 */
[----:B------:R-:W-:Y:S02]  /*42e0*/  MOV R100, 0x4300 ;  /* 0x0000430000647802 */ /* 0x000fe40000000f00 */
[----:B-----5:R-:W-:Y:S05]  /*42f0*/  CALL.REL.NOINC `($__internal_52_$__cuda_sm70_shflsync_idx_p) ;  /* 0x00006e3000007944 */ /* 0x020fea0003c00000 */
.L_x_2144:
[----:B------:R-:W-:Y:S05]  /*4300*/  BRA.CONV ~URZ, `(.L_x_2145) ;  /* 0x000000637f007947 */ /* 0x000fea000b800000 */
[----:B0-----:R-:W-:Y:S01]  /*4310*/  HFMA2.MMA R109, -RZ, RZ, 0, 1.847743988037109375e-06 ;  /* 0x0000001fff6d7435 */ /* 0x001fe200000001ff */
[----:B------:R-:W-:Y:S02]  /*4320*/  MOV R107, R119 ;  /* 0x00000077006b7202 */ /* 0x000fe40000000f00 */
[----:B------:R-:W-:Y:S02]  /*4330*/  MOV R108, 0x1f ;  /* 0x0000001f006c7802 */ /* 0x000fe40000000f00 */
[----:B-1----:R-:W-:Y:S02]  /*4340*/  MOV R106, 0xffffffff ;  /* 0xffffffff006a7802 */ /* 0x002fe40000000f00 */
[----:B------:R-:W-:-:S02]  /*4350*/  MOV R100, 0x4370 ;  /* 0x0000437000647802 */ /* 0x000fc40000000f00 */
[----:B-----5:R-:W-:Y:S05]  /*4360*/  CALL.REL.NOINC `($__internal_52_$__cuda_sm70_shflsync_idx_p) ;  /* 0x00006dc000007944 */ /* 0x020fea0003c00000 */
.L_x_2145:
        /* <DEDUP_REMOVED lines=9> */
.L_x_2182:
        /* <DEDUP_REMOVED lines=50> */
.L_x_2139:
[----:B0-----:R-:W-:Y:S05]  /*4720*/  BSYNC B0 ;  /* 0x0000000000007941 */ /* 0x001fea0003800000 */
.L_x_2138:
[CC--:B-----5:R-:W-:Y:S01]  /*4730*/  FMUL.FTZ R96, R140.reuse, R123.reuse ;  /* 0x0000007b8c607220 */ /* 0x0e0fe20000410000 */
[----:B------:R-:W-:Y:S01]  /*4740*/  WARPSYNC 0xffffffff ;  /* 0xffffffff00007948 */ /* 0x000fe20003800000 */
[-C--:B------:R-:W-:Y:S01]  /*4750*/  FMUL.FTZ R98, R140, -R122.reuse ;  /* 0x8000007a8c627220 */ /* 0x080fe20000410000 */
[----:B------:R-:W-:Y:S01]  /*4760*/  BAR.SYNC.DEFER_BLOCKING 0x0 ;  /* 0x0000000000007b1d */ /* 0x000fe20000010000 */
[C---:B------:R-:W-:Y:S01]  /*4770*/  FFMA.FTZ R96, R141.reuse, R122, -R96 ;  /* 0x0000007a8d607223 */ /* 0x040fe20000010860 */
[----:B------:R-:W-:Y:S01]  /*4780*/  LOP3.LUT P0, RZ, R134, 0x1f, RZ, 0xc0, !PT ;  /* 0x0000001f86ff7812 */ /* 0x000fe2000780c0ff */
[-C--:B------:R-:W-:Y:S02]  /*4790*/  FMUL.FTZ R97, R140, R172.reuse ;  /* 0x000000ac8c617220 */ /* 0x080fe40000410000 */
[C---:B------:R-:W-:Y:S01]  /*47a0*/  FFMA.FTZ R98, R141.reuse, -R123, R98 ;  /* 0x8000007b8d627223 */ /* 0x040fe20000010062 */
[----:B------:R-:W-:Y:S01]  /*47b0*/  ISETP.GE.OR P0, PT, R130, c[0x0][0x174], P0 ;  /* 0x00005d0082007a0c */ /* 0x000fe20000706670 */
[----:B------:R-:W-:Y:S01]  /*47c0*/  FMUL.FTZ R99, R141, R172 ;  /* 0x000000ac8d637220 */ /* 0x000fe20000410000 */
[----:B------:R-:W-:Y:S01]  /*47d0*/  BSSY B0, `(.L_x_2147) ;  /* 0x00001cd000007945 */ /* 0x000fe20003800000 */
[----:B---3--:R-:W-:-:S02]  /*47e0*/  FMUL.FTZ R102, R142, -R96 ;  /* 0x800000608e667220 */ /* 0x008fc40000410000 */
[----:B------:R-:W-:Y:S02]  /*47f0*/  FFMA.FTZ R100, R141, R170, -R97 ;  /* 0x000000aa8d647223 */ /* 0x000fe40000010861 */
[----:B------:R-:W-:Y:S02]  /*4800*/  FMUL.FTZ R101, R142, -R98 ;  /* 0x800000628e657220 */ /* 0x000fe40000410000 */
[----:B------:R-:W-:Y:S02]  /*4810*/  FFMA.FTZ R99, -R140, R170, -R99 ;  /* 0x000000aa8c637223 */ /* 0x000fe40000010963 */
[----:B------:R-:W-:Y:S02]  /*4820*/  FFMA.FTZ R102, R143, R98, R102 ;  /* 0x000000628f667223 */ /* 0x000fe40000010066 */
        /* <DEDUP_REMOVED lines=11> */
[----:B------:R-:W-:Y:S02]  /*48e0*/  FMUL.FTZ R100, R146, -R104 ;  /* 0x8000006892647220 */ /* 0x000fe40000410000 */
        /* <DEDUP_REMOVED lines=10> */
[----:B------:R-:W-:Y:S02]  /*4990*/  FADD.FTZ R98, R177, R96 ;  /* 0x00000060b1627221 */ /* 0x000fe40000010000 */
[-C--:B------:R-:W-:Y:S01]  /*49a0*/  FMUL.FTZ R101, R148, -R100.reuse ;  /* 0x8000006494657220 */ /* 0x080fe20000410000 */
[----:B------:R-:W0:Y:S01]  /*49b0*/  LDS.64 R96, [R139.X16+0x2188] ;  /* 0x002188008b607984 */ /* 0x000e22000000ca00 */
[C---:B------:R-:W-:Y:S02]  /*49c0*/  FFMA.FTZ R103, R149.reuse, R100, R102 ;  /* 0x0000006495677223 */ /* 0x040fe40000010066 */
[----:B------:R-:W-:-:S02]  /*49d0*/  FFMA.FTZ R101, R149, R104, -R101 ;  /* 0x0000006895657223 */ /* 0x000fc40000010865 */
[----:B------:R-:W-:Y:S02]  /*49e0*/  FMUL.FTZ R100, R150, -R103 ;  /* 0x8000006796647220 */ /* 0x000fe40000410000 */
[----:B------:R-:W-:Y:S02]  /*49f0*/  FADD.FTZ R99, -R176, R99 ;  /* 0x00000063b0637221 */ /* 0x000fe40000010100 */
[----:B------:R-:W-:Y:S02]  /*4a00*/  FMUL.FTZ R102, R146, -R98 ;  /* 0x8000006292667220 */ /* 0x000fe40000410000 */
[-C--:B------:R-:W-:Y:S02]  /*4a10*/  FMUL.FTZ R104, R150, -R101.reuse ;  /* 0x8000006596687220 */ /* 0x080fe40000410000 */
[----:B------:R-:W-:Y:S02]  /*4a20*/  FFMA.FTZ R101, R151, R101, -R100 ;  /* 0x0000006597657223 */ /* 0x000fe40000010864 */
[----:B------:R-:W-:-:S02]  /*4a30*/  FMUL.FTZ R100, R146, -R99 ;  /* 0x8000006392647220 */ /* 0x000fc40000410000 */
[----:B------:R-:W-:Y:S02]  /*4a40*/  FFMA.FTZ R99, R147, R99, R102 ;  /* 0x0000006393637223 */ /* 0x000fe40000010066 */
[----:B------:R-:W-:Y:S02]  /*4a50*/  FFMA.FTZ R104, R151, R103, R104 ;  /* 0x0000006797687223 */ /* 0x000fe40000010068 */
[----:B------:R-:W-:Y:S02]  /*4a60*/  FMUL.FTZ R103, R152, -R101 ;  /* 0x8000006598677220 */ /* 0x000fe40000410000 */
[----:B------:R-:W-:Y:S02]  /*4a70*/  FFMA.FTZ R100, R147, R98, -R100 ;  /* 0x0000006293647223 */ /* 0x000fe40000010864 */
[----:B------:R-:W-:Y:S02]  /*4a80*/  FADD.FTZ R99, -R178, R99 ;  /* 0x00000063b2637221 */ /* 0x000fe40000010100 */
[----:B------:R-:W-:-:S02]  /*4a90*/  FMUL.FTZ R102, R152, -R104 ;  /* 0x8000006898667220 */ /* 0x000fc40000410000 */
[----:B------:R-:W-:Y:S02]  /*4aa0*/  FFMA.FTZ R103, R153, R104, R103 ;  /* 0x0000006899677223 */ /* 0x000fe40000010067 */
[----:B------:R-:W-:Y:S02]  /*4ab0*/  FADD.FTZ R100, R179, R100 ;  /* 0x00000064b3647221 */ /* 0x000fe40000010000 */
[----:B------:R-:W-:Y:S02]  /*4ac0*/  FMUL.FTZ R98, R148, -R99 ;  /* 0x8000006394627220 */ /* 0x000fe40000410000 */
[----:B------:R-:W-:Y:S02]  /*4ad0*/  FFMA.FTZ R101, R153, R101, -R102 ;  /* 0x0000006599657223 */ /* 0x000fe40000010866 */
[----:B------:R-:W-:Y:S02]  /*4ae0*/  FMUL.FTZ R104, R154, -R103 ;  /* 0x800000679a687220 */ /* 0x000fe40000410000 */
[----:B------:R-:W-:-:S02]  /*4af0*/  FMUL.FTZ R102, R148, -R100 ;  /* 0x8000006494667220 */ /* 0x000fc40000410000 */
[----:B------:R-:W-:Y:S02]  /*4b00*/  FFMA.FTZ R98, R149, R100, -R98 ;  /* 0x0000006495627223 */ /* 0x000fe40000010862 */
[-C--:B------:R-:W-:Y:S02]  /*4b10*/  FMUL.FTZ R100, R154, -R101.reuse ;  /* 0x800000659a647220 */ /* 0x080fe40000410000 */
[----:B------:R-:W-:Y:S02]  /*4b20*/  FFMA.FTZ R104, R155, R101, -R104 ;  /* 0x000000659b687223 */ /* 0x000fe40000010868 */
[----:B------:R-:W-:Y:S02]  /*4b30*/  FFMA.FTZ R99, R149, R99, R102 ;  /* 0x0000006395637223 */ /* 0x000fe40000010066 */
[----:B------:R-:W-:Y:S02]  /*4b40*/  FADD.FTZ R98, R181, R98 ;  /* 0x00000062b5627221 */ /* 0x000fe40000010000 */
[----:B------:R-:W-:-:S02]  /*4b50*/  FFMA.FTZ R100, R155, R103, R100 ;  /* 0x000000679b647223 */ /* 0x000fc40000010064 */
[----:B------:R-:W-:Y:S02]  /*4b60*/  FMUL.FTZ R103, R156, -R104 ;  /* 0x800000689c677220 */ /* 0x000fe40000410000 */
[----:B------:R-:W-:Y:S02]  /*4b70*/  FADD.FTZ R99, -R180, R99 ;  /* 0x00000063b4637221 */ /* 0x000fe40000010100 */
[----:B------:R-:W-:Y:S02]  /*4b80*/  FMUL.FTZ R102, R150, -R98 ;  /* 0x8000006296667220 */ /* 0x000fe40000410000 */
[-C--:B------:R-:W-:Y:S02]  /*4b90*/  FMUL.FTZ R101, R156, -R100.reuse ;  /* 0x800000649c657220 */ /* 0x080fe40000410000 */
[----:B------:R-:W-:Y:S02]  /*4ba0*/  FFMA.FTZ R103, R157, R100, R103 ;  /* 0x000000649d677223 */ /* 0x000fe40000010067 */
[----:B------:R-:W-:-:S02]  /*4bb0*/  FMUL.FTZ R100, R150, -R99 ;  /* 0x8000006396647220 */ /* 0x000fc40000410000 */
[----:B------:R-:W-:Y:S02]  /*4bc0*/  FFMA.FTZ R99, R151, R99, R102 ;  /* 0x0000006397637223 */ /* 0x000fe40000010066 */
[----:B------:R-:W-:Y:S02]  /*4bd0*/  FFMA.FTZ R101, R157, R104, -R101 ;  /* 0x000000689d657223 */ /* 0x000fe40000010865 */
[----:B------:R-:W-:Y:S02]  /*4be0*/  FFMA.FTZ R100, R151, R98, -R100 ;  /* 0x0000006297647223 */ /* 0x000fe40000010864 */
[----:B------:R-:W-:Y:S02]  /*4bf0*/  FADD.FTZ R98, -R182, R99 ;  /* 0x00000063b6627221 */ /* 0x000fe40000010100 */
[----:B0-----:R-:W-:Y:S02]  /*4c00*/  FMUL.FTZ R99, R117, R97 ;  /* 0x0000006175637220 */ /* 0x001fe40000410000 */
[----:B------:R-:W-:-:S02]  /*4c10*/  FMUL.FTZ R102, R158, -R103 ;  /* 0x800000679e667220 */ /* 0x000fc40000410000 */
[-C--:B------:R-:W-:Y:S02]  /*4c20*/  FMUL.FTZ R106, R158, -R101.reuse ;  /* 0x800000659e6a7220 */ /* 0x080fe40000410000 */
[-C--:B------:R-:W-:Y:S02]  /*4c30*/  FMUL.FTZ R117, R117, R96.reuse ;  /* 0x0000006075757220 */ /* 0x080fe40000410000 */
[----:B------:R-:W-:Y:S02]  /*4c40*/  FADD.FTZ R100, R183, R100 ;  /* 0x00000064b7647221 */ /* 0x000fe40000010000 */
[----:B------:R-:W-:Y:S02]  /*4c50*/  FFMA.FTZ R99, R116, R96, -R99 ;  /* 0x0000006074637223 */ /* 0x000fe40000010863 */
[C---:B------:R-:W-:Y:S02]  /*4c60*/  FFMA.FTZ R104, R159.reuse, R101, -R102 ;  /* 0x000000659f687223 */ /* 0x040fe40000010866 */
[----:B------:R-:W-:-:S02]  /*4c70*/  FFMA.FTZ R106, R159, R103, R106 ;  /* 0x000000679f6a7223 */ /* 0x000fc4000001006a */
[----:B------:R-:W-:Y:S02]  /*4c80*/  FMUL.FTZ R101, R152, -R98 ;  /* 0x8000006298657220 */ /* 0x000fe40000410000 */
[----:B------:R-:W-:Y:S02]  /*4c90*/  FFMA.FTZ R117, R116, R97, R117 ;  /* 0x0000006174757223 */ /* 0x000fe40000010075 */
[----:B------:R-:W-:Y:S02]  /*4ca0*/  FMUL.FTZ R102, R152, -R100 ;  /* 0x8000006498667220 */ /* 0x000fe40000410000 */
[----:B------:R-:W-:Y:S02]  /*4cb0*/  FADD.FTZ R228, R16, R99 ;  /* 0x0000006310e47221 */ /* 0x000fe40000010000 */
[----:B------:R-:W-:Y:S02]  /*4cc0*/  FMUL.FTZ R96, R160, -R106 ;  /* 0x8000006aa0607220 */ /* 0x000fe40000410000 */
[----:B------:R-:W-:-:S02]  /*4cd0*/  FFMA.FTZ R100, R153, R100, -R101 ;  /* 0x0000006499647223 */ /* 0x000fc40000010865 */
[----:B------:R-:W-:Y:S02]  /*4ce0*/  FADD.FTZ R210, RZ, R117 ;  /* 0x00000075ffd27221 */ /* 0x000fe40000010000 */
[----:B------:R-:W-:Y:S02]  /*4cf0*/  FFMA.FTZ R101, R153, R98, R102 ;  /* 0x0000006299657223 */ /* 0x000fe40000010066 */
[----:B------:R-:W-:Y:S02]  /*4d00*/  FMUL.FTZ R97, R169, R228 ;  /* 0x000000e4a9617220 */ /* 0x000fe40000410000 */
[-C--:B------:R-:W-:Y:S02]  /*4d10*/  FMUL.FTZ R98, R160, -R104.reuse ;  /* 0x80000068a0627220 */ /* 0x080fe40000410000 */
[----:B------:R-:W-:Y:S02]  /*4d20*/  FFMA.FTZ R104, R161, R104, -R96 ;  /* 0x00000068a1687223 */ /* 0x000fe40000010860 */
[----:B------:R-:W-:-:S02]  /*4d30*/  FMUL.FTZ R96, R169, R210 ;  /* 0x000000d2a9607220 */ /* 0x000fc40000410000 */
[C---:B------:R-:W-:Y:S02]  /*4d40*/  FFMA.FTZ R97, R171.reuse, R210, R97 ;  /* 0x000000d2ab617223 */ /* 0x040fe40000010061 */
[----:B------:R-:W-:Y:S02]  /*4d50*/  FADD.FTZ R101, -R184, R101 ;  /* 0x00000065b8657221 */ /* 0x000fe40000010100 */
[----:B------:R-:W-:Y:S02]  /*4d60*/  FFMA.FTZ R96, R171, R228, -R96 ;  /* 0x000000e4ab607223 */ /* 0x000fe40000010860 */
[----:B------:R-:W-:Y:S02]  /*4d70*/  FADD.FTZ R211, RZ, R97 ;  /* 0x00000061ffd37221 */ /* 0x000fe40000010000 */
[----:B------:R-:W-:Y:S02]  /*4d80*/  FFMA.FTZ R106, R161, R106, R98 ;  /* 0x0000006aa16a7223 */ /* 0x000fe40000010062 */
[----:B------:R-:W-:-:S02]  /*4d90*/  FADD.FTZ R100, R185, R100 ;  /* 0x00000064b9647221 */ /* 0x000fc40000010000 */
[----:B------:R-:W-:Y:S02]  /*4da0*/  FMUL.FTZ R98, R154, -R101 ;  /* 0x800000659a627220 */ /* 0x000fe40000410000 */
[----:B------:R-:W-:Y:S02]  /*4db0*/  FADD.FTZ R226, R15, R96 ;  /* 0x000000600fe27221 */ /* 0x000fe40000010000 */
[----:B------:R-:W-:Y:S02]  /*4dc0*/  FMUL.FTZ R96, R166, R211 ;  /* 0x000000d3a6607220 */ /* 0x000fe40000410000 */
[-C--:B------:R-:W-:Y:S02]  /*4dd0*/  FMUL.FTZ R102, R154, -R100.reuse ;  /* 0x800000649a667220 */ /* 0x080fe40000410000 */
[----:B------:R-:W-:Y:S02]  /*4de0*/  FFMA.FTZ R100, R155, R100, -R98 ;  /* 0x000000649b647223 */ /* 0x000fe40000010862 */
[----:B------:R-:W-:-:S02]  /*4df0*/  FMUL.FTZ R97, R162, -R104 ;  /* 0x80000068a2617220 */ /* 0x000fc40000410000 */
[-C--:B------:R-:W-:Y:S02]  /*4e00*/  FMUL.FTZ R98, R166, R226.reuse ;  /* 0x000000e2a6627220 */ /* 0x080fe40000410000 */
[----:B------:R-:W-:Y:S02]  /*4e10*/  FFMA.FTZ R225, R167, R226, -R96 ;  /* 0x000000e2a7e17223 */ /* 0x000fe40000010860 */
[-C--:B------:R-:W-:Y:S02]  /*4e20*/  FMUL.FTZ R96, R162, -R106.reuse ;  /* 0x8000006aa2607220 */ /* 0x080fe40000410000 */
[----:B------:R-:W-:Y:S02]  /*4e30*/  FFMA.FTZ R106, R163, R106, R97 ;  /* 0x0000006aa36a7223 */ /* 0x000fe40000010061 */
[----:B------:R-:W-:Y:S02]  /*4e40*/  FFMA.FTZ R98, R167, R211, R98 ;  /* 0x000000d3a7627223 */ /* 0x000fe40000010062 */
[----:B------:R-:W-:-:S02]  /*4e50*/  FFMA.FTZ R96, R163, R104, -R96 ;  /* 0x00000068a3607223 */ /* 0x000fc40000010860 */
[----:B------:R-:W-:Y:S02]  /*4e60*/  FMUL.FTZ R99, R164, -R106 ;  /* 0x8000006aa4637220 */ /* 0x000fe40000410000 */
[----:B------:R-:W-:Y:S02]  /*4e70*/  FADD.FTZ R225, R14, R225 ;  /* 0x000000e10ee17221 */ /* 0x000fe40000010000 */
[----:B------:R-:W-:Y:S02]  /*4e80*/  FADD.FTZ R208, RZ, R98 ;  /* 0x00000062ffd07221 */ /* 0x000fe40000010000 */
[CC--:B------:R-:W-:Y:S02]  /*4e90*/  FMUL.FTZ R98, R164.reuse, -R96.reuse ;  /* 0x80000060a4627220 */ /* 0x0c0fe40000410000 */
[----:B------:R-:W-:Y:S02]  /*4ea0*/  FFMA.FTZ R99, R165, R96, -R99 ;  /* 0x00000060a5637223 */ /* 0x000fe40000010863 */
[----:B------:R-:W-:-:S02]  /*4eb0*/  FMUL.FTZ R97, R164, R225 ;  /* 0x000000e1a4617220 */ /* 0x000fc40000410000 */
[-C--:B------:R-:W-:Y:S02]  /*4ec0*/  FMUL.FTZ R96, R164, R208.reuse ;  /* 0x000000d0a4607220 */ /* 0x080fe40000410000 */
[C---:B------:R-:W-:Y:S02]  /*4ed0*/  FFMA.FTZ R97, R165.reuse, R208, R97 ;  /* 0x000000d0a5617223 */ /* 0x040fe40000010061 */
[----:B------:R-:W-:Y:S02]  /*4ee0*/  FFMA.FTZ R96, R165, R225, -R96 ;  /* 0x000000e1a5607223 */ /* 0x000fe40000010860 */
[----:B------:R-:W-:Y:S02]  /*4ef0*/  FADD.FTZ R209, RZ, R97 ;  /* 0x00000061ffd17221 */ /* 0x000fe40000010000 */
[----:B------:R-:W-:Y:S02]  /*4f00*/  FADD.FTZ R224, R13, R96 ;  /* 0x000000600de07221 */ /* 0x000fe40000010000 */
[----:B------:R-:W-:-:S02]  /*4f10*/  FFMA.FTZ R101, R155, R101, R102 ;  /* 0x000000659b657223 */ /* 0x000fc40000010066 */
[----:B------:R-:W-:Y:S02]  /*4f20*/  FFMA.FTZ R106, R165, R106, R98 ;  /* 0x0000006aa56a7223 */ /* 0x000fe40000010062 */
[----:B------:R-:W-:Y:S02]  /*4f30*/  FADD.FTZ R100, R187, R100 ;  /* 0x00000064bb647221 */ /* 0x000fe40000010000 */
[C---:B------:R-:W-:Y:S02]  /*4f40*/  FMUL.FTZ R96, R162.reuse, R209 ;  /* 0x000000d1a2607220 */ /* 0x040fe40000410000 */
[----:B------:R-:W-:Y:S02]  /*4f50*/  FMUL.FTZ R98, R162, R224 ;  /* 0x000000e0a2627220 */ /* 0x000fe40000410000 */
[----:B------:R-:W-:Y:S02]  /*4f60*/  FADD.FTZ R101, -R186, R101 ;  /* 0x00000065ba657221 */ /* 0x000fe40000010100 */
[----:B------:R-:W-:-:S02]  /*4f70*/  FMUL.FTZ R102, R156, -R100 ;  /* 0x800000649c667220 */ /* 0x000fc40000410000 */
[C---:B------:R-:W-:Y:S02]  /*4f80*/  FFMA.FTZ R223, R163.reuse, R224, -R96 ;  /* 0x000000e0a3df7223 */ /* 0x040fe40000010860 */
[----:B------:R-:W-:Y:S02]  /*4f90*/  FFMA.FTZ R98, R163, R209, R98 ;  /* 0x000000d1a3627223 */ /* 0x000fe40000010062 */
[-C--:B------:R-:W-:Y:S02]  /*4fa0*/  FMUL.FTZ R97, R156, -R101.reuse ;  /* 0x800000659c617220 */ /* 0x080fe40000410000 */
[----:B------:R-:W-:Y:S02]  /*4fb0*/  FFMA.FTZ R101, R157, R101, R102 ;  /* 0x000000659d657223 */ /* 0x000fe40000010066 */
[----:B------:R-:W-:Y:S02]  /*4fc0*/  FADD.FTZ R223, R12, R223 ;  /* 0x000000df0cdf7221 */ /* 0x000fe40000010000 */
[----:B------:R-:W-:-:S02]  /*4fd0*/  FADD.FTZ R206, RZ, R98 ;  /* 0x00000062ffce7221 */ /* 0x000fc40000010000 */
[----:B------:R-:W-:Y:S02]  /*4fe0*/  FFMA.FTZ R104, R157, R100, -R97 ;  /* 0x000000649d687223 */ /* 0x000fe40000010861 */
[----:B------:R-:W-:Y:S02]  /*4ff0*/  FADD.FTZ R101, -R188, R101 ;  /* 0x00000065bc657221 */ /* 0x000fe40000010100 */
[C---:B------:R-:W-:Y:S02]  /*5000*/  FMUL.FTZ R97, R160.reuse, R223 ;  /* 0x000000dfa0617220 */ /* 0x040fe40000410000 */
[----:B------:R-:W-:Y:S02]  /*5010*/  FMUL.FTZ R96, R160, R206 ;  /* 0x000000cea0607220 */ /* 0x000fe40000410000 */
[----:B------:R-:W-:Y:S02]  /*5020*/  FMUL.FTZ R102, R166, -R99 ;  /* 0x80000063a6667220 */ /* 0x000fe40000410000 */
[----:B------:R-:W-:-:S02]  /*5030*/  FADD.FTZ R104, R189, R104 ;  /* 0x00000068bd687221 */ /* 0x000fc40000010000 */
[----:B------:R-:W-:Y:S02]  /*5040*/  FMUL.FTZ R98, R158, -R101 ;  /* 0x800000659e627220 */ /* 0x000fe40000410000 */
[C---:B------:R-:W-:Y:S02]  /*5050*/  FFMA.FTZ R97, R161.reuse, R206, R97 ;  /* 0x000000cea1617223 */ /* 0x040fe40000010061 */
[----:B------:R-:W-:Y:S02]  /*5060*/  FFMA.FTZ R96, R161, R223, -R96 ;  /* 0x000000dfa1607223 */ /* 0x000fe40000010860 */
[-C--:B------:R-:W-:Y:S02]  /*5070*/  FMUL.FTZ R100, R166, -R106.reuse ;  /* 0x8000006aa6647220 */ /* 0x080fe40000410000 */
[----:B------:R-:W-:Y:S02]  /*5080*/  FFMA.FTZ R102, R167, R106, R102 ;  /* 0x0000006aa7667223 */ /* 0x000fe40000010066 */
[----:B------:R-:W-:-:S02]  /*5090*/  FMUL.FTZ R106, R158, -R104 ;  /* 0x800000689e6a7220 */ /* 0x000fc40000410000 */
[----:B------:R-:W-:Y:S02]  /*50a0*/  FFMA.FTZ R98, R159, R104, -R98 ;  /* 0x000000689f627223 */ /* 0x000fe40000010862 */
[----:B------:R-:W-:Y:S02]  /*50b0*/  FADD.FTZ R207, RZ, R97 ;  /* 0x00000061ffcf7221 */ /* 0x000fe40000010000 */
[----:B------:R-:W-:Y:S02]  /*50c0*/  FADD.FTZ R214, R11, R96 ;  /* 0x000000600bd67221 */ /* 0x000fe40000010000 */
[----:B------:R-:W-:Y:S02]  /*50d0*/  FFMA.FTZ R100, R167, R99, -R100 ;  /* 0x00000063a7647223 */ /* 0x000fe40000010864 */
[----:B------:R-:W-:Y:S02]  /*50e0*/  FFMA.FTZ R101, R159, R101, R106 ;  /* 0x000000659f657223 */ /* 0x000fe4000001006a */
[----:B------:R-:W-:-:S02]  /*50f0*/  FADD.FTZ R99, R191, R98 ;  /* 0x00000062bf637221 */ /* 0x000fc40000010000 */
[C---:B------:R-:W-:Y:S02]  /*5100*/  FMUL.FTZ R96, R158.reuse, R207 ;  /* 0x000000cf9e607220 */ /* 0x040fe40000410000 */
[-C--:B------:R-:W-:Y:S02]  /*5110*/  FMUL.FTZ R98, R158, R214.reuse ;  /* 0x000000d69e627220 */ /* 0x080fe40000410000 */
[----:B------:R-:W-:Y:S02]  /*5120*/  FADD.FTZ R101, -R190, R101 ;  /* 0x00000065be657221 */ /* 0x000fe40000010100 */
[----:B------:R-:W-:Y:S02]  /*5130*/  FMUL.FTZ R104, R160, -R99 ;  /* 0x80000063a0687220 */ /* 0x000fe40000410000 */
[C---:B------:R-:W-:Y:S02]  /*5140*/  FFMA.FTZ R215, R159.reuse, R214, -R96 ;  /* 0x000000d69fd77223 */ /* 0x040fe40000010860 */
[----:B------:R-:W-:-:S02]  /*5150*/  FFMA.FTZ R98, R159, R207, R98 ;  /* 0x000000cf9f627223 */ /* 0x000fc40000010062 */
[-C--:B------:R-:W-:Y:S02]  /*5160*/  FMUL.FTZ R96, R160, -R101.reuse ;  /* 0x80000065a0607220 */ /* 0x080fe40000410000 */
[C---:B------:R-:W-:Y:S02]  /*5170*/  FFMA.FTZ R101, R161.reuse, R101, R104 ;  /* 0x00000065a1657223 */ /* 0x040fe40000010068 */
[----:B------:R-:W-:Y:S02]  /*5180*/  FADD.FTZ R215, R10, R215 ;  /* 0x000000d70ad77221 */ /* 0x000fe40000010000 */
[----:B------:R-:W-:Y:S02]  /*5190*/  FADD.FTZ R204, RZ, R98 ;  /* 0x00000062ffcc7221 */ /* 0x000fe40000010000 */
[----:B------:R-:W-:Y:S02]  /*51a0*/  FFMA.FTZ R98, R161, R99, -R96 ;  /* 0x00000063a1627223 */ /* 0x000fe40000010860 */
[----:B------:R-:W-:-:S02]  /*51b0*/  FADD.FTZ R101, -R192, R101 ;  /* 0x00000065c0657221 */ /* 0x000fc40000010100 */
[C---:B------:R-:W-:Y:S02]  /*51c0*/  FMUL.FTZ R97, R156.reuse, R215 ;  /* 0x000000d79c617220 */ /* 0x040fe40000410000 */
[-C--:B------:R-:W-:Y:S02]  /*51d0*/  FMUL.FTZ R96, R156, R204.reuse ;  /* 0x000000cc9c607220 */ /* 0x080fe40000410000 */
[----:B------:R-:W-:Y:S02]  /*51e0*/  FADD.FTZ R98, R193, R98 ;  /* 0x00000062c1627221 */ /* 0x000fe40000010000 */
[----:B------:R-:W-:Y:S02]  /*51f0*/  FMUL.FTZ R99, R162, -R101 ;  /* 0x80000065a2637220 */ /* 0x000fe40000410000 */
[C---:B------:R-:W-:Y:S02]  /*5200*/  FFMA.FTZ R97, R157.reuse, R204, R97 ;  /* 0x000000cc9d617223 */ /* 0x040fe40000010061 */
[----:B------:R-:W-:-:S02]  /*5210*/  FFMA.FTZ R96, R157, R215, -R96 ;  /* 0x000000d79d607223 */ /* 0x000fc40000010860 */
[-C--:B------:R-:W-:Y:S02]  /*5220*/  FMUL.FTZ R104, R162, -R98.reuse ;  /* 0x80000062a2687220 */ /* 0x080fe40000410000 */
[----:B------:R-:W-:Y:S02]  /*5230*/  FFMA.FTZ R98, R163, R98, -R99 ;  /* 0x00000062a3627223 */ /* 0x000fe40000010863 */
[----:B------:R-:W-:Y:S02]  /*5240*/  FADD.FTZ R205, RZ, R97 ;  /* 0x00000061ffcd7221 */ /* 0x000fe40000010000 */
[----:B------:R-:W-:Y:S02]  /*5250*/  FADD.FTZ R216, R9, R96 ;  /* 0x0000006009d87221 */ /* 0x000fe40000010000 */
[----:B------:R-:W-:Y:S02]  /*5260*/  FFMA.FTZ R101, R163, R101, R104 ;  /* 0x00000065a3657223 */ /* 0x000fe40000010068 */
[----:B------:R-:W-:-:S02]  /*5270*/  FADD.FTZ R99, R195, R98 ;  /* 0x00000062c3637221 */ /* 0x000fc40000010000 */
[CC--:B------:R-:W-:Y:S02]  /*5280*/  FMUL.FTZ R96, R154.reuse, R205.reuse ;  /* 0x000000cd9a607220 */ /* 0x0c0fe40000410000 */
[-C--:B------:R-:W-:Y:S02]  /*5290*/  FMUL.FTZ R98, R154, R216.reuse ;  /* 0x000000d89a627220 */ /* 0x080fe40000410000 */
[----:B------:R-:W-:Y:S02]  /*52a0*/  FADD.FTZ R101, -R194, R101 ;  /* 0x00000065c2657221 */ /* 0x000fe40000010100 */
[C---:B------:R-:W-:Y:S02]  /*52b0*/  FFMA.FTZ R217, R155.reuse, R216, -R96 ;  /* 0x000000d89bd97223 */ /* 0x040fe40000010860 */
[----:B------:R-:W-:Y:S02]  /*52c0*/  FFMA.FTZ R98, R155, R205, R98 ;  /* 0x000000cd9b627223 */ /* 0x000fe40000010062 */
[----:B------:R-:W-:-:S02]  /*52d0*/  FMUL.FTZ R104, R164, -R99 ;  /* 0x80000063a4687220 */ /* 0x000fc40000410000 */
[-C--:B------:R-:W-:Y:S02]  /*52e0*/  FMUL.FTZ R96, R164, -R101.reuse ;  /* 0x80000065a4607220 */ /* 0x080fe40000410000 */
[----:B------:R-:W-:Y:S02]  /*52f0*/  FADD.FTZ R217, R8, R217 ;  /* 0x000000d908d97221 */ /* 0x000fe40000010000 */
[----:B------:R-:W-:Y:S02]  /*5300*/  FADD.FTZ R202, RZ, R98 ;  /* 0x00000062ffca7221 */ /* 0x000fe40000010000 */
[C---:B------:R-:W-:Y:S02]  /*5310*/  FFMA.FTZ R101, R165.reuse, R101, R104 ;  /* 0x00000065a5657223 */ /* 0x040fe40000010068 */
[----:B------:R-:W-:Y:S02]  /*5320*/  FFMA.FTZ R98, R165, R99, -R96 ;  /* 0x00000063a5627223 */ /* 0x000fe40000010860 */
[----:B------:R-:W-:-:S02]  /*5330*/  FMUL.FTZ R97, R152, R217 ;  /* 0x000000d998617220 */ /* 0x000fc40000410000 */
[-C--:B------:R-:W-:Y:S02]  /*5340*/  FMUL.FTZ R96, R152, R202.reuse ;  /* 0x000000ca98607220 */ /* 0x080fe40000410000 */
[----:B------:R-:W-:Y:S02]  /*5350*/  FADD.FTZ R101, -R196, R101 ;  /* 0x00000065c4657221 */ /* 0x000fe40000010100 */
[C---:B------:R-:W-:Y:S02]  /*5360*/  FFMA.FTZ R97, R153.reuse, R202, R97 ;  /* 0x000000ca99617223 */ /* 0x040fe40000010061 */
[----:B------:R-:W-:Y:S02]  /*5370*/  FFMA.FTZ R96, R153, R217, -R96 ;  /* 0x000000d999607223 */ /* 0x000fe40000010860 */
[----:B------:R-:W-:Y:S02]  /*5380*/  FADD.FTZ R98, R197, R98 ;  /* 0x00000062c5627221 */ /* 0x000fe40000010000 */
[----:B------:R-:W-:-:S02]  /*5390*/  FMUL.FTZ R99, R166, -R101 ;  /* 0x80000065a6637220 */ /* 0x000fc40000410000 */
[----:B------:R-:W-:Y:S01]  /*53a0*/  FADD.FTZ R203, RZ, R97 ;  /* 0x00000061ffcb7221 */ /* 0x000fe20000010000 */
[----:B------:R-:W-:Y:S01]  /*53b0*/  HFMA2.MMA R97, -RZ, RZ, 0, 0 ;  /* 0x00000000ff617435 */ /* 0x000fe200000001ff */
[----:B------:R-:W-:Y:S02]  /*53c0*/  FADD.FTZ R218, R7, R96 ;  /* 0x0000006007da7221 */ /* 0x000fe40000010000 */
[-C--:B------:R-:W-:Y:S02]  /*53d0*/  FMUL.FTZ R104, R166, -R98.reuse ;  /* 0x80000062a6687220 */ /* 0x080fe40000410000 */
[----:B------:R-:W-:Y:S02]  /*53e0*/  FFMA.FTZ R106, R167, R98, -R99 ;  /* 0x00000062a76a7223 */ /* 0x000fe40000010863 */
[C---:B------:R-:W-:Y:S02]  /*53f0*/  FMUL.FTZ R96, R150.reuse, R203 ;  /* 0x000000cb96607220 */ /* 0x040fe40000410000 */
[----:B------:R-:W-:-:S02]  /*5400*/  FMUL.FTZ R98, R150, R218 ;  /* 0x000000da96627220 */ /* 0x000fc40000410000 */
[C---:B------:R-:W-:Y:S01]  /*5410*/  FFMA.FTZ R219, R151.reuse, R218, -R96 ;  /* 0x000000da97db7223 */ /* 0x040fe20000010860 */
[----:B------:R-:W-:Y:S01]  /*5420*/  MOV R96, 0x3f800000 ;  /* 0x3f80000000607802 */ /* 0x000fe20000000f00 */
[----:B------:R-:W-:Y:S02]  /*5430*/  FFMA.FTZ R212, R151, R203, R98 ;  /* 0x000000cb97d47223 */ /* 0x000fe40000010062 */
[----:B------:R-:W-:Y:S01]  /*5440*/  FADD.FTZ R219, R6, R219 ;  /* 0x000000db06db7221 */ /* 0x000fe20000010000 */
[----:B------:R-:W-:Y:S01]  /*5450*/  CS2R R98, SRZ ;  /* 0x0000000000627805 */ /* 0x000fe2000001ff00 */
[----:B------:R-:W-:Y:S02]  /*5460*/  FADD.FTZ R212, RZ, R212 ;  /* 0x000000d4ffd47221 */ /* 0x000fe40000010000 */
[----:B------:R-:W-:Y:S02]  /*5470*/  FFMA.FTZ R103, R167, R101, R104 ;  /* 0x00000065a7677223 */ /* 0x000fe40000010068 */
[C---:B------:R-:W-:Y:S01]  /*5480*/  FMUL.FTZ R101, R148.reuse, R219 ;  /* 0x000000db94657220 */ /* 0x040fe20000410000 */
[----:B------:R0:W1:Y:S01]  /*5490*/  @!P0 LDS.128 R96, [R17.X16+0x4990] ;  /* 0x0049900011608984 */ /* 0x000062000000cc00 */
[-C--:B------:R-:W-:Y:S01]  /*54a0*/  FMUL.FTZ R104, R148, R212.reuse ;  /* 0x000000d494687220 */ /* 0x080fe20000410000 */
[----:B------:R-:W-:Y:S01]  /*54b0*/  ISETP.GT.U32.AND P0, PT, R134, 0x1f, PT ;  /* 0x0000001f8600780c */ /* 0x000fe20003f04070 */
[----:B------:R-:W-:-:S02]  /*54c0*/  FFMA.FTZ R101, R149, R212, R101 ;  /* 0x000000d495657223 */ /* 0x000fc40000010065 */
[----:B------:R-:W-:Y:S02]  /*54d0*/  FFMA.FTZ R104, R149, R219, -R104 ;  /* 0x000000db95687223 */ /* 0x000fe40000010868 */
[----:B------:R-:W-:Y:S02]  /*54e0*/  FADD.FTZ R213, RZ, R101 ;  /* 0x00000065ffd57221 */ /* 0x000fe40000010000 */
[----:B------:R-:W-:Y:S02]  /*54f0*/  FADD.FTZ R220, R5, R104 ;  /* 0x0000006805dc7221 */ /* 0x000fe40000010000 */
[----:B------:R-:W-:Y:S02]  /*5500*/  FADD.FTZ R106, R199, R106 ;  /* 0x0000006ac76a7221 */ /* 0x000fe40000010000 */
[C---:B------:R-:W-:Y:S02]  /*5510*/  FMUL.FTZ R101, R146.reuse, R213 ;  /* 0x000000d592657220 */ /* 0x040fe40000410000 */
[----:B------:R-:W-:-:S02]  /*5520*/  FMUL.FTZ R104, R146, R220 ;  /* 0x000000dc92687220 */ /* 0x000fc40000410000 */
[----:B------:R-:W-:Y:S02]  /*5530*/  FADD.FTZ R108, -R198, R103 ;  /* 0x00000067c66c7221 */ /* 0x000fe40000010100 */
[----:B------:R-:W-:Y:S02]  /*5540*/  FMUL.FTZ R105, R169, -R106 ;  /* 0x8000006aa9697220 */ /* 0x000fe40000410000 */
[C---:B------:R-:W-:Y:S02]  /*5550*/  FFMA.FTZ R101, R147.reuse, R220, -R101 ;  /* 0x000000dc93657223 */ /* 0x040fe40000010865 */
[----:B------:R-:W-:Y:S02]  /*5560*/  FFMA.FTZ R104, R147, R213, R104 ;  /* 0x000000d593687223 */ /* 0x000fe40000010068 */
[----:B------:R-:W-:Y:S02]  /*5570*/  FFMA.FTZ R107, R171, R108, R105 ;  /* 0x0000006cab6b7223 */ /* 0x000fe40000010069 */
[----:B------:R-:W-:-:S02]  /*5580*/  FMUL.FTZ R105, R169, -R100 ;  /* 0x80000064a9697220 */ /* 0x000fc40000410000 */
[----:B------:R-:W-:Y:S02]  /*5590*/  FADD.FTZ R221, R4, R101 ;  /* 0x0000006504dd7221 */ /* 0x000fe40000010000 */
[----:B------:R-:W-:Y:S02]  /*55a0*/  FADD.FTZ R222, RZ, R104 ;  /* 0x00000068ffde7221 */ /* 0x000fe40000010000 */
[----:B------:R-:W-:Y:S02]  /*55b0*/  FFMA.FTZ R101, R171, R102, R105 ;  /* 0x00000066ab657223 */ /* 0x000fe40000010069 */
[C---:B------:R-:W-:Y:S02]  /*55c0*/  FMUL.FTZ R105, R144.reuse, R221 ;  /* 0x000000dd90697220 */ /* 0x040fe40000410000 */
[----:B------:R-:W-:Y:S02]  /*55d0*/  FMUL.FTZ R104, R144, R222 ;  /* 0x000000de90687220 */ /* 0x000fe40000410000 */
[----:B------:R-:W-:-:S02]  /*55e0*/  FMUL.FTZ R103, R169, -R108 ;  /* 0x8000006ca9677220 */ /* 0x000fc40000410000 */
[C---:B------:R-:W-:Y:S02]  /*55f0*/  FFMA.FTZ R105, R145.reuse, R222, R105 ;  /* 0x000000de91697223 */ /* 0x040fe40000010069 */
[----:B------:R-:W-:Y:S02]  /*5600*/  FFMA.FTZ R104, R145, R221, -R104 ;  /* 0x000000dd91687223 */ /* 0x000fe40000010868 */
[----:B------:R-:W-:Y:S02]  /*5610*/  FFMA.FTZ R106, R171, R106, -R103 ;  /* 0x0000006aab6a7223 */ /* 0x000fe40000010867 */
[----:B------:R-:W-:Y:S02]  /*5620*/  FMUL.FTZ R103, R169, -R102 ;  /* 0x80000066a9677220 */ /* 0x000fe40000410000 */
[----:B------:R-:W-:Y:S02]  /*5630*/  FADD.FTZ R229, RZ, R105 ;  /* 0x00000069ffe57221 */ /* 0x000fe40000010000 */
[----:B------:R-:W-:-:S02]  /*5640*/  FADD.FTZ R231, R3, R104 ;  /* 0x0000006803e77221 */ /* 0x000fc40000010000 */
[----:B------:R-:W-:Y:S02]  /*5650*/  FFMA.FTZ R100, R171, R100, -R103 ;  /* 0x00000064ab647223 */ /* 0x000fe40000010867 */
[----:B------:R-:W-:Y:S02]  /*5660*/  FADD.FTZ R103, -R200, R107 ;  /* 0x0000006bc8677221 */ /* 0x000fe40000010100 */
[----:B------:R-:W-:Y:S02]  /*5670*/  FADD.FTZ R102, R201, R106 ;  /* 0x0000006ac9667221 */ /* 0x000fe40000010000 */
[C---:B------:R-:W-:Y:S02]  /*5680*/  FMUL.FTZ R104, R142.reuse, R229 ;  /* 0x000000e58e687220 */ /* 0x040fe40000410000 */
[-C--:B------:R-:W-:Y:S01]  /*5690*/  FMUL.FTZ R106, R142, R231.reuse ;  /* 0x000000e78e6a7220 */ /* 0x080fe20000410000 */
[----:B------:R0:W-:Y:S01]  /*56a0*/  STS.128 [R139.X16+0x2b90], R100 ;  /* 0x002b90648b007388 */ /* 0x0001e2000000cc00 */
[----:B------:R-:W-:-:S02]  /*56b0*/  FFMA.FTZ R227, R143, R231, -R104 ;  /* 0x000000e78fe37223 */ /* 0x000fc40000010868 */
[----:B------:R-:W-:Y:S02]  /*56c0*/  FFMA.FTZ R106, R143, R229, R106 ;  /* 0x000000e58f6a7223 */ /* 0x000fe4000001006a */
[----:B------:R-:W-:Y:S02]  /*56d0*/  FADD.FTZ R227, R2, R227 ;  /* 0x000000e302e37221 */ /* 0x000fe40000010000 */
[----:B------:R-:W-:Y:S01]  /*56e0*/  FADD.FTZ R230, RZ, R106 ;  /* 0x0000006affe67221 */ /* 0x000fe20000010000 */
        /* <DEDUP_REMOVED lines=13> */
[----:B------:R-:W-:Y:S02]  /*57c0*/  FMUL.FTZ R103, R101, R105 ;  /* 0x0000006965677220 */ /* 0x000fe40000410000 */
[----:B------:R-:W-:-:S02]  /*57d0*/  FADD.FTZ R102, R102, R117 ;  /* 0x0000007566667221 */ /* 0x000fc40000010000 */
[-C--:B------:R-:W-:Y:S02]  /*57e0*/  FMUL.FTZ R101, R101, R104.reuse ;  /* 0x0000006865657220 */ /* 0x080fe40000410000 */
[C---:B------:R-:W-:Y:S02]  /*57f0*/  FFMA.FTZ R103, R100.reuse, R104, -R103 ;  /* 0x0000006864677223 */ /* 0x040fe40000010867 */
[----:B------:R-:W-:Y:S02]  /*5800*/  FFMA.FTZ R101, R100, R105, R101 ;  /* 0x0000006964657223 */ /* 0x000fe40000010065 */
[C---:B-1----:R-:W-:Y:S02]  /*5810*/  FMUL.FTZ R107, R109.reuse, R102 ;  /* 0x000000666d6b7220 */ /* 0x042fe40000410000 */
[-C--:B------:R-:W-:Y:S02]  /*5820*/  FMUL.FTZ R105, R109, R116.reuse ;  /* 0x000000746d697220 */ /* 0x080fe40000410000 */
[----:B------:R-:W-:-:S02]  /*5830*/  FFMA.FTZ R116, R108, R116, R107 ;  /* 0x000000746c747223 */ /* 0x000fc4000001006b */
[C---:B------:R-:W-:Y:S02]  /*5840*/  FMUL.FTZ R100, R109.reuse, R103 ;  /* 0x000000676d647220 */ /* 0x040fe40000410000 */
[C---:B------:R-:W-:Y:S02]  /*5850*/  FFMA.FTZ R105, R108.reuse, R102, -R105 ;  /* 0x000000666c697223 */ /* 0x040fe40000010869 */
[-C--:B------:R-:W-:Y:S02]  /*5860*/  FMUL.FTZ R109, R109, R101.reuse ;  /* 0x000000656d6d7220 */ /* 0x080fe40000410000 */
[----:B------:R-:W-:Y:S02]  /*5870*/  FADD.FTZ R111, R111, R116 ;  /* 0x000000746f6f7221 */ /* 0x000fe40000010000 */
[----:B------:R-:W-:Y:S02]  /*5880*/  FFMA.FTZ R100, R108, R101, R100 ;  /* 0x000000656c647223 */ /* 0x000fe40000010064 */
[----:B------:R-:W-:-:S02]  /*5890*/  FADD.FTZ R105, R110, R105 ;  /* 0x000000696e697221 */ /* 0x000fc40000010000 */
[----:B------:R-:W-:Y:S02]  /*58a0*/  FFMA.FTZ R109, R108, R103, -R109 ;  /* 0x000000676c6d7223 */ /* 0x000fe4000001086d */
[C---:B--2---:R-:W-:Y:S02]  /*58b0*/  FMUL.FTZ R102, R113.reuse, R111 ;  /* 0x0000006f71667220 */ /* 0x044fe40000410000 */
[C---:B------:R-:W-:Y:S02]  /*58c0*/  FMUL.FTZ R101, R113.reuse, R100 ;  /* 0x0000006471657220 */ /* 0x040fe40000410000 */
[C---:B------:R-:W-:Y:S02]  /*58d0*/  FMUL.FTZ R103, R113.reuse, R105 ;  /* 0x0000006971677220 */ /* 0x040fe40000410000 */
[----:B------:R-:W-:Y:S02]  /*58e0*/  FMUL.FTZ R113, R113, R109 ;  /* 0x0000006d71717220 */ /* 0x000fe40000410000 */
        /* <DEDUP_REMOVED lines=9> */
.L_x_2183:
[----:B------:R-:W-:Y:S05]  /*5980*/  BRA.DIV ~URZ, `(.L_x_2150) ;  /* 0x000049327f007947 */ /* 0x000fea000b800000 */
[----:B------:R2:W3:Y:S04]  /*5990*/  SHFL.DOWN PT, R107, R112, 0x1, 0x1f ;  /* 0x08201f00706b7f89 */ /* 0x0004e800000e0000 */
[----:B------:R2:W4:Y:S04]  /*59a0*/  SHFL.DOWN PT, R108, R111, 0x1, 0x1f ;  /* 0x08201f006f6c7f89 */ /* 0x00052800000e0000 */
[----:B------:R2:W0:Y:S02]  /*59b0*/  SHFL.DOWN PT, R105, R110, 0x1, 0x1f ;  /* 0x08201f006e697f89 */ /* 0x00042400000e0000 */
.L_x_2184:
[----:B------:R-:W-:Y:S01]  /*59c0*/  BSSY B1, `(.L_x_2151) ;  /* 0x000000e000017945 */ /* 0x000fe20003800000 */
        /* <DEDUP_REMOVED lines=13> */
.L_x_2152:
[----:B------:R-:W-:Y:S05]  /*5aa0*/  BSYNC B1 ;  /* 0x0000000000017941 */ /* 0x000fea0003800000 */
.L_x_2151:
[----:B------:R-:W-:Y:S05]  /*5ab0*/  BRA.DIV ~URZ, `(.L_x_2153) ;  /* 0x000049527f007947 */ /* 0x000fea000b800000 */
[----:B-1----:R1:W2:Y:S04]  /*5ac0*/  SHFL.DOWN PT, R102, R113, 0x2, 0x1f ;  /* 0x08401f0071667f89 */ /* 0x0022a800000e0000 */
[----:B---3--:R1:W3:Y:S04]  /*5ad0*/  SHFL.DOWN PT, R107, R112, 0x2, 0x1f ;  /* 0x08401f00706b7f89 */ /* 0x0082e800000e0000 */
[----:B----4-:R1:W4:Y:S04]  /*5ae0*/  SHFL.DOWN PT, R108, R111, 0x2, 0x1f ;  /* 0x08401f006f6c7f89 */ /* 0x01032800000e0000 */
[----:B0-----:R1:W0:Y:S02]  /*5af0*/  SHFL.DOWN PT, R105, R110, 0x2, 0x1f ;  /* 0x08401f006e697f89 */ /* 0x00122400000e0000 */
.L_x_2185:
[----:B------:R-:W-:Y:S01]  /*5b00*/  BSSY B1, `(.L_x_2154) ;  /* 0x000000e000017945 */ /* 0x000fe20003800000 */
        /* <DEDUP_REMOVED lines=13> */
.L_x_2155:
[----:B------:R-:W-:Y:S05]  /*5be0*/  BSYNC B1 ;  /* 0x0000000000017941 */ /* 0x000fea0003800000 */
.L_x_2154:
[----:B------:R-:W-:Y:S05]  /*5bf0*/  BRA.DIV ~URZ, `(.L_x_2156) ;  /* 0x000049d27f007947 */ /* 0x000fea000b800000 */
[----:B--2---:R2:W1:Y:S02]  /*5c00*/  SHFL.DOWN PT, R102, R113, 0x4, 0x1f ;  /* 0x08801f0071667f89 */ /* 0x00446400000e0000 */
.L_x_2186:
[----:B------:R-:W-:Y:S05]  /*5c10*/  BRA.DIV ~URZ, `(.L_x_2157) ;  /* 0x00004a327f007947 */ /* 0x000fea000b800000 */
[----:B---3--:R3:W2:Y:S04]  /*5c20*/  SHFL.DOWN PT, R107, R112, 0x4, 0x1f ;  /* 0x08801f00706b7f89 */ /* 0x0086a800000e0000 */
[----:B----4-:R3:W4:Y:S04]  /*5c30*/  SHFL.DOWN PT, R108, R111, 0x4, 0x1f ;  /* 0x08801f006f6c7f89 */ /* 0x01072800000e0000 */
[----:B0-----:R3:W0:Y:S02]  /*5c40*/  SHFL.DOWN PT, R105, R110, 0x4, 0x1f ;  /* 0x08801f006e697f89 */ /* 0x00162400000e0000 */
.L_x_2187:
[----:B------:R-:W-:Y:S01]  /*5c50*/  BSSY B1, `(.L_x_2158) ;  /* 0x000000e000017945 */ /* 0x000fe20003800000 */
        /* <DEDUP_REMOVED lines=13> */
.L_x_2159:
[----:B------:R-:W-:Y:S05]  /*5d30*/  BSYNC B1 ;  /* 0x0000000000017941 */ /* 0x000fea0003800000 */
.L_x_2158:
[----:B------:R-:W-:Y:S05]  /*5d40*/  BRA.DIV ~URZ, `(.L_x_2160) ;  /* 0x00004a527f007947 */ /* 0x000fea000b800000 */
[----:B-1----:R1:W3:Y:S04]  /*5d50*/  SHFL.DOWN PT, R102, R113, 0x8, 0x1f ;  /* 0x09001f0071667f89 */ /* 0x0022e800000e0000 */
[----:B--2---:R1:W2:Y:S04]  /*5d60*/  SHFL.DOWN PT, R107, R112, 0x8, 0x1f ;  /* 0x09001f00706b7f89 */ /* 0x0042a800000e0000 */
[----:B----4-:R1:W4:Y:S04]  /*5d70*/  SHFL.DOWN PT, R108, R111, 0x8, 0x1f ;  /* 0x09001f006f6c7f89 */ /* 0x01032800000e0000 */
[----:B0-----:R1:W0:Y:S02]  /*5d80*/  SHFL.DOWN PT, R105, R110, 0x8, 0x1f ;  /* 0x09001f006e697f89 */ /* 0x00122400000e0000 */
.L_x_2188:
        /* <DEDUP_REMOVED lines=14> */
.L_x_2162:
[----:B------:R-:W-:Y:S05]  /*5e70*/  BSYNC B1 ;  /* 0x0000000000017941 */ /* 0x000fea0003800000 */
.L_x_2161:
[----:B------:R-:W-:Y:S05]  /*5e80*/  BRA.DIV ~URZ, `(.L_x_2163) ;  /* 0x00004ad27f007947 */ /* 0x000fea000b800000 */
[----:B---3--:R3:W1:Y:S02]  /*5e90*/  SHFL.DOWN PT, R102, R113, 0x10, 0x1f ;  /* 0x0a001f0071667f89 */ /* 0x00866400000e0000 */
.L_x_2189:
[----:B------:R-:W-:Y:S05]  /*5ea0*/  BRA.DIV ~URZ, `(.L_x_2164) ;  /* 0x00004b327f007947 */ /* 0x000fea000b800000 */
[----:B--2---:R2:W3:Y:S04]  /*5eb0*/  SHFL.DOWN PT, R107, R112, 0x10, 0x1f ;  /* 0x0a001f00706b7f89 */ /* 0x0044e800000e0000 */
[----:B----4-:R2:W4:Y:S04]  /*5ec0*/  SHFL.DOWN PT, R108, R111, 0x10, 0x1f ;  /* 0x0a001f006f6c7f89 */ /* 0x01052800000e0000 */
[----:B0-----:R2:W0:Y:S02]  /*5ed0*/  SHFL.DOWN PT, R105, R110, 0x10, 0x1f ;  /* 0x0a001f006e697f89 */ /* 0x00142400000e0000 */
.L_x_2190:
        /* <DEDUP_REMOVED lines=13> */
.L_x_2166:
[----:B------:R-:W-:Y:S05]  /*5fb0*/  BSYNC B1 ;  /* 0x0000000000017941 */ /* 0x000fea0003800000 */
.L_x_2165:
        /* <DEDUP_REMOVED lines=20> */
.L_x_2191:
        /* <DEDUP_REMOVED lines=17> */
.L_x_2169:
[----:B-1----:R-:W-:Y:S05]  /*6210*/  BSYNC B1 ;  /* 0x0000000000017941 */ /* 0x002fea0003800000 */
.L_x_2168:
        /* <DEDUP_REMOVED lines=40> */
.L_x_2148:
[----:B-1----:R-:W-:Y:S05]  /*64a0*/  BSYNC B0 ;  /* 0x0000000000007941 */ /* 0x002fea0003800000 */
.L_x_2147:
[----:B------:R-:W-:Y:S01]  /*64b0*/  WARPSYNC 0xffffffff ;  /* 0xffffffff00007948 */ /* 0x000fe20003800000 */
[----:B------:R-:W-:Y:S01]  /*64c0*/  BAR.SYNC.DEFER_BLOCKING 0x0 ;  /* 0x0000000000007b1d */ /* 0x000fe20000010000 */
[----:B--2---:R-:W-:Y:S01]  /*64d0*/  FFMA.FTZ R117, R33, R228, RZ ;  /* 0x000000e421757223 */ /* 0x004fe200000100ff */
[----:B------:R-:W-:Y:S01]  /*64e0*/  ISETP.NE.AND P2, PT, R134, RZ, PT ;  /* 0x000000ff8600720c */ /* 0x000fe20003f45270 */
[----:B------:R-:W-:Y:S01]  /*64f0*/  FADD.FTZ R228, -R16, R228 ;  /* 0x000000e410e47221 */ /* 0x000fe20000010100 */
[----:B------:R-:W-:Y:S01]  /*6500*/  ISETP.GT.AND P0, PT, R132, 0x1e, PT ;  /* 0x0000001e8400780c */ /* 0x000fe20003f04270 */
[----:B------:R-:W-:Y:S01]  /*6510*/  FFMA.FTZ R104, R32, R226, R117 ;  /* 0x000000e220687223 */ /* 0x000fe20000010075 */
[----:B------:R-:W-:Y:S01]  /*6520*/  ISETP.NE.AND P1, PT, R132, RZ, PT ;  /* 0x000000ff8400720c */ /* 0x000fe20003f25270 */
[----:B------:R-:W-:Y:S01]  /*6530*/  FMUL.FTZ R112, R140, R227 ;  /* 0x000000e38c707220 */ /* 0x000fe20000410000 */
[----:B------:R-:W-:Y:S01]  /*6540*/  BSSY B0, `(.L_x_2170) ;  /* 0x00001ef000007945 */ /* 0x000fe20003800000 */
[----:B------:R-:W-:-:S02]  /*6550*/  FADD.FTZ R119, -R15, R226 ;  /* 0x000000e20f777221 */ /* 0x000fc40000010100 */
[----:B------:R-:W-:Y:S01]  /*6560*/  FFMA.FTZ R112, R141, R230, R112 ;  /* 0x000000e68d707223 */ /* 0x000fe20000010070 */
[----:B0-----:R-:W0:Y:S04]  /*6570*/  LDS.64 R100, [R139.X16+0x2b98] ;  /* 0x002b98008b647984 */ /* 0x001e28000000ca00 */
[----:B------:R1:W-:Y:S02]  /*6580*/  @!P2 STS.128 [R17.X16+0x4990], R96 ;  /* 0x004990601100a388 */ /* 0x0003e4000000cc00 */
[----:B-1----:R-:W-:-:S04]  /*6590*/  FFMA.FTZ R96, R33, -R210, RZ ;  /* 0x800000d221607223 */ /* 0x002fc800000100ff */
[----:B------:R-:W-:-:S04]  /*65a0*/  FFMA.FTZ R96, R32, -R211, R96 ;  /* 0x800000d320607223 */ /* 0x000fc80000010060 */
[----:B------:R-:W-:-:S04]  /*65b0*/  FFMA.FTZ R96, R31, -R208, R96 ;  /* 0x800000d01f607223 */ /* 0x000fc80000010060 */
        /* <DEDUP_REMOVED lines=98> */
[C---:B------:R-:W-:Y:S02]  /*6be0*/  FMUL.FTZ R115, R121.reuse, R201 ;  /* 0x000000c979737220 */ /* 0x040fe40000410000 */
[----:B------:R-:W-:Y:S02]  /*6bf0*/  FMUL.FTZ R117, R121, R200 ;  /* 0x000000c879757220 */ /* 0x000fe40000410000 */
[----:B------:R-:W-:Y:S02]  /*6c00*/  FMUL.FTZ R102, R210, R115 ;  /* 0x00000073d2667220 */ /* 0x000fe40000410000 */
[----:B------:R-:W-:Y:S02]  /*6c10*/  FMUL.FTZ R110, R120, R198 ;  /* 0x000000c6786e7220 */ /* 0x000fe40000410000 */
[----:B------:R-:W-:-:S02]  /*6c20*/  FMUL.FTZ R106, R210, R117 ;  /* 0x00000075d26a7220 */ /* 0x000fc40000410000 */
[----:B------:R-:W-:Y:S02]  /*6c30*/  FFMA.FTZ R108, R228, R117, -R102 ;  /* 0x00000075e46c7223 */ /* 0x000fe40000010866 */
[----:B------:R-:W-:Y:S02]  /*6c40*/  FMUL.FTZ R102, R120, R100 ;  /* 0x0000006478667220 */ /* 0x000fe40000410000 */
[----:B------:R-:W-:Y:S02]  /*6c50*/  FMUL.FTZ R114, R211, R110 ;  /* 0x0000006ed3727220 */ /* 0x000fe40000410000 */
[----:B------:R-:W-:Y:S02]  /*6c60*/  FFMA.FTZ R106, R115, R228, R106 ;  /* 0x000000e4736a7223 */ /* 0x000fe4000001006a */
[----:B------:R-:W-:Y:S02]  /*6c70*/  FMUL.FTZ R140, R140, R230 ;  /* 0x000000e68c8c7220 */ /* 0x000fe40000410000 */
[----:B------:R-:W-:-:S02]  /*6c80*/  FMUL.FTZ R117, R47, R197 ;  /* 0x000000c52f757220 */ /* 0x000fc40000410000 */
[----:B------:R-:W-:Y:S02]  /*6c90*/  FMUL.FTZ R116, R211, R102 ;  /* 0x00000066d3747220 */ /* 0x000fe40000410000 */
[----:B------:R-:W-:Y:S02]  /*6ca0*/  FFMA.FTZ R123, R102, R119, R114 ;  /* 0x00000077667b7223 */ /* 0x000fe40000010072 */
[----:B------:R-:W-:Y:S02]  /*6cb0*/  FADD.FTZ R106, RZ, R106 ;  /* 0x0000006aff6a7221 */ /* 0x000fe40000010000 */
[----:B------:R-:W-:Y:S02]  /*6cc0*/  FFMA.FTZ R145, R141, R227, -R140 ;  /* 0x000000e38d917223 */ /* 0x000fe4000001088c */
[----:B------:R-:W-:Y:S02]  /*6cd0*/  FFMA.FTZ R141, R31, R225, R104 ;  /* 0x000000e11f8d7223 */ /* 0x000fe40000010068 */
[----:B------:R-:W-:-:S02]  /*6ce0*/  FADD.FTZ R104, -R14, R225 ;  /* 0x000000e10e687221 */ /* 0x000fc40000010100 */
[----:B------:R-:W-:Y:S02]  /*6cf0*/  FMUL.FTZ R143, R47, R196 ;  /* 0x000000c42f8f7220 */ /* 0x000fe40000410000 */
[----:B------:R-:W-:Y:S02]  /*6d00*/  FMUL.FTZ R114, R208, R117 ;  /* 0x00000075d0727220 */ /* 0x000fe40000410000 */
[----:B------:R-:W-:Y:S02]  /*6d10*/  FFMA.FTZ R139, R119, R110, -R116 ;  /* 0x0000006e778b7223 */ /* 0x000fe40000010874 */
[----:B------:R-:W-:Y:S02]  /*6d20*/  FADD.FTZ R108, RZ, R108 ;  /* 0x0000006cff6c7221 */ /* 0x000fe40000010000 */
[----:B------:R-:W-:Y:S02]  /*6d30*/  FADD.FTZ R123, R106, R123 ;  /* 0x0000007b6a7b7221 */ /* 0x000fe40000010000 */
[----:B------:R-:W-:-:S02]  /*6d40*/  FMUL.FTZ R106, R46, R195 ;  /* 0x000000c32e6a7220 */ /* 0x000fc40000410000 */
[-C--:B------:R-:W-:Y:S02]  /*6d50*/  FFMA.FTZ R147, R104, R143.reuse, -R114 ;  /* 0x0000008f68937223 */ /* 0x080fe40000010872 */
[----:B------:R-:W-:Y:S02]  /*6d60*/  FMUL.FTZ R143, R208, R143 ;  /* 0x0000008fd08f7220 */ /* 0x000fe40000410000 */
[----:B------:R-:W-:Y:S02]  /*6d70*/  FADD.FTZ R108, R108, R139 ;  /* 0x0000008b6c6c7221 */ /* 0x000fe40000010000 */
[----:B------:R-:W-:Y:S02]  /*6d80*/  FADD.FTZ R139, -R13, R224 ;  /* 0x000000e00d8b7221 */ /* 0x000fe40000010100 */
[----:B------:R-:W-:Y:S02]  /*6d90*/  FMUL.FTZ R116, R46, R113 ;  /* 0x000000712e747220 */ /* 0x000fe40000410000 */
[----:B------:R-:W-:-:S02]  /*6da0*/  FMUL.FTZ R118, R209, R106 ;  /* 0x0000006ad1767220 */ /* 0x000fc40000410000 */
[----:B------:R-:W-:Y:S02]  /*6db0*/  FFMA.FTZ R110, R117, R104, R143 ;  /* 0x00000068756e7223 */ /* 0x000fe4000001008f */
[----:B------:R-:W-:Y:S02]  /*6dc0*/  FFMA.FTZ R143, R139, R116, -R118 ;  /* 0x000000748b8f7223 */ /* 0x000fe40000010876 */
[----:B------:R-:W-:Y:S02]  /*6dd0*/  FFMA.FTZ R114, R30, R224, R141 ;  /* 0x000000e01e727223 */ /* 0x000fe4000001008d */
[----:B------:R-:W-:Y:S02]  /*6de0*/  FMUL.FTZ R116, R209, R116 ;  /* 0x00000074d1747220 */ /* 0x000fe40000410000 */
[----:B------:R-:W-:Y:S02]  /*6df0*/  FMUL.FTZ R151, R45, R192 ;  /* 0x000000c02d977220 */ /* 0x000fe40000410000 */
[----:B------:R-:W-:-:S02]  /*6e00*/  FADD.FTZ R110, R123, R110 ;  /* 0x0000006e7b6e7221 */ /* 0x000fc40000010000 */
[----:B------:R-:W-:Y:S02]  /*6e10*/  FFMA.FTZ R149, R29, R223, R114 ;  /* 0x000000df1d957223 */ /* 0x000fe40000010072 */
[----:B------:R-:W-:Y:S02]  /*6e20*/  FFMA.FTZ R141, R106, R139, R116 ;  /* 0x0000008b6a8d7223 */ /* 0x000fe40000010074 */
[----:B------:R-:W-:Y:S02]  /*6e30*/  FADD.FTZ R114, -R12, R223 ;  /* 0x000000df0c727221 */ /* 0x000fe40000010100 */
[----:B------:R-:W-:Y:S02]  /*6e40*/  FMUL.FTZ R123, R45, R193 ;  /* 0x000000c12d7b7220 */ /* 0x000fe40000410000 */
[----:B------:R-:W-:Y:S02]  /*6e50*/  FMUL.FTZ R116, R206, R151 ;  /* 0x00000097ce747220 */ /* 0x000fe40000410000 */
[----:B------:R-:W-:-:S02]  /*6e60*/  FADD.FTZ R108, R108, R147 ;  /* 0x000000936c6c7221 */ /* 0x000fc40000010000 */
[----:B------:R-:W-:Y:S02]  /*6e70*/  FADD.FTZ R110, R110, R141 ;  /* 0x0000008d6e6e7221 */ /* 0x000fe40000010000 */
[----:B------:R-:W-:Y:S02]  /*6e80*/  FFMA.FTZ R141, R123, R114, R116 ;  /* 0x000000727b8d7223 */ /* 0x000fe40000010074 */
[----:B------:R-:W-:Y:S02]  /*6e90*/  FADD.FTZ R143, R108, R143 ;  /* 0x0000008f6c8f7221 */ /* 0x000fe40000010000 */
[----:B------:R-:W-:Y:S02]  /*6ea0*/  FMUL.FTZ R108, R44, R191 ;  /* 0x000000bf2c6c7220 */ /* 0x000fe40000410000 */
[----:B------:R-:W-:Y:S02]  /*6eb0*/  FADD.FTZ R110, R110, R141 ;  /* 0x0000008d6e6e7221 */ /* 0x000fe40000010000 */
[----:B------:R-:W-:-:S02]  /*6ec0*/  FADD.FTZ R147, -R11, R214 ;  /* 0x000000d60b937221 */ /* 0x000fc40000010100 */
[----:B------:R-:W-:Y:S02]  /*6ed0*/  FMUL.FTZ R122, R44, R111 ;  /* 0x0000006f2c7a7220 */ /* 0x000fe40000410000 */
[----:B------:R-:W-:Y:S02]  /*6ee0*/  FMUL.FTZ R141, R207, R108 ;  /* 0x0000006ccf8d7220 */ /* 0x000fe40000410000 */
[----:B------:R-:W-:Y:S02]  /*6ef0*/  FFMA.FTZ R116, R28, R214, R149 ;  /* 0x000000d61c747223 */ /* 0x000fe40000010095 */
[-C--:B------:R-:W-:Y:S02]  /*6f00*/  FFMA.FTZ R99, R147, R122.reuse, -R141 ;  /* 0x0000007a93637223 */ /* 0x080fe4000001088d */
[----:B------:R-:W-:Y:S02]  /*6f10*/  FMUL.FTZ R118, R206, R123 ;  /* 0x0000007bce767220 */ /* 0x000fe40000410000 */
[----:B------:R-:W-:-:S02]  /*6f20*/  FMUL.FTZ R122, R207, R122 ;  /* 0x0000007acf7a7220 */ /* 0x000fc40000410000 */
[C---:B------:R-:W-:Y:S02]  /*6f30*/  FMUL.FTZ R149, R43.reuse, R188 ;  /* 0x000000bc2b957220 */ /* 0x040fe40000410000 */
[----:B------:R-:W-:Y:S02]  /*6f40*/  FFMA.FTZ R118, R114, R151, -R118 ;  /* 0x0000009772767223 */ /* 0x000fe40000010876 */
[----:B------:R-:W-:Y:S02]  /*6f50*/  FADD.FTZ R140, -R10, R215 ;  /* 0x000000d70a8c7221 */ /* 0x000fe40000010100 */
[----:B------:R-:W-:Y:S02]  /*6f60*/  FMUL.FTZ R141, R43, R189 ;  /* 0x000000bd2b8d7220 */ /* 0x000fe40000410000 */
[----:B------:R-:W-:Y:S02]  /*6f70*/  FFMA.FTZ R97, R108, R147, R122 ;  /* 0x000000936c617223 */ /* 0x000fe4000001007a */
[----:B------:R-:W-:-:S02]  /*6f80*/  FMUL.FTZ R98, R204, R149 ;  /* 0x00000095cc627220 */ /* 0x000fc40000410000 */
[----:B------:R-:W-:Y:S02]  /*6f90*/  FADD.FTZ R118, R143, R118 ;  /* 0x000000768f767221 */ /* 0x000fe40000010000 */
[----:B------:R-:W-:Y:S02]  /*6fa0*/  FADD.FTZ R97, R110, R97 ;  /* 0x000000616e617221 */ /* 0x000fe40000010000 */
[----:B------:R-:W-:Y:S02]  /*6fb0*/  FFMA.FTZ R98, R141, R140, R98 ;  /* 0x0000008c8d627223 */ /* 0x000fe40000010062 */
[----:B------:R-:W-:Y:S02]  /*6fc0*/  FFMA.FTZ R143, R27, R215, R116 ;  /* 0x000000d71b8f7223 */ /* 0x000fe40000010074 */
[----:B------:R-:W-:Y:S02]  /*6fd0*/  FMUL.FTZ R116, R204, R141 ;  /* 0x0000008dcc747220 */ /* 0x000fe40000410000 */
[----:B------:R-:W-:-:S02]  /*6fe0*/  FADD.FTZ R97, R97, R98 ;  /* 0x0000006261617221 */ /* 0x000fc40000010000 */
[----:B------:R-:W-:Y:S02]  /*6ff0*/  FFMA.FTZ R98, R26, R216, R143 ;  /* 0x000000d81a627223 */ /* 0x000fe4000001008f */
[----:B------:R-:W-:Y:S02]  /*7000*/  FFMA.FTZ R116, R140, R149, -R116 ;  /* 0x000000958c747223 */ /* 0x000fe40000010874 */
[----:B------:R-:W-:Y:S02]  /*7010*/  FADD.FTZ R99, R118, R99 ;  /* 0x0000006376637221 */ /* 0x000fe40000010000 */
[----:B------:R-:W-:Y:S02]  /*7020*/  FFMA.FTZ R96, R28, -R207, R96 ;  /* 0x800000cf1c607223 */ /* 0x000fe40000010060 */
[----:B------:R-:W-:Y:S02]  /*7030*/  FFMA.FTZ R143, R25, R217, R98 ;  /* 0x000000d9198f7223 */ /* 0x000fe40000010062 */
[----:B------:R-:W-:-:S02]  /*7040*/  FMUL.FTZ R110, R42, R187 ;  /* 0x000000bb2a6e7220 */ /* 0x000fc40000410000 */
[----:B------:R-:W-:Y:S02]  /*7050*/  FADD.FTZ R99, R99, R116 ;  /* 0x0000007463637221 */ /* 0x000fe40000010000 */
[----:B------:R-:W-:Y:S02]  /*7060*/  FFMA.FTZ R96, R27, -R204, R96 ;  /* 0x800000cc1b607223 */ /* 0x000fe40000010060 */
[----:B------:R-:W-:Y:S02]  /*7070*/  FADD.FTZ R151, -R9, R216 ;  /* 0x000000d809977221 */ /* 0x000fe40000010100 */
[----:B------:R-:W-:Y:S02]  /*7080*/  FMUL.FTZ R98, R42, R109 ;  /* 0x0000006d2a627220 */ /* 0x000fe40000410000 */
[----:B------:R-:W-:Y:S02]  /*7090*/  FMUL.FTZ R116, R205, R110 ;  /* 0x0000006ecd747220 */ /* 0x000fe40000410000 */
[----:B------:R-:W-:-:S02]  /*70a0*/  FFMA.FTZ R122, R24, R218, R143 ;  /* 0x000000da187a7223 */ /* 0x000fc4000001008f */
[----:B------:R-:W-:Y:S02]  /*70b0*/  FMUL.FTZ R143, R41, R185 ;  /* 0x000000b9298f7220 */ /* 0x000fe40000410000 */
[----:B------:R-:W-:Y:S02]  /*70c0*/  FFMA.FTZ R96, R26, -R205, R96 ;  /* 0x800000cd1a607223 */ /* 0x000fe40000010060 */
[----:B------:R-:W-:Y:S02]  /*70d0*/  FFMA.FTZ R116, R151, R98, -R116 ;  /* 0x0000006297747223 */ /* 0x000fe40000010874 */
[----:B------:R-:W-:Y:S02]  /*70e0*/  FADD.FTZ R144, -R8, R217 ;  /* 0x000000d908907221 */ /* 0x000fe40000010100 */
[----:B------:R-:W-:Y:S02]  /*70f0*/  FMUL.FTZ R149, R41, R184 ;  /* 0x000000b829957220 */ /* 0x000fe40000410000 */
[----:B------:R-:W-:-:S02]  /*7100*/  FMUL.FTZ R98, R205, R98 ;  /* 0x00000062cd627220 */ /* 0x000fc40000410000 */
[----:B------:R-:W-:Y:S02]  /*7110*/  FMUL.FTZ R118, R202, R143 ;  /* 0x0000008fca767220 */ /* 0x000fe40000410000 */
[----:B------:R-:W-:Y:S02]  /*7120*/  FFMA.FTZ R153, R23, R219, R122 ;  /* 0x000000db17997223 */ /* 0x000fe4000001007a */
[----:B------:R-:W-:Y:S02]  /*7130*/  FFMA.FTZ R96, R25, -R202, R96 ;  /* 0x800000ca19607223 */ /* 0x000fe40000010060 */
[----:B------:R-:W-:Y:S02]  /*7140*/  FFMA.FTZ R98, R110, R151, R98 ;  /* 0x000000976e627223 */ /* 0x000fe40000010062 */
[-C--:B------:R-:W-:Y:S02]  /*7150*/  FFMA.FTZ R118, R144, R149.reuse, -R118 ;  /* 0x0000009590767223 */ /* 0x080fe40000010876 */
[----:B------:R-:W-:-:S02]  /*7160*/  FMUL.FTZ R149, R202, R149 ;  /* 0x00000095ca957220 */ /* 0x000fc40000410000 */
[----:B------:R-:W-:Y:S02]  /*7170*/  FFMA.FTZ R122, R22, R220, R153 ;  /* 0x000000dc167a7223 */ /* 0x000fe40000010099 */
[----:B------:R-:W-:Y:S02]  /*7180*/  FFMA.FTZ R96, R24, -R203, R96 ;  /* 0x800000cb18607223 */ /* 0x000fe40000010060 */
[----:B------:R-:W-:Y:S02]  /*7190*/  FADD.FTZ R97, R97, R98 ;  /* 0x0000006261617221 */ /* 0x000fe40000010000 */
[----:B------:R-:W-:Y:S02]  /*71a0*/  FFMA.FTZ R98, R143, R144, R149 ;  /* 0x000000908f627223 */ /* 0x000fe40000010095 */
[----:B------:R-:W-:Y:S02]  /*71b0*/  FFMA.FTZ R142, R21, R221, R122 ;  /* 0x000000dd158e7223 */ /* 0x000fe4000001007a */
[----:B------:R-:W-:-:S02]  /*71c0*/  FFMA.FTZ R96, R23, -R212, R96 ;  /* 0x800000d417607223 */ /* 0x000fc40000010060 */
[----:B------:R-:W-:Y:S02]  /*71d0*/  FADD.FTZ R122, R97, R98 ;  /* 0x00000062617a7221 */ /* 0x000fe40000010000 */
[----:B------:R-:W-:Y:S02]  /*71e0*/  FFMA.FTZ R142, R20, R231, R142 ;  /* 0x000000e7148e7223 */ /* 0x000fe4000001008e */
[----:B------:R-:W-:Y:S02]  /*71f0*/  FADD.FTZ R99, R99, R116 ;  /* 0x0000007463637221 */ /* 0x000fe40000010000 */
[----:B------:R-:W-:Y:S02]  /*7200*/  FADD.FTZ R97, RZ, R112 ;  /* 0x00000070ff617221 */ /* 0x000fe40000010000 */
[----:B------:R-:W-:Y:S02]  /*7210*/  FFMA.FTZ R96, R22, -R213, R96 ;  /* 0x800000d516607223 */ /* 0x000fe40000010060 */
[----:B------:R-:W-:-:S02]  /*7220*/  FMUL.FTZ R112, R40, R183 ;  /* 0x000000b728707220 */ /* 0x000fc40000410000 */
[----:B------:R-:W-:Y:S02]  /*7230*/  FFMA.FTZ R98, R19, R227, R142 ;  /* 0x000000e313627223 */ /* 0x000fe4000001008e */
[----:B------:R-:W-:Y:S02]  /*7240*/  FADD.FTZ R118, R99, R118 ;  /* 0x0000007663767221 */ /* 0x000fe40000010000 */
[----:B------:R-:W-:Y:S02]  /*7250*/  FFMA.FTZ R142, R21, -R222, R96 ;  /* 0x800000de158e7223 */ /* 0x000fe40000010060 */
[----:B------:R-:W-:Y:S02]  /*7260*/  FADD.FTZ R153, -R7, R218 ;  /* 0x000000da07997221 */ /* 0x000fe40000010100 */
[----:B------:R-:W-:Y:S02]  /*7270*/  FMUL.FTZ R96, R40, R107 ;  /* 0x0000006b28607220 */ /* 0x000fe40000410000 */
[----:B------:R-:W-:-:S02]  /*7280*/  FMUL.FTZ R99, R203, R112 ;  /* 0x00000070cb637220 */ /* 0x000fc40000410000 */
[----:B------:R-:W-:Y:S02]  /*7290*/  FADD.FTZ R145, R0, R145 ;  /* 0x0000009100917221 */ /* 0x000fe40000010000 */
[-C--:B------:R-:W-:Y:S02]  /*72a0*/  FFMA.FTZ R149, R153, R96.reuse, -R99 ;  /* 0x0000006099957223 */ /* 0x080fe40000010863 */
[----:B------:R-:W-:Y:S02]  /*72b0*/  FMUL.FTZ R96, R203, R96 ;  /* 0x00000060cb607220 */ /* 0x000fe40000410000 */
[----:B------:R-:W-:Y:S02]  /*72c0*/  FFMA.FTZ R98, R18, R145, R98 ;  /* 0x0000009112627223 */ /* 0x000fe40000010062 */
[----:B------:R-:W-:Y:S02]  /*72d0*/  FADD.FTZ R154, -R0, R145 ;  /* 0x00000091009a7221 */ /* 0x000fe40000010100 */
[----:B------:R-:W-:-:S02]  /*72e0*/  FMUL.FTZ R146, R170, UR15 ;  /* 0x0000000faa927c20 */ /* 0x000fc40008410000 */
[----:B------:R-:W-:Y:S02]  /*72f0*/  FFMA.FTZ R142, R20, -R229, R142 ;  /* 0x800000e5148e7223 */ /* 0x000fe4000001008e */
[----:B------:R-:W-:Y:S02]  /*7300*/  FMUL.FTZ R116, R34, R170 ;  /* 0x000000aa22747220 */ /* 0x000fe40000410000 */
[----:B------:R-:W-:Y:S02]  /*7310*/  FFMA.FTZ R145, R112, R153, R96 ;  /* 0x0000009970917223 */ /* 0x000fe40000010060 */
[----:B------:R-:W-:Y:S02]  /*7320*/  FMUL.FTZ R148, R34, R101 ;  /* 0x0000006522947220 */ /* 0x000fe40000410000 */
[----:B------:R-:W-:Y:S02]  /*7330*/  FFMA.FTZ R146, R101, UR14, -R146 ;  /* 0x0000000e65927c23 */ /* 0x000fe40008010892 */
[----:B------:R-:W-:-:S02]  /*7340*/  FFMA.FTZ R99, R19, -R230, R142 ;  /* 0x800000e613637223 */ /* 0x000fc4000001008e */
[----:B------:R-:W-:Y:S02]  /*7350*/  FMUL.FTZ R155, R97, R116 ;  /* 0x00000074619b7220 */ /* 0x000fe40000410000 */
[----:B------:R-:W-:Y:S02]  /*7360*/  FADD.FTZ R122, R122, R145 ;  /* 0x000000917a7a7221 */ /* 0x000fe40000010000 */
[----:B------:R-:W-:Y:S02]  /*7370*/  FMUL.FTZ R145, R39, R181 ;  /* 0x000000b527917220 */ /* 0x000fe40000410000 */
[C---:B------:R-:W-:Y:S02]  /*7380*/  FMUL.FTZ R156, R97.reuse, R146 ;  /* 0x00000092619c7220 */ /* 0x040fe40000410000 */
[----:B------:R-:W-:Y:S02]  /*7390*/  FFMA.FTZ R99, R18, -R97, R99 ;  /* 0x8000006112637223 */ /* 0x000fe40000010063 */
[----:B------:R-:W-:-:S02]  /*73a0*/  FMUL.FTZ R167, R97, R148 ;  /* 0x0000009461a77220 */ /* 0x000fc40000410000 */
[----:B------:R-:W-:Y:S02]  /*73b0*/  FFMA.FTZ R97, R154, R148, -R155 ;  /* 0x000000949a617223 */ /* 0x000fe4000001089b */
[----:B------:R-:W-:Y:S02]  /*73c0*/  FADD.FTZ R142, R118, R149 ;  /* 0x00000095768e7221 */ /* 0x000fe40000010000 */
[----:B------:R-:W-:Y:S02]  /*73d0*/  FADD.FTZ R148, -R6, R219 ;  /* 0x000000db06947221 */ /* 0x000fe40000010100 */
[----:B------:R-:W-:Y:S02]  /*73e0*/  FMUL.FTZ R149, R39, R180 ;  /* 0x000000b427957220 */ /* 0x000fe40000410000 */
[----:B------:R-:W-:Y:S02]  /*73f0*/  FMUL.FTZ R146, R212, R145 ;  /* 0x00000091d4927220 */ /* 0x000fe40000410000 */
[----:B------:R-:W-:-:S02]  /*7400*/  FMUL.FTZ R118, R38, R179 ;  /* 0x000000b326767220 */ /* 0x000fc40000410000 */
[----:B------:R-:W-:Y:S02]  /*7410*/  FFMA.FTZ R159, R148, R149, -R146 ;  /* 0x00000095949f7223 */ /* 0x000fe40000010892 */
[----:B------:R-:W-:Y:S02]  /*7420*/  FADD.FTZ R155, -R5, R220 ;  /* 0x000000dc059b7221 */ /* 0x000fe40000010100 */
[----:B------:R-:W-:Y:S02]  /*7430*/  FMUL.FTZ R150, R38, R105 ;  /* 0x0000006926967220 */ /* 0x000fe40000410000 */
[----:B------:R-:W-:Y:S02]  /*7440*/  FMUL.FTZ R146, R212, R149 ;  /* 0x00000095d4927220 */ /* 0x000fe40000410000 */
[----:B------:R-:W-:Y:S02]  /*7450*/  FMUL.FTZ R152, R213, R118 ;  /* 0x00000076d5987220 */ /* 0x000fe40000410000 */
[----:B------:R-:W-:-:S02]  /*7460*/  FMUL.FTZ R149, R37, R177 ;  /* 0x000000b125957220 */ /* 0x000fc40000410000 */
[----:B------:R-:W-:Y:S02]  /*7470*/  FFMA.FTZ R157, R145, R148, R146 ;  /* 0x00000094919d7223 */ /* 0x000fe40000010092 */
[----:B------:R-:W-:Y:S02]  /*7480*/  FFMA.FTZ R161, R155, R150, -R152 ;  /* 0x000000969ba17223 */ /* 0x000fe40000010898 */
[----:B------:R-:W-:Y:S02]  /*7490*/  FADD.FTZ R96, -R4, R221 ;  /* 0x000000dd04607221 */ /* 0x000fe40000010100 */
[----:B------:R-:W-:Y:S02]  /*74a0*/  FMUL.FTZ R163, R37, R176 ;  /* 0x000000b025a37220 */ /* 0x000fe40000410000 */
[----:B------:R-:W-:Y:S02]  /*74b0*/  FMUL.FTZ R150, R213, R150 ;  /* 0x00000096d5967220 */ /* 0x000fe40000410000 */
[----:B------:R-:W-:-:S02]  /*74c0*/  FMUL.FTZ R146, R222, R149 ;  /* 0x00000095de927220 */ /* 0x000fc40000410000 */
[----:B------:R-:W-:Y:S02]  /*74d0*/  FADD.FTZ R122, R122, R157 ;  /* 0x0000009d7a7a7221 */ /* 0x000fe40000010000 */
[----:B------:R-:W-:Y:S02]  /*74e0*/  FMUL.FTZ R165, R101, UR15 ;  /* 0x0000000f65a57c20 */ /* 0x000fe40008410000 */
[----:B------:R-:W-:Y:S02]  /*74f0*/  FFMA.FTZ R101, R118, R155, R150 ;  /* 0x0000009b76657223 */ /* 0x000fe40000010096 */
[-C--:B------:R-:W-:Y:S02]  /*7500*/  FFMA.FTZ R157, R96, R163.reuse, -R146 ;  /* 0x000000a3609d7223 */ /* 0x080fe40000010892 */
[----:B------:R-:W-:Y:S02]  /*7510*/  FMUL.FTZ R163, R222, R163 ;  /* 0x000000a3dea37220 */ /* 0x000fe40000410000 */
[----:B------:R-:W-:-:S02]  /*7520*/  FADD.FTZ R101, R122, R101 ;  /* 0x000000657a657221 */ /* 0x000fc40000010000 */
[----:B------:R-:W-:Y:S02]  /*7530*/  FFMA.FTZ R122, R149, R96, R163 ;  /* 0x00000060957a7223 */ /* 0x000fe400000100a3 */
[----:B------:R-:W-:Y:S02]  /*7540*/  FADD.FTZ R142, R142, R159 ;  /* 0x0000009f8e8e7221 */ /* 0x000fe40000010000 */
[----:B------:R-:W-:Y:S02]  /*7550*/  FADD.FTZ R146, R101, R122 ;  /* 0x0000007a65927221 */ /* 0x000fe40000010000 */
[----:B------:R-:W-:Y:S02]  /*7560*/  FADD.FTZ R142, R142, R161 ;  /* 0x000000a18e8e7221 */ /* 0x000fe40000010000 */
[----:B------:R-:W-:Y:S02]  /*7570*/  FMUL.FTZ R122, R36, R175 ;  /* 0x000000af247a7220 */ /* 0x000fe40000410000 */
[----:B------:R-:W-:-:S02]  /*7580*/  FFMA.FTZ R165, R170, UR14, R165 ;  /* 0x0000000eaaa57c23 */ /* 0x000fc400080100a5 */
[----:B------:R-:W-:Y:S02]  /*7590*/  FADD.FTZ R142, R142, R157 ;  /* 0x0000009d8e8e7221 */ /* 0x000fe40000010000 */
[----:B------:R-:W-:Y:S02]  /*75a0*/  FADD.FTZ R231, -R3, R231 ;  /* 0x000000e703e77221 */ /* 0x000fe40000010100 */
[----:B------:R-:W-:Y:S02]  /*75b0*/  FMUL.FTZ R150, R36, R103 ;  /* 0x0000006724967220 */ /* 0x000fe40000410000 */
[----:B------:R-:W-:Y:S02]  /*75c0*/  FMUL.FTZ R152, R229, R122 ;  /* 0x0000007ae5987220 */ /* 0x000fe40000410000 */
[----:B------:R-:W-:Y:S02]  /*75d0*/  FMUL.FTZ R157, R173, UR15 ;  /* 0x0000000fad9d7c20 */ /* 0x000fe40008410000 */
[----:B------:R-:W-:-:S02]  /*75e0*/  FFMA.FTZ R167, R116, R154, R167 ;  /* 0x0000009a74a77223 */ /* 0x000fc400000100a7 */
[----:B------:R-:W-:Y:S02]  /*75f0*/  FFMA.FTZ R156, R165, R154, R156 ;  /* 0x0000009aa59c7223 */ /* 0x000fe4000001009c */
[-C--:B------:R-:W-:Y:S02]  /*7600*/  FFMA.FTZ R159, R231, R150.reuse, -R152 ;  /* 0x00000096e79f7223 */ /* 0x080fe40000010898 */
[C---:B------:R-:W-:Y:S02]  /*7610*/  FMUL.FTZ R154, R168.reuse, UR15 ;  /* 0x0000000fa89a7c20 */ /* 0x040fe40008410000 */
[----:B------:R-:W-:Y:S02]  /*7620*/  FMUL.FTZ R101, R35, R173 ;  /* 0x000000ad23657220 */ /* 0x000fe40000410000 */
[----:B------:R-:W-:Y:S02]  /*7630*/  FMUL.FTZ R150, R229, R150 ;  /* 0x00000096e5967220 */ /* 0x000fe40000410000 */
[----:B------:R-:W-:-:S02]  /*7640*/  FFMA.FTZ R161, R168, UR14, -R157 ;  /* 0x0000000ea8a17c23 */ /* 0x000fc4000801089d */
[----:B------:R-:W-:Y:S02]  /*7650*/  FMUL.FTZ R168, R35, R168 ;  /* 0x000000a823a87220 */ /* 0x000fe40000410000 */
[----:B------:R-:W-:Y:S02]  /*7660*/  FMUL.FTZ R152, R230, R101 ;  /* 0x00000065e6987220 */ /* 0x000fe40000410000 */
[----:B------:R-:W-:Y:S02]  /*7670*/  FFMA.FTZ R157, R122, R231, R150 ;  /* 0x000000e77a9d7223 */ /* 0x000fe40000010096 */
[----:B------:R-:W-:Y:S02]  /*7680*/  FMUL.FTZ R161, R230, R161 ;  /* 0x000000a1e6a17220 */ /* 0x000fe40000410000 */
[----:B------:R-:W-:Y:S02]  /*7690*/  FADD.FTZ R227, -R2, R227 ;  /* 0x000000e302e37221 */ /* 0x000fe40000010100 */
[----:B------:R-:W-:-:S02]  /*76a0*/  FMUL.FTZ R230, R230, R168 ;  /* 0x000000a8e6e67220 */ /* 0x000fc40000410000 */
[----:B------:R-:W-:Y:S02]  /*76b0*/  FADD.FTZ R146, R146, R157 ;  /* 0x0000009d92927221 */ /* 0x000fe40000010000 */
[----:B------:R-:W-:Y:S02]  /*76c0*/  FFMA.FTZ R163, R227, R168, -R152 ;  /* 0x000000a8e3a37223 */ /* 0x000fe40000010898 */
[----:B------:R-:W-:Y:S02]  /*76d0*/  FADD.FTZ R142, R142, R159 ;  /* 0x0000009f8e8e7221 */ /* 0x000fe40000010000 */
[----:B------:R-:W-:Y:S02]  /*76e0*/  FFMA.FTZ R157, R101, R227, R230 ;  /* 0x000000e3659d7223 */ /* 0x000fe400000100e6 */
[----:B------:R-:W-:Y:S02]  /*76f0*/  FADD.FTZ R150, R142, R163 ;  /* 0x000000a38e967221 */ /* 0x000fe40000010000 */
[----:B------:R-:W-:-:S02]  /*7700*/  FADD.FTZ R146, R146, R157 ;  /* 0x0000009d92927221 */ /* 0x000fc40000010000 */
[----:B------:R-:W-:Y:S01]  /*7710*/  FMUL.FTZ R142, R175, UR15 ;  /* 0x0000000faf8e7c20 */ /* 0x000fe20008410000 */
[----:B------:R-:W0:Y:S01]  /*7720*/  SHFL.DOWN PT, R157, R98, 0x1, 0x1f ;  /* 0x08201f00629d7f89 */ /* 0x000e2200000e0000 */
[----:B------:R-:W-:Y:S02]  /*7730*/  FADD.FTZ R150, R150, R97 ;  /* 0x0000006196967221 */ /* 0x000fe40000010000 */
[----:B------:R-:W-:Y:S02]  /*7740*/  FADD.FTZ R167, R146, R167 ;  /* 0x000000a792a77221 */ /* 0x000fe40000010000 */
[----:B------:R-:W-:Y:S01]  /*7750*/  FFMA.FTZ R146, R103, UR14, -R142 ;  /* 0x0000000e67927c23 */ /* 0x000fe2000801088e */
[----:B------:R-:W1:Y:S01]  /*7760*/  SHFL.DOWN PT, R152, R150, 0x1, 0x1f ;  /* 0x08201f0096987f89 */ /* 0x000e6200000e0000 */
[----:B------:R-:W-:Y:S02]  /*7770*/  FFMA.FTZ R170, R83, R170, R156 ;  /* 0x000000aa53aa7223 */ /* 0x000fe4000001009c */
[----:B------:R-:W-:Y:S01]  /*7780*/  FMUL.FTZ R142, R103, UR15 ;  /* 0x0000000f678e7c20 */ /* 0x000fe20008410000 */
[----:B------:R-:W2:Y:S01]  /*7790*/  SHFL.DOWN PT, R156, R99, 0x1, 0x1f ;  /* 0x08201f00639c7f89 */ /* 0x000ea200000e0000 */
[----:B------:R-:W-:-:S02]  /*77a0*/  FMUL.FTZ R97, R177, UR15 ;  /* 0x0000000fb1617c20 */ /* 0x000fc40008410000 */
[----:B------:R-:W-:Y:S01]  /*77b0*/  FFMA.FTZ R154, R173, UR14, R154 ;  /* 0x0000000ead9a7c23 */ /* 0x000fe2000801009a */
[----:B------:R-:W3:Y:S01]  /*77c0*/  SHFL.DOWN PT, R103, R167, 0x1, 0x1f ;  /* 0x08201f00a7677f89 */ /* 0x000ee200000e0000 */
[C---:B------:R-:W-:Y:S02]  /*77d0*/  FFMA.FTZ R97, R176.reuse, UR14, -R97 ;  /* 0x0000000eb0617c23 */ /* 0x040fe40008010861 */
[----:B------:R-:W-:Y:S02]  /*77e0*/  FMUL.FTZ R176, R176, UR15 ;  /* 0x0000000fb0b07c20 */ /* 0x000fe40008410000 */
[----:B------:R-:W-:Y:S02]  /*77f0*/  FMUL.FTZ R222, R222, R97 ;  /* 0x00000061dede7220 */ /* 0x000fe40000410000 */
[----:B------:R-:W-:Y:S02]  /*7800*/  FFMA.FTZ R97, R177, UR14, R176 ;  /* 0x0000000eb1617c23 */ /* 0x000fe400080100b0 */
[----:B------:R-:W-:-:S02]  /*7810*/  FFMA.FTZ R154, R154, R227, R161 ;  /* 0x000000e39a9a7223 */ /* 0x000fc400000100a1 */
[----:B------:R-:W-:Y:S01]  /*7820*/  FFMA.FTZ R222, R97, R96, R222 ;  /* 0x0000006061de7223 */ /* 0x000fe200000100de */
[----:B------:R-:W-:Y:S01]  /*7830*/  MOV R97, R150 ;  /* 0x0000009600617202 */ /* 0x000fe20000000f00 */
[----:B0-----:R-:W-:Y:S01]  /*7840*/  @!P0 FADD.FTZ R98, R98, R157 ;  /* 0x0000009d62628221 */ /* 0x001fe20000010000 */
[----:B------:R-:W-:Y:S01]  /*7850*/  MOV R96, R167 ;  /* 0x000000a700607202 */ /* 0x000fe20000000f00 */
[----:B------:R-:W-:Y:S02]  /*7860*/  FFMA.FTZ R173, R82, R173, R154 ;  /* 0x000000ad52ad7223 */ /* 0x000fe4000001009a */
[----:B-1----:R-:W-:Y:S01]  /*7870*/  @!P0 FADD.FTZ R97, R97, R152 ;  /* 0x0000009861618221 */ /* 0x002fe20000010000 */
[----:B------:R-:W0:Y:S01]  /*7880*/  SHFL.DOWN PT, R159, R98, 0x2, 0x1f ;  /* 0x08401f00629f7f89 */ /* 0x000e2200000e0000 */
[----:B------:R-:W-:Y:S02]  /*7890*/  FMUL.FTZ R150, R183, UR15 ;  /* 0x0000000fb7967c20 */ /* 0x000fe40008410000 */
[----:B--2---:R-:W-:Y:S01]  /*78a0*/  @!P0 FADD.FTZ R99, R99, R156 ;  /* 0x0000009c63638221 */ /* 0x004fe20000010000 */
[----:B------:R-:W1:Y:S01]  /*78b0*/  SHFL.DOWN PT, R154, R97, 0x2, 0x1f ;  /* 0x08401f00619a7f89 */ /* 0x000e6200000e0000 */
[----:B------:R-:W-:-:S02]  /*78c0*/  FFMA.FTZ R152, R107, UR14, -R150 ;  /* 0x0000000e6b987c23 */ /* 0x000fc40008010896 */
[----:B---3--:R-:W-:Y:S01]  /*78d0*/  @!P0 FADD.FTZ R96, R96, R103 ;  /* 0x0000006760608221 */ /* 0x008fe20000010000 */
[----:B------:R-:W2:Y:S01]  /*78e0*/  SHFL.DOWN PT, R156, R99, 0x2, 0x1f ;  /* 0x08401f00639c7f89 */ /* 0x000ea200000e0000 */
[----:B------:R-:W-:Y:S01]  /*78f0*/  ISETP.GT.AND P0, PT, R132, 0x1d, PT ;  /* 0x0000001d8400780c */ /* 0x000fe20003f04270 */
[----:B------:R-:W-:Y:S02]  /*7900*/  FMUL.FTZ R150, R107, UR15 ;  /* 0x0000000f6b967c20 */ /* 0x000fe40008410000 */
[----:B------:R-:W3:Y:S01]  /*7910*/  SHFL.DOWN PT, R157, R96, 0x2, 0x1f ;  /* 0x08401f00609d7f89 */ /* 0x000ee200000e0000 */
[----:B------:R-:W-:Y:S02]  /*7920*/  FMUL.FTZ R146, R229, R146 ;  /* 0x00000092e5927220 */ /* 0x000fe40000410000 */
[----:B------:R-:W-:Y:S02]  /*7930*/  FFMA.FTZ R142, R175, UR14, R142 ;  /* 0x0000000eaf8e7c23 */ /* 0x000fe4000801008e */
[----:B------:R-:W-:-:S02]  /*7940*/  FMUL.FTZ R152, R203, R152 ;  /* 0x00000098cb987220 */ /* 0x000fc40000410000 */
[----:B------:R-:W-:Y:S02]  /*7950*/  FFMA.FTZ R150, R183, UR14, R150 ;  /* 0x0000000eb7967c23 */ /* 0x000fe40008010096 */
[----:B------:R-:W-:Y:S02]  /*7960*/  FFMA.FTZ R142, R142, R231, R146 ;  /* 0x000000e78e8e7223 */ /* 0x000fe40000010092 */
[----:B------:R-:W-:Y:S02]  /*7970*/  FFMA.FTZ R152, R150, R153, R152 ;  /* 0x0000009996987223 */ /* 0x000fe40000010098 */
[----:B0-----:R-:W-:Y:S02]  /*7980*/  @!P0 FADD.FTZ R98, R98, R159 ;  /* 0x0000009f62628221 */ /* 0x001fe40000010000 */
[----:B------:R-:W-:Y:S02]  /*7990*/  FMUL.FTZ R146, R179, UR15 ;  /* 0x0000000fb3927c20 */ /* 0x000fe40008410000 */
[----:B-1----:R-:W-:Y:S01]  /*79a0*/  @!P0 FADD.FTZ R97, R97, R154 ;  /* 0x0000009a61618221 */ /* 0x002fe20000010000 */
[----:B------:R-:W0:Y:S01]  /*79b0*/  SHFL.DOWN PT, R153, R98, 0x4, 0x1f ;  /* 0x08801f0062997f89 */ /* 0x000e2200000e0000 */
[----:B------:R-:W-:-:S02]  /*79c0*/  FMUL.FTZ R103, R181, UR15 ;  /* 0x0000000fb5677c20 */ /* 0x000fc40008410000 */
[----:B--2---:R-:W-:Y:S01]  /*79d0*/  @!P0 FADD.FTZ R99, R99, R156 ;  /* 0x0000009c63638221 */ /* 0x004fe20000010000 */
[----:B------:R-:W-:Y:S01]  /*79e0*/  SHFL.DOWN PT, R154, R97, 0x4, 0x1f ;  /* 0x08801f00619a7f89 */ /* 0x000fe200000e0000 */
[----:B------:R-:W-:Y:S02]  /*79f0*/  FFMA.FTZ R146, R105, UR14, -R146 ;  /* 0x0000000e69927c23 */ /* 0x000fe40008010892 */
[----:B---3--:R-:W-:Y:S01]  /*7a00*/  @!P0 FADD.FTZ R96, R96, R157 ;  /* 0x0000009d60608221 */ /* 0x008fe20000010000 */
[----:B------:R-:W1:Y:S01]  /*7a10*/  SHFL.DOWN PT, R156, R99, 0x4, 0x1f ;  /* 0x08801f00639c7f89 */ /* 0x000e6200000e0000 */
[----:B------:R-:W-:Y:S01]  /*7a20*/  FFMA.FTZ R103, R180, UR14, -R103 ;  /* 0x0000000eb4677c23 */ /* 0x000fe20008010867 */
[----:B------:R-:W-:Y:S01]  /*7a30*/  ISETP.GT.AND P0, PT, R132, 0x1b, PT ;  /* 0x0000001b8400780c */ /* 0x000fe20003f04270 */
[----:B------:R-:W-:Y:S01]  /*7a40*/  FMUL.FTZ R180, R180, UR15 ;  /* 0x0000000fb4b47c20 */ /* 0x000fe20008410000 */
[----:B------:R-:W2:Y:S01]  /*7a50*/  SHFL.DOWN PT, R107, R96, 0x4, 0x1f ;  /* 0x08801f00606b7f89 */ /* 0x000ea200000e0000 */
[----:B------:R-:W-:-:S02]  /*7a60*/  FMUL.FTZ R213, R213, R146 ;  /* 0x00000092d5d57220 */ /* 0x000fc40000410000 */
[----:B------:R-:W-:Y:S02]  /*7a70*/  FMUL.FTZ R146, R105, UR15 ;  /* 0x0000000f69927c20 */ /* 0x000fe40008410000 */
[----:B------:R-:W-:Y:S02]  /*7a80*/  FMUL.FTZ R212, R212, R103 ;  /* 0x00000067d4d47220 */ /* 0x000fe40000410000 */
[----:B------:R-:W-:Y:S02]  /*7a90*/  FFMA.FTZ R105, R181, UR14, R180 ;  /* 0x0000000eb5697c23 */ /* 0x000fe400080100b4 */
[----:B------:R-:W-:Y:S02]  /*7aa0*/  FMUL.FTZ R103, R185, UR15 ;  /* 0x0000000fb9677c20 */ /* 0x000fe40008410000 */
[----:B------:R-:W-:Y:S02]  /*7ab0*/  FFMA.FTZ R105, R105, R148, R212 ;  /* 0x0000009469697223 */ /* 0x000fe400000100d4 */
[----:B------:R-:W-:-:S02]  /*7ac0*/  FMUL.FTZ R148, R187, UR15 ;  /* 0x0000000fbb947c20 */ /* 0x000fc40008410000 */
[----:B0-----:R-:W-:Y:S02]  /*7ad0*/  @!P0 FADD.FTZ R98, R98, R153 ;  /* 0x0000009962628221 */ /* 0x001fe40000010000 */
[C---:B------:R-:W-:Y:S02]  /*7ae0*/  FFMA.FTZ R150, R109.reuse, UR14, -R148 ;  /* 0x0000000e6d967c23 */ /* 0x040fe40008010894 */
[----:B------:R-:W-:Y:S02]  /*7af0*/  FMUL.FTZ R148, R109, UR15 ;  /* 0x0000000f6d947c20 */ /* 0x000fe40008410000 */
[----:B------:R-:W-:Y:S02]  /*7b00*/  FMUL.FTZ R150, R205, R150 ;  /* 0x00000096cd967220 */ /* 0x000fe40000410000 */
[----:B------:R-:W-:Y:S02]  /*7b10*/  FFMA.FTZ R148, R187, UR14, R148 ;  /* 0x0000000ebb947c23 */ /* 0x000fe40008010094 */
[----:B-1----:R-:W-:-:S02]  /*7b20*/  @!P0 FADD.FTZ R99, R99, R156 ;  /* 0x0000009c63638221 */ /* 0x002fc40000010000 */
[----:B------:R-:W-:Y:S02]  /*7b30*/  @!P0 FADD.FTZ R97, R97, R154 ;  /* 0x0000009a61618221 */ /* 0x000fe40000010000 */
[----:B--2---:R-:W-:Y:S01]  /*7b40*/  @!P0 FADD.FTZ R96, R96, R107 ;  /* 0x0000006b60608221 */ /* 0x004fe20000010000 */
[----:B------:R-:W-:Y:S01]  /*7b50*/  SHFL.DOWN PT, R154, R99, 0x8, 0x1f ;  /* 0x09001f00639a7f89 */ /* 0x000fe200000e0000 */
[----:B------:R-:W-:Y:S01]  /*7b60*/  FFMA.FTZ R103, R184, UR14, -R103 ;  /* 0x0000000eb8677c23 */ /* 0x000fe20008010867 */
[----:B------:R-:W-:Y:S01]  /*7b70*/  ISETP.GT.AND P0, PT, R132, 0x17, PT ;  /* 0x000000178400780c */ /* 0x000fe20003f04270 */
[----:B------:R-:W-:Y:S01]  /*7b80*/  FFMA.FTZ R148, R148, R151, R150 ;  /* 0x0000009794947223 */ /* 0x000fe20000010096 */
[----:B------:R-:W-:Y:S01]  /*7b90*/  SHFL.DOWN PT, R109, R96, 0x8, 0x1f ;  /* 0x09001f00606d7f89 */ /* 0x000fe200000e0000 */
[----:B------:R-:W-:Y:S02]  /*7ba0*/  FMUL.FTZ R184, R184, UR15 ;  /* 0x0000000fb8b87c20 */ /* 0x000fe40008410000 */
[----:B------:R-:W-:Y:S01]  /*7bb0*/  FMUL.FTZ R202, R202, R103 ;  /* 0x00000067caca7220 */ /* 0x000fe20000410000 */
[----:B------:R-:W0:Y:S01]  /*7bc0*/  SHFL.DOWN PT, R151, R98, 0x8, 0x1f ;  /* 0x09001f0062977f89 */ /* 0x000e2200000e0000 */
[----:B------:R-:W-:-:S02]  /*7bd0*/  FFMA.FTZ R103, R185, UR14, R184 ;  /* 0x0000000eb9677c23 */ /* 0x000fc400080100b8 */
[----:B------:R-:W-:Y:S01]  /*7be0*/  FFMA.FTZ R181, R86, R181, R105 ;  /* 0x000000b556b57223 */ /* 0x000fe20000010069 */
[----:B------:R-:W1:Y:S01]  /*7bf0*/  SHFL.DOWN PT, R150, R97, 0x8, 0x1f ;  /* 0x09001f0061967f89 */ /* 0x000e6200000e0000 */
[----:B------:R-:W-:Y:S02]  /*7c00*/  FFMA.FTZ R103, R103, R144, R202 ;  /* 0x0000009067677223 */ /* 0x000fe400000100ca */
[----:B------:R-:W-:Y:S02]  /*7c10*/  FMUL.FTZ R105, R189, UR15 ;  /* 0x0000000fbd697c20 */ /* 0x000fe40008410000 */
[----:B------:R-:W-:Y:S02]  /*7c20*/  FFMA.FTZ R185, R84, R185, R103 ;  /* 0x000000b954b97223 */ /* 0x000fe40000010067 */
[----:B------:R-:W-:Y:S02]  /*7c30*/  FMUL.FTZ R103, R193, UR15 ;  /* 0x0000000fc1677c20 */ /* 0x000fe40008410000 */
[----:B------:R-:W-:-:S02]  /*7c40*/  FMUL.FTZ R144, R191, UR15 ;  /* 0x0000000fbf907c20 */ /* 0x000fc40008410000 */
[C---:B------:R-:W-:Y:S02]  /*7c50*/  FFMA.FTZ R103, R192.reuse, UR14, -R103 ;  /* 0x0000000ec0677c23 */ /* 0x040fe40008010867 */
[----:B------:R-:W-:Y:S02]  /*7c60*/  FMUL.FTZ R192, R192, UR15 ;  /* 0x0000000fc0c07c20 */ /* 0x000fe40008410000 */
[----:B------:R-:W-:Y:S02]  /*7c70*/  FFMA.FTZ R105, R188, UR14, -R105 ;  /* 0x0000000ebc697c23 */ /* 0x000fe40008010869 */
[----:B------:R-:W-:Y:S02]  /*7c80*/  FMUL.FTZ R206, R206, R103 ;  /* 0x00000067cece7220 */ /* 0x000fe40000410000 */
[----:B------:R-:W-:Y:S02]  /*7c90*/  FMUL.FTZ R188, R188, UR15 ;  /* 0x0000000fbcbc7c20 */ /* 0x000fe40008410000 */
[----:B------:R-:W-:-:S02]  /*7ca0*/  FFMA.FTZ R103, R193, UR14, R192 ;  /* 0x0000000ec1677c23 */ /* 0x000fc400080100c0 */
[----:B------:R-:W-:Y:S02]  /*7cb0*/  FFMA.FTZ R144, R111, UR14, -R144 ;  /* 0x0000000e6f907c23 */ /* 0x000fe40008010890 */
[----:B0-----:R-:W-:Y:S02]  /*7cc0*/  @!P0 FADD.FTZ R98, R98, R151 ;  /* 0x0000009762628221 */ /* 0x001fe40000010000 */
[----:B------:R-:W-:Y:S02]  /*7cd0*/  @!P0 FADD.FTZ R99, R99, R154 ;  /* 0x0000009a63638221 */ /* 0x000fe40000010000 */
[----:B-1----:R-:W-:Y:S02]  /*7ce0*/  @!P0 FADD.FTZ R97, R97, R150 ;  /* 0x0000009661618221 */ /* 0x002fe40000010000 */
[----:B------:R-:W-:Y:S01]  /*7cf0*/  @!P0 FADD.FTZ R96, R96, R109 ;  /* 0x0000006d60608221 */ /* 0x000fe20000010000 */
[----:B------:R-:W-:Y:S01]  /*7d00*/  SHFL.DOWN PT, R154, R99, 0x10, 0x1f ;  /* 0x0a001f00639a7f89 */ /* 0x000fe200000e0000 */
[----:B------:R-:W-:Y:S01]  /*7d10*/  FMUL.FTZ R204, R204, R105 ;  /* 0x00000069cccc7220 */ /* 0x000fe20000410000 */
[----:B------:R-:W-:Y:S01]  /*7d20*/  ISETP.GT.AND P0, PT, R132, 0xf, PT ;  /* 0x0000000f8400780c */ /* 0x000fe20003f04270 */
[----:B------:R-:W-:Y:S01]  /*7d30*/  FFMA.FTZ R105, R189, UR14, R188 ;  /* 0x0000000ebd697c23 */ /* 0x000fe200080100bc */
[----:B------:R-:W-:Y:S01]  /*7d40*/  SHFL.DOWN PT, R150, R97, 0x10, 0x1f ;  /* 0x0a001f0061967f89 */ /* 0x000fe200000e0000 */
[----:B------:R-:W-:-:S02]  /*7d50*/  FFMA.FTZ R103, R103, R114, R206 ;  /* 0x0000007267677223 */ /* 0x000fc400000100ce */
[----:B------:R-:W-:Y:S01]  /*7d60*/  FMUL.FTZ R207, R207, R144 ;  /* 0x00000090cfcf7220 */ /* 0x000fe20000410000 */
[----:B------:R-:W-:Y:S01]  /*7d70*/  SHFL.DOWN PT, R109, R96, 0x10, 0x1f ;  /* 0x0a001f00606d7f89 */ /* 0x000fe200000e0000 */
[----:B------:R-:W-:Y:S02]  /*7d80*/  FMUL.FTZ R144, R111, UR15 ;  /* 0x0000000f6f907c20 */ /* 0x000fe40008410000 */
[----:B------:R-:W-:Y:S01]  /*7d90*/  FFMA.FTZ R105, R105, R140, R204 ;  /* 0x0000008c69697223 */ /* 0x000fe200000100cc */
[----:B------:R-:W0:Y:S01]  /*7da0*/  SHFL.DOWN PT, R111, R98, 0x10, 0x1f ;  /* 0x0a001f00626f7f89 */ /* 0x000e2200000e0000 */
[----:B------:R-:W-:Y:S02]  /*7db0*/  FFMA.FTZ R193, R88, R193, R103 ;  /* 0x000000c158c17223 */ /* 0x000fe40000010067 */
[----:B------:R-:W-:Y:S02]  /*7dc0*/  FMUL.FTZ R103, R197, UR15 ;  /* 0x0000000fc5677c20 */ /* 0x000fe40008410000 */
[----:B------:R-:W-:-:S02]  /*7dd0*/  FFMA.FTZ R189, R90, R189, R105 ;  /* 0x000000bd5abd7223 */ /* 0x000fc40000010069 */
[----:B------:R-:W-:Y:S02]  /*7de0*/  FMUL.FTZ R105, R100, UR15 ;  /* 0x0000000f64697c20 */ /* 0x000fe40008410000 */
[----:B------:R-:W-:Y:S02]  /*7df0*/  FFMA.FTZ R107, R196, UR14, -R103 ;  /* 0x0000000ec46b7c23 */ /* 0x000fe40008010867 */
[----:B------:R-:W-:Y:S02]  /*7e00*/  FMUL.FTZ R103, R201, UR15 ;  /* 0x0000000fc9677c20 */ /* 0x000fe40008410000 */
[----:B------:R-:W-:Y:S02]  /*7e10*/  FMUL.FTZ R140, R195, UR15 ;  /* 0x0000000fc38c7c20 */ /* 0x000fe40008410000 */
[----:B------:R-:W-:Y:S02]  /*7e20*/  FFMA.FTZ R114, R198, UR14, -R105 ;  /* 0x0000000ec6727c23 */ /* 0x000fe40008010869 */
[----:B------:R-:W-:-:S02]  /*7e30*/  FFMA.FTZ R103, R200, UR14, -R103 ;  /* 0x0000000ec8677c23 */ /* 0x000fc40008010867 */
[----:B------:R-:W-:Y:S02]  /*7e40*/  FFMA.FTZ R140, R113, UR14, -R140 ;  /* 0x0000000e718c7c23 */ /* 0x000fe4000801088c */
[----:B------:R-:W-:Y:S02]  /*7e50*/  FMUL.FTZ R211, R211, R114 ;  /* 0x00000072d3d37220 */ /* 0x000fe40000410000 */
[----:B------:R-:W-:Y:S02]  /*7e60*/  FMUL.FTZ R210, R210, R103 ;  /* 0x00000067d2d27220 */ /* 0x000fe40000410000 */
[----:B------:R-:W-:Y:S02]  /*7e70*/  FMUL.FTZ R114, R113, UR15 ;  /* 0x0000000f71727c20 */ /* 0x000fe40008410000 */
[----:B------:R-:W-:Y:S02]  /*7e80*/  FMUL.FTZ R103, R198, UR15 ;  /* 0x0000000fc6677c20 */ /* 0x000fe40008410000 */
[----:B------:R-:W-:-:S02]  /*7e90*/  FMUL.FTZ R196, R196, UR15 ;  /* 0x0000000fc4c47c20 */ /* 0x000fc40008410000 */
[----:B------:R-:W-:Y:S02]  /*7ea0*/  FMUL.FTZ R200, R200, UR15 ;  /* 0x0000000fc8c87c20 */ /* 0x000fe40008410000 */
[----:B------:R-:W-:Y:S02]  /*7eb0*/  FMUL.FTZ R209, R209, R140 ;  /* 0x0000008cd1d17220 */ /* 0x000fe40000410000 */
[----:B------:R-:W-:Y:S02]  /*7ec0*/  FFMA.FTZ R140, R195, UR14, R114 ;  /* 0x0000000ec38c7c23 */ /* 0x000fe40008010072 */
[----:B------:R-:W-:Y:S02]  /*7ed0*/  FFMA.FTZ R114, R100, UR14, R103 ;  /* 0x0000000e64727c23 */ /* 0x000fe40008010067 */
[----:B------:R-:W-:Y:S02]  /*7ee0*/  FFMA.FTZ R146, R179, UR14, R146 ;  /* 0x0000000eb3927c23 */ /* 0x000fe40008010092 */
[----:B------:R-:W-:-:S02]  /*7ef0*/  FFMA.FTZ R144, R191, UR14, R144 ;  /* 0x0000000ebf907c23 */ /* 0x000fc40008010090 */
[----:B------:R-:W-:Y:S02]  /*7f00*/  FMUL.FTZ R107, R208, R107 ;  /* 0x0000006bd06b7220 */ /* 0x000fe40000410000 */
[----:B------:R-:W-:Y:S02]  /*7f10*/  FFMA.FTZ R105, R197, UR14, R196 ;  /* 0x0000000ec5697c23 */ /* 0x000fe400080100c4 */
[----:B------:R-:W-:Y:S02]  /*7f20*/  FFMA.FTZ R103, R201, UR14, R200 ;  /* 0x0000000ec9677c23 */ /* 0x000fe400080100c8 */
[----:B0-----:R-:W-:Y:S02]  /*7f30*/  @!P0 FADD.FTZ R98, R98, R111 ;  /* 0x0000006f62628221 */ /* 0x001fe40000010000 */
[----:B------:R-:W-:Y:S02]  /*7f40*/  @!P0 FADD.FTZ R99, R99, R154 ;  /* 0x0000009a63638221 */ /* 0x000fe40000010000 */
[----:B------:R-:W-:-:S02]  /*7f50*/  @!P0 FADD.FTZ R97, R97, R150 ;  /* 0x0000009661618221 */ /* 0x000fc40000010000 */
[----:B------:R-:W-:Y:S02]  /*7f60*/  @!P0 FADD.FTZ R96, R96, R109 ;  /* 0x0000006d60608221 */ /* 0x000fe40000010000 */
        /* <DEDUP_REMOVED lines=48> */
[----:B------:R-:W-:Y:S01]  /*8270*/  FADD.FTZ R64, R103, R64 ;  /* 0x0000004067407221 */ /* 0x000fe20000010000 */
[----:B------:R-:W-:Y:S06]  /*8280*/  BAR.SYNC.DEFER_BLOCKING 0x0 ;  /* 0x0000000000007b1d */ /* 0x000fec0000010000 */
[----:B------:R-:W-:Y:S05]  /*8290*/  @P2 BRA `(.L_x_2171) ;  /* 0x0000019000002947 */ /* 0x000fea0003800000 */
[----:B0-----:R-:W0:Y:S01]  /*82a0*/  LDS.128 R100, [0x2130] ;  /* 0x00213000ff647984 */ /* 0x001e220000000c00 */
[----:B------:R-:W-:Y:S02]  /*82b0*/  ISETP.NE.AND P0, PT, R130, c[0x0][0x174], PT ;  /* 0x00005d0082007a0c */ /* 0x000fe40003f05270 */
        /* <DEDUP_REMOVED lines=23> */
.L_x_2171:
[----:B0-----:R-:W-:Y:S05]  /*8430*/  BSYNC B0 ;  /* 0x0000000000007941 */ /* 0x001fea0003800000 */
.L_x_2170:
[----:B------:R-:W-:-:S04]  /*8440*/  IADD3 R17, R17, 0x1, RZ ;  /* 0x0000000111117810 */ /* 0x000fc80007ffe0ff */
[----:B------:R-:W-:-:S13]  /*8450*/  ISETP.GE.AND P0, PT, R17, c[0x0][0x16c], PT ;  /* 0x00005b0011007a0c */ /* 0x000fda0003f06270 */
[----:B------:R-:W-:Y:S01]  /*8460*/  @P0 CALL.REL.NOINC `(.L_x_2135) ;  /* 0x0000001000000944 */ /* 0x000fe20003c00000 */
[----:B------:R-:W-:Y:S05]  /*8470*/  BRA `(.L_x_2172) ;  /* 0xffff9d5000007947 */ /* 0x000fea000383ffff */
.L_x_2135:
[----:B------:R-:W-:Y:S01]  /*8480*/  BAR.SYNC.DEFER_BLOCKING 0x0 ;  /* 0x0000000000007b1d */ /* 0x000fe20000010000 */
[----:B------:R-:W-:Y:S01]  /*8490*/  IMAD R3, R135, c[0x0][0x2d8], RZ ;  /* 0x0000b60087037a24 */ /* 0x000fe200078e02ff */
[----:B------:R-:W-:Y:S01]  /*84a0*/  UIADD3 UR12, UP0, UR12, -0x2000, URZ ;  /* 0xffffe0000c0c7890 */ /* 0x000fe2000ff1e03f */
[----:B------:R-:W-:Y:S01]  /*84b0*/  FADD.FTZ R0, R131, R64 ;  /* 0x0000004083007221 */ /* 0x000fe20000010000 */
[----:B------:R-:W-:Y:S01]  /*84c0*/  UIADD3 UR10, UP1, UR10, -0x2000, URZ ;  /* 0xffffe0000a0a7890 */ /* 0x000fe2000ff3e03f */
[C---:B------:R-:W-:Y:S01]  /*84d0*/  IMAD R5, R136.reuse, c[0x0][0x2dc], R3 ;  /* 0x0000b70088057a24 */ /* 0x040fe200078e0203 */
[----:B------:R-:W-:Y:S01]  /*84e0*/  UIADD3 UR8, UP2, UR8, -0x2000, URZ ;  /* 0xffffe00008087890 */ /* 0x000fe2000ff5e03f */
[C---:B------:R-:W-:Y:S01]  /*84f0*/  IMAD.WIDE.U32 R2, R136.reuse, c[0x0][0x2d8], R234 ;  /* 0x0000b60088027a25 */ /* 0x040fe200078e00ea */
[----:B------:R-:W-:Y:S02]  /*8500*/  UIADD3.X UR13, UR13, -0x1, URZ, UP0, !UPT ;  /* 0xffffffff0d0d7890 */ /* 0x000fe400087fe43f */
[----:B------:R-:W-:Y:S01]  /*8510*/  UIADD3.X UR11, UR11, -0x1, URZ, UP1, !UPT ;  /* 0xffffffff0b0b7890 */ /* 0x000fe20008ffe43f */
[----:B------:R-:W-:Y:S01]  /*8520*/  IMAD R7, R135, c[0x0][0x2f8], RZ ;  /* 0x0000be0087077a24 */ /* 0x000fe200078e02ff */
[----:B------:R-:W-:Y:S01]  /*8530*/  IADD3 R3, R3, R5, RZ ;  /* 0x0000000503037210 */ /* 0x000fe20007ffe0ff */
[----:B------:R-:W-:Y:S01]  /*8540*/  IMAD R5, R137, c[0x0][0x2e0], RZ ;  /* 0x0000b80089057a24 */ /* 0x000fe200078e02ff */
[----:B------:R-:W-:Y:S01]  /*8550*/  UIADD3.X UR9, UR9, -0x1, URZ, UP2, !UPT ;  /* 0xffffffff09097890 */ /* 0x000fe200097fe43f */
[----:B------:R-:W-:-:S02]  /*8560*/  IMAD R7, R136, c[0x0][0x2fc], R7 ;  /* 0x0000bf0088077a24 */ /* 0x000fc400078e0207 */
[C---:B------:R-:W-:Y:S02]  /*8570*/  IMAD R5, R138.reuse, c[0x0][0x2e4], R5 ;  /* 0x0000b9008a057a24 */ /* 0x040fe400078e0205 */
[----:B------:R-:W-:Y:S01]  /*8580*/  IMAD.WIDE.U32 R2, R138, c[0x0][0x2e0], R2 ;  /* 0x0000b8008a027a25 */ /* 0x000fe200078e0002 */
[----:B------:R-:W-:Y:S04]  /*8590*/  STS.128 [R125.X16], R60 ;  /* 0x0000003c7d007388 */ /* 0x000fe8000000cc00 */
[----:B------:R-:W-:Y:S02]  /*85a0*/  IADD3 R3, R3, R5, RZ ;  /* 0x0000000503037210 */ /* 0x000fe40007ffe0ff */
[C---:B------:R-:W-:Y:S01]  /*85b0*/  LEA R4, P0, R2.reuse, c[0x0][0x330], 0x2 ;  /* 0x0000cc0002047a11 */ /* 0x040fe200078010ff */
[----:B------:R-:W-:Y:S03]  /*85c0*/  STS.128 [R125.X16+0x10], R56 ;  /* 0x000010387d007388 */ /* 0x000fe6000000cc00 */
[----:B------:R-:W-:Y:S01]  /*85d0*/  LEA.HI.X R5, R2, c[0x0][0x334], R3, 0x2, P0 ;  /* 0x0000cd0002057a11 */ /* 0x000fe200000f1403 */
[----:B------:R-:W-:Y:S04]  /*85e0*/  STS.128 [R125.X16+0x20], R52 ;  /* 0x000020347d007388 */ /* 0x000fe8000000cc00 */
[----:B------:R-:W-:Y:S01]  /*85f0*/  STS.128 [R125.X16+0x30], R48 ;  /* 0x000030307d007388 */ /* 0x000fe2000000cc00 */
[----:B------:R-:W-:-:S06]  /*8600*/  NOP ;  /* 0x0000000000007918 */ /* 0x000fcc0000000000 */
[----:B------:R-:W0:Y:S01]  /*8610*/  LDS.128 R8, [R126.X16] ;  /* 0x000000007e087984 */ /* 0x000e22000000cc00 */
[----:B------:R-:W-:-:S03]  /*8620*/  IMAD.WIDE R2, R127, 0x10, R4 ;  /* 0x000000107f027825 */ /* 0x000fc600078e0204 */
[----:B------:R-:W1:Y:S01]  /*8630*/  LDS.128 R12, [R126.X16+0x200] ;  /* 0x000200007e0c7984 */ /* 0x000e62000000cc00 */
[----:B------:R-:W-:-:S03]  /*8640*/  FADD.FTZ R5, R0, R65 ;  /* 0x0000004100057221 */ /* 0x000fc60000010000 */
[----:B------:R-:W2:Y:S01]  /*8650*/  LDS.128 R16, [R126.X16+0x400] ;  /* 0x000400007e107984 */ /* 0x000ea2000000cc00 */
[----:B------:R-:W-:-:S03]  /*8660*/  FADD.FTZ R0, R5, R66 ;  /* 0x0000004205007221 */ /* 0x000fc60000010000 */
[----:B------:R-:W3:Y:S01]  /*8670*/  LDS.128 R20, [R126.X16+0x600] ;  /* 0x000600007e147984 */ /* 0x000ee2000000cc00 */
[----:B------:R-:W-:-:S03]  /*8680*/  FADD.FTZ R5, R0, R67 ;  /* 0x0000004300057221 */ /* 0x000fc60000010000 */
[----:B0-----:R-:W-:Y:S04]  /*8690*/  STG.E.128 [R2.64], R8 ;  /* 0x0000000802007986 */ /* 0x001fe8000c101d06 */
[----:B-1----:R-:W-:Y:S04]  /*86a0*/  STG.E.128 [R2.64+0x200], R12 ;  /* 0x0002000c02007986 */ /* 0x002fe8000c101d06 */
[----:B--2---:R-:W-:Y:S04]  /*86b0*/  STG.E.128 [R2.64+0x400], R16 ;  /* 0x0004001002007986 */ /* 0x004fe8000c101d06 */
[----:B---3--:R0:W-:Y:S04]  /*86c0*/  STG.E.128 [R2.64+0x600], R20 ;  /* 0x0006001402007986 */ /* 0x0081e8000c101d06 */
[----:B------:R-:W-:Y:S01]  /*86d0*/  BAR.SYNC.DEFER_BLOCKING 0x0 ;  /* 0x0000000000007b1d */ /* 0x000fe20000010000 */
[----:B0-----:R-:W-:-:S05]  /*86e0*/  IMAD.WIDE.U32 R2, R136, c[0x0][0x2f8], R234 ;  /* 0x0000be0088027a25 */ /* 0x001fca00078e00ea */
[----:B------:R-:W-:Y:S01]  /*86f0*/  IADD3 R3, R3, R7, RZ ;  /* 0x0000000703037210 */ /* 0x000fe20007ffe0ff */
[----:B------:R-:W-:Y:S04]  /*8700*/  STS.128 [R125.X16], R64 ;  /* 0x000000407d007388 */ /* 0x000fe8000000cc00 */
[----:B------:R-:W-:Y:S01]  /*8710*/  IMAD.WIDE.U32 R2, R138, c[0x0][0x300], R2 ;  /* 0x0000c0008a027a25 */ /* 0x000fe200078e0002 */
[----:B------:R0:W-:Y:S04]  /*8720*/  STS.128 [R125.X16+0x10], R68 ;  /* 0x000010447d007388 */ /* 0x0001e8000000cc00 */
[----:B------:R-:W-:Y:S01]  /*8730*/  LEA R4, P0, R2, c[0x0][0x340], 0x2 ;  /* 0x0000d00002047a11 */ /* 0x000fe200078010ff */
[----:B------:R1:W-:Y:S04]  /*8740*/  STS.128 [R125.X16+0x20], R72 ;  /* 0x000020487d007388 */ /* 0x0003e8000000cc00 */
[----:B------:R2:W-:Y:S01]  /*8750*/  STS.128 [R125.X16+0x30], R76 ;  /* 0x0000304c7d007388 */ /* 0x0005e2000000cc00 */
[----:B------:R-:W-:-:S06]  /*8760*/  NOP ;  /* 0x0000000000007918 */ /* 0x000fcc0000000000 */
[----:B------:R-:W3:Y:S01]  /*8770*/  LDS.128 R8, [R126.X16] ;  /* 0x000000007e087984 */ /* 0x000ee2000000cc00 */
[----:B0-----:R-:W-:Y:S02]  /*8780*/  FADD.FTZ R68, R5, R68 ;  /* 0x0000004405447221 */ /* 0x001fe40000010000 */
[----:B------:R-:W-:Y:S01]  /*8790*/  IMAD R5, R137, c[0x0][0x300], RZ ;  /* 0x0000c00089057a24 */ /* 0x000fe200078e02ff */
[----:B------:R-:W0:Y:S01]  /*87a0*/  LDS.128 R12, [R126.X16+0x200] ;  /* 0x000200007e0c7984 */ /* 0x000e22000000cc00 */
[----:B------:R-:W-:Y:S02]  /*87b0*/  FADD.FTZ R69, R68, R69 ;  /* 0x0000004544457221 */ /* 0x000fe40000010000 */
[----:B------:R-:W-:Y:S01]  /*87c0*/  IMAD R5, R138, c[0x0][0x304], R5 ;  /* 0x0000c1008a057a24 */ /* 0x000fe200078e0205 */
[----:B------:R-:W4:Y:S01]  /*87d0*/  LDS.128 R16, [R126.X16+0x400] ;  /* 0x000400007e107984 */ /* 0x000f22000000cc00 */
[----:B------:R-:W-:-:S03]  /*87e0*/  FADD.FTZ R70, R69, R70 ;  /* 0x0000004645467221 */ /* 0x000fc60000010000 */
[----:B------:R-:W5:Y:S01]  /*87f0*/  LDS.128 R20, [R126.X16+0x600] ;  /* 0x000600007e147984 */ /* 0x000f62000000cc00 */
[----:B------:R-:W-:Y:S01]  /*8800*/  IADD3 R3, R3, R5, RZ ;  /* 0x0000000503037210 */ /* 0x000fe20007ffe0ff */
[----:B------:R-:W-:-:S03]  /*8810*/  FADD.FTZ R71, R70, R71 ;  /* 0x0000004746477221 */ /* 0x000fc60000010000 */
[----:B------:R-:W-:Y:S01]  /*8820*/  LEA.HI.X R5, R2, c[0x0][0x344], R3, 0x2, P0 ;  /* 0x0000d10002057a11 */ /* 0x000fe200000f1403 */
[----:B-1----:R-:W-:Y:S01]  /*8830*/  FADD.FTZ R72, R71, R72 ;  /* 0x0000004847487221 */ /* 0x002fe20000010000 */
[C---:B------:R-:W-:Y:S02]  /*8840*/  ISETP.GT.AND P0, PT, R130.reuse, 0x1, PT ;  /* 0x000000018200780c */ /* 0x040fe40003f04270 */
[----:B------:R-:W-:Y:S01]  /*8850*/  IADD3 R130, R130, -0x1, RZ ;  /* 0xffffffff82827810 */ /* 0x000fe20007ffe0ff */
[----:B------:R-:W-:-:S04]  /*8860*/  IMAD.WIDE R2, R127, 0x10, R4 ;  /* 0x000000107f027825 */ /* 0x000fc800078e0204 */
[----:B------:R-:W-:-:S04]  /*8870*/  FADD.FTZ R73, R72, R73 ;  /* 0x0000004948497221 */ /* 0x000fc80000010000 */
[----:B------:R-:W-:-:S04]  /*8880*/  FADD.FTZ R74, R73, R74 ;  /* 0x0000004a494a7221 */ /* 0x000fc80000010000 */
[----:B------:R-:W-:-:S04]  /*8890*/  FADD.FTZ R75, R74, R75 ;  /* 0x0000004b4a4b7221 */ /* 0x000fc80000010000 */
[----:B--2---:R-:W-:Y:S01]  /*88a0*/  FADD.FTZ R76, R75, R76 ;  /* 0x0000004c4b4c7221 */ /* 0x004fe20000010000 */
[----:B---3--:R1:W-:Y:S03]  /*88b0*/  STG.E.128 [R2.64], R8 ;  /* 0x0000000802007986 */ /* 0x0083e6000c101d06 */
[----:B------:R-:W-:Y:S01]  /*88c0*/  FADD.FTZ R77, R76, R77 ;  /* 0x0000004d4c4d7221 */ /* 0x000fe20000010000 */
[----:B0-----:R1:W-:Y:S03]  /*88d0*/  STG.E.128 [R2.64+0x200], R12 ;  /* 0x0002000c02007986 */ /* 0x0013e6000c101d06 */
[----:B------:R-:W-:Y:S01]  /*88e0*/  FADD.FTZ R78, R77, R78 ;  /* 0x0000004e4d4e7221 */ /* 0x000fe20000010000 */
[----:B----4-:R1:W-:Y:S03]  /*88f0*/  STG.E.128 [R2.64+0x400], R16 ;  /* 0x0004001002007986 */ /* 0x0103e6000c101d06 */
[----:B------:R-:W-:Y:S01]  /*8900*/  FADD.FTZ R131, R78, R79 ;  /* 0x0000004f4e837221 */ /* 0x000fe20000010000 */
[----:B-----5:R1:W-:Y:S02]  /*8910*/  STG.E.128 [R2.64+0x600], R20 ;  /* 0x0006001402007986 */ /* 0x0203e4000c101d06 */
[----:B-1----:R-:W-:Y:S01]  /*8920*/  @!P0 CALL.REL.NOINC `(.L_x_2133) ;  /* 0x0000001000008944 */ /* 0x002fe20003c00000 */
[----:B------:R-:W-:Y:S05]  /*8930*/  BRA `(.L_x_2173) ;  /* 0xffff7ca000007947 */ /* 0x000fea000383ffff */
.L_x_2133:
        /* <DEDUP_REMOVED lines=32> */
.L_x_2175:
[----:B0-----:R-:W-:Y:S05]  /*8b40*/  BSYNC B0 ;  /* 0x0000000000007941 */ /* 0x001fea0003800000 */
.L_x_2174:
        /* <DEDUP_REMOVED lines=31> */
.L_x_2177:
[----:B------:R-:W0:Y:S02]  /*8d40*/  S2R R19, SR_TID.X ;  /* 0x0000000000137919 */ /* 0x000e240000002100 */
.L_x_2178:
[----:B0-----:R-:W-:Y:S05]  /*8d50*/  BSYNC B0 ;  /* 0x0000000000007941 */ /* 0x001fea0003800000 */
.L_x_2176:
        /* <DEDUP_REMOVED lines=22> */
.L_x_2179:
        /* <DEDUP_REMOVED lines=64> */
.L_x_2140:
[----:B------:R-:W-:Y:S01]  /*92c0*/  HFMA2.MMA R108, -RZ, RZ, 0, 5.9604644775390625e-08 ;  /* 0x00000001ff6c7435 */ /* 0x000fe200000001ff */
[----:B------:R-:W-:Y:S02]  /*92d0*/  MOV R103, R102 ;  /* 0x0000006600677202 */ /* 0x000fe40000000f00 */
[----:B------:R-:W-:Y:S02]  /*92e0*/  MOV R110, RZ ;  /* 0x000000ff006e7202 */ /* 0x000fe40000000f00 */
[----:B------:R-:W-:-:S02]  /*92f0*/  MOV R113, 0xffffffff ;  /* 0xffffffff00717802 */ /* 0x000fc40000000f00 */
[----:B------:R-:W-:Y:S02]  /*9300*/  MOV R100, 0x9320 ;  /* 0x0000932000647802 */ /* 0x000fe40000000f00 */
[----:B-----5:R-:W-:Y:S05]  /*9310*/  CALL.REL.NOINC `($__internal_53_$__cuda_sm70_shflsync_up) ;  /* 0x00001e5000007944 */ /* 0x020fea0003c00000 */
[----:B-1----:R-:W-:Y:S01]  /*9320*/  MOV R105, R103 ;  /* 0x0000006700697202 */ /* 0x002fe20000000f00 */
[----:B0-----:R-:W-:Y:S05]  /*9330*/  BRA `(.L_x_2180) ;  /* 0xffffa94000007947 */ /* 0x001fea000383ffff */
.L_x_2141:
[----:B------:R-:W-:Y:S01]  /*9340*/  HFMA2.MMA R108, -RZ, RZ, 0, 5.9604644775390625e-08 ;  /* 0x00000001ff6c7435 */ /* 0x000fe200000001ff */
[----:B------:R-:W-:Y:S02]  /*9350*/  MOV R103, R112 ;  /* 0x0000007000677202 */ /* 0x000fe40000000f00 */
[----:B------:R-:W-:Y:S02]  /*9360*/  MOV R110, RZ ;  /* 0x000000ff006e7202 */ /* 0x000fe40000000f00 */
[----:B------:R-:W-:Y:S02]  /*9370*/  MOV R113, 0xffffffff ;  /* 0xffffffff00717802 */ /* 0x000fe40000000f00 */
[----:B------:R-:W-:Y:S02]  /*9380*/  MOV R100, 0x93a0 ;  /* 0x000093a000647802 */ /* 0x000fe40000000f00 */
[----:B01---5:R-:W-:Y:S05]  /*9390*/  CALL.REL.NOINC `($__internal_53_$__cuda_sm70_shflsync_up) ;  /* 0x00001dd000007944 */ /* 0x023fea0003c00000 */
[----:B0-----:R-:W-:Y:S01]  /*93a0*/  HFMA2.MMA R108, -RZ, RZ, 0, 5.9604644775390625e-08 ;  /* 0x00000001ff6c7435 */ /* 0x001fe200000001ff */
[----:B-1----:R-:W-:Y:S02]  /*93b0*/  MOV R107, R103 ;  /* 0x00000067006b7202 */ /* 0x002fe40000000f00 */
[----:B------:R-:W-:-:S02]  /*93c0*/  MOV R103, R114 ;  /* 0x0000007200677202 */ /* 0x000fc40000000f00 */
[----:B------:R-:W-:Y:S02]  /*93d0*/  MOV R110, RZ ;  /* 0x000000ff006e7202 */ /* 0x000fe40000000f00 */
[----:B------:R-:W-:Y:S02]  /*93e0*/  MOV R113, 0xffffffff ;  /* 0xffffffff00717802 */ /* 0x000fe40000000f00 */
[----:B------:R-:W-:Y:S02]  /*93f0*/  MOV R100, 0x9410 ;  /* 0x0000941000647802 */ /* 0x000fe40000000f00 */
[----:B------:R-:W-:Y:S05]  /*9400*/  CALL.REL.NOINC `($__internal_53_$__cuda_sm70_shflsync_up) ;  /* 0x00001d6000007944 */ /* 0x000fea0003c00000 */
[----:B0-----:R-:W-:Y:S01]  /*9410*/  HFMA2.MMA R108, -RZ, RZ, 0, 5.9604644775390625e-08 ;  /* 0x00000001ff6c7435 */ /* 0x001fe200000001ff */
[----:B-1----:R-:W-:Y:S02]  /*9420*/  MOV R109, R103 ;  /* 0x00000067006d7202 */ /* 0x002fe40000000f00 */
[----:B------:R-:W-:Y:S02]  /*9430*/  MOV R103, R115 ;  /* 0x0000007300677202 */ /* 0x000fe40000000f00 */
[----:B------:R-:W-:Y:S02]  /*9440*/  MOV R110, RZ ;  /* 0x000000ff006e7202 */ /* 0x000fe40000000f00 */
[----:B------:R-:W-:-:S02]  /*9450*/  MOV R113, 0xffffffff ;  /* 0xffffffff00717802 */ /* 0x000fc40000000f00 */
[----:B------:R-:W-:Y:S02]  /*9460*/  MOV R100, 0x9480 ;  /* 0x0000948000647802 */ /* 0x000fe40000000f00 */
[----:B------:R-:W-:Y:S05]  /*9470*/  CALL.REL.NOINC `($__internal_53_$__cuda_sm70_shflsync_up) ;  /* 0x00001cf000007944 */ /* 0x000fea0003c00000 */
        /* <DEDUP_REMOVED lines=20> */
[----:B------:R-:W-:Y:S05]  /*95c0*/  CALL.REL.NOINC `($__internal_53_$__cuda_sm70_shflsync_up) ;  /* 0x00001ba000007944 */ /* 0x000fea0003c00000 */
[----:B0-----:R-:W-:Y:S01]  /*95d0*/  HFMA2.MMA R108, -RZ, RZ, 0, 1.1920928955078125e-07 ;  /* 0x00000002ff6c7435 */ /* 0x001fe200000001ff */
[----:B-1----:R-:W-:-:S02]  /*95e0*/  MOV R102, R103 ;  /* 0x0000006700667202 */ /* 0x002fc40000000f00 */
[----:B------:R-:W-:Y:S02]  /*95f0*/  MOV R103, R112 ;  /* 0x0000007000677202 */ /* 0x000fe40000000f00 */
[----:B------:R-:W-:Y:S02]  /*9600*/  MOV R110, RZ ;  /* 0x000000ff006e7202 */ /* 0x000fe40000000f00 */
[----:B------:R-:W-:Y:S02]  /*9610*/  MOV R113, 0xffffffff ;  /* 0xffffffff00717802 */ /* 0x000fe40000000f00 */
[----:B------:R-:W-:Y:S02]  /*9620*/  MOV R100, 0x9640 ;  /* 0x0000964000647802 */ /* 0x000fe40000000f00 */
[----:B------:R-:W-:Y:S05]  /*9630*/  CALL.REL.NOINC `($__internal_53_$__cuda_sm70_shflsync_up) ;  /* 0x00001b3000007944 */ /* 0x000fea0003c00000 */
[----:B0-----:R-:W-:Y:S01]  /*9640*/  HFMA2.MMA R108, -RZ, RZ, 0, 1.1920928955078125e-07 ;  /* 0x00000002ff6c7435 */ /* 0x001fe200000001ff */
[----:B-1----:R-:W-:Y:S02]  /*9650*/  MOV R104, R103 ;  /* 0x0000006700687202 */ /* 0x002fe40000000f00 */
[----:B------:R-:W-:Y:S02]  /*9660*/  MOV R103, R114 ;  /* 0x0000007200677202 */ /* 0x000fe40000000f00 */
[----:B------:R-:W-:-:S02]  /*9670*/  MOV R110, RZ ;  /* 0x000000ff006e7202 */ /* 0x000fc40000000f00 */
[----:B------:R-:W-:Y:S02]  /*9680*/  MOV R113, 0xffffffff ;  /* 0xffffffff00717802 */ /* 0x000fe40000000f00 */
[----:B------:R-:W-:Y:S02]  /*9690*/  MOV R100, 0x96b0 ;  /* 0x000096b000647802 */ /* 0x000fe40000000f00 */
[----:B------:R-:W-:Y:S05]  /*96a0*/  CALL.REL.NOINC `($__internal_53_$__cuda_sm70_shflsync_up) ;  /* 0x00001ac000007944 */ /* 0x000fea0003c00000 */
[----:B0-----:R-:W-:Y:S01]  /*96b0*/  HFMA2.MMA R108, -RZ, RZ, 0, 1.1920928955078125e-07 ;  /* 0x00000002ff6c7435 */ /* 0x001fe200000001ff */
[----:B-1----:R-:W-:Y:S02]  /*96c0*/  MOV R105, R103 ;  /* 0x0000006700697202 */ /* 0x002fe40000000f00 */
[----:B------:R-:W-:Y:S02]  /*96d0*/  MOV R103, R106 ;  /* 0x0000006a00677202 */ /* 0x000fe40000000f00 */
[----:B------:R-:W-:Y:S02]  /*96e0*/  MOV R110, RZ ;  /* 0x000000ff006e7202 */ /* 0x000fe40000000f00 */
[----:B------:R-:W-:Y:S02]  /*96f0*/  MOV R113, 0xffffffff ;  /* 0xffffffff00717802 */ /* 0x000fe40000000f00 */
[----:B------:R-:W-:-:S02]  /*9700*/  MOV R100, 0x9720 ;  /* 0x0000972000647802 */ /* 0x000fc40000000f00 */
[----:B------:R-:W-:Y:S05]  /*9710*/  CALL.REL.NOINC `($__internal_53_$__cuda_sm70_shflsync_up) ;  /* 0x00001a5000007944 */ /* 0x000fea0003c00000 */
        /* <DEDUP_REMOVED lines=17> */
[----:B------:R-:W-:Y:S05]  /*9830*/  CALL.REL.NOINC `($__internal_53_$__cuda_sm70_shflsync_up) ;  /* 0x0000193000007944 */ /* 0x000fea0003c00000 */
[----:B0-----:R-:W-:Y:S01]  /*9840*/  HFMA2.MMA R108, -RZ, RZ, 0, 2.384185791015625e-07 ;  /* 0x00000004ff6c7435 */ /* 0x001fe200000001ff */
[----:B-1----:R-:W-:-:S02]  /*9850*/  MOV R102, R103 ;  /* 0x0000006700667202 */ /* 0x002fc40000000f00 */
[----:B------:R-:W-:Y:S02]  /*9860*/  MOV R103, R112 ;  /* 0x0000007000677202 */ /* 0x000fe40000000f00 */
[----:B------:R-:W-:Y:S02]  /*9870*/  MOV R110, RZ ;  /* 0x000000ff006e7202 */ /* 0x000fe40000000f00 */
[----:B------:R-:W-:Y:S02]  /*9880*/  MOV R113, 0xffffffff ;  /* 0xffffffff00717802 */ /* 0x000fe40000000f00 */
[----:B------:R-:W-:Y:S02]  /*9890*/  MOV R100, 0x98b0 ;  /* 0x000098b000647802 */ /* 0x000fe40000000f00 */
[----:B------:R-:W-:Y:S05]  /*98a0*/  CALL.REL.NOINC `($__internal_53_$__cuda_sm70_shflsync_up) ;  /* 0x000018c000007944 */ /* 0x000fea0003c00000 */
[----:B0-----:R-:W-:Y:S01]  /*98b0*/  HFMA2.MMA R108, -RZ, RZ, 0, 2.384185791015625e-07 ;  /* 0x00000004ff6c7435 */ /* 0x001fe200000001ff */
[----:B-1----:R-:W-:Y:S02]  /*98c0*/  MOV R104, R103 ;  /* 0x0000006700687202 */ /* 0x002fe40000000f00 */
[----:B------:R-:W-:Y:S02]  /*98d0*/  MOV R103, R114 ;  /* 0x0000007200677202 */ /* 0x000fe40000000f00 */
[----:B------:R-:W-:-:S02]  /*98e0*/  MOV R110, RZ ;  /* 0x000000ff006e7202 */ /* 0x000fc40000000f00 */
[----:B------:R-:W-:Y:S02]  /*98f0*/  MOV R113, 0xffffffff ;  /* 0xffffffff00717802 */ /* 0x000fe40000000f00 */
[----:B------:R-:W-:Y:S02]  /*9900*/  MOV R100, 0x9920 ;  /* 0x0000992000647802 */ /* 0x000fe40000000f00 */
[----:B------:R-:W-:Y:S05]  /*9910*/  CALL.REL.NOINC `($__internal_53_$__cuda_sm70_shflsync_up) ;  /* 0x0000185000007944 */ /* 0x000fea0003c00000 */
[----:B0-----:R-:W-:Y:S01]  /*9920*/  HFMA2.MMA R108, -RZ, RZ, 0, 2.384185791015625e-07 ;  /* 0x00000004ff6c7435 */ /* 0x001fe200000001ff */
        /* <DEDUP_REMOVED lines=24> */
[----:B------:R-:W-:Y:S05]  /*9ab0*/  CALL.REL.NOINC `($__internal_53_$__cuda_sm70_shflsync_up) ;  /* 0x000016b000007944 */ /* 0x000fea0003c00000 */
[----:B0-----:R-:W-:Y:S01]  /*9ac0*/  HFMA2.MMA R108, -RZ, RZ, 0, 4.76837158203125e-07 ;  /* 0x00000008ff6c7435 */ /* 0x001fe200000001ff */
[----:B-1----:R-:W-:Y:S02]  /*9ad0*/  MOV R102, R103 ;  /* 0x0000006700667202 */ /* 0x002fe40000000f00 */
[----:B------:R-:W-:Y:S02]  /*9ae0*/  MOV R103, R112 ;  /* 0x0000007000677202 */ /* 0x000fe40000000f00 */
[----:B------:R-:W-:Y:S02]  /*9af0*/  MOV R110, RZ ;  /* 0x000000ff006e7202 */ /* 0x000fe40000000f00 */
[----:B------:R-:W-:Y:S02]  /*9b00*/  MOV R113, 0xffffffff ;  /* 0xffffffff00717802 */ /* 0x000fe40000000f00 */
[----:B------:R-:W-:Y:S02]  /*9b10*/  MOV R100, 0x9b30 ;  /* 0x00009b3000647802 */ /* 0x000fe40000000f00 */
[----:B------:R-:W-:Y:S05]  /*9b20*/  CALL.REL.NOINC `($__internal_53_$__cuda_sm70_shflsync_up) ;  /* 0x0000164000007944 */ /* 0x000fea0003c00000 */
[----:B0-----:R-:W-:Y:S01]  /*9b30*/  HFMA2.MMA R108, -RZ, RZ, 0, 4.76837158203125e-07 ;  /* 0x00000008ff6c7435 */ /* 0x001fe200000001ff */
[----:B-1----:R-:W-:-:S02]  /*9b40*/  MOV R104, R103 ;  /* 0x0000006700687202 */ /* 0x002fc40000000f00 */
[----:B------:R-:W-:Y:S02]  /*9b50*/  MOV R103, R114 ;  /* 0x0000007200677202 */ /* 0x000fe40000000f00 */
[----:B------:R-:W-:Y:S02]  /*9b60*/  MOV R110, RZ ;  /* 0x000000ff006e7202 */ /* 0x000fe40000000f00 */
[----:B------:R-:W-:Y:S02]  /*9b70*/  MOV R113, 0xffffffff ;  /* 0xffffffff00717802 */ /* 0x000fe40000000f00 */
[----:B------:R-:W-:Y:S02]  /*9b80*/  MOV R100, 0x9ba0 ;  /* 0x00009ba000647802 */ /* 0x000fe40000000f00 */
[----:B------:R-:W-:Y:S05]  /*9b90*/  CALL.REL.NOINC `($__internal_53_$__cuda_sm70_shflsync_up) ;  /* 0x000015d000007944 */ /* 0x000fea0003c00000 */
[----:B0-----:R-:W-:Y:S01]  /*9ba0*/  HFMA2.MMA R108, -RZ, RZ, 0, 4.76837158203125e-07 ;  /* 0x00000008ff6c7435 */ /* 0x001fe200000001ff */
[----:B-1----:R-:W-:Y:S02]  /*9bb0*/  MOV R105, R103 ;  /* 0x0000006700697202 */ /* 0x002fe40000000f00 */
[----:B------:R-:W-:Y:S02]  /*9bc0*/  MOV R103, R115 ;  /* 0x0000007300677202 */ /* 0x000fe40000000f00 */
[----:B------:R-:W-:-:S02]  /*9bd0*/  MOV R110, RZ ;  /* 0x000000ff006e7202 */ /* 0x000fc40000000f00 */
[----:B------:R-:W-:Y:S02]  /*9be0*/  MOV R113, 0xffffffff ;  /* 0xffffffff00717802 */ /* 0x000fe40000000f00 */
[----:B------:R-:W-:Y:S02]  /*9bf0*/  MOV R100, 0x9c10 ;  /* 0x00009c1000647802 */ /* 0x000fe40000000f00 */
[----:B------:R-:W-:Y:S05]  /*9c00*/  CALL.REL.NOINC `($__internal_53_$__cuda_sm70_shflsync_up) ;  /* 0x0000156000007944 */ /* 0x000fea0003c00000 */
        /* <DEDUP_REMOVED lines=18> */
[----:B------:R-:W-:Y:S05]  /*9d30*/  CALL.REL.NOINC `($__internal_53_$__cuda_sm70_shflsync_up) ;  /* 0x0000143000007944 */ /* 0x000fea0003c00000 */
[----:B0-----:R-:W-:Y:S01]  /*9d40*/  HFMA2.MMA R108, -RZ, RZ, 0, 9.5367431640625e-07 ;  /* 0x00000010ff6c7435 */ /* 0x001fe200000001ff */
[----:B-1----:R-:W-:-:S02]  /*9d50*/  MOV R105, R103 ;  /* 0x0000006700697202 */ /* 0x002fc40000000f00 */
[----:B------:R-:W-:Y:S02]  /*9d60*/  MOV R103, R106 ;  /* 0x0000006a00677202 */ /* 0x000fe40000000f00 */
[----:B------:R-:W-:Y:S02]  /*9d70*/  MOV R110, RZ ;  /* 0x000000ff006e7202 */ /* 0x000fe40000000f00 */
[----:B------:R-:W-:Y:S02]  /*9d80*/  MOV R113, 0xffffffff ;  /* 0xffffffff00717802 */ /* 0x000fe40000000f00 */
[----:B------:R-:W-:Y:S02]  /*9d90*/  MOV R100, 0x9db0 ;  /* 0x00009db000647802 */ /* 0x000fe40000000f00 */
[----:B------:R-:W-:Y:S05]  /*9da0*/  CALL.REL.NOINC `($__internal_53_$__cuda_sm70_shflsync_up) ;  /* 0x000013c000007944 */ /* 0x000fea0003c00000 */
[----:B0-----:R-:W-:Y:S01]  /*9db0*/  HFMA2.MMA R108, -RZ, RZ, 0, 9.5367431640625e-07 ;  /* 0x00000010ff6c7435 */ /* 0x001fe200000001ff */
[----:B-1----:R-:W-:Y:S02]  /*9dc0*/  MOV R107, R103 ;  /* 0x00000067006b7202 */ /* 0x002fe40000000f00 */
[----:B------:R-:W-:Y:S02]  /*9dd0*/  MOV R103, R114 ;  /* 0x0000007200677202 */ /* 0x000fe40000000f00 */
[----:B------:R-:W-:-:S02]  /*9de0*/  MOV R110, RZ ;  /* 0x000000ff006e7202 */ /* 0x000fc40000000f00 */
[----:B------:R-:W-:Y:S02]  /*9df0*/  MOV R113, 0xffffffff ;  /* 0xffffffff00717802 */ /* 0x000fe40000000f00 */
[----:B------:R-:W-:Y:S02]  /*9e00*/  MOV R100, 0x9e20 ;  /* 0x00009e2000647802 */ /* 0x000fe40000000f00 */
[----:B------:R-:W-:Y:S05]  /*9e10*/  CALL.REL.NOINC `($__internal_53_$__cuda_sm70_shflsync_up) ;  /* 0x0000135000007944 */ /* 0x000fea0003c00000 */
[----:B0-----:R-:W-:Y:S01]  /*9e20*/  HFMA2.MMA R108, -RZ, RZ, 0, 9.5367431640625e-07 ;  /* 0x00000010ff6c7435 */ /* 0x001fe200000001ff */
[----:B-1----:R-:W-:Y:S02]  /*9e30*/  MOV R109, R103 ;  /* 0x00000067006d7202 */ /* 0x002fe40000000f00 */
[----:B------:R-:W-:Y:S02]  /*9e40*/  MOV R103, R115 ;  /* 0x0000007300677202 */ /* 0x000fe40000000f00 */
[----:B------:R-:W-:Y:S02]  /*9e50*/  MOV R110, RZ ;  /* 0x000000ff006e7202 */ /* 0x000fe40000000f00 */
[----:B------:R-:W-:Y:S02]  /*9e60*/  MOV R113, 0xffffffff ;  /* 0xffffffff00717802 */ /* 0x000fe40000000f00 */
[----:B------:R-:W-:-:S02]  /*9e70*/  MOV R100, 0x9e90 ;  /* 0x00009e9000647802 */ /* 0x000fc40000000f00 */
[----:B------:R-:W-:Y:S05]  /*9e80*/  CALL.REL.NOINC `($__internal_53_$__cuda_sm70_shflsync_up) ;  /* 0x000012e000007944 */ /* 0x000fea0003c00000 */
[----:B01----:R-:W-:Y:S05]  /*9e90*/  BRA `(.L_x_2181) ;  /* 0xffffa22000007947 */ /* 0x003fea000383ffff */
.L_x_2146:
[----:B0-----:R-:W-:Y:S01]  /*9ea0*/  HFMA2.MMA R108, -RZ, RZ, 0, 5.9604644775390625e-08 ;  /* 0x00000001ff6c7435 */ /* 0x001fe200000001ff */
[----:B------:R-:W-:-:S02]  /*9eb0*/  MOV R103, R112 ;  /* 0x0000007000677202 */ /* 0x000fc40000000f00 */
[----:B------:R-:W-:Y:S02]  /*9ec0*/  MOV R110, RZ ;  /* 0x000000ff006e7202 */ /* 0x000fe40000000f00 */
[----:B------:R-:W-:Y:S02]  /*9ed0*/  MOV R113, 0xffffffff ;  /* 0xffffffff00717802 */ /* 0x000fe40000000f00 */
[----:B------:R-:W-:Y:S02]  /*9ee0*/  MOV R100, 0x9f00 ;  /* 0x00009f0000647802 */ /* 0x000fe40000000f00 */
[----:B-1---5:R-:W-:Y:S05]  /*9ef0*/  CALL.REL.NOINC `($__internal_53_$__cuda_sm70_shflsync_up) ;  /* 0x0000127000007944 */ /* 0x022fea0003c00000 */
[----:B0-----:R-:W-:Y:S01]  /*9f00*/  HFMA2.MMA R108, -RZ, RZ, 0, 5.9604644775390625e-08 ;  /* 0x00000001ff6c7435 */ /* 0x001fe200000001ff */
[----:B-1----:R-:W-:Y:S02]  /*9f10*/  MOV R102, R103 ;  /* 0x0000006700667202 */ /* 0x002fe40000000f00 */
[----:B------:R-:W-:Y:S02]  /*9f20*/  MOV R103, R202 ;  /* 0x000000ca00677202 */ /* 0x000fe40000000f00 */
[----:B------:R-:W-:Y:S02]  /*9f30*/  MOV R110, RZ ;  /* 0x000000ff006e7202 */ /* 0x000fe40000000f00 */
[----:B------:R-:W-:-:S02]  /*9f40*/  MOV R113, 0xffffffff ;  /* 0xffffffff00717802 */ /* 0x000fc40000000f00 */
[----:B------:R-:W-:Y:S02]  /*9f50*/  MOV R100, 0x9f70 ;  /* 0x00009f7000647802 */ /* 0x000fe40000000f00 */
[----:B------:R-:W-:Y:S05]  /*9f60*/  CALL.REL.NOINC `($__internal_53_$__cuda_sm70_shflsync_up) ;  /* 0x0000120000007944 */ /* 0x000fea0003c00000 */
[----:B0-----:R-:W-:Y:S01]  /*9f70*/  HFMA2.MMA R108, -RZ, RZ, 0, 5.9604644775390625e-08 ;  /* 0x00000001ff6c7435 */ /* 0x001fe200000001ff */
[----:B-1----:R-:W-:Y:S02]  /*9f80*/  MOV R104, R103 ;  /* 0x0000006700687202 */ /* 0x002fe40000000f00 */
[----:B------:R-:W-:Y:S02]  /*9f90*/  MOV R103, R111 ;  /* 0x0000006f00677202 */ /* 0x000fe40000000f00 */
[----:B------:R-:W-:Y:S02]  /*9fa0*/  MOV R110, RZ ;  /* 0x000000ff006e7202 */ /* 0x000fe40000000f00 */
[----:B------:R-:W-:Y:S02]  /*9fb0*/  MOV R113, 0xffffffff ;  /* 0xffffffff00717802 */ /* 0x000fe40000000f00 */
[----:B------:R-:W-:Y:S02]  /*9fc0*/  MOV R100, 0x9fe0 ;  /* 0x00009fe000647802 */ /* 0x000fe40000000f00 */
[----:B------:R-:W-:Y:S05]  /*9fd0*/  CALL.REL.NOINC `($__internal_53_$__cuda_sm70_shflsync_up) ;  /* 0x0000119000007944 */ /* 0x000fea0003c00000 */
[----:B0-----:R-:W-:Y:S01]  /*9fe0*/  HFMA2.MMA R108, -RZ, RZ, 0, 5.9604644775390625e-08 ;  /* 0x00000001ff6c7435 */ /* 0x001fe200000001ff */
[----:B-1----:R-:W-:-:S02]  /*9ff0*/  MOV R105, R103 ;  /* 0x0000006700697202 */ /* 0x002fc40000000f00 */
[----:B------:R-:W-:Y:S02]  /*a000*/  MOV R103, R119 ;  /* 0x0000007700677202 */ /* 0x000fe40000000f00 */
[----:B------:R-:W-:Y:S02]  /*a010*/  MOV R110, RZ ;  /* 0x000000ff006e7202 */ /* 0x000fe40000000f00 */
[----:B------:R-:W-:Y:S02]  /*a020*/  MOV R113, 0xffffffff ;  /* 0xffffffff00717802 */ /* 0x000fe40000000f00 */
[----:B------:R-:W-:Y:S02]  /*a030*/  MOV R100, 0xa050 ;  /* 0x0000a05000647802 */ /* 0x000fe40000000f00 */
[----:B------:R-:W-:Y:S05]  /*a040*/  CALL.REL.NOINC `($__internal_53_$__cuda_sm70_shflsync_up) ;  /* 0x0000112000007944 */ /* 0x000fea0003c00000 */
        /* <DEDUP_REMOVED lines=8> */
[----:B------:R-:W-:Y:S05]  /*a0d0*/  CALL.REL.NOINC `($__internal_52_$__cuda_sm70_shflsync_idx_p) ;  /* 0x0000105000007944 */ /* 0x000fea0003c00000 */
[----:B0-----:R-:W-:Y:S01]  /*a0e0*/  HFMA2.MMA R108, -RZ, RZ, 0, 0 ;  /* 0x00000000ff6c7435 */ /* 0x001fe200000001ff */
[----:B-1----:R-:W-:Y:S02]  /*a0f0*/  MOV R114, R106 ;  /* 0x0000006a00727202 */ /* 0x002fe40000000f00 */
[----:B------:R-:W-:Y:S02]  /*a100*/  MOV R107, R97 ;  /* 0x00000061006b7202 */ /* 0x000fe40000000f00 */
[----:B------:R-:W-:-:S02]  /*a110*/  MOV R109, 0x1f ;  /* 0x0000001f006d7802 */ /* 0x000fc40000000f00 */
[----:B------:R-:W-:Y:S02]  /*a120*/  MOV R106, 0xffffffff ;  /* 0xffffffff006a7802 */ /* 0x000fe40000000f00 */
[----:B------:R-:W-:Y:S02]  /*a130*/  MOV R100, 0xa150 ;  /* 0x0000a15000647802 */ /* 0x000fe40000000f00 */
[----:B------:R-:W-:Y:S05]  /*a140*/  CALL.REL.NOINC `($__internal_52_$__cuda_sm70_shflsync_idx_p) ;  /* 0x00000fe000007944 */ /* 0x000fea0003c00000 */
[----:B0-----:R-:W-:Y:S01]  /*a150*/  HFMA2.MMA R108, -RZ, RZ, 0, 0 ;  /* 0x00000000ff6c7435 */ /* 0x001fe200000001ff */
[----:B-1----:R-:W-:Y:S02]  /*a160*/  MOV R115, R106 ;  /* 0x0000006a00737202 */ /* 0x002fe40000000f00 */
[----:B------:R-:W-:Y:S02]  /*a170*/  MOV R107, R98 ;  /* 0x00000062006b7202 */ /* 0x000fe40000000f00 */
[----:B------:R-:W-:Y:S02]  /*a180*/  MOV R109, 0x1f ;  /* 0x0000001f006d7802 */ /* 0x000fe40000000f00 */
[----:B------:R-:W-:Y:S02]  /*a190*/  MOV R106, 0xffffffff ;  /* 0xffffffff006a7802 */ /* 0x000fe40000000f00 */
[----:B------:R-:W-:-:S02]  /*a1a0*/  MOV R100, 0xa1c0 ;  /* 0x0000a1c000647802 */ /* 0x000fc40000000f00 */
[----:B------:R-:W-:Y:S05]  /*a1b0*/  CALL.REL.NOINC `($__internal_52_$__cuda_sm70_shflsync_idx_p) ;  /* 0x00000f7000007944 */ /* 0x000fea0003c00000 */
[----:B0-----:R-:W-:Y:S01]  /*a1c0*/  HFMA2.MMA R108, -RZ, RZ, 0, 0 ;  /* 0x00000000ff6c7435 */ /* 0x001fe200000001ff */
[----:B-1----:R-:W-:-:S02]  /*a1d0*/  MOV R102, R106 ;  /* 0x0000006a00667202 */ /* 0x002fc40000000f00 */
[----:B------:R-:W-:Y:S02]  /*a1e0*/  MOV R107, R99 ;  /* 0x00000063006b7202 */ /* 0x000fe40000000f00 */
[----:B------:R-:W-:Y:S02]  /*a1f0*/  MOV R109, 0x1f ;  /* 0x0000001f006d7802 */ /* 0x000fe40000000f00 */
[----:B------:R-:W-:Y:S02]  /*a200*/  MOV R106, 0xffffffff ;  /* 0xffffffff006a7802 */ /* 0x000fe40000000f00 */
[----:B------:R-:W-:Y:S02]  /*a210*/  MOV R100, 0xa230 ;  /* 0x0000a23000647802 */ /* 0x000fe40000000f00 */
[----:B------:R-:W-:Y:S05]  /*a220*/  CALL.REL.NOINC `($__internal_52_$__cuda_sm70_shflsync_idx_p) ;  /* 0x00000f0000007944 */ /* 0x000fea0003c00000 */
[----:B01----:R-:W-:Y:S01]  /*a230*/  MOV R107, R106 ;  /* 0x0000006a006b7202 */ /* 0x003fe20000000f00 */
[----:B------:R-:W-:Y:S05]  /*a240*/  BRA `(.L_x_2182) ;  /* 0xffffa1b000007947 */ /* 0x000fea000383ffff */
.L_x_2149:
[----:B------:R-:W-:Y:S01]  /*a250*/  HFMA2.MMA R103, -RZ, RZ, 0, 5.9604644775390625e-08 ;  /* 0x00000001ff677435 */ /* 0x000fe200000001ff */
[----:B------:R-:W-:Y:S02]  /*a260*/  MOV R104, 0x1f ;  /* 0x0000001f00687802 */ /* 0x000fe40000000f00 */
[----:B------:R-:W-:-:S02]  /*a270*/  MOV R105, 0xffffffff ;  /* 0xffffffff00697802 */ /* 0x000fc40000000f00 */
[----:B------:R-:W-:Y:S02]  /*a280*/  MOV R100, 0xa2a0 ;  /* 0x0000a2a000647802 */ /* 0x000fe40000000f00 */
[----:B------:R-:W-:Y:S05]  /*a290*/  CALL.REL.NOINC `($__internal_51_$__cuda_sm70_shflsync_down) ;  /* 0x00000e5000007944 */ /* 0x000fea0003c00000 */
[----:B-1----:R-:W-:Y:S01]  /*a2a0*/  MOV R102, R105 ;  /* 0x0000006900667202 */ /* 0x002fe20000000f00 */
[----:B0-----:R-:W-:Y:S05]  /*a2b0*/  BRA `(.L_x_2183) ;  /* 0xffffb6c000007947 */ /* 0x001fea000383ffff */
.L_x_2150:
[----:B------:R-:W-:Y:S01]  /*a2c0*/  HFMA2.MMA R103, -RZ, RZ, 0, 5.9604644775390625e-08 ;  /* 0x00000001ff677435 */ /* 0x000fe200000001ff */
[----:B0-----:R-:W-:Y:S02]  /*a2d0*/  MOV R106, R112 ;  /* 0x00000070006a7202 */ /* 0x001fe40000000f00 */
[----:B------:R-:W-:Y:S02]  /*a2e0*/  MOV R104, 0x1f ;  /* 0x0000001f00687802 */ /* 0x000fe40000000f00 */
[----:B------:R-:W-:Y:S02]  /*a2f0*/  MOV R105, 0xffffffff ;  /* 0xffffffff00697802 */ /* 0x000fe40000000f00 */
[----:B------:R-:W-:Y:S02]  /*a300*/  MOV R100, 0xa320 ;  /* 0x0000a32000647802 */ /* 0x000fe40000000f00 */
[----:B-1----:R-:W-:Y:S05]  /*a310*/  CALL.REL.NOINC `($__internal_51_$__cuda_sm70_shflsync_down) ;  /* 0x00000dd000007944 */ /* 0x002fea0003c00000 */
[----:B0-----:R-:W-:Y:S01]  /*a320*/  HFMA2.MMA R103, -RZ, RZ, 0, 5.9604644775390625e-08 ;  /* 0x00000001ff677435 */ /* 0x001fe200000001ff */
[----:B-1----:R-:W-:Y:S02]  /*a330*/  MOV R107, R105 ;  /* 0x00000069006b7202 */ /* 0x002fe40000000f00 */
[----:B------:R-:W-:-:S02]  /*a340*/  MOV R106, R111 ;  /* 0x0000006f006a7202 */ /* 0x000fc40000000f00 */
[----:B------:R-:W-:Y:S02]  /*a350*/  MOV R104, 0x1f ;  /* 0x0000001f00687802 */ /* 0x000fe40000000f00 */
[----:B------:R-:W-:Y:S02]  /*a360*/  MOV R105, 0xffffffff ;  /* 0xffffffff00697802 */ /* 0x000fe40000000f00 */
[----:B------:R-:W-:Y:S02]  /*a370*/  MOV R100, 0xa390 ;  /* 0x0000a39000647802 */ /* 0x000fe40000000f00 */
[----:B------:R-:W-:Y:S05]  /*a380*/  CALL.REL.NOINC `($__internal_51_$__cuda_sm70_shflsync_down) ;  /* 0x00000d6000007944 */ /* 0x000fea0003c00000 */
[----:B0-----:R-:W-:Y:S01]  /*a390*/  HFMA2.MMA R103, -RZ, RZ, 0, 5.9604644775390625e-08 ;  /* 0x00000001ff677435 */ /* 0x001fe200000001ff */
[----:B-1----:R-:W-:Y:S02]  /*a3a0*/  MOV R108, R105 ;  /* 0x00000069006c7202 */ /* 0x002fe40000000f00 */
[----:B------:R-:W-:Y:S02]  /*a3b0*/  MOV R106, R110 ;  /* 0x0000006e006a7202 */ /* 0x000fe40000000f00 */
[----:B------:R-:W-:Y:S02]  /*a3c0*/  MOV R104, 0x1f ;  /* 0x0000001f00687802 */ /* 0x000fe40000000f00 */
[----:B------:R-:W-:-:S02]  /*a3d0*/  MOV R105, 0xffffffff ;  /* 0xffffffff00697802 */ /* 0x000fc40000000f00 */
[----:B------:R-:W-:Y:S02]  /*a3e0*/  MOV R100, 0xa400 ;  /* 0x0000a40000647802 */ /* 0x000fe40000000f00 */
[----:B------:R-:W-:Y:S05]  /*a3f0*/  CALL.REL.NOINC `($__internal_51_$__cuda_sm70_shflsync_down) ;  /* 0x00000cf000007944 */ /* 0x000fea0003c00000 */
[----:B01----:R-:W-:Y:S05]  /*a400*/  BRA `(.L_x_2184) ;  /* 0xffffb5b000007947 */ /* 0x003fea000383ffff */
.L_x_2153:
[----:B------:R-:W-:Y:S01]  /*a410*/  HFMA2.MMA R103, -RZ, RZ, 0, 1.1920928955078125e-07 ;  /* 0x00000002ff677435 */ /* 0x000fe200000001ff */
[----:B0-----:R-:W-:Y:S02]  /*a420*/  MOV R106, R113 ;  /* 0x00000071006a7202 */ /* 0x001fe40000000f00 */
[----:B------:R-:W-:Y:S02]  /*a430*/  MOV R104, 0x1f ;  /* 0x0000001f00687802 */ /* 0x000fe40000000f00 */
[----:B------:R-:W-:Y:S02]  /*a440*/  MOV R105, 0xffffffff ;  /* 0xffffffff00697802 */ /* 0x000fe40000000f00 */
[----:B------:R-:W-:Y:S02]  /*a450*/  MOV R100, 0xa470 ;  /* 0x0000a47000647802 */ /* 0x000fe40000000f00 */
[----:B-1234-:R-:W-:Y:S05]  /*a460*/  CALL.REL.NOINC `($__internal_51_$__cuda_sm70_shflsync_down) ;  /* 0x00000c8000007944 */ /* 0x01efea0003c00000 */
[----:B0-----:R-:W-:Y:S01]  /*a470*/  HFMA2.MMA R103, -RZ, RZ, 0, 1.1920928955078125e-07 ;  /* 0x00000002ff677435 */ /* 0x001fe200000001ff */
[----:B-1----:R-:W-:Y:S02]  /*a480*/  MOV R102, R105 ;  /* 0x0000006900667202 */ /* 0x002fe40000000f00 */
[----:B------:R-:W-:-:S02]  /*a490*/  MOV R106, R112 ;  /* 0x00000070006a7202 */ /* 0x000fc40000000f00 */
[----:B------:R-:W-:Y:S02]  /*a4a0*/  MOV R104, 0x1f ;  /* 0x0000001f00687802 */ /* 0x000fe40000000f00 */
[----:B------:R-:W-:Y:S02]  /*a4b0*/  MOV R105, 0xffffffff ;  /* 0xffffffff00697802 */ /* 0x000fe40000000f00 */
[----:B------:R-:W-:Y:S02]  /*a4c0*/  MOV R100, 0xa4e0 ;  /* 0x0000a4e000647802 */ /* 0x000fe40000000f00 */
[----:B------:R-:W-:Y:S05]  /*a4d0*/  CALL.REL.NOINC `($__internal_51_$__cuda_sm70_shflsync_down) ;  /* 0x00000c1000007944 */ /* 0x000fea0003c00000 */
[----:B0-----:R-:W-:Y:S01]  /*a4e0*/  HFMA2.MMA R103, -RZ, RZ, 0, 1.1920928955078125e-07 ;  /* 0x00000002ff677435 */ /* 0x001fe200000001ff */
[----:B-1----:R-:W-:Y:S02]  /*a4f0*/  MOV R107, R105 ;  /* 0x00000069006b7202 */ /* 0x002fe40000000f00 */
[----:B------:R-:W-:Y:S02]  /*a500*/  MOV R106, R111 ;  /* 0x0000006f006a7202 */ /* 0x000fe40000000f00 */
[----:B------:R-:W-:Y:S02]  /*a510*/  MOV R104, 0x1f ;  /* 0x0000001f00687802 */ /* 0x000fe40000000f00 */
[----:B------:R-:W-:-:S02]  /*a520*/  MOV R105, 0xffffffff ;  /* 0xffffffff00697802 */ /* 0x000fc40000000f00 */
[----:B------:R-:W-:Y:S02]  /*a530*/  MOV R100, 0xa550 ;  /* 0x0000a55000647802 */ /* 0x000fe40000000f00 */
[----:B------:R-:W-:Y:S05]  /*a540*/  CALL.REL.NOINC `($__internal_51_$__cuda_sm70_shflsync_down) ;  /* 0x00000ba000007944 */ /* 0x000fea0003c00000 */
[----:B0-----:R-:W-:Y:S01]  /*a550*/  HFMA2.MMA R103, -RZ, RZ, 0, 1.1920928955078125e-07 ;  /* 0x00000002ff677435 */ /* 0x001fe200000001ff */
[----:B-1----:R-:W-:Y:S02]  /*a560*/  MOV R108, R105 ;  /* 0x00000069006c7202 */ /* 0x002fe40000000f00 */
[----:B------:R-:W-:Y:S02]  /*a570*/  MOV R106, R110 ;  /* 0x0000006e006a7202 */ /* 0x000fe40000000f00 */
[----:B------:R-:W-:Y:S02]  /*a580*/  MOV R104, 0x1f ;  /* 0x0000001f00687802 */ /* 0x000fe40000000f00 */
[----:B------:R-:W-:Y:S02]  /*a590*/  MOV R105, 0xffffffff ;  /* 0xffffffff00697802 */ /* 0x000fe40000000f00 */
[----:B------:R-:W-:Y:S02]  /*a5a0*/  MOV R100, 0xa5c0 ;  /* 0x0000a5c000647802 */ /* 0x000fe40000000f00 */
[----:B------:R-:W-:Y:S05]  /*a5b0*/  CALL.REL.NOINC `($__internal_51_$__cuda_sm70_shflsync_down) ;  /* 0x00000b3000007944 */ /* 0x000fea0003c00000 */
[----:B01----:R-:W-:Y:S05]  /*a5c0*/  BRA `(.L_x_2185) ;  /* 0xffffb53000007947 */ /* 0x003fea000383ffff */
.L_x_2156:
[----:B------:R-:W-:Y:S01]  /*a5d0*/  HFMA2.MMA R103, -RZ, RZ, 0, 2.384185791015625e-07 ;  /* 0x00000004ff677435 */ /* 0x000fe200000001ff */
[----:B------:R-:W-:-:S02]  /*a5e0*/  MOV R106, R113 ;  /* 0x00000071006a7202 */ /* 0x000fc40000000f00 */
[----:B------:R-:W-:Y:S02]  /*a5f0*/  MOV R104, 0x1f ;  /* 0x0000001f00687802 */ /* 0x000fe40000000f00 */
[----:B0-----:R-:W-:Y:S02]  /*a600*/  MOV R105, 0xffffffff ;  /* 0xffffffff00697802 */ /* 0x001fe40000000f00 */
[----:B------:R-:W-:Y:S02]  /*a610*/  MOV R100, 0xa630 ;  /* 0x0000a63000647802 */ /* 0x000fe40000000f00 */
[----:B-1234-:R-:W-:Y:S05]  /*a620*/  CALL.REL.NOINC `($__internal_51_$__cuda_sm70_shflsync_down) ;  /* 0x00000ac000007944 */ /* 0x01efea0003c00000 */
[----:B-1----:R-:W-:Y:S01]  /*a630*/  MOV R102, R105 ;  /* 0x0000006900667202 */ /* 0x002fe20000000f00 */
[----:B0-----:R-:W-:Y:S05]  /*a640*/  BRA `(.L_x_2186) ;  /* 0xffffb5c000007947 */ /* 0x001fea000383ffff */
.L_x_2157:
[----:B------:R-:W-:Y:S01]  /*a650*/  HFMA2.MMA R103, -RZ, RZ, 0, 2.384185791015625e-07 ;  /* 0x00000004ff677435 */ /* 0x000fe200000001ff */
[----:B------:R-:W-:Y:S02]  /*a660*/  MOV R106, R112 ;  /* 0x00000070006a7202 */ /* 0x000fe40000000f00 */
[----:B------:R-:W-:Y:S02]  /*a670*/  MOV R104, 0x1f ;  /* 0x0000001f00687802 */ /* 0x000fe40000000f00 */
[----:B0-----:R-:W-:-:S02]  /*a680*/  MOV R105, 0xffffffff ;  /* 0xffffffff00697802 */ /* 0x001fc40000000f00 */
[----:B------:R-:W-:Y:S02]  /*a690*/  MOV R100, 0xa6b0 ;  /* 0x0000a6b000647802 */ /* 0x000fe40000000f00 */
[----:B-1234-:R-:W-:Y:S05]  /*a6a0*/  CALL.REL.NOINC `($__internal_51_$__cuda_sm70_shflsync_down) ;  /* 0x00000a4000007944 */ /* 0x01efea0003c00000 */
[----:B0-----:R-:W-:Y:S01]  /*a6b0*/  HFMA2.MMA R103, -RZ, RZ, 0, 2.384185791015625e-07 ;  /* 0x00000004ff677435 */ /* 0x001fe200000001ff */
[----:B-1----:R-:W-:Y:S02]  /*a6c0*/  MOV R107, R105 ;  /* 0x00000069006b7202 */ /* 0x002fe40000000f00 */
[----:B------:R-:W-:Y:S02]  /*a6d0*/  MOV R106, R111 ;  /* 0x0000006f006a7202 */ /* 0x000fe40000000f00 */
[----:B------:R-:W-:Y:S02]  /*a6e0*/  MOV R104, 0x1f ;  /* 0x0000001f00687802 */ /* 0x000fe40000000f00 */
[----:B------:R-:W-:Y:S02]  /*a6f0*/  MOV R105, 0xffffffff ;  /* 0xffffffff00697802 */ /* 0x000fe40000000f00 */
[----:B------:R-:W-:Y:S02]  /*a700*/  MOV R100, 0xa720 ;  /* 0x0000a72000647802 */ /* 0x000fe40000000f00 */
[----:B------:R-:W-:Y:S05]  /*a710*/  CALL.REL.NOINC `($__internal_51_$__cuda_sm70_shflsync_down) ;  /* 0x000009d000007944 */ /* 0x000fea0003c00000 */
[----:B0-----:R-:W-:Y:S01]  /*a720*/  HFMA2.MMA R103, -RZ, RZ, 0, 2.384185791015625e-07 ;  /* 0x00000004ff677435 */ /* 0x001fe200000001ff */
[----:B-1----:R-:W-:-:S02]  /*a730*/  MOV R108, R105 ;  /* 0x00000069006c7202 */ /* 0x002fc40000000f00 */
[----:B------:R-:W-:Y:S02]  /*a740*/  MOV R106, R110 ;  /* 0x0000006e006a7202 */ /* 0x000fe40000000f00 */
[----:B------:R-:W-:Y:S02]  /*a750*/  MOV R104, 0x1f ;  /* 0x0000001f00687802 */ /* 0x000fe40000000f00 */
[----:B------:R-:W-:Y:S02]  /*a760*/  MOV R105, 0xffffffff ;  /* 0xffffffff00697802 */ /* 0x000fe40000000f00 */
[----:B------:R-:W-:Y:S02]  /*a770*/  MOV R100, 0xa790 ;  /* 0x0000a79000647802 */ /* 0x000fe40000000f00 */
[----:B------:R-:W-:Y:S05]  /*a780*/  CALL.REL.NOINC `($__internal_51_$__cuda_sm70_shflsync_down) ;  /* 0x0000096000007944 */ /* 0x000fea0003c00000 */
[----:B01----:R-:W-:Y:S05]  /*a790*/  BRA `(.L_x_2187) ;  /* 0xffffb4b000007947 */ /* 0x003fea000383ffff */
.L_x_2160:
[----:B------:R-:W-:Y:S01]  /*a7a0*/  HFMA2.MMA R103, -RZ, RZ, 0, 4.76837158203125e-07 ;  /* 0x00000008ff677435 */ /* 0x000fe200000001ff */
[----:B------:R-:W-:Y:S02]  /*a7b0*/  MOV R106, R113 ;  /* 0x00000071006a7202 */ /* 0x000fe40000000f00 */
[----:B------:R-:W-:Y:S02]  /*a7c0*/  MOV R104, 0x1f ;  /* 0x0000001f00687802 */ /* 0x000fe40000000f00 */
[----:B0-----:R-:W-:-:S02]  /*a7d0*/  MOV R105, 0xffffffff ;  /* 0xffffffff00697802 */ /* 0x001fc40000000f00 */
[----:B------:R-:W-:Y:S02]  /*a7e0*/  MOV R100, 0xa800 ;  /* 0x0000a80000647802 */ /* 0x000fe40000000f00 */
[----:B-1234-:R-:W-:Y:S05]  /*a7f0*/  CALL.REL.NOINC `($__internal_51_$__cuda_sm70_shflsync_down) ;  /* 0x000008f000007944 */ /* 0x01efea0003c00000 */
[----:B0-----:R-:W-:Y:S01]  /*a800*/  HFMA2.MMA R103, -RZ, RZ, 0, 4.76837158203125e-07 ;  /* 0x00000008ff677435 */ /* 0x001fe200000001ff */
[----:B-1----:R-:W-:Y:S02]  /*a810*/  MOV R102, R105 ;  /* 0x0000006900667202 */ /* 0x002fe40000000f00 */
[----:B------:R-:W-:Y:S02]  /*a820*/  MOV R106, R112 ;  /* 0x00000070006a7202 */ /* 0x000fe40000000f00 */
[----:B------:R-:W-:Y:S02]  /*a830*/  MOV R104, 0x1f ;  /* 0x0000001f00687802 */ /* 0x000fe40000000f00 */
[----:B------:R-:W-:Y:S02]  /*a840*/  MOV R105, 0xffffffff ;  /* 0xffffffff00697802 */ /* 0x000fe40000000f00 */
[----:B------:R-:W-:Y:S02]  /*a850*/  MOV R100, 0xa870 ;  /* 0x0000a87000647802 */ /* 0x000fe40000000f00 */
[----:B------:R-:W-:Y:S05]  /*a860*/  CALL.REL.NOINC `($__internal_51_$__cuda_sm70_shflsync_down) ;  /* 0x0000088000007944 */ /* 0x000fea0003c00000 */
[----:B0-----:R-:W-:Y:S01]  /*a870*/  HFMA2.MMA R103, -RZ, RZ, 0, 4.76837158203125e-07 ;  /* 0x00000008ff677435 */ /* 0x001fe200000001ff */
[----:B-1----:R-:W-:-:S02]  /*a880*/  MOV R107, R105 ;  /* 0x00000069006b7202 */ /* 0x002fc40000000f00 */
[----:B------:R-:W-:Y:S02]  /*a890*/  MOV R106, R111 ;  /* 0x0000006f006a7202 */ /* 0x000fe40000000f00 */
[----:B------:R-:W-:Y:S02]  /*a8a0*/  MOV R104, 0x1f ;  /* 0x0000001f00687802 */ /* 0x000fe40000000f00 */
[----:B------:R-:W-:Y:S02]  /*a8b0*/  MOV R105, 0xffffffff ;  /* 0xffffffff00697802 */ /* 0x000fe40000000f00 */
[----:B------:R-:W-:Y:S02]  /*a8c0*/  MOV R100, 0xa8e0 ;  /* 0x0000a8e000647802 */ /* 0x000fe40000000f00 */
[----:B------:R-:W-:Y:S05]  /*a8d0*/  CALL.REL.NOINC `($__internal_51_$__cuda_sm70_shflsync_down) ;  /* 0x0000081000007944 */ /* 0x000fea0003c00000 */
[----:B0-----:R-:W-:Y:S01]  /*a8e0*/  HFMA2.MMA R103, -RZ, RZ, 0, 4.76837158203125e-07 ;  /* 0x00000008ff677435 */ /* 0x001fe200000001ff */
[----:B-1----:R-:W-:Y:S02]  /*a8f0*/  MOV R108, R105 ;  /* 0x00000069006c7202 */ /* 0x002fe40000000f00 */
[----:B------:R-:W-:Y:S02]  /*a900*/  MOV R106, R110 ;  /* 0x0000006e006a7202 */ /* 0x000fe40000000f00 */
[----:B------:R-:W-:-:S02]  /*a910*/  MOV R104, 0x1f ;  /* 0x0000001f00687802 */ /* 0x000fc40000000f00 */
[----:B------:R-:W-:Y:S02]  /*a920*/  MOV R105, 0xffffffff ;  /* 0xffffffff00697802 */ /* 0x000fe40000000f00 */
[----:B------:R-:W-:Y:S02]  /*a930*/  MOV R100, 0xa950 ;  /* 0x0000a95000647802 */ /* 0x000fe40000000f00 */
[----:B------:R-:W-:Y:S05]  /*a940*/  CALL.REL.NOINC `($__internal_51_$__cuda_sm70_shflsync_down) ;  /* 0x000007a000007944 */ /* 0x000fea0003c00000 */
[----:B01----:R-:W-:Y:S05]  /*a950*/  BRA `(.L_x_2188) ;  /* 0xffffb43000007947 */ /* 0x003fea000383ffff */
.L_x_2163:
[----:B------:R-:W-:Y:S01]  /*a960*/  HFMA2.MMA R103, -RZ, RZ, 0, 9.5367431640625e-07 ;  /* 0x00000010ff677435 */ /* 0x000fe200000001ff */
[----:B------:R-:W-:Y:S02]  /*a970*/  MOV R106, R113 ;  /* 0x00000071006a7202 */ /* 0x000fe40000000f00 */
[----:B------:R-:W-:Y:S02]  /*a980*/  MOV R104, 0x1f ;  /* 0x0000001f00687802 */ /* 0x000fe40000000f00 */
[----:B0-----:R-:W-:Y:S02]  /*a990*/  MOV R105, 0xffffffff ;  /* 0xffffffff00697802 */ /* 0x001fe40000000f00 */
[----:B------:R-:W-:Y:S02]  /*a9a0*/  MOV R100, 0xa9c0 ;  /* 0x0000a9c000647802 */ /* 0x000fe40000000f00 */
[----:B-1234-:R-:W-:Y:S05]  /*a9b0*/  CALL.REL.NOINC `($__internal_51_$__cuda_sm70_shflsync_down) ;  /* 0x0000073000007944 */ /* 0x01efea0003c00000 */
[----:B-1----:R-:W-:Y:S01]  /*a9c0*/  MOV R102, R105 ;  /* 0x0000006900667202 */ /* 0x002fe20000000f00 */
[----:B0-----:R-:W-:Y:S05]  /*a9d0*/  BRA `(.L_x_2189) ;  /* 0xffffb4c000007947 */ /* 0x001fea000383ffff */
.L_x_2164:
[----:B------:R-:W-:Y:S01]  /*a9e0*/  HFMA2.MMA R103, -RZ, RZ, 0, 9.5367431640625e-07 ;  /* 0x00000010ff677435 */ /* 0x000fe200000001ff */
[----:B------:R-:W-:-:S02]  /*a9f0*/  MOV R106, R112 ;  /* 0x00000070006a7202 */ /* 0x000fc40000000f00 */
[----:B------:R-:W-:Y:S02]  /*aa00*/  MOV R104, 0x1f ;  /* 0x0000001f00687802 */ /* 0x000fe40000000f00 */
[----:B0-----:R-:W-:Y:S02]  /*aa10*/  MOV R105, 0xffffffff ;  /* 0xffffffff00697802 */ /* 0x001fe40000000f00 */
[----:B------:R-:W-:Y:S02]  /*aa20*/  MOV R100, 0xaa40 ;  /* 0x0000aa4000647802 */ /* 0x000fe40000000f00 */
[----:B-1234-:R-:W-:Y:S05]  /*aa30*/  CALL.REL.NOINC `($__internal_51_$__cuda_sm70_shflsync_down) ;  /* 0x000006b000007944 */ /* 0x01efea0003c00000 */
[----:B0-----:R-:W-:Y:S01]  /*aa40*/  HFMA2.MMA R103, -RZ, RZ, 0, 9.5367431640625e-07 ;  /* 0x00000010ff677435 */ /* 0x001fe200000001ff */
[----:B-1----:R-:W-:Y:S02]  /*aa50*/  MOV R107, R105 ;  /* 0x00000069006b7202 */ /* 0x002fe40000000f00 */
[----:B------:R-:W-:Y:S02]  /*aa60*/  MOV R106, R111 ;  /* 0x0000006f006a7202 */ /* 0x000fe40000000f00 */
[----:B------:R-:W-:Y:S02]  /*aa70*/  MOV R104, 0x1f ;  /* 0x0000001f00687802 */ /* 0x000fe40000000f00 */
[----:B------:R-:W-:-:S02]  /*aa80*/  MOV R105, 0xffffffff ;  /* 0xffffffff00697802 */ /* 0x000fc40000000f00 */
[----:B------:R-:W-:Y:S02]  /*aa90*/  MOV R100, 0xaab0 ;  /* 0x0000aab000647802 */ /* 0x000fe40000000f00 */
[----:B------:R-:W-:Y:S05]  /*aaa0*/  CALL.REL.NOINC `($__internal_51_$__cuda_sm70_shflsync_down) ;  /* 0x0000064000007944 */ /* 0x000fea0003c00000 */
[----:B0-----:R-:W-:Y:S01]  /*aab0*/  HFMA2.MMA R103, -RZ, RZ, 0, 9.5367431640625e-07 ;  /* 0x00000010ff677435 */ /* 0x001fe200000001ff */
[----:B-1----:R-:W-:Y:S02]  /*aac0*/  MOV R108, R105 ;  /* 0x00000069006c7202 */ /* 0x002fe40000000f00 */
[----:B------:R-:W-:Y:S02]  /*aad0*/  MOV R106, R110 ;  /* 0x0000006e006a7202 */ /* 0x000fe40000000f00 */
[----:B------:R-:W-:Y:S02]  /*aae0*/  MOV R104, 0x1f ;  /* 0x0000001f00687802 */ /* 0x000fe40000000f00 */
[----:B------:R-:W-:Y:S02]  /*aaf0*/  MOV R105, 0xffffffff ;  /* 0xffffffff00697802 */ /* 0x000fe40000000f00 */
[----:B------:R-:W-:Y:S02]  /*ab00*/  MOV R100, 0xab20 ;  /* 0x0000ab2000647802 */ /* 0x000fe40000000f00 */
[----:B------:R-:W-:Y:S05]  /*ab10*/  CALL.REL.NOINC `($__internal_51_$__cuda_sm70_shflsync_down) ;  /* 0x000005d000007944 */ /* 0x000fea0003c00000 */
[----:B01----:R-:W-:Y:S05]  /*ab20*/  BRA `(.L_x_2190) ;  /* 0xffffb3b000007947 */ /* 0x003fea000383ffff */
.L_x_2167:
[----:B----4-:R-:W-:Y:S01]  /*ab30*/  HFMA2.MMA R108, -RZ, RZ, 0, 0 ;  /* 0x00000000ff6c7435 */ /* 0x010fe200000001ff */
[----:B---3--:R-:W-:-:S02]  /*ab40*/  MOV R107, R113 ;  /* 0x00000071006b7202 */ /* 0x008fc40000000f00 */
[----:B------:R-:W-:Y:S02]  /*ab50*/  MOV R109, 0x1f ;  /* 0x0000001f006d7802 */ /* 0x000fe40000000f00 */
[----:B------:R-:W-:Y:S02]  /*ab60*/  MOV R106, 0xffffffff ;  /* 0xffffffff006a7802 */ /* 0x000fe40000000f00 */
[----:B------:R-:W-:Y:S02]  /*ab70*/  MOV R100, 0xab90 ;  /* 0x0000ab9000647802 */ /* 0x000fe40000000f00 */
[----:B012---:R-:W-:Y:S05]  /*ab80*/  CALL.REL.NOINC `($__internal_52_$__cuda_sm70_shflsync_idx_p) ;  /* 0x000005a000007944 */ /* 0x007fea0003c00000 */
[----:B0-----:R-:W-:Y:S01]  /*ab90*/  HFMA2.MMA R108, -RZ, RZ, 0, 0 ;  /* 0x00000000ff6c7435 */ /* 0x001fe200000001ff */
[----:B-1----:R-:W-:Y:S02]  /*aba0*/  MOV R247, R106 ;  /* 0x0000006a00f77202 */ /* 0x002fe40000000f00 */
[----:B------:R-:W-:Y:S02]  /*abb0*/  MOV R107, R112 ;  /* 0x00000070006b7202 */ /* 0x000fe40000000f00 */
[----:B------:R-:W-:Y:S02]  /*abc0*/  MOV R109, 0x1f ;  /* 0x0000001f006d7802 */ /* 0x000fe40000000f00 */
[----:B------:R-:W-:-:S02]  /*abd0*/  MOV R106, 0xffffffff ;  /* 0xffffffff006a7802 */ /* 0x000fc40000000f00 */
[----:B------:R-:W-:Y:S02]  /*abe0*/  MOV R100, 0xac00 ;  /* 0x0000ac0000647802 */ /* 0x000fe40000000f00 */
[----:B------:R-:W-:Y:S05]  /*abf0*/  CALL.REL.NOINC `($__internal_52_$__cuda_sm70_shflsync_idx_p) ;  /* 0x0000053000007944 */ /* 0x000fea0003c00000 */
[----:B0-----:R-:W-:Y:S01]  /*ac00*/  HFMA2.MMA R108, -RZ, RZ, 0, 0 ;  /* 0x00000000ff6c7435 */ /* 0x001fe200000001ff */
[----:B-1----:R-:W-:Y:S02]  /*ac10*/  MOV R248, R106 ;  /* 0x0000006a00f87202 */ /* 0x002fe40000000f00 */
[----:B------:R-:W-:Y:S02]  /*ac20*/  MOV R107, R111 ;  /* 0x0000006f006b7202 */ /* 0x000fe40000000f00 */
[----:B------:R-:W-:Y:S02]  /*ac30*/  MOV R109, 0x1f ;  /* 0x0000001f006d7802 */ /* 0x000fe40000000f00 */
[----:B------:R-:W-:Y:S02]  /*ac40*/  MOV R106, 0xffffffff ;  /* 0xffffffff006a7802 */ /* 0x000fe40000000f00 */
[----:B------:R-:W-:Y:S02]  /*ac50*/  MOV R100, 0xac70 ;  /* 0x0000ac7000647802 */ /* 0x000fe40000000f00 */
        /* <DEDUP_REMOVED lines=8> */
[----:B------:R-:W-:Y:S01]  /*ace0*/  HFMA2.MMA R103, -RZ, RZ, 0, 5.9604644775390625e-08 ;  /* 0x00000001ff677435 */ /* 0x000fe200000001ff */
[----:B-1----:R-:W-:Y:S02]  /*acf0*/  MOV R245, R106 ;  /* 0x0000006a00f57202 */ /* 0x002fe40000000f00 */
[----:B------:R-:W-:Y:S02]  /*ad00*/  MOV R106, R113 ;  /* 0x00000071006a7202 */ /* 0x000fe40000000f00 */
[----:B------:R-:W-:-:S02]  /*ad10*/  MOV R104, 0x1f ;  /* 0x0000001f00687802 */ /* 0x000fc40000000f00 */
[----:B------:R-:W-:Y:S02]  /*ad20*/  MOV R105, 0xffffffff ;  /* 0xffffffff00697802 */ /* 0x000fe40000000f00 */
[----:B------:R-:W-:Y:S02]  /*ad30*/  MOV R100, 0xad50 ;  /* 0x0000ad5000647802 */ /* 0x000fe40000000f00 */
[----:B0-----:R-:W-:Y:S05]  /*ad40*/  CALL.REL.NOINC `($__internal_51_$__cuda_sm70_shflsync_down) ;  /* 0x000003a000007944 */ /* 0x001fea0003c00000 */
[----:B0-----:R-:W-:Y:S01]  /*ad50*/  HFMA2.MMA R103, -RZ, RZ, 0, 5.9604644775390625e-08 ;  /* 0x00000001ff677435 */ /* 0x001fe200000001ff */
[----:B-1----:R-:W-:Y:S02]  /*ad60*/  MOV R108, R105 ;  /* 0x00000069006c7202 */ /* 0x002fe40000000f00 */
[----:B------:R-:W-:Y:S02]  /*ad70*/  MOV R106, R112 ;  /* 0x00000070006a7202 */ /* 0x000fe40000000f00 */
[----:B------:R-:W-:Y:S02]  /*ad80*/  MOV R104, 0x1f ;  /* 0x0000001f00687802 */ /* 0x000fe40000000f00 */
[----:B------:R-:W-:Y:S02]  /*ad90*/  MOV R105, 0xffffffff ;  /* 0xffffffff00697802 */ /* 0x000fe40000000f00 */
[----:B------:R-:W-:-:S02]  /*ada0*/  MOV R100, 0xadc0 ;  /* 0x0000adc000647802 */ /* 0x000fc40000000f00 */
[----:B------:R-:W-:Y:S05]  /*adb0*/  CALL.REL.NOINC `($__internal_51_$__cuda_sm70_shflsync_down) ;  /* 0x0000033000007944 */ /* 0x000fea0003c00000 */
[----:B0-----:R-:W-:Y:S01]  /*adc0*/  HFMA2.MMA R103, -RZ, RZ, 0, 5.9604644775390625e-08 ;  /* 0x00000001ff677435 */ /* 0x001fe200000001ff */
[----:B-1----:R-:W-:-:S02]  /*add0*/  MOV R109, R105 ;  /* 0x00000069006d7202 */ /* 0x002fc40000000f00 */
[----:B------:R-:W-:Y:S02]  /*ade0*/  MOV R106, R111 ;  /* 0x0000006f006a7202 */ /* 0x000fe40000000f00 */
[----:B------:R-:W-:Y:S02]  /*adf0*/  MOV R104, 0x1f ;  /* 0x0000001f00687802 */ /* 0x000fe40000000f00 */
[----:B------:R-:W-:Y:S02]  /*ae00*/  MOV R105, 0xffffffff ;  /* 0xffffffff00697802 */ /* 0x000fe40000000f00 */
[----:B------:R-:W-:Y:S02]  /*ae10*/  MOV R100, 0xae30 ;  /* 0x0000ae3000647802 */ /* 0x000fe40000000f00 */
[----:B------:R-:W-:Y:S05]  /*ae20*/  CALL.REL.NOINC `($__internal_51_$__cuda_sm70_shflsync_down) ;  /* 0x000002c000007944 */ /* 0x000fea0003c00000 */
[----:B0-----:R-:W-:Y:S01]  /*ae30*/  HFMA2.MMA R103, -RZ, RZ, 0, 5.9604644775390625e-08 ;  /* 0x00000001ff677435 */ /* 0x001fe200000001ff */
[----:B-1----:R-:W-:Y:S02]  /*ae40*/  MOV R102, R105 ;  /* 0x0000006900667202 */ /* 0x002fe40000000f00 */
[----:B------:R-:W-:Y:S02]  /*ae50*/  MOV R106, R110 ;  /* 0x0000006e006a7202 */ /* 0x000fe40000000f00 */
[----:B------:R-:W-:-:S02]  /*ae60*/  MOV R104, 0x1f ;  /* 0x0000001f00687802 */ /* 0x000fc40000000f00 */
[----:B------:R-:W-:Y:S02]  /*ae70*/  MOV R105, 0xffffffff ;  /* 0xffffffff00697802 */ /* 0x000fe40000000f00 */
[----:B------:R-:W-:Y:S02]  /*ae80*/  MOV R100, 0xaea0 ;  /* 0x0000aea000647802 */ /* 0x000fe40000000f00 */
[----:B------:R-:W-:Y:S05]  /*ae90*/  CALL.REL.NOINC `($__internal_51_$__cuda_sm70_shflsync_down) ;  /* 0x0000025000007944 */ /* 0x000fea0003c00000 */
[----:B------:R-:W-:Y:S01]  /*aea0*/  FMUL.FTZ R243, R99, R248 ;  /* 0x000000f863f37220 */ /* 0x000fe20000410000 */
[----:B0-----:R-:W-:Y:S01]  /*aeb0*/  MOV R103, R108 ;  /* 0x0000006c00677202 */ /* 0x001fe20000000f00 */
[-C--:B------:R-:W-:Y:S01]  /*aec0*/  FMUL.FTZ R244, R98, R248.reuse ;  /* 0x000000f862f47220 */ /* 0x080fe20000410000 */
[----:B------:R-:W-:Y:S01]  /*aed0*/  HFMA2.MMA R108, -RZ, RZ, 0, 0 ;  /* 0x00000000ff6c7435 */ /* 0x000fe200000001ff */
[C---:B------:R-:W-:Y:S01]  /*aee0*/  FMUL.FTZ R242, R96.reuse, R248 ;  /* 0x000000f860f27220 */ /* 0x040fe20000410000 */
[----:B------:R-:W-:Y:S01]  /*aef0*/  MOV R104, R109 ;  /* 0x0000006d00687202 */ /* 0x000fe20000000f00 */
[-C--:B------:R-:W-:Y:S01]  /*af00*/  FMUL.FTZ R233, R96, R247.reuse ;  /* 0x000000f760e97220 */ /* 0x080fe20000410000 */
[----:B------:R-:W-:Y:S01]  /*af10*/  MOV R107, R96 ;  /* 0x00000060006b7202 */ /* 0x000fe20000000f00 */
[----:B------:R-:W-:Y:S01]  /*af20*/  FMUL.FTZ R248, R97, R248 ;  /* 0x000000f861f87220 */ /* 0x000fe20000410000 */
[----:B------:R-:W-:Y:S01]  /*af30*/  MOV R109, 0x1f ;  /* 0x0000001f006d7802 */ /* 0x000fe20000000f00 */
[-C--:B------:R-:W-:Y:S01]  /*af40*/  FFMA.FTZ R243, R98, R247.reuse, -R243 ;  /* 0x000000f762f37223 */ /* 0x080fe200000108f3 */
[----:B------:R-:W-:Y:S01]  /*af50*/  MOV R106, 0xffffffff ;  /* 0xffffffff006a7802 */ /* 0x000fe20000000f00 */
[----:B------:R-:W-:Y:S01]  /*af60*/  FFMA.FTZ R244, R99, R247, R244 ;  /* 0x000000f763f47223 */ /* 0x000fe200000100f4 */
[----:B------:R-:W-:-:S02]  /*af70*/  MOV R100, 0xaf90 ;  /* 0x0000af9000647802 */ /* 0x000fc40000000f00 */
[----:B-1----:R-:W-:Y:S05]  /*af80*/  CALL.REL.NOINC `($__internal_52_$__cuda_sm70_shflsync_idx_p) ;  /* 0x000001a000007944 */ /* 0x002fea0003c00000 */
[----:B0-----:R-:W-:Y:S01]  /*af90*/  HFMA2.MMA R108, -RZ, RZ, 0, 0 ;  /* 0x00000000ff6c7435 */ /* 0x001fe200000001ff */
[----:B-1----:R-:W-:-:S02]  /*afa0*/  MOV R116, R106 ;  /* 0x0000006a00747202 */ /* 0x002fc40000000f00 */
[----:B------:R-:W-:Y:S02]  /*afb0*/  MOV R107, R97 ;  /* 0x00000061006b7202 */ /* 0x000fe40000000f00 */
        /* <DEDUP_REMOVED lines=18> */
[----:B01----:R-:W-:Y:S05]  /*b0e0*/  BRA `(.L_x_2191) ;  /* 0xffffb01000007947 */ /* 0x003fea000383ffff */
        .weak           $__internal_51_$__cuda_sm70_shflsync_down
        .type           $__internal_51_$__cuda_sm70_shflsync_down,@function
        .size           $__internal_51_$__cuda_sm70_shflsync_down,($__internal_52_$__cuda_sm70_shflsync_idx_p - $__internal_51_$__cuda_sm70_shflsync_down)
$__internal_51_$__cuda_sm70_shflsync_down:
[----:B------:R-:W-:Y:S01]  /*b0f0*/  HFMA2.MMA R101, -RZ, RZ, 0, 0 ;  /* 0x00000000ff657435 */ /* 0x000fe200000001ff */
[----:B------:R-:W-:Y:S04]  /*b100*/  WARPSYNC R105 ;  /* 0x0000006900007348 */ /* 0x000fe80003800000 */
[----:B------:R0:W1:Y:S01]  /*b110*/  SHFL.DOWN PT, R105, R106, R103, R104 ;  /* 0x080000676a697389 */ /* 0x00006200000e0068 */
[----:B------:R-:W-:Y:S05]  /*b120*/  RET.REL.NODEC R100 `(_Z25selective_scan_bwd_kernelI32Selective_Scan_bwd_kernel_traitsILi128ELi16ELb1ELb0ELb0ELb0ELb1EfN3c107complexIfEEEEv12SSMParamsBwd) ;  /* 0xffff4ed064007950 */ /* 0x000fea0003c3ffff */
        .weak           $__internal_52_$__cuda_sm70_shflsync_idx_p
        .type           $__internal_52_$__cuda_sm70_shflsync_idx_p,@function
        .size           $__internal_52_$__cuda_sm70_shflsync_idx_p,($__internal_53_$__cuda_sm70_shflsync_up - $__internal_52_$__cuda_sm70_shflsync_idx_p)
$__internal_52_$__cuda_sm70_shflsync_idx_p:
[----:B------:R-:W-:Y:S01]  /*b130*/  MOV R101, 0x0 ;  /* 0x0000000000657802 */ /* 0x000fe20000000f00 */
[----:B------:R-:W-:Y:S04]  /*b140*/  WARPSYNC R106 ;  /* 0x0000006a00007348 */ /* 0x000fe80003800000 */
[----:B------:R0:W1:Y:S01]  /*b150*/  SHFL.IDX PT, R106, R107, R108, R109 ;  /* 0x0000006c6b6a7389 */ /* 0x00006200000e006d */
[----:B------:R-:W-:Y:S05]  /*b160*/  RET.REL.NODEC R100 `(_Z25selective_scan_bwd_kernelI32Selective_Scan_bwd_kernel_traitsILi128ELi16ELb1ELb0ELb0ELb0ELb1EfN3c107complexIfEEEEv12SSMParamsBwd) ;  /* 0xffff4e9064007950 */ /* 0x000fea0003c3ffff */
        .weak           $__internal_53_$__cuda_sm70_shflsync_up
        .type           $__internal_53_$__cuda_sm70_shflsync_up,@function
        .size           $__internal_53_$__cuda_sm70_shflsync_up,(.L_x_14488 - $__internal_53_$__cuda_sm70_shflsync_up)
$__internal_53_$__cuda_sm70_shflsync_up:
[----:B------:R-:W-:Y:S01]  /*b170*/  HFMA2.MMA R101, -RZ, RZ, 0, 0 ;  /* 0x00000000ff657435 */ /* 0x000fe200000001ff */
[----:B------:R-:W-:Y:S04]  /*b180*/  WARPSYNC R113 ;  /* 0x0000007100007348 */ /* 0x000fe80003800000 */
[----:B------:R0:W1:Y:S01]  /*b190*/  SHFL.UP PT, R103, R103, R108, R110 ;  /* 0x0400006c67677389 */ /* 0x00006200000e006e */
[----:B------:R-:W-:Y:S05]  /*b1a0*/  RET.REL.NODEC R100 `(_Z25selective_scan_bwd_kernelI32Selective_Scan_bwd_kernel_traitsILi128ELi16ELb1ELb0ELb0ELb0ELb1EfN3c107complexIfEEEEv12SSMParamsBwd) ;  /* 0xffff4e5064007950 */ /* 0x000fea0003c3ffff */
.L_x_2192:
        /* <DEDUP_REMOVED lines=13> */
.L_x_14488:


//--------------------- .text._Z25selective_scan_bwd_kernelI32Selective_Scan_bwd_kernel_traitsILi128ELi16ELb1ELb0ELb0ELb1ELb0EfN3c107complexIfEEEEv12SSMParamsBwd --------------------------
	.section	.text._Z25selective_scan_bwd_kernelI32Selective_Scan_bwd_kernel_traitsILi128ELi16ELb1ELb0ELb0ELb1ELb0EfN3c107complexIfEEEEv12SSMParamsBwd,"ax",@progbits
	.sectioninfo	@"SHI_REGISTERS=248"
	.align	128
        .global         _Z25selective_scan_bwd_kernelI32Selective_Scan_bwd_kernel_traitsILi128ELi16ELb1ELb0ELb0ELb1ELb0EfN3c107complexIfEEEEv12SSMParamsBwd
        .type           _Z25selective_scan_bwd_kernelI32Selective_Scan_bwd_kernel_traitsILi128ELi16ELb1ELb0ELb0ELb1ELb0EfN3c107complexIfEEEEv12SSMParamsBwd,@function
        .size           _Z25selective_scan_bwd_kernelI32Selective_Scan_bwd_kernel_traitsILi128ELi16ELb1ELb0ELb0ELb1ELb0EfN3c107complexIfEEEEv12SSMParamsBwd,(.L_x_14491 - _Z25selective_scan_bwd_kernelI32Selective_Scan_bwd_kernel_traitsILi128ELi16ELb1ELb0ELb0ELb1ELb0EfN3c107complexIfEEEEv12SSMParamsBwd)
        .other          _Z25selective_scan_bwd_kernelI32Selective_Scan_bwd_kernel_traitsILi128ELi16ELb1ELb0ELb0ELb1ELb0EfN3c107complexIfEEEEv12SSMParamsBwd,@"STO_CUDA_ENTRY STV_DEFAULT"
_Z25selective_scan_bwd_kernelI32Selective_Scan_bwd_kernel_traitsILi128ELi16ELb1ELb0ELb0ELb1ELb0EfN3c107complexIfEEEEv12SSMParamsBwd:
.text._Z25selective_scan_bwd_kernelI32Selective_Scan_bwd_kernel_traitsILi128ELi16ELb1ELb0ELb0ELb1ELb0EfN3c107complexIfEEEEv12SSMParamsBwd:
        /* <DEDUP_REMOVED lines=94> */
.L_x_2264:
[----:B------:R-:W-:Y:S01]  /*05e0*/  BAR.SYNC.DEFER_BLOCKING 0x0 ;  /* 0x0000000000007b1d */ /* 0x000fe20000010000 */
[----:B------:R-:W-:-:S02]  /*05f0*/  MOV R2, UR12 ;  /* 0x0000000c00027c02 */ /* 0x000fc40008000f00 */
[----:B------:R-:W-:Y:S02]  /*0600*/  MOV R3, UR13 ;  /* 0x0000000d00037c02 */ /* 0x000fe40008000f00 */
[----:B----4-:R-:W-:-:S05]  /*0610*/  LOP3.LUT R7, R127, 0x1f, R132, 0xf8, !PT ;  /* 0x0000001f7f077812 */ /* 0x010fca00078ef884 */
[----:B------:R-:W-:-:S05]  /*0620*/  IMAD.WIDE R2, R7, 0x10, R2 ;  /* 0x0000001007027825 */ /* 0x000fca00078e0202 */
[----:B------:R-:W2:Y:S04]  /*0630*/  LDG.E.128 R8, [R2.64] ;  /* 0x0000000802087981 */ /* 0x000ea8000c1e1d00 */
[----:B------:R-:W3:Y:S04]  /*0640*/  LDG.E.128 R12, [R2.64+0x200] ;  /* 0x00020008020c7981 */ /* 0x000ee8000c1e1d00 */
[----:B------:R-:W4:Y:S04]  /*0650*/  LDG.E.128 R16, [R2.64+0x400] ;  /* 0x0004000802107981 */ /* 0x000f28000c1e1d00 */
[----:B------:R-:W5:Y:S01]  /*0660*/  LDG.E.128 R20, [R2.64+0x600] ;  /* 0x0006000802147981 */ /* 0x000f62000c1e1d00 */
[----:B------:R-:W-:Y:S01]  /*0670*/  IADD3 R125, R127, R130, RZ ;  /* 0x000000827f7d7210 */ /* 0x000fe20007ffe0ff */
[----:B------:R-:W-:-:S04]  /*0680*/  HFMA2.MMA R4, -RZ, RZ, 0, 9.5367431640625e-07 ;  /* 0x00000010ff047435 */ /* 0x000fc800000001ff */
[----:B------:R-:W-:-:S06]  /*0690*/  IMAD R124, R130, 0x3, R125 ;  /* 0x00000003827c7824 */ /* 0x000fcc00078e027d */
[----:B0-----:R-:W-:Y:S01]  /*06a0*/  IMAD.WIDE R4, R7, R4, UR6 ;  /* 0x0000000607047e25 */ /* 0x001fe2000f8e0204 */
[----:B--2---:R0:W-:Y:S04]  /*06b0*/  STS.128 [R125.X16], R8 ;  /* 0x000000087d007388 */ /* 0x0041e8000000cc00 */
[----:B---3--:R1:W-:Y:S04]  /*06c0*/  STS.128 [R125.X16+0x200], R12 ;  /* 0x0002000c7d007388 */ /* 0x0083e8000000cc00 */
[----:B----4-:R2:W-:Y:S04]  /*06d0*/  STS.128 [R125.X16+0x400], R16 ;  /* 0x000400107d007388 */ /* 0x0105e8000000cc00 */
[----:B-----5:R-:W-:Y:S01]  /*06e0*/  STS.128 [R125.X16+0x600], R20 ;  /* 0x000600147d007388 */ /* 0x020fe2000000cc00 */
[----:B------:R-:W-:-:S06]  /*06f0*/  NOP ;  /* 0x0000000000007918 */ /* 0x000fcc0000000000 */
[----:B------:R-:W-:Y:S04]  /*0700*/  LDS.128 R104, [R124.X16] ;  /* 0x000000007c687984 */ /* 0x000fe8000000cc00 */
[----:B------:R-:W-:Y:S04]  /*0710*/  LDS.128 R100, [R124.X16+0x10] ;  /* 0x000010007c647984 */ /* 0x000fe8000000cc00 */
[----:B------:R-:W-:Y:S04]  /*0720*/  LDS.128 R96, [R124.X16+0x20] ;  /* 0x000020007c607984 */ /* 0x000fe8000000cc00 */
[----:B------:R-:W-:Y:S04]  /*0730*/  LDS.128 R92, [R124.X16+0x30] ;  /* 0x000030007c5c7984 */ /* 0x000fe8000000cc00 */
[----:B------:R-:W-:Y:S06]  /*0740*/  BAR.SYNC.DEFER_BLOCKING 0x0 ;  /* 0x0000000000007b1d */ /* 0x000fec0000010000 */
[----:B0-----:R-:W3:Y:S04]  /*0750*/  LDG.E.128 R8, [R4.64] ;  /* 0x0000000804087981 */ /* 0x001ee8000c1e1d00 */
[----:B-1----:R-:W4:Y:S04]  /*0760*/  LDG.E.128 R12, [R4.64+0x200] ;  /* 0x00020008040c7981 */ /* 0x002f28000c1e1d00 */
[----:B--2---:R-:W2:Y:S04]  /*0770*/  LDG.E.128 R16, [R4.64+0x400] ;  /* 0x0004000804107981 */ /* 0x004ea8000c1e1d00 */
[----:B------:R-:W5:Y:S01]  /*0780*/  LDG.E.128 R32, [R4.64+0x600] ;  /* 0x0006000804207981 */ /* 0x000f62000c1e1d00 */
[----:B------:R-:W-:-:S02]  /*0790*/  MOV R2, UR10 ;  /* 0x0000000a00027c02 */ /* 0x000fc40008000f00 */
[----:B------:R-:W-:-:S05]  /*07a0*/  MOV R3, UR11 ;  /* 0x0000000b00037c02 */ /* 0x000fca0008000f00 */
[----:B------:R-:W-:Y:S01]  /*07b0*/  IMAD.WIDE R2, R7, 0x10, R2 ;  /* 0x0000001007027825 */ /* 0x000fe200078e0202 */
[----:B---3--:R-:W-:Y:S04]  /*07c0*/  STS.128 [R125.X16], R8 ;  /* 0x000000087d007388 */ /* 0x008fe8000000cc00 */
[----:B----4-:R-:W-:Y:S04]  /*07d0*/  STS.128 [R125.X16+0x200], R12 ;  /* 0x0002000c7d007388 */ /* 0x010fe8000000cc00 */
[----:B--2---:R-:W-:Y:S04]  /*07e0*/  STS.128 [R125.X16+0x400], R16 ;  /* 0x000400107d007388 */ /* 0x004fe8000000cc00 */
[----:B-----5:R-:W-:Y:S01]  /*07f0*/  STS.128 [R125.X16+0x600], R32 ;  /* 0x000600207d007388 */ /* 0x020fe2000000cc00 */
[----:B------:R-:W-:-:S06]  /*0800*/  NOP ;  /* 0x0000000000007918 */ /* 0x000fcc0000000000 */
[----:B------:R-:W0:Y:S04]  /*0810*/  LDS.128 R36, [R124.X16+0x10] ;  /* 0x000010007c247984 */ /* 0x000e28000000cc00 */
[----:B------:R-:W-:Y:S04]  /*0820*/  LDS.128 R24, [R124.X16+0x20] ;  /* 0x000020007c187984 */ /* 0x000fe8000000cc00 */
[----:B------:R-:W-:Y:S04]  /*0830*/  LDS.128 R20, [R124.X16+0x30] ;  /* 0x000030007c147984 */ /* 0x000fe8000000cc00 */
[----:B------:R-:W1:Y:S04]  /*0840*/  LDS.128 R28, [R124.X16] ;  /* 0x000000007c1c7984 */ /* 0x000e68000000cc00 */
[----:B------:R-:W-:Y:S06]  /*0850*/  BAR.SYNC.DEFER_BLOCKING 0x0 ;  /* 0x0000000000007b1d */ /* 0x000fec0000010000 */
[----:B------:R-:W2:Y:S04]  /*0860*/  LDG.E.128 R40, [R2.64] ;  /* 0x0000000802287981 */ /* 0x000ea8000c1e1d00 */
[----:B------:R-:W3:Y:S04]  /*0870*/  LDG.E.128 R44, [R2.64+0x200] ;  /* 0x00020008022c7981 */ /* 0x000ee8000c1e1d00 */
[----:B------:R-:W4:Y:S04]  /*0880*/  LDG.E.128 R48, [R2.64+0x400] ;  /* 0x0004000802307981 */ /* 0x000f28000c1e1d00 */
[----:B------:R-:W5:Y:S01]  /*0890*/  LDG.E.128 R52, [R2.64+0x600] ;  /* 0x0006000802347981 */ /* 0x000f62000c1e1d00 */
[----:B0-----:R-:W-:Y:S01]  /*08a0*/  FADD.FTZ R121, R36, UR5 ;  /* 0x0000000524797e21 */ /* 0x001fe20008010000 */
[----:B------:R-:W-:Y:S01]  /*08b0*/  MOV R0, c[0x0][0x16c] ;  /* 0x00005b0000007a02 */ /* 0x000fe20000000f00 */
[----:B------:R-:W-:Y:S01]  /*08c0*/  FADD.FTZ R120, R37, UR5 ;  /* 0x0000000525787e21 */ /* 0x000fe20008010000 */
[----:B------:R-:W-:Y:S02]  /*08d0*/  BSSY B0, `(.L_x_2194) ;  /* 0x0000036000007945 */ /* 0x000fe40003800000 */
[----:B------:R-:W-:-:S02]  /*08e0*/  ISETP.GE.AND P5, PT, R0, 0x1, PT ;  /* 0x000000010000780c */ /* 0x000fc40003fa6270 */
[----:B------:R-:W-:Y:S02]  /*08f0*/  FSETP.GTU.FTZ.AND P0, PT, R121, 20, PT ;  /* 0x41a000007900780b */ /* 0x000fe40003f1c000 */
[----:B------:R-:W-:Y:S01]  /*0900*/  FSETP.GTU.FTZ.AND P6, PT, R120, 20, PT ;  /* 0x41a000007800780b */ /* 0x000fe20003fdc000 */
[----:B--2---:R-:W-:Y:S04]  /*0910*/  STS.128 [R125.X16], R40 ;  /* 0x000000287d007388 */ /* 0x004fe8000000cc00 */
[----:B---3--:R1:W-:Y:S04]  /*0920*/  STS.128 [R125.X16+0x200], R44 ;  /* 0x0002002c7d007388 */ /* 0x0083e8000000cc00 */
[----:B----4-:R0:W-:Y:S04]  /*0930*/  STS.128 [R125.X16+0x400], R48 ;  /* 0x000400307d007388 */ /* 0x0101e8000000cc00 */
[----:B-----5:R0:W-:Y:S01]  /*0940*/  STS.128 [R125.X16+0x600], R52 ;  /* 0x000600347d007388 */ /* 0x0201e2000000cc00 */
[----:B------:R-:W-:-:S06]  /*0950*/  NOP ;  /* 0x0000000000007918 */ /* 0x000fcc0000000000 */
[----:B------:R0:W2:Y:S01]  /*0960*/  LDS.128 R12, [R124.X16+0x10] ;  /* 0x000010007c0c7984 */ /* 0x0000a2000000cc00 */
[----:B-1----:R-:W-:Y:S02]  /*0970*/  FADD.FTZ R45, R28, UR5 ;  /* 0x000000051c2d7e21 */ /* 0x002fe40008010000 */
[----:B------:R-:W-:Y:S01]  /*0980*/  FADD.FTZ R47, R38, UR5 ;  /* 0x00000005262f7e21 */ /* 0x000fe20008010000 */
[----:B------:R0:W1:Y:S01]  /*0990*/  LDS.128 R8, [R124.X16+0x20] ;  /* 0x000020007c087984 */ /* 0x000062000000cc00 */
[----:B------:R-:W-:Y:S01]  /*09a0*/  FADD.FTZ R46, R39, UR5 ;  /* 0x00000005272e7e21 */ /* 0x000fe20008010000 */
[----:B------:R-:W-:Y:S01]  /*09b0*/  FSETP.GTU.FTZ.AND P2, PT, R45, 20, PT ;  /* 0x41a000002d00780b */ /* 0x000fe20003f5c000 */
[----:B------:R-:W-:Y:S01]  /*09c0*/  FADD.FTZ R44, R29, UR5 ;  /* 0x000000051d2c7e21 */ /* 0x000fe20008010000 */
[----:B------:R0:W3:Y:S01]  /*09d0*/  LDS.128 R4, [R124.X16+0x30] ;  /* 0x000030007c047984 */ /* 0x0000e2000000cc00 */
[----:B------:R-:W-:Y:S01]  /*09e0*/  FSETP.GTU.FTZ.AND P4, PT, R47, 20, PT ;  /* 0x41a000002f00780b */ /* 0x000fe20003f9c000 */
[----:B------:R-:W-:Y:S01]  /*09f0*/  FADD.FTZ R43, R30, UR5 ;  /* 0x000000051e2b7e21 */ /* 0x000fe20008010000 */
[----:B------:R-:W-:Y:S01]  /*0a00*/  FSETP.GTU.FTZ.AND P3, PT, R46, 20, PT ;  /* 0x41a000002e00780b */ /* 0x000fe20003f7c000 */
[----:B------:R0:W4:Y:S01]  /*0a10*/  LDS.128 R16, [R124.X16] ;  /* 0x000000007c107984 */ /* 0x000122000000cc00 */
[----:B------:R-:W-:-:S06]  /*0a20*/  FSETP.GTU.FTZ.AND P1, PT, R44, 20, PT ;  /* 0x41a000002c00780b */ /* 0x000fcc0003f3c000 */
[----:B------:R-:W-:Y:S05]  /*0a30*/  @P2 BRA `(.L_x_2195) ;  /* 0x000001f000002947 */ /* 0x000fea0003800000 */
[----:B------:R-:W-:Y:S01]  /*0a40*/  FMUL.FTZ R45, R45, 1.4426950216293334961 ;  /* 0x3fb8aa3b2d2d7820 */ /* 0x000fe20000410000 */
[----:B------:R-:W-:Y:S02]  /*0a50*/  MOV R28, 0x3e800000 ;  /* 0x3e800000001c7802 */ /* 0x000fe40000000f00 */
[----:B------:R-:W-:Y:S01]  /*0a60*/  MOV R29, 0x3d39bf78 ;  /* 0x3d39bf78001d7802 */ /* 0x000fe20000000f00 */
[----:B------:R-:W5:Y:S02]  /*0a70*/  MUFU.EX2 R33, R45 ;  /* 0x0000002d00217308 */ /* 0x000f640000000800 */
[C---:B-----5:R-:W-:Y:S01]  /*0a80*/  FADD.FTZ.RZ R0, R33.reuse, 1 ;  /* 0x3f80000021007421 */ /* 0x060fe2000001c000 */
[----:B------:R-:W-:-:S04]  /*0a90*/  ISETP.GE.U32.AND P2, PT, R33, 0x7f800000, PT ;  /* 0x7f8000002100780c */ /* 0x000fc80003f46070 */
[----:B------:R-:W-:-:S04]  /*0aa0*/  IADD3 R0, R0, -0x3f400000, RZ ;  /* 0xc0c0000000007810 */ /* 0x000fc80007ffe0ff */
[----:B------:R-:W-:-:S04]  /*0ab0*/  LOP3.LUT R0, R0, 0xff800000, RZ, 0xc0, !PT ;  /* 0xff80000000007812 */ /* 0x000fc800078ec0ff */
[----:B------:R-:W-:Y:S02]  /*0ac0*/  IADD3 R3, -R0, 0x40800000, RZ ;  /* 0x4080000000037810 */ /* 0x000fe40007ffe1ff */
[----:B------:R-:W-:Y:S02]  /*0ad0*/  IADD3 R2, R33, -R0, RZ ;  /* 0x8000000021027210 */ /* 0x000fe40007ffe0ff */
[----:B------:R-:W5:Y:S01]  /*0ae0*/  I2F R0, R0 ;  /* 0x0000000000007306 */ /* 0x000f620000201400 */
[----:B------:R-:W-:-:S04]  /*0af0*/  FFMA.FTZ R3, R3, R28, -1 ;  /* 0xbf80000003037423 */ /* 0x000fc8000001001c */
[----:B------:R-:W-:-:S04]  /*0b00*/  FADD.FTZ R2, R2, R3 ;  /* 0x0000000302027221 */ /* 0x000fc80000010000 */
[----:B------:R-:W-:-:S04]  /*0b10*/  FFMA.FTZ R3, R2, -R29, 0.10546888411045074463 ;  /* 0x3dd8001202037423 */ /* 0x000fc8000001081d */
[----:B------:R-:W-:Y:S02]  /*0b20*/  FFMA.FTZ R3, R2, R3, -0.13229703903198242188 ;  /* 0xbe0778e002037423 */ /* 0x000fe40000010003 */
[----:B-----5:R-:W-:Y:S02]  /*0b30*/  FMUL.FTZ R45, R0, 1.1920928955078125e-07 ;  /* 0x34000000002d7820 */ /* 0x020fe40000410000 */
        /* <DEDUP_REMOVED lines=15> */
.L_x_2195:
[----:B------:R-:W-:Y:S05]  /*0c30*/  BSYNC B0 ;  /* 0x0000000000007941 */ /* 0x000fea0003800000 */
.L_x_2194:
[----:B------:R-:W-:Y:S01]  /*0c40*/  BSSY B0, `(.L_x_2196) ;  /* 0x0000023000007945 */ /* 0x000fe20003800000 */
[----:B------:R-:W-:Y:S01]  /*0c50*/  FSETP.GTU.FTZ.AND P2, PT, R43, 20, PT ;  /* 0x41a000002b00780b */ /* 0x000fe20003f5c000 */
[----:B------:R-:W-:Y:S01]  /*0c60*/  FADD.FTZ R42, R31, UR5 ;  /* 0x000000051f2a7e21 */ /* 0x000fe20008010000 */
[----:B------:R-:W-:Y:S06]  /*0c70*/  @P1 BRA `(.L_x_2197) ;  /* 0x000001f000001947 */ /* 0x000fec0003800000 */
[----:B------:R-:W-:Y:S01]  /*0c80*/  FMUL.FTZ R44, R44, 1.4426950216293334961 ;  /* 0x3fb8aa3b2c2c7820 */ /* 0x000fe20000410000 */
[----:B------:R-:W-:Y:S01]  /*0c90*/  HFMA2.MMA R28, -RZ, RZ, 1.625, 0 ;  /* 0x3e800000ff1c7435 */ /* 0x000fe200000001ff */
[----:B------:R-:W-:Y:S02]  /*0ca0*/  MOV R31, 0x3d39bf78 ;  /* 0x3d39bf78001f7802 */ /* 0x000fe40000000f00 */
        /* <DEDUP_REMOVED lines=28> */
.L_x_2197:
[----:B------:R-:W-:Y:S05]  /*0e70*/  BSYNC B0 ;  /* 0x0000000000007941 */ /* 0x000fea0003800000 */
.L_x_2196:
        /* <DEDUP_REMOVED lines=35> */
.L_x_2199:
[----:B------:R-:W-:Y:S05]  /*10b0*/  BSYNC B0 ;  /* 0x0000000000007941 */ /* 0x000fea0003800000 */
.L_x_2198:
        /* <DEDUP_REMOVED lines=35> */
.L_x_2201:
[----:B------:R-:W-:Y:S05]  /*12f0*/  BSYNC B0 ;  /* 0x0000000000007941 */ /* 0x000fea0003800000 */
.L_x_2200:
        /* <DEDUP_REMOVED lines=35> */
.L_x_2203:
[----:B------:R-:W-:Y:S05]  /*1530*/  BSYNC B0 ;  /* 0x0000000000007941 */ /* 0x000fea0003800000 */
.L_x_2202:
[----:B------:R-:W-:Y:S01]  /*1540*/  BSSY B0, `(.L_x_2204) ;  /* 0x0000028000007945 */ /* 0x000fe20003800000 */
[----:B------:R-:W-:Y:S01]  /*1550*/  FADD.FTZ R37, R20, UR5 ;  /* 0x0000000514257e21 */ /* 0x000fe20008010000 */
[----:B------:R-:W-:Y:S01]  /*1560*/  FSETP.GTU.FTZ.AND P0, PT, R39, 20, PT ;  /* 0x41a000002700780b */ /* 0x000fe20003f1c000 */
[----:B------:R-:W-:Y:S02]  /*1570*/  FADD.FTZ R38, R27, UR5 ;  /* 0x000000051b267e21 */ /* 0x000fe40008010000 */
[----:B------:R-:W-:Y:S02]  /*1580*/  FADD.FTZ R36, R21, UR5 ;  /* 0x0000000515247e21 */ /* 0x000fe40008010000 */
[----:B------:R-:W-:Y:S02]  /*1590*/  FADD.FTZ R35, R22, UR5 ;  /* 0x0000000516237e21 */ /* 0x000fe40008010000 */
[----:B------:R-:W-:Y:S02]  /*15a0*/  FADD.FTZ R34, R23, UR5 ;  /* 0x0000000517227e21 */ /* 0x000fe40008010000 */
[----:B----4-:R-:W-:Y:S01]  /*15b0*/  FFMA.FTZ R20, R104, R16, R131 ;  /* 0x0000001068147223 */ /* 0x010fe20000010083 */
[----:B------:R-:W-:Y:S05]  /*15c0*/  @P6 BRA `(.L_x_2205) ;  /* 0x000001f000006947 */ /* 0x000fea0003800000 */
[----:B------:R-:W-:Y:S01]  /*15d0*/  FMUL.FTZ R120, R120, 1.4426950216293334961 ;  /* 0x3fb8aa3b78787820 */ /* 0x000fe20000410000 */
[----:B------:R-:W-:Y:S01]  /*15e0*/  HFMA2.MMA R22, -RZ, RZ, 1.625, 0 ;  /* 0x3e800000ff167435 */ /* 0x000fe200000001ff */
[----:B------:R-:W-:-:S02]  /*15f0*/  MOV R23, 0x3d39bf78 ;  /* 0x3d39bf7800177802 */ /* 0x000fc40000000f00 */
[----:B------:R-:W4:Y:S02]  /*1600*/  MUFU.EX2 R21, R120 ;  /* 0x0000007800157308 */ /* 0x000f240000000800 */
[C---:B----4-:R-:W-:Y:S01]  /*1610*/  FADD.FTZ.RZ R0, R21.reuse, 1 ;  /* 0x3f80000015007421 */ /* 0x050fe2000001c000 */
[----:B------:R-:W-:-:S04]  /*1620*/  ISETP.GE.U32.AND P6, PT, R21, 0x7f800000, PT ;  /* 0x7f8000001500780c */ /* 0x000fc80003fc6070 */
[----:B------:R-:W-:-:S04]  /*1630*/  IADD3 R0, R0, -0x3f400000, RZ ;  /* 0xc0c0000000007810 */ /* 0x000fc80007ffe0ff */
[----:B------:R-:W-:-:S04]  /*1640*/  LOP3.LUT R0, R0, 0xff800000, RZ, 0xc0, !PT ;  /* 0xff80000000007812 */ /* 0x000fc800078ec0ff */
[----:B------:R-:W-:Y:S02]  /*1650*/  IADD3 R3, -R0, 0x40800000, RZ ;  /* 0x4080000000037810 */ /* 0x000fe40007ffe1ff */
[----:B------:R-:W-:Y:S02]  /*1660*/  IADD3 R2, R21, -R0, RZ ;  /* 0x8000000015027210 */ /* 0x000fe40007ffe0ff */
[----:B------:R-:W4:Y:S01]  /*1670*/  I2F R0, R0 ;  /* 0x0000000000007306 */ /* 0x000f220000201400 */
[----:B------:R-:W-:-:S04]  /*1680*/  FFMA.FTZ R3, R3, R22, -1 ;  /* 0xbf80000003037423 */ /* 0x000fc80000010016 */
[----:B------:R-:W-:-:S04]  /*1690*/  FADD.FTZ R2, R2, R3 ;  /* 0x0000000302027221 */ /* 0x000fc80000010000 */
[----:B------:R-:W-:-:S04]  /*16a0*/  FFMA.FTZ R3, R2, -R23, 0.10546888411045074463 ;  /* 0x3dd8001202037423 */ /* 0x000fc80000010817 */
[----:B------:R-:W-:Y:S02]  /*16b0*/  FFMA.FTZ R3, R2, R3, -0.13229703903198242188 ;  /* 0xbe0778e002037423 */ /* 0x000fe40000010003 */
[----:B----4-:R-:W-:Y:S02]  /*16c0*/  FMUL.FTZ R120, R0, 1.1920928955078125e-07 ;  /* 0x3400000000787820 */ /* 0x010fe40000410000 */
        /* <DEDUP_REMOVED lines=15> */
.L_x_2205:
[----:B------:R-:W-:Y:S05]  /*17c0*/  BSYNC B0 ;  /* 0x0000000000007941 */ /* 0x000fea0003800000 */
.L_x_2204:
[----:B------:R-:W-:Y:S01]  /*17d0*/  FFMA.FTZ R3, R105, R17, R20 ;  /* 0x0000001169037223 */ /* 0x000fe20000010014 */
[----:B------:R-:W-:Y:S01]  /*17e0*/  BSSY B0, `(.L_x_2206) ;  /* 0x0000025000007945 */ /* 0x000fe20003800000 */
[----:B------:R-:W-:Y:S01]  /*17f0*/  FSETP.GTU.FTZ.AND P6, PT, R38, 20, PT ;  /* 0x41a000002600780b */ /* 0x000fe20003fdc000 */
[----:B------:R-:W-:Y:S01]  /*1800*/  CS2R R90, SRZ ;  /* 0x00000000005a7805 */ /* 0x000fe2000001ff00 */
[----:B------:R-:W-:Y:S01]  /*1810*/  CS2R R88, SRZ ;  /* 0x0000000000587805 */ /* 0x000fe2000001ff00 */
[----:B------:R-:W-:Y:S01]  /*1820*/  FFMA.FTZ R20, R106, R18, R3 ;  /* 0x000000126a147223 */ /* 0x000fe20000010003 */
[----:B------:R-:W-:Y:S05]  /*1830*/  @P4 BRA `(.L_x_2207) ;  /* 0x000001f000004947 */ /* 0x000fea0003800000 */
[----:B------:R-:W-:Y:S01]  /*1840*/  FMUL.FTZ R47, R47, 1.4426950216293334961 ;  /* 0x3fb8aa3b2f2f7820 */ /* 0x000fe20000410000 */
[----:B------:R-:W-:Y:S01]  /*1850*/  HFMA2.MMA R22, -RZ, RZ, 1.625, 0 ;  /* 0x3e800000ff167435 */ /* 0x000fe200000001ff */
[----:B------:R-:W-:Y:S02]  /*1860*/  MOV R23, 0x3d39bf78 ;  /* 0x3d39bf7800177802 */ /* 0x000fe40000000f00 */
        /* <DEDUP_REMOVED lines=28> */
.L_x_2207:
[----:B------:R-:W-:Y:S05]  /*1a30*/  BSYNC B0 ;  /* 0x0000000000007941 */ /* 0x000fea0003800000 */
.L_x_2206:
[----:B------:R-:W-:Y:S01]  /*1a40*/  FFMA.FTZ R3, R107, R19, R20 ;  /* 0x000000136b037223 */ /* 0x000fe20000010014 */
[----:B------:R-:W-:Y:S01]  /*1a50*/  BSSY B0, `(.L_x_2208) ;  /* 0x0000025000007945 */ /* 0x000fe20003800000 */
[----:B------:R-:W-:Y:S01]  /*1a60*/  FSETP.GTU.FTZ.AND P4, PT, R37, 20, PT ;  /* 0x41a000002500780b */ /* 0x000fe20003f9c000 */
[----:B------:R-:W-:Y:S01]  /*1a70*/  CS2R R86, SRZ ;  /* 0x0000000000567805 */ /* 0x000fe2000001ff00 */
[----:B------:R-:W-:Y:S01]  /*1a80*/  CS2R R84, SRZ ;  /* 0x0000000000547805 */ /* 0x000fe2000001ff00 */
[----:B--2---:R-:W-:Y:S01]  /*1a90*/  FFMA.FTZ R20, R100, R12, R3 ;  /* 0x0000000c64147223 */ /* 0x004fe20000010003 */
[----:B------:R-:W-:Y:S05]  /*1aa0*/  @P3 BRA `(.L_x_2209) ;  /* 0x000001f000003947 */ /* 0x000fea0003800000 */
[----:B------:R-:W-:Y:S01]  /*1ab0*/  FMUL.FTZ R46, R46, 1.4426950216293334961 ;  /* 0x3fb8aa3b2e2e7820 */ /* 0x000fe20000410000 */
[----:B------:R-:W-:Y:S01]  /*1ac0*/  HFMA2.MMA R22, -RZ, RZ, 1.625, 0 ;  /* 0x3e800000ff167435 */ /* 0x000fe200000001ff */
[----:B------:R-:W-:Y:S02]  /*1ad0*/  MOV R23, 0x3d39bf78 ;  /* 0x3d39bf7800177802 */ /* 0x000fe40000000f00 */
[----:B------:R-:W2:Y:S02]  /*1ae0*/  MUFU.EX2 R21, R46 ;  /* 0x0000002e00157308 */ /* 0x000ea40000000800 */
[C---:B--2---:R-:W-:Y:S01]  /*1af0*/  FADD.FTZ.RZ R0, R21.reuse, 1 ;  /* 0x3f80000015007421 */ /* 0x044fe2000001c000 */
[----:B------:R-:W-:-:S04]  /*1b00*/  ISETP.GE.U32.AND P3, PT, R21, 0x7f800000, PT ;  /* 0x7f8000001500780c */ /* 0x000fc80003f66070 */
[----:B------:R-:W-:-:S04]  /*1b10*/  IADD3 R0, R0, -0x3f400000, RZ ;  /* 0xc0c0000000007810 */ /* 0x000fc80007ffe0ff */
[----:B------:R-:W-:-:S04]  /*1b20*/  LOP3.LUT R0, R0, 0xff800000, RZ, 0xc0, !PT ;  /* 0xff80000000007812 */ /* 0x000fc800078ec0ff */
[----:B------:R-:W-:Y:S02]  /*1b30*/  IADD3 R3, -R0, 0x40800000, RZ ;  /* 0x4080000000037810 */ /* 0x000fe40007ffe1ff */
[----:B------:R-:W-:Y:S02]  /*1b40*/  IADD3 R2, R21, -R0, RZ ;  /* 0x8000000015027210 */ /* 0x000fe40007ffe0ff */
[----:B------:R-:W2:Y:S01]  /*1b50*/  I2F R0, R0 ;  /* 0x0000000000007306 */ /* 0x000ea20000201400 */
[----:B------:R-:W-:-:S04]  /*1b60*/  FFMA.FTZ R3, R3, R22, -1 ;  /* 0xbf80000003037423 */ /* 0x000fc80000010016 */
[----:B------:R-:W-:-:S04]  /*1b70*/  FADD.FTZ R2, R2, R3 ;  /* 0x0000000302027221 */ /* 0x000fc80000010000 */
[----:B------:R-:W-:-:S04]  /*1b80*/  FFMA.FTZ R3, R2, -R23, 0.10546888411045074463 ;  /* 0x3dd8001202037423 */ /* 0x000fc80000010817 */
[----:B------:R-:W-:Y:S02]  /*1b90*/  FFMA.FTZ R3, R2, R3, -0.13229703903198242188 ;  /* 0xbe0778e002037423 */ /* 0x000fe40000010003 */
[----:B--2---:R-:W-:Y:S02]  /*1ba0*/  FMUL.FTZ R46, R0, 1.1920928955078125e-07 ;  /* 0x34000000002e7820 */ /* 0x004fe40000410000 */
        /* <DEDUP_REMOVED lines=15> */
.L_x_2209:
[----:B------:R-:W-:Y:S05]  /*1ca0*/  BSYNC B0 ;  /* 0x0000000000007941 */ /* 0x000fea0003800000 */
.L_x_2208:
        /* <DEDUP_REMOVED lines=38> */
.L_x_2211:
[----:B------:R-:W-:Y:S05]  /*1f10*/  BSYNC B0 ;  /* 0x0000000000007941 */ /* 0x000fea0003800000 */
.L_x_2210:
[----:B------:R-:W-:Y:S01]  /*1f20*/  FFMA.FTZ R3, R103, R15, R20 ;  /* 0x0000000f67037223 */ /* 0x000fe20000010014 */
[----:B------:R-:W-:Y:S01]  /*1f30*/  BSSY B0, `(.L_x_2212) ;  /* 0x0000025000007945 */ /* 0x000fe20003800000 */
[----:B------:R-:W-:Y:S01]  /*1f40*/  FSETP.GTU.FTZ.AND P2, PT, R35, 20, PT ;  /* 0x41a000002300780b */ /* 0x000fe20003f5c000 */
[----:B------:R-:W-:Y:S01]  /*1f50*/  CS2R R78, SRZ ;  /* 0x00000000004e7805 */ /* 0x000fe2000001ff00 */
[----:B------:R-:W-:Y:S01]  /*1f60*/  CS2R R76, SRZ ;  /* 0x00000000004c7805 */ /* 0x000fe2000001ff00 */
[----:B-1----:R-:W-:Y:S01]  /*1f70*/  FFMA.FTZ R20, R96, R8, R3 ;  /* 0x0000000860147223 */ /* 0x002fe20000010003 */
        /* <DEDUP_REMOVED lines=32> */
.L_x_2213:
[----:B------:R-:W-:Y:S05]  /*2180*/  BSYNC B0 ;  /* 0x0000000000007941 */ /* 0x000fea0003800000 */
.L_x_2212:
        /* <DEDUP_REMOVED lines=40> */
.L_x_2215:
[----:B------:R-:W-:Y:S05]  /*2410*/  BSYNC B0 ;  /* 0x0000000000007941 */ /* 0x000fea0003800000 */
.L_x_2214:
        /* <DEDUP_REMOVED lines=33> */
.L_x_2217:
[----:B------:R-:W-:Y:S05]  /*2630*/  BSYNC B0 ;  /* 0x0000000000007941 */ /* 0x000fea0003800000 */
.L_x_2216:
        /* <DEDUP_REMOVED lines=33> */
.L_x_2219:
[----:B------:R-:W-:Y:S05]  /*2850*/  BSYNC B0 ;  /* 0x0000000000007941 */ /* 0x000fea0003800000 */
.L_x_2218:
        /* <DEDUP_REMOVED lines=33> */
.L_x_2221:
[----:B------:R-:W-:Y:S05]  /*2a70*/  BSYNC B0 ;  /* 0x0000000000007941 */ /* 0x000fea0003800000 */
.L_x_2220:
        /* <DEDUP_REMOVED lines=33> */
.L_x_2223:
[----:B------:R-:W-:Y:S05]  /*2c90*/  BSYNC B0 ;  /* 0x0000000000007941 */ /* 0x000fea0003800000 */
.L_x_2222:
        /* <DEDUP_REMOVED lines=33> */
.L_x_2225:
[----:B------:R-:W-:Y:S05]  /*2eb0*/  BSYNC B0 ;  /* 0x0000000000007941 */ /* 0x000fea0003800000 */
.L_x_2224:
[----:B------:R-:W-:Y:S01]  /*2ec0*/  FFMA.FTZ R3, R99, R11, R20 ;  /* 0x0000000b63037223 */ /* 0x000fe20000010014 */
[----:B------:R-:W-:Y:S01]  /*2ed0*/  BAR.SYNC.DEFER_BLOCKING 0x0 ;  /* 0x0000000000007b1d */ /* 0x000fe20000010000 */
[----:B------:R-:W-:Y:S02]  /*2ee0*/  FMUL.FTZ R68, R8, UR4 ;  /* 0x0000000408447c20 */ /* 0x000fe40008410000 */
[----:B---3--:R-:W-:Y:S02]  /*2ef0*/  FFMA.FTZ R0, R92, R4, R3 ;  /* 0x000000045c007223 */ /* 0x008fe40000010003 */
        /* <DEDUP_REMOVED lines=15> */
[----:B------:R-:W-:Y:S01]  /*2ff0*/  FADD.FTZ R31, R18, R18 ;  /* 0x00000012121f7221 */ /* 0x000fe20000010000 */
[----:B------:R-:W-:Y:S01]  /*3000*/  HFMA2.MMA R0, -RZ, RZ, 0, 0 ;  /* 0x00000000ff007435 */ /* 0x000fe200000001ff */
[----:B------:R-:W-:Y:S01]  /*3010*/  FADD.FTZ R30, R19, R19 ;  /* 0x00000013131e7221 */ /* 0x000fe20000010000 */
[----:B------:R-:W-:Y:S01]  /*3020*/  MOV R91, RZ ;  /* 0x000000ff005b7202 */ /* 0x000fe20000000f00 */
        /* <DEDUP_REMOVED lines=30> */
.L_x_2263:
[----:B0-----:R-:W-:Y:S01]  /*3210*/  IMAD R51, R135, c[0x0][0x180], RZ ;  /* 0x0000600087337a24 */ /* 0x001fe200078e02ff */
        /* <DEDUP_REMOVED lines=12> */
[C---:B------:R-:W-:Y:S02]  /*32e0*/  ISETP.NE.AND P1, PT, R132.reuse, RZ, PT ;  /* 0x000000ff8400720c */ /* 0x040fe40003f25270 */
[----:B------:R-:W-:Y:S01]  /*32f0*/  LOP3.LUT P0, RZ, R132, 0x1f, RZ, 0xc0, !PT ;  /* 0x0000001f84ff7812 */ /* 0x000fe2000780c0ff */
[----:B------:R-:W-:-:S03]  /*3300*/  IMAD R59, R136, c[0x0][0x1bc], R59 ;  /* 0x00006f00883b7a24 */ /* 0x000fc600078e023b */
[----:B------:R-:W-:Y:S01]  /*3310*/  ISETP.LT.OR P0, PT, R128, 0x2, P0 ;  /* 0x000000028000780c */ /* 0x000fe20000701670 */
[----:B--2---:R-:W0:Y:S08]  /*3320*/  R2UR UR15, R111 ;  /* 0x000000006f0f73c2 */ /* 0x004e3000000e0000 */
[----:B------:R-:W1:Y:S01]  /*3330*/  R2UR UR14, R110 ;  /* 0x000000006e0e73c2 */ /* 0x000e6200000e0000 */
[----:B0-----:R-:W-:-:S02]  /*3340*/  FMUL.FTZ R48, R45, UR15 ;  /* 0x0000000f2d307c20 */ /* 0x001fc40008410000 */
[----:B------:R-:W-:Y:S02]  /*3350*/  FMUL.FTZ R54, R46, UR15 ;  /* 0x0000000f2e367c20 */ /* 0x000fe40008410000 */
[----:B------:R-:W-:Y:S02]  /*3360*/  FMUL.RZ R49, R48, 0.15915493667125701904 ;  /* 0x3e22f98330317820 */ /* 0x000fe4000040c000 */
[----:B------:R-:W-:Y:S02]  /*3370*/  FMUL.FTZ R48, R44, UR15 ;  /* 0x0000000f2c307c20 */ /* 0x000fe40008410000 */
[----:B------:R-:W-:Y:S01]  /*3380*/  MUFU.SIN R58, R49 ;  /* 0x00000031003a7308 */ /* 0x000fe20000000400 */
[----:B------:R-:W-:Y:S02]  /*3390*/  FMUL.RZ R54, R54, 0.15915493667125701904 ;  /* 0x3e22f98336367820 */ /* 0x000fe4000040c000 */
        /* <DEDUP_REMOVED lines=8> */
[----:B0-----:R-:W-:Y:S02]  /*3420*/  FMUL.RZ R49, R48, 0.15915493667125701904 ;  /* 0x3e22f98330317820 */ /* 0x001fe4000040c000 */
[----:B------:R-:W-:Y:S01]  /*3430*/  FMUL.FTZ R48, R120, UR15 ;  /* 0x0000000f78307c20 */ /* 0x000fe20008410000 */
[----:B------:R-:W-:Y:S03]  /*3440*/  MUFU.SIN R162, R51 ;  /* 0x0000003300a27308 */ /* 0x000fe60000000400 */
[----:B------:R-:W-:Y:S02]  /*3450*/  FMUL.RZ R53, R48, 0.15915493667125701904 ;  /* 0x3e22f98330357820 */ /* 0x000fe4000040c000 */
[----:B------:R-:W-:-:S03]  /*3460*/  FMUL.FTZ R48, R47, UR15 ;  /* 0x0000000f2f307c20 */ /* 0x000fc60008410000 */
[----:B------:R0:W-:Y:S01]  /*3470*/  MUFU.COS R108, R51 ;  /* 0x00000033006c7308 */ /* 0x0001e20000000000 */
[----:B------:R-:W-:-:S07]  /*3480*/  FMUL.RZ R56, R48, 0.15915493667125701904 ;  /* 0x3e22f98330387820 */ /* 0x000fce000040c000 */
[----:B------:R2:W-:Y:S01]  /*3490*/  MUFU.COS R168, R52 ;  /* 0x0000003400a87308 */ /* 0x0005e20000000000 */
[----:B0-----:R-:W-:-:S04]  /*34a0*/  IMAD R51, R135, c[0x0][0x198], RZ ;  /* 0x0000660087337a24 */ /* 0x001fc800078e02ff */
[----:B------:R-:W-:-:S03]  /*34b0*/  IMAD R55, R136, c[0x0][0x19c], R51 ;  /* 0x0000670088377a24 */ /* 0x000fc600078e0233 */
[----:B------:R-:W-:Y:S01]  /*34c0*/  MUFU.SIN R109, R50 ;  /* 0x00000032006d7308 */ /* 0x000fe20000000400 */
[----:B--2---:R-:W-:-:S07]  /*34d0*/  IADD3 R52, R128, -0x1, RZ ;  /* 0xffffffff80347810 */ /* 0x004fce0007ffe0ff */
[----:B------:R0:W-:Y:S08]  /*34e0*/  MUFU.COS R165, R50 ;  /* 0x0000003200a57308 */ /* 0x0001f00000000000 */
[----:B------:R-:W-:Y:S01]  /*34f0*/  MUFU.SIN R158, R53 ;  /* 0x00000035009e7308 */ /* 0x000fe20000000400 */
[----:B0-----:R-:W-:-:S05]  /*3500*/  IMAD.WIDE.U32 R50, R136, c[0x0][0x1b8], RZ ;  /* 0x00006e0088327a25 */ /* 0x001fca00078e00ff */
[----:B------:R-:W-:Y:S02]  /*3510*/  IADD3 R51, R51, R59, RZ ;  /* 0x0000003b33337210 */ /* 0x000fe40007ffe0ff */
[----:B------:R0:W-:Y:S01]  /*3520*/  MUFU.COS R159, R53 ;  /* 0x00000035009f7308 */ /* 0x0001e20000000000 */
[----:B-1----:R-:W-:Y:S02]  /*3530*/  MOV R59, UR14 ;  /* 0x0000000e003b7c02 */ /* 0x002fe40008000f00 */
[----:B------:R-:W-:-:S05]  /*3540*/  IMAD.WIDE.U32 R50, R0, c[0x0][0x1c0], R50 ;  /* 0x0000700000327a25 */ /* 0x000fca00078e0032 */
[----:B------:R-:W-:Y:S01]  /*3550*/  MUFU.SIN R111, R49 ;  /* 0x00000031006f7308 */ /* 0x000fe20000000400 */
[----:B0-----:R-:W-:-:S04]  /*3560*/  LEA.HI R53, R52, R52, RZ, 0x1 ;  /* 0x0000003434357211 */ /* 0x001fc800078f08ff */
[----:B------:R-:W-:-:S03]  /*3570*/  LOP3.LUT R53, R53, 0xfffffe, RZ, 0xc0, !PT ;  /* 0x00fffffe35357812 */ /* 0x000fc600078ec0ff */
[----:B------:R0:W-:Y:S08]  /*3580*/  MUFU.COS R161, R49 ;  /* 0x0000003100a17308 */ /* 0x0001f00000000000 */
[----:B------:R-:W-:Y:S01]  /*3590*/  MUFU.SIN R156, R56 ;  /* 0x00000038009c7308 */ /* 0x000fe20000000400 */
[----:B0-----:R-:W-:-:S05]  /*35a0*/  IMAD.WIDE.U32 R48, R136, c[0x0][0x198], RZ ;  /* 0x0000660088307a25 */ /* 0x001fca00078e00ff */
[----:B------:R-:W-:Y:S02]  /*35b0*/  IADD3 R49, R49, R55, RZ ;  /* 0x0000003731317210 */ /* 0x000fe40007ffe0ff */
[----:B------:R0:W-:Y:S01]  /*35c0*/  MUFU.COS R157, R56 ;  /* 0x00000038009d7308 */ /* 0x0001e20000000000 */
[----:B------:R-:W-:Y:S01]  /*35d0*/  IADD3 R55, R52, -R53, RZ ;  /* 0x8000003534377210 */ /* 0x000fe20007ffe0ff */
[----:B------:R-:W-:Y:S02]  /*35e0*/  IMAD R53, R57, c[0x0][0x1a0], RZ ;  /* 0x0000680039357a24 */ /* 0x000fe400078e02ff */
[----:B------:R-:W-:-:S04]  /*35f0*/  IMAD.WIDE.U32 R48, R0, c[0x0][0x1a0], R48 ;  /* 0x0000680000307a25 */ /* 0x000fc800078e0030 */
[C---:B------:R-:W-:Y:S01]  /*3600*/  IMAD R53, R0.reuse, c[0x0][0x1a4], R53 ;  /* 0x0000690000357a24 */ /* 0x040fe200078e0235 */
[----:B------:R-:W-:Y:S01]  /*3610*/  MUFU.SIN R154, R54 ;  /* 0x00000036009a7308 */ /* 0x000fe20000000400 */
[----:B0-----:R-:W-:Y:S02]  /*3620*/  FMUL.FTZ R56, R59, 1.4426950216293334961 ;  /* 0x3fb8aa3b3b387820 */ /* 0x001fe40000410000 */
[----:B------:R-:W-:Y:S01]  /*3630*/  IMAD R59, R57, c[0x0][0x1c0], RZ ;  /* 0x00007000393b7a24 */ /* 0x000fe200078e02ff */
[----:B------:R-:W-:Y:S01]  /*3640*/  IADD3 R53, R49, R53, RZ ;  /* 0x0000003531357210 */ /* 0x000fe20007ffe0ff */
[----:B------:R-:W-:Y:S02]  /*3650*/  FMUL.FTZ R52, R41, UR15 ;  /* 0x0000000f29347c20 */ /* 0x000fe40008410000 */
[----:B------:R-:W-:Y:S01]  /*3660*/  IMAD R113, R0, c[0x0][0x1c4], R59 ;  /* 0x0000710000717a24 */ /* 0x000fe200078e023b */
[----:B------:R0:W-:Y:S01]  /*3670*/  MUFU.COS R118, R54 ;  /* 0x0000003600767308 */ /* 0x0001e20000000000 */
[----:B------:R-:W-:Y:S01]  /*3680*/  FMUL.RZ R110, R52, 0.15915493667125701904 ;  /* 0x3e22f983346e7820 */ /* 0x000fe2000040c000 */
[----:B------:R-:W-:Y:S01]  /*3690*/  LEA R52, P2, R48, c[0x0][0x228], 0x3 ;  /* 0x00008a0030347a11 */ /* 0x000fe200078418ff */
[----:B------:R-:W-:Y:S01]  /*36a0*/  FMUL.FTZ R57, R56, R45 ;  /* 0x0000002d38397220 */ /* 0x000fe20000410000 */
[----:B------:R-:W-:-:S02]  /*36b0*/  IADD3 R49, R51, R113, RZ ;  /* 0x0000007133317210 */ /* 0x000fc40007ffe0ff */
[----:B------:R-:W-:Y:S02]  /*36c0*/  IADD3 R59, R132, 0x200, RZ ;  /* 0x00000200843b7810 */ /* 0x000fe40007ffe0ff */
[----:B------:R-:W-:Y:S01]  /*36d0*/  @!P1 LEA R59, R55, R0, 0x8 ;  /* 0x00000000373b9211 */ /* 0x000fe200078e40ff */
[----:B------:R-:W1:Y:S01]  /*36e0*/  MUFU.EX2 R57, R57 ;  /* 0x0000003900397308 */ /* 0x000e620000000800 */
[----:B0-----:R-:W-:Y:S02]  /*36f0*/  LEA R54, P3, R50, c[0x0][0x230], 0x3 ;  /* 0x00008c0032367a11 */ /* 0x001fe400078618ff */
[----:B------:R-:W-:Y:S01]  /*3700*/  LEA.HI.X R53, R48, c[0x0][0x22c], R53, 0x3, P2 ;  /* 0x00008b0030357a11 */ /* 0x000fe200010f1c35 */
[----:B------:R-:W-:Y:S01]  /*3710*/  FMUL.FTZ R48, R40, UR15 ;  /* 0x0000000f28307c20 */ /* 0x000fe20008410000 */
[----:B------:R-:W-:Y:S02]  /*3720*/  LEA.HI.X R55, R50, c[0x0][0x234], R49, 0x3, P3 ;  /* 0x00008d0032377a11 */ /* 0x000fe400018f1c31 */
[----:B------:R-:W-:Y:S01]  /*3730*/  @!P0 IADD3 R51, R128, -0x2, RZ ;  /* 0xfffffffe80338810 */ /* 0x000fe20007ffe0ff */
[----:B------:R-:W-:Y:S01]  /*3740*/  MUFU.SIN R152, R110 ;  /* 0x0000006e00987308 */ /* 0x000fe20000000400 */
[----:B------:R-:W2:Y:S04]  /*3750*/  LDG.E.64 R52, [R52.64] ;  /* 0x0000000834347981 */ /* 0x000ea8000c1e1b00 */
[----:B------:R-:W2:Y:S03]  /*3760*/  LDG.E.64 R54, [R54.64] ;  /* 0x0000000836367981 */ /* 0x000ea6000c1e1b00 */
[----:B------:R0:W-:Y:S01]  /*3770*/  MUFU.COS R122, R110 ;  /* 0x0000006e007a7308 */ /* 0x0001e20000000000 */
[----:B-1----:R-:W-:-:S02]  /*3780*/  FMUL.FTZ R116, R57, R116 ;  /* 0x0000007439747220 */ /* 0x002fc40000410000 */
[----:B------:R-:W-:Y:S01]  /*3790*/  FMUL.FTZ R117, R57, R58 ;  /* 0x0000003a39757220 */ /* 0x000fe20000410000 */
[----:B0-----:R-:W-:Y:S01]  /*37a0*/  SHF.L.U32 R110, R59, 0x3, RZ ;  /* 0x000000033b6e7819 */ /* 0x001fe200000006ff */
[----:B------:R-:W-:-:S04]  /*37b0*/  @!P0 IMAD R57, R51, c[0x0][0x16c], R0 ;  /* 0x00005b0033398a24 */ /* 0x000fc800078e0200 */
        /* <DEDUP_REMOVED lines=25> */
[C---:B------:R-:W-:Y:S02]  /*3950*/  FMUL.FTZ R58, R56.reuse, R43 ;  /* 0x0000002b383a7220 */ /* 0x040fe40000410000 */
[----:B0-----:R-:W-:-:S05]  /*3960*/  FMUL.FTZ R59, R56, R42 ;  /* 0x0000002a383b7220 */ /* 0x001fca0000410000 */
[----:B------:R-:W0:Y:S08]  /*3970*/  MUFU.EX2 R57, R57 ;  /* 0x0000003900397308 */ /* 0x000e300000000800 */
[----:B------:R-:W1:Y:S08]  /*3980*/  MUFU.EX2 R59, R59 ;  /* 0x0000003b003b7308 */ /* 0x000e700000000800 */
[----:B------:R-:W3:Y:S08]  /*3990*/  MUFU.EX2 R58, R58 ;  /* 0x0000003a003a7308 */ /* 0x000ef00000000800 */
[----:B------:R-:W-:Y:S08]  /*39a0*/  MUFU.SIN R139, R110 ;  /* 0x0000006e008b7308 */ /* 0x000ff00000000400 */
[----:B------:R4:W-:Y:S01]  /*39b0*/  MUFU.COS R145, R110 ;  /* 0x0000006e00917308 */ /* 0x0009e20000000000 */
[----:B0-----:R-:W-:-:S02]  /*39c0*/  FMUL.FTZ R166, R57, R166 ;  /* 0x000000a639a67220 */ /* 0x001fc40000410000 */
[----:B----4-:R-:W-:-:S05]  /*39d0*/  FMUL.FTZ R110, R56, R121 ;  /* 0x00000079386e7220 */ /* 0x010fca0000410000 */
[----:B------:R-:W-:Y:S01]  /*39e0*/  MUFU.SIN R167, R112 ;  /* 0x0000007000a77308 */ /* 0x000fe20000000400 */
[C---:B-1----:R-:W-:Y:S02]  /*39f0*/  FMUL.FTZ R163, R59.reuse, R108 ;  /* 0x0000006c3ba37220 */ /* 0x042fe40000410000 */
[----:B------:R-:W-:-:S05]  /*3a00*/  FMUL.FTZ R162, R59, R162 ;  /* 0x000000a23ba27220 */ /* 0x000fca0000410000 */
[----:B------:R-:W0:Y:S01]  /*3a10*/  MUFU.EX2 R110, R110 ;  /* 0x0000006e006e7308 */ /* 0x000e220000000800 */
[----:B------:R-:W-:Y:S02]  /*3a20*/  FMUL.FTZ R168, R57, R168 ;  /* 0x000000a839a87220 */ /* 0x000fe40000410000 */
[----:B------:R-:W-:Y:S02]  /*3a30*/  FMUL.FTZ R59, RZ, R166 ;  /* 0x000000a6ff3b7220 */ /* 0x000fe40000410000 */
[----:B---3--:R-:W-:-:S03]  /*3a40*/  FMUL.FTZ R164, R58, R109 ;  /* 0x0000006d3aa47220 */ /* 0x008fc60000410000 */
[----:B------:R1:W-:Y:S01]  /*3a50*/  MUFU.COS R141, R112 ;  /* 0x00000070008d7308 */ /* 0x0003e20000000000 */
[C---:B------:R-:W-:Y:S02]  /*3a60*/  FMUL.FTZ R109, R17.reuse, R166 ;  /* 0x000000a6116d7220 */ /* 0x040fe40000410000 */
[----:B------:R-:W-:Y:S02]  /*3a70*/  FFMA.FTZ R59, R17, R168, -R59 ;  /* 0x000000a8113b7223 */ /* 0x000fe4000001083b */
[----:B-1----:R-:W-:Y:S02]  /*3a80*/  FMUL.FTZ R112, R56, R120 ;  /* 0x0000007838707220 */ /* 0x002fe40000410000 */
[----:B------:R-:W-:Y:S02]  /*3a90*/  FFMA.FTZ R109, RZ, R168, R109 ;  /* 0x000000a8ff6d7223 */ /* 0x000fe4000001006d */
[----:B------:R-:W-:Y:S02]  /*3aa0*/  FADD.FTZ R59, R16, R59 ;  /* 0x0000003b103b7221 */ /* 0x000fe40000010000 */
[----:B------:R-:W1:Y:S01]  /*3ab0*/  MUFU.EX2 R112, R112 ;  /* 0x0000007000707308 */ /* 0x000e620000000800 */
[----:B------:R-:W-:-:S02]  /*3ac0*/  FADD.FTZ R109, RZ, R109 ;  /* 0x0000006dff6d7221 */ /* 0x000fc40000010000 */
[C---:B0-----:R-:W-:Y:S02]  /*3ad0*/  FMUL.FTZ R161, R110.reuse, R161 ;  /* 0x000000a16ea17220 */ /* 0x041fe40000410000 */
[----:B------:R-:W-:Y:S02]  /*3ae0*/  FMUL.FTZ R160, R110, R111 ;  /* 0x0000006f6ea07220 */ /* 0x000fe40000410000 */
[----:B------:R-:W-:Y:S02]  /*3af0*/  FMUL.FTZ R165, R58, R165 ;  /* 0x000000a53aa57220 */ /* 0x000fe40000410000 */
[C---:B------:R-:W-:Y:S02]  /*3b00*/  FMUL.FTZ R110, R164.reuse, R59 ;  /* 0x0000003ba46e7220 */ /* 0x040fe40000410000 */
[-C--:B------:R-:W-:Y:S02]  /*3b10*/  FMUL.FTZ R108, R164, R109.reuse ;  /* 0x0000006da46c7220 */ /* 0x080fe40000410000 */
[----:B------:R-:W-:-:S02]  /*3b20*/  FFMA.FTZ R110, R165, R109, R110 ;  /* 0x0000006da56e7223 */ /* 0x000fc4000001006e */
[----:B------:R-:W-:Y:S02]  /*3b30*/  FFMA.FTZ R108, R165, R59, -R108 ;  /* 0x0000003ba56c7223 */ /* 0x000fe4000001086c */
[----:B------:R-:W-:Y:S02]  /*3b40*/  FADD.FTZ R110, RZ, R110 ;  /* 0x0000006eff6e7221 */ /* 0x000fe40000010000 */
[----:B------:R-:W-:Y:S02]  /*3b50*/  FMUL.FTZ R57, R56, R38 ;  /* 0x0000002638397220 */ /* 0x000fe40000410000 */
[----:B------:R-:W-:Y:S02]  /*3b60*/  FADD.FTZ R109, R15, R108 ;  /* 0x0000006c0f6d7221 */ /* 0x000fe40000010000 */
[C---:B-1----:R-:W-:Y:S02]  /*3b70*/  FMUL.FTZ R159, R112.reuse, R159 ;  /* 0x0000009f709f7220 */ /* 0x042fe40000410000 */
[----:B------:R-:W-:-:S02]  /*3b80*/  FMUL.FTZ R158, R112, R158 ;  /* 0x0000009e709e7220 */ /* 0x000fc40000410000 */
[----:B------:R-:W-:Y:S02]  /*3b90*/  FMUL.FTZ R112, R162, R110 ;  /* 0x0000006ea2707220 */ /* 0x000fe40000410000 */
[----:B------:R-:W-:Y:S01]  /*3ba0*/  FMUL.FTZ R58, R56, R37 ;  /* 0x00000025383a7220 */ /* 0x000fe20000410000 */
[----:B------:R-:W-:Y:S01]  /*3bb0*/  MUFU.SIN R146, R114 ;  /* 0x0000007200927308 */ /* 0x000fe20000000400 */
[-C--:B------:R-:W-:Y:S02]  /*3bc0*/  FMUL.FTZ R111, R162, R109.reuse ;  /* 0x0000006da26f7220 */ /* 0x080fe40000410000 */
[----:B------:R-:W-:Y:S02]  /*3bd0*/  FFMA.FTZ R109, R163, R109, -R112 ;  /* 0x0000006da36d7223 */ /* 0x000fe40000010870 */
[----:B------:R-:W-:-:S03]  /*3be0*/  FMUL.FTZ R59, R56, R36 ;  /* 0x00000024383b7220 */ /* 0x000fc60000410000 */
[----:B------:R0:W-:Y:S01]  /*3bf0*/  MUFU.COS R142, R114 ;  /* 0x00000072008e7308 */ /* 0x0001e20000000000 */
[----:B------:R-:W-:Y:S02]  /*3c00*/  FFMA.FTZ R111, R163, R110, R111 ;  /* 0x0000006ea36f7223 */ /* 0x000fe4000001006f */
[----:B------:R-:W-:-:S05]  /*3c10*/  FADD.FTZ R109, R14, R109 ;  /* 0x0000006d0e6d7221 */ /* 0x000fca0000010000 */
[----:B------:R-:W1:Y:S01]  /*3c20*/  MUFU.EX2 R57, R57 ;  /* 0x0000003900397308 */ /* 0x000e620000000800 */
[----:B------:R-:W-:Y:S02]  /*3c30*/  FADD.FTZ R111, RZ, R111 ;  /* 0x0000006fff6f7221 */ /* 0x000fe40000010000 */
[----:B------:R-:W-:-:S05]  /*3c40*/  FMUL.FTZ R137, R56, R39 ;  /* 0x0000002738897220 */ /* 0x000fca0000410000 */
[----:B------:R-:W3:Y:S01]  /*3c50*/  MUFU.EX2 R58, R58 ;  /* 0x0000003a003a7308 */ /* 0x000ee20000000800 */
[----:B------:R-:W-:Y:S02]  /*3c60*/  FMUL.FTZ R112, R160, R109 ;  /* 0x0000006da0707220 */ /* 0x000fe40000410000 */
[----:B0-----:R-:W-:-:S05]  /*3c70*/  FMUL.FTZ R114, R56, R46 ;  /* 0x0000002e38727220 */ /* 0x001fca0000410000 */
[----:B------:R-:W-:Y:S01]  /*3c80*/  MUFU.SIN R148, R113 ;  /* 0x0000007100947308 */ /* 0x000fe20000000400 */
[C---:B------:R-:W-:Y:S02]  /*3c90*/  FMUL.FTZ R119, R56.reuse, R41 ;  /* 0x0000002938777220 */ /* 0x040fe40000410000 */
[----:B------:R-:W-:-:S05]  /*3ca0*/  FMUL.FTZ R123, R56, R40 ;  /* 0x00000028387b7220 */ /* 0x000fca0000410000 */
[----:B------:R0:W-:Y:S01]  /*3cb0*/  MUFU.COS R140, R113 ;  /* 0x00000071008c7308 */ /* 0x0001e20000000000 */
[----:B------:R-:W-:Y:S02]  /*3cc0*/  FMUL.FTZ R108, R56, R35 ;  /* 0x00000023386c7220 */ /* 0x000fe40000410000 */
[----:B------:R-:W-:-:S05]  /*3cd0*/  FMUL.FTZ R110, R160, R111 ;  /* 0x0000006fa06e7220 */ /* 0x000fca0000410000 */
[----:B------:R-:W4:Y:S01]  /*3ce0*/  MUFU.EX2 R59, R59 ;  /* 0x0000003b003b7308 */ /* 0x000f220000000800 */
[C---:B0-----:R-:W-:Y:S02]  /*3cf0*/  FMUL.FTZ R113, R56.reuse, R47 ;  /* 0x0000002f38717220 */ /* 0x041fe40000410000 */
[----:B------:R-:W-:Y:S02]  /*3d00*/  FMUL.FTZ R56, R56, R34 ;  /* 0x0000002238387220 */ /* 0x000fe40000410000 */
[----:B------:R-:W-:-:S03]  /*3d10*/  FFMA.FTZ R112, R161, R111, R112 ;  /* 0x0000006fa1707223 */ /* 0x000fc60000010070 */
[----:B------:R-:W0:Y:S01]  /*3d20*/  MUFU.EX2 R113, R113 ;  /* 0x0000007100717308 */ /* 0x000e220000000800 */
[----:B------:R-:W-:Y:S02]  /*3d30*/  FFMA.FTZ R110, R161, R109, -R110 ;  /* 0x0000006da16e7223 */ /* 0x000fe4000001086e */
[C---:B-1----:R-:W-:Y:S02]  /*3d40*/  FMUL.FTZ R147, R57.reuse, R142 ;  /* 0x0000008e39937220 */ /* 0x042fe40000410000 */
[----:B------:R-:W-:-:S03]  /*3d50*/  FMUL.FTZ R146, R57, R146 ;  /* 0x0000009239927220 */ /* 0x000fc60000410000 */
[----:B------:R-:W1:Y:S01]  /*3d60*/  MUFU.EX2 R137, R137 ;  /* 0x0000008900897308 */ /* 0x000e620000000800 */
[----:B------:R-:W-:Y:S02]  /*3d70*/  FADD.FTZ R112, RZ, R112 ;  /* 0x00000070ff707221 */ /* 0x000fe40000010000 */
[----:B------:R-:W-:-:S05]  /*3d80*/  FADD.FTZ R110, R13, R110 ;  /* 0x0000006e0d6e7221 */ /* 0x000fca0000010000 */
[----:B------:R-:W0:Y:S01]  /*3d90*/  MUFU.EX2 R123, R123 ;  /* 0x0000007b007b7308 */ /* 0x000e220000000800 */
[C---:B---3--:R-:W-:Y:S02]  /*3da0*/  FMUL.FTZ R145, R58.reuse, R145 ;  /* 0x000000913a917220 */ /* 0x048fe40000410000 */
[----:B------:R-:W-:-:S05]  /*3db0*/  FMUL.FTZ R144, R58, R139 ;  /* 0x0000008b3a907220 */ /* 0x000fca0000410000 */
[----:B------:R-:W3:Y:S01]  /*3dc0*/  MUFU.EX2 R108, R108 ;  /* 0x0000006c006c7308 */ /* 0x000ee20000000800 */
[----:B------:R-:W-:-:S07]  /*3dd0*/  FMUL.FTZ R58, R158, R112 ;  /* 0x000000709e3a7220 */ /* 0x000fce0000410000 */
[----:B------:R-:W-:Y:S01]  /*3de0*/  MUFU.COS R169, R171 ;  /* 0x000000ab00a97308 */ /* 0x000fe20000000000 */
[----:B------:R-:W-:-:S07]  /*3df0*/  FMUL.FTZ R109, R158, R110 ;  /* 0x0000006e9e6d7220 */ /* 0x000fce0000410000 */
[----:B------:R-:W0:Y:S01]  /*3e00*/  MUFU.EX2 R56, R56 ;  /* 0x0000003800387308 */ /* 0x000e220000000800 */
[----:B----4-:R-:W-:-:S07]  /*3e10*/  FMUL.FTZ R143, R59, R172 ;  /* 0x000000ac3b8f7220 */ /* 0x010fce0000410000 */
[----:B------:R-:W4:Y:S01]  /*3e20*/  MUFU.SIN R57, R171 ;  /* 0x000000ab00397308 */ /* 0x000f220000000400 */
[----:B------:R-:W-:Y:S02]  /*3e30*/  FMUL.FTZ R142, R59, R170 ;  /* 0x000000aa3b8e7220 */ /* 0x000fe40000410000 */
[C---:B------:R-:W-:Y:S02]  /*3e40*/  FFMA.FTZ R59, R159.reuse, R110, -R58 ;  /* 0x0000006e9f3b7223 */ /* 0x040fe4000001083a */
[----:B------:R-:W-:-:S03]  /*3e50*/  FFMA.FTZ R109, R159, R112, R109 ;  /* 0x000000709f6d7223 */ /* 0x000fc6000001006d */
[----:B------:R-:W2:Y:S01]  /*3e60*/  MUFU.EX2 R115, R114 ;  /* 0x0000007200737308 */ /* 0x000ea20000000800 */
[----:B0-----:R-:W-:Y:S02]  /*3e70*/  FMUL.FTZ R156, R113, R156 ;  /* 0x0000009c719c7220 */ /* 0x001fe40000410000 */
[----:B------:R-:W-:Y:S02]  /*3e80*/  FADD.FTZ R59, R12, R59 ;  /* 0x0000003b0c3b7221 */ /* 0x000fe40000010000 */
[----:B-1----:R-:W-:Y:S02]  /*3e90*/  FMUL.FTZ R149, R137, R140 ;  /* 0x0000008c89957220 */ /* 0x002fe40000410000 */
[----:B------:R-:W-:Y:S02]  /*3ea0*/  FADD.FTZ R109, RZ, R109 ;  /* 0x0000006dff6d7221 */ /* 0x000fe40000010000 */
[----:B------:R-:W-:Y:S02]  /*3eb0*/  FMUL.FTZ R151, R123, R138 ;  /* 0x0000008a7b977220 */ /* 0x000fe40000410000 */
[----:B---3--:R-:W-:-:S02]  /*3ec0*/  FMUL.FTZ R141, R108, R141 ;  /* 0x0000008d6c8d7220 */ /* 0x008fc40000410000 */
[----:B------:R-:W-:Y:S02]  /*3ed0*/  FMUL.FTZ R140, R108, R167 ;  /* 0x000000a76c8c7220 */ /* 0x000fe40000410000 */
[----:B------:R-:W-:Y:S02]  /*3ee0*/  FMUL.FTZ R157, R113, R157 ;  /* 0x0000009d719d7220 */ /* 0x000fe40000410000 */
[C---:B------:R-:W-:Y:S02]  /*3ef0*/  FMUL.FTZ R139, R56.reuse, R169 ;  /* 0x000000a9388b7220 */ /* 0x040fe40000410000 */
[----:B----4-:R-:W-:Y:S02]  /*3f00*/  FMUL.FTZ R138, R56, R57 ;  /* 0x00000039388a7220 */ /* 0x010fe40000410000 */
[----:B------:R-:W-:Y:S02]  /*3f10*/  FMUL.FTZ R108, R156, R59 ;  /* 0x0000003b9c6c7220 */ /* 0x000fe40000410000 */
[----:B------:R-:W-:-:S02]  /*3f20*/  FMUL.FTZ R56, R116, R166 ;  /* 0x000000a674387220 */ /* 0x000fc40000410000 */
[-C--:B------:R-:W-:Y:S01]  /*3f30*/  FMUL.FTZ R58, R156, R109.reuse ;  /* 0x0000006d9c3a7220 */ /* 0x080fe20000410000 */
[----:B------:R-:W0:Y:S01]  /*3f40*/  MUFU.EX2 R119, R119 ;  /* 0x0000007700777308 */ /* 0x000e220000000800 */
[----:B------:R-:W-:Y:S02]  /*3f50*/  FMUL.FTZ R57, R117, R166 ;  /* 0x000000a675397220 */ /* 0x000fe40000410000 */
[----:B------:R-:W-:Y:S02]  /*3f60*/  FFMA.FTZ R109, R157, R109, R108 ;  /* 0x0000006d9d6d7223 */ /* 0x000fe4000001006c */
[-C--:B------:R-:W-:Y:S02]  /*3f70*/  FFMA.FTZ R56, R117, R168.reuse, R56 ;  /* 0x000000a875387223 */ /* 0x080fe40000010038 */
[----:B------:R-:W-:Y:S02]  /*3f80*/  FFMA.FTZ R108, R157, R59, -R58 ;  /* 0x0000003b9d6c7223 */ /* 0x000fe4000001083a */
[----:B------:R-:W-:-:S02]  /*3f90*/  FFMA.FTZ R57, R116, R168, -R57 ;  /* 0x000000a874397223 */ /* 0x000fc40000010839 */
[----:B--2---:R-:W-:Y:S02]  /*3fa0*/  FMUL.FTZ R154, R115, R154 ;  /* 0x0000009a739a7220 */ /* 0x004fe40000410000 */
[----:B------:R-:W-:Y:S02]  /*3fb0*/  FADD.FTZ R109, RZ, R109 ;  /* 0x0000006dff6d7221 */ /* 0x000fe40000010000 */
[C---:B------:R-:W-:Y:S02]  /*3fc0*/  FMUL.FTZ R58, R164.reuse, R56 ;  /* 0x00000038a43a7220 */ /* 0x040fe40000410000 */
[----:B------:R-:W-:Y:S02]  /*3fd0*/  FADD.FTZ R108, R11, R108 ;  /* 0x0000006c0b6c7221 */ /* 0x000fe40000010000 */
[----:B------:R-:W-:Y:S02]  /*3fe0*/  FMUL.FTZ R59, R164, R57 ;  /* 0x00000039a43b7220 */ /* 0x000fe40000410000 */
[----:B------:R-:W-:-:S02]  /*3ff0*/  FMUL.FTZ R155, R115, R118 ;  /* 0x00000076739b7220 */ /* 0x000fc40000410000 */
[C---:B------:R-:W-:Y:S02]  /*4000*/  FMUL.FTZ R110, R154.reuse, R109 ;  /* 0x0000006d9a6e7220 */ /* 0x040fe40000410000 */
[C---:B------:R-:W-:Y:S02]  /*4010*/  FFMA.FTZ R58, R165.reuse, R57, -R58 ;  /* 0x00000039a53a7223 */ /* 0x040fe4000001083a */
[----:B------:R-:W-:Y:S02]  /*4020*/  FMUL.FTZ R112, R154, R108 ;  /* 0x0000006c9a707220 */ /* 0x000fe40000410000 */
[----:B------:R-:W-:Y:S02]  /*4030*/  FFMA.FTZ R59, R165, R56, R59 ;  /* 0x00000038a53b7223 */ /* 0x000fe4000001003b */
[----:B------:R-:W-:Y:S02]  /*4040*/  FFMA.FTZ R57, R155, R108, -R110 ;  /* 0x0000006c9b397223 */ /* 0x000fe4000001086e */
[----:B------:R-:W-:-:S02]  /*4050*/  FMUL.FTZ R108, R162, R58 ;  /* 0x0000003aa26c7220 */ /* 0x000fc40000410000 */
[----:B------:R-:W-:Y:S02]  /*4060*/  FFMA.FTZ R112, R155, R109, R112 ;  /* 0x0000006d9b707223 */ /* 0x000fe40000010070 */
[-C--:B------:R-:W-:Y:S02]  /*4070*/  FMUL.FTZ R56, R162, R59.reuse ;  /* 0x0000003ba2387220 */ /* 0x080fe40000410000 */
[----:B0-----:R-:W-:Y:S02]  /*4080*/  FMUL.FTZ R152, R119, R152 ;  /* 0x0000009877987220 */ /* 0x001fe40000410000 */
[----:B------:R-:W-:Y:S02]  /*4090*/  FADD.FTZ R109, R10, R57 ;  /* 0x000000390a6d7221 */ /* 0x000fe40000010000 */
[----:B------:R-:W-:Y:S02]  /*40a0*/  FFMA.FTZ R108, R163, R59, R108 ;  /* 0x0000003ba36c7223 */ /* 0x000fe4000001006c */
[----:B------:R-:W-:-:S02]  /*40b0*/  FADD.FTZ R112, RZ, R112 ;  /* 0x00000070ff707221 */ /* 0x000fc40000010000 */
[----:B------:R-:W-:Y:S02]  /*40c0*/  FFMA.FTZ R56, R163, R58, -R56 ;  /* 0x0000003aa3387223 */ /* 0x000fe40000010838 */
[----:B------:R-:W-:Y:S02]  /*40d0*/  FMUL.FTZ R153, R119, R122 ;  /* 0x0000007a77997220 */ /* 0x000fe40000410000 */
[----:B------:R-:W-:Y:S02]  /*40e0*/  FMUL.FTZ R59, R152, R109 ;  /* 0x0000006d983b7220 */ /* 0x000fe40000410000 */
[----:B------:R-:W-:Y:S02]  /*40f0*/  FMUL.FTZ R57, R160, R108 ;  /* 0x0000006ca0397220 */ /* 0x000fe40000410000 */
[----:B------:R-:W-:Y:S02]  /*4100*/  FMUL.FTZ R110, R152, R112 ;  /* 0x00000070986e7220 */ /* 0x000fe40000410000 */
[----:B------:R-:W-:-:S02]  /*4110*/  FMUL.FTZ R58, R160, R56 ;  /* 0x00000038a03a7220 */ /* 0x000fc40000410000 */
[----:B------:R-:W-:Y:S02]  /*4120*/  FFMA.FTZ R59, R153, R112, R59 ;  /* 0x00000070993b7223 */ /* 0x000fe4000001003b */
[----:B------:R-:W-:Y:S02]  /*4130*/  FFMA.FTZ R57, R161, R56, -R57 ;  /* 0x00000038a1397223 */ /* 0x000fe40000010839 */
[----:B------:R-:W-:Y:S02]  /*4140*/  FFMA.FTZ R110, R153, R109, -R110 ;  /* 0x0000006d996e7223 */ /* 0x000fe4000001086e */
[----:B------:R-:W-:Y:S02]  /*4150*/  FFMA.FTZ R58, R161, R108, R58 ;  /* 0x0000006ca13a7223 */ /* 0x000fe4000001003a */
[----:B------:R-:W-:Y:S02]  /*4160*/  FADD.FTZ R108, RZ, R59 ;  /* 0x0000003bff6c7221 */ /* 0x000fe40000010000 */
[----:B------:R-:W-:-:S02]  /*4170*/  FMUL.FTZ R59, R158, R57 ;  /* 0x000000399e3b7220 */ /* 0x000fc40000410000 */
[----:B------:R-:W-:Y:S02]  /*4180*/  FMUL.FTZ R150, R123, R150 ;  /* 0x000000967b967220 */ /* 0x000fe40000410000 */
[----:B------:R-:W-:Y:S02]  /*4190*/  FADD.FTZ R110, R9, R110 ;  /* 0x0000006e096e7221 */ /* 0x000fe40000010000 */
[-C--:B------:R-:W-:Y:S02]  /*41a0*/  FMUL.FTZ R56, R158, R58.reuse ;  /* 0x0000003a9e387220 */ /* 0x080fe40000410000 */
[----:B------:R-:W-:Y:S02]  /*41b0*/  FFMA.FTZ R59, R159, R58, R59 ;  /* 0x0000003a9f3b7223 */ /* 0x000fe4000001003b */
[C---:B------:R-:W-:Y:S02]  /*41c0*/  FMUL.FTZ R109, R150.reuse, R108 ;  /* 0x0000006c966d7220 */ /* 0x040fe40000410000 */
[----:B------:R-:W-:-:S02]  /*41d0*/  FMUL.FTZ R58, R150, R110 ;  /* 0x0000006e963a7220 */ /* 0x000fc40000410000 */
[----:B------:R-:W-:Y:S02]  /*41e0*/  FFMA.FTZ R56, R159, R57, -R56 ;  /* 0x000000399f387223 */ /* 0x000fe40000010838 */
[C---:B------:R-:W-:Y:S02]  /*41f0*/  FMUL.FTZ R57, R156.reuse, R59 ;  /* 0x0000003b9c397220 */ /* 0x040fe40000410000 */
[C---:B------:R-:W-:Y:S02]  /*4200*/  FFMA.FTZ R109, R151.reuse, R110, -R109 ;  /* 0x0000006e976d7223 */ /* 0x040fe4000001086d */
[----:B------:R-:W-:Y:S02]  /*4210*/  FFMA.FTZ R108, R151, R108, R58 ;  /* 0x0000006c976c7223 */ /* 0x000fe4000001003a */
[-C--:B------:R-:W-:Y:S02]  /*4220*/  FMUL.FTZ R58, R156, R56.reuse ;  /* 0x000000389c3a7220 */ /* 0x080fe40000410000 */
[----:B------:R-:W-:-:S02]  /*4230*/  FFMA.FTZ R57, R157, R56, -R57 ;  /* 0x000000389d397223 */ /* 0x000fc40000010839 */
[----:B------:R-:W-:Y:S02]  /*4240*/  FMUL.FTZ R148, R137, R148 ;  /* 0x0000009489947220 */ /* 0x000fe40000410000 */
[----:B------:R-:W-:Y:S02]  /*4250*/  FADD.FTZ R109, R8, R109 ;  /* 0x0000006d086d7221 */ /* 0x000fe40000010000 */
[----:B------:R-:W-:Y:S02]  /*4260*/  FADD.FTZ R108, RZ, R108 ;  /* 0x0000006cff6c7221 */ /* 0x000fe40000010000 */
[----:B------:R-:W-:Y:S02]  /*4270*/  FFMA.FTZ R58, R157, R59, R58 ;  /* 0x0000003b9d3a7223 */ /* 0x000fe4000001003a */
[----:B------:R-:W-:Y:S02]  /*4280*/  FMUL.FTZ R59, R154, R57 ;  /* 0x000000399a3b7220 */ /* 0x000fe40000410000 */
[----:B------:R-:W-:-:S02]  /*4290*/  FMUL.FTZ R111, R148, R109 ;  /* 0x0000006d946f7220 */ /* 0x000fc40000410000 */
[----:B------:R-:W-:Y:S02]  /*42a0*/  FMUL.FTZ R110, R148, R108 ;  /* 0x0000006c946e7220 */ /* 0x000fe40000410000 */
[-C--:B------:R-:W-:Y:S02]  /*42b0*/  FMUL.FTZ R56, R154, R58.reuse ;  /* 0x0000003a9a387220 */ /* 0x080fe40000410000 */
[----:B------:R-:W-:Y:S02]  /*42c0*/  FFMA.FTZ R59, R155, R58, R59 ;  /* 0x0000003a9b3b7223 */ /* 0x000fe4000001003b */
[C---:B------:R-:W-:Y:S02]  /*42d0*/  FFMA.FTZ R111, R149.reuse, R108, R111 ;  /* 0x0000006c956f7223 */ /* 0x040fe4000001006f */
[----:B------:R-:W-:Y:S02]  /*42e0*/  FFMA.FTZ R110, R149, R109, -R110 ;  /* 0x0000006d956e7223 */ /* 0x000fe4000001086e */
[----:B------:R-:W-:-:S02]  /*42f0*/  FFMA.FTZ R56, R155, R57, -R56 ;  /* 0x000000399b387223 */ /* 0x000fc40000010838 */
[C---:B------:R-:W-:Y:S02]  /*4300*/  FMUL.FTZ R57, R152.reuse, R59 ;  /* 0x0000003b98397220 */ /* 0x040fe40000410000 */
[----:B------:R-:W-:Y:S02]  /*4310*/  FADD.FTZ R111, RZ, R111 ;  /* 0x0000006fff6f7221 */ /* 0x000fe40000010000 */
[----:B------:R-:W-:Y:S02]  /*4320*/  FADD.FTZ R110, R7, R110 ;  /* 0x0000006e076e7221 */ /* 0x000fe40000010000 */
[-C--:B------:R-:W-:Y:S02]  /*4330*/  FMUL.FTZ R58, R152, R56.reuse ;  /* 0x00000038983a7220 */ /* 0x080fe40000410000 */
[----:B------:R-:W-:Y:S02]  /*4340*/  FFMA.FTZ R57, R153, R56, -R57 ;  /* 0x0000003899397223 */ /* 0x000fe40000010839 */
[----:B------:R-:W-:-:S02]  /*4350*/  FMUL.FTZ R108, R146, R111 ;  /* 0x0000006f926c7220 */ /* 0x000fc40000410000 */
[-C--:B------:R-:W-:Y:S02]  /*4360*/  FMUL.FTZ R56, R146, R110.reuse ;  /* 0x0000006e92387220 */ /* 0x080fe40000410000 */
[----:B------:R-:W-:Y:S02]  /*4370*/  FFMA.FTZ R58, R153, R59, R58 ;  /* 0x0000003b993a7223 */ /* 0x000fe4000001003a */
[C---:B------:R-:W-:Y:S02]  /*4380*/  FMUL.FTZ R59, R150.reuse, R57 ;  /* 0x00000039963b7220 */ /* 0x040fe40000410000 */
[C---:B------:R-:W-:Y:S02]  /*4390*/  FFMA.FTZ R109, R147.reuse, R110, -R108 ;  /* 0x0000006e936d7223 */ /* 0x040fe4000001086c */
[----:B------:R-:W-:Y:S02]  /*43a0*/  FFMA.FTZ R111, R147, R111, R56 ;  /* 0x0000006f936f7223 */ /* 0x000fe40000010038 */
[-C--:B------:R-:W-:Y:S01]  /*43b0*/  FMUL.FTZ R56, R150, R58.reuse ;  /* 0x0000003a96387220 */ /* 0x080fe20000410000 */
[----:B------:R-:W-:Y:S01]  /*43c0*/  ISETP.NE.AND P0, PT, R132, 0x7f, PT ;  /* 0x0000007f8400780c */ /* 0x000fe20003f05270 */
[----:B------:R-:W-:-:S02]  /*43d0*/  FFMA.FTZ R59, R151, R58, R59 ;  /* 0x0000003a973b7223 */ /* 0x000fc4000001003b */
[----:B------:R-:W-:Y:S02]  /*43e0*/  FADD.FTZ R109, R6, R109 ;  /* 0x0000006d066d7221 */ /* 0x000fe40000010000 */
[----:B------:R-:W-:Y:S02]  /*43f0*/  FADD.FTZ R111, RZ, R111 ;  /* 0x0000006fff6f7221 */ /* 0x000fe40000010000 */
[----:B------:R-:W-:Y:S02]  /*4400*/  FFMA.FTZ R56, R151, R57, -R56 ;  /* 0x0000003997387223 */ /* 0x000fe40000010838 */
[----:B------:R-:W-:Y:S02]  /*4410*/  FMUL.FTZ R57, R148, R59 ;  /* 0x0000003b94397220 */ /* 0x000fe40000410000 */
[C---:B------:R-:W-:Y:S02]  /*4420*/  FMUL.FTZ R110, R144.reuse, R109 ;  /* 0x0000006d906e7220 */ /* 0x040fe40000410000 */
[----:B------:R-:W-:Y:S01]  /*4430*/  FMUL.FTZ R108, R144, R111 ;  /* 0x0000006f906c7220 */ /* 0x000fe20000410000 */
[----:B------:R0:W1:Y:S01]  /*4440*/  @P0 LDS.64 R122, [R132.X8+0x4598] ;  /* 0x00459800847a0984 */ /* 0x0000620000008a00 */
[----:B------:R-:W-:-:S02]  /*4450*/  FMUL.FTZ R58, R148, R56 ;  /* 0x00000038943a7220 */ /* 0x000fc40000410000 */
[----:B------:R-:W-:Y:S02]  /*4460*/  FFMA.FTZ R57, R149, R56, -R57 ;  /* 0x0000003895397223 */ /* 0x000fe40000010839 */
[C---:B------:R-:W-:Y:S02]  /*4470*/  FFMA.FTZ R110, R145.reuse, R111, R110 ;  /* 0x0000006f916e7223 */ /* 0x040fe4000001006e */
[----:B------:R-:W-:Y:S02]  /*4480*/  FFMA.FTZ R108, R145, R109, -R108 ;  /* 0x0000006d916c7223 */ /* 0x000fe4000001086c */
[----:B------:R-:W-:Y:S02]  /*4490*/  FFMA.FTZ R58, R149, R59, R58 ;  /* 0x0000003b953a7223 */ /* 0x000fe4000001003a */
[----:B------:R-:W-:Y:S02]  /*44a0*/  FMUL.FTZ R59, R146, R57 ;  /* 0x00000039923b7220 */ /* 0x000fe40000410000 */
[----:B------:R-:W-:-:S02]  /*44b0*/  FADD.FTZ R110, RZ, R110 ;  /* 0x0000006eff6e7221 */ /* 0x000fc40000010000 */
[----:B------:R-:W-:Y:S02]  /*44c0*/  FADD.FTZ R108, R5, R108 ;  /* 0x0000006c056c7221 */ /* 0x000fe40000010000 */
[-C--:B------:R-:W-:Y:S02]  /*44d0*/  FMUL.FTZ R56, R146, R58.reuse ;  /* 0x0000003a92387220 */ /* 0x080fe40000410000 */
[C---:B------:R-:W-:Y:S02]  /*44e0*/  FFMA.FTZ R59, R147.reuse, R58, R59 ;  /* 0x0000003a933b7223 */ /* 0x040fe4000001003b */
[C---:B------:R-:W-:Y:S02]  /*44f0*/  FMUL.FTZ R109, R142.reuse, R110 ;  /* 0x0000006e8e6d7220 */ /* 0x040fe40000410000 */
[----:B------:R-:W-:Y:S02]  /*4500*/  FMUL.FTZ R58, R142, R108 ;  /* 0x0000006c8e3a7220 */ /* 0x000fe40000410000 */
[----:B------:R-:W-:-:S02]  /*4510*/  FFMA.FTZ R56, R147, R57, -R56 ;  /* 0x0000003993387223 */ /* 0x000fc40000010838 */
[C---:B------:R-:W-:Y:S02]  /*4520*/  FFMA.FTZ R109, R143.reuse, R108, -R109 ;  /* 0x0000006c8f6d7223 */ /* 0x040fe4000001086d */
[----:B------:R-:W-:Y:S02]  /*4530*/  FFMA.FTZ R110, R143, R110, R58 ;  /* 0x0000006e8f6e7223 */ /* 0x000fe4000001003a */
[C---:B------:R-:W-:Y:S02]  /*4540*/  FMUL.FTZ R57, R144.reuse, R59 ;  /* 0x0000003b90397220 */ /* 0x040fe40000410000 */
        /* <DEDUP_REMOVED lines=21> */
[----:B------:R-:W-:Y:S02]  /*46a0*/  FMUL.FTZ R57, R53, R55 ;  /* 0x0000003735397220 */ /* 0x000fe40000410000 */
        /* <DEDUP_REMOVED lines=22> */
.L_x_2228:
[----:B01----:R-:W-:Y:S05]  /*4810*/  BSYNC B0 ;  /* 0x0000000000007941 */ /* 0x003fea0003800000 */
.L_x_2227:
        /* <DEDUP_REMOVED lines=74> */
.L_x_2271:
        /* <DEDUP_REMOVED lines=68> */
.L_x_2272:
        /* <DEDUP_REMOVED lines=19> */
[----:B-----5:R-:W-:Y:S05]  /*5230*/  CALL.REL.NOINC `($__internal_55_$__cuda_sm70_shflsync_idx_p) ;  /* 0x0000777000007944 */ /* 0x020fea0003c00000 */
.L_x_2233:
[----:B------:R-:W-:Y:S05]  /*5240*/  BRA.CONV ~URZ, `(.L_x_2234) ;  /* 0x000000637f007947 */ /* 0x000fea000b800000 */
[----:B0-----:R-:W-:Y:S01]  /*5250*/  HFMA2.MMA R57, -RZ, RZ, 0, 1.847743988037109375e-06 ;  /* 0x0000001fff397435 */ /* 0x001fe200000001ff */
[----:B------:R-:W-:-:S02]  /*5260*/  MOV R54, R109 ;  /* 0x0000006d00367202 */ /* 0x000fc40000000f00 */
[----:B------:R-:W-:Y:S02]  /*5270*/  MOV R56, 0x1f ;  /* 0x0000001f00387802 */ /* 0x000fe40000000f00 */
[----:B-1----:R-:W-:Y:S02]  /*5280*/  MOV R55, 0xffffffff ;  /* 0xffffffff00377802 */ /* 0x002fe40000000f00 */
[----:B------:R-:W-:Y:S02]  /*5290*/  MOV R52, 0x52b0 ;  /* 0x000052b000347802 */ /* 0x000fe40000000f00 */
[----:B-----5:R-:W-:Y:S05]  /*52a0*/  CALL.REL.NOINC `($__internal_55_$__cuda_sm70_shflsync_idx_p) ;  /* 0x0000770000007944 */ /* 0x020fea0003c00000 */
.L_x_2234:
[----:B------:R-:W-:Y:S05]  /*52b0*/  BRA.CONV ~URZ, `(.L_x_2235) ;  /* 0x000000637f007947 */ /* 0x000fea000b800000 */
[----:B0-----:R-:W-:Y:S01]  /*52c0*/  HFMA2.MMA R57, -RZ, RZ, 0, 1.847743988037109375e-06 ;  /* 0x0000001fff397435 */ /* 0x001fe200000001ff */
[----:B------:R-:W-:Y:S02]  /*52d0*/  MOV R54, R114 ;  /* 0x0000007200367202 */ /* 0x000fe40000000f00 */
[----:B------:R-:W-:Y:S02]  /*52e0*/  MOV R56, 0x1f ;  /* 0x0000001f00387802 */ /* 0x000fe40000000f00 */
[----:B-1----:R-:W-:Y:S02]  /*52f0*/  MOV R55, 0xffffffff ;  /* 0xffffffff00377802 */ /* 0x002fe40000000f00 */
[----:B------:R-:W-:-:S02]  /*5300*/  MOV R52, 0x5320 ;  /* 0x0000532000347802 */ /* 0x000fc40000000f00 */
[----:B-----5:R-:W-:Y:S05]  /*5310*/  CALL.REL.NOINC `($__internal_55_$__cuda_sm70_shflsync_idx_p) ;  /* 0x0000769000007944 */ /* 0x020fea0003c00000 */
.L_x_2235:
[----:B------:R-:W-:Y:S05]  /*5320*/  BRA.CONV ~URZ, `(.L_x_2236) ;  /* 0x000000637f007947 */ /* 0x000fea000b800000 */
[----:B0-----:R-:W-:Y:S01]  /*5330*/  HFMA2.MMA R57, -RZ, RZ, 0, 1.847743988037109375e-06 ;  /* 0x0000001fff397435 */ /* 0x001fe200000001ff */
[----:B------:R-:W-:-:S02]  /*5340*/  MOV R54, R115 ;  /* 0x0000007300367202 */ /* 0x000fc40000000f00 */
[----:B------:R-:W-:Y:S02]  /*5350*/  MOV R56, 0x1f ;  /* 0x0000001f00387802 */ /* 0x000fe40000000f00 */
[----:B-1----:R-:W-:Y:S02]  /*5360*/  MOV R55, 0xffffffff ;  /* 0xffffffff00377802 */ /* 0x002fe40000000f00 */
[----:B------:R-:W-:Y:S02]  /*5370*/  MOV R52, 0x5390 ;  /* 0x0000539000347802 */ /* 0x000fe40000000f00 */
[----:B-----5:R-:W-:Y:S05]  /*5380*/  CALL.REL.NOINC `($__internal_55_$__cuda_sm70_shflsync_idx_p) ;  /* 0x0000762000007944 */ /* 0x020fea0003c00000 */
.L_x_2236:
        /* <DEDUP_REMOVED lines=9> */
.L_x_2273:
        /* <DEDUP_REMOVED lines=49> */
.L_x_2230:
[----:B0-----:R-:W-:Y:S05]  /*5730*/  BSYNC B0 ;  /* 0x0000000000007941 */ /* 0x001fea0003800000 */
.L_x_2229:
[C---:B-----5:R-:W-:Y:S01]  /*5740*/  FMUL.FTZ R50, R138.reuse, -R122 ;  /* 0x8000007a8a327220 */ /* 0x060fe20000410000 */
[----:B------:R-:W-:Y:S01]  /*5750*/  WARPSYNC 0xffffffff ;  /* 0xffffffff00007948 */ /* 0x000fe20003800000 */
[-C--:B------:R-:W-:Y:S01]  /*5760*/  FMUL.FTZ R48, R138, R123.reuse ;  /* 0x0000007b8a307220 */ /* 0x080fe20000410000 */
[----:B------:R-:W-:Y:S01]  /*5770*/  BAR.SYNC.DEFER_BLOCKING 0x0 ;  /* 0x0000000000007b1d */ /* 0x000fe20000010000 */
[C---:B------:R-:W-:Y:S01]  /*5780*/  FFMA.FTZ R50, R139.reuse, -R123, R50 ;  /* 0x8000007b8b327223 */ /* 0x040fe20000010032 */
[----:B------:R-:W-:Y:S01]  /*5790*/  LOP3.LUT P0, RZ, R132, 0x1f, RZ, 0xc0, !PT ;  /* 0x0000001f84ff7812 */ /* 0x000fe2000780c0ff */
[C---:B------:R-:W-:Y:S02]  /*57a0*/  FMUL.FTZ R49, R139.reuse, R172 ;  /* 0x000000ac8b317220 */ /* 0x040fe40000410000 */
[----:B------:R-:W-:Y:S01]  /*57b0*/  FFMA.FTZ R48, R139, R122, -R48 ;  /* 0x0000007a8b307223 */ /* 0x000fe20000010830 */
[----:B------:R-:W-:Y:S01]  /*57c0*/  ISETP.GE.OR P0, PT, R128, c[0x0][0x174], P0 ;  /* 0x00005d0080007a0c */ /* 0x000fe20000706670 */
[----:B------:R-:W-:Y:S01]  /*57d0*/  FMUL.FTZ R51, R140, -R50 ;  /* 0x800000328c337220 */ /* 0x000fe20000410000 */
[----:B------:R-:W-:Y:S01]  /*57e0*/  BSSY B0, `(.L_x_2238) ;  /* 0x00001d1000007945 */ /* 0x000fe20003800000 */
[----:B---3--:R-:W-:-:S02]  /*57f0*/  FMUL.FTZ R52, R138, R172 ;  /* 0x000000ac8a347220 */ /* 0x008fc40000410000 */
[-C--:B------:R-:W-:Y:S02]  /*5800*/  FFMA.FTZ R54, -R138, R171.reuse, -R49 ;  /* 0x000000ab8a367223 */ /* 0x080fe40000010931 */
[-C--:B------:R-:W-:Y:S02]  /*5810*/  FMUL.FTZ R53, R140, -R48.reuse ;  /* 0x800000308c357220 */ /* 0x080fe40000410000 */
[----:B------:R-:W-:Y:S02]  /*5820*/  FFMA.FTZ R51, R141, R48, -R51 ;  /* 0x000000308d337223 */ /* 0x000fe40000010833 */
[----:B------:R-:W-:Y:S02]  /*5830*/  FFMA.FTZ R52, R139, R171, -R52 ;  /* 0x000000ab8b347223 */ /* 0x000fe40000010834 */
[----:B------:R-:W-:Y:S02]  /*5840*/  FADD.FTZ R54, -R169, R54 ;  /* 0x00000036a9367221 */ /* 0x000fe40000010100 */
[----:B------:R-:W-:-:S02]  /*5850*/  FFMA.FTZ R53, R141, R50, R53 ;  /* 0x000000328d357223 */ /* 0x000fc40000010035 */
[----:B------:R-:W-:Y:S02]  /*5860*/  FMUL.FTZ R56, R142, -R51 ;  /* 0x800000338e387220 */ /* 0x000fe40000410000 */
[----:B------:R-:W-:Y:S02]  /*5870*/  FADD.FTZ R52, R167, R52 ;  /* 0x00000034a7347221 */ /* 0x000fe40000010000 */
[----:B------:R-:W-:Y:S02]  /*5880*/  FMUL.FTZ R48, R140, -R54 ;  /* 0x800000368c307220 */ /* 0x000fe40000410000 */
[-C--:B------:R-:W-:Y:S02]  /*5890*/  FMUL.FTZ R50, R142, -R53.reuse ;  /* 0x800000358e327220 */ /* 0x080fe40000410000 */
[----:B------:R-:W-:Y:S02]  /*58a0*/  FFMA.FTZ R56, R143, R53, R56 ;  /* 0x000000358f387223 */ /* 0x000fe40000010038 */
[----:B------:R-:W-:-:S02]  /*58b0*/  FMUL.FTZ R49, R140, -R52 ;  /* 0x800000348c317220 */ /* 0x000fc40000410000 */
[----:B------:R-:W-:Y:S02]  /*58c0*/  FFMA.FTZ R48, R141, R52, -R48 ;  /* 0x000000348d307223 */ /* 0x000fe40000010830 */
[----:B------:R-:W-:Y:S02]  /*58d0*/  FFMA.FTZ R51, R143, R51, -R50 ;  /* 0x000000338f337223 */ /* 0x000fe40000010832 */
[C---:B------:R-:W-:Y:S02]  /*58e0*/  FMUL.FTZ R52, R144.reuse, -R56 ;  /* 0x8000003890347220 */ /* 0x040fe40000410000 */
[-C--:B------:R-:W-:Y:S02]  /*58f0*/  FMUL.FTZ R53, R144, -R51.reuse ;  /* 0x8000003390357220 */ /* 0x080fe40000410000 */
[----:B------:R-:W-:Y:S02]  /*5900*/  FFMA.FTZ R52, R145, R51, -R52 ;  /* 0x0000003391347223 */ /* 0x000fe40000010834 */
[----:B------:R-:W-:-:S02]  /*5910*/  FFMA.FTZ R49, R141, R54, R49 ;  /* 0x000000368d317223 */ /* 0x000fc40000010031 */
[----:B------:R-:W-:Y:S02]  /*5920*/  FADD.FTZ R50, R173, R48 ;  /* 0x00000030ad327221 */ /* 0x000fe40000010000 */
[----:B------:R-:W-:Y:S02]  /*5930*/  FFMA.FTZ R56, R145, R56, R53 ;  /* 0x0000003891387223 */ /* 0x000fe40000010035 */
[----:B------:R-:W-:Y:S02]  /*5940*/  FMUL.FTZ R51, R146, -R52 ;  /* 0x8000003492337220 */ /* 0x000fe40000410000 */
[----:B------:R-:W-:Y:S02]  /*5950*/  FADD.FTZ R49, -R170, R49 ;  /* 0x00000031aa317221 */ /* 0x000fe40000010100 */
[----:B------:R-:W-:Y:S02]  /*5960*/  FMUL.FTZ R48, R142, -R50 ;  /* 0x800000328e307220 */ /* 0x000fe40000410000 */
[----:B------:R-:W-:-:S02]  /*5970*/  FFMA.FTZ R54, R147, R56, R51 ;  /* 0x0000003893367223 */ /* 0x000fc40000010033 */
[----:B------:R-:W-:Y:S02]  /*5980*/  FMUL.FTZ R56, R146, -R56 ;  /* 0x8000003892387220 */ /* 0x000fe40000410000 */
[-C--:B------:R-:W-:Y:S02]  /*5990*/  FFMA.FTZ R53, R143, R49.reuse, R48 ;  /* 0x000000318f357223 */ /* 0x080fe40000010030 */
[----:B------:R-:W-:Y:S02]  /*59a0*/  FMUL.FTZ R51, R142, -R49 ;  /* 0x800000318e337220 */ /* 0x000fe40000410000 */
[----:B------:R-:W0:Y:S01]  /*59b0*/  LDS.64 R48, [R137.X16+0x2188] ;  /* 0x0021880089307984 */ /* 0x000e22000000ca00 */
        /* <DEDUP_REMOVED lines=10> */
[C---:B------:R-:W-:Y:S02]  /*5a60*/  FFMA.FTZ R50, R145.reuse, R50, -R51 ;  /* 0x0000003291327223 */ /* 0x040fe40000010833 */
[C---:B------:R-:W-:Y:S02]  /*5a70*/  FMUL.FTZ R55, R150.reuse, -R56 ;  /* 0x8000003896377220 */ /* 0x040fe40000410000 */
[-C--:B------:R-:W-:Y:S02]  /*5a80*/  FMUL.FTZ R51, R150, -R54.reuse ;  /* 0x8000003696337220 */ /* 0x080fe40000410000 */
[----:B------:R-:W-:Y:S02]  /*5a90*/  FFMA.FTZ R53, R145, R53, R52 ;  /* 0x0000003591357223 */ /* 0x000fe40000010034 */
[----:B------:R-:W-:-:S02]  /*5aa0*/  FFMA.FTZ R55, R151, R54, R55 ;  /* 0x0000003697377223 */ /* 0x000fc40000010037 */
[----:B------:R-:W-:Y:S02]  /*5ab0*/  FFMA.FTZ R56, R151, R56, -R51 ;  /* 0x0000003897387223 */ /* 0x000fe40000010833 */
[----:B------:R-:W-:Y:S02]  /*5ac0*/  FADD.FTZ R50, R177, R50 ;  /* 0x00000032b1327221 */ /* 0x000fe40000010000 */
[----:B------:R-:W-:Y:S02]  /*5ad0*/  FADD.FTZ R53, -R176, R53 ;  /* 0x00000035b0357221 */ /* 0x000fe40000010100 */
[C---:B------:R-:W-:Y:S02]  /*5ae0*/  FMUL.FTZ R54, R152.reuse, -R55 ;  /* 0x8000003798367220 */ /* 0x040fe40000410000 */
[----:B------:R-:W-:Y:S02]  /*5af0*/  FMUL.FTZ R58, R152, -R56 ;  /* 0x80000038983a7220 */ /* 0x000fe40000410000 */
[----:B------:R-:W-:-:S02]  /*5b00*/  FMUL.FTZ R52, R146, -R50 ;  /* 0x8000003292347220 */ /* 0x000fc40000410000 */
[----:B------:R-:W-:Y:S02]  /*5b10*/  FMUL.FTZ R51, R146, -R53 ;  /* 0x8000003592337220 */ /* 0x000fe40000410000 */
[C---:B------:R-:W-:Y:S02]  /*5b20*/  FFMA.FTZ R54, R153.reuse, R56, -R54 ;  /* 0x0000003899367223 */ /* 0x040fe40000010836 */
[----:B------:R-:W-:Y:S02]  /*5b30*/  FFMA.FTZ R58, R153, R55, R58 ;  /* 0x00000037993a7223 */ /* 0x000fe4000001003a */
[C---:B------:R-:W-:Y:S02]  /*5b40*/  FFMA.FTZ R53, R147.reuse, R53, R52 ;  /* 0x0000003593357223 */ /* 0x040fe40000010034 */
[----:B------:R-:W-:Y:S02]  /*5b50*/  FFMA.FTZ R50, R147, R50, -R51 ;  /* 0x0000003293327223 */ /* 0x000fe40000010833 */
[----:B------:R-:W-:-:S02]  /*5b60*/  FMUL.FTZ R51, R154, -R54 ;  /* 0x800000369a337220 */ /* 0x000fc40000410000 */
[-C--:B------:R-:W-:Y:S02]  /*5b70*/  FMUL.FTZ R52, R154, -R58.reuse ;  /* 0x8000003a9a347220 */ /* 0x080fe40000410000 */
[----:B------:R-:W-:Y:S02]  /*5b80*/  FADD.FTZ R53, -R178, R53 ;  /* 0x00000035b2357221 */ /* 0x000fe40000010100 */
[----:B------:R-:W-:Y:S02]  /*5b90*/  FADD.FTZ R50, R179, R50 ;  /* 0x00000032b3327221 */ /* 0x000fe40000010000 */
[C---:B------:R-:W-:Y:S02]  /*5ba0*/  FFMA.FTZ R58, R155.reuse, R58, R51 ;  /* 0x0000003a9b3a7223 */ /* 0x040fe40000010033 */
[----:B------:R-:W-:Y:S02]  /*5bb0*/  FFMA.FTZ R55, R155, R54, -R52 ;  /* 0x000000369b377223 */ /* 0x000fe40000010834 */
[----:B------:R-:W-:-:S02]  /*5bc0*/  FMUL.FTZ R51, R148, -R53 ;  /* 0x8000003594337220 */ /* 0x000fc40000410000 */
[-C--:B------:R-:W-:Y:S02]  /*5bd0*/  FMUL.FTZ R54, R148, -R50.reuse ;  /* 0x8000003294367220 */ /* 0x080fe40000410000 */
[C---:B------:R-:W-:Y:S02]  /*5be0*/  FFMA.FTZ R52, R149.reuse, R50, -R51 ;  /* 0x0000003295347223 */ /* 0x040fe40000010833 */
[----:B------:R-:W-:Y:S02]  /*5bf0*/  FFMA.FTZ R53, R149, R53, R54 ;  /* 0x0000003595357223 */ /* 0x000fe40000010036 */
[C---:B0-----:R-:W-:Y:S02]  /*5c00*/  FMUL.FTZ R50, R117.reuse, R48 ;  /* 0x0000003075327220 */ /* 0x041fe40000410000 */
[----:B------:R-:W-:Y:S02]  /*5c10*/  FADD.FTZ R53, -R180, R53 ;  /* 0x00000035b4357221 */ /* 0x000fe40000010100 */
[----:B------:R-:W-:-:S02]  /*5c20*/  FMUL.FTZ R117, R117, R49 ;  /* 0x0000003175757220 */ /* 0x000fc40000410000 */
[----:B------:R-:W-:Y:S02]  /*5c30*/  FFMA.FTZ R50, R116, R49, R50 ;  /* 0x0000003174327223 */ /* 0x000fe40000010032 */
[----:B------:R-:W-:Y:S02]  /*5c40*/  FADD.FTZ R52, R181, R52 ;  /* 0x00000034b5347221 */ /* 0x000fe40000010000 */
[----:B------:R-:W-:Y:S02]  /*5c50*/  FMUL.FTZ R49, R150, -R53 ;  /* 0x8000003596317220 */ /* 0x000fe40000410000 */
[----:B------:R-:W-:Y:S02]  /*5c60*/  FFMA.FTZ R224, R116, R48, -R117 ;  /* 0x0000003074e07223 */ /* 0x000fe40000010875 */
[----:B------:R-:W-:Y:S02]  /*5c70*/  FADD.FTZ R211, RZ, R50 ;  /* 0x00000032ffd37221 */ /* 0x000fe40000010000 */
[----:B------:R-:W-:-:S02]  /*5c80*/  FMUL.FTZ R48, R150, -R52 ;  /* 0x8000003496307220 */ /* 0x000fc40000410000 */
[----:B------:R-:W-:Y:S02]  /*5c90*/  FMUL.FTZ R51, R156, -R55 ;  /* 0x800000379c337220 */ /* 0x000fe40000410000 */
[----:B------:R-:W-:Y:S02]  /*5ca0*/  FFMA.FTZ R52, R151, R52, -R49 ;  /* 0x0000003497347223 */ /* 0x000fe40000010831 */
[----:B------:R-:W-:Y:S02]  /*5cb0*/  FADD.FTZ R224, R17, R224 ;  /* 0x000000e011e07221 */ /* 0x000fe40000010000 */
[----:B------:R-:W-:Y:S02]  /*5cc0*/  FMUL.FTZ R49, R166, R211 ;  /* 0x000000d3a6317220 */ /* 0x000fe40000410000 */
[----:B------:R-:W-:Y:S02]  /*5cd0*/  FMUL.FTZ R56, R156, -R58 ;  /* 0x8000003a9c387220 */ /* 0x000fe40000410000 */
[----:B------:R-:W-:-:S02]  /*5ce0*/  FFMA.FTZ R53, R151, R53, R48 ;  /* 0x0000003597357223 */ /* 0x000fc40000010030 */
[C---:B------:R-:W-:Y:S02]  /*5cf0*/  FFMA.FTZ R51, R157.reuse, R58, R51 ;  /* 0x0000003a9d337223 */ /* 0x040fe40000010033 */
[-C--:B------:R-:W-:Y:S02]  /*5d00*/  FMUL.FTZ R48, R166, R224.reuse ;  /* 0x000000e0a6307220 */ /* 0x080fe40000410000 */
[----:B------:R-:W-:Y:S02]  /*5d10*/  FFMA.FTZ R49, R168, R224, -R49 ;  /* 0x000000e0a8317223 */ /* 0x000fe40000010831 */
[----:B------:R-:W-:Y:S02]  /*5d20*/  FFMA.FTZ R56, R157, R55, -R56 ;  /* 0x000000379d387223 */ /* 0x000fe40000010838 */
        /* <DEDUP_REMOVED lines=26> */
[----:B------:R-:W-:Y:S02]  /*5ed0*/  FMUL.FTZ R48, R162, -R54 ;  /* 0x80000036a2307220 */ /* 0x000fe40000410000 */
[C---:B------:R-:W-:Y:S02]  /*5ee0*/  FFMA.FTZ R49, R163.reuse, R208, R49 ;  /* 0x000000d0a3317223 */ /* 0x040fe40000010031 */
[----:B------:R-:W-:Y:S02]  /*5ef0*/  FADD.FTZ R227, R14, R227 ;  /* 0x000000e30ee37221 */ /* 0x000fe40000010000 */
[-C--:B------:R-:W-:Y:S02]  /*5f00*/  FMUL.FTZ R51, R162, -R50.reuse ;  /* 0x80000032a2337220 */ /* 0x080fe40000410000 */
[----:B------:R-:W-:Y:S02]  /*5f10*/  FFMA.FTZ R55, R163, R50, -R48 ;  /* 0x00000032a3377223 */ /* 0x000fe40000010830 */
[----:B------:R-:W-:-:S02]  /*5f20*/  FADD.FTZ R207, RZ, R49 ;  /* 0x00000031ffcf7221 */ /* 0x000fc40000010000 */
[C---:B------:R-:W-:Y:S02]  /*5f30*/  FMUL.FTZ R50, R160.reuse, R227 ;  /* 0x000000e3a0327220 */ /* 0x040fe40000410000 */
[-C--:B------:R-:W-:Y:S02]  /*5f40*/  FMUL.FTZ R48, R160, R207.reuse ;  /* 0x000000cfa0307220 */ /* 0x080fe40000410000 */
[C---:B------:R-:W-:Y:S02]  /*5f50*/  FFMA.FTZ R50, R161.reuse, R207, R50 ;  /* 0x000000cfa1327223 */ /* 0x040fe40000010032 */
[----:B------:R-:W-:Y:S02]  /*5f60*/  FADD.FTZ R53, -R184, R53 ;  /* 0x00000035b8357221 */ /* 0x000fe40000010100 */
[----:B------:R-:W-:Y:S02]  /*5f70*/  FFMA.FTZ R48, R161, R227, -R48 ;  /* 0x000000e3a1307223 */ /* 0x000fe40000010830 */
[----:B------:R-:W-:-:S02]  /*5f80*/  FADD.FTZ R206, RZ, R50 ;  /* 0x00000032ffce7221 */ /* 0x000fc40000010000 */
[----:B------:R-:W-:Y:S02]  /*5f90*/  FADD.FTZ R52, R185, R52 ;  /* 0x00000034b9347221 */ /* 0x000fe40000010000 */
[----:B------:R-:W-:Y:S02]  /*5fa0*/  FMUL.FTZ R49, R154, -R53 ;  /* 0x800000359a317220 */ /* 0x000fe40000410000 */
[----:B------:R-:W-:Y:S02]  /*5fb0*/  FADD.FTZ R220, R13, R48 ;  /* 0x000000300ddc7221 */ /* 0x000fe40000010000 */
[----:B------:R-:W-:Y:S02]  /*5fc0*/  FMUL.FTZ R48, R158, R206 ;  /* 0x000000ce9e307220 */ /* 0x000fe40000410000 */
[-C--:B------:R-:W-:Y:S02]  /*5fd0*/  FMUL.FTZ R50, R154, -R52.reuse ;  /* 0x800000349a327220 */ /* 0x080fe40000410000 */
[----:B------:R-:W-:-:S02]  /*5fe0*/  FFMA.FTZ R52, R155, R52, -R49 ;  /* 0x000000349b347223 */ /* 0x000fc40000010831 */
[----:B------:R-:W-:Y:S02]  /*5ff0*/  FFMA.FTZ R54, R163, R54, R51 ;  /* 0x00000036a3367223 */ /* 0x000fe40000010033 */
[-C--:B------:R-:W-:Y:S02]  /*6000*/  FMUL.FTZ R49, R158, R220.reuse ;  /* 0x000000dc9e317220 */ /* 0x080fe40000410000 */
        /* <DEDUP_REMOVED lines=10> */
[----:B------:R-:W-:Y:S02]  /*60b0*/  FADD.FTZ R51, -R186, R51 ;  /* 0x00000033ba337221 */ /* 0x000fe40000010100 */
[CC--:B------:R-:W-:Y:S02]  /*60c0*/  FMUL.FTZ R48, R156.reuse, R205.reuse ;  /* 0x000000cd9c307220 */ /* 0x0c0fe40000410000 */
[----:B------:R-:W-:Y:S02]  /*60d0*/  FFMA.FTZ R50, R157, R205, R50 ;  /* 0x000000cd9d327223 */ /* 0x000fe40000010032 */
[----:B------:R-:W-:Y:S02]  /*60e0*/  FFMA.FTZ R53, R165, R54, R53 ;  /* 0x00000036a5357223 */ /* 0x000fe40000010035 */
[C---:B------:R-:W-:Y:S02]  /*60f0*/  FMUL.FTZ R54, R156.reuse, -R52 ;  /* 0x800000349c367220 */ /* 0x040fe40000410000 */
[----:B------:R-:W-:-:S02]  /*6100*/  FMUL.FTZ R49, R156, -R51 ;  /* 0x800000339c317220 */ /* 0x000fc40000410000 */
[C---:B------:R-:W-:Y:S02]  /*6110*/  FFMA.FTZ R48, R157.reuse, R215, -R48 ;  /* 0x000000d79d307223 */ /* 0x040fe40000010830 */
[----:B------:R-:W-:Y:S02]  /*6120*/  FADD.FTZ R204, RZ, R50 ;  /* 0x00000032ffcc7221 */ /* 0x000fe40000010000 */
[C---:B------:R-:W-:Y:S02]  /*6130*/  FFMA.FTZ R51, R157.reuse, R51, R54 ;  /* 0x000000339d337223 */ /* 0x040fe40000010036 */
[----:B------:R-:W-:Y:S02]  /*6140*/  FFMA.FTZ R52, R157, R52, -R49 ;  /* 0x000000349d347223 */ /* 0x000fe40000010831 */
[----:B------:R-:W-:Y:S02]  /*6150*/  FADD.FTZ R210, R11, R48 ;  /* 0x000000300bd27221 */ /* 0x000fe40000010000 */
[----:B------:R-:W-:-:S02]  /*6160*/  FMUL.FTZ R48, R154, R204 ;  /* 0x000000cc9a307220 */ /* 0x000fc40000410000 */
[----:B------:R-:W-:Y:S02]  /*6170*/  FADD.FTZ R51, -R188, R51 ;  /* 0x00000033bc337221 */ /* 0x000fe40000010100 */
[----:B------:R-:W-:Y:S02]  /*6180*/  FADD.FTZ R52, R189, R52 ;  /* 0x00000034bd347221 */ /* 0x000fe40000010000 */
[-C--:B------:R-:W-:Y:S02]  /*6190*/  FMUL.FTZ R49, R154, R210.reuse ;  /* 0x000000d29a317220 */ /* 0x080fe40000410000 */
[----:B------:R-:W-:Y:S02]  /*61a0*/  FFMA.FTZ R217, R155, R210, -R48 ;  /* 0x000000d29bd97223 */ /* 0x000fe40000010830 */
[C---:B------:R-:W-:Y:S02]  /*61b0*/  FMUL.FTZ R48, R158.reuse, -R51 ;  /* 0x800000339e307220 */ /* 0x040fe40000410000 */
[----:B------:R-:W-:-:S02]  /*61c0*/  FMUL.FTZ R50, R158, -R52 ;  /* 0x800000349e327220 */ /* 0x000fc40000410000 */
[----:B------:R-:W-:Y:S02]  /*61d0*/  FFMA.FTZ R49, R155, R204, R49 ;  /* 0x000000cc9b317223 */ /* 0x000fe40000010031 */
[----:B------:R-:W-:Y:S02]  /*61e0*/  FADD.FTZ R217, R10, R217 ;  /* 0x000000d90ad97221 */ /* 0x000fe40000010000 */
[C---:B------:R-:W-:Y:S02]  /*61f0*/  FFMA.FTZ R48, R159.reuse, R52, -R48 ;  /* 0x000000349f307223 */ /* 0x040fe40000010830 */
[----:B------:R-:W-:Y:S02]  /*6200*/  FFMA.FTZ R51, R159, R51, R50 ;  /* 0x000000339f337223 */ /* 0x000fe40000010032 */
[----:B------:R-:W-:Y:S02]  /*6210*/  FADD.FTZ R203, RZ, R49 ;  /* 0x00000031ffcb7221 */ /* 0x000fe40000010000 */
[----:B------:R-:W-:-:S02]  /*6220*/  FMUL.FTZ R50, R152, R217 ;  /* 0x000000d998327220 */ /* 0x000fc40000410000 */
[----:B------:R-:W-:Y:S02]  /*6230*/  FADD.FTZ R49, R191, R48 ;  /* 0x00000030bf317221 */ /* 0x000fe40000010000 */
[----:B------:R-:W-:Y:S02]  /*6240*/  FADD.FTZ R51, -R190, R51 ;  /* 0x00000033be337221 */ /* 0x000fe40000010100 */
[-C--:B------:R-:W-:Y:S02]  /*6250*/  FMUL.FTZ R48, R152, R203.reuse ;  /* 0x000000cb98307220 */ /* 0x080fe40000410000 */
[----:B------:R-:W-:Y:S02]  /*6260*/  FFMA.FTZ R50, R153, R203, R50 ;  /* 0x000000cb99327223 */ /* 0x000fe40000010032 */
[C---:B------:R-:W-:Y:S02]  /*6270*/  FMUL.FTZ R54, R160.reuse, -R49 ;  /* 0x80000031a0367220 */ /* 0x040fe40000410000 */
[----:B------:R-:W-:-:S02]  /*6280*/  FMUL.FTZ R52, R160, -R51 ;  /* 0x80000033a0347220 */ /* 0x000fc40000410000 */
[----:B------:R-:W-:Y:S02]  /*6290*/  FFMA.FTZ R48, R153, R217, -R48 ;  /* 0x000000d999307223 */ /* 0x000fe40000010830 */
        /* <DEDUP_REMOVED lines=18> */
[-C--:B------:R-:W-:Y:S02]  /*63c0*/  FMUL.FTZ R48, R148, R201.reuse ;  /* 0x000000c994307220 */ /* 0x080fe40000410000 */
[C---:B------:R-:W-:Y:S02]  /*63d0*/  FFMA.FTZ R50, R149.reuse, R201, R50 ;  /* 0x000000c995327223 */ /* 0x040fe40000010032 */
[----:B------:R-:W-:Y:S02]  /*63e0*/  FADD.FTZ R51, -R194, R51 ;  /* 0x00000033c2337221 */ /* 0x000fe40000010100 */
[----:B------:R-:W-:Y:S02]  /*63f0*/  FFMA.FTZ R48, R149, R219, -R48 ;  /* 0x000000db95307223 */ /* 0x000fe40000010830 */
[----:B------:R-:W-:-:S02]  /*6400*/  FADD.FTZ R200, RZ, R50 ;  /* 0x00000032ffc87221 */ /* 0x000fc40000010000 */
[----:B------:R-:W-:Y:S02]  /*6410*/  FMUL.FTZ R52, R164, -R51 ;  /* 0x80000033a4347220 */ /* 0x000fe40000410000 */
[----:B------:R-:W-:Y:S01]  /*6420*/  FADD.FTZ R214, R7, R48 ;  /* 0x0000003007d67221 */ /* 0x000fe20000010000 */
[----:B------:R-:W-:Y:S01]  /*6430*/  MOV R48, 0x3f800000 ;  /* 0x3f80000000307802 */ /* 0x000fe20000000f00 */
[C---:B------:R-:W-:Y:S02]  /*6440*/  FMUL.FTZ R50, R146.reuse, R200 ;  /* 0x000000c892327220 */ /* 0x040fe40000410000 */
[----:B------:R-:W-:Y:S02]  /*6450*/  FFMA.FTZ R56, R165, R49, -R52 ;  /* 0x00000031a5387223 */ /* 0x000fe40000010834 */
[-C--:B------:R-:W-:Y:S02]  /*6460*/  FMUL.FTZ R52, R146, R214.reuse ;  /* 0x000000d692347220 */ /* 0x080fe40000410000 */
[----:B------:R-:W-:-:S02]  /*6470*/  FFMA.FTZ R221, R147, R214, -R50 ;  /* 0x000000d693dd7223 */ /* 0x000fc40000010832 */
[----:B------:R-:W-:Y:S01]  /*6480*/  FMUL.FTZ R54, R164, -R49 ;  /* 0x80000031a4367220 */ /* 0x000fe20000410000 */
[----:B------:R-:W-:Y:S01]  /*6490*/  HFMA2.MMA R49, -RZ, RZ, 0, 0 ;  /* 0x00000000ff317435 */ /* 0x000fe200000001ff */
[----:B------:R-:W-:Y:S02]  /*64a0*/  FFMA.FTZ R52, R147, R200, R52 ;  /* 0x000000c893347223 */ /* 0x000fe40000010034 */
[----:B------:R-:W-:Y:S02]  /*64b0*/  FADD.FTZ R221, R6, R221 ;  /* 0x000000dd06dd7221 */ /* 0x000fe40000010000 */
[----:B------:R-:W-:Y:S02]  /*64c0*/  FFMA.FTZ R57, R165, R51, R54 ;  /* 0x00000033a5397223 */ /* 0x000fe40000010036 */
[----:B------:R-:W-:Y:S01]  /*64d0*/  FADD.FTZ R213, RZ, R52 ;  /* 0x00000034ffd57221 */ /* 0x000fe20000010000 */
[----:B------:R-:W-:Y:S01]  /*64e0*/  CS2R R50, SRZ ;  /* 0x0000000000327805 */ /* 0x000fe2000001ff00 */
[----:B------:R-:W-:-:S02]  /*64f0*/  FMUL.FTZ R54, R144, R221 ;  /* 0x000000dd90367220 */ /* 0x000fc40000410000 */
[-C--:B------:R-:W-:Y:S02]  /*6500*/  FMUL.FTZ R52, R144, R213.reuse ;  /* 0x000000d590347220 */ /* 0x080fe40000410000 */
[C---:B------:R-:W-:Y:S01]  /*6510*/  FFMA.FTZ R54, R145.reuse, R213, R54 ;  /* 0x000000d591367223 */ /* 0x040fe20000010036 */
[----:B------:R0:W1:Y:S01]  /*6520*/  @!P0 LDS.128 R48, [R0.X16+0x4990] ;  /* 0x0049900000308984 */ /* 0x000062000000cc00 */
[----:B------:R-:W-:Y:S01]  /*6530*/  FFMA.FTZ R52, R145, R221, -R52 ;  /* 0x000000dd91347223 */ /* 0x000fe20000010834 */
[----:B------:R-:W-:Y:S01]  /*6540*/  ISETP.GT.U32.AND P0, PT, R132, 0x1f, PT ;  /* 0x0000001f8400780c */ /* 0x000fe20003f04070 */
[----:B------:R-:W-:Y:S02]  /*6550*/  FADD.FTZ R216, RZ, R54 ;  /* 0x00000036ffd87221 */ /* 0x000fe40000010000 */
[----:B------:R-:W-:Y:S02]  /*6560*/  FADD.FTZ R59, -R196, R57 ;  /* 0x00000039c43b7221 */ /* 0x000fe40000010100 */
[----:B------:R-:W-:-:S02]  /*6570*/  FADD.FTZ R218, R5, R52 ;  /* 0x0000003405da7221 */ /* 0x000fc40000010000 */
[----:B------:R-:W-:Y:S02]  /*6580*/  FMUL.FTZ R52, R142, R216 ;  /* 0x000000d88e347220 */ /* 0x000fe40000410000 */
[----:B------:R-:W-:Y:S02]  /*6590*/  FADD.FTZ R57, R197, R56 ;  /* 0x00000038c5397221 */ /* 0x000fe40000010000 */
[----:B------:R-:W-:Y:S02]  /*65a0*/  FMUL.FTZ R56, R166, -R59 ;  /* 0x8000003ba6387220 */ /* 0x000fe40000410000 */
[-C--:B------:R-:W-:Y:S02]  /*65b0*/  FMUL.FTZ R54, R142, R218.reuse ;  /* 0x000000da8e367220 */ /* 0x080fe40000410000 */
[----:B------:R-:W-:Y:S02]  /*65c0*/  FFMA.FTZ R223, R143, R218, -R52 ;  /* 0x000000da8fdf7223 */ /* 0x000fe40000010834 */
[----:B------:R-:W-:-:S02]  /*65d0*/  FFMA.FTZ R58, R168, R57, -R56 ;  /* 0x00000039a83a7223 */ /* 0x000fc40000010838 */
[----:B------:R-:W-:Y:S02]  /*65e0*/  FFMA.FTZ R225, R143, R216, R54 ;  /* 0x000000d88fe17223 */ /* 0x000fe40000010036 */
[----:B------:R-:W-:Y:S02]  /*65f0*/  FADD.FTZ R223, R4, R223 ;  /* 0x000000df04df7221 */ /* 0x000fe40000010000 */
[----:B------:R-:W-:Y:S02]  /*6600*/  FMUL.FTZ R56, R166, -R53 ;  /* 0x80000035a6387220 */ /* 0x000fe40000410000 */
[----:B------:R-:W-:Y:S02]  /*6610*/  FADD.FTZ R54, R199, R58 ;  /* 0x0000003ac7367221 */ /* 0x000fe40000010000 */
[----:B------:R-:W-:Y:S02]  /*6620*/  FADD.FTZ R225, RZ, R225 ;  /* 0x000000e1ffe17221 */ /* 0x000fe40000010000 */
[----:B------:R-:W-:-:S02]  /*6630*/  FMUL.FTZ R58, R140, R223 ;  /* 0x000000df8c3a7220 */ /* 0x000fc40000410000 */
[----:B------:R-:W-:Y:S02]  /*6640*/  FFMA.FTZ R52, R168, R55, -R56 ;  /* 0x00000037a8347223 */ /* 0x000fe40000010838 */
[----:B------:R-:W-:Y:S02]  /*6650*/  FMUL.FTZ R108, R166, -R57 ;  /* 0x80000039a66c7220 */ /* 0x000fe40000410000 */
[-C--:B------:R-:W-:Y:S02]  /*6660*/  FMUL.FTZ R56, R140, R225.reuse ;  /* 0x000000e18c387220 */ /* 0x080fe40000410000 */
[----:B------:R-:W-:Y:S02]  /*6670*/  FFMA.FTZ R58, R141, R225, R58 ;  /* 0x000000e18d3a7223 */ /* 0x000fe4000001003a */
[----:B------:R-:W-:Y:S02]  /*6680*/  FFMA.FTZ R59, R168, R59, R108 ;  /* 0x0000003ba83b7223 */ /* 0x000fe4000001006c */
[----:B------:R-:W-:-:S02]  /*6690*/  FMUL.FTZ R57, R166, -R55 ;  /* 0x80000037a6397220 */ /* 0x000fc40000410000 */
[----:B------:R-:W-:Y:S02]  /*66a0*/  FFMA.FTZ R56, R141, R223, -R56 ;  /* 0x000000df8d387223 */ /* 0x000fe40000010838 */
[----:B------:R-:W-:Y:S02]  /*66b0*/  FADD.FTZ R226, RZ, R58 ;  /* 0x0000003affe27221 */ /* 0x000fe40000010000 */
[----:B------:R-:W-:Y:S02]  /*66c0*/  FFMA.FTZ R53, R168, R53, R57 ;  /* 0x00000035a8357223 */ /* 0x000fe40000010039 */
        /* <DEDUP_REMOVED lines=47> */
.L_x_2274:
[----:B------:R-:W-:Y:S05]  /*69c0*/  BRA.DIV ~URZ, `(.L_x_2241) ;  /* 0x000051827f007947 */ /* 0x000fea000b800000 */
[----:B------:R2:W3:Y:S04]  /*69d0*/  SHFL.DOWN PT, R55, R112, 0x1, 0x1f ;  /* 0x08201f0070377f89 */ /* 0x0004e800000e0000 */
[----:B------:R2:W4:Y:S04]  /*69e0*/  SHFL.DOWN PT, R56, R59, 0x1, 0x1f ;  /* 0x08201f003b387f89 */ /* 0x00052800000e0000 */
[----:B------:R2:W0:Y:S02]  /*69f0*/  SHFL.DOWN PT, R111, R58, 0x1, 0x1f ;  /* 0x08201f003a6f7f89 */ /* 0x00042400000e0000 */
.L_x_2275:
        /* <DEDUP_REMOVED lines=15> */
.L_x_2243:
[----:B------:R-:W-:Y:S05]  /*6af0*/  BSYNC B1 ;  /* 0x0000000000017941 */ /* 0x000fea0003800000 */
.L_x_2242:
[----:B------:R-:W-:Y:S05]  /*6b00*/  BRA.DIV ~URZ, `(.L_x_2244) ;  /* 0x000051927f007947 */ /* 0x000fea000b800000 */
[----:B-1----:R1:W2:Y:S04]  /*6b10*/  SHFL.DOWN PT, R54, R113, 0x2, 0x1f ;  /* 0x08401f0071367f89 */ /* 0x0022a800000e0000 */
[----:B---3--:R1:W3:Y:S04]  /*6b20*/  SHFL.DOWN PT, R55, R112, 0x2, 0x1f ;  /* 0x08401f0070377f89 */ /* 0x0082e800000e0000 */
[----:B----4-:R1:W4:Y:S04]  /*6b30*/  SHFL.DOWN PT, R56, R59, 0x2, 0x1f ;  /* 0x08401f003b387f89 */ /* 0x01032800000e0000 */
[----:B0-----:R1:W0:Y:S02]  /*6b40*/  SHFL.DOWN PT, R111, R58, 0x2, 0x1f ;  /* 0x08401f003a6f7f89 */ /* 0x00122400000e0000 */
.L_x_2276:
        /* <DEDUP_REMOVED lines=15> */
.L_x_2246:
[----:B------:R-:W-:Y:S05]  /*6c40*/  BSYNC B1 ;  /* 0x0000000000017941 */ /* 0x000fea0003800000 */
.L_x_2245:
[----:B------:R-:W-:Y:S05]  /*6c50*/  BRA.DIV ~URZ, `(.L_x_2247) ;  /* 0x000052027f007947 */ /* 0x000fea000b800000 */
[----:B--2---:R2:W1:Y:S02]  /*6c60*/  SHFL.DOWN PT, R54, R113, 0x4, 0x1f ;  /* 0x08801f0071367f89 */ /* 0x00446400000e0000 */
.L_x_2277:
[----:B------:R-:W-:Y:S05]  /*6c70*/  BRA.DIV ~URZ, `(.L_x_2248) ;  /* 0x000052627f007947 */ /* 0x000fea000b800000 */
[----:B---3--:R3:W2:Y:S04]  /*6c80*/  SHFL.DOWN PT, R55, R112, 0x4, 0x1f ;  /* 0x08801f0070377f89 */ /* 0x0086a800000e0000 */
[----:B----4-:R3:W4:Y:S04]  /*6c90*/  SHFL.DOWN PT, R56, R59, 0x4, 0x1f ;  /* 0x08801f003b387f89 */ /* 0x01072800000e0000 */
[----:B0-----:R3:W0:Y:S02]  /*6ca0*/  SHFL.DOWN PT, R111, R58, 0x4, 0x1f ;  /* 0x08801f003a6f7f89 */ /* 0x00162400000e0000 */
.L_x_2278:
        /* <DEDUP_REMOVED lines=15> */
.L_x_2250:
[----:B------:R-:W-:Y:S05]  /*6da0*/  BSYNC B1 ;  /* 0x0000000000017941 */ /* 0x000fea0003800000 */
.L_x_2249:
[----:B------:R-:W-:Y:S05]  /*6db0*/  BRA.DIV ~URZ, `(.L_x_2251) ;  /* 0x000052727f007947 */ /* 0x000fea000b800000 */
[----:B-1----:R1:W3:Y:S04]  /*6dc0*/  SHFL.DOWN PT, R54, R113, 0x8, 0x1f ;  /* 0x09001f0071367f89 */ /* 0x0022e800000e0000 */
[----:B--2---:R1:W2:Y:S04]  /*6dd0*/  SHFL.DOWN PT, R55, R112, 0x8, 0x1f ;  /* 0x09001f0070377f89 */ /* 0x0042a800000e0000 */
[----:B----4-:R1:W4:Y:S04]  /*6de0*/  SHFL.DOWN PT, R56, R59, 0x8, 0x1f ;  /* 0x09001f003b387f89 */ /* 0x01032800000e0000 */
[----:B0-----:R1:W0:Y:S02]  /*6df0*/  SHFL.DOWN PT, R111, R58, 0x8, 0x1f ;  /* 0x09001f003a6f7f89 */ /* 0x00122400000e0000 */
.L_x_2279:
        /* <DEDUP_REMOVED lines=15> */
.L_x_2253:
[----:B------:R-:W-:Y:S05]  /*6ef0*/  BSYNC B1 ;  /* 0x0000000000017941 */ /* 0x000fea0003800000 */
.L_x_2252:
[----:B------:R-:W-:Y:S05]  /*6f00*/  BRA.DIV ~URZ, `(.L_x_2254) ;  /* 0x000052e27f007947 */ /* 0x000fea000b800000 */
[----:B---3--:R3:W1:Y:S02]  /*6f10*/  SHFL.DOWN PT, R54, R113, 0x10, 0x1f ;  /* 0x0a001f0071367f89 */ /* 0x00866400000e0000 */
.L_x_2280:
[----:B------:R-:W-:Y:S05]  /*6f20*/  BRA.DIV ~URZ, `(.L_x_2255) ;  /* 0x000053427f007947 */ /* 0x000fea000b800000 */
[----:B--2---:R2:W3:Y:S04]  /*6f30*/  SHFL.DOWN PT, R55, R112, 0x10, 0x1f ;  /* 0x0a001f0070377f89 */ /* 0x0044e800000e0000 */
[----:B----4-:R2:W4:Y:S04]  /*6f40*/  SHFL.DOWN PT, R56, R59, 0x10, 0x1f ;  /* 0x0a001f003b387f89 */ /* 0x01052800000e0000 */
[----:B0-----:R2:W0:Y:S02]  /*6f50*/  SHFL.DOWN PT, R111, R58, 0x10, 0x1f ;  /* 0x0a001f003a6f7f89 */ /* 0x00142400000e0000 */
.L_x_2281:
        /* <DEDUP_REMOVED lines=13> */
.L_x_2257:
[----:B------:R-:W-:Y:S05]  /*7030*/  BSYNC B1 ;  /* 0x0000000000017941 */ /* 0x000fea0003800000 */
.L_x_2256:
        /* <DEDUP_REMOVED lines=20> */
.L_x_2282:
        /* <DEDUP_REMOVED lines=15> */
.L_x_2260:
[----:B-1----:R-:W-:Y:S05]  /*7270*/  BSYNC B1 ;  /* 0x0000000000017941 */ /* 0x002fea0003800000 */
.L_x_2259:
        /* <DEDUP_REMOVED lines=39> */
.L_x_2239:
[----:B-1----:R-:W-:Y:S05]  /*74f0*/  BSYNC B0 ;  /* 0x0000000000007941 */ /* 0x002fea0003800000 */
.L_x_2238:
[----:B------:R-:W-:Y:S01]  /*7500*/  WARPSYNC 0xffffffff ;  /* 0xffffffff00007948 */ /* 0x000fe20003800000 */
[----:B------:R-:W-:Y:S01]  /*7510*/  BAR.SYNC.DEFER_BLOCKING 0x0 ;  /* 0x0000000000007b1d */ /* 0x000fe20000010000 */
[----:B------:R-:W-:Y:S01]  /*7520*/  FFMA.FTZ R56, R33, R224, RZ ;  /* 0x000000e021387223 */ /* 0x000fe200000100ff */
[----:B------:R-:W-:-:S02]  /*7530*/  ISETP.NE.AND P2, PT, R132, RZ, PT ;  /* 0x000000ff8400720c */ /* 0x000fc40003f45270 */
[----:B------:R-:W-:Y:S01]  /*7540*/  ISETP.GT.AND P0, PT, R130, 0x1e, PT ;  /* 0x0000001e8200780c */ /* 0x000fe20003f04270 */
[----:B------:R-:W-:Y:S01]  /*7550*/  FFMA.FTZ R108, R32, R229, R56 ;  /* 0x000000e5206c7223 */ /* 0x000fe20000010038 */
[----:B------:R-:W-:Y:S01]  /*7560*/  ISETP.NE.AND P1, PT, R130, RZ, PT ;  /* 0x000000ff8200720c */ /* 0x000fe20003f25270 */
[----:B------:R-:W-:Y:S01]  /*7570*/  FADD.FTZ R229, -R16, R229 ;  /* 0x000000e510e57221 */ /* 0x000fe20000010100 */
[----:B------:R-:W-:Y:S01]  /*7580*/  BSSY B0, `(.L_x_2261) ;  /* 0x00001ed000007945 */ /* 0x000fe20003800000 */
[----:B------:R-:W-:Y:S02]  /*7590*/  FFMA.FTZ R116, R31, R222, R108 ;  /* 0x000000de1f747223 */ /* 0x000fe4000001006c */
[----:B------:R-:W-:Y:S02]  /*75a0*/  FADD.FTZ R222, -R15, R222 ;  /* 0x000000de0fde7221 */ /* 0x000fe40000010100 */
[----:B------:R-:W-:Y:S02]  /*75b0*/  FFMA.FTZ R116, R30, R227, R116 ;  /* 0x000000e31e747223 */ /* 0x000fe40000010074 */
[----:B------:R-:W-:-:S02]  /*75c0*/  FADD.FTZ R227, -R14, R227 ;  /* 0x000000e30ee37221 */ /* 0x000fc40000010100 */
[----:B------:R-:W-:Y:S02]  /*75d0*/  FFMA.FTZ R116, R29, R220, R116 ;  /* 0x000000dc1d747223 */ /* 0x000fe40000010074 */
[----:B------:R-:W-:Y:S02]  /*75e0*/  FADD.FTZ R220, -R13, R220 ;  /* 0x000000dc0ddc7221 */ /* 0x000fe40000010100 */
[----:B------:R-:W-:Y:S02]  /*75f0*/  FFMA.FTZ R116, R28, R215, R116 ;  /* 0x000000d71c747223 */ /* 0x000fe40000010074 */
[----:B------:R-:W-:Y:S01]  /*7600*/  FADD.FTZ R215, -R12, R215 ;  /* 0x000000d70cd77221 */ /* 0x000fe20000010100 */
[----:B0-----:R-:W0:Y:S01]  /*7610*/  LDS.64 R52, [R137.X16+0x2b98] ;  /* 0x002b980089347984 */ /* 0x001e22000000ca00 */
[----:B------:R-:W-:Y:S02]  /*7620*/  FFMA.FTZ R116, R27, R210, R116 ;  /* 0x000000d21b747223 */ /* 0x000fe40000010074 */
[----:B------:R-:W-:Y:S01]  /*7630*/  FADD.FTZ R210, -R11, R210 ;  /* 0x000000d20bd27221 */ /* 0x000fe20000010100 */
[----:B------:R1:W-:Y:S01]  /*7640*/  @!P2 STS.128 [R0.X16+0x4990], R48 ;  /* 0x004990300000a388 */ /* 0x0003e2000000cc00 */
[----:B------:R-:W-:-:S02]  /*7650*/  FFMA.FTZ R116, R26, R217, R116 ;  /* 0x000000d91a747223 */ /* 0x000fc40000010074 */
[----:B------:R-:W-:Y:S02]  /*7660*/  FADD.FTZ R217, -R10, R217 ;  /* 0x000000d90ad97221 */ /* 0x000fe40000010100 */
[----:B------:R-:W-:Y:S02]  /*7670*/  FFMA.FTZ R116, R25, R212, R116 ;  /* 0x000000d419747223 */ /* 0x000fe40000010074 */
[----:B------:R-:W-:Y:S02]  /*7680*/  FADD.FTZ R212, -R9, R212 ;  /* 0x000000d409d47221 */ /* 0x000fe40000010100 */
[----:B------:R-:W-:Y:S02]  /*7690*/  FFMA.FTZ R116, R24, R219, R116 ;  /* 0x000000db18747223 */ /* 0x000fe40000010074 */
[----:B------:R-:W-:Y:S02]  /*76a0*/  FADD.FTZ R219, -R8, R219 ;  /* 0x000000db08db7221 */ /* 0x000fe40000010100 */
[----:B------:R-:W-:-:S02]  /*76b0*/  FFMA.FTZ R116, R23, R214, R116 ;  /* 0x000000d617747223 */ /* 0x000fc40000010074 */
[----:B------:R-:W-:Y:S02]  /*76c0*/  FADD.FTZ R214, -R7, R214 ;  /* 0x000000d607d67221 */ /* 0x000fe40000010100 */
[----:B-1----:R-:W-:Y:S02]  /*76d0*/  FFMA.FTZ R48, R33, -R211, RZ ;  /* 0x800000d321307223 */ /* 0x002fe400000100ff */
[----:B------:R-:W-:Y:S02]  /*76e0*/  FFMA.FTZ R116, R22, R221, R116 ;  /* 0x000000dd16747223 */ /* 0x000fe40000010074 */
[----:B------:R-:W-:Y:S02]  /*76f0*/  FFMA.FTZ R48, R32, -R209, R48 ;  /* 0x800000d120307223 */ /* 0x000fe40000010030 */
[----:B------:R-:W-:Y:S02]  /*7700*/  FFMA.FTZ R116, R21, R218, R116 ;  /* 0x000000da15747223 */ /* 0x000fe40000010074 */
[----:B------:R-:W-:-:S02]  /*7710*/  FFMA.FTZ R48, R31, -R208, R48 ;  /* 0x800000d01f307223 */ /* 0x000fc40000010030 */
[----:B------:R-:W-:Y:S02]  /*7720*/  FFMA.FTZ R116, R20, R223, R116 ;  /* 0x000000df14747223 */ /* 0x000fe40000010074 */
[----:B------:R-:W-:Y:S02]  /*7730*/  FFMA.FTZ R48, R30, -R207, R48 ;  /* 0x800000cf1e307223 */ /* 0x000fe40000010030 */
[----:B------:R-:W-:Y:S02]  /*7740*/  FADD.FTZ R221, -R6, R221 ;  /* 0x000000dd06dd7221 */ /* 0x000fe40000010100 */
[----:B------:R-:W-:Y:S02]  /*7750*/  FFMA.FTZ R48, R29, -R206, R48 ;  /* 0x800000ce1d307223 */ /* 0x000fe40000010030 */
[----:B------:R-:W-:Y:S02]  /*7760*/  FADD.FTZ R218, -R5, R218 ;  /* 0x000000da05da7221 */ /* 0x000fe40000010100 */
        /* <DEDUP_REMOVED lines=96> */
[----:B------:R-:W-:-:S02]  /*7d70*/  FMUL.FTZ R54, R199, R45 ;  /* 0x0000002dc7367220 */ /* 0x000fc40000410000 */
[----:B------:R-:W-:Y:S02]  /*7d80*/  FADD.FTZ R117, -R17, R224 ;  /* 0x000000e011757221 */ /* 0x000fe40000010100 */
[----:B------:R-:W-:Y:S02]  /*7d90*/  FMUL.FTZ R56, R198, R45 ;  /* 0x0000002dc6387220 */ /* 0x000fe40000410000 */
[----:B------:R-:W-:Y:S02]  /*7da0*/  FMUL.FTZ R58, R211, R54 ;  /* 0x00000036d33a7220 */ /* 0x000fe40000410000 */
[----:B------:R-:W-:Y:S02]  /*7db0*/  FMUL.FTZ R110, R115, R44 ;  /* 0x0000002c736e7220 */ /* 0x000fe40000410000 */
[-C--:B------:R-:W-:Y:S02]  /*7dc0*/  FFMA.FTZ R108, R117, R56.reuse, -R58 ;  /* 0x00000038756c7223 */ /* 0x080fe4000001083a */
[----:B------:R-:W-:-:S02]  /*7dd0*/  FMUL.FTZ R58, R211, R56 ;  /* 0x00000038d33a7220 */ /* 0x000fc40000410000 */
[----:B------:R-:W-:Y:S02]  /*7de0*/  FMUL.FTZ R56, R197, R44 ;  /* 0x0000002cc5387220 */ /* 0x000fe40000410000 */
[----:B------:R-:W-:Y:S02]  /*7df0*/  FMUL.FTZ R112, R209, R110 ;  /* 0x0000006ed1707220 */ /* 0x000fe40000410000 */
[----:B------:R-:W-:Y:S02]  /*7e00*/  FFMA.FTZ R58, R54, R117, R58 ;  /* 0x00000075363a7223 */ /* 0x000fe4000001003a */
[----:B------:R-:W-:Y:S02]  /*7e10*/  FMUL.FTZ R119, R195, R43 ;  /* 0x0000002bc3777220 */ /* 0x000fe40000410000 */
[----:B------:R-:W-:Y:S02]  /*7e20*/  FFMA.FTZ R123, R56, R229, R112 ;  /* 0x000000e5387b7223 */ /* 0x000fe40000010070 */
[----:B------:R-:W-:-:S02]  /*7e30*/  FADD.FTZ R58, RZ, R58 ;  /* 0x0000003aff3a7221 */ /* 0x000fc40000010000 */
[----:B------:R-:W-:Y:S02]  /*7e40*/  FMUL.FTZ R141, R194, R43 ;  /* 0x0000002bc28d7220 */ /* 0x000fe40000410000 */
[----:B------:R-:W-:Y:S02]  /*7e50*/  FMUL.FTZ R114, R209, R56 ;  /* 0x00000038d1727220 */ /* 0x000fe40000410000 */
[----:B------:R-:W-:Y:S02]  /*7e60*/  FMUL.FTZ R112, R208, R119 ;  /* 0x00000077d0707220 */ /* 0x000fe40000410000 */
[----:B------:R-:W-:Y:S02]  /*7e70*/  FADD.FTZ R123, R58, R123 ;  /* 0x0000007b3a7b7221 */ /* 0x000fe40000010000 */
[----:B------:R-:W-:Y:S02]  /*7e80*/  FMUL.FTZ R58, R193, R42 ;  /* 0x0000002ac13a7220 */ /* 0x000fe40000410000 */
[----:B------:R-:W-:-:S02]  /*7e90*/  FFMA.FTZ R137, R229, R110, -R114 ;  /* 0x0000006ee5897223 */ /* 0x000fc40000010872 */
[----:B------:R-:W-:Y:S02]  /*7ea0*/  FADD.FTZ R108, RZ, R108 ;  /* 0x0000006cff6c7221 */ /* 0x000fe40000010000 */
[-C--:B------:R-:W-:Y:S02]  /*7eb0*/  FFMA.FTZ R143, R222, R141.reuse, -R112 ;  /* 0x0000008dde8f7223 */ /* 0x080fe40000010870 */
[----:B------:R-:W-:Y:S02]  /*7ec0*/  FMUL.FTZ R141, R208, R141 ;  /* 0x0000008dd08d7220 */ /* 0x000fe40000410000 */
[----:B------:R-:W-:Y:S02]  /*7ed0*/  FMUL.FTZ R112, R113, R42 ;  /* 0x0000002a71707220 */ /* 0x000fe40000410000 */
[----:B------:R-:W-:Y:S02]  /*7ee0*/  FMUL.FTZ R114, R207, R58 ;  /* 0x0000003acf727220 */ /* 0x000fe40000410000 */
[----:B------:R-:W-:-:S02]  /*7ef0*/  FADD.FTZ R108, R108, R137 ;  /* 0x000000896c6c7221 */ /* 0x000fc40000010000 */
[----:B------:R-:W-:Y:S02]  /*7f00*/  FFMA.FTZ R110, R119, R222, R141 ;  /* 0x000000de776e7223 */ /* 0x000fe4000001008d */
[-C--:B------:R-:W-:Y:S02]  /*7f10*/  FFMA.FTZ R141, R227, R112.reuse, -R114 ;  /* 0x00000070e38d7223 */ /* 0x080fe40000010872 */
[----:B------:R-:W-:Y:S02]  /*7f20*/  FMUL.FTZ R112, R207, R112 ;  /* 0x00000070cf707220 */ /* 0x000fe40000410000 */
[----:B------:R-:W-:Y:S02]  /*7f30*/  FMUL.FTZ R145, R190, R121 ;  /* 0x00000079be917220 */ /* 0x000fe40000410000 */
[----:B------:R-:W-:Y:S02]  /*7f40*/  FADD.FTZ R108, R108, R143 ;  /* 0x0000008f6c6c7221 */ /* 0x000fe40000010000 */
[----:B------:R-:W-:-:S02]  /*7f50*/  FADD.FTZ R110, R123, R110 ;  /* 0x0000006e7b6e7221 */ /* 0x000fc40000010000 */
[----:B------:R-:W-:Y:S02]  /*7f60*/  FMUL.FTZ R123, R191, R121 ;  /* 0x00000079bf7b7220 */ /* 0x000fe40000410000 */
[----:B------:R-:W-:Y:S02]  /*7f70*/  FFMA.FTZ R137, R58, R227, R112 ;  /* 0x000000e33a897223 */ /* 0x000fe40000010070 */
[----:B------:R-:W-:Y:S02]  /*7f80*/  FMUL.FTZ R112, R206, R145 ;  /* 0x00000091ce707220 */ /* 0x000fe40000410000 */
[----:B------:R-:W-:Y:S02]  /*7f90*/  FADD.FTZ R141, R108, R141 ;  /* 0x0000008d6c8d7221 */ /* 0x000fe40000010000 */
[----:B------:R-:W-:Y:S02]  /*7fa0*/  FMUL.FTZ R108, R189, R120 ;  /* 0x00000078bd6c7220 */ /* 0x000fe40000410000 */
[----:B------:R-:W-:-:S02]  /*7fb0*/  FMUL.FTZ R114, R206, R123 ;  /* 0x0000007bce727220 */ /* 0x000fc40000410000 */
[----:B------:R-:W-:Y:S02]  /*7fc0*/  FADD.FTZ R110, R110, R137 ;  /* 0x000000896e6e7221 */ /* 0x000fe40000010000 */
[----:B------:R-:W-:Y:S02]  /*7fd0*/  FFMA.FTZ R137, R123, R220, R112 ;  /* 0x000000dc7b897223 */ /* 0x000fe40000010070 */
[----:B------:R-:W-:Y:S02]  /*7fe0*/  FMUL.FTZ R112, R111, R120 ;  /* 0x000000786f707220 */ /* 0x000fe40000410000 */
[----:B------:R-:W-:Y:S02]  /*7ff0*/  FMUL.FTZ R118, R205, R108 ;  /* 0x0000006ccd767220 */ /* 0x000fe40000410000 */
[----:B------:R-:W-:Y:S02]  /*8000*/  FFMA.FTZ R114, R220, R145, -R114 ;  /* 0x00000091dc727223 */ /* 0x000fe40000010872 */
[----:B------:R-:W-:-:S02]  /*8010*/  FFMA.FTZ R51, R215, R112, -R118 ;  /* 0x00000070d7337223 */ /* 0x000fc40000010876 */
[----:B------:R-:W-:Y:S02]  /*8020*/  FADD.FTZ R110, R110, R137 ;  /* 0x000000896e6e7221 */ /* 0x000fe40000010000 */
[----:B------:R-:W-:Y:S02]  /*8030*/  FADD.FTZ R114, R141, R114 ;  /* 0x000000728d727221 */ /* 0x000fe40000010000 */
[----:B------:R-:W-:Y:S02]  /*8040*/  FMUL.FTZ R112, R205, R112 ;  /* 0x00000070cd707220 */ /* 0x000fe40000410000 */
[-C--:B------:R-:W-:Y:S02]  /*8050*/  FMUL.FTZ R141, R186, R47.reuse ;  /* 0x0000002fba8d7220 */ /* 0x080fe40000410000 */
[----:B------:R-:W-:Y:S02]  /*8060*/  FMUL.FTZ R137, R187, R47 ;  /* 0x0000002fbb897220 */ /* 0x000fe40000410000 */
[----:B------:R-:W-:-:S02]  /*8070*/  FFMA.FTZ R49, R108, R215, R112 ;  /* 0x000000d76c317223 */ /* 0x000fc40000010070 */
[C---:B------:R-:W-:Y:S02]  /*8080*/  FMUL.FTZ R50, R204.reuse, R141 ;  /* 0x0000008dcc327220 */ /* 0x040fe40000410000 */
[----:B------:R-:W-:Y:S02]  /*8090*/  FMUL.FTZ R112, R204, R137 ;  /* 0x00000089cc707220 */ /* 0x000fe40000410000 */
[----:B------:R-:W-:Y:S02]  /*80a0*/  FFMA.FTZ R48, R28, -R205, R48 ;  /* 0x800000cd1c307223 */ /* 0x000fe40000010030 */
[----:B------:R-:W-:Y:S02]  /*80b0*/  FADD.FTZ R49, R110, R49 ;  /* 0x000000316e317221 */ /* 0x000fe40000010000 */
[----:B------:R-:W-:Y:S02]  /*80c0*/  FFMA.FTZ R50, R137, R210, R50 ;  /* 0x000000d289327223 */ /* 0x000fe40000010032 */
[----:B------:R-:W-:-:S02]  /*80d0*/  FFMA.FTZ R112, R210, R141, -R112 ;  /* 0x0000008dd2707223 */ /* 0x000fc40000010870 */
[----:B------:R-:W-:Y:S02]  /*80e0*/  FADD.FTZ R51, R114, R51 ;  /* 0x0000003372337221 */ /* 0x000fe40000010000 */
[----:B------:R-:W-:Y:S02]  /*80f0*/  FFMA.FTZ R48, R27, -R204, R48 ;  /* 0x800000cc1b307223 */ /* 0x000fe40000010030 */
[----:B------:R-:W-:Y:S02]  /*8100*/  FMUL.FTZ R110, R185, R46 ;  /* 0x0000002eb96e7220 */ /* 0x000fe40000410000 */
[----:B------:R-:W-:Y:S02]  /*8110*/  FADD.FTZ R49, R49, R50 ;  /* 0x0000003231317221 */ /* 0x000fe40000010000 */
[----:B------:R-:W-:Y:S02]  /*8120*/  FADD.FTZ R51, R51, R112 ;  /* 0x0000007033337221 */ /* 0x000fe40000010000 */
[----:B------:R-:W-:-:S02]  /*8130*/  FFMA.FTZ R48, R26, -R203, R48 ;  /* 0x800000cb1a307223 */ /* 0x000fc40000010030 */
[----:B------:R-:W-:Y:S02]  /*8140*/  FMUL.FTZ R50, R109, R46 ;  /* 0x0000002e6d327220 */ /* 0x000fe40000410000 */
[----:B------:R-:W-:Y:S02]  /*8150*/  FMUL.FTZ R112, R203, R110 ;  /* 0x0000006ecb707220 */ /* 0x000fe40000410000 */
[-C--:B------:R-:W-:Y:S02]  /*8160*/  FMUL.FTZ R141, R183, R41.reuse ;  /* 0x00000029b78d7220 */ /* 0x080fe40000410000 */
[----:B------:R-:W-:Y:S02]  /*8170*/  FFMA.FTZ R48, R25, -R202, R48 ;  /* 0x800000ca19307223 */ /* 0x000fe40000010030 */
[----:B------:R-:W-:Y:S02]  /*8180*/  FFMA.FTZ R112, R217, R50, -R112 ;  /* 0x00000032d9707223 */ /* 0x000fe40000010870 */
[----:B------:R-:W-:-:S02]  /*8190*/  FMUL.FTZ R143, R182, R41 ;  /* 0x00000029b68f7220 */ /* 0x000fc40000410000 */
[----:B------:R-:W-:Y:S02]  /*81a0*/  FMUL.FTZ R114, R202, R141 ;  /* 0x0000008dca727220 */ /* 0x000fe40000410000 */
[----:B------:R-:W-:Y:S02]  /*81b0*/  FMUL.FTZ R50, R203, R50 ;  /* 0x00000032cb327220 */ /* 0x000fe40000410000 */
[----:B------:R-:W-:Y:S02]  /*81c0*/  FFMA.FTZ R48, R24, -R201, R48 ;  /* 0x800000c918307223 */ /* 0x000fe40000010030 */
[----:B------:R-:W-:Y:S02]  /*81d0*/  FFMA.FTZ R114, R212, R143, -R114 ;  /* 0x0000008fd4727223 */ /* 0x000fe40000010872 */
[----:B------:R-:W-:Y:S02]  /*81e0*/  FFMA.FTZ R50, R110, R217, R50 ;  /* 0x000000d96e327223 */ /* 0x000fe40000010032 */
[----:B------:R-:W-:-:S02]  /*81f0*/  FMUL.FTZ R143, R202, R143 ;  /* 0x0000008fca8f7220 */ /* 0x000fc40000410000 */
[----:B------:R-:W-:Y:S02]  /*8200*/  FFMA.FTZ R48, R23, -R200, R48 ;  /* 0x800000c817307223 */ /* 0x000fe40000010030 */
[----:B------:R-:W-:Y:S02]  /*8210*/  FADD.FTZ R49, R49, R50 ;  /* 0x0000003231317221 */ /* 0x000fe40000010000 */
[----:B------:R-:W-:Y:S02]  /*8220*/  FFMA.FTZ R50, R141, R212, R143 ;  /* 0x000000d48d327223 */ /* 0x000fe4000001008f */
[----:B------:R-:W-:Y:S02]  /*8230*/  FFMA.FTZ R48, R22, -R213, R48 ;  /* 0x800000d516307223 */ /* 0x000fe40000010030 */
[----:B------:R-:W-:Y:S02]  /*8240*/  FADD.FTZ R51, R51, R112 ;  /* 0x0000007033337221 */ /* 0x000fe40000010000 */
[----:B------:R-:W-:-:S02]  /*8250*/  FMUL.FTZ R112, R181, R40 ;  /* 0x00000028b5707220 */ /* 0x000fc40000410000 */
[----:B------:R-:W-:Y:S02]  /*8260*/  FADD.FTZ R49, R49, R50 ;  /* 0x0000003231317221 */ /* 0x000fe40000010000 */
[-C--:B------:R-:W-:Y:S02]  /*8270*/  FMUL.FTZ R138, R138, R228.reuse ;  /* 0x000000e48a8a7220 */ /* 0x080fe40000410000 */
[----:B------:R-:W-:Y:S02]  /*8280*/  FFMA.FTZ R50, R19, R228, R116 ;  /* 0x000000e413327223 */ /* 0x000fe40000010074 */
[----:B------:R-:W-:Y:S02]  /*8290*/  FFMA.FTZ R118, R21, -R216, R48 ;  /* 0x800000d815767223 */ /* 0x000fe40000010030 */
[----:B------:R-:W-:Y:S02]  /*82a0*/  FADD.FTZ R116, R51, R114 ;  /* 0x0000007233747221 */ /* 0x000fe40000010000 */
[----:B------:R-:W-:-:S02]  /*82b0*/  FMUL.FTZ R48, R59, R40 ;  /* 0x000000283b307220 */ /* 0x000fc40000410000 */
[----:B------:R-:W-:Y:S02]  /*82c0*/  FMUL.FTZ R51, R201, R112 ;  /* 0x00000070c9337220 */ /* 0x000fe40000410000 */
[----:B------:R-:W-:Y:S02]  /*82d0*/  FFMA.FTZ R139, R139, R226, R138 ;  /* 0x000000e28b8b7223 */ /* 0x000fe4000001008a */
[----:B------:R-:W-:Y:S02]  /*82e0*/  FMUL.FTZ R122, R171, UR15 ;  /* 0x0000000fab7a7c20 */ /* 0x000fe40008410000 */
[----:B------:R-:W-:Y:S02]  /*82f0*/  FFMA.FTZ R118, R20, -R225, R118 ;  /* 0x800000e114767223 */ /* 0x000fe40000010076 */
[-C--:B------:R-:W-:Y:S02]  /*8300*/  FFMA.FTZ R143, R219, R48.reuse, -R51 ;  /* 0x00000030db8f7223 */ /* 0x080fe40000010833 */
[----:B------:R-:W-:-:S02]  /*8310*/  FMUL.FTZ R48, R201, R48 ;  /* 0x00000030c9307220 */ /* 0x000fc40000410000 */
[----:B------:R-:W-:Y:S02]  /*8320*/  FADD.FTZ R139, RZ, R139 ;  /* 0x0000008bff8b7221 */ /* 0x000fe40000010000 */
[-C--:B------:R-:W-:Y:S02]  /*8330*/  FMUL.FTZ R114, R171, R34.reuse ;  /* 0x00000022ab727220 */ /* 0x080fe40000410000 */
[C---:B------:R-:W-:Y:S02]  /*8340*/  FMUL.FTZ R138, R53.reuse, R34 ;  /* 0x00000022358a7220 */ /* 0x040fe40000410000 */
[----:B------:R-:W-:Y:S02]  /*8350*/  FFMA.FTZ R122, R53, UR14, -R122 ;  /* 0x0000000e357a7c23 */ /* 0x000fe4000801087a */
[----:B------:R-:W-:Y:S02]  /*8360*/  FFMA.FTZ R51, R19, -R226, R118 ;  /* 0x800000e213337223 */ /* 0x000fe40000010076 */
[----:B------:R-:W-:-:S02]  /*8370*/  FFMA.FTZ R118, R112, R219, R48 ;  /* 0x000000db70767223 */ /* 0x000fc40000010030 */
[C---:B------:R-:W-:Y:S02]  /*8380*/  FMUL.FTZ R140, R139.reuse, R114 ;  /* 0x000000728b8c7220 */ /* 0x040fe40000410000 */
[C---:B------:R-:W-:Y:S02]  /*8390*/  FMUL.FTZ R142, R139.reuse, R122 ;  /* 0x0000007a8b8e7220 */ /* 0x040fe40000410000 */
[----:B------:R-:W-:Y:S02]  /*83a0*/  FFMA.FTZ R51, R18, -R139, R51 ;  /* 0x8000008b12337223 */ /* 0x000fe40000010033 */
[----:B------:R-:W-:Y:S02]  /*83b0*/  FMUL.FTZ R144, R139, R138 ;  /* 0x0000008a8b907220 */ /* 0x000fe40000410000 */
[----:B------:R-:W-:Y:S02]  /*83c0*/  FMUL.FTZ R139, R179, R39 ;  /* 0x00000027b38b7220 */ /* 0x000fe40000410000 */
[----:B------:R-:W-:-:S02]  /*83d0*/  FADD.FTZ R49, R49, R118 ;  /* 0x0000007631317221 */ /* 0x000fc40000010000 */
[----:B------:R-:W-:Y:S02]  /*83e0*/  FFMA.FTZ R50, R18, R231, R50 ;  /* 0x000000e712327223 */ /* 0x000fe40000010032 */
[----:B------:R-:W-:Y:S02]  /*83f0*/  FADD.FTZ R118, R116, R143 ;  /* 0x0000008f74767221 */ /* 0x000fe40000010000 */
[----:B------:R-:W-:Y:S02]  /*8400*/  FADD.FTZ R231, -R2, R231 ;  /* 0x000000e702e77221 */ /* 0x000fe40000010100 */
[----:B------:R-:W-:Y:S02]  /*8410*/  FMUL.FTZ R143, R178, R39 ;  /* 0x00000027b28f7220 */ /* 0x000fe40000410000 */
[----:B------:R-:W-:Y:S02]  /*8420*/  FMUL.FTZ R122, R200, R139 ;  /* 0x0000008bc87a7220 */ /* 0x000fe40000410000 */
[----:B------:R-:W-:-:S02]  /*8430*/  FMUL.FTZ R116, R177, R38 ;  /* 0x00000026b1747220 */ /* 0x000fc40000410000 */
[----:B------:R-:W-:Y:S02]  /*8440*/  FFMA.FTZ R48, R231, R138, -R140 ;  /* 0x0000008ae7307223 */ /* 0x000fe4000001088c */
[-C--:B------:R-:W-:Y:S02]  /*8450*/  FFMA.FTZ R145, R214, R143.reuse, -R122 ;  /* 0x0000008fd6917223 */ /* 0x080fe4000001087a */
[----:B------:R-:W-:Y:S02]  /*8460*/  FMUL.FTZ R138, R57, R38 ;  /* 0x00000026398a7220 */ /* 0x000fe40000410000 */
[----:B------:R-:W-:Y:S02]  /*8470*/  FMUL.FTZ R122, R200, R143 ;  /* 0x0000008fc87a7220 */ /* 0x000fe40000410000 */
[----:B------:R-:W-:Y:S02]  /*8480*/  FMUL.FTZ R140, R213, R116 ;  /* 0x00000074d58c7220 */ /* 0x000fe40000410000 */
[----:B------:R-:W-:-:S02]  /*8490*/  FMUL.FTZ R143, R175, R37 ;  /* 0x00000025af8f7220 */ /* 0x000fc40000410000 */
[----:B------:R-:W-:Y:S02]  /*84a0*/  FFMA.FTZ R122, R139, R214, R122 ;  /* 0x000000d68b7a7223 */ /* 0x000fe4000001007a */
[-C--:B------:R-:W-:Y:S02]  /*84b0*/  FFMA.FTZ R147, R221, R138.reuse, -R140 ;  /* 0x0000008add937223 */ /* 0x080fe4000001088c */
[----:B------:R-:W-:Y:S02]  /*84c0*/  FMUL.FTZ R138, R213, R138 ;  /* 0x0000008ad58a7220 */ /* 0x000fe40000410000 */
[----:B------:R-:W-:Y:S02]  /*84d0*/  FMUL.FTZ R149, R174, R37 ;  /* 0x00000025ae957220 */ /* 0x000fe40000410000 */
[----:B------:R-:W-:Y:S02]  /*84e0*/  FMUL.FTZ R140, R216, R143 ;  /* 0x0000008fd88c7220 */ /* 0x000fe40000410000 */
[----:B------:R-:W-:-:S02]  /*84f0*/  FADD.FTZ R49, R49, R122 ;  /* 0x0000007a31317221 */ /* 0x000fc40000010000 */
[----:B------:R-:W-:Y:S02]  /*8500*/  FMUL.FTZ R122, R53, UR15 ;  /* 0x0000000f357a7c20 */ /* 0x000fe40008410000 */
[----:B------:R-:W-:Y:S02]  /*8510*/  FFMA.FTZ R138, R116, R221, R138 ;  /* 0x000000dd748a7223 */ /* 0x000fe4000001008a */
[-C--:B------:R-:W-:Y:S02]  /*8520*/  FFMA.FTZ R53, R218, R149.reuse, -R140 ;  /* 0x00000095da357223 */ /* 0x080fe4000001088c */
[----:B------:R-:W-:Y:S02]  /*8530*/  FMUL.FTZ R149, R216, R149 ;  /* 0x00000095d8957220 */ /* 0x000fe40000410000 */
[----:B------:R-:W-:Y:S02]  /*8540*/  FADD.FTZ R118, R118, R145 ;  /* 0x0000009176767221 */ /* 0x000fe40000010000 */
[----:B------:R-:W-:-:S02]  /*8550*/  FADD.FTZ R49, R49, R138 ;  /* 0x0000008a31317221 */ /* 0x000fc40000010000 */
[----:B------:R-:W-:Y:S02]  /*8560*/  FFMA.FTZ R138, R171, UR14, R122 ;  /* 0x0000000eab8a7c23 */ /* 0x000fe4000801007a */
[----:B------:R-:W-:Y:S02]  /*8570*/  FFMA.FTZ R122, R143, R218, R149 ;  /* 0x000000da8f7a7223 */ /* 0x000fe40000010095 */
[----:B------:R-:W-:Y:S02]  /*8580*/  FADD.FTZ R118, R118, R147 ;  /* 0x0000009376767221 */ /* 0x000fe40000010000 */
[----:B------:R-:W-:Y:S02]  /*8590*/  FADD.FTZ R49, R49, R122 ;  /* 0x0000007a31317221 */ /* 0x000fe40000010000 */
[----:B------:R-:W-:Y:S02]  /*85a0*/  FADD.FTZ R122, R118, R53 ;  /* 0x00000035767a7221 */ /* 0x000fe40000010000 */
[----:B------:R-:W-:-:S02]  /*85b0*/  FMUL.FTZ R118, R173, R36 ;  /* 0x00000024ad767220 */ /* 0x000fc40000410000 */
[-C--:B------:R-:W-:Y:S02]  /*85c0*/  FFMA.FTZ R146, R114, R231.reuse, R144 ;  /* 0x000000e772927223 */ /* 0x080fe40000010090 */
[----:B------:R-:W-:Y:S02]  /*85d0*/  FFMA.FTZ R144, R138, R231, R142 ;  /* 0x000000e78a907223 */ /* 0x000fe4000001008e */
[----:B------:R-:W-:Y:S02]  /*85e0*/  FADD.FTZ R223, -R4, R223 ;  /* 0x000000df04df7221 */ /* 0x000fe40000010100 */
[----:B------:R-:W-:Y:S02]  /*85f0*/  FMUL.FTZ R138, R55, R36 ;  /* 0x00000024378a7220 */ /* 0x000fe40000410000 */
[----:B------:R-:W-:Y:S02]  /*8600*/  FMUL.FTZ R140, R225, R118 ;  /* 0x00000076e18c7220 */ /* 0x000fe40000410000 */
[----:B------:R-:W-:-:S02]  /*8610*/  FMUL.FTZ R147, R167, UR15 ;  /* 0x0000000fa7937c20 */ /* 0x000fc40008410000 */
[-C--:B------:R-:W-:Y:S02]  /*8620*/  FMUL.FTZ R53, R167, R35.reuse ;  /* 0x00000023a7357220 */ /* 0x080fe40000410000 */
[-C--:B------:R-:W-:Y:S02]  /*8630*/  FFMA.FTZ R145, R223, R138.reuse, -R140 ;  /* 0x0000008adf917223 */ /* 0x080fe4000001088c */
[C---:B------:R-:W-:Y:S01]  /*8640*/  FFMA.FTZ R147, R52.reuse, UR14, -R147 ;  /* 0x0000000e34937c23 */ /* 0x040fe20008010893 */
[----:B------:R-:W-:Y:S01]  /*8650*/  SHFL.DOWN PT, R140, R51, 0x1, 0x1f ;  /* 0x08201f00338c7f89 */ /* 0x000fe200000e0000 */
[----:B------:R-:W-:Y:S02]  /*8660*/  FMUL.FTZ R138, R225, R138 ;  /* 0x0000008ae18a7220 */ /* 0x000fe40000410000 */
[C---:B------:R-:W-:Y:S02]  /*8670*/  FMUL.FTZ R149, R52.reuse, R35 ;  /* 0x0000002334957220 */ /* 0x040fe40000410000 */
[----:B------:R-:W-:-:S02]  /*8680*/  FMUL.FTZ R142, R52, UR15 ;  /* 0x0000000f348e7c20 */ /* 0x000fc40008410000 */
[C---:B------:R-:W-:Y:S02]  /*8690*/  FMUL.FTZ R52, R226.reuse, R53 ;  /* 0x00000035e2347220 */ /* 0x040fe40000410000 */
[----:B------:R-:W-:Y:S02]  /*86a0*/  FMUL.FTZ R147, R226, R147 ;  /* 0x00000093e2937220 */ /* 0x000fe40000410000 */
[----:B------:R-:W-:Y:S02]  /*86b0*/  FADD.FTZ R228, -R3, R228 ;  /* 0x000000e403e47221 */ /* 0x000fe40000010100 */
[----:B------:R-:W-:Y:S02]  /*86c0*/  FFMA.FTZ R138, R118, R223, R138 ;  /* 0x000000df768a7223 */ /* 0x000fe4000001008a */
[-C--:B------:R-:W-:Y:S02]  /*86d0*/  FMUL.FTZ R226, R226, R149.reuse ;  /* 0x00000095e2e27220 */ /* 0x080fe40000410000 */
[----:B------:R-:W-:-:S02]  /*86e0*/  FFMA.FTZ R149, R228, R149, -R52 ;  /* 0x00000095e4957223 */ /* 0x000fc40000010834 */
[----:B------:R-:W-:Y:S02]  /*86f0*/  FADD.FTZ R49, R49, R138 ;  /* 0x0000008a31317221 */ /* 0x000fe40000010000 */
[----:B------:R-:W-:Y:S02]  /*8700*/  FADD.FTZ R122, R122, R145 ;  /* 0x000000917a7a7221 */ /* 0x000fe40000010000 */
[----:B------:R-:W-:Y:S01]  /*8710*/  FFMA.FTZ R226, R53, R228, R226 ;  /* 0x000000e435e27223 */ /* 0x000fe200000100e2 */
[----:B------:R-:W0:Y:S01]  /*8720*/  SHFL.DOWN PT, R145, R50, 0x1, 0x1f ;  /* 0x08201f0032917f89 */ /* 0x000e2200000e0000 */
[----:B------:R-:W-:Y:S02]  /*8730*/  FADD.FTZ R149, R122, R149 ;  /* 0x000000957a957221 */ /* 0x000fe40000010000 */
[----:B------:R-:W-:Y:S02]  /*8740*/  FADD.FTZ R49, R49, R226 ;  /* 0x000000e231317221 */ /* 0x000fe40000010000 */
[----:B------:R-:W-:-:S02]  /*8750*/  FMUL.FTZ R122, R173, UR15 ;  /* 0x0000000fad7a7c20 */ /* 0x000fc40008410000 */
[----:B------:R-:W-:Y:S02]  /*8760*/  FADD.FTZ R149, R149, R48 ;  /* 0x0000003095957221 */ /* 0x000fe40000010000 */
[----:B------:R-:W-:Y:S02]  /*8770*/  FADD.FTZ R146, R49, R146 ;  /* 0x0000009231927221 */ /* 0x000fe40000010000 */
[C---:B------:R-:W-:Y:S01]  /*8780*/  FFMA.FTZ R122, R55.reuse, UR14, -R122 ;  /* 0x0000000e377a7c23 */ /* 0x040fe2000801087a */
[----:B------:R-:W1:Y:S01]  /*8790*/  SHFL.DOWN PT, R138, R149, 0x1, 0x1f ;  /* 0x08201f00958a7f89 */ /* 0x000e6200000e0000 */
[----:B------:R-:W-:Y:S02]  /*87a0*/  FMUL.FTZ R48, R55, UR15 ;  /* 0x0000000f37307c20 */ /* 0x000fe40008410000 */
[----:B------:R-:W-:Y:S01]  /*87b0*/  FMUL.FTZ R49, R175, UR15 ;  /* 0x0000000faf317c20 */ /* 0x000fe20008410000 */
[----:B------:R-:W2:Y:S01]  /*87c0*/  SHFL.DOWN PT, R55, R146, 0x1, 0x1f ;  /* 0x08201f0092377f89 */ /* 0x000ea200000e0000 */
[----:B------:R-:W-:-:S02]  /*87d0*/  FMUL.FTZ R122, R225, R122 ;  /* 0x0000007ae17a7220 */ /* 0x000fc40000410000 */
[----:B------:R-:W-:Y:S02]  /*87e0*/  FFMA.FTZ R48, R173, UR14, R48 ;  /* 0x0000000ead307c23 */ /* 0x000fe40008010030 */
[----:B------:R-:W-:Y:S02]  /*87f0*/  FFMA.FTZ R49, R174, UR14, -R49 ;  /* 0x0000000eae317c23 */ /* 0x000fe40008010831 */
[----:B------:R-:W-:Y:S02]  /*8800*/  FFMA.FTZ R122, R48, R223, R122 ;  /* 0x000000df307a7223 */ /* 0x000fe4000001007a */
[----:B------:R-:W-:Y:S02]  /*8810*/  FMUL.FTZ R174, R174, UR15 ;  /* 0x0000000faeae7c20 */ /* 0x000fe40008410000 */
[----:B------:R-:W-:Y:S02]  /*8820*/  FMUL.FTZ R48, R177, UR15 ;  /* 0x0000000fb1307c20 */ /* 0x000fe40008410000 */
[----:B------:R-:W-:-:S02]  /*8830*/  FMUL.FTZ R216, R216, R49 ;  /* 0x00000031d8d87220 */ /* 0x000fc40000410000 */
[----:B------:R-:W-:Y:S02]  /*8840*/  FFMA.FTZ R49, R175, UR14, R174 ;  /* 0x0000000eaf317c23 */ /* 0x000fe400080100ae */
[----:B------:R-:W-:Y:S02]  /*8850*/  FFMA.FTZ R48, R57, UR14, -R48 ;  /* 0x0000000e39307c23 */ /* 0x000fe40008010830 */
[----:B------:R-:W-:Y:S01]  /*8860*/  FFMA.FTZ R216, R49, R218, R216 ;  /* 0x000000da31d87223 */ /* 0x000fe200000100d8 */
[----:B------:R-:W-:Y:S01]  /*8870*/  MOV R49, R149 ;  /* 0x0000009500317202 */ /* 0x000fe20000000f00 */
[----:B------:R-:W-:Y:S01]  /*8880*/  FMUL.FTZ R213, R213, R48 ;  /* 0x00000030d5d57220 */ /* 0x000fe20000410000 */
[----:B------:R-:W-:Y:S01]  /*8890*/  MOV R48, R146 ;  /* 0x0000009200307202 */ /* 0x000fe20000000f00 */
[----:B------:R-:W-:Y:S02]  /*88a0*/  FFMA.FTZ R142, R167, UR14, R142 ;  /* 0x0000000ea78e7c23 */ /* 0x000fe4000801008e */
[----:B0-----:R-:W-:-:S02]  /*88b0*/  @!P0 FADD.FTZ R50, R50, R145 ;  /* 0x0000009132328221 */ /* 0x001fc40000010000 */
[----:B------:R-:W-:Y:S02]  /*88c0*/  @!P0 FADD.FTZ R51, R51, R140 ;  /* 0x0000008c33338221 */ /* 0x000fe40000010000 */
[----:B-1----:R-:W-:Y:S02]  /*88d0*/  @!P0 FADD.FTZ R49, R49, R138 ;  /* 0x0000008a31318221 */ /* 0x002fe40000010000 */
[----:B--2---:R-:W-:Y:S01]  /*88e0*/  @!P0 FADD.FTZ R48, R48, R55 ;  /* 0x0000003730308221 */ /* 0x004fe20000010000 */
[----:B------:R-:W0:Y:S01]  /*88f0*/  SHFL.DOWN PT, R148, R51, 0x2, 0x1f ;  /* 0x08401f0033947f89 */ /* 0x000e2200000e0000 */
[----:B------:R-:W-:Y:S01]  /*8900*/  FFMA.FTZ R142, R142, R228, R147 ;  /* 0x000000e48e8e7223 */ /* 0x000fe20000010093 */
[----:B------:R-:W-:Y:S01]  /*8910*/  ISETP.GT.AND P0, PT, R130, 0x1d, PT ;  /* 0x0000001d8200780c */ /* 0x000fe20003f04270 */
[----:B------:R-:W-:Y:S01]  /*8920*/  FMUL.FTZ R140, R181, UR15 ;  /* 0x0000000fb58c7c20 */ /* 0x000fe20008410000 */
[----:B------:R-:W1:Y:S01]  /*8930*/  SHFL.DOWN PT, R147, R50, 0x2, 0x1f ;  /* 0x08401f0032937f89 */ /* 0x000e6200000e0000 */
[----:B------:R-:W-:-:S02]  /*8940*/  FFMA.FTZ R167, R94, R167, R142 ;  /* 0x000000a75ea77223 */ /* 0x000fc4000001008e */
[C---:B------:R-:W-:Y:S01]  /*8950*/  FFMA.FTZ R142, R59.reuse, UR14, -R140 ;  /* 0x0000000e3b8e7c23 */ /* 0x040fe2000801088c */
[----:B------:R-:W2:Y:S01]  /*8960*/  SHFL.DOWN PT, R146, R49, 0x2, 0x1f ;  /* 0x08401f0031927f89 */ /* 0x000ea200000e0000 */
[----:B------:R-:W-:Y:S02]  /*8970*/  FMUL.FTZ R140, R59, UR15 ;  /* 0x0000000f3b8c7c20 */ /* 0x000fe40008410000 */
[----:B------:R-:W-:Y:S01]  /*8980*/  FMUL.FTZ R142, R201, R142 ;  /* 0x0000008ec98e7220 */ /* 0x000fe20000410000 */
[----:B------:R-:W3:Y:S01]  /*8990*/  SHFL.DOWN PT, R145, R48, 0x2, 0x1f ;  /* 0x08401f0030917f89 */ /* 0x000ee200000e0000 */
[----:B------:R-:W-:Y:S02]  /*89a0*/  FFMA.FTZ R140, R181, UR14, R140 ;  /* 0x0000000eb58c7c23 */ /* 0x000fe4000801008c */
[----:B------:R-:W-:Y:S02]  /*89b0*/  FMUL.FTZ R55, R179, UR15 ;  /* 0x0000000fb3377c20 */ /* 0x000fe40008410000 */
[----:B------:R-:W-:-:S02]  /*89c0*/  FFMA.FTZ R52, R95, R171, R144 ;  /* 0x000000ab5f347223 */ /* 0x000fc40000010090 */
[----:B------:R-:W-:Y:S02]  /*89d0*/  FFMA.FTZ R144, R140, R219, R142 ;  /* 0x000000db8c907223 */ /* 0x000fe4000001008e */
[----:B------:R-:W-:Y:S02]  /*89e0*/  FMUL.FTZ R140, R185, UR15 ;  /* 0x0000000fb98c7c20 */ /* 0x000fe40008410000 */
[----:B------:R-:W-:Y:S02]  /*89f0*/  FFMA.FTZ R55, R178, UR14, -R55 ;  /* 0x0000000eb2377c23 */ /* 0x000fe40008010837 */
[----:B0-----:R-:W-:Y:S02]  /*8a00*/  @!P0 FADD.FTZ R51, R51, R148 ;  /* 0x0000009433338221 */ /* 0x001fe40000010000 */
[----:B------:R-:W-:Y:S02]  /*8a10*/  FFMA.FTZ R142, R109, UR14, -R140 ;  /* 0x0000000e6d8e7c23 */ /* 0x000fe4000801088c */
[----:B-1----:R-:W-:Y:S01]  /*8a20*/  @!P0 FADD.FTZ R50, R50, R147 ;  /* 0x0000009332328221 */ /* 0x002fe20000010000 */
[----:B------:R-:W0:Y:S01]  /*8a30*/  SHFL.DOWN PT, R152, R51, 0x4, 0x1f ;  /* 0x08801f0033987f89 */ /* 0x000e2200000e0000 */
[----:B------:R-:W-:-:S02]  /*8a40*/  FMUL.FTZ R200, R200, R55 ;  /* 0x00000037c8c87220 */ /* 0x000fc40000410000 */
[----:B--2---:R-:W-:Y:S01]  /*8a50*/  @!P0 FADD.FTZ R49, R49, R146 ;  /* 0x0000009231318221 */ /* 0x004fe20000010000 */
[----:B------:R-:W1:Y:S01]  /*8a60*/  SHFL.DOWN PT, R147, R50, 0x4, 0x1f ;  /* 0x08801f0032937f89 */ /* 0x000e6200000e0000 */
[----:B------:R-:W-:Y:S02]  /*8a70*/  FMUL.FTZ R140, R109, UR15 ;  /* 0x0000000f6d8c7c20 */ /* 0x000fe40008410000 */
[----:B---3--:R-:W-:Y:S01]  /*8a80*/  @!P0 FADD.FTZ R48, R48, R145 ;  /* 0x0000009130308221 */ /* 0x008fe20000010000 */
[----:B------:R-:W2:Y:S01]  /*8a90*/  SHFL.DOWN PT, R146, R49, 0x4, 0x1f ;  /* 0x08801f0031927f89 */ /* 0x000ea200000e0000 */
[----:B------:R-:W-:Y:S01]  /*8aa0*/  ISETP.GT.AND P0, PT, R130, 0x1b, PT ;  /* 0x0000001b8200780c */ /* 0x000fe20003f04270 */
[----:B------:R-:W-:Y:S02]  /*8ab0*/  FFMA.FTZ R150, R97, R181, R144 ;  /* 0x000000b561967223 */ /* 0x000fe40000010090 */
[----:B------:R-:W3:Y:S01]  /*8ac0*/  SHFL.DOWN PT, R59, R48, 0x4, 0x1f ;  /* 0x08801f00303b7f89 */ /* 0x000ee200000e0000 */
[----:B------:R-:W-:-:S02]  /*8ad0*/  FMUL.FTZ R55, R183, UR15 ;  /* 0x0000000fb7377c20 */ /* 0x000fc40008410000 */
[----:B------:R-:W-:Y:S02]  /*8ae0*/  FMUL.FTZ R178, R178, UR15 ;  /* 0x0000000fb2b27c20 */ /* 0x000fe40008410000 */
[C---:B------:R-:W-:Y:S02]  /*8af0*/  FFMA.FTZ R55, R182.reuse, UR14, -R55 ;  /* 0x0000000eb6377c23 */ /* 0x040fe40008010837 */
[----:B------:R-:W-:Y:S02]  /*8b00*/  FMUL.FTZ R182, R182, UR15 ;  /* 0x0000000fb6b67c20 */ /* 0x000fe40008410000 */
[----:B------:R-:W-:Y:S02]  /*8b10*/  FMUL.FTZ R202, R202, R55 ;  /* 0x00000037caca7220 */ /* 0x000fe40000410000 */
[----:B------:R-:W-:Y:S02]  /*8b20*/  FFMA.FTZ R55, R183, UR14, R182 ;  /* 0x0000000eb7377c23 */ /* 0x000fe400080100b6 */
[----:B0-----:R-:W-:-:S02]  /*8b30*/  @!P0 FADD.FTZ R51, R51, R152 ;  /* 0x0000009833338221 */ /* 0x001fc40000010000 */
[----:B------:R-:W-:Y:S02]  /*8b40*/  FMUL.FTZ R142, R203, R142 ;  /* 0x0000008ecb8e7220 */ /* 0x000fe40000410000 */
[----:B-1----:R-:W-:Y:S01]  /*8b50*/  @!P0 FADD.FTZ R50, R50, R147 ;  /* 0x0000009332328221 */ /* 0x002fe20000010000 */
[----:B------:R-:W-:Y:S01]  /*8b60*/  SHFL.DOWN PT, R152, R51, 0x8, 0x1f ;  /* 0x09001f0033987f89 */ /* 0x000fe200000e0000 */
[----:B------:R-:W-:Y:S02]  /*8b70*/  FFMA.FTZ R140, R185, UR14, R140 ;  /* 0x0000000eb98c7c23 */ /* 0x000fe4000801008c */
[----:B--2---:R-:W-:Y:S01]  /*8b80*/  @!P0 FADD.FTZ R49, R49, R146 ;  /* 0x0000009231318221 */ /* 0x004fe20000010000 */
[----:B------:R-:W0:Y:S01]  /*8b90*/  SHFL.DOWN PT, R109, R50, 0x8, 0x1f ;  /* 0x09001f00326d7f89 */ /* 0x000e2200000e0000 */
[----:B------:R-:W-:Y:S02]  /*8ba0*/  FMUL.FTZ R138, R57, UR15 ;  /* 0x0000000f398a7c20 */ /* 0x000fe40008410000 */
[----:B---3--:R-:W-:Y:S01]  /*8bb0*/  @!P0 FADD.FTZ R48, R48, R59 ;  /* 0x0000003b30308221 */ /* 0x008fe20000010000 */
[----:B------:R-:W1:Y:S01]  /*8bc0*/  SHFL.DOWN PT, R144, R49, 0x8, 0x1f ;  /* 0x09001f0031907f89 */ /* 0x000e6200000e0000 */
[----:B------:R-:W-:Y:S01]  /*8bd0*/  ISETP.GT.AND P0, PT, R130, 0x17, PT ;  /* 0x000000178200780c */ /* 0x000fe20003f04270 */
[----:B------:R-:W-:-:S02]  /*8be0*/  FFMA.FTZ R57, R179, UR14, R178 ;  /* 0x0000000eb3397c23 */ /* 0x000fc400080100b2 */
[----:B------:R-:W2:Y:S01]  /*8bf0*/  SHFL.DOWN PT, R59, R48, 0x8, 0x1f ;  /* 0x09001f00303b7f89 */ /* 0x000ea200000e0000 */
[----:B------:R-:W-:Y:S02]  /*8c00*/  FFMA.FTZ R55, R55, R212, R202 ;  /* 0x000000d437377223 */ /* 0x000fe400000100ca */
[----:B------:R-:W-:Y:S02]  /*8c10*/  FFMA.FTZ R142, R140, R217, R142 ;  /* 0x000000d98c8e7223 */ /* 0x000fe4000001008e */
[----:B------:R-:W-:Y:S02]  /*8c20*/  FMUL.FTZ R140, R189, UR15 ;  /* 0x0000000fbd8c7c20 */ /* 0x000fe40008410000 */
[----:B------:R-:W-:Y:S02]  /*8c30*/  FFMA.FTZ R57, R57, R214, R200 ;  /* 0x000000d639397223 */ /* 0x000fe400000100c8 */
[----:B------:R-:W-:Y:S02]  /*8c40*/  FFMA.FTZ R183, R96, R183, R55 ;  /* 0x000000b760b77223 */ /* 0x000fe40000010037 */
[----:B------:R-:W-:-:S02]  /*8c50*/  FMUL.FTZ R55, R191, UR15 ;  /* 0x0000000fbf377c20 */ /* 0x000fc40008410000 */
[----:B------:R-:W-:Y:S02]  /*8c60*/  FFMA.FTZ R140, R111, UR14, -R140 ;  /* 0x0000000e6f8c7c23 */ /* 0x000fe4000801088c */
[----:B------:R-:W-:Y:S02]  /*8c70*/  FFMA.FTZ R179, R98, R179, R57 ;  /* 0x000000b362b37223 */ /* 0x000fe40000010039 */
[----:B------:R-:W-:Y:S02]  /*8c80*/  FMUL.FTZ R57, R187, UR15 ;  /* 0x0000000fbb397c20 */ /* 0x000fe40008410000 */
[----:B------:R-:W-:Y:S02]  /*8c90*/  FFMA.FTZ R55, R190, UR14, -R55 ;  /* 0x0000000ebe377c23 */ /* 0x000fe40008010837 */
[----:B------:R-:W-:Y:S02]  /*8ca0*/  FMUL.FTZ R205, R205, R140 ;  /* 0x0000008ccdcd7220 */ /* 0x000fe40000410000 */
[----:B------:R-:W-:-:S02]  /*8cb0*/  FMUL.FTZ R140, R111, UR15 ;  /* 0x0000000f6f8c7c20 */ /* 0x000fc40008410000 */
[----:B------:R-:W-:Y:S02]  /*8cc0*/  FMUL.FTZ R190, R190, UR15 ;  /* 0x0000000fbebe7c20 */ /* 0x000fe40008410000 */
[----:B0-----:R-:W-:Y:S02]  /*8cd0*/  @!P0 FADD.FTZ R50, R50, R109 ;  /* 0x0000006d32328221 */ /* 0x001fe40000010000 */
[----:B------:R-:W-:Y:S02]  /*8ce0*/  @!P0 FADD.FTZ R51, R51, R152 ;  /* 0x0000009833338221 */ /* 0x000fe40000010000 */
[----:B-1----:R-:W-:Y:S01]  /*8cf0*/  @!P0 FADD.FTZ R49, R49, R144 ;  /* 0x0000009031318221 */ /* 0x002fe20000010000 */
[----:B------:R-:W0:Y:S01]  /*8d00*/  SHFL.DOWN PT, R109, R50, 0x10, 0x1f ;  /* 0x0a001f00326d7f89 */ /* 0x000e2200000e0000 */
[----:B--2---:R-:W-:Y:S01]  /*8d10*/  @!P0 FADD.FTZ R48, R48, R59 ;  /* 0x0000003b30308221 */ /* 0x004fe20000010000 */
[----:B------:R-:W-:Y:S01]  /*8d20*/  ISETP.GT.AND P0, PT, R130, 0xf, PT ;  /* 0x0000000f8200780c */ /* 0x000fe20003f04270 */
[----:B------:R-:W-:Y:S01]  /*8d30*/  FFMA.FTZ R148, R103, R185, R142 ;  /* 0x000000b967947223 */ /* 0x000fe2000001008e */
[----:B------:R-:W1:Y:S01]  /*8d40*/  SHFL.DOWN PT, R154, R51, 0x10, 0x1f ;  /* 0x0a001f00339a7f89 */ /* 0x000e6200000e0000 */
[----:B------:R-:W-:-:S02]  /*8d50*/  FFMA.FTZ R57, R186, UR14, -R57 ;  /* 0x0000000eba397c23 */ /* 0x000fc40008010839 */
[----:B------:R-:W-:Y:S01]  /*8d60*/  FMUL.FTZ R206, R206, R55 ;  /* 0x00000037cece7220 */ /* 0x000fe20000410000 */
[----:B------:R-:W2:Y:S01]  /*8d70*/  SHFL.DOWN PT, R152, R49, 0x10, 0x1f ;  /* 0x0a001f0031987f89 */ /* 0x000ea200000e0000 */
[----:B------:R-:W-:Y:S02]  /*8d80*/  FMUL.FTZ R186, R186, UR15 ;  /* 0x0000000fbaba7c20 */ /* 0x000fe40008410000 */
[----:B------:R-:W-:Y:S01]  /*8d90*/  FFMA.FTZ R142, R189, UR14, R140 ;  /* 0x0000000ebd8e7c23 */ /* 0x000fe2000801008c */
[----:B------:R-:W3:Y:S01]  /*8da0*/  SHFL.DOWN PT, R59, R48, 0x10, 0x1f ;  /* 0x0a001f00303b7f89 */ /* 0x000ee200000e0000 */
[----:B------:R-:W-:Y:S02]  /*8db0*/  FFMA.FTZ R55, R191, UR14, R190 ;  /* 0x0000000ebf377c23 */ /* 0x000fe400080100be */
[----:B------:R-:W-:Y:S02]  /*8dc0*/  FMUL.FTZ R140, R193, UR15 ;  /* 0x0000000fc18c7c20 */ /* 0x000fe40008410000 */
[----:B------:R-:W-:-:S02]  /*8dd0*/  FMUL.FTZ R204, R204, R57 ;  /* 0x00000039cccc7220 */ /* 0x000fc40000410000 */
[----:B------:R-:W-:Y:S02]  /*8de0*/  FFMA.FTZ R57, R187, UR14, R186 ;  /* 0x0000000ebb397c23 */ /* 0x000fe400080100ba */
[----:B------:R-:W-:Y:S02]  /*8df0*/  FFMA.FTZ R55, R55, R220, R206 ;  /* 0x000000dc37377223 */ /* 0x000fe400000100ce */
[----:B------:R-:W-:Y:S02]  /*8e00*/  FFMA.FTZ R140, R113, UR14, -R140 ;  /* 0x0000000e718c7c23 */ /* 0x000fe4000801088c */
[----:B------:R-:W-:Y:S02]  /*8e10*/  FFMA.FTZ R57, R57, R210, R204 ;  /* 0x000000d239397223 */ /* 0x000fe400000100cc */
[----:B------:R-:W-:Y:S02]  /*8e20*/  FFMA.FTZ R191, R100, R191, R55 ;  /* 0x000000bf64bf7223 */ /* 0x000fe40000010037 */
[----:B------:R-:W-:-:S02]  /*8e30*/  FFMA.FTZ R142, R142, R215, R205 ;  /* 0x000000d78e8e7223 */ /* 0x000fc400000100cd */
[----:B------:R-:W-:Y:S02]  /*8e40*/  FMUL.FTZ R55, R195, UR15 ;  /* 0x0000000fc3377c20 */ /* 0x000fe40008410000 */
[----:B------:R-:W-:Y:S02]  /*8e50*/  FMUL.FTZ R207, R207, R140 ;  /* 0x0000008ccfcf7220 */ /* 0x000fe40000410000 */
[----:B------:R-:W-:Y:S02]  /*8e60*/  FMUL.FTZ R140, R197, UR15 ;  /* 0x0000000fc58c7c20 */ /* 0x000fe40008410000 */
[----:B------:R-:W-:Y:S02]  /*8e70*/  FFMA.FTZ R187, R102, R187, R57 ;  /* 0x000000bb66bb7223 */ /* 0x000fe40000010039 */
[----:B------:R-:W-:Y:S02]  /*8e80*/  FFMA.FTZ R146, R101, R189, R142 ;  /* 0x000000bd65927223 */ /* 0x000fe4000001008e */
[----:B------:R-:W-:-:S02]  /*8e90*/  FFMA.FTZ R57, R194, UR14, -R55 ;  /* 0x0000000ec2397c23 */ /* 0x000fc40008010837 */
[----:B------:R-:W-:Y:S02]  /*8ea0*/  FMUL.FTZ R55, R199, UR15 ;  /* 0x0000000fc7377c20 */ /* 0x000fe40008410000 */
[----:B------:R-:W-:Y:S02]  /*8eb0*/  FFMA.FTZ R142, R115, UR14, -R140 ;  /* 0x0000000e738e7c23 */ /* 0x000fe4000801088c */
[----:B------:R-:W-:Y:S02]  /*8ec0*/  FFMA.FTZ R140, R198, UR14, -R55 ;  /* 0x0000000ec68c7c23 */ /* 0x000fe40008010837 */
[----:B------:R-:W-:Y:S02]  /*8ed0*/  FMUL.FTZ R209, R209, R142 ;  /* 0x0000008ed1d17220 */ /* 0x000fe40000410000 */
[----:B------:R-:W-:Y:S02]  /*8ee0*/  FMUL.FTZ R144, R113, UR15 ;  /* 0x0000000f71907c20 */ /* 0x000fe40008410000 */
[----:B------:R-:W-:-:S02]  /*8ef0*/  FMUL.FTZ R194, R194, UR15 ;  /* 0x0000000fc2c27c20 */ /* 0x000fc40008410000 */
[----:B------:R-:W-:Y:S02]  /*8f00*/  FMUL.FTZ R142, R115, UR15 ;  /* 0x0000000f738e7c20 */ /* 0x000fe40008410000 */
[----:B------:R-:W-:Y:S02]  /*8f10*/  FMUL.FTZ R198, R198, UR15 ;  /* 0x0000000fc6c67c20 */ /* 0x000fe40008410000 */
[----:B------:R-:W-:Y:S02]  /*8f20*/  FFMA.FTZ R138, R177, UR14, R138 ;  /* 0x0000000eb18a7c23 */ /* 0x000fe4000801008a */
[----:B------:R-:W-:Y:S02]  /*8f30*/  FMUL.FTZ R57, R208, R57 ;  /* 0x00000039d0397220 */ /* 0x000fe40000410000 */
[----:B------:R-:W-:Y:S02]  /*8f40*/  FMUL.FTZ R140, R211, R140 ;  /* 0x0000008cd38c7220 */ /* 0x000fe40000410000 */
[----:B------:R-:W-:-:S02]  /*8f50*/  FFMA.FTZ R144, R193, UR14, R144 ;  /* 0x0000000ec1907c23 */ /* 0x000fc40008010090 */
[----:B------:R-:W-:Y:S02]  /*8f60*/  FFMA.FTZ R55, R195, UR14, R194 ;  /* 0x0000000ec3377c23 */ /* 0x000fe400080100c2 */
[----:B------:R-:W-:Y:S02]  /*8f70*/  FFMA.FTZ R142, R197, UR14, R142 ;  /* 0x0000000ec58e7c23 */ /* 0x000fe4000801008e */
[----:B------:R-:W-:Y:S02]  /*8f80*/  FFMA.FTZ R198, R199, UR14, R198 ;  /* 0x0000000ec7c67c23 */ /* 0x000fe400080100c6 */
[----:B0-----:R-:W-:Y:S02]  /*8f90*/  @!P0 FADD.FTZ R50, R50, R109 ;  /* 0x0000006d32328221 */ /* 0x001fe40000010000 */
[----:B-1----:R-:W-:Y:S02]  /*8fa0*/  @!P0 FADD.FTZ R51, R51, R154 ;  /* 0x0000009a33338221 */ /* 0x002fe40000010000 */
[----:B--2---:R-:W-:-:S02]  /*8fb0*/  @!P0 FADD.FTZ R49, R49, R152 ;  /* 0x0000009831318221 */ /* 0x004fc40000010000 */
        /* <DEDUP_REMOVED lines=73> */
.L_x_2262:
[----:B0-----:R-:W-:Y:S05]  /*9450*/  BSYNC B0 ;  /* 0x0000000000007941 */ /* 0x001fea0003800000 */
.L_x_2261:
[----:B------:R-:W-:-:S04]  /*9460*/  IADD3 R0, R0, 0x1, RZ ;  /* 0x0000000100007810 */ /* 0x000fc80007ffe0ff */
[----:B------:R-:W-:-:S13]  /*9470*/  ISETP.GE.AND P0, PT, R0, c[0x0][0x16c], PT ;  /* 0x00005b0000007a0c */ /* 0x000fda0003f06270 */
[----:B------:R-:W-:Y:S01]  /*9480*/  @P0 CALL.REL.NOINC `(.L_x_2226) ;  /* 0x0000001000000944 */ /* 0x000fe20003c00000 */
[----:B------:R-:W-:Y:S05]  /*9490*/  BRA `(.L_x_2263) ;  /* 0xffff9d7000007947 */ /* 0x000fea000383ffff */
.L_x_2226:
[----:B------:R-:W-:Y:S01]  /*94a0*/  BAR.SYNC.DEFER_BLOCKING 0x0 ;  /* 0x0000000000007b1d */ /* 0x000fe20000010000 */
[----:B------:R-:W-:Y:S01]  /*94b0*/  HFMA2.MMA R2, -RZ, RZ, 0, 9.5367431640625e-07 ;  /* 0x00000010ff027435 */ /* 0x000fe200000001ff */
[----:B------:R-:W-:-:S09]  /*94c0*/  LOP3.LUT R37, R127, 0x1f, R132, 0xf8, !PT ;  /* 0x0000001f7f257812 */ /* 0x000fd200078ef884 */
[----:B------:R-:W-:-:S05]  /*94d0*/  IMAD.WIDE R2, R37, R2, UR6 ;  /* 0x0000000625027e25 */ /* 0x000fca000f8e0202 */
[----:B------:R-:W2:Y:S04]  /*94e0*/  LDG.E.128 R4, [R2.64] ;  /* 0x0000000802047981 */ /* 0x000ea8000c1e1d00 */
[----:B------:R-:W3:Y:S04]  /*94f0*/  LDG.E.128 R8, [R2.64+0x200] ;  /* 0x0002000802087981 */ /* 0x000ee8000c1e1d00 */
[----:B------:R-:W4:Y:S04]  /*9500*/  LDG.E.128 R12, [R2.64+0x400] ;  /* 0x00040008020c7981 */ /* 0x000f28000c1e1d00 */
[----:B------:R-:W5:Y:S01]  /*9510*/  LDG.E.128 R16, [R2.64+0x600] ;  /* 0x0006000802107981 */ /* 0x000f62000c1e1d00 */
[----:B------:R-:W-:Y:S01]  /*9520*/  IADD3 R36, R128, -0x1, RZ ;  /* 0xffffffff80247810 */ /* 0x000fe20007ffe0ff */
[----:B------:R-:W-:-:S02]  /*9530*/  UIADD3 UR6, UP0, UR6, -0x2000, URZ ;  /* 0xffffe00006067890 */ /* 0x000fc4000ff1e03f */
[----:B------:R-:W-:Y:S02]  /*9540*/  UIADD3 UR12, UP1, UR12, -0x2000, URZ ;  /* 0xffffe0000c0c7890 */ /* 0x000fe4000ff3e03f */
[----:B------:R-:W-:Y:S02]  /*9550*/  UIADD3 UR10, UP2, UR10, -0x2000, URZ ;  /* 0xffffe0000a0a7890 */ /* 0x000fe4000ff5e03f */
[----:B------:R-:W-:Y:S02]  /*9560*/  UIADD3.X UR7, UR7, -0x1, URZ, UP0, !UPT ;  /* 0xffffffff07077890 */ /* 0x000fe400087fe43f */
[----:B------:R-:W-:Y:S02]  /*9570*/  UIADD3.X UR13, UR13, -0x1, URZ, UP1, !UPT ;  /* 0xffffffff0d0d7890 */ /* 0x000fe40008ffe43f */
[----:B------:R-:W-:Y:S01]  /*9580*/  UIADD3.X UR11, UR11, -0x1, URZ, UP2, !UPT ;  /* 0xffffffff0b0b7890 */ /* 0x000fe200097fe43f */
[----:B--2---:R-:W-:Y:S04]  /*9590*/  STS.128 [R125.X16], R4 ;  /* 0x000000047d007388 */ /* 0x004fe8000000cc00 */
[----:B---3--:R-:W-:Y:S04]  /*95a0*/  STS.128 [R125.X16+0x200], R8 ;  /* 0x000200087d007388 */ /* 0x008fe8000000cc00 */
[----:B----4-:R-:W-:Y:S04]  /*95b0*/  STS.128 [R125.X16+0x400], R12 ;  /* 0x0004000c7d007388 */ /* 0x010fe8000000cc00 */
[----:B-----5:R1:W-:Y:S01]  /*95c0*/  STS.128 [R125.X16+0x600], R16 ;  /* 0x000600107d007388 */ /* 0x0203e2000000cc00 */
[----:B------:R-:W-:-:S06]  /*95d0*/  NOP ;  /* 0x0000000000007918 */ /* 0x000fcc0000000000 */
[----:B------:R-:W2:Y:S04]  /*95e0*/  LDS.128 R20, [R124.X16+0x10] ;  /* 0x000010007c147984 */ /* 0x000ea8000000cc00 */
[----:B------:R-:W3:Y:S04]  /*95f0*/  LDS.128 R24, [R124.X16+0x20] ;  /* 0x000020007c187984 */ /* 0x000ee8000000cc00 */
[----:B------:R-:W4:Y:S01]  /*9600*/  LDS.128 R4, [R124.X16+0x30] ;  /* 0x000030007c047984 */ /* 0x000f22000000cc00 */
[----:B-1----:R-:W-:-:S04]  /*9610*/  IMAD R19, R133, c[0x0][0x2d8], RZ ;  /* 0x0000b60085137a24 */ /* 0x002fc800078e02ff */
[----:B------:R-:W-:Y:S02]  /*9620*/  IMAD R19, R134, c[0x0][0x2dc], R19 ;  /* 0x0000b70086137a24 */ /* 0x000fe400078e0213 */
[----:B--2---:R-:W-:Y:S02]  /*9630*/  FADD.FTZ R20, R20, UR5 ;  /* 0x0000000514147e21 */ /* 0x004fe40008010000 */
[----:B------:R-:W-:Y:S02]  /*9640*/  FADD.FTZ R21, R21, UR5 ;  /* 0x0000000515157e21 */ /* 0x000fe40008010000 */
[----:B------:R-:W-:Y:S01]  /*9650*/  FADD.FTZ R22, R22, UR5 ;  /* 0x0000000516167e21 */ /* 0x000fe20008010000 */
[----:B------:R-:W-:Y:S01]  /*9660*/  FSETP.GTU.FTZ.AND P2, PT, R20, 20, PT ;  /* 0x41a000001400780b */ /* 0x000fe20003f5c000 */
[----:B------:R-:W-:Y:S01]  /*9670*/  FADD.FTZ R23, R23, UR5 ;  /* 0x0000000517177e21 */ /* 0x000fe20008010000 */
[----:B------:R-:W-:Y:S01]  /*9680*/  FSETP.GTU.FTZ.AND P4, PT, R21, 20, PT ;  /* 0x41a000001500780b */ /* 0x000fe20003f9c000 */
[----:B---3--:R-:W-:Y:S01]  /*9690*/  FADD.FTZ R25, R25, UR5 ;  /* 0x0000000519197e21 */ /* 0x008fe20008010000 */
[----:B------:R-:W-:Y:S01]  /*96a0*/  FSETP.GTU.FTZ.AND P3, PT, R22, 20, PT ;  /* 0x41a000001600780b */ /* 0x000fe20003f7c000 */
[----:B------:R-:W-:Y:S01]  /*96b0*/  FADD.FTZ R26, R26, UR5 ;  /* 0x000000051a1a7e21 */ /* 0x000fe20008010000 */
[----:B------:R-:W-:Y:S01]  /*96c0*/  FSETP.GTU.FTZ.AND P0, PT, R23, 20, PT ;  /* 0x41a000001700780b */ /* 0x000fe20003f1c000 */
[----:B------:R-:W-:Y:S01]  /*96d0*/  FADD.FTZ R24, R24, UR5 ;  /* 0x0000000518187e21 */ /* 0x000fe20008010000 */
[----:B------:R-:W-:Y:S01]  /*96e0*/  FSETP.GTU.FTZ.AND P5, PT, R25, 20, PT ;  /* 0x41a000001900780b */ /* 0x000fe20003fbc000 */
[----:B----4-:R-:W-:Y:S01]  /*96f0*/  FADD.FTZ R15, R4, UR5 ;  /* 0x00000005040f7e21 */ /* 0x010fe20008010000 */
[----:B------:R-:W-:Y:S01]  /*9700*/  FSETP.GTU.FTZ.AND P1, PT, R26, 20, PT ;  /* 0x41a000001a00780b */ /* 0x000fe20003f3c000 */
[----:B------:R-:W-:Y:S01]  /*9710*/  FADD.FTZ R27, R27, UR5 ;  /* 0x000000051b1b7e21 */ /* 0x000fe20008010000 */
[----:B------:R-:W-:Y:S01]  /*9720*/  FSETP.GTU.FTZ.AND P6, PT, R24, 20, PT ;  /* 0x41a000001800780b */ /* 0x000fe20003fdc000 */
[----:B------:R-:W-:-:S02]  /*9730*/  @!P2 FMUL.FTZ R0, R20, -1.4426950216293334961 ;  /* 0xbfb8aa3b1400a820 */ /* 0x000fc40000410000 */
[----:B------:R-:W-:Y:S02]  /*9740*/  @!P4 FMUL.FTZ R3, R21, -1.4426950216293334961 ;  /* 0xbfb8aa3b1503c820 */ /* 0x000fe40000410000 */
[----:B------:R-:W-:Y:S02]  /*9750*/  @!P3 FMUL.FTZ R8, R22, -1.4426950216293334961 ;  /* 0xbfb8aa3b1608b820 */ /* 0x000fe40000410000 */
[----:B------:R-:W1:Y:S01]  /*9760*/  @!P2 MUFU.EX2 R0, R0 ;  /* 0x000000000000a308 */ /* 0x000e620000000800 */
[----:B------:R-:W-:Y:S02]  /*9770*/  @!P0 FMUL.FTZ R9, R23, -1.4426950216293334961 ;  /* 0xbfb8aa3b17098820 */ /* 0x000fe40000410000 */
[----:B------:R-:W-:Y:S02]  /*9780*/  FADD.FTZ R16, R5, UR5 ;  /* 0x0000000505107e21 */ /* 0x000fe40008010000 */
[----:B------:R-:W-:Y:S02]  /*9790*/  @!P1 FMUL.FTZ R4, R26, -1.4426950216293334961 ;  /* 0xbfb8aa3b1a049820 */ /* 0x000fe40000410000 */
[----:B------:R-:W-:Y:S01]  /*97a0*/  FADD.FTZ R18, R6, UR5 ;  /* 0x0000000506127e21 */ /* 0x000fe20008010000 */
[----:B------:R-:W2:Y:S01]  /*97b0*/  @!P4 MUFU.EX2 R3, R3 ;  /* 0x000000030003c308 */ /* 0x000ea20000000800 */
[----:B-1----:R-:W-:-:S07]  /*97c0*/  @!P2 FADD.FTZ R2, R0, 1 ;  /* 0x3f8000000002a421 */ /* 0x002fce0000010000 */
[----:B------:R-:W1:Y:S01]  /*97d0*/  @!P3 MUFU.EX2 R8, R8 ;  /* 0x000000080008b308 */ /* 0x000e620000000800 */
[----:B--2---:R-:W-:-:S07]  /*97e0*/  @!P4 FADD.FTZ R0, R3, 1 ;  /* 0x3f8000000300c421 */ /* 0x004fce0000010000 */
[----:B------:R-:W-:Y:S01]  /*97f0*/  @!P0 MUFU.EX2 R9, R9 ;  /* 0x0000000900098308 */ /* 0x000fe20000000800 */
[----:B------:R-:W-:-:S07]  /*9800*/  @!P6 FMUL.FTZ R3, R24, -1.4426950216293334961 ;  /* 0xbfb8aa3b1803e820 */ /* 0x000fce0000410000 */
[----:B------:R-:W2:Y:S01]  /*9810*/  @!P4 MUFU.RCP R0, R0 ;  /* 0x000000000000c308 */ /* 0x000ea20000001000 */
[----:B-1----:R-:W-:-:S07]  /*9820*/  @!P3 FADD.FTZ R8, R8, 1 ;  /* 0x3f8000000808b421 */ /* 0x002fce0000010000 */
[----:B------:R1:W3:Y:S08]  /*9830*/  @!P2 MUFU.RCP R11, R2 ;  /* 0x00000002000ba308 */ /* 0x0002f00000001000 */
[----:B------:R4:W5:Y:S01]  /*9840*/  @!P3 MUFU.RCP R13, R8 ;  /* 0x00000008000db308 */ /* 0x0009620000001000 */
[----:B--2---:R-:W-:Y:S01]  /*9850*/  @!P4 FMUL.FTZ R81, R81, R0 ;  /* 0x000000005151c220 */ /* 0x004fe20000410000 */
[----:B------:R-:W-:Y:S01]  /*9860*/  FSETP.GTU.FTZ.AND P4, PT, R15, 20, PT ;  /* 0x41a000000f00780b */ /* 0x000fe20003f9c000 */
[----:B------:R-:W-:-:S02]  /*9870*/  @!P0 FADD.FTZ R0, R9, 1 ;  /* 0x3f80000009008421 */ /* 0x000fc40000010000 */
[----:B-1----:R-:W-:Y:S02]  /*9880*/  @!P5 FMUL.FTZ R2, R25, -1.4426950216293334961 ;  /* 0xbfb8aa3b1902d820 */ /* 0x002fe40000410000 */
[----:B---3--:R-:W-:Y:S01]  /*9890*/  @!P2 FMUL.FTZ R80, R80, R11 ;  /* 0x0000000b5050a220 */ /* 0x008fe20000410000 */
[----:B------:R-:W-:Y:S01]  /*98a0*/  FSETP.GTU.FTZ.AND P2, PT, R27, 20, PT ;  /* 0x41a000001b00780b */ /* 0x000fe20003f5c000 */
[----:B----4-:R-:W1:Y:S02]  /*98b0*/  LDS.128 R8, [R124.X16] ;  /* 0x000000007c087984 */ /* 0x010e64000000cc00 */
[----:B------:R-:W2:Y:S04]  /*98c0*/  @!P5 MUFU.EX2 R2, R2 ;  /* 0x000000020002d308 */ /* 0x000ea80000000800 */
[----:B------:R-:W-:-:S02]  /*98d0*/  @!P4 FMUL.FTZ R15, R15, -1.4426950216293334961 ;  /* 0xbfb8aa3b0f0fc820 */ /* 0x000fc40000410000 */
[----:B-----5:R-:W-:Y:S01]  /*98e0*/  @!P3 FMUL.FTZ R82, R82, R13 ;  /* 0x0000000d5252b220 */ /* 0x020fe20000410000 */
[----:B------:R-:W-:Y:S01]  /*98f0*/  FSETP.GTU.FTZ.AND P3, PT, R16, 20, PT ;  /* 0x41a000001000780b */ /* 0x000fe20003f7c000 */
[----:B------:R3:W4:Y:S02]  /*9900*/  @!P1 MUFU.EX2 R13, R4 ;  /* 0x00000004000d9308 */ /* 0x0007240000000800 */
[----:B------:R-:W-:Y:S01]  /*9910*/  @!P2 FMUL.FTZ R5, R27, -1.4426950216293334961 ;  /* 0xbfb8aa3b1b05a820 */ /* 0x000fe20000410000 */
[----:B------:R-:W-:Y:S01]  /*9920*/  BAR.SYNC.DEFER_BLOCKING 0x0 ;  /* 0x0000000000007b1d */ /* 0x000fe20000010000 */
[----:B--2---:R-:W-:Y:S01]  /*9930*/  @!P5 FADD.FTZ R12, R2, 1 ;  /* 0x3f800000020cd421 */ /* 0x004fe20000010000 */
[----:B---3--:R-:W-:-:S04]  /*9940*/  SHF.L.U32 R4, R36, 0xb, RZ ;  /* 0x0000000b24047819 */ /* 0x008fc800000006ff */
[----:B------:R-:W2:Y:S03]  /*9950*/  @!P6 MUFU.EX2 R3, R3 ;  /* 0x000000030003e308 */ /* 0x000ea60000000800 */
[----:B------:R-:W-:Y:S02]  /*9960*/  @!P3 FMUL.FTZ R16, R16, -1.4426950216293334961 ;  /* 0xbfb8aa3b1010b820 */ /* 0x000fe40000410000 */
[----:B----4-:R-:W-:-:S03]  /*9970*/  @!P1 FADD.FTZ R13, R13, 1 ;  /* 0x3f8000000d0d9421 */ /* 0x010fc60000010000 */
[----:B------:R3:W4:Y:S08]  /*9980*/  @!P2 MUFU.EX2 R14, R5 ;  /* 0x00000005000ea308 */ /* 0x0007300000000800 */
[----:B------:R-:W5:Y:S01]  /*9990*/  @!P4 MUFU.EX2 R15, R15 ;  /* 0x0000000f000fc308 */ /* 0x000f620000000800 */
[----:B--2---:R-:W-:Y:S01]  /*99a0*/  @!P6 FADD.FTZ R3, R3, 1 ;  /* 0x3f8000000303e421 */ /* 0x004fe20000010000 */
[----:B---3--:R-:W-:Y:S01]  /*99b0*/  SHF.R.S32.HI R5, RZ, 0x1f, R4 ;  /* 0x0000001fff057819 */ /* 0x008fe20000011404 */
[----:B-1----:R-:W-:-:S02]  /*99c0*/  FADD.FTZ R6, R8, UR5 ;  /* 0x0000000508067e21 */ /* 0x002fc40008010000 */
[----:B------:R-:W-:-:S03]  /*99d0*/  FADD.FTZ R10, R10, UR5 ;  /* 0x000000050a0a7e21 */ /* 0x000fc60008010000 */
[----:B------:R-:W1:Y:S01]  /*99e0*/  @!P0 MUFU.RCP R0, R0 ;  /* 0x0000000000008308 */ /* 0x000e620000001000 */
[----:B----4-:R-:W-:Y:S02]  /*99f0*/  @!P2 FADD.FTZ R14, R14, 1 ;  /* 0x3f8000000e0ea421 */ /* 0x010fe40000010000 */
[----:B------:R-:W-:-:S05]  /*9a00*/  FADD.FTZ R11, R11, UR5 ;  /* 0x000000050b0b7e21 */ /* 0x000fca0008010000 */
[----:B------:R-:W2:Y:S01]  /*9a10*/  @!P5 MUFU.RCP R12, R12 ;  /* 0x0000000c000cd308 */ /* 0x000ea20000001000 */
[----:B-----5:R-:W-:-:S07]  /*9a20*/  @!P4 FADD.FTZ R15, R15, 1 ;  /* 0x3f8000000f0fc421 */ /* 0x020fce0000010000 */
[----:B------:R-:W3:Y:S01]  /*9a30*/  @!P1 MUFU.RCP R13, R13 ;  /* 0x0000000d000d9308 */ /* 0x000ee20000001000 */
[----:B-1----:R-:W-:Y:S01]  /*9a40*/  @!P0 FMUL.FTZ R83, R83, R0 ;  /* 0x0000000053538220 */ /* 0x002fe20000410000 */
[----:B------:R-:W-:-:S06]  /*9a50*/  FSETP.GTU.FTZ.AND P0, PT, R18, 20, PT ;  /* 0x41a000001200780b */ /* 0x000fcc0003f1c000 */
[----:B------:R1:W4:Y:S01]  /*9a60*/  @!P6 MUFU.RCP R17, R3 ;  /* 0x000000030011e308 */ /* 0x0003220000001000 */
[----:B--2---:R-:W-:Y:S01]  /*9a70*/  @!P5 FMUL.FTZ R85, R85, R12 ;  /* 0x0000000c5555d220 */ /* 0x004fe20000410000 */
[----:B------:R-:W-:-:S05]  /*9a80*/  FSETP.GTU.FTZ.AND P5, PT, R6, 20, PT ;  /* 0x41a000000600780b */ /* 0x000fca0003fbc000 */
[----:B------:R-:W-:Y:S01]  /*9a90*/  @!P0 FMUL.FTZ R0, R18, -1.4426950216293334961 ;  /* 0xbfb8aa3b12008820 */ /* 0x000fe20000410000 */
[----:B------:R-:W2:Y:S01]  /*9aa0*/  @!P2 MUFU.RCP R14, R14 ;  /* 0x0000000e000ea308 */ /* 0x000ea20000001000 */
[----:B-1----:R-:W-:-:S04]  /*9ab0*/  IMAD.WIDE.U32 R2, R134, c[0x0][0x2d8], R4 ;  /* 0x0000b60086027a25 */ /* 0x002fc800078e0004 */
[----:B---3--:R-:W-:Y:S01]  /*9ac0*/  @!P1 FMUL.FTZ R86, R86, R13 ;  /* 0x0000000d56569220 */ /* 0x008fe20000410000 */
[----:B------:R-:W-:Y:S01]  /*9ad0*/  IADD3 R3, R3, R19, RZ ;  /* 0x0000001303037210 */ /* 0x000fe20007ffe0ff */
[----:B------:R-:W-:Y:S01]  /*9ae0*/  FADD.FTZ R19, R7, UR5 ;  /* 0x0000000507137e21 */ /* 0x000fe20008010000 */
[----:B------:R-:W1:Y:S01]  /*9af0*/  @!P4 MUFU.RCP R15, R15 ;  /* 0x0000000f000fc308 */ /* 0x000e620000001000 */
[----:B------:R-:W-:Y:S01]  /*9b00*/  IMAD R7, R135, c[0x0][0x2e0], RZ ;  /* 0x0000b80087077a24 */ /* 0x000fe200078e02ff */
[----:B------:R-:W-:Y:S01]  /*9b10*/  LEA R13, R130, R127, 0x2 ;  /* 0x0000007f820d7211 */ /* 0x000fe200078e10ff */
[----:B----4-:R-:W-:Y:S01]  /*9b20*/  @!P6 FMUL.FTZ R84, R84, R17 ;  /* 0x000000115454e220 */ /* 0x010fe20000410000 */
[----:B------:R-:W-:Y:S01]  /*9b30*/  FSETP.GTU.FTZ.AND P6, PT, R19, 20, PT ;  /* 0x41a000001300780b */ /* 0x000fe20003fdc000 */
[----:B------:R-:W-:Y:S02]  /*9b40*/  FADD.FTZ R17, R9, UR5 ;  /* 0x0000000509117e21 */ /* 0x000fe40008010000 */
[C---:B------:R-:W-:Y:S01]  /*9b50*/  IMAD R7, R136.reuse, c[0x0][0x2e4], R7 ;  /* 0x0000b90088077a24 */ /* 0x040fe200078e0207 */
[----:B------:R3:W4:Y:S01]  /*9b60*/  @!P0 MUFU.EX2 R9, R0 ;  /* 0x0000000000098308 */ /* 0x0007220000000800 */
[----:B------:R-:W-:Y:S01]  /*9b70*/  IMAD.WIDE.U32 R2, R136, c[0x0][0x2e0], R2 ;  /* 0x0000b80088027a25 */ /* 0x000fe200078e0002 */
[----:B------:R-:W-:Y:S01]  /*9b80*/  STS.128 [R13.X16], R60 ;  /* 0x0000003c0d007388 */ /* 0x000fe2000000cc00 */
[----:B------:R-:W-:-:S02]  /*9b90*/  FSETP.GTU.FTZ.AND P1, PT, R17, 20, PT ;  /* 0x41a000001100780b */ /* 0x000fc40003f3c000 */
[----:B--2---:R-:W-:Y:S01]  /*9ba0*/  @!P2 FMUL.FTZ R87, R87, R14 ;  /* 0x0000000e5757a220 */ /* 0x004fe20000410000 */
[----:B------:R-:W-:Y:S01]  /*9bb0*/  STS.128 [R13.X16+0x10], R72 ;  /* 0x000010480d007388 */ /* 0x000fe2000000cc00 */
[----:B------:R-:W-:Y:S01]  /*9bc0*/  FSETP.GTU.FTZ.AND P2, PT, R10, 20, PT ;  /* 0x41a000000a00780b */ /* 0x000fe20003f5c000 */
[----:B-1----:R-:W-:Y:S01]  /*9bd0*/  @!P4 FMUL.FTZ R88, R88, R15 ;  /* 0x0000000f5858c220 */ /* 0x002fe20000410000 */
[----:B------:R-:W-:Y:S01]  /*9be0*/  IADD3 R3, R3, R7, RZ ;  /* 0x0000000703037210 */ /* 0x000fe20007ffe0ff */
[----:B------:R-:W-:Y:S01]  /*9bf0*/  STS.128 [R13.X16+0x20], R68 ;  /* 0x000020440d007388 */ /* 0x000fe2000000cc00 */
[----:B---3--:R-:W-:Y:S01]  /*9c00*/  @!P5 FMUL.FTZ R0, R6, -1.4426950216293334961 ;  /* 0xbfb8aa3b0600d820 */ /* 0x008fe20000410000 */
[----:B------:R-:W-:Y:S01]  /*9c10*/  LEA R6, P4, R2, c[0x0][0x330], 0x2 ;  /* 0x0000cc0002067a11 */ /* 0x000fe200078810ff */
[----:B------:R-:W-:Y:S01]  /*9c20*/  @!P6 FMUL.FTZ R8, R19, -1.4426950216293334961 ;  /* 0xbfb8aa3b1308e820 */ /* 0x000fe20000410000 */
[----:B------:R-:W-:Y:S01]  /*9c30*/  STS.128 [R13.X16+0x30], R64 ;  /* 0x000030400d007388 */ /* 0x000fe2000000cc00 */
[----:B------:R-:W-:-:S06]  /*9c40*/  NOP ;  /* 0x0000000000007918 */ /* 0x000fcc0000000000 */
[----:B------:R-:W1:Y:S01]  /*9c50*/  LDS.128 R20, [R125.X16] ;  /* 0x000000007d147984 */ /* 0x000e62000000cc00 */
[----:B------:R-:W-:Y:S01]  /*9c60*/  LEA.HI.X R7, R2, c[0x0][0x334], R3, 0x2, P4 ;  /* 0x0000cd0002077a11 */ /* 0x000fe200020f1403 */
[----:B------:R-:W-:Y:S01]  /*9c70*/  @!P1 FMUL.FTZ R2, R17, -1.4426950216293334961 ;  /* 0xbfb8aa3b11029820 */ /* 0x000fe20000410000 */
[C---:B------:R-:W-:Y:S01]  /*9c80*/  FSETP.GTU.FTZ.AND P4, PT, R11.reuse, 20, PT ;  /* 0x41a000000b00780b */ /* 0x040fe20003f9c000 */
[----:B------:R-:W2:Y:S01]  /*9c90*/  LDS.128 R24, [R125.X16+0x200] ;  /* 0x000200007d187984 */ /* 0x000ea2000000cc00 */
[----:B------:R-:W-:Y:S01]  /*9ca0*/  @!P2 FMUL.FTZ R3, R10, -1.4426950216293334961 ;  /* 0xbfb8aa3b0a03a820 */ /* 0x000fe20000410000 */
[----:B------:R3:W5:Y:S01]  /*9cb0*/  @!P6 MUFU.EX2 R12, R8 ;  /* 0x00000008000ce308 */ /* 0x0007620000000800 */
[----:B------:R-:W-:Y:S01]  /*9cc0*/  IMAD.WIDE.U32 R4, R134, c[0x0][0x2f8], R4 ;  /* 0x0000be0086047a25 */ /* 0x000fe200078e0004 */
[----:B------:R-:W0:Y:S04]  /*9cd0*/  LDS.128 R28, [R125.X16+0x400] ;  /* 0x000400007d1c7984 */ /* 0x000e28000000cc00 */
[----:B------:R-:W0:Y:S02]  /*9ce0*/  LDS.128 R32, [R125.X16+0x600] ;  /* 0x000600007d207984 */ /* 0x000e24000000cc00 */
[----:B------:R-:W-:Y:S02]  /*9cf0*/  @!P1 MUFU.EX2 R2, R2 ;  /* 0x0000000200029308 */ /* 0x000fe40000000800 */
[----:B---3--:R-:W-:-:S02]  /*9d00*/  @!P4 FMUL.FTZ R8, R11, -1.4426950216293334961 ;  /* 0xbfb8aa3b0b08c820 */ /* 0x008fc40000410000 */
[----:B----4-:R-:W-:-:S04]  /*9d10*/  @!P0 FADD.FTZ R11, R9, 1 ;  /* 0x3f800000090b8421 */ /* 0x010fc80000010000 */
[----:B------:R-:W3:Y:S01]  /*9d20*/  @!P2 MUFU.EX2 R3, R3 ;  /* 0x000000030003a308 */ /* 0x000ee20000000800 */
[----:B-----5:R-:W-:-:S07]  /*9d30*/  @!P6 FADD.FTZ R12, R12, 1 ;  /* 0x3f8000000c0ce421 */ /* 0x020fce0000010000 */
[----:B------:R-:W4:Y:S08]  /*9d40*/  @!P3 MUFU.EX2 R16, R16 ;  /* 0x000000100010b308 */ /* 0x000f300000000800 */
[----:B------:R5:W0:Y:S01]  /*9d50*/  @!P4 MUFU.EX2 R10, R8 ;  /* 0x00000008000ac308 */ /* 0x000a220000000800 */
[----:B---3--:R-:W-:-:S07]  /*9d60*/  @!P2 FADD.FTZ R9, R3, 1 ;  /* 0x3f8000000309a421 */ /* 0x008fce0000010000 */
[----:B------:R-:W3:Y:S01]  /*9d70*/  @!P5 MUFU.EX2 R0, R0 ;  /* 0x000000000000d308 */ /* 0x000ee20000000800 */
[----:B-----5:R-:W-:Y:S02]  /*9d80*/  @!P1 FADD.FTZ R8, R2, 1 ;  /* 0x3f80000002089421 */ /* 0x020fe40000010000 */
[----:B------:R-:W-:-:S04]  /*9d90*/  IMAD.WIDE R2, R37, 0x10, R6 ;  /* 0x0000001025027825 */ /* 0x000fc800078e0206 */
[----:B----4-:R-:W-:Y:S01]  /*9da0*/  @!P3 FADD.FTZ R16, R16, 1 ;  /* 0x3f8000001010b421 */ /* 0x010fe20000010000 */
[----:B-1----:R-:W-:Y:S01]  /*9db0*/  STG.E.128 [R2.64], R20 ;  /* 0x0000001402007986 */ /* 0x002fe2000c101d08 */
[----:B0-----:R-:W-:Y:S01]  /*9dc0*/  @!P4 FADD.FTZ R10, R10, 1 ;  /* 0x3f8000000a0ac421 */ /* 0x001fe20000010000 */
[----:B------:R-:W0:Y:S02]  /*9dd0*/  @!P0 MUFU.RCP R11, R11 ;  /* 0x0000000b000b8308 */ /* 0x000e240000001000 */
[----:B--2---:R-:W-:Y:S01]  /*9de0*/  STG.E.128 [R2.64+0x200], R24 ;  /* 0x0002001802007986 */ /* 0x004fe2000c101d08 */
[----:B---3--:R-:W-:-:S03]  /*9df0*/  @!P5 FADD.FTZ R0, R0, 1 ;  /* 0x3f8000000000d421 */ /* 0x008fc60000010000 */
[----:B------:R-:W-:Y:S02]  /*9e00*/  STG.E.128 [R2.64+0x400], R28 ;  /* 0x0004001c02007986 */ /* 0x000fe4000c101d08 */
[----:B------:R-:W1:Y:S02]  /*9e10*/  @!P3 MUFU.RCP R16, R16 ;  /* 0x000000100010b308 */ /* 0x000e640000001000 */
[----:B------:R2:W-:Y:S04]  /*9e20*/  STG.E.128 [R2.64+0x600], R32 ;  /* 0x0006002002007986 */ /* 0x0005e8000c101d08 */
[----:B------:R-:W-:Y:S01]  /*9e30*/  BAR.SYNC.DEFER_BLOCKING 0x0 ;  /* 0x0000000000007b1d */ /* 0x000fe20000010000 */
[----:B0-----:R-:W-:-:S05]  /*9e40*/  @!P0 FMUL.FTZ R90, R90, R11 ;  /* 0x0000000b5a5a8220 */ /* 0x001fca0000410000 */
[----:B------:R-:W0:Y:S01]  /*9e50*/  @!P5 MUFU.RCP R15, R0 ;  /* 0x00000000000fd308 */ /* 0x000e220000001000 */
[----:B-1----:R-:W-:-:S07]  /*9e60*/  @!P3 FMUL.FTZ R89, R89, R16 ;  /* 0x000000105959b220 */ /* 0x002fce0000410000 */
[----:B------:R-:W1:Y:S08]  /*9e70*/  @!P1 MUFU.RCP R8, R8 ;  /* 0x0000000800089308 */ /* 0x000e700000001000 */
[----:B------:R-:W3:Y:S01]  /*9e80*/  @!P2 MUFU.RCP R9, R9 ;  /* 0x000000090009a308 */ /* 0x000ee20000001000 */
[----:B0-----:R-:W-:Y:S01]  /*9e90*/  @!P5 FMUL.FTZ R76, R76, R15 ;  /* 0x0000000f4c4cd220 */ /* 0x001fe20000410000 */
[----:B------:R0:W-:Y:S03]  /*9ea0*/  STS.128 [R13.X16+0x10], R80 ;  /* 0x000010500d007388 */ /* 0x0001e6000000cc00 */
[----:B------:R-:W-:Y:S01]  /*9eb0*/  FADD.FTZ R0, R76, R129 ;  /* 0x000000814c007221 */ /* 0x000fe20000010000 */
[----:B------:R4:W-:Y:S02]  /*9ec0*/  STS.128 [R13.X16+0x20], R84 ;  /* 0x000020540d007388 */ /* 0x0009e4000000cc00 */
[----:B------:R-:W5:Y:S01]  /*9ed0*/  @!P4 MUFU.RCP R10, R10 ;  /* 0x0000000a000ac308 */ /* 0x000f620000001000 */
[----:B-1----:R-:W-:-:S04]  /*9ee0*/  @!P1 FMUL.FTZ R77, R77, R8 ;  /* 0x000000084d4d9220 */ /* 0x002fc80000410000 */
[----:B------:R-:W-:-:S03]  /*9ef0*/  FADD.FTZ R7, R0, R77 ;  /* 0x0000004d00077221 */ /* 0x000fc60000010000 */
[----:B------:R-:W1:Y:S01]  /*9f00*/  @!P6 MUFU.RCP R12, R12 ;  /* 0x0000000c000ce308 */ /* 0x000e620000001000 */
[----:B---3--:R-:W-:-:S04]  /*9f10*/  @!P2 FMUL.FTZ R78, R78, R9 ;  /* 0x000000094e4ea220 */ /* 0x008fc80000410000 */
[----:B------:R-:W-:Y:S02]  /*9f20*/  FADD.FTZ R0, R7, R78 ;  /* 0x0000004e07007221 */ /* 0x000fe40000010000 */
[----:B------:R-:W-:Y:S02]  /*9f30*/  IMAD R7, R133, c[0x0][0x2f8], RZ ;  /* 0x0000be0085077a24 */ /* 0x000fe400078e02ff */
[----:B-----5:R-:W-:Y:S02]  /*9f40*/  @!P4 FMUL.FTZ R79, R79, R10 ;  /* 0x0000000a4f4fc220 */ /* 0x020fe40000410000 */
[----:B------:R-:W-:Y:S02]  /*9f50*/  IMAD R7, R134, c[0x0][0x2fc], R7 ;  /* 0x0000bf0086077a24 */ /* 0x000fe400078e0207 */
[----:B--2---:R-:W-:Y:S01]  /*9f60*/  FADD.FTZ R3, R0, R79 ;  /* 0x0000004f00037221 */ /* 0x004fe20000010000 */
[----:B------:R-:W-:Y:S01]  /*9f70*/  STS.128 [R13.X16], R76 ;  /* 0x0000004c0d007388 */ /* 0x000fe2000000cc00 */
[----:B-1----:R-:W-:Y:S01]  /*9f80*/  @!P6 FMUL.FTZ R91, R91, R12 ;  /* 0x0000000c5b5be220 */ /* 0x002fe20000410000 */
[----:B------:R-:W-:Y:S01]  /*9f90*/  IADD3 R5, R5, R7, RZ ;  /* 0x0000000705057210 */ /* 0x000fe20007ffe0ff */
[----:B0-----:R-:W-:-:S02]  /*9fa0*/  FADD.FTZ R80, R3, R80 ;  /* 0x0000005003507221 */ /* 0x001fc40000010000 */
[----:B------:R-:W-:Y:S01]  /*9fb0*/  IMAD R3, R135, c[0x0][0x300], RZ ;  /* 0x0000c00087037a24 */ /* 0x000fe200078e02ff */
[----:B------:R0:W-:Y:S01]  /*9fc0*/  STS.128 [R13.X16+0x30], R88 ;  /* 0x000030580d007388 */ /* 0x0001e2000000cc00 */
[----:B------:R-:W-:-:S06]  /*9fd0*/  NOP ;  /* 0x0000000000007918 */ /* 0x000fcc0000000000 */
[----:B------:R-:W1:Y:S01]  /*9fe0*/  LDS.128 R8, [R125.X16] ;  /* 0x000000007d087984 */ /* 0x000e62000000cc00 */
[----:B------:R-:W-:Y:S02]  /*9ff0*/  FADD.FTZ R81, R80, R81 ;  /* 0x0000005150517221 */ /* 0x000fe40000010000 */
[C---:B------:R-:W-:Y:S01]  /*a000*/  IMAD R7, R136.reuse, c[0x0][0x304], R3 ;  /* 0x0000c10088077a24 */ /* 0x040fe200078e0203 */
[----:B------:R-:W2:Y:S01]  /*a010*/  LDS.128 R16, [R125.X16+0x200] ;  /* 0x000200007d107984 */ /* 0x000ea2000000cc00 */
[----:B------:R-:W-:-:S03]  /*a020*/  IMAD.WIDE.U32 R2, R136, c[0x0][0x300], R4 ;  /* 0x0000c00088027a25 */ /* 0x000fc600078e0004 */
[----:B------:R-:W3:Y:S01]  /*a030*/  LDS.128 R20, [R125.X16+0x400] ;  /* 0x000400007d147984 */ /* 0x000ee2000000cc00 */
[----:B------:R-:W-:Y:S01]  /*a040*/  FADD.FTZ R82, R81, R82 ;  /* 0x0000005251527221 */ /* 0x000fe20000010000 */
[----:B------:R-:W-:Y:S02]  /*a050*/  IADD3 R3, R3, R7, RZ ;  /* 0x0000000703037210 */ /* 0x000fe40007ffe0ff */
[----:B------:R-:W5:Y:S01]  /*a060*/  LDS.128 R24, [R125.X16+0x600] ;  /* 0x000600007d187984 */ /* 0x000f62000000cc00 */
[----:B------:R-:W-:Y:S01]  /*a070*/  LEA R4, P0, R2, c[0x0][0x340], 0x2 ;  /* 0x0000d00002047a11 */ /* 0x000fe200078010ff */
[----:B------:R-:W-:-:S03]  /*a080*/  FADD.FTZ R83, R82, R83 ;  /* 0x0000005352537221 */ /* 0x000fc60000010000 */
[----:B------:R-:W-:Y:S01]  /*a090*/  LEA.HI.X R5, R2, c[0x0][0x344], R3, 0x2, P0 ;  /* 0x0000d10002057a11 */ /* 0x000fe200000f1403 */
[----:B----4-:R-:W-:Y:S01]  /*a0a0*/  FADD.FTZ R84, R83, R84 ;  /* 0x0000005453547221 */ /* 0x010fe20000010000 */
[----:B------:R-:W-:Y:S02]  /*a0b0*/  ISETP.GT.AND P0, PT, R128, 0x1, PT ;  /* 0x000000018000780c */ /* 0x000fe40003f04270 */
[----:B------:R-:W-:Y:S01]  /*a0c0*/  MOV R128, R36 ;  /* 0x0000002400807202 */ /* 0x000fe20000000f00 */
[----:B------:R-:W-:-:S04]  /*a0d0*/  IMAD.WIDE R2, R37, 0x10, R4 ;  /* 0x0000001025027825 */ /* 0x000fc800078e0204 */
[----:B------:R-:W-:-:S04]  /*a0e0*/  FADD.FTZ R85, R84, R85 ;  /* 0x0000005554557221 */ /* 0x000fc80000010000 */
[----:B------:R-:W-:-:S04]  /*a0f0*/  FADD.FTZ R86, R85, R86 ;  /* 0x0000005655567221 */ /* 0x000fc80000010000 */
[----:B------:R-:W-:-:S04]  /*a100*/  FADD.FTZ R87, R86, R87 ;  /* 0x0000005756577221 */ /* 0x000fc80000010000 */
[----:B0-----:R-:W-:Y:S01]  /*a110*/  FADD.FTZ R88, R87, R88 ;  /* 0x0000005857587221 */ /* 0x001fe20000010000 */
[----:B-1----:R0:W-:Y:S03]  /*a120*/  STG.E.128 [R2.64], R8 ;  /* 0x0000000802007986 */ /* 0x0021e6000c101d08 */
[----:B------:R-:W-:Y:S01]  /*a130*/  FADD.FTZ R89, R88, R89 ;  /* 0x0000005958597221 */ /* 0x000fe20000010000 */
[----:B--2---:R0:W-:Y:S03]  /*a140*/  STG.E.128 [R2.64+0x200], R16 ;  /* 0x0002001002007986 */ /* 0x0041e6000c101d08 */
[----:B------:R-:W-:Y:S01]  /*a150*/  FADD.FTZ R90, R89, R90 ;  /* 0x0000005a595a7221 */ /* 0x000fe20000010000 */
[----:B---3--:R0:W-:Y:S03]  /*a160*/  STG.E.128 [R2.64+0x400], R20 ;  /* 0x0004001402007986 */ /* 0x0081e6000c101d08 */
[----:B------:R-:W-:Y:S01]  /*a170*/  FADD.FTZ R129, R90, R91 ;  /* 0x0000005b5a817221 */ /* 0x000fe20000010000 */
[----:B-----5:R0:W-:Y:S02]  /*a180*/  STG.E.128 [R2.64+0x600], R24 ;  /* 0x0006001802007986 */ /* 0x0201e4000c101d08 */
[----:B0-----:R-:W-:Y:S01]  /*a190*/  @!P0 CALL.REL.NOINC `(.L_x_2193) ;  /* 0x0000001000008944 */ /* 0x001fe20003c00000 */
[----:B------:R-:W-:Y:S05]  /*a1a0*/  BRA `(.L_x_2264) ;  /* 0xffff643000007947 */ /* 0x000fea000383ffff */
.L_x_2193:
        /* <DEDUP_REMOVED lines=32> */
.L_x_2266:
[----:B0-----:R-:W-:Y:S05]  /*a3b0*/  BSYNC B0 ;  /* 0x0000000000007941 */ /* 0x001fea0003800000 */
.L_x_2265:
        /* <DEDUP_REMOVED lines=31> */
.L_x_2268:
[----:B------:R-:W0:Y:S02]  /*a5b0*/  S2R R19, SR_TID.X ;  /* 0x0000000000137919 */ /* 0x000e240000002100 */
.L_x_2269:
[----:B0-----:R-:W-:Y:S05]  /*a5c0*/  BSYNC B0 ;  /* 0x0000000000007941 */ /* 0x001fea0003800000 */
.L_x_2267:
        /* <DEDUP_REMOVED lines=22> */
.L_x_2270:
        /* <DEDUP_REMOVED lines=64> */
.L_x_2231:
[----:B------:R-:W-:Y:S01]  /*ab30*/  HFMA2.MMA R108, -RZ, RZ, 0, 5.9604644775390625e-08 ;  /* 0x00000001ff6c7435 */ /* 0x000fe200000001ff */
[----:B------:R-:W-:Y:S02]  /*ab40*/  MOV R55, R54 ;  /* 0x0000003600377202 */ /* 0x000fe40000000f00 */
[----:B------:R-:W-:Y:S02]  /*ab50*/  MOV R110, RZ ;  /* 0x000000ff006e7202 */ /* 0x000fe40000000f00 */
[----:B------:R-:W-:-:S02]  /*ab60*/  MOV R113, 0xffffffff ;  /* 0xffffffff00717802 */ /* 0x000fc40000000f00 */
[----:B------:R-:W-:Y:S02]  /*ab70*/  MOV R52, 0xab90 ;  /* 0x0000ab9000347802 */ /* 0x000fe40000000f00 */
[----:B-----5:R-:W-:Y:S05]  /*ab80*/  CALL.REL.NOINC `($__internal_56_$__cuda_sm70_shflsync_up) ;  /* 0x00001e6000007944 */ /* 0x020fea0003c00000 */
[----:B-1----:R-:W-:Y:S01]  /*ab90*/  MOV R57, R55 ;  /* 0x0000003700397202 */ /* 0x002fe20000000f00 */
[----:B0-----:R-:W-:Y:S05]  /*aba0*/  BRA `(.L_x_2271) ;  /* 0xffffa11000007947 */ /* 0x001fea000383ffff */
.L_x_2232:
[----:B------:R-:W-:Y:S01]  /*abb0*/  HFMA2.MMA R108, -RZ, RZ, 0, 5.9604644775390625e-08 ;  /* 0x00000001ff6c7435 */ /* 0x000fe200000001ff */
[----:B------:R-:W-:Y:S02]  /*abc0*/  MOV R55, R112 ;  /* 0x0000007000377202 */ /* 0x000fe40000000f00 */
[----:B------:R-:W-:Y:S02]  /*abd0*/  MOV R110, RZ ;  /* 0x000000ff006e7202 */ /* 0x000fe40000000f00 */
[----:B------:R-:W-:Y:S02]  /*abe0*/  MOV R113, 0xffffffff ;  /* 0xffffffff00717802 */ /* 0x000fe40000000f00 */
[----:B------:R-:W-:Y:S02]  /*abf0*/  MOV R52, 0xac10 ;  /* 0x0000ac1000347802 */ /* 0x000fe40000000f00 */
[----:B01---5:R-:W-:Y:S05]  /*ac00*/  CALL.REL.NOINC `($__internal_56_$__cuda_sm70_shflsync_up) ;  /* 0x00001de000007944 */ /* 0x023fea0003c00000 */
[----:B0-----:R-:W-:Y:S01]  /*ac10*/  HFMA2.MMA R108, -RZ, RZ, 0, 5.9604644775390625e-08 ;  /* 0x00000001ff6c7435 */ /* 0x001fe200000001ff */
[----:B-1----:R-:W-:Y:S02]  /*ac20*/  MOV R59, R55 ;  /* 0x00000037003b7202 */ /* 0x002fe40000000f00 */
[----:B------:R-:W-:-:S02]  /*ac30*/  MOV R55, R114 ;  /* 0x0000007200377202 */ /* 0x000fc40000000f00 */
[----:B------:R-:W-:Y:S02]  /*ac40*/  MOV R110, RZ ;  /* 0x000000ff006e7202 */ /* 0x000fe40000000f00 */
[----:B------:R-:W-:Y:S02]  /*ac50*/  MOV R113, 0xffffffff ;  /* 0xffffffff00717802 */ /* 0x000fe40000000f00 */
[----:B------:R-:W-:Y:S02]  /*ac60*/  MOV R52, 0xac80 ;  /* 0x0000ac8000347802 */ /* 0x000fe40000000f00 */
[----:B------:R-:W-:Y:S05]  /*ac70*/  CALL.REL.NOINC `($__internal_56_$__cuda_sm70_shflsync_up) ;  /* 0x00001d7000007944 */ /* 0x000fea0003c00000 */
[----:B0-----:R-:W-:Y:S01]  /*ac80*/  HFMA2.MMA R108, -RZ, RZ, 0, 5.9604644775390625e-08 ;  /* 0x00000001ff6c7435 */ /* 0x001fe200000001ff */
[----:B-1----:R-:W-:Y:S02]  /*ac90*/  MOV R109, R55 ;  /* 0x00000037006d7202 */ /* 0x002fe40000000f00 */
[----:B------:R-:W-:Y:S02]  /*aca0*/  MOV R55, R115 ;  /* 0x0000007300377202 */ /* 0x000fe40000000f00 */
[----:B------:R-:W-:Y:S02]  /*acb0*/  MOV R110, RZ ;  /* 0x000000ff006e7202 */ /* 0x000fe40000000f00 */
[----:B------:R-:W-:-:S02]  /*acc0*/  MOV R113, 0xffffffff ;  /* 0xffffffff00717802 */ /* 0x000fc40000000f00 */
[----:B------:R-:W-:Y:S02]  /*acd0*/  MOV R52, 0xacf0 ;  /* 0x0000acf000347802 */ /* 0x000fe40000000f00 */
[----:B------:R-:W-:Y:S05]  /*ace0*/  CALL.REL.NOINC `($__internal_56_$__cuda_sm70_shflsync_up) ;  /* 0x00001d0000007944 */ /* 0x000fea0003c00000 */
        /* <DEDUP_REMOVED lines=20> */
[----:B------:R-:W-:Y:S05]  /*ae30*/  CALL.REL.NOINC `($__internal_56_$__cuda_sm70_shflsync_up) ;  /* 0x00001bb000007944 */ /* 0x000fea0003c00000 */
[----:B0-----:R-:W-:Y:S01]  /*ae40*/  HFMA2.MMA R108, -RZ, RZ, 0, 1.1920928955078125e-07 ;  /* 0x00000002ff6c7435 */ /* 0x001fe200000001ff */
[----:B-1----:R-:W-:-:S02]  /*ae50*/  MOV R54, R55 ;  /* 0x0000003700367202 */ /* 0x002fc40000000f00 */
[----:B------:R-:W-:Y:S02]  /*ae60*/  MOV R55, R112 ;  /* 0x0000007000377202 */ /* 0x000fe40000000f00 */
[----:B------:R-:W-:Y:S02]  /*ae70*/  MOV R110, RZ ;  /* 0x000000ff006e7202 */ /* 0x000fe40000000f00 */
[----:B------:R-:W-:Y:S02]  /*ae80*/  MOV R113, 0xffffffff ;  /* 0xffffffff00717802 */ /* 0x000fe40000000f00 */
[----:B------:R-:W-:Y:S02]  /*ae90*/  MOV R52, 0xaeb0 ;  /* 0x0000aeb000347802 */ /* 0x000fe40000000f00 */
[----:B------:R-:W-:Y:S05]  /*aea0*/  CALL.REL.NOINC `($__internal_56_$__cuda_sm70_shflsync_up) ;  /* 0x00001b4000007944 */ /* 0x000fea0003c00000 */
[----:B0-----:R-:W-:Y:S01]  /*aeb0*/  HFMA2.MMA R108, -RZ, RZ, 0, 1.1920928955078125e-07 ;  /* 0x00000002ff6c7435 */ /* 0x001fe200000001ff */
[----:B-1----:R-:W-:Y:S02]  /*aec0*/  MOV R56, R55 ;  /* 0x0000003700387202 */ /* 0x002fe40000000f00 */
[----:B------:R-:W-:Y:S02]  /*aed0*/  MOV R55, R114 ;  /* 0x0000007200377202 */ /* 0x000fe40000000f00 */
[----:B------:R-:W-:-:S02]  /*aee0*/  MOV R110, RZ ;  /* 0x000000ff006e7202 */ /* 0x000fc40000000f00 */
[----:B------:R-:W-:Y:S02]  /*aef0*/  MOV R113, 0xffffffff ;  /* 0xffffffff00717802 */ /* 0x000fe40000000f00 */
[----:B------:R-:W-:Y:S02]  /*af00*/  MOV R52, 0xaf20 ;  /* 0x0000af2000347802 */ /* 0x000fe40000000f00 */
[----:B------:R-:W-:Y:S05]  /*af10*/  CALL.REL.NOINC `($__internal_56_$__cuda_sm70_shflsync_up) ;  /* 0x00001ad000007944 */ /* 0x000fea0003c00000 */
[----:B0-----:R-:W-:Y:S01]  /*af20*/  HFMA2.MMA R108, -RZ, RZ, 0, 1.1920928955078125e-07 ;  /* 0x00000002ff6c7435 */ /* 0x001fe200000001ff */
[----:B-1----:R-:W-:Y:S02]  /*af30*/  MOV R57, R55 ;  /* 0x0000003700397202 */ /* 0x002fe40000000f00 */
[----:B------:R-:W-:Y:S02]  /*af40*/  MOV R55, R58 ;  /* 0x0000003a00377202 */ /* 0x000fe40000000f00 */
[----:B------:R-:W-:Y:S02]  /*af50*/  MOV R110, RZ ;  /* 0x000000ff006e7202 */ /* 0x000fe40000000f00 */
[----:B------:R-:W-:Y:S02]  /*af60*/  MOV R113, 0xffffffff ;  /* 0xffffffff00717802 */ /* 0x000fe40000000f00 */
[----:B------:R-:W-:-:S02]  /*af70*/  MOV R52, 0xaf90 ;  /* 0x0000af9000347802 */ /* 0x000fc40000000f00 */
[----:B------:R-:W-:Y:S05]  /*af80*/  CALL.REL.NOINC `($__internal_56_$__cuda_sm70_shflsync_up) ;  /* 0x00001a6000007944 */ /* 0x000fea0003c00000 */
        /* <DEDUP_REMOVED lines=17> */
[----:B------:R-:W-:Y:S05]  /*b0a0*/  CALL.REL.NOINC `($__internal_56_$__cuda_sm70_shflsync_up) ;  /* 0x0000194000007944 */ /* 0x000fea0003c00000 */
[----:B0-----:R-:W-:Y:S01]  /*b0b0*/  HFMA2.MMA R108, -RZ, RZ, 0, 2.384185791015625e-07 ;  /* 0x00000004ff6c7435 */ /* 0x001fe200000001ff */
[----:B-1----:R-:W-:-:S02]  /*b0c0*/  MOV R54, R55 ;  /* 0x0000003700367202 */ /* 0x002fc40000000f00 */
[----:B------:R-:W-:Y:S02]  /*b0d0*/  MOV R55, R112 ;  /* 0x0000007000377202 */ /* 0x000fe40000000f00 */
[----:B------:R-:W-:Y:S02]  /*b0e0*/  MOV R110, RZ ;  /* 0x000000ff006e7202 */ /* 0x000fe40000000f00 */
[----:B------:R-:W-:Y:S02]  /*b0f0*/  MOV R113, 0xffffffff ;  /* 0xffffffff00717802 */ /* 0x000fe40000000f00 */
[----:B------:R-:W-:Y:S02]  /*b100*/  MOV R52, 0xb120 ;  /* 0x0000b12000347802 */ /* 0x000fe40000000f00 */
[----:B------:R-:W-:Y:S05]  /*b110*/  CALL.REL.NOINC `($__internal_56_$__cuda_sm70_shflsync_up) ;  /* 0x000018d000007944 */ /* 0x000fea0003c00000 */
[----:B0-----:R-:W-:Y:S01]  /*b120*/  HFMA2.MMA R108, -RZ, RZ, 0, 2.384185791015625e-07 ;  /* 0x00000004ff6c7435 */ /* 0x001fe200000001ff */
[----:B-1----:R-:W-:Y:S02]  /*b130*/  MOV R56, R55 ;  /* 0x0000003700387202 */ /* 0x002fe40000000f00 */
[----:B------:R-:W-:Y:S02]  /*b140*/  MOV R55, R114 ;  /* 0x0000007200377202 */ /* 0x000fe40000000f00 */
[----:B------:R-:W-:-:S02]  /*b150*/  MOV R110, RZ ;  /* 0x000000ff006e7202 */ /* 0x000fc40000000f00 */
[----:B------:R-:W-:Y:S02]  /*b160*/  MOV R113, 0xffffffff ;  /* 0xffffffff00717802 */ /* 0x000fe40000000f00 */
[----:B------:R-:W-:Y:S02]  /*b170*/  MOV R52, 0xb190 ;  /* 0x0000b19000347802 */ /* 0x000fe40000000f00 */
[----:B------:R-:W-:Y:S05]  /*b180*/  CALL.REL.NOINC `($__internal_56_$__cuda_sm70_shflsync_up) ;  /* 0x0000186000007944 */ /* 0x000fea0003c00000 */
[----:B0-----:R-:W-:Y:S01]  /*b190*/  HFMA2.MMA R108, -RZ, RZ, 0, 2.384185791015625e-07 ;  /* 0x00000004ff6c7435 */ /* 0x001fe200000001ff */
        /* <DEDUP_REMOVED lines=24> */
[----:B------:R-:W-:Y:S05]  /*b320*/  CALL.REL.NOINC `($__internal_56_$__cuda_sm70_shflsync_up) ;  /* 0x000016c000007944 */ /* 0x000fea0003c00000 */
[----:B0-----:R-:W-:Y:S01]  /*b330*/  HFMA2.MMA R108, -RZ, RZ, 0, 4.76837158203125e-07 ;  /* 0x00000008ff6c7435 */ /* 0x001fe200000001ff */
[----:B-1----:R-:W-:Y:S02]  /*b340*/  MOV R54, R55 ;  /* 0x0000003700367202 */ /* 0x002fe40000000f00 */
[----:B------:R-:W-:Y:S02]  /*b350*/  MOV R55, R112 ;  /* 0x0000007000377202 */ /* 0x000fe40000000f00 */
[----:B------:R-:W-:Y:S02]  /*b360*/  MOV R110, RZ ;  /* 0x000000ff006e7202 */ /* 0x000fe40000000f00 */
[----:B------:R-:W-:Y:S02]  /*b370*/  MOV R113, 0xffffffff ;  /* 0xffffffff00717802 */ /* 0x000fe40000000f00 */
[----:B------:R-:W-:Y:S02]  /*b380*/  MOV R52, 0xb3a0 ;  /* 0x0000b3a000347802 */ /* 0x000fe40000000f00 */
[----:B------:R-:W-:Y:S05]  /*b390*/  CALL.REL.NOINC `($__internal_56_$__cuda_sm70_shflsync_up) ;  /* 0x0000165000007944 */ /* 0x000fea0003c00000 */
[----:B0-----:R-:W-:Y:S01]  /*b3a0*/  HFMA2.MMA R108, -RZ, RZ, 0, 4.76837158203125e-07 ;  /* 0x00000008ff6c7435 */ /* 0x001fe200000001ff */
[----:B-1----:R-:W-:-:S02]  /*b3b0*/  MOV R56, R55 ;  /* 0x0000003700387202 */ /* 0x002fc40000000f00 */
[----:B------:R-:W-:Y:S02]  /*b3c0*/  MOV R55, R114 ;  /* 0x0000007200377202 */ /* 0x000fe40000000f00 */
[----:B------:R-:W-:Y:S02]  /*b3d0*/  MOV R110, RZ ;  /* 0x000000ff006e7202 */ /* 0x000fe40000000f00 */
[----:B------:R-:W-:Y:S02]  /*b3e0*/  MOV R113, 0xffffffff ;  /* 0xffffffff00717802 */ /* 0x000fe40000000f00 */
[----:B------:R-:W-:Y:S02]  /*b3f0*/  MOV R52, 0xb410 ;  /* 0x0000b41000347802 */ /* 0x000fe40000000f00 */
[----:B------:R-:W-:Y:S05]  /*b400*/  CALL.REL.NOINC `($__internal_56_$__cuda_sm70_shflsync_up) ;  /* 0x000015e000007944 */ /* 0x000fea0003c00000 */
[----:B0-----:R-:W-:Y:S01]  /*b410*/  HFMA2.MMA R108, -RZ, RZ, 0, 4.76837158203125e-07 ;  /* 0x00000008ff6c7435 */ /* 0x001fe200000001ff */
[----:B-1----:R-:W-:Y:S02]  /*b420*/  MOV R57, R55 ;  /* 0x0000003700397202 */ /* 0x002fe40000000f00 */
[----:B------:R-:W-:Y:S02]  /*b430*/  MOV R55, R115 ;  /* 0x0000007300377202 */ /* 0x000fe40000000f00 */
[----:B------:R-:W-:-:S02]  /*b440*/  MOV R110, RZ ;  /* 0x000000ff006e7202 */ /* 0x000fc40000000f00 */
[----:B------:R-:W-:Y:S02]  /*b450*/  MOV R113, 0xffffffff ;  /* 0xffffffff00717802 */ /* 0x000fe40000000f00 */
[----:B------:R-:W-:Y:S02]  /*b460*/  MOV R52, 0xb480 ;  /* 0x0000b48000347802 */ /* 0x000fe40000000f00 */
[----:B------:R-:W-:Y:S05]  /*b470*/  CALL.REL.NOINC `($__internal_56_$__cuda_sm70_shflsync_up) ;  /* 0x0000157000007944 */ /* 0x000fea0003c00000 */
        /* <DEDUP_REMOVED lines=18> */
[----:B------:R-:W-:Y:S05]  /*b5a0*/  CALL.REL.NOINC `($__internal_56_$__cuda_sm70_shflsync_up) ;  /* 0x0000144000007944 */ /* 0x000fea0003c00000 */
[----:B0-----:R-:W-:Y:S01]  /*b5b0*/  HFMA2.MMA R108, -RZ, RZ, 0, 9.5367431640625e-07 ;  /* 0x00000010ff6c7435 */ /* 0x001fe200000001ff */
[----:B-1----:R-:W-:-:S02]  /*b5c0*/  MOV R57, R55 ;  /* 0x0000003700397202 */ /* 0x002fc40000000f00 */
[----:B------:R-:W-:Y:S02]  /*b5d0*/  MOV R55, R58 ;  /* 0x0000003a00377202 */ /* 0x000fe40000000f00 */
[----:B------:R-:W-:Y:S02]  /*b5e0*/  MOV R110, RZ ;  /* 0x000000ff006e7202 */ /* 0x000fe40000000f00 */
[----:B------:R-:W-:Y:S02]  /*b5f0*/  MOV R113, 0xffffffff ;  /* 0xffffffff00717802 */ /* 0x000fe40000000f00 */
[----:B------:R-:W-:Y:S02]  /*b600*/  MOV R52, 0xb620 ;  /* 0x0000b62000347802 */ /* 0x000fe40000000f00 */
[----:B------:R-:W-:Y:S05]  /*b610*/  CALL.REL.NOINC `($__internal_56_$__cuda_sm70_shflsync_up) ;  /* 0x000013d000007944 */ /* 0x000fea0003c00000 */
[----:B0-----:R-:W-:Y:S01]  /*b620*/  HFMA2.MMA R108, -RZ, RZ, 0, 9.5367431640625e-07 ;  /* 0x00000010ff6c7435 */ /* 0x001fe200000001ff */
[----:B-1----:R-:W-:Y:S02]  /*b630*/  MOV R59, R55 ;  /* 0x00000037003b7202 */ /* 0x002fe40000000f00 */
[----:B------:R-:W-:Y:S02]  /*b640*/  MOV R55, R114 ;  /* 0x0000007200377202 */ /* 0x000fe40000000f00 */
[----:B------:R-:W-:-:S02]  /*b650*/  MOV R110, RZ ;  /* 0x000000ff006e7202 */ /* 0x000fc40000000f00 */
[----:B------:R-:W-:Y:S02]  /*b660*/  MOV R113, 0xffffffff ;  /* 0xffffffff00717802 */ /* 0x000fe40000000f00 */
[----:B------:R-:W-:Y:S02]  /*b670*/  MOV R52, 0xb690 ;  /* 0x0000b69000347802 */ /* 0x000fe40000000f00 */
[----:B------:R-:W-:Y:S05]  /*b680*/  CALL.REL.NOINC `($__internal_56_$__cuda_sm70_shflsync_up) ;  /* 0x0000136000007944 */ /* 0x000fea0003c00000 */
[----:B0-----:R-:W-:Y:S01]  /*b690*/  HFMA2.MMA R108, -RZ, RZ, 0, 9.5367431640625e-07 ;  /* 0x00000010ff6c7435 */ /* 0x001fe200000001ff */
[----:B-1----:R-:W-:Y:S02]  /*b6a0*/  MOV R109, R55 ;  /* 0x00000037006d7202 */ /* 0x002fe40000000f00 */
[----:B------:R-:W-:Y:S02]  /*b6b0*/  MOV R55, R115 ;  /* 0x0000007300377202 */ /* 0x000fe40000000f00 */
[----:B------:R-:W-:Y:S02]  /*b6c0*/  MOV R110, RZ ;  /* 0x000000ff006e7202 */ /* 0x000fe40000000f00 */
[----:B------:R-:W-:Y:S02]  /*b6d0*/  MOV R113, 0xffffffff ;  /* 0xffffffff00717802 */ /* 0x000fe40000000f00 */
[----:B------:R-:W-:-:S02]  /*b6e0*/  MOV R52, 0xb700 ;  /* 0x0000b70000347802 */ /* 0x000fc40000000f00 */
[----:B------:R-:W-:Y:S05]  /*b6f0*/  CALL.REL.NOINC `($__internal_56_$__cuda_sm70_shflsync_up) ;  /* 0x000012f000007944 */ /* 0x000fea0003c00000 */
[----:B01----:R-:W-:Y:S05]  /*b700*/  BRA `(.L_x_2272) ;  /* 0xffff99f000007947 */ /* 0x003fea000383ffff */
.L_x_2237:
[----:B------:R-:W-:Y:S01]  /*b710*/  HFMA2.MMA R108, -RZ, RZ, 0, 5.9604644775390625e-08 ;  /* 0x00000001ff6c7435 */ /* 0x000fe200000001ff */
[----:B-1----:R-:W-:-:S02]  /*b720*/  MOV R55, R112 ;  /* 0x0000007000377202 */ /* 0x002fc40000000f00 */
[----:B------:R-:W-:Y:S02]  /*b730*/  MOV R110, RZ ;  /* 0x000000ff006e7202 */ /* 0x000fe40000000f00 */
[----:B------:R-:W-:Y:S02]  /*b740*/  MOV R113, 0xffffffff ;  /* 0xffffffff00717802 */ /* 0x000fe40000000f00 */
[----:B------:R-:W-:Y:S02]  /*b750*/  MOV R52, 0xb770 ;  /* 0x0000b77000347802 */ /* 0x000fe40000000f00 */
[----:B0----5:R-:W-:Y:S05]  /*b760*/  CALL.REL.NOINC `($__internal_56_$__cuda_sm70_shflsync_up) ;  /* 0x0000128000007944 */ /* 0x021fea0003c00000 */
[----:B0-----:R-:W-:Y:S01]  /*b770*/  HFMA2.MMA R108, -RZ, RZ, 0, 5.9604644775390625e-08 ;  /* 0x00000001ff6c7435 */ /* 0x001fe200000001ff */
[----:B-1----:R-:W-:Y:S02]  /*b780*/  MOV R56, R55 ;  /* 0x0000003700387202 */ /* 0x002fe40000000f00 */
[----:B------:R-:W-:Y:S02]  /*b790*/  MOV R55, R109 ;  /* 0x0000006d00377202 */ /* 0x000fe40000000f00 */
[----:B------:R-:W-:Y:S02]  /*b7a0*/  MOV R110, RZ ;  /* 0x000000ff006e7202 */ /* 0x000fe40000000f00 */
[----:B------:R-:W-:-:S02]  /*b7b0*/  MOV R113, 0xffffffff ;  /* 0xffffffff00717802 */ /* 0x000fc40000000f00 */
[----:B------:R-:W-:Y:S02]  /*b7c0*/  MOV R52, 0xb7e0 ;  /* 0x0000b7e000347802 */ /* 0x000fe40000000f00 */
[----:B------:R-:W-:Y:S05]  /*b7d0*/  CALL.REL.NOINC `($__internal_56_$__cuda_sm70_shflsync_up) ;  /* 0x0000121000007944 */ /* 0x000fea0003c00000 */
[----:B0-----:R-:W-:Y:S01]  /*b7e0*/  HFMA2.MMA R108, -RZ, RZ, 0, 5.9604644775390625e-08 ;  /* 0x00000001ff6c7435 */ /* 0x001fe200000001ff */
[----:B-1----:R-:W-:Y:S02]  /*b7f0*/  MOV R57, R55 ;  /* 0x0000003700397202 */ /* 0x002fe40000000f00 */
[----:B------:R-:W-:Y:S02]  /*b800*/  MOV R55, R114 ;  /* 0x0000007200377202 */ /* 0x000fe40000000f00 */
[----:B------:R-:W-:Y:S02]  /*b810*/  MOV R110, RZ ;  /* 0x000000ff006e7202 */ /* 0x000fe40000000f00 */
[----:B------:R-:W-:Y:S02]  /*b820*/  MOV R113, 0xffffffff ;  /* 0xffffffff00717802 */ /* 0x000fe40000000f00 */
[----:B------:R-:W-:Y:S02]  /*b830*/  MOV R52, 0xb850 ;  /* 0x0000b85000347802 */ /* 0x000fe40000000f00 */
[----:B------:R-:W-:Y:S05]  /*b840*/  CALL.REL.NOINC `($__internal_56_$__cuda_sm70_shflsync_up) ;  /* 0x000011a000007944 */ /* 0x000fea0003c00000 */
[----:B0-----:R-:W-:Y:S01]  /*b850*/  HFMA2.MMA R108, -RZ, RZ, 0, 5.9604644775390625e-08 ;  /* 0x00000001ff6c7435 */ /* 0x001fe200000001ff */
[----:B-1----:R-:W-:-:S02]  /*b860*/  MOV R58, R55 ;  /* 0x00000037003a7202 */ /* 0x002fc40000000f00 */
[----:B------:R-:W-:Y:S02]  /*b870*/  MOV R55, R115 ;  /* 0x0000007300377202 */ /* 0x000fe40000000f00 */
[----:B------:R-:W-:Y:S02]  /*b880*/  MOV R110, RZ ;  /* 0x000000ff006e7202 */ /* 0x000fe40000000f00 */
[----:B------:R-:W-:Y:S02]  /*b890*/  MOV R113, 0xffffffff ;  /* 0xffffffff00717802 */ /* 0x000fe40000000f00 */
[----:B------:R-:W-:Y:S02]  /*b8a0*/  MOV R52, 0xb8c0 ;  /* 0x0000b8c000347802 */ /* 0x000fe40000000f00 */
[----:B------:R-:W-:Y:S05]  /*b8b0*/  CALL.REL.NOINC `($__internal_56_$__cuda_sm70_shflsync_up) ;  /* 0x0000113000007944 */ /* 0x000fea0003c00000 */
        /* <DEDUP_REMOVED lines=9> */
[----:B------:R-:W-:Y:S05]  /*b950*/  CALL.REL.NOINC `($__internal_55_$__cuda_sm70_shflsync_idx_p) ;  /* 0x0000105000007944 */ /* 0x000fea0003c00000 */
[----:B0-----:R-:W-:Y:S01]  /*b960*/  HFMA2.MMA R56, -RZ, RZ, 0, 0 ;  /* 0x00000000ff387435 */ /* 0x001fe200000001ff */
[----:B-1----:R-:W-:Y:S02]  /*b970*/  MOV R119, R55 ;  /* 0x0000003700777202 */ /* 0x002fe40000000f00 */
[----:B------:R-:W-:-:S02]  /*b980*/  MOV R54, R49 ;  /* 0x0000003100367202 */ /* 0x000fc40000000f00 */
[----:B------:R-:W-:Y:S02]  /*b990*/  MOV R57, 0x1f ;  /* 0x0000001f00397802 */ /* 0x000fe40000000f00 */
[----:B------:R-:W-:Y:S02]  /*b9a0*/  MOV R55, 0xffffffff ;  /* 0xffffffff00377802 */ /* 0x000fe40000000f00 */
[----:B------:R-:W-:Y:S02]  /*b9b0*/  MOV R52, 0xb9d0 ;  /* 0x0000b9d000347802 */ /* 0x000fe40000000f00 */
[----:B------:R-:W-:Y:S05]  /*b9c0*/  CALL.REL.NOINC `($__internal_55_$__cuda_sm70_shflsync_idx_p) ;  /* 0x00000fe000007944 */ /* 0x000fea0003c00000 */
[----:B0-----:R-:W-:Y:S01]  /*b9d0*/  HFMA2.MMA R56, -RZ, RZ, 0, 0 ;  /* 0x00000000ff387435 */ /* 0x001fe200000001ff */
[----:B-1----:R-:W-:Y:S02]  /*b9e0*/  MOV R200, R55 ;  /* 0x0000003700c87202 */ /* 0x002fe40000000f00 */
[----:B------:R-:W-:Y:S02]  /*b9f0*/  MOV R54, R50 ;  /* 0x0000003200367202 */ /* 0x000fe40000000f00 */
[----:B------:R-:W-:Y:S02]  /*ba00*/  MOV R57, 0x1f ;  /* 0x0000001f00397802 */ /* 0x000fe40000000f00 */
[----:B------:R-:W-:-:S02]  /*ba10*/  MOV R55, 0xffffffff ;  /* 0xffffffff00377802 */ /* 0x000fc40000000f00 */
[----:B------:R-:W-:Y:S02]  /*ba20*/  MOV R52, 0xba40 ;  /* 0x0000ba4000347802 */ /* 0x000fe40000000f00 */
[----:B------:R-:W-:Y:S05]  /*ba30*/  CALL.REL.NOINC `($__internal_55_$__cuda_sm70_shflsync_idx_p) ;  /* 0x00000f7000007944 */ /* 0x000fea0003c00000 */
[----:B0-----:R-:W-:Y:S01]  /*ba40*/  HFMA2.MMA R56, -RZ, RZ, 0, 0 ;  /* 0x00000000ff387435 */ /* 0x001fe200000001ff */
[----:B-1----:R-:W-:Y:S02]  /*ba50*/  MOV R58, R55 ;  /* 0x00000037003a7202 */ /* 0x002fe40000000f00 */
[----:B------:R-:W-:Y:S02]  /*ba60*/  MOV R54, R51 ;  /* 0x0000003300367202 */ /* 0x000fe40000000f00 */
[----:B------:R-:W-:Y:S02]  /*ba70*/  MOV R57, 0x1f ;  /* 0x0000001f00397802 */ /* 0x000fe40000000f00 */
[----:B------:R-:W-:Y:S02]  /*ba80*/  MOV R55, 0xffffffff ;  /* 0xffffffff00377802 */ /* 0x000fe40000000f00 */
[----:B------:R-:W-:Y:S02]  /*ba90*/  MOV R52, 0xbab0 ;  /* 0x0000bab000347802 */ /* 0x000fe40000000f00 */
[----:B------:R-:W-:Y:S05]  /*baa0*/  CALL.REL.NOINC `($__internal_55_$__cuda_sm70_shflsync_idx_p) ;  /* 0x00000f0000007944 */ /* 0x000fea0003c00000 */
[----:B-1----:R-:W-:Y:S01]  /*bab0*/  MOV R59, R55 ;  /* 0x00000037003b7202 */ /* 0x002fe20000000f00 */
[----:B0-----:R-:W-:Y:S05]  /*bac0*/  BRA `(.L_x_2273) ;  /* 0xffff995000007947 */ /* 0x001fea000383ffff */
.L_x_2240:
[----:B------:R-:W-:Y:S01]  /*bad0*/  HFMA2.MMA R116, -RZ, RZ, 0, 5.9604644775390625e-08 ;  /* 0x00000001ff747435 */ /* 0x000fe200000001ff */
[----:B------:R-:W-:-:S02]  /*bae0*/  MOV R57, R113 ;  /* 0x0000007100397202 */ /* 0x000fc40000000f00 */
[----:B------:R-:W-:Y:S02]  /*baf0*/  MOV R111, 0x1f ;  /* 0x0000001f006f7802 */ /* 0x000fe40000000f00 */
[----:B------:R-:W-:Y:S02]  /*bb00*/  MOV R118, 0xffffffff ;  /* 0xffffffff00767802 */ /* 0x000fe40000000f00 */
[----:B------:R-:W-:Y:S02]  /*bb10*/  MOV R52, 0xbb30 ;  /* 0x0000bb3000347802 */ /* 0x000fe40000000f00 */
[----:B------:R-:W-:Y:S05]  /*bb20*/  CALL.REL.NOINC `($__internal_54_$__cuda_sm70_shflsync_down) ;  /* 0x00000e4000007944 */ /* 0x000fea0003c00000 */
[----:B-1----:R-:W-:Y:S01]  /*bb30*/  MOV R54, R111 ;  /* 0x0000006f00367202 */ /* 0x002fe20000000f00 */
[----:B0-----:R-:W-:Y:S05]  /*bb40*/  BRA `(.L_x_2274) ;  /* 0xffffae7000007947 */ /* 0x001fea000383ffff */
.L_x_2241:
[----:B------:R-:W-:Y:S01]  /*bb50*/  HFMA2.MMA R116, -RZ, RZ, 0, 5.9604644775390625e-08 ;  /* 0x00000001ff747435 */ /* 0x000fe200000001ff */
[----:B------:R-:W-:Y:S02]  /*bb60*/  MOV R57, R112 ;  /* 0x0000007000397202 */ /* 0x000fe40000000f00 */
[----:B------:R-:W-:Y:S02]  /*bb70*/  MOV R111, 0x1f ;  /* 0x0000001f006f7802 */ /* 0x000fe40000000f00 */
[----:B------:R-:W-:-:S02]  /*bb80*/  MOV R118, 0xffffffff ;  /* 0xffffffff00767802 */ /* 0x000fc40000000f00 */
[----:B------:R-:W-:Y:S02]  /*bb90*/  MOV R52, 0xbbb0 ;  /* 0x0000bbb000347802 */ /* 0x000fe40000000f00 */
[----:B01----:R-:W-:Y:S05]  /*bba0*/  CALL.REL.NOINC `($__internal_54_$__cuda_sm70_shflsync_down) ;  /* 0x00000dc000007944 */ /* 0x003fea0003c00000 */
[----:B0-----:R-:W-:Y:S01]  /*bbb0*/  HFMA2.MMA R116, -RZ, RZ, 0, 5.9604644775390625e-08 ;  /* 0x00000001ff747435 */ /* 0x001fe200000001ff */
[----:B-1----:R-:W-:Y:S02]  /*bbc0*/  MOV R55, R111 ;  /* 0x0000006f00377202 */ /* 0x002fe40000000f00 */
[----:B------:R-:W-:Y:S02]  /*bbd0*/  MOV R57, R59 ;  /* 0x0000003b00397202 */ /* 0x000fe40000000f00 */
[----:B------:R-:W-:Y:S02]  /*bbe0*/  MOV R111, 0x1f ;  /* 0x0000001f006f7802 */ /* 0x000fe40000000f00 */
[----:B------:R-:W-:Y:S02]  /*bbf0*/  MOV R118, 0xffffffff ;  /* 0xffffffff00767802 */ /* 0x000fe40000000f00 */
[----:B------:R-:W-:Y:S02]  /*bc00*/  MOV R52, 0xbc20 ;  /* 0x0000bc2000347802 */ /* 0x000fe40000000f00 */
[----:B------:R-:W-:Y:S05]  /*bc10*/  CALL.REL.NOINC `($__internal_54_$__cuda_sm70_shflsync_down) ;  /* 0x00000d5000007944 */ /* 0x000fea0003c00000 */
[----:B0-----:R-:W-:Y:S01]  /*bc20*/  HFMA2.MMA R116, -RZ, RZ, 0, 5.9604644775390625e-08 ;  /* 0x00000001ff747435 */ /* 0x001fe200000001ff */
[----:B-1----:R-:W-:-:S02]  /*bc30*/  MOV R56, R111 ;  /* 0x0000006f00387202 */ /* 0x002fc40000000f00 */
[----:B------:R-:W-:Y:S02]  /*bc40*/  MOV R57, R58 ;  /* 0x0000003a00397202 */ /* 0x000fe40000000f00 */
[----:B------:R-:W-:Y:S02]  /*bc50*/  MOV R111, 0x1f ;  /* 0x0000001f006f7802 */ /* 0x000fe40000000f00 */
[----:B------:R-:W-:Y:S02]  /*bc60*/  MOV R118, 0xffffffff ;  /* 0xffffffff00767802 */ /* 0x000fe40000000f00 */
[----:B------:R-:W-:Y:S02]  /*bc70*/  MOV R52, 0xbc90 ;  /* 0x0000bc9000347802 */ /* 0x000fe40000000f00 */
[----:B------:R-:W-:Y:S05]  /*bc80*/  CALL.REL.NOINC `($__internal_54_$__cuda_sm70_shflsync_down) ;  /* 0x00000ce000007944 */ /* 0x000fea0003c00000 */
[----:B01----:R-:W-:Y:S05]  /*bc90*/  BRA `(.L_x_2275) ;  /* 0xffffad6000007947 */ /* 0x003fea000383ffff */
.L_x_2244:
[----:B------:R-:W-:Y:S01]  /*bca0*/  HFMA2.MMA R116, -RZ, RZ, 0, 1.1920928955078125e-07 ;  /* 0x00000002ff747435 */ /* 0x000fe200000001ff */
[----:B------:R-:W-:Y:S02]  /*bcb0*/  MOV R57, R113 ;  /* 0x0000007100397202 */ /* 0x000fe40000000f00 */
[----:B0-----:R-:W-:Y:S02]  /*bcc0*/  MOV R111, 0x1f ;  /* 0x0000001f006f7802 */ /* 0x001fe40000000f00 */
[----:B------:R-:W-:-:S02]  /*bcd0*/  MOV R118, 0xffffffff ;  /* 0xffffffff00767802 */ /* 0x000fc40000000f00 */
[----:B------:R-:W-:Y:S02]  /*bce0*/  MOV R52, 0xbd00 ;  /* 0x0000bd0000347802 */ /* 0x000fe40000000f00 */
[----:B-1234-:R-:W-:Y:S05]  /*bcf0*/  CALL.REL.NOINC `($__internal_54_$__cuda_sm70_shflsync_down) ;  /* 0x00000c7000007944 */ /* 0x01efea0003c00000 */
[----:B0-----:R-:W-:Y:S01]  /*bd00*/  HFMA2.MMA R116, -RZ, RZ, 0, 1.1920928955078125e-07 ;  /* 0x00000002ff747435 */ /* 0x001fe200000001ff */
[----:B-1----:R-:W-:Y:S02]  /*bd10*/  MOV R54, R111 ;  /* 0x0000006f00367202 */ /* 0x002fe40000000f00 */
[----:B------:R-:W-:Y:S02]  /*bd20*/  MOV R57, R112 ;  /* 0x0000007000397202 */ /* 0x000fe40000000f00 */
[----:B------:R-:W-:Y:S02]  /*bd30*/  MOV R111, 0x1f ;  /* 0x0000001f006f7802 */ /* 0x000fe40000000f00 */
[----:B------:R-:W-:Y:S02]  /*bd40*/  MOV R118, 0xffffffff ;  /* 0xffffffff00767802 */ /* 0x000fe40000000f00 */
[----:B------:R-:W-:Y:S02]  /*bd50*/  MOV R52, 0xbd70 ;  /* 0x0000bd7000347802 */ /* 0x000fe40000000f00 */
[----:B------:R-:W-:Y:S05]  /*bd60*/  CALL.REL.NOINC `($__internal_54_$__cuda_sm70_shflsync_down) ;  /* 0x00000c0000007944 */ /* 0x000fea0003c00000 */
[----:B0-----:R-:W-:Y:S01]  /*bd70*/  HFMA2.MMA R116, -RZ, RZ, 0, 1.1920928955078125e-07 ;  /* 0x00000002ff747435 */ /* 0x001fe200000001ff */
[----:B-1----:R-:W-:-:S02]  /*bd80*/  MOV R55, R111 ;  /* 0x0000006f00377202 */ /* 0x002fc40000000f00 */
[----:B------:R-:W-:Y:S02]  /*bd90*/  MOV R57, R59 ;  /* 0x0000003b00397202 */ /* 0x000fe40000000f00 */
[----:B------:R-:W-:Y:S02]  /*bda0*/  MOV R111, 0x1f ;  /* 0x0000001f006f7802 */ /* 0x000fe40000000f00 */
[----:B------:R-:W-:Y:S02]  /*bdb0*/  MOV R118, 0xffffffff ;  /* 0xffffffff00767802 */ /* 0x000fe40000000f00 */
[----:B------:R-:W-:Y:S02]  /*bdc0*/  MOV R52, 0xbde0 ;  /* 0x0000bde000347802 */ /* 0x000fe40000000f00 */
[----:B------:R-:W-:Y:S05]  /*bdd0*/  CALL.REL.NOINC `($__internal_54_$__cuda_sm70_shflsync_down) ;  /* 0x00000b9000007944 */ /* 0x000fea0003c00000 */
[----:B0-----:R-:W-:Y:S01]  /*bde0*/  HFMA2.MMA R116, -RZ, RZ, 0, 1.1920928955078125e-07 ;  /* 0x00000002ff747435 */ /* 0x001fe200000001ff */
[----:B-1----:R-:W-:Y:S02]  /*bdf0*/  MOV R56, R111 ;  /* 0x0000006f00387202 */ /* 0x002fe40000000f00 */
[----:B------:R-:W-:Y:S02]  /*be00*/  MOV R57, R58 ;  /* 0x0000003a00397202 */ /* 0x000fe40000000f00 */
[----:B------:R-:W-:-:S02]  /*be10*/  MOV R111, 0x1f ;  /* 0x0000001f006f7802 */ /* 0x000fc40000000f00 */
[----:B------:R-:W-:Y:S02]  /*be20*/  MOV R118, 0xffffffff ;  /* 0xffffffff00767802 */ /* 0x000fe40000000f00 */
[----:B------:R-:W-:Y:S02]  /*be30*/  MOV R52, 0xbe50 ;  /* 0x0000be5000347802 */ /* 0x000fe40000000f00 */
[----:B------:R-:W-:Y:S05]  /*be40*/  CALL.REL.NOINC `($__internal_54_$__cuda_sm70_shflsync_down) ;  /* 0x00000b2000007944 */ /* 0x000fea0003c00000 */
[----:B01----:R-:W-:Y:S05]  /*be50*/  BRA `(.L_x_2276) ;  /* 0xffffacf000007947 */ /* 0x003fea000383ffff */
.L_x_2247:
[----:B------:R-:W-:Y:S01]  /*be60*/  HFMA2.MMA R116, -RZ, RZ, 0, 2.384185791015625e-07 ;  /* 0x00000004ff747435 */ /* 0x000fe200000001ff */
[----:B------:R-:W-:Y:S02]  /*be70*/  MOV R57, R113 ;  /* 0x0000007100397202 */ /* 0x000fe40000000f00 */
[----:B0-----:R-:W-:Y:S02]  /*be80*/  MOV R111, 0x1f ;  /* 0x0000001f006f7802 */ /* 0x001fe40000000f00 */
[----:B------:R-:W-:Y:S02]  /*be90*/  MOV R118, 0xffffffff ;  /* 0xffffffff00767802 */ /* 0x000fe40000000f00 */
[----:B------:R-:W-:Y:S02]  /*bea0*/  MOV R52, 0xbec0 ;  /* 0x0000bec000347802 */ /* 0x000fe40000000f00 */
[----:B-1234-:R-:W-:Y:S05]  /*beb0*/  CALL.REL.NOINC `($__internal_54_$__cuda_sm70_shflsync_down) ;  /* 0x00000ab000007944 */ /* 0x01efea0003c00000 */
[----:B-1----:R-:W-:Y:S01]  /*bec0*/  MOV R54, R111 ;  /* 0x0000006f00367202 */ /* 0x002fe20000000f00 */
[----:B0-----:R-:W-:Y:S05]  /*bed0*/  BRA `(.L_x_2277) ;  /* 0xffffad9000007947 */ /* 0x001fea000383ffff */
.L_x_2248:
[----:B------:R-:W-:Y:S01]  /*bee0*/  HFMA2.MMA R116, -RZ, RZ, 0, 2.384185791015625e-07 ;  /* 0x00000004ff747435 */ /* 0x000fe200000001ff */
[----:B------:R-:W-:-:S02]  /*bef0*/  MOV R57, R112 ;  /* 0x0000007000397202 */ /* 0x000fc40000000f00 */
[----:B0-----:R-:W-:Y:S02]  /*bf00*/  MOV R111, 0x1f ;  /* 0x0000001f006f7802 */ /* 0x001fe40000000f00 */
[----:B------:R-:W-:Y:S02]  /*bf10*/  MOV R118, 0xffffffff ;  /* 0xffffffff00767802 */ /* 0x000fe40000000f00 */
[----:B------:R-:W-:Y:S02]  /*bf20*/  MOV R52, 0xbf40 ;  /* 0x0000bf4000347802 */ /* 0x000fe40000000f00 */
[----:B-1234-:R-:W-:Y:S05]  /*bf30*/  CALL.REL.NOINC `($__internal_54_$__cuda_sm70_shflsync_down) ;  /* 0x00000a3000007944 */ /* 0x01efea0003c00000 */
[----:B0-----:R-:W-:Y:S01]  /*bf40*/  HFMA2.MMA R116, -RZ, RZ, 0, 2.384185791015625e-07 ;  /* 0x00000004ff747435 */ /* 0x001fe200000001ff */
[----:B-1----:R-:W-:Y:S02]  /*bf50*/  MOV R55, R111 ;  /* 0x0000006f00377202 */ /* 0x002fe40000000f00 */
[----:B------:R-:W-:Y:S02]  /*bf60*/  MOV R57, R59 ;  /* 0x0000003b00397202 */ /* 0x000fe40000000f00 */
[----:B------:R-:W-:Y:S02]  /*bf70*/  MOV R111, 0x1f ;  /* 0x0000001f006f7802 */ /* 0x000fe40000000f00 */
[----:B------:R-:W-:-:S02]  /*bf80*/  MOV R118, 0xffffffff ;  /* 0xffffffff00767802 */ /* 0x000fc40000000f00 */
[----:B------:R-:W-:Y:S02]  /*bf90*/  MOV R52, 0xbfb0 ;  /* 0x0000bfb000347802 */ /* 0x000fe40000000f00 */
[----:B------:R-:W-:Y:S05]  /*bfa0*/  CALL.REL.NOINC `($__internal_54_$__cuda_sm70_shflsync_down) ;  /* 0x000009c000007944 */ /* 0x000fea0003c00000 */
[----:B0-----:R-:W-:Y:S01]  /*bfb0*/  HFMA2.MMA R116, -RZ, RZ, 0, 2.384185791015625e-07 ;  /* 0x00000004ff747435 */ /* 0x001fe200000001ff */
[----:B-1----:R-:W-:Y:S02]  /*bfc0*/  MOV R56, R111 ;  /* 0x0000006f00387202 */ /* 0x002fe40000000f00 */
[----:B------:R-:W-:Y:S02]  /*bfd0*/  MOV R57, R58 ;  /* 0x0000003a00397202 */ /* 0x000fe40000000f00 */
[----:B------:R-:W-:Y:S02]  /*bfe0*/  MOV R111, 0x1f ;  /* 0x0000001f006f7802 */ /* 0x000fe40000000f00 */
[----:B------:R-:W-:Y:S02]  /*bff0*/  MOV R118, 0xffffffff ;  /* 0xffffffff00767802 */ /* 0x000fe40000000f00 */
[----:B------:R-:W-:Y:S02]  /*c000*/  MOV R52, 0xc020 ;  /* 0x0000c02000347802 */ /* 0x000fe40000000f00 */
[----:B------:R-:W-:Y:S05]  /*c010*/  CALL.REL.NOINC `($__internal_54_$__cuda_sm70_shflsync_down) ;  /* 0x0000095000007944 */ /* 0x000fea0003c00000 */
[----:B01----:R-:W-:Y:S05]  /*c020*/  BRA `(.L_x_2278) ;  /* 0xffffac8000007947 */ /* 0x003fea000383ffff */
.L_x_2251:
[----:B------:R-:W-:Y:S01]  /*c030*/  HFMA2.MMA R116, -RZ, RZ, 0, 4.76837158203125e-07 ;  /* 0x00000008ff747435 */ /* 0x000fe200000001ff */
[----:B------:R-:W-:-:S02]  /*c040*/  MOV R57, R113 ;  /* 0x0000007100397202 */ /* 0x000fc40000000f00 */
[----:B0-----:R-:W-:Y:S02]  /*c050*/  MOV R111, 0x1f ;  /* 0x0000001f006f7802 */ /* 0x001fe40000000f00 */
[----:B------:R-:W-:Y:S02]  /*c060*/  MOV R118, 0xffffffff ;  /* 0xffffffff00767802 */ /* 0x000fe40000000f00 */
[----:B------:R-:W-:Y:S02]  /*c070*/  MOV R52, 0xc090 ;  /* 0x0000c09000347802 */ /* 0x000fe40000000f00 */
[----:B-1234-:R-:W-:Y:S05]  /*c080*/  CALL.REL.NOINC `($__internal_54_$__cuda_sm70_shflsync_down) ;  /* 0x000008e000007944 */ /* 0x01efea0003c00000 */
[----:B0-----:R-:W-:Y:S01]  /*c090*/  HFMA2.MMA R116, -RZ, RZ, 0, 4.76837158203125e-07 ;  /* 0x00000008ff747435 */ /* 0x001fe200000001ff */
[----:B-1----:R-:W-:Y:S02]  /*c0a0*/  MOV R54, R111 ;  /* 0x0000006f00367202 */ /* 0x002fe40000000f00 */
[----:B------:R-:W-:Y:S02]  /*c0b0*/  MOV R57, R112 ;  /* 0x0000007000397202 */ /* 0x000fe40000000f00 */
[----:B------:R-:W-:Y:S02]  /*c0c0*/  MOV R111, 0x1f ;  /* 0x0000001f006f7802 */ /* 0x000fe40000000f00 */
[----:B------:R-:W-:-:S02]  /*c0d0*/  MOV R118, 0xffffffff ;  /* 0xffffffff00767802 */ /* 0x000fc40000000f00 */
[----:B------:R-:W-:Y:S02]  /*c0e0*/  MOV R52, 0xc100 ;  /* 0x0000c10000347802 */ /* 0x000fe40000000f00 */
[----:B------:R-:W-:Y:S05]  /*c0f0*/  CALL.REL.NOINC `($__internal_54_$__cuda_sm70_shflsync_down) ;  /* 0x0000087000007944 */ /* 0x000fea0003c00000 */
[----:B0-----:R-:W-:Y:S01]  /*c100*/  HFMA2.MMA R116, -RZ, RZ, 0, 4.76837158203125e-07 ;  /* 0x00000008ff747435 */ /* 0x001fe200000001ff */
[----:B-1----:R-:W-:Y:S02]  /*c110*/  MOV R55, R111 ;  /* 0x0000006f00377202 */ /* 0x002fe40000000f00 */
[----:B------:R-:W-:Y:S02]  /*c120*/  MOV R57, R59 ;  /* 0x0000003b00397202 */ /* 0x000fe40000000f00 */
[----:B------:R-:W-:Y:S02]  /*c130*/  MOV R111, 0x1f ;  /* 0x0000001f006f7802 */ /* 0x000fe40000000f00 */
[----:B------:R-:W-:Y:S02]  /*c140*/  MOV R118, 0xffffffff ;  /* 0xffffffff00767802 */ /* 0x000fe40000000f00 */
[----:B------:R-:W-:Y:S02]  /*c150*/  MOV R52, 0xc170 ;  /* 0x0000c17000347802 */ /* 0x000fe40000000f00 */
[----:B------:R-:W-:Y:S05]  /*c160*/  CALL.REL.NOINC `($__internal_54_$__cuda_sm70_shflsync_down) ;  /* 0x0000080000007944 */ /* 0x000fea0003c00000 */
[----:B0-----:R-:W-:Y:S01]  /*c170*/  HFMA2.MMA R116, -RZ, RZ, 0, 4.76837158203125e-07 ;  /* 0x00000008ff747435 */ /* 0x001fe200000001ff */
[----:B-1----:R-:W-:-:S02]  /*c180*/  MOV R56, R111 ;  /* 0x0000006f00387202 */ /* 0x002fc40000000f00 */
[----:B------:R-:W-:Y:S02]  /*c190*/  MOV R57, R58 ;  /* 0x0000003a00397202 */ /* 0x000fe40000000f00 */
[----:B------:R-:W-:Y:S02]  /*c1a0*/  MOV R111, 0x1f ;  /* 0x0000001f006f7802 */ /* 0x000fe40000000f00 */
[----:B------:R-:W-:Y:S02]  /*c1b0*/  MOV R118, 0xffffffff ;  /* 0xffffffff00767802 */ /* 0x000fe40000000f00 */
[----:B------:R-:W-:Y:S02]  /*c1c0*/  MOV R52, 0xc1e0 ;  /* 0x0000c1e000347802 */ /* 0x000fe40000000f00 */
[----:B------:R-:W-:Y:S05]  /*c1d0*/  CALL.REL.NOINC `($__internal_54_$__cuda_sm70_shflsync_down) ;  /* 0x0000079000007944 */ /* 0x000fea0003c00000 */
[----:B01----:R-:W-:Y:S05]  /*c1e0*/  BRA `(.L_x_2279) ;  /* 0xffffac1000007947 */ /* 0x003fea000383ffff */
.L_x_2254:
[----:B------:R-:W-:Y:S01]  /*c1f0*/  HFMA2.MMA R116, -RZ, RZ, 0, 9.5367431640625e-07 ;  /* 0x00000010ff747435 */ /* 0x000fe200000001ff */
[----:B------:R-:W-:Y:S02]  /*c200*/  MOV R57, R113 ;  /* 0x0000007100397202 */ /* 0x000fe40000000f00 */
[----:B0-----:R-:W-:Y:S02]  /*c210*/  MOV R111, 0x1f ;  /* 0x0000001f006f7802 */ /* 0x001fe40000000f00 */
[----:B------:R-:W-:-:S02]  /*c220*/  MOV R118, 0xffffffff ;  /* 0xffffffff00767802 */ /* 0x000fc40000000f00 */
[----:B------:R-:W-:Y:S02]  /*c230*/  MOV R52, 0xc250 ;  /* 0x0000c25000347802 */ /* 0x000fe40000000f00 */
[----:B-1234-:R-:W-:Y:S05]  /*c240*/  CALL.REL.NOINC `($__internal_54_$__cuda_sm70_shflsync_down) ;  /* 0x0000072000007944 */ /* 0x01efea0003c00000 */
[----:B-1----:R-:W-:Y:S01]  /*c250*/  MOV R54, R111 ;  /* 0x0000006f00367202 */ /* 0x002fe20000000f00 */
[----:B0-----:R-:W-:Y:S05]  /*c260*/  BRA `(.L_x_2280) ;  /* 0xffffacb000007947 */ /* 0x001fea000383ffff */
.L_x_2255:
[----:B------:R-:W-:Y:S01]  /*c270*/  HFMA2.MMA R116, -RZ, RZ, 0, 9.5367431640625e-07 ;  /* 0x00000010ff747435 */ /* 0x000fe200000001ff */
[----:B------:R-:W-:Y:S02]  /*c280*/  MOV R57, R112 ;  /* 0x0000007000397202 */ /* 0x000fe40000000f00 */
[----:B0-----:R-:W-:Y:S02]  /*c290*/  MOV R111, 0x1f ;  /* 0x0000001f006f7802 */ /* 0x001fe40000000f00 */
[----:B------:R-:W-:Y:S02]  /*c2a0*/  MOV R118, 0xffffffff ;  /* 0xffffffff00767802 */ /* 0x000fe40000000f00 */
[----:B------:R-:W-:Y:S02]  /*c2b0*/  MOV R52, 0xc2d0 ;  /* 0x0000c2d000347802 */ /* 0x000fe40000000f00 */
[----:B-1234-:R-:W-:Y:S05]  /*c2c0*/  CALL.REL.NOINC `($__internal_54_$__cuda_sm70_shflsync_down) ;  /* 0x000006a000007944 */ /* 0x01efea0003c00000 */
[----:B0-----:R-:W-:Y:S01]  /*c2d0*/  HFMA2.MMA R116, -RZ, RZ, 0, 9.5367431640625e-07 ;  /* 0x00000010ff747435 */ /* 0x001fe200000001ff */
[----:B-1----:R-:W-:Y:S02]  /*c2e0*/  MOV R55, R111 ;  /* 0x0000006f00377202 */ /* 0x002fe40000000f00 */
[----:B------:R-:W-:-:S02]  /*c2f0*/  MOV R57, R59 ;  /* 0x0000003b00397202 */ /* 0x000fc40000000f00 */
[----:B------:R-:W-:Y:S02]  /*c300*/  MOV R111, 0x1f ;  /* 0x0000001f006f7802 */ /* 0x000fe40000000f00 */
[----:B------:R-:W-:Y:S02]  /*c310*/  MOV R118, 0xffffffff ;  /* 0xffffffff00767802 */ /* 0x000fe40000000f00 */
[----:B------:R-:W-:Y:S02]  /*c320*/  MOV R52, 0xc340 ;  /* 0x0000c34000347802 */ /* 0x000fe40000000f00 */
[----:B------:R-:W-:Y:S05]  /*c330*/  CALL.REL.NOINC `($__internal_54_$__cuda_sm70_shflsync_down) ;  /* 0x0000063000007944 */ /* 0x000fea0003c00000 */
[----:B0-----:R-:W-:Y:S01]  /*c340*/  HFMA2.MMA R116, -RZ, RZ, 0, 9.5367431640625e-07 ;  /* 0x00000010ff747435 */ /* 0x001fe200000001ff */
[----:B-1----:R-:W-:Y:S02]  /*c350*/  MOV R56, R111 ;  /* 0x0000006f00387202 */ /* 0x002fe40000000f00 */
[----:B------:R-:W-:Y:S02]  /*c360*/  MOV R57, R58 ;  /* 0x0000003a00397202 */ /* 0x000fe40000000f00 */
[----:B------:R-:W-:Y:S02]  /*c370*/  MOV R111, 0x1f ;  /* 0x0000001f006f7802 */ /* 0x000fe40000000f00 */
[----:B------:R-:W-:-:S02]  /*c380*/  MOV R118, 0xffffffff ;  /* 0xffffffff00767802 */ /* 0x000fc40000000f00 */
[----:B------:R-:W-:Y:S02]  /*c390*/  MOV R52, 0xc3b0 ;  /* 0x0000c3b000347802 */ /* 0x000fe40000000f00 */
[----:B------:R-:W-:Y:S05]  /*c3a0*/  CALL.REL.NOINC `($__internal_54_$__cuda_sm70_shflsync_down) ;  /* 0x000005c000007944 */ /* 0x000fea0003c00000 */
[----:B01----:R-:W-:Y:S05]  /*c3b0*/  BRA `(.L_x_2281) ;  /* 0xffffaba000007947 */ /* 0x003fea000383ffff */
.L_x_2258:
[----:B----4-:R-:W-:Y:S01]  /*c3c0*/  HFMA2.MMA R56, -RZ, RZ, 0, 0 ;  /* 0x00000000ff387435 */ /* 0x010fe200000001ff */
[----:B-1----:R-:W-:Y:S02]  /*c3d0*/  MOV R54, R113 ;  /* 0x0000007100367202 */ /* 0x002fe40000000f00 */
[----:B------:R-:W-:Y:S02]  /*c3e0*/  MOV R57, 0x1f ;  /* 0x0000001f00397802 */ /* 0x000fe40000000f00 */
[----:B---3--:R-:W-:Y:S02]  /*c3f0*/  MOV R55, 0xffffffff ;  /* 0xffffffff00377802 */ /* 0x008fe40000000f00 */
[----:B------:R-:W-:Y:S02]  /*c400*/  MOV R52, 0xc420 ;  /* 0x0000c42000347802 */ /* 0x000fe40000000f00 */
[----:B0-2---:R-:W-:Y:S05]  /*c410*/  CALL.REL.NOINC `($__internal_55_$__cuda_sm70_shflsync_idx_p) ;  /* 0x0000059000007944 */ /* 0x005fea0003c00000 */
        /* <DEDUP_REMOVED lines=21> */
[----:B------:R-:W-:Y:S01]  /*c570*/  HFMA2.MMA R116, -RZ, RZ, 0, 5.9604644775390625e-08 ;  /* 0x00000001ff747435 */ /* 0x000fe200000001ff */
[----:B-1----:R-:W-:-:S02]  /*c580*/  MOV R240, R55 ;  /* 0x0000003700f07202 */ /* 0x002fc40000000f00 */
[----:B0-----:R-:W-:Y:S02]  /*c590*/  MOV R57, R113 ;  /* 0x0000007100397202 */ /* 0x001fe40000000f00 */
[----:B------:R-:W-:Y:S02]  /*c5a0*/  MOV R111, 0x1f ;  /* 0x0000001f006f7802 */ /* 0x000fe40000000f00 */
[----:B------:R-:W-:Y:S02]  /*c5b0*/  MOV R118, 0xffffffff ;  /* 0xffffffff00767802 */ /* 0x000fe40000000f00 */
[----:B------:R-:W-:Y:S02]  /*c5c0*/  MOV R52, 0xc5e0 ;  /* 0x0000c5e000347802 */ /* 0x000fe40000000f00 */
[----:B------:R-:W-:Y:S05]  /*c5d0*/  CALL.REL.NOINC `($__internal_54_$__cuda_sm70_shflsync_down) ;  /* 0x0000039000007944 */ /* 0x000fea0003c00000 */
[----:B0-----:R-:W-:Y:S01]  /*c5e0*/  HFMA2.MMA R116, -RZ, RZ, 0, 5.9604644775390625e-08 ;  /* 0x00000001ff747435 */ /* 0x001fe200000001ff */
[----:B-1----:R-:W-:Y:S02]  /*c5f0*/  MOV R109, R111 ;  /* 0x0000006f006d7202 */ /* 0x002fe40000000f00 */
[----:B------:R-:W-:Y:S02]  /*c600*/  MOV R57, R112 ;  /* 0x0000007000397202 */ /* 0x000fe40000000f00 */
[----:B------:R-:W-:-:S02]  /*c610*/  MOV R111, 0x1f ;  /* 0x0000001f006f7802 */ /* 0x000fc40000000f00 */
[----:B------:R-:W-:Y:S02]  /*c620*/  MOV R118, 0xffffffff ;  /* 0xffffffff00767802 */ /* 0x000fe40000000f00 */
[----:B------:R-:W-:Y:S02]  /*c630*/  MOV R52, 0xc650 ;  /* 0x0000c65000347802 */ /* 0x000fe40000000f00 */
[----:B------:R-:W-:Y:S05]  /*c640*/  CALL.REL.NOINC `($__internal_54_$__cuda_sm70_shflsync_down) ;  /* 0x0000032000007944 */ /* 0x000fea0003c00000 */
[----:B0-----:R-:W-:Y:S01]  /*c650*/  HFMA2.MMA R116, -RZ, RZ, 0, 5.9604644775390625e-08 ;  /* 0x00000001ff747435 */ /* 0x001fe200000001ff */
[----:B-1----:R-:W-:Y:S02]  /*c660*/  MOV R110, R111 ;  /* 0x0000006f006e7202 */ /* 0x002fe40000000f00 */
[----:B------:R-:W-:Y:S02]  /*c670*/  MOV R57, R59 ;  /* 0x0000003b00397202 */ /* 0x000fe40000000f00 */
[----:B------:R-:W-:Y:S02]  /*c680*/  MOV R111, 0x1f ;  /* 0x0000001f006f7802 */ /* 0x000fe40000000f00 */
[----:B------:R-:W-:Y:S02]  /*c690*/  MOV R118, 0xffffffff ;  /* 0xffffffff00767802 */ /* 0x000fe40000000f00 */
[----:B------:R-:W-:-:S02]  /*c6a0*/  MOV R52, 0xc6c0 ;  /* 0x0000c6c000347802 */ /* 0x000fc40000000f00 */
        /* <DEDUP_REMOVED lines=20> */
[----:B-1----:R-:W-:Y:S05]  /*c7f0*/  CALL.REL.NOINC `($__internal_55_$__cuda_sm70_shflsync_idx_p) ;  /* 0x000001b000007944 */ /* 0x002fea0003c00000 */
[----:B0-----:R-:W-:Y:S01]  /*c800*/  HFMA2.MMA R56, -RZ, RZ, 0, 0 ;  /* 0x00000000ff387435 */ /* 0x001fe200000001ff */
[----:B-1----:R-:W-:Y:S02]  /*c810*/  MOV R116, R55 ;  /* 0x0000003700747202 */ /* 0x002fe40000000f00 */
[----:B------:R-:W-:Y:S02]  /*c820*/  MOV R54, R49 ;  /* 0x0000003100367202 */ /* 0x000fe40000000f00 */
[----:B------:R-:W-:Y:S02]  /*c830*/  MOV R57, 0x1f ;  /* 0x0000001f00397802 */ /* 0x000fe40000000f00 */
[----:B------:R-:W-:Y:S02]  /*c840*/  MOV R55, 0xffffffff ;  /* 0xffffffff00377802 */ /* 0x000fe40000000f00 */
[----:B------:R-:W-:Y:S02]  /*c850*/  MOV R52, 0xc870 ;  /* 0x0000c87000347802 */ /* 0x000fe40000000f00 */
[----:B------:R-:W-:Y:S05]  /*c860*/  CALL.REL.NOINC `($__internal_55_$__cuda_sm70_shflsync_idx_p) ;  /* 0x0000014000007944 */ /* 0x000fea0003c00000 */
[----:B0-----:R-:W-:Y:S01]  /*c870*/  HFMA2.MMA R56, -RZ, RZ, 0, 0 ;  /* 0x00000000ff387435 */ /* 0x001fe200000001ff */
[----:B-1----:R-:W-:-:S02]  /*c880*/  MOV R117, R55 ;  /* 0x0000003700757202 */ /* 0x002fc40000000f00 */
[----:B------:R-:W-:Y:S02]  /*c890*/  MOV R54, R50 ;  /* 0x0000003200367202 */ /* 0x000fe40000000f00 */
[----:B------:R-:W-:Y:S02]  /*c8a0*/  MOV R57, 0x1f ;  /* 0x0000001f00397802 */ /* 0x000fe40000000f00 */
[----:B------:R-:W-:Y:S02]  /*c8b0*/  MOV R55, 0xffffffff ;  /* 0xffffffff00377802 */ /* 0x000fe40000000f00 */
[----:B------:R-:W-:Y:S02]  /*c8c0*/  MOV R52, 0xc8e0 ;  /* 0x0000c8e000347802 */ /* 0x000fe40000000f00 */
[----:B------:R-:W-:Y:S05]  /*c8d0*/  CALL.REL.NOINC `($__internal_55_$__cuda_sm70_shflsync_idx_p) ;  /* 0x000000d000007944 */ /* 0x000fea0003c00000 */
[----:B0-----:R-:W-:Y:S01]  /*c8e0*/  HFMA2.MMA R56, -RZ, RZ, 0, 0 ;  /* 0x00000000ff387435 */ /* 0x001fe200000001ff */
[----:B-1----:R-:W-:Y:S02]  /*c8f0*/  MOV R118, R55 ;  /* 0x0000003700767202 */ /* 0x002fe40000000f00 */
[----:B------:R-:W-:Y:S02]  /*c900*/  MOV R54, R51 ;  /* 0x0000003300367202 */ /* 0x000fe40000000f00 */
[----:B------:R-:W-:-:S02]  /*c910*/  MOV R57, 0x1f ;  /* 0x0000001f00397802 */ /* 0x000fc40000000f00 */
[----:B------:R-:W-:Y:S02]  /*c920*/  MOV R55, 0xffffffff ;  /* 0xffffffff00377802 */ /* 0x000fe40000000f00 */
[----:B------:R-:W-:Y:S02]  /*c930*/  MOV R52, 0xc950 ;  /* 0x0000c95000347802 */ /* 0x000fe40000000f00 */
[----:B------:R-:W-:Y:S05]  /*c940*/  CALL.REL.NOINC `($__internal_55_$__cuda_sm70_shflsync_idx_p) ;  /* 0x0000006000007944 */ /* 0x000fea0003c00000 */
[----:B-1----:R-:W-:Y:S01]  /*c950*/  MOV R119, R55 ;  /* 0x0000003700777202 */ /* 0x002fe20000000f00 */
[----:B0-----:R-:W-:Y:S05]  /*c960*/  BRA `(.L_x_2282) ;  /* 0xffffa81000007947 */ /* 0x001fea000383ffff */
        .weak           $__internal_54_$__cuda_sm70_shflsync_down
        .type           $__internal_54_$__cuda_sm70_shflsync_down,@function
        .size           $__internal_54_$__cuda_sm70_shflsync_down,($__internal_55_$__cuda_sm70_shflsync_idx_p - $__internal_54_$__cuda_sm70_shflsync_down)
$__internal_54_$__cuda_sm70_shflsync_down:
[----:B------:R-:W-:Y:S01]  /*c970*/  HFMA2.MMA R53, -RZ, RZ, 0, 0 ;  /* 0x00000000ff357435 */ /* 0x000fe200000001ff */
[----:B------:R-:W-:Y:S04]  /*c980*/  WARPSYNC R118 ;  /* 0x0000007600007348 */ /* 0x000fe80003800000 */
[----:B------:R0:W1:Y:S01]  /*c990*/  SHFL.DOWN PT, R111, R57, R116, R111 ;  /* 0x08000074396f7389 */ /* 0x00006200000e006f */
[----:B------:R-:W-:Y:S05]  /*c9a0*/  RET.REL.NODEC R52 `(_Z25selective_scan_bwd_kernelI32Selective_Scan_bwd_kernel_traitsILi128ELi16ELb1ELb0ELb0ELb1ELb0EfN3c107complexIfEEEEv12SSMParamsBwd) ;  /* 0xffff365034007950 */ /* 0x000fea0003c3ffff */
        .weak           $__internal_55_$__cuda_sm70_shflsync_idx_p
        .type           $__internal_55_$__cuda_sm70_shflsync_idx_p,@function
        .size           $__internal_55_$__cuda_sm70_shflsync_idx_p,($__internal_56_$__cuda_sm70_shflsync_up - $__internal_55_$__cuda_sm70_shflsync_idx_p)
$__internal_55_$__cuda_sm70_shflsync_idx_p:
[----:B------:R-:W-:Y:S01]  /*c9b0*/  MOV R53, 0x0 ;  /* 0x0000000000357802 */ /* 0x000fe20000000f00 */
[----:B------:R-:W-:Y:S04]  /*c9c0*/  WARPSYNC R55 ;  /* 0x0000003700007348 */ /* 0x000fe80003800000 */
[----:B------:R0:W1:Y:S01]  /*c9d0*/  SHFL.IDX PT, R55, R54, R56, R57 ;  /* 0x0000003836377389 */ /* 0x00006200000e0039 */
[----:B------:R-:W-:Y:S05]  /*c9e0*/  RET.REL.NODEC R52 `(_Z25selective_scan_bwd_kernelI32Selective_Scan_bwd_kernel_traitsILi128ELi16ELb1ELb0ELb0ELb1ELb0EfN3c107complexIfEEEEv12SSMParamsBwd) ;  /* 0xffff361034007950 */ /* 0x000fea0003c3ffff */
        .weak           $__internal_56_$__cuda_sm70_shflsync_up
        .type           $__internal_56_$__cuda_sm70_shflsync_up,@function
        .size           $__internal_56_$__cuda_sm70_shflsync_up,(.L_x_14491 - $__internal_56_$__cuda_sm70_shflsync_up)
$__internal_56_$__cuda_sm70_shflsync_up:
[----:B------:R-:W-:Y:S01]  /*c9f0*/  HFMA2.MMA R53, -RZ, RZ, 0, 0 ;  /* 0x00000000ff357435 */ /* 0x000fe200000001ff */
[----:B------:R-:W-:Y:S04]  /*ca00*/  WARPSYNC R113 ;  /* 0x0000007100007348 */ /* 0x000fe80003800000 */
[----:B------:R0:W1:Y:S01]  /*ca10*/  SHFL.UP PT, R55, R55, R108, R110 ;  /* 0x0400006c37377389 */ /* 0x00006200000e006e */
[----:B------:R-:W-:Y:S05]  /*ca20*/  RET.REL.NODEC R52 `(_Z25selective_scan_bwd_kernelI32Selective_Scan_bwd_kernel_traitsILi128ELi16ELb1ELb0ELb0ELb1ELb0EfN3c107complexIfEEEEv12SSMParamsBwd) ;  /* 0xffff35d034007950 */ /* 0x000fea0003c3ffff */
.L_x_2283:
        /* <DEDUP_REMOVED lines=13> */
.L_x_14491:


//--------------------- .text._Z25selective_scan_bwd_kernelI32Selective_Scan_bwd_kernel_traitsILi128ELi16ELb1ELb0ELb0ELb1ELb1EfN3c107complexIfEEEEv12SSMParamsBwd --------------------------
	.section	.text._Z25selective_scan_bwd_kernelI32Selective_Scan_bwd_kernel_traitsILi128ELi16ELb1ELb0ELb0ELb1ELb1EfN3c107complexIfEEEEv12SSMParamsBwd,"ax",@progbits
	.sectioninfo	@"SHI_REGISTERS=248"
	.align	128
        .global         _Z25selective_scan_bwd_kernelI32Selective_Scan_bwd_kernel_traitsILi128ELi16ELb1ELb0ELb0ELb1ELb1EfN3c107complexIfEEEEv12SSMParamsBwd
        .type           _Z25selective_scan_bwd_kernelI32Selective_Scan_bwd_kernel_traitsILi128ELi16ELb1ELb0ELb0ELb1ELb1EfN3c107complexIfEEEEv12SSMParamsBwd,@function
        .size           _Z25selective_scan_bwd_kernelI32Selective_Scan_bwd_kernel_traitsILi128ELi16ELb1ELb0ELb0ELb1ELb1EfN3c107complexIfEEEEv12SSMParamsBwd,(.L_x_14494 - _Z25selective_scan_bwd_kernelI32Selective_Scan_bwd_kernel_traitsILi128ELi16ELb1ELb0ELb0ELb1ELb1EfN3c107complexIfEEEEv12SSMParamsBwd)
        .other          _Z25selective_scan_bwd_kernelI32Selective_Scan_bwd_kernel_traitsILi128ELi16ELb1ELb0ELb0ELb1ELb1EfN3c107complexIfEEEEv12SSMParamsBwd,@"STO_CUDA_ENTRY STV_DEFAULT"
_Z25selective_scan_bwd_kernelI32Selective_Scan_bwd_kernel_traitsILi128ELi16ELb1ELb0ELb0ELb1ELb1EfN3c107complexIfEEEEv12SSMParamsBwd:
.text._Z25selective_scan_bwd_kernelI32Selective_Scan_bwd_kernel_traitsILi128ELi16ELb1ELb0ELb0ELb1ELb1EfN3c107complexIfEEEEv12SSMParamsBwd:
        /* <DEDUP_REMOVED lines=94> */
.L_x_2356:
        /* <DEDUP_REMOVED lines=33> */
[----:B-----5:R0:W-:Y:S01]  /*07f0*/  STS.128 [R125.X16+0x600], R32 ;  /* 0x000600207d007388 */ /* 0x0201e2000000cc00 */
[----:B------:R-:W-:-:S06]  /*0800*/  NOP ;  /* 0x0000000000007918 */ /* 0x000fcc0000000000 */
[----:B------:R-:W1:Y:S04]  /*0810*/  LDS.128 R36, [R124.X16+0x10] ;  /* 0x000010007c247984 */ /* 0x000e68000000cc00 */
[----:B------:R-:W-:Y:S04]  /*0820*/  LDS.128 R24, [R124.X16+0x20] ;  /* 0x000020007c187984 */ /* 0x000fe8000000cc00 */
[----:B------:R-:W-:Y:S04]  /*0830*/  LDS.128 R20, [R124.X16+0x30] ;  /* 0x000030007c147984 */ /* 0x000fe8000000cc00 */
[----:B------:R-:W2:Y:S04]  /*0840*/  LDS.128 R28, [R124.X16] ;  /* 0x000000007c1c7984 */ /* 0x000ea8000000cc00 */
[----:B------:R-:W-:Y:S06]  /*0850*/  BAR.SYNC.DEFER_BLOCKING 0x0 ;  /* 0x0000000000007b1d */ /* 0x000fec0000010000 */
[----:B------:R-:W3:Y:S04]  /*0860*/  LDG.E.128 R40, [R6.64] ;  /* 0x0000000806287981 */ /* 0x000ee8000c1e1d00 */
[----:B------:R-:W4:Y:S04]  /*0870*/  LDG.E.128 R44, [R6.64+0x200] ;  /* 0x00020008062c7981 */ /* 0x000f28000c1e1d00 */
[----:B------:R-:W5:Y:S04]  /*0880*/  LDG.E.128 R48, [R6.64+0x400] ;  /* 0x0004000806307981 */ /* 0x000f68000c1e1d00 */
[----:B------:R-:W2:Y:S01]  /*0890*/  LDG.E.128 R52, [R6.64+0x600] ;  /* 0x0006000806347981 */ /* 0x000ea2000c1e1d00 */
[----:B------:R-:W-:Y:S01]  /*08a0*/  LEA R2, R128, 0xfffff800, 0xb ;  /* 0xfffff80080027811 */ /* 0x000fe200078e58ff */
[----:B------:R-:W-:Y:S01]  /*08b0*/  IMAD R5, R133, c[0x0][0x1f0], RZ ;  /* 0x00007c0085057a24 */ /* 0x000fe200078e02ff */
[----:B------:R-:W-:Y:S01]  /*08c0*/  BSSY B0, `(.L_x_2285) ;  /* 0x0000043000007945 */ /* 0x000fe20003800000 */
[----:B0-----:R-:W-:Y:S01]  /*08d0*/  IMAD R35, R135, c[0x0][0x1f8], RZ ;  /* 0x00007e0087237a24 */ /* 0x001fe200078e02ff */
[----:B------:R-:W-:Y:S01]  /*08e0*/  SHF.R.S32.HI R3, RZ, 0x1f, R2 ;  /* 0x0000001fff037819 */ /* 0x000fe20000011402 */
[----:B------:R-:W-:-:S02]  /*08f0*/  IMAD R5, R134, c[0x0][0x1f4], R5 ;  /* 0x00007d0086057a24 */ /* 0x000fc400078e0205 */
[----:B-1----:R-:W-:Y:S02]  /*0900*/  FADD.FTZ R121, R36, UR5 ;  /* 0x0000000524797e21 */ /* 0x002fe40008010000 */
[----:B------:R-:W-:-:S03]  /*0910*/  IMAD.WIDE.U32 R32, R134, c[0x0][0x1f0], R2 ;  /* 0x00007c0086207a25 */ /* 0x000fc600078e0002 */
[----:B------:R-:W-:Y:S01]  /*0920*/  FSETP.GTU.FTZ.AND P6, PT, R121, 20, PT ;  /* 0x41a000007900780b */ /* 0x000fe20003fdc000 */
[----:B------:R-:W-:Y:S01]  /*0930*/  FADD.FTZ R120, R37, UR5 ;  /* 0x0000000525787e21 */ /* 0x000fe20008010000 */
[----:B------:R-:W-:Y:S01]  /*0940*/  IADD3 R33, R33, R5, RZ ;  /* 0x0000000521217210 */ /* 0x000fe20007ffe0ff */
[----:B---3--:R-:W-:Y:S04]  /*0950*/  STS.128 [R125.X16], R40 ;  /* 0x000000287d007388 */ /* 0x008fe8000000cc00 */
[----:B----4-:R0:W-:Y:S04]  /*0960*/  STS.128 [R125.X16+0x200], R44 ;  /* 0x0002002c7d007388 */ /* 0x0101e8000000cc00 */
[----:B-----5:R1:W-:Y:S04]  /*0970*/  STS.128 [R125.X16+0x400], R48 ;  /* 0x000400307d007388 */ /* 0x0203e8000000cc00 */
[----:B--2---:R1:W-:Y:S01]  /*0980*/  STS.128 [R125.X16+0x600], R52 ;  /* 0x000600347d007388 */ /* 0x0043e2000000cc00 */
[----:B------:R-:W-:-:S06]  /*0990*/  NOP ;  /* 0x0000000000007918 */ /* 0x000fcc0000000000 */
[----:B------:R1:W2:Y:S01]  /*09a0*/  LDS.128 R4, [R124.X16+0x10] ;  /* 0x000010007c047984 */ /* 0x0002a2000000cc00 */
[----:B0-----:R-:W-:Y:S02]  /*09b0*/  FADD.FTZ R44, R28, UR5 ;  /* 0x000000051c2c7e21 */ /* 0x001fe40008010000 */
[C---:B------:R-:W-:Y:S01]  /*09c0*/  IMAD R41, R136.reuse, c[0x0][0x1fc], R35 ;  /* 0x00007f0088297a24 */ /* 0x040fe200078e0223 */
[----:B------:R1:W0:Y:S01]  /*09d0*/  LDS.128 R8, [R124.X16+0x20] ;  /* 0x000020007c087984 */ /* 0x000222000000cc00 */
[----:B------:R-:W-:Y:S01]  /*09e0*/  IMAD.WIDE.U32 R34, R136, c[0x0][0x1f8], R32 ;  /* 0x00007e0088227a25 */ /* 0x000fe200078e0020 */
[----:B------:R-:W-:Y:S02]  /*09f0*/  FSETP.GTU.FTZ.AND P4, PT, R44, 20, PT ;  /* 0x41a000002c00780b */ /* 0x000fe40003f9c000 */
[----:B------:R1:W3:Y:S01]  /*0a00*/  LDS.128 R16, [R124.X16+0x30] ;  /* 0x000030007c107984 */ /* 0x0002e2000000cc00 */
[----:B------:R-:W-:Y:S01]  /*0a10*/  FADD.FTZ R47, R38, UR5 ;  /* 0x00000005262f7e21 */ /* 0x000fe20008010000 */
[----:B------:R-:W-:Y:S01]  /*0a20*/  IADD3 R33, R35, R41, RZ ;  /* 0x0000002923217210 */ /* 0x000fe20007ffe0ff */
[----:B------:R-:W-:Y:S01]  /*0a30*/  FADD.FTZ R46, R39, UR5 ;  /* 0x00000005272e7e21 */ /* 0x000fe20008010000 */
[----:B------:R1:W4:Y:S01]  /*0a40*/  LDS.128 R12, [R124.X16] ;  /* 0x000000007c0c7984 */ /* 0x000322000000cc00 */
[----:B------:R-:W-:Y:S01]  /*0a50*/  LEA R32, P0, R34, c[0x0][0x268], 0x2 ;  /* 0x00009a0022207a11 */ /* 0x000fe200078010ff */
[----:B------:R-:W-:Y:S01]  /*0a60*/  FADD.FTZ R45, R24, UR5 ;  /* 0x00000005182d7e21 */ /* 0x000fe20008010000 */
[----:B------:R-:W-:Y:S01]  /*0a70*/  FSETP.GTU.FTZ.AND P1, PT, R47, 20, PT ;  /* 0x41a000002f00780b */ /* 0x000fe20003f3c000 */
[----:B------:R-:W-:Y:S01]  /*0a80*/  FADD.FTZ R43, R29, UR5 ;  /* 0x000000051d2b7e21 */ /* 0x000fe20008010000 */
[----:B------:R-:W-:Y:S01]  /*0a90*/  LEA.HI.X R33, R34, c[0x0][0x26c], R33, 0x2, P0 ;  /* 0x00009b0022217a11 */ /* 0x000fe200000f1421 */
[----:B------:R-:W-:Y:S01]  /*0aa0*/  FADD.FTZ R42, R30, UR5 ;  /* 0x000000051e2a7e21 */ /* 0x000fe20008010000 */
[----:B------:R-:W-:-:S02]  /*0ab0*/  FSETP.GTU.FTZ.AND P0, PT, R120, 20, PT ;  /* 0x41a000007800780b */ /* 0x000fc40003f1c000 */
[----:B------:R-:W-:Y:S02]  /*0ac0*/  FSETP.GTU.FTZ.AND P2, PT, R46, 20, PT ;  /* 0x41a000002e00780b */ /* 0x000fe40003f5c000 */
[----:B------:R-:W-:Y:S02]  /*0ad0*/  FSETP.GTU.FTZ.AND P3, PT, R45, 20, PT ;  /* 0x41a000002d00780b */ /* 0x000fe40003f7c000 */
[----:B------:R-:W-:Y:S01]  /*0ae0*/  FSETP.GTU.FTZ.AND P5, PT, R43, 20, PT ;  /* 0x41a000002b00780b */ /* 0x000fe20003fbc000 */
[----:B------:R-:W-:Y:S07]  /*0af0*/  @P4 BRA `(.L_x_2286) ;  /* 0x000001f000004947 */ /* 0x000fee0003800000 */
[----:B-1----:R-:W-:Y:S01]  /*0b00*/  FMUL.FTZ R44, R44, 1.4426950216293334961 ;  /* 0x3fb8aa3b2c2c7820 */ /* 0x002fe20000410000 */
        /* <DEDUP_REMOVED lines=30> */
.L_x_2286:
[----:B-1----:R-:W-:Y:S05]  /*0cf0*/  BSYNC B0 ;  /* 0x0000000000007941 */ /* 0x002fea0003800000 */
.L_x_2285:
[----:B------:R-:W-:Y:S01]  /*0d00*/  BSSY B0, `(.L_x_2287) ;  /* 0x0000023000007945 */ /* 0x000fe20003800000 */
[----:B------:R-:W-:Y:S01]  /*0d10*/  FSETP.GTU.FTZ.AND P4, PT, R42, 20, PT ;  /* 0x41a000002a00780b */ /* 0x000fe20003f9c000 */
[----:B------:R-:W-:Y:S01]  /*0d20*/  FADD.FTZ R41, R31, UR5 ;  /* 0x000000051f297e21 */ /* 0x000fe20008010000 */
[----:B------:R-:W-:Y:S06]  /*0d30*/  @P5 BRA `(.L_x_2288) ;  /* 0x000001f000005947 */ /* 0x000fec0003800000 */
        /* <DEDUP_REMOVED lines=31> */
.L_x_2288:
[----:B------:R-:W-:Y:S05]  /*0f30*/  BSYNC B0 ;  /* 0x0000000000007941 */ /* 0x000fea0003800000 */
.L_x_2287:
        /* <DEDUP_REMOVED lines=18> */
[C---:B------:R-:W-:Y:S02]  /*1060*/  FFMA.FTZ R28, R25.reuse, R28, -0.13229703903198242188 ;  /* 0xbe0778e0191c7423 */ /* 0x040fe4000001001c */
        /* <DEDUP_REMOVED lines=16> */
.L_x_2290:
[----:B------:R-:W-:Y:S05]  /*1170*/  BSYNC B0 ;  /* 0x0000000000007941 */ /* 0x000fea0003800000 */
.L_x_2289:
        /* <DEDUP_REMOVED lines=35> */
.L_x_2292:
[----:B------:R-:W-:Y:S05]  /*13b0*/  BSYNC B0 ;  /* 0x0000000000007941 */ /* 0x000fea0003800000 */
.L_x_2291:
        /* <DEDUP_REMOVED lines=35> */
.L_x_2294:
[----:B------:R-:W-:Y:S05]  /*15f0*/  BSYNC B0 ;  /* 0x0000000000007941 */ /* 0x000fea0003800000 */
.L_x_2293:
        /* <DEDUP_REMOVED lines=35> */
.L_x_2296:
[----:B------:R-:W-:Y:S05]  /*1830*/  BSYNC B0 ;  /* 0x0000000000007941 */ /* 0x000fea0003800000 */
.L_x_2295:
        /* <DEDUP_REMOVED lines=35> */
.L_x_2298:
[----:B------:R-:W-:Y:S05]  /*1a70*/  BSYNC B0 ;  /* 0x0000000000007941 */ /* 0x000fea0003800000 */
.L_x_2297:
        /* <DEDUP_REMOVED lines=35> */
.L_x_2300:
[----:B------:R-:W-:Y:S05]  /*1cb0*/  BSYNC B0 ;  /* 0x0000000000007941 */ /* 0x000fea0003800000 */
.L_x_2299:
        /* <DEDUP_REMOVED lines=35> */
.L_x_2302:
[----:B------:R-:W-:Y:S05]  /*1ef0*/  BSYNC B0 ;  /* 0x0000000000007941 */ /* 0x000fea0003800000 */
.L_x_2301:
[----:B------:R-:W-:Y:S01]  /*1f00*/  BSSY B0, `(.L_x_2303) ;  /* 0x0000023000007945 */ /* 0x000fe20003800000 */
[----:B------:R-:W-:Y:S01]  /*1f10*/  FSETP.GTU.FTZ.AND P3, PT, R34, 20, PT ;  /* 0x41a000002200780b */ /* 0x000fe20003f7c000 */
[----:B------:R-:W-:Y:S01]  /*1f20*/  IMAD.WIDE R32, R0, 0x10, R32 ;  /* 0x0000001000207825 */ /* 0x000fe200078e0220 */
        /* <DEDUP_REMOVED lines=32> */
.L_x_2304:
[----:B------:R-:W-:Y:S05]  /*2130*/  BSYNC B0 ;  /* 0x0000000000007941 */ /* 0x000fea0003800000 */
.L_x_2303:
        /* <DEDUP_REMOVED lines=33> */
.L_x_2306:
[----:B------:R-:W-:Y:S05]  /*2350*/  BSYNC B0 ;  /* 0x0000000000007941 */ /* 0x000fea0003800000 */
.L_x_2305:
        /* <DEDUP_REMOVED lines=33> */
.L_x_2308:
[----:B------:R-:W-:Y:S05]  /*2570*/  BSYNC B0 ;  /* 0x0000000000007941 */ /* 0x000fea0003800000 */
.L_x_2307:
        /* <DEDUP_REMOVED lines=33> */
.L_x_2310:
[----:B------:R-:W-:Y:S05]  /*2790*/  BSYNC B0 ;  /* 0x0000000000007941 */ /* 0x000fea0003800000 */
.L_x_2309:
        /* <DEDUP_REMOVED lines=33> */
.L_x_2312:
[----:B------:R-:W-:Y:S05]  /*29b0*/  BSYNC B0 ;  /* 0x0000000000007941 */ /* 0x000fea0003800000 */
.L_x_2311:
        /* <DEDUP_REMOVED lines=33> */
.L_x_2314:
[----:B------:R-:W-:Y:S05]  /*2bd0*/  BSYNC B0 ;  /* 0x0000000000007941 */ /* 0x000fea0003800000 */
.L_x_2313:
        /* <DEDUP_REMOVED lines=33> */
.L_x_2316:
[----:B------:R-:W-:Y:S05]  /*2df0*/  BSYNC B0 ;  /* 0x0000000000007941 */ /* 0x000fea0003800000 */
.L_x_2315:
[----:B------:R-:W-:Y:S06]  /*2e00*/  BAR.SYNC.DEFER_BLOCKING 0x0 ;  /* 0x0000000000007b1d */ /* 0x000fec0000010000 */
[----:B------:R1:W5:Y:S04]  /*2e10*/  LDG.E.128 R52, [R32.64] ;  /* 0x0000000820347981 */ /* 0x000368000c1e1d00 */
[----:B----4-:R1:W4:Y:S04]  /*2e20*/  LDG.E.128 R56, [R32.64+0x200] ;  /* 0x0002000820387981 */ /* 0x010328000c1e1d00 */
[----:B---3--:R1:W3:Y:S04]  /*2e30*/  LDG.E.128 R64, [R32.64+0x400] ;  /* 0x0004000820407981 */ /* 0x0082e8000c1e1d00 */
[----:B--2---:R1:W2:Y:S01]  /*2e40*/  LDG.E.128 R68, [R32.64+0x600] ;  /* 0x0006000820447981 */ /* 0x0042a2000c1e1d00 */
[----:B------:R-:W-:-:S04]  /*2e50*/  IMAD R21, R133, c[0x0][0x200], RZ ;  /* 0x0000800085157a24 */ /* 0x000fc800078e02ff */
        /* <DEDUP_REMOVED lines=9> */
[----:B-1----:R-:W-:Y:S01]  /*2ef0*/  IMAD.WIDE R32, R0, 0x10, R22 ;  /* 0x0000001000207825 */ /* 0x002fe200078e0216 */
[----:B-----5:R-:W-:Y:S04]  /*2f00*/  STS.128 [R125.X16], R52 ;  /* 0x000000347d007388 */ /* 0x020fe8000000cc00 */
[----:B----4-:R1:W-:Y:S04]  /*2f10*/  STS.128 [R125.X16+0x200], R56 ;  /* 0x000200387d007388 */ /* 0x0103e8000000cc00 */
[----:B---3--:R-:W-:Y:S04]  /*2f20*/  STS.128 [R125.X16+0x400], R64 ;  /* 0x000400407d007388 */ /* 0x008fe8000000cc00 */
[----:B--2---:R2:W-:Y:S01]  /*2f30*/  STS.128 [R125.X16+0x600], R68 ;  /* 0x000600447d007388 */ /* 0x0045e2000000cc00 */
[----:B------:R-:W-:-:S06]  /*2f40*/  NOP ;  /* 0x0000000000007918 */ /* 0x000fcc0000000000 */
[----:B------:R-:W3:Y:S04]  /*2f50*/  LDS.128 R48, [R124.X16] ;  /* 0x000000007c307984 */ /* 0x000ee8000000cc00 */
[----:B------:R-:W4:Y:S04]  /*2f60*/  LDS.128 R20, [R124.X16+0x10] ;  /* 0x000010007c147984 */ /* 0x000f28000000cc00 */
[----:B------:R-:W2:Y:S04]  /*2f70*/  LDS.128 R28, [R124.X16+0x20] ;  /* 0x000020007c1c7984 */ /* 0x000ea8000000cc00 */
[----:B------:R-:W0:Y:S04]  /*2f80*/  LDS.128 R24, [R124.X16+0x30] ;  /* 0x000030007c187984 */ /* 0x000e28000000cc00 */
[----:B------:R-:W-:Y:S06]  /*2f90*/  BAR.SYNC.DEFER_BLOCKING 0x0 ;  /* 0x0000000000007b1d */ /* 0x000fec0000010000 */
[----:B------:R0:W5:Y:S04]  /*2fa0*/  LDG.E.128 R60, [R32.64] ;  /* 0x00000008203c7981 */ /* 0x000168000c1e1d00 */
[----:B-1----:R0:W5:Y:S04]  /*2fb0*/  LDG.E.128 R56, [R32.64+0x200] ;  /* 0x0002000820387981 */ /* 0x002168000c1e1d00 */
[----:B------:R0:W5:Y:S04]  /*2fc0*/  LDG.E.128 R52, [R32.64+0x400] ;  /* 0x0004000820347981 */ /* 0x000168000c1e1d00 */
[----:B--2---:R0:W2:Y:S01]  /*2fd0*/  LDG.E.128 R68, [R32.64+0x600] ;  /* 0x0006000820447981 */ /* 0x0040a2000c1e1d00 */
[----:B---3--:R-:W-:Y:S01]  /*2fe0*/  FMUL.FTZ R64, R48, -1.4426950216293334961 ;  /* 0xbfb8aa3b30407820 */ /* 0x008fe20000410000 */
[----:B------:R-:W-:Y:S01]  /*2ff0*/  LEA R149, R130, R127, 0x2 ;  /* 0x0000007f82957211 */ /* 0x000fe200078e10ff */
[----:B------:R-:W-:-:S02]  /*3000*/  FMUL.FTZ R65, R49, -1.4426950216293334961 ;  /* 0xbfb8aa3b31417820 */ /* 0x000fc40000410000 */
[----:B------:R-:W-:Y:S02]  /*3010*/  FMUL.FTZ R66, R50, -1.4426950216293334961 ;  /* 0xbfb8aa3b32427820 */ /* 0x000fe40000410000 */
[----:B------:R-:W-:Y:S01]  /*3020*/  FMUL.FTZ R67, R51, -1.4426950216293334961 ;  /* 0xbfb8aa3b33437820 */ /* 0x000fe20000410000 */
[----:B------:R-:W1:Y:S01]  /*3030*/  MUFU.EX2 R64, R64 ;  /* 0x0000004000407308 */ /* 0x000e620000000800 */
[----:B----4-:R-:W-:Y:S02]  /*3040*/  FMUL.FTZ R72, R20, -1.4426950216293334961 ;  /* 0xbfb8aa3b14487820 */ /* 0x010fe40000410000 */
[----:B0-----:R-:W-:Y:S02]  /*3050*/  FMUL.FTZ R32, R21, -1.4426950216293334961 ;  /* 0xbfb8aa3b15207820 */ /* 0x001fe40000410000 */
[----:B------:R-:W-:Y:S02]  /*3060*/  FMUL.FTZ R73, R22, -1.4426950216293334961 ;  /* 0xbfb8aa3b16497820 */ /* 0x000fe40000410000 */
[----:B------:R-:W-:Y:S01]  /*3070*/  FMUL.FTZ R75, R23, -1.4426950216293334961 ;  /* 0xbfb8aa3b174b7820 */ /* 0x000fe20000410000 */
[----:B------:R-:W0:Y:S01]  /*3080*/  MUFU.EX2 R65, R65 ;  /* 0x0000004100417308 */ /* 0x000e220000000800 */
[----:B------:R-:W-:-:S02]  /*3090*/  FMUL.FTZ R78, R28, -1.4426950216293334961 ;  /* 0xbfb8aa3b1c4e7820 */ /* 0x000fc40000410000 */
[----:B------:R-:W-:Y:S02]  /*30a0*/  FMUL.FTZ R79, R29, -1.4426950216293334961 ;  /* 0xbfb8aa3b1d4f7820 */ /* 0x000fe40000410000 */
[----:B------:R-:W-:Y:S02]  /*30b0*/  FMUL.FTZ R82, R24, -1.4426950216293334961 ;  /* 0xbfb8aa3b18527820 */ /* 0x000fe40000410000 */
[----:B------:R-:W-:Y:S01]  /*30c0*/  FMUL.FTZ R84, R26, -1.4426950216293334961 ;  /* 0xbfb8aa3b1a547820 */ /* 0x000fe20000410000 */
[----:B------:R-:W-:Y:S01]  /*30d0*/  MUFU.EX2 R66, R66 ;  /* 0x0000004200427308 */ /* 0x000fe20000000800 */
[----:B-1----:R-:W-:Y:S02]  /*30e0*/  FADD.FTZ R64, R64, 1 ;  /* 0x3f80000040407421 */ /* 0x002fe40000010000 */
[----:B------:R-:W-:Y:S02]  /*30f0*/  FMUL.FTZ R83, R25, -1.4426950216293334961 ;  /* 0xbfb8aa3b19537820 */ /* 0x000fe40000410000 */
[----:B------:R-:W-:-:S03]  /*3100*/  FMUL.FTZ R85, R27, -1.4426950216293334961 ;  /* 0xbfb8aa3b1b557820 */ /* 0x000fc60000410000 */
[----:B------:R-:W1:Y:S01]  /*3110*/  MUFU.EX2 R67, R67 ;  /* 0x0000004300437308 */ /* 0x000e620000000800 */
[----:B0-----:R-:W-:-:S07]  /*3120*/  FADD.FTZ R65, R65, 1 ;  /* 0x3f80000041417421 */ /* 0x001fce0000010000 */
[----:B------:R0:W3:Y:S08]  /*3130*/  MUFU.EX2 R74, R72 ;  /* 0x00000048004a7308 */ /* 0x0000f00000000800 */
[----:B------:R4:W3:Y:S01]  /*3140*/  MUFU.EX2 R33, R32 ;  /* 0x0000002000217308 */ /* 0x0008e20000000800 */
[----:B0-----:R-:W-:Y:S02]  /*3150*/  FMUL.FTZ R72, R30, -1.4426950216293334961 ;  /* 0xbfb8aa3b1e487820 */ /* 0x001fe40000410000 */
[----:B-1----:R-:W-:-:S05]  /*3160*/  FADD.FTZ R112, R67, 1 ;  /* 0x3f80000043707421 */ /* 0x002fca0000010000 */
[----:B------:R-:W0:Y:S01]  /*3170*/  MUFU.EX2 R76, R73 ;  /* 0x00000049004c7308 */ /* 0x000e220000000800 */
[----:B----4-:R-:W-:Y:S02]  /*3180*/  FMUL.FTZ R32, R31, -1.4426950216293334961 ;  /* 0xbfb8aa3b1f207820 */ /* 0x010fe40000410000 */
[----:B---3--:R-:W-:-:S05]  /*3190*/  FADD.FTZ R74, R74, 1 ;  /* 0x3f8000004a4a7421 */ /* 0x008fca0000010000 */
[----:B------:R-:W1:Y:S01]  /*31a0*/  MUFU.EX2 R80, R72 ;  /* 0x0000004800507308 */ /* 0x000e620000000800 */
[----:B------:R-:W-:Y:S02]  /*31b0*/  FADD.FTZ R116, R33, 1 ;  /* 0x3f80000021747421 */ /* 0x000fe40000010000 */
[----:B------:R-:W-:-:S05]  /*31c0*/  IMAD R33, R133, c[0x0][0x2e8], RZ ;  /* 0x0000ba0085217a24 */ /* 0x000fca00078e02ff */
[----:B------:R3:W4:Y:S01]  /*31d0*/  MUFU.EX2 R81, R32 ;  /* 0x0000002000517308 */ /* 0x0007220000000800 */
[----:B0-----:R-:W-:-:S07]  /*31e0*/  FADD.FTZ R76, R76, 1 ;  /* 0x3f8000004c4c7421 */ /* 0x001fce0000010000 */
[----:B------:R-:W0:Y:S01]  /*31f0*/  MUFU.RCP R73, R64 ;  /* 0x0000004000497308 */ /* 0x000e220000001000 */
[----:B---3--:R-:W-:Y:S02]  /*3200*/  FADD.FTZ R32, R66, 1 ;  /* 0x3f80000042207421 */ /* 0x008fe40000010000 */
[----:B-1----:R-:W-:-:S05]  /*3210*/  FADD.FTZ R80, R80, 1 ;  /* 0x3f80000050507421 */ /* 0x002fca0000010000 */
[----:B------:R-:W1:Y:S01]  /*3220*/  MUFU.RCP R72, R65 ;  /* 0x0000004100487308 */ /* 0x000e620000001000 */
[----:B----4-:R-:W-:-:S07]  /*3230*/  FADD.FTZ R81, R81, 1 ;  /* 0x3f80000051517421 */ /* 0x010fce0000010000 */
[----:B------:R-:W3:Y:S01]  /*3240*/  MUFU.EX2 R77, R75 ;  /* 0x0000004b004d7308 */ /* 0x000ee20000000800 */
[----:B0-----:R-:W-:-:S07]  /*3250*/  FMUL.FTZ R113, R48, R73 ;  /* 0x0000004930717220 */ /* 0x001fce0000410000 */
[----:B------:R-:W0:Y:S01]  /*3260*/  MUFU.RCP R75, R32 ;  /* 0x00000020004b7308 */ /* 0x000e220000001000 */
[----:B-1----:R-:W-:-:S07]  /*3270*/  FMUL.FTZ R114, R49, R72 ;  /* 0x0000004831727220 */ /* 0x002fce0000410000 */
[----:B------:R-:W-:Y:S01]  /*3280*/  MUFU.RCP R112, R112 ;  /* 0x0000007000707308 */ /* 0x000fe20000001000 */
[----:B---3--:R-:W-:-:S07]  /*3290*/  FADD.FTZ R77, R77, 1 ;  /* 0x3f8000004d4d7421 */ /* 0x008fce0000010000 */
[----:B------:R-:W1:Y:S01]  /*32a0*/  MUFU.EX2 R78, R78 ;  /* 0x0000004e004e7308 */ /* 0x000e620000000800 */
[----:B0-----:R-:W-:-:S07]  /*32b0*/  FMUL.FTZ R115, R50, R75 ;  /* 0x0000004b32737220 */ /* 0x001fce0000410000 */
[----:B------:R-:W0:Y:S08]  /*32c0*/  MUFU.EX2 R79, R79 ;  /* 0x0000004f004f7308 */ /* 0x000e300000000800 */
[----:B------:R-:W-:Y:S01]  /*32d0*/  MUFU.RCP R117, R74 ;  /* 0x0000004a00757308 */ /* 0x000fe20000001000 */
[----:B-1----:R-:W-:-:S07]  /*32e0*/  FADD.FTZ R78, R78, 1 ;  /* 0x3f8000004e4e7421 */ /* 0x002fce0000010000 */
[----:B------:R-:W-:Y:S01]  /*32f0*/  MUFU.RCP R119, R76 ;  /* 0x0000004c00777308 */ /* 0x000fe20000001000 */
[----:B0-----:R-:W-:-:S07]  /*3300*/  FADD.FTZ R79, R79, 1 ;  /* 0x3f8000004f4f7421 */ /* 0x001fce0000010000 */
[----:B------:R-:W0:Y:S08]  /*3310*/  MUFU.EX2 R82, R82 ;  /* 0x0000005200527308 */ /* 0x000e300000000800 */
[----:B------:R-:W-:Y:S08]  /*3320*/  MUFU.RCP R116, R116 ;  /* 0x0000007400747308 */ /* 0x000ff00000001000 */
[----:B------:R-:W-:Y:S01]  /*3330*/  MUFU.RCP R123, R78 ;  /* 0x0000004e007b7308 */ /* 0x000fe20000001000 */
[----:B0-----:R-:W-:-:S07]  /*3340*/  FADD.FTZ R82, R82, 1 ;  /* 0x3f80000052527421 */ /* 0x001fce0000010000 */
[----:B------:R-:W0:Y:S08]  /*3350*/  MUFU.EX2 R84, R84 ;  /* 0x0000005400547308 */ /* 0x000e300000000800 */
[----:B------:R-:W-:Y:S08]  /*3360*/  MUFU.RCP R118, R77 ;  /* 0x0000004d00767308 */ /* 0x000ff00000001000 */
[----:B------:R-:W1:Y:S01]  /*3370*/  MUFU.EX2 R83, R83 ;  /* 0x0000005300537308 */ /* 0x000e620000000800 */
[----:B0-----:R-:W-:-:S07]  /*3380*/  FADD.FTZ R84, R84, 1 ;  /* 0x3f80000054547421 */ /* 0x001fce0000010000 */
[----:B------:R-:W0:Y:S08]  /*3390*/  MUFU.EX2 R85, R85 ;  /* 0x0000005500557308 */ /* 0x000e300000000800 */
[----:B------:R-:W3:Y:S01]  /*33a0*/  MUFU.RCP R138, R79 ;  /* 0x0000004f008a7308 */ /* 0x000ee20000001000 */
[----:B-1----:R-:W-:-:S07]  /*33b0*/  FADD.FTZ R83, R83, 1 ;  /* 0x3f80000053537421 */ /* 0x002fce0000010000 */
[----:B------:R-:W-:Y:S01]  /*33c0*/  MUFU.RCP R139, R80 ;  /* 0x00000050008b7308 */ /* 0x000fe20000001000 */
[----:B0-----:R-:W-:-:S07]  /*33d0*/  FADD.FTZ R85, R85, 1 ;  /* 0x3f80000055557421 */ /* 0x001fce0000010000 */
[----:B------:R-:W-:Y:S01]  /*33e0*/  MUFU.RCP R140, R81 ;  /* 0x00000051008c7308 */ /* 0x000fe20000001000 */
[----:B---3--:R-:W-:-:S04]  /*33f0*/  FADD.FTZ R76, -R138, 1 ;  /* 0x3f8000008a4c7421 */ /* 0x008fc80000010100 */
[----:B------:R-:W-:-:S03]  /*3400*/  FFMA.FTZ R79, R29, R76, 1 ;  /* 0x3f8000001d4f7423 */ /* 0x000fc6000001004c */
[----:B------:R-:W0:Y:S08]  /*3410*/  MUFU.RCP R143, R82 ;  /* 0x00000052008f7308 */ /* 0x000e300000001000 */
[----:B------:R-:W-:Y:S08]  /*3420*/  MUFU.RCP R145, R84 ;  /* 0x0000005400917308 */ /* 0x000ff00000001000 */
[----:B------:R-:W-:Y:S01]  /*3430*/  MUFU.RCP R144, R83 ;  /* 0x0000005300907308 */ /* 0x000fe20000001000 */
[----:B0-----:R-:W-:-:S04]  /*3440*/  FADD.FTZ R81, -R143, 1 ;  /* 0x3f8000008f517421 */ /* 0x001fc80000010100 */
[----:B------:R-:W-:-:S03]  /*3450*/  FFMA.FTZ R81, R24, R81, 1 ;  /* 0x3f80000018517423 */ /* 0x000fc60000010051 */
[----:B------:R-:W0:Y:S02]  /*3460*/  MUFU.RCP R146, R85 ;  /* 0x0000005500927308 */ /* 0x000e240000001000 */
[----:B0-----:R-:W-:-:S04]  /*3470*/  FADD.FTZ R82, -R146, 1 ;  /* 0x3f80000092527421 */ /* 0x001fc80000010100 */
[----:B------:R-:W-:Y:S01]  /*3480*/  FFMA.FTZ R85, R27, R82, 1 ;  /* 0x3f8000001b557423 */ /* 0x000fe20000010052 */
[----:B-----5:R-:W-:Y:S04]  /*3490*/  STS.128 [R125.X16], R60 ;  /* 0x0000003c7d007388 */ /* 0x020fe8000000cc00 */
[----:B------:R0:W-:Y:S04]  /*34a0*/  STS.128 [R125.X16+0x200], R56 ;  /* 0x000200387d007388 */ /* 0x0001e8000000cc00 */
[----:B------:R1:W-:Y:S04]  /*34b0*/  STS.128 [R125.X16+0x400], R52 ;  /* 0x000400347d007388 */ /* 0x0003e8000000cc00 */
[----:B--2---:R-:W-:Y:S01]  /*34c0*/  STS.128 [R125.X16+0x600], R68 ;  /* 0x000600447d007388 */ /* 0x004fe2000000cc00 */
[----:B------:R-:W-:-:S06]  /*34d0*/  NOP ;  /* 0x0000000000007918 */ /* 0x000fcc0000000000 */
[----:B------:R-:W2:Y:S01]  /*34e0*/  LDS.128 R64, [R124.X16] ;  /* 0x000000007c407984 */ /* 0x000ea2000000cc00 */
[C---:B0-----:R-:W-:Y:S02]  /*34f0*/  IMAD R57, R134.reuse, c[0x0][0x2ec], R33 ;  /* 0x0000bb0086397a24 */ /* 0x041fe400078e0221 */
[----:B------:R-:W-:Y:S01]  /*3500*/  IMAD.WIDE.U32 R32, R134, c[0x0][0x2e8], R2 ;  /* 0x0000ba0086207a25 */ /* 0x000fe200078e0002 */
[----:B------:R-:W0:Y:S01]  /*3510*/  LDS.128 R60, [R124.X16+0x10] ;  /* 0x000010007c3c7984 */ /* 0x000e22000000cc00 */
[----:B-1----:R-:W-:Y:S02]  /*3520*/  MOV R54, c[0x0][0x16c] ;  /* 0x00005b0000367a02 */ /* 0x002fe40000000f00 */
[----:B------:R-:W-:Y:S01]  /*3530*/  IMAD R53, R135, c[0x0][0x2f0], RZ ;  /* 0x0000bc0087357a24 */ /* 0x000fe200078e02ff */
[----:B------:R-:W-:Y:S02]  /*3540*/  IADD3 R33, R33, R57, RZ ;  /* 0x0000003921217210 */ /* 0x000fe40007ffe0ff */
[----:B------:R-:W-:Y:S01]  /*3550*/  ISETP.GE.AND P1, PT, R54, 0x1, PT ;  /* 0x000000013600780c */ /* 0x000fe20003f26270 */
[----:B------:R-:W-:-:S02]  /*3560*/  IMAD R55, R136, c[0x0][0x2f4], R53 ;  /* 0x0000bd0088377a24 */ /* 0x000fc400078e0235 */
[----:B------:R-:W-:-:S05]  /*3570*/  IMAD.WIDE.U32 R52, R136, c[0x0][0x2f0], R32 ;  /* 0x0000bc0088347a25 */ /* 0x000fca00078e0020 */
[----:B------:R-:W-:Y:S01]  /*3580*/  IADD3 R33, R53, R55, RZ ;  /* 0x0000003735217210 */ /* 0x000fe20007ffe0ff */
[----:B------:R-:W-:Y:S01]  /*3590*/  FADD.FTZ R53, -R73, 1 ;  /* 0x3f80000049357421 */ /* 0x000fe20000010100 */
[----:B------:R-:W-:-:S03]  /*35a0*/  LEA R32, P0, R52, c[0x0][0x338], 0x2 ;  /* 0x0000ce0034207a11 */ /* 0x000fc600078010ff */
[----:B------:R-:W-:Y:S01]  /*35b0*/  FFMA.FTZ R57, R48, R53, 1 ;  /* 0x3f80000030397423 */ /* 0x000fe20000010035 */
[----:B------:R-:W-:Y:S01]  /*35c0*/  LEA.HI.X R33, R52, c[0x0][0x33c], R33, 0x2, P0 ;  /* 0x0000cf0034217a11 */ /* 0x000fe200000f1421 */
[----:B------:R-:W-:Y:S01]  /*35d0*/  FADD.FTZ R48, -R72, 1 ;  /* 0x3f80000048307421 */ /* 0x000fe20000010100 */
[----:B------:R-:W-:-:S03]  /*35e0*/  ISETP.NE.U32.AND P0, PT, RZ, c[0x0][0x270], PT ;  /* 0x00009c00ff007a0c */ /* 0x000fc60003f05070 */
[----:B------:R-:W-:Y:S01]  /*35f0*/  FFMA.FTZ R48, R49, R48, 1 ;  /* 0x3f80000031307423 */ /* 0x000fe20000010030 */
[----:B------:R-:W-:Y:S01]  /*3600*/  ISETP.NE.AND.EX P0, PT, RZ, c[0x0][0x274], PT, P0 ;  /* 0x00009d00ff007a0c */ /* 0x000fe20003f05300 */
[----:B------:R-:W-:Y:S02]  /*3610*/  FADD.FTZ R49, -R75, 1 ;  /* 0x3f8000004b317421 */ /* 0x000fe40000010100 */
[----:B------:R-:W-:-:S04]  /*3620*/  IMAD.WIDE R32, R0, 0x10, R32 ;  /* 0x0000001000207825 */ /* 0x000fc800078e0220 */
[----:B------:R-:W-:Y:S02]  /*3630*/  FFMA.FTZ R49, R50, R49, 1 ;  /* 0x3f80000032317423 */ /* 0x000fe40000010031 */
[----:B------:R-:W-:Y:S02]  /*3640*/  FADD.FTZ R50, -R112, 1 ;  /* 0x3f80000070327421 */ /* 0x000fe40000010100 */
[----:B--2---:R-:W-:Y:S02]  /*3650*/  FMUL.FTZ R52, R12, R64 ;  /* 0x000000400c347220 */ /* 0x004fe40000410000 */
[----:B------:R-:W-:Y:S02]  /*3660*/  FMUL.FTZ R53, R13, R65 ;  /* 0x000000410d357220 */ /* 0x000fe40000410000 */
[----:B------:R-:W-:Y:S02]  /*3670*/  FMUL.FTZ R68, R73, R52 ;  /* 0x0000003449447220 */ /* 0x000fe40000410000 */
[----:B------:R-:W-:-:S02]  /*3680*/  FMUL.FTZ R69, R72, R53 ;  /* 0x0000003548457220 */ /* 0x000fc40000410000 */
[----:B------:R-:W1:Y:S01]  /*3690*/  LDS.128 R52, [R124.X16+0x20] ;  /* 0x000020007c347984 */ /* 0x000e62000000cc00 */
[----:B------:R-:W-:Y:S02]  /*36a0*/  FMUL.FTZ R56, R14, R66 ;  /* 0x000000420e387220 */ /* 0x000fe40000410000 */
[----:B------:R-:W-:Y:S02]  /*36b0*/  FMUL.FTZ R59, R15, R67 ;  /* 0x000000430f3b7220 */ /* 0x000fe40000410000 */
[----:B------:R-:W-:Y:S02]  /*36c0*/  FMUL.FTZ R56, R75, R56 ;  /* 0x000000384b387220 */ /* 0x000fe40000410000 */
[----:B------:R-:W-:Y:S02]  /*36d0*/  FMUL.FTZ R59, R112, R59 ;  /* 0x0000003b703b7220 */ /* 0x000fe40000410000 */
[----:B------:R-:W-:Y:S02]  /*36e0*/  FFMA.FTZ R50, R51, R50, 1 ;  /* 0x3f80000033327423 */ /* 0x000fe40000010032 */
[----:B------:R-:W-:-:S02]  /*36f0*/  FMUL.FTZ R68, R68, R57 ;  /* 0x0000003944447220 */ /* 0x000fc40000410000 */
[----:B------:R-:W-:Y:S02]  /*3700*/  FMUL.FTZ R70, R56, R49 ;  /* 0x0000003138467220 */ /* 0x000fe40000410000 */
[----:B------:R-:W-:Y:S02]  /*3710*/  FMUL.FTZ R71, R59, R50 ;  /* 0x000000323b477220 */ /* 0x000fe40000410000 */
[----:B------:R-:W2:Y:S01]  /*3720*/  LDS.128 R56, [R124.X16+0x30] ;  /* 0x000030007c387984 */ /* 0x000ea2000000cc00 */
[----:B------:R-:W-:Y:S02]  /*3730*/  FMUL.FTZ R69, R69, R48 ;  /* 0x0000003045457220 */ /* 0x000fe40000410000 */
[----:B------:R-:W-:Y:S01]  /*3740*/  FADD.FTZ R49, -R117, 1 ;  /* 0x3f80000075317421 */ /* 0x000fe20000010100 */
[----:B------:R-:W-:Y:S01]  /*3750*/  BAR.SYNC.DEFER_BLOCKING 0x0 ;  /* 0x0000000000007b1d */ /* 0x000fe20000010000 */
[----:B0-----:R-:W-:Y:S02]  /*3760*/  FMUL.FTZ R48, R4, R60 ;  /* 0x0000003c04307220 */ /* 0x001fe40000410000 */
[----:B------:R-:W-:-:S02]  /*3770*/  FMUL.FTZ R72, R6, R62 ;  /* 0x0000003e06487220 */ /* 0x000fc40000410000 */
[----:B------:R-:W-:Y:S02]  /*3780*/  FFMA.FTZ R49, R20, R49, 1 ;  /* 0x3f80000014317423 */ /* 0x000fe40000010031 */
[----:B------:R-:W-:Y:S02]  /*3790*/  FMUL.FTZ R48, R117, R48 ;  /* 0x0000003075307220 */ /* 0x000fe40000410000 */
[C---:B------:R-:W-:Y:S02]  /*37a0*/  FMUL.FTZ R74, R119.reuse, R72 ;  /* 0x00000048774a7220 */ /* 0x040fe40000410000 */
[----:B------:R-:W-:Y:S02]  /*37b0*/  FADD.FTZ R50, -R116, 1 ;  /* 0x3f80000074327421 */ /* 0x000fe40000010100 */
[----:B------:R-:W-:Y:S02]  /*37c0*/  FADD.FTZ R75, -R119, 1 ;  /* 0x3f800000774b7421 */ /* 0x000fe40000010100 */
[----:B------:R-:W-:-:S02]  /*37d0*/  FMUL.FTZ R73, R5, R61 ;  /* 0x0000003d05497220 */ /* 0x000fc40000410000 */
[----:B------:R-:W-:Y:S02]  /*37e0*/  FMUL.FTZ R72, R48, R49 ;  /* 0x0000003130487220 */ /* 0x000fe40000410000 */
[----:B------:R-:W-:Y:S02]  /*37f0*/  FADD.FTZ R49, -R123, 1 ;  /* 0x3f8000007b317421 */ /* 0x000fe40000010100 */
[----:B------:R-:W-:Y:S02]  /*3800*/  FFMA.FTZ R50, R21, R50, 1 ;  /* 0x3f80000015327423 */ /* 0x000fe40000010032 */
[----:B------:R-:W-:Y:S01]  /*3810*/  FMUL.FTZ R73, R116, R73 ;  /* 0x0000004974497220 */ /* 0x000fe20000410000 */
[----:B------:R-:W-:Y:S01]  /*3820*/  STS.128 [R149.X16], R68 ;  /* 0x0000004495007388 */ /* 0x000fe2000000cc00 */
[----:B------:R-:W-:Y:S02]  /*3830*/  FFMA.FTZ R75, R22, R75, 1 ;  /* 0x3f800000164b7423 */ /* 0x000fe4000001004b */
[----:B------:R-:W-:-:S02]  /*3840*/  FFMA.FTZ R77, R28, R49, 1 ;  /* 0x3f8000001c4d7423 */ /* 0x000fc40000010031 */
[----:B------:R-:W-:Y:S02]  /*3850*/  FADD.FTZ R48, -R118, 1 ;  /* 0x3f80000076307421 */ /* 0x000fe40000010100 */
[----:B------:R-:W-:Y:S02]  /*3860*/  FMUL.FTZ R49, R7, R63 ;  /* 0x0000003f07317220 */ /* 0x000fe40000410000 */
[----:B------:R-:W-:Y:S02]  /*3870*/  FMUL.FTZ R73, R73, R50 ;  /* 0x0000003249497220 */ /* 0x000fe40000410000 */
[----:B------:R-:W-:Y:S02]  /*3880*/  FMUL.FTZ R74, R74, R75 ;  /* 0x0000004b4a4a7220 */ /* 0x000fe40000410000 */
[----:B-1----:R-:W-:Y:S02]  /*3890*/  FMUL.FTZ R50, R8, R52 ;  /* 0x0000003408327220 */ /* 0x002fe40000410000 */
[----:B------:R-:W-:-:S02]  /*38a0*/  FMUL.FTZ R75, R9, R53 ;  /* 0x00000035094b7220 */ /* 0x000fc40000410000 */
[----:B------:R-:W-:Y:S02]  /*38b0*/  FFMA.FTZ R48, R23, R48, 1 ;  /* 0x3f80000017307423 */ /* 0x000fe40000010030 */
[----:B------:R-:W-:Y:S02]  /*38c0*/  FMUL.FTZ R49, R118, R49 ;  /* 0x0000003176317220 */ /* 0x000fe40000410000 */
[----:B------:R-:W-:Y:S02]  /*38d0*/  FMUL.FTZ R50, R123, R50 ;  /* 0x000000327b327220 */ /* 0x000fe40000410000 */
[----:B------:R-:W-:Y:S02]  /*38e0*/  FMUL.FTZ R78, R138, R75 ;  /* 0x0000004b8a4e7220 */ /* 0x000fe40000410000 */
[----:B------:R-:W-:Y:S02]  /*38f0*/  FMUL.FTZ R75, R49, R48 ;  /* 0x00000030314b7220 */ /* 0x000fe40000410000 */
[----:B------:R-:W-:-:S02]  /*3900*/  FADD.FTZ R49, -R139, 1 ;  /* 0x3f8000008b317421 */ /* 0x000fc40000010100 */
[----:B------:R-:W-:Y:S01]  /*3910*/  FMUL.FTZ R48, R10, R54 ;  /* 0x000000360a307220 */ /* 0x000fe20000410000 */
[----:B------:R-:W-:Y:S01]  /*3920*/  STS.128 [R149.X16+0x10], R72 ;  /* 0x0000104895007388 */ /* 0x000fe2000000cc00 */
[----:B------:R-:W-:Y:S02]  /*3930*/  FMUL.FTZ R76, R50, R77 ;  /* 0x0000004d324c7220 */ /* 0x000fe40000410000 */
[----:B------:R-:W-:Y:S02]  /*3940*/  FMUL.FTZ R77, R78, R79 ;  /* 0x0000004f4e4d7220 */ /* 0x000fe40000410000 */
[----:B------:R-:W-:Y:S02]  /*3950*/  FADD.FTZ R50, -R140, 1 ;  /* 0x3f8000008c327421 */ /* 0x000fe40000010100 */
[----:B------:R-:W-:Y:S02]  /*3960*/  FFMA.FTZ R49, R30, R49, 1 ;  /* 0x3f8000001e317423 */ /* 0x000fe40000010031 */
[----:B------:R-:W-:-:S02]  /*3970*/  FMUL.FTZ R79, R11, R55 ;  /* 0x000000370b4f7220 */ /* 0x000fc40000410000 */
[----:B------:R-:W-:Y:S02]  /*3980*/  FMUL.FTZ R48, R139, R48 ;  /* 0x000000308b307220 */ /* 0x000fe40000410000 */
[----:B--2---:R-:W-:Y:S02]  /*3990*/  FMUL.FTZ R80, R16, R56 ;  /* 0x0000003810507220 */ /* 0x004fe40000410000 */
[----:B------:R-:W-:Y:S02]  /*39a0*/  FFMA.FTZ R50, R31, R50, 1 ;  /* 0x3f8000001f327423 */ /* 0x000fe40000010032 */
[----:B------:R-:W-:Y:S02]  /*39b0*/  FMUL.FTZ R79, R140, R79 ;  /* 0x0000004f8c4f7220 */ /* 0x000fe40000410000 */
[----:B------:R-:W-:Y:S02]  /*39c0*/  FMUL.FTZ R78, R48, R49 ;  /* 0x00000031304e7220 */ /* 0x000fe40000410000 */
[----:B------:R-:W-:-:S02]  /*39d0*/  FMUL.FTZ R80, R143, R80 ;  /* 0x000000508f507220 */ /* 0x000fc40000410000 */
[----:B------:R-:W-:Y:S02]  /*39e0*/  FADD.FTZ R49, -R145, 1 ;  /* 0x3f80000091317421 */ /* 0x000fe40000010100 */
[----:B------:R-:W-:Y:S02]  /*39f0*/  FMUL.FTZ R79, R79, R50 ;  /* 0x000000324f4f7220 */ /* 0x000fe40000410000 */
[----:B------:R-:W-:Y:S02]  /*3a00*/  FMUL.FTZ R80, R80, R81 ;  /* 0x0000005150507220 */ /* 0x000fe40000410000 */
[----:B------:R-:W-:Y:S01]  /*3a10*/  FFMA.FTZ R83, R26, R49, 1 ;  /* 0x3f8000001a537423 */ /* 0x000fe20000010031 */
[----:B------:R-:W-:Y:S01]  /*3a20*/  STS.128 [R149.X16+0x20], R76 ;  /* 0x0000204c95007388 */ /* 0x000fe2000000cc00 */
[----:B------:R-:W-:Y:S02]  /*3a30*/  FMUL.FTZ R50, R18, R58 ;  /* 0x0000003a12327220 */ /* 0x000fe40000410000 */
[----:B------:R-:W-:-:S02]  /*3a40*/  FADD.FTZ R48, -R144, 1 ;  /* 0x3f80000090307421 */ /* 0x000fc40000010100 */
[----:B------:R-:W-:Y:S02]  /*3a50*/  FMUL.FTZ R49, R17, R57 ;  /* 0x0000003911317220 */ /* 0x000fe40000410000 */
[----:B------:R-:W-:Y:S02]  /*3a60*/  FMUL.FTZ R81, R19, R59 ;  /* 0x0000003b13517220 */ /* 0x000fe40000410000 */
[----:B------:R-:W-:Y:S02]  /*3a70*/  FMUL.FTZ R50, R145, R50 ;  /* 0x0000003291327220 */ /* 0x000fe40000410000 */
[----:B------:R-:W-:Y:S02]  /*3a80*/  FFMA.FTZ R48, R25, R48, 1 ;  /* 0x3f80000019307423 */ /* 0x000fe40000010030 */
[----:B------:R-:W-:Y:S02]  /*3a90*/  FMUL.FTZ R49, R144, R49 ;  /* 0x0000003190317220 */ /* 0x000fe40000410000 */
[----:B------:R-:W-:-:S02]  /*3aa0*/  FMUL.FTZ R84, R146, R81 ;  /* 0x0000005192547220 */ /* 0x000fc40000410000 */
[----:B------:R-:W-:Y:S02]  /*3ab0*/  FMUL.FTZ R82, R50, R83 ;  /* 0x0000005332527220 */ /* 0x000fe40000410000 */
[----:B------:R-:W-:Y:S02]  /*3ac0*/  FMUL.FTZ R81, R49, R48 ;  /* 0x0000003031517220 */ /* 0x000fe40000410000 */
[----:B------:R-:W-:Y:S02]  /*3ad0*/  FMUL.FTZ R83, R84, R85 ;  /* 0x0000005554537220 */ /* 0x000fe40000410000 */
[----:B------:R-:W-:Y:S02]  /*3ae0*/  FMUL.FTZ R112, R51, R112 ;  /* 0x0000007033707220 */ /* 0x000fe40000410000 */
[----:B------:R-:W-:Y:S01]  /*3af0*/  FMUL.FTZ R119, R22, R119 ;  /* 0x0000007716777220 */ /* 0x000fe20000410000 */
[----:B------:R-:W-:Y:S01]  /*3b00*/  STS.128 [R149.X16+0x30], R80 ;  /* 0x0000305095007388 */ /* 0x000fe2000000cc00 */
[----:B------:R-:W-:-:S06]  /*3b10*/  NOP ;  /* 0x0000000000007918 */ /* 0x000fcc0000000000 */
[----:B------:R-:W0:Y:S01]  /*3b20*/  LDS.128 R84, [R125.X16] ;  /* 0x000000007d547984 */ /* 0x000e22000000cc00 */
[----:B------:R-:W-:Y:S02]  /*3b30*/  FMUL.FTZ R22, R12, R113 ;  /* 0x000000710c167220 */ /* 0x000fe40000410000 */
        /* <DEDUP_REMOVED lines=12> */
[----:B------:R-:W-:Y:S02]  /*3c00*/  FFMA.FTZ R131, R105, R24, R131 ;  /* 0x0000001869837223 */ /* 0x000fe40000010083 */
        /* <DEDUP_REMOVED lines=9> */
[----:B0-----:R0:W-:Y:S01]  /*3ca0*/  STG.E.128 [R32.64], R84 ;  /* 0x0000005420007986 */ /* 0x0011e2000c101d08 */
[----:B------:R-:W-:Y:S02]  /*3cb0*/  FMUL.FTZ R30, R15, R112 ;  /* 0x000000700f1e7220 */ /* 0x000fe40000410000 */
[----:B------:R-:W-:Y:S01]  /*3cc0*/  FFMA.FTZ R131, R106, R31, R131 ;  /* 0x0000001f6a837223 */ /* 0x000fe20000010083 */
        /* <DEDUP_REMOVED lines=34> */
[----:B------:R-:W-:Y:S01]  /*3ef0*/  IMAD.WIDE.U32 R2, R134, c[0x0][0x210], R2 ;  /* 0x0000840086027a25 */ /* 0x000fe200078e0002 */
[----:B------:R-:W-:Y:S01]  /*3f00*/  STS.128 [R149.X16+0x30], R56 ;  /* 0x0000303895007388 */ /* 0x000fe2000000cc00 */
[----:B------:R-:W-:-:S06]  /*3f10*/  NOP ;  /* 0x0000000000007918 */ /* 0x000fcc0000000000 */
[----:B------:R-:W1:Y:S01]  /*3f20*/  LDS.128 R4, [R125.X16] ;  /* 0x000000007d047984 */ /* 0x000e62000000cc00 */
[----:B------:R-:W-:-:S03]  /*3f30*/  IMAD R21, R134, c[0x0][0x214], R21 ;  /* 0x0000850086157a24 */ /* 0x000fc600078e0215 */
[----:B------:R-:W2:Y:S02]  /*3f40*/  LDS.128 R8, [R125.X16+0x200] ;  /* 0x000200007d087984 */ /* 0x000ea4000000cc00 */
[----:B------:R-:W-:Y:S01]  /*3f50*/  IADD3 R3, R3, R21, RZ ;  /* 0x0000001503037210 */ /* 0x000fe20007ffe0ff */
[----:B------:R-:W-:Y:S01]  /*3f60*/  IMAD R21, R135, c[0x0][0x218], RZ ;  /* 0x0000860087157a24 */ /* 0x000fe200078e02ff */
[----:B------:R-:W3:Y:S03]  /*3f70*/  LDS.128 R12, [R125.X16+0x400] ;  /* 0x000400007d0c7984 */ /* 0x000ee6000000cc00 */
[C---:B------:R-:W-:Y:S01]  /*3f80*/  IMAD R21, R136.reuse, c[0x0][0x21c], R21 ;  /* 0x0000870088157a24 */ /* 0x040fe200078e0215 */
[----:B------:R-:W4:Y:S01]  /*3f90*/  LDS.128 R16, [R125.X16+0x600] ;  /* 0x000600007d107984 */ /* 0x000f22000000cc00 */
[----:B------:R-:W-:-:S05]  /*3fa0*/  IMAD.WIDE.U32 R2, R136, c[0x0][0x218], R2 ;  /* 0x0000860088027a25 */ /* 0x000fca00078e0002 */
[----:B------:R-:W-:Y:S02]  /*3fb0*/  IADD3 R3, R3, R21, RZ ;  /* 0x0000001503037210 */ /* 0x000fe40007ffe0ff */
[----:B------:R-:W-:-:S04]  /*3fc0*/  LEA R20, P0, R2, c[0x0][0x270], 0x2 ;  /* 0x00009c0002147a11 */ /* 0x000fc800078010ff */
[----:B------:R-:W-:-:S05]  /*3fd0*/  LEA.HI.X R21, R2, c[0x0][0x274], R3, 0x2, P0 ;  /* 0x00009d0002157a11 */ /* 0x000fca00000f1403 */
[----:B------:R-:W-:-:S05]  /*3fe0*/  IMAD.WIDE R2, R0, 0x10, R20 ;  /* 0x0000001000027825 */ /* 0x000fca00078e0214 */
[----:B-1----:R1:W-:Y:S04]  /*3ff0*/  STG.E.128 [R2.64], R4 ;  /* 0x0000000402007986 */ /* 0x0023e8000c101d08 */
[----:B--2---:R1:W-:Y:S04]  /*4000*/  STG.E.128 [R2.64+0x200], R8 ;  /* 0x0002000802007986 */ /* 0x0043e8000c101d08 */
[----:B---3--:R1:W-:Y:S04]  /*4010*/  STG.E.128 [R2.64+0x400], R12 ;  /* 0x0004000c02007986 */ /* 0x0083e8000c101d08 */
[----:B----4-:R1:W-:Y:S02]  /*4020*/  STG.E.128 [R2.64+0x600], R16 ;  /* 0x0006001002007986 */ /* 0x0103e4000c101d08 */
.L_x_2317:
[----:B------:R-:W-:Y:S01]  /*4030*/  FFMA.FTZ R131, R100, R23, R131 ;  /* 0x0000001764837223 */ /* 0x000fe20000010083 */
[----:B------:R-:W-:Y:S01]  /*4040*/  BAR.SYNC.DEFER_BLOCKING 0x0 ;  /* 0x0000000000007b1d */ /* 0x000fe20000010000 */
[----:B0-----:R-:W-:Y:S01]  /*4050*/  CS2R R90, SRZ ;  /* 0x00000000005a7805 */ /* 0x001fe2000001ff00 */
[----:B------:R-:W-:Y:S01]  /*4060*/  CS2R R88, SRZ ;  /* 0x0000000000587805 */ /* 0x000fe2000001ff00 */
        /* <DEDUP_REMOVED lines=8> */
[----:B------:R-:W-:-:S02]  /*40f0*/  FFMA.FTZ R131, R103, R122, R131 ;  /* 0x0000007a67837223 */ /* 0x000fc40000010083 */
[----:B------:R-:W-:Y:S02]  /*4100*/  FMUL.FTZ R72, R22, UR4 ;  /* 0x0000000416487c20 */ /* 0x000fe40008410000 */
[----:B------:R-:W-:Y:S02]  /*4110*/  FFMA.FTZ R131, R96, R139, R131 ;  /* 0x0000008b60837223 */ /* 0x000fe40000010083 */
[----:B------:R-:W-:Y:S02]  /*4120*/  FMUL.FTZ R73, R24, UR4 ;  /* 0x0000000418497c20 */ /* 0x000fe40008410000 */
[----:B------:R-:W-:Y:S02]  /*4130*/  FFMA.FTZ R131, R97, R140, R131 ;  /* 0x0000008c61837223 */ /* 0x000fe40000010083 */
[----:B------:R-:W-:Y:S02]  /*4140*/  FMUL.FTZ R74, R31, UR4 ;  /* 0x000000041f4a7c20 */ /* 0x000fe40008410000 */
        /* <DEDUP_REMOVED lines=18> */
[----:B------:R-:W-:Y:S01]  /*4270*/  FFMA.FTZ R131, R95, R148, R131 ;  /* 0x000000945f837223 */ /* 0x000fe20000010083 */
[----:B------:R-:W-:Y:S05]  /*4280*/  @!P1 BRA `(.L_x_2318) ;  /* 0x000064b000009947 */ /* 0x000fea0003800000 */
        /* <DEDUP_REMOVED lines=16> */
[----:B-1----:R-:W-:Y:S02]  /*4390*/  FADD.FTZ R19, R147, R147 ;  /* 0x0000009393137221 */ /* 0x002fe40000010000 */
[----:B------:R-:W-:Y:S02]  /*43a0*/  FADD.FTZ R18, R148, R148 ;  /* 0x0000009494127221 */ /* 0x000fe40000010000 */
        /* <DEDUP_REMOVED lines=16> */
.L_x_2355:
        /* <DEDUP_REMOVED lines=352> */
.L_x_2320:
[----:B01----:R-:W-:Y:S05]  /*5ab0*/  BSYNC B0 ;  /* 0x0000000000007941 */ /* 0x003fea0003800000 */
.L_x_2319:
        /* <DEDUP_REMOVED lines=74> */
.L_x_2363:
        /* <DEDUP_REMOVED lines=68> */
.L_x_2364:
        /* <DEDUP_REMOVED lines=19> */
[----:B-----5:R-:W-:Y:S05]  /*64d0*/  CALL.REL.NOINC `($__internal_58_$__cuda_sm70_shflsync_idx_p) ;  /* 0x0000777000007944 */ /* 0x020fea0003c00000 */
.L_x_2325:
[----:B------:R-:W-:Y:S05]  /*64e0*/  BRA.CONV ~URZ, `(.L_x_2326) ;  /* 0x000000637f007947 */ /* 0x000fea000b800000 */
[----:B0-----:R-:W-:Y:S01]  /*64f0*/  HFMA2.MMA R57, -RZ, RZ, 0, 1.847743988037109375e-06 ;  /* 0x0000001fff397435 */ /* 0x001fe200000001ff */
[----:B------:R-:W-:-:S02]  /*6500*/  MOV R54, R109 ;  /* 0x0000006d00367202 */ /* 0x000fc40000000f00 */
[----:B------:R-:W-:Y:S02]  /*6510*/  MOV R56, 0x1f ;  /* 0x0000001f00387802 */ /* 0x000fe40000000f00 */
[----:B-1----:R-:W-:Y:S02]  /*6520*/  MOV R55, 0xffffffff ;  /* 0xffffffff00377802 */ /* 0x002fe40000000f00 */
[----:B------:R-:W-:Y:S02]  /*6530*/  MOV R52, 0x6550 ;  /* 0x0000655000347802 */ /* 0x000fe40000000f00 */
[----:B-----5:R-:W-:Y:S05]  /*6540*/  CALL.REL.NOINC `($__internal_58_$__cuda_sm70_shflsync_idx_p) ;  /* 0x0000770000007944 */ /* 0x020fea0003c00000 */
.L_x_2326:
[----:B------:R-:W-:Y:S05]  /*6550*/  BRA.CONV ~URZ, `(.L_x_2327) ;  /* 0x000000637f007947 */ /* 0x000fea000b800000 */
[----:B0-----:R-:W-:Y:S01]  /*6560*/  HFMA2.MMA R57, -RZ, RZ, 0, 1.847743988037109375e-06 ;  /* 0x0000001fff397435 */ /* 0x001fe200000001ff */
[----:B------:R-:W-:Y:S02]  /*6570*/  MOV R54, R114 ;  /* 0x0000007200367202 */ /* 0x000fe40000000f00 */
[----:B------:R-:W-:Y:S02]  /*6580*/  MOV R56, 0x1f ;  /* 0x0000001f00387802 */ /* 0x000fe40000000f00 */
[----:B-1----:R-:W-:Y:S02]  /*6590*/  MOV R55, 0xffffffff ;  /* 0xffffffff00377802 */ /* 0x002fe40000000f00 */
[----:B------:R-:W-:-:S02]  /*65a0*/  MOV R52, 0x65c0 ;  /* 0x000065c000347802 */ /* 0x000fc40000000f00 */
[----:B-----5:R-:W-:Y:S05]  /*65b0*/  CALL.REL.NOINC `($__internal_58_$__cuda_sm70_shflsync_idx_p) ;  /* 0x0000769000007944 */ /* 0x020fea0003c00000 */
.L_x_2327:
[----:B------:R-:W-:Y:S05]  /*65c0*/  BRA.CONV ~URZ, `(.L_x_2328) ;  /* 0x000000637f007947 */ /* 0x000fea000b800000 */
[----:B0-----:R-:W-:Y:S01]  /*65d0*/  HFMA2.MMA R57, -RZ, RZ, 0, 1.847743988037109375e-06 ;  /* 0x0000001fff397435 */ /* 0x001fe200000001ff */
[----:B------:R-:W-:-:S02]  /*65e0*/  MOV R54, R115 ;  /* 0x0000007300367202 */ /* 0x000fc40000000f00 */
[----:B------:R-:W-:Y:S02]  /*65f0*/  MOV R56, 0x1f ;  /* 0x0000001f00387802 */ /* 0x000fe40000000f00 */
[----:B-1----:R-:W-:Y:S02]  /*6600*/  MOV R55, 0xffffffff ;  /* 0xffffffff00377802 */ /* 0x002fe40000000f00 */
[----:B------:R-:W-:Y:S02]  /*6610*/  MOV R52, 0x6630 ;  /* 0x0000663000347802 */ /* 0x000fe40000000f00 */
[----:B-----5:R-:W-:Y:S05]  /*6620*/  CALL.REL.NOINC `($__internal_58_$__cuda_sm70_shflsync_idx_p) ;  /* 0x0000762000007944 */ /* 0x020fea0003c00000 */
.L_x_2328:
        /* <DEDUP_REMOVED lines=9> */
.L_x_2365:
        /* <DEDUP_REMOVED lines=49> */
.L_x_2322:
[----:B0-----:R-:W-:Y:S05]  /*69d0*/  BSYNC B0 ;  /* 0x0000000000007941 */ /* 0x001fea0003800000 */
.L_x_2321:
        /* <DEDUP_REMOVED lines=296> */
.L_x_2366:
[----:B------:R-:W-:Y:S05]  /*7c60*/  BRA.DIV ~URZ, `(.L_x_2333) ;  /* 0x000051827f007947 */ /* 0x000fea000b800000 */
[----:B------:R2:W3:Y:S04]  /*7c70*/  SHFL.DOWN PT, R55, R112, 0x1, 0x1f ;  /* 0x08201f0070377f89 */ /* 0x0004e800000e0000 */
[----:B------:R2:W4:Y:S04]  /*7c80*/  SHFL.DOWN PT, R56, R59, 0x1, 0x1f ;  /* 0x08201f003b387f89 */ /* 0x00052800000e0000 */
[----:B------:R2:W0:Y:S02]  /*7c90*/  SHFL.DOWN PT, R111, R58, 0x1, 0x1f ;  /* 0x08201f003a6f7f89 */ /* 0x00042400000e0000 */
.L_x_2367:
        /* <DEDUP_REMOVED lines=15> */
.L_x_2335:
[----:B------:R-:W-:Y:S05]  /*7d90*/  BSYNC B1 ;  /* 0x0000000000017941 */ /* 0x000fea0003800000 */
.L_x_2334:
[----:B------:R-:W-:Y:S05]  /*7da0*/  BRA.DIV ~URZ, `(.L_x_2336) ;  /* 0x000051927f007947 */ /* 0x000fea000b800000 */
[----:B-1----:R1:W2:Y:S04]  /*7db0*/  SHFL.DOWN PT, R54, R113, 0x2, 0x1f ;  /* 0x08401f0071367f89 */ /* 0x0022a800000e0000 */
[----:B---3--:R1:W3:Y:S04]  /*7dc0*/  SHFL.DOWN PT, R55, R112, 0x2, 0x1f ;  /* 0x08401f0070377f89 */ /* 0x0082e800000e0000 */
[----:B----4-:R1:W4:Y:S04]  /*7dd0*/  SHFL.DOWN PT, R56, R59, 0x2, 0x1f ;  /* 0x08401f003b387f89 */ /* 0x01032800000e0000 */
[----:B0-----:R1:W0:Y:S02]  /*7de0*/  SHFL.DOWN PT, R111, R58, 0x2, 0x1f ;  /* 0x08401f003a6f7f89 */ /* 0x00122400000e0000 */
.L_x_2368:
        /* <DEDUP_REMOVED lines=15> */
.L_x_2338:
[----:B------:R-:W-:Y:S05]  /*7ee0*/  BSYNC B1 ;  /* 0x0000000000017941 */ /* 0x000fea0003800000 */
.L_x_2337:
[----:B------:R-:W-:Y:S05]  /*7ef0*/  BRA.DIV ~URZ, `(.L_x_2339) ;  /* 0x000052027f007947 */ /* 0x000fea000b800000 */
[----:B--2---:R2:W1:Y:S02]  /*7f00*/  SHFL.DOWN PT, R54, R113, 0x4, 0x1f ;  /* 0x08801f0071367f89 */ /* 0x00446400000e0000 */
.L_x_2369:
[----:B------:R-:W-:Y:S05]  /*7f10*/  BRA.DIV ~URZ, `(.L_x_2340) ;  /* 0x000052627f007947 */ /* 0x000fea000b800000 */
[----:B---3--:R3:W2:Y:S04]  /*7f20*/  SHFL.DOWN PT, R55, R112, 0x4, 0x1f ;  /* 0x08801f0070377f89 */ /* 0x0086a800000e0000 */
[----:B----4-:R3:W4:Y:S04]  /*7f30*/  SHFL.DOWN PT, R56, R59, 0x4, 0x1f ;  /* 0x08801f003b387f89 */ /* 0x01072800000e0000 */
[----:B0-----:R3:W0:Y:S02]  /*7f40*/  SHFL.DOWN PT, R111, R58, 0x4, 0x1f ;  /* 0x08801f003a6f7f89 */ /* 0x00162400000e0000 */
.L_x_2370:
        /* <DEDUP_REMOVED lines=15> */
.L_x_2342:
[----:B------:R-:W-:Y:S05]  /*8040*/  BSYNC B1 ;  /* 0x0000000000017941 */ /* 0x000fea0003800000 */
.L_x_2341:
[----:B------:R-:W-:Y:S05]  /*8050*/  BRA.DIV ~URZ, `(.L_x_2343) ;  /* 0x000052727f007947 */ /* 0x000fea000b800000 */
[----:B-1----:R1:W3:Y:S04]  /*8060*/  SHFL.DOWN PT, R54, R113, 0x8, 0x1f ;  /* 0x09001f0071367f89 */ /* 0x0022e800000e0000 */
[----:B--2---:R1:W2:Y:S04]  /*8070*/  SHFL.DOWN PT, R55, R112, 0x8, 0x1f ;  /* 0x09001f0070377f89 */ /* 0x0042a800000e0000 */
[----:B----4-:R1:W4:Y:S04]  /*8080*/  SHFL.DOWN PT, R56, R59, 0x8, 0x1f ;  /* 0x09001f003b387f89 */ /* 0x01032800000e0000 */
[----:B0-----:R1:W0:Y:S02]  /*8090*/  SHFL.DOWN PT, R111, R58, 0x8, 0x1f ;  /* 0x09001f003a6f7f89 */ /* 0x00122400000e0000 */
.L_x_2371:
        /* <DEDUP_REMOVED lines=15> */
.L_x_2345:
[----:B------:R-:W-:Y:S05]  /*8190*/  BSYNC B1 ;  /* 0x0000000000017941 */ /* 0x000fea0003800000 */
.L_x_2344:
[----:B------:R-:W-:Y:S05]  /*81a0*/  BRA.DIV ~URZ, `(.L_x_2346) ;  /* 0x000052e27f007947 */ /* 0x000fea000b800000 */
[----:B---3--:R3:W1:Y:S02]  /*81b0*/  SHFL.DOWN PT, R54, R113, 0x10, 0x1f ;  /* 0x0a001f0071367f89 */ /* 0x00866400000e0000 */
.L_x_2372:
[----:B------:R-:W-:Y:S05]  /*81c0*/  BRA.DIV ~URZ, `(.L_x_2347) ;  /* 0x000053427f007947 */ /* 0x000fea000b800000 */
[----:B--2---:R2:W3:Y:S04]  /*81d0*/  SHFL.DOWN PT, R55, R112, 0x10, 0x1f ;  /* 0x0a001f0070377f89 */ /* 0x0044e800000e0000 */
[----:B----4-:R2:W4:Y:S04]  /*81e0*/  SHFL.DOWN PT, R56, R59, 0x10, 0x1f ;  /* 0x0a001f003b387f89 */ /* 0x01052800000e0000 */
[----:B0-----:R2:W0:Y:S02]  /*81f0*/  SHFL.DOWN PT, R111, R58, 0x10, 0x1f ;  /* 0x0a001f003a6f7f89 */ /* 0x00142400000e0000 */
.L_x_2373:
        /* <DEDUP_REMOVED lines=13> */
.L_x_2349:
[----:B------:R-:W-:Y:S05]  /*82d0*/  BSYNC B1 ;  /* 0x0000000000017941 */ /* 0x000fea0003800000 */
.L_x_2348:
        /* <DEDUP_REMOVED lines=20> */
.L_x_2374:
        /* <DEDUP_REMOVED lines=15> */
.L_x_2352:
[----:B-1----:R-:W-:Y:S05]  /*8510*/  BSYNC B1 ;  /* 0x0000000000017941 */ /* 0x002fea0003800000 */
.L_x_2351:
        /* <DEDUP_REMOVED lines=39> */
.L_x_2331:
[----:B-1----:R-:W-:Y:S05]  /*8790*/  BSYNC B0 ;  /* 0x0000000000007941 */ /* 0x002fea0003800000 */
.L_x_2330:
[----:B------:R-:W-:Y:S01]  /*87a0*/  WARPSYNC 0xffffffff ;  /* 0xffffffff00007948 */ /* 0x000fe20003800000 */
[----:B------:R-:W-:Y:S01]  /*87b0*/  BAR.SYNC.DEFER_BLOCKING 0x0 ;  /* 0x0000000000007b1d */ /* 0x000fe20000010000 */
[----:B------:R-:W-:Y:S01]  /*87c0*/  FFMA.FTZ R58, R33, R224, RZ ;  /* 0x000000e0213a7223 */ /* 0x000fe200000100ff */
[----:B------:R-:W-:Y:S01]  /*87d0*/  ISETP.NE.AND P2, PT, R132, RZ, PT ;  /* 0x000000ff8400720c */ /* 0x000fe20003f45270 */
[----:B------:R-:W-:Y:S01]  /*87e0*/  FADD.FTZ R117, -R17, R224 ;  /* 0x000000e011757221 */ /* 0x000fe20000010100 */
[----:B------:R-:W-:Y:S01]  /*87f0*/  ISETP.GT.AND P0, PT, R130, 0x1e, PT ;  /* 0x0000001e8200780c */ /* 0x000fe20003f04270 */
[----:B------:R-:W-:Y:S01]  /*8800*/  FFMA.FTZ R110, R32, R229, R58 ;  /* 0x000000e5206e7223 */ /* 0x000fe2000001003a */
[----:B------:R-:W-:Y:S01]  /*8810*/  ISETP.NE.AND P1, PT, R130, RZ, PT ;  /* 0x000000ff8200720c */ /* 0x000fe20003f25270 */
[----:B------:R-:W-:Y:S01]  /*8820*/  FADD.FTZ R229, -R16, R229 ;  /* 0x000000e510e57221 */ /* 0x000fe20000010100 */
[----:B------:R-:W-:Y:S01]  /*8830*/  BSSY B0, `(.L_x_2353) ;  /* 0x00001ec000007945 */ /* 0x000fe20003800000 */
[----:B------:R-:W-:-:S04]  /*8840*/  FMUL.FTZ R112, R138, R228 ;  /* 0x000000e48a707220 */ /* 0x000fc80000410000 */
        /* <DEDUP_REMOVED lines=104> */
[-C--:B------:R-:W-:Y:S02]  /*8ed0*/  FMUL.FTZ R56, R199, R44.reuse ;  /* 0x0000002cc7387220 */ /* 0x080fe40000410000 */
[----:B------:R-:W-:Y:S02]  /*8ee0*/  FMUL.FTZ R58, R123, R44 ;  /* 0x0000002c7b3a7220 */ /* 0x000fe40000410000 */
[----:B------:R-:W-:Y:S02]  /*8ef0*/  FMUL.FTZ R108, R211, R56 ;  /* 0x00000038d36c7220 */ /* 0x000fe40000410000 */
[----:B------:R-:W-:Y:S02]  /*8f00*/  FFMA.FTZ R122, R31, R222, R110 ;  /* 0x000000de1f7a7223 */ /* 0x000fe4000001006e */
[----:B------:R-:W-:-:S02]  /*8f10*/  FFMA.FTZ R110, R117, R58, -R108 ;  /* 0x0000003a756e7223 */ /* 0x000fc4000001086c */
[-C--:B------:R-:W-:Y:S02]  /*8f20*/  FMUL.FTZ R114, R115, R43.reuse ;  /* 0x0000002b73727220 */ /* 0x080fe40000410000 */
[----:B------:R-:W-:Y:S02]  /*8f30*/  FMUL.FTZ R108, R211, R58 ;  /* 0x0000003ad36c7220 */ /* 0x000fe40000410000 */
[----:B------:R-:W-:Y:S02]  /*8f40*/  FMUL.FTZ R58, R197, R43 ;  /* 0x0000002bc53a7220 */ /* 0x000fe40000410000 */
[----:B------:R-:W-:Y:S02]  /*8f50*/  FMUL.FTZ R116, R209, R114 ;  /* 0x00000072d1747220 */ /* 0x000fe40000410000 */
[----:B------:R-:W-:Y:S02]  /*8f60*/  FFMA.FTZ R108, R56, R117, R108 ;  /* 0x00000075386c7223 */ /* 0x000fe4000001006c */
[----:B------:R-:W-:-:S02]  /*8f70*/  FMUL.FTZ R119, R195, R42 ;  /* 0x0000002ac3777220 */ /* 0x000fc40000410000 */
[----:B------:R-:W-:Y:S02]  /*8f80*/  FFMA.FTZ R137, R58, R229, R116 ;  /* 0x000000e53a897223 */ /* 0x000fe40000010074 */
[----:B------:R-:W-:Y:S02]  /*8f90*/  FADD.FTZ R108, RZ, R108 ;  /* 0x0000006cff6c7221 */ /* 0x000fe40000010000 */
[----:B------:R-:W-:Y:S02]  /*8fa0*/  FADD.FTZ R222, -R15, R222 ;  /* 0x000000de0fde7221 */ /* 0x000fe40000010100 */
[----:B------:R-:W-:Y:S02]  /*8fb0*/  FMUL.FTZ R141, R113, R42 ;  /* 0x0000002a718d7220 */ /* 0x000fe40000410000 */
[----:B------:R-:W-:Y:S02]  /*8fc0*/  FMUL.FTZ R118, R209, R58 ;  /* 0x0000003ad1767220 */ /* 0x000fe40000410000 */
[----:B------:R-:W-:-:S02]  /*8fd0*/  FMUL.FTZ R116, R208, R119 ;  /* 0x00000077d0747220 */ /* 0x000fc40000410000 */
[----:B------:R-:W-:Y:S02]  /*8fe0*/  FADD.FTZ R137, R108, R137 ;  /* 0x000000896c897221 */ /* 0x000fe40000010000 */
[----:B------:R-:W-:Y:S02]  /*8ff0*/  FMUL.FTZ R108, R54, R41 ;  /* 0x00000029366c7220 */ /* 0x000fe40000410000 */
[----:B------:R-:W-:Y:S02]  /*9000*/  FFMA.FTZ R139, R229, R114, -R118 ;  /* 0x00000072e58b7223 */ /* 0x000fe40000010876 */
[----:B------:R-:W-:Y:S02]  /*9010*/  FADD.FTZ R110, RZ, R110 ;  /* 0x0000006eff6e7221 */ /* 0x000fe40000010000 */
[-C--:B------:R-:W-:Y:S02]  /*9020*/  FFMA.FTZ R143, R222, R141.reuse, -R116 ;  /* 0x0000008dde8f7223 */ /* 0x080fe40000010874 */
[----:B------:R-:W-:-:S02]  /*9030*/  FMUL.FTZ R141, R208, R141 ;  /* 0x0000008dd08d7220 */ /* 0x000fc40000410000 */
[----:B------:R-:W-:Y:S02]  /*9040*/  FFMA.FTZ R122, R30, R227, R122 ;  /* 0x000000e31e7a7223 */ /* 0x000fe4000001007a */
[----:B------:R-:W-:Y:S02]  /*9050*/  FADD.FTZ R227, -R14, R227 ;  /* 0x000000e30ee37221 */ /* 0x000fe40000010100 */
[----:B------:R-:W-:Y:S02]  /*9060*/  FMUL.FTZ R116, R192, R41 ;  /* 0x00000029c0747220 */ /* 0x000fe40000410000 */
[----:B------:R-:W-:Y:S02]  /*9070*/  FMUL.FTZ R118, R207, R108 ;  /* 0x0000006ccf767220 */ /* 0x000fe40000410000 */
[----:B------:R-:W-:Y:S02]  /*9080*/  FADD.FTZ R110, R110, R139 ;  /* 0x0000008b6e6e7221 */ /* 0x000fe40000010000 */
[----:B------:R-:W-:-:S02]  /*9090*/  FFMA.FTZ R114, R119, R222, R141 ;  /* 0x000000de77727223 */ /* 0x000fc4000001008d */
[-C--:B------:R-:W-:Y:S02]  /*90a0*/  FFMA.FTZ R141, R227, R116.reuse, -R118 ;  /* 0x00000074e38d7223 */ /* 0x080fe40000010876 */
[----:B------:R-:W-:Y:S02]  /*90b0*/  FMUL.FTZ R116, R207, R116 ;  /* 0x00000074cf747220 */ /* 0x000fe40000410000 */
[-C--:B------:R-:W-:Y:S02]  /*90c0*/  FMUL.FTZ R145, R190, R121.reuse ;  /* 0x00000079be917220 */ /* 0x080fe40000410000 */
[----:B------:R-:W-:Y:S02]  /*90d0*/  FADD.FTZ R110, R110, R143 ;  /* 0x0000008f6e6e7221 */ /* 0x000fe40000010000 */
[----:B------:R-:W-:Y:S02]  /*90e0*/  FADD.FTZ R114, R137, R114 ;  /* 0x0000007289727221 */ /* 0x000fe40000010000 */
[----:B------:R-:W-:-:S02]  /*90f0*/  FMUL.FTZ R137, R191, R121 ;  /* 0x00000079bf897220 */ /* 0x000fc40000410000 */
[----:B------:R-:W-:Y:S02]  /*9100*/  FFMA.FTZ R122, R29, R220, R122 ;  /* 0x000000dc1d7a7223 */ /* 0x000fe4000001007a */
[----:B------:R-:W-:Y:S02]  /*9110*/  FFMA.FTZ R139, R108, R227, R116 ;  /* 0x000000e36c8b7223 */ /* 0x000fe40000010074 */
[----:B------:R-:W-:Y:S02]  /*9120*/  FADD.FTZ R220, -R13, R220 ;  /* 0x000000dc0ddc7221 */ /* 0x000fe40000010100 */
[----:B------:R-:W-:Y:S02]  /*9130*/  FMUL.FTZ R116, R206, R145 ;  /* 0x00000091ce747220 */ /* 0x000fe40000410000 */
[----:B------:R-:W-:Y:S02]  /*9140*/  FADD.FTZ R141, R110, R141 ;  /* 0x0000008d6e8d7221 */ /* 0x000fe40000010000 */
[----:B------:R-:W-:-:S02]  /*9150*/  FMUL.FTZ R110, R189, R120 ;  /* 0x00000078bd6e7220 */ /* 0x000fc40000410000 */
[----:B------:R-:W-:Y:S02]  /*9160*/  FMUL.FTZ R118, R206, R137 ;  /* 0x00000089ce767220 */ /* 0x000fe40000410000 */
[----:B------:R-:W-:Y:S02]  /*9170*/  FADD.FTZ R114, R114, R139 ;  /* 0x0000008b72727221 */ /* 0x000fe40000010000 */
[----:B------:R-:W-:Y:S02]  /*9180*/  FFMA.FTZ R139, R137, R220, R116 ;  /* 0x000000dc898b7223 */ /* 0x000fe40000010074 */
[----:B------:R-:W-:Y:S02]  /*9190*/  FFMA.FTZ R122, R28, R215, R122 ;  /* 0x000000d71c7a7223 */ /* 0x000fe4000001007a */
[----:B------:R-:W-:Y:S02]  /*91a0*/  FADD.FTZ R215, -R12, R215 ;  /* 0x000000d70cd77221 */ /* 0x000fe40000010100 */
[----:B------:R-:W-:-:S02]  /*91b0*/  FMUL.FTZ R116, R111, R120 ;  /* 0x000000786f747220 */ /* 0x000fc40000410000 */
[----:B------:R-:W-:Y:S02]  /*91c0*/  FMUL.FTZ R138, R205, R110 ;  /* 0x0000006ecd8a7220 */ /* 0x000fe40000410000 */
[----:B------:R-:W-:Y:S02]  /*91d0*/  FFMA.FTZ R118, R220, R145, -R118 ;  /* 0x00000091dc767223 */ /* 0x000fe40000010876 */
[-C--:B------:R-:W-:Y:S02]  /*91e0*/  FFMA.FTZ R51, R215, R116.reuse, -R138 ;  /* 0x00000074d7337223 */ /* 0x080fe4000001088a */
[----:B------:R-:W-:Y:S02]  /*91f0*/  FADD.FTZ R114, R114, R139 ;  /* 0x0000008b72727221 */ /* 0x000fe40000010000 */
[----:B------:R-:W-:Y:S02]  /*9200*/  FADD.FTZ R118, R141, R118 ;  /* 0x000000768d767221 */ /* 0x000fe40000010000 */
[----:B------:R-:W-:-:S02]  /*9210*/  FMUL.FTZ R116, R205, R116 ;  /* 0x00000074cd747220 */ /* 0x000fc40000410000 */
[-C--:B------:R-:W-:Y:S02]  /*9220*/  FMUL.FTZ R141, R186, R47.reuse ;  /* 0x0000002fba8d7220 */ /* 0x080fe40000410000 */
[----:B------:R-:W-:Y:S02]  /*9230*/  FMUL.FTZ R139, R187, R47 ;  /* 0x0000002fbb8b7220 */ /* 0x000fe40000410000 */
[----:B------:R-:W-:Y:S02]  /*9240*/  FFMA.FTZ R122, R27, R210, R122 ;  /* 0x000000d21b7a7223 */ /* 0x000fe4000001007a */
[----:B------:R-:W-:Y:S02]  /*9250*/  FFMA.FTZ R49, R110, R215, R116 ;  /* 0x000000d76e317223 */ /* 0x000fe40000010074 */
[----:B------:R-:W-:Y:S02]  /*9260*/  FADD.FTZ R210, -R11, R210 ;  /* 0x000000d20bd27221 */ /* 0x000fe40000010100 */
[----:B------:R-:W-:-:S02]  /*9270*/  FMUL.FTZ R50, R204, R141 ;  /* 0x0000008dcc327220 */ /* 0x000fc40000410000 */
[----:B------:R-:W-:Y:S02]  /*9280*/  FMUL.FTZ R116, R204, R139 ;  /* 0x0000008bcc747220 */ /* 0x000fe40000410000 */
[----:B------:R-:W-:Y:S02]  /*9290*/  FFMA.FTZ R122, R26, R217, R122 ;  /* 0x000000d91a7a7223 */ /* 0x000fe4000001007a */
[----:B------:R-:W-:Y:S02]  /*92a0*/  FADD.FTZ R49, R114, R49 ;  /* 0x0000003172317221 */ /* 0x000fe40000010000 */
[----:B------:R-:W-:Y:S02]  /*92b0*/  FFMA.FTZ R50, R139, R210, R50 ;  /* 0x000000d28b327223 */ /* 0x000fe40000010032 */
[----:B------:R-:W-:Y:S02]  /*92c0*/  FFMA.FTZ R116, R210, R141, -R116 ;  /* 0x0000008dd2747223 */ /* 0x000fe40000010874 */
[----:B------:R-:W-:-:S02]  /*92d0*/  FADD.FTZ R51, R118, R51 ;  /* 0x0000003376337221 */ /* 0x000fc40000010000 */
[----:B------:R-:W-:Y:S02]  /*92e0*/  FFMA.FTZ R48, R28, -R205, R48 ;  /* 0x800000cd1c307223 */ /* 0x000fe40000010030 */
[----:B------:R-:W-:Y:S02]  /*92f0*/  FMUL.FTZ R114, R185, R46 ;  /* 0x0000002eb9727220 */ /* 0x000fe40000410000 */
[----:B------:R-:W-:Y:S02]  /*9300*/  FFMA.FTZ R122, R25, R212, R122 ;  /* 0x000000d4197a7223 */ /* 0x000fe4000001007a */
[----:B------:R-:W-:Y:S02]  /*9310*/  FADD.FTZ R49, R49, R50 ;  /* 0x0000003231317221 */ /* 0x000fe40000010000 */
[----:B------:R-:W-:Y:S02]  /*9320*/  FADD.FTZ R51, R51, R116 ;  /* 0x0000007433337221 */ /* 0x000fe40000010000 */
[----:B------:R-:W-:-:S02]  /*9330*/  FFMA.FTZ R48, R27, -R204, R48 ;  /* 0x800000cc1b307223 */ /* 0x000fc40000010030 */
[----:B------:R-:W-:Y:S02]  /*9340*/  FADD.FTZ R217, -R10, R217 ;  /* 0x000000d90ad97221 */ /* 0x000fe40000010100 */
[----:B------:R-:W-:Y:S02]  /*9350*/  FMUL.FTZ R50, R109, R46 ;  /* 0x0000002e6d327220 */ /* 0x000fe40000410000 */
[----:B------:R-:W-:Y:S02]  /*9360*/  FMUL.FTZ R116, R203, R114 ;  /* 0x00000072cb747220 */ /* 0x000fe40000410000 */
[----:B------:R-:W-:Y:S02]  /*9370*/  FFMA.FTZ R122, R24, R219, R122 ;  /* 0x000000db187a7223 */ /* 0x000fe4000001007a */
[----:B------:R-:W-:Y:S02]  /*9380*/  FMUL.FTZ R141, R183, R45 ;  /* 0x0000002db78d7220 */ /* 0x000fe40000410000 */
[----:B------:R-:W-:-:S02]  /*9390*/  FFMA.FTZ R48, R26, -R203, R48 ;  /* 0x800000cb1a307223 */ /* 0x000fc40000010030 */
[----:B------:R-:W-:Y:S02]  /*93a0*/  FFMA.FTZ R116, R217, R50, -R116 ;  /* 0x00000032d9747223 */ /* 0x000fe40000010874 */
[----:B------:R-:W-:Y:S02]  /*93b0*/  FADD.FTZ R212, -R9, R212 ;  /* 0x000000d409d47221 */ /* 0x000fe40000010100 */
[----:B------:R-:W-:Y:S02]  /*93c0*/  FFMA.FTZ R122, R23, R214, R122 ;  /* 0x000000d6177a7223 */ /* 0x000fe4000001007a */
[----:B------:R-:W-:Y:S02]  /*93d0*/  FMUL.FTZ R143, R182, R45 ;  /* 0x0000002db68f7220 */ /* 0x000fe40000410000 */
[----:B------:R-:W-:Y:S02]  /*93e0*/  FMUL.FTZ R118, R202, R141 ;  /* 0x0000008dca767220 */ /* 0x000fe40000410000 */
[----:B------:R-:W-:-:S02]  /*93f0*/  FMUL.FTZ R50, R203, R50 ;  /* 0x00000032cb327220 */ /* 0x000fc40000410000 */
[----:B------:R-:W-:Y:S02]  /*9400*/  FFMA.FTZ R48, R25, -R202, R48 ;  /* 0x800000ca19307223 */ /* 0x000fe40000010030 */
[----:B------:R-:W-:Y:S02]  /*9410*/  FFMA.FTZ R122, R22, R221, R122 ;  /* 0x000000dd167a7223 */ /* 0x000fe4000001007a */
[----:B------:R-:W-:Y:S02]  /*9420*/  FFMA.FTZ R118, R212, R143, -R118 ;  /* 0x0000008fd4767223 */ /* 0x000fe40000010876 */
[----:B------:R-:W-:Y:S02]  /*9430*/  FFMA.FTZ R50, R114, R217, R50 ;  /* 0x000000d972327223 */ /* 0x000fe40000010032 */
[----:B------:R-:W-:Y:S02]  /*9440*/  FMUL.FTZ R143, R202, R143 ;  /* 0x0000008fca8f7220 */ /* 0x000fe40000410000 */
[----:B------:R-:W-:-:S02]  /*9450*/  FFMA.FTZ R48, R24, -R201, R48 ;  /* 0x800000c918307223 */ /* 0x000fc40000010030 */
[----:B------:R-:W-:Y:S02]  /*9460*/  FFMA.FTZ R122, R21, R218, R122 ;  /* 0x000000da157a7223 */ /* 0x000fe4000001007a */
[----:B------:R-:W-:Y:S02]  /*9470*/  FADD.FTZ R49, R49, R50 ;  /* 0x0000003231317221 */ /* 0x000fe40000010000 */
[----:B------:R-:W-:Y:S02]  /*9480*/  FFMA.FTZ R50, R141, R212, R143 ;  /* 0x000000d48d327223 */ /* 0x000fe4000001008f */
[----:B------:R-:W-:Y:S02]  /*9490*/  FFMA.FTZ R48, R23, -R200, R48 ;  /* 0x800000c817307223 */ /* 0x000fe40000010030 */
[----:B------:R-:W-:Y:S02]  /*94a0*/  FFMA.FTZ R138, R20, R223, R122 ;  /* 0x000000df148a7223 */ /* 0x000fe4000001007a */
[----:B------:R-:W-:-:S02]  /*94b0*/  FADD.FTZ R122, R49, R50 ;  /* 0x00000032317a7221 */ /* 0x000fc40000010000 */
[----:B------:R-:W-:Y:S02]  /*94c0*/  FADD.FTZ R51, R51, R116 ;  /* 0x0000007433337221 */ /* 0x000fe40000010000 */
[----:B------:R-:W-:Y:S02]  /*94d0*/  FADD.FTZ R49, RZ, R112 ;  /* 0x00000070ff317221 */ /* 0x000fe40000010000 */
[----:B------:R-:W-:Y:S02]  /*94e0*/  FFMA.FTZ R48, R22, -R213, R48 ;  /* 0x800000d516307223 */ /* 0x000fe40000010030 */
[----:B------:R-:W-:Y:S02]  /*94f0*/  FMUL.FTZ R112, R181, R40 ;  /* 0x00000028b5707220 */ /* 0x000fe40000410000 */
[----:B------:R-:W-:Y:S02]  /*9500*/  FFMA.FTZ R50, R19, R228, R138 ;  /* 0x000000e413327223 */ /* 0x000fe4000001008a */
[----:B------:R-:W-:-:S02]  /*9510*/  FADD.FTZ R118, R51, R118 ;  /* 0x0000007633767221 */ /* 0x000fc40000010000 */
[----:B------:R-:W-:Y:S02]  /*9520*/  FFMA.FTZ R138, R21, -R216, R48 ;  /* 0x800000d8158a7223 */ /* 0x000fe40000010030 */
[----:B------:R-:W-:Y:S02]  /*9530*/  FADD.FTZ R219, -R8, R219 ;  /* 0x000000db08db7221 */ /* 0x000fe40000010100 */
[----:B------:R-:W-:Y:S02]  /*9540*/  FMUL.FTZ R48, R59, R40 ;  /* 0x000000283b307220 */ /* 0x000fe40000410000 */
[----:B------:R-:W-:Y:S02]  /*9550*/  FMUL.FTZ R51, R201, R112 ;  /* 0x00000070c9337220 */ /* 0x000fe40000410000 */
[----:B------:R-:W-:Y:S02]  /*9560*/  FMUL.FTZ R140, R171, UR15 ;  /* 0x0000000fab8c7c20 */ /* 0x000fe40008410000 */
[----:B------:R-:W-:-:S02]  /*9570*/  FFMA.FTZ R145, R219, R48, -R51 ;  /* 0x00000030db917223 */ /* 0x000fc40000010833 */
[----:B------:R-:W-:Y:S02]  /*9580*/  FMUL.FTZ R48, R201, R48 ;  /* 0x00000030c9307220 */ /* 0x000fe40000410000 */
[----:B------:R-:W-:Y:S02]  /*9590*/  FFMA.FTZ R138, R20, -R225, R138 ;  /* 0x800000e1148a7223 */ /* 0x000fe4000001008a */
[-C--:B------:R-:W-:Y:S02]  /*95a0*/  FMUL.FTZ R116, R171, R34.reuse ;  /* 0x00000022ab747220 */ /* 0x080fe40000410000 */
[----:B------:R-:W-:Y:S02]  /*95b0*/  FFMA.FTZ R143, R112, R219, R48 ;  /* 0x000000db708f7223 */ /* 0x000fe40000010030 */
[----:B------:R-:W-:Y:S02]  /*95c0*/  FFMA.FTZ R50, R18, R231, R50 ;  /* 0x000000e712327223 */ /* 0x000fe40000010032 */
[----:B------:R-:W-:-:S02]  /*95d0*/  FMUL.FTZ R142, R53, R34 ;  /* 0x00000022358e7220 */ /* 0x000fc40000410000 */
[----:B------:R-:W-:Y:S02]  /*95e0*/  FFMA.FTZ R140, R53, UR14, -R140 ;  /* 0x0000000e358c7c23 */ /* 0x000fe4000801088c */
[----:B------:R-:W-:Y:S02]  /*95f0*/  FFMA.FTZ R51, R19, -R226, R138 ;  /* 0x800000e213337223 */ /* 0x000fe4000001008a */
[----:B------:R-:W-:Y:S02]  /*9600*/  FADD.FTZ R231, -R2, R231 ;  /* 0x000000e702e77221 */ /* 0x000fe40000010100 */
[----:B------:R-:W-:Y:S02]  /*9610*/  FMUL.FTZ R138, R49, R116 ;  /* 0x00000074318a7220 */ /* 0x000fe40000410000 */
[----:B------:R-:W-:Y:S02]  /*9620*/  FADD.FTZ R122, R122, R143 ;  /* 0x0000008f7a7a7221 */ /* 0x000fe40000010000 */
[----:B------:R-:W-:-:S02]  /*9630*/  FMUL.FTZ R143, R179, R39 ;  /* 0x00000027b38f7220 */ /* 0x000fc40000410000 */
[C---:B------:R-:W-:Y:S02]  /*9640*/  FMUL.FTZ R148, R49.reuse, R140 ;  /* 0x0000008c31947220 */ /* 0x040fe40000410000 */
[----:B------:R-:W-:Y:S02]  /*9650*/  FFMA.FTZ R51, R18, -R49, R51 ;  /* 0x8000003112337223 */ /* 0x000fe40000010033 */
[-C--:B------:R-:W-:Y:S02]  /*9660*/  FMUL.FTZ R150, R49, R142.reuse ;  /* 0x0000008e31967220 */ /* 0x080fe40000410000 */
[----:B------:R-:W-:Y:S02]  /*9670*/  FFMA.FTZ R48, R231, R142, -R138 ;  /* 0x0000008ee7307223 */ /* 0x000fe4000001088a */
[----:B------:R-:W-:Y:S02]  /*9680*/  FADD.FTZ R49, R118, R145 ;  /* 0x0000009176317221 */ /* 0x000fe40000010000 */
[----:B------:R-:W-:-:S02]  /*9690*/  FADD.FTZ R214, -R7, R214 ;  /* 0x000000d607d67221 */ /* 0x000fc40000010100 */
[----:B------:R-:W-:Y:S02]  /*96a0*/  FMUL.FTZ R145, R178, R39 ;  /* 0x00000027b2917220 */ /* 0x000fe40000410000 */
[----:B------:R-:W-:Y:S02]  /*96b0*/  FMUL.FTZ R138, R200, R143 ;  /* 0x0000008fc88a7220 */ /* 0x000fe40000410000 */
[-C--:B------:R-:W-:Y:S02]  /*96c0*/  FMUL.FTZ R118, R177, R38.reuse ;  /* 0x00000026b1767220 */ /* 0x080fe40000410000 */
[----:B------:R-:W-:Y:S02]  /*96d0*/  FFMA.FTZ R140, R214, R145, -R138 ;  /* 0x00000091d68c7223 */ /* 0x000fe4000001088a */
[----:B------:R-:W-:Y:S02]  /*96e0*/  FADD.FTZ R221, -R6, R221 ;  /* 0x000000dd06dd7221 */ /* 0x000fe40000010100 */
[----:B------:R-:W-:-:S02]  /*96f0*/  FMUL.FTZ R142, R57, R38 ;  /* 0x00000026398e7220 */ /* 0x000fc40000410000 */
[----:B------:R-:W-:Y:S02]  /*9700*/  FMUL.FTZ R138, R200, R145 ;  /* 0x00000091c88a7220 */ /* 0x000fe40000410000 */
[----:B------:R-:W-:Y:S02]  /*9710*/  FMUL.FTZ R144, R213, R118 ;  /* 0x00000076d5907220 */ /* 0x000fe40000410000 */
[----:B------:R-:W-:Y:S02]  /*9720*/  FMUL.FTZ R145, R175, R37 ;  /* 0x00000025af917220 */ /* 0x000fe40000410000 */
[----:B------:R-:W-:Y:S02]  /*9730*/  FFMA.FTZ R147, R143, R214, R138 ;  /* 0x000000d68f937223 */ /* 0x000fe4000001008a */
[----:B------:R-:W-:Y:S02]  /*9740*/  FFMA.FTZ R144, R221, R142, -R144 ;  /* 0x0000008edd907223 */ /* 0x000fe40000010890 */
[----:B------:R-:W-:-:S02]  /*9750*/  FADD.FTZ R218, -R5, R218 ;  /* 0x000000da05da7221 */ /* 0x000fc40000010100 */
[----:B------:R-:W-:Y:S02]  /*9760*/  FMUL.FTZ R149, R174, R37 ;  /* 0x00000025ae957220 */ /* 0x000fe40000410000 */
[----:B------:R-:W-:Y:S02]  /*9770*/  FMUL.FTZ R142, R213, R142 ;  /* 0x0000008ed58e7220 */ /* 0x000fe40000410000 */
[----:B------:R-:W-:Y:S02]  /*9780*/  FMUL.FTZ R138, R216, R145 ;  /* 0x00000091d88a7220 */ /* 0x000fe40000410000 */
[----:B------:R-:W-:Y:S02]  /*9790*/  FMUL.FTZ R146, R53, UR15 ;  /* 0x0000000f35927c20 */ /* 0x000fe40008410000 */
[----:B------:R-:W-:Y:S02]  /*97a0*/  FADD.FTZ R122, R122, R147 ;  /* 0x000000937a7a7221 */ /* 0x000fe40000010000 */
[----:B------:R-:W-:-:S02]  /*97b0*/  FFMA.FTZ R53, R118, R221, R142 ;  /* 0x000000dd76357223 */ /* 0x000fc4000001008e */
[-C--:B------:R-:W-:Y:S02]  /*97c0*/  FFMA.FTZ R138, R218, R149.reuse, -R138 ;  /* 0x00000095da8a7223 */ /* 0x080fe4000001088a */
[----:B------:R-:W-:Y:S02]  /*97d0*/  FMUL.FTZ R149, R216, R149 ;  /* 0x00000095d8957220 */ /* 0x000fe40000410000 */
[----:B------:R-:W-:Y:S02]  /*97e0*/  FADD.FTZ R53, R122, R53 ;  /* 0x000000357a357221 */ /* 0x000fe40000010000 */
[----:B------:R-:W-:Y:S02]  /*97f0*/  FADD.FTZ R49, R49, R140 ;  /* 0x0000008c31317221 */ /* 0x000fe40000010000 */
[----:B------:R-:W-:Y:S02]  /*9800*/  FFMA.FTZ R122, R145, R218, R149 ;  /* 0x000000da917a7223 */ /* 0x000fe40000010095 */
[----:B------:R-:W-:-:S02]  /*9810*/  FADD.FTZ R49, R49, R144 ;  /* 0x0000009031317221 */ /* 0x000fc40000010000 */
[----:B------:R-:W-:Y:S02]  /*9820*/  FADD.FTZ R140, R53, R122 ;  /* 0x0000007a358c7221 */ /* 0x000fe40000010000 */
[-C--:B------:R-:W-:Y:S02]  /*9830*/  FMUL.FTZ R122, R173, R36.reuse ;  /* 0x00000024ad7a7220 */ /* 0x080fe40000410000 */
[----:B------:R-:W-:Y:S02]  /*9840*/  FADD.FTZ R49, R49, R138 ;  /* 0x0000008a31317221 */ /* 0x000fe40000010000 */
[----:B------:R-:W-:Y:S02]  /*9850*/  FADD.FTZ R223, -R4, R223 ;  /* 0x000000df04df7221 */ /* 0x000fe40000010100 */
[----:B------:R-:W-:Y:S02]  /*9860*/  FMUL.FTZ R138, R55, R36 ;  /* 0x00000024378a7220 */ /* 0x000fe40000410000 */
[----:B------:R-:W-:-:S02]  /*9870*/  FMUL.FTZ R142, R225, R122 ;  /* 0x0000007ae18e7220 */ /* 0x000fc40000410000 */
[C---:B------:R-:W-:Y:S02]  /*9880*/  FMUL.FTZ R147, R167.reuse, UR15 ;  /* 0x0000000fa7937c20 */ /* 0x040fe40008410000 */
[-C--:B------:R-:W-:Y:S02]  /*9890*/  FMUL.FTZ R53, R167, R35.reuse ;  /* 0x00000023a7357220 */ /* 0x080fe40000410000 */
[-C--:B------:R-:W-:Y:S02]  /*98a0*/  FFMA.FTZ R142, R223, R138.reuse, -R142 ;  /* 0x0000008adf8e7223 */ /* 0x080fe4000001088e */
[----:B------:R-:W-:Y:S02]  /*98b0*/  FMUL.FTZ R138, R225, R138 ;  /* 0x0000008ae18a7220 */ /* 0x000fe40000410000 */
[C---:B------:R-:W-:Y:S02]  /*98c0*/  FFMA.FTZ R149, R52.reuse, UR14, -R147 ;  /* 0x0000000e34957c23 */ /* 0x040fe40008010893 */
[----:B------:R-:W-:-:S02]  /*98d0*/  FMUL.FTZ R151, R52, R35 ;  /* 0x0000002334977220 */ /* 0x000fc40000410000 */
[----:B------:R-:W-:Y:S02]  /*98e0*/  FMUL.FTZ R144, R52, UR15 ;  /* 0x0000000f34907c20 */ /* 0x000fe40008410000 */
[----:B------:R-:W-:Y:S02]  /*98f0*/  FADD.FTZ R228, -R3, R228 ;  /* 0x000000e403e47221 */ /* 0x000fe40000010100 */
[----:B------:R-:W-:Y:S02]  /*9900*/  FMUL.FTZ R52, R226, R53 ;  /* 0x00000035e2347220 */ /* 0x000fe40000410000 */
[----:B------:R-:W-:Y:S02]  /*9910*/  FFMA.FTZ R147, R122, R223, R138 ;  /* 0x000000df7a937223 */ /* 0x000fe4000001008a */
[C---:B------:R-:W-:Y:S02]  /*9920*/  FMUL.FTZ R149, R226.reuse, R149 ;  /* 0x00000095e2957220 */ /* 0x040fe40000410000 */
[----:B------:R-:W-:-:S02]  /*9930*/  FMUL.FTZ R226, R226, R151 ;  /* 0x00000097e2e27220 */ /* 0x000fc40000410000 */
[----:B------:R-:W-:Y:S02]  /*9940*/  FFMA.FTZ R138, R228, R151, -R52 ;  /* 0x00000097e48a7223 */ /* 0x000fe40000010834 */
[----:B------:R-:W-:Y:S02]  /*9950*/  FADD.FTZ R49, R49, R142 ;  /* 0x0000008e31317221 */ /* 0x000fe40000010000 */
[----:B------:R-:W-:Y:S02]  /*9960*/  FADD.FTZ R140, R140, R147 ;  /* 0x000000938c8c7221 */ /* 0x000fe40000010000 */
[----:B------:R-:W-:Y:S02]  /*9970*/  FFMA.FTZ R147, R53, R228, R226 ;  /* 0x000000e435937223 */ /* 0x000fe400000100e2 */
[----:B------:R-:W-:Y:S02]  /*9980*/  FFMA.FTZ R146, R171, UR14, R146 ;  /* 0x0000000eab927c23 */ /* 0x000fe40008010092 */
[----:B------:R-:W-:-:S02]  /*9990*/  FADD.FTZ R49, R49, R138 ;  /* 0x0000008a31317221 */ /* 0x000fc40000010000 */
[-C--:B------:R-:W-:Y:S02]  /*99a0*/  FFMA.FTZ R153, R116, R231.reuse, R150 ;  /* 0x000000e774997223 */ /* 0x080fe40000010096 */
[----:B------:R-:W-:Y:S02]  /*99b0*/  FADD.FTZ R140, R140, R147 ;  /* 0x000000938c8c7221 */ /* 0x000fe40000010000 */
[----:B------:R-:W-:Y:S01]  /*99c0*/  FFMA.FTZ R146, R146, R231, R148 ;  /* 0x000000e792927223 */ /* 0x000fe20000010094 */
[----:B------:R-:W-:Y:S01]  /*99d0*/  SHFL.DOWN PT, R147, R50, 0x1, 0x1f ;  /* 0x08201f0032937f89 */ /* 0x000fe200000e0000 */
[----:B------:R-:W-:Y:S02]  /*99e0*/  FADD.FTZ R142, R49, R48 ;  /* 0x00000030318e7221 */ /* 0x000fe40000010000 */
[----:B------:R-:W-:Y:S01]  /*99f0*/  FMUL.FTZ R138, R173, UR15 ;  /* 0x0000000fad8a7c20 */ /* 0x000fe20008410000 */
[----:B------:R-:W-:Y:S01]  /*9a00*/  SHFL.DOWN PT, R148, R51, 0x1, 0x1f ;  /* 0x08201f0033947f89 */ /* 0x000fe200000e0000 */
[----:B------:R-:W-:-:S02]  /*9a10*/  FADD.FTZ R140, R140, R153 ;  /* 0x000000998c8c7221 */ /* 0x000fc40000010000 */
[----:B------:R-:W-:Y:S02]  /*9a20*/  FFMA.FTZ R52, R95, R171, R146 ;  /* 0x000000ab5f347223 */ /* 0x000fe40000010092 */
[----:B------:R-:W0:Y:S01]  /*9a30*/  SHFL.DOWN PT, R146, R142, 0x1, 0x1f ;  /* 0x08201f008e927f89 */ /* 0x000e2200000e0000 */
[C---:B------:R-:W-:Y:S02]  /*9a40*/  FFMA.FTZ R138, R55.reuse, UR14, -R138 ;  /* 0x0000000e378a7c23 */ /* 0x040fe4000801088a */
[----:B------:R-:W-:Y:S02]  /*9a50*/  FMUL.FTZ R48, R55, UR15 ;  /* 0x0000000f37307c20 */ /* 0x000fe40008410000 */
[----:B------:R-:W1:Y:S01]  /*9a60*/  SHFL.DOWN PT, R55, R140, 0x1, 0x1f ;  /* 0x08201f008c377f89 */ /* 0x000e6200000e0000 */
[----:B------:R-:W-:Y:S02]  /*9a70*/  FMUL.FTZ R49, R175, UR15 ;  /* 0x0000000faf317c20 */ /* 0x000fe40008410000 */
[----:B------:R-:W-:-:S02]  /*9a80*/  FMUL.FTZ R138, R225, R138 ;  /* 0x0000008ae18a7220 */ /* 0x000fc40000410000 */
[----:B------:R-:W-:Y:S02]  /*9a90*/  FFMA.FTZ R48, R173, UR14, R48 ;  /* 0x0000000ead307c23 */ /* 0x000fe40008010030 */
[C---:B------:R-:W-:Y:S02]  /*9aa0*/  FFMA.FTZ R49, R174.reuse, UR14, -R49 ;  /* 0x0000000eae317c23 */ /* 0x040fe40008010831 */
[----:B------:R-:W-:Y:S02]  /*9ab0*/  FMUL.FTZ R174, R174, UR15 ;  /* 0x0000000faeae7c20 */ /* 0x000fe40008410000 */
[----:B------:R-:W-:Y:S02]  /*9ac0*/  FFMA.FTZ R138, R48, R223, R138 ;  /* 0x000000df308a7223 */ /* 0x000fe4000001008a */
        /* <DEDUP_REMOVED lines=11> */
[----:B------:R-:W-:Y:S02]  /*9b80*/  @!P0 FADD.FTZ R51, R51, R148 ;  /* 0x0000009433338221 */ /* 0x000fe40000010000 */
[----:B-1----:R-:W-:Y:S01]  /*9b90*/  @!P0 FADD.FTZ R48, R48, R55 ;  /* 0x0000003730308221 */ /* 0x002fe20000010000 */
        /* <DEDUP_REMOVED lines=9> */
[----:B------:R-:W-:Y:S01]  /*9c30*/  FMUL.FTZ R55, R179, UR15 ;  /* 0x0000000fb3377c20 */ /* 0x000fe20008410000 */
[----:B------:R-:W3:Y:S01]  /*9c40*/  SHFL.DOWN PT, R147, R48, 0x2, 0x1f ;  /* 0x08401f0030937f89 */ /* 0x000ee200000e0000 */
[----:B------:R-:W-:Y:S02]  /*9c50*/  FMUL.FTZ R144, R201, R144 ;  /* 0x00000090c9907220 */ /* 0x000fe40000410000 */
[----:B------:R-:W-:Y:S02]  /*9c60*/  FFMA.FTZ R142, R181, UR14, R142 ;  /* 0x0000000eb58e7c23 */ /* 0x000fe4000801008e */
[----:B------:R-:W-:-:S02]  /*9c70*/  FFMA.FTZ R55, R178, UR14, -R55 ;  /* 0x0000000eb2377c23 */ /* 0x000fc40008010837 */
[----:B------:R-:W-:Y:S02]  /*9c80*/  FFMA.FTZ R146, R142, R219, R144 ;  /* 0x000000db8e927223 */ /* 0x000fe40000010090 */
[----:B------:R-:W-:Y:S02]  /*9c90*/  FMUL.FTZ R142, R185, UR15 ;  /* 0x0000000fb98e7c20 */ /* 0x000fe40008410000 */
[----:B------:R-:W-:Y:S02]  /*9ca0*/  FMUL.FTZ R200, R200, R55 ;  /* 0x00000037c8c87220 */ /* 0x000fe40000410000 */
[----:B0-----:R-:W-:Y:S02]  /*9cb0*/  @!P0 FADD.FTZ R49, R49, R148 ;  /* 0x0000009431318221 */ /* 0x001fe40000010000 */
[----:B------:R-:W-:Y:S02]  /*9cc0*/  FMUL.FTZ R55, R183, UR15 ;  /* 0x0000000fb7377c20 */ /* 0x000fe40008410000 */
[----:B-1----:R-:W-:Y:S01]  /*9cd0*/  @!P0 FADD.FTZ R50, R50, R149 ;  /* 0x0000009532328221 */ /* 0x002fe20000010000 */
[----:B------:R-:W0:Y:S01]  /*9ce0*/  SHFL.DOWN PT, R148, R49, 0x4, 0x1f ;  /* 0x08801f0031947f89 */ /* 0x000e2200000e0000 */
[----:B------:R-:W-:-:S02]  /*9cf0*/  FFMA.FTZ R144, R109, UR14, -R142 ;  /* 0x0000000e6d907c23 */ /* 0x000fc4000801088e */
[----:B--2---:R-:W-:Y:S01]  /*9d00*/  @!P0 FADD.FTZ R51, R51, R150 ;  /* 0x0000009633338221 */ /* 0x004fe20000010000 */
[----:B------:R-:W1:Y:S01]  /*9d10*/  SHFL.DOWN PT, R149, R50, 0x4, 0x1f ;  /* 0x08801f0032957f89 */ /* 0x000e6200000e0000 */
[----:B------:R-:W-:Y:S02]  /*9d20*/  FMUL.FTZ R142, R109, UR15 ;  /* 0x0000000f6d8e7c20 */ /* 0x000fe40008410000 */
[----:B---3--:R-:W-:Y:S01]  /*9d30*/  @!P0 FADD.FTZ R48, R48, R147 ;  /* 0x0000009330308221 */ /* 0x008fe20000010000 */
[----:B------:R-:W2:Y:S01]  /*9d40*/  SHFL.DOWN PT, R150, R51, 0x4, 0x1f ;  /* 0x08801f0033967f89 */ /* 0x000ea200000e0000 */
[----:B------:R-:W-:Y:S01]  /*9d50*/  ISETP.GT.AND P0, PT, R130, 0x1b, PT ;  /* 0x0000001b8200780c */ /* 0x000fe20003f04270 */
[----:B------:R-:W-:Y:S02]  /*9d60*/  FFMA.FTZ R55, R182, UR14, -R55 ;  /* 0x0000000eb6377c23 */ /* 0x000fe40008010837 */
[----:B------:R-:W3:Y:S01]  /*9d70*/  SHFL.DOWN PT, R59, R48, 0x4, 0x1f ;  /* 0x08801f00303b7f89 */ /* 0x000ee200000e0000 */
[----:B------:R-:W-:-:S02]  /*9d80*/  FMUL.FTZ R178, R178, UR15 ;  /* 0x0000000fb2b27c20 */ /* 0x000fc40008410000 */
[----:B------:R-:W-:Y:S02]  /*9d90*/  FMUL.FTZ R182, R182, UR15 ;  /* 0x0000000fb6b67c20 */ /* 0x000fe40008410000 */
[----:B------:R-:W-:Y:S02]  /*9da0*/  FMUL.FTZ R144, R203, R144 ;  /* 0x00000090cb907220 */ /* 0x000fe40000410000 */
[----:B------:R-:W-:Y:S02]  /*9db0*/  FFMA.FTZ R142, R185, UR14, R142 ;  /* 0x0000000eb98e7c23 */ /* 0x000fe4000801008e */
[----:B------:R-:W-:Y:S02]  /*9dc0*/  FMUL.FTZ R140, R57, UR15 ;  /* 0x0000000f398c7c20 */ /* 0x000fe40008410000 */
[----:B------:R-:W-:Y:S02]  /*9dd0*/  FMUL.FTZ R202, R202, R55 ;  /* 0x00000037caca7220 */ /* 0x000fe40000410000 */
[----:B------:R-:W-:-:S02]  /*9de0*/  FFMA.FTZ R57, R179, UR14, R178 ;  /* 0x0000000eb3397c23 */ /* 0x000fc400080100b2 */
[----:B------:R-:W-:Y:S02]  /*9df0*/  FFMA.FTZ R55, R183, UR14, R182 ;  /* 0x0000000eb7377c23 */ /* 0x000fe400080100b6 */
[----:B------:R-:W-:Y:S02]  /*9e00*/  FFMA.FTZ R144, R142, R217, R144 ;  /* 0x000000d98e907223 */ /* 0x000fe40000010090 */
[----:B------:R-:W-:Y:S02]  /*9e10*/  FMUL.FTZ R142, R189, UR15 ;  /* 0x0000000fbd8e7c20 */ /* 0x000fe40008410000 */
[----:B0-----:R-:W-:Y:S02]  /*9e20*/  @!P0 FADD.FTZ R49, R49, R148 ;  /* 0x0000009431318221 */ /* 0x001fe40000010000 */
[----:B------:R-:W-:Y:S02]  /*9e30*/  FFMA.FTZ R57, R57, R214, R200 ;  /* 0x000000d639397223 */ /* 0x000fe400000100c8 */
[----:B------:R-:W-:-:S02]  /*9e40*/  FFMA.FTZ R55, R55, R212, R202 ;  /* 0x000000d437377223 */ /* 0x000fc400000100ca */
[----:B-1----:R-:W-:Y:S02]  /*9e50*/  @!P0 FADD.FTZ R50, R50, R149 ;  /* 0x0000009532328221 */ /* 0x002fe40000010000 */
[----:B--2---:R-:W-:Y:S02]  /*9e60*/  @!P0 FADD.FTZ R51, R51, R150 ;  /* 0x0000009633338221 */ /* 0x004fe40000010000 */
[----:B---3--:R-:W-:Y:S01]  /*9e70*/  @!P0 FADD.FTZ R48, R48, R59 ;  /* 0x0000003b30308221 */ /* 0x008fe20000010000 */
[----:B------:R-:W-:Y:S01]  /*9e80*/  SHFL.DOWN PT, R109, R50, 0x8, 0x1f ;  /* 0x09001f00326d7f89 */ /* 0x000fe200000e0000 */
[----:B------:R-:W-:Y:S01]  /*9e90*/  FFMA.FTZ R142, R111, UR14, -R142 ;  /* 0x0000000e6f8e7c23 */ /* 0x000fe2000801088e */
[----:B------:R-:W-:Y:S01]  /*9ea0*/  ISETP.GT.AND P0, PT, R130, 0x17, PT ;  /* 0x000000178200780c */ /* 0x000fe20003f04270 */
[----:B------:R-:W-:Y:S01]  /*9eb0*/  FFMA.FTZ R154, R97, R181, R146 ;  /* 0x000000b5619a7223 */ /* 0x000fe20000010092 */
[----:B------:R-:W-:Y:S01]  /*9ec0*/  SHFL.DOWN PT, R148, R51, 0x8, 0x1f ;  /* 0x09001f0033947f89 */ /* 0x000fe200000e0000 */
[----:B------:R-:W-:-:S02]  /*9ed0*/  FFMA.FTZ R179, R98, R179, R57 ;  /* 0x000000b362b37223 */ /* 0x000fc40000010039 */
[----:B------:R-:W-:Y:S01]  /*9ee0*/  FFMA.FTZ R183, R96, R183, R55 ;  /* 0x000000b760b77223 */ /* 0x000fe20000010037 */
[----:B------:R-:W0:Y:S01]  /*9ef0*/  SHFL.DOWN PT, R146, R49, 0x8, 0x1f ;  /* 0x09001f0031927f89 */ /* 0x000e2200000e0000 */
[----:B------:R-:W-:Y:S02]  /*9f00*/  FMUL.FTZ R57, R187, UR15 ;  /* 0x0000000fbb397c20 */ /* 0x000fe40008410000 */
[----:B------:R-:W-:Y:S01]  /*9f10*/  FMUL.FTZ R55, R191, UR15 ;  /* 0x0000000fbf377c20 */ /* 0x000fe20008410000 */
[----:B------:R-:W1:Y:S01]  /*9f20*/  SHFL.DOWN PT, R59, R48, 0x8, 0x1f ;  /* 0x09001f00303b7f89 */ /* 0x000e6200000e0000 */
[----:B------:R-:W-:Y:S02]  /*9f30*/  FMUL.FTZ R205, R205, R142 ;  /* 0x0000008ecdcd7220 */ /* 0x000fe40000410000 */
[----:B------:R-:W-:Y:S02]  /*9f40*/  FMUL.FTZ R142, R111, UR15 ;  /* 0x0000000f6f8e7c20 */ /* 0x000fe40008410000 */
[----:B------:R-:W-:-:S02]  /*9f50*/  FFMA.FTZ R57, R186, UR14, -R57 ;  /* 0x0000000eba397c23 */ /* 0x000fc40008010839 */
[----:B------:R-:W-:Y:S02]  /*9f60*/  FFMA.FTZ R55, R190, UR14, -R55 ;  /* 0x0000000ebe377c23 */ /* 0x000fe40008010837 */
[----:B------:R-:W-:Y:S02]  /*9f70*/  FMUL.FTZ R186, R186, UR15 ;  /* 0x0000000fbaba7c20 */ /* 0x000fe40008410000 */
[----:B------:R-:W-:Y:S02]  /*9f80*/  FFMA.FTZ R142, R189, UR14, R142 ;  /* 0x0000000ebd8e7c23 */ /* 0x000fe4000801008e */
[----:B------:R-:W-:Y:S02]  /*9f90*/  FMUL.FTZ R206, R206, R55 ;  /* 0x00000037cece7220 */ /* 0x000fe40000410000 */
[----:B------:R-:W-:Y:S02]  /*9fa0*/  FMUL.FTZ R204, R204, R57 ;  /* 0x00000039cccc7220 */ /* 0x000fe40000410000 */
[----:B------:R-:W-:-:S02]  /*9fb0*/  FFMA.FTZ R55, R187, UR14, R186 ;  /* 0x0000000ebb377c23 */ /* 0x000fc400080100ba */
[----:B------:R-:W-:Y:S02]  /*9fc0*/  FFMA.FTZ R142, R142, R215, R205 ;  /* 0x000000d78e8e7223 */ /* 0x000fe400000100cd */
[----:B------:R-:W-:Y:S02]  /*9fd0*/  FFMA.FTZ R204, R55, R210, R204 ;  /* 0x000000d237cc7223 */ /* 0x000fe400000100cc */
[----:B------:R-:W-:Y:S02]  /*9fe0*/  FMUL.FTZ R55, R54, UR15 ;  /* 0x0000000f36377c20 */ /* 0x000fe40008410000 */
[----:B------:R-:W-:Y:S02]  /*9ff0*/  FFMA.FTZ R150, R101, R189, R142 ;  /* 0x000000bd65967223 */ /* 0x000fe4000001008e */
[----:B------:R-:W-:Y:S02]  /*a000*/  FMUL.FTZ R142, R195, UR15 ;  /* 0x0000000fc38e7c20 */ /* 0x000fe40008410000 */
[----:B------:R-:W-:-:S02]  /*a010*/  FFMA.FTZ R152, R103, R185, R144 ;  /* 0x000000b967987223 */ /* 0x000fc40000010090 */
[----:B------:R-:W-:Y:S02]  /*a020*/  FFMA.FTZ R144, R192, UR14, -R55 ;  /* 0x0000000ec0907c23 */ /* 0x000fe40008010837 */
[----:B------:R-:W-:Y:S02]  /*a030*/  FFMA.FTZ R55, R113, UR14, -R142 ;  /* 0x0000000e71377c23 */ /* 0x000fe4000801088e */
[----:B0-----:R-:W-:Y:S02]  /*a040*/  @!P0 FADD.FTZ R49, R49, R146 ;  /* 0x0000009231318221 */ /* 0x001fe40000010000 */
[----:B------:R-:W-:Y:S02]  /*a050*/  FMUL.FTZ R208, R208, R55 ;  /* 0x00000037d0d07220 */ /* 0x000fe40000410000 */
[----:B------:R-:W-:Y:S02]  /*a060*/  FMUL.FTZ R55, R192, UR15 ;  /* 0x0000000fc0377c20 */ /* 0x000fe40008410000 */
[----:B------:R-:W-:-:S02]  /*a070*/  FMUL.FTZ R146, R113, UR15 ;  /* 0x0000000f71927c20 */ /* 0x000fc40008410000 */
[----:B------:R-:W-:Y:S02]  /*a080*/  @!P0 FADD.FTZ R50, R50, R109 ;  /* 0x0000006d32328221 */ /* 0x000fe40000010000 */
[----:B------:R-:W-:Y:S02]  /*a090*/  @!P0 FADD.FTZ R51, R51, R148 ;  /* 0x0000009433338221 */ /* 0x000fe40000010000 */
[----:B-1----:R-:W-:Y:S01]  /*a0a0*/  @!P0 FADD.FTZ R48, R48, R59 ;  /* 0x0000003b30308221 */ /* 0x002fe20000010000 */
[----:B------:R-:W0:Y:S01]  /*a0b0*/  SHFL.DOWN PT, R109, R50, 0x10, 0x1f ;  /* 0x0a001f00326d7f89 */ /* 0x000e2200000e0000 */
[----:B------:R-:W-:Y:S01]  /*a0c0*/  FFMA.FTZ R148, R54, UR14, R55 ;  /* 0x0000000e36947c23 */ /* 0x000fe20008010037 */
[----:B------:R-:W-:Y:S01]  /*a0d0*/  ISETP.GT.AND P0, PT, R130, 0xf, PT ;  /* 0x0000000f8200780c */ /* 0x000fe20003f04270 */
[----:B------:R-:W-:Y:S01]  /*a0e0*/  FFMA.FTZ R55, R195, UR14, R146 ;  /* 0x0000000ec3377c23 */ /* 0x000fe20008010092 */
[----:B------:R-:W1:Y:S01]  /*a0f0*/  SHFL.DOWN PT, R156, R51, 0x10, 0x1f ;  /* 0x0a001f00339c7f89 */ /* 0x000e6200000e0000 */
[----:B------:R-:W-:-:S02]  /*a100*/  FMUL.FTZ R207, R207, R144 ;  /* 0x00000090cfcf7220 */ /* 0x000fc40000410000 */
[----:B------:R-:W-:Y:S01]  /*a110*/  FMUL.FTZ R144, R197, UR15 ;  /* 0x0000000fc5907c20 */ /* 0x000fe20008410000 */
[----:B------:R-:W2:Y:S01]  /*a120*/  SHFL.DOWN PT, R146, R49, 0x10, 0x1f ;  /* 0x0a001f0031927f89 */ /* 0x000ea200000e0000 */
[----:B------:R-:W-:Y:S02]  /*a130*/  FMUL.FTZ R142, R199, UR15 ;  /* 0x0000000fc78e7c20 */ /* 0x000fe40008410000 */
[----:B------:R-:W-:Y:S01]  /*a140*/  FFMA.FTZ R144, R115, UR14, -R144 ;  /* 0x0000000e73907c23 */ /* 0x000fe20008010890 */
[----:B------:R-:W3:Y:S01]  /*a150*/  SHFL.DOWN PT, R59, R48, 0x10, 0x1f ;  /* 0x0a001f00303b7f89 */ /* 0x000ee200000e0000 */
[----:B------:R-:W-:Y:S02]  /*a160*/  FFMA.FTZ R142, R123, UR14, -R142 ;  /* 0x0000000e7b8e7c23 */ /* 0x000fe4000801088e */
[----:B------:R-:W-:Y:S02]  /*a170*/  FMUL.FTZ R209, R209, R144 ;  /* 0x00000090d1d17220 */ /* 0x000fe40000410000 */
[----:B------:R-:W-:-:S02]  /*a180*/  FMUL.FTZ R211, R211, R142 ;  /* 0x0000008ed3d37220 */ /* 0x000fc40000410000 */
[----:B------:R-:W-:Y:S02]  /*a190*/  FMUL.FTZ R190, R190, UR15 ;  /* 0x0000000fbebe7c20 */ /* 0x000fe40008410000 */
[----:B------:R-:W-:Y:S02]  /*a1a0*/  FMUL.FTZ R144, R115, UR15 ;  /* 0x0000000f73907c20 */ /* 0x000fe40008410000 */
[----:B------:R-:W-:Y:S02]  /*a1b0*/  FMUL.FTZ R142, R123, UR15 ;  /* 0x0000000f7b8e7c20 */ /* 0x000fe40008410000 */
[----:B------:R-:W-:Y:S02]  /*a1c0*/  FFMA.FTZ R140, R177, UR14, R140 ;  /* 0x0000000eb18c7c23 */ /* 0x000fe4000801008c */
[----:B------:R-:W-:Y:S02]  /*a1d0*/  FFMA.FTZ R57, R191, UR14, R190 ;  /* 0x0000000ebf397c23 */ /* 0x000fe400080100be */
        /* <DEDUP_REMOVED lines=81> */
.L_x_2354:
[----:B0-----:R-:W-:Y:S05]  /*a6f0*/  BSYNC B0 ;  /* 0x0000000000007941 */ /* 0x001fea0003800000 */
.L_x_2353:
[----:B------:R-:W-:-:S04]  /*a700*/  IADD3 R0, R0, 0x1, RZ ;  /* 0x0000000100007810 */ /* 0x000fc80007ffe0ff */
[----:B------:R-:W-:-:S13]  /*a710*/  ISETP.GE.AND P0, PT, R0, c[0x0][0x16c], PT ;  /* 0x00005b0000007a0c */ /* 0x000fda0003f06270 */
[----:B------:R-:W-:Y:S01]  /*a720*/  @P0 CALL.REL.NOINC `(.L_x_2318) ;  /* 0x0000001000000944 */ /* 0x000fe20003c00000 */
[----:B------:R-:W-:Y:S05]  /*a730*/  BRA `(.L_x_2355) ;  /* 0xffff9d7000007947 */ /* 0x000fea000383ffff */
.L_x_2318:
[----:B------:R-:W-:Y:S01]  /*a740*/  BAR.SYNC.DEFER_BLOCKING 0x0 ;  /* 0x0000000000007b1d */ /* 0x000fe20000010000 */
[----:B-1----:R-:W-:Y:S01]  /*a750*/  HFMA2.MMA R2, -RZ, RZ, 0, 9.5367431640625e-07 ;  /* 0x00000010ff027435 */ /* 0x002fe200000001ff */
[----:B------:R-:W-:-:S09]  /*a760*/  LOP3.LUT R37, R127, 0x1f, R132, 0xf8, !PT ;  /* 0x0000001f7f257812 */ /* 0x000fd200078ef884 */
[----:B------:R-:W-:-:S05]  /*a770*/  IMAD.WIDE R2, R37, R2, UR6 ;  /* 0x0000000625027e25 */ /* 0x000fca000f8e0202 */
[----:B------:R-:W2:Y:S04]  /*a780*/  LDG.E.128 R4, [R2.64] ;  /* 0x0000000802047981 */ /* 0x000ea8000c1e1d00 */
[----:B------:R-:W3:Y:S04]  /*a790*/  LDG.E.128 R8, [R2.64+0x200] ;  /* 0x0002000802087981 */ /* 0x000ee8000c1e1d00 */
[----:B------:R-:W4:Y:S04]  /*a7a0*/  LDG.E.128 R12, [R2.64+0x400] ;  /* 0x00040008020c7981 */ /* 0x000f28000c1e1d00 */
[----:B------:R-:W5:Y:S01]  /*a7b0*/  LDG.E.128 R16, [R2.64+0x600] ;  /* 0x0006000802107981 */ /* 0x000f62000c1e1d00 */
[----:B------:R-:W-:Y:S01]  /*a7c0*/  IADD3 R38, R128, -0x1, RZ ;  /* 0xffffffff80267810 */ /* 0x000fe20007ffe0ff */
[----:B------:R-:W-:Y:S01]  /*a7d0*/  UIADD3 UR6, UP0, UR6, -0x2000, URZ ;  /* 0xffffe00006067890 */ /* 0x000fe2000ff1e03f */
[----:B------:R-:W-:Y:S01]  /*a7e0*/  LEA R36, R130, R127, 0x2 ;  /* 0x0000007f82247211 */ /* 0x000fe200078e10ff */
[----:B------:R-:W-:-:S02]  /*a7f0*/  UIADD3 UR10, UP1, UR10, -0x2000, URZ ;  /* 0xffffe0000a0a7890 */ /* 0x000fc4000ff3e03f */
        /* <DEDUP_REMOVED lines=9> */
[----:B------:R-:W1:Y:S04]  /*a890*/  LDS.128 R20, [R124.X16+0x10] ;  /* 0x000010007c147984 */ /* 0x000e68000000cc00 */
[----:B------:R-:W2:Y:S04]  /*a8a0*/  LDS.128 R24, [R124.X16+0x20] ;  /* 0x000020007c187984 */ /* 0x000ea8000000cc00 */
[----:B------:R-:W3:Y:S01]  /*a8b0*/  LDS.128 R4, [R124.X16+0x30] ;  /* 0x000030007c047984 */ /* 0x000ee2000000cc00 */
[----:B0-----:R-:W-:-:S04]  /*a8c0*/  IMAD R19, R133, c[0x0][0x2d8], RZ ;  /* 0x0000b60085137a24 */ /* 0x001fc800078e02ff */
[----:B------:R-:W-:Y:S02]  /*a8d0*/  IMAD R19, R134, c[0x0][0x2dc], R19 ;  /* 0x0000b70086137a24 */ /* 0x000fe400078e0213 */
[----:B-1----:R-:W-:Y:S02]  /*a8e0*/  FADD.FTZ R20, R20, UR5 ;  /* 0x0000000514147e21 */ /* 0x002fe40008010000 */
[----:B------:R-:W-:Y:S02]  /*a8f0*/  FADD.FTZ R21, R21, UR5 ;  /* 0x0000000515157e21 */ /* 0x000fe40008010000 */
[----:B------:R-:W-:Y:S01]  /*a900*/  FADD.FTZ R22, R22, UR5 ;  /* 0x0000000516167e21 */ /* 0x000fe20008010000 */
[----:B------:R-:W-:Y:S01]  /*a910*/  FSETP.GTU.FTZ.AND P2, PT, R20, 20, PT ;  /* 0x41a000001400780b */ /* 0x000fe20003f5c000 */
[----:B------:R-:W-:Y:S01]  /*a920*/  FADD.FTZ R23, R23, UR5 ;  /* 0x0000000517177e21 */ /* 0x000fe20008010000 */
[----:B------:R-:W-:Y:S01]  /*a930*/  FSETP.GTU.FTZ.AND P4, PT, R21, 20, PT ;  /* 0x41a000001500780b */ /* 0x000fe20003f9c000 */
[----:B--2---:R-:W-:Y:S01]  /*a940*/  FADD.FTZ R25, R25, UR5 ;  /* 0x0000000519197e21 */ /* 0x004fe20008010000 */
[----:B------:R-:W-:Y:S01]  /*a950*/  FSETP.GTU.FTZ.AND P3, PT, R22, 20, PT ;  /* 0x41a000001600780b */ /* 0x000fe20003f7c000 */
[----:B------:R-:W-:Y:S01]  /*a960*/  FADD.FTZ R24, R24, UR5 ;  /* 0x0000000518187e21 */ /* 0x000fe20008010000 */
[----:B------:R-:W-:Y:S01]  /*a970*/  FSETP.GTU.FTZ.AND P0, PT, R23, 20, PT ;  /* 0x41a000001700780b */ /* 0x000fe20003f1c000 */
[----:B---3--:R-:W-:Y:S01]  /*a980*/  FADD.FTZ R15, R4, UR5 ;  /* 0x00000005040f7e21 */ /* 0x008fe20008010000 */
[----:B------:R-:W-:Y:S01]  /*a990*/  FSETP.GTU.FTZ.AND P5, PT, R25, 20, PT ;  /* 0x41a000001900780b */ /* 0x000fe20003fbc000 */
[----:B------:R-:W-:Y:S01]  /*a9a0*/  FADD.FTZ R26, R26, UR5 ;  /* 0x000000051a1a7e21 */ /* 0x000fe20008010000 */
[----:B------:R-:W-:Y:S01]  /*a9b0*/  FSETP.GTU.FTZ.AND P6, PT, R24, 20, PT ;  /* 0x41a000001800780b */ /* 0x000fe20003fdc000 */
[----:B------:R-:W-:-:S02]  /*a9c0*/  FADD.FTZ R27, R27, UR5 ;  /* 0x000000051b1b7e21 */ /* 0x000fc40008010000 */
[----:B------:R-:W-:Y:S01]  /*a9d0*/  @!P2 FMUL.FTZ R0, R20, -1.4426950216293334961 ;  /* 0xbfb8aa3b1400a820 */ /* 0x000fe20000410000 */
[----:B------:R-:W-:Y:S01]  /*a9e0*/  FSETP.GTU.FTZ.AND P1, PT, R26, 20, PT ;  /* 0x41a000001a00780b */ /* 0x000fe20003f3c000 */
[----:B------:R-:W-:Y:S02]  /*a9f0*/  @!P4 FMUL.FTZ R3, R21, -1.4426950216293334961 ;  /* 0xbfb8aa3b1503c820 */ /* 0x000fe40000410000 */
[----:B------:R-:W-:Y:S02]  /*aa00*/  @!P3 FMUL.FTZ R8, R22, -1.4426950216293334961 ;  /* 0xbfb8aa3b1608b820 */ /* 0x000fe40000410000 */
[----:B------:R-:W0:Y:S01]  /*aa10*/  @!P2 MUFU.EX2 R0, R0 ;  /* 0x000000000000a308 */ /* 0x000e220000000800 */
[----:B------:R-:W-:Y:S02]  /*aa20*/  @!P0 FMUL.FTZ R9, R23, -1.4426950216293334961 ;  /* 0xbfb8aa3b17098820 */ /* 0x000fe40000410000 */
[----:B------:R-:W-:Y:S02]  /*aa30*/  FADD.FTZ R16, R5, UR5 ;  /* 0x0000000505107e21 */ /* 0x000fe40008010000 */
[----:B------:R-:W-:-:S03]  /*aa40*/  FADD.FTZ R18, R6, UR5 ;  /* 0x0000000506127e21 */ /* 0x000fc60008010000 */
[----:B------:R-:W1:Y:S01]  /*aa50*/  @!P4 MUFU.EX2 R3, R3 ;  /* 0x000000030003c308 */ /* 0x000e620000000800 */
[----:B------:R-:W-:Y:S02]  /*aa60*/  @!P1 FMUL.FTZ R4, R26, -1.4426950216293334961 ;  /* 0xbfb8aa3b1a049820 */ /* 0x000fe40000410000 */
[----:B0-----:R-:W-:-:S05]  /*aa70*/  @!P2 FADD.FTZ R2, R0, 1 ;  /* 0x3f8000000002a421 */ /* 0x001fca0000010000 */
[----:B------:R-:W0:Y:S01]  /*aa80*/  @!P3 MUFU.EX2 R8, R8 ;  /* 0x000000080008b308 */ /* 0x000e220000000800 */
[----:B-1----:R-:W-:-:S07]  /*aa90*/  @!P4 FADD.FTZ R0, R3, 1 ;  /* 0x3f8000000300c421 */ /* 0x002fce0000010000 */
[----:B------:R-:W-:Y:S01]  /*aaa0*/  @!P0 MUFU.EX2 R9, R9 ;  /* 0x0000000900098308 */ /* 0x000fe20000000800 */
[----:B------:R-:W-:-:S07]  /*aab0*/  @!P6 FMUL.FTZ R3, R24, -1.4426950216293334961 ;  /* 0xbfb8aa3b1803e820 */ /* 0x000fce0000410000 */
[----:B------:R-:W1:Y:S01]  /*aac0*/  @!P4 MUFU.RCP R0, R0 ;  /* 0x000000000000c308 */ /* 0x000e620000001000 */
[----:B0-----:R-:W-:-:S07]  /*aad0*/  @!P3 FADD.FTZ R8, R8, 1 ;  /* 0x3f8000000808b421 */ /* 0x001fce0000010000 */
[----:B------:R0:W2:Y:S01]  /*aae0*/  @!P2 MUFU.RCP R11, R2 ;  /* 0x00000002000ba308 */ /* 0x0000a20000001000 */
[----:B-1----:R-:W-:-:S07]  /*aaf0*/  @!P4 FMUL.FTZ R81, R81, R0 ;  /* 0x000000005151c220 */ /* 0x002fce0000410000 */
[----:B------:R1:W3:Y:S01]  /*ab00*/  @!P3 MUFU.RCP R13, R8 ;  /* 0x00000008000db308 */ /* 0x0002e20000001000 */
[----:B------:R-:W-:Y:S01]  /*ab10*/  @!P0 FADD.FTZ R0, R9, 1 ;  /* 0x3f80000009008421 */ /* 0x000fe20000010000 */
[----:B------:R-:W-:Y:S01]  /*ab20*/  FSETP.GTU.FTZ.AND P4, PT, R15, 20, PT ;  /* 0x41a000000f00780b */ /* 0x000fe20003f9c000 */
[----:B0-----:R-:W-:Y:S02]  /*ab30*/  @!P5 FMUL.FTZ R2, R25, -1.4426950216293334961 ;  /* 0xbfb8aa3b1902d820 */ /* 0x001fe40000410000 */
[----:B--2---:R-:W-:Y:S01]  /*ab40*/  @!P2 FMUL.FTZ R80, R80, R11 ;  /* 0x0000000b5050a220 */ /* 0x004fe20000410000 */
[----:B------:R-:W-:Y:S01]  /*ab50*/  FSETP.GTU.FTZ.AND P2, PT, R27, 20, PT ;  /* 0x41a000001b00780b */ /* 0x000fe20003f5c000 */
[----:B-1----:R-:W0:Y:S02]  /*ab60*/  LDS.128 R8, [R124.X16] ;  /* 0x000000007c087984 */ /* 0x002e24000000cc00 */
[----:B------:R-:W1:Y:S02]  /*ab70*/  @!P5 MUFU.EX2 R2, R2 ;  /* 0x000000020002d308 */ /* 0x000e640000000800 */
[----:B------:R-:W-:Y:S04]  /*ab80*/  BAR.SYNC.DEFER_BLOCKING 0x0 ;  /* 0x0000000000007b1d */ /* 0x000fe80000010000 */
[----:B------:R-:W-:-:S02]  /*ab90*/  @!P4 FMUL.FTZ R15, R15, -1.4426950216293334961 ;  /* 0xbfb8aa3b0f0fc820 */ /* 0x000fc40000410000 */
[----:B---3--:R-:W-:Y:S01]  /*aba0*/  @!P3 FMUL.FTZ R82, R82, R13 ;  /* 0x0000000d5252b220 */ /* 0x008fe20000410000 */
[----:B------:R-:W-:Y:S01]  /*abb0*/  FSETP.GTU.FTZ.AND P3, PT, R16, 20, PT ;  /* 0x41a000001000780b */ /* 0x000fe20003f7c000 */
[----:B------:R-:W2:Y:S01]  /*abc0*/  @!P6 MUFU.EX2 R3, R3 ;  /* 0x000000030003e308 */ /* 0x000ea20000000800 */
[----:B------:R-:W-:Y:S02]  /*abd0*/  @!P2 FMUL.FTZ R5, R27, -1.4426950216293334961 ;  /* 0xbfb8aa3b1b05a820 */ /* 0x000fe40000410000 */
[----:B-1----:R-:W-:-:S05]  /*abe0*/  @!P5 FADD.FTZ R12, R2, 1 ;  /* 0x3f800000020cd421 */ /* 0x002fca0000010000 */
[----:B------:R1:W3:Y:S04]  /*abf0*/  @!P1 MUFU.EX2 R13, R4 ;  /* 0x00000004000d9308 */ /* 0x0002e80000000800 */
[----:B------:R-:W-:-:S04]  /*ac00*/  @!P3 FMUL.FTZ R16, R16, -1.4426950216293334961 ;  /* 0xbfb8aa3b1010b820 */ /* 0x000fc80000410000 */
[----:B------:R4:W5:Y:S01]  /*ac10*/  @!P2 MUFU.EX2 R14, R5 ;  /* 0x00000005000ea308 */ /* 0x0009620000000800 */
[----:B--2---:R-:W-:Y:S01]  /*ac20*/  @!P6 FADD.FTZ R3, R3, 1 ;  /* 0x3f8000000303e421 */ /* 0x004fe20000010000 */
[----:B-1----:R-:W-:Y:S01]  /*ac30*/  SHF.L.U32 R4, R38, 0xb, RZ ;  /* 0x0000000b26047819 */ /* 0x002fe200000006ff */
[----:B------:R-:W-:Y:S04]  /*ac40*/  STS.128 [R36.X16], R72 ;  /* 0x0000004824007388 */ /* 0x000fe8000000cc00 */
[----:B------:R-:W-:Y:S01]  /*ac50*/  STS.128 [R36.X16+0x10], R68 ;  /* 0x0000104424007388 */ /* 0x000fe2000000cc00 */
[----:B------:R-:W1:Y:S01]  /*ac60*/  @!P4 MUFU.EX2 R15, R15 ;  /* 0x0000000f000fc308 */ /* 0x000e620000000800 */
[----:B---3--:R-:W-:Y:S01]  /*ac70*/  @!P1 FADD.FTZ R13, R13, 1 ;  /* 0x3f8000000d0d9421 */ /* 0x008fe20000010000 */
[----:B----4-:R-:W-:Y:S01]  /*ac80*/  SHF.R.S32.HI R5, RZ, 0x1f, R4 ;  /* 0x0000001fff057819 */ /* 0x010fe20000011404 */
[----:B------:R-:W-:Y:S01]  /*ac90*/  STS.128 [R36.X16+0x20], R64 ;  /* 0x0000204024007388 */ /* 0x000fe2000000cc00 */
[----:B0-----:R-:W-:-:S03]  /*aca0*/  FADD.FTZ R6, R8, UR5 ;  /* 0x0000000508067e21 */ /* 0x001fc60008010000 */
[----:B------:R-:W-:Y:S01]  /*acb0*/  STS.128 [R36.X16+0x30], R60 ;  /* 0x0000303c24007388 */ /* 0x000fe2000000cc00 */
[----:B------:R-:W0:Y:S01]  /*acc0*/  @!P0 MUFU.RCP R0, R0 ;  /* 0x0000000000008308 */ /* 0x000e220000001000 */
[----:B-----5:R-:W-:Y:S01]  /*acd0*/  @!P2 FADD.FTZ R14, R14, 1 ;  /* 0x3f8000000e0ea421 */ /* 0x020fe20000010000 */
[----:B------:R-:W-:-:S06]  /*ace0*/  NOP ;  /* 0x0000000000007918 */ /* 0x000fcc0000000000 */
[----:B------:R-:W2:Y:S01]  /*acf0*/  @!P5 MUFU.RCP R12, R12 ;  /* 0x0000000c000cd308 */ /* 0x000ea20000001000 */
[----:B-1----:R-:W-:Y:S01]  /*ad00*/  @!P4 FADD.FTZ R15, R15, 1 ;  /* 0x3f8000000f0fc421 */ /* 0x002fe20000010000 */
[----:B------:R-:W1:Y:S01]  /*ad10*/  LDS.128 R20, [R125.X16] ;  /* 0x000000007d147984 */ /* 0x000e62000000cc00 */
[----:B------:R-:W-:Y:S02]  /*ad20*/  FADD.FTZ R10, R10, UR5 ;  /* 0x000000050a0a7e21 */ /* 0x000fe40008010000 */
[----:B------:R-:W-:Y:S01]  /*ad30*/  FADD.FTZ R11, R11, UR5 ;  /* 0x000000050b0b7e21 */ /* 0x000fe20008010000 */
[----:B------:R-:W3:Y:S02]  /*ad40*/  LDS.128 R24, [R125.X16+0x200] ;  /* 0x000200007d187984 */ /* 0x000ee4000000cc00 */
[----:B------:R4:W5:Y:S01]  /*ad50*/  @!P6 MUFU.RCP R17, R3 ;  /* 0x000000030011e308 */ /* 0x0009620000001000 */
[----:B0-----:R-:W-:Y:S01]  /*ad60*/  @!P0 FMUL.FTZ R83, R83, R0 ;  /* 0x0000000053538220 */ /* 0x001fe20000410000 */
[----:B------:R-:W-:Y:S01]  /*ad70*/  FSETP.GTU.FTZ.AND P0, PT, R18, 20, PT ;  /* 0x41a000001200780b */ /* 0x000fe20003f1c000 */
[----:B------:R-:W0:Y:S04]  /*ad80*/  LDS.128 R28, [R125.X16+0x400] ;  /* 0x000400007d1c7984 */ /* 0x000e28000000cc00 */
[----:B------:R-:W0:Y:S01]  /*ad90*/  LDS.128 R32, [R125.X16+0x600] ;  /* 0x000600007d207984 */ /* 0x000e22000000cc00 */
[----:B------:R-:W1:Y:S01]  /*ada0*/  @!P1 MUFU.RCP R13, R13 ;  /* 0x0000000d000d9308 */ /* 0x000e620000001000 */
[----:B----4-:R-:W-:-:S04]  /*adb0*/  IMAD.WIDE.U32 R2, R134, c[0x0][0x2d8], R4 ;  /* 0x0000b60086027a25 */ /* 0x010fc800078e0004 */
[----:B--2---:R-:W-:Y:S01]  /*adc0*/  @!P5 FMUL.FTZ R85, R85, R12 ;  /* 0x0000000c5555d220 */ /* 0x004fe20000410000 */
[----:B------:R-:W-:Y:S01]  /*add0*/  FSETP.GTU.FTZ.AND P5, PT, R6, 20, PT ;  /* 0x41a000000600780b */ /* 0x000fe20003fbc000 */
[----:B------:R-:W-:Y:S01]  /*ade0*/  @!P0 FMUL.FTZ R0, R18, -1.4426950216293334961 ;  /* 0xbfb8aa3b12008820 */ /* 0x000fe20000410000 */
[----:B------:R-:W2:Y:S01]  /*adf0*/  @!P2 MUFU.RCP R14, R14 ;  /* 0x0000000e000ea308 */ /* 0x000ea20000001000 */
[----:B------:R-:W-:Y:S01]  /*ae00*/  IADD3 R3, R3, R19, RZ ;  /* 0x0000001303037210 */ /* 0x000fe20007ffe0ff */
[----:B------:R-:W-:Y:S02]  /*ae10*/  FADD.FTZ R19, R7, UR5 ;  /* 0x0000000507137e21 */ /* 0x000fe40008010000 */
[----:B------:R-:W-:Y:S02]  /*ae20*/  IMAD R7, R135, c[0x0][0x2e0], RZ ;  /* 0x0000b80087077a24 */ /* 0x000fe400078e02ff */
[----:B-----5:R-:W-:Y:S01]  /*ae30*/  @!P6 FMUL.FTZ R84, R84, R17 ;  /* 0x000000115454e220 */ /* 0x020fe20000410000 */
[----:B------:R-:W-:Y:S01]  /*ae40*/  FSETP.GTU.FTZ.AND P6, PT, R19, 20, PT ;  /* 0x41a000001300780b */ /* 0x000fe20003fdc000 */
[----:B------:R-:W4:Y:S01]  /*ae50*/  @!P4 MUFU.RCP R15, R15 ;  /* 0x0000000f000fc308 */ /* 0x000f220000001000 */
[----:B------:R-:W-:-:S02]  /*ae60*/  FADD.FTZ R17, R9, UR5 ;  /* 0x0000000509117e21 */ /* 0x000fc40008010000 */
[C---:B------:R-:W-:Y:S02]  /*ae70*/  IMAD R7, R136.reuse, c[0x0][0x2e4], R7 ;  /* 0x0000b90088077a24 */ /* 0x040fe400078e0207 */
[----:B------:R-:W-:-:S03]  /*ae80*/  IMAD.WIDE.U32 R2, R136, c[0x0][0x2e0], R2 ;  /* 0x0000b80088027a25 */ /* 0x000fc600078e0002 */
[----:B------:R5:W-:Y:S01]  /*ae90*/  @!P0 MUFU.EX2 R9, R0 ;  /* 0x0000000000098308 */ /* 0x000be20000000800 */
[----:B-1----:R-:W-:Y:S01]  /*aea0*/  @!P1 FMUL.FTZ R86, R86, R13 ;  /* 0x0000000d56569220 */ /* 0x002fe20000410000 */
[----:B------:R-:W-:Y:S01]  /*aeb0*/  FSETP.GTU.FTZ.AND P1, PT, R17, 20, PT ;  /* 0x41a000001100780b */ /* 0x000fe20003f3c000 */
[----:B--2---:R-:W-:Y:S01]  /*aec0*/  @!P2 FMUL.FTZ R87, R87, R14 ;  /* 0x0000000e5757a220 */ /* 0x004fe20000410000 */
[----:B------:R-:W-:Y:S01]  /*aed0*/  FSETP.GTU.FTZ.AND P2, PT, R10, 20, PT ;  /* 0x41a000000a00780b */ /* 0x000fe20003f5c000 */
[----:B------:R-:W-:Y:S01]  /*aee0*/  @!P6 FMUL.FTZ R8, R19, -1.4426950216293334961 ;  /* 0xbfb8aa3b1308e820 */ /* 0x000fe20000410000 */
[----:B------:R-:W-:Y:S01]  /*aef0*/  IADD3 R3, R3, R7, RZ ;  /* 0x0000000703037210 */ /* 0x000fe20007ffe0ff */
[----:B------:R-:W-:Y:S01]  /*af00*/  IMAD.WIDE.U32 R4, R134, c[0x0][0x2f8], R4 ;  /* 0x0000be0086047a25 */ /* 0x000fe200078e0004 */
[----:B------:R-:W1:Y:S03]  /*af10*/  @!P3 MUFU.EX2 R16, R16 ;  /* 0x000000100010b308 */ /* 0x000e660000000800 */
[----:B----4-:R-:W-:-:S02]  /*af20*/  @!P4 FMUL.FTZ R88, R88, R15 ;  /* 0x0000000f5858c220 */ /* 0x010fc40000410000 */
[----:B-----5:R-:W-:Y:S01]  /*af30*/  @!P5 FMUL.FTZ R0, R6, -1.4426950216293334961 ;  /* 0xbfb8aa3b0600d820 */ /* 0x020fe20000410000 */
[C---:B------:R-:W-:Y:S02]  /*af40*/  LEA R6, P4, R2.reuse, c[0x0][0x330], 0x2 ;  /* 0x0000cc0002067a11 */ /* 0x040fe400078810ff */
[----:B------:R2:W4:Y:S02]  /*af50*/  @!P6 MUFU.EX2 R12, R8 ;  /* 0x00000008000ce308 */ /* 0x0005240000000800 */
[----:B------:R-:W-:Y:S01]  /*af60*/  LEA.HI.X R7, R2, c[0x0][0x334], R3, 0x2, P4 ;  /* 0x0000cd0002077a11 */ /* 0x000fe200020f1403 */
[----:B------:R-:W-:Y:S01]  /*af70*/  @!P1 FMUL.FTZ R2, R17, -1.4426950216293334961 ;  /* 0xbfb8aa3b11029820 */ /* 0x000fe20000410000 */
[----:B------:R-:W-:Y:S01]  /*af80*/  FSETP.GTU.FTZ.AND P4, PT, R11, 20, PT ;  /* 0x41a000000b00780b */ /* 0x000fe20003f9c000 */
[----:B------:R-:W-:-:S03]  /*af90*/  @!P2 FMUL.FTZ R3, R10, -1.4426950216293334961 ;  /* 0xbfb8aa3b0a03a820 */ /* 0x000fc60000410000 */
[----:B------:R-:W5:Y:S01]  /*afa0*/  @!P5 MUFU.EX2 R0, R0 ;  /* 0x000000000000d308 */ /* 0x000f620000000800 */
[----:B-1----:R-:W-:-:S07]  /*afb0*/  @!P3 FADD.FTZ R16, R16, 1 ;  /* 0x3f8000001010b421 */ /* 0x002fce0000010000 */
[----:B------:R-:W-:Y:S01]  /*afc0*/  @!P1 MUFU.EX2 R2, R2 ;  /* 0x0000000200029308 */ /* 0x000fe20000000800 */
[----:B--2---:R-:W-:Y:S02]  /*afd0*/  @!P4 FMUL.FTZ R8, R11, -1.4426950216293334961 ;  /* 0xbfb8aa3b0b08c820 */ /* 0x004fe40000410000 */
[----:B------:R-:W-:Y:S02]  /*afe0*/  @!P0 FADD.FTZ R11, R9, 1 ;  /* 0x3f800000090b8421 */ /* 0x000fe40000010000 */
[----:B----4-:R-:W-:-:S03]  /*aff0*/  @!P6 FADD.FTZ R12, R12, 1 ;  /* 0x3f8000000c0ce421 */ /* 0x010fc60000010000 */
[----:B------:R-:W1:Y:S01]  /*b000*/  @!P2 MUFU.EX2 R3, R3 ;  /* 0x000000030003a308 */ /* 0x000e620000000800 */
[----:B-----5:R-:W-:-:S07]  /*b010*/  @!P5 FADD.FTZ R0, R0, 1 ;  /* 0x3f8000000000d421 */ /* 0x020fce0000010000 */
[----:B------:R2:W4:Y:S01]  /*b020*/  @!P4 MUFU.EX2 R10, R8 ;  /* 0x00000008000ac308 */ /* 0x0005220000000800 */
[----:B-1----:R-:W-:-:S07]  /*b030*/  @!P2 FADD.FTZ R9, R3, 1 ;  /* 0x3f8000000309a421 */ /* 0x002fce0000010000 */
[----:B------:R-:W1:Y:S01]  /*b040*/  @!P3 MUFU.RCP R16, R16 ;  /* 0x000000100010b308 */ /* 0x000e620000001000 */
[----:B--2---:R-:W-:Y:S02]  /*b050*/  @!P1 FADD.FTZ R8, R2, 1 ;  /* 0x3f80000002089421 */ /* 0x004fe40000010000 */
[----:B------:R-:W-:-:S04]  /*b060*/  IMAD.WIDE R2, R37, 0x10, R6 ;  /* 0x0000001025027825 */ /* 0x000fc800078e0206 */
[----:B----4-:R-:W-:Y:S01]  /*b070*/  @!P4 FADD.FTZ R10, R10, 1 ;  /* 0x3f8000000a0ac421 */ /* 0x010fe20000010000 */
[----:B------:R-:W-:Y:S01]  /*b080*/  STG.E.128 [R2.64], R20 ;  /* 0x0000001402007986 */ /* 0x000fe2000c101d08 */
[----:B------:R-:W2:Y:S03]  /*b090*/  @!P0 MUFU.RCP R11, R11 ;  /* 0x0000000b000b8308 */ /* 0x000ea60000001000 */
[----:B---3--:R-:W-:Y:S04]  /*b0a0*/  STG.E.128 [R2.64+0x200], R24 ;  /* 0x0002001802007986 */ /* 0x008fe8000c101d08 */
[----:B0-----:R-:W-:Y:S01]  /*b0b0*/  STG.E.128 [R2.64+0x400], R28 ;  /* 0x0004001c02007986 */ /* 0x001fe2000c101d08 */
[----:B------:R-:W0:Y:S01]  /*b0c0*/  @!P5 MUFU.RCP R13, R0 ;  /* 0x00000000000dd308 */ /* 0x000e220000001000 */
[----:B-1----:R-:W-:-:S02]  /*b0d0*/  @!P3 FMUL.FTZ R89, R89, R16 ;  /* 0x000000105959b220 */ /* 0x002fc40000410000 */
[----:B------:R1:W-:Y:S04]  /*b0e0*/  STG.E.128 [R2.64+0x600], R32 ;  /* 0x0006002002007986 */ /* 0x0003e8000c101d08 */
[----:B------:R-:W-:Y:S01]  /*b0f0*/  BAR.SYNC.DEFER_BLOCKING 0x0 ;  /* 0x0000000000007b1d */ /* 0x000fe20000010000 */
[----:B--2---:R-:W-:-:S05]  /*b100*/  @!P0 FMUL.FTZ R90, R90, R11 ;  /* 0x0000000b5a5a8220 */ /* 0x004fca0000410000 */
[----:B------:R-:W2:Y:S01]  /*b110*/  @!P1 MUFU.RCP R8, R8 ;  /* 0x0000000800089308 */ /* 0x000ea20000001000 */
[----:B0-----:R-:W-:-:S04]  /*b120*/  @!P5 FMUL.FTZ R76, R76, R13 ;  /* 0x0000000d4c4cd220 */ /* 0x001fc80000410000 */
[----:B------:R-:W-:-:S03]  /*b130*/  FADD.FTZ R0, R76, R129 ;  /* 0x000000814c007221 */ /* 0x000fc60000010000 */
[----:B------:R-:W0:Y:S08]  /*b140*/  @!P2 MUFU.RCP R9, R9 ;  /* 0x000000090009a308 */ /* 0x000e300000001000 */
[----:B------:R-:W3:Y:S01]  /*b150*/  @!P4 MUFU.RCP R10, R10 ;  /* 0x0000000a000ac308 */ /* 0x000ee20000001000 */
[----:B--2---:R-:W-:Y:S01]  /*b160*/  @!P1 FMUL.FTZ R77, R77, R8 ;  /* 0x000000084d4d9220 */ /* 0x004fe20000410000 */
[----:B------:R2:W-:Y:S03]  /*b170*/  STS.128 [R36.X16+0x10], R80 ;  /* 0x0000105024007388 */ /* 0x0005e6000000cc00 */
[----:B------:R-:W-:Y:S01]  /*b180*/  FADD.FTZ R7, R0, R77 ;  /* 0x0000004d00077221 */ /* 0x000fe20000010000 */
[----:B------:R4:W-:Y:S02]  /*b190*/  STS.128 [R36.X16+0x20], R84 ;  /* 0x0000205424007388 */ /* 0x0009e4000000cc00 */
[----:B------:R-:W5:Y:S01]  /*b1a0*/  @!P6 MUFU.RCP R12, R12 ;  /* 0x0000000c000ce308 */ /* 0x000f620000001000 */
[----:B0-----:R-:W-:-:S04]  /*b1b0*/  @!P2 FMUL.FTZ R78, R78, R9 ;  /* 0x000000094e4ea220 */ /* 0x001fc80000410000 */
[----:B------:R-:W-:Y:S02]  /*b1c0*/  FADD.FTZ R0, R7, R78 ;  /* 0x0000004e07007221 */ /* 0x000fe40000010000 */
[----:B------:R-:W-:Y:S02]  /*b1d0*/  IMAD R7, R133, c[0x0][0x2f8], RZ ;  /* 0x0000be0085077a24 */ /* 0x000fe400078e02ff */
[----:B---3--:R-:W-:Y:S02]  /*b1e0*/  @!P4 FMUL.FTZ R79, R79, R10 ;  /* 0x0000000a4f4fc220 */ /* 0x008fe40000410000 */
[----:B------:R-:W-:Y:S02]  /*b1f0*/  IMAD R7, R134, c[0x0][0x2fc], R7 ;  /* 0x0000bf0086077a24 */ /* 0x000fe400078e0207 */
[----:B-1----:R-:W-:Y:S01]  /*b200*/  FADD.FTZ R3, R0, R79 ;  /* 0x0000004f00037221 */ /* 0x002fe20000010000 */
[----:B------:R-:W-:Y:S01]  /*b210*/  STS.128 [R36.X16], R76 ;  /* 0x0000004c24007388 */ /* 0x000fe2000000cc00 */
[----:B-----5:R-:W-:Y:S01]  /*b220*/  @!P6 FMUL.FTZ R91, R91, R12 ;  /* 0x0000000c5b5be220 */ /* 0x020fe20000410000 */
[----:B------:R-:W-:Y:S01]  /*b230*/  IADD3 R5, R5, R7, RZ ;  /* 0x0000000705057210 */ /* 0x000fe20007ffe0ff */
[----:B--2---:R-:W-:-:S02]  /*b240*/  FADD.FTZ R80, R3, R80 ;  /* 0x0000005003507221 */ /* 0x004fc40000010000 */
        /* <DEDUP_REMOVED lines=32> */
.L_x_2284:
        /* <DEDUP_REMOVED lines=32> */
.L_x_2358:
[----:B0-----:R-:W-:Y:S05]  /*b650*/  BSYNC B0 ;  /* 0x0000000000007941 */ /* 0x001fea0003800000 */
.L_x_2357:
        /* <DEDUP_REMOVED lines=31> */
.L_x_2360:
[----:B------:R-:W0:Y:S02]  /*b850*/  S2R R19, SR_TID.X ;  /* 0x0000000000137919 */ /* 0x000e240000002100 */
.L_x_2361:
[----:B0-----:R-:W-:Y:S05]  /*b860*/  BSYNC B0 ;  /* 0x0000000000007941 */ /* 0x001fea0003800000 */
.L_x_2359:
        /* <DEDUP_REMOVED lines=22> */
.L_x_2362:
        /* <DEDUP_REMOVED lines=64> */
.L_x_2323:
[----:B------:R-:W-:Y:S01]  /*bdd0*/  HFMA2.MMA R108, -RZ, RZ, 0, 5.9604644775390625e-08 ;  /* 0x00000001ff6c7435 */ /* 0x000fe200000001ff */
[----:B------:R-:W-:Y:S02]  /*bde0*/  MOV R55, R54 ;  /* 0x0000003600377202 */ /* 0x000fe40000000f00 */
[----:B------:R-:W-:Y:S02]  /*bdf0*/  MOV R110, RZ ;  /* 0x000000ff006e7202 */ /* 0x000fe40000000f00 */
[----:B------:R-:W-:-:S02]  /*be00*/  MOV R113, 0xffffffff ;  /* 0xffffffff00717802 */ /* 0x000fc40000000f00 */
[----:B------:R-:W-:Y:S02]  /*be10*/  MOV R52, 0xbe30 ;  /* 0x0000be3000347802 */ /* 0x000fe40000000f00 */
[----:B-----5:R-:W-:Y:S05]  /*be20*/  CALL.REL.NOINC `($__internal_59_$__cuda_sm70_shflsync_up) ;  /* 0x00001e6000007944 */ /* 0x020fea0003c00000 */
[----:B-1----:R-:W-:Y:S01]  /*be30*/  MOV R57, R55 ;  /* 0x0000003700397202 */ /* 0x002fe20000000f00 */
[----:B0-----:R-:W-:Y:S05]  /*be40*/  BRA `(.L_x_2363) ;  /* 0xffffa11000007947 */ /* 0x001fea000383ffff */
.L_x_2324:
[----:B------:R-:W-:Y:S01]  /*be50*/  HFMA2.MMA R108, -RZ, RZ, 0, 5.9604644775390625e-08 ;  /* 0x00000001ff6c7435 */ /* 0x000fe200000001ff */
[----:B------:R-:W-:Y:S02]  /*be60*/  MOV R55, R112 ;  /* 0x0000007000377202 */ /* 0x000fe40000000f00 */
[----:B------:R-:W-:Y:S02]  /*be70*/  MOV R110, RZ ;  /* 0x000000ff006e7202 */ /* 0x000fe40000000f00 */
[----:B------:R-:W-:Y:S02]  /*be80*/  MOV R113, 0xffffffff ;  /* 0xffffffff00717802 */ /* 0x000fe40000000f00 */
[----:B------:R-:W-:Y:S02]  /*be90*/  MOV R52, 0xbeb0 ;  /* 0x0000beb000347802 */ /* 0x000fe40000000f00 */
[----:B01---5:R-:W-:Y:S05]  /*bea0*/  CALL.REL.NOINC `($__internal_59_$__cuda_sm70_shflsync_up) ;  /* 0x00001de000007944 */ /* 0x023fea0003c00000 */
[----:B0-----:R-:W-:Y:S01]  /*beb0*/  HFMA2.MMA R108, -RZ, RZ, 0, 5.9604644775390625e-08 ;  /* 0x00000001ff6c7435 */ /* 0x001fe200000001ff */
[----:B-1----:R-:W-:Y:S02]  /*bec0*/  MOV R59, R55 ;  /* 0x00000037003b7202 */ /* 0x002fe40000000f00 */
[----:B------:R-:W-:-:S02]  /*bed0*/  MOV R55, R114 ;  /* 0x0000007200377202 */ /* 0x000fc40000000f00 */
[----:B------:R-:W-:Y:S02]  /*bee0*/  MOV R110, RZ ;  /* 0x000000ff006e7202 */ /* 0x000fe40000000f00 */
[----:B------:R-:W-:Y:S02]  /*bef0*/  MOV R113, 0xffffffff ;  /* 0xffffffff00717802 */ /* 0x000fe40000000f00 */
[----:B------:R-:W-:Y:S02]  /*bf00*/  MOV R52, 0xbf20 ;  /* 0x0000bf2000347802 */ /* 0x000fe40000000f00 */
[----:B------:R-:W-:Y:S05]  /*bf10*/  CALL.REL.NOINC `($__internal_59_$__cuda_sm70_shflsync_up) ;  /* 0x00001d7000007944 */ /* 0x000fea0003c00000 */
[----:B0-----:R-:W-:Y:S01]  /*bf20*/  HFMA2.MMA R108, -RZ, RZ, 0, 5.9604644775390625e-08 ;  /* 0x00000001ff6c7435 */ /* 0x001fe200000001ff */
[----:B-1----:R-:W-:Y:S02]  /*bf30*/  MOV R109, R55 ;  /* 0x00000037006d7202 */ /* 0x002fe40000000f00 */
[----:B------:R-:W-:Y:S02]  /*bf40*/  MOV R55, R115 ;  /* 0x0000007300377202 */ /* 0x000fe40000000f00 */
[----:B------:R-:W-:Y:S02]  /*bf50*/  MOV R110, RZ ;  /* 0x000000ff006e7202 */ /* 0x000fe40000000f00 */
[----:B------:R-:W-:-:S02]  /*bf60*/  MOV R113, 0xffffffff ;  /* 0xffffffff00717802 */ /* 0x000fc40000000f00 */
[----:B------:R-:W-:Y:S02]  /*bf70*/  MOV R52, 0xbf90 ;  /* 0x0000bf9000347802 */ /* 0x000fe40000000f00 */
[----:B------:R-:W-:Y:S05]  /*bf80*/  CALL.REL.NOINC `($__internal_59_$__cuda_sm70_shflsync_up) ;  /* 0x00001d0000007944 */ /* 0x000fea0003c00000 */
        /* <DEDUP_REMOVED lines=20> */
[----:B------:R-:W-:Y:S05]  /*c0d0*/  CALL.REL.NOINC `($__internal_59_$__cuda_sm70_shflsync_up) ;  /* 0x00001bb000007944 */ /* 0x000fea0003c00000 */
[----:B0-----:R-:W-:Y:S01]  /*c0e0*/  HFMA2.MMA R108, -RZ, RZ, 0, 1.1920928955078125e-07 ;  /* 0x00000002ff6c7435 */ /* 0x001fe200000001ff */
[----:B-1----:R-:W-:-:S02]  /*c0f0*/  MOV R54, R55 ;  /* 0x0000003700367202 */ /* 0x002fc40000000f00 */
[----:B------:R-:W-:Y:S02]  /*c100*/  MOV R55, R112 ;  /* 0x0000007000377202 */ /* 0x000fe40000000f00 */
[----:B------:R-:W-:Y:S02]  /*c110*/  MOV R110, RZ ;  /* 0x000000ff006e7202 */ /* 0x000fe40000000f00 */
[----:B------:R-:W-:Y:S02]  /*c120*/  MOV R113, 0xffffffff ;  /* 0xffffffff00717802 */ /* 0x000fe40000000f00 */
[----:B------:R-:W-:Y:S02]  /*c130*/  MOV R52, 0xc150 ;  /* 0x0000c15000347802 */ /* 0x000fe40000000f00 */
[----:B------:R-:W-:Y:S05]  /*c140*/  CALL.REL.NOINC `($__internal_59_$__cuda_sm70_shflsync_up) ;  /* 0x00001b4000007944 */ /* 0x000fea0003c00000 */
[----:B0-----:R-:W-:Y:S01]  /*c150*/  HFMA2.MMA R108, -RZ, RZ, 0, 1.1920928955078125e-07 ;  /* 0x00000002ff6c7435 */ /* 0x001fe200000001ff */
[----:B-1----:R-:W-:Y:S02]  /*c160*/  MOV R56, R55 ;  /* 0x0000003700387202 */ /* 0x002fe40000000f00 */
[----:B------:R-:W-:Y:S02]  /*c170*/  MOV R55, R114 ;  /* 0x0000007200377202 */ /* 0x000fe40000000f00 */
[----:B------:R-:W-:-:S02]  /*c180*/  MOV R110, RZ ;  /* 0x000000ff006e7202 */ /* 0x000fc40000000f00 */
[----:B------:R-:W-:Y:S02]  /*c190*/  MOV R113, 0xffffffff ;  /* 0xffffffff00717802 */ /* 0x000fe40000000f00 */
[----:B------:R-:W-:Y:S02]  /*c1a0*/  MOV R52, 0xc1c0 ;  /* 0x0000c1c000347802 */ /* 0x000fe40000000f00 */
[----:B------:R-:W-:Y:S05]  /*c1b0*/  CALL.REL.NOINC `($__internal_59_$__cuda_sm70_shflsync_up) ;  /* 0x00001ad000007944 */ /* 0x000fea0003c00000 */
[----:B0-----:R-:W-:Y:S01]  /*c1c0*/  HFMA2.MMA R108, -RZ, RZ, 0, 1.1920928955078125e-07 ;  /* 0x00000002ff6c7435 */ /* 0x001fe200000001ff */
[----:B-1----:R-:W-:Y:S02]  /*c1d0*/  MOV R57, R55 ;  /* 0x0000003700397202 */ /* 0x002fe40000000f00 */
[----:B------:R-:W-:Y:S02]  /*c1e0*/  MOV R55, R58 ;  /* 0x0000003a00377202 */ /* 0x000fe40000000f00 */
[----:B------:R-:W-:Y:S02]  /*c1f0*/  MOV R110, RZ ;  /* 0x000000ff006e7202 */ /* 0x000fe40000000f00 */
[----:B------:R-:W-:Y:S02]  /*c200*/  MOV R113, 0xffffffff ;  /* 0xffffffff00717802 */ /* 0x000fe40000000f00 */
[----:B------:R-:W-:-:S02]  /*c210*/  MOV R52, 0xc230 ;  /* 0x0000c23000347802 */ /* 0x000fc40000000f00 */
[----:B------:R-:W-:Y:S05]  /*c220*/  CALL.REL.NOINC `($__internal_59_$__cuda_sm70_shflsync_up) ;  /* 0x00001a6000007944 */ /* 0x000fea0003c00000 */
        /* <DEDUP_REMOVED lines=17> */
[----:B------:R-:W-:Y:S05]  /*c340*/  CALL.REL.NOINC `($__internal_59_$__cuda_sm70_shflsync_up) ;  /* 0x0000194000007944 */ /* 0x000fea0003c00000 */
[----:B0-----:R-:W-:Y:S01]  /*c350*/  HFMA2.MMA R108, -RZ, RZ, 0, 2.384185791015625e-07 ;  /* 0x00000004ff6c7435 */ /* 0x001fe200000001ff */
[----:B-1----:R-:W-:-:S02]  /*c360*/  MOV R54, R55 ;  /* 0x0000003700367202 */ /* 0x002fc40000000f00 */
[----:B------:R-:W-:Y:S02]  /*c370*/  MOV R55, R112 ;  /* 0x0000007000377202 */ /* 0x000fe40000000f00 */
[----:B------:R-:W-:Y:S02]  /*c380*/  MOV R110, RZ ;  /* 0x000000ff006e7202 */ /* 0x000fe40000000f00 */
[----:B------:R-:W-:Y:S02]  /*c390*/  MOV R113, 0xffffffff ;  /* 0xffffffff00717802 */ /* 0x000fe40000000f00 */
[----:B------:R-:W-:Y:S02]  /*c3a0*/  MOV R52, 0xc3c0 ;  /* 0x0000c3c000347802 */ /* 0x000fe40000000f00 */
[----:B------:R-:W-:Y:S05]  /*c3b0*/  CALL.REL.NOINC `($__internal_59_$__cuda_sm70_shflsync_up) ;  /* 0x000018d000007944 */ /* 0x000fea0003c00000 */
[----:B0-----:R-:W-:Y:S01]  /*c3c0*/  HFMA2.MMA R108, -RZ, RZ, 0, 2.384185791015625e-07 ;  /* 0x00000004ff6c7435 */ /* 0x001fe200000001ff */
[----:B-1----:R-:W-:Y:S02]  /*c3d0*/  MOV R56, R55 ;  /* 0x0000003700387202 */ /* 0x002fe40000000f00 */
[----:B------:R-:W-:Y:S02]  /*c3e0*/  MOV R55, R114 ;  /* 0x0000007200377202 */ /* 0x000fe40000000f00 */
[----:B------:R-:W-:-:S02]  /*c3f0*/  MOV R110, RZ ;  /* 0x000000ff006e7202 */ /* 0x000fc40000000f00 */
[----:B------:R-:W-:Y:S02]  /*c400*/  MOV R113, 0xffffffff ;  /* 0xffffffff00717802 */ /* 0x000fe40000000f00 */
[----:B------:R-:W-:Y:S02]  /*c410*/  MOV R52, 0xc430 ;  /* 0x0000c43000347802 */ /* 0x000fe40000000f00 */
[----:B------:R-:W-:Y:S05]  /*c420*/  CALL.REL.NOINC `($__internal_59_$__cuda_sm70_shflsync_up) ;  /* 0x0000186000007944 */ /* 0x000fea0003c00000 */
[----:B0-----:R-:W-:Y:S01]  /*c430*/  HFMA2.MMA R108, -RZ, RZ, 0, 2.384185791015625e-07 ;  /* 0x00000004ff6c7435 */ /* 0x001fe200000001ff */
        /* <DEDUP_REMOVED lines=24> */
[----:B------:R-:W-:Y:S05]  /*c5c0*/  CALL.REL.NOINC `($__internal_59_$__cuda_sm70_shflsync_up) ;  /* 0x000016c000007944 */ /* 0x000fea0003c00000 */
[----:B0-----:R-:W-:Y:S01]  /*c5d0*/  HFMA2.MMA R108, -RZ, RZ, 0, 4.76837158203125e-07 ;  /* 0x00000008ff6c7435 */ /* 0x001fe200000001ff */
[----:B-1----:R-:W-:Y:S02]  /*c5e0*/  MOV R54, R55 ;  /* 0x0000003700367202 */ /* 0x002fe40000000f00 */
[----:B------:R-:W-:Y:S02]  /*c5f0*/  MOV R55, R112 ;  /* 0x0000007000377202 */ /* 0x000fe40000000f00 */
[----:B------:R-:W-:Y:S02]  /*c600*/  MOV R110, RZ ;  /* 0x000000ff006e7202 */ /* 0x000fe40000000f00 */
[----:B------:R-:W-:Y:S02]  /*c610*/  MOV R113, 0xffffffff ;  /* 0xffffffff00717802 */ /* 0x000fe40000000f00 */
[----:B------:R-:W-:Y:S02]  /*c620*/  MOV R52, 0xc640 ;  /* 0x0000c64000347802 */ /* 0x000fe40000000f00 */
[----:B------:R-:W-:Y:S05]  /*c630*/  CALL.REL.NOINC `($__internal_59_$__cuda_sm70_shflsync_up) ;  /* 0x0000165000007944 */ /* 0x000fea0003c00000 */
[----:B0-----:R-:W-:Y:S01]  /*c640*/  HFMA2.MMA R108, -RZ, RZ, 0, 4.76837158203125e-07 ;  /* 0x00000008ff6c7435 */ /* 0x001fe200000001ff */
[----:B-1----:R-:W-:-:S02]  /*c650*/  MOV R56, R55 ;  /* 0x0000003700387202 */ /* 0x002fc40000000f00 */
[----:B------:R-:W-:Y:S02]  /*c660*/  MOV R55, R114 ;  /* 0x0000007200377202 */ /* 0x000fe40000000f00 */
[----:B------:R-:W-:Y:S02]  /*c670*/  MOV R110, RZ ;  /* 0x000000ff006e7202 */ /* 0x000fe40000000f00 */
[----:B------:R-:W-:Y:S02]  /*c680*/  MOV R113, 0xffffffff ;  /* 0xffffffff00717802 */ /* 0x000fe40000000f00 */
[----:B------:R-:W-:Y:S02]  /*c690*/  MOV R52, 0xc6b0 ;  /* 0x0000c6b000347802 */ /* 0x000fe40000000f00 */
[----:B------:R-:W-:Y:S05]  /*c6a0*/  CALL.REL.NOINC `($__internal_59_$__cuda_sm70_shflsync_up) ;  /* 0x000015e000007944 */ /* 0x000fea0003c00000 */
[----:B0-----:R-:W-:Y:S01]  /*c6b0*/  HFMA2.MMA R108, -RZ, RZ, 0, 4.76837158203125e-07 ;  /* 0x00000008ff6c7435 */ /* 0x001fe200000001ff */
[----:B-1----:R-:W-:Y:S02]  /*c6c0*/  MOV R57, R55 ;  /* 0x0000003700397202 */ /* 0x002fe40000000f00 */
[----:B------:R-:W-:Y:S02]  /*c6d0*/  MOV R55, R115 ;  /* 0x0000007300377202 */ /* 0x000fe40000000f00 */
[----:B------:R-:W-:-:S02]  /*c6e0*/  MOV R110, RZ ;  /* 0x000000ff006e7202 */ /* 0x000fc40000000f00 */
[----:B------:R-:W-:Y:S02]  /*c6f0*/  MOV R113, 0xffffffff ;  /* 0xffffffff00717802 */ /* 0x000fe40000000f00 */
[----:B------:R-:W-:Y:S02]  /*c700*/  MOV R52, 0xc720 ;  /* 0x0000c72000347802 */ /* 0x000fe40000000f00 */
[----:B------:R-:W-:Y:S05]  /*c710*/  CALL.REL.NOINC `($__internal_59_$__cuda_sm70_shflsync_up) ;  /* 0x0000157000007944 */ /* 0x000fea0003c00000 */
        /* <DEDUP_REMOVED lines=18> */
[----:B------:R-:W-:Y:S05]  /*c840*/  CALL.REL.NOINC `($__internal_59_$__cuda_sm70_shflsync_up) ;  /* 0x0000144000007944 */ /* 0x000fea0003c00000 */
[----:B0-----:R-:W-:Y:S01]  /*c850*/  HFMA2.MMA R108, -RZ, RZ, 0, 9.5367431640625e-07 ;  /* 0x00000010ff6c7435 */ /* 0x001fe200000001ff */
[----:B-1----:R-:W-:-:S02]  /*c860*/  MOV R57, R55 ;  /* 0x0000003700397202 */ /* 0x002fc40000000f00 */
[----:B------:R-:W-:Y:S02]  /*c870*/  MOV R55, R58 ;  /* 0x0000003a00377202 */ /* 0x000fe40000000f00 */
[----:B------:R-:W-:Y:S02]  /*c880*/  MOV R110, RZ ;  /* 0x000000ff006e7202 */ /* 0x000fe40000000f00 */
[----:B------:R-:W-:Y:S02]  /*c890*/  MOV R113, 0xffffffff ;  /* 0xffffffff00717802 */ /* 0x000fe40000000f00 */
[----:B------:R-:W-:Y:S02]  /*c8a0*/  MOV R52, 0xc8c0 ;  /* 0x0000c8c000347802 */ /* 0x000fe40000000f00 */
[----:B------:R-:W-:Y:S05]  /*c8b0*/  CALL.REL.NOINC `($__internal_59_$__cuda_sm70_shflsync_up) ;  /* 0x000013d000007944 */ /* 0x000fea0003c00000 */
[----:B0-----:R-:W-:Y:S01]  /*c8c0*/  HFMA2.MMA R108, -RZ, RZ, 0, 9.5367431640625e-07 ;  /* 0x00000010ff6c7435 */ /* 0x001fe200000001ff */
[----:B-1----:R-:W-:Y:S02]  /*c8d0*/  MOV R59, R55 ;  /* 0x00000037003b7202 */ /* 0x002fe40000000f00 */
[----:B------:R-:W-:Y:S02]  /*c8e0*/  MOV R55, R114 ;  /* 0x0000007200377202 */ /* 0x000fe40000000f00 */
[----:B------:R-:W-:-:S02]  /*c8f0*/  MOV R110, RZ ;  /* 0x000000ff006e7202 */ /* 0x000fc40000000f00 */
[----:B------:R-:W-:Y:S02]  /*c900*/  MOV R113, 0xffffffff ;  /* 0xffffffff00717802 */ /* 0x000fe40000000f00 */
[----:B------:R-:W-:Y:S02]  /*c910*/  MOV R52, 0xc930 ;  /* 0x0000c93000347802 */ /* 0x000fe40000000f00 */
[----:B------:R-:W-:Y:S05]  /*c920*/  CALL.REL.NOINC `($__internal_59_$__cuda_sm70_shflsync_up) ;  /* 0x0000136000007944 */ /* 0x000fea0003c00000 */
[----:B0-----:R-:W-:Y:S01]  /*c930*/  HFMA2.MMA R108, -RZ, RZ, 0, 9.5367431640625e-07 ;  /* 0x00000010ff6c7435 */ /* 0x001fe200000001ff */
[----:B-1----:R-:W-:Y:S02]  /*c940*/  MOV R109, R55 ;  /* 0x00000037006d7202 */ /* 0x002fe40000000f00 */
[----:B------:R-:W-:Y:S02]  /*c950*/  MOV R55, R115 ;  /* 0x0000007300377202 */ /* 0x000fe40000000f00 */
[----:B------:R-:W-:Y:S02]  /*c960*/  MOV R110, RZ ;  /* 0x000000ff006e7202 */ /* 0x000fe40000000f00 */
[----:B------:R-:W-:Y:S02]  /*c970*/  MOV R113, 0xffffffff ;  /* 0xffffffff00717802 */ /* 0x000fe40000000f00 */
[----:B------:R-:W-:-:S02]  /*c980*/  MOV R52, 0xc9a0 ;  /* 0x0000c9a000347802 */ /* 0x000fc40000000f00 */
[----:B------:R-:W-:Y:S05]  /*c990*/  CALL.REL.NOINC `($__internal_59_$__cuda_sm70_shflsync_up) ;  /* 0x000012f000007944 */ /* 0x000fea0003c00000 */
[----:B01----:R-:W-:Y:S05]  /*c9a0*/  BRA `(.L_x_2364) ;  /* 0xffff99f000007947 */ /* 0x003fea000383ffff */
.L_x_2329:
[----:B------:R-:W-:Y:S01]  /*c9b0*/  HFMA2.MMA R108, -RZ, RZ, 0, 5.9604644775390625e-08 ;  /* 0x00000001ff6c7435 */ /* 0x000fe200000001ff */
[----:B-1----:R-:W-:-:S02]  /*c9c0*/  MOV R55, R112 ;  /* 0x0000007000377202 */ /* 0x002fc40000000f00 */
[----:B------:R-:W-:Y:S02]  /*c9d0*/  MOV R110, RZ ;  /* 0x000000ff006e7202 */ /* 0x000fe40000000f00 */
[----:B------:R-:W-:Y:S02]  /*c9e0*/  MOV R113, 0xffffffff ;  /* 0xffffffff00717802 */ /* 0x000fe40000000f00 */
[----:B------:R-:W-:Y:S02]  /*c9f0*/  MOV R52, 0xca10 ;  /* 0x0000ca1000347802 */ /* 0x000fe40000000f00 */
[----:B0----5:R-:W-:Y:S05]  /*ca00*/  CALL.REL.NOINC `($__internal_59_$__cuda_sm70_shflsync_up) ;  /* 0x0000128000007944 */ /* 0x021fea0003c00000 */
[----:B0-----:R-:W-:Y:S01]  /*ca10*/  HFMA2.MMA R108, -RZ, RZ, 0, 5.9604644775390625e-08 ;  /* 0x00000001ff6c7435 */ /* 0x001fe200000001ff */
[----:B-1----:R-:W-:Y:S02]  /*ca20*/  MOV R56, R55 ;  /* 0x0000003700387202 */ /* 0x002fe40000000f00 */
[----:B------:R-:W-:Y:S02]  /*ca30*/  MOV R55, R109 ;  /* 0x0000006d00377202 */ /* 0x000fe40000000f00 */
[----:B------:R-:W-:Y:S02]  /*ca40*/  MOV R110, RZ ;  /* 0x000000ff006e7202 */ /* 0x000fe40000000f00 */
[----:B------:R-:W-:-:S02]  /*ca50*/  MOV R113, 0xffffffff ;  /* 0xffffffff00717802 */ /* 0x000fc40000000f00 */
[----:B------:R-:W-:Y:S02]  /*ca60*/  MOV R52, 0xca80 ;  /* 0x0000ca8000347802 */ /* 0x000fe40000000f00 */
[----:B------:R-:W-:Y:S05]  /*ca70*/  CALL.REL.NOINC `($__internal_59_$__cuda_sm70_shflsync_up) ;  /* 0x0000121000007944 */ /* 0x000fea0003c00000 */
[----:B0-----:R-:W-:Y:S01]  /*ca80*/  HFMA2.MMA R108, -RZ, RZ, 0, 5.9604644775390625e-08 ;  /* 0x00000001ff6c7435 */ /* 0x001fe200000001ff */
[----:B-1----:R-:W-:Y:S02]  /*ca90*/  MOV R57, R55 ;  /* 0x0000003700397202 */ /* 0x002fe40000000f00 */
[----:B------:R-:W-:Y:S02]  /*caa0*/  MOV R55, R114 ;  /* 0x0000007200377202 */ /* 0x000fe40000000f00 */
[----:B------:R-:W-:Y:S02]  /*cab0*/  MOV R110, RZ ;  /* 0x000000ff006e7202 */ /* 0x000fe40000000f00 */
[----:B------:R-:W-:Y:S02]  /*cac0*/  MOV R113, 0xffffffff ;  /* 0xffffffff00717802 */ /* 0x000fe40000000f00 */
[----:B------:R-:W-:Y:S02]  /*cad0*/  MOV R52, 0xcaf0 ;  /* 0x0000caf000347802 */ /* 0x000fe40000000f00 */
[----:B------:R-:W-:Y:S05]  /*cae0*/  CALL.REL.NOINC `($__internal_59_$__cuda_sm70_shflsync_up) ;  /* 0x000011a000007944 */ /* 0x000fea0003c00000 */
[----:B0-----:R-:W-:Y:S01]  /*caf0*/  HFMA2.MMA R108, -RZ, RZ, 0, 5.9604644775390625e-08 ;  /* 0x00000001ff6c7435 */ /* 0x001fe200000001ff */
[----:B-1----:R-:W-:-:S02]  /*cb00*/  MOV R58, R55 ;  /* 0x00000037003a7202 */ /* 0x002fc40000000f00 */
[----:B------:R-:W-:Y:S02]  /*cb10*/  MOV R55, R115 ;  /* 0x0000007300377202 */ /* 0x000fe40000000f00 */
[----:B------:R-:W-:Y:S02]  /*cb20*/  MOV R110, RZ ;  /* 0x000000ff006e7202 */ /* 0x000fe40000000f00 */
[----:B------:R-:W-:Y:S02]  /*cb30*/  MOV R113, 0xffffffff ;  /* 0xffffffff00717802 */ /* 0x000fe40000000f00 */
[----:B------:R-:W-:Y:S02]  /*cb40*/  MOV R52, 0xcb60 ;  /* 0x0000cb6000347802 */ /* 0x000fe40000000f00 */
[----:B------:R-:W-:Y:S05]  /*cb50*/  CALL.REL.NOINC `($__internal_59_$__cuda_sm70_shflsync_up) ;  /* 0x0000113000007944 */ /* 0x000fea0003c00000 */
        /* <DEDUP_REMOVED lines=9> */
[----:B------:R-:W-:Y:S05]  /*cbf0*/  CALL.REL.NOINC `($__internal_58_$__cuda_sm70_shflsync_idx_p) ;  /* 0x0000105000007944 */ /* 0x000fea0003c00000 */
[----:B0-----:R-:W-:Y:S01]  /*cc00*/  HFMA2.MMA R56, -RZ, RZ, 0, 0 ;  /* 0x00000000ff387435 */ /* 0x001fe200000001ff */
[----:B-1----:R-:W-:Y:S02]  /*cc10*/  MOV R119, R55 ;  /* 0x0000003700777202 */ /* 0x002fe40000000f00 */
[----:B------:R-:W-:-:S02]  /*cc20*/  MOV R54, R49 ;  /* 0x0000003100367202 */ /* 0x000fc40000000f00 */
[----:B------:R-:W-:Y:S02]  /*cc30*/  MOV R57, 0x1f ;  /* 0x0000001f00397802 */ /* 0x000fe40000000f00 */
[----:B------:R-:W-:Y:S02]  /*cc40*/  MOV R55, 0xffffffff ;  /* 0xffffffff00377802 */ /* 0x000fe40000000f00 */
[----:B------:R-:W-:Y:S02]  /*cc50*/  MOV R52, 0xcc70 ;  /* 0x0000cc7000347802 */ /* 0x000fe40000000f00 */
[----:B------:R-:W-:Y:S05]  /*cc60*/  CALL.REL.NOINC `($__internal_58_$__cuda_sm70_shflsync_idx_p) ;  /* 0x00000fe000007944 */ /* 0x000fea0003c00000 */
[----:B0-----:R-:W-:Y:S01]  /*cc70*/  HFMA2.MMA R56, -RZ, RZ, 0, 0 ;  /* 0x00000000ff387435 */ /* 0x001fe200000001ff */
[----:B-1----:R-:W-:Y:S02]  /*cc80*/  MOV R200, R55 ;  /* 0x0000003700c87202 */ /* 0x002fe40000000f00 */
[----:B------:R-:W-:Y:S02]  /*cc90*/  MOV R54, R50 ;  /* 0x0000003200367202 */ /* 0x000fe40000000f00 */
[----:B------:R-:W-:Y:S02]  /*cca0*/  MOV R57, 0x1f ;  /* 0x0000001f00397802 */ /* 0x000fe40000000f00 */
[----:B------:R-:W-:-:S02]  /*ccb0*/  MOV R55, 0xffffffff ;  /* 0xffffffff00377802 */ /* 0x000fc40000000f00 */
[----:B------:R-:W-:Y:S02]  /*ccc0*/  MOV R52, 0xcce0 ;  /* 0x0000cce000347802 */ /* 0x000fe40000000f00 */
[----:B------:R-:W-:Y:S05]  /*ccd0*/  CALL.REL.NOINC `($__internal_58_$__cuda_sm70_shflsync_idx_p) ;  /* 0x00000f7000007944 */ /* 0x000fea0003c00000 */
[----:B0-----:R-:W-:Y:S01]  /*cce0*/  HFMA2.MMA R56, -RZ, RZ, 0, 0 ;  /* 0x00000000ff387435 */ /* 0x001fe200000001ff */
[----:B-1----:R-:W-:Y:S02]  /*ccf0*/  MOV R58, R55 ;  /* 0x00000037003a7202 */ /* 0x002fe40000000f00 */
[----:B------:R-:W-:Y:S02]  /*cd00*/  MOV R54, R51 ;  /* 0x0000003300367202 */ /* 0x000fe40000000f00 */
[----:B------:R-:W-:Y:S02]  /*cd10*/  MOV R57, 0x1f ;  /* 0x0000001f00397802 */ /* 0x000fe40000000f00 */
[----:B------:R-:W-:Y:S02]  /*cd20*/  MOV R55, 0xffffffff ;  /* 0xffffffff00377802 */ /* 0x000fe40000000f00 */
[----:B------:R-:W-:Y:S02]  /*cd30*/  MOV R52, 0xcd50 ;  /* 0x0000cd5000347802 */ /* 0x000fe40000000f00 */
[----:B------:R-:W-:Y:S05]  /*cd40*/  CALL.REL.NOINC `($__internal_58_$__cuda_sm70_shflsync_idx_p) ;  /* 0x00000f0000007944 */ /* 0x000fea0003c00000 */
[----:B-1----:R-:W-:Y:S01]  /*cd50*/  MOV R59, R55 ;  /* 0x00000037003b7202 */ /* 0x002fe20000000f00 */
[----:B0-----:R-:W-:Y:S05]  /*cd60*/  BRA `(.L_x_2365) ;  /* 0xffff995000007947 */ /* 0x001fea000383ffff */
.L_x_2332:
[----:B------:R-:W-:Y:S01]  /*cd70*/  HFMA2.MMA R116, -RZ, RZ, 0, 5.9604644775390625e-08 ;  /* 0x00000001ff747435 */ /* 0x000fe200000001ff */
[----:B------:R-:W-:-:S02]  /*cd80*/  MOV R57, R113 ;  /* 0x0000007100397202 */ /* 0x000fc40000000f00 */
[----:B------:R-:W-:Y:S02]  /*cd90*/  MOV R111, 0x1f ;  /* 0x0000001f006f7802 */ /* 0x000fe40000000f00 */
[----:B------:R-:W-:Y:S02]  /*cda0*/  MOV R118, 0xffffffff ;  /* 0xffffffff00767802 */ /* 0x000fe40000000f00 */
[----:B------:R-:W-:Y:S02]  /*cdb0*/  MOV R52, 0xcdd0 ;  /* 0x0000cdd000347802 */ /* 0x000fe40000000f00 */
[----:B------:R-:W-:Y:S05]  /*cdc0*/  CALL.REL.NOINC `($__internal_57_$__cuda_sm70_shflsync_down) ;  /* 0x00000e4000007944 */ /* 0x000fea0003c00000 */
[----:B-1----:R-:W-:Y:S01]  /*cdd0*/  MOV R54, R111 ;  /* 0x0000006f00367202 */ /* 0x002fe20000000f00 */
[----:B0-----:R-:W-:Y:S05]  /*cde0*/  BRA `(.L_x_2366) ;  /* 0xffffae7000007947 */ /* 0x001fea000383ffff */
.L_x_2333:
[----:B------:R-:W-:Y:S01]  /*cdf0*/  HFMA2.MMA R116, -RZ, RZ, 0, 5.9604644775390625e-08 ;  /* 0x00000001ff747435 */ /* 0x000fe200000001ff */
[----:B------:R-:W-:Y:S02]  /*ce00*/  MOV R57, R112 ;  /* 0x0000007000397202 */ /* 0x000fe40000000f00 */
[----:B------:R-:W-:Y:S02]  /*ce10*/  MOV R111, 0x1f ;  /* 0x0000001f006f7802 */ /* 0x000fe40000000f00 */
[----:B------:R-:W-:-:S02]  /*ce20*/  MOV R118, 0xffffffff ;  /* 0xffffffff00767802 */ /* 0x000fc40000000f00 */
[----:B------:R-:W-:Y:S02]  /*ce30*/  MOV R52, 0xce50 ;  /* 0x0000ce5000347802 */ /* 0x000fe40000000f00 */
[----:B01----:R-:W-:Y:S05]  /*ce40*/  CALL.REL.NOINC `($__internal_57_$__cuda_sm70_shflsync_down) ;  /* 0x00000dc000007944 */ /* 0x003fea0003c00000 */
[----:B0-----:R-:W-:Y:S01]  /*ce50*/  HFMA2.MMA R116, -RZ, RZ, 0, 5.9604644775390625e-08 ;  /* 0x00000001ff747435 */ /* 0x001fe200000001ff */
[----:B-1----:R-:W-:Y:S02]  /*ce60*/  MOV R55, R111 ;  /* 0x0000006f00377202 */ /* 0x002fe40000000f00 */
[----:B------:R-:W-:Y:S02]  /*ce70*/  MOV R57, R59 ;  /* 0x0000003b00397202 */ /* 0x000fe40000000f00 */
[----:B------:R-:W-:Y:S02]  /*ce80*/  MOV R111, 0x1f ;  /* 0x0000001f006f7802 */ /* 0x000fe40000000f00 */
[----:B------:R-:W-:Y:S02]  /*ce90*/  MOV R118, 0xffffffff ;  /* 0xffffffff00767802 */ /* 0x000fe40000000f00 */
[----:B------:R-:W-:Y:S02]  /*cea0*/  MOV R52, 0xcec0 ;  /* 0x0000cec000347802 */ /* 0x000fe40000000f00 */
[----:B------:R-:W-:Y:S05]  /*ceb0*/  CALL.REL.NOINC `($__internal_57_$__cuda_sm70_shflsync_down) ;  /* 0x00000d5000007944 */ /* 0x000fea0003c00000 */
[----:B0-----:R-:W-:Y:S01]  /*cec0*/  HFMA2.MMA R116, -RZ, RZ, 0, 5.9604644775390625e-08 ;  /* 0x00000001ff747435 */ /* 0x001fe200000001ff */
[----:B-1----:R-:W-:-:S02]  /*ced0*/  MOV R56, R111 ;  /* 0x0000006f00387202 */ /* 0x002fc40000000f00 */
[----:B------:R-:W-:Y:S02]  /*cee0*/  MOV R57, R58 ;  /* 0x0000003a00397202 */ /* 0x000fe40000000f00 */
[----:B------:R-:W-:Y:S02]  /*cef0*/  MOV R111, 0x1f ;  /* 0x0000001f006f7802 */ /* 0x000fe40000000f00 */
[----:B------:R-:W-:Y:S02]  /*cf00*/  MOV R118, 0xffffffff ;  /* 0xffffffff00767802 */ /* 0x000fe40000000f00 */
[----:B------:R-:W-:Y:S02]  /*cf10*/  MOV R52, 0xcf30 ;  /* 0x0000cf3000347802 */ /* 0x000fe40000000f00 */
[----:B------:R-:W-:Y:S05]  /*cf20*/  CALL.REL.NOINC `($__internal_57_$__cuda_sm70_shflsync_down) ;  /* 0x00000ce000007944 */ /* 0x000fea0003c00000 */
[----:B01----:R-:W-:Y:S05]  /*cf30*/  BRA `(.L_x_2367) ;  /* 0xffffad6000007947 */ /* 0x003fea000383ffff */
.L_x_2336:
[----:B------:R-:W-:Y:S01]  /*cf40*/  HFMA2.MMA R116, -RZ, RZ, 0, 1.1920928955078125e-07 ;  /* 0x00000002ff747435 */ /* 0x000fe200000001ff */
[----:B------:R-:W-:Y:S02]  /*cf50*/  MOV R57, R113 ;  /* 0x0000007100397202 */ /* 0x000fe40000000f00 */
[----:B0-----:R-:W-:Y:S02]  /*cf60*/  MOV R111, 0x1f ;  /* 0x0000001f006f7802 */ /* 0x001fe40000000f00 */
[----:B------:R-:W-:-:S02]  /*cf70*/  MOV R118, 0xffffffff ;  /* 0xffffffff00767802 */ /* 0x000fc40000000f00 */
[----:B------:R-:W-:Y:S02]  /*cf80*/  MOV R52, 0xcfa0 ;  /* 0x0000cfa000347802 */ /* 0x000fe40000000f00 */
[----:B-1234-:R-:W-:Y:S05]  /*cf90*/  CALL.REL.NOINC `($__internal_57_$__cuda_sm70_shflsync_down) ;  /* 0x00000c7000007944 */ /* 0x01efea0003c00000 */
[----:B0-----:R-:W-:Y:S01]  /*cfa0*/  HFMA2.MMA R116, -RZ, RZ, 0, 1.1920928955078125e-07 ;  /* 0x00000002ff747435 */ /* 0x001fe200000001ff */
[----:B-1----:R-:W-:Y:S02]  /*cfb0*/  MOV R54, R111 ;  /* 0x0000006f00367202 */ /* 0x002fe40000000f00 */
[----:B------:R-:W-:Y:S02]  /*cfc0*/  MOV R57, R112 ;  /* 0x0000007000397202 */ /* 0x000fe40000000f00 */
[----:B------:R-:W-:Y:S02]  /*cfd0*/  MOV R111, 0x1f ;  /* 0x0000001f006f7802 */ /* 0x000fe40000000f00 */
[----:B------:R-:W-:Y:S02]  /*cfe0*/  MOV R118, 0xffffffff ;  /* 0xffffffff00767802 */ /* 0x000fe40000000f00 */
[----:B------:R-:W-:Y:S02]  /*cff0*/  MOV R52, 0xd010 ;  /* 0x0000d01000347802 */ /* 0x000fe40000000f00 */
[----:B------:R-:W-:Y:S05]  /*d000*/  CALL.REL.NOINC `($__internal_57_$__cuda_sm70_shflsync_down) ;  /* 0x00000c0000007944 */ /* 0x000fea0003c00000 */
[----:B0-----:R-:W-:Y:S01]  /*d010*/  HFMA2.MMA R116, -RZ, RZ, 0, 1.1920928955078125e-07 ;  /* 0x00000002ff747435 */ /* 0x001fe200000001ff */
[----:B-1----:R-:W-:-:S02]  /*d020*/  MOV R55, R111 ;  /* 0x0000006f00377202 */ /* 0x002fc40000000f00 */
[----:B------:R-:W-:Y:S02]  /*d030*/  MOV R57, R59 ;  /* 0x0000003b00397202 */ /* 0x000fe40000000f00 */
[----:B------:R-:W-:Y:S02]  /*d040*/  MOV R111, 0x1f ;  /* 0x0000001f006f7802 */ /* 0x000fe40000000f00 */
[----:B------:R-:W-:Y:S02]  /*d050*/  MOV R118, 0xffffffff ;  /* 0xffffffff00767802 */ /* 0x000fe40000000f00 */
[----:B------:R-:W-:Y:S02]  /*d060*/  MOV R52, 0xd080 ;  /* 0x0000d08000347802 */ /* 0x000fe40000000f00 */
[----:B------:R-:W-:Y:S05]  /*d070*/  CALL.REL.NOINC `($__internal_57_$__cuda_sm70_shflsync_down) ;  /* 0x00000b9000007944 */ /* 0x000fea0003c00000 */
[----:B0-----:R-:W-:Y:S01]  /*d080*/  HFMA2.MMA R116, -RZ, RZ, 0, 1.1920928955078125e-07 ;  /* 0x00000002ff747435 */ /* 0x001fe200000001ff */
[----:B-1----:R-:W-:Y:S02]  /*d090*/  MOV R56, R111 ;  /* 0x0000006f00387202 */ /* 0x002fe40000000f00 */
[----:B------:R-:W-:Y:S02]  /*d0a0*/  MOV R57, R58 ;  /* 0x0000003a00397202 */ /* 0x000fe40000000f00 */
[----:B------:R-:W-:-:S02]  /*d0b0*/  MOV R111, 0x1f ;  /* 0x0000001f006f7802 */ /* 0x000fc40000000f00 */
[----:B------:R-:W-:Y:S02]  /*d0c0*/  MOV R118, 0xffffffff ;  /* 0xffffffff00767802 */ /* 0x000fe40000000f00 */
[----:B------:R-:W-:Y:S02]  /*d0d0*/  MOV R52, 0xd0f0 ;  /* 0x0000d0f000347802 */ /* 0x000fe40000000f00 */
[----:B------:R-:W-:Y:S05]  /*d0e0*/  CALL.REL.NOINC `($__internal_57_$__cuda_sm70_shflsync_down) ;  /* 0x00000b2000007944 */ /* 0x000fea0003c00000 */
[----:B01----:R-:W-:Y:S05]  /*d0f0*/  BRA `(.L_x_2368) ;  /* 0xffffacf000007947 */ /* 0x003fea000383ffff */
.L_x_2339:
[----:B------:R-:W-:Y:S01]  /*d100*/  HFMA2.MMA R116, -RZ, RZ, 0, 2.384185791015625e-07 ;  /* 0x00000004ff747435 */ /* 0x000fe200000001ff */
[----:B------:R-:W-:Y:S02]  /*d110*/  MOV R57, R113 ;  /* 0x0000007100397202 */ /* 0x000fe40000000f00 */
[----:B0-----:R-:W-:Y:S02]  /*d120*/  MOV R111, 0x1f ;  /* 0x0000001f006f7802 */ /* 0x001fe40000000f00 */
[----:B------:R-:W-:Y:S02]  /*d130*/  MOV R118, 0xffffffff ;  /* 0xffffffff00767802 */ /* 0x000fe40000000f00 */
[----:B------:R-:W-:Y:S02]  /*d140*/  MOV R52, 0xd160 ;  /* 0x0000d16000347802 */ /* 0x000fe40000000f00 */
[----:B-1234-:R-:W-:Y:S05]  /*d150*/  CALL.REL.NOINC `($__internal_57_$__cuda_sm70_shflsync_down) ;  /* 0x00000ab000007944 */ /* 0x01efea0003c00000 */
[----:B-1----:R-:W-:Y:S01]  /*d160*/  MOV R54, R111 ;  /* 0x0000006f00367202 */ /* 0x002fe20000000f00 */
[----:B0-----:R-:W-:Y:S05]  /*d170*/  BRA `(.L_x_2369) ;  /* 0xffffad9000007947 */ /* 0x001fea000383ffff */
.L_x_2340:
[----:B------:R-:W-:Y:S01]  /*d180*/  HFMA2.MMA R116, -RZ, RZ, 0, 2.384185791015625e-07 ;  /* 0x00000004ff747435 */ /* 0x000fe200000001ff */
[----:B------:R-:W-:-:S02]  /*d190*/  MOV R57, R112 ;  /* 0x0000007000397202 */ /* 0x000fc40000000f00 */
[----:B0-----:R-:W-:Y:S02]  /*d1a0*/  MOV R111, 0x1f ;  /* 0x0000001f006f7802 */ /* 0x001fe40000000f00 */
[----:B------:R-:W-:Y:S02]  /*d1b0*/  MOV R118, 0xffffffff ;  /* 0xffffffff00767802 */ /* 0x000fe40000000f00 */
[----:B------:R-:W-:Y:S02]  /*d1c0*/  MOV R52, 0xd1e0 ;  /* 0x0000d1e000347802 */ /* 0x000fe40000000f00 */
[----:B-1234-:R-:W-:Y:S05]  /*d1d0*/  CALL.REL.NOINC `($__internal_57_$__cuda_sm70_shflsync_down) ;  /* 0x00000a3000007944 */ /* 0x01efea0003c00000 */
[----:B0-----:R-:W-:Y:S01]  /*d1e0*/  HFMA2.MMA R116, -RZ, RZ, 0, 2.384185791015625e-07 ;  /* 0x00000004ff747435 */ /* 0x001fe200000001ff */
[----:B-1----:R-:W-:Y:S02]  /*d1f0*/  MOV R55, R111 ;  /* 0x0000006f00377202 */ /* 0x002fe40000000f00 */
[----:B------:R-:W-:Y:S02]  /*d200*/  MOV R57, R59 ;  /* 0x0000003b00397202 */ /* 0x000fe40000000f00 */
[----:B------:R-:W-:Y:S02]  /*d210*/  MOV R111, 0x1f ;  /* 0x0000001f006f7802 */ /* 0x000fe40000000f00 */
[----:B------:R-:W-:-:S02]  /*d220*/  MOV R118, 0xffffffff ;  /* 0xffffffff00767802 */ /* 0x000fc40000000f00 */
[----:B------:R-:W-:Y:S02]  /*d230*/  MOV R52, 0xd250 ;  /* 0x0000d25000347802 */ /* 0x000fe40000000f00 */
[----:B------:R-:W-:Y:S05]  /*d240*/  CALL.REL.NOINC `($__internal_57_$__cuda_sm70_shflsync_down) ;  /* 0x000009c000007944 */ /* 0x000fea0003c00000 */
[----:B0-----:R-:W-:Y:S01]  /*d250*/  HFMA2.MMA R116, -RZ, RZ, 0, 2.384185791015625e-07 ;  /* 0x00000004ff747435 */ /* 0x001fe200000001ff */
[----:B-1----:R-:W-:Y:S02]  /*d260*/  MOV R56, R111 ;  /* 0x0000006f00387202 */ /* 0x002fe40000000f00 */
[----:B------:R-:W-:Y:S02]  /*d270*/  MOV R57, R58 ;  /* 0x0000003a00397202 */ /* 0x000fe40000000f00 */
[----:B------:R-:W-:Y:S02]  /*d280*/  MOV R111, 0x1f ;  /* 0x0000001f006f7802 */ /* 0x000fe40000000f00 */
[----:B------:R-:W-:Y:S02]  /*d290*/  MOV R118, 0xffffffff ;  /* 0xffffffff00767802 */ /* 0x000fe40000000f00 */
[----:B------:R-:W-:Y:S02]  /*d2a0*/  MOV R52, 0xd2c0 ;  /* 0x0000d2c000347802 */ /* 0x000fe40000000f00 */
[----:B------:R-:W-:Y:S05]  /*d2b0*/  CALL.REL.NOINC `($__internal_57_$__cuda_sm70_shflsync_down) ;  /* 0x0000095000007944 */ /* 0x000fea0003c00000 */
[----:B01----:R-:W-:Y:S05]  /*d2c0*/  BRA `(.L_x_2370) ;  /* 0xffffac8000007947 */ /* 0x003fea000383ffff */
.L_x_2343:
[----:B------:R-:W-:Y:S01]  /*d2d0*/  HFMA2.MMA R116, -RZ, RZ, 0, 4.76837158203125e-07 ;  /* 0x00000008ff747435 */ /* 0x000fe200000001ff */
[----:B------:R-:W-:-:S02]  /*d2e0*/  MOV R57, R113 ;  /* 0x0000007100397202 */ /* 0x000fc40000000f00 */
[----:B0-----:R-:W-:Y:S02]  /*d2f0*/  MOV R111, 0x1f ;  /* 0x0000001f006f7802 */ /* 0x001fe40000000f00 */
[----:B------:R-:W-:Y:S02]  /*d300*/  MOV R118, 0xffffffff ;  /* 0xffffffff00767802 */ /* 0x000fe40000000f00 */
[----:B------:R-:W-:Y:S02]  /*d310*/  MOV R52, 0xd330 ;  /* 0x0000d33000347802 */ /* 0x000fe40000000f00 */
[----:B-1234-:R-:W-:Y:S05]  /*d320*/  CALL.REL.NOINC `($__internal_57_$__cuda_sm70_shflsync_down) ;  /* 0x000008e000007944 */ /* 0x01efea0003c00000 */
[----:B0-----:R-:W-:Y:S01]  /*d330*/  HFMA2.MMA R116, -RZ, RZ, 0, 4.76837158203125e-07 ;  /* 0x00000008ff747435 */ /* 0x001fe200000001ff */
[----:B-1----:R-:W-:Y:S02]  /*d340*/  MOV R54, R111 ;  /* 0x0000006f00367202 */ /* 0x002fe40000000f00 */
[----:B------:R-:W-:Y:S02]  /*d350*/  MOV R57, R112 ;  /* 0x0000007000397202 */ /* 0x000fe40000000f00 */
[----:B------:R-:W-:Y:S02]  /*d360*/  MOV R111, 0x1f ;  /* 0x0000001f006f7802 */ /* 0x000fe40000000f00 */
[----:B------:R-:W-:-:S02]  /*d370*/  MOV R118, 0xffffffff ;  /* 0xffffffff00767802 */ /* 0x000fc40000000f00 */
[----:B------:R-:W-:Y:S02]  /*d380*/  MOV R52, 0xd3a0 ;  /* 0x0000d3a000347802 */ /* 0x000fe40000000f00 */
[----:B------:R-:W-:Y:S05]  /*d390*/  CALL.REL.NOINC `($__internal_57_$__cuda_sm70_shflsync_down) ;  /* 0x0000087000007944 */ /* 0x000fea0003c00000 */
[----:B0-----:R-:W-:Y:S01]  /*d3a0*/  HFMA2.MMA R116, -RZ, RZ, 0, 4.76837158203125e-07 ;  /* 0x00000008ff747435 */ /* 0x001fe200000001ff */
[----:B-1----:R-:W-:Y:S02]  /*d3b0*/  MOV R55, R111 ;  /* 0x0000006f00377202 */ /* 0x002fe40000000f00 */
[----:B------:R-:W-:Y:S02]  /*d3c0*/  MOV R57, R59 ;  /* 0x0000003b00397202 */ /* 0x000fe40000000f00 */
[----:B------:R-:W-:Y:S02]  /*d3d0*/  MOV R111, 0x1f ;  /* 0x0000001f006f7802 */ /* 0x000fe40000000f00 */
[----:B------:R-:W-:Y:S02]  /*d3e0*/  MOV R118, 0xffffffff ;  /* 0xffffffff00767802 */ /* 0x000fe40000000f00 */
[----:B------:R-:W-:Y:S02]  /*d3f0*/  MOV R52, 0xd410 ;  /* 0x0000d41000347802 */ /* 0x000fe40000000f00 */
[----:B------:R-:W-:Y:S05]  /*d400*/  CALL.REL.NOINC `($__internal_57_$__cuda_sm70_shflsync_down) ;  /* 0x0000080000007944 */ /* 0x000fea0003c00000 */
[----:B0-----:R-:W-:Y:S01]  /*d410*/  HFMA2.MMA R116, -RZ, RZ, 0, 4.76837158203125e-07 ;  /* 0x00000008ff747435 */ /* 0x001fe200000001ff */
[----:B-1----:R-:W-:-:S02]  /*d420*/  MOV R56, R111 ;  /* 0x0000006f00387202 */ /* 0x002fc40000000f00 */
[----:B------:R-:W-:Y:S02]  /*d430*/  MOV R57, R58 ;  /* 0x0000003a00397202 */ /* 0x000fe40000000f00 */
[----:B------:R-:W-:Y:S02]  /*d440*/  MOV R111, 0x1f ;  /* 0x0000001f006f7802 */ /* 0x000fe40000000f00 */
[----:B------:R-:W-:Y:S02]  /*d450*/  MOV R118, 0xffffffff ;  /* 0xffffffff00767802 */ /* 0x000fe40000000f00 */
[----:B------:R-:W-:Y:S02]  /*d460*/  MOV R52, 0xd480 ;  /* 0x0000d48000347802 */ /* 0x000fe40000000f00 */
[----:B------:R-:W-:Y:S05]  /*d470*/  CALL.REL.NOINC `($__internal_57_$__cuda_sm70_shflsync_down) ;  /* 0x0000079000007944 */ /* 0x000fea0003c00000 */
[----:B01----:R-:W-:Y:S05]  /*d480*/  BRA `(.L_x_2371) ;  /* 0xffffac1000007947 */ /* 0x003fea000383ffff */
.L_x_2346:
[----:B------:R-:W-:Y:S01]  /*d490*/  HFMA2.MMA R116, -RZ, RZ, 0, 9.5367431640625e-07 ;  /* 0x00000010ff747435 */ /* 0x000fe200000001ff */
[----:B------:R-:W-:Y:S02]  /*d4a0*/  MOV R57, R113 ;  /* 0x0000007100397202 */ /* 0x000fe40000000f00 */
[----:B0-----:R-:W-:Y:S02]  /*d4b0*/  MOV R111, 0x1f ;  /* 0x0000001f006f7802 */ /* 0x001fe40000000f00 */
[----:B------:R-:W-:-:S02]  /*d4c0*/  MOV R118, 0xffffffff ;  /* 0xffffffff00767802 */ /* 0x000fc40000000f00 */
[----:B------:R-:W-:Y:S02]  /*d4d0*/  MOV R52, 0xd4f0 ;  /* 0x0000d4f000347802 */ /* 0x000fe40000000f00 */
[----:B-1234-:R-:W-:Y:S05]  /*d4e0*/  CALL.REL.NOINC `($__internal_57_$__cuda_sm70_shflsync_down) ;  /* 0x0000072000007944 */ /* 0x01efea0003c00000 */
[----:B-1----:R-:W-:Y:S01]  /*d4f0*/  MOV R54, R111 ;  /* 0x0000006f00367202 */ /* 0x002fe20000000f00 */
[----:B0-----:R-:W-:Y:S05]  /*d500*/  BRA `(.L_x_2372) ;  /* 0xffffacb000007947 */ /* 0x001fea000383ffff */
.L_x_2347:
[----:B------:R-:W-:Y:S01]  /*d510*/  HFMA2.MMA R116, -RZ, RZ, 0, 9.5367431640625e-07 ;  /* 0x00000010ff747435 */ /* 0x000fe200000001ff */
[----:B------:R-:W-:Y:S02]  /*d520*/  MOV R57, R112 ;  /* 0x0000007000397202 */ /* 0x000fe40000000f00 */
[----:B0-----:R-:W-:Y:S02]  /*d530*/  MOV R111, 0x1f ;  /* 0x0000001f006f7802 */ /* 0x001fe40000000f00 */
[----:B------:R-:W-:Y:S02]  /*d540*/  MOV R118, 0xffffffff ;  /* 0xffffffff00767802 */ /* 0x000fe40000000f00 */
[----:B------:R-:W-:Y:S02]  /*d550*/  MOV R52, 0xd570 ;  /* 0x0000d57000347802 */ /* 0x000fe40000000f00 */
[----:B-1234-:R-:W-:Y:S05]  /*d560*/  CALL.REL.NOINC `($__internal_57_$__cuda_sm70_shflsync_down) ;  /* 0x000006a000007944 */ /* 0x01efea0003c00000 */
[----:B0-----:R-:W-:Y:S01]  /*d570*/  HFMA2.MMA R116, -RZ, RZ, 0, 9.5367431640625e-07 ;  /* 0x00000010ff747435 */ /* 0x001fe200000001ff */
[----:B-1----:R-:W-:Y:S02]  /*d580*/  MOV R55, R111 ;  /* 0x0000006f00377202 */ /* 0x002fe40000000f00 */
[----:B------:R-:W-:-:S02]  /*d590*/  MOV R57, R59 ;  /* 0x0000003b00397202 */ /* 0x000fc40000000f00 */
[----:B------:R-:W-:Y:S02]  /*d5a0*/  MOV R111, 0x1f ;  /* 0x0000001f006f7802 */ /* 0x000fe40000000f00 */
[----:B------:R-:W-:Y:S02]  /*d5b0*/  MOV R118, 0xffffffff ;  /* 0xffffffff00767802 */ /* 0x000fe40000000f00 */
[----:B------:R-:W-:Y:S02]  /*d5c0*/  MOV R52, 0xd5e0 ;  /* 0x0000d5e000347802 */ /* 0x000fe40000000f00 */
[----:B------:R-:W-:Y:S05]  /*d5d0*/  CALL.REL.NOINC `($__internal_57_$__cuda_sm70_shflsync_down) ;  /* 0x0000063000007944 */ /* 0x000fea0003c00000 */
[----:B0-----:R-:W-:Y:S01]  /*d5e0*/  HFMA2.MMA R116, -RZ, RZ, 0, 9.5367431640625e-07 ;  /* 0x00000010ff747435 */ /* 0x001fe200000001ff */
[----:B-1----:R-:W-:Y:S02]  /*d5f0*/  MOV R56, R111 ;  /* 0x0000006f00387202 */ /* 0x002fe40000000f00 */
[----:B------:R-:W-:Y:S02]  /*d600*/  MOV R57, R58 ;  /* 0x0000003a00397202 */ /* 0x000fe40000000f00 */
[----:B------:R-:W-:Y:S02]  /*d610*/  MOV R111, 0x1f ;  /* 0x0000001f006f7802 */ /* 0x000fe40000000f00 */
[----:B------:R-:W-:-:S02]  /*d620*/  MOV R118, 0xffffffff ;  /* 0xffffffff00767802 */ /* 0x000fc40000000f00 */
[----:B------:R-:W-:Y:S02]  /*d630*/  MOV R52, 0xd650 ;  /* 0x0000d65000347802 */ /* 0x000fe40000000f00 */
[----:B------:R-:W-:Y:S05]  /*d640*/  CALL.REL.NOINC `($__internal_57_$__cuda_sm70_shflsync_down) ;  /* 0x000005c000007944 */ /* 0x000fea0003c00000 */
[----:B01----:R-:W-:Y:S05]  /*d650*/  BRA `(.L_x_2373) ;  /* 0xffffaba000007947 */ /* 0x003fea000383ffff */
.L_x_2350:
[----:B----4-:R-:W-:Y:S01]  /*d660*/  HFMA2.MMA R56, -RZ, RZ, 0, 0 ;  /* 0x00000000ff387435 */ /* 0x010fe200000001ff */
[----:B-1----:R-:W-:Y:S02]  /*d670*/  MOV R54, R113 ;  /* 0x0000007100367202 */ /* 0x002fe40000000f00 */
[----:B------:R-:W-:Y:S02]  /*d680*/  MOV R57, 0x1f ;  /* 0x0000001f00397802 */ /* 0x000fe40000000f00 */
[----:B---3--:R-:W-:Y:S02]  /*d690*/  MOV R55, 0xffffffff ;  /* 0xffffffff00377802 */ /* 0x008fe40000000f00 */
[----:B------:R-:W-:Y:S02]  /*d6a0*/  MOV R52, 0xd6c0 ;  /* 0x0000d6c000347802 */ /* 0x000fe40000000f00 */
[----:B0-2---:R-:W-:Y:S05]  /*d6b0*/  CALL.REL.NOINC `($__internal_58_$__cuda_sm70_shflsync_idx_p) ;  /* 0x0000059000007944 */ /* 0x005fea0003c00000 */
        /* <DEDUP_REMOVED lines=21> */
[----:B------:R-:W-:Y:S01]  /*d810*/  HFMA2.MMA R116, -RZ, RZ, 0, 5.9604644775390625e-08 ;  /* 0x00000001ff747435 */ /* 0x000fe200000001ff */
[----:B-1----:R-:W-:-:S02]  /*d820*/  MOV R240, R55 ;  /* 0x0000003700f07202 */ /* 0x002fc40000000f00 */
[----:B0-----:R-:W-:Y:S02]  /*d830*/  MOV R57, R113 ;  /* 0x0000007100397202 */ /* 0x001fe40000000f00 */
[----:B------:R-:W-:Y:S02]  /*d840*/  MOV R111, 0x1f ;  /* 0x0000001f006f7802 */ /* 0x000fe40000000f00 */
[----:B------:R-:W-:Y:S02]  /*d850*/  MOV R118, 0xffffffff ;  /* 0xffffffff00767802 */ /* 0x000fe40000000f00 */
[----:B------:R-:W-:Y:S02]  /*d860*/  MOV R52, 0xd880 ;  /* 0x0000d88000347802 */ /* 0x000fe40000000f00 */
[----:B------:R-:W-:Y:S05]  /*d870*/  CALL.REL.NOINC `($__internal_57_$__cuda_sm70_shflsync_down) ;  /* 0x0000039000007944 */ /* 0x000fea0003c00000 */
[----:B0-----:R-:W-:Y:S01]  /*d880*/  HFMA2.MMA R116, -RZ, RZ, 0, 5.9604644775390625e-08 ;  /* 0x00000001ff747435 */ /* 0x001fe200000001ff */
[----:B-1----:R-:W-:Y:S02]  /*d890*/  MOV R109, R111 ;  /* 0x0000006f006d7202 */ /* 0x002fe40000000f00 */
[----:B------:R-:W-:Y:S02]  /*d8a0*/  MOV R57, R112 ;  /* 0x0000007000397202 */ /* 0x000fe40000000f00 */
[----:B------:R-:W-:-:S02]  /*d8b0*/  MOV R111, 0x1f ;  /* 0x0000001f006f7802 */ /* 0x000fc40000000f00 */
[----:B------:R-:W-:Y:S02]  /*d8c0*/  MOV R118, 0xffffffff ;  /* 0xffffffff00767802 */ /* 0x000fe40000000f00 */
[----:B------:R-:W-:Y:S02]  /*d8d0*/  MOV R52, 0xd8f0 ;  /* 0x0000d8f000347802 */ /* 0x000fe40000000f00 */
[----:B------:R-:W-:Y:S05]  /*d8e0*/  CALL.REL.NOINC `($__internal_57_$__cuda_sm70_shflsync_down) ;  /* 0x0000032000007944 */ /* 0x000fea0003c00000 */
[----:B0-----:R-:W-:Y:S01]  /*d8f0*/  HFMA2.MMA R116, -RZ, RZ, 0, 5.9604644775390625e-08 ;  /* 0x00000001ff747435 */ /* 0x001fe200000001ff */
[----:B-1----:R-:W-:Y:S02]  /*d900*/  MOV R110, R111 ;  /* 0x0000006f006e7202 */ /* 0x002fe40000000f00 */
[----:B------:R-:W-:Y:S02]  /*d910*/  MOV R57, R59 ;  /* 0x0000003b00397202 */ /* 0x000fe40000000f00 */
[----:B------:R-:W-:Y:S02]  /*d920*/  MOV R111, 0x1f ;  /* 0x0000001f006f7802 */ /* 0x000fe40000000f00 */
[----:B------:R-:W-:Y:S02]  /*d930*/  MOV R118, 0xffffffff ;  /* 0xffffffff00767802 */ /* 0x000fe40000000f00 */
[----:B------:R-:W-:-:S02]  /*d940*/  MOV R52, 0xd960 ;  /* 0x0000d96000347802 */ /* 0x000fc40000000f00 */
        /* <DEDUP_REMOVED lines=20> */
[----:B-1----:R-:W-:Y:S05]  /*da90*/  CALL.REL.NOINC `($__internal_58_$__cuda_sm70_shflsync_idx_p) ;  /* 0x000001b000007944 */ /* 0x002fea0003c00000 */
[----:B0-----:R-:W-:Y:S01]  /*daa0*/  HFMA2.MMA R56, -RZ, RZ, 0, 0 ;  /* 0x00000000ff387435 */ /* 0x001fe200000001ff */
[----:B-1----:R-:W-:Y:S02]  /*dab0*/  MOV R116, R55 ;  /* 0x0000003700747202 */ /* 0x002fe40000000f00 */
[----:B------:R-:W-:Y:S02]  /*dac0*/  MOV R54, R49 ;  /* 0x0000003100367202 */ /* 0x000fe40000000f00 */
[----:B------:R-:W-:Y:S02]  /*dad0*/  MOV R57, 0x1f ;  /* 0x0000001f00397802 */ /* 0x000fe40000000f00 */
[----:B------:R-:W-:Y:S02]  /*dae0*/  MOV R55, 0xffffffff ;  /* 0xffffffff00377802 */ /* 0x000fe40000000f00 */
[----:B------:R-:W-:Y:S02]  /*daf0*/  MOV R52, 0xdb10 ;  /* 0x0000db1000347802 */ /* 0x000fe40000000f00 */
[----:B------:R-:W-:Y:S05]  /*db00*/  CALL.REL.NOINC `($__internal_58_$__cuda_sm70_shflsync_idx_p) ;  /* 0x0000014000007944 */ /* 0x000fea0003c00000 */
[----:B0-----:R-:W-:Y:S01]  /*db10*/  HFMA2.MMA R56, -RZ, RZ, 0, 0 ;  /* 0x00000000ff387435 */ /* 0x001fe200000001ff */
[----:B-1----:R-:W-:-:S02]  /*db20*/  MOV R117, R55 ;  /* 0x0000003700757202 */ /* 0x002fc40000000f00 */
[----:B------:R-:W-:Y:S02]  /*db30*/  MOV R54, R50 ;  /* 0x0000003200367202 */ /* 0x000fe40000000f00 */
[----:B------:R-:W-:Y:S02]  /*db40*/  MOV R57, 0x1f ;  /* 0x0000001f00397802 */ /* 0x000fe40000000f00 */
[----:B------:R-:W-:Y:S02]  /*db50*/  MOV R55, 0xffffffff ;  /* 0xffffffff00377802 */ /* 0x000fe40000000f00 */
[----:B------:R-:W-:Y:S02]  /*db60*/  MOV R52, 0xdb80 ;  /* 0x0000db8000347802 */ /* 0x000fe40000000f00 */
[----:B------:R-:W-:Y:S05]  /*db70*/  CALL.REL.NOINC `($__internal_58_$__cuda_sm70_shflsync_idx_p) ;  /* 0x000000d000007944 */ /* 0x000fea0003c00000 */
[----:B0-----:R-:W-:Y:S01]  /*db80*/  HFMA2.MMA R56, -RZ, RZ, 0, 0 ;  /* 0x00000000ff387435 */ /* 0x001fe200000001ff */
[----:B-1----:R-:W-:Y:S02]  /*db90*/  MOV R118, R55 ;  /* 0x0000003700767202 */ /* 0x002fe40000000f00 */
[----:B------:R-:W-:Y:S02]  /*dba0*/  MOV R54, R51 ;  /* 0x0000003300367202 */ /* 0x000fe40000000f00 */
[----:B------:R-:W-:-:S02]  /*dbb0*/  MOV R57, 0x1f ;  /* 0x0000001f00397802 */ /* 0x000fc40000000f00 */
[----:B------:R-:W-:Y:S02]  /*dbc0*/  MOV R55, 0xffffffff ;  /* 0xffffffff00377802 */ /* 0x000fe40000000f00 */
[----:B------:R-:W-:Y:S02]  /*dbd0*/  MOV R52, 0xdbf0 ;  /* 0x0000dbf000347802 */ /* 0x000fe40000000f00 */
[----:B------:R-:W-:Y:S05]  /*dbe0*/  CALL.REL.NOINC `($__internal_58_$__cuda_sm70_shflsync_idx_p) ;  /* 0x0000006000007944 */ /* 0x000fea0003c00000 */
[----:B-1----:R-:W-:Y:S01]  /*dbf0*/  MOV R119, R55 ;  /* 0x0000003700777202 */ /* 0x002fe20000000f00 */
[----:B0-----:R-:W-:Y:S05]  /*dc00*/  BRA `(.L_x_2374) ;  /* 0xffffa81000007947 */ /* 0x001fea000383ffff */
        .weak           $__internal_57_$__cuda_sm70_shflsync_down
        .type           $__internal_57_$__cuda_sm70_shflsync_down,@function
        .size           $__internal_57_$__cuda_sm70_shflsync_down,($__internal_58_$__cuda_sm70_shflsync_idx_p - $__internal_57_$__cuda_sm70_shflsync_down)
$__internal_57_$__cuda_sm70_shflsync_down:
[----:B------:R-:W-:Y:S01]  /*dc10*/  HFMA2.MMA R53, -RZ, RZ, 0, 0 ;  /* 0x00000000ff357435 */ /* 0x000fe200000001ff */
[----:B------:R-:W-:Y:S04]  /*dc20*/  WARPSYNC R118 ;  /* 0x0000007600007348 */ /* 0x000fe80003800000 */
[----:B------:R0:W1:Y:S01]  /*dc30*/  SHFL.DOWN PT, R111, R57, R116, R111 ;  /* 0x08000074396f7389 */ /* 0x00006200000e006f */
[----:B------:R-:W-:Y:S05]  /*dc40*/  RET.REL.NODEC R52 `(_Z25selective_scan_bwd_kernelI32Selective_Scan_bwd_kernel_traitsILi128ELi16ELb1ELb0ELb0ELb1ELb1EfN3c107complexIfEEEEv12SSMParamsBwd) ;  /* 0xffff23b034007950 */ /* 0x000fea0003c3ffff */
        .weak           $__internal_58_$__cuda_sm70_shflsync_idx_p
        .type           $__internal_58_$__cuda_sm70_shflsync_idx_p,@function
        .size           $__internal_58_$__cuda_sm70_shflsync_idx_p,($__internal_59_$__cuda_sm70_shflsync_up - $__internal_58_$__cuda_sm70_shflsync_idx_p)
$__internal_58_$__cuda_sm70_shflsync_idx_p:
[----:B------:R-:W-:Y:S01]  /*dc50*/  MOV R53, 0x0 ;  /* 0x0000000000357802 */ /* 0x000fe20000000f00 */
[----:B------:R-:W-:Y:S04]  /*dc60*/  WARPSYNC R55 ;  /* 0x0000003700007348 */ /* 0x000fe80003800000 */
[----:B------:R0:W1:Y:S01]  /*dc70*/  SHFL.IDX PT, R55, R54, R56, R57 ;  /* 0x0000003836377389 */ /* 0x00006200000e0039 */
[----:B------:R-:W-:Y:S05]  /*dc80*/  RET.REL.NODEC R52 `(_Z25selective_scan_bwd_kernelI32Selective_Scan_bwd_kernel_traitsILi128ELi16ELb1ELb0ELb0ELb1ELb1EfN3c107complexIfEEEEv12SSMParamsBwd) ;  /* 0xffff237034007950 */ /* 0x000fea0003c3ffff */
        .weak           $__internal_59_$__cuda_sm70_shflsync_up
        .type           $__internal_59_$__cuda_sm70_shflsync_up,@function
        .size           $__internal_59_$__cuda_sm70_shflsync_up,(.L_x_14494 - $__internal_59_$__cuda_sm70_shflsync_up)
$__internal_59_$__cuda_sm70_shflsync_up:
[----:B------:R-:W-:Y:S01]  /*dc90*/  HFMA2.MMA R53, -RZ, RZ, 0, 0 ;  /* 0x00000000ff357435 */ /* 0x000fe200000001ff */
[----:B------:R-:W-:Y:S04]  /*dca0*/  WARPSYNC R113 ;  /* 0x0000007100007348 */ /* 0x000fe80003800000 */
[----:B------:R0:W1:Y:S01]  /*dcb0*/  SHFL.UP PT, R55, R55, R108, R110 ;  /* 0x0400006c37377389 */ /* 0x00006200000e006e */
[----:B------:R-:W-:Y:S05]  /*dcc0*/  RET.REL.NODEC R52 `(_Z25selective_scan_bwd_kernelI32Selective_Scan_bwd_kernel_traitsILi128ELi16ELb1ELb0ELb0ELb1ELb1EfN3c107complexIfEEEEv12SSMParamsBwd) ;  /* 0xffff233034007950 */ /* 0x000fea0003c3ffff */
.L_x_2375:
        /* <DEDUP_REMOVED lines=11> */
.L_x_14494:


//--------------------- .text._Z25selective_scan_bwd_kernelI32Selective_Scan_bwd_kernel_traitsILi128ELi16ELb1ELb0ELb1ELb0ELb0EfN3c107complexIfEEEEv12SSMParamsBwd --------------------------
	.section	.text._Z25selective_scan_bwd_kernelI32Selective_Scan_bwd_kernel_traitsILi128ELi16ELb1ELb0ELb1ELb0ELb0EfN3c107complexIfEEEEv12SSMParamsBwd,"ax",@progbits
	.sectioninfo	@"SHI_REGISTERS=255"
	.align	128
        .global         _Z25selective_scan_bwd_kernelI32Selective_Scan_bwd_kernel_traitsILi128ELi16ELb1ELb0ELb1ELb0ELb0EfN3c107complexIfEEEEv12SSMParamsBwd
        .type           _Z25selective_scan_bwd_kernelI32Selective_Scan_bwd_kernel_traitsILi128ELi16ELb1ELb0ELb1ELb0ELb0EfN3c107complexIfEEEEv12SSMParamsBwd,@function
        .size           _Z25selective_scan_bwd_kernelI32Selective_Scan_bwd_kernel_traitsILi128ELi16ELb1ELb0ELb1ELb0ELb0EfN3c107complexIfEEEEv12SSMParamsBwd,(.L_x_14497 - _Z25selective_scan_bwd_kernelI32Selective_Scan_bwd_kernel_traitsILi128ELi16ELb1ELb0ELb1ELb0ELb0EfN3c107complexIfEEEEv12SSMParamsBwd)
        .other          _Z25selective_scan_bwd_kernelI32Selective_Scan_bwd_kernel_traitsILi128ELi16ELb1ELb0ELb1ELb0ELb0EfN3c107complexIfEEEEv12SSMParamsBwd,@"STO_CUDA_ENTRY STV_DEFAULT"
_Z25selective_scan_bwd_kernelI32Selective_Scan_bwd_kernel_traitsILi128ELi16ELb1ELb0ELb1ELb0ELb0EfN3c107complexIfEEEEv12SSMParamsBwd:
.text._Z25selective_scan_bwd_kernelI32Selective_Scan_bwd_kernel_traitsILi128ELi16ELb1ELb0ELb1ELb0ELb0EfN3c107complexIfEEEEv12SSMParamsBwd:
        /* <DEDUP_REMOVED lines=24> */
[----:B------:R-:W-:Y:S01]  /*0180*/  UMOV UR8, URZ ;  /* 0x0000003f00087c82 */ /* 0x000fe20008000000 */
[----:B------:R-:W-:Y:S01]  /*0190*/  MOV R3, UR5 ;  /* 0x0000000500037c02 */ /* 0x000fe20008000f00 */
[----:B------:R-:W0:Y:S01]  /*01a0*/  R2UR UR29, R6 ;  /* 0x00000000061d73c2 */ /* 0x000e2200000e0000 */
[----:B------:R-:W-:Y:S01]  /*01b0*/  ULDC.64 UR4, c[0x0][0x260] ;  /* 0x0000980000047ab9 */ /* 0x000fe20000000a00 */
[----:B------:R-:W-:Y:S01]  /*01c0*/  MOV R5, UR7 ;  /* 0x0000000700057c02 */ /* 0x000fe20008000f00 */
[----:B------:R-:W-:-:S02]  /*01d0*/  UMOV UR9, URZ ;  /* 0x0000003f00097c82 */ /* 0x000fc40008000000 */
[----:B------:R2:W3:Y:S01]  /*01e0*/  @P0 LDG.E R3, [R2.64] ;  /* 0x0000001e02030981 */ /* 0x0004e2000c1e1900 */
[----:B------:R-:W-:Y:S02]  /*01f0*/  ULDC UR28, c[0x0][0x174] ;  /* 0x00005d00001c7ab9 */ /* 0x000fe40000000800 */
[----:B------:R-:W-:Y:S01]  /*0200*/  ULDC.64 UR36, c[0x0][0x280] ;  /* 0x0000a00000247ab9 */ /* 0x000fe20000000a00 */
[----:B------:R-:W4:Y:S01]  /*0210*/  @P1 LDG.E R4, [R4.64] ;  /* 0x0000001e04041981 */ /* 0x000f22000c1e1900 */
[----:B------:R-:W-:Y:S01]  /*0220*/  UISETP.NE.U32.AND UP0, UPT, URZ, UR4, UPT ;  /* 0x000000043f00728c */ /* 0x000fe2000bf05070 */
[----:B------:R-:W-:Y:S01]  /*0230*/  HFMA2.MMA R252, -RZ, RZ, 0, 0 ;  /* 0x00000000fffc7435 */ /* 0x000fe200000001ff */
[----:B-1----:R-:W-:Y:S01]  /*0240*/  USHF.R.S32.HI UR34, URZ, 0x1f, UR35 ;  /* 0x0000001f3f227899 */ /* 0x002fe20008011423 */
[----:B------:R1:W-:Y:S01]  /*0250*/  STL [R1], RZ ;  /* 0x000000ff01007387 */ /* 0x0003e20000100800 */
[----:B------:R-:W-:Y:S02]  /*0260*/  UISETP.NE.AND.EX UP0, UPT, URZ, UR5, UPT, UP0 ;  /* 0x000000053f00728c */ /* 0x000fe4000bf05300 */
[----:B------:R-:W-:-:S02]  /*0270*/  UIMAD UR5, UR34, UR22, URZ ;  /* 0x00000016220572a4 */ /* 0x000fc4000f8e023f */
[----:B------:R-:W-:Y:S02]  /*0280*/  UIMAD.WIDE.U32 UR14, UR35, UR22, URZ ;  /* 0x00000016230e72a5 */ /* 0x000fe4000f8e003f */
[----:B------:R-:W-:Y:S02]  /*0290*/  UIMAD UR23, UR35, UR23, UR5 ;  /* 0x00000017231772a4 */ /* 0x000fe4000f8e0205 */
[----:B------:R-:W-:Y:S01]  /*02a0*/  ULDC.64 UR6, c[0x0][0x1d0] ;  /* 0x0000740000067ab9 */ /* 0x000fe20000000a00 */
[----:B0-----:R-:W0:Y:S01]  /*02b0*/  I2F.RP R0, UR29 ;  /* 0x0000001d00007d06 */ /* 0x001e220008209400 */
[----:B------:R-:W-:Y:S02]  /*02c0*/  UIMAD UR4, UR34, UR6, URZ ;  /* 0x00000006220472a4 */ /* 0x000fe4000f8e023f */
[----:B------:R-:W-:Y:S02]  /*02d0*/  UIMAD.WIDE.U32 UR12, UR35, UR6, URZ ;  /* 0x00000006230c72a5 */ /* 0x000fe4000f8e003f */
[----:B------:R-:W-:-:S02]  /*02e0*/  UIMAD UR4, UR35, UR7, UR4 ;  /* 0x00000007230472a4 */ /* 0x000fc4000f8e0204 */
[----:B------:R-:W-:Y:S02]  /*02f0*/  UIMAD.WIDE.U32 UR10, UR35, UR24, URZ ;  /* 0x00000018230a72a5 */ /* 0x000fe4000f8e003f */
[----:B------:R-:W-:Y:S02]  /*0300*/  ULDC.64 UR6, c[0x0][0x278] ;  /* 0x00009e0000067ab9 */ /* 0x000fe40000000a00 */
[----:B------:R-:W-:Y:S02]  /*0310*/  UIMAD UR24, UR34, UR24, URZ ;  /* 0x00000018221872a4 */ /* 0x000fe4000f8e023f */
[----:B------:R-:W-:Y:S02]  /*0320*/  UIMAD UR21, UR34, UR6, URZ ;  /* 0x00000006221572a4 */ /* 0x000fe4000f8e023f */
[----:B------:R-:W-:Y:S01]  /*0330*/  UIMAD UR24, UR35, UR25, UR24 ;  /* 0x00000019231872a4 */ /* 0x000fe2000f8e0218 */
[----:B0-----:R-:W2:Y:S01]  /*0340*/  MUFU.RCP R0, R0 ;  /* 0x0000000000007308 */ /* 0x001ea20000001000 */
[----:B------:R-:W-:-:S02]  /*0350*/  UIMAD.WIDE.U32 UR18, UR35, UR6, URZ ;  /* 0x00000006231272a5 */ /* 0x000fc4000f8e003f */
[----:B------:R-:W-:Y:S02]  /*0360*/  UIMAD UR21, UR35, UR7, UR21 ;  /* 0x00000007231572a4 */ /* 0x000fe4000f8e0215 */
[----:B------:R-:W-:Y:S02]  /*0370*/  UIADD3 UR13, UR13, UR4, URZ ;  /* 0x000000040d0d7290 */ /* 0x000fe4000fffe03f */
[----:B------:R-:W-:Y:S02]  /*0380*/  ULDC.64 UR6, c[0x0][0x328] ;  /* 0x0000ca0000067ab9 */ /* 0x000fe40000000a00 */
[----:B------:R-:W-:Y:S02]  /*0390*/  UISETP.NE.U32.AND UP1, UPT, URZ, UR6, UPT ;  /* 0x000000063f00728c */ /* 0x000fe4000bf25070 */
[----:B------:R-:W-:Y:S02]  /*03a0*/  UMOV UR4, URZ ;  /* 0x0000003f00047c82 */ /* 0x000fe40008000000 */
[----:B------:R-:W-:-:S02]  /*03b0*/  UISETP.NE.AND.EX UP1, UPT, URZ, UR7, UPT, UP1 ;  /* 0x000000073f00728c */ /* 0x000fc4000bf25310 */
[----:B------:R-:W-:Y:S01]  /*03c0*/  UISETP.NE.U32.AND UP2, UPT, URZ, UR26, UPT ;  /* 0x0000001a3f00728c */ /* 0x000fe2000bf45070 */
[----:B--2---:R-:W-:Y:S01]  /*03d0*/  IADD3 R2, R0, 0xffffffe, RZ ;  /* 0x0ffffffe00027810 */ /* 0x004fe20007ffe0ff */
[----:B------:R-:W-:Y:S01]  /*03e0*/  UIADD3 UR15, UR15, UR23, URZ ;  /* 0x000000170f0f7290 */ /* 0x000fe2000fffe03f */
[----:B------:R-:W-:Y:S01]  /*03f0*/  IABS R0, UR17 ;  /* 0x0000001100007c13 */ /* 0x000fe20008000000 */
[----:B------:R-:W-:Y:S02]  /*0400*/  UISETP.NE.AND.EX UP2, UPT, URZ, UR27, UPT, UP2 ;  /* 0x0000001b3f00728c */ /* 0x000fe4000bf45320 */
[----:B------:R-:W-:Y:S01]  /*0410*/  ULDC UR33, c[0x0][0x178] ;  /* 0x00005e0000217ab9 */ /* 0x000fe20000000800 */
[----:B------:R-:W0:Y:S01]  /*0420*/  F2I.FTZ.U32.TRUNC.NTZ R2, R2 ;  /* 0x0000000200027305 */ /* 0x000e22000021f000 */
[----:B------:R-:W2:Y:S01]  /*0430*/  R2UR UR22, R0 ;  /* 0x00000000001673c2 */ /* 0x000ea200000e0000 */
[----:B------:R-:W-:Y:S02]  /*0440*/  @UP1 ULEA UR8, UP3, UR17, UR6, 0x2 ;  /* 0x0000000611081291 */ /* 0x000fe4000f86103f */
[----:B------:R-:W-:-:S02]  /*0450*/  UIADD3 UR11, UR11, UR24, URZ ;  /* 0x000000180b0b7290 */ /* 0x000fc4000fffe03f */
[----:B------:R-:W-:Y:S02]  /*0460*/  @UP1 ULEA.HI.X UR9, UR17, UR7, UR16, 0x2, UP3 ;  /* 0x0000000711091291 */ /* 0x000fe400098f1410 */
[----:B------:R-:W-:Y:S02]  /*0470*/  UMOV UR6, URZ ;  /* 0x0000003f00067c82 */ /* 0x000fe40008000000 */
[----:B------:R-:W-:Y:S02]  /*0480*/  @UP2 ULEA UR6, UP1, UR17, UR26, 0x2 ;  /* 0x0000001a11062291 */ /* 0x000fe4000f82103f */
[----:B------:R-:W-:Y:S02]  /*0490*/  UMOV UR7, URZ ;  /* 0x0000003f00077c82 */ /* 0x000fe40008000000 */
[----:B------:R-:W-:Y:S01]  /*04a0*/  @UP2 ULEA.HI.X UR7, UR17, UR27, UR16, 0x2, UP1 ;  /* 0x0000001b11072291 */ /* 0x000fe200088f1410 */
[----:B0-----:R-:W0:Y:S02]  /*04b0*/  R2UR UR5, R2 ;  /* 0x00000000020573c2 */ /* 0x001e2400000e0000 */
[----:B------:R-:W-:-:S02]  /*04c0*/  ULDC.64 UR26, c[0x0][0x1d8] ;  /* 0x00007600001a7ab9 */ /* 0x000fc40000000a00 */
[----:B------:R-:W-:Y:S02]  /*04d0*/  UIMAD UR20, UR16, UR26, URZ ;  /* 0x0000001a101472a4 */ /* 0x000fe4000f8e023f */
[----:B------:R-:W-:Y:S02]  /*04e0*/  UIMAD.WIDE.U32 UR12, UR17, UR26, UR12 ;  /* 0x0000001a110c72a5 */ /* 0x000fe4000f8e000c */
[----:B------:R-:W-:-:S03]  /*04f0*/  UIMAD UR20, UR17, UR27, UR20 ;  /* 0x0000001b111472a4 */ /* 0x000fc6000f8e0214 */
[----:B------:R-:W-:Y:S02]  /*0500*/  ULDC.64 UR26, c[0x0][0x1e8] ;  /* 0x00007a00001a7ab9 */ /* 0x000fe40000000a00 */
[----:B------:R-:W-:Y:S02]  /*0510*/  UIMAD UR23, UR16, UR26, URZ ;  /* 0x0000001a101772a4 */ /* 0x000fe4000f8e023f */
[----:B------:R-:W-:Y:S02]  /*0520*/  UIMAD.WIDE.U32 UR14, UR17, UR26, UR14 ;  /* 0x0000001a110e72a5 */ /* 0x000fe4000f8e000e */
[----:B------:R-:W-:Y:S02]  /*0530*/  UIMAD UR27, UR17, UR27, UR23 ;  /* 0x0000001b111b72a4 */ /* 0x000fe4000f8e0217 */
[----:B0-----:R-:W-:-:S04]  /*0540*/  UIADD3 UR25, URZ, -UR5, URZ ;  /* 0x800000053f197290 */ /* 0x001fc8000fffe03f */
[----:B------:R-:W-:-:S04]  /*0550*/  UIMAD UR25, UR25, UR29, URZ ;  /* 0x0000001d191972a4 */ /* 0x000fc8000f8e023f */
[----:B------:R-:W-:-:S04]  /*0560*/  UIMAD.WIDE.U32 UR4, UR5, UR25, UR4 ;  /* 0x00000019050472a5 */ /* 0x000fc8000f8e0004 */
[----:B--2---:R-:W-:-:S07]  /*0570*/  UIMAD.WIDE.U32 UR4, UR5, UR22, URZ ;  /* 0x00000016050472a5 */ /* 0x004fce000f8e003f */
[----:B------:R-:W-:Y:S02]  /*0580*/  UMOV UR25, UR5 ;  /* 0x0000000500197c82 */ /* 0x000fe40008000000 */
[----:B------:R-:W-:Y:S02]  /*0590*/  UIADD3 UR4, -UR25, URZ, URZ ;  /* 0x0000003f19047290 */ /* 0x000fe4000fffe13f */
[----:B------:R-:W-:Y:S02]  /*05a0*/  UIADD3 UR5, UR19, UR21, URZ ;  /* 0x0000001513057290 */ /* 0x000fe4000fffe03f */
[----:B------:R-:W-:Y:S02]  /*05b0*/  UIMAD UR22, UR29, UR4, UR22 ;  /* 0x000000041d1672a4 */ /* 0x000fe4000f8e0216 */
[----:B------:R-:W-:Y:S02]  /*05c0*/  ULEA UR19, UR28, 0xfffff800, 0xb ;  /* 0xfffff8001c137891 */ /* 0x000fe4000f8e583f */
[----:B------:R-:W-:-:S02]  /*05d0*/  UISETP.GT.U32.AND UP1, UPT, UR29, UR22, UPT ;  /* 0x000000161d00728c */ /* 0x000fc4000bf24070 */
[----:B------:R-:W-:Y:S02]  /*05e0*/  UIMAD UR4, UR16, UR36, URZ ;  /* 0x00000024100472a4 */ /* 0x000fe4000f8e023f */
[----:B------:R-:W-:Y:S02]  /*05f0*/  USHF.R.S32.HI UR26, URZ, 0x1f, UR19 ;  /* 0x0000001f3f1a7899 */ /* 0x000fe40008011413 */
[----:B------:R-:W-:Y:S02]  /*0600*/  UIADD3 UR21, UP2, UR19, UR12, URZ ;  /* 0x0000000c13157290 */ /* 0x000fe4000ff5e03f */
[----:B------:R-:W-:Y:S02]  /*0610*/  UIMAD UR32, UR17, UR37, UR4 ;  /* 0x00000025112072a4 */ /* 0x000fe4000f8e0204 */
[----:B------:R-:W-:Y:S02]  /*0620*/  UIADD3.X UR12, UR26, UR13, UR20, UP2, !UPT ;  /* 0x0000000d1a0c7290 */ /* 0x000fe400097fe414 */
[----:B------:R-:W-:-:S02]  /*0630*/  @!UP1 UIADD3 UR22, UR22, -UR29, URZ ;  /* 0x8000001d16169290 */ /* 0x000fc4000fffe03f */
[----:B------:R-:W-:Y:S02]  /*0640*/  UMOV UR4, UR18 ;  /* 0x0000001200047c82 */ /* 0x000fe40008000000 */
[----:B------:R-:W-:Y:S02]  /*0650*/  UISETP.GE.U32.AND UP2, UPT, UR22, UR29, UPT ;  /* 0x0000001d1600728c */ /* 0x000fe4000bf46070 */
[----:B------:R-:W-:Y:S02]  /*0660*/  UIMAD.WIDE.U32 UR4, UR17, UR36, UR4 ;  /* 0x00000024110472a5 */ /* 0x000fe4000f8e0004 */
[----:B------:R-:W-:Y:S02]  /*0670*/  ULOP3.LUT UR18, UR17, UR33, URZ, 0x3c, !UPT ;  /* 0x0000002111127292 */ /* 0x000fe4000f8e3c3f */
[----:B------:R-:W-:Y:S02]  /*0680*/  ULDC.64 UR36, c[0x0][0x240] ;  /* 0x0000900000247ab9 */ /* 0x000fe40000000a00 */
[----:B------:R-:W-:-:S02]  /*0690*/  ULEA UR20, UP3, UR21, UR36, 0x2 ;  /* 0x0000002415147291 */ /* 0x000fc4000f86103f */
[----:B------:R-:W-:Y:S02]  /*06a0*/  @!UP1 UIADD3 UR25, UR25, 0x1, URZ ;  /* 0x0000000119199890 */ /* 0x000fe4000fffe03f */
[----:B------:R-:W-:Y:S02]  /*06b0*/  ULEA.HI.X UR21, UR21, UR37, UR12, 0x2, UP3 ;  /* 0x0000002515157291 */ /* 0x000fe400098f140c */
[----:B------:R-:W-:Y:S02]  /*06c0*/  UISETP.GE.AND UP3, UPT, UR18, URZ, UPT ;  /* 0x0000003f1200728c */ /* 0x000fe4000bf66270 */
[----:B------:R-:W-:Y:S02]  /*06d0*/  UISETP.NE.AND UP1, UPT, URZ, UR33, UPT ;  /* 0x000000213f00728c */ /* 0x000fe4000bf25270 */
[----:B------:R-:W-:Y:S02]  /*06e0*/  @UP2 UIADD3 UR25, UR25, 0x1, URZ ;  /* 0x0000000119192890 */ /* 0x000fe4000fffe03f */
[----:B------:R-:W-:-:S02]  /*06f0*/  UIADD3 UR23, UP4, UR19, UR14, URZ ;  /* 0x0000000e13177290 */ /* 0x000fc4000ff9e03f */
[----:B------:R-:W-:Y:S02]  /*0700*/  ULDC.64 UR12, c[0x0][0x248] ;  /* 0x00009200000c7ab9 */ /* 0x000fe40000000a00 */
[----:B------:R-:W-:Y:S02]  /*0710*/  UIADD3.X UR14, UR26, UR15, UR27, UP4, !UPT ;  /* 0x0000000f1a0e7290 */ /* 0x000fe4000a7fe41b */
[----:B------:R-:W-:Y:S02]  /*0720*/  UMOV UR18, UR25 ;  /* 0x0000001900127c82 */ /* 0x000fe40008000000 */
[----:B------:R-:W-:Y:S02]  /*0730*/  ULEA UR22, UP4, UR23, UR12, 0x2 ;  /* 0x0000000c17167291 */ /* 0x000fe4000f88103f */
[----:B------:R-:W-:Y:S02]  /*0740*/  @!UP3 UIADD3 UR18, -UR18, URZ, URZ ;  /* 0x0000003f1212b290 */ /* 0x000fe4000fffe13f */
[----:B------:R-:W-:-:S02]  /*0750*/  @!UP1 ULOP3.LUT UR18, URZ, UR33, URZ, 0x33, !UPT ;  /* 0x000000213f129292 */ /* 0x000fc4000f8e333f */
[----:B------:R-:W-:Y:S02]  /*0760*/  UIADD3 UR19, UP2, UR19, UR4, URZ ;  /* 0x0000000413137290 */ /* 0x000fe4000ff5e03f */
[----:B------:R-:W-:Y:S02]  /*0770*/  ULEA.HI.X UR23, UR23, UR13, UR14, 0x2, UP4 ;  /* 0x0000000d17177291 */ /* 0x000fe4000a0f140e */
[----:B------:R-:W-:Y:S02]  /*0780*/  USHF.R.S32.HI UR36, URZ, 0x1f, UR18 ;  /* 0x0000001f3f247899 */ /* 0x000fe40008011412 */
[----:B------:R-:W-:Y:S02]  /*0790*/  ULDC.64 UR12, c[0x0][0x308] ;  /* 0x0000c200000c7ab9 */ /* 0x000fe40000000a00 */
[----:B------:R-:W-:Y:S02]  /*07a0*/  UIADD3.X UR25, UR26, UR5, UR32, UP2, !UPT ;  /* 0x000000051a197290 */ /* 0x000fe400097fe420 */
[----:B------:R-:W-:-:S02]  /*07b0*/  ULEA UR24, UP1, UR19, UR12, 0x2 ;  /* 0x0000000c13187291 */ /* 0x000fc4000f82103f */
[----:B------:R-:W-:Y:S02]  /*07c0*/  ULDC.64 UR14, c[0x0][0x1c8] ;  /* 0x00007200000e7ab9 */ /* 0x000fe40000000a00 */
[----:B------:R-:W-:Y:S02]  /*07d0*/  UIMAD UR4, UR36, UR14, URZ ;  /* 0x0000000e240472a4 */ /* 0x000fe4000f8e023f */
[----:B------:R-:W-:Y:S02]  /*07e0*/  ULEA.HI.X UR25, UR19, UR13, UR25, 0x2, UP1 ;  /* 0x0000000d13197291 */ /* 0x000fe400088f1419 */
[----:B------:R-:W-:Y:S02]  /*07f0*/  UIMAD.WIDE.U32 UR12, UR18, UR14, UR10 ;  /* 0x0000000e120c72a5 */ /* 0x000fe4000f8e000a */
[----:B------:R-:W-:Y:S02]  /*0800*/  ULEA UR14, UR28, 0xfffff000, 0xc ;  /* 0xfffff0001c0e7891 */ /* 0x000fe4000f8e603f */
[----:B------:R-:W-:-:S02]  /*0810*/  UIMAD UR15, UR18, UR15, UR4 ;  /* 0x0000000f120f72a4 */ /* 0x000fc4000f8e0204 */
[----:B------:R-:W-:Y:S02]  /*0820*/  UIADD3 UR27, UP1, UR14, UR12, URZ ;  /* 0x0000000c0e1b7290 */ /* 0x000fe4000ff3e03f */
[----:B------:R-:W-:Y:S02]  /*0830*/  UIADD3 UR15, UR13, UR15, URZ ;  /* 0x0000000f0d0f7290 */ /* 0x000fe4000fffe03f */
[----:B------:R-:W-:Y:S02]  /*0840*/  ULDC.64 UR10, c[0x0][0x230] ;  /* 0x00008c00000a7ab9 */ /* 0x000fe40000000a00 */
[----:B------:R-:W-:Y:S02]  /*0850*/  ULDC UR19, c[0x0][0x164] ;  /* 0x0000590000137ab9 */ /* 0x000fe40000000800 */
[----:B------:R-:W-:Y:S02]  /*0860*/  ULEA UR26, UP2, UR27, UR10, 0x2 ;  /* 0x0000000a1b1a7291 */ /* 0x000fe4000f84103f */
[----:B------:R-:W-:-:S02]  /*0870*/  ULEA.HI.X.SX32 UR14, UR14, UR15, 0x1, UP1 ;  /* 0x0000000f0e0e7291 */ /* 0x000fc400088f0e3f */
[----:B------:R-:W-:Y:S02]  /*0880*/  @UP0 UIMAD UR10, UR35, UR19, UR17 ;  /* 0x00000013230a02a4 */ /* 0x000fe4000f8e0211 */
[----:B------:R-:W-:Y:S02]  /*0890*/  UISETP.GE.AND UP1, UPT, UR28, 0x1, UPT ;  /* 0x000000011c00788c */ /* 0x000fe4000bf26270 */
[----:B------:R-:W-:Y:S02]  /*08a0*/  UMOV UR4, URZ ;  /* 0x0000003f00047c82 */ /* 0x000fe40008000000 */
[----:B------:R-:W-:Y:S02]  /*08b0*/  @UP0 UIMAD UR12, UR10, UR28, URZ ;  /* 0x0000001c0a0c02a4 */ /* 0x000fe4000f8e023f */
[----:B------:R-:W-:Y:S02]  /*08c0*/  ULDC UR13, c[0x0][0x16c] ;  /* 0x00005b00000d7ab9 */ /* 0x000fe40000000800 */
[----:B------:R-:W-:-:S02]  /*08d0*/  @UP0 UIMAD UR12, UR12, UR13, URZ ;  /* 0x0000000d0c0c02a4 */ /* 0x000fc4000f8e023f */
[----:B------:R-:W-:Y:S02]  /*08e0*/  ULEA.HI.X UR27, UR27, UR11, UR14, 0x2, UP2 ;  /* 0x0000000b1b1b7291 */ /* 0x000fe400090f140e */
[----:B------:R-:W-:Y:S02]  /*08f0*/  @UP0 UMOV UR13, 0x10 ;  /* 0x00000010000d0882 */ /* 0x000fe40000000000 */
[----:B------:R-:W-:Y:S02]  /*0900*/  ULDC.64 UR10, c[0x0][0x260] ;  /* 0x00009800000a7ab9 */ /* 0x000fe40000000a00 */
[----:B------:R-:W-:Y:S02]  /*0910*/  @UP0 UIMAD.WIDE UR10, UR12, UR13, UR10 ;  /* 0x0000000d0c0a02a5 */ /* 0x000fe4000f8e020a */
[----:B------:R-:W-:Y:S02]  /*0920*/  UMOV UR5, URZ ;  /* 0x0000003f00057c82 */ /* 0x000fe40008000000 */
[----:B------:R-:W-:-:S02]  /*0930*/  UMOV UR12, UR8 ;  /* 0x00000008000c7c82 */ /* 0x000fc40008000000 */
[----:B------:R-:W-:Y:S02]  /*0940*/  UMOV UR13, UR9 ;  /* 0x00000009000d7c82 */ /* 0x000fe40008000000 */
[----:B------:R-:W-:Y:S02]  /*0950*/  UMOV UR14, UR6 ;  /* 0x00000006000e7c82 */ /* 0x000fe40008000000 */
        /* <DEDUP_REMOVED lines=8> */
[----:B------:R-:W-:Y:S01]  /*09e0*/  MOV R252, RZ ;  /* 0x000000ff00fc7202 */ /* 0x000fe20000000f00 */
[----:B------:R-:W-:Y:S02]  /*09f0*/  ULDC UR19, c[0x0][0x174] ;  /* 0x00005d0000137ab9 */ /* 0x000fe40000000800 */
[----:B------:R-:W4:Y:S01]  /*0a00*/  S2R R251, SR_LANEID ;  /* 0x0000000000fb7919 */ /* 0x000f220000000000 */
[----:B------:R-:W-:-:S03]  /*0a10*/  UMOV UR6, URZ ;  /* 0x0000003f00067c82 */ /* 0x000fc60008000000 */
[----:B------:R1:W-:Y:S02]  /*0a20*/  STL [R1], RZ ;  /* 0x000000ff01007387 */ /* 0x0003e40000100800 */
[----:B-1-3--:R-:W-:-:S04]  /*0a30*/  SHF.R.S32.HI R3, RZ, 0x1f, R2 ;  /* 0x0000001fff037819 */ /* 0x00afc80000011402 */
[----:B------:R-:W-:-:S04]  /*0a40*/  LEA.HI R3, R3, R2, RZ, 0x5 ;  /* 0x0000000203037211 */ /* 0x000fc800078f28ff */
[----:B----4-:R-:W-:Y:S02]  /*0a50*/  SHF.R.S32.HI R248, RZ, 0x5, R3 ;  /* 0x00000005fff87819 */ /* 0x010fe40000011403 */
.L_x_2480:
[----:B------:R-:W-:Y:S01]  /*0a60*/  BAR.SYNC.DEFER_BLOCKING 0x0 ;  /* 0x0000000000007b1d */ /* 0x000fe20000010000 */
[----:B------:R-:W-:-:S04]  /*0a70*/  SHF.L.U32 R0, R2, 0x2, RZ ;  /* 0x0000000202007819 */ /* 0x000fc800000006ff */
[----:B------:R-:W-:Y:S01]  /*0a80*/  LOP3.LUT R0, R0, 0xffffff80, RZ, 0xc0, !PT ;  /* 0xffffff8000007812 */ /* 0x000fe200078ec0ff */
[----:B------:R-:W3:Y:S01]  /*0a90*/  LDL.LU R25, [R1] ;  /* 0x0000000001197983 */ /* 0x000ee20000300800 */
[----:B------:R-:W-:Y:S02]  /*0aa0*/  MOV R4, UR20 ;  /* 0x0000001400047c02 */ /* 0x000fe40008000f00 */
[----:B------:R-:W-:Y:S02]  /*0ab0*/  MOV R5, UR21 ;  /* 0x0000001500057c02 */ /* 0x000fe40008000f00 */
[----:B------:R-:W-:-:S05]  /*0ac0*/  LOP3.LUT R3, R0, 0x1f, R2, 0xf8, !PT ;  /* 0x0000001f00037812 */ /* 0x000fca00078ef802 */
[----:B------:R-:W-:-:S05]  /*0ad0*/  IMAD.WIDE R4, R3, 0x10, R4 ;  /* 0x0000001003047825 */ /* 0x000fca00078e0204 */
[----:B------:R-:W4:Y:S04]  /*0ae0*/  LDG.E.128 R8, [R4.64] ;  /* 0x0000001e04087981 */ /* 0x000f28000c1e1d00 */
[----:B------:R-:W5:Y:S04]  /*0af0*/  LDG.E.128 R12, [R4.64+0x200] ;  /* 0x0002001e040c7981 */ /* 0x000f68000c1e1d00 */
[----:B--2---:R-:W2:Y:S04]  /*0b00*/  LDG.E.128 R16, [R4.64+0x400] ;  /* 0x0004001e04107981 */ /* 0x004ea8000c1e1d00 */
[----:B------:R-:W3:Y:S01]  /*0b10*/  LDG.E.128 R20, [R4.64+0x600] ;  /* 0x0006001e04147981 */ /* 0x000ee2000c1e1d00 */
[----:B------:R-:W-:-:S02]  /*0b20*/  IADD3 R0, R0, R251, RZ ;  /* 0x000000fb00007210 */ /* 0x000fc40007ffe0ff */
[----:B------:R-:W-:Y:S02]  /*0b30*/  MOV R6, UR22 ;  /* 0x0000001600067c02 */ /* 0x000fe40008000f00 */
[----:B------:R-:W-:Y:S01]  /*0b40*/  MOV R7, UR23 ;  /* 0x0000001700077c02 */ /* 0x000fe20008000f00 */
[----:B------:R-:W-:-:S04]  /*0b50*/  IMAD R24, R251, 0x3, R0 ;  /* 0x00000003fb187824 */ /* 0x000fc800078e0200 */
[----:B------:R-:W-:Y:S01]  /*0b60*/  IMAD.WIDE R6, R3, 0x10, R6 ;  /* 0x0000001003067825 */ /* 0x000fe200078e0206 */
[----:B----4-:R1:W-:Y:S04]  /*0b70*/  STS.128 [R0.X16], R8 ;  /* 0x0000000800007388 */ /* 0x0103e8000000cc00 */
        /* <DEDUP_REMOVED lines=9> */
[----:B-1----:R-:W5:Y:S04]  /*0c10*/  LDG.E.128 R8, [R6.64] ;  /* 0x0000001e06087981 */ /* 0x002f68000c1e1d00 */
[----:B----4-:R-:W4:Y:S04]  /*0c20*/  LDG.E.128 R12, [R6.64+0x200] ;  /* 0x0002001e060c7981 */ /* 0x010f28000c1e1d00 */
[----:B--2---:R-:W2:Y:S04]  /*0c30*/  LDG.E.128 R16, [R6.64+0x400] ;  /* 0x0004001e06107981 */ /* 0x004ea8000c1e1d00 */
[----:B---3--:R-:W3:Y:S01]  /*0c40*/  LDG.E.128 R20, [R6.64+0x600] ;  /* 0x0006001e06147981 */ /* 0x008ee2000c1e1d00 */
[----:B------:R-:W-:-:S02]  /*0c50*/  MOV R4, UR24 ;  /* 0x0000001800047c02 */ /* 0x000fc40008000f00 */
[----:B------:R-:W-:-:S05]  /*0c60*/  MOV R5, UR25 ;  /* 0x0000001900057c02 */ /* 0x000fca0008000f00 */
[----:B------:R-:W-:Y:S01]  /*0c70*/  IMAD.WIDE R4, R3, 0x10, R4 ;  /* 0x0000001003047825 */ /* 0x000fe200078e0204 */
[----:B-----5:R1:W-:Y:S04]  /*0c80*/  STS.128 [R0.X16], R8 ;  /* 0x0000000800007388 */ /* 0x0203e8000000cc00 */
[----:B----4-:R4:W-:Y:S04]  /*0c90*/  STS.128 [R0.X16+0x200], R12 ;  /* 0x0002000c00007388 */ /* 0x0109e8000000cc00 */
[----:B--2---:R2:W-:Y:S04]  /*0ca0*/  STS.128 [R0.X16+0x400], R16 ;  /* 0x0004001000007388 */ /* 0x0045e8000000cc00 */
[----:B---3--:R-:W-:Y:S01]  /*0cb0*/  STS.128 [R0.X16+0x600], R20 ;  /* 0x0006001400007388 */ /* 0x008fe2000000cc00 */
[----:B------:R-:W-:-:S06]  /*0cc0*/  NOP ;  /* 0x0000000000007918 */ /* 0x000fcc0000000000 */
[----:B------:R-:W-:Y:S04]  /*0cd0*/  LDS.128 R92, [R24.X16] ;  /* 0x00000000185c7984 */ /* 0x000fe8000000cc00 */
[----:B------:R-:W-:Y:S04]  /*0ce0*/  LDS.128 R88, [R24.X16+0x10] ;  /* 0x0000100018587984 */ /* 0x000fe8000000cc00 */
[----:B------:R-:W-:Y:S04]  /*0cf0*/  LDS.128 R84, [R24.X16+0x20] ;  /* 0x0000200018547984 */ /* 0x000fe8000000cc00 */
[----:B------:R-:W-:Y:S04]  /*0d00*/  LDS.128 R80, [R24.X16+0x30] ;  /* 0x0000300018507984 */ /* 0x000fe8000000cc00 */
[----:B------:R-:W-:Y:S06]  /*0d10*/  BAR.SYNC.DEFER_BLOCKING 0x0 ;  /* 0x0000000000007b1d */ /* 0x000fec0000010000 */
[----:B------:R-:W3:Y:S04]  /*0d20*/  LDG.E.128 R28, [R4.64] ;  /* 0x0000001e041c7981 */ /* 0x000ee8000c1e1d00 */
[----:B-1----:R-:W5:Y:S04]  /*0d30*/  LDG.E.128 R8, [R4.64+0x200] ;  /* 0x0002001e04087981 */ /* 0x002f68000c1e1d00 */
[----:B----4-:R-:W4:Y:S04]  /*0d40*/  LDG.E.128 R12, [R4.64+0x400] ;  /* 0x0004001e040c7981 */ /* 0x010f28000c1e1d00 */
[----:B--2---:R-:W2:Y:S01]  /*0d50*/  LDG.E.128 R16, [R4.64+0x600] ;  /* 0x0006001e04107981 */ /* 0x004ea2000c1e1d00 */
[----:B------:R-:W-:-:S03]  /*0d60*/  ISETP.LT.AND P0, PT, RZ, c[0x0][0x16c], PT ;  /* 0x00005b00ff007a0c */ /* 0x000fc60003f01270 */
[----:B---3--:R-:W-:Y:S04]  /*0d70*/  STS.128 [R0.X16], R28 ;  /* 0x0000001c00007388 */ /* 0x008fe8000000cc00 */
[----:B-----5:R-:W-:Y:S04]  /*0d80*/  STS.128 [R0.X16+0x200], R8 ;  /* 0x0002000800007388 */ /* 0x020fe8000000cc00 */
[----:B----4-:R-:W-:Y:S04]  /*0d90*/  STS.128 [R0.X16+0x400], R12 ;  /* 0x0004000c00007388 */ /* 0x010fe8000000cc00 */
[----:B--2---:R-:W-:Y:S01]  /*0da0*/  STS.128 [R0.X16+0x600], R16 ;  /* 0x0006001000007388 */ /* 0x004fe2000000cc00 */
[----:B------:R-:W-:-:S06]  /*0db0*/  NOP ;  /* 0x0000000000007918 */ /* 0x000fcc0000000000 */
[----:B------:R-:W1:Y:S04]  /*0dc0*/  LDS.128 R76, [R24.X16] ;  /* 0x00000000184c7984 */ /* 0x000e68000000cc00 */
[----:B------:R-:W2:Y:S04]  /*0dd0*/  LDS.128 R72, [R24.X16+0x10] ;  /* 0x0000100018487984 */ /* 0x000ea8000000cc00 */
[----:B------:R-:W3:Y:S04]  /*0de0*/  LDS.128 R68, [R24.X16+0x20] ;  /* 0x0000200018447984 */ /* 0x000ee8000000cc00 */
[----:B------:R-:W4:Y:S01]  /*0df0*/  LDS.128 R64, [R24.X16+0x30] ;  /* 0x0000300018407984 */ /* 0x000f22000000cc00 */
[----:B-1----:R-:W-:-:S02]  /*0e00*/  FFMA.FTZ R6, R108, R76, R25 ;  /* 0x0000004c6c067223 */ /* 0x002fc40000010019 */
[----:B0-----:R-:W-:Y:S02]  /*0e10*/  FMUL.FTZ R60, R76, UR4 ;  /* 0x000000044c3c7c20 */ /* 0x001fe40008410000 */
[----:B------:R-:W-:Y:S02]  /*0e20*/  FFMA.FTZ R3, R109, R77, R6 ;  /* 0x0000004d6d037223 */ /* 0x000fe40000010006 */
[----:B------:R-:W-:Y:S02]  /*0e30*/  FMUL.FTZ R61, R77, UR4 ;  /* 0x000000044d3d7c20 */ /* 0x000fe40008410000 */
[----:B------:R-:W-:Y:S02]  /*0e40*/  FFMA.FTZ R4, R110, R78, R3 ;  /* 0x0000004e6e047223 */ /* 0x000fe40000010003 */
[----:B------:R-:W-:Y:S02]  /*0e50*/  FMUL.FTZ R62, R78, UR4 ;  /* 0x000000044e3e7c20 */ /* 0x000fe40008410000 */
[----:B------:R-:W-:-:S02]  /*0e60*/  FFMA.FTZ R3, R111, R79, R4 ;  /* 0x0000004f6f037223 */ /* 0x000fc40000010004 */
[----:B------:R-:W-:Y:S02]  /*0e70*/  FMUL.FTZ R63, R79, UR4 ;  /* 0x000000044f3f7c20 */ /* 0x000fe40008410000 */
[----:B--2---:R-:W-:Y:S02]  /*0e80*/  FFMA.FTZ R4, R104, R72, R3 ;  /* 0x0000004868047223 */ /* 0x004fe40000010003 */
[----:B------:R-:W-:Y:S02]  /*0e90*/  FMUL.FTZ R56, R72, UR4 ;  /* 0x0000000448387c20 */ /* 0x000fe40008410000 */
[----:B------:R-:W-:Y:S02]  /*0ea0*/  FFMA.FTZ R3, R105, R73, R4 ;  /* 0x0000004969037223 */ /* 0x000fe40000010004 */
[----:B------:R-:W-:Y:S02]  /*0eb0*/  FMUL.FTZ R57, R73, UR4 ;  /* 0x0000000449397c20 */ /* 0x000fe40008410000 */
[----:B------:R-:W-:-:S02]  /*0ec0*/  FFMA.FTZ R0, R106, R74, R3 ;  /* 0x0000004a6a007223 */ /* 0x000fc40000010003 */
[----:B------:R-:W-:Y:S02]  /*0ed0*/  FMUL.FTZ R58, R74, UR4 ;  /* 0x000000044a3a7c20 */ /* 0x000fe40008410000 */
[----:B------:R-:W-:Y:S02]  /*0ee0*/  FFMA.FTZ R3, R107, R75, R0 ;  /* 0x0000004b6b037223 */ /* 0x000fe40000010000 */
[----:B------:R-:W-:Y:S02]  /*0ef0*/  FMUL.FTZ R59, R75, UR4 ;  /* 0x000000044b3b7c20 */ /* 0x000fe40008410000 */
[----:B---3--:R-:W-:Y:S02]  /*0f00*/  FFMA.FTZ R0, R100, R68, R3 ;  /* 0x0000004464007223 */ /* 0x008fe40000010003 */
[----:B------:R-:W-:Y:S02]  /*0f10*/  FMUL.FTZ R52, R68, UR4 ;  /* 0x0000000444347c20 */ /* 0x000fe40008410000 */
[----:B------:R-:W-:-:S02]  /*0f20*/  FFMA.FTZ R3, R101, R69, R0 ;  /* 0x0000004565037223 */ /* 0x000fc40000010000 */
[----:B------:R-:W-:Y:S02]  /*0f30*/  FMUL.FTZ R53, R69, UR4 ;  /* 0x0000000445357c20 */ /* 0x000fe40008410000 */
[----:B------:R-:W-:Y:S02]  /*0f40*/  FFMA.FTZ R0, R102, R70, R3 ;  /* 0x0000004666007223 */ /* 0x000fe40000010003 */
[----:B------:R-:W-:Y:S02]  /*0f50*/  FMUL.FTZ R54, R70, UR4 ;  /* 0x0000000446367c20 */ /* 0x000fe40008410000 */
[----:B------:R-:W-:Y:S02]  /*0f60*/  FFMA.FTZ R3, R103, R71, R0 ;  /* 0x0000004767037223 */ /* 0x000fe40000010000 */
[----:B------:R-:W-:Y:S02]  /*0f70*/  FMUL.FTZ R55, R71, UR4 ;  /* 0x0000000447377c20 */ /* 0x000fe40008410000 */
[----:B----4-:R-:W-:-:S02]  /*0f80*/  FFMA.FTZ R0, R96, R64, R3 ;  /* 0x0000004060007223 */ /* 0x010fc40000010003 */
[----:B------:R-:W-:Y:S02]  /*0f90*/  FMUL.FTZ R48, R64, UR4 ;  /* 0x0000000440307c20 */ /* 0x000fe40008410000 */
[----:B------:R-:W-:Y:S02]  /*0fa0*/  FFMA.FTZ R3, R97, R65, R0 ;  /* 0x0000004161037223 */ /* 0x000fe40000010000 */
[----:B------:R-:W-:Y:S02]  /*0fb0*/  FMUL.FTZ R49, R65, UR4 ;  /* 0x0000000441317c20 */ /* 0x000fe40008410000 */
[----:B------:R-:W-:Y:S02]  /*0fc0*/  FFMA.FTZ R0, R98, R66, R3 ;  /* 0x0000004262007223 */ /* 0x000fe40000010003 */
[----:B------:R-:W-:Y:S02]  /*0fd0*/  FMUL.FTZ R50, R66, UR4 ;  /* 0x0000000442327c20 */ /* 0x000fe40008410000 */
[----:B------:R-:W-:-:S02]  /*0fe0*/  FFMA.FTZ R0, R99, R67, R0 ;  /* 0x0000004363007223 */ /* 0x000fc40000010000 */
[----:B------:R-:W-:-:S03]  /*0ff0*/  FMUL.FTZ R51, R67, UR4 ;  /* 0x0000000443337c20 */ /* 0x000fc60008410000 */
[----:B------:R0:W-:Y:S04]  /*1000*/  STL [R1], R0 ;  /* 0x0000000001007387 */ /* 0x0001e80000100800 */
[----:B------:R-:W-:Y:S06]  /*1010*/  BAR.SYNC.DEFER_BLOCKING 0x0 ;  /* 0x0000000000007b1d */ /* 0x000fec0000010000 */
[----:B------:R-:W-:Y:S05]  /*1020*/  @P0 BRA `(.L_x_2377) ;  /* 0x0000009000000947 */ /* 0x000fea0003800000 */
[----:B0-----:R-:W-:Y:S01]  /*1030*/  CS2R R46, SRZ ;  /* 0x00000000002e7805 */ /* 0x001fe2000001ff00 */
[----:B------:R-:W-:Y:S01]  /*1040*/  CS2R R44, SRZ ;  /* 0x00000000002c7805 */ /* 0x000fe2000001ff00 */
[----:B------:R-:W-:Y:S01]  /*1050*/  CS2R R42, SRZ ;  /* 0x00000000002a7805 */ /* 0x000fe2000001ff00 */
[----:B------:R-:W-:Y:S01]  /*1060*/  CS2R R40, SRZ ;  /* 0x0000000000287805 */ /* 0x000fe2000001ff00 */
[----:B------:R-:W-:Y:S01]  /*1070*/  CS2R R38, SRZ ;  /* 0x0000000000267805 */ /* 0x000fe2000001ff00 */
[----:B------:R-:W-:Y:S01]  /*1080*/  CS2R R36, SRZ ;  /* 0x0000000000247805 */ /* 0x000fe2000001ff00 */
[----:B------:R-:W-:Y:S01]  /*1090*/  CS2R R34, SRZ ;  /* 0x0000000000227805 */ /* 0x000fe2000001ff00 */
[----:B------:R-:W-:Y:S01]  /*10a0*/  CS2R R32, SRZ ;  /* 0x0000000000207805 */ /* 0x000fe2000001ff00 */
[----:B------:R-:W-:Y:S05]  /*10b0*/  BRA `(.L_x_2378) ;  /* 0x0000940000007947 */ /* 0x000fea0003800000 */
.L_x_2377:
[----:B0-----:R-:W-:Y:S01]  /*10c0*/  FADD.FTZ R3, R92, UR5 ;  /* 0x000000055c037e21 */ /* 0x001fe20008010000 */
        /* <DEDUP_REMOVED lines=16> */
[----:B------:R-:W-:Y:S01]  /*11d0*/  UMOV UR7, URZ ;  /* 0x0000003f00077c82 */ /* 0x000fe20008000000 */
[----:B------:R-:W-:Y:S01]  /*11e0*/  FADD.FTZ R12, R85, UR5 ;  /* 0x00000005550c7e21 */ /* 0x000fe20008010000 */
[----:B------:R-:W-:Y:S01]  /*11f0*/  UMOV UR8, URZ ;  /* 0x0000003f00087c82 */ /* 0x000fe20008000000 */
[----:B------:R-:W-:Y:S01]  /*1200*/  FADD.FTZ R13, R86, UR5 ;  /* 0x00000005560d7e21 */ /* 0x000fe20008010000 */
[----:B------:R-:W-:Y:S01]  /*1210*/  UMOV UR9, URZ ;  /* 0x0000003f00097c82 */ /* 0x000fe20008000000 */
[----:B------:R-:W-:-:S02]  /*1220*/  FADD.FTZ R14, R87, UR5 ;  /* 0x00000005570e7e21 */ /* 0x000fc40008010000 */
[----:B------:R-:W-:Y:S02]  /*1230*/  FADD.FTZ R15, R80, UR5 ;  /* 0x00000005500f7e21 */ /* 0x000fe40008010000 */
[----:B------:R-:W-:Y:S02]  /*1240*/  FADD.FTZ R16, R81, UR5 ;  /* 0x0000000551107e21 */ /* 0x000fe40008010000 */
[----:B------:R-:W-:Y:S02]  /*1250*/  FADD.FTZ R17, R82, UR5 ;  /* 0x0000000552117e21 */ /* 0x000fe40008010000 */
[----:B------:R-:W-:Y:S02]  /*1260*/  FADD.FTZ R18, R83, UR5 ;  /* 0x0000000553127e21 */ /* 0x000fe40008010000 */
        /* <DEDUP_REMOVED lines=16> */
.L_x_2479:
        /* <DEDUP_REMOVED lines=13> */
[----:B------:R-:W-:Y:S02]  /*1440*/  ULDC.64 UR38, c[0x0][0x1c0] ;  /* 0x0000700000267ab9 */ /* 0x000fe40000000a00 */
[----:B------:R-:W-:Y:S02]  /*1450*/  ULEA.HI.X UR33, UR28, UR33, UR29, 0x3, UP0 ;  /* 0x000000211c217291 */ /* 0x000fe400080f1c1d */
[----:B------:R-:W-:-:S04]  /*1460*/  MOV R124, UR32 ;  /* 0x00000020007c7c02 */ /* 0x000fc80008000f00 */
[----:B------:R-:W-:-:S06]  /*1470*/  MOV R125, UR33 ;  /* 0x00000021007d7c02 */ /* 0x000fcc0008000f00 */
[----:B------:R-:W2:Y:S01]  /*1480*/  LDG.E.64 R124, [R124.64] ;  /* 0x0000001e7c7c7981 */ /* 0x000ea2000c1e1b00 */
[----:B------:R-:W-:Y:S01]  /*1490*/  UIMAD UR32, UR37, UR38, URZ ;  /* 0x00000026252072a4 */ /* 0x000fe2000f8e023f */
[----:B------:R-:W-:Y:S01]  /*14a0*/  SHF.L.U32 R5, R2, 0x2, RZ ;  /* 0x0000000202057819 */ /* 0x000fe200000006ff */
[----:B------:R-:W-:Y:S02]  /*14b0*/  UIMAD.WIDE.U32 UR28, UR7, UR38, URZ ;  /* 0x00000026071c72a5 */ /* 0x000fe4000f8e003f */
[----:B------:R-:W-:Y:S01]  /*14c0*/  UIMAD UR32, UR7, UR39, UR32 ;  /* 0x00000027072072a4 */ /* 0x000fe2000f8e0220 */
[----:B------:R-:W-:Y:S01]  /*14d0*/  LOP3.LUT R5, R5, 0xffffff80, RZ, 0xc0, !PT ;  /* 0xffffff8005057812 */ /* 0x000fe200078ec0ff */
[----:B------:R-:W-:Y:S02]  /*14e0*/  ULEA UR33, UP0, UR28, UR26, 0x2 ;  /* 0x0000001a1c217291 */ /* 0x000fe4000f80103f */
[----:B------:R-:W-:Y:S01]  /*14f0*/  UIADD3 UR29, UR29, UR32, URZ ;  /* 0x000000201d1d7290 */ /* 0x000fe2000fffe03f */
[----:B------:R-:W-:-:S03]  /*1500*/  LOP3.LUT R6, R5, 0x1f, R2, 0xf8, !PT ;  /* 0x0000001f05067812 */ /* 0x000fc600078ef802 */
[----:B------:R-:W-:Y:S01]  /*1510*/  ULEA.HI.X UR28, UR28, UR27, UR29, 0x2, UP0 ;  /* 0x0000001b1c1c7291 */ /* 0x000fe200080f141d */
[----:B------:R-:W-:Y:S01]  /*1520*/  MOV R28, UR33 ;  /* 0x00000021001c7c02 */ /* 0x000fe20008000f00 */
[----:B------:R-:W-:Y:S01]  /*1530*/  FADD.FTZ R139, R92, UR5 ;  /* 0x000000055c8b7e21 */ /* 0x000fe20008010000 */
[----:B------:R-:W-:Y:S01]  /*1540*/  IADD3 R5, R5, R6, RZ ;  /* 0x0000000605057210 */ /* 0x000fe20007ffe0ff */
[----:B------:R-:W-:Y:S01]  /*1550*/  FADD.FTZ R137, R93, UR5 ;  /* 0x000000055d897e21 */ /* 0x000fe20008010000 */
[----:B------:R-:W-:Y:S01]  /*1560*/  ULDC.64 UR32, c[0x0][0x198] ;  /* 0x0000660000207ab9 */ /* 0x000fe20000000a00 */
[----:B------:R-:W-:-:S05]  /*1570*/  MOV R29, UR28 ;  /* 0x0000001c001d7c02 */ /* 0x000fca0008000f00 */
[----:B------:R-:W-:-:S05]  /*1580*/  IMAD.WIDE R28, R5, 0x10, R28 ;  /* 0x00000010051c7825 */ /* 0x000fca00078e021c */
[----:B------:R0:W3:Y:S04]  /*1590*/  LDG.E.128 R16, [R28.64] ;  /* 0x0000001e1c107981 */ /* 0x0000e8000c1e1d00 */
[----:B------:R0:W4:Y:S04]  /*15a0*/  LDG.E.128 R20, [R28.64+0x200] ;  /* 0x0002001e1c147981 */ /* 0x000128000c1e1d00 */
[----:B------:R0:W3:Y:S04]  /*15b0*/  LDG.E.128 R8, [R28.64+0x400] ;  /* 0x0004001e1c087981 */ /* 0x0000e8000c1e1d00 */
[----:B------:R0:W3:Y:S04]  /*15c0*/  LDG.E.128 R116, [R28.64+0x600] ;  /* 0x0006001e1c747981 */ /* 0x0000e8000c1e1d00 */
[----:B------:R0:W3:Y:S04]  /*15d0*/  LDG.E.128 R24, [R28.64+0x800] ;  /* 0x0008001e1c187981 */ /* 0x0000e8000c1e1d00 */
[----:B------:R0:W3:Y:S04]  /*15e0*/  LDG.E.128 R12, [R28.64+0xa00] ;  /* 0x000a001e1c0c7981 */ /* 0x0000e8000c1e1d00 */
[----:B------:R0:W3:Y:S04]  /*15f0*/  LDG.E.128 R112, [R28.64+0xc00] ;  /* 0x000c001e1c707981 */ /* 0x0000e8000c1e1d00 */
[----:B------:R0:W3:Y:S01]  /*1600*/  LDG.E.128 R120, [R28.64+0xe00] ;  /* 0x000e001e1c787981 */ /* 0x0000e2000c1e1d00 */
[----:B------:R-:W-:Y:S01]  /*1610*/  FADD.FTZ R145, R94, UR5 ;  /* 0x000000055e917e21 */ /* 0x000fe20008010000 */
[----:B------:R-:W-:Y:S01]  /*1620*/  UIMAD UR39, UR16, UR32, URZ ;  /* 0x00000020102772a4 */ /* 0x000fe2000f8e023f */
[----:B------:R-:W-:Y:S01]  /*1630*/  FADD.FTZ R197, R95, UR5 ;  /* 0x000000055fc57e21 */ /* 0x000fe20008010000 */
[----:B------:R-:W-:Y:S01]  /*1640*/  UIMAD.WIDE.U32 UR28, UR17, UR32, URZ ;  /* 0x00000020111c72a5 */ /* 0x000fe2000f8e003f */
[----:B------:R-:W-:Y:S01]  /*1650*/  FADD.FTZ R203, R88, UR5 ;  /* 0x0000000558cb7e21 */ /* 0x000fe20008010000 */
[----:B------:R-:W-:Y:S01]  /*1660*/  UIMAD UR39, UR17, UR33, UR39 ;  /* 0x00000021112772a4 */ /* 0x000fe2000f8e0227 */
[----:B------:R-:W-:-:S02]  /*1670*/  FADD.FTZ R135, R89, UR5 ;  /* 0x0000000559877e21 */ /* 0x000fc40008010000 */
[----:B------:R-:W-:Y:S01]  /*1680*/  ULDC.64 UR32, c[0x0][0x1a0] ;  /* 0x0000680000207ab9 */ /* 0x000fe20000000a00 */
[----:B------:R-:W-:Y:S01]  /*1690*/  FADD.FTZ R133, R90, UR5 ;  /* 0x000000055a857e21 */ /* 0x000fe20008010000 */
[----:B------:R-:W-:Y:S01]  /*16a0*/  UIMAD UR37, UR37, UR32, URZ ;  /* 0x00000020252572a4 */ /* 0x000fe2000f8e023f */
[----:B------:R-:W-:Y:S01]  /*16b0*/  FADD.FTZ R131, R91, UR5 ;  /* 0x000000055b837e21 */ /* 0x000fe20008010000 */
[----:B------:R-:W-:Y:S01]  /*16c0*/  UIADD3 UR29, UR29, UR39, URZ ;  /* 0x000000271d1d7290 */ /* 0x000fe2000fffe03f */
[----:B------:R-:W-:Y:S01]  /*16d0*/  FADD.FTZ R129, R84, UR5 ;  /* 0x0000000554817e21 */ /* 0x000fe20008010000 */
[----:B------:R-:W-:Y:S01]  /*16e0*/  UIMAD UR37, UR7, UR33, UR37 ;  /* 0x00000021072572a4 */ /* 0x000fe2000f8e0225 */
[----:B------:R-:W-:Y:S01]  /*16f0*/  FADD.FTZ R127, R85, UR5 ;  /* 0x00000005557f7e21 */ /* 0x000fe20008010000 */
[----:B------:R-:W-:Y:S01]  /*1700*/  UIMAD.WIDE.U32 UR32, UR7, UR32, UR28 ;  /* 0x00000020072072a5 */ /* 0x000fe2000f8e001c */
[----:B------:R-:W-:Y:S02]  /*1710*/  FADD.FTZ R188, R87, UR5 ;  /* 0x0000000557bc7e21 */ /* 0x000fe40008010000 */
[----:B------:R-:W-:-:S02]  /*1720*/  ULDC.64 UR28, c[0x0][0x228] ;  /* 0x00008a00001c7ab9 */ /* 0x000fc40000000a00 */
[----:B------:R-:W-:Y:S02]  /*1730*/  UIADD3 UR33, UR33, UR37, URZ ;  /* 0x0000002521217290 */ /* 0x000fe4000fffe03f */
[----:B------:R-:W-:-:S04]  /*1740*/  ULEA UR28, UP0, UR32, UR28, 0x3 ;  /* 0x0000001c201c7291 */ /* 0x000fc8000f80183f */
[----:B------:R-:W-:Y:S01]  /*1750*/  ULEA.HI.X UR29, UR32, UR29, UR33, 0x3, UP0 ;  /* 0x0000001d201d7291 */ /* 0x000fe200080f1c21 */
[----:B------:R-:W-:Y:S01]  /*1760*/  FADD.FTZ R195, R82, UR5 ;  /* 0x0000000552c37e21 */ /* 0x000fe20008010000 */
[C---:B------:R-:W-:Y:S01]  /*1770*/  LOP3.LUT P0, RZ, R2.reuse, 0x1f, RZ, 0xc0, !PT ;  /* 0x0000001f02ff7812 */ /* 0x040fe2000780c0ff */
[----:B------:R-:W-:Y:S01]  /*1780*/  FADD.FTZ R191, R81, UR5 ;  /* 0x0000000551bf7e21 */ /* 0x000fe20008010000 */
[----:B------:R-:W-:Y:S02]  /*1790*/  ISETP.NE.AND P1, PT, R2, RZ, PT ;  /* 0x000000ff0200720c */ /* 0x000fe40003f25270 */
[----:B------:R-:W-:Y:S01]  /*17a0*/  MOV R141, c[0x0][0x16c] ;  /* 0x00005b00008d7a02 */ /* 0x000fe20000000f00 */
[----:B--2---:R1:W2:Y:S02]  /*17b0*/  R2UR UR38, R125 ;  /* 0x000000007d2673c2 */ /* 0x0042a400000e0000 */
[----:B-1----:R-:W-:Y:S02]  /*17c0*/  FADD.FTZ R125, R86, UR5 ;  /* 0x00000005567d7e21 */ /* 0x002fe40008010000 */
[----:B--2---:R-:W-:-:S04]  /*17d0*/  FMUL.FTZ R5, R139, UR38 ;  /* 0x000000268b057c20 */ /* 0x004fc80008410000 */
[----:B------:R-:W-:Y:S02]  /*17e0*/  FMUL.RZ R30, R5, 0.15915493667125701904 ;  /* 0x3e22f983051e7820 */ /* 0x000fe4000040c000 */
[----:B------:R-:W-:Y:S02]  /*17f0*/  FMUL.FTZ R5, R137, UR38 ;  /* 0x0000002689057c20 */ /* 0x000fe40008410000 */
[----:B------:R-:W-:Y:S02]  /*1800*/  MUFU.SIN R177, R30 ;  /* 0x0000001e00b17308 */ /* 0x000fe40000000400 */
[----:B------:R-:W-:Y:S02]  /*1810*/  FMUL.RZ R31, R5, 0.15915493667125701904 ;  /* 0x3e22f983051f7820 */ /* 0x000fe4000040c000 */
[----:B------:R-:W-:-:S04]  /*1820*/  FMUL.FTZ R5, R145, UR38 ;  /* 0x0000002691057c20 */ /* 0x000fc80008410000 */
[----:B0-----:R-:W-:Y:S01]  /*1830*/  FMUL.RZ R28, R5, 0.15915493667125701904 ;  /* 0x3e22f983051c7820 */ /* 0x001fe2000040c000 */
[----:B------:R0:W-:Y:S01]  /*1840*/  MUFU.COS R176, R30 ;  /* 0x0000001e00b07308 */ /* 0x0001e20000000000 */
[----:B------:R-:W-:-:S04]  /*1850*/  FMUL.FTZ R5, R197, UR38 ;  /* 0x00000026c5057c20 */ /* 0x000fc80008410000 */
[----:B------:R-:W-:Y:S02]  /*1860*/  FMUL.RZ R29, R5, 0.15915493667125701904 ;  /* 0x3e22f983051d7820 */ /* 0x000fe4000040c000 */
[----:B------:R-:W-:Y:S01]  /*1870*/  FMUL.FTZ R5, R203, UR38 ;  /* 0x00000026cb057c20 */ /* 0x000fe20008410000 */
[----:B------:R-:W-:Y:S03]  /*1880*/  MUFU.SIN R187, R28 ;  /* 0x0000001c00bb7308 */ /* 0x000fe60000000400 */
[----:B0-----:R-:W-:Y:S02]  /*1890*/  FMUL.RZ R30, R5, 0.15915493667125701904 ;  /* 0x3e22f983051e7820 */ /* 0x001fe4000040c000 */
[----:B------:R-:W-:-:S03]  /*18a0*/  FMUL.FTZ R5, R135, UR38 ;  /* 0x0000002687057c20 */ /* 0x000fc60008410000 */
        /* <DEDUP_REMOVED lines=14> */
[----:B0-----:R-:W-:-:S07]  /*1990*/  MOV R31, UR29 ;  /* 0x0000001d001f7c02 */ /* 0x001fce0008000f00 */
[----:B------:R0:W-:Y:S01]  /*19a0*/  MUFU.COS R159, R30 ;  /* 0x0000001e009f7308 */ /* 0x0001e20000000000 */
[----:B------:R-:W1:Y:S07]  /*19b0*/  R2UR UR37, R124 ;  /* 0x000000007c2573c2 */ /* 0x000e6e00000e0000 */
[----:B------:R-:W-:Y:S01]  /*19c0*/  MUFU.SIN R162, R28 ;  /* 0x0000001c00a27308 */ /* 0x000fe20000000400 */
[----:B0-----:R-:W-:-:S06]  /*19d0*/  MOV R30, UR28 ;  /* 0x0000001c001e7c02 */ /* 0x001fcc0008000f00 */
[----:B------:R-:W2:Y:S01]  /*19e0*/  LDG.E.64 R30, [R30.64] ;  /* 0x0000001e1e1e7981 */ /* 0x000ea2000c1e1b00 */
[----:B------:R0:W-:Y:S08]  /*19f0*/  MUFU.COS R163, R28 ;  /* 0x0000001c00a37308 */ /* 0x0001f00000000000 */
[----:B------:R-:W-:Y:S01]  /*1a00*/  MUFU.SIN R160, R29 ;  /* 0x0000001d00a07308 */ /* 0x000fe20000000400 */
[----:B0-----:R-:W-:-:S02]  /*1a10*/  FMUL.RZ R28, R5, 0.15915493667125701904 ;  /* 0x3e22f983051c7820 */ /* 0x001fc4000040c000 */
[----:B------:R-:W-:-:S05]  /*1a20*/  FMUL.FTZ R5, R127, UR38 ;  /* 0x000000267f057c20 */ /* 0x000fca0008410000 */
[----:B------:R0:W-:Y:S01]  /*1a30*/  MUFU.COS R161, R29 ;  /* 0x0000001d00a17308 */ /* 0x0001e20000000000 */
[----:B------:R-:W-:Y:S01]  /*1a40*/  UIADD3 UR28, UR19, -0x1, URZ ;  /* 0xffffffff131c7890 */ /* 0x000fe2000fffe03f */
[----:B-1----:R-:W-:-:S06]  /*1a50*/  MOV R192, UR37 ;  /* 0x0000002500c07c02 */ /* 0x002fcc0008000f00 */
[----:B------:R-:W-:Y:S01]  /*1a60*/  MUFU.SIN R156, R28 ;  /* 0x0000001c009c7308 */ /* 0x000fe20000000400 */
[----:B0-----:R-:W-:Y:S02]  /*1a70*/  FMUL.RZ R29, R5, 0.15915493667125701904 ;  /* 0x3e22f983051d7820 */ /* 0x001fe4000040c000 */
[----:B------:R-:W-:-:S04]  /*1a80*/  FMUL.FTZ R5, R125, UR38 ;  /* 0x000000267d057c20 */ /* 0x000fc80008410000 */
[----:B------:R-:W-:Y:S01]  /*1a90*/  FMUL.RZ R126, R5, 0.15915493667125701904 ;  /* 0x3e22f983057e7820 */ /* 0x000fe2000040c000 */
[----:B------:R0:W-:Y:S01]  /*1aa0*/  MUFU.COS R157, R28 ;  /* 0x0000001c009d7308 */ /* 0x0001e20000000000 */
[----:B------:R-:W-:-:S04]  /*1ab0*/  FMUL.FTZ R5, R188, UR38 ;  /* 0x00000026bc057c20 */ /* 0x000fc80008410000 */
[----:B------:R-:W-:Y:S02]  /*1ac0*/  FMUL.RZ R128, R5, 0.15915493667125701904 ;  /* 0x3e22f98305807820 */ /* 0x000fe4000040c000 */
[----:B------:R-:W-:Y:S01]  /*1ad0*/  FADD.FTZ R5, R80, UR5 ;  /* 0x0000000550057e21 */ /* 0x000fe20008010000 */
[----:B------:R-:W-:Y:S03]  /*1ae0*/  MUFU.SIN R152, R126 ;  /* 0x0000007e00987308 */ /* 0x000fe60000000400 */
[----:B0-----:R-:W-:-:S05]  /*1af0*/  FMUL.FTZ R28, R5, UR38 ;  /* 0x00000026051c7c20 */ /* 0x001fca0008410000 */
[----:B------:R0:W-:Y:S08]  /*1b00*/  MUFU.COS R153, R126 ;  /* 0x0000007e00997308 */ /* 0x0001f00000000000 */
[----:B------:R-:W-:Y:S01]  /*1b10*/  MUFU.SIN R148, R128 ;  /* 0x0000008000947308 */ /* 0x000fe20000000400 */
[----:B0-----:R-:W-:-:S07]  /*1b20*/  FMUL.FTZ R126, R195, UR38 ;  /* 0x00000026c37e7c20 */ /* 0x001fce0008410000 */
[----:B------:R0:W-:Y:S01]  /*1b30*/  MUFU.COS R150, R128 ;  /* 0x0000008000967308 */ /* 0x0001e20000000000 */
[----:B------:R-:W-:Y:S01]  /*1b40*/  ULEA.HI UR29, UR28, UR28, URZ, 0x1 ;  /* 0x0000001c1c1d7291 */ /* 0x000fe2000f8f083f */
[----:B------:R-:W-:-:S06]  /*1b50*/  FMUL.FTZ R192, R192, 1.4426950216293334961 ;  /* 0x3fb8aa3bc0c07820 */ /* 0x000fcc0000410000 */
[----:B------:R-:W-:Y:S01]  /*1b60*/  MUFU.SIN R154, R29 ;  /* 0x0000001d009a7308 */ /* 0x000fe20000000400 */
[----:B0-----:R-:W-:Y:S01]  /*1b70*/  FMUL.RZ R128, R126, 0.15915493667125701904 ;  /* 0x3e22f9837e807820 */ /* 0x001fe2000040c000 */
[----:B------:R-:W-:-:S04]  /*1b80*/  MOV R126, UR19 ;  /* 0x00000013007e7c02 */ /* 0x000fc80008000f00 */
[----:B------:R-:W-:Y:S01]  /*1b90*/  ISETP.LT.OR P0, PT, R126, 0x2, P0 ;  /* 0x000000027e00780c */ /* 0x000fe20000701670 */
[----:B------:R-:W-:Y:S01]  /*1ba0*/  FMUL.RZ R130, R28, 0.15915493667125701904 ;  /* 0x3e22f9831c827820 */ /* 0x000fe2000040c000 */
[----:B------:R0:W-:Y:S01]  /*1bb0*/  MUFU.COS R155, R29 ;  /* 0x0000001d009b7308 */ /* 0x0001e20000000000 */
[----:B------:R-:W-:Y:S01]  /*1bc0*/  ULOP3.LUT UR29, UR29, 0xfffffe, URZ, 0xc0, !UPT ;  /* 0x00fffffe1d1d7892 */ /* 0x000fe2000f8ec03f */
[----:B------:R-:W-:-:S06]  /*1bd0*/  SHF.L.U32 R126, R2, 0x3, RZ ;  /* 0x00000003027e7819 */ /* 0x000fcc00000006ff */
[----:B------:R-:W-:Y:S01]  /*1be0*/  MUFU.SIN R28, R130 ;  /* 0x00000082001c7308 */ /* 0x000fe20000000400 */
[----:B0-----:R-:W-:Y:S01]  /*1bf0*/  FMUL.FTZ R29, R191, UR38 ;  /* 0x00000026bf1d7c20 */ /* 0x001fe20008410000 */
[----:B------:R-:W-:-:S06]  /*1c00*/  UIADD3 UR29, UR28, -UR29, URZ ;  /* 0x8000001d1c1d7290 */ /* 0x000fcc000fffe03f */
[----:B------:R0:W-:Y:S01]  /*1c10*/  MUFU.COS R149, R130 ;  /* 0x0000008200957308 */ /* 0x0001e20000000000 */
[----:B------:R-:W-:Y:S01]  /*1c20*/  FMUL.RZ R132, R29, 0.15915493667125701904 ;  /* 0x3e22f9831d847820 */ /* 0x000fe2000040c000 */
[----:B0-----:R-:W-:-:S06]  /*1c30*/  MOV R130, UR19 ;  /* 0x0000001300827c02 */ /* 0x001fcc0008000f00 */
[----:B------:R-:W-:Y:S01]  /*1c40*/  MUFU.SIN R166, R128 ;  /* 0x0000008000a67308 */ /* 0x000fe20000000400 */
[----:B------:R-:W-:-:S07]  /*1c50*/  LOP3.LUT R126, R126, 0xffffff00, RZ, 0xc0, !PT ;  /* 0xffffff007e7e7812 */ /* 0x000fce00078ec0ff */
[----:B------:R0:W-:Y:S02]  /*1c60*/  MUFU.COS R165, R128 ;  /* 0x0000008000a57308 */ /* 0x0001e40000000000 */
[----:B0-----:R-:W-:Y:S01]  /*1c70*/  @!P0 IADD3 R128, R130, -0x2, RZ ;  /* 0xfffffffe82808810 */ /* 0x001fe20007ffe0ff */
[----:B------:R-:W-:Y:S01]  /*1c80*/  FMUL.FTZ R130, R139, R192 ;  /* 0x000000c08b827220 */ /* 0x000fe20000410000 */
[----:B------:R-:W-:-:S04]  /*1c90*/  HFMA2.MMA R139, -RZ, RZ, 0, 1.52587890625e-05 ;  /* 0x00000100ff8b7435 */ /* 0x000fc800000001ff */
[----:B------:R-:W-:Y:S01]  /*1ca0*/  MUFU.SIN R164, R132 ;  /* 0x0000008400a47308 */ /* 0x000fe20000000400 */
[----:B------:R-:W-:Y:S01]  /*1cb0*/  @!P0 IMAD R206, R128, R141, UR7 ;  /* 0x0000000780ce8e24 */ /* 0x000fe2000f8e028d */
[----:B------:R-:W-:-:S06]  /*1cc0*/  IADD3 R128, R126, R251, RZ ;  /* 0x000000fb7e807210 */ /* 0x000fcc0007ffe0ff */
[----:B------:R0:W-:Y:S01]  /*1cd0*/  MUFU.COS R29, R132 ;  /* 0x00000084001d7308 */ /* 0x0001e20000000000 */
[----:B------:R-:W-:Y:S01]  /*1ce0*/  IADD3 R124, R2, 0x200, RZ ;  /* 0x00000200027c7810 */ /* 0x000fe20007ffe0ff */
[-C--:B------:R-:W-:Y:S01]  /*1cf0*/  FMUL.FTZ R194, R137, R192.reuse ;  /* 0x000000c089c27220 */ /* 0x080fe20000410000 */
[C---:B------:R-:W-:Y:S01]  /*1d00*/  IADD3 R137, R128.reuse, 0x20, RZ ;  /* 0x0000002080897810 */ /* 0x040fe20007ffe0ff */
[----:B------:R-:W-:Y:S01]  /*1d10*/  FMUL.FTZ R190, R145, R192 ;  /* 0x000000c091be7220 */ /* 0x000fe20000410000 */
[----:B0-----:R-:W-:Y:S02]  /*1d20*/  MOV R132, UR29 ;  /* 0x0000001d00847c02 */ /* 0x001fe40008000f00 */
[C---:B------:R-:W-:Y:S02]  /*1d30*/  IADD3 R141, R128.reuse, 0x60, RZ ;  /* 0x00000060808d7810 */ /* 0x040fe40007ffe0ff */
[----:B------:R-:W-:Y:S01]  /*1d40*/  IADD3 R143, R128, 0x80, RZ ;  /* 0x00000080808f7810 */ /* 0x000fe20007ffe0ff */
[----:B------:R-:W-:Y:S01]  /*1d50*/  @!P1 IMAD R124, R132, R139, UR7 ;  /* 0x00000007847c9e24 */ /* 0x000fe2000f8e028b */
[----:B------:R-:W-:-:S02]  /*1d60*/  IADD3 R139, R128, 0x40, RZ ;  /* 0x00000040808b7810 */ /* 0x000fc40007ffe0ff */
[C---:B------:R-:W-:Y:S02]  /*1d70*/  IADD3 R145, R128.reuse, 0xa0, RZ ;  /* 0x000000a080917810 */ /* 0x040fe40007ffe0ff */
[C---:B------:R-:W-:Y:S02]  /*1d80*/  IADD3 R147, R128.reuse, 0xc0, RZ ;  /* 0x000000c080937810 */ /* 0x040fe40007ffe0ff */
[----:B------:R-:W-:Y:S01]  /*1d90*/  IADD3 R199, R128, 0xe0, RZ ;  /* 0x000000e080c77810 */ /* 0x000fe20007ffe0ff */
[----:B------:R0:W1:Y:S01]  /*1da0*/  MUFU.EX2 R205, R130 ;  /* 0x0000008200cd7308 */ /* 0x0000620000000800 */
[C---:B------:R-:W-:Y:S01]  /*1db0*/  LEA R201, R251.reuse, R126, 0x3 ;  /* 0x0000007efbc97211 */ /* 0x040fe200078e18ff */
[----:B------:R-:W-:Y:S01]  /*1dc0*/  IMAD R132, R251, 0x7, R128 ;  /* 0x00000007fb847824 */ /* 0x000fe200078e0280 */
[-C--:B------:R-:W-:Y:S02]  /*1dd0*/  LEA.HI.SX32 R137, R137, R128.reuse, 0x1b ;  /* 0x0000008089897211 */ /* 0x080fe400078fdaff */
[----:B------:R-:W-:-:S02]  /*1de0*/  LEA.HI.SX32 R139, R139, R128, 0x1b ;  /* 0x000000808b8b7211 */ /* 0x000fc400078fdaff */
[-C--:B------:R-:W-:Y:S02]  /*1df0*/  LEA.HI.SX32 R141, R141, R128.reuse, 0x1b ;  /* 0x000000808d8d7211 */ /* 0x080fe400078fdaff */
[-C--:B------:R-:W-:Y:S02]  /*1e00*/  LEA.HI.SX32 R143, R143, R128.reuse, 0x1b ;  /* 0x000000808f8f7211 */ /* 0x080fe400078fdaff */
[-C--:B------:R-:W-:Y:S02]  /*1e10*/  LEA.HI.SX32 R126, R145, R128.reuse, 0x1b ;  /* 0x00000080917e7211 */ /* 0x080fe400078fdaff */
[-C--:B------:R-:W-:Y:S02]  /*1e20*/  LEA.HI.SX32 R147, R147, R128.reuse, 0x1b ;  /* 0x0000008093937211 */ /* 0x080fe400078fdaff */
[-C--:B0-----:R-:W-:Y:S02]  /*1e30*/  LEA.HI.SX32 R130, R199, R128.reuse, 0x1b ;  /* 0x00000080c7827211 */ /* 0x081fe400078fdaff */
[----:B------:R-:W-:Y:S01]  /*1e40*/  LEA.HI.SX32 R128, R128, R128, 0x1b ;  /* 0x0000008080807211 */ /* 0x000fe200078fdaff */
[----:B------:R-:W0:Y:S01]  /*1e50*/  MUFU.EX2 R194, R194 ;  /* 0x000000c200c27308 */ /* 0x000e220000000800 */
[----:B------:R-:W-:-:S03]  /*1e60*/  IADD3 R134, R132, 0x1, RZ ;  /* 0x0000000184867810 */ /* 0x000fc60007ffe0ff */
[----:B---3--:R-:W-:Y:S01]  /*1e70*/  STS.128 [R128.X16], R16 ;  /* 0x0000001080007388 */ /* 0x008fe2000000cc00 */
[C---:B------:R-:W-:Y:S02]  /*1e80*/  IADD3 R136, R132.reuse, 0x2, RZ ;  /* 0x0000000284887810 */ /* 0x040fe40007ffe0ff */
[C---:B------:R-:W-:Y:S01]  /*1e90*/  IADD3 R140, R132.reuse, 0x4, RZ ;  /* 0x00000004848c7810 */ /* 0x040fe20007ffe0ff */
[----:B----4-:R-:W-:Y:S01]  /*1ea0*/  STS.128 [R137.X16+0x200], R20 ;  /* 0x0002001489007388 */ /* 0x010fe2000000cc00 */
[C---:B------:R-:W-:Y:S02]  /*1eb0*/  IADD3 R142, R132.reuse, 0x5, RZ ;  /* 0x00000005848e7810 */ /* 0x040fe40007ffe0ff */
[C---:B------:R-:W-:Y:S01]  /*1ec0*/  IADD3 R144, R132.reuse, 0x6, RZ ;  /* 0x0000000684907810 */ /* 0x040fe20007ffe0ff */
[----:B------:R-:W-:Y:S01]  /*1ed0*/  STS.128 [R139.X16+0x400], R8 ;  /* 0x000400088b007388 */ /* 0x000fe2000000cc00 */
[C---:B------:R-:W-:Y:S02]  /*1ee0*/  IADD3 R146, R132.reuse, 0x7, RZ ;  /* 0x0000000784927810 */ /* 0x040fe40007ffe0ff */
[----:B------:R-:W-:Y:S01]  /*1ef0*/  IADD3 R138, R132, 0x3, RZ ;  /* 0x00000003848a7810 */ /* 0x000fe20007ffe0ff */
[----:B------:R-:W-:Y:S01]  /*1f00*/  STS.128 [R141.X16+0x600], R116 ;  /* 0x000600748d007388 */ /* 0x000fe2000000cc00 */
[----:B------:R-:W-:-:S03]  /*1f10*/  LEA.HI.SX32 R200, R134, R201, 0x1b ;  /* 0x000000c986c87211 */ /* 0x000fc600078fdaff */
[----:B------:R-:W-:Y:S01]  /*1f20*/  STS.128 [R143.X16+0x800], R24 ;  /* 0x000800188f007388 */ /* 0x000fe2000000cc00 */
[-C--:B------:R-:W-:Y:S01]  /*1f30*/  LEA.HI.SX32 R202, R136, R201.reuse, 0x1b ;  /* 0x000000c988ca7211 */ /* 0x080fe200078fdaff */
[-C--:B------:R-:W-:Y:S01]  /*1f40*/  FMUL.FTZ R196, R203, R192.reuse ;  /* 0x000000c0cbc47220 */ /* 0x080fe20000410000 */
[-C--:B------:R-:W-:Y:S01]  /*1f50*/  LEA.HI.SX32 R204, R140, R201.reuse, 0x1b ;  /* 0x000000c98ccc7211 */ /* 0x080fe200078fdaff */
[----:B------:R3:W-:Y:S01]  /*1f60*/  STS.128 [R126.X16+0xa00], R12 ;  /* 0x000a000c7e007388 */ /* 0x0007e2000000cc00 */
[-C--:B------:R-:W-:Y:S01]  /*1f70*/  LEA.HI.SX32 R134, R142, R201.reuse, 0x1b ;  /* 0x000000c98e867211 */ /* 0x080fe200078fdaff */
[-C--:B------:R-:W-:Y:S01]  /*1f80*/  FMUL.FTZ R131, R131, R192.reuse ;  /* 0x000000c083837220 */ /* 0x080fe20000410000 */
[-C--:B------:R-:W-:Y:S01]  /*1f90*/  LEA.HI.SX32 R136, R144, R201.reuse, 0x1b ;  /* 0x000000c990887211 */ /* 0x080fe200078fdaff */
[----:B------:R4:W-:Y:S01]  /*1fa0*/  STS.128 [R147.X16+0xc00], R112 ;  /* 0x000c007093007388 */ /* 0x0009e2000000cc00 */
[-C--:B------:R-:W-:Y:S01]  /*1fb0*/  LEA.HI.SX32 R140, R146, R201.reuse, 0x1b ;  /* 0x000000c9928c7211 */ /* 0x080fe200078fdaff */
[-C--:B------:R-:W-:Y:S01]  /*1fc0*/  FMUL.FTZ R129, R129, R192.reuse ;  /* 0x000000c081817220 */ /* 0x080fe20000410000 */
[----:B------:R-:W-:Y:S01]  /*1fd0*/  LEA.HI.SX32 R203, R138, R201, 0x1b ;  /* 0x000000c98acb7211 */ /* 0x000fe200078fdaff */
[----:B------:R-:W-:-:S02]  /*1fe0*/  FMUL.FTZ R199, R133, R192 ;  /* 0x000000c085c77220 */ /* 0x000fc40000410000 */
[C---:B-1----:R-:W-:Y:S02]  /*1ff0*/  FMUL.FTZ R176, R205.reuse, R176 ;  /* 0x000000b0cdb07220 */ /* 0x042fe40000410000 */
[----:B------:R-:W-:Y:S01]  /*2000*/  FMUL.FTZ R177, R205, R177 ;  /* 0x000000b1cdb17220 */ /* 0x000fe20000410000 */
[----:B------:R-:W-:Y:S01]  /*2010*/  STS.128 [R130.X16+0xe00], R120 ;  /* 0x000e007882007388 */ /* 0x000fe2000000cc00 */
[----:B---3--:R-:W-:Y:S02]  /*2020*/  SHF.L.U32 R12, R124, 0x3, RZ ;  /* 0x000000037c0c7819 */ /* 0x008fe400000006ff */
[----:B----4-:R-:W-:Y:S01]  /*2030*/  LEA.HI.SX32 R112, R132, R132, 0x1b ;  /* 0x0000008484707211 */ /* 0x010fe200078fdaff */
[----:B------:R-:W-:Y:S01]  /*2040*/  MUFU.EX2 R190, R190 ;  /* 0x000000be00be7308 */ /* 0x000fe20000000800 */
[----:B------:R-:W-:Y:S01]  /*2050*/  FMUL.FTZ R198, R135, R192 ;  /* 0x000000c087c67220 */ /* 0x000fe20000410000 */
[----:B------:R-:W-:-:S06]  /*2060*/  NOP ;  /* 0x0000000000007918 */ /* 0x000fcc0000000000 */
[----:B------:R-:W-:Y:S01]  /*2070*/  MUFU.EX2 R201, R131 ;  /* 0x0000008300c97308 */ /* 0x000fe20000000800 */
[-C--:B------:R-:W-:Y:S01]  /*2080*/  FMUL.FTZ R8, R127, R192.reuse ;  /* 0x000000c07f087220 */ /* 0x080fe20000410000 */
[----:B------:R-:W1:Y:S01]  /*2090*/  LDS.128 R112, [R112.X16] ;  /* 0x0000000070707984 */ /* 0x000e62000000cc00 */
[----:B------:R-:W-:-:S03]  /*20a0*/  FMUL.FTZ R9, R125, R192 ;  /* 0x000000c07d097220 */ /* 0x000fc60000410000 */
[----:B------:R-:W3:Y:S02]  /*20b0*/  LDS.128 R116, [R200.X16+0x10] ;  /* 0x00001000c8747984 */ /* 0x000ee4000000cc00 */
[----:B------:R4:W-:Y:S02]  /*20c0*/  MUFU.EX2 R20, R129 ;  /* 0x0000008100147308 */ /* 0x0009e40000000800 */
[----:B------:R-:W1:Y:S01]  /*20d0*/  LDS.128 R120, [R202.X16+0x20] ;  /* 0x00002000ca787984 */ /* 0x000e62000000cc00 */
[----:B0-----:R-:W-:-:S03]  /*20e0*/  FMUL.FTZ R6, R194, R6 ;  /* 0x00000006c2067220 */ /* 0x001fc60000410000 */
[----:B------:R-:W0:Y:S02]  /*20f0*/  LDS.128 R124, [R203.X16+0x30] ;  /* 0x00003000cb7c7984 */ /* 0x000e24000000cc00 */
[----:B------:R-:W0:Y:S02]  /*2100*/  MUFU.EX2 R199, R199 ;  /* 0x000000c700c77308 */ /* 0x000e240000000800 */
[----:B----4-:R-:W4:Y:S04]  /*2110*/  LDS.128 R128, [R204.X16+0x40] ;  /* 0x00004000cc807984 */ /* 0x010f28000000cc00 */
[----:B------:R-:W1:Y:S04]  /*2120*/  LDS.128 R132, [R134.X16+0x50] ;  /* 0x0000500086847984 */ /* 0x000e68000000cc00 */
[----:B------:R-:W1:Y:S04]  /*2130*/  LDS.128 R136, [R136.X16+0x60] ;  /* 0x0000600088887984 */ /* 0x000e68000000cc00 */
[----:B------:R-:W1:Y:S04]  /*2140*/  LDS.128 R140, [R140.X16+0x70] ;  /* 0x000070008c8c7984 */ /* 0x000e68000000cc00 */
[----:B------:R0:W-:Y:S01]  /*2150*/  STS.64 [R12+0x9880], R176 ;  /* 0x009880b00c007388 */ /* 0x0001e20000000a00 */
[----:B------:R-:W-:-:S02]  /*2160*/  FMUL.FTZ R197, R197, R192 ;  /* 0x000000c0c5c57220 */ /* 0x000fc40000410000 */
[----:B------:R-:W-:Y:S02]  /*2170*/  FMUL.FTZ R15, R5, R192 ;  /* 0x000000c0050f7220 */ /* 0x000fe40000410000 */
[----:B------:R-:W-:Y:S02]  /*2180*/  FMUL.FTZ R5, R194, R189 ;  /* 0x000000bdc2057220 */ /* 0x000fe40000410000 */
[-C--:B------:R-:W-:Y:S02]  /*2190*/  FMUL.FTZ R16, RZ, R6.reuse ;  /* 0x00000006ff107220 */ /* 0x080fe40000410000 */
[C---:B------:R-:W-:Y:S01]  /*21a0*/  FMUL.FTZ R14, R0.reuse, R6 ;  /* 0x00000006000e7220 */ /* 0x040fe20000410000 */
[----:B------:R-:W-:Y:S01]  /*21b0*/  MUFU.EX2 R197, R197 ;  /* 0x000000c500c57308 */ /* 0x000fe20000000800 */
[-C--:B------:R-:W-:Y:S02]  /*21c0*/  FFMA.FTZ R16, R0, R5.reuse, -R16 ;  /* 0x0000000500107223 */ /* 0x080fe40000010810 */
[----:B------:R-:W-:Y:S01]  /*21d0*/  FFMA.FTZ R17, RZ, R5, R14 ;  /* 0x00000005ff117223 */ /* 0x000fe2000001000e */
[----:B------:R-:W-:Y:S01]  /*21e0*/  MOV R11, 0x10 ;  /* 0x00000010000b7802 */ /* 0x000fe20000000f00 */
[----:B------:R-:W-:Y:S01]  /*21f0*/  FADD.FTZ R19, R185, R16 ;  /* 0x00000010b9137221 */ /* 0x000fe20000010000 */
[----:B------:R-:W-:-:S02]  /*2200*/  HFMA2.MMA R145, -RZ, RZ, 0, 0 ;  /* 0x00000000ff917435 */ /* 0x000fc400000001ff */
[----:B------:R3:W1:Y:S01]  /*2210*/  MUFU.EX2 R22, R8 ;  /* 0x0000000800167308 */ /* 0x0006620000000800 */
[----:B------:R-:W-:Y:S02]  /*2220*/  FADD.FTZ R21, RZ, R17 ;  /* 0x00000011ff157221 */ /* 0x000fe40000010000 */
[----:B0-----:R-:W-:Y:S01]  /*2230*/  FMUL.FTZ R16, R199, R160 ;  /* 0x000000a0c7107220 */ /* 0x001fe20000410000 */
[----:B------:R-:W-:Y:S01]  /*2240*/  MOV R144, 0x3f800000 ;  /* 0x3f80000000907802 */ /* 0x000fe20000000f00 */
[C---:B------:R-:W-:Y:S02]  /*2250*/  FMUL.FTZ R7, R190.reuse, R7 ;  /* 0x00000007be077220 */ /* 0x040fe40000410000 */
[----:B---3--:R-:W-:Y:S01]  /*2260*/  FMUL.FTZ R8, R190, R187 ;  /* 0x000000bbbe087220 */ /* 0x008fe20000410000 */
[----:B------:R0:W3:Y:S01]  /*2270*/  MUFU.EX2 R24, R9 ;  /* 0x0000000900187308 */ /* 0x0000e20000000800 */
[----:B------:R-:W-:Y:S02]  /*2280*/  CS2R R146, SRZ ;  /* 0x0000000000927805 */ /* 0x000fe4000001ff00 */
[----:B------:R-:W-:-:S02]  /*2290*/  FMUL.FTZ R160, R8, R19 ;  /* 0x0000001308a07220 */ /* 0x000fc40000410000 */
[----:B------:R-:W-:Y:S02]  /*22a0*/  FMUL.FTZ R26, R8, R21 ;  /* 0x00000015081a7220 */ /* 0x000fe40000410000 */
[----:B------:R-:W-:Y:S01]  /*22b0*/  @!P0 IMAD.WIDE R10, R206, R11, UR10 ;  /* 0x0000000ace0a8e25 */ /* 0x000fe2000f8e020b */
[----:B------:R-:W-:Y:S03]  /*22c0*/  BAR.SYNC.DEFER_BLOCKING 0x0 ;  /* 0x0000000000007b1d */ /* 0x000fe60000010000 */
[----:B------:R-:W-:Y:S02]  /*22d0*/  FMUL.FTZ R188, R188, R192 ;  /* 0x000000c0bcbc7220 */ /* 0x000fe40000410000 */
[C---:B------:R-:W-:Y:S01]  /*22e0*/  FFMA.FTZ R160, R7.reuse, R21, R160 ;  /* 0x0000001507a07223 */ /* 0x040fe200000100a0 */
[----:B------:R-:W0:Y:S01]  /*22f0*/  MUFU.EX2 R196, R196 ;  /* 0x000000c400c47308 */ /* 0x000e220000000800 */
[----:B------:R-:W-:-:S02]  /*2300*/  FFMA.FTZ R23, R7, R19, -R26 ;  /* 0x0000001307177223 */ /* 0x000fc4000001081a */
[----:B------:R-:W-:Y:S02]  /*2310*/  FADD.FTZ R193, R83, UR5 ;  /* 0x0000000553c17e21 */ /* 0x000fe40008010000 */
[----:B------:R-:W-:-:S03]  /*2320*/  FADD.FTZ R160, RZ, R160 ;  /* 0x000000a0ffa07221 */ /* 0x000fc60000010000 */
[----:B------:R-:W2:Y:S01]  /*2330*/  MUFU.EX2 R27, R188 ;  /* 0x000000bc001b7308 */ /* 0x000ea20000000800 */
[----:B------:R-:W-:Y:S02]  /*2340*/  FADD.FTZ R25, R184, R23 ;  /* 0x00000017b8197221 */ /* 0x000fe40000010000 */
[----:B------:R-:W-:Y:S02]  /*2350*/  FMUL.FTZ R151, R193, UR38 ;  /* 0x00000026c1977c20 */ /* 0x000fe40008410000 */
[C---:B-1----:R-:W-:Y:S01]  /*2360*/  FMUL.FTZ R21, R22.reuse, R155 ;  /* 0x0000009b16157220 */ /* 0x042fe20000410000 */
[----:B------:R1:W5:Y:S01]  /*2370*/  @!P0 LDG.E.128 R144, [R10.64] ;  /* 0x0000001e0a908981 */ /* 0x000362000c1e1d00 */
[----:B0-----:R-:W-:Y:S02]  /*2380*/  FMUL.FTZ R9, R197, R186 ;  /* 0x000000bac5097220 */ /* 0x001fe40000410000 */
[----:B------:R-:W-:Y:S02]  /*2390*/  FMUL.FTZ R22, R22, R154 ;  /* 0x0000009a16167220 */ /* 0x000fe40000410000 */
[----:B------:R-:W-:-:S02]  /*23a0*/  FMUL.FTZ R191, R191, R192 ;  /* 0x000000c0bfbf7220 */ /* 0x000fc40000410000 */
[----:B-1----:R-:W-:Y:S02]  /*23b0*/  FMUL.FTZ R10, R197, R172 ;  /* 0x000000acc50a7220 */ /* 0x002fe40000410000 */
[----:B------:R-:W0:Y:S01]  /*23c0*/  MUFU.EX2 R172, R15 ;  /* 0x0000000f00ac7308 */ /* 0x000e220000000800 */
[----:B------:R-:W-:Y:S02]  /*23d0*/  FMUL.FTZ R195, R195, R192 ;  /* 0x000000c0c3c37220 */ /* 0x000fe40000410000 */
[C---:B------:R-:W-:Y:S02]  /*23e0*/  FMUL.FTZ R26, R10.reuse, R160 ;  /* 0x000000a00a1a7220 */ /* 0x040fe40000410000 */
[----:B------:R-:W-:Y:S02]  /*23f0*/  FMUL.FTZ R154, R10, R25 ;  /* 0x000000190a9a7220 */ /* 0x000fe40000410000 */
[----:B------:R-:W-:Y:S02]  /*2400*/  FMUL.RZ R151, R151, 0.15915493667125701904 ;  /* 0x3e22f98397977820 */ /* 0x000fe4000040c000 */
[----:B------:R-:W-:-:S02]  /*2410*/  FMUL.FTZ R192, R193, R192 ;  /* 0x000000c0c1c07220 */ /* 0x000fc40000410000 */
[C---:B---3--:R-:W-:Y:S01]  /*2420*/  FMUL.FTZ R23, R24.reuse, R153 ;  /* 0x0000009918177220 */ /* 0x048fe20000410000 */
[----:B------:R-:W1:Y:S01]  /*2430*/  MUFU.EX2 R198, R198 ;  /* 0x000000c600c67308 */ /* 0x000e620000000800 */
[----:B------:R-:W-:Y:S02]  /*2440*/  FMUL.FTZ R24, R24, R152 ;  /* 0x0000009818187220 */ /* 0x000fe40000410000 */
[C---:B------:R-:W-:Y:S02]  /*2450*/  FFMA.FTZ R152, R9.reuse, R25, -R26 ;  /* 0x0000001909987223 */ /* 0x040fe4000001081a */
[----:B------:R-:W-:Y:S02]  /*2460*/  FFMA.FTZ R154, R9, R160, R154 ;  /* 0x000000a0099a7223 */ /* 0x000fe4000001009a */
[----:B------:R-:W-:Y:S01]  /*2470*/  FMUL.FTZ R12, R196, R168 ;  /* 0x000000a8c40c7220 */ /* 0x000fe20000410000 */
[----:B------:R-:W-:Y:S01]  /*2480*/  MUFU.COS R167, R151 ;  /* 0x0000009700a77308 */ /* 0x000fe20000000000 */
[----:B------:R-:W-:-:S02]  /*2490*/  FADD.FTZ R152, R183, R152 ;  /* 0x00000098b7987221 */ /* 0x000fc40000010000 */
[----:B------:R-:W-:Y:S02]  /*24a0*/  FADD.FTZ R154, RZ, R154 ;  /* 0x0000009aff9a7221 */ /* 0x000fe40000010000 */
[----:B--2---:R-:W-:-:S03]  /*24b0*/  FMUL.FTZ R25, R27, R150 ;  /* 0x000000961b197220 */ /* 0x004fc60000410000 */
[----:B------:R-:W-:Y:S01]  /*24c0*/  MUFU.EX2 R192, R192 ;  /* 0x000000c000c07308 */ /* 0x000fe20000000800 */
[----:B------:R-:W-:Y:S02]  /*24d0*/  FMUL.FTZ R11, R196, R171 ;  /* 0x000000abc40b7220 */ /* 0x000fe40000410000 */
[----:B------:R-:W-:-:S05]  /*24e0*/  FMUL.FTZ R26, R27, R148 ;  /* 0x000000941b1a7220 */ /* 0x000fca0000410000 */
[----:B------:R-:W2:Y:S01]  /*24f0*/  MUFU.SIN R151, R151 ;  /* 0x0000009700977308 */ /* 0x000ea20000000400 */
[C---:B------:R-:W-:Y:S02]  /*2500*/  FMUL.FTZ R150, R12.reuse, R152 ;  /* 0x000000980c967220 */ /* 0x040fe40000410000 */
[-C--:B------:R-:W-:Y:S02]  /*2510*/  FMUL.FTZ R148, R12, R154.reuse ;  /* 0x0000009a0c947220 */ /* 0x080fe40000410000 */
[----:B0-----:R-:W-:Y:S02]  /*2520*/  FMUL.FTZ R27, R172, R149 ;  /* 0x00000095ac1b7220 */ /* 0x001fe40000410000 */
[C---:B------:R-:W-:Y:S02]  /*2530*/  FFMA.FTZ R150, R11.reuse, R154, R150 ;  /* 0x0000009a0b967223 */ /* 0x040fe40000010096 */
[----:B------:R-:W-:Y:S02]  /*2540*/  FFMA.FTZ R149, R11, R152, -R148 ;  /* 0x000000980b957223 */ /* 0x000fe40000010894 */
[----:B-1----:R-:W-:-:S02]  /*2550*/  FMUL.FTZ R14, R198, R162 ;  /* 0x000000a2c60e7220 */ /* 0x002fc40000410000 */
[----:B------:R-:W-:Y:S02]  /*2560*/  FADD.FTZ R152, RZ, R150 ;  /* 0x00000096ff987221 */ /* 0x000fe40000010000 */
[----:B------:R-:W-:Y:S02]  /*2570*/  FADD.FTZ R149, R182, R149 ;  /* 0x00000095b6957221 */ /* 0x000fe40000010000 */
[----:B------:R-:W-:Y:S02]  /*2580*/  FMUL.FTZ R13, R198, R163 ;  /* 0x000000a3c60d7220 */ /* 0x000fe40000410000 */
[----:B--2---:R-:W-:Y:S02]  /*2590*/  FMUL.FTZ R168, R192, R151 ;  /* 0x00000097c0a87220 */ /* 0x004fe40000410000 */
[----:B------:R-:W-:Y:S02]  /*25a0*/  FMUL.FTZ R150, R176, R6 ;  /* 0x00000006b0967220 */ /* 0x000fe40000410000 */
[----:B------:R-:W-:-:S02]  /*25b0*/  FMUL.FTZ R154, R14, R152 ;  /* 0x000000980e9a7220 */ /* 0x000fc40000410000 */
[----:B------:R-:W-:Y:S02]  /*25c0*/  FMUL.FTZ R151, R14, R149 ;  /* 0x000000950e977220 */ /* 0x000fe40000410000 */
[C---:B------:R-:W-:Y:S02]  /*25d0*/  FMUL.FTZ R148, R177.reuse, R6 ;  /* 0x00000006b1947220 */ /* 0x040fe40000410000 */
[----:B------:R-:W-:Y:S02]  /*25e0*/  FFMA.FTZ R150, R177, R5, R150 ;  /* 0x00000005b1967223 */ /* 0x000fe40000010096 */
[C---:B------:R-:W-:Y:S02]  /*25f0*/  FFMA.FTZ R154, R13.reuse, R149, -R154 ;  /* 0x000000950d9a7223 */ /* 0x040fe4000001089a */
[----:B------:R-:W-:Y:S02]  /*2600*/  FFMA.FTZ R151, R13, R152, R151 ;  /* 0x000000980d977223 */ /* 0x000fe40000010097 */
[----:B------:R-:W-:-:S02]  /*2610*/  FFMA.FTZ R148, R176, R5, -R148 ;  /* 0x00000005b0947223 */ /* 0x000fc40000010894 */
[C---:B------:R-:W-:Y:S02]  /*2620*/  FMUL.FTZ R149, R8.reuse, R150 ;  /* 0x0000009608957220 */ /* 0x040fe40000410000 */
[----:B------:R-:W-:Y:S02]  /*2630*/  FADD.FTZ R154, R181, R154 ;  /* 0x0000009ab59a7221 */ /* 0x000fe40000010000 */
[----:B------:R-:W-:Y:S02]  /*2640*/  FADD.FTZ R152, RZ, R151 ;  /* 0x00000097ff987221 */ /* 0x000fe40000010000 */
[-C--:B------:R-:W-:Y:S02]  /*2650*/  FMUL.FTZ R151, R8, R148.reuse ;  /* 0x0000009408977220 */ /* 0x080fe40000410000 */
[----:B------:R-:W-:Y:S02]  /*2660*/  FMUL.FTZ R15, R199, R161 ;  /* 0x000000a1c70f7220 */ /* 0x000fe40000410000 */
[----:B------:R-:W-:-:S02]  /*2670*/  FFMA.FTZ R149, R7, R148, -R149 ;  /* 0x0000009407957223 */ /* 0x000fc40000010895 */
[C---:B------:R-:W-:Y:S02]  /*2680*/  FMUL.FTZ R153, R16.reuse, R154 ;  /* 0x0000009a10997220 */ /* 0x040fe40000410000 */
[----:B------:R-:W-:Y:S02]  /*2690*/  FMUL.FTZ R148, R16, R152 ;  /* 0x0000009810947220 */ /* 0x000fe40000410000 */
[----:B------:R-:W-:Y:S02]  /*26a0*/  FFMA.FTZ R151, R7, R150, R151 ;  /* 0x0000009607977223 */ /* 0x000fe40000010097 */
[----:B------:R-:W-:Y:S02]  /*26b0*/  FMUL.FTZ R150, R10, R149 ;  /* 0x000000950a967220 */ /* 0x000fe40000410000 */
[C---:B------:R-:W-:Y:S02]  /*26c0*/  FFMA.FTZ R152, R15.reuse, R152, R153 ;  /* 0x000000980f987223 */ /* 0x040fe40000010099 */
[----:B------:R-:W-:-:S02]  /*26d0*/  FFMA.FTZ R153, R15, R154, -R148 ;  /* 0x0000009a0f997223 */ /* 0x000fc40000010894 */
[-C--:B------:R-:W-:Y:S02]  /*26e0*/  FMUL.FTZ R148, R10, R151.reuse ;  /* 0x000000970a947220 */ /* 0x080fe40000410000 */
[----:B------:R-:W-:Y:S02]  /*26f0*/  FFMA.FTZ R150, R9, R151, R150 ;  /* 0x0000009709967223 */ /* 0x000fe40000010096 */
[----:B------:R-:W-:Y:S02]  /*2700*/  FMUL.FTZ R18, R201, R158 ;  /* 0x0000009ec9127220 */ /* 0x000fe40000410000 */
[----:B------:R-:W-:Y:S02]  /*2710*/  FADD.FTZ R153, R180, R153 ;  /* 0x00000099b4997221 */ /* 0x000fe40000010000 */
[----:B------:R-:W-:Y:S02]  /*2720*/  FFMA.FTZ R148, R9, R149, -R148 ;  /* 0x0000009509947223 */ /* 0x000fe40000010894 */
[----:B------:R-:W-:-:S02]  /*2730*/  FADD.FTZ R152, RZ, R152 ;  /* 0x00000098ff987221 */ /* 0x000fc40000010000 */
[----:B------:R-:W-:Y:S02]  /*2740*/  FMUL.FTZ R149, R12, R150 ;  /* 0x000000960c957220 */ /* 0x000fe40000410000 */
[----:B------:R-:W-:Y:S02]  /*2750*/  FMUL.FTZ R17, R201, R159 ;  /* 0x0000009fc9117220 */ /* 0x000fe40000410000 */
[----:B------:R-:W-:Y:S02]  /*2760*/  FMUL.FTZ R155, R18, R153 ;  /* 0x00000099129b7220 */ /* 0x000fe40000410000 */
[----:B------:R-:W-:Y:S02]  /*2770*/  FMUL.FTZ R151, R12, R148 ;  /* 0x000000940c977220 */ /* 0x000fe40000410000 */
[----:B------:R-:W-:Y:S02]  /*2780*/  FMUL.FTZ R154, R18, R152 ;  /* 0x00000098129a7220 */ /* 0x000fe40000410000 */
[----:B------:R-:W-:-:S02]  /*2790*/  FFMA.FTZ R149, R11, R148, -R149 ;  /* 0x000000940b957223 */ /* 0x000fc40000010895 */
[----:B------:R-:W-:Y:S02]  /*27a0*/  FFMA.FTZ R155, R17, R152, R155 ;  /* 0x00000098119b7223 */ /* 0x000fe4000001009b */
[----:B------:R-:W-:Y:S02]  /*27b0*/  FFMA.FTZ R151, R11, R150, R151 ;  /* 0x000000960b977223 */ /* 0x000fe40000010097 */
[----:B------:R-:W-:Y:S02]  /*27c0*/  FMUL.FTZ R19, R20, R157 ;  /* 0x0000009d14137220 */ /* 0x000fe40000410000 */
[----:B------:R-:W-:Y:S02]  /*27d0*/  FFMA.FTZ R154, R17, R153, -R154 ;  /* 0x00000099119a7223 */ /* 0x000fe4000001089a */
[----:B------:R-:W-:Y:S02]  /*27e0*/  FMUL.FTZ R150, R14, R149 ;  /* 0x000000950e967220 */ /* 0x000fe40000410000 */
[----:B------:R-:W-:-:S02]  /*27f0*/  FMUL.FTZ R20, R20, R156 ;  /* 0x0000009c14147220 */ /* 0x000fc40000410000 */
[----:B------:R-:W-:Y:S02]  /*2800*/  FADD.FTZ R155, RZ, R155 ;  /* 0x0000009bff9b7221 */ /* 0x000fe40000010000 */
[-C--:B------:R-:W-:Y:S02]  /*2810*/  FMUL.FTZ R148, R14, R151.reuse ;  /* 0x000000970e947220 */ /* 0x080fe40000410000 */
[----:B------:R-:W-:Y:S02]  /*2820*/  FADD.FTZ R154, R179, R154 ;  /* 0x0000009ab39a7221 */ /* 0x000fe40000010000 */
[C---:B------:R-:W-:Y:S02]  /*2830*/  FFMA.FTZ R150, R13.reuse, R151, R150 ;  /* 0x000000970d967223 */ /* 0x040fe40000010096 */
[----:B------:R-:W-:Y:S02]  /*2840*/  FMUL.FTZ R151, R20, R155 ;  /* 0x0000009b14977220 */ /* 0x000fe40000410000 */
[----:B------:R-:W-:-:S02]  /*2850*/  FFMA.FTZ R148, R13, R149, -R148 ;  /* 0x000000950d947223 */ /* 0x000fc40000010894 */
[----:B------:R-:W-:Y:S02]  /*2860*/  FMUL.FTZ R152, R20, R154 ;  /* 0x0000009a14987220 */ /* 0x000fe40000410000 */
[C---:B------:R-:W-:Y:S02]  /*2870*/  FMUL.FTZ R149, R16.reuse, R150 ;  /* 0x0000009610957220 */ /* 0x040fe40000410000 */
[C---:B------:R-:W-:Y:S02]  /*2880*/  FFMA.FTZ R153, R19.reuse, R154, -R151 ;  /* 0x0000009a13997223 */ /* 0x040fe40000010897 */
[-C--:B------:R-:W-:Y:S02]  /*2890*/  FMUL.FTZ R151, R16, R148.reuse ;  /* 0x0000009410977220 */ /* 0x080fe40000410000 */
[----:B------:R-:W-:Y:S02]  /*28a0*/  FFMA.FTZ R152, R19, R155, R152 ;  /* 0x0000009b13987223 */ /* 0x000fe40000010098 */
[----:B------:R-:W-:-:S02]  /*28b0*/  FFMA.FTZ R149, R15, R148, -R149 ;  /* 0x000000940f957223 */ /* 0x000fc40000010895 */
[----:B------:R-:W-:Y:S02]  /*28c0*/  FADD.FTZ R153, R178, R153 ;  /* 0x00000099b2997221 */ /* 0x000fe40000010000 */
[----:B------:R-:W-:Y:S02]  /*28d0*/  FFMA.FTZ R151, R15, R150, R151 ;  /* 0x000000960f977223 */ /* 0x000fe40000010097 */
[----:B------:R-:W-:Y:S02]  /*28e0*/  FADD.FTZ R152, RZ, R152 ;  /* 0x00000098ff987221 */ /* 0x000fe40000010000 */
[----:B------:R-:W-:Y:S02]  /*28f0*/  FMUL.FTZ R150, R18, R149 ;  /* 0x0000009512967220 */ /* 0x000fe40000410000 */
[----:B------:R-:W-:Y:S02]  /*2900*/  FMUL.FTZ R155, R22, R153 ;  /* 0x00000099169b7220 */ /* 0x000fe40000410000 */
[----:B------:R-:W-:-:S02]  /*2910*/  FMUL.FTZ R148, R18, R151 ;  /* 0x0000009712947220 */ /* 0x000fc40000410000 */
[-C--:B------:R-:W-:Y:S02]  /*2920*/  FMUL.FTZ R154, R22, R152.reuse ;  /* 0x00000098169a7220 */ /* 0x080fe40000410000 */
[----:B------:R-:W-:Y:S02]  /*2930*/  FFMA.FTZ R150, R17, R151, R150 ;  /* 0x0000009711967223 */ /* 0x000fe40000010096 */
[----:B------:R-:W-:Y:S02]  /*2940*/  FFMA.FTZ R155, R21, R152, R155 ;  /* 0x00000098159b7223 */ /* 0x000fe4000001009b */
[----:B------:R-:W-:Y:S02]  /*2950*/  FFMA.FTZ R148, R17, R149, -R148 ;  /* 0x0000009511947223 */ /* 0x000fe40000010894 */
[----:B------:R-:W-:Y:S02]  /*2960*/  FFMA.FTZ R154, R21, R153, -R154 ;  /* 0x00000099159a7223 */ /* 0x000fe4000001089a */
[----:B------:R-:W-:-:S02]  /*2970*/  FMUL.FTZ R149, R20, R150 ;  /* 0x0000009614957220 */ /* 0x000fc40000410000 */
[----:B------:R-:W-:Y:S02]  /*2980*/  FADD.FTZ R155, RZ, R155 ;  /* 0x0000009bff9b7221 */ /* 0x000fe40000010000 */
[-C--:B------:R-:W-:Y:S02]  /*2990*/  FMUL.FTZ R151, R20, R148.reuse ;  /* 0x0000009414977220 */ /* 0x080fe40000410000 */
[----:B------:R-:W-:Y:S02]  /*29a0*/  FADD.FTZ R154, R175, R154 ;  /* 0x0000009aaf9a7221 */ /* 0x000fe40000010000 */
[C---:B------:R-:W-:Y:S02]  /*29b0*/  FFMA.FTZ R149, R19.reuse, R148, -R149 ;  /* 0x0000009413957223 */ /* 0x040fe40000010895 */
[----:B------:R-:W-:Y:S02]  /*29c0*/  FMUL.FTZ R148, R24, R155 ;  /* 0x0000009b18947220 */ /* 0x000fe40000410000 */
[----:B------:R-:W-:-:S02]  /*29d0*/  FFMA.FTZ R151, R19, R150, R151 ;  /* 0x0000009613977223 */ /* 0x000fc40000010097 */
[-C--:B------:R-:W-:Y:S02]  /*29e0*/  FMUL.FTZ R152, R24, R154.reuse ;  /* 0x0000009a18987220 */ /* 0x080fe40000410000 */
[C---:B------:R-:W-:Y:S02]  /*29f0*/  FMUL.FTZ R150, R22.reuse, R149 ;  /* 0x0000009516967220 */ /* 0x040fe40000410000 */
[C---:B------:R-:W-:Y:S02]  /*2a00*/  FFMA.FTZ R153, R23.reuse, R154, -R148 ;  /* 0x0000009a17997223 */ /* 0x040fe40000010894 */
[----:B------:R-:W-:Y:S02]  /*2a10*/  FMUL.FTZ R148, R22, R151 ;  /* 0x0000009716947220 */ /* 0x000fe40000410000 */
[----:B------:R-:W-:Y:S02]  /*2a20*/  FFMA.FTZ R152, R23, R155, R152 ;  /* 0x0000009b17987223 */ /* 0x000fe40000010098 */
[----:B------:R-:W-:-:S02]  /*2a30*/  FFMA.FTZ R150, R21, R151, R150 ;  /* 0x0000009715967223 */ /* 0x000fc40000010096 */
[----:B------:R-:W-:Y:S02]  /*2a40*/  FADD.FTZ R153, R174, R153 ;  /* 0x00000099ae997221 */ /* 0x000fe40000010000 */
[----:B------:R-:W-:Y:S02]  /*2a50*/  FFMA.FTZ R148, R21, R149, -R148 ;  /* 0x0000009515947223 */ /* 0x000fe40000010894 */
[----:B------:R-:W-:Y:S02]  /*2a60*/  FADD.FTZ R152, RZ, R152 ;  /* 0x00000098ff987221 */ /* 0x000fe40000010000 */
[----:B------:R-:W-:Y:S02]  /*2a70*/  FMUL.FTZ R149, R24, R150 ;  /* 0x0000009618957220 */ /* 0x000fe40000410000 */
[----:B------:R-:W-:Y:S02]  /*2a80*/  FMUL.FTZ R155, R26, R153 ;  /* 0x000000991a9b7220 */ /* 0x000fe40000410000 */
[----:B------:R-:W-:Y:S01]  /*2a90*/  FMUL.FTZ R151, R24, R148 ;  /* 0x0000009418977220 */ /* 0x000fe20000410000 */
[----:B------:R-:W0:Y:S01]  /*2aa0*/  MUFU.EX2 R191, R191 ;  /* 0x000000bf00bf7308 */ /* 0x000e220000000800 */
[----:B------:R-:W-:-:S02]  /*2ab0*/  FMUL.FTZ R154, R26, R152 ;  /* 0x000000981a9a7220 */ /* 0x000fc40000410000 */
[----:B------:R-:W-:Y:S02]  /*2ac0*/  FFMA.FTZ R149, R23, R148, -R149 ;  /* 0x0000009417957223 */ /* 0x000fe40000010895 */
[----:B------:R-:W-:Y:S02]  /*2ad0*/  FFMA.FTZ R155, R25, R152, R155 ;  /* 0x00000098199b7223 */ /* 0x000fe4000001009b */
[----:B------:R-:W-:Y:S02]  /*2ae0*/  FFMA.FTZ R151, R23, R150, R151 ;  /* 0x0000009617977223 */ /* 0x000fe40000010097 */
[----:B------:R-:W-:Y:S02]  /*2af0*/  FFMA.FTZ R154, R25, R153, -R154 ;  /* 0x00000099199a7223 */ /* 0x000fe4000001089a */
[----:B------:R-:W-:Y:S02]  /*2b00*/  FMUL.FTZ R150, R26, R149 ;  /* 0x000000951a967220 */ /* 0x000fe40000410000 */
[----:B------:R-:W-:-:S02]  /*2b10*/  FMUL.FTZ R28, R172, R28 ;  /* 0x0000001cac1c7220 */ /* 0x000fc40000410000 */
[----:B------:R-:W-:Y:S02]  /*2b20*/  FADD.FTZ R155, RZ, R155 ;  /* 0x0000009bff9b7221 */ /* 0x000fe40000010000 */
[----:B------:R-:W-:Y:S02]  /*2b30*/  FADD.FTZ R154, R173, R154 ;  /* 0x0000009aad9a7221 */ /* 0x000fe40000010000 */
[-C--:B------:R-:W-:Y:S02]  /*2b40*/  FMUL.FTZ R148, R26, R151.reuse ;  /* 0x000000971a947220 */ /* 0x080fe40000410000 */
[----:B------:R-:W-:Y:S02]  /*2b50*/  FFMA.FTZ R150, R25, R151, R150 ;  /* 0x0000009719967223 */ /* 0x000fe40000010096 */
[C---:B------:R-:W-:Y:S01]  /*2b60*/  FMUL.FTZ R151, R28.reuse, R155 ;  /* 0x0000009b1c977220 */ /* 0x040fe20000410000 */
[----:B------:R-:W1:Y:S01]  /*2b70*/  MUFU.EX2 R195, R195 ;  /* 0x000000c300c37308 */ /* 0x000e620000000800 */
[-C--:B------:R-:W-:Y:S01]  /*2b80*/  FMUL.FTZ R152, R28, R154.reuse ;  /* 0x0000009a1c987220 */ /* 0x080fe20000410000 */
[----:B------:R2:W3:Y:S01]  /*2b90*/  R2UR UR42, R31 ;  /* 0x000000001f2a73c2 */ /* 0x0004e200000e0000 */
[----:B------:R-:W-:-:S02]  /*2ba0*/  FFMA.FTZ R151, R27, R154, -R151 ;  /* 0x0000009a1b977223 */ /* 0x000fc40000010897 */
[----:B------:R-:W-:Y:S02]  /*2bb0*/  FFMA.FTZ R148, R25, R149, -R148 ;  /* 0x0000009519947223 */ /* 0x000fe40000010894 */
[----:B------:R-:W-:-:S03]  /*2bc0*/  FFMA.FTZ R152, R27, R155, R152 ;  /* 0x0000009b1b987223 */ /* 0x000fc60000010098 */
[----:B------:R1:W1:Y:S01]  /*2bd0*/  R2UR UR41, R30 ;  /* 0x000000001e2973c2 */ /* 0x00026200000e0000 */
[C---:B0-----:R-:W-:Y:S02]  /*2be0*/  FMUL.FTZ R164, R191.reuse, R164 ;  /* 0x000000a4bfa47220 */ /* 0x041fe40000410000 */
[----:B------:R-:W-:Y:S02]  /*2bf0*/  FMUL.FTZ R149, R28, R150 ;  /* 0x000000961c957220 */ /* 0x000fe40000410000 */
[----:B------:R-:W-:Y:S02]  /*2c00*/  FADD.FTZ R151, R170, R151 ;  /* 0x00000097aa977221 */ /* 0x000fe40000010000 */
[----:B------:R-:W-:Y:S02]  /*2c10*/  FADD.FTZ R152, RZ, R152 ;  /* 0x00000098ff987221 */ /* 0x000fe40000010000 */
[----:B------:R-:W-:Y:S02]  /*2c20*/  FMUL.FTZ R29, R191, R29 ;  /* 0x0000001dbf1d7220 */ /* 0x000fe40000410000 */
[----:B------:R-:W-:-:S02]  /*2c30*/  FFMA.FTZ R149, R27, R148, -R149 ;  /* 0x000000941b957223 */ /* 0x000fc40000010895 */
[-C--:B------:R-:W-:Y:S02]  /*2c40*/  FMUL.FTZ R155, R164, R151.reuse ;  /* 0x00000097a49b7220 */ /* 0x080fe40000410000 */
[----:B------:R-:W-:Y:S02]  /*2c50*/  FMUL.FTZ R148, R28, R148 ;  /* 0x000000941c947220 */ /* 0x000fe40000410000 */
[-C--:B------:R-:W-:Y:S02]  /*2c60*/  FMUL.FTZ R154, R164, R152.reuse ;  /* 0x00000098a49a7220 */ /* 0x080fe40000410000 */
[----:B------:R-:W-:Y:S02]  /*2c70*/  FFMA.FTZ R155, R29, R152, R155 ;  /* 0x000000981d9b7223 */ /* 0x000fe4000001009b */
[----:B------:R-:W-:Y:S02]  /*2c80*/  FFMA.FTZ R148, R27, R150, R148 ;  /* 0x000000961b947223 */ /* 0x000fe40000010094 */
[----:B------:R-:W-:-:S02]  /*2c90*/  FFMA.FTZ R154, R29, R151, -R154 ;  /* 0x000000971d9a7223 */ /* 0x000fc4000001089a */
[----:B-1----:R-:W-:Y:S02]  /*2ca0*/  FMUL.FTZ R166, R195, R166 ;  /* 0x000000a6c3a67220 */ /* 0x002fe40000410000 */
[----:B------:R-:W-:Y:S02]  /*2cb0*/  FADD.FTZ R155, RZ, R155 ;  /* 0x0000009bff9b7221 */ /* 0x000fe40000010000 */
[----:B------:R-:W-:Y:S02]  /*2cc0*/  FMUL.FTZ R150, R164, R148 ;  /* 0x00000094a4967220 */ /* 0x000fe40000410000 */
[----:B------:R-:W-:Y:S02]  /*2cd0*/  FADD.FTZ R154, R169, R154 ;  /* 0x0000009aa99a7221 */ /* 0x000fe40000010000 */
[----:B------:R-:W-:Y:S02]  /*2ce0*/  FMUL.FTZ R165, R195, R165 ;  /* 0x000000a5c3a57220 */ /* 0x000fe40000410000 */
[----:B--2---:R-:W-:-:S02]  /*2cf0*/  FMUL.FTZ R31, R166, R155 ;  /* 0x0000009ba61f7220 */ /* 0x004fc40000410000 */
[-C--:B------:R-:W-:Y:S02]  /*2d00*/  FMUL.FTZ R153, R164, R149.reuse ;  /* 0x00000095a4997220 */ /* 0x080fe40000410000 */
[----:B------:R-:W-:Y:S02]  /*2d10*/  FFMA.FTZ R150, R29, R149, -R150 ;  /* 0x000000951d967223 */ /* 0x000fe40000010896 */
[CC--:B------:R-:W-:Y:S02]  /*2d20*/  FMUL.FTZ R152, R166.reuse, R154.reuse ;  /* 0x0000009aa6987220 */ /* 0x0c0fe40000410000 */
[----:B------:R-:W-:Y:S02]  /*2d30*/  FFMA.FTZ R154, R165, R154, -R31 ;  /* 0x0000009aa59a7223 */ /* 0x000fe4000001081f */
[----:B------:R-:W-:Y:S02]  /*2d40*/  FFMA.FTZ R153, R29, R148, R153 ;  /* 0x000000941d997223 */ /* 0x000fe40000010099 */
[----:B------:R-:W-:-:S02]  /*2d50*/  FMUL.FTZ R30, R166, R150 ;  /* 0x00000096a61e7220 */ /* 0x000fc40000410000 */
[C---:B---3--:R-:W-:Y:S02]  /*2d60*/  FMUL.FTZ R31, R113.reuse, UR42 ;  /* 0x0000002a711f7c20 */ /* 0x048fe40008410000 */
[----:B------:R-:W-:Y:S02]  /*2d70*/  FMUL.FTZ R151, R113, UR41 ;  /* 0x0000002971977c20 */ /* 0x000fe40008410000 */
[C---:B------:R-:W-:Y:S02]  /*2d80*/  FFMA.FTZ R149, R165.reuse, R153, R30 ;  /* 0x00000099a5957223 */ /* 0x040fe4000001001e */
[----:B------:R-:W-:Y:S02]  /*2d90*/  FADD.FTZ R243, R76, R76 ;  /* 0x0000004c4cf37221 */ /* 0x000fe40000010000 */
[----:B------:R-:W-:Y:S02]  /*2da0*/  FFMA.FTZ R244, R112, UR41, -R31 ;  /* 0x0000002970f47c23 */ /* 0x000fe4000801081f */
[----:B------:R-:W-:-:S02]  /*2db0*/  FFMA.FTZ R152, R165, R155, R152 ;  /* 0x0000009ba5987223 */ /* 0x000fc40000010098 */
[----:B------:R-:W-:Y:S02]  /*2dc0*/  FFMA.FTZ R30, R112, UR42, R151 ;  /* 0x0000002a701e7c23 */ /* 0x000fe40008010097 */
[C---:B------:R-:W-:Y:S02]  /*2dd0*/  FMUL.FTZ R31, R115.reuse, UR42 ;  /* 0x0000002a731f7c20 */ /* 0x040fe40008410000 */
[----:B------:R-:W-:Y:S02]  /*2de0*/  FMUL.FTZ R155, R115, UR41 ;  /* 0x00000029739b7c20 */ /* 0x000fe40008410000 */
[C---:B------:R-:W-:Y:S02]  /*2df0*/  FMUL.FTZ R244, R243.reuse, R244 ;  /* 0x000000f4f3f47220 */ /* 0x040fe40000410000 */
[----:B------:R-:W-:Y:S02]  /*2e00*/  FMUL.FTZ R148, R166, R153 ;  /* 0x00000099a6947220 */ /* 0x000fe40000410000 */
[----:B------:R-:W-:-:S02]  /*2e10*/  FMUL.FTZ R243, R243, R30 ;  /* 0x0000001ef3f37220 */ /* 0x000fc40000410000 */
[----:B------:R-:W-:Y:S02]  /*2e20*/  FADD.FTZ R241, R77, R77 ;  /* 0x0000004d4df17221 */ /* 0x000fe40000010000 */
[C---:B------:R-:W-:Y:S02]  /*2e30*/  FFMA.FTZ R242, R114.reuse, UR41, -R31 ;  /* 0x0000002972f27c23 */ /* 0x040fe4000801081f */
[----:B------:R-:W-:Y:S02]  /*2e40*/  FADD.FTZ R154, R3, R154 ;  /* 0x0000009a039a7221 */ /* 0x000fe40000010000 */
[----:B------:R-:W-:Y:S02]  /*2e50*/  FFMA.FTZ R30, R114, UR42, R155 ;  /* 0x0000002a721e7c23 */ /* 0x000fe4000801009b */
[C---:B------:R-:W-:Y:S02]  /*2e60*/  FMUL.FTZ R31, R119.reuse, UR42 ;  /* 0x0000002a771f7c20 */ /* 0x040fe40008410000 */
[----:B------:R-:W-:-:S02]  /*2e70*/  FMUL.FTZ R155, R119, UR41 ;  /* 0x00000029779b7c20 */ /* 0x000fc40008410000 */
[----:B------:R-:W-:Y:S02]  /*2e80*/  FFMA.FTZ R148, R165, R150, -R148 ;  /* 0x00000096a5947223 */ /* 0x000fe40000010894 */
[----:B------:R-:W-:Y:S02]  /*2e90*/  FMUL.FTZ R242, R241, R242 ;  /* 0x000000f2f1f27220 */ /* 0x000fe40000410000 */
[----:B------:R-:W-:Y:S02]  /*2ea0*/  FMUL.FTZ R167, R192, R167 ;  /* 0x000000a7c0a77220 */ /* 0x000fe40000410000 */
[----:B------:R-:W-:Y:S02]  /*2eb0*/  FADD.FTZ R152, RZ, R152 ;  /* 0x00000098ff987221 */ /* 0x000fe40000010000 */
[----:B------:R-:W-:Y:S02]  /*2ec0*/  FMUL.FTZ R150, R168, R154 ;  /* 0x0000009aa8967220 */ /* 0x000fe40000410000 */
[----:B------:R-:W-:-:S02]  /*2ed0*/  FMUL.FTZ R157, R117, UR42 ;  /* 0x0000002a759d7c20 */ /* 0x000fc40008410000 */
[----:B------:R-:W-:Y:S02]  /*2ee0*/  FMUL.FTZ R241, R241, R30 ;  /* 0x0000001ef1f17220 */ /* 0x000fe40000410000 */
[----:B------:R-:W-:Y:S02]  /*2ef0*/  FADD.FTZ R237, R79, R79 ;  /* 0x0000004f4fed7221 */ /* 0x000fe40000010000 */
[C---:B------:R-:W-:Y:S02]  /*2f00*/  FFMA.FTZ R238, R118.reuse, UR41, -R31 ;  /* 0x0000002976ee7c23 */ /* 0x040fe4000801081f */
[----:B------:R-:W-:Y:S02]  /*2f10*/  FMUL.FTZ R159, R117, UR41 ;  /* 0x00000029759f7c20 */ /* 0x000fe40008410000 */
[----:B------:R-:W-:Y:S02]  /*2f20*/  FFMA.FTZ R30, R118, UR42, R155 ;  /* 0x0000002a761e7c23 */ /* 0x000fe4000801009b */
[----:B------:R-:W-:-:S02]  /*2f30*/  FMUL.FTZ R31, R123, UR42 ;  /* 0x0000002a7b1f7c20 */ /* 0x000fc40008410000 */
[----:B------:R-:W-:Y:S02]  /*2f40*/  FMUL.FTZ R155, R123, UR41 ;  /* 0x000000297b9b7c20 */ /* 0x000fe40008410000 */
[----:B------:R-:W-:Y:S02]  /*2f50*/  FFMA.FTZ R151, R167, R152, R150 ;  /* 0x00000098a7977223 */ /* 0x000fe40000010096 */
[----:B------:R-:W-:Y:S02]  /*2f60*/  FADD.FTZ R239, R78, R78 ;  /* 0x0000004e4eef7221 */ /* 0x000fe40000010000 */
[C---:B------:R-:W-:Y:S02]  /*2f70*/  FFMA.FTZ R240, R116.reuse, UR41, -R157 ;  /* 0x0000002974f07c23 */ /* 0x040fe4000801089d */
[----:B------:R-:W-:Y:S02]  /*2f80*/  FMUL.FTZ R238, R237, R238 ;  /* 0x000000eeedee7220 */ /* 0x000fe40000410000 */
[----:B------:R-:W-:-:S02]  /*2f90*/  FFMA.FTZ R150, R116, UR42, R159 ;  /* 0x0000002a74967c23 */ /* 0x000fc4000801009f */
[----:B------:R-:W-:Y:S02]  /*2fa0*/  FMUL.FTZ R157, R121, UR42 ;  /* 0x0000002a799d7c20 */ /* 0x000fe40008410000 */
[----:B------:R-:W-:Y:S02]  /*2fb0*/  FMUL.FTZ R237, R237, R30 ;  /* 0x0000001eeded7220 */ /* 0x000fe40000410000 */
[----:B------:R-:W-:Y:S02]  /*2fc0*/  FADD.FTZ R233, R73, R73 ;  /* 0x0000004949e97221 */ /* 0x000fe40000010000 */
[C---:B------:R-:W-:Y:S02]  /*2fd0*/  FFMA.FTZ R234, R122.reuse, UR41, -R31 ;  /* 0x000000297aea7c23 */ /* 0x040fe4000801081f */
[----:B------:R-:W-:Y:S02]  /*2fe0*/  FMUL.FTZ R159, R121, UR41 ;  /* 0x00000029799f7c20 */ /* 0x000fe40008410000 */
[----:B------:R-:W-:-:S02]  /*2ff0*/  FFMA.FTZ R30, R122, UR42, R155 ;  /* 0x0000002a7a1e7c23 */ /* 0x000fc4000801009b */
[C---:B------:R-:W-:Y:S02]  /*3000*/  FMUL.FTZ R31, R127.reuse, UR42 ;  /* 0x0000002a7f1f7c20 */ /* 0x040fe40008410000 */
[----:B------:R-:W-:Y:S02]  /*3010*/  FMUL.FTZ R155, R127, UR41 ;  /* 0x000000297f9b7c20 */ /* 0x000fe40008410000 */
[C---:B------:R-:W-:Y:S02]  /*3020*/  FMUL.FTZ R240, R239.reuse, R240 ;  /* 0x000000f0eff07220 */ /* 0x040fe40000410000 */
[----:B------:R-:W-:Y:S02]  /*3030*/  FMUL.FTZ R239, R239, R150 ;  /* 0x00000096efef7220 */ /* 0x000fe40000410000 */
[----:B------:R-:W-:Y:S02]  /*3040*/  FADD.FTZ R235, R72, R72 ;  /* 0x0000004848eb7221 */ /* 0x000fe40000010000 */
[----:B------:R-:W-:-:S02]  /*3050*/  FFMA.FTZ R236, R120, UR41, -R157 ;  /* 0x0000002978ec7c23 */ /* 0x000fc4000801089d */
[----:B------:R-:W-:Y:S02]  /*3060*/  FMUL.FTZ R234, R233, R234 ;  /* 0x000000eae9ea7220 */ /* 0x000fe40000410000 */
[----:B------:R-:W-:Y:S02]  /*3070*/  FFMA.FTZ R150, R120, UR42, R159 ;  /* 0x0000002a78967c23 */ /* 0x000fe4000801009f */
[----:B------:R-:W-:Y:S02]  /*3080*/  FMUL.FTZ R157, R125, UR42 ;  /* 0x0000002a7d9d7c20 */ /* 0x000fe40008410000 */
[----:B------:R-:W-:Y:S02]  /*3090*/  FMUL.FTZ R233, R233, R30 ;  /* 0x0000001ee9e97220 */ /* 0x000fe40000410000 */
[----:B------:R-:W-:Y:S02]  /*30a0*/  FADD.FTZ R229, R75, R75 ;  /* 0x0000004b4be57221 */ /* 0x000fe40000010000 */
[----:B------:R-:W-:-:S02]  /*30b0*/  FFMA.FTZ R230, R126, UR41, -R31 ;  /* 0x000000297ee67c23 */ /* 0x000fc4000801081f */
[----:B------:R-:W-:Y:S02]  /*30c0*/  FMUL.FTZ R159, R125, UR41 ;  /* 0x000000297d9f7c20 */ /* 0x000fe40008410000 */
[----:B------:R-:W-:Y:S02]  /*30d0*/  FFMA.FTZ R30, R126, UR42, R155 ;  /* 0x0000002a7e1e7c23 */ /* 0x000fe4000801009b */
[C---:B----4-:R-:W-:Y:S02]  /*30e0*/  FMUL.FTZ R31, R131.reuse, UR42 ;  /* 0x0000002a831f7c20 */ /* 0x050fe40008410000 */
[----:B------:R-:W-:Y:S02]  /*30f0*/  FMUL.FTZ R155, R131, UR41 ;  /* 0x00000029839b7c20 */ /* 0x000fe40008410000 */
[C---:B------:R-:W-:Y:S02]  /*3100*/  FMUL.FTZ R236, R235.reuse, R236 ;  /* 0x000000ecebec7220 */ /* 0x040fe40000410000 */
[----:B------:R-:W-:-:S02]  /*3110*/  FMUL.FTZ R235, R235, R150 ;  /* 0x00000096ebeb7220 */ /* 0x000fc40000410000 */
[----:B------:R-:W-:Y:S02]  /*3120*/  FADD.FTZ R231, R74, R74 ;  /* 0x0000004a4ae77221 */ /* 0x000fe40000010000 */
[C---:B------:R-:W-:Y:S02]  /*3130*/  FFMA.FTZ R232, R124.reuse, UR41, -R157 ;  /* 0x000000297ce87c23 */ /* 0x040fe4000801089d */
[----:B------:R-:W-:Y:S02]  /*3140*/  FMUL.FTZ R230, R229, R230 ;  /* 0x000000e6e5e67220 */ /* 0x000fe40000410000 */
[----:B------:R-:W-:Y:S02]  /*3150*/  FFMA.FTZ R150, R124, UR42, R159 ;  /* 0x0000002a7c967c23 */ /* 0x000fe4000801009f */
[----:B------:R-:W-:Y:S02]  /*3160*/  FMUL.FTZ R157, R129, UR42 ;  /* 0x0000002a819d7c20 */ /* 0x000fe40008410000 */
[----:B------:R-:W-:-:S02]  /*3170*/  FMUL.FTZ R229, R229, R30 ;  /* 0x0000001ee5e57220 */ /* 0x000fc40000410000 */
[----:B------:R-:W-:Y:S02]  /*3180*/  FADD.FTZ R225, R69, R69 ;  /* 0x0000004545e17221 */ /* 0x000fe40000010000 */
[C---:B------:R-:W-:Y:S02]  /*3190*/  FFMA.FTZ R226, R130.reuse, UR41, -R31 ;  /* 0x0000002982e27c23 */ /* 0x040fe4000801081f */
[----:B------:R-:W-:Y:S02]  /*31a0*/  FMUL.FTZ R159, R129, UR41 ;  /* 0x00000029819f7c20 */ /* 0x000fe40008410000 */
[----:B------:R-:W-:Y:S02]  /*31b0*/  FFMA.FTZ R30, R130, UR42, R155 ;  /* 0x0000002a821e7c23 */ /* 0x000fe4000801009b */
[C---:B------:R-:W-:Y:S02]  /*31c0*/  FMUL.FTZ R31, R135.reuse, UR42 ;  /* 0x0000002a871f7c20 */ /* 0x040fe40008410000 */
[----:B------:R-:W-:Y:S01]  /*31d0*/  FMUL.FTZ R155, R135, UR41 ;  /* 0x00000029879b7c20 */ /* 0x000fe20008410000 */
[----:B------:R-:W-:Y:S01]  /*31e0*/  ISETP.NE.AND P0, PT, R2, 0x7f, PT ;  /* 0x0000007f0200780c */ /* 0x000fe20003f05270 */
[----:B------:R-:W-:-:S02]  /*31f0*/  FMUL.FTZ R232, R231, R232 ;  /* 0x000000e8e7e87220 */ /* 0x000fc40000410000 */
[----:B------:R-:W-:Y:S02]  /*3200*/  FMUL.FTZ R231, R231, R150 ;  /* 0x00000096e7e77220 */ /* 0x000fe40000410000 */
[----:B------:R-:W-:Y:S02]  /*3210*/  FADD.FTZ R227, R68, R68 ;  /* 0x0000004444e37221 */ /* 0x000fe40000010000 */
[C---:B------:R-:W-:Y:S02]  /*3220*/  FFMA.FTZ R228, R128.reuse, UR41, -R157 ;  /* 0x0000002980e47c23 */ /* 0x040fe4000801089d */
[----:B------:R-:W-:Y:S02]  /*3230*/  FMUL.FTZ R226, R225, R226 ;  /* 0x000000e2e1e27220 */ /* 0x000fe40000410000 */
[----:B------:R-:W-:Y:S02]  /*3240*/  FFMA.FTZ R150, R128, UR42, R159 ;  /* 0x0000002a80967c23 */ /* 0x000fe4000801009f */
        /* <DEDUP_REMOVED lines=8> */
[C---:B------:R-:W-:Y:S02]  /*32d0*/  FMUL.FTZ R228, R227.reuse, R228 ;  /* 0x000000e4e3e47220 */ /* 0x040fe40000410000 */
[----:B------:R-:W-:Y:S02]  /*32e0*/  FMUL.FTZ R227, R227, R150 ;  /* 0x00000096e3e37220 */ /* 0x000fe40000410000 */
[----:B------:R-:W-:Y:S02]  /*32f0*/  FADD.FTZ R223, R70, R70 ;  /* 0x0000004646df7221 */ /* 0x000fe40000010000 */
[----:B------:R-:W-:Y:S02]  /*3300*/  FFMA.FTZ R224, R132, UR41, -R157 ;  /* 0x0000002984e07c23 */ /* 0x000fe4000801089d */
[----:B------:R-:W-:-:S02]  /*3310*/  FMUL.FTZ R222, R221, R222 ;  /* 0x000000deddde7220 */ /* 0x000fc40000410000 */
[----:B------:R-:W-:Y:S02]  /*3320*/  FFMA.FTZ R150, R132, UR42, R159 ;  /* 0x0000002a84967c23 */ /* 0x000fe4000801009f */
[----:B------:R-:W-:Y:S02]  /*3330*/  FMUL.FTZ R221, R221, R30 ;  /* 0x0000001edddd7220 */ /* 0x000fe40000410000 */
[----:B------:R-:W-:Y:S02]  /*3340*/  FFMA.FTZ R220, R136, UR41, -R31 ;  /* 0x0000002988dc7c23 */ /* 0x000fe4000801081f */
[----:B------:R-:W-:Y:S02]  /*3350*/  FADD.FTZ R219, R64, R64 ;  /* 0x0000004040db7221 */ /* 0x000fe40000010000 */
[----:B------:R-:W-:Y:S02]  /*3360*/  FFMA.FTZ R30, R136, UR42, R155 ;  /* 0x0000002a881e7c23 */ /* 0x000fe4000801009b */
[----:B------:R-:W-:-:S02]  /*3370*/  FMUL.FTZ R31, R168, R149 ;  /* 0x00000095a81f7220 */ /* 0x000fc40000410000 */
[C---:B------:R-:W-:Y:S02]  /*3380*/  FMUL.FTZ R224, R223.reuse, R224 ;  /* 0x000000e0dfe07220 */ /* 0x040fe40000410000 */
[----:B------:R-:W-:Y:S02]  /*3390*/  FMUL.FTZ R223, R223, R150 ;  /* 0x00000096dfdf7220 */ /* 0x000fe40000410000 */
[----:B------:R-:W-:Y:S02]  /*33a0*/  FMUL.FTZ R150, R168, R148 ;  /* 0x00000094a8967220 */ /* 0x000fe40000410000 */
[C---:B------:R-:W-:Y:S02]  /*33b0*/  FMUL.FTZ R220, R219.reuse, R220 ;  /* 0x000000dcdbdc7220 */ /* 0x040fe40000410000 */
[----:B------:R-:W-:Y:S02]  /*33c0*/  FMUL.FTZ R219, R219, R30 ;  /* 0x0000001edbdb7220 */ /* 0x000fe40000410000 */
[----:B------:R-:W-:-:S02]  /*33d0*/  FFMA.FTZ R148, R167, R148, -R31 ;  /* 0x00000094a7947223 */ /* 0x000fc4000001081f */
[----:B------:R0:W1:Y:S01]  /*33e0*/  @P0 LDS.64 R30, [R2.X8+0xa888] ;  /* 0x00a88800021e0984 */ /* 0x0000620000008a00 */
[----:B------:R-:W-:Y:S01]  /*33f0*/  FMUL.FTZ R153, R168, R152 ;  /* 0x00000098a8997220 */ /* 0x000fe20000410000 */
[----:B------:R-:W-:Y:S01]  /*3400*/  BSSY B0, `(.L_x_2379) ;  /* 0x0000017000007945 */ /* 0x000fe20003800000 */
[----:B------:R-:W-:Y:S02]  /*3410*/  FMUL.FTZ R155, R139, UR42 ;  /* 0x0000002a8b9b7c20 */ /* 0x000fe40008410000 */
[----:B------:R-:W-:Y:S02]  /*3420*/  FFMA.FTZ R153, R167, R154, -R153 ;  /* 0x0000009aa7997223 */ /* 0x000fe40000010899 */
[----:B------:R-:W-:Y:S01]  /*3430*/  FMUL.FTZ R157, R139, UR41 ;  /* 0x000000298b9d7c20 */ /* 0x000fe20008410000 */
[----:B------:R-:W-:Y:S01]  /*3440*/  LEA.HI R247, R2, R2, RZ, 0x1e ;  /* 0x0000000202f77211 */ /* 0x000fe200078ff0ff */
[----:B------:R-:W-:Y:S02]  /*3450*/  FFMA.FTZ R149, R167, R149, R150 ;  /* 0x00000095a7957223 */ /* 0x000fe40000010096 */
[----:B------:R-:W-:-:S02]  /*3460*/  FADD.FTZ R217, R65, R65 ;  /* 0x0000004141d97221 */ /* 0x000fc40000010000 */
[C---:B------:R-:W-:Y:S02]  /*3470*/  FFMA.FTZ R218, R138.reuse, UR41, -R155 ;  /* 0x000000298ada7c23 */ /* 0x040fe4000801089b */
[----:B------:R-:W-:Y:S02]  /*3480*/  FFMA.FTZ R152, R138, UR42, R157 ;  /* 0x0000002a8a987c23 */ /* 0x000fe4000801009d */
[----:B------:R-:W-:Y:S02]  /*3490*/  FADD.FTZ R150, R4, R153 ;  /* 0x0000009904967221 */ /* 0x000fe40000010000 */
[----:B------:R-:W-:Y:S01]  /*34a0*/  FADD.FTZ R151, RZ, R151 ;  /* 0x00000097ff977221 */ /* 0x000fe20000010000 */
[----:B------:R-:W-:Y:S05]  /*34b0*/  @P0 BRA `(.L_x_2380) ;  /* 0x000000b000000947 */ /* 0x000fea0003800000 */
[----:B0-----:R-:W-:Y:S01]  /*34c0*/  ULDC UR28, c[0x0][0x174] ;  /* 0x00005d00001c7ab9 */ /* 0x001fe20000000800 */
[----:B-1----:R-:W-:Y:S01]  /*34d0*/  MOV R30, 0x3f800000 ;  /* 0x3f800000001e7802 */ /* 0x002fe20000000f00 */
[----:B------:R-:W-:Y:S01]  /*34e0*/  UISETP.NE.AND UP0, UPT, UR19, UR28, UPT ;  /* 0x0000001c1300728c */ /* 0x000fe2000bf05270 */
[----:B------:R-:W-:-:S05]  /*34f0*/  MOV R31, RZ ;  /* 0x000000ff001f7202 */ /* 0x000fca0000000f00 */
[----:B------:R-:W-:-:S05]  /*3500*/  PLOP3.LUT P0, PT, PT, PT, UP0, 0x80, 0x0 ;  /* 0x000000000000781c */ /* 0x000fca0003f0f008 */
[----:B------:R-:W-:-:S04]  /*3510*/  @UP0 ULEA.HI UR28, UR19, UR19, URZ, 0x1 ;  /* 0x00000013131c0291 */ /* 0x000fc8000f8f083f */
[----:B------:R-:W-:-:S04]  /*3520*/  @UP0 ULOP3.LUT UR28, UR28, 0xfffffe, URZ, 0xc0, !UPT ;  /* 0x00fffffe1c1c0892 */ /* 0x000fc8000f8ec03f */
[----:B------:R-:W-:-:S04]  /*3530*/  @UP0 UIADD3 UR28, -UR28, UR19, URZ ;  /* 0x000000131c1c0290 */ /* 0x000fc8000fffe13f */
[----:B------:R-:W-:-:S06]  /*3540*/  @UP0 ULEA UR28, UR28, UR7, 0x8 ;  /* 0x000000071c1c0291 */ /* 0x000fcc000f8e403f */
[----:B------:R-:W-:-:S05]  /*3550*/  MOV R153, UR28 ;  /* 0x0000001c00997c02 */ /* 0x000fca0008000f00 */
[----:B------:R0:W1:Y:S02]  /*3560*/  @P0 LDS.64 R30, [R153.X8+0x9880] ;  /* 0x00988000991e0984 */ /* 0x0000640000008a00 */
.L_x_2380:
[----:B0-----:R-:W-:Y:S05]  /*3570*/  BSYNC B0 ;  /* 0x0000000000007941 */ /* 0x001fea0003800000 */
.L_x_2379:
[----:B------:R-:W-:Y:S01]  /*3580*/  ISETP.GT.U32.AND P0, PT, R2, 0x1f, PT ;  /* 0x0000001f0200780c */ /* 0x000fe20003f04070 */
[----:B------:R-:W-:Y:S01]  /*3590*/  FMUL.FTZ R153, R141, UR42 ;  /* 0x0000002a8d997c20 */ /* 0x000fe20008410000 */
[----:B------:R0:W-:Y:S01]  /*35a0*/  STS.128 [R247.X16+0x8470], R148 ;  /* 0x00847094f7007388 */ /* 0x0001e2000000cc00 */
[----:B------:R-:W-:Y:S01]  /*35b0*/  FMUL.FTZ R157, R143, UR42 ;  /* 0x0000002a8f9d7c20 */ /* 0x000fe20008410000 */
[----:B------:R-:W-:Y:S01]  /*35c0*/  BSSY B0, `(.L_x_2381) ;  /* 0x00000db000007945 */ /* 0x000fe20003800000 */
[----:B------:R-:W-:Y:S02]  /*35d0*/  FMUL.FTZ R155, R141, UR41 ;  /* 0x000000298d9b7c20 */ /* 0x000fe40008410000 */
[----:B------:R-:W-:Y:S02]  /*35e0*/  FMUL.FTZ R159, R143, UR41 ;  /* 0x000000298f9f7c20 */ /* 0x000fe40008410000 */
[----:B------:R-:W-:Y:S02]  /*35f0*/  FADD.FTZ R215, R66, R66 ;  /* 0x0000004242d77221 */ /* 0x000fe40000010000 */
[----:B------:R-:W-:-:S02]  /*3600*/  FADD.FTZ R172, R67, R67 ;  /* 0x0000004343ac7221 */ /* 0x000fc40000010000 */
[----:B------:R-:W-:Y:S02]  /*3610*/  FFMA.FTZ R216, R140, UR41, -R153 ;  /* 0x000000298cd87c23 */ /* 0x000fe40008010899 */
[C---:B------:R-:W-:Y:S02]  /*3620*/  FFMA.FTZ R157, R142.reuse, UR41, -R157 ;  /* 0x000000298e9d7c23 */ /* 0x040fe4000801089d */
[----:B------:R-:W-:Y:S02]  /*3630*/  FFMA.FTZ R159, R142, UR42, R159 ;  /* 0x0000002a8e9f7c23 */ /* 0x000fe4000801009f */
[----:B0-----:R-:W-:Y:S02]  /*3640*/  FFMA.FTZ R148, R140, UR42, R155 ;  /* 0x0000002a8c947c23 */ /* 0x001fe4000801009b */
[----:B------:R-:W-:Y:S02]  /*3650*/  FMUL.FTZ R218, R217, R218 ;  /* 0x000000dad9da7220 */ /* 0x000fe40000410000 */
[----:B------:R-:W-:-:S02]  /*3660*/  FMUL.FTZ R216, R215, R216 ;  /* 0x000000d8d7d87220 */ /* 0x000fc40000410000 */
[C---:B------:R-:W-:Y:S02]  /*3670*/  FMUL.FTZ R171, R172.reuse, R157 ;  /* 0x0000009dacab7220 */ /* 0x040fe40000410000 */
[----:B------:R-:W-:Y:S02]  /*3680*/  FMUL.FTZ R217, R217, R152 ;  /* 0x00000098d9d97220 */ /* 0x000fe40000410000 */
[----:B------:R-:W-:Y:S02]  /*3690*/  FMUL.FTZ R215, R215, R148 ;  /* 0x00000094d7d77220 */ /* 0x000fe40000410000 */
[----:B------:R-:W-:Y:S01]  /*36a0*/  FMUL.FTZ R172, R172, R159 ;  /* 0x0000009facac7220 */ /* 0x000fe20000410000 */
[----:B------:R-:W-:Y:S06]  /*36b0*/  BAR.SYNC.DEFER_BLOCKING 0x0 ;  /* 0x0000000000007b1d */ /* 0x000fec0000010000 */
[----:B------:R-:W-:Y:S05]  /*36c0*/  @P0 BRA `(.L_x_2382) ;  /* 0x00000ca000000947 */ /* 0x000fea0003800000 */
[----:B------:R-:W-:-:S05]  /*36d0*/  IMAD R186, R2, 0x50, RZ ;  /* 0x0000005002ba7824 */ /* 0x000fca00078e02ff */
[----:B------:R-:W-:Y:S04]  /*36e0*/  LDS.128 R148, [R186+0x8470] ;  /* 0x00847000ba947984 */ /* 0x000fe80000000c00 */
[----:B------:R-:W0:Y:S04]  /*36f0*/  LDS.128 R152, [R186+0x8480] ;  /* 0x00848000ba987984 */ /* 0x000e280000000c00 */
[----:B------:R-:W2:Y:S04]  /*3700*/  LDS.128 R156, [R186+0x8490] ;  /* 0x00849000ba9c7984 */ /* 0x000ea80000000c00 */
[----:B------:R-:W3:Y:S01]  /*3710*/  LDS.128 R160, [R186+0x84a0] ;  /* 0x0084a000baa07984 */ /* 0x000ee20000000c00 */
        /* <DEDUP_REMOVED lines=8> */
[C---:B--2---:R-:W-:Y:S02]  /*37a0*/  FMUL.FTZ R187, R157.reuse, R155 ;  /* 0x0000009b9dbb7220 */ /* 0x044fe40000410000 */
        /* <DEDUP_REMOVED lines=11> */
[C---:B---3--:R-:W-:Y:S02]  /*3860*/  FMUL.FTZ R153, R161.reuse, R158 ;  /* 0x0000009ea1997220 */ /* 0x048fe40000410000 */
        /* <DEDUP_REMOVED lines=10> */
[----:B------:R0:W2:Y:S02]  /*3910*/  SHFL.UP PT, R153, R150, 0x1, RZ ;  /* 0x0420000096997989 */ /* 0x0000a400000e00ff */
.L_x_2487:
[----:B------:R-:W-:Y:S05]  /*3920*/  BRA.DIV ~URZ, `(.L_x_2384) ;  /* 0x000079627f007947 */ /* 0x000fea000b800000 */
[----:B------:R-:W3:Y:S01]  /*3930*/  SHFL.UP PT, R151, R162, 0x1, RZ ;  /* 0x04200000a2977989 */ /* 0x000ee200000e00ff */
[----:B------:R-:W-:Y:S01]  /*3940*/  ISETP.GE.AND P0, PT, R251, 0x1, PT ;  /* 0x00000001fb00780c */ /* 0x000fe20003f06270 */
[----:B--2---:R-:W-:-:S02]  /*3950*/  FMUL.FTZ R154, R160, R153 ;  /* 0x00000099a09a7220 */ /* 0x004fc40000410000 */
[----:B------:R-:W2:Y:S04]  /*3960*/  SHFL.UP PT, R155, R163, 0x1, RZ ;  /* 0x04200000a39b7989 */ /* 0x000ea800000e00ff */
[----:B------:R-:W4:Y:S01]  /*3970*/  SHFL.UP PT, R149, R160, 0x1, RZ ;  /* 0x04200000a0957989 */ /* 0x000f2200000e00ff */
[C---:B---3--:R-:W-:Y:S02]  /*3980*/  FMUL.FTZ R152, R160.reuse, R151 ;  /* 0x00000097a0987220 */ /* 0x048fe40000410000 */
[-C--:B--2---:R-:W-:Y:S02]  /*3990*/  FMUL.FTZ R148, R160, R155.reuse ;  /* 0x0000009ba0947220 */ /* 0x084fe40000410000 */
[C---:B------:R-:W-:Y:S02]  /*39a0*/  FFMA.FTZ R152, R150.reuse, R155, R152 ;  /* 0x0000009b96987223 */ /* 0x040fe40000010098 */
[----:B------:R-:W-:-:S02]  /*39b0*/  FFMA.FTZ R151, R150, R151, -R148 ;  /* 0x0000009796977223 */ /* 0x000fc40000010894 */
[-C--:B----4-:R-:W-:Y:S02]  /*39c0*/  FFMA.FTZ R155, R150, R149.reuse, R154 ;  /* 0x00000095969b7223 */ /* 0x090fe4000001009a */
[C---:B------:R-:W-:Y:S02]  /*39d0*/  FMUL.FTZ R149, R160.reuse, R149 ;  /* 0x00000095a0957220 */ /* 0x040fe40000410000 */
[----:B------:R-:W-:Y:S01]  /*39e0*/  @P0 FADD.FTZ R163, R163, R152 ;  /* 0x00000098a3a30221 */ /* 0x000fe20000010000 */
[----:B------:R-:W-:Y:S01]  /*39f0*/  FSEL R155, R160, R155, !P0 ;  /* 0x0000009ba09b7208 */ /* 0x000fe20004000000 */
[----:B------:R-:W-:Y:S02]  /*3a00*/  @P0 FADD.FTZ R162, R162, R151 ;  /* 0x00000097a2a20221 */ /* 0x000fe40000010000 */
[----:B0-----:R-:W-:Y:S01]  /*3a10*/  @P0 FFMA.FTZ R150, R150, R153, -R149 ;  /* 0x0000009996960223 */ /* 0x001fe20000010895 */
[----:B------:R-:W0:Y:S01]  /*3a20*/  SHFL.UP PT, R152, R163, 0x2, RZ ;  /* 0x04400000a3987989 */ /* 0x000e2200000e00ff */
[----:B------:R-:W-:-:S03]  /*3a30*/  ISETP.GE.AND P0, PT, R251, 0x2, PT ;  /* 0x00000002fb00780c */ /* 0x000fc60003f06270 */
[----:B------:R-:W2:Y:S04]  /*3a40*/  SHFL.UP PT, R151, R162, 0x2, RZ ;  /* 0x04400000a2977989 */ /* 0x000ea800000e00ff */
[----:B------:R-:W3:Y:S04]  /*3a50*/  SHFL.UP PT, R148, R150, 0x2, RZ ;  /* 0x0440000096947989 */ /* 0x000ee800000e00ff */
[----:B------:R-:W4:Y:S01]  /*3a60*/  SHFL.UP PT, R149, R155, 0x2, RZ ;  /* 0x044000009b957989 */ /* 0x000f2200000e00ff */
[C---:B0-----:R-:W-:Y:S02]  /*3a70*/  FMUL.FTZ R154, R155.reuse, R152 ;  /* 0x000000989b9a7220 */ /* 0x041fe40000410000 */
[----:B--2---:R-:W-:-:S02]  /*3a80*/  FMUL.FTZ R159, R155, R151 ;  /* 0x000000979b9f7220 */ /* 0x004fc40000410000 */
[C---:B------:R-:W-:Y:S02]  /*3a90*/  FFMA.FTZ R157, R150.reuse, R151, -R154 ;  /* 0x00000097969d7223 */ /* 0x040fe4000001089a */
[C---:B---3--:R-:W-:Y:S02]  /*3aa0*/  FMUL.FTZ R153, R155.reuse, R148 ;  /* 0x000000949b997220 */ /* 0x048fe40000410000 */
[C---:B------:R-:W-:Y:S02]  /*3ab0*/  FFMA.FTZ R152, R150.reuse, R152, R159 ;  /* 0x0000009896987223 */ /* 0x040fe4000001009f */
[-C--:B----4-:R-:W-:Y:S02]  /*3ac0*/  FMUL.FTZ R151, R155, R149.reuse ;  /* 0x000000959b977220 */ /* 0x090fe40000410000 */
[----:B------:R-:W-:Y:S02]  /*3ad0*/  FFMA.FTZ R154, R150, R149, R153 ;  /* 0x00000095969a7223 */ /* 0x000fe40000010099 */
[----:B------:R-:W-:-:S02]  /*3ae0*/  @P0 FADD.FTZ R162, R162, R157 ;  /* 0x0000009da2a20221 */ /* 0x000fc40000010000 */
[----:B------:R-:W-:Y:S01]  /*3af0*/  @P0 FFMA.FTZ R150, R150, R148, -R151 ;  /* 0x0000009496960223 */ /* 0x000fe20000010897 */
[----:B------:R-:W-:Y:S01]  /*3b00*/  FSEL R154, R155, R154, !P0 ;  /* 0x0000009a9b9a7208 */ /* 0x000fe20004000000 */
[----:B------:R-:W-:Y:S01]  /*3b10*/  @P0 FADD.FTZ R163, R163, R152 ;  /* 0x00000098a3a30221 */ /* 0x000fe20000010000 */
[----:B------:R-:W0:Y:S01]  /*3b20*/  SHFL.UP PT, R153, R162, 0x4, RZ ;  /* 0x04800000a2997989 */ /* 0x000e2200000e00ff */
[----:B------:R-:W-:-:S03]  /*3b30*/  ISETP.GE.AND P0, PT, R251, 0x4, PT ;  /* 0x00000004fb00780c */ /* 0x000fc60003f06270 */
[----:B------:R-:W2:Y:S04]  /*3b40*/  SHFL.UP PT, R149, R150, 0x4, RZ ;  /* 0x0480000096957989 */ /* 0x000ea800000e00ff */
[----:B------:R-:W3:Y:S04]  /*3b50*/  SHFL.UP PT, R155, R163, 0x4, RZ ;  /* 0x04800000a39b7989 */ /* 0x000ee800000e00ff */
[----:B------:R-:W4:Y:S01]  /*3b60*/  SHFL.UP PT, R151, R154, 0x4, RZ ;  /* 0x048000009a977989 */ /* 0x000f2200000e00ff */
[C---:B0-----:R-:W-:Y:S02]  /*3b70*/  FMUL.FTZ R156, R154.reuse, R153 ;  /* 0x000000999a9c7220 */ /* 0x041fe40000410000 */
[----:B--2---:R-:W-:-:S02]  /*3b80*/  FMUL.FTZ R148, R154, R149 ;  /* 0x000000959a947220 */ /* 0x004fc40000410000 */
[-C--:B---3--:R-:W-:Y:S02]  /*3b90*/  FMUL.FTZ R152, R154, R155.reuse ;  /* 0x0000009b9a987220 */ /* 0x088fe40000410000 */
[C---:B------:R-:W-:Y:S02]  /*3ba0*/  FFMA.FTZ R156, R150.reuse, R155, R156 ;  /* 0x0000009b969c7223 */ /* 0x040fe4000001009c */
[-C--:B----4-:R-:W-:Y:S02]  /*3bb0*/  FFMA.FTZ R155, R150, R151.reuse, R148 ;  /* 0x00000097969b7223 */ /* 0x090fe40000010094 */
        /* <DEDUP_REMOVED lines=13> */
[CC--:B---3--:R-:W-:Y:S02]  /*3c90*/  FMUL.FTZ R159, R155.reuse, R151.reuse ;  /* 0x000000979b9f7220 */ /* 0x0c8fe40000410000 */
[C---:B------:R-:W-:Y:S02]  /*3ca0*/  FFMA.FTZ R157, R150.reuse, R151, -R154 ;  /* 0x00000097969d7223 */ /* 0x040fe4000001089a */
[CC--:B----4-:R-:W-:Y:S02]  /*3cb0*/  FFMA.FTZ R154, R150.reuse, R149.reuse, R153 ;  /* 0x00000095969a7223 */ /* 0x0d0fe40000010099 */
[C---:B------:R-:W-:Y:S02]  /*3cc0*/  FMUL.FTZ R151, R155.reuse, R149 ;  /* 0x000000959b977220 */ /* 0x040fe40000410000 */
[C---:B------:R-:W-:Y:S01]  /*3cd0*/  FFMA.FTZ R152, R150.reuse, R152, R159 ;  /* 0x0000009896987223 */ /* 0x040fe2000001009f */
[----:B------:R-:W-:Y:S01]  /*3ce0*/  FSEL R154, R155, R154, !P0 ;  /* 0x0000009a9b9a7208 */ /* 0x000fe20004000000 */
[----:B------:R-:W-:-:S02]  /*3cf0*/  @P0 FFMA.FTZ R150, R150, R148, -R151 ;  /* 0x0000009496960223 */ /* 0x000fc40000010897 */
[----:B------:R-:W-:Y:S02]  /*3d00*/  @P0 FADD.FTZ R163, R163, R152 ;  /* 0x00000098a3a30221 */ /* 0x000fe40000010000 */
[----:B------:R-:W-:Y:S01]  /*3d10*/  @P0 FADD.FTZ R162, R162, R157 ;  /* 0x0000009da2a20221 */ /* 0x000fe20000010000 */
[----:B------:R0:W2:Y:S04]  /*3d20*/  SHFL.UP PT, R153, R150, 0x10, RZ ;  /* 0x0600000096997989 */ /* 0x0000a800000e00ff */
[----:B------:R0:W3:Y:S04]  /*3d30*/  SHFL.UP PT, R151, R163, 0x10, RZ ;  /* 0x06000000a3977989 */ /* 0x0000e800000e00ff */
[----:B------:R0:W4:Y:S04]  /*3d40*/  SHFL.UP PT, R157, R162, 0x10, RZ ;  /* 0x06000000a29d7989 */ /* 0x00012800000e00ff */
[----:B------:R0:W1:Y:S02]  /*3d50*/  SHFL.UP PT, R155, R154, 0x10, RZ ;  /* 0x060000009a9b7989 */ /* 0x00006400000e00ff */
.L_x_2488:
[----:B------:R-:W-:Y:S01]  /*3d60*/  ISETP.GE.AND P0, PT, R251, 0x10, PT ;  /* 0x00000010fb00780c */ /* 0x000fe20003f06270 */
[----:B--2---:R-:W-:Y:S01]  /*3d70*/  FMUL.FTZ R148, R153, R154 ;  /* 0x0000009a99947220 */ /* 0x004fe20000410000 */
[----:B------:R-:W-:Y:S01]  /*3d80*/  MOV R160, R150 ;  /* 0x0000009600a07202 */ /* 0x000fe20000000f00 */
[----:B0--3--:R-:W-:Y:S01]  /*3d90*/  FMUL.FTZ R150, R151, R154 ;  /* 0x0000009a97967220 */ /* 0x009fe20000410000 */
[----:B------:R-:W-:Y:S01]  /*3da0*/  MOV R159, R162 ;  /* 0x000000a2009f7202 */ /* 0x000fe20000000f00 */
[----:B----4-:R-:W-:-:S02]  /*3db0*/  FMUL.FTZ R152, R157, R154 ;  /* 0x0000009a9d987220 */ /* 0x010fc40000410000 */
[-C--:B------:R-:W-:Y:S01]  /*3dc0*/  FFMA.FTZ R150, R157, R160.reuse, -R150 ;  /* 0x000000a09d967223 */ /* 0x080fe20000010896 */
[----:B------:R-:W-:Y:S01]  /*3dd0*/  MOV R157, R163 ;  /* 0x000000a3009d7202 */ /* 0x000fe20000000f00 */
[C---:B-1----:R-:W-:Y:S02]  /*3de0*/  FFMA.FTZ R149, R155.reuse, R160, R148 ;  /* 0x000000a09b957223 */ /* 0x042fe40000010094 */
        /* <DEDUP_REMOVED lines=11> */
[----:B-----5:R-:W-:Y:S05]  /*3ea0*/  CALL.REL.NOINC `($__internal_61_$__cuda_sm70_shflsync_idx_p) ;  /* 0x0000910000007944 */ /* 0x020fea0003c00000 */
.L_x_2385:
[----:B------:R-:W-:Y:S05]  /*3eb0*/  BRA.CONV ~URZ, `(.L_x_2386) ;  /* 0x000000537f007947 */ /* 0x000fea000b800000 */
[----:B-1----:R-:W-:Y:S01]  /*3ec0*/  HFMA2.MMA R150, -RZ, RZ, 0, 1.847743988037109375e-06 ;  /* 0x0000001fff967435 */ /* 0x002fe200000001ff */
[----:B------:R-:W-:Y:S02]  /*3ed0*/  MOV R148, R187 ;  /* 0x000000bb00947202 */ /* 0x000fe40000000f00 */
[----:B------:R-:W-:Y:S02]  /*3ee0*/  MOV R250, 0xffffffff ;  /* 0xffffffff00fa7802 */ /* 0x000fe40000000f00 */
[----:B------:R-:W-:-:S02]  /*3ef0*/  MOV R149, 0x3f10 ;  /* 0x00003f1000957802 */ /* 0x000fc40000000f00 */
[----:B0----5:R-:W-:Y:S05]  /*3f00*/  CALL.REL.NOINC `($__internal_61_$__cuda_sm70_shflsync_idx_p) ;  /* 0x000090a000007944 */ /* 0x021fea0003c00000 */
.L_x_2386:
[----:B------:R-:W-:Y:S05]  /*3f10*/  BRA.CONV ~URZ, `(.L_x_2387) ;  /* 0x000000537f007947 */ /* 0x000fea000b800000 */
[----:B-1----:R-:W-:Y:S01]  /*3f20*/  HFMA2.MMA R150, -RZ, RZ, 0, 1.847743988037109375e-06 ;  /* 0x0000001fff967435 */ /* 0x002fe200000001ff */
[----:B------:R-:W-:-:S02]  /*3f30*/  MOV R148, R159 ;  /* 0x0000009f00947202 */ /* 0x000fc40000000f00 */
[----:B------:R-:W-:Y:S02]  /*3f40*/  MOV R250, 0xffffffff ;  /* 0xffffffff00fa7802 */ /* 0x000fe40000000f00 */
[----:B------:R-:W-:Y:S02]  /*3f50*/  MOV R149, 0x3f70 ;  /* 0x00003f7000957802 */ /* 0x000fe40000000f00 */
[----:B0----5:R-:W-:Y:S05]  /*3f60*/  CALL.REL.NOINC `($__internal_61_$__cuda_sm70_shflsync_idx_p) ;  /* 0x0000904000007944 */ /* 0x021fea0003c00000 */
.L_x_2387:
[----:B------:R-:W-:Y:S05]  /*3f70*/  BRA.CONV ~URZ, `(.L_x_2388) ;  /* 0x000000537f007947 */ /* 0x000fea000b800000 */
[----:B-1----:R-:W-:Y:S01]  /*3f80*/  HFMA2.MMA R150, -RZ, RZ, 0, 1.847743988037109375e-06 ;  /* 0x0000001fff967435 */ /* 0x002fe200000001ff */
[----:B------:R-:W-:Y:S02]  /*3f90*/  MOV R148, R157 ;  /* 0x0000009d00947202 */ /* 0x000fe40000000f00 */
[----:B------:R-:W-:Y:S02]  /*3fa0*/  MOV R250, 0xffffffff ;  /* 0xffffffff00fa7802 */ /* 0x000fe40000000f00 */
[----:B------:R-:W-:Y:S02]  /*3fb0*/  MOV R149, 0x3fd0 ;  /* 0x00003fd000957802 */ /* 0x000fe40000000f00 */
[----:B0----5:R-:W-:Y:S05]  /*3fc0*/  CALL.REL.NOINC `($__internal_61_$__cuda_sm70_shflsync_idx_p) ;  /* 0x00008fe000007944 */ /* 0x021fea0003c00000 */
.L_x_2388:
[----:B------:R-:W-:Y:S05]  /*3fd0*/  BRA.DIV ~URZ, `(.L_x_2389) ;  /* 0x00007e127f007947 */ /* 0x000fea000b800000 */
[----:B-----5:R2:W3:Y:S04]  /*3fe0*/  SHFL.IDX PT, R162, R144, RZ, 0x1f ;  /* 0x00001fff90a27589 */ /* 0x0204e800000e0000 */
[----:B------:R2:W4:Y:S04]  /*3ff0*/  SHFL.IDX PT, R163, R145, RZ, 0x1f ;  /* 0x00001fff91a37589 */ /* 0x00052800000e0000 */
[----:B------:R2:W1:Y:S04]  /*4000*/  SHFL.IDX PT, R154, R146, RZ, 0x1f ;  /* 0x00001fff929a7589 */ /* 0x00046800000e0000 */
[----:B------:R2:W0:Y:S04]  /*4010*/  SHFL.IDX PT, R155, R147, RZ, 0x1f ;  /* 0x00001fff939b7589 */ /* 0x00042800000e0000 */
[----:B------:R-:W0:Y:S04]  /*4020*/  SHFL.UP PT, R160, R160, 0x1, RZ ;  /* 0x04200000a0a07989 */ /* 0x000e2800000e00ff */
[----:B------:R2:W0:Y:S04]  /*4030*/  SHFL.UP PT, R161, R187, 0x1, RZ ;  /* 0x04200000bba17989 */ /* 0x00042800000e00ff */
[----:B------:R2:W0:Y:S04]  /*4040*/  SHFL.UP PT, R152, R159, 0x1, RZ ;  /* 0x042000009f987989 */ /* 0x00042800000e00ff */
[----:B------:R2:W0:Y:S02]  /*4050*/  SHFL.UP PT, R153, R157, 0x1, RZ ;  /* 0x042000009d997989 */ /* 0x00042400000e00ff */
.L_x_2489:
[----:B--234-:R-:W2:Y:S01]  /*4060*/  LDS.128 R156, [R186+0x8470] ;  /* 0x00847000ba9c7984 */ /* 0x01cea20000000c00 */
[----:B01----:R-:W-:-:S02]  /*4070*/  FMUL.FTZ R188, R154, R161 ;  /* 0x000000a19abc7220 */ /* 0x003fc40000410000 */
[C---:B------:R-:W-:Y:S01]  /*4080*/  FMUL.FTZ R187, R155.reuse, R161 ;  /* 0x000000a19bbb7220 */ /* 0x040fe20000410000 */
[----:B------:R-:W0:Y:S01]  /*4090*/  LDS.128 R144, [R186+0x8480] ;  /* 0x00848000ba907984 */ /* 0x000e220000000c00 */
[-C--:B------:R-:W-:Y:S02]  /*40a0*/  FFMA.FTZ R188, R155, R160.reuse, R188 ;  /* 0x000000a09bbc7223 */ /* 0x080fe400000100bc */
[----:B------:R-:W-:Y:S01]  /*40b0*/  FFMA.FTZ R187, R154, R160, -R187 ;  /* 0x000000a09abb7223 */ /* 0x000fe200000108bb */
[----:B------:R-:W1:Y:S01]  /*40c0*/  LDS.128 R148, [R186+0x8490] ;  /* 0x00849000ba947984 */ /* 0x000e620000000c00 */
        /* <DEDUP_REMOVED lines=42> */
.L_x_2382:
[----:B------:R-:W-:Y:S05]  /*4370*/  BSYNC B0 ;  /* 0x0000000000007941 */ /* 0x000fea0003800000 */
.L_x_2381:
[----:B-1---5:R-:W-:Y:S01]  /*4380*/  FMUL.FTZ R146, R168, -R30 ;  /* 0x8000001ea8927220 */ /* 0x022fe20000410000 */
[----:B------:R-:W-:Y:S01]  /*4390*/  LOP3.LUT P0, RZ, R2, 0x1f, RZ, 0xc0, !PT ;  /* 0x0000001f02ff7812 */ /* 0x000fe2000780c0ff */
[CC--:B------:R-:W-:Y:S01]  /*43a0*/  FMUL.FTZ R144, R168.reuse, R31.reuse ;  /* 0x0000001fa8907220 */ /* 0x0c0fe20000410000 */
[----:B------:R-:W-:Y:S01]  /*43b0*/  MOV R145, UR19 ;  /* 0x0000001300917c02 */ /* 0x000fe20008000f00 */
[C---:B------:R-:W-:Y:S01]  /*43c0*/  FFMA.FTZ R146, R167.reuse, -R31, R146 ;  /* 0x8000001fa7927223 */ /* 0x040fe20000010092 */
[----:B------:R-:W-:Y:S01]  /*43d0*/  WARPSYNC 0xffffffff ;  /* 0xffffffff00007948 */ /* 0x000fe20003800000 */
[----:B---3--:R-:W-:Y:S01]  /*43e0*/  FMUL.FTZ R148, R168, R172 ;  /* 0x000000aca8947220 */ /* 0x008fe20000410000 */
[----:B------:R-:W-:Y:S01]  /*43f0*/  BAR.SYNC.DEFER_BLOCKING 0x0 ;  /* 0x0000000000007b1d */ /* 0x000fe20000010000 */
[----:B------:R-:W-:Y:S01]  /*4400*/  FFMA.FTZ R144, R167, R30, -R144 ;  /* 0x0000001ea7907223 */ /* 0x000fe20000010890 */
[----:B------:R-:W-:Y:S01]  /*4410*/  ISETP.GE.OR P0, PT, R145, c[0x0][0x174], P0 ;  /* 0x00005d0091007a0c */ /* 0x000fe20000706670 */
[C---:B------:R-:W-:Y:S01]  /*4420*/  FMUL.FTZ R147, R167.reuse, R172 ;  /* 0x000000aca7937220 */ /* 0x040fe20000410000 */
[----:B------:R-:W-:Y:S01]  /*4430*/  MOV R156, UR7 ;  /* 0x00000007009c7c02 */ /* 0x000fe20008000f00 */
[----:B------:R-:W-:Y:S01]  /*4440*/  FMUL.FTZ R149, R166, -R146 ;  /* 0x80000092a6957220 */ /* 0x000fe20000410000 */
[----:B------:R-:W-:Y:S01]  /*4450*/  BSSY B0, `(.L_x_2390) ;  /* 0x00001da000007945 */ /* 0x000fe20003800000 */
[----:B------:R-:W-:-:S02]  /*4460*/  FFMA.FTZ R145, R167, R171, -R148 ;  /* 0x000000aba7917223 */ /* 0x000fc40000010894 */
[-C--:B------:R-:W-:Y:S02]  /*4470*/  FMUL.FTZ R150, R166, -R144.reuse ;  /* 0x80000090a6967220 */ /* 0x080fe40000410000 */
[----:B------:R-:W-:Y:S02]  /*4480*/  FFMA.FTZ R148, -R168, R171, -R147 ;  /* 0x000000aba8947223 */ /* 0x000fe40000010993 */
[C---:B------:R-:W-:Y:S02]  /*4490*/  FFMA.FTZ R149, R165.reuse, R144, -R149 ;  /* 0x00000090a5957223 */ /* 0x040fe40000010895 */
        /* <DEDUP_REMOVED lines=11> */
[C---:B------:R-:W-:Y:S02]  /*4550*/  FMUL.FTZ R144, R28.reuse, -R147 ;  /* 0x800000931c907220 */ /* 0x040fe40000410000 */
[----:B------:R-:W-:Y:S02]  /*4560*/  FADD.FTZ R146, -R217, R146 ;  /* 0x00000092d9927221 */ /* 0x000fe40000010100 */
[-C--:B------:R-:W-:Y:S02]  /*4570*/  FMUL.FTZ R148, R28, -R152.reuse ;  /* 0x800000981c947220 */ /* 0x080fe40000410000 */
[----:B------:R-:W-:-:S02]  /*4580*/  FFMA.FTZ R152, R27, R152, -R144 ;  /* 0x000000981b987223 */ /* 0x000fc40000010890 */
[----:B------:R-:W-:Y:S02]  /*4590*/  FADD.FTZ R145, R218, R145 ;  /* 0x00000091da917221 */ /* 0x000fe40000010000 */
[----:B------:R-:W-:Y:S02]  /*45a0*/  FMUL.FTZ R144, R164, -R146 ;  /* 0x80000092a4907220 */ /* 0x000fe40000410000 */
[----:B------:R-:W-:Y:S02]  /*45b0*/  FFMA.FTZ R148, R27, R147, R148 ;  /* 0x000000931b947223 */ /* 0x000fe40000010094 */
[----:B------:R-:W-:Y:S02]  /*45c0*/  FMUL.FTZ R150, R26, -R152 ;  /* 0x800000981a967220 */ /* 0x000fe40000410000 */
[-C--:B------:R-:W-:Y:S02]  /*45d0*/  FMUL.FTZ R147, R164, -R145.reuse ;  /* 0x80000091a4937220 */ /* 0x080fe40000410000 */
[----:B------:R-:W-:-:S02]  /*45e0*/  FFMA.FTZ R145, R29, R145, -R144 ;  /* 0x000000911d917223 */ /* 0x000fc40000010890 */
[-C--:B------:R-:W-:Y:S02]  /*45f0*/  FMUL.FTZ R149, R26, -R148.reuse ;  /* 0x800000941a957220 */ /* 0x080fe40000410000 */
[----:B------:R-:W-:Y:S02]  /*4600*/  FFMA.FTZ R150, R25, R148, R150 ;  /* 0x0000009419967223 */ /* 0x000fe40000010096 */
[----:B------:R-:W-:Y:S02]  /*4610*/  FFMA.FTZ R146, R29, R146, R147 ;  /* 0x000000921d927223 */ /* 0x000fe40000010093 */
[----:B------:R-:W-:Y:S02]  /*4620*/  FADD.FTZ R147, R220, R145 ;  /* 0x00000091dc937221 */ /* 0x000fe40000010000 */
[----:B------:R-:W-:Y:S01]  /*4630*/  FFMA.FTZ R152, R25, R152, -R149 ;  /* 0x0000009819987223 */ /* 0x000fe20000010895 */
[----:B------:R-:W0:Y:S01]  /*4640*/  LDS.64 R144, [R247.X16+0x8478] ;  /* 0x00847800f7907984 */ /* 0x000e22000000ca00 */
[----:B------:R-:W-:-:S02]  /*4650*/  FMUL.FTZ R148, R24, -R150 ;  /* 0x8000009618947220 */ /* 0x000fc40000410000 */
[----:B------:R-:W-:Y:S02]  /*4660*/  FADD.FTZ R146, -R219, R146 ;  /* 0x00000092db927221 */ /* 0x000fe40000010100 */
[----:B------:R-:W-:Y:S02]  /*4670*/  FMUL.FTZ R149, R28, -R147 ;  /* 0x800000931c957220 */ /* 0x000fe40000410000 */
[-C--:B------:R-:W-:Y:S02]  /*4680*/  FMUL.FTZ R151, R24, -R152.reuse ;  /* 0x8000009818977220 */ /* 0x080fe40000410000 */
[----:B------:R-:W-:Y:S02]  /*4690*/  FFMA.FTZ R152, R23, R152, -R148 ;  /* 0x0000009817987223 */ /* 0x000fe40000010894 */
[-C--:B------:R-:W-:Y:S02]  /*46a0*/  FMUL.FTZ R148, R28, -R146.reuse ;  /* 0x800000921c947220 */ /* 0x080fe40000410000 */
[----:B------:R-:W-:-:S02]  /*46b0*/  FFMA.FTZ R146, R27, R146, R149 ;  /* 0x000000921b927223 */ /* 0x000fc40000010095 */
[----:B------:R-:W-:Y:S02]  /*46c0*/  FFMA.FTZ R151, R23, R150, R151 ;  /* 0x0000009617977223 */ /* 0x000fe40000010097 */
[C---:B------:R-:W-:Y:S02]  /*46d0*/  FMUL.FTZ R150, R22.reuse, -R152 ;  /* 0x8000009816967220 */ /* 0x040fe40000410000 */
[----:B------:R-:W-:Y:S02]  /*46e0*/  FFMA.FTZ R147, R27, R147, -R148 ;  /* 0x000000931b937223 */ /* 0x000fe40000010894 */
[----:B------:R-:W-:Y:S02]  /*46f0*/  FADD.FTZ R146, -R221, R146 ;  /* 0x00000092dd927221 */ /* 0x000fe40000010100 */
[-C--:B------:R-:W-:Y:S02]  /*4700*/  FMUL.FTZ R149, R22, -R151.reuse ;  /* 0x8000009716957220 */ /* 0x080fe40000410000 */
[----:B------:R-:W-:-:S02]  /*4710*/  FFMA.FTZ R150, R21, R151, R150 ;  /* 0x0000009715967223 */ /* 0x000fc40000010096 */
[----:B------:R-:W-:Y:S02]  /*4720*/  FADD.FTZ R147, R222, R147 ;  /* 0x00000093de937221 */ /* 0x000fe40000010000 */
[----:B------:R-:W-:Y:S02]  /*4730*/  FMUL.FTZ R148, R26, -R146 ;  /* 0x800000921a947220 */ /* 0x000fe40000410000 */
[----:B------:R-:W-:Y:S02]  /*4740*/  FFMA.FTZ R152, R21, R152, -R149 ;  /* 0x0000009815987223 */ /* 0x000fe40000010895 */
[----:B------:R-:W-:Y:S02]  /*4750*/  FMUL.FTZ R151, R20, -R150 ;  /* 0x8000009614977220 */ /* 0x000fe40000410000 */
[-C--:B------:R-:W-:Y:S02]  /*4760*/  FMUL.FTZ R149, R26, -R147.reuse ;  /* 0x800000931a957220 */ /* 0x080fe40000410000 */
[----:B------:R-:W-:-:S02]  /*4770*/  FFMA.FTZ R147, R25, R147, -R148 ;  /* 0x0000009319937223 */ /* 0x000fc40000010894 */
[-C--:B------:R-:W-:Y:S02]  /*4780*/  FMUL.FTZ R148, R20, -R152.reuse ;  /* 0x8000009814947220 */ /* 0x080fe40000410000 */
[----:B------:R-:W-:Y:S02]  /*4790*/  FFMA.FTZ R151, R19, R152, -R151 ;  /* 0x0000009813977223 */ /* 0x000fe40000010897 */
[----:B------:R-:W-:Y:S02]  /*47a0*/  FFMA.FTZ R146, R25, R146, R149 ;  /* 0x0000009219927223 */ /* 0x000fe40000010095 */
[----:B------:R-:W-:Y:S02]  /*47b0*/  FADD.FTZ R147, R224, R147 ;  /* 0x00000093e0937221 */ /* 0x000fe40000010000 */
[----:B------:R-:W-:Y:S02]  /*47c0*/  FFMA.FTZ R148, R19, R150, R148 ;  /* 0x0000009613947223 */ /* 0x000fe40000010094 */
[----:B------:R-:W-:-:S02]  /*47d0*/  FMUL.FTZ R152, R18, -R151 ;  /* 0x8000009712987220 */ /* 0x000fc40000410000 */
[----:B------:R-:W-:Y:S02]  /*47e0*/  FADD.FTZ R146, -R223, R146 ;  /* 0x00000092df927221 */ /* 0x000fe40000010100 */
[----:B------:R-:W-:Y:S02]  /*47f0*/  FMUL.FTZ R149, R24, -R147 ;  /* 0x8000009318957220 */ /* 0x000fe40000410000 */
[-C--:B------:R-:W-:Y:S02]  /*4800*/  FMUL.FTZ R150, R18, -R148.reuse ;  /* 0x8000009412967220 */ /* 0x080fe40000410000 */
[----:B------:R-:W-:Y:S02]  /*4810*/  FFMA.FTZ R152, R17, R148, R152 ;  /* 0x0000009411987223 */ /* 0x000fe40000010098 */
[-C--:B------:R-:W-:Y:S02]  /*4820*/  FMUL.FTZ R148, R24, -R146.reuse ;  /* 0x8000009218947220 */ /* 0x080fe40000410000 */
[----:B------:R-:W-:-:S02]  /*4830*/  FFMA.FTZ R146, R23, R146, R149 ;  /* 0x0000009217927223 */ /* 0x000fc40000010095 */
[----:B------:R-:W-:Y:S02]  /*4840*/  FFMA.FTZ R150, R17, R151, -R150 ;  /* 0x0000009711967223 */ /* 0x000fe40000010896 */
[----:B------:R-:W-:Y:S02]  /*4850*/  FFMA.FTZ R147, R23, R147, -R148 ;  /* 0x0000009317937223 */ /* 0x000fe40000010894 */
[----:B------:R-:W-:Y:S02]  /*4860*/  FADD.FTZ R148, -R225, R146 ;  /* 0x00000092e1947221 */ /* 0x000fe40000010100 */
[C---:B------:R-:W-:Y:S02]  /*4870*/  FMUL.FTZ R146, R16.reuse, -R150 ;  /* 0x8000009610927220 */ /* 0x040fe40000410000 */
[-C--:B------:R-:W-:Y:S02]  /*4880*/  FMUL.FTZ R149, R16, -R152.reuse ;  /* 0x8000009810957220 */ /* 0x080fe40000410000 */
[----:B------:R-:W-:-:S02]  /*4890*/  FFMA.FTZ R152, R15, R152, R146 ;  /* 0x000000980f987223 */ /* 0x000fc40000010092 */
[CC--:B0-----:R-:W-:Y:S02]  /*48a0*/  FMUL.FTZ R146, R177.reuse, R144.reuse ;  /* 0x00000090b1927220 */ /* 0x0c1fe40000410000 */
[-C--:B------:R-:W-:Y:S02]  /*48b0*/  FMUL.FTZ R177, R177, R145.reuse ;  /* 0x00000091b1b17220 */ /* 0x080fe40000410000 */
[C---:B------:R-:W-:Y:S02]  /*48c0*/  FFMA.FTZ R146, R176.reuse, R145, R146 ;  /* 0x00000091b0927223 */ /* 0x040fe40000010092 */
[----:B------:R-:W-:Y:S02]  /*48d0*/  FFMA.FTZ R177, R176, R144, -R177 ;  /* 0x00000090b0b17223 */ /* 0x000fe400000108b1 */
[----:B------:R-:W-:Y:S02]  /*48e0*/  FADD.FTZ R209, RZ, R146 ;  /* 0x00000092ffd17221 */ /* 0x000fe40000010000 */
[----:B------:R-:W-:-:S02]  /*48f0*/  FFMA.FTZ R151, R15, R150, -R149 ;  /* 0x000000960f977223 */ /* 0x000fc40000010895 */
[----:B------:R-:W-:Y:S02]  /*4900*/  FADD.FTZ R147, R226, R147 ;  /* 0x00000093e2937221 */ /* 0x000fe40000010000 */
[----:B------:R-:W-:Y:S02]  /*4910*/  FMUL.FTZ R150, R22, -R148 ;  /* 0x8000009416967220 */ /* 0x000fe40000410000 */
[----:B------:R-:W-:Y:S02]  /*4920*/  FADD.FTZ R208, R0, R177 ;  /* 0x000000b100d07221 */ /* 0x000fe40000010000 */
[----:B------:R-:W-:Y:S02]  /*4930*/  FMUL.FTZ R144, R6, R209 ;  /* 0x000000d106907220 */ /* 0x000fe40000410000 */
[-C--:B------:R-:W-:Y:S02]  /*4940*/  FMUL.FTZ R149, R22, -R147.reuse ;  /* 0x8000009316957220 */ /* 0x080fe40000410000 */
[----:B------:R-:W-:-:S02]  /*4950*/  FFMA.FTZ R147, R21, R147, -R150 ;  /* 0x0000009315937223 */ /* 0x000fc40000010896 */
[-C--:B------:R-:W-:Y:S02]  /*4960*/  FMUL.FTZ R146, R6, R208.reuse ;  /* 0x000000d006927220 */ /* 0x080fe40000410000 */
[----:B------:R-:W-:Y:S02]  /*4970*/  FFMA.FTZ R144, R5, R208, -R144 ;  /* 0x000000d005907223 */ /* 0x000fe40000010890 */
[----:B------:R-:W-:Y:S02]  /*4980*/  FFMA.FTZ R148, R21, R148, R149 ;  /* 0x0000009415947223 */ /* 0x000fe40000010095 */
[----:B------:R-:W-:Y:S02]  /*4990*/  FMUL.FTZ R150, R14, -R152 ;  /* 0x800000980e967220 */ /* 0x000fe40000410000 */
[----:B------:R-:W-:Y:S02]  /*49a0*/  FADD.FTZ R147, R228, R147 ;  /* 0x00000093e4937221 */ /* 0x000fe40000010000 */
[----:B------:R-:W-:-:S02]  /*49b0*/  FMUL.FTZ R145, R14, -R151 ;  /* 0x800000970e917220 */ /* 0x000fc40000410000 */
[----:B------:R-:W-:Y:S02]  /*49c0*/  FFMA.FTZ R146, R5, R209, R146 ;  /* 0x000000d105927223 */ /* 0x000fe40000010092 */
[----:B------:R-:W-:Y:S02]  /*49d0*/  FADD.FTZ R207, R185, R144 ;  /* 0x00000090b9cf7221 */ /* 0x000fe40000010000 */
[----:B------:R-:W-:Y:S02]  /*49e0*/  FADD.FTZ R148, -R227, R148 ;  /* 0x00000094e3947221 */ /* 0x000fe40000010100 */
[C---:B------:R-:W-:Y:S02]  /*49f0*/  FFMA.FTZ R151, R13.reuse, R151, -R150 ;  /* 0x000000970d977223 */ /* 0x040fe40000010896 */
[----:B------:R-:W-:Y:S02]  /*4a00*/  FMUL.FTZ R144, R20, -R147 ;  /* 0x8000009314907220 */ /* 0x000fe40000410000 */
[----:B------:R-:W-:-:S02]  /*4a10*/  FFMA.FTZ R152, R13, R152, R145 ;  /* 0x000000980d987223 */ /* 0x000fc40000010091 */
[----:B------:R-:W-:Y:S02]  /*4a20*/  FADD.FTZ R206, RZ, R146 ;  /* 0x00000092ffce7221 */ /* 0x000fe40000010000 */
[----:B------:R-:W-:Y:S02]  /*4a30*/  FMUL.FTZ R145, R8, R207 ;  /* 0x000000cf08917220 */ /* 0x000fe40000410000 */
[-C--:B------:R-:W-:Y:S02]  /*4a40*/  FMUL.FTZ R150, R20, -R148.reuse ;  /* 0x8000009414967220 */ /* 0x080fe40000410000 */
[----:B------:R-:W-:Y:S02]  /*4a50*/  FFMA.FTZ R148, R19, R148, R144 ;  /* 0x0000009413947223 */ /* 0x000fe40000010090 */
[----:B------:R-:W-:Y:S02]  /*4a60*/  FMUL.FTZ R149, R12, -R151 ;  /* 0x800000970c957220 */ /* 0x000fe40000410000 */
[----:B------:R-:W-:-:S02]  /*4a70*/  FMUL.FTZ R144, R8, R206 ;  /* 0x000000ce08907220 */ /* 0x000fc40000410000 */
[----:B------:R-:W-:Y:S02]  /*4a80*/  FFMA.FTZ R205, R7, R206, R145 ;  /* 0x000000ce07cd7223 */ /* 0x000fe40000010091 */
[-C--:B------:R-:W-:Y:S02]  /*4a90*/  FMUL.FTZ R146, R12, -R152.reuse ;  /* 0x800000980c927220 */ /* 0x080fe40000410000 */
[----:B------:R-:W-:Y:S02]  /*4aa0*/  FFMA.FTZ R149, R11, R152, R149 ;  /* 0x000000980b957223 */ /* 0x000fe40000010095 */
[----:B------:R-:W-:Y:S02]  /*4ab0*/  FFMA.FTZ R145, R7, R207, -R144 ;  /* 0x000000cf07917223 */ /* 0x000fe40000010890 */
[----:B------:R-:W-:Y:S02]  /*4ac0*/  FADD.FTZ R205, RZ, R205 ;  /* 0x000000cdffcd7221 */ /* 0x000fe40000010000 */
[----:B------:R-:W-:-:S02]  /*4ad0*/  FFMA.FTZ R147, R19, R147, -R150 ;  /* 0x0000009313937223 */ /* 0x000fc40000010896 */
[----:B------:R-:W-:Y:S02]  /*4ae0*/  FFMA.FTZ R146, R11, R151, -R146 ;  /* 0x000000970b927223 */ /* 0x000fe40000010892 */
[----:B------:R-:W-:Y:S02]  /*4af0*/  FMUL.FTZ R150, R10, -R149 ;  /* 0x800000950a967220 */ /* 0x000fe40000410000 */
[----:B------:R-:W-:Y:S02]  /*4b00*/  FADD.FTZ R204, R184, R145 ;  /* 0x00000091b8cc7221 */ /* 0x000fe40000010000 */
[C---:B------:R-:W-:Y:S02]  /*4b10*/  FMUL.FTZ R144, R10.reuse, R205 ;  /* 0x000000cd0a907220 */ /* 0x040fe40000410000 */
[-C--:B------:R-:W-:Y:S02]  /*4b20*/  FMUL.FTZ R152, R10, -R146.reuse ;  /* 0x800000920a987220 */ /* 0x080fe40000410000 */
[----:B------:R-:W-:-:S02]  /*4b30*/  FFMA.FTZ R151, R9, R146, -R150 ;  /* 0x0000009209977223 */ /* 0x000fc40000010896 */
[-C--:B------:R-:W-:Y:S02]  /*4b40*/  FMUL.FTZ R146, R10, R204.reuse ;  /* 0x000000cc0a927220 */ /* 0x080fe40000410000 */
[----:B------:R-:W-:Y:S02]  /*4b50*/  FFMA.FTZ R144, R9, R204, -R144 ;  /* 0x000000cc09907223 */ /* 0x000fe40000010890 */
[----:B------:R-:W-:Y:S02]  /*4b60*/  FADD.FTZ R148, -R229, R148 ;  /* 0x00000094e5947221 */ /* 0x000fe40000010100 */
[----:B------:R-:W-:Y:S02]  /*4b70*/  FFMA.FTZ R146, R9, R205, R146 ;  /* 0x000000cd09927223 */ /* 0x000fe40000010092 */
[----:B------:R-:W-:Y:S02]  /*4b80*/  FADD.FTZ R203, R183, R144 ;  /* 0x00000090b7cb7221 */ /* 0x000fe40000010000 */
[----:B------:R-:W-:-:S02]  /*4b90*/  FADD.FTZ R147, R230, R147 ;  /* 0x00000093e6937221 */ /* 0x000fc40000010000 */
[----:B------:R-:W-:Y:S02]  /*4ba0*/  FMUL.FTZ R144, R18, -R148 ;  /* 0x8000009412907220 */ /* 0x000fe40000410000 */
[----:B------:R-:W-:Y:S02]  /*4bb0*/  FADD.FTZ R202, RZ, R146 ;  /* 0x00000092ffca7221 */ /* 0x000fe40000010000 */
[----:B------:R-:W-:Y:S02]  /*4bc0*/  FMUL.FTZ R145, R12, R203 ;  /* 0x000000cb0c917220 */ /* 0x000fe40000410000 */
[-C--:B------:R-:W-:Y:S02]  /*4bd0*/  FMUL.FTZ R146, R18, -R147.reuse ;  /* 0x8000009312927220 */ /* 0x080fe40000410000 */
[----:B------:R-:W-:Y:S02]  /*4be0*/  FFMA.FTZ R147, R17, R147, -R144 ;  /* 0x0000009311937223 */ /* 0x000fe40000010890 */
[----:B------:R-:W-:-:S02]  /*4bf0*/  FMUL.FTZ R144, R12, R202 ;  /* 0x000000ca0c907220 */ /* 0x000fc40000410000 */
[C---:B------:R-:W-:Y:S02]  /*4c00*/  FFMA.FTZ R201, R11.reuse, R202, R145 ;  /* 0x000000ca0bc97223 */ /* 0x040fe40000010091 */
[----:B------:R-:W-:Y:S02]  /*4c10*/  FFMA.FTZ R145, R11, R203, -R144 ;  /* 0x000000cb0b917223 */ /* 0x000fe40000010890 */
[----:B------:R-:W-:Y:S02]  /*4c20*/  FADD.FTZ R201, RZ, R201 ;  /* 0x000000c9ffc97221 */ /* 0x000fe40000010000 */
[----:B------:R-:W-:Y:S02]  /*4c30*/  FFMA.FTZ R149, R9, R149, R152 ;  /* 0x0000009509957223 */ /* 0x000fe40000010098 */
[----:B------:R-:W-:Y:S02]  /*4c40*/  FFMA.FTZ R150, R17, R148, R146 ;  /* 0x0000009411967223 */ /* 0x000fe40000010092 */
[----:B------:R-:W-:-:S02]  /*4c50*/  FMUL.FTZ R146, R8, -R151 ;  /* 0x8000009708927220 */ /* 0x000fc40000410000 */
[----:B------:R-:W-:Y:S02]  /*4c60*/  FADD.FTZ R200, R182, R145 ;  /* 0x00000091b6c87221 */ /* 0x000fe40000010000 */
[----:B------:R-:W-:Y:S02]  /*4c70*/  FMUL.FTZ R144, R14, R201 ;  /* 0x000000c90e907220 */ /* 0x000fe40000410000 */
[-C--:B------:R-:W-:Y:S02]  /*4c80*/  FMUL.FTZ R148, R8, -R149.reuse ;  /* 0x8000009508947220 */ /* 0x080fe40000410000 */
[----:B------:R-:W-:Y:S02]  /*4c90*/  FFMA.FTZ R149, R7, R149, R146 ;  /* 0x0000009507957223 */ /* 0x000fe40000010092 */
[----:B------:R-:W-:Y:S02]  /*4ca0*/  FADD.FTZ R147, R232, R147 ;  /* 0x00000093e8937221 */ /* 0x000fe40000010000 */
[----:B------:R-:W-:-:S02]  /*4cb0*/  FMUL.FTZ R146, R14, R200 ;  /* 0x000000c80e927220 */ /* 0x000fc40000410000 */
[----:B------:R-:W-:Y:S02]  /*4cc0*/  FFMA.FTZ R144, R13, R200, -R144 ;  /* 0x000000c80d907223 */ /* 0x000fe40000010890 */
[----:B------:R-:W-:Y:S02]  /*4cd0*/  FADD.FTZ R150, -R231, R150 ;  /* 0x00000096e7967221 */ /* 0x000fe40000010100 */
[C---:B------:R-:W-:Y:S02]  /*4ce0*/  FMUL.FTZ R145, R16.reuse, -R147 ;  /* 0x8000009310917220 */ /* 0x040fe40000410000 */
[----:B------:R-:W-:Y:S02]  /*4cf0*/  FFMA.FTZ R146, R13, R201, R146 ;  /* 0x000000c90d927223 */ /* 0x000fe40000010092 */
[----:B------:R-:W-:Y:S02]  /*4d00*/  FADD.FTZ R199, R181, R144 ;  /* 0x00000090b5c77221 */ /* 0x000fe40000010000 */
[----:B------:R-:W-:-:S02]  /*4d10*/  FMUL.FTZ R144, R16, -R150 ;  /* 0x8000009610907220 */ /* 0x000fc40000410000 */
[C---:B------:R-:W-:Y:S02]  /*4d20*/  FFMA.FTZ R150, R15.reuse, R150, R145 ;  /* 0x000000960f967223 */ /* 0x040fe40000010091 */
[----:B------:R-:W-:Y:S02]  /*4d30*/  FADD.FTZ R198, RZ, R146 ;  /* 0x00000092ffc67221 */ /* 0x000fe40000010000 */
[C---:B------:R-:W-:Y:S02]  /*4d40*/  FMUL.FTZ R145, R16.reuse, R199 ;  /* 0x000000c710917220 */ /* 0x040fe40000410000 */
[----:B------:R-:W-:Y:S02]  /*4d50*/  FFMA.FTZ R147, R15, R147, -R144 ;  /* 0x000000930f937223 */ /* 0x000fe40000010890 */
[----:B------:R-:W-:Y:S02]  /*4d60*/  FADD.FTZ R150, -R233, R150 ;  /* 0x00000096e9967221 */ /* 0x000fe40000010100 */
[----:B------:R-:W-:-:S02]  /*4d70*/  FMUL.FTZ R144, R16, R198 ;  /* 0x000000c610907220 */ /* 0x000fc40000410000 */
[C---:B------:R-:W-:Y:S02]  /*4d80*/  FFMA.FTZ R197, R15.reuse, R198, R145 ;  /* 0x000000c60fc57223 */ /* 0x040fe40000010091 */
[----:B------:R-:W-:Y:S02]  /*4d90*/  FADD.FTZ R147, R234, R147 ;  /* 0x00000093ea937221 */ /* 0x000fe40000010000 */
[----:B------:R-:W-:Y:S02]  /*4da0*/  FMUL.FTZ R146, R14, -R150 ;  /* 0x800000960e927220 */ /* 0x000fe40000410000 */
[----:B------:R-:W-:Y:S02]  /*4db0*/  FFMA.FTZ R145, R15, R199, -R144 ;  /* 0x000000c70f917223 */ /* 0x000fe40000010890 */
[----:B------:R-:W-:Y:S02]  /*4dc0*/  FADD.FTZ R197, RZ, R197 ;  /* 0x000000c5ffc57221 */ /* 0x000fe40000010000 */
[----:B------:R-:W-:-:S02]  /*4dd0*/  FFMA.FTZ R148, R7, R151, -R148 ;  /* 0x0000009707947223 */ /* 0x000fc40000010894 */
[-C--:B------:R-:W-:Y:S02]  /*4de0*/  FMUL.FTZ R151, R14, -R147.reuse ;  /* 0x800000930e977220 */ /* 0x080fe40000410000 */
[C---:B------:R-:W-:Y:S02]  /*4df0*/  FFMA.FTZ R147, R13.reuse, R147, -R146 ;  /* 0x000000930d937223 */ /* 0x040fe40000010892 */
[----:B------:R-:W-:Y:S02]  /*4e00*/  FADD.FTZ R196, R180, R145 ;  /* 0x00000091b4c47221 */ /* 0x000fe40000010000 */
        /* <DEDUP_REMOVED lines=8> */
[----:B------:R-:W-:-:S02]  /*4e90*/  FADD.FTZ R195, R179, R144 ;  /* 0x00000090b3c37221 */ /* 0x000fc40000010000 */
        /* <DEDUP_REMOVED lines=27> */
[C---:B------:R-:W-:Y:S02]  /*5050*/  FMUL.FTZ R145, R24.reuse, R191 ;  /* 0x000000bf18917220 */ /* 0x040fe40000410000 */
[----:B------:R-:W-:Y:S02]  /*5060*/  FFMA.FTZ R147, R7, R147, -R144 ;  /* 0x0000009307937223 */ /* 0x000fe40000010890 */
[----:B------:R-:W-:-:S02]  /*5070*/  FMUL.FTZ R144, R24, R190 ;  /* 0x000000be18907220 */ /* 0x000fc40000410000 */
[----:B------:R-:W-:Y:S02]  /*5080*/  FFMA.FTZ R189, R23, R190, R145 ;  /* 0x000000be17bd7223 */ /* 0x000fe40000010091 */
[----:B------:R-:W-:Y:S02]  /*5090*/  FADD.FTZ R150, -R241, R150 ;  /* 0x00000096f1967221 */ /* 0x000fe40000010100 */
[----:B------:R-:W-:Y:S02]  /*50a0*/  FFMA.FTZ R145, R23, R191, -R144 ;  /* 0x000000bf17917223 */ /* 0x000fe40000010890 */
[----:B------:R-:W-:Y:S02]  /*50b0*/  FADD.FTZ R189, RZ, R189 ;  /* 0x000000bdffbd7221 */ /* 0x000fe40000010000 */
[----:B------:R-:W-:Y:S02]  /*50c0*/  FADD.FTZ R147, R242, R147 ;  /* 0x00000093f2937221 */ /* 0x000fe40000010000 */
[----:B------:R-:W-:-:S02]  /*50d0*/  FMUL.FTZ R146, R6, -R150 ;  /* 0x8000009606927220 */ /* 0x000fc40000410000 */
[----:B------:R-:W-:Y:S02]  /*50e0*/  FADD.FTZ R188, R174, R145 ;  /* 0x00000091aebc7221 */ /* 0x000fe40000010000 */
[C---:B------:R-:W-:Y:S02]  /*50f0*/  FMUL.FTZ R144, R26.reuse, R189 ;  /* 0x000000bd1a907220 */ /* 0x040fe40000410000 */
[-C--:B------:R-:W-:Y:S02]  /*5100*/  FFMA.FTZ R155, R5, R147.reuse, -R146 ;  /* 0x00000093059b7223 */ /* 0x080fe40000010892 */
[-C--:B------:R-:W-:Y:S02]  /*5110*/  FMUL.FTZ R146, R26, R188.reuse ;  /* 0x000000bc1a927220 */ /* 0x080fe40000410000 */
[----:B------:R-:W-:Y:S02]  /*5120*/  FFMA.FTZ R144, R25, R188, -R144 ;  /* 0x000000bc19907223 */ /* 0x000fe40000010890 */
[----:B------:R-:W-:-:S02]  /*5130*/  FMUL.FTZ R151, R6, -R147 ;  /* 0x8000009306977220 */ /* 0x000fc40000410000 */
[----:B------:R-:W-:Y:S02]  /*5140*/  FFMA.FTZ R146, R25, R189, R146 ;  /* 0x000000bd19927223 */ /* 0x000fe40000010092 */
[----:B------:R-:W-:Y:S01]  /*5150*/  FADD.FTZ R187, R173, R144 ;  /* 0x00000090adbb7221 */ /* 0x000fe20000010000 */
[----:B------:R-:W-:Y:S01]  /*5160*/  MOV R144, 0x3f800000 ;  /* 0x3f80000000907802 */ /* 0x000fe20000000f00 */
        /* <DEDUP_REMOVED lines=9> */
[----:B------:R-:W-:Y:S01]  /*5200*/  CS2R R146, SRZ ;  /* 0x0000000000927805 */ /* 0x000fe2000001ff00 */
[----:B------:R-:W-:-:S02]  /*5210*/  FADD.FTZ R177, RZ, R177 ;  /* 0x000000b1ffb17221 */ /* 0x000fc40000010000 */
[----:B------:R-:W-:Y:S02]  /*5220*/  FADD.FTZ R151, -R243, R152 ;  /* 0x00000098f3977221 */ /* 0x000fe40000010100 */
[----:B------:R-:W-:Y:S02]  /*5230*/  FADD.FTZ R176, R170, R153 ;  /* 0x00000099aab07221 */ /* 0x000fe40000010000 */
[CC--:B------:R-:W-:Y:S02]  /*5240*/  FMUL.FTZ R152, R164.reuse, R177.reuse ;  /* 0x000000b1a4987220 */ /* 0x0c0fe40000410000 */
[-C--:B------:R-:W-:Y:S02]  /*5250*/  FMUL.FTZ R154, R164, R176.reuse ;  /* 0x000000b0a49a7220 */ /* 0x080fe40000410000 */
[----:B------:R-:W-:Y:S02]  /*5260*/  FFMA.FTZ R152, R29, R176, -R152 ;  /* 0x000000b01d987223 */ /* 0x000fe40000010898 */
[----:B------:R-:W-:Y:S01]  /*5270*/  FFMA.FTZ R148, R5, R148, -R145 ;  /* 0x0000009405947223 */ /* 0x000fe20000010891 */
[----:B------:R-:W-:Y:S01]  /*5280*/  HFMA2.MMA R145, -RZ, RZ, 0, 0 ;  /* 0x00000000ff917435 */ /* 0x000fe200000001ff */
[----:B------:R-:W-:-:S02]  /*5290*/  FFMA.FTZ R154, R29, R177, R154 ;  /* 0x000000b11d9a7223 */ /* 0x000fc4000001009a */
[----:B------:R-:W-:Y:S02]  /*52a0*/  FADD.FTZ R210, R169, R152 ;  /* 0x00000098a9d27221 */ /* 0x000fe40000010000 */
[----:B------:R-:W-:Y:S02]  /*52b0*/  FADD.FTZ R211, RZ, R154 ;  /* 0x0000009affd37221 */ /* 0x000fe40000010000 */
[C---:B------:R-:W-:Y:S02]  /*52c0*/  FMUL.FTZ R154, R166.reuse, R210 ;  /* 0x000000d2a69a7220 */ /* 0x040fe40000410000 */
[-C--:B------:R-:W-:Y:S01]  /*52d0*/  FMUL.FTZ R152, R166, R211.reuse ;  /* 0x000000d3a6987220 */ /* 0x080fe20000410000 */
[----:B------:R-:W0:Y:S01]  /*52e0*/  @!P0 LDS.128 R144, [R156.X16+0xac80] ;  /* 0x00ac80009c908984 */ /* 0x000e22000000cc00 */
[----:B------:R-:W-:Y:S01]  /*52f0*/  FFMA.FTZ R154, R165, R211, R154 ;  /* 0x000000d3a59a7223 */ /* 0x000fe2000001009a */
[----:B------:R-:W-:Y:S01]  /*5300*/  ISETP.GT.U32.AND P0, PT, R2, 0x1f, PT ;  /* 0x0000001f0200780c */ /* 0x000fe20003f04070 */
[----:B------:R-:W-:-:S02]  /*5310*/  FADD.FTZ R150, R244, R155 ;  /* 0x0000009bf4967221 */ /* 0x000fc40000010000 */
[----:B------:R-:W-:Y:S02]  /*5320*/  FFMA.FTZ R152, R165, R210, -R152 ;  /* 0x000000d2a5987223 */ /* 0x000fe40000010898 */
[----:B------:R-:W-:Y:S01]  /*5330*/  FADD.FTZ R212, RZ, R154 ;  /* 0x0000009affd47221 */ /* 0x000fe20000010000 */
[----:B------:R1:W-:Y:S01]  /*5340*/  STS.128 [R247.X16+0x8e80], R148 ;  /* 0x008e8094f7007388 */ /* 0x0003e2000000cc00 */
[----:B------:R-:W-:-:S04]  /*5350*/  FADD.FTZ R213, R3, R152 ;  /* 0x0000009803d57221 */ /* 0x000fc80000010000 */
[----:B------:R-:W-:-:S04]  /*5360*/  FMUL.FTZ R245, R168, R213 ;  /* 0x000000d5a8f57220 */ /* 0x000fc80000410000 */
[-C--:B------:R-:W-:Y:S02]  /*5370*/  FFMA.FTZ R245, R167, R212.reuse, R245 ;  /* 0x000000d4a7f57223 */ /* 0x080fe400000100f5 */
[----:B-1----:R-:W-:-:S04]  /*5380*/  FMUL.FTZ R148, R168, R212 ;  /* 0x000000d4a8947220 */ /* 0x002fc80000410000 */
[----:B------:R-:W-:-:S04]  /*5390*/  FFMA.FTZ R149, R167, R213, -R148 ;  /* 0x000000d5a7957223 */ /* 0x000fc80000010894 */
[----:B------:R-:W-:Y:S01]  /*53a0*/  FADD.FTZ R214, R4, R149 ;  /* 0x0000009504d67221 */ /* 0x000fe20000010000 */
[----:B------:R-:W-:Y:S06]  /*53b0*/  BAR.SYNC.DEFER_BLOCKING 0x0 ;  /* 0x0000000000007b1d */ /* 0x000fec0000010000 */
[----:B------:R-:W-:Y:S05]  /*53c0*/  @P0 BRA `(.L_x_2391) ;  /* 0x00000e2000000947 */ /* 0x000fea0003800000 */
[----:B------:R-:W-:-:S05]  /*53d0*/  IMAD R249, R2, 0x50, RZ ;  /* 0x0000005002f97824 */ /* 0x000fca00078e02ff */
[----:B------:R-:W-:Y:S04]  /*53e0*/  LDS.128 R148, [R249+0x8ea0] ;  /* 0x008ea000f9947984 */ /* 0x000fe80000000c00 */
[----:B------:R-:W1:Y:S04]  /*53f0*/  LDS.128 R156, [R249+0x8eb0] ;  /* 0x008eb000f99c7984 */ /* 0x000e680000000c00 */
[----:B------:R-:W2:Y:S01]  /*5400*/  LDS.128 R152, [R249+0x8e90] ;  /* 0x008e9000f9987984 */ /* 0x000ea20000000c00 */
[C---:B-1----:R-:W-:Y:S02]  /*5410*/  FMUL.FTZ R161, R149.reuse, R157 ;  /* 0x0000009d95a17220 */ /* 0x042fe40000410000 */
[----:B------:R-:W-:-:S02]  /*5420*/  FMUL.FTZ R162, R149, R156 ;  /* 0x0000009c95a27220 */ /* 0x000fc40000410000 */
[C---:B------:R-:W-:Y:S02]  /*5430*/  FFMA.FTZ R160, R148.reuse, R156, -R161 ;  /* 0x0000009c94a07223 */ /* 0x040fe400000108a1 */
[C---:B------:R-:W-:Y:S02]  /*5440*/  FFMA.FTZ R161, R148.reuse, R157, R162 ;  /* 0x0000009d94a17223 */ /* 0x040fe400000100a2 */
[CC--:B------:R-:W-:Y:S02]  /*5450*/  FMUL.FTZ R157, R149.reuse, R159.reuse ;  /* 0x0000009f959d7220 */ /* 0x0c0fe40000410000 */
[-C--:B------:R-:W-:Y:S02]  /*5460*/  FMUL.FTZ R156, R149, R158.reuse ;  /* 0x0000009e959c7220 */ /* 0x080fe40000410000 */
[C---:B------:R-:W-:Y:S02]  /*5470*/  FFMA.FTZ R149, R148.reuse, R158, -R157 ;  /* 0x0000009e94957223 */ /* 0x040fe4000001089d */
[----:B------:R-:W-:-:S02]  /*5480*/  FFMA.FTZ R148, R148, R159, R156 ;  /* 0x0000009f94947223 */ /* 0x000fc4000001009c */
[----:B------:R-:W1:Y:S01]  /*5490*/  LDS.128 R156, [R249+0x8e80] ;  /* 0x008e8000f99c7984 */ /* 0x000e620000000c00 */
[----:B------:R-:W-:Y:S02]  /*54a0*/  FADD.FTZ R149, R150, R149 ;  /* 0x0000009596957221 */ /* 0x000fe40000010000 */
[----:B------:R-:W-:Y:S02]  /*54b0*/  FADD.FTZ R148, R151, R148 ;  /* 0x0000009497947221 */ /* 0x000fe40000010000 */
[----:B--2---:R-:W-:-:S04]  /*54c0*/  FMUL.FTZ R151, R153, R149 ;  /* 0x0000009599977220 */ /* 0x004fc80000410000 */
[CC--:B------:R-:W-:Y:S02]  /*54d0*/  FFMA.FTZ R150, R152.reuse, R148.reuse, R151 ;  /* 0x0000009498967223 */ /* 0x0c0fe40000010097 */
[----:B------:R-:W-:Y:S02]  /*54e0*/  FMUL.FTZ R148, R153, R148 ;  /* 0x0000009499947220 */ /* 0x000fe40000410000 */
[----:B------:R-:W-:Y:S02]  /*54f0*/  FADD.FTZ R155, R155, R150 ;  /* 0x000000969b9b7221 */ /* 0x000fe40000010000 */
[----:B------:R-:W-:Y:S02]  /*5500*/  FFMA.FTZ R151, R152, R149, -R148 ;  /* 0x0000009598977223 */ /* 0x000fe40000010894 */
[C---:B------:R-:W-:Y:S02]  /*5510*/  FMUL.FTZ R149, R153.reuse, R161 ;  /* 0x000000a199957220 */ /* 0x040fe40000410000 */
[----:B------:R-:W-:-:S02]  /*5520*/  FMUL.FTZ R153, R153, R160 ;  /* 0x000000a099997220 */ /* 0x000fc40000410000 */
[----:B------:R-:W-:Y:S02]  /*5530*/  FADD.FTZ R151, R154, R151 ;  /* 0x000000979a977221 */ /* 0x000fe40000010000 */
[C---:B------:R-:W-:Y:S02]  /*5540*/  FFMA.FTZ R153, R152.reuse, R161, R153 ;  /* 0x000000a198997223 */ /* 0x040fe40000010099 */
[----:B------:R-:W-:Y:S02]  /*5550*/  FFMA.FTZ R160, R152, R160, -R149 ;  /* 0x000000a098a07223 */ /* 0x000fe40000010895 */
[C---:B-1----:R-:W-:Y:S02]  /*5560*/  FMUL.FTZ R148, R157.reuse, R155 ;  /* 0x0000009b9d947220 */ /* 0x042fe40000410000 */
[----:B------:R-:W-:Y:S02]  /*5570*/  FMUL.FTZ R149, R157, R153 ;  /* 0x000000999d957220 */ /* 0x000fe40000410000 */
[----:B------:R-:W-:-:S02]  /*5580*/  FFMA.FTZ R161, R156, R151, -R148 ;  /* 0x000000979ca17223 */ /* 0x000fc40000010894 */
[C---:B------:R-:W-:Y:S02]  /*5590*/  FMUL.FTZ R148, R157.reuse, R151 ;  /* 0x000000979d947220 */ /* 0x040fe40000410000 */
[-C--:B------:R-:W-:Y:S02]  /*55a0*/  FMUL.FTZ R151, R157, R160.reuse ;  /* 0x000000a09d977220 */ /* 0x080fe40000410000 */
[C---:B------:R-:W-:Y:S02]  /*55b0*/  FFMA.FTZ R148, R156.reuse, R155, R148 ;  /* 0x0000009b9c947223 */ /* 0x040fe40000010094 */
[----:B------:R-:W-:Y:S01]  /*55c0*/  FFMA.FTZ R152, R156, R160, -R149 ;  /* 0x000000a09c987223 */ /* 0x000fe20000010895 */
[----:B------:R-:W-:Y:S01]  /*55d0*/  LOP3.LUT R149, R2, 0x1f, RZ, 0xc0, !PT ;  /* 0x0000001f02957812 */ /* 0x000fe200078ec0ff */
[----:B------:R-:W-:Y:S02]  /*55e0*/  FFMA.FTZ R151, R156, R153, R151 ;  /* 0x000000999c977223 */ /* 0x000fe40000010097 */
[----:B------:R-:W-:Y:S01]  /*55f0*/  FADD.FTZ R158, R158, R161 ;  /* 0x000000a19e9e7221 */ /* 0x000fe20000010000 */
[----:B------:R-:W-:Y:S01]  /*5600*/  ISETP.NE.AND P0, PT, R149, 0x1f, PT ;  /* 0x0000001f9500780c */ /* 0x000fe20003f05270 */
[----:B------:R-:W-:Y:S01]  /*5610*/  FADD.FTZ R159, R159, R148 ;  /* 0x000000949f9f7221 */ /* 0x000fe20000010000 */
[----:B------:R-:W-:-:S02]  /*5620*/  MOV R155, R152 ;  /* 0x00000098009b7202 */ /* 0x000fc40000000f00 */
[----:B------:R-:W-:Y:S02]  /*5630*/  MOV R160, R151 ;  /* 0x0000009700a07202 */ /* 0x000fe40000000f00 */
[----:B------:R-:W-:Y:S02]  /*5640*/  MOV R153, R158 ;  /* 0x0000009e00997202 */ /* 0x000fe40000000f00 */
[----:B------:R-:W-:Y:S01]  /*5650*/  MOV R154, R159 ;  /* 0x0000009f009a7202 */ /* 0x000fe20000000f00 */
[----:B------:R-:W-:Y:S05]  /*5660*/  BRA.DIV ~URZ, `(.L_x_2392) ;  /* 0x00006ae27f007947 */ /* 0x000fea000b800000 */
[----:B------:R1:W2:Y:S02]  /*5670*/  SHFL.DOWN PT, R156, R152, 0x1, 0x1f ;  /* 0x08201f00989c7f89 */ /* 0x0002a400000e0000 */
.L_x_2490:
[----:B------:R-:W-:Y:S05]  /*5680*/  BRA.DIV ~URZ, `(.L_x_2393) ;  /* 0x00006b327f007947 */ /* 0x000fea000b800000 */
[----:B------:R-:W3:Y:S04]  /*5690*/  SHFL.DOWN PT, R151, R151, 0x1, 0x1f ;  /* 0x08201f0097977f89 */ /* 0x000ee800000e0000 */
[----:B------:R4:W1:Y:S04]  /*56a0*/  SHFL.DOWN PT, R157, R158, 0x1, 0x1f ;  /* 0x08201f009e9d7f89 */ /* 0x00086800000e0000 */
[----:B------:R4:W2:Y:S02]  /*56b0*/  SHFL.DOWN PT, R150, R159, 0x1, 0x1f ;  /* 0x08201f009f967f89 */ /* 0x0008a400000e0000 */
.L_x_2491:
[----:B------:R-:W-:Y:S01]  /*56c0*/  BSSY B1, `(.L_x_2394) ;  /* 0x000000d000017945 */ /* 0x000fe20003800000 */
[----:B------:R-:W-:Y:S05]  /*56d0*/  @!P0 BRA `(.L_x_2395) ;  /* 0x000000b000008947 */ /* 0x000fea0003800000 */
[C---:B--2---:R-:W-:Y:S02]  /*56e0*/  FMUL.FTZ R148, R160.reuse, R150 ;  /* 0x00000096a0947220 */ /* 0x044fe40000410000 */
[----:B-1----:R-:W-:-:S02]  /*56f0*/  FMUL.FTZ R149, R160, R157 ;  /* 0x0000009da0957220 */ /* 0x002fc40000410000 */
[C---:B------:R-:W-:Y:S02]  /*5700*/  FFMA.FTZ R152, R155.reuse, R157, -R148 ;  /* 0x0000009d9b987223 */ /* 0x040fe40000010894 */
[CC--:B---3--:R-:W-:Y:S02]  /*5710*/  FMUL.FTZ R148, R160.reuse, R151.reuse ;  /* 0x00000097a0947220 */ /* 0x0c8fe40000410000 */
[-C--:B------:R-:W-:Y:S02]  /*5720*/  FMUL.FTZ R160, R160, R156.reuse ;  /* 0x0000009ca0a07220 */ /* 0x080fe40000410000 */
[C---:B------:R-:W-:Y:S02]  /*5730*/  FFMA.FTZ R148, R155.reuse, R156, -R148 ;  /* 0x0000009c9b947223 */ /* 0x040fe40000010894 */
[C---:B------:R-:W-:Y:S02]  /*5740*/  FFMA.FTZ R149, R155.reuse, R150, R149 ;  /* 0x000000969b957223 */ /* 0x040fe40000010095 */
[----:B------:R-:W-:Y:S01]  /*5750*/  FFMA.FTZ R160, R155, R151, R160 ;  /* 0x000000979ba07223 */ /* 0x000fe200000100a0 */
[----:B------:R-:W-:Y:S01]  /*5760*/  MOV R155, R148 ;  /* 0x00000094009b7202 */ /* 0x000fe20000000f00 */
[----:B------:R-:W-:-:S02]  /*5770*/  FADD.FTZ R153, R153, R152 ;  /* 0x0000009899997221 */ /* 0x000fc40000010000 */
[----:B------:R-:W-:Y:S02]  /*5780*/  FADD.FTZ R154, R154, R149 ;  /* 0x000000959a9a7221 */ /* 0x000fe40000010000 */
.L_x_2395:
[----:B------:R-:W-:Y:S05]  /*5790*/  BSYNC B1 ;  /* 0x0000000000017941 */ /* 0x000fea0003800000 */
.L_x_2394:
[----:B------:R-:W-:-:S04]  /*57a0*/  LOP3.LUT R148, R2, 0x1f, RZ, 0xc0, !PT ;  /* 0x0000001f02947812 */ /* 0x000fc800078ec0ff */
[----:B------:R-:W-:Y:S01]  /*57b0*/  ISETP.GT.U32.AND P0, PT, R148, 0x1d, PT ;  /* 0x0000001d9400780c */ /* 0x000fe20003f04070 */
[----:B------:R-:W-:Y:S05]  /*57c0*/  BRA.DIV ~URZ, `(.L_x_2396) ;  /* 0x00006b427f007947 */ /* 0x000fea000b800000 */
[----:B-1----:R1:W4:Y:S04]  /*57d0*/  SHFL.DOWN PT, R157, R155, 0x2, 0x1f ;  /* 0x08401f009b9d7f89 */ /* 0x00232800000e0000 */
[----:B--2---:R1:W2:Y:S04]  /*57e0*/  SHFL.DOWN PT, R156, R160, 0x2, 0x1f ;  /* 0x08401f00a09c7f89 */ /* 0x0042a800000e0000 */
[----:B---3--:R1:W3:Y:S04]  /*57f0*/  SHFL.DOWN PT, R151, R153, 0x2, 0x1f ;  /* 0x08401f0099977f89 */ /* 0x0082e800000e0000 */
[----:B------:R1:W0:Y:S02]  /*5800*/  SHFL.DOWN PT, R150, R154, 0x2, 0x1f ;  /* 0x08401f009a967f89 */ /* 0x00022400000e0000 */
.L_x_2492:
        /* <DEDUP_REMOVED lines=13> */
.L_x_2398:
[----:B------:R-:W-:Y:S05]  /*58e0*/  BSYNC B1 ;  /* 0x0000000000017941 */ /* 0x000fea0003800000 */
.L_x_2397:
[----:B------:R-:W-:-:S04]  /*58f0*/  LOP3.LUT R148, R2, 0x1f, RZ, 0xc0, !PT ;  /* 0x0000001f02947812 */ /* 0x000fc800078ec0ff */
[----:B------:R-:W-:Y:S01]  /*5900*/  ISETP.GT.U32.AND P0, PT, R148, 0x1b, PT ;  /* 0x0000001b9400780c */ /* 0x000fe20003f04070 */
[----:B------:R-:W-:Y:S10]  /*5910*/  BRA.DIV ~URZ, `(.L_x_2399) ;  /* 0x00006bb27f007947 */ /* 0x000ff4000b800000 */
[----:B----4-:R4:W1:Y:S02]  /*5920*/  SHFL.DOWN PT, R157, R155, 0x4, 0x1f ;  /* 0x08801f009b9d7f89 */ /* 0x01086400000e0000 */
.L_x_2493:
[----:B------:R-:W-:Y:S05]  /*5930*/  BRA.DIV ~URZ, `(.L_x_2400) ;  /* 0x00006c127f007947 */ /* 0x000fea000b800000 */
[----:B--2---:R2:W4:Y:S04]  /*5940*/  SHFL.DOWN PT, R156, R160, 0x4, 0x1f ;  /* 0x08801f00a09c7f89 */ /* 0x00452800000e0000 */
[----:B---3--:R2:W3:Y:S04]  /*5950*/  SHFL.DOWN PT, R151, R153, 0x4, 0x1f ;  /* 0x08801f0099977f89 */ /* 0x0084e800000e0000 */
[----:B0-----:R2:W0:Y:S02]  /*5960*/  SHFL.DOWN PT, R150, R154, 0x4, 0x1f ;  /* 0x08801f009a967f89 */ /* 0x00142400000e0000 */
.L_x_2494:
[----:B------:R-:W-:Y:S01]  /*5970*/  BSSY B1, `(.L_x_2401) ;  /* 0x000000d000017945 */ /* 0x000fe20003800000 */
[----:B------:R-:W-:Y:S05]  /*5980*/  @P0 BRA `(.L_x_2402) ;  /* 0x000000b000000947 */ /* 0x000fea0003800000 */
[C---:B0-----:R-:W-:Y:S02]  /*5990*/  FMUL.FTZ R148, R160.reuse, R150 ;  /* 0x00000096a0947220 */ /* 0x041fe40000410000 */
[----:B---3--:R-:W-:-:S02]  /*59a0*/  FMUL.FTZ R149, R160, R151 ;  /* 0x00000097a0957220 */ /* 0x008fc40000410000 */
[C---:B------:R-:W-:Y:S02]  /*59b0*/  FFMA.FTZ R152, R155.reuse, R151, -R148 ;  /* 0x000000979b987223 */ /* 0x040fe40000010894 */
[C---:B----4-:R-:W-:Y:S02]  /*59c0*/  FMUL.FTZ R148, R160.reuse, R156 ;  /* 0x0000009ca0947220 */ /* 0x050fe40000410000 */
[-C--:B-12---:R-:W-:Y:S02]  /*59d0*/  FMUL.FTZ R160, R160, R157.reuse ;  /* 0x0000009da0a07220 */ /* 0x086fe40000410000 */
[C---:B------:R-:W-:Y:S02]  /*59e0*/  FFMA.FTZ R148, R155.reuse, R157, -R148 ;  /* 0x0000009d9b947223 */ /* 0x040fe40000010894 */
[C---:B------:R-:W-:Y:S02]  /*59f0*/  FFMA.FTZ R149, R155.reuse, R150, R149 ;  /* 0x000000969b957223 */ /* 0x040fe40000010095 */
[----:B------:R-:W-:Y:S01]  /*5a00*/  FFMA.FTZ R160, R155, R156, R160 ;  /* 0x0000009c9ba07223 */ /* 0x000fe200000100a0 */
[----:B------:R-:W-:Y:S01]  /*5a10*/  MOV R155, R148 ;  /* 0x00000094009b7202 */ /* 0x000fe20000000f00 */
[----:B------:R-:W-:-:S02]  /*5a20*/  FADD.FTZ R153, R153, R152 ;  /* 0x0000009899997221 */ /* 0x000fc40000010000 */
[----:B------:R-:W-:Y:S02]  /*5a30*/  FADD.FTZ R154, R154, R149 ;  /* 0x000000959a9a7221 */ /* 0x000fe40000010000 */
.L_x_2402:
[----:B------:R-:W-:Y:S05]  /*5a40*/  BSYNC B1 ;  /* 0x0000000000017941 */ /* 0x000fea0003800000 */
.L_x_2401:
[----:B------:R-:W-:-:S04]  /*5a50*/  LOP3.LUT R148, R2, 0x1f, RZ, 0xc0, !PT ;  /* 0x0000001f02947812 */ /* 0x000fc800078ec0ff */
[----:B------:R-:W-:Y:S01]  /*5a60*/  ISETP.GT.U32.AND P0, PT, R148, 0x17, PT ;  /* 0x000000179400780c */ /* 0x000fe20003f04070 */
[----:B------:R-:W-:Y:S05]  /*5a70*/  BRA.DIV ~URZ, `(.L_x_2403) ;  /* 0x00006c227f007947 */ /* 0x000fea000b800000 */
[----:B-1----:R1:W2:Y:S04]  /*5a80*/  SHFL.DOWN PT, R157, R155, 0x8, 0x1f ;  /* 0x09001f009b9d7f89 */ /* 0x0022a800000e0000 */
[----:B----4-:R1:W4:Y:S04]  /*5a90*/  SHFL.DOWN PT, R156, R160, 0x8, 0x1f ;  /* 0x09001f00a09c7f89 */ /* 0x01032800000e0000 */
[----:B---3--:R1:W3:Y:S04]  /*5aa0*/  SHFL.DOWN PT, R151, R153, 0x8, 0x1f ;  /* 0x09001f0099977f89 */ /* 0x0082e800000e0000 */
[----:B0-----:R1:W0:Y:S02]  /*5ab0*/  SHFL.DOWN PT, R150, R154, 0x8, 0x1f ;  /* 0x09001f009a967f89 */ /* 0x00122400000e0000 */
.L_x_2495:
        /* <DEDUP_REMOVED lines=13> */
.L_x_2405:
[----:B------:R-:W-:Y:S05]  /*5b90*/  BSYNC B1 ;  /* 0x0000000000017941 */ /* 0x000fea0003800000 */
.L_x_2404:
[----:B------:R-:W-:-:S04]  /*5ba0*/  LOP3.LUT R148, R2, 0x1f, RZ, 0xc0, !PT ;  /* 0x0000001f02947812 */ /* 0x000fc800078ec0ff */
[----:B------:R-:W-:Y:S01]  /*5bb0*/  ISETP.GT.U32.AND P0, PT, R148, 0xf, PT ;  /* 0x0000000f9400780c */ /* 0x000fe20003f04070 */
[----:B------:R-:W-:Y:S10]  /*5bc0*/  BRA.DIV ~URZ, `(.L_x_2406) ;  /* 0x00006c927f007947 */ /* 0x000ff4000b800000 */
[----:B--2---:R2:W1:Y:S02]  /*5bd0*/  SHFL.DOWN PT, R157, R155, 0x10, 0x1f ;  /* 0x0a001f009b9d7f89 */ /* 0x00446400000e0000 */
.L_x_2496:
[----:B------:R-:W-:Y:S05]  /*5be0*/  BRA.DIV ~URZ, `(.L_x_2407) ;  /* 0x00006cf27f007947 */ /* 0x000fea000b800000 */
[----:B----4-:R4:W2:Y:S04]  /*5bf0*/  SHFL.DOWN PT, R156, R160, 0x10, 0x1f ;  /* 0x0a001f00a09c7f89 */ /* 0x0108a800000e0000 */
[----:B---3--:R4:W3:Y:S04]  /*5c00*/  SHFL.DOWN PT, R151, R153, 0x10, 0x1f ;  /* 0x0a001f0099977f89 */ /* 0x0088e800000e0000 */
[----:B0-----:R4:W0:Y:S02]  /*5c10*/  SHFL.DOWN PT, R150, R154, 0x10, 0x1f ;  /* 0x0a001f009a967f89 */ /* 0x00182400000e0000 */
.L_x_2497:
        /* <DEDUP_REMOVED lines=13> */
.L_x_2409:
[----:B------:R-:W-:Y:S05]  /*5cf0*/  BSYNC B1 ;  /* 0x0000000000017941 */ /* 0x000fea0003800000 */
.L_x_2408:
[----:B------:R-:W-:Y:S05]  /*5d00*/  BRA.DIV ~URZ, `(.L_x_2410) ;  /* 0x00006d227f007947 */ /* 0x000fea000b800000 */
[----:B------:R-:W5:Y:S04]  /*5d10*/  SHFL.IDX PT, R148, R160, RZ, 0x1f ;  /* 0x00001fffa0947589 */ /* 0x000f6800000e0000 */
[----:B---3--:R-:W3:Y:S04]  /*5d20*/  SHFL.IDX PT, R151, R155, RZ, 0x1f ;  /* 0x00001fff9b977589 */ /* 0x008ee800000e0000 */
[----:B-1----:R-:W1:Y:S04]  /*5d30*/  SHFL.IDX PT, R157, R153, RZ, 0x1f ;  /* 0x00001fff999d7589 */ /* 0x002e6800000e0000 */
[----:B--2---:R-:W2:Y:S04]  /*5d40*/  SHFL.IDX PT, R156, R154, RZ, 0x1f ;  /* 0x00001fff9a9c7589 */ /* 0x004ea800000e0000 */
[----:B------:R-:W4:Y:S04]  /*5d50*/  SHFL.DOWN PT, R155, R155, 0x1, 0x1f ;  /* 0x08201f009b9b7f89 */ /* 0x000f2800000e0000 */
[----:B----4-:R-:W4:Y:S04]  /*5d60*/  SHFL.DOWN PT, R160, R160, 0x1, 0x1f ;  /* 0x08201f00a0a07f89 */ /* 0x010f2800000e0000 */
[----:B------:R-:W0:Y:S01]  /*5d70*/  SHFL.DOWN PT, R153, R153, 0x1, 0x1f ;  /* 0x08201f0099997f89 */ /* 0x000e2200000e0000 */
[----:B-----5:R-:W-:-:S02]  /*5d80*/  FMUL.FTZ R158, R147, R148 ;  /* 0x00000094939e7220 */ /* 0x020fc40000410000 */
[-C--:B0-----:R-:W-:Y:S01]  /*5d90*/  FMUL.FTZ R150, R146, R148.reuse ;  /* 0x0000009492967220 */ /* 0x081fe20000410000 */
[----:B------:R-:W0:Y:S01]  /*5da0*/  SHFL.DOWN PT, R154, R154, 0x1, 0x1f ;  /* 0x08201f009a9a7f89 */ /* 0x000e2200000e0000 */
[CC--:B---3--:R-:W-:Y:S02]  /*5db0*/  FMUL.FTZ R152, R144.reuse, R151.reuse ;  /* 0x0000009790987220 */ /* 0x0c8fe40000410000 */
[-C--:B------:R-:W-:Y:S01]  /*5dc0*/  FMUL.FTZ R163, R144, R148.reuse ;  /* 0x0000009490a37220 */ /* 0x080fe20000410000 */
[----:B------:R-:W3:Y:S01]  /*5dd0*/  SHFL.IDX PT, R161, R146, RZ, 0x1f ;  /* 0x00001fff92a17589 */ /* 0x000ee200000e0000 */
[-C--:B------:R-:W-:Y:S02]  /*5de0*/  FFMA.FTZ R158, R146, R151.reuse, -R158 ;  /* 0x00000097929e7223 */ /* 0x080fe4000001089e */
[----:B------:R-:W-:Y:S01]  /*5df0*/  FFMA.FTZ R159, R147, R151, R150 ;  /* 0x00000097939f7223 */ /* 0x000fe20000010096 */
[----:B------:R-:W0:Y:S04]  /*5e00*/  SHFL.IDX PT, R250, R147, RZ, 0x1f ;  /* 0x00001fff93fa7589 */ /* 0x000e2800000e0000 */
[----:B------:R-:W0:Y:S04]  /*5e10*/  SHFL.IDX PT, R162, R145, RZ, 0x1f ;  /* 0x00001fff91a27589 */ /* 0x000e2800000e0000 */
[----:B------:R5:W0:Y:S02]  /*5e20*/  SHFL.IDX PT, R246, R144, RZ, 0x1f ;  /* 0x00001fff90f67589 */ /* 0x000a2400000e0000 */
[----:B-----5:R-:W-:-:S02]  /*5e30*/  FMUL.FTZ R144, R145, R148 ;  /* 0x0000009491907220 */ /* 0x020fc40000410000 */
.L_x_2498:
[----:B-12-4-:R-:W-:Y:S01]  /*5e40*/  ISETP.NE.AND P0, PT, R2, 0x1f, PT ;  /* 0x0000001f0200780c */ /* 0x016fe20003f05270 */
[----:B------:R-:W-:Y:S01]  /*5e50*/  BSSY B1, `(.L_x_2411) ;  /* 0x0000011000017945 */ /* 0x000fe20003800000 */
[----:B------:R-:W-:Y:S01]  /*5e60*/  FFMA.FTZ R145, R145, R151, R163 ;  /* 0x0000009791917223 */ /* 0x000fe200000100a3 */
[----:B0-----:R-:W-:-:S02]  /*5e70*/  MOV R148, R246 ;  /* 0x000000f600947202 */ /* 0x001fc40000000f00 */
[----:B------:R-:W-:Y:S02]  /*5e80*/  MOV R149, R162 ;  /* 0x000000a200957202 */ /* 0x000fe40000000f00 */
[----:B---3--:R-:W-:Y:S02]  /*5e90*/  MOV R150, R161 ;  /* 0x000000a100967202 */ /* 0x008fe40000000f00 */
        /* <DEDUP_REMOVED lines=12> */
.L_x_2412:
[----:B------:R-:W-:Y:S05]  /*5f60*/  BSYNC B1 ;  /* 0x0000000000017941 */ /* 0x000fea0003800000 */
.L_x_2411:
[----:B------:R-:W0:Y:S01]  /*5f70*/  LDS.128 R160, [R249+0x8eb0] ;  /* 0x008eb000f9a07984 */ /* 0x000e220000000c00 */
[----:B------:R-:W-:Y:S02]  /*5f80*/  FADD.FTZ R144, -R144, R152 ;  /* 0x0000009890907221 */ /* 0x000fe40000010100 */
[----:B------:R-:W-:Y:S01]  /*5f90*/  FADD.FTZ R146, R158, R157 ;  /* 0x0000009d9e927221 */ /* 0x000fe20000010000 */
[----:B------:R-:W1:Y:S04]  /*5fa0*/  LDS.128 R152, [R249+0x8ea0] ;  /* 0x008ea000f9987984 */ /* 0x000e680000000c00 */
[----:B------:R-:W-:Y:S01]  /*5fb0*/  STS.128 [R249+0x8eb0], R148 ;  /* 0x008eb094f9007388 */ /* 0x000fe20000000c00 */
[----:B0-----:R-:W-:-:S02]  /*5fc0*/  FMUL.FTZ R147, R161, R150 ;  /* 0x00000096a1937220 */ /* 0x001fc40000410000 */
[----:B------:R-:W-:Y:S02]  /*5fd0*/  FMUL.FTZ R157, R161, R149 ;  /* 0x00000095a19d7220 */ /* 0x000fe40000410000 */
[-C--:B------:R-:W-:Y:S02]  /*5fe0*/  FFMA.FTZ R158, R160, R151.reuse, R147 ;  /* 0x00000097a09e7223 */ /* 0x080fe40000010093 */
[----:B------:R-:W-:Y:S02]  /*5ff0*/  FADD.FTZ R147, R159, R156 ;  /* 0x0000009c9f937221 */ /* 0x000fe40000010000 */
[----:B------:R-:W-:Y:S02]  /*6000*/  FADD.FTZ R159, R163, R158 ;  /* 0x0000009ea39f7221 */ /* 0x000fe40000010000 */
[C---:B------:R-:W-:Y:S02]  /*6010*/  FMUL.FTZ R163, R161.reuse, R151 ;  /* 0x00000097a1a37220 */ /* 0x040fe40000410000 */
[----:B------:R-:W-:-:S02]  /*6020*/  FMUL.FTZ R161, R161, R148 ;  /* 0x00000094a1a17220 */ /* 0x000fc40000410000 */
[C---:B------:R-:W-:Y:S02]  /*6030*/  FFMA.FTZ R163, R160.reuse, R150, -R163 ;  /* 0x00000096a0a37223 */ /* 0x040fe400000108a3 */
[C---:B------:R-:W-:Y:S02]  /*6040*/  FFMA.FTZ R156, R160.reuse, R148, -R157 ;  /* 0x00000094a09c7223 */ /* 0x040fe4000001089d */
[----:B------:R-:W-:Y:S02]  /*6050*/  FFMA.FTZ R157, R160, R149, R161 ;  /* 0x00000095a09d7223 */ /* 0x000fe400000100a1 */
[----:B------:R-:W-:Y:S02]  /*6060*/  FADD.FTZ R158, R162, R163 ;  /* 0x000000a3a29e7221 */ /* 0x000fe40000010000 */
[C---:B-1----:R-:W-:Y:S02]  /*6070*/  FMUL.FTZ R161, R153.reuse, R159 ;  /* 0x0000009f99a17220 */ /* 0x042fe40000410000 */
[-C--:B------:R-:W-:Y:S01]  /*6080*/  FMUL.FTZ R160, R153, R158.reuse ;  /* 0x0000009e99a07220 */ /* 0x080fe20000410000 */
[----:B------:R0:W-:Y:S01]  /*6090*/  STS.128 [R249+0x8ea0], R156 ;  /* 0x008ea09cf9007388 */ /* 0x0001e20000000c00 */
[----:B------:R-:W-:-:S02]  /*60a0*/  FFMA.FTZ R161, R152, R158, -R161 ;  /* 0x0000009e98a17223 */ /* 0x000fc400000108a1 */
[----:B------:R-:W-:Y:S02]  /*60b0*/  FFMA.FTZ R160, R152, R159, R160 ;  /* 0x0000009f98a07223 */ /* 0x000fe400000100a0 */
[----:B0-----:R-:W-:Y:S02]  /*60c0*/  FADD.FTZ R158, R154, R161 ;  /* 0x000000a19a9e7221 */ /* 0x001fe40000010000 */
[C---:B------:R-:W-:Y:S02]  /*60d0*/  FMUL.FTZ R161, R153.reuse, R157 ;  /* 0x0000009d99a17220 */ /* 0x040fe40000410000 */
[-C--:B------:R-:W-:Y:S02]  /*60e0*/  FMUL.FTZ R153, R153, R156.reuse ;  /* 0x0000009c99997220 */ /* 0x080fe40000410000 */
[----:B------:R-:W-:Y:S02]  /*60f0*/  FFMA.FTZ R156, R152, R156, -R161 ;  /* 0x0000009c989c7223 */ /* 0x000fe400000108a1 */
[----:B------:R-:W-:-:S02]  /*6100*/  FADD.FTZ R159, R155, R160 ;  /* 0x000000a09b9f7221 */ /* 0x000fc40000010000 */
        /* <DEDUP_REMOVED lines=14> */
.L_x_2391:
[----:B------:R-:W-:Y:S05]  /*61f0*/  BSYNC B0 ;  /* 0x0000000000007941 */ /* 0x000fea0003800000 */
.L_x_2390:
[----:B------:R-:W-:Y:S01]  /*6200*/  WARPSYNC 0xffffffff ;  /* 0xffffffff00007948 */ /* 0x000fe20003800000 */
[----:B------:R-:W-:Y:S01]  /*6210*/  BAR.SYNC.DEFER_BLOCKING 0x0 ;  /* 0x0000000000007b1d */ /* 0x000fe20000010000 */
[----:B------:R-:W-:Y:S01]  /*6220*/  FADD.FTZ R152, R76, R76 ;  /* 0x0000004c4c987221 */ /* 0x000fe20000010000 */
[----:B------:R-:W-:Y:S01]  /*6230*/  ISETP.NE.AND P0, PT, R2, RZ, PT ;  /* 0x000000ff0200720c */ /* 0x000fe20003f05270 */
[----:B------:R-:W-:Y:S01]  /*6240*/  FADD.FTZ R245, RZ, R245 ;  /* 0x000000f5fff57221 */ /* 0x000fe20000010000 */
[----:B------:R-:W-:Y:S01]  /*6250*/  ULEA UR28, UR19, 0xfffff800, 0xb ;  /* 0xfffff800131c7891 */ /* 0x000fe2000f8e583f */
[----:B------:R-:W-:Y:S01]  /*6260*/  FADD.FTZ R154, R67, R67 ;  /* 0x00000043439a7221 */ /* 0x000fe20000010000 */
[----:B------:R-:W-:Y:S01]  /*6270*/  ULDC UR29, c[0x0][0x168] ;  /* 0x00005a00001d7ab9 */ /* 0x000fe20000000800 */
[----:B-1----:R-:W-:Y:S01]  /*6280*/  FADD.FTZ R157, R69, R69 ;  /* 0x00000045459d7221 */ /* 0x002fe20000010000 */
[----:B------:R-:W-:Y:S01]  /*6290*/  UIADD3 UR28, -UR28, UR29, URZ ;  /* 0x0000001d1c1c7290 */ /* 0x000fe2000fffe13f */
[----:B------:R-:W-:Y:S01]  /*62a0*/  FADD.FTZ R158, R70, R70 ;  /* 0x00000046469e7221 */ /* 0x000fe20000010000 */
[----:B------:R-:W-:Y:S01]  /*62b0*/  BSSY B0, `(.L_x_2413) ;  /* 0x0000230000007945 */ /* 0x000fe20003800000 */
[----:B------:R-:W-:Y:S01]  /*62c0*/  FMUL.FTZ R156, R190, UR41 ;  /* 0x00000029be9c7c20 */ /* 0x000fe20008410000 */
[----:B------:R-:W1:Y:S02]  /*62d0*/  LDS.64 R148, [R247.X16+0x8e88] ;  /* 0x008e8800f7947984 */ /* 0x000e64000000ca00 */
[----:B-1----:R-:W-:-:S02]  /*62e0*/  FMUL.FTZ R151, R149, -R31 ;  /* 0x8000001f95977220 */ /* 0x002fc40000410000 */
[C---:B------:R-:W-:Y:S02]  /*62f0*/  FMUL.FTZ R31, R148.reuse, -R31 ;  /* 0x8000001f941f7220 */ /* 0x040fe40000410000 */
[-C--:B------:R-:W-:Y:S02]  /*6300*/  FFMA.FTZ R148, R148, R30.reuse, -R151 ;  /* 0x0000001e94947223 */ /* 0x080fe40000010897 */
[----:B------:R-:W-:Y:S02]  /*6310*/  FFMA.FTZ R149, R149, R30, R31 ;  /* 0x0000001e95957223 */ /* 0x000fe4000001001f */
[C---:B------:R-:W-:Y:S02]  /*6320*/  FMUL.FTZ R31, R113.reuse, R209 ;  /* 0x000000d1711f7220 */ /* 0x040fe40000410000 */
[-C--:B------:R-:W-:Y:S02]  /*6330*/  FMUL.FTZ R113, R113, R208.reuse ;  /* 0x000000d071717220 */ /* 0x080fe40000410000 */
[----:B------:R-:W-:-:S02]  /*6340*/  FFMA.FTZ R30, R112, R208, -R31 ;  /* 0x000000d0701e7223 */ /* 0x000fc4000001081f */
[CC--:B------:R-:W-:Y:S02]  /*6350*/  FMUL.FTZ R31, R115.reuse, R206.reuse ;  /* 0x000000ce731f7220 */ /* 0x0c0fe40000410000 */
[----:B------:R-:W-:Y:S02]  /*6360*/  FMUL.FTZ R115, R115, R207 ;  /* 0x000000cf73737220 */ /* 0x000fe40000410000 */
[----:B------:R-:W-:Y:S02]  /*6370*/  FFMA.FTZ R112, R112, R209, R113 ;  /* 0x000000d170707223 */ /* 0x000fe40000010071 */
[C---:B------:R-:W-:Y:S02]  /*6380*/  FFMA.FTZ R31, R114.reuse, R207, -R31 ;  /* 0x000000cf721f7223 */ /* 0x040fe4000001081f */
[----:B------:R-:W-:Y:S02]  /*6390*/  FMUL.FTZ R113, R117, R205 ;  /* 0x000000cd75717220 */ /* 0x000fe40000410000 */
[----:B------:R-:W-:-:S02]  /*63a0*/  FFMA.FTZ R114, R114, R206, R115 ;  /* 0x000000ce72727223 */ /* 0x000fc40000010073 */
[----:B------:R-:W-:Y:S02]  /*63b0*/  FMUL.FTZ R117, R117, R204 ;  /* 0x000000cc75757220 */ /* 0x000fe40000410000 */
[C---:B------:R-:W-:Y:S02]  /*63c0*/  FMUL.FTZ R115, R119.reuse, R202 ;  /* 0x000000ca77737220 */ /* 0x040fe40000410000 */
[----:B------:R-:W-:Y:S02]  /*63d0*/  FMUL.FTZ R119, R119, R203 ;  /* 0x000000cb77777220 */ /* 0x000fe40000410000 */
[C---:B------:R-:W-:Y:S02]  /*63e0*/  FFMA.FTZ R113, R116.reuse, R204, -R113 ;  /* 0x000000cc74717223 */ /* 0x040fe40000010871 */
[----:B------:R-:W-:Y:S02]  /*63f0*/  FFMA.FTZ R116, R116, R205, R117 ;  /* 0x000000cd74747223 */ /* 0x000fe40000010075 */
[----:B------:R-:W-:-:S02]  /*6400*/  FFMA.FTZ R115, R118, R203, -R115 ;  /* 0x000000cb76737223 */ /* 0x000fc40000010873 */
[C---:B------:R-:W-:Y:S02]  /*6410*/  FMUL.FTZ R117, R121.reuse, R201 ;  /* 0x000000c979757220 */ /* 0x040fe40000410000 */
[----:B------:R-:W-:Y:S02]  /*6420*/  FFMA.FTZ R118, R118, R202, R119 ;  /* 0x000000ca76767223 */ /* 0x000fe40000010077 */
[----:B------:R-:W-:Y:S02]  /*6430*/  FMUL.FTZ R121, R121, R200 ;  /* 0x000000c879797220 */ /* 0x000fe40000410000 */
[C---:B------:R-:W-:Y:S02]  /*6440*/  FMUL.FTZ R119, R123.reuse, R198 ;  /* 0x000000c67b777220 */ /* 0x040fe40000410000 */
[----:B------:R-:W-:Y:S02]  /*6450*/  FMUL.FTZ R123, R123, R199 ;  /* 0x000000c77b7b7220 */ /* 0x000fe40000410000 */
[----:B------:R-:W-:-:S02]  /*6460*/  FFMA.FTZ R117, R120, R200, -R117 ;  /* 0x000000c878757223 */ /* 0x000fc40000010875 */
[----:B------:R-:W-:Y:S02]  /*6470*/  FFMA.FTZ R120, R120, R201, R121 ;  /* 0x000000c978787223 */ /* 0x000fe40000010079 */
[C---:B------:R-:W-:Y:S02]  /*6480*/  FFMA.FTZ R119, R122.reuse, R199, -R119 ;  /* 0x000000c77a777223 */ /* 0x040fe40000010877 */
[C---:B------:R-:W-:Y:S02]  /*6490*/  FMUL.FTZ R121, R125.reuse, R197 ;  /* 0x000000c57d797220 */ /* 0x040fe40000410000 */
[----:B------:R-:W-:Y:S02]  /*64a0*/  FFMA.FTZ R122, R122, R198, R123 ;  /* 0x000000c67a7a7223 */ /* 0x000fe4000001007b */
[----:B------:R-:W-:Y:S02]  /*64b0*/  FMUL.FTZ R125, R125, R196 ;  /* 0x000000c47d7d7220 */ /* 0x000fe40000410000 */
[----:B------:R-:W-:-:S02]  /*64c0*/  FMUL.FTZ R123, R127, R194 ;  /* 0x000000c27f7b7220 */ /* 0x000fc40000410000 */
[----:B------:R-:W-:Y:S02]  /*64d0*/  FMUL.FTZ R127, R127, R195 ;  /* 0x000000c37f7f7220 */ /* 0x000fe40000410000 */
[C---:B------:R-:W-:Y:S02]  /*64e0*/  FFMA.FTZ R121, R124.reuse, R196, -R121 ;  /* 0x000000c47c797223 */ /* 0x040fe40000010879 */
        /* <DEDUP_REMOVED lines=28> */
[-C--:B------:R-:W-:Y:S02]  /*66b0*/  FMUL.FTZ R141, R141, R213.reuse ;  /* 0x000000d58d8d7220 */ /* 0x080fe40000410000 */
[C---:B------:R-:W-:Y:S02]  /*66c0*/  FMUL.FTZ R139, R209.reuse, UR42 ;  /* 0x0000002ad18b7c20 */ /* 0x040fe40008410000 */
[C---:B------:R-:W-:Y:S02]  /*66d0*/  FFMA.FTZ R137, R140.reuse, R213, -R137 ;  /* 0x000000d58c897223 */ /* 0x040fe40000010889 */
[----:B------:R-:W-:Y:S02]  /*66e0*/  FFMA.FTZ R140, R140, R212, R141 ;  /* 0x000000d48c8c7223 */ /* 0x000fe4000001008d */
[----:B------:R-:W-:Y:S02]  /*66f0*/  FFMA.FTZ R141, R208, UR41, -R139 ;  /* 0x00000029d08d7c23 */ /* 0x000fe4000801088b */
[----:B------:R-:W-:-:S02]  /*6700*/  FMUL.FTZ R151, R209, UR41 ;  /* 0x00000029d1977c20 */ /* 0x000fc40008410000 */
[C---:B------:R-:W-:Y:S02]  /*6710*/  FFMA.FTZ R139, -R152.reuse, R112, RZ ;  /* 0x00000070988b7223 */ /* 0x040fe400000101ff */
[----:B------:R-:W-:Y:S02]  /*6720*/  FMUL.FTZ R112, R152, R141 ;  /* 0x0000008d98707220 */ /* 0x000fe40000410000 */
[----:B------:R-:W-:Y:S02]  /*6730*/  FADD.FTZ R141, R77, R77 ;  /* 0x0000004d4d8d7221 */ /* 0x000fe40000010000 */
[----:B------:R-:W-:Y:S02]  /*6740*/  FFMA.FTZ R151, R208, UR42, R151 ;  /* 0x0000002ad0977c23 */ /* 0x000fe40008010097 */
[----:B------:R-:W-:Y:S02]  /*6750*/  FFMA.FTZ R150, R152, R30, RZ ;  /* 0x0000001e98967223 */ /* 0x000fe400000100ff */
[----:B------:R-:W-:-:S02]  /*6760*/  FFMA.FTZ R139, -R141, R114, R139 ;  /* 0x000000728d8b7223 */ /* 0x000fc4000001018b */
[----:B------:R-:W-:Y:S02]  /*6770*/  FFMA.FTZ R30, -R152, R151, -RZ ;  /* 0x00000097981e7223 */ /* 0x000fe400000109ff */
[C---:B------:R-:W-:Y:S02]  /*6780*/  FMUL.FTZ R114, R206.reuse, UR42 ;  /* 0x0000002ace727c20 */ /* 0x040fe40008410000 */
[----:B------:R-:W-:Y:S02]  /*6790*/  FMUL.FTZ R152, R206, UR41 ;  /* 0x00000029ce987c20 */ /* 0x000fe40008410000 */
[----:B------:R-:W-:Y:S02]  /*67a0*/  FFMA.FTZ R150, R141, R31, R150 ;  /* 0x0000001f8d967223 */ /* 0x000fe40000010096 */
[C---:B------:R-:W-:Y:S02]  /*67b0*/  FFMA.FTZ R31, R207.reuse, UR41, -R114 ;  /* 0x00000029cf1f7c23 */ /* 0x040fe40008010872 */
[----:B------:R-:W-:-:S02]  /*67c0*/  FFMA.FTZ R114, R207, UR42, R152 ;  /* 0x0000002acf727c23 */ /* 0x000fc40008010098 */
[C---:B------:R-:W-:Y:S02]  /*67d0*/  FMUL.FTZ R31, R141.reuse, R31 ;  /* 0x0000001f8d1f7220 */ /* 0x040fe40000410000 */
[----:B------:R-:W-:Y:S02]  /*67e0*/  FFMA.FTZ R114, -R141, R114, -RZ ;  /* 0x000000728d727223 */ /* 0x000fe400000109ff */
[----:B------:R-:W-:Y:S02]  /*67f0*/  FADD.FTZ R151, R78, R78 ;  /* 0x0000004e4e977221 */ /* 0x000fe40000010000 */
[----:B------:R-:W-:Y:S02]  /*6800*/  FMUL.FTZ R141, R205, UR41 ;  /* 0x00000029cd8d7c20 */ /* 0x000fe40008410000 */
[----:B------:R-:W-:Y:S02]  /*6810*/  FFMA.FTZ R139, -R151, R116, R139 ;  /* 0x00000074978b7223 */ /* 0x000fe4000001018b */
[----:B------:R-:W-:-:S02]  /*6820*/  FFMA.FTZ R116, R204, UR42, R141 ;  /* 0x0000002acc747c23 */ /* 0x000fc4000801008d */
[----:B------:R-:W-:Y:S02]  /*6830*/  FADD.FTZ R141, R79, R79 ;  /* 0x0000004f4f8d7221 */ /* 0x000fe40000010000 */
[----:B------:R-:W-:Y:S02]  /*6840*/  FFMA.FTZ R150, R151, R113, R150 ;  /* 0x0000007197967223 */ /* 0x000fe40000010096 */
[C---:B------:R-:W-:Y:S02]  /*6850*/  FFMA.FTZ R139, -R141.reuse, R118, R139 ;  /* 0x000000768d8b7223 */ /* 0x040fe4000001018b */
[C---:B------:R-:W-:Y:S02]  /*6860*/  FMUL.FTZ R118, R202.reuse, UR42 ;  /* 0x0000002aca767c20 */ /* 0x040fe40008410000 */
[----:B------:R-:W-:Y:S02]  /*6870*/  FMUL.FTZ R152, R202, UR41 ;  /* 0x00000029ca987c20 */ /* 0x000fe40008410000 */
[----:B------:R-:W-:-:S02]  /*6880*/  FFMA.FTZ R150, R141, R115, R150 ;  /* 0x000000738d967223 */ /* 0x000fc40000010096 */
[C---:B------:R-:W-:Y:S02]  /*6890*/  FFMA.FTZ R115, R203.reuse, UR41, -R118 ;  /* 0x00000029cb737c23 */ /* 0x040fe40008010876 */
[----:B------:R-:W-:Y:S02]  /*68a0*/  FFMA.FTZ R118, R203, UR42, R152 ;  /* 0x0000002acb767c23 */ /* 0x000fe40008010098 */
[----:B------:R-:W-:Y:S02]  /*68b0*/  FADD.FTZ R152, R72, R72 ;  /* 0x0000004848987221 */ /* 0x000fe40000010000 */
[C---:B------:R-:W-:Y:S02]  /*68c0*/  FMUL.FTZ R115, R141.reuse, R115 ;  /* 0x000000738d737220 */ /* 0x040fe40000410000 */
[----:B------:R-:W-:Y:S02]  /*68d0*/  FFMA.FTZ R150, R152, R117, R150 ;  /* 0x0000007598967223 */ /* 0x000fe40000010096 */
[----:B------:R-:W-:-:S02]  /*68e0*/  FFMA.FTZ R118, -R141, R118, -RZ ;  /* 0x000000768d767223 */ /* 0x000fc400000109ff */
[C---:B------:R-:W-:Y:S02]  /*68f0*/  FMUL.FTZ R117, R201.reuse, UR42 ;  /* 0x0000002ac9757c20 */ /* 0x040fe40008410000 */
[----:B------:R-:W-:Y:S02]  /*6900*/  FMUL.FTZ R141, R201, UR41 ;  /* 0x00000029c98d7c20 */ /* 0x000fe40008410000 */
[C---:B------:R-:W-:Y:S02]  /*6910*/  FFMA.FTZ R117, R200.reuse, UR41, -R117 ;  /* 0x00000029c8757c23 */ /* 0x040fe40008010875 */
[----:B------:R-:W-:Y:S02]  /*6920*/  FFMA.FTZ R141, R200, UR42, R141 ;  /* 0x0000002ac88d7c23 */ /* 0x000fe4000801008d */
[C---:B------:R-:W-:Y:S02]  /*6930*/  FFMA.FTZ R139, -R152.reuse, R120, R139 ;  /* 0x00000078988b7223 */ /* 0x040fe4000001018b */
[----:B------:R-:W-:-:S02]  /*6940*/  FMUL.FTZ R120, R152, R117 ;  /* 0x0000007598787220 */ /* 0x000fc40000410000 */
[----:B------:R-:W-:Y:S02]  /*6950*/  FFMA.FTZ R117, -R152, R141, -RZ ;  /* 0x0000008d98757223 */ /* 0x000fe400000109ff */
[----:B------:R-:W-:Y:S02]  /*6960*/  FADD.FTZ R141, R73, R73 ;  /* 0x00000049498d7221 */ /* 0x000fe40000010000 */
[C---:B------:R-:W-:Y:S02]  /*6970*/  FMUL.FTZ R152, R198.reuse, UR41 ;  /* 0x00000029c6987c20 */ /* 0x040fe40008410000 */
[C---:B------:R-:W-:Y:S02]  /*6980*/  FFMA.FTZ R139, -R141.reuse, R122, R139 ;  /* 0x0000007a8d8b7223 */ /* 0x040fe4000001018b */
        /* <DEDUP_REMOVED lines=11> */
[----:B------:R-:W-:Y:S02]  /*6a40*/  FMUL.FTZ R113, R205, UR42 ;  /* 0x0000002acd717c20 */ /* 0x000fe40008410000 */
[----:B------:R-:W-:Y:S02]  /*6a50*/  FFMA.FTZ R141, R196, UR42, R141 ;  /* 0x0000002ac48d7c23 */ /* 0x000fe4000801008d */
[----:B------:R-:W-:-:S02]  /*6a60*/  FFMA.FTZ R139, -R152, R124, R139 ;  /* 0x0000007c988b7223 */ /* 0x000fc4000001018b */
[----:B------:R-:W-:Y:S02]  /*6a70*/  FMUL.FTZ R124, R152, R121 ;  /* 0x00000079987c7220 */ /* 0x000fe40000410000 */
[----:B------:R-:W-:Y:S02]  /*6a80*/  FFMA.FTZ R113, R204, UR41, -R113 ;  /* 0x00000029cc717c23 */ /* 0x000fe40008010871 */
[----:B------:R-:W-:Y:S02]  /*6a90*/  FFMA.FTZ R121, -R152, R141, -RZ ;  /* 0x0000008d98797223 */ /* 0x000fe400000109ff */
[----:B------:R-:W-:Y:S02]  /*6aa0*/  FADD.FTZ R141, R75, R75 ;  /* 0x0000004b4b8d7221 */ /* 0x000fe40000010000 */
[C---:B------:R-:W-:Y:S02]  /*6ab0*/  FMUL.FTZ R113, R151.reuse, R113 ;  /* 0x0000007197717220 */ /* 0x040fe40000410000 */
[----:B------:R-:W-:-:S02]  /*6ac0*/  FFMA.FTZ R116, -R151, R116, -RZ ;  /* 0x0000007497747223 */ /* 0x000fc400000109ff */
[C---:B------:R-:W-:Y:S02]  /*6ad0*/  FFMA.FTZ R150, R141.reuse, R123, R150 ;  /* 0x0000007b8d967223 */ /* 0x040fe40000010096 */
[----:B------:R-:W-:Y:S02]  /*6ae0*/  FFMA.FTZ R139, -R141, R126, R139 ;  /* 0x0000007e8d8b7223 */ /* 0x000fe4000001018b */
[----:B------:R-:W-:Y:S02]  /*6af0*/  FADD.FTZ R151, R68, R68 ;  /* 0x0000004444977221 */ /* 0x000fe40000010000 */
[C---:B------:R-:W-:Y:S02]  /*6b00*/  FMUL.FTZ R126, R194.reuse, UR42 ;  /* 0x0000002ac27e7c20 */ /* 0x040fe40008410000 */
[----:B------:R-:W-:Y:S02]  /*6b10*/  FMUL.FTZ R152, R194, UR41 ;  /* 0x00000029c2987c20 */ /* 0x000fe40008410000 */
[----:B------:R-:W-:-:S02]  /*6b20*/  FADD.FTZ R149, -R172, R149 ;  /* 0x00000095ac957221 */ /* 0x000fc40000010100 */
[----:B------:R-:W-:Y:S02]  /*6b30*/  FADD.FTZ R148, R171, R148 ;  /* 0x00000094ab947221 */ /* 0x000fe40000010000 */
[----:B------:R-:W-:Y:S02]  /*6b40*/  FFMA.FTZ R150, R151, R125, R150 ;  /* 0x0000007d97967223 */ /* 0x000fe40000010096 */
[C---:B------:R-:W-:Y:S02]  /*6b50*/  FFMA.FTZ R126, R195.reuse, UR41, -R126 ;  /* 0x00000029c37e7c23 */ /* 0x040fe4000801087e */
[----:B------:R-:W-:Y:S02]  /*6b60*/  FFMA.FTZ R123, R195, UR42, R152 ;  /* 0x0000002ac37b7c23 */ /* 0x000fe40008010098 */
[C---:B------:R-:W-:Y:S02]  /*6b70*/  FMUL.FTZ R125, R168.reuse, -R149 ;  /* 0x80000095a87d7220 */ /* 0x040fe40000410000 */
[----:B------:R-:W-:-:S02]  /*6b80*/  FMUL.FTZ R168, R168, -R148 ;  /* 0x80000094a8a87220 */ /* 0x000fc40000410000 */
[----:B------:R-:W-:Y:S02]  /*6b90*/  FFMA.FTZ R153, -R151, R128, R139 ;  /* 0x0000008097997223 */ /* 0x000fe4000001018b */
[C---:B------:R-:W-:Y:S02]  /*6ba0*/  FMUL.FTZ R126, R141.reuse, R126 ;  /* 0x0000007e8d7e7220 */ /* 0x040fe40000410000 */
[----:B------:R-:W-:Y:S02]  /*6bb0*/  FFMA.FTZ R123, -R141, R123, -RZ ;  /* 0x0000007b8d7b7223 */ /* 0x000fe400000109ff */
[----:B------:R-:W-:Y:S02]  /*6bc0*/  FMUL.FTZ R139, R193, UR42 ;  /* 0x0000002ac18b7c20 */ /* 0x000fe40008410000 */
[----:B------:R-:W-:Y:S02]  /*6bd0*/  FFMA.FTZ R168, R167, R149, R168 ;  /* 0x00000095a7a87223 */ /* 0x000fe400000100a8 */
[----:B------:R-:W-:-:S02]  /*6be0*/  FMUL.FTZ R141, R193, UR41 ;  /* 0x00000029c18d7c20 */ /* 0x000fc40008410000 */
[----:B------:R-:W-:Y:S02]  /*6bf0*/  FFMA.FTZ R125, R167, R148, -R125 ;  /* 0x00000094a77d7223 */ /* 0x000fe4000001087d */
[C---:B------:R-:W-:Y:S02]  /*6c00*/  FFMA.FTZ R128, R192.reuse, UR41, -R139 ;  /* 0x00000029c0807c23 */ /* 0x040fe4000801088b */
[----:B------:R-:W-:Y:S02]  /*6c10*/  FFMA.FTZ R139, R192, UR42, R141 ;  /* 0x0000002ac08b7c23 */ /* 0x000fe4000801008d */
[----:B------:R-:W-:Y:S02]  /*6c20*/  FADD.FTZ R215, -R215, R168 ;  /* 0x000000a8d7d77221 */ /* 0x000fe40000010100 */
[----:B------:R-:W-:Y:S02]  /*6c30*/  FADD.FTZ R125, R216, R125 ;  /* 0x0000007dd87d7221 */ /* 0x000fe40000010000 */
[----:B------:R-:W-:-:S02]  /*6c40*/  FMUL.FTZ R128, R151, R128 ;  /* 0x0000008097807220 */ /* 0x000fc40000410000 */
[----:B------:R-:W-:Y:S02]  /*6c50*/  FFMA.FTZ R139, -R151, R139, -RZ ;  /* 0x0000008b978b7223 */ /* 0x000fe400000109ff */
[C---:B------:R-:W-:Y:S02]  /*6c60*/  FMUL.FTZ R152, R166.reuse, -R215 ;  /* 0x800000d7a6987220 */ /* 0x040fe40000410000 */
[C---:B------:R-:W-:Y:S02]  /*6c70*/  FMUL.FTZ R151, R143.reuse, R214 ;  /* 0x000000d68f977220 */ /* 0x040fe40000410000 */
[----:B------:R-:W-:Y:S02]  /*6c80*/  FMUL.FTZ R166, R166, -R125 ;  /* 0x8000007da6a67220 */ /* 0x000fe40000410000 */
[----:B------:R-:W-:Y:S02]  /*6c90*/  FMUL.FTZ R143, R143, R245 ;  /* 0x000000f58f8f7220 */ /* 0x000fe40000410000 */
[----:B------:R-:W-:-:S02]  /*6ca0*/  FFMA.FTZ R141, R165, R125, -R152 ;  /* 0x0000007da58d7223 */ /* 0x000fc40000010898 */
[C---:B------:R-:W-:Y:S02]  /*6cb0*/  FFMA.FTZ R152, R142.reuse, R245, R151 ;  /* 0x000000f58e987223 */ /* 0x040fe40000010097 */
[----:B------:R-:W-:Y:S02]  /*6cc0*/  FFMA.FTZ R166, R165, R215, R166 ;  /* 0x000000d7a5a67223 */ /* 0x000fe400000100a6 */
[----:B------:R-:W-:Y:S02]  /*6cd0*/  FFMA.FTZ R151, R142, R214, -R143 ;  /* 0x000000d68e977223 */ /* 0x000fe4000001088f */
[----:B------:R-:W-:Y:S02]  /*6ce0*/  FMUL.FTZ R143, R245, UR41 ;  /* 0x00000029f58f7c20 */ /* 0x000fe40008410000 */
[----:B------:R-:W-:Y:S02]  /*6cf0*/  FADD.FTZ R217, -R217, R166 ;  /* 0x000000a6d9d97221 */ /* 0x000fe40000010100 */
[----:B------:R-:W-:-:S02]  /*6d00*/  FADD.FTZ R218, R218, R141 ;  /* 0x0000008ddada7221 */ /* 0x000fc40000010000 */
[----:B------:R-:W-:Y:S02]  /*6d10*/  FFMA.FTZ R142, R214, UR42, R143 ;  /* 0x0000002ad68e7c23 */ /* 0x000fe4000801008f */
[----:B------:R-:W-:Y:S02]  /*6d20*/  FMUL.FTZ R143, R154, R152 ;  /* 0x000000989a8f7220 */ /* 0x000fe40000410000 */
[CC--:B------:R-:W-:Y:S02]  /*6d30*/  FMUL.FTZ R152, R164.reuse, -R217.reuse ;  /* 0x800000d9a4987220 */ /* 0x0c0fe40000410000 */
[----:B------:R-:W-:Y:S02]  /*6d40*/  FMUL.FTZ R164, R164, -R218 ;  /* 0x800000daa4a47220 */ /* 0x000fe40000410000 */
[----:B------:R-:W-:Y:S02]  /*6d50*/  FMUL.FTZ R141, R245, UR42 ;  /* 0x0000002af58d7c20 */ /* 0x000fe40008410000 */
[----:B------:R-:W-:-:S02]  /*6d60*/  FFMA.FTZ R164, R29, R217, R164 ;  /* 0x000000d91da47223 */ /* 0x000fc400000100a4 */
[----:B------:R-:W-:Y:S02]  /*6d70*/  FFMA.FTZ R141, R214, UR41, -R141 ;  /* 0x00000029d68d7c23 */ /* 0x000fe4000801088d */
[----:B------:R-:W-:Y:S02]  /*6d80*/  FFMA.FTZ R155, R29, R218, -R152 ;  /* 0x000000da1d9b7223 */ /* 0x000fe40000010898 */
[----:B------:R-:W-:Y:S02]  /*6d90*/  FMUL.FTZ R152, R190, UR42 ;  /* 0x0000002abe987c20 */ /* 0x000fe40008410000 */
[----:B------:R-:W-:Y:S02]  /*6da0*/  FADD.FTZ R219, -R219, R164 ;  /* 0x000000a4dbdb7221 */ /* 0x000fe40000010100 */
[C---:B------:R-:W-:Y:S02]  /*6db0*/  FMUL.FTZ R151, R154.reuse, R151 ;  /* 0x000000979a977220 */ /* 0x040fe40000410000 */
[----:B------:R-:W-:-:S02]  /*6dc0*/  FMUL.FTZ R141, R154, R141 ;  /* 0x0000008d9a8d7220 */ /* 0x000fc40000410000 */
[----:B------:R-:W-:Y:S02]  /*6dd0*/  FFMA.FTZ R142, -R154, R142, -RZ ;  /* 0x0000008e9a8e7223 */ /* 0x000fe400000109ff */
[----:B------:R-:W-:Y:S02]  /*6de0*/  FADD.FTZ R29, R220, R155 ;  /* 0x0000009bdc1d7221 */ /* 0x000fe40000010000 */
[----:B------:R-:W-:Y:S02]  /*6df0*/  FFMA.FTZ R154, R157, R127, R150 ;  /* 0x0000007f9d9a7223 */ /* 0x000fe40000010096 */
[----:B------:R-:W-:Y:S02]  /*6e00*/  FFMA.FTZ R150, R191, UR41, -R152 ;  /* 0x00000029bf967c23 */ /* 0x000fe40008010898 */
[C---:B------:R-:W-:Y:S02]  /*6e10*/  FMUL.FTZ R152, R28.reuse, -R219 ;  /* 0x800000db1c987220 */ /* 0x040fe40000410000 */
[----:B------:R-:W-:-:S02]  /*6e20*/  FMUL.FTZ R28, R28, -R29 ;  /* 0x8000001d1c1c7220 */ /* 0x000fc40000410000 */
[----:B------:R-:W-:Y:S02]  /*6e30*/  FFMA.FTZ R154, R158, R129, R154 ;  /* 0x000000819e9a7223 */ /* 0x000fe4000001009a */
        /* <DEDUP_REMOVED lines=8> */
[----:B------:R-:W-:Y:S02]  /*6ec0*/  FFMA.FTZ R153, -R157, R130, R153 ;  /* 0x000000829d997223 */ /* 0x000fe40000010199 */
[----:B------:R-:W-:Y:S02]  /*6ed0*/  FMUL.FTZ R130, R186, UR42 ;  /* 0x0000002aba827c20 */ /* 0x000fe40008410000 */
[----:B------:R-:W-:-:S02]  /*6ee0*/  FADD.FTZ R223, -R223, R26 ;  /* 0x0000001adfdf7221 */ /* 0x000fc40000010100 */
[----:B------:R-:W-:Y:S02]  /*6ef0*/  FFMA.FTZ R127, R191, UR42, R156 ;  /* 0x0000002abf7f7c23 */ /* 0x000fe4000801009c */
[----:B------:R-:W-:Y:S02]  /*6f00*/  FADD.FTZ R25, R224, R129 ;  /* 0x00000081e0197221 */ /* 0x000fe40000010000 */
[----:B------:R-:W-:Y:S02]  /*6f10*/  FADD.FTZ R156, R71, R71 ;  /* 0x00000047479c7221 */ /* 0x000fe40000010000 */
[----:B------:R-:W-:Y:S02]  /*6f20*/  FFMA.FTZ R129, R187, UR41, -R130 ;  /* 0x00000029bb817c23 */ /* 0x000fe40008010882 */
[----:B------:R-:W-:Y:S02]  /*6f30*/  FMUL.FTZ R130, R24, -R223 ;  /* 0x800000df18827220 */ /* 0x000fe40000410000 */
[----:B------:R-:W-:-:S02]  /*6f40*/  FFMA.FTZ R153, -R158, R132, R153 ;  /* 0x000000849e997223 */ /* 0x000fc40000010199 */
[----:B------:R-:W-:Y:S02]  /*6f50*/  FMUL.FTZ R24, R24, -R25 ;  /* 0x8000001918187220 */ /* 0x000fe40000410000 */
[----:B------:R-:W-:Y:S02]  /*6f60*/  FFMA.FTZ R154, R156, R131, R154 ;  /* 0x000000839c9a7223 */ /* 0x000fe4000001009a */
[----:B------:R-:W-:Y:S02]  /*6f70*/  FMUL.FTZ R132, R186, UR41 ;  /* 0x00000029ba847c20 */ /* 0x000fe40008410000 */
[----:B------:R-:W-:Y:S02]  /*6f80*/  FADD.FTZ R152, R64, R64 ;  /* 0x0000004040987221 */ /* 0x000fe40000010000 */
[----:B------:R-:W-:Y:S02]  /*6f90*/  FFMA.FTZ R24, R23, R223, R24 ;  /* 0x000000df17187223 */ /* 0x000fe40000010018 */
[----:B------:R-:W-:-:S02]  /*6fa0*/  FFMA.FTZ R132, R187, UR42, R132 ;  /* 0x0000002abb847c23 */ /* 0x000fc40008010084 */
[----:B------:R-:W-:Y:S02]  /*6fb0*/  FFMA.FTZ R154, R152, R133, R154 ;  /* 0x00000085989a7223 */ /* 0x000fe4000001009a */
[----:B------:R-:W-:Y:S02]  /*6fc0*/  FFMA.FTZ R131, R23, R25, -R130 ;  /* 0x0000001917837223 */ /* 0x000fe40000010882 */
[----:B------:R-:W-:Y:S02]  /*6fd0*/  FMUL.FTZ R133, R177, UR42 ;  /* 0x0000002ab1857c20 */ /* 0x000fe40008410000 */
[----:B------:R-:W-:Y:S02]  /*6fe0*/  FADD.FTZ R225, -R225, R24 ;  /* 0x00000018e1e17221 */ /* 0x000fe40000010100 */
[----:B------:R-:W-:Y:S02]  /*6ff0*/  FFMA.FTZ R26, -R156, R132, -RZ ;  /* 0x000000849c1a7223 */ /* 0x000fe400000109ff */
[----:B------:R-:W-:-:S02]  /*7000*/  FADD.FTZ R226, R226, R131 ;  /* 0x00000083e2e27221 */ /* 0x000fc40000010000 */
[----:B------:R-:W-:Y:S02]  /*7010*/  FFMA.FTZ R133, R176, UR41, -R133 ;  /* 0x00000029b0857c23 */ /* 0x000fe40008010885 */
[----:B------:R-:W-:Y:S02]  /*7020*/  FADD.FTZ R132, R65, R65 ;  /* 0x0000004141847221 */ /* 0x000fe40000010000 */
[C---:B------:R-:W-:Y:S02]  /*7030*/  FMUL.FTZ R130, R22.reuse, -R225 ;  /* 0x800000e116827220 */ /* 0x040fe40000410000 */
[----:B------:R-:W-:Y:S02]  /*7040*/  FMUL.FTZ R22, R22, -R226 ;  /* 0x800000e216167220 */ /* 0x000fe40000410000 */
[----:B------:R-:W-:Y:S02]  /*7050*/  FMUL.FTZ R24, R152, R133 ;  /* 0x0000008598187220 */ /* 0x000fe40000410000 */
[----:B------:R-:W-:-:S02]  /*7060*/  FFMA.FTZ R154, R132, R135, R154 ;  /* 0x00000087849a7223 */ /* 0x000fc4000001009a */
[----:B------:R-:W-:Y:S02]  /*7070*/  FFMA.FTZ R153, -R156, R134, R153 ;  /* 0x000000869c997223 */ /* 0x000fe40000010199 */
[C---:B------:R-:W-:Y:S02]  /*7080*/  FMUL.FTZ R133, R211.reuse, UR42 ;  /* 0x0000002ad3857c20 */ /* 0x040fe40008410000 */
[----:B------:R-:W-:Y:S02]  /*7090*/  FMUL.FTZ R135, R211, UR41 ;  /* 0x00000029d3877c20 */ /* 0x000fe40008410000 */
[C---:B------:R-:W-:Y:S02]  /*70a0*/  FFMA.FTZ R131, R21.reuse, R226, -R130 ;  /* 0x000000e215837223 */ /* 0x040fe40000010882 */
[----:B------:R-:W-:Y:S02]  /*70b0*/  FFMA.FTZ R22, R21, R225, R22 ;  /* 0x000000e115167223 */ /* 0x000fe40000010016 */
[----:B------:R-:W-:-:S02]  /*70c0*/  FFMA.FTZ R153, -R152, R136, R153 ;  /* 0x0000008898997223 */ /* 0x000fc40000010199 */
[C---:B------:R-:W-:Y:S02]  /*70d0*/  FFMA.FTZ R130, R210.reuse, UR41, -R133 ;  /* 0x00000029d2827c23 */ /* 0x040fe40008010885 */
[----:B------:R-:W-:Y:S02]  /*70e0*/  FFMA.FTZ R135, R210, UR42, R135 ;  /* 0x0000002ad2877c23 */ /* 0x000fe40008010087 */
[----:B------:R-:W-:Y:S02]  /*70f0*/  FADD.FTZ R21, R228, R131 ;  /* 0x00000083e4157221 */ /* 0x000fe40000010000 */
[----:B------:R-:W-:Y:S02]  /*7100*/  FADD.FTZ R227, -R227, R22 ;  /* 0x00000016e3e37221 */ /* 0x000fe40000010100 */
[C---:B------:R-:W-:Y:S02]  /*7110*/  FMUL.FTZ R130, R132.reuse, R130 ;  /* 0x0000008284827220 */ /* 0x040fe40000410000 */
[C---:B------:R-:W-:Y:S01]  /*7120*/  FFMA.FTZ R22, -R132.reuse, R135, -RZ ;  /* 0x0000008784167223 */ /* 0x040fe200000109ff */
[----:B------:R-:W-:Y:S01]  /*7130*/  MOV R135, UR7 ;  /* 0x0000000700877c02 */ /* 0x000fe20008000f00 */
[----:B------:R-:W-:-:S02]  /*7140*/  FFMA.FTZ R153, -R132, R138, R153 ;  /* 0x0000008a84997223 */ /* 0x000fc40000010199 */
[C---:B------:R-:W-:Y:S02]  /*7150*/  FMUL.FTZ R132, R20.reuse, -R21 ;  /* 0x8000001514847220 */ /* 0x040fe40000410000 */
[-C--:B------:R-:W-:Y:S01]  /*7160*/  FMUL.FTZ R20, R20, -R227.reuse ;  /* 0x800000e314147220 */ /* 0x080fe20000410000 */
[----:B0-----:R-:W-:Y:S01]  /*7170*/  @!P0 STS.128 [R135.X16+0xac80], R144 ;  /* 0x00ac809087008388 */ /* 0x001fe2000000cc00 */
[C---:B------:R-:W-:Y:S02]  /*7180*/  FFMA.FTZ R132, R19.reuse, R227, R132 ;  /* 0x000000e313847223 */ /* 0x040fe40000010084 */
[----:B------:R-:W-:Y:S02]  /*7190*/  FFMA.FTZ R19, R19, R21, -R20 ;  /* 0x0000001513137223 */ /* 0x000fe40000010814 */
[C---:B------:R-:W-:Y:S02]  /*71a0*/  FMUL.FTZ R134, R212.reuse, UR42 ;  /* 0x0000002ad4867c20 */ /* 0x040fe40008410000 */
[----:B------:R-:W-:-:S02]  /*71b0*/  FMUL.FTZ R136, R212, UR41 ;  /* 0x00000029d4887c20 */ /* 0x000fc40008410000 */
[----:B------:R-:W-:Y:S02]  /*71c0*/  FADD.FTZ R230, R230, R19 ;  /* 0x00000013e6e67221 */ /* 0x000fe40000010000 */
[----:B------:R-:W-:Y:S02]  /*71d0*/  FADD.FTZ R229, -R229, R132 ;  /* 0x00000084e5e57221 */ /* 0x000fe40000010100 */
[----:B------:R-:W-:Y:S02]  /*71e0*/  FADD.FTZ R131, R66, R66 ;  /* 0x0000004242837221 */ /* 0x000fe40000010000 */
[C---:B------:R-:W-:Y:S02]  /*71f0*/  FFMA.FTZ R20, R213.reuse, UR41, -R134 ;  /* 0x00000029d5147c23 */ /* 0x040fe40008010886 */
[----:B------:R-:W-:Y:S02]  /*7200*/  FFMA.FTZ R136, R213, UR42, R136 ;  /* 0x0000002ad5887c23 */ /* 0x000fe40008010088 */
[----:B------:R-:W-:-:S02]  /*7210*/  FMUL.FTZ R132, R18, -R230 ;  /* 0x800000e612847220 */ /* 0x000fc40000410000 */
[----:B------:R-:W-:Y:S02]  /*7220*/  FMUL.FTZ R19, R18, -R229 ;  /* 0x800000e512137220 */ /* 0x000fe40000410000 */
[C---:B------:R-:W-:Y:S02]  /*7230*/  FFMA.FTZ R154, R131.reuse, R137, R154 ;  /* 0x00000089839a7223 */ /* 0x040fe4000001009a */
[C---:B------:R-:W-:Y:S02]  /*7240*/  FMUL.FTZ R20, R131.reuse, R20 ;  /* 0x0000001483147220 */ /* 0x040fe40000410000 */
[C---:B------:R-:W-:Y:S02]  /*7250*/  FFMA.FTZ R18, -R131.reuse, R136, -RZ ;  /* 0x0000008883127223 */ /* 0x040fe400000109ff */
[----:B------:R-:W-:Y:S01]  /*7260*/  FFMA.FTZ R140, -R131, R140, R153 ;  /* 0x0000008c838c7223 */ /* 0x000fe20000010199 */
[----:B------:R-:W-:Y:S01]  /*7270*/  SHF.L.U32 R131, R2, 0x5, RZ ;  /* 0x0000000502837819 */ /* 0x000fe200000006ff */
[----:B------:R-:W-:-:S02]  /*7280*/  FFMA.FTZ R132, R17, R229, R132 ;  /* 0x000000e511847223 */ /* 0x000fc40000010084 */
[----:B------:R-:W-:Y:S01]  /*7290*/  FFMA.FTZ R19, R17, R230, -R19 ;  /* 0x000000e611137223 */ /* 0x000fe20000010813 */
[----:B------:R-:W-:Y:S01]  /*72a0*/  IADD3 R134, R131, 0x2, RZ ;  /* 0x0000000283867810 */ /* 0x000fe20007ffe0ff */
[----:B------:R-:W-:Y:S01]  /*72b0*/  FADD.FTZ R231, -R231, R132 ;  /* 0x00000084e7e77221 */ /* 0x000fe20000010100 */
[C---:B------:R-:W-:Y:S01]  /*72c0*/  IADD3 R132, R131.reuse, 0x1, RZ ;  /* 0x0000000183847810 */ /* 0x040fe20007ffe0ff */
[----:B------:R-:W-:Y:S01]  /*72d0*/  FADD.FTZ R17, R232, R19 ;  /* 0x00000013e8117221 */ /* 0x000fe20000010000 */
[----:B------:R-:W-:Y:S01]  /*72e0*/  IADD3 R136, R131, 0x3, RZ ;  /* 0x0000000383887810 */ /* 0x000fe20007ffe0ff */
[----:B------:R-:W-:Y:S01]  /*72f0*/  FMUL.FTZ R155, R189, UR42 ;  /* 0x0000002abd9b7c20 */ /* 0x000fe20008410000 */
[----:B------:R-:W-:Y:S01]  /*7300*/  LEA.HI.SX32 R19, R132, R131, 0x1b ;  /* 0x0000008384137211 */ /* 0x000fe200078fdaff */
[----:B------:R-:W-:Y:S01]  /*7310*/  FMUL.FTZ R132, R16, -R17 ;  /* 0x8000001110847220 */ /* 0x000fe20000410000 */
[----:B------:R-:W-:Y:S01]  /*7320*/  LEA.HI.SX32 R134, R134, R131, 0x1b ;  /* 0x0000008386867211 */ /* 0x000fe200078fdaff */
[----:B------:R-:W-:Y:S01]  /*7330*/  FMUL.FTZ R16, R16, -R231 ;  /* 0x800000e710107220 */ /* 0x000fe20000410000 */
[----:B------:R-:W-:Y:S01]  /*7340*/  LEA.HI.SX32 R133, R136, R131, 0x1b ;  /* 0x0000008388857211 */ /* 0x000fe200078fdaff */
[----:B------:R-:W-:Y:S01]  /*7350*/  FFMA.FTZ R132, R15, R231, R132 ;  /* 0x000000e70f847223 */ /* 0x000fe20000010084 */
[----:B------:R-:W-:Y:S01]  /*7360*/  LEA.HI.SX32 R131, R131, R131, 0x1b ;  /* 0x0000008383837211 */ /* 0x000fe200078fdaff */
[----:B------:R-:W-:-:S02]  /*7370*/  FFMA.FTZ R15, R15, R17, -R16 ;  /* 0x000000110f0f7223 */ /* 0x000fc40000010810 */
[----:B------:R-:W-:Y:S02]  /*7380*/  FADD.FTZ R233, -R233, R132 ;  /* 0x00000084e9e97221 */ /* 0x000fe40000010100 */
[----:B------:R-:W-:Y:S01]  /*7390*/  FADD.FTZ R234, R234, R15 ;  /* 0x0000000feaea7221 */ /* 0x000fe20000010000 */
[----:B------:R-:W-:Y:S01]  /*73a0*/  STS [R131.X4+0x4200], R112 ;  /* 0x0042007083007388 */ /* 0x000fe20000004800 */
[CC--:B------:R-:W-:Y:S02]  /*73b0*/  FMUL.FTZ R15, R14.reuse, -R233.reuse ;  /* 0x800000e90e0f7220 */ /* 0x0c0fe40000410000 */
[-C--:B------:R-:W-:Y:S01]  /*73c0*/  FMUL.FTZ R14, R14, -R234.reuse ;  /* 0x800000ea0e0e7220 */ /* 0x080fe20000410000 */
[----:B------:R0:W-:Y:S01]  /*73d0*/  STS [R19.X4+0x4204], R30 ;  /* 0x0042041e13007388 */ /* 0x0001e20000004800 */
[C---:B------:R-:W-:Y:S02]  /*73e0*/  FFMA.FTZ R15, R13.reuse, R234, -R15 ;  /* 0x000000ea0d0f7223 */ /* 0x040fe4000001080f */
[----:B------:R-:W-:Y:S01]  /*73f0*/  FFMA.FTZ R14, R13, R233, R14 ;  /* 0x000000e90d0e7223 */ /* 0x000fe2000001000e */
[----:B------:R-:W-:Y:S01]  /*7400*/  STS [R134.X4+0x4208], R31 ;  /* 0x0042081f86007388 */ /* 0x000fe20000004800 */
[----:B------:R-:W-:-:S02]  /*7410*/  FADD.FTZ R13, R236, R15 ;  /* 0x0000000fec0d7221 */ /* 0x000fc40000010000 */
[----:B------:R-:W-:Y:S01]  /*7420*/  FADD.FTZ R235, -R235, R14 ;  /* 0x0000000eebeb7221 */ /* 0x000fe20000010100 */
[----:B------:R-:W-:Y:S01]  /*7430*/  STS [R133.X4+0x420c], R114 ;  /* 0x00420c7285007388 */ /* 0x000fe20000004800 */
[C---:B------:R-:W-:Y:S02]  /*7440*/  FMUL.FTZ R14, R12.reuse, -R13 ;  /* 0x8000000d0c0e7220 */ /* 0x040fe40000410000 */
[-C--:B------:R-:W-:Y:S01]  /*7450*/  FMUL.FTZ R12, R12, -R235.reuse ;  /* 0x800000eb0c0c7220 */ /* 0x080fe20000410000 */
[----:B------:R-:W-:Y:S01]  /*7460*/  STS [R131.X4+0x4274], R18 ;  /* 0x0042741283007388 */ /* 0x000fe20000004800 */
[C---:B------:R-:W-:Y:S02]  /*7470*/  FFMA.FTZ R14, R11.reuse, R235, R14 ;  /* 0x000000eb0b0e7223 */ /* 0x040fe4000001000e */
[----:B------:R-:W-:Y:S01]  /*7480*/  FFMA.FTZ R11, R11, R13, -R12 ;  /* 0x0000000d0b0b7223 */ /* 0x000fe2000001080c */
[----:B------:R-:W-:Y:S01]  /*7490*/  STS [R131.X4+0x4270], R20 ;  /* 0x0042701483007388 */ /* 0x000fe20000004800 */
[----:B------:R-:W-:-:S02]  /*74a0*/  FADD.FTZ R237, -R237, R14 ;  /* 0x0000000eeded7221 */ /* 0x000fc40000010100 */
[----:B------:R-:W-:Y:S01]  /*74b0*/  FADD.FTZ R238, R238, R11 ;  /* 0x0000000beeee7221 */ /* 0x000fe20000010000 */
[----:B------:R-:W-:Y:S01]  /*74c0*/  STS [R131.X4+0x4260], R24 ;  /* 0x0042601883007388 */ /* 0x000fe20000004800 */
[CC--:B------:R-:W-:Y:S02]  /*74d0*/  FMUL.FTZ R11, R10.reuse, -R237.reuse ;  /* 0x800000ed0a0b7220 */ /* 0x0c0fe40000410000 */
[-C--:B------:R-:W-:Y:S01]  /*74e0*/  FMUL.FTZ R10, R10, -R238.reuse ;  /* 0x800000ee0a0a7220 */ /* 0x080fe20000410000 */
[----:B------:R-:W-:Y:S01]  /*74f0*/  STS [R131.X4+0x426c], R22 ;  /* 0x00426c1683007388 */ /* 0x000fe20000004800 */
        /* <DEDUP_REMOVED lines=18> */
[----:B------:R-:W-:Y:S02]  /*7620*/  FFMA.FTZ R155, R188, UR41, -R155 ;  /* 0x00000029bc9b7c23 */ /* 0x000fe4000801089b */
[C---:B------:R-:W-:Y:S01]  /*7630*/  FFMA.FTZ R6, R5.reuse, R241, R6 ;  /* 0x000000f105067223 */ /* 0x040fe20000010006 */
[----:B------:R-:W-:Y:S01]  /*7640*/  STS [R131.X4+0x421c], R118 ;  /* 0x00421c7683007388 */ /* 0x000fe20000004800 */
[----:B------:R-:W-:-:S02]  /*7650*/  FFMA.FTZ R7, R5, R242, -R7 ;  /* 0x000000f205077223 */ /* 0x000fc40000010807 */
[----:B------:R-:W-:Y:S01]  /*7660*/  FADD.FTZ R8, R93, UR5 ;  /* 0x000000055d087e21 */ /* 0x000fe20008010000 */
[----:B------:R-:W-:Y:S01]  /*7670*/  STS [R131.X4+0x4220], R120 ;  /* 0x0042207883007388 */ /* 0x000fe20000004800 */
[----:B------:R-:W-:Y:S02]  /*7680*/  FADD.FTZ R243, -R243, R6 ;  /* 0x00000006f3f37221 */ /* 0x000fe40000010100 */
[----:B------:R-:W-:Y:S01]  /*7690*/  FADD.FTZ R10, R92, UR5 ;  /* 0x000000055c0a7e21 */ /* 0x000fe20008010000 */
[----:B------:R-:W-:Y:S01]  /*76a0*/  STS [R131.X4+0x4228], R119 ;  /* 0x0042287783007388 */ /* 0x000fe20000004800 */
[----:B------:R-:W-:Y:S02]  /*76b0*/  FMUL.FTZ R28, R158, R155 ;  /* 0x0000009b9e1c7220 */ /* 0x000fe40000410000 */
[----:B------:R-:W-:Y:S01]  /*76c0*/  FADD.FTZ R5, R244, R7 ;  /* 0x00000007f4057221 */ /* 0x000fe20000010000 */
[----:B------:R-:W-:Y:S01]  /*76d0*/  STS [R131.X4+0x422c], R122 ;  /* 0x00422c7a83007388 */ /* 0x000fe20000004800 */
[----:B------:R-:W-:-:S02]  /*76e0*/  FMUL.FTZ R155, R177, UR41 ;  /* 0x00000029b19b7c20 */ /* 0x000fc40008410000 */
[----:B------:R-:W-:Y:S01]  /*76f0*/  FMUL.FTZ R14, R8, R242 ;  /* 0x000000f2080e7220 */ /* 0x000fe20000410000 */
[----:B------:R-:W-:Y:S01]  /*7700*/  STS [R131.X4+0x4250], R28 ;  /* 0x0042501c83007388 */ /* 0x000fe20000004800 */
[C---:B------:R-:W-:Y:S02]  /*7710*/  FMUL.FTZ R6, R10.reuse, R243 ;  /* 0x000000f30a067220 */ /* 0x040fe40000410000 */
[----:B0-----:R-:W-:Y:S01]  /*7720*/  FMUL.FTZ R19, R10, R5 ;  /* 0x000000050a137220 */ /* 0x001fe20000410000 */
[----:B------:R-:W-:Y:S01]  /*7730*/  STS [R131.X4+0x4230], R124 ;  /* 0x0042307c83007388 */ /* 0x000fe20000004800 */
[----:B------:R-:W-:Y:S02]  /*7740*/  FFMA.FTZ R23, R176, UR42, R155 ;  /* 0x0000002ab0177c23 */ /* 0x000fe4000801009b */
[----:B------:R-:W-:Y:S01]  /*7750*/  FADD.FTZ R207, -R185, R207 ;  /* 0x000000cfb9cf7221 */ /* 0x000fe20000010100 */
[----:B------:R-:W-:Y:S01]  /*7760*/  STS [R131.X4+0x4234], R121 ;  /* 0x0042347983007388 */ /* 0x000fe20000004800 */
[----:B------:R-:W-:-:S02]  /*7770*/  FMUL.FTZ R8, R8, R241 ;  /* 0x000000f108087220 */ /* 0x000fc40000410000 */
[----:B------:R-:W-:Y:S01]  /*7780*/  FMUL.FTZ R10, R206, R14 ;  /* 0x0000000ece0a7220 */ /* 0x000fe20000410000 */
[----:B------:R-:W-:Y:S01]  /*7790*/  STS [R131.X4+0x4238], R126 ;  /* 0x0042387e83007388 */ /* 0x000fe20000004800 */
[----:B------:R-:W-:Y:S02]  /*77a0*/  FADD.FTZ R208, -R0, R208 ;  /* 0x000000d000d07221 */ /* 0x000fe40000010100 */
[----:B------:R-:W-:Y:S01]  /*77b0*/  FMUL.FTZ R7, R209, R6 ;  /* 0x00000006d1077220 */ /* 0x000fe20000410000 */
[----:B------:R-:W-:Y:S01]  /*77c0*/  STS [R131.X4+0x4240], R128 ;  /* 0x0042408083007388 */ /* 0x000fe20000004800 */
[----:B------:R-:W-:Y:S02]  /*77d0*/  FADD.FTZ R16, R94, UR5 ;  /* 0x000000055e107e21 */ /* 0x000fe40008010000 */
[----:B------:R-:W-:Y:S01]  /*77e0*/  FFMA.FTZ R23, -R152, R23, -RZ ;  /* 0x0000001798177223 */ /* 0x000fe200000109ff */
[----:B------:R-:W-:Y:S01]  /*77f0*/  STS [R131.X4+0x4244], R139 ;  /* 0x0042448b83007388 */ /* 0x000fe20000004800 */
[----:B------:R-:W-:-:S02]  /*7800*/  FFMA.FTZ R10, R207, R8, -R10 ;  /* 0x00000008cf0a7223 */ /* 0x000fc4000001080a */
[----:B------:R-:W-:Y:S01]  /*7810*/  FMUL.FTZ R9, R209, R19 ;  /* 0x00000013d1097220 */ /* 0x000fe20000410000 */
[----:B------:R0:W-:Y:S01]  /*7820*/  STS [R131.X4+0x4264], R23 ;  /* 0x0042641783007388 */ /* 0x0001e20000004800 */
[----:B------:R-:W-:Y:S02]  /*7830*/  FMUL.FTZ R8, R206, R8 ;  /* 0x00000008ce087220 */ /* 0x000fe40000410000 */
[----:B------:R-:W-:Y:S01]  /*7840*/  FFMA.FTZ R7, R19, R208, R7 ;  /* 0x000000d013077223 */ /* 0x000fe20000010007 */
[----:B------:R-:W-:Y:S01]  /*7850*/  STS [R131.X4+0x4268], R130 ;  /* 0x0042688283007388 */ /* 0x000fe20000004800 */
[----:B------:R-:W-:Y:S02]  /*7860*/  FMUL.FTZ R12, R16, R15 ;  /* 0x0000000f100c7220 */ /* 0x000fe40000410000 */
[----:B------:R-:W-:Y:S01]  /*7870*/  FFMA.FTZ R9, R208, R6, -R9 ;  /* 0x00000006d0097223 */ /* 0x000fe20000010809 */
[----:B------:R-:W-:Y:S01]  /*7880*/  STS [R131.X4+0x4278], R141 ;  /* 0x0042788d83007388 */ /* 0x000fe20000004800 */
[----:B------:R-:W-:-:S02]  /*7890*/  FFMA.FTZ R8, R14, R207, R8 ;  /* 0x000000cf0e087223 */ /* 0x000fc40000010008 */
[----:B------:R-:W-:Y:S01]  /*78a0*/  FADD.FTZ R7, RZ, R7 ;  /* 0x00000007ff077221 */ /* 0x000fe20000010000 */
[----:B------:R-:W-:Y:S01]  /*78b0*/  STS [R131.X4+0x427c], R142 ;  /* 0x00427c8e83007388 */ /* 0x000fe20000004800 */
[----:B0-----:R-:W-:Y:S02]  /*78c0*/  FADD.FTZ R23, -R184, R204 ;  /* 0x000000ccb8177221 */ /* 0x001fe40000010100 */
[----:B------:R-:W-:Y:S02]  /*78d0*/  FMUL.FTZ R6, R16, R239 ;  /* 0x000000ef10067220 */ /* 0x000fe40000410000 */
[----:B------:R-:W-:Y:S02]  /*78e0*/  FMUL.FTZ R11, R205, R12 ;  /* 0x0000000ccd0b7220 */ /* 0x000fe40000410000 */
[----:B------:R-:W-:Y:S02]  /*78f0*/  FADD.FTZ R16, R95, UR5 ;  /* 0x000000055f107e21 */ /* 0x000fe40008010000 */
[----:B------:R-:W-:-:S02]  /*7900*/  FADD.FTZ R7, R7, R8 ;  /* 0x0000000807077221 */ /* 0x000fc40000010000 */
[C---:B------:R-:W-:Y:S02]  /*7910*/  FMUL.FTZ R150, R157.reuse, R150 ;  /* 0x000000969d967220 */ /* 0x040fe40000410000 */
[----:B------:R-:W-:Y:S02]  /*7920*/  FFMA.FTZ R127, -R157, R127, -RZ ;  /* 0x0000007f9d7f7223 */ /* 0x000fe400000109ff */
[-C--:B------:R-:W-:Y:S01]  /*7930*/  FFMA.FTZ R8, R23, R6.reuse, -R11 ;  /* 0x0000000617087223 */ /* 0x080fe2000001080b */
[----:B------:R-:W-:Y:S01]  /*7940*/  STS [R131.X4+0x4248], R150 ;  /* 0x0042489683007388 */ /* 0x000fe20000004800 */
[----:B------:R-:W-:Y:S02]  /*7950*/  FMUL.FTZ R157, R189, UR41 ;  /* 0x00000029bd9d7c20 */ /* 0x000fe40008410000 */
[----:B------:R-:W-:Y:S01]  /*7960*/  FMUL.FTZ R6, R205, R6 ;  /* 0x00000006cd067220 */ /* 0x000fe20000410000 */
[----:B------:R-:W-:Y:S01]  /*7970*/  STS [R131.X4+0x424c], R127 ;  /* 0x00424c7f83007388 */ /* 0x000fe20000004800 */
[----:B------:R-:W-:-:S02]  /*7980*/  FMUL.FTZ R18, R16, R238 ;  /* 0x000000ee10127220 */ /* 0x000fc40000410000 */
[----:B------:R-:W-:Y:S02]  /*7990*/  FADD.FTZ R9, RZ, R9 ;  /* 0x00000009ff097221 */ /* 0x000fe40000010000 */
[----:B------:R-:W-:Y:S02]  /*79a0*/  FFMA.FTZ R27, R188, UR42, R157 ;  /* 0x0000002abc1b7c23 */ /* 0x000fe4000801009d */
[----:B------:R-:W-:Y:S02]  /*79b0*/  FMUL.FTZ R11, R16, R237 ;  /* 0x000000ed100b7220 */ /* 0x000fe40000410000 */
[----:B------:R-:W-:Y:S02]  /*79c0*/  FFMA.FTZ R6, R12, R23, R6 ;  /* 0x000000170c067223 */ /* 0x000fe40000010006 */
[----:B------:R-:W-:Y:S02]  /*79d0*/  FADD.FTZ R203, -R183, R203 ;  /* 0x000000cbb7cb7221 */ /* 0x000fe40000010100 */
[----:B------:R-:W-:-:S02]  /*79e0*/  FMUL.FTZ R16, R202, R18 ;  /* 0x00000012ca107220 */ /* 0x000fc40000410000 */
[----:B------:R-:W-:Y:S02]  /*79f0*/  FADD.FTZ R9, R9, R10 ;  /* 0x0000000a09097221 */ /* 0x000fe40000010000 */
[----:B------:R-:W-:Y:S02]  /*7a00*/  FADD.FTZ R10, R88, UR5 ;  /* 0x00000005580a7e21 */ /* 0x000fe40008010000 */
[----:B------:R-:W-:Y:S02]  /*7a10*/  FFMA.FTZ R27, -R158, R27, -RZ ;  /* 0x0000001b9e1b7223 */ /* 0x000fe400000109ff */
[----:B------:R-:W-:Y:S02]  /*7a20*/  FADD.FTZ R6, R7, R6 ;  /* 0x0000000607067221 */ /* 0x000fe40000010000 */
[----:B------:R-:W-:Y:S01]  /*7a30*/  FFMA.FTZ R7, R203, R11, -R16 ;  /* 0x0000000bcb077223 */ /* 0x000fe20000010810 */
[----:B------:R0:W-:Y:S01]  /*7a40*/  STS [R131.X4+0x4254], R27 ;  /* 0x0042541b83007388 */ /* 0x0001e20000004800 */
[----:B------:R-:W-:-:S02]  /*7a50*/  FMUL.FTZ R16, R10, R13 ;  /* 0x0000000d0a107220 */ /* 0x000fc40000410000 */
[----:B------:R-:W-:Y:S02]  /*7a60*/  FMUL.FTZ R11, R202, R11 ;  /* 0x0000000bca0b7220 */ /* 0x000fe40000410000 */
[----:B------:R-:W-:Y:S02]  /*7a70*/  FMUL.FTZ R10, R10, R235 ;  /* 0x000000eb0a0a7220 */ /* 0x000fe40000410000 */
[----:B------:R-:W-:Y:S02]  /*7a80*/  FMUL.FTZ R20, R201, R16 ;  /* 0x00000010c9147220 */ /* 0x000fe40000410000 */
[----:B------:R-:W-:Y:S02]  /*7a90*/  FADD.FTZ R8, R9, R8 ;  /* 0x0000000809087221 */ /* 0x000fe40000010000 */
[----:B0-----:R-:W-:Y:S02]  /*7aa0*/  FADD.FTZ R27, -R182, R200 ;  /* 0x000000c8b61b7221 */ /* 0x001fe40000010100 */
[----:B------:R-:W-:-:S02]  /*7ab0*/  FADD.FTZ R9, R89, UR5 ;  /* 0x0000000559097e21 */ /* 0x000fc40008010000 */
[----:B------:R-:W-:Y:S02]  /*7ac0*/  FFMA.FTZ R11, R18, R203, R11 ;  /* 0x000000cb120b7223 */ /* 0x000fe4000001000b */
[-C--:B------:R-:W-:Y:S02]  /*7ad0*/  FFMA.FTZ R24, R27, R10.reuse, -R20 ;  /* 0x0000000a1b187223 */ /* 0x080fe40000010814 */
[----:B------:R-:W-:Y:S02]  /*7ae0*/  FMUL.FTZ R10, R201, R10 ;  /* 0x0000000ac90a7220 */ /* 0x000fe40000410000 */
[----:B------:R-:W-:Y:S02]  /*7af0*/  FADD.FTZ R7, R8, R7 ;  /* 0x0000000708077221 */ /* 0x000fe40000010000 */
[----:B------:R-:W-:Y:S02]  /*7b00*/  FMUL.FTZ R20, R9, R234 ;  /* 0x000000ea09147220 */ /* 0x000fe40000410000 */
[----:B------:R-:W-:-:S02]  /*7b10*/  FADD.FTZ R8, R90, UR5 ;  /* 0x000000055a087e21 */ /* 0x000fc40008010000 */
[----:B------:R-:W-:Y:S02]  /*7b20*/  FADD.FTZ R6, R6, R11 ;  /* 0x0000000b06067221 */ /* 0x000fe40000010000 */
[----:B------:R-:W-:Y:S02]  /*7b30*/  FMUL.FTZ R11, R9, R233 ;  /* 0x000000e9090b7220 */ /* 0x000fe40000410000 */
[----:B------:R-:W-:Y:S02]  /*7b40*/  FFMA.FTZ R9, R16, R27, R10 ;  /* 0x0000001b10097223 */ /* 0x000fe4000001000a */
[----:B------:R-:W-:Y:S02]  /*7b50*/  FADD.FTZ R199, -R181, R199 ;  /* 0x000000c7b5c77221 */ /* 0x000fe40000010100 */
[----:B------:R-:W-:Y:S02]  /*7b60*/  FMUL.FTZ R10, R198, R20 ;  /* 0x00000014c60a7220 */ /* 0x000fe40000410000 */
[----:B------:R-:W-:-:S02]  /*7b70*/  FMUL.FTZ R22, R8, R17 ;  /* 0x0000001108167220 */ /* 0x000fc40000410000 */
[----:B------:R-:W-:Y:S02]  /*7b80*/  FADD.FTZ R6, R6, R9 ;  /* 0x0000000906067221 */ /* 0x000fe40000010000 */
[----:B------:R-:W-:Y:S02]  /*7b90*/  FFMA.FTZ R10, R199, R11, -R10 ;  /* 0x0000000bc70a7223 */ /* 0x000fe4000001080a */
[----:B------:R-:W-:Y:S02]  /*7ba0*/  FADD.FTZ R31, -R180, R196 ;  /* 0x000000c4b41f7221 */ /* 0x000fe40000010100 */
[----:B------:R-:W-:Y:S02]  /*7bb0*/  FMUL.FTZ R8, R8, R231 ;  /* 0x000000e708087220 */ /* 0x000fe40000410000 */
[----:B------:R-:W-:Y:S02]  /*7bc0*/  FMUL.FTZ R9, R197, R22 ;  /* 0x00000016c5097220 */ /* 0x000fe40000410000 */
[----:B------:R-:W-:-:S02]  /*7bd0*/  FMUL.FTZ R11, R198, R11 ;  /* 0x0000000bc60b7220 */ /* 0x000fc40000410000 */
[----:B------:R-:W-:Y:S02]  /*7be0*/  FADD.FTZ R26, R91, UR5 ;  /* 0x000000055b1a7e21 */ /* 0x000fe40008010000 */
[-C--:B------:R-:W-:Y:S02]  /*7bf0*/  FFMA.FTZ R28, R31, R8.reuse, -R9 ;  /* 0x000000081f1c7223 */ /* 0x080fe40000010809 */
[----:B------:R-:W-:Y:S02]  /*7c00*/  FFMA.FTZ R11, R20, R199, R11 ;  /* 0x000000c7140b7223 */ /* 0x000fe4000001000b */
        /* <DEDUP_REMOVED lines=8> */
[----:B------:R-:W-:-:S02]  /*7c90*/  FADD.FTZ R26, R84, UR5 ;  /* 0x00000005541a7e21 */ /* 0x000fc40008010000 */
[-C--:B------:R-:W-:Y:S02]  /*7ca0*/  FFMA.FTZ R8, R195, R11.reuse, -R8 ;  /* 0x0000000bc3087223 */ /* 0x080fe40000010808 */
[----:B------:R-:W-:Y:S02]  /*7cb0*/  FMUL.FTZ R11, R194, R11 ;  /* 0x0000000bc20b7220 */ /* 0x000fe40000410000 */
[----:B------:R-:W-:Y:S02]  /*7cc0*/  FADD.FTZ R7, R7, R10 ;  /* 0x0000000a07077221 */ /* 0x000fe40000010000 */
[----:B------:R-:W-:Y:S02]  /*7cd0*/  FADD.FTZ R6, R6, R9 ;  /* 0x0000000906067221 */ /* 0x000fe40000010000 */
[----:B------:R-:W-:Y:S02]  /*7ce0*/  FMUL.FTZ R10, R26, R227 ;  /* 0x000000e31a0a7220 */ /* 0x000fe40000410000 */
[----:B------:R-:W-:-:S02]  /*7cf0*/  FFMA.FTZ R11, R24, R195, R11 ;  /* 0x000000c3180b7223 */ /* 0x000fc4000001000b */
[----:B------:R-:W-:Y:S02]  /*7d00*/  FMUL.FTZ R26, R26, R21 ;  /* 0x000000151a1a7220 */ /* 0x000fe40000410000 */
[----:B------:R-:W-:Y:S02]  /*7d10*/  FADD.FTZ R113, -R178, R192 ;  /* 0x000000c0b2717221 */ /* 0x000fe40000010100 */
[----:B------:R-:W-:Y:S02]  /*7d20*/  FMUL.FTZ R9, R193, R10 ;  /* 0x0000000ac1097220 */ /* 0x000fe40000410000 */
[----:B------:R-:W-:Y:S02]  /*7d30*/  FADD.FTZ R6, R6, R11 ;  /* 0x0000000b06067221 */ /* 0x000fe40000010000 */
[----:B------:R-:W-:Y:S02]  /*7d40*/  FADD.FTZ R11, R85, UR5 ;  /* 0x00000005550b7e21 */ /* 0x000fe40008010000 */
[----:B------:R-:W-:-:S02]  /*7d50*/  FADD.FTZ R7, R7, R28 ;  /* 0x0000001c07077221 */ /* 0x000fc40000010000 */
[----:B------:R-:W-:Y:S02]  /*7d60*/  FFMA.FTZ R9, R26, R113, R9 ;  /* 0x000000711a097223 */ /* 0x000fe40000010009 */
[----:B------:R-:W-:Y:S02]  /*7d70*/  FMUL.FTZ R28, R11, R226 ;  /* 0x000000e20b1c7220 */ /* 0x000fe40000410000 */
[----:B------:R-:W-:Y:S02]  /*7d80*/  FADD.FTZ R7, R7, R8 ;  /* 0x0000000807077221 */ /* 0x000fe40000010000 */
[----:B------:R-:W-:Y:S02]  /*7d90*/  FADD.FTZ R6, R6, R9 ;  /* 0x0000000906067221 */ /* 0x000fe40000010000 */
[----:B------:R-:W-:Y:S02]  /*7da0*/  FMUL.FTZ R30, R193, R26 ;  /* 0x0000001ac11e7220 */ /* 0x000fe40000410000 */
[----:B------:R-:W-:-:S02]  /*7db0*/  FADD.FTZ R191, -R175, R191 ;  /* 0x000000bfafbf7221 */ /* 0x000fc40000010100 */
[----:B------:R-:W-:Y:S02]  /*7dc0*/  FMUL.FTZ R8, R11, R225 ;  /* 0x000000e10b087220 */ /* 0x000fe40000410000 */
[----:B------:R-:W-:Y:S02]  /*7dd0*/  FMUL.FTZ R9, R190, R28 ;  /* 0x0000001cbe097220 */ /* 0x000fe40000410000 */
[----:B------:R-:W-:Y:S02]  /*7de0*/  FADD.FTZ R114, R86, UR5 ;  /* 0x0000000556727e21 */ /* 0x000fe40008010000 */
[----:B------:R-:W-:Y:S02]  /*7df0*/  FFMA.FTZ R10, R113, R10, -R30 ;  /* 0x0000000a710a7223 */ /* 0x000fe4000001081e */
[----:B------:R-:W-:Y:S02]  /*7e00*/  FFMA.FTZ R112, R191, R8, -R9 ;  /* 0x00000008bf707223 */ /* 0x000fe40000010809 */
[----:B------:R-:W-:-:S02]  /*7e10*/  FMUL.FTZ R30, R114, R25 ;  /* 0x00000019721e7220 */ /* 0x000fc40000410000 */
[----:B------:R-:W-:Y:S02]  /*7e20*/  FMUL.FTZ R8, R190, R8 ;  /* 0x00000008be087220 */ /* 0x000fe40000410000 */
[----:B------:R-:W-:Y:S02]  /*7e30*/  FMUL.FTZ R114, R114, R223 ;  /* 0x000000df72727220 */ /* 0x000fe40000410000 */
[----:B------:R-:W-:Y:S02]  /*7e40*/  FADD.FTZ R115, -R174, R188 ;  /* 0x000000bcae737221 */ /* 0x000fe40000010100 */
[C---:B------:R-:W-:Y:S02]  /*7e50*/  FMUL.FTZ R11, R189.reuse, R30 ;  /* 0x0000001ebd0b7220 */ /* 0x040fe40000410000 */
[----:B------:R-:W-:Y:S02]  /*7e60*/  FFMA.FTZ R9, R28, R191, R8 ;  /* 0x000000bf1c097223 */ /* 0x000fe40000010008 */
[----:B------:R-:W-:-:S02]  /*7e70*/  FMUL.FTZ R8, R189, R114 ;  /* 0x00000072bd087220 */ /* 0x000fc40000410000 */
[----:B------:R-:W-:Y:S02]  /*7e80*/  FFMA.FTZ R114, R115, R114, -R11 ;  /* 0x0000007273727223 */ /* 0x000fe4000001080b */
[----:B------:R-:W-:Y:S01]  /*7e90*/  FADD.FTZ R6, R6, R9 ;  /* 0x0000000906067221 */ /* 0x000fe20000010000 */
[----:B------:R-:W-:Y:S01]  /*7ea0*/  MOV R9, UR28 ;  /* 0x0000001c00097c02 */ /* 0x000fe20008000f00 */
[----:B------:R-:W-:Y:S02]  /*7eb0*/  FFMA.FTZ R11, R30, R115, R8 ;  /* 0x000000731e0b7223 */ /* 0x000fe40000010008 */
[----:B------:R-:W-:Y:S02]  /*7ec0*/  FMUL.FTZ R129, R156, R129 ;  /* 0x000000819c817220 */ /* 0x000fe40000410000 */
[----:B------:R-:W-:Y:S02]  /*7ed0*/  FADD.FTZ R11, R6, R11 ;  /* 0x0000000b060b7221 */ /* 0x000fe40000010000 */
[----:B------:R-:W-:Y:S01]  /*7ee0*/  FMUL.FTZ R6, R125, UR38 ;  /* 0x000000267d067c20 */ /* 0x000fe20008410000 */
[----:B------:R0:W-:Y:S01]  /*7ef0*/  STS [R131.X4+0x4258], R129 ;  /* 0x0042588183007388 */ /* 0x0001e20000004800 */
[----:B------:R-:W-:Y:S01]  /*7f00*/  FADD.FTZ R7, R7, R10 ;  /* 0x0000000a07077221 */ /* 0x000fe20000010000 */
[----:B------:R-:W-:Y:S01]  /*7f10*/  LEA R10, R9, -R2, 0x1 ;  /* 0x80000002090a7211 */ /* 0x000fe200078e08ff */
[----:B------:R-:W-:-:S02]  /*7f20*/  FFMA.FTZ R117, R215, UR37, -R6 ;  /* 0x00000025d7757c23 */ /* 0x000fc40008010806 */
[----:B------:R-:W-:Y:S01]  /*7f30*/  FMUL.FTZ R6, R222, UR38 ;  /* 0x00000026de067c20 */ /* 0x000fe20008410000 */
[----:B------:R-:W-:Y:S01]  /*7f40*/  ISETP.GE.AND P0, PT, R10, 0x1, PT ;  /* 0x000000010a00780c */ /* 0x000fe20003f06270 */
[----:B------:R-:W-:Y:S02]  /*7f50*/  FADD.FTZ R7, R7, R112 ;  /* 0x0000007007077221 */ /* 0x000fe40000010000 */
[----:B------:R-:W-:Y:S02]  /*7f60*/  FFMA.FTZ R123, R221, UR37, -R6 ;  /* 0x00000025dd7b7c23 */ /* 0x000fe40008010806 */
[----:B------:R-:W-:Y:S02]  /*7f70*/  FMUL.FTZ R6, R226, UR38 ;  /* 0x00000026e2067c20 */ /* 0x000fe40008410000 */
[----:B------:R-:W-:Y:S02]  /*7f80*/  FADD.FTZ R141, R7, R114 ;  /* 0x00000072078d7221 */ /* 0x000fe40000010000 */
[----:B------:R-:W-:-:S02]  /*7f90*/  FFMA.FTZ R127, R225, UR37, -R6 ;  /* 0x00000025e17f7c23 */ /* 0x000fc40008010806 */
[----:B------:R-:W-:Y:S02]  /*7fa0*/  FMUL.FTZ R6, R230, UR38 ;  /* 0x00000026e6067c20 */ /* 0x000fe40008410000 */
[----:B------:R-:W-:Y:S02]  /*7fb0*/  FMUL.FTZ R7, R149, UR38 ;  /* 0x0000002695077c20 */ /* 0x000fe40008410000 */
[----:B0-----:R-:W-:Y:S02]  /*7fc0*/  FFMA.FTZ R129, R229, UR37, -R6 ;  /* 0x00000025e5817c23 */ /* 0x001fe40008010806 */
[----:B------:R-:W-:Y:S02]  /*7fd0*/  FMUL.FTZ R6, R234, UR38 ;  /* 0x00000026ea067c20 */ /* 0x000fe40008410000 */
[----:B------:R-:W-:Y:S02]  /*7fe0*/  FADD.FTZ R143, R140, -R143 ;  /* 0x8000008f8c8f7221 */ /* 0x000fe40000010000 */
[----:B------:R-:W-:-:S02]  /*7ff0*/  FFMA.FTZ R131, R233, UR37, -R6 ;  /* 0x00000025e9837c23 */ /* 0x000fc40008010806 */
[----:B------:R-:W-:Y:S02]  /*8000*/  FMUL.FTZ R6, R238, UR38 ;  /* 0x00000026ee067c20 */ /* 0x000fe40008410000 */
[----:B------:R-:W-:Y:S02]  /*8010*/  FADD.FTZ R112, R87, UR5 ;  /* 0x0000000557707e21 */ /* 0x000fe40008010000 */
[----:B------:R-:W-:Y:S02]  /*8020*/  FFMA.FTZ R135, R237, UR37, -R6 ;  /* 0x00000025ed877c23 */ /* 0x000fe40008010806 */
[----:B------:R-:W-:Y:S02]  /*8030*/  FMUL.FTZ R6, R242, UR38 ;  /* 0x00000026f2067c20 */ /* 0x000fe40008410000 */
[----:B------:R-:W-:Y:S02]  /*8040*/  FFMA.FTZ R116, R148, UR37, R7 ;  /* 0x0000002594747c23 */ /* 0x000fe40008010007 */
        /* <DEDUP_REMOVED lines=25> */
[----:B------:R-:W-:Y:S02]  /*81e0*/  FADD.FTZ R151, R154, R151 ;  /* 0x000000979a977221 */ /* 0x000fe40000010000 */
[----:B------:R-:W-:Y:S02]  /*81f0*/  FMUL.FTZ R221, R112, R221 ;  /* 0x000000dd70dd7220 */ /* 0x000fe40000410000 */
[----:B------:R-:W-:Y:S02]  /*8200*/  FFMA.FTZ R114, R149, UR37, -R114 ;  /* 0x0000002595727c23 */ /* 0x000fe40008010872 */
[----:B------:R-:W-:Y:S02]  /*8210*/  FFMA.FTZ R118, R125, UR37, R118 ;  /* 0x000000257d767c23 */ /* 0x000fe40008010076 */
[----:B------:R-:W-:Y:S02]  /*8220*/  FFMA.FTZ R120, R217, UR37, -R120 ;  /* 0x00000025d9787c23 */ /* 0x000fe40008010878 */
[----:B------:R-:W-:-:S02]  /*8230*/  FFMA.FTZ R119, R218, UR37, R119 ;  /* 0x00000025da777c23 */ /* 0x000fc40008010077 */
[----:B------:R-:W-:Y:S02]  /*8240*/  FFMA.FTZ R122, R219, UR37, -R122 ;  /* 0x00000025db7a7c23 */ /* 0x000fe4000801087a */
[----:B------:R-:W-:Y:S02]  /*8250*/  FFMA.FTZ R121, R29, UR37, R8 ;  /* 0x000000251d797c23 */ /* 0x000fe40008010008 */
[----:B------:R-:W-:Y:S02]  /*8260*/  FFMA.FTZ R124, R223, UR37, -R124 ;  /* 0x00000025df7c7c23 */ /* 0x000fe4000801087c */
[----:B------:R-:W-:Y:S02]  /*8270*/  FMUL.FTZ R112, R112, R222 ;  /* 0x000000de70707220 */ /* 0x000fe40000410000 */
[----:B------:R-:W-:Y:S02]  /*8280*/  FFMA.FTZ R126, R222, UR37, R7 ;  /* 0x00000025de7e7c23 */ /* 0x000fe40008010007 */
[----:B------:R-:W-:-:S02]  /*8290*/  FFMA.FTZ R128, R25, UR37, R128 ;  /* 0x0000002519807c23 */ /* 0x000fc40008010080 */
[----:B------:R-:W-:Y:S02]  /*82a0*/  FFMA.FTZ R130, R227, UR37, -R130 ;  /* 0x00000025e3827c23 */ /* 0x000fe40008010882 */
[----:B------:R-:W-:Y:S02]  /*82b0*/  FFMA.FTZ R136, R226, UR37, R225 ;  /* 0x00000025e2887c23 */ /* 0x000fe400080100e1 */
[----:B------:R-:W-:Y:S02]  /*82c0*/  FFMA.FTZ R134, R21, UR37, R134 ;  /* 0x0000002515867c23 */ /* 0x000fe40008010086 */
[----:B------:R-:W-:Y:S02]  /*82d0*/  FFMA.FTZ R132, R230, UR37, R229 ;  /* 0x00000025e6847c23 */ /* 0x000fe400080100e5 */
[----:B------:R-:W-:Y:S02]  /*82e0*/  FFMA.FTZ R140, R231, UR37, -R140 ;  /* 0x00000025e78c7c23 */ /* 0x000fe4000801088c */
[----:B------:R-:W-:-:S02]  /*82f0*/  FFMA.FTZ R144, R235, UR37, -R144 ;  /* 0x00000025eb907c23 */ /* 0x000fc40008010890 */
[----:B------:R-:W-:Y:S02]  /*8300*/  FFMA.FTZ R152, R17, UR37, R152 ;  /* 0x0000002511987c23 */ /* 0x000fe40008010098 */
[----:B------:R-:W-:Y:S02]  /*8310*/  FFMA.FTZ R150, R234, UR37, R233 ;  /* 0x00000025ea967c23 */ /* 0x000fe400080100e9 */
[----:B------:R-:W-:Y:S02]  /*8320*/  FFMA.FTZ R146, R13, UR37, R146 ;  /* 0x000000250d927c23 */ /* 0x000fe40008010092 */
[----:B------:R-:W-:Y:S02]  /*8330*/  FFMA.FTZ R138, R239, UR37, -R138 ;  /* 0x00000025ef8a7c23 */ /* 0x000fe4000801088a */
        /* <DEDUP_REMOVED lines=14> */
[----:B------:R-:W-:Y:S02]  /*8420*/  USHF.R.U64 UR39, UR32, UR39, UR33 ;  /* 0x0000002720277299 */ /* 0x000fe40008001221 */
[----:B------:R-:W-:Y:S02]  /*8430*/  USHF.R.U32.HI UR40, URZ, 0x1, UR33 ;  /* 0x000000013f287899 */ /* 0x000fe40008011621 */
[----:B------:R-:W-:Y:S02]  /*8440*/  ULEA UR45, UR19, 0xfffff000, 0xc ;  /* 0xfffff000132d7891 */ /* 0x000fe4000f8e603f */
[----:B------:R-:W-:-:S02]  /*8450*/  UIMAD.WIDE.U32 UR32, UR18, UR28, URZ ;  /* 0x0000001c122072a5 */ /* 0x000fc4000f8e003f */
[----:B------:R-:W-:Y:S02]  /*8460*/  UIMAD UR43, UR18, UR29, UR43 ;  /* 0x0000001d122b72a4 */ /* 0x000fe4000f8e022b */
[----:B------:R-:W-:Y:S01]  /*8470*/  USHF.R.S32.HI UR44, URZ, 0x1f, UR7 ;  /* 0x0000001f3f2c7899 */ /* 0x000fe20008011407 */
[----:B------:R-:W-:Y:S01]  /*8480*/  IADD3 R6, P0, R2, UR45, RZ ;  /* 0x0000002d02067c10 */ /* 0x000fe2000ff1e0ff */
[----:B------:R-:W-:Y:S01]  /*8490*/  ULDC.64 UR28, c[0x0][0x2d0] ;  /* 0x0000b400001c7ab9 */ /* 0x000fe20000000a00 */
[----:B------:R-:W-:Y:S01]  /*84a0*/  MOV R7, UR45 ;  /* 0x0000002d00077c02 */ /* 0x000fe20008000f00 */
[----:B------:R-:W-:Y:S02]  /*84b0*/  UIMAD UR28, UR44, UR28, URZ ;  /* 0x0000001c2c1c72a4 */ /* 0x000fe4000f8e023f */
[----:B------:R-:W-:Y:S01]  /*84c0*/  UIADD3 UR33, UR33, UR43, URZ ;  /* 0x0000002b21217290 */ /* 0x000fe2000fffe03f */
[----:B------:R-:W-:Y:S01]  /*84d0*/  LEA.HI.X.SX32 R7, R7, RZ, 0x1, P0 ;  /* 0x000000ff07077211 */ /* 0x000fe200000f0eff */
[----:B------:R-:W-:-:S02]  /*84e0*/  UIMAD UR44, UR40, UR35, URZ ;  /* 0x00000023282c72a4 */ /* 0x000fc4000f8e023f */
[----:B------:R-:W-:Y:S02]  /*84f0*/  UIMAD UR40, UR7, UR29, UR28 ;  /* 0x0000001d072872a4 */ /* 0x000fe4000f8e021c */
[----:B------:R-:W-:Y:S01]  /*8500*/  UIMAD UR44, UR34, UR39, UR44 ;  /* 0x00000027222c72a4 */ /* 0x000fe2000f8e022c */
[----:B------:R-:W-:Y:S01]  /*8510*/  IMAD.WIDE.U32 R6, R9, c[0x0][0x2d0], R6 ;  /* 0x0000b40009067a25 */ /* 0x000fe200078e0006 */
[----:B------:R-:W-:-:S03]  /*8520*/  UIMAD.WIDE.U32 UR28, UR35, UR39, UR32 ;  /* 0x00000027231c72a5 */ /* 0x000fc6000f8e0020 */
[----:B------:R-:W-:Y:S01]  /*8530*/  ULDC.64 UR32, c[0x0][0x320] ;  /* 0x0000c80000207ab9 */ /* 0x000fe20000000a00 */
[----:B------:R-:W-:Y:S01]  /*8540*/  IADD3 R7, R7, UR40, RZ ;  /* 0x0000002807077c10 */ /* 0x000fe2000fffe0ff */
[----:B------:R-:W-:Y:S02]  /*8550*/  UIADD3 UR29, UR29, UR44, URZ ;  /* 0x0000002c1d1d7290 */ /* 0x000fe4000fffe03f */
[----:B------:R-:W-:-:S04]  /*8560*/  ULEA UR32, UP0, UR28, UR32, 0x3 ;  /* 0x000000201c207291 */ /* 0x000fc8000f80183f */
[----:B------:R-:W-:Y:S02]  /*8570*/  ULEA.HI.X UR33, UR28, UR33, UR29, 0x3, UP0 ;  /* 0x000000211c217291 */ /* 0x000fe400080f1c1d */
[----:B0-----:R-:W-:-:S04]  /*8580*/  LEA R8, P0, R6, UR32, 0x2 ;  /* 0x0000002006087c11 */ /* 0x001fc8000f8010ff */
[----:B------:R-:W-:-:S05]  /*8590*/  LEA.HI.X R9, R6, UR33, R7, 0x2, P0 ;  /* 0x0000002106097c11 */ /* 0x000fca00080f1407 */
[----:B-1----:R0:W-:Y:S04]  /*85a0*/  RED.E.ADD.F32.FTZ.RN.STRONG.GPU [R8.64], R139 ;  /* 0x0000008b0800798e */ /* 0x0021e8000c10e79e */
.L_x_2414:
[----:B------:R-:W-:Y:S05]  /*85b0*/  BSYNC B0 ;  /* 0x0000000000007941 */ /* 0x000fea0003800000 */
.L_x_2413:
[----:B------:R-:W-:Y:S01]  /*85c0*/  ULDC.64 UR32, c[0x0][0x2b8] ;  /* 0x0000ae0000207ab9 */ /* 0x000fe20000000a00 */
[----:B------:R-:W-:Y:S01]  /*85d0*/  FADD.FTZ R160, R80, UR5 ;  /* 0x0000000550a07e21 */ /* 0x000fe20008010000 */
[----:B------:R-:W-:Y:S01]  /*85e0*/  USHF.R.U32.HI UR28, URZ, 0x1, UR33 ;  /* 0x000000013f1c7899 */ /* 0x000fe20008011621 */
[----:B------:R-:W-:Y:S01]  /*85f0*/  FADD.FTZ R187, -R173, R187 ;  /* 0x000000bbadbb7221 */ /* 0x000fe20000010100 */
[----:B------:R-:W-:Y:S01]  /*8600*/  USHF.R.U64 UR32, UR32, 0x1, UR33 ;  /* 0x0000000120207899 */ /* 0x000fe20008001221 */
[----:B------:R-:W-:Y:S01]  /*8610*/  FMUL.FTZ R6, R186, R112 ;  /* 0x00000070ba067220 */ /* 0x000fe20000410000 */
[----:B------:R-:W-:Y:S01]  /*8620*/  UIMAD UR37, UR28, UR35, URZ ;  /* 0x000000231c2572a4 */ /* 0x000fe2000f8e023f */
[C---:B0-----:R-:W-:Y:S01]  /*8630*/  FMUL.FTZ R139, R160.reuse, R29 ;  /* 0x0000001da08b7220 */ /* 0x041fe20000410000 */
[----:B------:R-:W-:Y:S01]  /*8640*/  UIMAD.WIDE.U32 UR28, UR32, UR35, URZ ;  /* 0x00000023201c72a5 */ /* 0x000fe2000f8e003f */
[----:B------:R-:W-:Y:S01]  /*8650*/  FFMA.FTZ R8, R187, R221, -R6 ;  /* 0x000000ddbb087223 */ /* 0x000fe20000010806 */
[----:B------:R-:W-:Y:S01]  /*8660*/  UIMAD UR37, UR34, UR32, UR37 ;  /* 0x00000020222572a4 */ /* 0x000fe2000f8e0225 */
[----:B------:R-:W-:Y:S01]  /*8670*/  FMUL.FTZ R219, R160, R219 ;  /* 0x000000dba0db7220 */ /* 0x000fe20000410000 */
[----:B------:R-:W-:Y:S01]  /*8680*/  ULDC UR38, c[0x0][0x174] ;  /* 0x00005d0000267ab9 */ /* 0x000fe20000000800 */
[----:B------:R-:W-:Y:S01]  /*8690*/  FADD.FTZ R176, -R170, R176 ;  /* 0x000000b0aab07221 */ /* 0x000fe20000010100 */
[----:B------:R-:W-:Y:S01]  /*86a0*/  ULDC.64 UR32, c[0x0][0x2c0] ;  /* 0x0000b00000207ab9 */ /* 0x000fe20000000a00 */
[----:B------:R-:W-:Y:S01]  /*86b0*/  FMUL.FTZ R7, R177, R139 ;  /* 0x0000008bb1077220 */ /* 0x000fe20000410000 */
[----:B------:R-:W-:Y:S01]  /*86c0*/  UIADD3 UR29, UR29, UR37, URZ ;  /* 0x000000251d1d7290 */ /* 0x000fe2000fffe03f */
[----:B------:R-:W-:Y:S01]  /*86d0*/  FMUL.FTZ R221, R186, R221 ;  /* 0x000000ddbadd7220 */ /* 0x000fe20000410000 */
[----:B------:R-:W-:Y:S01]  /*86e0*/  UIMAD UR37, UR36, UR32, URZ ;  /* 0x00000020242572a4 */ /* 0x000fe2000f8e023f */
[----:B------:R-:W-:Y:S01]  /*86f0*/  FADD.FTZ R160, R81, UR5 ;  /* 0x0000000551a07e21 */ /* 0x000fe20008010000 */
[----:B------:R-:W-:Y:S01]  /*8700*/  UIMAD.WIDE.U32 UR28, UR18, UR32, UR28 ;  /* 0x00000020121c72a5 */ /* 0x000fe2000f8e001c */
[----:B------:R-:W-:Y:S01]  /*8710*/  FFMA.FTZ R7, R176, R219, -R7 ;  /* 0x000000dbb0077223 */ /* 0x000fe20000010807 */
[----:B------:R-:W-:Y:S01]  /*8720*/  UIMAD UR37, UR18, UR33, UR37 ;  /* 0x00000021122572a4 */ /* 0x000fe2000f8e0225 */
[----:B------:R-:W-:Y:S01]  /*8730*/  FFMA.FTZ R6, R112, R187, R221 ;  /* 0x000000bb70067223 */ /* 0x000fe200000100dd */
[----:B------:R-:W-:Y:S01]  /*8740*/  BSSY B0, `(.L_x_2415) ;  /* 0x0000041000007945 */ /* 0x000fe20003800000 */
[----:B------:R-:W-:Y:S01]  /*8750*/  ULDC.64 UR32, c[0x0][0x320] ;  /* 0x0000c80000207ab9 */ /* 0x000fe20000000a00 */
[----:B------:R-:W-:Y:S01]  /*8760*/  FMUL.FTZ R219, R177, R219 ;  /* 0x000000dbb1db7220 */ /* 0x000fe20000410000 */
[----:B------:R-:W-:Y:S01]  /*8770*/  UIADD3 UR37, UR37, UR29, URZ ;  /* 0x0000001d25257290 */ /* 0x000fe2000fffe03f */
[C---:B------:R-:W-:Y:S01]  /*8780*/  FMUL.FTZ R217, R160.reuse, R217 ;  /* 0x000000d9a0d97220 */ /* 0x040fe20000410000 */
[----:B------:R-:W-:Y:S01]  /*8790*/  ULEA UR32, UP0, UR28, UR32, 0x3 ;  /* 0x000000201c207291 */ /* 0x000fe2000f80183f */
[----:B------:R-:W-:Y:S01]  /*87a0*/  FMUL.FTZ R160, R160, R218 ;  /* 0x000000daa0a07220 */ /* 0x000fe20000410000 */
[----:B------:R-:W-:Y:S01]  /*87b0*/  UIADD3 UR29, UR6, -UR38, URZ ;  /* 0x80000026061d7290 */ /* 0x000fe2000fffe03f */
[----:B------:R-:W-:Y:S01]  /*87c0*/  FADD.FTZ R6, R11, R6 ;  /* 0x000000060b067221 */ /* 0x000fe20000010000 */
[----:B------:R-:W-:Y:S01]  /*87d0*/  ULEA.HI.X UR33, UR28, UR33, UR37, 0x3, UP0 ;  /* 0x000000211c217291 */ /* 0x000fe200080f1c25 */
[----:B------:R-:W-:Y:S01]  /*87e0*/  FFMA.FTZ R219, R139, R176, R219 ;  /* 0x000000b08bdb7223 */ /* 0x000fe200000100db */
[----:B------:R-:W-:Y:S01]  /*87f0*/  UIMAD UR28, UR29, -0x1000, URZ ;  /* 0xfffff0001d1c78a4 */ /* 0x000fe2000f8e023f */
[----:B------:R-:W-:Y:S01]  /*8800*/  FADD.FTZ R210, -R169, R210 ;  /* 0x000000d2a9d27221 */ /* 0x000fe20000010100 */
[----:B------:R-:W-:Y:S01]  /*8810*/  USHF.L.U64.HI UR29, UR8, 0x2, UR9 ;  /* 0x00000002081d7899 */ /* 0x000fe20008010209 */
[----:B------:R-:W-:Y:S01]  /*8820*/  FMUL.FTZ R9, R211, R160 ;  /* 0x000000a0d3097220 */ /* 0x000fe20000410000 */
[----:B------:R-:W-:Y:S01]  /*8830*/  ISETP.GE.AND P1, PT, R10, 0x101, PT ;  /* 0x000001010a00780c */ /* 0x000fe20003f26270 */
[----:B------:R-:W-:Y:S01]  /*8840*/  FADD.FTZ R8, R141, R8 ;  /* 0x000000088d087221 */ /* 0x000fe20000010000 */
[----:B------:R-:W-:Y:S01]  /*8850*/  MOV R11, UR28 ;  /* 0x0000001c000b7c02 */ /* 0x000fe20008000f00 */
[----:B------:R-:W-:Y:S01]  /*8860*/  FADD.FTZ R219, R6, R219 ;  /* 0x000000db06db7221 */ /* 0x000fe20000010000 */
[----:B------:R-:W-:Y:S01]  /*8870*/  LEA R6, P0, R2, UR32, 0x2 ;  /* 0x0000002002067c11 */ /* 0x000fe2000f8010ff */
[-C--:B------:R-:W-:Y:S01]  /*8880*/  FFMA.FTZ R9, R210, R217.reuse, -R9 ;  /* 0x000000d9d2097223 */ /* 0x080fe20000010809 */
[----:B------:R-:W-:Y:S01]  /*8890*/  USHF.L.U32 UR28, UR8, 0x2, URZ ;  /* 0x00000002081c7899 */ /* 0x000fe2000800063f */
[----:B------:R-:W-:Y:S01]  /*88a0*/  FADD.FTZ R8, R8, R7 ;  /* 0x0000000708087221 */ /* 0x000fe20000010000 */
[----:B------:R-:W-:Y:S01]  /*88b0*/  LEA.HI.X R7, R2, UR33, RZ, 0x2, P0 ;  /* 0x0000002102077c11 */ /* 0x000fe200080f14ff */
[----:B------:R-:W-:Y:S01]  /*88c0*/  FMUL.FTZ R217, R211, R217 ;  /* 0x000000d9d3d97220 */ /* 0x000fe20000410000 */
[----:B------:R-:W-:Y:S01]  /*88d0*/  ULDC.64 UR32, c[0x0][0x2d0] ;  /* 0x0000b40000207ab9 */ /* 0x000fe20000000a00 */
[----:B------:R-:W-:Y:S01]  /*88e0*/  FADD.FTZ R164, R82, UR5 ;  /* 0x0000000552a47e21 */ /* 0x000fe20008010000 */
[----:B------:R-:W-:Y:S01]  /*88f0*/  ISETP.GE.AND P0, PT, R10, 0x81, PT ;  /* 0x000000810a00780c */ /* 0x000fe20003f06270 */
[----:B------:R-:W-:Y:S01]  /*8900*/  FFMA.FTZ R162, R160, R210, R217 ;  /* 0x000000d2a0a27223 */ /* 0x000fe200000100d9 */
[----:B------:R-:W-:Y:S01]  /*8910*/  UIMAD UR29, UR29, UR32, URZ ;  /* 0x000000201d1d72a4 */ /* 0x000fe2000f8e023f */
[----:B------:R-:W-:Y:S01]  /*8920*/  FMUL.FTZ R141, R164, R125 ;  /* 0x0000007da48d7220 */ /* 0x000fe20000410000 */
[----:B------:R-:W-:Y:S01]  /*8930*/  ISETP.GE.AND P2, PT, R10, 0x181, PT ;  /* 0x000001810a00780c */ /* 0x000fe20003f46270 */
[----:B------:R-:W-:Y:S01]  /*8940*/  IMAD.WIDE R6, R11, 0x4, R6 ;  /* 0x000000040b067825 */ /* 0x000fe200078e0206 */
[----:B------:R-:W-:Y:S01]  /*8950*/  MOV R11, UR28 ;  /* 0x0000001c000b7c02 */ /* 0x000fe20008000f00 */
[----:B------:R-:W-:Y:S01]  /*8960*/  UIMAD UR29, UR28, UR33, UR29 ;  /* 0x000000211c1d72a4 */ /* 0x000fe2000f8e021d */
[----:B------:R-:W-:Y:S01]  /*8970*/  IADD3 R153, R2, 0x180, RZ ;  /* 0x0000018002997810 */ /* 0x000fe20007ffe0ff */
[----:B------:R-:W-:-:S02]  /*8980*/  FADD.FTZ R219, R219, R162 ;  /* 0x000000a2dbdb7221 */ /* 0x000fc40000010000 */
[----:B------:R-:W-:Y:S02]  /*8990*/  FMUL.FTZ R215, R164, R215 ;  /* 0x000000d7a4d77220 */ /* 0x000fe40000410000 */
[----:B------:R-:W-:Y:S02]  /*89a0*/  FADD.FTZ R213, -R3, R213 ;  /* 0x000000d503d57221 */ /* 0x000fe40000010100 */
[----:B------:R-:W-:Y:S02]  /*89b0*/  FMUL.FTZ R162, R212, R141 ;  /* 0x0000008dd4a27220 */ /* 0x000fe40000410000 */
[----:B------:R-:W-:Y:S02]  /*89c0*/  FADD.FTZ R145, R83, UR5 ;  /* 0x0000000553917e21 */ /* 0x000fe40008010000 */
[----:B------:R-:W-:-:S04]  /*89d0*/  IMAD.WIDE.U32 R6, R11, c[0x0][0x2d0], R6 ;  /* 0x0000b4000b067a25 */ /* 0x000fc800078e0006 */
[----:B------:R-:W-:Y:S01]  /*89e0*/  FFMA.FTZ R11, R213, R215, -R162 ;  /* 0x000000d7d50b7223 */ /* 0x000fe200000108a2 */
[----:B------:R-:W-:Y:S01]  /*89f0*/  IADD3 R7, R7, UR29, RZ ;  /* 0x0000001d07077c10 */ /* 0x000fe2000fffe0ff */
[C---:B------:R-:W-:Y:S02]  /*8a00*/  FMUL.FTZ R162, R145.reuse, R148 ;  /* 0x0000009491a27220 */ /* 0x040fe40000410000 */
[----:B------:R-:W-:Y:S02]  /*8a10*/  FADD.FTZ R8, R8, R9 ;  /* 0x0000000908087221 */ /* 0x000fe40000010000 */
[----:B------:R-:W-:Y:S02]  /*8a20*/  FMUL.FTZ R166, R145, R149 ;  /* 0x0000009591a67220 */ /* 0x000fe40000410000 */
[----:B------:R-:W-:Y:S02]  /*8a30*/  FADD.FTZ R145, -R4, R214 ;  /* 0x000000d604917221 */ /* 0x000fe40000010100 */
[----:B------:R-:W-:-:S02]  /*8a40*/  FMUL.FTZ R9, R245, R162 ;  /* 0x000000a2f5097220 */ /* 0x000fc40000410000 */
[----:B------:R-:W-:Y:S02]  /*8a50*/  FMUL.FTZ R164, R212, R215 ;  /* 0x000000d7d4a47220 */ /* 0x000fe40000410000 */
[-C--:B------:R-:W-:Y:S01]  /*8a60*/  FFMA.FTZ R149, R145, R166.reuse, -R9 ;  /* 0x000000a691957223 */ /* 0x080fe20000010809 */
[----:B------:R-:W-:Y:S01]  /*8a70*/  IADD3 R9, R2, 0x80, RZ ;  /* 0x0000008002097810 */ /* 0x000fe20007ffe0ff */
[----:B------:R-:W-:Y:S02]  /*8a80*/  FFMA.FTZ R164, R141, R213, R164 ;  /* 0x000000d58da47223 */ /* 0x000fe400000100a4 */
[----:B------:R-:W-:Y:S01]  /*8a90*/  FMUL.FTZ R166, R245, R166 ;  /* 0x000000a6f5a67220 */ /* 0x000fe20000410000 */
[----:B------:R-:W-:Y:S01]  /*8aa0*/  LEA.HI.SX32 R9, R9, R2, 0x1b ;  /* 0x0000000209097211 */ /* 0x000fe200078fdaff */
[----:B------:R-:W-:Y:S01]  /*8ab0*/  FADD.FTZ R8, R8, R11 ;  /* 0x0000000b08087221 */ /* 0x000fe20000010000 */
[----:B------:R-:W-:Y:S01]  /*8ac0*/  IADD3 R11, R2, 0x100, RZ ;  /* 0x00000100020b7810 */ /* 0x000fe20007ffe0ff */
[----:B------:R-:W-:-:S02]  /*8ad0*/  FADD.FTZ R147, R219, R164 ;  /* 0x000000a4db937221 */ /* 0x000fc40000010000 */
[----:B------:R-:W-:Y:S01]  /*8ae0*/  FFMA.FTZ R166, R162, R145, R166 ;  /* 0x00000091a2a67223 */ /* 0x000fe200000100a6 */
[----:B------:R-:W0:Y:S01]  /*8af0*/  LDS R9, [R9.X4+0x4400] ;  /* 0x0044000009097984 */ /* 0x000e220000004800 */
[----:B------:R-:W-:Y:S01]  /*8b00*/  FADD.FTZ R149, R8, R149 ;  /* 0x0000009508957221 */ /* 0x000fe20000010000 */
[----:B------:R-:W-:Y:S01]  /*8b10*/  LEA.HI.SX32 R11, R11, R2, 0x1b ;  /* 0x000000020b0b7211 */ /* 0x000fe200078fdaff */
[----:B------:R-:W-:Y:S01]  /*8b20*/  FADD.FTZ R147, R147, R166 ;  /* 0x000000a693937221 */ /* 0x000fe20000010000 */
[----:B------:R-:W-:Y:S05]  /*8b30*/  @!P0 BRA `(.L_x_2416) ;  /* 0x0000001000008947 */ /* 0x000fea0003800000 */
[----:B0-----:R0:W-:Y:S02]  /*8b40*/  RED.E.ADD.F32.FTZ.RN.STRONG.GPU [R6.64+-0x3e00], R9 ;  /* 0xffc200090600798e */ /* 0x0011e4000c10e79e */
.L_x_2416:
[----:B------:R-:W-:Y:S05]  /*8b50*/  BSYNC B0 ;  /* 0x0000000000007941 */ /* 0x000fea0003800000 */
.L_x_2415:
[----:B------:R-:W1:Y:S01]  /*8b60*/  LDS R11, [R11.X4+0x4600] ;  /* 0x004600000b0b7984 */ /* 0x000e620000004800 */
[----:B------:R-:W-:Y:S01]  /*8b70*/  BSSY B0, `(.L_x_2417) ;  /* 0x0000004000007945 */ /* 0x000fe20003800000 */
[----:B------:R-:W-:Y:S01]  /*8b80*/  LEA.HI.SX32 R153, R153, R2, 0x1b ;  /* 0x0000000299997211 */ /* 0x000fe200078fdaff */
[----:B------:R-:W-:Y:S05]  /*8b90*/  @!P1 BRA `(.L_x_2418) ;  /* 0x0000001000009947 */ /* 0x000fea0003800000 */
[----:B-1----:R1:W-:Y:S02]  /*8ba0*/  RED.E.ADD.F32.FTZ.RN.STRONG.GPU [R6.64+-0x3c00], R11 ;  /* 0xffc4000b0600798e */ /* 0x0023e4000c10e79e */
.L_x_2418:
[----:B------:R-:W-:Y:S05]  /*8bb0*/  BSYNC B0 ;  /* 0x0000000000007941 */ /* 0x000fea0003800000 */
.L_x_2417:
[----:B------:R-:W2:Y:S01]  /*8bc0*/  LDS R153, [R153.X4+0x4800] ;  /* 0x0048000099997984 */ /* 0x000ea20000004800 */
[----:B------:R-:W-:Y:S01]  /*8bd0*/  BSSY B0, `(.L_x_2419) ;  /* 0x0000005000007945 */ /* 0x000fe20003800000 */
[----:B-1----:R-:W-:-:S02]  /*8be0*/  IADD3 R11, R2, 0x200, RZ ;  /* 0x00000200020b7810 */ /* 0x002fc40007ffe0ff */
[----:B0-----:R-:W-:Y:S01]  /*8bf0*/  IADD3 R9, R2, 0x280, RZ ;  /* 0x0000028002097810 */ /* 0x001fe20007ffe0ff */
[----:B------:R-:W-:Y:S05]  /*8c00*/  @!P2 BRA `(.L_x_2420) ;  /* 0x000000100000a947 */ /* 0x000fea0003800000 */
[----:B--2---:R0:W-:Y:S02]  /*8c10*/  RED.E.ADD.F32.FTZ.RN.STRONG.GPU [R6.64+-0x3a00], R153 ;  /* 0xffc600990600798e */ /* 0x0041e4000c10e79e */
.L_x_2420:
[----:B------:R-:W-:Y:S05]  /*8c20*/  BSYNC B0 ;  /* 0x0000000000007941 */ /* 0x000fea0003800000 */
.L_x_2419:
        /* <DEDUP_REMOVED lines=14> */
.L_x_2422:
[----:B-1----:R-:W-:Y:S05]  /*8d10*/  BSYNC B0 ;  /* 0x0000000000007941 */ /* 0x002fea0003800000 */
.L_x_2421:
[----:B------:R-:W1:Y:S01]  /*8d20*/  LDS R11, [R11.X4+0x4c00] ;  /* 0x004c00000b0b7984 */ /* 0x000e620000004800 */
[----:B------:R-:W-:Y:S01]  /*8d30*/  BSSY B0, `(.L_x_2423) ;  /* 0x0000005000007945 */ /* 0x000fe20003800000 */
[----:B0--3--:R-:W-:Y:S02]  /*8d40*/  IADD3 R9, R2, 0x380, RZ ;  /* 0x0000038002097810 */ /* 0x009fe40007ffe0ff */
[----:B------:R-:W-:Y:S01]  /*8d50*/  LEA.HI.SX32 R153, R153, R2, 0x1b ;  /* 0x0000000299997211 */ /* 0x000fe200078fdaff */
[----:B------:R-:W-:Y:S05]  /*8d60*/  @!P0 BRA `(.L_x_2424) ;  /* 0x0000001000008947 */ /* 0x000fea0003800000 */
[----:B-1----:R0:W-:Y:S02]  /*8d70*/  RED.E.ADD.F32.FTZ.RN.STRONG.GPU [R6.64+-0x3600], R11 ;  /* 0xffca000b0600798e */ /* 0x0021e4000c10e79e */
.L_x_2424:
[----:B------:R-:W-:Y:S05]  /*8d80*/  BSYNC B0 ;  /* 0x0000000000007941 */ /* 0x000fea0003800000 */
.L_x_2423:
[----:B------:R-:W2:Y:S01]  /*8d90*/  LDS R153, [R153.X4+0x4e00] ;  /* 0x004e000099997984 */ /* 0x000ea20000004800 */
[----:B------:R-:W-:Y:S01]  /*8da0*/  BSSY B0, `(.L_x_2425) ;  /* 0x0000005000007945 */ /* 0x000fe20003800000 */
[----:B01----:R-:W-:-:S02]  /*8db0*/  IADD3 R11, R2, 0x400, RZ ;  /* 0x00000400020b7810 */ /* 0x003fc40007ffe0ff */
[----:B------:R-:W-:Y:S01]  /*8dc0*/  LEA.HI.SX32 R9, R9, R2, 0x1b ;  /* 0x0000000209097211 */ /* 0x000fe200078fdaff */
[----:B------:R-:W-:Y:S05]  /*8dd0*/  @!P1 BRA `(.L_x_2426) ;  /* 0x0000001000009947 */ /* 0x000fea0003800000 */
[----:B--2---:R0:W-:Y:S02]  /*8de0*/  RED.E.ADD.F32.FTZ.RN.STRONG.GPU [R6.64+-0x3400], R153 ;  /* 0xffcc00990600798e */ /* 0x0041e4000c10e79e */
.L_x_2426:
[----:B------:R-:W-:Y:S05]  /*8df0*/  BSYNC B0 ;  /* 0x0000000000007941 */ /* 0x000fea0003800000 */
.L_x_2425:
[----:B------:R-:W1:Y:S01]  /*8e00*/  LDS R9, [R9.X4+0x5000] ;  /* 0x0050000009097984 */ /* 0x000e620000004800 */
[----:B------:R-:W-:Y:S01]  /*8e10*/  BSSY B0, `(.L_x_2427) ;  /* 0x0000005000007945 */ /* 0x000fe20003800000 */
[----:B0-2---:R-:W-:Y:S02]  /*8e20*/  IADD3 R153, R2, 0x480, RZ ;  /* 0x0000048002997810 */ /* 0x005fe40007ffe0ff */
[----:B------:R-:W-:Y:S01]  /*8e30*/  LEA.HI.SX32 R11, R11, R2, 0x1b ;  /* 0x000000020b0b7211 */ /* 0x000fe200078fdaff */
[----:B------:R-:W-:Y:S05]  /*8e40*/  @!P2 BRA `(.L_x_2428) ;  /* 0x000000100000a947 */ /* 0x000fea0003800000 */
[----:B-1----:R0:W-:Y:S02]  /*8e50*/  RED.E.ADD.F32.FTZ.RN.STRONG.GPU [R6.64+-0x3200], R9 ;  /* 0xffce00090600798e */ /* 0x0021e4000c10e79e */
.L_x_2428:
[----:B------:R-:W-:Y:S05]  /*8e60*/  BSYNC B0 ;  /* 0x0000000000007941 */ /* 0x000fea0003800000 */
.L_x_2427:
[----:B------:R-:W2:Y:S01]  /*8e70*/  LDS R11, [R11.X4+0x5200] ;  /* 0x005200000b0b7984 */ /* 0x000ea20000004800 */
[----:B------:R-:W-:Y:S01]  /*8e80*/  BSSY B0, `(.L_x_2429) ;  /* 0x0000005000007945 */ /* 0x000fe20003800000 */
[----:B01----:R-:W-:Y:S02]  /*8e90*/  IADD3 R9, R2, 0x500, RZ ;  /* 0x0000050002097810 */ /* 0x003fe40007ffe0ff */
[----:B------:R-:W-:Y:S01]  /*8ea0*/  LEA.HI.SX32 R153, R153, R2, 0x1b ;  /* 0x0000000299997211 */ /* 0x000fe200078fdaff */
[----:B------:R-:W-:Y:S05]  /*8eb0*/  @!P3 BRA `(.L_x_2430) ;  /* 0x000000100000b947 */ /* 0x000fea0003800000 */
[----:B--2---:R0:W-:Y:S02]  /*8ec0*/  RED.E.ADD.F32.FTZ.RN.STRONG.GPU [R6.64+-0x3000], R11 ;  /* 0xffd0000b0600798e */ /* 0x0041e4000c10e79e */
.L_x_2430:
[----:B------:R-:W-:Y:S05]  /*8ed0*/  BSYNC B0 ;  /* 0x0000000000007941 */ /* 0x000fea0003800000 */
.L_x_2429:
[----:B------:R-:W1:Y:S01]  /*8ee0*/  LDS R153, [R153.X4+0x5400] ;  /* 0x0054000099997984 */ /* 0x000e620000004800 */
[----:B------:R-:W-:Y:S01]  /*8ef0*/  BSSY B0, `(.L_x_2431) ;  /* 0x0000004000007945 */ /* 0x000fe20003800000 */
[----:B------:R-:W-:Y:S01]  /*8f00*/  LEA.HI.SX32 R9, R9, R2, 0x1b ;  /* 0x0000000209097211 */ /* 0x000fe200078fdaff */
[----:B------:R-:W-:Y:S05]  /*8f10*/  @!P4 BRA `(.L_x_2432) ;  /* 0x000000100000c947 */ /* 0x000fea0003800000 */
[----:B-1----:R1:W-:Y:S02]  /*8f20*/  RED.E.ADD.F32.FTZ.RN.STRONG.GPU [R6.64+-0x2e00], R153 ;  /* 0xffd200990600798e */ /* 0x0023e4000c10e79e */
.L_x_2432:
[----:B------:R-:W-:Y:S05]  /*8f30*/  BSYNC B0 ;  /* 0x0000000000007941 */ /* 0x000fea0003800000 */
.L_x_2431:
[----:B------:R-:W3:Y:S01]  /*8f40*/  LDS R9, [R9.X4+0x5600] ;  /* 0x0056000009097984 */ /* 0x000ee20000004800 */
[----:B------:R-:W-:Y:S01]  /*8f50*/  BSSY B0, `(.L_x_2433) ;  /* 0x0000005000007945 */ /* 0x000fe20003800000 */
[----:B0-2---:R-:W-:-:S02]  /*8f60*/  IADD3 R11, R2, 0x580, RZ ;  /* 0x00000580020b7810 */ /* 0x005fc40007ffe0ff */
[----:B-1----:R-:W-:Y:S01]  /*8f70*/  IADD3 R153, R2, 0x600, RZ ;  /* 0x0000060002997810 */ /* 0x002fe20007ffe0ff */
[----:B------:R-:W-:Y:S05]  /*8f80*/  @!P5 BRA `(.L_x_2434) ;  /* 0x000000100000d947 */ /* 0x000fea0003800000 */
[----:B---3--:R0:W-:Y:S02]  /*8f90*/  RED.E.ADD.F32.FTZ.RN.STRONG.GPU [R6.64+-0x2c00], R9 ;  /* 0xffd400090600798e */ /* 0x0081e4000c10e79e */
.L_x_2434:
[----:B------:R-:W-:Y:S05]  /*8fa0*/  BSYNC B0 ;  /* 0x0000000000007941 */ /* 0x000fea0003800000 */
.L_x_2433:
        /* <DEDUP_REMOVED lines=14> */
.L_x_2436:
[----:B------:R-:W-:Y:S05]  /*9090*/  BSYNC B0 ;  /* 0x0000000000007941 */ /* 0x000fea0003800000 */
.L_x_2435:
[----:B------:R-:W1:Y:S01]  /*90a0*/  LDS R153, [R153.X4+0x5a00] ;  /* 0x005a000099997984 */ /* 0x000e620000004800 */
[----:B------:R-:W-:Y:S01]  /*90b0*/  BSSY B0, `(.L_x_2437) ;  /* 0x0000005000007945 */ /* 0x000fe20003800000 */
[----:B0-----:R-:W-:-:S02]  /*90c0*/  IADD3 R11, R2, 0x700, RZ ;  /* 0x00000700020b7810 */ /* 0x001fc40007ffe0ff */
[----:B------:R-:W-:Y:S01]  /*90d0*/  LEA.HI.SX32 R9, R9, R2, 0x1b ;  /* 0x0000000209097211 */ /* 0x000fe200078fdaff */
[----:B------:R-:W-:Y:S05]  /*90e0*/  @!P0 BRA `(.L_x_2438) ;  /* 0x0000001000008947 */ /* 0x000fea0003800000 */
[----:B-1----:R0:W-:Y:S02]  /*90f0*/  RED.E.ADD.F32.FTZ.RN.STRONG.GPU [R6.64+-0x2800], R153 ;  /* 0xffd800990600798e */ /* 0x0021e4000c10e79e */
.L_x_2438:
[----:B------:R-:W-:Y:S05]  /*9100*/  BSYNC B0 ;  /* 0x0000000000007941 */ /* 0x000fea0003800000 */
.L_x_2437:
[----:B------:R-:W2:Y:S01]  /*9110*/  LDS R9, [R9.X4+0x5c00] ;  /* 0x005c000009097984 */ /* 0x000ea20000004800 */
[----:B------:R-:W-:Y:S01]  /*9120*/  BSSY B0, `(.L_x_2439) ;  /* 0x0000005000007945 */ /* 0x000fe20003800000 */
[----:B01----:R-:W-:Y:S02]  /*9130*/  IADD3 R153, R2, 0x780, RZ ;  /* 0x0000078002997810 */ /* 0x003fe40007ffe0ff */
[----:B------:R-:W-:Y:S01]  /*9140*/  LEA.HI.SX32 R11, R11, R2, 0x1b ;  /* 0x000000020b0b7211 */ /* 0x000fe200078fdaff */
[----:B------:R-:W-:Y:S05]  /*9150*/  @!P1 BRA `(.L_x_2440) ;  /* 0x0000001000009947 */ /* 0x000fea0003800000 */
[----:B--2---:R0:W-:Y:S02]  /*9160*/  RED.E.ADD.F32.FTZ.RN.STRONG.GPU [R6.64+-0x2600], R9 ;  /* 0xffda00090600798e */ /* 0x0041e4000c10e79e */
.L_x_2440:
[----:B------:R-:W-:Y:S05]  /*9170*/  BSYNC B0 ;  /* 0x0000000000007941 */ /* 0x000fea0003800000 */
.L_x_2439:
[----:B------:R-:W1:Y:S01]  /*9180*/  LDS R11, [R11.X4+0x5e00] ;  /* 0x005e00000b0b7984 */ /* 0x000e620000004800 */
[----:B------:R-:W-:Y:S01]  /*9190*/  BSSY B0, `(.L_x_2441) ;  /* 0x0000005000007945 */ /* 0x000fe20003800000 */
[----:B0-2---:R-:W-:Y:S02]  /*91a0*/  IADD3 R9, R2, 0x800, RZ ;  /* 0x0000080002097810 */ /* 0x005fe40007ffe0ff */
[----:B------:R-:W-:Y:S01]  /*91b0*/  LEA.HI.SX32 R153, R153, R2, 0x1b ;  /* 0x0000000299997211 */ /* 0x000fe200078fdaff */
[----:B------:R-:W-:Y:S05]  /*91c0*/  @!P2 BRA `(.L_x_2442) ;  /* 0x000000100000a947 */ /* 0x000fea0003800000 */
[----:B-1----:R0:W-:Y:S02]  /*91d0*/  RED.E.ADD.F32.FTZ.RN.STRONG.GPU [R6.64+-0x2400], R11 ;  /* 0xffdc000b0600798e */ /* 0x0021e4000c10e79e */
.L_x_2442:
[----:B------:R-:W-:Y:S05]  /*91e0*/  BSYNC B0 ;  /* 0x0000000000007941 */ /* 0x000fea0003800000 */
.L_x_2441:
[----:B------:R-:W2:Y:S01]  /*91f0*/  LDS R153, [R153.X4+0x6000] ;  /* 0x0060000099997984 */ /* 0x000ea20000004800 */
[----:B------:R-:W-:Y:S01]  /*9200*/  BSSY B0, `(.L_x_2443) ;  /* 0x0000005000007945 */ /* 0x000fe20003800000 */
[----:B01----:R-:W-:-:S02]  /*9210*/  IADD3 R11, R2, 0x880, RZ ;  /* 0x00000880020b7810 */ /* 0x003fc40007ffe0ff */
[----:B------:R-:W-:Y:S01]  /*9220*/  LEA.HI.SX32 R9, R9, R2, 0x1b ;  /* 0x0000000209097211 */ /* 0x000fe200078fdaff */
[----:B------:R-:W-:Y:S05]  /*9230*/  @!P3 BRA `(.L_x_2444) ;  /* 0x000000100000b947 */ /* 0x000fea0003800000 */
[----:B--2---:R0:W-:Y:S02]  /*9240*/  RED.E.ADD.F32.FTZ.RN.STRONG.GPU [R6.64+-0x2200], R153 ;  /* 0xffde00990600798e */ /* 0x0041e4000c10e79e */
.L_x_2444:
[----:B------:R-:W-:Y:S05]  /*9250*/  BSYNC B0 ;  /* 0x0000000000007941 */ /* 0x000fea0003800000 */
.L_x_2443:
[----:B------:R-:W1:Y:S01]  /*9260*/  LDS R9, [R9.X4+0x6200] ;  /* 0x0062000009097984 */ /* 0x000e620000004800 */
[----:B------:R-:W-:Y:S01]  /*9270*/  BSSY B0, `(.L_x_2445) ;  /* 0x0000004000007945 */ /* 0x000fe20003800000 */
[----:B------:R-:W-:Y:S01]  /*9280*/  LEA.HI.SX32 R11, R11, R2, 0x1b ;  /* 0x000000020b0b7211 */ /* 0x000fe200078fdaff */
[----:B------:R-:W-:Y:S05]  /*9290*/  @!P4 BRA `(.L_x_2446) ;  /* 0x000000100000c947 */ /* 0x000fea0003800000 */
[----:B-1----:R1:W-:Y:S02]  /*92a0*/  RED.E.ADD.F32.FTZ.RN.STRONG.GPU [R6.64+-0x2000], R9 ;  /* 0xffe000090600798e */ /* 0x0023e4000c10e79e */
.L_x_2446:
[----:B------:R-:W-:Y:S05]  /*92b0*/  BSYNC B0 ;  /* 0x0000000000007941 */ /* 0x000fea0003800000 */
.L_x_2445:
[----:B------:R-:W3:Y:S01]  /*92c0*/  LDS R11, [R11.X4+0x6400] ;  /* 0x006400000b0b7984 */ /* 0x000ee20000004800 */
[----:B------:R-:W-:Y:S01]  /*92d0*/  BSSY B0, `(.L_x_2447) ;  /* 0x0000005000007945 */ /* 0x000fe20003800000 */
[C---:B-1----:R-:W-:Y:S02]  /*92e0*/  IADD3 R9, R2.reuse, 0x900, RZ ;  /* 0x0000090002097810 */ /* 0x042fe40007ffe0ff */
[----:B0-2---:R-:W-:Y:S01]  /*92f0*/  IADD3 R153, R2, 0x980, RZ ;  /* 0x0000098002997810 */ /* 0x005fe20007ffe0ff */
[----:B------:R-:W-:Y:S05]  /*9300*/  @!P5 BRA `(.L_x_2448) ;  /* 0x000000100000d947 */ /* 0x000fea0003800000 */
[----:B---3--:R0:W-:Y:S02]  /*9310*/  RED.E.ADD.F32.FTZ.RN.STRONG.GPU [R6.64+-0x1e00], R11 ;  /* 0xffe2000b0600798e */ /* 0x0081e4000c10e79e */
.L_x_2448:
[----:B------:R-:W-:Y:S05]  /*9320*/  BSYNC B0 ;  /* 0x0000000000007941 */ /* 0x000fea0003800000 */
.L_x_2447:
        /* <DEDUP_REMOVED lines=14> */
.L_x_2450:
[----:B------:R-:W-:Y:S05]  /*9410*/  BSYNC B0 ;  /* 0x0000000000007941 */ /* 0x000fea0003800000 */
.L_x_2449:
[----:B------:R-:W1:Y:S01]  /*9420*/  LDS R153, [R153.X4+0x6800] ;  /* 0x0068000099997984 */ /* 0x000e620000004800 */
[----:B------:R-:W-:Y:S01]  /*9430*/  BSSY B0, `(.L_x_2451) ;  /* 0x0000005000007945 */ /* 0x000fe20003800000 */
[----:B0-----:R-:W-:Y:S02]  /*9440*/  IADD3 R9, R2, 0xa80, RZ ;  /* 0x00000a8002097810 */ /* 0x001fe40007ffe0ff */
[----:B------:R-:W-:Y:S01]  /*9450*/  LEA.HI.SX32 R11, R11, R2, 0x1b ;  /* 0x000000020b0b7211 */ /* 0x000fe200078fdaff */
[----:B------:R-:W-:Y:S05]  /*9460*/  @!P0 BRA `(.L_x_2452) ;  /* 0x0000001000008947 */ /* 0x000fea0003800000 */
[----:B-1----:R0:W-:Y:S02]  /*9470*/  RED.E.ADD.F32.FTZ.RN.STRONG.GPU [R6.64+-0x1a00], R153 ;  /* 0xffe600990600798e */ /* 0x0021e4000c10e79e */
.L_x_2452:
[----:B------:R-:W-:Y:S05]  /*9480*/  BSYNC B0 ;  /* 0x0000000000007941 */ /* 0x000fea0003800000 */
.L_x_2451:
[----:B------:R-:W2:Y:S01]  /*9490*/  LDS R11, [R11.X4+0x6a00] ;  /* 0x006a00000b0b7984 */ /* 0x000ea20000004800 */
[----:B------:R-:W-:Y:S01]  /*94a0*/  BSSY B0, `(.L_x_2453) ;  /* 0x0000005000007945 */ /* 0x000fe20003800000 */
[----:B01----:R-:W-:-:S02]  /*94b0*/  IADD3 R153, R2, 0xb00, RZ ;  /* 0x00000b0002997810 */ /* 0x003fc40007ffe0ff */
[----:B------:R-:W-:Y:S01]  /*94c0*/  LEA.HI.SX32 R9, R9, R2, 0x1b ;  /* 0x0000000209097211 */ /* 0x000fe200078fdaff */
[----:B------:R-:W-:Y:S05]  /*94d0*/  @!P1 BRA `(.L_x_2454) ;  /* 0x0000001000009947 */ /* 0x000fea0003800000 */
[----:B--2---:R0:W-:Y:S02]  /*94e0*/  RED.E.ADD.F32.FTZ.RN.STRONG.GPU [R6.64+-0x1800], R11 ;  /* 0xffe8000b0600798e */ /* 0x0041e4000c10e79e */
.L_x_2454:
[----:B------:R-:W-:Y:S05]  /*94f0*/  BSYNC B0 ;  /* 0x0000000000007941 */ /* 0x000fea0003800000 */
.L_x_2453:
[----:B------:R-:W1:Y:S01]  /*9500*/  LDS R9, [R9.X4+0x6c00] ;  /* 0x006c000009097984 */ /* 0x000e620000004800 */
[----:B------:R-:W-:Y:S01]  /*9510*/  BSSY B0, `(.L_x_2455) ;  /* 0x0000005000007945 */ /* 0x000fe20003800000 */
[----:B0-2---:R-:W-:Y:S02]  /*9520*/  IADD3 R11, R2, 0xb80, RZ ;  /* 0x00000b80020b7810 */ /* 0x005fe40007ffe0ff */
[----:B------:R-:W-:Y:S01]  /*9530*/  LEA.HI.SX32 R153, R153, R2, 0x1b ;  /* 0x0000000299997211 */ /* 0x000fe200078fdaff */
[----:B------:R-:W-:Y:S05]  /*9540*/  @!P2 BRA `(.L_x_2456) ;  /* 0x000000100000a947 */ /* 0x000fea0003800000 */
[----:B-1----:R0:W-:Y:S02]  /*9550*/  RED.E.ADD.F32.FTZ.RN.STRONG.GPU [R6.64+-0x1600], R9 ;  /* 0xffea00090600798e */ /* 0x0021e4000c10e79e */
.L_x_2456:
[----:B------:R-:W-:Y:S05]  /*9560*/  BSYNC B0 ;  /* 0x0000000000007941 */ /* 0x000fea0003800000 */
.L_x_2455:
[----:B------:R-:W2:Y:S01]  /*9570*/  LDS R153, [R153.X4+0x6e00] ;  /* 0x006e000099997984 */ /* 0x000ea20000004800 */
[----:B------:R-:W-:Y:S01]  /*9580*/  BSSY B0, `(.L_x_2457) ;  /* 0x0000005000007945 */ /* 0x000fe20003800000 */
[----:B01----:R-:W-:Y:S02]  /*9590*/  IADD3 R9, R2, 0xc00, RZ ;  /* 0x00000c0002097810 */ /* 0x003fe40007ffe0ff */
[----:B------:R-:W-:Y:S01]  /*95a0*/  LEA.HI.SX32 R11, R11, R2, 0x1b ;  /* 0x000000020b0b7211 */ /* 0x000fe200078fdaff */
[----:B------:R-:W-:Y:S05]  /*95b0*/  @!P3 BRA `(.L_x_2458) ;  /* 0x000000100000b947 */ /* 0x000fea0003800000 */
[----:B--2---:R0:W-:Y:S02]  /*95c0*/  RED.E.ADD.F32.FTZ.RN.STRONG.GPU [R6.64+-0x1400], R153 ;  /* 0xffec00990600798e */ /* 0x0041e4000c10e79e */
.L_x_2458:
[----:B------:R-:W-:Y:S05]  /*95d0*/  BSYNC B0 ;  /* 0x0000000000007941 */ /* 0x000fea0003800000 */
.L_x_2457:
[----:B------:R-:W1:Y:S01]  /*95e0*/  LDS R11, [R11.X4+0x7000] ;  /* 0x007000000b0b7984 */ /* 0x000e620000004800 */
[----:B------:R-:W-:Y:S01]  /*95f0*/  BSSY B0, `(.L_x_2459) ;  /* 0x0000004000007945 */ /* 0x000fe20003800000 */
[----:B------:R-:W-:Y:S01]  /*9600*/  LEA.HI.SX32 R9, R9, R2, 0x1b ;  /* 0x0000000209097211 */ /* 0x000fe200078fdaff */
[----:B------:R-:W-:Y:S05]  /*9610*/  @!P4 BRA `(.L_x_2460) ;  /* 0x000000100000c947 */ /* 0x000fea0003800000 */
[----:B-1----:R1:W-:Y:S02]  /*9620*/  RED.E.ADD.F32.FTZ.RN.STRONG.GPU [R6.64+-0x1200], R11 ;  /* 0xffee000b0600798e */ /* 0x0023e4000c10e79e */
.L_x_2460:
[----:B------:R-:W-:Y:S05]  /*9630*/  BSYNC B0 ;  /* 0x0000000000007941 */ /* 0x000fea0003800000 */
.L_x_2459:
[----:B------:R-:W3:Y:S01]  /*9640*/  LDS R9, [R9.X4+0x7200] ;  /* 0x0072000009097984 */ /* 0x000ee20000004800 */
[----:B------:R-:W-:Y:S01]  /*9650*/  BSSY B0, `(.L_x_2461) ;  /* 0x0000005000007945 */ /* 0x000fe20003800000 */
[----:B-1----:R-:W-:-:S02]  /*9660*/  IADD3 R11, R2, 0xc80, RZ ;  /* 0x00000c80020b7810 */ /* 0x002fc40007ffe0ff */
[----:B0-2---:R-:W-:Y:S01]  /*9670*/  IADD3 R153, R2, 0xd00, RZ ;  /* 0x00000d0002997810 */ /* 0x005fe20007ffe0ff */
[----:B------:R-:W-:Y:S05]  /*9680*/  @!P5 BRA `(.L_x_2462) ;  /* 0x000000100000d947 */ /* 0x000fea0003800000 */
[----:B---3--:R0:W-:Y:S02]  /*9690*/  RED.E.ADD.F32.FTZ.RN.STRONG.GPU [R6.64+-0x1000], R9 ;  /* 0xfff000090600798e */ /* 0x0081e4000c10e79e */
.L_x_2462:
[----:B------:R-:W-:Y:S05]  /*96a0*/  BSYNC B0 ;  /* 0x0000000000007941 */ /* 0x000fea0003800000 */
.L_x_2461:
        /* <DEDUP_REMOVED lines=14> */
.L_x_2464:
[----:B------:R-:W-:Y:S05]  /*9790*/  BSYNC B0 ;  /* 0x0000000000007941 */ /* 0x000fea0003800000 */
.L_x_2463:
[----:B------:R-:W1:Y:S01]  /*97a0*/  LDS R153, [R153.X4+0x7600] ;  /* 0x0076000099997984 */ /* 0x000e620000004800 */
[----:B------:R-:W-:Y:S01]  /*97b0*/  BSSY B0, `(.L_x_2465) ;  /* 0x0000005000007945 */ /* 0x000fe20003800000 */
[----:B0-----:R-:W-:-:S02]  /*97c0*/  IADD3 R11, R2, 0xe00, RZ ;  /* 0x00000e00020b7810 */ /* 0x001fc40007ffe0ff */
[----:B------:R-:W-:Y:S01]  /*97d0*/  LEA.HI.SX32 R9, R9, R2, 0x1b ;  /* 0x0000000209097211 */ /* 0x000fe200078fdaff */
[----:B------:R-:W-:Y:S05]  /*97e0*/  @!P0 BRA `(.L_x_2466) ;  /* 0x0000001000008947 */ /* 0x000fea0003800000 */
[----:B-1----:R0:W-:Y:S02]  /*97f0*/  RED.E.ADD.F32.FTZ.RN.STRONG.GPU [R6.64+-0xc00], R153 ;  /* 0xfff400990600798e */ /* 0x0021e4000c10e79e */
.L_x_2466:
[----:B------:R-:W-:Y:S05]  /*9800*/  BSYNC B0 ;  /* 0x0000000000007941 */ /* 0x000fea0003800000 */
.L_x_2465:
[----:B------:R-:W2:Y:S01]  /*9810*/  LDS R9, [R9.X4+0x7800] ;  /* 0x0078000009097984 */ /* 0x000ea20000004800 */
[----:B------:R-:W-:Y:S01]  /*9820*/  BSSY B0, `(.L_x_2467) ;  /* 0x0000005000007945 */ /* 0x000fe20003800000 */
[----:B01----:R-:W-:Y:S02]  /*9830*/  IADD3 R153, R2, 0xe80, RZ ;  /* 0x00000e8002997810 */ /* 0x003fe40007ffe0ff */
[----:B------:R-:W-:Y:S01]  /*9840*/  LEA.HI.SX32 R11, R11, R2, 0x1b ;  /* 0x000000020b0b7211 */ /* 0x000fe200078fdaff */
[----:B------:R-:W-:Y:S05]  /*9850*/  @!P1 BRA `(.L_x_2468) ;  /* 0x0000001000009947 */ /* 0x000fea0003800000 */
[----:B--2---:R0:W-:Y:S02]  /*9860*/  RED.E.ADD.F32.FTZ.RN.STRONG.GPU [R6.64+-0xa00], R9 ;  /* 0xfff600090600798e */ /* 0x0041e4000c10e79e */
.L_x_2468:
[----:B------:R-:W-:Y:S05]  /*9870*/  BSYNC B0 ;  /* 0x0000000000007941 */ /* 0x000fea0003800000 */
.L_x_2467:
[----:B------:R-:W1:Y:S01]  /*9880*/  LDS R11, [R11.X4+0x7a00] ;  /* 0x007a00000b0b7984 */ /* 0x000e620000004800 */
[----:B------:R-:W-:Y:S01]  /*9890*/  BSSY B0, `(.L_x_2469) ;  /* 0x0000005000007945 */ /* 0x000fe20003800000 */
[----:B0-2---:R-:W-:Y:S02]  /*98a0*/  IADD3 R9, R2, 0xf00, RZ ;  /* 0x00000f0002097810 */ /* 0x005fe40007ffe0ff */
[----:B------:R-:W-:Y:S01]  /*98b0*/  LEA.HI.SX32 R153, R153, R2, 0x1b ;  /* 0x0000000299997211 */ /* 0x000fe200078fdaff */
[----:B------:R-:W-:Y:S05]  /*98c0*/  @!P2 BRA `(.L_x_2470) ;  /* 0x000000100000a947 */ /* 0x000fea0003800000 */
[----:B-1----:R0:W-:Y:S02]  /*98d0*/  RED.E.ADD.F32.FTZ.RN.STRONG.GPU [R6.64+-0x800], R11 ;  /* 0xfff8000b0600798e */ /* 0x0021e4000c10e79e */
.L_x_2470:
[----:B------:R-:W-:Y:S05]  /*98e0*/  BSYNC B0 ;  /* 0x0000000000007941 */ /* 0x000fea0003800000 */
.L_x_2469:
[----:B------:R-:W2:Y:S01]  /*98f0*/  LDS R153, [R153.X4+0x7c00] ;  /* 0x007c000099997984 */ /* 0x000ea20000004800 */
[----:B------:R-:W-:Y:S01]  /*9900*/  BSSY B0, `(.L_x_2471) ;  /* 0x0000005000007945 */ /* 0x000fe20003800000 */
[----:B01----:R-:W-:-:S02]  /*9910*/  IADD3 R11, R2, 0xf80, RZ ;  /* 0x00000f80020b7810 */ /* 0x003fc40007ffe0ff */
[----:B------:R-:W-:Y:S01]  /*9920*/  LEA.HI.SX32 R9, R9, R2, 0x1b ;  /* 0x0000000209097211 */ /* 0x000fe200078fdaff */
[----:B------:R-:W-:Y:S05]  /*9930*/  @!P3 BRA `(.L_x_2472) ;  /* 0x000000100000b947 */ /* 0x000fea0003800000 */
[----:B--2---:R0:W-:Y:S02]  /*9940*/  RED.E.ADD.F32.FTZ.RN.STRONG.GPU [R6.64+-0x600], R153 ;  /* 0xfffa00990600798e */ /* 0x0041e4000c10e79e */
.L_x_2472:
[----:B------:R-:W-:Y:S05]  /*9950*/  BSYNC B0 ;  /* 0x0000000000007941 */ /* 0x000fea0003800000 */
.L_x_2471:
[----:B------:R-:W1:Y:S01]  /*9960*/  LDS R9, [R9.X4+0x7e00] ;  /* 0x007e000009097984 */ /* 0x000e620000004800 */
[----:B------:R-:W-:Y:S01]  /*9970*/  BSSY B0, `(.L_x_2473) ;  /* 0x0000004000007945 */ /* 0x000fe20003800000 */
[----:B------:R-:W-:Y:S01]  /*9980*/  LEA.HI.SX32 R11, R11, R2, 0x1b ;  /* 0x000000020b0b7211 */ /* 0x000fe200078fdaff */
[----:B------:R-:W-:Y:S05]  /*9990*/  @!P4 BRA `(.L_x_2474) ;  /* 0x000000100000c947 */ /* 0x000fea0003800000 */
[----:B-1----:R1:W-:Y:S02]  /*99a0*/  RED.E.ADD.F32.FTZ.RN.STRONG.GPU [R6.64+-0x400], R9 ;  /* 0xfffc00090600798e */ /* 0x0023e4000c10e79e */
.L_x_2474:
[----:B------:R-:W-:Y:S05]  /*99b0*/  BSYNC B0 ;  /* 0x0000000000007941 */ /* 0x000fea0003800000 */
.L_x_2473:
[----:B------:R-:W3:Y:S01]  /*99c0*/  LDS R11, [R11.X4+0x8000] ;  /* 0x008000000b0b7984 */ /* 0x000ee20000004800 */
[----:B------:R-:W-:Y:S01]  /*99d0*/  BSSY B0, `(.L_x_2475) ;  /* 0x0000003000007945 */ /* 0x000fe20003800000 */
[----:B------:R-:W-:Y:S05]  /*99e0*/  @!P5 BRA `(.L_x_2476) ;  /* 0x000000100000d947 */ /* 0x000fea0003800000 */
[----:B---3--:R3:W-:Y:S02]  /*99f0*/  RED.E.ADD.F32.FTZ.RN.STRONG.GPU [R6.64+-0x200], R11 ;  /* 0xfffe000b0600798e */ /* 0x0087e4000c10e79e */
.L_x_2476:
[----:B------:R-:W-:Y:S05]  /*9a00*/  BSYNC B0 ;  /* 0x0000000000007941 */ /* 0x000fea0003800000 */
.L_x_2475:
[----:B01-3--:R-:W0:Y:S01]  /*9a10*/  SHFL.DOWN PT, R6, R149, 0x1, 0x1f ;  /* 0x08201f0095067f89 */ /* 0x00be2200000e0000 */
[----:B------:R-:W-:Y:S01]  /*9a20*/  ISETP.GT.AND P0, PT, R251, 0x1e, PT ;  /* 0x0000001efb00780c */ /* 0x000fe20003f04270 */
[----:B------:R-:W-:Y:S01]  /*9a30*/  FMUL.FTZ R114, R245, R114 ;  /* 0x00000072f5727220 */ /* 0x000fe20000410000 */
        /* <DEDUP_REMOVED lines=15> */
[----:B------:R-:W-:Y:S02]  /*9b30*/  FFMA.FTZ R121, R96, R29, R121 ;  /* 0x0000001d60797223 */ /* 0x000fe40000010079 */
        /* <DEDUP_REMOVED lines=143> */
.L_x_2478:
[----:B0-----:R-:W-:Y:S05]  /*a430*/  BSYNC B0 ;  /* 0x0000000000007941 */ /* 0x001fea0003800000 */
.L_x_2477:
        /* <DEDUP_REMOVED lines=8> */
.L_x_2378:
[----:B------:R-:W-:Y:S01]  /*a4c0*/  BAR.SYNC.DEFER_BLOCKING 0x0 ;  /* 0x0000000000007b1d */ /* 0x000fe20000010000 */
[----:B------:R-:W-:Y:S01]  /*a4d0*/  SHF.L.U32 R0, R2, 0x2, RZ ;  /* 0x0000000202007819 */ /* 0x000fe200000006ff */
[----:B------:R-:W-:Y:S01]  /*a4e0*/  UIADD3 UR7, UR19, -0x1, URZ ;  /* 0xffffffff13077890 */ /* 0x000fe2000fffe03f */
[----:B------:R-:W-:Y:S01]  /*a4f0*/  FADD.FTZ R252, R252, R32 ;  /* 0x00000020fcfc7221 */ /* 0x000fe20000010000 */
[----:B------:R-:W-:Y:S01]  /*a500*/  UIADD3 UR26, UP1, UR26, -0x4000, URZ ;  /* 0xffffc0001a1a7890 */ /* 0x000fe2000ff3e03f */
[----:B------:R-:W-:Y:S01]  /*a510*/  LOP3.LUT R0, R0, 0xffffff80, RZ, 0xc0, !PT ;  /* 0xffffff8000007812 */ /* 0x000fe200078ec0ff */
[----:B------:R-:W-:Y:S01]  /*a520*/  USHF.L.U32 UR8, UR7, 0xb, URZ ;  /* 0x0000000b07087899 */ /* 0x000fe2000800063f */
[----:B------:R-:W-:Y:S01]  /*a530*/  FADD.FTZ R3, R252, R33 ;  /* 0x00000021fc037221 */ /* 0x000fe20000010000 */
[----:B------:R-:W-:Y:S01]  /*a540*/  ULDC.64 UR32, c[0x0][0x2d8] ;  /* 0x0000b60000207ab9 */ /* 0x000fe20000000a00 */
[----:B------:R-:W-:Y:S01]  /*a550*/  LEA R6, R251, R0, 0x2 ;  /* 0x00000000fb067211 */ /* 0x000fe200078e10ff */
[----:B------:R-:W-:Y:S01]  /*a560*/  UIMAD UR28, UR34, UR32, URZ ;  /* 0x00000020221c72a4 */ /* 0x000fe2000f8e023f */
[C---:B------:R-:W-:Y:S01]  /*a570*/  IADD3 R24, R0.reuse, R251, RZ ;  /* 0x000000fb00187210 */ /* 0x040fe20007ffe0ff */
[----:B------:R-:W-:Y:S01]  /*a580*/  USHF.R.S32.HI UR9, URZ, 0x1f, UR8 ;  /* 0x0000001f3f097899 */ /* 0x000fe20008011408 */
[----:B------:R-:W-:Y:S01]  /*a590*/  LOP3.LUT R7, R0, 0x1f, R2, 0xf8, !PT ;  /* 0x0000001f00077812 */ /* 0x000fe200078ef802 */
[----:B------:R-:W-:Y:S01]  /*a5a0*/  UIMAD UR37, UR35, UR33, UR28 ;  /* 0x00000021232572a4 */ /* 0x000fe2000f8e021c */
[----:B------:R-:W-:Y:S01]  /*a5b0*/  FADD.FTZ R0, R3, R34 ;  /* 0x0000002203007221 */ /* 0x000fe20000010000 */
[----:B------:R-:W-:-:S02]  /*a5c0*/  UIMAD.WIDE.U32 UR32, UR35, UR32, UR8 ;  /* 0x00000020232072a5 */ /* 0x000fc4000f8e0008 */
[----:B------:R-:W-:Y:S02]  /*a5d0*/  ULDC.64 UR28, c[0x0][0x2e0] ;  /* 0x0000b800001c7ab9 */ /* 0x000fe40000000a00 */
[----:B------:R-:W-:Y:S02]  /*a5e0*/  UIADD3 UR33, UR33, UR37, URZ ;  /* 0x0000002521217290 */ /* 0x000fe4000fffe03f */
[----:B------:R-:W-:Y:S01]  /*a5f0*/  UIMAD UR37, UR16, UR28, URZ ;  /* 0x0000001c102572a4 */ /* 0x000fe2000f8e023f */
[----:B------:R-:W-:Y:S01]  /*a600*/  STS.128 [R6.X16], R60 ;  /* 0x0000003c06007388 */ /* 0x000fe2000000cc00 */
[----:B------:R-:W-:Y:S02]  /*a610*/  ULDC.64 UR38, c[0x0][0x330] ;  /* 0x0000cc0000267ab9 */ /* 0x000fe40000000a00 */
[----:B------:R-:W-:Y:S01]  /*a620*/  UIMAD UR37, UR17, UR29, UR37 ;  /* 0x0000001d112572a4 */ /* 0x000fe2000f8e0225 */
[----:B------:R-:W-:Y:S01]  /*a630*/  STS.128 [R6.X16+0x10], R56 ;  /* 0x0000103806007388 */ /* 0x000fe2000000cc00 */
[----:B------:R-:W-:-:S02]  /*a640*/  UIMAD.WIDE.U32 UR28, UR17, UR28, UR32 ;  /* 0x0000001c111c72a5 */ /* 0x000fc4000f8e0020 */
[----:B------:R-:W-:Y:S01]  /*a650*/  UIADD3 UR24, UP2, UR24, -0x2000, URZ ;  /* 0xffffe00018187890 */ /* 0x000fe2000ff5e03f */
[----:B------:R-:W-:Y:S01]  /*a660*/  STS.128 [R6.X16+0x20], R52 ;  /* 0x0000203406007388 */ /* 0x000fe2000000cc00 */
[----:B------:R-:W-:Y:S02]  /*a670*/  UIADD3 UR32, UR29, UR37, URZ ;  /* 0x000000251d207290 */ /* 0x000fe4000fffe03f */
[----:B------:R-:W-:Y:S01]  /*a680*/  ULEA UR29, UP0, UR28, UR38, 0x2 ;  /* 0x000000261c1d7291 */ /* 0x000fe2000f80103f */
[----:B------:R-:W-:Y:S01]  /*a690*/  STS.128 [R6.X16+0x30], R48 ;  /* 0x0000303006007388 */ /* 0x000fe2000000cc00 */
[----:B------:R-:W-:-:S06]  /*a6a0*/  NOP ;  /* 0x0000000000007918 */ /* 0x000fcc0000000000 */
[----:B------:R-:W0:Y:S01]  /*a6b0*/  LDS.128 R8, [R24.X16] ;  /* 0x0000000018087984 */ /* 0x000e22000000cc00 */
[----:B------:R-:W-:Y:S01]  /*a6c0*/  ULEA.HI.X UR28, UR28, UR39, UR32, 0x2, UP0 ;  /* 0x000000271c1c7291 */ /* 0x000fe200080f1420 */
[----:B------:R-:W-:Y:S01]  /*a6d0*/  MOV R4, UR29 ;  /* 0x0000001d00047c02 */ /* 0x000fe20008000f00 */
[----:B------:R-:W-:Y:S01]  /*a6e0*/  UIADD3 UR22, UP3, UR22, -0x2000, URZ ;  /* 0xffffe00016167890 */ /* 0x000fe2000ff7e03f */
[----:B------:R-:W1:Y:S01]  /*a6f0*/  LDS.128 R12, [R24.X16+0x200] ;  /* 0x00020000180c7984 */ /* 0x000e62000000cc00 */
[----:B------:R-:W-:Y:S02]  /*a700*/  ULDC.64 UR32, c[0x0][0x2f8] ;  /* 0x0000be0000207ab9 */ /* 0x000fe40000000a00 */
[----:B------:R-:W-:Y:S01]  /*a710*/  MOV R5, UR28 ;  /* 0x0000001c00057c02 */ /* 0x000fe20008000f00 */
[----:B------:R-:W2:Y:S01]  /*a720*/  LDS.128 R16, [R24.X16+0x400] ;  /* 0x0004000018107984 */ /* 0x000ea2000000cc00 */
[----:B------:R-:W-:Y:S02]  /*a730*/  UIMAD UR28, UR34, UR32, URZ ;  /* 0x00000020221c72a4 */ /* 0x000fe4000f8e023f */
[----:B------:R-:W-:Y:S01]  /*a740*/  UIMAD.WIDE.U32 UR8, UR35, UR32, UR8 ;  /* 0x00000020230872a5 */ /* 0x000fe2000f8e0008 */
[----:B------:R-:W3:Y:S01]  /*a750*/  LDS.128 R20, [R24.X16+0x600] ;  /* 0x0006000018147984 */ /* 0x000ee2000000cc00 */
[----:B------:R-:W-:Y:S01]  /*a760*/  IMAD.WIDE R4, R7, 0x10, R4 ;  /* 0x0000001007047825 */ /* 0x000fe200078e0204 */
[----:B------:R-:W-:-:S02]  /*a770*/  UIMAD UR28, UR35, UR33, UR28 ;  /* 0x00000021231c72a4 */ /* 0x000fc4000f8e021c */
[----:B------:R-:W-:Y:S02]  /*a780*/  UIADD3 UR20, UP4, UR20, -0x2000, URZ ;  /* 0xffffe00014147890 */ /* 0x000fe4000ff9e03f */
[----:B------:R-:W-:Y:S02]  /*a790*/  ULDC.64 UR32, c[0x0][0x300] ;  /* 0x0000c00000207ab9 */ /* 0x000fe40000000a00 */
[----:B------:R-:W-:Y:S02]  /*a7a0*/  UIADD3 UR9, UR9, UR28, URZ ;  /* 0x0000001c09097290 */ /* 0x000fe4000fffe03f */
[----:B------:R-:W-:Y:S02]  /*a7b0*/  UIMAD UR28, UR16, UR32, URZ ;  /* 0x00000020101c72a4 */ /* 0x000fe4000f8e023f */
[----:B------:R-:W-:Y:S02]  /*a7c0*/  UIMAD.WIDE.U32 UR8, UR17, UR32, UR8 ;  /* 0x00000020110872a5 */ /* 0x000fe4000f8e0008 */
[----:B------:R-:W-:-:S02]  /*a7d0*/  UIMAD UR28, UR17, UR33, UR28 ;  /* 0x00000021111c72a4 */ /* 0x000fc4000f8e021c */
[----:B------:R-:W-:Y:S02]  /*a7e0*/  UIADD3 UR6, UR6, 0x1, URZ ;  /* 0x0000000106067890 */ /* 0x000fe4000fffe03f */
[----:B------:R-:W-:Y:S02]  /*a7f0*/  ULDC.64 UR32, c[0x0][0x340] ;  /* 0x0000d00000207ab9 */ /* 0x000fe40000000a00 */
[----:B------:R-:W-:Y:S02]  /*a800*/  UIADD3 UR28, UR9, UR28, URZ ;  /* 0x0000001c091c7290 */ /* 0x000fe4000fffe03f */
[----:B------:R-:W-:Y:S02]  /*a810*/  ULEA UR9, UP0, UR8, UR32, 0x2 ;  /* 0x0000002008097291 */ /* 0x000fe4000f80103f */
[----:B------:R-:W-:Y:S02]  /*a820*/  UIADD3.X UR27, UR27, -0x1, URZ, UP1, !UPT ;  /* 0xffffffff1b1b7890 */ /* 0x000fe40008ffe43f */
[----:B------:R-:W-:Y:S01]  /*a830*/  ULEA.HI.X UR8, UR8, UR33, UR28, 0x2, UP0 ;  /* 0x0000002108087291 */ /* 0x000fe200080f141c */
[----:B0-----:R-:W-:Y:S01]  /*a840*/  STG.E.128 [R4.64], R8 ;  /* 0x0000000804007986 */ /* 0x001fe2000c101d1e */
[----:B------:R-:W-:-:S02]  /*a850*/  UISETP.GT.AND UP0, UPT, UR19, 0x1, UPT ;  /* 0x000000011300788c */ /* 0x000fc4000bf04270 */
[----:B------:R-:W-:Y:S01]  /*a860*/  UIADD3.X UR25, UR25, -0x1, URZ, UP2, !UPT ;  /* 0xffffffff19197890 */ /* 0x000fe200097fe43f */
[----:B-1----:R-:W-:Y:S01]  /*a870*/  STG.E.128 [R4.64+0x200], R12 ;  /* 0x0002000c04007986 */ /* 0x002fe2000c101d1e */
[----:B------:R-:W-:Y:S02]  /*a880*/  UIADD3.X UR23, UR23, -0x1, URZ, UP3, !UPT ;  /* 0xffffffff17177890 */ /* 0x000fe40009ffe43f */
[----:B------:R-:W-:Y:S01]  /*a890*/  PLOP3.LUT P0, PT, PT, PT, UP0, 0x80, 0x0 ;  /* 0x000000000000781c */ /* 0x000fe20003f0f008 */
[----:B--2---:R-:W-:Y:S01]  /*a8a0*/  STG.E.128 [R4.64+0x400], R16 ;  /* 0x0004001004007986 */ /* 0x004fe2000c101d1e */
[----:B------:R-:W-:Y:S02]  /*a8b0*/  UIADD3.X UR21, UR21, -0x1, URZ, UP4, !UPT ;  /* 0xffffffff15157890 */ /* 0x000fe4000a7fe43f */
[----:B------:R-:W-:Y:S01]  /*a8c0*/  UMOV UR19, UR7 ;  /* 0x0000000700137c82 */ /* 0x000fe20008000000 */
[----:B---3--:R0:W-:Y:S04]  /*a8d0*/  STG.E.128 [R4.64+0x600], R20 ;  /* 0x0006001404007986 */ /* 0x0081e8000c101d1e */
[----:B------:R-:W-:Y:S01]  /*a8e0*/  BAR.SYNC.DEFER_BLOCKING 0x0 ;  /* 0x0000000000007b1d */ /* 0x000fe20000010000 */
[----:B0-----:R-:W-:-:S02]  /*a8f0*/  MOV R4, UR9 ;  /* 0x0000000900047c02 */ /* 0x001fc40008000f00 */
[----:B------:R-:W-:-:S05]  /*a900*/  MOV R5, UR8 ;  /* 0x0000000800057c02 */ /* 0x000fca0008000f00 */
[----:B------:R-:W-:Y:S01]  /*a910*/  IMAD.WIDE R4, R7, 0x10, R4 ;  /* 0x0000001007047825 */ /* 0x000fe200078e0204 */
[----:B------:R0:W-:Y:S04]  /*a920*/  STS.128 [R6.X16], R32 ;  /* 0x0000002006007388 */ /* 0x0001e8000000cc00 */
[----:B------:R1:W-:Y:S04]  /*a930*/  STS.128 [R6.X16+0x10], R36 ;  /* 0x0000102406007388 */ /* 0x0003e8000000cc00 */
[----:B------:R2:W-:Y:S04]  /*a940*/  STS.128 [R6.X16+0x20], R40 ;  /* 0x0000202806007388 */ /* 0x0005e8000000cc00 */
[----:B------:R3:W-:Y:S01]  /*a950*/  STS.128 [R6.X16+0x30], R44 ;  /* 0x0000302c06007388 */ /* 0x0007e2000000cc00 */
[----:B------:R-:W-:-:S06]  /*a960*/  NOP ;  /* 0x0000000000007918 */ /* 0x000fcc0000000000 */
[----:B------:R-:W4:Y:S01]  /*a970*/  LDS.128 R8, [R24.X16] ;  /* 0x0000000018087984 */ /* 0x000f22000000cc00 */
[----:B0-----:R-:W-:-:S03]  /*a980*/  FADD.FTZ R35, R0, R35 ;  /* 0x0000002300237221 */ /* 0x001fc60000010000 */
[----:B------:R-:W0:Y:S01]  /*a990*/  LDS.128 R12, [R24.X16+0x200] ;  /* 0x00020000180c7984 */ /* 0x000e22000000cc00 */
[----:B-1----:R-:W-:-:S03]  /*a9a0*/  FADD.FTZ R36, R35, R36 ;  /* 0x0000002423247221 */ /* 0x002fc60000010000 */
[----:B------:R-:W1:Y:S01]  /*a9b0*/  LDS.128 R16, [R24.X16+0x400] ;  /* 0x0004000018107984 */ /* 0x000e62000000cc00 */
[----:B------:R-:W-:-:S03]  /*a9c0*/  FADD.FTZ R37, R36, R37 ;  /* 0x0000002524257221 */ /* 0x000fc60000010000 */
[----:B------:R-:W5:Y:S01]  /*a9d0*/  LDS.128 R20, [R24.X16+0x600] ;  /* 0x0006000018147984 */ /* 0x000f62000000cc00 */
[----:B------:R-:W-:-:S04]  /*a9e0*/  FADD.FTZ R38, R37, R38 ;  /* 0x0000002625267221 */ /* 0x000fc80000010000 */
[----:B------:R-:W-:-:S04]  /*a9f0*/  FADD.FTZ R39, R38, R39 ;  /* 0x0000002726277221 */ /* 0x000fc80000010000 */
[----:B--2---:R-:W-:-:S04]  /*aa00*/  FADD.FTZ R40, R39, R40 ;  /* 0x0000002827287221 */ /* 0x004fc80000010000 */
[----:B------:R-:W-:-:S04]  /*aa10*/  FADD.FTZ R41, R40, R41 ;  /* 0x0000002928297221 */ /* 0x000fc80000010000 */
[----:B------:R-:W-:-:S04]  /*aa20*/  FADD.FTZ R42, R41, R42 ;  /* 0x0000002a292a7221 */ /* 0x000fc80000010000 */
[----:B------:R-:W-:-:S04]  /*aa30*/  FADD.FTZ R43, R42, R43 ;  /* 0x0000002b2a2b7221 */ /* 0x000fc80000010000 */
[----:B---3--:R-:W-:Y:S01]  /*aa40*/  FADD.FTZ R44, R43, R44 ;  /* 0x0000002c2b2c7221 */ /* 0x008fe20000010000 */
[----:B----4-:R2:W-:Y:S03]  /*aa50*/  STG.E.128 [R4.64], R8 ;  /* 0x0000000804007986 */ /* 0x0105e6000c101d1e */
[----:B------:R-:W-:Y:S01]  /*aa60*/  FADD.FTZ R45, R44, R45 ;  /* 0x0000002d2c2d7221 */ /* 0x000fe20000010000 */
[----:B0-----:R2:W-:Y:S03]  /*aa70*/  STG.E.128 [R4.64+0x200], R12 ;  /* 0x0002000c04007986 */ /* 0x0015e6000c101d1e */
[----:B------:R-:W-:Y:S01]  /*aa80*/  FADD.FTZ R46, R45, R46 ;  /* 0x0000002e2d2e7221 */ /* 0x000fe20000010000 */
[----:B-1----:R2:W-:Y:S03]  /*aa90*/  STG.E.128 [R4.64+0x400], R16 ;  /* 0x0004001004007986 */ /* 0x0025e6000c101d1e */
[----:B------:R-:W-:Y:S01]  /*aaa0*/  FADD.FTZ R252, R46, R47 ;  /* 0x0000002f2efc7221 */ /* 0x000fe20000010000 */
[----:B-----5:R2:W-:Y:S02]  /*aab0*/  STG.E.128 [R4.64+0x600], R20 ;  /* 0x0006001404007986 */ /* 0x0205e4000c101d1e */
[----:B--2---:R-:W-:Y:S01]  /*aac0*/  @!P0 CALL.REL.NOINC `(.L_x_2376) ;  /* 0x0000001000008944 */ /* 0x004fe20003c00000 */
[----:B------:R-:W-:Y:S05]  /*aad0*/  BRA `(.L_x_2480) ;  /* 0xffff5f8000007947 */ /* 0x000fea000383ffff */
.L_x_2376:
[----:B------:R-:W-:Y:S02]  /*aae0*/  ISETP.NE.U32.AND P0, PT, RZ, c[0x0][0x328], PT ;  /* 0x0000ca00ff007a0c */ /* 0x000fe40003f05070 */
[----:B------:R-:W-:-:S02]  /*aaf0*/  ISETP.NE.U32.AND P2, PT, RZ, c[0x0][0x348], PT ;  /* 0x0000d200ff007a0c */ /* 0x000fc40003f45070 */
[----:B------:R-:W-:Y:S02]  /*ab00*/  ISETP.NE.AND.EX P1, PT, RZ, c[0x0][0x32c], PT, P0 ;  /* 0x0000cb00ff007a0c */ /* 0x000fe40003f25300 */
[----:B------:R-:W-:-:S11]  /*ab10*/  ISETP.NE.AND.EX P0, PT, RZ, c[0x0][0x34c], PT, P2 ;  /* 0x0000d300ff007a0c */ /* 0x000fd60003f05320 */
[----:B------:R-:W-:Y:S05]  /*ab20*/  @!P1 BRA `(.L_x_2481) ;  /* 0x000001f000009947 */ /* 0x000fea0003800000 */
[----:B-1----:R-:W3:Y:S01]  /*ab30*/  LDL.LU R3, [R1] ;  /* 0x0000000001037983 */ /* 0x002ee20000300800 */
        /* <DEDUP_REMOVED lines=29> */
.L_x_2482:
[----:B-1----:R-:W-:Y:S05]  /*ad10*/  BSYNC B0 ;  /* 0x0000000000007941 */ /* 0x002fea0003800000 */
.L_x_2481:
[----:B------:R-:W-:Y:S01]  /*ad20*/  BSSY B0, `(.L_x_2483) ;  /* 0x0000022000007945 */ /* 0x000fe20003800000 */
[----:B------:R-:W-:Y:S05]  /*ad30*/  @!P0 BRA `(.L_x_2484) ;  /* 0x000001f000008947 */ /* 0x000fea0003800000 */
[----:B------:R-:W-:Y:S06]  /*ad40*/  BAR.SYNC.DEFER_BLOCKING 0x0 ;  /* 0x0000000000007b1d */ /* 0x000fec0000010000 */
[----:B-1----:R-:W1:Y:S04]  /*ad50*/  SHFL.DOWN P0, R3, R252, 0x1, 0x1f ;  /* 0x08201f00fc037f89 */ /* 0x002e680000000000 */
[----:B------:R-:W3:Y:S04]  /*ad60*/  S2R R4, SR_LANEID ;  /* 0x0000000000047919 */ /* 0x000ee80000000000 */
[----:B------:R-:W4:Y:S01]  /*ad70*/  S2R R11, SR_TID.X ;  /* 0x00000000000b7919 */ /* 0x000f220000002100 */
[----:B-1----:R-:W-:Y:S01]  /*ad80*/  @P0 FADD R3, R3, R252 ;  /* 0x000000fc03030221 */ /* 0x002fe20000000000 */
[----:B---3--:R-:W-:-:S04]  /*ad90*/  ISETP.NE.AND P1, PT, R4, RZ, PT ;  /* 0x000000ff0400720c */ /* 0x008fc80003f25270 */
[----:B------:R-:W1:Y:S09]  /*ada0*/  SHFL.DOWN P0, R0, R3, 0x2, 0x1f ;  /* 0x08401f0003007f89 */ /* 0x000e720000000000 */
[----:B----4-:R-:W-:-:S04]  /*adb0*/  @!P1 SHF.R.S32.HI R4, RZ, 0x1f, R11 ;  /* 0x0000001fff049819 */ /* 0x010fc8000001140b */
[----:B------:R-:W-:-:S04]  /*adc0*/  @!P1 LEA.HI R4, R4, R11, RZ, 0x5 ;  /* 0x0000000b04049211 */ /* 0x000fc800078f28ff */
[----:B------:R-:W-:Y:S01]  /*add0*/  @!P1 SHF.R.S32.HI R4, RZ, 0x5, R4 ;  /* 0x00000005ff049819 */ /* 0x000fe20000011404 */
        /* <DEDUP_REMOVED lines=21> */
.L_x_2484:
[----:B------:R-:W3:Y:S02]  /*af30*/  S2R R11, SR_TID.X ;  /* 0x00000000000b7919 */ /* 0x000ee40000002100 */
.L_x_2485:
[----:B-1----:R-:W-:Y:S05]  /*af40*/  BSYNC B0 ;  /* 0x0000000000007941 */ /* 0x002fea0003800000 */
.L_x_2483:
        /* <DEDUP_REMOVED lines=12> */
.L_x_2486:
        /* <DEDUP_REMOVED lines=32> */
.L_x_2383:
[----:B------:R-:W-:Y:S01]  /*b210*/  HFMA2.MMA R156, -RZ, RZ, 0, 5.9604644775390625e-08 ;  /* 0x00000001ff9c7435 */ /* 0x000fe200000001ff */
[----:B------:R-:W-:-:S02]  /*b220*/  MOV R151, R150 ;  /* 0x0000009600977202 */ /* 0x000fc40000000f00 */
[----:B------:R-:W-:Y:S02]  /*b230*/  MOV R158, RZ ;  /* 0x000000ff009e7202 */ /* 0x000fe40000000f00 */
[----:B------:R-:W-:Y:S02]  /*b240*/  MOV R161, 0xffffffff ;  /* 0xffffffff00a17802 */ /* 0x000fe40000000f00 */
[----:B------:R-:W-:Y:S02]  /*b250*/  MOV R148, 0xb270 ;  /* 0x0000b27000947802 */ /* 0x000fe40000000f00 */
[----:B-1---5:R-:W-:Y:S05]  /*b260*/  CALL.REL.NOINC `($__internal_62_$__cuda_sm70_shflsync_up) ;  /* 0x00001db000007944 */ /* 0x022fea0003c00000 */
[----:B-1----:R-:W-:Y:S01]  /*b270*/  MOV R153, R151 ;  /* 0x0000009700997202 */ /* 0x002fe20000000f00 */
[----:B0-----:R-:W-:Y:S05]  /*b280*/  BRA `(.L_x_2487) ;  /* 0xffff869000007947 */ /* 0x001fea000383ffff */
.L_x_2384:
[----:B------:R-:W-:Y:S01]  /*b290*/  HFMA2.MMA R156, -RZ, RZ, 0, 5.9604644775390625e-08 ;  /* 0x00000001ff9c7435 */ /* 0x000fe200000001ff */
[----:B------:R-:W-:Y:S02]  /*b2a0*/  MOV R151, R160 ;  /* 0x000000a000977202 */ /* 0x000fe40000000f00 */
[----:B------:R-:W-:Y:S02]  /*b2b0*/  MOV R158, RZ ;  /* 0x000000ff009e7202 */ /* 0x000fe40000000f00 */
[----:B------:R-:W-:-:S02]  /*b2c0*/  MOV R161, 0xffffffff ;  /* 0xffffffff00a17802 */ /* 0x000fc40000000f00 */
[----:B------:R-:W-:Y:S02]  /*b2d0*/  MOV R148, 0xb2f0 ;  /* 0x0000b2f000947802 */ /* 0x000fe40000000f00 */
[----:B012--5:R-:W-:Y:S05]  /*b2e0*/  CALL.REL.NOINC `($__internal_62_$__cuda_sm70_shflsync_up) ;  /* 0x00001d3000007944 */ /* 0x027fea0003c00000 */
[----:B0-----:R-:W-:Y:S01]  /*b2f0*/  HFMA2.MMA R156, -RZ, RZ, 0, 5.9604644775390625e-08 ;  /* 0x00000001ff9c7435 */ /* 0x001fe200000001ff */
[----:B-1----:R-:W-:Y:S02]  /*b300*/  MOV R155, R151 ;  /* 0x00000097009b7202 */ /* 0x002fe40000000f00 */
[----:B------:R-:W-:Y:S02]  /*b310*/  MOV R151, R162 ;  /* 0x000000a200977202 */ /* 0x000fe40000000f00 */
[----:B------:R-:W-:Y:S02]  /*b320*/  MOV R158, RZ ;  /* 0x000000ff009e7202 */ /* 0x000fe40000000f00 */
[----:B------:R-:W-:Y:S02]  /*b330*/  MOV R161, 0xffffffff ;  /* 0xffffffff00a17802 */ /* 0x000fe40000000f00 */
[----:B------:R-:W-:Y:S02]  /*b340*/  MOV R148, 0xb360 ;  /* 0x0000b36000947802 */ /* 0x000fe40000000f00 */
[----:B------:R-:W-:Y:S05]  /*b350*/  CALL.REL.NOINC `($__internal_62_$__cuda_sm70_shflsync_up) ;  /* 0x00001cc000007944 */ /* 0x000fea0003c00000 */
[----:B0-----:R-:W-:Y:S01]  /*b360*/  HFMA2.MMA R156, -RZ, RZ, 0, 5.9604644775390625e-08 ;  /* 0x00000001ff9c7435 */ /* 0x001fe200000001ff */
[----:B-1----:R-:W-:-:S02]  /*b370*/  MOV R157, R151 ;  /* 0x00000097009d7202 */ /* 0x002fc40000000f00 */
[----:B------:R-:W-:Y:S02]  /*b380*/  MOV R151, R163 ;  /* 0x000000a300977202 */ /* 0x000fe40000000f00 */
[----:B------:R-:W-:Y:S02]  /*b390*/  MOV R158, RZ ;  /* 0x000000ff009e7202 */ /* 0x000fe40000000f00 */
[----:B------:R-:W-:Y:S02]  /*b3a0*/  MOV R161, 0xffffffff ;  /* 0xffffffff00a17802 */ /* 0x000fe40000000f00 */
[----:B------:R-:W-:Y:S02]  /*b3b0*/  MOV R148, 0xb3d0 ;  /* 0x0000b3d000947802 */ /* 0x000fe40000000f00 */
[----:B------:R-:W-:Y:S05]  /*b3c0*/  CALL.REL.NOINC `($__internal_62_$__cuda_sm70_shflsync_up) ;  /* 0x00001c5000007944 */ /* 0x000fea0003c00000 */
        /* <DEDUP_REMOVED lines=20> */
[----:B------:R-:W-:Y:S05]  /*b510*/  CALL.REL.NOINC `($__internal_62_$__cuda_sm70_shflsync_up) ;  /* 0x00001b0000007944 */ /* 0x000fea0003c00000 */
[----:B0-----:R-:W-:Y:S01]  /*b520*/  HFMA2.MMA R156, -RZ, RZ, 0, 1.1920928955078125e-07 ;  /* 0x00000002ff9c7435 */ /* 0x001fe200000001ff */
[----:B-1----:R-:W-:-:S02]  /*b530*/  MOV R150, R151 ;  /* 0x0000009700967202 */ /* 0x002fc40000000f00 */
[----:B------:R-:W-:Y:S02]  /*b540*/  MOV R151, R160 ;  /* 0x000000a000977202 */ /* 0x000fe40000000f00 */
[----:B------:R-:W-:Y:S02]  /*b550*/  MOV R158, RZ ;  /* 0x000000ff009e7202 */ /* 0x000fe40000000f00 */
[----:B------:R-:W-:Y:S02]  /*b560*/  MOV R161, 0xffffffff ;  /* 0xffffffff00a17802 */ /* 0x000fe40000000f00 */
[----:B------:R-:W-:Y:S02]  /*b570*/  MOV R148, 0xb590 ;  /* 0x0000b59000947802 */ /* 0x000fe40000000f00 */
[----:B------:R-:W-:Y:S05]  /*b580*/  CALL.REL.NOINC `($__internal_62_$__cuda_sm70_shflsync_up) ;  /* 0x00001a9000007944 */ /* 0x000fea0003c00000 */
[----:B0-----:R-:W-:Y:S01]  /*b590*/  HFMA2.MMA R156, -RZ, RZ, 0, 1.1920928955078125e-07 ;  /* 0x00000002ff9c7435 */ /* 0x001fe200000001ff */
[----:B-1----:R-:W-:Y:S02]  /*b5a0*/  MOV R152, R151 ;  /* 0x0000009700987202 */ /* 0x002fe40000000f00 */
[----:B------:R-:W-:Y:S02]  /*b5b0*/  MOV R151, R162 ;  /* 0x000000a200977202 */ /* 0x000fe40000000f00 */
[----:B------:R-:W-:-:S02]  /*b5c0*/  MOV R158, RZ ;  /* 0x000000ff009e7202 */ /* 0x000fc40000000f00 */
[----:B------:R-:W-:Y:S02]  /*b5d0*/  MOV R161, 0xffffffff ;  /* 0xffffffff00a17802 */ /* 0x000fe40000000f00 */
[----:B------:R-:W-:Y:S02]  /*b5e0*/  MOV R148, 0xb600 ;  /* 0x0000b60000947802 */ /* 0x000fe40000000f00 */
[----:B------:R-:W-:Y:S05]  /*b5f0*/  CALL.REL.NOINC `($__internal_62_$__cuda_sm70_shflsync_up) ;  /* 0x00001a2000007944 */ /* 0x000fea0003c00000 */
[----:B0-----:R-:W-:Y:S01]  /*b600*/  HFMA2.MMA R156, -RZ, RZ, 0, 1.1920928955078125e-07 ;  /* 0x00000002ff9c7435 */ /* 0x001fe200000001ff */
[----:B-1----:R-:W-:Y:S02]  /*b610*/  MOV R153, R151 ;  /* 0x0000009700997202 */ /* 0x002fe40000000f00 */
[----:B------:R-:W-:Y:S02]  /*b620*/  MOV R151, R154 ;  /* 0x0000009a00977202 */ /* 0x000fe40000000f00 */
[----:B------:R-:W-:Y:S02]  /*b630*/  MOV R158, RZ ;  /* 0x000000ff009e7202 */ /* 0x000fe40000000f00 */
[----:B------:R-:W-:Y:S02]  /*b640*/  MOV R161, 0xffffffff ;  /* 0xffffffff00a17802 */ /* 0x000fe40000000f00 */
[----:B------:R-:W-:-:S02]  /*b650*/  MOV R148, 0xb670 ;  /* 0x0000b67000947802 */ /* 0x000fc40000000f00 */
[----:B------:R-:W-:Y:S05]  /*b660*/  CALL.REL.NOINC `($__internal_62_$__cuda_sm70_shflsync_up) ;  /* 0x000019b000007944 */ /* 0x000fea0003c00000 */
        /* <DEDUP_REMOVED lines=17> */
[----:B------:R-:W-:Y:S05]  /*b780*/  CALL.REL.NOINC `($__internal_62_$__cuda_sm70_shflsync_up) ;  /* 0x0000189000007944 */ /* 0x000fea0003c00000 */
[----:B0-----:R-:W-:Y:S01]  /*b790*/  HFMA2.MMA R156, -RZ, RZ, 0, 2.384185791015625e-07 ;  /* 0x00000004ff9c7435 */ /* 0x001fe200000001ff */
[----:B-1----:R-:W-:-:S02]  /*b7a0*/  MOV R150, R151 ;  /* 0x0000009700967202 */ /* 0x002fc40000000f00 */
[----:B------:R-:W-:Y:S02]  /*b7b0*/  MOV R151, R160 ;  /* 0x000000a000977202 */ /* 0x000fe40000000f00 */
[----:B------:R-:W-:Y:S02]  /*b7c0*/  MOV R158, RZ ;  /* 0x000000ff009e7202 */ /* 0x000fe40000000f00 */
[----:B------:R-:W-:Y:S02]  /*b7d0*/  MOV R161, 0xffffffff ;  /* 0xffffffff00a17802 */ /* 0x000fe40000000f00 */
[----:B------:R-:W-:Y:S02]  /*b7e0*/  MOV R148, 0xb800 ;  /* 0x0000b80000947802 */ /* 0x000fe40000000f00 */
[----:B------:R-:W-:Y:S05]  /*b7f0*/  CALL.REL.NOINC `($__internal_62_$__cuda_sm70_shflsync_up) ;  /* 0x0000182000007944 */ /* 0x000fea0003c00000 */
[----:B0-----:R-:W-:Y:S01]  /*b800*/  HFMA2.MMA R156, -RZ, RZ, 0, 2.384185791015625e-07 ;  /* 0x00000004ff9c7435 */ /* 0x001fe200000001ff */
[----:B-1----:R-:W-:Y:S02]  /*b810*/  MOV R152, R151 ;  /* 0x0000009700987202 */ /* 0x002fe40000000f00 */
[----:B------:R-:W-:Y:S02]  /*b820*/  MOV R151, R162 ;  /* 0x000000a200977202 */ /* 0x000fe40000000f00 */
[----:B------:R-:W-:-:S02]  /*b830*/  MOV R158, RZ ;  /* 0x000000ff009e7202 */ /* 0x000fc40000000f00 */
[----:B------:R-:W-:Y:S02]  /*b840*/  MOV R161, 0xffffffff ;  /* 0xffffffff00a17802 */ /* 0x000fe40000000f00 */
[----:B------:R-:W-:Y:S02]  /*b850*/  MOV R148, 0xb870 ;  /* 0x0000b87000947802 */ /* 0x000fe40000000f00 */
[----:B------:R-:W-:Y:S05]  /*b860*/  CALL.REL.NOINC `($__internal_62_$__cuda_sm70_shflsync_up) ;  /* 0x000017b000007944 */ /* 0x000fea0003c00000 */
[----:B0-----:R-:W-:Y:S01]  /*b870*/  HFMA2.MMA R156, -RZ, RZ, 0, 2.384185791015625e-07 ;  /* 0x00000004ff9c7435 */ /* 0x001fe200000001ff */
        /* <DEDUP_REMOVED lines=24> */
[----:B------:R-:W-:Y:S05]  /*ba00*/  CALL.REL.NOINC `($__internal_62_$__cuda_sm70_shflsync_up) ;  /* 0x0000161000007944 */ /* 0x000fea0003c00000 */
[----:B0-----:R-:W-:Y:S01]  /*ba10*/  HFMA2.MMA R156, -RZ, RZ, 0, 4.76837158203125e-07 ;  /* 0x00000008ff9c7435 */ /* 0x001fe200000001ff */
[----:B-1----:R-:W-:Y:S02]  /*ba20*/  MOV R150, R151 ;  /* 0x0000009700967202 */ /* 0x002fe40000000f00 */
[----:B------:R-:W-:Y:S02]  /*ba30*/  MOV R151, R160 ;  /* 0x000000a000977202 */ /* 0x000fe40000000f00 */
[----:B------:R-:W-:Y:S02]  /*ba40*/  MOV R158, RZ ;  /* 0x000000ff009e7202 */ /* 0x000fe40000000f00 */
[----:B------:R-:W-:Y:S02]  /*ba50*/  MOV R161, 0xffffffff ;  /* 0xffffffff00a17802 */ /* 0x000fe40000000f00 */
[----:B------:R-:W-:Y:S02]  /*ba60*/  MOV R148, 0xba80 ;  /* 0x0000ba8000947802 */ /* 0x000fe40000000f00 */
[----:B------:R-:W-:Y:S05]  /*ba70*/  CALL.REL.NOINC `($__internal_62_$__cuda_sm70_shflsync_up) ;  /* 0x000015a000007944 */ /* 0x000fea0003c00000 */
[----:B0-----:R-:W-:Y:S01]  /*ba80*/  HFMA2.MMA R156, -RZ, RZ, 0, 4.76837158203125e-07 ;  /* 0x00000008ff9c7435 */ /* 0x001fe200000001ff */
[----:B-1----:R-:W-:-:S02]  /*ba90*/  MOV R152, R151 ;  /* 0x0000009700987202 */ /* 0x002fc40000000f00 */
[----:B------:R-:W-:Y:S02]  /*baa0*/  MOV R151, R162 ;  /* 0x000000a200977202 */ /* 0x000fe40000000f00 */
[----:B------:R-:W-:Y:S02]  /*bab0*/  MOV R158, RZ ;  /* 0x000000ff009e7202 */ /* 0x000fe40000000f00 */
[----:B------:R-:W-:Y:S02]  /*bac0*/  MOV R161, 0xffffffff ;  /* 0xffffffff00a17802 */ /* 0x000fe40000000f00 */
[----:B------:R-:W-:Y:S02]  /*bad0*/  MOV R148, 0xbaf0 ;  /* 0x0000baf000947802 */ /* 0x000fe40000000f00 */
[----:B------:R-:W-:Y:S05]  /*bae0*/  CALL.REL.NOINC `($__internal_62_$__cuda_sm70_shflsync_up) ;  /* 0x0000153000007944 */ /* 0x000fea0003c00000 */
[----:B0-----:R-:W-:Y:S01]  /*baf0*/  HFMA2.MMA R156, -RZ, RZ, 0, 4.76837158203125e-07 ;  /* 0x00000008ff9c7435 */ /* 0x001fe200000001ff */
[----:B-1----:R-:W-:Y:S02]  /*bb00*/  MOV R153, R151 ;  /* 0x0000009700997202 */ /* 0x002fe40000000f00 */
[----:B------:R-:W-:Y:S02]  /*bb10*/  MOV R151, R163 ;  /* 0x000000a300977202 */ /* 0x000fe40000000f00 */
[----:B------:R-:W-:-:S02]  /*bb20*/  MOV R158, RZ ;  /* 0x000000ff009e7202 */ /* 0x000fc40000000f00 */
[----:B------:R-:W-:Y:S02]  /*bb30*/  MOV R161, 0xffffffff ;  /* 0xffffffff00a17802 */ /* 0x000fe40000000f00 */
[----:B------:R-:W-:Y:S02]  /*bb40*/  MOV R148, 0xbb60 ;  /* 0x0000bb6000947802 */ /* 0x000fe40000000f00 */
[----:B------:R-:W-:Y:S05]  /*bb50*/  CALL.REL.NOINC `($__internal_62_$__cuda_sm70_shflsync_up) ;  /* 0x000014c000007944 */ /* 0x000fea0003c00000 */
        /* <DEDUP_REMOVED lines=18> */
[----:B------:R-:W-:Y:S05]  /*bc80*/  CALL.REL.NOINC `($__internal_62_$__cuda_sm70_shflsync_up) ;  /* 0x0000139000007944 */ /* 0x000fea0003c00000 */
[----:B0-----:R-:W-:Y:S01]  /*bc90*/  HFMA2.MMA R156, -RZ, RZ, 0, 9.5367431640625e-07 ;  /* 0x00000010ff9c7435 */ /* 0x001fe200000001ff */
[----:B-1----:R-:W-:-:S02]  /*bca0*/  MOV R153, R151 ;  /* 0x0000009700997202 */ /* 0x002fc40000000f00 */
[----:B------:R-:W-:Y:S02]  /*bcb0*/  MOV R151, R154 ;  /* 0x0000009a00977202 */ /* 0x000fe40000000f00 */
[----:B------:R-:W-:Y:S02]  /*bcc0*/  MOV R158, RZ ;  /* 0x000000ff009e7202 */ /* 0x000fe40000000f00 */
[----:B------:R-:W-:Y:S02]  /*bcd0*/  MOV R161, 0xffffffff ;  /* 0xffffffff00a17802 */ /* 0x000fe40000000f00 */
[----:B------:R-:W-:Y:S02]  /*bce0*/  MOV R148, 0xbd00 ;  /* 0x0000bd0000947802 */ /* 0x000fe40000000f00 */
[----:B------:R-:W-:Y:S05]  /*bcf0*/  CALL.REL.NOINC `($__internal_62_$__cuda_sm70_shflsync_up) ;  /* 0x0000132000007944 */ /* 0x000fea0003c00000 */
[----:B0-----:R-:W-:Y:S01]  /*bd00*/  HFMA2.MMA R156, -RZ, RZ, 0, 9.5367431640625e-07 ;  /* 0x00000010ff9c7435 */ /* 0x001fe200000001ff */
[----:B-1----:R-:W-:Y:S02]  /*bd10*/  MOV R155, R151 ;  /* 0x00000097009b7202 */ /* 0x002fe40000000f00 */
[----:B------:R-:W-:Y:S02]  /*bd20*/  MOV R151, R162 ;  /* 0x000000a200977202 */ /* 0x000fe40000000f00 */
[----:B------:R-:W-:-:S02]  /*bd30*/  MOV R158, RZ ;  /* 0x000000ff009e7202 */ /* 0x000fc40000000f00 */
[----:B------:R-:W-:Y:S02]  /*bd40*/  MOV R161, 0xffffffff ;  /* 0xffffffff00a17802 */ /* 0x000fe40000000f00 */
[----:B------:R-:W-:Y:S02]  /*bd50*/  MOV R148, 0xbd70 ;  /* 0x0000bd7000947802 */ /* 0x000fe40000000f00 */
[----:B------:R-:W-:Y:S05]  /*bd60*/  CALL.REL.NOINC `($__internal_62_$__cuda_sm70_shflsync_up) ;  /* 0x000012b000007944 */ /* 0x000fea0003c00000 */
[----:B0-----:R-:W-:Y:S01]  /*bd70*/  HFMA2.MMA R156, -RZ, RZ, 0, 9.5367431640625e-07 ;  /* 0x00000010ff9c7435 */ /* 0x001fe200000001ff */
[----:B-1----:R-:W-:Y:S02]  /*bd80*/  MOV R157, R151 ;  /* 0x00000097009d7202 */ /* 0x002fe40000000f00 */
[----:B------:R-:W-:Y:S02]  /*bd90*/  MOV R151, R163 ;  /* 0x000000a300977202 */ /* 0x000fe40000000f00 */
[----:B------:R-:W-:Y:S02]  /*bda0*/  MOV R158, RZ ;  /* 0x000000ff009e7202 */ /* 0x000fe40000000f00 */
[----:B------:R-:W-:Y:S02]  /*bdb0*/  MOV R161, 0xffffffff ;  /* 0xffffffff00a17802 */ /* 0x000fe40000000f00 */
[----:B------:R-:W-:-:S02]  /*bdc0*/  MOV R148, 0xbde0 ;  /* 0x0000bde000947802 */ /* 0x000fc40000000f00 */
[----:B------:R-:W-:Y:S05]  /*bdd0*/  CALL.REL.NOINC `($__internal_62_$__cuda_sm70_shflsync_up) ;  /* 0x0000124000007944 */ /* 0x000fea0003c00000 */
[----:B01----:R-:W-:Y:S05]  /*bde0*/  BRA `(.L_x_2488) ;  /* 0xffff7f7000007947 */ /* 0x003fea000383ffff */
.L_x_2389:
[----:B------:R-:W-:Y:S01]  /*bdf0*/  HFMA2.MMA R156, -RZ, RZ, 0, 5.9604644775390625e-08 ;  /* 0x00000001ff9c7435 */ /* 0x000fe200000001ff */
[----:B------:R-:W-:-:S02]  /*be00*/  MOV R151, R160 ;  /* 0x000000a000977202 */ /* 0x000fc40000000f00 */
[----:B------:R-:W-:Y:S02]  /*be10*/  MOV R158, RZ ;  /* 0x000000ff009e7202 */ /* 0x000fe40000000f00 */
[----:B------:R-:W-:Y:S02]  /*be20*/  MOV R161, 0xffffffff ;  /* 0xffffffff00a17802 */ /* 0x000fe40000000f00 */
[----:B------:R-:W-:Y:S02]  /*be30*/  MOV R148, 0xbe50 ;  /* 0x0000be5000947802 */ /* 0x000fe40000000f00 */
[----:B01---5:R-:W-:Y:S05]  /*be40*/  CALL.REL.NOINC `($__internal_62_$__cuda_sm70_shflsync_up) ;  /* 0x000011d000007944 */ /* 0x023fea0003c00000 */
[----:B0-----:R-:W-:Y:S01]  /*be50*/  HFMA2.MMA R156, -RZ, RZ, 0, 5.9604644775390625e-08 ;  /* 0x00000001ff9c7435 */ /* 0x001fe200000001ff */
[----:B-1----:R-:W-:Y:S02]  /*be60*/  MOV R160, R151 ;  /* 0x0000009700a07202 */ /* 0x002fe40000000f00 */
[----:B------:R-:W-:Y:S02]  /*be70*/  MOV R151, R187 ;  /* 0x000000bb00977202 */ /* 0x000fe40000000f00 */
[----:B------:R-:W-:Y:S02]  /*be80*/  MOV R158, RZ ;  /* 0x000000ff009e7202 */ /* 0x000fe40000000f00 */
[----:B------:R-:W-:-:S02]  /*be90*/  MOV R161, 0xffffffff ;  /* 0xffffffff00a17802 */ /* 0x000fc40000000f00 */
[----:B------:R-:W-:Y:S02]  /*bea0*/  MOV R148, 0xbec0 ;  /* 0x0000bec000947802 */ /* 0x000fe40000000f00 */
[----:B------:R-:W-:Y:S05]  /*beb0*/  CALL.REL.NOINC `($__internal_62_$__cuda_sm70_shflsync_up) ;  /* 0x0000116000007944 */ /* 0x000fea0003c00000 */
        /* <DEDUP_REMOVED lines=14> */
[----:B0-----:R-:W-:Y:S01]  /*bfa0*/  MOV R161, R150 ;  /* 0x0000009600a17202 */ /* 0x001fe20000000f00 */
[----:B------:R-:W-:Y:S01]  /*bfb0*/  HFMA2.MMA R150, -RZ, RZ, 0, 0 ;  /* 0x00000000ff967435 */ /* 0x000fe200000001ff */
[----:B------:R-:W-:Y:S02]  /*bfc0*/  MOV R148, R144 ;  /* 0x0000009000947202 */ /* 0x000fe40000000f00 */
[----:B-1----:R-:W-:-:S02]  /*bfd0*/  MOV R153, R151 ;  /* 0x0000009700997202 */ /* 0x002fc40000000f00 */
[----:B------:R-:W-:Y:S02]  /*bfe0*/  MOV R250, 0xffffffff ;  /* 0xffffffff00fa7802 */ /* 0x000fe40000000f00 */
[----:B------:R-:W-:Y:S02]  /*bff0*/  MOV R149, 0xc010 ;  /* 0x0000c01000957802 */ /* 0x000fe40000000f00 */
[----:B------:R-:W-:Y:S05]  /*c000*/  CALL.REL.NOINC `($__internal_61_$__cuda_sm70_shflsync_idx_p) ;  /* 0x00000fa000007944 */ /* 0x000fea0003c00000 */
[----:B-1----:R-:W-:Y:S01]  /*c010*/  MOV R162, R150 ;  /* 0x0000009600a27202 */ /* 0x002fe20000000f00 */
[----:B------:R-:W-:Y:S01]  /*c020*/  HFMA2.MMA R150, -RZ, RZ, 0, 0 ;  /* 0x00000000ff967435 */ /* 0x000fe200000001ff */
[----:B------:R-:W-:Y:S02]  /*c030*/  MOV R148, R145 ;  /* 0x0000009100947202 */ /* 0x000fe40000000f00 */
[----:B------:R-:W-:Y:S02]  /*c040*/  MOV R250, 0xffffffff ;  /* 0xffffffff00fa7802 */ /* 0x000fe40000000f00 */
[----:B------:R-:W-:Y:S02]  /*c050*/  MOV R149, 0xc070 ;  /* 0x0000c07000957802 */ /* 0x000fe40000000f00 */
[----:B0-----:R-:W-:Y:S05]  /*c060*/  CALL.REL.NOINC `($__internal_61_$__cuda_sm70_shflsync_idx_p) ;  /* 0x00000f4000007944 */ /* 0x001fea0003c00000 */
[----:B-1----:R-:W-:Y:S01]  /*c070*/  MOV R163, R150 ;  /* 0x0000009600a37202 */ /* 0x002fe20000000f00 */
[----:B------:R-:W-:Y:S01]  /*c080*/  HFMA2.MMA R150, -RZ, RZ, 0, 0 ;  /* 0x00000000ff967435 */ /* 0x000fe200000001ff */
[----:B------:R-:W-:-:S02]  /*c090*/  MOV R148, R146 ;  /* 0x0000009200947202 */ /* 0x000fc40000000f00 */
[----:B------:R-:W-:Y:S02]  /*c0a0*/  MOV R250, 0xffffffff ;  /* 0xffffffff00fa7802 */ /* 0x000fe40000000f00 */
[----:B------:R-:W-:Y:S02]  /*c0b0*/  MOV R149, 0xc0d0 ;  /* 0x0000c0d000957802 */ /* 0x000fe40000000f00 */
[----:B0-----:R-:W-:Y:S05]  /*c0c0*/  CALL.REL.NOINC `($__internal_61_$__cuda_sm70_shflsync_idx_p) ;  /* 0x00000ee000007944 */ /* 0x001fea0003c00000 */
[----:B-1----:R-:W-:Y:S01]  /*c0d0*/  MOV R154, R150 ;  /* 0x00000096009a7202 */ /* 0x002fe20000000f00 */
[----:B------:R-:W-:Y:S01]  /*c0e0*/  HFMA2.MMA R150, -RZ, RZ, 0, 0 ;  /* 0x00000000ff967435 */ /* 0x000fe200000001ff */
[----:B------:R-:W-:Y:S02]  /*c0f0*/  MOV R148, R147 ;  /* 0x0000009300947202 */ /* 0x000fe40000000f00 */
[----:B------:R-:W-:Y:S02]  /*c100*/  MOV R250, 0xffffffff ;  /* 0xffffffff00fa7802 */ /* 0x000fe40000000f00 */
[----:B------:R-:W-:Y:S02]  /*c110*/  MOV R149, 0xc130 ;  /* 0x0000c13000957802 */ /* 0x000fe40000000f00 */
[----:B0-----:R-:W-:Y:S05]  /*c120*/  CALL.REL.NOINC `($__internal_61_$__cuda_sm70_shflsync_idx_p) ;  /* 0x00000e8000007944 */ /* 0x001fea0003c00000 */
[----:B-1----:R-:W-:Y:S01]  /*c130*/  MOV R155, R150 ;  /* 0x00000096009b7202 */ /* 0x002fe20000000f00 */
[----:B0-----:R-:W-:Y:S05]  /*c140*/  BRA `(.L_x_2489) ;  /* 0xffff7f1000007947 */ /* 0x001fea000383ffff */
.L_x_2392:
[----:B------:R-:W-:Y:S01]  /*c150*/  HFMA2.MMA R149, -RZ, RZ, 0, 5.9604644775390625e-08 ;  /* 0x00000001ff957435 */ /* 0x000fe200000001ff */
[----:B------:R-:W-:-:S02]  /*c160*/  MOV R161, 0x1f ;  /* 0x0000001f00a17802 */ /* 0x000fc40000000f00 */
[----:B------:R-:W-:Y:S02]  /*c170*/  MOV R150, 0xffffffff ;  /* 0xffffffff00967802 */ /* 0x000fe40000000f00 */
[----:B------:R-:W-:Y:S02]  /*c180*/  MOV R148, 0xc1a0 ;  /* 0x0000c1a000947802 */ /* 0x000fe40000000f00 */
[----:B0-----:R-:W-:Y:S05]  /*c190*/  CALL.REL.NOINC `($__internal_60_$__cuda_sm70_shflsync_down) ;  /* 0x00000dd000007944 */ /* 0x001fea0003c00000 */
[----:B-1----:R-:W-:Y:S01]  /*c1a0*/  MOV R156, R150 ;  /* 0x00000096009c7202 */ /* 0x002fe20000000f00 */
[----:B------:R-:W-:Y:S05]  /*c1b0*/  BRA `(.L_x_2490) ;  /* 0xffff94c000007947 */ /* 0x000fea000383ffff */
.L_x_2393:
[----:B------:R-:W-:Y:S01]  /*c1c0*/  HFMA2.MMA R149, -RZ, RZ, 0, 5.9604644775390625e-08 ;  /* 0x00000001ff957435 */ /* 0x000fe200000001ff */
[----:B-1----:R-:W-:Y:S02]  /*c1d0*/  MOV R152, R151 ;  /* 0x0000009700987202 */ /* 0x002fe40000000f00 */
[----:B------:R-:W-:Y:S02]  /*c1e0*/  MOV R161, 0x1f ;  /* 0x0000001f00a17802 */ /* 0x000fe40000000f00 */
[----:B------:R-:W-:Y:S02]  /*c1f0*/  MOV R150, 0xffffffff ;  /* 0xffffffff00967802 */ /* 0x000fe40000000f00 */
[----:B------:R-:W-:-:S02]  /*c200*/  MOV R148, 0xc220 ;  /* 0x0000c22000947802 */ /* 0x000fc40000000f00 */
[----:B0-2---:R-:W-:Y:S05]  /*c210*/  CALL.REL.NOINC `($__internal_60_$__cuda_sm70_shflsync_down) ;  /* 0x00000d5000007944 */ /* 0x005fea0003c00000 */
[----:B------:R-:W-:Y:S01]  /*c220*/  HFMA2.MMA R149, -RZ, RZ, 0, 5.9604644775390625e-08 ;  /* 0x00000001ff957435 */ /* 0x000fe200000001ff */
[----:B-1----:R-:W-:-:S02]  /*c230*/  MOV R151, R150 ;  /* 0x0000009600977202 */ /* 0x002fc40000000f00 */
[----:B------:R-:W-:Y:S02]  /*c240*/  MOV R152, R158 ;  /* 0x0000009e00987202 */ /* 0x000fe40000000f00 */
[----:B------:R-:W-:Y:S02]  /*c250*/  MOV R161, 0x1f ;  /* 0x0000001f00a17802 */ /* 0x000fe40000000f00 */
[----:B------:R-:W-:Y:S02]  /*c260*/  MOV R150, 0xffffffff ;  /* 0xffffffff00967802 */ /* 0x000fe40000000f00 */
[----:B------:R-:W-:Y:S02]  /*c270*/  MOV R148, 0xc290 ;  /* 0x0000c29000947802 */ /* 0x000fe40000000f00 */
[----:B------:R-:W-:Y:S05]  /*c280*/  CALL.REL.NOINC `($__internal_60_$__cuda_sm70_shflsync_down) ;  /* 0x00000ce000007944 */ /* 0x000fea0003c00000 */
[----:B------:R-:W-:Y:S01]  /*c290*/  HFMA2.MMA R149, -RZ, RZ, 0, 5.9604644775390625e-08 ;  /* 0x00000001ff957435 */ /* 0x000fe200000001ff */
[----:B-1----:R-:W-:Y:S02]  /*c2a0*/  MOV R157, R150 ;  /* 0x00000096009d7202 */ /* 0x002fe40000000f00 */
[----:B------:R-:W-:Y:S02]  /*c2b0*/  MOV R152, R159 ;  /* 0x0000009f00987202 */ /* 0x000fe40000000f00 */
[----:B------:R-:W-:-:S02]  /*c2c0*/  MOV R161, 0x1f ;  /* 0x0000001f00a17802 */ /* 0x000fc40000000f00 */
[----:B------:R-:W-:Y:S02]  /*c2d0*/  MOV R150, 0xffffffff ;  /* 0xffffffff00967802 */ /* 0x000fe40000000f00 */
[----:B------:R-:W-:Y:S02]  /*c2e0*/  MOV R148, 0xc300 ;  /* 0x0000c30000947802 */ /* 0x000fe40000000f00 */
[----:B------:R-:W-:Y:S05]  /*c2f0*/  CALL.REL.NOINC `($__internal_60_$__cuda_sm70_shflsync_down) ;  /* 0x00000c7000007944 */ /* 0x000fea0003c00000 */
[----:B-1----:R-:W-:Y:S05]  /*c300*/  BRA `(.L_x_2491) ;  /* 0xffff93b000007947 */ /* 0x002fea000383ffff */
.L_x_2396:
[----:B------:R-:W-:Y:S01]  /*c310*/  HFMA2.MMA R149, -RZ, RZ, 0, 1.1920928955078125e-07 ;  /* 0x00000002ff957435 */ /* 0x000fe200000001ff */
[----:B-1----:R-:W-:Y:S02]  /*c320*/  MOV R152, R155 ;  /* 0x0000009b00987202 */ /* 0x002fe40000000f00 */
[----:B------:R-:W-:Y:S02]  /*c330*/  MOV R161, 0x1f ;  /* 0x0000001f00a17802 */ /* 0x000fe40000000f00 */
[----:B--2---:R-:W-:Y:S02]  /*c340*/  MOV R150, 0xffffffff ;  /* 0xffffffff00967802 */ /* 0x004fe40000000f00 */
[----:B------:R-:W-:Y:S02]  /*c350*/  MOV R148, 0xc370 ;  /* 0x0000c37000947802 */ /* 0x000fe40000000f00 */
[----:B0--34-:R-:W-:Y:S05]  /*c360*/  CALL.REL.NOINC `($__internal_60_$__cuda_sm70_shflsync_down) ;  /* 0x00000c0000007944 */ /* 0x019fea0003c00000 */
[----:B------:R-:W-:Y:S01]  /*c370*/  HFMA2.MMA R149, -RZ, RZ, 0, 1.1920928955078125e-07 ;  /* 0x00000002ff957435 */ /* 0x000fe200000001ff */
[----:B-1----:R-:W-:-:S02]  /*c380*/  MOV R157, R150 ;  /* 0x00000096009d7202 */ /* 0x002fc40000000f00 */
[----:B------:R-:W-:Y:S02]  /*c390*/  MOV R152, R160 ;  /* 0x000000a000987202 */ /* 0x000fe40000000f00 */
[----:B------:R-:W-:Y:S02]  /*c3a0*/  MOV R161, 0x1f ;  /* 0x0000001f00a17802 */ /* 0x000fe40000000f00 */
[----:B------:R-:W-:Y:S02]  /*c3b0*/  MOV R150, 0xffffffff ;  /* 0xffffffff00967802 */ /* 0x000fe40000000f00 */
[----:B------:R-:W-:Y:S02]  /*c3c0*/  MOV R148, 0xc3e0 ;  /* 0x0000c3e000947802 */ /* 0x000fe40000000f00 */
[----:B------:R-:W-:Y:S05]  /*c3d0*/  CALL.REL.NOINC `($__internal_60_$__cuda_sm70_shflsync_down) ;  /* 0x00000b9000007944 */ /* 0x000fea0003c00000 */
[----:B------:R-:W-:Y:S01]  /*c3e0*/  HFMA2.MMA R149, -RZ, RZ, 0, 1.1920928955078125e-07 ;  /* 0x00000002ff957435 */ /* 0x000fe200000001ff */
[----:B-1----:R-:W-:Y:S02]  /*c3f0*/  MOV R156, R150 ;  /* 0x00000096009c7202 */ /* 0x002fe40000000f00 */
[----:B------:R-:W-:Y:S02]  /*c400*/  MOV R152, R153 ;  /* 0x0000009900987202 */ /* 0x000fe40000000f00 */
[----:B------:R-:W-:-:S02]  /*c410*/  MOV R161, 0x1f ;  /* 0x0000001f00a17802 */ /* 0x000fc40000000f00 */
[----:B------:R-:W-:Y:S02]  /*c420*/  MOV R150, 0xffffffff ;  /* 0xffffffff00967802 */ /* 0x000fe40000000f00 */
[----:B------:R-:W-:Y:S02]  /*c430*/  MOV R148, 0xc450 ;  /* 0x0000c45000947802 */ /* 0x000fe40000000f00 */
[----:B------:R-:W-:Y:S05]  /*c440*/  CALL.REL.NOINC `($__internal_60_$__cuda_sm70_shflsync_down) ;  /* 0x00000b2000007944 */ /* 0x000fea0003c00000 */
[----:B------:R-:W-:Y:S01]  /*c450*/  HFMA2.MMA R149, -RZ, RZ, 0, 1.1920928955078125e-07 ;  /* 0x00000002ff957435 */ /* 0x000fe200000001ff */
[----:B-1----:R-:W-:Y:S02]  /*c460*/  MOV R151, R150 ;  /* 0x0000009600977202 */ /* 0x002fe40000000f00 */
[----:B------:R-:W-:Y:S02]  /*c470*/  MOV R152, R154 ;  /* 0x0000009a00987202 */ /* 0x000fe40000000f00 */
[----:B------:R-:W-:Y:S02]  /*c480*/  MOV R161, 0x1f ;  /* 0x0000001f00a17802 */ /* 0x000fe40000000f00 */
[----:B------:R-:W-:Y:S02]  /*c490*/  MOV R150, 0xffffffff ;  /* 0xffffffff00967802 */ /* 0x000fe40000000f00 */
[----:B------:R-:W-:-:S02]  /*c4a0*/  MOV R148, 0xc4c0 ;  /* 0x0000c4c000947802 */ /* 0x000fc40000000f00 */
[----:B------:R-:W-:Y:S05]  /*c4b0*/  CALL.REL.NOINC `($__internal_60_$__cuda_sm70_shflsync_down) ;  /* 0x00000ab000007944 */ /* 0x000fea0003c00000 */
[----:B-1----:R-:W-:Y:S05]  /*c4c0*/  BRA `(.L_x_2492) ;  /* 0xffff934000007947 */ /* 0x002fea000383ffff */
.L_x_2399:
[----:B------:R-:W-:Y:S01]  /*c4d0*/  HFMA2.MMA R149, -RZ, RZ, 0, 2.384185791015625e-07 ;  /* 0x00000004ff957435 */ /* 0x000fe200000001ff */
[----:B------:R-:W-:-:S02]  /*c4e0*/  MOV R152, R155 ;  /* 0x0000009b00987202 */ /* 0x000fc40000000f00 */
[----:B------:R-:W-:Y:S02]  /*c4f0*/  MOV R161, 0x1f ;  /* 0x0000001f00a17802 */ /* 0x000fe40000000f00 */
[----:B0-----:R-:W-:Y:S02]  /*c500*/  MOV R150, 0xffffffff ;  /* 0xffffffff00967802 */ /* 0x001fe40000000f00 */
[----:B------:R-:W-:Y:S02]  /*c510*/  MOV R148, 0xc530 ;  /* 0x0000c53000947802 */ /* 0x000fe40000000f00 */
[----:B-1234-:R-:W-:Y:S05]  /*c520*/  CALL.REL.NOINC `($__internal_60_$__cuda_sm70_shflsync_down) ;  /* 0x00000a4000007944 */ /* 0x01efea0003c00000 */
[----:B-1----:R-:W-:Y:S01]  /*c530*/  MOV R157, R150 ;  /* 0x00000096009d7202 */ /* 0x002fe20000000f00 */
[----:B------:R-:W-:Y:S05]  /*c540*/  BRA `(.L_x_2493) ;  /* 0xffff93e000007947 */ /* 0x000fea000383ffff */
.L_x_2400:
[----:B------:R-:W-:Y:S01]  /*c550*/  HFMA2.MMA R149, -RZ, RZ, 0, 2.384185791015625e-07 ;  /* 0x00000004ff957435 */ /* 0x000fe200000001ff */
[----:B------:R-:W-:Y:S02]  /*c560*/  MOV R152, R160 ;  /* 0x000000a000987202 */ /* 0x000fe40000000f00 */
[----:B------:R-:W-:Y:S02]  /*c570*/  MOV R161, 0x1f ;  /* 0x0000001f00a17802 */ /* 0x000fe40000000f00 */
[----:B0-----:R-:W-:-:S02]  /*c580*/  MOV R150, 0xffffffff ;  /* 0xffffffff00967802 */ /* 0x001fc40000000f00 */
[----:B------:R-:W-:Y:S02]  /*c590*/  MOV R148, 0xc5b0 ;  /* 0x0000c5b000947802 */ /* 0x000fe40000000f00 */
[----:B-1234-:R-:W-:Y:S05]  /*c5a0*/  CALL.REL.NOINC `($__internal_60_$__cuda_sm70_shflsync_down) ;  /* 0x000009c000007944 */ /* 0x01efea0003c00000 */
[----:B------:R-:W-:Y:S01]  /*c5b0*/  HFMA2.MMA R149, -RZ, RZ, 0, 2.384185791015625e-07 ;  /* 0x00000004ff957435 */ /* 0x000fe200000001ff */
[----:B-1----:R-:W-:Y:S02]  /*c5c0*/  MOV R156, R150 ;  /* 0x00000096009c7202 */ /* 0x002fe40000000f00 */
[----:B------:R-:W-:Y:S02]  /*c5d0*/  MOV R152, R153 ;  /* 0x0000009900987202 */ /* 0x000fe40000000f00 */
[----:B------:R-:W-:Y:S02]  /*c5e0*/  MOV R161, 0x1f ;  /* 0x0000001f00a17802 */ /* 0x000fe40000000f00 */
[----:B------:R-:W-:Y:S02]  /*c5f0*/  MOV R150, 0xffffffff ;  /* 0xffffffff00967802 */ /* 0x000fe40000000f00 */
[----:B------:R-:W-:Y:S02]  /*c600*/  MOV R148, 0xc620 ;  /* 0x0000c62000947802 */ /* 0x000fe40000000f00 */
[----:B------:R-:W-:Y:S05]  /*c610*/  CALL.REL.NOINC `($__internal_60_$__cuda_sm70_shflsync_down) ;  /* 0x0000095000007944 */ /* 0x000fea0003c00000 */
[----:B------:R-:W-:Y:S01]  /*c620*/  HFMA2.MMA R149, -RZ, RZ, 0, 2.384185791015625e-07 ;  /* 0x00000004ff957435 */ /* 0x000fe200000001ff */
[----:B-1----:R-:W-:-:S02]  /*c630*/  MOV R151, R150 ;  /* 0x0000009600977202 */ /* 0x002fc40000000f00 */
[----:B------:R-:W-:Y:S02]  /*c640*/  MOV R152, R154 ;  /* 0x0000009a00987202 */ /* 0x000fe40000000f00 */
[----:B------:R-:W-:Y:S02]  /*c650*/  MOV R161, 0x1f ;  /* 0x0000001f00a17802 */ /* 0x000fe40000000f00 */
[----:B------:R-:W-:Y:S02]  /*c660*/  MOV R150, 0xffffffff ;  /* 0xffffffff00967802 */ /* 0x000fe40000000f00 */
[----:B------:R-:W-:Y:S02]  /*c670*/  MOV R148, 0xc690 ;  /* 0x0000c69000947802 */ /* 0x000fe40000000f00 */
[----:B------:R-:W-:Y:S05]  /*c680*/  CALL.REL.NOINC `($__internal_60_$__cuda_sm70_shflsync_down) ;  /* 0x000008e000007944 */ /* 0x000fea0003c00000 */
[----:B-1----:R-:W-:Y:S05]  /*c690*/  BRA `(.L_x_2494) ;  /* 0xffff92d000007947 */ /* 0x002fea000383ffff */
.L_x_2403:
[----:B------:R-:W-:Y:S01]  /*c6a0*/  HFMA2.MMA R149, -RZ, RZ, 0, 4.76837158203125e-07 ;  /* 0x00000008ff957435 */ /* 0x000fe200000001ff */
[----:B------:R-:W-:Y:S02]  /*c6b0*/  MOV R152, R155 ;  /* 0x0000009b00987202 */ /* 0x000fe40000000f00 */
[----:B------:R-:W-:Y:S02]  /*c6c0*/  MOV R161, 0x1f ;  /* 0x0000001f00a17802 */ /* 0x000fe40000000f00 */
[----:B0-----:R-:W-:-:S02]  /*c6d0*/  MOV R150, 0xffffffff ;  /* 0xffffffff00967802 */ /* 0x001fc40000000f00 */
[----:B------:R-:W-:Y:S02]  /*c6e0*/  MOV R148, 0xc700 ;  /* 0x0000c70000947802 */ /* 0x000fe40000000f00 */
[----:B-1234-:R-:W-:Y:S05]  /*c6f0*/  CALL.REL.NOINC `($__internal_60_$__cuda_sm70_shflsync_down) ;  /* 0x0000087000007944 */ /* 0x01efea0003c00000 */
[----:B------:R-:W-:Y:S01]  /*c700*/  HFMA2.MMA R149, -RZ, RZ, 0, 4.76837158203125e-07 ;  /* 0x00000008ff957435 */ /* 0x000fe200000001ff */
[----:B-1----:R-:W-:Y:S02]  /*c710*/  MOV R157, R150 ;  /* 0x00000096009d7202 */ /* 0x002fe40000000f00 */
[----:B------:R-:W-:Y:S02]  /*c720*/  MOV R152, R160 ;  /* 0x000000a000987202 */ /* 0x000fe40000000f00 */
[----:B------:R-:W-:Y:S02]  /*c730*/  MOV R161, 0x1f ;  /* 0x0000001f00a17802 */ /* 0x000fe40000000f00 */
[----:B------:R-:W-:Y:S02]  /*c740*/  MOV R150, 0xffffffff ;  /* 0xffffffff00967802 */ /* 0x000fe40000000f00 */
[----:B------:R-:W-:Y:S02]  /*c750*/  MOV R148, 0xc770 ;  /* 0x0000c77000947802 */ /* 0x000fe40000000f00 */
[----:B------:R-:W-:Y:S05]  /*c760*/  CALL.REL.NOINC `($__internal_60_$__cuda_sm70_shflsync_down) ;  /* 0x0000080000007944 */ /* 0x000fea0003c00000 */
[----:B------:R-:W-:Y:S01]  /*c770*/  HFMA2.MMA R149, -RZ, RZ, 0, 4.76837158203125e-07 ;  /* 0x00000008ff957435 */ /* 0x000fe200000001ff */
[----:B-1----:R-:W-:-:S02]  /*c780*/  MOV R156, R150 ;  /* 0x00000096009c7202 */ /* 0x002fc40000000f00 */
[----:B------:R-:W-:Y:S02]  /*c790*/  MOV R152, R153 ;  /* 0x0000009900987202 */ /* 0x000fe40000000f00 */
[----:B------:R-:W-:Y:S02]  /*c7a0*/  MOV R161, 0x1f ;  /* 0x0000001f00a17802 */ /* 0x000fe40000000f00 */
[----:B------:R-:W-:Y:S02]  /*c7b0*/  MOV R150, 0xffffffff ;  /* 0xffffffff00967802 */ /* 0x000fe40000000f00 */
[----:B------:R-:W-:Y:S02]  /*c7c0*/  MOV R148, 0xc7e0 ;  /* 0x0000c7e000947802 */ /* 0x000fe40000000f00 */
[----:B------:R-:W-:Y:S05]  /*c7d0*/  CALL.REL.NOINC `($__internal_60_$__cuda_sm70_shflsync_down) ;  /* 0x0000079000007944 */ /* 0x000fea0003c00000 */
[----:B------:R-:W-:Y:S01]  /*c7e0*/  HFMA2.MMA R149, -RZ, RZ, 0, 4.76837158203125e-07 ;  /* 0x00000008ff957435 */ /* 0x000fe200000001ff */
[----:B-1----:R-:W-:Y:S02]  /*c7f0*/  MOV R151, R150 ;  /* 0x0000009600977202 */ /* 0x002fe40000000f00 */
[----:B------:R-:W-:Y:S02]  /*c800*/  MOV R152, R154 ;  /* 0x0000009a00987202 */ /* 0x000fe40000000f00 */
[----:B------:R-:W-:-:S02]  /*c810*/  MOV R161, 0x1f ;  /* 0x0000001f00a17802 */ /* 0x000fc40000000f00 */
[----:B------:R-:W-:Y:S02]  /*c820*/  MOV R150, 0xffffffff ;  /* 0xffffffff00967802 */ /* 0x000fe40000000f00 */
[----:B------:R-:W-:Y:S02]  /*c830*/  MOV R148, 0xc850 ;  /* 0x0000c85000947802 */ /* 0x000fe40000000f00 */
[----:B------:R-:W-:Y:S05]  /*c840*/  CALL.REL.NOINC `($__internal_60_$__cuda_sm70_shflsync_down) ;  /* 0x0000072000007944 */ /* 0x000fea0003c00000 */
[----:B-1----:R-:W-:Y:S05]  /*c850*/  BRA `(.L_x_2495) ;  /* 0xffff926000007947 */ /* 0x002fea000383ffff */
.L_x_2406:
[----:B------:R-:W-:Y:S01]  /*c860*/  HFMA2.MMA R149, -RZ, RZ, 0, 9.5367431640625e-07 ;  /* 0x00000010ff957435 */ /* 0x000fe200000001ff */
[----:B------:R-:W-:Y:S02]  /*c870*/  MOV R152, R155 ;  /* 0x0000009b00987202 */ /* 0x000fe40000000f00 */
[----:B------:R-:W-:Y:S02]  /*c880*/  MOV R161, 0x1f ;  /* 0x0000001f00a17802 */ /* 0x000fe40000000f00 */
[----:B0-----:R-:W-:Y:S02]  /*c890*/  MOV R150, 0xffffffff ;  /* 0xffffffff00967802 */ /* 0x001fe40000000f00 */
[----:B------:R-:W-:Y:S02]  /*c8a0*/  MOV R148, 0xc8c0 ;  /* 0x0000c8c000947802 */ /* 0x000fe40000000f00 */
[----:B-1234-:R-:W-:Y:S05]  /*c8b0*/  CALL.REL.NOINC `($__internal_60_$__cuda_sm70_shflsync_down) ;  /* 0x000006b000007944 */ /* 0x01efea0003c00000 */
[----:B-1----:R-:W-:Y:S01]  /*c8c0*/  MOV R157, R150 ;  /* 0x00000096009d7202 */ /* 0x002fe20000000f00 */
[----:B------:R-:W-:Y:S05]  /*c8d0*/  BRA `(.L_x_2496) ;  /* 0xffff930000007947 */ /* 0x000fea000383ffff */
.L_x_2407:
[----:B------:R-:W-:Y:S01]  /*c8e0*/  HFMA2.MMA R149, -RZ, RZ, 0, 9.5367431640625e-07 ;  /* 0x00000010ff957435 */ /* 0x000fe200000001ff */
[----:B------:R-:W-:-:S02]  /*c8f0*/  MOV R152, R160 ;  /* 0x000000a000987202 */ /* 0x000fc40000000f00 */
[----:B------:R-:W-:Y:S02]  /*c900*/  MOV R161, 0x1f ;  /* 0x0000001f00a17802 */ /* 0x000fe40000000f00 */
[----:B0-----:R-:W-:Y:S02]  /*c910*/  MOV R150, 0xffffffff ;  /* 0xffffffff00967802 */ /* 0x001fe40000000f00 */
[----:B------:R-:W-:Y:S02]  /*c920*/  MOV R148, 0xc940 ;  /* 0x0000c94000947802 */ /* 0x000fe40000000f00 */
[----:B-1234-:R-:W-:Y:S05]  /*c930*/  CALL.REL.NOINC `($__internal_60_$__cuda_sm70_shflsync_down) ;  /* 0x0000063000007944 */ /* 0x01efea0003c00000 */
[----:B------:R-:W-:Y:S01]  /*c940*/  HFMA2.MMA R149, -RZ, RZ, 0, 9.5367431640625e-07 ;  /* 0x00000010ff957435 */ /* 0x000fe200000001ff */
[----:B-1----:R-:W-:Y:S02]  /*c950*/  MOV R156, R150 ;  /* 0x00000096009c7202 */ /* 0x002fe40000000f00 */
[----:B------:R-:W-:Y:S02]  /*c960*/  MOV R152, R153 ;  /* 0x0000009900987202 */ /* 0x000fe40000000f00 */
[----:B------:R-:W-:Y:S02]  /*c970*/  MOV R161, 0x1f ;  /* 0x0000001f00a17802 */ /* 0x000fe40000000f00 */
[----:B------:R-:W-:-:S02]  /*c980*/  MOV R150, 0xffffffff ;  /* 0xffffffff00967802 */ /* 0x000fc40000000f00 */
[----:B------:R-:W-:Y:S02]  /*c990*/  MOV R148, 0xc9b0 ;  /* 0x0000c9b000947802 */ /* 0x000fe40000000f00 */
[----:B------:R-:W-:Y:S05]  /*c9a0*/  CALL.REL.NOINC `($__internal_60_$__cuda_sm70_shflsync_down) ;  /* 0x000005c000007944 */ /* 0x000fea0003c00000 */
[----:B------:R-:W-:Y:S01]  /*c9b0*/  HFMA2.MMA R149, -RZ, RZ, 0, 9.5367431640625e-07 ;  /* 0x00000010ff957435 */ /* 0x000fe200000001ff */
[----:B-1----:R-:W-:Y:S02]  /*c9c0*/  MOV R151, R150 ;  /* 0x0000009600977202 */ /* 0x002fe40000000f00 */
[----:B------:R-:W-:Y:S02]  /*c9d0*/  MOV R152, R154 ;  /* 0x0000009a00987202 */ /* 0x000fe40000000f00 */
[----:B------:R-:W-:Y:S02]  /*c9e0*/  MOV R161, 0x1f ;  /* 0x0000001f00a17802 */ /* 0x000fe40000000f00 */
[----:B------:R-:W-:Y:S02]  /*c9f0*/  MOV R150, 0xffffffff ;  /* 0xffffffff00967802 */ /* 0x000fe40000000f00 */
[----:B------:R-:W-:Y:S02]  /*ca00*/  MOV R148, 0xca20 ;  /* 0x0000ca2000947802 */ /* 0x000fe40000000f00 */
[----:B------:R-:W-:Y:S05]  /*ca10*/  CALL.REL.NOINC `($__internal_60_$__cuda_sm70_shflsync_down) ;  /* 0x0000055000007944 */ /* 0x000fea0003c00000 */
[----:B-1----:R-:W-:Y:S05]  /*ca20*/  BRA `(.L_x_2497) ;  /* 0xffff91f000007947 */ /* 0x002fea000383ffff */
.L_x_2410:
[----:B0-----:R-:W-:Y:S01]  /*ca30*/  HFMA2.MMA R150, -RZ, RZ, 0, 0 ;  /* 0x00000000ff967435 */ /* 0x001fe200000001ff */
[----:B------:R-:W-:-:S02]  /*ca40*/  MOV R148, R155 ;  /* 0x0000009b00947202 */ /* 0x000fc40000000f00 */
[----:B------:R-:W-:Y:S02]  /*ca50*/  MOV R250, 0xffffffff ;  /* 0xffffffff00fa7802 */ /* 0x000fe40000000f00 */
[----:B------:R-:W-:Y:S02]  /*ca60*/  MOV R149, 0xca80 ;  /* 0x0000ca8000957802 */ /* 0x000fe40000000f00 */
[----:B-1234-:R-:W-:Y:S05]  /*ca70*/  CALL.REL.NOINC `($__internal_61_$__cuda_sm70_shflsync_idx_p) ;  /* 0x0000053000007944 */ /* 0x01efea0003c00000 */
        /* <DEDUP_REMOVED lines=18> */
[----:B------:R-:W-:Y:S01]  /*cba0*/  HFMA2.MMA R149, -RZ, RZ, 0, 5.9604644775390625e-08 ;  /* 0x00000001ff957435 */ /* 0x000fe200000001ff */
[----:B-1----:R-:W-:Y:S02]  /*cbb0*/  MOV R156, R150 ;  /* 0x00000096009c7202 */ /* 0x002fe40000000f00 */
[----:B------:R-:W-:-:S02]  /*cbc0*/  MOV R152, R155 ;  /* 0x0000009b00987202 */ /* 0x000fc40000000f00 */
[----:B------:R-:W-:Y:S02]  /*cbd0*/  MOV R161, 0x1f ;  /* 0x0000001f00a17802 */ /* 0x000fe40000000f00 */
[----:B------:R-:W-:Y:S02]  /*cbe0*/  MOV R150, 0xffffffff ;  /* 0xffffffff00967802 */ /* 0x000fe40000000f00 */
[----:B------:R-:W-:Y:S02]  /*cbf0*/  MOV R148, 0xcc10 ;  /* 0x0000cc1000947802 */ /* 0x000fe40000000f00 */
[----:B0-----:R-:W-:Y:S05]  /*cc00*/  CALL.REL.NOINC `($__internal_60_$__cuda_sm70_shflsync_down) ;  /* 0x0000036000007944 */ /* 0x001fea0003c00000 */
[----:B------:R-:W-:Y:S01]  /*cc10*/  HFMA2.MMA R149, -RZ, RZ, 0, 5.9604644775390625e-08 ;  /* 0x00000001ff957435 */ /* 0x000fe200000001ff */
[----:B-1----:R-:W-:Y:S02]  /*cc20*/  MOV R155, R150 ;  /* 0x00000096009b7202 */ /* 0x002fe40000000f00 */
[----:B------:R-:W-:Y:S02]  /*cc30*/  MOV R152, R160 ;  /* 0x000000a000987202 */ /* 0x000fe40000000f00 */
[----:B------:R-:W-:Y:S02]  /*cc40*/  MOV R161, 0x1f ;  /* 0x0000001f00a17802 */ /* 0x000fe40000000f00 */
[----:B------:R-:W-:-:S02]  /*cc50*/  MOV R150, 0xffffffff ;  /* 0xffffffff00967802 */ /* 0x000fc40000000f00 */
[----:B------:R-:W-:Y:S02]  /*cc60*/  MOV R148, 0xcc80 ;  /* 0x0000cc8000947802 */ /* 0x000fe40000000f00 */
[----:B------:R-:W-:Y:S05]  /*cc70*/  CALL.REL.NOINC `($__internal_60_$__cuda_sm70_shflsync_down) ;  /* 0x000002f000007944 */ /* 0x000fea0003c00000 */
[----:B------:R-:W-:Y:S01]  /*cc80*/  HFMA2.MMA R149, -RZ, RZ, 0, 5.9604644775390625e-08 ;  /* 0x00000001ff957435 */ /* 0x000fe200000001ff */
[----:B-1----:R-:W-:Y:S02]  /*cc90*/  MOV R160, R150 ;  /* 0x0000009600a07202 */ /* 0x002fe40000000f00 */
[----:B------:R-:W-:Y:S02]  /*cca0*/  MOV R152, R153 ;  /* 0x0000009900987202 */ /* 0x000fe40000000f00 */
[----:B------:R-:W-:Y:S02]  /*ccb0*/  MOV R161, 0x1f ;  /* 0x0000001f00a17802 */ /* 0x000fe40000000f00 */
[----:B------:R-:W-:Y:S02]  /*ccc0*/  MOV R150, 0xffffffff ;  /* 0xffffffff00967802 */ /* 0x000fe40000000f00 */
[----:B------:R-:W-:Y:S02]  /*ccd0*/  MOV R148, 0xccf0 ;  /* 0x0000ccf000947802 */ /* 0x000fe40000000f00 */
[----:B------:R-:W-:Y:S05]  /*cce0*/  CALL.REL.NOINC `($__internal_60_$__cuda_sm70_shflsync_down) ;  /* 0x0000028000007944 */ /* 0x000fea0003c00000 */
[----:B------:R-:W-:Y:S01]  /*ccf0*/  HFMA2.MMA R149, -RZ, RZ, 0, 5.9604644775390625e-08 ;  /* 0x00000001ff957435 */ /* 0x000fe200000001ff */
[----:B-1----:R-:W-:-:S02]  /*cd00*/  MOV R153, R150 ;  /* 0x0000009600997202 */ /* 0x002fc40000000f00 */
[----:B------:R-:W-:Y:S02]  /*cd10*/  MOV R152, R154 ;  /* 0x0000009a00987202 */ /* 0x000fe40000000f00 */
[----:B------:R-:W-:Y:S02]  /*cd20*/  MOV R161, 0x1f ;  /* 0x0000001f00a17802 */ /* 0x000fe40000000f00 */
[----:B------:R-:W-:Y:S02]  /*cd30*/  MOV R150, 0xffffffff ;  /* 0xffffffff00967802 */ /* 0x000fe40000000f00 */
[----:B------:R-:W-:Y:S02]  /*cd40*/  MOV R148, 0xcd60 ;  /* 0x0000cd6000947802 */ /* 0x000fe40000000f00 */
[----:B------:R-:W-:Y:S05]  /*cd50*/  CALL.REL.NOINC `($__internal_60_$__cuda_sm70_shflsync_down) ;  /* 0x0000021000007944 */ /* 0x000fea0003c00000 */
[----:B-1----:R-:W-:Y:S01]  /*cd60*/  MOV R154, R150 ;  /* 0x00000096009a7202 */ /* 0x002fe20000000f00 */
[----:B------:R-:W-:Y:S01]  /*cd70*/  FMUL.FTZ R150, R146, R158 ;  /* 0x0000009e92967220 */ /* 0x000fe20000410000 */
[----:B------:R-:W-:Y:S01]  /*cd80*/  MOV R148, R144 ;  /* 0x0000009000947202 */ /* 0x000fe20000000f00 */
[----:B------:R-:W-:Y:S01]  /*cd90*/  FMUL.FTZ R149, R147, R158 ;  /* 0x0000009e93957220 */ /* 0x000fe20000410000 */
[----:B------:R-:W-:Y:S01]  /*cda0*/  MOV R250, 0xffffffff ;  /* 0xffffffff00fa7802 */ /* 0x000fe20000000f00 */
[----:B------:R-:W-:-:S02]  /*cdb0*/  FMUL.FTZ R152, R144, R151 ;  /* 0x0000009790987220 */ /* 0x000fc40000410000 */
[-C--:B------:R-:W-:Y:S02]  /*cdc0*/  FMUL.FTZ R163, R144, R158.reuse ;  /* 0x0000009e90a37220 */ /* 0x080fe40000410000 */
[-C--:B------:R-:W-:Y:S01]  /*cdd0*/  FFMA.FTZ R159, R147, R151.reuse, R150 ;  /* 0x00000097939f7223 */ /* 0x080fe20000010096 */
[----:B------:R-:W-:Y:S01]  /*cde0*/  HFMA2.MMA R150, -RZ, RZ, 0, 0 ;  /* 0x00000000ff967435 */ /* 0x000fe200000001ff */
[----:B------:R-:W-:Y:S02]  /*cdf0*/  FMUL.FTZ R144, R145, R158 ;  /* 0x0000009e91907220 */ /* 0x000fe40000410000 */
[----:B------:R-:W-:Y:S01]  /*ce00*/  FFMA.FTZ R158, R146, R151, -R149 ;  /* 0x00000097929e7223 */ /* 0x000fe20000010895 */
[----:B------:R-:W-:Y:S02]  /*ce10*/  MOV R149, 0xce30 ;  /* 0x0000ce3000957802 */ /* 0x000fe40000000f00 */
[----:B------:R-:W-:Y:S05]  /*ce20*/  CALL.REL.NOINC `($__internal_61_$__cuda_sm70_shflsync_idx_p) ;  /* 0x0000018000007944 */ /* 0x000fea0003c00000 */
[----:B-1----:R-:W-:Y:S01]  /*ce30*/  MOV R246, R150 ;  /* 0x0000009600f67202 */ /* 0x002fe20000000f00 */
[----:B------:R-:W-:Y:S01]  /*ce40*/  HFMA2.MMA R150, -RZ, RZ, 0, 0 ;  /* 0x00000000ff967435 */ /* 0x000fe200000001ff */
[----:B------:R-:W-:Y:S02]  /*ce50*/  MOV R148, R145 ;  /* 0x0000009100947202 */ /* 0x000fe40000000f00 */
[----:B------:R-:W-:-:S02]  /*ce60*/  MOV R250, 0xffffffff ;  /* 0xffffffff00fa7802 */ /* 0x000fc40000000f00 */
        /* <DEDUP_REMOVED lines=10> */
[----:B------:R-:W-:Y:S02]  /*cf10*/  MOV R148, R147 ;  /* 0x0000009300947202 */ /* 0x000fe40000000f00 */
[----:B------:R-:W-:-:S02]  /*cf20*/  MOV R250, 0xffffffff ;  /* 0xffffffff00fa7802 */ /* 0x000fc40000000f00 */
[----:B------:R-:W-:Y:S02]  /*cf30*/  MOV R149, 0xcf50 ;  /* 0x0000cf5000957802 */ /* 0x000fe40000000f00 */
[----:B0-----:R-:W-:Y:S05]  /*cf40*/  CALL.REL.NOINC `($__internal_61_$__cuda_sm70_shflsync_idx_p) ;  /* 0x0000006000007944 */ /* 0x001fea0003c00000 */
[----:B-1----:R-:W-:Y:S01]  /*cf50*/  MOV R250, R150 ;  /* 0x0000009600fa7202 */ /* 0x002fe20000000f00 */
[----:B0-----:R-:W-:Y:S05]  /*cf60*/  BRA `(.L_x_2498) ;  /* 0xffff8ed000007947 */ /* 0x001fea000383ffff */
        .weak           $__internal_60_$__cuda_sm70_shflsync_down
        .type           $__internal_60_$__cuda_sm70_shflsync_down,@function
        .size           $__internal_60_$__cuda_sm70_shflsync_down,($__internal_61_$__cuda_sm70_shflsync_idx_p - $__internal_60_$__cuda_sm70_shflsync_down)
$__internal_60_$__cuda_sm70_shflsync_down:
[----:B------:R-:W-:Y:S04]  /*cf70*/  WARPSYNC R150 ;  /* 0x0000009600007348 */ /* 0x000fe80003800000 */
[----:B------:R0:W1:Y:S02]  /*cf80*/  SHFL.DOWN PT, R150, R152, R149, R161 ;  /* 0x0800009598967389 */ /* 0x00006400000e00a1 */
[----:B0-----:R-:W-:-:S06]  /*cf90*/  HFMA2.MMA R149, -RZ, RZ, 0, 0 ;  /* 0x00000000ff957435 */ /* 0x001fcc00000001ff */
[----:B------:R-:W-:Y:S05]  /*cfa0*/  RET.REL.NODEC R148 `(_Z25selective_scan_bwd_kernelI32Selective_Scan_bwd_kernel_traitsILi128ELi16ELb1ELb0ELb1ELb0ELb0EfN3c107complexIfEEEEv12SSMParamsBwd) ;  /* 0xffff305094007950 */ /* 0x000fea0003c3ffff */
        .weak           $__internal_61_$__cuda_sm70_shflsync_idx_p
        .type           $__internal_61_$__cuda_sm70_shflsync_idx_p,@function
        .size           $__internal_61_$__cuda_sm70_shflsync_idx_p,($__internal_62_$__cuda_sm70_shflsync_up - $__internal_61_$__cuda_sm70_shflsync_idx_p)
$__internal_61_$__cuda_sm70_shflsync_idx_p:
[----:B------:R-:W-:Y:S01]  /*cfb0*/  MOV R2, 0x1f ;  /* 0x0000001f00027802 */ /* 0x000fe20000000f00 */
[----:B------:R-:W-:Y:S04]  /*cfc0*/  WARPSYNC R250 ;  /* 0x000000fa00007348 */ /* 0x000fe80003800000 */
[----:B------:R0:W1:Y:S04]  /*cfd0*/  SHFL.IDX PT, R150, R148, R150, R2 ;  /* 0x0000009694967389 */ /* 0x00006800000e0002 */
[----:B0-----:R-:W0:Y:S01]  /*cfe0*/  S2R R2, SR_TID.X ;  /* 0x0000000000027919 */ /* 0x001e220000002100 */
[----:B------:R-:W-:Y:S01]  /*cff0*/  MOV R148, R149 ;  /* 0x0000009500947202 */ /* 0x000fe20000000f00 */
[----:B------:R-:W-:-:S06]  /*d000*/  HFMA2.MMA R149, -RZ, RZ, 0, 0 ;  /* 0x00000000ff957435 */ /* 0x000fcc00000001ff */
[----:B------:R-:W-:Y:S05]  /*d010*/  RET.REL.NODEC R148 `(_Z25selective_scan_bwd_kernelI32Selective_Scan_bwd_kernel_traitsILi128ELi16ELb1ELb0ELb1ELb0ELb0EfN3c107complexIfEEEEv12SSMParamsBwd) ;  /* 0xffff2fe094007950 */ /* 0x000fea0003c3ffff */
        .weak           $__internal_62_$__cuda_sm70_shflsync_up
        .type           $__internal_62_$__cuda_sm70_shflsync_up,@function
        .size           $__internal_62_$__cuda_sm70_shflsync_up,(.L_x_14497 - $__internal_62_$__cuda_sm70_shflsync_up)
$__internal_62_$__cuda_sm70_shflsync_up:
[----:B------:R-:W-:Y:S01]  /*d020*/  MOV R149, 0x0 ;  /* 0x0000000000957802 */ /* 0x000fe20000000f00 */
[----:B------:R-:W-:Y:S04]  /*d030*/  WARPSYNC R161 ;  /* 0x000000a100007348 */ /* 0x000fe80003800000 */
[----:B------:R0:W1:Y:S01]  /*d040*/  SHFL.UP PT, R151, R151, R156, R158 ;  /* 0x0400009c97977389 */ /* 0x00006200000e009e */
[----:B------:R-:W-:Y:S05]  /*d050*/  RET.REL.NODEC R148 `(_Z25selective_scan_bwd_kernelI32Selective_Scan_bwd_kernel_traitsILi128ELi16ELb1ELb0ELb1ELb0ELb0EfN3c107complexIfEEEEv12SSMParamsBwd) ;  /* 0xffff2fa094007950 */ /* 0x000fea0003c3ffff */
.L_x_2499:
        /* <DEDUP_REMOVED lines=10> */
.L_x_14497:


//--------------------- .text._Z25selective_scan_bwd_kernelI32Selective_Scan_bwd_kernel_traitsILi128ELi16ELb1ELb0ELb1ELb0ELb1EfN3c107complexIfEEEEv12SSMParamsBwd --------------------------
	.section	.text._Z25selective_scan_bwd_kernelI32Selective_Scan_bwd_kernel_traitsILi128ELi16ELb1ELb0ELb1ELb0ELb1EfN3c107complexIfEEEEv12SSMParamsBwd,"ax",@progbits
	.sectioninfo	@"SHI_REGISTERS=255"
	.align	128
        .global         _Z25selective_scan_bwd_kernelI32Selective_Scan_bwd_kernel_traitsILi128ELi16ELb1ELb0ELb1ELb0ELb1EfN3c107complexIfEEEEv12SSMParamsBwd
        .type           _Z25selective_scan_bwd_kernelI32Selective_Scan_bwd_kernel_traitsILi128ELi16ELb1ELb0ELb1ELb0ELb1EfN3c107complexIfEEEEv12SSMParamsBwd,@function
        .size           _Z25selective_scan_bwd_kernelI32Selective_Scan_bwd_kernel_traitsILi128ELi16ELb1ELb0ELb1ELb0ELb1EfN3c107complexIfEEEEv12SSMParamsBwd,(.L_x_14500 - _Z25selective_scan_bwd_kernelI32Selective_Scan_bwd_kernel_traitsILi128ELi16ELb1ELb0ELb1ELb0ELb1EfN3c107complexIfEEEEv12SSMParamsBwd)
        .other          _Z25selective_scan_bwd_kernelI32Selective_Scan_bwd_kernel_traitsILi128ELi16ELb1ELb0ELb1ELb0ELb1EfN3c107complexIfEEEEv12SSMParamsBwd,@"STO_CUDA_ENTRY STV_DEFAULT"
_Z25selective_scan_bwd_kernelI32Selective_Scan_bwd_kernel_traitsILi128ELi16ELb1ELb0ELb1ELb0ELb1EfN3c107complexIfEEEEv12SSMParamsBwd:
.text._Z25selective_scan_bwd_kernelI32Selective_Scan_bwd_kernel_traitsILi128ELi16ELb1ELb0ELb1ELb0ELb1EfN3c107complexIfEEEEv12SSMParamsBwd:
        /* <DEDUP_REMOVED lines=30> */
[----:B------:R2:W3:Y:S04]  /*01e0*/  @P0 LDG.E R3, [R2.64] ;  /* 0x0000002002030981 */ /* 0x0004e8000c1e1900 */
[----:B------:R-:W4:Y:S01]  /*01f0*/  @P1 LDG.E R4, [R4.64] ;  /* 0x0000002004041981 */ /* 0x000f22000c1e1900 */
[----:B-1----:R-:W-:Y:S02]  /*0200*/  USHF.R.S32.HI UR36, URZ, 0x1f, UR37 ;  /* 0x0000001f3f247899 */ /* 0x002fe40008011425 */
[----:B------:R-:W-:Y:S01]  /*0210*/  UISETP.NE.U32.AND UP0, UPT, URZ, UR4, UPT ;  /* 0x000000043f00728c */ /* 0x000fe2000bf05070 */
[----:B------:R1:W-:Y:S01]  /*0220*/  STL [R1+0x4], RZ ;  /* 0x000004ff01007387 */ /* 0x0003e20000100800 */
[----:B------:R-:W-:Y:S02]  /*0230*/  UIMAD UR4, UR36, UR6, URZ ;  /* 0x00000006240472a4 */ /* 0x000fe4000f8e023f */
[----:B------:R-:W-:Y:S01]  /*0240*/  UIMAD.WIDE.U32 UR12, UR37, UR6, URZ ;  /* 0x00000006250c72a5 */ /* 0x000fe2000f8e003f */
[----:B------:R1:W-:Y:S01]  /*0250*/  STL [R1], RZ ;  /* 0x000000ff01007387 */ /* 0x0003e20000100800 */
[----:B------:R-:W-:-:S02]  /*0260*/  UIMAD UR4, UR37, UR7, UR4 ;  /* 0x00000007250472a4 */ /* 0x000fc4000f8e0204 */
[----:B------:R-:W-:Y:S02]  /*0270*/  UISETP.NE.AND.EX UP0, UPT, URZ, UR5, UPT, UP0 ;  /* 0x000000053f00728c */ /* 0x000fe4000bf05300 */
[----:B------:R-:W-:Y:S01]  /*0280*/  ULDC.64 UR6, c[0x0][0x1e0] ;  /* 0x0000780000067ab9 */ /* 0x000fe20000000a00 */
[----:B0-----:R-:W0:Y:S01]  /*0290*/  I2F.RP R0, UR27 ;  /* 0x0000001b00007d06 */ /* 0x001e220008209400 */
[----:B------:R-:W-:Y:S02]  /*02a0*/  UIMAD UR5, UR36, UR6, URZ ;  /* 0x00000006240572a4 */ /* 0x000fe4000f8e023f */
[----:B------:R-:W-:Y:S02]  /*02b0*/  UIMAD.WIDE.U32 UR14, UR37, UR6, URZ ;  /* 0x00000006250e72a5 */ /* 0x000fe4000f8e003f */
[----:B------:R-:W-:Y:S02]  /*02c0*/  UIMAD UR24, UR37, UR7, UR5 ;  /* 0x00000007251872a4 */ /* 0x000fe4000f8e0205 */
[----:B------:R-:W-:-:S02]  /*02d0*/  UISETP.NE.U32.AND UP2, UPT, URZ, UR28, UPT ;  /* 0x0000001c3f00728c */ /* 0x000fc4000bf45070 */
[----:B------:R-:W-:Y:S02]  /*02e0*/  ULDC.64 UR6, c[0x0][0x328] ;  /* 0x0000ca0000067ab9 */ /* 0x000fe40000000a00 */
[----:B------:R-:W-:Y:S02]  /*02f0*/  UISETP.NE.U32.AND UP1, UPT, URZ, UR6, UPT ;  /* 0x000000063f00728c */ /* 0x000fe4000bf25070 */
[----:B------:R-:W-:Y:S02]  /*0300*/  UISETP.NE.AND.EX UP2, UPT, URZ, UR29, UPT, UP2 ;  /* 0x0000001d3f00728c */ /* 0x000fe4000bf45320 */
[----:B------:R-:W-:Y:S01]  /*0310*/  UISETP.NE.AND.EX UP1, UPT, URZ, UR7, UPT, UP1 ;  /* 0x000000073f00728c */ /* 0x000fe2000bf25310 */
[----:B0-----:R-:W2:Y:S01]  /*0320*/  MUFU.RCP R0, R0 ;  /* 0x0000000000007308 */ /* 0x001ea20000001000 */
[----:B------:R-:W-:Y:S02]  /*0330*/  UIADD3 UR13, UR13, UR4, URZ ;  /* 0x000000040d0d7290 */ /* 0x000fe4000fffe03f */
[----:B------:R-:W-:-:S02]  /*0340*/  UIMAD UR22, UR36, UR8, URZ ;  /* 0x00000008241672a4 */ /* 0x000fc4000f8e023f */
[----:B------:R-:W-:Y:S02]  /*0350*/  UMOV UR4, URZ ;  /* 0x0000003f00047c82 */ /* 0x000fe40008000000 */
[----:B------:R-:W-:Y:S02]  /*0360*/  UIMAD.WIDE.U32 UR16, UR37, UR8, URZ ;  /* 0x00000008251072a5 */ /* 0x000fe4000f8e003f */
[----:B------:R-:W-:Y:S02]  /*0370*/  UIMAD UR22, UR37, UR9, UR22 ;  /* 0x00000009251672a4 */ /* 0x000fe4000f8e0216 */
[----:B------:R-:W-:Y:S02]  /*0380*/  UMOV UR8, URZ ;  /* 0x0000003f00087c82 */ /* 0x000fe40008000000 */
[----:B------:R-:W-:Y:S02]  /*0390*/  @UP1 ULEA UR8, UP3, UR19, UR6, 0x2 ;  /* 0x0000000613081291 */ /* 0x000fe4000f86103f */
        /* <DEDUP_REMOVED lines=22> */
[----:B------:R-:W-:Y:S02]  /*0500*/  UIMAD UR26, UR19, UR29, UR24 ;  /* 0x0000001d131a72a4 */ /* 0x000fe4000f8e0218 */
[----:B------:R-:W-:Y:S02]  /*0510*/  ULDC UR34, c[0x0][0x178] ;  /* 0x00005e0000227ab9 */ /* 0x000fe40000000800 */
[----:B------:R-:W-:Y:S02]  /*0520*/  ULDC UR29, c[0x0][0x174] ;  /* 0x00005d00001d7ab9 */ /* 0x000fe40000000800 */
[----:B------:R-:W-:-:S02]  /*0530*/  ULOP3.LUT UR24, UR19, UR34, URZ, 0x3c, !UPT ;  /* 0x0000002213187292 */ /* 0x000fc4000f8e3c3f */
[----:B------:R-:W-:Y:S02]  /*0540*/  UIADD3 UR11, UR11, UR20, URZ ;  /* 0x000000140b0b7290 */ /* 0x000fe4000fffe03f */
        /* <DEDUP_REMOVED lines=14> */
[----:B------:R-:W-:Y:S02]  /*0630*/  USHF.R.S32.HI UR16, URZ, 0x1f, UR17 ;  /* 0x0000001f3f107899 */ /* 0x000fe40008011411 */
[----:B------:R-:W-:-:S02]  /*0640*/  @!UP1 UIADD3 UR23, UR23, -UR27, URZ ;  /* 0x8000001b17179290 */ /* 0x000fc4000fffe03f */
[----:B------:R-:W-:Y:S02]  /*0650*/  UIADD3.X UR12, UR16, UR13, UR21, UP2, !UPT ;  /* 0x0000000d100c7290 */ /* 0x000fe400097fe415 */
[----:B------:R-:W-:Y:S02]  /*0660*/  UISETP.GE.U32.AND UP2, UPT, UR23, UR27, UPT ;  /* 0x0000001b1700728c */ /* 0x000fe4000bf46070 */
[----:B------:R-:W-:Y:S02]  /*0670*/  UIMAD.WIDE.U32 UR4, UR19, UR30, UR4 ;  /* 0x0000001e130472a5 */ /* 0x000fe4000f8e0004 */
[----:B------:R-:W-:Y:S02]  /*0680*/  @!UP1 UIADD3 UR25, UR25, 0x1, URZ ;  /* 0x0000000119199890 */ /* 0x000fe4000fffe03f */
[----:B------:R-:W-:Y:S02]  /*0690*/  ULDC.64 UR30, c[0x0][0x240] ;  /* 0x00009000001e7ab9 */ /* 0x000fe40000000a00 */
[----:B------:R-:W-:-:S02]  /*06a0*/  ULEA UR21, UP3, UR22, UR30, 0x2 ;  /* 0x0000001e16157291 */ /* 0x000fc4000f86103f */
[----:B------:R-:W-:Y:S02]  /*06b0*/  UISETP.NE.AND UP1, UPT, URZ, UR34, UPT ;  /* 0x000000223f00728c */ /* 0x000fe4000bf25270 */
[----:B------:R-:W-:Y:S02]  /*06c0*/  ULEA.HI.X UR22, UR22, UR31, UR12, 0x2, UP3 ;  /* 0x0000001f16167291 */ /* 0x000fe400098f140c */
[----:B------:R-:W-:Y:S02]  /*06d0*/  UISETP.GE.AND UP3, UPT, UR24, URZ, UPT ;  /* 0x0000003f1800728c */ /* 0x000fe4000bf66270 */
        /* <DEDUP_REMOVED lines=23> */
[----:B------:R-:W-:Y:S02]  /*0850*/  ULDC UR16, c[0x0][0x164] ;  /* 0x0000590000107ab9 */ /* 0x000fe40000000800 */
[----:B------:R-:W-:Y:S02]  /*0860*/  ULEA UR27, UP2, UR28, UR10, 0x2 ;  /* 0x0000000a1c1b7291 */ /* 0x000fe4000f84103f */
[----:B------:R-:W-:Y:S02]  /*0870*/  ULEA.HI.X.SX32 UR14, UR14, UR15, 0x1, UP1 ;  /* 0x0000000f0e0e7291 */ /* 0x000fe400088f0e3f */
        /* <DEDUP_REMOVED lines=26> */
[----:B---3--:R-:W-:-:S04]  /*0a20*/  SHF.R.S32.HI R0, RZ, 0x1f, R167 ;  /* 0x0000001fff007819 */ /* 0x008fc800000114a7 */
[----:B------:R-:W-:-:S04]  /*0a30*/  LEA.HI R0, R0, R167, RZ, 0x5 ;  /* 0x000000a700007211 */ /* 0x000fc800078f28ff */
[----:B-1--4-:R-:W-:Y:S02]  /*0a40*/  SHF.R.S32.HI R252, RZ, 0x5, R0 ;  /* 0x00000005fffc7819 */ /* 0x012fe40000011400 */
.L_x_2604:
[----:B------:R-:W-:Y:S01]  /*0a50*/  BAR.SYNC.DEFER_BLOCKING 0x0 ;  /* 0x0000000000007b1d */ /* 0x000fe20000010000 */
[----:B------:R-:W-:-:S04]  /*0a60*/  SHF.L.U32 R249, R167, 0x2, RZ ;  /* 0x00000002a7f97819 */ /* 0x000fc800000006ff */
[----:B------:R-:W-:Y:S01]  /*0a70*/  LOP3.LUT R249, R249, 0xffffff80, RZ, 0xc0, !PT ;  /* 0xffffff80f9f97812 */ /* 0x000fe200078ec0ff */
[----:B------:R-:W3:Y:S01]  /*0a80*/  LDL.LU R97, [R1+0x4] ;  /* 0x0000040001617983 */ /* 0x000ee20000300800 */
[----:B------:R-:W-:Y:S02]  /*0a90*/  MOV R2, UR21 ;  /* 0x0000001500027c02 */ /* 0x000fe40008000f00 */
[----:B------:R-:W-:Y:S02]  /*0aa0*/  MOV R3, UR22 ;  /* 0x0000001600037c02 */ /* 0x000fe40008000f00 */
[----:B------:R-:W-:Y:S02]  /*0ab0*/  MOV R4, UR23 ;  /* 0x0000001700047c02 */ /* 0x000fe40008000f00 */
[----:B------:R-:W-:Y:S01]  /*0ac0*/  MOV R5, UR24 ;  /* 0x0000001800057c02 */ /* 0x000fe20008000f00 */
[----:B------:R-:W-:Y:S01]  /*0ad0*/  ULDC UR29, c[0x0][0x174] ;  /* 0x00005d00001d7ab9 */ /* 0x000fe20000000800 */
[----:B------:R-:W-:Y:S01]  /*0ae0*/  LOP3.LUT R243, R249, 0x1f, R167, 0xf8, !PT ;  /* 0x0000001ff9f37812 */ /* 0x000fe200078ef8a7 */
[----:B------:R-:W-:-:S02]  /*0af0*/  ULDC.64 UR8, c[0x0][0x1f0] ;  /* 0x00007c0000087ab9 */ /* 0x000fc40000000a00 */
[----:B------:R-:W-:Y:S02]  /*0b00*/  ULDC.64 UR30, c[0x0][0x1f8] ;  /* 0x00007e00001e7ab9 */ /* 0x000fe40000000a00 */
[----:B------:R-:W-:-:S05]  /*0b10*/  IMAD.WIDE R2, R243, 0x10, R2 ;  /* 0x00000010f3027825 */ /* 0x000fca00078e0202 */
[----:B------:R-:W4:Y:S04]  /*0b20*/  LDG.E.128 R8, [R2.64] ;  /* 0x0000002002087981 */ /* 0x000f28000c1e1d00 */
[----:B------:R-:W5:Y:S04]  /*0b30*/  LDG.E.128 R12, [R2.64+0x200] ;  /* 0x00020020020c7981 */ /* 0x000f68000c1e1d00 */
[----:B--2---:R-:W2:Y:S04]  /*0b40*/  LDG.E.128 R16, [R2.64+0x400] ;  /* 0x0004002002107981 */ /* 0x004ea8000c1e1d00 */
[----:B------:R-:W3:Y:S01]  /*0b50*/  LDG.E.128 R20, [R2.64+0x600] ;  /* 0x0006002002147981 */ /* 0x000ee2000c1e1d00 */
[----:B------:R-:W-:Y:S01]  /*0b60*/  IADD3 R245, R249, R248, RZ ;  /* 0x000000f8f9f57210 */ /* 0x000fe20007ffe0ff */
[----:B------:R-:W-:-:S04]  /*0b70*/  IMAD.WIDE R4, R243, 0x10, R4 ;  /* 0x00000010f3047825 */ /* 0x000fc800078e0204 */
[----:B------:R-:W-:Y:S01]  /*0b80*/  IMAD R0, R248, 0x3, R245 ;  /* 0x00000003f8007824 */ /* 0x000fe200078e02f5 */
[----:B----4-:R-:W-:Y:S04]  /*0b90*/  STS.128 [R245.X16], R8 ;  /* 0x00000008f5007388 */ /* 0x010fe8000000cc00 */
[----:B-----5:R-:W-:Y:S04]  /*0ba0*/  STS.128 [R245.X16+0x200], R12 ;  /* 0x0002000cf5007388 */ /* 0x020fe8000000cc00 */
        /* <DEDUP_REMOVED lines=9> */
[----:B-1----:R-:W4:Y:S04]  /*0c40*/  LDG.E.128 R16, [R4.64+0x200] ;  /* 0x0002002004107981 */ /* 0x002f28000c1e1d00 */
[----:B--2---:R-:W2:Y:S04]  /*0c50*/  LDG.E.128 R20, [R4.64+0x400] ;  /* 0x0004002004147981 */ /* 0x004ea8000c1e1d00 */
[----:B------:R-:W5:Y:S01]  /*0c60*/  LDG.E.128 R28, [R4.64+0x600] ;  /* 0x00060020041c7981 */ /* 0x000f62000c1e1d00 */
[----:B------:R-:W-:-:S02]  /*0c70*/  MOV R2, UR25 ;  /* 0x0000001900027c02 */ /* 0x000fc40008000f00 */
[----:B------:R-:W-:-:S05]  /*0c80*/  MOV R3, UR26 ;  /* 0x0000001a00037c02 */ /* 0x000fca0008000f00 */
[----:B------:R-:W-:Y:S01]  /*0c90*/  IMAD.WIDE R2, R243, 0x10, R2 ;  /* 0x00000010f3027825 */ /* 0x000fe200078e0202 */
[----:B---3--:R1:W-:Y:S04]  /*0ca0*/  STS.128 [R245.X16], R24 ;  /* 0x00000018f5007388 */ /* 0x0083e8000000cc00 */
[----:B----4-:R-:W-:Y:S04]  /*0cb0*/  STS.128 [R245.X16+0x200], R16 ;  /* 0x00020010f5007388 */ /* 0x010fe8000000cc00 */
[----:B--2---:R2:W-:Y:S04]  /*0cc0*/  STS.128 [R245.X16+0x400], R20 ;  /* 0x00040014f5007388 */ /* 0x0045e8000000cc00 */
[----:B-----5:R3:W-:Y:S01]  /*0cd0*/  STS.128 [R245.X16+0x600], R28 ;  /* 0x0006001cf5007388 */ /* 0x0207e2000000cc00 */
[----:B------:R-:W-:-:S06]  /*0ce0*/  NOP ;  /* 0x0000000000007918 */ /* 0x000fcc0000000000 */
[----:B------:R-:W-:Y:S04]  /*0cf0*/  LDS.128 R160, [R0.X16] ;  /* 0x0000000000a07984 */ /* 0x000fe8000000cc00 */
[----:B------:R-:W-:Y:S04]  /*0d00*/  LDS.128 R12, [R0.X16+0x10] ;  /* 0x00001000000c7984 */ /* 0x000fe8000000cc00 */
[----:B------:R-:W-:Y:S04]  /*0d10*/  LDS.128 R8, [R0.X16+0x20] ;  /* 0x0000200000087984 */ /* 0x000fe8000000cc00 */
[----:B------:R-:W-:Y:S04]  /*0d20*/  LDS.128 R4, [R0.X16+0x30] ;  /* 0x0000300000047984 */ /* 0x000fe8000000cc00 */
[----:B------:R-:W-:Y:S06]  /*0d30*/  BAR.SYNC.DEFER_BLOCKING 0x0 ;  /* 0x0000000000007b1d */ /* 0x000fec0000010000 */
[----:B-1----:R1:W4:Y:S04]  /*0d40*/  LDG.E.128 R24, [R2.64] ;  /* 0x0000002002187981 */ /* 0x002328000c1e1d00 */
[----:B------:R1:W5:Y:S04]  /*0d50*/  LDG.E.128 R32, [R2.64+0x200] ;  /* 0x0002002002207981 */ /* 0x000368000c1e1d00 */
[----:B--2---:R1:W2:Y:S04]  /*0d60*/  LDG.E.128 R20, [R2.64+0x400] ;  /* 0x0004002002147981 */ /* 0x0042a8000c1e1d00 */
[----:B---3--:R1:W3:Y:S01]  /*0d70*/  LDG.E.128 R28, [R2.64+0x600] ;  /* 0x00060020021c7981 */ /* 0x0082e2000c1e1d00 */
[----:B------:R-:W-:-:S02]  /*0d80*/  UIADD3 UR29, -UR6, UR29, URZ ;  /* 0x0000001d061d7290 */ /* 0x000fc4000fffe13f */
[----:B------:R-:W-:Y:S02]  /*0d90*/  UIMAD UR7, UR36, UR8, URZ ;  /* 0x00000008240772a4 */ /* 0x000fe4000f8e023f */
[----:B------:R-:W-:Y:S02]  /*0da0*/  ULEA UR16, UR29, 0xfffff800, 0xb ;  /* 0xfffff8001d107891 */ /* 0x000fe4000f8e583f */
[----:B------:R-:W-:Y:S02]  /*0db0*/  UIMAD UR7, UR37, UR9, UR7 ;  /* 0x00000009250772a4 */ /* 0x000fe4000f8e0207 */
[----:B------:R-:W-:-:S04]  /*0dc0*/  USHF.R.S32.HI UR17, URZ, 0x1f, UR16 ;  /* 0x0000001f3f117899 */ /* 0x000fc80008011410 */
[----:B------:R-:W-:-:S04]  /*0dd0*/  UIMAD.WIDE.U32 UR8, UR37, UR8, UR16 ;  /* 0x00000008250872a5 */ /* 0x000fc8000f8e0010 */
        /* <DEDUP_REMOVED lines=8> */
[----:B-1----:R-:W-:Y:S01]  /*0e60*/  MOV R2, UR7 ;  /* 0x0000000700027c02 */ /* 0x002fe20008000f00 */
[----:B------:R-:W-:-:S03]  /*0e70*/  ULDC.64 UR30, c[0x0][0x208] ;  /* 0x00008200001e7ab9 */ /* 0x000fc60000000a00 */
[----:B------:R-:W-:Y:S01]  /*0e80*/  MOV R3, UR8 ;  /* 0x0000000800037c02 */ /* 0x000fe20008000f00 */
[----:B------:R-:W-:-:S04]  /*0e90*/  ULDC.64 UR8, c[0x0][0x200] ;  /* 0x0000800000087ab9 */ /* 0x000fc80000000a00 */
[----:B------:R-:W-:Y:S01]  /*0ea0*/  IMAD.WIDE R2, R243, 0x10, R2 ;  /* 0x00000010f3027825 */ /* 0x000fe200078e0202 */
[----:B----4-:R-:W-:Y:S04]  /*0eb0*/  STS.128 [R245.X16], R24 ;  /* 0x00000018f5007388 */ /* 0x010fe8000000cc00 */
[----:B-----5:R1:W-:Y:S04]  /*0ec0*/  STS.128 [R245.X16+0x200], R32 ;  /* 0x00020020f5007388 */ /* 0x0203e8000000cc00 */
[----:B--2---:R-:W-:Y:S04]  /*0ed0*/  STS.128 [R245.X16+0x400], R20 ;  /* 0x00040014f5007388 */ /* 0x004fe8000000cc00 */
[----:B---3--:R2:W-:Y:S01]  /*0ee0*/  STS.128 [R245.X16+0x600], R28 ;  /* 0x0006001cf5007388 */ /* 0x0085e2000000cc00 */
[----:B------:R-:W-:-:S06]  /*0ef0*/  NOP ;  /* 0x0000000000007918 */ /* 0x000fcc0000000000 */
[----:B------:R-:W-:Y:S04]  /*0f00*/  LDS.128 R40, [R0.X16] ;  /* 0x0000000000287984 */ /* 0x000fe8000000cc00 */
[----:B------:R-:W-:Y:S04]  /*0f10*/  LDS.128 R232, [R0.X16+0x10] ;  /* 0x0000100000e87984 */ /* 0x000fe8000000cc00 */
[----:B------:R-:W-:Y:S04]  /*0f20*/  LDS.128 R228, [R0.X16+0x20] ;  /* 0x0000200000e47984 */ /* 0x000fe8000000cc00 */
[----:B------:R-:W-:Y:S04]  /*0f30*/  LDS.128 R16, [R0.X16+0x30] ;  /* 0x0000300000107984 */ /* 0x000fe8000000cc00 */
[----:B------:R-:W-:Y:S06]  /*0f40*/  BAR.SYNC.DEFER_BLOCKING 0x0 ;  /* 0x0000000000007b1d */ /* 0x000fec0000010000 */
[----:B------:R3:W4:Y:S04]  /*0f50*/  LDG.E.128 R48, [R2.64] ;  /* 0x0000002002307981 */ /* 0x000728000c1e1d00 */
[----:B-1----:R3:W5:Y:S04]  /*0f60*/  LDG.E.128 R32, [R2.64+0x200] ;  /* 0x0002002002207981 */ /* 0x002768000c1e1d00 */
[----:B------:R3:W2:Y:S04]  /*0f70*/  LDG.E.128 R56, [R2.64+0x400] ;  /* 0x0004002002387981 */ /* 0x0006a8000c1e1d00 */
[----:B------:R3:W2:Y:S01]  /*0f80*/  LDG.E.128 R60, [R2.64+0x600] ;  /* 0x00060020023c7981 */ /* 0x0006a2000c1e1d00 */
[----:B------:R-:W-:-:S04]  /*0f90*/  UIMAD UR7, UR36, UR8, URZ ;  /* 0x00000008240772a4 */ /* 0x000fc8000f8e023f */
[----:B------:R-:W-:Y:S02]  /*0fa0*/  UIMAD UR7, UR37, UR9, UR7 ;  /* 0x00000009250772a4 */ /* 0x000fe4000f8e0207 */
        /* <DEDUP_REMOVED lines=9> */
[----:B---3--:R-:W-:Y:S01]  /*1040*/  MOV R2, UR7 ;  /* 0x0000000700027c02 */ /* 0x008fe20008000f00 */
[----:B------:R-:W-:-:S03]  /*1050*/  ULDC.64 UR30, c[0x0][0x2e8] ;  /* 0x0000ba00001e7ab9 */ /* 0x000fc60000000a00 */
[----:B------:R-:W-:Y:S01]  /*1060*/  MOV R3, UR8 ;  /* 0x0000000800037c02 */ /* 0x000fe20008000f00 */
[----:B----4-:R1:W-:Y:S04]  /*1070*/  STS.128 [R245.X16], R48 ;  /* 0x00000030f5007388 */ /* 0x0103e8000000cc00 */
[----:B------:R-:W-:Y:S01]  /*1080*/  IMAD.WIDE R2, R243, 0x10, R2 ;  /* 0x00000010f3027825 */ /* 0x000fe200078e0202 */
[----:B-----5:R-:W-:Y:S04]  /*1090*/  STS.128 [R245.X16+0x200], R32 ;  /* 0x00020020f5007388 */ /* 0x020fe8000000cc00 */
[----:B--2---:R2:W-:Y:S04]  /*10a0*/  STS.128 [R245.X16+0x400], R56 ;  /* 0x00040038f5007388 */ /* 0x0045e8000000cc00 */
[----:B------:R-:W-:Y:S01]  /*10b0*/  STS.128 [R245.X16+0x600], R60 ;  /* 0x0006003cf5007388 */ /* 0x000fe2000000cc00 */
[----:B------:R-:W-:-:S06]  /*10c0*/  NOP ;  /* 0x0000000000007918 */ /* 0x000fcc0000000000 */
[----:B------:R-:W3:Y:S01]  /*10d0*/  LDS.128 R44, [R0.X16] ;  /* 0x00000000002c7984 */ /* 0x000ee2000000cc00 */
[----:B------:R-:W-:Y:S01]  /*10e0*/  LEA R249, R248, R249, 0x2 ;  /* 0x000000f9f8f97211 */ /* 0x000fe200078e10ff */
[----:B------:R-:W-:Y:S02]  /*10f0*/  UIMAD UR7, UR36, UR30, URZ ;  /* 0x0000001e240772a4 */ /* 0x000fe4000f8e023f */
[----:B------:R-:W4:Y:S01]  /*1100*/  LDS.128 R36, [R0.X16+0x10] ;  /* 0x0000100000247984 */ /* 0x000f22000000cc00 */
[----:B------:R-:W-:-:S03]  /*1110*/  ULDC.64 UR8, c[0x0][0x2f0] ;  /* 0x0000bc0000087ab9 */ /* 0x000fc60000000a00 */
[----:B------:R-:W2:Y:S04]  /*1120*/  LDS.128 R24, [R0.X16+0x20] ;  /* 0x0000200000187984 */ /* 0x000ea8000000cc00 */
[----:B------:R-:W0:Y:S04]  /*1130*/  LDS.128 R20, [R0.X16+0x30] ;  /* 0x0000300000147984 */ /* 0x000e28000000cc00 */
[----:B------:R-:W-:Y:S06]  /*1140*/  BAR.SYNC.DEFER_BLOCKING 0x0 ;  /* 0x0000000000007b1d */ /* 0x000fec0000010000 */
[----:B------:R0:W5:Y:S04]  /*1150*/  LDG.E.128 R52, [R2.64] ;  /* 0x0000002002347981 */ /* 0x000168000c1e1d00 */
[----:B------:R0:W5:Y:S04]  /*1160*/  LDG.E.128 R28, [R2.64+0x200] ;  /* 0x00020020021c7981 */ /* 0x000168000c1e1d00 */
[----:B-1----:R0:W5:Y:S04]  /*1170*/  LDG.E.128 R48, [R2.64+0x400] ;  /* 0x0004002002307981 */ /* 0x002168000c1e1d00 */
[----:B--2---:R0:W2:Y:S01]  /*1180*/  LDG.E.128 R56, [R2.64+0x600] ;  /* 0x0006002002387981 */ /* 0x0040a2000c1e1d00 */
[----:B---3--:R-:W-:Y:S01]  /*1190*/  FMUL.FTZ R32, R44, -1.4426950216293334961 ;  /* 0xbfb8aa3b2c207820 */ /* 0x008fe20000410000 */
[----:B------:R-:W-:Y:S01]  /*11a0*/  UIMAD UR7, UR37, UR31, UR7 ;  /* 0x0000001f250772a4 */ /* 0x000fe2000f8e0207 */
[----:B------:R-:W-:Y:S01]  /*11b0*/  FMUL.FTZ R33, R45, -1.4426950216293334961 ;  /* 0xbfb8aa3b2d217820 */ /* 0x000fe20000410000 */
[----:B------:R-:W-:Y:S01]  /*11c0*/  UIMAD.WIDE.U32 UR30, UR37, UR30, UR16 ;  /* 0x0000001e251e72a5 */ /* 0x000fe2000f8e0010 */
[----:B------:R-:W-:Y:S01]  /*11d0*/  FMUL.FTZ R34, R46, -1.4426950216293334961 ;  /* 0xbfb8aa3b2e227820 */ /* 0x000fe20000410000 */
[----:B------:R-:W-:Y:S01]  /*11e0*/  UIMAD UR34, UR18, UR8, URZ ;  /* 0x00000008122272a4 */ /* 0x000fe2000f8e023f */
[----:B------:R-:W-:Y:S01]  /*11f0*/  FMUL.FTZ R35, R47, -1.4426950216293334961 ;  /* 0xbfb8aa3b2f237820 */ /* 0x000fe20000410000 */
[----:B------:R-:W1:Y:S01]  /*1200*/  MUFU.EX2 R32, R32 ;  /* 0x0000002000207308 */ /* 0x000e620000000800 */
[----:B----4-:R-:W-:Y:S01]  /*1210*/  FMUL.FTZ R60, R36, -1.4426950216293334961 ;  /* 0xbfb8aa3b243c7820 */ /* 0x010fe20000410000 */
[----:B------:R-:W-:Y:S01]  /*1220*/  UIADD3 UR31, UR31, UR7, URZ ;  /* 0x000000071f1f7290 */ /* 0x000fe2000fffe03f */
[----:B0-----:R-:W-:Y:S01]  /*1230*/  FMUL.FTZ R2, R37, -1.4426950216293334961 ;  /* 0xbfb8aa3b25027820 */ /* 0x001fe20000410000 */
[----:B------:R-:W-:Y:S01]  /*1240*/  UIMAD UR34, UR19, UR9, UR34 ;  /* 0x00000009132272a4 */ /* 0x000fe2000f8e0222 */
[----:B------:R-:W-:Y:S01]  /*1250*/  FMUL.FTZ R3, R38, -1.4426950216293334961 ;  /* 0xbfb8aa3b26037820 */ /* 0x000fe20000410000 */
[----:B------:R-:W-:Y:S01]  /*1260*/  UIMAD.WIDE.U32 UR8, UR19, UR8, UR30 ;  /* 0x00000008130872a5 */ /* 0x000fe2000f8e001e */
[----:B------:R-:W-:Y:S01]  /*1270*/  FMUL.FTZ R61, R39, -1.4426950216293334961 ;  /* 0xbfb8aa3b273d7820 */ /* 0x000fe20000410000 */
[----:B------:R-:W0:Y:S01]  /*1280*/  MUFU.EX2 R33, R33 ;  /* 0x0000002100217308 */ /* 0x000e220000000800 */
[----:B------:R-:W-:Y:S01]  /*1290*/  FMUL.FTZ R62, R24, -1.4426950216293334961 ;  /* 0xbfb8aa3b183e7820 */ /* 0x000fe20000410000 */
[----:B------:R-:W-:Y:S01]  /*12a0*/  ULDC.64 UR30, c[0x0][0x338] ;  /* 0x0000ce00001e7ab9 */ /* 0x000fe20000000a00 */
[----:B------:R-:W-:Y:S01]  /*12b0*/  FMUL.FTZ R63, R25, -1.4426950216293334961 ;  /* 0xbfb8aa3b193f7820 */ /* 0x000fe20000410000 */
[----:B------:R-:W-:Y:S01]  /*12c0*/  UIADD3 UR9, UR9, UR34, URZ ;  /* 0x0000002209097290 */ /* 0x000fe2000fffe03f */
[----:B------:R-:W-:Y:S01]  /*12d0*/  FMUL.FTZ R65, R21, -1.4426950216293334961 ;  /* 0xbfb8aa3b15417820 */ /* 0x000fe20000410000 */
[----:B------:R-:W-:Y:S01]  /*12e0*/  ULEA UR7, UP0, UR8, UR30, 0x2 ;  /* 0x0000001e08077291 */ /* 0x000fe2000f80103f */
[----:B------:R-:W-:Y:S01]  /*12f0*/  FMUL.FTZ R70, R22, -1.4426950216293334961 ;  /* 0xbfb8aa3b16467820 */ /* 0x000fe20000410000 */
[----:B------:R-:W-:Y:S01]  /*1300*/  MUFU.EX2 R34, R34 ;  /* 0x0000002200227308 */ /* 0x000fe20000000800 */
[----:B-1----:R-:W-:Y:S01]  /*1310*/  FADD.FTZ R32, R32, 1 ;  /* 0x3f80000020207421 */ /* 0x002fe20000010000 */
[----:B------:R-:W-:Y:S01]  /*1320*/  ULEA.HI.X UR8, UR8, UR31, UR9, 0x2, UP0 ;  /* 0x0000001f08087291 */ /* 0x000fe200080f1409 */
[----:B------:R-:W-:Y:S01]  /*1330*/  FMUL.FTZ R88, R23, -1.4426950216293334961 ;  /* 0xbfb8aa3b17587820 */ /* 0x000fe20000410000 */
[----:B------:R-:W-:-:S04]  /*1340*/  ISETP.NE.U32.AND P0, PT, RZ, c[0x0][0x270], PT ;  /* 0x00009c00ff007a0c */ /* 0x000fc80003f05070 */
[----:B------:R-:W-:Y:S01]  /*1350*/  MUFU.EX2 R35, R35 ;  /* 0x0000002300237308 */ /* 0x000fe20000000800 */
[----:B0-----:R-:W-:Y:S01]  /*1360*/  FADD.FTZ R33, R33, 1 ;  /* 0x3f80000021217421 */ /* 0x001fe20000010000 */
[----:B------:R-:W-:-:S06]  /*1370*/  ISETP.NE.AND.EX P0, PT, RZ, c[0x0][0x274], PT, P0 ;  /* 0x00009d00ff007a0c */ /* 0x000fcc0003f05300 */
[----:B------:R0:W1:Y:S08]  /*1380*/  MUFU.EX2 R64, R60 ;  /* 0x0000003c00407308 */ /* 0x0000700000000800 */
[----:B------:R3:W4:Y:S01]  /*1390*/  MUFU.EX2 R66, R2 ;  /* 0x0000000200427308 */ /* 0x0007220000000800 */
[----:B0-----:R-:W-:-:S07]  /*13a0*/  FMUL.FTZ R60, R26, -1.4426950216293334961 ;  /* 0xbfb8aa3b1a3c7820 */ /* 0x001fce0000410000 */
[----:B------:R0:W4:Y:S01]  /*13b0*/  MUFU.EX2 R67, R3 ;  /* 0x0000000300437308 */ /* 0x0001220000000800 */
[----:B---3--:R-:W-:Y:S02]  /*13c0*/  FMUL.FTZ R2, R27, -1.4426950216293334961 ;  /* 0xbfb8aa3b1b027820 */ /* 0x008fe40000410000 */
[----:B-1----:R-:W-:-:S05]  /*13d0*/  FADD.FTZ R64, R64, 1 ;  /* 0x3f80000040407421 */ /* 0x002fca0000010000 */
[----:B------:R-:W1:Y:S01]  /*13e0*/  MUFU.EX2 R68, R61 ;  /* 0x0000003d00447308 */ /* 0x000e620000000800 */
[----:B0-----:R-:W-:Y:S02]  /*13f0*/  FMUL.FTZ R3, R20, -1.4426950216293334961 ;  /* 0xbfb8aa3b14037820 */ /* 0x001fe40000410000 */
[----:B----4-:R-:W-:-:S05]  /*1400*/  FADD.FTZ R66, R66, 1 ;  /* 0x3f80000042427421 */ /* 0x010fca0000010000 */
[----:B------:R-:W0:Y:S01]  /*1410*/  MUFU.EX2 R90, R60 ;  /* 0x0000003c005a7308 */ /* 0x000e220000000800 */
[----:B------:R-:W-:-:S07]  /*1420*/  FADD.FTZ R67, R67, 1 ;  /* 0x3f80000043437421 */ /* 0x000fce0000010000 */
[----:B------:R3:W4:Y:S01]  /*1430*/  MUFU.EX2 R92, R2 ;  /* 0x00000002005c7308 */ /* 0x0007220000000800 */
[----:B-1----:R-:W-:-:S07]  /*1440*/  FADD.FTZ R68, R68, 1 ;  /* 0x3f80000044447421 */ /* 0x002fce0000010000 */
[----:B------:R1:W4:Y:S01]  /*1450*/  MUFU.EX2 R93, R3 ;  /* 0x00000003005d7308 */ /* 0x0003220000000800 */
[----:B---3--:R-:W-:Y:S02]  /*1460*/  FADD.FTZ R2, R34, 1 ;  /* 0x3f80000022027421 */ /* 0x008fe40000010000 */
[----:B0-----:R-:W-:-:S05]  /*1470*/  FADD.FTZ R90, R90, 1 ;  /* 0x3f8000005a5a7421 */ /* 0x001fca0000010000 */
[----:B------:R-:W-:Y:S01]  /*1480*/  MUFU.RCP R61, R32 ;  /* 0x00000020003d7308 */ /* 0x000fe20000001000 */
[----:B-1----:R-:W-:Y:S02]  /*1490*/  FADD.FTZ R3, R35, 1 ;  /* 0x3f80000023037421 */ /* 0x002fe40000010000 */
[----:B----4-:R-:W-:-:S05]  /*14a0*/  FADD.FTZ R92, R92, 1 ;  /* 0x3f8000005c5c7421 */ /* 0x010fca0000010000 */
[----:B------:R-:W-:Y:S01]  /*14b0*/  MUFU.RCP R60, R33 ;  /* 0x00000021003c7308 */ /* 0x000fe20000001000 */
[----:B------:R-:W-:-:S07]  /*14c0*/  FADD.FTZ R93, R93, 1 ;  /* 0x3f8000005d5d7421 */ /* 0x000fce0000010000 */
[----:B------:R-:W-:Y:S08]  /*14d0*/  MUFU.EX2 R69, R62 ;  /* 0x0000003e00457308 */ /* 0x000ff00000000800 */
[----:B------:R-:W0:Y:S08]  /*14e0*/  MUFU.EX2 R71, R63 ;  /* 0x0000003f00477308 */ /* 0x000e300000000800 */
[----:B------:R1:W-:Y:S08]  /*14f0*/  MUFU.RCP R63, R2 ;  /* 0x00000002003f7308 */ /* 0x0003f00000001000 */
[----:B------:R3:W-:Y:S01]  /*1500*/  MUFU.RCP R62, R3 ;  /* 0x00000003003e7308 */ /* 0x0007e20000001000 */
[----:B-1----:R-:W-:Y:S01]  /*1510*/  MOV R2, c[0x0][0x16c] ;  /* 0x00005b0000027a02 */ /* 0x002fe20000000f00 */
[----:B0-----:R-:W-:-:S03]  /*1520*/  FADD.FTZ R71, R71, 1 ;  /* 0x3f80000047477421 */ /* 0x001fc60000010000 */
[----:B------:R-:W-:Y:S01]  /*1530*/  ISETP.GE.AND P1, PT, R2, 0x1, PT ;  /* 0x000000010200780c */ /* 0x000fe20003f26270 */
[----:B------:R-:W-:Y:S02]  /*1540*/  FADD.FTZ R2, -R60, 1 ;  /* 0x3f8000003c027421 */ /* 0x000fe40000010100 */
[----:B------:R-:W0:Y:S01]  /*1550*/  MUFU.EX2 R94, R65 ;  /* 0x00000041005e7308 */ /* 0x000e220000000800 */
[----:B---3--:R-:W-:-:S07]  /*1560*/  FADD.FTZ R3, -R61, 1 ;  /* 0x3f8000003d037421 */ /* 0x008fce0000010100 */
[----:B------:R-:W-:Y:S08]  /*1570*/  MUFU.RCP R65, R64 ;  /* 0x0000004000417308 */ /* 0x000ff00000001000 */
[----:B------:R-:W1:Y:S01]  /*1580*/  MUFU.EX2 R95, R70 ;  /* 0x00000046005f7308 */ /* 0x000e620000000800 */
[----:B0-----:R-:W-:-:S07]  /*1590*/  FADD.FTZ R94, R94, 1 ;  /* 0x3f8000005e5e7421 */ /* 0x001fce0000010000 */
[----:B------:R0:W-:Y:S08]  /*15a0*/  MUFU.RCP R70, R68 ;  /* 0x0000004400467308 */ /* 0x0001f00000001000 */
[----:B------:R-:W-:Y:S01]  /*15b0*/  MUFU.RCP R66, R66 ;  /* 0x0000004200427308 */ /* 0x000fe20000001000 */
[----:B0-----:R-:W-:Y:S02]  /*15c0*/  FMUL.FTZ R68, R47, R62 ;  /* 0x0000003e2f447220 */ /* 0x001fe40000410000 */
[----:B-1----:R-:W-:-:S02]  /*15d0*/  FADD.FTZ R95, R95, 1 ;  /* 0x3f8000005f5f7421 */ /* 0x002fc40000010000 */
[----:B------:R-:W-:-:S03]  /*15e0*/  FMUL.FTZ R239, R43, R68 ;  /* 0x000000442bef7220 */ /* 0x000fc60000410000 */
[----:B------:R-:W0:Y:S08]  /*15f0*/  MUFU.EX2 R96, R88 ;  /* 0x0000005800607308 */ /* 0x000e300000000800 */
[----:B------:R1:W-:Y:S08]  /*1600*/  MUFU.RCP R88, R71 ;  /* 0x0000004700587308 */ /* 0x0003f00000001000 */
[----:B------:R-:W3:Y:S01]  /*1610*/  MUFU.RCP R67, R67 ;  /* 0x0000004300437308 */ /* 0x000ee20000001000 */
[----:B-1----:R-:W-:-:S02]  /*1620*/  FMUL.FTZ R71, R36, R65 ;  /* 0x0000004124477220 */ /* 0x002fc40000410000 */
[----:B0-----:R-:W-:Y:S02]  /*1630*/  FADD.FTZ R96, R96, 1 ;  /* 0x3f80000060607421 */ /* 0x001fe40000010000 */
[----:B------:R-:W-:-:S03]  /*1640*/  FMUL.FTZ R238, R232, R71 ;  /* 0x00000047e8ee7220 */ /* 0x000fc60000410000 */
[----:B------:R-:W-:Y:S08]  /*1650*/  MUFU.RCP R91, R90 ;  /* 0x0000005a005b7308 */ /* 0x000ff00000001000 */
[----:B------:R-:W-:Y:S08]  /*1660*/  MUFU.RCP R92, R92 ;  /* 0x0000005c005c7308 */ /* 0x000ff00000001000 */
[----:B------:R-:W-:Y:S08]  /*1670*/  MUFU.RCP R93, R93 ;  /* 0x0000005d005d7308 */ /* 0x000ff00000001000 */
[----:B------:R-:W-:Y:S08]  /*1680*/  MUFU.RCP R94, R94 ;  /* 0x0000005e005e7308 */ /* 0x000ff00000001000 */
[----:B------:R-:W-:Y:S08]  /*1690*/  MUFU.RCP R95, R95 ;  /* 0x0000005f005f7308 */ /* 0x000ff00000001000 */
[----:B------:R-:W-:Y:S01]  /*16a0*/  MUFU.RCP R96, R96 ;  /* 0x0000006000607308 */ /* 0x000fe20000001000 */
[----:B-----5:R0:W-:Y:S04]  /*16b0*/  STS.128 [R245.X16], R52 ;  /* 0x00000034f5007388 */ /* 0x0201e8000000cc00 */
[----:B------:R-:W-:Y:S04]  /*16c0*/  STS.128 [R245.X16+0x200], R28 ;  /* 0x0002001cf5007388 */ /* 0x000fe8000000cc00 */
[----:B------:R1:W-:Y:S04]  /*16d0*/  STS.128 [R245.X16+0x400], R48 ;  /* 0x00040030f5007388 */ /* 0x0003e8000000cc00 */
[----:B--2---:R-:W-:Y:S01]  /*16e0*/  STS.128 [R245.X16+0x600], R56 ;  /* 0x00060038f5007388 */ /* 0x004fe2000000cc00 */
[----:B------:R-:W-:-:S06]  /*16f0*/  NOP ;  /* 0x0000000000007918 */ /* 0x000fcc0000000000 */
[----:B------:R-:W2:Y:S01]  /*1700*/  LDS.128 R32, [R0.X16] ;  /* 0x0000000000207984 */ /* 0x000ea2000000cc00 */
[----:B0-----:R-:W-:-:S03]  /*1710*/  FADD.FTZ R53, -R63, 1 ;  /* 0x3f8000003f357421 */ /* 0x001fc60000010100 */
[----:B------:R-:W0:Y:S01]  /*1720*/  LDS.128 R28, [R0.X16+0x10] ;  /* 0x00001000001c7984 */ /* 0x000e22000000cc00 */
[C---:B-1----:R-:W-:Y:S02]  /*1730*/  FFMA.FTZ R51, R45.reuse, R2, 1 ;  /* 0x3f8000002d337423 */ /* 0x042fe40000010002 */
[----:B------:R-:W-:Y:S02]  /*1740*/  FMUL.FTZ R2, R45, R60 ;  /* 0x0000003c2d027220 */ /* 0x000fe40000410000 */
[----:B------:R-:W-:Y:S02]  /*1750*/  FADD.FTZ R48, R69, 1 ;  /* 0x3f80000045307421 */ /* 0x000fe40000010000 */
[C---:B------:R-:W-:Y:S02]  /*1760*/  FFMA.FTZ R49, R44.reuse, R3, 1 ;  /* 0x3f8000002c317423 */ /* 0x040fe40000010003 */
[----:B------:R-:W-:Y:S01]  /*1770*/  FMUL.FTZ R241, R41, R2 ;  /* 0x0000000229f17220 */ /* 0x000fe20000410000 */
[----:B------:R1:W4:Y:S01]  /*1780*/  MUFU.RCP R89, R48 ;  /* 0x0000003000597308 */ /* 0x0003220000001000 */
[----:B------:R-:W-:-:S02]  /*1790*/  FMUL.FTZ R3, R44, R61 ;  /* 0x0000003d2c037220 */ /* 0x000fc40000410000 */
[----:B------:R-:W-:Y:S02]  /*17a0*/  FMUL.FTZ R69, R46, R63 ;  /* 0x0000003f2e457220 */ /* 0x000fe40000410000 */
[----:B------:R-:W-:Y:S02]  /*17b0*/  FMUL.FTZ R242, R40, R3 ;  /* 0x0000000328f27220 */ /* 0x000fe40000410000 */
[----:B------:R-:W-:Y:S02]  /*17c0*/  FMUL.FTZ R240, R42, R69 ;  /* 0x000000452af07220 */ /* 0x000fe40000410000 */
[----:B------:R-:W-:Y:S02]  /*17d0*/  FADD.FTZ R44, -R62, 1 ;  /* 0x3f8000003e2c7421 */ /* 0x000fe40000010100 */
[----:B------:R-:W-:Y:S02]  /*17e0*/  FFMA.FTZ R53, R46, R53, 1 ;  /* 0x3f8000002e357423 */ /* 0x000fe40000010035 */
[----:B------:R-:W-:-:S02]  /*17f0*/  FFMA.FTZ R45, R47, R44, 1 ;  /* 0x3f8000002f2d7423 */ /* 0x000fc4000001002c */
[----:B--2---:R-:W-:Y:S02]  /*1800*/  FMUL.FTZ R41, R41, R33 ;  /* 0x0000002129297220 */ /* 0x004fe40000410000 */
[----:B------:R-:W-:Y:S02]  /*1810*/  FMUL.FTZ R40, R40, R32 ;  /* 0x0000002028287220 */ /* 0x000fe40000410000 */
[----:B------:R-:W-:Y:S02]  /*1820*/  FMUL.FTZ R60, R60, R41 ;  /* 0x000000293c3c7220 */ /* 0x000fe40000410000 */
[----:B------:R-:W-:Y:S02]  /*1830*/  FMUL.FTZ R42, R42, R34 ;  /* 0x000000222a2a7220 */ /* 0x000fe40000410000 */
[----:B------:R-:W-:Y:S02]  /*1840*/  FMUL.FTZ R43, R43, R35 ;  /* 0x000000232b2b7220 */ /* 0x000fe40000410000 */
[----:B------:R-:W-:-:S02]  /*1850*/  FADD.FTZ R41, -R65, 1 ;  /* 0x3f80000041297421 */ /* 0x000fc40000010100 */
[----:B-1----:R-:W-:Y:S02]  /*1860*/  FMUL.FTZ R48, R61, R40 ;  /* 0x000000283d307220 */ /* 0x002fe40000410000 */
[----:B------:R-:W-:Y:S02]  /*1870*/  FMUL.FTZ R50, R63, R42 ;  /* 0x0000002a3f327220 */ /* 0x000fe40000410000 */
[----:B------:R-:W-:Y:S02]  /*1880*/  FMUL.FTZ R62, R62, R43 ;  /* 0x0000002b3e3e7220 */ /* 0x000fe40000410000 */
[----:B------:R-:W-:Y:S02]  /*1890*/  FFMA.FTZ R52, R36, R41, 1 ;  /* 0x3f80000024347423 */ /* 0x000fe40000010029 */
[----:B------:R-:W1:Y:S01]  /*18a0*/  LDS.128 R40, [R0.X16+0x20] ;  /* 0x0000200000287984 */ /* 0x000e62000000cc00 */
[----:B0-----:R-:W-:Y:S02]  /*18b0*/  FMUL.FTZ R44, R232, R28 ;  /* 0x0000001ce82c7220 */ /* 0x001fe40000410000 */
[----:B------:R-:W-:-:S02]  /*18c0*/  FMUL.FTZ R47, R233, R29 ;  /* 0x0000001de92f7220 */ /* 0x000fc40000410000 */
[----:B------:R-:W-:Y:S02]  /*18d0*/  FMUL.FTZ R48, R48, R49 ;  /* 0x0000003130307220 */ /* 0x000fe40000410000 */
[----:B------:R-:W-:Y:S02]  /*18e0*/  FMUL.FTZ R49, R60, R51 ;  /* 0x000000333c317220 */ /* 0x000fe40000410000 */
[----:B------:R-:W-:Y:S02]  /*18f0*/  FMUL.FTZ R65, R65, R44 ;  /* 0x0000002c41417220 */ /* 0x000fe40000410000 */
[----:B------:R-:W-:Y:S02]  /*1900*/  FMUL.FTZ R61, R66, R47 ;  /* 0x0000002f423d7220 */ /* 0x000fe40000410000 */
[----:B------:R-:W-:Y:S02]  /*1910*/  FMUL.FTZ R51, R62, R45 ;  /* 0x0000002d3e337220 */ /* 0x000fe40000410000 */
[----:B------:R1:W0:Y:S01]  /*1920*/  LDS.128 R44, [R0.X16+0x30] ;  /* 0x00003000002c7984 */ /* 0x000222000000cc00 */
[----:B------:R-:W-:-:S02]  /*1930*/  FADD.FTZ R36, -R66, 1 ;  /* 0x3f80000042247421 */ /* 0x000fc40000010100 */
[----:B------:R-:W-:Y:S01]  /*1940*/  FMUL.FTZ R50, R50, R53 ;  /* 0x0000003532327220 */ /* 0x000fe20000410000 */
[----:B------:R-:W-:Y:S01]  /*1950*/  BAR.SYNC.DEFER_BLOCKING 0x0 ;  /* 0x0000000000007b1d */ /* 0x000fe20000010000 */
[C---:B------:R-:W-:Y:S02]  /*1960*/  FFMA.FTZ R54, R37.reuse, R36, 1 ;  /* 0x3f80000025367423 */ /* 0x040fe40000010024 */
[----:B------:R-:W-:Y:S02]  /*1970*/  FMUL.FTZ R36, R37, R66 ;  /* 0x0000004225247220 */ /* 0x000fe40000410000 */
[----:B---3--:R-:W-:Y:S02]  /*1980*/  FADD.FTZ R37, -R67, 1 ;  /* 0x3f80000043257421 */ /* 0x008fe40000010100 */
[----:B------:R-:W-:Y:S02]  /*1990*/  FMUL.FTZ R55, R235, R31 ;  /* 0x0000001feb377220 */ /* 0x000fe40000410000 */
[----:B------:R-:W-:-:S02]  /*19a0*/  FFMA.FTZ R53, R38, R37, 1 ;  /* 0x3f80000026357423 */ /* 0x000fc40000010025 */
[----:B------:R-:W-:Y:S02]  /*19b0*/  FMUL.FTZ R37, R38, R67 ;  /* 0x0000004326257220 */ /* 0x000fe40000410000 */
[C---:B------:R-:W-:Y:S02]  /*19c0*/  FADD.FTZ R38, -R70.reuse, 1 ;  /* 0x3f80000046267421 */ /* 0x040fe40000010100 */
[----:B------:R-:W-:Y:S02]  /*19d0*/  FMUL.FTZ R55, R70, R55 ;  /* 0x0000003746377220 */ /* 0x000fe40000410000 */
[----:B------:R-:W-:Y:S02]  /*19e0*/  FFMA.FTZ R38, R39, R38, 1 ;  /* 0x3f80000027267423 */ /* 0x000fe40000010026 */
[----:B------:R-:W-:Y:S02]  /*19f0*/  FMUL.FTZ R56, R234, R30 ;  /* 0x0000001eea387220 */ /* 0x000fe40000410000 */
[----:B------:R-:W-:-:S02]  /*1a00*/  FMUL.FTZ R63, R55, R38 ;  /* 0x00000026373f7220 */ /* 0x000fc40000410000 */
[----:B------:R-:W-:Y:S01]  /*1a10*/  FADD.FTZ R38, -R88, 1 ;  /* 0x3f80000058267421 */ /* 0x000fe20000010100 */
[----:B------:R2:W-:Y:S01]  /*1a20*/  STS.128 [R249.X16], R48 ;  /* 0x00000030f9007388 */ /* 0x0005e2000000cc00 */
[----:B-1----:R-:W-:Y:S02]  /*1a30*/  FMUL.FTZ R0, R228, R40 ;  /* 0x00000028e4007220 */ /* 0x002fe40000410000 */
[----:B------:R-:W-:Y:S02]  /*1a40*/  FMUL.FTZ R56, R67, R56 ;  /* 0x0000003843387220 */ /* 0x000fe40000410000 */
[----:B------:R-:W-:Y:S02]  /*1a50*/  FFMA.FTZ R38, R25, R38, 1 ;  /* 0x3f80000019267423 */ /* 0x000fe40000010026 */
[----:B----4-:R-:W-:Y:S02]  /*1a60*/  FMUL.FTZ R0, R89, R0 ;  /* 0x0000000059007220 */ /* 0x010fe40000410000 */
[----:B------:R-:W-:-:S02]  /*1a70*/  FMUL.FTZ R60, R65, R52 ;  /* 0x00000034413c7220 */ /* 0x000fc40000410000 */
[----:B------:R-:W-:Y:S02]  /*1a80*/  FMUL.FTZ R62, R56, R53 ;  /* 0x00000035383e7220 */ /* 0x000fe40000410000 */
[----:B------:R-:W-:Y:S02]  /*1a90*/  FADD.FTZ R53, -R91, 1 ;  /* 0x3f8000005b357421 */ /* 0x000fe40000010100 */
[----:B------:R-:W-:Y:S02]  /*1aa0*/  FMUL.FTZ R61, R61, R54 ;  /* 0x000000363d3d7220 */ /* 0x000fe40000410000 */
[----:B--2---:R-:W-:Y:S02]  /*1ab0*/  FADD.FTZ R49, -R89, 1 ;  /* 0x3f80000059317421 */ /* 0x004fe40000010100 */
[----:B------:R-:W-:Y:S01]  /*1ac0*/  FMUL.FTZ R51, R229, R41 ;  /* 0x00000029e5337220 */ /* 0x000fe20000410000 */
[----:B------:R-:W-:Y:S01]  /*1ad0*/  STS.128 [R249.X16+0x10], R60 ;  /* 0x0000103cf9007388 */ /* 0x000fe2000000cc00 */
[----:B------:R-:W-:-:S02]  /*1ae0*/  FFMA.FTZ R49, R24, R49, 1 ;  /* 0x3f80000018317423 */ /* 0x000fc40000010031 */
[----:B------:R-:W-:Y:S02]  /*1af0*/  FMUL.FTZ R51, R88, R51 ;  /* 0x0000003358337220 */ /* 0x000fe40000410000 */
[----:B------:R-:W-:Y:S02]  /*1b00*/  FMUL.FTZ R64, R0, R49 ;  /* 0x0000003100407220 */ /* 0x000fe40000410000 */
[----:B------:R-:W-:Y:S02]  /*1b10*/  FMUL.FTZ R65, R51, R38 ;  /* 0x0000002633417220 */ /* 0x000fe40000410000 */
[----:B------:R-:W-:Y:S02]  /*1b20*/  FMUL.FTZ R48, R230, R42 ;  /* 0x0000002ae6307220 */ /* 0x000fe40000410000 */
[----:B------:R-:W-:Y:S02]  /*1b30*/  FADD.FTZ R0, -R92, 1 ;  /* 0x3f8000005c007421 */ /* 0x000fe40000010100 */
[----:B------:R-:W-:-:S02]  /*1b40*/  FADD.FTZ R51, -R93, 1 ;  /* 0x3f8000005d337421 */ /* 0x000fc40000010100 */
[----:B------:R-:W-:Y:S02]  /*1b50*/  FMUL.FTZ R49, R231, R43 ;  /* 0x0000002be7317220 */ /* 0x000fe40000410000 */
[----:B0-----:R-:W-:Y:S02]  /*1b60*/  FMUL.FTZ R38, R16, R44 ;  /* 0x0000002c10267220 */ /* 0x001fe40000410000 */
[----:B------:R-:W-:Y:S02]  /*1b70*/  FFMA.FTZ R53, R26, R53, 1 ;  /* 0x3f8000001a357423 */ /* 0x000fe40000010035 */
        /* <DEDUP_REMOVED lines=8> */
[----:B------:R-:W-:Y:S01]  /*1c00*/  FADD.FTZ R48, -R94, 1 ;  /* 0x3f8000005e307421 */ /* 0x000fe20000010100 */
[----:B------:R-:W-:Y:S01]  /*1c10*/  STS.128 [R249.X16+0x20], R64 ;  /* 0x00002040f9007388 */ /* 0x000fe2000000cc00 */
[----:B------:R-:W-:-:S02]  /*1c20*/  FMUL.FTZ R53, R17, R45 ;  /* 0x0000002d11357220 */ /* 0x000fc40000410000 */
[----:B------:R-:W-:Y:S02]  /*1c30*/  FADD.FTZ R49, -R95, 1 ;  /* 0x3f8000005f317421 */ /* 0x000fe40000010100 */
[----:B------:R-:W-:Y:S02]  /*1c40*/  FMUL.FTZ R0, R18, R46 ;  /* 0x0000002e12007220 */ /* 0x000fe40000410000 */
[----:B------:R-:W-:Y:S02]  /*1c50*/  FADD.FTZ R38, -R96, 1 ;  /* 0x3f80000060267421 */ /* 0x000fe40000010100 */
[----:B------:R-:W-:Y:S02]  /*1c60*/  FMUL.FTZ R51, R19, R47 ;  /* 0x0000002f13337220 */ /* 0x000fe40000410000 */
[----:B------:R-:W-:Y:S02]  /*1c70*/  FFMA.FTZ R48, R21, R48, 1 ;  /* 0x3f80000015307423 */ /* 0x000fe40000010030 */
[----:B------:R-:W-:-:S02]  /*1c80*/  FMUL.FTZ R53, R94, R53 ;  /* 0x000000355e357220 */ /* 0x000fc40000410000 */
[----:B------:R-:W-:Y:S02]  /*1c90*/  FFMA.FTZ R49, R22, R49, 1 ;  /* 0x3f80000016317423 */ /* 0x000fe40000010031 */
[----:B------:R-:W-:Y:S02]  /*1ca0*/  FMUL.FTZ R0, R95, R0 ;  /* 0x000000005f007220 */ /* 0x000fe40000410000 */
[----:B------:R-:W-:Y:S02]  /*1cb0*/  FFMA.FTZ R38, R23, R38, 1 ;  /* 0x3f80000017267423 */ /* 0x000fe40000010026 */
[----:B------:R-:W-:Y:S02]  /*1cc0*/  FMUL.FTZ R51, R96, R51 ;  /* 0x0000003360337220 */ /* 0x000fe40000410000 */
[----:B------:R-:W-:Y:S02]  /*1cd0*/  FMUL.FTZ R101, R53, R48 ;  /* 0x0000003035657220 */ /* 0x000fe40000410000 */
[----:B------:R-:W-:-:S02]  /*1ce0*/  FMUL.FTZ R102, R0, R49 ;  /* 0x0000003100667220 */ /* 0x000fc40000410000 */
[----:B------:R-:W-:Y:S02]  /*1cf0*/  FMUL.FTZ R103, R51, R38 ;  /* 0x0000002633677220 */ /* 0x000fe40000410000 */
[----:B------:R-:W-:Y:S01]  /*1d00*/  FMUL.FTZ R93, R20, R93 ;  /* 0x0000005d145d7220 */ /* 0x000fe20000410000 */
[----:B------:R-:W-:Y:S01]  /*1d10*/  MOV R20, UR7 ;  /* 0x0000000700147c02 */ /* 0x000fe20008000f00 */
[----:B------:R-:W-:Y:S01]  /*1d20*/  FMUL.FTZ R94, R21, R94 ;  /* 0x0000005e155e7220 */ /* 0x000fe20000410000 */
[----:B------:R-:W-:Y:S01]  /*1d30*/  STS.128 [R249.X16+0x30], R100 ;  /* 0x00003064f9007388 */ /* 0x000fe2000000cc00 */
[----:B------:R-:W-:-:S06]  /*1d40*/  NOP ;  /* 0x0000000000007918 */ /* 0x000fcc0000000000 */
[----:B------:R-:W0:Y:S01]  /*1d50*/  LDS.128 R48, [R245.X16] ;  /* 0x00000000f5307984 */ /* 0x000e22000000cc00 */
[----:B------:R-:W-:Y:S01]  /*1d60*/  MOV R21, UR8 ;  /* 0x0000000800157c02 */ /* 0x000fe20008000f00 */
[----:B------:R-:W-:Y:S02]  /*1d70*/  FFMA.FTZ R0, R84, R242, R97 ;  /* 0x000000f254007223 */ /* 0x000fe40000010061 */
[----:B------:R-:W1:Y:S01]  /*1d80*/  LDS.128 R52, [R245.X16+0x200] ;  /* 0x00020000f5347984 */ /* 0x000e62000000cc00 */
[----:B------:R-:W-:Y:S02]  /*1d90*/  FMUL.FTZ R96, R23, R96 ;  /* 0x0000006017607220 */ /* 0x000fe40000410000 */
[----:B------:R-:W-:Y:S01]  /*1da0*/  IMAD.WIDE R20, R243, 0x10, R20 ;  /* 0x00000010f3147825 */ /* 0x000fe200078e0214 */
[----:B------:R-:W2:Y:S03]  /*1db0*/  LDS.128 R56, [R245.X16+0x400] ;  /* 0x00040000f5387984 */ /* 0x000ea6000000cc00 */
[----:B------:R-:W-:Y:S01]  /*1dc0*/  FFMA.FTZ R23, R85, R241, R0 ;  /* 0x000000f155177223 */ /* 0x000fe20000010000 */
[----:B------:R-:W3:Y:S01]  /*1dd0*/  LDS.128 R60, [R245.X16+0x600] ;  /* 0x00060000f53c7984 */ /* 0x000ee2000000cc00 */
[----:B------:R-:W-:-:S02]  /*1de0*/  FMUL.FTZ R89, R24, R89 ;  /* 0x0000005918597220 */ /* 0x000fc40000410000 */
[----:B------:R-:W-:Y:S02]  /*1df0*/  FMUL.FTZ R88, R25, R88 ;  /* 0x0000005819587220 */ /* 0x000fe40000410000 */
[----:B------:R-:W-:Y:S02]  /*1e00*/  FMUL.FTZ R91, R26, R91 ;  /* 0x0000005b1a5b7220 */ /* 0x000fe40000410000 */
[----:B------:R-:W-:Y:S02]  /*1e10*/  FMUL.FTZ R70, R39, R70 ;  /* 0x0000004627467220 */ /* 0x000fe40000410000 */
[----:B------:R-:W-:Y:S02]  /*1e20*/  FMUL.FTZ R92, R27, R92 ;  /* 0x0000005c1b5c7220 */ /* 0x000fe40000410000 */
[----:B------:R-:W-:Y:S02]  /*1e30*/  FMUL.FTZ R95, R22, R95 ;  /* 0x0000005f165f7220 */ /* 0x000fe40000410000 */
[----:B------:R-:W-:-:S02]  /*1e40*/  FFMA.FTZ R0, R86, R240, R23 ;  /* 0x000000f056007223 */ /* 0x000fc40000010017 */
        /* <DEDUP_REMOVED lines=14> */
[----:B------:R-:W-:-:S03]  /*1f30*/  FFMA.FTZ R39, R87, R239, R0 ;  /* 0x000000ef57277223 */ /* 0x000fc60000010000 */
[----:B---3--:R0:W-:Y:S01]  /*1f40*/  STG.E.128 [R20.64+0x600], R60 ;  /* 0x0006003c14007986 */ /* 0x0081e2000c101d20 */
[----:B------:R-:W-:Y:S05]  /*1f50*/  @!P0 BRA `(.L_x_2501) ;  /* 0x000002e000008947 */ /* 0x000fea0003800000 */
[----:B------:R-:W-:Y:S01]  /*1f60*/  BAR.SYNC.DEFER_BLOCKING 0x0 ;  /* 0x0000000000007b1d */ /* 0x000fe20000010000 */
[----:B------:R-:W-:Y:S02]  /*1f70*/  FMUL.FTZ R35, R35, R68 ;  /* 0x0000004423237220 */ /* 0x000fe40000410000 */
[----:B------:R-:W-:Y:S02]  /*1f80*/  FMUL.FTZ R34, R34, R69 ;  /* 0x0000004522227220 */ /* 0x000fe40000410000 */
[----:B------:R-:W-:Y:S01]  /*1f90*/  FMUL.FTZ R33, R33, R2 ;  /* 0x0000000221217220 */ /* 0x000fe20000410000 */
[----:B------:R-:W-:Y:S01]  /*1fa0*/  ULDC.64 UR30, c[0x0][0x210] ;  /* 0x00008400001e7ab9 */ /* 0x000fe20000000a00 */
[----:B------:R-:W-:Y:S01]  /*1fb0*/  FMUL.FTZ R32, R3, R32 ;  /* 0x0000002003207220 */ /* 0x000fe20000410000 */
[----:B------:R-:W-:Y:S01]  /*1fc0*/  UIMAD UR7, UR36, UR30, URZ ;  /* 0x0000001e240772a4 */ /* 0x000fe2000f8e023f */
[----:B------:R-:W-:Y:S01]  /*1fd0*/  FMUL.FTZ R31, R31, R70 ;  /* 0x000000461f1f7220 */ /* 0x000fe20000410000 */
[----:B------:R-:W-:Y:S01]  /*1fe0*/  UIMAD.WIDE.U32 UR8, UR37, UR30, UR16 ;  /* 0x0000001e250872a5 */ /* 0x000fe2000f8e0010 */
[----:B------:R-:W-:Y:S01]  /*1ff0*/  FMUL.FTZ R30, R30, R37 ;  /* 0x000000251e1e7220 */ /* 0x000fe20000410000 */
[----:B------:R-:W-:Y:S01]  /*2000*/  UIMAD UR7, UR37, UR31, UR7 ;  /* 0x0000001f250772a4 */ /* 0x000fe2000f8e0207 */
[----:B------:R-:W-:-:S02]  /*2010*/  FMUL.FTZ R29, R29, R36 ;  /* 0x000000241d1d7220 */ /* 0x000fc40000410000 */
[----:B------:R-:W-:Y:S01]  /*2020*/  FMUL.FTZ R28, R71, R28 ;  /* 0x0000001c471c7220 */ /* 0x000fe20000410000 */
[----:B------:R-:W-:Y:S01]  /*2030*/  ULDC.64 UR30, c[0x0][0x218] ;  /* 0x00008600001e7ab9 */ /* 0x000fe20000000a00 */
[----:B------:R-:W-:Y:S01]  /*2040*/  FMUL.FTZ R43, R43, R92 ;  /* 0x0000005c2b2b7220 */ /* 0x000fe20000410000 */
[----:B------:R-:W-:Y:S01]  /*2050*/  UIADD3 UR9, UR9, UR7, URZ ;  /* 0x0000000709097290 */ /* 0x000fe2000fffe03f */
[----:B------:R-:W-:Y:S01]  /*2060*/  FMUL.FTZ R42, R42, R91 ;  /* 0x0000005b2a2a7220 */ /* 0x000fe20000410000 */
[----:B------:R-:W-:Y:S01]  /*2070*/  UIMAD UR7, UR18, UR30, URZ ;  /* 0x0000001e120772a4 */ /* 0x000fe2000f8e023f */
[----:B------:R-:W-:Y:S01]  /*2080*/  FMUL.FTZ R41, R41, R88 ;  /* 0x0000005829297220 */ /* 0x000fe20000410000 */
[----:B------:R-:W-:Y:S01]  /*2090*/  UIMAD.WIDE.U32 UR8, UR19, UR30, UR8 ;  /* 0x0000001e130872a5 */ /* 0x000fe2000f8e0008 */
[----:B------:R-:W-:Y:S01]  /*20a0*/  FMUL.FTZ R40, R89, R40 ;  /* 0x0000002859287220 */ /* 0x000fe20000410000 */
[----:B------:R-:W-:Y:S01]  /*20b0*/  STS.128 [R249.X16], R32 ;  /* 0x00000020f9007388 */ /* 0x000fe2000000cc00 */
[----:B------:R-:W-:Y:S01]  /*20c0*/  FMUL.FTZ R47, R47, R96 ;  /* 0x000000602f2f7220 */ /* 0x000fe20000410000 */
[----:B------:R-:W-:Y:S01]  /*20d0*/  UIMAD UR7, UR19, UR31, UR7 ;  /* 0x0000001f130772a4 */ /* 0x000fe2000f8e0207 */
[----:B------:R-:W-:Y:S01]  /*20e0*/  FMUL.FTZ R46, R46, R95 ;  /* 0x0000005f2e2e7220 */ /* 0x000fe20000410000 */
[----:B------:R-:W-:Y:S01]  /*20f0*/  STS.128 [R249.X16+0x10], R28 ;  /* 0x0000101cf9007388 */ /* 0x000fe2000000cc00 */
[----:B------:R-:W-:Y:S01]  /*2100*/  FMUL.FTZ R45, R45, R94 ;  /* 0x0000005e2d2d7220 */ /* 0x000fe20000410000 */
[----:B------:R-:W-:Y:S01]  /*2110*/  ULDC.64 UR30, c[0x0][0x270] ;  /* 0x00009c00001e7ab9 */ /* 0x000fe20000000a00 */
[----:B------:R-:W-:Y:S01]  /*2120*/  FMUL.FTZ R44, R93, R44 ;  /* 0x0000002c5d2c7220 */ /* 0x000fe20000410000 */
[----:B------:R-:W-:Y:S01]  /*2130*/  STS.128 [R249.X16+0x20], R40 ;  /* 0x00002028f9007388 */ /* 0x000fe2000000cc00 */
[----:B------:R-:W-:-:S02]  /*2140*/  UIADD3 UR9, UR9, UR7, URZ ;  /* 0x0000000709097290 */ /* 0x000fc4000fffe03f */
[----:B------:R-:W-:Y:S01]  /*2150*/  ULEA UR7, UP0, UR8, UR30, 0x2 ;  /* 0x0000001e08077291 */ /* 0x000fe2000f80103f */
[----:B------:R-:W-:Y:S01]  /*2160*/  STS.128 [R249.X16+0x30], R44 ;  /* 0x0000302cf9007388 */ /* 0x000fe2000000cc00 */
[----:B------:R-:W-:-:S06]  /*2170*/  NOP ;  /* 0x0000000000007918 */ /* 0x000fcc0000000000 */
[----:B------:R-:W1:Y:S01]  /*2180*/  LDS.128 R16, [R245.X16] ;  /* 0x00000000f5107984 */ /* 0x000e62000000cc00 */
[----:B------:R-:W-:Y:S01]  /*2190*/  ULEA.HI.X UR8, UR8, UR31, UR9, 0x2, UP0 ;  /* 0x0000001f08087291 */ /* 0x000fe200080f1409 */
[----:B------:R-:W-:Y:S02]  /*21a0*/  MOV R2, UR7 ;  /* 0x0000000700027c02 */ /* 0x000fe40008000f00 */
[----:B0-----:R-:W0:Y:S03]  /*21b0*/  LDS.128 R20, [R245.X16+0x200] ;  /* 0x00020000f5147984 */ /* 0x001e26000000cc00 */
[----:B------:R-:W-:Y:S01]  /*21c0*/  MOV R3, UR8 ;  /* 0x0000000800037c02 */ /* 0x000fe20008000f00 */
[----:B------:R-:W2:Y:S04]  /*21d0*/  LDS.128 R24, [R245.X16+0x400] ;  /* 0x00040000f5187984 */ /* 0x000ea8000000cc00 */
[----:B------:R-:W3:Y:S01]  /*21e0*/  LDS.128 R32, [R245.X16+0x600] ;  /* 0x00060000f5207984 */ /* 0x000ee2000000cc00 */
[----:B------:R-:W-:-:S05]  /*21f0*/  IMAD.WIDE R2, R243, 0x10, R2 ;  /* 0x00000010f3027825 */ /* 0x000fca00078e0202 */
[----:B-1----:R1:W-:Y:S04]  /*2200*/  STG.E.128 [R2.64], R16 ;  /* 0x0000001002007986 */ /* 0x0023e8000c101d20 */
[----:B0-----:R1:W-:Y:S04]  /*2210*/  STG.E.128 [R2.64+0x200], R20 ;  /* 0x0002001402007986 */ /* 0x0013e8000c101d20 */
[----:B--2---:R1:W-:Y:S04]  /*2220*/  STG.E.128 [R2.64+0x400], R24 ;  /* 0x0004001802007986 */ /* 0x0043e8000c101d20 */
[----:B---3--:R1:W-:Y:S02]  /*2230*/  STG.E.128 [R2.64+0x600], R32 ;  /* 0x0006002002007986 */ /* 0x0083e4000c101d20 */
.L_x_2501:
[----:B------:R-:W-:Y:S01]  /*2240*/  FFMA.FTZ R0, R80, R238, R39 ;  /* 0x000000ee50007223 */ /* 0x000fe20000010027 */
[----:B------:R-:W-:Y:S01]  /*2250*/  BAR.SYNC.DEFER_BLOCKING 0x0 ;  /* 0x0000000000007b1d */ /* 0x000fe20000010000 */
[----:B------:R-:W-:Y:S01]  /*2260*/  CS2R R68, SRZ ;  /* 0x0000000000447805 */ /* 0x000fe2000001ff00 */
[----:B------:R-:W-:Y:S01]  /*2270*/  CS2R R70, SRZ ;  /* 0x0000000000467805 */ /* 0x000fe2000001ff00 */
[----:B-1----:R-:W-:Y:S01]  /*2280*/  FFMA.FTZ R3, R81, R237, R0 ;  /* 0x000000ed51037223 */ /* 0x002fe20000010000 */
[----:B------:R-:W-:Y:S01]  /*2290*/  CS2R R64, SRZ ;  /* 0x0000000000407805 */ /* 0x000fe2000001ff00 */
[----:B------:R-:W-:Y:S01]  /*22a0*/  CS2R R66, SRZ ;  /* 0x0000000000427805 */ /* 0x000fe2000001ff00 */
[----:B0-----:R-:W-:Y:S01]  /*22b0*/  CS2R R60, SRZ ;  /* 0x00000000003c7805 */ /* 0x001fe2000001ff00 */
        /* <DEDUP_REMOVED lines=31> */
[----:B0-----:R-:W-:Y:S01]  /*24b0*/  FADD.FTZ R164, R162, UR5 ;  /* 0x00000005a2a47e21 */ /* 0x001fe20008010000 */
[----:B------:R-:W-:Y:S01]  /*24c0*/  HFMA2.MMA R68, -RZ, RZ, 0, 0 ;  /* 0x00000000ff447435 */ /* 0x000fe200000001ff */
        /* <DEDUP_REMOVED lines=34> */
.L_x_2603:
        /* <DEDUP_REMOVED lines=14> */
[----:B------:R-:W-:-:S04]  /*27d0*/  MOV R2, UR34 ;  /* 0x0000002200027c02 */ /* 0x000fc80008000f00 */
[----:B------:R-:W-:Y:S01]  /*27e0*/  MOV R3, UR35 ;  /* 0x0000002300037c02 */ /* 0x000fe20008000f00 */
[----:B------:R-:W-:-:S05]  /*27f0*/  ULDC.64 UR34, c[0x0][0x1c0] ;  /* 0x0000700000227ab9 */ /* 0x000fca0000000a00 */
        /* <DEDUP_REMOVED lines=11> */
[----:B------:R-:W-:Y:S01]  /*28b0*/  ULDC.64 UR34, c[0x0][0x198] ;  /* 0x0000660000227ab9 */ /* 0x000fe20000000a00 */
[----:B------:R-:W-:-:S03]  /*28c0*/  IADD3 R5, R0, R243, RZ ;  /* 0x000000f300057210 */ /* 0x000fc60007ffe0ff */
        /* <DEDUP_REMOVED lines=20> */
[----:B------:R-:W-:-:S04]  /*2a10*/  ULEA UR30, UP0, UR34, UR30, 0x3 ;  /* 0x0000001e221e7291 */ /* 0x000fc8000f80183f */
[----:B------:R-:W-:Y:S02]  /*2a20*/  ULEA.HI.X UR31, UR34, UR31, UR35, 0x3, UP0 ;  /* 0x0000001f221f7291 */ /* 0x000fe400080f1c23 */
[----:B------:R-:W-:-:S04]  /*2a30*/  MOV R124, UR30 ;  /* 0x0000001e007c7c02 */ /* 0x000fc80008000f00 */
[----:B------:R-:W-:-:S06]  /*2a40*/  MOV R125, UR31 ;  /* 0x0000001f007d7c02 */ /* 0x000fcc0008000f00 */
[----:B------:R-:W3:Y:S01]  /*2a50*/  LDG.E.64 R124, [R124.64] ;  /* 0x000000207c7c7981 */ /* 0x000ee2000c1e1b00 */
[----:B------:R-:W-:Y:S01]  /*2a60*/  UIADD3 UR30, UR29, -0x1, URZ ;  /* 0xffffffff1d1e7890 */ /* 0x000fe2000fffe03f */
[----:B------:R-:W-:-:S03]  /*2a70*/  LOP3.LUT P0, RZ, R167, 0x1f, RZ, 0xc0, !PT ;  /* 0x0000001fa7ff7812 */ /* 0x000fc6000780c0ff */
[----:B------:R-:W-:Y:S01]  /*2a80*/  ULEA.HI UR31, UR30, UR30, URZ, 0x1 ;  /* 0x0000001e1e1f7291 */ /* 0x000fe2000f8f083f */
[----:B------:R-:W-:-:S03]  /*2a90*/  ISETP.NE.AND P1, PT, R167, RZ, PT ;  /* 0x000000ffa700720c */ /* 0x000fc60003f25270 */
[----:B------:R-:W-:-:S04]  /*2aa0*/  ULOP3.LUT UR31, UR31, 0xfffffe, URZ, 0xc0, !UPT ;  /* 0x00fffffe1f1f7892 */ /* 0x000fc8000f8ec03f */
[----:B------:R-:W-:Y:S01]  /*2ab0*/  UIADD3 UR31, UR30, -UR31, URZ ;  /* 0x8000001f1e1f7290 */ /* 0x000fe2000fffe03f */
[----:B------:R-:W-:Y:S02]  /*2ac0*/  MOV R115, c[0x0][0x16c] ;  /* 0x00005b0000737a02 */ /* 0x000fe40000000f00 */
[----:B------:R-:W-:Y:S02]  /*2ad0*/  MOV R101, 0x100 ;  /* 0x0000010000657802 */ /* 0x000fe40000000f00 */
[----:B------:R-:W-:Y:S01]  /*2ae0*/  IADD3 R114, R167, 0x200, RZ ;  /* 0x00000200a7727810 */ /* 0x000fe20007ffe0ff */
[----:B------:R-:W-:Y:S01]  /*2af0*/  CS2R R122, SRZ ;  /* 0x00000000007a7805 */ /* 0x000fe2000001ff00 */
[----:B------:R-:W-:Y:S02]  /*2b00*/  MOV R121, RZ ;  /* 0x000000ff00797202 */ /* 0x000fe40000000f00 */
[----:B------:R-:W-:Y:S01]  /*2b10*/  MOV R120, 0x3f800000 ;  /* 0x3f80000000787802 */ /* 0x000fe20000000f00 */
[----:B--2---:R-:W1:Y:S02]  /*2b20*/  R2UR UR40, R3 ;  /* 0x00000000032873c2 */ /* 0x004e6400000e0000 */
[----:B-1----:R-:W-:-:S04]  /*2b30*/  FMUL.FTZ R0, R166, UR40 ;  /* 0x00000028a6007c20 */ /* 0x002fc80008410000 */
        /* <DEDUP_REMOVED lines=11> */
[----:B------:R-:W-:Y:S02]  /*2bf0*/  FMUL.RZ R97, R0, 0.15915493667125701904 ;  /* 0x3e22f98300617820 */ /* 0x000fe4000040c000 */
[----:B------:R-:W-:-:S03]  /*2c00*/  FMUL.FTZ R0, R159, UR40 ;  /* 0x000000289f007c20 */ /* 0x000fc60008410000 */
[----:B------:R1:W-:Y:S01]  /*2c10*/  MUFU.COS R28, R96 ;  /* 0x00000060001c7308 */ /* 0x0003e20000000000 */
[----:B0-----:R-:W-:Y:S02]  /*2c20*/  FMUL.RZ R98, R0, 0.15915493667125701904 ;  /* 0x3e22f98300627820 */ /* 0x001fe4000040c000 */
[----:B------:R-:W-:-:S05]  /*2c30*/  FMUL.FTZ R0, R158, UR40 ;  /* 0x000000289e007c20 */ /* 0x000fca0008410000 */
[----:B------:R-:W-:Y:S01]  /*2c40*/  MUFU.SIN R176, R3 ;  /* 0x0000000300b07308 */ /* 0x000fe20000000400 */
[----:B-1----:R-:W-:Y:S02]  /*2c50*/  FMUL.RZ R96, R0, 0.15915493667125701904 ;  /* 0x3e22f98300607820 */ /* 0x002fe4000040c000 */
        /* <DEDUP_REMOVED lines=13> */
[----:B------:R0:W-:Y:S01]  /*2d30*/  MUFU.COS R171, R96 ;  /* 0x0000006000ab7308 */ /* 0x0001e20000000000 */
[----:B------:R1:W2:Y:S07]  /*2d40*/  R2UR UR39, R2 ;  /* 0x00000000022773c2 */ /* 0x0002ae00000e0000 */
        /* <DEDUP_REMOVED lines=15> */
[----:B------:R-:W-:Y:S08]  /*2e40*/  MUFU.SIN R134, R97 ;  /* 0x0000006100867308 */ /* 0x000ff00000000400 */
[----:B------:R0:W-:Y:S08]  /*2e50*/  MUFU.COS R135, R97 ;  /* 0x0000006100877308 */ /* 0x0001f00000000000 */
[----:B------:R-:W-:Y:S01]  /*2e60*/  MUFU.COS R30, R99 ;  /* 0x00000063001e7308 */ /* 0x000fe20000000000 */
[----:B0-----:R-:W-:Y:S01]  /*2e70*/  FMUL.RZ R97, R0, 0.15915493667125701904 ;  /* 0x3e22f98300617820 */ /* 0x001fe2000040c000 */
[----:B------:R-:W-:-:S04]  /*2e80*/  MOV R0, UR29 ;  /* 0x0000001d00007c02 */ /* 0x000fc80008000f00 */
[----:B------:R-:W-:Y:S02]  /*2e90*/  ISETP.LT.OR P0, PT, R0, 0x2, P0 ;  /* 0x000000020000780c */ /* 0x000fe40000701670 */
[----:B-1----:R-:W-:Y:S01]  /*2ea0*/  SHF.L.U32 R2, R167, 0x3, RZ ;  /* 0x00000003a7027819 */ /* 0x002fe200000006ff */
[----:B------:R-:W-:Y:S01]  /*2eb0*/  MUFU.SIN R128, R96 ;  /* 0x0000006000807308 */ /* 0x000fe20000000400 */
[----:B--2---:R-:W-:-:S07]  /*2ec0*/  MOV R141, UR39 ;  /* 0x00000027008d7c02 */ /* 0x004fce0008000f00 */
[----:B------:R0:W-:Y:S01]  /*2ed0*/  MUFU.COS R130, R96 ;  /* 0x0000006000827308 */ /* 0x0001e20000000000 */
[----:B------:R-:W-:-:S07]  /*2ee0*/  FMUL.FTZ R141, R141, 1.4426950216293334961 ;  /* 0x3fb8aa3b8d8d7820 */ /* 0x000fce0000410000 */
[----:B------:R-:W-:Y:S01]  /*2ef0*/  MUFU.SIN R129, R3 ;  /* 0x0000000300817308 */ /* 0x000fe20000000400 */
[----:B0-----:R-:W-:-:S04]  /*2f00*/  MOV R96, UR29 ;  /* 0x0000001d00607c02 */ /* 0x001fc80008000f00 */
[----:B------:R-:W-:-:S03]  /*2f10*/  @!P0 IADD3 R96, R96, -0x2, RZ ;  /* 0xfffffffe60608810 */ /* 0x000fc60007ffe0ff */
[----:B------:R0:W-:Y:S01]  /*2f20*/  MUFU.COS R131, R3 ;  /* 0x0000000300837308 */ /* 0x0001e20000000000 */
[----:B------:R-:W-:-:S07]  /*2f30*/  FMUL.FTZ R99, R166, R141 ;  /* 0x0000008da6637220 */ /* 0x000fce0000410000 */
[----:B------:R-:W-:Y:S01]  /*2f40*/  MUFU.SIN R172, R98 ;  /* 0x0000006200ac7308 */ /* 0x000fe20000000400 */
[----:B0-----:R-:W-:Y:S02]  /*2f50*/  LOP3.LUT R3, R2, 0xffffff00, RZ, 0xc0, !PT ;  /* 0xffffff0002037812 */ /* 0x001fe400078ec0ff */
[----:B------:R-:W-:Y:S01]  /*2f60*/  MOV R2, UR31 ;  /* 0x0000001f00027c02 */ /* 0x000fe20008000f00 */
[----:B------:R-:W-:-:S04]  /*2f70*/  @!P0 IMAD R115, R96, R115, UR7 ;  /* 0x0000000760738e24 */ /* 0x000fc8000f8e0273 */
[----:B------:R-:W-:Y:S01]  /*2f80*/  MUFU.SIN R126, R97 ;  /* 0x00000061007e7308 */ /* 0x000fe20000000400 */
[----:B------:R-:W-:-:S07]  /*2f90*/  @!P1 IMAD R114, R2, R101, UR7 ;  /* 0x0000000702729e24 */ /* 0x000fce000f8e0265 */
[----:B------:R0:W-:Y:S01]  /*2fa0*/  MUFU.COS R127, R97 ;  /* 0x00000061007f7308 */ /* 0x0001e20000000000 */
[----:B------:R-:W-:-:S07]  /*2fb0*/  LEA R108, R248, R3, 0x3 ;  /* 0x00000003f86c7211 */ /* 0x000fce00078e18ff */
[----:B------:R1:W-:Y:S01]  /*2fc0*/  MUFU.COS R173, R98 ;  /* 0x0000006200ad7308 */ /* 0x0003e20000000000 */
[----:B0-----:R-:W-:-:S04]  /*2fd0*/  IADD3 R97, R3, R248, RZ ;  /* 0x000000f803617210 */ /* 0x001fc80007ffe0ff */
[C---:B------:R-:W-:Y:S02]  /*2fe0*/  IADD3 R2, R97.reuse, 0x20, RZ ;  /* 0x0000002061027810 */ /* 0x040fe40007ffe0ff */
[C---:B------:R-:W-:Y:S02]  /*2ff0*/  IADD3 R96, R97.reuse, 0x40, RZ ;  /* 0x0000004061607810 */ /* 0x040fe40007ffe0ff */
[C---:B-1----:R-:W-:Y:S02]  /*3000*/  IADD3 R98, R97.reuse, 0x60, RZ ;  /* 0x0000006061627810 */ /* 0x042fe40007ffe0ff */
[C---:B------:R-:W-:Y:S02]  /*3010*/  IADD3 R100, R97.reuse, 0x80, RZ ;  /* 0x0000008061647810 */ /* 0x040fe40007ffe0ff */
[C---:B------:R-:W-:Y:S02]  /*3020*/  IADD3 R102, R97.reuse, 0xa0, RZ ;  /* 0x000000a061667810 */ /* 0x040fe40007ffe0ff */
[----:B------:R-:W-:-:S02]  /*3030*/  IADD3 R104, R97, 0xc0, RZ ;  /* 0x000000c061687810 */ /* 0x000fc40007ffe0ff */
[----:B------:R-:W-:Y:S01]  /*3040*/  IADD3 R106, R97, 0xe0, RZ ;  /* 0x000000e0616a7810 */ /* 0x000fe20007ffe0ff */
[----:B------:R0:W1:Y:S01]  /*3050*/  MUFU.EX2 R110, R99 ;  /* 0x00000063006e7308 */ /* 0x0000620000000800 */
[----:B------:R-:W-:Y:S01]  /*3060*/  IMAD R3, R248, 0x7, R97 ;  /* 0x00000007f8037824 */ /* 0x000fe200078e0261 */
[-C--:B------:R-:W-:Y:S02]  /*3070*/  LEA.HI.SX32 R2, R2, R97.reuse, 0x1b ;  /* 0x0000006102027211 */ /* 0x080fe400078fdaff */
[-C--:B------:R-:W-:Y:S02]  /*3080*/  LEA.HI.SX32 R96, R96, R97.reuse, 0x1b ;  /* 0x0000006160607211 */ /* 0x080fe400078fdaff */
[-C--:B------:R-:W-:Y:S02]  /*3090*/  LEA.HI.SX32 R98, R98, R97.reuse, 0x1b ;  /* 0x0000006162627211 */ /* 0x080fe400078fdaff */
[-C--:B------:R-:W-:Y:S02]  /*30a0*/  LEA.HI.SX32 R100, R100, R97.reuse, 0x1b ;  /* 0x0000006164647211 */ /* 0x080fe400078fdaff */
[----:B------:R-:W-:-:S02]  /*30b0*/  LEA.HI.SX32 R102, R102, R97, 0x1b ;  /* 0x0000006166667211 */ /* 0x000fc400078fdaff */
[-C--:B------:R-:W-:Y:S02]  /*30c0*/  LEA.HI.SX32 R104, R104, R97.reuse, 0x1b ;  /* 0x0000006168687211 */ /* 0x080fe400078fdaff */
[-C--:B------:R-:W-:Y:S02]  /*30d0*/  LEA.HI.SX32 R106, R106, R97.reuse, 0x1b ;  /* 0x000000616a6a7211 */ /* 0x080fe400078fdaff */
[----:B------:R-:W-:Y:S01]  /*30e0*/  LEA.HI.SX32 R97, R97, R97, 0x1b ;  /* 0x0000006161617211 */ /* 0x000fe200078fdaff */
[----:B------:R-:W-:Y:S01]  /*30f0*/  FMUL.FTZ R180, R165, R141 ;  /* 0x0000008da5b47220 */ /* 0x000fe20000410000 */
[----:B0-----:R-:W-:-:S03]  /*3100*/  IADD3 R99, R3, 0x1, RZ ;  /* 0x0000000103637810 */ /* 0x001fc60007ffe0ff */
[----:B---3--:R-:W-:Y:S01]  /*3110*/  STS.128 [R97.X16], R4 ;  /* 0x0000000461007388 */ /* 0x008fe2000000cc00 */
[----:B------:R-:W-:-:S03]  /*3120*/  IADD3 R101, R3, 0x2, RZ ;  /* 0x0000000203657810 */ /* 0x000fc60007ffe0ff */
[----:B----4-:R0:W-:Y:S01]  /*3130*/  STS.128 [R2.X16+0x200], R8 ;  /* 0x0002000802007388 */ /* 0x0101e2000000cc00 */
[C---:B------:R-:W-:Y:S02]  /*3140*/  IADD3 R103, R3.reuse, 0x3, RZ ;  /* 0x0000000303677810 */ /* 0x040fe40007ffe0ff */
[C---:B------:R-:W-:Y:S01]  /*3150*/  IADD3 R105, R3.reuse, 0x4, RZ ;  /* 0x0000000403697810 */ /* 0x040fe20007ffe0ff */
[----:B------:R-:W-:Y:S01]  /*3160*/  STS.128 [R96.X16+0x400], R12 ;  /* 0x0004000c60007388 */ /* 0x000fe2000000cc00 */
[C---:B------:R-:W-:Y:S02]  /*3170*/  IADD3 R107, R3.reuse, 0x5, RZ ;  /* 0x00000005036b7810 */ /* 0x040fe40007ffe0ff */
[C---:B------:R-:W-:Y:S01]  /*3180*/  IADD3 R111, R3.reuse, 0x6, RZ ;  /* 0x00000006036f7810 */ /* 0x040fe20007ffe0ff */
[----:B------:R-:W-:Y:S01]  /*3190*/  STS.128 [R98.X16+0x600], R16 ;  /* 0x0006001062007388 */ /* 0x000fe2000000cc00 */
[----:B------:R-:W-:Y:S02]  /*31a0*/  IADD3 R113, R3, 0x7, RZ ;  /* 0x0000000703717810 */ /* 0x000fe40007ffe0ff */
[-C--:B------:R-:W-:Y:S01]  /*31b0*/  LEA.HI.SX32 R185, R99, R108.reuse, 0x1b ;  /* 0x0000006c63b97211 */ /* 0x080fe200078fdaff */
[----:B------:R-:W-:Y:S01]  /*31c0*/  STS.128 [R100.X16+0x800], R20 ;  /* 0x0008001464007388 */ /* 0x000fe2000000cc00 */
[-C--:B------:R-:W-:Y:S01]  /*31d0*/  LEA.HI.SX32 R99, R101, R108.reuse, 0x1b ;  /* 0x0000006c65637211 */ /* 0x080fe200078fdaff */
[----:B------:R-:W2:Y:S02]  /*31e0*/  MUFU.EX2 R180, R180 ;  /* 0x000000b400b47308 */ /* 0x000ea40000000800 */
[----:B------:R-:W-:Y:S01]  /*31f0*/  STS.128 [R102.X16+0xa00], R24 ;  /* 0x000a001866007388 */ /* 0x000fe2000000cc00 */
[-C--:B------:R-:W-:Y:S01]  /*3200*/  LEA.HI.SX32 R103, R103, R108.reuse, 0x1b ;  /* 0x0000006c67677211 */ /* 0x080fe200078fdaff */
[----:B------:R-:W-:Y:S01]  /*3210*/  FMUL.FTZ R101, R157, R141 ;  /* 0x0000008d9d657220 */ /* 0x000fe20000410000 */
[-C--:B------:R-:W-:Y:S01]  /*3220*/  LEA.HI.SX32 R105, R105, R108.reuse, 0x1b ;  /* 0x0000006c69697211 */ /* 0x080fe200078fdaff */
[----:B------:R3:W-:Y:S01]  /*3230*/  STS.128 [R104.X16+0xc00], R88 ;  /* 0x000c005868007388 */ /* 0x0007e2000000cc00 */
[----:B------:R-:W-:-:S02]  /*3240*/  LEA.HI.SX32 R109, R107, R108, 0x1b ;  /* 0x0000006c6b6d7211 */ /* 0x000fc400078fdaff */
[-C--:B------:R-:W-:Y:S02]  /*3250*/  LEA.HI.SX32 R112, R111, R108.reuse, 0x1b ;  /* 0x0000006c6f707211 */ /* 0x080fe400078fdaff */
[----:B------:R-:W-:Y:S02]  /*3260*/  LEA.HI.SX32 R116, R113, R108, 0x1b ;  /* 0x0000006c71747211 */ /* 0x000fe400078fdaff */
[----:B0-----:R-:W-:Y:S01]  /*3270*/  MOV R2, 0x10 ;  /* 0x0000001000027802 */ /* 0x001fe20000000f00 */
[----:B-1----:R-:W-:Y:S01]  /*3280*/  FMUL.FTZ R160, R110, R160 ;  /* 0x000000a06ea07220 */ /* 0x002fe20000410000 */
[----:B------:R-:W-:Y:S01]  /*3290*/  SHF.L.U32 R8, R114, 0x3, RZ ;  /* 0x0000000372087819 */ /* 0x000fe200000006ff */
[----:B------:R-:W-:Y:S01]  /*32a0*/  FMUL.FTZ R161, R110, R161 ;  /* 0x000000a16ea17220 */ /* 0x000fe20000410000 */
[----:B------:R-:W-:Y:S01]  /*32b0*/  STS.128 [R106.X16+0xe00], R92 ;  /* 0x000e005c6a007388 */ /* 0x000fe2000000cc00 */
[----:B------:R0:W-:Y:S01]  /*32c0*/  MUFU.EX2 R186, R101 ;  /* 0x0000006500ba7308 */ /* 0x0001e20000000800 */
[----:B------:R-:W-:-:S06]  /*32d0*/  NOP ;  /* 0x0000000000007918 */ /* 0x000fcc0000000000 */
[----:B---3--:R-:W-:Y:S01]  /*32e0*/  LEA.HI.SX32 R88, R3, R3, 0x1b ;  /* 0x0000000303587211 */ /* 0x008fe200078fdaff */
[----:B------:R-:W-:Y:S01]  /*32f0*/  @!P0 IMAD.WIDE R2, R115, R2, UR10 ;  /* 0x0000000a73028e25 */ /* 0x000fe2000f8e0202 */
[----:B------:R-:W-:Y:S03]  /*3300*/  LDS.128 R92, [R185.X16+0x10] ;  /* 0x00001000b95c7984 */ /* 0x000fe6000000cc00 */
[----:B------:R-:W-:Y:S01]  /*3310*/  FMUL.FTZ R179, R164, R141 ;  /* 0x0000008da4b37220 */ /* 0x000fe20000410000 */
[----:B------:R-:W1:Y:S04]  /*3320*/  LDS.128 R88, [R88.X16] ;  /* 0x0000000058587984 */ /* 0x000e68000000cc00 */
[----:B------:R-:W3:Y:S04]  /*3330*/  LDS.128 R96, [R99.X16+0x20] ;  /* 0x0000200063607984 */ /* 0x000ee8000000cc00 */
[----:B0-----:R-:W0:Y:S04]  /*3340*/  LDS.128 R100, [R103.X16+0x30] ;  /* 0x0000300067647984 */ /* 0x001e28000000cc00 */
[----:B------:R-:W4:Y:S04]  /*3350*/  LDS.128 R104, [R105.X16+0x40] ;  /* 0x0000400069687984 */ /* 0x000f28000000cc00 */
[----:B------:R-:W0:Y:S04]  /*3360*/  LDS.128 R108, [R109.X16+0x50] ;  /* 0x000050006d6c7984 */ /* 0x000e28000000cc00 */
[----:B------:R-:W0:Y:S04]  /*3370*/  LDS.128 R112, [R112.X16+0x60] ;  /* 0x0000600070707984 */ /* 0x000e28000000cc00 */
[----:B------:R-:W0:Y:S04]  /*3380*/  LDS.128 R116, [R116.X16+0x70] ;  /* 0x0000700074747984 */ /* 0x000e28000000cc00 */
[----:B------:R1:W-:Y:S04]  /*3390*/  STS.64 [R8+0x9880], R160 ;  /* 0x009880a008007388 */ /* 0x0003e80000000a00 */
[----:B------:R-:W-:Y:S01]  /*33a0*/  BAR.SYNC.DEFER_BLOCKING 0x0 ;  /* 0x0000000000007b1d */ /* 0x000fe20000010000 */
[----:B--2---:R-:W-:-:S05]  /*33b0*/  FMUL.FTZ R29, R180, R29 ;  /* 0x0000001db41d7220 */ /* 0x004fca0000410000 */
[----:B------:R-:W2:Y:S01]  /*33c0*/  MUFU.EX2 R179, R179 ;  /* 0x000000b300b37308 */ /* 0x000ea20000000800 */
[-C--:B------:R-:W-:Y:S02]  /*33d0*/  FMUL.FTZ R181, R163, R141.reuse ;  /* 0x0000008da3b57220 */ /* 0x080fe40000410000 */
[----:B------:R-:W-:Y:S02]  /*33e0*/  FMUL.FTZ R6, R154, R141 ;  /* 0x0000008d9a067220 */ /* 0x000fe40000410000 */
[----:B------:R-:W-:Y:S02]  /*33f0*/  FMUL.FTZ R30, R180, R30 ;  /* 0x0000001eb41e7220 */ /* 0x000fe40000410000 */
[----:B------:R-:W-:Y:S02]  /*3400*/  FMUL.FTZ R9, RZ, R29 ;  /* 0x0000001dff097220 */ /* 0x000fe40000410000 */
[----:B------:R-:W-:Y:S02]  /*3410*/  FMUL.FTZ R4, R156, R141 ;  /* 0x0000008d9c047220 */ /* 0x000fe40000410000 */
[----:B------:R-:W-:Y:S01]  /*3420*/  FMUL.FTZ R13, R148, R29 ;  /* 0x0000001d940d7220 */ /* 0x000fe20000410000 */
[----:B------:R1:W-:Y:S01]  /*3430*/  MUFU.EX2 R11, R6 ;  /* 0x00000006000b7308 */ /* 0x0003e20000000800 */
[----:B------:R-:W-:-:S02]  /*3440*/  FMUL.FTZ R5, R155, R141 ;  /* 0x0000008d9b057220 */ /* 0x000fc40000410000 */
[-C--:B------:R-:W-:Y:S02]  /*3450*/  FFMA.FTZ R13, RZ, R30.reuse, R13 ;  /* 0x0000001eff0d7223 */ /* 0x080fe4000001000d */
[----:B------:R-:W-:Y:S01]  /*3460*/  FMUL.FTZ R182, R162, R141 ;  /* 0x0000008da2b67220 */ /* 0x000fe20000410000 */
[----:B------:R0:W5:Y:S02]  /*3470*/  @!P0 LDG.E.128 R120, [R2.64] ;  /* 0x0000002002788981 */ /* 0x000164000c1e1d00 */
[----:B------:R-:W0:Y:S01]  /*3480*/  MUFU.EX2 R181, R181 ;  /* 0x000000b500b57308 */ /* 0x000e220000000800 */
[----:B-1----:R-:W-:Y:S02]  /*3490*/  FFMA.FTZ R6, R148, R30, -R9 ;  /* 0x0000001e94067223 */ /* 0x002fe40000010809 */
[----:B--2---:R-:W-:Y:S02]  /*34a0*/  FMUL.FTZ R27, R179, R178 ;  /* 0x000000b2b31b7220 */ /* 0x004fe40000410000 */
[----:B------:R-:W-:-:S03]  /*34b0*/  FADD.FTZ R8, R147, R6 ;  /* 0x0000000693087221 */ /* 0x000fc60000010000 */
[----:B------:R-:W1:Y:S01]  /*34c0*/  MUFU.EX2 R4, R4 ;  /* 0x0000000400047308 */ /* 0x000e620000000800 */
[----:B------:R-:W-:Y:S02]  /*34d0*/  FADD.FTZ R13, RZ, R13 ;  /* 0x0000000dff0d7221 */ /* 0x000fe40000010000 */
[----:B------:R-:W-:-:S05]  /*34e0*/  FMUL.FTZ R7, R153, R141 ;  /* 0x0000008d99077220 */ /* 0x000fca0000410000 */
[----:B------:R-:W2:Y:S01]  /*34f0*/  MUFU.EX2 R5, R5 ;  /* 0x0000000500057308 */ /* 0x000ea20000000800 */
[----:B------:R-:W-:Y:S02]  /*3500*/  FMUL.FTZ R28, R179, R28 ;  /* 0x0000001cb31c7220 */ /* 0x000fe40000410000 */
[CC--:B------:R-:W-:Y:S02]  /*3510*/  FMUL.FTZ R10, R27.reuse, R8.reuse ;  /* 0x000000081b0a7220 */ /* 0x0c0fe40000410000 */
[----:B0-----:R-:W-:Y:S02]  /*3520*/  FMUL.FTZ R2, R152, R141 ;  /* 0x0000008d98027220 */ /* 0x001fe40000410000 */
[-C--:B------:R-:W-:Y:S01]  /*3530*/  FMUL.FTZ R9, R27, R13.reuse ;  /* 0x0000000d1b097220 */ /* 0x080fe20000410000 */
[----:B------:R-:W0:Y:S01]  /*3540*/  MUFU.EX2 R182, R182 ;  /* 0x000000b600b67308 */ /* 0x000e220000000800 */
[C---:B------:R-:W-:Y:S02]  /*3550*/  FFMA.FTZ R10, R28.reuse, R13, R10 ;  /* 0x0000000d1c0a7223 */ /* 0x040fe4000001000a */
[----:B------:R-:W-:-:S05]  /*3560*/  FFMA.FTZ R9, R28, R8, -R9 ;  /* 0x000000081c097223 */ /* 0x000fca0000010809 */
[----:B------:R-:W0:Y:S01]  /*3570*/  MUFU.EX2 R7, R7 ;  /* 0x0000000700077308 */ /* 0x000e220000000800 */
[----:B------:R-:W-:Y:S02]  /*3580*/  FMUL.FTZ R25, R181, R176 ;  /* 0x000000b0b5197220 */ /* 0x000fe40000410000 */
[----:B------:R-:W-:Y:S02]  /*3590*/  FADD.FTZ R10, RZ, R10 ;  /* 0x0000000aff0a7221 */ /* 0x000fe40000010000 */
[----:B------:R-:W-:-:S03]  /*35a0*/  FADD.FTZ R9, R146, R9 ;  /* 0x0000000992097221 */ /* 0x000fc60000010000 */
[----:B------:R-:W0:Y:S01]  /*35b0*/  MUFU.EX2 R2, R2 ;  /* 0x0000000200027308 */ /* 0x000e220000000800 */
[----:B------:R-:W-:Y:S02]  /*35c0*/  FMUL.FTZ R183, R159, R141 ;  /* 0x0000008d9fb77220 */ /* 0x000fe40000410000 */
[----:B------:R-:W-:Y:S02]  /*35d0*/  FMUL.FTZ R133, R149, UR40 ;  /* 0x0000002895857c20 */ /* 0x000fe40008410000 */
[C---:B-1----:R-:W-:Y:S02]  /*35e0*/  FMUL.FTZ R16, R4.reuse, R140 ;  /* 0x0000008c04107220 */ /* 0x042fe40000410000 */
[----:B------:R-:W-:Y:S02]  /*35f0*/  FMUL.FTZ R15, R4, R139 ;  /* 0x0000008b040f7220 */ /* 0x000fe40000410000 */
[----:B------:R-:W-:Y:S02]  /*3600*/  FMUL.FTZ R184, R158, R141 ;  /* 0x0000008d9eb87220 */ /* 0x000fe40000410000 */
[----:B------:R-:W-:-:S02]  /*3610*/  FMUL.FTZ R26, R181, R177 ;  /* 0x000000b1b51a7220 */ /* 0x000fc40000410000 */
[-C--:B------:R-:W-:Y:S02]  /*3620*/  FMUL.FTZ R3, R151, R141.reuse ;  /* 0x0000008d97037220 */ /* 0x080fe40000410000 */
[----:B------:R-:W-:Y:S02]  /*3630*/  FMUL.FTZ R6, R150, R141 ;  /* 0x0000008d96067220 */ /* 0x000fe40000410000 */
[C---:B--2---:R-:W-:Y:S02]  /*3640*/  FMUL.FTZ R14, R5.reuse, R138 ;  /* 0x0000008a050e7220 */ /* 0x044fe40000410000 */
[----:B------:R-:W-:Y:S02]  /*3650*/  FMUL.FTZ R13, R5, R137 ;  /* 0x00000089050d7220 */ /* 0x000fe40000410000 */
[----:B------:R-:W-:Y:S02]  /*3660*/  FMUL.FTZ R4, R25, R10 ;  /* 0x0000000a19047220 */ /* 0x000fe40000410000 */
[----:B------:R-:W-:-:S02]  /*3670*/  FMUL.FTZ R141, R149, R141 ;  /* 0x0000008d958d7220 */ /* 0x000fc40000410000 */
[-C--:B------:R-:W-:Y:S01]  /*3680*/  FMUL.FTZ R5, R25, R9.reuse ;  /* 0x0000000919057220 */ /* 0x080fe20000410000 */
[----:B------:R-:W1:Y:S01]  /*3690*/  MUFU.EX2 R183, R183 ;  /* 0x000000b700b77308 */ /* 0x000e620000000800 */
[----:B------:R-:W-:Y:S02]  /*36a0*/  FMUL.RZ R133, R133, 0.15915493667125701904 ;  /* 0x3e22f98385857820 */ /* 0x000fe4000040c000 */
[C---:B------:R-:W-:Y:S02]  /*36b0*/  FFMA.FTZ R4, R26.reuse, R9, -R4 ;  /* 0x000000091a047223 */ /* 0x040fe40000010804 */
[----:B------:R-:W-:Y:S02]  /*36c0*/  FFMA.FTZ R5, R26, R10, R5 ;  /* 0x0000000a1a057223 */ /* 0x000fe40000010005 */
[C---:B------:R-:W-:Y:S01]  /*36d0*/  FMUL.FTZ R12, R11.reuse, R136 ;  /* 0x000000880b0c7220 */ /* 0x040fe20000410000 */
[----:B------:R-:W2:Y:S01]  /*36e0*/  MUFU.EX2 R3, R3 ;  /* 0x0000000300037308 */ /* 0x000ea20000000800 */
[----:B------:R-:W-:-:S02]  /*36f0*/  FMUL.FTZ R11, R11, R132 ;  /* 0x000000840b0b7220 */ /* 0x000fc40000410000 */
[----:B0-----:R-:W-:Y:S02]  /*3700*/  FMUL.FTZ R23, R182, R174 ;  /* 0x000000aeb6177220 */ /* 0x001fe40000410000 */
[----:B------:R-:W-:Y:S02]  /*3710*/  FMUL.FTZ R9, R7, R134 ;  /* 0x0000008607097220 */ /* 0x000fe40000410000 */
[----:B------:R-:W-:Y:S01]  /*3720*/  FADD.FTZ R4, R145, R4 ;  /* 0x0000000491047221 */ /* 0x000fe20000010000 */
[----:B------:R-:W-:Y:S01]  /*3730*/  MUFU.COS R0, R133 ;  /* 0x0000008500007308 */ /* 0x000fe20000000000 */
[----:B------:R-:W-:Y:S02]  /*3740*/  FADD.FTZ R134, RZ, R5 ;  /* 0x00000005ff867221 */ /* 0x000fe40000010000 */
[----:B------:R-:W-:-:S05]  /*3750*/  FMUL.FTZ R10, R7, R135 ;  /* 0x00000087070a7220 */ /* 0x000fca0000410000 */
[----:B------:R2:W0:Y:S01]  /*3760*/  MUFU.EX2 R139, R6 ;  /* 0x00000006008b7308 */ /* 0x0004220000000800 */
[----:B------:R-:W-:Y:S02]  /*3770*/  FMUL.FTZ R8, R2, R131 ;  /* 0x0000008302087220 */ /* 0x000fe40000410000 */
[----:B------:R-:W-:-:S05]  /*3780*/  FMUL.FTZ R24, R182, R175 ;  /* 0x000000afb6187220 */ /* 0x000fca0000410000 */
[----:B------:R-:W0:Y:S01]  /*3790*/  MUFU.EX2 R141, R141 ;  /* 0x0000008d008d7308 */ /* 0x000e220000000800 */
[----:B------:R-:W-:Y:S02]  /*37a0*/  FMUL.FTZ R7, R2, R129 ;  /* 0x0000008102077220 */ /* 0x000fe40000410000 */
[----:B------:R-:W-:-:S05]  /*37b0*/  FMUL.FTZ R131, R23, R4 ;  /* 0x0000000417837220 */ /* 0x000fca0000410000 */
[----:B------:R-:W0:Y:S01]  /*37c0*/  MUFU.SIN R132, R133 ;  /* 0x0000008500847308 */ /* 0x000e220000000400 */
[-C--:B------:R-:W-:Y:S02]  /*37d0*/  FMUL.FTZ R129, R23, R134.reuse ;  /* 0x0000008617817220 */ /* 0x080fe40000410000 */
[C---:B------:R-:W-:Y:S02]  /*37e0*/  FFMA.FTZ R131, R24.reuse, R134, R131 ;  /* 0x0000008618837223 */ /* 0x040fe40000010083 */
[----:B------:R-:W-:-:S03]  /*37f0*/  FFMA.FTZ R129, R24, R4, -R129 ;  /* 0x0000000418817223 */ /* 0x000fc60000010881 */
[----:B------:R-:W3:Y:S01]  /*3800*/  MUFU.EX2 R184, R184 ;  /* 0x000000b800b87308 */ /* 0x000ee20000000800 */
[----:B-1----:R-:W-:Y:S02]  /*3810*/  FMUL.FTZ R21, R183, R172 ;  /* 0x000000acb7157220 */ /* 0x002fe40000410000 */
[----:B------:R-:W-:Y:S02]  /*3820*/  FADD.FTZ R131, RZ, R131 ;  /* 0x00000083ff837221 */ /* 0x000fe40000010000 */
[----:B------:R-:W-:Y:S02]  /*3830*/  FADD.FTZ R129, R144, R129 ;  /* 0x0000008190817221 */ /* 0x000fe40000010000 */
[C---:B--2---:R-:W-:Y:S02]  /*3840*/  FMUL.FTZ R6, R3.reuse, R130 ;  /* 0x0000008203067220 */ /* 0x044fe40000410000 */
[----:B------:R-:W-:Y:S02]  /*3850*/  FMUL.FTZ R5, R3, R128 ;  /* 0x0000008003057220 */ /* 0x000fe40000410000 */
[----:B0-----:R-:W-:-:S02]  /*3860*/  FMUL.FTZ R3, R139, R126 ;  /* 0x0000007e8b037220 */ /* 0x001fc40000410000 */
[----:B------:R-:W-:Y:S02]  /*3870*/  FMUL.FTZ R2, R141, R0 ;  /* 0x000000008d027220 */ /* 0x000fe40000410000 */
[----:B------:R-:W-:Y:S02]  /*3880*/  FMUL.FTZ R22, R183, R173 ;  /* 0x000000adb7167220 */ /* 0x000fe40000410000 */
[----:B------:R-:W-:Y:S02]  /*3890*/  FMUL.FTZ R0, R141, R132 ;  /* 0x000000848d007220 */ /* 0x000fe40000410000 */
[----:B------:R-:W-:Y:S02]  /*38a0*/  FMUL.FTZ R126, R160, R29 ;  /* 0x0000001da07e7220 */ /* 0x000fe40000410000 */
[C---:B------:R-:W-:Y:S02]  /*38b0*/  FMUL.FTZ R128, R21.reuse, R131 ;  /* 0x0000008315807220 */ /* 0x040fe40000410000 */
[----:B------:R-:W-:-:S02]  /*38c0*/  FMUL.FTZ R132, R21, R129 ;  /* 0x0000008115847220 */ /* 0x000fc40000410000 */
[----:B------:R-:W-:Y:S02]  /*38d0*/  FMUL.FTZ R4, R139, R127 ;  /* 0x0000007f8b047220 */ /* 0x000fe40000410000 */
[C---:B------:R-:W-:Y:S02]  /*38e0*/  FMUL.FTZ R127, R161.reuse, R29 ;  /* 0x0000001da17f7220 */ /* 0x040fe40000410000 */
[-C--:B------:R-:W-:Y:S02]  /*38f0*/  FFMA.FTZ R126, R161, R30.reuse, R126 ;  /* 0x0000001ea17e7223 */ /* 0x080fe4000001007e */
[C---:B------:R-:W-:Y:S02]  /*3900*/  FFMA.FTZ R130, R22.reuse, R129, -R128 ;  /* 0x0000008116827223 */ /* 0x040fe40000010880 */
[----:B------:R-:W-:Y:S02]  /*3910*/  FFMA.FTZ R132, R22, R131, R132 ;  /* 0x0000008316847223 */ /* 0x000fe40000010084 */
[----:B------:R-:W-:-:S02]  /*3920*/  FFMA.FTZ R127, R160, R30, -R127 ;  /* 0x0000001ea07f7223 */ /* 0x000fc4000001087f */
[C---:B---3--:R-:W-:Y:S02]  /*3930*/  FMUL.FTZ R19, R184.reuse, R170 ;  /* 0x000000aab8137220 */ /* 0x048fe40000410000 */
[----:B------:R-:W-:Y:S02]  /*3940*/  FMUL.FTZ R128, R27, R126 ;  /* 0x0000007e1b807220 */ /* 0x000fe40000410000 */
[----:B------:R-:W-:Y:S02]  /*3950*/  FADD.FTZ R130, R143, R130 ;  /* 0x000000828f827221 */ /* 0x000fe40000010000 */
[----:B------:R-:W-:Y:S02]  /*3960*/  FADD.FTZ R132, RZ, R132 ;  /* 0x00000084ff847221 */ /* 0x000fe40000010000 */
[----:B------:R-:W-:Y:S02]  /*3970*/  FMUL.FTZ R129, R27, R127 ;  /* 0x0000007f1b817220 */ /* 0x000fe40000410000 */
        /* <DEDUP_REMOVED lines=9> */
[----:B------:R-:W-:Y:S02]  /*3a10*/  FMUL.FTZ R17, R186, R168 ;  /* 0x000000a8ba117220 */ /* 0x000fe40000410000 */
[----:B------:R-:W-:Y:S02]  /*3a20*/  FFMA.FTZ R126, R26, R129, R126 ;  /* 0x000000811a7e7223 */ /* 0x000fe4000001007e */
[----:B------:R-:W-:Y:S02]  /*3a30*/  FADD.FTZ R132, RZ, R132 ;  /* 0x00000084ff847221 */ /* 0x000fe40000010000 */
[----:B------:R-:W-:-:S02]  /*3a40*/  FADD.FTZ R131, R142, R131 ;  /* 0x000000838e837221 */ /* 0x000fc40000010000 */
[----:B------:R-:W-:Y:S02]  /*3a50*/  FFMA.FTZ R127, R26, R128, -R127 ;  /* 0x000000801a7f7223 */ /* 0x000fe4000001087f */
[----:B------:R-:W-:Y:S02]  /*3a60*/  FMUL.FTZ R18, R186, R169 ;  /* 0x000000a9ba127220 */ /* 0x000fe40000410000 */
[----:B------:R-:W-:Y:S02]  /*3a70*/  FMUL.FTZ R128, R23, R126 ;  /* 0x0000007e17807220 */ /* 0x000fe40000410000 */
        /* <DEDUP_REMOVED lines=8> */
[----:B------:R-:W-:-:S02]  /*3b00*/  FADD.FTZ R130, R39, R130 ;  /* 0x0000008227827221 */ /* 0x000fc40000010000 */
        /* <DEDUP_REMOVED lines=12> */
[----:B------:R-:W-:Y:S02]  /*3bd0*/  FADD.FTZ R131, R38, R131 ;  /* 0x0000008326837221 */ /* 0x000fe40000010000 */
        /* <DEDUP_REMOVED lines=10> */
[----:B------:R-:W-:-:S02]  /*3c80*/  FADD.FTZ R130, R37, R130 ;  /* 0x0000008225827221 */ /* 0x000fc40000010000 */
        /* <DEDUP_REMOVED lines=11> */
[----:B------:R-:W-:-:S02]  /*3d40*/  FADD.FTZ R132, RZ, R132 ;  /* 0x00000084ff847221 */ /* 0x000fc40000010000 */
[----:B------:R-:W-:Y:S02]  /*3d50*/  FADD.FTZ R131, R36, R131 ;  /* 0x0000008324837221 */ /* 0x000fe40000010000 */
[----:B------:R-:W-:Y:S02]  /*3d60*/  FFMA.FTZ R127, R14, R128, -R127 ;  /* 0x000000800e7f7223 */ /* 0x000fe4000001087f */
        /* <DEDUP_REMOVED lines=12> */
[----:B------:R-:W-:Y:S02]  /*3e30*/  FFMA.FTZ R126, R10, R129, R126 ;  /* 0x000000810a7e7223 */ /* 0x000fe4000001007e */
[C---:B------:R-:W-:Y:S02]  /*3e40*/  FMUL.FTZ R131, R7.reuse, R130 ;  /* 0x0000008207837220 */ /* 0x040fe40000410000 */
[-C--:B------:R-:W-:Y:S02]  /*3e50*/  FMUL.FTZ R129, R7, R133.reuse ;  /* 0x0000008507817220 */ /* 0x080fe40000410000 */
[----:B------:R-:W-:-:S02]  /*3e60*/  FFMA.FTZ R131, R8, R133, R131 ;  /* 0x0000008508837223 */ /* 0x000fc40000010083 */
[----:B------:R-:W-:Y:S02]  /*3e70*/  FFMA.FTZ R129, R8, R130, -R129 ;  /* 0x0000008208817223 */ /* 0x000fe40000010881 */
[----:B------:R-:W-:Y:S02]  /*3e80*/  FFMA.FTZ R127, R10, R128, -R127 ;  /* 0x000000800a7f7223 */ /* 0x000fe4000001087f */
[----:B------:R-:W-:Y:S01]  /*3e90*/  FMUL.FTZ R128, R7, R126 ;  /* 0x0000007e07807220 */ /* 0x000fe20000410000 */
[----:B------:R0:W1:Y:S01]  /*3ea0*/  R2UR UR43, R125 ;  /* 0x000000007d2b73c2 */ /* 0x00006200000e0000 */
[----:B------:R-:W-:Y:S02]  /*3eb0*/  FADD.FTZ R131, RZ, R131 ;  /* 0x00000083ff837221 */ /* 0x000fe40000010000 */
[----:B------:R-:W-:Y:S02]  /*3ec0*/  FADD.FTZ R129, R34, R129 ;  /* 0x0000008122817221 */ /* 0x000fe40000010000 */
[----:B------:R-:W-:-:S03]  /*3ed0*/  FFMA.FTZ R128, R8, R127, -R128 ;  /* 0x0000007f08807223 */ /* 0x000fc60000010880 */
[----:B------:R-:W2:Y:S01]  /*3ee0*/  R2UR UR42, R124 ;  /* 0x000000007c2a73c2 */ /* 0x000ea200000e0000 */
[----:B------:R-:W-:Y:S02]  /*3ef0*/  FMUL.FTZ R127, R7, R127 ;  /* 0x0000007f077f7220 */ /* 0x000fe40000410000 */
[C---:B------:R-:W-:Y:S02]  /*3f00*/  FMUL.FTZ R130, R5.reuse, R131 ;  /* 0x0000008305827220 */ /* 0x040fe40000410000 */
[-C--:B------:R-:W-:Y:S02]  /*3f10*/  FMUL.FTZ R132, R5, R129.reuse ;  /* 0x0000008105847220 */ /* 0x080fe40000410000 */
[----:B------:R-:W-:Y:S02]  /*3f20*/  FFMA.FTZ R127, R8, R126, R127 ;  /* 0x0000007e087f7223 */ /* 0x000fe4000001007f */
[C---:B------:R-:W-:Y:S02]  /*3f30*/  FFMA.FTZ R130, R6.reuse, R129, -R130 ;  /* 0x0000008106827223 */ /* 0x040fe40000010882 */
[----:B------:R-:W-:-:S02]  /*3f40*/  FFMA.FTZ R132, R6, R131, R132 ;  /* 0x0000008306847223 */ /* 0x000fc40000010084 */
[CC--:B------:R-:W-:Y:S02]  /*3f50*/  FMUL.FTZ R126, R5.reuse, R128.reuse ;  /* 0x00000080057e7220 */ /* 0x0c0fe40000410000 */
[-C--:B0-----:R-:W-:Y:S02]  /*3f60*/  FMUL.FTZ R125, R5, R127.reuse ;  /* 0x0000007f057d7220 */ /* 0x081fe40000410000 */
[----:B------:R-:W-:Y:S02]  /*3f70*/  FADD.FTZ R130, R33, R130 ;  /* 0x0000008221827221 */ /* 0x000fe40000010000 */
[----:B------:R-:W-:Y:S02]  /*3f80*/  FADD.FTZ R132, RZ, R132 ;  /* 0x00000084ff847221 */ /* 0x000fe40000010000 */
[C---:B------:R-:W-:Y:S02]  /*3f90*/  FFMA.FTZ R126, R6.reuse, R127, R126 ;  /* 0x0000007f067e7223 */ /* 0x040fe4000001007e */
[----:B------:R-:W-:-:S02]  /*3fa0*/  FFMA.FTZ R125, R6, R128, -R125 ;  /* 0x00000080067d7223 */ /* 0x000fc4000001087d */
[C---:B------:R-:W-:Y:S02]  /*3fb0*/  FMUL.FTZ R133, R3.reuse, R130 ;  /* 0x0000008203857220 */ /* 0x040fe40000410000 */
[C---:B------:R-:W-:Y:S02]  /*3fc0*/  FMUL.FTZ R131, R3.reuse, R132 ;  /* 0x0000008403837220 */ /* 0x040fe40000410000 */
[C---:B------:R-:W-:Y:S02]  /*3fd0*/  FMUL.FTZ R129, R3.reuse, R126 ;  /* 0x0000007e03817220 */ /* 0x040fe40000410000 */
[----:B------:R-:W-:Y:S02]  /*3fe0*/  FMUL.FTZ R127, R3, R125 ;  /* 0x0000007d037f7220 */ /* 0x000fe40000410000 */
[C---:B------:R-:W-:Y:S02]  /*3ff0*/  FFMA.FTZ R133, R4.reuse, R132, R133 ;  /* 0x0000008404857223 */ /* 0x040fe40000010085 */
[----:B------:R-:W-:-:S02]  /*4000*/  FFMA.FTZ R131, R4, R130, -R131 ;  /* 0x0000008204837223 */ /* 0x000fc40000010883 */
[C---:B------:R-:W-:Y:S02]  /*4010*/  FFMA.FTZ R129, R4.reuse, R125, -R129 ;  /* 0x0000007d04817223 */ /* 0x040fe40000010881 */
[----:B------:R-:W-:Y:S02]  /*4020*/  FFMA.FTZ R125, R4, R126, R127 ;  /* 0x0000007e047d7223 */ /* 0x000fe4000001007f */
[----:B------:R-:W-:Y:S02]  /*4030*/  FADD.FTZ R135, RZ, R133 ;  /* 0x00000085ff877221 */ /* 0x000fe40000010000 */
[----:B------:R-:W-:Y:S02]  /*4040*/  FADD.FTZ R133, R32, R131 ;  /* 0x0000008320857221 */ /* 0x000fe40000010000 */
[C---:B-1----:R-:W-:Y:S02]  /*4050*/  FMUL.FTZ R127, R89.reuse, UR43 ;  /* 0x0000002b597f7c20 */ /* 0x042fe40008410000 */
[----:B--2---:R-:W-:-:S02]  /*4060*/  FMUL.FTZ R131, R89, UR42 ;  /* 0x0000002a59837c20 */ /* 0x004fc40008410000 */
[----:B------:R-:W-:Y:S02]  /*4070*/  FADD.FTZ R226, R242, R242 ;  /* 0x000000f2f2e27221 */ /* 0x000fe40000010000 */
[C---:B------:R-:W-:Y:S02]  /*4080*/  FFMA.FTZ R227, R88.reuse, UR42, -R127 ;  /* 0x0000002a58e37c23 */ /* 0x040fe4000801087f */
[----:B------:R-:W-:Y:S02]  /*4090*/  FFMA.FTZ R131, R88, UR43, R131 ;  /* 0x0000002b58837c23 */ /* 0x000fe40008010083 */
[----:B------:R-:W-:Y:S02]  /*40a0*/  FMUL.FTZ R227, R226, R227 ;  /* 0x000000e3e2e37220 */ /* 0x000fe40000410000 */
[----:B------:R-:W-:Y:S02]  /*40b0*/  FMUL.FTZ R124, R0, R133 ;  /* 0x00000085007c7220 */ /* 0x000fe40000410000 */
[----:B------:R-:W-:-:S02]  /*40c0*/  FMUL.FTZ R226, R226, R131 ;  /* 0x00000083e2e27220 */ /* 0x000fc40000410000 */
[-C--:B------:R-:W-:Y:S02]  /*40d0*/  FMUL.FTZ R126, R0, R135.reuse ;  /* 0x00000087007e7220 */ /* 0x080fe40000410000 */
[----:B------:R-:W-:Y:S02]  /*40e0*/  FMUL.FTZ R131, R91, UR43 ;  /* 0x0000002b5b837c20 */ /* 0x000fe40008410000 */
[C---:B------:R-:W-:Y:S02]  /*40f0*/  FFMA.FTZ R127, R2.reuse, R135, R124 ;  /* 0x00000087027f7223 */ /* 0x040fe4000001007c */
[----:B------:R-:W-:Y:S02]  /*4100*/  FFMA.FTZ R126, R2, R133, -R126 ;  /* 0x00000085027e7223 */ /* 0x000fe4000001087e */
[----:B------:R-:W-:Y:S02]  /*4110*/  FADD.FTZ R224, R241, R241 ;  /* 0x000000f1f1e07221 */ /* 0x000fe40000010000 */
[----:B------:R-:W-:-:S02]  /*4120*/  FMUL.FTZ R135, R93, UR43 ;  /* 0x0000002b5d877c20 */ /* 0x000fc40008410000 */
[----:B------:R-:W-:Y:S02]  /*4130*/  FFMA.FTZ R131, R90, UR42, -R131 ;  /* 0x0000002a5a837c23 */ /* 0x000fe40008010883 */
[----:B------:R-:W-:Y:S02]  /*4140*/  FMUL.FTZ R133, R91, UR42 ;  /* 0x0000002a5b857c20 */ /* 0x000fe40008410000 */
[----:B------:R-:W-:Y:S01]  /*4150*/  FMUL.FTZ R137, R93, UR42 ;  /* 0x0000002a5d897c20 */ /* 0x000fe20008410000 */
[----:B------:R-:W-:Y:S01]  /*4160*/  ISETP.NE.AND P0, PT, R167, 0x7f, PT ;  /* 0x0000007fa700780c */ /* 0x000fe20003f05270 */
[----:B------:R-:W-:Y:S02]  /*4170*/  FADD.FTZ R222, R240, R240 ;  /* 0x000000f0f0de7221 */ /* 0x000fe40000010000 */
[----:B------:R-:W-:Y:S02]  /*4180*/  FFMA.FTZ R135, R92, UR42, -R135 ;  /* 0x0000002a5c877c23 */ /* 0x000fe40008010887 */
[----:B------:R-:W-:-:S02]  /*4190*/  FMUL.FTZ R225, R224, R131 ;  /* 0x00000083e0e17220 */ /* 0x000fc40000410000 */
[----:B------:R-:W-:Y:S02]  /*41a0*/  FFMA.FTZ R133, R90, UR43, R133 ;  /* 0x0000002b5a857c23 */ /* 0x000fe40008010085 */
[----:B------:R-:W-:Y:S02]  /*41b0*/  FFMA.FTZ R137, R92, UR43, R137 ;  /* 0x0000002b5c897c23 */ /* 0x000fe40008010089 */
[----:B------:R-:W-:Y:S02]  /*41c0*/  FMUL.FTZ R131, R95, UR43 ;  /* 0x0000002b5f837c20 */ /* 0x000fe40008410000 */
[----:B------:R-:W-:Y:S01]  /*41d0*/  FMUL.FTZ R223, R222, R135 ;  /* 0x00000087dedf7220 */ /* 0x000fe20000410000 */
[----:B------:R0:W1:Y:S01]  /*41e0*/  @P0 LDS.64 R140, [R167.X8+0xa888] ;  /* 0x00a88800a78c0984 */ /* 0x0000620000008a00 */
[----:B------:R-:W-:Y:S02]  /*41f0*/  FMUL.FTZ R224, R224, R133 ;  /* 0x00000085e0e07220 */ /* 0x000fe40000410000 */
[----:B------:R-:W-:-:S02]  /*4200*/  FMUL.FTZ R222, R222, R137 ;  /* 0x00000089dede7220 */ /* 0x000fc40000410000 */
[----:B------:R-:W-:Y:S02]  /*4210*/  FADD.FTZ R220, R239, R239 ;  /* 0x000000efefdc7221 */ /* 0x000fe40000010000 */
[----:B------:R-:W-:Y:S02]  /*4220*/  FMUL.FTZ R135, R97, UR43 ;  /* 0x0000002b61877c20 */ /* 0x000fe40008410000 */
[----:B------:R-:W-:Y:S02]  /*4230*/  FFMA.FTZ R131, R94, UR42, -R131 ;  /* 0x0000002a5e837c23 */ /* 0x000fe40008010883 */
[----:B------:R-:W-:Y:S02]  /*4240*/  FMUL.FTZ R133, R95, UR42 ;  /* 0x0000002a5f857c20 */ /* 0x000fe40008410000 */
[----:B------:R-:W-:Y:S02]  /*4250*/  FMUL.FTZ R137, R97, UR42 ;  /* 0x0000002a61897c20 */ /* 0x000fe40008410000 */
[----:B------:R-:W-:-:S02]  /*4260*/  FADD.FTZ R218, R238, R238 ;  /* 0x000000eeeeda7221 */ /* 0x000fc40000010000 */
[----:B------:R-:W-:Y:S02]  /*4270*/  FFMA.FTZ R135, R96, UR42, -R135 ;  /* 0x0000002a60877c23 */ /* 0x000fe40008010887 */
[----:B------:R-:W-:Y:S02]  /*4280*/  FMUL.FTZ R221, R220, R131 ;  /* 0x00000083dcdd7220 */ /* 0x000fe40000410000 */
[----:B------:R-:W-:Y:S02]  /*4290*/  FFMA.FTZ R133, R94, UR43, R133 ;  /* 0x0000002b5e857c23 */ /* 0x000fe40008010085 */
[----:B------:R-:W-:Y:S02]  /*42a0*/  FFMA.FTZ R137, R96, UR43, R137 ;  /* 0x0000002b60897c23 */ /* 0x000fe40008010089 */
[----:B------:R-:W-:Y:S02]  /*42b0*/  FMUL.FTZ R131, R99, UR43 ;  /* 0x0000002b63837c20 */ /* 0x000fe40008410000 */
[----:B------:R-:W-:-:S02]  /*42c0*/  FMUL.FTZ R219, R218, R135 ;  /* 0x00000087dadb7220 */ /* 0x000fc40000410000 */
[----:B------:R-:W-:Y:S02]  /*42d0*/  FMUL.FTZ R220, R220, R133 ;  /* 0x00000085dcdc7220 */ /* 0x000fe40000410000 */
[----:B------:R-:W-:Y:S02]  /*42e0*/  FMUL.FTZ R218, R218, R137 ;  /* 0x00000089dada7220 */ /* 0x000fe40000410000 */
[----:B------:R-:W-:Y:S02]  /*42f0*/  FADD.FTZ R216, R237, R237 ;  /* 0x000000ededd87221 */ /* 0x000fe40000010000 */
[----:B------:R-:W-:Y:S02]  /*4300*/  FMUL.FTZ R135, R101, UR43 ;  /* 0x0000002b65877c20 */ /* 0x000fe40008410000 */
[----:B------:R-:W-:Y:S02]  /*4310*/  FFMA.FTZ R131, R98, UR42, -R131 ;  /* 0x0000002a62837c23 */ /* 0x000fe40008010883 */
[----:B------:R-:W-:-:S02]  /*4320*/  FMUL.FTZ R133, R99, UR42 ;  /* 0x0000002a63857c20 */ /* 0x000fc40008410000 */
[----:B------:R-:W-:Y:S02]  /*4330*/  FMUL.FTZ R137, R101, UR42 ;  /* 0x0000002a65897c20 */ /* 0x000fe40008410000 */
[----:B------:R-:W-:Y:S02]  /*4340*/  FADD.FTZ R186, R236, R236 ;  /* 0x000000ececba7221 */ /* 0x000fe40000010000 */
[----:B------:R-:W-:Y:S02]  /*4350*/  FFMA.FTZ R135, R100, UR42, -R135 ;  /* 0x0000002a64877c23 */ /* 0x000fe40008010887 */
[----:B------:R-:W-:Y:S02]  /*4360*/  FMUL.FTZ R217, R216, R131 ;  /* 0x00000083d8d97220 */ /* 0x000fe40000410000 */
[----:B------:R-:W-:Y:S02]  /*4370*/  FFMA.FTZ R133, R98, UR43, R133 ;  /* 0x0000002b62857c23 */ /* 0x000fe40008010085 */
[----:B------:R-:W-:-:S02]  /*4380*/  FFMA.FTZ R137, R100, UR43, R137 ;  /* 0x0000002b64897c23 */ /* 0x000fc40008010089 */
[----:B------:R-:W-:Y:S02]  /*4390*/  FMUL.FTZ R131, R103, UR43 ;  /* 0x0000002b67837c20 */ /* 0x000fe40008410000 */
[----:B------:R-:W-:Y:S02]  /*43a0*/  FMUL.FTZ R215, R186, R135 ;  /* 0x00000087bad77220 */ /* 0x000fe40000410000 */
[----:B------:R-:W-:Y:S02]  /*43b0*/  FMUL.FTZ R216, R216, R133 ;  /* 0x00000085d8d87220 */ /* 0x000fe40000410000 */
[----:B------:R-:W-:Y:S02]  /*43c0*/  FMUL.FTZ R186, R186, R137 ;  /* 0x00000089baba7220 */ /* 0x000fe40000410000 */
[----:B------:R-:W-:Y:S02]  /*43d0*/  FADD.FTZ R184, R235, R235 ;  /* 0x000000ebebb87221 */ /* 0x000fe40000010000 */
[----:B----4-:R-:W-:-:S02]  /*43e0*/  FMUL.FTZ R135, R105, UR43 ;  /* 0x0000002b69877c20 */ /* 0x010fc40008410000 */
[----:B------:R-:W-:Y:S02]  /*43f0*/  FFMA.FTZ R131, R102, UR42, -R131 ;  /* 0x0000002a66837c23 */ /* 0x000fe40008010883 */
[----:B------:R-:W-:Y:S02]  /*4400*/  FMUL.FTZ R133, R103, UR42 ;  /* 0x0000002a67857c20 */ /* 0x000fe40008410000 */
[----:B------:R-:W-:Y:S02]  /*4410*/  FMUL.FTZ R137, R105, UR42 ;  /* 0x0000002a69897c20 */ /* 0x000fe40008410000 */
[----:B------:R-:W-:Y:S02]  /*4420*/  FADD.FTZ R182, R234, R234 ;  /* 0x000000eaeab67221 */ /* 0x000fe40000010000 */
[----:B------:R-:W-:Y:S02]  /*4430*/  FFMA.FTZ R135, R104, UR42, -R135 ;  /* 0x0000002a68877c23 */ /* 0x000fe40008010887 */
[----:B------:R-:W-:-:S02]  /*4440*/  FMUL.FTZ R185, R184, R131 ;  /* 0x00000083b8b97220 */ /* 0x000fc40000410000 */
[----:B------:R-:W-:Y:S02]  /*4450*/  FFMA.FTZ R133, R102, UR43, R133 ;  /* 0x0000002b66857c23 */ /* 0x000fe40008010085 */
[----:B------:R-:W-:Y:S02]  /*4460*/  FFMA.FTZ R137, R104, UR43, R137 ;  /* 0x0000002b68897c23 */ /* 0x000fe40008010089 */
[----:B------:R-:W-:Y:S02]  /*4470*/  FMUL.FTZ R131, R107, UR43 ;  /* 0x0000002b6b837c20 */ /* 0x000fe40008410000 */
[----:B------:R-:W-:Y:S02]  /*4480*/  FMUL.FTZ R183, R182, R135 ;  /* 0x00000087b6b77220 */ /* 0x000fe40000410000 */
        /* <DEDUP_REMOVED lines=17> */
[----:B------:R-:W-:Y:S02]  /*45a0*/  FFMA.FTZ R131, R110, UR42, -R131 ;  /* 0x0000002a6e837c23 */ /* 0x000fe40008010883 */
[----:B------:R-:W-:Y:S02]  /*45b0*/  FMUL.FTZ R135, R113, UR43 ;  /* 0x0000002b71877c20 */ /* 0x000fe40008410000 */
[----:B------:R-:W-:-:S02]  /*45c0*/  FMUL.FTZ R124, R0, R125 ;  /* 0x0000007d007c7220 */ /* 0x000fc40000410000 */
[----:B------:R-:W-:Y:S02]  /*45d0*/  FMUL.FTZ R133, R111, UR42 ;  /* 0x0000002a6f857c20 */ /* 0x000fe40008410000 */
[----:B------:R-:W-:Y:S02]  /*45e0*/  FMUL.FTZ R137, R113, UR42 ;  /* 0x0000002a71897c20 */ /* 0x000fe40008410000 */
[----:B------:R-:W-:Y:S02]  /*45f0*/  FMUL.FTZ R177, R176, R131 ;  /* 0x00000083b0b17220 */ /* 0x000fe40000410000 */
[----:B------:R-:W-:Y:S02]  /*4600*/  FADD.FTZ R174, R230, R230 ;  /* 0x000000e6e6ae7221 */ /* 0x000fe40000010000 */
[----:B------:R-:W-:Y:S02]  /*4610*/  FFMA.FTZ R135, R112, UR42, -R135 ;  /* 0x0000002a70877c23 */ /* 0x000fe40008010887 */
[----:B------:R-:W-:-:S02]  /*4620*/  FMUL.FTZ R128, R0, R129 ;  /* 0x0000008100807220 */ /* 0x000fc40000410000 */
[----:B------:R-:W-:Y:S01]  /*4630*/  FFMA.FTZ R124, R2, R129, -R124 ;  /* 0x00000081027c7223 */ /* 0x000fe2000001087c */
[----:B------:R-:W-:Y:S01]  /*4640*/  BSSY B0, `(.L_x_2503) ;  /* 0x000001c000007945 */ /* 0x000fe20003800000 */
[----:B------:R-:W-:Y:S02]  /*4650*/  FFMA.FTZ R133, R110, UR43, R133 ;  /* 0x0000002b6e857c23 */ /* 0x000fe40008010085 */
[----:B------:R-:W-:Y:S02]  /*4660*/  FFMA.FTZ R137, R112, UR43, R137 ;  /* 0x0000002b70897c23 */ /* 0x000fe40008010089 */
[C---:B------:R-:W-:Y:S02]  /*4670*/  FMUL.FTZ R129, R115.reuse, UR43 ;  /* 0x0000002b73817c20 */ /* 0x040fe40008410000 */
[----:B------:R-:W-:Y:S01]  /*4680*/  FMUL.FTZ R131, R115, UR42 ;  /* 0x0000002a73837c20 */ /* 0x000fe20008410000 */
[----:B------:R-:W-:Y:S01]  /*4690*/  LEA.HI R246, R167, R167, RZ, 0x1e ;  /* 0x000000a7a7f67211 */ /* 0x000fe200078ff0ff */
[----:B------:R-:W-:-:S02]  /*46a0*/  FMUL.FTZ R175, R174, R135 ;  /* 0x00000087aeaf7220 */ /* 0x000fc40000410000 */
[----:B------:R-:W-:Y:S02]  /*46b0*/  FMUL.FTZ R176, R176, R133 ;  /* 0x00000085b0b07220 */ /* 0x000fe40000410000 */
[----:B------:R-:W-:Y:S02]  /*46c0*/  FMUL.FTZ R174, R174, R137 ;  /* 0x00000089aeae7220 */ /* 0x000fe40000410000 */
[----:B------:R-:W-:Y:S02]  /*46d0*/  FFMA.FTZ R125, R2, R125, R128 ;  /* 0x0000007d027d7223 */ /* 0x000fe40000010080 */
[----:B------:R-:W-:Y:S02]  /*46e0*/  FADD.FTZ R168, R244, R244 ;  /* 0x000000f4f4a87221 */ /* 0x000fe40000010000 */
[C---:B------:R-:W-:Y:S02]  /*46f0*/  FFMA.FTZ R129, R114.reuse, UR42, -R129 ;  /* 0x0000002a72817c23 */ /* 0x040fe40008010881 */
[----:B------:R-:W-:-:S02]  /*4700*/  FFMA.FTZ R131, R114, UR43, R131 ;  /* 0x0000002b72837c23 */ /* 0x000fc40008010083 */
[----:B------:R-:W-:Y:S02]  /*4710*/  FADD.FTZ R126, R31, R126 ;  /* 0x0000007e1f7e7221 */ /* 0x000fe40000010000 */
        /* <DEDUP_REMOVED lines=14> */
.L_x_2504:
[----:B01----:R-:W-:Y:S05]  /*4800*/  BSYNC B0 ;  /* 0x0000000000007941 */ /* 0x003fea0003800000 */
.L_x_2503:
        /* <DEDUP_REMOVED lines=58> */
.L_x_2611:
        /* <DEDUP_REMOVED lines=68> */
.L_x_2612:
[----:B------:R-:W-:Y:S01]  /*4ff0*/  MOV R133, R126 ;  /* 0x0000007e00857202 */ /* 0x000fe20000000f00 */
[-C--:B--2---:R-:W-:Y:S01]  /*5000*/  FMUL.FTZ R129, R127, R131.reuse ;  /* 0x000000837f817220 */ /* 0x084fe20000410000 */
[----:B------:R-:W-:Y:S01]  /*5010*/  ISETP.GE.AND P0, PT, R248, 0x10, PT ;  /* 0x00000010f800780c */ /* 0x000fe20003f06270 */
[----:B-1----:R-:W-:Y:S01]  /*5020*/  FMUL.FTZ R125, R132, R131 ;  /* 0x00000083847d7220 */ /* 0x002fe20000410000 */
[----:B0-----:R-:W-:Y:S01]  /*5030*/  MOV R126, R138 ;  /* 0x0000008a007e7202 */ /* 0x001fe20000000f00 */
[----:B---3--:R-:W-:-:S02]  /*5040*/  FFMA.FTZ R129, R136, R133, -R129 ;  /* 0x0000008588817223 */ /* 0x008fc40000010881 */
[----:B------:R-:W-:Y:S02]  /*5050*/  FMUL.FTZ R136, R136, R131 ;  /* 0x0000008388887220 */ /* 0x000fe40000410000 */
        /* <DEDUP_REMOVED lines=12> */
[----:B-----5:R-:W-:Y:S05]  /*5120*/  CALL.REL.NOINC `($__internal_64_$__cuda_sm70_shflsync_idx_p) ;  /* 0x00008fc000007944 */ /* 0x020fea0003c00000 */
.L_x_2509:
[----:B------:R-:W-:Y:S05]  /*5130*/  BRA.CONV ~URZ, `(.L_x_2510) ;  /* 0x000000537f007947 */ /* 0x000fea000b800000 */
[----:B-1----:R-:W-:Y:S01]  /*5140*/  HFMA2.MMA R130, -RZ, RZ, 0, 1.847743988037109375e-06 ;  /* 0x0000001fff827435 */ /* 0x002fe200000001ff */
[----:B------:R-:W-:Y:S02]  /*5150*/  MOV R128, R137 ;  /* 0x0000008900807202 */ /* 0x000fe40000000f00 */
[----:B------:R-:W-:Y:S02]  /*5160*/  MOV R250, 0xffffffff ;  /* 0xffffffff00fa7802 */ /* 0x000fe40000000f00 */
[----:B------:R-:W-:-:S02]  /*5170*/  MOV R129, 0x5190 ;  /* 0x0000519000817802 */ /* 0x000fc40000000f00 */
[----:B0----5:R-:W-:Y:S05]  /*5180*/  CALL.REL.NOINC `($__internal_64_$__cuda_sm70_shflsync_idx_p) ;  /* 0x00008f6000007944 */ /* 0x021fea0003c00000 */
.L_x_2510:
[----:B------:R-:W-:Y:S05]  /*5190*/  BRA.CONV ~URZ, `(.L_x_2511) ;  /* 0x000000537f007947 */ /* 0x000fea000b800000 */
[----:B-1----:R-:W-:Y:S01]  /*51a0*/  HFMA2.MMA R130, -RZ, RZ, 0, 1.847743988037109375e-06 ;  /* 0x0000001fff827435 */ /* 0x002fe200000001ff */
[----:B------:R-:W-:-:S02]  /*51b0*/  MOV R128, R126 ;  /* 0x0000007e00807202 */ /* 0x000fc40000000f00 */
[----:B------:R-:W-:Y:S02]  /*51c0*/  MOV R250, 0xffffffff ;  /* 0xffffffff00fa7802 */ /* 0x000fe40000000f00 */
[----:B------:R-:W-:Y:S02]  /*51d0*/  MOV R129, 0x51f0 ;  /* 0x000051f000817802 */ /* 0x000fe40000000f00 */
[----:B0----5:R-:W-:Y:S05]  /*51e0*/  CALL.REL.NOINC `($__internal_64_$__cuda_sm70_shflsync_idx_p) ;  /* 0x00008f0000007944 */ /* 0x021fea0003c00000 */
.L_x_2511:
[----:B------:R-:W-:Y:S05]  /*51f0*/  BRA.CONV ~URZ, `(.L_x_2512) ;  /* 0x000000537f007947 */ /* 0x000fea000b800000 */
[----:B-1----:R-:W-:Y:S01]  /*5200*/  HFMA2.MMA R130, -RZ, RZ, 0, 1.847743988037109375e-06 ;  /* 0x0000001fff827435 */ /* 0x002fe200000001ff */
[----:B------:R-:W-:Y:S02]  /*5210*/  MOV R128, R139 ;  /* 0x0000008b00807202 */ /* 0x000fe40000000f00 */
[----:B------:R-:W-:Y:S02]  /*5220*/  MOV R250, 0xffffffff ;  /* 0xffffffff00fa7802 */ /* 0x000fe40000000f00 */
[----:B------:R-:W-:Y:S02]  /*5230*/  MOV R129, 0x5250 ;  /* 0x0000525000817802 */ /* 0x000fe40000000f00 */
[----:B0----5:R-:W-:Y:S05]  /*5240*/  CALL.REL.NOINC `($__internal_64_$__cuda_sm70_shflsync_idx_p) ;  /* 0x00008ea000007944 */ /* 0x021fea0003c00000 */
.L_x_2512:
[----:B------:R-:W-:Y:S05]  /*5250*/  BRA.DIV ~URZ, `(.L_x_2513) ;  /* 0x00007ca27f007947 */ /* 0x000fea000b800000 */
[----:B-----5:R2:W3:Y:S04]  /*5260*/  SHFL.IDX PT, R188, R120, RZ, 0x1f ;  /* 0x00001fff78bc7589 */ /* 0x0204e800000e0000 */
[----:B------:R2:W4:Y:S04]  /*5270*/  SHFL.IDX PT, R189, R121, RZ, 0x1f ;  /* 0x00001fff79bd7589 */ /* 0x00052800000e0000 */
[----:B------:R2:W1:Y:S04]  /*5280*/  SHFL.IDX PT, R124, R122, RZ, 0x1f ;  /* 0x00001fff7a7c7589 */ /* 0x00046800000e0000 */
[----:B------:R2:W0:Y:S04]  /*5290*/  SHFL.IDX PT, R131, R123, RZ, 0x1f ;  /* 0x00001fff7b837589 */ /* 0x00042800000e0000 */
[----:B------:R2:W0:Y:S04]  /*52a0*/  SHFL.UP PT, R136, R133, 0x1, RZ ;  /* 0x0420000085887989 */ /* 0x00042800000e00ff */
[----:B------:R-:W0:Y:S04]  /*52b0*/  SHFL.UP PT, R137, R137, 0x1, RZ ;  /* 0x0420000089897989 */ /* 0x000e2800000e00ff */
[----:B------:R2:W0:Y:S04]  /*52c0*/  SHFL.UP PT, R138, R126, 0x1, RZ ;  /* 0x042000007e8a7989 */ /* 0x00042800000e00ff */
[----:B------:R-:W0:Y:S02]  /*52d0*/  SHFL.UP PT, R139, R139, 0x1, RZ ;  /* 0x042000008b8b7989 */ /* 0x000e2400000e00ff */
.L_x_2613:
        /* <DEDUP_REMOVED lines=50> */
.L_x_2506:
[----:B0-----:R-:W-:Y:S05]  /*5600*/  BSYNC B0 ;  /* 0x0000000000007941 */ /* 0x001fea0003800000 */
.L_x_2505:
[CC--:B-----5:R-:W-:Y:S01]  /*5610*/  FMUL.FTZ R121, R0.reuse, R141.reuse ;  /* 0x0000008d00797220 */ /* 0x0e0fe20000410000 */
[----:B------:R-:W-:Y:S01]  /*5620*/  WARPSYNC 0xffffffff ;  /* 0xffffffff00007948 */ /* 0x000fe20003800000 */
[-C--:B------:R-:W-:Y:S01]  /*5630*/  FMUL.FTZ R120, R0, -R140.reuse ;  /* 0x8000008c00787220 */ /* 0x080fe20000410000 */
[----:B------:R-:W-:Y:S01]  /*5640*/  BAR.SYNC.DEFER_BLOCKING 0x0 ;  /* 0x0000000000007b1d */ /* 0x000fe20000010000 */
[C---:B------:R-:W-:Y:S01]  /*5650*/  FFMA.FTZ R121, R2.reuse, R140, -R121 ;  /* 0x0000008c02797223 */ /* 0x040fe20000010879 */
[----:B------:R-:W-:Y:S01]  /*5660*/  LOP3.LUT P0, RZ, R167, 0x1f, RZ, 0xc0, !PT ;  /* 0x0000001fa7ff7812 */ /* 0x000fe2000780c0ff */
[----:B------:R-:W-:Y:S02]  /*5670*/  FFMA.FTZ R120, R2, -R141, R120 ;  /* 0x8000008d02787223 */ /* 0x000fe40000010078 */
[-C--:B------:R-:W-:Y:S01]  /*5680*/  FMUL.FTZ R122, R0, R172.reuse ;  /* 0x000000ac007a7220 */ /* 0x080fe20000410000 */
[----:B------:R-:W-:Y:S01]  /*5690*/  BSSY B0, `(.L_x_2514) ;  /* 0x00001d9000007945 */ /* 0x000fe20003800000 */
[----:B------:R-:W-:-:S02]  /*56a0*/  FMUL.FTZ R123, R2, R172 ;  /* 0x000000ac027b7220 */ /* 0x000fc40000410000 */
[C---:B---3--:R-:W-:Y:S02]  /*56b0*/  FMUL.FTZ R125, R3.reuse, -R121 ;  /* 0x80000079037d7220 */ /* 0x048fe40000410000 */
[-C--:B------:R-:W-:Y:S02]  /*56c0*/  FMUL.FTZ R124, R3, -R120.reuse ;  /* 0x80000078037c7220 */ /* 0x080fe40000410000 */
[-C--:B------:R-:W-:Y:S02]  /*56d0*/  FFMA.FTZ R122, R2, R171.reuse, -R122 ;  /* 0x000000ab027a7223 */ /* 0x080fe4000001087a */
[----:B------:R-:W-:Y:S02]  /*56e0*/  FFMA.FTZ R123, -R0, R171, -R123 ;  /* 0x000000ab007b7223 */ /* 0x000fe4000001097b */
[C---:B------:R-:W-:Y:S02]  /*56f0*/  FFMA.FTZ R125, R4.reuse, R120, R125 ;  /* 0x00000078047d7223 */ /* 0x040fe4000001007d */
[----:B------:R-:W-:-:S02]  /*5700*/  FFMA.FTZ R124, R4, R121, -R124 ;  /* 0x00000079047c7223 */ /* 0x000fc4000001087c */
[----:B------:R-:W-:Y:S02]  /*5710*/  FADD.FTZ R122, R169, R122 ;  /* 0x0000007aa97a7221 */ /* 0x000fe40000010000 */
[----:B------:R-:W-:Y:S02]  /*5720*/  FADD.FTZ R123, -R170, R123 ;  /* 0x0000007baa7b7221 */ /* 0x000fe40000010100 */
[C---:B------:R-:W-:Y:S02]  /*5730*/  FMUL.FTZ R127, R5.reuse, -R125 ;  /* 0x8000007d057f7220 */ /* 0x040fe40000410000 */
[----:B------:R-:W-:Y:S02]  /*5740*/  FMUL.FTZ R126, R5, -R124 ;  /* 0x8000007c057e7220 */ /* 0x000fe40000410000 */
[C---:B------:R-:W-:Y:S02]  /*5750*/  FMUL.FTZ R120, R3.reuse, -R122 ;  /* 0x8000007a03787220 */ /* 0x040fe40000410000 */
[----:B------:R-:W-:-:S02]  /*5760*/  FMUL.FTZ R121, R3, -R123 ;  /* 0x8000007b03797220 */ /* 0x000fc40000410000 */
[C---:B------:R-:W-:Y:S02]  /*5770*/  FFMA.FTZ R127, R6.reuse, R124, -R127 ;  /* 0x0000007c067f7223 */ /* 0x040fe4000001087f */
[----:B------:R-:W-:Y:S02]  /*5780*/  FFMA.FTZ R126, R6, R125, R126 ;  /* 0x0000007d067e7223 */ /* 0x000fe4000001007e */
[C---:B------:R-:W-:Y:S02]  /*5790*/  FFMA.FTZ R123, R4.reuse, R123, R120 ;  /* 0x0000007b047b7223 */ /* 0x040fe40000010078 */
[----:B------:R-:W-:Y:S02]  /*57a0*/  FFMA.FTZ R122, R4, R122, -R121 ;  /* 0x0000007a047a7223 */ /* 0x000fe40000010879 */
[C---:B------:R-:W-:Y:S02]  /*57b0*/  FMUL.FTZ R121, R7.reuse, -R127 ;  /* 0x8000007f07797220 */ /* 0x040fe40000410000 */
[----:B------:R-:W-:-:S02]  /*57c0*/  FMUL.FTZ R120, R7, -R126 ;  /* 0x8000007e07787220 */ /* 0x000fc40000410000 */
[----:B------:R-:W-:Y:S02]  /*57d0*/  FADD.FTZ R123, -R168, R123 ;  /* 0x0000007ba87b7221 */ /* 0x000fe40000010100 */
[----:B------:R-:W-:Y:S02]  /*57e0*/  FADD.FTZ R122, R173, R122 ;  /* 0x0000007aad7a7221 */ /* 0x000fe40000010000 */
[C---:B------:R-:W-:Y:S02]  /*57f0*/  FFMA.FTZ R126, R8.reuse, R126, R121 ;  /* 0x0000007e087e7223 */ /* 0x040fe40000010079 */
[----:B------:R-:W-:Y:S02]  /*5800*/  FFMA.FTZ R127, R8, R127, -R120 ;  /* 0x0000007f087f7223 */ /* 0x000fe40000010878 */
[C---:B------:R-:W-:Y:S02]  /*5810*/  FMUL.FTZ R121, R5.reuse, -R123 ;  /* 0x8000007b05797220 */ /* 0x040fe40000410000 */
[----:B------:R-:W-:-:S02]  /*5820*/  FMUL.FTZ R120, R5, -R122 ;  /* 0x8000007a05787220 */ /* 0x000fc40000410000 */
[C---:B------:R-:W-:Y:S02]  /*5830*/  FMUL.FTZ R124, R9.reuse, -R126 ;  /* 0x8000007e097c7220 */ /* 0x040fe40000410000 */
[-C--:B------:R-:W-:Y:S02]  /*5840*/  FMUL.FTZ R125, R9, -R127.reuse ;  /* 0x8000007f097d7220 */ /* 0x080fe40000410000 */
[----:B------:R-:W-:Y:S02]  /*5850*/  FFMA.FTZ R122, R6, R122, -R121 ;  /* 0x0000007a067a7223 */ /* 0x000fe40000010879 */
[C---:B------:R-:W-:Y:S01]  /*5860*/  FFMA.FTZ R124, R10.reuse, R127, -R124 ;  /* 0x0000007f0a7c7223 */ /* 0x040fe2000001087c */
[----:B------:R-:W-:Y:S01]  /*5870*/  MOV R127, UR29 ;  /* 0x0000001d007f7c02 */ /* 0x000fe20008000f00 */
[----:B------:R-:W-:Y:S02]  /*5880*/  FFMA.FTZ R125, R10, R126, R125 ;  /* 0x0000007e0a7d7223 */ /* 0x000fe4000001007d */
[----:B------:R-:W-:Y:S01]  /*5890*/  FADD.FTZ R122, R175, R122 ;  /* 0x0000007aaf7a7221 */ /* 0x000fe20000010000 */
[----:B------:R-:W-:Y:S01]  /*58a0*/  ISETP.GE.OR P0, PT, R127, c[0x0][0x174], P0 ;  /* 0x00005d007f007a0c */ /* 0x000fe20000706670 */
[----:B------:R-:W-:-:S02]  /*58b0*/  FFMA.FTZ R123, R6, R123, R120 ;  /* 0x0000007b067b7223 */ /* 0x000fc40000010078 */
[CC--:B------:R-:W-:Y:S02]  /*58c0*/  FMUL.FTZ R121, R11.reuse, -R125.reuse ;  /* 0x8000007d0b797220 */ /* 0x0c0fe40000410000 */
[----:B------:R-:W-:Y:S02]  /*58d0*/  FMUL.FTZ R126, R11, -R124 ;  /* 0x8000007c0b7e7220 */ /* 0x000fe40000410000 */
[----:B------:R-:W-:Y:S02]  /*58e0*/  FMUL.FTZ R120, R7, -R122 ;  /* 0x8000007a07787220 */ /* 0x000fe40000410000 */
[----:B------:R-:W-:Y:S02]  /*58f0*/  FADD.FTZ R123, -R174, R123 ;  /* 0x0000007bae7b7221 */ /* 0x000fe40000010100 */
[C---:B------:R-:W-:Y:S02]  /*5900*/  FFMA.FTZ R126, R12.reuse, R125, R126 ;  /* 0x0000007d0c7e7223 */ /* 0x040fe4000001007e */
[----:B------:R-:W-:-:S02]  /*5910*/  FFMA.FTZ R124, R12, R124, -R121 ;  /* 0x0000007c0c7c7223 */ /* 0x000fc40000010879 */
[CC--:B------:R-:W-:Y:S02]  /*5920*/  FFMA.FTZ R125, R8.reuse, R123.reuse, R120 ;  /* 0x0000007b087d7223 */ /* 0x0c0fe40000010078 */
[----:B------:R-:W-:Y:S01]  /*5930*/  FMUL.FTZ R123, R7, -R123 ;  /* 0x8000007b077b7220 */ /* 0x000fe20000410000 */
[----:B------:R-:W0:Y:S01]  /*5940*/  LDS.64 R120, [R246.X16+0x8478] ;  /* 0x00847800f6787984 */ /* 0x000e22000000ca00 */
[C---:B------:R-:W-:Y:S02]  /*5950*/  FMUL.FTZ R129, R13.reuse, -R124 ;  /* 0x8000007c0d817220 */ /* 0x040fe40000410000 */
[----:B------:R-:W-:Y:S02]  /*5960*/  FFMA.FTZ R122, R8, R122, -R123 ;  /* 0x0000007a087a7223 */ /* 0x000fe4000001087b */
[----:B------:R-:W-:Y:S02]  /*5970*/  FMUL.FTZ R123, R13, -R126 ;  /* 0x8000007e0d7b7220 */ /* 0x000fe40000410000 */
[----:B------:R-:W-:-:S02]  /*5980*/  FADD.FTZ R125, -R176, R125 ;  /* 0x0000007db07d7221 */ /* 0x000fc40000010100 */
[----:B------:R-:W-:Y:S02]  /*5990*/  FADD.FTZ R122, R177, R122 ;  /* 0x0000007ab17a7221 */ /* 0x000fe40000010000 */
[C---:B------:R-:W-:Y:S02]  /*59a0*/  FFMA.FTZ R127, R14.reuse, R124, -R123 ;  /* 0x0000007c0e7f7223 */ /* 0x040fe4000001087b */
[----:B------:R-:W-:Y:S02]  /*59b0*/  FFMA.FTZ R129, R14, R126, R129 ;  /* 0x0000007e0e817223 */ /* 0x000fe40000010081 */
[C---:B------:R-:W-:Y:S02]  /*59c0*/  FMUL.FTZ R123, R9.reuse, -R125 ;  /* 0x8000007d097b7220 */ /* 0x040fe40000410000 */
[----:B------:R-:W-:Y:S02]  /*59d0*/  FMUL.FTZ R124, R9, -R122 ;  /* 0x8000007a097c7220 */ /* 0x000fe40000410000 */
[----:B------:R-:W-:-:S02]  /*59e0*/  FMUL.FTZ R126, R15, -R129 ;  /* 0x800000810f7e7220 */ /* 0x000fc40000410000 */
[C---:B------:R-:W-:Y:S02]  /*59f0*/  FFMA.FTZ R122, R10.reuse, R122, -R123 ;  /* 0x0000007a0a7a7223 */ /* 0x040fe4000001087b */
[----:B------:R-:W-:Y:S02]  /*5a00*/  FFMA.FTZ R125, R10, R125, R124 ;  /* 0x0000007d0a7d7223 */ /* 0x000fe4000001007c */
[-C--:B------:R-:W-:Y:S02]  /*5a10*/  FMUL.FTZ R128, R15, -R127.reuse ;  /* 0x8000007f0f807220 */ /* 0x080fe40000410000 */
[----:B------:R-:W-:Y:S02]  /*5a20*/  FFMA.FTZ R126, R16, R127, -R126 ;  /* 0x0000007f107e7223 */ /* 0x000fe4000001087e */
[----:B------:R-:W-:Y:S02]  /*5a30*/  FADD.FTZ R122, R179, R122 ;  /* 0x0000007ab37a7221 */ /* 0x000fe40000010000 */
[----:B------:R-:W-:-:S02]  /*5a40*/  FADD.FTZ R125, -R178, R125 ;  /* 0x0000007db27d7221 */ /* 0x000fc40000010100 */
[----:B------:R-:W-:Y:S02]  /*5a50*/  FFMA.FTZ R128, R16, R129, R128 ;  /* 0x0000008110807223 */ /* 0x000fe40000010080 */
[----:B------:R-:W-:Y:S02]  /*5a60*/  FMUL.FTZ R129, R17, -R126 ;  /* 0x8000007e11817220 */ /* 0x000fe40000410000 */
[C---:B------:R-:W-:Y:S02]  /*5a70*/  FMUL.FTZ R124, R11.reuse, -R122 ;  /* 0x8000007a0b7c7220 */ /* 0x040fe40000410000 */
[----:B------:R-:W-:Y:S02]  /*5a80*/  FMUL.FTZ R123, R11, -R125 ;  /* 0x8000007d0b7b7220 */ /* 0x000fe40000410000 */
[-C--:B------:R-:W-:Y:S02]  /*5a90*/  FMUL.FTZ R127, R17, -R128.reuse ;  /* 0x80000080117f7220 */ /* 0x080fe40000410000 */
[----:B------:R-:W-:-:S02]  /*5aa0*/  FFMA.FTZ R129, R18, R128, R129 ;  /* 0x0000008012817223 */ /* 0x000fc40000010081 */
[C---:B------:R-:W-:Y:S02]  /*5ab0*/  FFMA.FTZ R125, R12.reuse, R125, R124 ;  /* 0x0000007d0c7d7223 */ /* 0x040fe4000001007c */
[----:B------:R-:W-:Y:S02]  /*5ac0*/  FFMA.FTZ R122, R12, R122, -R123 ;  /* 0x0000007a0c7a7223 */ /* 0x000fe4000001087b */
[----:B------:R-:W-:Y:S02]  /*5ad0*/  FFMA.FTZ R127, R18, R126, -R127 ;  /* 0x0000007e127f7223 */ /* 0x000fe4000001087f */
[----:B------:R-:W-:Y:S02]  /*5ae0*/  FMUL.FTZ R123, R19, -R129 ;  /* 0x80000081137b7220 */ /* 0x000fe40000410000 */
[----:B------:R-:W-:Y:S02]  /*5af0*/  FADD.FTZ R125, -R180, R125 ;  /* 0x0000007db47d7221 */ /* 0x000fe40000010100 */
[----:B------:R-:W-:-:S02]  /*5b00*/  FADD.FTZ R122, R181, R122 ;  /* 0x0000007ab57a7221 */ /* 0x000fc40000010000 */
[-C--:B------:R-:W-:Y:S02]  /*5b10*/  FMUL.FTZ R124, R19, -R127.reuse ;  /* 0x8000007f137c7220 */ /* 0x080fe40000410000 */
[C---:B------:R-:W-:Y:S02]  /*5b20*/  FFMA.FTZ R127, R20.reuse, R127, -R123 ;  /* 0x0000007f147f7223 */ /* 0x040fe4000001087b */
[C---:B------:R-:W-:Y:S02]  /*5b30*/  FMUL.FTZ R123, R13.reuse, -R125 ;  /* 0x8000007d0d7b7220 */ /* 0x040fe40000410000 */
[-C--:B------:R-:W-:Y:S02]  /*5b40*/  FMUL.FTZ R126, R13, -R122.reuse ;  /* 0x8000007a0d7e7220 */ /* 0x080fe40000410000 */
[----:B------:R-:W-:Y:S02]  /*5b50*/  FFMA.FTZ R129, R20, R129, R124 ;  /* 0x0000008114817223 */ /* 0x000fe4000001007c */
[----:B------:R-:W-:-:S02]  /*5b60*/  FFMA.FTZ R124, R14, R122, -R123 ;  /* 0x0000007a0e7c7223 */ /* 0x000fc4000001087b */
[----:B------:R-:W-:Y:S02]  /*5b70*/  FFMA.FTZ R125, R14, R125, R126 ;  /* 0x0000007d0e7d7223 */ /* 0x000fe4000001007e */
[C---:B0-----:R-:W-:Y:S02]  /*5b80*/  FMUL.FTZ R122, R161.reuse, R120 ;  /* 0x00000078a17a7220 */ /* 0x041fe40000410000 */
[-C--:B------:R-:W-:Y:S02]  /*5b90*/  FMUL.FTZ R161, R161, R121.reuse ;  /* 0x00000079a1a17220 */ /* 0x080fe40000410000 */
[----:B------:R-:W-:Y:S02]  /*5ba0*/  FADD.FTZ R125, -R182, R125 ;  /* 0x0000007db67d7221 */ /* 0x000fe40000010100 */
[----:B------:R-:W-:Y:S02]  /*5bb0*/  FADD.FTZ R124, R183, R124 ;  /* 0x0000007cb77c7221 */ /* 0x000fe40000010000 */
[----:B------:R-:W-:-:S02]  /*5bc0*/  FFMA.FTZ R122, R160, R121, R122 ;  /* 0x00000079a07a7223 */ /* 0x000fc4000001007a */
[----:B------:R-:W-:Y:S02]  /*5bd0*/  FFMA.FTZ R161, R160, R120, -R161 ;  /* 0x00000078a0a17223 */ /* 0x000fe400000108a1 */
[C---:B------:R-:W-:Y:S02]  /*5be0*/  FMUL.FTZ R121, R15.reuse, -R125 ;  /* 0x8000007d0f797220 */ /* 0x040fe40000410000 */
[-C--:B------:R-:W-:Y:S02]  /*5bf0*/  FMUL.FTZ R120, R15, -R124.reuse ;  /* 0x8000007c0f787220 */ /* 0x080fe40000410000 */
[----:B------:R-:W-:Y:S02]  /*5c00*/  FADD.FTZ R208, RZ, R122 ;  /* 0x0000007affd07221 */ /* 0x000fe40000010000 */
[----:B------:R-:W-:Y:S02]  /*5c10*/  FADD.FTZ R207, R148, R161 ;  /* 0x000000a194cf7221 */ /* 0x000fe40000010000 */
[----:B------:R-:W-:-:S02]  /*5c20*/  FFMA.FTZ R124, R16, R124, -R121 ;  /* 0x0000007c107c7223 */ /* 0x000fc40000010879 */
[----:B------:R-:W-:Y:S02]  /*5c30*/  FFMA.FTZ R125, R16, R125, R120 ;  /* 0x0000007d107d7223 */ /* 0x000fe40000010078 */
[CC--:B------:R-:W-:Y:S02]  /*5c40*/  FMUL.FTZ R120, R29.reuse, R208.reuse ;  /* 0x000000d01d787220 */ /* 0x0c0fe40000410000 */
[-C--:B------:R-:W-:Y:S02]  /*5c50*/  FMUL.FTZ R121, R29, R207.reuse ;  /* 0x000000cf1d797220 */ /* 0x080fe40000410000 */
[C---:B------:R-:W-:Y:S02]  /*5c60*/  FFMA.FTZ R120, R30.reuse, R207, -R120 ;  /* 0x000000cf1e787223 */ /* 0x040fe40000010878 */
[----:B------:R-:W-:Y:S02]  /*5c70*/  FFMA.FTZ R121, R30, R208, R121 ;  /* 0x000000d01e797223 */ /* 0x000fe40000010079 */
[----:B------:R-:W-:-:S02]  /*5c80*/  FMUL.FTZ R128, R21, -R129 ;  /* 0x8000008115807220 */ /* 0x000fc40000410000 */
[-C--:B------:R-:W-:Y:S02]  /*5c90*/  FMUL.FTZ R130, R21, -R127.reuse ;  /* 0x8000007f15827220 */ /* 0x080fe40000410000 */
[----:B------:R-:W-:Y:S02]  /*5ca0*/  FADD.FTZ R206, R147, R120 ;  /* 0x0000007893ce7221 */ /* 0x000fe40000010000 */
[----:B------:R-:W-:Y:S02]  /*5cb0*/  FADD.FTZ R205, RZ, R121 ;  /* 0x00000079ffcd7221 */ /* 0x000fe40000010000 */
[C---:B------:R-:W-:Y:S02]  /*5cc0*/  FFMA.FTZ R128, R22.reuse, R127, -R128 ;  /* 0x0000007f16807223 */ /* 0x040fe40000010880 */
[----:B------:R-:W-:Y:S02]  /*5cd0*/  FFMA.FTZ R130, R22, R129, R130 ;  /* 0x0000008116827223 */ /* 0x000fe40000010082 */
[----:B------:R-:W-:-:S02]  /*5ce0*/  FMUL.FTZ R120, R27, R206 ;  /* 0x000000ce1b787220 */ /* 0x000fc40000410000 */
[-C--:B------:R-:W-:Y:S02]  /*5cf0*/  FMUL.FTZ R121, R27, R205.reuse ;  /* 0x000000cd1b797220 */ /* 0x080fe40000410000 */
[C---:B------:R-:W-:Y:S02]  /*5d00*/  FMUL.FTZ R127, R23.reuse, -R128 ;  /* 0x80000080177f7220 */ /* 0x040fe40000410000 */
[----:B------:R-:W-:Y:S02]  /*5d10*/  FMUL.FTZ R123, R23, -R130 ;  /* 0x80000082177b7220 */ /* 0x000fe40000410000 */
[C---:B------:R-:W-:Y:S02]  /*5d20*/  FFMA.FTZ R120, R28.reuse, R205, R120 ;  /* 0x000000cd1c787223 */ /* 0x040fe40000010078 */
[----:B------:R-:W-:Y:S02]  /*5d30*/  FFMA.FTZ R121, R28, R206, -R121 ;  /* 0x000000ce1c797223 */ /* 0x000fe40000010879 */
[C---:B------:R-:W-:Y:S01]  /*5d40*/  FFMA.FTZ R127, R24.reuse, R130, R127 ;  /* 0x00000082187f7223 */ /* 0x040fe2000001007f */
[----:B------:R-:W-:Y:S01]  /*5d50*/  MOV R130, UR7 ;  /* 0x0000000700827c02 */ /* 0x000fe20008000f00 */
[----:B------:R-:W-:-:S02]  /*5d60*/  FFMA.FTZ R123, R24, R128, -R123 ;  /* 0x00000080187b7223 */ /* 0x000fc4000001087b */
[----:B------:R-:W-:Y:S02]  /*5d70*/  FADD.FTZ R204, RZ, R120 ;  /* 0x00000078ffcc7221 */ /* 0x000fe40000010000 */
[----:B------:R-:W-:Y:S02]  /*5d80*/  FADD.FTZ R203, R146, R121 ;  /* 0x0000007992cb7221 */ /* 0x000fe40000010000 */
[C---:B------:R-:W-:Y:S02]  /*5d90*/  FMUL.FTZ R122, R25.reuse, -R127 ;  /* 0x8000007f197a7220 */ /* 0x040fe40000410000 */
[----:B------:R-:W-:Y:S02]  /*5da0*/  FADD.FTZ R125, -R184, R125 ;  /* 0x0000007db87d7221 */ /* 0x000fe40000010100 */
[C---:B------:R-:W-:Y:S02]  /*5db0*/  FMUL.FTZ R128, R25.reuse, -R123 ;  /* 0x8000007b19807220 */ /* 0x040fe40000410000 */
[----:B------:R-:W-:-:S02]  /*5dc0*/  FMUL.FTZ R120, R25, R204 ;  /* 0x000000cc19787220 */ /* 0x000fc40000410000 */
[----:B------:R-:W-:Y:S02]  /*5dd0*/  FMUL.FTZ R121, R25, R203 ;  /* 0x000000cb19797220 */ /* 0x000fe40000410000 */
[C---:B------:R-:W-:Y:S02]  /*5de0*/  FFMA.FTZ R126, R26.reuse, R123, -R122 ;  /* 0x0000007b1a7e7223 */ /* 0x040fe4000001087a */
[----:B------:R-:W-:Y:S02]  /*5df0*/  FADD.FTZ R124, R185, R124 ;  /* 0x0000007cb97c7221 */ /* 0x000fe40000010000 */
[----:B------:R-:W-:Y:S02]  /*5e00*/  FMUL.FTZ R123, R17, -R125 ;  /* 0x8000007d117b7220 */ /* 0x000fe40000410000 */
[C---:B------:R-:W-:Y:S02]  /*5e10*/  FFMA.FTZ R128, R26.reuse, R127, R128 ;  /* 0x0000007f1a807223 */ /* 0x040fe40000010080 */
[----:B------:R-:W-:-:S02]  /*5e20*/  FFMA.FTZ R120, R26, R203, -R120 ;  /* 0x000000cb1a787223 */ /* 0x000fc40000010878 */
[----:B------:R-:W-:Y:S02]  /*5e30*/  FFMA.FTZ R121, R26, R204, R121 ;  /* 0x000000cc1a797223 */ /* 0x000fe40000010079 */
[-C--:B------:R-:W-:Y:S02]  /*5e40*/  FMUL.FTZ R122, R17, -R124.reuse ;  /* 0x8000007c117a7220 */ /* 0x080fe40000410000 */
[----:B------:R-:W-:Y:S02]  /*5e50*/  FFMA.FTZ R124, R18, R124, -R123 ;  /* 0x0000007c127c7223 */ /* 0x000fe4000001087b */
[----:B------:R-:W-:Y:S02]  /*5e60*/  FMUL.FTZ R123, R27, -R128 ;  /* 0x800000801b7b7220 */ /* 0x000fe40000410000 */
[----:B------:R-:W-:Y:S02]  /*5e70*/  FADD.FTZ R202, R145, R120 ;  /* 0x0000007891ca7221 */ /* 0x000fe40000010000 */
[----:B------:R-:W-:-:S02]  /*5e80*/  FADD.FTZ R201, RZ, R121 ;  /* 0x00000079ffc97221 */ /* 0x000fc40000010000 */
[----:B------:R-:W-:Y:S02]  /*5e90*/  FFMA.FTZ R125, R18, R125, R122 ;  /* 0x0000007d127d7223 */ /* 0x000fe4000001007a */
[----:B------:R-:W-:Y:S02]  /*5ea0*/  FFMA.FTZ R120, R28, R126, -R123 ;  /* 0x0000007e1c787223 */ /* 0x000fe4000001087b */
[CC--:B------:R-:W-:Y:S02]  /*5eb0*/  FMUL.FTZ R122, R23.reuse, R202.reuse ;  /* 0x000000ca177a7220 */ /* 0x0c0fe40000410000 */
[-C--:B------:R-:W-:Y:S02]  /*5ec0*/  FMUL.FTZ R123, R23, R201.reuse ;  /* 0x000000c9177b7220 */ /* 0x080fe40000410000 */
[C---:B------:R-:W-:Y:S02]  /*5ed0*/  FFMA.FTZ R122, R24.reuse, R201, R122 ;  /* 0x000000c9187a7223 */ /* 0x040fe4000001007a */
[----:B------:R-:W-:-:S02]  /*5ee0*/  FFMA.FTZ R123, R24, R202, -R123 ;  /* 0x000000ca187b7223 */ /* 0x000fc4000001087b */
[----:B------:R-:W-:Y:S02]  /*5ef0*/  FADD.FTZ R200, RZ, R122 ;  /* 0x0000007affc87221 */ /* 0x000fe40000010000 */
[----:B------:R-:W-:Y:S02]  /*5f00*/  FADD.FTZ R199, R144, R123 ;  /* 0x0000007b90c77221 */ /* 0x000fe40000010000 */
[CC--:B------:R-:W-:Y:S02]  /*5f10*/  FMUL.FTZ R122, R21.reuse, R200.reuse ;  /* 0x000000c8157a7220 */ /* 0x0c0fe40000410000 */
[-C--:B------:R-:W-:Y:S02]  /*5f20*/  FMUL.FTZ R123, R21, R199.reuse ;  /* 0x000000c7157b7220 */ /* 0x080fe40000410000 */
[C---:B------:R-:W-:Y:S02]  /*5f30*/  FFMA.FTZ R122, R22.reuse, R199, -R122 ;  /* 0x000000c7167a7223 */ /* 0x040fe4000001087a */
[----:B------:R-:W-:-:S02]  /*5f40*/  FFMA.FTZ R123, R22, R200, R123 ;  /* 0x000000c8167b7223 */ /* 0x000fc4000001007b */
[----:B------:R-:W-:Y:S02]  /*5f50*/  FADD.FTZ R198, R143, R122 ;  /* 0x0000007a8fc67221 */ /* 0x000fe40000010000 */
[----:B------:R-:W-:Y:S02]  /*5f60*/  FADD.FTZ R197, RZ, R123 ;  /* 0x0000007bffc57221 */ /* 0x000fe40000010000 */
[----:B------:R-:W-:Y:S02]  /*5f70*/  FMUL.FTZ R127, R27, -R126 ;  /* 0x8000007e1b7f7220 */ /* 0x000fe40000410000 */
[----:B------:R-:W-:Y:S02]  /*5f80*/  FADD.FTZ R124, R215, R124 ;  /* 0x0000007cd77c7221 */ /* 0x000fe40000010000 */
[----:B------:R-:W-:Y:S02]  /*5f90*/  FADD.FTZ R125, -R186, R125 ;  /* 0x0000007dba7d7221 */ /* 0x000fe40000010100 */
[----:B------:R-:W-:-:S02]  /*5fa0*/  FMUL.FTZ R122, R19, R198 ;  /* 0x000000c6137a7220 */ /* 0x000fc40000410000 */
[C---:B------:R-:W-:Y:S02]  /*5fb0*/  FMUL.FTZ R123, R19.reuse, R197 ;  /* 0x000000c5137b7220 */ /* 0x040fe40000410000 */
[----:B------:R-:W-:Y:S02]  /*5fc0*/  FFMA.FTZ R121, R28, R128, R127 ;  /* 0x000000801c797223 */ /* 0x000fe4000001007f */
[C---:B------:R-:W-:Y:S02]  /*5fd0*/  FMUL.FTZ R126, R19.reuse, -R124 ;  /* 0x8000007c137e7220 */ /* 0x040fe40000410000 */
[----:B------:R-:W-:Y:S02]  /*5fe0*/  FMUL.FTZ R127, R19, -R125 ;  /* 0x8000007d137f7220 */ /* 0x000fe40000410000 */
[C---:B------:R-:W-:Y:S02]  /*5ff0*/  FFMA.FTZ R122, R20.reuse, R197, R122 ;  /* 0x000000c5147a7223 */ /* 0x040fe4000001007a */
[----:B------:R-:W-:-:S02]  /*6000*/  FFMA.FTZ R123, R20, R198, -R123 ;  /* 0x000000c6147b7223 */ /* 0x000fc4000001087b */
[C---:B------:R-:W-:Y:S02]  /*6010*/  FFMA.FTZ R125, R20.reuse, R125, R126 ;  /* 0x0000007d147d7223 */ /* 0x040fe4000001007e */
[----:B------:R-:W-:Y:S02]  /*6020*/  FFMA.FTZ R124, R20, R124, -R127 ;  /* 0x0000007c147c7223 */ /* 0x000fe4000001087f */
[----:B------:R-:W-:Y:S02]  /*6030*/  FADD.FTZ R196, RZ, R122 ;  /* 0x0000007affc47221 */ /* 0x000fe40000010000 */
[----:B------:R-:W-:Y:S02]  /*6040*/  FADD.FTZ R195, R142, R123 ;  /* 0x0000007b8ec37221 */ /* 0x000fe40000010000 */
[----:B------:R-:W-:Y:S02]  /*6050*/  FADD.FTZ R125, -R216, R125 ;  /* 0x0000007dd87d7221 */ /* 0x000fe40000010100 */
[----:B------:R-:W-:-:S02]  /*6060*/  FADD.FTZ R124, R217, R124 ;  /* 0x0000007cd97c7221 */ /* 0x000fc40000010000 */
[C---:B------:R-:W-:Y:S02]  /*6070*/  FMUL.FTZ R122, R17.reuse, R196 ;  /* 0x000000c4117a7220 */ /* 0x040fe40000410000 */
[----:B------:R-:W-:Y:S02]  /*6080*/  FMUL.FTZ R123, R17, R195 ;  /* 0x000000c3117b7220 */ /* 0x000fe40000410000 */
[C---:B------:R-:W-:Y:S02]  /*6090*/  FMUL.FTZ R127, R21.reuse, -R125 ;  /* 0x8000007d157f7220 */ /* 0x040fe40000410000 */
[----:B------:R-:W-:Y:S02]  /*60a0*/  FMUL.FTZ R126, R21, -R124 ;  /* 0x8000007c157e7220 */ /* 0x000fe40000410000 */
[C---:B------:R-:W-:Y:S02]  /*60b0*/  FFMA.FTZ R122, R18.reuse, R195, -R122 ;  /* 0x000000c3127a7223 */ /* 0x040fe4000001087a */
[----:B------:R-:W-:-:S02]  /*60c0*/  FFMA.FTZ R123, R18, R196, R123 ;  /* 0x000000c4127b7223 */ /* 0x000fc4000001007b */
[C---:B------:R-:W-:Y:S02]  /*60d0*/  FFMA.FTZ R124, R22.reuse, R124, -R127 ;  /* 0x0000007c167c7223 */ /* 0x040fe4000001087f */
[----:B------:R-:W-:Y:S02]  /*60e0*/  FFMA.FTZ R125, R22, R125, R126 ;  /* 0x0000007d167d7223 */ /* 0x000fe4000001007e */
[----:B------:R-:W-:Y:S02]  /*60f0*/  FADD.FTZ R194, R39, R122 ;  /* 0x0000007a27c27221 */ /* 0x000fe40000010000 */
[----:B------:R-:W-:Y:S02]  /*6100*/  FADD.FTZ R193, RZ, R123 ;  /* 0x0000007bffc17221 */ /* 0x000fe40000010000 */
[----:B------:R-:W-:Y:S02]  /*6110*/  FADD.FTZ R124, R219, R124 ;  /* 0x0000007cdb7c7221 */ /* 0x000fe40000010000 */
[----:B------:R-:W-:-:S02]  /*6120*/  FADD.FTZ R125, -R218, R125 ;  /* 0x0000007dda7d7221 */ /* 0x000fc40000010100 */
[C---:B------:R-:W-:Y:S02]  /*6130*/  FMUL.FTZ R122, R15.reuse, R194 ;  /* 0x000000c20f7a7220 */ /* 0x040fe40000410000 */
[----:B------:R-:W-:Y:S02]  /*6140*/  FMUL.FTZ R123, R15, R193 ;  /* 0x000000c10f7b7220 */ /* 0x000fe40000410000 */
        /* <DEDUP_REMOVED lines=42> */
[----:B------:R-:W-:Y:S01]  /*63f0*/  FADD.FTZ R161, RZ, R161 ;  /* 0x000000a1ffa17221 */ /* 0x000fe20000010000 */
[----:B------:R-:W-:Y:S01]  /*6400*/  CS2R R126, SRZ ;  /* 0x00000000007e7805 */ /* 0x000fe2000001ff00 */
        /* <DEDUP_REMOVED lines=9> */
[----:B------:R-:W-:Y:S01]  /*64a0*/  FFMA.FTZ R120, R30, R120, -R125 ;  /* 0x000000781e787223 */ /* 0x000fe2000001087d */
[----:B------:R-:W-:Y:S01]  /*64b0*/  HFMA2.MMA R125, -RZ, RZ, 0, 0 ;  /* 0x00000000ff7d7435 */ /* 0x000fe200000001ff */
[----:B------:R-:W-:Y:S02]  /*64c0*/  FADD.FTZ R209, R34, R129 ;  /* 0x0000008122d17221 */ /* 0x000fe40000010000 */
[----:B------:R-:W-:Y:S02]  /*64d0*/  FADD.FTZ R210, RZ, R128 ;  /* 0x00000080ffd27221 */ /* 0x000fe40000010000 */
[----:B------:R-:W-:Y:S01]  /*64e0*/  FFMA.FTZ R121, R30, R121, R124 ;  /* 0x000000791e797223 */ /* 0x000fe2000001007c */
[----:B------:R-:W-:Y:S01]  /*64f0*/  MOV R124, 0x3f800000 ;  /* 0x3f800000007c7802 */ /* 0x000fe20000000f00 */
[C---:B------:R-:W-:Y:S02]  /*6500*/  FMUL.FTZ R129, R5.reuse, R209 ;  /* 0x000000d105817220 */ /* 0x040fe40000410000 */
[----:B------:R-:W-:-:S02]  /*6510*/  FMUL.FTZ R128, R5, R210 ;  /* 0x000000d205807220 */ /* 0x000fc40000410000 */
[C---:B------:R-:W-:Y:S01]  /*6520*/  FFMA.FTZ R129, R6.reuse, R210, R129 ;  /* 0x000000d206817223 */ /* 0x040fe20000010081 */
[----:B------:R-:W0:Y:S01]  /*6530*/  @!P0 LDS.128 R124, [R130.X16+0xac80] ;  /* 0x00ac8000827c8984 */ /* 0x000e22000000cc00 */
[----:B------:R-:W-:Y:S01]  /*6540*/  FFMA.FTZ R128, R6, R209, -R128 ;  /* 0x000000d106807223 */ /* 0x000fe20000010880 */
[----:B------:R-:W-:Y:S01]  /*6550*/  ISETP.GT.U32.AND P0, PT, R167, 0x1f, PT ;  /* 0x0000001fa700780c */ /* 0x000fe20003f04070 */
[----:B------:R-:W-:Y:S01]  /*6560*/  FADD.FTZ R211, RZ, R129 ;  /* 0x00000081ffd37221 */ /* 0x000fe20000010000 */
[----:B------:R1:W-:Y:S01]  /*6570*/  STS.128 [R246.X16+0x8e80], R120 ;  /* 0x008e8078f6007388 */ /* 0x0003e2000000cc00 */
[----:B------:R-:W-:Y:S02]  /*6580*/  FADD.FTZ R212, R33, R128 ;  /* 0x0000008021d47221 */ /* 0x000fe40000010000 */
[C---:B-1----:R-:W-:Y:S02]  /*6590*/  FMUL.FTZ R121, R3.reuse, R211 ;  /* 0x000000d303797220 */ /* 0x042fe40000410000 */
[----:B------:R-:W-:-:S02]  /*65a0*/  FMUL.FTZ R120, R3, R212 ;  /* 0x000000d403787220 */ /* 0x000fc40000410000 */
[C---:B------:R-:W-:Y:S02]  /*65b0*/  FFMA.FTZ R121, R4.reuse, R212, -R121 ;  /* 0x000000d404797223 */ /* 0x040fe40000010879 */
[----:B------:R-:W-:Y:S02]  /*65c0*/  FFMA.FTZ R120, R4, R211, R120 ;  /* 0x000000d304787223 */ /* 0x000fe40000010078 */
[----:B------:R-:W-:Y:S02]  /*65d0*/  FADD.FTZ R213, R32, R121 ;  /* 0x0000007920d57221 */ /* 0x000fe40000010000 */
[----:B------:R-:W-:Y:S01]  /*65e0*/  FADD.FTZ R214, RZ, R120 ;  /* 0x00000078ffd67221 */ /* 0x000fe20000010000 */
[----:B------:R-:W-:Y:S06]  /*65f0*/  BAR.SYNC.DEFER_BLOCKING 0x0 ;  /* 0x0000000000007b1d */ /* 0x000fec0000010000 */
[----:B------:R-:W-:Y:S05]  /*6600*/  @P0 BRA `(.L_x_2515) ;  /* 0x00000e1000000947 */ /* 0x000fea0003800000 */
[----:B------:R-:W-:-:S05]  /*6610*/  IMAD R251, R167, 0x50, RZ ;  /* 0x00000050a7fb7824 */ /* 0x000fca00078e02ff */
[----:B------:R-:W-:Y:S04]  /*6620*/  LDS.128 R120, [R251+0x8ea0] ;  /* 0x008ea000fb787984 */ /* 0x000fe80000000c00 */
[----:B------:R-:W1:Y:S02]  /*6630*/  LDS.128 R132, [R251+0x8eb0] ;  /* 0x008eb000fb847984 */ /* 0x000e640000000c00 */
[C---:B-1----:R-:W-:Y:S02]  /*6640*/  FMUL.FTZ R129, R121.reuse, R133 ;  /* 0x0000008579817220 */ /* 0x042fe40000410000 */
[----:B------:R-:W-:Y:S02]  /*6650*/  FMUL.FTZ R138, R121, R134 ;  /* 0x00000086798a7220 */ /* 0x000fe40000410000 */
[----:B------:R-:W-:-:S02]  /*6660*/  FFMA.FTZ R136, R120, R132, -R129 ;  /* 0x0000008478887223 */ /* 0x000fc40000010881 */
[C---:B------:R-:W-:Y:S02]  /*6670*/  FMUL.FTZ R129, R121.reuse, R135 ;  /* 0x0000008779817220 */ /* 0x040fe40000410000 */
[----:B------:R-:W-:Y:S02]  /*6680*/  FMUL.FTZ R132, R121, R132 ;  /* 0x0000008479847220 */ /* 0x000fe40000410000 */
[C---:B------:R-:W-:Y:S02]  /*6690*/  FFMA.FTZ R137, R120.reuse, R134, -R129 ;  /* 0x0000008678897223 */ /* 0x040fe40000010881 */
[----:B------:R-:W1:Y:S01]  /*66a0*/  LDS.128 R128, [R251+0x8e90] ;  /* 0x008e9000fb807984 */ /* 0x000e620000000c00 */
[C---:B------:R-:W-:Y:S02]  /*66b0*/  FFMA.FTZ R121, R120.reuse, R133, R132 ;  /* 0x0000008578797223 */ /* 0x040fe40000010084 */
[----:B------:R-:W-:Y:S02]  /*66c0*/  FFMA.FTZ R138, R120, R135, R138 ;  /* 0x00000087788a7223 */ /* 0x000fe4000001008a */
[----:B------:R-:W2:Y:S01]  /*66d0*/  LDS.128 R132, [R251+0x8e80] ;  /* 0x008e8000fb847984 */ /* 0x000ea20000000c00 */
[----:B------:R-:W-:-:S02]  /*66e0*/  FADD.FTZ R122, R122, R137 ;  /* 0x000000897a7a7221 */ /* 0x000fc40000010000 */
[----:B------:R-:W-:Y:S02]  /*66f0*/  FADD.FTZ R123, R123, R138 ;  /* 0x0000008a7b7b7221 */ /* 0x000fe40000010000 */
[C---:B-1----:R-:W-:Y:S02]  /*6700*/  FMUL.FTZ R120, R129.reuse, R122 ;  /* 0x0000007a81787220 */ /* 0x042fe40000410000 */
[C---:B------:R-:W-:Y:S02]  /*6710*/  FMUL.FTZ R137, R129.reuse, R121 ;  /* 0x0000007981897220 */ /* 0x040fe40000410000 */
[-C--:B------:R-:W-:Y:S02]  /*6720*/  FFMA.FTZ R120, R128, R123.reuse, R120 ;  /* 0x0000007b80787223 */ /* 0x080fe40000010078 */
[----:B------:R-:W-:Y:S02]  /*6730*/  FMUL.FTZ R123, R129, R123 ;  /* 0x0000007b817b7220 */ /* 0x000fe40000410000 */
[----:B------:R-:W-:-:S02]  /*6740*/  FADD.FTZ R131, R131, R120 ;  /* 0x0000007883837221 */ /* 0x000fc40000010000 */
[C---:B------:R-:W-:Y:S02]  /*6750*/  FFMA.FTZ R123, R128.reuse, R122, -R123 ;  /* 0x0000007a807b7223 */ /* 0x040fe4000001087b */
[-C--:B------:R-:W-:Y:S02]  /*6760*/  FMUL.FTZ R129, R129, R136.reuse ;  /* 0x0000008881817220 */ /* 0x080fe40000410000 */
[C---:B------:R-:W-:Y:S02]  /*6770*/  FFMA.FTZ R136, R128.reuse, R136, -R137 ;  /* 0x0000008880887223 */ /* 0x040fe40000010889 */
[----:B------:R-:W-:Y:S02]  /*6780*/  FFMA.FTZ R129, R128, R121, R129 ;  /* 0x0000007980817223 */ /* 0x000fe40000010081 */
[----:B------:R-:W-:Y:S02]  /*6790*/  FADD.FTZ R123, R130, R123 ;  /* 0x0000007b827b7221 */ /* 0x000fe40000010000 */
[----:B--2---:R-:W-:-:S02]  /*67a0*/  FMUL.FTZ R120, R133, R131 ;  /* 0x0000008385787220 */ /* 0x004fc40000410000 */
[----:B------:R-:W-:Y:S02]  /*67b0*/  FMUL.FTZ R121, R133, R129 ;  /* 0x0000008185797220 */ /* 0x000fe40000410000 */
[-C--:B------:R-:W-:Y:S01]  /*67c0*/  FFMA.FTZ R137, R132, R123.reuse, -R120 ;  /* 0x0000007b84897223 */ /* 0x080fe20000010878 */
[----:B------:R-:W-:Y:S01]  /*67d0*/  LOP3.LUT R120, R167, 0x1f, RZ, 0xc0, !PT ;  /* 0x0000001fa7787812 */ /* 0x000fe200078ec0ff */
[CC--:B------:R-:W-:Y:S02]  /*67e0*/  FMUL.FTZ R122, R133.reuse, R136.reuse ;  /* 0x00000088857a7220 */ /* 0x0c0fe40000410000 */
[----:B------:R-:W-:Y:S01]  /*67f0*/  FMUL.FTZ R123, R133, R123 ;  /* 0x0000007b857b7220 */ /* 0x000fe20000410000 */
[----:B------:R-:W-:Y:S01]  /*6800*/  ISETP.NE.AND P0, PT, R120, 0x1f, PT ;  /* 0x0000001f7800780c */ /* 0x000fe20003f05270 */
[C---:B------:R-:W-:Y:S02]  /*6810*/  FFMA.FTZ R128, R132.reuse, R136, -R121 ;  /* 0x0000008884807223 */ /* 0x040fe40000010879 */
[----:B------:R-:W-:-:S02]  /*6820*/  FFMA.FTZ R122, R132, R129, R122 ;  /* 0x00000081847a7223 */ /* 0x000fc4000001007a */
[----:B------:R-:W-:Y:S02]  /*6830*/  FFMA.FTZ R132, R132, R131, R123 ;  /* 0x0000008384847223 */ /* 0x000fe4000001007b */
[----:B------:R-:W-:Y:S01]  /*6840*/  FADD.FTZ R123, R134, R137 ;  /* 0x00000089867b7221 */ /* 0x000fe20000010000 */
[----:B------:R-:W-:Y:S01]  /*6850*/  MOV R134, R128 ;  /* 0x0000008000867202 */ /* 0x000fe20000000f00 */
[----:B------:R-:W-:Y:S01]  /*6860*/  FADD.FTZ R135, R135, R132 ;  /* 0x0000008487877221 */ /* 0x000fe20000010000 */
[----:B------:R-:W-:Y:S02]  /*6870*/  MOV R133, R122 ;  /* 0x0000007a00857202 */ /* 0x000fe40000000f00 */
[----:B------:R-:W-:Y:S01]  /*6880*/  MOV R132, R123 ;  /* 0x0000007b00847202 */ /* 0x000fe20000000f00 */
[----:B------:R-:W-:Y:S05]  /*6890*/  BRA.DIV ~URZ, `(.L_x_2516) ;  /* 0x000069d27f007947 */ /* 0x000fea000b800000 */
[----:B------:R1:W2:Y:S02]  /*68a0*/  SHFL.DOWN PT, R130, R128, 0x1, 0x1f ;  /* 0x08201f0080827f89 */ /* 0x0002a400000e0000 */
.L_x_2614:
[----:B------:R-:W-:Y:S05]  /*68b0*/  BRA.DIV ~URZ, `(.L_x_2517) ;  /* 0x00006a227f007947 */ /* 0x000fea000b800000 */
[----:B------:R-:W3:Y:S04]  /*68c0*/  SHFL.DOWN PT, R122, R122, 0x1, 0x1f ;  /* 0x08201f007a7a7f89 */ /* 0x000ee800000e0000 */
[----:B------:R-:W4:Y:S04]  /*68d0*/  SHFL.DOWN PT, R123, R123, 0x1, 0x1f ;  /* 0x08201f007b7b7f89 */ /* 0x000f2800000e0000 */
[----:B------:R1:W2:Y:S02]  /*68e0*/  SHFL.DOWN PT, R129, R135, 0x1, 0x1f ;  /* 0x08201f0087817f89 */ /* 0x0002a400000e0000 */
.L_x_2615:
[----:B------:R-:W-:Y:S01]  /*68f0*/  BSSY B1, `(.L_x_2518) ;  /* 0x000000d000017945 */ /* 0x000fe20003800000 */
[----:B------:R-:W-:Y:S05]  /*6900*/  @!P0 BRA `(.L_x_2519) ;  /* 0x000000b000008947 */ /* 0x000fea0003800000 */
[C---:B--2---:R-:W-:Y:S02]  /*6910*/  FMUL.FTZ R120, R133.reuse, R129 ;  /* 0x0000008185787220 */ /* 0x044fe40000410000 */
[----:B----4-:R-:W-:-:S02]  /*6920*/  FMUL.FTZ R121, R133, R123 ;  /* 0x0000007b85797220 */ /* 0x010fc40000410000 */
[C---:B------:R-:W-:Y:S02]  /*6930*/  FFMA.FTZ R123, R134.reuse, R123, -R120 ;  /* 0x0000007b867b7223 */ /* 0x040fe40000010878 */
[C---:B------:R-:W-:Y:S02]  /*6940*/  FFMA.FTZ R120, R134.reuse, R129, R121 ;  /* 0x0000008186787223 */ /* 0x040fe40000010079 */
[C---:B---3--:R-:W-:Y:S02]  /*6950*/  FMUL.FTZ R121, R133.reuse, R122 ;  /* 0x0000007a85797220 */ /* 0x048fe40000410000 */
[-C--:B------:R-:W-:Y:S02]  /*6960*/  FMUL.FTZ R133, R133, R130.reuse ;  /* 0x0000008285857220 */ /* 0x080fe40000410000 */
[C---:B------:R-:W-:Y:S02]  /*6970*/  FFMA.FTZ R121, R134.reuse, R130, -R121 ;  /* 0x0000008286797223 */ /* 0x040fe40000010879 */
[----:B------:R-:W-:-:S02]  /*6980*/  FFMA.FTZ R133, R134, R122, R133 ;  /* 0x0000007a86857223 */ /* 0x000fc40000010085 */
[----:B------:R-:W-:Y:S01]  /*6990*/  FADD.FTZ R132, R132, R123 ;  /* 0x0000007b84847221 */ /* 0x000fe20000010000 */
[----:B------:R-:W-:Y:S01]  /*69a0*/  MOV R134, R121 ;  /* 0x0000007900867202 */ /* 0x000fe20000000f00 */
[----:B-1----:R-:W-:Y:S02]  /*69b0*/  FADD.FTZ R135, R135, R120 ;  /* 0x0000007887877221 */ /* 0x002fe40000010000 */
.L_x_2519:
[----:B------:R-:W-:Y:S05]  /*69c0*/  BSYNC B1 ;  /* 0x0000000000017941 */ /* 0x000fea0003800000 */
.L_x_2518:
[----:B------:R-:W-:-:S04]  /*69d0*/  LOP3.LUT R120, R167, 0x1f, RZ, 0xc0, !PT ;  /* 0x0000001fa7787812 */ /* 0x000fc800078ec0ff */
[----:B------:R-:W-:Y:S01]  /*69e0*/  ISETP.GT.U32.AND P0, PT, R120, 0x1d, PT ;  /* 0x0000001d7800780c */ /* 0x000fe20003f04070 */
[----:B------:R-:W-:Y:S05]  /*69f0*/  BRA.DIV ~URZ, `(.L_x_2520) ;  /* 0x00006a327f007947 */ /* 0x000fea000b800000 */
[----:B---3--:R3:W1:Y:S04]  /*6a00*/  SHFL.DOWN PT, R122, R134, 0x2, 0x1f ;  /* 0x08401f00867a7f89 */ /* 0x00866800000e0000 */
[----:B----4-:R3:W4:Y:S04]  /*6a10*/  SHFL.DOWN PT, R123, R133, 0x2, 0x1f ;  /* 0x08401f00857b7f89 */ /* 0x01072800000e0000 */
[----:B--2---:R3:W2:Y:S04]  /*6a20*/  SHFL.DOWN PT, R130, R132, 0x2, 0x1f ;  /* 0x08401f0084827f89 */ /* 0x0046a800000e0000 */
[----:B------:R3:W0:Y:S02]  /*6a30*/  SHFL.DOWN PT, R129, R135, 0x2, 0x1f ;  /* 0x08401f0087817f89 */ /* 0x00062400000e0000 */
.L_x_2616:
[----:B------:R-:W-:Y:S01]  /*6a40*/  BSSY B1, `(.L_x_2521) ;  /* 0x000000d000017945 */ /* 0x000fe20003800000 */
[----:B------:R-:W-:Y:S05]  /*6a50*/  @P0 BRA `(.L_x_2522) ;  /* 0x000000b000000947 */ /* 0x000fea0003800000 */
[C---:B0-----:R-:W-:Y:S02]  /*6a60*/  FMUL.FTZ R121, R133.reuse, R129 ;  /* 0x0000008185797220 */ /* 0x041fe40000410000 */
[----:B--2---:R-:W-:-:S02]  /*6a70*/  FMUL.FTZ R120, R133, R130 ;  /* 0x0000008285787220 */ /* 0x004fc40000410000 */
[C---:B------:R-:W-:Y:S02]  /*6a80*/  FFMA.FTZ R131, R134.reuse, R130, -R121 ;  /* 0x0000008286837223 */ /* 0x040fe40000010879 */
[C---:B----4-:R-:W-:Y:S02]  /*6a90*/  FMUL.FTZ R121, R133.reuse, R123 ;  /* 0x0000007b85797220 */ /* 0x050fe40000410000 */
[-C--:B-1-3--:R-:W-:Y:S02]  /*6aa0*/  FMUL.FTZ R133, R133, R122.reuse ;  /* 0x0000007a85857220 */ /* 0x08afe40000410000 */
[C---:B------:R-:W-:Y:S02]  /*6ab0*/  FFMA.FTZ R121, R134.reuse, R122, -R121 ;  /* 0x0000007a86797223 */ /* 0x040fe40000010879 */
[C---:B------:R-:W-:Y:S02]  /*6ac0*/  FFMA.FTZ R120, R134.reuse, R129, R120 ;  /* 0x0000008186787223 */ /* 0x040fe40000010078 */
[----:B------:R-:W-:Y:S01]  /*6ad0*/  FFMA.FTZ R133, R134, R123, R133 ;  /* 0x0000007b86857223 */ /* 0x000fe20000010085 */
[----:B------:R-:W-:Y:S01]  /*6ae0*/  MOV R134, R121 ;  /* 0x0000007900867202 */ /* 0x000fe20000000f00 */
[----:B------:R-:W-:-:S02]  /*6af0*/  FADD.FTZ R132, R132, R131 ;  /* 0x0000008384847221 */ /* 0x000fc40000010000 */
[----:B------:R-:W-:Y:S02]  /*6b00*/  FADD.FTZ R135, R135, R120 ;  /* 0x0000007887877221 */ /* 0x000fe40000010000 */
.L_x_2522:
[----:B------:R-:W-:Y:S05]  /*6b10*/  BSYNC B1 ;  /* 0x0000000000017941 */ /* 0x000fea0003800000 */
.L_x_2521:
[----:B------:R-:W-:-:S04]  /*6b20*/  LOP3.LUT R120, R167, 0x1f, RZ, 0xc0, !PT ;  /* 0x0000001fa7787812 */ /* 0x000fc800078ec0ff */
[----:B------:R-:W-:Y:S01]  /*6b30*/  ISETP.GT.U32.AND P0, PT, R120, 0x1b, PT ;  /* 0x0000001b7800780c */ /* 0x000fe20003f04070 */
[----:B------:R-:W-:Y:S10]  /*6b40*/  BRA.DIV ~URZ, `(.L_x_2523) ;  /* 0x00006aa27f007947 */ /* 0x000ff4000b800000 */
[----:B-1----:R1:W3:Y:S02]  /*6b50*/  SHFL.DOWN PT, R122, R134, 0x4, 0x1f ;  /* 0x08801f00867a7f89 */ /* 0x0022e400000e0000 */
.L_x_2617:
[----:B------:R-:W-:Y:S05]  /*6b60*/  BRA.DIV ~URZ, `(.L_x_2524) ;  /* 0x00006b027f007947 */ /* 0x000fea000b800000 */
[----:B----4-:R4:W1:Y:S04]  /*6b70*/  SHFL.DOWN PT, R123, R133, 0x4, 0x1f ;  /* 0x08801f00857b7f89 */ /* 0x01086800000e0000 */
[----:B--2---:R4:W2:Y:S04]  /*6b80*/  SHFL.DOWN PT, R130, R132, 0x4, 0x1f ;  /* 0x08801f0084827f89 */ /* 0x0048a800000e0000 */
[----:B0-----:R4:W0:Y:S02]  /*6b90*/  SHFL.DOWN PT, R129, R135, 0x4, 0x1f ;  /* 0x08801f0087817f89 */ /* 0x00182400000e0000 */
.L_x_2618:
[----:B------:R-:W-:Y:S01]  /*6ba0*/  BSSY B1, `(.L_x_2525) ;  /* 0x000000d000017945 */ /* 0x000fe20003800000 */
[----:B------:R-:W-:Y:S05]  /*6bb0*/  @P0 BRA `(.L_x_2526) ;  /* 0x000000b000000947 */ /* 0x000fea0003800000 */
[C---:B0-----:R-:W-:Y:S02]  /*6bc0*/  FMUL.FTZ R121, R133.reuse, R129 ;  /* 0x0000008185797220 */ /* 0x041fe40000410000 */
[----:B--2---:R-:W-:-:S02]  /*6bd0*/  FMUL.FTZ R120, R133, R130 ;  /* 0x0000008285787220 */ /* 0x004fc40000410000 */
[C---:B------:R-:W-:Y:S02]  /*6be0*/  FFMA.FTZ R131, R134.reuse, R130, -R121 ;  /* 0x0000008286837223 */ /* 0x040fe40000010879 */
[C---:B-1----:R-:W-:Y:S02]  /*6bf0*/  FMUL.FTZ R121, R133.reuse, R123 ;  /* 0x0000007b85797220 */ /* 0x042fe40000410000 */
[-C--:B---34-:R-:W-:Y:S02]  /*6c00*/  FMUL.FTZ R133, R133, R122.reuse ;  /* 0x0000007a85857220 */ /* 0x098fe40000410000 */
[C---:B------:R-:W-:Y:S02]  /*6c10*/  FFMA.FTZ R121, R134.reuse, R122, -R121 ;  /* 0x0000007a86797223 */ /* 0x040fe40000010879 */
[C---:B------:R-:W-:Y:S02]  /*6c20*/  FFMA.FTZ R120, R134.reuse, R129, R120 ;  /* 0x0000008186787223 */ /* 0x040fe40000010078 */
[----:B------:R-:W-:Y:S01]  /*6c30*/  FFMA.FTZ R133, R134, R123, R133 ;  /* 0x0000007b86857223 */ /* 0x000fe20000010085 */
[----:B------:R-:W-:Y:S01]  /*6c40*/  MOV R134, R121 ;  /* 0x0000007900867202 */ /* 0x000fe20000000f00 */
[----:B------:R-:W-:-:S02]  /*6c50*/  FADD.FTZ R132, R132, R131 ;  /* 0x0000008384847221 */ /* 0x000fc40000010000 */
[----:B------:R-:W-:Y:S02]  /*6c60*/  FADD.FTZ R135, R135, R120 ;  /* 0x0000007887877221 */ /* 0x000fe40000010000 */
.L_x_2526:
[----:B------:R-:W-:Y:S05]  /*6c70*/  BSYNC B1 ;  /* 0x0000000000017941 */ /* 0x000fea0003800000 */
.L_x_2525:
[----:B------:R-:W-:-:S04]  /*6c80*/  LOP3.LUT R120, R167, 0x1f, RZ, 0xc0, !PT ;  /* 0x0000001fa7787812 */ /* 0x000fc800078ec0ff */
[----:B------:R-:W-:Y:S01]  /*6c90*/  ISETP.GT.U32.AND P0, PT, R120, 0x17, PT ;  /* 0x000000177800780c */ /* 0x000fe20003f04070 */
[----:B------:R-:W-:Y:S05]  /*6ca0*/  BRA.DIV ~URZ, `(.L_x_2527) ;  /* 0x00006b127f007947 */ /* 0x000fea000b800000 */
[----:B---3--:R3:W4:Y:S04]  /*6cb0*/  SHFL.DOWN PT, R122, R134, 0x8, 0x1f ;  /* 0x09001f00867a7f89 */ /* 0x00872800000e0000 */
[----:B-1----:R3:W1:Y:S04]  /*6cc0*/  SHFL.DOWN PT, R123, R133, 0x8, 0x1f ;  /* 0x09001f00857b7f89 */ /* 0x00266800000e0000 */
[----:B--2---:R3:W2:Y:S04]  /*6cd0*/  SHFL.DOWN PT, R130, R132, 0x8, 0x1f ;  /* 0x09001f0084827f89 */ /* 0x0046a800000e0000 */
[----:B0-----:R3:W0:Y:S02]  /*6ce0*/  SHFL.DOWN PT, R129, R135, 0x8, 0x1f ;  /* 0x09001f0087817f89 */ /* 0x00162400000e0000 */
.L_x_2619:
        /* <DEDUP_REMOVED lines=13> */
.L_x_2529:
[----:B------:R-:W-:Y:S05]  /*6dc0*/  BSYNC B1 ;  /* 0x0000000000017941 */ /* 0x000fea0003800000 */
.L_x_2528:
[----:B------:R-:W-:-:S04]  /*6dd0*/  LOP3.LUT R120, R167, 0x1f, RZ, 0xc0, !PT ;  /* 0x0000001fa7787812 */ /* 0x000fc800078ec0ff */
[----:B------:R-:W-:Y:S01]  /*6de0*/  ISETP.GT.U32.AND P0, PT, R120, 0xf, PT ;  /* 0x0000000f7800780c */ /* 0x000fe20003f04070 */
[----:B------:R-:W-:Y:S10]  /*6df0*/  BRA.DIV ~URZ, `(.L_x_2530) ;  /* 0x00006b827f007947 */ /* 0x000ff4000b800000 */
[----:B----4-:R4:W3:Y:S02]  /*6e00*/  SHFL.DOWN PT, R122, R134, 0x10, 0x1f ;  /* 0x0a001f00867a7f89 */ /* 0x0108e400000e0000 */
.L_x_2620:
[----:B------:R-:W-:Y:S05]  /*6e10*/  BRA.DIV ~URZ, `(.L_x_2531) ;  /* 0x00006be27f007947 */ /* 0x000fea000b800000 */
[----:B-1----:R1:W4:Y:S04]  /*6e20*/  SHFL.DOWN PT, R123, R133, 0x10, 0x1f ;  /* 0x0a001f00857b7f89 */ /* 0x00232800000e0000 */
[----:B--2---:R1:W2:Y:S04]  /*6e30*/  SHFL.DOWN PT, R130, R132, 0x10, 0x1f ;  /* 0x0a001f0084827f89 */ /* 0x0042a800000e0000 */
[----:B0-----:R1:W0:Y:S02]  /*6e40*/  SHFL.DOWN PT, R129, R135, 0x10, 0x1f ;  /* 0x0a001f0087817f89 */ /* 0x00122400000e0000 */
.L_x_2621:
        /* <DEDUP_REMOVED lines=13> */
.L_x_2533:
[----:B------:R-:W-:Y:S05]  /*6f20*/  BSYNC B1 ;  /* 0x0000000000017941 */ /* 0x000fea0003800000 */
.L_x_2532:
[----:B------:R-:W-:Y:S05]  /*6f30*/  BRA.DIV ~URZ, `(.L_x_2534) ;  /* 0x00006c127f007947 */ /* 0x000fea000b800000 */
[----:B------:R-:W5:Y:S04]  /*6f40*/  SHFL.IDX PT, R128, R133, RZ, 0x1f ;  /* 0x00001fff85807589 */ /* 0x000f6800000e0000 */
[----:B------:R-:W1:Y:S04]  /*6f50*/  SHFL.IDX PT, R131, R134, RZ, 0x1f ;  /* 0x00001fff86837589 */ /* 0x000e6800000e0000 */
[----:B----4-:R-:W4:Y:S04]  /*6f60*/  SHFL.IDX PT, R123, R132, RZ, 0x1f ;  /* 0x00001fff847b7589 */ /* 0x010f2800000e0000 */
[----:B---3--:R-:W3:Y:S04]  /*6f70*/  SHFL.IDX PT, R122, R135, RZ, 0x1f ;  /* 0x00001fff877a7589 */ /* 0x008ee800000e0000 */
[----:B------:R-:W2:Y:S04]  /*6f80*/  SHFL.DOWN PT, R134, R134, 0x1, 0x1f ;  /* 0x08201f0086867f89 */ /* 0x000ea800000e0000 */
[----:B-1----:R-:W1:Y:S04]  /*6f90*/  SHFL.DOWN PT, R133, R133, 0x1, 0x1f ;  /* 0x08201f0085857f89 */ /* 0x002e6800000e0000 */
[----:B------:R-:W0:Y:S01]  /*6fa0*/  SHFL.DOWN PT, R132, R132, 0x1, 0x1f ;  /* 0x08201f0084847f89 */ /* 0x000e2200000e0000 */
[----:B-----5:R-:W-:-:S02]  /*6fb0*/  FMUL.FTZ R120, R127, R128 ;  /* 0x000000807f787220 */ /* 0x020fc40000410000 */
[-C--:B--2---:R-:W-:Y:S01]  /*6fc0*/  FMUL.FTZ R130, R126, R128.reuse ;  /* 0x000000807e827220 */ /* 0x084fe20000410000 */
[----:B------:R-:W2:Y:S01]  /*6fd0*/  SHFL.DOWN PT, R135, R135, 0x1, 0x1f ;  /* 0x08201f0087877f89 */ /* 0x000ea200000e0000 */
        /* <DEDUP_REMOVED lines=9> */
.L_x_2622:
[----:B-1234-:R-:W-:Y:S01]  /*7070*/  ISETP.NE.AND P0, PT, R167, 0x1f, PT ;  /* 0x0000001fa700780c */ /* 0x01efe20003f05270 */
[----:B------:R-:W-:Y:S01]  /*7080*/  BSSY B1, `(.L_x_2535) ;  /* 0x0000012000017945 */ /* 0x000fe20003800000 */
[----:B------:R-:W-:Y:S01]  /*7090*/  FFMA.FTZ R125, R125, R131, R139 ;  /* 0x000000837d7d7223 */ /* 0x000fe2000001008b */
[----:B0-----:R-:W-:Y:S01]  /*70a0*/  MOV R128, R247 ;  /* 0x000000f700807202 */ /* 0x001fe20000000f00 */
[----:B------:R-:W-:Y:S01]  /*70b0*/  FADD.FTZ R124, -R124, R138 ;  /* 0x0000008a7c7c7221 */ /* 0x000fe20000010100 */
[----:B------:R-:W-:-:S02]  /*70c0*/  MOV R129, R137 ;  /* 0x0000008900817202 */ /* 0x000fc40000000f00 */
        /* <DEDUP_REMOVED lines=13> */
.L_x_2536:
[----:B------:R-:W-:Y:S05]  /*71a0*/  BSYNC B1 ;  /* 0x0000000000017941 */ /* 0x000fea0003800000 */
.L_x_2535:
[----:B------:R-:W0:Y:S01]  /*71b0*/  LDS.128 R136, [R251+0x8eb0] ;  /* 0x008eb000fb887984 */ /* 0x000e220000000c00 */
[----:B------:R-:W-:Y:S02]  /*71c0*/  FADD.FTZ R126, R120, R123 ;  /* 0x0000007b787e7221 */ /* 0x000fe40000010000 */
[----:B------:R-:W-:Y:S01]  /*71d0*/  FADD.FTZ R127, R121, R122 ;  /* 0x0000007a797f7221 */ /* 0x000fe20000010000 */
[----:B------:R-:W-:Y:S01]  /*71e0*/  STS.128 [R251+0x8eb0], R128 ;  /* 0x008eb080fb007388 */ /* 0x000fe20000000c00 */
[----:B0-----:R-:W-:-:S02]  /*71f0*/  FMUL.FTZ R120, R137, R130 ;  /* 0x0000008289787220 */ /* 0x001fc40000410000 */
[C---:B------:R-:W-:Y:S02]  /*7200*/  FMUL.FTZ R123, R137.reuse, R131 ;  /* 0x00000083897b7220 */ /* 0x040fe40000410000 */
[C---:B------:R-:W-:Y:S02]  /*7210*/  FMUL.FTZ R121, R137.reuse, R129 ;  /* 0x0000008189797220 */ /* 0x040fe40000410000 */
[C---:B------:R-:W-:Y:S02]  /*7220*/  FFMA.FTZ R120, R136.reuse, R131, R120 ;  /* 0x0000008388787223 */ /* 0x040fe40000010078 */
[----:B------:R-:W-:Y:S02]  /*7230*/  FMUL.FTZ R133, R137, R128 ;  /* 0x0000008089857220 */ /* 0x000fe40000410000 */
[C---:B------:R-:W-:Y:S02]  /*7240*/  FFMA.FTZ R137, R136.reuse, R130, -R123 ;  /* 0x0000008288897223 */ /* 0x040fe4000001087b */
[----:B------:R-:W-:-:S02]  /*7250*/  FFMA.FTZ R132, R136, R128, -R121 ;  /* 0x0000008088847223 */ /* 0x000fc40000010879 */
[----:B------:R-:W-:Y:S02]  /*7260*/  FADD.FTZ R135, R139, R120 ;  /* 0x000000788b877221 */ /* 0x000fe40000010000 */
[----:B------:R-:W0:Y:S01]  /*7270*/  LDS.128 R120, [R251+0x8ea0] ;  /* 0x008ea000fb787984 */ /* 0x000e220000000c00 */
[----:B------:R-:W-:Y:S02]  /*7280*/  FADD.FTZ R134, R138, R137 ;  /* 0x000000898a867221 */ /* 0x000fe40000010000 */
[----:B------:R-:W-:-:S05]  /*7290*/  FFMA.FTZ R133, R136, R129, R133 ;  /* 0x0000008188857223 */ /* 0x000fca0000010085 */
[----:B------:R-:W-:Y:S01]  /*72a0*/  STS.128 [R251+0x8ea0], R132 ;  /* 0x008ea084fb007388 */ /* 0x000fe20000000c00 */
[----:B0-----:R-:W-:-:S04]  /*72b0*/  FMUL.FTZ R137, R121, R135 ;  /* 0x0000008779897220 */ /* 0x001fc80000410000 */
[----:B------:R-:W-:-:S04]  /*72c0*/  FFMA.FTZ R137, R120, R134, -R137 ;  /* 0x0000008678897223 */ /* 0x000fc80000010889 */
[----:B------:R-:W-:Y:S02]  /*72d0*/  FADD.FTZ R138, R122, R137 ;  /* 0x000000897a8a7221 */ /* 0x000fe40000010000 */
[C---:B------:R-:W-:Y:S02]  /*72e0*/  FMUL.FTZ R137, R121.reuse, R133 ;  /* 0x0000008579897220 */ /* 0x040fe40000410000 */
[C---:B------:R-:W-:Y:S02]  /*72f0*/  FMUL.FTZ R122, R121.reuse, R134 ;  /* 0x00000086797a7220 */ /* 0x040fe40000410000 */
[-C--:B------:R-:W-:Y:S02]  /*7300*/  FMUL.FTZ R121, R121, R132.reuse ;  /* 0x0000008479797220 */ /* 0x080fe40000410000 */
[C---:B------:R-:W-:Y:S02]  /*7310*/  FFMA.FTZ R136, R120.reuse, R132, -R137 ;  /* 0x0000008478887223 */ /* 0x040fe40000010889 */
[----:B------:R-:W-:-:S02]  /*7320*/  FFMA.FTZ R122, R120, R135, R122 ;  /* 0x00000087787a7223 */ /* 0x000fc4000001007a */
        /* <DEDUP_REMOVED lines=15> */
.L_x_2515:
[----:B------:R-:W-:Y:S05]  /*7420*/  BSYNC B0 ;  /* 0x0000000000007941 */ /* 0x000fea0003800000 */
.L_x_2514:
[----:B------:R-:W-:Y:S01]  /*7430*/  WARPSYNC 0xffffffff ;  /* 0xffffffff00007948 */ /* 0x000fe20003800000 */
[----:B------:R-:W-:Y:S01]  /*7440*/  BAR.SYNC.DEFER_BLOCKING 0x0 ;  /* 0x0000000000007b1d */ /* 0x000fe20000010000 */
[----:B------:R-:W-:Y:S01]  /*7450*/  FMUL.FTZ R122, R89, R208 ;  /* 0x000000d0597a7220 */ /* 0x000fe20000410000 */
[----:B------:R-:W-:Y:S01]  /*7460*/  ISETP.NE.AND P0, PT, R167, RZ, PT ;  /* 0x000000ffa700720c */ /* 0x000fe20003f05270 */
[----:B------:R-:W-:Y:S02]  /*7470*/  FADD.FTZ R129, R242, R242 ;  /* 0x000000f2f2817221 */ /* 0x000fe40000010000 */
[----:B------:R-:W-:Y:S01]  /*7480*/  FMUL.FTZ R130, R208, UR42 ;  /* 0x0000002ad0827c20 */ /* 0x000fe20008410000 */
[----:B------:R-:W-:Y:S01]  /*7490*/  ULDC UR30, c[0x0][0x168] ;  /* 0x00005a00001e7ab9 */ /* 0x000fe20000000800 */
[----:B------:R-:W-:Y:S01]  /*74a0*/  FADD.FTZ R131, R235, R235 ;  /* 0x000000ebeb837221 */ /* 0x000fe20000010000 */
[----:B------:R-:W-:Y:S01]  /*74b0*/  UIADD3 UR30, -UR16, UR30, URZ ;  /* 0x0000001e101e7290 */ /* 0x000fe2000fffe13f */
[----:B------:R-:W-:Y:S01]  /*74c0*/  FFMA.FTZ R130, R207, UR43, R130 ;  /* 0x0000002bcf827c23 */ /* 0x000fe20008010082 */
[----:B------:R-:W-:Y:S01]  /*74d0*/  BSSY B0, `(.L_x_2537) ;  /* 0x000021c000007945 */ /* 0x000fe20003800000 */
[----:B-1----:R-:W-:-:S02]  /*74e0*/  FMUL.FTZ R132, R188, UR43 ;  /* 0x0000002bbc847c20 */ /* 0x002fc40008410000 */
[----:B------:R-:W-:Y:S01]  /*74f0*/  FMUL.FTZ R134, R188, UR42 ;  /* 0x0000002abc867c20 */ /* 0x000fe20008410000 */
[----:B------:R-:W1:Y:S02]  /*7500*/  LDS.64 R120, [R246.X16+0x8e88] ;  /* 0x008e8800f6787984 */ /* 0x000e64000000ca00 */
[-C--:B-1----:R-:W-:Y:S02]  /*7510*/  FMUL.FTZ R123, R121, -R141.reuse ;  /* 0x8000008d797b7220 */ /* 0x082fe40000410000 */
[C---:B------:R-:W-:Y:S02]  /*7520*/  FMUL.FTZ R141, R120.reuse, -R141 ;  /* 0x8000008d788d7220 */ /* 0x040fe40000410000 */
[----:B------:R-:W-:Y:S02]  /*7530*/  FFMA.FTZ R120, R120, R140, -R123 ;  /* 0x0000008c78787223 */ /* 0x000fe4000001087b */
[-C--:B------:R-:W-:Y:S02]  /*7540*/  FMUL.FTZ R123, R89, R207.reuse ;  /* 0x000000cf597b7220 */ /* 0x080fe40000410000 */
[----:B------:R-:W-:-:S02]  /*7550*/  FFMA.FTZ R89, R88, R207, -R122 ;  /* 0x000000cf58597223 */ /* 0x000fc4000001087a */
[----:B------:R-:W-:Y:S02]  /*7560*/  FFMA.FTZ R88, R88, R208, R123 ;  /* 0x000000d058587223 */ /* 0x000fe4000001007b */
[CC--:B------:R-:W-:Y:S02]  /*7570*/  FMUL.FTZ R123, R91.reuse, R205.reuse ;  /* 0x000000cd5b7b7220 */ /* 0x0c0fe40000410000 */
[-C--:B------:R-:W-:Y:S02]  /*7580*/  FMUL.FTZ R122, R91, R206.reuse ;  /* 0x000000ce5b7a7220 */ /* 0x080fe40000410000 */
[C---:B------:R-:W-:Y:S02]  /*7590*/  FFMA.FTZ R91, R90.reuse, R206, -R123 ;  /* 0x000000ce5a5b7223 */ /* 0x040fe4000001087b */
[----:B------:R-:W-:Y:S02]  /*75a0*/  FFMA.FTZ R90, R90, R205, R122 ;  /* 0x000000cd5a5a7223 */ /* 0x000fe4000001007a */
[----:B------:R-:W-:-:S02]  /*75b0*/  FMUL.FTZ R122, R93, R204 ;  /* 0x000000cc5d7a7220 */ /* 0x000fc40000410000 */
[-C--:B------:R-:W-:Y:S02]  /*75c0*/  FMUL.FTZ R123, R93, R203.reuse ;  /* 0x000000cb5d7b7220 */ /* 0x080fe40000410000 */
[C---:B------:R-:W-:Y:S02]  /*75d0*/  FFMA.FTZ R93, R92.reuse, R203, -R122 ;  /* 0x000000cb5c5d7223 */ /* 0x040fe4000001087a */
[----:B------:R-:W-:Y:S02]  /*75e0*/  FFMA.FTZ R92, R92, R204, R123 ;  /* 0x000000cc5c5c7223 */ /* 0x000fe4000001007b */
[C---:B------:R-:W-:Y:S02]  /*75f0*/  FMUL.FTZ R123, R95.reuse, R201 ;  /* 0x000000c95f7b7220 */ /* 0x040fe40000410000 */
        /* <DEDUP_REMOVED lines=45> */
[----:B------:R-:W-:Y:S02]  /*78d0*/  FFMA.FTZ R117, R116, R213, -R122 ;  /* 0x000000d574757223 */ /* 0x000fe4000001087a */
[----:B------:R-:W-:Y:S02]  /*78e0*/  FMUL.FTZ R122, R208, UR43 ;  /* 0x0000002bd07a7c20 */ /* 0x000fe40008410000 */
[----:B------:R-:W-:Y:S02]  /*78f0*/  FFMA.FTZ R116, R116, R214, R123 ;  /* 0x000000d674747223 */ /* 0x000fe4000001007b */
[----:B------:R-:W-:Y:S02]  /*7900*/  FFMA.FTZ R128, R207, UR42, -R122 ;  /* 0x0000002acf807c23 */ /* 0x000fe4000801087a */
[----:B------:R-:W-:-:S02]  /*7910*/  FFMA.FTZ R123, -R129, R88, RZ ;  /* 0x00000058817b7223 */ /* 0x000fc400000101ff */
[C---:B------:R-:W-:Y:S02]  /*7920*/  FMUL.FTZ R88, R129.reuse, R128 ;  /* 0x0000008081587220 */ /* 0x040fe40000410000 */
[----:B------:R-:W-:Y:S02]  /*7930*/  FFMA.FTZ R122, R129, R89, RZ ;  /* 0x00000059817a7223 */ /* 0x000fe400000100ff */
[----:B------:R-:W-:Y:S02]  /*7940*/  FADD.FTZ R128, R241, R241 ;  /* 0x000000f1f1807221 */ /* 0x000fe40000010000 */
[----:B------:R-:W-:Y:S02]  /*7950*/  FFMA.FTZ R89, -R129, R130, -RZ ;  /* 0x0000008281597223 */ /* 0x000fe400000109ff */
[----:B------:R-:W-:Y:S02]  /*7960*/  FFMA.FTZ R122, R128, R91, R122 ;  /* 0x0000005b807a7223 */ /* 0x000fe4000001007a */
[----:B------:R-:W-:-:S02]  /*7970*/  FMUL.FTZ R91, R205, UR43 ;  /* 0x0000002bcd5b7c20 */ /* 0x000fc40008410000 */
[----:B------:R-:W-:Y:S02]  /*7980*/  FMUL.FTZ R129, R205, UR42 ;  /* 0x0000002acd817c20 */ /* 0x000fe40008410000 */
[----:B------:R-:W-:Y:S02]  /*7990*/  FFMA.FTZ R123, -R128, R90, R123 ;  /* 0x0000005a807b7223 */ /* 0x000fe4000001017b */
[C---:B------:R-:W-:Y:S02]  /*79a0*/  FFMA.FTZ R90, R206.reuse, UR42, -R91 ;  /* 0x0000002ace5a7c23 */ /* 0x040fe4000801085b */
[----:B------:R-:W-:Y:S02]  /*79b0*/  FFMA.FTZ R91, R206, UR43, R129 ;  /* 0x0000002bce5b7c23 */ /* 0x000fe40008010081 */
[----:B------:R-:W-:Y:S02]  /*79c0*/  FADD.FTZ R129, R240, R240 ;  /* 0x000000f0f0817221 */ /* 0x000fe40000010000 */
[----:B------:R-:W-:-:S02]  /*79d0*/  FMUL.FTZ R90, R128, R90 ;  /* 0x0000005a805a7220 */ /* 0x000fc40000410000 */
[----:B------:R-:W-:Y:S02]  /*79e0*/  FFMA.FTZ R91, -R128, R91, -RZ ;  /* 0x0000005b805b7223 */ /* 0x000fe400000109ff */
[C---:B------:R-:W-:Y:S02]  /*79f0*/  FMUL.FTZ R128, R204.reuse, UR42 ;  /* 0x0000002acc807c20 */ /* 0x040fe40008410000 */
[C---:B------:R-:W-:Y:S02]  /*7a00*/  FFMA.FTZ R123, -R129.reuse, R92, R123 ;  /* 0x0000005c817b7223 */ /* 0x040fe4000001017b */
[----:B------:R-:W-:Y:S02]  /*7a10*/  FMUL.FTZ R92, R204, UR43 ;  /* 0x0000002bcc5c7c20 */ /* 0x000fe40008410000 */
[----:B------:R-:W-:Y:S02]  /*7a20*/  FFMA.FTZ R122, R129, R93, R122 ;  /* 0x0000005d817a7223 */ /* 0x000fe4000001007a */
[----:B------:R-:W-:-:S02]  /*7a30*/  FFMA.FTZ R93, R203, UR43, R128 ;  /* 0x0000002bcb5d7c23 */ /* 0x000fc40008010080 */
[----:B------:R-:W-:Y:S02]  /*7a40*/  FADD.FTZ R128, R239, R239 ;  /* 0x000000efef807221 */ /* 0x000fe40000010000 */
[----:B------:R-:W-:Y:S02]  /*7a50*/  FFMA.FTZ R92, R203, UR42, -R92 ;  /* 0x0000002acb5c7c23 */ /* 0x000fe4000801085c */
[----:B------:R-:W-:Y:S02]  /*7a60*/  FFMA.FTZ R122, R128, R95, R122 ;  /* 0x0000005f807a7223 */ /* 0x000fe4000001007a */
[C---:B------:R-:W-:Y:S02]  /*7a70*/  FMUL.FTZ R92, R129.reuse, R92 ;  /* 0x0000005c815c7220 */ /* 0x040fe40000410000 */
[----:B------:R-:W-:Y:S02]  /*7a80*/  FFMA.FTZ R93, -R129, R93, -RZ ;  /* 0x0000005d815d7223 */ /* 0x000fe400000109ff */
        /* <DEDUP_REMOVED lines=26> */
[C---:B------:R-:W-:Y:S02]  /*7c30*/  FFMA.FTZ R123, -R129.reuse, R100, R123 ;  /* 0x00000064817b7223 */ /* 0x040fe4000001017b */
[C---:B------:R-:W-:Y:S02]  /*7c40*/  FMUL.FTZ R100, R196.reuse, UR43 ;  /* 0x0000002bc4647c20 */ /* 0x040fe40008410000 */
[----:B------:R-:W-:Y:S02]  /*7c50*/  FMUL.FTZ R128, R196, UR42 ;  /* 0x0000002ac4807c20 */ /* 0x000fe40008410000 */
[----:B------:R-:W-:Y:S02]  /*7c60*/  FFMA.FTZ R122, R129, R101, R122 ;  /* 0x00000065817a7223 */ /* 0x000fe4000001007a */
[----:B------:R-:W-:-:S02]  /*7c70*/  FFMA.FTZ R100, R195, UR42, -R100 ;  /* 0x0000002ac3647c23 */ /* 0x000fc40008010864 */
[----:B------:R-:W-:Y:S02]  /*7c80*/  FFMA.FTZ R101, R195, UR43, R128 ;  /* 0x0000002bc3657c23 */ /* 0x000fe40008010080 */
[C---:B------:R-:W-:Y:S02]  /*7c90*/  FMUL.FTZ R100, R129.reuse, R100 ;  /* 0x0000006481647220 */ /* 0x040fe40000410000 */
[----:B------:R-:W-:Y:S02]  /*7ca0*/  FFMA.FTZ R101, -R129, R101, -RZ ;  /* 0x0000006581657223 */ /* 0x000fe400000109ff */
[----:B------:R-:W-:Y:S02]  /*7cb0*/  FFMA.FTZ R130, R131, R103, R122 ;  /* 0x0000006783827223 */ /* 0x000fe4000001007a */
[----:B------:R-:W-:Y:S02]  /*7cc0*/  FFMA.FTZ R121, R121, R140, R141 ;  /* 0x0000008c79797223 */ /* 0x000fe4000001008d */
[----:B------:R-:W-:-:S02]  /*7cd0*/  FMUL.FTZ R103, R193, UR43 ;  /* 0x0000002bc1677c20 */ /* 0x000fc40008410000 */
[----:B------:R-:W-:Y:S02]  /*7ce0*/  FMUL.FTZ R129, R193, UR42 ;  /* 0x0000002ac1817c20 */ /* 0x000fe40008410000 */
[----:B------:R-:W-:Y:S02]  /*7cf0*/  FFMA.FTZ R123, -R131, R102, R123 ;  /* 0x00000066837b7223 */ /* 0x000fe4000001017b */
[----:B------:R-:W-:Y:S02]  /*7d00*/  FADD.FTZ R121, -R172, R121 ;  /* 0x00000079ac797221 */ /* 0x000fe40000010100 */
[C---:B------:R-:W-:Y:S02]  /*7d10*/  FFMA.FTZ R102, R194.reuse, UR42, -R103 ;  /* 0x0000002ac2667c23 */ /* 0x040fe40008010867 */
[----:B------:R-:W-:Y:S02]  /*7d20*/  FFMA.FTZ R122, R194, UR43, R129 ;  /* 0x0000002bc27a7c23 */ /* 0x000fe40008010081 */
[----:B------:R-:W-:-:S02]  /*7d30*/  FADD.FTZ R120, R171, R120 ;  /* 0x00000078ab787221 */ /* 0x000fc40000010000 */
[C---:B------:R-:W-:Y:S02]  /*7d40*/  FMUL.FTZ R102, R131.reuse, R102 ;  /* 0x0000006683667220 */ /* 0x040fe40000410000 */
[----:B------:R-:W-:Y:S02]  /*7d50*/  FFMA.FTZ R122, -R131, R122, -RZ ;  /* 0x0000007a837a7223 */ /* 0x000fe400000109ff */
[C---:B------:R-:W-:Y:S02]  /*7d60*/  FMUL.FTZ R103, R0.reuse, -R121 ;  /* 0x8000007900677220 */ /* 0x040fe40000410000 */
[C---:B------:R-:W-:Y:S02]  /*7d70*/  FMUL.FTZ R131, R0.reuse, -R120 ;  /* 0x8000007800837220 */ /* 0x040fe40000410000 */
[C---:B------:R-:W-:Y:S02]  /*7d80*/  FMUL.FTZ R129, R0.reuse, R213 ;  /* 0x000000d500817220 */ /* 0x040fe40000410000 */
[----:B------:R-:W-:-:S02]  /*7d90*/  FMUL.FTZ R128, R0, R214 ;  /* 0x000000d600807220 */ /* 0x000fc40000410000 */
[C---:B------:R-:W-:Y:S02]  /*7da0*/  FFMA.FTZ R0, R2.reuse, R120, -R103 ;  /* 0x0000007802007223 */ /* 0x040fe40000010867 */
[----:B------:R-:W-:Y:S02]  /*7db0*/  FFMA.FTZ R103, R2, R121, R131 ;  /* 0x0000007902677223 */ /* 0x000fe40000010083 */
[----:B------:R-:W-:Y:S02]  /*7dc0*/  FADD.FTZ R169, R169, R0 ;  /* 0x00000000a9a97221 */ /* 0x000fe40000010000 */
[----:B------:R-:W-:Y:S02]  /*7dd0*/  FADD.FTZ R103, -R170, R103 ;  /* 0x00000067aa677221 */ /* 0x000fe40000010100 */
[----:B------:R-:W-:Y:S02]  /*7de0*/  FADD.FTZ R131, R234, R234 ;  /* 0x000000eaea837221 */ /* 0x000fe40000010000 */
[----:B------:R-:W-:-:S02]  /*7df0*/  FMUL.FTZ R0, R3, -R169 ;  /* 0x800000a903007220 */ /* 0x000fc40000410000 */
[----:B------:R-:W-:Y:S02]  /*7e00*/  FMUL.FTZ R3, R3, -R103 ;  /* 0x8000006703037220 */ /* 0x000fe40000410000 */
[----:B------:R-:W-:Y:S02]  /*7e10*/  FFMA.FTZ R130, R131, R105, R130 ;  /* 0x0000006983827223 */ /* 0x000fe40000010082 */
[C---:B------:R-:W-:Y:S02]  /*7e20*/  FFMA.FTZ R105, R4.reuse, R103, R0 ;  /* 0x0000006704697223 */ /* 0x040fe40000010000 */
[----:B------:R-:W-:Y:S02]  /*7e30*/  FFMA.FTZ R0, R4, R169, -R3 ;  /* 0x000000a904007223 */ /* 0x000fe40000010803 */
[----:B------:R-:W-:Y:S02]  /*7e40*/  FMUL.FTZ R4, R192, UR42 ;  /* 0x0000002ac0047c20 */ /* 0x000fe40008410000 */
[----:B------:R-:W-:-:S02]  /*7e50*/  FADD.FTZ R168, -R168, R105 ;  /* 0x00000069a8a87221 */ /* 0x000fc40000010100 */
[----:B------:R-:W-:Y:S02]  /*7e60*/  FADD.FTZ R0, R173, R0 ;  /* 0x00000000ad007221 */ /* 0x000fe40000010000 */
[----:B------:R-:W-:Y:S02]  /*7e70*/  FFMA.FTZ R4, R191, UR43, R4 ;  /* 0x0000002bbf047c23 */ /* 0x000fe40008010004 */
[C---:B------:R-:W-:Y:S02]  /*7e80*/  FFMA.FTZ R129, R2.reuse, R214, R129 ;  /* 0x000000d602817223 */ /* 0x040fe40000010081 */
[----:B------:R-:W-:Y:S02]  /*7e90*/  FFMA.FTZ R128, R2, R213, -R128 ;  /* 0x000000d502807223 */ /* 0x000fe40000010880 */
[----:B------:R-:W-:Y:S02]  /*7ea0*/  FMUL.FTZ R2, R192, UR43 ;  /* 0x0000002bc0027c20 */ /* 0x000fe40008410000 */
[----:B------:R-:W-:-:S02]  /*7eb0*/  FMUL.FTZ R3, R5, -R168 ;  /* 0x800000a805037220 */ /* 0x000fc40000410000 */
[----:B------:R-:W-:Y:S02]  /*7ec0*/  FMUL.FTZ R5, R5, -R0 ;  /* 0x8000000005057220 */ /* 0x000fe40000410000 */
[----:B------:R-:W-:Y:S02]  /*7ed0*/  FFMA.FTZ R105, -R131, R4, -RZ ;  /* 0x0000000483697223 */ /* 0x000fe400000109ff */
[----:B------:R-:W-:Y:S02]  /*7ee0*/  FADD.FTZ R4, R31, R128 ;  /* 0x000000801f047221 */ /* 0x000fe40000010000 */
[----:B------:R-:W-:Y:S02]  /*7ef0*/  FFMA.FTZ R2, R191, UR42, -R2 ;  /* 0x0000002abf027c23 */ /* 0x000fe40008010802 */
[C---:B------:R-:W-:Y:S02]  /*7f00*/  FFMA.FTZ R128, R6.reuse, R0, -R3 ;  /* 0x0000000006807223 */ /* 0x040fe40000010803 */
[----:B------:R-:W-:-:S02]  /*7f10*/  FFMA.FTZ R3, R6, R168, R5 ;  /* 0x000000a806037223 */ /* 0x000fc40000010005 */
[C---:B------:R-:W-:Y:S02]  /*7f20*/  FFMA.FTZ R123, -R131.reuse, R104, R123 ;  /* 0x00000068837b7223 */ /* 0x040fe4000001017b */
[----:B------:R-:W-:Y:S02]  /*7f30*/  FMUL.FTZ R104, R131, R2 ;  /* 0x0000000283687220 */ /* 0x000fe40000410000 */
[----:B------:R-:W-:Y:S02]  /*7f40*/  FADD.FTZ R2, RZ, R129 ;  /* 0x00000081ff027221 */ /* 0x000fe40000010000 */
[----:B------:R-:W-:Y:S02]  /*7f50*/  FADD.FTZ R3, -R174, R3 ;  /* 0x00000003ae037221 */ /* 0x000fe40000010100 */
[----:B------:R-:W-:Y:S02]  /*7f60*/  FADD.FTZ R175, R175, R128 ;  /* 0x00000080afaf7221 */ /* 0x000fe40000010000 */
[----:B------:R-:W-:-:S02]  /*7f70*/  FMUL.FTZ R5, R119, R2 ;  /* 0x0000000277057220 */ /* 0x000fc40000410000 */
[----:B------:R-:W-:Y:S02]  /*7f80*/  FMUL.FTZ R6, R7, -R3 ;  /* 0x8000000307067220 */ /* 0x000fe40000410000 */
[-C--:B------:R-:W-:Y:S02]  /*7f90*/  FMUL.FTZ R129, R119, R4.reuse ;  /* 0x0000000477817220 */ /* 0x080fe40000410000 */
[----:B------:R-:W-:Y:S02]  /*7fa0*/  FMUL.FTZ R7, R7, -R175 ;  /* 0x800000af07077220 */ /* 0x000fe40000410000 */
[C---:B------:R-:W-:Y:S02]  /*7fb0*/  FFMA.FTZ R119, R118.reuse, R4, -R5 ;  /* 0x0000000476777223 */ /* 0x040fe40000010805 */
[----:B------:R-:W-:Y:S02]  /*7fc0*/  FFMA.FTZ R5, R118, R2, R129 ;  /* 0x0000000276057223 */ /* 0x000fe40000010081 */
[----:B------:R-:W-:-:S02]  /*7fd0*/  FFMA.FTZ R7, R8, R3, R7 ;  /* 0x0000000308077223 */ /* 0x000fc40000010007 */
[----:B------:R-:W-:Y:S02]  /*7fe0*/  FMUL.FTZ R129, R189, UR42 ;  /* 0x0000002abd817c20 */ /* 0x000fe40008410000 */
[----:B------:R-:W-:Y:S02]  /*7ff0*/  FFMA.FTZ R6, R8, R175, -R6 ;  /* 0x000000af08067223 */ /* 0x000fe40000010806 */
[----:B------:R-:W-:Y:S02]  /*8000*/  FADD.FTZ R176, -R176, R7 ;  /* 0x00000007b0b07221 */ /* 0x000fe40000010100 */
[----:B------:R-:W-:Y:S02]  /*8010*/  FFMA.FTZ R118, R190, UR43, R129 ;  /* 0x0000002bbe767c23 */ /* 0x000fe40008010081 */
[C---:B------:R-:W-:Y:S02]  /*8020*/  FMUL.FTZ R7, R2.reuse, UR43 ;  /* 0x0000002b02077c20 */ /* 0x040fe40008410000 */
[----:B------:R-:W-:-:S02]  /*8030*/  FMUL.FTZ R129, R2, UR42 ;  /* 0x0000002a02817c20 */ /* 0x000fc40008410000 */
[----:B------:R-:W-:Y:S02]  /*8040*/  FADD.FTZ R131, R233, R233 ;  /* 0x000000e9e9837221 */ /* 0x000fe40000010000 */
[----:B------:R-:W-:Y:S02]  /*8050*/  FADD.FTZ R8, R177, R6 ;  /* 0x00000006b1087221 */ /* 0x000fe40000010000 */
[C---:B------:R-:W-:Y:S02]  /*8060*/  FFMA.FTZ R6, R4.reuse, UR42, -R7 ;  /* 0x0000002a04067c23 */ /* 0x040fe40008010807 */
[----:B------:R-:W-:Y:S02]  /*8070*/  FFMA.FTZ R7, R4, UR43, R129 ;  /* 0x0000002b04077c23 */ /* 0x000fe40008010081 */
[----:B------:R-:W-:Y:S02]  /*8080*/  FFMA.FTZ R123, -R131, R106, R123 ;  /* 0x0000006a837b7223 */ /* 0x000fe4000001017b */
[----:B------:R-:W-:-:S02]  /*8090*/  FMUL.FTZ R129, R9, -R176 ;  /* 0x800000b009817220 */ /* 0x000fc40000410000 */
[----:B------:R-:W-:Y:S02]  /*80a0*/  FADD.FTZ R106, R228, R228 ;  /* 0x000000e4e46a7221 */ /* 0x000fe40000010000 */
[----:B------:R-:W-:Y:S02]  /*80b0*/  FMUL.FTZ R9, R9, -R8 ;  /* 0x8000000809097220 */ /* 0x000fe40000410000 */
[C---:B------:R-:W-:Y:S02]  /*80c0*/  FMUL.FTZ R119, R106.reuse, R119 ;  /* 0x000000776a777220 */ /* 0x040fe40000410000 */
[C---:B------:R-:W-:Y:S02]  /*80d0*/  FMUL.FTZ R5, R106.reuse, R5 ;  /* 0x000000056a057220 */ /* 0x040fe40000410000 */
[C---:B------:R-:W-:Y:S02]  /*80e0*/  FMUL.FTZ R6, R106.reuse, R6 ;  /* 0x000000066a067220 */ /* 0x040fe40000410000 */
[----:B------:R-:W-:-:S02]  /*80f0*/  FFMA.FTZ R7, -R106, R7, -RZ ;  /* 0x000000076a077223 */ /* 0x000fc400000109ff */
[C---:B------:R-:W-:Y:S02]  /*8100*/  FFMA.FTZ R9, R10.reuse, R176, R9 ;  /* 0x000000b00a097223 */ /* 0x040fe40000010009 */
[----:B------:R-:W-:Y:S02]  /*8110*/  FFMA.FTZ R106, R10, R8, -R129 ;  /* 0x000000080a6a7223 */ /* 0x000fe40000010881 */
[----:B------:R-:W-:Y:S02]  /*8120*/  FADD.FTZ R9, -R178, R9 ;  /* 0x00000009b2097221 */ /* 0x000fe40000010100 */
[----:B------:R-:W-:Y:S02]  /*8130*/  FADD.FTZ R179, R179, R106 ;  /* 0x0000006ab3b37221 */ /* 0x000fe40000010000 */
[C---:B------:R-:W-:Y:S02]  /*8140*/  FMUL.FTZ R10, R11.reuse, -R9 ;  /* 0x800000090b0a7220 */ /* 0x040fe40000410000 */
[----:B------:R-:W-:-:S02]  /*8150*/  FMUL.FTZ R11, R11, -R179 ;  /* 0x800000b30b0b7220 */ /* 0x000fc40000410000 */
[----:B------:R-:W-:Y:S02]  /*8160*/  FFMA.FTZ R130, R131, R107, R130 ;  /* 0x0000006b83827223 */ /* 0x000fe40000010082 */
[----:B------:R-:W-:Y:S02]  /*8170*/  FMUL.FTZ R107, R189, UR43 ;  /* 0x0000002bbd6b7c20 */ /* 0x000fe40008410000 */
[C---:B------:R-:W-:Y:S02]  /*8180*/  FFMA.FTZ R11, R12.reuse, R9, R11 ;  /* 0x000000090c0b7223 */ /* 0x040fe4000001000b */
[----:B------:R-:W-:Y:S02]  /*8190*/  FFMA.FTZ R10, R12, R179, -R10 ;  /* 0x000000b30c0a7223 */ /* 0x000fe4000001080a */
[----:B------:R-:W-:Y:S02]  /*81a0*/  FFMA.FTZ R107, R190, UR42, -R107 ;  /* 0x0000002abe6b7c23 */ /* 0x000fe4000801086b */
[----:B------:R-:W-:-:S02]  /*81b0*/  FADD.FTZ R128, R232, R232 ;  /* 0x000000e8e8807221 */ /* 0x000fc40000010000 */
[----:B------:R-:W-:Y:S02]  /*81c0*/  FADD.FTZ R180, -R180, R11 ;  /* 0x0000000bb4b47221 */ /* 0x000fe40000010100 */
[----:B------:R-:W-:Y:S02]  /*81d0*/  FADD.FTZ R10, R181, R10 ;  /* 0x0000000ab50a7221 */ /* 0x000fe40000010000 */
[C---:B------:R-:W-:Y:S02]  /*81e0*/  FMUL.FTZ R107, R131.reuse, R107 ;  /* 0x0000006b836b7220 */ /* 0x040fe40000410000 */
[----:B------:R-:W-:Y:S02]  /*81f0*/  FFMA.FTZ R118, -R131, R118, -RZ ;  /* 0x0000007683767223 */ /* 0x000fe400000109ff */
[----:B------:R-:W-:Y:S02]  /*8200*/  FADD.FTZ R131, R231, R231 ;  /* 0x000000e7e7837221 */ /* 0x000fe40000010000 */
[----:B------:R-:W-:-:S02]  /*8210*/  FFMA.FTZ R123, -R128, R108, R123 ;  /* 0x0000006c807b7223 */ /* 0x000fc4000001017b */
[----:B------:R-:W-:Y:S02]  /*8220*/  FFMA.FTZ R130, R128, R109, R130 ;  /* 0x0000006d80827223 */ /* 0x000fe40000010082 */
[----:B------:R-:W-:Y:S02]  /*8230*/  FMUL.FTZ R11, R13, -R180 ;  /* 0x800000b40d0b7220 */ /* 0x000fe40000410000 */
[----:B------:R-:W-:Y:S02]  /*8240*/  FFMA.FTZ R109, R187, UR42, -R132 ;  /* 0x0000002abb6d7c23 */ /* 0x000fe40008010884 */
[----:B------:R-:W-:Y:S02]  /*8250*/  FMUL.FTZ R13, R13, -R10 ;  /* 0x8000000a0d0d7220 */ /* 0x000fe40000410000 */
[----:B------:R-:W-:Y:S02]  /*8260*/  FFMA.FTZ R129, R187, UR43, R134 ;  /* 0x0000002bbb817c23 */ /* 0x000fe40008010086 */
[----:B------:R-:W-:-:S02]  /*8270*/  FFMA.FTZ R123, -R131, R110, R123 ;  /* 0x0000006e837b7223 */ /* 0x000fc4000001017b */
[----:B------:R-:W-:Y:S02]  /*8280*/  FFMA.FTZ R110, R14, R10, -R11 ;  /* 0x0000000a0e6e7223 */ /* 0x000fe4000001080b */
[----:B------:R-:W-:Y:S02]  /*8290*/  FMUL.FTZ R106, R128, R109 ;  /* 0x0000006d806a7220 */ /* 0x000fe40000410000 */
[----:B------:R-:W-:Y:S02]  /*82a0*/  FFMA.FTZ R11, R14, R180, R13 ;  /* 0x000000b40e0b7223 */ /* 0x000fe4000001000d */
[----:B------:R-:W-:Y:S02]  /*82b0*/  FFMA.FTZ R109, -R128, R129, -RZ ;  /* 0x00000081806d7223 */ /* 0x000fe400000109ff */
[----:B------:R-:W-:Y:S02]  /*82c0*/  FMUL.FTZ R129, R161, UR42 ;  /* 0x0000002aa1817c20 */ /* 0x000fe40008410000 */
[----:B------:R-:W-:-:S02]  /*82d0*/  FMUL.FTZ R14, R210, UR42 ;  /* 0x0000002ad20e7c20 */ /* 0x000fc40008410000 */
[----:B------:R-:W-:Y:S02]  /*82e0*/  FADD.FTZ R11, -R182, R11 ;  /* 0x0000000bb60b7221 */ /* 0x000fe40000010100 */
[----:B------:R-:W-:Y:S02]  /*82f0*/  FFMA.FTZ R130, R131, R111, R130 ;  /* 0x0000006f83827223 */ /* 0x000fe40000010082 */
[----:B------:R-:W-:Y:S02]  /*8300*/  FMUL.FTZ R111, R161, UR43 ;  /* 0x0000002ba16f7c20 */ /* 0x000fe40008410000 */
[----:B------:R-:W-:Y:S02]  /*8310*/  FFMA.FTZ R108, R160, UR43, R129 ;  /* 0x0000002ba06c7c23 */ /* 0x000fe40008010081 */
[----:B------:R-:W-:Y:S02]  /*8320*/  FADD.FTZ R183, R183, R110 ;  /* 0x0000006eb7b77221 */ /* 0x000fe40000010000 */
[----:B------:R-:W-:-:S02]  /*8330*/  FADD.FTZ R129, R230, R230 ;  /* 0x000000e6e6817221 */ /* 0x000fc40000010000 */
[----:B------:R-:W-:Y:S02]  /*8340*/  FFMA.FTZ R14, R209, UR43, R14 ;  /* 0x0000002bd10e7c23 */ /* 0x000fe4000801000e */
[C---:B------:R-:W-:Y:S02]  /*8350*/  FMUL.FTZ R13, R15.reuse, -R11 ;  /* 0x8000000b0f0d7220 */ /* 0x040fe40000410000 */
[----:B------:R-:W-:Y:S02]  /*8360*/  FFMA.FTZ R12, R160, UR42, -R111 ;  /* 0x0000002aa00c7c23 */ /* 0x000fe4000801086f */
[-C--:B------:R-:W-:Y:S02]  /*8370*/  FMUL.FTZ R15, R15, -R183.reuse ;  /* 0x800000b70f0f7220 */ /* 0x080fe40000410000 */
[----:B------:R-:W-:Y:S02]  /*8380*/  FFMA.FTZ R111, -R129, R14, -RZ ;  /* 0x0000000e816f7223 */ /* 0x000fe400000109ff */
[----:B------:R-:W-:-:S02]  /*8390*/  FFMA.FTZ R14, R16, R183, -R13 ;  /* 0x000000b7100e7223 */ /* 0x000fc4000001080d */
[----:B------:R-:W-:Y:S02]  /*83a0*/  FMUL.FTZ R13, R211, UR43 ;  /* 0x0000002bd30d7c20 */ /* 0x000fe40008410000 */
[----:B------:R-:W-:Y:S02]  /*83b0*/  FFMA.FTZ R15, R16, R11, R15 ;  /* 0x0000000b100f7223 */ /* 0x000fe4000001000f */
[----:B------:R-:W-:Y:S02]  /*83c0*/  FADD.FTZ R132, R244, R244 ;  /* 0x000000f4f4847221 */ /* 0x000fe40000010000 */
[----:B------:R-:W-:Y:S02]  /*83d0*/  FFMA.FTZ R13, R212, UR42, -R13 ;  /* 0x0000002ad40d7c23 */ /* 0x000fe4000801080d */
[----:B------:R-:W-:Y:S02]  /*83e0*/  FADD.FTZ R184, -R184, R15 ;  /* 0x0000000fb8b87221 */ /* 0x000fe40000010100 */
[----:B------:R-:W-:-:S02]  /*83f0*/  FADD.FTZ R14, R185, R14 ;  /* 0x0000000eb90e7221 */ /* 0x000fc40000010000 */
[----:B------:R-:W-:Y:S02]  /*8400*/  FFMA.FTZ R123, -R129, R112, R123 ;  /* 0x00000070817b7223 */ /* 0x000fe4000001017b */
[----:B------:R-:W-:Y:S02]  /*8410*/  FMUL.FTZ R112, R132, R13 ;  /* 0x0000000d84707220 */ /* 0x000fe40000410000 */
[C---:B------:R-:W-:Y:S02]  /*8420*/  FMUL.FTZ R13, R17.reuse, -R184 ;  /* 0x800000b8110d7220 */ /* 0x040fe40000410000 */
[-C--:B------:R-:W-:Y:S02]  /*8430*/  FMUL.FTZ R17, R17, -R14.reuse ;  /* 0x8000000e11117220 */ /* 0x080fe40000410000 */
[C---:B------:R-:W-:Y:S02]  /*8440*/  FFMA.FTZ R16, R18.reuse, R14, -R13 ;  /* 0x0000000e12107223 */ /* 0x040fe4000001080d */
[----:B------:R-:W-:-:S02]  /*8450*/  FFMA.FTZ R13, R18, R184, R17 ;  /* 0x000000b8120d7223 */ /* 0x000fc40000010011 */
[----:B------:R-:W-:Y:S02]  /*8460*/  FFMA.FTZ R130, R129, R113, R130 ;  /* 0x0000007181827223 */ /* 0x000fe40000010082 */
[----:B------:R-:W-:Y:S02]  /*8470*/  FADD.FTZ R13, -R186, R13 ;  /* 0x0000000dba0d7221 */ /* 0x000fe40000010100 */
[----:B------:R-:W-:Y:S02]  /*8480*/  FADD.FTZ R215, R215, R16 ;  /* 0x00000010d7d77221 */ /* 0x000fe40000010000 */
[----:B------:R-:W-:Y:S02]  /*8490*/  FMUL.FTZ R113, R211, UR42 ;  /* 0x0000002ad3717c20 */ /* 0x000fe40008410000 */
[----:B------:R-:W-:Y:S02]  /*84a0*/  FMUL.FTZ R16, R214, UR42 ;  /* 0x0000002ad6107c20 */ /* 0x000fe40008410000 */
[----:B------:R-:W-:-:S02]  /*84b0*/  FMUL.FTZ R15, R19, -R13 ;  /* 0x8000000d130f7220 */ /* 0x000fc40000410000 */
[----:B------:R-:W-:Y:S02]  /*84c0*/  FFMA.FTZ R130, R132, R115, R130 ;  /* 0x0000007384827223 */ /* 0x000fe40000010082 */
[----:B------:R-:W-:Y:S02]  /*84d0*/  FMUL.FTZ R19, R19, -R215 ;  /* 0x800000d713137220 */ /* 0x000fe40000410000 */
[----:B------:R-:W-:Y:S02]  /*84e0*/  FMUL.FTZ R128, R210, UR43 ;  /* 0x0000002bd2807c20 */ /* 0x000fe40008410000 */
[----:B------:R-:W-:Y:S02]  /*84f0*/  FADD.FTZ R115, R229, R229 ;  /* 0x000000e5e5737221 */ /* 0x000fe40000010000 */
[----:B------:R-:W-:Y:S02]  /*8500*/  FFMA.FTZ R113, R212, UR43, R113 ;  /* 0x0000002bd4717c23 */ /* 0x000fe40008010071 */
[----:B------:R-:W-:-:S02]  /*8510*/  FMUL.FTZ R18, R214, UR43 ;  /* 0x0000002bd6127c20 */ /* 0x000fc40008410000 */
[----:B------:R-:W-:Y:S02]  /*8520*/  FFMA.FTZ R16, R213, UR43, R16 ;  /* 0x0000002bd5107c23 */ /* 0x000fe40008010010 */
[----:B------:R-:W-:Y:S02]  /*8530*/  FFMA.FTZ R19, R20, R13, R19 ;  /* 0x0000000d14137223 */ /* 0x000fe40000010013 */
[----:B------:R-:W-:Y:S02]  /*8540*/  FFMA.FTZ R110, R209, UR42, -R128 ;  /* 0x0000002ad16e7c23 */ /* 0x000fe40008010880 */
[----:B------:R-:W-:Y:S01]  /*8550*/  FFMA.FTZ R136, R115, R117, R130 ;  /* 0x0000007573887223 */ /* 0x000fe20000010082 */
[----:B------:R-:W-:Y:S01]  /*8560*/  MOV R117, UR7 ;  /* 0x0000000700757c02 */ /* 0x000fe20008000f00 */
[----:B------:R-:W-:Y:S01]  /*8570*/  FFMA.FTZ R128, -R132, R113, -RZ ;  /* 0x0000007184807223 */ /* 0x000fe200000109ff */
[----:B------:R-:W-:Y:S01]  /*8580*/  SHF.L.U32 R113, R167, 0x5, RZ ;  /* 0x00000005a7717819 */ /* 0x000fe200000006ff */
[----:B------:R-:W-:-:S02]  /*8590*/  FFMA.FTZ R18, R213, UR42, -R18 ;  /* 0x0000002ad5127c23 */ /* 0x000fc40008010812 */
[----:B------:R-:W-:Y:S01]  /*85a0*/  FFMA.FTZ R130, -R115, R16, -RZ ;  /* 0x0000001073827223 */ /* 0x000fe200000109ff */
[C---:B------:R-:W-:Y:S01]  /*85b0*/  IADD3 R134, R113.reuse, 0x3, RZ ;  /* 0x0000000371867810 */ /* 0x040fe20007ffe0ff */
[----:B------:R-:W-:Y:S01]  /*85c0*/  FFMA.FTZ R16, R20, R215, -R15 ;  /* 0x000000d714107223 */ /* 0x000fe2000001080f */
[----:B0-----:R-:W-:Y:S01]  /*85d0*/  @!P0 STS.128 [R117.X16+0xac80], R124 ;  /* 0x00ac807c75008388 */ /* 0x001fe2000000cc00 */
[----:B------:R-:W-:Y:S01]  /*85e0*/  FADD.FTZ R216, -R216, R19 ;  /* 0x00000013d8d87221 */ /* 0x000fe20000010100 */
[----:B------:R-:W-:Y:S01]  /*85f0*/  LEA.HI.SX32 R134, R134, R113, 0x1b ;  /* 0x0000007186867211 */ /* 0x000fe200078fdaff */
[----:B------:R-:W-:Y:S01]  /*8600*/  FFMA.FTZ R123, -R132, R114, R123 ;  /* 0x00000072847b7223 */ /* 0x000fe2000001017b */
[----:B------:R-:W-:Y:S01]  /*8610*/  IADD3 R132, R113, 0x2, RZ ;  /* 0x0000000271847810 */ /* 0x000fe20007ffe0ff */
[----:B------:R-:W-:Y:S01]  /*8620*/  FMUL.FTZ R114, R115, R18 ;  /* 0x0000001273727220 */ /* 0x000fe20000410000 */
[----:B------:R-:W-:Y:S01]  /*8630*/  IADD3 R18, R113, 0x1, RZ ;  /* 0x0000000171127810 */ /* 0x000fe20007ffe0ff */
[----:B------:R-:W-:-:S02]  /*8640*/  FADD.FTZ R16, R217, R16 ;  /* 0x00000010d9107221 */ /* 0x000fc40000010000 */
[C---:B------:R-:W-:Y:S01]  /*8650*/  FMUL.FTZ R17, R21.reuse, -R216 ;  /* 0x800000d815117220 */ /* 0x040fe20000410000 */
[----:B------:R-:W-:Y:S01]  /*8660*/  LEA.HI.SX32 R20, R18, R113, 0x1b ;  /* 0x0000007112147211 */ /* 0x000fe200078fdaff */
[-C--:B------:R-:W-:Y:S02]  /*8670*/  FMUL.FTZ R21, R21, -R16.reuse ;  /* 0x8000001015157220 */ /* 0x080fe40000410000 */
[C---:B------:R-:W-:Y:S02]  /*8680*/  FFMA.FTZ R18, R22.reuse, R16, -R17 ;  /* 0x0000001016127223 */ /* 0x040fe40000010811 */
[----:B------:R-:W-:Y:S02]  /*8690*/  FFMA.FTZ R17, R22, R216, R21 ;  /* 0x000000d816117223 */ /* 0x000fe40000010015 */
[----:B------:R-:W-:Y:S02]  /*86a0*/  FADD.FTZ R219, R219, R18 ;  /* 0x00000012dbdb7221 */ /* 0x000fe40000010000 */
[----:B------:R-:W-:-:S02]  /*86b0*/  FADD.FTZ R17, -R218, R17 ;  /* 0x00000011da117221 */ /* 0x000fc40000010100 */
[C---:B------:R-:W-:Y:S02]  /*86c0*/  FMUL.FTZ R18, R23.reuse, -R219 ;  /* 0x800000db17127220 */ /* 0x040fe40000410000 */
[-C--:B------:R-:W-:Y:S02]  /*86d0*/  FMUL.FTZ R23, R23, -R17.reuse ;  /* 0x8000001117177220 */ /* 0x080fe40000410000 */
[----:B------:R-:W-:Y:S02]  /*86e0*/  FFMA.FTZ R19, R24, R17, R18 ;  /* 0x0000001118137223 */ /* 0x000fe40000010012 */
[----:B------:R-:W-:Y:S01]  /*86f0*/  FFMA.FTZ R116, -R115, R116, R123 ;  /* 0x0000007473747223 */ /* 0x000fe2000001017b */
[----:B------:R-:W-:Y:S01]  /*8700*/  LEA.HI.SX32 R115, R132, R113, 0x1b ;  /* 0x0000007184737211 */ /* 0x000fe200078fdaff */
[----:B------:R-:W-:Y:S01]  /*8710*/  FFMA.FTZ R18, R24, R219, -R23 ;  /* 0x000000db18127223 */ /* 0x000fe20000010817 */
[----:B------:R-:W-:Y:S01]  /*8720*/  LEA.HI.SX32 R113, R113, R113, 0x1b ;  /* 0x0000007171717211 */ /* 0x000fe200078fdaff */
[----:B------:R-:W-:-:S02]  /*8730*/  FADD.FTZ R220, -R220, R19 ;  /* 0x00000013dcdc7221 */ /* 0x000fc40000010100 */
[----:B------:R-:W-:Y:S02]  /*8740*/  FADD.FTZ R18, R221, R18 ;  /* 0x00000012dd127221 */ /* 0x000fe40000010000 */
[C---:B------:R-:W-:Y:S01]  /*8750*/  FMUL.FTZ R19, R25.reuse, -R220 ;  /* 0x800000dc19137220 */ /* 0x040fe20000410000 */
[----:B------:R-:W-:Y:S01]  /*8760*/  STS [R113.X4+0x4200], R88 ;  /* 0x0042005871007388 */ /* 0x000fe20000004800 */
[----:B------:R-:W-:Y:S02]  /*8770*/  FMUL.FTZ R25, R25, -R18 ;  /* 0x8000001219197220 */ /* 0x000fe40000410000 */
[----:B------:R-:W-:Y:S01]  /*8780*/  FMUL.FTZ R12, R131, R12 ;  /* 0x0000000c830c7220 */ /* 0x000fe20000410000 */
[----:B------:R0:W-:Y:S01]  /*8790*/  STS [R20.X4+0x4204], R89 ;  /* 0x0042045914007388 */ /* 0x0001e20000004800 */
[----:B------:R-:W-:Y:S02]  /*87a0*/  FFMA.FTZ R25, R26, R220, R25 ;  /* 0x000000dc1a197223 */ /* 0x000fe40000010019 */
[----:B------:R-:W-:Y:S01]  /*87b0*/  FADD.FTZ R24, -R148, R207 ;  /* 0x000000cf94187221 */ /* 0x000fe20000010100 */
[----:B------:R1:W-:Y:S01]  /*87c0*/  STS [R115.X4+0x4208], R90 ;  /* 0x0042085a73007388 */ /* 0x0003e20000004800 */
[----:B------:R-:W-:-:S02]  /*87d0*/  FMUL.FTZ R110, R129, R110 ;  /* 0x0000006e816e7220 */ /* 0x000fc40000410000 */
[----:B------:R-:W-:Y:S01]  /*87e0*/  FFMA.FTZ R108, -R131, R108, -RZ ;  /* 0x0000006c836c7223 */ /* 0x000fe200000109ff */
[----:B------:R2:W-:Y:S01]  /*87f0*/  STS [R134.X4+0x420c], R91 ;  /* 0x00420c5b86007388 */ /* 0x0005e20000004800 */
[----:B------:R-:W-:Y:S02]  /*8800*/  FADD.FTZ R15, R136, R119 ;  /* 0x00000077880f7221 */ /* 0x000fe40000010000 */
[----:B0-----:R-:W-:Y:S01]  /*8810*/  FFMA.FTZ R20, R26, R18, -R19 ;  /* 0x000000121a147223 */ /* 0x001fe20000010813 */
[----:B------:R0:W-:Y:S01]  /*8820*/  STS [R113.X4+0x421c], R95 ;  /* 0x00421c5f71007388 */ /* 0x0001e20000004800 */
[----:B------:R-:W-:Y:S02]  /*8830*/  FMUL.FTZ R133, R154, R9 ;  /* 0x000000099a857220 */ /* 0x000fe40000410000 */
[----:B------:R-:W-:Y:S01]  /*8840*/  FADD.FTZ R223, R223, R20 ;  /* 0x00000014dfdf7221 */ /* 0x000fe20000010000 */
[----:B------:R3:W-:Y:S01]  /*8850*/  STS [R113.X4+0x4258], R12 ;  /* 0x0042580c71007388 */ /* 0x0007e20000004800 */
[----:B-1----:R-:W-:-:S02]  /*8860*/  FMUL.FTZ R90, R163, R220 ;  /* 0x000000dca35a7220 */ /* 0x002fc40000410000 */
[----:B------:R-:W-:Y:S01]  /*8870*/  FMUL.FTZ R19, R27, -R223 ;  /* 0x800000df1b137220 */ /* 0x000fe20000410000 */
[----:B------:R1:W-:Y:S01]  /*8880*/  STS [R113.X4+0x4210], R92 ;  /* 0x0042105c71007388 */ /* 0x0003e20000004800 */
[----:B--2---:R-:W-:Y:S02]  /*8890*/  FMUL.FTZ R91, R162, R17 ;  /* 0x00000011a25b7220 */ /* 0x004fe40000410000 */
[----:B0-----:R-:W-:Y:S01]  /*88a0*/  FADD.FTZ R95, -R222, R25 ;  /* 0x00000019de5f7221 */ /* 0x001fe20000010100 */
[----:B------:R0:W-:Y:S01]  /*88b0*/  STS [R113.X4+0x4214], R93 ;  /* 0x0042145d71007388 */ /* 0x0001e20000004800 */
[----:B------:R-:W-:Y:S02]  /*88c0*/  FADD.FTZ R190, -R37, R190 ;  /* 0x000000be25be7221 */ /* 0x000fe40000010100 */
[-C--:B------:R-:W-:Y:S01]  /*88d0*/  FMUL.FTZ R27, R27, -R95.reuse ;  /* 0x8000005f1b1b7220 */ /* 0x080fe20000410000 */
[----:B------:R-:W-:Y:S01]  /*88e0*/  STS [R113.X4+0x4278], R6 ;  /* 0x0042780671007388 */ /* 0x000fe20000004800 */
[----:B------:R-:W-:-:S02]  /*88f0*/  FFMA.FTZ R19, R28, R95, R19 ;  /* 0x0000005f1c137223 */ /* 0x000fc40000010013 */
[----:B------:R-:W-:Y:S01]  /*8900*/  FFMA.FTZ R20, R28, R223, -R27 ;  /* 0x000000df1c147223 */ /* 0x000fe2000001081b */
[----:B------:R-:W-:Y:S01]  /*8910*/  STS [R113.X4+0x4218], R94 ;  /* 0x0042185e71007388 */ /* 0x000fe20000004800 */
[----:B------:R-:W-:Y:S02]  /*8920*/  FADD.FTZ R224, -R224, R19 ;  /* 0x00000013e0e07221 */ /* 0x000fe40000010100 */
[----:B------:R-:W-:Y:S01]  /*8930*/  FADD.FTZ R20, R225, R20 ;  /* 0x00000014e1147221 */ /* 0x000fe20000010000 */
[----:B------:R-:W-:Y:S01]  /*8940*/  STS [R113.X4+0x4224], R97 ;  /* 0x0042246171007388 */ /* 0x000fe20000004800 */
[C---:B------:R-:W-:Y:S02]  /*8950*/  FMUL.FTZ R19, R29.reuse, -R224 ;  /* 0x800000e01d137220 */ /* 0x040fe40000410000 */
[-C--:B------:R-:W-:Y:S01]  /*8960*/  FMUL.FTZ R29, R29, -R20.reuse ;  /* 0x800000141d1d7220 */ /* 0x080fe20000410000 */
[----:B------:R-:W-:Y:S01]  /*8970*/  STS [R113.X4+0x422c], R99 ;  /* 0x00422c6371007388 */ /* 0x000fe20000004800 */
[----:B------:R-:W-:-:S02]  /*8980*/  FFMA.FTZ R22, R30, R20, -R19 ;  /* 0x000000141e167223 */ /* 0x000fc40000010813 */
[----:B------:R-:W-:Y:S01]  /*8990*/  FFMA.FTZ R29, R30, R224, R29 ;  /* 0x000000e01e1d7223 */ /* 0x000fe2000001001d */
[----:B------:R-:W-:Y:S01]  /*89a0*/  STS [R113.X4+0x4220], R96 ;  /* 0x0042206071007388 */ /* 0x000fe20000004800 */
[----:B------:R-:W-:Y:S02]  /*89b0*/  FADD.FTZ R227, R227, R22 ;  /* 0x00000016e3e37221 */ /* 0x000fe40000010000 */
[C---:B------:R-:W-:Y:S01]  /*89c0*/  FMUL.FTZ R22, R165.reuse, R20 ;  /* 0x00000014a5167220 */ /* 0x040fe20000410000 */
[----:B------:R-:W-:Y:S01]  /*89d0*/  STS [R113.X4+0x4234], R101 ;  /* 0x0042346571007388 */ /* 0x000fe20000004800 */
[----:B------:R-:W-:Y:S02]  /*89e0*/  FADD.FTZ R117, -R226, R29 ;  /* 0x0000001de2757221 */ /* 0x000fe40000010100 */
[----:B------:R-:W-:Y:S01]  /*89f0*/  FMUL.FTZ R26, R165, R224 ;  /* 0x000000e0a51a7220 */ /* 0x000fe20000410000 */
[----:B------:R-:W-:Y:S01]  /*8a00*/  STS [R113.X4+0x4254], R109 ;  /* 0x0042546d71007388 */ /* 0x000fe20000004800 */
[----:B------:R-:W-:-:S02]  /*8a10*/  FADD.FTZ R19, -R147, R206 ;  /* 0x000000ce93137221 */ /* 0x000fc40000010100 */
[C---:B------:R-:W-:Y:S01]  /*8a20*/  FMUL.FTZ R23, R205.reuse, R22 ;  /* 0x00000016cd177220 */ /* 0x040fe20000410000 */
[----:B------:R-:W-:Y:S01]  /*8a30*/  STS [R113.X4+0x4264], R111 ;  /* 0x0042646f71007388 */ /* 0x000fe20000004800 */
[C---:B------:R-:W-:Y:S02]  /*8a40*/  FMUL.FTZ R25, R166.reuse, R117 ;  /* 0x00000075a6197220 */ /* 0x040fe40000410000 */
[-C--:B------:R-:W-:Y:S01]  /*8a50*/  FMUL.FTZ R27, R205, R26.reuse ;  /* 0x0000001acd1b7220 */ /* 0x080fe20000410000 */
[----:B------:R-:W-:Y:S01]  /*8a60*/  STS [R113.X4+0x427c], R7 ;  /* 0x00427c0771007388 */ /* 0x000fe20000004800 */
[----:B------:R-:W-:Y:S02]  /*8a70*/  FMUL.FTZ R21, R166, R227 ;  /* 0x000000e3a6157220 */ /* 0x000fe40000410000 */
[----:B------:R-:W-:Y:S01]  /*8a80*/  FFMA.FTZ R30, R19, R26, -R23 ;  /* 0x0000001a131e7223 */ /* 0x000fe20000010817 */
[----:B------:R-:W-:Y:S01]  /*8a90*/  STS [R113.X4+0x4250], R106 ;  /* 0x0042506a71007388 */ /* 0x000fe20000004800 */
[----:B------:R-:W-:-:S02]  /*8aa0*/  FMUL.FTZ R23, R164, R223 ;  /* 0x000000dfa4177220 */ /* 0x000fc40000410000 */
[----:B---3--:R-:W-:Y:S01]  /*8ab0*/  FMUL.FTZ R12, R208, R25 ;  /* 0x00000019d00c7220 */ /* 0x008fe20000410000 */
[----:B------:R-:W-:Y:S01]  /*8ac0*/  STS [R113.X4+0x4230], R100 ;  /* 0x0042306471007388 */ /* 0x000fe20000004800 */
[----:B------:R-:W-:Y:S02]  /*8ad0*/  FFMA.FTZ R29, R22, R19, R27 ;  /* 0x00000013161d7223 */ /* 0x000fe4000001001b */
[----:B------:R-:W-:Y:S01]  /*8ae0*/  FMUL.FTZ R27, R208, R21 ;  /* 0x00000015d01b7220 */ /* 0x000fe20000410000 */
[----:B------:R-:W-:Y:S01]  /*8af0*/  STS [R113.X4+0x4248], R107 ;  /* 0x0042486b71007388 */ /* 0x000fe20000004800 */
[----:B------:R-:W-:Y:S02]  /*8b00*/  FADD.FTZ R26, -R146, R203 ;  /* 0x000000cb921a7221 */ /* 0x000fe40000010100 */
[----:B------:R-:W-:Y:S01]  /*8b10*/  FMUL.FTZ R89, R164, R95 ;  /* 0x0000005fa4597220 */ /* 0x000fe20000410000 */
[----:B------:R-:W-:Y:S01]  /*8b20*/  STS [R113.X4+0x4228], R98 ;  /* 0x0042286271007388 */ /* 0x000fe20000004800 */
[----:B------:R-:W-:-:S02]  /*8b30*/  FMUL.FTZ R28, R204, R23 ;  /* 0x00000017cc1c7220 */ /* 0x000fc40000410000 */
[----:B------:R-:W-:Y:S01]  /*8b40*/  FFMA.FTZ R12, R21, R24, R12 ;  /* 0x00000018150c7223 */ /* 0x000fe2000001000c */
[----:B------:R-:W-:Y:S01]  /*8b50*/  STS [R113.X4+0x4238], R102 ;  /* 0x0042386671007388 */ /* 0x000fe20000004800 */
[----:B------:R-:W-:Y:S02]  /*8b60*/  FFMA.FTZ R27, R24, R25, -R27 ;  /* 0x00000019181b7223 */ /* 0x000fe4000001081b */
[-C--:B------:R-:W-:Y:S01]  /*8b70*/  FFMA.FTZ R88, R26, R89.reuse, -R28 ;  /* 0x000000591a587223 */ /* 0x080fe2000001081c */
[----:B------:R-:W-:Y:S01]  /*8b80*/  STS [R113.X4+0x423c], R122 ;  /* 0x00423c7a71007388 */ /* 0x000fe20000004800 */
[----:B------:R-:W-:Y:S02]  /*8b90*/  FADD.FTZ R12, RZ, R12 ;  /* 0x0000000cff0c7221 */ /* 0x000fe40000010000 */
[----:B------:R-:W-:Y:S01]  /*8ba0*/  FMUL.FTZ R89, R204, R89 ;  /* 0x00000059cc597220 */ /* 0x000fe20000410000 */
[----:B------:R-:W-:Y:S01]  /*8bb0*/  STS [R113.X4+0x4240], R104 ;  /* 0x0042406871007388 */ /* 0x000fe20000004800 */
[----:B------:R-:W-:-:S02]  /*8bc0*/  FADD.FTZ R27, RZ, R27 ;  /* 0x0000001bff1b7221 */ /* 0x000fc40000010000 */
[----:B------:R-:W-:Y:S01]  /*8bd0*/  FMUL.FTZ R28, R163, R18 ;  /* 0x00000012a31c7220 */ /* 0x000fe20000410000 */
[----:B------:R-:W-:Y:S01]  /*8be0*/  STS [R113.X4+0x4244], R105 ;  /* 0x0042446971007388 */ /* 0x000fe20000004800 */
[----:B------:R-:W-:Y:S02]  /*8bf0*/  FADD.FTZ R12, R12, R29 ;  /* 0x0000001d0c0c7221 */ /* 0x000fe40000010000 */
[----:B------:R-:W-:Y:S01]  /*8c00*/  FFMA.FTZ R89, R23, R26, R89 ;  /* 0x0000001a17597223 */ /* 0x000fe20000010059 */
[----:B------:R-:W-:Y:S01]  /*8c10*/  STS [R113.X4+0x424c], R118 ;  /* 0x00424c7671007388 */ /* 0x000fe20000004800 */
[----:B------:R-:W-:Y:S02]  /*8c20*/  FADD.FTZ R25, -R145, R202 ;  /* 0x000000ca91197221 */ /* 0x000fe40000010100 */
[----:B------:R-:W-:Y:S01]  /*8c30*/  FMUL.FTZ R29, R201, R90 ;  /* 0x0000005ac91d7220 */ /* 0x000fe20000410000 */
[----:B------:R-:W-:Y:S01]  /*8c40*/  STS [R113.X4+0x425c], R108 ;  /* 0x00425c6c71007388 */ /* 0x000fe20000004800 */
[----:B------:R-:W-:-:S02]  /*8c50*/  FADD.FTZ R27, R27, R30 ;  /* 0x0000001e1b1b7221 */ /* 0x000fc40000010000 */
[----:B------:R-:W-:Y:S01]  /*8c60*/  FMUL.FTZ R30, R201, R28 ;  /* 0x0000001cc91e7220 */ /* 0x000fe20000410000 */
[----:B------:R-:W-:Y:S01]  /*8c70*/  STS [R113.X4+0x4260], R110 ;  /* 0x0042606e71007388 */ /* 0x000fe20000004800 */
[----:B------:R-:W-:Y:S02]  /*8c80*/  FADD.FTZ R12, R12, R89 ;  /* 0x000000590c0c7221 */ /* 0x000fe40000010000 */
[----:B------:R-:W-:Y:S01]  /*8c90*/  FFMA.FTZ R89, R28, R25, R29 ;  /* 0x000000191c597223 */ /* 0x000fe2000001001d */
[----:B------:R-:W-:Y:S01]  /*8ca0*/  STS [R113.X4+0x4268], R112 ;  /* 0x0042687071007388 */ /* 0x000fe20000004800 */
[----:B------:R-:W-:Y:S02]  /*8cb0*/  FFMA.FTZ R90, R25, R90, -R30 ;  /* 0x0000005a195a7223 */ /* 0x000fe4000001081e */
[----:B------:R-:W-:Y:S01]  /*8cc0*/  FADD.FTZ R29, R27, R88 ;  /* 0x000000581b1d7221 */ /* 0x000fe20000010000 */
[----:B------:R-:W-:Y:S01]  /*8cd0*/  STS [R113.X4+0x426c], R128 ;  /* 0x00426c8071007388 */ /* 0x000fe20000004800 */
[----:B------:R-:W-:-:S02]  /*8ce0*/  FADD.FTZ R30, -R144, R199 ;  /* 0x000000c7901e7221 */ /* 0x000fc40000010100 */
[----:B------:R-:W-:Y:S01]  /*8cf0*/  FMUL.FTZ R27, R162, R219 ;  /* 0x000000dba21b7220 */ /* 0x000fe20000410000 */
[----:B------:R2:W-:Y:S01]  /*8d00*/  STS [R113.X4+0x4270], R114 ;  /* 0x0042707271007388 */ /* 0x0005e20000004800 */
[----:B-1----:R-:W-:Y:S02]  /*8d10*/  FMUL.FTZ R92, R200, R91 ;  /* 0x0000005bc85c7220 */ /* 0x002fe40000410000 */
[----:B------:R-:W-:Y:S01]  /*8d20*/  FMUL.FTZ R88, R159, R16 ;  /* 0x000000109f587220 */ /* 0x000fe20000410000 */
[----:B------:R1:W-:Y:S01]  /*8d30*/  STS [R113.X4+0x4274], R130 ;  /* 0x0042748271007388 */ /* 0x0003e20000004800 */
[----:B------:R-:W-:Y:S02]  /*8d40*/  FADD.FTZ R12, R12, R89 ;  /* 0x000000590c0c7221 */ /* 0x000fe40000010000 */
[----:B0-----:R-:W-:Y:S02]  /*8d50*/  FFMA.FTZ R93, R27, R30, R92 ;  /* 0x0000001e1b5d7223 */ /* 0x001fe4000001005c */
[----:B------:R-:W-:Y:S01]  /*8d60*/  FADD.FTZ R89, -R143, R198 ;  /* 0x000000c68f597221 */ /* 0x000fe20000010100 */
[----:B--2---:R-:W-:Y:S01]  /*8d70*/  MOV R114, UR30 ;  /* 0x0000001e00727c02 */ /* 0x004fe20008000f00 */
[----:B------:R-:W-:-:S02]  /*8d80*/  FMUL.FTZ R6, R159, R216 ;  /* 0x000000d89f067220 */ /* 0x000fc40000410000 */
[----:B------:R-:W-:Y:S01]  /*8d90*/  FMUL.FTZ R92, R197, R88 ;  /* 0x00000058c55c7220 */ /* 0x000fe20000410000 */
[----:B------:R-:W-:Y:S01]  /*8da0*/  LEA R114, R114, -R167, 0x1 ;  /* 0x800000a772727211 */ /* 0x000fe200078e08ff */
[----:B------:R-:W-:Y:S02]  /*8db0*/  FMUL.FTZ R94, R200, R27 ;  /* 0x0000001bc85e7220 */ /* 0x000fe40000410000 */
[-C--:B------:R-:W-:Y:S01]  /*8dc0*/  FFMA.FTZ R97, R89, R6.reuse, -R92 ;  /* 0x0000000659617223 */ /* 0x080fe2000001085c */
[----:B------:R-:W-:Y:S01]  /*8dd0*/  ISETP.GE.AND P0, PT, R114, 0x1, PT ;  /* 0x000000017200780c */ /* 0x000fe20003f06270 */
[----:B------:R-:W-:Y:S02]  /*8de0*/  FMUL.FTZ R6, R197, R6 ;  /* 0x00000006c5067220 */ /* 0x000fe40000410000 */
[----:B------:R-:W-:Y:S02]  /*8df0*/  FFMA.FTZ R91, R30, R91, -R94 ;  /* 0x0000005b1e5b7223 */ /* 0x000fe4000001085e */
[----:B------:R-:W-:-:S02]  /*8e00*/  FADD.FTZ R90, R29, R90 ;  /* 0x0000005a1d5a7221 */ /* 0x000fc40000010000 */
[----:B------:R-:W-:Y:S02]  /*8e10*/  FMUL.FTZ R99, R158, R13 ;  /* 0x0000000d9e637220 */ /* 0x000fe40000410000 */
[----:B------:R-:W-:Y:S02]  /*8e20*/  FADD.FTZ R12, R12, R93 ;  /* 0x0000005d0c0c7221 */ /* 0x000fe40000010000 */
[----:B------:R-:W-:Y:S02]  /*8e30*/  FFMA.FTZ R93, R88, R89, R6 ;  /* 0x00000059585d7223 */ /* 0x000fe40000010006 */
[----:B------:R-:W-:Y:S02]  /*8e40*/  FMUL.FTZ R29, R158, R215 ;  /* 0x000000d79e1d7220 */ /* 0x000fe40000410000 */
[----:B------:R-:W-:Y:S02]  /*8e50*/  FADD.FTZ R92, -R142, R195 ;  /* 0x000000c38e5c7221 */ /* 0x000fe40000010100 */
[----:B------:R-:W-:-:S02]  /*8e60*/  FMUL.FTZ R6, R196, R99 ;  /* 0x00000063c4067220 */ /* 0x000fc40000410000 */
[----:B------:R-:W-:Y:S02]  /*8e70*/  FADD.FTZ R90, R90, R91 ;  /* 0x0000005b5a5a7221 */ /* 0x000fe40000010000 */
[----:B------:R-:W-:Y:S02]  /*8e80*/  FADD.FTZ R12, R12, R93 ;  /* 0x0000005d0c0c7221 */ /* 0x000fe40000010000 */
[----:B------:R-:W-:Y:S02]  /*8e90*/  FFMA.FTZ R91, R29, R92, R6 ;  /* 0x0000005c1d5b7223 */ /* 0x000fe40000010006 */
[----:B------:R-:W-:Y:S02]  /*8ea0*/  FADD.FTZ R97, R90, R97 ;  /* 0x000000615a617221 */ /* 0x000fe40000010000 */
[----:B------:R-:W-:Y:S02]  /*8eb0*/  FMUL.FTZ R90, R157, R14 ;  /* 0x0000000e9d5a7220 */ /* 0x000fe40000410000 */
[----:B------:R-:W-:-:S02]  /*8ec0*/  FADD.FTZ R12, R12, R91 ;  /* 0x0000005b0c0c7221 */ /* 0x000fc40000010000 */
[----:B------:R-:W-:Y:S02]  /*8ed0*/  FADD.FTZ R91, -R39, R194 ;  /* 0x000000c2275b7221 */ /* 0x000fe40000010100 */
[----:B------:R-:W-:Y:S02]  /*8ee0*/  FMUL.FTZ R6, R157, R184 ;  /* 0x000000b89d067220 */ /* 0x000fe40000410000 */
[----:B------:R-:W-:Y:S02]  /*8ef0*/  FMUL.FTZ R96, R193, R90 ;  /* 0x0000005ac1607220 */ /* 0x000fe40000410000 */
[----:B------:R-:W-:Y:S02]  /*8f00*/  FMUL.FTZ R94, R196, R29 ;  /* 0x0000001dc45e7220 */ /* 0x000fe40000410000 */
[----:B------:R-:W-:Y:S02]  /*8f10*/  FFMA.FTZ R96, R91, R6, -R96 ;  /* 0x000000065b607223 */ /* 0x000fe40000010860 */
[----:B------:R-:W-:-:S02]  /*8f20*/  FFMA.FTZ R94, R92, R99, -R94 ;  /* 0x000000635c5e7223 */ /* 0x000fc4000001085e */
[----:B------:R-:W-:Y:S02]  /*8f30*/  FMUL.FTZ R6, R193, R6 ;  /* 0x00000006c1067220 */ /* 0x000fe40000410000 */
[----:B------:R-:W-:Y:S02]  /*8f40*/  FMUL.FTZ R101, R156, R11 ;  /* 0x0000000b9c657220 */ /* 0x000fe40000410000 */
[----:B------:R-:W-:Y:S02]  /*8f50*/  FADD.FTZ R97, R97, R94 ;  /* 0x0000005e61617221 */ /* 0x000fe40000010000 */
[----:B------:R-:W-:Y:S02]  /*8f60*/  FFMA.FTZ R99, R90, R91, R6 ;  /* 0x0000005b5a637223 */ /* 0x000fe40000010006 */
[----:B------:R-:W-:Y:S02]  /*8f70*/  FADD.FTZ R94, -R38, R191 ;  /* 0x000000bf265e7221 */ /* 0x000fe40000010100 */
[----:B------:R-:W-:-:S02]  /*8f80*/  FMUL.FTZ R93, R156, R183 ;  /* 0x000000b79c5d7220 */ /* 0x000fc40000410000 */
[----:B------:R-:W-:Y:S02]  /*8f90*/  FMUL.FTZ R6, R192, R101 ;  /* 0x00000065c0067220 */ /* 0x000fe40000410000 */
[----:B------:R-:W-:Y:S02]  /*8fa0*/  FMUL.FTZ R7, R0, UR40 ;  /* 0x0000002800077c20 */ /* 0x000fe40008410000 */
[----:B------:R-:W-:Y:S02]  /*8fb0*/  FFMA.FTZ R129, R93, R94, R6 ;  /* 0x0000005e5d817223 */ /* 0x000fe40000010006 */
[----:B------:R-:W-:Y:S02]  /*8fc0*/  FMUL.FTZ R6, R120, UR40 ;  /* 0x0000002878067c20 */ /* 0x000fe40008410000 */
[----:B------:R-:W-:Y:S02]  /*8fd0*/  FADD.FTZ R12, R12, R99 ;  /* 0x000000630c0c7221 */ /* 0x000fe40000010000 */
[----:B------:R-:W-:-:S02]  /*8fe0*/  FFMA.FTZ R109, R121, UR39, -R6 ;  /* 0x00000027796d7c23 */ /* 0x000fc40008010806 */
[----:B------:R-:W-:Y:S02]  /*8ff0*/  FMUL.FTZ R6, R169, UR40 ;  /* 0x00000028a9067c20 */ /* 0x000fe40008410000 */
[----:B------:R-:W-:Y:S02]  /*9000*/  FFMA.FTZ R106, R168, UR39, -R7 ;  /* 0x00000027a86a7c23 */ /* 0x000fe40008010807 */
[----:B------:R-:W-:Y:S02]  /*9010*/  FFMA.FTZ R111, R103, UR39, -R6 ;  /* 0x00000027676f7c23 */ /* 0x000fe40008010806 */
[----:B------:R-:W-:Y:S02]  /*9020*/  FMUL.FTZ R6, R175, UR40 ;  /* 0x00000028af067c20 */ /* 0x000fe40008410000 */
[----:B------:R-:W-:Y:S02]  /*9030*/  FMUL.FTZ R7, R8, UR40 ;  /* 0x0000002808077c20 */ /* 0x000fe40008410000 */
[----:B------:R-:W-:-:S02]  /*9040*/  FFMA.FTZ R99, R3, UR39, -R6 ;  /* 0x0000002703637c23 */ /* 0x000fc40008010806 */
[----:B------:R-:W-:Y:S02]  /*9050*/  FMUL.FTZ R6, R179, UR40 ;  /* 0x00000028b3067c20 */ /* 0x000fe40008410000 */
[----:B------:R-:W-:Y:S02]  /*9060*/  FFMA.FTZ R100, R176, UR39, -R7 ;  /* 0x00000027b0647c23 */ /* 0x000fe40008010807 */
[----:B------:R-:W-:Y:S02]  /*9070*/  FFMA.FTZ R107, R9, UR39, -R6 ;  /* 0x00000027096b7c23 */ /* 0x000fe40008010806 */
[----:B------:R-:W-:Y:S02]  /*9080*/  FMUL.FTZ R7, R10, UR40 ;  /* 0x000000280a077c20 */ /* 0x000fe40008410000 */
[----:B------:R-:W-:Y:S02]  /*9090*/  FMUL.FTZ R6, R183, UR40 ;  /* 0x00000028b7067c20 */ /* 0x000fe40008410000 */
[----:B------:R-:W-:-:S02]  /*90a0*/  FFMA.FTZ R110, R180, UR39, -R7 ;  /* 0x00000027b46e7c23 */ /* 0x000fc40008010807 */
[----:B-1----:R-:W-:Y:S02]  /*90b0*/  FFMA.FTZ R113, R11, UR39, -R6 ;  /* 0x000000270b717c23 */ /* 0x002fe40008010806 */
[----:B------:R-:W-:Y:S02]  /*90c0*/  FMUL.FTZ R7, R14, UR40 ;  /* 0x000000280e077c20 */ /* 0x000fe40008410000 */
[----:B------:R-:W-:Y:S02]  /*90d0*/  FMUL.FTZ R6, R215, UR40 ;  /* 0x00000028d7067c20 */ /* 0x000fe40008410000 */
[C---:B------:R-:W-:Y:S02]  /*90e0*/  FFMA.FTZ R112, R184.reuse, UR39, -R7 ;  /* 0x00000027b8707c23 */ /* 0x040fe40008010807 */
[----:B------:R-:W-:Y:S02]  /*90f0*/  FFMA.FTZ R115, R13, UR39, -R6 ;  /* 0x000000270d737c23 */ /* 0x000fe40008010806 */
[----:B------:R-:W-:-:S02]  /*9100*/  FMUL.FTZ R7, R184, UR40 ;  /* 0x00000028b8077c20 */ /* 0x000fc40008410000 */
[----:B------:R-:W-:Y:S02]  /*9110*/  FMUL.FTZ R6, R219, UR40 ;  /* 0x00000028db067c20 */ /* 0x000fe40008410000 */
[----:B------:R-:W-:Y:S02]  /*9120*/  FFMA.FTZ R118, R14, UR39, R7 ;  /* 0x000000270e767c23 */ /* 0x000fe40008010007 */
[C---:B------:R-:W-:Y:S02]  /*9130*/  FFMA.FTZ R119, R17.reuse, UR39, -R6 ;  /* 0x0000002711777c23 */ /* 0x040fe40008010806 */
[----:B------:R-:W-:Y:S02]  /*9140*/  FMUL.FTZ R7, R16, UR40 ;  /* 0x0000002810077c20 */ /* 0x000fe40008410000 */
[----:B------:R-:W-:Y:S02]  /*9150*/  FMUL.FTZ R6, R17, UR40 ;  /* 0x0000002811067c20 */ /* 0x000fe40008410000 */
[----:B------:R-:W-:-:S02]  /*9160*/  FADD.FTZ R129, R12, R129 ;  /* 0x000000810c817221 */ /* 0x000fc40000010000 */
[----:B------:R-:W-:Y:S02]  /*9170*/  FMUL.FTZ R12, R11, UR40 ;  /* 0x000000280b0c7c20 */ /* 0x000fe40008410000 */
[----:B------:R-:W-:Y:S02]  /*9180*/  FFMA.FTZ R122, R216, UR39, -R7 ;  /* 0x00000027d87a7c23 */ /* 0x000fe40008010807 */
[----:B------:R-:W-:Y:S02]  /*9190*/  FFMA.FTZ R123, R219, UR39, R6 ;  /* 0x00000027db7b7c23 */ /* 0x000fe40008010006 */
[----:B------:R-:W-:Y:S02]  /*91a0*/  FMUL.FTZ R7, R18, UR40 ;  /* 0x0000002812077c20 */ /* 0x000fe40008410000 */
[----:B------:R-:W-:Y:S02]  /*91b0*/  FMUL.FTZ R6, R223, UR40 ;  /* 0x00000028df067c20 */ /* 0x000fe40008410000 */
[----:B------:R-:W-:-:S02]  /*91c0*/  FMUL.FTZ R98, R192, R93 ;  /* 0x0000005dc0627220 */ /* 0x000fc40000410000 */
[----:B------:R-:W-:Y:S02]  /*91d0*/  FFMA.FTZ R11, R183, UR39, R12 ;  /* 0x00000027b70b7c23 */ /* 0x000fe4000801000c */
[----:B------:R-:W-:Y:S02]  /*91e0*/  FMUL.FTZ R12, R13, UR40 ;  /* 0x000000280d0c7c20 */ /* 0x000fe40008410000 */
[----:B------:R-:W-:Y:S02]  /*91f0*/  FADD.FTZ R96, R97, R96 ;  /* 0x0000006061607221 */ /* 0x000fe40000010000 */
[----:B------:R-:W-:Y:S02]  /*9200*/  FFMA.FTZ R126, R220, UR39, -R7 ;  /* 0x00000027dc7e7c23 */ /* 0x000fe40008010807 */
[----:B------:R-:W-:Y:S02]  /*9210*/  FFMA.FTZ R125, R95, UR39, -R6 ;  /* 0x000000275f7d7c23 */ /* 0x000fe40008010806 */
[----:B------:R-:W-:-:S02]  /*9220*/  FFMA.FTZ R131, R94, R101, -R98 ;  /* 0x000000655e837223 */ /* 0x000fc40000010862 */
[----:B------:R-:W-:Y:S02]  /*9230*/  FMUL.FTZ R97, R121, UR40 ;  /* 0x0000002879617c20 */ /* 0x000fe40008410000 */
[----:B------:R-:W-:Y:S02]  /*9240*/  FMUL.FTZ R13, R216, UR40 ;  /* 0x00000028d80d7c20 */ /* 0x000fe40008410000 */
[----:B------:R-:W-:Y:S02]  /*9250*/  FMUL.FTZ R7, R20, UR40 ;  /* 0x0000002814077c20 */ /* 0x000fe40008410000 */
[----:B------:R-:W-:Y:S02]  /*9260*/  FMUL.FTZ R6, R227, UR40 ;  /* 0x00000028e3067c20 */ /* 0x000fe40008410000 */
[----:B------:R-:W-:Y:S02]  /*9270*/  FFMA.FTZ R17, R215, UR39, R12 ;  /* 0x00000027d7117c23 */ /* 0x000fe4000801000c */
[----:B------:R-:W-:-:S02]  /*9280*/  FMUL.FTZ R12, R95, UR40 ;  /* 0x000000285f0c7c20 */ /* 0x000fc40008410000 */
[----:B------:R-:W-:Y:S02]  /*9290*/  FADD.FTZ R131, R96, R131 ;  /* 0x0000008360837221 */ /* 0x000fe40000010000 */
[----:B------:R-:W-:Y:S02]  /*92a0*/  FFMA.FTZ R104, R120, UR39, R97 ;  /* 0x0000002778687c23 */ /* 0x000fe40008010061 */
[----:B------:R-:W-:Y:S02]  /*92b0*/  FMUL.FTZ R108, R9, UR40 ;  /* 0x00000028096c7c20 */ /* 0x000fe40008410000 */
[----:B------:R-:W-:Y:S02]  /*92c0*/  FFMA.FTZ R124, R16, UR39, R13 ;  /* 0x00000027107c7c23 */ /* 0x000fe4000801000d */
[----:B------:R-:W-:Y:S02]  /*92d0*/  FFMA.FTZ R128, R224, UR39, -R7 ;  /* 0x00000027e0807c23 */ /* 0x000fe40008010807 */
[----:B------:R-:W-:-:S02]  /*92e0*/  FFMA.FTZ R95, R117, UR39, -R6 ;  /* 0x00000027755f7c23 */ /* 0x000fc40008010806 */
[----:B------:R-:W-:Y:S02]  /*92f0*/  FMUL.FTZ R96, R103, UR40 ;  /* 0x0000002867607c20 */ /* 0x000fe40008410000 */
[----:B------:R-:W-:Y:S02]  /*9300*/  FMUL.FTZ R97, R168, UR40 ;  /* 0x00000028a8617c20 */ /* 0x000fe40008410000 */
[----:B------:R-:W-:Y:S02]  /*9310*/  FMUL.FTZ R98, R3, UR40 ;  /* 0x0000002803627c20 */ /* 0x000fe40008410000 */
[----:B------:R-:W-:Y:S02]  /*9320*/  FMUL.FTZ R101, R176, UR40 ;  /* 0x00000028b0657c20 */ /* 0x000fe40008410000 */
[----:B------:R-:W-:Y:S02]  /*9330*/  FMUL.FTZ R105, R154, R179 ;  /* 0x000000b39a697220 */ /* 0x000fe40000410000 */
[----:B------:R-:W-:-:S02]  /*9340*/  FMUL.FTZ R9, R180, UR40 ;  /* 0x00000028b4097c20 */ /* 0x000fc40008410000 */
[----:B------:R-:W-:Y:S02]  /*9350*/  FMUL.FTZ R102, R155, R10 ;  /* 0x0000000a9b667220 */ /* 0x000fe40000410000 */
[----:B------:R-:W-:Y:S02]  /*9360*/  FMUL.FTZ R13, R220, UR40 ;  /* 0x00000028dc0d7c20 */ /* 0x000fe40008410000 */
[----:B------:R-:W-:Y:S02]  /*9370*/  FMUL.FTZ R7, R224, UR40 ;  /* 0x00000028e0077c20 */ /* 0x000fe40008410000 */
[----:B------:R-:W-:Y:S02]  /*9380*/  FMUL.FTZ R6, R117, UR40 ;  /* 0x0000002875067c20 */ /* 0x000fe40008410000 */
[----:B------:R-:W-:Y:S02]  /*9390*/  FADD.FTZ R187, -R36, R187 ;  /* 0x000000bb24bb7221 */ /* 0x000fe40000010100 */
[----:B------:R-:W-:-:S02]  /*93a0*/  FFMA.FTZ R96, R169, UR39, R96 ;  /* 0x00000027a9607c23 */ /* 0x000fc40008010060 */
[----:B------:R-:W-:Y:S02]  /*93b0*/  FFMA.FTZ R97, R0, UR39, R97 ;  /* 0x0000002700617c23 */ /* 0x000fe40008010061 */
[----:B------:R-:W-:Y:S02]  /*93c0*/  FFMA.FTZ R98, R175, UR39, R98 ;  /* 0x00000027af627c23 */ /* 0x000fe40008010062 */
[----:B------:R-:W-:Y:S02]  /*93d0*/  FFMA.FTZ R101, R8, UR39, R101 ;  /* 0x0000002708657c23 */ /* 0x000fe40008010065 */
[----:B------:R-:W-:Y:S02]  /*93e0*/  FFMA.FTZ R108, R179, UR39, R108 ;  /* 0x00000027b36c7c23 */ /* 0x000fe4000801006c */
[----:B------:R-:W-:Y:S02]  /*93f0*/  FMUL.FTZ R134, R188, R105 ;  /* 0x00000069bc867220 */ /* 0x000fe40000410000 */
[----:B------:R-:W-:-:S02]  /*9400*/  FMUL.FTZ R180, R155, R180 ;  /* 0x000000b49bb47220 */ /* 0x000fc40000410000 */
[----:B------:R-:W-:Y:S02]  /*9410*/  FFMA.FTZ R9, R10, UR39, R9 ;  /* 0x000000270a097c23 */ /* 0x000fe40008010009 */
[----:B------:R-:W-:Y:S02]  /*9420*/  FMUL.FTZ R135, R189, R102 ;  /* 0x00000066bd877220 */ /* 0x000fe40000410000 */
        /* <DEDUP_REMOVED lines=38> */
.L_x_2538:
[----:B------:R-:W-:Y:S05]  /*9690*/  BSYNC B0 ;  /* 0x0000000000007941 */ /* 0x000fea0003800000 */
.L_x_2537:
[----:B------:R-:W-:Y:S01]  /*96a0*/  ULDC.64 UR34, c[0x0][0x2b8] ;  /* 0x0000ae0000227ab9 */ /* 0x000fe20000000a00 */
[-C--:B------:R-:W-:Y:S01]  /*96b0*/  FMUL.FTZ R7, R189, R180.reuse ;  /* 0x000000b4bd077220 */ /* 0x080fe20000410000 */
[----:B------:R-:W-:Y:S01]  /*96c0*/  USHF.R.U32.HI UR30, URZ, 0x1, UR35 ;  /* 0x000000013f1e7899 */ /* 0x000fe20008011623 */
[----:B0-----:R-:W-:Y:S01]  /*96d0*/  FFMA.FTZ R12, R190, R180, -R135 ;  /* 0x000000b4be0c7223 */ /* 0x001fe20000010887 */
[----:B------:R-:W-:Y:S01]  /*96e0*/  USHF.R.U64 UR34, UR34, 0x1, UR35 ;  /* 0x0000000122227899 */ /* 0x000fe20008001223 */
[----:B------:R-:W-:Y:S01]  /*96f0*/  FFMA.FTZ R6, R102, R190, R7 ;  /* 0x000000be66067223 */ /* 0x000fe20000010007 */
[----:B------:R-:W-:Y:S01]  /*9700*/  UIMAD UR39, UR30, UR37, URZ ;  /* 0x000000251e2772a4 */ /* 0x000fe2000f8e023f */
[-C--:B------:R-:W-:Y:S01]  /*9710*/  FFMA.FTZ R13, R187, R133.reuse, -R134 ;  /* 0x00000085bb0d7223 */ /* 0x080fe20000010886 */
[----:B------:R-:W-:Y:S01]  /*9720*/  UIMAD.WIDE.U32 UR30, UR34, UR37, URZ ;  /* 0x00000025221e72a5 */ /* 0x000fe2000f8e003f */
[----:B------:R-:W-:Y:S01]  /*9730*/  FADD.FTZ R12, R131, R12 ;  /* 0x0000000c830c7221 */ /* 0x000fe20000010000 */
[----:B------:R-:W-:Y:S01]  /*9740*/  UIMAD UR39, UR36, UR34, UR39 ;  /* 0x00000022242772a4 */ /* 0x000fe2000f8e0227 */
[----:B------:R-:W-:Y:S01]  /*9750*/  FMUL.FTZ R134, R188, R133 ;  /* 0x00000085bc867220 */ /* 0x000fe20000410000 */
[----:B------:R-:W-:Y:S01]  /*9760*/  ULDC UR40, c[0x0][0x174] ;  /* 0x00005d0000287ab9 */ /* 0x000fe20000000800 */
[----:B------:R-:W-:Y:S01]  /*9770*/  FADD.FTZ R6, R129, R6 ;  /* 0x0000000681067221 */ /* 0x000fe20000010000 */
[----:B------:R-:W-:Y:S01]  /*9780*/  ULDC.64 UR34, c[0x0][0x2c0] ;  /* 0x0000b00000227ab9 */ /* 0x000fe20000000a00 */
[----:B------:R-:W-:Y:S01]  /*9790*/  FADD.FTZ R129, R116, -R5 ;  /* 0x8000000574817221 */ /* 0x000fe20000010000 */
[----:B------:R-:W-:Y:S01]  /*97a0*/  UIADD3 UR31, UR31, UR39, URZ ;  /* 0x000000271f1f7290 */ /* 0x000fe2000fffe03f */
[----:B------:R-:W-:Y:S01]  /*97b0*/  FADD.FTZ R5, R12, R13 ;  /* 0x0000000d0c057221 */ /* 0x000fe20000010000 */
[----:B------:R-:W-:Y:S01]  /*97c0*/  UIMAD UR39, UR38, UR34, URZ ;  /* 0x00000022262772a4 */ /* 0x000fe2000f8e023f */
[----:B------:R-:W-:Y:S01]  /*97d0*/  FFMA.FTZ R7, R105, R187, R134 ;  /* 0x000000bb69077223 */ /* 0x000fe20000010086 */
[----:B------:R-:W-:Y:S01]  /*97e0*/  UIMAD.WIDE.U32 UR30, UR20, UR34, UR30 ;  /* 0x00000022141e72a5 */ /* 0x000fe2000f8e001e */
[----:B------:R-:W-:Y:S01]  /*97f0*/  FMUL.FTZ R13, R152, R175 ;  /* 0x000000af980d7220 */ /* 0x000fe20000410000 */
[----:B------:R-:W-:Y:S01]  /*9800*/  UIMAD UR39, UR20, UR35, UR39 ;  /* 0x00000023142772a4 */ /* 0x000fe2000f8e0227 */
[C---:B------:R-:W-:Y:S01]  /*9810*/  FMUL.FTZ R12, R153.reuse, R8 ;  /* 0x00000008990c7220 */ /* 0x040fe20000410000 */
[----:B------:R-:W-:Y:S01]  /*9820*/  BSSY B0, `(.L_x_2539) ;  /* 0x000004a000007945 */ /* 0x000fe20003800000 */
[----:B------:R-:W-:Y:S01]  /*9830*/  FMUL.FTZ R176, R153, R176 ;  /* 0x000000b099b07220 */ /* 0x000fe20000410000 */
[----:B------:R-:W-:Y:S01]  /*9840*/  ULDC.64 UR34, c[0x0][0x320] ;  /* 0x0000c80000227ab9 */ /* 0x000fe20000000a00 */
[----:B------:R-:W-:Y:S01]  /*9850*/  FADD.FTZ R6, R6, R7 ;  /* 0x0000000706067221 */ /* 0x000fe20000010000 */
[----:B------:R-:W-:Y:S01]  /*9860*/  UIADD3 UR39, UR39, UR31, URZ ;  /* 0x0000001f27277290 */ /* 0x000fe2000fffe03f */
[----:B------:R-:W-:Y:S01]  /*9870*/  FADD.FTZ R209, -R34, R209 ;  /* 0x000000d122d17221 */ /* 0x000fe20000010100 */
[----:B------:R-:W-:Y:S01]  /*9880*/  ULEA UR34, UP0, UR30, UR34, 0x3 ;  /* 0x000000221e227291 */ /* 0x000fe2000f80183f */
[----:B------:R-:W-:Y:S01]  /*9890*/  FMUL.FTZ R131, R152, R3 ;  /* 0x0000000398837220 */ /* 0x000fe20000410000 */
[----:B------:R-:W-:Y:S01]  /*98a0*/  UIADD3 UR31, UR6, -UR40, URZ ;  /* 0x80000028061f7290 */ /* 0x000fe2000fffe03f */
[----:B------:R-:W-:Y:S01]  /*98b0*/  FMUL.FTZ R134, R210, R13 ;  /* 0x0000000dd2867220 */ /* 0x000fe20000410000 */
[----:B------:R-:W-:Y:S01]  /*98c0*/  ULEA.HI.X UR35, UR30, UR35, UR39, 0x3, UP0 ;  /* 0x000000231e237291 */ /* 0x000fe200080f1c27 */
[----:B------:R-:W-:Y:S01]  /*98d0*/  FADD.FTZ R160, -R35, R160 ;  /* 0x000000a023a07221 */ /* 0x000fe20000010100 */
[----:B------:R-:W-:Y:S01]  /*98e0*/  UIMAD UR30, UR31, -0x1000, URZ ;  /* 0xfffff0001f1e78a4 */ /* 0x000fe2000f8e023f */
[C---:B------:R-:W-:Y:S01]  /*98f0*/  FMUL.FTZ R7, R161.reuse, R12 ;  /* 0x0000000ca1077220 */ /* 0x040fe20000410000 */
[C---:B------:R-:W-:Y:S01]  /*9900*/  ISETP.GE.AND P1, PT, R114.reuse, 0x101, PT ;  /* 0x000001017200780c */ /* 0x040fe20003f26270 */
[----:B------:R-:W-:Y:S01]  /*9910*/  FMUL.FTZ R3, R161, R176 ;  /* 0x000000b0a1037220 */ /* 0x000fe20000410000 */
[----:B------:R-:W-:Y:S01]  /*9920*/  ISETP.GE.AND P2, PT, R114, 0x181, PT ;  /* 0x000001817200780c */ /* 0x000fe20003f46270 */
[----:B------:R-:W-:-:S02]  /*9930*/  FFMA.FTZ R136, R209, R131, -R134 ;  /* 0x00000083d1887223 */ /* 0x000fc40000010886 */
[----:B------:R-:W-:Y:S02]  /*9940*/  FFMA.FTZ R116, R160, R176, -R7 ;  /* 0x000000b0a0747223 */ /* 0x000fe40000010807 */
[----:B------:R-:W-:Y:S02]  /*9950*/  FFMA.FTZ R3, R12, R160, R3 ;  /* 0x000000a00c037223 */ /* 0x000fe40000010003 */
[----:B------:R-:W-:Y:S01]  /*9960*/  FMUL.FTZ R134, R210, R131 ;  /* 0x00000083d2867220 */ /* 0x000fe20000410000 */
[----:B------:R-:W-:Y:S01]  /*9970*/  MOV R131, UR30 ;  /* 0x0000001e00837c02 */ /* 0x000fe20008000f00 */
[----:B------:R-:W-:Y:S01]  /*9980*/  FADD.FTZ R3, R6, R3 ;  /* 0x0000000306037221 */ /* 0x000fe20000010000 */
[----:B------:R-:W-:Y:S01]  /*9990*/  LEA R6, P0, R167, UR34, 0x2 ;  /* 0x00000022a7067c11 */ /* 0x000fe2000f8010ff */
[----:B------:R-:W-:Y:S01]  /*99a0*/  FFMA.FTZ R134, R13, R209, R134 ;  /* 0x000000d10d867223 */ /* 0x000fe20000010086 */
[----:B------:R-:W-:Y:S01]  /*99b0*/  USHF.L.U32 UR34, UR8, 0x2, URZ ;  /* 0x0000000208227899 */ /* 0x000fe2000800063f */
[----:B------:R-:W-:Y:S01]  /*99c0*/  FADD.FTZ R5, R5, R116 ;  /* 0x0000007405057221 */ /* 0x000fe20000010000 */
[----:B------:R-:W-:Y:S01]  /*99d0*/  LEA.HI.X R7, R167, UR35, RZ, 0x2, P0 ;  /* 0x00000023a7077c11 */ /* 0x000fe200080f14ff */
[----:B------:R-:W-:Y:S01]  /*99e0*/  FMUL.FTZ R116, R151, R0 ;  /* 0x0000000097747220 */ /* 0x000fe20000410000 */
[----:B------:R-:W-:Y:S01]  /*99f0*/  USHF.L.U64.HI UR35, UR8, 0x2, UR9 ;  /* 0x0000000208237899 */ /* 0x000fe20008010209 */
[----:B------:R-:W-:Y:S01]  /*9a00*/  FADD.FTZ R134, R3, R134 ;  /* 0x0000008603867221 */ /* 0x000fe20000010000 */
[----:B------:R-:W-:Y:S01]  /*9a10*/  MOV R133, UR34 ;  /* 0x0000002200857c02 */ /* 0x000fe20008000f00 */
[----:B------:R-:W-:Y:S01]  /*9a20*/  FADD.FTZ R212, -R33, R212 ;  /* 0x000000d421d47221 */ /* 0x000fe20000010100 */
[----:B------:R-:W-:Y:S01]  /*9a30*/  ULDC.64 UR30, c[0x0][0x2d0] ;  /* 0x0000b400001e7ab9 */ /* 0x000fe20000000a00 */
[----:B------:R-:W-:Y:S01]  /*9a40*/  FMUL.FTZ R168, R151, R168 ;  /* 0x000000a897a87220 */ /* 0x000fe20000410000 */
[----:B------:R-:W-:Y:S01]  /*9a50*/  ISETP.GE.AND P0, PT, R114, 0x81, PT ;  /* 0x000000817200780c */ /* 0x000fe20003f06270 */
[----:B------:R-:W-:Y:S01]  /*9a60*/  FMUL.FTZ R3, R211, R116 ;  /* 0x00000074d3037220 */ /* 0x000fe20000410000 */
[----:B------:R-:W-:Y:S01]  /*9a70*/  UIMAD UR30, UR35, UR30, URZ ;  /* 0x0000001e231e72a4 */ /* 0x000fe2000f8e023f */
[----:B------:R-:W-:-:S02]  /*9a80*/  FADD.FTZ R5, R5, R136 ;  /* 0x0000008805057221 */ /* 0x000fc40000010000 */
[----:B------:R-:W-:Y:S01]  /*9a90*/  FFMA.FTZ R136, R212, R168, -R3 ;  /* 0x000000a8d4887223 */ /* 0x000fe20000010803 */
[----:B------:R-:W-:Y:S01]  /*9aa0*/  UIMAD UR30, UR34, UR31, UR30 ;  /* 0x0000001f221e72a4 */ /* 0x000fe2000f8e021e */
[----:B------:R-:W-:Y:S02]  /*9ab0*/  FMUL.FTZ R3, R150, R169 ;  /* 0x000000a996037220 */ /* 0x000fe40000410000 */
[----:B------:R-:W-:-:S04]  /*9ac0*/  IMAD.WIDE R6, R131, 0x4, R6 ;  /* 0x0000000483067825 */ /* 0x000fc800078e0206 */
[----:B------:R-:W-:Y:S02]  /*9ad0*/  FMUL.FTZ R131, R211, R168 ;  /* 0x000000a8d3837220 */ /* 0x000fe40000410000 */
[----:B------:R-:W-:Y:S02]  /*9ae0*/  FADD.FTZ R213, -R32, R213 ;  /* 0x000000d520d57221 */ /* 0x000fe40000010100 */
[----:B------:R-:W-:Y:S02]  /*9af0*/  FMUL.FTZ R103, R150, R103 ;  /* 0x0000006796677220 */ /* 0x000fe40000410000 */
[----:B------:R-:W-:Y:S02]  /*9b00*/  FMUL.FTZ R138, R214, R3 ;  /* 0x00000003d68a7220 */ /* 0x000fe40000410000 */
[----:B------:R-:W-:Y:S02]  /*9b10*/  FFMA.FTZ R131, R116, R212, R131 ;  /* 0x000000d474837223 */ /* 0x000fe40000010083 */
[----:B------:R-:W-:-:S02]  /*9b20*/  FFMA.FTZ R140, R213, R103, -R138 ;  /* 0x00000067d58c7223 */ /* 0x000fc4000001088a */
[----:B------:R-:W-:Y:S02]  /*9b30*/  FMUL.FTZ R138, R214, R103 ;  /* 0x00000067d68a7220 */ /* 0x000fe40000410000 */
[----:B------:R-:W-:Y:S02]  /*9b40*/  FMUL.FTZ R103, R149, R120 ;  /* 0x0000007895677220 */ /* 0x000fe40000410000 */
[----:B------:R-:W-:Y:S02]  /*9b50*/  FADD.FTZ R134, R134, R131 ;  /* 0x0000008386867221 */ /* 0x000fe40000010000 */
[----:B------:R-:W-:Y:S02]  /*9b60*/  FADD.FTZ R131, -R31, R4 ;  /* 0x000000041f837221 */ /* 0x000fe40000010100 */
[----:B------:R-:W-:-:S04]  /*9b70*/  IMAD.WIDE.U32 R6, R133, c[0x0][0x2d0], R6 ;  /* 0x0000b40085067a25 */ /* 0x000fc800078e0006 */
[----:B------:R-:W-:Y:S01]  /*9b80*/  FMUL.FTZ R121, R149, R121 ;  /* 0x0000007995797220 */ /* 0x000fe20000410000 */
[----:B------:R-:W-:Y:S01]  /*9b90*/  IADD3 R7, R7, UR30, RZ ;  /* 0x0000001e07077c10 */ /* 0x000fe2000fffe0ff */
[----:B------:R-:W-:Y:S02]  /*9ba0*/  FMUL.FTZ R4, R2, R103 ;  /* 0x0000006702047220 */ /* 0x000fe40000410000 */
[----:B------:R-:W-:Y:S02]  /*9bb0*/  FFMA.FTZ R133, R3, R213, R138 ;  /* 0x000000d503857223 */ /* 0x000fe4000001008a */
[-C--:B------:R-:W-:Y:S02]  /*9bc0*/  FFMA.FTZ R138, R131, R121.reuse, -R4 ;  /* 0x00000079838a7223 */ /* 0x080fe40000010804 */
[----:B------:R-:W-:Y:S02]  /*9bd0*/  FADD.FTZ R5, R5, R136 ;  /* 0x0000008805057221 */ /* 0x000fe40000010000 */
[----:B------:R-:W-:Y:S01]  /*9be0*/  FADD.FTZ R133, R134, R133 ;  /* 0x0000008586857221 */ /* 0x000fe20000010000 */
[----:B------:R-:W-:Y:S01]  /*9bf0*/  IADD3 R134, R167, 0x80, RZ ;  /* 0x00000080a7867810 */ /* 0x000fe20007ffe0ff */
[----:B------:R-:W-:-:S02]  /*9c00*/  FMUL.FTZ R4, R2, R121 ;  /* 0x0000007902047220 */ /* 0x000fc40000410000 */
[----:B------:R-:W-:Y:S01]  /*9c10*/  FADD.FTZ R5, R5, R140 ;  /* 0x0000008c05057221 */ /* 0x000fe20000010000 */
[----:B------:R-:W-:Y:S01]  /*9c20*/  LEA.HI.SX32 R134, R134, R167, 0x1b ;  /* 0x000000a786867211 */ /* 0x000fe200078fdaff */
[----:B------:R-:W-:Y:S01]  /*9c30*/  FFMA.FTZ R136, R103, R131, R4 ;  /* 0x0000008367887223 */ /* 0x000fe20000010004 */
[----:B------:R-:W-:-:S03]  /*9c40*/  IADD3 R4, R167, 0x100, RZ ;  /* 0x00000100a7047810 */ /* 0x000fc60007ffe0ff */
[----:B------:R-:W-:Y:S01]  /*9c50*/  FADD.FTZ R121, R133, R136 ;  /* 0x0000008885797221 */ /* 0x000fe20000010000 */
[----:B------:R-:W-:Y:S01]  /*9c60*/  IADD3 R136, R167, 0x180, RZ ;  /* 0x00000180a7887810 */ /* 0x000fe20007ffe0ff */
[----:B------:R-:W-:Y:S01]  /*9c70*/  FADD.FTZ R133, R5, R138 ;  /* 0x0000008a05857221 */ /* 0x000fe20000010000 */
[----:B------:R-:W-:Y:S01]  /*9c80*/  LEA.HI.SX32 R4, R4, R167, 0x1b ;  /* 0x000000a704047211 */ /* 0x000fe200078fdaff */
[----:B------:R0:W1:Y:S01]  /*9c90*/  LDS R5, [R134.X4+0x4400] ;  /* 0x0044000086057984 */ /* 0x0000620000004800 */
[----:B------:R-:W-:Y:S05]  /*9ca0*/  @!P0 BRA `(.L_x_2540) ;  /* 0x0000001000008947 */ /* 0x000fea0003800000 */
[----:B-1----:R1:W-:Y:S02]  /*9cb0*/  RED.E.ADD.F32.FTZ.RN.STRONG.GPU [R6.64+-0x3e00], R5 ;  /* 0xffc200050600798e */ /* 0x0023e4000c10e7a0 */
.L_x_2540:
[----:B------:R-:W-:Y:S05]  /*9cc0*/  BSYNC B0 ;  /* 0x0000000000007941 */ /* 0x000fea0003800000 */
.L_x_2539:
[----:B-1----:R1:W2:Y:S01]  /*9cd0*/  LDS R5, [R4.X4+0x4600] ;  /* 0x0046000004057984 */ /* 0x0022a20000004800 */
[----:B------:R-:W-:Y:S01]  /*9ce0*/  BSSY B0, `(.L_x_2541) ;  /* 0x0000004000007945 */ /* 0x000fe20003800000 */
[----:B------:R-:W-:Y:S01]  /*9cf0*/  LEA.HI.SX32 R136, R136, R167, 0x1b ;  /* 0x000000a788887211 */ /* 0x000fe200078fdaff */
[----:B------:R-:W-:Y:S05]  /*9d00*/  @!P1 BRA `(.L_x_2542) ;  /* 0x0000001000009947 */ /* 0x000fea0003800000 */
[----:B--2---:R2:W-:Y:S02]  /*9d10*/  RED.E.ADD.F32.FTZ.RN.STRONG.GPU [R6.64+-0x3c00], R5 ;  /* 0xffc400050600798e */ /* 0x0045e4000c10e7a0 */
.L_x_2542:
[----:B------:R-:W-:Y:S05]  /*9d20*/  BSYNC B0 ;  /* 0x0000000000007941 */ /* 0x000fea0003800000 */
.L_x_2541:
[----:B--2---:R2:W3:Y:S01]  /*9d30*/  LDS R5, [R136.X4+0x4800] ;  /* 0x0048000088057984 */ /* 0x0044e20000004800 */
[----:B------:R-:W-:Y:S01]  /*9d40*/  BSSY B0, `(.L_x_2543) ;  /* 0x0000005000007945 */ /* 0x000fe20003800000 */
[----:B-1----:R-:W-:-:S02]  /*9d50*/  IADD3 R4, R167, 0x200, RZ ;  /* 0x00000200a7047810 */ /* 0x002fc40007ffe0ff */
[----:B0-----:R-:W-:Y:S01]  /*9d60*/  IADD3 R134, R167, 0x280, RZ ;  /* 0x00000280a7867810 */ /* 0x001fe20007ffe0ff */
[----:B------:R-:W-:Y:S05]  /*9d70*/  @!P2 BRA `(.L_x_2544) ;  /* 0x000000100000a947 */ /* 0x000fea0003800000 */
[----:B---3--:R0:W-:Y:S02]  /*9d80*/  RED.E.ADD.F32.FTZ.RN.STRONG.GPU [R6.64+-0x3a00], R5 ;  /* 0xffc600050600798e */ /* 0x0081e4000c10e7a0 */
.L_x_2544:
[----:B------:R-:W-:Y:S05]  /*9d90*/  BSYNC B0 ;  /* 0x0000000000007941 */ /* 0x000fea0003800000 */
.L_x_2543:
        /* <DEDUP_REMOVED lines=14> */
.L_x_2546:
[----:B0-----:R-:W-:Y:S05]  /*9e80*/  BSYNC B0 ;  /* 0x0000000000007941 */ /* 0x001fea0003800000 */
.L_x_2545:
[----:B-1----:R0:W1:Y:S01]  /*9e90*/  LDS R5, [R134.X4+0x4c00] ;  /* 0x004c000086057984 */ /* 0x0020620000004800 */
[----:B------:R-:W-:Y:S01]  /*9ea0*/  BSSY B0, `(.L_x_2547) ;  /* 0x0000005000007945 */ /* 0x000fe20003800000 */
[----:B------:R-:W-:Y:S02]  /*9eb0*/  IADD3 R4, R167, 0x380, RZ ;  /* 0x00000380a7047810 */ /* 0x000fe40007ffe0ff */
[----:B------:R-:W-:Y:S01]  /*9ec0*/  LEA.HI.SX32 R136, R136, R167, 0x1b ;  /* 0x000000a788887211 */ /* 0x000fe200078fdaff */
[----:B------:R-:W-:Y:S05]  /*9ed0*/  @!P0 BRA `(.L_x_2548) ;  /* 0x0000001000008947 */ /* 0x000fea0003800000 */
[----:B-1----:R1:W-:Y:S02]  /*9ee0*/  RED.E.ADD.F32.FTZ.RN.STRONG.GPU [R6.64+-0x3600], R5 ;  /* 0xffca00050600798e */ /* 0x0023e4000c10e7a0 */
.L_x_2548:
[----:B------:R-:W-:Y:S05]  /*9ef0*/  BSYNC B0 ;  /* 0x0000000000007941 */ /* 0x000fea0003800000 */
.L_x_2547:
[----:B-1----:R1:W2:Y:S01]  /*9f00*/  LDS R5, [R136.X4+0x4e00] ;  /* 0x004e000088057984 */ /* 0x0022a20000004800 */
[----:B------:R-:W-:Y:S01]  /*9f10*/  BSSY B0, `(.L_x_2549) ;  /* 0x0000005000007945 */ /* 0x000fe20003800000 */
[----:B0-----:R-:W-:-:S02]  /*9f20*/  IADD3 R134, R167, 0x400, RZ ;  /* 0x00000400a7867810 */ /* 0x001fc40007ffe0ff */
[----:B------:R-:W-:Y:S01]  /*9f30*/  LEA.HI.SX32 R4, R4, R167, 0x1b ;  /* 0x000000a704047211 */ /* 0x000fe200078fdaff */
[----:B------:R-:W-:Y:S05]  /*9f40*/  @!P1 BRA `(.L_x_2550) ;  /* 0x0000001000009947 */ /* 0x000fea0003800000 */
[----:B--2---:R0:W-:Y:S02]  /*9f50*/  RED.E.ADD.F32.FTZ.RN.STRONG.GPU [R6.64+-0x3400], R5 ;  /* 0xffcc00050600798e */ /* 0x0041e4000c10e7a0 */
.L_x_2550:
[----:B------:R-:W-:Y:S05]  /*9f60*/  BSYNC B0 ;  /* 0x0000000000007941 */ /* 0x000fea0003800000 */
.L_x_2549:
[----:B0-2---:R0:W2:Y:S01]  /*9f70*/  LDS R5, [R4.X4+0x5000] ;  /* 0x0050000004057984 */ /* 0x0050a20000004800 */
[----:B------:R-:W-:Y:S01]  /*9f80*/  BSSY B0, `(.L_x_2551) ;  /* 0x0000005000007945 */ /* 0x000fe20003800000 */
[----:B-1----:R-:W-:Y:S02]  /*9f90*/  IADD3 R136, R167, 0x480, RZ ;  /* 0x00000480a7887810 */ /* 0x002fe40007ffe0ff */
[----:B------:R-:W-:Y:S01]  /*9fa0*/  LEA.HI.SX32 R134, R134, R167, 0x1b ;  /* 0x000000a786867211 */ /* 0x000fe200078fdaff */
[----:B------:R-:W-:Y:S05]  /*9fb0*/  @!P2 BRA `(.L_x_2552) ;  /* 0x000000100000a947 */ /* 0x000fea0003800000 */
[----:B--2---:R1:W-:Y:S02]  /*9fc0*/  RED.E.ADD.F32.FTZ.RN.STRONG.GPU [R6.64+-0x3200], R5 ;  /* 0xffce00050600798e */ /* 0x0043e4000c10e7a0 */
.L_x_2552:
[----:B------:R-:W-:Y:S05]  /*9fd0*/  BSYNC B0 ;  /* 0x0000000000007941 */ /* 0x000fea0003800000 */
.L_x_2551:
[----:B-12---:R1:W2:Y:S01]  /*9fe0*/  LDS R5, [R134.X4+0x5200] ;  /* 0x0052000086057984 */ /* 0x0062a20000004800 */
[----:B------:R-:W-:Y:S01]  /*9ff0*/  BSSY B0, `(.L_x_2553) ;  /* 0x0000005000007945 */ /* 0x000fe20003800000 */
[----:B0-----:R-:W-:Y:S02]  /*a000*/  IADD3 R4, R167, 0x500, RZ ;  /* 0x00000500a7047810 */ /* 0x001fe40007ffe0ff */
[----:B------:R-:W-:Y:S01]  /*a010*/  LEA.HI.SX32 R136, R136, R167, 0x1b ;  /* 0x000000a788887211 */ /* 0x000fe200078fdaff */
[----:B------:R-:W-:Y:S05]  /*a020*/  @!P3 BRA `(.L_x_2554) ;  /* 0x000000100000b947 */ /* 0x000fea0003800000 */
[----:B--2---:R0:W-:Y:S02]  /*a030*/  RED.E.ADD.F32.FTZ.RN.STRONG.GPU [R6.64+-0x3000], R5 ;  /* 0xffd000050600798e */ /* 0x0041e4000c10e7a0 */
.L_x_2554:
[----:B------:R-:W-:Y:S05]  /*a040*/  BSYNC B0 ;  /* 0x0000000000007941 */ /* 0x000fea0003800000 */
.L_x_2553:
[----:B0-2---:R0:W2:Y:S01]  /*a050*/  LDS R5, [R136.X4+0x5400] ;  /* 0x0054000088057984 */ /* 0x0050a20000004800 */
[----:B------:R-:W-:Y:S01]  /*a060*/  BSSY B0, `(.L_x_2555) ;  /* 0x0000004000007945 */ /* 0x000fe20003800000 */
[----:B------:R-:W-:Y:S01]  /*a070*/  LEA.HI.SX32 R4, R4, R167, 0x1b ;  /* 0x000000a704047211 */ /* 0x000fe200078fdaff */
[----:B------:R-:W-:Y:S05]  /*a080*/  @!P4 BRA `(.L_x_2556) ;  /* 0x000000100000c947 */ /* 0x000fea0003800000 */
[----:B--2---:R2:W-:Y:S02]  /*a090*/  RED.E.ADD.F32.FTZ.RN.STRONG.GPU [R6.64+-0x2e00], R5 ;  /* 0xffd200050600798e */ /* 0x0045e4000c10e7a0 */
.L_x_2556:
[----:B------:R-:W-:Y:S05]  /*a0a0*/  BSYNC B0 ;  /* 0x0000000000007941 */ /* 0x000fea0003800000 */
.L_x_2555:
[----:B--2---:R2:W3:Y:S01]  /*a0b0*/  LDS R5, [R4.X4+0x5600] ;  /* 0x0056000004057984 */ /* 0x0044e20000004800 */
[----:B------:R-:W-:Y:S01]  /*a0c0*/  BSSY B0, `(.L_x_2557) ;  /* 0x0000005000007945 */ /* 0x000fe20003800000 */
[----:B-1----:R-:W-:-:S02]  /*a0d0*/  IADD3 R134, R167, 0x580, RZ ;  /* 0x00000580a7867810 */ /* 0x002fc40007ffe0ff */
[----:B0-----:R-:W-:Y:S01]  /*a0e0*/  IADD3 R136, R167, 0x600, RZ ;  /* 0x00000600a7887810 */ /* 0x001fe20007ffe0ff */
[----:B------:R-:W-:Y:S05]  /*a0f0*/  @!P5 BRA `(.L_x_2558) ;  /* 0x000000100000d947 */ /* 0x000fea0003800000 */
[----:B---3--:R0:W-:Y:S02]  /*a100*/  RED.E.ADD.F32.FTZ.RN.STRONG.GPU [R6.64+-0x2c00], R5 ;  /* 0xffd400050600798e */ /* 0x0081e4000c10e7a0 */
.L_x_2558:
[----:B------:R-:W-:Y:S05]  /*a110*/  BSYNC B0 ;  /* 0x0000000000007941 */ /* 0x000fea0003800000 */
.L_x_2557:
        /* <DEDUP_REMOVED lines=14> */
.L_x_2560:
[----:B0-----:R-:W-:Y:S05]  /*a200*/  BSYNC B0 ;  /* 0x0000000000007941 */ /* 0x001fea0003800000 */
.L_x_2559:
[----:B-1----:R0:W1:Y:S01]  /*a210*/  LDS R5, [R136.X4+0x5a00] ;  /* 0x005a000088057984 */ /* 0x0020620000004800 */
[----:B------:R-:W-:Y:S01]  /*a220*/  BSSY B0, `(.L_x_2561) ;  /* 0x0000005000007945 */ /* 0x000fe20003800000 */
[----:B------:R-:W-:Y:S02]  /*a230*/  IADD3 R134, R167, 0x700, RZ ;  /* 0x00000700a7867810 */ /* 0x000fe40007ffe0ff */
[----:B------:R-:W-:Y:S01]  /*a240*/  LEA.HI.SX32 R4, R4, R167, 0x1b ;  /* 0x000000a704047211 */ /* 0x000fe200078fdaff */
[----:B------:R-:W-:Y:S05]  /*a250*/  @!P0 BRA `(.L_x_2562) ;  /* 0x0000001000008947 */ /* 0x000fea0003800000 */
[----:B-1----:R1:W-:Y:S02]  /*a260*/  RED.E.ADD.F32.FTZ.RN.STRONG.GPU [R6.64+-0x2800], R5 ;  /* 0xffd800050600798e */ /* 0x0023e4000c10e7a0 */
.L_x_2562:
[----:B------:R-:W-:Y:S05]  /*a270*/  BSYNC B0 ;  /* 0x0000000000007941 */ /* 0x000fea0003800000 */
.L_x_2561:
[----:B-1----:R1:W2:Y:S01]  /*a280*/  LDS R5, [R4.X4+0x5c00] ;  /* 0x005c000004057984 */ /* 0x0022a20000004800 */
[----:B------:R-:W-:Y:S01]  /*a290*/  BSSY B0, `(.L_x_2563) ;  /* 0x0000005000007945 */ /* 0x000fe20003800000 */
[----:B0-----:R-:W-:-:S02]  /*a2a0*/  IADD3 R136, R167, 0x780, RZ ;  /* 0x00000780a7887810 */ /* 0x001fc40007ffe0ff */
[----:B------:R-:W-:Y:S01]  /*a2b0*/  LEA.HI.SX32 R134, R134, R167, 0x1b ;  /* 0x000000a786867211 */ /* 0x000fe200078fdaff */
[----:B------:R-:W-:Y:S05]  /*a2c0*/  @!P1 BRA `(.L_x_2564) ;  /* 0x0000001000009947 */ /* 0x000fea0003800000 */
[----:B--2---:R0:W-:Y:S02]  /*a2d0*/  RED.E.ADD.F32.FTZ.RN.STRONG.GPU [R6.64+-0x2600], R5 ;  /* 0xffda00050600798e */ /* 0x0041e4000c10e7a0 */
.L_x_2564:
[----:B------:R-:W-:Y:S05]  /*a2e0*/  BSYNC B0 ;  /* 0x0000000000007941 */ /* 0x000fea0003800000 */
.L_x_2563:
[----:B0-2---:R0:W2:Y:S01]  /*a2f0*/  LDS R5, [R134.X4+0x5e00] ;  /* 0x005e000086057984 */ /* 0x0050a20000004800 */
[----:B------:R-:W-:Y:S01]  /*a300*/  BSSY B0, `(.L_x_2565) ;  /* 0x0000005000007945 */ /* 0x000fe20003800000 */
[----:B-1----:R-:W-:Y:S02]  /*a310*/  IADD3 R4, R167, 0x800, RZ ;  /* 0x00000800a7047810 */ /* 0x002fe40007ffe0ff */
[----:B------:R-:W-:Y:S01]  /*a320*/  LEA.HI.SX32 R136, R136, R167, 0x1b ;  /* 0x000000a788887211 */ /* 0x000fe200078fdaff */
[----:B------:R-:W-:Y:S05]  /*a330*/  @!P2 BRA `(.L_x_2566) ;  /* 0x000000100000a947 */ /* 0x000fea0003800000 */
[----:B--2---:R1:W-:Y:S02]  /*a340*/  RED.E.ADD.F32.FTZ.RN.STRONG.GPU [R6.64+-0x2400], R5 ;  /* 0xffdc00050600798e */ /* 0x0043e4000c10e7a0 */
.L_x_2566:
[----:B------:R-:W-:Y:S05]  /*a350*/  BSYNC B0 ;  /* 0x0000000000007941 */ /* 0x000fea0003800000 */
.L_x_2565:
[----:B-12---:R1:W2:Y:S01]  /*a360*/  LDS R5, [R136.X4+0x6000] ;  /* 0x0060000088057984 */ /* 0x0062a20000004800 */
[----:B------:R-:W-:Y:S01]  /*a370*/  BSSY B0, `(.L_x_2567) ;  /* 0x0000005000007945 */ /* 0x000fe20003800000 */
[----:B0-----:R-:W-:Y:S02]  /*a380*/  IADD3 R134, R167, 0x880, RZ ;  /* 0x00000880a7867810 */ /* 0x001fe40007ffe0ff */
[----:B------:R-:W-:Y:S01]  /*a390*/  LEA.HI.SX32 R4, R4, R167, 0x1b ;  /* 0x000000a704047211 */ /* 0x000fe200078fdaff */
[----:B------:R-:W-:Y:S05]  /*a3a0*/  @!P3 BRA `(.L_x_2568) ;  /* 0x000000100000b947 */ /* 0x000fea0003800000 */
[----:B--2---:R0:W-:Y:S02]  /*a3b0*/  RED.E.ADD.F32.FTZ.RN.STRONG.GPU [R6.64+-0x2200], R5 ;  /* 0xffde00050600798e */ /* 0x0041e4000c10e7a0 */
.L_x_2568:
[----:B------:R-:W-:Y:S05]  /*a3c0*/  BSYNC B0 ;  /* 0x0000000000007941 */ /* 0x000fea0003800000 */
.L_x_2567:
[----:B0-2---:R0:W2:Y:S01]  /*a3d0*/  LDS R5, [R4.X4+0x6200] ;  /* 0x0062000004057984 */ /* 0x0050a20000004800 */
[----:B------:R-:W-:Y:S01]  /*a3e0*/  BSSY B0, `(.L_x_2569) ;  /* 0x0000004000007945 */ /* 0x000fe20003800000 */
[----:B------:R-:W-:Y:S01]  /*a3f0*/  LEA.HI.SX32 R134, R134, R167, 0x1b ;  /* 0x000000a786867211 */ /* 0x000fe200078fdaff */
[----:B------:R-:W-:Y:S05]  /*a400*/  @!P4 BRA `(.L_x_2570) ;  /* 0x000000100000c947 */ /* 0x000fea0003800000 */
[----:B--2---:R2:W-:Y:S02]  /*a410*/  RED.E.ADD.F32.FTZ.RN.STRONG.GPU [R6.64+-0x2000], R5 ;  /* 0xffe000050600798e */ /* 0x0045e4000c10e7a0 */
.L_x_2570:
[----:B------:R-:W-:Y:S05]  /*a420*/  BSYNC B0 ;  /* 0x0000000000007941 */ /* 0x000fea0003800000 */
.L_x_2569:
[----:B--2---:R2:W3:Y:S01]  /*a430*/  LDS R5, [R134.X4+0x6400] ;  /* 0x0064000086057984 */ /* 0x0044e20000004800 */
[----:B------:R-:W-:Y:S01]  /*a440*/  BSSY B0, `(.L_x_2571) ;  /* 0x0000005000007945 */ /* 0x000fe20003800000 */
[----:B0-----:R-:W-:-:S02]  /*a450*/  IADD3 R4, R167, 0x900, RZ ;  /* 0x00000900a7047810 */ /* 0x001fc40007ffe0ff */
[----:B-1----:R-:W-:Y:S01]  /*a460*/  IADD3 R136, R167, 0x980, RZ ;  /* 0x00000980a7887810 */ /* 0x002fe20007ffe0ff */
[----:B------:R-:W-:Y:S05]  /*a470*/  @!P5 BRA `(.L_x_2572) ;  /* 0x000000100000d947 */ /* 0x000fea0003800000 */
[----:B---3--:R0:W-:Y:S02]  /*a480*/  RED.E.ADD.F32.FTZ.RN.STRONG.GPU [R6.64+-0x1e00], R5 ;  /* 0xffe200050600798e */ /* 0x0081e4000c10e7a0 */
.L_x_2572:
[----:B------:R-:W-:Y:S05]  /*a490*/  BSYNC B0 ;  /* 0x0000000000007941 */ /* 0x000fea0003800000 */
.L_x_2571:
        /* <DEDUP_REMOVED lines=14> */
.L_x_2574:
[----:B0-----:R-:W-:Y:S05]  /*a580*/  BSYNC B0 ;  /* 0x0000000000007941 */ /* 0x001fea0003800000 */
.L_x_2573:
[----:B-1----:R0:W1:Y:S01]  /*a590*/  LDS R5, [R136.X4+0x6800] ;  /* 0x0068000088057984 */ /* 0x0020620000004800 */
[----:B------:R-:W-:Y:S01]  /*a5a0*/  BSSY B0, `(.L_x_2575) ;  /* 0x0000005000007945 */ /* 0x000fe20003800000 */
[----:B------:R-:W-:Y:S02]  /*a5b0*/  IADD3 R4, R167, 0xa80, RZ ;  /* 0x00000a80a7047810 */ /* 0x000fe40007ffe0ff */
[----:B------:R-:W-:Y:S01]  /*a5c0*/  LEA.HI.SX32 R134, R134, R167, 0x1b ;  /* 0x000000a786867211 */ /* 0x000fe200078fdaff */
[----:B------:R-:W-:Y:S05]  /*a5d0*/  @!P0 BRA `(.L_x_2576) ;  /* 0x0000001000008947 */ /* 0x000fea0003800000 */
[----:B-1----:R1:W-:Y:S02]  /*a5e0*/  RED.E.ADD.F32.FTZ.RN.STRONG.GPU [R6.64+-0x1a00], R5 ;  /* 0xffe600050600798e */ /* 0x0023e4000c10e7a0 */
.L_x_2576:
[----:B------:R-:W-:Y:S05]  /*a5f0*/  BSYNC B0 ;  /* 0x0000000000007941 */ /* 0x000fea0003800000 */
.L_x_2575:
[----:B-1----:R1:W2:Y:S01]  /*a600*/  LDS R5, [R134.X4+0x6a00] ;  /* 0x006a000086057984 */ /* 0x0022a20000004800 */
[----:B------:R-:W-:Y:S01]  /*a610*/  BSSY B0, `(.L_x_2577) ;  /* 0x0000005000007945 */ /* 0x000fe20003800000 */
[----:B0-----:R-:W-:-:S02]  /*a620*/  IADD3 R136, R167, 0xb00, RZ ;  /* 0x00000b00a7887810 */ /* 0x001fc40007ffe0ff */
[----:B------:R-:W-:Y:S01]  /*a630*/  LEA.HI.SX32 R4, R4, R167, 0x1b ;  /* 0x000000a704047211 */ /* 0x000fe200078fdaff */
[----:B------:R-:W-:Y:S05]  /*a640*/  @!P1 BRA `(.L_x_2578) ;  /* 0x0000001000009947 */ /* 0x000fea0003800000 */
[----:B--2---:R0:W-:Y:S02]  /*a650*/  RED.E.ADD.F32.FTZ.RN.STRONG.GPU [R6.64+-0x1800], R5 ;  /* 0xffe800050600798e */ /* 0x0041e4000c10e7a0 */
.L_x_2578:
[----:B------:R-:W-:Y:S05]  /*a660*/  BSYNC B0 ;  /* 0x0000000000007941 */ /* 0x000fea0003800000 */
.L_x_2577:
[----:B0-2---:R0:W2:Y:S01]  /*a670*/  LDS R5, [R4.X4+0x6c00] ;  /* 0x006c000004057984 */ /* 0x0050a20000004800 */
[----:B------:R-:W-:Y:S01]  /*a680*/  BSSY B0, `(.L_x_2579) ;  /* 0x0000005000007945 */ /* 0x000fe20003800000 */
[----:B-1----:R-:W-:Y:S02]  /*a690*/  IADD3 R134, R167, 0xb80, RZ ;  /* 0x00000b80a7867810 */ /* 0x002fe40007ffe0ff */
[----:B------:R-:W-:Y:S01]  /*a6a0*/  LEA.HI.SX32 R136, R136, R167, 0x1b ;  /* 0x000000a788887211 */ /* 0x000fe200078fdaff */
[----:B------:R-:W-:Y:S05]  /*a6b0*/  @!P2 BRA `(.L_x_2580) ;  /* 0x000000100000a947 */ /* 0x000fea0003800000 */
[----:B--2---:R1:W-:Y:S02]  /*a6c0*/  RED.E.ADD.F32.FTZ.RN.STRONG.GPU [R6.64+-0x1600], R5 ;  /* 0xffea00050600798e */ /* 0x0043e4000c10e7a0 */
.L_x_2580:
[----:B------:R-:W-:Y:S05]  /*a6d0*/  BSYNC B0 ;  /* 0x0000000000007941 */ /* 0x000fea0003800000 */
.L_x_2579:
[----:B-12---:R1:W2:Y:S01]  /*a6e0*/  LDS R5, [R136.X4+0x6e00] ;  /* 0x006e000088057984 */ /* 0x0062a20000004800 */
[----:B------:R-:W-:Y:S01]  /*a6f0*/  BSSY B0, `(.L_x_2581) ;  /* 0x0000005000007945 */ /* 0x000fe20003800000 */
[----:B0-----:R-:W-:Y:S02]  /*a700*/  IADD3 R4, R167, 0xc00, RZ ;  /* 0x00000c00a7047810 */ /* 0x001fe40007ffe0ff */
[----:B------:R-:W-:Y:S01]  /*a710*/  LEA.HI.SX32 R134, R134, R167, 0x1b ;  /* 0x000000a786867211 */ /* 0x000fe200078fdaff */
[----:B------:R-:W-:Y:S05]  /*a720*/  @!P3 BRA `(.L_x_2582) ;  /* 0x000000100000b947 */ /* 0x000fea0003800000 */
[----:B--2---:R0:W-:Y:S02]  /*a730*/  RED.E.ADD.F32.FTZ.RN.STRONG.GPU [R6.64+-0x1400], R5 ;  /* 0xffec00050600798e */ /* 0x0041e4000c10e7a0 */
.L_x_2582:
[----:B------:R-:W-:Y:S05]  /*a740*/  BSYNC B0 ;  /* 0x0000000000007941 */ /* 0x000fea0003800000 */
.L_x_2581:
[----:B0-2---:R0:W2:Y:S01]  /*a750*/  LDS R5, [R134.X4+0x7000] ;  /* 0x0070000086057984 */ /* 0x0050a20000004800 */
[----:B------:R-:W-:Y:S01]  /*a760*/  BSSY B0, `(.L_x_2583) ;  /* 0x0000004000007945 */ /* 0x000fe20003800000 */
[----:B------:R-:W-:Y:S01]  /*a770*/  LEA.HI.SX32 R4, R4, R167, 0x1b ;  /* 0x000000a704047211 */ /* 0x000fe200078fdaff */
[----:B------:R-:W-:Y:S05]  /*a780*/  @!P4 BRA `(.L_x_2584) ;  /* 0x000000100000c947 */ /* 0x000fea0003800000 */
[----:B--2---:R2:W-:Y:S02]  /*a790*/  RED.E.ADD.F32.FTZ.RN.STRONG.GPU [R6.64+-0x1200], R5 ;  /* 0xffee00050600798e */ /* 0x0045e4000c10e7a0 */
.L_x_2584:
[----:B------:R-:W-:Y:S05]  /*a7a0*/  BSYNC B0 ;  /* 0x0000000000007941 */ /* 0x000fea0003800000 */
.L_x_2583:
[----:B--2---:R2:W3:Y:S01]  /*a7b0*/  LDS R5, [R4.X4+0x7200] ;  /* 0x0072000004057984 */ /* 0x0044e20000004800 */
[----:B------:R-:W-:Y:S01]  /*a7c0*/  BSSY B0, `(.L_x_2585) ;  /* 0x0000005000007945 */ /* 0x000fe20003800000 */
[----:B0-----:R-:W-:-:S02]  /*a7d0*/  IADD3 R134, R167, 0xc80, RZ ;  /* 0x00000c80a7867810 */ /* 0x001fc40007ffe0ff */
[----:B-1----:R-:W-:Y:S01]  /*a7e0*/  IADD3 R136, R167, 0xd00, RZ ;  /* 0x00000d00a7887810 */ /* 0x002fe20007ffe0ff */
[----:B------:R-:W-:Y:S05]  /*a7f0*/  @!P5 BRA `(.L_x_2586) ;  /* 0x000000100000d947 */ /* 0x000fea0003800000 */
[----:B---3--:R0:W-:Y:S02]  /*a800*/  RED.E.ADD.F32.FTZ.RN.STRONG.GPU [R6.64+-0x1000], R5 ;  /* 0xfff000050600798e */ /* 0x0081e4000c10e7a0 */
.L_x_2586:
[----:B------:R-:W-:Y:S05]  /*a810*/  BSYNC B0 ;  /* 0x0000000000007941 */ /* 0x000fea0003800000 */
.L_x_2585:
        /* <DEDUP_REMOVED lines=14> */
.L_x_2588:
[----:B0-----:R-:W-:Y:S05]  /*a900*/  BSYNC B0 ;  /* 0x0000000000007941 */ /* 0x001fea0003800000 */
.L_x_2587:
[----:B-1----:R0:W1:Y:S01]  /*a910*/  LDS R5, [R136.X4+0x7600] ;  /* 0x0076000088057984 */ /* 0x0020620000004800 */
[----:B------:R-:W-:Y:S01]  /*a920*/  BSSY B0, `(.L_x_2589) ;  /* 0x0000005000007945 */ /* 0x000fe20003800000 */
[----:B------:R-:W-:Y:S02]  /*a930*/  IADD3 R114, R167, 0xe00, RZ ;  /* 0x00000e00a7727810 */ /* 0x000fe40007ffe0ff */
[----:B------:R-:W-:Y:S01]  /*a940*/  LEA.HI.SX32 R4, R4, R167, 0x1b ;  /* 0x000000a704047211 */ /* 0x000fe200078fdaff */
[----:B------:R-:W-:Y:S05]  /*a950*/  @!P0 BRA `(.L_x_2590) ;  /* 0x0000001000008947 */ /* 0x000fea0003800000 */
[----:B-1----:R1:W-:Y:S02]  /*a960*/  RED.E.ADD.F32.FTZ.RN.STRONG.GPU [R6.64+-0xc00], R5 ;  /* 0xfff400050600798e */ /* 0x0023e4000c10e7a0 */
.L_x_2590:
[----:B------:R-:W-:Y:S05]  /*a970*/  BSYNC B0 ;  /* 0x0000000000007941 */ /* 0x000fea0003800000 */
.L_x_2589:
[----:B-1----:R1:W2:Y:S01]  /*a980*/  LDS R5, [R4.X4+0x7800] ;  /* 0x0078000004057984 */ /* 0x0022a20000004800 */
[----:B------:R-:W-:Y:S01]  /*a990*/  BSSY B0, `(.L_x_2591) ;  /* 0x0000005000007945 */ /* 0x000fe20003800000 */
[----:B------:R-:W-:-:S02]  /*a9a0*/  IADD3 R134, R167, 0xe80, RZ ;  /* 0x00000e80a7867810 */ /* 0x000fc40007ffe0ff */
[----:B------:R-:W-:Y:S01]  /*a9b0*/  LEA.HI.SX32 R114, R114, R167, 0x1b ;  /* 0x000000a772727211 */ /* 0x000fe200078fdaff */
[----:B------:R-:W-:Y:S05]  /*a9c0*/  @!P1 BRA `(.L_x_2592) ;  /* 0x0000001000009947 */ /* 0x000fea0003800000 */
[----:B--2---:R2:W-:Y:S02]  /*a9d0*/  RED.E.ADD.F32.FTZ.RN.STRONG.GPU [R6.64+-0xa00], R5 ;  /* 0xfff600050600798e */ /* 0x0045e4000c10e7a0 */
.L_x_2592:
[----:B------:R-:W-:Y:S05]  /*a9e0*/  BSYNC B0 ;  /* 0x0000000000007941 */ /* 0x000fea0003800000 */
.L_x_2591:
[----:B--2---:R2:W3:Y:S01]  /*a9f0*/  LDS R5, [R114.X4+0x7a00] ;  /* 0x007a000072057984 */ /* 0x0044e20000004800 */
[----:B------:R-:W-:Y:S01]  /*aa00*/  BSSY B0, `(.L_x_2593) ;  /* 0x0000005000007945 */ /* 0x000fe20003800000 */
[----:B-1----:R-:W-:Y:S02]  /*aa10*/  IADD3 R4, R167, 0xf00, RZ ;  /* 0x00000f00a7047810 */ /* 0x002fe40007ffe0ff */
[----:B------:R-:W-:Y:S01]  /*aa20*/  LEA.HI.SX32 R134, R134, R167, 0x1b ;  /* 0x000000a786867211 */ /* 0x000fe200078fdaff */
[----:B------:R-:W-:Y:S05]  /*aa30*/  @!P2 BRA `(.L_x_2594) ;  /* 0x000000100000a947 */ /* 0x000fea0003800000 */
[----:B---3--:R1:W-:Y:S02]  /*aa40*/  RED.E.ADD.F32.FTZ.RN.STRONG.GPU [R6.64+-0x800], R5 ;  /* 0xfff800050600798e */ /* 0x0083e4000c10e7a0 */
.L_x_2594:
[----:B------:R-:W-:Y:S05]  /*aa50*/  BSYNC B0 ;  /* 0x0000000000007941 */ /* 0x000fea0003800000 */
.L_x_2593:
[----:B-1-3--:R1:W3:Y:S01]  /*aa60*/  LDS R5, [R134.X4+0x7c00] ;  /* 0x007c000086057984 */ /* 0x00a2e20000004800 */
[----:B------:R-:W-:Y:S01]  /*aa70*/  BSSY B0, `(.L_x_2595) ;  /* 0x0000005000007945 */ /* 0x000fe20003800000 */
[----:B--2---:R-:W-:Y:S02]  /*aa80*/  IADD3 R114, R167, 0xf80, RZ ;  /* 0x00000f80a7727810 */ /* 0x004fe40007ffe0ff */
[----:B------:R-:W-:Y:S01]  /*aa90*/  LEA.HI.SX32 R4, R4, R167, 0x1b ;  /* 0x000000a704047211 */ /* 0x000fe200078fdaff */
[----:B------:R-:W-:Y:S05]  /*aaa0*/  @!P3 BRA `(.L_x_2596) ;  /* 0x000000100000b947 */ /* 0x000fea0003800000 */
[----:B---3--:R2:W-:Y:S02]  /*aab0*/  RED.E.ADD.F32.FTZ.RN.STRONG.GPU [R6.64+-0x600], R5 ;  /* 0xfffa00050600798e */ /* 0x0085e4000c10e7a0 */
.L_x_2596:
[----:B------:R-:W-:Y:S05]  /*aac0*/  BSYNC B0 ;  /* 0x0000000000007941 */ /* 0x000fea0003800000 */
.L_x_2595:
[----:B--23--:R2:W3:Y:S01]  /*aad0*/  LDS R5, [R4.X4+0x7e00] ;  /* 0x007e000004057984 */ /* 0x00c4e20000004800 */
[----:B------:R-:W-:Y:S01]  /*aae0*/  BSSY B0, `(.L_x_2597) ;  /* 0x0000004000007945 */ /* 0x000fe20003800000 */
[----:B------:R-:W-:Y:S01]  /*aaf0*/  LEA.HI.SX32 R114, R114, R167, 0x1b ;  /* 0x000000a772727211 */ /* 0x000fe200078fdaff */
[----:B------:R-:W-:Y:S05]  /*ab00*/  @!P4 BRA `(.L_x_2598) ;  /* 0x000000100000c947 */ /* 0x000fea0003800000 */
[----:B---3--:R3:W-:Y:S02]  /*ab10*/  RED.E.ADD.F32.FTZ.RN.STRONG.GPU [R6.64+-0x400], R5 ;  /* 0xfffc00050600798e */ /* 0x0087e4000c10e7a0 */
.L_x_2598:
[----:B------:R-:W-:Y:S05]  /*ab20*/  BSYNC B0 ;  /* 0x0000000000007941 */ /* 0x000fea0003800000 */
.L_x_2597:
[----:B---3--:R3:W4:Y:S01]  /*ab30*/  LDS R5, [R114.X4+0x8000] ;  /* 0x0080000072057984 */ /* 0x0087220000004800 */
[----:B------:R-:W-:Y:S01]  /*ab40*/  BSSY B0, `(.L_x_2599) ;  /* 0x0000003000007945 */ /* 0x000fe20003800000 */
[----:B------:R-:W-:Y:S05]  /*ab50*/  @!P5 BRA `(.L_x_2600) ;  /* 0x000000100000d947 */ /* 0x000fea0003800000 */
[----:B----4-:R4:W-:Y:S02]  /*ab60*/  RED.E.ADD.F32.FTZ.RN.STRONG.GPU [R6.64+-0x200], R5 ;  /* 0xfffe00050600798e */ /* 0x0109e4000c10e7a0 */
.L_x_2600:
[----:B------:R-:W-:Y:S05]  /*ab70*/  BSYNC B0 ;  /* 0x0000000000007941 */ /* 0x000fea0003800000 */
.L_x_2599:
[----:B---3--:R-:W3:Y:S01]  /*ab80*/  SHFL.DOWN PT, R114, R133, 0x1, 0x1f ;  /* 0x08201f0085727f89 */ /* 0x008ee200000e0000 */
[----:B------:R-:W-:Y:S01]  /*ab90*/  ISETP.GT.AND P0, PT, R248, 0x1e, PT ;  /* 0x0000001ef800780c */ /* 0x000fe20003f04270 */
[----:B------:R-:W-:Y:S01]  /*aba0*/  FMUL.FTZ R109, R2, R109 ;  /* 0x0000006d026d7220 */ /* 0x000fe20000410000 */
[----:B----4-:R-:W-:Y:S01]  /*abb0*/  MOV R5, R133 ;  /* 0x0000008500057202 */ /* 0x010fe20000000f00 */
[----:B------:R-:W4:Y:S01]  /*abc0*/  SHFL.DOWN PT, R137, R15, 0x1, 0x1f ;  /* 0x08201f000f897f89 */ /* 0x000f2200000e0000 */
[----:B------:R-:W-:Y:S01]  /*abd0*/  MOV R6, R15 ;  /* 0x0000000f00067202 */ /* 0x000fe20000000f00 */
[----:B------:R-:W-:Y:S01]  /*abe0*/  FFMA.FTZ R104, R104, R131, R109 ;  /* 0x0000008368687223 */ /* 0x000fe2000001006d */
[----:B------:R-:W-:Y:S01]  /*abf0*/  MOV R7, R129 ;  /* 0x0000008100077202 */ /* 0x000fe20000000f00 */
[----:B-1----:R-:W1:Y:S01]  /*ac00*/  SHFL.DOWN PT, R134, R129, 0x1, 0x1f ;  /* 0x08201f0081867f89 */ /* 0x002e6200000e0000 */
[----:B--2---:R-:W-:Y:S01]  /*ac10*/  MOV R4, R121 ;  /* 0x0000007900047202 */ /* 0x004fe20000000f00 */
[----:B------:R-:W-:Y:S01]  /*ac20*/  FMUL.FTZ R106, R211, R106 ;  /* 0x0000006ad36a7220 */ /* 0x000fe20000410000 */
[----:B------:R-:W-:Y:S01]  /*ac30*/  ISETP.NE.AND P1, PT, R248, RZ, PT ;  /* 0x000000fff800720c */ /* 0x000fe20003f25270 */
[----:B------:R-:W2:Y:S01]  /*ac40*/  SHFL.DOWN PT, R135, R121, 0x1, 0x1f ;  /* 0x08201f0079877f89 */ /* 0x000ea200000e0000 */
[----:B------:R-:W-:Y:S01]  /*ac50*/  FMUL.FTZ R100, R161, R100 ;  /* 0x00000064a1647220 */ /* 0x000fe20000410000 */
[----:B------:R-:W-:Y:S01]  /*ac60*/  ISETP.NE.AND P2, PT, R167, RZ, PT ;  /* 0x000000ffa700720c */ /* 0x000fe20003f45270 */
[----:B------:R-:W-:Y:S01]  /*ac70*/  FFMA.FTZ R97, R97, R212, R106 ;  /* 0x000000d461617223 */ /* 0x000fe2000001006a */
[----:B------:R-:W-:Y:S01]  /*ac80*/  BSSY B0, `(.L_x_2601) ;  /* 0x0000092000007945 */ /* 0x000fe20003800000 */
[----:B------:R-:W-:-:S02]  /*ac90*/  FFMA.FTZ R100, R101, R160, R100 ;  /* 0x000000a065647223 */ /* 0x000fc40000010064 */
[----:B------:R-:W-:Y:S02]  /*aca0*/  FFMA.FTZ R0, R73, R0, R97 ;  /* 0x0000000049007223 */ /* 0x000fe40000010061 */
[----:B------:R-:W-:Y:S02]  /*acb0*/  FFMA.FTZ R100, R79, R8, R100 ;  /* 0x000000084f647223 */ /* 0x000fe40000010064 */
[----:B------:R-:W-:Y:S02]  /*acc0*/  FMUL.FTZ R110, R189, R110 ;  /* 0x0000006ebd6e7220 */ /* 0x000fe40000410000 */
[----:B---3--:R-:W-:Y:S02]  /*acd0*/  @!P0 FADD.FTZ R5, R5, R114 ;  /* 0x0000007205058221 */ /* 0x008fe40000010000 */
[----:B------:R-:W-:Y:S02]  /*ace0*/  FFMA.FTZ R9, R9, R190, R110 ;  /* 0x000000be09097223 */ /* 0x000fe4000001006e */
[----:B----4-:R-:W-:Y:S01]  /*acf0*/  @!P0 FADD.FTZ R6, R6, R137 ;  /* 0x0000008906068221 */ /* 0x010fe20000010000 */
[----:B------:R-:W3:Y:S01]  /*ad00*/  SHFL.DOWN PT, R114, R5, 0x2, 0x1f ;  /* 0x08401f0005727f89 */ /* 0x000ee200000e0000 */
[----:B------:R-:W-:-:S02]  /*ad10*/  FFMA.FTZ R10, R77, R10, R9 ;  /* 0x0000000a4d0a7223 */ /* 0x000fc40000010009 */
[----:B-1----:R-:W-:Y:S01]  /*ad20*/  @!P0 FADD.FTZ R7, R7, R134 ;  /* 0x0000008607078221 */ /* 0x002fe20000010000 */
[----:B------:R-:W1:Y:S01]  /*ad30*/  SHFL.DOWN PT, R121, R6, 0x2, 0x1f ;  /* 0x08401f0006797f89 */ /* 0x000e6200000e0000 */
[----:B------:R-:W-:Y:S02]  /*ad40*/  FMUL.FTZ R111, R214, R111 ;  /* 0x0000006fd66f7220 */ /* 0x000fe40000410000 */
[----:B--2---:R-:W-:Y:S01]  /*ad50*/  @!P0 FADD.FTZ R4, R4, R135 ;  /* 0x0000008704048221 */ /* 0x004fe20000010000 */
[----:B------:R-:W2:Y:S01]  /*ad60*/  SHFL.DOWN PT, R134, R7, 0x2, 0x1f ;  /* 0x08401f0007867f89 */ /* 0x000ea200000e0000 */
        /* <DEDUP_REMOVED lines=9> */
[----:B---3--:R-:W-:-:S02]  /*ae00*/  @!P0 FADD.FTZ R5, R5, R114 ;  /* 0x0000007205058221 */ /* 0x008fc40000010000 */
[----:B------:R-:W-:Y:S02]  /*ae10*/  FMUL.FTZ R126, R201, R126 ;  /* 0x0000007ec97e7220 */ /* 0x000fe40000410000 */
[----:B-1----:R-:W-:Y:S01]  /*ae20*/  @!P0 FADD.FTZ R6, R6, R121 ;  /* 0x0000007906068221 */ /* 0x002fe20000010000 */
[----:B------:R-:W1:Y:S01]  /*ae30*/  SHFL.DOWN PT, R2, R5, 0x4, 0x1f ;  /* 0x08801f0005027f89 */ /* 0x000e6200000e0000 */
[----:B------:R-:W-:Y:S02]  /*ae40*/  FMUL.FTZ R125, R204, R125 ;  /* 0x0000007dcc7d7220 */ /* 0x000fe40000410000 */
[----:B--2---:R-:W-:Y:S01]  /*ae50*/  @!P0 FADD.FTZ R7, R7, R134 ;  /* 0x0000008607078221 */ /* 0x004fe20000010000 */
[----:B------:R-:W2:Y:S01]  /*ae60*/  SHFL.DOWN PT, R109, R6, 0x4, 0x1f ;  /* 0x08801f00066d7f89 */ /* 0x000ea200000e0000 */
[----:B------:R-:W-:Y:S02]  /*ae70*/  FMUL.FTZ R128, R205, R128 ;  /* 0x00000080cd807220 */ /* 0x000fe40000410000 */
[----:B----4-:R-:W-:Y:S01]  /*ae80*/  @!P0 FADD.FTZ R4, R4, R15 ;  /* 0x0000000f04048221 */ /* 0x010fe20000010000 */
[----:B------:R-:W3:Y:S01]  /*ae90*/  SHFL.DOWN PT, R114, R7, 0x4, 0x1f ;  /* 0x08801f0007727f89 */ /* 0x000ee200000e0000 */
[----:B------:R-:W-:Y:S01]  /*aea0*/  ISETP.GT.AND P0, PT, R248, 0x1b, PT ;  /* 0x0000001bf800780c */ /* 0x000fe20003f04270 */
[----:B------:R-:W-:-:S02]  /*aeb0*/  FMUL.FTZ R95, R208, R95 ;  /* 0x0000005fd05f7220 */ /* 0x000fc40000410000 */
[----:B------:R-:W4:Y:S01]  /*aec0*/  SHFL.DOWN PT, R15, R4, 0x4, 0x1f ;  /* 0x08801f00040f7f89 */ /* 0x000f2200000e0000 */
[----:B------:R-:W-:Y:S02]  /*aed0*/  FFMA.FTZ R96, R96, R213, R111 ;  /* 0x000000d560607223 */ /* 0x000fe4000001006f */
[----:B------:R-:W-:Y:S02]  /*aee0*/  FFMA.FTZ R98, R98, R209, R99 ;  /* 0x000000d162627223 */ /* 0x000fe40000010063 */
[----:B------:R-:W-:Y:S02]  /*aef0*/  FFMA.FTZ R107, R108, R187, R107 ;  /* 0x000000bb6c6b7223 */ /* 0x000fe4000001006b */
[----:B------:R-:W-:Y:S02]  /*af00*/  FFMA.FTZ R11, R11, R94, R113 ;  /* 0x0000005e0b0b7223 */ /* 0x000fe40000010071 */
[----:B------:R-:W-:Y:S02]  /*af10*/  FFMA.FTZ R112, R118, R91, R112 ;  /* 0x0000005b76707223 */ /* 0x000fe40000010070 */
[----:B------:R-:W-:-:S02]  /*af20*/  FFMA.FTZ R17, R17, R92, R115 ;  /* 0x0000005c11117223 */ /* 0x000fc40000010073 */
[----:B-1----:R-:W-:Y:S02]  /*af30*/  @!P0 FADD.FTZ R5, R5, R2 ;  /* 0x0000000205058221 */ /* 0x002fe40000010000 */
[----:B------:R-:W-:Y:S02]  /*af40*/  FFMA.FTZ R122, R124, R89, R122 ;  /* 0x000000597c7a7223 */ /* 0x000fe4000001007a */
[----:B--2---:R-:W-:Y:S01]  /*af50*/  @!P0 FADD.FTZ R6, R6, R109 ;  /* 0x0000006d06068221 */ /* 0x004fe20000010000 */
        /* <DEDUP_REMOVED lines=21> */
[----:B---3--:R-:W-:Y:S02]  /*b0b0*/  @!P0 FADD.FTZ R7, R7, R8 ;  /* 0x0000000807078221 */ /* 0x008fe40000010000 */
[----:B------:R-:W-:Y:S02]  /*b0c0*/  FFMA.FTZ R17, R82, R215, R17 ;  /* 0x000000d752117223 */ /* 0x000fe40000010011 */
[----:B----4-:R-:W-:Y:S01]  /*b0d0*/  @!P0 FADD.FTZ R4, R4, R15 ;  /* 0x0000000f04048221 */ /* 0x010fe20000010000 */
[----:B------:R-:W2:Y:S01]  /*b0e0*/  SHFL.DOWN PT, R8, R7, 0x10, 0x1f ;  /* 0x0a001f0007087f89 */ /* 0x000ea200000e0000 */
[----:B------:R-:W-:Y:S01]  /*b0f0*/  ISETP.GT.AND P0, PT, R248, 0xf, PT ;  /* 0x0000000ff800780c */ /* 0x000fe20003f04270 */
[----:B------:R-:W-:Y:S02]  /*b100*/  FFMA.FTZ R122, R81, R16, R122 ;  /* 0x00000010517a7223 */ /* 0x000fe4000001007a */
[----:B------:R-:W3:Y:S01]  /*b110*/  SHFL.DOWN PT, R15, R6, 0x10, 0x1f ;  /* 0x0a001f00060f7f89 */ /* 0x000ee200000e0000 */
[----:B------:R-:W-:-:S02]  /*b120*/  FFMA.FTZ R119, R80, R219, R119 ;  /* 0x000000db50777223 */ /* 0x000fc40000010077 */
[----:B------:R-:W-:Y:S01]  /*b130*/  FFMA.FTZ R126, R87, R18, R126 ;  /* 0x00000012577e7223 */ /* 0x000fe2000001007e */
[----:B------:R-:W4:Y:S01]  /*b140*/  SHFL.DOWN PT, R9, R4, 0x10, 0x1f ;  /* 0x0a001f0004097f89 */ /* 0x000f2200000e0000 */
[----:B------:R-:W-:Y:S02]  /*b150*/  FFMA.FTZ R117, R86, R223, R117 ;  /* 0x000000df56757223 */ /* 0x000fe40000010075 */
[----:B------:R-:W-:Y:S02]  /*b160*/  FFMA.FTZ R128, R85, R20, R128 ;  /* 0x0000001455807223 */ /* 0x000fe40000010080 */
[----:B------:R-:W-:Y:S02]  /*b170*/  FFMA.FTZ R95, R84, R227, R95 ;  /* 0x000000e3545f7223 */ /* 0x000fe4000001005f */
[----:B------:R-:W-:Y:S02]  /*b180*/  FADD.FTZ R43, R103, R43 ;  /* 0x0000002b672b7221 */ /* 0x000fe40000010000 */
[----:B-1----:R-:W-:-:S02]  /*b190*/  @!P0 FADD.FTZ R5, R5, R2 ;  /* 0x0000000205058221 */ /* 0x002fc40000010000 */
[----:B------:R-:W-:Y:S02]  /*b1a0*/  FADD.FTZ R42, R3, R42 ;  /* 0x0000002a032a7221 */ /* 0x000fe40000010000 */
[----:B------:R-:W-:Y:S02]  /*b1b0*/  FADD.FTZ R59, R120, R59 ;  /* 0x0000003b783b7221 */ /* 0x000fe40000010000 */
[----:B------:R-:W-:Y:S02]  /*b1c0*/  FADD.FTZ R41, R116, R41 ;  /* 0x0000002974297221 */ /* 0x000fe40000010000 */
[----:B--2---:R-:W-:Y:S02]  /*b1d0*/  @!P0 FADD.FTZ R7, R7, R8 ;  /* 0x0000000807078221 */ /* 0x004fe40000010000 */
[----:B------:R-:W-:Y:S02]  /*b1e0*/  FADD.FTZ R58, R169, R58 ;  /* 0x0000003aa93a7221 */ /* 0x000fe40000010000 */
[----:B---3--:R-:W-:-:S02]  /*b1f0*/  @!P0 FADD.FTZ R6, R6, R15 ;  /* 0x0000000f06068221 */ /* 0x008fc40000010000 */
[----:B------:R-:W-:Y:S02]  /*b200*/  FADD.FTZ R40, R13, R40 ;  /* 0x000000280d287221 */ /* 0x000fe40000010000 */
[----:B----4-:R-:W-:Y:S02]  /*b210*/  @!P0 FADD.FTZ R4, R4, R9 ;  /* 0x0000000904048221 */ /* 0x010fe40000010000 */
[----:B------:R-:W-:Y:S02]  /*b220*/  FADD.FTZ R57, R0, R57 ;  /* 0x0000003900397221 */ /* 0x000fe40000010000 */
[----:B------:R-:W-:Y:S01]  /*b230*/  FADD.FTZ R47, R12, R47 ;  /* 0x0000002f0c2f7221 */ /* 0x000fe20000010000 */
[----:B------:R1:W-:Y:S01]  /*b240*/  @!P1 STS.128 [R252.X16+0x8410], R4 ;  /* 0x00841004fc009388 */ /* 0x0003e2000000cc00 */
        /* <DEDUP_REMOVED lines=53> */
.L_x_2602:
[----:B-1----:R-:W-:Y:S05]  /*b5a0*/  BSYNC B0 ;  /* 0x0000000000007941 */ /* 0x002fea0003800000 */
.L_x_2601:
        /* <DEDUP_REMOVED lines=8> */
.L_x_2502:
[----:B0-----:R-:W2:Y:S01]  /*b630*/  LDL.LU R0, [R1] ;  /* 0x0000000001007983 */ /* 0x001ea20000300800 */
[----:B------:R-:W-:Y:S02]  /*b640*/  ULDC.64 UR30, c[0x0][0x2d8] ;  /* 0x0000b600001e7ab9 */ /* 0x000fe40000000a00 */
[----:B------:R-:W-:Y:S01]  /*b650*/  UIMAD UR7, UR36, UR30, URZ ;  /* 0x0000001e240772a4 */ /* 0x000fe2000f8e023f */
[----:B------:R-:W-:Y:S01]  /*b660*/  BAR.SYNC.DEFER_BLOCKING 0x0 ;  /* 0x0000000000007b1d */ /* 0x000fe20000010000 */
[----:B------:R-:W-:Y:S02]  /*b670*/  UIMAD.WIDE.U32 UR8, UR37, UR30, UR16 ;  /* 0x0000001e250872a5 */ /* 0x000fe4000f8e0010 */
[----:B------:R-:W-:Y:S02]  /*b680*/  UIMAD UR7, UR37, UR31, UR7 ;  /* 0x0000001f250772a4 */ /* 0x000fe4000f8e0207 */
[----:B------:R-:W-:Y:S02]  /*b690*/  UIADD3 UR27, UP1, UR27, -0x4000, URZ ;  /* 0xffffc0001b1b7890 */ /* 0x000fe4000ff3e03f */
[----:B------:R-:W-:-:S02]  /*b6a0*/  ULDC.64 UR30, c[0x0][0x2e0] ;  /* 0x0000b800001e7ab9 */ /* 0x000fc40000000a00 */
[----:B------:R-:W-:Y:S02]  /*b6b0*/  UIADD3 UR9, UR9, UR7, URZ ;  /* 0x0000000709097290 */ /* 0x000fe4000fffe03f */
[----:B------:R-:W-:Y:S02]  /*b6c0*/  UIMAD UR7, UR18, UR30, URZ ;  /* 0x0000001e120772a4 */ /* 0x000fe4000f8e023f */
[----:B------:R-:W-:Y:S02]  /*b6d0*/  UIMAD.WIDE.U32 UR8, UR19, UR30, UR8 ;  /* 0x0000001e130872a5 */ /* 0x000fe4000f8e0008 */
[----:B------:R-:W-:Y:S02]  /*b6e0*/  UIMAD UR7, UR19, UR31, UR7 ;  /* 0x0000001f130772a4 */ /* 0x000fe4000f8e0207 */
[----:B------:R-:W-:Y:S02]  /*b6f0*/  UIADD3 UR21, UP2, UR21, -0x2000, URZ ;  /* 0xffffe00015157890 */ /* 0x000fe4000ff5e03f */
[----:B------:R-:W-:-:S02]  /*b700*/  ULDC.64 UR30, c[0x0][0x330] ;  /* 0x0000cc00001e7ab9 */ /* 0x000fc40000000a00 */
[----:B------:R-:W-:Y:S02]  /*b710*/  UIADD3 UR9, UR9, UR7, URZ ;  /* 0x0000000709097290 */ /* 0x000fe4000fffe03f */
[----:B------:R-:W-:Y:S01]  /*b720*/  ULEA UR7, UP0, UR8, UR30, 0x2 ;  /* 0x0000001e08077291 */ /* 0x000fe2000f80103f */
[----:B------:R-:W-:Y:S01]  /*b730*/  STS.128 [R249.X16], R52 ;  /* 0x00000034f9007388 */ /* 0x000fe2000000cc00 */
[----:B------:R-:W-:Y:S02]  /*b740*/  UIADD3 UR23, UP3, UR23, -0x2000, URZ ;  /* 0xffffe00017177890 */ /* 0x000fe4000ff7e03f */
[----:B------:R-:W-:Y:S01]  /*b750*/  ULEA.HI.X UR8, UR8, UR31, UR9, 0x2, UP0 ;  /* 0x0000001f08087291 */ /* 0x000fe200080f1409 */
[----:B------:R-:W-:Y:S01]  /*b760*/  STS.128 [R249.X16+0x10], R48 ;  /* 0x00001030f9007388 */ /* 0x000fe2000000cc00 */
[----:B------:R-:W-:Y:S01]  /*b770*/  MOV R2, UR7 ;  /* 0x0000000700027c02 */ /* 0x000fe20008000f00 */
[----:B------:R-:W-:Y:S02]  /*b780*/  ULDC.64 UR30, c[0x0][0x300] ;  /* 0x0000c000001e7ab9 */ /* 0x000fe40000000a00 */
[----:B------:R-:W-:Y:S01]  /*b790*/  STS.128 [R249.X16+0x20], R44 ;  /* 0x0000202cf9007388 */ /* 0x000fe2000000cc00 */
[----:B------:R-:W-:Y:S01]  /*b7a0*/  MOV R3, UR8 ;  /* 0x0000000800037c02 */ /* 0x000fe20008000f00 */
[----:B------:R-:W-:-:S02]  /*b7b0*/  ULDC.64 UR8, c[0x0][0x2f8] ;  /* 0x0000be0000087ab9 */ /* 0x000fc40000000a00 */
[----:B------:R-:W-:Y:S01]  /*b7c0*/  STS.128 [R249.X16+0x30], R40 ;  /* 0x00003028f9007388 */ /* 0x000fe2000000cc00 */
[----:B------:R-:W-:-:S06]  /*b7d0*/  NOP ;  /* 0x0000000000007918 */ /* 0x000fcc0000000000 */
[----:B------:R-:W0:Y:S01]  /*b7e0*/  LDS.128 R8, [R245.X16] ;  /* 0x00000000f5087984 */ /* 0x000e22000000cc00 */
[----:B------:R-:W-:Y:S01]  /*b7f0*/  IMAD.WIDE R2, R243, 0x10, R2 ;  /* 0x00000010f3027825 */ /* 0x000fe200078e0202 */
[----:B------:R-:W-:Y:S02]  /*b800*/  UIMAD UR7, UR36, UR8, URZ ;  /* 0x00000008240772a4 */ /* 0x000fe4000f8e023f */
[----:B------:R-:W1:Y:S01]  /*b810*/  LDS.128 R12, [R245.X16+0x200] ;  /* 0x00020000f50c7984 */ /* 0x000e62000000cc00 */
[----:B------:R-:W-:Y:S02]  /*b820*/  UIMAD.WIDE.U32 UR16, UR37, UR8, UR16 ;  /* 0x00000008251072a5 */ /* 0x000fe4000f8e0010 */
[----:B------:R-:W-:Y:S01]  /*b830*/  UIMAD UR7, UR37, UR9, UR7 ;  /* 0x00000009250772a4 */ /* 0x000fe2000f8e0207 */
[----:B------:R-:W3:Y:S01]  /*b840*/  LDS.128 R16, [R245.X16+0x400] ;  /* 0x00040000f5107984 */ /* 0x000ee2000000cc00 */
[----:B------:R-:W-:Y:S02]  /*b850*/  UIADD3 UR25, UP4, UR25, -0x2000, URZ ;  /* 0xffffe00019197890 */ /* 0x000fe4000ff9e03f */
[----:B------:R-:W-:Y:S01]  /*b860*/  UIADD3 UR9, UR17, UR7, URZ ;  /* 0x0000000711097290 */ /* 0x000fe2000fffe03f */
[----:B------:R-:W4:Y:S01]  /*b870*/  LDS.128 R20, [R245.X16+0x600] ;  /* 0x00060000f5147984 */ /* 0x000f22000000cc00 */
[----:B------:R-:W-:-:S02]  /*b880*/  UIMAD UR7, UR18, UR30, URZ ;  /* 0x0000001e120772a4 */ /* 0x000fc4000f8e023f */
[----:B------:R-:W-:Y:S02]  /*b890*/  UMOV UR8, UR16 ;  /* 0x0000001000087c82 */ /* 0x000fe40008000000 */
[----:B------:R-:W-:Y:S02]  /*b8a0*/  UIMAD UR7, UR19, UR31, UR7 ;  /* 0x0000001f130772a4 */ /* 0x000fe4000f8e0207 */
[----:B------:R-:W-:Y:S02]  /*b8b0*/  UIMAD.WIDE.U32 UR8, UR19, UR30, UR8 ;  /* 0x0000001e130872a5 */ /* 0x000fe4000f8e0008 */
[----:B------:R-:W-:Y:S02]  /*b8c0*/  ULDC.64 UR16, c[0x0][0x340] ;  /* 0x0000d00000107ab9 */ /* 0x000fe40000000a00 */
[----:B------:R-:W-:Y:S02]  /*b8d0*/  UIADD3 UR9, UR9, UR7, URZ ;  /* 0x0000000709097290 */ /* 0x000fe4000fffe03f */
[----:B------:R-:W-:-:S02]  /*b8e0*/  ULEA UR7, UP0, UR8, UR16, 0x2 ;  /* 0x0000001008077291 */ /* 0x000fc4000f80103f */
[----:B------:R-:W-:Y:S02]  /*b8f0*/  UIADD3 UR6, UR6, 0x1, URZ ;  /* 0x0000000106067890 */ /* 0x000fe4000fffe03f */
[----:B------:R-:W-:Y:S02]  /*b900*/  ULEA.HI.X UR8, UR8, UR17, UR9, 0x2, UP0 ;  /* 0x0000001108087291 */ /* 0x000fe400080f1409 */
[----:B------:R-:W-:Y:S02]  /*b910*/  UISETP.GT.AND UP0, UPT, UR29, 0x1, UPT ;  /* 0x000000011d00788c */ /* 0x000fe4000bf04270 */
[----:B------:R-:W-:Y:S02]  /*b920*/  UIADD3.X UR28, UR28, -0x1, URZ, UP1, !UPT ;  /* 0xffffffff1c1c7890 */ /* 0x000fe40008ffe43f */
[----:B------:R-:W-:Y:S02]  /*b930*/  UIADD3.X UR22, UR22, -0x1, URZ, UP2, !UPT ;  /* 0xffffffff16167890 */ /* 0x000fe400097fe43f */
[----:B------:R-:W-:Y:S01]  /*b940*/  PLOP3.LUT P0, PT, PT, PT, UP0, 0x80, 0x0 ;  /* 0x000000000000781c */ /* 0x000fe20003f0f008 */
[----:B------:R-:W-:Y:S01]  /*b950*/  UIADD3.X UR24, UR24, -0x1, URZ, UP3, !UPT ;  /* 0xffffffff18187890 */ /* 0x000fe20009ffe43f */
[----:B0-----:R-:W-:Y:S01]  /*b960*/  STG.E.128 [R2.64], R8 ;  /* 0x0000000802007986 */ /* 0x001fe2000c101d20 */
[----:B------:R-:W-:-:S03]  /*b970*/  UIADD3.X UR26, UR26, -0x1, URZ, UP4, !UPT ;  /* 0xffffffff1a1a7890 */ /* 0x000fc6000a7fe43f */
[----:B-1----:R-:W-:Y:S04]  /*b980*/  STG.E.128 [R2.64+0x200], R12 ;  /* 0x0002000c02007986 */ /* 0x002fe8000c101d20 */
[----:B---3--:R-:W-:Y:S04]  /*b990*/  STG.E.128 [R2.64+0x400], R16 ;  /* 0x0004001002007986 */ /* 0x008fe8000c101d20 */
[----:B----4-:R0:W-:Y:S04]  /*b9a0*/  STG.E.128 [R2.64+0x600], R20 ;  /* 0x0006001402007986 */ /* 0x0101e8000c101d20 */
[----:B------:R-:W-:Y:S01]  /*b9b0*/  BAR.SYNC.DEFER_BLOCKING 0x0 ;  /* 0x0000000000007b1d */ /* 0x000fe20000010000 */
[----:B0-----:R-:W-:-:S02]  /*b9c0*/  MOV R2, UR7 ;  /* 0x0000000700027c02 */ /* 0x001fc40008000f00 */
[----:B------:R-:W-:-:S05]  /*b9d0*/  MOV R3, UR8 ;  /* 0x0000000800037c02 */ /* 0x000fca0008000f00 */
[----:B------:R-:W-:Y:S01]  /*b9e0*/  IMAD.WIDE R2, R243, 0x10, R2 ;  /* 0x00000010f3027825 */ /* 0x000fe200078e0202 */
[----:B------:R-:W-:Y:S04]  /*b9f0*/  STS.128 [R249.X16], R68 ;  /* 0x00000044f9007388 */ /* 0x000fe8000000cc00 */
[----:B------:R-:W-:Y:S04]  /*ba00*/  STS.128 [R249.X16+0x10], R64 ;  /* 0x00001040f9007388 */ /* 0x000fe8000000cc00 */
[----:B------:R-:W-:Y:S04]  /*ba10*/  STS.128 [R249.X16+0x20], R60 ;  /* 0x0000203cf9007388 */ /* 0x000fe8000000cc00 */
[----:B------:R-:W-:Y:S01]  /*ba20*/  STS.128 [R249.X16+0x30], R56 ;  /* 0x00003038f9007388 */ /* 0x000fe2000000cc00 */
[----:B------:R-:W-:-:S06]  /*ba30*/  NOP ;  /* 0x0000000000007918 */ /* 0x000fcc0000000000 */
[----:B------:R-:W0:Y:S04]  /*ba40*/  LDS.128 R8, [R245.X16+0x200] ;  /* 0x00020000f5087984 */ /* 0x000e28000000cc00 */
[----:B------:R-:W1:Y:S04]  /*ba50*/  LDS.128 R12, [R245.X16+0x400] ;  /* 0x00040000f50c7984 */ /* 0x000e68000000cc00 */
[----:B------:R-:W3:Y:S04]  /*ba60*/  LDS.128 R16, [R245.X16+0x600] ;  /* 0x00060000f5107984 */ /* 0x000ee8000000cc00 */
[----:B0-----:R-:W-:Y:S04]  /*ba70*/  STG.E.128 [R2.64+0x200], R8 ;  /* 0x0002000802007986 */ /* 0x001fe8000c101d20 */
[----:B-1----:R-:W-:Y:S04]  /*ba80*/  STG.E.128 [R2.64+0x400], R12 ;  /* 0x0004000c02007986 */ /* 0x002fe8000c101d20 */
[----:B---3--:R-:W-:Y:S01]  /*ba90*/  STG.E.128 [R2.64+0x600], R16 ;  /* 0x0006001002007986 */ /* 0x008fe2000c101d20 */
[----:B--2---:R-:W-:-:S04]  /*baa0*/  FADD.FTZ R0, R0, R68 ;  /* 0x0000004400007221 */ /* 0x004fc80000010000 */
[----:B------:R-:W-:-:S04]  /*bab0*/  FADD.FTZ R5, R0, R69 ;  /* 0x0000004500057221 */ /* 0x000fc80000010000 */
[----:B------:R-:W-:Y:S02]  /*bac0*/  FADD.FTZ R0, R5, R70 ;  /* 0x0000004605007221 */ /* 0x000fe40000010000 */
[----:B------:R-:W0:Y:S02]  /*bad0*/  LDS.128 R4, [R245.X16] ;  /* 0x00000000f5047984 */ /* 0x000e24000000cc00 */
        /* <DEDUP_REMOVED lines=9> */
[----:B------:R-:W-:Y:S01]  /*bb70*/  FADD.FTZ R56, R63, R56 ;  /* 0x000000383f387221 */ /* 0x000fe20000010000 */
[----:B0-----:R0:W-:Y:S03]  /*bb80*/  STG.E.128 [R2.64], R4 ;  /* 0x0000000402007986 */ /* 0x0011e6000c101d20 */
[----:B------:R-:W-:-:S04]  /*bb90*/  FADD.FTZ R57, R56, R57 ;  /* 0x0000003938397221 */ /* 0x000fc80000010000 */
[----:B------:R-:W-:-:S04]  /*bba0*/  FADD.FTZ R58, R57, R58 ;  /* 0x0000003a393a7221 */ /* 0x000fc80000010000 */
[----:B------:R-:W-:-:S05]  /*bbb0*/  FADD.FTZ R0, R58, R59 ;  /* 0x0000003b3a007221 */ /* 0x000fca0000010000 */
[----:B------:R0:W-:Y:S02]  /*bbc0*/  STL [R1], R0 ;  /* 0x0000000001007387 */ /* 0x0001e40000100800 */
[----:B0-----:R-:W-:Y:S01]  /*bbd0*/  @!P0 CALL.REL.NOINC `(.L_x_2500) ;  /* 0x0000001000008944 */ /* 0x001fe20003c00000 */
[----:B------:R-:W-:Y:S05]  /*bbe0*/  BRA `(.L_x_2604) ;  /* 0xffff4e6000007947 */ /* 0x000fea000383ffff */
.L_x_2500:
        /* <DEDUP_REMOVED lines=35> */
.L_x_2606:
[----:B-1----:R-:W-:Y:S05]  /*be20*/  BSYNC B0 ;  /* 0x0000000000007941 */ /* 0x002fea0003800000 */
.L_x_2605:
        /* <DEDUP_REMOVED lines=34> */
.L_x_2608:
[----:B------:R-:W3:Y:S02]  /*c050*/  S2R R11, SR_TID.X ;  /* 0x00000000000b7919 */ /* 0x000ee40000002100 */
.L_x_2609:
[----:B-1----:R-:W-:Y:S05]  /*c060*/  BSYNC B0 ;  /* 0x0000000000007941 */ /* 0x002fea0003800000 */
.L_x_2607:
        /* <DEDUP_REMOVED lines=12> */
.L_x_2610:
        /* <DEDUP_REMOVED lines=32> */
.L_x_2507:
[----:B------:R-:W-:Y:S01]  /*c330*/  HFMA2.MMA R129, -RZ, RZ, 0, 5.9604644775390625e-08 ;  /* 0x00000001ff817435 */ /* 0x000fe200000001ff */
[----:B------:R-:W-:-:S02]  /*c340*/  MOV R130, R126 ;  /* 0x0000007e00827202 */ /* 0x000fc40000000f00 */
[----:B------:R-:W-:Y:S02]  /*c350*/  MOV R128, RZ ;  /* 0x000000ff00807202 */ /* 0x000fe40000000f00 */
[----:B------:R-:W-:Y:S02]  /*c360*/  MOV R127, 0xffffffff ;  /* 0xffffffff007f7802 */ /* 0x000fe40000000f00 */
[----:B------:R-:W-:Y:S02]  /*c370*/  MOV R124, 0xc390 ;  /* 0x0000c390007c7802 */ /* 0x000fe40000000f00 */
[----:B-----5:R-:W-:Y:S05]  /*c380*/  CALL.REL.NOINC `($__internal_65_$__cuda_sm70_shflsync_up) ;  /* 0x00001dd000007944 */ /* 0x020fea0003c00000 */
[----:B-1----:R-:W-:Y:S01]  /*c390*/  MOV R131, R127 ;  /* 0x0000007f00837202 */ /* 0x002fe20000000f00 */
[----:B0-----:R-:W-:Y:S05]  /*c3a0*/  BRA `(.L_x_2611) ;  /* 0xffff880000007947 */ /* 0x001fea000383ffff */
.L_x_2508:
[----:B------:R-:W-:Y:S01]  /*c3b0*/  HFMA2.MMA R129, -RZ, RZ, 0, 5.9604644775390625e-08 ;  /* 0x00000001ff817435 */ /* 0x000fe200000001ff */
[----:B------:R-:W-:Y:S02]  /*c3c0*/  MOV R130, R136 ;  /* 0x0000008800827202 */ /* 0x000fe40000000f00 */
[----:B------:R-:W-:Y:S02]  /*c3d0*/  MOV R128, RZ ;  /* 0x000000ff00807202 */ /* 0x000fe40000000f00 */
[----:B------:R-:W-:-:S02]  /*c3e0*/  MOV R127, 0xffffffff ;  /* 0xffffffff007f7802 */ /* 0x000fc40000000f00 */
[----:B------:R-:W-:Y:S02]  /*c3f0*/  MOV R124, 0xc410 ;  /* 0x0000c410007c7802 */ /* 0x000fe40000000f00 */
[----:B01---5:R-:W-:Y:S05]  /*c400*/  CALL.REL.NOINC `($__internal_65_$__cuda_sm70_shflsync_up) ;  /* 0x00001d5000007944 */ /* 0x023fea0003c00000 */
[----:B0-----:R-:W-:Y:S01]  /*c410*/  HFMA2.MMA R129, -RZ, RZ, 0, 5.9604644775390625e-08 ;  /* 0x00000001ff817435 */ /* 0x001fe200000001ff */
[----:B-1----:R-:W-:Y:S02]  /*c420*/  MOV R133, R127 ;  /* 0x0000007f00857202 */ /* 0x002fe40000000f00 */
[----:B------:R-:W-:Y:S02]  /*c430*/  MOV R130, R138 ;  /* 0x0000008a00827202 */ /* 0x000fe40000000f00 */
[----:B------:R-:W-:Y:S02]  /*c440*/  MOV R128, RZ ;  /* 0x000000ff00807202 */ /* 0x000fe40000000f00 */
[----:B------:R-:W-:Y:S02]  /*c450*/  MOV R127, 0xffffffff ;  /* 0xffffffff007f7802 */ /* 0x000fe40000000f00 */
[----:B------:R-:W-:Y:S02]  /*c460*/  MOV R124, 0xc480 ;  /* 0x0000c480007c7802 */ /* 0x000fe40000000f00 */
[----:B------:R-:W-:Y:S05]  /*c470*/  CALL.REL.NOINC `($__internal_65_$__cuda_sm70_shflsync_up) ;  /* 0x00001ce000007944 */ /* 0x000fea0003c00000 */
[----:B0-----:R-:W-:Y:S01]  /*c480*/  HFMA2.MMA R129, -RZ, RZ, 0, 5.9604644775390625e-08 ;  /* 0x00000001ff817435 */ /* 0x001fe200000001ff */
[----:B-1----:R-:W-:-:S02]  /*c490*/  MOV R135, R127 ;  /* 0x0000007f00877202 */ /* 0x002fc40000000f00 */
[----:B------:R-:W-:Y:S02]  /*c4a0*/  MOV R130, R139 ;  /* 0x0000008b00827202 */ /* 0x000fe40000000f00 */
[----:B------:R-:W-:Y:S02]  /*c4b0*/  MOV R128, RZ ;  /* 0x000000ff00807202 */ /* 0x000fe40000000f00 */
[----:B------:R-:W-:Y:S02]  /*c4c0*/  MOV R127, 0xffffffff ;  /* 0xffffffff007f7802 */ /* 0x000fe40000000f00 */
[----:B------:R-:W-:Y:S02]  /*c4d0*/  MOV R124, 0xc4f0 ;  /* 0x0000c4f0007c7802 */ /* 0x000fe40000000f00 */
[----:B------:R-:W-:Y:S05]  /*c4e0*/  CALL.REL.NOINC `($__internal_65_$__cuda_sm70_shflsync_up) ;  /* 0x00001c7000007944 */ /* 0x000fea0003c00000 */
[----:B01----:R-:W-:Y:S01]  /*c4f0*/  FMUL.FTZ R128, R136, R127 ;  /* 0x0000007f88807220 */ /* 0x003fe20000410000 */
[----:B------:R-:W-:Y:S01]  /*c500*/  ISETP.GE.AND P0, PT, R248, 0x1, PT ;  /* 0x00000001f800780c */ /* 0x000fe20003f06270 */
[C---:B------:R-:W-:Y:S02]  /*c510*/  FMUL.FTZ R130, R136.reuse, R135 ;  /* 0x0000008788827220 */ /* 0x040fe40000410000 */
[----:B------:R-:W-:-:S02]  /*c520*/  FMUL.FTZ R124, R136, R133 ;  /* 0x00000085887c7220 */ /* 0x000fc40000410000 */
[----:B------:R-:W-:Y:S01]  /*c530*/  FFMA.FTZ R129, R126, R135, -R128 ;  /* 0x000000877e817223 */ /* 0x000fe20000010880 */
[----:B------:R-:W-:Y:S01]  /*c540*/  MOV R128, RZ ;  /* 0x000000ff00807202 */ /* 0x000fe20000000f00 */
        /* <DEDUP_REMOVED lines=13> */
[----:B------:R-:W-:Y:S02]  /*c620*/  MOV R130, R133 ;  /* 0x0000008500827202 */ /* 0x000fe40000000f00 */
[----:B------:R-:W-:Y:S05]  /*c630*/  CALL.REL.NOINC `($__internal_65_$__cuda_sm70_shflsync_up) ;  /* 0x00001b2000007944 */ /* 0x000fea0003c00000 */
[----:B0-----:R-:W-:Y:S01]  /*c640*/  HFMA2.MMA R129, -RZ, RZ, 0, 1.1920928955078125e-07 ;  /* 0x00000002ff817435 */ /* 0x001fe200000001ff */
[----:B-1----:R-:W-:-:S02]  /*c650*/  MOV R126, R127 ;  /* 0x0000007f007e7202 */ /* 0x002fc40000000f00 */
[----:B------:R-:W-:Y:S02]  /*c660*/  MOV R130, R136 ;  /* 0x0000008800827202 */ /* 0x000fe40000000f00 */
[----:B------:R-:W-:Y:S02]  /*c670*/  MOV R128, RZ ;  /* 0x000000ff00807202 */ /* 0x000fe40000000f00 */
[----:B------:R-:W-:Y:S02]  /*c680*/  MOV R127, 0xffffffff ;  /* 0xffffffff007f7802 */ /* 0x000fe40000000f00 */
[----:B------:R-:W-:Y:S02]  /*c690*/  MOV R124, 0xc6b0 ;  /* 0x0000c6b0007c7802 */ /* 0x000fe40000000f00 */
[----:B------:R-:W-:Y:S05]  /*c6a0*/  CALL.REL.NOINC `($__internal_65_$__cuda_sm70_shflsync_up) ;  /* 0x00001ab000007944 */ /* 0x000fea0003c00000 */
[----:B0-----:R-:W-:Y:S01]  /*c6b0*/  HFMA2.MMA R129, -RZ, RZ, 0, 1.1920928955078125e-07 ;  /* 0x00000002ff817435 */ /* 0x001fe200000001ff */
[----:B-1----:R-:W-:Y:S02]  /*c6c0*/  MOV R131, R127 ;  /* 0x0000007f00837202 */ /* 0x002fe40000000f00 */
[----:B------:R-:W-:Y:S02]  /*c6d0*/  MOV R130, R138 ;  /* 0x0000008a00827202 */ /* 0x000fe40000000f00 */
[----:B------:R-:W-:-:S02]  /*c6e0*/  MOV R128, RZ ;  /* 0x000000ff00807202 */ /* 0x000fc40000000f00 */
[----:B------:R-:W-:Y:S02]  /*c6f0*/  MOV R127, 0xffffffff ;  /* 0xffffffff007f7802 */ /* 0x000fe40000000f00 */
[----:B------:R-:W-:Y:S02]  /*c700*/  MOV R124, 0xc720 ;  /* 0x0000c720007c7802 */ /* 0x000fe40000000f00 */
[----:B------:R-:W-:Y:S05]  /*c710*/  CALL.REL.NOINC `($__internal_65_$__cuda_sm70_shflsync_up) ;  /* 0x00001a4000007944 */ /* 0x000fea0003c00000 */
[----:B0-----:R-:W-:Y:S01]  /*c720*/  HFMA2.MMA R129, -RZ, RZ, 0, 1.1920928955078125e-07 ;  /* 0x00000002ff817435 */ /* 0x001fe200000001ff */
[----:B-1----:R-:W-:Y:S02]  /*c730*/  MOV R132, R127 ;  /* 0x0000007f00847202 */ /* 0x002fe40000000f00 */
[----:B------:R-:W-:Y:S02]  /*c740*/  MOV R130, R139 ;  /* 0x0000008b00827202 */ /* 0x000fe40000000f00 */
[----:B------:R-:W-:Y:S02]  /*c750*/  MOV R128, RZ ;  /* 0x000000ff00807202 */ /* 0x000fe40000000f00 */
[----:B------:R-:W-:Y:S02]  /*c760*/  MOV R127, 0xffffffff ;  /* 0xffffffff007f7802 */ /* 0x000fe40000000f00 */
[----:B------:R-:W-:-:S02]  /*c770*/  MOV R124, 0xc790 ;  /* 0x0000c790007c7802 */ /* 0x000fc40000000f00 */
[----:B------:R-:W-:Y:S05]  /*c780*/  CALL.REL.NOINC `($__internal_65_$__cuda_sm70_shflsync_up) ;  /* 0x000019d000007944 */ /* 0x000fea0003c00000 */
        /* <DEDUP_REMOVED lines=17> */
[----:B------:R-:W-:Y:S05]  /*c8a0*/  CALL.REL.NOINC `($__internal_65_$__cuda_sm70_shflsync_up) ;  /* 0x000018b000007944 */ /* 0x000fea0003c00000 */
[----:B0-----:R-:W-:Y:S01]  /*c8b0*/  HFMA2.MMA R129, -RZ, RZ, 0, 2.384185791015625e-07 ;  /* 0x00000004ff817435 */ /* 0x001fe200000001ff */
[----:B-1----:R-:W-:Y:S02]  /*c8c0*/  MOV R126, R127 ;  /* 0x0000007f007e7202 */ /* 0x002fe40000000f00 */
[----:B------:R-:W-:Y:S02]  /*c8d0*/  MOV R130, R136 ;  /* 0x0000008800827202 */ /* 0x000fe40000000f00 */
[----:B------:R-:W-:Y:S02]  /*c8e0*/  MOV R128, RZ ;  /* 0x000000ff00807202 */ /* 0x000fe40000000f00 */
[----:B------:R-:W-:Y:S02]  /*c8f0*/  MOV R127, 0xffffffff ;  /* 0xffffffff007f7802 */ /* 0x000fe40000000f00 */
[----:B------:R-:W-:Y:S02]  /*c900*/  MOV R124, 0xc920 ;  /* 0x0000c920007c7802 */ /* 0x000fe40000000f00 */
[----:B------:R-:W-:Y:S05]  /*c910*/  CALL.REL.NOINC `($__internal_65_$__cuda_sm70_shflsync_up) ;  /* 0x0000184000007944 */ /* 0x000fea0003c00000 */
[----:B0-----:R-:W-:Y:S01]  /*c920*/  HFMA2.MMA R129, -RZ, RZ, 0, 2.384185791015625e-07 ;  /* 0x00000004ff817435 */ /* 0x001fe200000001ff */
[----:B-1----:R-:W-:-:S02]  /*c930*/  MOV R131, R127 ;  /* 0x0000007f00837202 */ /* 0x002fc40000000f00 */
[----:B------:R-:W-:Y:S02]  /*c940*/  MOV R130, R138 ;  /* 0x0000008a00827202 */ /* 0x000fe40000000f00 */
[----:B------:R-:W-:Y:S02]  /*c950*/  MOV R128, RZ ;  /* 0x000000ff00807202 */ /* 0x000fe40000000f00 */
[----:B------:R-:W-:Y:S02]  /*c960*/  MOV R127, 0xffffffff ;  /* 0xffffffff007f7802 */ /* 0x000fe40000000f00 */
[----:B------:R-:W-:Y:S02]  /*c970*/  MOV R124, 0xc990 ;  /* 0x0000c990007c7802 */ /* 0x000fe40000000f00 */
[----:B------:R-:W-:Y:S05]  /*c980*/  CALL.REL.NOINC `($__internal_65_$__cuda_sm70_shflsync_up) ;  /* 0x000017d000007944 */ /* 0x000fea0003c00000 */
[----:B0-----:R-:W-:Y:S01]  /*c990*/  HFMA2.MMA R129, -RZ, RZ, 0, 2.384185791015625e-07 ;  /* 0x00000004ff817435 */ /* 0x001fe200000001ff */
[----:B-1----:R-:W-:Y:S02]  /*c9a0*/  MOV R132, R127 ;  /* 0x0000007f00847202 */ /* 0x002fe40000000f00 */
[----:B------:R-:W-:Y:S02]  /*c9b0*/  MOV R130, R139 ;  /* 0x0000008b00827202 */ /* 0x000fe40000000f00 */
[----:B------:R-:W-:-:S02]  /*c9c0*/  MOV R128, RZ ;  /* 0x000000ff00807202 */ /* 0x000fc40000000f00 */
[----:B------:R-:W-:Y:S02]  /*c9d0*/  MOV R127, 0xffffffff ;  /* 0xffffffff007f7802 */ /* 0x000fe40000000f00 */
[----:B------:R-:W-:Y:S02]  /*c9e0*/  MOV R124, 0xca00 ;  /* 0x0000ca00007c7802 */ /* 0x000fe40000000f00 */
[----:B------:R-:W-:Y:S05]  /*c9f0*/  CALL.REL.NOINC `($__internal_65_$__cuda_sm70_shflsync_up) ;  /* 0x0000176000007944 */ /* 0x000fea0003c00000 */
        /* <DEDUP_REMOVED lines=17> */
[----:B------:R-:W-:Y:S05]  /*cb10*/  CALL.REL.NOINC `($__internal_65_$__cuda_sm70_shflsync_up) ;  /* 0x0000164000007944 */ /* 0x000fea0003c00000 */
[----:B0-----:R-:W-:Y:S01]  /*cb20*/  HFMA2.MMA R129, -RZ, RZ, 0, 4.76837158203125e-07 ;  /* 0x00000008ff817435 */ /* 0x001fe200000001ff */
[----:B-1----:R-:W-:-:S02]  /*cb30*/  MOV R126, R127 ;  /* 0x0000007f007e7202 */ /* 0x002fc40000000f00 */
[----:B------:R-:W-:Y:S02]  /*cb40*/  MOV R130, R136 ;  /* 0x0000008800827202 */ /* 0x000fe40000000f00 */
[----:B------:R-:W-:Y:S02]  /*cb50*/  MOV R128, RZ ;  /* 0x000000ff00807202 */ /* 0x000fe40000000f00 */
[----:B------:R-:W-:Y:S02]  /*cb60*/  MOV R127, 0xffffffff ;  /* 0xffffffff007f7802 */ /* 0x000fe40000000f00 */
[----:B------:R-:W-:Y:S02]  /*cb70*/  MOV R124, 0xcb90 ;  /* 0x0000cb90007c7802 */ /* 0x000fe40000000f00 */
[----:B------:R-:W-:Y:S05]  /*cb80*/  CALL.REL.NOINC `($__internal_65_$__cuda_sm70_shflsync_up) ;  /* 0x000015d000007944 */ /* 0x000fea0003c00000 */
[----:B0-----:R-:W-:Y:S01]  /*cb90*/  HFMA2.MMA R129, -RZ, RZ, 0, 4.76837158203125e-07 ;  /* 0x00000008ff817435 */ /* 0x001fe200000001ff */
[----:B-1----:R-:W-:Y:S02]  /*cba0*/  MOV R131, R127 ;  /* 0x0000007f00837202 */ /* 0x002fe40000000f00 */
[----:B------:R-:W-:Y:S02]  /*cbb0*/  MOV R130, R138 ;  /* 0x0000008a00827202 */ /* 0x000fe40000000f00 */
[----:B------:R-:W-:-:S02]  /*cbc0*/  MOV R128, RZ ;  /* 0x000000ff00807202 */ /* 0x000fc40000000f00 */
[----:B------:R-:W-:Y:S02]  /*cbd0*/  MOV R127, 0xffffffff ;  /* 0xffffffff007f7802 */ /* 0x000fe40000000f00 */
[----:B------:R-:W-:Y:S02]  /*cbe0*/  MOV R124, 0xcc00 ;  /* 0x0000cc00007c7802 */ /* 0x000fe40000000f00 */
[----:B------:R-:W-:Y:S05]  /*cbf0*/  CALL.REL.NOINC `($__internal_65_$__cuda_sm70_shflsync_up) ;  /* 0x0000156000007944 */ /* 0x000fea0003c00000 */
[----:B0-----:R-:W-:Y:S01]  /*cc00*/  HFMA2.MMA R129, -RZ, RZ, 0, 4.76837158203125e-07 ;  /* 0x00000008ff817435 */ /* 0x001fe200000001ff */
        /* <DEDUP_REMOVED lines=23> */
[----:B------:R-:W-:Y:S02]  /*cd80*/  MOV R124, 0xcda0 ;  /* 0x0000cda0007c7802 */ /* 0x000fe40000000f00 */
[----:B------:R-:W-:Y:S05]  /*cd90*/  CALL.REL.NOINC `($__internal_65_$__cuda_sm70_shflsync_up) ;  /* 0x000013c000007944 */ /* 0x000fea0003c00000 */
[----:B0-----:R-:W-:Y:S01]  /*cda0*/  HFMA2.MMA R129, -RZ, RZ, 0, 9.5367431640625e-07 ;  /* 0x00000010ff817435 */ /* 0x001fe200000001ff */
[----:B-1----:R-:W-:Y:S02]  /*cdb0*/  MOV R132, R127 ;  /* 0x0000007f00847202 */ /* 0x002fe40000000f00 */
[----:B------:R-:W-:Y:S02]  /*cdc0*/  MOV R130, R131 ;  /* 0x0000008300827202 */ /* 0x000fe40000000f00 */
[----:B------:R-:W-:Y:S02]  /*cdd0*/  MOV R128, RZ ;  /* 0x000000ff00807202 */ /* 0x000fe40000000f00 */
[----:B------:R-:W-:Y:S02]  /*cde0*/  MOV R127, 0xffffffff ;  /* 0xffffffff007f7802 */ /* 0x000fe40000000f00 */
[----:B------:R-:W-:-:S02]  /*cdf0*/  MOV R124, 0xce10 ;  /* 0x0000ce10007c7802 */ /* 0x000fc40000000f00 */
[----:B------:R-:W-:Y:S05]  /*ce00*/  CALL.REL.NOINC `($__internal_65_$__cuda_sm70_shflsync_up) ;  /* 0x0000135000007944 */ /* 0x000fea0003c00000 */
[----:B0-----:R-:W-:Y:S01]  /*ce10*/  HFMA2.MMA R129, -RZ, RZ, 0, 9.5367431640625e-07 ;  /* 0x00000010ff817435 */ /* 0x001fe200000001ff */
[----:B-1----:R-:W-:-:S02]  /*ce20*/  MOV R134, R127 ;  /* 0x0000007f00867202 */ /* 0x002fc40000000f00 */
[----:B------:R-:W-:Y:S02]  /*ce30*/  MOV R130, R138 ;  /* 0x0000008a00827202 */ /* 0x000fe40000000f00 */
[----:B------:R-:W-:Y:S02]  /*ce40*/  MOV R128, RZ ;  /* 0x000000ff00807202 */ /* 0x000fe40000000f00 */
[----:B------:R-:W-:Y:S02]  /*ce50*/  MOV R127, 0xffffffff ;  /* 0xffffffff007f7802 */ /* 0x000fe40000000f00 */
[----:B------:R-:W-:Y:S02]  /*ce60*/  MOV R124, 0xce80 ;  /* 0x0000ce80007c7802 */ /* 0x000fe40000000f00 */
[----:B------:R-:W-:Y:S05]  /*ce70*/  CALL.REL.NOINC `($__internal_65_$__cuda_sm70_shflsync_up) ;  /* 0x000012e000007944 */ /* 0x000fea0003c00000 */
[----:B0-----:R-:W-:Y:S01]  /*ce80*/  HFMA2.MMA R129, -RZ, RZ, 0, 9.5367431640625e-07 ;  /* 0x00000010ff817435 */ /* 0x001fe200000001ff */
[----:B-1----:R-:W-:Y:S02]  /*ce90*/  MOV R136, R127 ;  /* 0x0000007f00887202 */ /* 0x002fe40000000f00 */
[----:B------:R-:W-:Y:S02]  /*cea0*/  MOV R130, R139 ;  /* 0x0000008b00827202 */ /* 0x000fe40000000f00 */
[----:B------:R-:W-:-:S02]  /*ceb0*/  MOV R128, RZ ;  /* 0x000000ff00807202 */ /* 0x000fc40000000f00 */
[----:B------:R-:W-:Y:S02]  /*cec0*/  MOV R127, 0xffffffff ;  /* 0xffffffff007f7802 */ /* 0x000fe40000000f00 */
[----:B------:R-:W-:Y:S02]  /*ced0*/  MOV R124, 0xcef0 ;  /* 0x0000cef0007c7802 */ /* 0x000fe40000000f00 */
[----:B------:R-:W-:Y:S05]  /*cee0*/  CALL.REL.NOINC `($__internal_65_$__cuda_sm70_shflsync_up) ;  /* 0x0000127000007944 */ /* 0x000fea0003c00000 */
[----:B01----:R-:W-:Y:S05]  /*cef0*/  BRA `(.L_x_2612) ;  /* 0xffff80f000007947 */ /* 0x003fea000383ffff */
.L_x_2513:
[----:B------:R-:W-:Y:S01]  /*cf00*/  HFMA2.MMA R129, -RZ, RZ, 0, 5.9604644775390625e-08 ;  /* 0x00000001ff817435 */ /* 0x000fe200000001ff */
[----:B-1----:R-:W-:Y:S02]  /*cf10*/  MOV R130, R133 ;  /* 0x0000008500827202 */ /* 0x002fe40000000f00 */
[----:B------:R-:W-:Y:S02]  /*cf20*/  MOV R128, RZ ;  /* 0x000000ff00807202 */ /* 0x000fe40000000f00 */
[----:B------:R-:W-:Y:S02]  /*cf30*/  MOV R127, 0xffffffff ;  /* 0xffffffff007f7802 */ /* 0x000fe40000000f00 */
[----:B------:R-:W-:Y:S02]  /*cf40*/  MOV R124, 0xcf60 ;  /* 0x0000cf60007c7802 */ /* 0x000fe40000000f00 */
[----:B0----5:R-:W-:Y:S05]  /*cf50*/  CALL.REL.NOINC `($__internal_65_$__cuda_sm70_shflsync_up) ;  /* 0x0000120000007944 */ /* 0x021fea0003c00000 */
[----:B0-----:R-:W-:Y:S01]  /*cf60*/  HFMA2.MMA R129, -RZ, RZ, 0, 5.9604644775390625e-08 ;  /* 0x00000001ff817435 */ /* 0x001fe200000001ff */
[----:B-1----:R-:W-:-:S02]  /*cf70*/  MOV R136, R127 ;  /* 0x0000007f00887202 */ /* 0x002fc40000000f00 */
[----:B------:R-:W-:Y:S02]  /*cf80*/  MOV R130, R137 ;  /* 0x0000008900827202 */ /* 0x000fe40000000f00 */
[----:B------:R-:W-:Y:S02]  /*cf90*/  MOV R128, RZ ;  /* 0x000000ff00807202 */ /* 0x000fe40000000f00 */
[----:B------:R-:W-:Y:S02]  /*cfa0*/  MOV R127, 0xffffffff ;  /* 0xffffffff007f7802 */ /* 0x000fe40000000f00 */
[----:B------:R-:W-:Y:S02]  /*cfb0*/  MOV R124, 0xcfd0 ;  /* 0x0000cfd0007c7802 */ /* 0x000fe40000000f00 */
[----:B------:R-:W-:Y:S05]  /*cfc0*/  CALL.REL.NOINC `($__internal_65_$__cuda_sm70_shflsync_up) ;  /* 0x0000119000007944 */ /* 0x000fea0003c00000 */
[----:B0-----:R-:W-:Y:S01]  /*cfd0*/  HFMA2.MMA R129, -RZ, RZ, 0, 5.9604644775390625e-08 ;  /* 0x00000001ff817435 */ /* 0x001fe200000001ff */
[----:B-1----:R-:W-:Y:S02]  /*cfe0*/  MOV R131, R127 ;  /* 0x0000007f00837202 */ /* 0x002fe40000000f00 */
[----:B------:R-:W-:Y:S02]  /*cff0*/  MOV R130, R126 ;  /* 0x0000007e00827202 */ /* 0x000fe40000000f00 */
[----:B------:R-:W-:-:S02]  /*d000*/  MOV R128, RZ ;  /* 0x000000ff00807202 */ /* 0x000fc40000000f00 */
[----:B------:R-:W-:Y:S02]  /*d010*/  MOV R127, 0xffffffff ;  /* 0xffffffff007f7802 */ /* 0x000fe40000000f00 */
[----:B------:R-:W-:Y:S02]  /*d020*/  MOV R124, 0xd040 ;  /* 0x0000d040007c7802 */ /* 0x000fe40000000f00 */
[----:B------:R-:W-:Y:S05]  /*d030*/  CALL.REL.NOINC `($__internal_65_$__cuda_sm70_shflsync_up) ;  /* 0x0000112000007944 */ /* 0x000fea0003c00000 */
[----:B0-----:R-:W-:Y:S01]  /*d040*/  HFMA2.MMA R129, -RZ, RZ, 0, 5.9604644775390625e-08 ;  /* 0x00000001ff817435 */ /* 0x001fe200000001ff */
[----:B-1----:R-:W-:Y:S02]  /*d050*/  MOV R126, R127 ;  /* 0x0000007f007e7202 */ /* 0x002fe40000000f00 */
[----:B------:R-:W-:Y:S02]  /*d060*/  MOV R130, R139 ;  /* 0x0000008b00827202 */ /* 0x000fe40000000f00 */
[----:B------:R-:W-:Y:S02]  /*d070*/  MOV R128, RZ ;  /* 0x000000ff00807202 */ /* 0x000fe40000000f00 */
[----:B------:R-:W-:Y:S02]  /*d080*/  MOV R127, 0xffffffff ;  /* 0xffffffff007f7802 */ /* 0x000fe40000000f00 */
[----:B------:R-:W-:-:S02]  /*d090*/  MOV R124, 0xd0b0 ;  /* 0x0000d0b0007c7802 */ /* 0x000fc40000000f00 */
[----:B------:R-:W-:Y:S05]  /*d0a0*/  CALL.REL.NOINC `($__internal_65_$__cuda_sm70_shflsync_up) ;  /* 0x000010b000007944 */ /* 0x000fea0003c00000 */
[----:B0-----:R-:W-:Y:S01]  /*d0b0*/  HFMA2.MMA R130, -RZ, RZ, 0, 0 ;  /* 0x00000000ff827435 */ /* 0x001fe200000001ff */
[----:B------:R-:W-:-:S02]  /*d0c0*/  MOV R128, R120 ;  /* 0x0000007800807202 */ /* 0x000fc40000000f00 */
[----:B------:R-:W-:Y:S02]  /*d0d0*/  MOV R137, R131 ;  /* 0x0000008300897202 */ /* 0x000fe40000000f00 */
[----:B------:R-:W-:Y:S02]  /*d0e0*/  MOV R138, R126 ;  /* 0x0000007e008a7202 */ /* 0x000fe40000000f00 */
[----:B-1----:R-:W-:Y:S02]  /*d0f0*/  MOV R139, R127 ;  /* 0x0000007f008b7202 */ /* 0x002fe40000000f00 */
[----:B------:R-:W-:Y:S02]  /*d100*/  MOV R250, 0xffffffff ;  /* 0xffffffff00fa7802 */ /* 0x000fe40000000f00 */
[----:B------:R-:W-:Y:S02]  /*d110*/  MOV R129, 0xd130 ;  /* 0x0000d13000817802 */ /* 0x000fe40000000f00 */
[----:B------:R-:W-:Y:S05]  /*d120*/  CALL.REL.NOINC `($__internal_64_$__cuda_sm70_shflsync_idx_p) ;  /* 0x00000fc000007944 */ /* 0x000fea0003c00000 */
[----:B-1----:R-:W-:Y:S01]  /*d130*/  MOV R188, R130 ;  /* 0x0000008200bc7202 */ /* 0x002fe20000000f00 */
[----:B------:R-:W-:Y:S01]  /*d140*/  HFMA2.MMA R130, -RZ, RZ, 0, 0 ;  /* 0x00000000ff827435 */ /* 0x000fe200000001ff */
[----:B------:R-:W-:-:S02]  /*d150*/  MOV R128, R121 ;  /* 0x0000007900807202 */ /* 0x000fc40000000f00 */
[----:B------:R-:W-:Y:S02]  /*d160*/  MOV R250, 0xffffffff ;  /* 0xffffffff00fa7802 */ /* 0x000fe40000000f00 */
[----:B------:R-:W-:Y:S02]  /*d170*/  MOV R129, 0xd190 ;  /* 0x0000d19000817802 */ /* 0x000fe40000000f00 */
[----:B0-----:R-:W-:Y:S05]  /*d180*/  CALL.REL.NOINC `($__internal_64_$__cuda_sm70_shflsync_idx_p) ;  /* 0x00000f6000007944 */ /* 0x001fea0003c00000 */
[----:B-1----:R-:W-:Y:S01]  /*d190*/  MOV R189, R130 ;  /* 0x0000008200bd7202 */ /* 0x002fe20000000f00 */
[----:B------:R-:W-:Y:S01]  /*d1a0*/  HFMA2.MMA R130, -RZ, RZ, 0, 0 ;  /* 0x00000000ff827435 */ /* 0x000fe200000001ff */
[----:B------:R-:W-:Y:S02]  /*d1b0*/  MOV R128, R122 ;  /* 0x0000007a00807202 */ /* 0x000fe40000000f00 */
[----:B------:R-:W-:Y:S02]  /*d1c0*/  MOV R250, 0xffffffff ;  /* 0xffffffff00fa7802 */ /* 0x000fe40000000f00 */
[----:B------:R-:W-:Y:S02]  /*d1d0*/  MOV R129, 0xd1f0 ;  /* 0x0000d1f000817802 */ /* 0x000fe40000000f00 */
[----:B0-----:R-:W-:Y:S05]  /*d1e0*/  CALL.REL.NOINC `($__internal_64_$__cuda_sm70_shflsync_idx_p) ;  /* 0x00000f0000007944 */ /* 0x001fea0003c00000 */
[----:B-1----:R-:W-:Y:S01]  /*d1f0*/  MOV R124, R130 ;  /* 0x00000082007c7202 */ /* 0x002fe20000000f00 */
[----:B------:R-:W-:Y:S01]  /*d200*/  HFMA2.MMA R130, -RZ, RZ, 0, 0 ;  /* 0x00000000ff827435 */ /* 0x000fe200000001ff */
[----:B------:R-:W-:-:S02]  /*d210*/  MOV R128, R123 ;  /* 0x0000007b00807202 */ /* 0x000fc40000000f00 */
[----:B------:R-:W-:Y:S02]  /*d220*/  MOV R250, 0xffffffff ;  /* 0xffffffff00fa7802 */ /* 0x000fe40000000f00 */
[----:B------:R-:W-:Y:S02]  /*d230*/  MOV R129, 0xd250 ;  /* 0x0000d25000817802 */ /* 0x000fe40000000f00 */
[----:B0-----:R-:W-:Y:S05]  /*d240*/  CALL.REL.NOINC `($__internal_64_$__cuda_sm70_shflsync_idx_p) ;  /* 0x00000ea000007944 */ /* 0x001fea0003c00000 */
[----:B-1----:R-:W-:Y:S01]  /*d250*/  MOV R131, R130 ;  /* 0x0000008200837202 */ /* 0x002fe20000000f00 */
[----:B0-----:R-:W-:Y:S05]  /*d260*/  BRA `(.L_x_2613) ;  /* 0xffff807000007947 */ /* 0x001fea000383ffff */
.L_x_2516:
[----:B------:R-:W-:Y:S01]  /*d270*/  HFMA2.MMA R129, -RZ, RZ, 0, 5.9604644775390625e-08 ;  /* 0x00000001ff817435 */ /* 0x000fe200000001ff */
[----:B------:R-:W-:Y:S02]  /*d280*/  MOV R137, 0x1f ;  /* 0x0000001f00897802 */ /* 0x000fe40000000f00 */
[----:B------:R-:W-:Y:S02]  /*d290*/  MOV R121, 0xffffffff ;  /* 0xffffffff00797802 */ /* 0x000fe40000000f00 */
[----:B------:R-:W-:Y:S02]  /*d2a0*/  MOV R120, 0xd2c0 ;  /* 0x0000d2c000787802 */ /* 0x000fe40000000f00 */
[----:B0-----:R-:W-:Y:S05]  /*d2b0*/  CALL.REL.NOINC `($__internal_63_$__cuda_sm70_shflsync_down) ;  /* 0x00000df000007944 */ /* 0x001fea0003c00000 */
[----:B-1----:R-:W-:Y:S01]  /*d2c0*/  MOV R130, R129 ;  /* 0x0000008100827202 */ /* 0x002fe20000000f00 */
[----:B------:R-:W-:Y:S05]  /*d2d0*/  BRA `(.L_x_2614) ;  /* 0xffff95d000007947 */ /* 0x000fea000383ffff */
.L_x_2517:
[----:B------:R-:W-:Y:S01]  /*d2e0*/  HFMA2.MMA R129, -RZ, RZ, 0, 5.9604644775390625e-08 ;  /* 0x00000001ff817435 */ /* 0x000fe200000001ff */
[----:B-1----:R-:W-:-:S02]  /*d2f0*/  MOV R128, R122 ;  /* 0x0000007a00807202 */ /* 0x002fc40000000f00 */
[----:B------:R-:W-:Y:S02]  /*d300*/  MOV R137, 0x1f ;  /* 0x0000001f00897802 */ /* 0x000fe40000000f00 */
[----:B------:R-:W-:Y:S02]  /*d310*/  MOV R121, 0xffffffff ;  /* 0xffffffff00797802 */ /* 0x000fe40000000f00 */
[----:B------:R-:W-:Y:S02]  /*d320*/  MOV R120, 0xd340 ;  /* 0x0000d34000787802 */ /* 0x000fe40000000f00 */
[----:B0-2---:R-:W-:Y:S05]  /*d330*/  CALL.REL.NOINC `($__internal_63_$__cuda_sm70_shflsync_down) ;  /* 0x00000d7000007944 */ /* 0x005fea0003c00000 */
[----:B-1----:R-:W-:Y:S01]  /*d340*/  MOV R122, R129 ;  /* 0x00000081007a7202 */ /* 0x002fe20000000f00 */
[----:B------:R-:W-:Y:S01]  /*d350*/  HFMA2.MMA R129, -RZ, RZ, 0, 5.9604644775390625e-08 ;  /* 0x00000001ff817435 */ /* 0x000fe200000001ff */
[----:B------:R-:W-:Y:S02]  /*d360*/  MOV R128, R123 ;  /* 0x0000007b00807202 */ /* 0x000fe40000000f00 */
[----:B------:R-:W-:Y:S02]  /*d370*/  MOV R137, 0x1f ;  /* 0x0000001f00897802 */ /* 0x000fe40000000f00 */
[----:B------:R-:W-:-:S02]  /*d380*/  MOV R121, 0xffffffff ;  /* 0xffffffff00797802 */ /* 0x000fc40000000f00 */
[----:B------:R-:W-:Y:S02]  /*d390*/  MOV R120, 0xd3b0 ;  /* 0x0000d3b000787802 */ /* 0x000fe40000000f00 */
[----:B------:R-:W-:Y:S05]  /*d3a0*/  CALL.REL.NOINC `($__internal_63_$__cuda_sm70_shflsync_down) ;  /* 0x00000d0000007944 */ /* 0x000fea0003c00000 */
[----:B-1----:R-:W-:Y:S01]  /*d3b0*/  MOV R123, R129 ;  /* 0x00000081007b7202 */ /* 0x002fe20000000f00 */
[----:B------:R-:W-:Y:S01]  /*d3c0*/  HFMA2.MMA R129, -RZ, RZ, 0, 5.9604644775390625e-08 ;  /* 0x00000001ff817435 */ /* 0x000fe200000001ff */
[----:B------:R-:W-:Y:S02]  /*d3d0*/  MOV R128, R135 ;  /* 0x0000008700807202 */ /* 0x000fe40000000f00 */
[----:B------:R-:W-:Y:S02]  /*d3e0*/  MOV R137, 0x1f ;  /* 0x0000001f00897802 */ /* 0x000fe40000000f00 */
[----:B------:R-:W-:Y:S02]  /*d3f0*/  MOV R121, 0xffffffff ;  /* 0xffffffff00797802 */ /* 0x000fe40000000f00 */
[----:B------:R-:W-:Y:S02]  /*d400*/  MOV R120, 0xd420 ;  /* 0x0000d42000787802 */ /* 0x000fe40000000f00 */
[----:B------:R-:W-:Y:S05]  /*d410*/  CALL.REL.NOINC `($__internal_63_$__cuda_sm70_shflsync_down) ;  /* 0x00000c9000007944 */ /* 0x000fea0003c00000 */
[----:B-1----:R-:W-:Y:S05]  /*d420*/  BRA `(.L_x_2615) ;  /* 0xffff94c000007947 */ /* 0x002fea000383ffff */
.L_x_2520:
[----:B--2---:R-:W-:Y:S01]  /*d430*/  HFMA2.MMA R129, -RZ, RZ, 0, 1.1920928955078125e-07 ;  /* 0x00000002ff817435 */ /* 0x004fe200000001ff */
[----:B-1----:R-:W-:Y:S02]  /*d440*/  MOV R128, R134 ;  /* 0x0000008600807202 */ /* 0x002fe40000000f00 */
[----:B------:R-:W-:-:S02]  /*d450*/  MOV R137, 0x1f ;  /* 0x0000001f00897802 */ /* 0x000fc40000000f00 */
[----:B------:R-:W-:Y:S02]  /*d460*/  MOV R121, 0xffffffff ;  /* 0xffffffff00797802 */ /* 0x000fe40000000f00 */
[----:B------:R-:W-:Y:S02]  /*d470*/  MOV R120, 0xd490 ;  /* 0x0000d49000787802 */ /* 0x000fe40000000f00 */
[----:B0--34-:R-:W-:Y:S05]  /*d480*/  CALL.REL.NOINC `($__internal_63_$__cuda_sm70_shflsync_down) ;  /* 0x00000c2000007944 */ /* 0x019fea0003c00000 */
[----:B-1----:R-:W-:Y:S01]  /*d490*/  MOV R122, R129 ;  /* 0x00000081007a7202 */ /* 0x002fe20000000f00 */
[----:B------:R-:W-:Y:S01]  /*d4a0*/  HFMA2.MMA R129, -RZ, RZ, 0, 1.1920928955078125e-07 ;  /* 0x00000002ff817435 */ /* 0x000fe200000001ff */
[----:B------:R-:W-:Y:S02]  /*d4b0*/  MOV R128, R133 ;  /* 0x0000008500807202 */ /* 0x000fe40000000f00 */
[----:B------:R-:W-:Y:S02]  /*d4c0*/  MOV R137, 0x1f ;  /* 0x0000001f00897802 */ /* 0x000fe40000000f00 */
[----:B------:R-:W-:Y:S02]  /*d4d0*/  MOV R121, 0xffffffff ;  /* 0xffffffff00797802 */ /* 0x000fe40000000f00 */
[----:B------:R-:W-:-:S02]  /*d4e0*/  MOV R120, 0xd500 ;  /* 0x0000d50000787802 */ /* 0x000fc40000000f00 */
[----:B------:R-:W-:Y:S05]  /*d4f0*/  CALL.REL.NOINC `($__internal_63_$__cuda_sm70_shflsync_down) ;  /* 0x00000bb000007944 */ /* 0x000fea0003c00000 */
[----:B-1----:R-:W-:Y:S01]  /*d500*/  MOV R123, R129 ;  /* 0x00000081007b7202 */ /* 0x002fe20000000f00 */
[----:B------:R-:W-:Y:S01]  /*d510*/  HFMA2.MMA R129, -RZ, RZ, 0, 1.1920928955078125e-07 ;  /* 0x00000002ff817435 */ /* 0x000fe200000001ff */
[----:B------:R-:W-:-:S02]  /*d520*/  MOV R128, R132 ;  /* 0x0000008400807202 */ /* 0x000fc40000000f00 */
[----:B------:R-:W-:Y:S02]  /*d530*/  MOV R137, 0x1f ;  /* 0x0000001f00897802 */ /* 0x000fe40000000f00 */
[----:B------:R-:W-:Y:S02]  /*d540*/  MOV R121, 0xffffffff ;  /* 0xffffffff00797802 */ /* 0x000fe40000000f00 */
[----:B------:R-:W-:Y:S02]  /*d550*/  MOV R120, 0xd570 ;  /* 0x0000d57000787802 */ /* 0x000fe40000000f00 */
[----:B------:R-:W-:Y:S05]  /*d560*/  CALL.REL.NOINC `($__internal_63_$__cuda_sm70_shflsync_down) ;  /* 0x00000b4000007944 */ /* 0x000fea0003c00000 */
[----:B-1----:R-:W-:Y:S01]  /*d570*/  MOV R130, R129 ;  /* 0x0000008100827202 */ /* 0x002fe20000000f00 */
[----:B------:R-:W-:Y:S01]  /*d580*/  HFMA2.MMA R129, -RZ, RZ, 0, 1.1920928955078125e-07 ;  /* 0x00000002ff817435 */ /* 0x000fe200000001ff */
[----:B------:R-:W-:Y:S02]  /*d590*/  MOV R128, R135 ;  /* 0x0000008700807202 */ /* 0x000fe40000000f00 */
[----:B------:R-:W-:Y:S02]  /*d5a0*/  MOV R137, 0x1f ;  /* 0x0000001f00897802 */ /* 0x000fe40000000f00 */
[----:B------:R-:W-:-:S02]  /*d5b0*/  MOV R121, 0xffffffff ;  /* 0xffffffff00797802 */ /* 0x000fc40000000f00 */
[----:B------:R-:W-:Y:S02]  /*d5c0*/  MOV R120, 0xd5e0 ;  /* 0x0000d5e000787802 */ /* 0x000fe40000000f00 */
[----:B------:R-:W-:Y:S05]  /*d5d0*/  CALL.REL.NOINC `($__internal_63_$__cuda_sm70_shflsync_down) ;  /* 0x00000ad000007944 */ /* 0x000fea0003c00000 */
[----:B-1----:R-:W-:Y:S05]  /*d5e0*/  BRA `(.L_x_2616) ;  /* 0xffff945000007947 */ /* 0x002fea000383ffff */
.L_x_2523:
[----:B0-----:R-:W-:Y:S01]  /*d5f0*/  HFMA2.MMA R129, -RZ, RZ, 0, 2.384185791015625e-07 ;  /* 0x00000004ff817435 */ /* 0x001fe200000001ff */
[----:B-1----:R-:W-:Y:S02]  /*d600*/  MOV R128, R134 ;  /* 0x0000008600807202 */ /* 0x002fe40000000f00 */
[----:B------:R-:W-:Y:S02]  /*d610*/  MOV R137, 0x1f ;  /* 0x0000001f00897802 */ /* 0x000fe40000000f00 */
[----:B------:R-:W-:Y:S02]  /*d620*/  MOV R121, 0xffffffff ;  /* 0xffffffff00797802 */ /* 0x000fe40000000f00 */
[----:B------:R-:W-:Y:S02]  /*d630*/  MOV R120, 0xd650 ;  /* 0x0000d65000787802 */ /* 0x000fe40000000f00 */
[----:B--234-:R-:W-:Y:S05]  /*d640*/  CALL.REL.NOINC `($__internal_63_$__cuda_sm70_shflsync_down) ;  /* 0x00000a6000007944 */ /* 0x01cfea0003c00000 */
[----:B-1----:R-:W-:Y:S01]  /*d650*/  MOV R122, R129 ;  /* 0x00000081007a7202 */ /* 0x002fe20000000f00 */
[----:B------:R-:W-:Y:S05]  /*d660*/  BRA `(.L_x_2617) ;  /* 0xffff94f000007947 */ /* 0x000fea000383ffff */
.L_x_2524:
[----:B0-----:R-:W-:Y:S01]  /*d670*/  HFMA2.MMA R129, -RZ, RZ, 0, 2.384185791015625e-07 ;  /* 0x00000004ff817435 */ /* 0x001fe200000001ff */
[----:B------:R-:W-:Y:S02]  /*d680*/  MOV R128, R133 ;  /* 0x0000008500807202 */ /* 0x000fe40000000f00 */
[----:B------:R-:W-:-:S02]  /*d690*/  MOV R137, 0x1f ;  /* 0x0000001f00897802 */ /* 0x000fc40000000f00 */
[----:B------:R-:W-:Y:S02]  /*d6a0*/  MOV R121, 0xffffffff ;  /* 0xffffffff00797802 */ /* 0x000fe40000000f00 */
[----:B------:R-:W-:Y:S02]  /*d6b0*/  MOV R120, 0xd6d0 ;  /* 0x0000d6d000787802 */ /* 0x000fe40000000f00 */
[----:B-1234-:R-:W-:Y:S05]  /*d6c0*/  CALL.REL.NOINC `($__internal_63_$__cuda_sm70_shflsync_down) ;  /* 0x000009e000007944 */ /* 0x01efea0003c00000 */
[----:B-1----:R-:W-:Y:S01]  /*d6d0*/  MOV R123, R129 ;  /* 0x00000081007b7202 */ /* 0x002fe20000000f00 */
[----:B------:R-:W-:Y:S01]  /*d6e0*/  HFMA2.MMA R129, -RZ, RZ, 0, 2.384185791015625e-07 ;  /* 0x00000004ff817435 */ /* 0x000fe200000001ff */
[----:B------:R-:W-:Y:S02]  /*d6f0*/  MOV R128, R132 ;  /* 0x0000008400807202 */ /* 0x000fe40000000f00 */
[----:B------:R-:W-:Y:S02]  /*d700*/  MOV R137, 0x1f ;  /* 0x0000001f00897802 */ /* 0x000fe40000000f00 */
[----:B------:R-:W-:Y:S02]  /*d710*/  MOV R121, 0xffffffff ;  /* 0xffffffff00797802 */ /* 0x000fe40000000f00 */
[----:B------:R-:W-:-:S02]  /*d720*/  MOV R120, 0xd740 ;  /* 0x0000d74000787802 */ /* 0x000fc40000000f00 */
[----:B------:R-:W-:Y:S05]  /*d730*/  CALL.REL.NOINC `($__internal_63_$__cuda_sm70_shflsync_down) ;  /* 0x0000097000007944 */ /* 0x000fea0003c00000 */
[----:B-1----:R-:W-:Y:S01]  /*d740*/  MOV R130, R129 ;  /* 0x0000008100827202 */ /* 0x002fe20000000f00 */
[----:B------:R-:W-:Y:S01]  /*d750*/  HFMA2.MMA R129, -RZ, RZ, 0, 2.384185791015625e-07 ;  /* 0x00000004ff817435 */ /* 0x000fe200000001ff */
[----:B------:R-:W-:-:S02]  /*d760*/  MOV R128, R135 ;  /* 0x0000008700807202 */ /* 0x000fc40000000f00 */
[----:B------:R-:W-:Y:S02]  /*d770*/  MOV R137, 0x1f ;  /* 0x0000001f00897802 */ /* 0x000fe40000000f00 */
[----:B------:R-:W-:Y:S02]  /*d780*/  MOV R121, 0xffffffff ;  /* 0xffffffff00797802 */ /* 0x000fe40000000f00 */
[----:B------:R-:W-:Y:S02]  /*d790*/  MOV R120, 0xd7b0 ;  /* 0x0000d7b000787802 */ /* 0x000fe40000000f00 */
[----:B------:R-:W-:Y:S05]  /*d7a0*/  CALL.REL.NOINC `($__internal_63_$__cuda_sm70_shflsync_down) ;  /* 0x0000090000007944 */ /* 0x000fea0003c00000 */
[----:B-1----:R-:W-:Y:S05]  /*d7b0*/  BRA `(.L_x_2618) ;  /* 0xffff93e000007947 */ /* 0x002fea000383ffff */
.L_x_2527:
[----:B0-----:R-:W-:Y:S01]  /*d7c0*/  HFMA2.MMA R129, -RZ, RZ, 0, 4.76837158203125e-07 ;  /* 0x00000008ff817435 */ /* 0x001fe200000001ff */
[----:B------:R-:W-:Y:S02]  /*d7d0*/  MOV R128, R134 ;  /* 0x0000008600807202 */ /* 0x000fe40000000f00 */
[----:B------:R-:W-:Y:S02]  /*d7e0*/  MOV R137, 0x1f ;  /* 0x0000001f00897802 */ /* 0x000fe40000000f00 */
[----:B------:R-:W-:Y:S02]  /*d7f0*/  MOV R121, 0xffffffff ;  /* 0xffffffff00797802 */ /* 0x000fe40000000f00 */
[----:B------:R-:W-:-:S02]  /*d800*/  MOV R120, 0xd820 ;  /* 0x0000d82000787802 */ /* 0x000fc40000000f00 */
[----:B-1234-:R-:W-:Y:S05]  /*d810*/  CALL.REL.NOINC `($__internal_63_$__cuda_sm70_shflsync_down) ;  /* 0x0000089000007944 */ /* 0x01efea0003c00000 */
[----:B-1----:R-:W-:Y:S01]  /*d820*/  MOV R122, R129 ;  /* 0x00000081007a7202 */ /* 0x002fe20000000f00 */
[----:B------:R-:W-:Y:S01]  /*d830*/  HFMA2.MMA R129, -RZ, RZ, 0, 4.76837158203125e-07 ;  /* 0x00000008ff817435 */ /* 0x000fe200000001ff */
[----:B------:R-:W-:-:S02]  /*d840*/  MOV R128, R133 ;  /* 0x0000008500807202 */ /* 0x000fc40000000f00 */
[----:B------:R-:W-:Y:S02]  /*d850*/  MOV R137, 0x1f ;  /* 0x0000001f00897802 */ /* 0x000fe40000000f00 */
[----:B------:R-:W-:Y:S02]  /*d860*/  MOV R121, 0xffffffff ;  /* 0xffffffff00797802 */ /* 0x000fe40000000f00 */
[----:B------:R-:W-:Y:S02]  /*d870*/  MOV R120, 0xd890 ;  /* 0x0000d89000787802 */ /* 0x000fe40000000f00 */
[----:B------:R-:W-:Y:S05]  /*d880*/  CALL.REL.NOINC `($__internal_63_$__cuda_sm70_shflsync_down) ;  /* 0x0000082000007944 */ /* 0x000fea0003c00000 */
[----:B-1----:R-:W-:Y:S01]  /*d890*/  MOV R123, R129 ;  /* 0x00000081007b7202 */ /* 0x002fe20000000f00 */
[----:B------:R-:W-:Y:S01]  /*d8a0*/  HFMA2.MMA R129, -RZ, RZ, 0, 4.76837158203125e-07 ;  /* 0x00000008ff817435 */ /* 0x000fe200000001ff */
[----:B------:R-:W-:Y:S02]  /*d8b0*/  MOV R128, R132 ;  /* 0x0000008400807202 */ /* 0x000fe40000000f00 */
[----:B------:R-:W-:Y:S02]  /*d8c0*/  MOV R137, 0x1f ;  /* 0x0000001f00897802 */ /* 0x000fe40000000f00 */
[----:B------:R-:W-:-:S02]  /*d8d0*/  MOV R121, 0xffffffff ;  /* 0xffffffff00797802 */ /* 0x000fc40000000f00 */
[----:B------:R-:W-:Y:S02]  /*d8e0*/  MOV R120, 0xd900 ;  /* 0x0000d90000787802 */ /* 0x000fe40000000f00 */
[----:B------:R-:W-:Y:S05]  /*d8f0*/  CALL.REL.NOINC `($__internal_63_$__cuda_sm70_shflsync_down) ;  /* 0x000007b000007944 */ /* 0x000fea0003c00000 */
[----:B-1----:R-:W-:Y:S01]  /*d900*/  MOV R130, R129 ;  /* 0x0000008100827202 */ /* 0x002fe20000000f00 */
[----:B------:R-:W-:Y:S01]  /*d910*/  HFMA2.MMA R129, -RZ, RZ, 0, 4.76837158203125e-07 ;  /* 0x00000008ff817435 */ /* 0x000fe200000001ff */
[----:B------:R-:W-:Y:S02]  /*d920*/  MOV R128, R135 ;  /* 0x0000008700807202 */ /* 0x000fe40000000f00 */
[----:B------:R-:W-:Y:S02]  /*d930*/  MOV R137, 0x1f ;  /* 0x0000001f00897802 */ /* 0x000fe40000000f00 */
[----:B------:R-:W-:Y:S02]  /*d940*/  MOV R121, 0xffffffff ;  /* 0xffffffff00797802 */ /* 0x000fe40000000f00 */
[----:B------:R-:W-:Y:S02]  /*d950*/  MOV R120, 0xd970 ;  /* 0x0000d97000787802 */ /* 0x000fe40000000f00 */
[----:B------:R-:W-:Y:S05]  /*d960*/  CALL.REL.NOINC `($__internal_63_$__cuda_sm70_shflsync_down) ;  /* 0x0000074000007944 */ /* 0x000fea0003c00000 */
[----:B-1----:R-:W-:Y:S05]  /*d970*/  BRA `(.L_x_2619) ;  /* 0xffff937000007947 */ /* 0x002fea000383ffff */
.L_x_2530:
[----:B0-----:R-:W-:Y:S01]  /*d980*/  HFMA2.MMA R129, -RZ, RZ, 0, 9.5367431640625e-07 ;  /* 0x00000010ff817435 */ /* 0x001fe200000001ff */
[----:B------:R-:W-:Y:S02]  /*d990*/  MOV R128, R134 ;  /* 0x0000008600807202 */ /* 0x000fe40000000f00 */
[----:B------:R-:W-:-:S02]  /*d9a0*/  MOV R137, 0x1f ;  /* 0x0000001f00897802 */ /* 0x000fc40000000f00 */
[----:B------:R-:W-:Y:S02]  /*d9b0*/  MOV R121, 0xffffffff ;  /* 0xffffffff00797802 */ /* 0x000fe40000000f00 */
[----:B------:R-:W-:Y:S02]  /*d9c0*/  MOV R120, 0xd9e0 ;  /* 0x0000d9e000787802 */ /* 0x000fe40000000f00 */
[----:B-1234-:R-:W-:Y:S05]  /*d9d0*/  CALL.REL.NOINC `($__internal_63_$__cuda_sm70_shflsync_down) ;  /* 0x000006d000007944 */ /* 0x01efea0003c00000 */
[----:B-1----:R-:W-:Y:S01]  /*d9e0*/  MOV R122, R129 ;  /* 0x00000081007a7202 */ /* 0x002fe20000000f00 */
[----:B------:R-:W-:Y:S05]  /*d9f0*/  BRA `(.L_x_2620) ;  /* 0xffff941000007947 */ /* 0x000fea000383ffff */
.L_x_2531:
[----:B0-----:R-:W-:Y:S01]  /*da00*/  HFMA2.MMA R129, -RZ, RZ, 0, 9.5367431640625e-07 ;  /* 0x00000010ff817435 */ /* 0x001fe200000001ff */
[----:B------:R-:W-:Y:S02]  /*da10*/  MOV R128, R133 ;  /* 0x0000008500807202 */ /* 0x000fe40000000f00 */
[----:B------:R-:W-:Y:S02]  /*da20*/  MOV R137, 0x1f ;  /* 0x0000001f00897802 */ /* 0x000fe40000000f00 */
[----:B------:R-:W-:Y:S02]  /*da30*/  MOV R121, 0xffffffff ;  /* 0xffffffff00797802 */ /* 0x000fe40000000f00 */
[----:B------:R-:W-:-:S02]  /*da40*/  MOV R120, 0xda60 ;  /* 0x0000da6000787802 */ /* 0x000fc40000000f00 */
[----:B-1234-:R-:W-:Y:S05]  /*da50*/  CALL.REL.NOINC `($__internal_63_$__cuda_sm70_shflsync_down) ;  /* 0x0000065000007944 */ /* 0x01efea0003c00000 */
[----:B-1----:R-:W-:Y:S01]  /*da60*/  MOV R123, R129 ;  /* 0x00000081007b7202 */ /* 0x002fe20000000f00 */
[----:B------:R-:W-:Y:S01]  /*da70*/  HFMA2.MMA R129, -RZ, RZ, 0, 9.5367431640625e-07 ;  /* 0x00000010ff817435 */ /* 0x000fe200000001ff */
[----:B------:R-:W-:-:S02]  /*da80*/  MOV R128, R132 ;  /* 0x0000008400807202 */ /* 0x000fc40000000f00 */
[----:B------:R-:W-:Y:S02]  /*da90*/  MOV R137, 0x1f ;  /* 0x0000001f00897802 */ /* 0x000fe40000000f00 */
[----:B------:R-:W-:Y:S02]  /*daa0*/  MOV R121, 0xffffffff ;  /* 0xffffffff00797802 */ /* 0x000fe40000000f00 */
[----:B------:R-:W-:Y:S02]  /*dab0*/  MOV R120, 0xdad0 ;  /* 0x0000dad000787802 */ /* 0x000fe40000000f00 */
[----:B------:R-:W-:Y:S05]  /*dac0*/  CALL.REL.NOINC `($__internal_63_$__cuda_sm70_shflsync_down) ;  /* 0x000005e000007944 */ /* 0x000fea0003c00000 */
[----:B-1----:R-:W-:Y:S01]  /*dad0*/  MOV R130, R129 ;  /* 0x0000008100827202 */ /* 0x002fe20000000f00 */
[----:B------:R-:W-:Y:S01]  /*dae0*/  HFMA2.MMA R129, -RZ, RZ, 0, 9.5367431640625e-07 ;  /* 0x00000010ff817435 */ /* 0x000fe200000001ff */
[----:B------:R-:W-:Y:S02]  /*daf0*/  MOV R128, R135 ;  /* 0x0000008700807202 */ /* 0x000fe40000000f00 */
[----:B------:R-:W-:Y:S02]  /*db00*/  MOV R137, 0x1f ;  /* 0x0000001f00897802 */ /* 0x000fe40000000f00 */
[----:B------:R-:W-:-:S02]  /*db10*/  MOV R121, 0xffffffff ;  /* 0xffffffff00797802 */ /* 0x000fc40000000f00 */
[----:B------:R-:W-:Y:S02]  /*db20*/  MOV R120, 0xdb40 ;  /* 0x0000db4000787802 */ /* 0x000fe40000000f00 */
[----:B------:R-:W-:Y:S05]  /*db30*/  CALL.REL.NOINC `($__internal_63_$__cuda_sm70_shflsync_down) ;  /* 0x0000057000007944 */ /* 0x000fea0003c00000 */
[----:B-1----:R-:W-:Y:S05]  /*db40*/  BRA `(.L_x_2621) ;  /* 0xffff930000007947 */ /* 0x002fea000383ffff */
.L_x_2534:
[----:B--2---:R-:W-:Y:S01]  /*db50*/  HFMA2.MMA R130, -RZ, RZ, 0, 0 ;  /* 0x00000000ff827435 */ /* 0x004fe200000001ff */
[----:B------:R-:W-:Y:S02]  /*db60*/  MOV R128, R134 ;  /* 0x0000008600807202 */ /* 0x000fe40000000f00 */
[----:B------:R-:W-:Y:S02]  /*db70*/  MOV R250, 0xffffffff ;  /* 0xffffffff00fa7802 */ /* 0x000fe40000000f00 */
[----:B0-----:R-:W-:Y:S02]  /*db80*/  MOV R129, 0xdba0 ;  /* 0x0000dba000817802 */ /* 0x001fe40000000f00 */
[----:B-1-34-:R-:W-:Y:S05]  /*db90*/  CALL.REL.NOINC `($__internal_64_$__cuda_sm70_shflsync_idx_p) ;  /* 0x0000055000007944 */ /* 0x01afea0003c00000 */
[----:B-1----:R-:W-:Y:S01]  /*dba0*/  MOV R121, R130 ;  /* 0x0000008200797202 */ /* 0x002fe20000000f00 */
[----:B------:R-:W-:Y:S01]  /*dbb0*/  HFMA2.MMA R130, -RZ, RZ, 0, 0 ;  /* 0x00000000ff827435 */ /* 0x000fe200000001ff */
[----:B------:R-:W-:Y:S02]  /*dbc0*/  MOV R128, R133 ;  /* 0x0000008500807202 */ /* 0x000fe40000000f00 */
[----:B------:R-:W-:Y:S02]  /*dbd0*/  MOV R250, 0xffffffff ;  /* 0xffffffff00fa7802 */ /* 0x000fe40000000f00 */
[----:B------:R-:W-:-:S02]  /*dbe0*/  MOV R129, 0xdc00 ;  /* 0x0000dc0000817802 */ /* 0x000fc40000000f00 */
        /* <DEDUP_REMOVED lines=13> */
[----:B------:R-:W-:Y:S01]  /*dcc0*/  HFMA2.MMA R129, -RZ, RZ, 0, 5.9604644775390625e-08 ;  /* 0x00000001ff817435 */ /* 0x000fe200000001ff */
[----:B------:R-:W-:Y:S02]  /*dcd0*/  MOV R131, R121 ;  /* 0x0000007900837202 */ /* 0x000fe40000000f00 */
[----:B------:R-:W-:-:S02]  /*dce0*/  MOV R123, R120 ;  /* 0x00000078007b7202 */ /* 0x000fc40000000f00 */
[----:B-1----:R-:W-:Y:S02]  /*dcf0*/  MOV R122, R130 ;  /* 0x00000082007a7202 */ /* 0x002fe40000000f00 */
[----:B------:R-:W-:Y:S02]  /*dd00*/  MOV R128, R134 ;  /* 0x0000008600807202 */ /* 0x000fe40000000f00 */
[----:B------:R-:W-:Y:S02]  /*dd10*/  MOV R137, 0x1f ;  /* 0x0000001f00897802 */ /* 0x000fe40000000f00 */
[----:B------:R-:W-:Y:S02]  /*dd20*/  MOV R121, 0xffffffff ;  /* 0xffffffff00797802 */ /* 0x000fe40000000f00 */
[----:B------:R-:W-:Y:S02]  /*dd30*/  MOV R120, 0xdd50 ;  /* 0x0000dd5000787802 */ /* 0x000fe40000000f00 */
[----:B0-----:R-:W-:Y:S05]  /*dd40*/  CALL.REL.NOINC `($__internal_63_$__cuda_sm70_shflsync_down) ;  /* 0x0000036000007944 */ /* 0x001fea0003c00000 */
[----:B-1----:R-:W-:Y:S01]  /*dd50*/  MOV R134, R129 ;  /* 0x0000008100867202 */ /* 0x002fe20000000f00 */
[----:B------:R-:W-:Y:S01]  /*dd60*/  HFMA2.MMA R129, -RZ, RZ, 0, 5.9604644775390625e-08 ;  /* 0x00000001ff817435 */ /* 0x000fe200000001ff */
[----:B------:R-:W-:-:S02]  /*dd70*/  MOV R128, R133 ;  /* 0x0000008500807202 */ /* 0x000fc40000000f00 */
[----:B------:R-:W-:Y:S02]  /*dd80*/  MOV R137, 0x1f ;  /* 0x0000001f00897802 */ /* 0x000fe40000000f00 */
[----:B------:R-:W-:Y:S02]  /*dd90*/  MOV R121, 0xffffffff ;  /* 0xffffffff00797802 */ /* 0x000fe40000000f00 */
[----:B------:R-:W-:Y:S02]  /*dda0*/  MOV R120, 0xddc0 ;  /* 0x0000ddc000787802 */ /* 0x000fe40000000f00 */
[----:B------:R-:W-:Y:S05]  /*ddb0*/  CALL.REL.NOINC `($__internal_63_$__cuda_sm70_shflsync_down) ;  /* 0x000002f000007944 */ /* 0x000fea0003c00000 */
        /* <DEDUP_REMOVED lines=14> */
[----:B------:R-:W-:Y:S01]  /*dea0*/  FMUL.FTZ R130, R126, R136 ;  /* 0x000000887e827220 */ /* 0x000fe20000410000 */
[----:B------:R-:W-:Y:S01]  /*deb0*/  MOV R128, R124 ;  /* 0x0000007c00807202 */ /* 0x000fe20000000f00 */
[CC--:B------:R-:W-:Y:S01]  /*dec0*/  FMUL.FTZ R120, R127.reuse, R136.reuse ;  /* 0x000000887f787220 */ /* 0x0c0fe20000410000 */
[----:B-1----:R-:W-:Y:S01]  /*ded0*/  MOV R135, R129 ;  /* 0x0000008100877202 */ /* 0x002fe20000000f00 */
[-C--:B------:R-:W-:Y:S01]  /*dee0*/  FFMA.FTZ R121, R127, R131.reuse, R130 ;  /* 0x000000837f797223 */ /* 0x080fe20000010082 */
[----:B------:R-:W-:Y:S01]  /*def0*/  HFMA2.MMA R130, -RZ, RZ, 0, 0 ;  /* 0x00000000ff827435 */ /* 0x000fe200000001ff */
[C---:B------:R-:W-:Y:S01]  /*df00*/  FMUL.FTZ R138, R124.reuse, R131 ;  /* 0x000000837c8a7220 */ /* 0x040fe20000410000 */
[----:B------:R-:W-:Y:S01]  /*df10*/  MOV R250, 0xffffffff ;  /* 0xffffffff00fa7802 */ /* 0x000fe20000000f00 */
[-C--:B------:R-:W-:Y:S01]  /*df20*/  FMUL.FTZ R139, R124, R136.reuse ;  /* 0x000000887c8b7220 */ /* 0x080fe20000410000 */
[----:B------:R-:W-:Y:S01]  /*df30*/  MOV R129, 0xdf70 ;  /* 0x0000df7000817802 */ /* 0x000fe20000000f00 */
[----:B------:R-:W-:-:S02]  /*df40*/  FMUL.FTZ R124, R125, R136 ;  /* 0x000000887d7c7220 */ /* 0x000fc40000410000 */
[----:B------:R-:W-:Y:S02]  /*df50*/  FFMA.FTZ R120, R126, R131, -R120 ;  /* 0x000000837e787223 */ /* 0x000fe40000010878 */
[----:B------:R-:W-:Y:S05]  /*df60*/  CALL.REL.NOINC `($__internal_64_$__cuda_sm70_shflsync_idx_p) ;  /* 0x0000018000007944 */ /* 0x000fea0003c00000 */
        /* <DEDUP_REMOVED lines=8> */
[----:B------:R-:W-:Y:S02]  /*dff0*/  MOV R128, R126 ;  /* 0x0000007e00807202 */ /* 0x000fe40000000f00 */
[----:B------:R-:W-:-:S02]  /*e000*/  MOV R250, 0xffffffff ;  /* 0xffffffff00fa7802 */ /* 0x000fc40000000f00 */
        /* <DEDUP_REMOVED lines=9> */
[----:B0-----:R-:W-:Y:S05]  /*e0a0*/  BRA `(.L_x_2622) ;  /* 0xffff8fc000007947 */ /* 0x001fea000383ffff */
        .weak           $__internal_63_$__cuda_sm70_shflsync_down
        .type           $__internal_63_$__cuda_sm70_shflsync_down,@function
        .size           $__internal_63_$__cuda_sm70_shflsync_down,($__internal_64_$__cuda_sm70_shflsync_idx_p - $__internal_63_$__cuda_sm70_shflsync_down)
$__internal_63_$__cuda_sm70_shflsync_down:
[----:B------:R-:W-:Y:S04]  /*e0b0*/  WARPSYNC R121 ;  /* 0x0000007900007348 */ /* 0x000fe80003800000 */
[----:B------:R0:W1:Y:S02]  /*e0c0*/  SHFL.DOWN PT, R129, R128, R129, R137 ;  /* 0x0800008180817389 */ /* 0x00006400000e0089 */
[----:B0-----:R-:W-:-:S06]  /*e0d0*/  HFMA2.MMA R121, -RZ, RZ, 0, 0 ;  /* 0x00000000ff797435 */ /* 0x001fcc00000001ff */
[----:B------:R-:W-:Y:S05]  /*e0e0*/  RET.REL.NODEC R120 `(_Z25selective_scan_bwd_kernelI32Selective_Scan_bwd_kernel_traitsILi128ELi16ELb1ELb0ELb1ELb0ELb1EfN3c107complexIfEEEEv12SSMParamsBwd) ;  /* 0xffff1f1078007950 */ /* 0x000fea0003c3ffff */
        .weak           $__internal_64_$__cuda_sm70_shflsync_idx_p
        .type           $__internal_64_$__cuda_sm70_shflsync_idx_p,@function
        .size           $__internal_64_$__cuda_sm70_shflsync_idx_p,($__internal_65_$__cuda_sm70_shflsync_up - $__internal_64_$__cuda_sm70_shflsync_idx_p)
$__internal_64_$__cuda_sm70_shflsync_idx_p:
[----:B------:R-:W-:Y:S01]  /*e0f0*/  MOV R167, 0x1f ;  /* 0x0000001f00a77802 */ /* 0x000fe20000000f00 */
[----:B------:R-:W-:Y:S04]  /*e100*/  WARPSYNC R250 ;  /* 0x000000fa00007348 */ /* 0x000fe80003800000 */
[----:B------:R0:W1:Y:S04]  /*e110*/  SHFL.IDX PT, R130, R128, R130, R167 ;  /* 0x0000008280827389 */ /* 0x00006800000e00a7 */
[----:B0-----:R-:W0:Y:S01]  /*e120*/  S2R R167, SR_TID.X ;  /* 0x0000000000a77919 */ /* 0x001e220000002100 */
[----:B------:R-:W-:Y:S01]  /*e130*/  MOV R128, R129 ;  /* 0x0000008100807202 */ /* 0x000fe20000000f00 */
[----:B------:R-:W-:-:S06]  /*e140*/  HFMA2.MMA R129, -RZ, RZ, 0, 0 ;  /* 0x00000000ff817435 */ /* 0x000fcc00000001ff */
[----:B------:R-:W-:Y:S05]  /*e150*/  RET.REL.NODEC R128 `(_Z25selective_scan_bwd_kernelI32Selective_Scan_bwd_kernel_traitsILi128ELi16ELb1ELb0ELb1ELb0ELb1EfN3c107complexIfEEEEv12SSMParamsBwd) ;  /* 0xffff1ea080007950 */ /* 0x000fea0003c3ffff */
        .weak           $__internal_65_$__cuda_sm70_shflsync_up
        .type           $__internal_65_$__cuda_sm70_shflsync_up,@function
        .size           $__internal_65_$__cuda_sm70_shflsync_up,(.L_x_14500 - $__internal_65_$__cuda_sm70_shflsync_up)
$__internal_65_$__cuda_sm70_shflsync_up:
[----:B------:R-:W-:Y:S01]  /*e160*/  MOV R125, 0x0 ;  /* 0x00000000007d7802 */ /* 0x000fe20000000f00 */
[----:B------:R-:W-:Y:S04]  /*e170*/  WARPSYNC R127 ;  /* 0x0000007f00007348 */ /* 0x000fe80003800000 */
[----:B------:R0:W1:Y:S01]  /*e180*/  SHFL.UP PT, R127, R130, R129, R128 ;  /* 0x04000081827f7389 */ /* 0x00006200000e0080 */
[----:B------:R-:W-:Y:S05]  /*e190*/  RET.REL.NODEC R124 `(_Z25selective_scan_bwd_kernelI32Selective_Scan_bwd_kernel_traitsILi128ELi16ELb1ELb0ELb1ELb0ELb1EfN3c107complexIfEEEEv12SSMParamsBwd) ;  /* 0xffff1e607c007950 */ /* 0x000fea0003c3ffff */
.L_x_2623:
        /* <DEDUP_REMOVED lines=14> */
.L_x_14500:


//--------------------- .text._Z25selective_scan_bwd_kernelI32Selective_Scan_bwd_kernel_traitsILi128ELi16ELb1ELb0ELb1ELb1ELb0EfN3c107complexIfEEEEv12SSMParamsBwd --------------------------
	.section	.text._Z25selective_scan_bwd_kernelI32Selective_Scan_bwd_kernel_traitsILi128ELi16ELb1ELb0ELb1ELb1ELb0EfN3c107complexIfEEEEv12SSMParamsBwd,"ax",@progbits
	.sectioninfo	@"SHI_REGISTERS=255"
	.align	128
        .global         _Z25selective_scan_bwd_kernelI32Selective_Scan_bwd_kernel_traitsILi128ELi16ELb1ELb0ELb1ELb1ELb0EfN3c107complexIfEEEEv12SSMParamsBwd
        .type           _Z25selective_scan_bwd_kernelI32Selective_Scan_bwd_kernel_traitsILi128ELi16ELb1ELb0ELb1ELb1ELb0EfN3c107complexIfEEEEv12SSMParamsBwd,@function
        .size           _Z25selective_scan_bwd_kernelI32Selective_Scan_bwd_kernel_traitsILi128ELi16ELb1ELb0ELb1ELb1ELb0EfN3c107complexIfEEEEv12SSMParamsBwd,(.L_x_14503 - _Z25selective_scan_bwd_kernelI32Selective_Scan_bwd_kernel_traitsILi128ELi16ELb1ELb0ELb1ELb1ELb0EfN3c107complexIfEEEEv12SSMParamsBwd)
        .other          _Z25selective_scan_bwd_kernelI32Selective_Scan_bwd_kernel_traitsILi128ELi16ELb1ELb0ELb1ELb1ELb0EfN3c107complexIfEEEEv12SSMParamsBwd,@"STO_CUDA_ENTRY STV_DEFAULT"
_Z25selective_scan_bwd_kernelI32Selective_Scan_bwd_kernel_traitsILi128ELi16ELb1ELb0ELb1ELb1ELb0EfN3c107complexIfEEEEv12SSMParamsBwd:
.text._Z25selective_scan_bwd_kernelI32Selective_Scan_bwd_kernel_traitsILi128ELi16ELb1ELb0ELb1ELb1ELb0EfN3c107complexIfEEEEv12SSMParamsBwd:
        /* <DEDUP_REMOVED lines=56> */
[----:B------:R-:W-:Y:S02]  /*0380*/  UMOV UR9, URZ ;  /* 0x0000003f00097c82 */ /* 0x000fe40008000000 */
[----:B------:R-:W-:Y:S02]  /*0390*/  @UP1 ULEA UR8, UP3, UR16, UR6, 0x2 ;  /* 0x0000000610081291 */ /* 0x000fe4000f86103f */
[----:B------:R-:W-:Y:S02]  /*03a0*/  UIMAD.WIDE.U32 UR10, UR34, UR20, URZ ;  /* 0x00000014220a72a5 */ /* 0x000fe4000f8e003f */
[----:B------:R-:W-:Y:S01]  /*03b0*/  @UP1 ULEA.HI.X UR9, UR16, UR7, UR17, 0x2, UP3 ;  /* 0x0000000710091291 */ /* 0x000fe200098f1411 */
[----:B--2---:R-:W-:Y:S01]  /*03c0*/  IADD3 R2, R0, 0xffffffe, RZ ;  /* 0x0ffffffe00027810 */ /* 0x004fe20007ffe0ff */
[----:B------:R-:W-:Y:S01]  /*03d0*/  UMOV UR6, URZ ;  /* 0x0000003f00067c82 */ /* 0x000fe20008000000 */
[----:B------:R-:W-:Y:S01]  /*03e0*/  IABS R0, UR16 ;  /* 0x0000001000007c13 */ /* 0x000fe20008000000 */
[----:B------:R-:W-:-:S02]  /*03f0*/  @UP2 ULEA UR6, UP1, UR16, UR26, 0x2 ;  /* 0x0000001a10062291 */ /* 0x000fc4000f82103f */
[----:B------:R-:W-:Y:S01]  /*0400*/  UIMAD UR20, UR35, UR20, URZ ;  /* 0x00000014231472a4 */ /* 0x000fe2000f8e023f */
[----:B------:R-:W0:Y:S01]  /*0410*/  F2I.FTZ.U32.TRUNC.NTZ R2, R2 ;  /* 0x0000000200027305 */ /* 0x000e22000021f000 */
[----:B------:R-:W2:Y:S01]  /*0420*/  R2UR UR23, R0 ;  /* 0x00000000001773c2 */ /* 0x000ea200000e0000 */
[----:B------:R-:W-:Y:S02]  /*0430*/  UMOV UR7, URZ ;  /* 0x0000003f00077c82 */ /* 0x000fe40008000000 */
[----:B------:R-:W-:Y:S02]  /*0440*/  @UP2 ULEA.HI.X UR7, UR16, UR27, UR17, 0x2, UP1 ;  /* 0x0000001b10072291 */ /* 0x000fe400088f1411 */
[----:B------:R-:W-:Y:S02]  /*0450*/  UIMAD UR20, UR34, UR21, UR20 ;  /* 0x00000015221472a4 */ /* 0x000fe4000f8e0214 */
[----:B------:R-:W-:Y:S02]  /*0460*/  ULDC.64 UR26, c[0x0][0x1d8] ;  /* 0x00007600001a7ab9 */ /* 0x000fe40000000a00 */
[----:B------:R-:W-:-:S02]  /*0470*/  UIMAD UR21, UR17, UR26, URZ ;  /* 0x0000001a111572a4 */ /* 0x000fc4000f8e023f */
[----:B------:R-:W-:Y:S02]  /*0480*/  UIADD3 UR13, UR13, UR4, URZ ;  /* 0x000000040d0d7290 */ /* 0x000fe4000fffe03f */
[----:B------:R-:W-:Y:S01]  /*0490*/  UIMAD UR21, UR16, UR27, UR21 ;  /* 0x0000001b101572a4 */ /* 0x000fe2000f8e0215 */
[----:B0-----:R-:W0:Y:S01]  /*04a0*/  R2UR UR5, R2 ;  /* 0x00000000020573c2 */ /* 0x001e2200000e0000 */
[----:B------:R-:W-:Y:S02]  /*04b0*/  UMOV UR4, URZ ;  /* 0x0000003f00047c82 */ /* 0x000fe40008000000 */
[----:B------:R-:W-:Y:S02]  /*04c0*/  UIMAD.WIDE.U32 UR12, UR16, UR26, UR12 ;  /* 0x0000001a100c72a5 */ /* 0x000fe4000f8e000c */
[----:B------:R-:W-:Y:S02]  /*04d0*/  UIADD3 UR15, UR15, UR24, URZ ;  /* 0x000000180f0f7290 */ /* 0x000fe4000fffe03f */
[----:B------:R-:W-:-:S02]  /*04e0*/  ULDC.64 UR26, c[0x0][0x1e8] ;  /* 0x00007a00001a7ab9 */ /* 0x000fc40000000a00 */
[----:B------:R-:W-:Y:S02]  /*04f0*/  UIMAD UR24, UR17, UR26, URZ ;  /* 0x0000001a111872a4 */ /* 0x000fe4000f8e023f */
[----:B------:R-:W-:Y:S02]  /*0500*/  UIMAD.WIDE.U32 UR14, UR16, UR26, UR14 ;  /* 0x0000001a100e72a5 */ /* 0x000fe4000f8e000e */
[----:B------:R-:W-:Y:S02]  /*0510*/  UIMAD UR27, UR16, UR27, UR24 ;  /* 0x0000001b101b72a4 */ /* 0x000fe4000f8e0218 */
[----:B------:R-:W-:Y:S02]  /*0520*/  UIADD3 UR11, UR11, UR20, URZ ;  /* 0x000000140b0b7290 */ /* 0x000fe4000fffe03f */
[----:B0-----:R-:W-:-:S04]  /*0530*/  UIADD3 UR25, URZ, -UR5, URZ ;  /* 0x800000053f197290 */ /* 0x001fc8000fffe03f */
[----:B------:R-:W-:-:S04]  /*0540*/  UIMAD UR25, UR25, UR29, URZ ;  /* 0x0000001d191972a4 */ /* 0x000fc8000f8e023f */
[----:B------:R-:W-:Y:S02]  /*0550*/  UIMAD.WIDE.U32 UR4, UR5, UR25, UR4 ;  /* 0x00000019050472a5 */ /* 0x000fe4000f8e0004 */
[----:B------:R-:W-:Y:S02]  /*0560*/  ULEA UR25, UR28, 0xfffff800, 0xb ;  /* 0xfffff8001c197891 */ /* 0x000fe4000f8e583f */
[----:B--2---:R-:W-:Y:S02]  /*0570*/  UIMAD.WIDE.U32 UR4, UR5, UR23, URZ ;  /* 0x00000017050472a5 */ /* 0x004fe4000f8e003f */
[----:B------:R-:W-:Y:S02]  /*0580*/  USHF.R.S32.HI UR26, URZ, 0x1f, UR25 ;  /* 0x0000001f3f1a7899 */ /* 0x000fe40008011419 */
[----:B------:R-:W-:-:S03]  /*0590*/  UIADD3 UR12, UP2, UR25, UR12, URZ ;  /* 0x0000000c190c7290 */ /* 0x000fc6000ff5e03f */
[----:B------:R-:W-:Y:S02]  /*05a0*/  UMOV UR24, UR5 ;  /* 0x0000000500187c82 */ /* 0x000fe40008000000 */
[----:B------:R-:W-:Y:S02]  /*05b0*/  UIADD3 UR4, -UR24, URZ, URZ ;  /* 0x0000003f18047290 */ /* 0x000fe4000fffe13f */
[----:B------:R-:W-:Y:S02]  /*05c0*/  UIADD3 UR5, UR19, UR22, URZ ;  /* 0x0000001613057290 */ /* 0x000fe4000fffe03f */
[----:B------:R-:W-:Y:S02]  /*05d0*/  UIMAD UR23, UR29, UR4, UR23 ;  /* 0x000000041d1772a4 */ /* 0x000fe4000f8e0217 */
[----:B------:R-:W-:Y:S02]  /*05e0*/  UIMAD UR4, UR17, UR36, URZ ;  /* 0x00000024110472a4 */ /* 0x000fe4000f8e023f */
[----:B------:R-:W-:-:S02]  /*05f0*/  UISETP.GT.U32.AND UP1, UPT, UR29, UR23, UPT ;  /* 0x000000171d00728c */ /* 0x000fc4000bf24070 */
[----:B------:R-:W-:Y:S02]  /*0600*/  UIMAD UR30, UR16, UR37, UR4 ;  /* 0x00000025101e72a4 */ /* 0x000fe4000f8e0204 */
[----:B------:R-:W-:Y:S02]  /*0610*/  UIADD3.X UR21, UR26, UR13, UR21, UP2, !UPT ;  /* 0x0000000d1a157290 */ /* 0x000fe400097fe415 */
[----:B------:R-:W-:Y:S02]  /*0620*/  UMOV UR4, UR18 ;  /* 0x0000001200047c82 */ /* 0x000fe40008000000 */
[----:B------:R-:W-:Y:S02]  /*0630*/  UIMAD.WIDE.U32 UR4, UR16, UR36, UR4 ;  /* 0x00000024100472a5 */ /* 0x000fe4000f8e0004 */
[----:B------:R-:W-:Y:S02]  /*0640*/  ULDC.64 UR18, c[0x0][0x240] ;  /* 0x0000900000127ab9 */ /* 0x000fe40000000a00 */
[----:B------:R-:W-:-:S02]  /*0650*/  @!UP1 UIADD3 UR23, UR23, -UR29, URZ ;  /* 0x8000001d17179290 */ /* 0x000fc4000fffe03f */
[----:B------:R-:W-:Y:S02]  /*0660*/  ULDC UR36, c[0x0][0x178] ;  /* 0x00005e0000247ab9 */ /* 0x000fe40000000800 */
[----:B------:R-:W-:Y:S02]  /*0670*/  UISETP.GE.U32.AND UP2, UPT, UR23, UR29, UPT ;  /* 0x0000001d1700728c */ /* 0x000fe4000bf46070 */
[----:B------:R-:W-:Y:S02]  /*0680*/  ULEA UR22, UP3, UR12, UR18, 0x2 ;  /* 0x000000120c167291 */ /* 0x000fe4000f86103f */
[----:B------:R-:W-:Y:S02]  /*0690*/  ULOP3.LUT UR31, UR16, UR36, URZ, 0x3c, !UPT ;  /* 0x00000024101f7292 */ /* 0x000fe4000f8e3c3f */
[----:B------:R-:W-:Y:S02]  /*06a0*/  @!UP1 UIADD3 UR24, UR24, 0x1, URZ ;  /* 0x0000000118189890 */ /* 0x000fe4000fffe03f */
[----:B------:R-:W-:-:S02]  /*06b0*/  ULEA.HI.X UR23, UR12, UR19, UR21, 0x2, UP3 ;  /* 0x000000130c177291 */ /* 0x000fc400098f1415 */
[----:B------:R-:W-:Y:S02]  /*06c0*/  UISETP.GE.AND UP3, UPT, UR31, URZ, UPT ;  /* 0x0000003f1f00728c */ /* 0x000fe4000bf66270 */
[----:B------:R-:W-:Y:S02]  /*06d0*/  UISETP.NE.AND UP1, UPT, URZ, UR36, UPT ;  /* 0x000000243f00728c */ /* 0x000fe4000bf25270 */
[----:B------:R-:W-:Y:S02]  /*06e0*/  @UP2 UIADD3 UR24, UR24, 0x1, URZ ;  /* 0x0000000118182890 */ /* 0x000fe4000fffe03f */
[----:B------:R-:W-:Y:S02]  /*06f0*/  UIADD3 UR18, UP4, UR25, UR14, URZ ;  /* 0x0000000e19127290 */ /* 0x000fe4000ff9e03f */
[----:B------:R-:W-:Y:S02]  /*0700*/  ULDC.64 UR12, c[0x0][0x248] ;  /* 0x00009200000c7ab9 */ /* 0x000fe40000000a00 */
[----:B------:R-:W-:-:S02]  /*0710*/  UIADD3.X UR14, UR26, UR15, UR27, UP4, !UPT ;  /* 0x0000000f1a0e7290 */ /* 0x000fc4000a7fe41b */
[----:B------:R-:W-:Y:S02]  /*0720*/  UMOV UR20, UR24 ;  /* 0x0000001800147c82 */ /* 0x000fe40008000000 */
[----:B------:R-:W-:Y:S02]  /*0730*/  ULEA UR19, UP4, UR18, UR12, 0x2 ;  /* 0x0000000c12137291 */ /* 0x000fe4000f88103f */
[----:B------:R-:W-:Y:S02]  /*0740*/  @!UP3 UIADD3 UR20, -UR20, URZ, URZ ;  /* 0x0000003f1414b290 */ /* 0x000fe4000fffe13f */
[----:B------:R-:W-:Y:S02]  /*0750*/  @!UP1 ULOP3.LUT UR20, URZ, UR36, URZ, 0x33, !UPT ;  /* 0x000000243f149292 */ /* 0x000fe4000f8e333f */
[----:B------:R-:W-:Y:S02]  /*0760*/  UIADD3 UR25, UP2, UR25, UR4, URZ ;  /* 0x0000000419197290 */ /* 0x000fe4000ff5e03f */
[----:B------:R-:W-:-:S02]  /*0770*/  ULEA.HI.X UR18, UR18, UR13, UR14, 0x2, UP4 ;  /* 0x0000000d12127291 */ /* 0x000fc4000a0f140e */
[----:B------:R-:W-:Y:S02]  /*0780*/  USHF.R.S32.HI UR36, URZ, 0x1f, UR20 ;  /* 0x0000001f3f247899 */ /* 0x000fe40008011414 */
[----:B------:R-:W-:Y:S02]  /*0790*/  ULDC.64 UR12, c[0x0][0x308] ;  /* 0x0000c200000c7ab9 */ /* 0x000fe40000000a00 */
[----:B------:R-:W-:Y:S02]  /*07a0*/  UIADD3.X UR4, UR26, UR5, UR30, UP2, !UPT ;  /* 0x000000051a047290 */ /* 0x000fe400097fe41e */
        /* <DEDUP_REMOVED lines=36> */
[----:B------:R-:W-:Y:S01]  /*09f0*/  ULDC UR21, c[0x0][0x174] ;  /* 0x00005d0000157ab9 */ /* 0x000fe20000000800 */
[----:B------:R4:W-:Y:S01]  /*0a00*/  STL [R1], RZ ;  /* 0x000000ff01007387 */ /* 0x0009e20000100800 */
[----:B------:R-:W-:-:S02]  /*0a10*/  UMOV UR19, UR18 ;  /* 0x0000001200137c82 */ /* 0x000fc40008000000 */
[----:B------:R-:W-:Y:S01]  /*0a20*/  UMOV UR6, URZ ;  /* 0x0000003f00067c82 */ /* 0x000fe20008000000 */
[----:B------:R-:W1:Y:S04]  /*0a30*/  S2R R252, SR_LANEID ;  /* 0x0000000000fc7919 */ /* 0x000e680000000000 */
[----:B------:R4:W-:Y:S01]  /*0a40*/  STL [R1+0x4], RZ ;  /* 0x000004ff01007387 */ /* 0x0009e20000100800 */
[----:B---3--:R-:W-:-:S04]  /*0a50*/  SHF.R.S32.HI R0, RZ, 0x1f, R19 ;  /* 0x0000001fff007819 */ /* 0x008fc80000011413 */
[----:B------:R-:W-:-:S04]  /*0a60*/  LEA.HI R0, R0, R19, RZ, 0x5 ;  /* 0x0000001300007211 */ /* 0x000fc800078f28ff */
[----:B-1--4-:R-:W-:Y:S02]  /*0a70*/  SHF.R.S32.HI R249, RZ, 0x5, R0 ;  /* 0x00000005fff97819 */ /* 0x012fe40000011400 */
.L_x_2759:
[----:B------:R-:W-:Y:S01]  /*0a80*/  BAR.SYNC.DEFER_BLOCKING 0x0 ;  /* 0x0000000000007b1d */ /* 0x000fe20000010000 */
[----:B------:R-:W-:Y:S02]  /*0a90*/  SHF.L.U32 R0, R19, 0x2, RZ ;  /* 0x0000000213007819 */ /* 0x000fe400000006ff */
[----:B------:R-:W-:Y:S02]  /*0aa0*/  MOV R2, UR22 ;  /* 0x0000001600027c02 */ /* 0x000fe40008000f00 */
[----:B------:R-:W-:Y:S02]  /*0ab0*/  LOP3.LUT R0, R0, 0xffffff80, RZ, 0xc0, !PT ;  /* 0xffffff8000007812 */ /* 0x000fe400078ec0ff */
[----:B------:R-:W-:Y:S02]  /*0ac0*/  MOV R3, UR23 ;  /* 0x0000001700037c02 */ /* 0x000fe40008000f00 */
[----:B------:R-:W-:-:S05]  /*0ad0*/  LOP3.LUT R5, R0, 0x1f, R19, 0xf8, !PT ;  /* 0x0000001f00057812 */ /* 0x000fca00078ef813 */
[----:B------:R-:W-:-:S05]  /*0ae0*/  IMAD.WIDE R2, R5, 0x10, R2 ;  /* 0x0000001005027825 */ /* 0x000fca00078e0202 */
[----:B------:R-:W3:Y:S04]  /*0af0*/  LDG.E.128 R12, [R2.64] ;  /* 0x00000020020c7981 */ /* 0x000ee8000c1e1d00 */
[----:B------:R-:W4:Y:S04]  /*0b00*/  LDG.E.128 R20, [R2.64+0x200] ;  /* 0x0002002002147981 */ /* 0x000f28000c1e1d00 */
[----:B------:R-:W5:Y:S04]  /*0b10*/  LDG.E.128 R24, [R2.64+0x400] ;  /* 0x0004002002187981 */ /* 0x000f68000c1e1d00 */
[----:B--2---:R-:W2:Y:S01]  /*0b20*/  LDG.E.128 R28, [R2.64+0x600] ;  /* 0x00060020021c7981 */ /* 0x004ea2000c1e1d00 */
[----:B------:R-:W-:Y:S01]  /*0b30*/  IADD3 R246, R0, R252, RZ ;  /* 0x000000fc00f67210 */ /* 0x000fe20007ffe0ff */
[----:B------:R-:W-:Y:S01]  /*0b40*/  HFMA2.MMA R8, -RZ, RZ, 0, 9.5367431640625e-07 ;  /* 0x00000010ff087435 */ /* 0x000fe200000001ff */
[----:B------:R-:W-:-:S03]  /*0b50*/  UMOV UR18, UR8 ;  /* 0x0000000800127c82 */ /* 0x000fc60008000000 */
[----:B------:R-:W-:-:S06]  /*0b60*/  IMAD R0, R252, 0x3, R246 ;  /* 0x00000003fc007824 */ /* 0x000fcc00078e02f6 */
[----:B------:R-:W-:Y:S01]  /*0b70*/  IMAD.WIDE R8, R5, R8, UR18 ;  /* 0x0000001205087e25 */ /* 0x000fe2000f8e0208 */
[----:B---3--:R1:W-:Y:S04]  /*0b80*/  STS.128 [R246.X16], R12 ;  /* 0x0000000cf6007388 */ /* 0x0083e8000000cc00 */
[----:B----4-:R-:W-:Y:S04]  /*0b90*/  STS.128 [R246.X16+0x200], R20 ;  /* 0x00020014f6007388 */ /* 0x010fe8000000cc00 */
[----:B-----5:R3:W-:Y:S04]  /*0ba0*/  STS.128 [R246.X16+0x400], R24 ;  /* 0x00040018f6007388 */ /* 0x0207e8000000cc00 */
[----:B--2---:R2:W-:Y:S01]  /*0bb0*/  STS.128 [R246.X16+0x600], R28 ;  /* 0x0006001cf6007388 */ /* 0x0045e2000000cc00 */
[----:B------:R-:W-:-:S06]  /*0bc0*/  NOP ;  /* 0x0000000000007918 */ /* 0x000fcc0000000000 */
[----:B------:R-:W-:Y:S04]  /*0bd0*/  LDS.128 R96, [R0.X16] ;  /* 0x0000000000607984 */ /* 0x000fe8000000cc00 */
[----:B------:R-:W-:Y:S04]  /*0be0*/  LDS.128 R92, [R0.X16+0x10] ;  /* 0x00001000005c7984 */ /* 0x000fe8000000cc00 */
[----:B------:R-:W-:Y:S04]  /*0bf0*/  LDS.128 R88, [R0.X16+0x20] ;  /* 0x0000200000587984 */ /* 0x000fe8000000cc00 */
[----:B------:R-:W-:Y:S04]  /*0c00*/  LDS.128 R84, [R0.X16+0x30] ;  /* 0x0000300000547984 */ /* 0x000fe8000000cc00 */
[----:B------:R-:W-:Y:S06]  /*0c10*/  BAR.SYNC.DEFER_BLOCKING 0x0 ;  /* 0x0000000000007b1d */ /* 0x000fec0000010000 */
[----:B-1----:R-:W4:Y:S04]  /*0c20*/  LDG.E.128 R12, [R8.64] ;  /* 0x00000020080c7981 */ /* 0x002f28000c1e1d00 */
[----:B---3--:R-:W3:Y:S04]  /*0c30*/  LDG.E.128 R24, [R8.64+0x200] ;  /* 0x0002002008187981 */ /* 0x008ee8000c1e1d00 */
[----:B--2---:R-:W2:Y:S04]  /*0c40*/  LDG.E.128 R28, [R8.64+0x400] ;  /* 0x00040020081c7981 */ /* 0x004ea8000c1e1d00 */
[----:B------:R-:W5:Y:S01]  /*0c50*/  LDG.E.128 R32, [R8.64+0x600] ;  /* 0x0006002008207981 */ /* 0x000f62000c1e1d00 */
[----:B------:R-:W-:-:S02]  /*0c60*/  MOV R2, UR24 ;  /* 0x0000001800027c02 */ /* 0x000fc40008000f00 */
[----:B------:R-:W-:-:S05]  /*0c70*/  MOV R3, UR25 ;  /* 0x0000001900037c02 */ /* 0x000fca0008000f00 */
[----:B------:R-:W-:Y:S01]  /*0c80*/  IMAD.WIDE R2, R5, 0x10, R2 ;  /* 0x0000001005027825 */ /* 0x000fe200078e0202 */
[----:B----4-:R1:W-:Y:S04]  /*0c90*/  STS.128 [R246.X16], R12 ;  /* 0x0000000cf6007388 */ /* 0x0103e8000000cc00 */
[----:B---3--:R3:W-:Y:S04]  /*0ca0*/  STS.128 [R246.X16+0x200], R24 ;  /* 0x00020018f6007388 */ /* 0x0087e8000000cc00 */
[----:B--2---:R2:W-:Y:S04]  /*0cb0*/  STS.128 [R246.X16+0x400], R28 ;  /* 0x0004001cf6007388 */ /* 0x0045e8000000cc00 */
[----:B-----5:R-:W-:Y:S01]  /*0cc0*/  STS.128 [R246.X16+0x600], R32 ;  /* 0x00060020f6007388 */ /* 0x020fe2000000cc00 */
[----:B------:R-:W-:-:S06]  /*0cd0*/  NOP ;  /* 0x0000000000007918 */ /* 0x000fcc0000000000 */
[----:B------:R-:W4:Y:S04]  /*0ce0*/  LDS.128 R36, [R0.X16+0x10] ;  /* 0x0000100000247984 */ /* 0x000f28000000cc00 */
[----:B------:R-:W-:Y:S04]  /*0cf0*/  LDS.128 R4, [R0.X16+0x20] ;  /* 0x0000200000047984 */ /* 0x000fe8000000cc00 */
[----:B------:R-:W-:Y:S04]  /*0d00*/  LDS.128 R20, [R0.X16+0x30] ;  /* 0x0000300000147984 */ /* 0x000fe8000000cc00 */
[----:B------:R-:W5:Y:S04]  /*0d10*/  LDS.128 R8, [R0.X16] ;  /* 0x0000000000087984 */ /* 0x000f68000000cc00 */
[----:B------:R-:W-:Y:S06]  /*0d20*/  BAR.SYNC.DEFER_BLOCKING 0x0 ;  /* 0x0000000000007b1d */ /* 0x000fec0000010000 */
[----:B------:R-:W5:Y:S04]  /*0d30*/  LDG.E.128 R40, [R2.64] ;  /* 0x0000002002287981 */ /* 0x000f68000c1e1d00 */
[----:B-1----:R-:W5:Y:S04]  /*0d40*/  LDG.E.128 R12, [R2.64+0x200] ;  /* 0x00020020020c7981 */ /* 0x002f68000c1e1d00 */
[----:B---3--:R-:W3:Y:S04]  /*0d50*/  LDG.E.128 R24, [R2.64+0x400] ;  /* 0x0004002002187981 */ /* 0x008ee8000c1e1d00 */
[----:B--2---:R-:W2:Y:S01]  /*0d60*/  LDG.E.128 R28, [R2.64+0x600] ;  /* 0x00060020021c7981 */ /* 0x004ea2000c1e1d00 */
[----:B------:R-:W-:Y:S01]  /*0d70*/  MOV R16, c[0x0][0x16c] ;  /* 0x00005b0000107a02 */ /* 0x000fe20000000f00 */
[----:B----4-:R-:W-:Y:S01]  /*0d80*/  FADD.FTZ R18, R36, UR5 ;  /* 0x0000000524127e21 */ /* 0x010fe20008010000 */
[----:B------:R-:W-:Y:S01]  /*0d90*/  BSSY B0, `(.L_x_2625) ;  /* 0x0000037000007945 */ /* 0x000fe20003800000 */
[----:B------:R-:W-:Y:S01]  /*0da0*/  FADD.FTZ R17, R37, UR5 ;  /* 0x0000000525117e21 */ /* 0x000fe20008010000 */
[----:B------:R-:W-:Y:S01]  /*0db0*/  ISETP.GE.AND P5, PT, R16, 0x1, PT ;  /* 0x000000011000780c */ /* 0x000fe20003fa6270 */
[----:B------:R-:W-:Y:S01]  /*0dc0*/  FADD.FTZ R16, R38, UR5 ;  /* 0x0000000526107e21 */ /* 0x000fe20008010000 */
[----:B------:R-:W-:-:S02]  /*0dd0*/  FSETP.GTU.FTZ.AND P0, PT, R18, 20, PT ;  /* 0x41a000001200780b */ /* 0x000fc40003f1c000 */
[----:B------:R-:W-:Y:S02]  /*0de0*/  FSETP.GTU.FTZ.AND P6, PT, R17, 20, PT ;  /* 0x41a000001100780b */ /* 0x000fe40003fdc000 */
[----:B------:R-:W-:Y:S01]  /*0df0*/  FSETP.GTU.FTZ.AND P4, PT, R16, 20, PT ;  /* 0x41a000001000780b */ /* 0x000fe20003f9c000 */
[----:B-----5:R-:W-:Y:S04]  /*0e00*/  STS.128 [R246.X16], R40 ;  /* 0x00000028f6007388 */ /* 0x020fe8000000cc00 */
[----:B------:R1:W-:Y:S04]  /*0e10*/  STS.128 [R246.X16+0x200], R12 ;  /* 0x0002000cf6007388 */ /* 0x0003e8000000cc00 */
[----:B---3--:R3:W-:Y:S04]  /*0e20*/  STS.128 [R246.X16+0x400], R24 ;  /* 0x00040018f6007388 */ /* 0x0087e8000000cc00 */
[----:B--2---:R3:W-:Y:S01]  /*0e30*/  STS.128 [R246.X16+0x600], R28 ;  /* 0x0006001cf6007388 */ /* 0x0047e2000000cc00 */
        /* <DEDUP_REMOVED lines=8> */
[----:B------:R3:W4:Y:S01]  /*0ec0*/  LDS.128 R72, [R0.X16+0x30] ;  /* 0x0000300000487984 */ /* 0x000722000000cc00 */
[----:B------:R-:W-:Y:S02]  /*0ed0*/  FSETP.GTU.FTZ.AND P3, PT, R15, 20, PT ;  /* 0x41a000000f00780b */ /* 0x000fe40003f7c000 */
[----:B------:R-:W-:Y:S01]  /*0ee0*/  FSETP.GTU.FTZ.AND P1, PT, R13, 20, PT ;  /* 0x41a000000d00780b */ /* 0x000fe20003f3c000 */
[----:B------:R3:W0:Y:S07]  /*0ef0*/  LDS.128 R68, [R0.X16] ;  /* 0x0000000000447984 */ /* 0x00062e000000cc00 */
[----:B------:R-:W-:Y:S05]  /*0f00*/  @P2 BRA `(.L_x_2626) ;  /* 0x000001f000002947 */ /* 0x000fea0003800000 */
[----:B------:R-:W-:Y:S01]  /*0f10*/  FMUL.FTZ R14, R14, 1.4426950216293334961 ;  /* 0x3fb8aa3b0e0e7820 */ /* 0x000fe20000410000 */
[----:B------:R-:W-:-:S02]  /*0f20*/  MOV R8, 0x3e800000 ;  /* 0x3e80000000087802 */ /* 0x000fc40000000f00 */
[----:B------:R-:W-:Y:S01]  /*0f30*/  MOV R9, 0x3d39bf78 ;  /* 0x3d39bf7800097802 */ /* 0x000fe20000000f00 */
[----:B---3--:R-:W3:Y:S02]  /*0f40*/  MUFU.EX2 R25, R14 ;  /* 0x0000000e00197308 */ /* 0x008ee40000000800 */
[C---:B---3--:R-:W-:Y:S01]  /*0f50*/  FADD.FTZ.RZ R0, R25.reuse, 1 ;  /* 0x3f80000019007421 */ /* 0x048fe2000001c000 */
[----:B------:R-:W-:-:S04]  /*0f60*/  ISETP.GE.U32.AND P2, PT, R25, 0x7f800000, PT ;  /* 0x7f8000001900780c */ /* 0x000fc80003f46070 */
[----:B------:R-:W-:-:S04]  /*0f70*/  IADD3 R0, R0, -0x3f400000, RZ ;  /* 0xc0c0000000007810 */ /* 0x000fc80007ffe0ff */
[----:B------:R-:W-:-:S04]  /*0f80*/  LOP3.LUT R0, R0, 0xff800000, RZ, 0xc0, !PT ;  /* 0xff80000000007812 */ /* 0x000fc800078ec0ff */
[----:B------:R-:W-:Y:S02]  /*0f90*/  IADD3 R3, -R0, 0x40800000, RZ ;  /* 0x4080000000037810 */ /* 0x000fe40007ffe1ff */
[----:B------:R-:W-:Y:S02]  /*0fa0*/  IADD3 R2, R25, -R0, RZ ;  /* 0x8000000019027210 */ /* 0x000fe40007ffe0ff */
[----:B------:R-:W3:Y:S01]  /*0fb0*/  I2F R0, R0 ;  /* 0x0000000000007306 */ /* 0x000ee20000201400 */
[----:B------:R-:W-:-:S04]  /*0fc0*/  FFMA.FTZ R3, R3, R8, -1 ;  /* 0xbf80000003037423 */ /* 0x000fc80000010008 */
[----:B------:R-:W-:-:S04]  /*0fd0*/  FADD.FTZ R2, R2, R3 ;  /* 0x0000000302027221 */ /* 0x000fc80000010000 */
[----:B------:R-:W-:-:S04]  /*0fe0*/  FFMA.FTZ R3, R2, -R9, 0.10546888411045074463 ;  /* 0x3dd8001202037423 */ /* 0x000fc80000010809 */
[----:B------:R-:W-:Y:S02]  /*0ff0*/  FFMA.FTZ R3, R2, R3, -0.13229703903198242188 ;  /* 0xbe0778e002037423 */ /* 0x000fe40000010003 */
[----:B---3--:R-:W-:Y:S02]  /*1000*/  FMUL.FTZ R14, R0, 1.1920928955078125e-07 ;  /* 0x34000000000e7820 */ /* 0x008fe40000410000 */
        /* <DEDUP_REMOVED lines=15> */
.L_x_2626:
[----:B------:R-:W-:Y:S05]  /*1100*/  BSYNC B0 ;  /* 0x0000000000007941 */ /* 0x000fea0003800000 */
.L_x_2625:
[----:B------:R-:W-:Y:S01]  /*1110*/  BSSY B0, `(.L_x_2627) ;  /* 0x0000023000007945 */ /* 0x000fe20003800000 */
[----:B------:R-:W-:Y:S01]  /*1120*/  FSETP.GTU.FTZ.AND P2, PT, R12, 20, PT ;  /* 0x41a000000c00780b */ /* 0x000fe20003f5c000 */
[----:B------:R-:W-:Y:S01]  /*1130*/  FADD.FTZ R11, R11, UR5 ;  /* 0x000000050b0b7e21 */ /* 0x000fe20008010000 */
[----:B------:R-:W-:Y:S06]  /*1140*/  @P1 BRA `(.L_x_2628) ;  /* 0x000001f000001947 */ /* 0x000fec0003800000 */
[----:B------:R-:W-:Y:S01]  /*1150*/  FMUL.FTZ R13, R13, 1.4426950216293334961 ;  /* 0x3fb8aa3b0d0d7820 */ /* 0x000fe20000410000 */
[----:B------:R-:W-:Y:S01]  /*1160*/  HFMA2.MMA R8, -RZ, RZ, 1.625, 0 ;  /* 0x3e800000ff087435 */ /* 0x000fe200000001ff */
[----:B---3--:R-:W-:Y:S02]  /*1170*/  MOV R25, 0x3d39bf78 ;  /* 0x3d39bf7800197802 */ /* 0x008fe40000000f00 */
[----:B------:R-:W3:Y:S02]  /*1180*/  MUFU.EX2 R9, R13 ;  /* 0x0000000d00097308 */ /* 0x000ee40000000800 */
        /* <DEDUP_REMOVED lines=27> */
.L_x_2628:
[----:B------:R-:W-:Y:S05]  /*1340*/  BSYNC B0 ;  /* 0x0000000000007941 */ /* 0x000fea0003800000 */
.L_x_2627:
        /* <DEDUP_REMOVED lines=35> */
.L_x_2630:
[----:B------:R-:W-:Y:S05]  /*1580*/  BSYNC B0 ;  /* 0x0000000000007941 */ /* 0x000fea0003800000 */
.L_x_2629:
        /* <DEDUP_REMOVED lines=35> */
.L_x_2632:
[----:B------:R-:W-:Y:S05]  /*17c0*/  BSYNC B0 ;  /* 0x0000000000007941 */ /* 0x000fea0003800000 */
.L_x_2631:
        /* <DEDUP_REMOVED lines=35> */
.L_x_2634:
[----:B------:R-:W-:Y:S05]  /*1a00*/  BSYNC B0 ;  /* 0x0000000000007941 */ /* 0x000fea0003800000 */
.L_x_2633:
[----:B---3--:R-:W3:Y:S01]  /*1a10*/  LDL.LU R0, [R1+0x4] ;  /* 0x0000040001007983 */ /* 0x008ee20000300800 */
[----:B------:R-:W-:Y:S01]  /*1a20*/  BSSY B0, `(.L_x_2635) ;  /* 0x0000028000007945 */ /* 0x000fe20003800000 */
[----:B------:R-:W-:Y:S01]  /*1a30*/  FADD.FTZ R4, R22, UR5 ;  /* 0x0000000516047e21 */ /* 0x000fe20008010000 */
[----:B------:R-:W-:Y:S01]  /*1a40*/  FSETP.GTU.FTZ.AND P0, PT, R8, 20, PT ;  /* 0x41a000000800780b */ /* 0x000fe20003f1c000 */
[----:B------:R-:W-:Y:S02]  /*1a50*/  FADD.FTZ R7, R7, UR5 ;  /* 0x0000000507077e21 */ /* 0x000fe40008010000 */
[----:B------:R-:W-:Y:S02]  /*1a60*/  FADD.FTZ R6, R20, UR5 ;  /* 0x0000000514067e21 */ /* 0x000fe40008010000 */
[----:B------:R-:W-:Y:S02]  /*1a70*/  FADD.FTZ R5, R21, UR5 ;  /* 0x0000000515057e21 */ /* 0x000fe40008010000 */
[----:B------:R-:W-:-:S02]  /*1a80*/  FADD.FTZ R3, R23, UR5 ;  /* 0x0000000517037e21 */ /* 0x000fc40008010000 */
[----:B0--3--:R-:W-:Y:S01]  /*1a90*/  FFMA.FTZ R22, R96, R68, R0 ;  /* 0x0000004460167223 */ /* 0x009fe20000010000 */
        /* <DEDUP_REMOVED lines=32> */
.L_x_2636:
[----:B------:R-:W-:Y:S05]  /*1ca0*/  BSYNC B0 ;  /* 0x0000000000007941 */ /* 0x000fea0003800000 */
.L_x_2635:
        /* <DEDUP_REMOVED lines=38> */
.L_x_2638:
[----:B------:R-:W-:Y:S05]  /*1f10*/  BSYNC B0 ;  /* 0x0000000000007941 */ /* 0x000fea0003800000 */
.L_x_2637:
        /* <DEDUP_REMOVED lines=38> */
.L_x_2640:
[----:B------:R-:W-:Y:S05]  /*2180*/  BSYNC B0 ;  /* 0x0000000000007941 */ /* 0x000fea0003800000 */
.L_x_2639:
        /* <DEDUP_REMOVED lines=38> */
.L_x_2642:
[----:B------:R-:W-:Y:S05]  /*23f0*/  BSYNC B0 ;  /* 0x0000000000007941 */ /* 0x000fea0003800000 */
.L_x_2641:
        /* <DEDUP_REMOVED lines=38> */
.L_x_2644:
[----:B------:R-:W-:Y:S05]  /*2660*/  BSYNC B0 ;  /* 0x0000000000007941 */ /* 0x000fea0003800000 */
.L_x_2643:
        /* <DEDUP_REMOVED lines=40> */
.L_x_2646:
[----:B------:R-:W-:Y:S05]  /*28f0*/  BSYNC B0 ;  /* 0x0000000000007941 */ /* 0x000fea0003800000 */
.L_x_2645:
        /* <DEDUP_REMOVED lines=33> */
.L_x_2648:
[----:B------:R-:W-:Y:S05]  /*2b10*/  BSYNC B0 ;  /* 0x0000000000007941 */ /* 0x000fea0003800000 */
.L_x_2647:
        /* <DEDUP_REMOVED lines=33> */
.L_x_2650:
[----:B------:R-:W-:Y:S05]  /*2d30*/  BSYNC B0 ;  /* 0x0000000000007941 */ /* 0x000fea0003800000 */
.L_x_2649:
        /* <DEDUP_REMOVED lines=33> */
.L_x_2652:
[----:B------:R-:W-:Y:S05]  /*2f50*/  BSYNC B0 ;  /* 0x0000000000007941 */ /* 0x000fea0003800000 */
.L_x_2651:
        /* <DEDUP_REMOVED lines=33> */
.L_x_2654:
[----:B------:R-:W-:Y:S05]  /*3170*/  BSYNC B0 ;  /* 0x0000000000007941 */ /* 0x000fea0003800000 */
.L_x_2653:
        /* <DEDUP_REMOVED lines=33> */
.L_x_2656:
[----:B------:R-:W-:Y:S05]  /*3390*/  BSYNC B0 ;  /* 0x0000000000007941 */ /* 0x000fea0003800000 */
.L_x_2655:
[----:B------:R-:W-:Y:S01]  /*33a0*/  FFMA.FTZ R21, R91, R79, R22 ;  /* 0x0000004f5b157223 */ /* 0x000fe20000010016 */
[----:B------:R-:W-:Y:S01]  /*33b0*/  BAR.SYNC.DEFER_BLOCKING 0x0 ;  /* 0x0000000000007b1d */ /* 0x000fe20000010000 */
[----:B------:R-:W-:Y:S02]  /*33c0*/  FMUL.FTZ R44, R76, UR4 ;  /* 0x000000044c2c7c20 */ /* 0x000fe40008410000 */
[----:B----4-:R-:W-:Y:S02]  /*33d0*/  FFMA.FTZ R0, R84, R72, R21 ;  /* 0x0000004854007223 */ /* 0x010fe40000010015 */
        /* <DEDUP_REMOVED lines=16> */
[----:B0-----:R-:W-:Y:S01]  /*34e0*/  HFMA2.MMA R67, -RZ, RZ, 0, 0 ;  /* 0x00000000ff437435 */ /* 0x001fe200000001ff */
[----:B------:R-:W-:Y:S01]  /*34f0*/  FMUL.FTZ R2, R96, R14 ;  /* 0x0000000e60027220 */ /* 0x000fe20000410000 */
[----:B------:R-:W-:Y:S01]  /*3500*/  UMOV UR7, URZ ;  /* 0x0000003f00077c82 */ /* 0x000fe20008000000 */
[----:B------:R-:W-:Y:S01]  /*3510*/  FMUL.FTZ R218, R97, R13 ;  /* 0x0000000d61da7220 */ /* 0x000fe20000410000 */
[----:B------:R-:W-:Y:S01]  /*3520*/  UMOV UR8, URZ ;  /* 0x0000003f00087c82 */ /* 0x000fe20008000000 */
[----:B------:R-:W-:Y:S01]  /*3530*/  FMUL.FTZ R217, R98, R12 ;  /* 0x0000000c62d97220 */ /* 0x000fe20000410000 */
[----:B------:R-:W-:Y:S01]  /*3540*/  UMOV UR9, URZ ;  /* 0x0000003f00097c82 */ /* 0x000fe20008000000 */
        /* <DEDUP_REMOVED lines=13> */
.L_x_2758:
[----:B------:R-:W-:Y:S02]  /*3620*/  ULDC.64 UR38, c[0x0][0x180] ;  /* 0x0000600000267ab9 */ /* 0x000fe40000000a00 */
[----:B------:R-:W-:-:S02]  /*3630*/  UIMAD UR30, UR17, UR38, URZ ;  /* 0x00000026111e72a4 */ /* 0x000fc4000f8e023f */
[----:B------:R-:W-:Y:S02]  /*3640*/  UIMAD.WIDE.U32 UR28, UR16, UR38, URZ ;  /* 0x00000026101c72a5 */ /* 0x000fe4000f8e003f */
[----:B------:R-:W-:Y:S02]  /*3650*/  UIMAD UR38, UR16, UR39, UR30 ;  /* 0x00000027102672a4 */ /* 0x000fe4000f8e021e */
[----:B------:R-:W-:Y:S02]  /*3660*/  USHF.R.S32.HI UR37, URZ, 0x1f, UR7 ;  /* 0x0000001f3f257899 */ /* 0x000fe40008011407 */
[----:B------:R-:W-:Y:S02]  /*3670*/  ULDC.64 UR30, c[0x0][0x188] ;  /* 0x00006200001e7ab9 */ /* 0x000fe40000000a00 */
[----:B------:R-:W-:Y:S02]  /*3680*/  UIADD3 UR29, UR29, UR38, URZ ;  /* 0x000000261d1d7290 */ /* 0x000fe4000fffe03f */
[----:B------:R-:W-:Y:S01]  /*3690*/  UIMAD UR38, UR37, UR30, URZ ;  /* 0x0000001e252672a4 */ /* 0x000fe2000f8e023f */
[----:B------:R-:W-:Y:S01]  /*36a0*/  SHF.L.U32 R20, R19, 0x2, RZ ;  /* 0x0000000213147819 */ /* 0x000fe200000006ff */
[----:B------:R-:W-:-:S02]  /*36b0*/  ULDC.64 UR40, c[0x0][0x198] ;  /* 0x0000660000287ab9 */ /* 0x000fc40000000a00 */
[----:B------:R-:W-:Y:S02]  /*36c0*/  UIMAD UR38, UR7, UR31, UR38 ;  /* 0x0000001f072672a4 */ /* 0x000fe4000f8e0226 */
[----:B------:R-:W-:-:S03]  /*36d0*/  UIMAD.WIDE.U32 UR30, UR7, UR30, UR28 ;  /* 0x0000001e071e72a5 */ /* 0x000fc6000f8e001c */
        /* <DEDUP_REMOVED lines=9> */
[----:B------:R-:W-:Y:S01]  /*3770*/  LOP3.LUT R20, R20, 0xffffff80, RZ, 0xc0, !PT ;  /* 0xffffff8014147812 */ /* 0x000fe200078ec0ff */
[----:B------:R-:W-:Y:S02]  /*3780*/  UIMAD.WIDE.U32 UR28, UR7, UR38, URZ ;  /* 0x00000026071c72a5 */ /* 0x000fe4000f8e003f */
[----:B------:R-:W-:Y:S01]  /*3790*/  UIMAD UR30, UR7, UR39, UR30 ;  /* 0x00000027071e72a4 */ /* 0x000fe2000f8e021e */
[C---:B------:R-:W-:Y:S01]  /*37a0*/  LOP3.LUT R21, R20.reuse, 0x1f, R19, 0xf8, !PT ;  /* 0x0000001f14157812 */ /* 0x040fe200078ef813 */
[----:B------:R-:W-:Y:S02]  /*37b0*/  ULEA UR31, UP0, UR28, UR26, 0x2 ;  /* 0x0000001a1c1f7291 */ /* 0x000fe4000f80103f */
[----:B------:R-:W-:Y:S01]  /*37c0*/  UIADD3 UR29, UR29, UR30, URZ ;  /* 0x0000001e1d1d7290 */ /* 0x000fe2000fffe03f */
[----:B------:R-:W-:-:S03]  /*37d0*/  IADD3 R21, R20, R21, RZ ;  /* 0x0000001514157210 */ /* 0x000fc60007ffe0ff */
[----:B------:R-:W-:Y:S01]  /*37e0*/  ULEA.HI.X UR28, UR28, UR27, UR29, 0x2, UP0 ;  /* 0x0000001b1c1c7291 */ /* 0x000fe200080f141d */
[----:B------:R-:W-:-:S05]  /*37f0*/  MOV R32, UR31 ;  /* 0x0000001f00207c02 */ /* 0x000fca0008000f00 */
        /* <DEDUP_REMOVED lines=21> */
[----:B------:R-:W-:Y:S01]  /*3950*/  ULEA.HI.X UR29, UR30, UR29, UR31, 0x3, UP0 ;  /* 0x0000001d1e1d7291 */ /* 0x000fe200080f1c1f */
[C---:B------:R-:W-:Y:S02]  /*3960*/  LOP3.LUT P0, RZ, R19.reuse, 0x1f, RZ, 0xc0, !PT ;  /* 0x0000001f13ff7812 */ /* 0x040fe4000780c0ff */
[C---:B------:R-:W-:Y:S02]  /*3970*/  ISETP.NE.AND P1, PT, R19.reuse, RZ, PT ;  /* 0x000000ff1300720c */ /* 0x040fe40003f25270 */
[----:B------:R-:W-:Y:S02]  /*3980*/  MOV R127, 0x100 ;  /* 0x00000100007f7802 */ /* 0x000fe40000000f00 */
[----:B------:R-:W-:Y:S01]  /*3990*/  IADD3 R191, R19, 0x200, RZ ;  /* 0x0000020013bf7810 */ /* 0x000fe20007ffe0ff */
[----:B--2---:R-:W1:Y:S02]  /*39a0*/  R2UR UR38, R121 ;  /* 0x00000000792673c2 */ /* 0x004e6400000e0000 */
[----:B-1----:R-:W-:-:S02]  /*39b0*/  FMUL.FTZ R34, R14, UR38 ;  /* 0x000000260e227c20 */ /* 0x002fc40008410000 */
[----:B0-----:R-:W-:Y:S02]  /*39c0*/  FMUL.FTZ R32, R11, UR38 ;  /* 0x000000260b207c20 */ /* 0x001fe40008410000 */
[----:B------:R-:W-:Y:S02]  /*39d0*/  FMUL.RZ R35, R34, 0.15915493667125701904 ;  /* 0x3e22f98322237820 */ /* 0x000fe4000040c000 */
[----:B------:R-:W-:Y:S02]  /*39e0*/  FMUL.FTZ R34, R13, UR38 ;  /* 0x000000260d227c20 */ /* 0x000fe40008410000 */
[----:B------:R-:W-:Y:S01]  /*39f0*/  FMUL.RZ R33, R32, 0.15915493667125701904 ;  /* 0x3e22f98320217820 */ /* 0x000fe2000040c000 */
[----:B------:R-:W-:Y:S01]  /*3a00*/  MUFU.SIN R169, R35 ;  /* 0x0000002300a97308 */ /* 0x000fe20000000400 */
[----:B------:R-:W-:Y:S02]  /*3a10*/  FMUL.RZ R122, R34, 0.15915493667125701904 ;  /* 0x3e22f983227a7820 */ /* 0x000fe4000040c000 */
[----:B------:R-:W-:-:S02]  /*3a20*/  FMUL.FTZ R32, R18, UR38 ;  /* 0x0000002612207c20 */ /* 0x000fc40008410000 */
[----:B------:R-:W-:-:S03]  /*3a30*/  FMUL.FTZ R34, R12, UR38 ;  /* 0x000000260c227c20 */ /* 0x000fc60008410000 */
[----:B------:R0:W-:Y:S01]  /*3a40*/  MUFU.COS R168, R35 ;  /* 0x0000002300a87308 */ /* 0x0001e20000000000 */
[----:B------:R-:W-:-:S07]  /*3a50*/  FMUL.RZ R34, R34, 0.15915493667125701904 ;  /* 0x3e22f98322227820 */ /* 0x000fce000040c000 */
[----:B------:R-:W-:Y:S01]  /*3a60*/  MUFU.SIN R146, R34 ;  /* 0x0000002200927308 */ /* 0x000fe20000000400 */
[----:B0-----:R-:W-:Y:S02]  /*3a70*/  FMUL.RZ R35, R32, 0.15915493667125701904 ;  /* 0x3e22f98320237820 */ /* 0x001fe4000040c000 */
[----:B------:R-:W-:-:S04]  /*3a80*/  FMUL.FTZ R32, R17, UR38 ;  /* 0x0000002611207c20 */ /* 0x000fc80008410000 */
[----:B------:R-:W-:Y:S01]  /*3a90*/  FMUL.RZ R121, R32, 0.15915493667125701904 ;  /* 0x3e22f98320797820 */ /* 0x000fe2000040c000 */
[----:B------:R0:W-:Y:S01]  /*3aa0*/  MUFU.COS R147, R34 ;  /* 0x0000002200937308 */ /* 0x0001e20000000000 */
[----:B------:R-:W-:-:S07]  /*3ab0*/  FMUL.FTZ R32, R16, UR38 ;  /* 0x0000002610207c20 */ /* 0x000fce0008410000 */
[----:B------:R-:W-:Y:S01]  /*3ac0*/  MUFU.SIN R148, R122 ;  /* 0x0000007a00947308 */ /* 0x000fe20000000400 */
[----:B0-----:R-:W-:-:S07]  /*3ad0*/  FMUL.FTZ R34, R10, UR38 ;  /* 0x000000260a227c20 */ /* 0x001fce0008410000 */
        /* <DEDUP_REMOVED lines=13> */
[----:B------:R-:W-:Y:S08]  /*3bb0*/  MUFU.COS R145, R33 ;  /* 0x0000002100917308 */ /* 0x000ff00000000000 */
[----:B------:R-:W-:Y:S08]  /*3bc0*/  MUFU.SIN R33, R123 ;  /* 0x0000007b00217308 */ /* 0x000ff00000000400 */
[----:B------:R0:W-:Y:S08]  /*3bd0*/  MUFU.COS R32, R123 ;  /* 0x0000007b00207308 */ /* 0x0001f00000000000 */
[----:B------:R-:W-:Y:S01]  /*3be0*/  MUFU.SIN R153, R35 ;  /* 0x0000002300997308 */ /* 0x000fe20000000400 */
[----:B0-----:R-:W-:Y:S01]  /*3bf0*/  FMUL.RZ R123, R34, 0.15915493667125701904 ;  /* 0x3e22f983227b7820 */ /* 0x001fe2000040c000 */
[----:B------:R-:W-:-:S06]  /*3c00*/  MOV R34, UR28 ;  /* 0x0000001c00227c02 */ /* 0x000fcc0008000f00 */
[----:B------:R0:W-:Y:S01]  /*3c10*/  MUFU.COS R152, R35 ;  /* 0x0000002300987308 */ /* 0x0001e20000000000 */
[----:B------:R-:W1:Y:S07]  /*3c20*/  R2UR UR37, R120 ;  /* 0x00000000782573c2 */ /* 0x000e6e00000e0000 */
[----:B------:R-:W-:Y:S01]  /*3c30*/  MUFU.SIN R140, R121 ;  /* 0x00000079008c7308 */ /* 0x000fe20000000400 */
[----:B0-----:R-:W-:-:S06]  /*3c40*/  MOV R35, UR29 ;  /* 0x0000001d00237c02 */ /* 0x001fcc0008000f00 */
[----:B------:R-:W2:Y:S01]  /*3c50*/  LDG.E.64 R34, [R34.64] ;  /* 0x0000002022227981 */ /* 0x000ea2000c1e1b00 */
[----:B------:R0:W-:Y:S08]  /*3c60*/  MUFU.COS R141, R121 ;  /* 0x00000079008d7308 */ /* 0x0001f00000000000 */
[----:B------:R-:W-:Y:S01]  /*3c70*/  MUFU.SIN R155, R122 ;  /* 0x0000007a009b7308 */ /* 0x000fe20000000400 */
[----:B0-----:R-:W-:-:S04]  /*3c80*/  FMUL.FTZ R121, R7, UR38 ;  /* 0x0000002607797c20 */ /* 0x001fc80008410000 */
[----:B------:R-:W-:Y:S02]  /*3c90*/  FMUL.RZ R124, R121, 0.15915493667125701904 ;  /* 0x3e22f983797c7820 */ /* 0x000fe4000040c000 */
[----:B------:R-:W-:Y:S01]  /*3ca0*/  FMUL.FTZ R121, R6, UR38 ;  /* 0x0000002606797c20 */ /* 0x000fe20008410000 */
[----:B------:R0:W-:Y:S01]  /*3cb0*/  MUFU.COS R154, R122 ;  /* 0x0000007a009a7308 */ /* 0x0001e20000000000 */
[----:B------:R-:W-:-:S07]  /*3cc0*/  UIADD3 UR28, UR21, -0x1, URZ ;  /* 0xffffffff151c7890 */ /* 0x000fce000fffe03f */
[----:B------:R-:W-:Y:S01]  /*3cd0*/  MUFU.SIN R159, R124 ;  /* 0x0000007c009f7308 */ /* 0x000fe20000000400 */
[----:B0-----:R-:W-:-:S07]  /*3ce0*/  FMUL.RZ R122, R121, 0.15915493667125701904 ;  /* 0x3e22f983797a7820 */ /* 0x001fce000040c000 */
[----:B------:R0:W-:Y:S01]  /*3cf0*/  MUFU.COS R158, R124 ;  /* 0x0000007c009e7308 */ /* 0x0001e20000000000 */
[----:B------:R-:W-:Y:S01]  /*3d00*/  FMUL.FTZ R121, R5, UR38 ;  /* 0x0000002605797c20 */ /* 0x000fe20008410000 */
[----:B------:R-:W-:-:S06]  /*3d10*/  ULEA.HI UR29, UR28, UR28, URZ, 0x1 ;  /* 0x0000001c1c1d7291 */ /* 0x000fcc000f8f083f */
[----:B------:R-:W-:Y:S01]  /*3d20*/  MUFU.SIN R157, R123 ;  /* 0x0000007b009d7308 */ /* 0x000fe20000000400 */
[----:B0-----:R-:W-:-:S04]  /*3d30*/  MOV R124, UR21 ;  /* 0x00000015007c7c02 */ /* 0x001fc80008000f00 */
[----:B------:R-:W-:-:S03]  /*3d40*/  ISETP.LT.OR P0, PT, R124, 0x2, P0 ;  /* 0x000000027c00780c */ /* 0x000fc60000701670 */
[----:B------:R0:W-:Y:S01]  /*3d50*/  MUFU.COS R156, R123 ;  /* 0x0000007b009c7308 */ /* 0x0001e20000000000 */
[----:B------:R-:W-:Y:S01]  /*3d60*/  ULOP3.LUT UR29, UR29, 0xfffffe, URZ, 0xc0, !UPT ;  /* 0x00fffffe1d1d7892 */ /* 0x000fe2000f8ec03f */
[----:B-1----:R-:W-:Y:S01]  /*3d70*/  MOV R137, UR37 ;  /* 0x0000002500897c02 */ /* 0x002fe20008000f00 */
[----:B0-----:R-:W-:Y:S02]  /*3d80*/  FMUL.RZ R123, R121, 0.15915493667125701904 ;  /* 0x3e22f983797b7820 */ /* 0x001fe4000040c000 */
[----:B------:R-:W-:-:S03]  /*3d90*/  FMUL.FTZ R121, R4, UR38 ;  /* 0x0000002604797c20 */ /* 0x000fc60008410000 */
[----:B------:R-:W-:Y:S01]  /*3da0*/  MUFU.SIN R161, R122 ;  /* 0x0000007a00a17308 */ /* 0x000fe20000000400 */
[----:B------:R-:W-:Y:S01]  /*3db0*/  SHF.L.U32 R120, R19, 0x3, RZ ;  /* 0x0000000313787819 */ /* 0x000fe200000006ff */
[----:B------:R-:W-:Y:S01]  /*3dc0*/  UIADD3 UR29, UR28, -UR29, URZ ;  /* 0x8000001d1c1d7290 */ /* 0x000fe2000fffe03f */
[----:B------:R-:W-:-:S05]  /*3dd0*/  FMUL.RZ R121, R121, 0.15915493667125701904 ;  /* 0x3e22f98379797820 */ /* 0x000fca000040c000 */
[----:B------:R0:W-:Y:S01]  /*3de0*/  MUFU.COS R160, R122 ;  /* 0x0000007a00a07308 */ /* 0x0001e20000000000 */
[----:B------:R-:W-:Y:S01]  /*3df0*/  FMUL.FTZ R137, R137, 1.4426950216293334961 ;  /* 0x3fb8aa3b89897820 */ /* 0x000fe20000410000 */
[----:B0-----:R-:W-:-:S06]  /*3e00*/  MOV R122, UR21 ;  /* 0x00000015007a7c02 */ /* 0x001fcc0008000f00 */
[----:B------:R-:W-:Y:S01]  /*3e10*/  MUFU.SIN R163, R123 ;  /* 0x0000007b00a37308 */ /* 0x000fe20000000400 */
[----:B------:R-:W-:-:S07]  /*3e20*/  @!P0 IADD3 R122, R122, -0x2, RZ ;  /* 0xfffffffe7a7a8810 */ /* 0x000fce0007ffe0ff */
[----:B------:R0:W-:Y:S01]  /*3e30*/  MUFU.COS R162, R123 ;  /* 0x0000007b00a27308 */ /* 0x0001e20000000000 */
[----:B------:R-:W-:-:S07]  /*3e40*/  FMUL.FTZ R125, R137, R14 ;  /* 0x0000000e897d7220 */ /* 0x000fce0000410000 */
[----:B------:R-:W-:Y:S01]  /*3e50*/  MUFU.SIN R165, R121 ;  /* 0x0000007900a57308 */ /* 0x000fe20000000400 */
[----:B0-----:R-:W-:-:S07]  /*3e60*/  MOV R123, c[0x0][0x16c] ;  /* 0x00005b00007b7a02 */ /* 0x001fce0000000f00 */
[----:B------:R0:W-:Y:S01]  /*3e70*/  MUFU.COS R164, R121 ;  /* 0x0000007900a47308 */ /* 0x0001e20000000000 */
[----:B------:R-:W-:Y:S01]  /*3e80*/  @!P0 IMAD R192, R122, R123, UR7 ;  /* 0x000000077ac08e24 */ /* 0x000fe2000f8e027b */
[----:B0-----:R-:W-:Y:S02]  /*3e90*/  LOP3.LUT R121, R120, 0xffffff00, RZ, 0xc0, !PT ;  /* 0xffffff0078797812 */ /* 0x001fe400078ec0ff */
[----:B------:R-:W-:Y:S02]  /*3ea0*/  MOV R120, UR29 ;  /* 0x0000001d00787c02 */ /* 0x000fe40008000f00 */
[----:B------:R-:W-:Y:S02]  /*3eb0*/  IADD3 R123, R121, R252, RZ ;  /* 0x000000fc797b7210 */ /* 0x000fe40007ffe0ff */
[----:B------:R0:W1:Y:S01]  /*3ec0*/  MUFU.EX2 R190, R125 ;  /* 0x0000007d00be7308 */ /* 0x0000620000000800 */
[----:B------:R-:W-:Y:S01]  /*3ed0*/  @!P1 IMAD R191, R120, R127, UR7 ;  /* 0x0000000778bf9e24 */ /* 0x000fe2000f8e027f */
[----:B------:R-:W-:-:S02]  /*3ee0*/  IADD3 R120, R123, 0x20, RZ ;  /* 0x000000207b787810 */ /* 0x000fc40007ffe0ff */
[C---:B------:R-:W-:Y:S02]  /*3ef0*/  IADD3 R122, R123.reuse, 0x40, RZ ;  /* 0x000000407b7a7810 */ /* 0x040fe40007ffe0ff */
[C---:B------:R-:W-:Y:S02]  /*3f00*/  IADD3 R124, R123.reuse, 0x60, RZ ;  /* 0x000000607b7c7810 */ /* 0x040fe40007ffe0ff */
[C---:B------:R-:W-:Y:S02]  /*3f10*/  IADD3 R126, R123.reuse, 0x80, RZ ;  /* 0x000000807b7e7810 */ /* 0x040fe40007ffe0ff */
[C---:B------:R-:W-:Y:S02]  /*3f20*/  IADD3 R128, R123.reuse, 0xa0, RZ ;  /* 0x000000a07b807810 */ /* 0x040fe40007ffe0ff */
[C---:B------:R-:W-:Y:S02]  /*3f30*/  IADD3 R130, R123.reuse, 0xc0, RZ ;  /* 0x000000c07b827810 */ /* 0x040fe40007ffe0ff */
[----:B------:R-:W-:Y:S01]  /*3f40*/  IADD3 R132, R123, 0xe0, RZ ;  /* 0x000000e07b847810 */ /* 0x000fe20007ffe0ff */
[C---:B0-----:R-:W-:Y:S01]  /*3f50*/  IMAD R125, R252.reuse, 0x7, R123 ;  /* 0x00000007fc7d7824 */ /* 0x041fe200078e027b */
[----:B------:R-:W-:-:S02]  /*3f60*/  LEA R134, R252, R121, 0x3 ;  /* 0x00000079fc867211 */ /* 0x000fc400078e18ff */
[-C--:B------:R-:W-:Y:S02]  /*3f70*/  LEA.HI.SX32 R120, R120, R123.reuse, 0x1b ;  /* 0x0000007b78787211 */ /* 0x080fe400078fdaff */
[-C--:B------:R-:W-:Y:S02]  /*3f80*/  LEA.HI.SX32 R122, R122, R123.reuse, 0x1b ;  /* 0x0000007b7a7a7211 */ /* 0x080fe400078fdaff */
[-C--:B------:R-:W-:Y:S02]  /*3f90*/  LEA.HI.SX32 R124, R124, R123.reuse, 0x1b ;  /* 0x0000007b7c7c7211 */ /* 0x080fe400078fdaff */
[-C--:B------:R-:W-:Y:S02]  /*3fa0*/  LEA.HI.SX32 R126, R126, R123.reuse, 0x1b ;  /* 0x0000007b7e7e7211 */ /* 0x080fe400078fdaff */
[-C--:B------:R-:W-:Y:S02]  /*3fb0*/  LEA.HI.SX32 R128, R128, R123.reuse, 0x1b ;  /* 0x0000007b80807211 */ /* 0x080fe400078fdaff */
[----:B------:R-:W-:-:S02]  /*3fc0*/  LEA.HI.SX32 R130, R130, R123, 0x1b ;  /* 0x0000007b82827211 */ /* 0x000fc400078fdaff */
[-C--:B------:R-:W-:Y:S02]  /*3fd0*/  LEA.HI.SX32 R121, R132, R123.reuse, 0x1b ;  /* 0x0000007b84797211 */ /* 0x080fe400078fdaff */
[----:B------:R-:W-:Y:S02]  /*3fe0*/  LEA.HI.SX32 R123, R123, R123, 0x1b ;  /* 0x0000007b7b7b7211 */ /* 0x000fe400078fdaff */
[C---:B------:R-:W-:Y:S02]  /*3ff0*/  IADD3 R127, R125.reuse, 0x1, RZ ;  /* 0x000000017d7f7810 */ /* 0x040fe40007ffe0ff */
[C---:B------:R-:W-:Y:S01]  /*4000*/  IADD3 R129, R125.reuse, 0x2, RZ ;  /* 0x000000027d817810 */ /* 0x040fe20007ffe0ff */
[----:B---3--:R-:W-:Y:S01]  /*4010*/  STS.128 [R123.X16], R20 ;  /* 0x000000147b007388 */ /* 0x008fe2000000cc00 */
[C---:B------:R-:W-:Y:S02]  /*4020*/  IADD3 R131, R125.reuse, 0x3, RZ ;  /* 0x000000037d837810 */ /* 0x040fe40007ffe0ff */
[C---:B------:R-:W-:Y:S01]  /*4030*/  IADD3 R183, R125.reuse, 0x6, RZ ;  /* 0x000000067db77810 */ /* 0x040fe20007ffe0ff */
[----:B----4-:R0:W-:Y:S01]  /*4040*/  STS.128 [R120.X16+0x200], R24 ;  /* 0x0002001878007388 */ /* 0x0101e2000000cc00 */
[----:B------:R-:W-:-:S02]  /*4050*/  IADD3 R189, R125, 0x7, RZ ;  /* 0x000000077dbd7810 */ /* 0x000fc40007ffe0ff */
[C---:B------:R-:W-:Y:S01]  /*4060*/  IADD3 R133, R125.reuse, 0x4, RZ ;  /* 0x000000047d857810 */ /* 0x040fe20007ffe0ff */
[----:B------:R-:W-:Y:S01]  /*4070*/  STS.128 [R122.X16+0x400], R28 ;  /* 0x0004001c7a007388 */ /* 0x000fe2000000cc00 */
[----:B------:R-:W-:Y:S02]  /*4080*/  IADD3 R135, R125, 0x5, RZ ;  /* 0x000000057d877810 */ /* 0x000fe40007ffe0ff */
[-C--:B------:R-:W-:Y:S01]  /*4090*/  LEA.HI.SX32 R184, R127, R134.reuse, 0x1b ;  /* 0x000000867fb87211 */ /* 0x080fe200078fdaff */
[----:B------:R3:W-:Y:S01]  /*40a0*/  STS.128 [R124.X16+0x600], R100 ;  /* 0x000600647c007388 */ /* 0x0007e2000000cc00 */
[-C--:B------:R-:W-:Y:S02]  /*40b0*/  LEA.HI.SX32 R185, R129, R134.reuse, 0x1b ;  /* 0x0000008681b97211 */ /* 0x080fe400078fdaff */
[----:B------:R-:W-:Y:S01]  /*40c0*/  LEA.HI.SX32 R186, R131, R134, 0x1b ;  /* 0x0000008683ba7211 */ /* 0x000fe200078fdaff */
[----:B------:R-:W-:Y:S01]  /*40d0*/  FMUL.FTZ R131, R137, R16 ;  /* 0x0000001089837220 */ /* 0x000fe20000410000 */
[-C--:B------:R-:W-:Y:S01]  /*40e0*/  LEA.HI.SX32 R127, R183, R134.reuse, 0x1b ;  /* 0x00000086b77f7211 */ /* 0x080fe200078fdaff */
[----:B------:R-:W-:Y:S01]  /*40f0*/  STS.128 [R126.X16+0x800], R104 ;  /* 0x000800687e007388 */ /* 0x000fe2000000cc00 */
[----:B------:R-:W-:Y:S01]  /*4100*/  LEA.HI.SX32 R129, R189, R134, 0x1b ;  /* 0x00000086bd817211 */ /* 0x000fe200078fdaff */
[C---:B-1----:R-:W-:Y:S01]  /*4110*/  FMUL.FTZ R168, R190.reuse, R168 ;  /* 0x000000a8bea87220 */ /* 0x042fe20000410000 */
[-C--:B------:R-:W-:Y:S01]  /*4120*/  LEA.HI.SX32 R187, R133, R134.reuse, 0x1b ;  /* 0x0000008685bb7211 */ /* 0x080fe200078fdaff */
[----:B------:R-:W-:Y:S01]  /*4130*/  STS.128 [R128.X16+0xa00], R108 ;  /* 0x000a006c80007388 */ /* 0x000fe2000000cc00 */
[----:B------:R-:W-:Y:S01]  /*4140*/  LEA.HI.SX32 R188, R135, R134, 0x1b ;  /* 0x0000008687bc7211 */ /* 0x000fe200078fdaff */
[----:B------:R-:W-:Y:S01]  /*4150*/  FMUL.FTZ R169, R190, R169 ;  /* 0x000000a9bea97220 */ /* 0x000fe20000410000 */
[----:B0-----:R-:W-:-:S02]  /*4160*/  SHF.L.U32 R26, R191, 0x3, RZ ;  /* 0x00000003bf1a7819 */ /* 0x001fc400000006ff */
[----:B---3--:R-:W-:Y:S01]  /*4170*/  LEA.HI.SX32 R100, R125, R125, 0x1b ;  /* 0x0000007d7d647211 */ /* 0x008fe200078fdaff */
[----:B------:R-:W-:Y:S01]  /*4180*/  STS.128 [R130.X16+0xc00], R112 ;  /* 0x000c007082007388 */ /* 0x000fe2000000cc00 */
[----:B------:R0:W-:Y:S03]  /*4190*/  MUFU.EX2 R183, R131 ;  /* 0x0000008300b77308 */ /* 0x0001e60000000800 */
[----:B------:R-:W-:Y:S01]  /*41a0*/  STS.128 [R121.X16+0xe00], R116 ;  /* 0x000e007479007388 */ /* 0x000fe2000000cc00 */
[----:B------:R-:W-:-:S06]  /*41b0*/  NOP ;  /* 0x0000000000007918 */ /* 0x000fcc0000000000 */
[----:B------:R-:W1:Y:S01]  /*41c0*/  LDS.128 R100, [R100.X16] ;  /* 0x0000000064647984 */ /* 0x000e62000000cc00 */
[----:B------:R-:W-:-:S03]  /*41d0*/  FMUL.FTZ R151, R137, R13 ;  /* 0x0000000d89977220 */ /* 0x000fc60000410000 */
[----:B------:R-:W3:Y:S04]  /*41e0*/  LDS.128 R104, [R184.X16+0x10] ;  /* 0x00001000b8687984 */ /* 0x000ee8000000cc00 */
[----:B------:R-:W4:Y:S04]  /*41f0*/  LDS.128 R108, [R185.X16+0x20] ;  /* 0x00002000b96c7984 */ /* 0x000f28000000cc00 */
[----:B------:R-:W1:Y:S04]  /*4200*/  LDS.128 R112, [R186.X16+0x30] ;  /* 0x00003000ba707984 */ /* 0x000e68000000cc00 */
[----:B------:R-:W1:Y:S04]  /*4210*/  LDS.128 R116, [R187.X16+0x40] ;  /* 0x00004000bb747984 */ /* 0x000e68000000cc00 */
[----:B------:R-:W1:Y:S04]  /*4220*/  LDS.128 R120, [R188.X16+0x50] ;  /* 0x00005000bc787984 */ /* 0x000e68000000cc00 */
[----:B------:R-:W1:Y:S04]  /*4230*/  LDS.128 R124, [R127.X16+0x60] ;  /* 0x000060007f7c7984 */ /* 0x000e68000000cc00 */
[----:B0-----:R-:W0:Y:S04]  /*4240*/  LDS.128 R128, [R129.X16+0x70] ;  /* 0x0000700081807984 */ /* 0x001e28000000cc00 */
[----:B------:R0:W-:Y:S01]  /*4250*/  STS.64 [R26+0x9880], R168 ;  /* 0x009880a81a007388 */ /* 0x0001e20000000a00 */
[C---:B------:R-:W-:Y:S01]  /*4260*/  FMUL.FTZ R172, R137.reuse, R17 ;  /* 0x0000001189ac7220 */ /* 0x040fe20000410000 */
[----:B------:R-:W0:Y:S01]  /*4270*/  MUFU.EX2 R151, R151 ;  /* 0x0000009700977308 */ /* 0x000e220000000800 */
[C---:B------:R-:W-:Y:S01]  /*4280*/  FMUL.FTZ R150, R137.reuse, R12 ;  /* 0x0000000c89967220 */ /* 0x040fe20000410000 */
[----:B------:R-:W-:Y:S01]  /*4290*/  MOV R29, 0x10 ;  /* 0x00000010001d7802 */ /* 0x000fe20000000f00 */
[----:B------:R-:W-:-:S05]  /*42a0*/  FMUL.FTZ R167, R137, R11 ;  /* 0x0000000b89a77220 */ /* 0x000fca0000410000 */
[----:B------:R-:W0:Y:S01]  /*42b0*/  MUFU.EX2 R172, R172 ;  /* 0x000000ac00ac7308 */ /* 0x000e220000000800 */
[C---:B------:R-:W-:Y:S02]  /*42c0*/  FMUL.FTZ R171, R137.reuse, R18 ;  /* 0x0000001289ab7220 */ /* 0x040fe40000410000 */
[C---:B------:R-:W-:Y:S01]  /*42d0*/  FMUL.FTZ R21, R137.reuse, R9 ;  /* 0x0000000989157220 */ /* 0x040fe20000410000 */
[----:B------:R-:W-:Y:S01]  /*42e0*/  MOV R133, RZ ;  /* 0x000000ff00857202 */ /* 0x000fe20000000f00 */
[----:B------:R-:W-:Y:S01]  /*42f0*/  CS2R R134, SRZ ;  /* 0x0000000000867805 */ /* 0x000fe2000001ff00 */
[----:B------:R-:W-:Y:S02]  /*4300*/  MOV R132, 0x3f800000 ;  /* 0x3f80000000847802 */ /* 0x000fe40000000f00 */
[----:B------:R-:W0:Y:S01]  /*4310*/  MUFU.EX2 R150, R150 ;  /* 0x0000009600967308 */ /* 0x000e220000000800 */
[----:B------:R-:W-:Y:S01]  /*4320*/  @!P0 IMAD.WIDE R28, R192, R29, UR10 ;  /* 0x0000000ac01c8e25 */ /* 0x000fe2000f8e021d */
[----:B------:R-:W-:Y:S03]  /*4330*/  BAR.SYNC.DEFER_BLOCKING 0x0 ;  /* 0x0000000000007b1d */ /* 0x000fe60000010000 */
[----:B------:R-:W-:-:S02]  /*4340*/  FMUL.FTZ R30, R137, R8 ;  /* 0x00000008891e7220 */ /* 0x000fc40000410000 */
[----:B------:R-:W-:Y:S01]  /*4350*/  FMUL.FTZ R20, R137, R10 ;  /* 0x0000000a89147220 */ /* 0x000fe20000410000 */
[----:B------:R-:W0:Y:S08]  /*4360*/  MUFU.EX2 R167, R167 ;  /* 0x000000a700a77308 */ /* 0x000e300000000800 */
[----:B------:R0:W-:Y:S08]  /*4370*/  MUFU.EX2 R191, R21 ;  /* 0x0000001500bf7308 */ /* 0x0001f00000000800 */
[----:B------:R-:W1:Y:S01]  /*4380*/  MUFU.EX2 R171, R171 ;  /* 0x000000ab00ab7308 */ /* 0x000e620000000800 */
[----:B0-----:R-:W-:Y:S01]  /*4390*/  FMUL.FTZ R21, R151, R148 ;  /* 0x0000009497157220 */ /* 0x001fe20000410000 */
[----:B------:R0:W5:Y:S06]  /*43a0*/  @!P0 LDG.E.128 R132, [R28.64] ;  /* 0x000000201c848981 */ /* 0x00016c000c1e1d00 */
[----:B------:R1:W-:Y:S01]  /*43b0*/  MUFU.EX2 R192, R30 ;  /* 0x0000001e00c07308 */ /* 0x0003e20000000800 */
[----:B0-----:R-:W-:-:S02]  /*43c0*/  FMUL.FTZ R28, R172, R141 ;  /* 0x0000008dac1c7220 */ /* 0x001fc40000410000 */
[----:B------:R-:W-:-:S05]  /*43d0*/  FMUL.FTZ R141, R2, R21 ;  /* 0x00000015028d7220 */ /* 0x000fca0000410000 */
[----:B------:R0:W-:Y:S01]  /*43e0*/  MUFU.EX2 R190, R20 ;  /* 0x0000001400be7308 */ /* 0x0001e20000000800 */
[----:B-1----:R-:W-:Y:S02]  /*43f0*/  FMUL.FTZ R30, R183, R139 ;  /* 0x0000008bb71e7220 */ /* 0x002fe40000410000 */
[----:B------:R-:W-:Y:S02]  /*4400*/  FMUL.FTZ R139, RZ, R21 ;  /* 0x00000015ff8b7220 */ /* 0x000fe40000410000 */
[----:B0-----:R-:W-:-:S04]  /*4410*/  FMUL.FTZ R20, R151, R149 ;  /* 0x0000009597147220 */ /* 0x001fc80000410000 */
[-C--:B------:R-:W-:Y:S02]  /*4420*/  FFMA.FTZ R139, R2, R20.reuse, -R139 ;  /* 0x00000014028b7223 */ /* 0x080fe4000001088b */
[----:B------:R-:W-:Y:S02]  /*4430*/  FFMA.FTZ R141, RZ, R20, R141 ;  /* 0x00000014ff8d7223 */ /* 0x000fe4000001008d */
[----:B------:R-:W-:Y:S02]  /*4440*/  FMUL.FTZ R29, R172, R140 ;  /* 0x0000008cac1d7220 */ /* 0x000fe40000410000 */
[----:B------:R-:W-:Y:S02]  /*4450*/  FMUL.FTZ R23, R150, R146 ;  /* 0x0000009296177220 */ /* 0x000fe40000410000 */
[----:B------:R-:W-:Y:S02]  /*4460*/  FADD.FTZ R140, R218, R139 ;  /* 0x0000008bda8c7221 */ /* 0x000fe40000010000 */
[----:B------:R-:W-:-:S02]  /*4470*/  FADD.FTZ R141, RZ, R141 ;  /* 0x0000008dff8d7221 */ /* 0x000fc40000010000 */
[----:B------:R-:W-:Y:S02]  /*4480*/  FMUL.FTZ R25, R167, R144 ;  /* 0x00000090a7197220 */ /* 0x000fe40000410000 */
[----:B------:R-:W-:Y:S02]  /*4490*/  FMUL.FTZ R22, R150, R147 ;  /* 0x0000009396167220 */ /* 0x000fe40000410000 */
[C---:B------:R-:W-:Y:S02]  /*44a0*/  FMUL.FTZ R26, R171.reuse, R143 ;  /* 0x0000008fab1a7220 */ /* 0x040fe40000410000 */
[----:B------:R-:W-:Y:S02]  /*44b0*/  FMUL.FTZ R27, R171, R142 ;  /* 0x0000008eab1b7220 */ /* 0x000fe40000410000 */
[----:B------:R-:W-:Y:S02]  /*44c0*/  FMUL.FTZ R144, R23, R140 ;  /* 0x0000008c17907220 */ /* 0x000fe40000410000 */
[----:B------:R-:W-:-:S02]  /*44d0*/  FMUL.FTZ R142, R137, R6 ;  /* 0x00000006898e7220 */ /* 0x000fc40000410000 */
[-C--:B------:R-:W-:Y:S02]  /*44e0*/  FMUL.FTZ R143, R23, R141.reuse ;  /* 0x0000008d178f7220 */ /* 0x080fe40000410000 */
[C---:B------:R-:W-:Y:S02]  /*44f0*/  FFMA.FTZ R144, R22.reuse, R141, R144 ;  /* 0x0000008d16907223 */ /* 0x040fe40000010090 */
[----:B------:R-:W-:Y:S01]  /*4500*/  FFMA.FTZ R140, R22, R140, -R143 ;  /* 0x0000008c168c7223 */ /* 0x000fe2000001088f */
[----:B------:R-:W0:Y:S01]  /*4510*/  MUFU.EX2 R142, R142 ;  /* 0x0000008e008e7308 */ /* 0x000e220000000800 */
[----:B------:R-:W-:Y:S02]  /*4520*/  FADD.FTZ R144, RZ, R144 ;  /* 0x00000090ff907221 */ /* 0x000fe40000010000 */
[----:B------:R-:W-:Y:S02]  /*4530*/  FMUL.FTZ R136, R3, UR38 ;  /* 0x0000002603887c20 */ /* 0x000fe40008410000 */
[----:B------:R-:W-:-:S02]  /*4540*/  FADD.FTZ R140, R217, R140 ;  /* 0x0000008cd98c7221 */ /* 0x000fc40000010000 */
[----:B------:R-:W-:Y:S02]  /*4550*/  FMUL.FTZ R31, R183, R138 ;  /* 0x0000008ab71f7220 */ /* 0x000fe40000410000 */
[C---:B------:R-:W-:Y:S02]  /*4560*/  FMUL.FTZ R189, R137.reuse, R15 ;  /* 0x0000000f89bd7220 */ /* 0x040fe40000410000 */
[----:B------:R-:W-:Y:S02]  /*4570*/  FMUL.FTZ R148, R137, R7 ;  /* 0x0000000789947220 */ /* 0x000fe40000410000 */
[----:B------:R-:W-:Y:S02]  /*4580*/  FMUL.FTZ R24, R167, R145 ;  /* 0x00000091a7187220 */ /* 0x000fe40000410000 */
[C---:B------:R-:W-:Y:S02]  /*4590*/  FMUL.FTZ R138, R137.reuse, R5 ;  /* 0x00000005898a7220 */ /* 0x040fe40000410000 */
[----:B------:R-:W-:-:S02]  /*45a0*/  FMUL.FTZ R139, R137, R4 ;  /* 0x00000004898b7220 */ /* 0x000fc40000410000 */
[----:B------:R-:W-:Y:S02]  /*45b0*/  FMUL.FTZ R141, R25, R144 ;  /* 0x00000090198d7220 */ /* 0x000fe40000410000 */
[----:B------:R-:W-:Y:S02]  /*45c0*/  FMUL.RZ R136, R136, 0.15915493667125701904 ;  /* 0x3e22f98388887820 */ /* 0x000fe4000040c000 */
[----:B------:R-:W-:Y:S02]  /*45d0*/  FMUL.FTZ R137, R137, R3 ;  /* 0x0000000389897220 */ /* 0x000fe40000410000 */
[-C--:B------:R-:W-:Y:S02]  /*45e0*/  FMUL.FTZ R143, R25, R140.reuse ;  /* 0x0000008c198f7220 */ /* 0x080fe40000410000 */
[C---:B------:R-:W-:Y:S01]  /*45f0*/  FFMA.FTZ R141, R24.reuse, R140, -R141 ;  /* 0x0000008c188d7223 */ /* 0x040fe2000001088d */
[----:B------:R-:W-:Y:S01]  /*4600*/  MUFU.COS R166, R136 ;  /* 0x0000008800a67308 */ /* 0x000fe20000000000 */
[----:B------:R-:W-:-:S02]  /*4610*/  FFMA.FTZ R143, R24, R144, R143 ;  /* 0x00000090188f7223 */ /* 0x000fc4000001008f */
[----:B------:R-:W-:Y:S02]  /*4620*/  FADD.FTZ R141, R216, R141 ;  /* 0x0000008dd88d7221 */ /* 0x000fe40000010000 */
[----:B------:R-:W-:-:S03]  /*4630*/  FADD.FTZ R143, RZ, R143 ;  /* 0x0000008fff8f7221 */ /* 0x000fc60000010000 */
[----:B------:R-:W1:Y:S01]  /*4640*/  MUFU.EX2 R138, R138 ;  /* 0x0000008a008a7308 */ /* 0x000e620000000800 */
[C---:B0-----:R-:W-:Y:S02]  /*4650*/  FMUL.FTZ R160, R142.reuse, R160 ;  /* 0x000000a08ea07220 */ /* 0x041fe40000410000 */
[----:B------:R-:W-:-:S05]  /*4660*/  FMUL.FTZ R161, R142, R161 ;  /* 0x000000a18ea17220 */ /* 0x000fca0000410000 */
[----:B------:R-:W-:Y:S01]  /*4670*/  MUFU.EX2 R137, R137 ;  /* 0x0000008900897308 */ /* 0x000fe20000000800 */
[----:B------:R-:W-:-:S07]  /*4680*/  FMUL.FTZ R142, R27, R141 ;  /* 0x0000008d1b8e7220 */ /* 0x000fce0000410000 */
[----:B------:R-:W0:Y:S01]  /*4690*/  MUFU.SIN R136, R136 ;  /* 0x0000008800887308 */ /* 0x000e220000000400 */
[----:B------:R-:W-:-:S07]  /*46a0*/  FMUL.FTZ R140, R27, R143 ;  /* 0x0000008f1b8c7220 */ /* 0x000fce0000410000 */
[----:B------:R-:W2:Y:S01]  /*46b0*/  MUFU.EX2 R139, R139 ;  /* 0x0000008b008b7308 */ /* 0x000ea20000000800 */
[C---:B------:R-:W-:Y:S02]  /*46c0*/  FFMA.FTZ R142, R26.reuse, R143, R142 ;  /* 0x0000008f1a8e7223 */ /* 0x040fe4000001008e */
[----:B------:R-:W-:Y:S02]  /*46d0*/  FFMA.FTZ R141, R26, R141, -R140 ;  /* 0x0000008d1a8d7223 */ /* 0x000fe4000001088c */
[----:B------:R-:W-:Y:S02]  /*46e0*/  FADD.FTZ R142, RZ, R142 ;  /* 0x0000008eff8e7221 */ /* 0x000fe40000010000 */
[----:B------:R-:W-:Y:S02]  /*46f0*/  FADD.FTZ R141, R182, R141 ;  /* 0x0000008db68d7221 */ /* 0x000fe40000010000 */
[C---:B-1----:R-:W-:Y:S02]  /*4700*/  FMUL.FTZ R162, R138.reuse, R162 ;  /* 0x000000a28aa27220 */ /* 0x042fe40000410000 */
[----:B------:R-:W-:-:S02]  /*4710*/  FMUL.FTZ R163, R138, R163 ;  /* 0x000000a38aa37220 */ /* 0x000fc40000410000 */
[----:B0-----:R-:W-:Y:S02]  /*4720*/  FMUL.FTZ R167, R137, R136 ;  /* 0x0000008889a77220 */ /* 0x001fe40000410000 */
[----:B------:R-:W-:Y:S02]  /*4730*/  FMUL.FTZ R136, R168, R21 ;  /* 0x00000015a8887220 */ /* 0x000fe40000410000 */
[C---:B--2---:R-:W-:Y:S02]  /*4740*/  FMUL.FTZ R164, R139.reuse, R164 ;  /* 0x000000a48ba47220 */ /* 0x044fe40000410000 */
[----:B------:R-:W-:Y:S02]  /*4750*/  FMUL.FTZ R165, R139, R165 ;  /* 0x000000a58ba57220 */ /* 0x000fe40000410000 */
[C---:B------:R-:W-:Y:S02]  /*4760*/  FMUL.FTZ R138, R29.reuse, R142 ;  /* 0x0000008e1d8a7220 */ /* 0x040fe40000410000 */
[----:B------:R-:W-:-:S02]  /*4770*/  FMUL.FTZ R139, R29, R141 ;  /* 0x0000008d1d8b7220 */ /* 0x000fc40000410000 */
[----:B------:R-:W-:Y:S01]  /*4780*/  FMUL.FTZ R166, R137, R166 ;  /* 0x000000a689a67220 */ /* 0x000fe20000410000 */
[----:B------:R-:W0:Y:S01]  /*4790*/  MUFU.EX2 R189, R189 ;  /* 0x000000bd00bd7308 */ /* 0x000e220000000800 */
[C---:B------:R-:W-:Y:S02]  /*47a0*/  FMUL.FTZ R137, R169.reuse, R21 ;  /* 0x00000015a9897220 */ /* 0x040fe40000410000 */
[----:B------:R-:W-:Y:S02]  /*47b0*/  FFMA.FTZ R136, R169, R20, R136 ;  /* 0x00000014a9887223 */ /* 0x000fe40000010088 */
[C---:B------:R-:W-:Y:S02]  /*47c0*/  FFMA.FTZ R140, R28.reuse, R141, -R138 ;  /* 0x0000008d1c8c7223 */ /* 0x040fe4000001088a */
[----:B------:R-:W-:Y:S02]  /*47d0*/  FFMA.FTZ R139, R28, R142, R139 ;  /* 0x0000008e1c8b7223 */ /* 0x000fe4000001008b */
[----:B------:R-:W-:-:S02]  /*47e0*/  FFMA.FTZ R137, R168, R20, -R137 ;  /* 0x00000014a8897223 */ /* 0x000fc40000010889 */
[----:B------:R-:W-:Y:S02]  /*47f0*/  FMUL.FTZ R138, R23, R136 ;  /* 0x00000088178a7220 */ /* 0x000fe40000410000 */
[----:B------:R-:W-:Y:S02]  /*4800*/  FADD.FTZ R140, R181, R140 ;  /* 0x0000008cb58c7221 */ /* 0x000fe40000010000 */
[----:B------:R-:W-:Y:S02]  /*4810*/  FADD.FTZ R141, RZ, R139 ;  /* 0x0000008bff8d7221 */ /* 0x000fe40000010000 */
[-C--:B------:R-:W-:Y:S02]  /*4820*/  FMUL.FTZ R139, R23, R137.reuse ;  /* 0x00000089178b7220 */ /* 0x080fe40000410000 */
[----:B------:R-:W-:Y:S02]  /*4830*/  FFMA.FTZ R138, R22, R137, -R138 ;  /* 0x00000089168a7223 */ /* 0x000fe4000001088a */
[----:B------:R-:W-:-:S02]  /*4840*/  FMUL.FTZ R142, R31, R140 ;  /* 0x0000008c1f8e7220 */ /* 0x000fc40000410000 */
[-C--:B------:R-:W-:Y:S02]  /*4850*/  FMUL.FTZ R137, R31, R141.reuse ;  /* 0x0000008d1f897220 */ /* 0x080fe40000410000 */
[----:B------:R-:W-:Y:S02]  /*4860*/  FFMA.FTZ R139, R22, R136, R139 ;  /* 0x00000088168b7223 */ /* 0x000fe4000001008b */
[C---:B------:R-:W-:Y:S02]  /*4870*/  FMUL.FTZ R136, R25.reuse, R138 ;  /* 0x0000008a19887220 */ /* 0x040fe40000410000 */
[C---:B------:R-:W-:Y:S02]  /*4880*/  FFMA.FTZ R142, R30.reuse, R141, R142 ;  /* 0x0000008d1e8e7223 */ /* 0x040fe4000001008e */
[----:B------:R-:W-:Y:S02]  /*4890*/  FFMA.FTZ R141, R30, R140, -R137 ;  /* 0x0000008c1e8d7223 */ /* 0x000fe40000010889 */
[----:B------:R-:W-:-:S02]  /*48a0*/  FMUL.FTZ R137, R25, R139 ;  /* 0x0000008b19897220 */ /* 0x000fc40000410000 */
[C---:B0-----:R-:W-:Y:S02]  /*48b0*/  FMUL.FTZ R33, R189.reuse, R33 ;  /* 0x00000021bd217220 */ /* 0x041fe40000410000 */
[----:B------:R-:W-:Y:S02]  /*48c0*/  FFMA.FTZ R136, R24, R139, R136 ;  /* 0x0000008b18887223 */ /* 0x000fe40000010088 */
[----:B------:R-:W-:Y:S02]  /*48d0*/  FADD.FTZ R142, RZ, R142 ;  /* 0x0000008eff8e7221 */ /* 0x000fe40000010000 */
[----:B------:R-:W-:Y:S02]  /*48e0*/  FADD.FTZ R141, R180, R141 ;  /* 0x0000008db48d7221 */ /* 0x000fe40000010000 */
[----:B------:R-:W-:Y:S02]  /*48f0*/  FFMA.FTZ R137, R24, R138, -R137 ;  /* 0x0000008a18897223 */ /* 0x000fe40000010889 */
[----:B------:R-:W-:-:S02]  /*4900*/  FMUL.FTZ R32, R189, R32 ;  /* 0x00000020bd207220 */ /* 0x000fc40000410000 */
[----:B------:R-:W-:Y:S02]  /*4910*/  FMUL.FTZ R138, R27, R136 ;  /* 0x000000881b8a7220 */ /* 0x000fe40000410000 */
[C---:B------:R-:W-:Y:S02]  /*4920*/  FMUL.FTZ R140, R33.reuse, R142 ;  /* 0x0000008e218c7220 */ /* 0x040fe40000410000 */
[----:B------:R-:W-:Y:S02]  /*4930*/  FMUL.FTZ R143, R33, R141 ;  /* 0x0000008d218f7220 */ /* 0x000fe40000410000 */
[-C--:B------:R-:W-:Y:S02]  /*4940*/  FMUL.FTZ R139, R27, R137.reuse ;  /* 0x000000891b8b7220 */ /* 0x080fe40000410000 */
[----:B------:R-:W-:Y:S02]  /*4950*/  FFMA.FTZ R138, R26, R137, -R138 ;  /* 0x000000891a8a7223 */ /* 0x000fe4000001088a */
[----:B------:R-:W-:-:S02]  /*4960*/  FFMA.FTZ R140, R32, R141, -R140 ;  /* 0x0000008d208c7223 */ /* 0x000fc4000001088c */
[----:B------:R-:W-:Y:S02]  /*4970*/  FFMA.FTZ R143, R32, R142, R143 ;  /* 0x0000008e208f7223 */ /* 0x000fe4000001008f */
[----:B------:R-:W-:Y:S02]  /*4980*/  FFMA.FTZ R139, R26, R136, R139 ;  /* 0x000000881a8b7223 */ /* 0x000fe4000001008b */
[----:B------:R-:W-:Y:S02]  /*4990*/  FMUL.FTZ R153, R190, R153 ;  /* 0x00000099be997220 */ /* 0x000fe40000410000 */
[----:B------:R-:W-:Y:S02]  /*49a0*/  FMUL.FTZ R136, R29, R138 ;  /* 0x0000008a1d887220 */ /* 0x000fe40000410000 */
[----:B------:R-:W-:Y:S02]  /*49b0*/  FADD.FTZ R140, R179, R140 ;  /* 0x0000008cb38c7221 */ /* 0x000fe40000010000 */
[----:B------:R-:W-:-:S02]  /*49c0*/  FADD.FTZ R143, RZ, R143 ;  /* 0x0000008fff8f7221 */ /* 0x000fc40000010000 */
[-C--:B------:R-:W-:Y:S02]  /*49d0*/  FMUL.FTZ R137, R29, R139.reuse ;  /* 0x0000008b1d897220 */ /* 0x080fe40000410000 */
[----:B------:R-:W-:Y:S02]  /*49e0*/  FMUL.FTZ R152, R190, R152 ;  /* 0x00000098be987220 */ /* 0x000fe40000410000 */
[C---:B------:R-:W-:Y:S02]  /*49f0*/  FFMA.FTZ R136, R28.reuse, R139, R136 ;  /* 0x0000008b1c887223 */ /* 0x040fe40000010088 */
[C---:B------:R-:W-:Y:S02]  /*4a00*/  FMUL.FTZ R141, R153.reuse, R140 ;  /* 0x0000008c998d7220 */ /* 0x040fe40000410000 */
[----:B------:R-:W-:Y:S02]  /*4a10*/  FMUL.FTZ R139, R153, R143 ;  /* 0x0000008f998b7220 */ /* 0x000fe40000410000 */
[----:B------:R-:W-:-:S02]  /*4a20*/  FFMA.FTZ R137, R28, R138, -R137 ;  /* 0x0000008a1c897223 */ /* 0x000fc40000010889 */
[C---:B------:R-:W-:Y:S02]  /*4a30*/  FMUL.FTZ R138, R31.reuse, R136 ;  /* 0x000000881f8a7220 */ /* 0x040fe40000410000 */
[C---:B------:R-:W-:Y:S02]  /*4a40*/  FFMA.FTZ R143, R152.reuse, R143, R141 ;  /* 0x0000008f988f7223 */ /* 0x040fe4000001008d */
[----:B------:R-:W-:Y:S02]  /*4a50*/  FFMA.FTZ R141, R152, R140, -R139 ;  /* 0x0000008c988d7223 */ /* 0x000fe4000001088b */
[----:B------:R-:W-:Y:S02]  /*4a60*/  FMUL.FTZ R139, R31, R137 ;  /* 0x000000891f8b7220 */ /* 0x000fe40000410000 */
[----:B------:R-:W-:Y:S02]  /*4a70*/  FMUL.FTZ R155, R191, R155 ;  /* 0x0000009bbf9b7220 */ /* 0x000fe40000410000 */
[----:B------:R-:W-:-:S02]  /*4a80*/  FFMA.FTZ R138, R30, R137, -R138 ;  /* 0x000000891e8a7223 */ /* 0x000fc4000001088a */
[----:B------:R-:W-:Y:S02]  /*4a90*/  FADD.FTZ R143, RZ, R143 ;  /* 0x0000008fff8f7221 */ /* 0x000fe40000010000 */
[----:B------:R-:W-:Y:S02]  /*4aa0*/  FADD.FTZ R141, R178, R141 ;  /* 0x0000008db28d7221 */ /* 0x000fe40000010000 */
[----:B------:R-:W-:Y:S02]  /*4ab0*/  FFMA.FTZ R139, R30, R136, R139 ;  /* 0x000000881e8b7223 */ /* 0x000fe4000001008b */
[----:B------:R-:W-:Y:S02]  /*4ac0*/  FMUL.FTZ R154, R191, R154 ;  /* 0x0000009abf9a7220 */ /* 0x000fe40000410000 */
[----:B------:R-:W-:Y:S02]  /*4ad0*/  FMUL.FTZ R136, R33, R138 ;  /* 0x0000008a21887220 */ /* 0x000fe40000410000 */
[----:B------:R-:W-:-:S02]  /*4ae0*/  FMUL.FTZ R140, R155, R143 ;  /* 0x0000008f9b8c7220 */ /* 0x000fc40000410000 */
[----:B------:R-:W-:Y:S01]  /*4af0*/  FMUL.FTZ R142, R155, R141 ;  /* 0x0000008d9b8e7220 */ /* 0x000fe20000410000 */
[----:B------:R-:W0:Y:S01]  /*4b00*/  MUFU.EX2 R148, R148 ;  /* 0x0000009400947308 */ /* 0x000e220000000800 */
[-C--:B------:R-:W-:Y:S02]  /*4b10*/  FMUL.FTZ R137, R33, R139.reuse ;  /* 0x0000008b21897220 */ /* 0x080fe40000410000 */
[----:B------:R-:W-:Y:S02]  /*4b20*/  FFMA.FTZ R136, R32, R139, R136 ;  /* 0x0000008b20887223 */ /* 0x000fe40000010088 */
[C---:B------:R-:W-:Y:S02]  /*4b30*/  FFMA.FTZ R140, R154.reuse, R141, -R140 ;  /* 0x0000008d9a8c7223 */ /* 0x040fe4000001088c */
[----:B------:R-:W-:Y:S02]  /*4b40*/  FFMA.FTZ R142, R154, R143, R142 ;  /* 0x0000008f9a8e7223 */ /* 0x000fe4000001008e */
[----:B------:R-:W-:-:S02]  /*4b50*/  FFMA.FTZ R137, R32, R138, -R137 ;  /* 0x0000008a20897223 */ /* 0x000fc40000010889 */
[C---:B------:R-:W-:Y:S02]  /*4b60*/  FMUL.FTZ R157, R192.reuse, R157 ;  /* 0x0000009dc09d7220 */ /* 0x040fe40000410000 */
        /* <DEDUP_REMOVED lines=12> */
[----:B------:R-:W-:Y:S02]  /*4c30*/  FMUL.FTZ R137, R155, R139 ;  /* 0x0000008b9b897220 */ /* 0x000fe40000410000 */
[----:B0-----:R-:W-:Y:S02]  /*4c40*/  FMUL.FTZ R159, R148, R159 ;  /* 0x0000009f949f7220 */ /* 0x001fe40000410000 */
        /* <DEDUP_REMOVED lines=22> */
[----:B------:R-:W-:Y:S02]  /*4db0*/  FADD.FTZ R141, RZ, R141 ;  /* 0x0000008dff8d7221 */ /* 0x000fe40000010000 */
[----:B------:R-:W-:Y:S01]  /*4dc0*/  FADD.FTZ R139, R174, R139 ;  /* 0x0000008bae8b7221 */ /* 0x000fe20000010000 */
[----:B------:R0:W1:Y:S01]  /*4dd0*/  R2UR UR42, R35 ;  /* 0x00000000232a73c2 */ /* 0x00006200000e0000 */
[----:B------:R-:W-:Y:S02]  /*4de0*/  FFMA.FTZ R137, R158, R138, -R137 ;  /* 0x0000008a9e897223 */ /* 0x000fe40000010889 */
[----:B------:R-:W-:Y:S02]  /*4df0*/  FMUL.FTZ R140, R163, R141 ;  /* 0x0000008da38c7220 */ /* 0x000fe40000410000 */
[----:B------:R-:W-:-:S02]  /*4e00*/  FMUL.FTZ R138, R161, R136 ;  /* 0x00000088a18a7220 */ /* 0x000fc40000410000 */
[-C--:B------:R-:W-:Y:S01]  /*4e10*/  FMUL.FTZ R142, R163, R139.reuse ;  /* 0x0000008ba38e7220 */ /* 0x080fe20000410000 */
[----:B------:R2:W1:Y:S01]  /*4e20*/  R2UR UR41, R34 ;  /* 0x00000000222973c2 */ /* 0x00046200000e0000 */
[----:B------:R-:W-:Y:S02]  /*4e30*/  FFMA.FTZ R140, R162, R139, -R140 ;  /* 0x0000008ba28c7223 */ /* 0x000fe4000001088c */
[----:B------:R-:W-:Y:S02]  /*4e40*/  FFMA.FTZ R138, R160, R137, -R138 ;  /* 0x00000089a08a7223 */ /* 0x000fe4000001088a */
[----:B------:R-:W-:Y:S02]  /*4e50*/  FFMA.FTZ R142, R162, R141, R142 ;  /* 0x0000008da28e7223 */ /* 0x000fe4000001008e */
[----:B------:R-:W-:Y:S02]  /*4e60*/  FMUL.FTZ R137, R161, R137 ;  /* 0x00000089a1897220 */ /* 0x000fe40000410000 */
[----:B------:R-:W-:-:S02]  /*4e70*/  FADD.FTZ R140, R173, R140 ;  /* 0x0000008cad8c7221 */ /* 0x000fc40000010000 */
[----:B------:R-:W-:Y:S02]  /*4e80*/  FADD.FTZ R142, RZ, R142 ;  /* 0x0000008eff8e7221 */ /* 0x000fe40000010000 */
[----:B------:R-:W-:Y:S02]  /*4e90*/  FFMA.FTZ R137, R160, R136, R137 ;  /* 0x00000088a0897223 */ /* 0x000fe40000010089 */
[----:B------:R-:W-:Y:S02]  /*4ea0*/  FMUL.FTZ R136, R163, R138 ;  /* 0x0000008aa3887220 */ /* 0x000fe40000410000 */
[C---:B------:R-:W-:Y:S02]  /*4eb0*/  FMUL.FTZ R141, R165.reuse, R140 ;  /* 0x0000008ca58d7220 */ /* 0x040fe40000410000 */
[----:B------:R-:W-:Y:S02]  /*4ec0*/  FMUL.FTZ R139, R165, R142 ;  /* 0x0000008ea58b7220 */ /* 0x000fe40000410000 */
[----:B0-----:R-:W-:-:S02]  /*4ed0*/  FMUL.FTZ R35, R163, R137 ;  /* 0x00000089a3237220 */ /* 0x001fc40000410000 */
[----:B------:R-:W-:Y:S02]  /*4ee0*/  FFMA.FTZ R137, R162, R137, R136 ;  /* 0x00000089a2897223 */ /* 0x000fe40000010088 */
[C---:B------:R-:W-:Y:S02]  /*4ef0*/  FFMA.FTZ R141, R164.reuse, R142, R141 ;  /* 0x0000008ea48d7223 */ /* 0x040fe4000001008d */
[----:B------:R-:W-:Y:S02]  /*4f00*/  FFMA.FTZ R139, R164, R140, -R139 ;  /* 0x0000008ca48b7223 */ /* 0x000fe4000001088b */
[----:B------:R-:W-:Y:S02]  /*4f10*/  FFMA.FTZ R35, R162, R138, -R35 ;  /* 0x0000008aa2237223 */ /* 0x000fe40000010823 */
[----:B------:R-:W-:Y:S02]  /*4f20*/  FMUL.FTZ R136, R165, R137 ;  /* 0x00000089a5887220 */ /* 0x000fe40000410000 */
[----:B------:R-:W-:-:S02]  /*4f30*/  FADD.FTZ R138, RZ, R141 ;  /* 0x0000008dff8a7221 */ /* 0x000fc40000010000 */
[----:B------:R-:W-:Y:S02]  /*4f40*/  FADD.FTZ R141, R170, R139 ;  /* 0x0000008baa8d7221 */ /* 0x000fe40000010000 */
[-C--:B--2---:R-:W-:Y:S02]  /*4f50*/  FMUL.FTZ R34, R165, R35.reuse ;  /* 0x00000023a5227220 */ /* 0x084fe40000410000 */
[----:B------:R-:W-:Y:S02]  /*4f60*/  FFMA.FTZ R136, R164, R35, -R136 ;  /* 0x00000023a4887223 */ /* 0x000fe40000010888 */
[C---:B-1----:R-:W-:Y:S02]  /*4f70*/  FMUL.FTZ R35, R101.reuse, UR42 ;  /* 0x0000002a65237c20 */ /* 0x042fe40008410000 */
[----:B------:R-:W-:Y:S02]  /*4f80*/  FMUL.FTZ R139, R101, UR41 ;  /* 0x00000029658b7c20 */ /* 0x000fe40008410000 */
[----:B------:R-:W-:-:S02]  /*4f90*/  FMUL.FTZ R143, R167, R141 ;  /* 0x0000008da78f7220 */ /* 0x000fc40000410000 */
[----:B------:R-:W-:Y:S02]  /*4fa0*/  FFMA.FTZ R137, R164, R137, R34 ;  /* 0x00000089a4897223 */ /* 0x000fe40000010022 */
[----:B------:R-:W-:Y:S02]  /*4fb0*/  FADD.FTZ R243, R68, R68 ;  /* 0x0000004444f37221 */ /* 0x000fe40000010000 */
[C---:B------:R-:W-:Y:S02]  /*4fc0*/  FFMA.FTZ R244, R100.reuse, UR41, -R35 ;  /* 0x0000002964f47c23 */ /* 0x040fe40008010823 */
[----:B------:R-:W-:Y:S02]  /*4fd0*/  FFMA.FTZ R34, R100, UR42, R139 ;  /* 0x0000002a64227c23 */ /* 0x000fe4000801008b */
[----:B------:R-:W-:Y:S02]  /*4fe0*/  FFMA.FTZ R139, R166, R138, R143 ;  /* 0x0000008aa68b7223 */ /* 0x000fe4000001008f */
[----:B------:R-:W-:-:S02]  /*4ff0*/  FMUL.FTZ R35, R103, UR42 ;  /* 0x0000002a67237c20 */ /* 0x000fc40008410000 */
[----:B------:R-:W-:Y:S02]  /*5000*/  FMUL.FTZ R143, R103, UR41 ;  /* 0x00000029678f7c20 */ /* 0x000fe40008410000 */
[C---:B------:R-:W-:Y:S02]  /*5010*/  FMUL.FTZ R244, R243.reuse, R244 ;  /* 0x000000f4f3f47220 */ /* 0x040fe40000410000 */
[----:B------:R-:W-:Y:S02]  /*5020*/  FMUL.FTZ R243, R243, R34 ;  /* 0x00000022f3f37220 */ /* 0x000fe40000410000 */
[----:B------:R-:W-:Y:S02]  /*5030*/  FADD.FTZ R241, R69, R69 ;  /* 0x0000004545f17221 */ /* 0x000fe40000010000 */
[C---:B------:R-:W-:Y:S02]  /*5040*/  FFMA.FTZ R242, R102.reuse, UR41, -R35 ;  /* 0x0000002966f27c23 */ /* 0x040fe40008010823 */
[----:B------:R-:W-:-:S02]  /*5050*/  FFMA.FTZ R34, R102, UR42, R143 ;  /* 0x0000002a66227c23 */ /* 0x000fc4000801008f */
[C---:B---3--:R-:W-:Y:S02]  /*5060*/  FMUL.FTZ R35, R107.reuse, UR42 ;  /* 0x0000002a6b237c20 */ /* 0x048fe40008410000 */
[----:B------:R-:W-:Y:S02]  /*5070*/  FMUL.FTZ R143, R107, UR41 ;  /* 0x000000296b8f7c20 */ /* 0x000fe40008410000 */
[----:B------:R-:W-:Y:S02]  /*5080*/  FMUL.FTZ R242, R241, R242 ;  /* 0x000000f2f1f27220 */ /* 0x000fe40000410000 */
[----:B------:R-:W-:Y:S02]  /*5090*/  FMUL.FTZ R145, R105, UR42 ;  /* 0x0000002a69917c20 */ /* 0x000fe40008410000 */
[----:B------:R-:W-:Y:S02]  /*50a0*/  FMUL.FTZ R241, R241, R34 ;  /* 0x00000022f1f17220 */ /* 0x000fe40000410000 */
[----:B------:R-:W-:-:S02]  /*50b0*/  FADD.FTZ R237, R71, R71 ;  /* 0x0000004747ed7221 */ /* 0x000fc40000010000 */
[C---:B------:R-:W-:Y:S02]  /*50c0*/  FFMA.FTZ R238, R106.reuse, UR41, -R35 ;  /* 0x000000296aee7c23 */ /* 0x040fe40008010823 */
[----:B------:R-:W-:Y:S02]  /*50d0*/  FMUL.FTZ R147, R105, UR41 ;  /* 0x0000002969937c20 */ /* 0x000fe40008410000 */
[----:B------:R-:W-:Y:S02]  /*50e0*/  FFMA.FTZ R34, R106, UR42, R143 ;  /* 0x0000002a6a227c23 */ /* 0x000fe4000801008f */
[C---:B----4-:R-:W-:Y:S02]  /*50f0*/  FMUL.FTZ R35, R111.reuse, UR42 ;  /* 0x0000002a6f237c20 */ /* 0x050fe40008410000 */
[----:B------:R-:W-:Y:S02]  /*5100*/  FMUL.FTZ R143, R111, UR41 ;  /* 0x000000296f8f7c20 */ /* 0x000fe40008410000 */
        /* <DEDUP_REMOVED lines=12> */
[----:B------:R-:W-:-:S02]  /*51d0*/  FMUL.FTZ R143, R115, UR41 ;  /* 0x00000029738f7c20 */ /* 0x000fc40008410000 */
[C---:B------:R-:W-:Y:S02]  /*51e0*/  FMUL.FTZ R240, R239.reuse, R240 ;  /* 0x000000f0eff07220 */ /* 0x040fe40000410000 */
[----:B------:R-:W-:Y:S02]  /*51f0*/  FMUL.FTZ R239, R239, R138 ;  /* 0x0000008aefef7220 */ /* 0x000fe40000410000 */
        /* <DEDUP_REMOVED lines=24> */
[C---:B------:R-:W-:Y:S02]  /*5380*/  FMUL.FTZ R35, R123.reuse, UR42 ;  /* 0x0000002a7b237c20 */ /* 0x040fe40008410000 */
[----:B------:R-:W-:Y:S01]  /*5390*/  FMUL.FTZ R143, R123, UR41 ;  /* 0x000000297b8f7c20 */ /* 0x000fe20008410000 */
[----:B------:R-:W-:Y:S01]  /*53a0*/  ISETP.NE.AND P0, PT, R19, 0x7f, PT ;  /* 0x0000007f1300780c */ /* 0x000fe20003f05270 */
        /* <DEDUP_REMOVED lines=20> */
[----:B------:R-:W-:Y:S02]  /*54f0*/  FMUL.FTZ R221, R221, R34 ;  /* 0x00000022dddd7220 */ /* 0x000fe40000410000 */
[----:B------:R-:W-:Y:S02]  /*5500*/  FFMA.FTZ R220, R124, UR41, -R35 ;  /* 0x000000297cdc7c23 */ /* 0x000fe40008010823 */
[----:B------:R-:W-:Y:S02]  /*5510*/  FADD.FTZ R219, R72, R72 ;  /* 0x0000004848db7221 */ /* 0x000fe40000010000 */
[----:B------:R-:W-:Y:S02]  /*5520*/  FFMA.FTZ R34, R124, UR42, R143 ;  /* 0x0000002a7c227c23 */ /* 0x000fe4000801008f */
[----:B------:R-:W-:Y:S02]  /*5530*/  FMUL.FTZ R35, R167, R137 ;  /* 0x00000089a7237220 */ /* 0x000fe40000410000 */
[----:B------:R-:W-:-:S02]  /*5540*/  FMUL.FTZ R224, R223, R224 ;  /* 0x000000e0dfe07220 */ /* 0x000fc40000410000 */
[----:B------:R-:W-:Y:S02]  /*5550*/  FMUL.FTZ R223, R223, R138 ;  /* 0x0000008adfdf7220 */ /* 0x000fe40000410000 */
[----:B------:R-:W-:Y:S02]  /*5560*/  FMUL.FTZ R138, R167, R136 ;  /* 0x00000088a78a7220 */ /* 0x000fe40000410000 */
[C---:B------:R-:W-:Y:S02]  /*5570*/  FMUL.FTZ R220, R219.reuse, R220 ;  /* 0x000000dcdbdc7220 */ /* 0x040fe40000410000 */
[----:B------:R-:W-:Y:S02]  /*5580*/  FMUL.FTZ R219, R219, R34 ;  /* 0x00000022dbdb7220 */ /* 0x000fe40000410000 */
[C---:B------:R-:W-:Y:S02]  /*5590*/  FFMA.FTZ R136, R166.reuse, R136, -R35 ;  /* 0x00000088a6887223 */ /* 0x040fe40000010823 */
[----:B------:R0:W1:Y:S01]  /*55a0*/  @P0 LDS.64 R34, [R19.X8+0xa888] ;  /* 0x00a8880013220984 */ /* 0x0000620000008a00 */
[----:B------:R-:W-:Y:S01]  /*55b0*/  FFMA.FTZ R141, R166, R141, -R140 ;  /* 0x0000008da68d7223 */ /* 0x000fe2000001088c */
[----:B------:R-:W-:Y:S01]  /*55c0*/  BSSY B0, `(.L_x_2658) ;  /* 0x0000016000007945 */ /* 0x000fe20003800000 */
[----:B------:R-:W-:-:S02]  /*55d0*/  FMUL.FTZ R143, R127, UR42 ;  /* 0x0000002a7f8f7c20 */ /* 0x000fc40008410000 */
[----:B------:R-:W-:Y:S01]  /*55e0*/  FMUL.FTZ R145, R127, UR41 ;  /* 0x000000297f917c20 */ /* 0x000fe20008410000 */
[----:B------:R-:W-:Y:S01]  /*55f0*/  LEA.HI R248, R19, R19, RZ, 0x1e ;  /* 0x0000001313f87211 */ /* 0x000fe200078ff0ff */
[----:B------:R-:W-:Y:S02]  /*5600*/  FFMA.FTZ R137, R166, R137, R138 ;  /* 0x00000089a6897223 */ /* 0x000fe4000001008a */
[----:B------:R-:W-:Y:S02]  /*5610*/  FADD.FTZ R185, R73, R73 ;  /* 0x0000004949b97221 */ /* 0x000fe40000010000 */
[C---:B------:R-:W-:Y:S02]  /*5620*/  FFMA.FTZ R140, R126.reuse, UR41, -R143 ;  /* 0x000000297e8c7c23 */ /* 0x040fe4000801088f */
[----:B------:R-:W-:Y:S02]  /*5630*/  FFMA.FTZ R142, R126, UR42, R145 ;  /* 0x0000002a7e8e7c23 */ /* 0x000fe40008010091 */
[----:B------:R-:W-:-:S02]  /*5640*/  FADD.FTZ R138, R0, R141 ;  /* 0x0000008d008a7221 */ /* 0x000fc40000010000 */
[----:B------:R-:W-:Y:S01]  /*5650*/  FADD.FTZ R139, RZ, R139 ;  /* 0x0000008bff8b7221 */ /* 0x000fe20000010000 */
[----:B------:R-:W-:Y:S05]  /*5660*/  @P0 BRA `(.L_x_2659) ;  /* 0x000000b000000947 */ /* 0x000fea0003800000 */
[----:B0-----:R-:W-:Y:S01]  /*5670*/  ULDC UR28, c[0x0][0x174] ;  /* 0x00005d00001c7ab9 */ /* 0x001fe20000000800 */
[----:B-1----:R-:W-:Y:S01]  /*5680*/  HFMA2.MMA R34, -RZ, RZ, 1.875, 0 ;  /* 0x3f800000ff227435 */ /* 0x002fe200000001ff */
        /* <DEDUP_REMOVED lines=9> */
.L_x_2659:
[----:B0-----:R-:W-:Y:S05]  /*5720*/  BSYNC B0 ;  /* 0x0000000000007941 */ /* 0x001fea0003800000 */
.L_x_2658:
        /* <DEDUP_REMOVED lines=58> */
.L_x_2766:
        /* <DEDUP_REMOVED lines=9> */
[----:B----4-:R-:W-:-:S02]  /*5b60*/  FFMA.FTZ R141, R138, R137, R142 ;  /* 0x000000898a8d7223 */ /* 0x010fc4000001008e */
        /* <DEDUP_REMOVED lines=58> */
.L_x_2767:
[----:B------:R-:W-:Y:S01]  /*5f10*/  ISETP.GE.AND P0, PT, R252, 0x10, PT ;  /* 0x00000010fc00780c */ /* 0x000fe20003f06270 */
[----:B---3--:R-:W-:-:S02]  /*5f20*/  FMUL.FTZ R141, R139, R143 ;  /* 0x0000008f8b8d7220 */ /* 0x008fc40000410000 */
[-C--:B--2---:R-:W-:Y:S02]  /*5f30*/  FMUL.FTZ R137, R144, R143.reuse ;  /* 0x0000008f90897220 */ /* 0x084fe40000410000 */
[CC--:B----4-:R-:W-:Y:S02]  /*5f40*/  FFMA.FTZ R141, R148.reuse, R138.reuse, -R141 ;  /* 0x0000008a948d7223 */ /* 0x0d0fe4000001088d */
[-C--:B------:R-:W-:Y:S02]  /*5f50*/  FMUL.FTZ R148, R148, R143.reuse ;  /* 0x0000008f94947220 */ /* 0x080fe40000410000 */
[CC--:B-1----:R-:W-:Y:S02]  /*5f60*/  FFMA.FTZ R136, R146.reuse, R138.reuse, R137 ;  /* 0x0000008a92887223 */ /* 0x0c2fe40000010089 */
[----:B------:R-:W-:Y:S02]  /*5f70*/  FMUL.FTZ R137, R146, R143 ;  /* 0x0000008f92897220 */ /* 0x000fe40000410000 */
[----:B------:R-:W-:Y:S01]  /*5f80*/  FFMA.FTZ R148, R139, R138, R148 ;  /* 0x0000008a8b947223 */ /* 0x000fe20000010094 */
[----:B------:R-:W-:Y:S01]  /*5f90*/  FSEL R149, R143, R136, !P0 ;  /* 0x000000888f957208 */ /* 0x000fe20004000000 */
[----:B0-----:R-:W-:-:S02]  /*5fa0*/  @P0 FFMA.FTZ R138, R144, R138, -R137 ;  /* 0x0000008a908a0223 */ /* 0x001fc40000010889 */
[----:B------:R-:W-:Y:S02]  /*5fb0*/  @P0 FADD.FTZ R150, R141, R150 ;  /* 0x000000968d960221 */ /* 0x000fe40000010000 */
[----:B------:R-:W-:Y:S01]  /*5fc0*/  @P0 FADD.FTZ R151, R148, R151 ;  /* 0x0000009794970221 */ /* 0x000fe20000010000 */
[----:B------:R-:W-:Y:S05]  /*5fd0*/  BRA.CONV ~URZ, `(.L_x_2664) ;  /* 0x000000537f007947 */ /* 0x000fea000b800000 */
[----:B------:R-:W-:Y:S01]  /*5fe0*/  HFMA2.MMA R142, -RZ, RZ, 0, 1.847743988037109375e-06 ;  /* 0x0000001fff8e7435 */ /* 0x000fe200000001ff */
[----:B------:R-:W-:Y:S02]  /*5ff0*/  MOV R140, R138 ;  /* 0x0000008a008c7202 */ /* 0x000fe40000000f00 */
[----:B------:R-:W-:Y:S02]  /*6000*/  MOV R250, 0xffffffff ;  /* 0xffffffff00fa7802 */ /* 0x000fe40000000f00 */
[----:B------:R-:W-:Y:S02]  /*6010*/  MOV R141, 0x6030 ;  /* 0x00006030008d7802 */ /* 0x000fe40000000f00 */
[----:B-----5:R-:W-:Y:S05]  /*6020*/  CALL.REL.NOINC `($__internal_67_$__cuda_sm70_shflsync_idx_p) ;  /* 0x0000986000007944 */ /* 0x020fea0003c00000 */
.L_x_2664:
[----:B------:R-:W-:Y:S05]  /*6030*/  BRA.CONV ~URZ, `(.L_x_2665) ;  /* 0x000000537f007947 */ /* 0x000fea000b800000 */
[----:B-1----:R-:W-:Y:S01]  /*6040*/  HFMA2.MMA R142, -RZ, RZ, 0, 1.847743988037109375e-06 ;  /* 0x0000001fff8e7435 */ /* 0x002fe200000001ff */
[----:B------:R-:W-:Y:S02]  /*6050*/  MOV R140, R149 ;  /* 0x00000095008c7202 */ /* 0x000fe40000000f00 */
[----:B------:R-:W-:-:S02]  /*6060*/  MOV R250, 0xffffffff ;  /* 0xffffffff00fa7802 */ /* 0x000fc40000000f00 */
[----:B------:R-:W-:Y:S02]  /*6070*/  MOV R141, 0x6090 ;  /* 0x00006090008d7802 */ /* 0x000fe40000000f00 */
[----:B0----5:R-:W-:Y:S05]  /*6080*/  CALL.REL.NOINC `($__internal_67_$__cuda_sm70_shflsync_idx_p) ;  /* 0x0000980000007944 */ /* 0x021fea0003c00000 */
.L_x_2665:
[----:B------:R-:W-:Y:S05]  /*6090*/  BRA.CONV ~URZ, `(.L_x_2666) ;  /* 0x000000537f007947 */ /* 0x000fea000b800000 */
[----:B-1----:R-:W-:Y:S01]  /*60a0*/  HFMA2.MMA R142, -RZ, RZ, 0, 1.847743988037109375e-06 ;  /* 0x0000001fff8e7435 */ /* 0x002fe200000001ff */
[----:B------:R-:W-:Y:S02]  /*60b0*/  MOV R140, R150 ;  /* 0x00000096008c7202 */ /* 0x000fe40000000f00 */
[----:B------:R-:W-:Y:S02]  /*60c0*/  MOV R250, 0xffffffff ;  /* 0xffffffff00fa7802 */ /* 0x000fe40000000f00 */
[----:B------:R-:W-:Y:S02]  /*60d0*/  MOV R141, 0x60f0 ;  /* 0x000060f0008d7802 */ /* 0x000fe40000000f00 */
[----:B0----5:R-:W-:Y:S05]  /*60e0*/  CALL.REL.NOINC `($__internal_67_$__cuda_sm70_shflsync_idx_p) ;  /* 0x000097a000007944 */ /* 0x021fea0003c00000 */
.L_x_2666:
[----:B------:R-:W-:Y:S05]  /*60f0*/  BRA.CONV ~URZ, `(.L_x_2667) ;  /* 0x000000537f007947 */ /* 0x000fea000b800000 */
[----:B-1----:R-:W-:Y:S01]  /*6100*/  HFMA2.MMA R142, -RZ, RZ, 0, 1.847743988037109375e-06 ;  /* 0x0000001fff8e7435 */ /* 0x002fe200000001ff */
[----:B------:R-:W-:Y:S02]  /*6110*/  MOV R140, R151 ;  /* 0x00000097008c7202 */ /* 0x000fe40000000f00 */
[----:B------:R-:W-:Y:S02]  /*6120*/  MOV R250, 0xffffffff ;  /* 0xffffffff00fa7802 */ /* 0x000fe40000000f00 */
[----:B------:R-:W-:-:S02]  /*6130*/  MOV R141, 0x6150 ;  /* 0x00006150008d7802 */ /* 0x000fc40000000f00 */
[----:B0----5:R-:W-:Y:S05]  /*6140*/  CALL.REL.NOINC `($__internal_67_$__cuda_sm70_shflsync_idx_p) ;  /* 0x0000974000007944 */ /* 0x021fea0003c00000 */
.L_x_2667:
[----:B------:R-:W-:Y:S05]  /*6150*/  BRA.DIV ~URZ, `(.L_x_2668) ;  /* 0x000085427f007947 */ /* 0x000fea000b800000 */
[----:B-----5:R2:W3:Y:S04]  /*6160*/  SHFL.IDX PT, R187, R132, RZ, 0x1f ;  /* 0x00001fff84bb7589 */ /* 0x0204e800000e0000 */
[----:B------:R2:W4:Y:S04]  /*6170*/  SHFL.IDX PT, R188, R133, RZ, 0x1f ;  /* 0x00001fff85bc7589 */ /* 0x00052800000e0000 */
[----:B------:R2:W1:Y:S04]  /*6180*/  SHFL.IDX PT, R136, R134, RZ, 0x1f ;  /* 0x00001fff86887589 */ /* 0x00046800000e0000 */
[----:B------:R2:W0:Y:S04]  /*6190*/  SHFL.IDX PT, R143, R135, RZ, 0x1f ;  /* 0x00001fff878f7589 */ /* 0x00042800000e0000 */
[----:B------:R2:W0:Y:S04]  /*61a0*/  SHFL.UP PT, R148, R138, 0x1, RZ ;  /* 0x042000008a947989 */ /* 0x00042800000e00ff */
[----:B------:R-:W0:Y:S04]  /*61b0*/  SHFL.UP PT, R149, R149, 0x1, RZ ;  /* 0x0420000095957989 */ /* 0x000e2800000e00ff */
[----:B------:R-:W0:Y:S04]  /*61c0*/  SHFL.UP PT, R150, R150, 0x1, RZ ;  /* 0x0420000096967989 */ /* 0x000e2800000e00ff */
[----:B------:R-:W0:Y:S02]  /*61d0*/  SHFL.UP PT, R151, R151, 0x1, RZ ;  /* 0x0420000097977989 */ /* 0x000e2400000e00ff */
.L_x_2768:
        /* <DEDUP_REMOVED lines=50> */
.L_x_2661:
[----:B------:R-:W-:Y:S05]  /*6500*/  BSYNC B0 ;  /* 0x0000000000007941 */ /* 0x000fea0003800000 */
.L_x_2660:
[-C--:B-1---5:R-:W-:Y:S01]  /*6510*/  FMUL.FTZ R132, R167, -R34.reuse ;  /* 0x80000022a7847220 */ /* 0x0a2fe20000410000 */
[----:B------:R-:W-:Y:S01]  /*6520*/  LOP3.LUT P0, RZ, R19, 0x1f, RZ, 0xc0, !PT ;  /* 0x0000001f13ff7812 */ /* 0x000fe2000780c0ff */
[CC--:B------:R-:W-:Y:S01]  /*6530*/  FMUL.FTZ R133, R167.reuse, R35.reuse ;  /* 0x00000023a7857220 */ /* 0x0c0fe20000410000 */
[----:B------:R-:W-:Y:S01]  /*6540*/  MOV R134, UR21 ;  /* 0x0000001500867c02 */ /* 0x000fe20008000f00 */
[C---:B------:R-:W-:Y:S01]  /*6550*/  FFMA.FTZ R132, R166.reuse, -R35, R132 ;  /* 0x80000023a6847223 */ /* 0x040fe20000010084 */
[----:B------:R-:W-:Y:S01]  /*6560*/  WARPSYNC 0xffffffff ;  /* 0xffffffff00007948 */ /* 0x000fe20003800000 */
[----:B------:R-:W-:Y:S01]  /*6570*/  FFMA.FTZ R133, R166, R34, -R133 ;  /* 0x00000022a6857223 */ /* 0x000fe20000010885 */
[----:B------:R-:W-:Y:S01]  /*6580*/  BAR.SYNC.DEFER_BLOCKING 0x0 ;  /* 0x0000000000007b1d */ /* 0x000fe20000010000 */
[----:B------:R-:W-:Y:S01]  /*6590*/  ISETP.GE.OR P0, PT, R134, c[0x0][0x174], P0 ;  /* 0x00005d0086007a0c */ /* 0x000fe20000706670 */
[-C--:B------:R-:W-:Y:S01]  /*65a0*/  FMUL.FTZ R134, R167, R172.reuse ;  /* 0x000000aca7867220 */ /* 0x080fe20000410000 */
[----:B---3--:R-:W-:Y:S01]  /*65b0*/  MOV R142, UR7 ;  /* 0x00000007008e7c02 */ /* 0x008fe20008000f00 */
[----:B------:R-:W-:-:S02]  /*65c0*/  FMUL.FTZ R136, R166, R172 ;  /* 0x000000aca6887220 */ /* 0x000fc40000410000 */
[CC--:B------:R-:W-:Y:S01]  /*65d0*/  FMUL.FTZ R137, R165.reuse, -R132.reuse ;  /* 0x80000084a5897220 */ /* 0x0c0fe20000410000 */
[----:B------:R-:W-:Y:S01]  /*65e0*/  BSSY B0, `(.L_x_2669) ;  /* 0x00001d9000007945 */ /* 0x000fe20003800000 */
[----:B------:R-:W-:Y:S02]  /*65f0*/  FMUL.FTZ R139, R165, -R133 ;  /* 0x80000085a58b7220 */ /* 0x000fe40000410000 */
[-C--:B------:R-:W-:Y:S02]  /*6600*/  FFMA.FTZ R135, R166, R171.reuse, -R134 ;  /* 0x000000aba6877223 */ /* 0x080fe40000010886 */
[----:B------:R-:W-:Y:S02]  /*6610*/  FFMA.FTZ R136, -R167, R171, -R136 ;  /* 0x000000aba7887223 */ /* 0x000fe40000010988 */
[C---:B------:R-:W-:Y:S02]  /*6620*/  FFMA.FTZ R137, R164.reuse, R133, -R137 ;  /* 0x00000085a4897223 */ /* 0x040fe40000010889 */
[----:B------:R-:W-:-:S02]  /*6630*/  FFMA.FTZ R139, R164, R132, R139 ;  /* 0x00000084a48b7223 */ /* 0x000fc4000001008b */
[----:B------:R-:W-:Y:S02]  /*6640*/  FADD.FTZ R135, R184, R135 ;  /* 0x00000087b8877221 */ /* 0x000fe40000010000 */
[----:B------:R-:W-:Y:S02]  /*6650*/  FADD.FTZ R136, -R183, R136 ;  /* 0x00000088b7887221 */ /* 0x000fe40000010100 */
[C---:B------:R-:W-:Y:S02]  /*6660*/  FMUL.FTZ R138, R163.reuse, -R137 ;  /* 0x80000089a38a7220 */ /* 0x040fe40000410000 */
[----:B------:R-:W-:Y:S02]  /*6670*/  FMUL.FTZ R134, R163, -R139 ;  /* 0x8000008ba3867220 */ /* 0x000fe40000410000 */
[C---:B------:R-:W-:Y:S02]  /*6680*/  FMUL.FTZ R133, R165.reuse, -R135 ;  /* 0x80000087a5857220 */ /* 0x040fe40000410000 */
[----:B------:R-:W-:-:S02]  /*6690*/  FMUL.FTZ R132, R165, -R136 ;  /* 0x80000088a5847220 */ /* 0x000fc40000410000 */
[C---:B------:R-:W-:Y:S02]  /*66a0*/  FFMA.FTZ R138, R162.reuse, R139, R138 ;  /* 0x0000008ba28a7223 */ /* 0x040fe4000001008a */
[----:B------:R-:W-:Y:S02]  /*66b0*/  FFMA.FTZ R134, R162, R137, -R134 ;  /* 0x00000089a2867223 */ /* 0x000fe40000010886 */
[C---:B------:R-:W-:Y:S02]  /*66c0*/  FFMA.FTZ R136, R164.reuse, R136, R133 ;  /* 0x00000088a4887223 */ /* 0x040fe40000010085 */
[----:B------:R-:W-:Y:S02]  /*66d0*/  FFMA.FTZ R132, R164, R135, -R132 ;  /* 0x00000087a4847223 */ /* 0x000fe40000010884 */
[C---:B------:R-:W-:Y:S02]  /*66e0*/  FMUL.FTZ R133, R161.reuse, -R138 ;  /* 0x8000008aa1857220 */ /* 0x040fe40000410000 */
[----:B------:R-:W-:-:S02]  /*66f0*/  FMUL.FTZ R135, R161, -R134 ;  /* 0x80000086a1877220 */ /* 0x000fc40000410000 */
[----:B------:R-:W-:Y:S02]  /*6700*/  FADD.FTZ R136, -R185, R136 ;  /* 0x00000088b9887221 */ /* 0x000fe40000010100 */
[----:B------:R-:W-:Y:S02]  /*6710*/  FADD.FTZ R132, R215, R132 ;  /* 0x00000084d7847221 */ /* 0x000fe40000010000 */
[C---:B------:R-:W-:Y:S02]  /*6720*/  FFMA.FTZ R134, R160.reuse, R134, -R133 ;  /* 0x00000086a0867223 */ /* 0x040fe40000010885 */
[----:B------:R-:W-:Y:S02]  /*6730*/  FFMA.FTZ R138, R160, R138, R135 ;  /* 0x0000008aa08a7223 */ /* 0x000fe40000010087 */
[C---:B------:R-:W-:Y:S02]  /*6740*/  FMUL.FTZ R133, R163.reuse, -R136 ;  /* 0x80000088a3857220 */ /* 0x040fe40000410000 */
[----:B------:R-:W-:-:S02]  /*6750*/  FMUL.FTZ R135, R163, -R132 ;  /* 0x80000084a3877220 */ /* 0x000fc40000410000 */
[C---:B------:R-:W-:Y:S02]  /*6760*/  FMUL.FTZ R139, R159.reuse, -R134 ;  /* 0x800000869f8b7220 */ /* 0x040fe40000410000 */
[----:B------:R-:W-:Y:S02]  /*6770*/  FMUL.FTZ R137, R159, -R138 ;  /* 0x8000008a9f897220 */ /* 0x000fe40000410000 */
[C---:B------:R-:W-:Y:S02]  /*6780*/  FFMA.FTZ R133, R162.reuse, R132, -R133 ;  /* 0x00000084a2857223 */ /* 0x040fe40000010885 */
[----:B------:R-:W-:Y:S02]  /*6790*/  FFMA.FTZ R136, R162, R136, R135 ;  /* 0x00000088a2887223 */ /* 0x000fe40000010087 */
[C---:B------:R-:W-:Y:S02]  /*67a0*/  FFMA.FTZ R139, R158.reuse, R138, R139 ;  /* 0x0000008a9e8b7223 */ /* 0x040fe4000001008b */
[----:B------:R-:W-:-:S02]  /*67b0*/  FFMA.FTZ R135, R158, R134, -R137 ;  /* 0x000000869e877223 */ /* 0x000fc40000010889 */
[----:B------:R-:W-:Y:S02]  /*67c0*/  FADD.FTZ R134, R220, R133 ;  /* 0x00000085dc867221 */ /* 0x000fe40000010000 */
[----:B------:R-:W0:Y:S01]  /*67d0*/  LDS.64 R132, [R248.X16+0x8478] ;  /* 0x00847800f8847984 */ /* 0x000e22000000ca00 */
[----:B------:R-:W-:Y:S02]  /*67e0*/  FMUL.FTZ R138, R157, -R139 ;  /* 0x8000008b9d8a7220 */ /* 0x000fe40000410000 */
[----:B------:R-:W-:Y:S02]  /*67f0*/  FADD.FTZ R136, -R219, R136 ;  /* 0x00000088db887221 */ /* 0x000fe40000010100 */
[----:B------:R-:W-:Y:S02]  /*6800*/  FMUL.FTZ R137, R161, -R134 ;  /* 0x80000086a1897220 */ /* 0x000fe40000410000 */
[-C--:B------:R-:W-:Y:S02]  /*6810*/  FMUL.FTZ R140, R157, -R135.reuse ;  /* 0x800000879d8c7220 */ /* 0x080fe40000410000 */
[----:B------:R-:W-:-:S02]  /*6820*/  FFMA.FTZ R138, R156, R135, -R138 ;  /* 0x000000879c8a7223 */ /* 0x000fc4000001088a */
[-C--:B------:R-:W-:Y:S02]  /*6830*/  FMUL.FTZ R135, R161, -R136.reuse ;  /* 0x80000088a1877220 */ /* 0x080fe40000410000 */
[----:B------:R-:W-:Y:S02]  /*6840*/  FFMA.FTZ R136, R160, R136, R137 ;  /* 0x00000088a0887223 */ /* 0x000fe40000010089 */
[----:B------:R-:W-:Y:S02]  /*6850*/  FFMA.FTZ R140, R156, R139, R140 ;  /* 0x0000008b9c8c7223 */ /* 0x000fe4000001008c */
[----:B------:R-:W-:Y:S02]  /*6860*/  FMUL.FTZ R139, R155, -R138 ;  /* 0x8000008a9b8b7220 */ /* 0x000fe40000410000 */
[----:B------:R-:W-:Y:S02]  /*6870*/  FFMA.FTZ R135, R160, R134, -R135 ;  /* 0x00000086a0877223 */ /* 0x000fe40000010887 */
[----:B------:R-:W-:-:S02]  /*6880*/  FADD.FTZ R136, -R221, R136 ;  /* 0x00000088dd887221 */ /* 0x000fc40000010100 */
[-C--:B------:R-:W-:Y:S02]  /*6890*/  FMUL.FTZ R137, R155, -R140.reuse ;  /* 0x8000008c9b897220 */ /* 0x080fe40000410000 */
[----:B------:R-:W-:Y:S02]  /*68a0*/  FFMA.FTZ R139, R154, R140, R139 ;  /* 0x0000008c9a8b7223 */ /* 0x000fe4000001008b */
[----:B------:R-:W-:Y:S02]  /*68b0*/  FADD.FTZ R135, R222, R135 ;  /* 0x00000087de877221 */ /* 0x000fe40000010000 */
[----:B------:R-:W-:Y:S02]  /*68c0*/  FMUL.FTZ R134, R159, -R136 ;  /* 0x800000889f867220 */ /* 0x000fe40000410000 */
[----:B------:R-:W-:Y:S02]  /*68d0*/  FFMA.FTZ R138, R154, R138, -R137 ;  /* 0x0000008a9a8a7223 */ /* 0x000fe40000010889 */
[----:B------:R-:W-:-:S02]  /*68e0*/  FMUL.FTZ R141, R153, -R139 ;  /* 0x8000008b998d7220 */ /* 0x000fc40000410000 */
[-C--:B------:R-:W-:Y:S02]  /*68f0*/  FMUL.FTZ R137, R159, -R135.reuse ;  /* 0x800000879f897220 */ /* 0x080fe40000410000 */
[----:B------:R-:W-:Y:S02]  /*6900*/  FFMA.FTZ R135, R158, R135, -R134 ;  /* 0x000000879e877223 */ /* 0x000fe40000010886 */
[-C--:B------:R-:W-:Y:S02]  /*6910*/  FMUL.FTZ R134, R153, -R138.reuse ;  /* 0x8000008a99867220 */ /* 0x080fe40000410000 */
[----:B------:R-:W-:Y:S02]  /*6920*/  FFMA.FTZ R141, R152, R138, -R141 ;  /* 0x0000008a988d7223 */ /* 0x000fe4000001088d */
[----:B------:R-:W-:Y:S02]  /*6930*/  FFMA.FTZ R136, R158, R136, R137 ;  /* 0x000000889e887223 */ /* 0x000fe40000010089 */
[----:B------:R-:W-:-:S02]  /*6940*/  FFMA.FTZ R134, R152, R139, R134 ;  /* 0x0000008b98867223 */ /* 0x000fc40000010086 */
[----:B------:R-:W-:Y:S02]  /*6950*/  FMUL.FTZ R139, R33, -R141 ;  /* 0x8000008d218b7220 */ /* 0x000fe40000410000 */
[----:B------:R-:W-:Y:S02]  /*6960*/  FADD.FTZ R136, -R223, R136 ;  /* 0x00000088df887221 */ /* 0x000fe40000010100 */
[-C--:B------:R-:W-:Y:S02]  /*6970*/  FMUL.FTZ R138, R33, -R134.reuse ;  /* 0x80000086218a7220 */ /* 0x080fe40000410000 */
[----:B------:R-:W-:Y:S02]  /*6980*/  FADD.FTZ R135, R224, R135 ;  /* 0x00000087e0877221 */ /* 0x000fe40000010000 */
[----:B------:R-:W-:Y:S02]  /*6990*/  FFMA.FTZ R139, R32, R134, R139 ;  /* 0x00000086208b7223 */ /* 0x000fe4000001008b */
[----:B------:R-:W-:-:S02]  /*69a0*/  FMUL.FTZ R134, R157, -R136 ;  /* 0x800000889d867220 */ /* 0x000fc40000410000 */
[----:B------:R-:W-:Y:S02]  /*69b0*/  FFMA.FTZ R138, R32, R141, -R138 ;  /* 0x0000008d208a7223 */ /* 0x000fe4000001088a */
[-C--:B------:R-:W-:Y:S02]  /*69c0*/  FMUL.FTZ R137, R157, -R135.reuse ;  /* 0x800000879d897220 */ /* 0x080fe40000410000 */
[C---:B------:R-:W-:Y:S02]  /*69d0*/  FFMA.FTZ R135, R156.reuse, R135, -R134 ;  /* 0x000000879c877223 */ /* 0x040fe40000010886 */
[----:B------:R-:W-:Y:S02]  /*69e0*/  FMUL.FTZ R134, R31, -R138 ;  /* 0x8000008a1f867220 */ /* 0x000fe40000410000 */
[----:B------:R-:W-:Y:S02]  /*69f0*/  FFMA.FTZ R136, R156, R136, R137 ;  /* 0x000000889c887223 */ /* 0x000fe40000010089 */
[----:B------:R-:W-:-:S02]  /*6a00*/  FFMA.FTZ R140, R30, R139, R134 ;  /* 0x0000008b1e8c7223 */ /* 0x000fc40000010086 */
[----:B------:R-:W-:Y:S02]  /*6a10*/  FMUL.FTZ R137, R31, -R139 ;  /* 0x8000008b1f897220 */ /* 0x000fe40000410000 */
[----:B0-----:R-:W-:Y:S02]  /*6a20*/  FMUL.FTZ R134, R169, R132 ;  /* 0x00000084a9867220 */ /* 0x001fe40000410000 */
[----:B------:R-:W-:Y:S02]  /*6a30*/  FADD.FTZ R136, -R225, R136 ;  /* 0x00000088e1887221 */ /* 0x000fe40000010100 */
[-C--:B------:R-:W-:Y:S02]  /*6a40*/  FMUL.FTZ R169, R169, R133.reuse ;  /* 0x00000085a9a97220 */ /* 0x080fe40000410000 */
[----:B------:R-:W-:Y:S02]  /*6a50*/  FFMA.FTZ R138, R30, R138, -R137 ;  /* 0x0000008a1e8a7223 */ /* 0x000fe40000010889 */
[----:B------:R-:W-:-:S02]  /*6a60*/  FFMA.FTZ R134, R168, R133, R134 ;  /* 0x00000085a8867223 */ /* 0x000fc40000010086 */
[----:B------:R-:W-:Y:S02]  /*6a70*/  FADD.FTZ R135, R226, R135 ;  /* 0x00000087e2877221 */ /* 0x000fe40000010000 */
[----:B------:R-:W-:Y:S02]  /*6a80*/  FMUL.FTZ R137, R155, -R136 ;  /* 0x800000889b897220 */ /* 0x000fe40000410000 */
[----:B------:R-:W-:Y:S02]  /*6a90*/  FMUL.FTZ R133, R29, -R140 ;  /* 0x8000008c1d857220 */ /* 0x000fe40000410000 */
[----:B------:R-:W-:Y:S02]  /*6aa0*/  FFMA.FTZ R169, R168, R132, -R169 ;  /* 0x00000084a8a97223 */ /* 0x000fe400000108a9 */
[----:B------:R-:W-:Y:S02]  /*6ab0*/  FADD.FTZ R209, RZ, R134 ;  /* 0x00000086ffd17221 */ /* 0x000fe40000010000 */
[----:B------:R-:W-:-:S02]  /*6ac0*/  FMUL.FTZ R139, R155, -R135 ;  /* 0x800000879b8b7220 */ /* 0x000fc40000410000 */
[----:B------:R-:W-:Y:S02]  /*6ad0*/  FFMA.FTZ R137, R154, R135, -R137 ;  /* 0x000000879a897223 */ /* 0x000fe40000010889 */
[-C--:B------:R-:W-:Y:S02]  /*6ae0*/  FMUL.FTZ R135, R29, -R138.reuse ;  /* 0x8000008a1d877220 */ /* 0x080fe40000410000 */
[----:B------:R-:W-:Y:S02]  /*6af0*/  FFMA.FTZ R138, R28, R138, -R133 ;  /* 0x0000008a1c8a7223 */ /* 0x000fe40000010885 */
        /* <DEDUP_REMOVED lines=9> */
[----:B------:R-:W-:Y:S02]  /*6b90*/  FFMA.FTZ R133, R22, R206, R133 ;  /* 0x000000ce16857223 */ /* 0x000fe40000010085 */
[----:B------:R-:W-:Y:S02]  /*6ba0*/  FFMA.FTZ R136, R154, R136, R139 ;  /* 0x000000889a887223 */ /* 0x000fe4000001008b */
[----:B------:R-:W-:Y:S02]  /*6bb0*/  FADD.FTZ R137, R228, R137 ;  /* 0x00000089e4897221 */ /* 0x000fe40000010000 */
[----:B------:R-:W-:Y:S02]  /*6bc0*/  FFMA.FTZ R132, R22, R207, -R132 ;  /* 0x000000cf16847223 */ /* 0x000fe40000010884 */
[----:B------:R-:W-:Y:S02]  /*6bd0*/  FADD.FTZ R205, RZ, R133 ;  /* 0x00000085ffcd7221 */ /* 0x000fe40000010000 */
[----:B------:R-:W-:-:S02]  /*6be0*/  FFMA.FTZ R140, R28, R140, R135 ;  /* 0x0000008c1c8c7223 */ /* 0x000fc40000010087 */
[----:B------:R-:W-:Y:S02]  /*6bf0*/  FADD.FTZ R136, -R227, R136 ;  /* 0x00000088e3887221 */ /* 0x000fe40000010100 */
[----:B------:R-:W-:Y:S02]  /*6c00*/  FMUL.FTZ R135, R153, -R137 ;  /* 0x8000008999877220 */ /* 0x000fe40000410000 */
[----:B------:R-:W-:Y:S02]  /*6c10*/  FADD.FTZ R204, R217, R132 ;  /* 0x00000084d9cc7221 */ /* 0x000fe40000010000 */
[----:B------:R-:W-:Y:S02]  /*6c20*/  FMUL.FTZ R133, R25, R205 ;  /* 0x000000cd19857220 */ /* 0x000fe40000410000 */
[----:B------:R-:W-:Y:S02]  /*6c30*/  FMUL.FTZ R134, R153, -R136 ;  /* 0x8000008899867220 */ /* 0x000fe40000410000 */
[----:B------:R-:W-:-:S02]  /*6c40*/  FMUL.FTZ R139, R27, -R138 ;  /* 0x8000008a1b8b7220 */ /* 0x000fc40000410000 */
[----:B------:R-:W-:Y:S02]  /*6c50*/  FFMA.FTZ R136, R152, R136, R135 ;  /* 0x0000008898887223 */ /* 0x000fe40000010087 */
[----:B------:R-:W-:Y:S02]  /*6c60*/  FMUL.FTZ R135, R27, -R140 ;  /* 0x8000008c1b877220 */ /* 0x000fe40000410000 */
[-C--:B------:R-:W-:Y:S02]  /*6c70*/  FMUL.FTZ R132, R25, R204.reuse ;  /* 0x000000cc19847220 */ /* 0x080fe40000410000 */
[----:B------:R-:W-:Y:S02]  /*6c80*/  FFMA.FTZ R133, R24, R204, -R133 ;  /* 0x000000cc18857223 */ /* 0x000fe40000010885 */
[----:B------:R-:W-:Y:S02]  /*6c90*/  FFMA.FTZ R139, R26, R140, R139 ;  /* 0x0000008c1a8b7223 */ /* 0x000fe4000001008b */
[----:B------:R-:W-:-:S02]  /*6ca0*/  FFMA.FTZ R137, R152, R137, -R134 ;  /* 0x0000008998897223 */ /* 0x000fc40000010886 */
[----:B------:R-:W-:Y:S02]  /*6cb0*/  FFMA.FTZ R135, R26, R138, -R135 ;  /* 0x0000008a1a877223 */ /* 0x000fe40000010887 */
[----:B------:R-:W-:Y:S02]  /*6cc0*/  FFMA.FTZ R132, R24, R205, R132 ;  /* 0x000000cd18847223 */ /* 0x000fe40000010084 */
[----:B------:R-:W-:Y:S02]  /*6cd0*/  FADD.FTZ R203, R216, R133 ;  /* 0x00000085d8cb7221 */ /* 0x000fe40000010000 */
[C---:B------:R-:W-:Y:S02]  /*6ce0*/  FMUL.FTZ R134, R25.reuse, -R139 ;  /* 0x8000008b19867220 */ /* 0x040fe40000410000 */
[----:B------:R-:W-:Y:S02]  /*6cf0*/  FADD.FTZ R137, R230, R137 ;  /* 0x00000089e6897221 */ /* 0x000fe40000010000 */
[----:B------:R-:W-:-:S02]  /*6d00*/  FMUL.FTZ R138, R25, -R135 ;  /* 0x80000087198a7220 */ /* 0x000fc40000410000 */
[----:B------:R-:W-:Y:S02]  /*6d10*/  FADD.FTZ R202, RZ, R132 ;  /* 0x00000084ffca7221 */ /* 0x000fe40000010000 */
[----:B------:R-:W-:Y:S02]  /*6d20*/  FMUL.FTZ R133, R27, R203 ;  /* 0x000000cb1b857220 */ /* 0x000fe40000410000 */
[C---:B------:R-:W-:Y:S02]  /*6d30*/  FFMA.FTZ R140, R24.reuse, R135, -R134 ;  /* 0x00000087188c7223 */ /* 0x040fe40000010886 */
[----:B------:R-:W-:Y:S02]  /*6d40*/  FADD.FTZ R136, -R229, R136 ;  /* 0x00000088e5887221 */ /* 0x000fe40000010100 */
[----:B------:R-:W-:Y:S02]  /*6d50*/  FMUL.FTZ R135, R33, -R137 ;  /* 0x8000008921877220 */ /* 0x000fe40000410000 */
[----:B------:R-:W-:-:S02]  /*6d60*/  FFMA.FTZ R139, R24, R139, R138 ;  /* 0x0000008b188b7223 */ /* 0x000fc4000001008a */
[-C--:B------:R-:W-:Y:S02]  /*6d70*/  FMUL.FTZ R132, R27, R202.reuse ;  /* 0x000000ca1b847220 */ /* 0x080fe40000410000 */
[----:B------:R-:W-:Y:S02]  /*6d80*/  FFMA.FTZ R201, R26, R202, R133 ;  /* 0x000000ca1ac97223 */ /* 0x000fe40000010085 */
[-C--:B------:R-:W-:Y:S02]  /*6d90*/  FMUL.FTZ R134, R33, -R136.reuse ;  /* 0x8000008821867220 */ /* 0x080fe40000410000 */
[----:B------:R-:W-:Y:S02]  /*6da0*/  FFMA.FTZ R138, R32, R136, R135 ;  /* 0x00000088208a7223 */ /* 0x000fe40000010087 */
[----:B------:R-:W-:Y:S02]  /*6db0*/  FMUL.FTZ R135, R23, -R139 ;  /* 0x8000008b17877220 */ /* 0x000fe40000410000 */
[----:B------:R-:W-:-:S02]  /*6dc0*/  FFMA.FTZ R133, R26, R203, -R132 ;  /* 0x000000cb1a857223 */ /* 0x000fc40000010884 */
[----:B------:R-:W-:Y:S02]  /*6dd0*/  FADD.FTZ R201, RZ, R201 ;  /* 0x000000c9ffc97221 */ /* 0x000fe40000010000 */
[----:B------:R-:W-:Y:S02]  /*6de0*/  FFMA.FTZ R137, R32, R137, -R134 ;  /* 0x0000008920897223 */ /* 0x000fe40000010886 */
[-C--:B------:R-:W-:Y:S02]  /*6df0*/  FMUL.FTZ R134, R23, -R140.reuse ;  /* 0x8000008c17867220 */ /* 0x080fe40000410000 */
[----:B------:R-:W-:Y:S02]  /*6e00*/  FFMA.FTZ R132, R22, R140, -R135 ;  /* 0x0000008c16847223 */ /* 0x000fe40000010887 */
[----:B------:R-:W-:Y:S02]  /*6e10*/  FADD.FTZ R200, R182, R133 ;  /* 0x00000085b6c87221 */ /* 0x000fe40000010000 */
[----:B------:R-:W-:-:S02]  /*6e20*/  FMUL.FTZ R135, R29, R201 ;  /* 0x000000c91d877220 */ /* 0x000fc40000410000 */
[----:B------:R-:W-:Y:S02]  /*6e30*/  FFMA.FTZ R133, R22, R139, R134 ;  /* 0x0000008b16857223 */ /* 0x000fe40000010086 */
[----:B------:R-:W-:Y:S02]  /*6e40*/  FADD.FTZ R137, R232, R137 ;  /* 0x00000089e8897221 */ /* 0x000fe40000010000 */
[-C--:B------:R-:W-:Y:S02]  /*6e50*/  FMUL.FTZ R136, R29, R200.reuse ;  /* 0x000000c81d887220 */ /* 0x080fe40000410000 */
[----:B------:R-:W-:Y:S02]  /*6e60*/  FFMA.FTZ R134, R28, R200, -R135 ;  /* 0x000000c81c867223 */ /* 0x000fe40000010887 */
[----:B------:R-:W-:Y:S02]  /*6e70*/  FADD.FTZ R138, -R231, R138 ;  /* 0x0000008ae78a7221 */ /* 0x000fe40000010100 */
[----:B------:R-:W-:-:S02]  /*6e80*/  FMUL.FTZ R135, R31, -R137 ;  /* 0x800000891f877220 */ /* 0x000fc40000410000 */
[----:B------:R-:W-:Y:S02]  /*6e90*/  FFMA.FTZ R136, R28, R201, R136 ;  /* 0x000000c91c887223 */ /* 0x000fe40000010088 */
[----:B------:R-:W-:Y:S02]  /*6ea0*/  FADD.FTZ R199, R181, R134 ;  /* 0x00000086b5c77221 */ /* 0x000fe40000010000 */
[CC--:B------:R-:W-:Y:S02]  /*6eb0*/  FMUL.FTZ R134, R31.reuse, -R138.reuse ;  /* 0x8000008a1f867220 */ /* 0x0c0fe40000410000 */
[----:B------:R-:W-:Y:S02]  /*6ec0*/  FFMA.FTZ R138, R30, R138, R135 ;  /* 0x0000008a1e8a7223 */ /* 0x000fe40000010087 */
[----:B------:R-:W-:Y:S02]  /*6ed0*/  FADD.FTZ R198, RZ, R136 ;  /* 0x00000088ffc67221 */ /* 0x000fe40000010000 */
[----:B------:R-:W-:-:S02]  /*6ee0*/  FMUL.FTZ R135, R31, R199 ;  /* 0x000000c71f877220 */ /* 0x000fc40000410000 */
[C---:B------:R-:W-:Y:S02]  /*6ef0*/  FFMA.FTZ R137, R30.reuse, R137, -R134 ;  /* 0x000000891e897223 */ /* 0x040fe40000010886 */
[----:B------:R-:W-:Y:S02]  /*6f00*/  FADD.FTZ R138, -R233, R138 ;  /* 0x0000008ae98a7221 */ /* 0x000fe40000010100 */
[-C--:B------:R-:W-:Y:S02]  /*6f10*/  FMUL.FTZ R134, R31, R198.reuse ;  /* 0x000000c61f867220 */ /* 0x080fe40000410000 */
[----:B------:R-:W-:Y:S02]  /*6f20*/  FFMA.FTZ R197, R30, R198, R135 ;  /* 0x000000c61ec57223 */ /* 0x000fe40000010087 */
[----:B------:R-:W-:Y:S02]  /*6f30*/  FADD.FTZ R137, R234, R137 ;  /* 0x00000089ea897221 */ /* 0x000fe40000010000 */
[----:B------:R-:W-:-:S02]  /*6f40*/  FMUL.FTZ R136, R29, -R138 ;  /* 0x8000008a1d887220 */ /* 0x000fc40000410000 */
[----:B------:R-:W-:Y:S02]  /*6f50*/  FFMA.FTZ R135, R30, R199, -R134 ;  /* 0x000000c71e877223 */ /* 0x000fe40000010886 */
[----:B------:R-:W-:Y:S02]  /*6f60*/  FADD.FTZ R197, RZ, R197 ;  /* 0x000000c5ffc57221 */ /* 0x000fe40000010000 */
        /* <DEDUP_REMOVED lines=12> */
[-C--:B------:R-:W-:Y:S02]  /*7030*/  FMUL.FTZ R134, R27, -R138.reuse ;  /* 0x8000008a1b867220 */ /* 0x080fe40000410000 */
[----:B------:R-:W-:Y:S02]  /*7040*/  FFMA.FTZ R138, R26, R138, R135 ;  /* 0x0000008a1a8a7223 */ /* 0x000fe40000010087 */
[----:B------:R-:W-:Y:S02]  /*7050*/  FADD.FTZ R194, RZ, R136 ;  /* 0x00000088ffc27221 */ /* 0x000fe40000010000 */
[----:B------:R-:W-:-:S02]  /*7060*/  FMUL.FTZ R135, R153, R195 ;  /* 0x000000c399877220 */ /* 0x000fc40000410000 */
[----:B------:R-:W-:Y:S02]  /*7070*/  FFMA.FTZ R137, R26, R137, -R134 ;  /* 0x000000891a897223 */ /* 0x000fe40000010886 */
        /* <DEDUP_REMOVED lines=32> */
[C---:B------:R-:W-:Y:S02]  /*7280*/  FMUL.FTZ R135, R159.reuse, R189 ;  /* 0x000000bd9f877220 */ /* 0x040fe40000410000 */
[----:B------:R-:W-:Y:S02]  /*7290*/  FFMA.FTZ R143, R20, R137, -R136 ;  /* 0x00000089148f7223 */ /* 0x000fe40000010888 */
[----:B------:R-:W-:-:S02]  /*72a0*/  FMUL.FTZ R136, R159, R188 ;  /* 0x000000bc9f887220 */ /* 0x000fc40000410000 */
[C---:B------:R-:W-:Y:S02]  /*72b0*/  FFMA.FTZ R134, R158.reuse, R188, -R135 ;  /* 0x000000bc9e867223 */ /* 0x040fe40000010887 */
[----:B------:R-:W-:Y:S02]  /*72c0*/  FMUL.FTZ R135, R21, -R133 ;  /* 0x8000008515877220 */ /* 0x000fe40000410000 */
[----:B------:R-:W-:Y:S02]  /*72d0*/  FFMA.FTZ R136, R158, R189, R136 ;  /* 0x000000bd9e887223 */ /* 0x000fe40000010088 */
[----:B------:R-:W-:Y:S02]  /*72e0*/  FADD.FTZ R187, R175, R134 ;  /* 0x00000086afbb7221 */ /* 0x000fe40000010000 */
[C---:B------:R-:W-:Y:S02]  /*72f0*/  FMUL.FTZ R139, R21.reuse, -R137 ;  /* 0x80000089158b7220 */ /* 0x040fe40000410000 */
[----:B------:R-:W-:-:S02]  /*7300*/  FMUL.FTZ R137, R21, -R132 ;  /* 0x8000008415897220 */ /* 0x000fc40000410000 */
[----:B------:R-:W-:Y:S02]  /*7310*/  FFMA.FTZ R132, R20, R132, -R135 ;  /* 0x0000008414847223 */ /* 0x000fe40000010887 */
[----:B------:R-:W-:Y:S01]  /*7320*/  FADD.FTZ R186, RZ, R136 ;  /* 0x00000088ffba7221 */ /* 0x000fe20000010000 */
[----:B------:R-:W-:Y:S01]  /*7330*/  MOV R136, 0x3f800000 ;  /* 0x3f80000000887802 */ /* 0x000fe20000000f00 */
[CC--:B------:R-:W-:Y:S02]  /*7340*/  FMUL.FTZ R135, R161.reuse, R187.reuse ;  /* 0x000000bba1877220 */ /* 0x0c0fe40000410000 */
[-C--:B------:R-:W-:Y:S02]  /*7350*/  FMUL.FTZ R134, R161, R186.reuse ;  /* 0x000000baa1867220 */ /* 0x080fe40000410000 */
[C---:B------:R-:W-:Y:S02]  /*7360*/  FFMA.FTZ R135, R160.reuse, R186, R135 ;  /* 0x000000baa0877223 */ /* 0x040fe40000010087 */
[----:B------:R-:W-:-:S02]  /*7370*/  FFMA.FTZ R141, R160, R187, -R134 ;  /* 0x000000bba08d7223 */ /* 0x000fc40000010886 */
[----:B------:R-:W-:Y:S02]  /*7380*/  FADD.FTZ R169, RZ, R135 ;  /* 0x00000087ffa97221 */ /* 0x000fe40000010000 */
[----:B------:R-:W-:Y:S02]  /*7390*/  FFMA.FTZ R140, R20, R138, R139 ;  /* 0x0000008a148c7223 */ /* 0x000fe4000001008b */
[----:B------:R-:W-:Y:S01]  /*73a0*/  FADD.FTZ R168, R174, R141 ;  /* 0x0000008daea87221 */ /* 0x000fe20000010000 */
[----:B------:R-:W-:Y:S01]  /*73b0*/  CS2R R138, SRZ ;  /* 0x00000000008a7805 */ /* 0x000fe2000001ff00 */
[----:B------:R-:W-:Y:S02]  /*73c0*/  FMUL.FTZ R141, R163, R169 ;  /* 0x000000a9a38d7220 */ /* 0x000fe40000410000 */
[----:B------:R-:W-:Y:S02]  /*73d0*/  FADD.FTZ R135, -R243, R140 ;  /* 0x0000008cf3877221 */ /* 0x000fe40000010100 */
[----:B------:R-:W-:-:S02]  /*73e0*/  FMUL.FTZ R140, R163, R168 ;  /* 0x000000a8a38c7220 */ /* 0x000fc40000410000 */
[----:B------:R-:W-:Y:S02]  /*73f0*/  FFMA.FTZ R210, R162, R168, -R141 ;  /* 0x000000a8a2d27223 */ /* 0x000fe4000001088d */
[----:B------:R-:W-:Y:S01]  /*7400*/  FFMA.FTZ R133, R20, R133, R137 ;  /* 0x0000008514857223 */ /* 0x000fe20000010089 */
[----:B------:R-:W-:Y:S01]  /*7410*/  HFMA2.MMA R137, -RZ, RZ, 0, 0 ;  /* 0x00000000ff897435 */ /* 0x000fe200000001ff */
[----:B------:R-:W-:Y:S02]  /*7420*/  FFMA.FTZ R140, R162, R169, R140 ;  /* 0x000000a9a28c7223 */ /* 0x000fe4000001008c */
[----:B------:R-:W-:Y:S02]  /*7430*/  FADD.FTZ R210, R173, R210 ;  /* 0x000000d2add27221 */ /* 0x000fe40000010000 */
[----:B------:R-:W-:Y:S02]  /*7440*/  FADD.FTZ R211, RZ, R140 ;  /* 0x0000008cffd37221 */ /* 0x000fe40000010000 */
[----:B------:R-:W-:-:S02]  /*7450*/  FMUL.FTZ R140, R165, R210 ;  /* 0x000000d2a58c7220 */ /* 0x000fc40000410000 */
[-C--:B------:R-:W-:Y:S01]  /*7460*/  FMUL.FTZ R141, R165, R211.reuse ;  /* 0x000000d3a58d7220 */ /* 0x080fe20000410000 */
[----:B------:R-:W0:Y:S01]  /*7470*/  @!P0 LDS.128 R136, [R142.X16+0xac80] ;  /* 0x00ac80008e888984 */ /* 0x000e22000000cc00 */
[----:B------:R-:W-:Y:S01]  /*7480*/  FFMA.FTZ R140, R164, R211, R140 ;  /* 0x000000d3a48c7223 */ /* 0x000fe2000001008c */
[----:B------:R-:W-:Y:S01]  /*7490*/  ISETP.GT.U32.AND P0, PT, R19, 0x1f, PT ;  /* 0x0000001f1300780c */ /* 0x000fe20003f04070 */
[----:B------:R-:W-:Y:S02]  /*74a0*/  FADD.FTZ R134, R244, R143 ;  /* 0x0000008ff4867221 */ /* 0x000fe40000010000 */
        /* <DEDUP_REMOVED lines=53> */
.L_x_2769:
[----:B------:R-:W-:Y:S05]  /*7800*/  BRA.DIV ~URZ, `(.L_x_2672) ;  /* 0x000072727f007947 */ /* 0x000fea000b800000 */
[----:B------:R-:W3:Y:S04]  /*7810*/  SHFL.DOWN PT, R134, R134, 0x1, 0x1f ;  /* 0x08201f0086867f89 */ /* 0x000ee800000e0000 */
[----:B------:R-:W4:Y:S04]  /*7820*/  SHFL.DOWN PT, R135, R135, 0x1, 0x1f ;  /* 0x08201f0087877f89 */ /* 0x000f2800000e0000 */
[----:B------:R1:W2:Y:S02]  /*7830*/  SHFL.DOWN PT, R141, R147, 0x1, 0x1f ;  /* 0x08201f00938d7f89 */ /* 0x0002a400000e0000 */
.L_x_2770:
        /* <DEDUP_REMOVED lines=13> */
.L_x_2674:
[----:B------:R-:W-:Y:S05]  /*7910*/  BSYNC B1 ;  /* 0x0000000000017941 */ /* 0x000fea0003800000 */
.L_x_2673:
[----:B------:R-:W-:-:S04]  /*7920*/  LOP3.LUT R132, R19, 0x1f, RZ, 0xc0, !PT ;  /* 0x0000001f13847812 */ /* 0x000fc800078ec0ff */
[----:B------:R-:W-:Y:S01]  /*7930*/  ISETP.GT.U32.AND P0, PT, R132, 0x1d, PT ;  /* 0x0000001d8400780c */ /* 0x000fe20003f04070 */
[----:B------:R-:W-:Y:S05]  /*7940*/  BRA.DIV ~URZ, `(.L_x_2675) ;  /* 0x000072827f007947 */ /* 0x000fea000b800000 */
[----:B---3--:R3:W1:Y:S04]  /*7950*/  SHFL.DOWN PT, R134, R146, 0x2, 0x1f ;  /* 0x08401f0092867f89 */ /* 0x00866800000e0000 */
[----:B----4-:R3:W4:Y:S04]  /*7960*/  SHFL.DOWN PT, R135, R145, 0x2, 0x1f ;  /* 0x08401f0091877f89 */ /* 0x01072800000e0000 */
[----:B--2---:R3:W2:Y:S04]  /*7970*/  SHFL.DOWN PT, R142, R144, 0x2, 0x1f ;  /* 0x08401f00908e7f89 */ /* 0x0046a800000e0000 */
[----:B------:R3:W0:Y:S02]  /*7980*/  SHFL.DOWN PT, R141, R147, 0x2, 0x1f ;  /* 0x08401f00938d7f89 */ /* 0x00062400000e0000 */
.L_x_2771:
        /* <DEDUP_REMOVED lines=13> */
.L_x_2677:
[----:B------:R-:W-:Y:S05]  /*7a60*/  BSYNC B1 ;  /* 0x0000000000017941 */ /* 0x000fea0003800000 */
.L_x_2676:
[----:B------:R-:W-:-:S04]  /*7a70*/  LOP3.LUT R132, R19, 0x1f, RZ, 0xc0, !PT ;  /* 0x0000001f13847812 */ /* 0x000fc800078ec0ff */
[----:B------:R-:W-:Y:S01]  /*7a80*/  ISETP.GT.U32.AND P0, PT, R132, 0x1b, PT ;  /* 0x0000001b8400780c */ /* 0x000fe20003f04070 */
[----:B------:R-:W-:Y:S10]  /*7a90*/  BRA.DIV ~URZ, `(.L_x_2678) ;  /* 0x000072f27f007947 */ /* 0x000ff4000b800000 */
[----:B-1----:R1:W3:Y:S02]  /*7aa0*/  SHFL.DOWN PT, R134, R146, 0x4, 0x1f ;  /* 0x08801f0092867f89 */ /* 0x0022e400000e0000 */
.L_x_2772:
[----:B------:R-:W-:Y:S05]  /*7ab0*/  BRA.DIV ~URZ, `(.L_x_2679) ;  /* 0x000073527f007947 */ /* 0x000fea000b800000 */
[----:B----4-:R4:W1:Y:S04]  /*7ac0*/  SHFL.DOWN PT, R135, R145, 0x4, 0x1f ;  /* 0x08801f0091877f89 */ /* 0x01086800000e0000 */
[----:B--2---:R4:W2:Y:S04]  /*7ad0*/  SHFL.DOWN PT, R142, R144, 0x4, 0x1f ;  /* 0x08801f00908e7f89 */ /* 0x0048a800000e0000 */
[----:B0-----:R4:W0:Y:S02]  /*7ae0*/  SHFL.DOWN PT, R141, R147, 0x4, 0x1f ;  /* 0x08801f00938d7f89 */ /* 0x00182400000e0000 */
.L_x_2773:
        /* <DEDUP_REMOVED lines=13> */
.L_x_2681:
[----:B------:R-:W-:Y:S05]  /*7bc0*/  BSYNC B1 ;  /* 0x0000000000017941 */ /* 0x000fea0003800000 */
.L_x_2680:
[----:B------:R-:W-:-:S04]  /*7bd0*/  LOP3.LUT R132, R19, 0x1f, RZ, 0xc0, !PT ;  /* 0x0000001f13847812 */ /* 0x000fc800078ec0ff */
[----:B------:R-:W-:Y:S01]  /*7be0*/  ISETP.GT.U32.AND P0, PT, R132, 0x17, PT ;  /* 0x000000178400780c */ /* 0x000fe20003f04070 */
[----:B------:R-:W-:Y:S05]  /*7bf0*/  BRA.DIV ~URZ, `(.L_x_2682) ;  /* 0x000073627f007947 */ /* 0x000fea000b800000 */
[----:B---3--:R3:W4:Y:S04]  /*7c00*/  SHFL.DOWN PT, R134, R146, 0x8, 0x1f ;  /* 0x09001f0092867f89 */ /* 0x00872800000e0000 */
[----:B-1----:R3:W1:Y:S04]  /*7c10*/  SHFL.DOWN PT, R135, R145, 0x8, 0x1f ;  /* 0x09001f0091877f89 */ /* 0x00266800000e0000 */
[----:B--2---:R3:W2:Y:S04]  /*7c20*/  SHFL.DOWN PT, R142, R144, 0x8, 0x1f ;  /* 0x09001f00908e7f89 */ /* 0x0046a800000e0000 */
[----:B0-----:R3:W0:Y:S02]  /*7c30*/  SHFL.DOWN PT, R141, R147, 0x8, 0x1f ;  /* 0x09001f00938d7f89 */ /* 0x00162400000e0000 */
.L_x_2774:
        /* <DEDUP_REMOVED lines=13> */
.L_x_2684:
[----:B------:R-:W-:Y:S05]  /*7d10*/  BSYNC B1 ;  /* 0x0000000000017941 */ /* 0x000fea0003800000 */
.L_x_2683:
[----:B------:R-:W-:-:S04]  /*7d20*/  LOP3.LUT R132, R19, 0x1f, RZ, 0xc0, !PT ;  /* 0x0000001f13847812 */ /* 0x000fc800078ec0ff */
[----:B------:R-:W-:Y:S01]  /*7d30*/  ISETP.GT.U32.AND P0, PT, R132, 0xf, PT ;  /* 0x0000000f8400780c */ /* 0x000fe20003f04070 */
[----:B------:R-:W-:Y:S10]  /*7d40*/  BRA.DIV ~URZ, `(.L_x_2685) ;  /* 0x000073d27f007947 */ /* 0x000ff4000b800000 */
[----:B----4-:R4:W3:Y:S02]  /*7d50*/  SHFL.DOWN PT, R134, R146, 0x10, 0x1f ;  /* 0x0a001f0092867f89 */ /* 0x0108e400000e0000 */
.L_x_2775:
[----:B------:R-:W-:Y:S05]  /*7d60*/  BRA.DIV ~URZ, `(.L_x_2686) ;  /* 0x000074327f007947 */ /* 0x000fea000b800000 */
[----:B-1----:R1:W4:Y:S04]  /*7d70*/  SHFL.DOWN PT, R135, R145, 0x10, 0x1f ;  /* 0x0a001f0091877f89 */ /* 0x00232800000e0000 */
[----:B--2---:R1:W2:Y:S04]  /*7d80*/  SHFL.DOWN PT, R142, R144, 0x10, 0x1f ;  /* 0x0a001f00908e7f89 */ /* 0x0042a800000e0000 */
[----:B0-----:R1:W0:Y:S02]  /*7d90*/  SHFL.DOWN PT, R141, R147, 0x10, 0x1f ;  /* 0x0a001f00938d7f89 */ /* 0x00122400000e0000 */
.L_x_2776:
        /* <DEDUP_REMOVED lines=13> */
.L_x_2688:
[----:B------:R-:W-:Y:S05]  /*7e70*/  BSYNC B1 ;  /* 0x0000000000017941 */ /* 0x000fea0003800000 */
.L_x_2687:
        /* <DEDUP_REMOVED lines=20> */
.L_x_2777:
        /* <DEDUP_REMOVED lines=19> */
.L_x_2691:
[----:B------:R-:W-:Y:S05]  /*80f0*/  BSYNC B1 ;  /* 0x0000000000017941 */ /* 0x000fea0003800000 */
.L_x_2690:
        /* <DEDUP_REMOVED lines=39> */
.L_x_2670:
[----:B------:R-:W-:Y:S05]  /*8370*/  BSYNC B0 ;  /* 0x0000000000007941 */ /* 0x000fea0003800000 */
.L_x_2669:
[----:B------:R-:W-:Y:S01]  /*8380*/  WARPSYNC 0xffffffff ;  /* 0xffffffff00007948 */ /* 0x000fe20003800000 */
[----:B------:R-:W-:Y:S01]  /*8390*/  BAR.SYNC.DEFER_BLOCKING 0x0 ;  /* 0x0000000000007b1d */ /* 0x000fe20000010000 */
[----:B------:R-:W-:Y:S01]  /*83a0*/  FADD.FTZ R140, R68, R68 ;  /* 0x00000044448c7221 */ /* 0x000fe20000010000 */
[----:B------:R-:W-:Y:S01]  /*83b0*/  ISETP.NE.AND P0, PT, R19, RZ, PT ;  /* 0x000000ff1300720c */ /* 0x000fe20003f05270 */
[----:B------:R-:W-:Y:S01]  /*83c0*/  FADD.FTZ R141, R83, R83 ;  /* 0x00000053538d7221 */ /* 0x000fe20000010000 */
[----:B------:R-:W-:Y:S01]  /*83d0*/  ULEA UR28, UR21, 0xfffff800, 0xb ;  /* 0xfffff800151c7891 */ /* 0x000fe2000f8e583f */
[----:B------:R-:W-:Y:S01]  /*83e0*/  FADD.FTZ R245, RZ, R245 ;  /* 0x000000f5fff57221 */ /* 0x000fe20000010000 */
[----:B------:R-:W-:Y:S01]  /*83f0*/  ULDC UR29, c[0x0][0x168] ;  /* 0x00005a00001d7ab9 */ /* 0x000fe20000000800 */
[----:B------:R-:W-:Y:S01]  /*8400*/  FADD.FTZ R142, R76, R76 ;  /* 0x0000004c4c8e7221 */ /* 0x000fe20000010000 */
[----:B------:R-:W-:Y:S01]  /*8410*/  UIADD3 UR28, -UR28, UR29, URZ ;  /* 0x0000001d1c1c7290 */ /* 0x000fe2000fffe13f */
[----:B------:R-:W-:Y:S01]  /*8420*/  FMUL.FTZ R143, R131, R245 ;  /* 0x000000f5838f7220 */ /* 0x000fe20000410000 */
[----:B------:R-:W-:Y:S01]  /*8430*/  BSSY B0, `(.L_x_2692) ;  /* 0x0000217000007945 */ /* 0x000fe20003800000 */
[----:B-1----:R-:W-:-:S02]  /*8440*/  FADD.FTZ R146, R75, R75 ;  /* 0x0000004b4b927221 */ /* 0x002fc40000010000 */
[----:B------:R-:W-:Y:S02]  /*8450*/  FFMA.FTZ R143, R130, R214, -R143 ;  /* 0x000000d6828f7223 */ /* 0x000fe4000001088f */
[----:B------:R-:W-:Y:S02]  /*8460*/  FADD.FTZ R144, R77, R77 ;  /* 0x0000004d4d907221 */ /* 0x000fe40000010000 */
[----:B------:R-:W-:Y:S02]  /*8470*/  FMUL.FTZ R143, R146, R143 ;  /* 0x0000008f928f7220 */ /* 0x000fe40000410000 */
[----:B------:R-:W-:Y:S02]  /*8480*/  FADD.FTZ R149, R78, R78 ;  /* 0x0000004e4e957221 */ /* 0x000fe40000010000 */
[----:B------:R-:W-:Y:S02]  /*8490*/  FMUL.FTZ R148, R190, UR41 ;  /* 0x00000029be947c20 */ /* 0x000fe40008410000 */
[----:B------:R-:W-:Y:S01]  /*84a0*/  FADD.FTZ R151, R79, R79 ;  /* 0x0000004f4f977221 */ /* 0x000fe20000010000 */
[----:B------:R-:W1:Y:S01]  /*84b0*/  LDS.64 R132, [R248.X16+0x8e88] ;  /* 0x008e8800f8847984 */ /* 0x000e62000000ca00 */
[----:B------:R-:W-:-:S02]  /*84c0*/  FADD.FTZ R150, R72, R72 ;  /* 0x0000004848967221 */ /* 0x000fc40000010000 */
[CC--:B-1----:R-:W-:Y:S02]  /*84d0*/  FMUL.FTZ R135, R133.reuse, -R35.reuse ;  /* 0x8000002385877220 */ /* 0x0c2fe40000410000 */
[C---:B------:R-:W-:Y:S02]  /*84e0*/  FMUL.FTZ R35, R132.reuse, -R35 ;  /* 0x8000002384237220 */ /* 0x040fe40000410000 */
[-C--:B------:R-:W-:Y:S02]  /*84f0*/  FFMA.FTZ R132, R132, R34.reuse, -R135 ;  /* 0x0000002284847223 */ /* 0x080fe40000010887 */
[----:B------:R-:W-:Y:S02]  /*8500*/  FFMA.FTZ R133, R133, R34, R35 ;  /* 0x0000002285857223 */ /* 0x000fe40000010023 */
[C---:B------:R-:W-:Y:S02]  /*8510*/  FMUL.FTZ R35, R101.reuse, R209 ;  /* 0x000000d165237220 */ /* 0x040fe40000410000 */
[----:B------:R-:W-:-:S02]  /*8520*/  FMUL.FTZ R101, R101, R208 ;  /* 0x000000d065657220 */ /* 0x000fc40000410000 */
[C---:B------:R-:W-:Y:S02]  /*8530*/  FFMA.FTZ R34, R100.reuse, R208, -R35 ;  /* 0x000000d064227223 */ /* 0x040fe40000010823 */
[C---:B------:R-:W-:Y:S02]  /*8540*/  FMUL.FTZ R35, R103.reuse, R206 ;  /* 0x000000ce67237220 */ /* 0x040fe40000410000 */
[----:B------:R-:W-:Y:S02]  /*8550*/  FMUL.FTZ R103, R103, R207 ;  /* 0x000000cf67677220 */ /* 0x000fe40000410000 */
[----:B------:R-:W-:Y:S02]  /*8560*/  FFMA.FTZ R100, R100, R209, R101 ;  /* 0x000000d164647223 */ /* 0x000fe40000010065 */
[----:B------:R-:W-:Y:S02]  /*8570*/  FFMA.FTZ R35, R102, R207, -R35 ;  /* 0x000000cf66237223 */ /* 0x000fe40000010823 */
[----:B------:R-:W-:-:S02]  /*8580*/  FMUL.FTZ R101, R105, R205 ;  /* 0x000000cd69657220 */ /* 0x000fc40000410000 */
[----:B------:R-:W-:Y:S02]  /*8590*/  FFMA.FTZ R102, R102, R206, R103 ;  /* 0x000000ce66667223 */ /* 0x000fe40000010067 */
[----:B------:R-:W-:Y:S02]  /*85a0*/  FMUL.FTZ R105, R105, R204 ;  /* 0x000000cc69697220 */ /* 0x000fe40000410000 */
[C---:B------:R-:W-:Y:S02]  /*85b0*/  FMUL.FTZ R103, R107.reuse, R202 ;  /* 0x000000ca6b677220 */ /* 0x040fe40000410000 */
[----:B------:R-:W-:Y:S02]  /*85c0*/  FMUL.FTZ R107, R107, R203 ;  /* 0x000000cb6b6b7220 */ /* 0x000fe40000410000 */
[C---:B------:R-:W-:Y:S02]  /*85d0*/  FFMA.FTZ R101, R104.reuse, R204, -R101 ;  /* 0x000000cc68657223 */ /* 0x040fe40000010865 */
[----:B------:R-:W-:-:S02]  /*85e0*/  FFMA.FTZ R104, R104, R205, R105 ;  /* 0x000000cd68687223 */ /* 0x000fc40000010069 */
[C---:B------:R-:W-:Y:S02]  /*85f0*/  FFMA.FTZ R103, R106.reuse, R203, -R103 ;  /* 0x000000cb6a677223 */ /* 0x040fe40000010867 */
[C---:B------:R-:W-:Y:S02]  /*8600*/  FMUL.FTZ R105, R109.reuse, R201 ;  /* 0x000000c96d697220 */ /* 0x040fe40000410000 */
[----:B------:R-:W-:Y:S02]  /*8610*/  FFMA.FTZ R106, R106, R202, R107 ;  /* 0x000000ca6a6a7223 */ /* 0x000fe4000001006b */
[----:B------:R-:W-:Y:S02]  /*8620*/  FMUL.FTZ R109, R109, R200 ;  /* 0x000000c86d6d7220 */ /* 0x000fe40000410000 */
[C---:B------:R-:W-:Y:S02]  /*8630*/  FMUL.FTZ R107, R111.reuse, R198 ;  /* 0x000000c66f6b7220 */ /* 0x040fe40000410000 */
[----:B------:R-:W-:-:S02]  /*8640*/  FMUL.FTZ R111, R111, R199 ;  /* 0x000000c76f6f7220 */ /* 0x000fc40000410000 */
[C---:B------:R-:W-:Y:S02]  /*8650*/  FFMA.FTZ R105, R108.reuse, R200, -R105 ;  /* 0x000000c86c697223 */ /* 0x040fe40000010869 */
[----:B------:R-:W-:Y:S02]  /*8660*/  FFMA.FTZ R108, R108, R201, R109 ;  /* 0x000000c96c6c7223 */ /* 0x000fe4000001006d */
[C---:B------:R-:W-:Y:S02]  /*8670*/  FFMA.FTZ R107, R110.reuse, R199, -R107 ;  /* 0x000000c76e6b7223 */ /* 0x040fe4000001086b */
[C---:B------:R-:W-:Y:S02]  /*8680*/  FMUL.FTZ R109, R113.reuse, R197 ;  /* 0x000000c5716d7220 */ /* 0x040fe40000410000 */
[----:B------:R-:W-:Y:S02]  /*8690*/  FFMA.FTZ R110, R110, R198, R111 ;  /* 0x000000c66e6e7223 */ /* 0x000fe4000001006f */
[----:B------:R-:W-:-:S02]  /*86a0*/  FMUL.FTZ R113, R113, R196 ;  /* 0x000000c471717220 */ /* 0x000fc40000410000 */
[C---:B------:R-:W-:Y:S02]  /*86b0*/  FMUL.FTZ R111, R115.reuse, R194 ;  /* 0x000000c2736f7220 */ /* 0x040fe40000410000 */
[----:B------:R-:W-:Y:S02]  /*86c0*/  FMUL.FTZ R115, R115, R195 ;  /* 0x000000c373737220 */ /* 0x000fe40000410000 */
[C---:B------:R-:W-:Y:S02]  /*86d0*/  FFMA.FTZ R109, R112.reuse, R196, -R109 ;  /* 0x000000c4706d7223 */ /* 0x040fe4000001086d */
        /* <DEDUP_REMOVED lines=28> */
[-C--:B------:R-:W-:Y:S02]  /*88a0*/  FMUL.FTZ R129, R129, R213.reuse ;  /* 0x000000d581817220 */ /* 0x080fe40000410000 */
[----:B------:R-:W-:Y:S02]  /*88b0*/  FMUL.FTZ R127, R209, UR42 ;  /* 0x0000002ad17f7c20 */ /* 0x000fe40008410000 */
[C---:B------:R-:W-:Y:S02]  /*88c0*/  FFMA.FTZ R125, R128.reuse, R213, -R125 ;  /* 0x000000d5807d7223 */ /* 0x040fe4000001087d */
[----:B------:R-:W-:Y:S02]  /*88d0*/  FFMA.FTZ R128, R128, R212, R129 ;  /* 0x000000d480807223 */ /* 0x000fe40000010081 */
[----:B------:R-:W-:-:S02]  /*88e0*/  FFMA.FTZ R129, R208, UR41, -R127 ;  /* 0x00000029d0817c23 */ /* 0x000fc4000801087f */
[----:B------:R-:W-:Y:S02]  /*88f0*/  FMUL.FTZ R135, R209, UR41 ;  /* 0x00000029d1877c20 */ /* 0x000fe40008410000 */
[C---:B------:R-:W-:Y:S02]  /*8900*/  FFMA.FTZ R127, -R140.reuse, R100, RZ ;  /* 0x000000648c7f7223 */ /* 0x040fe400000101ff */
[----:B------:R-:W-:Y:S02]  /*8910*/  FMUL.FTZ R100, R140, R129 ;  /* 0x000000818c647220 */ /* 0x000fe40000410000 */
[----:B------:R-:W-:Y:S02]  /*8920*/  FADD.FTZ R129, R69, R69 ;  /* 0x0000004545817221 */ /* 0x000fe40000010000 */
[----:B------:R-:W-:Y:S02]  /*8930*/  FFMA.FTZ R135, R208, UR42, R135 ;  /* 0x0000002ad0877c23 */ /* 0x000fe40008010087 */
[----:B------:R-:W-:-:S02]  /*8940*/  FFMA.FTZ R134, R140, R34, RZ ;  /* 0x000000228c867223 */ /* 0x000fc400000100ff */
[C---:B------:R-:W-:Y:S02]  /*8950*/  FFMA.FTZ R127, -R129.reuse, R102, R127 ;  /* 0x00000066817f7223 */ /* 0x040fe4000001017f */
[----:B------:R-:W-:Y:S02]  /*8960*/  FFMA.FTZ R34, -R140, R135, -RZ ;  /* 0x000000878c227223 */ /* 0x000fe400000109ff */
[C---:B------:R-:W-:Y:S02]  /*8970*/  FMUL.FTZ R102, R206.reuse, UR42 ;  /* 0x0000002ace667c20 */ /* 0x040fe40008410000 */
[----:B------:R-:W-:Y:S02]  /*8980*/  FMUL.FTZ R140, R206, UR41 ;  /* 0x00000029ce8c7c20 */ /* 0x000fe40008410000 */
[----:B------:R-:W-:Y:S02]  /*8990*/  FFMA.FTZ R134, R129, R35, R134 ;  /* 0x0000002381867223 */ /* 0x000fe40000010086 */
[----:B------:R-:W-:-:S02]  /*89a0*/  FFMA.FTZ R35, R207, UR41, -R102 ;  /* 0x00000029cf237c23 */ /* 0x000fc40008010866 */
[----:B------:R-:W-:Y:S02]  /*89b0*/  FFMA.FTZ R102, R207, UR42, R140 ;  /* 0x0000002acf667c23 */ /* 0x000fe4000801008c */
[C---:B------:R-:W-:Y:S02]  /*89c0*/  FMUL.FTZ R35, R129.reuse, R35 ;  /* 0x0000002381237220 */ /* 0x040fe40000410000 */
[----:B------:R-:W-:Y:S02]  /*89d0*/  FFMA.FTZ R102, -R129, R102, -RZ ;  /* 0x0000006681667223 */ /* 0x000fe400000109ff */
[----:B------:R-:W-:Y:S02]  /*89e0*/  FADD.FTZ R135, R70, R70 ;  /* 0x0000004646877221 */ /* 0x000fe40000010000 */
[----:B------:R-:W-:Y:S02]  /*89f0*/  FMUL.FTZ R129, R205, UR41 ;  /* 0x00000029cd817c20 */ /* 0x000fe40008410000 */
[----:B------:R-:W-:-:S02]  /*8a00*/  FFMA.FTZ R127, -R135, R104, R127 ;  /* 0x00000068877f7223 */ /* 0x000fc4000001017f */
[----:B------:R-:W-:Y:S02]  /*8a10*/  FFMA.FTZ R104, R204, UR42, R129 ;  /* 0x0000002acc687c23 */ /* 0x000fe40008010081 */
[----:B------:R-:W-:Y:S02]  /*8a20*/  FADD.FTZ R129, R71, R71 ;  /* 0x0000004747817221 */ /* 0x000fe40000010000 */
[----:B------:R-:W-:Y:S02]  /*8a30*/  FFMA.FTZ R134, R135, R101, R134 ;  /* 0x0000006587867223 */ /* 0x000fe40000010086 */
[----:B------:R-:W-:Y:S02]  /*8a40*/  FFMA.FTZ R127, -R129, R106, R127 ;  /* 0x0000006a817f7223 */ /* 0x000fe4000001017f */
[C---:B------:R-:W-:Y:S02]  /*8a50*/  FMUL.FTZ R106, R202.reuse, UR42 ;  /* 0x0000002aca6a7c20 */ /* 0x040fe40008410000 */
[----:B------:R-:W-:-:S02]  /*8a60*/  FMUL.FTZ R140, R202, UR41 ;  /* 0x00000029ca8c7c20 */ /* 0x000fc40008410000 */
[----:B------:R-:W-:Y:S02]  /*8a70*/  FFMA.FTZ R134, R129, R103, R134 ;  /* 0x0000006781867223 */ /* 0x000fe40000010086 */
[C---:B------:R-:W-:Y:S02]  /*8a80*/  FFMA.FTZ R103, R203.reuse, UR41, -R106 ;  /* 0x00000029cb677c23 */ /* 0x040fe4000801086a */
[----:B------:R-:W-:Y:S02]  /*8a90*/  FFMA.FTZ R106, R203, UR42, R140 ;  /* 0x0000002acb6a7c23 */ /* 0x000fe4000801008c */
[----:B------:R-:W-:Y:S02]  /*8aa0*/  FADD.FTZ R140, R80, R80 ;  /* 0x00000050508c7221 */ /* 0x000fe40000010000 */
[----:B------:R-:W-:Y:S02]  /*8ab0*/  FMUL.FTZ R103, R129, R103 ;  /* 0x0000006781677220 */ /* 0x000fe40000410000 */
[----:B------:R-:W-:-:S02]  /*8ac0*/  FFMA.FTZ R134, R140, R105, R134 ;  /* 0x000000698c867223 */ /* 0x000fc40000010086 */
[----:B------:R-:W-:Y:S02]  /*8ad0*/  FFMA.FTZ R106, -R129, R106, -RZ ;  /* 0x0000006a816a7223 */ /* 0x000fe400000109ff */
[C---:B------:R-:W-:Y:S02]  /*8ae0*/  FMUL.FTZ R105, R201.reuse, UR42 ;  /* 0x0000002ac9697c20 */ /* 0x040fe40008410000 */
[----:B------:R-:W-:Y:S02]  /*8af0*/  FMUL.FTZ R129, R201, UR41 ;  /* 0x00000029c9817c20 */ /* 0x000fe40008410000 */
[C---:B------:R-:W-:Y:S02]  /*8b00*/  FFMA.FTZ R105, R200.reuse, UR41, -R105 ;  /* 0x00000029c8697c23 */ /* 0x040fe40008010869 */
[----:B------:R-:W-:Y:S02]  /*8b10*/  FFMA.FTZ R129, R200, UR42, R129 ;  /* 0x0000002ac8817c23 */ /* 0x000fe40008010081 */
[----:B------:R-:W-:-:S02]  /*8b20*/  FFMA.FTZ R127, -R140, R108, R127 ;  /* 0x0000006c8c7f7223 */ /* 0x000fc4000001017f */
[C---:B------:R-:W-:Y:S02]  /*8b30*/  FMUL.FTZ R108, R140.reuse, R105 ;  /* 0x000000698c6c7220 */ /* 0x040fe40000410000 */
[----:B------:R-:W-:Y:S02]  /*8b40*/  FFMA.FTZ R105, -R140, R129, -RZ ;  /* 0x000000818c697223 */ /* 0x000fe400000109ff */
[----:B------:R-:W-:Y:S02]  /*8b50*/  FADD.FTZ R129, R81, R81 ;  /* 0x0000005151817221 */ /* 0x000fe40000010000 */
[C---:B------:R-:W-:Y:S02]  /*8b60*/  FMUL.FTZ R140, R198.reuse, UR41 ;  /* 0x00000029c68c7c20 */ /* 0x040fe40008410000 */
[----:B------:R-:W-:Y:S02]  /*8b70*/  FFMA.FTZ R127, -R129, R110, R127 ;  /* 0x0000006e817f7223 */ /* 0x000fe4000001017f */
[----:B------:R-:W-:-:S02]  /*8b80*/  FMUL.FTZ R110, R198, UR42 ;  /* 0x0000002ac66e7c20 */ /* 0x000fc40008410000 */
[----:B------:R-:W-:Y:S02]  /*8b90*/  FFMA.FTZ R134, R129, R107, R134 ;  /* 0x0000006b81867223 */ /* 0x000fe40000010086 */
[C---:B------:R-:W-:Y:S02]  /*8ba0*/  FFMA.FTZ R107, R199.reuse, UR41, -R110 ;  /* 0x00000029c76b7c23 */ /* 0x040fe4000801086e */
[----:B------:R-:W-:Y:S02]  /*8bb0*/  FFMA.FTZ R110, R199, UR42, R140 ;  /* 0x0000002ac76e7c23 */ /* 0x000fe4000801008c */
[----:B------:R-:W-:Y:S02]  /*8bc0*/  FADD.FTZ R140, R82, R82 ;  /* 0x00000052528c7221 */ /* 0x000fe40000010000 */
[----:B------:R-:W-:Y:S02]  /*8bd0*/  FMUL.FTZ R101, R205, UR42 ;  /* 0x0000002acd657c20 */ /* 0x000fe40008410000 */
[----:B------:R-:W-:-:S02]  /*8be0*/  FFMA.FTZ R134, R140, R109, R134 ;  /* 0x0000006d8c867223 */ /* 0x000fc40000010086 */
[----:B------:R-:W-:Y:S02]  /*8bf0*/  FADD.FTZ R132, R171, R132 ;  /* 0x00000084ab847221 */ /* 0x000fe40000010000 */
[----:B------:R-:W-:Y:S02]  /*8c00*/  FFMA.FTZ R101, R204, UR41, -R101 ;  /* 0x00000029cc657c23 */ /* 0x000fe40008010865 */
[----:B------:R-:W-:Y:S02]  /*8c10*/  FFMA.FTZ R127, -R140, R112, R127 ;  /* 0x000000708c7f7223 */ /* 0x000fe4000001017f */
[----:B------:R-:W-:Y:S02]  /*8c20*/  FFMA.FTZ R134, R141, R111, R134 ;  /* 0x0000006f8d867223 */ /* 0x000fe40000010086 */
[----:B------:R-:W-:Y:S02]  /*8c30*/  FADD.FTZ R172, -R172, R133 ;  /* 0x00000085acac7221 */ /* 0x000fe40000010100 */
[----:B------:R-:W-:-:S02]  /*8c40*/  FMUL.FTZ R111, R167, -R132 ;  /* 0x80000084a76f7220 */ /* 0x000fc40000410000 */
[C---:B------:R-:W-:Y:S02]  /*8c50*/  FMUL.FTZ R101, R135.reuse, R101 ;  /* 0x0000006587657220 */ /* 0x040fe40000410000 */
[----:B------:R-:W-:Y:S02]  /*8c60*/  FFMA.FTZ R104, -R135, R104, -RZ ;  /* 0x0000006887687223 */ /* 0x000fe400000109ff */
[----:B------:R-:W-:Y:S02]  /*8c70*/  FFMA.FTZ R135, -R141, R114, R127 ;  /* 0x000000728d877223 */ /* 0x000fe4000001017f */
[----:B------:R-:W-:Y:S02]  /*8c80*/  FFMA.FTZ R114, R166, R172, R111 ;  /* 0x000000aca6727223 */ /* 0x000fe4000001006f */
[C---:B------:R-:W-:Y:S02]  /*8c90*/  FMUL.FTZ R107, R129.reuse, R107 ;  /* 0x0000006b816b7220 */ /* 0x040fe40000410000 */
[----:B------:R-:W-:-:S02]  /*8ca0*/  FFMA.FTZ R110, -R129, R110, -RZ ;  /* 0x0000006e816e7223 */ /* 0x000fc400000109ff */
[----:B------:R-:W-:Y:S02]  /*8cb0*/  FMUL.FTZ R109, R197, UR42 ;  /* 0x0000002ac56d7c20 */ /* 0x000fe40008410000 */
[----:B------:R-:W-:Y:S02]  /*8cc0*/  FMUL.FTZ R167, R167, -R172 ;  /* 0x800000aca7a77220 */ /* 0x000fe40000410000 */
[----:B------:R-:W-:Y:S02]  /*8cd0*/  FMUL.FTZ R129, R197, UR41 ;  /* 0x00000029c5817c20 */ /* 0x000fe40008410000 */
[----:B------:R-:W-:Y:S02]  /*8ce0*/  FADD.FTZ R183, -R183, R114 ;  /* 0x00000072b7b77221 */ /* 0x000fe40000010100 */
[----:B------:R-:W-:Y:S02]  /*8cf0*/  FMUL.FTZ R114, R194, UR42 ;  /* 0x0000002ac2727c20 */ /* 0x000fe40008410000 */
[----:B------:R-:W-:-:S02]  /*8d00*/  FFMA.FTZ R109, R196, UR41, -R109 ;  /* 0x00000029c46d7c23 */ /* 0x000fc4000801086d */
[----:B------:R-:W-:Y:S02]  /*8d10*/  FFMA.FTZ R111, R166, R132, -R167 ;  /* 0x00000084a66f7223 */ /* 0x000fe400000108a7 */
[----:B------:R-:W-:Y:S02]  /*8d20*/  FFMA.FTZ R129, R196, UR42, R129 ;  /* 0x0000002ac4817c23 */ /* 0x000fe40008010081 */
[----:B------:R-:W-:Y:S02]  /*8d30*/  FFMA.FTZ R114, R195, UR41, -R114 ;  /* 0x00000029c3727c23 */ /* 0x000fe40008010872 */
[----:B------:R-:W-:Y:S02]  /*8d40*/  FMUL.FTZ R112, R140, R109 ;  /* 0x0000006d8c707220 */ /* 0x000fe40000410000 */
[----:B------:R-:W-:Y:S02]  /*8d50*/  FADD.FTZ R111, R184, R111 ;  /* 0x0000006fb86f7221 */ /* 0x000fe40000010000 */
[----:B------:R-:W-:-:S02]  /*8d60*/  FFMA.FTZ R109, -R140, R129, -RZ ;  /* 0x000000818c6d7223 */ /* 0x000fc400000109ff */
[----:B------:R-:W-:Y:S02]  /*8d70*/  FMUL.FTZ R140, R194, UR41 ;  /* 0x00000029c28c7c20 */ /* 0x000fe40008410000 */
[----:B------:R-:W-:Y:S02]  /*8d80*/  FMUL.FTZ R129, R141, R114 ;  /* 0x000000728d817220 */ /* 0x000fe40000410000 */
[C---:B------:R-:W-:Y:S02]  /*8d90*/  FMUL.FTZ R114, R165.reuse, -R183 ;  /* 0x800000b7a5727220 */ /* 0x040fe40000410000 */
[-C--:B------:R-:W-:Y:S02]  /*8da0*/  FMUL.FTZ R165, R165, -R111.reuse ;  /* 0x8000006fa5a57220 */ /* 0x080fe40000410000 */
[----:B------:R-:W-:Y:S02]  /*8db0*/  FFMA.FTZ R127, R195, UR42, R140 ;  /* 0x0000002ac37f7c23 */ /* 0x000fe4000801008c */
[----:B------:R-:W-:-:S02]  /*8dc0*/  FFMA.FTZ R114, R164, R111, -R114 ;  /* 0x0000006fa4727223 */ /* 0x000fc40000010872 */
[----:B------:R-:W-:Y:S02]  /*8dd0*/  FMUL.FTZ R140, R131, R214 ;  /* 0x000000d6838c7220 */ /* 0x000fe40000410000 */
[----:B------:R-:W-:Y:S02]  /*8de0*/  FFMA.FTZ R164, R164, R183, R165 ;  /* 0x000000b7a4a47223 */ /* 0x000fe400000100a5 */
[----:B------:R-:W-:Y:S02]  /*8df0*/  FFMA.FTZ R140, R130, R245, R140 ;  /* 0x000000f5828c7223 */ /* 0x000fe4000001008c */
[----:B------:R-:W-:Y:S02]  /*8e00*/  FADD.FTZ R130, -R185, R164 ;  /* 0x000000a4b9827221 */ /* 0x000fe40000010100 */
[----:B------:R-:W-:Y:S02]  /*8e10*/  FADD.FTZ R114, R215, R114 ;  /* 0x00000072d7727221 */ /* 0x000fe40000010000 */
[----:B------:R-:W-:-:S02]  /*8e20*/  FMUL.FTZ R131, R193, UR42 ;  /* 0x0000002ac1837c20 */ /* 0x000fc40008410000 */
[----:B------:R-:W-:Y:S02]  /*8e30*/  FFMA.FTZ R134, R142, R113, R134 ;  /* 0x000000718e867223 */ /* 0x000fe40000010086 */
[----:B------:R-:W-:Y:S02]  /*8e40*/  FMUL.FTZ R133, R193, UR41 ;  /* 0x00000029c1857c20 */ /* 0x000fe40008410000 */
[C---:B------:R-:W-:Y:S02]  /*8e50*/  FMUL.FTZ R113, R163.reuse, -R130 ;  /* 0x80000082a3717220 */ /* 0x040fe40000410000 */
[----:B------:R-:W-:Y:S02]  /*8e60*/  FMUL.FTZ R163, R163, -R114 ;  /* 0x80000072a3a37220 */ /* 0x000fe40000410000 */
[----:B------:R-:W-:Y:S02]  /*8e70*/  FFMA.FTZ R127, -R141, R127, -RZ ;  /* 0x0000007f8d7f7223 */ /* 0x000fe400000109ff */
[----:B------:R-:W-:-:S02]  /*8e80*/  FFMA.FTZ R131, R192, UR41, -R131 ;  /* 0x00000029c0837c23 */ /* 0x000fc40008010883 */
[----:B------:R-:W-:Y:S02]  /*8e90*/  FFMA.FTZ R141, R192, UR42, R133 ;  /* 0x0000002ac08d7c23 */ /* 0x000fe40008010085 */
[C---:B------:R-:W-:Y:S02]  /*8ea0*/  FFMA.FTZ R113, R162.reuse, R114, -R113 ;  /* 0x00000072a2717223 */ /* 0x040fe40000010871 */
[----:B------:R-:W-:Y:S02]  /*8eb0*/  FFMA.FTZ R162, R162, R130, R163 ;  /* 0x00000082a2a27223 */ /* 0x000fe400000100a3 */
[C---:B------:R-:W-:Y:S02]  /*8ec0*/  FMUL.FTZ R133, R142.reuse, R131 ;  /* 0x000000838e857220 */ /* 0x040fe40000410000 */
[C---:B------:R-:W-:Y:S02]  /*8ed0*/  FFMA.FTZ R131, -R142.reuse, R141, -RZ ;  /* 0x0000008d8e837223 */ /* 0x040fe400000109ff */
[----:B------:R-:W-:-:S02]  /*8ee0*/  FFMA.FTZ R145, -R142, R116, R135 ;  /* 0x000000748e917223 */ /* 0x000fc40000010187 */
[C---:B------:R-:W-:Y:S02]  /*8ef0*/  FMUL.FTZ R135, R245.reuse, UR42 ;  /* 0x0000002af5877c20 */ /* 0x040fe40008410000 */
[----:B------:R-:W-:Y:S02]  /*8f00*/  FMUL.FTZ R141, R245, UR41 ;  /* 0x00000029f58d7c20 */ /* 0x000fe40008410000 */
[----:B------:R-:W-:Y:S02]  /*8f10*/  FADD.FTZ R219, -R219, R162 ;  /* 0x000000a2dbdb7221 */ /* 0x000fe40000010100 */
[----:B------:R-:W-:Y:S02]  /*8f20*/  FADD.FTZ R113, R220, R113 ;  /* 0x00000071dc717221 */ /* 0x000fe40000010000 */
[C---:B------:R-:W-:Y:S02]  /*8f30*/  FFMA.FTZ R135, R214.reuse, UR41, -R135 ;  /* 0x00000029d6877c23 */ /* 0x040fe40008010887 */
[----:B------:R-:W-:-:S02]  /*8f40*/  FFMA.FTZ R142, R214, UR42, R141 ;  /* 0x0000002ad68e7c23 */ /* 0x000fc4000801008d */
[C---:B------:R-:W-:Y:S02]  /*8f50*/  FMUL.FTZ R141, R161.reuse, -R219 ;  /* 0x800000dba18d7220 */ /* 0x040fe40000410000 */
[----:B------:R-:W-:Y:S02]  /*8f60*/  FMUL.FTZ R161, R161, -R113 ;  /* 0x80000071a1a17220 */ /* 0x000fe40000410000 */
[C---:B------:R-:W-:Y:S02]  /*8f70*/  FMUL.FTZ R116, R146.reuse, R140 ;  /* 0x0000008c92747220 */ /* 0x040fe40000410000 */
[C---:B------:R-:W-:Y:S02]  /*8f80*/  FMUL.FTZ R135, R146.reuse, R135 ;  /* 0x0000008792877220 */ /* 0x040fe40000410000 */
[----:B------:R-:W-:Y:S02]  /*8f90*/  FFMA.FTZ R140, -R146, R142, -RZ ;  /* 0x0000008e928c7223 */ /* 0x000fe400000109ff */
[----:B------:R-:W-:-:S02]  /*8fa0*/  FFMA.FTZ R146, R144, R115, R134 ;  /* 0x0000007390927223 */ /* 0x000fc40000010086 */
[----:B------:R-:W-:Y:S02]  /*8fb0*/  FMUL.FTZ R142, R190, UR42 ;  /* 0x0000002abe8e7c20 */ /* 0x000fe40008410000 */
[C---:B------:R-:W-:Y:S02]  /*8fc0*/  FFMA.FTZ R134, R160.reuse, R219, R161 ;  /* 0x000000dba0867223 */ /* 0x040fe400000100a1 */
[----:B------:R-:W-:Y:S02]  /*8fd0*/  FFMA.FTZ R141, R160, R113, -R141 ;  /* 0x00000071a08d7223 */ /* 0x000fe4000001088d */
[----:B------:R-:W-:Y:S02]  /*8fe0*/  FFMA.FTZ R115, R191, UR41, -R142 ;  /* 0x00000029bf737c23 */ /* 0x000fe4000801088e */
[----:B------:R-:W-:Y:S02]  /*8ff0*/  FADD.FTZ R134, -R221, R134 ;  /* 0x00000086dd867221 */ /* 0x000fe40000010100 */
[----:B------:R-:W-:-:S02]  /*9000*/  FADD.FTZ R222, R222, R141 ;  /* 0x0000008ddede7221 */ /* 0x000fc40000010000 */
[----:B------:R-:W-:Y:S02]  /*9010*/  FMUL.FTZ R142, R144, R115 ;  /* 0x00000073908e7220 */ /* 0x000fe40000410000 */
[C---:B------:R-:W-:Y:S02]  /*9020*/  FMUL.FTZ R115, R159.reuse, -R134 ;  /* 0x800000869f737220 */ /* 0x040fe40000410000 */
[-C--:B------:R-:W-:Y:S02]  /*9030*/  FMUL.FTZ R159, R159, -R222.reuse ;  /* 0x800000de9f9f7220 */ /* 0x080fe40000410000 */
[----:B------:R-:W-:Y:S02]  /*9040*/  FFMA.FTZ R146, R149, R117, R146 ;  /* 0x0000007595927223 */ /* 0x000fe40000010092 */
[----:B------:R-:W-:Y:S02]  /*9050*/  FFMA.FTZ R115, R158, R222, -R115 ;  /* 0x000000de9e737223 */ /* 0x000fe40000010873 */
[----:B------:R-:W-:-:S02]  /*9060*/  FMUL.FTZ R117, R189, UR42 ;  /* 0x0000002abd757c20 */ /* 0x000fc40008410000 */
[----:B------:R-:W-:Y:S02]  /*9070*/  FFMA.FTZ R158, R158, R134, R159 ;  /* 0x000000869e9e7223 */ /* 0x000fe4000001009f */
[----:B------:R-:W-:Y:S02]  /*9080*/  FFMA.FTZ R141, R191, UR42, R148 ;  /* 0x0000002abf8d7c23 */ /* 0x000fe40008010094 */
[----:B------:R-:W-:Y:S02]  /*9090*/  FFMA.FTZ R147, -R144, R118, R145 ;  /* 0x0000007690937223 */ /* 0x000fe40000010191 */
[----:B------:R-:W-:Y:S02]  /*90a0*/  FMUL.FTZ R145, R189, UR41 ;  /* 0x00000029bd917c20 */ /* 0x000fe40008410000 */
[----:B------:R-:W-:Y:S02]  /*90b0*/  FFMA.FTZ R117, R188, UR41, -R117 ;  /* 0x00000029bc757c23 */ /* 0x000fe40008010875 */
[----:B------:R-:W-:-:S02]  /*90c0*/  FADD.FTZ R223, -R223, R158 ;  /* 0x0000009edfdf7221 */ /* 0x000fc40000010100 */
[----:B------:R-:W-:Y:S02]  /*90d0*/  FFMA.FTZ R141, -R144, R141, -RZ ;  /* 0x0000008d908d7223 */ /* 0x000fe400000109ff */
[----:B------:R-:W-:Y:S02]  /*90e0*/  FADD.FTZ R115, R224, R115 ;  /* 0x00000073e0737221 */ /* 0x000fe40000010000 */
[----:B------:R-:W-:Y:S02]  /*90f0*/  FFMA.FTZ R144, R188, UR42, R145 ;  /* 0x0000002abc907c23 */ /* 0x000fe40008010091 */
[----:B------:R-:W-:Y:S02]  /*9100*/  FMUL.FTZ R145, R149, R117 ;  /* 0x0000007595917220 */ /* 0x000fe40000410000 */
[C---:B------:R-:W-:Y:S02]  /*9110*/  FMUL.FTZ R117, R157.reuse, -R223 ;  /* 0x800000df9d757220 */ /* 0x040fe40000410000 */
[----:B------:R-:W-:-:S02]  /*9120*/  FMUL.FTZ R157, R157, -R115 ;  /* 0x800000739d9d7220 */ /* 0x000fc40000410000 */
[C---:B------:R-:W-:Y:S02]  /*9130*/  FFMA.FTZ R117, R156.reuse, R115, -R117 ;  /* 0x000000739c757223 */ /* 0x040fe40000010875 */
[----:B------:R-:W-:Y:S02]  /*9140*/  FFMA.FTZ R118, R156, R223, R157 ;  /* 0x000000df9c767223 */ /* 0x000fe4000001009d */
[----:B------:R-:W-:Y:S02]  /*9150*/  FADD.FTZ R226, R226, R117 ;  /* 0x00000075e2e27221 */ /* 0x000fe40000010000 */
[----:B------:R-:W-:Y:S02]  /*9160*/  FADD.FTZ R118, -R225, R118 ;  /* 0x00000076e1767221 */ /* 0x000fe40000010100 */
[C---:B------:R-:W-:Y:S02]  /*9170*/  FFMA.FTZ R144, -R149.reuse, R144, -RZ ;  /* 0x0000009095907223 */ /* 0x040fe400000109ff */
[----:B------:R-:W-:-:S02]  /*9180*/  FFMA.FTZ R149, -R149, R120, R147 ;  /* 0x0000007895957223 */ /* 0x000fc40000010193 */
[----:B------:R-:W-:Y:S02]  /*9190*/  FMUL.FTZ R117, R155, -R118 ;  /* 0x800000769b757220 */ /* 0x000fe40000410000 */
[----:B------:R-:W-:Y:S02]  /*91a0*/  FFMA.FTZ R120, R151, R119, R146 ;  /* 0x0000007797787223 */ /* 0x000fe40000010092 */
[-C--:B------:R-:W-:Y:S02]  /*91b0*/  FMUL.FTZ R155, R155, -R226.reuse ;  /* 0x800000e29b9b7220 */ /* 0x080fe40000410000 */
[C---:B------:R-:W-:Y:S02]  /*91c0*/  FMUL.FTZ R146, R186.reuse, UR42 ;  /* 0x0000002aba927c20 */ /* 0x040fe40008410000 */
[----:B------:R-:W-:Y:S02]  /*91d0*/  FMUL.FTZ R148, R186, UR41 ;  /* 0x00000029ba947c20 */ /* 0x000fe40008410000 */
[----:B------:R-:W-:-:S02]  /*91e0*/  FFMA.FTZ R117, R154, R226, -R117 ;  /* 0x000000e29a757223 */ /* 0x000fc40000010875 */
[----:B------:R-:W-:Y:S02]  /*91f0*/  FMUL.FTZ R119, R169, UR42 ;  /* 0x0000002aa9777c20 */ /* 0x000fe40008410000 */
[----:B------:R-:W-:Y:S02]  /*9200*/  FFMA.FTZ R154, R154, R118, R155 ;  /* 0x000000769a9a7223 */ /* 0x000fe4000001009b */
[C---:B------:R-:W-:Y:S02]  /*9210*/  FFMA.FTZ R146, R187.reuse, UR41, -R146 ;  /* 0x00000029bb927c23 */ /* 0x040fe40008010892 */
[----:B------:R-:W-:Y:S02]  /*9220*/  FFMA.FTZ R148, R187, UR42, R148 ;  /* 0x0000002abb947c23 */ /* 0x000fe40008010094 */
[----:B------:R-:W-:Y:S02]  /*9230*/  FFMA.FTZ R119, R168, UR41, -R119 ;  /* 0x00000029a8777c23 */ /* 0x000fe40008010877 */
[----:B------:R-:W-:-:S02]  /*9240*/  FADD.FTZ R227, -R227, R154 ;  /* 0x0000009ae3e37221 */ /* 0x000fc40000010100 */
[C---:B------:R-:W-:Y:S02]  /*9250*/  FMUL.FTZ R147, R151.reuse, R146 ;  /* 0x0000009297937220 */ /* 0x040fe40000410000 */
[C---:B------:R-:W-:Y:S02]  /*9260*/  FFMA.FTZ R146, -R151.reuse, R148, -RZ ;  /* 0x0000009497927223 */ /* 0x040fe400000109ff */
[----:B------:R-:W-:Y:S02]  /*9270*/  FFMA.FTZ R149, -R151, R122, R149 ;  /* 0x0000007a97957223 */ /* 0x000fe40000010195 */
[----:B------:R-:W-:Y:S02]  /*9280*/  FADD.FTZ R117, R228, R117 ;  /* 0x00000075e4757221 */ /* 0x000fe40000010000 */
[----:B------:R-:W-:Y:S02]  /*9290*/  FFMA.FTZ R120, R150, R121, R120 ;  /* 0x0000007996787223 */ /* 0x000fe40000010078 */
[----:B------:R-:W-:-:S02]  /*92a0*/  FADD.FTZ R148, R73, R73 ;  /* 0x0000004949947221 */ /* 0x000fc40000010000 */
[C---:B------:R-:W-:Y:S02]  /*92b0*/  FMUL.FTZ R122, R150.reuse, R119 ;  /* 0x00000077967a7220 */ /* 0x040fe40000410000 */
[----:B------:R-:W-:Y:S02]  /*92c0*/  FMUL.FTZ R119, R153, -R227 ;  /* 0x800000e399777220 */ /* 0x000fe40000410000 */
[----:B------:R-:W-:Y:S02]  /*92d0*/  FMUL.FTZ R121, R169, UR41 ;  /* 0x00000029a9797c20 */ /* 0x000fe40008410000 */
[----:B------:R-:W-:Y:S02]  /*92e0*/  FFMA.FTZ R151, -R150, R124, R149 ;  /* 0x0000007c96977223 */ /* 0x000fe40000010195 */
[----:B------:R-:W-:Y:S02]  /*92f0*/  FMUL.FTZ R153, R153, -R117 ;  /* 0x8000007599997220 */ /* 0x000fe40000410000 */
[----:B------:R-:W-:-:S02]  /*9300*/  FFMA.FTZ R124, R148, R123, R120 ;  /* 0x0000007b947c7223 */ /* 0x000fc40000010078 */
[----:B------:R-:W-:Y:S02]  /*9310*/  FFMA.FTZ R119, R152, R117, -R119 ;  /* 0x0000007598777223 */ /* 0x000fe40000010877 */
[C---:B------:R-:W-:Y:S02]  /*9320*/  FMUL.FTZ R123, R211.reuse, UR42 ;  /* 0x0000002ad37b7c20 */ /* 0x040fe40008410000 */
[----:B------:R-:W-:Y:S02]  /*9330*/  FFMA.FTZ R121, R168, UR42, R121 ;  /* 0x0000002aa8797c23 */ /* 0x000fe40008010079 */
[----:B------:R-:W-:Y:S02]  /*9340*/  FMUL.FTZ R149, R211, UR41 ;  /* 0x00000029d3957c20 */ /* 0x000fe40008410000 */
[----:B------:R-:W-:Y:S02]  /*9350*/  FFMA.FTZ R120, R152, R227, R153 ;  /* 0x000000e398787223 */ /* 0x000fe40000010099 */
[----:B------:R-:W-:-:S02]  /*9360*/  FADD.FTZ R230, R230, R119 ;  /* 0x00000077e6e67221 */ /* 0x000fc40000010000 */
[----:B------:R-:W-:Y:S02]  /*9370*/  FFMA.FTZ R123, R210, UR41, -R123 ;  /* 0x00000029d27b7c23 */ /* 0x000fe4000801087b */
[----:B------:R-:W-:Y:S02]  /*9380*/  FFMA.FTZ R121, -R150, R121, -RZ ;  /* 0x0000007996797223 */ /* 0x000fe400000109ff */
[----:B------:R-:W-:Y:S02]  /*9390*/  FFMA.FTZ R119, R210, UR42, R149 ;  /* 0x0000002ad2777c23 */ /* 0x000fe40008010095 */
[----:B------:R-:W-:Y:S02]  /*93a0*/  FADD.FTZ R120, -R229, R120 ;  /* 0x00000078e5787221 */ /* 0x000fe40000010100 */
[----:B------:R-:W-:Y:S02]  /*93b0*/  FADD.FTZ R150, R74, R74 ;  /* 0x0000004a4a967221 */ /* 0x000fe40000010000 */
[----:B------:R-:W-:-:S02]  /*93c0*/  FMUL.FTZ R149, R148, R123 ;  /* 0x0000007b94957220 */ /* 0x000fc40000410000 */
[C---:B------:R-:W-:Y:S02]  /*93d0*/  FFMA.FTZ R123, -R148.reuse, R119, -RZ ;  /* 0x00000077947b7223 */ /* 0x040fe400000109ff */
[----:B------:R-:W-:Y:S02]  /*93e0*/  FFMA.FTZ R153, -R148, R126, R151 ;  /* 0x0000007e94997223 */ /* 0x000fe40000010197 */
[----:B------:R-:W-:Y:S02]  /*93f0*/  FFMA.FTZ R148, R150, R125, R124 ;  /* 0x0000007d96947223 */ /* 0x000fe4000001007c */
[C---:B------:R-:W-:Y:S02]  /*9400*/  FMUL.FTZ R119, R33.reuse, -R120 ;  /* 0x8000007821777220 */ /* 0x040fe40000410000 */
[-C--:B------:R-:W-:Y:S02]  /*9410*/  FMUL.FTZ R125, R33, -R230.reuse ;  /* 0x800000e6217d7220 */ /* 0x080fe40000410000 */
[----:B------:R-:W-:-:S02]  /*9420*/  FFMA.FTZ R33, R32, R230, -R119 ;  /* 0x000000e620217223 */ /* 0x000fc40000010877 */
[----:B------:R-:W-:Y:S02]  /*9430*/  FMUL.FTZ R124, R212, UR42 ;  /* 0x0000002ad47c7c20 */ /* 0x000fe40008410000 */
[----:B------:R-:W-:Y:S02]  /*9440*/  FFMA.FTZ R32, R32, R120, R125 ;  /* 0x0000007820207223 */ /* 0x000fe4000001007d */
[----:B------:R-:W-:Y:S02]  /*9450*/  FFMA.FTZ R124, R213, UR41, -R124 ;  /* 0x00000029d57c7c23 */ /* 0x000fe4000801087c */
[----:B------:R-:W-:Y:S02]  /*9460*/  FADD.FTZ R231, -R231, R32 ;  /* 0x00000020e7e77221 */ /* 0x000fe40000010100 */
[----:B------:R-:W-:Y:S02]  /*9470*/  FADD.FTZ R33, R232, R33 ;  /* 0x00000021e8217221 */ /* 0x000fe40000010000 */
[----:B------:R-:W-:-:S02]  /*9480*/  FMUL.FTZ R151, R150, R124 ;  /* 0x0000007c96977220 */ /* 0x000fc40000410000 */
[C---:B------:R-:W-:Y:S02]  /*9490*/  FMUL.FTZ R32, R31.reuse, -R231 ;  /* 0x800000e71f207220 */ /* 0x040fe40000410000 */
[-C--:B------:R-:W-:Y:S02]  /*94a0*/  FMUL.FTZ R124, R31, -R33.reuse ;  /* 0x800000211f7c7220 */ /* 0x080fe40000410000 */
[C---:B------:R-:W-:Y:S02]  /*94b0*/  FFMA.FTZ R31, R30.reuse, R33, -R32 ;  /* 0x000000211e1f7223 */ /* 0x040fe40000010820 */
[----:B------:R-:W-:Y:S02]  /*94c0*/  FFMA.FTZ R32, R30, R231, R124 ;  /* 0x000000e71e207223 */ /* 0x000fe4000001007c */
[----:B------:R-:W-:Y:S02]  /*94d0*/  FADD.FTZ R234, R234, R31 ;  /* 0x0000001feaea7221 */ /* 0x000fe40000010000 */
        /* <DEDUP_REMOVED lines=22> */
[----:B------:R-:W-:Y:S02]  /*9640*/  FMUL.FTZ R126, R212, UR41 ;  /* 0x00000029d47e7c20 */ /* 0x000fe40008410000 */
[C---:B------:R-:W-:Y:S02]  /*9650*/  FFMA.FTZ R24, R22.reuse, R239, R24 ;  /* 0x000000ef16187223 */ /* 0x040fe40000010018 */
[----:B------:R-:W-:-:S02]  /*9660*/  FFMA.FTZ R23, R22, R25, -R23 ;  /* 0x0000001916177223 */ /* 0x000fc40000010817 */
[----:B------:R-:W-:Y:S01]  /*9670*/  FFMA.FTZ R125, R213, UR42, R126 ;  /* 0x0000002ad57d7c23 */ /* 0x000fe2000801007e */
[----:B------:R-:W-:Y:S01]  /*9680*/  SHF.L.U32 R126, R19, 0x5, RZ ;  /* 0x00000005137e7819 */ /* 0x000fe200000006ff */
[----:B------:R-:W-:Y:S02]  /*9690*/  FADD.FTZ R22, -R241, R24 ;  /* 0x00000018f1167221 */ /* 0x000fe40000010100 */
[----:B------:R-:W-:Y:S01]  /*96a0*/  FADD.FTZ R242, R242, R23 ;  /* 0x00000017f2f27221 */ /* 0x000fe20000010000 */
[----:B------:R-:W-:Y:S01]  /*96b0*/  IADD3 R155, R126, 0x2, RZ ;  /* 0x000000027e9b7810 */ /* 0x000fe20007ffe0ff */
[----:B------:R-:W-:Y:S01]  /*96c0*/  FFMA.FTZ R119, -R150, R128, R153 ;  /* 0x0000008096777223 */ /* 0x000fe20000010199 */
[----:B------:R-:W-:Y:S01]  /*96d0*/  IADD3 R153, R126, 0x1, RZ ;  /* 0x000000017e997810 */ /* 0x000fe20007ffe0ff */
[----:B------:R-:W-:Y:S01]  /*96e0*/  FFMA.FTZ R125, -R150, R125, -RZ ;  /* 0x0000007d967d7223 */ /* 0x000fe200000109ff */
[----:B------:R-:W-:Y:S01]  /*96f0*/  MOV R150, UR7 ;  /* 0x0000000700967c02 */ /* 0x000fe20008000f00 */
[C---:B------:R-:W-:Y:S01]  /*9700*/  FMUL.FTZ R23, R21.reuse, -R22 ;  /* 0x8000001615177220 */ /* 0x040fe20000410000 */
[C---:B------:R-:W-:Y:S01]  /*9710*/  LEA.HI.SX32 R124, R126.reuse, R126, 0x1b ;  /* 0x0000007e7e7c7211 */ /* 0x040fe200078fdaff */
[-C--:B------:R-:W-:Y:S01]  /*9720*/  FMUL.FTZ R21, R21, -R242.reuse ;  /* 0x800000f215157220 */ /* 0x080fe20000410000 */
[----:B------:R-:W-:Y:S01]  /*9730*/  IADD3 R157, R126, 0x3, RZ ;  /* 0x000000037e9d7810 */ /* 0x000fe20007ffe0ff */
[C---:B------:R-:W-:Y:S01]  /*9740*/  FFMA.FTZ R23, R20.reuse, R242, -R23 ;  /* 0x000000f214177223 */ /* 0x040fe20000010817 */
[----:B------:R-:W-:Y:S01]  /*9750*/  LEA.HI.SX32 R153, R153, R126, 0x1b ;  /* 0x0000007e99997211 */ /* 0x000fe200078fdaff */
[----:B------:R-:W-:Y:S01]  /*9760*/  FFMA.FTZ R20, R20, R22, R21 ;  /* 0x0000001614147223 */ /* 0x000fe20000010015 */
[-C--:B------:R-:W-:Y:S01]  /*9770*/  LEA.HI.SX32 R128, R155, R126.reuse, 0x1b ;  /* 0x0000007e9b807211 */ /* 0x080fe200078fdaff */
[----:B------:R-:W-:Y:S01]  /*9780*/  FMUL.FTZ R24, R242, R13 ;  /* 0x0000000df2187220 */ /* 0x000fe20000410000 */
[----:B0-----:R-:W-:Y:S01]  /*9790*/  @!P0 STS.128 [R150.X16+0xac80], R136 ;  /* 0x00ac808896008388 */ /* 0x001fe2000000cc00 */
[----:B------:R-:W-:Y:S01]  /*97a0*/  LEA.HI.SX32 R157, R157, R126, 0x1b ;  /* 0x0000007e9d9d7211 */ /* 0x000fe200078fdaff */
[----:B------:R-:W-:-:S02]  /*97b0*/  FADD.FTZ R27, R244, R23 ;  /* 0x00000017f41b7221 */ /* 0x000fc40000010000 */
[----:B------:R-:W-:Y:S01]  /*97c0*/  STS [R124.X4+0x4200], R100 ;  /* 0x004200647c007388 */ /* 0x000fe20000004800 */
[----:B------:R-:W-:Y:S02]  /*97d0*/  FADD.FTZ R243, -R243, R20 ;  /* 0x00000014f3f37221 */ /* 0x000fe40000010100 */
[----:B------:R-:W-:Y:S01]  /*97e0*/  FADD.FTZ R207, -R218, R207 ;  /* 0x000000cfdacf7221 */ /* 0x000fe20000010100 */
[----:B------:R0:W-:Y:S01]  /*97f0*/  STS [R153.X4+0x4204], R34 ;  /* 0x0042042299007388 */ /* 0x0001e20000004800 */
[----:B------:R-:W-:Y:S02]  /*9800*/  FMUL.FTZ R23, R22, R13 ;  /* 0x0000000d16177220 */ /* 0x000fe40000410000 */
[-C--:B------:R-:W-:Y:S01]  /*9810*/  FMUL.FTZ R20, R243, R14.reuse ;  /* 0x0000000ef3147220 */ /* 0x080fe20000410000 */
[----:B------:R1:W-:Y:S01]  /*9820*/  STS [R128.X4+0x4208], R35 ;  /* 0x0042082380007388 */ /* 0x0003e20000004800 */
[----:B------:R-:W-:Y:S02]  /*9830*/  FMUL.FTZ R28, R27, R14 ;  /* 0x0000000e1b1c7220 */ /* 0x000fe40000410000 */
[----:B------:R-:W-:Y:S01]  /*9840*/  FADD.FTZ R31, -R2, R208 ;  /* 0x000000d0021f7221 */ /* 0x000fe20000010100 */
[----:B------:R2:W-:Y:S01]  /*9850*/  STS [R157.X4+0x420c], R102 ;  /* 0x00420c669d007388 */ /* 0x0005e20000004800 */
[----:B------:R-:W-:-:S02]  /*9860*/  FMUL.FTZ R21, R209, R20 ;  /* 0x00000014d1157220 */ /* 0x000fc40000410000 */
[----:B0-----:R-:W-:Y:S01]  /*9870*/  FMUL.FTZ R34, R206, R24 ;  /* 0x00000018ce227220 */ /* 0x001fe20000410000 */
[----:B------:R-:W-:Y:S01]  /*9880*/  STS [R124.X4+0x4210], R101 ;  /* 0x004210657c007388 */ /* 0x000fe20000004800 */
[----:B------:R-:W-:Y:S02]  /*9890*/  FFMA.FTZ R21, R28, R31, R21 ;  /* 0x0000001f1c157223 */ /* 0x000fe40000010015 */
[----:B-1----:R-:W-:Y:S01]  /*98a0*/  FADD.FTZ R35, -R217, R204 ;  /* 0x000000ccd9237221 */ /* 0x002fe20000010100 */
[----:B------:R0:W-:Y:S01]  /*98b0*/  STS [R124.X4+0x4214], R104 ;  /* 0x004214687c007388 */ /* 0x0001e20000004800 */
[----:B------:R-:W-:Y:S02]  /*98c0*/  FADD.FTZ R21, RZ, R21 ;  /* 0x00000015ff157221 */ /* 0x000fe40000010000 */
[-C--:B--2---:R-:W-:Y:S01]  /*98d0*/  FFMA.FTZ R102, R207, R23.reuse, -R34 ;  /* 0x00000017cf667223 */ /* 0x084fe20000010822 */
[----:B------:R1:W-:Y:S01]  /*98e0*/  STS [R124.X4+0x4218], R103 ;  /* 0x004218677c007388 */ /* 0x0003e20000004800 */
[----:B------:R-:W-:-:S02]  /*98f0*/  FMUL.FTZ R23, R206, R23 ;  /* 0x00000017ce177220 */ /* 0x000fc40000410000 */
[----:B------:R-:W-:Y:S01]  /*9900*/  FMUL.FTZ R34, R25, R12 ;  /* 0x0000000c19227220 */ /* 0x000fe20000410000 */
[----:B------:R2:W-:Y:S01]  /*9910*/  STS [R124.X4+0x421c], R106 ;  /* 0x00421c6a7c007388 */ /* 0x0005e20000004800 */
[----:B------:R-:W-:Y:S02]  /*9920*/  FFMA.FTZ R100, R24, R207, R23 ;  /* 0x000000cf18647223 */ /* 0x000fe40000010017 */
[----:B------:R-:W-:Y:S01]  /*9930*/  FMUL.FTZ R23, R209, R28 ;  /* 0x0000001cd1177220 */ /* 0x000fe20000410000 */
[----:B------:R-:W-:Y:S01]  /*9940*/  STS [R124.X4+0x4224], R105 ;  /* 0x004224697c007388 */ /* 0x000fe20000004800 */
[----:B0-----:R-:W-:Y:S02]  /*9950*/  FMUL.FTZ R104, R239, R12 ;  /* 0x0000000cef687220 */ /* 0x001fe40000410000 */
[----:B------:R-:W-:Y:S01]  /*9960*/  FMUL.FTZ R101, R205, R34 ;  /* 0x00000022cd657220 */ /* 0x000fe20000410000 */
[----:B------:R-:W-:Y:S01]  /*9970*/  STS [R124.X4+0x4220], R108 ;  /* 0x0042206c7c007388 */ /* 0x000fe20000004800 */
[----:B------:R-:W-:-:S02]  /*9980*/  FFMA.FTZ R23, R31, R20, -R23 ;  /* 0x000000141f177223 */ /* 0x000fc40000010817 */
[-C--:B------:R-:W-:Y:S01]  /*9990*/  FFMA.FTZ R20, R35, R104.reuse, -R101 ;  /* 0x0000006823147223 */ /* 0x080fe20000010865 */
[----:B------:R-:W-:Y:S01]  /*99a0*/  STS [R124.X4+0x4228], R107 ;  /* 0x0042286b7c007388 */ /* 0x000fe20000004800 */
[----:B------:R-:W-:Y:S02]  /*99b0*/  FMUL.FTZ R101, R26, R11 ;  /* 0x0000000b1a657220 */ /* 0x000fe40000410000 */
[----:B------:R-:W-:Y:S01]  /*99c0*/  FMUL.FTZ R104, R205, R104 ;  /* 0x00000068cd687220 */ /* 0x000fe20000410000 */
[----:B------:R-:W-:Y:S01]  /*99d0*/  STS [R124.X4+0x4234], R109 ;  /* 0x0042346d7c007388 */ /* 0x000fe20000004800 */
[----:B------:R-:W-:Y:S02]  /*99e0*/  FADD.FTZ R23, RZ, R23 ;  /* 0x00000017ff177221 */ /* 0x000fe40000010000 */
[----:B------:R-:W-:Y:S01]  /*99f0*/  FADD.FTZ R21, R21, R100 ;  /* 0x0000006415157221 */ /* 0x000fe20000010000 */
[----:B------:R-:W-:Y:S01]  /*9a00*/  STS [R124.X4+0x422c], R110 ;  /* 0x00422c6e7c007388 */ /* 0x000fe20000004800 */
[----:B------:R-:W-:-:S02]  /*9a10*/  FADD.FTZ R203, -R216, R203 ;  /* 0x000000cbd8cb7221 */ /* 0x000fc40000010100 */
[----:B------:R-:W-:Y:S01]  /*9a20*/  FMUL.FTZ R100, R238, R11 ;  /* 0x0000000bee647220 */ /* 0x000fe20000410000 */
[----:B------:R-:W-:Y:S01]  /*9a30*/  STS [R124.X4+0x4264], R121 ;  /* 0x004264797c007388 */ /* 0x000fe20000004800 */
[----:B-1----:R-:W-:Y:S02]  /*9a40*/  FMUL.FTZ R103, R202, R101 ;  /* 0x00000065ca677220 */ /* 0x002fe40000410000 */
[----:B------:R-:W-:Y:S01]  /*9a50*/  FFMA.FTZ R104, R34, R35, R104 ;  /* 0x0000002322687223 */ /* 0x000fe20000010068 */
[----:B------:R-:W-:Y:S01]  /*9a60*/  STS [R124.X4+0x426c], R123 ;  /* 0x00426c7b7c007388 */ /* 0x000fe20000004800 */
[----:B------:R-:W-:Y:S02]  /*9a70*/  FADD.FTZ R23, R23, R102 ;  /* 0x0000006617177221 */ /* 0x000fe40000010000 */
[----:B--2---:R-:W-:Y:S01]  /*9a80*/  FMUL.FTZ R106, R202, R100 ;  /* 0x00000064ca6a7220 */ /* 0x004fe20000410000 */
[----:B------:R0:W-:Y:S01]  /*9a90*/  STS [R124.X4+0x4230], R112 ;  /* 0x004230707c007388 */ /* 0x0001e20000004800 */
[----:B------:R-:W-:-:S02]  /*9aa0*/  FFMA.FTZ R102, R100, R203, R103 ;  /* 0x000000cb64667223 */ /* 0x000fc40000010067 */
[----:B------:R-:W-:Y:S01]  /*9ab0*/  FADD.FTZ R21, R21, R104 ;  /* 0x0000006815157221 */ /* 0x000fe20000010000 */
[----:B------:R1:W-:Y:S01]  /*9ac0*/  STS [R124.X4+0x423c], R127 ;  /* 0x00423c7f7c007388 */ /* 0x0003e20000004800 */
[----:B------:R-:W-:Y:S02]  /*9ad0*/  FADD.FTZ R20, R23, R20 ;  /* 0x0000001417147221 */ /* 0x000fe40000010000 */
[----:B------:R-:W-:Y:S01]  /*9ae0*/  FMUL.FTZ R103, R234, R17 ;  /* 0x00000011ea677220 */ /* 0x000fe20000410000 */
[----:B------:R-:W-:Y:S01]  /*9af0*/  STS [R124.X4+0x424c], R141 ;  /* 0x00424c8d7c007388 */ /* 0x000fe20000004800 */
[-C--:B------:R-:W-:Y:S01]  /*9b00*/  FMUL.FTZ R23, R235, R18.reuse ;  /* 0x00000012eb177220 */ /* 0x080fe20000410000 */
[----:B0-----:R-:W-:Y:S01]  /*9b10*/  MOV R112, UR28 ;  /* 0x0000001c00707c02 */ /* 0x001fe20008000f00 */
[----:B------:R-:W-:Y:S01]  /*9b20*/  FFMA.FTZ R105, R203, R101, -R106 ;  /* 0x00000065cb697223 */ /* 0x000fe2000001086a */
[----:B------:R0:W-:Y:S01]  /*9b30*/  STS [R124.X4+0x4260], R122 ;  /* 0x0042607a7c007388 */ /* 0x0001e20000004800 */
[----:B------:R-:W-:Y:S01]  /*9b40*/  FADD.FTZ R21, R21, R102 ;  /* 0x0000006615157221 */ /* 0x000fe20000010000 */
[----:B------:R-:W-:Y:S01]  /*9b50*/  LEA R137, R112, -R19, 0x1 ;  /* 0x8000001370897211 */ /* 0x000fe200078e08ff */
[----:B------:R-:W-:Y:S01]  /*9b60*/  FMUL.FTZ R101, R29, R18 ;  /* 0x000000121d657220 */ /* 0x000fe20000410000 */
[----:B------:R2:W-:Y:S01]  /*9b70*/  STS [R124.X4+0x4270], R151 ;  /* 0x004270977c007388 */ /* 0x0005e20000004800 */
[----:B------:R-:W-:Y:S01]  /*9b80*/  FADD.FTZ R104, -R181, R199 ;  /* 0x000000c7b5687221 */ /* 0x000fe20000010100 */
[----:B------:R-:W-:Y:S01]  /*9b90*/  ISETP.GE.AND P0, PT, R137, 0x1, PT ;  /* 0x000000018900780c */ /* 0x000fe20003f06270 */
[----:B------:R-:W-:Y:S01]  /*9ba0*/  FMUL.FTZ R107, R32, R17 ;  /* 0x00000011206b7220 */ /* 0x000fe20000410000 */
[----:B------:R3:W-:Y:S01]  /*9bb0*/  STS [R124.X4+0x4240], R133 ;  /* 0x004240857c007388 */ /* 0x0007e20000004800 */
[----:B------:R-:W-:-:S02]  /*9bc0*/  FMUL.FTZ R108, R198, R103 ;  /* 0x00000067c66c7220 */ /* 0x000fc40000410000 */
[----:B------:R-:W-:Y:S01]  /*9bd0*/  FADD.FTZ R200, -R182, R200 ;  /* 0x000000c8b6c87221 */ /* 0x000fe20000010100 */
[----:B------:R-:W-:Y:S01]  /*9be0*/  STS [R124.X4+0x4258], R147 ;  /* 0x004258937c007388 */ /* 0x000fe20000004800 */
[C---:B------:R-:W-:Y:S02]  /*9bf0*/  FMUL.FTZ R102, R201.reuse, R23 ;  /* 0x00000017c9667220 */ /* 0x040fe40000410000 */
[----:B------:R-:W-:Y:S01]  /*9c00*/  FMUL.FTZ R106, R201, R101 ;  /* 0x00000065c96a7220 */ /* 0x000fe20000410000 */
[----:B------:R-:W-:Y:S01]  /*9c10*/  STS [R124.X4+0x4268], R149 ;  /* 0x004268957c007388 */ /* 0x000fe20000004800 */
[-C--:B------:R-:W-:Y:S02]  /*9c20*/  FFMA.FTZ R109, R104, R107.reuse, -R108 ;  /* 0x0000006b686d7223 */ /* 0x080fe4000001086c */
[----:B------:R-:W-:Y:S01]  /*9c30*/  FFMA.FTZ R102, R101, R200, R102 ;  /* 0x000000c865667223 */ /* 0x000fe20000010066 */
[----:B------:R4:W-:Y:S01]  /*9c40*/  STS [R124.X4+0x4278], R135 ;  /* 0x004278877c007388 */ /* 0x0009e20000004800 */
[----:B------:R-:W-:-:S02]  /*9c50*/  FMUL.FTZ R107, R198, R107 ;  /* 0x0000006bc66b7220 */ /* 0x000fc40000410000 */
[----:B------:R-:W-:Y:S01]  /*9c60*/  FMUL.FTZ R108, R231, R16 ;  /* 0x00000010e76c7220 */ /* 0x000fe20000410000 */
[----:B------:R-:W-:Y:S01]  /*9c70*/  STS [R124.X4+0x4238], R129 ;  /* 0x004238817c007388 */ /* 0x000fe20000004800 */
[----:B------:R-:W-:Y:S02]  /*9c80*/  FFMA.FTZ R23, R200, R23, -R106 ;  /* 0x00000017c8177223 */ /* 0x000fe4000001086a */
[----:B------:R-:W-:Y:S01]  /*9c90*/  FADD.FTZ R20, R20, R105 ;  /* 0x0000006914147221 */ /* 0x000fe20000010000 */
[----:B------:R-:W-:Y:S01]  /*9ca0*/  STS [R124.X4+0x4244], R131 ;  /* 0x004244837c007388 */ /* 0x000fe20000004800 */
[----:B------:R-:W-:Y:S02]  /*9cb0*/  FADD.FTZ R21, R21, R102 ;  /* 0x0000006615157221 */ /* 0x000fe40000010000 */
[----:B------:R-:W-:Y:S01]  /*9cc0*/  FFMA.FTZ R106, R103, R104, R107 ;  /* 0x00000068676a7223 */ /* 0x000fe2000001006b */
[----:B------:R-:W-:Y:S01]  /*9cd0*/  STS [R124.X4+0x4248], R142 ;  /* 0x0042488e7c007388 */ /* 0x000fe20000004800 */
[----:B------:R-:W-:-:S02]  /*9ce0*/  FMUL.FTZ R102, R33, R16 ;  /* 0x0000001021667220 */ /* 0x000fc40000410000 */
[----:B------:R-:W-:Y:S01]  /*9cf0*/  FADD.FTZ R105, -R180, R196 ;  /* 0x000000c4b4697221 */ /* 0x000fe20000010100 */
[----:B------:R-:W-:Y:S01]  /*9d00*/  STS [R124.X4+0x4250], R145 ;  /* 0x004250917c007388 */ /* 0x000fe20000004800 */
[----:B------:R-:W-:Y:S02]  /*9d10*/  FMUL.FTZ R107, R197, R108 ;  /* 0x0000006cc56b7220 */ /* 0x000fe40000410000 */
[----:B------:R-:W-:Y:S01]  /*9d20*/  FADD.FTZ R21, R21, R106 ;  /* 0x0000006a15157221 */ /* 0x000fe20000010000 */
[----:B------:R-:W-:Y:S01]  /*9d30*/  STS [R124.X4+0x4254], R144 ;  /* 0x004254907c007388 */ /* 0x000fe20000004800 */
[----:B------:R-:W-:Y:S02]  /*9d40*/  FMUL.FTZ R110, R197, R102 ;  /* 0x00000066c56e7220 */ /* 0x000fe40000410000 */
[----:B------:R-:W-:Y:S01]  /*9d50*/  FADD.FTZ R20, R20, R23 ;  /* 0x0000001714147221 */ /* 0x000fe20000010000 */
[----:B------:R-:W-:Y:S01]  /*9d60*/  STS [R124.X4+0x425c], R146 ;  /* 0x00425c927c007388 */ /* 0x000fe20000004800 */
[----:B------:R-:W-:-:S02]  /*9d70*/  FFMA.FTZ R106, R102, R105, R107 ;  /* 0x00000069666a7223 */ /* 0x000fc4000001006b */
[----:B------:R-:W-:Y:S01]  /*9d80*/  FFMA.FTZ R23, R105, R108, -R110 ;  /* 0x0000006c69177223 */ /* 0x000fe2000001086e */
[----:B------:R-:W-:Y:S01]  /*9d90*/  STS [R124.X4+0x4274], R125 ;  /* 0x0042747d7c007388 */ /* 0x000fe20000004800 */
[----:B------:R-:W-:Y:S02]  /*9da0*/  FADD.FTZ R20, R20, R109 ;  /* 0x0000006d14147221 */ /* 0x000fe40000010000 */
[----:B------:R-:W-:Y:S01]  /*9db0*/  FADD.FTZ R21, R21, R106 ;  /* 0x0000006a15157221 */ /* 0x000fe20000010000 */
[----:B------:R5:W-:Y:S01]  /*9dc0*/  STS [R124.X4+0x427c], R140 ;  /* 0x00427c8c7c007388 */ /* 0x000be20000004800 */
[----:B------:R-:W-:Y:S02]  /*9dd0*/  FMUL.FTZ R106, R230, R15 ;  /* 0x0000000fe66a7220 */ /* 0x000fe40000410000 */
[----:B------:R-:W-:Y:S02]  /*9de0*/  FADD.FTZ R20, R20, R23 ;  /* 0x0000001714147221 */ /* 0x000fe40000010000 */
[----:B------:R-:W-:-:S02]  /*9df0*/  FADD.FTZ R195, -R179, R195 ;  /* 0x000000c3b3c37221 */ /* 0x000fc40000010100 */
[----:B------:R-:W-:Y:S02]  /*9e00*/  FMUL.FTZ R23, R120, R15 ;  /* 0x0000000f78177220 */ /* 0x000fe40000410000 */
[----:B------:R-:W-:Y:S02]  /*9e10*/  FMUL.FTZ R108, R194, R106 ;  /* 0x0000006ac26c7220 */ /* 0x000fe40000410000 */
[-C--:B------:R-:W-:Y:S02]  /*9e20*/  FMUL.FTZ R107, R117, R10.reuse ;  /* 0x0000000a756b7220 */ /* 0x080fe40000410000 */
[----:B------:R-:W-:Y:S02]  /*9e30*/  FADD.FTZ R192, -R178, R192 ;  /* 0x000000c0b2c07221 */ /* 0x000fe40000010100 */
[----:B------:R-:W-:Y:S02]  /*9e40*/  FFMA.FTZ R109, R195, R23, -R108 ;  /* 0x00000017c36d7223 */ /* 0x000fe4000001086c */
[----:B------:R-:W-:-:S02]  /*9e50*/  FMUL.FTZ R110, R227, R10 ;  /* 0x0000000ae36e7220 */ /* 0x000fc40000410000 */
[----:B------:R-:W-:Y:S02]  /*9e60*/  FMUL.FTZ R121, R193, R107 ;  /* 0x0000006bc1797220 */ /* 0x000fe40000410000 */
[----:B------:R-:W-:Y:S02]  /*9e70*/  FADD.FTZ R20, R20, R109 ;  /* 0x0000006d14147221 */ /* 0x000fe40000010000 */
[----:B------:R-:W-:Y:S02]  /*9e80*/  FFMA.FTZ R121, R192, R110, -R121 ;  /* 0x0000006ec0797223 */ /* 0x000fe40000010879 */
[----:B------:R-:W-:Y:S02]  /*9e90*/  FMUL.FTZ R23, R194, R23 ;  /* 0x00000017c2177220 */ /* 0x000fe40000410000 */
[----:B------:R-:W-:Y:S02]  /*9ea0*/  FADD.FTZ R154, R20, R121 ;  /* 0x00000079149a7221 */ /* 0x000fe40000010000 */
[----:B------:R-:W-:-:S02]  /*9eb0*/  FFMA.FTZ R108, R106, R195, R23 ;  /* 0x000000c36a6c7223 */ /* 0x000fc40000010017 */
[----:B------:R-:W-:Y:S02]  /*9ec0*/  FMUL.FTZ R20, R111, UR38 ;  /* 0x000000266f147c20 */ /* 0x000fe40008410000 */
[----:B------:R-:W-:Y:S02]  /*9ed0*/  FMUL.FTZ R23, R193, R110 ;  /* 0x0000006ec1177220 */ /* 0x000fe40000410000 */
[----:B------:R-:W-:Y:S02]  /*9ee0*/  FADD.FTZ R21, R21, R108 ;  /* 0x0000006c15157221 */ /* 0x000fe40000010000 */
[----:B------:R-:W-:Y:S02]  /*9ef0*/  FFMA.FTZ R123, R183, UR37, -R20 ;  /* 0x00000025b77b7c23 */ /* 0x000fe40008010814 */
[----:B------:R-:W-:Y:S02]  /*9f00*/  FFMA.FTZ R108, R107, R192, R23 ;  /* 0x000000c06b6c7223 */ /* 0x000fe40000010017 */
[----:B------:R-:W-:-:S02]  /*9f10*/  FMUL.FTZ R20, R219, UR38 ;  /* 0x00000026db147c20 */ /* 0x000fc40008410000 */
[----:B------:R-:W-:Y:S02]  /*9f20*/  FADD.FTZ R153, R21, R108 ;  /* 0x0000006c15997221 */ /* 0x000fe40000010000 */
[----:B-1----:R-:W-:Y:S02]  /*9f30*/  FFMA.FTZ R127, R113, UR37, R20 ;  /* 0x00000025717f7c23 */ /* 0x002fe40008010014 */
[----:B------:R-:W-:Y:S02]  /*9f40*/  FMUL.FTZ R21, R172, UR38 ;  /* 0x00000026ac157c20 */ /* 0x000fe40008410000 */
[----:B------:R-:W-:Y:S02]  /*9f50*/  FMUL.FTZ R20, R227, UR38 ;  /* 0x00000026e3147c20 */ /* 0x000fe40008410000 */
[----:B0-----:R-:W-:Y:S02]  /*9f60*/  FFMA.FTZ R122, R132, UR37, R21 ;  /* 0x00000025847a7c23 */ /* 0x001fe40008010015 */
[----:B------:R-:W-:-:S02]  /*9f70*/  FFMA.FTZ R141, R117, UR37, R20 ;  /* 0x00000025758d7c23 */ /* 0x000fc40008010014 */
[----:B------:R-:W-:Y:S02]  /*9f80*/  FMUL.FTZ R143, R234, UR38 ;  /* 0x00000026ea8f7c20 */ /* 0x000fe40008410000 */
[----:B------:R-:W-:Y:S02]  /*9f90*/  FMUL.FTZ R21, R114, UR38 ;  /* 0x0000002672157c20 */ /* 0x000fe40008410000 */
[----:B------:R-:W-:Y:S02]  /*9fa0*/  FMUL.FTZ R20, R29, UR38 ;  /* 0x000000261d147c20 */ /* 0x000fe40008410000 */
[C---:B------:R-:W-:Y:S02]  /*9fb0*/  FFMA.FTZ R143, R32.reuse, UR37, -R143 ;  /* 0x00000025208f7c23 */ /* 0x040fe4000801088f */
[----:B--2---:R-:W-:Y:S02]  /*9fc0*/  FMUL.FTZ R151, R32, UR38 ;  /* 0x0000002620977c20 */ /* 0x004fe40008410000 */
[----:B------:R-:W-:-:S02]  /*9fd0*/  FFMA.FTZ R126, R130, UR37, -R21 ;  /* 0x00000025827e7c23 */ /* 0x000fc40008010815 */
[----:B------:R-:W-:Y:S02]  /*9fe0*/  FMUL.FTZ R139, R230, UR38 ;  /* 0x00000026e68b7c20 */ /* 0x000fe40008410000 */
[C---:B------:R-:W-:Y:S02]  /*9ff0*/  FFMA.FTZ R32, R235.reuse, UR37, -R20 ;  /* 0x00000025eb207c23 */ /* 0x040fe40008010814 */
[----:B------:R-:W-:Y:S02]  /*a000*/  FMUL.FTZ R23, R132, UR38 ;  /* 0x0000002684177c20 */ /* 0x000fe40008410000 */
[----:B---3--:R-:W-:Y:S02]  /*a010*/  FMUL.FTZ R133, R226, UR38 ;  /* 0x00000026e2857c20 */ /* 0x008fe40008410000 */
[----:B------:R-:W-:Y:S02]  /*a020*/  FMUL.FTZ R21, R120, UR38 ;  /* 0x0000002678157c20 */ /* 0x000fe40008410000 */
[----:B------:R-:W-:-:S02]  /*a030*/  FMUL.FTZ R20, R235, UR38 ;  /* 0x00000026eb147c20 */ /* 0x000fc40008410000 */
[----:B------:R-:W-:Y:S02]  /*a040*/  FFMA.FTZ R139, R120, UR37, -R139 ;  /* 0x00000025788b7c23 */ /* 0x000fe4000801088b */
[----:B------:R-:W-:Y:S02]  /*a050*/  FFMA.FTZ R112, R172, UR37, -R23 ;  /* 0x00000025ac707c23 */ /* 0x000fe40008010817 */
[C---:B----4-:R-:W-:Y:S02]  /*a060*/  FMUL.FTZ R135, R118.reuse, UR38 ;  /* 0x0000002676877c20 */ /* 0x050fe40008410000 */
[C---:B------:R-:W-:Y:S02]  /*a070*/  FFMA.FTZ R133, R118.reuse, UR37, -R133 ;  /* 0x0000002576857c23 */ /* 0x040fe40008010885 */
[----:B------:R-:W-:Y:S02]  /*a080*/  FMUL.FTZ R155, R118, R9 ;  /* 0x00000009769b7220 */ /* 0x000fe40000410000 */
[----:B------:R-:W-:-:S02]  /*a090*/  FFMA.FTZ R120, R230, UR37, R21 ;  /* 0x00000025e6787c23 */ /* 0x000fc40008010015 */
[----:B------:R-:W-:Y:S02]  /*a0a0*/  FMUL.FTZ R147, R238, UR38 ;  /* 0x00000026ee937c20 */ /* 0x000fe40008410000 */
[----:B------:R-:W-:Y:S02]  /*a0b0*/  FFMA.FTZ R149, R29, UR37, R20 ;  /* 0x000000251d957c23 */ /* 0x000fe40008010014 */
[----:B-----5:R-:W-:Y:S02]  /*a0c0*/  FMUL.FTZ R124, R183, UR38 ;  /* 0x00000026b77c7c20 */ /* 0x020fe40008410000 */
[----:B------:R-:W-:Y:S02]  /*a0d0*/  FMUL.FTZ R125, R130, UR38 ;  /* 0x00000026827d7c20 */ /* 0x000fe40008410000 */
[----:B------:R-:W-:Y:S02]  /*a0e0*/  FMUL.FTZ R128, R113, UR38 ;  /* 0x0000002671807c20 */ /* 0x000fe40008410000 */
[----:B------:R-:W-:-:S02]  /*a0f0*/  FMUL.FTZ R129, R222, UR38 ;  /* 0x00000026de817c20 */ /* 0x000fc40008410000 */
[----:B------:R-:W-:Y:S02]  /*a100*/  FMUL.FTZ R131, R134, UR38 ;  /* 0x0000002686837c20 */ /* 0x000fe40008410000 */
[----:B------:R-:W-:Y:S02]  /*a110*/  FMUL.FTZ R136, R115, UR38 ;  /* 0x0000002673887c20 */ /* 0x000fe40008410000 */
[----:B------:R-:W-:Y:S02]  /*a120*/  FMUL.FTZ R138, R223, UR38 ;  /* 0x00000026df8a7c20 */ /* 0x000fe40008410000 */
[----:B------:R-:W-:Y:S02]  /*a130*/  FMUL.FTZ R108, R115, R8 ;  /* 0x00000008736c7220 */ /* 0x000fe40000410000 */
[----:B------:R-:W-:Y:S02]  /*a140*/  FMUL.FTZ R118, R117, UR38 ;  /* 0x0000002675767c20 */ /* 0x000fe40008410000 */
[----:B------:R-:W-:-:S02]  /*a150*/  FMUL.FTZ R109, R226, R9 ;  /* 0x00000009e26d7220 */ /* 0x000fc40000410000 */
        /* <DEDUP_REMOVED lines=9> */
[----:B------:R-:W-:Y:S02]  /*a1f0*/  FFMA.FTZ R147, R26, UR37, -R147 ;  /* 0x000000251a937c23 */ /* 0x000fe40008010893 */
[----:B------:R-:W-:Y:S02]  /*a200*/  FADD.FTZ R110, -R177, R191 ;  /* 0x000000bfb16e7221 */ /* 0x000fe40000010100 */
[----:B------:R-:W-:-:S02]  /*a210*/  FADD.FTZ R121, -R176, R188 ;  /* 0x000000bcb0797221 */ /* 0x000fc40000010100 */
[----:B------:R-:W-:Y:S02]  /*a220*/  FFMA.FTZ R124, R111, UR37, R124 ;  /* 0x000000256f7c7c23 */ /* 0x000fe4000801007c */
[----:B------:R-:W-:Y:S02]  /*a230*/  FFMA.FTZ R125, R114, UR37, R125 ;  /* 0x00000025727d7c23 */ /* 0x000fe4000801007d */
[----:B------:R-:W-:Y:S02]  /*a240*/  FFMA.FTZ R128, R219, UR37, -R128 ;  /* 0x00000025db807c23 */ /* 0x000fe40008010880 */
[----:B------:R-:W-:Y:S02]  /*a250*/  FFMA.FTZ R129, R134, UR37, -R129 ;  /* 0x0000002586817c23 */ /* 0x000fe40008010881 */
[----:B------:R-:W-:Y:S02]  /*a260*/  FFMA.FTZ R131, R222, UR37, R131 ;  /* 0x00000025de837c23 */ /* 0x000fe40008010083 */
[----:B------:R-:W-:-:S02]  /*a270*/  FFMA.FTZ R136, R223, UR37, -R136 ;  /* 0x00000025df887c23 */ /* 0x000fc40008010888 */
[----:B------:R-:W-:Y:S02]  /*a280*/  FMUL.FTZ R156, R223, R8 ;  /* 0x00000008df9c7220 */ /* 0x000fe40000410000 */
[----:B------:R-:W-:Y:S02]  /*a290*/  FFMA.FTZ R138, R115, UR37, R138 ;  /* 0x00000025738a7c23 */ /* 0x000fe4000801008a */
[----:B------:R-:W-:Y:S02]  /*a2a0*/  FMUL.FTZ R158, R189, R108 ;  /* 0x0000006cbd9e7220 */ /* 0x000fe40000410000 */
[----:B------:R-:W-:Y:S02]  /*a2b0*/  FFMA.FTZ R135, R226, UR37, R135 ;  /* 0x00000025e2877c23 */ /* 0x000fe40008010087 */
[----:B------:R-:W-:Y:S02]  /*a2c0*/  FFMA.FTZ R118, R227, UR37, -R118 ;  /* 0x00000025e3767c23 */ /* 0x000fe40008010876 */
[----:B------:R-:W-:-:S02]  /*a2d0*/  FMUL.FTZ R157, R190, R109 ;  /* 0x0000006dbe9d7220 */ /* 0x000fc40000410000 */
[----:B------:R-:W-:Y:S02]  /*a2e0*/  FFMA.FTZ R140, R231, UR37, -R140 ;  /* 0x00000025e78c7c23 */ /* 0x000fe4000801088c */
[----:B------:R-:W-:Y:S02]  /*a2f0*/  FFMA.FTZ R142, R33, UR37, R142 ;  /* 0x00000025218e7c23 */ /* 0x000fe4000801008e */
[----:B------:R-:W-:Y:S02]  /*a300*/  FFMA.FTZ R151, R234, UR37, R151 ;  /* 0x00000025ea977c23 */ /* 0x000fe40008010097 */
[----:B------:R-:W-:Y:S02]  /*a310*/  FFMA.FTZ R26, R239, UR37, -R20 ;  /* 0x00000025ef1a7c23 */ /* 0x000fe40008010814 */
[----:B------:R-:W-:Y:S02]  /*a320*/  FFMA.FTZ R145, R22, UR37, -R145 ;  /* 0x0000002516917c23 */ /* 0x000fe40008010891 */
[----:B------:R-:W-:-:S02]  /*a330*/  FFMA.FTZ R144, R243, UR37, -R144 ;  /* 0x00000025f3907c23 */ /* 0x000fc40008010890 */
        /* <DEDUP_REMOVED lines=38> */
.L_x_2693:
[----:B------:R-:W-:Y:S05]  /*a5a0*/  BSYNC B0 ;  /* 0x0000000000007941 */ /* 0x000fea0003800000 */
.L_x_2692:
        /* <DEDUP_REMOVED lines=9> */
[----:B------:R-:W-:Y:S01]  /*a640*/  FMUL.FTZ R156, R189, R156 ;  /* 0x0000009cbd9c7220 */ /* 0x000fe20000410000 */
[----:B------:R-:W-:Y:S01]  /*a650*/  UIMAD UR37, UR35, UR30, UR37 ;  /* 0x0000001e232572a4 */ /* 0x000fe2000f8e0225 */
[----:B------:R-:W-:Y:S01]  /*a660*/  FADD.FTZ R157, R154, R157 ;  /* 0x0000009d9a9d7221 */ /* 0x000fe20000010000 */
[----:B------:R-:W-:Y:S01]  /*a670*/  ULDC UR38, c[0x0][0x174] ;  /* 0x00005d0000267ab9 */ /* 0x000fe20000000800 */
[----:B------:R-:W-:Y:S01]  /*a680*/  FADD.FTZ R20, R153, R20 ;  /* 0x0000001499147221 */ /* 0x000fe20000010000 */
[----:B------:R-:W-:Y:S01]  /*a690*/  ULDC.64 UR30, c[0x0][0x2c0] ;  /* 0x0000b000001e7ab9 */ /* 0x000fe20000000a00 */
[----:B------:R-:W-:Y:S01]  /*a6a0*/  FFMA.FTZ R21, R108, R121, R156 ;  /* 0x000000796c157223 */ /* 0x000fe2000001009c */
[----:B------:R-:W-:Y:S01]  /*a6b0*/  UIADD3 UR29, UR29, UR37, URZ ;  /* 0x000000251d1d7290 */ /* 0x000fe2000fffe03f */
[----:B------:R-:W-:Y:S01]  /*a6c0*/  FADD.FTZ R154, R119, -R116 ;  /* 0x80000074779a7221 */ /* 0x000fe20000010000 */
[----:B------:R-:W-:Y:S01]  /*a6d0*/  UIMAD UR37, UR36, UR30, URZ ;  /* 0x0000001e242572a4 */ /* 0x000fe2000f8e023f */
[-C--:B------:R-:W-:Y:S01]  /*a6e0*/  FMUL.FTZ R116, R222, R7.reuse ;  /* 0x00000007de747220 */ /* 0x080fe20000410000 */
[----:B------:R-:W-:Y:S01]  /*a6f0*/  BSSY B0, `(.L_x_2694) ;  /* 0x000004e000007945 */ /* 0x000fe20003800000 */
[----:B------:R-:W-:Y:S01]  /*a700*/  FADD.FTZ R20, R20, R21 ;  /* 0x0000001514147221 */ /* 0x000fe20000010000 */
[----:B------:R-:W-:Y:S01]  /*a710*/  UIMAD UR37, UR20, UR31, UR37 ;  /* 0x0000001f142572a4 */ /* 0x000fe2000f8e0225 */
[----:B------:R-:W-:Y:S01]  /*a720*/  FADD.FTZ R187, -R175, R187 ;  /* 0x000000bbafbb7221 */ /* 0x000fe20000010100 */
[----:B------:R-:W-:Y:S01]  /*a730*/  UIMAD.WIDE.U32 UR30, UR20, UR30, UR28 ;  /* 0x0000001e141e72a5 */ /* 0x000fe2000f8e001c */
[----:B------:R-:W-:Y:S01]  /*a740*/  FMUL.FTZ R119, R113, R6 ;  /* 0x0000000671777220 */ /* 0x000fe20000410000 */
[----:B------:R-:W-:Y:S01]  /*a750*/  ISETP.GE.AND P1, PT, R137, 0x101, PT ;  /* 0x000001018900780c */ /* 0x000fe20003f26270 */
[----:B------:R-:W-:Y:S01]  /*a760*/  FMUL.FTZ R134, R134, R7 ;  /* 0x0000000786867220 */ /* 0x000fe20000410000 */
[----:B------:R-:W-:Y:S01]  /*a770*/  ULDC.64 UR28, c[0x0][0x320] ;  /* 0x0000c800001c7ab9 */ /* 0x000fe20000000a00 */
[----:B------:R-:W-:Y:S01]  /*a780*/  FMUL.FTZ R21, R186, R116 ;  /* 0x00000074ba157220 */ /* 0x000fe20000410000 */
[----:B------:R-:W-:Y:S01]  /*a790*/  UIADD3 UR37, UR37, UR31, URZ ;  /* 0x0000001f25257290 */ /* 0x000fe2000fffe03f */
[----:B------:R-:W-:Y:S01]  /*a7a0*/  FADD.FTZ R168, -R174, R168 ;  /* 0x000000a8aea87221 */ /* 0x000fe20000010100 */
[----:B------:R-:W-:Y:S01]  /*a7b0*/  ULEA UR31, UP0, UR30, UR28, 0x3 ;  /* 0x0000001c1e1f7291 */ /* 0x000fe2000f80183f */
[----:B------:R-:W-:Y:S01]  /*a7c0*/  FMUL.FTZ R219, R219, R6 ;  /* 0x00000006dbdb7220 */ /* 0x000fe20000410000 */
[----:B------:R-:W-:Y:S01]  /*a7d0*/  UIADD3 UR28, UR6, -UR38, URZ ;  /* 0x80000026061c7290 */ /* 0x000fe2000fffe03f */
[----:B0-----:R-:W-:Y:S01]  /*a7e0*/  FMUL.FTZ R23, R169, R119 ;  /* 0x00000077a9177220 */ /* 0x001fe20000410000 */
[----:B------:R-:W-:Y:S01]  /*a7f0*/  ULEA.HI.X UR29, UR30, UR29, UR37, 0x3, UP0 ;  /* 0x0000001d1e1d7291 */ /* 0x000fe200080f1c25 */
[-C--:B------:R-:W-:Y:S01]  /*a800*/  FFMA.FTZ R22, R187, R134.reuse, -R21 ;  /* 0x00000086bb167223 */ /* 0x080fe20000010815 */
[----:B------:R-:W-:Y:S01]  /*a810*/  UIMAD UR28, UR28, -0x1000, URZ ;  /* 0xfffff0001c1c78a4 */ /* 0x000fe2000f8e023f */
[----:B------:R-:W-:Y:S01]  /*a820*/  FMUL.FTZ R134, R186, R134 ;  /* 0x00000086ba867220 */ /* 0x000fe20000410000 */
[----:B------:R-:W-:Y:S01]  /*a830*/  ISETP.GE.AND P2, PT, R137, 0x181, PT ;  /* 0x000001818900780c */ /* 0x000fe20003f46270 */
[----:B------:R-:W-:-:S02]  /*a840*/  FFMA.FTZ R23, R168, R219, -R23 ;  /* 0x000000dba8177223 */ /* 0x000fc40000010817 */
[----:B------:R-:W-:Y:S02]  /*a850*/  FFMA.FTZ R21, R116, R187, R134 ;  /* 0x000000bb74157223 */ /* 0x000fe40000010086 */
[----:B------:R-:W-:Y:S02]  /*a860*/  FMUL.FTZ R219, R169, R219 ;  /* 0x000000dba9db7220 */ /* 0x000fe40000410000 */
[----:B------:R-:W-:Y:S01]  /*a870*/  FADD.FTZ R21, R20, R21 ;  /* 0x0000001514157221 */ /* 0x000fe20000010000 */
[----:B------:R-:W-:Y:S01]  /*a880*/  LEA R20, P0, R19, UR31, 0x2 ;  /* 0x0000001f13147c11 */ /* 0x000fe2000f8010ff */
[----:B------:R-:W-:Y:S01]  /*a890*/  FFMA.FTZ R134, R119, R168, R219 ;  /* 0x000000a877867223 */ /* 0x000fe200000100db */
[----:B------:R-:W-:Y:S01]  /*a8a0*/  ULDC.64 UR30, c[0x0][0x2d0] ;  /* 0x0000b400001e7ab9 */ /* 0x000fe20000000a00 */
[----:B------:R-:W-:Y:S01]  /*a8b0*/  FADD.FTZ R157, R157, R158 ;  /* 0x0000009e9d9d7221 */ /* 0x000fe20000010000 */
[----:B------:R-:W-:Y:S01]  /*a8c0*/  IADD3 R158, R19, 0x100, RZ ;  /* 0x00000100139e7810 */ /* 0x000fe20007ffe0ff */
[----:B------:R-:W-:Y:S01]  /*a8d0*/  FADD.FTZ R155, R21, R134 ;  /* 0x00000086159b7221 */ /* 0x000fe20000010000 */
[----:B------:R-:W-:Y:S01]  /*a8e0*/  LEA.HI.X R21, R19, UR29, RZ, 0x2, P0 ;  /* 0x0000001d13157c11 */ /* 0x000fe200080f14ff */
[----:B------:R-:W-:Y:S01]  /*a8f0*/  FADD.FTZ R22, R157, R22 ;  /* 0x000000169d167221 */ /* 0x000fe20000010000 */
[----:B------:R-:W-:Y:S01]  /*a900*/  MOV R157, UR28 ;  /* 0x0000001c009d7c02 */ /* 0x000fe20008000f00 */
[-C--:B------:R-:W-:Y:S01]  /*a910*/  FMUL.FTZ R134, R114, R5.reuse ;  /* 0x0000000572867220 */ /* 0x080fe20000410000 */
[----:B------:R-:W-:Y:S01]  /*a920*/  USHF.L.U32 UR28, UR8, 0x2, URZ ;  /* 0x00000002081c7899 */ /* 0x000fe2000800063f */
[----:B------:R-:W-:Y:S01]  /*a930*/  FMUL.FTZ R130, R130, R5 ;  /* 0x0000000582827220 */ /* 0x000fe20000410000 */
[----:B------:R-:W-:Y:S01]  /*a940*/  USHF.L.U64.HI UR29, UR8, 0x2, UR9 ;  /* 0x00000002081d7899 */ /* 0x000fe20008010209 */
[----:B------:R-:W-:Y:S01]  /*a950*/  FADD.FTZ R210, -R173, R210 ;  /* 0x000000d2add27221 */ /* 0x000fe20000010100 */
[----:B------:R-:W-:Y:S01]  /*a960*/  ISETP.GE.AND P0, PT, R137, 0x81, PT ;  /* 0x000000818900780c */ /* 0x000fe20003f06270 */
[C---:B------:R-:W-:Y:S01]  /*a970*/  FMUL.FTZ R153, R211.reuse, R134 ;  /* 0x00000086d3997220 */ /* 0x040fe20000410000 */
[----:B------:R-:W-:Y:S01]  /*a980*/  MOV R159, UR28 ;  /* 0x0000001c009f7c02 */ /* 0x000fe20008000f00 */
[----:B------:R-:W-:Y:S01]  /*a990*/  FADD.FTZ R22, R22, R23 ;  /* 0x0000001716167221 */ /* 0x000fe20000010000 */
[----:B------:R-:W-:Y:S01]  /*a9a0*/  UIMAD UR29, UR29, UR30, URZ ;  /* 0x0000001e1d1d72a4 */ /* 0x000fe2000f8e023f */
[----:B------:R-:W-:Y:S01]  /*a9b0*/  FMUL.FTZ R23, R211, R130 ;  /* 0x00000082d3177220 */ /* 0x000fe20000410000 */
[----:B------:R-:W-:Y:S01]  /*a9c0*/  LEA.HI.SX32 R158, R158, R19, 0x1b ;  /* 0x000000139e9e7211 */ /* 0x000fe200078fdaff */
[----:B------:R-:W-:Y:S01]  /*a9d0*/  IMAD.WIDE R20, R157, 0x4, R20 ;  /* 0x000000049d147825 */ /* 0x000fe200078e0214 */
[----:B------:R-:W-:-:S03]  /*a9e0*/  UIMAD UR29, UR28, UR31, UR29 ;  /* 0x0000001f1c1d72a4 */ /* 0x000fc6000f8e021d */
[----:B------:R-:W-:Y:S02]  /*a9f0*/  FFMA.FTZ R157, R210, R130, -R153 ;  /* 0x00000082d29d7223 */ /* 0x000fe40000010899 */
[----:B------:R-:W-:Y:S02]  /*aa00*/  FMUL.FTZ R153, R111, R4 ;  /* 0x000000046f997220 */ /* 0x000fe40000410000 */
[----:B------:R-:W-:Y:S02]  /*aa10*/  FFMA.FTZ R130, R134, R210, R23 ;  /* 0x000000d286827223 */ /* 0x000fe40000010017 */
[----:B------:R-:W-:Y:S02]  /*aa20*/  FADD.FTZ R213, -R170, R213 ;  /* 0x000000d5aad57221 */ /* 0x000fe40000010100 */
[----:B------:R-:W-:Y:S02]  /*aa30*/  FMUL.FTZ R183, R183, R4 ;  /* 0x00000004b7b77220 */ /* 0x000fe40000410000 */
[----:B------:R-:W-:-:S02]  /*aa40*/  FMUL.FTZ R156, R212, R153 ;  /* 0x00000099d49c7220 */ /* 0x000fc40000410000 */
[----:B------:R-:W-:Y:S02]  /*aa50*/  FADD.FTZ R23, R155, R130 ;  /* 0x000000829b177221 */ /* 0x000fe40000010000 */
[----:B------:R-:W-:Y:S02]  /*aa60*/  FMUL.FTZ R130, R132, R3 ;  /* 0x0000000384827220 */ /* 0x000fe40000410000 */
[----:B------:R-:W-:-:S04]  /*aa70*/  IMAD.WIDE.U32 R20, R159, c[0x0][0x2d0], R20 ;  /* 0x0000b4009f147a25 */ /* 0x000fc800078e0014 */
[-C--:B------:R-:W-:Y:S01]  /*aa80*/  FFMA.FTZ R159, R213, R183.reuse, -R156 ;  /* 0x000000b7d59f7223 */ /* 0x080fe2000001089c */
[----:B------:R-:W-:Y:S01]  /*aa90*/  IADD3 R21, R21, UR29, RZ ;  /* 0x0000001d15157c10 */ /* 0x000fe2000fffe0ff */
[----:B------:R-:W-:Y:S02]  /*aaa0*/  FADD.FTZ R22, R22, R157 ;  /* 0x0000009d16167221 */ /* 0x000fe40000010000 */
[----:B------:R-:W-:Y:S02]  /*aab0*/  FMUL.FTZ R156, R212, R183 ;  /* 0x000000b7d49c7220 */ /* 0x000fe40000410000 */
[----:B------:R-:W-:Y:S02]  /*aac0*/  FADD.FTZ R155, -R0, R214 ;  /* 0x000000d6009b7221 */ /* 0x000fe40000010100 */
[----:B------:R-:W-:Y:S02]  /*aad0*/  FMUL.FTZ R172, R172, R3 ;  /* 0x00000003acac7220 */ /* 0x000fe40000410000 */
[----:B------:R-:W-:-:S02]  /*aae0*/  FMUL.FTZ R157, R245, R130 ;  /* 0x00000082f59d7220 */ /* 0x000fc40000410000 */
[----:B------:R-:W-:Y:S02]  /*aaf0*/  FFMA.FTZ R156, R153, R213, R156 ;  /* 0x000000d5999c7223 */ /* 0x000fe4000001009c */
[-C--:B------:R-:W-:Y:S02]  /*ab00*/  FFMA.FTZ R160, R155, R172.reuse, -R157 ;  /* 0x000000ac9ba07223 */ /* 0x080fe4000001089d */
[----:B------:R-:W-:Y:S01]  /*ab10*/  FADD.FTZ R159, R22, R159 ;  /* 0x0000009f169f7221 */ /* 0x000fe20000010000 */
[----:B------:R-:W-:Y:S01]  /*ab20*/  IADD3 R22, R19, 0x80, RZ ;  /* 0x0000008013167810 */ /* 0x000fe20007ffe0ff */
[----:B------:R-:W-:Y:S02]  /*ab30*/  FMUL.FTZ R172, R245, R172 ;  /* 0x000000acf5ac7220 */ /* 0x000fe40000410000 */
[----:B------:R-:W-:Y:S01]  /*ab40*/  FADD.FTZ R156, R23, R156 ;  /* 0x0000009c179c7221 */ /* 0x000fe20000010000 */
[----:B------:R-:W-:Y:S01]  /*ab50*/  LEA.HI.SX32 R22, R22, R19, 0x1b ;  /* 0x0000001316167211 */ /* 0x000fe200078fdaff */
[----:B------:R-:W-:-:S02]  /*ab60*/  FFMA.FTZ R23, R130, R155, R172 ;  /* 0x0000009b82177223 */ /* 0x000fc400000100ac */
[----:B------:R-:W-:Y:S01]  /*ab70*/  FADD.FTZ R157, R159, R160 ;  /* 0x000000a09f9d7221 */ /* 0x000fe20000010000 */
[----:B------:R-:W-:Y:S01]  /*ab80*/  IADD3 R160, R19, 0x180, RZ ;  /* 0x0000018013a07810 */ /* 0x000fe20007ffe0ff */
[----:B------:R-:W-:Y:S02]  /*ab90*/  FADD.FTZ R156, R156, R23 ;  /* 0x000000179c9c7221 */ /* 0x000fe40000010000 */
[----:B------:R0:W1:Y:S01]  /*aba0*/  LDS R23, [R22.X4+0x4400] ;  /* 0x0044000016177984 */ /* 0x0000620000004800 */
[----:B------:R-:W-:Y:S05]  /*abb0*/  @!P0 BRA `(.L_x_2695) ;  /* 0x0000001000008947 */ /* 0x000fea0003800000 */
[----:B-1----:R1:W-:Y:S02]  /*abc0*/  RED.E.ADD.F32.FTZ.RN.STRONG.GPU [R20.64+-0x3e00], R23 ;  /* 0xffc200171400798e */ /* 0x0023e4000c10e7a0 */
.L_x_2695:
[----:B------:R-:W-:Y:S05]  /*abd0*/  BSYNC B0 ;  /* 0x0000000000007941 */ /* 0x000fea0003800000 */
.L_x_2694:
[----:B-1----:R1:W2:Y:S01]  /*abe0*/  LDS R23, [R158.X4+0x4600] ;  /* 0x004600009e177984 */ /* 0x0022a20000004800 */
[----:B------:R-:W-:Y:S01]  /*abf0*/  BSSY B0, `(.L_x_2696) ;  /* 0x0000004000007945 */ /* 0x000fe20003800000 */
[----:B------:R-:W-:Y:S01]  /*ac00*/  LEA.HI.SX32 R160, R160, R19, 0x1b ;  /* 0x00000013a0a07211 */ /* 0x000fe200078fdaff */
[----:B------:R-:W-:Y:S05]  /*ac10*/  @!P1 BRA `(.L_x_2697) ;  /* 0x0000001000009947 */ /* 0x000fea0003800000 */
[----:B--2---:R2:W-:Y:S02]  /*ac20*/  RED.E.ADD.F32.FTZ.RN.STRONG.GPU [R20.64+-0x3c00], R23 ;  /* 0xffc400171400798e */ /* 0x0045e4000c10e7a0 */
.L_x_2697:
[----:B------:R-:W-:Y:S05]  /*ac30*/  BSYNC B0 ;  /* 0x0000000000007941 */ /* 0x000fea0003800000 */
.L_x_2696:
[----:B--2---:R2:W3:Y:S01]  /*ac40*/  LDS R23, [R160.X4+0x4800] ;  /* 0x00480000a0177984 */ /* 0x0044e20000004800 */
[----:B------:R-:W-:Y:S01]  /*ac50*/  BSSY B0, `(.L_x_2698) ;  /* 0x0000005000007945 */ /* 0x000fe20003800000 */
[----:B0-----:R-:W-:-:S02]  /*ac60*/  IADD3 R22, R19, 0x200, RZ ;  /* 0x0000020013167810 */ /* 0x001fc40007ffe0ff */
[----:B-1----:R-:W-:Y:S01]  /*ac70*/  IADD3 R158, R19, 0x280, RZ ;  /* 0x00000280139e7810 */ /* 0x002fe20007ffe0ff */
[----:B------:R-:W-:Y:S05]  /*ac80*/  @!P2 BRA `(.L_x_2699) ;  /* 0x000000100000a947 */ /* 0x000fea0003800000 */
[----:B---3--:R0:W-:Y:S02]  /*ac90*/  RED.E.ADD.F32.FTZ.RN.STRONG.GPU [R20.64+-0x3a00], R23 ;  /* 0xffc600171400798e */ /* 0x0081e4000c10e7a0 */
.L_x_2699:
[----:B------:R-:W-:Y:S05]  /*aca0*/  BSYNC B0 ;  /* 0x0000000000007941 */ /* 0x000fea0003800000 */
.L_x_2698:
        /* <DEDUP_REMOVED lines=14> */
.L_x_2701:
[----:B0-----:R-:W-:Y:S05]  /*ad90*/  BSYNC B0 ;  /* 0x0000000000007941 */ /* 0x001fea0003800000 */
.L_x_2700:
[----:B-1----:R0:W1:Y:S01]  /*ada0*/  LDS R23, [R158.X4+0x4c00] ;  /* 0x004c00009e177984 */ /* 0x0020620000004800 */
[----:B------:R-:W-:Y:S01]  /*adb0*/  BSSY B0, `(.L_x_2702) ;  /* 0x0000005000007945 */ /* 0x000fe20003800000 */
[----:B------:R-:W-:Y:S02]  /*adc0*/  IADD3 R22, R19, 0x380, RZ ;  /* 0x0000038013167810 */ /* 0x000fe40007ffe0ff */
[----:B------:R-:W-:Y:S01]  /*add0*/  LEA.HI.SX32 R160, R160, R19, 0x1b ;  /* 0x00000013a0a07211 */ /* 0x000fe200078fdaff */
[----:B------:R-:W-:Y:S05]  /*ade0*/  @!P0 BRA `(.L_x_2703) ;  /* 0x0000001000008947 */ /* 0x000fea0003800000 */
[----:B-1----:R1:W-:Y:S02]  /*adf0*/  RED.E.ADD.F32.FTZ.RN.STRONG.GPU [R20.64+-0x3600], R23 ;  /* 0xffca00171400798e */ /* 0x0023e4000c10e7a0 */
.L_x_2703:
[----:B------:R-:W-:Y:S05]  /*ae00*/  BSYNC B0 ;  /* 0x0000000000007941 */ /* 0x000fea0003800000 */
.L_x_2702:
[----:B-1----:R1:W2:Y:S01]  /*ae10*/  LDS R23, [R160.X4+0x4e00] ;  /* 0x004e0000a0177984 */ /* 0x0022a20000004800 */
[----:B------:R-:W-:Y:S01]  /*ae20*/  BSSY B0, `(.L_x_2704) ;  /* 0x0000005000007945 */ /* 0x000fe20003800000 */
[----:B0-----:R-:W-:-:S02]  /*ae30*/  IADD3 R158, R19, 0x400, RZ ;  /* 0x00000400139e7810 */ /* 0x001fc40007ffe0ff */
[----:B------:R-:W-:Y:S01]  /*ae40*/  LEA.HI.SX32 R22, R22, R19, 0x1b ;  /* 0x0000001316167211 */ /* 0x000fe200078fdaff */
[----:B------:R-:W-:Y:S05]  /*ae50*/  @!P1 BRA `(.L_x_2705) ;  /* 0x0000001000009947 */ /* 0x000fea0003800000 */
[----:B--2---:R0:W-:Y:S02]  /*ae60*/  RED.E.ADD.F32.FTZ.RN.STRONG.GPU [R20.64+-0x3400], R23 ;  /* 0xffcc00171400798e */ /* 0x0041e4000c10e7a0 */
.L_x_2705:
[----:B------:R-:W-:Y:S05]  /*ae70*/  BSYNC B0 ;  /* 0x0000000000007941 */ /* 0x000fea0003800000 */
.L_x_2704:
[----:B0-2---:R0:W2:Y:S01]  /*ae80*/  LDS R23, [R22.X4+0x5000] ;  /* 0x0050000016177984 */ /* 0x0050a20000004800 */
[----:B------:R-:W-:Y:S01]  /*ae90*/  BSSY B0, `(.L_x_2706) ;  /* 0x0000005000007945 */ /* 0x000fe20003800000 */
[----:B-1----:R-:W-:Y:S02]  /*aea0*/  IADD3 R160, R19, 0x480, RZ ;  /* 0x0000048013a07810 */ /* 0x002fe40007ffe0ff */
[----:B------:R-:W-:Y:S01]  /*aeb0*/  LEA.HI.SX32 R158, R158, R19, 0x1b ;  /* 0x000000139e9e7211 */ /* 0x000fe200078fdaff */
[----:B------:R-:W-:Y:S05]  /*aec0*/  @!P2 BRA `(.L_x_2707) ;  /* 0x000000100000a947 */ /* 0x000fea0003800000 */
[----:B--2---:R1:W-:Y:S02]  /*aed0*/  RED.E.ADD.F32.FTZ.RN.STRONG.GPU [R20.64+-0x3200], R23 ;  /* 0xffce00171400798e */ /* 0x0043e4000c10e7a0 */
.L_x_2707:
[----:B------:R-:W-:Y:S05]  /*aee0*/  BSYNC B0 ;  /* 0x0000000000007941 */ /* 0x000fea0003800000 */
.L_x_2706:
[----:B-12---:R1:W2:Y:S01]  /*aef0*/  LDS R23, [R158.X4+0x5200] ;  /* 0x005200009e177984 */ /* 0x0062a20000004800 */
[----:B------:R-:W-:Y:S01]  /*af00*/  BSSY B0, `(.L_x_2708) ;  /* 0x0000005000007945 */ /* 0x000fe20003800000 */
[----:B0-----:R-:W-:Y:S02]  /*af10*/  IADD3 R22, R19, 0x500, RZ ;  /* 0x0000050013167810 */ /* 0x001fe40007ffe0ff */
[----:B------:R-:W-:Y:S01]  /*af20*/  LEA.HI.SX32 R160, R160, R19, 0x1b ;  /* 0x00000013a0a07211 */ /* 0x000fe200078fdaff */
[----:B------:R-:W-:Y:S05]  /*af30*/  @!P3 BRA `(.L_x_2709) ;  /* 0x000000100000b947 */ /* 0x000fea0003800000 */
[----:B--2---:R0:W-:Y:S02]  /*af40*/  RED.E.ADD.F32.FTZ.RN.STRONG.GPU [R20.64+-0x3000], R23 ;  /* 0xffd000171400798e */ /* 0x0041e4000c10e7a0 */
.L_x_2709:
[----:B------:R-:W-:Y:S05]  /*af50*/  BSYNC B0 ;  /* 0x0000000000007941 */ /* 0x000fea0003800000 */
.L_x_2708:
[----:B0-2---:R0:W2:Y:S01]  /*af60*/  LDS R23, [R160.X4+0x5400] ;  /* 0x00540000a0177984 */ /* 0x0050a20000004800 */
[----:B------:R-:W-:Y:S01]  /*af70*/  BSSY B0, `(.L_x_2710) ;  /* 0x0000004000007945 */ /* 0x000fe20003800000 */
[----:B------:R-:W-:Y:S01]  /*af80*/  LEA.HI.SX32 R22, R22, R19, 0x1b ;  /* 0x0000001316167211 */ /* 0x000fe200078fdaff */
[----:B------:R-:W-:Y:S05]  /*af90*/  @!P4 BRA `(.L_x_2711) ;  /* 0x000000100000c947 */ /* 0x000fea0003800000 */
[----:B--2---:R2:W-:Y:S02]  /*afa0*/  RED.E.ADD.F32.FTZ.RN.STRONG.GPU [R20.64+-0x2e00], R23 ;  /* 0xffd200171400798e */ /* 0x0045e4000c10e7a0 */
.L_x_2711:
[----:B------:R-:W-:Y:S05]  /*afb0*/  BSYNC B0 ;  /* 0x0000000000007941 */ /* 0x000fea0003800000 */
.L_x_2710:
[----:B--2---:R2:W3:Y:S01]  /*afc0*/  LDS R23, [R22.X4+0x5600] ;  /* 0x0056000016177984 */ /* 0x0044e20000004800 */
[----:B------:R-:W-:Y:S01]  /*afd0*/  BSSY B0, `(.L_x_2712) ;  /* 0x0000005000007945 */ /* 0x000fe20003800000 */
[----:B-1----:R-:W-:-:S02]  /*afe0*/  IADD3 R158, R19, 0x580, RZ ;  /* 0x00000580139e7810 */ /* 0x002fc40007ffe0ff */
[----:B0-----:R-:W-:Y:S01]  /*aff0*/  IADD3 R160, R19, 0x600, RZ ;  /* 0x0000060013a07810 */ /* 0x001fe20007ffe0ff */
[----:B------:R-:W-:Y:S05]  /*b000*/  @!P5 BRA `(.L_x_2713) ;  /* 0x000000100000d947 */ /* 0x000fea0003800000 */
[----:B---3--:R0:W-:Y:S02]  /*b010*/  RED.E.ADD.F32.FTZ.RN.STRONG.GPU [R20.64+-0x2c00], R23 ;  /* 0xffd400171400798e */ /* 0x0081e4000c10e7a0 */
.L_x_2713:
[----:B------:R-:W-:Y:S05]  /*b020*/  BSYNC B0 ;  /* 0x0000000000007941 */ /* 0x000fea0003800000 */
.L_x_2712:
        /* <DEDUP_REMOVED lines=14> */
.L_x_2715:
[----:B0-----:R-:W-:Y:S05]  /*b110*/  BSYNC B0 ;  /* 0x0000000000007941 */ /* 0x001fea0003800000 */
.L_x_2714:
[----:B-1----:R0:W1:Y:S01]  /*b120*/  LDS R23, [R160.X4+0x5a00] ;  /* 0x005a0000a0177984 */ /* 0x0020620000004800 */
[----:B------:R-:W-:Y:S01]  /*b130*/  BSSY B0, `(.L_x_2716) ;  /* 0x0000005000007945 */ /* 0x000fe20003800000 */
[----:B------:R-:W-:Y:S02]  /*b140*/  IADD3 R158, R19, 0x700, RZ ;  /* 0x00000700139e7810 */ /* 0x000fe40007ffe0ff */
[----:B------:R-:W-:Y:S01]  /*b150*/  LEA.HI.SX32 R22, R22, R19, 0x1b ;  /* 0x0000001316167211 */ /* 0x000fe200078fdaff */
[----:B------:R-:W-:Y:S05]  /*b160*/  @!P0 BRA `(.L_x_2717) ;  /* 0x0000001000008947 */ /* 0x000fea0003800000 */
[----:B-1----:R1:W-:Y:S02]  /*b170*/  RED.E.ADD.F32.FTZ.RN.STRONG.GPU [R20.64+-0x2800], R23 ;  /* 0xffd800171400798e */ /* 0x0023e4000c10e7a0 */
.L_x_2717:
[----:B------:R-:W-:Y:S05]  /*b180*/  BSYNC B0 ;  /* 0x0000000000007941 */ /* 0x000fea0003800000 */
.L_x_2716:
[----:B-1----:R1:W2:Y:S01]  /*b190*/  LDS R23, [R22.X4+0x5c00] ;  /* 0x005c000016177984 */ /* 0x0022a20000004800 */
[----:B------:R-:W-:Y:S01]  /*b1a0*/  BSSY B0, `(.L_x_2718) ;  /* 0x0000005000007945 */ /* 0x000fe20003800000 */
[----:B0-----:R-:W-:-:S02]  /*b1b0*/  IADD3 R160, R19, 0x780, RZ ;  /* 0x0000078013a07810 */ /* 0x001fc40007ffe0ff */
[----:B------:R-:W-:Y:S01]  /*b1c0*/  LEA.HI.SX32 R158, R158, R19, 0x1b ;  /* 0x000000139e9e7211 */ /* 0x000fe200078fdaff */
[----:B------:R-:W-:Y:S05]  /*b1d0*/  @!P1 BRA `(.L_x_2719) ;  /* 0x0000001000009947 */ /* 0x000fea0003800000 */
[----:B--2---:R0:W-:Y:S02]  /*b1e0*/  RED.E.ADD.F32.FTZ.RN.STRONG.GPU [R20.64+-0x2600], R23 ;  /* 0xffda00171400798e */ /* 0x0041e4000c10e7a0 */
.L_x_2719:
[----:B------:R-:W-:Y:S05]  /*b1f0*/  BSYNC B0 ;  /* 0x0000000000007941 */ /* 0x000fea0003800000 */
.L_x_2718:
[----:B0-2---:R0:W2:Y:S01]  /*b200*/  LDS R23, [R158.X4+0x5e00] ;  /* 0x005e00009e177984 */ /* 0x0050a20000004800 */
[----:B------:R-:W-:Y:S01]  /*b210*/  BSSY B0, `(.L_x_2720) ;  /* 0x0000005000007945 */ /* 0x000fe20003800000 */
[----:B-1----:R-:W-:Y:S02]  /*b220*/  IADD3 R22, R19, 0x800, RZ ;  /* 0x0000080013167810 */ /* 0x002fe40007ffe0ff */
[----:B------:R-:W-:Y:S01]  /*b230*/  LEA.HI.SX32 R160, R160, R19, 0x1b ;  /* 0x00000013a0a07211 */ /* 0x000fe200078fdaff */
[----:B------:R-:W-:Y:S05]  /*b240*/  @!P2 BRA `(.L_x_2721) ;  /* 0x000000100000a947 */ /* 0x000fea0003800000 */
[----:B--2---:R1:W-:Y:S02]  /*b250*/  RED.E.ADD.F32.FTZ.RN.STRONG.GPU [R20.64+-0x2400], R23 ;  /* 0xffdc00171400798e */ /* 0x0043e4000c10e7a0 */
.L_x_2721:
[----:B------:R-:W-:Y:S05]  /*b260*/  BSYNC B0 ;  /* 0x0000000000007941 */ /* 0x000fea0003800000 */
.L_x_2720:
[----:B-12---:R1:W2:Y:S01]  /*b270*/  LDS R23, [R160.X4+0x6000] ;  /* 0x00600000a0177984 */ /* 0x0062a20000004800 */
[----:B------:R-:W-:Y:S01]  /*b280*/  BSSY B0, `(.L_x_2722) ;  /* 0x0000005000007945 */ /* 0x000fe20003800000 */
[----:B0-----:R-:W-:Y:S02]  /*b290*/  IADD3 R158, R19, 0x880, RZ ;  /* 0x00000880139e7810 */ /* 0x001fe40007ffe0ff */
[----:B------:R-:W-:Y:S01]  /*b2a0*/  LEA.HI.SX32 R22, R22, R19, 0x1b ;  /* 0x0000001316167211 */ /* 0x000fe200078fdaff */
[----:B------:R-:W-:Y:S05]  /*b2b0*/  @!P3 BRA `(.L_x_2723) ;  /* 0x000000100000b947 */ /* 0x000fea0003800000 */
[----:B--2---:R0:W-:Y:S02]  /*b2c0*/  RED.E.ADD.F32.FTZ.RN.STRONG.GPU [R20.64+-0x2200], R23 ;  /* 0xffde00171400798e */ /* 0x0041e4000c10e7a0 */
.L_x_2723:
[----:B------:R-:W-:Y:S05]  /*b2d0*/  BSYNC B0 ;  /* 0x0000000000007941 */ /* 0x000fea0003800000 */
.L_x_2722:
[----:B0-2---:R0:W2:Y:S01]  /*b2e0*/  LDS R23, [R22.X4+0x6200] ;  /* 0x0062000016177984 */ /* 0x0050a20000004800 */
[----:B------:R-:W-:Y:S01]  /*b2f0*/  BSSY B0, `(.L_x_2724) ;  /* 0x0000004000007945 */ /* 0x000fe20003800000 */
[----:B------:R-:W-:Y:S01]  /*b300*/  LEA.HI.SX32 R158, R158, R19, 0x1b ;  /* 0x000000139e9e7211 */ /* 0x000fe200078fdaff */
[----:B------:R-:W-:Y:S05]  /*b310*/  @!P4 BRA `(.L_x_2725) ;  /* 0x000000100000c947 */ /* 0x000fea0003800000 */
[----:B--2---:R2:W-:Y:S02]  /*b320*/  RED.E.ADD.F32.FTZ.RN.STRONG.GPU [R20.64+-0x2000], R23 ;  /* 0xffe000171400798e */ /* 0x0045e4000c10e7a0 */
.L_x_2725:
[----:B------:R-:W-:Y:S05]  /*b330*/  BSYNC B0 ;  /* 0x0000000000007941 */ /* 0x000fea0003800000 */
.L_x_2724:
[----:B--2---:R2:W3:Y:S01]  /*b340*/  LDS R23, [R158.X4+0x6400] ;  /* 0x006400009e177984 */ /* 0x0044e20000004800 */
[----:B------:R-:W-:Y:S01]  /*b350*/  BSSY B0, `(.L_x_2726) ;  /* 0x0000005000007945 */ /* 0x000fe20003800000 */
[----:B0-----:R-:W-:-:S02]  /*b360*/  IADD3 R22, R19, 0x900, RZ ;  /* 0x0000090013167810 */ /* 0x001fc40007ffe0ff */
[----:B-1----:R-:W-:Y:S01]  /*b370*/  IADD3 R160, R19, 0x980, RZ ;  /* 0x0000098013a07810 */ /* 0x002fe20007ffe0ff */
[----:B------:R-:W-:Y:S05]  /*b380*/  @!P5 BRA `(.L_x_2727) ;  /* 0x000000100000d947 */ /* 0x000fea0003800000 */
[----:B---3--:R0:W-:Y:S02]  /*b390*/  RED.E.ADD.F32.FTZ.RN.STRONG.GPU [R20.64+-0x1e00], R23 ;  /* 0xffe200171400798e */ /* 0x0081e4000c10e7a0 */
.L_x_2727:
[----:B------:R-:W-:Y:S05]  /*b3a0*/  BSYNC B0 ;  /* 0x0000000000007941 */ /* 0x000fea0003800000 */
.L_x_2726:
        /* <DEDUP_REMOVED lines=14> */
.L_x_2729:
[----:B0-----:R-:W-:Y:S05]  /*b490*/  BSYNC B0 ;  /* 0x0000000000007941 */ /* 0x001fea0003800000 */
.L_x_2728:
[----:B-1----:R0:W1:Y:S01]  /*b4a0*/  LDS R23, [R160.X4+0x6800] ;  /* 0x00680000a0177984 */ /* 0x0020620000004800 */
[----:B------:R-:W-:Y:S01]  /*b4b0*/  BSSY B0, `(.L_x_2730) ;  /* 0x0000005000007945 */ /* 0x000fe20003800000 */
[----:B------:R-:W-:Y:S02]  /*b4c0*/  IADD3 R22, R19, 0xa80, RZ ;  /* 0x00000a8013167810 */ /* 0x000fe40007ffe0ff */
[----:B------:R-:W-:Y:S01]  /*b4d0*/  LEA.HI.SX32 R158, R158, R19, 0x1b ;  /* 0x000000139e9e7211 */ /* 0x000fe200078fdaff */
[----:B------:R-:W-:Y:S05]  /*b4e0*/  @!P0 BRA `(.L_x_2731) ;  /* 0x0000001000008947 */ /* 0x000fea0003800000 */
[----:B-1----:R1:W-:Y:S02]  /*b4f0*/  RED.E.ADD.F32.FTZ.RN.STRONG.GPU [R20.64+-0x1a00], R23 ;  /* 0xffe600171400798e */ /* 0x0023e4000c10e7a0 */
.L_x_2731:
[----:B------:R-:W-:Y:S05]  /*b500*/  BSYNC B0 ;  /* 0x0000000000007941 */ /* 0x000fea0003800000 */
.L_x_2730:
[----:B-1----:R1:W2:Y:S01]  /*b510*/  LDS R23, [R158.X4+0x6a00] ;  /* 0x006a00009e177984 */ /* 0x0022a20000004800 */
[----:B------:R-:W-:Y:S01]  /*b520*/  BSSY B0, `(.L_x_2732) ;  /* 0x0000005000007945 */ /* 0x000fe20003800000 */
[----:B0-----:R-:W-:-:S02]  /*b530*/  IADD3 R160, R19, 0xb00, RZ ;  /* 0x00000b0013a07810 */ /* 0x001fc40007ffe0ff */
[----:B------:R-:W-:Y:S01]  /*b540*/  LEA.HI.SX32 R22, R22, R19, 0x1b ;  /* 0x0000001316167211 */ /* 0x000fe200078fdaff */
[----:B------:R-:W-:Y:S05]  /*b550*/  @!P1 BRA `(.L_x_2733) ;  /* 0x0000001000009947 */ /* 0x000fea0003800000 */
[----:B--2---:R0:W-:Y:S02]  /*b560*/  RED.E.ADD.F32.FTZ.RN.STRONG.GPU [R20.64+-0x1800], R23 ;  /* 0xffe800171400798e */ /* 0x0041e4000c10e7a0 */
.L_x_2733:
[----:B------:R-:W-:Y:S05]  /*b570*/  BSYNC B0 ;  /* 0x0000000000007941 */ /* 0x000fea0003800000 */
.L_x_2732:
[----:B0-2---:R0:W2:Y:S01]  /*b580*/  LDS R23, [R22.X4+0x6c00] ;  /* 0x006c000016177984 */ /* 0x0050a20000004800 */
[----:B------:R-:W-:Y:S01]  /*b590*/  BSSY B0, `(.L_x_2734) ;  /* 0x0000005000007945 */ /* 0x000fe20003800000 */
[----:B-1----:R-:W-:Y:S02]  /*b5a0*/  IADD3 R158, R19, 0xb80, RZ ;  /* 0x00000b80139e7810 */ /* 0x002fe40007ffe0ff */
[----:B------:R-:W-:Y:S01]  /*b5b0*/  LEA.HI.SX32 R160, R160, R19, 0x1b ;  /* 0x00000013a0a07211 */ /* 0x000fe200078fdaff */
[----:B------:R-:W-:Y:S05]  /*b5c0*/  @!P2 BRA `(.L_x_2735) ;  /* 0x000000100000a947 */ /* 0x000fea0003800000 */
[----:B--2---:R1:W-:Y:S02]  /*b5d0*/  RED.E.ADD.F32.FTZ.RN.STRONG.GPU [R20.64+-0x1600], R23 ;  /* 0xffea00171400798e */ /* 0x0043e4000c10e7a0 */
.L_x_2735:
[----:B------:R-:W-:Y:S05]  /*b5e0*/  BSYNC B0 ;  /* 0x0000000000007941 */ /* 0x000fea0003800000 */
.L_x_2734:
[----:B-12---:R1:W2:Y:S01]  /*b5f0*/  LDS R23, [R160.X4+0x6e00] ;  /* 0x006e0000a0177984 */ /* 0x0062a20000004800 */
[----:B------:R-:W-:Y:S01]  /*b600*/  BSSY B0, `(.L_x_2736) ;  /* 0x0000005000007945 */ /* 0x000fe20003800000 */
[----:B0-----:R-:W-:Y:S02]  /*b610*/  IADD3 R22, R19, 0xc00, RZ ;  /* 0x00000c0013167810 */ /* 0x001fe40007ffe0ff */
[----:B------:R-:W-:Y:S01]  /*b620*/  LEA.HI.SX32 R158, R158, R19, 0x1b ;  /* 0x000000139e9e7211 */ /* 0x000fe200078fdaff */
[----:B------:R-:W-:Y:S05]  /*b630*/  @!P3 BRA `(.L_x_2737) ;  /* 0x000000100000b947 */ /* 0x000fea0003800000 */
[----:B--2---:R0:W-:Y:S02]  /*b640*/  RED.E.ADD.F32.FTZ.RN.STRONG.GPU [R20.64+-0x1400], R23 ;  /* 0xffec00171400798e */ /* 0x0041e4000c10e7a0 */
.L_x_2737:
[----:B------:R-:W-:Y:S05]  /*b650*/  BSYNC B0 ;  /* 0x0000000000007941 */ /* 0x000fea0003800000 */
.L_x_2736:
[----:B0-2---:R0:W2:Y:S01]  /*b660*/  LDS R23, [R158.X4+0x7000] ;  /* 0x007000009e177984 */ /* 0x0050a20000004800 */
[----:B------:R-:W-:Y:S01]  /*b670*/  BSSY B0, `(.L_x_2738) ;  /* 0x0000004000007945 */ /* 0x000fe20003800000 */
[----:B------:R-:W-:Y:S01]  /*b680*/  LEA.HI.SX32 R22, R22, R19, 0x1b ;  /* 0x0000001316167211 */ /* 0x000fe200078fdaff */
[----:B------:R-:W-:Y:S05]  /*b690*/  @!P4 BRA `(.L_x_2739) ;  /* 0x000000100000c947 */ /* 0x000fea0003800000 */
[----:B--2---:R2:W-:Y:S02]  /*b6a0*/  RED.E.ADD.F32.FTZ.RN.STRONG.GPU [R20.64+-0x1200], R23 ;  /* 0xffee00171400798e */ /* 0x0045e4000c10e7a0 */
.L_x_2739:
[----:B------:R-:W-:Y:S05]  /*b6b0*/  BSYNC B0 ;  /* 0x0000000000007941 */ /* 0x000fea0003800000 */
.L_x_2738:
[----:B--2---:R2:W3:Y:S01]  /*b6c0*/  LDS R23, [R22.X4+0x7200] ;  /* 0x0072000016177984 */ /* 0x0044e20000004800 */
[----:B------:R-:W-:Y:S01]  /*b6d0*/  BSSY B0, `(.L_x_2740) ;  /* 0x0000005000007945 */ /* 0x000fe20003800000 */
[----:B0-----:R-:W-:-:S02]  /*b6e0*/  IADD3 R158, R19, 0xc80, RZ ;  /* 0x00000c80139e7810 */ /* 0x001fc40007ffe0ff */
[----:B-1----:R-:W-:Y:S01]  /*b6f0*/  IADD3 R160, R19, 0xd00, RZ ;  /* 0x00000d0013a07810 */ /* 0x002fe20007ffe0ff */
[----:B------:R-:W-:Y:S05]  /*b700*/  @!P5 BRA `(.L_x_2741) ;  /* 0x000000100000d947 */ /* 0x000fea0003800000 */
[----:B---3--:R0:W-:Y:S02]  /*b710*/  RED.E.ADD.F32.FTZ.RN.STRONG.GPU [R20.64+-0x1000], R23 ;  /* 0xfff000171400798e */ /* 0x0081e4000c10e7a0 */
.L_x_2741:
[----:B------:R-:W-:Y:S05]  /*b720*/  BSYNC B0 ;  /* 0x0000000000007941 */ /* 0x000fea0003800000 */
.L_x_2740:
        /* <DEDUP_REMOVED lines=14> */
.L_x_2743:
[----:B0-----:R-:W-:Y:S05]  /*b810*/  BSYNC B0 ;  /* 0x0000000000007941 */ /* 0x001fea0003800000 */
.L_x_2742:
[----:B-1----:R0:W1:Y:S01]  /*b820*/  LDS R23, [R160.X4+0x7600] ;  /* 0x00760000a0177984 */ /* 0x0020620000004800 */
[----:B------:R-:W-:Y:S01]  /*b830*/  BSSY B0, `(.L_x_2744) ;  /* 0x0000005000007945 */ /* 0x000fe20003800000 */
[----:B------:R-:W-:Y:S02]  /*b840*/  IADD3 R158, R19, 0xe00, RZ ;  /* 0x00000e00139e7810 */ /* 0x000fe40007ffe0ff */
[----:B------:R-:W-:Y:S01]  /*b850*/  LEA.HI.SX32 R22, R22, R19, 0x1b ;  /* 0x0000001316167211 */ /* 0x000fe200078fdaff */
[----:B------:R-:W-:Y:S05]  /*b860*/  @!P0 BRA `(.L_x_2745) ;  /* 0x0000001000008947 */ /* 0x000fea0003800000 */
[----:B-1----:R1:W-:Y:S02]  /*b870*/  RED.E.ADD.F32.FTZ.RN.STRONG.GPU [R20.64+-0xc00], R23 ;  /* 0xfff400171400798e */ /* 0x0023e4000c10e7a0 */
.L_x_2745:
[----:B------:R-:W-:Y:S05]  /*b880*/  BSYNC B0 ;  /* 0x0000000000007941 */ /* 0x000fea0003800000 */
.L_x_2744:
[----:B-1----:R1:W2:Y:S01]  /*b890*/  LDS R23, [R22.X4+0x7800] ;  /* 0x0078000016177984 */ /* 0x0022a20000004800 */
[----:B------:R-:W-:Y:S01]  /*b8a0*/  BSSY B0, `(.L_x_2746) ;  /* 0x0000005000007945 */ /* 0x000fe20003800000 */
[----:B0-----:R-:W-:-:S02]  /*b8b0*/  IADD3 R160, R19, 0xe80, RZ ;  /* 0x00000e8013a07810 */ /* 0x001fc40007ffe0ff */
[----:B------:R-:W-:Y:S01]  /*b8c0*/  LEA.HI.SX32 R158, R158, R19, 0x1b ;  /* 0x000000139e9e7211 */ /* 0x000fe200078fdaff */
[----:B------:R-:W-:Y:S05]  /*b8d0*/  @!P1 BRA `(.L_x_2747) ;  /* 0x0000001000009947 */ /* 0x000fea0003800000 */
[----:B--2---:R0:W-:Y:S02]  /*b8e0*/  RED.E.ADD.F32.FTZ.RN.STRONG.GPU [R20.64+-0xa00], R23 ;  /* 0xfff600171400798e */ /* 0x0041e4000c10e7a0 */
.L_x_2747:
[----:B------:R-:W-:Y:S05]  /*b8f0*/  BSYNC B0 ;  /* 0x0000000000007941 */ /* 0x000fea0003800000 */
.L_x_2746:
[----:B0-2---:R0:W2:Y:S01]  /*b900*/  LDS R23, [R158.X4+0x7a00] ;  /* 0x007a00009e177984 */ /* 0x0050a20000004800 */
[----:B------:R-:W-:Y:S01]  /*b910*/  BSSY B0, `(.L_x_2748) ;  /* 0x0000005000007945 */ /* 0x000fe20003800000 */
[----:B-1----:R-:W-:Y:S02]  /*b920*/  IADD3 R22, R19, 0xf00, RZ ;  /* 0x00000f0013167810 */ /* 0x002fe40007ffe0ff */
[----:B------:R-:W-:Y:S01]  /*b930*/  LEA.HI.SX32 R160, R160, R19, 0x1b ;  /* 0x00000013a0a07211 */ /* 0x000fe200078fdaff */
[----:B------:R-:W-:Y:S05]  /*b940*/  @!P2 BRA `(.L_x_2749) ;  /* 0x000000100000a947 */ /* 0x000fea0003800000 */
[----:B--2---:R1:W-:Y:S02]  /*b950*/  RED.E.ADD.F32.FTZ.RN.STRONG.GPU [R20.64+-0x800], R23 ;  /* 0xfff800171400798e */ /* 0x0043e4000c10e7a0 */
.L_x_2749:
[----:B------:R-:W-:Y:S05]  /*b960*/  BSYNC B0 ;  /* 0x0000000000007941 */ /* 0x000fea0003800000 */
.L_x_2748:
[----:B-12---:R1:W2:Y:S01]  /*b970*/  LDS R23, [R160.X4+0x7c00] ;  /* 0x007c0000a0177984 */ /* 0x0062a20000004800 */
[----:B------:R-:W-:Y:S01]  /*b980*/  BSSY B0, `(.L_x_2750) ;  /* 0x0000005000007945 */ /* 0x000fe20003800000 */
[----:B0-----:R-:W-:Y:S02]  /*b990*/  IADD3 R158, R19, 0xf80, RZ ;  /* 0x00000f80139e7810 */ /* 0x001fe40007ffe0ff */
[----:B------:R-:W-:Y:S01]  /*b9a0*/  LEA.HI.SX32 R22, R22, R19, 0x1b ;  /* 0x0000001316167211 */ /* 0x000fe200078fdaff */
[----:B------:R-:W-:Y:S05]  /*b9b0*/  @!P3 BRA `(.L_x_2751) ;  /* 0x000000100000b947 */ /* 0x000fea0003800000 */
[----:B--2---:R0:W-:Y:S02]  /*b9c0*/  RED.E.ADD.F32.FTZ.RN.STRONG.GPU [R20.64+-0x600], R23 ;  /* 0xfffa00171400798e */ /* 0x0041e4000c10e7a0 */
.L_x_2751:
[----:B------:R-:W-:Y:S05]  /*b9d0*/  BSYNC B0 ;  /* 0x0000000000007941 */ /* 0x000fea0003800000 */
.L_x_2750:
[----:B0-2---:R0:W2:Y:S01]  /*b9e0*/  LDS R23, [R22.X4+0x7e00] ;  /* 0x007e000016177984 */ /* 0x0050a20000004800 */
[----:B------:R-:W-:Y:S01]  /*b9f0*/  BSSY B0, `(.L_x_2752) ;  /* 0x0000004000007945 */ /* 0x000fe20003800000 */
[----:B------:R-:W-:Y:S01]  /*ba00*/  LEA.HI.SX32 R158, R158, R19, 0x1b ;  /* 0x000000139e9e7211 */ /* 0x000fe200078fdaff */
[----:B------:R-:W-:Y:S05]  /*ba10*/  @!P4 BRA `(.L_x_2753) ;  /* 0x000000100000c947 */ /* 0x000fea0003800000 */
[----:B--2---:R2:W-:Y:S02]  /*ba20*/  RED.E.ADD.F32.FTZ.RN.STRONG.GPU [R20.64+-0x400], R23 ;  /* 0xfffc00171400798e */ /* 0x0045e4000c10e7a0 */
.L_x_2753:
[----:B------:R-:W-:Y:S05]  /*ba30*/  BSYNC B0 ;  /* 0x0000000000007941 */ /* 0x000fea0003800000 */
.L_x_2752:
[----:B--2---:R2:W3:Y:S01]  /*ba40*/  LDS R23, [R158.X4+0x8000] ;  /* 0x008000009e177984 */ /* 0x0044e20000004800 */
[----:B------:R-:W-:Y:S01]  /*ba50*/  BSSY B0, `(.L_x_2754) ;  /* 0x0000003000007945 */ /* 0x000fe20003800000 */
[----:B------:R-:W-:Y:S05]  /*ba60*/  @!P5 BRA `(.L_x_2755) ;  /* 0x000000100000d947 */ /* 0x000fea0003800000 */
[----:B---3--:R3:W-:Y:S02]  /*ba70*/  RED.E.ADD.F32.FTZ.RN.STRONG.GPU [R20.64+-0x200], R23 ;  /* 0xfffe00171400798e */ /* 0x0087e4000c10e7a0 */
.L_x_2755:
[----:B------:R-:W-:Y:S05]  /*ba80*/  BSYNC B0 ;  /* 0x0000000000007941 */ /* 0x000fea0003800000 */
.L_x_2754:
[----:B--2---:R-:W2:Y:S01]  /*ba90*/  SHFL.DOWN PT, R158, R157, 0x1, 0x1f ;  /* 0x08201f009d9e7f89 */ /* 0x004ea200000e0000 */
[----:B------:R-:W-:Y:S01]  /*baa0*/  ISETP.GT.AND P0, PT, R252, 0x1e, PT ;  /* 0x0000001efc00780c */ /* 0x000fe20003f04270 */
[----:B------:R-:W-:Y:S01]  /*bab0*/  FMUL.FTZ R112, R245, R112 ;  /* 0x00000070f5707220 */ /* 0x000fe20000410000 */
[----:B---3--:R-:W-:Y:S01]  /*bac0*/  MOV R21, R157 ;  /* 0x0000009d00157202 */ /* 0x008fe20000000f00 */
[----:B------:R-:W3:Y:S01]  /*bad0*/  SHFL.DOWN PT, R159, R30, 0x1, 0x1f ;  /* 0x08201f001e9f7f89 */ /* 0x000ee200000e0000 */
[----:B0-----:R-:W-:Y:S01]  /*bae0*/  MOV R22, R30 ;  /* 0x0000001e00167202 */ /* 0x001fe20000000f00 */
[----:B------:R-:W-:Y:S01]  /*baf0*/  FFMA.FTZ R112, R122, R155, R112 ;  /* 0x0000009b7a707223 */ /* 0x000fe20000010070 */
[----:B------:R-:W-:Y:S01]  /*bb00*/  MOV R23, R154 ;  /* 0x0000009a00177202 */ /* 0x000fe20000000f00 */
[----:B-1----:R-:W0:Y:S01]  /*bb10*/  SHFL.DOWN PT, R160, R154, 0x1, 0x1f ;  /* 0x08201f009aa07f89 */ /* 0x002e2200000e0000 */
[----:B------:R-:W-:Y:S01]  /*bb20*/  MOV R20, R156 ;  /* 0x0000009c00147202 */ /* 0x000fe20000000f00 */
[----:B------:R-:W-:Y:S01]  /*bb30*/  FMUL.FTZ R123, R212, R123 ;  /* 0x0000007bd47b7220 */ /* 0x000fe20000410000 */
[----:B------:R-:W-:Y:S01]  /*bb40*/  ISETP.NE.AND P1, PT, R252, RZ, PT ;  /* 0x000000fffc00720c */ /* 0x000fe20003f25270 */
[----:B------:R-:W1:Y:S01]  /*bb50*/  SHFL.DOWN PT, R137, R156, 0x1, 0x1f ;  /* 0x08201f009c897f89 */ /* 0x000e6200000e0000 */
[----:B------:R-:W-:Y:S01]  /*bb60*/  FMUL.FTZ R128, R169, R128 ;  /* 0x00000080a9807220 */ /* 0x000fe20000410000 */
[----:B------:R-:W-:Y:S01]  /*bb70*/  ISETP.NE.AND P2, PT, R19, RZ, PT ;  /* 0x000000ff1300720c */ /* 0x000fe20003f45270 */
[----:B------:R-:W-:Y:S01]  /*bb80*/  FFMA.FTZ R123, R124, R213, R123 ;  /* 0x000000d57c7b7223 */ /* 0x000fe2000001007b */
[----:B------:R-:W-:Y:S01]  /*bb90*/  BSSY B0, `(.L_x_2756) ;  /* 0x0000092000007945 */ /* 0x000fe20003800000 */
[----:B------:R-:W-:-:S02]  /*bba0*/  FFMA.FTZ R127, R127, R168, R128 ;  /* 0x000000a87f7f7223 */ /* 0x000fc40000010080 */
[----:B------:R-:W-:Y:S02]  /*bbb0*/  FMUL.FTZ R133, R190, R133 ;  /* 0x00000085be857220 */ /* 0x000fe40000410000 */
[----:B------:R-:W-:Y:S02]  /*bbc0*/  FFMA.FTZ R123, R86, R111, R123 ;  /* 0x0000006f567b7223 */ /* 0x000fe4000001007b */
[----:B------:R-:W-:Y:S02]  /*bbd0*/  FFMA.FTZ R127, R84, R113, R127 ;  /* 0x00000071547f7223 */ /* 0x000fe4000001007f */
[----:B--2---:R-:W-:Y:S02]  /*bbe0*/  @!P0 FADD.FTZ R21, R21, R158 ;  /* 0x0000009e15158221 */ /* 0x004fe40000010000 */
[----:B------:R-:W-:Y:S02]  /*bbf0*/  FFMA.FTZ R133, R135, R110, R133 ;  /* 0x0000006e87857223 */ /* 0x000fe40000010085 */
[----:B---3--:R-:W-:Y:S01]  /*bc00*/  @!P0 FADD.FTZ R22, R22, R159 ;  /* 0x0000009f16168221 */ /* 0x008fe20000010000 */
[----:B------:R-:W2:Y:S01]  /*bc10*/  SHFL.DOWN PT, R30, R21, 0x2, 0x1f ;  /* 0x08401f00151e7f89 */ /* 0x000ea200000e0000 */
[----:B------:R-:W-:-:S02]  /*bc20*/  FMUL.FTZ R32, R201, R32 ;  /* 0x00000020c9207220 */ /* 0x000fc40000410000 */
[----:B0-----:R-:W-:Y:S01]  /*bc30*/  @!P0 FADD.FTZ R23, R23, R160 ;  /* 0x000000a017178221 */ /* 0x001fe20000010000 */
[----:B------:R-:W0:Y:S01]  /*bc40*/  SHFL.DOWN PT, R157, R22, 0x2, 0x1f ;  /* 0x08401f00169d7f89 */ /* 0x000e2200000e0000 */
[----:B------:R-:W-:Y:S02]  /*bc50*/  FFMA.FTZ R32, R149, R200, R32 ;  /* 0x000000c895207223 */ /* 0x000fe40000010020 */
[----:B-1----:R-:W-:Y:S01]  /*bc60*/  @!P0 FADD.FTZ R20, R20, R137 ;  /* 0x0000008914148221 */ /* 0x002fe20000010000 */
[----:B------:R-:W1:Y:S01]  /*bc70*/  SHFL.DOWN PT, R154, R23, 0x2, 0x1f ;  /* 0x08401f00179a7f89 */ /* 0x000e6200000e0000 */
[----:B------:R-:W-:Y:S01]  /*bc80*/  ISETP.GT.AND P0, PT, R252, 0x1d, PT ;  /* 0x0000001dfc00780c */ /* 0x000fe20003f04270 */
[----:B------:R-:W-:Y:S02]  /*bc90*/  FMUL.FTZ R140, R197, R140 ;  /* 0x0000008cc58c7220 */ /* 0x000fe40000410000 */
[----:B------:R-:W3:Y:S01]  /*bca0*/  SHFL.DOWN PT, R137, R20, 0x2, 0x1f ;  /* 0x08401f0014897f89 */ /* 0x000ee200000e0000 */
[----:B------:R-:W-:-:S02]  /*bcb0*/  FFMA.FTZ R29, R92, R29, R32 ;  /* 0x0000001d5c1d7223 */ /* 0x000fc40000010020 */
[----:B------:R-:W-:Y:S02]  /*bcc0*/  FFMA.FTZ R140, R142, R105, R140 ;  /* 0x000000698e8c7223 */ /* 0x000fe4000001008c */
[----:B------:R-:W-:Y:S02]  /*bcd0*/  FMUL.FTZ R126, R211, R126 ;  /* 0x0000007ed37e7220 */ /* 0x000fe40000410000 */
[----:B------:R-:W-:Y:S02]  /*bce0*/  FMUL.FTZ R186, R186, R129 ;  /* 0x00000081baba7220 */ /* 0x000fe40000410000 */
[----:B------:R-:W-:Y:S02]  /*bcf0*/  FMUL.FTZ R136, R189, R136 ;  /* 0x00000088bd887220 */ /* 0x000fe40000410000 */
[----:B------:R-:W-:Y:S02]  /*bd00*/  FMUL.FTZ R118, R193, R118 ;  /* 0x00000076c1767220 */ /* 0x000fe40000410000 */
[----:B--2---:R-:W-:-:S02]  /*bd10*/  @!P0 FADD.FTZ R21, R21, R30 ;  /* 0x0000001e15158221 */ /* 0x004fc40000010000 */
[----:B------:R-:W-:Y:S02]  /*bd20*/  FMUL.FTZ R139, R194, R139 ;  /* 0x0000008bc28b7220 */ /* 0x000fe40000410000 */
[----:B0-----:R-:W-:Y:S01]  /*bd30*/  @!P0 FADD.FTZ R22, R22, R157 ;  /* 0x0000009d16168221 */ /* 0x001fe20000010000 */
[----:B------:R-:W0:Y:S01]  /*bd40*/  SHFL.DOWN PT, R30, R21, 0x4, 0x1f ;  /* 0x08801f00151e7f89 */ /* 0x000e2200000e0000 */
[----:B------:R-:W-:Y:S02]  /*bd50*/  FMUL.FTZ R143, R198, R143 ;  /* 0x0000008fc68f7220 */ /* 0x000fe40000410000 */
[----:B-1----:R-:W-:Y:S01]  /*bd60*/  @!P0 FADD.FTZ R23, R23, R154 ;  /* 0x0000009a17178221 */ /* 0x002fe20000010000 */
        /* <DEDUP_REMOVED lines=37> */
[----:B--2---:R-:W-:Y:S02]  /*bfc0*/  @!P0 FADD.FTZ R23, R23, R110 ;  /* 0x0000006e17178221 */ /* 0x004fe40000010000 */
[----:B------:R-:W-:Y:S02]  /*bfd0*/  FFMA.FTZ R120, R95, R230, R120 ;  /* 0x000000e65f787223 */ /* 0x000fe40000010078 */
[----:B---3--:R-:W-:Y:S01]  /*bfe0*/  @!P0 FADD.FTZ R20, R20, R111 ;  /* 0x0000006f14148221 */ /* 0x008fe20000010000 */
[----:B------:R-:W1:Y:S01]  /*bff0*/  SHFL.DOWN PT, R32, R23, 0x10, 0x1f ;  /* 0x0a001f0017207f89 */ /* 0x000e6200000e0000 */
[----:B------:R-:W-:Y:S01]  /*c000*/  ISETP.GT.AND P0, PT, R252, 0xf, PT ;  /* 0x0000000ffc00780c */ /* 0x000fe20003f04270 */
[----:B------:R-:W-:Y:S02]  /*c010*/  FFMA.FTZ R33, R94, R33, R140 ;  /* 0x000000215e217223 */ /* 0x000fe4000001008c */
[----:B------:R-:W2:Y:S01]  /*c020*/  SHFL.DOWN PT, R111, R22, 0x10, 0x1f ;  /* 0x0a001f00166f7f89 */ /* 0x000ea200000e0000 */
[----:B------:R-:W-:-:S02]  /*c030*/  FFMA.FTZ R234, R93, R234, R143 ;  /* 0x000000ea5dea7223 */ /* 0x000fc4000001008f */
[----:B------:R-:W-:Y:S01]  /*c040*/  FFMA.FTZ R238, R99, R238, R147 ;  /* 0x000000ee63ee7223 */ /* 0x000fe20000010093 */
[----:B------:R-:W3:Y:S01]  /*c050*/  SHFL.DOWN PT, R105, R20, 0x10, 0x1f ;  /* 0x0a001f0014697f89 */ /* 0x000ee200000e0000 */
[----:B------:R-:W-:Y:S02]  /*c060*/  FFMA.FTZ R25, R98, R25, R26 ;  /* 0x0000001962197223 */ /* 0x000fe4000001001a */
[----:B------:R-:W-:Y:S02]  /*c070*/  FFMA.FTZ R242, R97, R242, R145 ;  /* 0x000000f261f27223 */ /* 0x000fe40000010091 */
[----:B------:R-:W-:Y:S02]  /*c080*/  FFMA.FTZ R27, R96, R27, R144 ;  /* 0x0000001b601b7223 */ /* 0x000fe40000010090 */
[----:B------:R-:W-:Y:S02]  /*c090*/  FADD.FTZ R43, R130, R43 ;  /* 0x0000002b822b7221 */ /* 0x000fe40000010000 */
[----:B0-----:R-:W-:-:S02]  /*c0a0*/  @!P0 FADD.FTZ R21, R21, R30 ;  /* 0x0000001e15158221 */ /* 0x001fc40000010000 */
[----:B------:R-:W-:Y:S02]  /*c0b0*/  FADD.FTZ R42, R153, R42 ;  /* 0x0000002a992a7221 */ /* 0x000fe40000010000 */
[----:B------:R-:W-:Y:S02]  /*c0c0*/  FADD.FTZ R67, R112, R67 ;  /* 0x0000004370437221 */ /* 0x000fe40000010000 */
[----:B------:R-:W-:Y:S02]  /*c0d0*/  FADD.FTZ R41, R134, R41 ;  /* 0x0000002986297221 */ /* 0x000fe40000010000 */
[----:B-1----:R-:W-:Y:S02]  /*c0e0*/  @!P0 FADD.FTZ R23, R23, R32 ;  /* 0x0000002017178221 */ /* 0x002fe40000010000 */
[----:B------:R-:W-:Y:S02]  /*c0f0*/  FADD.FTZ R66, R123, R66 ;  /* 0x000000427b427221 */ /* 0x000fe40000010000 */
[----:B--2---:R-:W-:-:S02]  /*c100*/  @!P0 FADD.FTZ R22, R22, R111 ;  /* 0x0000006f16168221 */ /* 0x004fc40000010000 */
[----:B------:R-:W-:Y:S02]  /*c110*/  FADD.FTZ R40, R119, R40 ;  /* 0x0000002877287221 */ /* 0x000fe40000010000 */
[----:B---3--:R-:W-:Y:S02]  /*c120*/  @!P0 FADD.FTZ R20, R20, R105 ;  /* 0x0000006914148221 */ /* 0x008fe40000010000 */
        /* <DEDUP_REMOVED lines=56> */
.L_x_2757:
[----:B0-----:R-:W-:Y:S05]  /*c4b0*/  BSYNC B0 ;  /* 0x0000000000007941 */ /* 0x001fea0003800000 */
.L_x_2756:
        /* <DEDUP_REMOVED lines=8> */
.L_x_2657:
[----:B0-----:R-:W-:Y:S01]  /*c540*/  BAR.SYNC.DEFER_BLOCKING 0x0 ;  /* 0x0000000000007b1d */ /* 0x001fe20000010000 */
[----:B------:R-:W-:Y:S01]  /*c550*/  SHF.L.U32 R0, R19, 0x2, RZ ;  /* 0x0000000213007819 */ /* 0x000fe200000006ff */
[----:B------:R-:W-:-:S03]  /*c560*/  HFMA2.MMA R2, -RZ, RZ, 0, 9.5367431640625e-07 ;  /* 0x00000010ff027435 */ /* 0x000fc600000001ff */
[----:B------:R-:W-:Y:S01]  /*c570*/  LOP3.LUT R33, R0, 0xffffff80, RZ, 0xc0, !PT ;  /* 0xffffff8000217812 */ /* 0x000fe200078ec0ff */
[----:B------:R-:W2:Y:S01]  /*c580*/  LDL.LU R100, [R1] ;  /* 0x0000000001647983 */ /* 0x000ea20000300800 */
[----:B------:R-:W-:Y:S02]  /*c590*/  UIADD3 UR7, UR21, -0x1, URZ ;  /* 0xffffffff15077890 */ /* 0x000fe4000fffe03f */
[----:B------:R-:W-:Y:S01]  /*c5a0*/  LOP3.LUT R69, R33, 0x1f, R19, 0xf8, !PT ;  /* 0x0000001f21457812 */ /* 0x000fe200078ef813 */
[----:B------:R-:W-:-:S04]  /*c5b0*/  ULDC.64 UR38, c[0x0][0x2d8] ;  /* 0x0000b60000267ab9 */ /* 0x000fc80000000a00 */
[----:B------:R-:W-:-:S05]  /*c5c0*/  IMAD.WIDE R2, R69, R2, UR18 ;  /* 0x0000001245027e25 */ /* 0x000fca000f8e0202 */
[----:B------:R-:W3:Y:S04]  /*c5d0*/  LDG.E.128 R4, [R2.64] ;  /* 0x0000002002047981 */ /* 0x000ee8000c1e1d00 */
[----:B------:R-:W4:Y:S04]  /*c5e0*/  LDG.E.128 R8, [R2.64+0x200] ;  /* 0x0002002002087981 */ /* 0x000f28000c1e1d00 */
[----:B------:R-:W5:Y:S04]  /*c5f0*/  LDG.E.128 R12, [R2.64+0x400] ;  /* 0x00040020020c7981 */ /* 0x000f68000c1e1d00 */
[----:B------:R-:W2:Y:S01]  /*c600*/  LDG.E.128 R20, [R2.64+0x600] ;  /* 0x0006002002147981 */ /* 0x000ea2000c1e1d00 */
[----:B------:R-:W-:Y:S01]  /*c610*/  IADD3 R17, R33, R252, RZ ;  /* 0x000000fc21117210 */ /* 0x000fe20007ffe0ff */
[----:B------:R-:W-:-:S02]  /*c620*/  USHF.L.U32 UR8, UR7, 0xb, URZ ;  /* 0x0000000b07087899 */ /* 0x000fc4000800063f */
[----:B------:R-:W-:Y:S02]  /*c630*/  UIMAD UR28, UR35, UR38, URZ ;  /* 0x00000026231c72a4 */ /* 0x000fe4000f8e023f */
[----:B------:R-:W-:Y:S01]  /*c640*/  IMAD R17, R252, 0x3, R17 ;  /* 0x00000003fc117824 */ /* 0x000fe200078e0211 */
[----:B------:R-:W-:Y:S02]  /*c650*/  USHF.R.S32.HI UR9, URZ, 0x1f, UR8 ;  /* 0x0000001f3f097899 */ /* 0x000fe40008011408 */
[----:B------:R-:W-:Y:S02]  /*c660*/  UIMAD UR30, UR34, UR39, UR28 ;  /* 0x00000027221e72a4 */ /* 0x000fe4000f8e021c */
[----:B------:R-:W-:Y:S02]  /*c670*/  UIMAD.WIDE.U32 UR28, UR34, UR38, UR8 ;  /* 0x00000026221c72a5 */ /* 0x000fe4000f8e0008 */
        /* <DEDUP_REMOVED lines=9> */
[----:B------:R-:W-:Y:S02]  /*c710*/  ULEA UR29, UP0, UR28, UR38, 0x2 ;  /* 0x000000261c1d7291 */ /* 0x000fe4000f80103f */
[----:B------:R-:W-:Y:S02]  /*c720*/  UIADD3 UR24, UP4, UR24, -0x2000, URZ ;  /* 0xffffe00018187890 */ /* 0x000fe4000ff9e03f */
[----:B------:R-:W-:Y:S02]  /*c730*/  ULEA.HI.X UR28, UR28, UR39, UR30, 0x2, UP0 ;  /* 0x000000271c1c7291 */ /* 0x000fe400080f141e */
[----:B------:R-:W-:Y:S02]  /*c740*/  UIADD3 UR6, UR6, 0x1, URZ ;  /* 0x0000000106067890 */ /* 0x000fe4000fffe03f */
[----:B------:R-:W-:-:S02]  /*c750*/  ULDC.64 UR30, c[0x0][0x2f8] ;  /* 0x0000be00001e7ab9 */ /* 0x000fc40000000a00 */
[----:B------:R-:W-:Y:S02]  /*c760*/  UIMAD.WIDE.U32 UR8, UR34, UR30, UR8 ;  /* 0x0000001e220872a5 */ /* 0x000fe4000f8e0008 */
[----:B------:R-:W-:Y:S02]  /*c770*/  UIADD3.X UR27, UR27, -0x1, URZ, UP2, !UPT ;  /* 0xffffffff1b1b7890 */ /* 0x000fe400097fe43f */
[----:B------:R-:W-:Y:S02]  /*c780*/  UIADD3.X UR23, UR23, -0x1, URZ, UP3, !UPT ;  /* 0xffffffff17177890 */ /* 0x000fe40009ffe43f */
[----:B------:R-:W-:Y:S01]  /*c790*/  UIADD3.X UR25, UR25, -0x1, URZ, UP4, !UPT ;  /* 0xffffffff19197890 */ /* 0x000fe2000a7fe43f */
[----:B---3--:R-:W-:Y:S04]  /*c7a0*/  STS.128 [R246.X16], R4 ;  /* 0x00000004f6007388 */ /* 0x008fe8000000cc00 */
[----:B----4-:R-:W-:Y:S04]  /*c7b0*/  STS.128 [R246.X16+0x200], R8 ;  /* 0x00020008f6007388 */ /* 0x010fe8000000cc00 */
[----:B-----5:R-:W-:Y:S04]  /*c7c0*/  STS.128 [R246.X16+0x400], R12 ;  /* 0x0004000cf6007388 */ /* 0x020fe8000000cc00 */
[----:B--2---:R-:W-:Y:S01]  /*c7d0*/  STS.128 [R246.X16+0x600], R20 ;  /* 0x00060014f6007388 */ /* 0x004fe2000000cc00 */
[----:B------:R-:W-:-:S06]  /*c7e0*/  NOP ;  /* 0x0000000000007918 */ /* 0x000fcc0000000000 */
[----:B------:R-:W0:Y:S04]  /*c7f0*/  LDS.128 R24, [R17.X16+0x10] ;  /* 0x0000100011187984 */ /* 0x000e28000000cc00 */
[----:B------:R-:W1:Y:S04]  /*c800*/  LDS.128 R28, [R17.X16+0x20] ;  /* 0x00002000111c7984 */ /* 0x000e68000000cc00 */
[----:B------:R-:W2:Y:S01]  /*c810*/  LDS.128 R4, [R17.X16+0x30] ;  /* 0x0000300011047984 */ /* 0x000ea2000000cc00 */
[----:B0-----:R-:W-:Y:S02]  /*c820*/  FADD.FTZ R27, R27, UR5 ;  /* 0x000000051b1b7e21 */ /* 0x001fe40008010000 */
[----:B------:R-:W-:-:S02]  /*c830*/  FADD.FTZ R24, R24, UR5 ;  /* 0x0000000518187e21 */ /* 0x000fc40008010000 */
[----:B------:R-:W-:Y:S01]  /*c840*/  FADD.FTZ R25, R25, UR5 ;  /* 0x0000000519197e21 */ /* 0x000fe20008010000 */
[----:B------:R-:W-:Y:S01]  /*c850*/  FSETP.GTU.FTZ.AND P5, PT, R27, 20, PT ;  /* 0x41a000001b00780b */ /* 0x000fe20003fbc000 */
[----:B------:R-:W-:Y:S01]  /*c860*/  FADD.FTZ R26, R26, UR5 ;  /* 0x000000051a1a7e21 */ /* 0x000fe20008010000 */
[----:B------:R-:W-:Y:S01]  /*c870*/  FSETP.GTU.FTZ.AND P2, PT, R24, 20, PT ;  /* 0x41a000001800780b */ /* 0x000fe20003f5c000 */
[----:B-1----:R-:W-:Y:S01]  /*c880*/  FADD.FTZ R28, R28, UR5 ;  /* 0x000000051c1c7e21 */ /* 0x002fe20008010000 */
[----:B------:R-:W-:Y:S01]  /*c890*/  FSETP.GTU.FTZ.AND P3, PT, R25, 20, PT ;  /* 0x41a000001900780b */ /* 0x000fe20003f7c000 */
[----:B------:R-:W-:Y:S01]  /*c8a0*/  FADD.FTZ R29, R29, UR5 ;  /* 0x000000051d1d7e21 */ /* 0x000fe20008010000 */
[----:B------:R-:W-:Y:S01]  /*c8b0*/  FSETP.GTU.FTZ.AND P4, PT, R26, 20, PT ;  /* 0x41a000001a00780b */ /* 0x000fe20003f9c000 */
[----:B------:R-:W-:Y:S01]  /*c8c0*/  FADD.FTZ R30, R30, UR5 ;  /* 0x000000051e1e7e21 */ /* 0x000fe20008010000 */
[----:B------:R-:W-:Y:S01]  /*c8d0*/  FSETP.GTU.FTZ.AND P6, PT, R28, 20, PT ;  /* 0x41a000001c00780b */ /* 0x000fe20003fdc000 */
[----:B------:R-:W-:Y:S01]  /*c8e0*/  FADD.FTZ R31, R31, UR5 ;  /* 0x000000051f1f7e21 */ /* 0x000fe20008010000 */
[----:B------:R-:W-:Y:S01]  /*c8f0*/  FSETP.GTU.FTZ.AND P0, PT, R29, 20, PT ;  /* 0x41a000001d00780b */ /* 0x000fe20003f1c000 */
[----:B--2---:R-:W-:Y:S01]  /*c900*/  FADD.FTZ R4, R4, UR5 ;  /* 0x0000000504047e21 */ /* 0x004fe20008010000 */
[----:B------:R-:W-:Y:S01]  /*c910*/  FSETP.GTU.FTZ.AND P1, PT, R30, 20, PT ;  /* 0x41a000001e00780b */ /* 0x000fe20003f3c000 */
[----:B------:R-:W-:-:S02]  /*c920*/  @!P5 FMUL.FTZ R8, R27, -1.4426950216293334961 ;  /* 0xbfb8aa3b1b08d820 */ /* 0x000fc40000410000 */
[----:B------:R-:W-:Y:S02]  /*c930*/  @!P2 FMUL.FTZ R0, R24, -1.4426950216293334961 ;  /* 0xbfb8aa3b1800a820 */ /* 0x000fe40000410000 */
[----:B------:R-:W-:Y:S02]  /*c940*/  @!P3 FMUL.FTZ R2, R25, -1.4426950216293334961 ;  /* 0xbfb8aa3b1902b820 */ /* 0x000fe40000410000 */
[----:B------:R-:W0:Y:S01]  /*c950*/  @!P5 MUFU.EX2 R8, R8 ;  /* 0x000000080008d308 */ /* 0x000e220000000800 */
[----:B------:R-:W-:Y:S02]  /*c960*/  @!P4 FMUL.FTZ R3, R26, -1.4426950216293334961 ;  /* 0xbfb8aa3b1a03c820 */ /* 0x000fe40000410000 */
[----:B------:R-:W-:Y:S02]  /*c970*/  @!P6 FMUL.FTZ R9, R28, -1.4426950216293334961 ;  /* 0xbfb8aa3b1c09e820 */ /* 0x000fe40000410000 */
[----:B------:R-:W-:Y:S02]  /*c980*/  FADD.FTZ R5, R5, UR5 ;  /* 0x0000000505057e21 */ /* 0x000fe40008010000 */
[----:B------:R-:W-:Y:S01]  /*c990*/  FADD.FTZ R6, R6, UR5 ;  /* 0x0000000506067e21 */ /* 0x000fe20008010000 */
[----:B------:R-:W1:Y:S01]  /*c9a0*/  @!P2 MUFU.EX2 R0, R0 ;  /* 0x000000000000a308 */ /* 0x000e620000000800 */
[----:B------:R-:W-:-:S07]  /*c9b0*/  FADD.FTZ R7, R7, UR5 ;  /* 0x0000000507077e21 */ /* 0x000fce0008010000 */
[----:B------:R-:W2:Y:S01]  /*c9c0*/  @!P3 MUFU.EX2 R2, R2 ;  /* 0x000000020002b308 */ /* 0x000ea20000000800 */
[----:B0-----:R-:W-:-:S07]  /*c9d0*/  @!P5 FADD.FTZ R8, R8, 1 ;  /* 0x3f8000000808d421 */ /* 0x001fce0000010000 */
[----:B------:R-:W0:Y:S01]  /*c9e0*/  @!P4 MUFU.EX2 R3, R3 ;  /* 0x000000030003c308 */ /* 0x000e220000000800 */
[----:B-1----:R-:W-:Y:S02]  /*c9f0*/  @!P2 FADD.FTZ R0, R0, 1 ;  /* 0x3f8000000000a421 */ /* 0x002fe40000010000 */
[----:B--2---:R-:W-:-:S05]  /*ca00*/  @!P3 FADD.FTZ R2, R2, 1 ;  /* 0x3f8000000202b421 */ /* 0x004fca0000010000 */
[----:B------:R1:W2:Y:S01]  /*ca10*/  @!P2 MUFU.RCP R11, R0 ;  /* 0x00000000000ba308 */ /* 0x0002a20000001000 */
[----:B0-----:R-:W-:-:S07]  /*ca20*/  @!P4 FADD.FTZ R3, R3, 1 ;  /* 0x3f8000000303c421 */ /* 0x001fce0000010000 */
[----:B------:R0:W3:Y:S01]  /*ca30*/  @!P3 MUFU.RCP R10, R2 ;  /* 0x00000002000ab308 */ /* 0x0000e20000001000 */
[----:B-1----:R-:W-:-:S07]  /*ca40*/  @!P0 FMUL.FTZ R0, R29, -1.4426950216293334961 ;  /* 0xbfb8aa3b1d008820 */ /* 0x002fce0000410000 */
[----:B------:R-:W1:Y:S01]  /*ca50*/  @!P5 MUFU.RCP R8, R8 ;  /* 0x000000080008d308 */ /* 0x000e620000001000 */
[----:B--2---:R-:W-:Y:S01]  /*ca60*/  @!P2 FMUL.FTZ R56, R56, R11 ;  /* 0x0000000b3838a220 */ /* 0x004fe20000410000 */
[----:B------:R-:W-:Y:S01]  /*ca70*/  FSETP.GTU.FTZ.AND P2, PT, R31, 20, PT ;  /* 0x41a000001f00780b */ /* 0x000fe20003f5c000 */
[----:B0-----:R-:W-:-:S05]  /*ca80*/  @!P1 FMUL.FTZ R2, R30, -1.4426950216293334961 ;  /* 0xbfb8aa3b1e029820 */ /* 0x001fca0000410000 */
[----:B------:R0:W2:Y:S01]  /*ca90*/  @!P6 MUFU.EX2 R12, R9 ;  /* 0x00000009000ce308 */ /* 0x0000a20000000800 */
[----:B---3--:R-:W-:Y:S01]  /*caa0*/  @!P3 FMUL.FTZ R57, R57, R10 ;  /* 0x0000000a3939b220 */ /* 0x008fe20000410000 */
[----:B------:R-:W-:Y:S01]  /*cab0*/  FSETP.GTU.FTZ.AND P3, PT, R4, 20, PT ;  /* 0x41a000000400780b */ /* 0x000fe20003f7c000 */
[----:B-1----:R-:W-:-:S05]  /*cac0*/  @!P5 FMUL.FTZ R59, R59, R8 ;  /* 0x000000083b3bd220 */ /* 0x002fca0000410000 */
[----:B------:R-:W1:Y:S01]  /*cad0*/  @!P4 MUFU.RCP R3, R3 ;  /* 0x000000030003c308 */ /* 0x000e620000001000 */
[----:B0-----:R-:W0:Y:S01]  /*cae0*/  LDS.128 R8, [R17.X16] ;  /* 0x0000000011087984 */ /* 0x001e22000000cc00 */
[----:B------:R-:W-:-:S05]  /*caf0*/  FSETP.GTU.FTZ.AND P5, PT, R6, 20, PT ;  /* 0x41a000000600780b */ /* 0x000fca0003fbc000 */
[----:B------:R-:W-:Y:S01]  /*cb00*/  @!P3 FMUL.FTZ R4, R4, -1.4426950216293334961 ;  /* 0xbfb8aa3b0404b820 */ /* 0x000fe20000410000 */
[----:B------:R-:W3:Y:S01]  /*cb10*/  @!P0 MUFU.EX2 R0, R0 ;  /* 0x0000000000008308 */ /* 0x000ee20000000800 */
[----:B--2---:R-:W-:-:S06]  /*cb20*/  @!P6 FADD.FTZ R12, R12, 1 ;  /* 0x3f8000000c0ce421 */ /* 0x004fcc0000010000 */
[----:B------:R-:W-:Y:S01]  /*cb30*/  @!P5 FMUL.FTZ R6, R6, -1.4426950216293334961 ;  /* 0xbfb8aa3b0606d820 */ /* 0x000fe20000410000 */
[----:B------:R-:W2:Y:S01]  /*cb40*/  @!P1 MUFU.EX2 R2, R2 ;  /* 0x0000000200029308 */ /* 0x000ea20000000800 */
[----:B-1----:R-:W-:Y:S01]  /*cb50*/  @!P4 FMUL.FTZ R58, R58, R3 ;  /* 0x000000033a3ac220 */ /* 0x002fe20000410000 */
[----:B------:R-:W-:Y:S01]  /*cb60*/  FSETP.GTU.FTZ.AND P4, PT, R5, 20, PT ;  /* 0x41a000000500780b */ /* 0x000fe20003f9c000 */
[----:B------:R-:W-:Y:S01]  /*cb70*/  @!P2 FMUL.FTZ R3, R31, -1.4426950216293334961 ;  /* 0xbfb8aa3b1f03a820 */ /* 0x000fe20000410000 */
[----:B------:R-:W-:Y:S01]  /*cb80*/  BAR.SYNC.DEFER_BLOCKING 0x0 ;  /* 0x0000000000007b1d */ /* 0x000fe20000010000 */
[----:B---3--:R-:W-:-:S05]  /*cb90*/  @!P0 FADD.FTZ R0, R0, 1 ;  /* 0x3f80000000008421 */ /* 0x008fca0000010000 */
[----:B------:R-:W1:Y:S05]  /*cba0*/  @!P2 MUFU.EX2 R3, R3 ;  /* 0x000000030003a308 */ /* 0x000e6a0000000800 */
[----:B------:R-:W-:Y:S02]  /*cbb0*/  @!P4 FMUL.FTZ R5, R5, -1.4426950216293334961 ;  /* 0xbfb8aa3b0505c820 */ /* 0x000fe40000410000 */
[----:B--2---:R-:W-:Y:S01]  /*cbc0*/  @!P1 FADD.FTZ R2, R2, 1 ;  /* 0x3f80000002029421 */ /* 0x004fe20000010000 */
[----:B------:R-:W2:Y:S01]  /*cbd0*/  @!P0 MUFU.RCP R0, R0 ;  /* 0x0000000000008308 */ /* 0x000ea20000001000 */
[----:B0-----:R-:W-:-:S07]  /*cbe0*/  FADD.FTZ R8, R8, UR5 ;  /* 0x0000000508087e21 */ /* 0x001fce0008010000 */
[----:B------:R-:W0:Y:S01]  /*cbf0*/  @!P3 MUFU.EX2 R4, R4 ;  /* 0x000000040004b308 */ /* 0x000e220000000800 */
[----:B-1----:R-:W-:Y:S02]  /*cc00*/  @!P2 FADD.FTZ R3, R3, 1 ;  /* 0x3f8000000303a421 */ /* 0x002fe40000010000 */
[----:B------:R-:W-:Y:S02]  /*cc10*/  FADD.FTZ R10, R10, UR5 ;  /* 0x000000050a0a7e21 */ /* 0x000fe40008010000 */
[----:B------:R-:W-:-:S03]  /*cc20*/  FADD.FTZ R11, R11, UR5 ;  /* 0x000000050b0b7e21 */ /* 0x000fc60008010000 */
[----:B------:R-:W1:Y:S01]  /*cc30*/  @!P1 MUFU.RCP R17, R2 ;  /* 0x0000000200119308 */ /* 0x000e620000001000 */
[----:B--2---:R-:W-:Y:S01]  /*cc40*/  @!P0 FMUL.FTZ R61, R61, R0 ;  /* 0x000000003d3d8220 */ /* 0x004fe20000410000 */
[----:B------:R-:W-:-:S06]  /*cc50*/  FSETP.GTU.FTZ.AND P0, PT, R8, 20, PT ;  /* 0x41a000000800780b */ /* 0x000fcc0003f1c000 */
[----:B------:R-:W2:Y:S01]  /*cc60*/  @!P2 MUFU.RCP R14, R3 ;  /* 0x00000003000ea308 */ /* 0x000ea20000001000 */
[----:B0-----:R-:W-:-:S06]  /*cc70*/  @!P3 FADD.FTZ R4, R4, 1 ;  /* 0x3f8000000404b421 */ /* 0x001fcc0000010000 */
[----:B------:R-:W-:Y:S01]  /*cc80*/  @!P0 FMUL.FTZ R0, R8, -1.4426950216293334961 ;  /* 0xbfb8aa3b08008820 */ /* 0x000fe20000410000 */
[----:B------:R0:W3:Y:S01]  /*cc90*/  @!P6 MUFU.RCP R15, R12 ;  /* 0x0000000c000fe308 */ /* 0x0000e20000001000 */
[----:B-1----:R-:W-:Y:S01]  /*cca0*/  @!P1 FMUL.FTZ R62, R62, R17 ;  /* 0x000000113e3e9220 */ /* 0x002fe20000410000 */
[----:B------:R-:W-:-:S05]  /*ccb0*/  LEA R8, R252, R33, 0x2 ;  /* 0x00000021fc087211 */ /* 0x000fca00078e10ff */
[----:B------:R-:W-:Y:S01]  /*ccc0*/  STS.128 [R8.X16], R36 ;  /* 0x0000002408007388 */ /* 0x000fe2000000cc00 */
[----:B--2---:R-:W-:Y:S01]  /*ccd0*/  @!P2 FMUL.FTZ R63, R63, R14 ;  /* 0x0000000e3f3fa220 */ /* 0x004fe20000410000 */
[----:B------:R-:W-:Y:S01]  /*cce0*/  FSETP.GTU.FTZ.AND P2, PT, R10, 20, PT ;  /* 0x41a000000a00780b */ /* 0x000fe20003f5c000 */
[----:B0-----:R-:W-:Y:S01]  /*ccf0*/  FADD.FTZ R12, R9, UR5 ;  /* 0x00000005090c7e21 */ /* 0x001fe20008010000 */
[----:B------:R-:W-:Y:S01]  /*cd00*/  STS.128 [R8.X16+0x10], R48 ;  /* 0x0000103008007388 */ /* 0x000fe2000000cc00 */
[----:B------:R-:W0:Y:S03]  /*cd10*/  @!P3 MUFU.RCP R9, R4 ;  /* 0x000000040009b308 */ /* 0x000e260000001000 */
[----:B------:R-:W-:Y:S01]  /*cd20*/  FSETP.GTU.FTZ.AND P1, PT, R12, 20, PT ;  /* 0x41a000000c00780b */ /* 0x000fe20003f3c000 */
[----:B------:R-:W-:Y:S01]  /*cd30*/  STS.128 [R8.X16+0x20], R44 ;  /* 0x0000202c08007388 */ /* 0x000fe2000000cc00 */
[----:B---3--:R-:W-:Y:S01]  /*cd40*/  @!P6 FMUL.FTZ R60, R60, R15 ;  /* 0x0000000f3c3ce220 */ /* 0x008fe20000410000 */
[----:B------:R-:W-:-:S02]  /*cd50*/  FSETP.GTU.FTZ.AND P6, PT, R7, 20, PT ;  /* 0x41a000000700780b */ /* 0x000fc40003fdc000 */
[----:B------:R-:W-:Y:S01]  /*cd60*/  STS.128 [R8.X16+0x30], R40 ;  /* 0x0000302808007388 */ /* 0x000fe2000000cc00 */
[----:B------:R-:W-:-:S06]  /*cd70*/  NOP ;  /* 0x0000000000007918 */ /* 0x000fcc0000000000 */
[----:B------:R-:W1:Y:S01]  /*cd80*/  LDS.128 R20, [R246.X16] ;  /* 0x00000000f6147984 */ /* 0x000e62000000cc00 */
[----:B0-----:R-:W-:Y:S01]  /*cd90*/  @!P3 FMUL.FTZ R64, R64, R9 ;  /* 0x000000094040b220 */ /* 0x001fe20000410000 */
[C---:B------:R-:W-:Y:S01]  /*cda0*/  FSETP.GTU.FTZ.AND P3, PT, R11.reuse, 20, PT ;  /* 0x41a000000b00780b */ /* 0x040fe20003f7c000 */
[----:B------:R-:W-:Y:S01]  /*cdb0*/  @!P1 FMUL.FTZ R2, R12, -1.4426950216293334961 ;  /* 0xbfb8aa3b0c029820 */ /* 0x000fe20000410000 */
[----:B------:R-:W0:Y:S01]  /*cdc0*/  LDS.128 R24, [R246.X16+0x200] ;  /* 0x00020000f6187984 */ /* 0x000e22000000cc00 */
[----:B------:R-:W-:Y:S01]  /*cdd0*/  @!P2 FMUL.FTZ R3, R10, -1.4426950216293334961 ;  /* 0xbfb8aa3b0a03a820 */ /* 0x000fe20000410000 */
[----:B------:R-:W2:Y:S02]  /*cde0*/  @!P4 MUFU.EX2 R5, R5 ;  /* 0x000000050005c308 */ /* 0x000ea40000000800 */
[----:B------:R-:W3:Y:S04]  /*cdf0*/  LDS.128 R28, [R246.X16+0x400] ;  /* 0x00040000f61c7984 */ /* 0x000ee8000000cc00 */
[----:B------:R-:W4:Y:S02]  /*ce00*/  LDS.128 R32, [R246.X16+0x600] ;  /* 0x00060000f6207984 */ /* 0x000f24000000cc00 */
[----:B------:R-:W-:Y:S01]  /*ce10*/  @!P1 MUFU.EX2 R2, R2 ;  /* 0x0000000200029308 */ /* 0x000fe20000000800 */
[----:B------:R-:W-:-:S07]  /*ce20*/  @!P3 FMUL.FTZ R4, R11, -1.4426950216293334961 ;  /* 0xbfb8aa3b0b04b820 */ /* 0x000fce0000410000 */
[----:B------:R-:W-:Y:S01]  /*ce30*/  @!P2 MUFU.EX2 R3, R3 ;  /* 0x000000030003a308 */ /* 0x000fe20000000800 */
[----:B--2---:R-:W-:-:S07]  /*ce40*/  @!P4 FADD.FTZ R5, R5, 1 ;  /* 0x3f8000000505c421 */ /* 0x004fce0000010000 */
[----:B------:R2:W5:Y:S08]  /*ce50*/  @!P5 MUFU.EX2 R13, R6 ;  /* 0x00000006000dd308 */ /* 0x0005700000000800 */
[----:B------:R-:W0:Y:S01]  /*ce60*/  @!P0 MUFU.EX2 R0, R0 ;  /* 0x0000000000008308 */ /* 0x000e220000000800 */
[----:B--2---:R-:W-:-:S07]  /*ce70*/  @!P6 FMUL.FTZ R6, R7, -1.4426950216293334961 ;  /* 0xbfb8aa3b0706e820 */ /* 0x004fce0000410000 */
[----:B------:R-:W2:Y:S01]  /*ce80*/  @!P6 MUFU.EX2 R7, R6 ;  /* 0x000000060007e308 */ /* 0x000ea20000000800 */
[----:B-----5:R-:W-:-:S07]  /*ce90*/  @!P5 FADD.FTZ R13, R13, 1 ;  /* 0x3f8000000d0dd421 */ /* 0x020fce0000010000 */
[----:B------:R5:W1:Y:S01]  /*cea0*/  @!P3 MUFU.EX2 R6, R4 ;  /* 0x000000040006b308 */ /* 0x000a620000000800 */
[----:B0-----:R-:W-:-:S07]  /*ceb0*/  @!P0 FADD.FTZ R0, R0, 1 ;  /* 0x3f80000000008421 */ /* 0x001fce0000010000 */
[----:B------:R0:W3:Y:S01]  /*cec0*/  @!P4 MUFU.RCP R10, R5 ;  /* 0x00000005000ac308 */ /* 0x0000e20000001000 */
[----:B-----5:R-:W-:Y:S01]  /*ced0*/  @!P1 FADD.FTZ R4, R2, 1 ;  /* 0x3f80000002049421 */ /* 0x020fe20000010000 */
[----:B------:R-:W-:Y:S01]  /*cee0*/  MOV R2, UR29 ;  /* 0x0000001d00027c02 */ /* 0x000fe20008000f00 */
[----:B--2---:R-:W-:-:S05]  /*cef0*/  @!P6 FADD.FTZ R7, R7, 1 ;  /* 0x3f8000000707e421 */ /* 0x004fca0000010000 */
[----:B------:R-:W2:Y:S01]  /*cf00*/  @!P0 MUFU.RCP R9, R0 ;  /* 0x0000000000098308 */ /* 0x000ea20000001000 */
[----:B0-----:R-:W-:Y:S01]  /*cf10*/  @!P2 FADD.FTZ R5, R3, 1 ;  /* 0x3f8000000305a421 */ /* 0x001fe20000010000 */
[----:B------:R-:W-:Y:S01]  /*cf20*/  MOV R3, UR28 ;  /* 0x0000001c00037c02 */ /* 0x000fe20008000f00 */
[----:B-1----:R-:W-:Y:S01]  /*cf30*/  @!P3 FADD.FTZ R6, R6, 1 ;  /* 0x3f8000000606b421 */ /* 0x002fe20000010000 */
[----:B------:R-:W-:-:S03]  /*cf40*/  UIMAD UR28, UR35, UR30, URZ ;  /* 0x0000001e231c72a4 */ /* 0x000fc6000f8e023f */
[----:B------:R-:W-:Y:S01]  /*cf50*/  IMAD.WIDE R2, R69, 0x10, R2 ;  /* 0x0000001045027825 */ /* 0x000fe200078e0202 */
[----:B------:R-:W0:Y:S01]  /*cf60*/  @!P1 MUFU.RCP R4, R4 ;  /* 0x0000000400049308 */ /* 0x000e220000001000 */
[----:B------:R-:W-:Y:S02]  /*cf70*/  UIMAD UR28, UR34, UR31, UR28 ;  /* 0x0000001f221c72a4 */ /* 0x000fe4000f8e021c */
[----:B---3--:R-:W-:Y:S01]  /*cf80*/  @!P4 FMUL.FTZ R65, R65, R10 ;  /* 0x0000000a4141c220 */ /* 0x008fe20000410000 */
[----:B------:R-:W-:Y:S01]  /*cf90*/  STG.E.128 [R2.64], R20 ;  /* 0x0000001402007986 */ /* 0x000fe2000c101d20 */
[----:B------:R-:W-:Y:S02]  /*cfa0*/  ULDC.64 UR30, c[0x0][0x300] ;  /* 0x0000c000001e7ab9 */ /* 0x000fe40000000a00 */
[----:B------:R-:W-:Y:S01]  /*cfb0*/  UIADD3 UR9, UR9, UR28, URZ ;  /* 0x0000001c09097290 */ /* 0x000fe2000fffe03f */
[----:B------:R-:W-:Y:S01]  /*cfc0*/  STG.E.128 [R2.64+0x200], R24 ;  /* 0x0002001802007986 */ /* 0x000fe2000c101d20 */
[----:B------:R-:W1:Y:S01]  /*cfd0*/  @!P2 MUFU.RCP R5, R5 ;  /* 0x000000050005a308 */ /* 0x000e620000001000 */
[----:B--2---:R-:W-:Y:S01]  /*cfe0*/  @!P0 FMUL.FTZ R52, R52, R9 ;  /* 0x0000000934348220 */ /* 0x004fe20000410000 */
[----:B------:R-:W-:Y:S01]  /*cff0*/  UIMAD UR28, UR17, UR30, URZ ;  /* 0x0000001e111c72a4 */ /* 0x000fe2000f8e023f */
[----:B------:R-:W-:Y:S01]  /*d000*/  STG.E.128 [R2.64+0x400], R28 ;  /* 0x0004001c02007986 */ /* 0x000fe2000c101d20 */
[----:B------:R-:W-:Y:S01]  /*d010*/  UIMAD.WIDE.U32 UR8, UR16, UR30, UR8 ;  /* 0x0000001e100872a5 */ /* 0x000fe2000f8e0008 */
[----:B------:R-:W-:Y:S01]  /*d020*/  FADD.FTZ R0, R52, R100 ;  /* 0x0000006434007221 */ /* 0x000fe20000010000 */
[----:B------:R-:W-:Y:S01]  /*d030*/  UIMAD UR28, UR16, UR31, UR28 ;  /* 0x0000001f101c72a4 */ /* 0x000fe2000f8e021c */
[----:B----4-:R2:W-:Y:S01]  /*d040*/  STG.E.128 [R2.64+0x600], R32 ;  /* 0x0006002002007986 */ /* 0x0105e2000c101d20 */
[----:B------:R-:W3:Y:S01]  /*d050*/  @!P3 MUFU.RCP R6, R6 ;  /* 0x000000060006b308 */ /* 0x000ee20000001000 */
[----:B0-----:R-:W-:Y:S01]  /*d060*/  @!P1 FMUL.FTZ R53, R53, R4 ;  /* 0x0000000435359220 */ /* 0x001fe20000410000 */
[----:B------:R-:W-:Y:S01]  /*d070*/  ULDC.64 UR30, c[0x0][0x340] ;  /* 0x0000d000001e7ab9 */ /* 0x000fe20000000a00 */
[----:B------:R-:W-:Y:S01]  /*d080*/  BAR.SYNC.DEFER_BLOCKING 0x0 ;  /* 0x0000000000007b1d */ /* 0x000fe20000010000 */
[----:B------:R-:W-:-:S02]  /*d090*/  UIADD3 UR28, UR9, UR28, URZ ;  /* 0x0000001c091c7290 */ /* 0x000fc4000fffe03f */
[----:B------:R-:W-:Y:S01]  /*d0a0*/  ULEA UR9, UP0, UR8, UR30, 0x2 ;  /* 0x0000001e08097291 */ /* 0x000fe2000f80103f */
[----:B-1----:R-:W-:Y:S02]  /*d0b0*/  @!P2 FMUL.FTZ R54, R54, R5 ;  /* 0x000000053636a220 */ /* 0x002fe40000410000 */
[----:B------:R-:W0:Y:S01]  /*d0c0*/  @!P5 MUFU.RCP R13, R13 ;  /* 0x0000000d000dd308 */ /* 0x000e220000001000 */
[----:B------:R-:W-:Y:S02]  /*d0d0*/  ULEA.HI.X UR8, UR8, UR31, UR28, 0x2, UP0 ;  /* 0x0000001f08087291 */ /* 0x000fe400080f141c */
[----:B------:R-:W-:-:S03]  /*d0e0*/  UISETP.GT.AND UP0, UPT, UR21, 0x1, UPT ;  /* 0x000000011500788c */ /* 0x000fc6000bf04270 */
[----:B------:R-:W-:Y:S01]  /*d0f0*/  UMOV UR21, UR7 ;  /* 0x0000000700157c82 */ /* 0x000fe20008000000 */
[----:B---3--:R-:W-:Y:S01]  /*d100*/  @!P3 FMUL.FTZ R55, R55, R6 ;  /* 0x000000063737b220 */ /* 0x008fe20000410000 */
[----:B------:R-:W1:Y:S01]  /*d110*/  @!P6 MUFU.RCP R12, R7 ;  /* 0x00000007000ce308 */ /* 0x000e620000001000 */
[----:B--2---:R-:W-:Y:S01]  /*d120*/  FADD.FTZ R3, R0, R53 ;  /* 0x0000003500037221 */ /* 0x004fe20000010000 */
[----:B------:R-:W-:Y:S02]  /*d130*/  MOV R2, UR9 ;  /* 0x0000000900027c02 */ /* 0x000fe40008000f00 */
[----:B------:R-:W-:Y:S01]  /*d140*/  PLOP3.LUT P0, PT, PT, PT, UP0, 0x80, 0x0 ;  /* 0x000000000000781c */ /* 0x000fe20003f0f008 */
[----:B0-----:R-:W-:Y:S01]  /*d150*/  @!P5 FMUL.FTZ R66, R66, R13 ;  /* 0x0000000d4242d220 */ /* 0x001fe20000410000 */
[----:B------:R0:W-:Y:S04]  /*d160*/  STS.128 [R8.X16], R52 ;  /* 0x0000003408007388 */ /* 0x0001e8000000cc00 */
[----:B------:R2:W-:Y:S01]  /*d170*/  STS.128 [R8.X16+0x10], R56 ;  /* 0x0000103808007388 */ /* 0x0005e2000000cc00 */
[----:B-1----:R-:W-:-:S03]  /*d180*/  @!P6 FMUL.FTZ R67, R67, R12 ;  /* 0x0000000c4343e220 */ /* 0x002fc60000410000 */
[----:B------:R1:W-:Y:S04]  /*d190*/  STS.128 [R8.X16+0x20], R60 ;  /* 0x0000203c08007388 */ /* 0x0003e8000000cc00 */
[----:B------:R-:W-:Y:S01]  /*d1a0*/  STS.128 [R8.X16+0x30], R64 ;  /* 0x0000304008007388 */ /* 0x000fe2000000cc00 */
[----:B------:R-:W-:-:S06]  /*d1b0*/  NOP ;  /* 0x0000000000007918 */ /* 0x000fcc0000000000 */
[----:B0-----:R-:W-:Y:S01]  /*d1c0*/  FADD.FTZ R54, R3, R54 ;  /* 0x0000003603367221 */ /* 0x001fe20000010000 */
[----:B------:R-:W0:Y:S01]  /*d1d0*/  LDS.128 R4, [R246.X16] ;  /* 0x00000000f6047984 */ /* 0x000e22000000cc00 */
[----:B------:R-:W-:Y:S01]  /*d1e0*/  MOV R3, UR8 ;  /* 0x0000000800037c02 */ /* 0x000fe20008000f00 */
[----:B------:R-:W-:Y:S01]  /*d1f0*/  UIADD3 UR8, UP1, UR18, -0x2000, URZ ;  /* 0xffffe00012087890 */ /* 0x000fe2000ff3e03f */
[----:B------:R-:W-:Y:S01]  /*d200*/  FADD.FTZ R55, R54, R55 ;  /* 0x0000003736377221 */ /* 0x000fe20000010000 */
[----:B------:R-:W3:Y:S02]  /*d210*/  LDS.128 R12, [R246.X16+0x200] ;  /* 0x00020000f60c7984 */ /* 0x000ee4000000cc00 */
[----:B------:R-:W-:Y:S01]  /*d220*/  IMAD.WIDE R2, R69, 0x10, R2 ;  /* 0x0000001045027825 */ /* 0x000fe200078e0202 */
[----:B------:R-:W-:Y:S01]  /*d230*/  UIADD3.X UR19, UR19, -0x1, URZ, UP1, !UPT ;  /* 0xffffffff13137890 */ /* 0x000fe20008ffe43f */
[----:B------:R-:W4:Y:S02]  /*d240*/  LDS.128 R20, [R246.X16+0x400] ;  /* 0x00040000f6147984 */ /* 0x000f24000000cc00 */
[----:B--2---:R-:W-:-:S02]  /*d250*/  FADD.FTZ R56, R55, R56 ;  /* 0x0000003837387221 */ /* 0x004fc40000010000 */
[----:B------:R-:W2:Y:S02]  /*d260*/  LDS.128 R24, [R246.X16+0x600] ;  /* 0x00060000f6187984 */ /* 0x000ea4000000cc00 */
[----:B------:R-:W-:-:S04]  /*d270*/  FADD.FTZ R57, R56, R57 ;  /* 0x0000003938397221 */ /* 0x000fc80000010000 */
[----:B------:R-:W-:-:S04]  /*d280*/  FADD.FTZ R58, R57, R58 ;  /* 0x0000003a393a7221 */ /* 0x000fc80000010000 */
[----:B------:R-:W-:-:S04]  /*d290*/  FADD.FTZ R59, R58, R59 ;  /* 0x0000003b3a3b7221 */ /* 0x000fc80000010000 */
[----:B-1----:R-:W-:-:S04]  /*d2a0*/  FADD.FTZ R60, R59, R60 ;  /* 0x0000003c3b3c7221 */ /* 0x002fc80000010000 */
[----:B------:R-:W-:-:S04]  /*d2b0*/  FADD.FTZ R61, R60, R61 ;  /* 0x0000003d3c3d7221 */ /* 0x000fc80000010000 */
[----:B------:R-:W-:-:S04]  /*d2c0*/  FADD.FTZ R62, R61, R62 ;  /* 0x0000003e3d3e7221 */ /* 0x000fc80000010000 */
[----:B------:R-:W-:Y:S01]  /*d2d0*/  FADD.FTZ R63, R62, R63 ;  /* 0x0000003f3e3f7221 */ /* 0x000fe20000010000 */
[----:B0-----:R0:W-:Y:S03]  /*d2e0*/  STG.E.128 [R2.64], R4 ;  /* 0x0000000402007986 */ /* 0x0011e6000c101d20 */
[----:B------:R-:W-:Y:S01]  /*d2f0*/  FADD.FTZ R64, R63, R64 ;  /* 0x000000403f407221 */ /* 0x000fe20000010000 */
[----:B---3--:R0:W-:Y:S03]  /*d300*/  STG.E.128 [R2.64+0x200], R12 ;  /* 0x0002000c02007986 */ /* 0x0081e6000c101d20 */
[----:B------:R-:W-:Y:S01]  /*d310*/  FADD.FTZ R65, R64, R65 ;  /* 0x0000004140417221 */ /* 0x000fe20000010000 */
[----:B----4-:R0:W-:Y:S03]  /*d320*/  STG.E.128 [R2.64+0x400], R20 ;  /* 0x0004001402007986 */ /* 0x0101e6000c101d20 */
[----:B------:R-:W-:Y:S01]  /*d330*/  FADD.FTZ R66, R65, R66 ;  /* 0x0000004241427221 */ /* 0x000fe20000010000 */
[----:B--2---:R0:W-:Y:S03]  /*d340*/  STG.E.128 [R2.64+0x600], R24 ;  /* 0x0006001802007986 */ /* 0x0041e6000c101d20 */
[----:B------:R-:W-:-:S05]  /*d350*/  FADD.FTZ R0, R66, R67 ;  /* 0x0000004342007221 */ /* 0x000fca0000010000 */
[----:B------:R0:W-:Y:S02]  /*d360*/  STL [R1], R0 ;  /* 0x0000000001007387 */ /* 0x0001e40000100800 */
[----:B0-----:R-:W-:Y:S01]  /*d370*/  @!P0 CALL.REL.NOINC `(.L_x_2624) ;  /* 0x0000001000008944 */ /* 0x001fe20003c00000 */
[----:B------:R-:W-:Y:S05]  /*d380*/  BRA `(.L_x_2759) ;  /* 0xffff36f000007947 */ /* 0x000fea000383ffff */
.L_x_2624:
        /* <DEDUP_REMOVED lines=35> */
.L_x_2761:
[----:B-1----:R-:W-:Y:S05]  /*d5c0*/  BSYNC B0 ;  /* 0x0000000000007941 */ /* 0x002fea0003800000 */
.L_x_2760:
        /* <DEDUP_REMOVED lines=34> */
.L_x_2763:
[----:B------:R-:W3:Y:S02]  /*d7f0*/  S2R R11, SR_TID.X ;  /* 0x00000000000b7919 */ /* 0x000ee40000002100 */
.L_x_2764:
[----:B-1----:R-:W-:Y:S05]  /*d800*/  BSYNC B0 ;  /* 0x0000000000007941 */ /* 0x002fea0003800000 */
.L_x_2762:
        /* <DEDUP_REMOVED lines=12> */
.L_x_2765:
        /* <DEDUP_REMOVED lines=32> */
.L_x_2662:
[----:B------:R-:W-:Y:S01]  /*dad0*/  HFMA2.MMA R141, -RZ, RZ, 0, 5.9604644775390625e-08 ;  /* 0x00000001ff8d7435 */ /* 0x000fe200000001ff */
[----:B------:R-:W-:-:S02]  /*dae0*/  MOV R142, R138 ;  /* 0x0000008a008e7202 */ /* 0x000fc40000000f00 */
[----:B------:R-:W-:Y:S02]  /*daf0*/  MOV R140, RZ ;  /* 0x000000ff008c7202 */ /* 0x000fe40000000f00 */
[----:B------:R-:W-:Y:S02]  /*db00*/  MOV R139, 0xffffffff ;  /* 0xffffffff008b7802 */ /* 0x000fe40000000f00 */
[----:B------:R-:W-:Y:S02]  /*db10*/  MOV R136, 0xdb30 ;  /* 0x0000db3000887802 */ /* 0x000fe40000000f00 */
[----:B-1---5:R-:W-:Y:S05]  /*db20*/  CALL.REL.NOINC `($__internal_68_$__cuda_sm70_shflsync_up) ;  /* 0x00001dd000007944 */ /* 0x022fea0003c00000 */
[----:B-1----:R-:W-:Y:S01]  /*db30*/  MOV R143, R139 ;  /* 0x0000008b008f7202 */ /* 0x002fe20000000f00 */
[----:B0-----:R-:W-:Y:S05]  /*db40*/  BRA `(.L_x_2766) ;  /* 0xffff7f8000007947 */ /* 0x001fea000383ffff */
.L_x_2663:
[----:B------:R-:W-:Y:S01]  /*db50*/  HFMA2.MMA R141, -RZ, RZ, 0, 5.9604644775390625e-08 ;  /* 0x00000001ff8d7435 */ /* 0x000fe200000001ff */
[----:B------:R-:W-:Y:S02]  /*db60*/  MOV R142, R148 ;  /* 0x00000094008e7202 */ /* 0x000fe40000000f00 */
[----:B------:R-:W-:Y:S02]  /*db70*/  MOV R140, RZ ;  /* 0x000000ff008c7202 */ /* 0x000fe40000000f00 */
[----:B------:R-:W-:-:S02]  /*db80*/  MOV R139, 0xffffffff ;  /* 0xffffffff008b7802 */ /* 0x000fc40000000f00 */
[----:B------:R-:W-:Y:S02]  /*db90*/  MOV R136, 0xdbb0 ;  /* 0x0000dbb000887802 */ /* 0x000fe40000000f00 */
[----:B012--5:R-:W-:Y:S05]  /*dba0*/  CALL.REL.NOINC `($__internal_68_$__cuda_sm70_shflsync_up) ;  /* 0x00001d5000007944 */ /* 0x027fea0003c00000 */
[----:B0-----:R-:W-:Y:S01]  /*dbb0*/  HFMA2.MMA R141, -RZ, RZ, 0, 5.9604644775390625e-08 ;  /* 0x00000001ff8d7435 */ /* 0x001fe200000001ff */
[----:B-1----:R-:W-:Y:S02]  /*dbc0*/  MOV R145, R139 ;  /* 0x0000008b00917202 */ /* 0x002fe40000000f00 */
[----:B------:R-:W-:Y:S02]  /*dbd0*/  MOV R142, R150 ;  /* 0x00000096008e7202 */ /* 0x000fe40000000f00 */
[----:B------:R-:W-:Y:S02]  /*dbe0*/  MOV R140, RZ ;  /* 0x000000ff008c7202 */ /* 0x000fe40000000f00 */
[----:B------:R-:W-:Y:S02]  /*dbf0*/  MOV R139, 0xffffffff ;  /* 0xffffffff008b7802 */ /* 0x000fe40000000f00 */
[----:B------:R-:W-:Y:S02]  /*dc00*/  MOV R136, 0xdc20 ;  /* 0x0000dc2000887802 */ /* 0x000fe40000000f00 */
[----:B------:R-:W-:Y:S05]  /*dc10*/  CALL.REL.NOINC `($__internal_68_$__cuda_sm70_shflsync_up) ;  /* 0x00001ce000007944 */ /* 0x000fea0003c00000 */
[----:B0-----:R-:W-:Y:S01]  /*dc20*/  HFMA2.MMA R141, -RZ, RZ, 0, 5.9604644775390625e-08 ;  /* 0x00000001ff8d7435 */ /* 0x001fe200000001ff */
[----:B-1----:R-:W-:-:S02]  /*dc30*/  MOV R147, R139 ;  /* 0x0000008b00937202 */ /* 0x002fc40000000f00 */
[----:B------:R-:W-:Y:S02]  /*dc40*/  MOV R142, R151 ;  /* 0x00000097008e7202 */ /* 0x000fe40000000f00 */
[----:B------:R-:W-:Y:S02]  /*dc50*/  MOV R140, RZ ;  /* 0x000000ff008c7202 */ /* 0x000fe40000000f00 */
[----:B------:R-:W-:Y:S02]  /*dc60*/  MOV R139, 0xffffffff ;  /* 0xffffffff008b7802 */ /* 0x000fe40000000f00 */
[----:B------:R-:W-:Y:S02]  /*dc70*/  MOV R136, 0xdc90 ;  /* 0x0000dc9000887802 */ /* 0x000fe40000000f00 */
[----:B------:R-:W-:Y:S05]  /*dc80*/  CALL.REL.NOINC `($__internal_68_$__cuda_sm70_shflsync_up) ;  /* 0x00001c7000007944 */ /* 0x000fea0003c00000 */
        /* <DEDUP_REMOVED lines=20> */
[----:B------:R-:W-:Y:S05]  /*ddd0*/  CALL.REL.NOINC `($__internal_68_$__cuda_sm70_shflsync_up) ;  /* 0x00001b2000007944 */ /* 0x000fea0003c00000 */
[----:B0-----:R-:W-:Y:S01]  /*dde0*/  HFMA2.MMA R141, -RZ, RZ, 0, 1.1920928955078125e-07 ;  /* 0x00000002ff8d7435 */ /* 0x001fe200000001ff */
[----:B-1----:R-:W-:-:S02]  /*ddf0*/  MOV R138, R139 ;  /* 0x0000008b008a7202 */ /* 0x002fc40000000f00 */
[----:B------:R-:W-:Y:S02]  /*de00*/  MOV R142, R148 ;  /* 0x00000094008e7202 */ /* 0x000fe40000000f00 */
[----:B------:R-:W-:Y:S02]  /*de10*/  MOV R140, RZ ;  /* 0x000000ff008c7202 */ /* 0x000fe40000000f00 */
[----:B------:R-:W-:Y:S02]  /*de20*/  MOV R139, 0xffffffff ;  /* 0xffffffff008b7802 */ /* 0x000fe40000000f00 */
[----:B------:R-:W-:Y:S02]  /*de30*/  MOV R136, 0xde50 ;  /* 0x0000de5000887802 */ /* 0x000fe40000000f00 */
[----:B------:R-:W-:Y:S05]  /*de40*/  CALL.REL.NOINC `($__internal_68_$__cuda_sm70_shflsync_up) ;  /* 0x00001ab000007944 */ /* 0x000fea0003c00000 */
[----:B0-----:R-:W-:Y:S01]  /*de50*/  HFMA2.MMA R141, -RZ, RZ, 0, 1.1920928955078125e-07 ;  /* 0x00000002ff8d7435 */ /* 0x001fe200000001ff */
[----:B-1----:R-:W-:Y:S02]  /*de60*/  MOV R143, R139 ;  /* 0x0000008b008f7202 */ /* 0x002fe40000000f00 */
[----:B------:R-:W-:Y:S02]  /*de70*/  MOV R142, R150 ;  /* 0x00000096008e7202 */ /* 0x000fe40000000f00 */
[----:B------:R-:W-:-:S02]  /*de80*/  MOV R140, RZ ;  /* 0x000000ff008c7202 */ /* 0x000fc40000000f00 */
[----:B------:R-:W-:Y:S02]  /*de90*/  MOV R139, 0xffffffff ;  /* 0xffffffff008b7802 */ /* 0x000fe40000000f00 */
[----:B------:R-:W-:Y:S02]  /*dea0*/  MOV R136, 0xdec0 ;  /* 0x0000dec000887802 */ /* 0x000fe40000000f00 */
[----:B------:R-:W-:Y:S05]  /*deb0*/  CALL.REL.NOINC `($__internal_68_$__cuda_sm70_shflsync_up) ;  /* 0x00001a4000007944 */ /* 0x000fea0003c00000 */
[----:B0-----:R-:W-:Y:S01]  /*dec0*/  HFMA2.MMA R141, -RZ, RZ, 0, 1.1920928955078125e-07 ;  /* 0x00000002ff8d7435 */ /* 0x001fe200000001ff */
[----:B-1----:R-:W-:Y:S02]  /*ded0*/  MOV R144, R139 ;  /* 0x0000008b00907202 */ /* 0x002fe40000000f00 */
[----:B------:R-:W-:Y:S02]  /*dee0*/  MOV R142, R151 ;  /* 0x00000097008e7202 */ /* 0x000fe40000000f00 */
[----:B------:R-:W-:Y:S02]  /*def0*/  MOV R140, RZ ;  /* 0x000000ff008c7202 */ /* 0x000fe40000000f00 */
[----:B------:R-:W-:Y:S02]  /*df00*/  MOV R139, 0xffffffff ;  /* 0xffffffff008b7802 */ /* 0x000fe40000000f00 */
[----:B------:R-:W-:-:S02]  /*df10*/  MOV R136, 0xdf30 ;  /* 0x0000df3000887802 */ /* 0x000fc40000000f00 */
[----:B------:R-:W-:Y:S05]  /*df20*/  CALL.REL.NOINC `($__internal_68_$__cuda_sm70_shflsync_up) ;  /* 0x000019d000007944 */ /* 0x000fea0003c00000 */
        /* <DEDUP_REMOVED lines=17> */
[----:B------:R-:W-:Y:S05]  /*e040*/  CALL.REL.NOINC `($__internal_68_$__cuda_sm70_shflsync_up) ;  /* 0x000018b000007944 */ /* 0x000fea0003c00000 */
[----:B0-----:R-:W-:Y:S01]  /*e050*/  HFMA2.MMA R141, -RZ, RZ, 0, 2.384185791015625e-07 ;  /* 0x00000004ff8d7435 */ /* 0x001fe200000001ff */
[----:B-1----:R-:W-:Y:S02]  /*e060*/  MOV R138, R139 ;  /* 0x0000008b008a7202 */ /* 0x002fe40000000f00 */
[----:B------:R-:W-:Y:S02]  /*e070*/  MOV R142, R148 ;  /* 0x00000094008e7202 */ /* 0x000fe40000000f00 */
[----:B------:R-:W-:Y:S02]  /*e080*/  MOV R140, RZ ;  /* 0x000000ff008c7202 */ /* 0x000fe40000000f00 */
[----:B------:R-:W-:Y:S02]  /*e090*/  MOV R139, 0xffffffff ;  /* 0xffffffff008b7802 */ /* 0x000fe40000000f00 */
[----:B------:R-:W-:Y:S02]  /*e0a0*/  MOV R136, 0xe0c0 ;  /* 0x0000e0c000887802 */ /* 0x000fe40000000f00 */
[----:B------:R-:W-:Y:S05]  /*e0b0*/  CALL.REL.NOINC `($__internal_68_$__cuda_sm70_shflsync_up) ;  /* 0x0000184000007944 */ /* 0x000fea0003c00000 */
[----:B0-----:R-:W-:Y:S01]  /*e0c0*/  HFMA2.MMA R141, -RZ, RZ, 0, 2.384185791015625e-07 ;  /* 0x00000004ff8d7435 */ /* 0x001fe200000001ff */
[----:B-1----:R-:W-:-:S02]  /*e0d0*/  MOV R143, R139 ;  /* 0x0000008b008f7202 */ /* 0x002fc40000000f00 */
[----:B------:R-:W-:Y:S02]  /*e0e0*/  MOV R142, R150 ;  /* 0x00000096008e7202 */ /* 0x000fe40000000f00 */
[----:B------:R-:W-:Y:S02]  /*e0f0*/  MOV R140, RZ ;  /* 0x000000ff008c7202 */ /* 0x000fe40000000f00 */
[----:B------:R-:W-:Y:S02]  /*e100*/  MOV R139, 0xffffffff ;  /* 0xffffffff008b7802 */ /* 0x000fe40000000f00 */
[----:B------:R-:W-:Y:S02]  /*e110*/  MOV R136, 0xe130 ;  /* 0x0000e13000887802 */ /* 0x000fe40000000f00 */
[----:B------:R-:W-:Y:S05]  /*e120*/  CALL.REL.NOINC `($__internal_68_$__cuda_sm70_shflsync_up) ;  /* 0x000017d000007944 */ /* 0x000fea0003c00000 */
[----:B0-----:R-:W-:Y:S01]  /*e130*/  HFMA2.MMA R141, -RZ, RZ, 0, 2.384185791015625e-07 ;  /* 0x00000004ff8d7435 */ /* 0x001fe200000001ff */
[----:B-1----:R-:W-:Y:S02]  /*e140*/  MOV R144, R139 ;  /* 0x0000008b00907202 */ /* 0x002fe40000000f00 */
[----:B------:R-:W-:Y:S02]  /*e150*/  MOV R142, R151 ;  /* 0x00000097008e7202 */ /* 0x000fe40000000f00 */
[----:B------:R-:W-:-:S02]  /*e160*/  MOV R140, RZ ;  /* 0x000000ff008c7202 */ /* 0x000fc40000000f00 */
[----:B------:R-:W-:Y:S02]  /*e170*/  MOV R139, 0xffffffff ;  /* 0xffffffff008b7802 */ /* 0x000fe40000000f00 */
[----:B------:R-:W-:Y:S02]  /*e180*/  MOV R136, 0xe1a0 ;  /* 0x0000e1a000887802 */ /* 0x000fe40000000f00 */
[----:B------:R-:W-:Y:S05]  /*e190*/  CALL.REL.NOINC `($__internal_68_$__cuda_sm70_shflsync_up) ;  /* 0x0000176000007944 */ /* 0x000fea0003c00000 */
        /* <DEDUP_REMOVED lines=17> */
[----:B------:R-:W-:Y:S05]  /*e2b0*/  CALL.REL.NOINC `($__internal_68_$__cuda_sm70_shflsync_up) ;  /* 0x0000164000007944 */ /* 0x000fea0003c00000 */
[----:B0-----:R-:W-:Y:S01]  /*e2c0*/  HFMA2.MMA R141, -RZ, RZ, 0, 4.76837158203125e-07 ;  /* 0x00000008ff8d7435 */ /* 0x001fe200000001ff */
[----:B-1----:R-:W-:-:S02]  /*e2d0*/  MOV R138, R139 ;  /* 0x0000008b008a7202 */ /* 0x002fc40000000f00 */
[----:B------:R-:W-:Y:S02]  /*e2e0*/  MOV R142, R148 ;  /* 0x00000094008e7202 */ /* 0x000fe40000000f00 */
[----:B------:R-:W-:Y:S02]  /*e2f0*/  MOV R140, RZ ;  /* 0x000000ff008c7202 */ /* 0x000fe40000000f00 */
[----:B------:R-:W-:Y:S02]  /*e300*/  MOV R139, 0xffffffff ;  /* 0xffffffff008b7802 */ /* 0x000fe40000000f00 */
[----:B------:R-:W-:Y:S02]  /*e310*/  MOV R136, 0xe330 ;  /* 0x0000e33000887802 */ /* 0x000fe40000000f00 */
[----:B------:R-:W-:Y:S05]  /*e320*/  CALL.REL.NOINC `($__internal_68_$__cuda_sm70_shflsync_up) ;  /* 0x000015d000007944 */ /* 0x000fea0003c00000 */
[----:B0-----:R-:W-:Y:S01]  /*e330*/  HFMA2.MMA R141, -RZ, RZ, 0, 4.76837158203125e-07 ;  /* 0x00000008ff8d7435 */ /* 0x001fe200000001ff */
[----:B-1----:R-:W-:Y:S02]  /*e340*/  MOV R143, R139 ;  /* 0x0000008b008f7202 */ /* 0x002fe40000000f00 */
[----:B------:R-:W-:Y:S02]  /*e350*/  MOV R142, R150 ;  /* 0x00000096008e7202 */ /* 0x000fe40000000f00 */
[----:B------:R-:W-:-:S02]  /*e360*/  MOV R140, RZ ;  /* 0x000000ff008c7202 */ /* 0x000fc40000000f00 */
[----:B------:R-:W-:Y:S02]  /*e370*/  MOV R139, 0xffffffff ;  /* 0xffffffff008b7802 */ /* 0x000fe40000000f00 */
[----:B------:R-:W-:Y:S02]  /*e380*/  MOV R136, 0xe3a0 ;  /* 0x0000e3a000887802 */ /* 0x000fe40000000f00 */
[----:B------:R-:W-:Y:S05]  /*e390*/  CALL.REL.NOINC `($__internal_68_$__cuda_sm70_shflsync_up) ;  /* 0x0000156000007944 */ /* 0x000fea0003c00000 */
[----:B0-----:R-:W-:Y:S01]  /*e3a0*/  HFMA2.MMA R141, -RZ, RZ, 0, 4.76837158203125e-07 ;  /* 0x00000008ff8d7435 */ /* 0x001fe200000001ff */
        /* <DEDUP_REMOVED lines=24> */
[----:B------:R-:W-:Y:S05]  /*e530*/  CALL.REL.NOINC `($__internal_68_$__cuda_sm70_shflsync_up) ;  /* 0x000013c000007944 */ /* 0x000fea0003c00000 */
[----:B0-----:R-:W-:Y:S01]  /*e540*/  HFMA2.MMA R141, -RZ, RZ, 0, 9.5367431640625e-07 ;  /* 0x00000010ff8d7435 */ /* 0x001fe200000001ff */
[----:B-1----:R-:W-:Y:S02]  /*e550*/  MOV R144, R139 ;  /* 0x0000008b00907202 */ /* 0x002fe40000000f00 */
[----:B------:R-:W-:Y:S02]  /*e560*/  MOV R142, R143 ;  /* 0x0000008f008e7202 */ /* 0x000fe40000000f00 */
[----:B------:R-:W-:Y:S02]  /*e570*/  MOV R140, RZ ;  /* 0x000000ff008c7202 */ /* 0x000fe40000000f00 */
[----:B------:R-:W-:Y:S02]  /*e580*/  MOV R139, 0xffffffff ;  /* 0xffffffff008b7802 */ /* 0x000fe40000000f00 */
[----:B------:R-:W-:-:S02]  /*e590*/  MOV R136, 0xe5b0 ;  /* 0x0000e5b000887802 */ /* 0x000fc40000000f00 */
[----:B------:R-:W-:Y:S05]  /*e5a0*/  CALL.REL.NOINC `($__internal_68_$__cuda_sm70_shflsync_up) ;  /* 0x0000135000007944 */ /* 0x000fea0003c00000 */
[----:B0-----:R-:W-:Y:S01]  /*e5b0*/  HFMA2.MMA R141, -RZ, RZ, 0, 9.5367431640625e-07 ;  /* 0x00000010ff8d7435 */ /* 0x001fe200000001ff */
[----:B-1----:R-:W-:-:S02]  /*e5c0*/  MOV R146, R139 ;  /* 0x0000008b00927202 */ /* 0x002fc40000000f00 */
[----:B------:R-:W-:Y:S02]  /*e5d0*/  MOV R142, R150 ;  /* 0x00000096008e7202 */ /* 0x000fe40000000f00 */
[----:B------:R-:W-:Y:S02]  /*e5e0*/  MOV R140, RZ ;  /* 0x000000ff008c7202 */ /* 0x000fe40000000f00 */
[----:B------:R-:W-:Y:S02]  /*e5f0*/  MOV R139, 0xffffffff ;  /* 0xffffffff008b7802 */ /* 0x000fe40000000f00 */
[----:B------:R-:W-:Y:S02]  /*e600*/  MOV R136, 0xe620 ;  /* 0x0000e62000887802 */ /* 0x000fe40000000f00 */
[----:B------:R-:W-:Y:S05]  /*e610*/  CALL.REL.NOINC `($__internal_68_$__cuda_sm70_shflsync_up) ;  /* 0x000012e000007944 */ /* 0x000fea0003c00000 */
[----:B0-----:R-:W-:Y:S01]  /*e620*/  HFMA2.MMA R141, -RZ, RZ, 0, 9.5367431640625e-07 ;  /* 0x00000010ff8d7435 */ /* 0x001fe200000001ff */
[----:B-1----:R-:W-:Y:S02]  /*e630*/  MOV R148, R139 ;  /* 0x0000008b00947202 */ /* 0x002fe40000000f00 */
[----:B------:R-:W-:Y:S02]  /*e640*/  MOV R142, R151 ;  /* 0x00000097008e7202 */ /* 0x000fe40000000f00 */
[----:B------:R-:W-:-:S02]  /*e650*/  MOV R140, RZ ;  /* 0x000000ff008c7202 */ /* 0x000fc40000000f00 */
[----:B------:R-:W-:Y:S02]  /*e660*/  MOV R139, 0xffffffff ;  /* 0xffffffff008b7802 */ /* 0x000fe40000000f00 */
[----:B------:R-:W-:Y:S02]  /*e670*/  MOV R136, 0xe690 ;  /* 0x0000e69000887802 */ /* 0x000fe40000000f00 */
[----:B------:R-:W-:Y:S05]  /*e680*/  CALL.REL.NOINC `($__internal_68_$__cuda_sm70_shflsync_up) ;  /* 0x0000127000007944 */ /* 0x000fea0003c00000 */
[----:B01----:R-:W-:Y:S05]  /*e690*/  BRA `(.L_x_2767) ;  /* 0xffff787000007947 */ /* 0x003fea000383ffff */
.L_x_2668:
[----:B------:R-:W-:Y:S01]  /*e6a0*/  HFMA2.MMA R141, -RZ, RZ, 0, 5.9604644775390625e-08 ;  /* 0x00000001ff8d7435 */ /* 0x000fe200000001ff */
[----:B-1----:R-:W-:Y:S02]  /*e6b0*/  MOV R142, R138 ;  /* 0x0000008a008e7202 */ /* 0x002fe40000000f00 */
[----:B------:R-:W-:Y:S02]  /*e6c0*/  MOV R140, RZ ;  /* 0x000000ff008c7202 */ /* 0x000fe40000000f00 */
[----:B------:R-:W-:Y:S02]  /*e6d0*/  MOV R139, 0xffffffff ;  /* 0xffffffff008b7802 */ /* 0x000fe40000000f00 */
[----:B------:R-:W-:Y:S02]  /*e6e0*/  MOV R136, 0xe700 ;  /* 0x0000e70000887802 */ /* 0x000fe40000000f00 */
[----:B0----5:R-:W-:Y:S05]  /*e6f0*/  CALL.REL.NOINC `($__internal_68_$__cuda_sm70_shflsync_up) ;  /* 0x0000120000007944 */ /* 0x021fea0003c00000 */
[----:B0-----:R-:W-:Y:S01]  /*e700*/  HFMA2.MMA R141, -RZ, RZ, 0, 5.9604644775390625e-08 ;  /* 0x00000001ff8d7435 */ /* 0x001fe200000001ff */
[----:B-1----:R-:W-:-:S02]  /*e710*/  MOV R148, R139 ;  /* 0x0000008b00947202 */ /* 0x002fc40000000f00 */
[----:B------:R-:W-:Y:S02]  /*e720*/  MOV R142, R149 ;  /* 0x00000095008e7202 */ /* 0x000fe40000000f00 */
[----:B------:R-:W-:Y:S02]  /*e730*/  MOV R140, RZ ;  /* 0x000000ff008c7202 */ /* 0x000fe40000000f00 */
[----:B------:R-:W-:Y:S02]  /*e740*/  MOV R139, 0xffffffff ;  /* 0xffffffff008b7802 */ /* 0x000fe40000000f00 */
[----:B------:R-:W-:Y:S02]  /*e750*/  MOV R136, 0xe770 ;  /* 0x0000e77000887802 */ /* 0x000fe40000000f00 */
[----:B------:R-:W-:Y:S05]  /*e760*/  CALL.REL.NOINC `($__internal_68_$__cuda_sm70_shflsync_up) ;  /* 0x0000119000007944 */ /* 0x000fea0003c00000 */
[----:B0-----:R-:W-:Y:S01]  /*e770*/  HFMA2.MMA R141, -RZ, RZ, 0, 5.9604644775390625e-08 ;  /* 0x00000001ff8d7435 */ /* 0x001fe200000001ff */
[----:B-1----:R-:W-:Y:S02]  /*e780*/  MOV R138, R139 ;  /* 0x0000008b008a7202 */ /* 0x002fe40000000f00 */
[----:B------:R-:W-:Y:S02]  /*e790*/  MOV R142, R150 ;  /* 0x00000096008e7202 */ /* 0x000fe40000000f00 */
[----:B------:R-:W-:-:S02]  /*e7a0*/  MOV R140, RZ ;  /* 0x000000ff008c7202 */ /* 0x000fc40000000f00 */
[----:B------:R-:W-:Y:S02]  /*e7b0*/  MOV R139, 0xffffffff ;  /* 0xffffffff008b7802 */ /* 0x000fe40000000f00 */
[----:B------:R-:W-:Y:S02]  /*e7c0*/  MOV R136, 0xe7e0 ;  /* 0x0000e7e000887802 */ /* 0x000fe40000000f00 */
[----:B------:R-:W-:Y:S05]  /*e7d0*/  CALL.REL.NOINC `($__internal_68_$__cuda_sm70_shflsync_up) ;  /* 0x0000112000007944 */ /* 0x000fea0003c00000 */
[----:B0-----:R-:W-:Y:S01]  /*e7e0*/  HFMA2.MMA R141, -RZ, RZ, 0, 5.9604644775390625e-08 ;  /* 0x00000001ff8d7435 */ /* 0x001fe200000001ff */
[----:B-1----:R-:W-:Y:S02]  /*e7f0*/  MOV R143, R139 ;  /* 0x0000008b008f7202 */ /* 0x002fe40000000f00 */
[----:B------:R-:W-:Y:S02]  /*e800*/  MOV R142, R151 ;  /* 0x00000097008e7202 */ /* 0x000fe40000000f00 */
[----:B------:R-:W-:Y:S02]  /*e810*/  MOV R140, RZ ;  /* 0x000000ff008c7202 */ /* 0x000fe40000000f00 */
[----:B------:R-:W-:Y:S02]  /*e820*/  MOV R139, 0xffffffff ;  /* 0xffffffff008b7802 */ /* 0x000fe40000000f00 */
[----:B------:R-:W-:-:S02]  /*e830*/  MOV R136, 0xe850 ;  /* 0x0000e85000887802 */ /* 0x000fc40000000f00 */
[----:B------:R-:W-:Y:S05]  /*e840*/  CALL.REL.NOINC `($__internal_68_$__cuda_sm70_shflsync_up) ;  /* 0x000010b000007944 */ /* 0x000fea0003c00000 */
[----:B0-----:R-:W-:Y:S01]  /*e850*/  HFMA2.MMA R142, -RZ, RZ, 0, 0 ;  /* 0x00000000ff8e7435 */ /* 0x001fe200000001ff */
[----:B------:R-:W-:-:S02]  /*e860*/  MOV R140, R132 ;  /* 0x00000084008c7202 */ /* 0x000fc40000000f00 */
[----:B------:R-:W-:Y:S02]  /*e870*/  MOV R149, R138 ;  /* 0x0000008a00957202 */ /* 0x000fe40000000f00 */
[----:B------:R-:W-:Y:S02]  /*e880*/  MOV R150, R143 ;  /* 0x0000008f00967202 */ /* 0x000fe40000000f00 */
[----:B-1----:R-:W-:Y:S02]  /*e890*/  MOV R151, R139 ;  /* 0x0000008b00977202 */ /* 0x002fe40000000f00 */
[----:B------:R-:W-:Y:S02]  /*e8a0*/  MOV R250, 0xffffffff ;  /* 0xffffffff00fa7802 */ /* 0x000fe40000000f00 */
[----:B------:R-:W-:Y:S02]  /*e8b0*/  MOV R141, 0xe8d0 ;  /* 0x0000e8d0008d7802 */ /* 0x000fe40000000f00 */
[----:B------:R-:W-:Y:S05]  /*e8c0*/  CALL.REL.NOINC `($__internal_67_$__cuda_sm70_shflsync_idx_p) ;  /* 0x00000fc000007944 */ /* 0x000fea0003c00000 */
[----:B-1----:R-:W-:Y:S01]  /*e8d0*/  MOV R187, R142 ;  /* 0x0000008e00bb7202 */ /* 0x002fe20000000f00 */
[----:B------:R-:W-:Y:S01]  /*e8e0*/  HFMA2.MMA R142, -RZ, RZ, 0, 0 ;  /* 0x00000000ff8e7435 */ /* 0x000fe200000001ff */
[----:B------:R-:W-:-:S02]  /*e8f0*/  MOV R140, R133 ;  /* 0x00000085008c7202 */ /* 0x000fc40000000f00 */
[----:B------:R-:W-:Y:S02]  /*e900*/  MOV R250, 0xffffffff ;  /* 0xffffffff00fa7802 */ /* 0x000fe40000000f00 */
[----:B------:R-:W-:Y:S02]  /*e910*/  MOV R141, 0xe930 ;  /* 0x0000e930008d7802 */ /* 0x000fe40000000f00 */
[----:B0-----:R-:W-:Y:S05]  /*e920*/  CALL.REL.NOINC `($__internal_67_$__cuda_sm70_shflsync_idx_p) ;  /* 0x00000f6000007944 */ /* 0x001fea0003c00000 */
[----:B-1----:R-:W-:Y:S01]  /*e930*/  MOV R188, R142 ;  /* 0x0000008e00bc7202 */ /* 0x002fe20000000f00 */
[----:B------:R-:W-:Y:S01]  /*e940*/  HFMA2.MMA R142, -RZ, RZ, 0, 0 ;  /* 0x00000000ff8e7435 */ /* 0x000fe200000001ff */
[----:B------:R-:W-:Y:S02]  /*e950*/  MOV R140, R134 ;  /* 0x00000086008c7202 */ /* 0x000fe40000000f00 */
[----:B------:R-:W-:Y:S02]  /*e960*/  MOV R250, 0xffffffff ;  /* 0xffffffff00fa7802 */ /* 0x000fe40000000f00 */
[----:B------:R-:W-:Y:S02]  /*e970*/  MOV R141, 0xe990 ;  /* 0x0000e990008d7802 */ /* 0x000fe40000000f00 */
[----:B0-----:R-:W-:Y:S05]  /*e980*/  CALL.REL.NOINC `($__internal_67_$__cuda_sm70_shflsync_idx_p) ;  /* 0x00000f0000007944 */ /* 0x001fea0003c00000 */
[----:B-1----:R-:W-:Y:S01]  /*e990*/  MOV R136, R142 ;  /* 0x0000008e00887202 */ /* 0x002fe20000000f00 */
[----:B------:R-:W-:Y:S01]  /*e9a0*/  HFMA2.MMA R142, -RZ, RZ, 0, 0 ;  /* 0x00000000ff8e7435 */ /* 0x000fe200000001ff */
[----:B------:R-:W-:-:S02]  /*e9b0*/  MOV R140, R135 ;  /* 0x00000087008c7202 */ /* 0x000fc40000000f00 */
[----:B------:R-:W-:Y:S02]  /*e9c0*/  MOV R250, 0xffffffff ;  /* 0xffffffff00fa7802 */ /* 0x000fe40000000f00 */
[----:B------:R-:W-:Y:S02]  /*e9d0*/  MOV R141, 0xe9f0 ;  /* 0x0000e9f0008d7802 */ /* 0x000fe40000000f00 */
[----:B0-----:R-:W-:Y:S05]  /*e9e0*/  CALL.REL.NOINC `($__internal_67_$__cuda_sm70_shflsync_idx_p) ;  /* 0x00000ea000007944 */ /* 0x001fea0003c00000 */
[----:B-1----:R-:W-:Y:S01]  /*e9f0*/  MOV R143, R142 ;  /* 0x0000008e008f7202 */ /* 0x002fe20000000f00 */
[----:B0-----:R-:W-:Y:S05]  /*ea00*/  BRA `(.L_x_2768) ;  /* 0xffff77d000007947 */ /* 0x001fea000383ffff */
.L_x_2671:
[----:B------:R-:W-:Y:S01]  /*ea10*/  HFMA2.MMA R141, -RZ, RZ, 0, 5.9604644775390625e-08 ;  /* 0x00000001ff8d7435 */ /* 0x000fe200000001ff */
[----:B------:R-:W-:Y:S02]  /*ea20*/  MOV R149, 0x1f ;  /* 0x0000001f00957802 */ /* 0x000fe40000000f00 */
[----:B------:R-:W-:Y:S02]  /*ea30*/  MOV R133, 0xffffffff ;  /* 0xffffffff00857802 */ /* 0x000fe40000000f00 */
[----:B------:R-:W-:Y:S02]  /*ea40*/  MOV R132, 0xea60 ;  /* 0x0000ea6000847802 */ /* 0x000fe40000000f00 */
[----:B0-----:R-:W-:Y:S05]  /*ea50*/  CALL.REL.NOINC `($__internal_66_$__cuda_sm70_shflsync_down) ;  /* 0x00000df000007944 */ /* 0x001fea0003c00000 */
[----:B-1----:R-:W-:Y:S01]  /*ea60*/  MOV R142, R141 ;  /* 0x0000008d008e7202 */ /* 0x002fe20000000f00 */
[----:B------:R-:W-:Y:S05]  /*ea70*/  BRA `(.L_x_2769) ;  /* 0xffff8d8000007947 */ /* 0x000fea000383ffff */
.L_x_2672:
[----:B------:R-:W-:Y:S01]  /*ea80*/  HFMA2.MMA R141, -RZ, RZ, 0, 5.9604644775390625e-08 ;  /* 0x00000001ff8d7435 */ /* 0x000fe200000001ff */
[----:B-1----:R-:W-:-:S02]  /*ea90*/  MOV R140, R134 ;  /* 0x00000086008c7202 */ /* 0x002fc40000000f00 */
[----:B------:R-:W-:Y:S02]  /*eaa0*/  MOV R149, 0x1f ;  /* 0x0000001f00957802 */ /* 0x000fe40000000f00 */
[----:B------:R-:W-:Y:S02]  /*eab0*/  MOV R133, 0xffffffff ;  /* 0xffffffff00857802 */ /* 0x000fe40000000f00 */
[----:B------:R-:W-:Y:S02]  /*eac0*/  MOV R132, 0xeae0 ;  /* 0x0000eae000847802 */ /* 0x000fe40000000f00 */
[----:B0-2---:R-:W-:Y:S05]  /*ead0*/  CALL.REL.NOINC `($__internal_66_$__cuda_sm70_shflsync_down) ;  /* 0x00000d7000007944 */ /* 0x005fea0003c00000 */
[----:B-1----:R-:W-:Y:S01]  /*eae0*/  MOV R134, R141 ;  /* 0x0000008d00867202 */ /* 0x002fe20000000f00 */
[----:B------:R-:W-:Y:S01]  /*eaf0*/  HFMA2.MMA R141, -RZ, RZ, 0, 5.9604644775390625e-08 ;  /* 0x00000001ff8d7435 */ /* 0x000fe200000001ff */
[----:B------:R-:W-:Y:S02]  /*eb00*/  MOV R140, R135 ;  /* 0x00000087008c7202 */ /* 0x000fe40000000f00 */
[----:B------:R-:W-:Y:S02]  /*eb10*/  MOV R149, 0x1f ;  /* 0x0000001f00957802 */ /* 0x000fe40000000f00 */
[----:B------:R-:W-:-:S02]  /*eb20*/  MOV R133, 0xffffffff ;  /* 0xffffffff00857802 */ /* 0x000fc40000000f00 */
[----:B------:R-:W-:Y:S02]  /*eb30*/  MOV R132, 0xeb50 ;  /* 0x0000eb5000847802 */ /* 0x000fe40000000f00 */
[----:B------:R-:W-:Y:S05]  /*eb40*/  CALL.REL.NOINC `($__internal_66_$__cuda_sm70_shflsync_down) ;  /* 0x00000d0000007944 */ /* 0x000fea0003c00000 */
[----:B-1----:R-:W-:Y:S01]  /*eb50*/  MOV R135, R141 ;  /* 0x0000008d00877202 */ /* 0x002fe20000000f00 */
[----:B------:R-:W-:Y:S01]  /*eb60*/  HFMA2.MMA R141, -RZ, RZ, 0, 5.9604644775390625e-08 ;  /* 0x00000001ff8d7435 */ /* 0x000fe200000001ff */
[----:B------:R-:W-:Y:S02]  /*eb70*/  MOV R140, R147 ;  /* 0x00000093008c7202 */ /* 0x000fe40000000f00 */
[----:B------:R-:W-:Y:S02]  /*eb80*/  MOV R149, 0x1f ;  /* 0x0000001f00957802 */ /* 0x000fe40000000f00 */
[----:B------:R-:W-:Y:S02]  /*eb90*/  MOV R133, 0xffffffff ;  /* 0xffffffff00857802 */ /* 0x000fe40000000f00 */
[----:B------:R-:W-:Y:S02]  /*eba0*/  MOV R132, 0xebc0 ;  /* 0x0000ebc000847802 */ /* 0x000fe40000000f00 */
[----:B------:R-:W-:Y:S05]  /*ebb0*/  CALL.REL.NOINC `($__internal_66_$__cuda_sm70_shflsync_down) ;  /* 0x00000c9000007944 */ /* 0x000fea0003c00000 */
[----:B-1----:R-:W-:Y:S05]  /*ebc0*/  BRA `(.L_x_2770) ;  /* 0xffff8c7000007947 */ /* 0x002fea000383ffff */
.L_x_2675:
[----:B--2---:R-:W-:Y:S01]  /*ebd0*/  HFMA2.MMA R141, -RZ, RZ, 0, 1.1920928955078125e-07 ;  /* 0x00000002ff8d7435 */ /* 0x004fe200000001ff */
[----:B-1----:R-:W-:Y:S02]  /*ebe0*/  MOV R140, R146 ;  /* 0x00000092008c7202 */ /* 0x002fe40000000f00 */
[----:B------:R-:W-:-:S02]  /*ebf0*/  MOV R149, 0x1f ;  /* 0x0000001f00957802 */ /* 0x000fc40000000f00 */
[----:B------:R-:W-:Y:S02]  /*ec00*/  MOV R133, 0xffffffff ;  /* 0xffffffff00857802 */ /* 0x000fe40000000f00 */
[----:B------:R-:W-:Y:S02]  /*ec10*/  MOV R132, 0xec30 ;  /* 0x0000ec3000847802 */ /* 0x000fe40000000f00 */
[----:B0--34-:R-:W-:Y:S05]  /*ec20*/  CALL.REL.NOINC `($__internal_66_$__cuda_sm70_shflsync_down) ;  /* 0x00000c2000007944 */ /* 0x019fea0003c00000 */
[----:B-1----:R-:W-:Y:S01]  /*ec30*/  MOV R134, R141 ;  /* 0x0000008d00867202 */ /* 0x002fe20000000f00 */
[----:B------:R-:W-:Y:S01]  /*ec40*/  HFMA2.MMA R141, -RZ, RZ, 0, 1.1920928955078125e-07 ;  /* 0x00000002ff8d7435 */ /* 0x000fe200000001ff */
[----:B------:R-:W-:Y:S02]  /*ec50*/  MOV R140, R145 ;  /* 0x00000091008c7202 */ /* 0x000fe40000000f00 */
[----:B------:R-:W-:Y:S02]  /*ec60*/  MOV R149, 0x1f ;  /* 0x0000001f00957802 */ /* 0x000fe40000000f00 */
[----:B------:R-:W-:Y:S02]  /*ec70*/  MOV R133, 0xffffffff ;  /* 0xffffffff00857802 */ /* 0x000fe40000000f00 */
[----:B------:R-:W-:-:S02]  /*ec80*/  MOV R132, 0xeca0 ;  /* 0x0000eca000847802 */ /* 0x000fc40000000f00 */
[----:B------:R-:W-:Y:S05]  /*ec90*/  CALL.REL.NOINC `($__internal_66_$__cuda_sm70_shflsync_down) ;  /* 0x00000bb000007944 */ /* 0x000fea0003c00000 */
[----:B-1----:R-:W-:Y:S01]  /*eca0*/  MOV R135, R141 ;  /* 0x0000008d00877202 */ /* 0x002fe20000000f00 */
[----:B------:R-:W-:Y:S01]  /*ecb0*/  HFMA2.MMA R141, -RZ, RZ, 0, 1.1920928955078125e-07 ;  /* 0x00000002ff8d7435 */ /* 0x000fe200000001ff */
[----:B------:R-:W-:-:S02]  /*ecc0*/  MOV R140, R144 ;  /* 0x00000090008c7202 */ /* 0x000fc40000000f00 */
[----:B------:R-:W-:Y:S02]  /*ecd0*/  MOV R149, 0x1f ;  /* 0x0000001f00957802 */ /* 0x000fe40000000f00 */
[----:B------:R-:W-:Y:S02]  /*ece0*/  MOV R133, 0xffffffff ;  /* 0xffffffff00857802 */ /* 0x000fe40000000f00 */
[----:B------:R-:W-:Y:S02]  /*ecf0*/  MOV R132, 0xed10 ;  /* 0x0000ed1000847802 */ /* 0x000fe40000000f00 */
[----:B------:R-:W-:Y:S05]  /*ed00*/  CALL.REL.NOINC `($__internal_66_$__cuda_sm70_shflsync_down) ;  /* 0x00000b4000007944 */ /* 0x000fea0003c00000 */
[----:B-1----:R-:W-:Y:S01]  /*ed10*/  MOV R142, R141 ;  /* 0x0000008d008e7202 */ /* 0x002fe20000000f00 */
[----:B------:R-:W-:Y:S01]  /*ed20*/  HFMA2.MMA R141, -RZ, RZ, 0, 1.1920928955078125e-07 ;  /* 0x00000002ff8d7435 */ /* 0x000fe200000001ff */
[----:B------:R-:W-:Y:S02]  /*ed30*/  MOV R140, R147 ;  /* 0x00000093008c7202 */ /* 0x000fe40000000f00 */
[----:B------:R-:W-:Y:S02]  /*ed40*/  MOV R149, 0x1f ;  /* 0x0000001f00957802 */ /* 0x000fe40000000f00 */
[----:B------:R-:W-:-:S02]  /*ed50*/  MOV R133, 0xffffffff ;  /* 0xffffffff00857802 */ /* 0x000fc40000000f00 */
[----:B------:R-:W-:Y:S02]  /*ed60*/  MOV R132, 0xed80 ;  /* 0x0000ed8000847802 */ /* 0x000fe40000000f00 */
[----:B------:R-:W-:Y:S05]  /*ed70*/  CALL.REL.NOINC `($__internal_66_$__cuda_sm70_shflsync_down) ;  /* 0x00000ad000007944 */ /* 0x000fea0003c00000 */
[----:B-1----:R-:W-:Y:S05]  /*ed80*/  BRA `(.L_x_2771) ;  /* 0xffff8c0000007947 */ /* 0x002fea000383ffff */
.L_x_2678:
[----:B0-----:R-:W-:Y:S01]  /*ed90*/  HFMA2.MMA R141, -RZ, RZ, 0, 2.384185791015625e-07 ;  /* 0x00000004ff8d7435 */ /* 0x001fe200000001ff */
[----:B-1----:R-:W-:Y:S02]  /*eda0*/  MOV R140, R146 ;  /* 0x00000092008c7202 */ /* 0x002fe40000000f00 */
[----:B------:R-:W-:Y:S02]  /*edb0*/  MOV R149, 0x1f ;  /* 0x0000001f00957802 */ /* 0x000fe40000000f00 */
[----:B------:R-:W-:Y:S02]  /*edc0*/  MOV R133, 0xffffffff ;  /* 0xffffffff00857802 */ /* 0x000fe40000000f00 */
[----:B------:R-:W-:Y:S02]  /*edd0*/  MOV R132, 0xedf0 ;  /* 0x0000edf000847802 */ /* 0x000fe40000000f00 */
[----:B--234-:R-:W-:Y:S05]  /*ede0*/  CALL.REL.NOINC `($__internal_66_$__cuda_sm70_shflsync_down) ;  /* 0x00000a6000007944 */ /* 0x01cfea0003c00000 */
[----:B-1----:R-:W-:Y:S01]  /*edf0*/  MOV R134, R141 ;  /* 0x0000008d00867202 */ /* 0x002fe20000000f00 */
[----:B------:R-:W-:Y:S05]  /*ee00*/  BRA `(.L_x_2772) ;  /* 0xffff8ca000007947 */ /* 0x000fea000383ffff */
.L_x_2679:
[----:B0-----:R-:W-:Y:S01]  /*ee10*/  HFMA2.MMA R141, -RZ, RZ, 0, 2.384185791015625e-07 ;  /* 0x00000004ff8d7435 */ /* 0x001fe200000001ff */
[----:B------:R-:W-:Y:S02]  /*ee20*/  MOV R140, R145 ;  /* 0x00000091008c7202 */ /* 0x000fe40000000f00 */
[----:B------:R-:W-:-:S02]  /*ee30*/  MOV R149, 0x1f ;  /* 0x0000001f00957802 */ /* 0x000fc40000000f00 */
[----:B------:R-:W-:Y:S02]  /*ee40*/  MOV R133, 0xffffffff ;  /* 0xffffffff00857802 */ /* 0x000fe40000000f00 */
[----:B------:R-:W-:Y:S02]  /*ee50*/  MOV R132, 0xee70 ;  /* 0x0000ee7000847802 */ /* 0x000fe40000000f00 */
[----:B-1234-:R-:W-:Y:S05]  /*ee60*/  CALL.REL.NOINC `($__internal_66_$__cuda_sm70_shflsync_down) ;  /* 0x000009e000007944 */ /* 0x01efea0003c00000 */
[----:B-1----:R-:W-:Y:S01]  /*ee70*/  MOV R135, R141 ;  /* 0x0000008d00877202 */ /* 0x002fe20000000f00 */
[----:B------:R-:W-:Y:S01]  /*ee80*/  HFMA2.MMA R141, -RZ, RZ, 0, 2.384185791015625e-07 ;  /* 0x00000004ff8d7435 */ /* 0x000fe200000001ff */
[----:B------:R-:W-:Y:S02]  /*ee90*/  MOV R140, R144 ;  /* 0x00000090008c7202 */ /* 0x000fe40000000f00 */
[----:B------:R-:W-:Y:S02]  /*eea0*/  MOV R149, 0x1f ;  /* 0x0000001f00957802 */ /* 0x000fe40000000f00 */
[----:B------:R-:W-:Y:S02]  /*eeb0*/  MOV R133, 0xffffffff ;  /* 0xffffffff00857802 */ /* 0x000fe40000000f00 */
[----:B------:R-:W-:-:S02]  /*eec0*/  MOV R132, 0xeee0 ;  /* 0x0000eee000847802 */ /* 0x000fc40000000f00 */
[----:B------:R-:W-:Y:S05]  /*eed0*/  CALL.REL.NOINC `($__internal_66_$__cuda_sm70_shflsync_down) ;  /* 0x0000097000007944 */ /* 0x000fea0003c00000 */
[----:B-1----:R-:W-:Y:S01]  /*eee0*/  MOV R142, R141 ;  /* 0x0000008d008e7202 */ /* 0x002fe20000000f00 */
[----:B------:R-:W-:Y:S01]  /*eef0*/  HFMA2.MMA R141, -RZ, RZ, 0, 2.384185791015625e-07 ;  /* 0x00000004ff8d7435 */ /* 0x000fe200000001ff */
[----:B------:R-:W-:-:S02]  /*ef00*/  MOV R140, R147 ;  /* 0x00000093008c7202 */ /* 0x000fc40000000f00 */
[----:B------:R-:W-:Y:S02]  /*ef10*/  MOV R149, 0x1f ;  /* 0x0000001f00957802 */ /* 0x000fe40000000f00 */
[----:B------:R-:W-:Y:S02]  /*ef20*/  MOV R133, 0xffffffff ;  /* 0xffffffff00857802 */ /* 0x000fe40000000f00 */
[----:B------:R-:W-:Y:S02]  /*ef30*/  MOV R132, 0xef50 ;  /* 0x0000ef5000847802 */ /* 0x000fe40000000f00 */
[----:B------:R-:W-:Y:S05]  /*ef40*/  CALL.REL.NOINC `($__internal_66_$__cuda_sm70_shflsync_down) ;  /* 0x0000090000007944 */ /* 0x000fea0003c00000 */
[----:B-1----:R-:W-:Y:S05]  /*ef50*/  BRA `(.L_x_2773) ;  /* 0xffff8b9000007947 */ /* 0x002fea000383ffff */
.L_x_2682:
[----:B0-----:R-:W-:Y:S01]  /*ef60*/  HFMA2.MMA R141, -RZ, RZ, 0, 4.76837158203125e-07 ;  /* 0x00000008ff8d7435 */ /* 0x001fe200000001ff */
[----:B------:R-:W-:Y:S02]  /*ef70*/  MOV R140, R146 ;  /* 0x00000092008c7202 */ /* 0x000fe40000000f00 */
[----:B------:R-:W-:Y:S02]  /*ef80*/  MOV R149, 0x1f ;  /* 0x0000001f00957802 */ /* 0x000fe40000000f00 */
[----:B------:R-:W-:Y:S02]  /*ef90*/  MOV R133, 0xffffffff ;  /* 0xffffffff00857802 */ /* 0x000fe40000000f00 */
[----:B------:R-:W-:-:S02]  /*efa0*/  MOV R132, 0xefc0 ;  /* 0x0000efc000847802 */ /* 0x000fc40000000f00 */
[----:B-1234-:R-:W-:Y:S05]  /*efb0*/  CALL.REL.NOINC `($__internal_66_$__cuda_sm70_shflsync_down) ;  /* 0x0000089000007944 */ /* 0x01efea0003c00000 */
[----:B-1----:R-:W-:Y:S01]  /*efc0*/  MOV R134, R141 ;  /* 0x0000008d00867202 */ /* 0x002fe20000000f00 */
[----:B------:R-:W-:Y:S01]  /*efd0*/  HFMA2.MMA R141, -RZ, RZ, 0, 4.76837158203125e-07 ;  /* 0x00000008ff8d7435 */ /* 0x000fe200000001ff */
[----:B------:R-:W-:-:S02]  /*efe0*/  MOV R140, R145 ;  /* 0x00000091008c7202 */ /* 0x000fc40000000f00 */
[----:B------:R-:W-:Y:S02]  /*eff0*/  MOV R149, 0x1f ;  /* 0x0000001f00957802 */ /* 0x000fe40000000f00 */
[----:B------:R-:W-:Y:S02]  /*f000*/  MOV R133, 0xffffffff ;  /* 0xffffffff00857802 */ /* 0x000fe40000000f00 */
[----:B------:R-:W-:Y:S02]  /*f010*/  MOV R132, 0xf030 ;  /* 0x0000f03000847802 */ /* 0x000fe40000000f00 */
[----:B------:R-:W-:Y:S05]  /*f020*/  CALL.REL.NOINC `($__internal_66_$__cuda_sm70_shflsync_down) ;  /* 0x0000082000007944 */ /* 0x000fea0003c00000 */
[----:B-1----:R-:W-:Y:S01]  /*f030*/  MOV R135, R141 ;  /* 0x0000008d00877202 */ /* 0x002fe20000000f00 */
[----:B------:R-:W-:Y:S01]  /*f040*/  HFMA2.MMA R141, -RZ, RZ, 0, 4.76837158203125e-07 ;  /* 0x00000008ff8d7435 */ /* 0x000fe200000001ff */
[----:B------:R-:W-:Y:S02]  /*f050*/  MOV R140, R144 ;  /* 0x00000090008c7202 */ /* 0x000fe40000000f00 */
[----:B------:R-:W-:Y:S02]  /*f060*/  MOV R149, 0x1f ;  /* 0x0000001f00957802 */ /* 0x000fe40000000f00 */
[----:B------:R-:W-:-:S02]  /*f070*/  MOV R133, 0xffffffff ;  /* 0xffffffff00857802 */ /* 0x000fc40000000f00 */
[----:B------:R-:W-:Y:S02]  /*f080*/  MOV R132, 0xf0a0 ;  /* 0x0000f0a000847802 */ /* 0x000fe40000000f00 */
[----:B------:R-:W-:Y:S05]  /*f090*/  CALL.REL.NOINC `($__internal_66_$__cuda_sm70_shflsync_down) ;  /* 0x000007b000007944 */ /* 0x000fea0003c00000 */
[----:B-1----:R-:W-:Y:S01]  /*f0a0*/  MOV R142, R141 ;  /* 0x0000008d008e7202 */ /* 0x002fe20000000f00 */
[----:B------:R-:W-:Y:S01]  /*f0b0*/  HFMA2.MMA R141, -RZ, RZ, 0, 4.76837158203125e-07 ;  /* 0x00000008ff8d7435 */ /* 0x000fe200000001ff */
[----:B------:R-:W-:Y:S02]  /*f0c0*/  MOV R140, R147 ;  /* 0x00000093008c7202 */ /* 0x000fe40000000f00 */
[----:B------:R-:W-:Y:S02]  /*f0d0*/  MOV R149, 0x1f ;  /* 0x0000001f00957802 */ /* 0x000fe40000000f00 */
[----:B------:R-:W-:Y:S02]  /*f0e0*/  MOV R133, 0xffffffff ;  /* 0xffffffff00857802 */ /* 0x000fe40000000f00 */
[----:B------:R-:W-:Y:S02]  /*f0f0*/  MOV R132, 0xf110 ;  /* 0x0000f11000847802 */ /* 0x000fe40000000f00 */
[----:B------:R-:W-:Y:S05]  /*f100*/  CALL.REL.NOINC `($__internal_66_$__cuda_sm70_shflsync_down) ;  /* 0x0000074000007944 */ /* 0x000fea0003c00000 */
[----:B-1----:R-:W-:Y:S05]  /*f110*/  BRA `(.L_x_2774) ;  /* 0xffff8b2000007947 */ /* 0x002fea000383ffff */
.L_x_2685:
[----:B0-----:R-:W-:Y:S01]  /*f120*/  HFMA2.MMA R141, -RZ, RZ, 0, 9.5367431640625e-07 ;  /* 0x00000010ff8d7435 */ /* 0x001fe200000001ff */
[----:B------:R-:W-:Y:S02]  /*f130*/  MOV R140, R146 ;  /* 0x00000092008c7202 */ /* 0x000fe40000000f00 */
[----:B------:R-:W-:-:S02]  /*f140*/  MOV R149, 0x1f ;  /* 0x0000001f00957802 */ /* 0x000fc40000000f00 */
[----:B------:R-:W-:Y:S02]  /*f150*/  MOV R133, 0xffffffff ;  /* 0xffffffff00857802 */ /* 0x000fe40000000f00 */
[----:B------:R-:W-:Y:S02]  /*f160*/  MOV R132, 0xf180 ;  /* 0x0000f18000847802 */ /* 0x000fe40000000f00 */
[----:B-1234-:R-:W-:Y:S05]  /*f170*/  CALL.REL.NOINC `($__internal_66_$__cuda_sm70_shflsync_down) ;  /* 0x000006d000007944 */ /* 0x01efea0003c00000 */
[----:B-1----:R-:W-:Y:S01]  /*f180*/  MOV R134, R141 ;  /* 0x0000008d00867202 */ /* 0x002fe20000000f00 */
[----:B------:R-:W-:Y:S05]  /*f190*/  BRA `(.L_x_2775) ;  /* 0xffff8bc000007947 */ /* 0x000fea000383ffff */
.L_x_2686:
[----:B0-----:R-:W-:Y:S01]  /*f1a0*/  HFMA2.MMA R141, -RZ, RZ, 0, 9.5367431640625e-07 ;  /* 0x00000010ff8d7435 */ /* 0x001fe200000001ff */
[----:B------:R-:W-:Y:S02]  /*f1b0*/  MOV R140, R145 ;  /* 0x00000091008c7202 */ /* 0x000fe40000000f00 */
[----:B------:R-:W-:Y:S02]  /*f1c0*/  MOV R149, 0x1f ;  /* 0x0000001f00957802 */ /* 0x000fe40000000f00 */
[----:B------:R-:W-:Y:S02]  /*f1d0*/  MOV R133, 0xffffffff ;  /* 0xffffffff00857802 */ /* 0x000fe40000000f00 */
[----:B------:R-:W-:-:S02]  /*f1e0*/  MOV R132, 0xf200 ;  /* 0x0000f20000847802 */ /* 0x000fc40000000f00 */
[----:B-1234-:R-:W-:Y:S05]  /*f1f0*/  CALL.REL.NOINC `($__internal_66_$__cuda_sm70_shflsync_down) ;  /* 0x0000065000007944 */ /* 0x01efea0003c00000 */
[----:B-1----:R-:W-:Y:S01]  /*f200*/  MOV R135, R141 ;  /* 0x0000008d00877202 */ /* 0x002fe20000000f00 */
[----:B------:R-:W-:Y:S01]  /*f210*/  HFMA2.MMA R141, -RZ, RZ, 0, 9.5367431640625e-07 ;  /* 0x00000010ff8d7435 */ /* 0x000fe200000001ff */
[----:B------:R-:W-:-:S02]  /*f220*/  MOV R140, R144 ;  /* 0x00000090008c7202 */ /* 0x000fc40000000f00 */
[----:B------:R-:W-:Y:S02]  /*f230*/  MOV R149, 0x1f ;  /* 0x0000001f00957802 */ /* 0x000fe40000000f00 */
[----:B------:R-:W-:Y:S02]  /*f240*/  MOV R133, 0xffffffff ;  /* 0xffffffff00857802 */ /* 0x000fe40000000f00 */
[----:B------:R-:W-:Y:S02]  /*f250*/  MOV R132, 0xf270 ;  /* 0x0000f27000847802 */ /* 0x000fe40000000f00 */
[----:B------:R-:W-:Y:S05]  /*f260*/  CALL.REL.NOINC `($__internal_66_$__cuda_sm70_shflsync_down) ;  /* 0x000005e000007944 */ /* 0x000fea0003c00000 */
[----:B-1----:R-:W-:Y:S01]  /*f270*/  MOV R142, R141 ;  /* 0x0000008d008e7202 */ /* 0x002fe20000000f00 */
[----:B------:R-:W-:Y:S01]  /*f280*/  HFMA2.MMA R141, -RZ, RZ, 0, 9.5367431640625e-07 ;  /* 0x00000010ff8d7435 */ /* 0x000fe200000001ff */
[----:B------:R-:W-:Y:S02]  /*f290*/  MOV R140, R147 ;  /* 0x00000093008c7202 */ /* 0x000fe40000000f00 */
[----:B------:R-:W-:Y:S02]  /*f2a0*/  MOV R149, 0x1f ;  /* 0x0000001f00957802 */ /* 0x000fe40000000f00 */
[----:B------:R-:W-:-:S02]  /*f2b0*/  MOV R133, 0xffffffff ;  /* 0xffffffff00857802 */ /* 0x000fc40000000f00 */
[----:B------:R-:W-:Y:S02]  /*f2c0*/  MOV R132, 0xf2e0 ;  /* 0x0000f2e000847802 */ /* 0x000fe40000000f00 */
[----:B------:R-:W-:Y:S05]  /*f2d0*/  CALL.REL.NOINC `($__internal_66_$__cuda_sm70_shflsync_down) ;  /* 0x0000057000007944 */ /* 0x000fea0003c00000 */
[----:B-1----:R-:W-:Y:S05]  /*f2e0*/  BRA `(.L_x_2776) ;  /* 0xffff8ab000007947 */ /* 0x002fea000383ffff */
.L_x_2689:
[----:B--2---:R-:W-:Y:S01]  /*f2f0*/  HFMA2.MMA R142, -RZ, RZ, 0, 0 ;  /* 0x00000000ff8e7435 */ /* 0x004fe200000001ff */
[----:B------:R-:W-:Y:S02]  /*f300*/  MOV R140, R146 ;  /* 0x00000092008c7202 */ /* 0x000fe40000000f00 */
[----:B------:R-:W-:Y:S02]  /*f310*/  MOV R250, 0xffffffff ;  /* 0xffffffff00fa7802 */ /* 0x000fe40000000f00 */
[----:B0-----:R-:W-:Y:S02]  /*f320*/  MOV R141, 0xf340 ;  /* 0x0000f340008d7802 */ /* 0x001fe40000000f00 */
[----:B-1-34-:R-:W-:Y:S05]  /*f330*/  CALL.REL.NOINC `($__internal_67_$__cuda_sm70_shflsync_idx_p) ;  /* 0x0000055000007944 */ /* 0x01afea0003c00000 */
[----:B-1----:R-:W-:Y:S01]  /*f340*/  MOV R133, R142 ;  /* 0x0000008e00857202 */ /* 0x002fe20000000f00 */
[----:B------:R-:W-:Y:S01]  /*f350*/  HFMA2.MMA R142, -RZ, RZ, 0, 0 ;  /* 0x00000000ff8e7435 */ /* 0x000fe200000001ff */
[----:B------:R-:W-:Y:S02]  /*f360*/  MOV R140, R145 ;  /* 0x00000091008c7202 */ /* 0x000fe40000000f00 */
[----:B------:R-:W-:Y:S02]  /*f370*/  MOV R250, 0xffffffff ;  /* 0xffffffff00fa7802 */ /* 0x000fe40000000f00 */
[----:B------:R-:W-:-:S02]  /*f380*/  MOV R141, 0xf3a0 ;  /* 0x0000f3a0008d7802 */ /* 0x000fc40000000f00 */
        /* <DEDUP_REMOVED lines=21> */
[----:B0-----:R-:W-:Y:S05]  /*f4e0*/  CALL.REL.NOINC `($__internal_66_$__cuda_sm70_shflsync_down) ;  /* 0x0000036000007944 */ /* 0x001fea0003c00000 */
[----:B-1----:R-:W-:Y:S01]  /*f4f0*/  MOV R146, R141 ;  /* 0x0000008d00927202 */ /* 0x002fe20000000f00 */
[----:B------:R-:W-:Y:S01]  /*f500*/  HFMA2.MMA R141, -RZ, RZ, 0, 5.9604644775390625e-08 ;  /* 0x00000001ff8d7435 */ /* 0x000fe200000001ff */
[----:B------:R-:W-:-:S02]  /*f510*/  MOV R140, R145 ;  /* 0x00000091008c7202 */ /* 0x000fc40000000f00 */
[----:B------:R-:W-:Y:S02]  /*f520*/  MOV R149, 0x1f ;  /* 0x0000001f00957802 */ /* 0x000fe40000000f00 */
[----:B------:R-:W-:Y:S02]  /*f530*/  MOV R133, 0xffffffff ;  /* 0xffffffff00857802 */ /* 0x000fe40000000f00 */
[----:B------:R-:W-:Y:S02]  /*f540*/  MOV R132, 0xf560 ;  /* 0x0000f56000847802 */ /* 0x000fe40000000f00 */
[----:B------:R-:W-:Y:S05]  /*f550*/  CALL.REL.NOINC `($__internal_66_$__cuda_sm70_shflsync_down) ;  /* 0x000002f000007944 */ /* 0x000fea0003c00000 */
        /* <DEDUP_REMOVED lines=26> */
[----:B------:R-:W-:Y:S05]  /*f700*/  CALL.REL.NOINC `($__internal_67_$__cuda_sm70_shflsync_idx_p) ;  /* 0x0000018000007944 */ /* 0x000fea0003c00000 */
        /* <DEDUP_REMOVED lines=8> */
[----:B------:R-:W-:Y:S02]  /*f790*/  MOV R140, R138 ;  /* 0x0000008a008c7202 */ /* 0x000fe40000000f00 */
[----:B------:R-:W-:-:S02]  /*f7a0*/  MOV R250, 0xffffffff ;  /* 0xffffffff00fa7802 */ /* 0x000fc40000000f00 */
        /* <DEDUP_REMOVED lines=9> */
[----:B0-----:R-:W-:Y:S05]  /*f840*/  BRA `(.L_x_2777) ;  /* 0xffff877000007947 */ /* 0x001fea000383ffff */
        .weak           $__internal_66_$__cuda_sm70_shflsync_down
        .type           $__internal_66_$__cuda_sm70_shflsync_down,@function
        .size           $__internal_66_$__cuda_sm70_shflsync_down,($__internal_67_$__cuda_sm70_shflsync_idx_p - $__internal_66_$__cuda_sm70_shflsync_down)
$__internal_66_$__cuda_sm70_shflsync_down:
[----:B------:R-:W-:Y:S04]  /*f850*/  WARPSYNC R133 ;  /* 0x0000008500007348 */ /* 0x000fe80003800000 */
[----:B------:R0:W1:Y:S02]  /*f860*/  SHFL.DOWN PT, R141, R140, R141, R149 ;  /* 0x0800008d8c8d7389 */ /* 0x00006400000e0095 */
[----:B0-----:R-:W-:-:S06]  /*f870*/  HFMA2.MMA R133, -RZ, RZ, 0, 0 ;  /* 0x00000000ff857435 */ /* 0x001fcc00000001ff */
[----:B------:R-:W-:Y:S05]  /*f880*/  RET.REL.NODEC R132 `(_Z25selective_scan_bwd_kernelI32Selective_Scan_bwd_kernel_traitsILi128ELi16ELb1ELb0ELb1ELb1ELb0EfN3c107complexIfEEEEv12SSMParamsBwd) ;  /* 0xffff077084007950 */ /* 0x000fea0003c3ffff */
        .weak           $__internal_67_$__cuda_sm70_shflsync_idx_p
        .type           $__internal_67_$__cuda_sm70_shflsync_idx_p,@function
        .size           $__internal_67_$__cuda_sm70_shflsync_idx_p,($__internal_68_$__cuda_sm70_shflsync_up - $__internal_67_$__cuda_sm70_shflsync_idx_p)
$__internal_67_$__cuda_sm70_shflsync_idx_p:
[----:B------:R-:W-:Y:S01]  /*f890*/  MOV R19, 0x1f ;  /* 0x0000001f00137802 */ /* 0x000fe20000000f00 */
[----:B------:R-:W-:Y:S04]  /*f8a0*/  WARPSYNC R250 ;  /* 0x000000fa00007348 */ /* 0x000fe80003800000 */
[----:B------:R0:W1:Y:S04]  /*f8b0*/  SHFL.IDX PT, R142, R140, R142, R19 ;  /* 0x0000008e8c8e7389 */ /* 0x00006800000e0013 */
[----:B0-----:R-:W0:Y:S01]  /*f8c0*/  S2R R19, SR_TID.X ;  /* 0x0000000000137919 */ /* 0x001e220000002100 */
[----:B------:R-:W-:Y:S01]  /*f8d0*/  MOV R140, R141 ;  /* 0x0000008d008c7202 */ /* 0x000fe20000000f00 */
[----:B------:R-:W-:-:S06]  /*f8e0*/  HFMA2.MMA R141, -RZ, RZ, 0, 0 ;  /* 0x00000000ff8d7435 */ /* 0x000fcc00000001ff */
[----:B------:R-:W-:Y:S05]  /*f8f0*/  RET.REL.NODEC R140 `(_Z25selective_scan_bwd_kernelI32Selective_Scan_bwd_kernel_traitsILi128ELi16ELb1ELb0ELb1ELb1ELb0EfN3c107complexIfEEEEv12SSMParamsBwd) ;  /* 0xffff07008c007950 */ /* 0x000fea0003c3ffff */
        .weak           $__internal_68_$__cuda_sm70_shflsync_up
        .type           $__internal_68_$__cuda_sm70_shflsync_up,@function
        .size           $__internal_68_$__cuda_sm70_shflsync_up,(.L_x_14503 - $__internal_68_$__cuda_sm70_shflsync_up)
$__internal_68_$__cuda_sm70_shflsync_up:
[----:B------:R-:W-:Y:S01]  /*f900*/  MOV R137, 0x0 ;  /* 0x0000000000897802 */ /* 0x000fe20000000f00 */
[----:B------:R-:W-:Y:S04]  /*f910*/  WARPSYNC R139 ;  /* 0x0000008b00007348 */ /* 0x000fe80003800000 */
[----:B------:R0:W1:Y:S01]  /*f920*/  SHFL.UP PT, R139, R142, R141, R140 ;  /* 0x0400008d8e8b7389 */ /* 0x00006200000e008c */
[----:B------:R-:W-:Y:S05]  /*f930*/  RET.REL.NODEC R136 `(_Z25selective_scan_bwd_kernelI32Selective_Scan_bwd_kernel_traitsILi128ELi16ELb1ELb0ELb1ELb1ELb0EfN3c107complexIfEEEEv12SSMParamsBwd) ;  /* 0xffff06c088007950 */ /* 0x000fea0003c3ffff */
.L_x_2778:
        /* <DEDUP_REMOVED lines=12> */
.L_x_14503:


//--------------------- .text._Z25selective_scan_bwd_kernelI32Selective_Scan_bwd_kernel_traitsILi128ELi16ELb1ELb0ELb1ELb1ELb1EfN3c107complexIfEEEEv12SSMParamsBwd --------------------------
	.section	.text._Z25selective_scan_bwd_kernelI32Selective_Scan_bwd_kernel_traitsILi128ELi16ELb1ELb0ELb1ELb1ELb1EfN3c107complexIfEEEEv12SSMParamsBwd,"ax",@progbits
	.sectioninfo	@"SHI_REGISTERS=255"
	.align	128
        .global         _Z25selective_scan_bwd_kernelI32Selective_Scan_bwd_kernel_traitsILi128ELi16ELb1ELb0ELb1ELb1ELb1EfN3c107complexIfEEEEv12SSMParamsBwd
        .type           _Z25selective_scan_bwd_kernelI32Selective_Scan_bwd_kernel_traitsILi128ELi16ELb1ELb0ELb1ELb1ELb1EfN3c107complexIfEEEEv12SSMParamsBwd,@function
        .size           _Z25selective_scan_bwd_kernelI32Selective_Scan_bwd_kernel_traitsILi128ELi16ELb1ELb0ELb1ELb1ELb1EfN3c107complexIfEEEEv12SSMParamsBwd,(.L_x_14506 - _Z25selective_scan_bwd_kernelI32Selective_Scan_bwd_kernel_traitsILi128ELi16ELb1ELb0ELb1ELb1ELb1EfN3c107complexIfEEEEv12SSMParamsBwd)
        .other          _Z25selective_scan_bwd_kernelI32Selective_Scan_bwd_kernel_traitsILi128ELi16ELb1ELb0ELb1ELb1ELb1EfN3c107complexIfEEEEv12SSMParamsBwd,@"STO_CUDA_ENTRY STV_DEFAULT"
_Z25selective_scan_bwd_kernelI32Selective_Scan_bwd_kernel_traitsILi128ELi16ELb1ELb0ELb1ELb1ELb1EfN3c107complexIfEEEEv12SSMParamsBwd:
.text._Z25selective_scan_bwd_kernelI32Selective_Scan_bwd_kernel_traitsILi128ELi16ELb1ELb0ELb1ELb1ELb1EfN3c107complexIfEEEEv12SSMParamsBwd:
        /* <DEDUP_REMOVED lines=49> */
[----:B------:R-:W-:Y:S02]  /*0310*/  UIADD3 UR13, UR13, UR4, URZ ;  /* 0x000000040d0d7290 */ /* 0x000fe4000fffe03f */
[----:B------:R-:W-:Y:S01]  /*0320*/  UISETP.NE.AND.EX UP1, UPT, URZ, UR7, UPT, UP1 ;  /* 0x000000073f00728c */ /* 0x000fe2000bf25310 */
[----:B0-----:R-:W2:Y:S01]  /*0330*/  MUFU.RCP R0, R0 ;  /* 0x0000000000007308 */ /* 0x001ea20000001000 */
[----:B------:R-:W-:Y:S02]  /*0340*/  UMOV UR4, URZ ;  /* 0x0000003f00047c82 */ /* 0x000fe40008000000 */
[----:B------:R-:W-:Y:S02]  /*0350*/  UISETP.NE.AND.EX UP2, UPT, URZ, UR27, UPT, UP2 ;  /* 0x0000001b3f00728c */ /* 0x000fe4000bf45320 */
[----:B------:R-:W-:-:S02]  /*0360*/  UIMAD UR22, UR38, UR8, URZ ;  /* 0x00000008261672a4 */ /* 0x000fc4000f8e023f */
        /* <DEDUP_REMOVED lines=20> */
[----:B------:R-:W-:Y:S02]  /*04b0*/  UIADD3 UR15, UR15, UR24, URZ ;  /* 0x000000180f0f7290 */ /* 0x000fe4000fffe03f */
[----:B------:R-:W-:Y:S02]  /*04c0*/  UIMAD UR19, UR20, UR27, UR19 ;  /* 0x0000001b141372a4 */ /* 0x000fe4000f8e0213 */
[----:B------:R-:W-:Y:S02]  /*04d0*/  UIMAD.WIDE.U32 UR12, UR20, UR26, UR12 ;  /* 0x0000001a140c72a5 */ /* 0x000fe4000f8e000c */
[----:B------:R-:W-:-:S02]  /*04e0*/  ULDC UR33, c[0x0][0x178] ;  /* 0x00005e0000217ab9 */ /* 0x000fc40000000800 */
[----:B------:R-:W-:Y:S02]  /*04f0*/  ULDC.64 UR26, c[0x0][0x1e8] ;  /* 0x00007a00001a7ab9 */ /* 0x000fe40000000a00 */
[----:B------:R-:W-:Y:S02]  /*0500*/  UIMAD UR24, UR21, UR26, URZ ;  /* 0x0000001a151872a4 */ /* 0x000fe4000f8e023f */
[----:B------:R-:W-:Y:S02]  /*0510*/  UIMAD.WIDE.U32 UR14, UR20, UR26, UR14 ;  /* 0x0000001a140e72a5 */ /* 0x000fe4000f8e000e */
[----:B------:R-:W-:Y:S02]  /*0520*/  ULEA UR26, UR29, 0xfffff800, 0xb ;  /* 0xfffff8001d1a7891 */ /* 0x000fe4000f8e583f */
[----:B------:R-:W-:Y:S02]  /*0530*/  UIMAD UR28, UR20, UR27, UR24 ;  /* 0x0000001b141c72a4 */ /* 0x000fe4000f8e0218 */
[----:B------:R-:W-:-:S02]  /*0540*/  USHF.R.S32.HI UR27, URZ, 0x1f, UR26 ;  /* 0x0000001f3f1b7899 */ /* 0x000fc4000801141a */
[----:B------:R-:W-:Y:S02]  /*0550*/  UIADD3 UR24, UP2, UR26, UR12, URZ ;  /* 0x0000000c1a187290 */ /* 0x000fe4000ff5e03f */
[----:B------:R-:W-:Y:S02]  /*0560*/  UIADD3 UR11, UR11, UR18, URZ ;  /* 0x000000120b0b7290 */ /* 0x000fe4000fffe03f */
[----:B0-----:R-:W-:Y:S02]  /*0570*/  UIADD3 UR25, URZ, -UR5, URZ ;  /* 0x800000053f197290 */ /* 0x001fe4000fffe03f */
[----:B------:R-:W-:Y:S02]  /*0580*/  UIADD3.X UR19, UR27, UR13, UR19, UP2, !UPT ;  /* 0x0000000d1b137290 */ /* 0x000fe400097fe413 */
[----:B------:R-:W-:Y:S02]  /*0590*/  UIMAD UR25, UR25, UR30, URZ ;  /* 0x0000001e191972a4 */ /* 0x000fe4000f8e023f */
[----:B------:R-:W-:-:S02]  /*05a0*/  ULDC.64 UR12, c[0x0][0x248] ;  /* 0x00009200000c7ab9 */ /* 0x000fc40000000a00 */
[----:B------:R-:W-:Y:S02]  /*05b0*/  UIMAD.WIDE.U32 UR4, UR5, UR25, UR4 ;  /* 0x00000019050472a5 */ /* 0x000fe4000f8e0004 */
[----:B------:R-:W-:Y:S02]  /*05c0*/  ULDC UR18, c[0x0][0x164] ;  /* 0x0000590000127ab9 */ /* 0x000fe40000000800 */
[----:B--2---:R-:W-:-:S07]  /*05d0*/  UIMAD.WIDE.U32 UR4, UR5, UR23, URZ ;  /* 0x00000017050472a5 */ /* 0x004fce000f8e003f */
[----:B------:R-:W-:Y:S02]  /*05e0*/  UMOV UR25, UR5 ;  /* 0x0000000500197c82 */ /* 0x000fe40008000000 */
[----:B------:R-:W-:Y:S02]  /*05f0*/  UIADD3 UR4, -UR25, URZ, URZ ;  /* 0x0000003f19047290 */ /* 0x000fe4000fffe13f */
[----:B------:R-:W-:Y:S02]  /*0600*/  UIADD3 UR5, UR17, UR22, URZ ;  /* 0x0000001611057290 */ /* 0x000fe4000fffe03f */
[----:B------:R-:W-:Y:S02]  /*0610*/  UIMAD UR17, UR30, UR4, UR23 ;  /* 0x000000041e1172a4 */ /* 0x000fe4000f8e0217 */
[----:B------:R-:W-:Y:S02]  /*0620*/  UIMAD UR4, UR21, UR36, URZ ;  /* 0x00000024150472a4 */ /* 0x000fe4000f8e023f */
[----:B------:R-:W-:-:S02]  /*0630*/  UISETP.GT.U32.AND UP1, UPT, UR30, UR17, UPT ;  /* 0x000000111e00728c */ /* 0x000fc4000bf24070 */
[----:B------:R-:W-:-:S03]  /*0640*/  UIMAD UR32, UR20, UR37, UR4 ;  /* 0x00000025142072a4 */ /* 0x000fc6000f8e0204 */
[----:B------:R-:W-:Y:S02]  /*0650*/  UMOV UR4, UR16 ;  /* 0x0000001000047c82 */ /* 0x000fe40008000000 */
[----:B------:R-:W-:Y:S02]  /*0660*/  UIMAD.WIDE.U32 UR4, UR20, UR36, UR4 ;  /* 0x00000024140472a5 */ /* 0x000fe4000f8e0004 */
[----:B------:R-:W-:Y:S02]  /*0670*/  ULOP3.LUT UR16, UR20, UR33, URZ, 0x3c, !UPT ;  /* 0x0000002114107292 */ /* 0x000fe4000f8e3c3f */
[----:B------:R-:W-:Y:S02]  /*0680*/  @!UP1 UIADD3 UR17, UR17, -UR30, URZ ;  /* 0x8000001e11119290 */ /* 0x000fe4000fffe03f */
[----:B------:R-:W-:Y:S02]  /*0690*/  ULDC.64 UR36, c[0x0][0x240] ;  /* 0x0000900000247ab9 */ /* 0x000fe40000000a00 */
[----:B------:R-:W-:-:S02]  /*06a0*/  UISETP.GE.U32.AND UP2, UPT, UR17, UR30, UPT ;  /* 0x0000001e1100728c */ /* 0x000fc4000bf46070 */
[----:B------:R-:W-:Y:S02]  /*06b0*/  ULEA UR23, UP3, UR24, UR36, 0x2 ;  /* 0x0000002418177291 */ /* 0x000fe4000f86103f */
[----:B------:R-:W-:Y:S02]  /*06c0*/  @!UP1 UIADD3 UR25, UR25, 0x1, URZ ;  /* 0x0000000119199890 */ /* 0x000fe4000fffe03f */
[----:B------:R-:W-:Y:S02]  /*06d0*/  ULEA.HI.X UR24, UR24, UR37, UR19, 0x2, UP3 ;  /* 0x0000002518187291 */ /* 0x000fe400098f1413 */
[----:B------:R-:W-:Y:S02]  /*06e0*/  UISETP.GE.AND UP3, UPT, UR16, URZ, UPT ;  /* 0x0000003f1000728c */ /* 0x000fe4000bf66270 */
[----:B------:R-:W-:Y:S02]  /*06f0*/  UISETP.NE.AND UP1, UPT, URZ, UR33, UPT ;  /* 0x000000213f00728c */ /* 0x000fe4000bf25270 */
[----:B------:R-:W-:-:S02]  /*0700*/  @UP2 UIADD3 UR25, UR25, 0x1, URZ ;  /* 0x0000000119192890 */ /* 0x000fc4000fffe03f */
[----:B------:R-:W-:Y:S02]  /*0710*/  UIADD3 UR17, UP4, UR26, UR14, URZ ;  /* 0x0000000e1a117290 */ /* 0x000fe4000ff9e03f */
[----:B------:R-:W-:Y:S02]  /*0720*/  UIADD3 UR26, UP2, UR26, UR4, URZ ;  /* 0x000000041a1a7290 */ /* 0x000fe4000ff5e03f */
[----:B------:R-:W-:Y:S02]  /*0730*/  UIADD3.X UR14, UR27, UR15, UR28, UP4, !UPT ;  /* 0x0000000f1b0e7290 */ /* 0x000fe4000a7fe41c */
[----:B------:R-:W-:Y:S02]  /*0740*/  UMOV UR22, UR25 ;  /* 0x0000001900167c82 */ /* 0x000fe40008000000 */
[----:B------:R-:W-:Y:S02]  /*0750*/  ULEA UR16, UP4, UR17, UR12, 0x2 ;  /* 0x0000000c11107291 */ /* 0x000fe4000f88103f */
[----:B------:R-:W-:-:S02]  /*0760*/  @!UP3 UIADD3 UR22, -UR22, URZ, URZ ;  /* 0x0000003f1616b290 */ /* 0x000fc4000fffe13f */
[----:B------:R-:W-:Y:S02]  /*0770*/  @!UP1 ULOP3.LUT UR22, URZ, UR33, URZ, 0x33, !UPT ;  /* 0x000000213f169292 */ /* 0x000fe4000f8e333f */
        /* <DEDUP_REMOVED lines=45> */
.L_x_2915:
        /* <DEDUP_REMOVED lines=12> */
[----:B------:R-:W-:-:S04]  /*0b10*/  HFMA2.MMA R7, -RZ, RZ, 0, 9.5367431640625e-07 ;  /* 0x00000010ff077435 */ /* 0x000fc800000001ff */
[----:B------:R-:W-:-:S06]  /*0b20*/  IMAD R89, R250, 0x3, R248 ;  /* 0x00000003fa597824 */ /* 0x000fcc00078e02f8 */
[----:B------:R-:W-:Y:S01]  /*0b30*/  IMAD.WIDE R6, R0, R7, UR16 ;  /* 0x0000001000067e25 */ /* 0x000fe2000f8e0207 */
[----:B---3--:R-:W-:Y:S04]  /*0b40*/  STS.128 [R248.X16], R8 ;  /* 0x00000008f8007388 */ /* 0x008fe8000000cc00 */
        /* <DEDUP_REMOVED lines=9> */
[----:B-1----:R-:W3:Y:S04]  /*0be0*/  LDG.E.128 R16, [R6.64] ;  /* 0x0000002206107981 */ /* 0x002ee8000c1e1d00 */
[----:B--2---:R-:W2:Y:S04]  /*0bf0*/  LDG.E.128 R20, [R6.64+0x200] ;  /* 0x0002002206147981 */ /* 0x004ea8000c1e1d00 */
[----:B------:R-:W4:Y:S04]  /*0c00*/  LDG.E.128 R24, [R6.64+0x400] ;  /* 0x0004002206187981 */ /* 0x000f28000c1e1d00 */
[----:B------:R-:W5:Y:S01]  /*0c10*/  LDG.E.128 R28, [R6.64+0x600] ;  /* 0x00060022061c7981 */ /* 0x000f62000c1e1d00 */
[----:B------:R-:W-:-:S02]  /*0c20*/  MOV R12, UR25 ;  /* 0x00000019000c7c02 */ /* 0x000fc40008000f00 */
[----:B------:R-:W-:-:S05]  /*0c30*/  MOV R13, UR26 ;  /* 0x0000001a000d7c02 */ /* 0x000fca0008000f00 */
[----:B------:R-:W-:Y:S01]  /*0c40*/  IMAD.WIDE R12, R0, 0x10, R12 ;  /* 0x00000010000c7825 */ /* 0x000fe200078e020c */
[----:B---3--:R1:W-:Y:S04]  /*0c50*/  STS.128 [R248.X16], R16 ;  /* 0x00000010f8007388 */ /* 0x0083e8000000cc00 */
[----:B--2---:R2:W-:Y:S04]  /*0c60*/  STS.128 [R248.X16+0x200], R20 ;  /* 0x00020014f8007388 */ /* 0x0045e8000000cc00 */
[----:B----4-:R3:W-:Y:S04]  /*0c70*/  STS.128 [R248.X16+0x400], R24 ;  /* 0x00040018f8007388 */ /* 0x0107e8000000cc00 */
[----:B-----5:R4:W-:Y:S01]  /*0c80*/  STS.128 [R248.X16+0x600], R28 ;  /* 0x0006001cf8007388 */ /* 0x0209e2000000cc00 */
[----:B------:R-:W-:-:S06]  /*0c90*/  NOP ;  /* 0x0000000000007918 */ /* 0x000fcc0000000000 */
[----:B------:R-:W-:Y:S04]  /*0ca0*/  LDS.128 R160, [R89.X16+0x10] ;  /* 0x0000100059a07984 */ /* 0x000fe8000000cc00 */
[----:B------:R-:W-:Y:S04]  /*0cb0*/  LDS.128 R8, [R89.X16+0x20] ;  /* 0x0000200059087984 */ /* 0x000fe8000000cc00 */
[----:B------:R-:W-:Y:S04]  /*0cc0*/  LDS.128 R4, [R89.X16+0x30] ;  /* 0x0000300059047984 */ /* 0x000fe8000000cc00 */
[----:B------:R-:W4:Y:S04]  /*0cd0*/  LDS.128 R32, [R89.X16] ;  /* 0x0000000059207984 */ /* 0x000f28000000cc00 */
[----:B------:R-:W-:Y:S06]  /*0ce0*/  BAR.SYNC.DEFER_BLOCKING 0x0 ;  /* 0x0000000000007b1d */ /* 0x000fec0000010000 */
[----:B-1----:R-:W5:Y:S04]  /*0cf0*/  LDG.E.128 R16, [R12.64] ;  /* 0x000000220c107981 */ /* 0x002f68000c1e1d00 */
[----:B--2---:R-:W2:Y:S04]  /*0d00*/  LDG.E.128 R20, [R12.64+0x200] ;  /* 0x000200220c147981 */ /* 0x004ea8000c1e1d00 */
[----:B---3--:R-:W3:Y:S04]  /*0d10*/  LDG.E.128 R24, [R12.64+0x400] ;  /* 0x000400220c187981 */ /* 0x008ee8000c1e1d00 */
[----:B----4-:R-:W4:Y:S01]  /*0d20*/  LDG.E.128 R28, [R12.64+0x600] ;  /* 0x000600220c1c7981 */ /* 0x010f22000c1e1d00 */
[----:B------:R-:W-:Y:S01]  /*0d30*/  FADD.FTZ R159, R32, UR5 ;  /* 0x00000005209f7e21 */ /* 0x000fe20008010000 */
[----:B------:R-:W-:Y:S01]  /*0d40*/  ULDC UR29, c[0x0][0x174] ;  /* 0x00005d00001d7ab9 */ /* 0x000fe20000000800 */
[----:B------:R-:W-:Y:S01]  /*0d50*/  FADD.FTZ R164, R162, UR5 ;  /* 0x00000005a2a47e21 */ /* 0x000fe20008010000 */
[----:B------:R-:W-:Y:S01]  /*0d60*/  UIADD3 UR29, -UR6, UR29, URZ ;  /* 0x0000001d061d7290 */ /* 0x000fe2000fffe13f */
[----:B------:R-:W-:Y:S01]  /*0d70*/  FADD.FTZ R166, R160, UR5 ;  /* 0x00000005a0a67e21 */ /* 0x000fe20008010000 */
[----:B------:R-:W-:Y:S01]  /*0d80*/  FSETP.GTU.FTZ.AND P4, PT, R159, 20, PT ;  /* 0x41a000009f00780b */ /* 0x000fe20003f9c000 */
[----:B------:R-:W-:Y:S01]  /*0d90*/  FADD.FTZ R165, R161, UR5 ;  /* 0x00000005a1a57e21 */ /* 0x000fe20008010000 */
[----:B------:R-:W-:Y:S01]  /*0da0*/  BSSY B0, `(.L_x_2780) ;  /* 0x0000030000007945 */ /* 0x000fe20003800000 */
[----:B------:R-:W-:Y:S01]  /*0db0*/  FADD.FTZ R163, R163, UR5 ;  /* 0x00000005a3a37e21 */ /* 0x000fe20008010000 */
[----:B------:R-:W-:Y:S01]  /*0dc0*/  FSETP.GTU.FTZ.AND P6, PT, R166, 20, PT ;  /* 0x41a00000a600780b */ /* 0x000fe20003fdc000 */
[----:B------:R-:W-:Y:S01]  /*0dd0*/  FADD.FTZ R162, R8, UR5 ;  /* 0x0000000508a27e21 */ /* 0x000fe20008010000 */
[----:B------:R-:W-:Y:S01]  /*0de0*/  FSETP.GTU.FTZ.AND P0, PT, R165, 20, PT ;  /* 0x41a00000a500780b */ /* 0x000fe20003f1c000 */
[----:B------:R-:W-:Y:S01]  /*0df0*/  FADD.FTZ R158, R33, UR5 ;  /* 0x00000005219e7e21 */ /* 0x000fe20008010000 */
[----:B------:R-:W-:Y:S01]  /*0e00*/  FSETP.GTU.FTZ.AND P1, PT, R164, 20, PT ;  /* 0x41a00000a400780b */ /* 0x000fe20003f3c000 */
[----:B------:R-:W-:Y:S01]  /*0e10*/  FADD.FTZ R157, R34, UR5 ;  /* 0x00000005229d7e21 */ /* 0x000fe20008010000 */
[----:B------:R-:W-:-:S02]  /*0e20*/  FSETP.GTU.FTZ.AND P2, PT, R163, 20, PT ;  /* 0x41a00000a300780b */ /* 0x000fc40003f5c000 */
[----:B------:R-:W-:Y:S02]  /*0e30*/  FSETP.GTU.FTZ.AND P3, PT, R162, 20, PT ;  /* 0x41a00000a200780b */ /* 0x000fe40003f7c000 */
[----:B------:R-:W-:Y:S01]  /*0e40*/  FSETP.GTU.FTZ.AND P5, PT, R158, 20, PT ;  /* 0x41a000009e00780b */ /* 0x000fe20003fbc000 */
[----:B-----5:R1:W-:Y:S04]  /*0e50*/  STS.128 [R248.X16], R16 ;  /* 0x00000010f8007388 */ /* 0x0203e8000000cc00 */
[----:B--2---:R1:W-:Y:S04]  /*0e60*/  STS.128 [R248.X16+0x200], R20 ;  /* 0x00020014f8007388 */ /* 0x0043e8000000cc00 */
[----:B---3--:R1:W-:Y:S04]  /*0e70*/  STS.128 [R248.X16+0x400], R24 ;  /* 0x00040018f8007388 */ /* 0x0083e8000000cc00 */
[----:B----4-:R1:W-:Y:S01]  /*0e80*/  STS.128 [R248.X16+0x600], R28 ;  /* 0x0006001cf8007388 */ /* 0x0103e2000000cc00 */
[----:B------:R-:W-:-:S06]  /*0e90*/  NOP ;  /* 0x0000000000007918 */ /* 0x000fcc0000000000 */
[----:B------:R-:W-:Y:S05]  /*0ea0*/  @P4 BRA `(.L_x_2781) ;  /* 0x000001f000004947 */ /* 0x000fea0003800000 */
[----:B------:R-:W-:Y:S01]  /*0eb0*/  FMUL.FTZ R159, R159, 1.4426950216293334961 ;  /* 0x3fb8aa3b9f9f7820 */ /* 0x000fe20000410000 */
[----:B------:R-:W-:Y:S02]  /*0ec0*/  MOV R13, 0x3e800000 ;  /* 0x3e800000000d7802 */ /* 0x000fe40000000f00 */
[----:B------:R-:W-:Y:S01]  /*0ed0*/  MOV R15, 0x3d39bf78 ;  /* 0x3d39bf78000f7802 */ /* 0x000fe20000000f00 */
[----:B-1----:R-:W1:Y:S02]  /*0ee0*/  MUFU.EX2 R17, R159 ;  /* 0x0000009f00117308 */ /* 0x002e640000000800 */
        /* <DEDUP_REMOVED lines=27> */
.L_x_2781:
[----:B------:R-:W-:Y:S05]  /*10a0*/  BSYNC B0 ;  /* 0x0000000000007941 */ /* 0x000fea0003800000 */
.L_x_2780:
[----:B------:R-:W-:Y:S01]  /*10b0*/  BSSY B0, `(.L_x_2782) ;  /* 0x0000023000007945 */ /* 0x000fe20003800000 */
[----:B------:R-:W-:Y:S01]  /*10c0*/  FSETP.GTU.FTZ.AND P4, PT, R157, 20, PT ;  /* 0x41a000009d00780b */ /* 0x000fe20003f9c000 */
[----:B------:R-:W-:Y:S01]  /*10d0*/  FADD.FTZ R156, R35, UR5 ;  /* 0x00000005239c7e21 */ /* 0x000fe20008010000 */
[----:B------:R-:W-:Y:S06]  /*10e0*/  @P5 BRA `(.L_x_2783) ;  /* 0x000001f000005947 */ /* 0x000fec0003800000 */
[----:B------:R-:W-:Y:S01]  /*10f0*/  FMUL.FTZ R158, R158, 1.4426950216293334961 ;  /* 0x3fb8aa3b9e9e7820 */ /* 0x000fe20000410000 */
[----:B------:R-:W-:Y:S01]  /*1100*/  HFMA2.MMA R13, -RZ, RZ, 1.625, 0 ;  /* 0x3e800000ff0d7435 */ /* 0x000fe200000001ff */
[----:B-1----:R-:W-:Y:S02]  /*1110*/  MOV R17, 0x3d39bf78 ;  /* 0x3d39bf7800117802 */ /* 0x002fe40000000f00 */
        /* <DEDUP_REMOVED lines=28> */
.L_x_2783:
[----:B------:R-:W-:Y:S05]  /*12e0*/  BSYNC B0 ;  /* 0x0000000000007941 */ /* 0x000fea0003800000 */
.L_x_2782:
[----:B------:R-:W-:Y:S01]  /*12f0*/  BSSY B0, `(.L_x_2784) ;  /* 0x0000023000007945 */ /* 0x000fe20003800000 */
[----:B------:R-:W-:Y:S01]  /*1300*/  FSETP.GTU.FTZ.AND P5, PT, R156, 20, PT ;  /* 0x41a000009c00780b */ /* 0x000fe20003fbc000 */
[----:B------:R-:W-:Y:S01]  /*1310*/  FADD.FTZ R155, R9, UR5 ;  /* 0x00000005099b7e21 */ /* 0x000fe20008010000 */
[----:B------:R-:W-:Y:S06]  /*1320*/  @P4 BRA `(.L_x_2785) ;  /* 0x000001f000004947 */ /* 0x000fec0003800000 */
        /* <DEDUP_REMOVED lines=31> */
.L_x_2785:
[----:B------:R-:W-:Y:S05]  /*1520*/  BSYNC B0 ;  /* 0x0000000000007941 */ /* 0x000fea0003800000 */
.L_x_2784:
        /* <DEDUP_REMOVED lines=35> */
.L_x_2787:
[----:B------:R-:W-:Y:S05]  /*1760*/  BSYNC B0 ;  /* 0x0000000000007941 */ /* 0x000fea0003800000 */
.L_x_2786:
        /* <DEDUP_REMOVED lines=35> */
.L_x_2789:
[----:B------:R-:W-:Y:S05]  /*19a0*/  BSYNC B0 ;  /* 0x0000000000007941 */ /* 0x000fea0003800000 */
.L_x_2788:
        /* <DEDUP_REMOVED lines=35> */
.L_x_2791:
[----:B------:R-:W-:Y:S05]  /*1be0*/  BSYNC B0 ;  /* 0x0000000000007941 */ /* 0x000fea0003800000 */
.L_x_2790:
        /* <DEDUP_REMOVED lines=35> */
.L_x_2793:
[----:B------:R-:W-:Y:S05]  /*1e20*/  BSYNC B0 ;  /* 0x0000000000007941 */ /* 0x000fea0003800000 */
.L_x_2792:
        /* <DEDUP_REMOVED lines=35> */
.L_x_2795:
[----:B------:R-:W-:Y:S05]  /*2060*/  BSYNC B0 ;  /* 0x0000000000007941 */ /* 0x000fea0003800000 */
.L_x_2794:
        /* <DEDUP_REMOVED lines=35> */
.L_x_2797:
[----:B------:R-:W-:Y:S05]  /*22a0*/  BSYNC B0 ;  /* 0x0000000000007941 */ /* 0x000fea0003800000 */
.L_x_2796:
[----:B------:R-:W-:Y:S01]  /*22b0*/  BSSY B0, `(.L_x_2798) ;  /* 0x0000022000007945 */ /* 0x000fe20003800000 */
[----:B------:R-:W-:Y:S01]  /*22c0*/  FSETP.GTU.FTZ.AND P3, PT, R149, 20, PT ;  /* 0x41a000009500780b */ /* 0x000fe20003f7c000 */
[----:B------:R-:W-:Y:S07]  /*22d0*/  @P4 BRA `(.L_x_2799) ;  /* 0x000001f000004947 */ /* 0x000fee0003800000 */
        /* <DEDUP_REMOVED lines=31> */
.L_x_2799:
[----:B------:R-:W-:Y:S05]  /*24d0*/  BSYNC B0 ;  /* 0x0000000000007941 */ /* 0x000fea0003800000 */
.L_x_2798:
[----:B------:R-:W-:Y:S01]  /*24e0*/  BSSY B0, `(.L_x_2800) ;  /* 0x0000021000007945 */ /* 0x000fe20003800000 */
        /* <DEDUP_REMOVED lines=32> */
.L_x_2801:
[----:B------:R-:W-:Y:S05]  /*26f0*/  BSYNC B0 ;  /* 0x0000000000007941 */ /* 0x000fea0003800000 */
.L_x_2800:
        /* <DEDUP_REMOVED lines=33> */
.L_x_2803:
[----:B------:R-:W-:Y:S05]  /*2910*/  BSYNC B0 ;  /* 0x0000000000007941 */ /* 0x000fea0003800000 */
.L_x_2802:
        /* <DEDUP_REMOVED lines=33> */
.L_x_2805:
[----:B------:R-:W-:Y:S05]  /*2b30*/  BSYNC B0 ;  /* 0x0000000000007941 */ /* 0x000fea0003800000 */
.L_x_2804:
        /* <DEDUP_REMOVED lines=33> */
.L_x_2807:
[----:B------:R-:W-:Y:S05]  /*2d50*/  BSYNC B0 ;  /* 0x0000000000007941 */ /* 0x000fea0003800000 */
.L_x_2806:
        /* <DEDUP_REMOVED lines=33> */
.L_x_2809:
[----:B------:R-:W-:Y:S05]  /*2f70*/  BSYNC B0 ;  /* 0x0000000000007941 */ /* 0x000fea0003800000 */
.L_x_2808:
        /* <DEDUP_REMOVED lines=33> */
.L_x_2811:
[----:B------:R-:W-:Y:S05]  /*3190*/  BSYNC B0 ;  /* 0x0000000000007941 */ /* 0x000fea0003800000 */
.L_x_2810:
[----:B------:R-:W-:Y:S01]  /*31a0*/  ULEA UR18, UR29, 0xfffff800, 0xb ;  /* 0xfffff8001d127891 */ /* 0x000fe2000f8e583f */
[----:B------:R-:W-:Y:S01]  /*31b0*/  LDS.128 R240, [R89.X16+0x10] ;  /* 0x0000100059f07984 */ /* 0x000fe2000000cc00 */
[----:B------:R-:W-:Y:S02]  /*31c0*/  ULDC.64 UR8, c[0x0][0x1f0] ;  /* 0x00007c0000087ab9 */ /* 0x000fe40000000a00 */
[----:B------:R-:W-:Y:S01]  /*31d0*/  UIMAD UR7, UR38, UR8, URZ ;  /* 0x00000008260772a4 */ /* 0x000fe2000f8e023f */
[----:B-1----:R-:W-:Y:S01]  /*31e0*/  LDS.128 R28, [R89.X16+0x20] ;  /* 0x00002000591c7984 */ /* 0x002fe2000000cc00 */
[----:B------:R-:W-:Y:S02]  /*31f0*/  USHF.R.S32.HI UR19, URZ, 0x1f, UR18 ;  /* 0x0000001f3f137899 */ /* 0x000fe40008011412 */
[----:B------:R-:W-:Y:S01]  /*3200*/  UIMAD UR7, UR31, UR9, UR7 ;  /* 0x000000091f0772a4 */ /* 0x000fe2000f8e0207 */
[----:B------:R-:W-:Y:S01]  /*3210*/  LDS.128 R4, [R89.X16+0x30] ;  /* 0x0000300059047984 */ /* 0x000fe2000000cc00 */
[----:B------:R-:W-:-:S02]  /*3220*/  UIMAD.WIDE.U32 UR8, UR31, UR8, UR18 ;  /* 0x000000081f0872a5 */ /* 0x000fc4000f8e0012 */
[----:B------:R-:W-:Y:S01]  /*3230*/  ULDC.64 UR32, c[0x0][0x1f8] ;  /* 0x00007e0000207ab9 */ /* 0x000fe20000000a00 */
[----:B------:R-:W-:Y:S01]  /*3240*/  LDS.128 R244, [R89.X16] ;  /* 0x0000000059f47984 */ /* 0x000fe2000000cc00 */
        /* <DEDUP_REMOVED lines=8> */
[----:B------:R-:W-:Y:S01]  /*32d0*/  MOV R8, UR7 ;  /* 0x0000000700087c02 */ /* 0x000fe20008000f00 */
[----:B------:R-:W-:-:S03]  /*32e0*/  ULDC.64 UR32, c[0x0][0x208] ;  /* 0x0000820000207ab9 */ /* 0x000fc60000000a00 */
[----:B------:R-:W-:Y:S01]  /*32f0*/  MOV R9, UR8 ;  /* 0x0000000800097c02 */ /* 0x000fe20008000f00 */
[----:B------:R-:W-:-:S04]  /*3300*/  ULDC.64 UR8, c[0x0][0x200] ;  /* 0x0000800000087ab9 */ /* 0x000fc80000000a00 */
[----:B------:R-:W-:Y:S01]  /*3310*/  IMAD.WIDE R8, R0, 0x10, R8 ;  /* 0x0000001000087825 */ /* 0x000fe200078e0208 */
[----:B------:R-:W-:Y:S06]  /*3320*/  BAR.SYNC.DEFER_BLOCKING 0x0 ;  /* 0x0000000000007b1d */ /* 0x000fec0000010000 */
[----:B------:R1:W2:Y:S04]  /*3330*/  LDG.E.128 R12, [R8.64] ;  /* 0x00000022080c7981 */ /* 0x0002a8000c1e1d00 */
[----:B------:R1:W3:Y:S04]  /*3340*/  LDG.E.128 R32, [R8.64+0x200] ;  /* 0x0002002208207981 */ /* 0x0002e8000c1e1d00 */
[----:B------:R1:W4:Y:S04]  /*3350*/  LDG.E.128 R36, [R8.64+0x400] ;  /* 0x0004002208247981 */ /* 0x000328000c1e1d00 */
[----:B------:R1:W5:Y:S01]  /*3360*/  LDG.E.128 R56, [R8.64+0x600] ;  /* 0x0006002208387981 */ /* 0x000362000c1e1d00 */
        /* <DEDUP_REMOVED lines=16> */
[----:B--2---:R1:W-:Y:S04]  /*3470*/  STS.128 [R248.X16], R12 ;  /* 0x0000000cf8007388 */ /* 0x0043e8000000cc00 */
[----:B---3--:R2:W-:Y:S04]  /*3480*/  STS.128 [R248.X16+0x200], R32 ;  /* 0x00020020f8007388 */ /* 0x0085e8000000cc00 */
[----:B----4-:R3:W-:Y:S04]  /*3490*/  STS.128 [R248.X16+0x400], R36 ;  /* 0x00040024f8007388 */ /* 0x0107e8000000cc00 */
[----:B-----5:R4:W-:Y:S01]  /*34a0*/  STS.128 [R248.X16+0x600], R56 ;  /* 0x00060038f8007388 */ /* 0x0209e2000000cc00 */
[----:B------:R-:W-:-:S06]  /*34b0*/  NOP ;  /* 0x0000000000007918 */ /* 0x000fcc0000000000 */
[----:B------:R-:W2:Y:S04]  /*34c0*/  LDS.128 R20, [R89.X16] ;  /* 0x0000000059147984 */ /* 0x000ea8000000cc00 */
[----:B------:R-:W0:Y:S04]  /*34d0*/  LDS.128 R16, [R89.X16+0x10] ;  /* 0x0000100059107984 */ /* 0x000e28000000cc00 */
[----:B------:R-:W0:Y:S04]  /*34e0*/  LDS.128 R64, [R89.X16+0x20] ;  /* 0x0000200059407984 */ /* 0x000e28000000cc00 */
[----:B------:R-:W0:Y:S04]  /*34f0*/  LDS.128 R24, [R89.X16+0x30] ;  /* 0x0000300059187984 */ /* 0x000e28000000cc00 */
[----:B------:R-:W-:Y:S06]  /*3500*/  BAR.SYNC.DEFER_BLOCKING 0x0 ;  /* 0x0000000000007b1d */ /* 0x000fec0000010000 */
[----:B-1----:R0:W5:Y:S04]  /*3510*/  LDG.E.128 R12, [R8.64] ;  /* 0x00000022080c7981 */ /* 0x002168000c1e1d00 */
[----:B--2---:R0:W2:Y:S04]  /*3520*/  LDG.E.128 R32, [R8.64+0x200] ;  /* 0x0002002208207981 */ /* 0x0040a8000c1e1d00 */
[----:B---3--:R0:W3:Y:S04]  /*3530*/  LDG.E.128 R36, [R8.64+0x400] ;  /* 0x0004002208247981 */ /* 0x0080e8000c1e1d00 */
[----:B----4-:R0:W4:Y:S01]  /*3540*/  LDG.E.128 R56, [R8.64+0x600] ;  /* 0x0006002208387981 */ /* 0x010122000c1e1d00 */
[----:B------:R-:W-:-:S02]  /*3550*/  FMUL.FTZ R10, R21, -1.4426950216293334961 ;  /* 0xbfb8aa3b150a7820 */ /* 0x000fc40000410000 */
[----:B------:R-:W-:Y:S02]  /*3560*/  FMUL.FTZ R11, R22, -1.4426950216293334961 ;  /* 0xbfb8aa3b160b7820 */ /* 0x000fe40000410000 */
[----:B------:R-:W-:Y:S02]  /*3570*/  FMUL.FTZ R2, R20, -1.4426950216293334961 ;  /* 0xbfb8aa3b14027820 */ /* 0x000fe40000410000 */
[----:B------:R-:W1:Y:S01]  /*3580*/  MUFU.EX2 R10, R10 ;  /* 0x0000000a000a7308 */ /* 0x000e620000000800 */
[----:B------:R-:W-:Y:S02]  /*3590*/  FMUL.FTZ R60, R23, -1.4426950216293334961 ;  /* 0xbfb8aa3b173c7820 */ /* 0x000fe40000410000 */
        /* <DEDUP_REMOVED lines=10> */
[----:B------:R-:W-:-:S05]  /*3640*/  FMUL.FTZ R74, R25, -1.4426950216293334961 ;  /* 0xbfb8aa3b194a7820 */ /* 0x000fca0000410000 */
[----:B------:R-:W1:Y:S01]  /*3650*/  MUFU.EX2 R2, R2 ;  /* 0x0000000200027308 */ /* 0x000e620000000800 */
[----:B0-----:R-:W-:-:S07]  /*3660*/  FADD.FTZ R11, R11, 1 ;  /* 0x3f8000000b0b7421 */ /* 0x001fce0000010000 */
[----:B------:R0:W1:Y:S08]  /*3670*/  MUFU.EX2 R62, R60 ;  /* 0x0000003c003e7308 */ /* 0x0000700000000800 */
[----:B------:R1:W1:Y:S01]  /*3680*/  MUFU.EX2 R71, R9 ;  /* 0x0000000900477308 */ /* 0x0002620000000800 */
[----:B0-----:R-:W-:Y:S02]  /*3690*/  FMUL.FTZ R60, R65, -1.4426950216293334961 ;  /* 0xbfb8aa3b413c7820 */ /* 0x001fe40000410000 */
[----:B-1----:R-:W-:-:S05]  /*36a0*/  FADD.FTZ R2, R2, 1 ;  /* 0x3f80000002027421 */ /* 0x002fca0000010000 */
[----:B------:R0:W1:Y:S01]  /*36b0*/  MUFU.EX2 R68, R61 ;  /* 0x0000003d00447308 */ /* 0x0000620000000800 */
[----:B------:R-:W-:Y:S02]  /*36c0*/  FMUL.FTZ R9, R24, -1.4426950216293334961 ;  /* 0xbfb8aa3b18097820 */ /* 0x000fe40000410000 */
[----:B------:R-:W-:-:S05]  /*36d0*/  FADD.FTZ R62, R62, 1 ;  /* 0x3f8000003e3e7421 */ /* 0x000fca0000010000 */
[----:B------:R-:W1:Y:S01]  /*36e0*/  MUFU.EX2 R72, R63 ;  /* 0x0000003f00487308 */ /* 0x000e620000000800 */
[----:B0-----:R-:W-:Y:S02]  /*36f0*/  FMUL.FTZ R61, R66, -1.4426950216293334961 ;  /* 0xbfb8aa3b423d7820 */ /* 0x001fe40000410000 */
[----:B------:R-:W-:-:S05]  /*3700*/  FADD.FTZ R71, R71, 1 ;  /* 0x3f80000047477421 */ /* 0x000fca0000010000 */
[----:B------:R-:W0:Y:S01]  /*3710*/  MUFU.EX2 R80, R60 ;  /* 0x0000003c00507308 */ /* 0x000e220000000800 */
[----:B-1----:R-:W-:-:S07]  /*3720*/  FADD.FTZ R68, R68, 1 ;  /* 0x3f80000044447421 */ /* 0x002fce0000010000 */
[----:B------:R1:W0:Y:S01]  /*3730*/  MUFU.EX2 R84, R70 ;  /* 0x0000004600547308 */ /* 0x0002220000000800 */
[----:B------:R-:W-:-:S07]  /*3740*/  FADD.FTZ R72, R72, 1 ;  /* 0x3f80000048487421 */ /* 0x000fce0000010000 */
[----:B------:R-:W0:Y:S01]  /*3750*/  MUFU.EX2 R85, R9 ;  /* 0x0000000900557308 */ /* 0x000e220000000800 */
[----:B-1----:R-:W-:Y:S02]  /*3760*/  FADD.FTZ R70, R8, 1 ;  /* 0x3f80000008467421 */ /* 0x002fe40000010000 */
[----:B0-----:R-:W-:-:S05]  /*3770*/  FADD.FTZ R80, R80, 1 ;  /* 0x3f80000050507421 */ /* 0x001fca0000010000 */
[----:B------:R-:W-:Y:S01]  /*3780*/  MUFU.RCP R60, R10 ;  /* 0x0000000a003c7308 */ /* 0x000fe20000001000 */
[----:B------:R-:W-:-:S07]  /*3790*/  FADD.FTZ R84, R84, 1 ;  /* 0x3f80000054547421 */ /* 0x000fce0000010000 */
[----:B------:R-:W0:Y:S01]  /*37a0*/  MUFU.RCP R63, R11 ;  /* 0x0000000b003f7308 */ /* 0x000e220000001000 */
[----:B------:R-:W-:-:S07]  /*37b0*/  FADD.FTZ R85, R85, 1 ;  /* 0x3f80000055557421 */ /* 0x000fce0000010000 */
[----:B------:R1:W-:Y:S08]  /*37c0*/  MUFU.EX2 R73, R69 ;  /* 0x0000004500497308 */ /* 0x0003f00000000800 */
[----:B------:R-:W0:Y:S01]  /*37d0*/  MUFU.EX2 R82, R61 ;  /* 0x0000003d00527308 */ /* 0x000e220000000800 */
[----:B-1----:R-:W-:Y:S02]  /*37e0*/  FMUL.FTZ R69, R26, -1.4426950216293334961 ;  /* 0xbfb8aa3b1a457820 */ /* 0x002fe40000410000 */
[----:B0-----:R-:W-:-:S05]  /*37f0*/  FMUL.FTZ R77, R22, R63 ;  /* 0x0000003f164d7220 */ /* 0x001fca0000410000 */
[----:B------:R0:W-:Y:S08]  /*3800*/  MUFU.RCP R61, R2 ;  /* 0x00000002003d7308 */ /* 0x0001f00000001000 */
[----:B------:R-:W-:Y:S01]  /*3810*/  MUFU.EX2 R87, R69 ;  /* 0x0000004500577308 */ /* 0x000fe20000000800 */
[----:B0-----:R-:W-:Y:S01]  /*3820*/  MOV R2, c[0x0][0x16c] ;  /* 0x00005b0000027a02 */ /* 0x001fe20000000f00 */
[----:B------:R-:W-:-:S03]  /*3830*/  FADD.FTZ R82, R82, 1 ;  /* 0x3f80000052527421 */ /* 0x000fc60000010000 */
[----:B------:R-:W-:Y:S01]  /*3840*/  ISETP.GE.AND P1, PT, R2, 0x1, PT ;  /* 0x000000010200780c */ /* 0x000fe20003f26270 */
[----:B------:R-:W-:Y:S02]  /*3850*/  FADD.FTZ R2, -R60, 1 ;  /* 0x3f8000003c027421 */ /* 0x000fe40000010100 */
[----:B------:R-:W0:Y:S08]  /*3860*/  MUFU.RCP R62, R62 ;  /* 0x0000003e003e7308 */ /* 0x000e300000001000 */
[----:B------:R-:W-:Y:S08]  /*3870*/  MUFU.RCP R69, R68 ;  /* 0x0000004400457308 */ /* 0x000ff00000001000 */
[----:B------:R-:W-:Y:S08]  /*3880*/  MUFU.RCP R70, R70 ;  /* 0x0000004600467308 */ /* 0x000ff00000001000 */
[----:B------:R-:W1:Y:S08]  /*3890*/  MUFU.RCP R71, R71 ;  /* 0x0000004700477308 */ /* 0x000e700000001000 */
[----:B------:R0:W1:Y:S08]  /*38a0*/  MUFU.RCP R68, R72 ;  /* 0x0000004800447308 */ /* 0x0000700000001000 */
[----:B------:R1:W-:Y:S01]  /*38b0*/  MUFU.EX2 R88, R75 ;  /* 0x0000004b00587308 */ /* 0x0003e20000000800 */
[----:B0-----:R-:W-:-:S02]  /*38c0*/  FMUL.FTZ R72, R23, R62 ;  /* 0x0000003e17487220 */ /* 0x001fc40000410000 */
[----:B-1----:R-:W-:-:S05]  /*38d0*/  FMUL.FTZ R79, R18, R71 ;  /* 0x00000047124f7220 */ /* 0x002fca0000410000 */
[----:B------:R0:W-:Y:S01]  /*38e0*/  MUFU.EX2 R86, R74 ;  /* 0x0000004a00567308 */ /* 0x0001e20000000800 */
[----:B------:R-:W-:Y:S02]  /*38f0*/  FMUL.FTZ R75, R16, R69 ;  /* 0x00000045104b7220 */ /* 0x000fe40000410000 */
[----:B------:R-:W-:-:S05]  /*3900*/  FMUL.FTZ R76, R19, R68 ;  /* 0x00000044134c7220 */ /* 0x000fca0000410000 */
[----:B------:R-:W-:Y:S01]  /*3910*/  MUFU.RCP R83, R82 ;  /* 0x0000005200537308 */ /* 0x000fe20000001000 */
[----:B0-----:R-:W-:Y:S01]  /*3920*/  FMUL.FTZ R74, R17, R70 ;  /* 0x00000046114a7220 */ /* 0x001fe20000410000 */
[----:B-----5:R-:W-:Y:S04]  /*3930*/  STS.128 [R248.X16], R12 ;  /* 0x0000000cf8007388 */ /* 0x020fe8000000cc00 */
[----:B--2---:R0:W-:Y:S02]  /*3940*/  STS.128 [R248.X16+0x200], R32 ;  /* 0x00020020f8007388 */ /* 0x0041e4000000cc00 */
[----:B------:R-:W-:Y:S02]  /*3950*/  MUFU.RCP R80, R80 ;  /* 0x0000005000507308 */ /* 0x000fe40000001000 */
[----:B---3--:R1:W-:Y:S04]  /*3960*/  STS.128 [R248.X16+0x400], R36 ;  /* 0x00040024f8007388 */ /* 0x0083e8000000cc00 */
[----:B----4-:R2:W-:Y:S01]  /*3970*/  STS.128 [R248.X16+0x600], R56 ;  /* 0x00060038f8007388 */ /* 0x0105e2000000cc00 */
[----:B------:R-:W-:-:S06]  /*3980*/  NOP ;  /* 0x0000000000007918 */ /* 0x000fcc0000000000 */
[----:B------:R-:W3:Y:S01]  /*3990*/  LDS.128 R8, [R89.X16] ;  /* 0x0000000059087984 */ /* 0x000ee2000000cc00 */
[----:B0-----:R-:W-:Y:S01]  /*39a0*/  FADD.FTZ R33, -R61, 1 ;  /* 0x3f8000003d217421 */ /* 0x001fe20000010100 */
[----:B------:R-:W-:Y:S01]  /*39b0*/  MUFU.RCP R84, R84 ;  /* 0x0000005400547308 */ /* 0x000fe20000001000 */
[----:B------:R-:W-:Y:S01]  /*39c0*/  FADD.FTZ R32, R73, 1 ;  /* 0x3f80000049207421 */ /* 0x000fe20000010000 */
[----:B------:R-:W0:Y:S01]  /*39d0*/  LDS.128 R12, [R89.X16+0x10] ;  /* 0x00001000590c7984 */ /* 0x000e22000000cc00 */
[C---:B------:R-:W-:Y:S02]  /*39e0*/  FFMA.FTZ R33, R20.reuse, R33, 1 ;  /* 0x3f80000014217423 */ /* 0x040fe40000010021 */
[----:B------:R-:W-:Y:S02]  /*39f0*/  FMUL.FTZ R73, R20, R61 ;  /* 0x0000003d14497220 */ /* 0x000fe40000410000 */
[C---:B------:R-:W-:Y:S01]  /*3a00*/  FFMA.FTZ R34, R21.reuse, R2, 1 ;  /* 0x3f80000015227423 */ /* 0x040fe20000010002 */
[----:B------:R0:W4:Y:S01]  /*3a10*/  MUFU.RCP R81, R32 ;  /* 0x0000002000517308 */ /* 0x0001220000001000 */
[----:B------:R-:W-:-:S02]  /*3a20*/  FMUL.FTZ R2, R21, R60 ;  /* 0x0000003c15027220 */ /* 0x000fc40000410000 */
[----:B------:R-:W-:Y:S02]  /*3a30*/  FADD.FTZ R20, -R62, 1 ;  /* 0x3f8000003e147421 */ /* 0x000fe40000010100 */
[----:B------:R-:W-:Y:S02]  /*3a40*/  FADD.FTZ R21, -R69, 1 ;  /* 0x3f80000045157421 */ /* 0x000fe40000010100 */
[----:B-1----:R-:W-:Y:S02]  /*3a50*/  FFMA.FTZ R36, R23, R20, 1 ;  /* 0x3f80000017247423 */ /* 0x002fe40000010014 */
[----:B------:R-:W-:Y:S02]  /*3a60*/  FADD.FTZ R20, -R70, 1 ;  /* 0x3f80000046147421 */ /* 0x000fe40000010100 */
[----:B------:R-:W-:Y:S02]  /*3a70*/  FFMA.FTZ R38, R16, R21, 1 ;  /* 0x3f80000010267423 */ /* 0x000fe40000010015 */
[----:B------:R-:W-:-:S02]  /*3a80*/  FADD.FTZ R21, -R71, 1 ;  /* 0x3f80000047157421 */ /* 0x000fc40000010100 */
[----:B------:R-:W-:Y:S02]  /*3a90*/  FADD.FTZ R35, -R63, 1 ;  /* 0x3f8000003f237421 */ /* 0x000fe40000010100 */
[----:B--2---:R-:W-:Y:S02]  /*3aa0*/  FFMA.FTZ R56, R17, R20, 1 ;  /* 0x3f80000011387423 */ /* 0x004fe40000010014 */
[----:B------:R-:W-:Y:S02]  /*3ab0*/  FFMA.FTZ R58, R18, R21, 1 ;  /* 0x3f800000123a7423 */ /* 0x000fe40000010015 */
[----:B------:R-:W-:Y:S02]  /*3ac0*/  FFMA.FTZ R35, R22, R35, 1 ;  /* 0x3f80000016237423 */ /* 0x000fe40000010023 */
[----:B------:R-:W-:-:S04]  /*3ad0*/  FADD.FTZ R16, -R68, 1 ;  /* 0x3f80000044107421 */ /* 0x000fc80000010100 */
[----:B------:R-:W-:Y:S02]  /*3ae0*/  FFMA.FTZ R78, R19, R16, 1 ;  /* 0x3f800000134e7423 */ /* 0x000fe40000010010 */
[----:B------:R-:W1:Y:S01]  /*3af0*/  LDS.128 R16, [R89.X16+0x20] ;  /* 0x0000200059107984 */ /* 0x000e62000000cc00 */
[----:B---3--:R-:W-:Y:S02]  /*3b00*/  FMUL.FTZ R20, R244, R8 ;  /* 0x00000008f4147220 */ /* 0x008fe40000410000 */
[----:B------:R-:W-:Y:S02]  /*3b10*/  FMUL.FTZ R21, R245, R9 ;  /* 0x00000009f5157220 */ /* 0x000fe40000410000 */
[----:B------:R-:W-:Y:S02]  /*3b20*/  FMUL.FTZ R22, R246, R10 ;  /* 0x0000000af6167220 */ /* 0x000fe40000410000 */
[----:B------:R-:W-:Y:S02]  /*3b30*/  FMUL.FTZ R23, R247, R11 ;  /* 0x0000000bf7177220 */ /* 0x000fe40000410000 */
[----:B0-----:R-:W-:-:S02]  /*3b40*/  FMUL.FTZ R32, R240, R12 ;  /* 0x0000000cf0207220 */ /* 0x001fc40000410000 */
        /* <DEDUP_REMOVED lines=9> */
[----:B------:R0:W2:Y:S01]  /*3be0*/  LDS.128 R20, [R89.X16+0x30] ;  /* 0x0000300059147984 */ /* 0x0000a2000000cc00 */
[----:B------:R-:W-:Y:S01]  /*3bf0*/  FMUL.FTZ R37, R241, R13 ;  /* 0x0000000df1257220 */ /* 0x000fe20000410000 */
[----:B------:R-:W3:Y:S03]  /*3c00*/  MUFU.RCP R85, R85 ;  /* 0x0000005500557308 */ /* 0x000ee60000001000 */
[----:B------:R-:W-:Y:S01]  /*3c10*/  FMUL.FTZ R37, R70, R37 ;  /* 0x0000002546257220 */ /* 0x000fe20000410000 */
[----:B0-----:R-:W5:Y:S01]  /*3c20*/  LDL.LU R89, [R1+0x4] ;  /* 0x0000040001597983 */ /* 0x001f620000300800 */
[----:B------:R-:W-:-:S02]  /*3c30*/  LEA R82, R250, R3, 0x2 ;  /* 0x00000003fa527211 */ /* 0x000fc400078e10ff */
[----:B------:R-:W-:Y:S01]  /*3c40*/  FMUL.FTZ R37, R37, R56 ;  /* 0x0000003825257220 */ /* 0x000fe20000410000 */
[----:B------:R-:W-:Y:S01]  /*3c50*/  UIMAD UR7, UR38, UR8, URZ ;  /* 0x00000008260772a4 */ /* 0x000fe2000f8e023f */
[----:B------:R-:W-:Y:S01]  /*3c60*/  BAR.SYNC.DEFER_BLOCKING 0x0 ;  /* 0x0000000000007b1d */ /* 0x000fe20000010000 */
[----:B----4-:R-:W-:Y:S01]  /*3c70*/  FADD.FTZ R3, -R81, 1 ;  /* 0x3f80000051037421 */ /* 0x010fe20000010100 */
[----:B------:R-:W-:Y:S01]  /*3c80*/  ISETP.NE.U32.AND P0, PT, RZ, c[0x0][0x270], PT ;  /* 0x00009c00ff007a0c */ /* 0x000fe20003f05070 */
[----:B-1----:R-:W-:Y:S01]  /*3c90*/  FMUL.FTZ R56, R28, R16 ;  /* 0x000000101c387220 */ /* 0x002fe20000410000 */
[----:B------:R-:W-:Y:S01]  /*3ca0*/  UIMAD UR7, UR31, UR9, UR7 ;  /* 0x000000091f0772a4 */ /* 0x000fe2000f8e0207 */
[----:B------:R-:W-:Y:S01]  /*3cb0*/  FMUL.FTZ R36, R242, R14 ;  /* 0x0000000ef2247220 */ /* 0x000fe20000410000 */
[----:B------:R-:W-:Y:S01]  /*3cc0*/  UIMAD.WIDE.U32 UR8, UR31, UR8, UR18 ;  /* 0x000000081f0872a5 */ /* 0x000fe2000f8e0012 */
[----:B------:R-:W-:Y:S01]  /*3cd0*/  FMUL.FTZ R39, R243, R15 ;  /* 0x0000000ff3277220 */ /* 0x000fe20000410000 */
[----:B------:R-:W-:Y:S01]  /*3ce0*/  ISETP.NE.AND.EX P0, PT, RZ, c[0x0][0x274], PT, P0 ;  /* 0x00009d00ff007a0c */ /* 0x000fe20003f05300 */
[----:B------:R-:W-:Y:S01]  /*3cf0*/  FADD.FTZ R86, R86, 1 ;  /* 0x3f80000056567421 */ /* 0x000fe20000010000 */
[----:B------:R-:W-:Y:S01]  /*3d00*/  UIADD3 UR9, UR9, UR7, URZ ;  /* 0x0000000709097290 */ /* 0x000fe2000fffe03f */
[----:B------:R-:W-:Y:S01]  /*3d10*/  FADD.FTZ R87, R87, 1 ;  /* 0x3f80000057577421 */ /* 0x000fe20000010000 */
[----:B------:R-:W-:Y:S01]  /*3d20*/  UIMAD UR7, UR21, UR32, URZ ;  /* 0x00000020150772a4 */ /* 0x000fe2000f8e023f */
[----:B------:R-:W-:Y:S01]  /*3d30*/  FADD.FTZ R88, R88, 1 ;  /* 0x3f80000058587421 */ /* 0x000fe20000010000 */
[----:B------:R-:W-:Y:S01]  /*3d40*/  UIMAD.WIDE.U32 UR8, UR20, UR32, UR8 ;  /* 0x00000020140872a5 */ /* 0x000fe2000f8e0008 */
[----:B------:R-:W-:Y:S01]  /*3d50*/  FFMA.FTZ R3, R64, R3, 1 ;  /* 0x3f80000040037423 */ /* 0x000fe20000010003 */
[----:B------:R-:W0:Y:S01]  /*3d60*/  MUFU.RCP R86, R86 ;  /* 0x0000005600567308 */ /* 0x000e220000001000 */
[----:B------:R-:W-:Y:S01]  /*3d70*/  FMUL.FTZ R71, R71, R36 ;  /* 0x0000002447477220 */ /* 0x000fe20000410000 */
[----:B------:R-:W-:Y:S01]  /*3d80*/  UIMAD UR7, UR20, UR33, UR7 ;  /* 0x00000021140772a4 */ /* 0x000fe2000f8e0207 */
[----:B------:R-:W-:-:S02]  /*3d90*/  FMUL.FTZ R39, R68, R39 ;  /* 0x0000002744277220 */ /* 0x000fc40000410000 */
[----:B------:R-:W-:Y:S01]  /*3da0*/  FMUL.FTZ R36, R69, R38 ;  /* 0x0000002645247220 */ /* 0x000fe20000410000 */
[----:B------:R-:W-:Y:S01]  /*3db0*/  ULDC.64 UR32, c[0x0][0x338] ;  /* 0x0000ce0000207ab9 */ /* 0x000fe20000000a00 */
[----:B------:R-:W-:Y:S01]  /*3dc0*/  FMUL.FTZ R38, R71, R58 ;  /* 0x0000003a47267220 */ /* 0x000fe20000410000 */
[----:B------:R1:W-:Y:S01]  /*3dd0*/  STS.128 [R82.X16], R32 ;  /* 0x0000002052007388 */ /* 0x0003e2000000cc00 */
[----:B------:R-:W-:Y:S01]  /*3de0*/  FMUL.FTZ R39, R39, R78 ;  /* 0x0000004e27277220 */ /* 0x000fe20000410000 */
[----:B------:R-:W4:Y:S01]  /*3df0*/  MUFU.RCP R87, R87 ;  /* 0x0000005700577308 */ /* 0x000f220000001000 */
[----:B------:R-:W-:Y:S01]  /*3e00*/  UIADD3 UR9, UR9, UR7, URZ ;  /* 0x0000000709097290 */ /* 0x000fe2000fffe03f */
[----:B------:R-:W-:Y:S01]  /*3e10*/  FMUL.FTZ R244, R244, R73 ;  /* 0x00000049f4f47220 */ /* 0x000fe20000410000 */
[----:B------:R-:W-:Y:S01]  /*3e20*/  ULEA UR7, UP0, UR8, UR32, 0x2 ;  /* 0x0000002008077291 */ /* 0x000fe2000f80103f */
[----:B------:R0:W-:Y:S01]  /*3e30*/  STS.128 [R82.X16+0x10], R36 ;  /* 0x0000102452007388 */ /* 0x0001e2000000cc00 */
[----:B------:R-:W-:-:S02]  /*3e40*/  FMUL.FTZ R236, R243, R76 ;  /* 0x0000004cf3ec7220 */ /* 0x000fc40000410000 */
[----:B------:R-:W-:Y:S01]  /*3e50*/  ULEA.HI.X UR8, UR8, UR33, UR9, 0x2, UP0 ;  /* 0x0000002108087291 */ /* 0x000fe200080f1409 */
[----:B------:R-:W0:Y:S01]  /*3e60*/  MUFU.RCP R88, R88 ;  /* 0x0000005800587308 */ /* 0x000e220000001000 */
[----:B------:R-:W-:Y:S02]  /*3e70*/  FMUL.FTZ R243, R245, R2 ;  /* 0x00000002f5f37220 */ /* 0x000fe40000410000 */
[----:B------:R-:W-:Y:S02]  /*3e80*/  FMUL.FTZ R238, R242, R79 ;  /* 0x0000004ff2ee7220 */ /* 0x000fe40000410000 */
[----:B------:R-:W-:Y:S02]  /*3e90*/  FMUL.FTZ R242, R246, R77 ;  /* 0x0000004df6f27220 */ /* 0x000fe40000410000 */
[----:B-1----:R-:W-:Y:S02]  /*3ea0*/  FMUL.FTZ R32, R81, R56 ;  /* 0x0000003851207220 */ /* 0x002fe40000410000 */
[----:B---3--:R-:W-:-:S02]  /*3eb0*/  FADD.FTZ R33, -R85, 1 ;  /* 0x3f80000055217421 */ /* 0x008fc40000010100 */
[----:B------:R-:W-:Y:S02]  /*3ec0*/  FMUL.FTZ R32, R32, R3 ;  /* 0x0000000320207220 */ /* 0x000fe40000410000 */
[----:B------:R-:W-:Y:S02]  /*3ed0*/  FADD.FTZ R3, -R83, 1 ;  /* 0x3f80000053037421 */ /* 0x000fe40000010100 */
[----:B------:R-:W-:Y:S02]  /*3ee0*/  FADD.FTZ R34, -R80, 1 ;  /* 0x3f80000050227421 */ /* 0x000fe40000010100 */
[----:B------:R-:W-:Y:S02]  /*3ef0*/  FFMA.FTZ R35, R66, R3, 1 ;  /* 0x3f80000042237423 */ /* 0x000fe40000010003 */
[----:B------:R-:W-:Y:S02]  /*3f00*/  FMUL.FTZ R3, R29, R17 ;  /* 0x000000111d037220 */ /* 0x000fe40000410000 */
[----:B0-----:R-:W-:-:S02]  /*3f10*/  FFMA.FTZ R39, R24, R33, 1 ;  /* 0x3f80000018277423 */ /* 0x001fc40000010021 */
[----:B------:R-:W-:Y:S02]  /*3f20*/  FMUL.FTZ R36, R30, R18 ;  /* 0x000000121e247220 */ /* 0x000fe40000410000 */
[----:B------:R-:W-:Y:S02]  /*3f30*/  FADD.FTZ R56, -R84, 1 ;  /* 0x3f80000054387421 */ /* 0x000fe40000010100 */
[----:B------:R-:W-:Y:S02]  /*3f40*/  FMUL.FTZ R33, R31, R19 ;  /* 0x000000131f217220 */ /* 0x000fe40000410000 */
[----:B--2---:R-:W-:Y:S02]  /*3f50*/  FMUL.FTZ R38, R4, R20 ;  /* 0x0000001404267220 */ /* 0x004fe40000410000 */
[----:B------:R-:W-:Y:S02]  /*3f60*/  FFMA.FTZ R34, R65, R34, 1 ;  /* 0x3f80000041227423 */ /* 0x000fe40000010022 */
[----:B------:R-:W-:-:S02]  /*3f70*/  FMUL.FTZ R3, R80, R3 ;  /* 0x0000000350037220 */ /* 0x000fc40000410000 */
[----:B------:R-:W-:Y:S02]  /*3f80*/  FMUL.FTZ R36, R83, R36 ;  /* 0x0000002453247220 */ /* 0x000fe40000410000 */
[----:B------:R-:W-:Y:S02]  /*3f90*/  FFMA.FTZ R56, R67, R56, 1 ;  /* 0x3f80000043387423 */ /* 0x000fe40000010038 */
[----:B------:R-:W-:Y:S02]  /*3fa0*/  FMUL.FTZ R37, R84, R33 ;  /* 0x0000002154257220 */ /* 0x000fe40000410000 */
[----:B------:R-:W-:Y:S02]  /*3fb0*/  FMUL.FTZ R38, R85, R38 ;  /* 0x0000002655267220 */ /* 0x000fe40000410000 */
[----:B------:R-:W-:Y:S02]  /*3fc0*/  FMUL.FTZ R33, R3, R34 ;  /* 0x0000002203217220 */ /* 0x000fe40000410000 */
[----:B------:R-:W-:-:S02]  /*3fd0*/  FMUL.FTZ R34, R36, R35 ;  /* 0x0000002324227220 */ /* 0x000fc40000410000 */
[----:B------:R-:W-:Y:S02]  /*3fe0*/  FMUL.FTZ R35, R37, R56 ;  /* 0x0000003825237220 */ /* 0x000fe40000410000 */
[----:B------:R-:W-:Y:S02]  /*3ff0*/  FMUL.FTZ R68, R38, R39 ;  /* 0x0000002726447220 */ /* 0x000fe40000410000 */
[----:B------:R-:W-:Y:S01]  /*4000*/  FADD.FTZ R36, -R86, 1 ;  /* 0x3f80000056247421 */ /* 0x000fe20000010100 */
[----:B------:R-:W-:Y:S01]  /*4010*/  STS.128 [R82.X16+0x20], R32 ;  /* 0x0000202052007388 */ /* 0x000fe2000000cc00 */
[----:B----4-:R-:W-:Y:S02]  /*4020*/  FADD.FTZ R37, -R87, 1 ;  /* 0x3f80000057257421 */ /* 0x010fe40000010100 */
[----:B------:R-:W-:Y:S02]  /*4030*/  FADD.FTZ R56, -R88, 1 ;  /* 0x3f80000058387421 */ /* 0x000fe40000010100 */
[----:B------:R-:W-:-:S02]  /*4040*/  FMUL.FTZ R3, R5, R21 ;  /* 0x0000001505037220 */ /* 0x000fc40000410000 */
[----:B------:R-:W-:Y:S02]  /*4050*/  FMUL.FTZ R38, R6, R22 ;  /* 0x0000001606267220 */ /* 0x000fe40000410000 */
[----:B------:R-:W-:Y:S02]  /*4060*/  FMUL.FTZ R39, R7, R23 ;  /* 0x0000001707277220 */ /* 0x000fe40000410000 */
[----:B------:R-:W-:Y:S02]  /*4070*/  FFMA.FTZ R36, R25, R36, 1 ;  /* 0x3f80000019247423 */ /* 0x000fe40000010024 */
[----:B------:R-:W-:Y:S02]  /*4080*/  FFMA.FTZ R37, R26, R37, 1 ;  /* 0x3f8000001a257423 */ /* 0x000fe40000010025 */
[----:B------:R-:W-:Y:S02]  /*4090*/  FMUL.FTZ R3, R86, R3 ;  /* 0x0000000356037220 */ /* 0x000fe40000410000 */
[----:B------:R-:W-:-:S02]  /*40a0*/  FFMA.FTZ R56, R27, R56, 1 ;  /* 0x3f8000001b387423 */ /* 0x000fc40000010038 */
[----:B------:R-:W-:Y:S02]  /*40b0*/  FMUL.FTZ R38, R87, R38 ;  /* 0x0000002657267220 */ /* 0x000fe40000410000 */
[----:B------:R-:W-:Y:S02]  /*40c0*/  FMUL.FTZ R39, R88, R39 ;  /* 0x0000002758277220 */ /* 0x000fe40000410000 */
[----:B------:R-:W-:Y:S02]  /*40d0*/  FMUL.FTZ R69, R3, R36 ;  /* 0x0000002403457220 */ /* 0x000fe40000410000 */
[----:B------:R-:W-:Y:S02]  /*40e0*/  FMUL.FTZ R70, R38, R37 ;  /* 0x0000002526467220 */ /* 0x000fe40000410000 */
        /* <DEDUP_REMOVED lines=8> */
[----:B------:R-:W-:Y:S02]  /*4170*/  FMUL.FTZ R87, R26, R87 ;  /* 0x000000571a577220 */ /* 0x000fe40000410000 */
[----:B------:R-:W1:Y:S01]  /*4180*/  LDS.128 R56, [R248.X16+0x200] ;  /* 0x00020000f8387984 */ /* 0x000e62000000cc00 */
[----:B------:R-:W-:Y:S02]  /*4190*/  FMUL.FTZ R239, R241, R74 ;  /* 0x0000004af1ef7220 */ /* 0x000fe40000410000 */
[----:B------:R-:W-:Y:S01]  /*41a0*/  IMAD.WIDE R24, R0, 0x10, R24 ;  /* 0x0000001000187825 */ /* 0x000fe200078e0218 */
[----:B------:R-:W2:Y:S03]  /*41b0*/  LDS.128 R36, [R248.X16+0x400] ;  /* 0x00040000f8247984 */ /* 0x000ea6000000cc00 */
        /* <DEDUP_REMOVED lines=16> */
[----:B0-----:R0:W-:Y:S04]  /*42c0*/  STG.E.128 [R24.64], R60 ;  /* 0x0000003c18007986 */ /* 0x0011e8000c101d22 */
[----:B-1----:R0:W-:Y:S04]  /*42d0*/  STG.E.128 [R24.64+0x200], R56 ;  /* 0x0002003818007986 */ /* 0x0021e8000c101d22 */
[----:B--2---:R0:W-:Y:S04]  /*42e0*/  STG.E.128 [R24.64+0x400], R36 ;  /* 0x0004002418007986 */ /* 0x0041e8000c101d22 */
[----:B---3--:R0:W-:Y:S01]  /*42f0*/  STG.E.128 [R24.64+0x600], R32 ;  /* 0x0006002018007986 */ /* 0x0081e2000c101d22 */
[----:B-----5:R-:W-:-:S04]  /*4300*/  FFMA.FTZ R26, R40, R244, R89 ;  /* 0x000000f4281a7223 */ /* 0x020fc80000010059 */
[----:B------:R-:W-:-:S04]  /*4310*/  FFMA.FTZ R3, R41, R243, R26 ;  /* 0x000000f329037223 */ /* 0x000fc8000001001a */
[----:B------:R-:W-:-:S04]  /*4320*/  FFMA.FTZ R4, R42, R242, R3 ;  /* 0x000000f22a047223 */ /* 0x000fc80000010003 */
[----:B------:R-:W-:Y:S01]  /*4330*/  FFMA.FTZ R65, R43, R241, R4 ;  /* 0x000000f12b417223 */ /* 0x000fe20000010004 */
[----:B------:R-:W-:Y:S05]  /*4340*/  @!P0 BRA `(.L_x_2812) ;  /* 0x000002e000008947 */ /* 0x000fea0003800000 */
[----:B0-----:R-:W-:Y:S01]  /*4350*/  BAR.SYNC.DEFER_BLOCKING 0x0 ;  /* 0x0000000000007b1d */ /* 0x001fe20000010000 */
        /* <DEDUP_REMOVED lines=33> */
[----:B------:R-:W0:Y:S01]  /*4570*/  LDS.128 R4, [R248.X16] ;  /* 0x00000000f8047984 */ /* 0x000e22000000cc00 */
[----:B------:R-:W-:Y:S01]  /*4580*/  ULEA.HI.X UR8, UR8, UR33, UR9, 0x2, UP0 ;  /* 0x0000002108087291 */ /* 0x000fe200080f1409 */
[----:B------:R-:W-:Y:S02]  /*4590*/  MOV R2, UR7 ;  /* 0x0000000700027c02 */ /* 0x000fe40008000f00 */
[----:B------:R-:W1:Y:S03]  /*45a0*/  LDS.128 R24, [R248.X16+0x200] ;  /* 0x00020000f8187984 */ /* 0x000e66000000cc00 */
[----:B------:R-:W-:Y:S01]  /*45b0*/  MOV R3, UR8 ;  /* 0x0000000800037c02 */ /* 0x000fe20008000f00 */
[----:B------:R-:W2:Y:S04]  /*45c0*/  LDS.128 R8, [R248.X16+0x400] ;  /* 0x00040000f8087984 */ /* 0x000ea8000000cc00 */
[----:B------:R-:W3:Y:S01]  /*45d0*/  LDS.128 R28, [R248.X16+0x600] ;  /* 0x00060000f81c7984 */ /* 0x000ee2000000cc00 */
[----:B------:R-:W-:-:S05]  /*45e0*/  IMAD.WIDE R2, R0, 0x10, R2 ;  /* 0x0000001000027825 */ /* 0x000fca00078e0202 */
[----:B0-----:R0:W-:Y:S04]  /*45f0*/  STG.E.128 [R2.64], R4 ;  /* 0x0000000402007986 */ /* 0x0011e8000c101d22 */
[----:B-1----:R0:W-:Y:S04]  /*4600*/  STG.E.128 [R2.64+0x200], R24 ;  /* 0x0002001802007986 */ /* 0x0021e8000c101d22 */
[----:B--2---:R0:W-:Y:S04]  /*4610*/  STG.E.128 [R2.64+0x400], R8 ;  /* 0x0004000802007986 */ /* 0x0041e8000c101d22 */
[----:B---3--:R0:W-:Y:S02]  /*4620*/  STG.E.128 [R2.64+0x600], R28 ;  /* 0x0006001c02007986 */ /* 0x0081e4000c101d22 */
.L_x_2812:
[----:B0-----:R-:W-:Y:S01]  /*4630*/  FFMA.FTZ R0, R44, R240, R65 ;  /* 0x000000f02c007223 */ /* 0x001fe20000010041 */
[----:B------:R-:W-:Y:S01]  /*4640*/  BAR.SYNC.DEFER_BLOCKING 0x0 ;  /* 0x0000000000007b1d */ /* 0x000fe20000010000 */
        /* <DEDUP_REMOVED lines=37> */
[----:B0-----:R-:W-:Y:S01]  /*48a0*/  UIADD3 UR30, UR29, -0x1, URZ ;  /* 0xffffffff1d1e7890 */ /* 0x001fe2000fffe03f */
[----:B------:R-:W-:Y:S01]  /*48b0*/  HFMA2.MMA R59, -RZ, RZ, 0, 0 ;  /* 0x00000000ff3b7435 */ /* 0x000fe200000001ff */
[----:B------:R-:W-:Y:S01]  /*48c0*/  FMUL.FTZ R148, R40, R159 ;  /* 0x0000009f28947220 */ /* 0x000fe20000410000 */
[----:B------:R-:W-:Y:S01]  /*48d0*/  UMOV UR7, URZ ;  /* 0x0000003f00077c82 */ /* 0x000fe20008000000 */
[----:B------:R-:W-:Y:S01]  /*48e0*/  FMUL.FTZ R147, R41, R158 ;  /* 0x0000009e29937220 */ /* 0x000fe20000410000 */
[----:B------:R-:W-:Y:S01]  /*48f0*/  ULEA.HI UR9, UR30, UR30, URZ, 0x1 ;  /* 0x0000001e1e097291 */ /* 0x000fe2000f8f083f */
[----:B------:R-:W-:Y:S01]  /*4900*/  FMUL.FTZ R146, R42, R157 ;  /* 0x0000009d2a927220 */ /* 0x000fe20000410000 */
[----:B------:R-:W-:Y:S01]  /*4910*/  UMOV UR8, URZ ;  /* 0x0000003f00087c82 */ /* 0x000fe20008000000 */
[----:B------:R-:W-:Y:S01]  /*4920*/  FMUL.FTZ R145, R43, R156 ;  /* 0x0000009c2b917220 */ /* 0x000fe20000410000 */
[----:B------:R-:W-:Y:S01]  /*4930*/  ULOP3.LUT UR9, UR9, 0xfffffe, URZ, 0xc0, !UPT ;  /* 0x00fffffe09097892 */ /* 0x000fe2000f8ec03f */
[----:B------:R-:W-:-:S02]  /*4940*/  FMUL.FTZ R144, R44, R166 ;  /* 0x000000a62c907220 */ /* 0x000fc40000410000 */
[----:B------:R-:W-:Y:S01]  /*4950*/  FMUL.FTZ R143, R45, R165 ;  /* 0x000000a52d8f7220 */ /* 0x000fe20000410000 */
[----:B------:R-:W-:Y:S01]  /*4960*/  UIADD3 UR30, UR30, -UR9, URZ ;  /* 0x800000091e1e7290 */ /* 0x000fe2000fffe03f */
[----:B------:R-:W-:Y:S02]  /*4970*/  FMUL.FTZ R142, R46, R164 ;  /* 0x000000a42e8e7220 */ /* 0x000fe40000410000 */
[----:B------:R-:W-:Y:S01]  /*4980*/  FMUL.FTZ R39, R47, R163 ;  /* 0x000000a32f277220 */ /* 0x000fe20000410000 */
[----:B------:R-:W-:Y:S01]  /*4990*/  UMOV UR9, URZ ;  /* 0x0000003f00097c82 */ /* 0x000fe20008000000 */
        /* <DEDUP_REMOVED lines=8> */
.L_x_2914:
        /* <DEDUP_REMOVED lines=55> */
[C---:B------:R-:W-:Y:S02]  /*4d90*/  LOP3.LUT P0, RZ, R167.reuse, 0x1f, RZ, 0xc0, !PT ;  /* 0x0000001fa7ff7812 */ /* 0x040fe4000780c0ff */
[C---:B------:R-:W-:Y:S02]  /*4da0*/  ISETP.NE.AND P1, PT, R167.reuse, RZ, PT ;  /* 0x000000ffa700720c */ /* 0x040fe40003f25270 */
[----:B------:R-:W-:Y:S02]  /*4db0*/  IADD3 R114, R167, 0x200, RZ ;  /* 0x00000200a7727810 */ /* 0x000fe40007ffe0ff */
[----:B------:R-:W-:Y:S01]  /*4dc0*/  MOV R115, c[0x0][0x16c] ;  /* 0x00005b0000737a02 */ /* 0x000fe20000000f00 */
        /* <DEDUP_REMOVED lines=64> */
[----:B0-----:R-:W-:-:S07]  /*51d0*/  MOV R97, 0x100 ;  /* 0x0000010000617802 */ /* 0x001fce0000000f00 */
[----:B------:R0:W-:Y:S08]  /*51e0*/  MUFU.COS R130, R96 ;  /* 0x0000006000827308 */ /* 0x0001f00000000000 */
[----:B------:R-:W-:Y:S01]  /*51f0*/  MUFU.SIN R126, R98 ;  /* 0x00000062007e7308 */ /* 0x000fe20000000400 */
[----:B0-----:R-:W-:-:S07]  /*5200*/  MOV R96, UR30 ;  /* 0x0000001e00607c02 */ /* 0x001fce0008000f00 */
[----:B------:R0:W-:Y:S01]  /*5210*/  MUFU.COS R127, R98 ;  /* 0x00000062007f7308 */ /* 0x0001e20000000000 */
[----:B------:R-:W-:-:S07]  /*5220*/  @!P1 IMAD R114, R96, R97, UR7 ;  /* 0x0000000760729e24 */ /* 0x000fce000f8e0261 */
[----:B------:R-:W-:Y:S01]  /*5230*/  MUFU.SIN R129, R3 ;  /* 0x0000000300817308 */ /* 0x000fe20000000400 */
[----:B0-----:R-:W-:-:S07]  /*5240*/  MOV R98, UR29 ;  /* 0x0000001d00627c02 */ /* 0x001fce0008000f00 */
[----:B------:R0:W-:Y:S08]  /*5250*/  MUFU.COS R134, R3 ;  /* 0x0000000300867308 */ /* 0x0001f00000000000 */
[----:B------:R1:W-:Y:S01]  /*5260*/  MUFU.COS R30, R99 ;  /* 0x00000063001e7308 */ /* 0x0003e20000000000 */
[----:B0-----:R-:W-:Y:S02]  /*5270*/  LOP3.LUT R3, R2, 0xffffff00, RZ, 0xc0, !PT ;  /* 0xffffff0002037812 */ /* 0x001fe400078ec0ff */
[----:B------:R-:W-:-:S02]  /*5280*/  @!P0 IADD3 R2, R98, -0x2, RZ ;  /* 0xfffffffe62028810 */ /* 0x000fc40007ffe0ff */
[----:B------:R-:W-:-:S03]  /*5290*/  IADD3 R97, R3, R250, RZ ;  /* 0x000000fa03617210 */ /* 0x000fc60007ffe0ff */
[----:B------:R-:W-:Y:S01]  /*52a0*/  @!P0 IMAD R115, R2, R115, UR7 ;  /* 0x0000000702738e24 */ /* 0x000fe2000f8e0273 */
[----:B------:R-:W-:Y:S01]  /*52b0*/  IADD3 R2, R97, 0x20, RZ ;  /* 0x0000002061027810 */ /* 0x000fe20007ffe0ff */
[----:B-1----:R-:W-:Y:S01]  /*52c0*/  FMUL.FTZ R99, R141, R159 ;  /* 0x0000009f8d637220 */ /* 0x002fe20000410000 */
[C---:B------:R-:W-:Y:S02]  /*52d0*/  IADD3 R96, R97.reuse, 0x40, RZ ;  /* 0x0000004061607810 */ /* 0x040fe40007ffe0ff */
[C---:B------:R-:W-:Y:S02]  /*52e0*/  IADD3 R98, R97.reuse, 0x60, RZ ;  /* 0x0000006061627810 */ /* 0x040fe40007ffe0ff */
[C---:B------:R-:W-:Y:S02]  /*52f0*/  IADD3 R100, R97.reuse, 0x80, RZ ;  /* 0x0000008061647810 */ /* 0x040fe40007ffe0ff */
[C---:B------:R-:W-:Y:S02]  /*5300*/  IADD3 R102, R97.reuse, 0xa0, RZ ;  /* 0x000000a061667810 */ /* 0x040fe40007ffe0ff */
[----:B------:R-:W-:-:S02]  /*5310*/  IADD3 R104, R97, 0xc0, RZ ;  /* 0x000000c061687810 */ /* 0x000fc40007ffe0ff */
[----:B------:R-:W-:Y:S01]  /*5320*/  IADD3 R106, R97, 0xe0, RZ ;  /* 0x000000e0616a7810 */ /* 0x000fe20007ffe0ff */
[----:B------:R0:W1:Y:S01]  /*5330*/  MUFU.EX2 R110, R99 ;  /* 0x00000063006e7308 */ /* 0x0000620000000800 */
[C---:B------:R-:W-:Y:S01]  /*5340*/  LEA R108, R250.reuse, R3, 0x3 ;  /* 0x00000003fa6c7211 */ /* 0x040fe200078e18ff */
[----:B------:R-:W-:Y:S01]  /*5350*/  IMAD R3, R250, 0x7, R97 ;  /* 0x00000007fa037824 */ /* 0x000fe200078e0261 */
        /* <DEDUP_REMOVED lines=54> */
[C---:B------:R-:W-:Y:S02]  /*56c0*/  FMUL.FTZ R4, R141.reuse, R162 ;  /* 0x000000a28d047220 */ /* 0x040fe40000410000 */
[C---:B------:R-:W-:Y:S02]  /*56d0*/  FMUL.FTZ R181, R141.reuse, R156 ;  /* 0x0000009c8db57220 */ /* 0x040fe40000410000 */
[----:B------:R-:W-:Y:S02]  /*56e0*/  FMUL.FTZ R30, R180, R30 ;  /* 0x0000001eb41e7220 */ /* 0x000fe40000410000 */
[----:B------:R-:W-:Y:S02]  /*56f0*/  FMUL.FTZ R9, RZ, R29 ;  /* 0x0000001dff097220 */ /* 0x000fe40000410000 */
[----:B------:R-:W-:Y:S02]  /*5700*/  FMUL.FTZ R5, R141, R155 ;  /* 0x0000009b8d057220 */ /* 0x000fe40000410000 */
[C---:B------:R-:W-:Y:S01]  /*5710*/  FMUL.FTZ R11, R148.reuse, R29 ;  /* 0x0000001d940b7220 */ /* 0x040fe20000410000 */
[----:B------:R-:W0:Y:S01]  /*5720*/  MUFU.EX2 R4, R4 ;  /* 0x0000000400047308 */ /* 0x000e220000000800 */
[----:B------:R-:W-:-:S02]  /*5730*/  FFMA.FTZ R10, R148, R30, -R9 ;  /* 0x0000001e940a7223 */ /* 0x000fc40000010809 */
[----:B------:R-:W-:Y:S02]  /*5740*/  FMUL.FTZ R6, R141, R154 ;  /* 0x0000009a8d067220 */ /* 0x000fe40000410000 */
[----:B------:R-:W-:Y:S01]  /*5750*/  FFMA.FTZ R11, RZ, R30, R11 ;  /* 0x0000001eff0b7223 */ /* 0x000fe2000001000b */
[----:B------:R0:W5:Y:S02]  /*5760*/  @!P0 LDG.E.128 R120, [R2.64] ;  /* 0x0000002202788981 */ /* 0x000164000c1e1d00 */
[----:B------:R-:W0:Y:S01]  /*5770*/  MUFU.EX2 R181, R181 ;  /* 0x000000b500b57308 */ /* 0x000e220000000800 */
[----:B--2---:R-:W-:Y:S02]  /*5780*/  FMUL.FTZ R27, R179, R178 ;  /* 0x000000b2b31b7220 */ /* 0x004fe40000410000 */
[----:B------:R-:W-:Y:S02]  /*5790*/  FADD.FTZ R10, R147, R10 ;  /* 0x0000000a930a7221 */ /* 0x000fe40000010000 */
[----:B------:R-:W-:-:S03]  /*57a0*/  FADD.FTZ R11, RZ, R11 ;  /* 0x0000000bff0b7221 */ /* 0x000fc60000010000 */
[----:B------:R-:W2:Y:S01]  /*57b0*/  MUFU.EX2 R5, R5 ;  /* 0x0000000500057308 */ /* 0x000ea20000000800 */
[----:B------:R-:W-:Y:S02]  /*57c0*/  FMUL.FTZ R182, R141, R166 ;  /* 0x000000a68db67220 */ /* 0x000fe40000410000 */
[----:B------:R-:W-:Y:S02]  /*57d0*/  FMUL.FTZ R28, R179, R28 ;  /* 0x0000001cb31c7220 */ /* 0x000fe40000410000 */
[----:B------:R-:W-:-:S03]  /*57e0*/  FMUL.FTZ R12, R27, R10 ;  /* 0x0000000a1b0c7220 */ /* 0x000fc60000410000 */
[----:B------:R-:W1:Y:S01]  /*57f0*/  MUFU.EX2 R6, R6 ;  /* 0x0000000600067308 */ /* 0x000e620000000800 */
[----:B0-----:R-:W-:Y:S02]  /*5800*/  FMUL.FTZ R2, R141, R152 ;  /* 0x000000988d027220 */ /* 0x001fe40000410000 */
[----:B------:R-:W-:Y:S02]  /*5810*/  FMUL.FTZ R9, R27, R11 ;  /* 0x0000000b1b097220 */ /* 0x000fe40000410000 */
[----:B------:R-:W-:Y:S02]  /*5820*/  FMUL.FTZ R7, R141, R153 ;  /* 0x000000998d077220 */ /* 0x000fe40000410000 */
[C---:B------:R-:W-:Y:S01]  /*5830*/  FFMA.FTZ R12, R28.reuse, R11, R12 ;  /* 0x0000000b1c0c7223 */ /* 0x040fe2000001000c */
[----:B------:R-:W0:Y:S01]  /*5840*/  MUFU.EX2 R182, R182 ;  /* 0x000000b600b67308 */ /* 0x000e220000000800 */
[----:B------:R-:W-:Y:S02]  /*5850*/  FFMA.FTZ R9, R28, R10, -R9 ;  /* 0x0000000a1c097223 */ /* 0x000fe40000010809 */
[----:B------:R-:W-:-:S02]  /*5860*/  FMUL.FTZ R16, R4, R140 ;  /* 0x0000008c04107220 */ /* 0x000fc40000410000 */
[----:B------:R-:W-:-:S03]  /*5870*/  FMUL.FTZ R15, R4, R139 ;  /* 0x0000008b040f7220 */ /* 0x000fc60000410000 */
[----:B------:R0:W0:Y:S01]  /*5880*/  MUFU.EX2 R8, R7 ;  /* 0x0000000700087308 */ /* 0x0000220000000800 */
[----:B------:R-:W-:Y:S02]  /*5890*/  FMUL.FTZ R25, R181, R176 ;  /* 0x000000b0b5197220 */ /* 0x000fe40000410000 */
[----:B------:R-:W-:Y:S02]  /*58a0*/  FADD.FTZ R4, RZ, R12 ;  /* 0x0000000cff047221 */ /* 0x000fe40000010000 */
[----:B------:R-:W-:-:S03]  /*58b0*/  FADD.FTZ R9, R146, R9 ;  /* 0x0000000992097221 */ /* 0x000fc60000010000 */
[----:B------:R-:W1:Y:S01]  /*58c0*/  MUFU.EX2 R2, R2 ;  /* 0x0000000200027308 */ /* 0x000e620000000800 */
[----:B------:R-:W-:Y:S02]  /*58d0*/  FMUL.FTZ R183, R141, R165 ;  /* 0x000000a58db77220 */ /* 0x000fe40000410000 */
[C---:B--2---:R-:W-:Y:S02]  /*58e0*/  FMUL.FTZ R14, R5.reuse, R138 ;  /* 0x0000008a050e7220 */ /* 0x044fe40000410000 */
[----:B------:R-:W-:Y:S02]  /*58f0*/  FMUL.FTZ R13, R5, R137 ;  /* 0x00000089050d7220 */ /* 0x000fe40000410000 */
[----:B------:R-:W-:Y:S02]  /*5900*/  FMUL.FTZ R26, R181, R177 ;  /* 0x000000b1b51a7220 */ /* 0x000fe40000410000 */
[----:B------:R-:W-:Y:S02]  /*5910*/  FMUL.FTZ R3, R141, R151 ;  /* 0x000000978d037220 */ /* 0x000fe40000410000 */
[----:B------:R-:W-:-:S02]  /*5920*/  FMUL.FTZ R5, R25, R4 ;  /* 0x0000000419057220 */ /* 0x000fc40000410000 */
[----:B------:R-:W-:Y:S01]  /*5930*/  FMUL.FTZ R137, R25, R9 ;  /* 0x0000000919897220 */ /* 0x000fe20000410000 */
[----:B------:R-:W2:Y:S01]  /*5940*/  MUFU.EX2 R183, R183 ;  /* 0x000000b700b77308 */ /* 0x000ea20000000800 */
[----:B0-----:R-:W-:Y:S02]  /*5950*/  FMUL.FTZ R7, R141, R150 ;  /* 0x000000968d077220 */ /* 0x001fe40000410000 */
[C---:B-1----:R-:W-:Y:S02]  /*5960*/  FMUL.FTZ R12, R6.reuse, R136 ;  /* 0x00000088060c7220 */ /* 0x042fe40000410000 */
[----:B------:R-:W-:Y:S02]  /*5970*/  FMUL.FTZ R11, R6, R131 ;  /* 0x00000083060b7220 */ /* 0x000fe40000410000 */
[C---:B------:R-:W-:Y:S01]  /*5980*/  FFMA.FTZ R6, R26.reuse, R9, -R5 ;  /* 0x000000091a067223 */ /* 0x040fe20000010805 */
[----:B------:R-:W0:Y:S01]  /*5990*/  MUFU.EX2 R3, R3 ;  /* 0x0000000300037308 */ /* 0x000e220000000800 */
[----:B------:R-:W-:-:S02]  /*59a0*/  FFMA.FTZ R137, R26, R4, R137 ;  /* 0x000000041a897223 */ /* 0x000fc40000010089 */
[----:B------:R-:W-:Y:S02]  /*59b0*/  FMUL.FTZ R23, R182, R174 ;  /* 0x000000aeb6177220 */ /* 0x000fe40000410000 */
[----:B------:R-:W-:-:S03]  /*59c0*/  FADD.FTZ R4, R145, R6 ;  /* 0x0000000691047221 */ /* 0x000fc60000010000 */
[----:B------:R1:W0:Y:S01]  /*59d0*/  MUFU.EX2 R139, R7 ;  /* 0x00000007008b7308 */ /* 0x0002220000000800 */
[----:B------:R-:W-:Y:S02]  /*59e0*/  FMUL.FTZ R132, R149, UR41 ;  /* 0x0000002995847c20 */ /* 0x000fe40008410000 */
[----:B------:R-:W-:Y:S02]  /*59f0*/  FADD.FTZ R137, RZ, R137 ;  /* 0x00000089ff897221 */ /* 0x000fe40000010000 */
[----:B------:R-:W-:Y:S02]  /*5a00*/  FMUL.FTZ R184, R141, R164 ;  /* 0x000000a48db87220 */ /* 0x000fe40000410000 */
[C---:B------:R-:W-:Y:S02]  /*5a10*/  FMUL.FTZ R10, R8.reuse, R135 ;  /* 0x00000087080a7220 */ /* 0x040fe40000410000 */
[----:B------:R-:W-:Y:S02]  /*5a20*/  FMUL.FTZ R9, R8, R133 ;  /* 0x0000008508097220 */ /* 0x000fe40000410000 */
[----:B------:R-:W-:-:S02]  /*5a30*/  FMUL.FTZ R8, R2, R134 ;  /* 0x0000008602087220 */ /* 0x000fc40000410000 */
[----:B-1----:R-:W-:Y:S02]  /*5a40*/  FMUL.FTZ R7, R2, R129 ;  /* 0x0000008102077220 */ /* 0x002fe40000410000 */
[----:B------:R-:W-:Y:S02]  /*5a50*/  FMUL.FTZ R24, R182, R175 ;  /* 0x000000afb6187220 */ /* 0x000fe40000410000 */
[----:B------:R-:W-:Y:S02]  /*5a60*/  FMUL.FTZ R141, R141, R149 ;  /* 0x000000958d8d7220 */ /* 0x000fe40000410000 */
[C---:B------:R-:W-:Y:S02]  /*5a70*/  FMUL.FTZ R2, R23.reuse, R4 ;  /* 0x0000000417027220 */ /* 0x040fe40000410000 */
[----:B------:R-:W-:Y:S02]  /*5a80*/  FMUL.RZ R132, R132, 0.15915493667125701904 ;  /* 0x3e22f98384847820 */ /* 0x000fe4000040c000 */
[-C--:B------:R-:W-:Y:S01]  /*5a90*/  FMUL.FTZ R129, R23, R137.reuse ;  /* 0x0000008917817220 */ /* 0x080fe20000410000 */
[----:B------:R-:W1:Y:S01]  /*5aa0*/  MUFU.EX2 R184, R184 ;  /* 0x000000b800b87308 */ /* 0x000e620000000800 */
[----:B------:R-:W-:-:S02]  /*5ab0*/  FFMA.FTZ R137, R24, R137, R2 ;  /* 0x0000008918897223 */ /* 0x000fc40000010002 */
[----:B------:R-:W-:Y:S02]  /*5ac0*/  FFMA.FTZ R129, R24, R4, -R129 ;  /* 0x0000000418817223 */ /* 0x000fe40000010881 */
[----:B--2---:R-:W-:-:S03]  /*5ad0*/  FMUL.FTZ R21, R183, R172 ;  /* 0x000000acb7157220 */ /* 0x004fc60000410000 */
[----:B------:R-:W-:Y:S01]  /*5ae0*/  MUFU.COS R0, R132 ;  /* 0x0000008400007308 */ /* 0x000fe20000000000 */
[----:B------:R-:W-:Y:S02]  /*5af0*/  FADD.FTZ R137, RZ, R137 ;  /* 0x00000089ff897221 */ /* 0x000fe40000010000 */
[----:B------:R-:W-:-:S05]  /*5b00*/  FADD.FTZ R129, R144, R129 ;  /* 0x0000008190817221 */ /* 0x000fca0000010000 */
[----:B------:R-:W2:Y:S01]  /*5b10*/  MUFU.EX2 R141, R141 ;  /* 0x0000008d008d7308 */ /* 0x000ea20000000800 */
[C---:B0-----:R-:W-:Y:S02]  /*5b20*/  FMUL.FTZ R6, R3.reuse, R130 ;  /* 0x0000008203067220 */ /* 0x041fe40000410000 */
[----:B------:R-:W-:-:S05]  /*5b30*/  FMUL.FTZ R5, R3, R128 ;  /* 0x0000008003057220 */ /* 0x000fca0000410000 */
[----:B------:R-:W0:Y:S01]  /*5b40*/  MUFU.SIN R132, R132 ;  /* 0x0000008400847308 */ /* 0x000e220000000400 */
[----:B------:R-:W-:Y:S02]  /*5b50*/  FMUL.FTZ R3, R139, R126 ;  /* 0x0000007e8b037220 */ /* 0x000fe40000410000 */
[----:B------:R-:W-:Y:S02]  /*5b60*/  FMUL.FTZ R22, R183, R173 ;  /* 0x000000adb7167220 */ /* 0x000fe40000410000 */
[----:B------:R-:W-:Y:S02]  /*5b70*/  FMUL.FTZ R126, R160, R29 ;  /* 0x0000001da07e7220 */ /* 0x000fe40000410000 */
[C---:B------:R-:W-:Y:S02]  /*5b80*/  FMUL.FTZ R128, R21.reuse, R137 ;  /* 0x0000008915807220 */ /* 0x040fe40000410000 */
[----:B------:R-:W-:Y:S02]  /*5b90*/  FMUL.FTZ R131, R21, R129 ;  /* 0x0000008115837220 */ /* 0x000fe40000410000 */
[----:B------:R-:W-:-:S02]  /*5ba0*/  FMUL.FTZ R4, R139, R127 ;  /* 0x0000007f8b047220 */ /* 0x000fc40000410000 */
[C---:B------:R-:W-:Y:S02]  /*5bb0*/  FMUL.FTZ R127, R161.reuse, R29 ;  /* 0x0000001da17f7220 */ /* 0x040fe40000410000 */
[-C--:B------:R-:W-:Y:S02]  /*5bc0*/  FFMA.FTZ R126, R161, R30.reuse, R126 ;  /* 0x0000001ea17e7223 */ /* 0x080fe4000001007e */
[C---:B------:R-:W-:Y:S02]  /*5bd0*/  FFMA.FTZ R130, R22.reuse, R129, -R128 ;  /* 0x0000008116827223 */ /* 0x040fe40000010880 */
[----:B------:R-:W-:Y:S02]  /*5be0*/  FFMA.FTZ R131, R22, R137, R131 ;  /* 0x0000008916837223 */ /* 0x000fe40000010083 */
[----:B------:R-:W-:Y:S02]  /*5bf0*/  FFMA.FTZ R127, R160, R30, -R127 ;  /* 0x0000001ea07f7223 */ /* 0x000fe4000001087f */
[----:B-1----:R-:W-:-:S02]  /*5c00*/  FMUL.FTZ R19, R184, R170 ;  /* 0x000000aab8137220 */ /* 0x002fc40000410000 */
[----:B------:R-:W-:Y:S02]  /*5c10*/  FMUL.FTZ R128, R27, R126 ;  /* 0x0000007e1b807220 */ /* 0x000fe40000410000 */
[----:B------:R-:W-:Y:S02]  /*5c20*/  FADD.FTZ R130, R143, R130 ;  /* 0x000000828f827221 */ /* 0x000fe40000010000 */
[----:B------:R-:W-:Y:S02]  /*5c30*/  FADD.FTZ R131, RZ, R131 ;  /* 0x00000083ff837221 */ /* 0x000fe40000010000 */
[C---:B--2---:R-:W-:Y:S02]  /*5c40*/  FMUL.FTZ R2, R141.reuse, R0 ;  /* 0x000000008d027220 */ /* 0x044fe40000410000 */
[----:B0-----:R-:W-:Y:S02]  /*5c50*/  FMUL.FTZ R0, R141, R132 ;  /* 0x000000848d007220 */ /* 0x001fe40000410000 */
[----:B------:R-:W-:-:S02]  /*5c60*/  FMUL.FTZ R129, R27, R127 ;  /* 0x0000007f1b817220 */ /* 0x000fc40000410000 */
[----:B------:R-:W-:Y:S02]  /*5c70*/  FMUL.FTZ R20, R184, R171 ;  /* 0x000000abb8147220 */ /* 0x000fe40000410000 */
[C---:B------:R-:W-:Y:S02]  /*5c80*/  FFMA.FTZ R128, R28.reuse, R127, -R128 ;  /* 0x0000007f1c807223 */ /* 0x040fe40000010880 */
[C---:B------:R-:W-:Y:S02]  /*5c90*/  FMUL.FTZ R132, R19.reuse, R130 ;  /* 0x0000008213847220 */ /* 0x040fe40000410000 */
[----:B------:R-:W-:Y:S02]  /*5ca0*/  FMUL.FTZ R127, R19, R131 ;  /* 0x00000083137f7220 */ /* 0x000fe40000410000 */
[----:B------:R-:W-:Y:S02]  /*5cb0*/  FFMA.FTZ R129, R28, R126, R129 ;  /* 0x0000007e1c817223 */ /* 0x000fe40000010081 */
[----:B------:R-:W-:-:S02]  /*5cc0*/  FMUL.FTZ R126, R25, R128 ;  /* 0x00000080197e7220 */ /* 0x000fc40000410000 */
[C---:B------:R-:W-:Y:S02]  /*5cd0*/  FFMA.FTZ R132, R20.reuse, R131, R132 ;  /* 0x0000008314847223 */ /* 0x040fe40000010084 */
[----:B------:R-:W-:Y:S02]  /*5ce0*/  FFMA.FTZ R131, R20, R130, -R127 ;  /* 0x0000008214837223 */ /* 0x000fe4000001087f */
[-C--:B------:R-:W-:Y:S02]  /*5cf0*/  FMUL.FTZ R127, R25, R129.reuse ;  /* 0x00000081197f7220 */ /* 0x080fe40000410000 */
[----:B------:R-:W-:Y:S02]  /*5d00*/  FMUL.FTZ R17, R186, R168 ;  /* 0x000000a8ba117220 */ /* 0x000fe40000410000 */
[----:B------:R-:W-:Y:S02]  /*5d10*/  FFMA.FTZ R126, R26, R129, R126 ;  /* 0x000000811a7e7223 */ /* 0x000fe4000001007e */
[----:B------:R-:W-:-:S02]  /*5d20*/  FADD.FTZ R132, RZ, R132 ;  /* 0x00000084ff847221 */ /* 0x000fc40000010000 */
[----:B------:R-:W-:Y:S02]  /*5d30*/  FADD.FTZ R131, R142, R131 ;  /* 0x000000838e837221 */ /* 0x000fe40000010000 */
[----:B------:R-:W-:Y:S02]  /*5d40*/  FFMA.FTZ R127, R26, R128, -R127 ;  /* 0x000000801a7f7223 */ /* 0x000fe4000001087f */
[----:B------:R-:W-:Y:S02]  /*5d50*/  FMUL.FTZ R18, R186, R169 ;  /* 0x000000a9ba127220 */ /* 0x000fe40000410000 */
[----:B------:R-:W-:Y:S02]  /*5d60*/  FMUL.FTZ R128, R23, R126 ;  /* 0x0000007e17807220 */ /* 0x000fe40000410000 */
[C---:B------:R-:W-:Y:S02]  /*5d70*/  FMUL.FTZ R130, R17.reuse, R132 ;  /* 0x0000008411827220 */ /* 0x040fe40000410000 */
[----:B------:R-:W-:-:S02]  /*5d80*/  FMUL.FTZ R133, R17, R131 ;  /* 0x0000008311857220 */ /* 0x000fc40000410000 */
[-C--:B------:R-:W-:Y:S02]  /*5d90*/  FMUL.FTZ R129, R23, R127.reuse ;  /* 0x0000007f17817220 */ /* 0x080fe40000410000 */
[----:B------:R-:W-:Y:S02]  /*5da0*/  FFMA.FTZ R128, R24, R127, -R128 ;  /* 0x0000007f18807223 */ /* 0x000fe40000010880 */
[C---:B------:R-:W-:Y:S02]  /*5db0*/  FFMA.FTZ R130, R18.reuse, R131, -R130 ;  /* 0x0000008312827223 */ /* 0x040fe40000010882 */
[----:B------:R-:W-:Y:S02]  /*5dc0*/  FFMA.FTZ R133, R18, R132, R133 ;  /* 0x0000008412857223 */ /* 0x000fe40000010085 */
[----:B------:R-:W-:Y:S02]  /*5dd0*/  FFMA.FTZ R129, R24, R126, R129 ;  /* 0x0000007e18817223 */ /* 0x000fe40000010081 */
[----:B------:R-:W-:-:S02]  /*5de0*/  FMUL.FTZ R126, R21, R128 ;  /* 0x00000080157e7220 */ /* 0x000fc40000410000 */
[----:B------:R-:W-:Y:S02]  /*5df0*/  FADD.FTZ R130, R39, R130 ;  /* 0x0000008227827221 */ /* 0x000fe40000010000 */
[----:B------:R-:W-:Y:S02]  /*5e00*/  FADD.FTZ R133, RZ, R133 ;  /* 0x00000085ff857221 */ /* 0x000fe40000010000 */
[-C--:B------:R-:W-:Y:S02]  /*5e10*/  FMUL.FTZ R127, R21, R129.reuse ;  /* 0x00000081157f7220 */ /* 0x080fe40000410000 */
[----:B------:R-:W-:Y:S02]  /*5e20*/  FFMA.FTZ R126, R22, R129, R126 ;  /* 0x00000081167e7223 */ /* 0x000fe4000001007e */
[C---:B------:R-:W-:Y:S02]  /*5e30*/  FMUL.FTZ R131, R15.reuse, R130 ;  /* 0x000000820f837220 */ /* 0x040fe40000410000 */
[----:B------:R-:W-:-:S02]  /*5e40*/  FMUL.FTZ R129, R15, R133 ;  /* 0x000000850f817220 */ /* 0x000fc40000410000 */
[----:B------:R-:W-:Y:S02]  /*5e50*/  FFMA.FTZ R127, R22, R128, -R127 ;  /* 0x00000080167f7223 */ /* 0x000fe4000001087f */
[C---:B------:R-:W-:Y:S02]  /*5e60*/  FMUL.FTZ R128, R19.reuse, R126 ;  /* 0x0000007e13807220 */ /* 0x040fe40000410000 */
[C---:B------:R-:W-:Y:S02]  /*5e70*/  FFMA.FTZ R133, R16.reuse, R133, R131 ;  /* 0x0000008510857223 */ /* 0x040fe40000010083 */
[----:B------:R-:W-:Y:S02]  /*5e80*/  FFMA.FTZ R131, R16, R130, -R129 ;  /* 0x0000008210837223 */ /* 0x000fe40000010881 */
[-C--:B------:R-:W-:Y:S02]  /*5e90*/  FMUL.FTZ R129, R19, R127.reuse ;  /* 0x0000007f13817220 */ /* 0x080fe40000410000 */
[----:B------:R-:W-:-:S02]  /*5ea0*/  FFMA.FTZ R128, R20, R127, -R128 ;  /* 0x0000007f14807223 */ /* 0x000fc40000010880 */
[----:B------:R-:W-:Y:S02]  /*5eb0*/  FADD.FTZ R133, RZ, R133 ;  /* 0x00000085ff857221 */ /* 0x000fe40000010000 */
[----:B------:R-:W-:Y:S02]  /*5ec0*/  FADD.FTZ R131, R38, R131 ;  /* 0x0000008326837221 */ /* 0x000fe40000010000 */
[----:B------:R-:W-:Y:S02]  /*5ed0*/  FFMA.FTZ R129, R20, R126, R129 ;  /* 0x0000007e14817223 */ /* 0x000fe40000010081 */
[----:B------:R-:W-:Y:S02]  /*5ee0*/  FMUL.FTZ R126, R17, R128 ;  /* 0x00000080117e7220 */ /* 0x000fe40000410000 */
[C---:B------:R-:W-:Y:S02]  /*5ef0*/  FMUL.FTZ R130, R13.reuse, R133 ;  /* 0x000000850d827220 */ /* 0x040fe40000410000 */
[----:B------:R-:W-:-:S02]  /*5f00*/  FMUL.FTZ R132, R13, R131 ;  /* 0x000000830d847220 */ /* 0x000fc40000410000 */
[-C--:B------:R-:W-:Y:S02]  /*5f10*/  FMUL.FTZ R127, R17, R129.reuse ;  /* 0x00000081117f7220 */ /* 0x080fe40000410000 */
[----:B------:R-:W-:Y:S02]  /*5f20*/  FFMA.FTZ R126, R18, R129, R126 ;  /* 0x00000081127e7223 */ /* 0x000fe4000001007e */
[C---:B------:R-:W-:Y:S02]  /*5f30*/  FFMA.FTZ R130, R14.reuse, R131, -R130 ;  /* 0x000000830e827223 */ /* 0x040fe40000010882 */
[----:B------:R-:W-:Y:S02]  /*5f40*/  FFMA.FTZ R132, R14, R133, R132 ;  /* 0x000000850e847223 */ /* 0x000fe40000010084 */
[----:B------:R-:W-:Y:S02]  /*5f50*/  FFMA.FTZ R127, R18, R128, -R127 ;  /* 0x00000080127f7223 */ /* 0x000fe4000001087f */
[----:B------:R-:W-:-:S02]  /*5f60*/  FMUL.FTZ R128, R15, R126 ;  /* 0x0000007e0f807220 */ /* 0x000fc40000410000 */
[----:B------:R-:W-:Y:S02]  /*5f70*/  FADD.FTZ R130, R37, R130 ;  /* 0x0000008225827221 */ /* 0x000fe40000010000 */
[----:B------:R-:W-:Y:S02]  /*5f80*/  FADD.FTZ R132, RZ, R132 ;  /* 0x00000084ff847221 */ /* 0x000fe40000010000 */
[-C--:B------:R-:W-:Y:S02]  /*5f90*/  FMUL.FTZ R129, R15, R127.reuse ;  /* 0x0000007f0f817220 */ /* 0x080fe40000410000 */
[----:B------:R-:W-:Y:S02]  /*5fa0*/  FFMA.FTZ R128, R16, R127, -R128 ;  /* 0x0000007f10807223 */ /* 0x000fe40000010880 */
[C---:B------:R-:W-:Y:S02]  /*5fb0*/  FMUL.FTZ R131, R11.reuse, R130 ;  /* 0x000000820b837220 */ /* 0x040fe40000410000 */
[----:B------:R-:W-:-:S02]  /*5fc0*/  FMUL.FTZ R127, R11, R132 ;  /* 0x000000840b7f7220 */ /* 0x000fc40000410000 */
[----:B------:R-:W-:Y:S02]  /*5fd0*/  FFMA.FTZ R129, R16, R126, R129 ;  /* 0x0000007e10817223 */ /* 0x000fe40000010081 */
[C---:B------:R-:W-:Y:S02]  /*5fe0*/  FMUL.FTZ R126, R13.reuse, R128 ;  /* 0x000000800d7e7220 */ /* 0x040fe40000410000 */
[C---:B------:R-:W-:Y:S02]  /*5ff0*/  FFMA.FTZ R132, R12.reuse, R132, R131 ;  /* 0x000000840c847223 */ /* 0x040fe40000010083 */
[----:B------:R-:W-:Y:S02]  /*6000*/  FFMA.FTZ R131, R12, R130, -R127 ;  /* 0x000000820c837223 */ /* 0x000fe4000001087f */
[-C--:B------:R-:W-:Y:S02]  /*6010*/  FMUL.FTZ R127, R13, R129.reuse ;  /* 0x000000810d7f7220 */ /* 0x080fe40000410000 */
[----:B------:R-:W-:-:S02]  /*6020*/  FFMA.FTZ R126, R14, R129, R126 ;  /* 0x000000810e7e7223 */ /* 0x000fc4000001007e */
[----:B------:R-:W-:Y:S02]  /*6030*/  FADD.FTZ R132, RZ, R132 ;  /* 0x00000084ff847221 */ /* 0x000fe40000010000 */
[----:B------:R-:W-:Y:S02]  /*6040*/  FADD.FTZ R131, R36, R131 ;  /* 0x0000008324837221 */ /* 0x000fe40000010000 */
[----:B------:R-:W-:Y:S02]  /*6050*/  FFMA.FTZ R127, R14, R128, -R127 ;  /* 0x000000800e7f7223 */ /* 0x000fe4000001087f */
        /* <DEDUP_REMOVED lines=15> */
[C---:B------:R-:W-:Y:S02]  /*6150*/  FFMA.FTZ R131, R8.reuse, R133, R131 ;  /* 0x0000008508837223 */ /* 0x040fe40000010083 */
[----:B------:R-:W-:Y:S02]  /*6160*/  FFMA.FTZ R129, R8, R130, -R129 ;  /* 0x0000008208817223 */ /* 0x000fe40000010881 */
[----:B------:R-:W-:Y:S01]  /*6170*/  FADD.FTZ R131, RZ, R131 ;  /* 0x00000083ff837221 */ /* 0x000fe20000010000 */
[----:B------:R-:W0:Y:S01]  /*6180*/  R2UR UR42, R124 ;  /* 0x000000007c2a73c2 */ /* 0x000e2200000e0000 */
[----:B------:R-:W-:Y:S02]  /*6190*/  FADD.FTZ R129, R34, R129 ;  /* 0x0000008122817221 */ /* 0x000fe40000010000 */
[----:B------:R-:W-:Y:S02]  /*61a0*/  FFMA.FTZ R127, R10, R128, -R127 ;  /* 0x000000800a7f7223 */ /* 0x000fe4000001087f */
[----:B------:R-:W-:-:S02]  /*61b0*/  FMUL.FTZ R128, R7, R126 ;  /* 0x0000007e07807220 */ /* 0x000fc40000410000 */
[C---:B------:R-:W-:Y:S01]  /*61c0*/  FMUL.FTZ R130, R5.reuse, R131 ;  /* 0x0000008305827220 */ /* 0x040fe20000410000 */
[----:B------:R1:W2:Y:S01]  /*61d0*/  R2UR UR43, R125 ;  /* 0x000000007d2b73c2 */ /* 0x0002a200000e0000 */
[----:B------:R-:W-:Y:S02]  /*61e0*/  FMUL.FTZ R132, R5, R129 ;  /* 0x0000008105847220 */ /* 0x000fe40000410000 */
[-C--:B------:R-:W-:Y:S02]  /*61f0*/  FFMA.FTZ R128, R8, R127.reuse, -R128 ;  /* 0x0000007f08807223 */ /* 0x080fe40000010880 */
[----:B------:R-:W-:Y:S02]  /*6200*/  FMUL.FTZ R127, R7, R127 ;  /* 0x0000007f077f7220 */ /* 0x000fe40000410000 */
[C---:B------:R-:W-:Y:S02]  /*6210*/  FFMA.FTZ R130, R6.reuse, R129, -R130 ;  /* 0x0000008106827223 */ /* 0x040fe40000010882 */
[----:B------:R-:W-:-:S02]  /*6220*/  FFMA.FTZ R132, R6, R131, R132 ;  /* 0x0000008306847223 */ /* 0x000fc40000010084 */
[----:B------:R-:W-:Y:S02]  /*6230*/  FFMA.FTZ R127, R8, R126, R127 ;  /* 0x0000007e087f7223 */ /* 0x000fe4000001007f */
[----:B------:R-:W-:Y:S02]  /*6240*/  FADD.FTZ R130, R33, R130 ;  /* 0x0000008221827221 */ /* 0x000fe40000010000 */
[----:B------:R-:W-:Y:S02]  /*6250*/  FADD.FTZ R132, RZ, R132 ;  /* 0x00000084ff847221 */ /* 0x000fe40000010000 */
[C---:B------:R-:W-:Y:S02]  /*6260*/  FMUL.FTZ R126, R5.reuse, R128 ;  /* 0x00000080057e7220 */ /* 0x040fe40000410000 */
[----:B-1----:R-:W-:Y:S02]  /*6270*/  FMUL.FTZ R125, R5, R127 ;  /* 0x0000007f057d7220 */ /* 0x002fe40000410000 */
        /* <DEDUP_REMOVED lines=10> */
[----:B0-----:R-:W-:Y:S01]  /*6320*/  FMUL.FTZ R131, R89, UR42 ;  /* 0x0000002a59837c20 */ /* 0x001fe20008410000 */
[----:B------:R-:W-:Y:S01]  /*6330*/  ISETP.NE.AND P0, PT, R167, 0x7f, PT ;  /* 0x0000007fa700780c */ /* 0x000fe20003f05270 */
[C---:B------:R-:W-:Y:S02]  /*6340*/  FFMA.FTZ R129, R4.reuse, R125, -R129 ;  /* 0x0000007d04817223 */ /* 0x040fe40000010881 */
[----:B------:R-:W-:-:S02]  /*6350*/  FFMA.FTZ R125, R4, R126, R127 ;  /* 0x0000007e047d7223 */ /* 0x000fc4000001007f */
[----:B--2---:R-:W-:Y:S02]  /*6360*/  FMUL.FTZ R127, R89, UR43 ;  /* 0x0000002b597f7c20 */ /* 0x004fe40008410000 */
[----:B------:R-:W-:Y:S02]  /*6370*/  FMUL.FTZ R128, R0, R133 ;  /* 0x0000008500807220 */ /* 0x000fe40000410000 */
[----:B------:R-:W-:Y:S02]  /*6380*/  FFMA.FTZ R124, R88, UR43, R131 ;  /* 0x0000002b587c7c23 */ /* 0x000fe40008010083 */
[----:B------:R-:W-:Y:S02]  /*6390*/  FMUL.FTZ R126, R0, R135 ;  /* 0x00000087007e7220 */ /* 0x000fe40000410000 */
[----:B------:R-:W-:Y:S01]  /*63a0*/  FMUL.FTZ R131, R91, UR43 ;  /* 0x0000002b5b837c20 */ /* 0x000fe20008410000 */
[----:B------:R0:W1:Y:S01]  /*63b0*/  @P0 LDS.64 R140, [R167.X8+0xa888] ;  /* 0x00a88800a78c0984 */ /* 0x0000620000008a00 */
[----:B------:R-:W-:-:S02]  /*63c0*/  FFMA.FTZ R228, R88, UR42, -R127 ;  /* 0x0000002a58e47c23 */ /* 0x000fc4000801087f */
[----:B------:R-:W-:Y:S02]  /*63d0*/  FADD.FTZ R227, R244, R244 ;  /* 0x000000f4f4e37221 */ /* 0x000fe40000010000 */
[C---:B------:R-:W-:Y:S02]  /*63e0*/  FFMA.FTZ R127, R2.reuse, R135, R128 ;  /* 0x00000087027f7223 */ /* 0x040fe40000010080 */
[----:B------:R-:W-:Y:S02]  /*63f0*/  FFMA.FTZ R126, R2, R133, -R126 ;  /* 0x00000085027e7223 */ /* 0x000fe4000001087e */
[----:B------:R-:W-:Y:S02]  /*6400*/  FMUL.FTZ R135, R93, UR43 ;  /* 0x0000002b5d877c20 */ /* 0x000fe40008410000 */
[----:B------:R-:W-:Y:S02]  /*6410*/  FFMA.FTZ R226, R90, UR42, -R131 ;  /* 0x0000002a5ae27c23 */ /* 0x000fe40008010883 */
[----:B------:R-:W-:-:S02]  /*6420*/  FMUL.FTZ R133, R91, UR42 ;  /* 0x0000002a5b857c20 */ /* 0x000fc40008410000 */
[----:B------:R-:W-:Y:S02]  /*6430*/  FMUL.FTZ R137, R93, UR42 ;  /* 0x0000002a5d897c20 */ /* 0x000fe40008410000 */
[----:B------:R-:W-:Y:S02]  /*6440*/  FMUL.FTZ R131, R95, UR43 ;  /* 0x0000002b5f837c20 */ /* 0x000fe40008410000 */
[C---:B------:R-:W-:Y:S02]  /*6450*/  FMUL.FTZ R228, R227.reuse, R228 ;  /* 0x000000e4e3e47220 */ /* 0x040fe40000410000 */
[----:B------:R-:W-:Y:S02]  /*6460*/  FMUL.FTZ R227, R227, R124 ;  /* 0x0000007ce3e37220 */ /* 0x000fe40000410000 */
[----:B------:R-:W-:Y:S02]  /*6470*/  FADD.FTZ R225, R243, R243 ;  /* 0x000000f3f3e17221 */ /* 0x000fe40000010000 */
[----:B------:R-:W-:-:S02]  /*6480*/  FADD.FTZ R223, R242, R242 ;  /* 0x000000f2f2df7221 */ /* 0x000fc40000010000 */
[----:B------:R-:W-:Y:S02]  /*6490*/  FFMA.FTZ R224, R92, UR42, -R135 ;  /* 0x0000002a5ce07c23 */ /* 0x000fe40008010887 */
[----:B------:R-:W-:Y:S02]  /*64a0*/  FFMA.FTZ R124, R90, UR43, R133 ;  /* 0x0000002b5a7c7c23 */ /* 0x000fe40008010085 */
[----:B------:R-:W-:Y:S02]  /*64b0*/  FFMA.FTZ R128, R92, UR43, R137 ;  /* 0x0000002b5c807c23 */ /* 0x000fe40008010089 */
[----:B---3--:R-:W-:Y:S02]  /*64c0*/  FMUL.FTZ R135, R97, UR43 ;  /* 0x0000002b61877c20 */ /* 0x008fe40008410000 */
[----:B------:R-:W-:Y:S02]  /*64d0*/  FFMA.FTZ R222, R94, UR42, -R131 ;  /* 0x0000002a5ede7c23 */ /* 0x000fe40008010883 */
[----:B------:R-:W-:-:S02]  /*64e0*/  FMUL.FTZ R133, R95, UR42 ;  /* 0x0000002a5f857c20 */ /* 0x000fc40008410000 */
[----:B------:R-:W-:Y:S02]  /*64f0*/  FMUL.FTZ R137, R97, UR42 ;  /* 0x0000002a61897c20 */ /* 0x000fe40008410000 */
[----:B------:R-:W-:Y:S02]  /*6500*/  FMUL.FTZ R131, R99, UR43 ;  /* 0x0000002b63837c20 */ /* 0x000fe40008410000 */
[----:B------:R-:W-:Y:S02]  /*6510*/  FMUL.FTZ R226, R225, R226 ;  /* 0x000000e2e1e27220 */ /* 0x000fe40000410000 */
[----:B------:R-:W-:Y:S02]  /*6520*/  FMUL.FTZ R224, R223, R224 ;  /* 0x000000e0dfe07220 */ /* 0x000fe40000410000 */
[----:B------:R-:W-:Y:S02]  /*6530*/  FMUL.FTZ R225, R225, R124 ;  /* 0x0000007ce1e17220 */ /* 0x000fe40000410000 */
[----:B------:R-:W-:-:S02]  /*6540*/  FMUL.FTZ R223, R223, R128 ;  /* 0x00000080dfdf7220 */ /* 0x000fc40000410000 */
[----:B------:R-:W-:Y:S02]  /*6550*/  FADD.FTZ R221, R241, R241 ;  /* 0x000000f1f1dd7221 */ /* 0x000fe40000010000 */
[----:B------:R-:W-:Y:S02]  /*6560*/  FADD.FTZ R219, R240, R240 ;  /* 0x000000f0f0db7221 */ /* 0x000fe40000010000 */
[----:B------:R-:W-:Y:S02]  /*6570*/  FFMA.FTZ R220, R96, UR42, -R135 ;  /* 0x0000002a60dc7c23 */ /* 0x000fe40008010887 */
[----:B------:R-:W-:Y:S02]  /*6580*/  FFMA.FTZ R124, R94, UR43, R133 ;  /* 0x0000002b5e7c7c23 */ /* 0x000fe40008010085 */
[----:B------:R-:W-:Y:S02]  /*6590*/  FFMA.FTZ R128, R96, UR43, R137 ;  /* 0x0000002b60807c23 */ /* 0x000fe40008010089 */
[----:B------:R-:W-:-:S02]  /*65a0*/  FMUL.FTZ R135, R101, UR43 ;  /* 0x0000002b65877c20 */ /* 0x000fc40008410000 */
[----:B------:R-:W-:Y:S02]  /*65b0*/  FFMA.FTZ R218, R98, UR42, -R131 ;  /* 0x0000002a62da7c23 */ /* 0x000fe40008010883 */
[----:B------:R-:W-:Y:S02]  /*65c0*/  FMUL.FTZ R133, R99, UR42 ;  /* 0x0000002a63857c20 */ /* 0x000fe40008410000 */
[----:B------:R-:W-:Y:S02]  /*65d0*/  FMUL.FTZ R137, R101, UR42 ;  /* 0x0000002a65897c20 */ /* 0x000fe40008410000 */
[----:B------:R-:W-:Y:S02]  /*65e0*/  FMUL.FTZ R131, R103, UR43 ;  /* 0x0000002b67837c20 */ /* 0x000fe40008410000 */
[----:B------:R-:W-:Y:S02]  /*65f0*/  FMUL.FTZ R222, R221, R222 ;  /* 0x000000deddde7220 */ /* 0x000fe40000410000 */
[----:B------:R-:W-:-:S02]  /*6600*/  FMUL.FTZ R220, R219, R220 ;  /* 0x000000dcdbdc7220 */ /* 0x000fc40000410000 */
[----:B------:R-:W-:Y:S02]  /*6610*/  FMUL.FTZ R221, R221, R124 ;  /* 0x0000007cdddd7220 */ /* 0x000fe40000410000 */
[----:B------:R-:W-:Y:S02]  /*6620*/  FMUL.FTZ R219, R219, R128 ;  /* 0x00000080dbdb7220 */ /* 0x000fe40000410000 */
[----:B------:R-:W-:Y:S02]  /*6630*/  FFMA.FTZ R216, R100, UR42, -R135 ;  /* 0x0000002a64d87c23 */ /* 0x000fe40008010887 */
[----:B------:R-:W-:Y:S02]  /*6640*/  FFMA.FTZ R124, R98, UR43, R133 ;  /* 0x0000002b627c7c23 */ /* 0x000fe40008010085 */
[----:B------:R-:W-:Y:S02]  /*6650*/  FFMA.FTZ R128, R100, UR43, R137 ;  /* 0x0000002b64807c23 */ /* 0x000fe40008010089 */
[----:B------:R-:W-:-:S02]  /*6660*/  FADD.FTZ R184, R236, R236 ;  /* 0x000000ececb87221 */ /* 0x000fc40000010000 */
[----:B----4-:R-:W-:Y:S02]  /*6670*/  FMUL.FTZ R135, R105, UR43 ;  /* 0x0000002b69877c20 */ /* 0x010fe40008410000 */
[----:B------:R-:W-:Y:S02]  /*6680*/  FFMA.FTZ R131, R102, UR42, -R131 ;  /* 0x0000002a66837c23 */ /* 0x000fe40008010883 */
[----:B------:R-:W-:Y:S02]  /*6690*/  FMUL.FTZ R133, R103, UR42 ;  /* 0x0000002a67857c20 */ /* 0x000fe40008410000 */
[----:B------:R-:W-:Y:S02]  /*66a0*/  FMUL.FTZ R137, R105, UR42 ;  /* 0x0000002a69897c20 */ /* 0x000fe40008410000 */
[----:B------:R-:W-:Y:S02]  /*66b0*/  FADD.FTZ R182, R235, R235 ;  /* 0x000000ebebb67221 */ /* 0x000fe40000010000 */
[----:B------:R-:W-:-:S02]  /*66c0*/  FFMA.FTZ R135, R104, UR42, -R135 ;  /* 0x0000002a68877c23 */ /* 0x000fc40008010887 */
[----:B------:R-:W-:Y:S02]  /*66d0*/  FMUL.FTZ R185, R184, R131 ;  /* 0x00000083b8b97220 */ /* 0x000fe40000410000 */
[----:B------:R-:W-:Y:S02]  /*66e0*/  FFMA.FTZ R133, R102, UR43, R133 ;  /* 0x0000002b66857c23 */ /* 0x000fe40008010085 */
[----:B------:R-:W-:Y:S02]  /*66f0*/  FFMA.FTZ R137, R104, UR43, R137 ;  /* 0x0000002b68897c23 */ /* 0x000fe40008010089 */
[----:B------:R-:W-:Y:S02]  /*6700*/  FMUL.FTZ R131, R107, UR43 ;  /* 0x0000002b6b837c20 */ /* 0x000fe40008410000 */
[----:B------:R-:W-:Y:S02]  /*6710*/  FMUL.FTZ R183, R182, R135 ;  /* 0x00000087b6b77220 */ /* 0x000fe40000410000 */
[----:B------:R-:W-:-:S02]  /*6720*/  FMUL.FTZ R184, R184, R133 ;  /* 0x00000085b8b87220 */ /* 0x000fc40000410000 */
[----:B------:R-:W-:Y:S02]  /*6730*/  FMUL.FTZ R182, R182, R137 ;  /* 0x00000089b6b67220 */ /* 0x000fe40000410000 */
[----:B------:R-:W-:Y:S02]  /*6740*/  FADD.FTZ R180, R234, R234 ;  /* 0x000000eaeab47221 */ /* 0x000fe40000010000 */
[----:B------:R-:W-:Y:S02]  /*6750*/  FMUL.FTZ R135, R109, UR43 ;  /* 0x0000002b6d877c20 */ /* 0x000fe40008410000 */
[----:B------:R-:W-:Y:S02]  /*6760*/  FFMA.FTZ R131, R106, UR42, -R131 ;  /* 0x0000002a6a837c23 */ /* 0x000fe40008010883 */
[----:B------:R-:W-:Y:S02]  /*6770*/  FMUL.FTZ R133, R107, UR42 ;  /* 0x0000002a6b857c20 */ /* 0x000fe40008410000 */
[----:B------:R-:W-:-:S02]  /*6780*/  FMUL.FTZ R137, R109, UR42 ;  /* 0x0000002a6d897c20 */ /* 0x000fc40008410000 */
[----:B------:R-:W-:Y:S02]  /*6790*/  FADD.FTZ R217, R239, R239 ;  /* 0x000000efefd97221 */ /* 0x000fe40000010000 */
[----:B------:R-:W-:Y:S02]  /*67a0*/  FADD.FTZ R178, R233, R233 ;  /* 0x000000e9e9b27221 */ /* 0x000fe40000010000 */
[----:B------:R-:W-:Y:S02]  /*67b0*/  FFMA.FTZ R135, R108, UR42, -R135 ;  /* 0x0000002a6c877c23 */ /* 0x000fe40008010887 */
[----:B------:R-:W-:Y:S02]  /*67c0*/  FMUL.FTZ R181, R180, R131 ;  /* 0x00000083b4b57220 */ /* 0x000fe40000410000 */
[----:B------:R-:W-:Y:S02]  /*67d0*/  FFMA.FTZ R133, R106, UR43, R133 ;  /* 0x0000002b6a857c23 */ /* 0x000fe40008010085 */
[----:B------:R-:W-:-:S02]  /*67e0*/  FFMA.FTZ R137, R108, UR43, R137 ;  /* 0x0000002b6c897c23 */ /* 0x000fc40008010089 */
[----:B------:R-:W-:Y:S02]  /*67f0*/  FMUL.FTZ R131, R111, UR43 ;  /* 0x0000002b6f837c20 */ /* 0x000fe40008410000 */
[----:B------:R-:W-:Y:S02]  /*6800*/  FADD.FTZ R215, R238, R238 ;  /* 0x000000eeeed77221 */ /* 0x000fe40000010000 */
[C---:B------:R-:W-:Y:S02]  /*6810*/  FMUL.FTZ R218, R217.reuse, R218 ;  /* 0x000000dad9da7220 */ /* 0x040fe40000410000 */
[----:B------:R-:W-:Y:S02]  /*6820*/  FMUL.FTZ R217, R217, R124 ;  /* 0x0000007cd9d97220 */ /* 0x000fe40000410000 */
[----:B------:R-:W-:Y:S02]  /*6830*/  FMUL.FTZ R179, R178, R135 ;  /* 0x00000087b2b37220 */ /* 0x000fe40000410000 */
[----:B------:R-:W-:-:S02]  /*6840*/  FMUL.FTZ R180, R180, R133 ;  /* 0x00000085b4b47220 */ /* 0x000fc40000410000 */
[----:B------:R-:W-:Y:S02]  /*6850*/  FMUL.FTZ R178, R178, R137 ;  /* 0x00000089b2b27220 */ /* 0x000fe40000410000 */
[----:B------:R-:W-:Y:S02]  /*6860*/  FADD.FTZ R176, R232, R232 ;  /* 0x000000e8e8b07221 */ /* 0x000fe40000010000 */
[----:B------:R-:W-:Y:S02]  /*6870*/  FFMA.FTZ R131, R110, UR42, -R131 ;  /* 0x0000002a6e837c23 */ /* 0x000fe40008010883 */
[----:B------:R-:W-:Y:S02]  /*6880*/  FMUL.FTZ R135, R113, UR43 ;  /* 0x0000002b71877c20 */ /* 0x000fe40008410000 */
[----:B------:R-:W-:Y:S02]  /*6890*/  FMUL.FTZ R124, R0, R125 ;  /* 0x0000007d007c7220 */ /* 0x000fe40000410000 */
[----:B------:R-:W-:-:S02]  /*68a0*/  FMUL.FTZ R133, R111, UR42 ;  /* 0x0000002a6f857c20 */ /* 0x000fc40008410000 */
[----:B------:R-:W-:Y:S02]  /*68b0*/  FMUL.FTZ R137, R113, UR42 ;  /* 0x0000002a71897c20 */ /* 0x000fe40008410000 */
[C---:B------:R-:W-:Y:S02]  /*68c0*/  FMUL.FTZ R216, R215.reuse, R216 ;  /* 0x000000d8d7d87220 */ /* 0x040fe40000410000 */
[----:B------:R-:W-:Y:S02]  /*68d0*/  FMUL.FTZ R215, R215, R128 ;  /* 0x00000080d7d77220 */ /* 0x000fe40000410000 */
[----:B------:R-:W-:Y:S02]  /*68e0*/  FMUL.FTZ R177, R176, R131 ;  /* 0x00000083b0b17220 */ /* 0x000fe40000410000 */
[----:B------:R-:W-:Y:S02]  /*68f0*/  FADD.FTZ R174, R231, R231 ;  /* 0x000000e7e7ae7221 */ /* 0x000fe40000010000 */
[----:B------:R-:W-:-:S02]  /*6900*/  FFMA.FTZ R135, R112, UR42, -R135 ;  /* 0x0000002a70877c23 */ /* 0x000fc40008010887 */
[-C--:B------:R-:W-:Y:S02]  /*6910*/  FMUL.FTZ R128, R0, R129.reuse ;  /* 0x0000008100807220 */ /* 0x080fe40000410000 */
        /* <DEDUP_REMOVED lines=29> */
.L_x_2815:
[----:B01----:R-:W-:Y:S05]  /*6af0*/  BSYNC B0 ;  /* 0x0000000000007941 */ /* 0x003fea0003800000 */
.L_x_2814:
        /* <DEDUP_REMOVED lines=58> */
.L_x_2922:
        /* <DEDUP_REMOVED lines=69> */
.L_x_2923:
[----:B------:R-:W-:Y:S01]  /*72f0*/  ISETP.GE.AND P0, PT, R250, 0x10, PT ;  /* 0x00000010fa00780c */ /* 0x000fe20003f06270 */
[----:B--2---:R-:W-:Y:S01]  /*7300*/  FMUL.FTZ R124, R133, R132 ;  /* 0x00000084857c7220 */ /* 0x004fe20000410000 */
[----:B------:R-:W-:Y:S01]  /*7310*/  MOV R136, R126 ;  /* 0x0000007e00887202 */ /* 0x000fe20000000f00 */
[-C--:B0--3--:R-:W-:Y:S01]  /*7320*/  FMUL.FTZ R126, R127, R132.reuse ;  /* 0x000000847f7e7220 */ /* 0x089fe20000410000 */
[----:B------:R-:W-:Y:S01]  /*7330*/  MOV R187, R139 ;  /* 0x0000008b00bb7202 */ /* 0x000fe20000000f00 */
[----:B----4-:R-:W-:Y:S02]  /*7340*/  FMUL.FTZ R128, R137, R132 ;  /* 0x0000008489807220 */ /* 0x010fe40000410000 */
[----:B-1----:R-:W-:-:S02]  /*7350*/  FFMA.FTZ R125, R135, R136, R124 ;  /* 0x00000088877d7223 */ /* 0x002fc4000001007c */
        /* <DEDUP_REMOVED lines=12> */
[----:B-----5:R-:W-:Y:S05]  /*7420*/  CALL.REL.NOINC `($__internal_70_$__cuda_sm70_shflsync_idx_p) ;  /* 0x0000986000007944 */ /* 0x020fea0003c00000 */
.L_x_2820:
[----:B------:R-:W-:Y:S05]  /*7430*/  BRA.CONV ~URZ, `(.L_x_2821) ;  /* 0x000000537f007947 */ /* 0x000fea000b800000 */
[----:B-1----:R-:W-:Y:S01]  /*7440*/  HFMA2.MMA R126, -RZ, RZ, 0, 1.847743988037109375e-06 ;  /* 0x0000001fff7e7435 */ /* 0x002fe200000001ff */
[----:B------:R-:W-:Y:S02]  /*7450*/  MOV R135, R132 ;  /* 0x0000008400877202 */ /* 0x000fe40000000f00 */
[----:B------:R-:W-:Y:S02]  /*7460*/  MOV R125, 0xffffffff ;  /* 0xffffffff007d7802 */ /* 0x000fe40000000f00 */
[----:B------:R-:W-:Y:S02]  /*7470*/  MOV R124, 0x7490 ;  /* 0x00007490007c7802 */ /* 0x000fe40000000f00 */
[----:B0----5:R-:W-:Y:S05]  /*7480*/  CALL.REL.NOINC `($__internal_70_$__cuda_sm70_shflsync_idx_p) ;  /* 0x0000980000007944 */ /* 0x021fea0003c00000 */
.L_x_2821:
[----:B------:R-:W-:Y:S05]  /*7490*/  BRA.CONV ~URZ, `(.L_x_2822) ;  /* 0x000000537f007947 */ /* 0x000fea000b800000 */
[----:B-1----:R-:W-:Y:S01]  /*74a0*/  HFMA2.MMA R126, -RZ, RZ, 0, 1.847743988037109375e-06 ;  /* 0x0000001fff7e7435 */ /* 0x002fe200000001ff */
[----:B------:R-:W-:Y:S02]  /*74b0*/  MOV R135, R131 ;  /* 0x0000008300877202 */ /* 0x000fe40000000f00 */
[----:B------:R-:W-:-:S02]  /*74c0*/  MOV R125, 0xffffffff ;  /* 0xffffffff007d7802 */ /* 0x000fc40000000f00 */
[----:B------:R-:W-:Y:S02]  /*74d0*/  MOV R124, 0x74f0 ;  /* 0x000074f0007c7802 */ /* 0x000fe40000000f00 */
[----:B0----5:R-:W-:Y:S05]  /*74e0*/  CALL.REL.NOINC `($__internal_70_$__cuda_sm70_shflsync_idx_p) ;  /* 0x000097a000007944 */ /* 0x021fea0003c00000 */
.L_x_2822:
[----:B------:R-:W-:Y:S05]  /*74f0*/  BRA.CONV ~URZ, `(.L_x_2823) ;  /* 0x000000537f007947 */ /* 0x000fea000b800000 */
[----:B-1----:R-:W-:Y:S01]  /*7500*/  HFMA2.MMA R126, -RZ, RZ, 0, 1.847743988037109375e-06 ;  /* 0x0000001fff7e7435 */ /* 0x002fe200000001ff */
[----:B------:R-:W-:Y:S02]  /*7510*/  MOV R135, R187 ;  /* 0x000000bb00877202 */ /* 0x000fe40000000f00 */
[----:B------:R-:W-:Y:S02]  /*7520*/  MOV R125, 0xffffffff ;  /* 0xffffffff007d7802 */ /* 0x000fe40000000f00 */
[----:B------:R-:W-:Y:S02]  /*7530*/  MOV R124, 0x7550 ;  /* 0x00007550007c7802 */ /* 0x000fe40000000f00 */
[----:B0----5:R-:W-:Y:S05]  /*7540*/  CALL.REL.NOINC `($__internal_70_$__cuda_sm70_shflsync_idx_p) ;  /* 0x0000974000007944 */ /* 0x021fea0003c00000 */
.L_x_2823:
[----:B------:R-:W-:Y:S05]  /*7550*/  BRA.DIV ~URZ, `(.L_x_2824) ;  /* 0x000085427f007947 */ /* 0x000fea000b800000 */
[----:B-----5:R2:W3:Y:S04]  /*7560*/  SHFL.IDX PT, R138, R120, RZ, 0x1f ;  /* 0x00001fff788a7589 */ /* 0x0204e800000e0000 */
[----:B------:R2:W4:Y:S04]  /*7570*/  SHFL.IDX PT, R139, R121, RZ, 0x1f ;  /* 0x00001fff798b7589 */ /* 0x00052800000e0000 */
[----:B------:R2:W1:Y:S04]  /*7580*/  SHFL.IDX PT, R130, R122, RZ, 0x1f ;  /* 0x00001fff7a827589 */ /* 0x00046800000e0000 */
[----:B-1----:R2:W1:Y:S04]  /*7590*/  SHFL.IDX PT, R126, R123, RZ, 0x1f ;  /* 0x00001fff7b7e7589 */ /* 0x00246800000e0000 */
[----:B------:R-:W0:Y:S04]  /*75a0*/  SHFL.UP PT, R136, R136, 0x1, RZ ;  /* 0x0420000088887989 */ /* 0x000e2800000e00ff */
[----:B------:R2:W0:Y:S04]  /*75b0*/  SHFL.UP PT, R137, R132, 0x1, RZ ;  /* 0x0420000084897989 */ /* 0x00042800000e00ff */
[----:B------:R2:W0:Y:S04]  /*75c0*/  SHFL.UP PT, R128, R131, 0x1, RZ ;  /* 0x0420000083807989 */ /* 0x00042800000e00ff */
[----:B------:R2:W0:Y:S02]  /*75d0*/  SHFL.UP PT, R129, R187, 0x1, RZ ;  /* 0x04200000bb817989 */ /* 0x00042400000e00ff */
.L_x_2924:
[----:B--234-:R-:W2:Y:S01]  /*75e0*/  LDS.128 R132, [R186+0x8470] ;  /* 0x00847000ba847984 */ /* 0x01cea20000000c00 */
[----:B-1----:R-:W-:Y:S01]  /*75f0*/  MOV R131, R126 ;  /* 0x0000007e00837202 */ /* 0x002fe20000000f00 */
[----:B0-----:R-:W-:-:S02]  /*7600*/  FMUL.FTZ R188, R130, R137 ;  /* 0x0000008982bc7220 */ /* 0x001fc40000410000 */
[----:B------:R-:W0:Y:S02]  /*7610*/  LDS.128 R120, [R186+0x8480] ;  /* 0x00848000ba787984 */ /* 0x000e240000000c00 */
[C---:B------:R-:W-:Y:S02]  /*7620*/  FMUL.FTZ R187, R131.reuse, R137 ;  /* 0x0000008983bb7220 */ /* 0x040fe40000410000 */
[----:B------:R-:W1:Y:S01]  /*7630*/  LDS.128 R124, [R186+0x8490] ;  /* 0x00849000ba7c7984 */ /* 0x000e620000000c00 */
[-C--:B------:R-:W-:Y:S02]  /*7640*/  FFMA.FTZ R188, R131, R136.reuse, R188 ;  /* 0x0000008883bc7223 */ /* 0x080fe400000100bc */
[----:B------:R-:W-:Y:S02]  /*7650*/  FFMA.FTZ R187, R130, R136, -R187 ;  /* 0x0000008882bb7223 */ /* 0x000fe400000108bb */
        /* <DEDUP_REMOVED lines=42> */
.L_x_2817:
[----:B0-----:R-:W-:Y:S05]  /*7900*/  BSYNC B0 ;  /* 0x0000000000007941 */ /* 0x001fea0003800000 */
.L_x_2816:
[CC--:B-----5:R-:W-:Y:S01]  /*7910*/  FMUL.FTZ R121, R0.reuse, R141.reuse ;  /* 0x0000008d00797220 */ /* 0x0e0fe20000410000 */
[----:B------:R-:W-:Y:S01]  /*7920*/  LOP3.LUT P0, RZ, R167, 0x1f, RZ, 0xc0, !PT ;  /* 0x0000001fa7ff7812 */ /* 0x000fe2000780c0ff */
[-C--:B------:R-:W-:Y:S01]  /*7930*/  FMUL.FTZ R120, R0, -R140.reuse ;  /* 0x8000008c00787220 */ /* 0x080fe20000410000 */
[----:B------:R-:W-:Y:S01]  /*7940*/  MOV R122, UR29 ;  /* 0x0000001d007a7c02 */ /* 0x000fe20008000f00 */
[C---:B------:R-:W-:Y:S01]  /*7950*/  FFMA.FTZ R121, R2.reuse, R140, -R121 ;  /* 0x0000008c02797223 */ /* 0x040fe20000010879 */
[----:B------:R-:W-:Y:S01]  /*7960*/  WARPSYNC 0xffffffff ;  /* 0xffffffff00007948 */ /* 0x000fe20003800000 */
[----:B------:R-:W-:Y:S01]  /*7970*/  FFMA.FTZ R120, R2, -R141, R120 ;  /* 0x8000008d02787223 */ /* 0x000fe20000010078 */
[----:B------:R-:W-:Y:S01]  /*7980*/  BAR.SYNC.DEFER_BLOCKING 0x0 ;  /* 0x0000000000007b1d */ /* 0x000fe20000010000 */
[----:B------:R-:W-:Y:S01]  /*7990*/  ISETP.GE.OR P0, PT, R122, c[0x0][0x174], P0 ;  /* 0x00005d007a007a0c */ /* 0x000fe20000706670 */
[----:B------:R-:W-:Y:S01]  /*79a0*/  FMUL.FTZ R122, R0, R172 ;  /* 0x000000ac007a7220 */ /* 0x000fe20000410000 */
[----:B---3--:R-:W-:Y:S01]  /*79b0*/  MOV R130, UR7 ;  /* 0x0000000700827c02 */ /* 0x008fe20008000f00 */
[----:B------:R-:W-:-:S02]  /*79c0*/  FMUL.FTZ R125, R3, -R121 ;  /* 0x80000079037d7220 */ /* 0x000fc40000410000 */
[C---:B------:R-:W-:Y:S01]  /*79d0*/  FMUL.FTZ R123, R2.reuse, R172 ;  /* 0x000000ac027b7220 */ /* 0x040fe20000410000 */
[----:B------:R-:W-:Y:S01]  /*79e0*/  BSSY B0, `(.L_x_2825) ;  /* 0x00001d8000007945 */ /* 0x000fe20003800000 */
[-C--:B------:R-:W-:Y:S02]  /*79f0*/  FFMA.FTZ R122, R2, R171.reuse, -R122 ;  /* 0x000000ab027a7223 */ /* 0x080fe4000001087a */
[-C--:B------:R-:W-:Y:S02]  /*7a00*/  FMUL.FTZ R124, R3, -R120.reuse ;  /* 0x80000078037c7220 */ /* 0x080fe40000410000 */
[----:B------:R-:W-:Y:S02]  /*7a10*/  FFMA.FTZ R125, R4, R120, R125 ;  /* 0x00000078047d7223 */ /* 0x000fe4000001007d */
[----:B------:R-:W-:Y:S02]  /*7a20*/  FFMA.FTZ R123, -R0, R171, -R123 ;  /* 0x000000ab007b7223 */ /* 0x000fe4000001097b */
[----:B------:R-:W-:-:S02]  /*7a30*/  FADD.FTZ R122, R169, R122 ;  /* 0x0000007aa97a7221 */ /* 0x000fc40000010000 */
[----:B------:R-:W-:Y:S02]  /*7a40*/  FFMA.FTZ R124, R4, R121, -R124 ;  /* 0x00000079047c7223 */ /* 0x000fe4000001087c */
        /* <DEDUP_REMOVED lines=12> */
[C---:B------:R-:W-:Y:S02]  /*7b10*/  FFMA.FTZ R127, R8.reuse, R126, R127 ;  /* 0x0000007e087f7223 */ /* 0x040fe4000001007f */
        /* <DEDUP_REMOVED lines=9> */
[----:B------:R-:W-:-:S02]  /*7bb0*/  FADD.FTZ R122, R175, R122 ;  /* 0x0000007aaf7a7221 */ /* 0x000fc40000010000 */
[----:B------:R-:W-:Y:S02]  /*7bc0*/  FFMA.FTZ R121, R10, R127, R121 ;  /* 0x0000007f0a797223 */ /* 0x000fe40000010079 */
[----:B------:R-:W-:Y:S02]  /*7bd0*/  FMUL.FTZ R125, R11, -R124 ;  /* 0x8000007c0b7d7220 */ /* 0x000fe40000410000 */
[----:B------:R-:W-:Y:S02]  /*7be0*/  FADD.FTZ R123, -R174, R123 ;  /* 0x0000007bae7b7221 */ /* 0x000fe40000010100 */
[----:B------:R-:W-:Y:S02]  /*7bf0*/  FMUL.FTZ R120, R7, -R122 ;  /* 0x8000007a07787220 */ /* 0x000fe40000410000 */
[----:B------:R-:W-:Y:S02]  /*7c00*/  FFMA.FTZ R126, R12, R121, R125 ;  /* 0x000000790c7e7223 */ /* 0x000fe4000001007d */
[----:B------:R-:W-:-:S02]  /*7c10*/  FFMA.FTZ R125, R8, R123, R120 ;  /* 0x0000007b087d7223 */ /* 0x000fc40000010078 */
[----:B------:R-:W-:Y:S02]  /*7c20*/  FMUL.FTZ R127, R11, -R121 ;  /* 0x800000790b7f7220 */ /* 0x000fe40000410000 */
[----:B------:R-:W-:Y:S01]  /*7c30*/  FMUL.FTZ R123, R7, -R123 ;  /* 0x8000007b077b7220 */ /* 0x000fe20000410000 */
[----:B------:R-:W0:Y:S01]  /*7c40*/  LDS.64 R120, [R249.X16+0x8478] ;  /* 0x00847800f9787984 */ /* 0x000e22000000ca00 */
[----:B------:R-:W-:Y:S02]  /*7c50*/  FFMA.FTZ R127, R12, R124, -R127 ;  /* 0x0000007c0c7f7223 */ /* 0x000fe4000001087f */
[----:B------:R-:W-:Y:S02]  /*7c60*/  FFMA.FTZ R122, R8, R122, -R123 ;  /* 0x0000007a087a7223 */ /* 0x000fe4000001087b */
[----:B------:R-:W-:Y:S02]  /*7c70*/  FMUL.FTZ R123, R13, -R126 ;  /* 0x8000007e0d7b7220 */ /* 0x000fe40000410000 */
[----:B------:R-:W-:-:S02]  /*7c80*/  FADD.FTZ R125, -R176, R125 ;  /* 0x0000007db07d7221 */ /* 0x000fc40000010100 */
[----:B------:R-:W-:Y:S02]  /*7c90*/  FADD.FTZ R122, R177, R122 ;  /* 0x0000007ab17a7221 */ /* 0x000fe40000010000 */
[-C--:B------:R-:W-:Y:S02]  /*7ca0*/  FMUL.FTZ R129, R13, -R127.reuse ;  /* 0x8000007f0d817220 */ /* 0x080fe40000410000 */
[C---:B------:R-:W-:Y:S02]  /*7cb0*/  FFMA.FTZ R127, R14.reuse, R127, -R123 ;  /* 0x0000007f0e7f7223 */ /* 0x040fe4000001087b */
[C---:B------:R-:W-:Y:S02]  /*7cc0*/  FMUL.FTZ R123, R9.reuse, -R125 ;  /* 0x8000007d097b7220 */ /* 0x040fe40000410000 */
[----:B------:R-:W-:Y:S02]  /*7cd0*/  FMUL.FTZ R124, R9, -R122 ;  /* 0x8000007a097c7220 */ /* 0x000fe40000410000 */
[----:B------:R-:W-:-:S02]  /*7ce0*/  FFMA.FTZ R129, R14, R126, R129 ;  /* 0x0000007e0e817223 */ /* 0x000fc40000010081 */
[C---:B------:R-:W-:Y:S02]  /*7cf0*/  FMUL.FTZ R126, R15.reuse, -R127 ;  /* 0x8000007f0f7e7220 */ /* 0x040fe40000410000 */
[C---:B------:R-:W-:Y:S02]  /*7d00*/  FFMA.FTZ R122, R10.reuse, R122, -R123 ;  /* 0x0000007a0a7a7223 */ /* 0x040fe4000001087b */
[----:B------:R-:W-:Y:S02]  /*7d10*/  FFMA.FTZ R125, R10, R125, R124 ;  /* 0x0000007d0a7d7223 */ /* 0x000fe4000001007c */
[-C--:B------:R-:W-:Y:S02]  /*7d20*/  FMUL.FTZ R123, R15, -R129.reuse ;  /* 0x800000810f7b7220 */ /* 0x080fe40000410000 */
[----:B------:R-:W-:Y:S02]  /*7d30*/  FFMA.FTZ R126, R16, R129, R126 ;  /* 0x00000081107e7223 */ /* 0x000fe4000001007e */
[----:B------:R-:W-:-:S02]  /*7d40*/  FADD.FTZ R122, R179, R122 ;  /* 0x0000007ab37a7221 */ /* 0x000fc40000010000 */
[----:B------:R-:W-:Y:S02]  /*7d50*/  FADD.FTZ R125, -R178, R125 ;  /* 0x0000007db27d7221 */ /* 0x000fe40000010100 */
[----:B------:R-:W-:Y:S02]  /*7d60*/  FFMA.FTZ R127, R16, R127, -R123 ;  /* 0x0000007f107f7223 */ /* 0x000fe4000001087b */
[----:B------:R-:W-:Y:S02]  /*7d70*/  FMUL.FTZ R128, R17, -R126 ;  /* 0x8000007e11807220 */ /* 0x000fe40000410000 */
[C---:B------:R-:W-:Y:S02]  /*7d80*/  FMUL.FTZ R124, R11.reuse, -R122 ;  /* 0x8000007a0b7c7220 */ /* 0x040fe40000410000 */
[----:B------:R-:W-:Y:S02]  /*7d90*/  FMUL.FTZ R123, R11, -R125 ;  /* 0x8000007d0b7b7220 */ /* 0x000fe40000410000 */
[----:B------:R-:W-:-:S02]  /*7da0*/  FMUL.FTZ R129, R17, -R127 ;  /* 0x8000007f11817220 */ /* 0x000fc40000410000 */
[----:B------:R-:W-:Y:S02]  /*7db0*/  FFMA.FTZ R128, R18, R127, -R128 ;  /* 0x0000007f12807223 */ /* 0x000fe40000010880 */
[C---:B------:R-:W-:Y:S02]  /*7dc0*/  FFMA.FTZ R125, R12.reuse, R125, R124 ;  /* 0x0000007d0c7d7223 */ /* 0x040fe4000001007c */
[----:B------:R-:W-:Y:S02]  /*7dd0*/  FFMA.FTZ R122, R12, R122, -R123 ;  /* 0x0000007a0c7a7223 */ /* 0x000fe4000001087b */
[----:B------:R-:W-:Y:S02]  /*7de0*/  FFMA.FTZ R129, R18, R126, R129 ;  /* 0x0000007e12817223 */ /* 0x000fe40000010081 */
[----:B------:R-:W-:Y:S02]  /*7df0*/  FMUL.FTZ R123, R19, -R128 ;  /* 0x80000080137b7220 */ /* 0x000fe40000410000 */
[----:B------:R-:W-:-:S02]  /*7e00*/  FADD.FTZ R125, -R180, R125 ;  /* 0x0000007db47d7221 */ /* 0x000fc40000010100 */
[----:B------:R-:W-:Y:S02]  /*7e10*/  FADD.FTZ R122, R181, R122 ;  /* 0x0000007ab57a7221 */ /* 0x000fe40000010000 */
[-C--:B------:R-:W-:Y:S02]  /*7e20*/  FMUL.FTZ R127, R19, -R129.reuse ;  /* 0x80000081137f7220 */ /* 0x080fe40000410000 */
[----:B------:R-:W-:Y:S02]  /*7e30*/  FFMA.FTZ R129, R20, R129, R123 ;  /* 0x0000008114817223 */ /* 0x000fe4000001007b */
[C---:B------:R-:W-:Y:S02]  /*7e40*/  FMUL.FTZ R123, R13.reuse, -R125 ;  /* 0x8000007d0d7b7220 */ /* 0x040fe40000410000 */
[-C--:B------:R-:W-:Y:S02]  /*7e50*/  FMUL.FTZ R126, R13, -R122.reuse ;  /* 0x8000007a0d7e7220 */ /* 0x080fe40000410000 */
[----:B------:R-:W-:-:S02]  /*7e60*/  FFMA.FTZ R124, R14, R122, -R123 ;  /* 0x0000007a0e7c7223 */ /* 0x000fc4000001087b */
[----:B------:R-:W-:Y:S02]  /*7e70*/  FFMA.FTZ R125, R14, R125, R126 ;  /* 0x0000007d0e7d7223 */ /* 0x000fe4000001007e */
[C---:B0-----:R-:W-:Y:S02]  /*7e80*/  FMUL.FTZ R122, R161.reuse, R120 ;  /* 0x00000078a17a7220 */ /* 0x041fe40000410000 */
[----:B------:R-:W-:Y:S02]  /*7e90*/  FADD.FTZ R125, -R182, R125 ;  /* 0x0000007db67d7221 */ /* 0x000fe40000010100 */
[-C--:B------:R-:W-:Y:S02]  /*7ea0*/  FMUL.FTZ R161, R161, R121.reuse ;  /* 0x00000079a1a17220 */ /* 0x080fe40000410000 */
[----:B------:R-:W-:Y:S02]  /*7eb0*/  FFMA.FTZ R122, R160, R121, R122 ;  /* 0x00000079a07a7223 */ /* 0x000fe4000001007a */
[----:B------:R-:W-:-:S02]  /*7ec0*/  FADD.FTZ R124, R183, R124 ;  /* 0x0000007cb77c7221 */ /* 0x000fc40000010000 */
[----:B------:R-:W-:Y:S02]  /*7ed0*/  FFMA.FTZ R127, R20, R128, -R127 ;  /* 0x00000080147f7223 */ /* 0x000fe4000001087f */
[C---:B------:R-:W-:Y:S02]  /*7ee0*/  FMUL.FTZ R121, R15.reuse, -R125 ;  /* 0x8000007d0f797220 */ /* 0x040fe40000410000 */
[----:B------:R-:W-:Y:S02]  /*7ef0*/  FFMA.FTZ R161, R160, R120, -R161 ;  /* 0x00000078a0a17223 */ /* 0x000fe400000108a1 */
[----:B------:R-:W-:Y:S02]  /*7f00*/  FADD.FTZ R207, RZ, R122 ;  /* 0x0000007affcf7221 */ /* 0x000fe40000010000 */
[----:B------:R-:W-:Y:S02]  /*7f10*/  FMUL.FTZ R120, R15, -R124 ;  /* 0x8000007c0f787220 */ /* 0x000fe40000410000 */
[----:B------:R-:W-:-:S02]  /*7f20*/  FMUL.FTZ R123, R21, -R127 ;  /* 0x8000007f157b7220 */ /* 0x000fc40000410000 */
[----:B------:R-:W-:Y:S02]  /*7f30*/  FFMA.FTZ R124, R16, R124, -R121 ;  /* 0x0000007c107c7223 */ /* 0x000fe40000010879 */
[----:B------:R-:W-:Y:S02]  /*7f40*/  FADD.FTZ R206, R148, R161 ;  /* 0x000000a194ce7221 */ /* 0x000fe40000010000 */
[----:B------:R-:W-:Y:S02]  /*7f50*/  FMUL.FTZ R121, R29, R207 ;  /* 0x000000cf1d797220 */ /* 0x000fe40000410000 */
[-C--:B------:R-:W-:Y:S02]  /*7f60*/  FMUL.FTZ R128, R21, -R129.reuse ;  /* 0x8000008115807220 */ /* 0x080fe40000410000 */
[----:B------:R-:W-:Y:S02]  /*7f70*/  FFMA.FTZ R123, R22, R129, R123 ;  /* 0x00000081167b7223 */ /* 0x000fe4000001007b */
[----:B------:R-:W-:-:S02]  /*7f80*/  FFMA.FTZ R125, R16, R125, R120 ;  /* 0x0000007d107d7223 */ /* 0x000fc40000010078 */
[-C--:B------:R-:W-:Y:S02]  /*7f90*/  FMUL.FTZ R122, R29, R206.reuse ;  /* 0x000000ce1d7a7220 */ /* 0x080fe40000410000 */
[----:B------:R-:W-:Y:S02]  /*7fa0*/  FFMA.FTZ R120, R30, R206, -R121 ;  /* 0x000000ce1e787223 */ /* 0x000fe40000010879 */
        /* <DEDUP_REMOVED lines=10> */
[----:B------:R-:W-:Y:S02]  /*8050*/  FFMA.FTZ R121, R28, R205, -R120 ;  /* 0x000000cd1c797223 */ /* 0x000fe40000010878 */
[----:B------:R-:W-:Y:S02]  /*8060*/  FADD.FTZ R203, RZ, R203 ;  /* 0x000000cbffcb7221 */ /* 0x000fe40000010000 */
[----:B------:R-:W-:Y:S02]  /*8070*/  FFMA.FTZ R126, R24, R123, R126 ;  /* 0x0000007b187e7223 */ /* 0x000fe4000001007e */
[C---:B------:R-:W-:Y:S02]  /*8080*/  FMUL.FTZ R127, R25.reuse, -R128 ;  /* 0x80000080197f7220 */ /* 0x040fe40000410000 */
[----:B------:R-:W-:Y:S02]  /*8090*/  FADD.FTZ R202, R146, R121 ;  /* 0x0000007992ca7221 */ /* 0x000fe40000010000 */
[----:B------:R-:W-:-:S02]  /*80a0*/  FMUL.FTZ R121, R25, R203 ;  /* 0x000000cb19797220 */ /* 0x000fc40000410000 */
[CC--:B------:R-:W-:Y:S02]  /*80b0*/  FMUL.FTZ R123, R25.reuse, -R126.reuse ;  /* 0x8000007e197b7220 */ /* 0x0c0fe40000410000 */
[----:B------:R-:W-:Y:S02]  /*80c0*/  FADD.FTZ R125, -R184, R125 ;  /* 0x0000007db87d7221 */ /* 0x000fe40000010100 */
[C---:B------:R-:W-:Y:S02]  /*80d0*/  FFMA.FTZ R127, R26.reuse, R126, R127 ;  /* 0x0000007e1a7f7223 */ /* 0x040fe4000001007f */
[-C--:B------:R-:W-:Y:S02]  /*80e0*/  FMUL.FTZ R122, R25, R202.reuse ;  /* 0x000000ca197a7220 */ /* 0x080fe40000410000 */
[C---:B------:R-:W-:Y:S02]  /*80f0*/  FFMA.FTZ R120, R26.reuse, R202, -R121 ;  /* 0x000000ca1a787223 */ /* 0x040fe40000010879 */
[----:B------:R-:W-:-:S02]  /*8100*/  FFMA.FTZ R128, R26, R128, -R123 ;  /* 0x000000801a807223 */ /* 0x000fc4000001087b */
[----:B------:R-:W-:Y:S02]  /*8110*/  FADD.FTZ R124, R185, R124 ;  /* 0x0000007cb97c7221 */ /* 0x000fe40000010000 */
[----:B------:R-:W-:Y:S02]  /*8120*/  FMUL.FTZ R123, R17, -R125 ;  /* 0x8000007d117b7220 */ /* 0x000fe40000410000 */
[----:B------:R-:W-:Y:S02]  /*8130*/  FMUL.FTZ R121, R27, -R127 ;  /* 0x8000007f1b797220 */ /* 0x000fe40000410000 */
[----:B------:R-:W-:Y:S02]  /*8140*/  FFMA.FTZ R122, R26, R203, R122 ;  /* 0x000000cb1a7a7223 */ /* 0x000fe4000001007a */
[----:B------:R-:W-:Y:S02]  /*8150*/  FADD.FTZ R201, R145, R120 ;  /* 0x0000007891c97221 */ /* 0x000fe40000010000 */
[----:B------:R-:W-:-:S02]  /*8160*/  FMUL.FTZ R126, R17, -R124 ;  /* 0x8000007c117e7220 */ /* 0x000fc40000410000 */
[----:B------:R-:W-:Y:S02]  /*8170*/  FFMA.FTZ R123, R18, R124, -R123 ;  /* 0x0000007c127b7223 */ /* 0x000fe4000001087b */
[-C--:B------:R-:W-:Y:S02]  /*8180*/  FFMA.FTZ R124, R28, R128.reuse, -R121 ;  /* 0x000000801c7c7223 */ /* 0x080fe40000010879 */
[----:B------:R-:W-:Y:S02]  /*8190*/  FADD.FTZ R200, RZ, R122 ;  /* 0x0000007affc87221 */ /* 0x000fe40000010000 */
[----:B------:R-:W-:Y:S02]  /*81a0*/  FMUL.FTZ R121, R23, R201 ;  /* 0x000000c917797220 */ /* 0x000fe40000410000 */
[----:B------:R-:W-:Y:S02]  /*81b0*/  FFMA.FTZ R126, R18, R125, R126 ;  /* 0x0000007d127e7223 */ /* 0x000fe4000001007e */
[----:B------:R-:W-:-:S02]  /*81c0*/  FMUL.FTZ R125, R27, -R128 ;  /* 0x800000801b7d7220 */ /* 0x000fc40000410000 */
[----:B------:R-:W-:Y:S02]  /*81d0*/  FADD.FTZ R123, R216, R123 ;  /* 0x0000007bd87b7221 */ /* 0x000fe40000010000 */
[-C--:B------:R-:W-:Y:S02]  /*81e0*/  FMUL.FTZ R120, R23, R200.reuse ;  /* 0x000000c817787220 */ /* 0x080fe40000410000 */
[----:B------:R-:W-:Y:S02]  /*81f0*/  FFMA.FTZ R199, R24, R200, R121 ;  /* 0x000000c818c77223 */ /* 0x000fe40000010079 */
[----:B------:R-:W-:Y:S02]  /*8200*/  FFMA.FTZ R125, R28, R127, R125 ;  /* 0x0000007f1c7d7223 */ /* 0x000fe4000001007d */
[----:B------:R-:W-:Y:S02]  /*8210*/  FADD.FTZ R126, -R215, R126 ;  /* 0x0000007ed77e7221 */ /* 0x000fe40000010100 */
[----:B------:R-:W-:-:S02]  /*8220*/  FMUL.FTZ R127, R19, -R123 ;  /* 0x8000007b137f7220 */ /* 0x000fc40000410000 */
[----:B------:R-:W-:Y:S02]  /*8230*/  FFMA.FTZ R121, R24, R201, -R120 ;  /* 0x000000c918797223 */ /* 0x000fe40000010878 */
[----:B------:R-:W-:Y:S02]  /*8240*/  FADD.FTZ R199, RZ, R199 ;  /* 0x000000c7ffc77221 */ /* 0x000fe40000010000 */
[-C--:B------:R-:W-:Y:S02]  /*8250*/  FMUL.FTZ R120, R19, -R126.reuse ;  /* 0x8000007e13787220 */ /* 0x080fe40000410000 */
[----:B------:R-:W-:Y:S02]  /*8260*/  FFMA.FTZ R126, R20, R126, R127 ;  /* 0x0000007e147e7223 */ /* 0x000fe4000001007f */
[----:B------:R-:W-:Y:S02]  /*8270*/  FADD.FTZ R198, R144, R121 ;  /* 0x0000007990c67221 */ /* 0x000fe40000010000 */
[----:B------:R-:W-:-:S02]  /*8280*/  FMUL.FTZ R121, R21, R199 ;  /* 0x000000c715797220 */ /* 0x000fc40000410000 */
[----:B------:R-:W-:Y:S02]  /*8290*/  FFMA.FTZ R123, R20, R123, -R120 ;  /* 0x0000007b147b7223 */ /* 0x000fe40000010878 */
[----:B------:R-:W-:Y:S02]  /*82a0*/  FADD.FTZ R126, -R217, R126 ;  /* 0x0000007ed97e7221 */ /* 0x000fe40000010100 */
[CC--:B------:R-:W-:Y:S02]  /*82b0*/  FMUL.FTZ R122, R21.reuse, R198.reuse ;  /* 0x000000c6157a7220 */ /* 0x0c0fe40000410000 */
[----:B------:R-:W-:Y:S02]  /*82c0*/  FFMA.FTZ R120, R22, R198, -R121 ;  /* 0x000000c616787223 */ /* 0x000fe40000010879 */
[----:B------:R-:W-:Y:S02]  /*82d0*/  FADD.FTZ R123, R218, R123 ;  /* 0x0000007bda7b7221 */ /* 0x000fe40000010000 */
[----:B------:R-:W-:-:S02]  /*82e0*/  FMUL.FTZ R121, R21, -R126 ;  /* 0x8000007e15797220 */ /* 0x000fc40000410000 */
[C---:B------:R-:W-:Y:S02]  /*82f0*/  FFMA.FTZ R122, R22.reuse, R199, R122 ;  /* 0x000000c7167a7223 */ /* 0x040fe4000001007a */
[----:B------:R-:W-:Y:S02]  /*8300*/  FADD.FTZ R197, R143, R120 ;  /* 0x000000788fc57221 */ /* 0x000fe40000010000 */
[-C--:B------:R-:W-:Y:S02]  /*8310*/  FMUL.FTZ R127, R21, -R123.reuse ;  /* 0x8000007b157f7220 */ /* 0x080fe40000410000 */
[----:B------:R-:W-:Y:S02]  /*8320*/  FFMA.FTZ R123, R22, R123, -R121 ;  /* 0x0000007b167b7223 */ /* 0x000fe40000010879 */
[----:B------:R-:W-:Y:S02]  /*8330*/  FADD.FTZ R196, RZ, R122 ;  /* 0x0000007affc47221 */ /* 0x000fe40000010000 */
[----:B------:R-:W-:-:S02]  /*8340*/  FMUL.FTZ R121, R19, R197 ;  /* 0x000000c513797220 */ /* 0x000fc40000410000 */
[----:B------:R-:W-:Y:S02]  /*8350*/  FFMA.FTZ R126, R22, R126, R127 ;  /* 0x0000007e167e7223 */ /* 0x000fe4000001007f */
[----:B------:R-:W-:Y:S02]  /*8360*/  FADD.FTZ R123, R220, R123 ;  /* 0x0000007bdc7b7221 */ /* 0x000fe40000010000 */
[-C--:B------:R-:W-:Y:S02]  /*8370*/  FMUL.FTZ R120, R19, R196.reuse ;  /* 0x000000c413787220 */ /* 0x080fe40000410000 */
        /* <DEDUP_REMOVED lines=11> */
[-C--:B------:R-:W-:Y:S02]  /*8430*/  FMUL.FTZ R122, R17, R194.reuse ;  /* 0x000000c2117a7220 */ /* 0x080fe40000410000 */
[----:B------:R-:W-:Y:S02]  /*8440*/  FFMA.FTZ R120, R18, R194, -R121 ;  /* 0x000000c212787223 */ /* 0x000fe40000010879 */
[----:B------:R-:W-:Y:S02]  /*8450*/  FADD.FTZ R123, R222, R123 ;  /* 0x0000007bde7b7221 */ /* 0x000fe40000010000 */
[----:B------:R-:W-:-:S02]  /*8460*/  FMUL.FTZ R121, R25, -R126 ;  /* 0x8000007e19797220 */ /* 0x000fc40000410000 */
[----:B------:R-:W-:Y:S02]  /*8470*/  FFMA.FTZ R122, R18, R195, R122 ;  /* 0x000000c3127a7223 */ /* 0x000fe4000001007a */
        /* <DEDUP_REMOVED lines=25> */
[----:B------:R-:W-:Y:S02]  /*8610*/  FFMA.FTZ R129, R30, R123, -R121 ;  /* 0x0000007b1e817223 */ /* 0x000fe40000010879 */
[----:B------:R-:W-:Y:S02]  /*8620*/  FADD.FTZ R188, RZ, R122 ;  /* 0x0000007affbc7221 */ /* 0x000fe40000010000 */
[C---:B------:R-:W-:Y:S02]  /*8630*/  FMUL.FTZ R121, R11.reuse, R189 ;  /* 0x000000bd0b797220 */ /* 0x040fe40000410000 */
[----:B------:R-:W-:-:S02]  /*8640*/  FMUL.FTZ R120, R11, R188 ;  /* 0x000000bc0b787220 */ /* 0x000fc40000410000 */
[C---:B------:R-:W-:Y:S02]  /*8650*/  FFMA.FTZ R187, R12.reuse, R188, R121 ;  /* 0x000000bc0cbb7223 */ /* 0x040fe40000010079 */
[C---:B------:R-:W-:Y:S02]  /*8660*/  FMUL.FTZ R127, R29.reuse, -R123 ;  /* 0x8000007b1d7f7220 */ /* 0x040fe40000410000 */
[C---:B------:R-:W-:Y:S02]  /*8670*/  FMUL.FTZ R123, R29.reuse, -R125 ;  /* 0x8000007d1d7b7220 */ /* 0x040fe40000410000 */
[----:B------:R-:W-:Y:S01]  /*8680*/  FFMA.FTZ R121, R12, R189, -R120 ;  /* 0x000000bd0c797223 */ /* 0x000fe20000010878 */
[----:B------:R-:W-:Y:S01]  /*8690*/  MOV R120, 0x3f800000 ;  /* 0x3f80000000787802 */ /* 0x000fe20000000f00 */
[----:B------:R-:W-:Y:S02]  /*86a0*/  FADD.FTZ R187, RZ, R187 ;  /* 0x000000bbffbb7221 */ /* 0x000fe40000010000 */
[----:B------:R-:W-:-:S02]  /*86b0*/  FMUL.FTZ R122, R29, -R124 ;  /* 0x8000007c1d7a7220 */ /* 0x000fc40000410000 */
[----:B------:R-:W-:Y:S02]  /*86c0*/  FFMA.FTZ R124, R30, R124, -R123 ;  /* 0x0000007c1e7c7223 */ /* 0x000fe4000001087b */
[----:B------:R-:W-:Y:S01]  /*86d0*/  FADD.FTZ R186, R36, R121 ;  /* 0x0000007924ba7221 */ /* 0x000fe20000010000 */
[----:B------:R-:W-:Y:S01]  /*86e0*/  HFMA2.MMA R121, -RZ, RZ, 0, 0 ;  /* 0x00000000ff797435 */ /* 0x000fe200000001ff */
[C---:B------:R-:W-:Y:S02]  /*86f0*/  FMUL.FTZ R123, R9.reuse, R187 ;  /* 0x000000bb097b7220 */ /* 0x040fe40000410000 */
[----:B------:R-:W-:Y:S02]  /*8700*/  FFMA.FTZ R128, R30, R126, R127 ;  /* 0x0000007e1e807223 */ /* 0x000fe4000001007f */
[-C--:B------:R-:W-:Y:S02]  /*8710*/  FMUL.FTZ R127, R9, R186.reuse ;  /* 0x000000ba097f7220 */ /* 0x080fe40000410000 */
[----:B------:R-:W-:-:S02]  /*8720*/  FFMA.FTZ R126, R10, R186, -R123 ;  /* 0x000000ba0a7e7223 */ /* 0x000fc4000001087b */
[----:B------:R-:W-:Y:S02]  /*8730*/  FFMA.FTZ R160, R10, R187, R127 ;  /* 0x000000bb0aa07223 */ /* 0x000fe4000001007f */
[----:B------:R-:W-:Y:S02]  /*8740*/  FADD.FTZ R161, R35, R126 ;  /* 0x0000007e23a17221 */ /* 0x000fe40000010000 */
[----:B------:R-:W-:Y:S02]  /*8750*/  FADD.FTZ R126, R228, R129 ;  /* 0x00000081e47e7221 */ /* 0x000fe40000010000 */
[----:B------:R-:W-:Y:S02]  /*8760*/  FADD.FTZ R160, RZ, R160 ;  /* 0x000000a0ffa07221 */ /* 0x000fe40000010000 */
[----:B------:R-:W-:Y:S02]  /*8770*/  FMUL.FTZ R129, R7, R161 ;  /* 0x000000a107817220 */ /* 0x000fe40000410000 */
[----:B------:R-:W-:-:S02]  /*8780*/  FADD.FTZ R127, -R227, R128 ;  /* 0x00000080e37f7221 */ /* 0x000fc40000010100 */
[-C--:B------:R-:W-:Y:S02]  /*8790*/  FMUL.FTZ R128, R7, R160.reuse ;  /* 0x000000a007807220 */ /* 0x080fe40000410000 */
[C---:B------:R-:W-:Y:S02]  /*87a0*/  FFMA.FTZ R129, R8.reuse, R160, R129 ;  /* 0x000000a008817223 */ /* 0x040fe40000010081 */
[----:B------:R-:W-:Y:S02]  /*87b0*/  FFMA.FTZ R209, R8, R161, -R128 ;  /* 0x000000a108d17223 */ /* 0x000fe40000010880 */
[----:B------:R-:W-:Y:S02]  /*87c0*/  FADD.FTZ R208, RZ, R129 ;  /* 0x00000081ffd07221 */ /* 0x000fe40000010000 */
[----:B------:R-:W-:Y:S02]  /*87d0*/  FADD.FTZ R209, R34, R209 ;  /* 0x000000d122d17221 */ /* 0x000fe40000010000 */
[----:B------:R-:W-:-:S02]  /*87e0*/  FMUL.FTZ R128, R5, R208 ;  /* 0x000000d005807220 */ /* 0x000fc40000410000 */
[----:B------:R-:W-:Y:S02]  /*87f0*/  FFMA.FTZ R125, R30, R125, R122 ;  /* 0x0000007d1e7d7223 */ /* 0x000fe4000001007a */
[----:B------:R-:W-:Y:S01]  /*8800*/  CS2R R122, SRZ ;  /* 0x00000000007a7805 */ /* 0x000fe2000001ff00 */
[-C--:B------:R-:W-:Y:S02]  /*8810*/  FMUL.FTZ R129, R5, R209.reuse ;  /* 0x000000d105817220 */ /* 0x080fe40000410000 */
[C---:B------:R-:W-:Y:S02]  /*8820*/  FFMA.FTZ R128, R6.reuse, R209, -R128 ;  /* 0x000000d106807223 */ /* 0x040fe40000010880 */
[----:B------:R-:W-:Y:S01]  /*8830*/  FFMA.FTZ R129, R6, R208, R129 ;  /* 0x000000d006817223 */ /* 0x000fe20000010081 */
[----:B------:R-:W0:Y:S01]  /*8840*/  @!P0 LDS.128 R120, [R130.X16+0xac80] ;  /* 0x00ac800082788984 */ /* 0x000e22000000cc00 */
[----:B------:R-:W-:Y:S01]  /*8850*/  FADD.FTZ R210, R33, R128 ;  /* 0x0000008021d27221 */ /* 0x000fe20000010000 */
[----:B------:R-:W-:Y:S01]  /*8860*/  ISETP.GT.U32.AND P0, PT, R167, 0x1f, PT ;  /* 0x0000001fa700780c */ /* 0x000fe20003f04070 */
[----:B------:R-:W-:Y:S01]  /*8870*/  FADD.FTZ R211, RZ, R129 ;  /* 0x00000081ffd37221 */ /* 0x000fe20000010000 */
[----:B------:R1:W-:Y:S02]  /*8880*/  STS.128 [R249.X16+0x8e80], R124 ;  /* 0x008e807cf9007388 */ /* 0x0003e4000000cc00 */
[----:B-1----:R-:W-:-:S02]  /*8890*/  FMUL.FTZ R124, R3, R210 ;  /* 0x000000d2037c7220 */ /* 0x002fc40000410000 */
[-C--:B------:R-:W-:Y:S02]  /*88a0*/  FMUL.FTZ R125, R3, R211.reuse ;  /* 0x000000d3037d7220 */ /* 0x080fe40000410000 */
[C---:B------:R-:W-:Y:S02]  /*88b0*/  FFMA.FTZ R124, R4.reuse, R211, R124 ;  /* 0x000000d3047c7223 */ /* 0x040fe4000001007c */
[----:B------:R-:W-:Y:S02]  /*88c0*/  FFMA.FTZ R125, R4, R210, -R125 ;  /* 0x000000d2047d7223 */ /* 0x000fe4000001087d */
[----:B------:R-:W-:Y:S02]  /*88d0*/  FADD.FTZ R212, RZ, R124 ;  /* 0x0000007cffd47221 */ /* 0x000fe40000010000 */
[----:B------:R-:W-:Y:S02]  /*88e0*/  FADD.FTZ R213, R32, R125 ;  /* 0x0000007d20d57221 */ /* 0x000fe40000010000 */
[----:B------:R-:W-:-:S02]  /*88f0*/  FMUL.FTZ R124, R0, R212 ;  /* 0x000000d4007c7220 */ /* 0x000fc40000410000 */
[-C--:B------:R-:W-:Y:S02]  /*8900*/  FMUL.FTZ R237, R0, R213.reuse ;  /* 0x000000d500ed7220 */ /* 0x080fe40000410000 */
[C---:B------:R-:W-:Y:S02]  /*8910*/  FFMA.FTZ R124, R2.reuse, R213, -R124 ;  /* 0x000000d5027c7223 */ /* 0x040fe4000001087c */
[----:B------:R-:W-:Y:S02]  /*8920*/  FFMA.FTZ R237, R2, R212, R237 ;  /* 0x000000d402ed7223 */ /* 0x000fe400000100ed */
[----:B------:R-:W-:Y:S01]  /*8930*/  FADD.FTZ R214, R31, R124 ;  /* 0x0000007c1fd67221 */ /* 0x000fe20000010000 */
[----:B------:R-:W-:Y:S06]  /*8940*/  BAR.SYNC.DEFER_BLOCKING 0x0 ;  /* 0x0000000000007b1d */ /* 0x000fec0000010000 */
[----:B------:R-:W-:Y:S05]  /*8950*/  @P0 BRA `(.L_x_2826) ;  /* 0x00000e0000000947 */ /* 0x000fea0003800000 */
[----:B0-----:R-:W-:-:S05]  /*8960*/  IMAD R251, R167, 0x50, RZ ;  /* 0x00000050a7fb7824 */ /* 0x001fca00078e02ff */
[----:B------:R-:W-:Y:S04]  /*8970*/  LDS.128 R124, [R251+0x8ea0] ;  /* 0x008ea000fb7c7984 */ /* 0x000fe80000000c00 */
[----:B------:R-:W0:Y:S02]  /*8980*/  LDS.128 R128, [R251+0x8eb0] ;  /* 0x008eb000fb807984 */ /* 0x000e240000000c00 */
[----:B0-----:R-:W-:-:S04]  /*8990*/  FMUL.FTZ R133, R125, R131 ;  /* 0x000000837d857220 */ /* 0x001fc80000410000 */
[CC--:B------:R-:W-:Y:S02]  /*89a0*/  FFMA.FTZ R135, R124.reuse, R130.reuse, -R133 ;  /* 0x000000827c877223 */ /* 0x0c0fe40000010885 */
[C---:B------:R-:W-:Y:S02]  /*89b0*/  FMUL.FTZ R133, R125.reuse, R129 ;  /* 0x000000817d857220 */ /* 0x040fe40000410000 */
[C---:B------:R-:W-:Y:S02]  /*89c0*/  FMUL.FTZ R130, R125.reuse, R130 ;  /* 0x000000827d827220 */ /* 0x040fe40000410000 */
[-C--:B------:R-:W-:Y:S02]  /*89d0*/  FMUL.FTZ R125, R125, R128.reuse ;  /* 0x000000807d7d7220 */ /* 0x080fe40000410000 */
[----:B------:R-:W-:Y:S02]  /*89e0*/  FFMA.FTZ R128, R124, R128, -R133 ;  /* 0x000000807c807223 */ /* 0x000fe40000010885 */
[----:B------:R-:W-:-:S02]  /*89f0*/  FADD.FTZ R126, R126, R135 ;  /* 0x000000877e7e7221 */ /* 0x000fc40000010000 */
[----:B------:R-:W0:Y:S01]  /*8a00*/  LDS.128 R132, [R251+0x8e90] ;  /* 0x008e9000fb847984 */ /* 0x000e220000000c00 */
[C---:B------:R-:W-:Y:S02]  /*8a10*/  FFMA.FTZ R130, R124.reuse, R131, R130 ;  /* 0x000000837c827223 */ /* 0x040fe40000010082 */
[----:B------:R-:W-:Y:S02]  /*8a20*/  FFMA.FTZ R129, R124, R129, R125 ;  /* 0x000000817c817223 */ /* 0x000fe4000001007d */
[----:B------:R-:W-:Y:S02]  /*8a30*/  FADD.FTZ R127, R127, R130 ;  /* 0x000000827f7f7221 */ /* 0x000fe40000010000 */
[C---:B0-----:R-:W-:Y:S02]  /*8a40*/  FMUL.FTZ R124, R133.reuse, R126 ;  /* 0x0000007e857c7220 */ /* 0x041fe40000410000 */
[----:B------:R-:W-:Y:S02]  /*8a50*/  FMUL.FTZ R125, R133, R129 ;  /* 0x00000081857d7220 */ /* 0x000fe40000410000 */
[----:B------:R-:W-:-:S02]  /*8a60*/  FFMA.FTZ R124, R132, R127, R124 ;  /* 0x0000007f847c7223 */ /* 0x000fc4000001007c */
[C---:B------:R-:W-:Y:S02]  /*8a70*/  FMUL.FTZ R127, R133.reuse, R127 ;  /* 0x0000007f857f7220 */ /* 0x040fe40000410000 */
[-C--:B------:R-:W-:Y:S02]  /*8a80*/  FMUL.FTZ R133, R133, R128.reuse ;  /* 0x0000008085857220 */ /* 0x080fe40000410000 */
[C---:B------:R-:W-:Y:S02]  /*8a90*/  FFMA.FTZ R128, R132.reuse, R128, -R125 ;  /* 0x0000008084807223 */ /* 0x040fe4000001087d */
[----:B------:R-:W-:Y:S02]  /*8aa0*/  FFMA.FTZ R131, R132, R126, -R127 ;  /* 0x0000007e84837223 */ /* 0x000fe4000001087f */
[----:B------:R-:W-:Y:S02]  /*8ab0*/  FADD.FTZ R135, R135, R124 ;  /* 0x0000007c87877221 */ /* 0x000fe40000010000 */
[----:B------:R-:W0:Y:S01]  /*8ac0*/  LDS.128 R124, [R251+0x8e80] ;  /* 0x008e8000fb7c7984 */ /* 0x000e220000000c00 */
[----:B------:R-:W-:-:S02]  /*8ad0*/  FADD.FTZ R131, R134, R131 ;  /* 0x0000008386837221 */ /* 0x000fc40000010000 */
[----:B------:R-:W-:Y:S02]  /*8ae0*/  FFMA.FTZ R129, R132, R129, R133 ;  /* 0x0000008184817223 */ /* 0x000fe40000010085 */
[C---:B0-----:R-:W-:Y:S02]  /*8af0*/  FMUL.FTZ R133, R125.reuse, R135 ;  /* 0x000000877d857220 */ /* 0x041fe40000410000 */
[CC--:B------:R-:W-:Y:S02]  /*8b00*/  FMUL.FTZ R130, R125.reuse, R131.reuse ;  /* 0x000000837d827220 */ /* 0x0c0fe40000410000 */
[----:B------:R-:W-:Y:S02]  /*8b10*/  FFMA.FTZ R133, R124, R131, -R133 ;  /* 0x000000837c857223 */ /* 0x000fe40000010885 */
[C---:B------:R-:W-:Y:S02]  /*8b20*/  FMUL.FTZ R131, R125.reuse, R129 ;  /* 0x000000817d837220 */ /* 0x040fe40000410000 */
[----:B------:R-:W-:-:S02]  /*8b30*/  FMUL.FTZ R125, R125, R128 ;  /* 0x000000807d7d7220 */ /* 0x000fc40000410000 */
[C---:B------:R-:W-:Y:S02]  /*8b40*/  FFMA.FTZ R130, R124.reuse, R135, R130 ;  /* 0x000000877c827223 */ /* 0x040fe40000010082 */
[C---:B------:R-:W-:Y:S02]  /*8b50*/  FFMA.FTZ R131, R124.reuse, R128, -R131 ;  /* 0x000000807c837223 */ /* 0x040fe40000010883 */
[----:B------:R-:W-:Y:S01]  /*8b60*/  FFMA.FTZ R129, R124, R129, R125 ;  /* 0x000000817c817223 */ /* 0x000fe2000001007d */
[----:B------:R-:W-:Y:S01]  /*8b70*/  LOP3.LUT R124, R167, 0x1f, RZ, 0xc0, !PT ;  /* 0x0000001fa77c7812 */ /* 0x000fe200078ec0ff */
[----:B------:R-:W-:Y:S02]  /*8b80*/  FADD.FTZ R130, R127, R130 ;  /* 0x000000827f827221 */ /* 0x000fe40000010000 */
[----:B------:R-:W-:Y:S01]  /*8b90*/  FADD.FTZ R128, R126, R133 ;  /* 0x000000857e807221 */ /* 0x000fe20000010000 */
[----:B------:R-:W-:Y:S02]  /*8ba0*/  ISETP.NE.AND P0, PT, R124, 0x1f, PT ;  /* 0x0000001f7c00780c */ /* 0x000fe40003f05270 */
[----:B------:R-:W-:-:S02]  /*8bb0*/  MOV R134, R129 ;  /* 0x0000008100867202 */ /* 0x000fc40000000f00 */
[----:B------:R-:W-:Y:S01]  /*8bc0*/  MOV R132, R130 ;  /* 0x0000008200847202 */ /* 0x000fe20000000f00 */
[----:B------:R-:W-:Y:S06]  /*8bd0*/  BRA.DIV ~URZ, `(.L_x_2827) ;  /* 0x000072227f007947 */ /* 0x000fec000b800000 */
[----:B------:R0:W1:Y:S02]  /*8be0*/  SHFL.DOWN PT, R127, R131, 0x1, 0x1f ;  /* 0x08201f00837f7f89 */ /* 0x00006400000e0000 */
.L_x_2925:
[----:B------:R-:W-:Y:S05]  /*8bf0*/  BRA.DIV ~URZ, `(.L_x_2828) ;  /* 0x000072827f007947 */ /* 0x000fea000b800000 */
[----:B------:R-:W2:Y:S04]  /*8c00*/  SHFL.DOWN PT, R129, R129, 0x1, 0x1f ;  /* 0x08201f0081817f89 */ /* 0x000ea800000e0000 */
[----:B------:R3:W4:Y:S04]  /*8c10*/  SHFL.DOWN PT, R133, R128, 0x1, 0x1f ;  /* 0x08201f0080857f89 */ /* 0x00072800000e0000 */
[----:B------:R3:W0:Y:S02]  /*8c20*/  SHFL.DOWN PT, R126, R130, 0x1, 0x1f ;  /* 0x08201f00827e7f89 */ /* 0x00062400000e0000 */
.L_x_2926:
        /* <DEDUP_REMOVED lines=13> */
.L_x_2830:
[----:B------:R-:W-:Y:S05]  /*8d00*/  BSYNC B1 ;  /* 0x0000000000017941 */ /* 0x000fea0003800000 */
.L_x_2829:
[----:B------:R-:W-:-:S04]  /*8d10*/  LOP3.LUT R124, R167, 0x1f, RZ, 0xc0, !PT ;  /* 0x0000001fa77c7812 */ /* 0x000fc800078ec0ff */
[----:B------:R-:W-:Y:S01]  /*8d20*/  ISETP.GT.U32.AND P0, PT, R124, 0x1d, PT ;  /* 0x0000001d7c00780c */ /* 0x000fe20003f04070 */
[----:B------:R-:W-:Y:S05]  /*8d30*/  BRA.DIV ~URZ, `(.L_x_2831) ;  /* 0x000072927f007947 */ /* 0x000fea000b800000 */
[----:B-1----:R1:W3:Y:S04]  /*8d40*/  SHFL.DOWN PT, R127, R131, 0x2, 0x1f ;  /* 0x08401f00837f7f89 */ /* 0x0022e800000e0000 */
[----:B--2---:R1:W2:Y:S04]  /*8d50*/  SHFL.DOWN PT, R129, R134, 0x2, 0x1f ;  /* 0x08401f0086817f89 */ /* 0x0042a800000e0000 */
[----:B---3--:R1:W3:Y:S04]  /*8d60*/  SHFL.DOWN PT, R130, R128, 0x2, 0x1f ;  /* 0x08401f0080827f89 */ /* 0x0082e800000e0000 */
[----:B0-----:R1:W0:Y:S02]  /*8d70*/  SHFL.DOWN PT, R126, R132, 0x2, 0x1f ;  /* 0x08401f00847e7f89 */ /* 0x00122400000e0000 */
.L_x_2927:
        /* <DEDUP_REMOVED lines=13> */
.L_x_2833:
[----:B------:R-:W-:Y:S05]  /*8e50*/  BSYNC B1 ;  /* 0x0000000000017941 */ /* 0x000fea0003800000 */
.L_x_2832:
[----:B------:R-:W-:-:S04]  /*8e60*/  LOP3.LUT R124, R167, 0x1f, RZ, 0xc0, !PT ;  /* 0x0000001fa77c7812 */ /* 0x000fc800078ec0ff */
[----:B------:R-:W-:Y:S01]  /*8e70*/  ISETP.GT.U32.AND P0, PT, R124, 0x1b, PT ;  /* 0x0000001b7c00780c */ /* 0x000fe20003f04070 */
[----:B------:R-:W-:Y:S10]  /*8e80*/  BRA.DIV ~URZ, `(.L_x_2834) ;  /* 0x000073027f007947 */ /* 0x000ff4000b800000 */
[----:B------:R1:W4:Y:S02]  /*8e90*/  SHFL.DOWN PT, R127, R131, 0x4, 0x1f ;  /* 0x08801f00837f7f89 */ /* 0x00032400000e0000 */
.L_x_2928:
[----:B------:R-:W-:Y:S05]  /*8ea0*/  BRA.DIV ~URZ, `(.L_x_2835) ;  /* 0x000073627f007947 */ /* 0x000fea000b800000 */
[----:B--2---:R2:W1:Y:S04]  /*8eb0*/  SHFL.DOWN PT, R129, R134, 0x4, 0x1f ;  /* 0x08801f0086817f89 */ /* 0x00446800000e0000 */
[----:B---3--:R2:W3:Y:S04]  /*8ec0*/  SHFL.DOWN PT, R130, R128, 0x4, 0x1f ;  /* 0x08801f0080827f89 */ /* 0x0084e800000e0000 */
[----:B0-----:R2:W0:Y:S02]  /*8ed0*/  SHFL.DOWN PT, R126, R132, 0x4, 0x1f ;  /* 0x08801f00847e7f89 */ /* 0x00142400000e0000 */
.L_x_2929:
        /* <DEDUP_REMOVED lines=13> */
.L_x_2837:
[----:B------:R-:W-:Y:S05]  /*8fb0*/  BSYNC B1 ;  /* 0x0000000000017941 */ /* 0x000fea0003800000 */
.L_x_2836:
[----:B------:R-:W-:-:S04]  /*8fc0*/  LOP3.LUT R124, R167, 0x1f, RZ, 0xc0, !PT ;  /* 0x0000001fa77c7812 */ /* 0x000fc800078ec0ff */
[----:B------:R-:W-:Y:S01]  /*8fd0*/  ISETP.GT.U32.AND P0, PT, R124, 0x17, PT ;  /* 0x000000177c00780c */ /* 0x000fe20003f04070 */
[----:B------:R-:W-:Y:S05]  /*8fe0*/  BRA.DIV ~URZ, `(.L_x_2838) ;  /* 0x000073727f007947 */ /* 0x000fea000b800000 */
[----:B----4-:R4:W2:Y:S04]  /*8ff0*/  SHFL.DOWN PT, R127, R131, 0x8, 0x1f ;  /* 0x09001f00837f7f89 */ /* 0x0108a800000e0000 */
[----:B-1----:R4:W1:Y:S04]  /*9000*/  SHFL.DOWN PT, R129, R134, 0x8, 0x1f ;  /* 0x09001f0086817f89 */ /* 0x00286800000e0000 */
[----:B---3--:R4:W3:Y:S04]  /*9010*/  SHFL.DOWN PT, R130, R128, 0x8, 0x1f ;  /* 0x09001f0080827f89 */ /* 0x0088e800000e0000 */
[----:B0-----:R4:W0:Y:S02]  /*9020*/  SHFL.DOWN PT, R126, R132, 0x8, 0x1f ;  /* 0x09001f00847e7f89 */ /* 0x00182400000e0000 */
.L_x_2930:
        /* <DEDUP_REMOVED lines=13> */
.L_x_2840:
[----:B------:R-:W-:Y:S05]  /*9100*/  BSYNC B1 ;  /* 0x0000000000017941 */ /* 0x000fea0003800000 */
.L_x_2839:
[----:B------:R-:W-:-:S04]  /*9110*/  LOP3.LUT R124, R167, 0x1f, RZ, 0xc0, !PT ;  /* 0x0000001fa77c7812 */ /* 0x000fc800078ec0ff */
[----:B------:R-:W-:Y:S01]  /*9120*/  ISETP.GT.U32.AND P0, PT, R124, 0xf, PT ;  /* 0x0000000f7c00780c */ /* 0x000fe20003f04070 */
[----:B------:R-:W-:Y:S10]  /*9130*/  BRA.DIV ~URZ, `(.L_x_2841) ;  /* 0x000073e27f007947 */ /* 0x000ff4000b800000 */
[----:B--2---:R2:W4:Y:S02]  /*9140*/  SHFL.DOWN PT, R127, R131, 0x10, 0x1f ;  /* 0x0a001f00837f7f89 */ /* 0x00452400000e0000 */
.L_x_2931:
[----:B------:R-:W-:Y:S05]  /*9150*/  BRA.DIV ~URZ, `(.L_x_2842) ;  /* 0x000074427f007947 */ /* 0x000fea000b800000 */
[----:B-1----:R1:W2:Y:S04]  /*9160*/  SHFL.DOWN PT, R129, R134, 0x10, 0x1f ;  /* 0x0a001f0086817f89 */ /* 0x0022a800000e0000 */
[----:B---3--:R1:W3:Y:S04]  /*9170*/  SHFL.DOWN PT, R130, R128, 0x10, 0x1f ;  /* 0x0a001f0080827f89 */ /* 0x0082e800000e0000 */
[----:B0-----:R1:W0:Y:S02]  /*9180*/  SHFL.DOWN PT, R126, R132, 0x10, 0x1f ;  /* 0x0a001f00847e7f89 */ /* 0x00122400000e0000 */
.L_x_2932:
        /* <DEDUP_REMOVED lines=13> */
.L_x_2844:
[----:B------:R-:W-:Y:S05]  /*9260*/  BSYNC B1 ;  /* 0x0000000000017941 */ /* 0x000fea0003800000 */
.L_x_2843:
        /* <DEDUP_REMOVED lines=20> */
.L_x_2933:
        /* <DEDUP_REMOVED lines=21> */
.L_x_2847:
[----:B------:R-:W-:Y:S05]  /*9500*/  BSYNC B1 ;  /* 0x0000000000017941 */ /* 0x000fea0003800000 */
.L_x_2846:
        /* <DEDUP_REMOVED lines=37> */
.L_x_2826:
[----:B0-----:R-:W-:Y:S05]  /*9760*/  BSYNC B0 ;  /* 0x0000000000007941 */ /* 0x001fea0003800000 */
.L_x_2825:
[----:B------:R-:W-:Y:S01]  /*9770*/  WARPSYNC 0xffffffff ;  /* 0xffffffff00007948 */ /* 0x000fe20003800000 */
[----:B------:R-:W-:Y:S01]  /*9780*/  BAR.SYNC.DEFER_BLOCKING 0x0 ;  /* 0x0000000000007b1d */ /* 0x000fe20000010000 */
[----:B------:R-:W-:Y:S01]  /*9790*/  FMUL.FTZ R126, R89, R206 ;  /* 0x000000ce597e7220 */ /* 0x000fe20000410000 */
[----:B------:R-:W-:Y:S01]  /*97a0*/  ISETP.NE.AND P0, PT, R167, RZ, PT ;  /* 0x000000ffa700720c */ /* 0x000fe20003f05270 */
[----:B-1----:R-:W-:Y:S02]  /*97b0*/  FMUL.FTZ R129, R207, UR42 ;  /* 0x0000002acf817c20 */ /* 0x002fe40008410000 */
[----:B------:R-:W-:Y:S01]  /*97c0*/  FADD.FTZ R130, R244, R244 ;  /* 0x000000f4f4827221 */ /* 0x000fe20000010000 */
[----:B------:R-:W-:Y:S01]  /*97d0*/  ULDC UR32, c[0x0][0x174] ;  /* 0x00005d0000207ab9 */ /* 0x000fe20000000800 */
[----:B------:R-:W-:Y:S01]  /*97e0*/  FFMA.FTZ R129, R206, UR43, R129 ;  /* 0x0000002bce817c23 */ /* 0x000fe20008010081 */
[----:B------:R-:W-:Y:S01]  /*97f0*/  UIADD3 UR32, -UR6, UR32, URZ ;  /* 0x0000002006207290 */ /* 0x000fe2000fffe13f */
[----:B------:R-:W-:Y:S01]  /*9800*/  FADD.FTZ R237, RZ, R237 ;  /* 0x000000edffed7221 */ /* 0x000fe20000010000 */
[----:B------:R-:W-:Y:S01]  /*9810*/  ULDC UR33, c[0x0][0x168] ;  /* 0x00005a0000217ab9 */ /* 0x000fe20000000800 */
[----:B------:R-:W-:Y:S01]  /*9820*/  BSSY B0, `(.L_x_2848) ;  /* 0x0000219000007945 */ /* 0x000fe20003800000 */
[----:B------:R-:W-:-:S04]  /*9830*/  ULEA UR32, UR32, 0xfffff800, 0xb ;  /* 0xfffff80020207891 */ /* 0x000fc8000f8e583f */
[----:B------:R-:W-:Y:S01]  /*9840*/  UIADD3 UR32, -UR32, UR33, URZ ;  /* 0x0000002120207290 */ /* 0x000fe2000fffe13f */
[----:B------:R-:W0:Y:S02]  /*9850*/  LDS.64 R124, [R249.X16+0x8e88] ;  /* 0x008e8800f97c7984 */ /* 0x000e24000000ca00 */
[-C--:B0-----:R-:W-:Y:S02]  /*9860*/  FMUL.FTZ R127, R125, -R141.reuse ;  /* 0x8000008d7d7f7220 */ /* 0x081fe40000410000 */
[C---:B------:R-:W-:Y:S02]  /*9870*/  FMUL.FTZ R141, R124.reuse, -R141 ;  /* 0x8000008d7c8d7220 */ /* 0x040fe40000410000 */
[-C--:B------:R-:W-:Y:S02]  /*9880*/  FFMA.FTZ R124, R124, R140.reuse, -R127 ;  /* 0x0000008c7c7c7223 */ /* 0x080fe4000001087f */
[----:B------:R-:W-:Y:S02]  /*9890*/  FMUL.FTZ R127, R89, R207 ;  /* 0x000000cf597f7220 */ /* 0x000fe40000410000 */
[----:B------:R-:W-:-:S02]  /*98a0*/  FFMA.FTZ R125, R125, R140, R141 ;  /* 0x0000008c7d7d7223 */ /* 0x000fc4000001008d */
[C---:B------:R-:W-:Y:S02]  /*98b0*/  FFMA.FTZ R89, R88.reuse, R206, -R127 ;  /* 0x000000ce58597223 */ /* 0x040fe4000001087f */
[----:B------:R-:W-:Y:S02]  /*98c0*/  FFMA.FTZ R88, R88, R207, R126 ;  /* 0x000000cf58587223 */ /* 0x000fe4000001007e */
[CC--:B------:R-:W-:Y:S02]  /*98d0*/  FMUL.FTZ R126, R91.reuse, R204.reuse ;  /* 0x000000cc5b7e7220 */ /* 0x0c0fe40000410000 */
[-C--:B------:R-:W-:Y:S02]  /*98e0*/  FMUL.FTZ R127, R91, R205.reuse ;  /* 0x000000cd5b7f7220 */ /* 0x080fe40000410000 */
[C---:B------:R-:W-:Y:S02]  /*98f0*/  FFMA.FTZ R91, R90.reuse, R205, -R126 ;  /* 0x000000cd5a5b7223 */ /* 0x040fe4000001087e */
[----:B------:R-:W-:-:S02]  /*9900*/  FFMA.FTZ R90, R90, R204, R127 ;  /* 0x000000cc5a5a7223 */ /* 0x000fc4000001007f */
[CC--:B------:R-:W-:Y:S02]  /*9910*/  FMUL.FTZ R127, R93.reuse, R203.reuse ;  /* 0x000000cb5d7f7220 */ /* 0x0c0fe40000410000 */
[-C--:B------:R-:W-:Y:S02]  /*9920*/  FMUL.FTZ R126, R93, R202.reuse ;  /* 0x000000ca5d7e7220 */ /* 0x080fe40000410000 */
[C---:B------:R-:W-:Y:S02]  /*9930*/  FFMA.FTZ R93, R92.reuse, R202, -R127 ;  /* 0x000000ca5c5d7223 */ /* 0x040fe4000001087f */
[----:B------:R-:W-:Y:S02]  /*9940*/  FFMA.FTZ R92, R92, R203, R126 ;  /* 0x000000cb5c5c7223 */ /* 0x000fe4000001007e */
[C---:B------:R-:W-:Y:S02]  /*9950*/  FMUL.FTZ R126, R95.reuse, R200 ;  /* 0x000000c85f7e7220 */ /* 0x040fe40000410000 */
[----:B------:R-:W-:-:S02]  /*9960*/  FMUL.FTZ R127, R95, R201 ;  /* 0x000000c95f7f7220 */ /* 0x000fc40000410000 */
        /* <DEDUP_REMOVED lines=46> */
[----:B------:R-:W-:Y:S02]  /*9c50*/  FMUL.FTZ R127, R207, UR43 ;  /* 0x0000002bcf7f7c20 */ /* 0x000fe40008410000 */
[----:B------:R-:W-:-:S02]  /*9c60*/  FFMA.FTZ R126, R130, R89, RZ ;  /* 0x00000059827e7223 */ /* 0x000fc400000100ff */
[----:B------:R-:W-:Y:S02]  /*9c70*/  FFMA.FTZ R128, R206, UR42, -R127 ;  /* 0x0000002ace807c23 */ /* 0x000fe4000801087f */
[C---:B------:R-:W-:Y:S02]  /*9c80*/  FFMA.FTZ R127, -R130.reuse, R88, RZ ;  /* 0x00000058827f7223 */ /* 0x040fe400000101ff */
[C---:B------:R-:W-:Y:S02]  /*9c90*/  FFMA.FTZ R88, -R130.reuse, R129, -RZ ;  /* 0x0000008182587223 */ /* 0x040fe400000109ff */
[----:B------:R-:W-:Y:S02]  /*9ca0*/  FADD.FTZ R129, R243, R243 ;  /* 0x000000f3f3817221 */ /* 0x000fe40000010000 */
[----:B------:R-:W-:Y:S02]  /*9cb0*/  FMUL.FTZ R89, R130, R128 ;  /* 0x0000008082597220 */ /* 0x000fe40000410000 */
[----:B------:R-:W-:-:S02]  /*9cc0*/  FMUL.FTZ R128, R204, UR42 ;  /* 0x0000002acc807c20 */ /* 0x000fc40008410000 */
[C---:B------:R-:W-:Y:S02]  /*9cd0*/  FFMA.FTZ R127, -R129.reuse, R90, R127 ;  /* 0x0000005a817f7223 */ /* 0x040fe4000001017f */
[----:B------:R-:W-:Y:S02]  /*9ce0*/  FMUL.FTZ R90, R204, UR43 ;  /* 0x0000002bcc5a7c20 */ /* 0x000fe40008410000 */
[----:B------:R-:W-:Y:S02]  /*9cf0*/  FFMA.FTZ R126, R129, R91, R126 ;  /* 0x0000005b817e7223 */ /* 0x000fe4000001007e */
[C---:B------:R-:W-:Y:S02]  /*9d00*/  FFMA.FTZ R91, R205.reuse, UR43, R128 ;  /* 0x0000002bcd5b7c23 */ /* 0x040fe40008010080 */
[----:B------:R-:W-:Y:S02]  /*9d10*/  FADD.FTZ R128, R242, R242 ;  /* 0x000000f2f2807221 */ /* 0x000fe40000010000 */
[----:B------:R-:W-:-:S02]  /*9d20*/  FFMA.FTZ R90, R205, UR42, -R90 ;  /* 0x0000002acd5a7c23 */ /* 0x000fc4000801085a */
[C---:B------:R-:W-:Y:S02]  /*9d30*/  FFMA.FTZ R126, R128.reuse, R93, R126 ;  /* 0x0000005d807e7223 */ /* 0x040fe4000001007e */
[C---:B------:R-:W-:Y:S02]  /*9d40*/  FMUL.FTZ R90, R129.reuse, R90 ;  /* 0x0000005a815a7220 */ /* 0x040fe40000410000 */
[----:B------:R-:W-:Y:S02]  /*9d50*/  FFMA.FTZ R91, -R129, R91, -RZ ;  /* 0x0000005b815b7223 */ /* 0x000fe400000109ff */
[C---:B------:R-:W-:Y:S02]  /*9d60*/  FMUL.FTZ R93, R203.reuse, UR43 ;  /* 0x0000002bcb5d7c20 */ /* 0x040fe40008410000 */
[----:B------:R-:W-:Y:S02]  /*9d70*/  FMUL.FTZ R129, R203, UR42 ;  /* 0x0000002acb817c20 */ /* 0x000fe40008410000 */
[----:B------:R-:W-:-:S02]  /*9d80*/  FFMA.FTZ R127, -R128, R92, R127 ;  /* 0x0000005c807f7223 */ /* 0x000fc4000001017f */
[C---:B------:R-:W-:Y:S02]  /*9d90*/  FFMA.FTZ R92, R202.reuse, UR42, -R93 ;  /* 0x0000002aca5c7c23 */ /* 0x040fe4000801085d */
[----:B------:R-:W-:Y:S02]  /*9da0*/  FFMA.FTZ R93, R202, UR43, R129 ;  /* 0x0000002bca5d7c23 */ /* 0x000fe40008010081 */
[----:B------:R-:W-:Y:S02]  /*9db0*/  FADD.FTZ R129, R241, R241 ;  /* 0x000000f1f1817221 */ /* 0x000fe40000010000 */
[C---:B------:R-:W-:Y:S02]  /*9dc0*/  FMUL.FTZ R92, R128.reuse, R92 ;  /* 0x0000005c805c7220 */ /* 0x040fe40000410000 */
[----:B------:R-:W-:Y:S02]  /*9dd0*/  FFMA.FTZ R93, -R128, R93, -RZ ;  /* 0x0000005d805d7223 */ /* 0x000fe400000109ff */
[----:B------:R-:W-:-:S02]  /*9de0*/  FFMA.FTZ R127, -R129, R94, R127 ;  /* 0x0000005e817f7223 */ /* 0x000fc4000001017f */
[C---:B------:R-:W-:Y:S02]  /*9df0*/  FMUL.FTZ R128, R200.reuse, UR42 ;  /* 0x0000002ac8807c20 */ /* 0x040fe40008410000 */
[----:B------:R-:W-:Y:S02]  /*9e00*/  FMUL.FTZ R94, R200, UR43 ;  /* 0x0000002bc85e7c20 */ /* 0x000fe40008410000 */
[----:B------:R-:W-:Y:S02]  /*9e10*/  FFMA.FTZ R126, R129, R95, R126 ;  /* 0x0000005f817e7223 */ /* 0x000fe4000001007e */
[C---:B------:R-:W-:Y:S02]  /*9e20*/  FFMA.FTZ R95, R201.reuse, UR43, R128 ;  /* 0x0000002bc95f7c23 */ /* 0x040fe40008010080 */
[----:B------:R-:W-:Y:S02]  /*9e30*/  FFMA.FTZ R94, R201, UR42, -R94 ;  /* 0x0000002ac95e7c23 */ /* 0x000fe4000801085e */
[----:B------:R-:W-:-:S02]  /*9e40*/  FADD.FTZ R128, R240, R240 ;  /* 0x000000f0f0807221 */ /* 0x000fc40000010000 */
[C---:B------:R-:W-:Y:S02]  /*9e50*/  FMUL.FTZ R94, R129.reuse, R94 ;  /* 0x0000005e815e7220 */ /* 0x040fe40000410000 */
[----:B------:R-:W-:Y:S02]  /*9e60*/  FFMA.FTZ R95, -R129, R95, -RZ ;  /* 0x0000005f815f7223 */ /* 0x000fe400000109ff */
[C---:B------:R-:W-:Y:S02]  /*9e70*/  FFMA.FTZ R126, R128.reuse, R97, R126 ;  /* 0x00000061807e7223 */ /* 0x040fe4000001007e */
        /* <DEDUP_REMOVED lines=25> */
[----:B------:R-:W-:Y:S02]  /*a010*/  FFMA.FTZ R131, -R129, R102, R127 ;  /* 0x0000006681837223 */ /* 0x000fe4000001017f */
[----:B------:R-:W-:-:S02]  /*a020*/  FFMA.FTZ R101, -R128, R101, -RZ ;  /* 0x0000006580657223 */ /* 0x000fc400000109ff */
[C---:B------:R-:W-:Y:S02]  /*a030*/  FMUL.FTZ R102, R192.reuse, UR43 ;  /* 0x0000002bc0667c20 */ /* 0x040fe40008410000 */
[----:B------:R-:W-:Y:S02]  /*a040*/  FMUL.FTZ R128, R192, UR42 ;  /* 0x0000002ac0807c20 */ /* 0x000fe40008410000 */
[C---:B------:R-:W-:Y:S02]  /*a050*/  FFMA.FTZ R102, R193.reuse, UR42, -R102 ;  /* 0x0000002ac1667c23 */ /* 0x040fe40008010866 */
[----:B------:R-:W-:Y:S02]  /*a060*/  FADD.FTZ R125, -R172, R125 ;  /* 0x0000007dac7d7221 */ /* 0x000fe40000010100 */
[----:B------:R-:W-:Y:S02]  /*a070*/  FFMA.FTZ R128, R193, UR43, R128 ;  /* 0x0000002bc1807c23 */ /* 0x000fe40008010080 */
[----:B------:R-:W-:-:S02]  /*a080*/  FADD.FTZ R124, R171, R124 ;  /* 0x0000007cab7c7221 */ /* 0x000fc40000010000 */
[C---:B------:R-:W-:Y:S02]  /*a090*/  FFMA.FTZ R126, R129.reuse, R103, R126 ;  /* 0x00000067817e7223 */ /* 0x040fe4000001007e */
[C---:B------:R-:W-:Y:S02]  /*a0a0*/  FMUL.FTZ R103, R129.reuse, R102 ;  /* 0x0000006681677220 */ /* 0x040fe40000410000 */
[----:B------:R-:W-:Y:S02]  /*a0b0*/  FFMA.FTZ R102, -R129, R128, -RZ ;  /* 0x0000008081667223 */ /* 0x000fe400000109ff */
[C---:B------:R-:W-:Y:S02]  /*a0c0*/  FMUL.FTZ R127, R0.reuse, -R125 ;  /* 0x8000007d007f7220 */ /* 0x040fe40000410000 */
[-C--:B------:R-:W-:Y:S02]  /*a0d0*/  FMUL.FTZ R128, R0, -R124.reuse ;  /* 0x8000007c00807220 */ /* 0x080fe40000410000 */
[----:B------:R-:W-:-:S02]  /*a0e0*/  FFMA.FTZ R0, R2, R124, -R127 ;  /* 0x0000007c02007223 */ /* 0x000fc4000001087f */
[----:B------:R-:W-:Y:S02]  /*a0f0*/  FFMA.FTZ R129, R2, R125, R128 ;  /* 0x0000007d02817223 */ /* 0x000fe40000010080 */
[----:B------:R-:W-:Y:S02]  /*a100*/  FADD.FTZ R128, R235, R235 ;  /* 0x000000ebeb807221 */ /* 0x000fe40000010000 */
[----:B------:R-:W-:Y:S02]  /*a110*/  FADD.FTZ R169, R169, R0 ;  /* 0x00000000a9a97221 */ /* 0x000fe40000010000 */
[----:B------:R-:W-:Y:S02]  /*a120*/  FFMA.FTZ R2, R128, R105, R126 ;  /* 0x0000006980027223 */ /* 0x000fe4000001007e */
[----:B------:R-:W-:Y:S02]  /*a130*/  FADD.FTZ R105, -R170, R129 ;  /* 0x00000081aa697221 */ /* 0x000fe40000010100 */
[----:B------:R-:W-:-:S02]  /*a140*/  FMUL.FTZ R0, R3, -R169 ;  /* 0x800000a903007220 */ /* 0x000fc40000410000 */
[-C--:B------:R-:W-:Y:S02]  /*a150*/  FMUL.FTZ R3, R3, -R105.reuse ;  /* 0x8000006903037220 */ /* 0x080fe40000410000 */
[C---:B------:R-:W-:Y:S02]  /*a160*/  FFMA.FTZ R129, R4.reuse, R105, R0 ;  /* 0x0000006904817223 */ /* 0x040fe40000010000 */
[----:B------:R-:W-:Y:S02]  /*a170*/  FFMA.FTZ R0, R4, R169, -R3 ;  /* 0x000000a904007223 */ /* 0x000fe40000010803 */
[----:B------:R-:W-:Y:S02]  /*a180*/  FADD.FTZ R168, -R168, R129 ;  /* 0x00000081a8a87221 */ /* 0x000fe40000010100 */
[----:B------:R-:W-:Y:S02]  /*a190*/  FMUL.FTZ R129, R191, UR42 ;  /* 0x0000002abf817c20 */ /* 0x000fe40008410000 */
[----:B------:R-:W-:-:S02]  /*a1a0*/  FADD.FTZ R0, R173, R0 ;  /* 0x00000000ad007221 */ /* 0x000fc40000010000 */
[----:B------:R-:W-:Y:S02]  /*a1b0*/  FFMA.FTZ R4, R190, UR43, R129 ;  /* 0x0000002bbe047c23 */ /* 0x000fe40008010081 */
[C---:B------:R-:W-:Y:S02]  /*a1c0*/  FMUL.FTZ R129, R5.reuse, -R168 ;  /* 0x800000a805817220 */ /* 0x040fe40000410000 */
[----:B------:R-:W-:Y:S02]  /*a1d0*/  FMUL.FTZ R5, R5, -R0 ;  /* 0x8000000005057220 */ /* 0x000fe40000410000 */
[----:B------:R-:W-:Y:S02]  /*a1e0*/  FFMA.FTZ R127, -R128, R104, R131 ;  /* 0x00000068807f7223 */ /* 0x000fe40000010183 */
[C---:B------:R-:W-:Y:S02]  /*a1f0*/  FFMA.FTZ R104, R6.reuse, R0, -R129 ;  /* 0x0000000006687223 */ /* 0x040fe40000010881 */
[----:B------:R-:W-:-:S02]  /*a200*/  FFMA.FTZ R5, R6, R168, R5 ;  /* 0x000000a806057223 */ /* 0x000fc40000010005 */
[C---:B------:R-:W-:Y:S02]  /*a210*/  FMUL.FTZ R6, R119.reuse, R214 ;  /* 0x000000d677067220 */ /* 0x040fe40000410000 */
[-C--:B------:R-:W-:Y:S02]  /*a220*/  FMUL.FTZ R119, R119, R237.reuse ;  /* 0x000000ed77777220 */ /* 0x080fe40000410000 */
[----:B------:R-:W-:Y:S02]  /*a230*/  FADD.FTZ R129, R234, R234 ;  /* 0x000000eaea817221 */ /* 0x000fe40000010000 */
[----:B------:R-:W-:Y:S02]  /*a240*/  FADD.FTZ R5, -R174, R5 ;  /* 0x00000005ae057221 */ /* 0x000fe40000010100 */
[----:B------:R-:W-:Y:S02]  /*a250*/  FADD.FTZ R175, R175, R104 ;  /* 0x00000068afaf7221 */ /* 0x000fe40000010000 */
[----:B------:R-:W-:-:S02]  /*a260*/  FFMA.FTZ R6, R118, R237, R6 ;  /* 0x000000ed76067223 */ /* 0x000fc40000010006 */
[----:B------:R-:W-:Y:S02]  /*a270*/  FFMA.FTZ R119, R118, R214, -R119 ;  /* 0x000000d676777223 */ /* 0x000fe40000010877 */
[----:B------:R-:W-:Y:S02]  /*a280*/  FFMA.FTZ R126, R129, R107, R2 ;  /* 0x0000006b817e7223 */ /* 0x000fe40000010002 */
[C---:B------:R-:W-:Y:S02]  /*a290*/  FMUL.FTZ R104, R188.reuse, UR43 ;  /* 0x0000002bbc687c20 */ /* 0x040fe40008410000 */
[----:B------:R-:W-:Y:S02]  /*a2a0*/  FMUL.FTZ R118, R188, UR42 ;  /* 0x0000002abc767c20 */ /* 0x000fe40008410000 */
[C---:B------:R-:W-:Y:S02]  /*a2b0*/  FMUL.FTZ R2, R7.reuse, -R5 ;  /* 0x8000000507027220 */ /* 0x040fe40000410000 */
[----:B------:R-:W-:-:S02]  /*a2c0*/  FMUL.FTZ R7, R7, -R175 ;  /* 0x800000af07077220 */ /* 0x000fc40000410000 */
[C---:B------:R-:W-:Y:S02]  /*a2d0*/  FFMA.FTZ R104, R189.reuse, UR42, -R104 ;  /* 0x0000002abd687c23 */ /* 0x040fe40008010868 */
[----:B------:R-:W-:Y:S02]  /*a2e0*/  FFMA.FTZ R118, R189, UR43, R118 ;  /* 0x0000002bbd767c23 */ /* 0x000fe40008010076 */
[C---:B------:R-:W-:Y:S02]  /*a2f0*/  FFMA.FTZ R7, R8.reuse, R5, R7 ;  /* 0x0000000508077223 */ /* 0x040fe40000010007 */
[----:B------:R-:W-:Y:S02]  /*a300*/  FFMA.FTZ R2, R8, R175, -R2 ;  /* 0x000000af08027223 */ /* 0x000fe40000010802 */
[C---:B------:R-:W-:Y:S02]  /*a310*/  FMUL.FTZ R107, R129.reuse, R104 ;  /* 0x00000068816b7220 */ /* 0x040fe40000410000 */
[----:B------:R-:W-:-:S02]  /*a320*/  FFMA.FTZ R118, -R129, R118, -RZ ;  /* 0x0000007681767223 */ /* 0x000fc400000109ff */
[----:B------:R-:W-:Y:S02]  /*a330*/  FFMA.FTZ R127, -R129, R106, R127 ;  /* 0x0000006a817f7223 */ /* 0x000fe4000001017f */
[----:B------:R-:W-:Y:S02]  /*a340*/  FMUL.FTZ R129, R237, UR42 ;  /* 0x0000002aed817c20 */ /* 0x000fe40008410000 */
[----:B------:R-:W-:Y:S02]  /*a350*/  FADD.FTZ R176, -R176, R7 ;  /* 0x00000007b0b07221 */ /* 0x000fe40000010100 */
[----:B------:R-:W-:Y:S02]  /*a360*/  FADD.FTZ R2, R177, R2 ;  /* 0x00000002b1027221 */ /* 0x000fe40000010000 */
[----:B------:R-:W-:Y:S02]  /*a370*/  FMUL.FTZ R7, R237, UR43 ;  /* 0x0000002bed077c20 */ /* 0x000fe40008410000 */
[----:B------:R-:W-:-:S02]  /*a380*/  FADD.FTZ R8, R233, R233 ;  /* 0x000000e9e9087221 */ /* 0x000fc40000010000 */
[C---:B------:R-:W-:Y:S02]  /*a390*/  FFMA.FTZ R104, R214.reuse, UR43, R129 ;  /* 0x0000002bd6687c23 */ /* 0x040fe40008010081 */
[----:B------:R-:W-:Y:S02]  /*a3a0*/  FMUL.FTZ R129, R9, -R176 ;  /* 0x800000b009817220 */ /* 0x000fe40000410000 */
[----:B------:R-:W-:Y:S02]  /*a3b0*/  FADD.FTZ R106, R229, R229 ;  /* 0x000000e5e56a7221 */ /* 0x000fe40000010000 */
[----:B------:R-:W-:Y:S02]  /*a3c0*/  FFMA.FTZ R7, R214, UR42, -R7 ;  /* 0x0000002ad6077c23 */ /* 0x000fe40008010807 */
[----:B------:R-:W-:Y:S02]  /*a3d0*/  FMUL.FTZ R9, R9, -R2 ;  /* 0x8000000209097220 */ /* 0x000fe40000410000 */
[----:B------:R-:W-:-:S02]  /*a3e0*/  FFMA.FTZ R126, R8, R109, R126 ;  /* 0x0000006d087e7223 */ /* 0x000fc4000001007e */
[----:B------:R-:W-:Y:S02]  /*a3f0*/  FMUL.FTZ R109, R187, UR43 ;  /* 0x0000002bbb6d7c20 */ /* 0x000fe40008410000 */
[C---:B------:R-:W-:Y:S02]  /*a400*/  FMUL.FTZ R6, R106.reuse, R6 ;  /* 0x000000066a067220 */ /* 0x040fe40000410000 */
[C---:B------:R-:W-:Y:S02]  /*a410*/  FMUL.FTZ R119, R106.reuse, R119 ;  /* 0x000000776a777220 */ /* 0x040fe40000410000 */
[C---:B------:R-:W-:Y:S02]  /*a420*/  FMUL.FTZ R7, R106.reuse, R7 ;  /* 0x000000076a077220 */ /* 0x040fe40000410000 */
[----:B------:R-:W-:Y:S02]  /*a430*/  FFMA.FTZ R104, -R106, R104, -RZ ;  /* 0x000000686a687223 */ /* 0x000fe400000109ff */
[----:B------:R-:W-:-:S02]  /*a440*/  FFMA.FTZ R9, R10, R176, R9 ;  /* 0x000000b00a097223 */ /* 0x000fc40000010009 */
[----:B------:R-:W-:Y:S02]  /*a450*/  FFMA.FTZ R106, R10, R2, -R129 ;  /* 0x000000020a6a7223 */ /* 0x000fe40000010881 */
[----:B------:R-:W-:Y:S02]  /*a460*/  FFMA.FTZ R109, R186, UR42, -R109 ;  /* 0x0000002aba6d7c23 */ /* 0x000fe4000801086d */
[----:B------:R-:W-:Y:S02]  /*a470*/  FADD.FTZ R9, -R178, R9 ;  /* 0x00000009b2097221 */ /* 0x000fe40000010100 */
[----:B------:R-:W-:Y:S02]  /*a480*/  FMUL.FTZ R129, R187, UR42 ;  /* 0x0000002abb817c20 */ /* 0x000fe40008410000 */
[----:B------:R-:W-:Y:S02]  /*a490*/  FADD.FTZ R179, R179, R106 ;  /* 0x0000006ab3b37221 */ /* 0x000fe40000010000 */
[----:B------:R-:W-:-:S02]  /*a4a0*/  FMUL.FTZ R106, R8, R109 ;  /* 0x0000006d086a7220 */ /* 0x000fc40000410000 */
[C---:B------:R-:W-:Y:S02]  /*a4b0*/  FMUL.FTZ R109, R11.reuse, -R9 ;  /* 0x800000090b6d7220 */ /* 0x040fe40000410000 */
[----:B------:R-:W-:Y:S02]  /*a4c0*/  FFMA.FTZ R129, R186, UR43, R129 ;  /* 0x0000002bba817c23 */ /* 0x000fe40008010081 */
[----:B------:R-:W-:Y:S02]  /*a4d0*/  FMUL.FTZ R11, R11, -R179 ;  /* 0x800000b30b0b7220 */ /* 0x000fe40000410000 */
[C---:B------:R-:W-:Y:S02]  /*a4e0*/  FFMA.FTZ R10, -R8.reuse, R129, -RZ ;  /* 0x00000081080a7223 */ /* 0x040fe400000109ff */
[----:B------:R-:W-:Y:S02]  /*a4f0*/  FFMA.FTZ R127, -R8, R108, R127 ;  /* 0x0000006c087f7223 */ /* 0x000fe4000001017f */
        /* <DEDUP_REMOVED lines=8> */
[----:B------:R-:W-:Y:S02]  /*a580*/  FMUL.FTZ R3, R191, UR43 ;  /* 0x0000002bbf037c20 */ /* 0x000fe40008410000 */
[----:B------:R-:W-:Y:S02]  /*a590*/  FADD.FTZ R11, -R182, R11 ;  /* 0x0000000bb60b7221 */ /* 0x000fe40000010100 */
[----:B------:R-:W-:Y:S02]  /*a5a0*/  FFMA.FTZ R3, R190, UR42, -R3 ;  /* 0x0000002abe037c23 */ /* 0x000fe40008010803 */
[----:B------:R-:W-:Y:S02]  /*a5b0*/  FADD.FTZ R183, R183, R12 ;  /* 0x0000000cb7b77221 */ /* 0x000fe40000010000 */
[----:B------:R-:W-:-:S02]  /*a5c0*/  FMUL.FTZ R12, R15, -R11 ;  /* 0x8000000b0f0c7220 */ /* 0x000fc40000410000 */
[C---:B------:R-:W-:Y:S02]  /*a5d0*/  FMUL.FTZ R3, R128.reuse, R3 ;  /* 0x0000000380037220 */ /* 0x040fe40000410000 */
[----:B------:R-:W-:Y:S02]  /*a5e0*/  FFMA.FTZ R4, -R128, R4, -RZ ;  /* 0x0000000480047223 */ /* 0x000fe400000109ff */
[C---:B------:R-:W-:Y:S02]  /*a5f0*/  FMUL.FTZ R108, R160.reuse, UR43 ;  /* 0x0000002ba06c7c20 */ /* 0x040fe40008410000 */
[----:B------:R-:W-:Y:S02]  /*a600*/  FMUL.FTZ R128, R160, UR42 ;  /* 0x0000002aa0807c20 */ /* 0x000fe40008410000 */
[-C--:B------:R-:W-:Y:S02]  /*a610*/  FMUL.FTZ R15, R15, -R183.reuse ;  /* 0x800000b70f0f7220 */ /* 0x080fe40000410000 */
[----:B------:R-:W-:-:S02]  /*a620*/  FFMA.FTZ R12, R16, R183, -R12 ;  /* 0x000000b7100c7223 */ /* 0x000fc4000001080c */
[----:B------:R-:W-:Y:S02]  /*a630*/  FADD.FTZ R131, R232, R232 ;  /* 0x000000e8e8837221 */ /* 0x000fe40000010000 */
[C---:B------:R-:W-:Y:S02]  /*a640*/  FFMA.FTZ R108, R161.reuse, UR42, -R108 ;  /* 0x0000002aa16c7c23 */ /* 0x040fe4000801086c */
[----:B------:R-:W-:Y:S02]  /*a650*/  FFMA.FTZ R128, R161, UR43, R128 ;  /* 0x0000002ba1807c23 */ /* 0x000fe40008010080 */
[----:B------:R-:W-:Y:S02]  /*a660*/  FFMA.FTZ R15, R16, R11, R15 ;  /* 0x0000000b100f7223 */ /* 0x000fe4000001000f */
[----:B------:R-:W-:Y:S02]  /*a670*/  FADD.FTZ R14, R185, R12 ;  /* 0x0000000cb90e7221 */ /* 0x000fe40000010000 */
[----:B------:R-:W-:-:S02]  /*a680*/  FMUL.FTZ R109, R131, R108 ;  /* 0x0000006c836d7220 */ /* 0x000fc40000410000 */
[C---:B------:R-:W-:Y:S02]  /*a690*/  FFMA.FTZ R108, -R131.reuse, R128, -RZ ;  /* 0x00000080836c7223 */ /* 0x040fe400000109ff */
[C---:B------:R-:W-:Y:S02]  /*a6a0*/  FFMA.FTZ R127, -R131.reuse, R110, R127 ;  /* 0x0000006e837f7223 */ /* 0x040fe4000001017f */
[----:B------:R-:W-:Y:S02]  /*a6b0*/  FADD.FTZ R184, -R184, R15 ;  /* 0x0000000fb8b87221 */ /* 0x000fe40000010100 */
[----:B------:R-:W-:Y:S02]  /*a6c0*/  FFMA.FTZ R126, R131, R111, R126 ;  /* 0x0000006f837e7223 */ /* 0x000fe4000001007e */
[C---:B------:R-:W-:Y:S02]  /*a6d0*/  FMUL.FTZ R110, R208.reuse, UR43 ;  /* 0x0000002bd06e7c20 */ /* 0x040fe40008410000 */
[----:B------:R-:W-:-:S02]  /*a6e0*/  FMUL.FTZ R128, R208, UR42 ;  /* 0x0000002ad0807c20 */ /* 0x000fc40008410000 */
[----:B------:R-:W-:Y:S02]  /*a6f0*/  FMUL.FTZ R15, R17, -R14 ;  /* 0x8000000e110f7220 */ /* 0x000fe40000410000 */
[----:B------:R-:W-:Y:S02]  /*a700*/  FADD.FTZ R111, R231, R231 ;  /* 0x000000e7e76f7221 */ /* 0x000fe40000010000 */
[-C--:B------:R-:W-:Y:S02]  /*a710*/  FMUL.FTZ R17, R17, -R184.reuse ;  /* 0x800000b811117220 */ /* 0x080fe40000410000 */
[C---:B------:R-:W-:Y:S02]  /*a720*/  FFMA.FTZ R110, R209.reuse, UR42, -R110 ;  /* 0x0000002ad16e7c23 */ /* 0x040fe4000801086e */
[----:B------:R-:W-:Y:S02]  /*a730*/  FFMA.FTZ R13, R209, UR43, R128 ;  /* 0x0000002bd10d7c23 */ /* 0x000fe40008010080 */
[----:B------:R-:W-:-:S02]  /*a740*/  FFMA.FTZ R12, R18, R184, R15 ;  /* 0x000000b8120c7223 */ /* 0x000fc4000001000f */
[----:B------:R-:W-:Y:S02]  /*a750*/  FFMA.FTZ R126, R111, R113, R126 ;  /* 0x000000716f7e7223 */ /* 0x000fe4000001007e */
[----:B------:R-:W-:Y:S02]  /*a760*/  FADD.FTZ R128, R245, R245 ;  /* 0x000000f5f5807221 */ /* 0x000fe40000010000 */
[----:B------:R-:W-:Y:S02]  /*a770*/  FMUL.FTZ R16, R212, UR43 ;  /* 0x0000002bd4107c20 */ /* 0x000fe40008410000 */
[----:B------:R-:W-:Y:S02]  /*a780*/  FFMA.FTZ R15, R18, R14, -R17 ;  /* 0x0000000e120f7223 */ /* 0x000fe40000010811 */
[C---:B------:R-:W-:Y:S02]  /*a790*/  FMUL.FTZ R110, R111.reuse, R110 ;  /* 0x0000006e6f6e7220 */ /* 0x040fe40000410000 */
[----:B------:R-:W-:-:S02]  /*a7a0*/  FFMA.FTZ R13, -R111, R13, -RZ ;  /* 0x0000000d6f0d7223 */ /* 0x000fc400000109ff */
[----:B------:R-:W-:Y:S02]  /*a7b0*/  FFMA.FTZ R127, -R111, R112, R127 ;  /* 0x000000706f7f7223 */ /* 0x000fe4000001017f */
[----:B------:R-:W-:Y:S02]  /*a7c0*/  FADD.FTZ R215, -R215, R12 ;  /* 0x0000000cd7d77221 */ /* 0x000fe40000010100 */
[----:B------:R-:W-:Y:S02]  /*a7d0*/  FFMA.FTZ R112, R128, R115, R126 ;  /* 0x0000007380707223 */ /* 0x000fe4000001007e */
[C---:B------:R-:W-:Y:S02]  /*a7e0*/  FMUL.FTZ R111, R211.reuse, UR43 ;  /* 0x0000002bd36f7c20 */ /* 0x040fe40008410000 */
[----:B------:R-:W-:Y:S02]  /*a7f0*/  FMUL.FTZ R113, R211, UR42 ;  /* 0x0000002ad3717c20 */ /* 0x000fe40008410000 */
[----:B------:R-:W-:-:S02]  /*a800*/  FADD.FTZ R115, R230, R230 ;  /* 0x000000e6e6737221 */ /* 0x000fc40000010000 */
[----:B------:R-:W-:Y:S02]  /*a810*/  FFMA.FTZ R16, R213, UR42, -R16 ;  /* 0x0000002ad5107c23 */ /* 0x000fe40008010810 */
[----:B------:R-:W-:Y:S02]  /*a820*/  FADD.FTZ R15, R216, R15 ;  /* 0x0000000fd80f7221 */ /* 0x000fe40000010000 */
[----:B------:R-:W-:Y:S02]  /*a830*/  FMUL.FTZ R12, R19, -R215 ;  /* 0x800000d7130c7220 */ /* 0x000fe40000410000 */
[----:B------:R-:W-:Y:S02]  /*a840*/  FFMA.FTZ R111, R210, UR42, -R111 ;  /* 0x0000002ad26f7c23 */ /* 0x000fe4000801086f */
[----:B------:R-:W-:Y:S02]  /*a850*/  FFMA.FTZ R127, -R128, R114, R127 ;  /* 0x00000072807f7223 */ /* 0x000fe4000001017f */
[----:B------:R-:W-:-:S02]  /*a860*/  FFMA.FTZ R113, R210, UR43, R113 ;  /* 0x0000002bd2717c23 */ /* 0x000fc40008010071 */
[----:B------:R-:W-:Y:S02]  /*a870*/  FMUL.FTZ R18, R212, UR42 ;  /* 0x0000002ad4127c20 */ /* 0x000fe40008410000 */
[----:B------:R-:W-:Y:S02]  /*a880*/  FMUL.FTZ R114, R115, R16 ;  /* 0x0000001073727220 */ /* 0x000fe40000410000 */
[-C--:B------:R-:W-:Y:S02]  /*a890*/  FMUL.FTZ R16, R19, -R15.reuse ;  /* 0x8000000f13107220 */ /* 0x080fe40000410000 */
[----:B------:R-:W-:Y:S02]  /*a8a0*/  FFMA.FTZ R19, R20, R15, -R12 ;  /* 0x0000000f14137223 */ /* 0x000fe4000001080c */
[C---:B------:R-:W-:Y:S02]  /*a8b0*/  FMUL.FTZ R126, R128.reuse, R111 ;  /* 0x0000006f807e7220 */ /* 0x040fe40000410000 */
[----:B------:R-:W-:Y:S01]  /*a8c0*/  FFMA.FTZ R111, -R128, R113, -RZ ;  /* 0x00000071806f7223 */ /* 0x000fe200000109ff */
[----:B------:R-:W-:Y:S01]  /*a8d0*/  SHF.L.U32 R113, R167, 0x5, RZ ;  /* 0x00000005a7717819 */ /* 0x000fe200000006ff */
[----:B------:R-:W-:-:S02]  /*a8e0*/  FFMA.FTZ R18, R213, UR43, R18 ;  /* 0x0000002bd5127c23 */ /* 0x000fc40008010012 */
[----:B------:R-:W-:Y:S01]  /*a8f0*/  FFMA.FTZ R12, R20, R215, R16 ;  /* 0x000000d7140c7223 */ /* 0x000fe20000010010 */
[C---:B------:R-:W-:Y:S01]  /*a900*/  IADD3 R16, R113.reuse, 0x1, RZ ;  /* 0x0000000171107810 */ /* 0x040fe20007ffe0ff */
[----:B------:R-:W-:Y:S01]  /*a910*/  FADD.FTZ R218, R218, R19 ;  /* 0x00000013dada7221 */ /* 0x000fe20000010000 */
[----:B------:R-:W-:Y:S01]  /*a920*/  IADD3 R20, R113, 0x3, RZ ;  /* 0x0000000371147810 */ /* 0x000fe20007ffe0ff */
[C---:B------:R-:W-:Y:S02]  /*a930*/  FFMA.FTZ R128, R115.reuse, R117, R112 ;  /* 0x0000007573807223 */ /* 0x040fe40000010070 */
[----:B------:R-:W-:Y:S01]  /*a940*/  FFMA.FTZ R112, -R115, R18, -RZ ;  /* 0x0000001273707223 */ /* 0x000fe200000109ff */
[----:B------:R-:W-:Y:S01]  /*a950*/  IADD3 R18, R113, 0x2, RZ ;  /* 0x0000000271127810 */ /* 0x000fe20007ffe0ff */
[----:B------:R-:W-:Y:S01]  /*a960*/  FADD.FTZ R12, -R217, R12 ;  /* 0x0000000cd90c7221 */ /* 0x000fe20000010100 */
[-C--:B------:R-:W-:Y:S01]  /*a970*/  LEA.HI.SX32 R20, R20, R113.reuse, 0x1b ;  /* 0x0000007114147211 */ /* 0x080fe200078fdaff */
[C---:B------:R-:W-:Y:S01]  /*a980*/  FMUL.FTZ R19, R21.reuse, -R218 ;  /* 0x800000da15137220 */ /* 0x040fe20000410000 */
[----:B------:R-:W-:Y:S01]  /*a990*/  LEA.HI.SX32 R117, R18, R113, 0x1b ;  /* 0x0000007112757211 */ /* 0x000fe200078fdaff */
[----:B------:R-:W-:-:S02]  /*a9a0*/  FMUL.FTZ R21, R21, -R12 ;  /* 0x8000000c15157220 */ /* 0x000fc40000410000 */
[C---:B------:R-:W-:Y:S02]  /*a9b0*/  FFMA.FTZ R18, R22.reuse, R12, R19 ;  /* 0x0000000c16127223 */ /* 0x040fe40000010013 */
[----:B------:R-:W-:Y:S02]  /*a9c0*/  FFMA.FTZ R19, R22, R218, -R21 ;  /* 0x000000da16137223 */ /* 0x000fe40000010815 */
[----:B------:R-:W-:Y:S02]  /*a9d0*/  FADD.FTZ R219, -R219, R18 ;  /* 0x00000012dbdb7221 */ /* 0x000fe40000010100 */
[----:B------:R-:W-:Y:S02]  /*a9e0*/  FADD.FTZ R19, R220, R19 ;  /* 0x00000013dc137221 */ /* 0x000fe40000010000 */
[C---:B------:R-:W-:Y:S02]  /*a9f0*/  FMUL.FTZ R18, R23.reuse, -R219 ;  /* 0x800000db17127220 */ /* 0x040fe40000410000 */
[----:B------:R-:W-:-:S02]  /*aa00*/  FMUL.FTZ R23, R23, -R19 ;  /* 0x8000001317177220 */ /* 0x000fc40000410000 */
[C---:B------:R-:W-:Y:S02]  /*aa10*/  FFMA.FTZ R21, R24.reuse, R19, -R18 ;  /* 0x0000001318157223 */ /* 0x040fe40000010812 */
[----:B------:R-:W-:Y:S02]  /*aa20*/  FFMA.FTZ R24, R24, R219, R23 ;  /* 0x000000db18187223 */ /* 0x000fe40000010017 */
[----:B------:R-:W-:Y:S02]  /*aa30*/  FADD.FTZ R222, R222, R21 ;  /* 0x00000015dede7221 */ /* 0x000fe40000010000 */
[----:B------:R-:W-:Y:S01]  /*aa40*/  FFMA.FTZ R17, -R115, R116, R127 ;  /* 0x0000007473117223 */ /* 0x000fe2000001017f */
[----:B------:R-:W-:Y:S01]  /*aa50*/  MOV R116, UR7 ;  /* 0x0000000700747c02 */ /* 0x000fe20008000f00 */
[----:B------:R-:W-:Y:S01]  /*aa60*/  FADD.FTZ R221, -R221, R24 ;  /* 0x00000018dddd7221 */ /* 0x000fe20000010100 */
[-C--:B------:R-:W-:Y:S01]  /*aa70*/  LEA.HI.SX32 R115, R16, R113.reuse, 0x1b ;  /* 0x0000007110737211 */ /* 0x080fe200078fdaff */
[----:B------:R-:W-:Y:S01]  /*aa80*/  FMUL.FTZ R18, R25, -R222 ;  /* 0x800000de19127220 */ /* 0x000fe20000410000 */
[----:B------:R-:W-:Y:S01]  /*aa90*/  LEA.HI.SX32 R113, R113, R113, 0x1b ;  /* 0x0000007171717211 */ /* 0x000fe200078fdaff */
[-C--:B------:R-:W-:Y:S01]  /*aaa0*/  FMUL.FTZ R25, R25, -R221.reuse ;  /* 0x800000dd19197220 */ /* 0x080fe20000410000 */
[----:B------:R-:W-:Y:S01]  /*aab0*/  @!P0 STS.128 [R116.X16+0xac80], R120 ;  /* 0x00ac807874008388 */ /* 0x000fe2000000cc00 */
[----:B------:R-:W-:-:S02]  /*aac0*/  FFMA.FTZ R18, R26, R221, R18 ;  /* 0x000000dd1a127223 */ /* 0x000fc40000010012 */
[----:B------:R-:W-:Y:S01]  /*aad0*/  FFMA.FTZ R25, R26, R222, -R25 ;  /* 0x000000de1a197223 */ /* 0x000fe20000010819 */
[----:B------:R-:W-:Y:S01]  /*aae0*/  STS [R113.X4+0x4200], R89 ;  /* 0x0042005971007388 */ /* 0x000fe20000004800 */
[----:B------:R-:W-:Y:S02]  /*aaf0*/  FADD.FTZ R206, -R148, R206 ;  /* 0x000000ce94ce7221 */ /* 0x000fe40000010100 */
[----:B------:R-:W-:Y:S01]  /*ab00*/  FADD.FTZ R224, R224, R25 ;  /* 0x00000019e0e07221 */ /* 0x000fe20000010000 */
[----:B------:R0:W-:Y:S01]  /*ab10*/  STS [R115.X4+0x4204], R88 ;  /* 0x0042045873007388 */ /* 0x0001e20000004800 */
[----:B------:R-:W-:Y:S02]  /*ab20*/  FADD.FTZ R201, -R145, R201 ;  /* 0x000000c991c97221 */ /* 0x000fe40000010100 */
[----:B------:R-:W-:Y:S01]  /*ab30*/  FADD.FTZ R198, -R144, R198 ;  /* 0x000000c690c67221 */ /* 0x000fe20000010100 */
[----:B------:R-:W-:Y:S01]  /*ab40*/  STS [R117.X4+0x4208], R90 ;  /* 0x0042085a75007388 */ /* 0x000fe20000004800 */
[----:B------:R-:W-:-:S02]  /*ab50*/  FADD.FTZ R197, -R143, R197 ;  /* 0x000000c58fc57221 */ /* 0x000fc40000010100 */
[----:B------:R-:W-:Y:S01]  /*ab60*/  FADD.FTZ R193, -R39, R193 ;  /* 0x000000c127c17221 */ /* 0x000fe20000010100 */
[----:B------:R-:W-:Y:S01]  /*ab70*/  STS [R20.X4+0x420c], R91 ;  /* 0x00420c5b14007388 */ /* 0x000fe20000004800 */
[----:B------:R-:W-:Y:S02]  /*ab80*/  FADD.FTZ R190, -R38, R190 ;  /* 0x000000be26be7221 */ /* 0x000fe40000010100 */
[----:B0-----:R-:W-:Y:S01]  /*ab90*/  FADD.FTZ R88, -R223, R18 ;  /* 0x00000012df587221 */ /* 0x001fe20000010100 */
[----:B------:R0:W-:Y:S01]  /*aba0*/  STS [R113.X4+0x4240], R3 ;  /* 0x0042400371007388 */ /* 0x0001e20000004800 */
[----:B------:R-:W-:Y:S02]  /*abb0*/  FADD.FTZ R18, -R147, R205 ;  /* 0x000000cd93127221 */ /* 0x000fe40000010100 */
[C---:B------:R-:W-:Y:S01]  /*abc0*/  FMUL.FTZ R21, R27.reuse, -R88 ;  /* 0x800000581b157220 */ /* 0x040fe20000410000 */
[----:B------:R1:W-:Y:S01]  /*abd0*/  STS [R113.X4+0x4244], R4 ;  /* 0x0042440471007388 */ /* 0x0003e20000004800 */
[----:B------:R-:W-:-:S02]  /*abe0*/  FMUL.FTZ R27, R27, -R224 ;  /* 0x800000e01b1b7220 */ /* 0x000fc40000410000 */
[C---:B------:R-:W-:Y:S01]  /*abf0*/  FFMA.FTZ R21, R28.reuse, R224, -R21 ;  /* 0x000000e01c157223 */ /* 0x040fe20000010815 */
[----:B------:R2:W-:Y:S01]  /*ac00*/  STS [R113.X4+0x4254], R10 ;  /* 0x0042540a71007388 */ /* 0x0005e20000004800 */
[----:B------:R-:W-:Y:S02]  /*ac10*/  FFMA.FTZ R28, R28, R88, R27 ;  /* 0x000000581c1c7223 */ /* 0x000fe4000001001b */
[----:B------:R-:W-:Y:S01]  /*ac20*/  FADD.FTZ R226, R226, R21 ;  /* 0x00000015e2e27221 */ /* 0x000fe20000010000 */
[----:B------:R3:W-:Y:S01]  /*ac30*/  STS [R113.X4+0x4264], R13 ;  /* 0x0042640d71007388 */ /* 0x0007e20000004800 */
[----:B------:R-:W-:Y:S02]  /*ac40*/  FADD.FTZ R225, -R225, R28 ;  /* 0x0000001ce1e17221 */ /* 0x000fe40000010100 */
[C---:B0-----:R-:W-:Y:S01]  /*ac50*/  FMUL.FTZ R3, R29.reuse, -R226 ;  /* 0x800000e21d037220 */ /* 0x041fe20000410000 */
[----:B------:R0:W-:Y:S01]  /*ac60*/  STS [R113.X4+0x4278], R7 ;  /* 0x0042780771007388 */ /* 0x0001e20000004800 */
[----:B------:R-:W-:-:S02]  /*ac70*/  FMUL.FTZ R29, R29, -R225 ;  /* 0x800000e11d1d7220 */ /* 0x000fc40000410000 */
[C---:B-1----:R-:W-:Y:S01]  /*ac80*/  FFMA.FTZ R4, R30.reuse, R225, R3 ;  /* 0x000000e11e047223 */ /* 0x042fe20000010003 */
[----:B------:R1:W-:Y:S01]  /*ac90*/  STS [R113.X4+0x422c], R99 ;  /* 0x00422c6371007388 */ /* 0x0003e20000004800 */
[----:B------:R-:W-:Y:S02]  /*aca0*/  FFMA.FTZ R29, R30, R226, -R29 ;  /* 0x000000e21e1d7223 */ /* 0x000fe4000001081d */
[----:B------:R-:W-:Y:S01]  /*acb0*/  FADD.FTZ R4, -R227, R4 ;  /* 0x00000004e3047221 */ /* 0x000fe20000010100 */
[----:B------:R4:W-:Y:S01]  /*acc0*/  STS [R113.X4+0x4218], R94 ;  /* 0x0042185e71007388 */ /* 0x0009e20000004800 */
[----:B------:R-:W-:Y:S02]  /*acd0*/  FADD.FTZ R228, R228, R29 ;  /* 0x0000001de4e47221 */ /* 0x000fe40000010000 */
[----:B--2---:R-:W-:Y:S01]  /*ace0*/  FMUL.FTZ R10, R4, R159 ;  /* 0x0000009f040a7220 */ /* 0x004fe20000410000 */
[----:B------:R2:W-:Y:S01]  /*acf0*/  STS [R113.X4+0x427c], R104 ;  /* 0x00427c6871007388 */ /* 0x0005e20000004800 */
[----:B------:R-:W-:-:S02]  /*ad00*/  FMUL.FTZ R3, R226, R158 ;  /* 0x0000009ee2037220 */ /* 0x000fc40000410000 */
[----:B------:R-:W-:Y:S01]  /*ad10*/  FMUL.FTZ R21, R228, R159 ;  /* 0x0000009fe4157220 */ /* 0x000fe20000410000 */
[----:B------:R5:W-:Y:S01]  /*ad20*/  STS [R113.X4+0x4230], R100 ;  /* 0x0042306471007388 */ /* 0x000be20000004800 */
[----:B------:R-:W-:Y:S02]  /*ad30*/  FMUL.FTZ R23, R225, R158 ;  /* 0x0000009ee1177220 */ /* 0x000fe40000410000 */
[C---:B------:R-:W-:Y:S01]  /*ad40*/  FMUL.FTZ R20, R207.reuse, R10 ;  /* 0x0000000acf147220 */ /* 0x040fe20000410000 */
[----:B------:R0:W-:Y:S01]  /*ad50*/  STS [R113.X4+0x4250], R106 ;  /* 0x0042506a71007388 */ /* 0x0001e20000004800 */
[C---:B------:R-:W-:Y:S02]  /*ad60*/  FMUL.FTZ R24, R204.reuse, R3 ;  /* 0x00000003cc187220 */ /* 0x040fe40000410000 */
[----:B---3--:R-:W-:Y:S01]  /*ad70*/  FMUL.FTZ R13, R207, R21 ;  /* 0x00000015cf0d7220 */ /* 0x008fe20000410000 */
[----:B------:R3:W-:Y:S01]  /*ad80*/  STS [R113.X4+0x4210], R92 ;  /* 0x0042105c71007388 */ /* 0x0007e20000004800 */
[----:B------:R-:W-:-:S02]  /*ad90*/  FMUL.FTZ R22, R204, R23 ;  /* 0x00000017cc167220 */ /* 0x000fc40000410000 */
[----:B------:R-:W-:Y:S01]  /*ada0*/  FFMA.FTZ R20, R21, R206, R20 ;  /* 0x000000ce15147223 */ /* 0x000fe20000010014 */
[----:B------:R0:W-:Y:S01]  /*adb0*/  STS [R113.X4+0x4248], R107 ;  /* 0x0042486b71007388 */ /* 0x0001e20000004800 */
[----:B------:R-:W-:Y:S02]  /*adc0*/  FFMA.FTZ R24, R18, R23, -R24 ;  /* 0x0000001712187223 */ /* 0x000fe40000010818 */
[----:B------:R-:W-:Y:S01]  /*add0*/  FFMA.FTZ R13, R206, R10, -R13 ;  /* 0x0000000ace0d7223 */ /* 0x000fe2000001080d */
[----:B------:R0:W-:Y:S01]  /*ade0*/  STS [R113.X4+0x4274], R112 ;  /* 0x0042747071007388 */ /* 0x0001e20000004800 */
[----:B------:R-:W-:Y:S02]  /*adf0*/  FFMA.FTZ R23, R3, R18, R22 ;  /* 0x0000001203177223 */ /* 0x000fe40000010016 */
[----:B------:R-:W-:Y:S01]  /*ae00*/  FADD.FTZ R20, RZ, R20 ;  /* 0x00000014ff147221 */ /* 0x000fe20000010000 */
[----:B------:R0:W-:Y:S01]  /*ae10*/  STS [R113.X4+0x4258], R109 ;  /* 0x0042586d71007388 */ /* 0x0001e20000004800 */
[----:B------:R-:W-:-:S02]  /*ae20*/  FADD.FTZ R13, RZ, R13 ;  /* 0x0000000dff0d7221 */ /* 0x000fc40000010000 */
[----:B------:R-:W-:Y:S01]  /*ae30*/  FADD.FTZ R10, R20, R23 ;  /* 0x00000017140a7221 */ /* 0x000fe20000010000 */
[----:B------:R-:W-:Y:S01]  /*ae40*/  STS [R113.X4+0x4214], R93 ;  /* 0x0042145d71007388 */ /* 0x000fe20000004800 */
[-C--:B------:R-:W-:Y:S02]  /*ae50*/  FMUL.FTZ R20, R224, R157.reuse ;  /* 0x0000009de0147220 */ /* 0x080fe40000410000 */
[----:B------:R-:W-:Y:S01]  /*ae60*/  FADD.FTZ R13, R13, R24 ;  /* 0x000000180d0d7221 */ /* 0x000fe20000010000 */
[----:B------:R-:W-:Y:S01]  /*ae70*/  STS [R113.X4+0x421c], R95 ;  /* 0x00421c5f71007388 */ /* 0x000fe20000004800 */
[----:B------:R-:W-:Y:S02]  /*ae80*/  FADD.FTZ R23, -R146, R202 ;  /* 0x000000ca92177221 */ /* 0x000fe40000010100 */
[----:B------:R-:W-:Y:S01]  /*ae90*/  FMUL.FTZ R22, R222, R156 ;  /* 0x0000009cde167220 */ /* 0x000fe20000410000 */
[----:B------:R-:W-:Y:S01]  /*aea0*/  STS [R113.X4+0x4220], R97 ;  /* 0x0042206171007388 */ /* 0x000fe20000004800 */
[----:B------:R-:W-:-:S02]  /*aeb0*/  FMUL.FTZ R24, R88, R157 ;  /* 0x0000009d58187220 */ /* 0x000fc40000410000 */
[----:B------:R-:W-:Y:S01]  /*aec0*/  FMUL.FTZ R25, R203, R20 ;  /* 0x00000014cb197220 */ /* 0x000fe20000410000 */
[----:B------:R-:W-:Y:S01]  /*aed0*/  STS [R113.X4+0x4224], R96 ;  /* 0x0042246071007388 */ /* 0x000fe20000004800 */
[----:B------:R-:W-:Y:S02]  /*aee0*/  FMUL.FTZ R28, R221, R156 ;  /* 0x0000009cdd1c7220 */ /* 0x000fe40000410000 */
[----:B------:R-:W-:Y:S01]  /*aef0*/  FMUL.FTZ R27, R200, R22 ;  /* 0x00000016c81b7220 */ /* 0x000fe20000410000 */
[----:B------:R-:W-:Y:S01]  /*af00*/  STS [R113.X4+0x4228], R98 ;  /* 0x0042286271007388 */ /* 0x000fe20000004800 */
[-C--:B------:R-:W-:Y:S02]  /*af10*/  FFMA.FTZ R26, R23, R24.reuse, -R25 ;  /* 0x00000018171a7223 */ /* 0x080fe40000010819 */
[----:B------:R-:W-:Y:S01]  /*af20*/  FMUL.FTZ R24, R203, R24 ;  /* 0x00000018cb187220 */ /* 0x000fe20000410000 */
[----:B------:R0:W-:Y:S01]  /*af30*/  STS [R113.X4+0x4234], R101 ;  /* 0x0042346571007388 */ /* 0x0001e20000004800 */
[----:B------:R-:W-:-:S02]  /*af40*/  FMUL.FTZ R25, R19, R166 ;  /* 0x000000a613197220 */ /* 0x000fc40000410000 */
[-C--:B------:R-:W-:Y:S01]  /*af50*/  FFMA.FTZ R30, R201, R28.reuse, -R27 ;  /* 0x0000001cc91e7223 */ /* 0x080fe2000001081b */
[----:B------:R-:W-:Y:S01]  /*af60*/  STS [R113.X4+0x4238], R103 ;  /* 0x0042386771007388 */ /* 0x000fe20000004800 */
[----:B------:R-:W-:Y:S02]  /*af70*/  FFMA.FTZ R27, R20, R23, R24 ;  /* 0x00000017141b7223 */ /* 0x000fe40000010018 */
[----:B------:R-:W-:Y:S01]  /*af80*/  FMUL.FTZ R28, R200, R28 ;  /* 0x0000001cc81c7220 */ /* 0x000fe20000410000 */
[----:B------:R0:W-:Y:S01]  /*af90*/  STS [R113.X4+0x423c], R102 ;  /* 0x00423c6671007388 */ /* 0x0001e20000004800 */
[----:B------:R-:W-:Y:S02]  /*afa0*/  FMUL.FTZ R24, R219, R166 ;  /* 0x000000a6db187220 */ /* 0x000fe40000410000 */
[----:B------:R-:W-:Y:S01]  /*afb0*/  FMUL.FTZ R29, R199, R25 ;  /* 0x00000019c71d7220 */ /* 0x000fe20000410000 */
[----:B------:R-:W-:Y:S01]  /*afc0*/  STS [R113.X4+0x424c], R118 ;  /* 0x00424c7671007388 */ /* 0x000fe20000004800 */
[----:B------:R-:W-:-:S02]  /*afd0*/  FADD.FTZ R10, R10, R27 ;  /* 0x0000001b0a0a7221 */ /* 0x000fc40000010000 */
[----:B------:R-:W-:Y:S01]  /*afe0*/  FFMA.FTZ R27, R22, R201, R28 ;  /* 0x000000c9161b7223 */ /* 0x000fe2000001001c */
[----:B------:R-:W-:Y:S01]  /*aff0*/  STS [R113.X4+0x425c], R108 ;  /* 0x00425c6c71007388 */ /* 0x000fe20000004800 */
[----:B------:R-:W-:Y:S02]  /*b000*/  FADD.FTZ R13, R13, R26 ;  /* 0x0000001a0d0d7221 */ /* 0x000fe40000010000 */
[-C--:B------:R-:W-:Y:S01]  /*b010*/  FFMA.FTZ R28, R198, R24.reuse, -R29 ;  /* 0x00000018c61c7223 */ /* 0x080fe2000001081d */
[----:B------:R-:W-:Y:S01]  /*b020*/  STS [R113.X4+0x4260], R110 ;  /* 0x0042606e71007388 */ /* 0x000fe20000004800 */
[----:B------:R-:W-:Y:S02]  /*b030*/  FMUL.FTZ R26, R199, R24 ;  /* 0x00000018c71a7220 */ /* 0x000fe40000410000 */
[-C--:B------:R-:W-:Y:S01]  /*b040*/  FMUL.FTZ R24, R218, R165.reuse ;  /* 0x000000a5da187220 */ /* 0x080fe20000410000 */
[----:B------:R-:W-:Y:S01]  /*b050*/  STS [R113.X4+0x4268], R126 ;  /* 0x0042687e71007388 */ /* 0x000fe20000004800 */
[----:B------:R-:W-:-:S02]  /*b060*/  FMUL.FTZ R29, R12, R165 ;  /* 0x000000a50c1d7220 */ /* 0x000fc40000410000 */
[----:B------:R-:W-:Y:S01]  /*b070*/  FMUL.FTZ R90, R196, R24 ;  /* 0x00000018c45a7220 */ /* 0x000fe20000410000 */
[----:B------:R-:W-:Y:S01]  /*b080*/  STS [R113.X4+0x426c], R111 ;  /* 0x00426c6f71007388 */ /* 0x000fe20000004800 */
[----:B------:R-:W-:Y:S02]  /*b090*/  FADD.FTZ R10, R10, R27 ;  /* 0x0000001b0a0a7221 */ /* 0x000fe40000010000 */
[----:B------:R-:W-:Y:S01]  /*b0a0*/  FFMA.FTZ R27, R25, R198, R26 ;  /* 0x000000c6191b7223 */ /* 0x000fe2000001001a */
[----:B------:R0:W-:Y:S01]  /*b0b0*/  STS [R113.X4+0x4270], R114 ;  /* 0x0042707271007388 */ /* 0x0001e20000004800 */
[----:B------:R-:W-:Y:S02]  /*b0c0*/  FADD.FTZ R13, R13, R30 ;  /* 0x0000001e0d0d7221 */ /* 0x000fe40000010000 */
[----:B------:R-:W-:Y:S02]  /*b0d0*/  FFMA.FTZ R90, R197, R29, -R90 ;  /* 0x0000001dc55a7223 */ /* 0x000fe4000001085a */
[----:B------:R-:W-:-:S02]  /*b0e0*/  FMUL.FTZ R26, R15, R164 ;  /* 0x000000a40f1a7220 */ /* 0x000fc40000410000 */
[----:B------:R-:W-:Y:S02]  /*b0f0*/  FMUL.FTZ R29, R196, R29 ;  /* 0x0000001dc41d7220 */ /* 0x000fe40000410000 */
[----:B------:R-:W-:Y:S02]  /*b100*/  FMUL.FTZ R30, R215, R164 ;  /* 0x000000a4d71e7220 */ /* 0x000fe40000410000 */
[----:B------:R-:W-:Y:S02]  /*b110*/  FADD.FTZ R10, R10, R27 ;  /* 0x0000001b0a0a7221 */ /* 0x000fe40000010000 */
[----:B------:R-:W-:Y:S02]  /*b120*/  FADD.FTZ R27, -R142, R194 ;  /* 0x000000c28e1b7221 */ /* 0x000fe40000010100 */
[----:B------:R-:W-:Y:S02]  /*b130*/  FMUL.FTZ R91, R195, R26 ;  /* 0x0000001ac35b7220 */ /* 0x000fe40000410000 */
[----:B------:R-:W-:-:S02]  /*b140*/  FFMA.FTZ R29, R24, R197, R29 ;  /* 0x000000c5181d7223 */ /* 0x000fc4000001001d */
[-C--:B------:R-:W-:Y:S02]  /*b150*/  FMUL.FTZ R89, R195, R30.reuse ;  /* 0x0000001ec3597220 */ /* 0x080fe40000410000 */
[----:B------:R-:W-:Y:S02]  /*b160*/  FADD.FTZ R13, R13, R28 ;  /* 0x0000001c0d0d7221 */ /* 0x000fe40000010000 */
[----:B------:R-:W-:Y:S02]  /*b170*/  FFMA.FTZ R30, R27, R30, -R91 ;  /* 0x0000001e1b1e7223 */ /* 0x000fe4000001085b */
[----:B------:R-:W-:Y:S02]  /*b180*/  FADD.FTZ R10, R10, R29 ;  /* 0x0000001d0a0a7221 */ /* 0x000fe40000010000 */
[----:B------:R-:W-:Y:S02]  /*b190*/  FFMA.FTZ R89, R26, R27, R89 ;  /* 0x0000001b1a597223 */ /* 0x000fe40000010059 */
[----:B------:R-:W-:-:S02]  /*b1a0*/  FADD.FTZ R13, R13, R90 ;  /* 0x0000005a0d0d7221 */ /* 0x000fc40000010000 */
[-C--:B------:R-:W-:Y:S02]  /*b1b0*/  FMUL.FTZ R28, R14, R163.reuse ;  /* 0x000000a30e1c7220 */ /* 0x080fe40000410000 */
[----:B------:R-:W-:Y:S02]  /*b1c0*/  FADD.FTZ R10, R10, R89 ;  /* 0x000000590a0a7221 */ /* 0x000fe40000010000 */
[----:B------:R-:W-:Y:S02]  /*b1d0*/  FADD.FTZ R13, R13, R30 ;  /* 0x0000001e0d0d7221 */ /* 0x000fe40000010000 */
[----:B------:R-:W-:Y:S02]  /*b1e0*/  FMUL.FTZ R30, R184, R163 ;  /* 0x000000a3b81e7220 */ /* 0x000fe40000410000 */
[----:B------:R-:W-:Y:S02]  /*b1f0*/  FMUL.FTZ R89, R192, R28 ;  /* 0x0000001cc0597220 */ /* 0x000fe40000410000 */
[----:B------:R-:W-:-:S02]  /*b200*/  FMUL.FTZ R29, R183, R162 ;  /* 0x000000a2b71d7220 */ /* 0x000fc40000410000 */
[-C--:B------:R-:W-:Y:S02]  /*b210*/  FFMA.FTZ R90, R193, R30.reuse, -R89 ;  /* 0x0000001ec15a7223 */ /* 0x080fe40000010859 */
[----:B------:R-:W-:Y:S02]  /*b220*/  FMUL.FTZ R30, R192, R30 ;  /* 0x0000001ec01e7220 */ /* 0x000fe40000410000 */
[----:B------:R-:W-:Y:S02]  /*b230*/  FMUL.FTZ R89, R11, R162 ;  /* 0x000000a20b597220 */ /* 0x000fe40000410000 */
[----:B0-----:R-:W-:Y:S02]  /*b240*/  FFMA.FTZ R7, R28, R193, R30 ;  /* 0x000000c11c077223 */ /* 0x001fe4000001001e */
[----:B------:R-:W-:Y:S02]  /*b250*/  FMUL.FTZ R30, R191, R89 ;  /* 0x00000059bf1e7220 */ /* 0x000fe40000410000 */
[----:B------:R-:W-:Y:S01]  /*b260*/  FADD.FTZ R7, R10, R7 ;  /* 0x000000070a077221 */ /* 0x000fe20000010000 */
[----:B------:R-:W-:Y:S01]  /*b270*/  MOV R10, UR32 ;  /* 0x00000020000a7c02 */ /* 0x000fe20008000f00 */
[----:B------:R-:W-:-:S02]  /*b280*/  FFMA.FTZ R30, R29, R190, R30 ;  /* 0x000000be1d1e7223 */ /* 0x000fc4000001001e */
[----:B------:R-:W-:Y:S02]  /*b290*/  FMUL.FTZ R91, R191, R29 ;  /* 0x0000001dbf5b7220 */ /* 0x000fe40000410000 */
[----:B------:R-:W-:Y:S01]  /*b2a0*/  FADD.FTZ R121, R7, R30 ;  /* 0x0000001e07797221 */ /* 0x000fe20000010000 */
[----:B------:R-:W-:Y:S01]  /*b2b0*/  LEA R7, R10, -R167, 0x1 ;  /* 0x800000a70a077211 */ /* 0x000fe200078e08ff */
[----:B------:R-:W-:Y:S02]  /*b2c0*/  FMUL.FTZ R10, R169, UR41 ;  /* 0x00000029a90a7c20 */ /* 0x000fe40008410000 */
[----:B------:R-:W-:Y:S01]  /*b2d0*/  FFMA.FTZ R122, R190, R89, -R91 ;  /* 0x00000059be7a7223 */ /* 0x000fe2000001085b */
[----:B------:R-:W-:Y:S01]  /*b2e0*/  ISETP.GE.AND P0, PT, R7, 0x1, PT ;  /* 0x000000010700780c */ /* 0x000fe20003f06270 */
[----:B-1----:R-:W-:Y:S02]  /*b2f0*/  FFMA.FTZ R99, R105, UR40, -R10 ;  /* 0x0000002869637c23 */ /* 0x002fe4000801080a */
[----:B------:R-:W-:-:S02]  /*b300*/  FMUL.FTZ R10, R175, UR41 ;  /* 0x00000029af0a7c20 */ /* 0x000fc40008410000 */
[----:B----4-:R-:W-:Y:S02]  /*b310*/  FMUL.FTZ R94, R179, UR41 ;  /* 0x00000029b35e7c20 */ /* 0x010fe40008410000 */
[----:B------:R-:W-:Y:S02]  /*b320*/  FFMA.FTZ R91, R5, UR40, -R10 ;  /* 0x00000028055b7c23 */ /* 0x000fe4000801080a */
[----:B------:R-:W-:Y:S02]  /*b330*/  FMUL.FTZ R10, R9, UR41 ;  /* 0x00000029090a7c20 */ /* 0x000fe40008410000 */
[----:B------:R-:W-:Y:S02]  /*b340*/  FADD.FTZ R13, R13, R90 ;  /* 0x0000005a0d0d7221 */ /* 0x000fe40000010000 */
[----:B--2---:R-:W-:Y:S02]  /*b350*/  FMUL.FTZ R104, R183, UR41 ;  /* 0x00000029b7687c20 */ /* 0x004fe40008410000 */
[----:B------:R-:W-:-:S02]  /*b360*/  FFMA.FTZ R94, R9, UR40, -R94 ;  /* 0x00000028095e7c23 */ /* 0x000fc4000801085e */
[----:B------:R-:W-:Y:S02]  /*b370*/  FMUL.FTZ R123, R9, R154 ;  /* 0x0000009a097b7220 */ /* 0x000fe40000410000 */
[----:B------:R-:W-:Y:S02]  /*b380*/  FFMA.FTZ R9, R179, UR40, R10 ;  /* 0x00000028b3097c23 */ /* 0x000fe4000801000a */
[----:B------:R-:W-:Y:S02]  /*b390*/  FADD.FTZ R122, R13, R122 ;  /* 0x0000007a0d7a7221 */ /* 0x000fe40000010000 */
[C---:B------:R-:W-:Y:S02]  /*b3a0*/  FFMA.FTZ R104, R11.reuse, UR40, -R104 ;  /* 0x000000280b687c23 */ /* 0x040fe40008010868 */
[----:B------:R-:W-:Y:S02]  /*b3b0*/  FMUL.FTZ R10, R11, UR41 ;  /* 0x000000290b0a7c20 */ /* 0x000fe40008410000 */
[----:B------:R-:W-:-:S02]  /*b3c0*/  FMUL.FTZ R13, R0, UR41 ;  /* 0x00000029000d7c20 */ /* 0x000fc40008410000 */
[----:B------:R-:W-:Y:S02]  /*b3d0*/  FMUL.FTZ R11, R184, UR41 ;  /* 0x00000029b80b7c20 */ /* 0x000fe40008410000 */
[----:B-----5:R-:W-:Y:S02]  /*b3e0*/  FFMA.FTZ R100, R168, UR40, -R13 ;  /* 0x00000028a8647c23 */ /* 0x020fe4000801080d */
[----:B------:R-:W-:Y:S02]  /*b3f0*/  FFMA.FTZ R106, R14, UR40, R11 ;  /* 0x000000280e6a7c23 */ /* 0x000fe4000801000b */
[----:B------:R-:W-:Y:S02]  /*b400*/  FMUL.FTZ R13, R176, UR41 ;  /* 0x00000029b00d7c20 */ /* 0x000fe40008410000 */
[----:B------:R-:W-:Y:S02]  /*b410*/  FMUL.FTZ R11, R12, UR41 ;  /* 0x000000290c0b7c20 */ /* 0x000fe40008410000 */
[----:B---3--:R-:W-:-:S02]  /*b420*/  FFMA.FTZ R92, R2, UR40, R13 ;  /* 0x00000028025c7c23 */ /* 0x008fc4000801000d */
[----:B------:R-:W-:Y:S02]  /*b430*/  FFMA.FTZ R107, R183, UR40, R10 ;  /* 0x00000028b76b7c23 */ /* 0x000fe4000801000a */
[----:B------:R-:W-:Y:S02]  /*b440*/  FFMA.FTZ R112, R218, UR40, R11 ;  /* 0x00000028da707c23 */ /* 0x000fe4000801000b */
[----:B------:R-:W-:Y:S02]  /*b450*/  FMUL.FTZ R13, R180, UR41 ;  /* 0x00000029b40d7c20 */ /* 0x000fe40008410000 */
[----:B------:R-:W-:Y:S02]  /*b460*/  FMUL.FTZ R109, R218, UR41 ;  /* 0x00000029da6d7c20 */ /* 0x000fe40008410000 */
[----:B------:R-:W-:Y:S02]  /*b470*/  FMUL.FTZ R10, R222, UR41 ;  /* 0x00000029de0a7c20 */ /* 0x000fe40008410000 */
[----:B------:R-:W-:-:S02]  /*b480*/  FMUL.FTZ R11, R224, UR41 ;  /* 0x00000029e00b7c20 */ /* 0x000fc40008410000 */
[----:B------:R-:W-:Y:S02]  /*b490*/  FADD.FTZ R16, R128, R119 ;  /* 0x0000007780107221 */ /* 0x000fe40000010000 */
[C---:B------:R-:W-:Y:S02]  /*b4a0*/  FMUL.FTZ R101, R8.reuse, UR41 ;  /* 0x0000002908657c20 */ /* 0x040fe40008410000 */
[----:B------:R-:W-:Y:S02]  /*b4b0*/  FFMA.FTZ R102, R8, UR40, R13 ;  /* 0x0000002808667c23 */ /* 0x000fe4000801000d */
[----:B------:R-:W-:Y:S02]  /*b4c0*/  FFMA.FTZ R109, R12, UR40, -R109 ;  /* 0x000000280c6d7c23 */ /* 0x000fe4000801086d */
        /* <DEDUP_REMOVED lines=8> */
[----:B------:R-:W-:Y:S02]  /*b550*/  FMUL.FTZ R95, R179, R154 ;  /* 0x0000009ab35f7220 */ /* 0x000fe40000410000 */
[----:B------:R-:W-:Y:S02]  /*b560*/  FMUL.FTZ R96, R8, R155 ;  /* 0x0000009b08607220 */ /* 0x000fe40000410000 */
        /* <DEDUP_REMOVED lines=11> */
[----:B------:R-:W-:Y:S02]  /*b620*/  FFMA.FTZ R101, R180, UR40, -R101 ;  /* 0x00000028b4657c23 */ /* 0x000fe40008010865 */
[----:B------:R-:W-:Y:S02]  /*b630*/  FADD.FTZ R189, -R37, R189 ;  /* 0x000000bd25bd7221 */ /* 0x000fe40000010100 */
[----:B------:R-:W-:Y:S02]  /*b640*/  FADD.FTZ R186, -R36, R186 ;  /* 0x000000ba24ba7221 */ /* 0x000fe40000010100 */
[----:B------:R-:W-:Y:S02]  /*b650*/  FFMA.FTZ R98, R125, UR40, -R98 ;  /* 0x000000287d627c23 */ /* 0x000fe40008010862 */
[----:B------:R-:W-:-:S02]  /*b660*/  FFMA.FTZ R97, R124, UR40, R97 ;  /* 0x000000287c617c23 */ /* 0x000fc40008010061 */
[----:B------:R-:W-:Y:S02]  /*b670*/  FFMA.FTZ R30, R169, UR40, R30 ;  /* 0x00000028a91e7c23 */ /* 0x000fe4000801001e */
[----:B------:R-:W-:Y:S02]  /*b680*/  FFMA.FTZ R89, R0, UR40, R89 ;  /* 0x0000002800597c23 */ /* 0x000fe40008010059 */
[----:B------:R-:W-:Y:S02]  /*b690*/  FFMA.FTZ R90, R175, UR40, R90 ;  /* 0x00000028af5a7c23 */ /* 0x000fe4000801005a */
[----:B------:R-:W-:Y:S02]  /*b6a0*/  FFMA.FTZ R93, R176, UR40, -R93 ;  /* 0x00000028b05d7c23 */ /* 0x000fe4000801085d */
[----:B------:R-:W-:Y:S02]  /*b6b0*/  FMUL.FTZ R126, R187, R95 ;  /* 0x0000005fbb7e7220 */ /* 0x000fe40000410000 */
[----:B------:R-:W-:-:S02]  /*b6c0*/  FMUL.FTZ R180, R180, R155 ;  /* 0x0000009bb4b47220 */ /* 0x000fc40000410000 */
[----:B------:R-:W-:Y:S02]  /*b6d0*/  FFMA.FTZ R103, R184, UR40, -R103 ;  /* 0x00000028b8677c23 */ /* 0x000fe40008010867 */
[----:B------:R-:W-:Y:S02]  /*b6e0*/  FMUL.FTZ R127, R188, R96 ;  /* 0x00000060bc7f7220 */ /* 0x000fe40000410000 */
[----:B------:R-:W-:Y:S02]  /*b6f0*/  FFMA.FTZ R108, R215, UR40, -R108 ;  /* 0x00000028d76c7c23 */ /* 0x000fe4000801086c */
[----:B------:R-:W-:Y:S02]  /*b700*/  FFMA.FTZ R110, R219, UR40, -R110 ;  /* 0x00000028db6e7c23 */ /* 0x000fe4000801086e */
[----:B------:R-:W-:Y:S02]  /*b710*/  FFMA.FTZ R114, R15, UR40, R114 ;  /* 0x000000280f727c23 */ /* 0x000fe40008010072 */
[----:B------:R-:W-:-:S02]  /*b720*/  FFMA.FTZ R111, R19, UR40, R12 ;  /* 0x00000028136f7c23 */ /* 0x000fc4000801000c */
[----:B------:R-:W-:Y:S02]  /*b730*/  FFMA.FTZ R115, R225, UR40, -R10 ;  /* 0x00000028e1737c23 */ /* 0x000fe4000801080a */
        /* <DEDUP_REMOVED lines=11> */
[----:B------:R-:W0:Y:S01]  /*b7f0*/  LDS R129, [R4.X4+0x4200] ;  /* 0x0042000004817984 */ /* 0x000e220000004800 */
        /* <DEDUP_REMOVED lines=24> */
[----:B------:R-:W-:-:S04]  /*b980*/  LEA R12, P0, R10, UR36, 0x2 ;  /* 0x000000240a0c7c11 */ /* 0x000fc8000f8010ff */
[----:B------:R-:W-:-:S05]  /*b990*/  LEA.HI.X R13, R10, UR37, R11, 0x2, P0 ;  /* 0x000000250a0d7c11 */ /* 0x000fca00080f140b */
[----:B0-----:R0:W-:Y:S04]  /*b9a0*/  RED.E.ADD.F32.FTZ.RN.STRONG.GPU [R12.64], R129 ;  /* 0x000000810c00798e */ /* 0x0011e8000c10e7a2 */
.L_x_2849:
[----:B------:R-:W-:Y:S05]  /*b9b0*/  BSYNC B0 ;  /* 0x0000000000007941 */ /* 0x000fea0003800000 */
.L_x_2848:
[----:B------:R-:W-:Y:S01]  /*b9c0*/  ULDC.64 UR36, c[0x0][0x2b8] ;  /* 0x0000ae0000247ab9 */ /* 0x000fe20000000a00 */
[-C--:B------:R-:W-:Y:S01]  /*b9d0*/  FFMA.FTZ R127, R189, R180.reuse, -R127 ;  /* 0x000000b4bd7f7223 */ /* 0x080fe2000001087f */
[----:B------:R-:W-:Y:S01]  /*b9e0*/  USHF.R.U32.HI UR32, URZ, 0x1, UR37 ;  /* 0x000000013f207899 */ /* 0x000fe20008011625 */
[----:B------:R-:W-:Y:S01]  /*b9f0*/  FFMA.FTZ R11, R186, R123, -R126 ;  /* 0x0000007bba0b7223 */ /* 0x000fe2000001087e */
[----:B------:R-:W-:Y:S01]  /*ba00*/  USHF.R.U64 UR36, UR36, 0x1, UR37 ;  /* 0x0000000124247899 */ /* 0x000fe20008001225 */
[----:B------:R-:W-:Y:S01]  /*ba10*/  FADD.FTZ R122, R122, R127 ;  /* 0x0000007f7a7a7221 */ /* 0x000fe20000010000 */
[----:B------:R-:W-:Y:S01]  /*ba20*/  UIMAD UR40, UR32, UR31, URZ ;  /* 0x0000001f202872a4 */ /* 0x000fe2000f8e023f */
[-C--:B------:R-:W-:Y:S01]  /*ba30*/  FMUL.FTZ R10, R2, R153.reuse ;  /* 0x00000099020a7220 */ /* 0x080fe20000410000 */
[----:B------:R-:W-:Y:S01]  /*ba40*/  UIMAD.WIDE.U32 UR32, UR36, UR31, URZ ;  /* 0x0000001f242072a5 */ /* 0x000fe2000f8e003f */
[----:B------:R-:W-:Y:S01]  /*ba50*/  FMUL.FTZ R180, R188, R180 ;  /* 0x000000b4bcb47220 */ /* 0x000fe20000410000 */
[----:B------:R-:W-:Y:S01]  /*ba60*/  UIMAD UR40, UR38, UR36, UR40 ;  /* 0x00000024262872a4 */ /* 0x000fe2000f8e0228 */
[----:B------:R-:W-:Y:S01]  /*ba70*/  FADD.FTZ R17, R17, -R6 ;  /* 0x8000000611117221 */ /* 0x000fe20000010000 */
[----:B------:R-:W-:Y:S01]  /*ba80*/  ULDC UR41, c[0x0][0x174] ;  /* 0x00005d0000297ab9 */ /* 0x000fe20000000800 */
[----:B------:R-:W-:Y:S01]  /*ba90*/  FADD.FTZ R122, R122, R11 ;  /* 0x0000000b7a7a7221 */ /* 0x000fe20000010000 */
[----:B------:R-:W-:Y:S01]  /*baa0*/  ULDC.64 UR36, c[0x0][0x2c0] ;  /* 0x0000b00000247ab9 */ /* 0x000fe20000000a00 */
[----:B------:R-:W-:Y:S01]  /*bab0*/  FADD.FTZ R161, -R35, R161 ;  /* 0x000000a123a17221 */ /* 0x000fe20000010100 */
[----:B------:R-:W-:Y:S01]  /*bac0*/  UIADD3 UR33, UR33, UR40, URZ ;  /* 0x0000002821217290 */ /* 0x000fe2000fffe03f */
[----:B------:R-:W-:Y:S01]  /*bad0*/  FMUL.FTZ R11, R175, R152 ;  /* 0x00000098af0b7220 */ /* 0x000fe20000410000 */
[----:B------:R-:W-:Y:S01]  /*bae0*/  UIMAD UR40, UR39, UR36, URZ ;  /* 0x00000024272872a4 */ /* 0x000fe2000f8e023f */
[----:B------:R-:W-:Y:S01]  /*baf0*/  FMUL.FTZ R176, R176, R153 ;  /* 0x00000099b0b07220 */ /* 0x000fe20000410000 */
[----:B------:R-:W-:Y:S01]  /*bb00*/  UIMAD.WIDE.U32 UR32, UR22, UR36, UR32 ;  /* 0x00000024162072a5 */ /* 0x000fe2000f8e0020 */
[----:B------:R-:W-:Y:S01]  /*bb10*/  FMUL.FTZ R6, R160, R10 ;  /* 0x0000000aa0067220 */ /* 0x000fe20000410000 */
[----:B------:R-:W-:Y:S01]  /*bb20*/  UIMAD UR40, UR22, UR37, UR40 ;  /* 0x00000025162872a4 */ /* 0x000fe2000f8e0228 */
[----:B------:R-:W-:Y:S01]  /*bb30*/  FFMA.FTZ R180, R96, R189, R180 ;  /* 0x000000bd60b47223 */ /* 0x000fe200000100b4 */
[----:B------:R-:W-:Y:S01]  /*bb40*/  BSSY B0, `(.L_x_2850) ;  /* 0x000004a000007945 */ /* 0x000fe20003800000 */
[----:B------:R-:W-:Y:S01]  /*bb50*/  FMUL.FTZ R123, R187, R123 ;  /* 0x0000007bbb7b7220 */ /* 0x000fe20000410000 */
[----:B------:R-:W-:Y:S01]  /*bb60*/  ULDC.64 UR36, c[0x0][0x320] ;  /* 0x0000c80000247ab9 */ /* 0x000fe20000000a00 */
[----:B0-----:R-:W-:Y:S01]  /*bb70*/  FMUL.FTZ R12, R5, R152 ;  /* 0x00000098050c7220 */ /* 0x001fe20000410000 */
[----:B------:R-:W-:Y:S01]  /*bb80*/  UIADD3 UR40, UR40, UR33, URZ ;  /* 0x0000002128287290 */ /* 0x000fe2000fffe03f */
[----:B------:R-:W-:Y:S01]  /*bb90*/  FADD.FTZ R209, -R34, R209 ;  /* 0x000000d122d17221 */ /* 0x000fe20000010100 */
[----:B------:R-:W-:Y:S01]  /*bba0*/  ULEA UR36, UP0, UR32, UR36, 0x3 ;  /* 0x0000002420247291 */ /* 0x000fe2000f80183f */
[----:B------:R-:W-:Y:S01]  /*bbb0*/  FMUL.FTZ R5, R208, R11 ;  /* 0x0000000bd0057220 */ /* 0x000fe20000410000 */
[----:B------:R-:W-:Y:S01]  /*bbc0*/  UIADD3 UR33, UR6, -UR41, URZ ;  /* 0x8000002906217290 */ /* 0x000fe2000fffe03f */
[----:B------:R-:W-:Y:S01]  /*bbd0*/  FFMA.FTZ R13, R161, R176, -R6 ;  /* 0x000000b0a10d7223 */ /* 0x000fe20000010806 */
[----:B------:R-:W-:Y:S01]  /*bbe0*/  ULEA.HI.X UR37, UR32, UR37, UR40, 0x3, UP0 ;  /* 0x0000002520257291 */ /* 0x000fe200080f1c28 */
[----:B------:R-:W-:Y:S01]  /*bbf0*/  FADD.FTZ R121, R121, R180 ;  /* 0x000000b479797221 */ /* 0x000fe20000010000 */
[----:B------:R-:W-:Y:S01]  /*bc00*/  UIMAD UR32, UR33, -0x1000, URZ ;  /* 0xfffff000212078a4 */ /* 0x000fe2000f8e023f */
[----:B------:R-:W-:Y:S01]  /*bc10*/  FFMA.FTZ R4, R95, R186, R123 ;  /* 0x000000ba5f047223 */ /* 0x000fe2000001007b */
[C---:B------:R-:W-:Y:S01]  /*bc20*/  ISETP.GE.AND P1, PT, R7.reuse, 0x101, PT ;  /* 0x000001010700780c */ /* 0x040fe20003f26270 */
[----:B------:R-:W-:Y:S01]  /*bc30*/  FMUL.FTZ R176, R160, R176 ;  /* 0x000000b0a0b07220 */ /* 0x000fe20000410000 */
[----:B------:R-:W-:Y:S01]  /*bc40*/  ISETP.GE.AND P2, PT, R7, 0x181, PT ;  /* 0x000001810700780c */ /* 0x000fe20003f46270 */
[----:B------:R-:W-:Y:S01]  /*bc50*/  FFMA.FTZ R6, R209, R12, -R5 ;  /* 0x0000000cd1067223 */ /* 0x000fe20000010805 */
[----:B------:R-:W-:Y:S01]  /*bc60*/  MOV R127, UR32 ;  /* 0x00000020007f7c02 */ /* 0x000fe20008000f00 */
[----:B------:R-:W-:Y:S01]  /*bc70*/  FADD.FTZ R4, R121, R4 ;  /* 0x0000000479047221 */ /* 0x000fe20000010000 */
[----:B------:R-:W-:Y:S01]  /*bc80*/  ULDC.64 UR32, c[0x0][0x2d0] ;  /* 0x0000b40000207ab9 */ /* 0x000fe20000000a00 */
[----:B------:R-:W-:-:S02]  /*bc90*/  FFMA.FTZ R5, R10, R161, R176 ;  /* 0x000000a10a057223 */ /* 0x000fc400000100b0 */
[----:B------:R-:W-:Y:S02]  /*bca0*/  FMUL.FTZ R12, R208, R12 ;  /* 0x0000000cd00c7220 */ /* 0x000fe40000410000 */
[----:B------:R-:W-:Y:S01]  /*bcb0*/  FADD.FTZ R5, R4, R5 ;  /* 0x0000000504057221 */ /* 0x000fe20000010000 */
[----:B------:R-:W-:Y:S01]  /*bcc0*/  LEA R4, P0, R167, UR36, 0x2 ;  /* 0x00000024a7047c11 */ /* 0x000fe2000f8010ff */
[----:B------:R-:W-:Y:S01]  /*bcd0*/  FFMA.FTZ R12, R11, R209, R12 ;  /* 0x000000d10b0c7223 */ /* 0x000fe2000001000c */
[----:B------:R-:W-:Y:S01]  /*bce0*/  USHF.L.U32 UR36, UR8, 0x2, URZ ;  /* 0x0000000208247899 */ /* 0x000fe2000800063f */
[----:B------:R-:W-:Y:S02]  /*bcf0*/  FADD.FTZ R210, -R33, R210 ;  /* 0x000000d221d27221 */ /* 0x000fe40000010100 */
[----:B------:R-:W-:Y:S01]  /*bd00*/  FADD.FTZ R121, R5, R12 ;  /* 0x0000000c05797221 */ /* 0x000fe20000010000 */
[----:B------:R-:W-:Y:S01]  /*bd10*/  LEA.HI.X R5, R167, UR37, RZ, 0x2, P0 ;  /* 0x00000025a7057c11 */ /* 0x000fe200080f14ff */
[-C--:B------:R-:W-:Y:S01]  /*bd20*/  FMUL.FTZ R12, R0, R151.reuse ;  /* 0x00000097000c7220 */ /* 0x080fe20000410000 */
[----:B------:R-:W-:Y:S01]  /*bd30*/  USHF.L.U64.HI UR37, UR8, 0x2, UR9 ;  /* 0x0000000208257899 */ /* 0x000fe20008010209 */
[----:B------:R-:W-:Y:S01]  /*bd40*/  FMUL.FTZ R168, R168, R151 ;  /* 0x00000097a8a87220 */ /* 0x000fe20000410000 */
[----:B------:R-:W-:Y:S01]  /*bd50*/  ISETP.GE.AND P0, PT, R7, 0x81, PT ;  /* 0x000000810700780c */ /* 0x000fe20003f06270 */
[----:B------:R-:W-:Y:S01]  /*bd60*/  FMUL.FTZ R123, R211, R12 ;  /* 0x0000000cd37b7220 */ /* 0x000fe20000410000 */
[----:B------:R-:W-:Y:S01]  /*bd70*/  UIMAD UR32, UR37, UR32, URZ ;  /* 0x00000020252072a4 */ /* 0x000fe2000f8e023f */
[----:B------:R-:W-:-:S02]  /*bd80*/  FADD.FTZ R13, R122, R13 ;  /* 0x0000000d7a0d7221 */ /* 0x000fc40000010000 */
[----:B------:R-:W-:Y:S01]  /*bd90*/  IMAD.WIDE R4, R127, 0x4, R4 ;  /* 0x000000047f047825 */ /* 0x000fe200078e0204 */
[----:B------:R-:W-:-:S03]  /*bda0*/  UIMAD UR32, UR36, UR33, UR32 ;  /* 0x00000021242072a4 */ /* 0x000fc6000f8e0220 */
[-C--:B------:R-:W-:Y:S02]  /*bdb0*/  FFMA.FTZ R127, R210, R168.reuse, -R123 ;  /* 0x000000a8d27f7223 */ /* 0x080fe4000001087b */
[----:B------:R-:W-:Y:S02]  /*bdc0*/  FMUL.FTZ R123, R211, R168 ;  /* 0x000000a8d37b7220 */ /* 0x000fe40000410000 */
[----:B------:R-:W-:Y:S02]  /*bdd0*/  FADD.FTZ R6, R13, R6 ;  /* 0x000000060d067221 */ /* 0x000fe40000010000 */
[----:B------:R-:W-:Y:S02]  /*bde0*/  FMUL.FTZ R13, R169, R150 ;  /* 0x00000096a90d7220 */ /* 0x000fe40000410000 */
[----:B------:R-:W-:Y:S01]  /*bdf0*/  FFMA.FTZ R122, R12, R210, R123 ;  /* 0x000000d20c7a7223 */ /* 0x000fe2000001007b */
[----:B------:R-:W-:Y:S01]  /*be00*/  MOV R123, UR36 ;  /* 0x00000024007b7c02 */ /* 0x000fe20008000f00 */
[----:B------:R-:W-:-:S02]  /*be10*/  FADD.FTZ R213, -R32, R213 ;  /* 0x000000d520d57221 */ /* 0x000fc40000010100 */
[----:B------:R-:W-:Y:S02]  /*be20*/  FMUL.FTZ R105, R105, R150 ;  /* 0x0000009669697220 */ /* 0x000fe40000410000 */
[----:B------:R-:W-:Y:S02]  /*be30*/  FMUL.FTZ R126, R212, R13 ;  /* 0x0000000dd47e7220 */ /* 0x000fe40000410000 */
[----:B------:R-:W-:Y:S02]  /*be40*/  FADD.FTZ R121, R121, R122 ;  /* 0x0000007a79797221 */ /* 0x000fe40000010000 */
[----:B------:R-:W-:Y:S02]  /*be50*/  FMUL.FTZ R122, R124, R149 ;  /* 0x000000957c7a7220 */ /* 0x000fe40000410000 */
[----:B------:R-:W-:-:S04]  /*be60*/  IMAD.WIDE.U32 R4, R123, c[0x0][0x2d0], R4 ;  /* 0x0000b4007b047a25 */ /* 0x000fc800078e0004 */
[-C--:B------:R-:W-:Y:S01]  /*be70*/  FFMA.FTZ R123, R213, R105.reuse, -R126 ;  /* 0x00000069d57b7223 */ /* 0x080fe2000001087e */
[----:B------:R-:W-:Y:S01]  /*be80*/  IADD3 R5, R5, UR32, RZ ;  /* 0x0000002005057c10 */ /* 0x000fe2000fffe0ff */
[----:B------:R-:W-:Y:S02]  /*be90*/  FMUL.FTZ R126, R212, R105 ;  /* 0x00000069d47e7220 */ /* 0x000fe40000410000 */
[----:B------:R-:W-:Y:S02]  /*bea0*/  FADD.FTZ R214, -R31, R214 ;  /* 0x000000d61fd67221 */ /* 0x000fe40000010100 */
[----:B------:R-:W-:Y:S02]  /*beb0*/  FMUL.FTZ R125, R125, R149 ;  /* 0x000000957d7d7220 */ /* 0x000fe40000410000 */
[----:B------:R-:W-:Y:S02]  /*bec0*/  FMUL.FTZ R105, R237, R122 ;  /* 0x0000007aed697220 */ /* 0x000fe40000410000 */
[----:B------:R-:W-:-:S02]  /*bed0*/  FADD.FTZ R6, R6, R127 ;  /* 0x0000007f06067221 */ /* 0x000fc40000010000 */
[----:B------:R-:W-:Y:S02]  /*bee0*/  FFMA.FTZ R130, R214, R125, -R105 ;  /* 0x0000007dd6827223 */ /* 0x000fe40000010869 */
[----:B------:R-:W-:Y:S02]  /*bef0*/  FFMA.FTZ R126, R13, R213, R126 ;  /* 0x000000d50d7e7223 */ /* 0x000fe4000001007e */
[----:B------:R-:W-:Y:S01]  /*bf00*/  FADD.FTZ R123, R6, R123 ;  /* 0x0000007b067b7221 */ /* 0x000fe20000010000 */
[----:B------:R-:W-:Y:S01]  /*bf10*/  IADD3 R6, R167, 0x80, RZ ;  /* 0x00000080a7067810 */ /* 0x000fe20007ffe0ff */
[----:B------:R-:W-:Y:S02]  /*bf20*/  FMUL.FTZ R125, R237, R125 ;  /* 0x0000007ded7d7220 */ /* 0x000fe40000410000 */
        /* <DEDUP_REMOVED lines=11> */
.L_x_2851:
[----:B------:R-:W-:Y:S05]  /*bfe0*/  BSYNC B0 ;  /* 0x0000000000007941 */ /* 0x000fea0003800000 */
.L_x_2850:
[----:B-1----:R1:W2:Y:S01]  /*bff0*/  LDS R123, [R126.X4+0x4600] ;  /* 0x004600007e7b7984 */ /* 0x0022a20000004800 */
[----:B------:R-:W-:Y:S01]  /*c000*/  BSSY B0, `(.L_x_2852) ;  /* 0x0000004000007945 */ /* 0x000fe20003800000 */
[----:B------:R-:W-:Y:S01]  /*c010*/  LEA.HI.SX32 R128, R128, R167, 0x1b ;  /* 0x000000a780807211 */ /* 0x000fe200078fdaff */
[----:B------:R-:W-:Y:S05]  /*c020*/  @!P1 BRA `(.L_x_2853) ;  /* 0x0000001000009947 */ /* 0x000fea0003800000 */
[----:B--2---:R2:W-:Y:S02]  /*c030*/  RED.E.ADD.F32.FTZ.RN.STRONG.GPU [R4.64+-0x3c00], R123 ;  /* 0xffc4007b0400798e */ /* 0x0045e4000c10e7a2 */
.L_x_2853:
[----:B------:R-:W-:Y:S05]  /*c040*/  BSYNC B0 ;  /* 0x0000000000007941 */ /* 0x000fea0003800000 */
.L_x_2852:
[----:B--2---:R2:W3:Y:S01]  /*c050*/  LDS R123, [R128.X4+0x4800] ;  /* 0x00480000807b7984 */ /* 0x0044e20000004800 */
[----:B------:R-:W-:Y:S01]  /*c060*/  BSSY B0, `(.L_x_2854) ;  /* 0x0000005000007945 */ /* 0x000fe20003800000 */
[----:B0-----:R-:W-:-:S02]  /*c070*/  IADD3 R6, R167, 0x200, RZ ;  /* 0x00000200a7067810 */ /* 0x001fc40007ffe0ff */
[----:B-1----:R-:W-:Y:S01]  /*c080*/  IADD3 R126, R167, 0x280, RZ ;  /* 0x00000280a77e7810 */ /* 0x002fe20007ffe0ff */
[----:B------:R-:W-:Y:S05]  /*c090*/  @!P2 BRA `(.L_x_2855) ;  /* 0x000000100000a947 */ /* 0x000fea0003800000 */
[----:B---3--:R0:W-:Y:S02]  /*c0a0*/  RED.E.ADD.F32.FTZ.RN.STRONG.GPU [R4.64+-0x3a00], R123 ;  /* 0xffc6007b0400798e */ /* 0x0081e4000c10e7a2 */
.L_x_2855:
[----:B------:R-:W-:Y:S05]  /*c0b0*/  BSYNC B0 ;  /* 0x0000000000007941 */ /* 0x000fea0003800000 */
.L_x_2854:
        /* <DEDUP_REMOVED lines=14> */
.L_x_2857:
[----:B0-----:R-:W-:Y:S05]  /*c1a0*/  BSYNC B0 ;  /* 0x0000000000007941 */ /* 0x001fea0003800000 */
.L_x_2856:
[----:B-1----:R0:W1:Y:S01]  /*c1b0*/  LDS R123, [R126.X4+0x4c00] ;  /* 0x004c00007e7b7984 */ /* 0x0020620000004800 */
[----:B------:R-:W-:Y:S01]  /*c1c0*/  BSSY B0, `(.L_x_2858) ;  /* 0x0000005000007945 */ /* 0x000fe20003800000 */
[----:B------:R-:W-:Y:S02]  /*c1d0*/  IADD3 R6, R167, 0x380, RZ ;  /* 0x00000380a7067810 */ /* 0x000fe40007ffe0ff */
[----:B------:R-:W-:Y:S01]  /*c1e0*/  LEA.HI.SX32 R128, R128, R167, 0x1b ;  /* 0x000000a780807211 */ /* 0x000fe200078fdaff */
[----:B------:R-:W-:Y:S05]  /*c1f0*/  @!P0 BRA `(.L_x_2859) ;  /* 0x0000001000008947 */ /* 0x000fea0003800000 */
[----:B-1----:R1:W-:Y:S02]  /*c200*/  RED.E.ADD.F32.FTZ.RN.STRONG.GPU [R4.64+-0x3600], R123 ;  /* 0xffca007b0400798e */ /* 0x0023e4000c10e7a2 */
.L_x_2859:
[----:B------:R-:W-:Y:S05]  /*c210*/  BSYNC B0 ;  /* 0x0000000000007941 */ /* 0x000fea0003800000 */
.L_x_2858:
[----:B-1----:R1:W2:Y:S01]  /*c220*/  LDS R123, [R128.X4+0x4e00] ;  /* 0x004e0000807b7984 */ /* 0x0022a20000004800 */
[----:B------:R-:W-:Y:S01]  /*c230*/  BSSY B0, `(.L_x_2860) ;  /* 0x0000005000007945 */ /* 0x000fe20003800000 */
[----:B0-----:R-:W-:-:S02]  /*c240*/  IADD3 R126, R167, 0x400, RZ ;  /* 0x00000400a77e7810 */ /* 0x001fc40007ffe0ff */
[----:B------:R-:W-:Y:S01]  /*c250*/  LEA.HI.SX32 R6, R6, R167, 0x1b ;  /* 0x000000a706067211 */ /* 0x000fe200078fdaff */
[----:B------:R-:W-:Y:S05]  /*c260*/  @!P1 BRA `(.L_x_2861) ;  /* 0x0000001000009947 */ /* 0x000fea0003800000 */
[----:B--2---:R0:W-:Y:S02]  /*c270*/  RED.E.ADD.F32.FTZ.RN.STRONG.GPU [R4.64+-0x3400], R123 ;  /* 0xffcc007b0400798e */ /* 0x0041e4000c10e7a2 */
.L_x_2861:
[----:B------:R-:W-:Y:S05]  /*c280*/  BSYNC B0 ;  /* 0x0000000000007941 */ /* 0x000fea0003800000 */
.L_x_2860:
[----:B0-2---:R0:W2:Y:S01]  /*c290*/  LDS R123, [R6.X4+0x5000] ;  /* 0x00500000067b7984 */ /* 0x0050a20000004800 */
[----:B------:R-:W-:Y:S01]  /*c2a0*/  BSSY B0, `(.L_x_2862) ;  /* 0x0000005000007945 */ /* 0x000fe20003800000 */
[----:B-1----:R-:W-:Y:S02]  /*c2b0*/  IADD3 R128, R167, 0x480, RZ ;  /* 0x00000480a7807810 */ /* 0x002fe40007ffe0ff */
[----:B------:R-:W-:Y:S01]  /*c2c0*/  LEA.HI.SX32 R126, R126, R167, 0x1b ;  /* 0x000000a77e7e7211 */ /* 0x000fe200078fdaff */
[----:B------:R-:W-:Y:S05]  /*c2d0*/  @!P2 BRA `(.L_x_2863) ;  /* 0x000000100000a947 */ /* 0x000fea0003800000 */
[----:B--2---:R1:W-:Y:S02]  /*c2e0*/  RED.E.ADD.F32.FTZ.RN.STRONG.GPU [R4.64+-0x3200], R123 ;  /* 0xffce007b0400798e */ /* 0x0043e4000c10e7a2 */
.L_x_2863:
[----:B------:R-:W-:Y:S05]  /*c2f0*/  BSYNC B0 ;  /* 0x0000000000007941 */ /* 0x000fea0003800000 */
.L_x_2862:
[----:B-12---:R1:W2:Y:S01]  /*c300*/  LDS R123, [R126.X4+0x5200] ;  /* 0x005200007e7b7984 */ /* 0x0062a20000004800 */
[----:B------:R-:W-:Y:S01]  /*c310*/  BSSY B0, `(.L_x_2864) ;  /* 0x0000005000007945 */ /* 0x000fe20003800000 */
[----:B0-----:R-:W-:Y:S02]  /*c320*/  IADD3 R6, R167, 0x500, RZ ;  /* 0x00000500a7067810 */ /* 0x001fe40007ffe0ff */
[----:B------:R-:W-:Y:S01]  /*c330*/  LEA.HI.SX32 R128, R128, R167, 0x1b ;  /* 0x000000a780807211 */ /* 0x000fe200078fdaff */
[----:B------:R-:W-:Y:S05]  /*c340*/  @!P3 BRA `(.L_x_2865) ;  /* 0x000000100000b947 */ /* 0x000fea0003800000 */
[----:B--2---:R0:W-:Y:S02]  /*c350*/  RED.E.ADD.F32.FTZ.RN.STRONG.GPU [R4.64+-0x3000], R123 ;  /* 0xffd0007b0400798e */ /* 0x0041e4000c10e7a2 */
.L_x_2865:
[----:B------:R-:W-:Y:S05]  /*c360*/  BSYNC B0 ;  /* 0x0000000000007941 */ /* 0x000fea0003800000 */
.L_x_2864:
[----:B0-2---:R0:W2:Y:S01]  /*c370*/  LDS R123, [R128.X4+0x5400] ;  /* 0x00540000807b7984 */ /* 0x0050a20000004800 */
[----:B------:R-:W-:Y:S01]  /*c380*/  BSSY B0, `(.L_x_2866) ;  /* 0x0000004000007945 */ /* 0x000fe20003800000 */
[----:B------:R-:W-:Y:S01]  /*c390*/  LEA.HI.SX32 R6, R6, R167, 0x1b ;  /* 0x000000a706067211 */ /* 0x000fe200078fdaff */
[----:B------:R-:W-:Y:S05]  /*c3a0*/  @!P4 BRA `(.L_x_2867) ;  /* 0x000000100000c947 */ /* 0x000fea0003800000 */
[----:B--2---:R2:W-:Y:S02]  /*c3b0*/  RED.E.ADD.F32.FTZ.RN.STRONG.GPU [R4.64+-0x2e00], R123 ;  /* 0xffd2007b0400798e */ /* 0x0045e4000c10e7a2 */
.L_x_2867:
[----:B------:R-:W-:Y:S05]  /*c3c0*/  BSYNC B0 ;  /* 0x0000000000007941 */ /* 0x000fea0003800000 */
.L_x_2866:
[----:B--2---:R2:W3:Y:S01]  /*c3d0*/  LDS R123, [R6.X4+0x5600] ;  /* 0x00560000067b7984 */ /* 0x0044e20000004800 */
[----:B------:R-:W-:Y:S01]  /*c3e0*/  BSSY B0, `(.L_x_2868) ;  /* 0x0000005000007945 */ /* 0x000fe20003800000 */
[----:B-1----:R-:W-:-:S02]  /*c3f0*/  IADD3 R126, R167, 0x580, RZ ;  /* 0x00000580a77e7810 */ /* 0x002fc40007ffe0ff */
[----:B0-----:R-:W-:Y:S01]  /*c400*/  IADD3 R128, R167, 0x600, RZ ;  /* 0x00000600a7807810 */ /* 0x001fe20007ffe0ff */
[----:B------:R-:W-:Y:S05]  /*c410*/  @!P5 BRA `(.L_x_2869) ;  /* 0x000000100000d947 */ /* 0x000fea0003800000 */
[----:B---3--:R0:W-:Y:S02]  /*c420*/  RED.E.ADD.F32.FTZ.RN.STRONG.GPU [R4.64+-0x2c00], R123 ;  /* 0xffd4007b0400798e */ /* 0x0081e4000c10e7a2 */
.L_x_2869:
[----:B------:R-:W-:Y:S05]  /*c430*/  BSYNC B0 ;  /* 0x0000000000007941 */ /* 0x000fea0003800000 */
.L_x_2868:
        /* <DEDUP_REMOVED lines=14> */
.L_x_2871:
[----:B0-----:R-:W-:Y:S05]  /*c520*/  BSYNC B0 ;  /* 0x0000000000007941 */ /* 0x001fea0003800000 */
.L_x_2870:
[----:B-1----:R0:W1:Y:S01]  /*c530*/  LDS R123, [R128.X4+0x5a00] ;  /* 0x005a0000807b7984 */ /* 0x0020620000004800 */
[----:B------:R-:W-:Y:S01]  /*c540*/  BSSY B0, `(.L_x_2872) ;  /* 0x0000005000007945 */ /* 0x000fe20003800000 */
[----:B------:R-:W-:Y:S02]  /*c550*/  IADD3 R126, R167, 0x700, RZ ;  /* 0x00000700a77e7810 */ /* 0x000fe40007ffe0ff */
[----:B------:R-:W-:Y:S01]  /*c560*/  LEA.HI.SX32 R6, R6, R167, 0x1b ;  /* 0x000000a706067211 */ /* 0x000fe200078fdaff */
[----:B------:R-:W-:Y:S05]  /*c570*/  @!P0 BRA `(.L_x_2873) ;  /* 0x0000001000008947 */ /* 0x000fea0003800000 */
[----:B-1----:R1:W-:Y:S02]  /*c580*/  RED.E.ADD.F32.FTZ.RN.STRONG.GPU [R4.64+-0x2800], R123 ;  /* 0xffd8007b0400798e */ /* 0x0023e4000c10e7a2 */
.L_x_2873:
[----:B------:R-:W-:Y:S05]  /*c590*/  BSYNC B0 ;  /* 0x0000000000007941 */ /* 0x000fea0003800000 */
.L_x_2872:
[----:B-1----:R1:W2:Y:S01]  /*c5a0*/  LDS R123, [R6.X4+0x5c00] ;  /* 0x005c0000067b7984 */ /* 0x0022a20000004800 */
[----:B------:R-:W-:Y:S01]  /*c5b0*/  BSSY B0, `(.L_x_2874) ;  /* 0x0000005000007945 */ /* 0x000fe20003800000 */
[----:B0-----:R-:W-:-:S02]  /*c5c0*/  IADD3 R128, R167, 0x780, RZ ;  /* 0x00000780a7807810 */ /* 0x001fc40007ffe0ff */
[----:B------:R-:W-:Y:S01]  /*c5d0*/  LEA.HI.SX32 R126, R126, R167, 0x1b ;  /* 0x000000a77e7e7211 */ /* 0x000fe200078fdaff */
[----:B------:R-:W-:Y:S05]  /*c5e0*/  @!P1 BRA `(.L_x_2875) ;  /* 0x0000001000009947 */ /* 0x000fea0003800000 */
[----:B--2---:R0:W-:Y:S02]  /*c5f0*/  RED.E.ADD.F32.FTZ.RN.STRONG.GPU [R4.64+-0x2600], R123 ;  /* 0xffda007b0400798e */ /* 0x0041e4000c10e7a2 */
.L_x_2875:
[----:B------:R-:W-:Y:S05]  /*c600*/  BSYNC B0 ;  /* 0x0000000000007941 */ /* 0x000fea0003800000 */
.L_x_2874:
[----:B0-2---:R0:W2:Y:S01]  /*c610*/  LDS R123, [R126.X4+0x5e00] ;  /* 0x005e00007e7b7984 */ /* 0x0050a20000004800 */
[----:B------:R-:W-:Y:S01]  /*c620*/  BSSY B0, `(.L_x_2876) ;  /* 0x0000005000007945 */ /* 0x000fe20003800000 */
[----:B-1----:R-:W-:Y:S02]  /*c630*/  IADD3 R6, R167, 0x800, RZ ;  /* 0x00000800a7067810 */ /* 0x002fe40007ffe0ff */
[----:B------:R-:W-:Y:S01]  /*c640*/  LEA.HI.SX32 R128, R128, R167, 0x1b ;  /* 0x000000a780807211 */ /* 0x000fe200078fdaff */
[----:B------:R-:W-:Y:S05]  /*c650*/  @!P2 BRA `(.L_x_2877) ;  /* 0x000000100000a947 */ /* 0x000fea0003800000 */
[----:B--2---:R1:W-:Y:S02]  /*c660*/  RED.E.ADD.F32.FTZ.RN.STRONG.GPU [R4.64+-0x2400], R123 ;  /* 0xffdc007b0400798e */ /* 0x0043e4000c10e7a2 */
.L_x_2877:
[----:B------:R-:W-:Y:S05]  /*c670*/  BSYNC B0 ;  /* 0x0000000000007941 */ /* 0x000fea0003800000 */
.L_x_2876:
[----:B-12---:R1:W2:Y:S01]  /*c680*/  LDS R123, [R128.X4+0x6000] ;  /* 0x00600000807b7984 */ /* 0x0062a20000004800 */
[----:B------:R-:W-:Y:S01]  /*c690*/  BSSY B0, `(.L_x_2878) ;  /* 0x0000005000007945 */ /* 0x000fe20003800000 */
[----:B0-----:R-:W-:Y:S02]  /*c6a0*/  IADD3 R126, R167, 0x880, RZ ;  /* 0x00000880a77e7810 */ /* 0x001fe40007ffe0ff */
[----:B------:R-:W-:Y:S01]  /*c6b0*/  LEA.HI.SX32 R6, R6, R167, 0x1b ;  /* 0x000000a706067211 */ /* 0x000fe200078fdaff */
[----:B------:R-:W-:Y:S05]  /*c6c0*/  @!P3 BRA `(.L_x_2879) ;  /* 0x000000100000b947 */ /* 0x000fea0003800000 */
[----:B--2---:R0:W-:Y:S02]  /*c6d0*/  RED.E.ADD.F32.FTZ.RN.STRONG.GPU [R4.64+-0x2200], R123 ;  /* 0xffde007b0400798e */ /* 0x0041e4000c10e7a2 */
.L_x_2879:
[----:B------:R-:W-:Y:S05]  /*c6e0*/  BSYNC B0 ;  /* 0x0000000000007941 */ /* 0x000fea0003800000 */
.L_x_2878:
[----:B0-2---:R0:W2:Y:S01]  /*c6f0*/  LDS R123, [R6.X4+0x6200] ;  /* 0x00620000067b7984 */ /* 0x0050a20000004800 */
[----:B------:R-:W-:Y:S01]  /*c700*/  BSSY B0, `(.L_x_2880) ;  /* 0x0000004000007945 */ /* 0x000fe20003800000 */
[----:B------:R-:W-:Y:S01]  /*c710*/  LEA.HI.SX32 R126, R126, R167, 0x1b ;  /* 0x000000a77e7e7211 */ /* 0x000fe200078fdaff */
[----:B------:R-:W-:Y:S05]  /*c720*/  @!P4 BRA `(.L_x_2881) ;  /* 0x000000100000c947 */ /* 0x000fea0003800000 */
[----:B--2---:R2:W-:Y:S02]  /*c730*/  RED.E.ADD.F32.FTZ.RN.STRONG.GPU [R4.64+-0x2000], R123 ;  /* 0xffe0007b0400798e */ /* 0x0045e4000c10e7a2 */
.L_x_2881:
[----:B------:R-:W-:Y:S05]  /*c740*/  BSYNC B0 ;  /* 0x0000000000007941 */ /* 0x000fea0003800000 */
.L_x_2880:
[----:B--2---:R2:W3:Y:S01]  /*c750*/  LDS R123, [R126.X4+0x6400] ;  /* 0x006400007e7b7984 */ /* 0x0044e20000004800 */
[----:B------:R-:W-:Y:S01]  /*c760*/  BSSY B0, `(.L_x_2882) ;  /* 0x0000005000007945 */ /* 0x000fe20003800000 */
[----:B0-----:R-:W-:-:S02]  /*c770*/  IADD3 R6, R167, 0x900, RZ ;  /* 0x00000900a7067810 */ /* 0x001fc40007ffe0ff */
[----:B-1----:R-:W-:Y:S01]  /*c780*/  IADD3 R128, R167, 0x980, RZ ;  /* 0x00000980a7807810 */ /* 0x002fe20007ffe0ff */
[----:B------:R-:W-:Y:S05]  /*c790*/  @!P5 BRA `(.L_x_2883) ;  /* 0x000000100000d947 */ /* 0x000fea0003800000 */
[----:B---3--:R0:W-:Y:S02]  /*c7a0*/  RED.E.ADD.F32.FTZ.RN.STRONG.GPU [R4.64+-0x1e00], R123 ;  /* 0xffe2007b0400798e */ /* 0x0081e4000c10e7a2 */
.L_x_2883:
[----:B------:R-:W-:Y:S05]  /*c7b0*/  BSYNC B0 ;  /* 0x0000000000007941 */ /* 0x000fea0003800000 */
.L_x_2882:
        /* <DEDUP_REMOVED lines=14> */
.L_x_2885:
[----:B0-----:R-:W-:Y:S05]  /*c8a0*/  BSYNC B0 ;  /* 0x0000000000007941 */ /* 0x001fea0003800000 */
.L_x_2884:
[----:B-1----:R0:W1:Y:S01]  /*c8b0*/  LDS R123, [R128.X4+0x6800] ;  /* 0x00680000807b7984 */ /* 0x0020620000004800 */
[----:B------:R-:W-:Y:S01]  /*c8c0*/  BSSY B0, `(.L_x_2886) ;  /* 0x0000005000007945 */ /* 0x000fe20003800000 */
[----:B------:R-:W-:Y:S02]  /*c8d0*/  IADD3 R6, R167, 0xa80, RZ ;  /* 0x00000a80a7067810 */ /* 0x000fe40007ffe0ff */
[----:B------:R-:W-:Y:S01]  /*c8e0*/  LEA.HI.SX32 R126, R126, R167, 0x1b ;  /* 0x000000a77e7e7211 */ /* 0x000fe200078fdaff */
[----:B------:R-:W-:Y:S05]  /*c8f0*/  @!P0 BRA `(.L_x_2887) ;  /* 0x0000001000008947 */ /* 0x000fea0003800000 */
[----:B-1----:R1:W-:Y:S02]  /*c900*/  RED.E.ADD.F32.FTZ.RN.STRONG.GPU [R4.64+-0x1a00], R123 ;  /* 0xffe6007b0400798e */ /* 0x0023e4000c10e7a2 */
.L_x_2887:
[----:B------:R-:W-:Y:S05]  /*c910*/  BSYNC B0 ;  /* 0x0000000000007941 */ /* 0x000fea0003800000 */
.L_x_2886:
[----:B-1----:R1:W2:Y:S01]  /*c920*/  LDS R123, [R126.X4+0x6a00] ;  /* 0x006a00007e7b7984 */ /* 0x0022a20000004800 */
[----:B------:R-:W-:Y:S01]  /*c930*/  BSSY B0, `(.L_x_2888) ;  /* 0x0000005000007945 */ /* 0x000fe20003800000 */
[----:B0-----:R-:W-:-:S02]  /*c940*/  IADD3 R128, R167, 0xb00, RZ ;  /* 0x00000b00a7807810 */ /* 0x001fc40007ffe0ff */
[----:B------:R-:W-:Y:S01]  /*c950*/  LEA.HI.SX32 R6, R6, R167, 0x1b ;  /* 0x000000a706067211 */ /* 0x000fe200078fdaff */
[----:B------:R-:W-:Y:S05]  /*c960*/  @!P1 BRA `(.L_x_2889) ;  /* 0x0000001000009947 */ /* 0x000fea0003800000 */
[----:B--2---:R0:W-:Y:S02]  /*c970*/  RED.E.ADD.F32.FTZ.RN.STRONG.GPU [R4.64+-0x1800], R123 ;  /* 0xffe8007b0400798e */ /* 0x0041e4000c10e7a2 */
.L_x_2889:
[----:B------:R-:W-:Y:S05]  /*c980*/  BSYNC B0 ;  /* 0x0000000000007941 */ /* 0x000fea0003800000 */
.L_x_2888:
[----:B0-2---:R0:W2:Y:S01]  /*c990*/  LDS R123, [R6.X4+0x6c00] ;  /* 0x006c0000067b7984 */ /* 0x0050a20000004800 */
[----:B------:R-:W-:Y:S01]  /*c9a0*/  BSSY B0, `(.L_x_2890) ;  /* 0x0000005000007945 */ /* 0x000fe20003800000 */
[----:B-1----:R-:W-:Y:S02]  /*c9b0*/  IADD3 R126, R167, 0xb80, RZ ;  /* 0x00000b80a77e7810 */ /* 0x002fe40007ffe0ff */
[----:B------:R-:W-:Y:S01]  /*c9c0*/  LEA.HI.SX32 R128, R128, R167, 0x1b ;  /* 0x000000a780807211 */ /* 0x000fe200078fdaff */
[----:B------:R-:W-:Y:S05]  /*c9d0*/  @!P2 BRA `(.L_x_2891) ;  /* 0x000000100000a947 */ /* 0x000fea0003800000 */
[----:B--2---:R1:W-:Y:S02]  /*c9e0*/  RED.E.ADD.F32.FTZ.RN.STRONG.GPU [R4.64+-0x1600], R123 ;  /* 0xffea007b0400798e */ /* 0x0043e4000c10e7a2 */
.L_x_2891:
[----:B------:R-:W-:Y:S05]  /*c9f0*/  BSYNC B0 ;  /* 0x0000000000007941 */ /* 0x000fea0003800000 */
.L_x_2890:
[----:B-12---:R1:W2:Y:S01]  /*ca00*/  LDS R123, [R128.X4+0x6e00] ;  /* 0x006e0000807b7984 */ /* 0x0062a20000004800 */
[----:B------:R-:W-:Y:S01]  /*ca10*/  BSSY B0, `(.L_x_2892) ;  /* 0x0000005000007945 */ /* 0x000fe20003800000 */
[----:B0-----:R-:W-:Y:S02]  /*ca20*/  IADD3 R6, R167, 0xc00, RZ ;  /* 0x00000c00a7067810 */ /* 0x001fe40007ffe0ff */
[----:B------:R-:W-:Y:S01]  /*ca30*/  LEA.HI.SX32 R126, R126, R167, 0x1b ;  /* 0x000000a77e7e7211 */ /* 0x000fe200078fdaff */
[----:B------:R-:W-:Y:S05]  /*ca40*/  @!P3 BRA `(.L_x_2893) ;  /* 0x000000100000b947 */ /* 0x000fea0003800000 */
[----:B--2---:R0:W-:Y:S02]  /*ca50*/  RED.E.ADD.F32.FTZ.RN.STRONG.GPU [R4.64+-0x1400], R123 ;  /* 0xffec007b0400798e */ /* 0x0041e4000c10e7a2 */
.L_x_2893:
[----:B------:R-:W-:Y:S05]  /*ca60*/  BSYNC B0 ;  /* 0x0000000000007941 */ /* 0x000fea0003800000 */
.L_x_2892:
[----:B0-2---:R0:W2:Y:S01]  /*ca70*/  LDS R123, [R126.X4+0x7000] ;  /* 0x007000007e7b7984 */ /* 0x0050a20000004800 */
[----:B------:R-:W-:Y:S01]  /*ca80*/  BSSY B0, `(.L_x_2894) ;  /* 0x0000004000007945 */ /* 0x000fe20003800000 */
[----:B------:R-:W-:Y:S01]  /*ca90*/  LEA.HI.SX32 R6, R6, R167, 0x1b ;  /* 0x000000a706067211 */ /* 0x000fe200078fdaff */
[----:B------:R-:W-:Y:S05]  /*caa0*/  @!P4 BRA `(.L_x_2895) ;  /* 0x000000100000c947 */ /* 0x000fea0003800000 */
[----:B--2---:R2:W-:Y:S02]  /*cab0*/  RED.E.ADD.F32.FTZ.RN.STRONG.GPU [R4.64+-0x1200], R123 ;  /* 0xffee007b0400798e */ /* 0x0045e4000c10e7a2 */
.L_x_2895:
[----:B------:R-:W-:Y:S05]  /*cac0*/  BSYNC B0 ;  /* 0x0000000000007941 */ /* 0x000fea0003800000 */
.L_x_2894:
[----:B--2---:R2:W3:Y:S01]  /*cad0*/  LDS R123, [R6.X4+0x7200] ;  /* 0x00720000067b7984 */ /* 0x0044e20000004800 */
[----:B------:R-:W-:Y:S01]  /*cae0*/  BSSY B0, `(.L_x_2896) ;  /* 0x0000005000007945 */ /* 0x000fe20003800000 */
[----:B0-----:R-:W-:-:S02]  /*caf0*/  IADD3 R126, R167, 0xc80, RZ ;  /* 0x00000c80a77e7810 */ /* 0x001fc40007ffe0ff */
[----:B-1----:R-:W-:Y:S01]  /*cb00*/  IADD3 R128, R167, 0xd00, RZ ;  /* 0x00000d00a7807810 */ /* 0x002fe20007ffe0ff */
[----:B------:R-:W-:Y:S05]  /*cb10*/  @!P5 BRA `(.L_x_2897) ;  /* 0x000000100000d947 */ /* 0x000fea0003800000 */
[----:B---3--:R0:W-:Y:S02]  /*cb20*/  RED.E.ADD.F32.FTZ.RN.STRONG.GPU [R4.64+-0x1000], R123 ;  /* 0xfff0007b0400798e */ /* 0x0081e4000c10e7a2 */
.L_x_2897:
[----:B------:R-:W-:Y:S05]  /*cb30*/  BSYNC B0 ;  /* 0x0000000000007941 */ /* 0x000fea0003800000 */
.L_x_2896:
        /* <DEDUP_REMOVED lines=14> */
.L_x_2899:
[----:B0-----:R-:W-:Y:S05]  /*cc20*/  BSYNC B0 ;  /* 0x0000000000007941 */ /* 0x001fea0003800000 */
.L_x_2898:
[----:B------:R0:W2:Y:S01]  /*cc30*/  LDS R7, [R128.X4+0x7600] ;  /* 0x0076000080077984 */ /* 0x0000a20000004800 */
[----:B------:R-:W-:Y:S01]  /*cc40*/  BSSY B0, `(.L_x_2900) ;  /* 0x0000005000007945 */ /* 0x000fe20003800000 */
[----:B------:R-:W-:Y:S02]  /*cc50*/  IADD3 R126, R167, 0xe00, RZ ;  /* 0x00000e00a77e7810 */ /* 0x000fe40007ffe0ff */
[----:B------:R-:W-:Y:S01]  /*cc60*/  LEA.HI.SX32 R6, R6, R167, 0x1b ;  /* 0x000000a706067211 */ /* 0x000fe200078fdaff */
[----:B------:R-:W-:Y:S05]  /*cc70*/  @!P0 BRA `(.L_x_2901) ;  /* 0x0000001000008947 */ /* 0x000fea0003800000 */
[----:B--2---:R2:W-:Y:S02]  /*cc80*/  RED.E.ADD.F32.FTZ.RN.STRONG.GPU [R4.64+-0xc00], R7 ;  /* 0xfff400070400798e */ /* 0x0045e4000c10e7a2 */
.L_x_2901:
[----:B------:R-:W-:Y:S05]  /*cc90*/  BSYNC B0 ;  /* 0x0000000000007941 */ /* 0x000fea0003800000 */
.L_x_2900:
[----:B--2---:R2:W3:Y:S01]  /*cca0*/  LDS R7, [R6.X4+0x7800] ;  /* 0x0078000006077984 */ /* 0x0044e20000004800 */
[----:B------:R-:W-:Y:S01]  /*ccb0*/  BSSY B0, `(.L_x_2902) ;  /* 0x0000005000007945 */ /* 0x000fe20003800000 */
[----:B0-----:R-:W-:-:S02]  /*ccc0*/  IADD3 R128, R167, 0xe80, RZ ;  /* 0x00000e80a7807810 */ /* 0x001fc40007ffe0ff */
[----:B------:R-:W-:Y:S01]  /*ccd0*/  LEA.HI.SX32 R126, R126, R167, 0x1b ;  /* 0x000000a77e7e7211 */ /* 0x000fe200078fdaff */
[----:B------:R-:W-:Y:S05]  /*cce0*/  @!P1 BRA `(.L_x_2903) ;  /* 0x0000001000009947 */ /* 0x000fea0003800000 */
[----:B---3--:R0:W-:Y:S02]  /*ccf0*/  RED.E.ADD.F32.FTZ.RN.STRONG.GPU [R4.64+-0xa00], R7 ;  /* 0xfff600070400798e */ /* 0x0081e4000c10e7a2 */
.L_x_2903:
[----:B------:R-:W-:Y:S05]  /*cd00*/  BSYNC B0 ;  /* 0x0000000000007941 */ /* 0x000fea0003800000 */
.L_x_2902:
[----:B0--3--:R0:W3:Y:S01]  /*cd10*/  LDS R7, [R126.X4+0x7a00] ;  /* 0x007a00007e077984 */ /* 0x0090e20000004800 */
[----:B------:R-:W-:Y:S01]  /*cd20*/  BSSY B0, `(.L_x_2904) ;  /* 0x0000005000007945 */ /* 0x000fe20003800000 */
[----:B--2---:R-:W-:Y:S02]  /*cd30*/  IADD3 R6, R167, 0xf00, RZ ;  /* 0x00000f00a7067810 */ /* 0x004fe40007ffe0ff */
[----:B------:R-:W-:Y:S01]  /*cd40*/  LEA.HI.SX32 R128, R128, R167, 0x1b ;  /* 0x000000a780807211 */ /* 0x000fe200078fdaff */
[----:B------:R-:W-:Y:S05]  /*cd50*/  @!P2 BRA `(.L_x_2905) ;  /* 0x000000100000a947 */ /* 0x000fea0003800000 */
[----:B---3--:R2:W-:Y:S02]  /*cd60*/  RED.E.ADD.F32.FTZ.RN.STRONG.GPU [R4.64+-0x800], R7 ;  /* 0xfff800070400798e */ /* 0x0085e4000c10e7a2 */
.L_x_2905:
[----:B------:R-:W-:Y:S05]  /*cd70*/  BSYNC B0 ;  /* 0x0000000000007941 */ /* 0x000fea0003800000 */
.L_x_2904:
[----:B--23--:R2:W3:Y:S01]  /*cd80*/  LDS R7, [R128.X4+0x7c00] ;  /* 0x007c000080077984 */ /* 0x00c4e20000004800 */
[----:B------:R-:W-:Y:S01]  /*cd90*/  BSSY B0, `(.L_x_2906) ;  /* 0x0000005000007945 */ /* 0x000fe20003800000 */
[----:B0-----:R-:W-:Y:S02]  /*cda0*/  IADD3 R126, R167, 0xf80, RZ ;  /* 0x00000f80a77e7810 */ /* 0x001fe40007ffe0ff */
[----:B------:R-:W-:Y:S01]  /*cdb0*/  LEA.HI.SX32 R6, R6, R167, 0x1b ;  /* 0x000000a706067211 */ /* 0x000fe200078fdaff */
[----:B------:R-:W-:Y:S05]  /*cdc0*/  @!P3 BRA `(.L_x_2907) ;  /* 0x000000100000b947 */ /* 0x000fea0003800000 */
[----:B---3--:R0:W-:Y:S02]  /*cdd0*/  RED.E.ADD.F32.FTZ.RN.STRONG.GPU [R4.64+-0x600], R7 ;  /* 0xfffa00070400798e */ /* 0x0081e4000c10e7a2 */
.L_x_2907:
[----:B------:R-:W-:Y:S05]  /*cde0*/  BSYNC B0 ;  /* 0x0000000000007941 */ /* 0x000fea0003800000 */
.L_x_2906:
[----:B0--3--:R0:W3:Y:S01]  /*cdf0*/  LDS R7, [R6.X4+0x7e00] ;  /* 0x007e000006077984 */ /* 0x0090e20000004800 */
[----:B------:R-:W-:Y:S01]  /*ce00*/  BSSY B0, `(.L_x_2908) ;  /* 0x0000004000007945 */ /* 0x000fe20003800000 */
[----:B------:R-:W-:Y:S01]  /*ce10*/  LEA.HI.SX32 R126, R126, R167, 0x1b ;  /* 0x000000a77e7e7211 */ /* 0x000fe200078fdaff */
[----:B------:R-:W-:Y:S05]  /*ce20*/  @!P4 BRA `(.L_x_2909) ;  /* 0x000000100000c947 */ /* 0x000fea0003800000 */
[----:B---3--:R3:W-:Y:S02]  /*ce30*/  RED.E.ADD.F32.FTZ.RN.STRONG.GPU [R4.64+-0x400], R7 ;  /* 0xfffc00070400798e */ /* 0x0087e4000c10e7a2 */
.L_x_2909:
[----:B------:R-:W-:Y:S05]  /*ce40*/  BSYNC B0 ;  /* 0x0000000000007941 */ /* 0x000fea0003800000 */
.L_x_2908:
[----:B---3--:R3:W4:Y:S01]  /*ce50*/  LDS R7, [R126.X4+0x8000] ;  /* 0x008000007e077984 */ /* 0x0087220000004800 */
[----:B------:R-:W-:Y:S01]  /*ce60*/  BSSY B0, `(.L_x_2910) ;  /* 0x0000003000007945 */ /* 0x000fe20003800000 */
[----:B------:R-:W-:Y:S05]  /*ce70*/  @!P5 BRA `(.L_x_2911) ;  /* 0x000000100000d947 */ /* 0x000fea0003800000 */
[----:B----4-:R4:W-:Y:S02]  /*ce80*/  RED.E.ADD.F32.FTZ.RN.STRONG.GPU [R4.64+-0x200], R7 ;  /* 0xfffe00070400798e */ /* 0x0109e4000c10e7a2 */
.L_x_2911:
[----:B------:R-:W-:Y:S05]  /*ce90*/  BSYNC B0 ;  /* 0x0000000000007941 */ /* 0x000fea0003800000 */
.L_x_2910:
[----:B---3--:R-:W3:Y:S01]  /*cea0*/  SHFL.DOWN PT, R126, R121, 0x1, 0x1f ;  /* 0x08201f00797e7f89 */ /* 0x008ee200000e0000 */
[C---:B------:R-:W-:Y:S01]  /*ceb0*/  ISETP.GT.AND P0, PT, R250.reuse, 0x1e, PT ;  /* 0x0000001efa00780c */ /* 0x040fe20003f04270 */
[----:B------:R-:W-:Y:S01]  /*cec0*/  FMUL.FTZ R98, R237, R98 ;  /* 0x00000062ed627220 */ /* 0x000fe20000410000 */
[----:B----4-:R-:W-:Y:S01]  /*ced0*/  MOV R5, R121 ;  /* 0x0000007900057202 */ /* 0x010fe20000000f00 */
[----:B------:R-:W4:Y:S01]  /*cee0*/  SHFL.DOWN PT, R125, R16, 0x1, 0x1f ;  /* 0x08201f00107d7f89 */ /* 0x000f2200000e0000 */
[----:B0-----:R-:W-:Y:S01]  /*cef0*/  MOV R6, R16 ;  /* 0x0000001000067202 */ /* 0x001fe20000000f00 */
[----:B------:R-:W-:Y:S01]  /*cf00*/  FFMA.FTZ R97, R97, R214, R98 ;  /* 0x000000d661617223 */ /* 0x000fe20000010062 */
[----:B------:R-:W-:Y:S01]  /*cf10*/  MOV R7, R17 ;  /* 0x0000001100077202 */ /* 0x000fe20000000f00 */
[----:B--2---:R-:W0:Y:S01]  /*cf20*/  SHFL.DOWN PT, R128, R17, 0x1, 0x1f ;  /* 0x08201f0011807f89 */ /* 0x004e2200000e0000 */
[----:B------:R-:W-:Y:S01]  /*cf30*/  MOV R4, R105 ;  /* 0x0000006900047202 */ /* 0x000fe20000000f00 */
[----:B------:R-:W-:Y:S01]  /*cf40*/  FMUL.FTZ R100, R211, R100 ;  /* 0x00000064d3647220 */ /* 0x000fe20000410000 */
[----:B------:R-:W-:Y:S01]  /*cf50*/  ISETP.NE.AND P1, PT, R250, RZ, PT ;  /* 0x000000fffa00720c */ /* 0x000fe20003f25270 */
[----:B-1----:R-:W1:Y:S01]  /*cf60*/  SHFL.DOWN PT, R123, R105, 0x1, 0x1f ;  /* 0x08201f00697b7f89 */ /* 0x002e6200000e0000 */
        /* <DEDUP_REMOVED lines=11> */
[----:B------:R-:W2:Y:S01]  /*d020*/  SHFL.DOWN PT, R16, R5, 0x2, 0x1f ;  /* 0x08401f0005107f89 */ /* 0x000ea200000e0000 */
[----:B------:R-:W-:-:S02]  /*d030*/  FMUL.FTZ R99, R212, R99 ;  /* 0x00000063d4637220 */ /* 0x000fc40000410000 */
[----:B0-----:R-:W-:Y:S01]  /*d040*/  @!P0 FADD.FTZ R7, R7, R128 ;  /* 0x0000008007078221 */ /* 0x001fe20000010000 */
[----:B------:R-:W0:Y:S01]  /*d050*/  SHFL.DOWN PT, R105, R6, 0x2, 0x1f ;  /* 0x08401f0006697f89 */ /* 0x000e2200000e0000 */
[----:B------:R-:W-:Y:S02]  /*d060*/  FMUL.FTZ R91, R208, R91 ;  /* 0x0000005bd05b7220 */ /* 0x000fe40000410000 */
[----:B-1----:R-:W-:Y:S01]  /*d070*/  @!P0 FADD.FTZ R4, R4, R123 ;  /* 0x0000007b04048221 */ /* 0x002fe20000010000 */
[----:B------:R-:W1:Y:S01]  /*d080*/  SHFL.DOWN PT, R126, R7, 0x2, 0x1f ;  /* 0x08401f00077e7f89 */ /* 0x000e6200000e0000 */
        /* <DEDUP_REMOVED lines=131> */
.L_x_2913:
[----:B0-----:R-:W-:Y:S05]  /*d8c0*/  BSYNC B0 ;  /* 0x0000000000007941 */ /* 0x001fea0003800000 */
.L_x_2912:
        /* <DEDUP_REMOVED lines=8> */
.L_x_2813:
[----:B0-----:R-:W-:Y:S01]  /*d950*/  BAR.SYNC.DEFER_BLOCKING 0x0 ;  /* 0x0000000000007b1d */ /* 0x001fe20000010000 */
[----:B------:R-:W-:Y:S01]  /*d960*/  SHF.L.U32 R0, R167, 0x2, RZ ;  /* 0x00000002a7007819 */ /* 0x000fe200000006ff */
[----:B------:R-:W-:-:S03]  /*d970*/  HFMA2.MMA R2, -RZ, RZ, 0, 9.5367431640625e-07 ;  /* 0x00000010ff027435 */ /* 0x000fc600000001ff */
[----:B------:R-:W-:Y:S01]  /*d980*/  LOP3.LUT R0, R0, 0xffffff80, RZ, 0xc0, !PT ;  /* 0xffffff8000007812 */ /* 0x000fe200078ec0ff */
[----:B------:R-:W2:Y:S01]  /*d990*/  LDL.LU R30, [R1] ;  /* 0x00000000011e7983 */ /* 0x000ea20000300800 */
[----:B------:R-:W-:Y:S01]  /*d9a0*/  IMAD R28, R250, 0x3, R248 ;  /* 0x00000003fa1c7824 */ /* 0x000fe200078e02f8 */
[----:B------:R-:W-:Y:S01]  /*d9b0*/  ULDC.64 UR32, c[0x0][0x2d8] ;  /* 0x0000b60000207ab9 */ /* 0x000fe20000000a00 */
[----:B------:R-:W-:-:S05]  /*d9c0*/  LOP3.LUT R29, R0, 0x1f, R167, 0xf8, !PT ;  /* 0x0000001f001d7812 */ /* 0x000fca00078ef8a7 */
[----:B------:R-:W-:-:S05]  /*d9d0*/  IMAD.WIDE R2, R29, R2, UR16 ;  /* 0x000000101d027e25 */ /* 0x000fca000f8e0202 */
[----:B------:R-:W3:Y:S04]  /*d9e0*/  LDG.E.128 R4, [R2.64] ;  /* 0x0000002202047981 */ /* 0x000ee8000c1e1d00 */
[----:B------:R-:W4:Y:S04]  /*d9f0*/  LDG.E.128 R8, [R2.64+0x200] ;  /* 0x0002002202087981 */ /* 0x000f28000c1e1d00 */
[----:B------:R-:W5:Y:S04]  /*da00*/  LDG.E.128 R12, [R2.64+0x400] ;  /* 0x00040022020c7981 */ /* 0x000f68000c1e1d00 */
[----:B------:R-:W2:Y:S01]  /*da10*/  LDG.E.128 R16, [R2.64+0x600] ;  /* 0x0006002202107981 */ /* 0x000ea2000c1e1d00 */
[----:B------:R-:W-:-:S02]  /*da20*/  UIMAD UR7, UR38, UR32, URZ ;  /* 0x00000020260772a4 */ /* 0x000fc4000f8e023f */
[----:B------:R-:W-:Y:S02]  /*da30*/  UIMAD.WIDE.U32 UR8, UR31, UR32, UR18 ;  /* 0x000000201f0872a5 */ /* 0x000fe4000f8e0012 */
        /* <DEDUP_REMOVED lines=9> */
[----:B------:R-:W-:-:S03]  /*dad0*/  ULEA.HI.X UR8, UR8, UR33, UR9, 0x2, UP0 ;  /* 0x0000002108087291 */ /* 0x000fc600080f1409 */
[----:B------:R-:W-:Y:S01]  /*dae0*/  ULDC.64 UR32, c[0x0][0x300] ;  /* 0x0000c00000207ab9 */ /* 0x000fe20000000a00 */
        /* <DEDUP_REMOVED lines=20> */
[----:B--2---:R-:W-:Y:S01]  /*dc30*/  FADD.FTZ R4, R4, UR5 ;  /* 0x0000000504047e21 */ /* 0x004fe20008010000 */
[----:B------:R-:W-:Y:S01]  /*dc40*/  FSETP.GTU.FTZ.AND P0, PT, R25, 20, PT ;  /* 0x41a000001900780b */ /* 0x000fe20003f1c000 */
[----:B------:R-:W-:-:S02]  /*dc50*/  FADD.FTZ R26, R26, UR5 ;  /* 0x000000051a1a7e21 */ /* 0x000fc40008010000 */
[----:B------:R-:W-:Y:S02]  /*dc60*/  @!P5 FMUL.FTZ R8, R23, -1.4426950216293334961 ;  /* 0xbfb8aa3b1708d820 */ /* 0x000fe40000410000 */
[----:B------:R-:W-:Y:S01]  /*dc70*/  @!P2 FMUL.FTZ R0, R20, -1.4426950216293334961 ;  /* 0xbfb8aa3b1400a820 */ /* 0x000fe20000410000 */
[----:B------:R-:W-:Y:S01]  /*dc80*/  FSETP.GTU.FTZ.AND P1, PT, R26, 20, PT ;  /* 0x41a000001a00780b */ /* 0x000fe20003f3c000 */
[----:B------:R-:W-:Y:S02]  /*dc90*/  @!P3 FMUL.FTZ R2, R21, -1.4426950216293334961 ;  /* 0xbfb8aa3b1502b820 */ /* 0x000fe40000410000 */
[----:B------:R-:W0:Y:S01]  /*dca0*/  @!P5 MUFU.EX2 R8, R8 ;  /* 0x000000080008d308 */ /* 0x000e220000000800 */
[----:B------:R-:W-:Y:S02]  /*dcb0*/  @!P4 FMUL.FTZ R3, R22, -1.4426950216293334961 ;  /* 0xbfb8aa3b1603c820 */ /* 0x000fe40000410000 */
[----:B------:R-:W-:Y:S02]  /*dcc0*/  @!P6 FMUL.FTZ R9, R24, -1.4426950216293334961 ;  /* 0xbfb8aa3b1809e820 */ /* 0x000fe40000410000 */
[----:B------:R-:W-:-:S02]  /*dcd0*/  FADD.FTZ R5, R5, UR5 ;  /* 0x0000000505057e21 */ /* 0x000fc40008010000 */
[----:B------:R-:W-:Y:S01]  /*dce0*/  FADD.FTZ R6, R6, UR5 ;  /* 0x0000000506067e21 */ /* 0x000fe20008010000 */
[----:B------:R-:W1:Y:S08]  /*dcf0*/  @!P2 MUFU.EX2 R0, R0 ;  /* 0x000000000000a308 */ /* 0x000e700000000800 */
        /* <DEDUP_REMOVED lines=13> */
[----:B------:R-:W0:Y:S01]  /*ddd0*/  @!P4 MUFU.RCP R3, R3 ;  /* 0x000000030003c308 */ /* 0x000e220000001000 */
[----:B---3--:R-:W-:Y:S01]  /*dde0*/  @!P3 FMUL.FTZ R65, R65, R10 ;  /* 0x0000000a4141b220 */ /* 0x008fe20000410000 */
[----:B------:R-:W-:-:S06]  /*ddf0*/  FSETP.GTU.FTZ.AND P3, PT, R4, 20, PT ;  /* 0x41a000000400780b */ /* 0x000fcc0003f7c000 */
[----:B------:R2:W3:Y:S01]  /*de00*/  @!P6 MUFU.EX2 R12, R9 ;  /* 0x00000009000ce308 */ /* 0x0004e20000000800 */
[----:B-1----:R-:W-:Y:S01]  /*de10*/  @!P5 FMUL.FTZ R67, R67, R8 ;  /* 0x000000084343d220 */ /* 0x002fe20000410000 */
[----:B------:R-:W-:Y:S01]  /*de20*/  FSETP.GTU.FTZ.AND P5, PT, R6, 20, PT ;  /* 0x41a000000600780b */ /* 0x000fe20003fbc000 */
[----:B0-----:R-:W-:Y:S01]  /*de30*/  @!P4 FMUL.FTZ R66, R66, R3 ;  /* 0x000000034242c220 */ /* 0x001fe20000410000 */
[----:B--2---:R-:W0:Y:S01]  /*de40*/  LDS.128 R8, [R28.X16] ;  /* 0x000000001c087984 */ /* 0x004e22000000cc00 */
[----:B------:R-:W-:-:S03]  /*de50*/  @!P2 FMUL.FTZ R3, R27, -1.4426950216293334961 ;  /* 0xbfb8aa3b1b03a820 */ /* 0x000fc60000410000 */
[----:B------:R-:W1:Y:S01]  /*de60*/  @!P0 MUFU.EX2 R0, R0 ;  /* 0x0000000000008308 */ /* 0x000e620000000800 */
[----:B------:R-:W-:Y:S01]  /*de70*/  @!P3 FMUL.FTZ R4, R4, -1.4426950216293334961 ;  /* 0xbfb8aa3b0404b820 */ /* 0x000fe20000410000 */
[----:B------:R-:W-:Y:S01]  /*de80*/  BAR.SYNC.DEFER_BLOCKING 0x0 ;  /* 0x0000000000007b1d */ /* 0x000fe20000010000 */
[----:B------:R-:W-:-:S05]  /*de90*/  FSETP.GTU.FTZ.AND P4, PT, R5, 20, PT ;  /* 0x41a000000500780b */ /* 0x000fca0003f9c000 */
[----:B------:R-:W2:Y:S08]  /*dea0*/  @!P2 MUFU.EX2 R3, R3 ;  /* 0x000000030003a308 */ /* 0x000eb00000000800 */
[----:B------:R-:W4:Y:S01]  /*deb0*/  @!P3 MUFU.EX2 R4, R4 ;  /* 0x000000040004b308 */ /* 0x000f220000000800 */
[----:B---3--:R-:W-:-:S07]  /*dec0*/  @!P6 FADD.FTZ R12, R12, 1 ;  /* 0x3f8000000c0ce421 */ /* 0x008fce0000010000 */
[----:B------:R-:W3:Y:S01]  /*ded0*/  @!P1 MUFU.EX2 R2, R2 ;  /* 0x0000000200029308 */ /* 0x000ee20000000800 */
[----:B-1----:R-:W-:Y:S02]  /*dee0*/  @!P0 FADD.FTZ R0, R0, 1 ;  /* 0x3f80000000008421 */ /* 0x002fe40000010000 */
[----:B--2---:R-:W-:Y:S02]  /*def0*/  @!P2 FADD.FTZ R3, R3, 1 ;  /* 0x3f8000000303a421 */ /* 0x004fe40000010000 */
[----:B----4-:R-:W-:-:S03]  /*df00*/  @!P3 FADD.FTZ R4, R4, 1 ;  /* 0x3f8000000404b421 */ /* 0x010fc60000010000 */
[----:B------:R0:W-:Y:S08]  /*df10*/  @!P6 MUFU.RCP R15, R12 ;  /* 0x0000000c000fe308 */ /* 0x0001f00000001000 */
[----:B------:R-:W1:Y:S01]  /*df20*/  @!P0 MUFU.RCP R0, R0 ;  /* 0x0000000000008308 */ /* 0x000e620000001000 */
[----:B0-----:R-:W-:Y:S02]  /*df30*/  FADD.FTZ R12, R9, UR5 ;  /* 0x00000005090c7e21 */ /* 0x001fe40008010000 */
[----:B---3--:R-:W-:-:S05]  /*df40*/  @!P1 FADD.FTZ R2, R2, 1 ;  /* 0x3f80000002029421 */ /* 0x008fca0000010000 */
[----:B------:R-:W0:Y:S08]  /*df50*/  @!P2 MUFU.RCP R14, R3 ;  /* 0x00000003000ea308 */ /* 0x000e300000001000 */
[----:B------:R-:W2:Y:S01]  /*df60*/  @!P3 MUFU.RCP R9, R4 ;  /* 0x000000040009b308 */ /* 0x000ea20000001000 */
[----:B------:R-:W-:Y:S01]  /*df70*/  FADD.FTZ R8, R8, UR5 ;  /* 0x0000000508087e21 */ /* 0x000fe20008010000 */
[----:B------:R-:W-:Y:S01]  /*df80*/  SHF.L.U32 R28, R167, 0x2, RZ ;  /* 0x00000002a71c7819 */ /* 0x000fe200000006ff */
[----:B------:R-:W-:-:S05]  /*df90*/  FADD.FTZ R10, R10, UR5 ;  /* 0x000000050a0a7e21 */ /* 0x000fca0008010000 */
[----:B------:R-:W3:Y:S01]  /*dfa0*/  @!P1 MUFU.RCP R17, R2 ;  /* 0x0000000200119308 */ /* 0x000ee20000001000 */
[----:B------:R-:W-:Y:S01]  /*dfb0*/  FADD.FTZ R11, R11, UR5 ;  /* 0x000000050b0b7e21 */ /* 0x000fe20008010000 */
[----:B------:R-:W-:Y:S01]  /*dfc0*/  LOP3.LUT R28, R28, 0xffffff80, RZ, 0xc0, !PT ;  /* 0xffffff801c1c7812 */ /* 0x000fe200078ec0ff */
[----:B-1----:R-:W-:Y:S01]  /*dfd0*/  @!P0 FMUL.FTZ R61, R61, R0 ;  /* 0x000000003d3d8220 */ /* 0x002fe20000410000 */
[----:B------:R-:W-:Y:S01]  /*dfe0*/  FSETP.GTU.FTZ.AND P0, PT, R8, 20, PT ;  /* 0x41a000000800780b */ /* 0x000fe20003f1c000 */
[----:B0-----:R-:W-:Y:S01]  /*dff0*/  @!P2 FMUL.FTZ R63, R63, R14 ;  /* 0x0000000e3f3fa220 */ /* 0x001fe20000410000 */
[----:B------:R-:W-:Y:S01]  /*e000*/  FSETP.GTU.FTZ.AND P2, PT, R10, 20, PT ;  /* 0x41a000000a00780b */ /* 0x000fe20003f5c000 */
[----:B--2---:R-:W-:Y:S01]  /*e010*/  @!P3 FMUL.FTZ R56, R56, R9 ;  /* 0x000000093838b220 */ /* 0x004fe20000410000 */
[----:B------:R-:W-:Y:S02]  /*e020*/  FSETP.GTU.FTZ.AND P3, PT, R11, 20, PT ;  /* 0x41a000000b00780b */ /* 0x000fe40003f7c000 */
[----:B------:R-:W-:Y:S01]  /*e030*/  LEA R28, R250, R28, 0x2 ;  /* 0x0000001cfa1c7211 */ /* 0x000fe200078e10ff */
[----:B---3--:R-:W-:Y:S01]  /*e040*/  @!P1 FMUL.FTZ R62, R62, R17 ;  /* 0x000000113e3e9220 */ /* 0x008fe20000410000 */
[----:B------:R-:W-:-:S03]  /*e050*/  FSETP.GTU.FTZ.AND P1, PT, R12, 20, PT ;  /* 0x41a000000c00780b */ /* 0x000fc60003f3c000 */
[----:B------:R-:W-:Y:S01]  /*e060*/  STS.128 [R28.X16], R72 ;  /* 0x000000481c007388 */ /* 0x000fe2000000cc00 */
[----:B------:R-:W-:-:S03]  /*e070*/  FADD.FTZ R7, R7, UR5 ;  /* 0x0000000507077e21 */ /* 0x000fc60008010000 */
[----:B------:R-:W-:Y:S01]  /*e080*/  STS.128 [R28.X16+0x10], R76 ;  /* 0x0000104c1c007388 */ /* 0x000fe2000000cc00 */
[----:B------:R-:W-:-:S03]  /*e090*/  @!P0 FMUL.FTZ R0, R8, -1.4426950216293334961 ;  /* 0xbfb8aa3b08008820 */ /* 0x000fc60000410000 */
[----:B------:R-:W-:Y:S01]  /*e0a0*/  STS.128 [R28.X16+0x20], R80 ;  /* 0x000020501c007388 */ /* 0x000fe2000000cc00 */
[----:B------:R-:W-:Y:S02]  /*e0b0*/  @!P2 FMUL.FTZ R3, R10, -1.4426950216293334961 ;  /* 0xbfb8aa3b0a03a820 */ /* 0x000fe40000410000 */
[----:B------:R-:W-:Y:S01]  /*e0c0*/  @!P3 FMUL.FTZ R4, R11, -1.4426950216293334961 ;  /* 0xbfb8aa3b0b04b820 */ /* 0x000fe20000410000 */
[----:B------:R-:W-:Y:S01]  /*e0d0*/  STS.128 [R28.X16+0x30], R84 ;  /* 0x000030541c007388 */ /* 0x000fe2000000cc00 */
[----:B------:R-:W-:-:S06]  /*e0e0*/  NOP ;  /* 0x0000000000007918 */ /* 0x000fcc0000000000 */
[----:B------:R-:W0:Y:S01]  /*e0f0*/  LDS.128 R8, [R248.X16] ;  /* 0x00000000f8087984 */ /* 0x000e22000000cc00 */
[----:B------:R-:W-:-:S03]  /*e100*/  @!P4 FMUL.FTZ R5, R5, -1.4426950216293334961 ;  /* 0xbfb8aa3b0505c820 */ /* 0x000fc60000410000 */
[----:B------:R-:W1:Y:S01]  /*e110*/  LDS.128 R16, [R248.X16+0x200] ;  /* 0x00020000f8107984 */ /* 0x000e62000000cc00 */
[----:B------:R-:W-:-:S03]  /*e120*/  @!P6 FMUL.FTZ R60, R60, R15 ;  /* 0x0000000f3c3ce220 */ /* 0x000fc60000410000 */
[----:B------:R-:W2:Y:S01]  /*e130*/  LDS.128 R20, [R248.X16+0x400] ;  /* 0x00040000f8147984 */ /* 0x000ea2000000cc00 */
[----:B------:R-:W-:-:S03]  /*e140*/  FSETP.GTU.FTZ.AND P6, PT, R7, 20, PT ;  /* 0x41a000000700780b */ /* 0x000fc60003fdc000 */
[----:B------:R-:W3:Y:S01]  /*e150*/  LDS.128 R24, [R248.X16+0x600] ;  /* 0x00060000f8187984 */ /* 0x000ee2000000cc00 */
[----:B------:R-:W-:Y:S01]  /*e160*/  @!P1 FMUL.FTZ R2, R12, -1.4426950216293334961 ;  /* 0xbfb8aa3b0c029820 */ /* 0x000fe20000410000 */
[----:B------:R-:W4:Y:S01]  /*e170*/  @!P4 MUFU.EX2 R5, R5 ;  /* 0x000000050005c308 */ /* 0x000f220000000800 */
[----:B------:R-:W-:-:S07]  /*e180*/  @!P5 FMUL.FTZ R6, R6, -1.4426950216293334961 ;  /* 0xbfb8aa3b0606d820 */ /* 0x000fce0000410000 */
[----:B------:R-:W-:Y:S08]  /*e190*/  @!P1 MUFU.EX2 R2, R2 ;  /* 0x0000000200029308 */ /* 0x000ff00000000800 */
[----:B------:R-:W-:Y:S08]  /*e1a0*/  @!P2 MUFU.EX2 R3, R3 ;  /* 0x000000030003a308 */ /* 0x000ff00000000800 */
[----:B------:R5:W-:Y:S01]  /*e1b0*/  @!P5 MUFU.EX2 R13, R6 ;  /* 0x00000006000dd308 */ /* 0x000be20000000800 */
[----:B----4-:R-:W-:-:S02]  /*e1c0*/  @!P4 FADD.FTZ R5, R5, 1 ;  /* 0x3f8000000505c421 */ /* 0x010fc40000010000 */
[----:B-----5:R-:W-:-:S05]  /*e1d0*/  @!P6 FMUL.FTZ R6, R7, -1.4426950216293334961 ;  /* 0xbfb8aa3b0706e820 */ /* 0x020fca0000410000 */
[----:B------:R-:W4:Y:S08]  /*e1e0*/  @!P0 MUFU.EX2 R0, R0 ;  /* 0x0000000000008308 */ /* 0x000f300000000800 */
[----:B------:R-:W-:Y:S08]  /*e1f0*/  @!P6 MUFU.EX2 R7, R6 ;  /* 0x000000060007e308 */ /* 0x000ff00000000800 */
[----:B------:R5:W0:Y:S01]  /*e200*/  @!P3 MUFU.EX2 R6, R4 ;  /* 0x000000040006b308 */ /* 0x000a220000000800 */
[----:B----4-:R-:W-:-:S07]  /*e210*/  @!P0 FADD.FTZ R0, R0, 1 ;  /* 0x3f80000000008421 */ /* 0x010fce0000010000 */
[----:B------:R4:W-:Y:S01]  /*e220*/  @!P4 MUFU.RCP R12, R5 ;  /* 0x00000005000cc308 */ /* 0x0009e20000001000 */
[----:B-----5:R-:W-:Y:S01]  /*e230*/  @!P1 FADD.FTZ R4, R2, 1 ;  /* 0x3f80000002049421 */ /* 0x020fe20000010000 */
[----:B------:R-:W-:Y:S01]  /*e240*/  MOV R2, UR7 ;  /* 0x0000000700027c02 */ /* 0x000fe20008000f00 */
[----:B----4-:R-:W-:Y:S01]  /*e250*/  @!P2 FADD.FTZ R5, R3, 1 ;  /* 0x3f8000000305a421 */ /* 0x010fe20000010000 */
[----:B------:R-:W-:-:S04]  /*e260*/  MOV R3, UR8 ;  /* 0x0000000800037c02 */ /* 0x000fc80008000f00 */
[----:B------:R-:W4:Y:S01]  /*e270*/  @!P0 MUFU.RCP R15, R0 ;  /* 0x00000000000f8308 */ /* 0x000f220000001000 */
[----:B0-----:R-:W-:Y:S01]  /*e280*/  @!P3 FADD.FTZ R6, R6, 1 ;  /* 0x3f8000000606b421 */ /* 0x001fe20000010000 */
[----:B------:R-:W-:Y:S01]  /*e290*/  ULDC.64 UR8, c[0x0][0x2f8] ;  /* 0x0000be0000087ab9 */ /* 0x000fe20000000a00 */
[----:B------:R-:W-:-:S05]  /*e2a0*/  IMAD.WIDE R2, R29, 0x10, R2 ;  /* 0x000000101d027825 */ /* 0x000fca00078e0202 */
[----:B------:R-:W-:Y:S01]  /*e2b0*/  STG.E.128 [R2.64], R8 ;  /* 0x0000000802007986 */ /* 0x000fe2000c101d22 */
[----:B------:R-:W0:Y:S03]  /*e2c0*/  @!P1 MUFU.RCP R4, R4 ;  /* 0x0000000400049308 */ /* 0x000e260000001000 */
[----:B-1----:R-:W-:Y:S04]  /*e2d0*/  STG.E.128 [R2.64+0x200], R16 ;  /* 0x0002001002007986 */ /* 0x002fe8000c101d22 */
[----:B--2---:R-:W-:Y:S04]  /*e2e0*/  STG.E.128 [R2.64+0x400], R20 ;  /* 0x0004001402007986 */ /* 0x004fe8000c101d22 */
[----:B---3--:R1:W-:Y:S01]  /*e2f0*/  STG.E.128 [R2.64+0x600], R24 ;  /* 0x0006001802007986 */ /* 0x0083e2000c101d22 */
[----:B------:R-:W2:Y:S08]  /*e300*/  @!P2 MUFU.RCP R5, R5 ;  /* 0x000000050005a308 */ /* 0x000eb00000001000 */
[----:B------:R-:W3:Y:S01]  /*e310*/  @!P3 MUFU.RCP R6, R6 ;  /* 0x000000060006b308 */ /* 0x000ee20000001000 */
[----:B------:R-:W-:-:S02]  /*e320*/  @!P5 FADD.FTZ R13, R13, 1 ;  /* 0x3f8000000d0dd421 */ /* 0x000fc40000010000 */
[----:B----4-:R-:W-:Y:S02]  /*e330*/  @!P0 FMUL.FTZ R68, R68, R15 ;  /* 0x0000000f44448220 */ /* 0x010fe40000410000 */
[----:B------:R-:W-:Y:S02]  /*e340*/  @!P6 FADD.FTZ R7, R7, 1 ;  /* 0x3f8000000707e421 */ /* 0x000fe40000010000 */
[----:B0-----:R-:W-:Y:S02]  /*e350*/  @!P1 FMUL.FTZ R69, R69, R4 ;  /* 0x0000000445459220 */ /* 0x001fe40000410000 */
[----:B------:R-:W-:Y:S01]  /*e360*/  FADD.FTZ R0, R68, R30 ;  /* 0x0000001e44007221 */ /* 0x000fe20000010000 */
[----:B------:R-:W0:Y:S01]  /*e370*/  @!P5 MUFU.RCP R13, R13 ;  /* 0x0000000d000dd308 */ /* 0x000e220000001000 */
[----:B--2---:R-:W-:Y:S02]  /*e380*/  @!P2 FMUL.FTZ R70, R70, R5 ;  /* 0x000000054646a220 */ /* 0x004fe40000410000 */
[----:B-1----:R-:W-:-:S02]  /*e390*/  FADD.FTZ R3, R0, R69 ;  /* 0x0000004500037221 */ /* 0x002fc40000010000 */
[----:B---3--:R-:W-:Y:S01]  /*e3a0*/  @!P3 FMUL.FTZ R71, R71, R6 ;  /* 0x000000064747b220 */ /* 0x008fe20000410000 */
[----:B------:R-:W-:Y:S06]  /*e3b0*/  BAR.SYNC.DEFER_BLOCKING 0x0 ;  /* 0x0000000000007b1d */ /* 0x000fec0000010000 */
[----:B------:R-:W1:Y:S01]  /*e3c0*/  @!P6 MUFU.RCP R14, R7 ;  /* 0x00000007000ee308 */ /* 0x000e620000001000 */
[----:B------:R-:W-:Y:S02]  /*e3d0*/  @!P4 FMUL.FTZ R57, R57, R12 ;  /* 0x0000000c3939c220 */ /* 0x000fe40000410000 */
[----:B0-----:R-:W-:Y:S01]  /*e3e0*/  @!P5 FMUL.FTZ R58, R58, R13 ;  /* 0x0000000d3a3ad220 */ /* 0x001fe20000410000 */
[----:B------:R0:W-:Y:S01]  /*e3f0*/  STS.128 [R28.X16], R68 ;  /* 0x000000441c007388 */ /* 0x0001e2000000cc00 */
[----:B-1----:R-:W-:-:S03]  /*e400*/  @!P6 FMUL.FTZ R59, R59, R14 ;  /* 0x0000000e3b3be220 */ /* 0x002fc60000410000 */
[----:B------:R1:W-:Y:S01]  /*e410*/  STS.128 [R28.X16+0x10], R64 ;  /* 0x000010401c007388 */ /* 0x0003e2000000cc00 */
[----:B0-----:R-:W-:-:S04]  /*e420*/  FADD.FTZ R70, R3, R70 ;  /* 0x0000004603467221 */ /* 0x001fc80000010000 */
[----:B------:R-:W-:-:S04]  /*e430*/  FADD.FTZ R71, R70, R71 ;  /* 0x0000004746477221 */ /* 0x000fc80000010000 */
[----:B-1----:R-:W-:Y:S01]  /*e440*/  FADD.FTZ R64, R71, R64 ;  /* 0x0000004047407221 */ /* 0x002fe20000010000 */
[----:B------:R0:W-:Y:S03]  /*e450*/  STS.128 [R28.X16+0x20], R60 ;  /* 0x0000203c1c007388 */ /* 0x0001e6000000cc00 */
[----:B------:R-:W-:Y:S01]  /*e460*/  FADD.FTZ R65, R64, R65 ;  /* 0x0000004140417221 */ /* 0x000fe20000010000 */
[----:B------:R1:W-:Y:S01]  /*e470*/  STS.128 [R28.X16+0x30], R56 ;  /* 0x000030381c007388 */ /* 0x0003e2000000cc00 */
[----:B------:R-:W-:-:S06]  /*e480*/  NOP ;  /* 0x0000000000007918 */ /* 0x000fcc0000000000 */
[----:B------:R-:W-:Y:S01]  /*e490*/  FADD.FTZ R66, R65, R66 ;  /* 0x0000004241427221 */ /* 0x000fe20000010000 */
[----:B------:R-:W2:Y:S01]  /*e4a0*/  LDS.128 R4, [R248.X16] ;  /* 0x00000000f8047984 */ /* 0x000ea2000000cc00 */
[----:B------:R-:W-:-:S03]  /*e4b0*/  UIMAD UR7, UR38, UR8, URZ ;  /* 0x00000008260772a4 */ /* 0x000fc6000f8e023f */
[----:B------:R-:W3:Y:S01]  /*e4c0*/  LDS.128 R8, [R248.X16+0x200] ;  /* 0x00020000f8087984 */ /* 0x000ee2000000cc00 */
[----:B------:R-:W-:-:S03]  /*e4d0*/  FADD.FTZ R67, R66, R67 ;  /* 0x0000004342437221 */ /* 0x000fc60000010000 */
[----:B------:R-:W4:Y:S04]  /*e4e0*/  LDS.128 R12, [R248.X16+0x400] ;  /* 0x00040000f80c7984 */ /* 0x000f28000000cc00 */
[----:B------:R-:W5:Y:S01]  /*e4f0*/  LDS.128 R16, [R248.X16+0x600] ;  /* 0x00060000f8107984 */ /* 0x000f62000000cc00 */
[----:B------:R-:W-:Y:S01]  /*e500*/  UIMAD.WIDE.U32 UR18, UR31, UR8, UR18 ;  /* 0x000000081f1272a5 */ /* 0x000fe2000f8e0012 */
[----:B0-----:R-:W-:Y:S01]  /*e510*/  FADD.FTZ R60, R67, R60 ;  /* 0x0000003c433c7221 */ /* 0x001fe20000010000 */
[----:B------:R-:W-:-:S03]  /*e520*/  UIMAD UR7, UR31, UR9, UR7 ;  /* 0x000000091f0772a4 */ /* 0x000fc6000f8e0207 */
[----:B------:R-:W-:Y:S01]  /*e530*/  FADD.FTZ R61, R60, R61 ;  /* 0x0000003d3c3d7221 */ /* 0x000fe20000010000 */
[----:B------:R-:W-:Y:S02]  /*e540*/  UIADD3 UR9, UR19, UR7, URZ ;  /* 0x0000000713097290 */ /* 0x000fe4000fffe03f */
[----:B------:R-:W-:Y:S02]  /*e550*/  UIMAD UR7, UR21, UR32, URZ ;  /* 0x00000020150772a4 */ /* 0x000fe4000f8e023f */
[----:B------:R-:W-:Y:S01]  /*e560*/  UMOV UR8, UR18 ;  /* 0x0000001200087c82 */ /* 0x000fe20008000000 */
[----:B------:R-:W-:Y:S01]  /*e570*/  FADD.FTZ R62, R61, R62 ;  /* 0x0000003e3d3e7221 */ /* 0x000fe20000010000 */
[----:B------:R-:W-:Y:S02]  /*e580*/  UIMAD UR7, UR20, UR33, UR7 ;  /* 0x00000021140772a4 */ /* 0x000fe4000f8e0207 */
[----:B------:R-:W-:Y:S01]  /*e590*/  UIMAD.WIDE.U32 UR8, UR20, UR32, UR8 ;  /* 0x00000020140872a5 */ /* 0x000fe2000f8e0008 */
[----:B------:R-:W-:Y:S01]  /*e5a0*/  FADD.FTZ R63, R62, R63 ;  /* 0x0000003f3e3f7221 */ /* 0x000fe20000010000 */
[----:B------:R-:W-:-:S02]  /*e5b0*/  ULDC.64 UR18, c[0x0][0x340] ;  /* 0x0000d00000127ab9 */ /* 0x000fc40000000a00 */
[----:B------:R-:W-:Y:S02]  /*e5c0*/  UIADD3 UR9, UR9, UR7, URZ ;  /* 0x0000000709097290 */ /* 0x000fe4000fffe03f */
[----:B------:R-:W-:Y:S01]  /*e5d0*/  ULEA UR7, UP0, UR8, UR18, 0x2 ;  /* 0x0000001208077291 */ /* 0x000fe2000f80103f */
[----:B-1----:R-:W-:-:S03]  /*e5e0*/  FADD.FTZ R56, R63, R56 ;  /* 0x000000383f387221 */ /* 0x002fc60000010000 */
[----:B------:R-:W-:Y:S01]  /*e5f0*/  ULEA.HI.X UR8, UR8, UR19, UR9, 0x2, UP0 ;  /* 0x0000001308087291 */ /* 0x000fe200080f1409 */
[----:B------:R-:W-:Y:S01]  /*e600*/  FADD.FTZ R57, R56, R57 ;  /* 0x0000003938397221 */ /* 0x000fe20000010000 */
[----:B------:R-:W-:-:S03]  /*e610*/  MOV R2, UR7 ;  /* 0x0000000700027c02 */ /* 0x000fc60008000f00 */
[----:B------:R-:W-:Y:S01]  /*e620*/  FADD.FTZ R58, R57, R58 ;  /* 0x0000003a393a7221 */ /* 0x000fe20000010000 */
[----:B------:R-:W-:-:S03]  /*e630*/  MOV R3, UR8 ;  /* 0x0000000800037c02 */ /* 0x000fc60008000f00 */
[----:B------:R-:W-:Y:S02]  /*e640*/  FADD.FTZ R0, R58, R59 ;  /* 0x0000003b3a007221 */ /* 0x000fe40000010000 */
[----:B------:R-:W-:Y:S01]  /*e650*/  IMAD.WIDE R2, R29, 0x10, R2 ;  /* 0x000000101d027825 */ /* 0x000fe200078e0202 */
[----:B------:R-:W-:Y:S02]  /*e660*/  UISETP.GT.AND UP0, UPT, UR29, 0x1, UPT ;  /* 0x000000011d00788c */ /* 0x000fe4000bf04270 */
[----:B------:R0:W-:Y:S04]  /*e670*/  STL [R1], R0 ;  /* 0x0000000001007387 */ /* 0x0001e80000100800 */
[----:B--2---:R0:W-:Y:S04]  /*e680*/  STG.E.128 [R2.64], R4 ;  /* 0x0000000402007986 */ /* 0x0041e8000c101d22 */
[----:B---3--:R0:W-:Y:S04]  /*e690*/  STG.E.128 [R2.64+0x200], R8 ;  /* 0x0002000802007986 */ /* 0x0081e8000c101d22 */
[----:B----4-:R0:W-:Y:S04]  /*e6a0*/  STG.E.128 [R2.64+0x400], R12 ;  /* 0x0004000c02007986 */ /* 0x0101e8000c101d22 */
[----:B-----5:R0:W-:Y:S01]  /*e6b0*/  STG.E.128 [R2.64+0x600], R16 ;  /* 0x0006001002007986 */ /* 0x0201e2000c101d22 */
[----:B------:R-:W-:Y:S01]  /*e6c0*/  PLOP3.LUT P0, PT, PT, PT, UP0, 0x80, 0x0 ;  /* 0x000000000000781c */ /* 0x000fe20003f0f008 */
[----:B------:R-:W-:-:S02]  /*e6d0*/  UIADD3 UR16, UP1, UR16, -0x2000, URZ ;  /* 0xffffe00010107890 */ /* 0x000fc4000ff3e03f */
[----:B------:R-:W-:Y:S02]  /*e6e0*/  UIADD3 UR27, UP2, UR27, -0x4000, URZ ;  /* 0xffffc0001b1b7890 */ /* 0x000fe4000ff5e03f */
[----:B------:R-:W-:Y:S02]  /*e6f0*/  UIADD3 UR25, UP3, UR25, -0x2000, URZ ;  /* 0xffffe00019197890 */ /* 0x000fe4000ff7e03f */
[----:B------:R-:W-:Y:S02]  /*e700*/  UIADD3 UR23, UP4, UR23, -0x2000, URZ ;  /* 0xffffe00017177890 */ /* 0x000fe4000ff9e03f */
[----:B------:R-:W-:Y:S02]  /*e710*/  UIADD3 UR6, UR6, 0x1, URZ ;  /* 0x0000000106067890 */ /* 0x000fe4000fffe03f */
[----:B------:R-:W-:Y:S02]  /*e720*/  UIADD3.X UR17, UR17, -0x1, URZ, UP1, !UPT ;  /* 0xffffffff11117890 */ /* 0x000fe40008ffe43f */
[----:B------:R-:W-:-:S02]  /*e730*/  UIADD3.X UR28, UR28, -0x1, URZ, UP2, !UPT ;  /* 0xffffffff1c1c7890 */ /* 0x000fc400097fe43f */
[----:B------:R-:W-:Y:S02]  /*e740*/  UIADD3.X UR26, UR26, -0x1, URZ, UP3, !UPT ;  /* 0xffffffff1a1a7890 */ /* 0x000fe40009ffe43f */
[----:B------:R-:W-:Y:S01]  /*e750*/  UIADD3.X UR24, UR24, -0x1, URZ, UP4, !UPT ;  /* 0xffffffff18187890 */ /* 0x000fe2000a7fe43f */
[----:B0-----:R-:W-:Y:S01]  /*e760*/  @!P0 CALL.REL.NOINC `(.L_x_2779) ;  /* 0x0000001000008944 */ /* 0x001fe20003c00000 */
[----:B------:R-:W-:Y:S05]  /*e770*/  BRA `(.L_x_2915) ;  /* 0xffff22d000007947 */ /* 0x000fea000383ffff */
.L_x_2779:
        /* <DEDUP_REMOVED lines=35> */
.L_x_2917:
[----:B-1----:R-:W-:Y:S05]  /*e9b0*/  BSYNC B0 ;  /* 0x0000000000007941 */ /* 0x002fea0003800000 */
.L_x_2916:
        /* <DEDUP_REMOVED lines=34> */
.L_x_2919:
[----:B------:R-:W3:Y:S02]  /*ebe0*/  S2R R11, SR_TID.X ;  /* 0x00000000000b7919 */ /* 0x000ee40000002100 */
.L_x_2920:
[----:B-1----:R-:W-:Y:S05]  /*ebf0*/  BSYNC B0 ;  /* 0x0000000000007941 */ /* 0x002fea0003800000 */
.L_x_2918:
        /* <DEDUP_REMOVED lines=12> */
.L_x_2921:
        /* <DEDUP_REMOVED lines=32> */
.L_x_2818:
[----:B------:R-:W-:Y:S01]  /*eec0*/  HFMA2.MMA R129, -RZ, RZ, 0, 5.9604644775390625e-08 ;  /* 0x00000001ff817435 */ /* 0x000fe200000001ff */
[----:B------:R-:W-:-:S02]  /*eed0*/  MOV R130, R126 ;  /* 0x0000007e00827202 */ /* 0x000fc40000000f00 */
[----:B------:R-:W-:Y:S02]  /*eee0*/  MOV R128, RZ ;  /* 0x000000ff00807202 */ /* 0x000fe40000000f00 */
[----:B------:R-:W-:Y:S02]  /*eef0*/  MOV R127, 0xffffffff ;  /* 0xffffffff007f7802 */ /* 0x000fe40000000f00 */
[----:B------:R-:W-:Y:S02]  /*ef00*/  MOV R124, 0xef20 ;  /* 0x0000ef20007c7802 */ /* 0x000fe40000000f00 */
[----:B-----5:R-:W-:Y:S05]  /*ef10*/  CALL.REL.NOINC `($__internal_71_$__cuda_sm70_shflsync_up) ;  /* 0x00001dd000007944 */ /* 0x020fea0003c00000 */
[----:B-1----:R-:W-:Y:S01]  /*ef20*/  MOV R131, R127 ;  /* 0x0000007f00837202 */ /* 0x002fe20000000f00 */
[----:B0-----:R-:W-:Y:S05]  /*ef30*/  BRA `(.L_x_2922) ;  /* 0xffff7f6000007947 */ /* 0x001fea000383ffff */
.L_x_2819:
[----:B------:R-:W-:Y:S01]  /*ef40*/  HFMA2.MMA R129, -RZ, RZ, 0, 5.9604644775390625e-08 ;  /* 0x00000001ff817435 */ /* 0x000fe200000001ff */
[----:B------:R-:W-:Y:S02]  /*ef50*/  MOV R130, R136 ;  /* 0x0000008800827202 */ /* 0x000fe40000000f00 */
[----:B------:R-:W-:Y:S02]  /*ef60*/  MOV R128, RZ ;  /* 0x000000ff00807202 */ /* 0x000fe40000000f00 */
[----:B------:R-:W-:-:S02]  /*ef70*/  MOV R127, 0xffffffff ;  /* 0xffffffff007f7802 */ /* 0x000fc40000000f00 */
[----:B------:R-:W-:Y:S02]  /*ef80*/  MOV R124, 0xefa0 ;  /* 0x0000efa0007c7802 */ /* 0x000fe40000000f00 */
[----:B01---5:R-:W-:Y:S05]  /*ef90*/  CALL.REL.NOINC `($__internal_71_$__cuda_sm70_shflsync_up) ;  /* 0x00001d5000007944 */ /* 0x023fea0003c00000 */
[----:B0-----:R-:W-:Y:S01]  /*efa0*/  HFMA2.MMA R129, -RZ, RZ, 0, 5.9604644775390625e-08 ;  /* 0x00000001ff817435 */ /* 0x001fe200000001ff */
[----:B-1----:R-:W-:Y:S02]  /*efb0*/  MOV R133, R127 ;  /* 0x0000007f00857202 */ /* 0x002fe40000000f00 */
[----:B------:R-:W-:Y:S02]  /*efc0*/  MOV R130, R138 ;  /* 0x0000008a00827202 */ /* 0x000fe40000000f00 */
[----:B------:R-:W-:Y:S02]  /*efd0*/  MOV R128, RZ ;  /* 0x000000ff00807202 */ /* 0x000fe40000000f00 */
[----:B------:R-:W-:Y:S02]  /*efe0*/  MOV R127, 0xffffffff ;  /* 0xffffffff007f7802 */ /* 0x000fe40000000f00 */
[----:B------:R-:W-:Y:S02]  /*eff0*/  MOV R124, 0xf010 ;  /* 0x0000f010007c7802 */ /* 0x000fe40000000f00 */
[----:B------:R-:W-:Y:S05]  /*f000*/  CALL.REL.NOINC `($__internal_71_$__cuda_sm70_shflsync_up) ;  /* 0x00001ce000007944 */ /* 0x000fea0003c00000 */
[----:B0-----:R-:W-:Y:S01]  /*f010*/  HFMA2.MMA R129, -RZ, RZ, 0, 5.9604644775390625e-08 ;  /* 0x00000001ff817435 */ /* 0x001fe200000001ff */
[----:B-1----:R-:W-:-:S02]  /*f020*/  MOV R135, R127 ;  /* 0x0000007f00877202 */ /* 0x002fc40000000f00 */
[----:B------:R-:W-:Y:S02]  /*f030*/  MOV R130, R139 ;  /* 0x0000008b00827202 */ /* 0x000fe40000000f00 */
[----:B------:R-:W-:Y:S02]  /*f040*/  MOV R128, RZ ;  /* 0x000000ff00807202 */ /* 0x000fe40000000f00 */
[----:B------:R-:W-:Y:S02]  /*f050*/  MOV R127, 0xffffffff ;  /* 0xffffffff007f7802 */ /* 0x000fe40000000f00 */
[----:B------:R-:W-:Y:S02]  /*f060*/  MOV R124, 0xf080 ;  /* 0x0000f080007c7802 */ /* 0x000fe40000000f00 */
[----:B------:R-:W-:Y:S05]  /*f070*/  CALL.REL.NOINC `($__internal_71_$__cuda_sm70_shflsync_up) ;  /* 0x00001c7000007944 */ /* 0x000fea0003c00000 */
        /* <DEDUP_REMOVED lines=20> */
[----:B------:R-:W-:Y:S05]  /*f1c0*/  CALL.REL.NOINC `($__internal_71_$__cuda_sm70_shflsync_up) ;  /* 0x00001b2000007944 */ /* 0x000fea0003c00000 */
[----:B0-----:R-:W-:Y:S01]  /*f1d0*/  HFMA2.MMA R129, -RZ, RZ, 0, 1.1920928955078125e-07 ;  /* 0x00000002ff817435 */ /* 0x001fe200000001ff */
[----:B-1----:R-:W-:-:S02]  /*f1e0*/  MOV R126, R127 ;  /* 0x0000007f007e7202 */ /* 0x002fc40000000f00 */
[----:B------:R-:W-:Y:S02]  /*f1f0*/  MOV R130, R136 ;  /* 0x0000008800827202 */ /* 0x000fe40000000f00 */
[----:B------:R-:W-:Y:S02]  /*f200*/  MOV R128, RZ ;  /* 0x000000ff00807202 */ /* 0x000fe40000000f00 */
[----:B------:R-:W-:Y:S02]  /*f210*/  MOV R127, 0xffffffff ;  /* 0xffffffff007f7802 */ /* 0x000fe40000000f00 */
[----:B------:R-:W-:Y:S02]  /*f220*/  MOV R124, 0xf240 ;  /* 0x0000f240007c7802 */ /* 0x000fe40000000f00 */
[----:B------:R-:W-:Y:S05]  /*f230*/  CALL.REL.NOINC `($__internal_71_$__cuda_sm70_shflsync_up) ;  /* 0x00001ab000007944 */ /* 0x000fea0003c00000 */
[----:B0-----:R-:W-:Y:S01]  /*f240*/  HFMA2.MMA R129, -RZ, RZ, 0, 1.1920928955078125e-07 ;  /* 0x00000002ff817435 */ /* 0x001fe200000001ff */
[----:B-1----:R-:W-:Y:S02]  /*f250*/  MOV R131, R127 ;  /* 0x0000007f00837202 */ /* 0x002fe40000000f00 */
[----:B------:R-:W-:Y:S02]  /*f260*/  MOV R130, R138 ;  /* 0x0000008a00827202 */ /* 0x000fe40000000f00 */
[----:B------:R-:W-:-:S02]  /*f270*/  MOV R128, RZ ;  /* 0x000000ff00807202 */ /* 0x000fc40000000f00 */
[----:B------:R-:W-:Y:S02]  /*f280*/  MOV R127, 0xffffffff ;  /* 0xffffffff007f7802 */ /* 0x000fe40000000f00 */
[----:B------:R-:W-:Y:S02]  /*f290*/  MOV R124, 0xf2b0 ;  /* 0x0000f2b0007c7802 */ /* 0x000fe40000000f00 */
[----:B------:R-:W-:Y:S05]  /*f2a0*/  CALL.REL.NOINC `($__internal_71_$__cuda_sm70_shflsync_up) ;  /* 0x00001a4000007944 */ /* 0x000fea0003c00000 */
[----:B0-----:R-:W-:Y:S01]  /*f2b0*/  HFMA2.MMA R129, -RZ, RZ, 0, 1.1920928955078125e-07 ;  /* 0x00000002ff817435 */ /* 0x001fe200000001ff */
[----:B-1----:R-:W-:Y:S02]  /*f2c0*/  MOV R132, R127 ;  /* 0x0000007f00847202 */ /* 0x002fe40000000f00 */
[----:B------:R-:W-:Y:S02]  /*f2d0*/  MOV R130, R139 ;  /* 0x0000008b00827202 */ /* 0x000fe40000000f00 */
[----:B------:R-:W-:Y:S02]  /*f2e0*/  MOV R128, RZ ;  /* 0x000000ff00807202 */ /* 0x000fe40000000f00 */
[----:B------:R-:W-:Y:S02]  /*f2f0*/  MOV R127, 0xffffffff ;  /* 0xffffffff007f7802 */ /* 0x000fe40000000f00 */
[----:B------:R-:W-:-:S02]  /*f300*/  MOV R124, 0xf320 ;  /* 0x0000f320007c7802 */ /* 0x000fc40000000f00 */
[----:B------:R-:W-:Y:S05]  /*f310*/  CALL.REL.NOINC `($__internal_71_$__cuda_sm70_shflsync_up) ;  /* 0x000019d000007944 */ /* 0x000fea0003c00000 */
        /* <DEDUP_REMOVED lines=17> */
[----:B------:R-:W-:Y:S05]  /*f430*/  CALL.REL.NOINC `($__internal_71_$__cuda_sm70_shflsync_up) ;  /* 0x000018b000007944 */ /* 0x000fea0003c00000 */
[----:B0-----:R-:W-:Y:S01]  /*f440*/  HFMA2.MMA R129, -RZ, RZ, 0, 2.384185791015625e-07 ;  /* 0x00000004ff817435 */ /* 0x001fe200000001ff */
[----:B-1----:R-:W-:Y:S02]  /*f450*/  MOV R126, R127 ;  /* 0x0000007f007e7202 */ /* 0x002fe40000000f00 */
[----:B------:R-:W-:Y:S02]  /*f460*/  MOV R130, R136 ;  /* 0x0000008800827202 */ /* 0x000fe40000000f00 */
[----:B------:R-:W-:Y:S02]  /*f470*/  MOV R128, RZ ;  /* 0x000000ff00807202 */ /* 0x000fe40000000f00 */
[----:B------:R-:W-:Y:S02]  /*f480*/  MOV R127, 0xffffffff ;  /* 0xffffffff007f7802 */ /* 0x000fe40000000f00 */
[----:B------:R-:W-:Y:S02]  /*f490*/  MOV R124, 0xf4b0 ;  /* 0x0000f4b0007c7802 */ /* 0x000fe40000000f00 */
[----:B------:R-:W-:Y:S05]  /*f4a0*/  CALL.REL.NOINC `($__internal_71_$__cuda_sm70_shflsync_up) ;  /* 0x0000184000007944 */ /* 0x000fea0003c00000 */
[----:B0-----:R-:W-:Y:S01]  /*f4b0*/  HFMA2.MMA R129, -RZ, RZ, 0, 2.384185791015625e-07 ;  /* 0x00000004ff817435 */ /* 0x001fe200000001ff */
[----:B-1----:R-:W-:-:S02]  /*f4c0*/  MOV R131, R127 ;  /* 0x0000007f00837202 */ /* 0x002fc40000000f00 */
[----:B------:R-:W-:Y:S02]  /*f4d0*/  MOV R130, R138 ;  /* 0x0000008a00827202 */ /* 0x000fe40000000f00 */
[----:B------:R-:W-:Y:S02]  /*f4e0*/  MOV R128, RZ ;  /* 0x000000ff00807202 */ /* 0x000fe40000000f00 */
[----:B------:R-:W-:Y:S02]  /*f4f0*/  MOV R127, 0xffffffff ;  /* 0xffffffff007f7802 */ /* 0x000fe40000000f00 */
[----:B------:R-:W-:Y:S02]  /*f500*/  MOV R124, 0xf520 ;  /* 0x0000f520007c7802 */ /* 0x000fe40000000f00 */
[----:B------:R-:W-:Y:S05]  /*f510*/  CALL.REL.NOINC `($__internal_71_$__cuda_sm70_shflsync_up) ;  /* 0x000017d000007944 */ /* 0x000fea0003c00000 */
[----:B0-----:R-:W-:Y:S01]  /*f520*/  HFMA2.MMA R129, -RZ, RZ, 0, 2.384185791015625e-07 ;  /* 0x00000004ff817435 */ /* 0x001fe200000001ff */
[----:B-1----:R-:W-:Y:S02]  /*f530*/  MOV R132, R127 ;  /* 0x0000007f00847202 */ /* 0x002fe40000000f00 */
[----:B------:R-:W-:Y:S02]  /*f540*/  MOV R130, R139 ;  /* 0x0000008b00827202 */ /* 0x000fe40000000f00 */
[----:B------:R-:W-:-:S02]  /*f550*/  MOV R128, RZ ;  /* 0x000000ff00807202 */ /* 0x000fc40000000f00 */
[----:B------:R-:W-:Y:S02]  /*f560*/  MOV R127, 0xffffffff ;  /* 0xffffffff007f7802 */ /* 0x000fe40000000f00 */
[----:B------:R-:W-:Y:S02]  /*f570*/  MOV R124, 0xf590 ;  /* 0x0000f590007c7802 */ /* 0x000fe40000000f00 */
[----:B------:R-:W-:Y:S05]  /*f580*/  CALL.REL.NOINC `($__internal_71_$__cuda_sm70_shflsync_up) ;  /* 0x0000176000007944 */ /* 0x000fea0003c00000 */
        /* <DEDUP_REMOVED lines=17> */
[----:B------:R-:W-:Y:S05]  /*f6a0*/  CALL.REL.NOINC `($__internal_71_$__cuda_sm70_shflsync_up) ;  /* 0x0000164000007944 */ /* 0x000fea0003c00000 */
[----:B0-----:R-:W-:Y:S01]  /*f6b0*/  HFMA2.MMA R129, -RZ, RZ, 0, 4.76837158203125e-07 ;  /* 0x00000008ff817435 */ /* 0x001fe200000001ff */
[----:B-1----:R-:W-:-:S02]  /*f6c0*/  MOV R126, R127 ;  /* 0x0000007f007e7202 */ /* 0x002fc40000000f00 */
[----:B------:R-:W-:Y:S02]  /*f6d0*/  MOV R130, R136 ;  /* 0x0000008800827202 */ /* 0x000fe40000000f00 */
[----:B------:R-:W-:Y:S02]  /*f6e0*/  MOV R128, RZ ;  /* 0x000000ff00807202 */ /* 0x000fe40000000f00 */
[----:B------:R-:W-:Y:S02]  /*f6f0*/  MOV R127, 0xffffffff ;  /* 0xffffffff007f7802 */ /* 0x000fe40000000f00 */
[----:B------:R-:W-:Y:S02]  /*f700*/  MOV R124, 0xf720 ;  /* 0x0000f720007c7802 */ /* 0x000fe40000000f00 */
[----:B------:R-:W-:Y:S05]  /*f710*/  CALL.REL.NOINC `($__internal_71_$__cuda_sm70_shflsync_up) ;  /* 0x000015d000007944 */ /* 0x000fea0003c00000 */
[----:B0-----:R-:W-:Y:S01]  /*f720*/  HFMA2.MMA R129, -RZ, RZ, 0, 4.76837158203125e-07 ;  /* 0x00000008ff817435 */ /* 0x001fe200000001ff */
[----:B-1----:R-:W-:Y:S02]  /*f730*/  MOV R131, R127 ;  /* 0x0000007f00837202 */ /* 0x002fe40000000f00 */
[----:B------:R-:W-:Y:S02]  /*f740*/  MOV R130, R138 ;  /* 0x0000008a00827202 */ /* 0x000fe40000000f00 */
[----:B------:R-:W-:-:S02]  /*f750*/  MOV R128, RZ ;  /* 0x000000ff00807202 */ /* 0x000fc40000000f00 */
[----:B------:R-:W-:Y:S02]  /*f760*/  MOV R127, 0xffffffff ;  /* 0xffffffff007f7802 */ /* 0x000fe40000000f00 */
[----:B------:R-:W-:Y:S02]  /*f770*/  MOV R124, 0xf790 ;  /* 0x0000f790007c7802 */ /* 0x000fe40000000f00 */
[----:B------:R-:W-:Y:S05]  /*f780*/  CALL.REL.NOINC `($__internal_71_$__cuda_sm70_shflsync_up) ;  /* 0x0000156000007944 */ /* 0x000fea0003c00000 */
[----:B0-----:R-:W-:Y:S01]  /*f790*/  HFMA2.MMA R129, -RZ, RZ, 0, 4.76837158203125e-07 ;  /* 0x00000008ff817435 */ /* 0x001fe200000001ff */
        /* <DEDUP_REMOVED lines=8> */
[----:B-1----:R-:W-:Y:S02]  /*f820*/  FMUL.FTZ R125, R136, R127 ;  /* 0x0000007f887d7220 */ /* 0x002fe40000410000 */
[CC--:B0-----:R-:W-:Y:S02]  /*f830*/  FMUL.FTZ R128, R132.reuse, R136.reuse ;  /* 0x0000008884807220 */ /* 0x0c1fe40000410000 */
[CC--:B------:R-:W-:Y:S02]  /*f840*/  FFMA.FTZ R129, R131.reuse, R133.reuse, R124 ;  /* 0x0000008583817223 */ /* 0x0c0fe4000001007c */
[----:B------:R-:W-:Y:S02]  /*f850*/  FMUL.FTZ R124, R131, R136 ;  /* 0x00000088837c7220 */ /* 0x000fe40000410000 */
[----:B------:R-:W-:Y:S01]  /*f860*/  FFMA.FTZ R125, R132, R133, -R125 ;  /* 0x00000085847d7223 */ /* 0x000fe2000001087d */
[----:B------:R-:W-:Y:S01]  /*f870*/  FSEL R132, R136, R129, !P0 ;  /* 0x0000008188847208 */ /* 0x000fe20004000000 */
[----:B------:R-:W-:Y:S01]  /*f880*/  FFMA.FTZ R128, R133, R127, R128 ;  /* 0x0000007f85807223 */ /* 0x000fe20000010080 */
[----:B------:R-:W-:Y:S01]  /*f890*/  HFMA2.MMA R129, -RZ, RZ, 0, 9.5367431640625e-07 ;  /* 0x00000010ff817435 */ /* 0x000fe200000001ff */
[----:B------:R-:W-:Y:S01]  /*f8a0*/  @P0 FFMA.FTZ R133, R126, R133, -R124 ;  /* 0x000000857e850223 */ /* 0x000fe2000001087c */
[----:B------:R-:W-:Y:S01]  /*f8b0*/  MOV R127, 0xffffffff ;  /* 0xffffffff007f7802 */ /* 0x000fe20000000f00 */
[----:B------:R-:W-:Y:S01]  /*f8c0*/  @P0 FADD.FTZ R138, R138, R125 ;  /* 0x0000007d8a8a0221 */ /* 0x000fe20000010000 */
[----:B------:R-:W-:Y:S01]  /*f8d0*/  MOV R124, 0xf940 ;  /* 0x0000f940007c7802 */ /* 0x000fe20000000f00 */
[----:B------:R-:W-:Y:S01]  /*f8e0*/  @P0 FADD.FTZ R139, R139, R128 ;  /* 0x000000808b8b0221 */ /* 0x000fe20000010000 */
[----:B------:R-:W-:-:S02]  /*f8f0*/  MOV R128, RZ ;  /* 0x000000ff00807202 */ /* 0x000fc40000000f00 */
[-C--:B------:R-:W-:Y:S02]  /*f900*/  MOV R126, R133.reuse ;  /* 0x00000085007e7202 */ /* 0x080fe40000000f00 */
[----:B------:R-:W-:Y:S02]  /*f910*/  MOV R130, R133 ;  /* 0x0000008500827202 */ /* 0x000fe40000000f00 */
[----:B------:R-:W-:Y:S02]  /*f920*/  MOV R131, R138 ;  /* 0x0000008a00837202 */ /* 0x000fe40000000f00 */
[----:B------:R-:W-:Y:S05]  /*f930*/  CALL.REL.NOINC `($__internal_71_$__cuda_sm70_shflsync_up) ;  /* 0x000013b000007944 */ /* 0x000fea0003c00000 */
[----:B0-----:R-:W-:Y:S01]  /*f940*/  HFMA2.MMA R129, -RZ, RZ, 0, 9.5367431640625e-07 ;  /* 0x00000010ff817435 */ /* 0x001fe200000001ff */
[----:B-1----:R-:W-:Y:S02]  /*f950*/  MOV R133, R127 ;  /* 0x0000007f00857202 */ /* 0x002fe40000000f00 */
[----:B------:R-:W-:Y:S02]  /*f960*/  MOV R130, R132 ;  /* 0x0000008400827202 */ /* 0x000fe40000000f00 */
[----:B------:R-:W-:Y:S02]  /*f970*/  MOV R128, RZ ;  /* 0x000000ff00807202 */ /* 0x000fe40000000f00 */
[----:B------:R-:W-:-:S02]  /*f980*/  MOV R127, 0xffffffff ;  /* 0xffffffff007f7802 */ /* 0x000fc40000000f00 */
[----:B------:R-:W-:Y:S02]  /*f990*/  MOV R124, 0xf9b0 ;  /* 0x0000f9b0007c7802 */ /* 0x000fe40000000f00 */
[----:B------:R-:W-:Y:S05]  /*f9a0*/  CALL.REL.NOINC `($__internal_71_$__cuda_sm70_shflsync_up) ;  /* 0x0000134000007944 */ /* 0x000fea0003c00000 */
[----:B0-----:R-:W-:Y:S01]  /*f9b0*/  HFMA2.MMA R129, -RZ, RZ, 0, 9.5367431640625e-07 ;  /* 0x00000010ff817435 */ /* 0x001fe200000001ff */
[----:B-1----:R-:W-:Y:S02]  /*f9c0*/  MOV R135, R127 ;  /* 0x0000007f00877202 */ /* 0x002fe40000000f00 */
[----:B------:R-:W-:Y:S02]  /*f9d0*/  MOV R130, R138 ;  /* 0x0000008a00827202 */ /* 0x000fe40000000f00 */
[----:B------:R-:W-:Y:S02]  /*f9e0*/  MOV R128, RZ ;  /* 0x000000ff00807202 */ /* 0x000fe40000000f00 */
[----:B------:R-:W-:Y:S02]  /*f9f0*/  MOV R127, 0xffffffff ;  /* 0xffffffff007f7802 */ /* 0x000fe40000000f00 */
[----:B------:R-:W-:Y:S02]  /*fa00*/  MOV R124, 0xfa20 ;  /* 0x0000fa20007c7802 */ /* 0x000fe40000000f00 */
[----:B------:R-:W-:Y:S05]  /*fa10*/  CALL.REL.NOINC `($__internal_71_$__cuda_sm70_shflsync_up) ;  /* 0x000012d000007944 */ /* 0x000fea0003c00000 */
[----:B0-----:R-:W-:Y:S01]  /*fa20*/  HFMA2.MMA R129, -RZ, RZ, 0, 9.5367431640625e-07 ;  /* 0x00000010ff817435 */ /* 0x001fe200000001ff */
[----:B-1----:R-:W-:-:S02]  /*fa30*/  MOV R137, R127 ;  /* 0x0000007f00897202 */ /* 0x002fc40000000f00 */
[----:B------:R-:W-:Y:S02]  /*fa40*/  MOV R130, R139 ;  /* 0x0000008b00827202 */ /* 0x000fe40000000f00 */
[----:B------:R-:W-:Y:S02]  /*fa50*/  MOV R128, RZ ;  /* 0x000000ff00807202 */ /* 0x000fe40000000f00 */
[----:B------:R-:W-:Y:S02]  /*fa60*/  MOV R127, 0xffffffff ;  /* 0xffffffff007f7802 */ /* 0x000fe40000000f00 */
[----:B------:R-:W-:Y:S02]  /*fa70*/  MOV R124, 0xfa90 ;  /* 0x0000fa90007c7802 */ /* 0x000fe40000000f00 */
[----:B------:R-:W-:Y:S05]  /*fa80*/  CALL.REL.NOINC `($__internal_71_$__cuda_sm70_shflsync_up) ;  /* 0x0000126000007944 */ /* 0x000fea0003c00000 */
[----:B01----:R-:W-:Y:S05]  /*fa90*/  BRA `(.L_x_2923) ;  /* 0xffff785000007947 */ /* 0x003fea000383ffff */
.L_x_2824:
        /* <DEDUP_REMOVED lines=20> */
[----:B0-----:R-:W-:Y:S01]  /*fbe0*/  HFMA2.MMA R129, -RZ, RZ, 0, 5.9604644775390625e-08 ;  /* 0x00000001ff817435 */ /* 0x001fe200000001ff */
[----:B-1----:R-:W-:Y:S02]  /*fbf0*/  MOV R131, R127 ;  /* 0x0000007f00837202 */ /* 0x002fe40000000f00 */
[----:B------:R-:W-:Y:S02]  /*fc00*/  MOV R130, R187 ;  /* 0x000000bb00827202 */ /* 0x000fe40000000f00 */
[----:B------:R-:W-:-:S02]  /*fc10*/  MOV R128, RZ ;  /* 0x000000ff00807202 */ /* 0x000fc40000000f00 */
[----:B------:R-:W-:Y:S02]  /*fc20*/  MOV R127, 0xffffffff ;  /* 0xffffffff007f7802 */ /* 0x000fe40000000f00 */
[----:B------:R-:W-:Y:S02]  /*fc30*/  MOV R124, 0xfc50 ;  /* 0x0000fc50007c7802 */ /* 0x000fe40000000f00 */
[----:B------:R-:W-:Y:S05]  /*fc40*/  CALL.REL.NOINC `($__internal_71_$__cuda_sm70_shflsync_up) ;  /* 0x000010a000007944 */ /* 0x000fea0003c00000 */
[----:B------:R-:W-:Y:S01]  /*fc50*/  MOV R137, R126 ;  /* 0x0000007e00897202 */ /* 0x000fe20000000f00 */
[----:B------:R-:W-:Y:S01]  /*fc60*/  HFMA2.MMA R126, -RZ, RZ, 0, 0 ;  /* 0x00000000ff7e7435 */ /* 0x000fe200000001ff */
[----:B------:R-:W-:Y:S02]  /*fc70*/  MOV R135, R120 ;  /* 0x0000007800877202 */ /* 0x000fe40000000f00 */
[----:B0-----:R-:W-:Y:S02]  /*fc80*/  MOV R128, R131 ;  /* 0x0000008300807202 */ /* 0x001fe40000000f00 */
[----:B-1----:R-:W-:Y:S02]  /*fc90*/  MOV R129, R127 ;  /* 0x0000007f00817202 */ /* 0x002fe40000000f00 */
[----:B------:R-:W-:-:S02]  /*fca0*/  MOV R125, 0xffffffff ;  /* 0xffffffff007d7802 */ /* 0x000fc40000000f00 */
[----:B------:R-:W-:Y:S02]  /*fcb0*/  MOV R124, 0xfcd0 ;  /* 0x0000fcd0007c7802 */ /* 0x000fe40000000f00 */
[----:B------:R-:W-:Y:S05]  /*fcc0*/  CALL.REL.NOINC `($__internal_70_$__cuda_sm70_shflsync_idx_p) ;  /* 0x00000fc000007944 */ /* 0x000fea0003c00000 */
[----:B-1----:R-:W-:Y:S01]  /*fcd0*/  MOV R138, R126 ;  /* 0x0000007e008a7202 */ /* 0x002fe20000000f00 */
[----:B------:R-:W-:Y:S01]  /*fce0*/  HFMA2.MMA R126, -RZ, RZ, 0, 0 ;  /* 0x00000000ff7e7435 */ /* 0x000fe200000001ff */
[----:B------:R-:W-:Y:S02]  /*fcf0*/  MOV R135, R121 ;  /* 0x0000007900877202 */ /* 0x000fe40000000f00 */
[----:B------:R-:W-:Y:S02]  /*fd00*/  MOV R125, 0xffffffff ;  /* 0xffffffff007d7802 */ /* 0x000fe40000000f00 */
[----:B------:R-:W-:Y:S02]  /*fd10*/  MOV R124, 0xfd30 ;  /* 0x0000fd30007c7802 */ /* 0x000fe40000000f00 */
[----:B0-----:R-:W-:Y:S05]  /*fd20*/  CALL.REL.NOINC `($__internal_70_$__cuda_sm70_shflsync_idx_p) ;  /* 0x00000f6000007944 */ /* 0x001fea0003c00000 */
[----:B-1----:R-:W-:Y:S01]  /*fd30*/  MOV R139, R126 ;  /* 0x0000007e008b7202 */ /* 0x002fe20000000f00 */
[----:B------:R-:W-:Y:S01]  /*fd40*/  HFMA2.MMA R126, -RZ, RZ, 0, 0 ;  /* 0x00000000ff7e7435 */ /* 0x000fe200000001ff */
[----:B------:R-:W-:Y:S02]  /*fd50*/  MOV R135, R122 ;  /* 0x0000007a00877202 */ /* 0x000fe40000000f00 */
[----:B------:R-:W-:-:S02]  /*fd60*/  MOV R125, 0xffffffff ;  /* 0xffffffff007d7802 */ /* 0x000fc40000000f00 */
[----:B------:R-:W-:Y:S02]  /*fd70*/  MOV R124, 0xfd90 ;  /* 0x0000fd90007c7802 */ /* 0x000fe40000000f00 */
[----:B0-----:R-:W-:Y:S05]  /*fd80*/  CALL.REL.NOINC `($__internal_70_$__cuda_sm70_shflsync_idx_p) ;  /* 0x00000f0000007944 */ /* 0x001fea0003c00000 */
[----:B-1----:R-:W-:Y:S01]  /*fd90*/  MOV R130, R126 ;  /* 0x0000007e00827202 */ /* 0x002fe20000000f00 */
[----:B------:R-:W-:Y:S01]  /*fda0*/  HFMA2.MMA R126, -RZ, RZ, 0, 0 ;  /* 0x00000000ff7e7435 */ /* 0x000fe200000001ff */
[----:B------:R-:W-:Y:S02]  /*fdb0*/  MOV R135, R123 ;  /* 0x0000007b00877202 */ /* 0x000fe40000000f00 */
[----:B------:R-:W-:Y:S02]  /*fdc0*/  MOV R125, 0xffffffff ;  /* 0xffffffff007d7802 */ /* 0x000fe40000000f00 */
[----:B------:R-:W-:Y:S02]  /*fdd0*/  MOV R124, 0xfdf0 ;  /* 0x0000fdf0007c7802 */ /* 0x000fe40000000f00 */
[----:B0-----:R-:W-:Y:S05]  /*fde0*/  CALL.REL.NOINC `($__internal_70_$__cuda_sm70_shflsync_idx_p) ;  /* 0x00000ea000007944 */ /* 0x001fea0003c00000 */
[----:B01----:R-:W-:Y:S05]  /*fdf0*/  BRA `(.L_x_2924) ;  /* 0xffff77e000007947 */ /* 0x003fea000383ffff */
.L_x_2827:
[----:B------:R-:W-:Y:S01]  /*fe00*/  HFMA2.MMA R126, -RZ, RZ, 0, 5.9604644775390625e-08 ;  /* 0x00000001ff7e7435 */ /* 0x000fe200000001ff */
[----:B------:R-:W-:Y:S02]  /*fe10*/  MOV R135, R131 ;  /* 0x0000008300877202 */ /* 0x000fe40000000f00 */
[----:B------:R-:W-:Y:S02]  /*fe20*/  MOV R136, 0x1f ;  /* 0x0000001f00887802 */ /* 0x000fe40000000f00 */
[----:B------:R-:W-:-:S02]  /*fe30*/  MOV R125, 0xffffffff ;  /* 0xffffffff007d7802 */ /* 0x000fc40000000f00 */
[----:B------:R-:W-:Y:S02]  /*fe40*/  MOV R124, 0xfe60 ;  /* 0x0000fe60007c7802 */ /* 0x000fe40000000f00 */
[----:B------:R-:W-:Y:S05]  /*fe50*/  CALL.REL.NOINC `($__internal_69_$__cuda_sm70_shflsync_down) ;  /* 0x00000df000007944 */ /* 0x000fea0003c00000 */
[----:B-1----:R-:W-:Y:S01]  /*fe60*/  MOV R127, R126 ;  /* 0x0000007e007f7202 */ /* 0x002fe20000000f00 */
[----:B------:R-:W-:Y:S05]  /*fe70*/  BRA `(.L_x_2925) ;  /* 0xffff8d7000007947 */ /* 0x000fea000383ffff */
.L_x_2828:
[----:B------:R-:W-:Y:S01]  /*fe80*/  HFMA2.MMA R126, -RZ, RZ, 0, 5.9604644775390625e-08 ;  /* 0x00000001ff7e7435 */ /* 0x000fe200000001ff */
[----:B------:R-:W-:Y:S02]  /*fe90*/  MOV R135, R129 ;  /* 0x0000008100877202 */ /* 0x000fe40000000f00 */
[----:B------:R-:W-:Y:S02]  /*fea0*/  MOV R136, 0x1f ;  /* 0x0000001f00887802 */ /* 0x000fe40000000f00 */
[----:B------:R-:W-:Y:S02]  /*feb0*/  MOV R125, 0xffffffff ;  /* 0xffffffff007d7802 */ /* 0x000fe40000000f00 */
[----:B------:R-:W-:Y:S02]  /*fec0*/  MOV R124, 0xfee0 ;  /* 0x0000fee0007c7802 */ /* 0x000fe40000000f00 */
[----:B01----:R-:W-:Y:S05]  /*fed0*/  CALL.REL.NOINC `($__internal_69_$__cuda_sm70_shflsync_down) ;  /* 0x00000d7000007944 */ /* 0x003fea0003c00000 */
[----:B-1----:R-:W-:Y:S01]  /*fee0*/  MOV R129, R126 ;  /* 0x0000007e00817202 */ /* 0x002fe20000000f00 */
[----:B------:R-:W-:Y:S01]  /*fef0*/  HFMA2.MMA R126, -RZ, RZ, 0, 5.9604644775390625e-08 ;  /* 0x00000001ff7e7435 */ /* 0x000fe200000001ff */
[----:B------:R-:W-:-:S02]  /*ff00*/  MOV R135, R128 ;  /* 0x0000008000877202 */ /* 0x000fc40000000f00 */
[----:B------:R-:W-:Y:S02]  /*ff10*/  MOV R136, 0x1f ;  /* 0x0000001f00887802 */ /* 0x000fe40000000f00 */
[----:B------:R-:W-:Y:S02]  /*ff20*/  MOV R125, 0xffffffff ;  /* 0xffffffff007d7802 */ /* 0x000fe40000000f00 */
[----:B------:R-:W-:Y:S02]  /*ff30*/  MOV R124, 0xff50 ;  /* 0x0000ff50007c7802 */ /* 0x000fe40000000f00 */
[----:B------:R-:W-:Y:S05]  /*ff40*/  CALL.REL.NOINC `($__internal_69_$__cuda_sm70_shflsync_down) ;  /* 0x00000d0000007944 */ /* 0x000fea0003c00000 */
[----:B-1----:R-:W-:Y:S01]  /*ff50*/  MOV R133, R126 ;  /* 0x0000007e00857202 */ /* 0x002fe20000000f00 */
[----:B------:R-:W-:Y:S01]  /*ff60*/  HFMA2.MMA R126, -RZ, RZ, 0, 5.9604644775390625e-08 ;  /* 0x00000001ff7e7435 */ /* 0x000fe200000001ff */
[----:B------:R-:W-:Y:S02]  /*ff70*/  MOV R135, R130 ;  /* 0x0000008200877202 */ /* 0x000fe40000000f00 */
[----:B------:R-:W-:Y:S02]  /*ff80*/  MOV R136, 0x1f ;  /* 0x0000001f00887802 */ /* 0x000fe40000000f00 */
[----:B------:R-:W-:-:S02]  /*ff90*/  MOV R125, 0xffffffff ;  /* 0xffffffff007d7802 */ /* 0x000fc40000000f00 */
[----:B------:R-:W-:Y:S02]  /*ffa0*/  MOV R124, 0xffc0 ;  /* 0x0000ffc0007c7802 */ /* 0x000fe40000000f00 */
[----:B------:R-:W-:Y:S05]  /*ffb0*/  CALL.REL.NOINC `($__internal_69_$__cuda_sm70_shflsync_down) ;  /* 0x00000c9000007944 */ /* 0x000fea0003c00000 */
[----:B-1----:R-:W-:Y:S05]  /*ffc0*/  BRA `(.L_x_2926) ;  /* 0xffff8c6000007947 */ /* 0x002fea000383ffff */
.L_x_2831:
[----:B0-----:R-:W-:Y:S01]  /*ffd0*/  HFMA2.MMA R126, -RZ, RZ, 0, 1.1920928955078125e-07 ;  /* 0x00000002ff7e7435 */ /* 0x001fe200000001ff */
[----:B------:R-:W-:Y:S02]  /*ffe0*/  MOV R135, R131 ;  /* 0x0000008300877202 */ /* 0x000fe40000000f00 */
[----:B------:R-:W-:Y:S02]  /*fff0*/  MOV R136, 0x1f ;  /* 0x0000001f00887802 */ /* 0x000fe40000000f00 */
[----:B------:R-:W-:Y:S02]  /*10000*/  MOV R125, 0xffffffff ;  /* 0xffffffff007d7802 */ /* 0x000fe40000000f00 */
[----:B------:R-:W-:Y:S02]  /*10010*/  MOV R124, 0x10030 ;  /* 0x00010030007c7802 */ /* 0x000fe40000000f00 */
[----:B-1234-:R-:W-:Y:S05]  /*10020*/  CALL.REL.NOINC `($__internal_69_$__cuda_sm70_shflsync_down) ;  /* 0x00000c2000007944 */ /* 0x01efea0003c00000 */
[----:B-1----:R-:W-:Y:S01]  /*10030*/  MOV R127, R126 ;  /* 0x0000007e007f7202 */ /* 0x002fe20000000f00 */
[----:B------:R-:W-:Y:S01]  /*10040*/  HFMA2.MMA R126, -RZ, RZ, 0, 1.1920928955078125e-07 ;  /* 0x00000002ff7e7435 */ /* 0x000fe200000001ff */
[----:B------:R-:W-:Y:S02]  /*10050*/  MOV R135, R134 ;  /* 0x0000008600877202 */ /* 0x000fe40000000f00 */
[----:B------:R-:W-:-:S02]  /*10060*/  MOV R136, 0x1f ;  /* 0x0000001f00887802 */ /* 0x000fc40000000f00 */
[----:B------:R-:W-:Y:S02]  /*10070*/  MOV R125, 0xffffffff ;  /* 0xffffffff007d7802 */ /* 0x000fe40000000f00 */
[----:B------:R-:W-:Y:S02]  /*10080*/  MOV R124, 0x100a0 ;  /* 0x000100a0007c7802 */ /* 0x000fe40000000f00 */
[----:B------:R-:W-:Y:S05]  /*10090*/  CALL.REL.NOINC `($__internal_69_$__cuda_sm70_shflsync_down) ;  /* 0x00000bb000007944 */ /* 0x000fea0003c00000 */
[----:B-1----:R-:W-:Y:S01]  /*100a0*/  MOV R129, R126 ;  /* 0x0000007e00817202 */ /* 0x002fe20000000f00 */
[----:B------:R-:W-:Y:S01]  /*100b0*/  HFMA2.MMA R126, -RZ, RZ, 0, 1.1920928955078125e-07 ;  /* 0x00000002ff7e7435 */ /* 0x000fe200000001ff */
[----:B------:R-:W-:Y:S02]  /*100c0*/  MOV R135, R128 ;  /* 0x0000008000877202 */ /* 0x000fe40000000f00 */
[----:B------:R-:W-:Y:S02]  /*100d0*/  MOV R136, 0x1f ;  /* 0x0000001f00887802 */ /* 0x000fe40000000f00 */
[----:B------:R-:W-:Y:S02]  /*100e0*/  MOV R125, 0xffffffff ;  /* 0xffffffff007d7802 */ /* 0x000fe40000000f00 */
[----:B------:R-:W-:-:S02]  /*100f0*/  MOV R124, 0x10110 ;  /* 0x00010110007c7802 */ /* 0x000fc40000000f00 */
[----:B------:R-:W-:Y:S05]  /*10100*/  CALL.REL.NOINC `($__internal_69_$__cuda_sm70_shflsync_down) ;  /* 0x00000b4000007944 */ /* 0x000fea0003c00000 */
[----:B-1----:R-:W-:Y:S01]  /*10110*/  MOV R130, R126 ;  /* 0x0000007e00827202 */ /* 0x002fe20000000f00 */
[----:B------:R-:W-:Y:S01]  /*10120*/  HFMA2.MMA R126, -RZ, RZ, 0, 1.1920928955078125e-07 ;  /* 0x00000002ff7e7435 */ /* 0x000fe200000001ff */
[----:B------:R-:W-:-:S02]  /*10130*/  MOV R135, R132 ;  /* 0x0000008400877202 */ /* 0x000fc40000000f00 */
[----:B------:R-:W-:Y:S02]  /*10140*/  MOV R136, 0x1f ;  /* 0x0000001f00887802 */ /* 0x000fe40000000f00 */
[----:B------:R-:W-:Y:S02]  /*10150*/  MOV R125, 0xffffffff ;  /* 0xffffffff007d7802 */ /* 0x000fe40000000f00 */
[----:B------:R-:W-:Y:S02]  /*10160*/  MOV R124, 0x10180 ;  /* 0x00010180007c7802 */ /* 0x000fe40000000f00 */
[----:B------:R-:W-:Y:S05]  /*10170*/  CALL.REL.NOINC `($__internal_69_$__cuda_sm70_shflsync_down) ;  /* 0x00000ad000007944 */ /* 0x000fea0003c00000 */
[----:B-1----:R-:W-:Y:S05]  /*10180*/  BRA `(.L_x_2927) ;  /* 0xffff8bf000007947 */ /* 0x002fea000383ffff */
.L_x_2834:
[----:B0-----:R-:W-:Y:S01]  /*10190*/  HFMA2.MMA R126, -RZ, RZ, 0, 2.384185791015625e-07 ;  /* 0x00000004ff7e7435 */ /* 0x001fe200000001ff */
[----:B------:R-:W-:Y:S02]  /*101a0*/  MOV R135, R131 ;  /* 0x0000008300877202 */ /* 0x000fe40000000f00 */
[----:B------:R-:W-:Y:S02]  /*101b0*/  MOV R136, 0x1f ;  /* 0x0000001f00887802 */ /* 0x000fe40000000f00 */
[----:B------:R-:W-:Y:S02]  /*101c0*/  MOV R125, 0xffffffff ;  /* 0xffffffff007d7802 */ /* 0x000fe40000000f00 */
[----:B------:R-:W-:-:S02]  /*101d0*/  MOV R124, 0x101f0 ;  /* 0x000101f0007c7802 */ /* 0x000fc40000000f00 */
[----:B-1234-:R-:W-:Y:S05]  /*101e0*/  CALL.REL.NOINC `($__internal_69_$__cuda_sm70_shflsync_down) ;  /* 0x00000a6000007944 */ /* 0x01efea0003c00000 */
[----:B-1----:R-:W-:Y:S01]  /*101f0*/  MOV R127, R126 ;  /* 0x0000007e007f7202 */ /* 0x002fe20000000f00 */
[----:B------:R-:W-:Y:S05]  /*10200*/  BRA `(.L_x_2928) ;  /* 0xffff8c9000007947 */ /* 0x000fea000383ffff */
.L_x_2835:
[----:B0-----:R-:W-:Y:S01]  /*10210*/  HFMA2.MMA R126, -RZ, RZ, 0, 2.384185791015625e-07 ;  /* 0x00000004ff7e7435 */ /* 0x001fe200000001ff */
[----:B------:R-:W-:-:S02]  /*10220*/  MOV R135, R134 ;  /* 0x0000008600877202 */ /* 0x000fc40000000f00 */
[----:B------:R-:W-:Y:S02]  /*10230*/  MOV R136, 0x1f ;  /* 0x0000001f00887802 */ /* 0x000fe40000000f00 */
[----:B------:R-:W-:Y:S02]  /*10240*/  MOV R125, 0xffffffff ;  /* 0xffffffff007d7802 */ /* 0x000fe40000000f00 */
[----:B------:R-:W-:Y:S02]  /*10250*/  MOV R124, 0x10270 ;  /* 0x00010270007c7802 */ /* 0x000fe40000000f00 */
[----:B-1234-:R-:W-:Y:S05]  /*10260*/  CALL.REL.NOINC `($__internal_69_$__cuda_sm70_shflsync_down) ;  /* 0x000009e000007944 */ /* 0x01efea0003c00000 */
[----:B-1----:R-:W-:Y:S01]  /*10270*/  MOV R129, R126 ;  /* 0x0000007e00817202 */ /* 0x002fe20000000f00 */
[----:B------:R-:W-:Y:S01]  /*10280*/  HFMA2.MMA R126, -RZ, RZ, 0, 2.384185791015625e-07 ;  /* 0x00000004ff7e7435 */ /* 0x000fe200000001ff */
[----:B------:R-:W-:Y:S02]  /*10290*/  MOV R135, R128 ;  /* 0x0000008000877202 */ /* 0x000fe40000000f00 */
[----:B------:R-:W-:Y:S02]  /*102a0*/  MOV R136, 0x1f ;  /* 0x0000001f00887802 */ /* 0x000fe40000000f00 */
[----:B------:R-:W-:-:S02]  /*102b0*/  MOV R125, 0xffffffff ;  /* 0xffffffff007d7802 */ /* 0x000fc40000000f00 */
[----:B------:R-:W-:Y:S02]  /*102c0*/  MOV R124, 0x102e0 ;  /* 0x000102e0007c7802 */ /* 0x000fe40000000f00 */
[----:B------:R-:W-:Y:S05]  /*102d0*/  CALL.REL.NOINC `($__internal_69_$__cuda_sm70_shflsync_down) ;  /* 0x0000097000007944 */ /* 0x000fea0003c00000 */
[----:B-1----:R-:W-:Y:S01]  /*102e0*/  MOV R130, R126 ;  /* 0x0000007e00827202 */ /* 0x002fe20000000f00 */
[----:B------:R-:W-:Y:S01]  /*102f0*/  HFMA2.MMA R126, -RZ, RZ, 0, 2.384185791015625e-07 ;  /* 0x00000004ff7e7435 */ /* 0x000fe200000001ff */
[----:B------:R-:W-:Y:S02]  /*10300*/  MOV R135, R132 ;  /* 0x0000008400877202 */ /* 0x000fe40000000f00 */
[----:B------:R-:W-:Y:S02]  /*10310*/  MOV R136, 0x1f ;  /* 0x0000001f00887802 */ /* 0x000fe40000000f00 */
[----:B------:R-:W-:Y:S02]  /*10320*/  MOV R125, 0xffffffff ;  /* 0xffffffff007d7802 */ /* 0x000fe40000000f00 */
[----:B------:R-:W-:Y:S02]  /*10330*/  MOV R124, 0x10350 ;  /* 0x00010350007c7802 */ /* 0x000fe40000000f00 */
[----:B------:R-:W-:Y:S05]  /*10340*/  CALL.REL.NOINC `($__internal_69_$__cuda_sm70_shflsync_down) ;  /* 0x0000090000007944 */ /* 0x000fea0003c00000 */
[----:B-1----:R-:W-:Y:S05]  /*10350*/  BRA `(.L_x_2929) ;  /* 0xffff8b8000007947 */ /* 0x002fea000383ffff */
.L_x_2838:
[----:B0-----:R-:W-:Y:S01]  /*10360*/  HFMA2.MMA R126, -RZ, RZ, 0, 4.76837158203125e-07 ;  /* 0x00000008ff7e7435 */ /* 0x001fe200000001ff */
[----:B------:R-:W-:Y:S02]  /*10370*/  MOV R135, R131 ;  /* 0x0000008300877202 */ /* 0x000fe40000000f00 */
[----:B------:R-:W-:-:S02]  /*10380*/  MOV R136, 0x1f ;  /* 0x0000001f00887802 */ /* 0x000fc40000000f00 */
[----:B------:R-:W-:Y:S02]  /*10390*/  MOV R125, 0xffffffff ;  /* 0xffffffff007d7802 */ /* 0x000fe40000000f00 */
[----:B------:R-:W-:Y:S02]  /*103a0*/  MOV R124, 0x103c0 ;  /* 0x000103c0007c7802 */ /* 0x000fe40000000f00 */
[----:B-1234-:R-:W-:Y:S05]  /*103b0*/  CALL.REL.NOINC `($__internal_69_$__cuda_sm70_shflsync_down) ;  /* 0x0000089000007944 */ /* 0x01efea0003c00000 */
[----:B-1----:R-:W-:Y:S01]  /*103c0*/  MOV R127, R126 ;  /* 0x0000007e007f7202 */ /* 0x002fe20000000f00 */
[----:B------:R-:W-:Y:S01]  /*103d0*/  HFMA2.MMA R126, -RZ, RZ, 0, 4.76837158203125e-07 ;  /* 0x00000008ff7e7435 */ /* 0x000fe200000001ff */
[----:B------:R-:W-:Y:S02]  /*103e0*/  MOV R135, R134 ;  /* 0x0000008600877202 */ /* 0x000fe40000000f00 */
[----:B------:R-:W-:Y:S02]  /*103f0*/  MOV R136, 0x1f ;  /* 0x0000001f00887802 */ /* 0x000fe40000000f00 */
[----:B------:R-:W-:Y:S02]  /*10400*/  MOV R125, 0xffffffff ;  /* 0xffffffff007d7802 */ /* 0x000fe40000000f00 */
[----:B------:R-:W-:-:S02]  /*10410*/  MOV R124, 0x10430 ;  /* 0x00010430007c7802 */ /* 0x000fc40000000f00 */
[----:B------:R-:W-:Y:S05]  /*10420*/  CALL.REL.NOINC `($__internal_69_$__cuda_sm70_shflsync_down) ;  /* 0x0000082000007944 */ /* 0x000fea0003c00000 */
[----:B-1----:R-:W-:Y:S01]  /*10430*/  MOV R129, R126 ;  /* 0x0000007e00817202 */ /* 0x002fe20000000f00 */
[----:B------:R-:W-:Y:S01]  /*10440*/  HFMA2.MMA R126, -RZ, RZ, 0, 4.76837158203125e-07 ;  /* 0x00000008ff7e7435 */ /* 0x000fe200000001ff */
[----:B------:R-:W-:-:S02]  /*10450*/  MOV R135, R128 ;  /* 0x0000008000877202 */ /* 0x000fc40000000f00 */
[----:B------:R-:W-:Y:S02]  /*10460*/  MOV R136, 0x1f ;  /* 0x0000001f00887802 */ /* 0x000fe40000000f00 */
[----:B------:R-:W-:Y:S02]  /*10470*/  MOV R125, 0xffffffff ;  /* 0xffffffff007d7802 */ /* 0x000fe40000000f00 */
[----:B------:R-:W-:Y:S02]  /*10480*/  MOV R124, 0x104a0 ;  /* 0x000104a0007c7802 */ /* 0x000fe40000000f00 */
[----:B------:R-:W-:Y:S05]  /*10490*/  CALL.REL.NOINC `($__internal_69_$__cuda_sm70_shflsync_down) ;  /* 0x000007b000007944 */ /* 0x000fea0003c00000 */
[----:B-1----:R-:W-:Y:S01]  /*104a0*/  MOV R130, R126 ;  /* 0x0000007e00827202 */ /* 0x002fe20000000f00 */
[----:B------:R-:W-:Y:S01]  /*104b0*/  HFMA2.MMA R126, -RZ, RZ, 0, 4.76837158203125e-07 ;  /* 0x00000008ff7e7435 */ /* 0x000fe200000001ff */
[----:B------:R-:W-:Y:S02]  /*104c0*/  MOV R135, R132 ;  /* 0x0000008400877202 */ /* 0x000fe40000000f00 */
[----:B------:R-:W-:Y:S02]  /*104d0*/  MOV R136, 0x1f ;  /* 0x0000001f00887802 */ /* 0x000fe40000000f00 */
[----:B------:R-:W-:-:S02]  /*104e0*/  MOV R125, 0xffffffff ;  /* 0xffffffff007d7802 */ /* 0x000fc40000000f00 */
[----:B------:R-:W-:Y:S02]  /*104f0*/  MOV R124, 0x10510 ;  /* 0x00010510007c7802 */ /* 0x000fe40000000f00 */
[----:B------:R-:W-:Y:S05]  /*10500*/  CALL.REL.NOINC `($__internal_69_$__cuda_sm70_shflsync_down) ;  /* 0x0000074000007944 */ /* 0x000fea0003c00000 */
[----:B-1----:R-:W-:Y:S05]  /*10510*/  BRA `(.L_x_2930) ;  /* 0xffff8b1000007947 */ /* 0x002fea000383ffff */
.L_x_2841:
[----:B0-----:R-:W-:Y:S01]  /*10520*/  HFMA2.MMA R126, -RZ, RZ, 0, 9.5367431640625e-07 ;  /* 0x00000010ff7e7435 */ /* 0x001fe200000001ff */
[----:B------:R-:W-:Y:S02]  /*10530*/  MOV R135, R131 ;  /* 0x0000008300877202 */ /* 0x000fe40000000f00 */
[----:B------:R-:W-:Y:S02]  /*10540*/  MOV R136, 0x1f ;  /* 0x0000001f00887802 */ /* 0x000fe40000000f00 */
[----:B------:R-:W-:Y:S02]  /*10550*/  MOV R125, 0xffffffff ;  /* 0xffffffff007d7802 */ /* 0x000fe40000000f00 */
[----:B------:R-:W-:Y:S02]  /*10560*/  MOV R124, 0x10580 ;  /* 0x00010580007c7802 */ /* 0x000fe40000000f00 */
[----:B-1234-:R-:W-:Y:S05]  /*10570*/  CALL.REL.NOINC `($__internal_69_$__cuda_sm70_shflsync_down) ;  /* 0x000006d000007944 */ /* 0x01efea0003c00000 */
[----:B-1----:R-:W-:Y:S01]  /*10580*/  MOV R127, R126 ;  /* 0x0000007e007f7202 */ /* 0x002fe20000000f00 */
[----:B------:R-:W-:Y:S05]  /*10590*/  BRA `(.L_x_2931) ;  /* 0xffff8bb000007947 */ /* 0x000fea000383ffff */
.L_x_2842:
[----:B0-----:R-:W-:Y:S01]  /*105a0*/  HFMA2.MMA R126, -RZ, RZ, 0, 9.5367431640625e-07 ;  /* 0x00000010ff7e7435 */ /* 0x001fe200000001ff */
[----:B------:R-:W-:Y:S02]  /*105b0*/  MOV R135, R134 ;  /* 0x0000008600877202 */ /* 0x000fe40000000f00 */
[----:B------:R-:W-:-:S02]  /*105c0*/  MOV R136, 0x1f ;  /* 0x0000001f00887802 */ /* 0x000fc40000000f00 */
[----:B------:R-:W-:Y:S02]  /*105d0*/  MOV R125, 0xffffffff ;  /* 0xffffffff007d7802 */ /* 0x000fe40000000f00 */
[----:B------:R-:W-:Y:S02]  /*105e0*/  MOV R124, 0x10600 ;  /* 0x00010600007c7802 */ /* 0x000fe40000000f00 */
[----:B-1234-:R-:W-:Y:S05]  /*105f0*/  CALL.REL.NOINC `($__internal_69_$__cuda_sm70_shflsync_down) ;  /* 0x0000065000007944 */ /* 0x01efea0003c00000 */
[----:B-1----:R-:W-:Y:S01]  /*10600*/  MOV R129, R126 ;  /* 0x0000007e00817202 */ /* 0x002fe20000000f00 */
[----:B------:R-:W-:Y:S01]  /*10610*/  HFMA2.MMA R126, -RZ, RZ, 0, 9.5367431640625e-07 ;  /* 0x00000010ff7e7435 */ /* 0x000fe200000001ff */
[----:B------:R-:W-:Y:S02]  /*10620*/  MOV R135, R128 ;  /* 0x0000008000877202 */ /* 0x000fe40000000f00 */
[----:B------:R-:W-:Y:S02]  /*10630*/  MOV R136, 0x1f ;  /* 0x0000001f00887802 */ /* 0x000fe40000000f00 */
[----:B------:R-:W-:Y:S02]  /*10640*/  MOV R125, 0xffffffff ;  /* 0xffffffff007d7802 */ /* 0x000fe40000000f00 */
[----:B------:R-:W-:-:S02]  /*10650*/  MOV R124, 0x10670 ;  /* 0x00010670007c7802 */ /* 0x000fc40000000f00 */
[----:B------:R-:W-:Y:S05]  /*10660*/  CALL.REL.NOINC `($__internal_69_$__cuda_sm70_shflsync_down) ;  /* 0x000005e000007944 */ /* 0x000fea0003c00000 */
[----:B-1----:R-:W-:Y:S01]  /*10670*/  MOV R130, R126 ;  /* 0x0000007e00827202 */ /* 0x002fe20000000f00 */
[----:B------:R-:W-:Y:S01]  /*10680*/  HFMA2.MMA R126, -RZ, RZ, 0, 9.5367431640625e-07 ;  /* 0x00000010ff7e7435 */ /* 0x000fe200000001ff */
[----:B------:R-:W-:-:S02]  /*10690*/  MOV R135, R132 ;  /* 0x0000008400877202 */ /* 0x000fc40000000f00 */
[----:B------:R-:W-:Y:S02]  /*106a0*/  MOV R136, 0x1f ;  /* 0x0000001f00887802 */ /* 0x000fe40000000f00 */
[----:B------:R-:W-:Y:S02]  /*106b0*/  MOV R125, 0xffffffff ;  /* 0xffffffff007d7802 */ /* 0x000fe40000000f00 */
[----:B------:R-:W-:Y:S02]  /*106c0*/  MOV R124, 0x106e0 ;  /* 0x000106e0007c7802 */ /* 0x000fe40000000f00 */
[----:B------:R-:W-:Y:S05]  /*106d0*/  CALL.REL.NOINC `($__internal_69_$__cuda_sm70_shflsync_down) ;  /* 0x0000057000007944 */ /* 0x000fea0003c00000 */
[----:B-1----:R-:W-:Y:S05]  /*106e0*/  BRA `(.L_x_2932) ;  /* 0xffff8aa000007947 */ /* 0x002fea000383ffff */
.L_x_2845:
[----:B0-----:R-:W-:Y:S01]  /*106f0*/  HFMA2.MMA R126, -RZ, RZ, 0, 0 ;  /* 0x00000000ff7e7435 */ /* 0x001fe200000001ff */
[----:B------:R-:W-:Y:S02]  /*10700*/  MOV R135, R131 ;  /* 0x0000008300877202 */ /* 0x000fe40000000f00 */
[----:B------:R-:W-:Y:S02]  /*10710*/  MOV R125, 0xffffffff ;  /* 0xffffffff007d7802 */ /* 0x000fe40000000f00 */
[----:B------:R-:W-:Y:S02]  /*10720*/  MOV R124, 0x10740 ;  /* 0x00010740007c7802 */ /* 0x000fe40000000f00 */
[----:B-1234-:R-:W-:Y:S05]  /*10730*/  CALL.REL.NOINC `($__internal_70_$__cuda_sm70_shflsync_idx_p) ;  /* 0x0000055000007944 */ /* 0x01efea0003c00000 */
[----:B-1----:R-:W-:Y:S01]  /*10740*/  MOV R129, R126 ;  /* 0x0000007e00817202 */ /* 0x002fe20000000f00 */
[----:B------:R-:W-:Y:S01]  /*10750*/  HFMA2.MMA R126, -RZ, RZ, 0, 0 ;  /* 0x00000000ff7e7435 */ /* 0x000fe200000001ff */
[----:B------:R-:W-:-:S02]  /*10760*/  MOV R135, R134 ;  /* 0x0000008600877202 */ /* 0x000fc40000000f00 */
[----:B------:R-:W-:Y:S02]  /*10770*/  MOV R125, 0xffffffff ;  /* 0xffffffff007d7802 */ /* 0x000fe40000000f00 */
        /* <DEDUP_REMOVED lines=10> */
[----:B------:R-:W-:-:S02]  /*10820*/  MOV R135, R132 ;  /* 0x0000008400877202 */ /* 0x000fc40000000f00 */
[----:B------:R-:W-:Y:S02]  /*10830*/  MOV R125, 0xffffffff ;  /* 0xffffffff007d7802 */ /* 0x000fe40000000f00 */
[----:B------:R-:W-:Y:S02]  /*10840*/  MOV R124, 0x10860 ;  /* 0x00010860007c7802 */ /* 0x000fe40000000f00 */
[----:B0-----:R-:W-:Y:S05]  /*10850*/  CALL.REL.NOINC `($__internal_70_$__cuda_sm70_shflsync_idx_p) ;  /* 0x0000043000007944 */ /* 0x001fea0003c00000 */
        /* <DEDUP_REMOVED lines=8> */
[----:B0-----:R-:W-:Y:S05]  /*108e0*/  CALL.REL.NOINC `($__internal_69_$__cuda_sm70_shflsync_down) ;  /* 0x0000036000007944 */ /* 0x001fea0003c00000 */
[----:B-1----:R-:W-:Y:S01]  /*108f0*/  MOV R131, R126 ;  /* 0x0000007e00837202 */ /* 0x002fe20000000f00 */
[----:B------:R-:W-:Y:S01]  /*10900*/  HFMA2.MMA R126, -RZ, RZ, 0, 5.9604644775390625e-08 ;  /* 0x00000001ff7e7435 */ /* 0x000fe200000001ff */
[----:B------:R-:W-:Y:S02]  /*10910*/  MOV R135, R134 ;  /* 0x0000008600877202 */ /* 0x000fe40000000f00 */
[----:B------:R-:W-:Y:S02]  /*10920*/  MOV R136, 0x1f ;  /* 0x0000001f00887802 */ /* 0x000fe40000000f00 */
[----:B------:R-:W-:Y:S02]  /*10930*/  MOV R125, 0xffffffff ;  /* 0xffffffff007d7802 */ /* 0x000fe40000000f00 */
[----:B------:R-:W-:-:S02]  /*10940*/  MOV R124, 0x10960 ;  /* 0x00010960007c7802 */ /* 0x000fc40000000f00 */
[----:B------:R-:W-:Y:S05]  /*10950*/  CALL.REL.NOINC `($__internal_69_$__cuda_sm70_shflsync_down) ;  /* 0x000002f000007944 */ /* 0x000fea0003c00000 */
        /* <DEDUP_REMOVED lines=46> */
[----:B0-----:R-:W-:Y:S05]  /*10c40*/  BRA `(.L_x_2933) ;  /* 0xffff876000007947 */ /* 0x001fea000383ffff */
        .weak           $__internal_69_$__cuda_sm70_shflsync_down
        .type           $__internal_69_$__cuda_sm70_shflsync_down,@function
        .size           $__internal_69_$__cuda_sm70_shflsync_down,($__internal_70_$__cuda_sm70_shflsync_idx_p - $__internal_69_$__cuda_sm70_shflsync_down)
$__internal_69_$__cuda_sm70_shflsync_down:
[----:B------:R-:W-:Y:S04]  /*10c50*/  WARPSYNC R125 ;  /* 0x0000007d00007348 */ /* 0x000fe80003800000 */
[----:B------:R0:W1:Y:S02]  /*10c60*/  SHFL.DOWN PT, R126, R135, R126, R136 ;  /* 0x0800007e877e7389 */ /* 0x00006400000e0088 */
[----:B0-----:R-:W-:-:S06]  /*10c70*/  HFMA2.MMA R125, -RZ, RZ, 0, 0 ;  /* 0x00000000ff7d7435 */ /* 0x001fcc00000001ff */
[----:B------:R-:W-:Y:S05]  /*10c80*/  RET.REL.NODEC R124 `(_Z25selective_scan_bwd_kernelI32Selective_Scan_bwd_kernel_traitsILi128ELi16ELb1ELb0ELb1ELb1ELb1EfN3c107complexIfEEEEv12SSMParamsBwd) ;  /* 0xfffef3707c007950 */ /* 0x000fea0003c3ffff */
        .weak           $__internal_70_$__cuda_sm70_shflsync_idx_p
        .type           $__internal_70_$__cuda_sm70_shflsync_idx_p,@function
        .size           $__internal_70_$__cuda_sm70_shflsync_idx_p,($__internal_71_$__cuda_sm70_shflsync_up - $__internal_70_$__cuda_sm70_shflsync_idx_p)
$__internal_70_$__cuda_sm70_shflsync_idx_p:
[----:B------:R-:W-:Y:S01]  /*10c90*/  MOV R167, 0x1f ;  /* 0x0000001f00a77802 */ /* 0x000fe20000000f00 */
[----:B------:R-:W-:Y:S04]  /*10ca0*/  WARPSYNC R125 ;  /* 0x0000007d00007348 */ /* 0x000fe80003800000 */
[----:B------:R0:W1:Y:S04]  /*10cb0*/  SHFL.IDX PT, R126, R135, R126, R167 ;  /* 0x0000007e877e7389 */ /* 0x00006800000e00a7 */
[----:B0-----:R-:W0:Y:S01]  /*10cc0*/  S2R R167, SR_TID.X ;  /* 0x0000000000a77919 */ /* 0x001e220000002100 */
[----:B------:R-:W-:-:S06]  /*10cd0*/  HFMA2.MMA R125, -RZ, RZ, 0, 0 ;  /* 0x00000000ff7d7435 */ /* 0x000fcc00000001ff */
[----:B------:R-:W-:Y:S05]  /*10ce0*/  RET.REL.NODEC R124 `(_Z25selective_scan_bwd_kernelI32Selective_Scan_bwd_kernel_traitsILi128ELi16ELb1ELb0ELb1ELb1ELb1EfN3c107complexIfEEEEv12SSMParamsBwd) ;  /* 0xfffef3107c007950 */ /* 0x000fea0003c3ffff */
        .weak           $__internal_71_$__cuda_sm70_shflsync_up
        .type           $__internal_71_$__cuda_sm70_shflsync_up,@function
        .size           $__internal_71_$__cuda_sm70_shflsync_up,(.L_x_14506 - $__internal_71_$__cuda_sm70_shflsync_up)
$__internal_71_$__cuda_sm70_shflsync_up:
[----:B------:R-:W-:Y:S01]  /*10cf0*/  MOV R125, 0x0 ;  /* 0x00000000007d7802 */ /* 0x000fe20000000f00 */
[----:B------:R-:W-:Y:S04]  /*10d00*/  WARPSYNC R127 ;  /* 0x0000007f00007348 */ /* 0x000fe80003800000 */
[----:B------:R0:W1:Y:S01]  /*10d10*/  SHFL.UP PT, R127, R130, R129, R128 ;  /* 0x04000081827f7389 */ /* 0x00006200000e0080 */
[----:B------:R-:W-:Y:S05]  /*10d20*/  RET.REL.NODEC R124 `(_Z25selective_scan_bwd_kernelI32Selective_Scan_bwd_kernel_traitsILi128ELi16ELb1ELb0ELb1ELb1ELb1EfN3c107complexIfEEEEv12SSMParamsBwd) ;  /* 0xfffef2d07c007950 */ /* 0x000fea0003c3ffff */
.L_x_2934:
        /* <DEDUP_REMOVED lines=13> */
.L_x_14506:


//--------------------- .text._Z25selective_scan_bwd_kernelI32Selective_Scan_bwd_kernel_traitsILi128ELi16ELb1ELb1ELb0ELb0ELb0EfN3c107complexIfEEEEv12SSMParamsBwd --------------------------
	.section	.text._Z25selective_scan_bwd_kernelI32Selective_Scan_bwd_kernel_traitsILi128ELi16ELb1ELb1ELb0ELb0ELb0EfN3c107complexIfEEEEv12SSMParamsBwd,"ax",@progbits
	.sectioninfo	@"SHI_REGISTERS=252"
	.align	128
        .global         _Z25selective_scan_bwd_kernelI32Selective_Scan_bwd_kernel_traitsILi128ELi16ELb1ELb1ELb0ELb0ELb0EfN3c107complexIfEEEEv12SSMParamsBwd
        .type           _Z25selective_scan_bwd_kernelI32Selective_Scan_bwd_kernel_traitsILi128ELi16ELb1ELb1ELb0ELb0ELb0EfN3c107complexIfEEEEv12SSMParamsBwd,@function
        .size           _Z25selective_scan_bwd_kernelI32Selective_Scan_bwd_kernel_traitsILi128ELi16ELb1ELb1ELb0ELb0ELb0EfN3c107complexIfEEEEv12SSMParamsBwd,(.L_x_14509 - _Z25selective_scan_bwd_kernelI32Selective_Scan_bwd_kernel_traitsILi128ELi16ELb1ELb1ELb0ELb0ELb0EfN3c107complexIfEEEEv12SSMParamsBwd)
        .other          _Z25selective_scan_bwd_kernelI32Selective_Scan_bwd_kernel_traitsILi128ELi16ELb1ELb1ELb0ELb0ELb0EfN3c107complexIfEEEEv12SSMParamsBwd,@"STO_CUDA_ENTRY STV_DEFAULT"
_Z25selective_scan_bwd_kernelI32Selective_Scan_bwd_kernel_traitsILi128ELi16ELb1ELb1ELb0ELb0ELb0EfN3c107complexIfEEEEv12SSMParamsBwd:
.text._Z25selective_scan_bwd_kernelI32Selective_Scan_bwd_kernel_traitsILi128ELi16ELb1ELb1ELb0ELb0ELb0EfN3c107complexIfEEEEv12SSMParamsBwd:
        /* <DEDUP_REMOVED lines=36> */
[----:B------:R-:W-:Y:S01]  /*0240*/  MOV R173, RZ ;  /* 0x000000ff00ad7202 */ /* 0x000fe20000000f00 */
        /* <DEDUP_REMOVED lines=29> */
[----:B------:R-:W1:Y:S01]  /*0420*/  R2UR UR22, R0 ;  /* 0x00000000001673c2 */ /* 0x000e6200000e0000 */
        /* <DEDUP_REMOVED lines=19> */
[----:B-1----:R-:W-:-:S07]  /*0560*/  UIMAD.WIDE.U32 UR4, UR5, UR22, URZ ;  /* 0x00000016050472a5 */ /* 0x002fce000f8e003f */
        /* <DEDUP_REMOVED lines=65> */
[----:B---3--:R0:W1:Y:S01]  /*0980*/  @P0 R2UR UR4, R3 ;  /* 0x00000000030403c2 */ /* 0x00806200000e0000 */
[----:B------:R-:W-:-:S07]  /*0990*/  PLOP3.LUT P0, PT, PT, PT, UP1, 0x80, 0x0 ;  /* 0x000000000000781c */ /* 0x000fce0003f0f018 */
[----:B----4-:R0:W2:Y:S06]  /*09a0*/  @P1 R2UR UR5, R4 ;  /* 0x00000000040513c2 */ /* 0x0100ac00000e0000 */
[----:B------:R-:W-:Y:S05]  /*09b0*/  @!P0 BRA `(.L_x_2935) ;  /* 0x000099a000008947 */ /* 0x000fea0003800000 */
[----:B------:R-:W3:Y:S01]  /*09c0*/  S2R R18, SR_TID.X ;  /* 0x0000000000127919 */ /* 0x000ee20000002100 */
[----:B------:R-:W-:Y:S01]  /*09d0*/  MOV R173, RZ ;  /* 0x000000ff00ad7202 */ /* 0x000fe20000000f00 */
[----:B------:R-:W-:Y:S01]  /*09e0*/  ULDC UR19, c[0x0][0x174] ;  /* 0x00005d0000137ab9 */ /* 0x000fe20000000800 */
[----:B------:R-:W-:Y:S01]  /*09f0*/  MOV R175, RZ ;  /* 0x000000ff00af7202 */ /* 0x000fe20000000f00 */
[----:B------:R-:W4:Y:S01]  /*0a00*/  S2R R17, SR_LANEID ;  /* 0x0000000000117919 */ /* 0x000f220000000000 */
[----:B------:R-:W-:Y:S01]  /*0a10*/  UMOV UR6, URZ ;  /* 0x0000003f00067c82 */ /* 0x000fe20008000000 */
[----:B0--3--:R-:W-:-:S04]  /*0a20*/  SHF.R.S32.HI R3, RZ, 0x1f, R18 ;  /* 0x0000001fff037819 */ /* 0x009fc80000011412 */
[----:B------:R-:W-:-:S04]  /*0a30*/  LEA.HI R3, R3, R18, RZ, 0x5 ;  /* 0x0000001203037211 */ /* 0x000fc800078f28ff */
[----:B----4-:R-:W-:Y:S02]  /*0a40*/  SHF.R.S32.HI R172, RZ, 0x5, R3 ;  /* 0x00000005ffac7819 */ /* 0x010fe40000011403 */
.L_x_3039:
        /* <DEDUP_REMOVED lines=11> */
[----:B------:R-:W-:-:S02]  /*0b00*/  IADD3 R0, R0, R17, RZ ;  /* 0x0000001100007210 */ /* 0x000fc40007ffe0ff */
[----:B------:R-:W-:Y:S02]  /*0b10*/  MOV R4, UR22 ;  /* 0x0000001600047c02 */ /* 0x000fe40008000f00 */
[----:B------:R-:W-:Y:S01]  /*0b20*/  MOV R5, UR23 ;  /* 0x0000001700057c02 */ /* 0x000fe20008000f00 */
[----:B------:R-:W-:-:S04]  /*0b30*/  IMAD R6, R17, 0x3, R0 ;  /* 0x0000000311067824 */ /* 0x000fc800078e0200 */
[----:B------:R-:W-:Y:S01]  /*0b40*/  IMAD.WIDE R4, R7, 0x10, R4 ;  /* 0x0000001007047825 */ /* 0x000fe200078e0204 */
[----:B---3--:R0:W-:Y:S04]  /*0b50*/  STS.128 [R0.X16], R8 ;  /* 0x0000000800007388 */ /* 0x0081e8000000cc00 */
[----:B----4-:R3:W-:Y:S04]  /*0b60*/  STS.128 [R0.X16+0x200], R12 ;  /* 0x0002000c00007388 */ /* 0x0107e8000000cc00 */
        /* <DEDUP_REMOVED lines=8> */
[----:B0-----:R-:W5:Y:S04]  /*0bf0*/  LDG.E.128 R8, [R4.64] ;  /* 0x0000001e04087981 */ /* 0x001f68000c1e1d00 */
[----:B---3--:R-:W3:Y:S04]  /*0c00*/  LDG.E.128 R12, [R4.64+0x200] ;  /* 0x0002001e040c7981 */ /* 0x008ee8000c1e1d00 */
[----:B----4-:R-:W4:Y:S04]  /*0c10*/  LDG.E.128 R20, [R4.64+0x400] ;  /* 0x0004001e04147981 */ /* 0x010f28000c1e1d00 */
[----:B--2---:R-:W2:Y:S01]  /*0c20*/  LDG.E.128 R24, [R4.64+0x600] ;  /* 0x0006001e04187981 */ /* 0x004ea2000c1e1d00 */
[----:B------:R-:W-:-:S02]  /*0c30*/  MOV R2, UR24 ;  /* 0x0000001800027c02 */ /* 0x000fc40008000f00 */
[----:B------:R-:W-:-:S05]  /*0c40*/  MOV R3, UR25 ;  /* 0x0000001900037c02 */ /* 0x000fca0008000f00 */
[----:B------:R-:W-:Y:S01]  /*0c50*/  IMAD.WIDE R2, R7, 0x10, R2 ;  /* 0x0000001007027825 */ /* 0x000fe200078e0202 */
[----:B-----5:R0:W-:Y:S04]  /*0c60*/  STS.128 [R0.X16], R8 ;  /* 0x0000000800007388 */ /* 0x0201e8000000cc00 */
[----:B---3--:R3:W-:Y:S04]  /*0c70*/  STS.128 [R0.X16+0x200], R12 ;  /* 0x0002000c00007388 */ /* 0x0087e8000000cc00 */
[----:B----4-:R4:W-:Y:S04]  /*0c80*/  STS.128 [R0.X16+0x400], R20 ;  /* 0x0004001400007388 */ /* 0x0109e8000000cc00 */
[----:B--2---:R-:W-:Y:S01]  /*0c90*/  STS.128 [R0.X16+0x600], R24 ;  /* 0x0006001800007388 */ /* 0x004fe2000000cc00 */
[----:B------:R-:W-:-:S06]  /*0ca0*/  NOP ;  /* 0x0000000000007918 */ /* 0x000fcc0000000000 */
[----:B------:R-:W-:Y:S04]  /*0cb0*/  LDS.128 R112, [R6.X16] ;  /* 0x0000000006707984 */ /* 0x000fe8000000cc00 */
[----:B------:R-:W-:Y:S04]  /*0cc0*/  LDS.128 R108, [R6.X16+0x10] ;  /* 0x00001000066c7984 */ /* 0x000fe8000000cc00 */
[----:B------:R-:W-:Y:S04]  /*0cd0*/  LDS.128 R104, [R6.X16+0x20] ;  /* 0x0000200006687984 */ /* 0x000fe8000000cc00 */
[----:B------:R-:W-:Y:S04]  /*0ce0*/  LDS.128 R100, [R6.X16+0x30] ;  /* 0x0000300006647984 */ /* 0x000fe8000000cc00 */
[----:B------:R-:W-:Y:S06]  /*0cf0*/  BAR.SYNC.DEFER_BLOCKING 0x0 ;  /* 0x0000000000007b1d */ /* 0x000fec0000010000 */
[----:B------:R-:W2:Y:S04]  /*0d00*/  LDG.E.128 R28, [R2.64] ;  /* 0x0000001e021c7981 */ /* 0x000ea8000c1e1d00 */
[----:B0-----:R-:W5:Y:S04]  /*0d10*/  LDG.E.128 R8, [R2.64+0x200] ;  /* 0x0002001e02087981 */ /* 0x001f68000c1e1d00 */
[----:B---3--:R-:W3:Y:S04]  /*0d20*/  LDG.E.128 R12, [R2.64+0x400] ;  /* 0x0004001e020c7981 */ /* 0x008ee8000c1e1d00 */
[----:B----4-:R-:W4:Y:S01]  /*0d30*/  LDG.E.128 R20, [R2.64+0x600] ;  /* 0x0006001e02147981 */ /* 0x010f22000c1e1d00 */
[----:B------:R-:W-:-:S03]  /*0d40*/  ISETP.LT.AND P0, PT, RZ, c[0x0][0x16c], PT ;  /* 0x00005b00ff007a0c */ /* 0x000fc60003f01270 */
[----:B--2---:R-:W-:Y:S04]  /*0d50*/  STS.128 [R0.X16], R28 ;  /* 0x0000001c00007388 */ /* 0x004fe8000000cc00 */
[----:B-----5:R-:W-:Y:S04]  /*0d60*/  STS.128 [R0.X16+0x200], R8 ;  /* 0x0002000800007388 */ /* 0x020fe8000000cc00 */
[----:B---3--:R-:W-:Y:S04]  /*0d70*/  STS.128 [R0.X16+0x400], R12 ;  /* 0x0004000c00007388 */ /* 0x008fe8000000cc00 */
[----:B----4-:R-:W-:Y:S01]  /*0d80*/  STS.128 [R0.X16+0x600], R20 ;  /* 0x0006001400007388 */ /* 0x010fe2000000cc00 */
[----:B------:R-:W-:-:S06]  /*0d90*/  NOP ;  /* 0x0000000000007918 */ /* 0x000fcc0000000000 */
[----:B------:R-:W0:Y:S04]  /*0da0*/  LDS.128 R24, [R6.X16] ;  /* 0x0000000006187984 */ /* 0x000e28000000cc00 */
[----:B------:R-:W2:Y:S04]  /*0db0*/  LDS.128 R32, [R6.X16+0x10] ;  /* 0x0000100006207984 */ /* 0x000ea8000000cc00 */
[----:B------:R-:W3:Y:S04]  /*0dc0*/  LDS.128 R36, [R6.X16+0x20] ;  /* 0x0000200006247984 */ /* 0x000ee8000000cc00 */
[----:B------:R-:W4:Y:S01]  /*0dd0*/  LDS.128 R40, [R6.X16+0x30] ;  /* 0x0000300006287984 */ /* 0x000f22000000cc00 */
[----:B0-----:R-:W-:-:S02]  /*0de0*/  FFMA.FTZ R4, R128, R24, R175 ;  /* 0x0000001880047223 */ /* 0x001fc400000100af */
[----:B-1----:R-:W-:Y:S02]  /*0df0*/  FMUL.FTZ R96, R24, UR4 ;  /* 0x0000000418607c20 */ /* 0x002fe40008410000 */
        /* <DEDUP_REMOVED lines=28> */
[----:B------:R-:W-:-:S02]  /*0fc0*/  FMUL.FTZ R87, R43, UR4 ;  /* 0x000000042b577c20 */ /* 0x000fc40008410000 */
[----:B------:R-:W-:Y:S01]  /*0fd0*/  FFMA.FTZ R175, R119, R43, R0 ;  /* 0x0000002b77af7223 */ /* 0x000fe20000010000 */
[----:B------:R-:W-:Y:S06]  /*0fe0*/  BAR.SYNC.DEFER_BLOCKING 0x0 ;  /* 0x0000000000007b1d */ /* 0x000fec0000010000 */
[----:B------:R-:W-:Y:S05]  /*0ff0*/  @P0 BRA `(.L_x_2936) ;  /* 0x0000009000000947 */ /* 0x000fea0003800000 */
        /* <DEDUP_REMOVED lines=9> */
.L_x_2936:
        /* <DEDUP_REMOVED lines=24> */
[----:B------:R-:W-:Y:S02]  /*1210*/  FADD.FTZ R3, R41, R41 ;  /* 0x0000002929037221 */ /* 0x000fe40000010000 */
[----:B------:R-:W-:Y:S02]  /*1220*/  FADD.FTZ R2, R42, R42 ;  /* 0x0000002a2a027221 */ /* 0x000fe40000010000 */
[----:B------:R-:W-:Y:S02]  /*1230*/  FADD.FTZ R0, R43, R43 ;  /* 0x0000002b2b007221 */ /* 0x000fe40000010000 */
.L_x_3038:
[----:B------:R-:W-:Y:S02]  /*1240*/  ULDC.64 UR38, c[0x0][0x180] ;  /* 0x0000600000267ab9 */ /* 0x000fe40000000a00 */
[----:B------:R-:W-:Y:S02]  /*1250*/  UIMAD UR32, UR16, UR38, URZ ;  /* 0x00000026102072a4 */ /* 0x000fe4000f8e023f */
[----:B------:R-:W-:-:S02]  /*1260*/  UIMAD.WIDE.U32 UR28, UR17, UR38, URZ ;  /* 0x00000026111c72a5 */ /* 0x000fc4000f8e003f */
[----:B------:R-:W-:Y:S02]  /*1270*/  UIMAD UR38, UR17, UR39, UR32 ;  /* 0x00000027112672a4 */ /* 0x000fe4000f8e0220 */
[----:B------:R-:W-:Y:S02]  /*1280*/  USHF.R.S32.HI UR37, URZ, 0x1f, UR7 ;  /* 0x0000001f3f257899 */ /* 0x000fe40008011407 */
[----:B------:R-:W-:Y:S02]  /*1290*/  ULDC.64 UR32, c[0x0][0x188] ;  /* 0x0000620000207ab9 */ /* 0x000fe40000000a00 */
[----:B------:R-:W-:Y:S02]  /*12a0*/  UIADD3 UR29, UR29, UR38, URZ ;  /* 0x000000261d1d7290 */ /* 0x000fe4000fffe03f */
[----:B------:R-:W-:Y:S02]  /*12b0*/  UIMAD UR38, UR37, UR32, URZ ;  /* 0x00000020252672a4 */ /* 0x000fe4000f8e023f */
[----:B------:R-:W-:-:S02]  /*12c0*/  UIMAD.WIDE.U32 UR28, UR7, UR32, UR28 ;  /* 0x00000020071c72a5 */ /* 0x000fc4000f8e001c */
        /* <DEDUP_REMOVED lines=21> */
[----:B------:R-:W-:Y:S02]  /*1420*/  FADD.FTZ R154, R112, UR5 ;  /* 0x00000005709a7e21 */ /* 0x000fe40008010000 */
[----:B------:R-:W-:Y:S01]  /*1430*/  FADD.FTZ R149, R115, UR5 ;  /* 0x0000000573957e21 */ /* 0x000fe20008010000 */
[----:B------:R-:W-:Y:S01]  /*1440*/  MOV R55, UR28 ;  /* 0x0000001c00377c02 */ /* 0x000fe20008000f00 */
[----:B------:R-:W-:Y:S02]  /*1450*/  FADD.FTZ R148, R108, UR5 ;  /* 0x000000056c947e21 */ /* 0x000fe40008010000 */
[----:B------:R-:W-:-:S02]  /*1460*/  FADD.FTZ R147, R109, UR5 ;  /* 0x000000056d937e21 */ /* 0x000fc40008010000 */
[----:B------:R-:W-:Y:S02]  /*1470*/  FADD.FTZ R146, R110, UR5 ;  /* 0x000000056e927e21 */ /* 0x000fe40008010000 */
[----:B------:R-:W-:Y:S02]  /*1480*/  FADD.FTZ R145, R111, UR5 ;  /* 0x000000056f917e21 */ /* 0x000fe40008010000 */
[----:B------:R-:W-:Y:S02]  /*1490*/  FADD.FTZ R144, R104, UR5 ;  /* 0x0000000568907e21 */ /* 0x000fe40008010000 */
[----:B------:R-:W-:Y:S01]  /*14a0*/  FADD.FTZ R143, R105, UR5 ;  /* 0x00000005698f7e21 */ /* 0x000fe20008010000 */
[----:B------:R-:W-:Y:S01]  /*14b0*/  LOP3.LUT P0, RZ, R18, 0x1f, RZ, 0xc0, !PT ;  /* 0x0000001f12ff7812 */ /* 0x000fe2000780c0ff */
[----:B------:R-:W-:-:S04]  /*14c0*/  IMAD.WIDE R54, R19, 0x10, R54 ;  /* 0x0000001013367825 */ /* 0x000fc800078e0236 */
[----:B------:R-:W-:Y:S01]  /*14d0*/  FADD.FTZ R151, R113, UR5 ;  /* 0x0000000571977e21 */ /* 0x000fe20008010000 */
[----:B------:R0:W3:Y:S01]  /*14e0*/  LDG.E.128 R32, [R54.64] ;  /* 0x0000001e36207981 */ /* 0x0000e2000c1e1d00 */
[----:B------:R-:W-:Y:S01]  /*14f0*/  ISETP.NE.AND P1, PT, R18, RZ, PT ;  /* 0x000000ff1200720c */ /* 0x000fe20003f25270 */
[----:B------:R-:W-:Y:S01]  /*1500*/  FADD.FTZ R142, R106, UR5 ;  /* 0x000000056a8e7e21 */ /* 0x000fe20008010000 */
[----:B------:R-:W-:Y:S01]  /*1510*/  HFMA2.MMA R59, -RZ, RZ, 0, 1.52587890625e-05 ;  /* 0x00000100ff3b7435 */ /* 0x000fe200000001ff */
[----:B------:R0:W4:Y:S01]  /*1520*/  LDG.E.128 R36, [R54.64+0x200] ;  /* 0x0002001e36247981 */ /* 0x000122000c1e1d00 */
[----:B------:R-:W-:Y:S02]  /*1530*/  MOV R187, UR19 ;  /* 0x0000001300bb7c02 */ /* 0x000fe40008000f00 */
[----:B------:R-:W-:Y:S01]  /*1540*/  IADD3 R141, R18, 0x200, RZ ;  /* 0x00000200128d7810 */ /* 0x000fe20007ffe0ff */
[----:B------:R0:W3:Y:S01]  /*1550*/  LDG.E.128 R40, [R54.64+0x400] ;  /* 0x0004001e36287981 */ /* 0x0000e2000c1e1d00 */
[----:B------:R-:W-:Y:S01]  /*1560*/  FADD.FTZ R138, R100, UR5 ;  /* 0x00000005648a7e21 */ /* 0x000fe20008010000 */
[----:B------:R-:W-:-:S02]  /*1570*/  ULDC.64 UR32, c[0x0][0x1b8] ;  /* 0x00006e0000207ab9 */ /* 0x000fc40000000a00 */
[----:B------:R0:W3:Y:S04]  /*1580*/  LDG.E.128 R44, [R54.64+0x600] ;  /* 0x0006001e362c7981 */ /* 0x0000e8000c1e1d00 */
[----:B------:R0:W3:Y:S04]  /*1590*/  LDG.E.128 R48, [R54.64+0x800] ;  /* 0x0008001e36307981 */ /* 0x0000e8000c1e1d00 */
[----:B------:R0:W3:Y:S04]  /*15a0*/  LDG.E.128 R28, [R54.64+0xa00] ;  /* 0x000a001e361c7981 */ /* 0x0000e8000c1e1d00 */
[----:B------:R0:W3:Y:S04]  /*15b0*/  LDG.E.128 R24, [R54.64+0xc00] ;  /* 0x000c001e36187981 */ /* 0x0000e8000c1e1d00 */
[----:B------:R0:W3:Y:S01]  /*15c0*/  LDG.E.128 R20, [R54.64+0xe00] ;  /* 0x000e001e36147981 */ /* 0x0000e2000c1e1d00 */
[----:B------:R-:W-:Y:S01]  /*15d0*/  UIADD3 UR28, UR19, -0x1, URZ ;  /* 0xffffffff131c7890 */ /* 0x000fe2000fffe03f */
[----:B------:R-:W-:Y:S01]  /*15e0*/  FADD.FTZ R139, R107, UR5 ;  /* 0x000000056b8b7e21 */ /* 0x000fe20008010000 */
[----:B------:R-:W-:Y:S01]  /*15f0*/  UIMAD UR40, UR16, UR32, URZ ;  /* 0x00000020102872a4 */ /* 0x000fe2000f8e023f */
[----:B------:R-:W-:Y:S01]  /*1600*/  FADD.FTZ R137, R101, UR5 ;  /* 0x0000000565897e21 */ /* 0x000fe20008010000 */
[----:B------:R-:W-:Y:S01]  /*1610*/  ULEA.HI UR29, UR28, UR28, URZ, 0x1 ;  /* 0x0000001c1c1d7291 */ /* 0x000fe2000f8f083f */
[----:B------:R-:W-:Y:S01]  /*1620*/  FADD.FTZ R136, R102, UR5 ;  /* 0x0000000566887e21 */ /* 0x000fe20008010000 */
[----:B------:R-:W-:-:S02]  /*1630*/  UIMAD UR40, UR17, UR33, UR40 ;  /* 0x00000021112872a4 */ /* 0x000fc4000f8e0228 */
[----:B------:R-:W-:-:S04]  /*1640*/  ULOP3.LUT UR29, UR29, 0xfffffe, URZ, 0xc0, !UPT ;  /* 0x00fffffe1d1d7892 */ /* 0x000fc8000f8ec03f */
[----:B------:R-:W-:Y:S01]  /*1650*/  UIADD3 UR29, UR28, -UR29, URZ ;  /* 0x8000001d1c1d7290 */ /* 0x000fe2000fffe03f */
[----:B--2---:R-:W1:Y:S08]  /*1660*/  R2UR UR38, R53 ;  /* 0x00000000352673c2 */ /* 0x004e7000000e0000 */
[----:B------:R-:W2:Y:S01]  /*1670*/  R2UR UR39, R52 ;  /* 0x00000000342773c2 */ /* 0x000ea200000e0000 */
[----:B-1----:R-:W-:-:S02]  /*1680*/  FMUL.FTZ R53, R150, UR38 ;  /* 0x0000002696357c20 */ /* 0x002fc40008410000 */
[----:B------:R-:W-:Y:S02]  /*1690*/  FMUL.FTZ R19, R154, UR38 ;  /* 0x000000269a137c20 */ /* 0x000fe40008410000 */
[----:B0-----:R-:W-:Y:S02]  /*16a0*/  FMUL.RZ R54, R53, 0.15915493667125701904 ;  /* 0x3e22f98335367820 */ /* 0x001fe4000040c000 */
[----:B------:R-:W-:Y:S02]  /*16b0*/  FMUL.FTZ R53, R149, UR38 ;  /* 0x0000002695357c20 */ /* 0x000fe40008410000 */
[----:B------:R-:W-:Y:S01]  /*16c0*/  FMUL.RZ R56, R19, 0.15915493667125701904 ;  /* 0x3e22f98313387820 */ /* 0x000fe2000040c000 */
[----:B------:R-:W-:Y:S01]  /*16d0*/  MUFU.SIN R181, R54 ;  /* 0x0000003600b57308 */ /* 0x000fe20000000400 */
[----:B------:R-:W-:Y:S01]  /*16e0*/  FMUL.RZ R55, R53, 0.15915493667125701904 ;  /* 0x3e22f98335377820 */ /* 0x000fe2000040c000 */
[----:B--2---:R-:W-:Y:S01]  /*16f0*/  MOV R185, UR39 ;  /* 0x0000002700b97c02 */ /* 0x004fe20008000f00 */
[----:B------:R-:W-:-:S02]  /*1700*/  FMUL.FTZ R53, R148, UR38 ;  /* 0x0000002694357c20 */ /* 0x000fc40008410000 */
[----:B------:R-:W-:Y:S02]  /*1710*/  FMUL.FTZ R19, R151, UR38 ;  /* 0x0000002697137c20 */ /* 0x000fe40008410000 */
[----:B------:R-:W-:Y:S01]  /*1720*/  FMUL.FTZ R52, R138, UR38 ;  /* 0x000000268a347c20 */ /* 0x000fe20008410000 */
[----:B------:R-:W-:Y:S01]  /*1730*/  MUFU.SIN R153, R56 ;  /* 0x0000003800997308 */ /* 0x000fe20000000400 */
[----:B------:R-:W-:Y:S02]  /*1740*/  FMUL.RZ R57, R19, 0.15915493667125701904 ;  /* 0x3e22f98313397820 */ /* 0x000fe4000040c000 */
[----:B------:R-:W-:Y:S02]  /*1750*/  FMUL.RZ R134, R52, 0.15915493667125701904 ;  /* 0x3e22f98334867820 */ /* 0x000fe4000040c000 */
[----:B------:R-:W-:Y:S02]  /*1760*/  FMUL.FTZ R60, R137, UR38 ;  /* 0x00000026893c7c20 */ /* 0x000fe40008410000 */
[----:B------:R-:W-:Y:S01]  /*1770*/  FMUL.FTZ R185, R185, 1.4426950216293334961 ;  /* 0x3fb8aa3bb9b97820 */ /* 0x000fe20000410000 */
[----:B------:R0:W-:Y:S01]  /*1780*/  MUFU.COS R133, R56 ;  /* 0x0000003800857308 */ /* 0x0001e20000000000 */
[----:B------:R-:W-:-:S07]  /*1790*/  FMUL.RZ R152, R60, 0.15915493667125701904 ;  /* 0x3e22f9833c987820 */ /* 0x000fce000040c000 */
        /* <DEDUP_REMOVED lines=22> */
[----:B------:R-:W-:Y:S01]  /*1900*/  ISETP.LT.OR P0, PT, R53, 0x2, P0 ;  /* 0x000000023500780c */ /* 0x000fe20000701670 */
[----:B------:R-:W-:Y:S01]  /*1910*/  FMUL.FTZ R53, R142, UR38 ;  /* 0x000000268e357c20 */ /* 0x000fe20008410000 */
[----:B------:R0:W-:Y:S08]  /*1920*/  MUFU.COS R155, R54 ;  /* 0x00000036009b7308 */ /* 0x0001f00000000000 */
[----:B------:R-:W-:Y:S01]  /*1930*/  MUFU.SIN R183, R57 ;  /* 0x0000003900b77308 */ /* 0x000fe20000000400 */
[----:B0-----:R-:W-:Y:S01]  /*1940*/  MOV R54, UR29 ;  /* 0x0000001d00367c02 */ /* 0x001fe20008000f00 */
[----:B------:R-:W-:Y:S01]  /*1950*/  UIMAD.WIDE.U32 UR28, UR17, UR32, URZ ;  /* 0x00000020111c72a5 */ /* 0x000fe2000f8e003f */
[----:B------:R-:W-:-:S02]  /*1960*/  @!P0 IADD3 R187, R187, -0x2, RZ ;  /* 0xfffffffebbbb8810 */ /* 0x000fc40007ffe0ff */
[----:B------:R-:W-:Y:S01]  /*1970*/  ULDC.64 UR32, c[0x0][0x1c0] ;  /* 0x0000700000207ab9 */ /* 0x000fe20000000a00 */
[----:B------:R-:W-:Y:S01]  /*1980*/  @!P1 IMAD R141, R54, R59, UR7 ;  /* 0x00000007368d9e24 */ /* 0x000fe2000f8e023b */
[----:B------:R-:W-:Y:S01]  /*1990*/  UIADD3 UR29, UR29, UR40, URZ ;  /* 0x000000281d1d7290 */ /* 0x000fe2000fffe03f */
[----:B------:R0:W-:Y:S01]  /*19a0*/  MUFU.COS R19, R57 ;  /* 0x0000003900137308 */ /* 0x0001e20000000000 */
[----:B------:R-:W-:Y:S02]  /*19b0*/  UIMAD UR40, UR37, UR32, URZ ;  /* 0x00000020252872a4 */ /* 0x000fe4000f8e023f */
[----:B------:R-:W-:Y:S02]  /*19c0*/  UIMAD.WIDE.U32 UR28, UR7, UR32, UR28 ;  /* 0x00000020071c72a5 */ /* 0x000fe4000f8e001c */
[----:B------:R-:W-:-:S03]  /*19d0*/  UIMAD UR40, UR7, UR33, UR40 ;  /* 0x00000021072872a4 */ /* 0x000fc6000f8e0228 */
[----:B------:R-:W-:Y:S01]  /*19e0*/  MUFU.SIN R167, R56 ;  /* 0x0000003800a77308 */ /* 0x000fe20000000400 */
[----:B0-----:R-:W-:Y:S01]  /*19f0*/  FMUL.RZ R57, R53, 0.15915493667125701904 ;  /* 0x3e22f98335397820 */ /* 0x001fe2000040c000 */
[----:B------:R-:W-:Y:S01]  /*1a00*/  SHF.L.U32 R53, R18, 0x3, RZ ;  /* 0x0000000312357819 */ /* 0x000fe200000006ff */
[----:B------:R-:W-:Y:S02]  /*1a10*/  ULDC.64 UR32, c[0x0][0x230] ;  /* 0x00008c0000207ab9 */ /* 0x000fe40000000a00 */
[----:B------:R-:W-:Y:S01]  /*1a20*/  UIADD3 UR29, UR29, UR40, URZ ;  /* 0x000000281d1d7290 */ /* 0x000fe2000fffe03f */
[----:B------:R-:W-:Y:S01]  /*1a30*/  LOP3.LUT R54, R53, 0xffffff00, RZ, 0xc0, !PT ;  /* 0xffffff0035367812 */ /* 0x000fe200078ec0ff */
[----:B------:R-:W-:Y:S01]  /*1a40*/  ULEA UR32, UP0, UR28, UR32, 0x3 ;  /* 0x000000201c207291 */ /* 0x000fe2000f80183f */
[----:B------:R0:W-:Y:S02]  /*1a50*/  MUFU.COS R168, R56 ;  /* 0x0000003800a87308 */ /* 0x0001e40000000000 */
[----:B------:R-:W-:Y:S01]  /*1a60*/  LEA R67, R17, R54, 0x3 ;  /* 0x0000003611437211 */ /* 0x000fe200078e18ff */
[----:B------:R-:W-:-:S05]  /*1a70*/  ULEA.HI.X UR33, UR28, UR33, UR29, 0x3, UP0 ;  /* 0x000000211c217291 */ /* 0x000fca00080f1c1d */
[----:B------:R-:W-:Y:S01]  /*1a80*/  MUFU.SIN R158, R55 ;  /* 0x00000037009e7308 */ /* 0x000fe20000000400 */
[----:B0-----:R-:W-:-:S05]  /*1a90*/  MOV R56, c[0x0][0x16c] ;  /* 0x00005b0000387a02 */ /* 0x001fca0000000f00 */
[----:B------:R-:W-:Y:S01]  /*1aa0*/  @!P0 IMAD R187, R187, R56, UR7 ;  /* 0x00000007bbbb8e24 */ /* 0x000fe2000f8e0238 */
[----:B------:R-:W-:Y:S01]  /*1ab0*/  IADD3 R56, R54, R17, RZ ;  /* 0x0000001136387210 */ /* 0x000fe20007ffe0ff */
[----:B------:R0:W-:Y:S03]  /*1ac0*/  MUFU.COS R157, R55 ;  /* 0x00000037009d7308 */ /* 0x0001e60000000000 */
[C---:B------:R-:W-:Y:S01]  /*1ad0*/  IADD3 R53, R56.reuse, 0x20, RZ ;  /* 0x0000002038357810 */ /* 0x040fe20007ffe0ff */
[----:B------:R-:W-:Y:S01]  /*1ae0*/  IMAD R52, R17, 0x7, R56 ;  /* 0x0000000711347824 */ /* 0x000fe200078e0238 */
[C---:B------:R-:W-:Y:S02]  /*1af0*/  IADD3 R59, R56.reuse, 0x80, RZ ;  /* 0x00000080383b7810 */ /* 0x040fe40007ffe0ff */
[----:B------:R-:W-:Y:S01]  /*1b00*/  IADD3 R61, R56, 0xa0, RZ ;  /* 0x000000a0383d7810 */ /* 0x000fe20007ffe0ff */
[----:B------:R-:W-:Y:S01]  /*1b10*/  MUFU.SIN R160, R57 ;  /* 0x0000003900a07308 */ /* 0x000fe20000000400 */
[----:B0-----:R-:W-:Y:S01]  /*1b20*/  FMUL.FTZ R55, R139, UR38 ;  /* 0x000000268b377c20 */ /* 0x001fe20008410000 */
[----:B------:R-:W-:-:S02]  /*1b30*/  IADD3 R54, R52, 0x1, RZ ;  /* 0x0000000134367810 */ /* 0x000fc40007ffe0ff */
[----:B------:R-:W-:Y:S01]  /*1b40*/  IADD3 R62, R52, 0x3, RZ ;  /* 0x00000003343e7810 */ /* 0x000fe20007ffe0ff */
[----:B------:R-:W-:Y:S01]  /*1b50*/  FMUL.RZ R58, R55, 0.15915493667125701904 ;  /* 0x3e22f983373a7820 */ /* 0x000fe2000040c000 */
[C---:B------:R-:W-:Y:S02]  /*1b60*/  IADD3 R55, R56.reuse, 0x40, RZ ;  /* 0x0000004038377810 */ /* 0x040fe40007ffe0ff */
[----:B------:R0:W-:Y:S01]  /*1b70*/  MUFU.COS R159, R57 ;  /* 0x00000039009f7308 */ /* 0x0001e20000000000 */
[C---:B------:R-:W-:Y:S02]  /*1b80*/  IADD3 R63, R56.reuse, 0xc0, RZ ;  /* 0x000000c0383f7810 */ /* 0x040fe40007ffe0ff */
[----:B------:R-:W-:Y:S02]  /*1b90*/  IADD3 R65, R56, 0xe0, RZ ;  /* 0x000000e038417810 */ /* 0x000fe40007ffe0ff */
[----:B------:R-:W-:Y:S02]  /*1ba0*/  LEA.HI.SX32 R60, R54, R67, 0x1b ;  /* 0x00000043363c7211 */ /* 0x000fe400078fdaff */
[----:B------:R-:W-:Y:S01]  /*1bb0*/  IADD3 R64, R52, 0x4, RZ ;  /* 0x0000000434407810 */ /* 0x000fe20007ffe0ff */
[----:B------:R-:W-:Y:S01]  /*1bc0*/  MUFU.SIN R164, R134 ;  /* 0x0000008600a47308 */ /* 0x000fe20000000400 */
[----:B0-----:R-:W-:-:S02]  /*1bd0*/  IADD3 R57, R56, 0x60, RZ ;  /* 0x0000006038397810 */ /* 0x001fc40007ffe0ff */
[----:B------:R-:W-:Y:S01]  /*1be0*/  LEA.HI.SX32 R54, R62, R67, 0x1b ;  /* 0x000000433e367211 */ /* 0x000fe200078fdaff */
[----:B------:R-:W-:Y:S01]  /*1bf0*/  FMUL.FTZ R62, R136, UR38 ;  /* 0x00000026883e7c20 */ /* 0x000fe20008410000 */
[-C--:B------:R-:W-:Y:S02]  /*1c00*/  LEA.HI.SX32 R53, R53, R56.reuse, 0x1b ;  /* 0x0000003835357211 */ /* 0x080fe400078fdaff */
[-C--:B------:R-:W-:Y:S01]  /*1c10*/  LEA.HI.SX32 R55, R55, R56.reuse, 0x1b ;  /* 0x0000003837377211 */ /* 0x080fe200078fdaff */
[----:B------:R0:W-:Y:S01]  /*1c20*/  MUFU.COS R163, R134 ;  /* 0x0000008600a37308 */ /* 0x0001e20000000000 */
[-C--:B------:R-:W-:Y:S02]  /*1c30*/  LEA.HI.SX32 R57, R57, R56.reuse, 0x1b ;  /* 0x0000003839397211 */ /* 0x080fe400078fdaff */
[-C--:B------:R-:W-:Y:S02]  /*1c40*/  LEA.HI.SX32 R59, R59, R56.reuse, 0x1b ;  /* 0x000000383b3b7211 */ /* 0x080fe400078fdaff */
[----:B------:R-:W-:-:S02]  /*1c50*/  LEA.HI.SX32 R61, R61, R56, 0x1b ;  /* 0x000000383d3d7211 */ /* 0x000fc400078fdaff */
[-C--:B------:R-:W-:Y:S01]  /*1c60*/  LEA.HI.SX32 R63, R63, R56.reuse, 0x1b ;  /* 0x000000383f3f7211 */ /* 0x080fe200078fdaff */
[----:B------:R-:W-:Y:S01]  /*1c70*/  MUFU.SIN R162, R58 ;  /* 0x0000003a00a27308 */ /* 0x000fe20000000400 */
[-C--:B------:R-:W-:Y:S02]  /*1c80*/  LEA.HI.SX32 R65, R65, R56.reuse, 0x1b ;  /* 0x0000003841417211 */ /* 0x080fe400078fdaff */
[----:B------:R-:W-:Y:S02]  /*1c90*/  LEA.HI.SX32 R56, R56, R56, 0x1b ;  /* 0x0000003838387211 */ /* 0x000fe400078fdaff */
[----:B0-----:R-:W-:Y:S01]  /*1ca0*/  LEA.HI.SX32 R134, R64, R67, 0x1b ;  /* 0x0000004340867211 */ /* 0x001fe200078fdaff */
[----:B------:R-:W-:Y:S01]  /*1cb0*/  FMUL.RZ R64, R62, 0.15915493667125701904 ;  /* 0x3e22f9833e407820 */ /* 0x000fe2000040c000 */
[----:B------:R-:W-:Y:S01]  /*1cc0*/  IADD3 R66, R52, 0x5, RZ ;  /* 0x0000000534427810 */ /* 0x000fe20007ffe0ff */
[----:B---3--:R0:W-:Y:S01]  /*1cd0*/  STS.128 [R56.X16], R32 ;  /* 0x0000002038007388 */ /* 0x0081e2000000cc00 */
[----:B------:R-:W-:Y:S01]  /*1ce0*/  FMUL.FTZ R62, R154, R185 ;  /* 0x000000b99a3e7220 */ /* 0x000fe20000410000 */
[----:B------:R-:W-:Y:S01]  /*1cf0*/  MUFU.SIN R177, R64 ;  /* 0x0000004000b17308 */ /* 0x000fe20000000400 */
[C---:B------:R-:W-:Y:S01]  /*1d00*/  IADD3 R132, R52.reuse, 0x6, RZ ;  /* 0x0000000634847810 */ /* 0x040fe20007ffe0ff */
[----:B----4-:R-:W-:Y:S01]  /*1d10*/  STS.128 [R53.X16+0x200], R36 ;  /* 0x0002002435007388 */ /* 0x010fe2000000cc00 */
[----:B------:R-:W-:-:S02]  /*1d20*/  IADD3 R140, R52, 0x7, RZ ;  /* 0x00000007348c7810 */ /* 0x000fc40007ffe0ff */
[-C--:B------:R-:W-:Y:S01]  /*1d30*/  LEA.HI.SX32 R135, R66, R67.reuse, 0x1b ;  /* 0x0000004342877211 */ /* 0x080fe200078fdaff */
[----:B------:R-:W-:Y:S01]  /*1d40*/  STS.128 [R55.X16+0x400], R40 ;  /* 0x0004002837007388 */ /* 0x000fe2000000cc00 */
[-C--:B------:R-:W-:Y:S01]  /*1d50*/  LEA.HI.SX32 R188, R132, R67.reuse, 0x1b ;  /* 0x0000004384bc7211 */ /* 0x080fe200078fdaff */
[----:B------:R1:W-:Y:S01]  /*1d60*/  MUFU.COS R161, R58 ;  /* 0x0000003a00a17308 */ /* 0x0003e20000000000 */
[-C--:B------:R-:W-:Y:S01]  /*1d70*/  LEA.HI.SX32 R189, R140, R67.reuse, 0x1b ;  /* 0x000000438cbd7211 */ /* 0x080fe200078fdaff */
[----:B------:R-:W-:Y:S01]  /*1d80*/  STS.128 [R57.X16+0x600], R44 ;  /* 0x0006002c39007388 */ /* 0x000fe2000000cc00 */
[----:B------:R-:W-:Y:S02]  /*1d90*/  MOV R140, UR32 ;  /* 0x00000020008c7c02 */ /* 0x000fe40008000f00 */
[----:B------:R-:W-:Y:S01]  /*1da0*/  MOV R132, 0x3f800000 ;  /* 0x3f80000000847802 */ /* 0x000fe20000000f00 */
[----:B------:R-:W-:Y:S02]  /*1db0*/  STS.128 [R59.X16+0x800], R48 ;  /* 0x000800303b007388 */ /* 0x000fe4000000cc00 */
[----:B------:R-:W-:Y:S01]  /*1dc0*/  MUFU.SIN R166, R152 ;  /* 0x0000009800a67308 */ /* 0x000fe20000000400 */
[----:B-1----:R-:W-:Y:S01]  /*1dd0*/  IADD3 R58, R52, 0x2, RZ ;  /* 0x00000002343a7810 */ /* 0x002fe20007ffe0ff */
[----:B------:R-:W-:Y:S06]  /*1de0*/  STS.128 [R61.X16+0xa00], R28 ;  /* 0x000a001c3d007388 */ /* 0x000fec000000cc00 */
[----:B------:R-:W-:Y:S01]  /*1df0*/  MUFU.COS R165, R152 ;  /* 0x0000009800a57308 */ /* 0x000fe20000000000 */
[----:B------:R1:W-:Y:S01]  /*1e00*/  STS.128 [R63.X16+0xc00], R24 ;  /* 0x000c00183f007388 */ /* 0x0003e2000000cc00 */
[----:B------:R-:W-:Y:S01]  /*1e10*/  LEA.HI.SX32 R58, R58, R67, 0x1b ;  /* 0x000000433a3a7211 */ /* 0x000fe200078fdaff */
[----:B0-----:R-:W-:-:S02]  /*1e20*/  FMUL.FTZ R33, R144, R185 ;  /* 0x000000b990217220 */ /* 0x001fc40000410000 */
[----:B------:R0:W-:Y:S01]  /*1e30*/  STS.128 [R65.X16+0xe00], R20 ;  /* 0x000e001441007388 */ /* 0x0001e2000000cc00 */
[----:B------:R-:W-:-:S06]  /*1e40*/  NOP ;  /* 0x0000000000007918 */ /* 0x000fcc0000000000 */
[----:B------:R2:W-:Y:S01]  /*1e50*/  MUFU.COS R35, R64 ;  /* 0x0000004000237308 */ /* 0x0005e20000000000 */
[----:B------:R-:W-:Y:S01]  /*1e60*/  LDS.128 R56, [R58.X16+0x20] ;  /* 0x000020003a387984 */ /* 0x000fe2000000cc00 */
[----:B------:R-:W-:Y:S01]  /*1e70*/  FADD.FTZ R34, R103, UR5 ;  /* 0x0000000567227e21 */ /* 0x000fe20008010000 */
[----:B-1----:R-:W-:Y:S02]  /*1e80*/  SHF.L.U32 R25, R141, 0x3, RZ ;  /* 0x000000038d197819 */ /* 0x002fe400000006ff */
[----:B------:R-:W-:Y:S01]  /*1e90*/  LDS.128 R48, [R134.X16+0x40] ;  /* 0x0000400086307984 */ /* 0x000fe2000000cc00 */
[----:B------:R-:W-:Y:S02]  /*1ea0*/  MOV R141, UR33 ;  /* 0x00000021008d7c02 */ /* 0x000fe40008000f00 */
[----:B------:R-:W1:Y:S01]  /*1eb0*/  MUFU.EX2 R62, R62 ;  /* 0x0000003e003e7308 */ /* 0x000e620000000800 */
[----:B--2---:R-:W-:Y:S01]  /*1ec0*/  LEA.HI.SX32 R64, R52, R52, 0x1b ;  /* 0x0000003434407211 */ /* 0x004fe200078fdaff */
[----:B------:R2:W-:Y:S01]  /*1ed0*/  LDS.128 R44, [R135.X16+0x50] ;  /* 0x00005000872c7984 */ /* 0x0005e2000000cc00 */
[----:B0-----:R-:W-:Y:S01]  /*1ee0*/  MOV R20, 0x10 ;  /* 0x0000001000147802 */ /* 0x001fe20000000f00 */
[----:B------:R-:W-:-:S02]  /*1ef0*/  FMUL.FTZ R24, R151, R185 ;  /* 0x000000b997187220 */ /* 0x000fc40000410000 */
[----:B------:R-:W-:Y:S01]  /*1f00*/  LDS.128 R52, [R54.X16+0x30] ;  /* 0x0000300036347984 */ /* 0x000fe2000000cc00 */
[-C--:B------:R-:W-:Y:S02]  /*1f10*/  FMUL.FTZ R29, R146, R185.reuse ;  /* 0x000000b9921d7220 */ /* 0x080fe40000410000 */
[----:B------:R-:W-:Y:S01]  /*1f20*/  @!P0 IMAD.WIDE R20, R187, R20, UR10 ;  /* 0x0000000abb148e25 */ /* 0x000fe2000f8e0214 */
[----:B------:R-:W0:Y:S03]  /*1f30*/  LDS.128 R64, [R64.X16] ;  /* 0x0000000040407984 */ /* 0x000e26000000cc00 */
[-C--:B------:R-:W-:Y:S01]  /*1f40*/  FMUL.FTZ R22, R150, R185.reuse ;  /* 0x000000b996167220 */ /* 0x080fe20000410000 */
[----:B------:R-:W-:Y:S01]  /*1f50*/  LDS.128 R40, [R188.X16+0x60] ;  /* 0x00006000bc287984 */ /* 0x000fe2000000cc00 */
[----:B------:R-:W-:Y:S02]  /*1f60*/  FMUL.FTZ R31, R145, R185 ;  /* 0x000000b9911f7220 */ /* 0x000fe40000410000 */
[C---:B-1----:R-:W-:Y:S01]  /*1f70*/  FMUL.FTZ R152, R62.reuse, R133 ;  /* 0x000000853e987220 */ /* 0x042fe20000410000 */
[----:B------:R-:W-:Y:S01]  /*1f80*/  LDS.128 R36, [R189.X16+0x70] ;  /* 0x00007000bd247984 */ /* 0x000fe2000000cc00 */
[----:B------:R-:W-:-:S02]  /*1f90*/  FMUL.FTZ R153, R62, R153 ;  /* 0x000000993e997220 */ /* 0x000fc40000410000 */
[-C--:B------:R-:W-:Y:S01]  /*1fa0*/  FMUL.FTZ R23, R149, R185.reuse ;  /* 0x000000b995177220 */ /* 0x080fe20000410000 */
[----:B------:R-:W1:Y:S01]  /*1fb0*/  LDS.128 R60, [R60.X16+0x10] ;  /* 0x000010003c3c7984 */ /* 0x000e62000000cc00 */
[-C--:B------:R-:W-:Y:S02]  /*1fc0*/  FMUL.FTZ R28, R147, R185.reuse ;  /* 0x000000b9931c7220 */ /* 0x080fe40000410000 */
[----:B------:R-:W-:Y:S01]  /*1fd0*/  FMUL.FTZ R26, R148, R185 ;  /* 0x000000b9941a7220 */ /* 0x000fe20000410000 */
[----:B------:R3:W-:Y:S01]  /*1fe0*/  STS.64 [R25+0x9880], R152 ;  /* 0x0098809819007388 */ /* 0x0007e20000000a00 */
[----:B------:R-:W-:-:S03]  /*1ff0*/  FMUL.FTZ R186, R34, UR38 ;  /* 0x0000002622ba7c20 */ /* 0x000fc60008410000 */
[----:B------:R-:W5:Y:S01]  /*2000*/  LDG.E.64 R140, [R140.64] ;  /* 0x0000001e8c8c7981 */ /* 0x000f62000c1e1b00 */
[----:B------:R-:W4:Y:S01]  /*2010*/  MUFU.EX2 R187, R33 ;  /* 0x0000002100bb7308 */ /* 0x000f220000000800 */
[----:B------:R-:W-:Y:S01]  /*2020*/  HFMA2.MMA R133, -RZ, RZ, 0, 0 ;  /* 0x00000000ff857435 */ /* 0x000fe200000001ff */
[----:B--2---:R-:W-:Y:S01]  /*2030*/  CS2R R134, SRZ ;  /* 0x0000000000867805 */ /* 0x004fe2000001ff00 */
[----:B------:R-:W-:Y:S06]  /*2040*/  BAR.SYNC.DEFER_BLOCKING 0x0 ;  /* 0x0000000000007b1d */ /* 0x000fec0000010000 */
[----:B------:R-:W2:Y:S08]  /*2050*/  MUFU.EX2 R24, R24 ;  /* 0x0000001800187308 */ /* 0x000eb00000000800 */
[----:B------:R-:W1:Y:S01]  /*2060*/  MUFU.EX2 R30, R29 ;  /* 0x0000001d001e7308 */ /* 0x000e620000000800 */
[----:B----4-:R-:W-:-:S02]  /*2070*/  FMUL.FTZ R33, R187, R155 ;  /* 0x0000009bbb217220 */ /* 0x010fc40000410000 */
[----:B0-----:R-:W-:-:S05]  /*2080*/  FMUL.FTZ R155, R154, R64 ;  /* 0x000000409a9b7220 */ /* 0x001fca0000410000 */
[----:B------:R-:W0:Y:S01]  /*2090*/  MUFU.EX2 R22, R22 ;  /* 0x0000001600167308 */ /* 0x000e220000000800 */
[----:B------:R-:W-:Y:S01]  /*20a0*/  FMUL.FTZ R235, R154, R65 ;  /* 0x000000419aeb7220 */ /* 0x000fe20000410000 */
[----:B------:R4:W5:Y:S01]  /*20b0*/  @!P0 LDG.E.128 R132, [R20.64] ;  /* 0x0000001e14848981 */ /* 0x000962000c1e1d00 */
[----:B------:R-:W-:Y:S02]  /*20c0*/  FMUL.FTZ R236, R128, R155 ;  /* 0x0000009b80ec7220 */ /* 0x000fe40000410000 */
[----:B--2---:R-:W-:Y:S02]  /*20d0*/  FMUL.FTZ R19, R24, R19 ;  /* 0x0000001318137220 */ /* 0x004fe40000410000 */
[C---:B------:R-:W-:Y:S01]  /*20e0*/  FMUL.FTZ R154, R151.reuse, R67 ;  /* 0x00000043979a7220 */ /* 0x040fe20000410000 */
[----:B------:R-:W2:Y:S01]  /*20f0*/  MUFU.EX2 R32, R31 ;  /* 0x0000001f00207308 */ /* 0x000ea20000000800 */
[----:B-1----:R-:W-:Y:S02]  /*2100*/  FMUL.FTZ R29, R30, R170 ;  /* 0x000000aa1e1d7220 */ /* 0x002fe40000410000 */
[----:B------:R-:W-:-:S02]  /*2110*/  FMUL.FTZ R234, R151, R66 ;  /* 0x0000004297ea7220 */ /* 0x000fc40000410000 */
[----:B----4-:R-:W-:Y:S02]  /*2120*/  FMUL.FTZ R20, R24, R183 ;  /* 0x000000b718147220 */ /* 0x010fe40000410000 */
[----:B------:R-:W-:Y:S01]  /*2130*/  FMUL.FTZ R235, R128, R235 ;  /* 0x000000eb80eb7220 */ /* 0x000fe20000410000 */
[----:B---3--:R-:W1:Y:S01]  /*2140*/  MUFU.EX2 R25, R23 ;  /* 0x0000001700197308 */ /* 0x008e620000000800 */
[----:B------:R-:W-:Y:S02]  /*2150*/  FMUL.FTZ R170, R236, R20 ;  /* 0x00000014ecaa7220 */ /* 0x000fe40000410000 */
[----:B------:R-:W-:Y:S02]  /*2160*/  FMUL.FTZ R233, R129, R154 ;  /* 0x0000009a81e97220 */ /* 0x000fe40000410000 */
[C---:B------:R-:W-:Y:S02]  /*2170*/  FMUL.FTZ R151, R235.reuse, R20 ;  /* 0x00000014eb977220 */ /* 0x040fe40000410000 */
[----:B------:R-:W-:-:S02]  /*2180*/  FFMA.FTZ R170, R235, R19, R170 ;  /* 0x00000013ebaa7223 */ /* 0x000fc400000100aa */
[C---:B0-----:R-:W-:Y:S02]  /*2190*/  FMUL.FTZ R21, R22.reuse, R182 ;  /* 0x000000b616157220 */ /* 0x041fe40000410000 */
[----:B------:R-:W-:Y:S02]  /*21a0*/  FMUL.FTZ R22, R22, R181 ;  /* 0x000000b516167220 */ /* 0x000fe40000410000 */
[----:B------:R-:W-:Y:S02]  /*21b0*/  FMUL.FTZ R234, R129, R234 ;  /* 0x000000ea81ea7220 */ /* 0x000fe40000410000 */
[----:B------:R-:W-:Y:S02]  /*21c0*/  FFMA.FTZ R151, R236, R19, -R151 ;  /* 0x00000013ec977223 */ /* 0x000fe40000010897 */
[----:B------:R-:W-:Y:S01]  /*21d0*/  FADD.FTZ R170, R233, R170 ;  /* 0x000000aae9aa7221 */ /* 0x000fe20000010000 */
[----:B------:R-:W0:Y:S01]  /*21e0*/  MUFU.EX2 R27, R26 ;  /* 0x0000001a001b7308 */ /* 0x000e220000000800 */
[----:B------:R-:W-:-:S02]  /*21f0*/  FADD.FTZ R151, R234, R151 ;  /* 0x00000097ea977221 */ /* 0x000fc40000010000 */
[----:B------:R-:W-:Y:S02]  /*2200*/  FMUL.FTZ R154, R22, R170 ;  /* 0x000000aa169a7220 */ /* 0x000fe40000410000 */
[----:B------:R-:W-:-:S03]  /*2210*/  FMUL.FTZ R30, R30, R169 ;  /* 0x000000a91e1e7220 */ /* 0x000fc60000410000 */
[----:B------:R-:W3:Y:S01]  /*2220*/  MUFU.EX2 R28, R28 ;  /* 0x0000001c001c7308 */ /* 0x000ee20000000800 */
[-C--:B------:R-:W-:Y:S02]  /*2230*/  FMUL.FTZ R169, R22, R151.reuse ;  /* 0x0000009716a97220 */ /* 0x080fe40000410000 */
[----:B------:R-:W-:Y:S02]  /*2240*/  FFMA.FTZ R155, R21, R151, -R154 ;  /* 0x00000097159b7223 */ /* 0x000fe4000001089a */
[----:B------:R-:W-:Y:S02]  /*2250*/  FMUL.FTZ R151, R150, R60 ;  /* 0x0000003c96977220 */ /* 0x000fe40000410000 */
[C---:B--2---:R-:W-:Y:S02]  /*2260*/  FMUL.FTZ R31, R32.reuse, R168 ;  /* 0x000000a8201f7220 */ /* 0x044fe40000410000 */
[----:B------:R-:W-:Y:S02]  /*2270*/  FMUL.FTZ R32, R32, R167 ;  /* 0x000000a720207220 */ /* 0x000fe40000410000 */
[----:B------:R-:W-:-:S02]  /*2280*/  FMUL.FTZ R167, R137, R185 ;  /* 0x000000b989a77220 */ /* 0x000fc40000410000 */
[----:B------:R-:W-:Y:S02]  /*2290*/  FMUL.FTZ R231, R150, R61 ;  /* 0x0000003d96e77220 */ /* 0x000fe40000410000 */
[----:B------:R-:W-:Y:S02]  /*22a0*/  FMUL.FTZ R168, R136, R185 ;  /* 0x000000b988a87220 */ /* 0x000fe40000410000 */
[C---:B------:R-:W-:Y:S02]  /*22b0*/  FMUL.FTZ R232, R130.reuse, R151 ;  /* 0x0000009782e87220 */ /* 0x040fe40000410000 */
[----:B------:R-:W-:Y:S02]  /*22c0*/  FFMA.FTZ R170, R21, R170, R169 ;  /* 0x000000aa15aa7223 */ /* 0x000fe400000100a9 */
[----:B------:R-:W-:Y:S01]  /*22d0*/  FMUL.FTZ R231, R130, R231 ;  /* 0x000000e782e77220 */ /* 0x000fe20000410000 */
[----:B------:R-:W2:Y:S01]  /*22e0*/  MUFU.EX2 R167, R167 ;  /* 0x000000a700a77308 */ /* 0x000ea20000000800 */
[----:B-1----:R-:W-:-:S02]  /*22f0*/  FMUL.FTZ R24, R25, R179 ;  /* 0x000000b319187220 */ /* 0x002fc40000410000 */
[----:B------:R-:W-:Y:S02]  /*2300*/  FADD.FTZ R155, R232, R155 ;  /* 0x0000009be89b7221 */ /* 0x000fe40000010000 */
[----:B------:R-:W-:Y:S02]  /*2310*/  FMUL.FTZ R23, R25, R180 ;  /* 0x000000b419177220 */ /* 0x000fe40000410000 */
[C---:B0-----:R-:W-:Y:S01]  /*2320*/  FMUL.FTZ R25, R27.reuse, R178 ;  /* 0x000000b21b197220 */ /* 0x041fe20000410000 */
[----:B------:R-:W0:Y:S01]  /*2330*/  MUFU.EX2 R168, R168 ;  /* 0x000000a800a87308 */ /* 0x000e220000000800 */
[----:B------:R-:W-:Y:S02]  /*2340*/  FMUL.FTZ R26, R27, R176 ;  /* 0x000000b01b1a7220 */ /* 0x000fe40000410000 */
[----:B---3--:R-:W-:Y:S02]  /*2350*/  FMUL.FTZ R27, R28, R174 ;  /* 0x000000ae1c1b7220 */ /* 0x008fe40000410000 */
[----:B------:R-:W-:-:S02]  /*2360*/  FADD.FTZ R151, R231, R170 ;  /* 0x000000aae7977221 */ /* 0x000fc40000010000 */
[C---:B------:R-:W-:Y:S02]  /*2370*/  FMUL.FTZ R174, R24.reuse, R155 ;  /* 0x0000009b18ae7220 */ /* 0x040fe40000410000 */
[C---:B------:R-:W-:Y:S02]  /*2380*/  FMUL.FTZ R150, R149.reuse, R63 ;  /* 0x0000003f95967220 */ /* 0x040fe40000410000 */
        /* <DEDUP_REMOVED lines=8> */
[----:B------:R-:W-:Y:S02]  /*2410*/  FMUL.FTZ R150, R26, R174 ;  /* 0x000000ae1a967220 */ /* 0x000fe40000410000 */
[----:B--2---:R-:W-:-:S02]  /*2420*/  FMUL.FTZ R165, R167, R165 ;  /* 0x000000a5a7a57220 */ /* 0x004fc40000410000 */
[----:B------:R-:W-:Y:S02]  /*2430*/  FMUL.FTZ R166, R167, R166 ;  /* 0x000000a6a7a67220 */ /* 0x000fe40000410000 */
[----:B0-----:R-:W-:Y:S02]  /*2440*/  FMUL.FTZ R167, R168, R35 ;  /* 0x00000023a8a77220 */ /* 0x001fe40000410000 */
[-C--:B------:R-:W-:Y:S02]  /*2450*/  FMUL.FTZ R35, R26, R155.reuse ;  /* 0x0000009b1a237220 */ /* 0x080fe40000410000 */
[----:B------:R-:W-:Y:S02]  /*2460*/  FFMA.FTZ R155, R25, R155, -R150 ;  /* 0x0000009b199b7223 */ /* 0x000fe40000010896 */
[----:B------:R-:W-:Y:S02]  /*2470*/  FMUL.FTZ R150, R152, R20 ;  /* 0x0000001498967220 */ /* 0x000fe40000410000 */
[----:B------:R-:W-:-:S02]  /*2480*/  FMUL.FTZ R227, R148, R57 ;  /* 0x0000003994e37220 */ /* 0x000fc40000410000 */
[----:B------:R-:W-:Y:S02]  /*2490*/  FFMA.FTZ R174, R25, R174, R35 ;  /* 0x000000ae19ae7223 */ /* 0x000fe40000010023 */
[C---:B------:R-:W-:Y:S02]  /*24a0*/  FMUL.FTZ R149, R153.reuse, R20 ;  /* 0x0000001499957220 */ /* 0x040fe40000410000 */
[----:B------:R-:W-:Y:S02]  /*24b0*/  FFMA.FTZ R150, R153, R19, R150 ;  /* 0x0000001399967223 */ /* 0x000fe40000010096 */
[----:B------:R-:W-:Y:S02]  /*24c0*/  FMUL.FTZ R35, R148, R56 ;  /* 0x0000003894237220 */ /* 0x000fe40000410000 */
[----:B------:R-:W-:Y:S02]  /*24d0*/  FMUL.FTZ R227, R124, R227 ;  /* 0x000000e37ce37220 */ /* 0x000fe40000410000 */
[----:B------:R-:W-:-:S02]  /*24e0*/  FFMA.FTZ R149, R152, R19, -R149 ;  /* 0x0000001398957223 */ /* 0x000fc40000010895 */
[----:B------:R-:W-:Y:S02]  /*24f0*/  FMUL.FTZ R148, R22, R150 ;  /* 0x0000009616947220 */ /* 0x000fe40000410000 */
[----:B------:R-:W-:Y:S02]  /*2500*/  FMUL.FTZ R228, R124, R35 ;  /* 0x000000237ce47220 */ /* 0x000fe40000410000 */
[----:B------:R-:W-:Y:S02]  /*2510*/  FMUL.FTZ R28, R28, R171 ;  /* 0x000000ab1c1c7220 */ /* 0x000fe40000410000 */
[----:B------:R-:W-:Y:S02]  /*2520*/  FADD.FTZ R174, R227, R174 ;  /* 0x000000aee3ae7221 */ /* 0x000fe40000010000 */
[-C--:B------:R-:W-:Y:S02]  /*2530*/  FMUL.FTZ R35, R22, R149.reuse ;  /* 0x0000009516237220 */ /* 0x080fe40000410000 */
[----:B------:R-:W-:-:S02]  /*2540*/  FFMA.FTZ R149, R21, R149, -R148 ;  /* 0x0000009515957223 */ /* 0x000fc40000010894 */
[----:B------:R-:W-:Y:S02]  /*2550*/  FADD.FTZ R155, R228, R155 ;  /* 0x0000009be49b7221 */ /* 0x000fe40000010000 */
[C---:B------:R-:W-:Y:S02]  /*2560*/  FMUL.FTZ R148, R28.reuse, R174 ;  /* 0x000000ae1c947220 */ /* 0x040fe40000410000 */
[----:B------:R-:W-:Y:S02]  /*2570*/  FFMA.FTZ R35, R21, R150, R35 ;  /* 0x0000009615237223 */ /* 0x000fe40000010023 */
[----:B------:R-:W-:Y:S02]  /*2580*/  FMUL.FTZ R226, R147, R58 ;  /* 0x0000003a93e27220 */ /* 0x000fe40000410000 */
[-C--:B------:R-:W-:Y:S02]  /*2590*/  FMUL.FTZ R150, R28, R155.reuse ;  /* 0x0000009b1c967220 */ /* 0x080fe40000410000 */
[----:B------:R-:W-:-:S02]  /*25a0*/  FFMA.FTZ R155, R27, R155, -R148 ;  /* 0x0000009b1b9b7223 */ /* 0x000fc40000010894 */
[----:B------:R-:W-:Y:S02]  /*25b0*/  FMUL.FTZ R148, R147, R59 ;  /* 0x0000003b93947220 */ /* 0x000fe40000410000 */
[----:B------:R-:W-:Y:S02]  /*25c0*/  FMUL.FTZ R226, R125, R226 ;  /* 0x000000e27de27220 */ /* 0x000fe40000410000 */
[----:B------:R-:W-:Y:S02]  /*25d0*/  FFMA.FTZ R174, R27, R174, R150 ;  /* 0x000000ae1bae7223 */ /* 0x000fe40000010096 */
[----:B------:R-:W-:Y:S02]  /*25e0*/  FMUL.FTZ R225, R125, R148 ;  /* 0x000000947de17220 */ /* 0x000fe40000410000 */
[----:B------:R-:W-:Y:S02]  /*25f0*/  FADD.FTZ R155, R226, R155 ;  /* 0x0000009be29b7221 */ /* 0x000fe40000010000 */
[----:B------:R-:W-:-:S02]  /*2600*/  FMUL.FTZ R148, R24, R149 ;  /* 0x0000009518947220 */ /* 0x000fc40000410000 */
[----:B------:R-:W-:Y:S02]  /*2610*/  FADD.FTZ R174, R225, R174 ;  /* 0x000000aee1ae7221 */ /* 0x000fe40000010000 */
[----:B------:R-:W-:Y:S02]  /*2620*/  FMUL.FTZ R147, R30, R155 ;  /* 0x0000009b1e937220 */ /* 0x000fe40000410000 */
[----:B------:R-:W-:Y:S02]  /*2630*/  FMUL.FTZ R223, R146, R53 ;  /* 0x0000003592df7220 */ /* 0x000fe40000410000 */
[-C--:B------:R-:W-:Y:S02]  /*2640*/  FMUL.FTZ R150, R24, R35.reuse ;  /* 0x0000002318967220 */ /* 0x080fe40000410000 */
[----:B------:R-:W-:Y:S02]  /*2650*/  FFMA.FTZ R148, R23, R35, R148 ;  /* 0x0000002317947223 */ /* 0x000fe40000010094 */
[----:B------:R-:W-:-:S02]  /*2660*/  FMUL.FTZ R154, R30, R174 ;  /* 0x000000ae1e9a7220 */ /* 0x000fc40000410000 */
[----:B------:R-:W-:Y:S02]  /*2670*/  FMUL.FTZ R35, R146, R52 ;  /* 0x0000003492237220 */ /* 0x000fe40000410000 */
[----:B------:R-:W-:Y:S02]  /*2680*/  FFMA.FTZ R174, R29, R174, R147 ;  /* 0x000000ae1dae7223 */ /* 0x000fe40000010093 */
[----:B------:R-:W-:Y:S02]  /*2690*/  FMUL.FTZ R223, R126, R223 ;  /* 0x000000df7edf7220 */ /* 0x000fe40000410000 */
[----:B------:R-:W-:Y:S02]  /*26a0*/  FFMA.FTZ R150, R23, R149, -R150 ;  /* 0x0000009517967223 */ /* 0x000fe40000010896 */
[----:B------:R-:W-:Y:S02]  /*26b0*/  FFMA.FTZ R155, R29, R155, -R154 ;  /* 0x0000009b1d9b7223 */ /* 0x000fe4000001089a */
[----:B------:R-:W-:-:S02]  /*26c0*/  FMUL.FTZ R146, R26, R148 ;  /* 0x000000941a927220 */ /* 0x000fc40000410000 */
[----:B------:R-:W-:Y:S02]  /*26d0*/  FMUL.FTZ R224, R126, R35 ;  /* 0x000000237ee07220 */ /* 0x000fe40000410000 */
[----:B------:R-:W-:Y:S02]  /*26e0*/  FADD.FTZ R174, R223, R174 ;  /* 0x000000aedfae7221 */ /* 0x000fe40000010000 */
[-C--:B------:R-:W-:Y:S02]  /*26f0*/  FMUL.FTZ R35, R26, R150.reuse ;  /* 0x000000961a237220 */ /* 0x080fe40000410000 */
[----:B------:R-:W-:Y:S02]  /*2700*/  FFMA.FTZ R150, R25, R150, -R146 ;  /* 0x0000009619967223 */ /* 0x000fe40000010892 */
[----:B------:R-:W-:Y:S02]  /*2710*/  FADD.FTZ R155, R224, R155 ;  /* 0x0000009be09b7221 */ /* 0x000fe40000010000 */
[----:B------:R-:W-:-:S02]  /*2720*/  FMUL.FTZ R188, R143, R185 ;  /* 0x000000b98fbc7220 */ /* 0x000fc40000410000 */
[C---:B------:R-:W-:Y:S02]  /*2730*/  FMUL.FTZ R146, R32.reuse, R174 ;  /* 0x000000ae20927220 */ /* 0x040fe40000410000 */
[----:B------:R-:W-:Y:S02]  /*2740*/  FMUL.FTZ R222, R145, R54 ;  /* 0x0000003691de7220 */ /* 0x000fe40000410000 */
[-C--:B------:R-:W-:Y:S02]  /*2750*/  FMUL.FTZ R147, R32, R155.reuse ;  /* 0x0000009b20937220 */ /* 0x080fe40000410000 */
[----:B------:R-:W-:Y:S01]  /*2760*/  FFMA.FTZ R155, R31, R155, -R146 ;  /* 0x0000009b1f9b7223 */ /* 0x000fe20000010892 */
[----:B------:R-:W0:Y:S01]  /*2770*/  MUFU.EX2 R188, R188 ;  /* 0x000000bc00bc7308 */ /* 0x000e220000000800 */
[----:B------:R-:W-:Y:S02]  /*2780*/  FMUL.FTZ R146, R145, R55 ;  /* 0x0000003791927220 */ /* 0x000fe40000410000 */
[----:B------:R-:W-:-:S02]  /*2790*/  FMUL.FTZ R222, R127, R222 ;  /* 0x000000de7fde7220 */ /* 0x000fc40000410000 */
[----:B------:R-:W-:Y:S02]  /*27a0*/  FFMA.FTZ R174, R31, R174, R147 ;  /* 0x000000ae1fae7223 */ /* 0x000fe40000010093 */
[----:B------:R-:W-:Y:S02]  /*27b0*/  FMUL.FTZ R221, R127, R146 ;  /* 0x000000927fdd7220 */ /* 0x000fe40000410000 */
[----:B------:R-:W-:Y:S02]  /*27c0*/  FMUL.FTZ R156, R187, R156 ;  /* 0x0000009cbb9c7220 */ /* 0x000fe40000410000 */
[----:B------:R-:W-:Y:S02]  /*27d0*/  FADD.FTZ R155, R222, R155 ;  /* 0x0000009bde9b7221 */ /* 0x000fe40000010000 */
[----:B------:R-:W-:Y:S02]  /*27e0*/  FFMA.FTZ R35, R25, R148, R35 ;  /* 0x0000009419237223 */ /* 0x000fe40000010023 */
[----:B------:R-:W-:-:S02]  /*27f0*/  FMUL.FTZ R146, R28, R150 ;  /* 0x000000961c927220 */ /* 0x000fc40000410000 */
[----:B------:R-:W-:Y:S02]  /*2800*/  FADD.FTZ R174, R221, R174 ;  /* 0x000000aeddae7221 */ /* 0x000fe40000010000 */
[----:B------:R-:W-:Y:S02]  /*2810*/  FMUL.FTZ R189, R142, R185 ;  /* 0x000000b98ebd7220 */ /* 0x000fe40000410000 */
[----:B------:R-:W-:Y:S02]  /*2820*/  FMUL.FTZ R147, R156, R155 ;  /* 0x0000009b9c937220 */ /* 0x000fe40000410000 */
[----:B------:R-:W-:Y:S02]  /*2830*/  FMUL.FTZ R219, R144, R49 ;  /* 0x0000003190db7220 */ /* 0x000fe40000410000 */
[-C--:B------:R-:W-:Y:S02]  /*2840*/  FMUL.FTZ R145, R28, R35.reuse ;  /* 0x000000231c917220 */ /* 0x080fe40000410000 */
[----:B------:R-:W-:-:S02]  /*2850*/  FFMA.FTZ R146, R27, R35, R146 ;  /* 0x000000231b927223 */ /* 0x000fc40000010092 */
[----:B------:R-:W-:Y:S02]  /*2860*/  FMUL.FTZ R148, R156, R174 ;  /* 0x000000ae9c947220 */ /* 0x000fe40000410000 */
[----:B------:R-:W-:Y:S02]  /*2870*/  FMUL.FTZ R35, R144, R48 ;  /* 0x0000003090237220 */ /* 0x000fe40000410000 */
[----:B------:R-:W-:Y:S02]  /*2880*/  FFMA.FTZ R174, R33, R174, R147 ;  /* 0x000000ae21ae7223 */ /* 0x000fe40000010093 */
[----:B------:R-:W-:Y:S01]  /*2890*/  FMUL.FTZ R219, R120, R219 ;  /* 0x000000db78db7220 */ /* 0x000fe20000410000 */
[----:B------:R-:W1:Y:S01]  /*28a0*/  MUFU.EX2 R189, R189 ;  /* 0x000000bd00bd7308 */ /* 0x000e620000000800 */
[----:B------:R-:W-:Y:S02]  /*28b0*/  FFMA.FTZ R145, R27, R150, -R145 ;  /* 0x000000961b917223 */ /* 0x000fe40000010891 */
[----:B------:R-:W-:-:S02]  /*28c0*/  FFMA.FTZ R155, R33, R155, -R148 ;  /* 0x0000009b219b7223 */ /* 0x000fc40000010894 */
[----:B------:R-:W-:Y:S02]  /*28d0*/  FMUL.FTZ R144, R30, R146 ;  /* 0x000000921e907220 */ /* 0x000fe40000410000 */
[----:B------:R-:W-:Y:S02]  /*28e0*/  FMUL.FTZ R220, R120, R35 ;  /* 0x0000002378dc7220 */ /* 0x000fe40000410000 */
[----:B0-----:R-:W-:Y:S02]  /*28f0*/  FMUL.FTZ R158, R188, R158 ;  /* 0x0000009ebc9e7220 */ /* 0x001fe40000410000 */
[----:B------:R-:W-:Y:S02]  /*2900*/  FADD.FTZ R174, R219, R174 ;  /* 0x000000aedbae7221 */ /* 0x000fe40000010000 */
[-C--:B------:R-:W-:Y:S02]  /*2910*/  FMUL.FTZ R35, R30, R145.reuse ;  /* 0x000000911e237220 */ /* 0x080fe40000410000 */
[----:B------:R-:W-:-:S02]  /*2920*/  FFMA.FTZ R145, R29, R145, -R144 ;  /* 0x000000911d917223 */ /* 0x000fc40000010890 */
[----:B------:R-:W-:Y:S02]  /*2930*/  FADD.FTZ R155, R220, R155 ;  /* 0x0000009bdc9b7221 */ /* 0x000fe40000010000 */
[----:B------:R-:W-:Y:S02]  /*2940*/  FMUL.FTZ R181, R139, R185 ;  /* 0x000000b98bb57220 */ /* 0x000fe40000410000 */
[----:B------:R-:W-:Y:S02]  /*2950*/  FMUL.FTZ R157, R188, R157 ;  /* 0x0000009dbc9d7220 */ /* 0x000fe40000410000 */
[----:B------:R-:W-:Y:S02]  /*2960*/  FMUL.FTZ R144, R158, R174 ;  /* 0x000000ae9e907220 */ /* 0x000fe40000410000 */
[----:B------:R-:W-:Y:S02]  /*2970*/  FFMA.FTZ R35, R29, R146, R35 ;  /* 0x000000921d237223 */ /* 0x000fe40000010023 */
[----:B------:R-:W-:-:S02]  /*2980*/  FMUL.FTZ R218, R143, R50 ;  /* 0x000000328fda7220 */ /* 0x000fc40000410000 */
[-C--:B------:R-:W-:Y:S02]  /*2990*/  FMUL.FTZ R146, R158, R155.reuse ;  /* 0x0000009b9e927220 */ /* 0x080fe40000410000 */
[----:B------:R-:W-:Y:S01]  /*29a0*/  FFMA.FTZ R155, R157, R155, -R144 ;  /* 0x0000009b9d9b7223 */ /* 0x000fe20000010890 */
[----:B------:R-:W0:Y:S01]  /*29b0*/  MUFU.EX2 R181, R181 ;  /* 0x000000b500b57308 */ /* 0x000e220000000800 */
[----:B------:R-:W-:Y:S02]  /*29c0*/  FMUL.FTZ R144, R143, R51 ;  /* 0x000000338f907220 */ /* 0x000fe40000410000 */
[----:B------:R-:W-:Y:S02]  /*29d0*/  FMUL.FTZ R218, R121, R218 ;  /* 0x000000da79da7220 */ /* 0x000fe40000410000 */
[----:B------:R-:W-:Y:S02]  /*29e0*/  FFMA.FTZ R174, R157, R174, R146 ;  /* 0x000000ae9dae7223 */ /* 0x000fe40000010092 */
[----:B------:R-:W-:-:S02]  /*29f0*/  FMUL.FTZ R217, R121, R144 ;  /* 0x0000009079d97220 */ /* 0x000fc40000410000 */
[----:B-1----:R-:W-:Y:S02]  /*2a00*/  FMUL.FTZ R160, R189, R160 ;  /* 0x000000a0bda07220 */ /* 0x002fe40000410000 */
[----:B------:R-:W-:Y:S02]  /*2a10*/  FADD.FTZ R155, R218, R155 ;  /* 0x0000009bda9b7221 */ /* 0x000fe40000010000 */
[C---:B------:R-:W-:Y:S02]  /*2a20*/  FMUL.FTZ R144, R32.reuse, R145 ;  /* 0x0000009120907220 */ /* 0x040fe40000410000 */
[----:B------:R-:W-:Y:S02]  /*2a30*/  FMUL.FTZ R146, R32, R35 ;  /* 0x0000002320927220 */ /* 0x000fe40000410000 */
[----:B------:R-:W-:Y:S02]  /*2a40*/  FADD.FTZ R174, R217, R174 ;  /* 0x000000aed9ae7221 */ /* 0x000fe40000010000 */
[----:B------:R-:W-:-:S02]  /*2a50*/  FMUL.FTZ R159, R189, R159 ;  /* 0x0000009fbd9f7220 */ /* 0x000fc40000410000 */
[----:B------:R-:W-:Y:S02]  /*2a60*/  FMUL.FTZ R143, R160, R155 ;  /* 0x0000009ba08f7220 */ /* 0x000fe40000410000 */
[C---:B------:R-:W-:Y:S02]  /*2a70*/  FFMA.FTZ R144, R31.reuse, R35, R144 ;  /* 0x000000231f907223 */ /* 0x040fe40000010090 */
[----:B------:R-:W-:Y:S02]  /*2a80*/  FMUL.FTZ R211, R142, R45 ;  /* 0x0000002d8ed37220 */ /* 0x000fe40000410000 */
[----:B------:R-:W-:Y:S02]  /*2a90*/  FMUL.FTZ R171, R138, R185 ;  /* 0x000000b98aab7220 */ /* 0x000fe40000410000 */
[----:B------:R-:W-:Y:S02]  /*2aa0*/  FMUL.FTZ R35, R142, R44 ;  /* 0x0000002c8e237220 */ /* 0x000fe40000410000 */
[----:B------:R-:W-:-:S02]  /*2ab0*/  FFMA.FTZ R146, R31, R145, -R146 ;  /* 0x000000911f927223 */ /* 0x000fc40000010892 */
[-C--:B------:R-:W-:Y:S02]  /*2ac0*/  FMUL.FTZ R148, R160, R174.reuse ;  /* 0x000000aea0947220 */ /* 0x080fe40000410000 */
[----:B------:R-:W-:Y:S02]  /*2ad0*/  FFMA.FTZ R174, R159, R174, R143 ;  /* 0x000000ae9fae7223 */ /* 0x000fe4000001008f */
[----:B------:R-:W-:Y:S02]  /*2ae0*/  FMUL.FTZ R211, R122, R211 ;  /* 0x000000d37ad37220 */ /* 0x000fe40000410000 */
[----:B------:R-:W-:Y:S01]  /*2af0*/  FMUL.FTZ R142, R156, R144 ;  /* 0x000000909c8e7220 */ /* 0x000fe20000410000 */
[----:B------:R-:W1:Y:S01]  /*2b00*/  MUFU.EX2 R171, R171 ;  /* 0x000000ab00ab7308 */ /* 0x000e620000000800 */
[----:B------:R-:W-:Y:S02]  /*2b10*/  FMUL.FTZ R212, R122, R35 ;  /* 0x000000237ad47220 */ /* 0x000fe40000410000 */
[----:B------:R-:W-:-:S02]  /*2b20*/  FMUL.FTZ R35, R156, R146 ;  /* 0x000000929c237220 */ /* 0x000fc40000410000 */
[----:B0-----:R-:W-:Y:S02]  /*2b30*/  FMUL.FTZ R162, R181, R162 ;  /* 0x000000a2b5a27220 */ /* 0x001fe40000410000 */
[----:B------:R-:W-:Y:S02]  /*2b40*/  FFMA.FTZ R155, R159, R155, -R148 ;  /* 0x0000009b9f9b7223 */ /* 0x000fe40000010894 */
[----:B------:R-:W-:Y:S02]  /*2b50*/  FADD.FTZ R174, R211, R174 ;  /* 0x000000aed3ae7221 */ /* 0x000fe40000010000 */
[C---:B------:R-:W-:Y:S02]  /*2b60*/  FFMA.FTZ R146, R33.reuse, R146, -R142 ;  /* 0x0000009221927223 */ /* 0x040fe4000001088e */
[----:B------:R-:W-:Y:S02]  /*2b70*/  FFMA.FTZ R35, R33, R144, R35 ;  /* 0x0000009021237223 */ /* 0x000fe40000010023 */
[----:B------:R-:W-:-:S02]  /*2b80*/  FMUL.FTZ R161, R181, R161 ;  /* 0x000000a1b5a17220 */ /* 0x000fc40000410000 */
[----:B------:R-:W-:Y:S02]  /*2b90*/  FADD.FTZ R155, R212, R155 ;  /* 0x0000009bd49b7221 */ /* 0x000fe40000010000 */
[----:B------:R-:W-:Y:S02]  /*2ba0*/  FMUL.FTZ R142, R162, R174 ;  /* 0x000000aea28e7220 */ /* 0x000fe40000410000 */
[----:B------:R-:W-:Y:S02]  /*2bb0*/  FMUL.FTZ R144, R158, R146 ;  /* 0x000000929e907220 */ /* 0x000fe40000410000 */
[----:B------:R-:W-:Y:S02]  /*2bc0*/  FMUL.FTZ R214, R139, R46 ;  /* 0x0000002e8bd67220 */ /* 0x000fe40000410000 */
[----:B------:R-:W-:Y:S02]  /*2bd0*/  FFMA.FTZ R143, R161, R155, -R142 ;  /* 0x0000009ba18f7223 */ /* 0x000fe4000001088e */
[----:B------:R-:W-:-:S02]  /*2be0*/  FFMA.FTZ R144, R157, R35, R144 ;  /* 0x000000239d907223 */ /* 0x000fc40000010090 */
[----:B------:R-:W-:Y:S02]  /*2bf0*/  FMUL.FTZ R142, R139, R47 ;  /* 0x0000002f8b8e7220 */ /* 0x000fe40000410000 */
[----:B------:R-:W-:Y:S02]  /*2c00*/  FMUL.FTZ R35, R158, R35 ;  /* 0x000000239e237220 */ /* 0x000fe40000410000 */
[----:B------:R-:W-:Y:S02]  /*2c10*/  FMUL.FTZ R155, R162, R155 ;  /* 0x0000009ba29b7220 */ /* 0x000fe40000410000 */
[C---:B------:R-:W-:Y:S02]  /*2c20*/  FMUL.FTZ R214, R123.reuse, R214 ;  /* 0x000000d67bd67220 */ /* 0x040fe40000410000 */
[----:B------:R-:W-:Y:S02]  /*2c30*/  FMUL.FTZ R213, R123, R142 ;  /* 0x0000008e7bd57220 */ /* 0x000fe40000410000 */
[----:B------:R-:W-:-:S02]  /*2c40*/  FFMA.FTZ R35, R157, R146, -R35 ;  /* 0x000000929d237223 */ /* 0x000fc40000010823 */
[----:B------:R-:W-:Y:S02]  /*2c50*/  FFMA.FTZ R174, R161, R174, R155 ;  /* 0x000000aea1ae7223 */ /* 0x000fe4000001009b */
[----:B------:R-:W-:Y:S02]  /*2c60*/  FMUL.FTZ R142, R160, R144 ;  /* 0x00000090a08e7220 */ /* 0x000fe40000410000 */
[----:B-1----:R-:W-:Y:S02]  /*2c70*/  FMUL.FTZ R164, R171, R164 ;  /* 0x000000a4aba47220 */ /* 0x002fe40000410000 */
[----:B------:R-:W-:Y:S02]  /*2c80*/  FADD.FTZ R143, R214, R143 ;  /* 0x0000008fd68f7221 */ /* 0x000fe40000010000 */
[----:B------:R-:W-:Y:S02]  /*2c90*/  FMUL.FTZ R139, R160, R35 ;  /* 0x00000023a08b7220 */ /* 0x000fe40000410000 */
[----:B------:R-:W-:-:S02]  /*2ca0*/  FADD.FTZ R174, R213, R174 ;  /* 0x000000aed5ae7221 */ /* 0x000fc40000010000 */
[----:B------:R-:W-:Y:S02]  /*2cb0*/  FFMA.FTZ R142, R159, R35, -R142 ;  /* 0x000000239f8e7223 */ /* 0x000fe4000001088e */
[----:B------:R-:W-:Y:S02]  /*2cc0*/  FMUL.FTZ R163, R171, R163 ;  /* 0x000000a3aba37220 */ /* 0x000fe40000410000 */
[----:B------:R-:W-:Y:S02]  /*2cd0*/  FMUL.FTZ R35, R164, R143 ;  /* 0x0000008fa4237220 */ /* 0x000fe40000410000 */
[----:B------:R-:W-:Y:S02]  /*2ce0*/  FMUL.FTZ R215, R138, R41 ;  /* 0x000000298ad77220 */ /* 0x000fe40000410000 */
[----:B------:R-:W-:Y:S02]  /*2cf0*/  FFMA.FTZ R139, R159, R144, R139 ;  /* 0x000000909f8b7223 */ /* 0x000fe4000001008b */
[----:B------:R-:W-:-:S02]  /*2d00*/  FMUL.FTZ R146, R164, R174 ;  /* 0x000000aea4927220 */ /* 0x000fc40000410000 */
[C---:B------:R-:W-:Y:S02]  /*2d10*/  FFMA.FTZ R174, R163.reuse, R174, R35 ;  /* 0x000000aea3ae7223 */ /* 0x040fe40000010023 */
[----:B------:R-:W-:Y:S02]  /*2d20*/  FMUL.FTZ R35, R138, R40 ;  /* 0x000000288a237220 */ /* 0x000fe40000410000 */
[----:B------:R-:W-:Y:S02]  /*2d30*/  FMUL.FTZ R215, R116, R215 ;  /* 0x000000d774d77220 */ /* 0x000fe40000410000 */
[C---:B------:R-:W-:Y:S02]  /*2d40*/  FMUL.FTZ R138, R162.reuse, R139 ;  /* 0x0000008ba28a7220 */ /* 0x040fe40000410000 */
[----:B------:R-:W-:Y:S02]  /*2d50*/  FFMA.FTZ R143, R163, R143, -R146 ;  /* 0x0000008fa38f7223 */ /* 0x000fe40000010892 */
[----:B------:R-:W-:-:S02]  /*2d60*/  FMUL.FTZ R144, R162, R142 ;  /* 0x0000008ea2907220 */ /* 0x000fc40000410000 */
[----:B------:R-:W-:Y:S02]  /*2d70*/  FMUL.FTZ R216, R116, R35 ;  /* 0x0000002374d87220 */ /* 0x000fe40000410000 */
[----:B------:R-:W-:Y:S02]  /*2d80*/  FADD.FTZ R174, R215, R174 ;  /* 0x000000aed7ae7221 */ /* 0x000fe40000010000 */
[----:B------:R-:W-:Y:S02]  /*2d90*/  FFMA.FTZ R142, R161, R142, -R138 ;  /* 0x0000008ea18e7223 */ /* 0x000fe4000001088a */
[----:B------:R-:W-:Y:S02]  /*2da0*/  FMUL.FTZ R185, R34, R185 ;  /* 0x000000b922b97220 */ /* 0x000fe40000410000 */
[----:B------:R-:W-:Y:S02]  /*2db0*/  FADD.FTZ R143, R216, R143 ;  /* 0x0000008fd88f7221 */ /* 0x000fe40000010000 */
[----:B------:R-:W-:-:S02]  /*2dc0*/  FMUL.FTZ R146, R166, R174 ;  /* 0x000000aea6927220 */ /* 0x000fc40000410000 */
[----:B------:R-:W-:Y:S02]  /*2dd0*/  FFMA.FTZ R144, R161, R139, R144 ;  /* 0x0000008ba1907223 */ /* 0x000fe40000010090 */
[C---:B------:R-:W-:Y:S02]  /*2de0*/  FMUL.FTZ R138, R137.reuse, R42 ;  /* 0x0000002a898a7220 */ /* 0x040fe40000410000 */
[----:B------:R-:W-:Y:S02]  /*2df0*/  FMUL.FTZ R35, R164, R142 ;  /* 0x0000008ea4237220 */ /* 0x000fe40000410000 */
[----:B------:R-:W-:Y:S02]  /*2e00*/  FMUL.RZ R186, R186, 0.15915493667125701904 ;  /* 0x3e22f983baba7820 */ /* 0x000fe4000040c000 */
[----:B------:R-:W-:Y:S02]  /*2e10*/  FMUL.FTZ R210, R137, R43 ;  /* 0x0000002b89d27220 */ /* 0x000fe40000410000 */
[-C--:B------:R-:W-:Y:S01]  /*2e20*/  FFMA.FTZ R146, R165, R143.reuse, -R146 ;  /* 0x0000008fa5927223 */ /* 0x080fe20000010892 */
[----:B------:R-:W-:Y:S01]  /*2e30*/  MUFU.EX2 R185, R185 ;  /* 0x000000b900b97308 */ /* 0x000fe20000000800 */
[----:B------:R-:W-:-:S02]  /*2e40*/  FMUL.FTZ R143, R166, R143 ;  /* 0x0000008fa68f7220 */ /* 0x000fc40000410000 */
[----:B------:R-:W-:Y:S02]  /*2e50*/  FMUL.FTZ R209, R117, R138 ;  /* 0x0000008a75d17220 */ /* 0x000fe40000410000 */
[-C--:B------:R-:W-:Y:S02]  /*2e60*/  FFMA.FTZ R137, R163, R144.reuse, R35 ;  /* 0x00000090a3897223 */ /* 0x080fe40000010023 */
[----:B------:R-:W-:Y:S01]  /*2e70*/  FMUL.FTZ R144, R164, R144 ;  /* 0x00000090a4907220 */ /* 0x000fe20000410000 */
[----:B------:R-:W0:Y:S01]  /*2e80*/  MUFU.SIN R170, R186 ;  /* 0x000000ba00aa7308 */ /* 0x000e220000000400 */
[----:B------:R-:W-:Y:S02]  /*2e90*/  FMUL.FTZ R168, R168, R177 ;  /* 0x000000b1a8a87220 */ /* 0x000fe40000410000 */
[----:B------:R-:W-:Y:S02]  /*2ea0*/  FFMA.FTZ R143, R165, R174, R143 ;  /* 0x000000aea58f7223 */ /* 0x000fe4000001008f */
[----:B------:R-:W-:-:S02]  /*2eb0*/  FMUL.FTZ R210, R117, R210 ;  /* 0x000000d275d27220 */ /* 0x000fc40000410000 */
[----:B------:R-:W-:Y:S01]  /*2ec0*/  FADD.FTZ R146, R209, R146 ;  /* 0x00000092d1927221 */ /* 0x000fe20000010000 */
[----:B------:R-:W1:Y:S01]  /*2ed0*/  MUFU.COS R184, R186 ;  /* 0x000000ba00b87308 */ /* 0x000e620000000000 */
[----:B------:R-:W-:Y:S02]  /*2ee0*/  FFMA.FTZ R144, R163, R142, -R144 ;  /* 0x0000008ea3907223 */ /* 0x000fe40000010890 */
[----:B------:R-:W-:Y:S02]  /*2ef0*/  FMUL.FTZ R138, R166, R137 ;  /* 0x00000089a68a7220 */ /* 0x000fe40000410000 */
[----:B------:R-:W-:Y:S02]  /*2f00*/  FADD.FTZ R143, R210, R143 ;  /* 0x0000008fd28f7221 */ /* 0x000fe40000010000 */
[----:B------:R-:W-:Y:S02]  /*2f10*/  FMUL.FTZ R142, R168, R146 ;  /* 0x00000092a88e7220 */ /* 0x000fe40000410000 */
[----:B------:R-:W-:-:S02]  /*2f20*/  FMUL.FTZ R35, R136, R37 ;  /* 0x0000002588237220 */ /* 0x000fc40000410000 */
[-C--:B------:R-:W-:Y:S02]  /*2f30*/  FFMA.FTZ R138, R165, R144.reuse, -R138 ;  /* 0x00000090a58a7223 */ /* 0x080fe4000001088a */
[----:B------:R-:W-:Y:S02]  /*2f40*/  FMUL.FTZ R144, R166, R144 ;  /* 0x00000090a6907220 */ /* 0x000fe40000410000 */
[-C--:B------:R-:W-:Y:S02]  /*2f50*/  FFMA.FTZ R139, R167, R143.reuse, R142 ;  /* 0x0000008fa78b7223 */ /* 0x080fe4000001008e */
[----:B------:R-:W-:Y:S02]  /*2f60*/  FMUL.FTZ R143, R168, R143 ;  /* 0x0000008fa88f7220 */ /* 0x000fe40000410000 */
[----:B------:R-:W-:Y:S02]  /*2f70*/  FMUL.FTZ R155, R136, R36 ;  /* 0x00000024889b7220 */ /* 0x000fe40000410000 */
[----:B------:R-:W-:-:S02]  /*2f80*/  FMUL.FTZ R154, R118, R35 ;  /* 0x00000023769a7220 */ /* 0x000fc40000410000 */
[----:B------:R-:W-:Y:S02]  /*2f90*/  FFMA.FTZ R144, R165, R137, R144 ;  /* 0x00000089a5907223 */ /* 0x000fe40000010090 */
[----:B0-----:R-:W-:Y:S02]  /*2fa0*/  FMUL.FTZ R170, R185, R170 ;  /* 0x000000aab9aa7220 */ /* 0x001fe40000410000 */
[----:B------:R-:W-:Y:S02]  /*2fb0*/  FFMA.FTZ R146, R167, R146, -R143 ;  /* 0x00000092a7927223 */ /* 0x000fe4000001088f */
[----:B------:R-:W-:Y:S02]  /*2fc0*/  FMUL.FTZ R155, R118, R155 ;  /* 0x0000009b769b7220 */ /* 0x000fe40000410000 */
[----:B------:R-:W-:Y:S02]  /*2fd0*/  FADD.FTZ R139, R154, R139 ;  /* 0x0000008b9a8b7221 */ /* 0x000fe40000010000 */
[----:B------:R-:W-:-:S02]  /*2fe0*/  FMUL.FTZ R35, R168, R144 ;  /* 0x00000090a8237220 */ /* 0x000fc40000410000 */
[----:B-1----:R-:W-:Y:S02]  /*2ff0*/  FMUL.FTZ R169, R185, R184 ;  /* 0x000000b8b9a97220 */ /* 0x002fe40000410000 */
[----:B------:R-:W-:Y:S02]  /*3000*/  FADD.FTZ R146, R155, R146 ;  /* 0x000000929b927221 */ /* 0x000fe40000010000 */
[----:B------:R-:W-:Y:S01]  /*3010*/  FMUL.FTZ R137, R170, R139 ;  /* 0x0000008baa897220 */ /* 0x000fe20000410000 */
[----:B------:R-:W-:Y:S01]  /*3020*/  ISETP.NE.AND P0, PT, R18, 0x7f, PT ;  /* 0x0000007f1200780c */ /* 0x000fe20003f05270 */
[-C--:B------:R-:W-:Y:S02]  /*3030*/  FMUL.FTZ R136, R168, R138.reuse ;  /* 0x0000008aa8887220 */ /* 0x080fe40000410000 */
[----:B------:R-:W-:Y:S02]  /*3040*/  FFMA.FTZ R35, R167, R138, -R35 ;  /* 0x0000008aa7237223 */ /* 0x000fe40000010823 */
[----:B------:R-:W-:-:S02]  /*3050*/  FFMA.FTZ R143, R169, R146, -R137 ;  /* 0x00000092a98f7223 */ /* 0x000fc40000010889 */
[----:B------:R-:W-:Y:S02]  /*3060*/  FFMA.FTZ R136, R167, R144, R136 ;  /* 0x00000090a7887223 */ /* 0x000fe40000010088 */
[----:B------:R-:W-:Y:S02]  /*3070*/  FMUL.FTZ R137, R170, R35 ;  /* 0x00000023aa897220 */ /* 0x000fe40000410000 */
[C---:B------:R-:W-:Y:S02]  /*3080*/  FMUL.FTZ R208, R34.reuse, R38 ;  /* 0x0000002622d07220 */ /* 0x040fe40000410000 */
[----:B------:R-:W-:Y:S02]  /*3090*/  FMUL.FTZ R34, R34, R39 ;  /* 0x0000002722227220 */ /* 0x000fe40000410000 */
[-C--:B------:R-:W-:Y:S02]  /*30a0*/  FFMA.FTZ R137, R169, R136.reuse, R137 ;  /* 0x00000088a9897223 */ /* 0x080fe40000010089 */
[----:B------:R-:W-:-:S02]  /*30b0*/  FMUL.FTZ R136, R170, R136 ;  /* 0x00000088aa887220 */ /* 0x000fc40000410000 */
[----:B------:R-:W-:Y:S02]  /*30c0*/  FMUL.FTZ R207, R119, R34 ;  /* 0x0000002277cf7220 */ /* 0x000fe40000410000 */
[----:B------:R-:W-:Y:S02]  /*30d0*/  FFMA.FTZ R136, R169, R35, -R136 ;  /* 0x00000023a9887223 */ /* 0x000fe40000010888 */
[----:B------:R0:W1:Y:S01]  /*30e0*/  @P0 LDS.64 R34, [R18.X8+0xa888] ;  /* 0x00a8880012220984 */ /* 0x0000620000008a00 */
[----:B------:R-:W-:Y:S01]  /*30f0*/  FMUL.FTZ R138, R170, R146 ;  /* 0x00000092aa8a7220 */ /* 0x000fe20000410000 */
[----:B------:R-:W-:Y:S01]  /*3100*/  BSSY B0, `(.L_x_2938) ;  /* 0x0000013000007945 */ /* 0x000fe20003800000 */
[----:B------:R-:W-:Y:S02]  /*3110*/  FMUL.FTZ R208, R119, R208 ;  /* 0x000000d077d07220 */ /* 0x000fe40000410000 */
[----:B------:R-:W-:Y:S01]  /*3120*/  FFMA.FTZ R138, R169, R139, R138 ;  /* 0x0000008ba98a7223 */ /* 0x000fe2000001008a */
[----:B------:R-:W-:-:S02]  /*3130*/  ISETP.GT.U32.AND P2, PT, R18, 0x1f, PT ;  /* 0x0000001f1200780c */ /* 0x000fc40003f44070 */
[----:B------:R-:W-:Y:S01]  /*3140*/  LEA.HI R171, R18, R18, RZ, 0x1e ;  /* 0x0000001212ab7211 */ /* 0x000fe200078ff0ff */
[----:B------:R-:W-:Y:S02]  /*3150*/  FADD.FTZ R139, R207, R138 ;  /* 0x0000008acf8b7221 */ /* 0x000fe40000010000 */
[----:B------:R-:W-:Y:S01]  /*3160*/  FADD.FTZ R138, R208, R143 ;  /* 0x0000008fd08a7221 */ /* 0x000fe20000010000 */
        /* <DEDUP_REMOVED lines=12> */
.L_x_2939:
[----:B0-----:R-:W-:Y:S05]  /*3230*/  BSYNC B0 ;  /* 0x0000000000007941 */ /* 0x001fea0003800000 */
.L_x_2938:
        /* <DEDUP_REMOVED lines=38> */
[----:B------:R-:W0:Y:S04]  /*34a0*/  LDS.128 R140, [R237+0x8480] ;  /* 0x00848000ed8c7984 */ /* 0x000e280000000c00 */
[----:B------:R-:W2:Y:S04]  /*34b0*/  LDS.128 R144, [R237+0x8490] ;  /* 0x00849000ed907984 */ /* 0x000ea80000000c00 */
[----:B------:R-:W3:Y:S01]  /*34c0*/  LDS.128 R148, [R237+0x84a0] ;  /* 0x0084a000ed947984 */ /* 0x000ee20000000c00 */
        /* <DEDUP_REMOVED lines=9> */
[C---:B--2---:R-:W-:Y:S02]  /*3560*/  FMUL.FTZ R137, R145.reuse, R143 ;  /* 0x0000008f91897220 */ /* 0x044fe40000410000 */
[----:B------:R-:W-:Y:S02]  /*3570*/  FFMA.FTZ R139, R136, R140, -R139 ;  /* 0x0000008c888b7223 */ /* 0x000fe4000001088b */
[-C--:B------:R-:W-:Y:S02]  /*3580*/  FFMA.FTZ R137, R144, R142.reuse, -R137 ;  /* 0x0000008e90897223 */ /* 0x080fe40000010889 */
[----:B------:R-:W-:-:S02]  /*3590*/  FMUL.FTZ R142, R145, R142 ;  /* 0x0000008e918e7220 */ /* 0x000fc40000410000 */
[C---:B------:R-:W-:Y:S02]  /*35a0*/  FMUL.FTZ R136, R145.reuse, R139 ;  /* 0x0000008b91887220 */ /* 0x040fe40000410000 */
[----:B------:R-:W-:Y:S02]  /*35b0*/  FFMA.FTZ R142, R144, R143, R142 ;  /* 0x0000008f908e7223 */ /* 0x000fe4000001008e */
        /* <DEDUP_REMOVED lines=17> */
.L_x_3046:
        /* <DEDUP_REMOVED lines=59> */
[----:B------:R-:W-:Y:S02]  /*3a80*/  FFMA.FTZ R140, R138, R140, R147 ;  /* 0x0000008c8a8c7223 */ /* 0x000fe40000010093 */
[----:B------:R-:W-:Y:S01]  /*3a90*/  @P0 FADD.FTZ R150, R150, R145 ;  /* 0x0000009196960221 */ /* 0x000fe20000010000 */
[----:B------:R-:W-:Y:S01]  /*3aa0*/  FSEL R145, R143, R142, !P0 ;  /* 0x0000008e8f917208 */ /* 0x000fe20004000000 */
[----:B------:R-:W-:-:S02]  /*3ab0*/  @P0 FFMA.FTZ R138, R138, R136, -R139 ;  /* 0x000000888a8a0223 */ /* 0x000fc4000001088b */
[----:B------:R-:W-:Y:S01]  /*3ac0*/  @P0 FADD.FTZ R151, R151, R140 ;  /* 0x0000008c97970221 */ /* 0x000fe20000010000 */
[----:B------:R0:W2:Y:S01]  /*3ad0*/  SHFL.UP PT, R238, R150, 0x10, RZ ;  /* 0x0600000096ee7989 */ /* 0x0000a200000e00ff */
[----:B------:R-:W-:Y:S02]  /*3ae0*/  MOV R141, R150 ;  /* 0x00000096008d7202 */ /* 0x000fe40000000f00 */
[----:B------:R-:W-:Y:S01]  /*3af0*/  MOV R147, R138 ;  /* 0x0000008a00937202 */ /* 0x000fe20000000f00 */
[----:B------:R0:W3:Y:S01]  /*3b00*/  SHFL.UP PT, R146, R138, 0x10, RZ ;  /* 0x060000008a927989 */ /* 0x0000e200000e00ff */
[----:B------:R-:W-:-:S03]  /*3b10*/  MOV R144, R151 ;  /* 0x0000009700907202 */ /* 0x000fc60000000f00 */
[----:B------:R0:W4:Y:S04]  /*3b20*/  SHFL.UP PT, R139, R151, 0x10, RZ ;  /* 0x06000000978b7989 */ /* 0x00012800000e00ff */
[----:B------:R0:W1:Y:S02]  /*3b30*/  SHFL.UP PT, R148, R145, 0x10, RZ ;  /* 0x0600000091947989 */ /* 0x00006400000e00ff */
.L_x_3047:
[----:B------:R-:W-:Y:S01]  /*3b40*/  ISETP.GE.AND P0, PT, R17, 0x10, PT ;  /* 0x000000101100780c */ /* 0x000fe20003f06270 */
[-C--:B----4-:R-:W-:Y:S02]  /*3b50*/  FMUL.FTZ R137, R139, R145.reuse ;  /* 0x000000918b897220 */ /* 0x090fe40000410000 */
[----:B---3--:R-:W-:Y:S02]  /*3b60*/  FMUL.FTZ R136, R146, R145 ;  /* 0x0000009192887220 */ /* 0x008fe40000410000 */
[C---:B0-2---:R-:W-:Y:S02]  /*3b70*/  FFMA.FTZ R138, R238.reuse, R147, -R137 ;  /* 0x00000093ee8a7223 */ /* 0x045fe40000010889 */
[----:B------:R-:W-:-:S02]  /*3b80*/  FMUL.FTZ R238, R238, R145 ;  /* 0x00000091eeee7220 */ /* 0x000fc40000410000 */
[C---:B-1----:R-:W-:Y:S02]  /*3b90*/  FFMA.FTZ R136, R148.reuse, R147, R136 ;  /* 0x0000009394887223 */ /* 0x042fe40000010088 */
[----:B------:R-:W-:Y:S02]  /*3ba0*/  FMUL.FTZ R148, R148, R145 ;  /* 0x0000009194947220 */ /* 0x000fe40000410000 */
[-C--:B------:R-:W-:Y:S01]  /*3bb0*/  FFMA.FTZ R139, R139, R147.reuse, R238 ;  /* 0x000000938b8b7223 */ /* 0x080fe200000100ee */
        /* <DEDUP_REMOVED lines=10> */
[----:B------:R-:W-:Y:S05]  /*3c60*/  CALL.REL.NOINC `($__internal_73_$__cuda_sm70_shflsync_idx_p) ;  /* 0x00008c7000007944 */ /* 0x000fea0003c00000 */
.L_x_2944:
[----:B------:R-:W-:Y:S05]  /*3c70*/  BRA.CONV ~URZ, `(.L_x_2945) ;  /* 0x000000637f007947 */ /* 0x000fea000b800000 */
[----:B-1----:R-:W-:Y:S01]  /*3c80*/  HFMA2.MMA R137, -RZ, RZ, 0, 1.847743988037109375e-06 ;  /* 0x0000001fff897435 */ /* 0x002fe200000001ff */
[----:B0-----:R-:W-:Y:S02]  /*3c90*/  MOV R140, R145 ;  /* 0x00000091008c7202 */ /* 0x001fe40000000f00 */
[----:B------:R-:W-:Y:S02]  /*3ca0*/  MOV R139, 0x1f ;  /* 0x0000001f008b7802 */ /* 0x000fe40000000f00 */
[----:B------:R-:W-:Y:S02]  /*3cb0*/  MOV R136, 0xffffffff ;  /* 0xffffffff00887802 */ /* 0x000fe40000000f00 */
[----:B------:R-:W-:-:S02]  /*3cc0*/  MOV R138, 0x3ce0 ;  /* 0x00003ce0008a7802 */ /* 0x000fc40000000f00 */
[----:B------:R-:W-:Y:S05]  /*3cd0*/  CALL.REL.NOINC `($__internal_73_$__cuda_sm70_shflsync_idx_p) ;  /* 0x00008c0000007944 */ /* 0x000fea0003c00000 */
.L_x_2945:
[----:B------:R-:W-:Y:S05]  /*3ce0*/  BRA.CONV ~URZ, `(.L_x_2946) ;  /* 0x000000637f007947 */ /* 0x000fea000b800000 */
[----:B-1----:R-:W-:Y:S01]  /*3cf0*/  HFMA2.MMA R137, -RZ, RZ, 0, 1.847743988037109375e-06 ;  /* 0x0000001fff897435 */ /* 0x002fe200000001ff */
[----:B0-----:R-:W-:-:S02]  /*3d00*/  MOV R140, R141 ;  /* 0x0000008d008c7202 */ /* 0x001fc40000000f00 */
[----:B------:R-:W-:Y:S02]  /*3d10*/  MOV R139, 0x1f ;  /* 0x0000001f008b7802 */ /* 0x000fe40000000f00 */
[----:B------:R-:W-:Y:S02]  /*3d20*/  MOV R136, 0xffffffff ;  /* 0xffffffff00887802 */ /* 0x000fe40000000f00 */
[----:B------:R-:W-:Y:S02]  /*3d30*/  MOV R138, 0x3d50 ;  /* 0x00003d50008a7802 */ /* 0x000fe40000000f00 */
[----:B------:R-:W-:Y:S05]  /*3d40*/  CALL.REL.NOINC `($__internal_73_$__cuda_sm70_shflsync_idx_p) ;  /* 0x00008b9000007944 */ /* 0x000fea0003c00000 */
.L_x_2946:
[----:B------:R-:W-:Y:S05]  /*3d50*/  BRA.CONV ~URZ, `(.L_x_2947) ;  /* 0x000000637f007947 */ /* 0x000fea000b800000 */
[----:B-1----:R-:W-:Y:S01]  /*3d60*/  HFMA2.MMA R137, -RZ, RZ, 0, 1.847743988037109375e-06 ;  /* 0x0000001fff897435 */ /* 0x002fe200000001ff */
[----:B0-----:R-:W-:Y:S02]  /*3d70*/  MOV R140, R144 ;  /* 0x00000090008c7202 */ /* 0x001fe40000000f00 */
[----:B------:R-:W-:Y:S02]  /*3d80*/  MOV R139, 0x1f ;  /* 0x0000001f008b7802 */ /* 0x000fe40000000f00 */
[----:B------:R-:W-:Y:S02]  /*3d90*/  MOV R136, 0xffffffff ;  /* 0xffffffff00887802 */ /* 0x000fe40000000f00 */
[----:B------:R-:W-:-:S02]  /*3da0*/  MOV R138, 0x3dc0 ;  /* 0x00003dc0008a7802 */ /* 0x000fc40000000f00 */
[----:B------:R-:W-:Y:S05]  /*3db0*/  CALL.REL.NOINC `($__internal_73_$__cuda_sm70_shflsync_idx_p) ;  /* 0x00008b2000007944 */ /* 0x000fea0003c00000 */
.L_x_2947:
[----:B------:R-:W-:Y:S05]  /*3dc0*/  BRA.DIV ~URZ, `(.L_x_2948) ;  /* 0x000078b27f007947 */ /* 0x000fea000b800000 */
[----:B------:R-:W2:Y:S04]  /*3dd0*/  SHFL.IDX PT, R132, R132, RZ, 0x1f ;  /* 0x00001fff84847589 */ /* 0x000ea800000e0000 */
[----:B------:R-:W3:Y:S04]  /*3de0*/  SHFL.IDX PT, R133, R133, RZ, 0x1f ;  /* 0x00001fff85857589 */ /* 0x000ee800000e0000 */
[----:B------:R-:W4:Y:S04]  /*3df0*/  SHFL.IDX PT, R134, R134, RZ, 0x1f ;  /* 0x00001fff86867589 */ /* 0x000f2800000e0000 */
[----:B------:R0:W1:Y:S04]  /*3e00*/  SHFL.IDX PT, R143, R135, RZ, 0x1f ;  /* 0x00001fff878f7589 */ /* 0x00006800000e0000 */
[----:B------:R0:W0:Y:S04]  /*3e10*/  SHFL.UP PT, R238, R147, 0x1, RZ ;  /* 0x0420000093ee7989 */ /* 0x00002800000e00ff */
[----:B------:R0:W0:Y:S04]  /*3e20*/  SHFL.UP PT, R239, R145, 0x1, RZ ;  /* 0x0420000091ef7989 */ /* 0x00002800000e00ff */
[----:B------:R-:W0:Y:S04]  /*3e30*/  SHFL.UP PT, R141, R141, 0x1, RZ ;  /* 0x042000008d8d7989 */ /* 0x000e2800000e00ff */
[----:B------:R0:W0:Y:S02]  /*3e40*/  SHFL.UP PT, R240, R144, 0x1, RZ ;  /* 0x0420000090f07989 */ /* 0x00002400000e00ff */
.L_x_3048:
[----:B--23--:R-:W2:Y:S01]  /*3e50*/  LDS.128 R148, [R237+0x8470] ;  /* 0x00847000ed947984 */ /* 0x00cea20000000c00 */
[----:B----4-:R-:W-:Y:S01]  /*3e60*/  MOV R142, R134 ;  /* 0x00000086008e7202 */ /* 0x010fe20000000f00 */
[----:B01----:R-:W-:Y:S01]  /*3e70*/  FMUL.FTZ R135, R143, R239 ;  /* 0x000000ef8f877220 */ /* 0x003fe20000410000 */
[----:B------:R-:W-:Y:S01]  /*3e80*/  MOV R140, R132 ;  /* 0x00000084008c7202 */ /* 0x000fe20000000f00 */
[----:B------:R-:W0:Y:S02]  /*3e90*/  LDS.128 R144, [R237+0x8480] ;  /* 0x00848000ed907984 */ /* 0x000e240000000c00 */
[----:B------:R-:W-:-:S02]  /*3ea0*/  FFMA.FTZ R134, R142, R238, -R135 ;  /* 0x000000ee8e867223 */ /* 0x000fc40000010887 */
[----:B------:R-:W-:Y:S02]  /*3eb0*/  FMUL.FTZ R135, R142, R239 ;  /* 0x000000ef8e877220 */ /* 0x000fe40000410000 */
[----:B------:R-:W-:Y:S01]  /*3ec0*/  @P1 FADD.FTZ R142, R134, R141 ;  /* 0x0000008d868e1221 */ /* 0x000fe20000010000 */
[----:B------:R-:W-:Y:S01]  /*3ed0*/  MOV R141, R133 ;  /* 0x00000085008d7202 */ /* 0x000fe20000000f00 */
[----:B------:R-:W-:-:S04]  /*3ee0*/  FFMA.FTZ R135, R143, R238, R135 ;  /* 0x000000ee8f877223 */ /* 0x000fc80000010087 */
[----:B------:R-:W-:Y:S02]  /*3ef0*/  @P1 FADD.FTZ R143, R135, R240 ;  /* 0x000000f0878f1221 */ /* 0x000fe40000010000 */
[----:B------:R-:W1:Y:S01]  /*3f00*/  LDS.128 R132, [R237+0x8490] ;  /* 0x00849000ed847984 */ /* 0x000e620000000c00 */
[CC--:B------:R-:W-:Y:S02]  /*3f10*/  FMUL.FTZ R137, R141.reuse, R239.reuse ;  /* 0x000000ef8d897220 */ /* 0x0c0fe40000410000 */
[C---:B------:R-:W-:Y:S02]  /*3f20*/  FMUL.FTZ R239, R140.reuse, R239 ;  /* 0x000000ef8cef7220 */ /* 0x040fe40000410000 */
[-C--:B------:R-:W-:Y:S02]  /*3f30*/  @P1 FFMA.FTZ R140, R140, R238.reuse, -R137 ;  /* 0x000000ee8c8c1223 */ /* 0x080fe40000010889 */
[----:B------:R-:W-:-:S05]  /*3f40*/  @P1 FFMA.FTZ R141, R141, R238, R239 ;  /* 0x000000ee8d8d1223 */ /* 0x000fca00000100ef */
[----:B------:R3:W-:Y:S01]  /*3f50*/  STS.128 [R237+0x8470], R140 ;  /* 0x0084708ced007388 */ /* 0x0007e20000000c00 */
[CC--:B--2---:R-:W-:Y:S02]  /*3f60*/  FMUL.FTZ R137, R149.reuse, R143.reuse ;  /* 0x0000008f95897220 */ /* 0x0c4fe40000410000 */
[CC--:B------:R-:W-:Y:S02]  /*3f70*/  FMUL.FTZ R136, R149.reuse, R142.reuse ;  /* 0x0000008e95887220 */ /* 0x0c0fe40000410000 */
[C---:B------:R-:W-:Y:S02]  /*3f80*/  FFMA.FTZ R137, R148.reuse, R142, -R137 ;  /* 0x0000008e94897223 */ /* 0x040fe40000010889 */
[----:B------:R-:W-:Y:S02]  /*3f90*/  FFMA.FTZ R136, R148, R143, R136 ;  /* 0x0000008f94887223 */ /* 0x000fe40000010088 */
[----:B------:R-:W-:Y:S02]  /*3fa0*/  FADD.FTZ R138, R150, R137 ;  /* 0x00000089968a7221 */ /* 0x000fe40000010000 */
        /* <DEDUP_REMOVED lines=10> */
[----:B------:R-:W-:Y:S02]  /*4050*/  FADD.FTZ R151, R147, R148 ;  /* 0x0000009493977221 */ /* 0x000fe40000010000 */
[----:B------:R-:W-:Y:S02]  /*4060*/  FADD.FTZ R150, R146, R149 ;  /* 0x0000009592967221 */ /* 0x000fe40000010000 */
[C---:B------:R-:W-:Y:S02]  /*4070*/  FMUL.FTZ R147, R145.reuse, R137 ;  /* 0x0000008991937220 */ /* 0x040fe40000410000 */
        /* <DEDUP_REMOVED lines=15> */
.L_x_2941:
[----:B0-----:R-:W-:Y:S05]  /*4170*/  BSYNC B0 ;  /* 0x0000000000007941 */ /* 0x001fea0003800000 */
.L_x_2940:
[----:B------:R-:W-:Y:S01]  /*4180*/  WARPSYNC 0xffffffff ;  /* 0xffffffff00007948 */ /* 0x000fe20003800000 */
[----:B------:R-:W-:Y:S02]  /*4190*/  LOP3.LUT P0, RZ, R18, 0x1f, RZ, 0xc0, !PT ;  /* 0x0000001f12ff7812 */ /* 0x000fe4000780c0ff */
[----:B---3--:R-:W-:Y:S01]  /*41a0*/  MOV R133, UR19 ;  /* 0x0000001300857c02 */ /* 0x008fe20008000f00 */
[----:B------:R-:W-:Y:S01]  /*41b0*/  BAR.SYNC.DEFER_BLOCKING 0x0 ;  /* 0x0000000000007b1d */ /* 0x000fe20000010000 */
[C---:B-1----:R-:W-:Y:S01]  /*41c0*/  FMUL.FTZ R134, R170.reuse, -R34 ;  /* 0x80000022aa867220 */ /* 0x042fe20000410000 */
[----:B------:R-:W-:Y:S01]  /*41d0*/  USHF.L.U32 UR43, UR7, 0x4, URZ ;  /* 0x00000004072b7899 */ /* 0x000fe2000800063f */
[CC--:B------:R-:W-:Y:S01]  /*41e0*/  FMUL.FTZ R132, R170.reuse, R35.reuse ;  /* 0x00000023aa847220 */ /* 0x0c0fe20000410000 */
[----:B------:R-:W-:Y:S01]  /*41f0*/  ISETP.GE.OR P0, PT, R133, c[0x0][0x174], P0 ;  /* 0x00005d0085007a0c */ /* 0x000fe20000706670 */
[-C--:B------:R-:W-:Y:S01]  /*4200*/  FMUL.FTZ R133, R170, R206.reuse ;  /* 0x000000ceaa857220 */ /* 0x080fe20000410000 */
[----:B------:R-:W-:Y:S01]  /*4210*/  BSSY B0, `(.L_x_2949) ;  /* 0x00001d8000007945 */ /* 0x000fe20003800000 */
[C---:B------:R-:W-:Y:S02]  /*4220*/  FFMA.FTZ R134, R169.reuse, -R35, R134 ;  /* 0x80000023a9867223 */ /* 0x040fe40000010086 */
[----:B------:R-:W-:-:S02]  /*4230*/  FMUL.FTZ R135, R169, R206 ;  /* 0x000000cea9877220 */ /* 0x000fc40000410000 */
[C---:B------:R-:W-:Y:S02]  /*4240*/  FFMA.FTZ R132, R169.reuse, R34, -R132 ;  /* 0x00000022a9847223 */ /* 0x040fe40000010884 */
[----:B------:R-:W-:Y:S02]  /*4250*/  FFMA.FTZ R136, R169, R174, -R133 ;  /* 0x000000aea9887223 */ /* 0x000fe40000010885 */
[----:B------:R-:W-:Y:S02]  /*4260*/  FMUL.FTZ R133, R168, -R134 ;  /* 0x80000086a8857220 */ /* 0x000fe40000410000 */
[----:B------:R-:W-:Y:S02]  /*4270*/  FFMA.FTZ R135, -R170, R174, -R135 ;  /* 0x000000aeaa877223 */ /* 0x000fe40000010987 */
[-C--:B------:R-:W-:Y:S02]  /*4280*/  FMUL.FTZ R137, R168, -R132.reuse ;  /* 0x80000084a8897220 */ /* 0x080fe40000410000 */
[----:B------:R-:W-:-:S02]  /*4290*/  FFMA.FTZ R133, R167, R132, -R133 ;  /* 0x00000084a7857223 */ /* 0x000fc40000010885 */
[----:B------:R-:W-:Y:S02]  /*42a0*/  FADD.FTZ R135, -R176, R135 ;  /* 0x00000087b0877221 */ /* 0x000fe40000010100 */
[----:B------:R-:W-:Y:S02]  /*42b0*/  FFMA.FTZ R137, R167, R134, R137 ;  /* 0x00000086a7897223 */ /* 0x000fe40000010089 */
[----:B------:R-:W-:Y:S02]  /*42c0*/  FADD.FTZ R136, R177, R136 ;  /* 0x00000088b1887221 */ /* 0x000fe40000010000 */
[----:B------:R-:W-:Y:S02]  /*42d0*/  FMUL.FTZ R140, R166, -R133 ;  /* 0x80000085a68c7220 */ /* 0x000fe40000410000 */
[----:B------:R-:W-:Y:S02]  /*42e0*/  FMUL.FTZ R132, R168, -R135 ;  /* 0x80000087a8847220 */ /* 0x000fe40000410000 */
[----:B------:R-:W-:-:S02]  /*42f0*/  FMUL.FTZ R138, R166, -R137 ;  /* 0x80000089a68a7220 */ /* 0x000fc40000410000 */
[-C--:B------:R-:W-:Y:S02]  /*4300*/  FMUL.FTZ R134, R168, -R136.reuse ;  /* 0x80000088a8867220 */ /* 0x080fe40000410000 */
[----:B------:R-:W-:Y:S02]  /*4310*/  FFMA.FTZ R140, R165, R137, R140 ;  /* 0x00000089a58c7223 */ /* 0x000fe4000001008c */
[----:B------:R-:W-:Y:S02]  /*4320*/  FFMA.FTZ R136, R167, R136, -R132 ;  /* 0x00000088a7887223 */ /* 0x000fe40000010884 */
[----:B------:R-:W-:Y:S02]  /*4330*/  FFMA.FTZ R138, R165, R133, -R138 ;  /* 0x00000085a58a7223 */ /* 0x000fe4000001088a */
[----:B------:R-:W-:Y:S01]  /*4340*/  FFMA.FTZ R135, R167, R135, R134 ;  /* 0x00000087a7877223 */ /* 0x000fe20000010086 */
[----:B------:R-:W0:Y:S01]  /*4350*/  LDS.64 R132, [R171.X16+0x8478] ;  /* 0x00847800ab847984 */ /* 0x000e22000000ca00 */
[----:B------:R-:W-:-:S02]  /*4360*/  FMUL.FTZ R134, R164, -R140 ;  /* 0x8000008ca4867220 */ /* 0x000fc40000410000 */
[-C--:B------:R-:W-:Y:S02]  /*4370*/  FMUL.FTZ R139, R164, -R138.reuse ;  /* 0x8000008aa48b7220 */ /* 0x080fe40000410000 */
[----:B------:R-:W-:Y:S02]  /*4380*/  FADD.FTZ R136, R179, R136 ;  /* 0x00000088b3887221 */ /* 0x000fe40000010000 */
[----:B------:R-:W-:Y:S02]  /*4390*/  FADD.FTZ R135, -R178, R135 ;  /* 0x00000087b2877221 */ /* 0x000fe40000010100 */
[C---:B------:R-:W-:Y:S02]  /*43a0*/  FFMA.FTZ R137, R163.reuse, R138, -R134 ;  /* 0x0000008aa3897223 */ /* 0x040fe40000010886 */
[----:B------:R-:W-:Y:S02]  /*43b0*/  FFMA.FTZ R139, R163, R140, R139 ;  /* 0x0000008ca38b7223 */ /* 0x000fe4000001008b */
[----:B------:R-:W-:-:S02]  /*43c0*/  FMUL.FTZ R138, R166, -R136 ;  /* 0x80000088a68a7220 */ /* 0x000fc40000410000 */
[----:B------:R-:W-:Y:S02]  /*43d0*/  FMUL.FTZ R134, R166, -R135 ;  /* 0x80000087a6867220 */ /* 0x000fe40000410000 */
[C---:B------:R-:W-:Y:S02]  /*43e0*/  FMUL.FTZ R142, R162.reuse, -R137 ;  /* 0x80000089a28e7220 */ /* 0x040fe40000410000 */
[----:B------:R-:W-:Y:S02]  /*43f0*/  FMUL.FTZ R140, R162, -R139 ;  /* 0x8000008ba28c7220 */ /* 0x000fe40000410000 */
[C---:B------:R-:W-:Y:S02]  /*4400*/  FFMA.FTZ R138, R165.reuse, R135, R138 ;  /* 0x00000087a58a7223 */ /* 0x040fe4000001008a */
[----:B------:R-:W-:Y:S02]  /*4410*/  FFMA.FTZ R135, R165, R136, -R134 ;  /* 0x00000088a5877223 */ /* 0x000fe40000010886 */
[----:B------:R-:W-:-:S02]  /*4420*/  FFMA.FTZ R142, R161, R139, R142 ;  /* 0x0000008ba18e7223 */ /* 0x000fc4000001008e */
[----:B------:R-:W-:Y:S02]  /*4430*/  FFMA.FTZ R140, R161, R137, -R140 ;  /* 0x00000089a18c7223 */ /* 0x000fe4000001088c */
[----:B------:R-:W-:Y:S02]  /*4440*/  FADD.FTZ R138, -R193, R138 ;  /* 0x0000008ac18a7221 */ /* 0x000fe40000010100 */
[----:B------:R-:W-:Y:S02]  /*4450*/  FADD.FTZ R135, R180, R135 ;  /* 0x00000087b4877221 */ /* 0x000fe40000010000 */
[C---:B------:R-:W-:Y:S02]  /*4460*/  FMUL.FTZ R137, R160.reuse, -R142 ;  /* 0x8000008ea0897220 */ /* 0x040fe40000410000 */
[----:B------:R-:W-:Y:S02]  /*4470*/  FMUL.FTZ R139, R160, -R140 ;  /* 0x8000008ca08b7220 */ /* 0x000fe40000410000 */
[----:B------:R-:W-:-:S02]  /*4480*/  FMUL.FTZ R134, R164, -R138 ;  /* 0x8000008aa4867220 */ /* 0x000fc40000410000 */
[-C--:B------:R-:W-:Y:S02]  /*4490*/  FMUL.FTZ R136, R164, -R135.reuse ;  /* 0x80000087a4887220 */ /* 0x080fe40000410000 */
[C---:B------:R-:W-:Y:S02]  /*44a0*/  FFMA.FTZ R137, R159.reuse, R140, -R137 ;  /* 0x0000008c9f897223 */ /* 0x040fe40000010889 */
[----:B------:R-:W-:Y:S02]  /*44b0*/  FFMA.FTZ R139, R159, R142, R139 ;  /* 0x0000008e9f8b7223 */ /* 0x000fe4000001008b */
[C---:B------:R-:W-:Y:S02]  /*44c0*/  FFMA.FTZ R134, R163.reuse, R135, -R134 ;  /* 0x00000087a3867223 */ /* 0x040fe40000010886 */
[----:B------:R-:W-:Y:S02]  /*44d0*/  FFMA.FTZ R135, R163, R138, R136 ;  /* 0x0000008aa3877223 */ /* 0x000fe40000010088 */
[----:B------:R-:W-:-:S02]  /*44e0*/  FMUL.FTZ R138, R158, -R137 ;  /* 0x800000899e8a7220 */ /* 0x000fc40000410000 */
[-C--:B------:R-:W-:Y:S02]  /*44f0*/  FMUL.FTZ R136, R158, -R139.reuse ;  /* 0x8000008b9e887220 */ /* 0x080fe40000410000 */
[----:B------:R-:W-:Y:S02]  /*4500*/  FADD.FTZ R134, R181, R134 ;  /* 0x00000086b5867221 */ /* 0x000fe40000010000 */
[----:B------:R-:W-:Y:S02]  /*4510*/  FADD.FTZ R135, -R194, R135 ;  /* 0x00000087c2877221 */ /* 0x000fe40000010100 */
[C---:B------:R-:W-:Y:S02]  /*4520*/  FFMA.FTZ R139, R157.reuse, R139, R138 ;  /* 0x0000008b9d8b7223 */ /* 0x040fe4000001008a */
[----:B------:R-:W-:Y:S02]  /*4530*/  FFMA.FTZ R137, R157, R137, -R136 ;  /* 0x000000899d897223 */ /* 0x000fe40000010888 */
[----:B------:R-:W-:-:S02]  /*4540*/  FMUL.FTZ R138, R162, -R134 ;  /* 0x80000086a28a7220 */ /* 0x000fc40000410000 */
[-C--:B------:R-:W-:Y:S02]  /*4550*/  FMUL.FTZ R136, R162, -R135.reuse ;  /* 0x80000087a2887220 */ /* 0x080fe40000410000 */
[C---:B------:R-:W-:Y:S02]  /*4560*/  FFMA.FTZ R138, R161.reuse, R135, R138 ;  /* 0x00000087a18a7223 */ /* 0x040fe4000001008a */
[----:B------:R-:W-:Y:S02]  /*4570*/  FFMA.FTZ R135, R161, R134, -R136 ;  /* 0x00000086a1877223 */ /* 0x000fe40000010888 */
[----:B------:R-:W-:Y:S02]  /*4580*/  FMUL.FTZ R140, R156, -R139 ;  /* 0x8000008b9c8c7220 */ /* 0x000fe40000410000 */
[----:B------:R-:W-:Y:S02]  /*4590*/  FADD.FTZ R134, R182, R135 ;  /* 0x00000087b6867221 */ /* 0x000fe40000010000 */
[----:B0-----:R-:W-:-:S02]  /*45a0*/  FMUL.FTZ R135, R153, R133 ;  /* 0x0000008599877220 */ /* 0x001fc40000410000 */
[-C--:B------:R-:W-:Y:S02]  /*45b0*/  FMUL.FTZ R153, R153, R132.reuse ;  /* 0x0000008499997220 */ /* 0x080fe40000410000 */
[----:B------:R-:W-:Y:S02]  /*45c0*/  FADD.FTZ R138, -R195, R138 ;  /* 0x0000008ac38a7221 */ /* 0x000fe40000010100 */
[----:B------:R-:W-:Y:S02]  /*45d0*/  FMUL.FTZ R142, R156, -R137 ;  /* 0x800000899c8e7220 */ /* 0x000fe40000410000 */
[C---:B------:R-:W-:Y:S02]  /*45e0*/  FFMA.FTZ R135, R152.reuse, R132, -R135 ;  /* 0x0000008498877223 */ /* 0x040fe40000010887 */
[----:B------:R-:W-:Y:S02]  /*45f0*/  FFMA.FTZ R152, R152, R133, R153 ;  /* 0x0000008598987223 */ /* 0x000fe40000010099 */
[----:B------:R-:W-:-:S02]  /*4600*/  FFMA.FTZ R140, R33, R137, -R140 ;  /* 0x00000089218c7223 */ /* 0x000fc4000001088c */
[----:B------:R-:W-:Y:S02]  /*4610*/  FMUL.FTZ R136, R160, -R138 ;  /* 0x8000008aa0887220 */ /* 0x000fe40000410000 */
[----:B------:R-:W-:Y:S02]  /*4620*/  FFMA.FTZ R142, R33, R139, R142 ;  /* 0x0000008b218e7223 */ /* 0x000fe4000001008e */
[----:B------:R-:W-:Y:S02]  /*4630*/  FADD.FTZ R237, R236, R135 ;  /* 0x00000087eced7221 */ /* 0x000fe40000010000 */
[----:B------:R-:W-:Y:S02]  /*4640*/  FADD.FTZ R235, R235, R152 ;  /* 0x00000098ebeb7221 */ /* 0x000fe40000010000 */
[-C--:B------:R-:W-:Y:S02]  /*4650*/  FMUL.FTZ R137, R160, -R134.reuse ;  /* 0x80000086a0897220 */ /* 0x080fe40000410000 */
[----:B------:R-:W-:-:S02]  /*4660*/  FFMA.FTZ R136, R159, R134, -R136 ;  /* 0x000000869f887223 */ /* 0x000fc40000010888 */
[C---:B------:R-:W-:Y:S02]  /*4670*/  FMUL.FTZ R135, R32.reuse, -R140 ;  /* 0x8000008c20877220 */ /* 0x040fe40000410000 */
[-C--:B------:R-:W-:Y:S02]  /*4680*/  FMUL.FTZ R133, R32, -R142.reuse ;  /* 0x8000008e20857220 */ /* 0x080fe40000410000 */
[C---:B------:R-:W-:Y:S02]  /*4690*/  FMUL.FTZ R134, R20.reuse, R237 ;  /* 0x000000ed14867220 */ /* 0x040fe40000410000 */
[----:B------:R-:W-:Y:S02]  /*46a0*/  FMUL.FTZ R132, R20, R235 ;  /* 0x000000eb14847220 */ /* 0x000fe40000410000 */
[C---:B------:R-:W-:Y:S02]  /*46b0*/  FFMA.FTZ R135, R31.reuse, R142, R135 ;  /* 0x0000008e1f877223 */ /* 0x040fe40000010087 */
[----:B------:R-:W-:-:S02]  /*46c0*/  FFMA.FTZ R140, R31, R140, -R133 ;  /* 0x0000008c1f8c7223 */ /* 0x000fc40000010885 */
[C---:B------:R-:W-:Y:S02]  /*46d0*/  FFMA.FTZ R134, R19.reuse, R235, R134 ;  /* 0x000000eb13867223 */ /* 0x040fe40000010086 */
[----:B------:R-:W-:Y:S02]  /*46e0*/  FFMA.FTZ R133, R19, R237, -R132 ;  /* 0x000000ed13857223 */ /* 0x000fe40000010884 */
[----:B------:R-:W-:Y:S02]  /*46f0*/  FMUL.FTZ R132, R30, -R135 ;  /* 0x800000871e847220 */ /* 0x000fe40000410000 */
[----:B------:R-:W-:Y:S02]  /*4700*/  FADD.FTZ R236, R233, R134 ;  /* 0x00000086e9ec7221 */ /* 0x000fe40000010000 */
[----:B------:R-:W-:Y:S02]  /*4710*/  FFMA.FTZ R137, R159, R138, R137 ;  /* 0x0000008a9f897223 */ /* 0x000fe40000010089 */
[----:B------:R-:W-:-:S02]  /*4720*/  FADD.FTZ R234, R234, R133 ;  /* 0x00000085eaea7221 */ /* 0x000fc40000010000 */
[-C--:B------:R-:W-:Y:S02]  /*4730*/  FMUL.FTZ R138, R30, -R140.reuse ;  /* 0x8000008c1e8a7220 */ /* 0x080fe40000410000 */
[----:B------:R-:W-:Y:S02]  /*4740*/  FFMA.FTZ R140, R29, R140, -R132 ;  /* 0x0000008c1d8c7223 */ /* 0x000fe40000010884 */
[C---:B------:R-:W-:Y:S02]  /*4750*/  FMUL.FTZ R132, R22.reuse, R236 ;  /* 0x000000ec16847220 */ /* 0x040fe40000410000 */
[----:B------:R-:W-:Y:S02]  /*4760*/  FMUL.FTZ R133, R22, R234 ;  /* 0x000000ea16857220 */ /* 0x000fe40000410000 */
[----:B------:R-:W-:Y:S02]  /*4770*/  FADD.FTZ R137, -R196, R137 ;  /* 0x00000089c4897221 */ /* 0x000fe40000010100 */
[----:B------:R-:W-:-:S02]  /*4780*/  FADD.FTZ R136, R183, R136 ;  /* 0x00000088b7887221 */ /* 0x000fc40000010000 */
[C---:B------:R-:W-:Y:S02]  /*4790*/  FFMA.FTZ R233, R21.reuse, R234, -R132 ;  /* 0x000000ea15e97223 */ /* 0x040fe40000010884 */
[----:B------:R-:W-:Y:S02]  /*47a0*/  FFMA.FTZ R132, R21, R236, R133 ;  /* 0x000000ec15847223 */ /* 0x000fe40000010085 */
[C---:B------:R-:W-:Y:S02]  /*47b0*/  FMUL.FTZ R133, R158.reuse, -R137 ;  /* 0x800000899e857220 */ /* 0x040fe40000410000 */
[----:B------:R-:W-:Y:S02]  /*47c0*/  FMUL.FTZ R134, R158, -R136 ;  /* 0x800000889e867220 */ /* 0x000fe40000410000 */
[----:B------:R-:W-:Y:S02]  /*47d0*/  FADD.FTZ R233, R232, R233 ;  /* 0x000000e9e8e97221 */ /* 0x000fe40000010000 */
[----:B------:R-:W-:-:S02]  /*47e0*/  FFMA.FTZ R138, R29, R135, R138 ;  /* 0x000000871d8a7223 */ /* 0x000fc4000001008a */
[----:B------:R-:W-:Y:S02]  /*47f0*/  FADD.FTZ R231, R231, R132 ;  /* 0x00000084e7e77221 */ /* 0x000fe40000010000 */
[C---:B------:R-:W-:Y:S02]  /*4800*/  FFMA.FTZ R135, R157.reuse, R136, -R133 ;  /* 0x000000889d877223 */ /* 0x040fe40000010885 */
[----:B------:R-:W-:Y:S02]  /*4810*/  FFMA.FTZ R136, R157, R137, R134 ;  /* 0x000000899d887223 */ /* 0x000fe40000010086 */
[C---:B------:R-:W-:Y:S02]  /*4820*/  FMUL.FTZ R134, R24.reuse, R233 ;  /* 0x000000e918867220 */ /* 0x040fe40000410000 */
[-C--:B------:R-:W-:Y:S02]  /*4830*/  FMUL.FTZ R132, R24, R231.reuse ;  /* 0x000000e718847220 */ /* 0x080fe40000410000 */
[----:B------:R-:W-:-:S02]  /*4840*/  FFMA.FTZ R134, R23, R231, R134 ;  /* 0x000000e717867223 */ /* 0x000fc40000010086 */
[----:B------:R-:W-:Y:S02]  /*4850*/  FFMA.FTZ R133, R23, R233, -R132 ;  /* 0x000000e917857223 */ /* 0x000fe40000010884 */
[----:B------:R-:W-:Y:S02]  /*4860*/  FADD.FTZ R232, R229, R134 ;  /* 0x00000086e5e87221 */ /* 0x000fe40000010000 */
[----:B------:R-:W-:Y:S02]  /*4870*/  FADD.FTZ R230, R230, R133 ;  /* 0x00000085e6e67221 */ /* 0x000fe40000010000 */
[----:B------:R-:W-:Y:S02]  /*4880*/  FMUL.FTZ R132, R26, R232 ;  /* 0x000000e81a847220 */ /* 0x000fe40000410000 */
[----:B------:R-:W-:Y:S02]  /*4890*/  FMUL.FTZ R137, R28, -R138 ;  /* 0x8000008a1c897220 */ /* 0x000fe40000410000 */
[----:B------:R-:W-:-:S02]  /*48a0*/  FMUL.FTZ R133, R26, R230 ;  /* 0x000000e61a857220 */ /* 0x000fc40000410000 */
[----:B------:R-:W-:Y:S02]  /*48b0*/  FADD.FTZ R135, R184, R135 ;  /* 0x00000087b8877221 */ /* 0x000fe40000010000 */
[----:B------:R-:W-:Y:S02]  /*48c0*/  FADD.FTZ R136, -R197, R136 ;  /* 0x00000088c5887221 */ /* 0x000fe40000010100 */
[----:B------:R-:W-:Y:S02]  /*48d0*/  FMUL.FTZ R139, R28, -R140 ;  /* 0x8000008c1c8b7220 */ /* 0x000fe40000410000 */
[----:B------:R-:W-:Y:S02]  /*48e0*/  FFMA.FTZ R229, R25, R230, -R132 ;  /* 0x000000e619e57223 */ /* 0x000fe40000010884 */
[----:B------:R-:W-:Y:S02]  /*48f0*/  FFMA.FTZ R140, R27, R140, -R137 ;  /* 0x0000008c1b8c7223 */ /* 0x000fe40000010889 */
[----:B------:R-:W-:-:S02]  /*4900*/  FFMA.FTZ R132, R25, R232, R133 ;  /* 0x000000e819847223 */ /* 0x000fc40000010085 */
[C---:B------:R-:W-:Y:S02]  /*4910*/  FMUL.FTZ R137, R156.reuse, -R135 ;  /* 0x800000879c897220 */ /* 0x040fe40000410000 */
[----:B------:R-:W-:Y:S02]  /*4920*/  FMUL.FTZ R134, R156, -R136 ;  /* 0x800000889c867220 */ /* 0x000fe40000410000 */
[----:B------:R-:W-:Y:S02]  /*4930*/  FFMA.FTZ R139, R27, R138, R139 ;  /* 0x0000008a1b8b7223 */ /* 0x000fe4000001008b */
[----:B------:R-:W-:Y:S02]  /*4940*/  FADD.FTZ R229, R228, R229 ;  /* 0x000000e5e4e57221 */ /* 0x000fe40000010000 */
[----:B------:R-:W-:Y:S02]  /*4950*/  FADD.FTZ R227, R227, R132 ;  /* 0x00000084e3e37221 */ /* 0x000fe40000010000 */
[----:B------:R-:W-:-:S02]  /*4960*/  FFMA.FTZ R137, R33, R136, R137 ;  /* 0x0000008821897223 */ /* 0x000fc40000010089 */
[----:B------:R-:W-:Y:S02]  /*4970*/  FFMA.FTZ R138, R33, R135, -R134 ;  /* 0x00000087218a7223 */ /* 0x000fe40000010886 */
[C---:B------:R-:W-:Y:S02]  /*4980*/  FMUL.FTZ R136, R26.reuse, -R140 ;  /* 0x8000008c1a887220 */ /* 0x040fe40000410000 */
[----:B------:R-:W-:Y:S02]  /*4990*/  FMUL.FTZ R133, R26, -R139 ;  /* 0x8000008b1a857220 */ /* 0x000fe40000410000 */
[C---:B------:R-:W-:Y:S02]  /*49a0*/  FMUL.FTZ R134, R28.reuse, R229 ;  /* 0x000000e51c867220 */ /* 0x040fe40000410000 */
[----:B------:R-:W-:Y:S02]  /*49b0*/  FMUL.FTZ R132, R28, R227 ;  /* 0x000000e31c847220 */ /* 0x000fe40000410000 */
[----:B------:R-:W-:-:S02]  /*49c0*/  FFMA.FTZ R136, R25, R139, R136 ;  /* 0x0000008b19887223 */ /* 0x000fc40000010088 */
[----:B------:R-:W-:Y:S02]  /*49d0*/  FFMA.FTZ R140, R25, R140, -R133 ;  /* 0x0000008c198c7223 */ /* 0x000fe40000010885 */
[C---:B------:R-:W-:Y:S02]  /*49e0*/  FFMA.FTZ R134, R27.reuse, R227, R134 ;  /* 0x000000e31b867223 */ /* 0x040fe40000010086 */
[----:B------:R-:W-:Y:S02]  /*49f0*/  FFMA.FTZ R133, R27, R229, -R132 ;  /* 0x000000e51b857223 */ /* 0x000fe40000010884 */
[----:B------:R-:W-:Y:S02]  /*4a00*/  FMUL.FTZ R132, R24, -R136 ;  /* 0x8000008818847220 */ /* 0x000fe40000410000 */
[----:B------:R-:W-:Y:S02]  /*4a10*/  FADD.FTZ R228, R225, R134 ;  /* 0x00000086e1e47221 */ /* 0x000fe40000010000 */
        /* <DEDUP_REMOVED lines=15> */
[C---:B------:R-:W-:Y:S02]  /*4b10*/  FFMA.FTZ R138, R31.reuse, R137, R134 ;  /* 0x000000891f8a7223 */ /* 0x040fe40000010086 */
[C---:B------:R-:W-:Y:S02]  /*4b20*/  FMUL.FTZ R134, R32.reuse, R225 ;  /* 0x000000e120867220 */ /* 0x040fe40000410000 */
[-C--:B------:R-:W-:Y:S02]  /*4b30*/  FMUL.FTZ R132, R32, R223.reuse ;  /* 0x000000df20847220 */ /* 0x080fe40000410000 */
[----:B------:R-:W-:-:S02]  /*4b40*/  FFMA.FTZ R134, R31, R223, R134 ;  /* 0x000000df1f867223 */ /* 0x000fc40000010086 */
[----:B------:R-:W-:Y:S02]  /*4b50*/  FFMA.FTZ R133, R31, R225, -R132 ;  /* 0x000000e11f857223 */ /* 0x000fe40000010884 */
[----:B------:R-:W-:Y:S02]  /*4b60*/  FADD.FTZ R224, R221, R134 ;  /* 0x00000086dde07221 */ /* 0x000fe40000010000 */
[----:B------:R-:W-:Y:S02]  /*4b70*/  FMUL.FTZ R142, R22, -R140 ;  /* 0x8000008c168e7220 */ /* 0x000fe40000410000 */
[----:B------:R-:W-:Y:S02]  /*4b80*/  FADD.FTZ R222, R222, R133 ;  /* 0x00000085dede7221 */ /* 0x000fe40000010000 */
[----:B------:R-:W-:Y:S02]  /*4b90*/  FADD.FTZ R135, R186, R135 ;  /* 0x00000087ba877221 */ /* 0x000fe40000010000 */
[----:B------:R-:W-:-:S02]  /*4ba0*/  FADD.FTZ R138, -R199, R138 ;  /* 0x0000008ac78a7221 */ /* 0x000fc40000010100 */
[----:B------:R-:W-:Y:S02]  /*4bb0*/  FMUL.FTZ R132, R156, R224 ;  /* 0x000000e09c847220 */ /* 0x000fe40000410000 */
[-C--:B------:R-:W-:Y:S02]  /*4bc0*/  FMUL.FTZ R136, R22, -R139.reuse ;  /* 0x8000008b16887220 */ /* 0x080fe40000410000 */
[----:B------:R-:W-:Y:S02]  /*4bd0*/  FFMA.FTZ R137, R21, R139, R142 ;  /* 0x0000008b15897223 */ /* 0x000fe4000001008e */
[----:B------:R-:W-:Y:S02]  /*4be0*/  FMUL.FTZ R133, R156, R222 ;  /* 0x000000de9c857220 */ /* 0x000fe40000410000 */
[C---:B------:R-:W-:Y:S02]  /*4bf0*/  FMUL.FTZ R139, R30.reuse, -R135 ;  /* 0x800000871e8b7220 */ /* 0x040fe40000410000 */
[----:B------:R-:W-:-:S02]  /*4c00*/  FMUL.FTZ R134, R30, -R138 ;  /* 0x8000008a1e867220 */ /* 0x000fc40000410000 */
[C---:B------:R-:W-:Y:S02]  /*4c10*/  FFMA.FTZ R221, R33.reuse, R222, -R132 ;  /* 0x000000de21dd7223 */ /* 0x040fe40000010884 */
[----:B------:R-:W-:Y:S02]  /*4c20*/  FFMA.FTZ R132, R33, R224, R133 ;  /* 0x000000e021847223 */ /* 0x000fe40000010085 */
[C---:B------:R-:W-:Y:S02]  /*4c30*/  FFMA.FTZ R139, R29.reuse, R138, R139 ;  /* 0x0000008a1d8b7223 */ /* 0x040fe4000001008b */
[----:B------:R-:W-:Y:S02]  /*4c40*/  FFMA.FTZ R134, R29, R135, -R134 ;  /* 0x000000871d867223 */ /* 0x000fe40000010886 */
[----:B------:R-:W-:Y:S02]  /*4c50*/  FADD.FTZ R221, R220, R221 ;  /* 0x000000dddcdd7221 */ /* 0x000fe40000010000 */
[----:B------:R-:W-:-:S02]  /*4c60*/  FADD.FTZ R219, R219, R132 ;  /* 0x00000084dbdb7221 */ /* 0x000fc40000010000 */
[----:B------:R-:W-:Y:S02]  /*4c70*/  FADD.FTZ R139, -R200, R139 ;  /* 0x0000008bc88b7221 */ /* 0x000fe40000010100 */
[----:B------:R-:W-:Y:S02]  /*4c80*/  FADD.FTZ R135, R187, R134 ;  /* 0x00000086bb877221 */ /* 0x000fe40000010000 */
[C---:B------:R-:W-:Y:S02]  /*4c90*/  FMUL.FTZ R134, R158.reuse, R221 ;  /* 0x000000dd9e867220 */ /* 0x040fe40000410000 */
[----:B------:R-:W-:Y:S02]  /*4ca0*/  FMUL.FTZ R132, R158, R219 ;  /* 0x000000db9e847220 */ /* 0x000fe40000410000 */
[----:B------:R-:W-:Y:S02]  /*4cb0*/  FMUL.FTZ R138, R28, -R139 ;  /* 0x8000008b1c8a7220 */ /* 0x000fe40000410000 */
[----:B------:R-:W-:-:S02]  /*4cc0*/  FFMA.FTZ R136, R21, R140, -R136 ;  /* 0x0000008c15887223 */ /* 0x000fc40000010888 */
[C---:B------:R-:W-:Y:S02]  /*4cd0*/  FFMA.FTZ R134, R157.reuse, R219, R134 ;  /* 0x000000db9d867223 */ /* 0x040fe40000010086 */
[----:B------:R-:W-:Y:S02]  /*4ce0*/  FMUL.FTZ R140, R28, -R135 ;  /* 0x800000871c8c7220 */ /* 0x000fe40000410000 */
[----:B------:R-:W-:Y:S02]  /*4cf0*/  FFMA.FTZ R133, R157, R221, -R132 ;  /* 0x000000dd9d857223 */ /* 0x000fe40000010884 */
[----:B------:R-:W-:Y:S02]  /*4d00*/  FFMA.FTZ R135, R27, R135, -R138 ;  /* 0x000000871b877223 */ /* 0x000fe4000001088a */
[----:B------:R-:W-:Y:S02]  /*4d10*/  FADD.FTZ R220, R217, R134 ;  /* 0x00000086d9dc7221 */ /* 0x000fe40000010000 */
[----:B------:R-:W-:-:S02]  /*4d20*/  FFMA.FTZ R140, R27, R139, R140 ;  /* 0x0000008b1b8c7223 */ /* 0x000fc4000001008c */
[----:B------:R-:W-:Y:S02]  /*4d30*/  FADD.FTZ R218, R218, R133 ;  /* 0x00000085dada7221 */ /* 0x000fe40000010000 */
[----:B------:R-:W-:Y:S02]  /*4d40*/  FADD.FTZ R135, R188, R135 ;  /* 0x00000087bc877221 */ /* 0x000fe40000010000 */
[C---:B------:R-:W-:Y:S02]  /*4d50*/  FMUL.FTZ R132, R160.reuse, R220 ;  /* 0x000000dca0847220 */ /* 0x040fe40000410000 */
[----:B------:R-:W-:Y:S02]  /*4d60*/  FADD.FTZ R140, -R201, R140 ;  /* 0x0000008cc98c7221 */ /* 0x000fe40000010100 */
[----:B------:R-:W-:Y:S02]  /*4d70*/  FMUL.FTZ R133, R160, R218 ;  /* 0x000000daa0857220 */ /* 0x000fe40000410000 */
[----:B------:R-:W-:-:S02]  /*4d80*/  FMUL.FTZ R138, R26, -R135 ;  /* 0x800000871a8a7220 */ /* 0x000fc40000410000 */
[C---:B------:R-:W-:Y:S02]  /*4d90*/  FFMA.FTZ R217, R159.reuse, R218, -R132 ;  /* 0x000000da9fd97223 */ /* 0x040fe40000010884 */
[----:B------:R-:W-:Y:S02]  /*4da0*/  FMUL.FTZ R134, R26, -R140 ;  /* 0x8000008c1a867220 */ /* 0x000fe40000410000 */
[----:B------:R-:W-:Y:S02]  /*4db0*/  FFMA.FTZ R132, R159, R220, R133 ;  /* 0x000000dc9f847223 */ /* 0x000fe40000010085 */
[C---:B------:R-:W-:Y:S02]  /*4dc0*/  FFMA.FTZ R133, R25.reuse, R140, R138 ;  /* 0x0000008c19857223 */ /* 0x040fe4000001008a */
[----:B------:R-:W-:Y:S02]  /*4dd0*/  FFMA.FTZ R134, R25, R135, -R134 ;  /* 0x0000008719867223 */ /* 0x000fe40000010886 */
[----:B------:R-:W-:-:S02]  /*4de0*/  FADD.FTZ R138, -R202, R133 ;  /* 0x00000085ca8a7221 */ /* 0x000fc40000010100 */
[----:B------:R-:W-:Y:S02]  /*4df0*/  FADD.FTZ R135, R189, R134 ;  /* 0x00000086bd877221 */ /* 0x000fe40000010000 */
[----:B------:R-:W-:Y:S02]  /*4e00*/  FADD.FTZ R217, R212, R217 ;  /* 0x000000d9d4d97221 */ /* 0x000fe40000010000 */
[C---:B------:R-:W-:Y:S02]  /*4e10*/  FMUL.FTZ R140, R24.reuse, -R138 ;  /* 0x8000008a188c7220 */ /* 0x040fe40000410000 */
[----:B------:R-:W-:Y:S02]  /*4e20*/  FADD.FTZ R211, R211, R132 ;  /* 0x00000084d3d37221 */ /* 0x000fe40000010000 */
[----:B------:R-:W-:Y:S02]  /*4e30*/  FMUL.FTZ R139, R24, -R135 ;  /* 0x80000087188b7220 */ /* 0x000fe40000410000 */
[----:B------:R-:W-:-:S02]  /*4e40*/  FMUL.FTZ R134, R162, R217 ;  /* 0x000000d9a2867220 */ /* 0x000fc40000410000 */
[----:B------:R-:W-:Y:S02]  /*4e50*/  FFMA.FTZ R135, R23, R135, -R140 ;  /* 0x0000008717877223 */ /* 0x000fe4000001088c */
[-C--:B------:R-:W-:Y:S02]  /*4e60*/  FMUL.FTZ R132, R162, R211.reuse ;  /* 0x000000d3a2847220 */ /* 0x080fe40000410000 */
[----:B------:R-:W-:Y:S02]  /*4e70*/  FFMA.FTZ R134, R161, R211, R134 ;  /* 0x000000d3a1867223 */ /* 0x000fe40000010086 */
[----:B------:R-:W-:Y:S02]  /*4e80*/  FFMA.FTZ R138, R23, R138, R139 ;  /* 0x0000008a178a7223 */ /* 0x000fe4000001008b */
[----:B------:R-:W-:Y:S02]  /*4e90*/  FADD.FTZ R135, R190, R135 ;  /* 0x00000087be877221 */ /* 0x000fe40000010000 */
[----:B------:R-:W-:-:S02]  /*4ea0*/  FFMA.FTZ R133, R161, R217, -R132 ;  /* 0x000000d9a1857223 */ /* 0x000fc40000010884 */
[----:B------:R-:W-:Y:S02]  /*4eb0*/  FADD.FTZ R212, R213, R134 ;  /* 0x00000086d5d47221 */ /* 0x000fe40000010000 */
[----:B------:R-:W-:Y:S02]  /*4ec0*/  FADD.FTZ R138, -R203, R138 ;  /* 0x0000008acb8a7221 */ /* 0x000fe40000010100 */
[----:B------:R-:W-:Y:S02]  /*4ed0*/  FMUL.FTZ R139, R22, -R135 ;  /* 0x80000087168b7220 */ /* 0x000fe40000410000 */
[----:B------:R-:W-:Y:S02]  /*4ee0*/  FADD.FTZ R214, R214, R133 ;  /* 0x00000085d6d67221 */ /* 0x000fe40000010000 */
[----:B------:R-:W-:Y:S02]  /*4ef0*/  FMUL.FTZ R132, R164, R212 ;  /* 0x000000d4a4847220 */ /* 0x000fe40000410000 */
[----:B------:R-:W-:-:S02]  /*4f00*/  FMUL.FTZ R134, R22, -R138 ;  /* 0x8000008a16867220 */ /* 0x000fc40000410000 */
[----:B------:R-:W-:Y:S02]  /*4f10*/  FFMA.FTZ R139, R21, R138, R139 ;  /* 0x0000008a158b7223 */ /* 0x000fe4000001008b */
[-C--:B------:R-:W-:Y:S02]  /*4f20*/  FMUL.FTZ R133, R164, R214.reuse ;  /* 0x000000d6a4857220 */ /* 0x080fe40000410000 */
[----:B------:R-:W-:Y:S02]  /*4f30*/  FFMA.FTZ R213, R163, R214, -R132 ;  /* 0x000000d6a3d57223 */ /* 0x000fe40000010884 */
[----:B------:R-:W-:Y:S02]  /*4f40*/  FFMA.FTZ R134, R21, R135, -R134 ;  /* 0x0000008715867223 */ /* 0x000fe40000010886 */
[----:B------:R-:W-:Y:S02]  /*4f50*/  FADD.FTZ R139, -R204, R139 ;  /* 0x0000008bcc8b7221 */ /* 0x000fe40000010100 */
[----:B------:R-:W-:Y:S01]  /*4f60*/  FFMA.FTZ R132, R163, R212, R133 ;  /* 0x000000d4a3847223 */ /* 0x000fe20000010085 */
[----:B------:R-:W-:Y:S01]  /*4f70*/  HFMA2.MMA R133, -RZ, RZ, 0, 0 ;  /* 0x00000000ff857435 */ /* 0x000fe200000001ff */
[----:B------:R-:W-:-:S02]  /*4f80*/  FADD.FTZ R138, R191, R134 ;  /* 0x00000086bf8a7221 */ /* 0x000fc40000010000 */
[----:B------:R-:W-:Y:S01]  /*4f90*/  FMUL.FTZ R140, R20, -R139 ;  /* 0x8000008b148c7220 */ /* 0x000fe20000410000 */
[----:B------:R-:W-:Y:S01]  /*4fa0*/  CS2R R134, SRZ ;  /* 0x0000000000867805 */ /* 0x000fe2000001ff00 */
[----:B------:R-:W-:Y:S01]  /*4fb0*/  FADD.FTZ R215, R215, R132 ;  /* 0x00000084d7d77221 */ /* 0x000fe20000010000 */
[----:B------:R-:W-:Y:S01]  /*4fc0*/  MOV R132, 0x3f800000 ;  /* 0x3f80000000847802 */ /* 0x000fe20000000f00 */
[----:B------:R-:W-:Y:S02]  /*4fd0*/  FADD.FTZ R213, R216, R213 ;  /* 0x000000d5d8d57221 */ /* 0x000fe40000010000 */
[-C--:B------:R-:W-:Y:S02]  /*4fe0*/  FMUL.FTZ R142, R20, -R138.reuse ;  /* 0x8000008a148e7220 */ /* 0x080fe40000410000 */
[----:B------:R-:W-:Y:S01]  /*4ff0*/  FFMA.FTZ R141, R19, R138, -R140 ;  /* 0x0000008a138d7223 */ /* 0x000fe2000001088c */
[----:B------:R-:W0:Y:S01]  /*5000*/  @!P0 LDS.128 R132, [UR43+0xac80] ;  /* 0x00ac802bff848984 */ /* 0x000e220008000c00 */
[----:B------:R-:W-:Y:S01]  /*5010*/  FMUL.FTZ R138, R166, R215 ;  /* 0x000000d7a68a7220 */ /* 0x000fe20000410000 */
[----:B------:R-:W-:Y:S01]  /*5020*/  ISETP.GT.U32.AND P0, PT, R18, 0x1f, PT ;  /* 0x0000001f1200780c */ /* 0x000fe20003f04070 */
[----:B------:R-:W-:-:S02]  /*5030*/  FMUL.FTZ R140, R166, R213 ;  /* 0x000000d5a68c7220 */ /* 0x000fc40000410000 */
[----:B------:R-:W-:Y:S02]  /*5040*/  FFMA.FTZ R144, R19, R139, R142 ;  /* 0x0000008b13907223 */ /* 0x000fe4000001008e */
[C---:B------:R-:W-:Y:S02]  /*5050*/  FFMA.FTZ R138, R165.reuse, R213, -R138 ;  /* 0x000000d5a58a7223 */ /* 0x040fe4000001088a */
[----:B------:R-:W-:Y:S02]  /*5060*/  FFMA.FTZ R139, R165, R215, R140 ;  /* 0x000000d7a58b7223 */ /* 0x000fe4000001008c */
[----:B------:R-:W-:Y:S02]  /*5070*/  FMUL.FTZ R140, R20, -R137 ;  /* 0x80000089148c7220 */ /* 0x000fe40000410000 */
[----:B------:R-:W-:Y:S02]  /*5080*/  FADD.FTZ R209, R209, R138 ;  /* 0x0000008ad1d17221 */ /* 0x000fe40000010000 */
[----:B------:R-:W-:-:S02]  /*5090*/  FADD.FTZ R210, R210, R139 ;  /* 0x0000008bd2d27221 */ /* 0x000fc40000010000 */
[-C--:B------:R-:W-:Y:S02]  /*50a0*/  FMUL.FTZ R142, R20, -R136.reuse ;  /* 0x80000088148e7220 */ /* 0x080fe40000410000 */
[----:B------:R-:W-:Y:S02]  /*50b0*/  FADD.FTZ R138, R192, R141 ;  /* 0x0000008dc08a7221 */ /* 0x000fe40000010000 */
[----:B------:R-:W-:Y:S02]  /*50c0*/  FFMA.FTZ R136, R19, R136, -R140 ;  /* 0x0000008813887223 */ /* 0x000fe4000001088c */
[C---:B------:R-:W-:Y:S02]  /*50d0*/  FMUL.FTZ R141, R168.reuse, R209 ;  /* 0x000000d1a88d7220 */ /* 0x040fe40000410000 */
[-C--:B------:R-:W-:Y:S02]  /*50e0*/  FMUL.FTZ R140, R168, R210.reuse ;  /* 0x000000d2a88c7220 */ /* 0x080fe40000410000 */
[----:B------:R-:W-:-:S02]  /*50f0*/  FFMA.FTZ R141, R167, R210, R141 ;  /* 0x000000d2a78d7223 */ /* 0x000fc4000001008d */
[----:B------:R-:W-:Y:S02]  /*5100*/  FFMA.FTZ R140, R167, R209, -R140 ;  /* 0x000000d1a78c7223 */ /* 0x000fe4000001088c */
[----:B------:R-:W-:Y:S02]  /*5110*/  FADD.FTZ R216, R154, R141 ;  /* 0x0000008d9ad87221 */ /* 0x000fe40000010000 */
[----:B------:R-:W-:Y:S02]  /*5120*/  FADD.FTZ R239, R155, R140 ;  /* 0x0000008c9bef7221 */ /* 0x000fe40000010000 */
[----:B------:R-:W-:Y:S02]  /*5130*/  FFMA.FTZ R137, R19, R137, R142 ;  /* 0x0000008913897223 */ /* 0x000fe4000001008e */
[----:B------:R-:W-:Y:S02]  /*5140*/  FADD.FTZ R139, -R205, R144 ;  /* 0x00000090cd8b7221 */ /* 0x000fe40000010100 */
[----:B------:R-:W-:-:S02]  /*5150*/  FMUL.FTZ R140, R170, R216 ;  /* 0x000000d8aa8c7220 */ /* 0x000fc40000410000 */
[-C--:B------:R-:W-:Y:S01]  /*5160*/  FMUL.FTZ R141, R170, R239.reuse ;  /* 0x000000efaa8d7220 */ /* 0x080fe20000410000 */
[----:B------:R1:W-:Y:S01]  /*5170*/  STS.128 [R171.X16+0x8e80], R136 ;  /* 0x008e8088ab007388 */ /* 0x0003e2000000cc00 */
[C---:B------:R-:W-:Y:S02]  /*5180*/  FFMA.FTZ R241, R169.reuse, R239, -R140 ;  /* 0x000000efa9f17223 */ /* 0x040fe4000001088c */
[----:B------:R-:W-:Y:S02]  /*5190*/  FFMA.FTZ R140, R169, R216, R141 ;  /* 0x000000d8a98c7223 */ /* 0x000fe4000001008d */
[----:B------:R-:W-:Y:S02]  /*51a0*/  FADD.FTZ R241, R208, R241 ;  /* 0x000000f1d0f17221 */ /* 0x000fe40000010000 */
[----:B------:R-:W-:Y:S01]  /*51b0*/  FADD.FTZ R207, R207, R140 ;  /* 0x0000008ccfcf7221 */ /* 0x000fe20000010000 */
[----:B------:R-:W-:Y:S06]  /*51c0*/  BAR.SYNC.DEFER_BLOCKING 0x0 ;  /* 0x0000000000007b1d */ /* 0x000fec0000010000 */
[----:B------:R-:W-:Y:S05]  /*51d0*/  @P0 BRA `(.L_x_2950) ;  /* 0x00000db000000947 */ /* 0x000fea0003800000 */
[----:B0-----:R-:W-:-:S05]  /*51e0*/  IMAD R208, R18, 0x50, RZ ;  /* 0x0000005012d07824 */ /* 0x001fca00078e02ff */
[----:B-1----:R-:W-:Y:S04]  /*51f0*/  LDS.128 R136, [R208+0x8ea0] ;  /* 0x008ea000d0887984 */ /* 0x002fe80000000c00 */
[----:B------:R-:W0:Y:S04]  /*5200*/  LDS.128 R140, [R208+0x8eb0] ;  /* 0x008eb000d08c7984 */ /* 0x000e280000000c00 */
[----:B------:R-:W1:Y:S04]  /*5210*/  LDS.128 R144, [R208+0x8e90] ;  /* 0x008e9000d0907984 */ /* 0x000e680000000c00 */
[----:B------:R-:W2:Y:S01]  /*5220*/  LDS.128 R148, [R208+0x8e80] ;  /* 0x008e8000d0947984 */ /* 0x000ea20000000c00 */
[----:B0-----:R-:W-:-:S02]  /*5230*/  FMUL.FTZ R153, R137, R143 ;  /* 0x0000008f89997220 */ /* 0x001fc40000410000 */
[CC--:B------:R-:W-:Y:S02]  /*5240*/  FMUL.FTZ R152, R137.reuse, R142.reuse ;  /* 0x0000008e89987220 */ /* 0x0c0fe40000410000 */
[C---:B------:R-:W-:Y:S02]  /*5250*/  FFMA.FTZ R153, R136.reuse, R142, -R153 ;  /* 0x0000008e88997223 */ /* 0x040fe40000010899 */
[----:B------:R-:W-:Y:S02]  /*5260*/  FFMA.FTZ R152, R136, R143, R152 ;  /* 0x0000008f88987223 */ /* 0x000fe40000010098 */
[C---:B------:R-:W-:Y:S02]  /*5270*/  FMUL.FTZ R143, R137.reuse, R141 ;  /* 0x0000008d898f7220 */ /* 0x040fe40000410000 */
[----:B------:R-:W-:Y:S02]  /*5280*/  FMUL.FTZ R137, R137, R140 ;  /* 0x0000008c89897220 */ /* 0x000fe40000410000 */
[----:B------:R-:W-:-:S02]  /*5290*/  FADD.FTZ R138, R138, R153 ;  /* 0x000000998a8a7221 */ /* 0x000fc40000010000 */
[----:B------:R-:W-:Y:S02]  /*52a0*/  FADD.FTZ R139, R139, R152 ;  /* 0x000000988b8b7221 */ /* 0x000fe40000010000 */
[----:B------:R-:W-:Y:S01]  /*52b0*/  FFMA.FTZ R143, R136, R140, -R143 ;  /* 0x0000008c888f7223 */ /* 0x000fe2000001088f */
[----:B------:R-:W-:Y:S01]  /*52c0*/  LOP3.LUT R140, R18, 0x1f, RZ, 0xc0, !PT ;  /* 0x0000001f128c7812 */ /* 0x000fe200078ec0ff */
[----:B------:R-:W-:Y:S02]  /*52d0*/  FFMA.FTZ R137, R136, R141, R137 ;  /* 0x0000008d88897223 */ /* 0x000fe40000010089 */
[C---:B-1----:R-:W-:Y:S01]  /*52e0*/  FMUL.FTZ R136, R145.reuse, R138 ;  /* 0x0000008a91887220 */ /* 0x042fe20000410000 */
[----:B------:R-:W-:Y:S01]  /*52f0*/  ISETP.NE.AND P0, PT, R140, 0x1f, PT ;  /* 0x0000001f8c00780c */ /* 0x000fe20003f05270 */
[-C--:B------:R-:W-:Y:S02]  /*5300*/  FMUL.FTZ R141, R145, R139.reuse ;  /* 0x0000008b918d7220 */ /* 0x080fe40000410000 */
[----:B------:R-:W-:-:S02]  /*5310*/  FFMA.FTZ R140, R144, R139, R136 ;  /* 0x0000008b908c7223 */ /* 0x000fc40000010088 */
[----:B------:R-:W-:Y:S02]  /*5320*/  FFMA.FTZ R141, R144, R138, -R141 ;  /* 0x0000008a908d7223 */ /* 0x000fe4000001088d */
[----:B------:R-:W-:Y:S02]  /*5330*/  FMUL.FTZ R136, R145, R143 ;  /* 0x0000008f91887220 */ /* 0x000fe40000410000 */
[----:B------:R-:W-:Y:S02]  /*5340*/  FADD.FTZ R140, R147, R140 ;  /* 0x0000008c938c7221 */ /* 0x000fe40000010000 */
[----:B------:R-:W-:Y:S02]  /*5350*/  FADD.FTZ R141, R146, R141 ;  /* 0x0000008d928d7221 */ /* 0x000fe40000010000 */
[-C--:B------:R-:W-:Y:S02]  /*5360*/  FMUL.FTZ R145, R145, R137.reuse ;  /* 0x0000008991917220 */ /* 0x080fe40000410000 */
[----:B------:R-:W-:-:S02]  /*5370*/  FFMA.FTZ R136, R144, R137, R136 ;  /* 0x0000008990887223 */ /* 0x000fc40000010088 */
[C---:B--2---:R-:W-:Y:S02]  /*5380*/  FMUL.FTZ R138, R149.reuse, R140 ;  /* 0x0000008c958a7220 */ /* 0x044fe40000410000 */
[C---:B------:R-:W-:Y:S02]  /*5390*/  FMUL.FTZ R139, R149.reuse, R141 ;  /* 0x0000008d958b7220 */ /* 0x040fe40000410000 */
[----:B------:R-:W-:Y:S02]  /*53a0*/  FFMA.FTZ R145, R144, R143, -R145 ;  /* 0x0000008f90917223 */ /* 0x000fe40000010891 */
[----:B------:R-:W-:Y:S02]  /*53b0*/  FMUL.FTZ R137, R149, R136 ;  /* 0x0000008895897220 */ /* 0x000fe40000410000 */
[C---:B------:R-:W-:Y:S02]  /*53c0*/  FFMA.FTZ R141, R148.reuse, R141, -R138 ;  /* 0x0000008d948d7223 */ /* 0x040fe4000001088a */
[----:B------:R-:W-:-:S02]  /*53d0*/  FFMA.FTZ R138, R148, R140, R139 ;  /* 0x0000008c948a7223 */ /* 0x000fc4000001008b */
[-C--:B------:R-:W-:Y:S02]  /*53e0*/  FFMA.FTZ R140, R148, R145.reuse, -R137 ;  /* 0x00000091948c7223 */ /* 0x080fe40000010889 */
[----:B------:R-:W-:Y:S02]  /*53f0*/  FMUL.FTZ R149, R149, R145 ;  /* 0x0000009195957220 */ /* 0x000fe40000410000 */
[----:B------:R-:W-:Y:S01]  /*5400*/  FADD.FTZ R145, R150, R141 ;  /* 0x0000008d96917221 */ /* 0x000fe20000010000 */
[----:B------:R-:W-:Y:S01]  /*5410*/  MOV R147, R140 ;  /* 0x0000008c00937202 */ /* 0x000fe20000000f00 */
[----:B------:R-:W-:Y:S02]  /*5420*/  FFMA.FTZ R146, R148, R136, R149 ;  /* 0x0000008894927223 */ /* 0x000fe40000010095 */
[----:B------:R-:W-:Y:S01]  /*5430*/  FADD.FTZ R144, R151, R138 ;  /* 0x0000008a97907221 */ /* 0x000fe20000010000 */
[----:B------:R-:W-:Y:S05]  /*5440*/  BRA.DIV ~URZ, `(.L_x_2951) ;  /* 0x000065c27f007947 */ /* 0x000fea000b800000 */
[----:B------:R0:W1:Y:S02]  /*5450*/  SHFL.DOWN PT, R141, R140, 0x1, 0x1f ;  /* 0x08201f008c8d7f89 */ /* 0x00006400000e0000 */
.L_x_3049:
[----:B------:R-:W-:Y:S05]  /*5460*/  BRA.DIV ~URZ, `(.L_x_2952) ;  /* 0x000066127f007947 */ /* 0x000fea000b800000 */
[----:B------:R2:W3:Y:S04]  /*5470*/  SHFL.DOWN PT, R142, R146, 0x1, 0x1f ;  /* 0x08201f00928e7f89 */ /* 0x0004e800000e0000 */
[----:B------:R2:W4:Y:S04]  /*5480*/  SHFL.DOWN PT, R143, R145, 0x1, 0x1f ;  /* 0x08201f00918f7f89 */ /* 0x00052800000e0000 */
[----:B------:R2:W0:Y:S02]  /*5490*/  SHFL.DOWN PT, R153, R144, 0x1, 0x1f ;  /* 0x08201f0090997f89 */ /* 0x00042400000e0000 */
.L_x_3050:
        /* <DEDUP_REMOVED lines=15> */
.L_x_2954:
[----:B------:R-:W-:Y:S05]  /*5590*/  BSYNC B1 ;  /* 0x0000000000017941 */ /* 0x000fea0003800000 */
.L_x_2953:
[----:B------:R-:W-:Y:S05]  /*55a0*/  BRA.DIV ~URZ, `(.L_x_2955) ;  /* 0x000066227f007947 */ /* 0x000fea000b800000 */
[----:B-1----:R1:W2:Y:S04]  /*55b0*/  SHFL.DOWN PT, R141, R147, 0x2, 0x1f ;  /* 0x08401f00938d7f89 */ /* 0x0022a800000e0000 */
[----:B---3--:R1:W3:Y:S04]  /*55c0*/  SHFL.DOWN PT, R142, R146, 0x2, 0x1f ;  /* 0x08401f00928e7f89 */ /* 0x0082e800000e0000 */
[----:B----4-:R1:W4:Y:S04]  /*55d0*/  SHFL.DOWN PT, R143, R145, 0x2, 0x1f ;  /* 0x08401f00918f7f89 */ /* 0x01032800000e0000 */
[----:B0-----:R1:W0:Y:S02]  /*55e0*/  SHFL.DOWN PT, R153, R144, 0x2, 0x1f ;  /* 0x08401f0090997f89 */ /* 0x00122400000e0000 */
.L_x_3051:
        /* <DEDUP_REMOVED lines=15> */
.L_x_2957:
[----:B------:R-:W-:Y:S05]  /*56e0*/  BSYNC B1 ;  /* 0x0000000000017941 */ /* 0x000fea0003800000 */
.L_x_2956:
[----:B------:R-:W-:Y:S05]  /*56f0*/  BRA.DIV ~URZ, `(.L_x_2958) ;  /* 0x000066927f007947 */ /* 0x000fea000b800000 */
[----:B--2---:R2:W1:Y:S02]  /*5700*/  SHFL.DOWN PT, R141, R147, 0x4, 0x1f ;  /* 0x08801f00938d7f89 */ /* 0x00446400000e0000 */
.L_x_3052:
[----:B------:R-:W-:Y:S05]  /*5710*/  BRA.DIV ~URZ, `(.L_x_2959) ;  /* 0x000066f27f007947 */ /* 0x000fea000b800000 */
[----:B---3--:R3:W2:Y:S04]  /*5720*/  SHFL.DOWN PT, R142, R146, 0x4, 0x1f ;  /* 0x08801f00928e7f89 */ /* 0x0086a800000e0000 */
[----:B----4-:R3:W4:Y:S04]  /*5730*/  SHFL.DOWN PT, R143, R145, 0x4, 0x1f ;  /* 0x08801f00918f7f89 */ /* 0x01072800000e0000 */
[----:B0-----:R3:W0:Y:S02]  /*5740*/  SHFL.DOWN PT, R153, R144, 0x4, 0x1f ;  /* 0x08801f0090997f89 */ /* 0x00162400000e0000 */
.L_x_3053:
        /* <DEDUP_REMOVED lines=15> */
.L_x_2961:
[----:B------:R-:W-:Y:S05]  /*5840*/  BSYNC B1 ;  /* 0x0000000000017941 */ /* 0x000fea0003800000 */
.L_x_2960:
[----:B------:R-:W-:Y:S05]  /*5850*/  BRA.DIV ~URZ, `(.L_x_2962) ;  /* 0x000067027f007947 */ /* 0x000fea000b800000 */
[----:B-1----:R1:W3:Y:S04]  /*5860*/  SHFL.DOWN PT, R141, R147, 0x8, 0x1f ;  /* 0x09001f00938d7f89 */ /* 0x0022e800000e0000 */
[----:B--2---:R1:W2:Y:S04]  /*5870*/  SHFL.DOWN PT, R142, R146, 0x8, 0x1f ;  /* 0x09001f00928e7f89 */ /* 0x0042a800000e0000 */
[----:B----4-:R1:W4:Y:S04]  /*5880*/  SHFL.DOWN PT, R143, R145, 0x8, 0x1f ;  /* 0x09001f00918f7f89 */ /* 0x01032800000e0000 */
[----:B0-----:R1:W0:Y:S02]  /*5890*/  SHFL.DOWN PT, R153, R144, 0x8, 0x1f ;  /* 0x09001f0090997f89 */ /* 0x00122400000e0000 */
.L_x_3054:
        /* <DEDUP_REMOVED lines=15> */
.L_x_2964:
[----:B------:R-:W-:Y:S05]  /*5990*/  BSYNC B1 ;  /* 0x0000000000017941 */ /* 0x000fea0003800000 */
.L_x_2963:
[----:B------:R-:W-:Y:S05]  /*59a0*/  BRA.DIV ~URZ, `(.L_x_2965) ;  /* 0x000067727f007947 */ /* 0x000fea000b800000 */
[----:B---3--:R3:W1:Y:S02]  /*59b0*/  SHFL.DOWN PT, R141, R147, 0x10, 0x1f ;  /* 0x0a001f00938d7f89 */ /* 0x00866400000e0000 */
.L_x_3055:
[----:B------:R-:W-:Y:S05]  /*59c0*/  BRA.DIV ~URZ, `(.L_x_2966) ;  /* 0x000067d27f007947 */ /* 0x000fea000b800000 */
[----:B--2---:R2:W3:Y:S04]  /*59d0*/  SHFL.DOWN PT, R142, R146, 0x10, 0x1f ;  /* 0x0a001f00928e7f89 */ /* 0x0044e800000e0000 */
[----:B----4-:R2:W4:Y:S04]  /*59e0*/  SHFL.DOWN PT, R143, R145, 0x10, 0x1f ;  /* 0x0a001f00918f7f89 */ /* 0x01052800000e0000 */
[----:B0-----:R2:W0:Y:S02]  /*59f0*/  SHFL.DOWN PT, R153, R144, 0x10, 0x1f ;  /* 0x0a001f0090997f89 */ /* 0x00142400000e0000 */
.L_x_3056:
        /* <DEDUP_REMOVED lines=13> */
.L_x_2968:
[----:B------:R-:W-:Y:S05]  /*5ad0*/  BSYNC B1 ;  /* 0x0000000000017941 */ /* 0x000fea0003800000 */
.L_x_2967:
        /* <DEDUP_REMOVED lines=20> */
.L_x_3057:
        /* <DEDUP_REMOVED lines=15> */
.L_x_2971:
[----:B-1----:R-:W-:Y:S05]  /*5d10*/  BSYNC B1 ;  /* 0x0000000000017941 */ /* 0x002fea0003800000 */
.L_x_2970:
[----:B------:R-:W1:Y:S01]  /*5d20*/  LDS.128 R136, [R208+0x8e90] ;  /* 0x008e9000d0887984 */ /* 0x000e620000000c00 */
[CC--:B0--3--:R-:W-:Y:S02]  /*5d30*/  FMUL.FTZ R135, R145.reuse, R151.reuse ;  /* 0x0000009791877220 */ /* 0x0c9fe40000410000 */
        /* <DEDUP_REMOVED lines=37> */
.L_x_2950:
[----:B0-----:R-:W-:Y:S05]  /*5f90*/  BSYNC B0 ;  /* 0x0000000000007941 */ /* 0x001fea0003800000 */
.L_x_2949:
[----:B------:R-:W-:Y:S01]  /*5fa0*/  WARPSYNC 0xffffffff ;  /* 0xffffffff00007948 */ /* 0x000fe20003800000 */
[----:B------:R-:W-:Y:S01]  /*5fb0*/  BAR.SYNC.DEFER_BLOCKING 0x0 ;  /* 0x0000000000007b1d */ /* 0x000fe20000010000 */
[----:B------:R-:W-:Y:S01]  /*5fc0*/  ISETP.NE.AND P0, PT, R18, RZ, PT ;  /* 0x000000ff1200720c */ /* 0x000fe20003f05270 */
[----:B------:R-:W-:-:S04]  /*5fd0*/  ULEA UR28, UR19, 0xfffff800, 0xb ;  /* 0xfffff800131c7891 */ /* 0x000fc8000f8e583f */
[----:B------:R-:W-:Y:S01]  /*5fe0*/  ULDC UR29, c[0x0][0x168] ;  /* 0x00005a00001d7ab9 */ /* 0x000fe20000000800 */
[----:B------:R-:W-:Y:S01]  /*5ff0*/  BSSY B0, `(.L_x_2972) ;  /* 0x00001f7000007945 */ /* 0x000fe20003800000 */
[----:B------:R-:W-:Y:S01]  /*6000*/  UIADD3 UR28, -UR28, UR29, URZ ;  /* 0x0000001d1c1c7290 */ /* 0x000fe2000fffe13f */
[----:B-1----:R-:W0:Y:S05]  /*6010*/  LDS.64 R136, [R171.X16+0x8e88] ;  /* 0x008e8800ab887984 */ /* 0x002e2a000000ca00 */
[----:B------:R1:W-:Y:S01]  /*6020*/  @!P0 STS.128 [UR43+0xac80], R132 ;  /* 0x00ac8084ff008988 */ /* 0x0003e20008000c2b */
[-C--:B0-----:R-:W-:Y:S02]  /*6030*/  FMUL.FTZ R138, R136, -R35.reuse ;  /* 0x80000023888a7220 */ /* 0x081fe40000410000 */
[----:B------:R-:W-:-:S02]  /*6040*/  FMUL.FTZ R139, R137, -R35 ;  /* 0x80000023898b7220 */ /* 0x000fc40000410000 */
[-C--:B------:R-:W-:Y:S02]  /*6050*/  FFMA.FTZ R137, R137, R34.reuse, R138 ;  /* 0x0000002289897223 */ /* 0x080fe4000001008a */
[----:B------:R-:W-:Y:S02]  /*6060*/  FADD.FTZ R35, R112, UR5 ;  /* 0x0000000570237e21 */ /* 0x000fe40008010000 */
[----:B------:R-:W-:Y:S02]  /*6070*/  FFMA.FTZ R139, R136, R34, -R139 ;  /* 0x00000022888b7223 */ /* 0x000fe4000001088b */
[----:B------:R-:W-:Y:S02]  /*6080*/  FFMA.FTZ R138, R16, R237, RZ ;  /* 0x000000ed108a7223 */ /* 0x000fe400000100ff */
[----:B------:R-:W-:Y:S02]  /*6090*/  FADD.FTZ R206, -R206, R137 ;  /* 0x00000089cece7221 */ /* 0x000fe40000010100 */
[----:B------:R-:W-:-:S02]  /*60a0*/  FMUL.FTZ R136, R128, R35 ;  /* 0x0000002380887220 */ /* 0x000fc40000410000 */
[----:B------:R-:W-:Y:S02]  /*60b0*/  FADD.FTZ R139, R174, R139 ;  /* 0x0000008bae8b7221 */ /* 0x000fe40000010000 */
[----:B------:R-:W-:Y:S02]  /*60c0*/  FFMA.FTZ R143, R15, R234, R138 ;  /* 0x000000ea0f8f7223 */ /* 0x000fe4000001008a */
[----:B------:R-:W-:Y:S02]  /*60d0*/  FMUL.FTZ R138, R170, -R206 ;  /* 0x800000ceaa8a7220 */ /* 0x000fe40000410000 */
[-C--:B------:R-:W-:Y:S02]  /*60e0*/  FFMA.FTZ R237, R64, -R136.reuse, R237 ;  /* 0x8000008840ed7223 */ /* 0x080fe400000100ed */
[----:B------:R-:W-:Y:S02]  /*60f0*/  FMUL.FTZ R170, R170, -R139 ;  /* 0x8000008baaaa7220 */ /* 0x000fe40000410000 */
[----:B------:R-:W-:-:S02]  /*6100*/  FFMA.FTZ R136, R65, -R136, R235 ;  /* 0x8000008841887223 */ /* 0x000fc400000100eb */
[----:B------:R-:W-:Y:S02]  /*6110*/  FFMA.FTZ R235, R16, -R235, RZ ;  /* 0x800000eb10eb7223 */ /* 0x000fe400000100ff */
[----:B------:R-:W-:Y:S02]  /*6120*/  FADD.FTZ R137, R114, UR5 ;  /* 0x0000000572897e21 */ /* 0x000fe40008010000 */
[C---:B------:R-:W-:Y:S02]  /*6130*/  FFMA.FTZ R140, R169.reuse, R139, -R138 ;  /* 0x0000008ba98c7223 */ /* 0x040fe4000001088a */
[----:B------:R-:W-:Y:S02]  /*6140*/  FFMA.FTZ R169, R169, R206, R170 ;  /* 0x000000cea9a97223 */ /* 0x000fe400000100aa */
[----:B------:R-:W-:Y:S02]  /*6150*/  FFMA.FTZ R235, R15, -R236, R235 ;  /* 0x800000ec0feb7223 */ /* 0x000fe400000100eb */
[----:B------:R-:W-:-:S02]  /*6160*/  FADD.FTZ R34, R113, UR5 ;  /* 0x0000000571227e21 */ /* 0x000fc40008010000 */
[----:B------:R-:W-:Y:S02]  /*6170*/  FMUL.FTZ R142, R130, R137 ;  /* 0x00000089828e7220 */ /* 0x000fe40000410000 */
[----:B------:R-:W-:Y:S02]  /*6180*/  FADD.FTZ R176, -R176, R169 ;  /* 0x000000a9b0b07221 */ /* 0x000fe40000010100 */
[----:B------:R-:W-:Y:S02]  /*6190*/  FADD.FTZ R177, R177, R140 ;  /* 0x0000008cb1b17221 */ /* 0x000fe40000010000 */
[C---:B------:R-:W-:Y:S02]  /*61a0*/  FFMA.FTZ R144, R14.reuse, R233, R143 ;  /* 0x000000e90e907223 */ /* 0x040fe4000001008f */
[----:B------:R-:W-:Y:S02]  /*61b0*/  FFMA.FTZ R235, R14, -R231, R235 ;  /* 0x800000e70eeb7223 */ /* 0x000fe400000100eb */
[----:B------:R-:W-:-:S02]  /*61c0*/  FMUL.FTZ R141, R129, R34 ;  /* 0x00000022818d7220 */ /* 0x000fc40000410000 */
[-C--:B------:R-:W-:Y:S02]  /*61d0*/  FFMA.FTZ R233, R60, -R142.reuse, R233 ;  /* 0x8000008e3ce97223 */ /* 0x080fe400000100e9 */
[----:B------:R-:W-:Y:S02]  /*61e0*/  FFMA.FTZ R231, R61, -R142, R231 ;  /* 0x8000008e3de77223 */ /* 0x000fe400000100e7 */
[C---:B------:R-:W-:Y:S02]  /*61f0*/  FMUL.FTZ R142, R168.reuse, -R176 ;  /* 0x800000b0a88e7220 */ /* 0x040fe40000410000 */
[----:B------:R-:W-:Y:S02]  /*6200*/  FMUL.FTZ R168, R168, -R177 ;  /* 0x800000b1a8a87220 */ /* 0x000fe40000410000 */
[-C--:B------:R-:W-:Y:S02]  /*6210*/  FFMA.FTZ R234, R66, -R141.reuse, R234 ;  /* 0x8000008d42ea7223 */ /* 0x080fe400000100ea */
[----:B------:R-:W-:-:S02]  /*6220*/  FFMA.FTZ R236, R67, -R141, R236 ;  /* 0x8000008d43ec7223 */ /* 0x000fc400000100ec */
[----:B------:R-:W-:Y:S02]  /*6230*/  FADD.FTZ R138, R115, UR5 ;  /* 0x00000005738a7e21 */ /* 0x000fe40008010000 */
[----:B------:R-:W-:Y:S02]  /*6240*/  FFMA.FTZ R145, R13, R230, R144 ;  /* 0x000000e60d917223 */ /* 0x000fe40000010090 */
[----:B------:R-:W-:Y:S02]  /*6250*/  FADD.FTZ R141, R108, UR5 ;  /* 0x000000056c8d7e21 */ /* 0x000fe40008010000 */
[C---:B------:R-:W-:Y:S02]  /*6260*/  FFMA.FTZ R144, R167.reuse, R177, -R142 ;  /* 0x000000b1a7907223 */ /* 0x040fe4000001088e */
[----:B------:R-:W-:Y:S02]  /*6270*/  FFMA.FTZ R167, R167, R176, R168 ;  /* 0x000000b0a7a77223 */ /* 0x000fe400000100a8 */
[----:B------:R-:W-:-:S02]  /*6280*/  FMUL.FTZ R143, R131, R138 ;  /* 0x0000008a838f7220 */ /* 0x000fc40000410000 */
[----:B------:R-:W-:Y:S02]  /*6290*/  FMUL.FTZ R146, R124, R141 ;  /* 0x0000008d7c927220 */ /* 0x000fe40000410000 */
[----:B------:R-:W-:Y:S02]  /*62a0*/  FADD.FTZ R178, -R178, R167 ;  /* 0x000000a7b2b27221 */ /* 0x000fe40000010100 */
[----:B------:R-:W-:Y:S02]  /*62b0*/  FADD.FTZ R179, R179, R144 ;  /* 0x00000090b3b37221 */ /* 0x000fe40000010000 */
[-C--:B------:R-:W-:Y:S02]  /*62c0*/  FFMA.FTZ R230, R62, -R143.reuse, R230 ;  /* 0x8000008f3ee67223 */ /* 0x080fe400000100e6 */
[----:B------:R-:W-:Y:S02]  /*62d0*/  FFMA.FTZ R140, R63, -R143, R232 ;  /* 0x8000008f3f8c7223 */ /* 0x000fe400000100e8 */
[----:B------:R-:W-:-:S02]  /*62e0*/  FFMA.FTZ R148, R12, R229, R145 ;  /* 0x000000e50c947223 */ /* 0x000fc40000010091 */
[-C--:B------:R-:W-:Y:S02]  /*62f0*/  FFMA.FTZ R229, R56, -R146.reuse, R229 ;  /* 0x8000009238e57223 */ /* 0x080fe400000100e5 */
[----:B------:R-:W-:Y:S02]  /*6300*/  FFMA.FTZ R143, R57, -R146, R227 ;  /* 0x80000092398f7223 */ /* 0x000fe400000100e3 */
[C---:B------:R-:W-:Y:S02]  /*6310*/  FMUL.FTZ R146, R166.reuse, -R178 ;  /* 0x800000b2a6927220 */ /* 0x040fe40000410000 */
[----:B------:R-:W-:Y:S02]  /*6320*/  FMUL.FTZ R166, R166, -R179 ;  /* 0x800000b3a6a67220 */ /* 0x000fe40000410000 */
[----:B------:R-:W-:Y:S02]  /*6330*/  FFMA.FTZ R150, R11, R226, R148 ;  /* 0x000000e20b967223 */ /* 0x000fe40000010094 */
[----:B------:R-:W-:-:S02]  /*6340*/  FFMA.FTZ R166, R165, R178, R166 ;  /* 0x000000b2a5a67223 */ /* 0x000fc400000100a6 */
[----:B------:R-:W-:Y:S02]  /*6350*/  FFMA.FTZ R149, R165, R179, -R146 ;  /* 0x000000b3a5957223 */ /* 0x000fe40000010892 */
[----:B------:R-:W-:Y:S02]  /*6360*/  FFMA.FTZ R150, R10, R225, R150 ;  /* 0x000000e10a967223 */ /* 0x000fe40000010096 */
[----:B------:R-:W-:Y:S02]  /*6370*/  FADD.FTZ R166, -R193, R166 ;  /* 0x000000a6c1a67221 */ /* 0x000fe40000010100 */
[----:B------:R-:W-:Y:S02]  /*6380*/  FADD.FTZ R180, R180, R149 ;  /* 0x00000095b4b47221 */ /* 0x000fe40000010000 */
[----:B------:R-:W-:Y:S02]  /*6390*/  FFMA.FTZ R153, R9, R222, R150 ;  /* 0x000000de09997223 */ /* 0x000fe40000010096 */
[----:B------:R-:W-:-:S02]  /*63a0*/  FMUL.FTZ R150, R164, -R166 ;  /* 0x800000a6a4967220 */ /* 0x000fc40000410000 */
[----:B------:R-:W-:Y:S02]  /*63b0*/  FADD.FTZ R142, R109, UR5 ;  /* 0x000000056d8e7e21 */ /* 0x000fe40008010000 */
[-C--:B------:R-:W-:Y:S02]  /*63c0*/  FMUL.FTZ R164, R164, -R180.reuse ;  /* 0x800000b4a4a47220 */ /* 0x080fe40000410000 */
[----:B------:R-:W-:Y:S02]  /*63d0*/  FADD.FTZ R145, R110, UR5 ;  /* 0x000000056e917e21 */ /* 0x000fe40008010000 */
[----:B------:R-:W-:Y:S02]  /*63e0*/  FADD.FTZ R146, R111, UR5 ;  /* 0x000000056f927e21 */ /* 0x000fe40008010000 */
[----:B------:R-:W-:Y:S02]  /*63f0*/  FADD.FTZ R149, R104, UR5 ;  /* 0x0000000568957e21 */ /* 0x000fe40008010000 */
[----:B------:R-:W-:-:S02]  /*6400*/  FFMA.FTZ R152, R163, R180, -R150 ;  /* 0x000000b4a3987223 */ /* 0x000fc40000010896 */
[----:B------:R-:W-:Y:S02]  /*6410*/  FMUL.FTZ R147, R125, R142 ;  /* 0x0000008e7d937220 */ /* 0x000fe40000410000 */
[----:B------:R-:W-:Y:S02]  /*6420*/  FFMA.FTZ R163, R163, R166, R164 ;  /* 0x000000a6a3a37223 */ /* 0x000fe400000100a4 */
[----:B------:R-:W-:Y:S02]  /*6430*/  FMUL.FTZ R148, R126, R145 ;  /* 0x000000917e947220 */ /* 0x000fe40000410000 */
[----:B------:R-:W-:Y:S02]  /*6440*/  FMUL.FTZ R151, R127, R146 ;  /* 0x000000927f977220 */ /* 0x000fe40000410000 */
[----:B------:R-:W-:Y:S02]  /*6450*/  FMUL.FTZ R154, R120, R149 ;  /* 0x00000095789a7220 */ /* 0x000fe40000410000 */
[----:B------:R-:W-:-:S02]  /*6460*/  FFMA.FTZ R226, R58, -R147, R226 ;  /* 0x800000933ae27223 */ /* 0x000fc400000100e2 */
[----:B------:R-:W-:Y:S02]  /*6470*/  FFMA.FTZ R144, R59, -R147, R228 ;  /* 0x800000933b907223 */ /* 0x000fe400000100e4 */
[----:B------:R-:W-:Y:S02]  /*6480*/  FADD.FTZ R194, -R194, R163 ;  /* 0x000000a3c2c27221 */ /* 0x000fe40000010100 */
[-C--:B------:R-:W-:Y:S02]  /*6490*/  FFMA.FTZ R225, R52, -R148.reuse, R225 ;  /* 0x8000009434e17223 */ /* 0x080fe400000100e1 */
[----:B------:R-:W-:Y:S02]  /*64a0*/  FFMA.FTZ R147, R53, -R148, R223 ;  /* 0x8000009435937223 */ /* 0x000fe400000100df */
[----:B------:R-:W-:Y:S02]  /*64b0*/  FADD.FTZ R181, R181, R152 ;  /* 0x00000098b5b57221 */ /* 0x000fe40000010000 */
[----:B------:R-:W-:-:S02]  /*64c0*/  FFMA.FTZ R222, R54, -R151, R222 ;  /* 0x8000009736de7223 */ /* 0x000fc400000100de */
[----:B------:R-:W-:Y:S02]  /*64d0*/  FFMA.FTZ R148, R55, -R151, R224 ;  /* 0x8000009737947223 */ /* 0x000fe400000100e0 */
[----:B------:R-:W-:Y:S02]  /*64e0*/  FFMA.FTZ R164, R8, R221, R153 ;  /* 0x000000dd08a47223 */ /* 0x000fe40000010099 */
[-C--:B------:R-:W-:Y:S02]  /*64f0*/  FFMA.FTZ R221, R48, -R154.reuse, R221 ;  /* 0x8000009a30dd7223 */ /* 0x080fe400000100dd */
[----:B------:R-:W-:Y:S02]  /*6500*/  FFMA.FTZ R151, R49, -R154, R219 ;  /* 0x8000009a31977223 */ /* 0x000fe400000100db */
[C---:B------:R-:W-:Y:S02]  /*6510*/  FMUL.FTZ R154, R162.reuse, -R194 ;  /* 0x800000c2a29a7220 */ /* 0x040fe40000410000 */
[----:B------:R-:W-:-:S02]  /*6520*/  FMUL.FTZ R162, R162, -R181 ;  /* 0x800000b5a2a27220 */ /* 0x000fc40000410000 */
[----:B------:R-:W-:Y:S02]  /*6530*/  FADD.FTZ R150, R105, UR5 ;  /* 0x0000000569967e21 */ /* 0x000fe40008010000 */
[----:B------:R-:W-:Y:S02]  /*6540*/  FADD.FTZ R153, R106, UR5 ;  /* 0x000000056a997e21 */ /* 0x000fe40008010000 */
[C---:B------:R-:W-:Y:S02]  /*6550*/  FFMA.FTZ R162, R161.reuse, R194, R162 ;  /* 0x000000c2a1a27223 */ /* 0x040fe400000100a2 */
[----:B------:R-:W-:Y:S02]  /*6560*/  FFMA.FTZ R163, R161, R181, -R154 ;  /* 0x000000b5a1a37223 */ /* 0x000fe4000001089a */
[----:B------:R-:W-:Y:S02]  /*6570*/  FMUL.FTZ R155, R121, R150 ;  /* 0x00000096799b7220 */ /* 0x000fe40000410000 */
[----:B------:R-:W-:-:S02]  /*6580*/  FFMA.FTZ R165, R7, R218, R164 ;  /* 0x000000da07a57223 */ /* 0x000fc400000100a4 */
        /* <DEDUP_REMOVED lines=9> */
[-C--:B------:R-:W-:Y:S02]  /*6620*/  FMUL.FTZ R160, R160, -R182.reuse ;  /* 0x800000b6a0a07220 */ /* 0x080fe40000410000 */
[C---:B------:R-:W-:Y:S02]  /*6630*/  FFMA.FTZ R164, R159.reuse, R182, -R164 ;  /* 0x000000b69fa47223 */ /* 0x040fe400000108a4 */
[----:B------:R-:W-:-:S02]  /*6640*/  FFMA.FTZ R159, R159, R162, R160 ;  /* 0x000000a29f9f7223 */ /* 0x000fc400000100a0 */
[----:B------:R-:W-:Y:S02]  /*6650*/  FADD.FTZ R183, R183, R164 ;  /* 0x000000a4b7b77221 */ /* 0x000fe40000010000 */
[----:B------:R-:W-:Y:S02]  /*6660*/  FADD.FTZ R196, -R196, R159 ;  /* 0x0000009fc4c47221 */ /* 0x000fe40000010100 */
[----:B------:R-:W-:Y:S02]  /*6670*/  FADD.FTZ R161, R100, UR5 ;  /* 0x0000000564a17e21 */ /* 0x000fe40008010000 */
[C---:B------:R-:W-:Y:S02]  /*6680*/  FMUL.FTZ R164, R158.reuse, -R196 ;  /* 0x800000c49ea47220 */ /* 0x040fe40000410000 */
[-C--:B------:R-:W-:Y:S02]  /*6690*/  FMUL.FTZ R158, R158, -R183.reuse ;  /* 0x800000b79e9e7220 */ /* 0x080fe40000410000 */
[----:B------:R-:W-:-:S02]  /*66a0*/  FFMA.FTZ R169, R157, R183, -R164 ;  /* 0x000000b79da97223 */ /* 0x000fc400000108a4 */
[----:B------:R-:W-:Y:S01]  /*66b0*/  FFMA.FTZ R158, R157, R196, R158 ;  /* 0x000000c49d9e7223 */ /* 0x000fe2000001009e */
[----:B------:R-:W-:Y:S01]  /*66c0*/  P2R R157, PR, RZ, 0x1 ;  /* 0x00000001ff9d7803 */ /* 0x000fe20000000000 */
[----:B------:R-:W-:Y:S02]  /*66d0*/  FADD.FTZ R184, R184, R169 ;  /* 0x000000a9b8b87221 */ /* 0x000fe40000010000 */
[----:B------:R-:W-:Y:S02]  /*66e0*/  FADD.FTZ R164, -R197, R158 ;  /* 0x0000009ec5a47221 */ /* 0x000fe40000010100 */
[C---:B------:R-:W-:Y:S02]  /*66f0*/  FMUL.FTZ R171, R156.reuse, -R184 ;  /* 0x800000b89cab7220 */ /* 0x040fe40000410000 */
[----:B------:R-:W-:Y:S02]  /*6700*/  FMUL.FTZ R169, R156, -R164 ;  /* 0x800000a49ca97220 */ /* 0x000fe40000410000 */
[----:B------:R-:W-:-:S02]  /*6710*/  FADD.FTZ R158, R103, UR5 ;  /* 0x00000005679e7e21 */ /* 0x000fc40008010000 */
[C---:B------:R-:W-:Y:S02]  /*6720*/  FFMA.FTZ R156, R33.reuse, R184, -R169 ;  /* 0x000000b8219c7223 */ /* 0x040fe400000108a9 */
[----:B------:R-:W-:Y:S02]  /*6730*/  FFMA.FTZ R171, R33, R164, R171 ;  /* 0x000000a421ab7223 */ /* 0x000fe400000100ab */
[----:B------:R-:W-:Y:S02]  /*6740*/  FMUL.FTZ R174, R119, R158 ;  /* 0x0000009e77ae7220 */ /* 0x000fe40000410000 */
[----:B------:R-:W-:Y:S02]  /*6750*/  FADD.FTZ R185, R185, R156 ;  /* 0x0000009cb9b97221 */ /* 0x000fe40000010000 */
[----:B------:R-:W-:Y:S02]  /*6760*/  FADD.FTZ R198, -R198, R171 ;  /* 0x000000abc6c67221 */ /* 0x000fe40000010100 */
[----:B------:R-:W-:-:S02]  /*6770*/  FFMA.FTZ R156, R39, -R174, R207 ;  /* 0x800000ae279c7223 */ /* 0x000fc400000100cf */
[----:B------:R-:W-:Y:S02]  /*6780*/  FMUL.FTZ R169, R39, R206 ;  /* 0x000000ce27a97220 */ /* 0x000fe40000410000 */
[C---:B------:R-:W-:Y:S02]  /*6790*/  FMUL.FTZ R39, R32.reuse, -R185 ;  /* 0x800000b920277220 */ /* 0x040fe40000410000 */
[----:B------:R-:W-:Y:S02]  /*67a0*/  FMUL.FTZ R32, R32, -R198 ;  /* 0x800000c620207220 */ /* 0x000fe40000410000 */
[C---:B------:R-:W-:Y:S02]  /*67b0*/  FFMA.FTZ R33, R38.reuse, -R174, R241 ;  /* 0x800000ae26217223 */ /* 0x040fe400000100f1 */
[----:B------:R-:W-:Y:S02]  /*67c0*/  FFMA.FTZ R38, R38, R139, R169 ;  /* 0x0000008b26267223 */ /* 0x000fe400000100a9 */
[----:B------:R-:W-:-:S02]  /*67d0*/  FFMA.FTZ R174, R31, R198, R39 ;  /* 0x000000c61fae7223 */ /* 0x000fc40000010027 */
[----:B------:R-:W-:Y:S02]  /*67e0*/  FFMA.FTZ R165, R5, R214, R165 ;  /* 0x000000d605a57223 */ /* 0x000fe400000100a5 */
[----:B------:R-:W-:Y:S02]  /*67f0*/  FMUL.FTZ R169, R139, UR38 ;  /* 0x000000268ba97c20 */ /* 0x000fe40008410000 */
[----:B------:R-:W-:Y:S02]  /*6800*/  FFMA.FTZ R31, R31, R185, -R32 ;  /* 0x000000b91f1f7223 */ /* 0x000fe40000010820 */
[----:B------:R-:W-:Y:S02]  /*6810*/  FMUL.FTZ R168, R116, R161 ;  /* 0x000000a174a87220 */ /* 0x000fe40000410000 */
[----:B------:R-:W-:Y:S02]  /*6820*/  FFMA.FTZ R170, R4, R213, R165 ;  /* 0x000000d504aa7223 */ /* 0x000fe400000100a5 */
[----:B-1----:R-:W-:-:S02]  /*6830*/  FMUL.FTZ R132, R206, UR38 ;  /* 0x00000026ce847c20 */ /* 0x002fc40008410000 */
[----:B------:R-:W-:Y:S02]  /*6840*/  FFMA.FTZ R169, R206, UR39, -R169 ;  /* 0x00000027cea97c23 */ /* 0x000fe400080108a9 */
[----:B------:R-:W-:Y:S02]  /*6850*/  FADD.FTZ R186, R186, R31 ;  /* 0x0000001fbaba7221 */ /* 0x000fe40000010000 */
[----:B------:R-:W-:Y:S02]  /*6860*/  FADD.FTZ R159, R102, UR5 ;  /* 0x00000005669f7e21 */ /* 0x000fe40008010000 */
[----:B------:R-:W-:Y:S02]  /*6870*/  FADD.FTZ R32, -R199, R174 ;  /* 0x000000aec7207221 */ /* 0x000fe40000010100 */
[-C--:B------:R-:W-:Y:S02]  /*6880*/  FFMA.FTZ R213, R40, -R168.reuse, R213 ;  /* 0x800000a828d57223 */ /* 0x080fe400000100d5 */
[----:B------:R-:W-:-:S02]  /*6890*/  FFMA.FTZ R165, R41, -R168, R215 ;  /* 0x800000a829a57223 */ /* 0x000fc400000100d7 */
[----:B------:R-:W-:Y:S02]  /*68a0*/  FFMA.FTZ R168, R3, R209, R170 ;  /* 0x000000d103a87223 */ /* 0x000fe400000100aa */
[----:B------:R-:W-:Y:S02]  /*68b0*/  FFMA.FTZ R132, R139, UR39, R132 ;  /* 0x000000278b847c23 */ /* 0x000fe40008010084 */
[----:B------:R-:W-:Y:S02]  /*68c0*/  FMUL.FTZ R169, R156, R169 ;  /* 0x000000a99ca97220 */ /* 0x000fe40000410000 */
[----:B------:R-:W-:Y:S02]  /*68d0*/  FMUL.FTZ R39, R30, -R186 ;  /* 0x800000ba1e277220 */ /* 0x000fe40000410000 */
[----:B------:R-:W-:Y:S02]  /*68e0*/  FMUL.FTZ R170, R118, R159 ;  /* 0x0000009f76aa7220 */ /* 0x000fe40000410000 */
[----:B------:R-:W-:-:S02]  /*68f0*/  FMUL.FTZ R31, R30, -R32 ;  /* 0x800000201e1f7220 */ /* 0x000fc40000410000 */
[----:B------:R-:W-:Y:S02]  /*6900*/  FFMA.FTZ R157, R2, R239, R168 ;  /* 0x000000ef029d7223 */ /* 0x000fe400000100a8 */
[----:B------:R-:W-:Y:S02]  /*6910*/  FFMA.FTZ R30, R33, R132, R169 ;  /* 0x00000084211e7223 */ /* 0x000fe400000100a9 */
[C---:B------:R-:W-:Y:S02]  /*6920*/  FFMA.FTZ R39, R29.reuse, R32, R39 ;  /* 0x000000201d277223 */ /* 0x040fe40000010027 */
[----:B------:R-:W-:Y:S02]  /*6930*/  FFMA.FTZ R168, R36, -R170, R239 ;  /* 0x800000aa24a87223 */ /* 0x000fe400000100ef */
[----:B------:R-:W-:Y:S02]  /*6940*/  FFMA.FTZ R132, R29, R186, -R31 ;  /* 0x000000ba1d847223 */ /* 0x000fe4000001081f */
[----:B------:R-:W-:-:S02]  /*6950*/  FFMA.FTZ R170, R37, -R170, R216 ;  /* 0x800000aa25aa7223 */ /* 0x000fc400000100d8 */
[----:B------:R-:W-:Y:S02]  /*6960*/  FMUL.FTZ R37, R37, R176 ;  /* 0x000000b025257220 */ /* 0x000fe40000410000 */
[----:B------:R-:W-:Y:S02]  /*6970*/  FADD.FTZ R200, -R200, R39 ;  /* 0x00000027c8c87221 */ /* 0x000fe40000010100 */
[----:B------:R-:W-:Y:S02]  /*6980*/  FADD.FTZ R187, R187, R132 ;  /* 0x00000084bbbb7221 */ /* 0x000fe40000010000 */
[----:B------:R-:W-:Y:S02]  /*6990*/  FFMA.FTZ R29, R36, R177, R37 ;  /* 0x000000b1241d7223 */ /* 0x000fe40000010025 */
[----:B------:R-:W-:Y:S02]  /*69a0*/  FMUL.FTZ R31, R177, UR38 ;  /* 0x00000026b11f7c20 */ /* 0x000fe40008410000 */
[----:B------:R-:W-:-:S02]  /*69b0*/  FMUL.FTZ R36, R28, -R200 ;  /* 0x800000c81c247220 */ /* 0x000fc40000410000 */
[-C--:B------:R-:W-:Y:S02]  /*69c0*/  FMUL.FTZ R28, R28, -R187.reuse ;  /* 0x800000bb1c1c7220 */ /* 0x080fe40000410000 */
[C---:B------:R-:W-:Y:S02]  /*69d0*/  FFMA.FTZ R37, R176.reuse, UR39, -R31 ;  /* 0x00000027b0257c23 */ /* 0x040fe4000801081f */
[C---:B------:R-:W-:Y:S02]  /*69e0*/  FFMA.FTZ R31, R27.reuse, R187, -R36 ;  /* 0x000000bb1b1f7223 */ /* 0x040fe40000010824 */
[----:B------:R-:W-:Y:S02]  /*69f0*/  FFMA.FTZ R28, R27, R200, R28 ;  /* 0x000000c81b1c7223 */ /* 0x000fe4000001001c */
[----:B------:R-:W-:Y:S02]  /*6a00*/  FMUL.FTZ R132, R176, UR38 ;  /* 0x00000026b0847c20 */ /* 0x000fe40008410000 */
[----:B------:R-:W-:-:S02]  /*6a10*/  FADD.FTZ R188, R188, R31 ;  /* 0x0000001fbcbc7221 */ /* 0x000fc40000010000 */
[----:B------:R-:W-:Y:S02]  /*6a20*/  FADD.FTZ R28, -R201, R28 ;  /* 0x0000001cc91c7221 */ /* 0x000fe40000010100 */
[----:B------:R-:W-:Y:S02]  /*6a30*/  FFMA.FTZ R133, R177, UR39, R132 ;  /* 0x00000027b1857c23 */ /* 0x000fe40008010084 */
[----:B------:R-:W-:Y:S02]  /*6a40*/  FMUL.FTZ R132, R170, R37 ;  /* 0x00000025aa847220 */ /* 0x000fe40000410000 */
[C---:B------:R-:W-:Y:S02]  /*6a50*/  FMUL.FTZ R37, R26.reuse, -R188 ;  /* 0x800000bc1a257220 */ /* 0x040fe40000410000 */
[-C--:B------:R-:W-:Y:S02]  /*6a60*/  FMUL.FTZ R36, R26, -R28.reuse ;  /* 0x8000001c1a247220 */ /* 0x080fe40000410000 */
[----:B------:R-:W-:-:S02]  /*6a70*/  FFMA.FTZ R37, R25, R28, R37 ;  /* 0x0000001c19257223 */ /* 0x000fc40000010025 */
[----:B------:R-:W-:Y:S02]  /*6a80*/  FFMA.FTZ R36, R25, R188, -R36 ;  /* 0x000000bc19247223 */ /* 0x000fe40000010824 */
[C---:B------:R-:W-:Y:S02]  /*6a90*/  FMUL.FTZ R39, R159.reuse, R176 ;  /* 0x000000b09f277220 */ /* 0x040fe40000410000 */
[----:B------:R-:W-:Y:S02]  /*6aa0*/  FMUL.FTZ R177, R159, R177 ;  /* 0x000000b19fb17220 */ /* 0x000fe40000410000 */
[----:B------:R-:W-:Y:S02]  /*6ab0*/  FADD.FTZ R202, -R202, R37 ;  /* 0x00000025caca7221 */ /* 0x000fe40000010100 */
[----:B------:R-:W-:Y:S02]  /*6ac0*/  FADD.FTZ R189, R189, R36 ;  /* 0x00000024bdbd7221 */ /* 0x000fe40000010000 */
[----:B------:R-:W-:-:S02]  /*6ad0*/  FMUL.FTZ R27, R170, R39 ;  /* 0x00000027aa1b7220 */ /* 0x000fc40000410000 */
[----:B------:R-:W-:Y:S02]  /*6ae0*/  FMUL.FTZ R170, R170, R177 ;  /* 0x000000b1aaaa7220 */ /* 0x000fe40000410000 */
[C---:B------:R-:W-:Y:S02]  /*6af0*/  FMUL.FTZ R36, R24.reuse, -R202 ;  /* 0x800000ca18247220 */ /* 0x040fe40000410000 */
[----:B------:R-:W-:Y:S02]  /*6b00*/  FMUL.FTZ R25, R179, UR38 ;  /* 0x00000026b3197c20 */ /* 0x000fe40008410000 */
[----:B------:R-:W-:Y:S02]  /*6b10*/  FMUL.FTZ R24, R24, -R189 ;  /* 0x800000bd18187220 */ /* 0x000fe40000410000 */
[C---:B------:R-:W-:Y:S02]  /*6b20*/  FFMA.FTZ R31, R168.reuse, R177, R27 ;  /* 0x000000b1a81f7223 */ /* 0x040fe4000001001b */
[----:B------:R-:W-:-:S02]  /*6b30*/  FFMA.FTZ R27, R168, R39, -R170 ;  /* 0x00000027a81b7223 */ /* 0x000fc400000108aa */
[----:B------:R-:W-:Y:S02]  /*6b40*/  FFMA.FTZ R26, R168, R133, R132 ;  /* 0x00000085a81a7223 */ /* 0x000fe40000010084 */
[----:B------:R-:W-:Y:S02]  /*6b50*/  FFMA.FTZ R168, R178, UR39, -R25 ;  /* 0x00000027b2a87c23 */ /* 0x000fe40008010819 */
[C---:B------:R-:W-:Y:S02]  /*6b60*/  FFMA.FTZ R24, R23.reuse, R202, R24 ;  /* 0x000000ca17187223 */ /* 0x040fe40000010018 */
[----:B------:R-:W-:Y:S02]  /*6b70*/  FFMA.FTZ R25, R23, R189, -R36 ;  /* 0x000000bd17197223 */ /* 0x000fe40000010824 */
[----:B------:R-:W-:Y:S02]  /*6b80*/  FADD.FTZ R24, -R203, R24 ;  /* 0x00000018cb187221 */ /* 0x000fe40000010100 */
[----:B------:R-:W-:-:S02]  /*6b90*/  FADD.FTZ R190, R190, R25 ;  /* 0x00000019bebe7221 */ /* 0x000fc40000010000 */
[----:B------:R-:W-:Y:S02]  /*6ba0*/  FADD.FTZ R160, R101, UR5 ;  /* 0x0000000565a07e21 */ /* 0x000fe40008010000 */
[C---:B------:R-:W-:Y:S02]  /*6bb0*/  FMUL.FTZ R36, R22.reuse, -R24 ;  /* 0x8000001816247220 */ /* 0x040fe40000410000 */
[----:B------:R-:W-:Y:S02]  /*6bc0*/  FMUL.FTZ R22, R22, -R190 ;  /* 0x800000be16167220 */ /* 0x000fe40000410000 */
[----:B------:R-:W-:Y:S02]  /*6bd0*/  FMUL.FTZ R37, R41, R166 ;  /* 0x000000a629257220 */ /* 0x000fe40000410000 */
[----:B------:R-:W-:Y:S02]  /*6be0*/  FMUL.FTZ R167, R117, R160 ;  /* 0x000000a075a77220 */ /* 0x000fe40000410000 */
[----:B------:R-:W-:-:S02]  /*6bf0*/  FFMA.FTZ R36, R21, R190, -R36 ;  /* 0x000000be15247223 */ /* 0x000fc40000010824 */
[----:B------:R-:W-:Y:S02]  /*6c00*/  FMUL.FTZ R41, R180, UR38 ;  /* 0x00000026b4297c20 */ /* 0x000fe40008410000 */
[----:B------:R-:W-:Y:S02]  /*6c10*/  FFMA.FTZ R21, R21, R24, R22 ;  /* 0x0000001815157223 */ /* 0x000fe40000010016 */
[-C--:B------:R-:W-:Y:S02]  /*6c20*/  FFMA.FTZ R209, R42, -R167.reuse, R209 ;  /* 0x800000a72ad17223 */ /* 0x080fe400000100d1 */
[----:B------:R-:W-:Y:S02]  /*6c30*/  FFMA.FTZ R22, R166, UR39, -R41 ;  /* 0x00000027a6167c23 */ /* 0x000fe40008010829 */
[----:B------:R-:W-:Y:S02]  /*6c40*/  FFMA.FTZ R167, R43, -R167, R210 ;  /* 0x800000a72ba77223 */ /* 0x000fe400000100d2 */
[----:B------:R-:W-:-:S02]  /*6c50*/  FMUL.FTZ R132, R178, UR38 ;  /* 0x00000026b2847c20 */ /* 0x000fc40008410000 */
[----:B------:R-:W-:Y:S02]  /*6c60*/  FADD.FTZ R204, -R204, R21 ;  /* 0x00000015cccc7221 */ /* 0x000fe40000010100 */
[----:B------:R-:W-:Y:S02]  /*6c70*/  FADD.FTZ R191, R191, R36 ;  /* 0x00000024bfbf7221 */ /* 0x000fe40000010000 */
[----:B------:R-:W-:Y:S02]  /*6c80*/  FMUL.FTZ R21, R166, UR38 ;  /* 0x00000026a6157c20 */ /* 0x000fe40008410000 */
[----:B------:R-:W-:Y:S02]  /*6c90*/  FMUL.FTZ R133, R165, R22 ;  /* 0x00000016a5857220 */ /* 0x000fe40000410000 */
[----:B------:R-:W-:Y:S02]  /*6ca0*/  FFMA.FTZ R134, R179, UR39, R132 ;  /* 0x00000027b3867c23 */ /* 0x000fe40008010084 */
[----:B------:R-:W-:-:S02]  /*6cb0*/  FMUL.FTZ R168, R167, R168 ;  /* 0x000000a8a7a87220 */ /* 0x000fc40000410000 */
[----:B------:R-:W-:Y:S02]  /*6cc0*/  FMUL.FTZ R22, R20, -R204 ;  /* 0x800000cc14167220 */ /* 0x000fe40000410000 */
[----:B------:R-:W-:Y:S02]  /*6cd0*/  FFMA.FTZ R37, R40, R180, R37 ;  /* 0x000000b428257223 */ /* 0x000fe40000010025 */
[----:B------:R-:W-:Y:S02]  /*6ce0*/  FMUL.FTZ R36, R20, -R191 ;  /* 0x800000bf14247220 */ /* 0x000fe40000410000 */
[C---:B------:R-:W-:Y:S02]  /*6cf0*/  FMUL.FTZ R166, R161.reuse, R166 ;  /* 0x000000a6a1a67220 */ /* 0x040fe40000410000 */
[----:B------:R-:W-:Y:S02]  /*6d00*/  FFMA.FTZ R40, R180, UR39, R21 ;  /* 0x00000027b4287c23 */ /* 0x000fe40008010015 */
[----:B------:R-:W-:-:S02]  /*6d10*/  FMUL.FTZ R180, R161, R180 ;  /* 0x000000b4a1b47220 */ /* 0x000fc40000410000 */
[----:B------:R-:W-:Y:S01]  /*6d20*/  FFMA.FTZ R25, R209, R134, R168 ;  /* 0x00000086d1197223 */ /* 0x000fe200000100a8 */
[----:B------:R-:W-:Y:S01]  /*6d30*/  SHF.L.U32 R134, R18, 0x5, RZ ;  /* 0x0000000512867819 */ /* 0x000fe200000006ff */
[C---:B------:R-:W-:Y:S02]  /*6d40*/  FFMA.FTZ R41, R19.reuse, R191, -R22 ;  /* 0x000000bf13297223 */ /* 0x040fe40000010816 */
[----:B------:R-:W-:Y:S01]  /*6d50*/  FFMA.FTZ R36, R19, R204, R36 ;  /* 0x000000cc13247223 */ /* 0x000fe20000010024 */
[C---:B------:R-:W-:Y:S01]  /*6d60*/  IADD3 R19, R134.reuse, 0x1, RZ ;  /* 0x0000000186137810 */ /* 0x040fe20007ffe0ff */
[C---:B------:R-:W-:Y:S01]  /*6d70*/  FMUL.FTZ R21, R165.reuse, R166 ;  /* 0x000000a6a5157220 */ /* 0x040fe20000410000 */
[----:B------:R-:W-:Y:S01]  /*6d80*/  IADD3 R135, R134, 0x3, RZ ;  /* 0x0000000386877810 */ /* 0x000fe20007ffe0ff */
[----:B------:R-:W-:Y:S01]  /*6d90*/  FMUL.FTZ R165, R165, R180 ;  /* 0x000000b4a5a57220 */ /* 0x000fe20000410000 */
[-C--:B------:R-:W-:Y:S01]  /*6da0*/  LEA.HI.SX32 R174, R19, R134.reuse, 0x1b ;  /* 0x0000008613ae7211 */ /* 0x080fe200078fdaff */
[----:B------:R-:W-:Y:S01]  /*6db0*/  FADD.FTZ R192, R192, R41 ;  /* 0x00000029c0c07221 */ /* 0x000fe20000010000 */
[C---:B------:R-:W-:Y:S01]  /*6dc0*/  IADD3 R41, R134.reuse, 0x2, RZ ;  /* 0x0000000286297810 */ /* 0x040fe20007ffe0ff */
[----:B------:R-:W-:Y:S01]  /*6dd0*/  FADD.FTZ R36, -R205, R36 ;  /* 0x00000024cd247221 */ /* 0x000fe20000010100 */
[----:B------:R-:W-:Y:S01]  /*6de0*/  LEA.HI.SX32 R208, R135, R134, 0x1b ;  /* 0x0000008687d07211 */ /* 0x000fe200078fdaff */
[----:B------:R-:W-:Y:S01]  /*6df0*/  FFMA.FTZ R235, R13, -R232, R235 ;  /* 0x800000e80deb7223 */ /* 0x000fe200000100eb */
[----:B------:R-:W-:Y:S01]  /*6e00*/  LEA.HI.SX32 R176, R41, R134, 0x1b ;  /* 0x0000008629b07211 */ /* 0x000fe200078fdaff */
[C---:B------:R-:W-:Y:S01]  /*6e10*/  FFMA.FTZ R21, R213.reuse, R180, R21 ;  /* 0x000000b4d5157223 */ /* 0x040fe20000010015 */
[----:B------:R-:W-:Y:S01]  /*6e20*/  LEA.HI.SX32 R19, R134, R134, 0x1b ;  /* 0x0000008686137211 */ /* 0x000fe200078fdaff */
[----:B------:R-:W-:-:S02]  /*6e30*/  FFMA.FTZ R20, R213, R166, -R165 ;  /* 0x000000a6d5147223 */ /* 0x000fc400000108a5 */
[----:B------:R-:W-:Y:S02]  /*6e40*/  FFMA.FTZ R213, R213, R40, R133 ;  /* 0x00000028d5d57223 */ /* 0x000fe40000010085 */
[C---:B------:R-:W-:Y:S02]  /*6e50*/  FMUL.FTZ R133, R35.reuse, R36 ;  /* 0x0000002423857220 */ /* 0x040fe40000410000 */
[----:B------:R-:W-:Y:S02]  /*6e60*/  FMUL.FTZ R41, R35, R192 ;  /* 0x000000c023297220 */ /* 0x000fe40000410000 */
[----:B------:R-:W-:Y:S02]  /*6e70*/  FFMA.FTZ R235, R12, -R227, R235 ;  /* 0x800000e30ceb7223 */ /* 0x000fe400000100eb */
[C---:B------:R-:W-:Y:S02]  /*6e80*/  FMUL.FTZ R22, R136.reuse, R133 ;  /* 0x0000008588167220 */ /* 0x040fe40000410000 */
[----:B------:R-:W-:-:S02]  /*6e90*/  FMUL.FTZ R40, R136, R41 ;  /* 0x0000002988287220 */ /* 0x000fc40000410000 */
[----:B------:R-:W-:Y:S02]  /*6ea0*/  FFMA.FTZ R235, R11, -R228, R235 ;  /* 0x800000e40beb7223 */ /* 0x000fe400000100eb */
[----:B------:R-:W-:Y:S02]  /*6eb0*/  FMUL.FTZ R165, R34, R204 ;  /* 0x000000cc22a57220 */ /* 0x000fe40000410000 */
[-C--:B------:R-:W-:Y:S02]  /*6ec0*/  FMUL.FTZ R43, R43, R178.reuse ;  /* 0x000000b22b2b7220 */ /* 0x080fe40000410000 */
[-C--:B------:R-:W-:Y:S02]  /*6ed0*/  FFMA.FTZ R22, R237, R41.reuse, R22 ;  /* 0x00000029ed167223 */ /* 0x080fe40000010016 */
[----:B------:R-:W-:Y:S02]  /*6ee0*/  FMUL.FTZ R134, R128, R41 ;  /* 0x0000002980867220 */ /* 0x000fe40000410000 */
[----:B------:R-:W-:-:S02]  /*6ef0*/  FMUL.FTZ R178, R160, R178 ;  /* 0x000000b2a0b27220 */ /* 0x000fc40000410000 */
[----:B------:R-:W-:Y:S01]  /*6f00*/  FMUL.FTZ R132, R160, R179 ;  /* 0x000000b3a0847220 */ /* 0x000fe20000410000 */
[----:B------:R0:W-:Y:S01]  /*6f10*/  STS [R19.X4+0x4200], R134 ;  /* 0x0042008613007388 */ /* 0x0001e20000004800 */
[-C--:B------:R-:W-:Y:S02]  /*6f20*/  FMUL.FTZ R41, R128, R133.reuse ;  /* 0x0000008580297220 */ /* 0x080fe40000410000 */
[----:B------:R-:W-:Y:S02]  /*6f30*/  FFMA.FTZ R40, R237, R133, -R40 ;  /* 0x00000085ed287223 */ /* 0x000fe40000010828 */
[----:B------:R-:W-:Y:S01]  /*6f40*/  FFMA.FTZ R235, R10, -R223, R235 ;  /* 0x800000df0aeb7223 */ /* 0x000fe200000100eb */
[----:B------:R1:W-:Y:S01]  /*6f50*/  STS [R174.X4+0x4204], R41 ;  /* 0x00420429ae007388 */ /* 0x0003e20000004800 */
[----:B------:R-:W-:Y:S02]  /*6f60*/  FMUL.FTZ R135, R34, R191 ;  /* 0x000000bf22877220 */ /* 0x000fe40000410000 */
[----:B------:R-:W-:-:S02]  /*6f70*/  FMUL.FTZ R133, R236, R165 ;  /* 0x000000a5ec857220 */ /* 0x000fc40000410000 */
[----:B------:R-:W-:Y:S02]  /*6f80*/  FFMA.FTZ R42, R42, R179, R43 ;  /* 0x000000b32a2a7223 */ /* 0x000fe4000001002b */
[C---:B------:R-:W-:Y:S02]  /*6f90*/  FMUL.FTZ R43, R167.reuse, R178 ;  /* 0x000000b2a72b7220 */ /* 0x040fe40000410000 */
[----:B------:R-:W-:Y:S02]  /*6fa0*/  FMUL.FTZ R23, R167, R132 ;  /* 0x00000084a7177220 */ /* 0x000fe40000410000 */
[----:B------:R-:W-:Y:S02]  /*6fb0*/  FFMA.FTZ R235, R9, -R224, R235 ;  /* 0x800000e009eb7223 */ /* 0x000fe400000100eb */
[-C--:B------:R-:W-:Y:S02]  /*6fc0*/  FMUL.FTZ R167, R129, R135.reuse ;  /* 0x0000008781a77220 */ /* 0x080fe40000410000 */
[----:B------:R-:W-:-:S02]  /*6fd0*/  FFMA.FTZ R133, R234, R135, R133 ;  /* 0x00000087ea857223 */ /* 0x000fc40000010085 */
[----:B------:R-:W-:Y:S01]  /*6fe0*/  FADD.FTZ R22, RZ, R22 ;  /* 0x00000016ff167221 */ /* 0x000fe20000010000 */
[----:B------:R2:W-:Y:S01]  /*6ff0*/  STS [R176.X4+0x4208], R167 ;  /* 0x004208a7b0007388 */ /* 0x0005e20000004800 */
[----:B------:R-:W-:Y:S02]  /*7000*/  FMUL.FTZ R135, R236, R135 ;  /* 0x00000087ec877220 */ /* 0x000fe40000410000 */
[----:B------:R-:W-:Y:S02]  /*7010*/  FMUL.FTZ R170, R137, R24 ;  /* 0x0000001889aa7220 */ /* 0x000fe40000410000 */
[----:B------:R-:W-:Y:S02]  /*7020*/  FFMA.FTZ R235, R8, -R219, R235 ;  /* 0x800000db08eb7223 */ /* 0x000fe400000100eb */
[----:B------:R-:W-:Y:S02]  /*7030*/  FADD.FTZ R22, R22, R133 ;  /* 0x0000008516167221 */ /* 0x000fe40000010000 */
[----:B------:R-:W-:-:S02]  /*7040*/  FFMA.FTZ R135, R234, R165, -R135 ;  /* 0x000000a5ea877223 */ /* 0x000fc40000010887 */
[----:B------:R-:W-:Y:S02]  /*7050*/  FADD.FTZ R40, RZ, R40 ;  /* 0x00000028ff287221 */ /* 0x000fe40000010000 */
[----:B------:R-:W-:Y:S02]  /*7060*/  FMUL.FTZ R168, R137, R190 ;  /* 0x000000be89a87220 */ /* 0x000fe40000410000 */
[----:B------:R-:W-:Y:S02]  /*7070*/  FMUL.FTZ R133, R231, R170 ;  /* 0x000000aae7857220 */ /* 0x000fe40000410000 */
[----:B------:R-:W-:Y:S02]  /*7080*/  FMUL.FTZ R169, R138, R202 ;  /* 0x000000ca8aa97220 */ /* 0x000fe40000410000 */
[----:B------:R-:W-:Y:S02]  /*7090*/  FFMA.FTZ R235, R7, -R220, R235 ;  /* 0x800000dc07eb7223 */ /* 0x000fe400000100eb */
[----:B------:R-:W-:-:S02]  /*70a0*/  FADD.FTZ R40, R40, R135 ;  /* 0x0000008728287221 */ /* 0x000fc40000010000 */
[-C--:B------:R-:W-:Y:S02]  /*70b0*/  FFMA.FTZ R133, R233, R168.reuse, R133 ;  /* 0x000000a8e9857223 */ /* 0x080fe40000010085 */
[----:B------:R-:W-:Y:S02]  /*70c0*/  FMUL.FTZ R135, R138, R189 ;  /* 0x000000bd8a877220 */ /* 0x000fe40000410000 */
[----:B0-----:R-:W-:Y:S02]  /*70d0*/  FMUL.FTZ R134, R140, R169 ;  /* 0x000000a98c867220 */ /* 0x001fe40000410000 */
[----:B------:R-:W-:Y:S02]  /*70e0*/  FMUL.FTZ R165, R129, R165 ;  /* 0x000000a581a57220 */ /* 0x000fe40000410000 */
[----:B------:R-:W-:Y:S02]  /*70f0*/  FFMA.FTZ R235, R6, -R211, R235 ;  /* 0x800000d306eb7223 */ /* 0x000fe400000100eb */
[----:B-1----:R-:W-:Y:S01]  /*7100*/  FMUL.FTZ R41, R231, R168 ;  /* 0x000000a8e7297220 */ /* 0x002fe20000410000 */
[----:B------:R0:W-:Y:S01]  /*7110*/  STS [R208.X4+0x420c], R165 ;  /* 0x00420ca5d0007388 */ /* 0x0001e20000004800 */
[----:B------:R-:W-:-:S02]  /*7120*/  FADD.FTZ R22, R22, R133 ;  /* 0x0000008516167221 */ /* 0x000fc40000010000 */
[----:B------:R-:W-:Y:S02]  /*7130*/  FADD.FTZ R154, R107, UR5 ;  /* 0x000000056b9a7e21 */ /* 0x000fe40008010000 */
[-C--:B------:R-:W-:Y:S02]  /*7140*/  FFMA.FTZ R133, R230, R135.reuse, R134 ;  /* 0x00000087e6857223 */ /* 0x080fe40000010086 */
[----:B------:R-:W-:Y:S02]  /*7150*/  FMUL.FTZ R134, R131, R135 ;  /* 0x0000008783867220 */ /* 0x000fe40000410000 */
[----:B------:R-:W-:Y:S02]  /*7160*/  FFMA.FTZ R235, R5, -R212, R235 ;  /* 0x800000d405eb7223 */ /* 0x000fe400000100eb */
[----:B------:R-:W-:Y:S01]  /*7170*/  FFMA.FTZ R41, R233, R170, -R41 ;  /* 0x000000aae9297223 */ /* 0x000fe20000010829 */
[----:B------:R1:W-:Y:S01]  /*7180*/  STS [R19.X4+0x4218], R134 ;  /* 0x0042188613007388 */ /* 0x0003e20000004800 */
[----:B--2---:R-:W-:-:S02]  /*7190*/  FMUL.FTZ R176, R141, R28 ;  /* 0x0000001c8db07220 */ /* 0x004fc40000410000 */
[----:B0-----:R-:W-:Y:S02]  /*71a0*/  FMUL.FTZ R165, R142, R200 ;  /* 0x000000c88ea57220 */ /* 0x001fe40000410000 */
[----:B------:R-:W-:Y:S02]  /*71b0*/  FMUL.FTZ R163, R123, R154 ;  /* 0x0000009a7ba37220 */ /* 0x000fe40000410000 */
[----:B------:R-:W-:Y:S02]  /*71c0*/  FMUL.FTZ R167, R140, R135 ;  /* 0x000000878ca77220 */ /* 0x000fe40000410000 */
[----:B------:R-:W-:Y:S02]  /*71d0*/  FMUL.FTZ R174, R141, R188 ;  /* 0x000000bc8dae7220 */ /* 0x000fe40000410000 */
[----:B------:R-:W-:Y:S02]  /*71e0*/  FMUL.FTZ R168, R130, R168 ;  /* 0x000000a882a87220 */ /* 0x000fe40000410000 */
[----:B------:R-:W-:-:S02]  /*71f0*/  FFMA.FTZ R235, R4, -R215, R235 ;  /* 0x800000d704eb7223 */ /* 0x000fc400000100eb */
[----:B------:R-:W-:Y:S01]  /*7200*/  FADD.FTZ R40, R40, R41 ;  /* 0x0000002928287221 */ /* 0x000fe20000010000 */
[----:B------:R0:W-:Y:S01]  /*7210*/  STS [R19.X4+0x4210], R168 ;  /* 0x004210a813007388 */ /* 0x0001e20000004800 */
[----:B------:R-:W-:Y:S02]  /*7220*/  FADD.FTZ R22, R22, R133 ;  /* 0x0000008516167221 */ /* 0x000fe40000010000 */
[----:B------:R-:W-:Y:S02]  /*7230*/  FMUL.FTZ R41, R143, R176 ;  /* 0x000000b08f297220 */ /* 0x000fe40000410000 */
[----:B------:R-:W-:Y:S02]  /*7240*/  FMUL.FTZ R135, R142, R187 ;  /* 0x000000bb8e877220 */ /* 0x000fe40000410000 */
[----:B-1----:R-:W-:Y:S02]  /*7250*/  FMUL.FTZ R134, R144, R165 ;  /* 0x000000a590867220 */ /* 0x002fe40000410000 */
[----:B------:R-:W-:-:S02]  /*7260*/  FFMA.FTZ R214, R46, -R163, R214 ;  /* 0x800000a32ed67223 */ /* 0x000fc400000100d6 */
[----:B------:R-:W-:Y:S02]  /*7270*/  FFMA.FTZ R167, R230, R169, -R167 ;  /* 0x000000a9e6a77223 */ /* 0x000fe400000108a7 */
[----:B------:R-:W-:Y:S02]  /*7280*/  FMUL.FTZ R133, R143, R174 ;  /* 0x000000ae8f857220 */ /* 0x000fe40000410000 */
[----:B------:R-:W-:Y:S02]  /*7290*/  FFMA.FTZ R163, R47, -R163, R212 ;  /* 0x800000a32fa37223 */ /* 0x000fe400000100d4 */
[----:B------:R-:W-:Y:S02]  /*72a0*/  FFMA.FTZ R235, R3, -R210, R235 ;  /* 0x800000d203eb7223 */ /* 0x000fe400000100eb */
[----:B------:R-:W-:Y:S02]  /*72b0*/  FMUL.FTZ R212, R145, R32 ;  /* 0x0000002091d47220 */ /* 0x000fe40000410000 */
[----:B------:R-:W-:-:S02]  /*72c0*/  FMUL.FTZ R170, R130, R170 ;  /* 0x000000aa82aa7220 */ /* 0x000fc40000410000 */
[-C--:B------:R-:W-:Y:S02]  /*72d0*/  FFMA.FTZ R41, R229, R174.reuse, R41 ;  /* 0x000000aee5297223 */ /* 0x080fe40000010029 */
[----:B------:R-:W-:Y:S01]  /*72e0*/  FMUL.FTZ R208, R124, R174 ;  /* 0x000000ae7cd07220 */ /* 0x000fe20000410000 */
[----:B------:R1:W-:Y:S01]  /*72f0*/  STS [R19.X4+0x4214], R170 ;  /* 0x004214aa13007388 */ /* 0x0003e20000004800 */
[-C--:B0-----:R-:W-:Y:S02]  /*7300*/  FMUL.FTZ R168, R125, R135.reuse ;  /* 0x000000877da87220 */ /* 0x081fe40000410000 */
[----:B------:R-:W-:Y:S01]  /*7310*/  FMUL.FTZ R210, R145, R186 ;  /* 0x000000ba91d27220 */ /* 0x000fe20000410000 */
[----:B------:R-:W-:Y:S01]  /*7320*/  STS [R19.X4+0x4220], R208 ;  /* 0x004220d013007388 */ /* 0x000fe20000004800 */
[----:B------:R-:W-:Y:S02]  /*7330*/  FFMA.FTZ R134, R226, R135, R134 ;  /* 0x00000087e2867223 */ /* 0x000fe40000010086 */
[----:B------:R-:W-:Y:S01]  /*7340*/  FADD.FTZ R40, R40, R167 ;  /* 0x000000a728287221 */ /* 0x000fe20000010000 */
[----:B------:R-:W-:Y:S01]  /*7350*/  STS [R19.X4+0x4228], R168 ;  /* 0x004228a813007388 */ /* 0x000fe20000004800 */
[----:B------:R-:W-:-:S02]  /*7360*/  FMUL.FTZ R174, R131, R169 ;  /* 0x000000a983ae7220 */ /* 0x000fc40000410000 */
[-C--:B------:R-:W-:Y:S02]  /*7370*/  FFMA.FTZ R133, R229, R176.reuse, -R133 ;  /* 0x000000b0e5857223 */ /* 0x080fe40000010885 */
[----:B------:R-:W-:Y:S01]  /*7380*/  FMUL.FTZ R135, R144, R135 ;  /* 0x0000008790877220 */ /* 0x000fe20000410000 */
[----:B------:R0:W-:Y:S01]  /*7390*/  STS [R19.X4+0x421c], R174 ;  /* 0x00421cae13007388 */ /* 0x0001e20000004800 */
[----:B------:R-:W-:Y:S02]  /*73a0*/  FMUL.FTZ R176, R124, R176 ;  /* 0x000000b07cb07220 */ /* 0x000fe40000410000 */
[----:B------:R-:W-:Y:S02]  /*73b0*/  FMUL.FTZ R171, R146, R185 ;  /* 0x000000b992ab7220 */ /* 0x000fe40000410000 */
[C---:B------:R-:W-:Y:S01]  /*73c0*/  FMUL.FTZ R167, R147.reuse, R212 ;  /* 0x000000d493a77220 */ /* 0x040fe20000410000 */
[----:B------:R2:W-:Y:S01]  /*73d0*/  STS [R19.X4+0x4224], R176 ;  /* 0x004224b013007388 */ /* 0x0005e20000004800 */
[----:B------:R-:W-:-:S02]  /*73e0*/  FMUL.FTZ R169, R147, R210 ;  /* 0x000000d293a97220 */ /* 0x000fc40000410000 */
[-C--:B------:R-:W-:Y:S02]  /*73f0*/  FFMA.FTZ R135, R226, R165.reuse, -R135 ;  /* 0x000000a5e2877223 */ /* 0x080fe40000010887 */
[----:B------:R-:W-:Y:S02]  /*7400*/  FMUL.FTZ R193, R150, R196 ;  /* 0x000000c496c17220 */ /* 0x000fe40000410000 */
[----:B------:R-:W-:Y:S02]  /*7410*/  FADD.FTZ R40, R40, R133 ;  /* 0x0000008528287221 */ /* 0x000fe40000010000 */
[----:B-1----:R-:W-:Y:S02]  /*7420*/  FMUL.FTZ R170, R125, R165 ;  /* 0x000000a57daa7220 */ /* 0x002fe40000410000 */
[----:B------:R-:W-:Y:S02]  /*7430*/  FFMA.FTZ R165, R225, R210, R167 ;  /* 0x000000d2e1a57223 */ /* 0x000fe400000100a7 */
[----:B0-----:R-:W-:Y:S01]  /*7440*/  FMUL.FTZ R174, R127, R171 ;  /* 0x000000ab7fae7220 */ /* 0x001fe20000410000 */
[----:B------:R0:W-:Y:S01]  /*7450*/  STS [R19.X4+0x422c], R170 ;  /* 0x00422caa13007388 */ /* 0x0001e20000004800 */
[----:B------:R-:W-:-:S02]  /*7460*/  FFMA.FTZ R167, R225, R212, -R169 ;  /* 0x000000d4e1a77223 */ /* 0x000fc400000108a9 */
[----:B------:R-:W-:Y:S01]  /*7470*/  FMUL.FTZ R169, R150, R183 ;  /* 0x000000b796a97220 */ /* 0x000fe20000410000 */
[----:B------:R1:W-:Y:S01]  /*7480*/  STS [R19.X4+0x4238], R174 ;  /* 0x004238ae13007388 */ /* 0x0003e20000004800 */
[----:B------:R-:W-:Y:S02]  /*7490*/  FMUL.FTZ R168, R152, R193 ;  /* 0x000000c198a87220 */ /* 0x000fe40000410000 */
[----:B------:R-:W-:Y:S02]  /*74a0*/  FMUL.FTZ R179, R146, R198 ;  /* 0x000000c692b37220 */ /* 0x000fe40000410000 */
[----:B------:R-:W-:Y:S02]  /*74b0*/  FMUL.FTZ R208, R149, R184 ;  /* 0x000000b895d07220 */ /* 0x000fe40000410000 */
[----:B--2---:R-:W-:Y:S02]  /*74c0*/  FMUL.FTZ R176, R148, R171 ;  /* 0x000000ab94b07220 */ /* 0x004fe40000410000 */
[----:B------:R-:W-:-:S02]  /*74d0*/  FADD.FTZ R41, R22, R41 ;  /* 0x0000002916297221 */ /* 0x000fc40000010000 */
[----:B------:R-:W-:Y:S02]  /*74e0*/  FADD.FTZ R40, R40, R135 ;  /* 0x0000008728287221 */ /* 0x000fe40000010000 */
[----:B------:R-:W-:Y:S02]  /*74f0*/  FMUL.FTZ R220, R149, R164 ;  /* 0x000000a495dc7220 */ /* 0x000fe40000410000 */
[----:B------:R-:W-:Y:S02]  /*7500*/  FMUL.FTZ R210, R126, R210 ;  /* 0x000000d27ed27220 */ /* 0x000fe40000410000 */
[-C--:B------:R-:W-:Y:S02]  /*7510*/  FMUL.FTZ R195, R152, R169.reuse ;  /* 0x000000a998c37220 */ /* 0x080fe40000410000 */
[----:B------:R-:W-:Y:S01]  /*7520*/  FFMA.FTZ R168, R218, R169, R168 ;  /* 0x000000a9daa87223 */ /* 0x000fe200000100a8 */
[----:B------:R2:W-:Y:S01]  /*7530*/  STS [R19.X4+0x4230], R210 ;  /* 0x004230d213007388 */ /* 0x0005e20000004800 */
[----:B0-----:R-:W-:-:S02]  /*7540*/  FMUL.FTZ R170, R148, R179 ;  /* 0x000000b394aa7220 */ /* 0x001fc40000410000 */
[----:B------:R-:W-:Y:S02]  /*7550*/  FMUL.FTZ R224, R121, R169 ;  /* 0x000000a979e07220 */ /* 0x000fe40000410000 */
[----:B-1----:R-:W-:Y:S02]  /*7560*/  FMUL.FTZ R174, R151, R208 ;  /* 0x000000d097ae7220 */ /* 0x002fe40000410000 */
[----:B------:R-:W-:Y:S01]  /*7570*/  FFMA.FTZ R176, R222, R179, -R176 ;  /* 0x000000b3deb07223 */ /* 0x000fe200000108b0 */
[----:B------:R-:W-:Y:S01]  /*7580*/  STS [R19.X4+0x4248], R224 ;  /* 0x004248e013007388 */ /* 0x000fe20000004800 */
[----:B------:R-:W-:Y:S02]  /*7590*/  FADD.FTZ R134, R41, R134 ;  /* 0x0000008629867221 */ /* 0x000fe40000010000 */
[----:B------:R-:W-:Y:S02]  /*75a0*/  FADD.FTZ R167, R40, R167 ;  /* 0x000000a728a77221 */ /* 0x000fe40000010000 */
[----:B------:R-:W-:-:S02]  /*75b0*/  FMUL.FTZ R169, R151, R220 ;  /* 0x000000dc97a97220 */ /* 0x000fc40000410000 */
[----:B------:R-:W-:Y:S02]  /*75c0*/  FFMA.FTZ R170, R222, R171, R170 ;  /* 0x000000abdeaa7223 */ /* 0x000fe400000100aa */
[----:B------:R-:W-:Y:S02]  /*75d0*/  FFMA.FTZ R174, R221, R220, -R174 ;  /* 0x000000dcddae7223 */ /* 0x000fe400000108ae */
[----:B------:R-:W-:Y:S02]  /*75e0*/  FMUL.FTZ R228, R153, R182 ;  /* 0x000000b699e47220 */ /* 0x000fe40000410000 */
[----:B------:R-:W-:Y:S02]  /*75f0*/  FADD.FTZ R165, R134, R165 ;  /* 0x000000a586a57221 */ /* 0x000fe40000010000 */
[----:B------:R-:W-:Y:S02]  /*7600*/  FADD.FTZ R167, R167, R176 ;  /* 0x000000b0a7a77221 */ /* 0x000fe40000010000 */
[----:B------:R-:W-:-:S02]  /*7610*/  FMUL.FTZ R212, R126, R212 ;  /* 0x000000d47ed47220 */ /* 0x000fc40000410000 */
[-C--:B------:R-:W-:Y:S02]  /*7620*/  FFMA.FTZ R169, R221, R208.reuse, R169 ;  /* 0x000000d0dda97223 */ /* 0x080fe400000100a9 */
[----:B--2---:R-:W-:Y:S01]  /*7630*/  FMUL.FTZ R210, R120, R208 ;  /* 0x000000d078d27220 */ /* 0x004fe20000410000 */
[----:B------:R0:W-:Y:S01]  /*7640*/  STS [R19.X4+0x4234], R212 ;  /* 0x004234d413007388 */ /* 0x0001e20000004800 */
[----:B------:R-:W-:Y:S02]  /*7650*/  FMUL.FTZ R208, R127, R179 ;  /* 0x000000b37fd07220 */ /* 0x000fe40000410000 */
[----:B------:R-:W-:Y:S01]  /*7660*/  FFMA.FTZ R171, R218, R193, -R195 ;  /* 0x000000c1daab7223 */ /* 0x000fe200000108c3 */
[----:B------:R-:W-:Y:S01]  /*7670*/  STS [R19.X4+0x4240], R210 ;  /* 0x004240d213007388 */ /* 0x000fe20000004800 */
[----:B------:R-:W-:Y:S02]  /*7680*/  FMUL.FTZ R232, R153, R162 ;  /* 0x000000a299e87220 */ /* 0x000fe40000410000 */
[----:B------:R-:W-:Y:S01]  /*7690*/  FMUL.FTZ R238, R154, R181 ;  /* 0x000000b59aee7220 */ /* 0x000fe20000410000 */
[----:B------:R1:W-:Y:S01]  /*76a0*/  STS [R19.X4+0x423c], R208 ;  /* 0x00423cd013007388 */ /* 0x0003e20000004800 */
[----:B------:R-:W-:-:S02]  /*76b0*/  FMUL.FTZ R195, R155, R228 ;  /* 0x000000e49bc37220 */ /* 0x000fc40000410000 */
[----:B------:R-:W-:Y:S02]  /*76c0*/  FADD.FTZ R170, R165, R170 ;  /* 0x000000aaa5aa7221 */ /* 0x000fe40000010000 */
[----:B------:R-:W-:Y:S02]  /*76d0*/  FADD.FTZ R174, R167, R174 ;  /* 0x000000aea7ae7221 */ /* 0x000fe40000010000 */
[----:B------:R-:W-:Y:S02]  /*76e0*/  FMUL.FTZ R220, R120, R220 ;  /* 0x000000dc78dc7220 */ /* 0x000fe40000410000 */
[----:B0-----:R-:W-:Y:S02]  /*76f0*/  FMUL.FTZ R212, R121, R193 ;  /* 0x000000c179d47220 */ /* 0x001fe40000410000 */
[----:B------:R-:W-:Y:S01]  /*7700*/  FMUL.FTZ R240, R154, R194 ;  /* 0x000000c29af07220 */ /* 0x000fe20000410000 */
[----:B------:R0:W-:Y:S01]  /*7710*/  STS [R19.X4+0x4244], R220 ;  /* 0x004244dc13007388 */ /* 0x0001e20000004800 */
[----:B------:R-:W-:-:S02]  /*7720*/  FMUL.FTZ R193, R155, R232 ;  /* 0x000000e89bc17220 */ /* 0x000fc40000410000 */
[----:B------:R-:W-:Y:S01]  /*7730*/  FMUL.FTZ R197, R163, R238 ;  /* 0x000000eea3c57220 */ /* 0x000fe20000410000 */
[----:B------:R2:W-:Y:S01]  /*7740*/  STS [R19.X4+0x424c], R212 ;  /* 0x00424cd413007388 */ /* 0x0005e20000004800 */
[----:B-1----:R-:W-:Y:S02]  /*7750*/  FFMA.FTZ R208, R217, R232, -R195 ;  /* 0x000000e8d9d07223 */ /* 0x002fe400000108c3 */
[----:B------:R-:W-:Y:S02]  /*7760*/  FADD.FTZ R169, R170, R169 ;  /* 0x000000a9aaa97221 */ /* 0x000fe40000010000 */
[----:B------:R-:W-:Y:S02]  /*7770*/  FADD.FTZ R171, R174, R171 ;  /* 0x000000abaeab7221 */ /* 0x000fe40000010000 */
[----:B------:R-:W-:Y:S02]  /*7780*/  FMUL.FTZ R179, R163, R240 ;  /* 0x000000f0a3b37220 */ /* 0x000fe40000410000 */
[----:B------:R-:W-:-:S02]  /*7790*/  FFMA.FTZ R193, R217, R228, R193 ;  /* 0x000000e4d9c17223 */ /* 0x000fc400000100c1 */
[C---:B0-----:R-:W-:Y:S02]  /*77a0*/  FFMA.FTZ R220, R214.reuse, R240, -R197 ;  /* 0x000000f0d6dc7223 */ /* 0x041fe400000108c5 */
[----:B------:R-:W-:Y:S02]  /*77b0*/  FADD.FTZ R168, R169, R168 ;  /* 0x000000a8a9a87221 */ /* 0x000fe40000010000 */
[----:B------:R-:W-:Y:S02]  /*77c0*/  FADD.FTZ R171, R171, R208 ;  /* 0x000000d0abab7221 */ /* 0x000fe40000010000 */
[----:B------:R-:W-:Y:S02]  /*77d0*/  FFMA.FTZ R179, R214, R238, R179 ;  /* 0x000000eed6b37223 */ /* 0x000fe400000100b3 */
[----:B------:R-:W-:Y:S02]  /*77e0*/  FADD.FTZ R168, R168, R193 ;  /* 0x000000c1a8a87221 */ /* 0x000fe40000010000 */
[----:B------:R-:W-:-:S02]  /*77f0*/  FADD.FTZ R171, R171, R220 ;  /* 0x000000dcabab7221 */ /* 0x000fc40000010000 */
[----:B------:R-:W-:Y:S02]  /*7800*/  FFMA.FTZ R23, R209, R178, -R23 ;  /* 0x000000b2d1177223 */ /* 0x000fe40000010817 */
[----:B------:R-:W-:Y:S01]  /*7810*/  FADD.FTZ R168, R168, R179 ;  /* 0x000000b3a8a87221 */ /* 0x000fe20000010000 */
[----:B------:R-:W-:Y:S01]  /*7820*/  MOV R179, UR28 ;  /* 0x0000001c00b37c02 */ /* 0x000fe20008000f00 */
[----:B------:R-:W-:Y:S02]  /*7830*/  FADD.FTZ R20, R171, R20 ;  /* 0x00000014ab147221 */ /* 0x000fe40000010000 */
[C---:B------:R-:W-:Y:S01]  /*7840*/  FMUL.FTZ R22, R118.reuse, R177 ;  /* 0x000000b176167220 */ /* 0x040fe20000410000 */
[----:B------:R-:W-:Y:S01]  /*7850*/  LEA R179, R179, -R18, 0x1 ;  /* 0x80000012b3b37211 */ /* 0x000fe200078e08ff */
[----:B------:R-:W-:Y:S02]  /*7860*/  FMUL.FTZ R40, R118, R39 ;  /* 0x0000002776287220 */ /* 0x000fe40000410000 */
[C---:B--2---:R-:W-:Y:S01]  /*7870*/  FMUL.FTZ R212, R158.reuse, R139 ;  /* 0x0000008b9ed47220 */ /* 0x044fe20000410000 */
[----:B------:R0:W-:Y:S01]  /*7880*/  STS [R19.X4+0x4270], R22 ;  /* 0x0042701613007388 */ /* 0x0001e20000004800 */
[----:B------:R-:W-:Y:S01]  /*7890*/  FMUL.FTZ R210, R158, R206 ;  /* 0x000000ce9ed27220 */ /* 0x000fe20000410000 */
[----:B------:R-:W-:Y:S01]  /*78a0*/  ISETP.GE.AND P0, PT, R179, 0x1, PT ;  /* 0x00000001b300780c */ /* 0x000fe20003f06270 */
[----:B------:R-:W-:Y:S01]  /*78b0*/  FADD.FTZ R168, R168, R21 ;  /* 0x00000015a8a87221 */ /* 0x000fe20000010000 */
[----:B------:R1:W-:Y:S01]  /*78c0*/  STS [R19.X4+0x4274], R40 ;  /* 0x0042742813007388 */ /* 0x0003e20000004800 */
[----:B------:R-:W-:-:S02]  /*78d0*/  FADD.FTZ R224, R20, R23 ;  /* 0x0000001714e07221 */ /* 0x000fc40000010000 */
[----:B------:R-:W-:Y:S02]  /*78e0*/  FMUL.FTZ R20, R194, UR38 ;  /* 0x00000026c2147c20 */ /* 0x000fe40008410000 */
[----:B------:R-:W-:Y:S02]  /*78f0*/  FMUL.FTZ R21, R162, UR38 ;  /* 0x00000026a2157c20 */ /* 0x000fe40008410000 */
[----:B------:R-:W-:Y:S02]  /*7900*/  FFMA.FTZ R43, R209, R132, R43 ;  /* 0x00000084d12b7223 */ /* 0x000fe4000001002b */
[C---:B------:R-:W-:Y:S02]  /*7910*/  FMUL.FTZ R228, R122.reuse, R228 ;  /* 0x000000e47ae47220 */ /* 0x040fe40000410000 */
[----:B------:R-:W-:Y:S02]  /*7920*/  FMUL.FTZ R232, R122, R232 ;  /* 0x000000e87ae87220 */ /* 0x000fe40000410000 */
[C---:B------:R-:W-:Y:S01]  /*7930*/  FMUL.FTZ R238, R123.reuse, R238 ;  /* 0x000000ee7bee7220 */ /* 0x040fe20000410000 */
[----:B------:R-:W-:Y:S01]  /*7940*/  STS [R19.X4+0x4250], R228 ;  /* 0x004250e413007388 */ /* 0x000fe20000004800 */
[----:B------:R-:W-:-:S02]  /*7950*/  FMUL.FTZ R240, R123, R240 ;  /* 0x000000f07bf07220 */ /* 0x000fc40000410000 */
[C---:B------:R-:W-:Y:S01]  /*7960*/  FMUL.FTZ R180, R116.reuse, R180 ;  /* 0x000000b474b47220 */ /* 0x040fe20000410000 */
[----:B------:R-:W-:Y:S01]  /*7970*/  STS [R19.X4+0x4254], R232 ;  /* 0x004254e813007388 */ /* 0x000fe20000004800 */
[----:B------:R-:W-:Y:S02]  /*7980*/  FMUL.FTZ R166, R116, R166 ;  /* 0x000000a674a67220 */ /* 0x000fe40000410000 */
[C---:B------:R-:W-:Y:S01]  /*7990*/  FMUL.FTZ R132, R117.reuse, R132 ;  /* 0x0000008475847220 */ /* 0x040fe20000410000 */
[----:B------:R-:W-:Y:S01]  /*79a0*/  STS [R19.X4+0x4258], R238 ;  /* 0x004258ee13007388 */ /* 0x000fe20000004800 */
[----:B------:R-:W-:Y:S02]  /*79b0*/  FMUL.FTZ R178, R117, R178 ;  /* 0x000000b275b27220 */ /* 0x000fe40000410000 */
[C---:B0-----:R-:W-:Y:S01]  /*79c0*/  FMUL.FTZ R22, R119.reuse, R212 ;  /* 0x000000d477167220 */ /* 0x041fe20000410000 */
[----:B------:R-:W-:Y:S01]  /*79d0*/  STS [R19.X4+0x425c], R240 ;  /* 0x00425cf013007388 */ /* 0x000fe20000004800 */
[----:B-1----:R-:W-:-:S02]  /*79e0*/  FMUL.FTZ R40, R119, R210 ;  /* 0x000000d277287220 */ /* 0x002fc40000410000 */
[----:B------:R-:W-:Y:S01]  /*79f0*/  FFMA.FTZ R177, R181, UR39, R20 ;  /* 0x00000027b5b17c23 */ /* 0x000fe20008010014 */
[----:B------:R0:W-:Y:S01]  /*7a00*/  STS [R19.X4+0x4260], R180 ;  /* 0x004260b413007388 */ /* 0x0001e20000004800 */
[----:B------:R-:W-:Y:S02]  /*7a10*/  FFMA.FTZ R174, R182, UR39, R21 ;  /* 0x00000027b6ae7c23 */ /* 0x000fe40008010015 */
[----:B------:R-:W-:Y:S01]  /*7a20*/  FMUL.FTZ R20, R196, UR38 ;  /* 0x00000026c4147c20 */ /* 0x000fe20008410000 */
[----:B------:R-:W-:Y:S01]  /*7a30*/  STS [R19.X4+0x4264], R166 ;  /* 0x004264a613007388 */ /* 0x000fe20000004800 */
[----:B------:R-:W-:Y:S02]  /*7a40*/  FMUL.FTZ R21, R184, UR38 ;  /* 0x00000026b8157c20 */ /* 0x000fe40008410000 */
[----:B------:R-:W-:Y:S01]  /*7a50*/  FFMA.FTZ R167, R183, UR39, R20 ;  /* 0x00000027b7a77c23 */ /* 0x000fe20008010014 */
[----:B------:R-:W-:Y:S01]  /*7a60*/  STS [R19.X4+0x4268], R132 ;  /* 0x0042688413007388 */ /* 0x000fe20000004800 */
[----:B------:R-:W-:-:S02]  /*7a70*/  FFMA.FTZ R176, R164, UR39, -R21 ;  /* 0x00000027a4b07c23 */ /* 0x000fc40008010815 */
[----:B------:R-:W-:Y:S01]  /*7a80*/  FMUL.FTZ R20, R198, UR38 ;  /* 0x00000026c6147c20 */ /* 0x000fe20008410000 */
[----:B------:R-:W-:Y:S01]  /*7a90*/  STS [R19.X4+0x426c], R178 ;  /* 0x00426cb213007388 */ /* 0x000fe20000004800 */
[----:B------:R-:W-:Y:S02]  /*7aa0*/  FMUL.FTZ R21, R186, UR38 ;  /* 0x00000026ba157c20 */ /* 0x000fe40008410000 */
[----:B------:R-:W-:Y:S01]  /*7ab0*/  FFMA.FTZ R171, R185, UR39, R20 ;  /* 0x00000027b9ab7c23 */ /* 0x000fe20008010014 */
[----:B------:R-:W-:Y:S01]  /*7ac0*/  STS [R19.X4+0x4278], R22 ;  /* 0x0042781613007388 */ /* 0x000fe20000004800 */
[----:B0-----:R-:W-:Y:S02]  /*7ad0*/  FFMA.FTZ R180, R32, UR39, -R21 ;  /* 0x0000002720b47c23 */ /* 0x001fe40008010815 */
[----:B------:R-:W-:Y:S01]  /*7ae0*/  FMUL.FTZ R20, R200, UR38 ;  /* 0x00000026c8147c20 */ /* 0x000fe20008410000 */
[----:B------:R0:W-:Y:S01]  /*7af0*/  STS [R19.X4+0x427c], R40 ;  /* 0x00427c2813007388 */ /* 0x0001e20000004800 */
[----:B------:R-:W-:-:S02]  /*7b00*/  FMUL.FTZ R21, R188, UR38 ;  /* 0x00000026bc157c20 */ /* 0x000fc40008410000 */
[----:B------:R-:W-:Y:S02]  /*7b10*/  FADD.FTZ R220, R168, R43 ;  /* 0x0000002ba8dc7221 */ /* 0x000fe40000010000 */
[----:B------:R-:W-:Y:S02]  /*7b20*/  FFMA.FTZ R135, R187, UR39, R20 ;  /* 0x00000027bb877c23 */ /* 0x000fe40008010014 */
[----:B------:R-:W-:Y:S02]  /*7b30*/  FFMA.FTZ R168, R28, UR39, -R21 ;  /* 0x000000271ca87c23 */ /* 0x000fe40008010815 */
[----:B------:R-:W-:Y:S02]  /*7b40*/  FMUL.FTZ R39, R181, UR38 ;  /* 0x00000026b5277c20 */ /* 0x000fe40008410000 */
[----:B0-----:R-:W-:Y:S02]  /*7b50*/  FMUL.FTZ R19, R164, UR38 ;  /* 0x00000026a4137c20 */ /* 0x001fe40008410000 */
[----:B------:R-:W-:-:S02]  /*7b60*/  FMUL.FTZ R20, R202, UR38 ;  /* 0x00000026ca147c20 */ /* 0x000fc40008410000 */
[----:B------:R-:W-:Y:S02]  /*7b70*/  FFMA.FTZ R178, R184, UR39, R19 ;  /* 0x00000027b8b27c23 */ /* 0x000fe40008010013 */
[----:B------:R-:W-:Y:S02]  /*7b80*/  FMUL.FTZ R19, R32, UR38 ;  /* 0x0000002620137c20 */ /* 0x000fe40008410000 */
[----:B------:R-:W-:Y:S02]  /*7b90*/  FMUL.FTZ R21, R190, UR38 ;  /* 0x00000026be157c20 */ /* 0x000fe40008410000 */
[----:B------:R-:W-:Y:S02]  /*7ba0*/  FFMA.FTZ R206, R186, UR39, R19 ;  /* 0x00000027bace7c23 */ /* 0x000fe40008010013 */
[----:B------:R-:W-:Y:S02]  /*7bb0*/  FMUL.FTZ R19, R28, UR38 ;  /* 0x000000261c137c20 */ /* 0x000fe40008410000 */
[----:B------:R-:W-:-:S02]  /*7bc0*/  FFMA.FTZ R208, R194, UR39, -R39 ;  /* 0x00000027c2d07c23 */ /* 0x000fc40008010827 */
[----:B------:R-:W-:Y:S02]  /*7bd0*/  FFMA.FTZ R166, R188, UR39, R19 ;  /* 0x00000027bca67c23 */ /* 0x000fe40008010013 */
[C---:B------:R-:W-:Y:S02]  /*7be0*/  FMUL.FTZ R19, R24.reuse, UR38 ;  /* 0x0000002618137c20 */ /* 0x040fe40008410000 */
[----:B------:R-:W-:Y:S02]  /*7bf0*/  FFMA.FTZ R43, R189, UR39, R20 ;  /* 0x00000027bd2b7c23 */ /* 0x000fe40008010014 */
[----:B------:R-:W-:Y:S02]  /*7c00*/  FFMA.FTZ R134, R24, UR39, -R21 ;  /* 0x0000002718867c23 */ /* 0x000fe40008010815 */
        /* <DEDUP_REMOVED lines=9> */
[----:B------:R-:W-:Y:S02]  /*7ca0*/  FFMA.FTZ R132, R190, UR39, R19 ;  /* 0x00000027be847c23 */ /* 0x000fe40008010013 */
[----:B------:R-:W-:Y:S02]  /*7cb0*/  FFMA.FTZ R216, R2, -R216, R235 ;  /* 0x800000d802d87223 */ /* 0x000fe400000100eb */
[----:B------:R-:W-:Y:S02]  /*7cc0*/  FFMA.FTZ R170, R162, UR39, -R23 ;  /* 0x00000027a2aa7c23 */ /* 0x000fe40008010817 */
[----:B------:R-:W-:Y:S02]  /*7cd0*/  FFMA.FTZ R165, R196, UR39, -R165 ;  /* 0x00000027c4a57c23 */ /* 0x000fe400080108a5 */
[----:B------:R-:W-:-:S02]  /*7ce0*/  FFMA.FTZ R169, R198, UR39, -R169 ;  /* 0x00000027c6a97c23 */ /* 0x000fc400080108a9 */
[----:B------:R-:W-:Y:S02]  /*7cf0*/  FFMA.FTZ R139, R200, UR39, -R139 ;  /* 0x00000027c88b7c23 */ /* 0x000fe4000801088b */
[----:B------:R-:W-:Y:S02]  /*7d00*/  FFMA.FTZ R133, R202, UR39, -R133 ;  /* 0x00000027ca857c23 */ /* 0x000fe40008010885 */
[----:B------:R-:W-:Y:S02]  /*7d10*/  FFMA.FTZ R41, R204, UR39, -R41 ;  /* 0x00000027cc297c23 */ /* 0x000fe40008010829 */
[----:B------:R-:W-:Y:S02]  /*7d20*/  FFMA.FTZ R19, R191, UR39, R20 ;  /* 0x00000027bf137c23 */ /* 0x000fe40008010014 */
        /* <DEDUP_REMOVED lines=14> */
[----:B------:R-:W-:Y:S01]  /*7e10*/  UIMAD.WIDE.U32 UR28, UR18, UR32, URZ ;  /* 0x00000020121c72a5 */ /* 0x000fe2000f8e003f */
[----:B------:R-:W-:Y:S01]  /*7e20*/  IADD3 R20, P0, R18, UR45, RZ ;  /* 0x0000002d12147c10 */ /* 0x000fe2000ff1e0ff */
[----:B------:R-:W-:Y:S01]  /*7e30*/  UIMAD UR42, UR18, UR33, UR42 ;  /* 0x00000021122a72a4 */ /* 0x000fe2000f8e022a */
[----:B------:R-:W-:Y:S01]  /*7e40*/  MOV R21, UR45 ;  /* 0x0000002d00157c02 */ /* 0x000fe20008000f00 */
[----:B------:R-:W-:-:S02]  /*7e50*/  UIMAD UR44, UR41, UR35, URZ ;  /* 0x00000023292c72a4 */ /* 0x000fc4000f8e023f */
[----:B------:R-:W-:Y:S01]  /*7e60*/  ULDC.64 UR32, c[0x0][0x2b0] ;  /* 0x0000ac0000207ab9 */ /* 0x000fe20000000a00 */
[----:B------:R-:W-:Y:S01]  /*7e70*/  LEA.HI.X.SX32 R21, R21, RZ, 0x1, P0 ;  /* 0x000000ff15157211 */ /* 0x000fe200000f0eff */
[----:B------:R-:W-:Y:S02]  /*7e80*/  UIMAD UR32, UR37, UR32, URZ ;  /* 0x00000020252072a4 */ /* 0x000fe4000f8e023f */
[----:B------:R-:W-:Y:S02]  /*7e90*/  UIADD3 UR29, UR29, UR42, URZ ;  /* 0x0000002a1d1d7290 */ /* 0x000fe4000fffe03f */
[----:B------:R-:W-:Y:S01]  /*7ea0*/  UIMAD UR44, UR34, UR40, UR44 ;  /* 0x00000028222c72a4 */ /* 0x000fe2000f8e022c */
[----:B------:R-:W-:Y:S01]  /*7eb0*/  IMAD.WIDE.U32 R20, R23, c[0x0][0x2b0], R20 ;  /* 0x0000ac0017147a25 */ /* 0x000fe200078e0014 */
[----:B------:R-:W-:Y:S02]  /*7ec0*/  UIMAD.WIDE.U32 UR28, UR35, UR40, UR28 ;  /* 0x00000028231c72a5 */ /* 0x000fe4000f8e001c */
[----:B------:R-:W-:-:S02]  /*7ed0*/  UIMAD UR41, UR7, UR33, UR32 ;  /* 0x00000021072972a4 */ /* 0x000fc4000f8e0220 */
        /* <DEDUP_REMOVED lines=8> */
.L_x_2973:
[----:B------:R-:W-:Y:S05]  /*7f60*/  BSYNC B0 ;  /* 0x0000000000007941 */ /* 0x000fea0003800000 */
.L_x_2972:
[----:B------:R-:W-:Y:S01]  /*7f70*/  ULDC.64 UR32, c[0x0][0x298] ;  /* 0x0000a60000207ab9 */ /* 0x000fe20000000a00 */
[----:B------:R-:W-:Y:S01]  /*7f80*/  FMUL.FTZ R20, R0, R241 ;  /* 0x000000f100147220 */ /* 0x000fe20000410000 */
[----:B------:R-:W-:Y:S01]  /*7f90*/  USHF.R.U32.HI UR28, URZ, 0x1, UR33 ;  /* 0x000000013f1c7899 */ /* 0x000fe20008011621 */
[C---:B0-----:R-:W-:Y:S01]  /*7fa0*/  FMUL.FTZ R22, R156.reuse, R210 ;  /* 0x000000d29c167220 */ /* 0x041fe20000410000 */
[----:B------:R-:W-:Y:S01]  /*7fb0*/  USHF.R.U64 UR32, UR32, 0x1, UR33 ;  /* 0x0000000120207899 */ /* 0x000fe20008001221 */
[----:B------:R-:W-:Y:S01]  /*7fc0*/  FADD.FTZ R157, R157, R20 ;  /* 0x000000149d9d7221 */ /* 0x000fe20000010000 */
[----:B------:R-:W-:Y:S01]  /*7fd0*/  UIMAD UR37, UR28, UR35, URZ ;  /* 0x000000231c2572a4 */ /* 0x000fe2000f8e023f */
[-C--:B------:R-:W-:Y:S01]  /*7fe0*/  FMUL.FTZ R156, R156, R212.reuse ;  /* 0x000000d49c9c7220 */ /* 0x080fe20000410000 */
[----:B------:R-:W-:Y:S01]  /*7ff0*/  UIMAD.WIDE.U32 UR28, UR32, UR35, URZ ;  /* 0x00000023201c72a5 */ /* 0x000fe2000f8e003f */
[C---:B------:R-:W-:Y:S01]  /*8000*/  FFMA.FTZ R22, R33.reuse, R212, R22 ;  /* 0x000000d421167223 */ /* 0x040fe20000010016 */
[----:B------:R-:W-:Y:S01]  /*8010*/  UIMAD UR37, UR34, UR32, UR37 ;  /* 0x00000020222572a4 */ /* 0x000fe2000f8e0225 */
[----:B------:R-:W-:Y:S01]  /*8020*/  FADD.FTZ R31, R220, R31 ;  /* 0x0000001fdc1f7221 */ /* 0x000fe20000010000 */
[----:B------:R-:W-:Y:S01]  /*8030*/  ULDC UR38, c[0x0][0x174] ;  /* 0x00005d0000267ab9 */ /* 0x000fe20000000800 */
[----:B------:R-:W-:Y:S01]  /*8040*/  FFMA.FTZ R193, R33, R210, -R156 ;  /* 0x000000d221c17223 */ /* 0x000fe2000001089c */
[----:B------:R-:W-:Y:S01]  /*8050*/  ULDC.64 UR32, c[0x0][0x2a0] ;  /* 0x0000a80000207ab9 */ /* 0x000fe20000000a00 */
[----:B------:R-:W-:Y:S01]  /*8060*/  FADD.FTZ R224, R224, R27 ;  /* 0x0000001be0e07221 */ /* 0x000fe20000010000 */
[----:B------:R-:W-:Y:S01]  /*8070*/  UIADD3 UR29, UR29, UR37, URZ ;  /* 0x000000251d1d7290 */ /* 0x000fe2000fffe03f */
[----:B------:R-:W-:Y:S01]  /*8080*/  FMUL.FTZ R207, R0, R207 ;  /* 0x000000cf00cf7220 */ /* 0x000fe20000410000 */
[----:B------:R-:W-:Y:S01]  /*8090*/  UIMAD UR37, UR36, UR32, URZ ;  /* 0x00000020242572a4 */ /* 0x000fe2000f8e023f */
[----:B------:R-:W-:Y:S01]  /*80a0*/  IADD3 R33, R18, 0x100, RZ ;  /* 0x0000010012217810 */ /* 0x000fe20007ffe0ff */
[----:B------:R-:W-:Y:S01]  /*80b0*/  UIMAD.WIDE.U32 UR28, UR18, UR32, UR28 ;  /* 0x00000020121c72a5 */ /* 0x000fe2000f8e001c */
[----:B------:R-:W-:Y:S01]  /*80c0*/  BSSY B0, `(.L_x_2974) ;  /* 0x0000021000007945 */ /* 0x000fe20003800000 */
[----:B------:R-:W-:Y:S01]  /*80d0*/  UIMAD UR37, UR18, UR33, UR37 ;  /* 0x00000021122572a4 */ /* 0x000fe2000f8e0225 */
[----:B------:R-:W-:Y:S01]  /*80e0*/  FADD.FTZ R27, R31, R22 ;  /* 0x000000161f1b7221 */ /* 0x000fe20000010000 */
[C---:B------:R-:W-:Y:S01]  /*80f0*/  ISETP.GE.AND P1, PT, R179.reuse, 0x101, PT ;  /* 0x00000101b300780c */ /* 0x040fe20003f26270 */
[----:B------:R-:W-:Y:S01]  /*8100*/  ULDC.64 UR32, c[0x0][0x318] ;  /* 0x0000c60000207ab9 */ /* 0x000fe20000000a00 */
[----:B------:R-:W-:Y:S01]  /*8110*/  FADD.FTZ R31, R224, R193 ;  /* 0x000000c1e01f7221 */ /* 0x000fe20000010000 */
[----:B------:R-:W-:Y:S01]  /*8120*/  UIADD3 UR37, UR37, UR29, URZ ;  /* 0x0000001d25257290 */ /* 0x000fe2000fffe03f */
[----:B------:R-:W-:Y:S01]  /*8130*/  FADD.FTZ R216, R216, -R207 ;  /* 0x800000cfd8d87221 */ /* 0x000fe20000010000 */
[----:B------:R-:W-:Y:S01]  /*8140*/  ULEA UR32, UP0, UR28, UR32, 0x3 ;  /* 0x000000201c207291 */ /* 0x000fe2000f80183f */
[----:B------:R-:W-:Y:S01]  /*8150*/  ISETP.GE.AND P2, PT, R179, 0x181, PT ;  /* 0x00000181b300780c */ /* 0x000fe20003f46270 */
[----:B------:R-:W-:Y:S01]  /*8160*/  UIADD3 UR29, UR6, -UR38, URZ ;  /* 0x80000026061d7290 */ /* 0x000fe2000fffe03f */
[C---:B------:R-:W-:Y:S01]  /*8170*/  IADD3 R193, R18.reuse, 0x180, RZ ;  /* 0x0000018012c17810 */ /* 0x040fe20007ffe0ff */
[----:B------:R-:W-:Y:S01]  /*8180*/  ULEA.HI.X UR33, UR28, UR33, UR37, 0x3, UP0 ;  /* 0x000000211c217291 */ /* 0x000fe200080f1c25 */
[----:B------:R-:W-:Y:S01]  /*8190*/  LEA.HI.SX32 R33, R33, R18, 0x1b ;  /* 0x0000001221217211 */ /* 0x000fe200078fdaff */
[----:B------:R-:W-:Y:S01]  /*81a0*/  UIMAD UR28, UR29, -0x1000, URZ ;  /* 0xfffff0001d1c78a4 */ /* 0x000fe2000f8e023f */
[----:B------:R-:W-:Y:S01]  /*81b0*/  LEA R20, P0, R18, UR32, 0x2 ;  /* 0x0000002012147c11 */ /* 0x000fe2000f8010ff */
[----:B------:R-:W-:-:S03]  /*81c0*/  USHF.L.U64.HI UR29, UR8, 0x2, UR9 ;  /* 0x00000002081d7899 */ /* 0x000fc60008010209 */
[----:B------:R-:W-:Y:S01]  /*81d0*/  LEA.HI.X R21, R18, UR33, RZ, 0x2, P0 ;  /* 0x0000002112157c11 */ /* 0x000fe200080f14ff */
[----:B------:R-:W-:Y:S01]  /*81e0*/  ULDC.64 UR32, c[0x0][0x2b0] ;  /* 0x0000ac0000207ab9 */ /* 0x000fe20000000a00 */
[----:B------:R-:W-:Y:S01]  /*81f0*/  MOV R23, UR28 ;  /* 0x0000001c00177c02 */ /* 0x000fe20008000f00 */
[----:B------:R-:W-:Y:S01]  /*8200*/  USHF.L.U32 UR28, UR8, 0x2, URZ ;  /* 0x00000002081c7899 */ /* 0x000fe2000800063f */
[----:B------:R-:W-:Y:S01]  /*8210*/  ISETP.GE.AND P0, PT, R179, 0x81, PT ;  /* 0x00000081b300780c */ /* 0x000fe20003f06270 */
[----:B------:R-:W-:Y:S02]  /*8220*/  UIMAD UR29, UR29, UR32, URZ ;  /* 0x000000201d1d72a4 */ /* 0x000fe4000f8e023f */
[----:B------:R-:W-:Y:S02]  /*8230*/  IMAD.WIDE R20, R23, 0x4, R20 ;  /* 0x0000000417147825 */ /* 0x000fe400078e0214 */
[----:B------:R-:W-:Y:S01]  /*8240*/  MOV R23, UR28 ;  /* 0x0000001c00177c02 */ /* 0x000fe20008000f00 */
[----:B------:R-:W-:-:S04]  /*8250*/  UIMAD UR29, UR28, UR33, UR29 ;  /* 0x000000211c1d72a4 */ /* 0x000fc8000f8e021d */
[----:B------:R-:W-:Y:S01]  /*8260*/  IMAD.WIDE.U32 R20, R23, c[0x0][0x2b0], R20 ;  /* 0x0000ac0017147a25 */ /* 0x000fe200078e0014 */
[----:B------:R-:W-:-:S04]  /*8270*/  IADD3 R23, R18, 0x80, RZ ;  /* 0x0000008012177810 */ /* 0x000fc80007ffe0ff */
[----:B------:R-:W-:Y:S02]  /*8280*/  LEA.HI.SX32 R23, R23, R18, 0x1b ;  /* 0x0000001217177211 */ /* 0x000fe400078fdaff */
[----:B------:R-:W-:-:S04]  /*8290*/  IADD3 R21, R21, UR29, RZ ;  /* 0x0000001d15157c10 */ /* 0x000fc8000fffe0ff */
[----:B------:R-:W0:Y:S01]  /*82a0*/  LDS R23, [R23.X4+0x4400] ;  /* 0x0044000017177984 */ /* 0x000e220000004800 */
[----:B------:R-:W-:Y:S05]  /*82b0*/  @!P0 BRA `(.L_x_2975) ;  /* 0x0000001000008947 */ /* 0x000fea0003800000 */
[----:B0-----:R0:W-:Y:S02]  /*82c0*/  RED.E.ADD.F32.FTZ.RN.STRONG.GPU [R20.64+-0x3e00], R23 ;  /* 0xffc200171400798e */ /* 0x0011e4000c10e79e */
.L_x_2975:
[----:B------:R-:W-:Y:S05]  /*82d0*/  BSYNC B0 ;  /* 0x0000000000007941 */ /* 0x000fea0003800000 */
.L_x_2974:
[----:B------:R-:W1:Y:S01]  /*82e0*/  LDS R33, [R33.X4+0x4600] ;  /* 0x0046000021217984 */ /* 0x000e620000004800 */
[----:B------:R-:W-:Y:S01]  /*82f0*/  BSSY B0, `(.L_x_2976) ;  /* 0x0000004000007945 */ /* 0x000fe20003800000 */
[----:B------:R-:W-:Y:S01]  /*8300*/  LEA.HI.SX32 R193, R193, R18, 0x1b ;  /* 0x00000012c1c17211 */ /* 0x000fe200078fdaff */
[----:B------:R-:W-:Y:S05]  /*8310*/  @!P1 BRA `(.L_x_2977) ;  /* 0x0000001000009947 */ /* 0x000fea0003800000 */
[----:B-1----:R1:W-:Y:S02]  /*8320*/  RED.E.ADD.F32.FTZ.RN.STRONG.GPU [R20.64+-0x3c00], R33 ;  /* 0xffc400211400798e */ /* 0x0023e4000c10e79e */
.L_x_2977:
[----:B------:R-:W-:Y:S05]  /*8330*/  BSYNC B0 ;  /* 0x0000000000007941 */ /* 0x000fea0003800000 */
.L_x_2976:
[----:B------:R-:W2:Y:S01]  /*8340*/  LDS R193, [R193.X4+0x4800] ;  /* 0x00480000c1c17984 */ /* 0x000ea20000004800 */
[----:B------:R-:W-:Y:S01]  /*8350*/  BSSY B0, `(.L_x_2978) ;  /* 0x0000005000007945 */ /* 0x000fe20003800000 */
[C---:B-1----:R-:W-:Y:S02]  /*8360*/  IADD3 R33, R18.reuse, 0x200, RZ ;  /* 0x0000020012217810 */ /* 0x042fe40007ffe0ff */
[----:B0-----:R-:W-:Y:S01]  /*8370*/  IADD3 R23, R18, 0x280, RZ ;  /* 0x0000028012177810 */ /* 0x001fe20007ffe0ff */
[----:B------:R-:W-:Y:S05]  /*8380*/  @!P2 BRA `(.L_x_2979) ;  /* 0x000000100000a947 */ /* 0x000fea0003800000 */
[----:B--2---:R0:W-:Y:S02]  /*8390*/  RED.E.ADD.F32.FTZ.RN.STRONG.GPU [R20.64+-0x3a00], R193 ;  /* 0xffc600c11400798e */ /* 0x0041e4000c10e79e */
.L_x_2979:
[----:B------:R-:W-:Y:S05]  /*83a0*/  BSYNC B0 ;  /* 0x0000000000007941 */ /* 0x000fea0003800000 */
.L_x_2978:
[-C--:B------:R-:W-:Y:S01]  /*83b0*/  LEA.HI.SX32 R22, R33, R18.reuse, 0x1b ;  /* 0x0000001221167211 */ /* 0x080fe200078fdaff */
[----:B------:R-:W-:Y:S01]  /*83c0*/  BSSY B0, `(.L_x_2980) ;  /* 0x000000d000007945 */ /* 0x000fe20003800000 */
[----:B------:R-:W-:-:S02]  /*83d0*/  LEA.HI.SX32 R33, R23, R18, 0x1b ;  /* 0x0000001217217211 */ /* 0x000fc400078fdaff */
[C---:B------:R-:W-:Y:S01]  /*83e0*/  ISETP.GE.AND P6, PT, R179.reuse, 0x201, PT ;  /* 0x00000201b300780c */ /* 0x040fe20003fc6270 */
[----:B------:R1:W3:Y:S01]  /*83f0*/  LDS R23, [R22.X4+0x4a00] ;  /* 0x004a000016177984 */ /* 0x0002e20000004800 */
[----:B0-2---:R-:W-:Y:S02]  /*8400*/  IADD3 R193, R18, 0x300, RZ ;  /* 0x0000030012c17810 */ /* 0x005fe40007ffe0ff */
[C---:B------:R-:W-:Y:S02]  /*8410*/  ISETP.GE.AND P0, PT, R179.reuse, 0x281, PT ;  /* 0x00000281b300780c */ /* 0x040fe40003f06270 */
[C---:B------:R-:W-:Y:S02]  /*8420*/  ISETP.GE.AND P1, PT, R179.reuse, 0x301, PT ;  /* 0x00000301b300780c */ /* 0x040fe40003f26270 */
[C---:B------:R-:W-:Y:S02]  /*8430*/  ISETP.GE.AND P2, PT, R179.reuse, 0x381, PT ;  /* 0x00000381b300780c */ /* 0x040fe40003f46270 */
[----:B------:R-:W-:-:S02]  /*8440*/  ISETP.GE.AND P3, PT, R179, 0x401, PT ;  /* 0x00000401b300780c */ /* 0x000fc40003f66270 */
[C---:B------:R-:W-:Y:S02]  /*8450*/  ISETP.GE.AND P4, PT, R179.reuse, 0x481, PT ;  /* 0x00000481b300780c */ /* 0x040fe40003f86270 */
[----:B------:R-:W-:Y:S01]  /*8460*/  ISETP.GE.AND P5, PT, R179, 0x501, PT ;  /* 0x00000501b300780c */ /* 0x000fe20003fa6270 */
[----:B------:R-:W-:Y:S10]  /*8470*/  @!P6 BRA `(.L_x_2981) ;  /* 0x000000100000e947 */ /* 0x000ff40003800000 */
[----:B-1-3--:R0:W-:Y:S02]  /*8480*/  RED.E.ADD.F32.FTZ.RN.STRONG.GPU [R20.64+-0x3800], R23 ;  /* 0xffc800171400798e */ /* 0x00a1e4000c10e79e */
.L_x_2981:
[----:B-1----:R-:W-:Y:S05]  /*8490*/  BSYNC B0 ;  /* 0x0000000000007941 */ /* 0x002fea0003800000 */
.L_x_2980:
[----:B------:R-:W1:Y:S01]  /*84a0*/  LDS R33, [R33.X4+0x4c00] ;  /* 0x004c000021217984 */ /* 0x000e620000004800 */
[----:B------:R-:W-:Y:S01]  /*84b0*/  BSSY B0, `(.L_x_2982) ;  /* 0x0000005000007945 */ /* 0x000fe20003800000 */
[----:B0--3--:R-:W-:Y:S02]  /*84c0*/  IADD3 R23, R18, 0x380, RZ ;  /* 0x0000038012177810 */ /* 0x009fe40007ffe0ff */
[----:B------:R-:W-:Y:S01]  /*84d0*/  LEA.HI.SX32 R193, R193, R18, 0x1b ;  /* 0x00000012c1c17211 */ /* 0x000fe200078fdaff */
[----:B------:R-:W-:Y:S05]  /*84e0*/  @!P0 BRA `(.L_x_2983) ;  /* 0x0000001000008947 */ /* 0x000fea0003800000 */
[----:B-1----:R0:W-:Y:S02]  /*84f0*/  RED.E.ADD.F32.FTZ.RN.STRONG.GPU [R20.64+-0x3600], R33 ;  /* 0xffca00211400798e */ /* 0x0021e4000c10e79e */
.L_x_2983:
[----:B------:R-:W-:Y:S05]  /*8500*/  BSYNC B0 ;  /* 0x0000000000007941 */ /* 0x000fea0003800000 */
.L_x_2982:
[----:B------:R-:W2:Y:S01]  /*8510*/  LDS R193, [R193.X4+0x4e00] ;  /* 0x004e0000c1c17984 */ /* 0x000ea20000004800 */
[----:B------:R-:W-:Y:S01]  /*8520*/  BSSY B0, `(.L_x_2984) ;  /* 0x0000005000007945 */ /* 0x000fe20003800000 */
[----:B01----:R-:W-:-:S02]  /*8530*/  IADD3 R33, R18, 0x400, RZ ;  /* 0x0000040012217810 */ /* 0x003fc40007ffe0ff */
[----:B------:R-:W-:Y:S01]  /*8540*/  LEA.HI.SX32 R23, R23, R18, 0x1b ;  /* 0x0000001217177211 */ /* 0x000fe200078fdaff */
[----:B------:R-:W-:Y:S05]  /*8550*/  @!P1 BRA `(.L_x_2985) ;  /* 0x0000001000009947 */ /* 0x000fea0003800000 */
[----:B--2---:R0:W-:Y:S02]  /*8560*/  RED.E.ADD.F32.FTZ.RN.STRONG.GPU [R20.64+-0x3400], R193 ;  /* 0xffcc00c11400798e */ /* 0x0041e4000c10e79e */
.L_x_2985:
[----:B------:R-:W-:Y:S05]  /*8570*/  BSYNC B0 ;  /* 0x0000000000007941 */ /* 0x000fea0003800000 */
.L_x_2984:
[----:B------:R-:W1:Y:S01]  /*8580*/  LDS R23, [R23.X4+0x5000] ;  /* 0x0050000017177984 */ /* 0x000e620000004800 */
[----:B------:R-:W-:Y:S01]  /*8590*/  BSSY B0, `(.L_x_2986) ;  /* 0x0000005000007945 */ /* 0x000fe20003800000 */
[----:B0-2---:R-:W-:Y:S02]  /*85a0*/  IADD3 R193, R18, 0x480, RZ ;  /* 0x0000048012c17810 */ /* 0x005fe40007ffe0ff */
[----:B------:R-:W-:Y:S01]  /*85b0*/  LEA.HI.SX32 R33, R33, R18, 0x1b ;  /* 0x0000001221217211 */ /* 0x000fe200078fdaff */
[----:B------:R-:W-:Y:S05]  /*85c0*/  @!P2 BRA `(.L_x_2987) ;  /* 0x000000100000a947 */ /* 0x000fea0003800000 */
[----:B-1----:R0:W-:Y:S02]  /*85d0*/  RED.E.ADD.F32.FTZ.RN.STRONG.GPU [R20.64+-0x3200], R23 ;  /* 0xffce00171400798e */ /* 0x0021e4000c10e79e */
.L_x_2987:
[----:B------:R-:W-:Y:S05]  /*85e0*/  BSYNC B0 ;  /* 0x0000000000007941 */ /* 0x000fea0003800000 */
.L_x_2986:
[----:B------:R-:W2:Y:S01]  /*85f0*/  LDS R33, [R33.X4+0x5200] ;  /* 0x0052000021217984 */ /* 0x000ea20000004800 */
[----:B------:R-:W-:Y:S01]  /*8600*/  BSSY B0, `(.L_x_2988) ;  /* 0x0000005000007945 */ /* 0x000fe20003800000 */
[----:B01----:R-:W-:Y:S02]  /*8610*/  IADD3 R23, R18, 0x500, RZ ;  /* 0x0000050012177810 */ /* 0x003fe40007ffe0ff */
[----:B------:R-:W-:Y:S01]  /*8620*/  LEA.HI.SX32 R193, R193, R18, 0x1b ;  /* 0x00000012c1c17211 */ /* 0x000fe200078fdaff */
[----:B------:R-:W-:Y:S05]  /*8630*/  @!P3 BRA `(.L_x_2989) ;  /* 0x000000100000b947 */ /* 0x000fea0003800000 */
[----:B--2---:R0:W-:Y:S02]  /*8640*/  RED.E.ADD.F32.FTZ.RN.STRONG.GPU [R20.64+-0x3000], R33 ;  /* 0xffd000211400798e */ /* 0x0041e4000c10e79e */
.L_x_2989:
[----:B------:R-:W-:Y:S05]  /*8650*/  BSYNC B0 ;  /* 0x0000000000007941 */ /* 0x000fea0003800000 */
.L_x_2988:
[----:B------:R-:W1:Y:S01]  /*8660*/  LDS R193, [R193.X4+0x5400] ;  /* 0x00540000c1c17984 */ /* 0x000e620000004800 */
[----:B------:R-:W-:Y:S01]  /*8670*/  BSSY B0, `(.L_x_2990) ;  /* 0x0000004000007945 */ /* 0x000fe20003800000 */
[----:B------:R-:W-:Y:S01]  /*8680*/  LEA.HI.SX32 R23, R23, R18, 0x1b ;  /* 0x0000001217177211 */ /* 0x000fe200078fdaff */
[----:B------:R-:W-:Y:S05]  /*8690*/  @!P4 BRA `(.L_x_2991) ;  /* 0x000000100000c947 */ /* 0x000fea0003800000 */
[----:B-1----:R1:W-:Y:S02]  /*86a0*/  RED.E.ADD.F32.FTZ.RN.STRONG.GPU [R20.64+-0x2e00], R193 ;  /* 0xffd200c11400798e */ /* 0x0023e4000c10e79e */
.L_x_2991:
[----:B------:R-:W-:Y:S05]  /*86b0*/  BSYNC B0 ;  /* 0x0000000000007941 */ /* 0x000fea0003800000 */
.L_x_2990:
[----:B------:R-:W3:Y:S01]  /*86c0*/  LDS R23, [R23.X4+0x5600] ;  /* 0x0056000017177984 */ /* 0x000ee20000004800 */
[----:B------:R-:W-:Y:S01]  /*86d0*/  BSSY B0, `(.L_x_2992) ;  /* 0x0000005000007945 */ /* 0x000fe20003800000 */
[----:B0-2---:R-:W-:-:S02]  /*86e0*/  IADD3 R33, R18, 0x580, RZ ;  /* 0x0000058012217810 */ /* 0x005fc40007ffe0ff */
[----:B-1----:R-:W-:Y:S01]  /*86f0*/  IADD3 R193, R18, 0x600, RZ ;  /* 0x0000060012c17810 */ /* 0x002fe20007ffe0ff */
[----:B------:R-:W-:Y:S05]  /*8700*/  @!P5 BRA `(.L_x_2993) ;  /* 0x000000100000d947 */ /* 0x000fea0003800000 */
[----:B---3--:R0:W-:Y:S02]  /*8710*/  RED.E.ADD.F32.FTZ.RN.STRONG.GPU [R20.64+-0x2c00], R23 ;  /* 0xffd400171400798e */ /* 0x0081e4000c10e79e */
.L_x_2993:
[----:B------:R-:W-:Y:S05]  /*8720*/  BSYNC B0 ;  /* 0x0000000000007941 */ /* 0x000fea0003800000 */
.L_x_2992:
        /* <DEDUP_REMOVED lines=14> */
.L_x_2995:
[----:B------:R-:W-:Y:S05]  /*8810*/  BSYNC B0 ;  /* 0x0000000000007941 */ /* 0x000fea0003800000 */
.L_x_2994:
[----:B------:R-:W1:Y:S01]  /*8820*/  LDS R193, [R193.X4+0x5a00] ;  /* 0x005a0000c1c17984 */ /* 0x000e620000004800 */
[----:B------:R-:W-:Y:S01]  /*8830*/  BSSY B0, `(.L_x_2996) ;  /* 0x0000005000007945 */ /* 0x000fe20003800000 */
[----:B0-----:R-:W-:-:S02]  /*8840*/  IADD3 R33, R18, 0x700, RZ ;  /* 0x0000070012217810 */ /* 0x001fc40007ffe0ff */
[----:B------:R-:W-:Y:S01]  /*8850*/  LEA.HI.SX32 R23, R23, R18, 0x1b ;  /* 0x0000001217177211 */ /* 0x000fe200078fdaff */
[----:B------:R-:W-:Y:S05]  /*8860*/  @!P0 BRA `(.L_x_2997) ;  /* 0x0000001000008947 */ /* 0x000fea0003800000 */
[----:B-1----:R0:W-:Y:S02]  /*8870*/  RED.E.ADD.F32.FTZ.RN.STRONG.GPU [R20.64+-0x2800], R193 ;  /* 0xffd800c11400798e */ /* 0x0021e4000c10e79e */
.L_x_2997:
[----:B------:R-:W-:Y:S05]  /*8880*/  BSYNC B0 ;  /* 0x0000000000007941 */ /* 0x000fea0003800000 */
.L_x_2996:
[----:B------:R-:W2:Y:S01]  /*8890*/  LDS R23, [R23.X4+0x5c00] ;  /* 0x005c000017177984 */ /* 0x000ea20000004800 */
[----:B------:R-:W-:Y:S01]  /*88a0*/  BSSY B0, `(.L_x_2998) ;  /* 0x0000005000007945 */ /* 0x000fe20003800000 */
[----:B01----:R-:W-:Y:S02]  /*88b0*/  IADD3 R193, R18, 0x780, RZ ;  /* 0x0000078012c17810 */ /* 0x003fe40007ffe0ff */
[----:B------:R-:W-:Y:S01]  /*88c0*/  LEA.HI.SX32 R33, R33, R18, 0x1b ;  /* 0x0000001221217211 */ /* 0x000fe200078fdaff */
[----:B------:R-:W-:Y:S05]  /*88d0*/  @!P1 BRA `(.L_x_2999) ;  /* 0x0000001000009947 */ /* 0x000fea0003800000 */
[----:B--2---:R0:W-:Y:S02]  /*88e0*/  RED.E.ADD.F32.FTZ.RN.STRONG.GPU [R20.64+-0x2600], R23 ;  /* 0xffda00171400798e */ /* 0x0041e4000c10e79e */
.L_x_2999:
[----:B------:R-:W-:Y:S05]  /*88f0*/  BSYNC B0 ;  /* 0x0000000000007941 */ /* 0x000fea0003800000 */
.L_x_2998:
[----:B------:R-:W1:Y:S01]  /*8900*/  LDS R33, [R33.X4+0x5e00] ;  /* 0x005e000021217984 */ /* 0x000e620000004800 */
[----:B------:R-:W-:Y:S01]  /*8910*/  BSSY B0, `(.L_x_3000) ;  /* 0x0000005000007945 */ /* 0x000fe20003800000 */
[----:B0-2---:R-:W-:Y:S02]  /*8920*/  IADD3 R23, R18, 0x800, RZ ;  /* 0x0000080012177810 */ /* 0x005fe40007ffe0ff */
[----:B------:R-:W-:Y:S01]  /*8930*/  LEA.HI.SX32 R193, R193, R18, 0x1b ;  /* 0x00000012c1c17211 */ /* 0x000fe200078fdaff */
[----:B------:R-:W-:Y:S05]  /*8940*/  @!P2 BRA `(.L_x_3001) ;  /* 0x000000100000a947 */ /* 0x000fea0003800000 */
[----:B-1----:R0:W-:Y:S02]  /*8950*/  RED.E.ADD.F32.FTZ.RN.STRONG.GPU [R20.64+-0x2400], R33 ;  /* 0xffdc00211400798e */ /* 0x0021e4000c10e79e */
.L_x_3001:
[----:B------:R-:W-:Y:S05]  /*8960*/  BSYNC B0 ;  /* 0x0000000000007941 */ /* 0x000fea0003800000 */
.L_x_3000:
[----:B------:R-:W2:Y:S01]  /*8970*/  LDS R193, [R193.X4+0x6000] ;  /* 0x00600000c1c17984 */ /* 0x000ea20000004800 */
[----:B------:R-:W-:Y:S01]  /*8980*/  BSSY B0, `(.L_x_3002) ;  /* 0x0000005000007945 */ /* 0x000fe20003800000 */
[----:B01----:R-:W-:-:S02]  /*8990*/  IADD3 R33, R18, 0x880, RZ ;  /* 0x0000088012217810 */ /* 0x003fc40007ffe0ff */
[----:B------:R-:W-:Y:S01]  /*89a0*/  LEA.HI.SX32 R23, R23, R18, 0x1b ;  /* 0x0000001217177211 */ /* 0x000fe200078fdaff */
[----:B------:R-:W-:Y:S05]  /*89b0*/  @!P3 BRA `(.L_x_3003) ;  /* 0x000000100000b947 */ /* 0x000fea0003800000 */
[----:B--2---:R0:W-:Y:S02]  /*89c0*/  RED.E.ADD.F32.FTZ.RN.STRONG.GPU [R20.64+-0x2200], R193 ;  /* 0xffde00c11400798e */ /* 0x0041e4000c10e79e */
.L_x_3003:
[----:B------:R-:W-:Y:S05]  /*89d0*/  BSYNC B0 ;  /* 0x0000000000007941 */ /* 0x000fea0003800000 */
.L_x_3002:
[----:B------:R-:W1:Y:S01]  /*89e0*/  LDS R23, [R23.X4+0x6200] ;  /* 0x0062000017177984 */ /* 0x000e620000004800 */
[----:B------:R-:W-:Y:S01]  /*89f0*/  BSSY B0, `(.L_x_3004) ;  /* 0x0000004000007945 */ /* 0x000fe20003800000 */
[----:B------:R-:W-:Y:S01]  /*8a00*/  LEA.HI.SX32 R33, R33, R18, 0x1b ;  /* 0x0000001221217211 */ /* 0x000fe200078fdaff */
[----:B------:R-:W-:Y:S05]  /*8a10*/  @!P4 BRA `(.L_x_3005) ;  /* 0x000000100000c947 */ /* 0x000fea0003800000 */
[----:B-1----:R1:W-:Y:S02]  /*8a20*/  RED.E.ADD.F32.FTZ.RN.STRONG.GPU [R20.64+-0x2000], R23 ;  /* 0xffe000171400798e */ /* 0x0023e4000c10e79e */
.L_x_3005:
[----:B------:R-:W-:Y:S05]  /*8a30*/  BSYNC B0 ;  /* 0x0000000000007941 */ /* 0x000fea0003800000 */
.L_x_3004:
[----:B------:R-:W3:Y:S01]  /*8a40*/  LDS R33, [R33.X4+0x6400] ;  /* 0x0064000021217984 */ /* 0x000ee20000004800 */
[----:B------:R-:W-:Y:S01]  /*8a50*/  BSSY B0, `(.L_x_3006) ;  /* 0x0000005000007945 */ /* 0x000fe20003800000 */
[C---:B-1----:R-:W-:Y:S02]  /*8a60*/  IADD3 R23, R18.reuse, 0x900, RZ ;  /* 0x0000090012177810 */ /* 0x042fe40007ffe0ff */
[----:B0-2---:R-:W-:Y:S01]  /*8a70*/  IADD3 R193, R18, 0x980, RZ ;  /* 0x0000098012c17810 */ /* 0x005fe20007ffe0ff */
[----:B------:R-:W-:Y:S05]  /*8a80*/  @!P5 BRA `(.L_x_3007) ;  /* 0x000000100000d947 */ /* 0x000fea0003800000 */
[----:B---3--:R0:W-:Y:S02]  /*8a90*/  RED.E.ADD.F32.FTZ.RN.STRONG.GPU [R20.64+-0x1e00], R33 ;  /* 0xffe200211400798e */ /* 0x0081e4000c10e79e */
.L_x_3007:
[----:B------:R-:W-:Y:S05]  /*8aa0*/  BSYNC B0 ;  /* 0x0000000000007941 */ /* 0x000fea0003800000 */
.L_x_3006:
        /* <DEDUP_REMOVED lines=14> */
.L_x_3009:
[----:B------:R-:W-:Y:S05]  /*8b90*/  BSYNC B0 ;  /* 0x0000000000007941 */ /* 0x000fea0003800000 */
.L_x_3008:
[----:B------:R-:W1:Y:S01]  /*8ba0*/  LDS R193, [R193.X4+0x6800] ;  /* 0x00680000c1c17984 */ /* 0x000e620000004800 */
[----:B------:R-:W-:Y:S01]  /*8bb0*/  BSSY B0, `(.L_x_3010) ;  /* 0x0000005000007945 */ /* 0x000fe20003800000 */
[----:B0-----:R-:W-:Y:S02]  /*8bc0*/  IADD3 R23, R18, 0xa80, RZ ;  /* 0x00000a8012177810 */ /* 0x001fe40007ffe0ff */
[----:B------:R-:W-:Y:S01]  /*8bd0*/  LEA.HI.SX32 R33, R33, R18, 0x1b ;  /* 0x0000001221217211 */ /* 0x000fe200078fdaff */
[----:B------:R-:W-:Y:S05]  /*8be0*/  @!P0 BRA `(.L_x_3011) ;  /* 0x0000001000008947 */ /* 0x000fea0003800000 */
[----:B-1----:R0:W-:Y:S02]  /*8bf0*/  RED.E.ADD.F32.FTZ.RN.STRONG.GPU [R20.64+-0x1a00], R193 ;  /* 0xffe600c11400798e */ /* 0x0021e4000c10e79e */
.L_x_3011:
[----:B------:R-:W-:Y:S05]  /*8c00*/  BSYNC B0 ;  /* 0x0000000000007941 */ /* 0x000fea0003800000 */
.L_x_3010:
[----:B------:R-:W2:Y:S01]  /*8c10*/  LDS R33, [R33.X4+0x6a00] ;  /* 0x006a000021217984 */ /* 0x000ea20000004800 */
[----:B------:R-:W-:Y:S01]  /*8c20*/  BSSY B0, `(.L_x_3012) ;  /* 0x0000005000007945 */ /* 0x000fe20003800000 */
[----:B01----:R-:W-:-:S02]  /*8c30*/  IADD3 R193, R18, 0xb00, RZ ;  /* 0x00000b0012c17810 */ /* 0x003fc40007ffe0ff */
[----:B------:R-:W-:Y:S01]  /*8c40*/  LEA.HI.SX32 R23, R23, R18, 0x1b ;  /* 0x0000001217177211 */ /* 0x000fe200078fdaff */
[----:B------:R-:W-:Y:S05]  /*8c50*/  @!P1 BRA `(.L_x_3013) ;  /* 0x0000001000009947 */ /* 0x000fea0003800000 */
[----:B--2---:R0:W-:Y:S02]  /*8c60*/  RED.E.ADD.F32.FTZ.RN.STRONG.GPU [R20.64+-0x1800], R33 ;  /* 0xffe800211400798e */ /* 0x0041e4000c10e79e */
.L_x_3013:
[----:B------:R-:W-:Y:S05]  /*8c70*/  BSYNC B0 ;  /* 0x0000000000007941 */ /* 0x000fea0003800000 */
.L_x_3012:
[----:B------:R-:W1:Y:S01]  /*8c80*/  LDS R23, [R23.X4+0x6c00] ;  /* 0x006c000017177984 */ /* 0x000e620000004800 */
[----:B------:R-:W-:Y:S01]  /*8c90*/  BSSY B0, `(.L_x_3014) ;  /* 0x0000005000007945 */ /* 0x000fe20003800000 */
[----:B0-2---:R-:W-:Y:S02]  /*8ca0*/  IADD3 R33, R18, 0xb80, RZ ;  /* 0x00000b8012217810 */ /* 0x005fe40007ffe0ff */
[----:B------:R-:W-:Y:S01]  /*8cb0*/  LEA.HI.SX32 R193, R193, R18, 0x1b ;  /* 0x00000012c1c17211 */ /* 0x000fe200078fdaff */
[----:B------:R-:W-:Y:S05]  /*8cc0*/  @!P2 BRA `(.L_x_3015) ;  /* 0x000000100000a947 */ /* 0x000fea0003800000 */
[----:B-1----:R0:W-:Y:S02]  /*8cd0*/  RED.E.ADD.F32.FTZ.RN.STRONG.GPU [R20.64+-0x1600], R23 ;  /* 0xffea00171400798e */ /* 0x0021e4000c10e79e */
.L_x_3015:
[----:B------:R-:W-:Y:S05]  /*8ce0*/  BSYNC B0 ;  /* 0x0000000000007941 */ /* 0x000fea0003800000 */
.L_x_3014:
[----:B------:R-:W2:Y:S01]  /*8cf0*/  LDS R193, [R193.X4+0x6e00] ;  /* 0x006e0000c1c17984 */ /* 0x000ea20000004800 */
[----:B------:R-:W-:Y:S01]  /*8d00*/  BSSY B0, `(.L_x_3016) ;  /* 0x0000005000007945 */ /* 0x000fe20003800000 */
[----:B01----:R-:W-:Y:S02]  /*8d10*/  IADD3 R23, R18, 0xc00, RZ ;  /* 0x00000c0012177810 */ /* 0x003fe40007ffe0ff */
[----:B------:R-:W-:Y:S01]  /*8d20*/  LEA.HI.SX32 R33, R33, R18, 0x1b ;  /* 0x0000001221217211 */ /* 0x000fe200078fdaff */
[----:B------:R-:W-:Y:S05]  /*8d30*/  @!P3 BRA `(.L_x_3017) ;  /* 0x000000100000b947 */ /* 0x000fea0003800000 */
[----:B--2---:R0:W-:Y:S02]  /*8d40*/  RED.E.ADD.F32.FTZ.RN.STRONG.GPU [R20.64+-0x1400], R193 ;  /* 0xffec00c11400798e */ /* 0x0041e4000c10e79e */
.L_x_3017:
[----:B------:R-:W-:Y:S05]  /*8d50*/  BSYNC B0 ;  /* 0x0000000000007941 */ /* 0x000fea0003800000 */
.L_x_3016:
[----:B------:R-:W1:Y:S01]  /*8d60*/  LDS R33, [R33.X4+0x7000] ;  /* 0x0070000021217984 */ /* 0x000e620000004800 */
[----:B------:R-:W-:Y:S01]  /*8d70*/  BSSY B0, `(.L_x_3018) ;  /* 0x0000004000007945 */ /* 0x000fe20003800000 */
[----:B------:R-:W-:Y:S01]  /*8d80*/  LEA.HI.SX32 R23, R23, R18, 0x1b ;  /* 0x0000001217177211 */ /* 0x000fe200078fdaff */
[----:B------:R-:W-:Y:S05]  /*8d90*/  @!P4 BRA `(.L_x_3019) ;  /* 0x000000100000c947 */ /* 0x000fea0003800000 */
[----:B-1----:R1:W-:Y:S02]  /*8da0*/  RED.E.ADD.F32.FTZ.RN.STRONG.GPU [R20.64+-0x1200], R33 ;  /* 0xffee00211400798e */ /* 0x0023e4000c10e79e */
.L_x_3019:
[----:B------:R-:W-:Y:S05]  /*8db0*/  BSYNC B0 ;  /* 0x0000000000007941 */ /* 0x000fea0003800000 */
.L_x_3018:
[----:B------:R-:W3:Y:S01]  /*8dc0*/  LDS R23, [R23.X4+0x7200] ;  /* 0x0072000017177984 */ /* 0x000ee20000004800 */
[----:B------:R-:W-:Y:S01]  /*8dd0*/  BSSY B0, `(.L_x_3020) ;  /* 0x0000005000007945 */ /* 0x000fe20003800000 */
[----:B-1----:R-:W-:-:S02]  /*8de0*/  IADD3 R33, R18, 0xc80, RZ ;  /* 0x00000c8012217810 */ /* 0x002fc40007ffe0ff */
[----:B0-2---:R-:W-:Y:S01]  /*8df0*/  IADD3 R193, R18, 0xd00, RZ ;  /* 0x00000d0012c17810 */ /* 0x005fe20007ffe0ff */
[----:B------:R-:W-:Y:S05]  /*8e00*/  @!P5 BRA `(.L_x_3021) ;  /* 0x000000100000d947 */ /* 0x000fea0003800000 */
[----:B---3--:R0:W-:Y:S02]  /*8e10*/  RED.E.ADD.F32.FTZ.RN.STRONG.GPU [R20.64+-0x1000], R23 ;  /* 0xfff000171400798e */ /* 0x0081e4000c10e79e */
.L_x_3021:
[----:B------:R-:W-:Y:S05]  /*8e20*/  BSYNC B0 ;  /* 0x0000000000007941 */ /* 0x000fea0003800000 */
.L_x_3020:
        /* <DEDUP_REMOVED lines=14> */
.L_x_3023:
[----:B------:R-:W-:Y:S05]  /*8f10*/  BSYNC B0 ;  /* 0x0000000000007941 */ /* 0x000fea0003800000 */
.L_x_3022:
[----:B------:R-:W1:Y:S01]  /*8f20*/  LDS R193, [R193.X4+0x7600] ;  /* 0x00760000c1c17984 */ /* 0x000e620000004800 */
[----:B------:R-:W-:Y:S01]  /*8f30*/  BSSY B0, `(.L_x_3024) ;  /* 0x0000005000007945 */ /* 0x000fe20003800000 */
[----:B0-----:R-:W-:-:S02]  /*8f40*/  IADD3 R33, R18, 0xe00, RZ ;  /* 0x00000e0012217810 */ /* 0x001fc40007ffe0ff */
[----:B------:R-:W-:Y:S01]  /*8f50*/  LEA.HI.SX32 R23, R23, R18, 0x1b ;  /* 0x0000001217177211 */ /* 0x000fe200078fdaff */
[----:B------:R-:W-:Y:S05]  /*8f60*/  @!P0 BRA `(.L_x_3025) ;  /* 0x0000001000008947 */ /* 0x000fea0003800000 */
[----:B-1----:R0:W-:Y:S02]  /*8f70*/  RED.E.ADD.F32.FTZ.RN.STRONG.GPU [R20.64+-0xc00], R193 ;  /* 0xfff400c11400798e */ /* 0x0021e4000c10e79e */
.L_x_3025:
[----:B------:R-:W-:Y:S05]  /*8f80*/  BSYNC B0 ;  /* 0x0000000000007941 */ /* 0x000fea0003800000 */
.L_x_3024:
[----:B------:R-:W2:Y:S01]  /*8f90*/  LDS R23, [R23.X4+0x7800] ;  /* 0x0078000017177984 */ /* 0x000ea20000004800 */
[----:B------:R-:W-:Y:S01]  /*8fa0*/  BSSY B0, `(.L_x_3026) ;  /* 0x0000005000007945 */ /* 0x000fe20003800000 */
[----:B------:R-:W-:Y:S02]  /*8fb0*/  IADD3 R179, R18, 0xe80, RZ ;  /* 0x00000e8012b37810 */ /* 0x000fe40007ffe0ff */
[----:B------:R-:W-:Y:S01]  /*8fc0*/  LEA.HI.SX32 R33, R33, R18, 0x1b ;  /* 0x0000001221217211 */ /* 0x000fe200078fdaff */
[----:B------:R-:W-:Y:S05]  /*8fd0*/  @!P1 BRA `(.L_x_3027) ;  /* 0x0000001000009947 */ /* 0x000fea0003800000 */
[----:B--2---:R2:W-:Y:S02]  /*8fe0*/  RED.E.ADD.F32.FTZ.RN.STRONG.GPU [R20.64+-0xa00], R23 ;  /* 0xfff600171400798e */ /* 0x0045e4000c10e79e */
.L_x_3027:
[----:B------:R-:W-:Y:S05]  /*8ff0*/  BSYNC B0 ;  /* 0x0000000000007941 */ /* 0x000fea0003800000 */
.L_x_3026:
[----:B------:R-:W3:Y:S01]  /*9000*/  LDS R33, [R33.X4+0x7a00] ;  /* 0x007a000021217984 */ /* 0x000ee20000004800 */
[----:B------:R-:W-:Y:S01]  /*9010*/  BSSY B0, `(.L_x_3028) ;  /* 0x0000005000007945 */ /* 0x000fe20003800000 */
[----:B--2---:R-:W-:Y:S02]  /*9020*/  IADD3 R23, R18, 0xf00, RZ ;  /* 0x00000f0012177810 */ /* 0x004fe40007ffe0ff */
[----:B------:R-:W-:Y:S01]  /*9030*/  LEA.HI.SX32 R179, R179, R18, 0x1b ;  /* 0x00000012b3b37211 */ /* 0x000fe200078fdaff */
[----:B------:R-:W-:Y:S05]  /*9040*/  @!P2 BRA `(.L_x_3029) ;  /* 0x000000100000a947 */ /* 0x000fea0003800000 */
[----:B---3--:R2:W-:Y:S02]  /*9050*/  RED.E.ADD.F32.FTZ.RN.STRONG.GPU [R20.64+-0x800], R33 ;  /* 0xfff800211400798e */ /* 0x0085e4000c10e79e */
.L_x_3029:
[----:B------:R-:W-:Y:S05]  /*9060*/  BSYNC B0 ;  /* 0x0000000000007941 */ /* 0x000fea0003800000 */
.L_x_3028:
[----:B------:R-:W4:Y:S01]  /*9070*/  LDS R179, [R179.X4+0x7c00] ;  /* 0x007c0000b3b37984 */ /* 0x000f220000004800 */
[----:B------:R-:W-:Y:S01]  /*9080*/  BSSY B0, `(.L_x_3030) ;  /* 0x0000005000007945 */ /* 0x000fe20003800000 */
[----:B--23--:R-:W-:-:S02]  /*9090*/  IADD3 R33, R18, 0xf80, RZ ;  /* 0x00000f8012217810 */ /* 0x00cfc40007ffe0ff */
[----:B------:R-:W-:Y:S01]  /*90a0*/  LEA.HI.SX32 R23, R23, R18, 0x1b ;  /* 0x0000001217177211 */ /* 0x000fe200078fdaff */
[----:B------:R-:W-:Y:S05]  /*90b0*/  @!P3 BRA `(.L_x_3031) ;  /* 0x000000100000b947 */ /* 0x000fea0003800000 */
[----:B----4-:R2:W-:Y:S02]  /*90c0*/  RED.E.ADD.F32.FTZ.RN.STRONG.GPU [R20.64+-0x600], R179 ;  /* 0xfffa00b31400798e */ /* 0x0105e4000c10e79e */
.L_x_3031:
[----:B------:R-:W-:Y:S05]  /*90d0*/  BSYNC B0 ;  /* 0x0000000000007941 */ /* 0x000fea0003800000 */
.L_x_3030:
[----:B------:R-:W3:Y:S01]  /*90e0*/  LDS R23, [R23.X4+0x7e00] ;  /* 0x007e000017177984 */ /* 0x000ee20000004800 */
[----:B------:R-:W-:Y:S01]  /*90f0*/  BSSY B0, `(.L_x_3032) ;  /* 0x0000004000007945 */ /* 0x000fe20003800000 */
[----:B------:R-:W-:Y:S01]  /*9100*/  LEA.HI.SX32 R33, R33, R18, 0x1b ;  /* 0x0000001221217211 */ /* 0x000fe200078fdaff */
[----:B------:R-:W-:Y:S05]  /*9110*/  @!P4 BRA `(.L_x_3033) ;  /* 0x000000100000c947 */ /* 0x000fea0003800000 */
[----:B---3--:R3:W-:Y:S02]  /*9120*/  RED.E.ADD.F32.FTZ.RN.STRONG.GPU [R20.64+-0x400], R23 ;  /* 0xfffc00171400798e */ /* 0x0087e4000c10e79e */
.L_x_3033:
[----:B------:R-:W-:Y:S05]  /*9130*/  BSYNC B0 ;  /* 0x0000000000007941 */ /* 0x000fea0003800000 */
.L_x_3032:
[----:B------:R-:W0:Y:S01]  /*9140*/  LDS R33, [R33.X4+0x8000] ;  /* 0x0080000021217984 */ /* 0x000e220000004800 */
[----:B------:R-:W-:Y:S01]  /*9150*/  BSSY B0, `(.L_x_3034) ;  /* 0x0000003000007945 */ /* 0x000fe20003800000 */
[----:B------:R-:W-:Y:S05]  /*9160*/  @!P5 BRA `(.L_x_3035) ;  /* 0x000000100000d947 */ /* 0x000fea0003800000 */
[----:B0-----:R0:W-:Y:S02]  /*9170*/  RED.E.ADD.F32.FTZ.RN.STRONG.GPU [R20.64+-0x200], R33 ;  /* 0xfffe00211400798e */ /* 0x0011e4000c10e79e */
.L_x_3035:
[----:B------:R-:W-:Y:S05]  /*9180*/  BSYNC B0 ;  /* 0x0000000000007941 */ /* 0x000fea0003800000 */
.L_x_3034:
[----:B------:R-:W5:Y:S01]  /*9190*/  SHFL.DOWN PT, R156, R31, 0x1, 0x1f ;  /* 0x08201f001f9c7f89 */ /* 0x000f6200000e0000 */
[----:B------:R-:W-:Y:S01]  /*91a0*/  ISETP.GT.AND P0, PT, R17, 0x1e, PT ;  /* 0x0000001e1100780c */ /* 0x000fe20003f04270 */
[----:B------:R-:W-:Y:S01]  /*91b0*/  FMUL.FTZ R49, R49, R164 ;  /* 0x000000a431317220 */ /* 0x000fe20000410000 */
[----:B0-23--:R-:W-:Y:S01]  /*91c0*/  MOV R21, R31 ;  /* 0x0000001f00157202 */ /* 0x00dfe20000000f00 */
[----:B----4-:R-:W0:Y:S01]  /*91d0*/  SHFL.DOWN PT, R179, R157, 0x1, 0x1f ;  /* 0x08201f009db37f89 */ /* 0x010e2200000e0000 */
[----:B------:R-:W-:Y:S01]  /*91e0*/  MOV R22, R157 ;  /* 0x0000009d00167202 */ /* 0x000fe20000000f00 */
[----:B------:R-:W-:Y:S01]  /*91f0*/  FFMA.FTZ R49, R48, R184, R49 ;  /* 0x000000b830317223 */ /* 0x000fe20000010031 */
[----:B------:R-:W-:Y:S01]  /*9200*/  MOV R23, R216 ;  /* 0x000000d800177202 */ /* 0x000fe20000000f00 */
[----:B------:R-:W2:Y:S01]  /*9210*/  SHFL.DOWN PT, R210, R216, 0x1, 0x1f ;  /* 0x08201f00d8d27f89 */ /* 0x000ea200000e0000 */
[----:B------:R-:W-:Y:S01]  /*9220*/  MOV R20, R27 ;  /* 0x0000001b00147202 */ /* 0x000fe20000000f00 */
[----:B------:R-:W-:Y:S01]  /*9230*/  FMUL.FTZ R53, R53, R32 ;  /* 0x0000002035357220 */ /* 0x000fe20000410000 */
[----:B------:R-:W-:Y:S01]  /*9240*/  ISETP.NE.AND P1, PT, R17, RZ, PT ;  /* 0x000000ff1100720c */ /* 0x000fe20003f25270 */
[----:B------:R3:W4:Y:S01]  /*9250*/  SHFL.DOWN PT, R33, R27, 0x1, 0x1f ;  /* 0x08201f001b217f89 */ /* 0x00072200000e0000 */
[----:B------:R-:W-:Y:S01]  /*9260*/  FMUL.FTZ R57, R57, R28 ;  /* 0x0000001c39397220 */ /* 0x000fe20000410000 */
[----:B------:R-:W-:Y:S01]  /*9270*/  ISETP.NE.AND P2, PT, R18, RZ, PT ;  /* 0x000000ff1200720c */ /* 0x000fe20003f45270 */
[----:B------:R-:W-:Y:S01]  /*9280*/  FMUL.FTZ R47, R47, R194 ;  /* 0x000000c22f2f7220 */ /* 0x000fe20000410000 */
[----:B------:R-:W-:Y:S01]  /*9290*/  BSSY B0, `(.L_x_3036) ;  /* 0x00000a2000007945 */ /* 0x000fe20003800000 */
[----:B------:R-:W-:-:S02]  /*92a0*/  FMUL.FTZ R208, R163, R208 ;  /* 0x000000d0a3d07220 */ /* 0x000fc40000410000 */
[----:B------:R-:W-:Y:S02]  /*92b0*/  FMUL.FTZ R61, R61, R24 ;  /* 0x000000183d3d7220 */ /* 0x000fe40000410000 */
[----:B---3--:R-:W-:Y:S02]  /*92c0*/  FMUL.FTZ R27, R45, R162 ;  /* 0x000000a22d1b7220 */ /* 0x008fe40000410000 */
[----:B------:R-:W-:Y:S02]  /*92d0*/  FFMA.FTZ R86, R159, R29, R86 ;  /* 0x0000001d9f567223 */ /* 0x000fe40000010056 */
[----:B-----5:R-:W-:Y:S02]  /*92e0*/  @!P0 FADD.FTZ R21, R21, R156 ;  /* 0x0000009c15158221 */ /* 0x020fe40000010000 */
[----:B------:R-:W-:Y:S02]  /*92f0*/  FFMA.FTZ R27, R44, R182, R27 ;  /* 0x000000b62c1b7223 */ /* 0x000fe4000001001b */
[----:B0-----:R-:W-:Y:S01]  /*9300*/  @!P0 FADD.FTZ R22, R22, R179 ;  /* 0x000000b316168221 */ /* 0x001fe20000010000 */
[----:B------:R-:W0:Y:S01]  /*9310*/  SHFL.DOWN PT, R156, R21, 0x2, 0x1f ;  /* 0x08401f00159c7f89 */ /* 0x000e2200000e0000 */
[----:B------:R-:W-:-:S02]  /*9320*/  FFMA.FTZ R24, R117, R42, R25 ;  /* 0x0000002a75187223 */ /* 0x000fc40000010019 */
[----:B--2---:R-:W-:Y:S02]  /*9330*/  @!P0 FADD.FTZ R23, R23, R210 ;  /* 0x000000d217178221 */ /* 0x004fe40000010000 */
[----:B------:R-:W-:Y:S02]  /*9340*/  FFMA.FTZ R46, R46, R181, R47 ;  /* 0x000000b52e2e7223 */ /* 0x000fe4000001002f */
[----:B----4-:R-:W-:Y:S01]  /*9350*/  @!P0 FADD.FTZ R20, R20, R33 ;  /* 0x0000002114148221 */ /* 0x010fe20000010000 */
[----:B------:R-:W2:Y:S01]  /*9360*/  SHFL.DOWN PT, R210, R23, 0x2, 0x1f ;  /* 0x08401f0017d27f89 */ /* 0x000ea200000e0000 */
[----:B------:R-:W-:Y:S01]  /*9370*/  ISETP.GT.AND P0, PT, R17, 0x1d, PT ;  /* 0x0000001d1100780c */ /* 0x000fe20003f04270 */
[----:B------:R-:W-:Y:S02]  /*9380*/  FFMA.FTZ R177, R214, R177, R208 ;  /* 0x000000b1d6b17223 */ /* 0x000fe400000100d0 */
[----:B------:R-:W3:Y:S01]  /*9390*/  SHFL.DOWN PT, R33, R22, 0x2, 0x1f ;  /* 0x08401f0016217f89 */ /* 0x000ee200000e0000 */
[----:B------:R-:W-:-:S02]  /*93a0*/  FMUL.FTZ R170, R155, R170 ;  /* 0x000000aa9baa7220 */ /* 0x000fc40000410000 */
[----:B------:R-:W-:Y:S01]  /*93b0*/  FMUL.FTZ R51, R51, R196 ;  /* 0x000000c433337220 */ /* 0x000fe20000410000 */
[----:B------:R-:W4:Y:S01]  /*93c0*/  SHFL.DOWN PT, R31, R20, 0x2, 0x1f ;  /* 0x08401f00141f7f89 */ /* 0x000f2200000e0000 */
[----:B------:R-:W-:Y:S02]  /*93d0*/  FMUL.FTZ R165, R152, R165 ;  /* 0x000000a598a57220 */ /* 0x000fe40000410000 */
[----:B------:R-:W-:Y:S02]  /*93e0*/  FADD.FTZ R81, R24, R81 ;  /* 0x0000005118517221 */ /* 0x000fe40000010000 */
[----:B------:R-:W-:Y:S02]  /*93f0*/  FFMA.FTZ R24, R123, R46, R177 ;  /* 0x0000002e7b187223 */ /* 0x000fe400000100b1 */
[----:B------:R-:W-:Y:S02]  /*9400*/  FFMA.FTZ R170, R217, R174, R170 ;  /* 0x000000aed9aa7223 */ /* 0x000fe400000100aa */
[----:B0-----:R-:W-:-:S02]  /*9410*/  @!P0 FADD.FTZ R21, R21, R156 ;  /* 0x0000009c15158221 */ /* 0x001fc40000010000 */
[----:B------:R-:W-:Y:S02]  /*9420*/  FFMA.FTZ R50, R50, R183, R51 ;  /* 0x000000b732327223 */ /* 0x000fe40000010033 */
[----:B------:R-:W-:Y:S01]  /*9430*/  FFMA.FTZ R165, R218, R167, R165 ;  /* 0x000000a7daa57223 */ /* 0x000fe200000100a5 */
[----:B------:R-:W0:Y:S01]  /*9440*/  SHFL.DOWN PT, R44, R21, 0x4, 0x1f ;  /* 0x08801f00152c7f89 */ /* 0x000e2200000e0000 */
[----:B------:R-:W-:Y:S02]  /*9450*/  FMUL.FTZ R176, R151, R176 ;  /* 0x000000b097b07220 */ /* 0x000fe40000410000 */
[----:B--2---:R-:W-:Y:S02]  /*9460*/  @!P0 FADD.FTZ R23, R23, R210 ;  /* 0x000000d217178221 */ /* 0x004fe40000010000 */
[----:B------:R-:W-:Y:S02]  /*9470*/  FMUL.FTZ R55, R55, R198 ;  /* 0x000000c637377220 */ /* 0x000fe40000410000 */
[----:B---3--:R-:W-:Y:S01]  /*9480*/  @!P0 FADD.FTZ R22, R22, R33 ;  /* 0x0000002116168221 */ /* 0x008fe20000010000 */
[----:B------:R-:W2:Y:S01]  /*9490*/  SHFL.DOWN PT, R48, R23, 0x4, 0x1f ;  /* 0x08801f0017307f89 */ /* 0x000ea200000e0000 */
[----:B------:R-:W-:-:S02]  /*94a0*/  FMUL.FTZ R169, R148, R169 ;  /* 0x000000a994a97220 */ /* 0x000fc40000410000 */
[----:B----4-:R-:W-:Y:S01]  /*94b0*/  @!P0 FADD.FTZ R20, R20, R31 ;  /* 0x0000001f14148221 */ /* 0x010fe20000010000 */
[----:B------:R-:W3:Y:S01]  /*94c0*/  SHFL.DOWN PT, R33, R22, 0x4, 0x1f ;  /* 0x08801f0016217f89 */ /* 0x000ee200000e0000 */
[----:B------:R-:W-:Y:S01]  /*94d0*/  ISETP.GT.AND P0, PT, R17, 0x1b, PT ;  /* 0x0000001b1100780c */ /* 0x000fe20003f04270 */
[----:B------:R-:W-:Y:S02]  /*94e0*/  FADD.FTZ R79, R24, R79 ;  /* 0x0000004f184f7221 */ /* 0x000fe40000010000 */
[----:B------:R-:W4:Y:S01]  /*94f0*/  SHFL.DOWN PT, R31, R20, 0x4, 0x1f ;  /* 0x08801f00141f7f89 */ /* 0x000f2200000e0000 */
[----:B------:R-:W-:Y:S02]  /*9500*/  FFMA.FTZ R25, R122, R27, R170 ;  /* 0x0000001b7a197223 */ /* 0x000fe400000100aa */
[----:B------:R-:W-:Y:S02]  /*9510*/  FFMA.FTZ R24, R121, R50, R165 ;  /* 0x0000003279187223 */ /* 0x000fe400000100a5 */
[----:B------:R-:W-:-:S02]  /*9520*/  FFMA.FTZ R176, R221, R178, R176 ;  /* 0x000000b2ddb07223 */ /* 0x000fc400000100b0 */
[----:B------:R-:W-:Y:S02]  /*9530*/  FFMA.FTZ R54, R54, R185, R55 ;  /* 0x000000b936367223 */ /* 0x000fe40000010037 */
[----:B------:R-:W-:Y:S02]  /*9540*/  FFMA.FTZ R169, R222, R171, R169 ;  /* 0x000000abdea97223 */ /* 0x000fe400000100a9 */
[----:B0-----:R-:W-:Y:S02]  /*9550*/  @!P0 FADD.FTZ R21, R21, R44 ;  /* 0x0000002c15158221 */ /* 0x001fe40000010000 */
[----:B------:R-:W-:Y:S02]  /*9560*/  FMUL.FTZ R180, R147, R180 ;  /* 0x000000b493b47220 */ /* 0x000fe40000410000 */
[----:B------:R-:W-:Y:S01]  /*9570*/  FMUL.FTZ R59, R59, R200 ;  /* 0x000000c83b3b7220 */ /* 0x000fe20000410000 */
[----:B------:R-:W0:Y:S01]  /*9580*/  SHFL.DOWN PT, R28, R21, 0x8, 0x1f ;  /* 0x09001f00151c7f89 */ /* 0x000e2200000e0000 */
[----:B--2---:R-:W-:-:S02]  /*9590*/  @!P0 FADD.FTZ R23, R23, R48 ;  /* 0x0000003017178221 */ /* 0x004fc40000010000 */
[----:B------:R-:W-:Y:S02]  /*95a0*/  FMUL.FTZ R139, R144, R139 ;  /* 0x0000008b908b7220 */ /* 0x000fe40000410000 */
[----:B---3--:R-:W-:Y:S01]  /*95b0*/  @!P0 FADD.FTZ R22, R22, R33 ;  /* 0x0000002116168221 */ /* 0x008fe20000010000 */
[----:B------:R-:W2:Y:S01]  /*95c0*/  SHFL.DOWN PT, R32, R23, 0x8, 0x1f ;  /* 0x09001f0017207f89 */ /* 0x000ea200000e0000 */
[----:B------:R-:W-:Y:S02]  /*95d0*/  FADD.FTZ R78, R25, R78 ;  /* 0x0000004e194e7221 */ /* 0x000fe40000010000 */
[----:B----4-:R-:W-:Y:S01]  /*95e0*/  @!P0 FADD.FTZ R20, R20, R31 ;  /* 0x0000001f14148221 */ /* 0x010fe20000010000 */
[----:B------:R-:W3:Y:S01]  /*95f0*/  SHFL.DOWN PT, R45, R22, 0x8, 0x1f ;  /* 0x09001f00162d7f89 */ /* 0x000ee200000e0000 */
[----:B------:R-:W-:Y:S01]  /*9600*/  ISETP.GT.AND P0, PT, R17, 0x17, PT ;  /* 0x000000171100780c */ /* 0x000fe20003f04270 */
[----:B------:R-:W-:Y:S02]  /*9610*/  FFMA.FTZ R31, R118, R29, R26 ;  /* 0x0000001d761f7223 */ /* 0x000fe4000001001a */
[----:B------:R-:W4:Y:S01]  /*9620*/  SHFL.DOWN PT, R33, R20, 0x8, 0x1f ;  /* 0x09001f0014217f89 */ /* 0x000f2200000e0000 */
[----:B------:R-:W-:-:S02]  /*9630*/  FADD.FTZ R77, R24, R77 ;  /* 0x0000004d184d7221 */ /* 0x000fc40000010000 */
[----:B------:R-:W-:Y:S02]  /*9640*/  FADD.FTZ R82, R31, R82 ;  /* 0x000000521f527221 */ /* 0x000fe40000010000 */
[----:B------:R-:W-:Y:S02]  /*9650*/  FFMA.FTZ R25, R120, R49, R176 ;  /* 0x0000003178197223 */ /* 0x000fe400000100b0 */
[----:B------:R-:W-:Y:S02]  /*9660*/  FFMA.FTZ R24, R127, R54, R169 ;  /* 0x000000367f187223 */ /* 0x000fe400000100a9 */
[----:B------:R-:W-:Y:S02]  /*9670*/  FFMA.FTZ R53, R52, R186, R53 ;  /* 0x000000ba34357223 */ /* 0x000fe40000010035 */
[----:B0-----:R-:W-:Y:S02]  /*9680*/  @!P0 FADD.FTZ R21, R21, R28 ;  /* 0x0000001c15158221 */ /* 0x001fe40000010000 */
[----:B------:R-:W-:-:S02]  /*9690*/  FFMA.FTZ R180, R225, R206, R180 ;  /* 0x000000cee1b47223 */ /* 0x000fc400000100b4 */
[----:B------:R-:W-:Y:S01]  /*96a0*/  FFMA.FTZ R58, R58, R187, R59 ;  /* 0x000000bb3a3a7223 */ /* 0x000fe2000001003b */
[----:B------:R-:W0:Y:S01]  /*96b0*/  SHFL.DOWN PT, R26, R21, 0x10, 0x1f ;  /* 0x0a001f00151a7f89 */ /* 0x000e2200000e0000 */
[----:B--2---:R-:W-:Y:S02]  /*96c0*/  @!P0 FADD.FTZ R23, R23, R32 ;  /* 0x0000002017178221 */ /* 0x004fe40000010000 */
[----:B------:R-:W-:Y:S02]  /*96d0*/  FFMA.FTZ R135, R226, R135, R139 ;  /* 0x00000087e2877223 */ /* 0x000fe4000001008b */
[----:B---3--:R-:W-:Y:S01]  /*96e0*/  @!P0 FADD.FTZ R22, R22, R45 ;  /* 0x0000002d16168221 */ /* 0x008fe20000010000 */
[----:B------:R-:W-:Y:S01]  /*96f0*/  SHFL.DOWN PT, R28, R23, 0x10, 0x1f ;  /* 0x0a001f00171c7f89 */ /* 0x000fe200000e0000 */
[----:B------:R-:W-:Y:S02]  /*9700*/  FMUL.FTZ R168, R143, R168 ;  /* 0x000000a88fa87220 */ /* 0x000fe40000410000 */
[----:B----4-:R-:W-:Y:S01]  /*9710*/  @!P0 FADD.FTZ R20, R20, R33 ;  /* 0x0000002114148221 */ /* 0x010fe20000010000 */
[----:B------:R-:W2:Y:S01]  /*9720*/  SHFL.DOWN PT, R31, R22, 0x10, 0x1f ;  /* 0x0a001f00161f7f89 */ /* 0x000ea200000e0000 */
[----:B------:R-:W-:Y:S01]  /*9730*/  ISETP.GT.AND P0, PT, R17, 0xf, PT ;  /* 0x0000000f1100780c */ /* 0x000fe20003f04270 */
[----:B------:R-:W-:-:S02]  /*9740*/  FMUL.FTZ R63, R63, R202 ;  /* 0x000000ca3f3f7220 */ /* 0x000fc40000410000 */
[----:B------:R-:W3:Y:S01]  /*9750*/  SHFL.DOWN PT, R29, R20, 0x10, 0x1f ;  /* 0x0a001f00141d7f89 */ /* 0x000ee200000e0000 */
[----:B------:R-:W-:Y:S02]  /*9760*/  FMUL.FTZ R133, R140, R133 ;  /* 0x000000858c857220 */ /* 0x000fe40000410000 */
[----:B------:R-:W-:Y:S02]  /*9770*/  FADD.FTZ R76, R25, R76 ;  /* 0x0000004c194c7221 */ /* 0x000fe40000010000 */
[----:B------:R-:W-:Y:S02]  /*9780*/  FADD.FTZ R75, R24, R75 ;  /* 0x0000004b184b7221 */ /* 0x000fe40000010000 */
[----:B------:R-:W-:Y:S02]  /*9790*/  FFMA.FTZ R25, R126, R53, R180 ;  /* 0x000000357e197223 */ /* 0x000fe400000100b4 */
[----:B------:R-:W-:Y:S02]  /*97a0*/  FFMA.FTZ R24, R125, R58, R135 ;  /* 0x0000003a7d187223 */ /* 0x000fe40000010087 */
[----:B------:R-:W-:-:S02]  /*97b0*/  FFMA.FTZ R57, R56, R188, R57 ;  /* 0x000000bc38397223 */ /* 0x000fc40000010039 */
[----:B------:R-:W-:Y:S02]  /*97c0*/  FFMA.FTZ R166, R229, R166, R168 ;  /* 0x000000a6e5a67223 */ /* 0x000fe400000100a8 */
[----:B------:R-:W-:Y:S02]  /*97d0*/  FFMA.FTZ R62, R62, R189, R63 ;  /* 0x000000bd3e3e7223 */ /* 0x000fe4000001003f */
[----:B------:R-:W-:Y:S02]  /*97e0*/  FFMA.FTZ R43, R230, R43, R133 ;  /* 0x0000002be62b7223 */ /* 0x000fe40000010085 */
[----:B------:R-:W-:Y:S02]  /*97f0*/  FMUL.FTZ R134, R231, R134 ;  /* 0x00000086e7867220 */ /* 0x000fe40000410000 */
[----:B------:R-:W-:Y:S02]  /*9800*/  FMUL.FTZ R67, R67, R204 ;  /* 0x000000cc43437220 */ /* 0x000fe40000410000 */
[----:B------:R-:W-:-:S02]  /*9810*/  FMUL.FTZ R41, R236, R41 ;  /* 0x00000029ec297220 */ /* 0x000fc40000410000 */
[----:B------:R-:W-:Y:S02]  /*9820*/  FMUL.FTZ R65, R65, R36 ;  /* 0x0000002441417220 */ /* 0x000fe40000410000 */
[----:B------:R-:W-:Y:S02]  /*9830*/  FMUL.FTZ R39, R136, R39 ;  /* 0x0000002788277220 */ /* 0x000fe40000410000 */
[----:B------:R-:W-:Y:S02]  /*9840*/  FADD.FTZ R74, R25, R74 ;  /* 0x0000004a194a7221 */ /* 0x000fe40000010000 */
[----:B------:R-:W-:Y:S02]  /*9850*/  FADD.FTZ R73, R24, R73 ;  /* 0x0000004918497221 */ /* 0x000fe40000010000 */
[----:B0-----:R-:W-:Y:S02]  /*9860*/  @!P0 FADD.FTZ R21, R21, R26 ;  /* 0x0000001a15158221 */ /* 0x001fe40000010000 */
[----:B--2---:R-:W-:-:S02]  /*9870*/  @!P0 FADD.FTZ R22, R22, R31 ;  /* 0x0000001f16168221 */ /* 0x004fc40000010000 */
[----:B------:R-:W-:Y:S02]  /*9880*/  @!P0 FADD.FTZ R23, R23, R28 ;  /* 0x0000001c17178221 */ /* 0x000fe40000010000 */
[----:B---3--:R-:W-:Y:S02]  /*9890*/  @!P0 FADD.FTZ R20, R20, R29 ;  /* 0x0000001d14148221 */ /* 0x008fe40000010000 */
[----:B------:R-:W-:Y:S02]  /*98a0*/  FFMA.FTZ R25, R124, R57, R166 ;  /* 0x000000397c197223 */ /* 0x000fe400000100a6 */
[----:B------:R-:W-:Y:S01]  /*98b0*/  FFMA.FTZ R24, R131, R62, R43 ;  /* 0x0000003e83187223 */ /* 0x000fe2000001002b */
[----:B------:R0:W-:Y:S01]  /*98c0*/  @!P1 STS.128 [R172.X16+0x8410], R20 ;  /* 0x00841014ac009388 */ /* 0x0001e2000000cc00 */
[----:B------:R-:W-:Y:S02]  /*98d0*/  FFMA.FTZ R61, R60, R190, R61 ;  /* 0x000000be3c3d7223 */ /* 0x000fe4000001003d */
[----:B------:R-:W-:-:S02]  /*98e0*/  FFMA.FTZ R132, R233, R132, R134 ;  /* 0x00000084e9847223 */ /* 0x000fc40000010086 */
[----:B------:R-:W-:Y:S02]  /*98f0*/  FFMA.FTZ R66, R66, R191, R67 ;  /* 0x000000bf42427223 */ /* 0x000fe40000010043 */
[----:B------:R-:W-:Y:S02]  /*9900*/  FFMA.FTZ R19, R234, R19, R41 ;  /* 0x00000013ea137223 */ /* 0x000fe40000010029 */
[----:B------:R-:W-:Y:S02]  /*9910*/  FFMA.FTZ R65, R64, R192, R65 ;  /* 0x000000c040417223 */ /* 0x000fe40000010041 */
[----:B------:R-:W-:Y:S02]  /*9920*/  FFMA.FTZ R39, R237, R40, R39 ;  /* 0x00000028ed277223 */ /* 0x000fe40000010027 */
[----:B------:R-:W-:Y:S02]  /*9930*/  FADD.FTZ R72, R25, R72 ;  /* 0x0000004819487221 */ /* 0x000fe40000010000 */
[----:B------:R-:W-:-:S02]  /*9940*/  FADD.FTZ R71, R24, R71 ;  /* 0x0000004718477221 */ /* 0x000fc40000010000 */
        /* <DEDUP_REMOVED lines=22> */
[----:B------:R-:W-:Y:S02]  /*9ab0*/  FFMA.FTZ R96, R35, R65, R96 ;  /* 0x0000004123607223 */ /* 0x000fe40000010060 */
[----:B------:R-:W-:-:S02]  /*9ac0*/  FADD.FTZ R69, R24, R69 ;  /* 0x0000004518457221 */ /* 0x000fc40000010000 */
[----:B------:R-:W-:Y:S01]  /*9ad0*/  FADD.FTZ R68, R39, R68 ;  /* 0x0000004427447221 */ /* 0x000fe20000010000 */
[----:B------:R-:W-:Y:S06]  /*9ae0*/  BAR.SYNC.DEFER_BLOCKING 0x0 ;  /* 0x0000000000007b1d */ /* 0x000fec0000010000 */
[----:B------:R-:W-:Y:S05]  /*9af0*/  @P2 BRA `(.L_x_3037) ;  /* 0x000001b000002947 */ /* 0x000fea0003800000 */
[----:B0-----:R-:W-:Y:S01]  /*9b00*/  ULDC UR28, c[0x0][0x174] ;  /* 0x00005d00001c7ab9 */ /* 0x001fe20000000800 */
[----:B------:R-:W0:Y:S01]  /*9b10*/  LDS.128 R24, [0x8420] ;  /* 0x00842000ff187984 */ /* 0x000e220000000c00 */
[----:B------:R-:W-:Y:S02]  /*9b20*/  UISETP.NE.AND UP0, UPT, UR19, UR28, UPT ;  /* 0x0000001c1300728c */ /* 0x000fe4000bf05270 */
[----:B------:R-:W-:Y:S01]  /*9b30*/  USHF.L.U32 UR28, UR7, 0x3, URZ ;  /* 0x00000003071c7899 */ /* 0x000fe2000800063f */
[----:B------:R-:W2:Y:S03]  /*9b40*/  LDS.128 R28, [0x8430] ;  /* 0x00843000ff1c7984 */ /* 0x000ea60000000c00 */
        /* <DEDUP_REMOVED lines=22> */
.L_x_3037:
[----:B0-----:R-:W-:Y:S05]  /*9cb0*/  BSYNC B0 ;  /* 0x0000000000007941 */ /* 0x001fea0003800000 */
.L_x_3036:
[----:B------:R-:W-:Y:S02]  /*9cc0*/  UIADD3 UR7, UR7, 0x1, URZ ;  /* 0x0000000107077890 */ /* 0x000fe4000fffe03f */
[----:B------:R-:W-:-:S02]  /*9cd0*/  ULDC UR28, c[0x0][0x16c] ;  /* 0x00005b00001c7ab9 */ /* 0x000fc40000000800 */
[----:B------:R-:W-:Y:S02]  /*9ce0*/  UISETP.GE.AND UP0, UPT, UR7, UR28, UPT ;  /* 0x0000001c0700728c */ /* 0x000fe4000bf06270 */
[----:B------:R-:W-:-:S04]  /*9cf0*/  UIADD3 UR8, UP1, UR8, 0x1, URZ ;  /* 0x0000000108087890 */ /* 0x000fc8000ff3e03f */
[----:B------:R-:W-:Y:S01]  /*9d00*/  PLOP3.LUT P0, PT, PT, PT, UP0, 0x80, 0x0 ;  /* 0x000000000000781c */ /* 0x000fe20003f0f008 */
[----:B------:R-:W-:-:S12]  /*9d10*/  UIADD3.X UR9, URZ, UR9, URZ, UP1, !UPT ;  /* 0x000000093f097290 */ /* 0x000fd80008ffe43f */
[----:B-1----:R-:W-:Y:S01]  /*9d20*/  @P0 CALL.REL.NOINC `(.L_x_2937) ;  /* 0x0000001000000944 */ /* 0x002fe20003c00000 */
[----:B------:R-:W-:Y:S05]  /*9d30*/  BRA `(.L_x_3038) ;  /* 0xffff750000007947 */ /* 0x000fea000383ffff */
.L_x_2937:
[----:B------:R-:W-:Y:S01]  /*9d40*/  BAR.SYNC.DEFER_BLOCKING 0x0 ;  /* 0x0000000000007b1d */ /* 0x000fe20000010000 */
[----:B------:R-:W-:Y:S01]  /*9d50*/  SHF.L.U32 R0, R18, 0x2, RZ ;  /* 0x0000000212007819 */ /* 0x000fe200000006ff */
[----:B------:R-:W-:Y:S02]  /*9d60*/  UIADD3 UR7, UR19, -0x1, URZ ;  /* 0xffffffff13077890 */ /* 0x000fe4000fffe03f */
[----:B------:R-:W-:Y:S01]  /*9d70*/  UIADD3 UR26, UP1, UR26, -0x4000, URZ ;  /* 0xffffc0001a1a7890 */ /* 0x000fe2000ff3e03f */
[----:B------:R-:W-:Y:S01]  /*9d80*/  LOP3.LUT R0, R0, 0xffffff80, RZ, 0xc0, !PT ;  /* 0xffffff8000007812 */ /* 0x000fe200078ec0ff */
[----:B------:R-:W-:Y:S02]  /*9d90*/  USHF.L.U32 UR8, UR7, 0xb, URZ ;  /* 0x0000000b07087899 */ /* 0x000fe4000800063f */
        /* <DEDUP_REMOVED lines=9> */
[----:B------:R-:W-:Y:S01]  /*9e30*/  ULDC.64 UR28, c[0x0][0x2e0] ;  /* 0x0000b800001c7ab9 */ /* 0x000fe20000000a00 */
[----:B------:R-:W-:Y:S01]  /*9e40*/  FADD.FTZ R5, R0, R69 ;  /* 0x0000004500057221 */ /* 0x000fe20000010000 */
[----:B------:R-:W-:Y:S02]  /*9e50*/  UIADD3 UR33, UR33, UR37, URZ ;  /* 0x0000002521217290 */ /* 0x000fe4000fffe03f */
[----:B------:R-:W-:Y:S01]  /*9e60*/  UIMAD UR37, UR16, UR28, URZ ;  /* 0x0000001c102572a4 */ /* 0x000fe2000f8e023f */
[----:B------:R-:W-:Y:S01]  /*9e70*/  FADD.FTZ R0, R5, R70 ;  /* 0x0000004605007221 */ /* 0x000fe20000010000 */
        /* <DEDUP_REMOVED lines=78> */
.L_x_2935:
[----:B------:R-:W-:Y:S02]  /*a360*/  ISETP.NE.U32.AND P0, PT, RZ, c[0x0][0x328], PT ;  /* 0x0000ca00ff007a0c */ /* 0x000fe40003f05070 */
[----:B------:R-:W-:-:S02]  /*a370*/  ISETP.NE.U32.AND P2, PT, RZ, c[0x0][0x348], PT ;  /* 0x0000d200ff007a0c */ /* 0x000fc40003f45070 */
        /* <DEDUP_REMOVED lines=9> */
[----:B0-----:R-:W0:Y:S09]  /*a410*/  SHFL.DOWN P1, R3, R0, 0x2, 0x1f ;  /* 0x08401f0000037f89 */ /* 0x001e320000020000 */
        /* <DEDUP_REMOVED lines=22> */
.L_x_3041:
[----:B0-----:R-:W-:Y:S05]  /*a580*/  BSYNC B0 ;  /* 0x0000000000007941 */ /* 0x001fea0003800000 */
.L_x_3040:
[----:B------:R-:W-:Y:S01]  /*a590*/  BSSY B0, `(.L_x_3042) ;  /* 0x0000022000007945 */ /* 0x000fe20003800000 */
[----:B------:R-:W-:Y:S05]  /*a5a0*/  @!P0 BRA `(.L_x_3043) ;  /* 0x000001f000008947 */ /* 0x000fea0003800000 */
[----:B------:R-:W-:Y:S06]  /*a5b0*/  BAR.SYNC.DEFER_BLOCKING 0x0 ;  /* 0x0000000000007b1d */ /* 0x000fec0000010000 */
[----:B------:R-:W3:Y:S04]  /*a5c0*/  SHFL.DOWN P0, R0, R173, 0x1, 0x1f ;  /* 0x08201f00ad007f89 */ /* 0x000ee80000000000 */
        /* <DEDUP_REMOVED lines=29> */
.L_x_3043:
[----:B------:R-:W3:Y:S02]  /*a7a0*/  S2R R11, SR_TID.X ;  /* 0x00000000000b7919 */ /* 0x000ee40000002100 */
.L_x_3044:
[----:B0-----:R-:W-:Y:S05]  /*a7b0*/  BSYNC B0 ;  /* 0x0000000000007941 */ /* 0x001fea0003800000 */
.L_x_3042:
[----:B---3--:R-:W-:-:S13]  /*a7c0*/  ISETP.GE.AND P0, PT, R11, c[0x0][0x16c], PT ;  /* 0x00005b000b007a0c */ /* 0x008fda0003f06270 */
[----:B------:R-:W-:Y:S05]  /*a7d0*/  @P0 EXIT ;  /* 0x000000000000094d */ /* 0x000fea0003800000 */
[----:B------:R-:W-:Y:S02]  /*a7e0*/  ULDC.64 UR6, c[0x0][0x2c8] ;  /* 0x0000b20000067ab9 */ /* 0x000fe40000000a00 */
[----:B------:R-:W-:Y:S02]  /*a7f0*/  ULDC.64 UR8, c[0x0][0x288] ;  /* 0x0000a20000087ab9 */ /* 0x000fe40000000a00 */
[----:B-1----:R-:W-:Y:S02]  /*a800*/  UIMAD UR4, UR16, UR6, URZ ;  /* 0x00000006100472a4 */ /* 0x002fe4000f8e023f */
[----:B------:R-:W-:Y:S02]  /*a810*/  UIMAD UR16, UR16, UR8, URZ ;  /* 0x00000008101072a4 */ /* 0x000fe4000f8e023f */
[----:B------:R-:W-:Y:S02]  /*a820*/  UIMAD.WIDE.U32 UR10, UR17, UR6, URZ ;  /* 0x00000006110a72a5 */ /* 0x000fe4000f8e003f */
[----:B------:R-:W-:-:S02]  /*a830*/  UIMAD UR7, UR17, UR7, UR4 ;  /* 0x00000007110772a4 */ /* 0x000fc4000f8e0204 */
[----:B--2---:R-:W-:Y:S02]  /*a840*/  UIMAD.WIDE.U32 UR4, UR17, UR8, URZ ;  /* 0x00000008110472a5 */ /* 0x004fe4000f8e003f */
[----:B------:R-:W-:Y:S02]  /*a850*/  UIMAD UR6, UR17, UR9, UR16 ;  /* 0x00000009110672a4 */ /* 0x000fe4000f8e0210 */
[----:B------:R-:W-:Y:S02]  /*a860*/  UIADD3 UR7, UR11, UR7, URZ ;  /* 0x000000070b077290 */ /* 0x000fe4000fffe03f */
[----:B------:R-:W-:Y:S02]  /*a870*/  UIADD3 UR6, UR5, UR6, URZ ;  /* 0x0000000605067290 */ /* 0x000fe4000fffe03f */
.L_x_3045:
        /* <DEDUP_REMOVED lines=32> */
.L_x_2942:
[----:B------:R-:W-:Y:S01]  /*aa80*/  HFMA2.MMA R142, -RZ, RZ, 0, 5.9604644775390625e-08 ;  /* 0x00000001ff8e7435 */ /* 0x000fe200000001ff */
[----:B------:R-:W-:-:S02]  /*aa90*/  MOV R143, R138 ;  /* 0x0000008a008f7202 */ /* 0x000fc40000000f00 */
[----:B------:R-:W-:Y:S02]  /*aaa0*/  MOV R140, RZ ;  /* 0x000000ff008c7202 */ /* 0x000fe40000000f00 */
[----:B------:R-:W-:Y:S02]  /*aab0*/  MOV R139, 0xffffffff ;  /* 0xffffffff008b7802 */ /* 0x000fe40000000f00 */
[----:B------:R-:W-:Y:S02]  /*aac0*/  MOV R136, 0xaae0 ;  /* 0x0000aae000887802 */ /* 0x000fe40000000f00 */
[----:B-1----:R-:W-:Y:S05]  /*aad0*/  CALL.REL.NOINC `($__internal_74_$__cuda_sm70_shflsync_up) ;  /* 0x00001e5000007944 */ /* 0x002fea0003c00000 */
[----:B-1----:R-:W-:Y:S01]  /*aae0*/  MOV R141, R139 ;  /* 0x0000008b008d7202 */ /* 0x002fe20000000f00 */
[----:B0-----:R-:W-:Y:S05]  /*aaf0*/  BRA `(.L_x_3046) ;  /* 0xffff8bd000007947 */ /* 0x001fea000383ffff */
.L_x_2943:
[----:B------:R-:W-:Y:S01]  /*ab00*/  HFMA2.MMA R142, -RZ, RZ, 0, 5.9604644775390625e-08 ;  /* 0x00000001ff8e7435 */ /* 0x000fe200000001ff */
[----:B------:R-:W-:Y:S02]  /*ab10*/  MOV R143, R148 ;  /* 0x00000094008f7202 */ /* 0x000fe40000000f00 */
[----:B------:R-:W-:Y:S02]  /*ab20*/  MOV R140, RZ ;  /* 0x000000ff008c7202 */ /* 0x000fe40000000f00 */
[----:B------:R-:W-:-:S02]  /*ab30*/  MOV R139, 0xffffffff ;  /* 0xffffffff008b7802 */ /* 0x000fc40000000f00 */
[----:B------:R-:W-:Y:S02]  /*ab40*/  MOV R136, 0xab60 ;  /* 0x0000ab6000887802 */ /* 0x000fe40000000f00 */
[----:B012---:R-:W-:Y:S05]  /*ab50*/  CALL.REL.NOINC `($__internal_74_$__cuda_sm70_shflsync_up) ;  /* 0x00001dd000007944 */ /* 0x007fea0003c00000 */
[----:B0-----:R-:W-:Y:S01]  /*ab60*/  HFMA2.MMA R142, -RZ, RZ, 0, 5.9604644775390625e-08 ;  /* 0x00000001ff8e7435 */ /* 0x001fe200000001ff */
[----:B-1----:R-:W-:Y:S02]  /*ab70*/  MOV R145, R139 ;  /* 0x0000008b00917202 */ /* 0x002fe40000000f00 */
[----:B------:R-:W-:Y:S02]  /*ab80*/  MOV R143, R150 ;  /* 0x00000096008f7202 */ /* 0x000fe40000000f00 */
[----:B------:R-:W-:Y:S02]  /*ab90*/  MOV R140, RZ ;  /* 0x000000ff008c7202 */ /* 0x000fe40000000f00 */
[----:B------:R-:W-:Y:S02]  /*aba0*/  MOV R139, 0xffffffff ;  /* 0xffffffff008b7802 */ /* 0x000fe40000000f00 */
[----:B------:R-:W-:Y:S02]  /*abb0*/  MOV R136, 0xabd0 ;  /* 0x0000abd000887802 */ /* 0x000fe40000000f00 */
[----:B------:R-:W-:Y:S05]  /*abc0*/  CALL.REL.NOINC `($__internal_74_$__cuda_sm70_shflsync_up) ;  /* 0x00001d6000007944 */ /* 0x000fea0003c00000 */
[----:B0-----:R-:W-:Y:S01]  /*abd0*/  HFMA2.MMA R142, -RZ, RZ, 0, 5.9604644775390625e-08 ;  /* 0x00000001ff8e7435 */ /* 0x001fe200000001ff */
[----:B-1----:R-:W-:-:S02]  /*abe0*/  MOV R147, R139 ;  /* 0x0000008b00937202 */ /* 0x002fc40000000f00 */
[----:B------:R-:W-:Y:S02]  /*abf0*/  MOV R143, R151 ;  /* 0x00000097008f7202 */ /* 0x000fe40000000f00 */
[----:B------:R-:W-:Y:S02]  /*ac00*/  MOV R140, RZ ;  /* 0x000000ff008c7202 */ /* 0x000fe40000000f00 */
[----:B------:R-:W-:Y:S02]  /*ac10*/  MOV R139, 0xffffffff ;  /* 0xffffffff008b7802 */ /* 0x000fe40000000f00 */
[----:B------:R-:W-:Y:S02]  /*ac20*/  MOV R136, 0xac40 ;  /* 0x0000ac4000887802 */ /* 0x000fe40000000f00 */
[----:B------:R-:W-:Y:S05]  /*ac30*/  CALL.REL.NOINC `($__internal_74_$__cuda_sm70_shflsync_up) ;  /* 0x00001cf000007944 */ /* 0x000fea0003c00000 */
[C---:B0-----:R-:W-:Y:S01]  /*ac40*/  FMUL.FTZ R142, R148.reuse, R147 ;  /* 0x00000093948e7220 */ /* 0x041fe20000410000 */
[----:B------:R-:W-:Y:S01]  /*ac50*/  ISETP.GE.AND P0, PT, R17, 0x1, PT ;  /* 0x000000011100780c */ /* 0x000fe20003f06270 */
[C---:B------:R-:W-:Y:S02]  /*ac60*/  FMUL.FTZ R136, R148.reuse, R145 ;  /* 0x0000009194887220 */ /* 0x040fe40000410000 */
[----:B-1----:R-:W-:-:S02]  /*ac70*/  FMUL.FTZ R140, R148, R139 ;  /* 0x0000008b948c7220 */ /* 0x002fc40000410000 */
[----:B------:R-:W-:Y:S01]  /*ac80*/  FFMA.FTZ R142, R138, R139, R142 ;  /* 0x0000008b8a8e7223 */ /* 0x000fe2000001008e */
[----:B------:R-:W-:Y:S01]  /*ac90*/  MOV R139, 0xffffffff ;  /* 0xffffffff008b7802 */ /* 0x000fe20000000f00 */
[-C--:B------:R-:W-:Y:S02]  /*aca0*/  FMUL.FTZ R137, R148, R141.reuse ;  /* 0x0000008d94897220 */ /* 0x080fe40000410000 */
[C---:B------:R-:W-:Y:S01]  /*acb0*/  FFMA.FTZ R143, R138.reuse, R141, -R136 ;  /* 0x0000008d8a8f7223 */ /* 0x040fe20000010888 */
[----:B------:R-:W-:Y:S01]  /*acc0*/  MOV R136, 0xad90 ;  /* 0x0000ad9000887802 */ /* 0x000fe20000000f00 */
[C---:B------:R-:W-:Y:S01]  /*acd0*/  FFMA.FTZ R141, R138.reuse, R147, -R140 ;  /* 0x000000938a8d7223 */ /* 0x040fe2000001088c */
[----:B------:R-:W-:Y:S01]  /*ace0*/  MOV R140, RZ ;  /* 0x000000ff008c7202 */ /* 0x000fe20000000f00 */
[C---:B------:R-:W-:Y:S02]  /*acf0*/  FADD.FTZ R142, R151.reuse, R142 ;  /* 0x0000008e978e7221 */ /* 0x040fe40000010000 */
        /* <DEDUP_REMOVED lines=8> */
[----:B------:R-:W-:Y:S05]  /*ad80*/  CALL.REL.NOINC `($__internal_74_$__cuda_sm70_shflsync_up) ;  /* 0x00001ba000007944 */ /* 0x000fea0003c00000 */
[----:B0-----:R-:W-:Y:S01]  /*ad90*/  HFMA2.MMA R142, -RZ, RZ, 0, 1.1920928955078125e-07 ;  /* 0x00000002ff8e7435 */ /* 0x001fe200000001ff */
[----:B-1----:R-:W-:Y:S02]  /*ada0*/  MOV R138, R139 ;  /* 0x0000008b008a7202 */ /* 0x002fe40000000f00 */
[----:B------:R-:W-:Y:S02]  /*adb0*/  MOV R143, R147 ;  /* 0x00000093008f7202 */ /* 0x000fe40000000f00 */
[----:B------:R-:W-:Y:S02]  /*adc0*/  MOV R140, RZ ;  /* 0x000000ff008c7202 */ /* 0x000fe40000000f00 */
[----:B------:R-:W-:Y:S02]  /*add0*/  MOV R139, 0xffffffff ;  /* 0xffffffff008b7802 */ /* 0x000fe40000000f00 */
[----:B------:R-:W-:-:S02]  /*ade0*/  MOV R136, 0xae00 ;  /* 0x0000ae0000887802 */ /* 0x000fc40000000f00 */
[----:B------:R-:W-:Y:S05]  /*adf0*/  CALL.REL.NOINC `($__internal_74_$__cuda_sm70_shflsync_up) ;  /* 0x00001b3000007944 */ /* 0x000fea0003c00000 */
[----:B0-----:R-:W-:Y:S01]  /*ae00*/  HFMA2.MMA R142, -RZ, RZ, 0, 1.1920928955078125e-07 ;  /* 0x00000002ff8e7435 */ /* 0x001fe200000001ff */
[----:B-1----:R-:W-:-:S02]  /*ae10*/  MOV R141, R139 ;  /* 0x0000008b008d7202 */ /* 0x002fc40000000f00 */
[----:B------:R-:W-:Y:S02]  /*ae20*/  MOV R143, R150 ;  /* 0x00000096008f7202 */ /* 0x000fe40000000f00 */
[----:B------:R-:W-:Y:S02]  /*ae30*/  MOV R140, RZ ;  /* 0x000000ff008c7202 */ /* 0x000fe40000000f00 */
[----:B------:R-:W-:Y:S02]  /*ae40*/  MOV R139, 0xffffffff ;  /* 0xffffffff008b7802 */ /* 0x000fe40000000f00 */
[----:B------:R-:W-:Y:S02]  /*ae50*/  MOV R136, 0xae70 ;  /* 0x0000ae7000887802 */ /* 0x000fe40000000f00 */
[----:B------:R-:W-:Y:S05]  /*ae60*/  CALL.REL.NOINC `($__internal_74_$__cuda_sm70_shflsync_up) ;  /* 0x00001ac000007944 */ /* 0x000fea0003c00000 */
[----:B0-----:R-:W-:Y:S01]  /*ae70*/  HFMA2.MMA R142, -RZ, RZ, 0, 1.1920928955078125e-07 ;  /* 0x00000002ff8e7435 */ /* 0x001fe200000001ff */
[----:B-1----:R-:W-:Y:S02]  /*ae80*/  MOV R144, R139 ;  /* 0x0000008b00907202 */ /* 0x002fe40000000f00 */
[----:B------:R-:W-:Y:S02]  /*ae90*/  MOV R143, R151 ;  /* 0x00000097008f7202 */ /* 0x000fe40000000f00 */
[----:B------:R-:W-:-:S02]  /*aea0*/  MOV R140, RZ ;  /* 0x000000ff008c7202 */ /* 0x000fc40000000f00 */
[----:B------:R-:W-:Y:S02]  /*aeb0*/  MOV R139, 0xffffffff ;  /* 0xffffffff008b7802 */ /* 0x000fe40000000f00 */
[----:B------:R-:W-:Y:S02]  /*aec0*/  MOV R136, 0xaee0 ;  /* 0x0000aee000887802 */ /* 0x000fe40000000f00 */
[----:B------:R-:W-:Y:S05]  /*aed0*/  CALL.REL.NOINC `($__internal_74_$__cuda_sm70_shflsync_up) ;  /* 0x00001a5000007944 */ /* 0x000fea0003c00000 */
[----:B------:R-:W-:Y:S01]  /*aee0*/  ISETP.GE.AND P0, PT, R17, 0x2, PT ;  /* 0x000000021100780c */ /* 0x000fe20003f06270 */
[-C--:B------:R-:W-:Y:S02]  /*aef0*/  FMUL.FTZ R136, R138, R147.reuse ;  /* 0x000000938a887220 */ /* 0x080fe40000410000 */
[----:B0-----:R-:W-:Y:S02]  /*af00*/  FMUL.FTZ R140, R144, R147 ;  /* 0x00000093908c7220 */ /* 0x001fe40000410000 */
[----:B-1----:R-:W-:Y:S02]  /*af10*/  FMUL.FTZ R137, R147, R139 ;  /* 0x0000008b93897220 */ /* 0x002fe40000410000 */
[C---:B------:R-:W-:Y:S02]  /*af20*/  FFMA.FTZ R142, R141.reuse, R145, R136 ;  /* 0x000000918d8e7223 */ /* 0x040fe40000010088 */
[----:B------:R-:W-:-:S02]  /*af30*/  FMUL.FTZ R136, R141, R147 ;  /* 0x000000938d887220 */ /* 0x000fc40000410000 */
        /* <DEDUP_REMOVED lines=9> */
[----:B------:R-:W-:Y:S02]  /*afd0*/  MOV R143, R145 ;  /* 0x00000091008f7202 */ /* 0x000fe40000000f00 */
[----:B------:R-:W-:-:S02]  /*afe0*/  MOV R136, 0xb000 ;  /* 0x0000b00000887802 */ /* 0x000fc40000000f00 */
[----:B------:R-:W-:Y:S05]  /*aff0*/  CALL.REL.NOINC `($__internal_74_$__cuda_sm70_shflsync_up) ;  /* 0x0000193000007944 */ /* 0x000fea0003c00000 */
[----:B0-----:R-:W-:Y:S01]  /*b000*/  HFMA2.MMA R142, -RZ, RZ, 0, 2.384185791015625e-07 ;  /* 0x00000004ff8e7435 */ /* 0x001fe200000001ff */
[----:B-1----:R-:W-:-:S02]  /*b010*/  MOV R138, R139 ;  /* 0x0000008b008a7202 */ /* 0x002fc40000000f00 */
[----:B------:R-:W-:Y:S02]  /*b020*/  MOV R143, R147 ;  /* 0x00000093008f7202 */ /* 0x000fe40000000f00 */
[----:B------:R-:W-:Y:S02]  /*b030*/  MOV R140, RZ ;  /* 0x000000ff008c7202 */ /* 0x000fe40000000f00 */
[----:B------:R-:W-:Y:S02]  /*b040*/  MOV R139, 0xffffffff ;  /* 0xffffffff008b7802 */ /* 0x000fe40000000f00 */
[----:B------:R-:W-:Y:S02]  /*b050*/  MOV R136, 0xb070 ;  /* 0x0000b07000887802 */ /* 0x000fe40000000f00 */
[----:B------:R-:W-:Y:S05]  /*b060*/  CALL.REL.NOINC `($__internal_74_$__cuda_sm70_shflsync_up) ;  /* 0x000018c000007944 */ /* 0x000fea0003c00000 */
[----:B0-----:R-:W-:Y:S01]  /*b070*/  HFMA2.MMA R142, -RZ, RZ, 0, 2.384185791015625e-07 ;  /* 0x00000004ff8e7435 */ /* 0x001fe200000001ff */
[----:B-1----:R-:W-:Y:S02]  /*b080*/  MOV R141, R139 ;  /* 0x0000008b008d7202 */ /* 0x002fe40000000f00 */
[----:B------:R-:W-:Y:S02]  /*b090*/  MOV R143, R150 ;  /* 0x00000096008f7202 */ /* 0x000fe40000000f00 */
[----:B------:R-:W-:-:S02]  /*b0a0*/  MOV R140, RZ ;  /* 0x000000ff008c7202 */ /* 0x000fc40000000f00 */
[----:B------:R-:W-:Y:S02]  /*b0b0*/  MOV R139, 0xffffffff ;  /* 0xffffffff008b7802 */ /* 0x000fe40000000f00 */
[----:B------:R-:W-:Y:S02]  /*b0c0*/  MOV R136, 0xb0e0 ;  /* 0x0000b0e000887802 */ /* 0x000fe40000000f00 */
[----:B------:R-:W-:Y:S05]  /*b0d0*/  CALL.REL.NOINC `($__internal_74_$__cuda_sm70_shflsync_up) ;  /* 0x0000185000007944 */ /* 0x000fea0003c00000 */
[----:B0-----:R-:W-:Y:S01]  /*b0e0*/  HFMA2.MMA R142, -RZ, RZ, 0, 2.384185791015625e-07 ;  /* 0x00000004ff8e7435 */ /* 0x001fe200000001ff */
[----:B-1----:R-:W-:Y:S02]  /*b0f0*/  MOV R144, R139 ;  /* 0x0000008b00907202 */ /* 0x002fe40000000f00 */
[----:B------:R-:W-:Y:S02]  /*b100*/  MOV R143, R151 ;  /* 0x00000097008f7202 */ /* 0x000fe40000000f00 */
[----:B------:R-:W-:Y:S02]  /*b110*/  MOV R140, RZ ;  /* 0x000000ff008c7202 */ /* 0x000fe40000000f00 */
[----:B------:R-:W-:Y:S02]  /*b120*/  MOV R139, 0xffffffff ;  /* 0xffffffff008b7802 */ /* 0x000fe40000000f00 */
[----:B------:R-:W-:-:S02]  /*b130*/  MOV R136, 0xb150 ;  /* 0x0000b15000887802 */ /* 0x000fc40000000f00 */
[----:B------:R-:W-:Y:S05]  /*b140*/  CALL.REL.NOINC `($__internal_74_$__cuda_sm70_shflsync_up) ;  /* 0x000017e000007944 */ /* 0x000fea0003c00000 */
[----:B------:R-:W-:Y:S01]  /*b150*/  ISETP.GE.AND P0, PT, R17, 0x4, PT ;  /* 0x000000041100780c */ /* 0x000fe20003f06270 */
[----:B------:R-:W-:-:S02]  /*b160*/  FMUL.FTZ R136, R138, R147 ;  /* 0x000000938a887220 */ /* 0x000fc40000410000 */
[----:B-1----:R-:W-:Y:S02]  /*b170*/  FMUL.FTZ R137, R147, R139 ;  /* 0x0000008b93897220 */ /* 0x002fe40000410000 */
[C---:B0-----:R-:W-:Y:S02]  /*b180*/  FMUL.FTZ R140, R144.reuse, R147 ;  /* 0x00000093908c7220 */ /* 0x041fe40000410000 */
[C---:B------:R-:W-:Y:S02]  /*b190*/  FFMA.FTZ R142, R141.reuse, R145, R136 ;  /* 0x000000918d8e7223 */ /* 0x040fe40000010088 */
[----:B------:R-:W-:Y:S02]  /*b1a0*/  FMUL.FTZ R136, R141, R147 ;  /* 0x000000938d887220 */ /* 0x000fe40000410000 */
        /* <DEDUP_REMOVED lines=9> */
[----:B------:R-:W-:-:S02]  /*b240*/  MOV R143, R145 ;  /* 0x00000091008f7202 */ /* 0x000fc40000000f00 */
[----:B------:R-:W-:Y:S02]  /*b250*/  MOV R136, 0xb270 ;  /* 0x0000b27000887802 */ /* 0x000fe40000000f00 */
[----:B------:R-:W-:Y:S05]  /*b260*/  CALL.REL.NOINC `($__internal_74_$__cuda_sm70_shflsync_up) ;  /* 0x000016c000007944 */ /* 0x000fea0003c00000 */
[----:B0-----:R-:W-:Y:S01]  /*b270*/  HFMA2.MMA R142, -RZ, RZ, 0, 4.76837158203125e-07 ;  /* 0x00000008ff8e7435 */ /* 0x001fe200000001ff */
[----:B-1----:R-:W-:Y:S02]  /*b280*/  MOV R138, R139 ;  /* 0x0000008b008a7202 */ /* 0x002fe40000000f00 */
[----:B------:R-:W-:Y:S02]  /*b290*/  MOV R143, R147 ;  /* 0x00000093008f7202 */ /* 0x000fe40000000f00 */
[----:B------:R-:W-:Y:S02]  /*b2a0*/  MOV R140, RZ ;  /* 0x000000ff008c7202 */ /* 0x000fe40000000f00 */
[----:B------:R-:W-:Y:S02]  /*b2b0*/  MOV R139, 0xffffffff ;  /* 0xffffffff008b7802 */ /* 0x000fe40000000f00 */
[----:B------:R-:W-:Y:S02]  /*b2c0*/  MOV R136, 0xb2e0 ;  /* 0x0000b2e000887802 */ /* 0x000fe40000000f00 */
[----:B------:R-:W-:Y:S05]  /*b2d0*/  CALL.REL.NOINC `($__internal_74_$__cuda_sm70_shflsync_up) ;  /* 0x0000165000007944 */ /* 0x000fea0003c00000 */
[----:B0-----:R-:W-:Y:S01]  /*b2e0*/  HFMA2.MMA R142, -RZ, RZ, 0, 4.76837158203125e-07 ;  /* 0x00000008ff8e7435 */ /* 0x001fe200000001ff */
[----:B-1----:R-:W-:-:S02]  /*b2f0*/  MOV R141, R139 ;  /* 0x0000008b008d7202 */ /* 0x002fc40000000f00 */
[----:B------:R-:W-:Y:S02]  /*b300*/  MOV R143, R150 ;  /* 0x00000096008f7202 */ /* 0x000fe40000000f00 */
[----:B------:R-:W-:Y:S02]  /*b310*/  MOV R140, RZ ;  /* 0x000000ff008c7202 */ /* 0x000fe40000000f00 */
[----:B------:R-:W-:Y:S02]  /*b320*/  MOV R139, 0xffffffff ;  /* 0xffffffff008b7802 */ /* 0x000fe40000000f00 */
[----:B------:R-:W-:Y:S02]  /*b330*/  MOV R136, 0xb350 ;  /* 0x0000b35000887802 */ /* 0x000fe40000000f00 */
[----:B------:R-:W-:Y:S05]  /*b340*/  CALL.REL.NOINC `($__internal_74_$__cuda_sm70_shflsync_up) ;  /* 0x000015e000007944 */ /* 0x000fea0003c00000 */
[----:B0-----:R-:W-:Y:S01]  /*b350*/  HFMA2.MMA R142, -RZ, RZ, 0, 4.76837158203125e-07 ;  /* 0x00000008ff8e7435 */ /* 0x001fe200000001ff */
        /* <DEDUP_REMOVED lines=13> */
[----:B------:R-:W-:Y:S01]  /*b430*/  MOV R139, 0xffffffff ;  /* 0xffffffff008b7802 */ /* 0x000fe20000000f00 */
[-C--:B------:R-:W-:Y:S02]  /*b440*/  FFMA.FTZ R137, R144, R145.reuse, -R137 ;  /* 0x0000009190897223 */ /* 0x080fe40000010889 */
[----:B------:R-:W-:Y:S01]  /*b450*/  @P0 FFMA.FTZ R145, R138, R145, -R136 ;  /* 0x000000918a910223 */ /* 0x000fe20000010888 */
[----:B------:R-:W-:Y:S01]  /*b460*/  FSEL R138, R147, R142, !P0 ;  /* 0x0000008e938a7208 */ /* 0x000fe20004000000 */
[----:B------:R-:W-:Y:S01]  /*b470*/  @P0 FADD.FTZ R151, R151, R140 ;  /* 0x0000008c97970221 */ /* 0x000fe20000010000 */
[----:B------:R-:W-:Y:S01]  /*b480*/  HFMA2.MMA R142, -RZ, RZ, 0, 9.5367431640625e-07 ;  /* 0x00000010ff8e7435 */ /* 0x000fe200000001ff */
[----:B------:R-:W-:Y:S01]  /*b490*/  @P0 FADD.FTZ R150, R150, R137 ;  /* 0x0000008996960221 */ /* 0x000fe20000010000 */
[-C--:B------:R-:W-:Y:S02]  /*b4a0*/  MOV R147, R145.reuse ;  /* 0x0000009100937202 */ /* 0x080fe40000000f00 */
[----:B------:R-:W-:-:S02]  /*b4b0*/  MOV R143, R145 ;  /* 0x00000091008f7202 */ /* 0x000fc40000000f00 */
[----:B------:R-:W-:Y:S02]  /*b4c0*/  MOV R140, RZ ;  /* 0x000000ff008c7202 */ /* 0x000fe40000000f00 */
[----:B------:R-:W-:Y:S02]  /*b4d0*/  MOV R144, R151 ;  /* 0x0000009700907202 */ /* 0x000fe40000000f00 */
[----:B------:R-:W-:Y:S02]  /*b4e0*/  MOV R141, R150 ;  /* 0x00000096008d7202 */ /* 0x000fe40000000f00 */
[----:B------:R-:W-:Y:S02]  /*b4f0*/  MOV R145, R138 ;  /* 0x0000008a00917202 */ /* 0x000fe40000000f00 */
[----:B------:R-:W-:Y:S02]  /*b500*/  MOV R136, 0xb520 ;  /* 0x0000b52000887802 */ /* 0x000fe40000000f00 */
[----:B------:R-:W-:Y:S05]  /*b510*/  CALL.REL.NOINC `($__internal_74_$__cuda_sm70_shflsync_up) ;  /* 0x0000141000007944 */ /* 0x000fea0003c00000 */
[----:B0-----:R-:W-:Y:S01]  /*b520*/  HFMA2.MMA R142, -RZ, RZ, 0, 9.5367431640625e-07 ;  /* 0x00000010ff8e7435 */ /* 0x001fe200000001ff */
[----:B-1----:R-:W-:Y:S02]  /*b530*/  MOV R146, R139 ;  /* 0x0000008b00927202 */ /* 0x002fe40000000f00 */
[----:B------:R-:W-:-:S02]  /*b540*/  MOV R143, R138 ;  /* 0x0000008a008f7202 */ /* 0x000fc40000000f00 */
[----:B------:R-:W-:Y:S02]  /*b550*/  MOV R140, RZ ;  /* 0x000000ff008c7202 */ /* 0x000fe40000000f00 */
[----:B------:R-:W-:Y:S02]  /*b560*/  MOV R139, 0xffffffff ;  /* 0xffffffff008b7802 */ /* 0x000fe40000000f00 */
[----:B------:R-:W-:Y:S02]  /*b570*/  MOV R136, 0xb590 ;  /* 0x0000b59000887802 */ /* 0x000fe40000000f00 */
[----:B------:R-:W-:Y:S05]  /*b580*/  CALL.REL.NOINC `($__internal_74_$__cuda_sm70_shflsync_up) ;  /* 0x000013a000007944 */ /* 0x000fea0003c00000 */
[----:B0-----:R-:W-:Y:S01]  /*b590*/  HFMA2.MMA R142, -RZ, RZ, 0, 9.5367431640625e-07 ;  /* 0x00000010ff8e7435 */ /* 0x001fe200000001ff */
[----:B-1----:R-:W-:Y:S02]  /*b5a0*/  MOV R148, R139 ;  /* 0x0000008b00947202 */ /* 0x002fe40000000f00 */
[----:B------:R-:W-:Y:S02]  /*b5b0*/  MOV R143, R150 ;  /* 0x00000096008f7202 */ /* 0x000fe40000000f00 */
[----:B------:R-:W-:Y:S02]  /*b5c0*/  MOV R140, RZ ;  /* 0x000000ff008c7202 */ /* 0x000fe40000000f00 */
[----:B------:R-:W-:-:S02]  /*b5d0*/  MOV R139, 0xffffffff ;  /* 0xffffffff008b7802 */ /* 0x000fc40000000f00 */
[----:B------:R-:W-:Y:S02]  /*b5e0*/  MOV R136, 0xb600 ;  /* 0x0000b60000887802 */ /* 0x000fe40000000f00 */
[----:B------:R-:W-:Y:S05]  /*b5f0*/  CALL.REL.NOINC `($__internal_74_$__cuda_sm70_shflsync_up) ;  /* 0x0000133000007944 */ /* 0x000fea0003c00000 */
[----:B0-----:R-:W-:Y:S01]  /*b600*/  HFMA2.MMA R142, -RZ, RZ, 0, 9.5367431640625e-07 ;  /* 0x00000010ff8e7435 */ /* 0x001fe200000001ff */
[----:B-1----:R-:W-:Y:S02]  /*b610*/  MOV R238, R139 ;  /* 0x0000008b00ee7202 */ /* 0x002fe40000000f00 */
[----:B------:R-:W-:Y:S02]  /*b620*/  MOV R143, R151 ;  /* 0x00000097008f7202 */ /* 0x000fe40000000f00 */
[----:B------:R-:W-:Y:S02]  /*b630*/  MOV R140, RZ ;  /* 0x000000ff008c7202 */ /* 0x000fe40000000f00 */
[----:B------:R-:W-:Y:S02]  /*b640*/  MOV R139, 0xffffffff ;  /* 0xffffffff008b7802 */ /* 0x000fe40000000f00 */
[----:B------:R-:W-:Y:S02]  /*b650*/  MOV R136, 0xb670 ;  /* 0x0000b67000887802 */ /* 0x000fe40000000f00 */
[----:B------:R-:W-:Y:S05]  /*b660*/  CALL.REL.NOINC `($__internal_74_$__cuda_sm70_shflsync_up) ;  /* 0x000012c000007944 */ /* 0x000fea0003c00000 */
[----:B01----:R-:W-:Y:S05]  /*b670*/  BRA `(.L_x_3047) ;  /* 0xffff84c000007947 */ /* 0x003fea000383ffff */
.L_x_2948:
[----:B------:R-:W-:Y:S01]  /*b680*/  HFMA2.MMA R142, -RZ, RZ, 0, 5.9604644775390625e-08 ;  /* 0x00000001ff8e7435 */ /* 0x000fe200000001ff */
[----:B------:R-:W-:-:S02]  /*b690*/  MOV R143, R147 ;  /* 0x00000093008f7202 */ /* 0x000fc40000000f00 */
[----:B0-----:R-:W-:Y:S02]  /*b6a0*/  MOV R140, RZ ;  /* 0x000000ff008c7202 */ /* 0x001fe40000000f00 */
[----:B------:R-:W-:Y:S02]  /*b6b0*/  MOV R139, 0xffffffff ;  /* 0xffffffff008b7802 */ /* 0x000fe40000000f00 */
[----:B------:R-:W-:Y:S02]  /*b6c0*/  MOV R136, 0xb6e0 ;  /* 0x0000b6e000887802 */ /* 0x000fe40000000f00 */
[----:B-1----:R-:W-:Y:S05]  /*b6d0*/  CALL.REL.NOINC `($__internal_74_$__cuda_sm70_shflsync_up) ;  /* 0x0000125000007944 */ /* 0x002fea0003c00000 */
[----:B0-----:R-:W-:Y:S01]  /*b6e0*/  HFMA2.MMA R142, -RZ, RZ, 0, 5.9604644775390625e-08 ;  /* 0x00000001ff8e7435 */ /* 0x001fe200000001ff */
[----:B-1----:R-:W-:Y:S02]  /*b6f0*/  MOV R238, R139 ;  /* 0x0000008b00ee7202 */ /* 0x002fe40000000f00 */
[----:B------:R-:W-:Y:S02]  /*b700*/  MOV R143, R145 ;  /* 0x00000091008f7202 */ /* 0x000fe40000000f00 */
[----:B------:R-:W-:Y:S02]  /*b710*/  MOV R140, RZ ;  /* 0x000000ff008c7202 */ /* 0x000fe40000000f00 */
[----:B------:R-:W-:-:S02]  /*b720*/  MOV R139, 0xffffffff ;  /* 0xffffffff008b7802 */ /* 0x000fc40000000f00 */
[----:B------:R-:W-:Y:S02]  /*b730*/  MOV R136, 0xb750 ;  /* 0x0000b75000887802 */ /* 0x000fe40000000f00 */
[----:B------:R-:W-:Y:S05]  /*b740*/  CALL.REL.NOINC `($__internal_74_$__cuda_sm70_shflsync_up) ;  /* 0x000011e000007944 */ /* 0x000fea0003c00000 */
        /* <DEDUP_REMOVED lines=14> */
[----:B-1----:R-:W-:Y:S01]  /*b830*/  MOV R240, R139 ;  /* 0x0000008b00f07202 */ /* 0x002fe20000000f00 */
[----:B------:R-:W-:Y:S01]  /*b840*/  HFMA2.MMA R139, -RZ, RZ, 0, 0 ;  /* 0x00000000ff8b7435 */ /* 0x000fe200000001ff */
[----:B0-----:R-:W-:Y:S02]  /*b850*/  MOV R140, R132 ;  /* 0x00000084008c7202 */ /* 0x001fe40000000f00 */
[----:B------:R-:W-:-:S02]  /*b860*/  MOV R137, 0x1f ;  /* 0x0000001f00897802 */ /* 0x000fc40000000f00 */
[----:B------:R-:W-:Y:S02]  /*b870*/  MOV R136, 0xffffffff ;  /* 0xffffffff00887802 */ /* 0x000fe40000000f00 */
[----:B------:R-:W-:Y:S02]  /*b880*/  MOV R138, 0xb8a0 ;  /* 0x0000b8a0008a7802 */ /* 0x000fe40000000f00 */
[----:B------:R-:W-:Y:S05]  /*b890*/  CALL.REL.NOINC `($__internal_73_$__cuda_sm70_shflsync_idx_p) ;  /* 0x0000104000007944 */ /* 0x000fea0003c00000 */
[----:B0-----:R-:W-:Y:S01]  /*b8a0*/  HFMA2.MMA R139, -RZ, RZ, 0, 0 ;  /* 0x00000000ff8b7435 */ /* 0x001fe200000001ff */
[----:B-1----:R-:W-:Y:S02]  /*b8b0*/  MOV R132, R137 ;  /* 0x0000008900847202 */ /* 0x002fe40000000f00 */
[----:B------:R-:W-:Y:S02]  /*b8c0*/  MOV R140, R133 ;  /* 0x00000085008c7202 */ /* 0x000fe40000000f00 */
[----:B------:R-:W-:Y:S02]  /*b8d0*/  MOV R137, 0x1f ;  /* 0x0000001f00897802 */ /* 0x000fe40000000f00 */
[----:B------:R-:W-:Y:S02]  /*b8e0*/  MOV R136, 0xffffffff ;  /* 0xffffffff00887802 */ /* 0x000fe40000000f00 */
[----:B------:R-:W-:-:S02]  /*b8f0*/  MOV R138, 0xb910 ;  /* 0x0000b910008a7802 */ /* 0x000fc40000000f00 */
[----:B------:R-:W-:Y:S05]  /*b900*/  CALL.REL.NOINC `($__internal_73_$__cuda_sm70_shflsync_idx_p) ;  /* 0x00000fd000007944 */ /* 0x000fea0003c00000 */
[----:B0-----:R-:W-:Y:S01]  /*b910*/  HFMA2.MMA R139, -RZ, RZ, 0, 0 ;  /* 0x00000000ff8b7435 */ /* 0x001fe200000001ff */
[----:B-1----:R-:W-:-:S02]  /*b920*/  MOV R133, R137 ;  /* 0x0000008900857202 */ /* 0x002fc40000000f00 */
[----:B------:R-:W-:Y:S02]  /*b930*/  MOV R140, R134 ;  /* 0x00000086008c7202 */ /* 0x000fe40000000f00 */
[----:B------:R-:W-:Y:S02]  /*b940*/  MOV R137, 0x1f ;  /* 0x0000001f00897802 */ /* 0x000fe40000000f00 */
[----:B------:R-:W-:Y:S02]  /*b950*/  MOV R136, 0xffffffff ;  /* 0xffffffff00887802 */ /* 0x000fe40000000f00 */
[----:B------:R-:W-:Y:S02]  /*b960*/  MOV R138, 0xb980 ;  /* 0x0000b980008a7802 */ /* 0x000fe40000000f00 */
[----:B------:R-:W-:Y:S05]  /*b970*/  CALL.REL.NOINC `($__internal_73_$__cuda_sm70_shflsync_idx_p) ;  /* 0x00000f6000007944 */ /* 0x000fea0003c00000 */
[----:B0-----:R-:W-:Y:S01]  /*b980*/  HFMA2.MMA R139, -RZ, RZ, 0, 0 ;  /* 0x00000000ff8b7435 */ /* 0x001fe200000001ff */
[----:B-1----:R-:W-:Y:S02]  /*b990*/  MOV R134, R137 ;  /* 0x0000008900867202 */ /* 0x002fe40000000f00 */
[----:B------:R-:W-:Y:S02]  /*b9a0*/  MOV R140, R135 ;  /* 0x00000087008c7202 */ /* 0x000fe40000000f00 */
[----:B------:R-:W-:-:S02]  /*b9b0*/  MOV R137, 0x1f ;  /* 0x0000001f00897802 */ /* 0x000fc40000000f00 */
[----:B------:R-:W-:Y:S02]  /*b9c0*/  MOV R136, 0xffffffff ;  /* 0xffffffff00887802 */ /* 0x000fe40000000f00 */
[----:B------:R-:W-:Y:S02]  /*b9d0*/  MOV R138, 0xb9f0 ;  /* 0x0000b9f0008a7802 */ /* 0x000fe40000000f00 */
[----:B------:R-:W-:Y:S05]  /*b9e0*/  CALL.REL.NOINC `($__internal_73_$__cuda_sm70_shflsync_idx_p) ;  /* 0x00000ef000007944 */ /* 0x000fea0003c00000 */
[----:B-1----:R-:W-:Y:S01]  /*b9f0*/  MOV R143, R137 ;  /* 0x00000089008f7202 */ /* 0x002fe20000000f00 */
[----:B0-----:R-:W-:Y:S05]  /*ba00*/  BRA `(.L_x_3048) ;  /* 0xffff844000007947 */ /* 0x001fea000383ffff */
.L_x_2951:
[----:B------:R-:W-:Y:S01]  /*ba10*/  HFMA2.MMA R139, -RZ, RZ, 0, 5.9604644775390625e-08 ;  /* 0x00000001ff8b7435 */ /* 0x000fe200000001ff */
[----:B------:R-:W-:Y:S02]  /*ba20*/  MOV R138, 0x1f ;  /* 0x0000001f008a7802 */ /* 0x000fe40000000f00 */
[----:B------:R-:W-:Y:S02]  /*ba30*/  MOV R153, 0xffffffff ;  /* 0xffffffff00997802 */ /* 0x000fe40000000f00 */
[----:B------:R-:W-:Y:S02]  /*ba40*/  MOV R136, 0xba60 ;  /* 0x0000ba6000887802 */ /* 0x000fe40000000f00 */
[----:B------:R-:W-:Y:S05]  /*ba50*/  CALL.REL.NOINC `($__internal_72_$__cuda_sm70_shflsync_down) ;  /* 0x00000e4000007944 */ /* 0x000fea0003c00000 */
[----:B-1----:R-:W-:Y:S01]  /*ba60*/  MOV R141, R153 ;  /* 0x00000099008d7202 */ /* 0x002fe20000000f00 */
[----:B0-----:R-:W-:Y:S05]  /*ba70*/  BRA `(.L_x_3049) ;  /* 0xffff99e000007947 */ /* 0x001fea000383ffff */
.L_x_2952:
[----:B------:R-:W-:Y:S01]  /*ba80*/  HFMA2.MMA R139, -RZ, RZ, 0, 5.9604644775390625e-08 ;  /* 0x00000001ff8b7435 */ /* 0x000fe200000001ff */
[----:B0-----:R-:W-:-:S02]  /*ba90*/  MOV R140, R146 ;  /* 0x00000092008c7202 */ /* 0x001fc40000000f00 */
[----:B------:R-:W-:Y:S02]  /*baa0*/  MOV R138, 0x1f ;  /* 0x0000001f008a7802 */ /* 0x000fe40000000f00 */
[----:B------:R-:W-:Y:S02]  /*bab0*/  MOV R153, 0xffffffff ;  /* 0xffffffff00997802 */ /* 0x000fe40000000f00 */
[----:B------:R-:W-:Y:S02]  /*bac0*/  MOV R136, 0xbae0 ;  /* 0x0000bae000887802 */ /* 0x000fe40000000f00 */
[----:B-1----:R-:W-:Y:S05]  /*bad0*/  CALL.REL.NOINC `($__internal_72_$__cuda_sm70_shflsync_down) ;  /* 0x00000dc000007944 */ /* 0x002fea0003c00000 */
[----:B0-----:R-:W-:Y:S01]  /*bae0*/  HFMA2.MMA R139, -RZ, RZ, 0, 5.9604644775390625e-08 ;  /* 0x00000001ff8b7435 */ /* 0x001fe200000001ff */
[----:B-1----:R-:W-:Y:S02]  /*baf0*/  MOV R142, R153 ;  /* 0x00000099008e7202 */ /* 0x002fe40000000f00 */
[----:B------:R-:W-:Y:S02]  /*bb00*/  MOV R140, R145 ;  /* 0x00000091008c7202 */ /* 0x000fe40000000f00 */
[----:B------:R-:W-:Y:S02]  /*bb10*/  MOV R138, 0x1f ;  /* 0x0000001f008a7802 */ /* 0x000fe40000000f00 */
[----:B------:R-:W-:-:S02]  /*bb20*/  MOV R153, 0xffffffff ;  /* 0xffffffff00997802 */ /* 0x000fc40000000f00 */
[----:B------:R-:W-:Y:S02]  /*bb30*/  MOV R136, 0xbb50 ;  /* 0x0000bb5000887802 */ /* 0x000fe40000000f00 */
[----:B------:R-:W-:Y:S05]  /*bb40*/  CALL.REL.NOINC `($__internal_72_$__cuda_sm70_shflsync_down) ;  /* 0x00000d5000007944 */ /* 0x000fea0003c00000 */
[----:B0-----:R-:W-:Y:S01]  /*bb50*/  HFMA2.MMA R139, -RZ, RZ, 0, 5.9604644775390625e-08 ;  /* 0x00000001ff8b7435 */ /* 0x001fe200000001ff */
[----:B-1----:R-:W-:Y:S02]  /*bb60*/  MOV R143, R153 ;  /* 0x00000099008f7202 */ /* 0x002fe40000000f00 */
[----:B------:R-:W-:Y:S02]  /*bb70*/  MOV R140, R144 ;  /* 0x00000090008c7202 */ /* 0x000fe40000000f00 */
[----:B------:R-:W-:Y:S02]  /*bb80*/  MOV R138, 0x1f ;  /* 0x0000001f008a7802 */ /* 0x000fe40000000f00 */
[----:B------:R-:W-:Y:S02]  /*bb90*/  MOV R153, 0xffffffff ;  /* 0xffffffff00997802 */ /* 0x000fe40000000f00 */
[----:B------:R-:W-:Y:S02]  /*bba0*/  MOV R136, 0xbbc0 ;  /* 0x0000bbc000887802 */ /* 0x000fe40000000f00 */
[----:B------:R-:W-:Y:S05]  /*bbb0*/  CALL.REL.NOINC `($__internal_72_$__cuda_sm70_shflsync_down) ;  /* 0x00000ce000007944 */ /* 0x000fea0003c00000 */
[----:B01----:R-:W-:Y:S05]  /*bbc0*/  BRA `(.L_x_3050) ;  /* 0xffff98d000007947 */ /* 0x003fea000383ffff */
.L_x_2955:
[----:B------:R-:W-:Y:S01]  /*bbd0*/  HFMA2.MMA R139, -RZ, RZ, 0, 1.1920928955078125e-07 ;  /* 0x00000002ff8b7435 */ /* 0x000fe200000001ff */
[----:B0-----:R-:W-:-:S02]  /*bbe0*/  MOV R140, R147 ;  /* 0x00000093008c7202 */ /* 0x001fc40000000f00 */
[----:B------:R-:W-:Y:S02]  /*bbf0*/  MOV R138, 0x1f ;  /* 0x0000001f008a7802 */ /* 0x000fe40000000f00 */
[----:B------:R-:W-:Y:S02]  /*bc00*/  MOV R153, 0xffffffff ;  /* 0xffffffff00997802 */ /* 0x000fe40000000f00 */
[----:B------:R-:W-:Y:S02]  /*bc10*/  MOV R136, 0xbc30 ;  /* 0x0000bc3000887802 */ /* 0x000fe40000000f00 */
[----:B-1234-:R-:W-:Y:S05]  /*bc20*/  CALL.REL.NOINC `($__internal_72_$__cuda_sm70_shflsync_down) ;  /* 0x00000c7000007944 */ /* 0x01efea0003c00000 */
[----:B0-----:R-:W-:Y:S01]  /*bc30*/  HFMA2.MMA R139, -RZ, RZ, 0, 1.1920928955078125e-07 ;  /* 0x00000002ff8b7435 */ /* 0x001fe200000001ff */
[----:B-1----:R-:W-:Y:S02]  /*bc40*/  MOV R141, R153 ;  /* 0x00000099008d7202 */ /* 0x002fe40000000f00 */
[----:B------:R-:W-:Y:S02]  /*bc50*/  MOV R140, R146 ;  /* 0x00000092008c7202 */ /* 0x000fe40000000f00 */
[----:B------:R-:W-:Y:S02]  /*bc60*/  MOV R138, 0x1f ;  /* 0x0000001f008a7802 */ /* 0x000fe40000000f00 */
[----:B------:R-:W-:-:S02]  /*bc70*/  MOV R153, 0xffffffff ;  /* 0xffffffff00997802 */ /* 0x000fc40000000f00 */
[----:B------:R-:W-:Y:S02]  /*bc80*/  MOV R136, 0xbca0 ;  /* 0x0000bca000887802 */ /* 0x000fe40000000f00 */
[----:B------:R-:W-:Y:S05]  /*bc90*/  CALL.REL.NOINC `($__internal_72_$__cuda_sm70_shflsync_down) ;  /* 0x00000c0000007944 */ /* 0x000fea0003c00000 */
[----:B0-----:R-:W-:Y:S01]  /*bca0*/  HFMA2.MMA R139, -RZ, RZ, 0, 1.1920928955078125e-07 ;  /* 0x00000002ff8b7435 */ /* 0x001fe200000001ff */
[----:B-1----:R-:W-:Y:S02]  /*bcb0*/  MOV R142, R153 ;  /* 0x00000099008e7202 */ /* 0x002fe40000000f00 */
[----:B------:R-:W-:Y:S02]  /*bcc0*/  MOV R140, R145 ;  /* 0x00000091008c7202 */ /* 0x000fe40000000f00 */
[----:B------:R-:W-:Y:S02]  /*bcd0*/  MOV R138, 0x1f ;  /* 0x0000001f008a7802 */ /* 0x000fe40000000f00 */
[----:B------:R-:W-:Y:S02]  /*bce0*/  MOV R153, 0xffffffff ;  /* 0xffffffff00997802 */ /* 0x000fe40000000f00 */
[----:B------:R-:W-:Y:S02]  /*bcf0*/  MOV R136, 0xbd10 ;  /* 0x0000bd1000887802 */ /* 0x000fe40000000f00 */
[----:B------:R-:W-:Y:S05]  /*bd00*/  CALL.REL.NOINC `($__internal_72_$__cuda_sm70_shflsync_down) ;  /* 0x00000b9000007944 */ /* 0x000fea0003c00000 */
[----:B0-----:R-:W-:Y:S01]  /*bd10*/  HFMA2.MMA R139, -RZ, RZ, 0, 1.1920928955078125e-07 ;  /* 0x00000002ff8b7435 */ /* 0x001fe200000001ff */
[----:B-1----:R-:W-:-:S02]  /*bd20*/  MOV R143, R153 ;  /* 0x00000099008f7202 */ /* 0x002fc40000000f00 */
[----:B------:R-:W-:Y:S02]  /*bd30*/  MOV R140, R144 ;  /* 0x00000090008c7202 */ /* 0x000fe40000000f00 */
[----:B------:R-:W-:Y:S02]  /*bd40*/  MOV R138, 0x1f ;  /* 0x0000001f008a7802 */ /* 0x000fe40000000f00 */
[----:B------:R-:W-:Y:S02]  /*bd50*/  MOV R153, 0xffffffff ;  /* 0xffffffff00997802 */ /* 0x000fe40000000f00 */
[----:B------:R-:W-:Y:S02]  /*bd60*/  MOV R136, 0xbd80 ;  /* 0x0000bd8000887802 */ /* 0x000fe40000000f00 */
[----:B------:R-:W-:Y:S05]  /*bd70*/  CALL.REL.NOINC `($__internal_72_$__cuda_sm70_shflsync_down) ;  /* 0x00000b2000007944 */ /* 0x000fea0003c00000 */
[----:B01----:R-:W-:Y:S05]  /*bd80*/  BRA `(.L_x_3051) ;  /* 0xffff986000007947 */ /* 0x003fea000383ffff */
.L_x_2958:
[----:B------:R-:W-:Y:S01]  /*bd90*/  HFMA2.MMA R139, -RZ, RZ, 0, 2.384185791015625e-07 ;  /* 0x00000004ff8b7435 */ /* 0x000fe200000001ff */
[----:B------:R-:W-:Y:S02]  /*bda0*/  MOV R140, R147 ;  /* 0x00000093008c7202 */ /* 0x000fe40000000f00 */
[----:B------:R-:W-:Y:S02]  /*bdb0*/  MOV R138, 0x1f ;  /* 0x0000001f008a7802 */ /* 0x000fe40000000f00 */
[----:B0-----:R-:W-:-:S02]  /*bdc0*/  MOV R153, 0xffffffff ;  /* 0xffffffff00997802 */ /* 0x001fc40000000f00 */
[----:B------:R-:W-:Y:S02]  /*bdd0*/  MOV R136, 0xbdf0 ;  /* 0x0000bdf000887802 */ /* 0x000fe40000000f00 */
[----:B-1234-:R-:W-:Y:S05]  /*bde0*/  CALL.REL.NOINC `($__internal_72_$__cuda_sm70_shflsync_down) ;  /* 0x00000ab000007944 */ /* 0x01efea0003c00000 */
[----:B-1----:R-:W-:Y:S01]  /*bdf0*/  MOV R141, R153 ;  /* 0x00000099008d7202 */ /* 0x002fe20000000f00 */
[----:B0-----:R-:W-:Y:S05]  /*be00*/  BRA `(.L_x_3052) ;  /* 0xffff990000007947 */ /* 0x001fea000383ffff */
.L_x_2959:
[----:B------:R-:W-:Y:S01]  /*be10*/  HFMA2.MMA R139, -RZ, RZ, 0, 2.384185791015625e-07 ;  /* 0x00000004ff8b7435 */ /* 0x000fe200000001ff */
[----:B------:R-:W-:Y:S02]  /*be20*/  MOV R140, R146 ;  /* 0x00000092008c7202 */ /* 0x000fe40000000f00 */
[----:B------:R-:W-:Y:S02]  /*be30*/  MOV R138, 0x1f ;  /* 0x0000001f008a7802 */ /* 0x000fe40000000f00 */
[----:B0-----:R-:W-:Y:S02]  /*be40*/  MOV R153, 0xffffffff ;  /* 0xffffffff00997802 */ /* 0x001fe40000000f00 */
[----:B------:R-:W-:Y:S02]  /*be50*/  MOV R136, 0xbe70 ;  /* 0x0000be7000887802 */ /* 0x000fe40000000f00 */
[----:B-1234-:R-:W-:Y:S05]  /*be60*/  CALL.REL.NOINC `($__internal_72_$__cuda_sm70_shflsync_down) ;  /* 0x00000a3000007944 */ /* 0x01efea0003c00000 */
[----:B0-----:R-:W-:Y:S01]  /*be70*/  HFMA2.MMA R139, -RZ, RZ, 0, 2.384185791015625e-07 ;  /* 0x00000004ff8b7435 */ /* 0x001fe200000001ff */
[----:B-1----:R-:W-:Y:S02]  /*be80*/  MOV R142, R153 ;  /* 0x00000099008e7202 */ /* 0x002fe40000000f00 */
[----:B------:R-:W-:-:S02]  /*be90*/  MOV R140, R145 ;  /* 0x00000091008c7202 */ /* 0x000fc40000000f00 */
[----:B------:R-:W-:Y:S02]  /*bea0*/  MOV R138, 0x1f ;  /* 0x0000001f008a7802 */ /* 0x000fe40000000f00 */
[----:B------:R-:W-:Y:S02]  /*beb0*/  MOV R153, 0xffffffff ;  /* 0xffffffff00997802 */ /* 0x000fe40000000f00 */
[----:B------:R-:W-:Y:S02]  /*bec0*/  MOV R136, 0xbee0 ;  /* 0x0000bee000887802 */ /* 0x000fe40000000f00 */
[----:B------:R-:W-:Y:S05]  /*bed0*/  CALL.REL.NOINC `($__internal_72_$__cuda_sm70_shflsync_down) ;  /* 0x000009c000007944 */ /* 0x000fea0003c00000 */
[----:B0-----:R-:W-:Y:S01]  /*bee0*/  HFMA2.MMA R139, -RZ, RZ, 0, 2.384185791015625e-07 ;  /* 0x00000004ff8b7435 */ /* 0x001fe200000001ff */
[----:B-1----:R-:W-:Y:S02]  /*bef0*/  MOV R143, R153 ;  /* 0x00000099008f7202 */ /* 0x002fe40000000f00 */
[----:B------:R-:W-:Y:S02]  /*bf00*/  MOV R140, R144 ;  /* 0x00000090008c7202 */ /* 0x000fe40000000f00 */
[----:B------:R-:W-:Y:S02]  /*bf10*/  MOV R138, 0x1f ;  /* 0x0000001f008a7802 */ /* 0x000fe40000000f00 */
[----:B------:R-:W-:-:S02]  /*bf20*/  MOV R153, 0xffffffff ;  /* 0xffffffff00997802 */ /* 0x000fc40000000f00 */
[----:B------:R-:W-:Y:S02]  /*bf30*/  MOV R136, 0xbf50 ;  /* 0x0000bf5000887802 */ /* 0x000fe40000000f00 */
[----:B------:R-:W-:Y:S05]  /*bf40*/  CALL.REL.NOINC `($__internal_72_$__cuda_sm70_shflsync_down) ;  /* 0x0000095000007944 */ /* 0x000fea0003c00000 */
[----:B01----:R-:W-:Y:S05]  /*bf50*/  BRA `(.L_x_3053) ;  /* 0xffff97f000007947 */ /* 0x003fea000383ffff */
.L_x_2962:
[----:B------:R-:W-:Y:S01]  /*bf60*/  HFMA2.MMA R139, -RZ, RZ, 0, 4.76837158203125e-07 ;  /* 0x00000008ff8b7435 */ /* 0x000fe200000001ff */
[----:B------:R-:W-:Y:S02]  /*bf70*/  MOV R140, R147 ;  /* 0x00000093008c7202 */ /* 0x000fe40000000f00 */
[----:B------:R-:W-:Y:S02]  /*bf80*/  MOV R138, 0x1f ;  /* 0x0000001f008a7802 */ /* 0x000fe40000000f00 */
[----:B0-----:R-:W-:Y:S02]  /*bf90*/  MOV R153, 0xffffffff ;  /* 0xffffffff00997802 */ /* 0x001fe40000000f00 */
[----:B------:R-:W-:Y:S02]  /*bfa0*/  MOV R136, 0xbfc0 ;  /* 0x0000bfc000887802 */ /* 0x000fe40000000f00 */
[----:B-1234-:R-:W-:Y:S05]  /*bfb0*/  CALL.REL.NOINC `($__internal_72_$__cuda_sm70_shflsync_down) ;  /* 0x000008e000007944 */ /* 0x01efea0003c00000 */
[----:B0-----:R-:W-:Y:S01]  /*bfc0*/  HFMA2.MMA R139, -RZ, RZ, 0, 4.76837158203125e-07 ;  /* 0x00000008ff8b7435 */ /* 0x001fe200000001ff */
[----:B-1----:R-:W-:Y:S02]  /*bfd0*/  MOV R141, R153 ;  /* 0x00000099008d7202 */ /* 0x002fe40000000f00 */
[----:B------:R-:W-:-:S02]  /*bfe0*/  MOV R140, R146 ;  /* 0x00000092008c7202 */ /* 0x000fc40000000f00 */
[----:B------:R-:W-:Y:S02]  /*bff0*/  MOV R138, 0x1f ;  /* 0x0000001f008a7802 */ /* 0x000fe40000000f00 */
[----:B------:R-:W-:Y:S02]  /*c000*/  MOV R153, 0xffffffff ;  /* 0xffffffff00997802 */ /* 0x000fe40000000f00 */
[----:B------:R-:W-:Y:S02]  /*c010*/  MOV R136, 0xc030 ;  /* 0x0000c03000887802 */ /* 0x000fe40000000f00 */
[----:B------:R-:W-:Y:S05]  /*c020*/  CALL.REL.NOINC `($__internal_72_$__cuda_sm70_shflsync_down) ;  /* 0x0000087000007944 */ /* 0x000fea0003c00000 */
[----:B0-----:R-:W-:Y:S01]  /*c030*/  HFMA2.MMA R139, -RZ, RZ, 0, 4.76837158203125e-07 ;  /* 0x00000008ff8b7435 */ /* 0x001fe200000001ff */
[----:B-1----:R-:W-:Y:S02]  /*c040*/  MOV R142, R153 ;  /* 0x00000099008e7202 */ /* 0x002fe40000000f00 */
[----:B------:R-:W-:Y:S02]  /*c050*/  MOV R140, R145 ;  /* 0x00000091008c7202 */ /* 0x000fe40000000f00 */
[----:B------:R-:W-:Y:S02]  /*c060*/  MOV R138, 0x1f ;  /* 0x0000001f008a7802 */ /* 0x000fe40000000f00 */
[----:B------:R-:W-:-:S02]  /*c070*/  MOV R153, 0xffffffff ;  /* 0xffffffff00997802 */ /* 0x000fc40000000f00 */
[----:B------:R-:W-:Y:S02]  /*c080*/  MOV R136, 0xc0a0 ;  /* 0x0000c0a000887802 */ /* 0x000fe40000000f00 */
[----:B------:R-:W-:Y:S05]  /*c090*/  CALL.REL.NOINC `($__internal_72_$__cuda_sm70_shflsync_down) ;  /* 0x0000080000007944 */ /* 0x000fea0003c00000 */
[----:B0-----:R-:W-:Y:S01]  /*c0a0*/  HFMA2.MMA R139, -RZ, RZ, 0, 4.76837158203125e-07 ;  /* 0x00000008ff8b7435 */ /* 0x001fe200000001ff */
[----:B-1----:R-:W-:Y:S02]  /*c0b0*/  MOV R143, R153 ;  /* 0x00000099008f7202 */ /* 0x002fe40000000f00 */
[----:B------:R-:W-:Y:S02]  /*c0c0*/  MOV R140, R144 ;  /* 0x00000090008c7202 */ /* 0x000fe40000000f00 */
[----:B------:R-:W-:Y:S02]  /*c0d0*/  MOV R138, 0x1f ;  /* 0x0000001f008a7802 */ /* 0x000fe40000000f00 */
[----:B------:R-:W-:Y:S02]  /*c0e0*/  MOV R153, 0xffffffff ;  /* 0xffffffff00997802 */ /* 0x000fe40000000f00 */
[----:B------:R-:W-:Y:S02]  /*c0f0*/  MOV R136, 0xc110 ;  /* 0x0000c11000887802 */ /* 0x000fe40000000f00 */
[----:B------:R-:W-:Y:S05]  /*c100*/  CALL.REL.NOINC `($__internal_72_$__cuda_sm70_shflsync_down) ;  /* 0x0000079000007944 */ /* 0x000fea0003c00000 */
[----:B01----:R-:W-:Y:S05]  /*c110*/  BRA `(.L_x_3054) ;  /* 0xffff978000007947 */ /* 0x003fea000383ffff */
.L_x_2965:
[----:B------:R-:W-:Y:S01]  /*c120*/  HFMA2.MMA R139, -RZ, RZ, 0, 9.5367431640625e-07 ;  /* 0x00000010ff8b7435 */ /* 0x000fe200000001ff */
[----:B------:R-:W-:-:S02]  /*c130*/  MOV R140, R147 ;  /* 0x00000093008c7202 */ /* 0x000fc40000000f00 */
[----:B------:R-:W-:Y:S02]  /*c140*/  MOV R138, 0x1f ;  /* 0x0000001f008a7802 */ /* 0x000fe40000000f00 */
[----:B0-----:R-:W-:Y:S02]  /*c150*/  MOV R153, 0xffffffff ;  /* 0xffffffff00997802 */ /* 0x001fe40000000f00 */
[----:B------:R-:W-:Y:S02]  /*c160*/  MOV R136, 0xc180 ;  /* 0x0000c18000887802 */ /* 0x000fe40000000f00 */
[----:B-1234-:R-:W-:Y:S05]  /*c170*/  CALL.REL.NOINC `($__internal_72_$__cuda_sm70_shflsync_down) ;  /* 0x0000072000007944 */ /* 0x01efea0003c00000 */
[----:B-1----:R-:W-:Y:S01]  /*c180*/  MOV R141, R153 ;  /* 0x00000099008d7202 */ /* 0x002fe20000000f00 */
[----:B0-----:R-:W-:Y:S05]  /*c190*/  BRA `(.L_x_3055) ;  /* 0xffff982000007947 */ /* 0x001fea000383ffff */
.L_x_2966:
[----:B------:R-:W-:Y:S01]  /*c1a0*/  HFMA2.MMA R139, -RZ, RZ, 0, 9.5367431640625e-07 ;  /* 0x00000010ff8b7435 */ /* 0x000fe200000001ff */
[----:B------:R-:W-:Y:S02]  /*c1b0*/  MOV R140, R146 ;  /* 0x00000092008c7202 */ /* 0x000fe40000000f00 */
[----:B------:R-:W-:Y:S02]  /*c1c0*/  MOV R138, 0x1f ;  /* 0x0000001f008a7802 */ /* 0x000fe40000000f00 */
[----:B0-----:R-:W-:-:S02]  /*c1d0*/  MOV R153, 0xffffffff ;  /* 0xffffffff00997802 */ /* 0x001fc40000000f00 */
[----:B------:R-:W-:Y:S02]  /*c1e0*/  MOV R136, 0xc200 ;  /* 0x0000c20000887802 */ /* 0x000fe40000000f00 */
[----:B-1234-:R-:W-:Y:S05]  /*c1f0*/  CALL.REL.NOINC `($__internal_72_$__cuda_sm70_shflsync_down) ;  /* 0x000006a000007944 */ /* 0x01efea0003c00000 */
[----:B0-----:R-:W-:Y:S01]  /*c200*/  HFMA2.MMA R139, -RZ, RZ, 0, 9.5367431640625e-07 ;  /* 0x00000010ff8b7435 */ /* 0x001fe200000001ff */
[----:B-1----:R-:W-:Y:S02]  /*c210*/  MOV R142, R153 ;  /* 0x00000099008e7202 */ /* 0x002fe40000000f00 */
[----:B------:R-:W-:Y:S02]  /*c220*/  MOV R140, R145 ;  /* 0x00000091008c7202 */ /* 0x000fe40000000f00 */
[----:B------:R-:W-:Y:S02]  /*c230*/  MOV R138, 0x1f ;  /* 0x0000001f008a7802 */ /* 0x000fe40000000f00 */
[----:B------:R-:W-:Y:S02]  /*c240*/  MOV R153, 0xffffffff ;  /* 0xffffffff00997802 */ /* 0x000fe40000000f00 */
[----:B------:R-:W-:Y:S02]  /*c250*/  MOV R136, 0xc270 ;  /* 0x0000c27000887802 */ /* 0x000fe40000000f00 */
[----:B------:R-:W-:Y:S05]  /*c260*/  CALL.REL.NOINC `($__internal_72_$__cuda_sm70_shflsync_down) ;  /* 0x0000063000007944 */ /* 0x000fea0003c00000 */
[----:B0-----:R-:W-:Y:S01]  /*c270*/  HFMA2.MMA R139, -RZ, RZ, 0, 9.5367431640625e-07 ;  /* 0x00000010ff8b7435 */ /* 0x001fe200000001ff */
[----:B-1----:R-:W-:-:S02]  /*c280*/  MOV R143, R153 ;  /* 0x00000099008f7202 */ /* 0x002fc40000000f00 */
[----:B------:R-:W-:Y:S02]  /*c290*/  MOV R140, R144 ;  /* 0x00000090008c7202 */ /* 0x000fe40000000f00 */
[----:B------:R-:W-:Y:S02]  /*c2a0*/  MOV R138, 0x1f ;  /* 0x0000001f008a7802 */ /* 0x000fe40000000f00 */
[----:B------:R-:W-:Y:S02]  /*c2b0*/  MOV R153, 0xffffffff ;  /* 0xffffffff00997802 */ /* 0x000fe40000000f00 */
[----:B------:R-:W-:Y:S02]  /*c2c0*/  MOV R136, 0xc2e0 ;  /* 0x0000c2e000887802 */ /* 0x000fe40000000f00 */
[----:B------:R-:W-:Y:S05]  /*c2d0*/  CALL.REL.NOINC `($__internal_72_$__cuda_sm70_shflsync_down) ;  /* 0x000005c000007944 */ /* 0x000fea0003c00000 */
[----:B01----:R-:W-:Y:S05]  /*c2e0*/  BRA `(.L_x_3056) ;  /* 0xffff971000007947 */ /* 0x003fea000383ffff */
.L_x_2969:
[----:B------:R-:W-:Y:S01]  /*c2f0*/  HFMA2.MMA R139, -RZ, RZ, 0, 0 ;  /* 0x00000000ff8b7435 */ /* 0x000fe200000001ff */
[----:B------:R-:W-:Y:S02]  /*c300*/  MOV R140, R147 ;  /* 0x00000093008c7202 */ /* 0x000fe40000000f00 */
[----:B------:R-:W-:Y:S02]  /*c310*/  MOV R137, 0x1f ;  /* 0x0000001f00897802 */ /* 0x000fe40000000f00 */
[----:B------:R-:W-:-:S02]  /*c320*/  MOV R136, 0xffffffff ;  /* 0xffffffff00887802 */ /* 0x000fc40000000f00 */
[----:B------:R-:W-:Y:S02]  /*c330*/  MOV R138, 0xc350 ;  /* 0x0000c350008a7802 */ /* 0x000fe40000000f00 */
[----:B01234-:R-:W-:Y:S05]  /*c340*/  CALL.REL.NOINC `($__internal_73_$__cuda_sm70_shflsync_idx_p) ;  /* 0x0000059000007944 */ /* 0x01ffea0003c00000 */
[----:B0-----:R-:W-:Y:S01]  /*c350*/  HFMA2.MMA R139, -RZ, RZ, 0, 0 ;  /* 0x00000000ff8b7435 */ /* 0x001fe200000001ff */
[----:B-1----:R-:W-:Y:S02]  /*c360*/  MOV R249, R137 ;  /* 0x0000008900f97202 */ /* 0x002fe40000000f00 */
[----:B------:R-:W-:Y:S02]  /*c370*/  MOV R140, R146 ;  /* 0x00000092008c7202 */ /* 0x000fe40000000f00 */
[----:B------:R-:W-:Y:S02]  /*c380*/  MOV R137, 0x1f ;  /* 0x0000001f00897802 */ /* 0x000fe40000000f00 */
[----:B------:R-:W-:Y:S02]  /*c390*/  MOV R136, 0xffffffff ;  /* 0xffffffff00887802 */ /* 0x000fe40000000f00 */
[----:B------:R-:W-:Y:S02]  /*c3a0*/  MOV R138, 0xc3c0 ;  /* 0x0000c3c0008a7802 */ /* 0x000fe40000000f00 */
        /* <DEDUP_REMOVED lines=15> */
[----:B0-----:R-:W-:Y:S01]  /*c4a0*/  HFMA2.MMA R139, -RZ, RZ, 0, 5.9604644775390625e-08 ;  /* 0x00000001ff8b7435 */ /* 0x001fe200000001ff */
[----:B-1----:R-:W-:Y:S02]  /*c4b0*/  MOV R245, R137 ;  /* 0x0000008900f57202 */ /* 0x002fe40000000f00 */
[----:B------:R-:W-:Y:S02]  /*c4c0*/  MOV R140, R147 ;  /* 0x00000093008c7202 */ /* 0x000fe40000000f00 */
[----:B------:R-:W-:Y:S02]  /*c4d0*/  MOV R138, 0x1f ;  /* 0x0000001f008a7802 */ /* 0x000fe40000000f00 */
[----:B------:R-:W-:Y:S02]  /*c4e0*/  MOV R153, 0xffffffff ;  /* 0xffffffff00997802 */ /* 0x000fe40000000f00 */
[----:B------:R-:W-:-:S02]  /*c4f0*/  MOV R136, 0xc510 ;  /* 0x0000c51000887802 */ /* 0x000fc40000000f00 */
[----:B------:R-:W-:Y:S05]  /*c500*/  CALL.REL.NOINC `($__internal_72_$__cuda_sm70_shflsync_down) ;  /* 0x0000039000007944 */ /* 0x000fea0003c00000 */
[----:B0-----:R-:W-:Y:S01]  /*c510*/  HFMA2.MMA R139, -RZ, RZ, 0, 5.9604644775390625e-08 ;  /* 0x00000001ff8b7435 */ /* 0x001fe200000001ff */
[----:B-1----:R-:W-:-:S02]  /*c520*/  MOV R154, R153 ;  /* 0x00000099009a7202 */ /* 0x002fc40000000f00 */
[----:B------:R-:W-:Y:S02]  /*c530*/  MOV R140, R146 ;  /* 0x00000092008c7202 */ /* 0x000fe40000000f00 */
[----:B------:R-:W-:Y:S02]  /*c540*/  MOV R138, 0x1f ;  /* 0x0000001f008a7802 */ /* 0x000fe40000000f00 */
[----:B------:R-:W-:Y:S02]  /*c550*/  MOV R153, 0xffffffff ;  /* 0xffffffff00997802 */ /* 0x000fe40000000f00 */
[----:B------:R-:W-:Y:S02]  /*c560*/  MOV R136, 0xc580 ;  /* 0x0000c58000887802 */ /* 0x000fe40000000f00 */
[----:B------:R-:W-:Y:S05]  /*c570*/  CALL.REL.NOINC `($__internal_72_$__cuda_sm70_shflsync_down) ;  /* 0x0000032000007944 */ /* 0x000fea0003c00000 */
[----:B0-----:R-:W-:Y:S01]  /*c580*/  HFMA2.MMA R139, -RZ, RZ, 0, 5.9604644775390625e-08 ;  /* 0x00000001ff8b7435 */ /* 0x001fe200000001ff */
[----:B-1----:R-:W-:Y:S02]  /*c590*/  MOV R155, R153 ;  /* 0x00000099009b7202 */ /* 0x002fe40000000f00 */
[----:B------:R-:W-:Y:S02]  /*c5a0*/  MOV R140, R145 ;  /* 0x00000091008c7202 */ /* 0x000fe40000000f00 */
[----:B------:R-:W-:-:S02]  /*c5b0*/  MOV R138, 0x1f ;  /* 0x0000001f008a7802 */ /* 0x000fc40000000f00 */
[----:B------:R-:W-:Y:S02]  /*c5c0*/  MOV R153, 0xffffffff ;  /* 0xffffffff00997802 */ /* 0x000fe40000000f00 */
[----:B------:R-:W-:Y:S02]  /*c5d0*/  MOV R136, 0xc5f0 ;  /* 0x0000c5f000887802 */ /* 0x000fe40000000f00 */
[----:B------:R-:W-:Y:S05]  /*c5e0*/  CALL.REL.NOINC `($__internal_72_$__cuda_sm70_shflsync_down) ;  /* 0x000002b000007944 */ /* 0x000fea0003c00000 */
[----:B0-----:R-:W-:Y:S01]  /*c5f0*/  HFMA2.MMA R139, -RZ, RZ, 0, 5.9604644775390625e-08 ;  /* 0x00000001ff8b7435 */ /* 0x001fe200000001ff */
[----:B-1----:R-:W-:Y:S02]  /*c600*/  MOV R152, R153 ;  /* 0x0000009900987202 */ /* 0x002fe40000000f00 */
[----:B------:R-:W-:Y:S02]  /*c610*/  MOV R140, R144 ;  /* 0x00000090008c7202 */ /* 0x000fe40000000f00 */
[----:B------:R-:W-:Y:S02]  /*c620*/  MOV R138, 0x1f ;  /* 0x0000001f008a7802 */ /* 0x000fe40000000f00 */
[----:B------:R-:W-:Y:S02]  /*c630*/  MOV R153, 0xffffffff ;  /* 0xffffffff00997802 */ /* 0x000fe40000000f00 */
[----:B------:R-:W-:-:S02]  /*c640*/  MOV R136, 0xc660 ;  /* 0x0000c66000887802 */ /* 0x000fc40000000f00 */
[----:B------:R-:W-:Y:S05]  /*c650*/  CALL.REL.NOINC `($__internal_72_$__cuda_sm70_shflsync_down) ;  /* 0x0000024000007944 */ /* 0x000fea0003c00000 */
[-C--:B------:R-:W-:Y:S01]  /*c660*/  FMUL.FTZ R240, R135, R141.reuse ;  /* 0x0000008d87f07220 */ /* 0x080fe20000410000 */
[----:B0-----:R-:W-:Y:S01]  /*c670*/  HFMA2.MMA R139, -RZ, RZ, 0, 0 ;  /* 0x00000000ff8b7435 */ /* 0x001fe200000001ff */
[----:B------:R-:W-:Y:S01]  /*c680*/  FMUL.FTZ R238, R134, R141 ;  /* 0x0000008d86ee7220 */ /* 0x000fe20000410000 */
[----:B------:R-:W-:Y:S01]  /*c690*/  MOV R140, R132 ;  /* 0x00000084008c7202 */ /* 0x000fe20000000f00 */
[C---:B------:R-:W-:Y:S01]  /*c6a0*/  FMUL.FTZ R243, R132.reuse, R249 ;  /* 0x000000f984f37220 */ /* 0x040fe20000410000 */
[----:B------:R-:W-:Y:S01]  /*c6b0*/  MOV R137, 0x1f ;  /* 0x0000001f00897802 */ /* 0x000fe20000000f00 */
[-C--:B------:R-:W-:Y:S01]  /*c6c0*/  FMUL.FTZ R242, R132, R141.reuse ;  /* 0x0000008d84f27220 */ /* 0x080fe20000410000 */
[----:B------:R-:W-:Y:S01]  /*c6d0*/  MOV R136, 0xffffffff ;  /* 0xffffffff00887802 */ /* 0x000fe20000000f00 */
[----:B------:R-:W-:Y:S01]  /*c6e0*/  FMUL.FTZ R244, R133, R141 ;  /* 0x0000008d85f47220 */ /* 0x000fe20000410000 */
[----:B------:R-:W-:Y:S01]  /*c6f0*/  MOV R138, 0xc730 ;  /* 0x0000c730008a7802 */ /* 0x000fe20000000f00 */
[----:B------:R-:W-:-:S02]  /*c700*/  FFMA.FTZ R240, R134, R249, -R240 ;  /* 0x000000f986f07223 */ /* 0x000fc400000108f0 */
[----:B------:R-:W-:Y:S02]  /*c710*/  FFMA.FTZ R238, R135, R249, R238 ;  /* 0x000000f987ee7223 */ /* 0x000fe400000100ee */
[----:B-1----:R-:W-:Y:S05]  /*c720*/  CALL.REL.NOINC `($__internal_73_$__cuda_sm70_shflsync_idx_p) ;  /* 0x000001b000007944 */ /* 0x002fea0003c00000 */
        /* <DEDUP_REMOVED lines=23> */
        .weak           $__internal_72_$__cuda_sm70_shflsync_down
        .type           $__internal_72_$__cuda_sm70_shflsync_down,@function
        .size           $__internal_72_$__cuda_sm70_shflsync_down,($__internal_73_$__cuda_sm70_shflsync_idx_p - $__internal_72_$__cuda_sm70_shflsync_down)
$__internal_72_$__cuda_sm70_shflsync_down:
[----:B------:R-:W-:Y:S01]  /*c8a0*/  HFMA2.MMA R137, -RZ, RZ, 0, 0 ;  /* 0x00000000ff897435 */ /* 0x000fe200000001ff */
[----:B------:R-:W-:Y:S04]  /*c8b0*/  WARPSYNC R153 ;  /* 0x0000009900007348 */ /* 0x000fe80003800000 */
[----:B------:R0:W1:Y:S01]  /*c8c0*/  SHFL.DOWN PT, R153, R140, R139, R138 ;  /* 0x0800008b8c997389 */ /* 0x00006200000e008a */
[----:B------:R-:W-:Y:S05]  /*c8d0*/  RET.REL.NODEC R136 `(_Z25selective_scan_bwd_kernelI32Selective_Scan_bwd_kernel_traitsILi128ELi16ELb1ELb1ELb0ELb0ELb0EfN3c107complexIfEEEEv12SSMParamsBwd) ;  /* 0xffff372088007950 */ /* 0x000fea0003c3ffff */
        .weak           $__internal_73_$__cuda_sm70_shflsync_idx_p
        .type           $__internal_73_$__cuda_sm70_shflsync_idx_p,@function
        .size           $__internal_73_$__cuda_sm70_shflsync_idx_p,($__internal_74_$__cuda_sm70_shflsync_up - $__internal_73_$__cuda_sm70_shflsync_idx_p)
$__internal_73_$__cuda_sm70_shflsync_idx_p:
[----:B------:R-:W-:Y:S01]  /*c8e0*/  HFMA2.MMA R143, -RZ, RZ, 0, 0 ;  /* 0x00000000ff8f7435 */ /* 0x000fe200000001ff */
[----:B------:R-:W-:Y:S01]  /*c8f0*/  MOV R142, R138 ;  /* 0x0000008a008e7202 */ /* 0x000fe20000000f00 */
[----:B------:R-:W-:Y:S04]  /*c900*/  WARPSYNC R136 ;  /* 0x0000008800007348 */ /* 0x000fe80003800000 */
[----:B------:R0:W1:Y:S01]  /*c910*/  SHFL.IDX PT, R137, R140, R139, R137 ;  /* 0x0000008b8c897389 */ /* 0x00006200000e0089 */
[----:B------:R-:W-:Y:S05]  /*c920*/  RET.REL.NODEC R142 `(_Z25selective_scan_bwd_kernelI32Selective_Scan_bwd_kernel_traitsILi128ELi16ELb1ELb1ELb0ELb0ELb0EfN3c107complexIfEEEEv12SSMParamsBwd) ;  /* 0xffff36d08e007950 */ /* 0x000fea0003c3ffff */
        .weak           $__internal_74_$__cuda_sm70_shflsync_up
        .type           $__internal_74_$__cuda_sm70_shflsync_up,@function
        .size           $__internal_74_$__cuda_sm70_shflsync_up,(.L_x_14509 - $__internal_74_$__cuda_sm70_shflsync_up)
$__internal_74_$__cuda_sm70_shflsync_up:
[----:B------:R-:W-:Y:S01]  /*c930*/  MOV R137, 0x0 ;  /* 0x0000000000897802 */ /* 0x000fe20000000f00 */
[----:B------:R-:W-:Y:S04]  /*c940*/  WARPSYNC R139 ;  /* 0x0000008b00007348 */ /* 0x000fe80003800000 */
[----:B------:R0:W1:Y:S01]  /*c950*/  SHFL.UP PT, R139, R143, R142, R140 ;  /* 0x0400008e8f8b7389 */ /* 0x00006200000e008c */
[----:B------:R-:W-:Y:S05]  /*c960*/  RET.REL.NODEC R136 `(_Z25selective_scan_bwd_kernelI32Selective_Scan_bwd_kernel_traitsILi128ELi16ELb1ELb1ELb0ELb0ELb0EfN3c107complexIfEEEEv12SSMParamsBwd) ;  /* 0xffff369088007950 */ /* 0x000fea0003c3ffff */
.L_x_3058:
        /* <DEDUP_REMOVED lines=9> */
.L_x_14509:


//--------------------- .text._Z25selective_scan_bwd_kernelI32Selective_Scan_bwd_kernel_traitsILi128ELi16ELb1ELb1ELb0ELb0ELb1EfN3c107complexIfEEEEv12SSMParamsBwd --------------------------
	.section	.text._Z25selective_scan_bwd_kernelI32Selective_Scan_bwd_kernel_traitsILi128ELi16ELb1ELb1ELb0ELb0ELb1EfN3c107complexIfEEEEv12SSMParamsBwd,"ax",@progbits
	.sectioninfo	@"SHI_REGISTERS=255"
	.align	128
        .global         _Z25selective_scan_bwd_kernelI32Selective_Scan_bwd_kernel_traitsILi128ELi16ELb1ELb1ELb0ELb0ELb1EfN3c107complexIfEEEEv12SSMParamsBwd
        .type           _Z25selective_scan_bwd_kernelI32Selective_Scan_bwd_kernel_traitsILi128ELi16ELb1ELb1ELb0ELb0ELb1EfN3c107complexIfEEEEv12SSMParamsBwd,@function
        .size           _Z25selective_scan_bwd_kernelI32Selective_Scan_bwd_kernel_traitsILi128ELi16ELb1ELb1ELb0ELb0ELb1EfN3c107complexIfEEEEv12SSMParamsBwd,(.L_x_14512 - _Z25selective_scan_bwd_kernelI32Selective_Scan_bwd_kernel_traitsILi128ELi16ELb1ELb1ELb0ELb0ELb1EfN3c107complexIfEEEEv12SSMParamsBwd)
        .other          _Z25selective_scan_bwd_kernelI32Selective_Scan_bwd_kernel_traitsILi128ELi16ELb1ELb1ELb0ELb0ELb1EfN3c107complexIfEEEEv12SSMParamsBwd,@"STO_CUDA_ENTRY STV_DEFAULT"
_Z25selective_scan_bwd_kernelI32Selective_Scan_bwd_kernel_traitsILi128ELi16ELb1ELb1ELb0ELb0ELb1EfN3c107complexIfEEEEv12SSMParamsBwd:
.text._Z25selective_scan_bwd_kernelI32Selective_Scan_bwd_kernel_traitsILi128ELi16ELb1ELb1ELb0ELb0ELb1EfN3c107complexIfEEEEv12SSMParamsBwd:
        /* <DEDUP_REMOVED lines=45> */
[----:B------:R-:W-:Y:S02]  /*02d0*/  UISETP.NE.U32.AND UP1, UPT, URZ, UR24, UPT ;  /* 0x000000183f00728c */ /* 0x000fe4000bf25070 */
[----:B------:R-:W-:Y:S02]  /*02e0*/  UIMAD UR16, UR22, UR7, UR5 ;  /* 0x00000007161072a4 */ /* 0x000fe4000f8e0205 */
[----:B------:R-:W-:-:S02]  /*02f0*/  UISETP.NE.AND.EX UP1, UPT, URZ, UR25, UPT, UP1 ;  /* 0x000000193f00728c */ /* 0x000fc4000bf25310 */
[----:B------:R-:W-:Y:S02]  /*0300*/  UISETP.NE.U32.AND UP2, UPT, URZ, UR28, UPT ;  /* 0x0000001c3f00728c */ /* 0x000fe4000bf45070 */
[----:B------:R-:W-:Y:S02]  /*0310*/  UIMAD UR20, UR23, UR18, URZ ;  /* 0x00000012171472a4 */ /* 0x000fe4000f8e023f */
[----:B------:R-:W-:Y:S02]  /*0320*/  UISETP.NE.AND.EX UP2, UPT, URZ, UR29, UPT, UP2 ;  /* 0x0000001d3f00728c */ /* 0x000fe4000bf45320 */
[----:B------:R-:W-:Y:S01]  /*0330*/  UIADD3 UR9, UR9, UR4, URZ ;  /* 0x0000000409097290 */ /* 0x000fe2000fffe03f */
[----:B0-----:R-:W2:Y:S01]  /*0340*/  MUFU.RCP R0, R0 ;  /* 0x0000000000007308 */ /* 0x001ea20000001000 */
[----:B------:R-:W-:Y:S02]  /*0350*/  UIMAD.WIDE.U32 UR12, UR22, UR18, URZ ;  /* 0x00000012160c72a5 */ /* 0x000fe4000f8e003f */
[----:B------:R-:W-:-:S02]  /*0360*/  UMOV UR4, URZ ;  /* 0x0000003f00047c82 */ /* 0x000fc40008000000 */
[----:B------:R-:W-:Y:S02]  /*0370*/  UIMAD UR20, UR22, UR19, UR20 ;  /* 0x00000013161472a4 */ /* 0x000fe4000f8e0214 */
[----:B------:R-:W-:Y:S02]  /*0380*/  @UP1 ULEA UR30, UP3, UR10, UR24, 0x2 ;  /* 0x000000180a1e1291 */ /* 0x000fe4000f86103f */
[----:B------:R-:W-:Y:S02]  /*0390*/  ULDC.64 UR18, c[0x0][0x190] ;  /* 0x0000640000127ab9 */ /* 0x000fe40000000a00 */
[----:B------:R-:W-:Y:S02]  /*03a0*/  UIMAD.WIDE.U32 UR14, UR22, UR6, URZ ;  /* 0x00000006160e72a5 */ /* 0x000fe4000f8e003f */
[----:B------:R-:W-:Y:S02]  /*03b0*/  UIMAD.WIDE.U32 UR6, UR22, UR18, URZ ;  /* 0x00000012160672a5 */ /* 0x000fe4000f8e003f */
[----:B------:R-:W-:Y:S01]  /*03c0*/  UIMAD UR18, UR23, UR18, URZ ;  /* 0x00000012171272a4 */ /* 0x000fe2000f8e023f */
[----:B--2---:R-:W-:Y:S01]  /*03d0*/  IADD3 R2, R0, 0xffffffe, RZ ;  /* 0x0ffffffe00027810 */ /* 0x004fe20007ffe0ff */
[----:B------:R-:W-:Y:S01]  /*03e0*/  @UP1 ULEA.HI.X UR31, UR10, UR25, UR11, 0x2, UP3 ;  /* 0x000000190a1f1291 */ /* 0x000fe200098f140b */
[----:B------:R-:W-:Y:S01]  /*03f0*/  IABS R0, UR10 ;  /* 0x0000000a00007c13 */ /* 0x000fe20008000000 */
[----:B------:R-:W-:-:S02]  /*0400*/  @UP2 ULEA UR32, UP1, UR10, UR28, 0x2 ;  /* 0x0000001c0a202291 */ /* 0x000fc4000f82103f */
[----:B------:R-:W-:Y:S01]  /*0410*/  ULDC.64 UR24, c[0x0][0x1d8] ;  /* 0x0000760000187ab9 */ /* 0x000fe20000000a00 */
[----:B------:R-:W0:Y:S01]  /*0420*/  F2I.FTZ.U32.TRUNC.NTZ R2, R2 ;  /* 0x0000000200027305 */ /* 0x000e22000021f000 */
[----:B------:R-:W2:Y:S01]  /*0430*/  R2UR UR21, R0 ;  /* 0x00000000001573c2 */ /* 0x000ea200000e0000 */
[----:B------:R-:W-:Y:S02]  /*0440*/  UIMAD UR18, UR22, UR19, UR18 ;  /* 0x00000013161272a4 */ /* 0x000fe4000f8e0212 */
[----:B------:R-:W-:Y:S02]  /*0450*/  UMOV UR33, URZ ;  /* 0x0000003f00217c82 */ /* 0x000fe40008000000 */
[----:B------:R-:W-:Y:S02]  /*0460*/  @UP2 ULEA.HI.X UR33, UR10, UR29, UR11, 0x2, UP1 ;  /* 0x0000001d0a212291 */ /* 0x000fe400088f140b */
[----:B------:R-:W-:Y:S02]  /*0470*/  UIMAD UR19, UR11, UR24, URZ ;  /* 0x000000180b1372a4 */ /* 0x000fe4000f8e023f */
[----:B------:R-:W-:-:S02]  /*0480*/  UIMAD.WIDE.U32 UR8, UR10, UR24, UR8 ;  /* 0x000000180a0872a5 */ /* 0x000fc4000f8e0008 */
[----:B------:R-:W-:Y:S02]  /*0490*/  ULDC.64 UR28, c[0x0][0x1e8] ;  /* 0x00007a00001c7ab9 */ /* 0x000fe40000000a00 */
[----:B------:R-:W-:Y:S01]  /*04a0*/  UIADD3 UR15, UR15, UR16, URZ ;  /* 0x000000100f0f7290 */ /* 0x000fe2000fffe03f */
[----:B0-----:R-:W0:Y:S01]  /*04b0*/  R2UR UR5, R2 ;  /* 0x00000000020573c2 */ /* 0x001e2200000e0000 */
[----:B------:R-:W-:Y:S02]  /*04c0*/  UIMAD UR16, UR11, UR28, URZ ;  /* 0x0000001c0b1072a4 */ /* 0x000fe4000f8e023f */
[----:B------:R-:W-:Y:S02]  /*04d0*/  UIMAD UR19, UR10, UR25, UR19 ;  /* 0x000000190a1372a4 */ /* 0x000fe4000f8e0213 */
[----:B------:R-:W-:Y:S02]  /*04e0*/  UIMAD UR29, UR10, UR29, UR16 ;  /* 0x0000001d0a1d72a4 */ /* 0x000fe4000f8e0210 */
[----:B------:R-:W-:-:S02]  /*04f0*/  ULDC.64 UR36, c[0x0][0x240] ;  /* 0x0000900000247ab9 */ /* 0x000fc40000000a00 */
[----:B------:R-:W-:Y:S02]  /*0500*/  ULDC UR38, c[0x0][0x178] ;  /* 0x00005e0000267ab9 */ /* 0x000fe40000000800 */
[----:B------:R-:W-:Y:S02]  /*0510*/  UIADD3 UR7, UR7, UR18, URZ ;  /* 0x0000001207077290 */ /* 0x000fe4000fffe03f */
[----:B0-----:R-:W-:-:S04]  /*0520*/  UIADD3 UR17, URZ, -UR5, URZ ;  /* 0x800000053f117290 */ /* 0x001fc8000fffe03f */
[----:B------:R-:W-:-:S04]  /*0530*/  UIMAD UR17, UR17, UR34, URZ ;  /* 0x00000022111172a4 */ /* 0x000fc8000f8e023f */
[----:B------:R-:W-:Y:S02]  /*0540*/  UIMAD.WIDE.U32 UR4, UR5, UR17, UR4 ;  /* 0x00000011050472a5 */ /* 0x000fe4000f8e0004 */
[----:B------:R-:W-:Y:S02]  /*0550*/  UIMAD.WIDE.U32 UR16, UR10, UR28, UR14 ;  /* 0x0000001c0a1072a5 */ /* 0x000fe4000f8e000e */
[----:B--2---:R-:W-:Y:S02]  /*0560*/  UIMAD.WIDE.U32 UR4, UR5, UR21, URZ ;  /* 0x00000015050472a5 */ /* 0x004fe4000f8e003f */
[----:B------:R-:W-:Y:S02]  /*0570*/  ULDC.64 UR14, c[0x0][0x280] ;  /* 0x0000a000000e7ab9 */ /* 0x000fe40000000a00 */
[----:B------:R-:W-:-:S03]  /*0580*/  ULDC UR28, c[0x0][0x174] ;  /* 0x00005d00001c7ab9 */ /* 0x000fc60000000800 */
        /* <DEDUP_REMOVED lines=8> */
[----:B------:R-:W-:Y:S02]  /*0610*/  USHF.R.S32.HI UR25, URZ, 0x1f, UR20 ;  /* 0x0000001f3f197899 */ /* 0x000fe40008011414 */
[----:B------:R-:W-:Y:S02]  /*0620*/  UMOV UR4, UR12 ;  /* 0x0000000c00047c82 */ /* 0x000fe40008000000 */
[----:B------:R-:W-:Y:S02]  /*0630*/  UIMAD.WIDE.U32 UR4, UR10, UR14, UR4 ;  /* 0x0000000e0a0472a5 */ /* 0x000fe4000f8e0004 */
[----:B------:R-:W-:-:S02]  /*0640*/  UIADD3 UR14, UP2, UR20, UR8, URZ ;  /* 0x00000008140e7290 */ /* 0x000fc4000ff5e03f */
        /* <DEDUP_REMOVED lines=39> */
[----:B------:R-:W-:Y:S02]  /*08c0*/  ULEA.HI.X UR20, UR20, UR7, UR18, 0x2, UP2 ;  /* 0x0000000714147291 */ /* 0x000fe400090f1412 */
[----:B------:R-:W-:Y:S02]  /*08d0*/  ULDC.64 UR28, c[0x0][0x260] ;  /* 0x00009800001c7ab9 */ /* 0x000fe40000000a00 */
[----:B------:R-:W-:-:S02]  /*08e0*/  ULDC UR7, c[0x0][0x16c] ;  /* 0x00005b0000077ab9 */ /* 0x000fc40000000800 */
[----:B------:R-:W-:Y:S02]  /*08f0*/  @UP0 UIMAD UR6, UR6, UR7, URZ ;  /* 0x00000007060602a4 */ /* 0x000fe4000f8e023f */
[----:B------:R-:W-:Y:S02]  /*0900*/  UMOV UR5, URZ ;  /* 0x0000003f00057c82 */ /* 0x000fe40008000000 */
        /* <DEDUP_REMOVED lines=11> */
[----:B------:R4:W-:Y:S04]  /*09c0*/  STL [R1], RZ ;  /* 0x000000ff01007387 */ /* 0x0009e80000100800 */
[----:B------:R-:W1:Y:S04]  /*09d0*/  S2R R251, SR_LANEID ;  /* 0x0000000000fb7919 */ /* 0x000e680000000000 */
[----:B------:R4:W-:Y:S01]  /*09e0*/  STL [R1+0x4], RZ ;  /* 0x000004ff01007387 */ /* 0x0009e20000100800 */
[----:B---3--:R-:W-:-:S04]  /*09f0*/  SHF.R.S32.HI R0, RZ, 0x1f, R165 ;  /* 0x0000001fff007819 */ /* 0x008fc800000114a5 */
[----:B------:R-:W-:-:S04]  /*0a00*/  LEA.HI R0, R0, R165, RZ, 0x5 ;  /* 0x000000a500007211 */ /* 0x000fc800078f28ff */
[----:B-1--4-:R-:W-:Y:S02]  /*0a10*/  SHF.R.S32.HI R0, RZ, 0x5, R0 ;  /* 0x00000005ff007819 */ /* 0x012fe40000011400 */
.L_x_3163:
        /* <DEDUP_REMOVED lines=32> */
[----:B-1----:R-:W4:Y:S04]  /*0c20*/  LDG.E.128 R20, [R4.64+0x400] ;  /* 0x0004001a04147981 */ /* 0x002f28000c1e1d00 */
        /* <DEDUP_REMOVED lines=14> */
[----:B------:R2:W3:Y:S04]  /*0d10*/  LDG.E.128 R36, [R2.64] ;  /* 0x0000001a02247981 */ /* 0x0004e8000c1e1d00 */
[----:B------:R2:W4:Y:S04]  /*0d20*/  LDG.E.128 R40, [R2.64+0x200] ;  /* 0x0002001a02287981 */ /* 0x000528000c1e1d00 */
[----:B------:R2:W5:Y:S04]  /*0d30*/  LDG.E.128 R48, [R2.64+0x400] ;  /* 0x0004001a02307981 */ /* 0x000568000c1e1d00 */
[----:B-1----:R2:W5:Y:S01]  /*0d40*/  LDG.E.128 R32, [R2.64+0x600] ;  /* 0x0006001a02207981 */ /* 0x002562000c1e1d00 */
        /* <DEDUP_REMOVED lines=14> */
[----:B--2---:R-:W-:Y:S01]  /*0e30*/  MOV R2, UR7 ;  /* 0x0000000700027c02 */ /* 0x004fe20008000f00 */
[----:B------:R-:W-:-:S03]  /*0e40*/  ULDC.64 UR36, c[0x0][0x208] ;  /* 0x0000820000247ab9 */ /* 0x000fc60000000a00 */
[----:B------:R-:W-:Y:S01]  /*0e50*/  MOV R3, UR8 ;  /* 0x0000000800037c02 */ /* 0x000fe20008000f00 */
[----:B------:R-:W-:-:S04]  /*0e60*/  ULDC.64 UR8, c[0x0][0x200] ;  /* 0x0000800000087ab9 */ /* 0x000fc80000000a00 */
[----:B------:R-:W-:Y:S01]  /*0e70*/  IMAD.WIDE R2, R230, 0x10, R2 ;  /* 0x00000010e6027825 */ /* 0x000fe200078e0202 */
[----:B---3--:R-:W-:Y:S04]  /*0e80*/  STS.128 [R249.X16], R36 ;  /* 0x00000024f9007388 */ /* 0x008fe8000000cc00 */
[----:B----4-:R-:W-:Y:S04]  /*0e90*/  STS.128 [R249.X16+0x200], R40 ;  /* 0x00020028f9007388 */ /* 0x010fe8000000cc00 */
[----:B-----5:R1:W-:Y:S04]  /*0ea0*/  STS.128 [R249.X16+0x400], R48 ;  /* 0x00040030f9007388 */ /* 0x0203e8000000cc00 */
[----:B------:R-:W-:Y:S01]  /*0eb0*/  STS.128 [R249.X16+0x600], R32 ;  /* 0x00060020f9007388 */ /* 0x000fe2000000cc00 */
        /* <DEDUP_REMOVED lines=24> */
[----:B---3--:R-:W-:Y:S04]  /*1040*/  STS.128 [R249.X16], R52 ;  /* 0x00000034f9007388 */ /* 0x008fe8000000cc00 */
[----:B------:R-:W-:Y:S01]  /*1050*/  IMAD.WIDE R2, R230, 0x10, R2 ;  /* 0x00000010e6027825 */ /* 0x000fe200078e0202 */
[----:B----4-:R2:W-:Y:S04]  /*1060*/  STS.128 [R249.X16+0x200], R60 ;  /* 0x0002003cf9007388 */ /* 0x0105e8000000cc00 */
[----:B-----5:R3:W-:Y:S04]  /*1070*/  STS.128 [R249.X16+0x400], R88 ;  /* 0x00040058f9007388 */ /* 0x0207e8000000cc00 */
[----:B------:R-:W-:Y:S01]  /*1080*/  STS.128 [R249.X16+0x600], R92 ;  /* 0x0006005cf9007388 */ /* 0x000fe2000000cc00 */
[----:B------:R-:W-:-:S06]  /*1090*/  NOP ;  /* 0x0000000000007918 */ /* 0x000fcc0000000000 */
[----:B------:R-:W4:Y:S01]  /*10a0*/  LDS.128 R56, [R68.X16] ;  /* 0x0000000044387984 */ /* 0x000f22000000cc00 */
[----:B------:R-:W-:Y:S01]  /*10b0*/  LEA R114, R251, R0, 0x2 ;  /* 0x00000000fb727211 */ /* 0x000fe200078e10ff */
[----:B------:R-:W-:Y:S02]  /*10c0*/  UIMAD UR7, UR23, UR36, URZ ;  /* 0x00000024170772a4 */ /* 0x000fe4000f8e023f */
[----:B------:R-:W2:Y:S01]  /*10d0*/  LDS.128 R40, [R68.X16+0x10] ;  /* 0x0000100044287984 */ /* 0x000ea2000000cc00 */
[----:B------:R-:W-:-:S03]  /*10e0*/  ULDC.64 UR8, c[0x0][0x2f0] ;  /* 0x0000bc0000087ab9 */ /* 0x000fc60000000a00 */
[----:B------:R-:W0:Y:S04]  /*10f0*/  LDS.128 R36, [R68.X16+0x20] ;  /* 0x0000200044247984 */ /* 0x000e28000000cc00 */
[----:B------:R-:W0:Y:S04]  /*1100*/  LDS.128 R32, [R68.X16+0x30] ;  /* 0x0000300044207984 */ /* 0x000e28000000cc00 */
[----:B------:R-:W-:Y:S06]  /*1110*/  BAR.SYNC.DEFER_BLOCKING 0x0 ;  /* 0x0000000000007b1d */ /* 0x000fec0000010000 */
[----:B------:R0:W5:Y:S04]  /*1120*/  LDG.E.128 R64, [R2.64] ;  /* 0x0000001a02407981 */ /* 0x000168000c1e1d00 */
[----:B-1----:R0:W5:Y:S04]  /*1130*/  LDG.E.128 R48, [R2.64+0x200] ;  /* 0x0002001a02307981 */ /* 0x002168000c1e1d00 */
[----:B--2---:R0:W2:Y:S04]  /*1140*/  LDG.E.128 R60, [R2.64+0x400] ;  /* 0x0004001a023c7981 */ /* 0x0040a8000c1e1d00 */
[----:B---3--:R0:W3:Y:S01]  /*1150*/  LDG.E.128 R88, [R2.64+0x600] ;  /* 0x0006001a02587981 */ /* 0x0080e2000c1e1d00 */
[----:B----4-:R-:W-:Y:S01]  /*1160*/  FMUL.FTZ R52, R56, -1.4426950216293334961 ;  /* 0xbfb8aa3b38347820 */ /* 0x010fe20000410000 */
[----:B------:R-:W-:Y:S01]  /*1170*/  UIMAD UR7, UR22, UR37, UR7 ;  /* 0x00000025160772a4 */ /* 0x000fe2000f8e0207 */
[----:B------:R-:W-:Y:S01]  /*1180*/  FMUL.FTZ R53, R57, -1.4426950216293334961 ;  /* 0xbfb8aa3b39357820 */ /* 0x000fe20000410000 */
[----:B------:R-:W-:Y:S01]  /*1190*/  UIMAD.WIDE.U32 UR36, UR22, UR36, UR34 ;  /* 0x00000024162472a5 */ /* 0x000fe2000f8e0022 */
[----:B------:R-:W-:Y:S01]  /*11a0*/  FMUL.FTZ R54, R58, -1.4426950216293334961 ;  /* 0xbfb8aa3b3a367820 */ /* 0x000fe20000410000 */
[----:B------:R-:W-:Y:S01]  /*11b0*/  UIMAD UR25, UR11, UR8, URZ ;  /* 0x000000080b1972a4 */ /* 0x000fe2000f8e023f */
[----:B------:R-:W-:Y:S01]  /*11c0*/  FMUL.FTZ R55, R59, -1.4426950216293334961 ;  /* 0xbfb8aa3b3b377820 */ /* 0x000fe20000410000 */
[----:B------:R-:W1:Y:S01]  /*11d0*/  MUFU.EX2 R52, R52 ;  /* 0x0000003400347308 */ /* 0x000e620000000800 */
[----:B------:R-:W-:Y:S01]  /*11e0*/  FMUL.FTZ R69, R40, -1.4426950216293334961 ;  /* 0xbfb8aa3b28457820 */ /* 0x000fe20000410000 */
        /* <DEDUP_REMOVED lines=23> */
[----:B------:R4:W1:Y:S01]  /*1360*/  MUFU.EX2 R94, R2 ;  /* 0x00000002005e7308 */ /* 0x0008620000000800 */
[----:B0-----:R-:W-:-:S07]  /*1370*/  FMUL.FTZ R69, R38, -1.4426950216293334961 ;  /* 0xbfb8aa3b26457820 */ /* 0x001fce0000410000 */
[----:B------:R0:W0:Y:S01]  /*1380*/  MUFU.EX2 R95, R3 ;  /* 0x00000003005f7308 */ /* 0x0000220000000800 */
[----:B----4-:R-:W-:Y:S02]  /*1390*/  FMUL.FTZ R2, R39, -1.4426950216293334961 ;  /* 0xbfb8aa3b27027820 */ /* 0x010fe40000410000 */
[----:B-1----:R-:W-:-:S05]  /*13a0*/  FADD.FTZ R93, R93, 1 ;  /* 0x3f8000005d5d7421 */ /* 0x002fca0000010000 */
[----:B------:R-:W1:Y:S01]  /*13b0*/  MUFU.EX2 R96, R70 ;  /* 0x0000004600607308 */ /* 0x000e620000000800 */
[----:B0-----:R-:W-:Y:S02]  /*13c0*/  FMUL.FTZ R3, R32, -1.4426950216293334961 ;  /* 0xbfb8aa3b20037820 */ /* 0x001fe40000410000 */
[----:B------:R-:W-:-:S05]  /*13d0*/  FADD.FTZ R94, R94, 1 ;  /* 0x3f8000005e5e7421 */ /* 0x000fca0000010000 */
[----:B------:R-:W0:Y:S01]  /*13e0*/  MUFU.EX2 R99, R69 ;  /* 0x0000004500637308 */ /* 0x000e220000000800 */
[----:B------:R-:W-:-:S07]  /*13f0*/  FADD.FTZ R95, R95, 1 ;  /* 0x3f8000005f5f7421 */ /* 0x000fce0000010000 */
[----:B------:R4:W0:Y:S01]  /*1400*/  MUFU.EX2 R106, R2 ;  /* 0x00000002006a7308 */ /* 0x0008220000000800 */
[----:B-1----:R-:W-:-:S07]  /*1410*/  FADD.FTZ R96, R96, 1 ;  /* 0x3f80000060607421 */ /* 0x002fce0000010000 */
[----:B------:R1:W1:Y:S01]  /*1420*/  MUFU.EX2 R108, R3 ;  /* 0x00000003006c7308 */ /* 0x0002620000000800 */
[----:B----4-:R-:W-:Y:S02]  /*1430*/  FADD.FTZ R2, R54, 1 ;  /* 0x3f80000036027421 */ /* 0x010fe40000010000 */
[----:B0-----:R-:W-:-:S05]  /*1440*/  FADD.FTZ R99, R99, 1 ;  /* 0x3f80000063637421 */ /* 0x001fca0000010000 */
[----:B------:R-:W-:Y:S01]  /*1450*/  MUFU.RCP R69, R52 ;  /* 0x0000003400457308 */ /* 0x000fe20000001000 */
[----:B-1----:R-:W-:Y:S02]  /*1460*/  FADD.FTZ R3, R55, 1 ;  /* 0x3f80000037037421 */ /* 0x002fe40000010000 */
[----:B------:R-:W-:-:S05]  /*1470*/  FADD.FTZ R106, R106, 1 ;  /* 0x3f8000006a6a7421 */ /* 0x000fca0000010000 */
[----:B------:R-:W-:Y:S01]  /*1480*/  MUFU.RCP R70, R53 ;  /* 0x0000003500467308 */ /* 0x000fe20000001000 */
[----:B------:R-:W-:-:S07]  /*1490*/  FADD.FTZ R108, R108, 1 ;  /* 0x3f8000006c6c7421 */ /* 0x000fce0000010000 */
[----:B------:R-:W0:Y:S08]  /*14a0*/  MUFU.EX2 R97, R71 ;  /* 0x0000004700617308 */ /* 0x000e300000000800 */
[----:B------:R-:W1:Y:S08]  /*14b0*/  MUFU.EX2 R98, R92 ;  /* 0x0000005c00627308 */ /* 0x000e700000000800 */
[----:B------:R4:W-:Y:S01]  /*14c0*/  MUFU.RCP R71, R2 ;  /* 0x0000000200477308 */ /* 0x0009e20000001000 */
[----:B0-----:R-:W-:-:S07]  /*14d0*/  FADD.FTZ R97, R97, 1 ;  /* 0x3f80000061617421 */ /* 0x001fce0000010000 */
[----:B------:R0:W-:Y:S01]  /*14e0*/  MUFU.RCP R92, R3 ;  /* 0x00000003005c7308 */ /* 0x0001e20000001000 */
[----:B----4-:R-:W-:Y:S01]  /*14f0*/  MOV R2, c[0x0][0x16c] ;  /* 0x00005b0000027a02 */ /* 0x010fe20000000f00 */
[----:B-1----:R-:W-:-:S03]  /*1500*/  FADD.FTZ R98, R98, 1 ;  /* 0x3f80000062627421 */ /* 0x002fc60000010000 */
[----:B------:R-:W-:Y:S01]  /*1510*/  ISETP.GE.AND P1, PT, R2, 0x1, PT ;  /* 0x000000010200780c */ /* 0x000fe20003f26270 */
[----:B------:R-:W-:Y:S02]  /*1520*/  FADD.FTZ R2, -R70, 1 ;  /* 0x3f80000046027421 */ /* 0x000fe40000010100 */
[----:B------:R-:W1:Y:S01]  /*1530*/  MUFU.RCP R93, R93 ;  /* 0x0000005d005d7308 */ /* 0x000e620000001000 */
[----:B0-----:R-:W-:-:S07]  /*1540*/  FADD.FTZ R3, -R69, 1 ;  /* 0x3f80000045037421 */ /* 0x001fce0000010100 */
[----:B------:R-:W-:Y:S08]  /*1550*/  MUFU.RCP R94, R94 ;  /* 0x0000005e005e7308 */ /* 0x000ff00000001000 */
[----:B------:R0:W4:Y:S01]  /*1560*/  MUFU.EX2 R110, R100 ;  /* 0x00000064006e7308 */ /* 0x0001220000000800 */
[----:B-1----:R-:W-:-:S07]  /*1570*/  FMUL.FTZ R103, R40, R93 ;  /* 0x0000005d28677220 */ /* 0x002fce0000410000 */
[----:B------:R1:W4:Y:S01]  /*1580*/  MUFU.EX2 R111, R101 ;  /* 0x00000065006f7308 */ /* 0x0003220000000800 */
[----:B0-----:R-:W-:-:S07]  /*1590*/  FMUL.FTZ R100, R59, R92 ;  /* 0x0000005c3b647220 */ /* 0x001fce0000410000 */
[----:B------:R-:W-:Y:S01]  /*15a0*/  MUFU.RCP R95, R95 ;  /* 0x0000005f005f7308 */ /* 0x000fe20000001000 */
[----:B-1----:R-:W-:Y:S02]  /*15b0*/  FMUL.FTZ R101, R58, R71 ;  /* 0x000000473a657220 */ /* 0x002fe40000410000 */
[----:B----4-:R-:W-:-:S05]  /*15c0*/  FADD.FTZ R110, R110, 1 ;  /* 0x3f8000006e6e7421 */ /* 0x010fca0000010000 */
[----:B------:R-:W0:Y:S01]  /*15d0*/  MUFU.EX2 R112, R102 ;  /* 0x0000006600707308 */ /* 0x000e220000000800 */
[----:B------:R-:W-:-:S07]  /*15e0*/  FADD.FTZ R111, R111, 1 ;  /* 0x3f8000006f6f7421 */ /* 0x000fce0000010000 */
[----:B------:R-:W1:Y:S08]  /*15f0*/  MUFU.RCP R102, R96 ;  /* 0x0000006000667308 */ /* 0x000e700000001000 */
[----:B------:R-:W-:Y:S01]  /*1600*/  MUFU.RCP R105, R97 ;  /* 0x0000006100697308 */ /* 0x000fe20000001000 */
[----:B0-----:R-:W-:-:S07]  /*1610*/  FADD.FTZ R112, R112, 1 ;  /* 0x3f80000070707421 */ /* 0x001fce0000010000 */
[----:B------:R-:W0:Y:S08]  /*1620*/  MUFU.RCP R104, R98 ;  /* 0x0000006200687308 */ /* 0x000e300000001000 */
[----:B------:R-:W4:Y:S08]  /*1630*/  MUFU.RCP R107, R99 ;  /* 0x00000063006b7308 */ /* 0x000f300000001000 */
[----:B------:R-:W0:Y:S08]  /*1640*/  MUFU.RCP R106, R106 ;  /* 0x0000006a006a7308 */ /* 0x000e300000001000 */
[----:B------:R-:W0:Y:S08]  /*1650*/  MUFU.RCP R109, R108 ;  /* 0x0000006c006d7308 */ /* 0x000e300000001000 */
[----:B------:R-:W0:Y:S08]  /*1660*/  MUFU.RCP R110, R110 ;  /* 0x0000006e006e7308 */ /* 0x000e300000001000 */
[----:B------:R-:W0:Y:S08]  /*1670*/  MUFU.RCP R111, R111 ;  /* 0x0000006f006f7308 */ /* 0x000e300000001000 */
[----:B------:R-:W0:Y:S01]  /*1680*/  MUFU.RCP R112, R112 ;  /* 0x0000007000707308 */ /* 0x000e220000001000 */
[----:B-----5:R-:W-:Y:S04]  /*1690*/  STS.128 [R249.X16], R64 ;  /* 0x00000040f9007388 */ /* 0x020fe8000000cc00 */
[----:B------:R-:W-:Y:S04]  /*16a0*/  STS.128 [R249.X16+0x200], R48 ;  /* 0x00020030f9007388 */ /* 0x000fe8000000cc00 */
[----:B--2---:R2:W-:Y:S04]  /*16b0*/  STS.128 [R249.X16+0x400], R60 ;  /* 0x0004003cf9007388 */ /* 0x0045e8000000cc00 */
[----:B---3--:R3:W-:Y:S01]  /*16c0*/  STS.128 [R249.X16+0x600], R88 ;  /* 0x00060058f9007388 */ /* 0x0087e2000000cc00 */
[----:B------:R-:W-:-:S06]  /*16d0*/  NOP ;  /* 0x0000000000007918 */ /* 0x000fcc0000000000 */
[----:B------:R-:W5:Y:S04]  /*16e0*/  LDS.128 R52, [R68.X16] ;  /* 0x0000000044347984 */ /* 0x000f68000000cc00 */
[----:B------:R-:W0:Y:S01]  /*16f0*/  LDS.128 R48, [R68.X16+0x10] ;  /* 0x0000100044307984 */ /* 0x000e22000000cc00 */
[C---:B--2---:R-:W-:Y:S02]  /*1700*/  FFMA.FTZ R61, R56.reuse, R3, 1 ;  /* 0x3f800000383d7423 */ /* 0x044fe40000010003 */
[----:B------:R-:W-:Y:S02]  /*1710*/  FADD.FTZ R3, -R71, 1 ;  /* 0x3f80000047037421 */ /* 0x000fe40000010100 */
[----:B---3--:R-:W-:Y:S02]  /*1720*/  FMUL.FTZ R90, R57, R70 ;  /* 0x00000046395a7220 */ /* 0x008fe40000410000 */
[----:B------:R-:W-:-:S02]  /*1730*/  FMUL.FTZ R91, R56, R69 ;  /* 0x00000045385b7220 */ /* 0x000fc40000410000 */
[----:B------:R-:W-:Y:S02]  /*1740*/  FFMA.FTZ R56, R57, R2, 1 ;  /* 0x3f80000039387423 */ /* 0x000fe40000010002 */
[----:B------:R-:W-:Y:S02]  /*1750*/  FMUL.FTZ R2, R45, R90 ;  /* 0x0000005a2d027220 */ /* 0x000fe40000410000 */
[----:B------:R-:W-:Y:S02]  /*1760*/  FFMA.FTZ R57, R58, R3, 1 ;  /* 0x3f8000003a397423 */ /* 0x000fe40000010003 */
[----:B------:R-:W-:Y:S02]  /*1770*/  FMUL.FTZ R3, R44, R91 ;  /* 0x0000005b2c037220 */ /* 0x000fe40000410000 */
[----:B------:R-:W-:Y:S02]  /*1780*/  FMUL.FTZ R89, R46, R101 ;  /* 0x000000652e597220 */ /* 0x000fe40000410000 */
[----:B------:R-:W-:-:S02]  /*1790*/  FMUL.FTZ R88, R47, R100 ;  /* 0x000000642f587220 */ /* 0x000fc40000410000 */
[----:B------:R-:W-:-:S04]  /*17a0*/  FADD.FTZ R60, -R92, 1 ;  /* 0x3f8000005c3c7421 */ /* 0x000fc80000010100 */
[----:B------:R-:W-:Y:S02]  /*17b0*/  FFMA.FTZ R60, R59, R60, 1 ;  /* 0x3f8000003b3c7423 */ /* 0x000fe4000001003c */
        /* <DEDUP_REMOVED lines=8> */
[----:B------:R-:W-:Y:S02]  /*1840*/  FMUL.FTZ R67, R92, R47 ;  /* 0x0000002f5c437220 */ /* 0x000fe40000410000 */
[----:B------:R-:W-:Y:S02]  /*1850*/  FFMA.FTZ R62, R40, R45, 1 ;  /* 0x3f800000283e7423 */ /* 0x000fe4000001002d */
[----:B------:R-:W2:Y:S01]  /*1860*/  LDS.128 R44, [R68.X16+0x20] ;  /* 0x00002000442c7984 */ /* 0x000ea2000000cc00 */
[----:B------:R-:W-:-:S02]  /*1870*/  FADD.FTZ R40, -R94, 1 ;  /* 0x3f8000005e287421 */ /* 0x000fc40000010100 */
[----:B0-----:R-:W-:Y:S02]  /*1880*/  FMUL.FTZ R58, R24, R48 ;  /* 0x00000030183a7220 */ /* 0x001fe40000410000 */
[----:B------:R-:W-:Y:S02]  /*1890*/  FMUL.FTZ R59, R25, R49 ;  /* 0x00000031193b7220 */ /* 0x000fe40000410000 */
[C---:B------:R-:W-:Y:S02]  /*18a0*/  FFMA.FTZ R63, R41.reuse, R40, 1 ;  /* 0x3f800000293f7423 */ /* 0x040fe40000010028 */
[----:B------:R-:W-:Y:S02]  /*18b0*/  FMUL.FTZ R40, R41, R94 ;  /* 0x0000005e29287220 */ /* 0x000fe40000410000 */
[----:B------:R-:W-:Y:S02]  /*18c0*/  FMUL.FTZ R93, R93, R58 ;  /* 0x0000003a5d5d7220 */ /* 0x000fe40000410000 */
[----:B------:R-:W-:-:S02]  /*18d0*/  FMUL.FTZ R94, R94, R59 ;  /* 0x0000003b5e5e7220 */ /* 0x000fc40000410000 */
[----:B------:R-:W-:Y:S02]  /*18e0*/  FMUL.FTZ R65, R65, R56 ;  /* 0x0000003841417220 */ /* 0x000fe40000410000 */
[----:B------:R-:W-:Y:S02]  /*18f0*/  FMUL.FTZ R66, R66, R57 ;  /* 0x0000003942427220 */ /* 0x000fe40000410000 */
[----:B------:R-:W0:Y:S01]  /*1900*/  LDS.128 R56, [R68.X16+0x30] ;  /* 0x0000300044387984 */ /* 0x000e22000000cc00 */
[----:B------:R-:W-:Y:S02]  /*1910*/  FADD.FTZ R41, -R95, 1 ;  /* 0x3f8000005f297421 */ /* 0x000fe40000010100 */
[----:B------:R-:W-:Y:S02]  /*1920*/  FMUL.FTZ R64, R64, R61 ;  /* 0x0000003d40407220 */ /* 0x000fe40000410000 */
[C---:B------:R-:W-:Y:S02]  /*1930*/  FFMA.FTZ R69, R42.reuse, R41, 1 ;  /* 0x3f8000002a457423 */ /* 0x040fe40000010029 */
[----:B------:R-:W-:-:S02]  /*1940*/  FMUL.FTZ R41, R42, R95 ;  /* 0x0000005f2a297220 */ /* 0x000fc40000410000 */
[----:B-1----:R-:W-:Y:S02]  /*1950*/  FADD.FTZ R42, -R102, 1 ;  /* 0x3f800000662a7421 */ /* 0x002fe40000010100 */
[----:B------:R-:W-:Y:S02]  /*1960*/  FMUL.FTZ R0, R26, R50 ;  /* 0x000000321a007220 */ /* 0x000fe40000410000 */
[----:B------:R-:W-:Y:S02]  /*1970*/  FMUL.FTZ R61, R27, R51 ;  /* 0x000000331b3d7220 */ /* 0x000fe40000410000 */
[----:B------:R-:W-:Y:S01]  /*1980*/  FMUL.FTZ R67, R67, R60 ;  /* 0x0000003c43437220 */ /* 0x000fe20000410000 */
[----:B------:R-:W-:Y:S01]  /*1990*/  BAR.SYNC.DEFER_BLOCKING 0x0 ;  /* 0x0000000000007b1d */ /* 0x000fe20000010000 */
[----:B------:R-:W-:Y:S02]  /*19a0*/  FFMA.FTZ R71, R43, R42, 1 ;  /* 0x3f8000002b477423 */ /* 0x000fe4000001002a */
[----:B------:R-:W-:-:S02]  /*19b0*/  FMUL.FTZ R0, R95, R0 ;  /* 0x000000005f007220 */ /* 0x000fc40000410000 */
[----:B------:R-:W-:Y:S02]  /*19c0*/  FMUL.FTZ R42, R102, R61 ;  /* 0x0000003d662a7220 */ /* 0x000fe40000410000 */
[----:B------:R-:W-:Y:S02]  /*19d0*/  FMUL.FTZ R60, R93, R62 ;  /* 0x0000003e5d3c7220 */ /* 0x000fe40000410000 */
[----:B------:R-:W-:Y:S02]  /*19e0*/  FMUL.FTZ R61, R94, R63 ;  /* 0x0000003f5e3d7220 */ /* 0x000fe40000410000 */
[----:B------:R-:W-:Y:S02]  /*19f0*/  FMUL.FTZ R62, R0, R69 ;  /* 0x00000045003e7220 */ /* 0x000fe40000410000 */
[----:B------:R-:W-:Y:S02]  /*1a00*/  FMUL.FTZ R63, R42, R71 ;  /* 0x000000472a3f7220 */ /* 0x000fe40000410000 */
[----:B------:R-:W-:-:S02]  /*1a10*/  FADD.FTZ R42, -R104, 1 ;  /* 0x3f800000682a7421 */ /* 0x000fc40000010100 */
[----:B--2---:R-:W-:Y:S02]  /*1a20*/  FMUL.FTZ R0, R28, R44 ;  /* 0x0000002c1c007220 */ /* 0x004fe40000410000 */
[----:B------:R-:W-:Y:S02]  /*1a30*/  FFMA.FTZ R42, R37, R42, 1 ;  /* 0x3f800000252a7423 */ /* 0x000fe4000001002a */
[----:B------:R-:W-:Y:S02]  /*1a40*/  FMUL.FTZ R0, R105, R0 ;  /* 0x0000000069007220 */ /* 0x000fe40000410000 */
[----:B----4-:R-:W-:Y:S01]  /*1a50*/  FADD.FTZ R69, -R107, 1 ;  /* 0x3f8000006b457421 */ /* 0x010fe20000010100 */
[----:B------:R1:W-:Y:S01]  /*1a60*/  STS.128 [R114.X16], R64 ;  /* 0x0000004072007388 */ /* 0x0003e2000000cc00 */
[----:B------:R-:W-:Y:S02]  /*1a70*/  FMUL.FTZ R102, R43, R102 ;  /* 0x000000662b667220 */ /* 0x000fe40000410000 */
[----:B------:R-:W-:Y:S01]  /*1a80*/  FFMA.FTZ R69, R38, R69, 1 ;  /* 0x3f80000026457423 */ /* 0x000fe20000010045 */
[----:B------:R-:W-:Y:S01]  /*1a90*/  STS.128 [R114.X16+0x10], R60 ;  /* 0x0000103c72007388 */ /* 0x000fe2000000cc00 */
[----:B-1----:R-:W-:-:S02]  /*1aa0*/  FADD.FTZ R65, -R105, 1 ;  /* 0x3f80000069417421 */ /* 0x002fc40000010100 */
[----:B------:R-:W-:Y:S02]  /*1ab0*/  FMUL.FTZ R67, R29, R45 ;  /* 0x0000002d1d437220 */ /* 0x000fe40000410000 */
[----:B------:R-:W-:Y:S02]  /*1ac0*/  FFMA.FTZ R65, R36, R65, 1 ;  /* 0x3f80000024417423 */ /* 0x000fe40000010041 */
[----:B------:R-:W-:Y:S02]  /*1ad0*/  FMUL.FTZ R67, R104, R67 ;  /* 0x0000004368437220 */ /* 0x000fe40000410000 */
[----:B------:R-:W-:Y:S02]  /*1ae0*/  FMUL.FTZ R96, R0, R65 ;  /* 0x0000004100607220 */ /* 0x000fe40000410000 */
[----:B------:R-:W-:Y:S02]  /*1af0*/  FMUL.FTZ R97, R67, R42 ;  /* 0x0000002a43617220 */ /* 0x000fe40000410000 */
[----:B------:R-:W-:-:S02]  /*1b00*/  FMUL.FTZ R64, R30, R46 ;  /* 0x0000002e1e407220 */ /* 0x000fc40000410000 */
[----:B------:R-:W-:Y:S02]  /*1b10*/  FADD.FTZ R0, -R106, 1 ;  /* 0x3f8000006a007421 */ /* 0x000fe40000010100 */
[----:B------:R-:W-:Y:S02]  /*1b20*/  FADD.FTZ R67, -R109, 1 ;  /* 0x3f8000006d437421 */ /* 0x000fe40000010100 */
[----:B------:R-:W-:Y:S02]  /*1b30*/  FMUL.FTZ R65, R31, R47 ;  /* 0x0000002f1f417220 */ /* 0x000fe40000410000 */
[----:B0-----:R-:W-:Y:S02]  /*1b40*/  FMUL.FTZ R42, R20, R56 ;  /* 0x00000038142a7220 */ /* 0x001fe40000410000 */
[----:B------:R-:W-:Y:S02]  /*1b50*/  FMUL.FTZ R64, R107, R64 ;  /* 0x000000406b407220 */ /* 0x000fe40000410000 */
[----:B------:R-:W-:-:S02]  /*1b60*/  FFMA.FTZ R0, R39, R0, 1 ;  /* 0x3f80000027007423 */ /* 0x000fc40000010000 */
[----:B------:R-:W-:Y:S02]  /*1b70*/  FFMA.FTZ R67, R32, R67, 1 ;  /* 0x3f80000020437423 */ /* 0x000fe40000010043 */
[----:B------:R-:W-:Y:S02]  /*1b80*/  FMUL.FTZ R65, R106, R65 ;  /* 0x000000416a417220 */ /* 0x000fe40000410000 */
[----:B------:R-:W-:Y:S02]  /*1b90*/  FMUL.FTZ R42, R109, R42 ;  /* 0x0000002a6d2a7220 */ /* 0x000fe40000410000 */
[----:B------:R-:W-:Y:S02]  /*1ba0*/  FMUL.FTZ R98, R64, R69 ;  /* 0x0000004540627220 */ /* 0x000fe40000410000 */
[----:B------:R-:W-:Y:S02]  /*1bb0*/  FMUL.FTZ R99, R65, R0 ;  /* 0x0000000041637220 */ /* 0x000fe40000410000 */
[----:B------:R-:W-:-:S02]  /*1bc0*/  FMUL.FTZ R116, R42, R67 ;  /* 0x000000432a747220 */ /* 0x000fc40000410000 */
[----:B------:R-:W-:Y:S01]  /*1bd0*/  FADD.FTZ R64, -R110, 1 ;  /* 0x3f8000006e407421 */ /* 0x000fe20000010100 */
[----:B------:R0:W-:Y:S01]  /*1be0*/  STS.128 [R114.X16+0x20], R96 ;  /* 0x0000206072007388 */ /* 0x0001e2000000cc00 */
[----:B------:R-:W-:Y:S02]  /*1bf0*/  FMUL.FTZ R69, R21, R57 ;  /* 0x0000003915457220 */ /* 0x000fe40000410000 */
[----:B------:R-:W-:Y:S02]  /*1c00*/  FADD.FTZ R65, -R111, 1 ;  /* 0x3f8000006f417421 */ /* 0x000fe40000010100 */
[----:B------:R-:W-:Y:S02]  /*1c10*/  FMUL.FTZ R0, R22, R58 ;  /* 0x0000003a16007220 */ /* 0x000fe40000410000 */
[----:B------:R-:W-:Y:S02]  /*1c20*/  FADD.FTZ R42, -R112, 1 ;  /* 0x3f800000702a7421 */ /* 0x000fe40000010100 */
[----:B------:R-:W-:-:S02]  /*1c30*/  FMUL.FTZ R67, R23, R59 ;  /* 0x0000003b17437220 */ /* 0x000fc40000410000 */
[----:B------:R-:W-:Y:S02]  /*1c40*/  FFMA.FTZ R64, R33, R64, 1 ;  /* 0x3f80000021407423 */ /* 0x000fe40000010040 */
[----:B------:R-:W-:Y:S02]  /*1c50*/  FMUL.FTZ R69, R110, R69 ;  /* 0x000000456e457220 */ /* 0x000fe40000410000 */
[----:B------:R-:W-:Y:S02]  /*1c60*/  FFMA.FTZ R65, R34, R65, 1 ;  /* 0x3f80000022417423 */ /* 0x000fe40000010041 */
[----:B------:R-:W-:Y:S02]  /*1c70*/  FMUL.FTZ R0, R111, R0 ;  /* 0x000000006f007220 */ /* 0x000fe40000410000 */
[----:B------:R-:W-:Y:S02]  /*1c80*/  FFMA.FTZ R42, R35, R42, 1 ;  /* 0x3f800000232a7423 */ /* 0x000fe4000001002a */
[----:B------:R-:W-:-:S02]  /*1c90*/  FMUL.FTZ R67, R112, R67 ;  /* 0x0000004370437220 */ /* 0x000fc40000410000 */
[----:B------:R-:W-:Y:S02]  /*1ca0*/  FMUL.FTZ R117, R69, R64 ;  /* 0x0000004045757220 */ /* 0x000fe40000410000 */
[----:B------:R-:W-:Y:S02]  /*1cb0*/  FMUL.FTZ R118, R0, R65 ;  /* 0x0000004100767220 */ /* 0x000fe40000410000 */
[----:B------:R-:W-:Y:S02]  /*1cc0*/  FMUL.FTZ R119, R67, R42 ;  /* 0x0000002a43777220 */ /* 0x000fe40000410000 */
[----:B0-----:R-:W-:Y:S01]  /*1cd0*/  FMUL.FTZ R97, R24, R103 ;  /* 0x0000006718617220 */ /* 0x001fe20000410000 */
        /* <DEDUP_REMOVED lines=23> */
[----:B------:R-:W-:Y:S02]  /*1e50*/  FFMA.FTZ R20, R85, R2, R32 ;  /* 0x0000000255147223 */ /* 0x000fe40000010020 */
[----:B------:R-:W-:Y:S02]  /*1e60*/  FMUL.FTZ R111, R34, R111 ;  /* 0x0000006f226f7220 */ /* 0x000fe40000410000 */
[----:B------:R-:W-:-:S02]  /*1e70*/  FMUL.FTZ R112, R35, R112 ;  /* 0x0000007023707220 */ /* 0x000fc40000410000 */
[----:B------:R-:W-:Y:S01]  /*1e80*/  FMUL.FTZ R110, R33, R110 ;  /* 0x0000006e216e7220 */ /* 0x000fe20000410000 */
[----:B0-----:R0:W-:Y:S01]  /*1e90*/  STG.E.128 [R24.64], R64 ;  /* 0x0000004018007986 */ /* 0x0011e2000c101d1a */
[----:B------:R-:W-:Y:S02]  /*1ea0*/  FFMA.FTZ R20, R86, R89, R20 ;  /* 0x0000005956147223 */ /* 0x000fe40000010014 */
        /* <DEDUP_REMOVED lines=45> */
[----:B------:R-:W2:Y:S03]  /*2180*/  LDS.128 R40, [R249.X16+0x200] ;  /* 0x00020000f9287984 */ /* 0x000ea6000000cc00 */
[----:B------:R-:W-:Y:S01]  /*2190*/  MOV R21, UR8 ;  /* 0x0000000800157c02 */ /* 0x000fe20008000f00 */
[----:B------:R-:W3:Y:S04]  /*21a0*/  LDS.128 R52, [R249.X16+0x400] ;  /* 0x00040000f9347984 */ /* 0x000ee8000000cc00 */
[----:B0-----:R-:W0:Y:S01]  /*21b0*/  LDS.128 R60, [R249.X16+0x600] ;  /* 0x00060000f93c7984 */ /* 0x001e22000000cc00 */
[----:B------:R-:W-:-:S05]  /*21c0*/  IMAD.WIDE R20, R230, 0x10, R20 ;  /* 0x00000010e6147825 */ /* 0x000fca00078e0214 */
[----:B-1----:R1:W-:Y:S04]  /*21d0*/  STG.E.128 [R20.64], R36 ;  /* 0x0000002414007986 */ /* 0x0023e8000c101d1a */
[----:B--2---:R1:W-:Y:S04]  /*21e0*/  STG.E.128 [R20.64+0x200], R40 ;  /* 0x0002002814007986 */ /* 0x0043e8000c101d1a */
[----:B---3--:R1:W-:Y:S04]  /*21f0*/  STG.E.128 [R20.64+0x400], R52 ;  /* 0x0004003414007986 */ /* 0x0083e8000c101d1a */
[----:B0-----:R1:W-:Y:S02]  /*2200*/  STG.E.128 [R20.64+0x600], R60 ;  /* 0x0006003c14007986 */ /* 0x0013e4000c101d1a */
.L_x_3060:
[----:B------:R-:W-:Y:S01]  /*2210*/  FFMA.FTZ R23, R80, R97, R23 ;  /* 0x0000006150177223 */ /* 0x000fe20000010017 */
[----:B------:R-:W-:Y:S01]  /*2220*/  BAR.SYNC.DEFER_BLOCKING 0x0 ;  /* 0x0000000000007b1d */ /* 0x000fe20000010000 */
[----:B0-----:R-:W-:Y:S01]  /*2230*/  CS2R R68, SRZ ;  /* 0x0000000000447805 */ /* 0x001fe2000001ff00 */
[----:B------:R-:W-:Y:S01]  /*2240*/  CS2R R70, SRZ ;  /* 0x0000000000467805 */ /* 0x000fe2000001ff00 */
[----:B------:R-:W-:Y:S01]  /*2250*/  FFMA.FTZ R23, R81, R0, R23 ;  /* 0x0000000051177223 */ /* 0x000fe20000010017 */
[----:B------:R-:W-:Y:S01]  /*2260*/  CS2R R64, SRZ ;  /* 0x0000000000407805 */ /* 0x000fe2000001ff00 */
[----:B------:R-:W-:Y:S01]  /*2270*/  CS2R R66, SRZ ;  /* 0x0000000000427805 */ /* 0x000fe2000001ff00 */
[----:B-1----:R-:W-:Y:S01]  /*2280*/  CS2R R60, SRZ ;  /* 0x00000000003c7805 */ /* 0x002fe2000001ff00 */
        /* <DEDUP_REMOVED lines=83> */
.L_x_3162:
        /* <DEDUP_REMOVED lines=40> */
[C---:B------:R-:W-:Y:S01]  /*2a40*/  LOP3.LUT P0, RZ, R165.reuse, 0x1f, RZ, 0xc0, !PT ;  /* 0x0000001fa5ff7812 */ /* 0x040fe2000780c0ff */
[----:B------:R-:W-:Y:S01]  /*2a50*/  UIADD3 UR36, UR21, -0x1, URZ ;  /* 0xffffffff15247890 */ /* 0x000fe2000fffe03f */
[C---:B------:R-:W-:Y:S01]  /*2a60*/  ISETP.NE.AND P1, PT, R165.reuse, RZ, PT ;  /* 0x000000ffa500720c */ /* 0x040fe20003f25270 */
[----:B------:R-:W-:Y:S01]  /*2a70*/  UIMAD UR42, UR11, UR38, URZ ;  /* 0x000000260b2a72a4 */ /* 0x000fe2000f8e023f */
[----:B------:R-:W-:Y:S01]  /*2a80*/  MOV R102, 0x100 ;  /* 0x0000010000667802 */ /* 0x000fe20000000f00 */
[----:B------:R-:W-:Y:S01]  /*2a90*/  ULEA.HI UR37, UR36, UR36, URZ, 0x1 ;  /* 0x0000002424257291 */ /* 0x000fe2000f8f083f */
[----:B------:R-:W-:Y:S01]  /*2aa0*/  IADD3 R115, R165, 0x200, RZ ;  /* 0x00000200a5737810 */ /* 0x000fe20007ffe0ff */
[----:B------:R-:W-:Y:S01]  /*2ab0*/  UIMAD UR42, UR10, UR39, UR42 ;  /* 0x000000270a2a72a4 */ /* 0x000fe2000f8e022a */
[----:B------:R-:W-:Y:S01]  /*2ac0*/  MOV R121, RZ ;  /* 0x000000ff00797202 */ /* 0x000fe20000000f00 */
[----:B------:R-:W-:Y:S01]  /*2ad0*/  ULOP3.LUT UR37, UR37, 0xfffffe, URZ, 0xc0, !UPT ;  /* 0x00fffffe25257892 */ /* 0x000fe2000f8ec03f */
[----:B------:R-:W-:-:S03]  /*2ae0*/  CS2R R122, SRZ ;  /* 0x00000000007a7805 */ /* 0x000fc6000001ff00 */
[----:B------:R-:W-:-:S06]  /*2af0*/  UIADD3 UR37, UR36, -UR37, URZ ;  /* 0x8000002524257290 */ /* 0x000fcc000fffe03f */
[----:B------:R-:W-:Y:S01]  /*2b00*/  MOV R101, UR37 ;  /* 0x0000002500657c02 */ /* 0x000fe20008000f00 */
[----:B------:R-:W-:-:S03]  /*2b10*/  UIMAD.WIDE.U32 UR36, UR10, UR38, URZ ;  /* 0x000000260a2472a5 */ /* 0x000fc6000f8e003f */
[----:B------:R-:W-:Y:S01]  /*2b20*/  ULDC.64 UR38, c[0x0][0x1c0] ;  /* 0x0000700000267ab9 */ /* 0x000fe20000000a00 */
[----:B------:R-:W-:Y:S01]  /*2b30*/  @!P1 IMAD R115, R101, R102, UR7 ;  /* 0x0000000765739e24 */ /* 0x000fe2000f8e0266 */
        /* <DEDUP_REMOVED lines=10> */
[----:B--2---:R-:W1:Y:S08]  /*2be0*/  R2UR UR40, R3 ;  /* 0x00000000032873c2 */ /* 0x004e7000000e0000 */
[----:B------:R-:W2:Y:S01]  /*2bf0*/  R2UR UR41, R2 ;  /* 0x00000000022973c2 */ /* 0x000ea200000e0000 */
[----:B-1----:R-:W-:-:S02]  /*2c00*/  FMUL.FTZ R0, R164, UR40 ;  /* 0x00000028a4007c20 */ /* 0x002fc40008410000 */
[----:B------:R-:W-:Y:S02]  /*2c10*/  FMUL.FTZ R102, R151, UR40 ;  /* 0x0000002897667c20 */ /* 0x000fe40008410000 */
[----:B------:R-:W-:Y:S02]  /*2c20*/  FMUL.RZ R98, R0, 0.15915493667125701904 ;  /* 0x3e22f98300627820 */ /* 0x000fe4000040c000 */
[----:B------:R-:W-:Y:S02]  /*2c30*/  FMUL.FTZ R0, R163, UR40 ;  /* 0x00000028a3007c20 */ /* 0x000fe40008410000 */
[----:B------:R-:W-:Y:S01]  /*2c40*/  MUFU.SIN R137, R98 ;  /* 0x0000006200897308 */ /* 0x000fe20000000400 */
[----:B--2---:R-:W-:Y:S01]  /*2c50*/  MOV R175, UR41 ;  /* 0x0000002900af7c02 */ /* 0x004fe20008000f00 */
[----:B------:R-:W-:Y:S02]  /*2c60*/  FMUL.RZ R99, R0, 0.15915493667125701904 ;  /* 0x3e22f98300637820 */ /* 0x000fe4000040c000 */
[----:B------:R-:W-:-:S02]  /*2c70*/  FMUL.FTZ R0, R162, UR40 ;  /* 0x00000028a2007c20 */ /* 0x000fc40008410000 */
[----:B------:R-:W-:Y:S02]  /*2c80*/  FMUL.FTZ R175, R175, 1.4426950216293334961 ;  /* 0x3fb8aa3bafaf7820 */ /* 0x000fe40000410000 */
[----:B0-----:R-:W-:Y:S01]  /*2c90*/  FMUL.RZ R96, R0, 0.15915493667125701904 ;  /* 0x3e22f98300607820 */ /* 0x001fe2000040c000 */
[----:B------:R0:W-:Y:S01]  /*2ca0*/  MUFU.COS R113, R98 ;  /* 0x0000006200717308 */ /* 0x0001e20000000000 */
[----:B------:R-:W-:Y:S02]  /*2cb0*/  FMUL.FTZ R0, R161, UR40 ;  /* 0x00000028a1007c20 */ /* 0x000fe40008410000 */
[----:B------:R-:W-:Y:S02]  /*2cc0*/  FMUL.RZ R117, R102, 0.15915493667125701904 ;  /* 0x3e22f98366757820 */ /* 0x000fe4000040c000 */
[----:B------:R-:W-:Y:S02]  /*2cd0*/  FMUL.RZ R3, R0, 0.15915493667125701904 ;  /* 0x3e22f98300037820 */ /* 0x000fe4000040c000 */
[----:B------:R-:W-:Y:S01]  /*2ce0*/  FMUL.FTZ R0, R160, UR40 ;  /* 0x00000028a0007c20 */ /* 0x000fe20008410000 */
[----:B------:R-:W-:Y:S01]  /*2cf0*/  MUFU.SIN R174, R96 ;  /* 0x0000006000ae7308 */ /* 0x000fe20000000400 */
[----:B------:R-:W-:-:S02]  /*2d00*/  FMUL.FTZ R177, R149, UR40 ;  /* 0x0000002895b17c20 */ /* 0x000fc40008410000 */
[----:B------:R-:W-:Y:S02]  /*2d10*/  FMUL.RZ R97, R0, 0.15915493667125701904 ;  /* 0x3e22f98300617820 */ /* 0x000fe4000040c000 */
[----:B------:R-:W-:Y:S02]  /*2d20*/  FMUL.FTZ R0, R159, UR40 ;  /* 0x000000289f007c20 */ /* 0x000fe40008410000 */
[----:B------:R-:W-:Y:S01]  /*2d30*/  FMUL.RZ R177, R177, 0.15915493667125701904 ;  /* 0x3e22f983b1b17820 */ /* 0x000fe2000040c000 */
        /* <DEDUP_REMOVED lines=12> */
[----:B0-----:R-:W-:-:S04]  /*2e00*/  MOV R96, UR21 ;  /* 0x0000001500607c02 */ /* 0x001fc80008000f00 */
[----:B------:R-:W-:-:S03]  /*2e10*/  ISETP.LT.OR P0, PT, R96, 0x2, P0 ;  /* 0x000000026000780c */ /* 0x000fc60000701670 */
        /* <DEDUP_REMOVED lines=11> */
[----:B------:R-:W-:-:S03]  /*2ed0*/  @!P0 IADD3 R97, R97, -0x2, RZ ;  /* 0xfffffffe61618810 */ /* 0x000fc60007ffe0ff */
[----:B------:R0:W-:Y:S08]  /*2ee0*/  MUFU.COS R30, R99 ;  /* 0x00000063001e7308 */ /* 0x0001f00000000000 */
[----:B------:R-:W-:Y:S01]  /*2ef0*/  MUFU.SIN R138, R3 ;  /* 0x00000003008a7308 */ /* 0x000fe20000000400 */
[----:B0-----:R-:W-:Y:S01]  /*2f00*/  FMUL.RZ R99, R0, 0.15915493667125701904 ;  /* 0x3e22f98300637820 */ /* 0x001fe2000040c000 */
[----:B------:R-:W-:-:S04]  /*2f10*/  SHF.L.U32 R0, R165, 0x3, RZ ;  /* 0x00000003a5007819 */ /* 0x000fc800000006ff */
[----:B------:R-:W-:Y:S02]  /*2f20*/  LOP3.LUT R96, R0, 0xffffff00, RZ, 0xc0, !PT ;  /* 0xffffff0000607812 */ /* 0x000fe400078ec0ff */
[----:B------:R0:W-:Y:S02]  /*2f30*/  MUFU.COS R139, R3 ;  /* 0x00000003008b7308 */ /* 0x0001e40000000000 */
[----:B------:R-:W-:-:S06]  /*2f40*/  LEA R111, R251, R96, 0x3 ;  /* 0x00000060fb6f7211 */ /* 0x000fcc00078e18ff */
[----:B------:R-:W-:Y:S01]  /*2f50*/  MUFU.SIN R129, R98 ;  /* 0x0000006200817308 */ /* 0x000fe20000000400 */
[----:B0-----:R-:W-:-:S04]  /*2f60*/  FMUL.FTZ R3, R153, UR40 ;  /* 0x0000002899037c20 */ /* 0x001fc80008410000 */
[----:B------:R-:W-:-:S03]  /*2f70*/  FMUL.RZ R100, R3, 0.15915493667125701904 ;  /* 0x3e22f98303647820 */ /* 0x000fc6000040c000 */
[----:B------:R0:W-:Y:S08]  /*2f80*/  MUFU.COS R131, R98 ;  /* 0x0000006200837308 */ /* 0x0001f00000000000 */
[----:B------:R-:W-:Y:S01]  /*2f90*/  MUFU.SIN R0, R100 ;  /* 0x0000006400007308 */ /* 0x000fe20000000400 */
[----:B0-----:R-:W-:-:S05]  /*2fa0*/  MOV R98, c[0x0][0x16c] ;  /* 0x00005b0000627a02 */ /* 0x001fca0000000f00 */
[----:B------:R-:W-:Y:S01]  /*2fb0*/  @!P0 IMAD R3, R97, R98, UR7 ;  /* 0x0000000761038e24 */ /* 0x000fe2000f8e0262 */
[----:B------:R-:W-:Y:S01]  /*2fc0*/  IADD3 R98, R96, R251, RZ ;  /* 0x000000fb60627210 */ /* 0x000fe20007ffe0ff */
[----:B------:R-:W-:Y:S01]  /*2fd0*/  FMUL.FTZ R96, R152, UR40 ;  /* 0x0000002898607c20 */ /* 0x000fe20008410000 */
[----:B------:R0:W-:Y:S02]  /*2fe0*/  MUFU.COS R127, R100 ;  /* 0x00000064007f7308 */ /* 0x0001e40000000000 */
[C---:B------:R-:W-:Y:S01]  /*2ff0*/  IADD3 R97, R98.reuse, 0x20, RZ ;  /* 0x0000002062617810 */ /* 0x040fe20007ffe0ff */
[----:B------:R-:W-:Y:S01]  /*3000*/  IMAD R2, R251, 0x7, R98 ;  /* 0x00000007fb027824 */ /* 0x000fe200078e0262 */
[----:B------:R-:W-:Y:S01]  /*3010*/  IADD3 R101, R98, 0x60, RZ ;  /* 0x0000006062657810 */ /* 0x000fe20007ffe0ff */
[----:B------:R-:W-:Y:S01]  /*3020*/  FMUL.RZ R108, R96, 0.15915493667125701904 ;  /* 0x3e22f983606c7820 */ /* 0x000fe2000040c000 */
[----:B------:R-:W-:Y:S02]  /*3030*/  IADD3 R103, R98, 0x80, RZ ;  /* 0x0000008062677810 */ /* 0x000fe40007ffe0ff */
[C---:B------:R-:W-:Y:S01]  /*3040*/  IADD3 R96, R2.reuse, 0x1, RZ ;  /* 0x0000000102607810 */ /* 0x040fe20007ffe0ff */
[----:B------:R-:W-:Y:S01]  /*3050*/  MUFU.SIN R125, R99 ;  /* 0x00000063007d7308 */ /* 0x000fe20000000400 */
[----:B0-----:R-:W-:-:S02]  /*3060*/  IADD3 R100, R2, 0x2, RZ ;  /* 0x0000000202647810 */ /* 0x001fc40007ffe0ff */
[-C--:B------:R-:W-:Y:S02]  /*3070*/  LEA.HI.SX32 R120, R96, R111.reuse, 0x1b ;  /* 0x0000006f60787211 */ /* 0x080fe400078fdaff */
[----:B------:R-:W-:Y:S02]  /*3080*/  IADD3 R106, R2, 0x5, RZ ;  /* 0x00000005026a7810 */ /* 0x000fe40007ffe0ff */
[----:B------:R-:W-:Y:S01]  /*3090*/  LEA.HI.SX32 R96, R100, R111, 0x1b ;  /* 0x0000006f64607211 */ /* 0x000fe200078fdaff */
[----:B------:R0:W-:Y:S01]  /*30a0*/  MUFU.COS R126, R99 ;  /* 0x00000063007e7308 */ /* 0x0001e20000000000 */
[----:B------:R-:W-:Y:S01]  /*30b0*/  IADD3 R105, R98, 0xa0, RZ ;  /* 0x000000a062697810 */ /* 0x000fe20007ffe0ff */
[----:B------:R-:W-:Y:S01]  /*30c0*/  FMUL.FTZ R100, R150, UR40 ;  /* 0x0000002896647c20 */ /* 0x000fe20008410000 */
[C---:B------:R-:W-:Y:S02]  /*30d0*/  IADD3 R107, R98.reuse, 0xc0, RZ ;  /* 0x000000c0626b7810 */ /* 0x040fe40007ffe0ff */
[----:B------:R-:W-:-:S02]  /*30e0*/  IADD3 R109, R98, 0xe0, RZ ;  /* 0x000000e0626d7810 */ /* 0x000fc40007ffe0ff */
[-C--:B------:R-:W-:Y:S01]  /*30f0*/  LEA.HI.SX32 R97, R97, R98.reuse, 0x1b ;  /* 0x0000006261617211 */ /* 0x080fe200078fdaff */
[----:B------:R-:W-:Y:S01]  /*3100*/  MUFU.SIN R124, R108 ;  /* 0x0000006c007c7308 */ /* 0x000fe20000000400 */
[----:B0-----:R-:W-:Y:S02]  /*3110*/  IADD3 R99, R98, 0x40, RZ ;  /* 0x0000004062637810 */ /* 0x001fe40007ffe0ff */
[-C--:B------:R-:W-:Y:S02]  /*3120*/  LEA.HI.SX32 R101, R101, R98.reuse, 0x1b ;  /* 0x0000006265657211 */ /* 0x080fe400078fdaff */
[-C--:B------:R-:W-:Y:S02]  /*3130*/  LEA.HI.SX32 R99, R99, R98.reuse, 0x1b ;  /* 0x0000006263637211 */ /* 0x080fe400078fdaff */
[-C--:B------:R-:W-:Y:S01]  /*3140*/  LEA.HI.SX32 R103, R103, R98.reuse, 0x1b ;  /* 0x0000006267677211 */ /* 0x080fe200078fdaff */
[----:B------:R0:W-:Y:S01]  /*3150*/  MUFU.COS R132, R108 ;  /* 0x0000006c00847308 */ /* 0x0001e20000000000 */
[----:B------:R-:W-:-:S02]  /*3160*/  LEA.HI.SX32 R105, R105, R98, 0x1b ;  /* 0x0000006269697211 */ /* 0x000fc400078fdaff */
[-C--:B------:R-:W-:Y:S02]  /*3170*/  LEA.HI.SX32 R107, R107, R98.reuse, 0x1b ;  /* 0x000000626b6b7211 */ /* 0x080fe400078fdaff */
[-C--:B------:R-:W-:Y:S02]  /*3180*/  LEA.HI.SX32 R109, R109, R98.reuse, 0x1b ;  /* 0x000000626d6d7211 */ /* 0x080fe400078fdaff */
[----:B------:R-:W-:Y:S01]  /*3190*/  LEA.HI.SX32 R98, R98, R98, 0x1b ;  /* 0x0000006262627211 */ /* 0x000fe200078fdaff */
[----:B------:R-:W-:Y:S01]  /*31a0*/  MUFU.SIN R128, R117 ;  /* 0x0000007500807308 */ /* 0x000fe20000000400 */
[----:B0-----:R-:W-:Y:S01]  /*31b0*/  LEA.HI.SX32 R108, R106, R111, 0x1b ;  /* 0x0000006f6a6c7211 */ /* 0x001fe200078fdaff */
[----:B------:R-:W-:Y:S01]  /*31c0*/  FMUL.RZ R106, R100, 0.15915493667125701904 ;  /* 0x3e22f983646a7820 */ /* 0x000fe2000040c000 */
[----:B------:R-:W-:Y:S01]  /*31d0*/  IADD3 R102, R2, 0x3, RZ ;  /* 0x0000000302667810 */ /* 0x000fe20007ffe0ff */
[----:B------:R-:W-:Y:S01]  /*31e0*/  FMUL.FTZ R100, R164, R175 ;  /* 0x000000afa4647220 */ /* 0x000fe20000410000 */
[----:B---3--:R0:W-:Y:S01]  /*31f0*/  STS.128 [R98.X16], R4 ;  /* 0x0000000462007388 */ /* 0x0081e2000000cc00 */
[----:B------:R-:W-:-:S02]  /*3200*/  IADD3 R104, R2, 0x4, RZ ;  /* 0x0000000402687810 */ /* 0x000fc40007ffe0ff */
[C---:B------:R-:W-:Y:S01]  /*3210*/  IADD3 R110, R2.reuse, 0x6, RZ ;  /* 0x00000006026e7810 */ /* 0x040fe20007ffe0ff */
[----:B----4-:R1:W-:Y:S01]  /*3220*/  STS.128 [R97.X16+0x200], R8 ;  /* 0x0002000861007388 */ /* 0x0103e2000000cc00 */
[----:B------:R-:W2:Y:S01]  /*3230*/  MUFU.EX2 R100, R100 ;  /* 0x0000006400647308 */ /* 0x000ea20000000800 */
[----:B------:R-:W-:Y:S02]  /*3240*/  IADD3 R114, R2, 0x7, RZ ;  /* 0x0000000702727810 */ /* 0x000fe40007ffe0ff */
[----:B------:R-:W-:Y:S01]  /*3250*/  STS.128 [R99.X16+0x400], R12 ;  /* 0x0004000c63007388 */ /* 0x000fe2000000cc00 */
[-C--:B------:R-:W-:Y:S02]  /*3260*/  LEA.HI.SX32 R102, R102, R111.reuse, 0x1b ;  /* 0x0000006f66667211 */ /* 0x080fe400078fdaff */
[-C--:B------:R-:W-:Y:S01]  /*3270*/  LEA.HI.SX32 R104, R104, R111.reuse, 0x1b ;  /* 0x0000006f68687211 */ /* 0x080fe200078fdaff */
[----:B------:R-:W-:Y:S01]  /*3280*/  STS.128 [R101.X16+0x600], R16 ;  /* 0x0006001065007388 */ /* 0x000fe2000000cc00 */
[-C--:B------:R-:W-:Y:S01]  /*3290*/  LEA.HI.SX32 R112, R110, R111.reuse, 0x1b ;  /* 0x0000006f6e707211 */ /* 0x080fe200078fdaff */
[----:B------:R-:W-:Y:S01]  /*32a0*/  MUFU.COS R130, R117 ;  /* 0x0000007500827308 */ /* 0x000fe20000000000 */
[----:B------:R-:W-:Y:S01]  /*32b0*/  LEA.HI.SX32 R116, R114, R111, 0x1b ;  /* 0x0000006f72747211 */ /* 0x000fe200078fdaff */
[----:B------:R-:W-:Y:S01]  /*32c0*/  STS.128 [R103.X16+0x800], R20 ;  /* 0x0008001467007388 */ /* 0x000fe2000000cc00 */
[----:B0-----:R-:W-:-:S02]  /*32d0*/  FMUL.FTZ R5, R163, R175 ;  /* 0x000000afa3057220 */ /* 0x001fc40000410000 */
[----:B------:R-:W-:Y:S01]  /*32e0*/  FMUL.FTZ R7, R161, R175 ;  /* 0x000000afa1077220 */ /* 0x000fe20000410000 */
[----:B------:R-:W-:Y:S01]  /*32f0*/  STS.128 [R105.X16+0xa00], R24 ;  /* 0x000a001869007388 */ /* 0x000fe2000000cc00 */
[C---:B--2---:R-:W-:Y:S01]  /*3300*/  FMUL.FTZ R136, R100.reuse, R113 ;  /* 0x0000007164887220 */ /* 0x044fe20000410000 */
[----:B------:R-:W-:Y:S01]  /*3310*/  MUFU.SIN R133, R106 ;  /* 0x0000006a00857308 */ /* 0x000fe20000000400 */
[----:B------:R-:W-:Y:S01]  /*3320*/  FMUL.FTZ R137, R100, R137 ;  /* 0x0000008964897220 */ /* 0x000fe20000410000 */
[----:B------:R0:W-:Y:S01]  /*3330*/  STS.128 [R107.X16+0xc00], R88 ;  /* 0x000c00586b007388 */ /* 0x0001e2000000cc00 */
[----:B-1----:R-:W-:Y:S01]  /*3340*/  MOV R8, 0x10 ;  /* 0x0000001000087802 */ /* 0x002fe20000000f00 */
[----:B------:R-:W-:Y:S02]  /*3350*/  FMUL.FTZ R6, R162, R175 ;  /* 0x000000afa2067220 */ /* 0x000fe40000410000 */
[----:B------:R-:W-:Y:S01]  /*3360*/  STS.128 [R109.X16+0xe00], R92 ;  /* 0x000e005c6d007388 */ /* 0x000fe2000000cc00 */
[----:B------:R-:W-:-:S06]  /*3370*/  NOP ;  /* 0x0000000000007918 */ /* 0x000fcc0000000000 */
[----:B------:R1:W-:Y:S01]  /*3380*/  MUFU.COS R4, R106 ;  /* 0x0000006a00047308 */ /* 0x0003e20000000000 */
[----:B------:R2:W-:Y:S01]  /*3390*/  LDS.128 R92, [R120.X16+0x10] ;  /* 0x00001000785c7984 */ /* 0x0005e2000000cc00 */
[----:B0-----:R-:W-:-:S03]  /*33a0*/  LEA.HI.SX32 R88, R2, R2, 0x1b ;  /* 0x0000000202587211 */ /* 0x001fc600078fdaff */
[----:B------:R-:W-:Y:S01]  /*33b0*/  LDS.128 R96, [R96.X16+0x20] ;  /* 0x0000200060607984 */ /* 0x000fe2000000cc00 */
[----:B------:R-:W-:Y:S01]  /*33c0*/  SHF.L.U32 R2, R115, 0x3, RZ ;  /* 0x0000000373027819 */ /* 0x000fe200000006ff */
[----:B------:R-:W-:Y:S01]  /*33d0*/  FMUL.FTZ R10, R157, R175 ;  /* 0x000000af9d0a7220 */ /* 0x000fe20000410000 */
[----:B------:R-:W0:Y:S01]  /*33e0*/  MUFU.EX2 R5, R5 ;  /* 0x0000000500057308 */ /* 0x000e220000000800 */
[----:B------:R-:W-:Y:S01]  /*33f0*/  LDS.128 R100, [R102.X16+0x30] ;  /* 0x0000300066647984 */ /* 0x000fe2000000cc00 */
[----:B--2---:R-:W-:-:S03]  /*3400*/  MOV R120, 0x3f800000 ;  /* 0x3f80000000787802 */ /* 0x004fc60000000f00 */
[----:B------:R-:W2:Y:S01]  /*3410*/  LDS.128 R88, [R88.X16] ;  /* 0x0000000058587984 */ /* 0x000ea2000000cc00 */
[-C--:B------:R-:W-:Y:S02]  /*3420*/  FMUL.FTZ R11, R156, R175.reuse ;  /* 0x000000af9c0b7220 */ /* 0x080fe40000410000 */
[----:B------:R-:W-:Y:S01]  /*3430*/  MUFU.EX2 R7, R7 ;  /* 0x0000000700077308 */ /* 0x000fe20000000800 */
[----:B-1----:R-:W1:Y:S04]  /*3440*/  LDS.128 R104, [R104.X16+0x40] ;  /* 0x0000400068687984 */ /* 0x002e68000000cc00 */
[----:B------:R-:W3:Y:S03]  /*3450*/  LDS.128 R108, [R108.X16+0x50] ;  /* 0x000050006c6c7984 */ /* 0x000ee6000000cc00 */
[----:B------:R4:W-:Y:S01]  /*3460*/  MUFU.EX2 R27, R6 ;  /* 0x00000006001b7308 */ /* 0x0009e20000000800 */
[----:B------:R-:W1:Y:S04]  /*3470*/  LDS.128 R112, [R112.X16+0x60] ;  /* 0x0000600070707984 */ /* 0x000e68000000cc00 */
[----:B------:R-:W1:Y:S03]  /*3480*/  LDS.128 R116, [R116.X16+0x70] ;  /* 0x0000700074747984 */ /* 0x000e66000000cc00 */
[----:B------:R-:W-:Y:S01]  /*3490*/  MUFU.COS R176, R177 ;  /* 0x000000b100b07308 */ /* 0x000fe20000000000 */
[----:B------:R0:W-:Y:S04]  /*34a0*/  STS.64 [R2+0x9880], R136 ;  /* 0x0098808802007388 */ /* 0x0001e80000000a00 */
[----:B------:R-:W5:Y:S03]  /*34b0*/  LDG.E.64 R166, [R166.64] ;  /* 0x0000001aa6a67981 */ /* 0x000f66000c1e1b00 */
[----:B------:R-:W2:Y:S01]  /*34c0*/  MUFU.EX2 R10, R10 ;  /* 0x0000000a000a7308 */ /* 0x000ea20000000800 */
[----:B0-----:R-:W-:Y:S01]  /*34d0*/  @!P0 IMAD.WIDE R2, R3, R8, UR28 ;  /* 0x0000001c03028e25 */ /* 0x001fe2000f8e0208 */
[----:B------:R-:W-:Y:S03]  /*34e0*/  BAR.SYNC.DEFER_BLOCKING 0x0 ;  /* 0x0000000000007b1d */ /* 0x000fe60000010000 */
[----:B------:R-:W-:-:S06]  /*34f0*/  FMUL.FTZ R8, R159, R175 ;  /* 0x000000af9f087220 */ /* 0x000fcc0000410000 */
[----:B------:R-:W0:Y:S01]  /*3500*/  MUFU.EX2 R8, R8 ;  /* 0x0000000800087308 */ /* 0x000e220000000800 */
[----:B----4-:R-:W-:Y:S02]  /*3510*/  FMUL.FTZ R6, R160, R175 ;  /* 0x000000afa0067220 */ /* 0x010fe40000410000 */
[C---:B------:R-:W-:Y:S02]  /*3520*/  FMUL.FTZ R30, R5.reuse, R30 ;  /* 0x0000001e051e7220 */ /* 0x040fe40000410000 */
[----:B------:R-:W-:-:S03]  /*3530*/  FMUL.FTZ R29, R5, R29 ;  /* 0x0000001d051d7220 */ /* 0x000fc60000410000 */
[----:B------:R-:W4:Y:S01]  /*3540*/  MUFU.EX2 R11, R11 ;  /* 0x0000000b000b7308 */ /* 0x000f220000000800 */
[----:B--2---:R-:W-:Y:S01]  /*3550*/  FMUL.FTZ R18, R10, R139 ;  /* 0x0000008b0a127220 */ /* 0x004fe20000410000 */
[----:B------:R2:W5:Y:S06]  /*3560*/  @!P0 LDG.E.128 R120, [R2.64] ;  /* 0x0000001a02788981 */ /* 0x00056c000c1e1d00 */
[----:B------:R-:W1:Y:S01]  /*3570*/  MUFU.EX2 R6, R6 ;  /* 0x0000000600067308 */ /* 0x000e620000000800 */
[----:B------:R-:W-:Y:S02]  /*3580*/  FMUL.FTZ R139, R164, R89 ;  /* 0x00000059a48b7220 */ /* 0x000fe40000410000 */
[----:B--2---:R-:W-:-:S02]  /*3590*/  FMUL.FTZ R3, R154, R175 ;  /* 0x000000af9a037220 */ /* 0x004fc40000410000 */
[----:B------:R-:W-:-:S03]  /*35a0*/  FMUL.FTZ R2, R155, R175 ;  /* 0x000000af9b027220 */ /* 0x000fc60000410000 */
[----:B------:R2:W-:Y:S01]  /*35b0*/  MUFU.EX2 R5, R3 ;  /* 0x0000000300057308 */ /* 0x0005e20000000800 */
[----:B0-----:R-:W-:Y:S02]  /*35c0*/  FMUL.FTZ R21, R8, R168 ;  /* 0x000000a808157220 */ /* 0x001fe40000410000 */
[----:B------:R-:W-:Y:S02]  /*35d0*/  FMUL.FTZ R9, R158, R175 ;  /* 0x000000af9e097220 */ /* 0x000fe40000410000 */
[----:B--2---:R-:W-:-:S03]  /*35e0*/  FMUL.FTZ R3, R164, R88 ;  /* 0x00000058a4037220 */ /* 0x004fc60000410000 */
[----:B------:R0:W2:Y:S01]  /*35f0*/  MUFU.EX2 R12, R2 ;  /* 0x00000002000c7308 */ /* 0x0000a20000000800 */
[C---:B------:R-:W-:Y:S02]  /*3600*/  FMUL.FTZ R139, R84.reuse, R139 ;  /* 0x0000008b548b7220 */ /* 0x040fe40000410000 */
[----:B------:R-:W-:Y:S02]  /*3610*/  FMUL.FTZ R168, R84, R3 ;  /* 0x0000000354a87220 */ /* 0x000fe40000410000 */
[C---:B------:R-:W-:Y:S02]  /*3620*/  FMUL.FTZ R26, R7.reuse, R173 ;  /* 0x000000ad071a7220 */ /* 0x040fe40000410000 */
[----:B0-----:R-:W-:Y:S02]  /*3630*/  FMUL.FTZ R2, R152, R175 ;  /* 0x000000af98027220 */ /* 0x001fe40000410000 */
[----:B------:R-:W-:Y:S02]  /*3640*/  FMUL.FTZ R25, R7, R172 ;  /* 0x000000ac07197220 */ /* 0x000fe40000410000 */
[----:B------:R-:W-:Y:S01]  /*3650*/  FMUL.FTZ R17, R10, R138 ;  /* 0x0000008a0a117220 */ /* 0x000fe20000410000 */
[----:B------:R0:W-:Y:S01]  /*3660*/  MUFU.EX2 R7, R2 ;  /* 0x0000000200077308 */ /* 0x0001e20000000800 */
[----:B------:R-:W-:-:S02]  /*3670*/  FMUL.FTZ R10, R168, R29 ;  /* 0x0000001da80a7220 */ /* 0x000fc40000410000 */
[----:B------:R-:W-:Y:S02]  /*3680*/  FMUL.FTZ R3, R139, R29 ;  /* 0x0000001d8b037220 */ /* 0x000fe40000410000 */
[C---:B----4-:R-:W-:Y:S02]  /*3690*/  FMUL.FTZ R16, R11.reuse, R135 ;  /* 0x000000870b107220 */ /* 0x050fe40000410000 */
[----:B------:R-:W-:Y:S02]  /*36a0*/  FMUL.FTZ R15, R11, R134 ;  /* 0x000000860b0f7220 */ /* 0x000fe40000410000 */
[C---:B0-----:R-:W-:Y:S01]  /*36b0*/  FMUL.FTZ R2, R163.reuse, R90 ;  /* 0x0000005aa3027220 */ /* 0x041fe20000410000 */
[----:B------:R-:W0:Y:S01]  /*36c0*/  MUFU.EX2 R9, R9 ;  /* 0x0000000900097308 */ /* 0x000e220000000800 */
[----:B------:R-:W-:Y:S02]  /*36d0*/  FMUL.FTZ R138, R163, R91 ;  /* 0x0000005ba38a7220 */ /* 0x000fe40000410000 */
[----:B------:R-:W-:-:S02]  /*36e0*/  FFMA.FTZ R11, R139, R30, R10 ;  /* 0x0000001e8b0b7223 */ /* 0x000fc4000001000a */
[----:B------:R-:W-:Y:S02]  /*36f0*/  FMUL.FTZ R197, R85, R2 ;  /* 0x0000000255c57220 */ /* 0x000fe40000410000 */
[----:B------:R-:W-:Y:S02]  /*3700*/  FFMA.FTZ R10, R168, R30, -R3 ;  /* 0x0000001ea80a7223 */ /* 0x000fe40000010803 */
[----:B------:R-:W-:Y:S02]  /*3710*/  FMUL.FTZ R13, R153, R175 ;  /* 0x000000af990d7220 */ /* 0x000fe40000410000 */
[----:B------:R-:W-:Y:S02]  /*3720*/  FMUL.FTZ R138, R85, R138 ;  /* 0x0000008a558a7220 */ /* 0x000fe40000410000 */
[C---:B------:R-:W-:Y:S02]  /*3730*/  FMUL.FTZ R28, R27.reuse, R28 ;  /* 0x0000001c1b1c7220 */ /* 0x040fe40000410000 */
[----:B------:R-:W-:-:S02]  /*3740*/  FMUL.FTZ R27, R27, R174 ;  /* 0x000000ae1b1b7220 */ /* 0x000fc40000410000 */
[C---:B-1----:R-:W-:Y:S02]  /*3750*/  FMUL.FTZ R24, R6.reuse, R171 ;  /* 0x000000ab06187220 */ /* 0x042fe40000410000 */
[----:B------:R-:W-:Y:S02]  /*3760*/  FMUL.FTZ R23, R6, R170 ;  /* 0x000000aa06177220 */ /* 0x000fe40000410000 */
[----:B------:R-:W-:Y:S01]  /*3770*/  FADD.FTZ R10, R197, R10 ;  /* 0x0000000ac50a7221 */ /* 0x000fe20000010000 */
[----:B------:R1:W4:Y:S01]  /*3780*/  MUFU.EX2 R6, R13 ;  /* 0x0000000d00067308 */ /* 0x0003220000000800 */
[----:B------:R-:W-:Y:S02]  /*3790*/  FMUL.FTZ R22, R8, R169 ;  /* 0x000000a908167220 */ /* 0x000fe40000410000 */
[----:B--2---:R-:W-:Y:S02]  /*37a0*/  FMUL.FTZ R14, R12, R131 ;  /* 0x000000830c0e7220 */ /* 0x004fe40000410000 */
[----:B------:R-:W-:-:S02]  /*37b0*/  FADD.FTZ R3, R138, R11 ;  /* 0x0000000b8a037221 */ /* 0x000fc40000010000 */
[----:B------:R-:W-:Y:S02]  /*37c0*/  FMUL.FTZ R8, R151, R175 ;  /* 0x000000af97087220 */ /* 0x000fe40000410000 */
[----:B-1----:R-:W-:Y:S02]  /*37d0*/  FMUL.FTZ R13, R12, R129 ;  /* 0x000000810c0d7220 */ /* 0x002fe40000410000 */
[C---:B------:R-:W-:Y:S02]  /*37e0*/  FMUL.FTZ R12, R5.reuse, R126 ;  /* 0x0000007e050c7220 */ /* 0x040fe40000410000 */
[----:B------:R-:W-:Y:S02]  /*37f0*/  FMUL.FTZ R11, R5, R125 ;  /* 0x0000007d050b7220 */ /* 0x000fe40000410000 */
[----:B------:R-:W-:Y:S01]  /*3800*/  FMUL.FTZ R5, R27, R10 ;  /* 0x0000000a1b057220 */ /* 0x000fe20000410000 */
[----:B------:R1:W2:Y:S01]  /*3810*/  MUFU.EX2 R135, R8 ;  /* 0x0000000800877308 */ /* 0x0002a20000000800 */
[----:B------:R-:W-:-:S02]  /*3820*/  FMUL.FTZ R169, R162, R93 ;  /* 0x0000005da2a97220 */ /* 0x000fc40000410000 */
[----:B------:R-:W-:Y:S02]  /*3830*/  FMUL.FTZ R129, R27, R3 ;  /* 0x000000031b817220 */ /* 0x000fe40000410000 */
[C---:B0-----:R-:W-:Y:S02]  /*3840*/  FMUL.FTZ R20, R9.reuse, R141 ;  /* 0x0000008d09147220 */ /* 0x041fe40000410000 */
[----:B------:R-:W-:Y:S02]  /*3850*/  FMUL.FTZ R19, R9, R140 ;  /* 0x0000008c09137220 */ /* 0x000fe40000410000 */
[----:B-1----:R-:W-:Y:S02]  /*3860*/  FFMA.FTZ R8, R28, R3, R5 ;  /* 0x000000031c087223 */ /* 0x002fe40000010005 */
[----:B------:R-:W-:Y:S02]  /*3870*/  FMUL.FTZ R3, R162, R92 ;  /* 0x0000005ca2037220 */ /* 0x000fe40000410000 */
[----:B------:R-:W-:-:S02]  /*3880*/  FMUL.FTZ R169, R86, R169 ;  /* 0x000000a956a97220 */ /* 0x000fc40000410000 */
[-C--:B------:R-:W-:Y:S02]  /*3890*/  FMUL.FTZ R9, R150, R175.reuse ;  /* 0x000000af96097220 */ /* 0x080fe40000410000 */
[----:B------:R-:W-:Y:S02]  /*38a0*/  FMUL.FTZ R175, R149, R175 ;  /* 0x000000af95af7220 */ /* 0x000fe40000410000 */
[----:B------:R-:W-:Y:S02]  /*38b0*/  FFMA.FTZ R129, R28, R10, -R129 ;  /* 0x0000000a1c817223 */ /* 0x000fe40000010881 */
[----:B------:R-:W-:Y:S02]  /*38c0*/  FMUL.FTZ R170, R86, R3 ;  /* 0x0000000356aa7220 */ /* 0x000fe40000410000 */
[----:B------:R-:W-:Y:S02]  /*38d0*/  FADD.FTZ R3, R169, R8 ;  /* 0x00000008a9037221 */ /* 0x000fe40000010000 */
[----:B------:R-:W-:Y:S01]  /*38e0*/  FMUL.FTZ R8, R7, R132 ;  /* 0x0000008407087220 */ /* 0x000fe20000410000 */
[----:B------:R-:W-:Y:S01]  /*38f0*/  MUFU.EX2 R175, R175 ;  /* 0x000000af00af7308 */ /* 0x000fe20000000800 */
[----:B------:R-:W-:-:S02]  /*3900*/  FADD.FTZ R129, R170, R129 ;  /* 0x00000081aa817221 */ /* 0x000fc40000010000 */
[----:B------:R-:W-:Y:S02]  /*3910*/  FMUL.FTZ R7, R7, R124 ;  /* 0x0000007c07077220 */ /* 0x000fe40000410000 */
[----:B------:R-:W-:Y:S02]  /*3920*/  FMUL.FTZ R5, R25, R3 ;  /* 0x0000000319057220 */ /* 0x000fe40000410000 */
[----:B------:R-:W-:Y:S01]  /*3930*/  FMUL.FTZ R172, R161, R94 ;  /* 0x0000005ea1ac7220 */ /* 0x000fe20000410000 */
[----:B------:R-:W0:Y:S01]  /*3940*/  MUFU.SIN R124, R177 ;  /* 0x000000b1007c7308 */ /* 0x000e220000000400 */
[----:B----4-:R-:W-:Y:S02]  /*3950*/  FMUL.FTZ R10, R6, R127 ;  /* 0x0000007f060a7220 */ /* 0x010fe40000410000 */
[----:B------:R-:W-:-:S05]  /*3960*/  FMUL.FTZ R172, R87, R172 ;  /* 0x000000ac57ac7220 */ /* 0x000fca0000410000 */
[----:B------:R1:W4:Y:S02]  /*3970*/  MUFU.EX2 R2, R9 ;  /* 0x0000000900027308 */ /* 0x0003240000000800 */
[----:B-1----:R-:W-:Y:S02]  /*3980*/  FMUL.FTZ R9, R6, R0 ;  /* 0x0000000006097220 */ /* 0x002fe40000410000 */
[----:B------:R-:W-:Y:S02]  /*3990*/  FMUL.FTZ R6, R25, R129 ;  /* 0x0000008119067220 */ /* 0x000fe40000410000 */
[----:B------:R-:W-:Y:S02]  /*39a0*/  FMUL.FTZ R0, R161, R95 ;  /* 0x0000005fa1007220 */ /* 0x000fe40000410000 */
[C---:B------:R-:W-:Y:S02]  /*39b0*/  FFMA.FTZ R129, R26.reuse, R129, -R5 ;  /* 0x000000811a817223 */ /* 0x040fe40000010805 */
[----:B------:R-:W-:-:S02]  /*39c0*/  FFMA.FTZ R126, R26, R3, R6 ;  /* 0x000000031a7e7223 */ /* 0x000fc40000010006 */
[----:B------:R-:W-:Y:S02]  /*39d0*/  FMUL.FTZ R171, R87, R0 ;  /* 0x0000000057ab7220 */ /* 0x000fe40000410000 */
[----:B------:R-:W-:Y:S02]  /*39e0*/  FADD.FTZ R129, R172, R129 ;  /* 0x00000081ac817221 */ /* 0x000fe40000010000 */
[----:B------:R-:W-:Y:S02]  /*39f0*/  FADD.FTZ R126, R171, R126 ;  /* 0x0000007eab7e7221 */ /* 0x000fe40000010000 */
[----:B------:R-:W-:Y:S02]  /*3a00*/  FMUL.FTZ R127, R23, R129 ;  /* 0x00000081177f7220 */ /* 0x000fe40000410000 */
[----:B--2---:R-:W-:Y:S02]  /*3a10*/  FMUL.FTZ R5, R135, R128 ;  /* 0x0000008087057220 */ /* 0x004fe40000410000 */
[----:B------:R-:W-:-:S02]  /*3a20*/  FMUL.FTZ R125, R23, R126 ;  /* 0x0000007e177d7220 */ /* 0x000fc40000410000 */
[----:B0-----:R-:W-:Y:S02]  /*3a30*/  FMUL.FTZ R0, R175, R124 ;  /* 0x0000007caf007220 */ /* 0x001fe40000410000 */
[----:B------:R-:W-:Y:S02]  /*3a40*/  FFMA.FTZ R128, R24, R126, R127 ;  /* 0x0000007e18807223 */ /* 0x000fe4000001007f */
[-C--:B------:R-:W-:Y:S02]  /*3a50*/  FMUL.FTZ R124, R136, R29.reuse ;  /* 0x0000001d887c7220 */ /* 0x080fe40000410000 */
[----:B------:R-:W-:Y:S02]  /*3a60*/  FMUL.FTZ R127, R137, R29 ;  /* 0x0000001d897f7220 */ /* 0x000fe40000410000 */
[----:B------:R-:W-:Y:S02]  /*3a70*/  FMUL.FTZ R173, R160, R97 ;  /* 0x00000061a0ad7220 */ /* 0x000fe40000410000 */
[----:B------:R-:W-:-:S02]  /*3a80*/  FFMA.FTZ R129, R24, R129, -R125 ;  /* 0x0000008118817223 */ /* 0x000fc4000001087d */
[----:B------:R-:W-:Y:S02]  /*3a90*/  FMUL.FTZ R125, R160, R96 ;  /* 0x00000060a07d7220 */ /* 0x000fe40000410000 */
[-C--:B------:R-:W-:Y:S02]  /*3aa0*/  FFMA.FTZ R124, R137, R30.reuse, R124 ;  /* 0x0000001e897c7223 */ /* 0x080fe4000001007c */
[----:B------:R-:W-:Y:S02]  /*3ab0*/  FFMA.FTZ R127, R136, R30, -R127 ;  /* 0x0000001e887f7223 */ /* 0x000fe4000001087f */
[C---:B------:R-:W-:Y:S02]  /*3ac0*/  FMUL.FTZ R173, R80.reuse, R173 ;  /* 0x000000ad50ad7220 */ /* 0x040fe40000410000 */
[----:B------:R-:W-:Y:S02]  /*3ad0*/  FMUL.FTZ R174, R80, R125 ;  /* 0x0000007d50ae7220 */ /* 0x000fe40000410000 */
[----:B------:R-:W-:-:S02]  /*3ae0*/  FMUL.FTZ R126, R27, R124 ;  /* 0x0000007c1b7e7220 */ /* 0x000fc40000410000 */
[-C--:B------:R-:W-:Y:S02]  /*3af0*/  FMUL.FTZ R125, R27, R127.reuse ;  /* 0x0000007f1b7d7220 */ /* 0x080fe40000410000 */
[----:B------:R-:W-:Y:S02]  /*3b00*/  FADD.FTZ R128, R173, R128 ;  /* 0x00000080ad807221 */ /* 0x000fe40000010000 */
[C---:B------:R-:W-:Y:S02]  /*3b10*/  FFMA.FTZ R126, R28.reuse, R127, -R126 ;  /* 0x0000007f1c7e7223 */ /* 0x040fe4000001087e */
[----:B------:R-:W-:Y:S02]  /*3b20*/  FFMA.FTZ R125, R28, R124, R125 ;  /* 0x0000007c1c7d7223 */ /* 0x000fe4000001007d */
[----:B------:R-:W-:Y:S02]  /*3b30*/  FADD.FTZ R129, R174, R129 ;  /* 0x00000081ae817221 */ /* 0x000fe40000010000 */
[----:B------:R-:W-:-:S02]  /*3b40*/  FMUL.FTZ R127, R21, R128 ;  /* 0x00000080157f7220 */ /* 0x000fc40000410000 */
[----:B------:R-:W-:Y:S02]  /*3b50*/  FMUL.FTZ R124, R159, R98 ;  /* 0x000000629f7c7220 */ /* 0x000fe40000410000 */
[C---:B----4-:R-:W-:Y:S02]  /*3b60*/  FMUL.FTZ R4, R2.reuse, R4 ;  /* 0x0000000402047220 */ /* 0x050fe40000410000 */
[----:B------:R-:W-:Y:S02]  /*3b70*/  FMUL.FTZ R3, R2, R133 ;  /* 0x0000008502037220 */ /* 0x000fe40000410000 */
[----:B------:R-:W-:Y:S02]  /*3b80*/  FMUL.FTZ R6, R135, R130 ;  /* 0x0000008287067220 */ /* 0x000fe40000410000 */
[----:B------:R-:W-:Y:S02]  /*3b90*/  FMUL.FTZ R2, R175, R176 ;  /* 0x000000b0af027220 */ /* 0x000fe40000410000 */
[----:B------:R-:W-:-:S02]  /*3ba0*/  FMUL.FTZ R131, R21, R129 ;  /* 0x0000008115837220 */ /* 0x000fc40000410000 */
[C---:B------:R-:W-:Y:S02]  /*3bb0*/  FFMA.FTZ R130, R22.reuse, R129, -R127 ;  /* 0x0000008116827223 */ /* 0x040fe4000001087f */
[----:B------:R-:W-:Y:S02]  /*3bc0*/  FMUL.FTZ R176, R159, R99 ;  /* 0x000000639fb07220 */ /* 0x000fe40000410000 */
[----:B------:R-:W-:Y:S02]  /*3bd0*/  FMUL.FTZ R175, R81, R124 ;  /* 0x0000007c51af7220 */ /* 0x000fe40000410000 */
[----:B------:R-:W-:Y:S02]  /*3be0*/  FMUL.FTZ R127, R25, R125 ;  /* 0x0000007d197f7220 */ /* 0x000fe40000410000 */
[----:B------:R-:W-:Y:S02]  /*3bf0*/  FFMA.FTZ R131, R22, R128, R131 ;  /* 0x0000008016837223 */ /* 0x000fe40000010083 */
[----:B------:R-:W-:-:S02]  /*3c00*/  FMUL.FTZ R176, R81, R176 ;  /* 0x000000b051b07220 */ /* 0x000fc40000410000 */
[----:B------:R-:W-:Y:S02]  /*3c10*/  FADD.FTZ R130, R175, R130 ;  /* 0x00000082af827221 */ /* 0x000fe40000010000 */
[-C--:B------:R-:W-:Y:S02]  /*3c20*/  FMUL.FTZ R124, R25, R126.reuse ;  /* 0x0000007e197c7220 */ /* 0x080fe40000410000 */
[----:B------:R-:W-:Y:S02]  /*3c30*/  FFMA.FTZ R127, R26, R126, -R127 ;  /* 0x0000007e1a7f7223 */ /* 0x000fe4000001087f */
[----:B------:R-:W-:Y:S02]  /*3c40*/  FADD.FTZ R131, R176, R131 ;  /* 0x00000083b0837221 */ /* 0x000fe40000010000 */
[----:B------:R-:W-:Y:S02]  /*3c50*/  FMUL.FTZ R126, R19, R130 ;  /* 0x00000082137e7220 */ /* 0x000fe40000410000 */
[----:B------:R-:W-:-:S02]  /*3c60*/  FMUL.FTZ R177, R158, R101 ;  /* 0x000000659eb17220 */ /* 0x000fc40000410000 */
[----:B------:R-:W-:Y:S02]  /*3c70*/  FFMA.FTZ R124, R26, R125, R124 ;  /* 0x0000007d1a7c7223 */ /* 0x000fe4000001007c */
[----:B------:R-:W-:Y:S02]  /*3c80*/  FMUL.FTZ R125, R158, R100 ;  /* 0x000000649e7d7220 */ /* 0x000fe40000410000 */
[-C--:B------:R-:W-:Y:S02]  /*3c90*/  FMUL.FTZ R129, R19, R131.reuse ;  /* 0x0000008313817220 */ /* 0x080fe40000410000 */
[----:B------:R-:W-:Y:S02]  /*3ca0*/  FFMA.FTZ R128, R20, R131, R126 ;  /* 0x0000008314807223 */ /* 0x000fe4000001007e */
[C---:B------:R-:W-:Y:S02]  /*3cb0*/  FMUL.FTZ R177, R82.reuse, R177 ;  /* 0x000000b152b17220 */ /* 0x040fe40000410000 */
[----:B------:R-:W-:-:S02]  /*3cc0*/  FMUL.FTZ R178, R82, R125 ;  /* 0x0000007d52b27220 */ /* 0x000fc40000410000 */
[C---:B------:R-:W-:Y:S02]  /*3cd0*/  FMUL.FTZ R126, R23.reuse, R124 ;  /* 0x0000007c177e7220 */ /* 0x040fe40000410000 */
[-C--:B------:R-:W-:Y:S02]  /*3ce0*/  FMUL.FTZ R125, R23, R127.reuse ;  /* 0x0000007f177d7220 */ /* 0x080fe40000410000 */
[----:B------:R-:W-:Y:S02]  /*3cf0*/  FFMA.FTZ R129, R20, R130, -R129 ;  /* 0x0000008214817223 */ /* 0x000fe40000010881 */
[----:B------:R-:W-:Y:S02]  /*3d00*/  FADD.FTZ R128, R177, R128 ;  /* 0x00000080b1807221 */ /* 0x000fe40000010000 */
[C---:B------:R-:W-:Y:S02]  /*3d10*/  FFMA.FTZ R126, R24.reuse, R127, -R126 ;  /* 0x0000007f187e7223 */ /* 0x040fe4000001087e */
[----:B------:R-:W-:-:S02]  /*3d20*/  FFMA.FTZ R125, R24, R124, R125 ;  /* 0x0000007c187d7223 */ /* 0x000fc4000001007d */
[----:B------:R-:W-:Y:S02]  /*3d30*/  FADD.FTZ R129, R178, R129 ;  /* 0x00000081b2817221 */ /* 0x000fe40000010000 */
[----:B------:R-:W-:Y:S02]  /*3d40*/  FMUL.FTZ R127, R17, R128 ;  /* 0x00000080117f7220 */ /* 0x000fe40000410000 */
[----:B------:R-:W-:Y:S02]  /*3d50*/  FMUL.FTZ R124, R157, R102 ;  /* 0x000000669d7c7220 */ /* 0x000fe40000410000 */
[-C--:B------:R-:W-:Y:S02]  /*3d60*/  FMUL.FTZ R131, R17, R129.reuse ;  /* 0x0000008111837220 */ /* 0x080fe40000410000 */
[----:B------:R-:W-:Y:S02]  /*3d70*/  FFMA.FTZ R130, R18, R129, -R127 ;  /* 0x0000008112827223 */ /* 0x000fe4000001087f */
[----:B------:R-:W-:-:S02]  /*3d80*/  FMUL.FTZ R180, R157, R103 ;  /* 0x000000679db47220 */ /* 0x000fc40000410000 */
[----:B------:R-:W-:Y:S02]  /*3d90*/  FMUL.FTZ R179, R83, R124 ;  /* 0x0000007c53b37220 */ /* 0x000fe40000410000 */
[----:B------:R-:W-:Y:S02]  /*3da0*/  FMUL.FTZ R127, R21, R125 ;  /* 0x0000007d157f7220 */ /* 0x000fe40000410000 */
[----:B------:R-:W-:Y:S02]  /*3db0*/  FFMA.FTZ R131, R18, R128, R131 ;  /* 0x0000008012837223 */ /* 0x000fe40000010083 */
[----:B------:R-:W-:Y:S02]  /*3dc0*/  FMUL.FTZ R180, R83, R180 ;  /* 0x000000b453b47220 */ /* 0x000fe40000410000 */
[----:B------:R-:W-:Y:S02]  /*3dd0*/  FADD.FTZ R130, R179, R130 ;  /* 0x00000082b3827221 */ /* 0x000fe40000010000 */
[----:B------:R-:W-:-:S02]  /*3de0*/  FMUL.FTZ R124, R21, R126 ;  /* 0x0000007e157c7220 */ /* 0x000fc40000410000 */
[----:B------:R-:W-:Y:S02]  /*3df0*/  FFMA.FTZ R127, R22, R126, -R127 ;  /* 0x0000007e167f7223 */ /* 0x000fe4000001087f */
[----:B------:R-:W-:Y:S02]  /*3e00*/  FADD.FTZ R131, R180, R131 ;  /* 0x00000083b4837221 */ /* 0x000fe40000010000 */
[----:B------:R-:W-:Y:S02]  /*3e10*/  FMUL.FTZ R126, R15, R130 ;  /* 0x000000820f7e7220 */ /* 0x000fe40000410000 */
[----:B------:R-:W-:Y:S02]  /*3e20*/  FMUL.FTZ R181, R156, R105 ;  /* 0x000000699cb57220 */ /* 0x000fe40000410000 */
[----:B------:R-:W-:Y:S02]  /*3e30*/  FFMA.FTZ R124, R22, R125, R124 ;  /* 0x0000007d167c7223 */ /* 0x000fe4000001007c */
[----:B------:R-:W-:-:S02]  /*3e40*/  FMUL.FTZ R125, R156, R104 ;  /* 0x000000689c7d7220 */ /* 0x000fc40000410000 */
[-C--:B------:R-:W-:Y:S02]  /*3e50*/  FMUL.FTZ R129, R15, R131.reuse ;  /* 0x000000830f817220 */ /* 0x080fe40000410000 */
[----:B------:R-:W-:Y:S02]  /*3e60*/  FFMA.FTZ R128, R16, R131, R126 ;  /* 0x0000008310807223 */ /* 0x000fe4000001007e */
[C---:B------:R-:W-:Y:S02]  /*3e70*/  FMUL.FTZ R181, R76.reuse, R181 ;  /* 0x000000b54cb57220 */ /* 0x040fe40000410000 */
[----:B------:R-:W-:Y:S02]  /*3e80*/  FMUL.FTZ R182, R76, R125 ;  /* 0x0000007d4cb67220 */ /* 0x000fe40000410000 */
[C---:B------:R-:W-:Y:S02]  /*3e90*/  FMUL.FTZ R126, R19.reuse, R124 ;  /* 0x0000007c137e7220 */ /* 0x040fe40000410000 */
[----:B------:R-:W-:-:S02]  /*3ea0*/  FMUL.FTZ R125, R19, R127 ;  /* 0x0000007f137d7220 */ /* 0x000fc40000410000 */
[----:B------:R-:W-:Y:S02]  /*3eb0*/  FFMA.FTZ R129, R16, R130, -R129 ;  /* 0x0000008210817223 */ /* 0x000fe40000010881 */
[----:B------:R-:W-:Y:S02]  /*3ec0*/  FADD.FTZ R128, R181, R128 ;  /* 0x00000080b5807221 */ /* 0x000fe40000010000 */
[C---:B------:R-:W-:Y:S02]  /*3ed0*/  FFMA.FTZ R126, R20.reuse, R127, -R126 ;  /* 0x0000007f147e7223 */ /* 0x040fe4000001087e */
[----:B------:R-:W-:Y:S02]  /*3ee0*/  FFMA.FTZ R125, R20, R124, R125 ;  /* 0x0000007c147d7223 */ /* 0x000fe4000001007d */
[----:B------:R-:W-:Y:S02]  /*3ef0*/  FADD.FTZ R129, R182, R129 ;  /* 0x00000081b6817221 */ /* 0x000fe40000010000 */
[----:B------:R-:W-:-:S02]  /*3f00*/  FMUL.FTZ R127, R13, R128 ;  /* 0x000000800d7f7220 */ /* 0x000fc40000410000 */
[----:B------:R-:W-:Y:S02]  /*3f10*/  FMUL.FTZ R124, R155, R106 ;  /* 0x0000006a9b7c7220 */ /* 0x000fe40000410000 */
[-C--:B------:R-:W-:Y:S02]  /*3f20*/  FMUL.FTZ R131, R13, R129.reuse ;  /* 0x000000810d837220 */ /* 0x080fe40000410000 */
[----:B------:R-:W-:Y:S02]  /*3f30*/  FFMA.FTZ R130, R14, R129, -R127 ;  /* 0x000000810e827223 */ /* 0x000fe4000001087f */
[----:B------:R-:W-:Y:S02]  /*3f40*/  FMUL.FTZ R184, R155, R107 ;  /* 0x0000006b9bb87220 */ /* 0x000fe40000410000 */
[----:B------:R-:W-:Y:S02]  /*3f50*/  FMUL.FTZ R183, R77, R124 ;  /* 0x0000007c4db77220 */ /* 0x000fe40000410000 */
[----:B------:R-:W-:-:S02]  /*3f60*/  FMUL.FTZ R127, R17, R125 ;  /* 0x0000007d117f7220 */ /* 0x000fc40000410000 */
[----:B------:R-:W-:Y:S02]  /*3f70*/  FFMA.FTZ R131, R14, R128, R131 ;  /* 0x000000800e837223 */ /* 0x000fe40000010083 */
[----:B------:R-:W-:Y:S02]  /*3f80*/  FMUL.FTZ R184, R77, R184 ;  /* 0x000000b84db87220 */ /* 0x000fe40000410000 */
[----:B------:R-:W-:Y:S02]  /*3f90*/  FADD.FTZ R130, R183, R130 ;  /* 0x00000082b7827221 */ /* 0x000fe40000010000 */
[-C--:B------:R-:W-:Y:S02]  /*3fa0*/  FMUL.FTZ R124, R17, R126.reuse ;  /* 0x0000007e117c7220 */ /* 0x080fe40000410000 */
[----:B------:R-:W-:Y:S02]  /*3fb0*/  FFMA.FTZ R127, R18, R126, -R127 ;  /* 0x0000007e127f7223 */ /* 0x000fe4000001087f */
[----:B------:R-:W-:-:S02]  /*3fc0*/  FADD.FTZ R131, R184, R131 ;  /* 0x00000083b8837221 */ /* 0x000fc40000010000 */
[C---:B------:R-:W-:Y:S02]  /*3fd0*/  FMUL.FTZ R126, R11.reuse, R130 ;  /* 0x000000820b7e7220 */ /* 0x040fe40000410000 */
[----:B---3--:R-:W-:Y:S02]  /*3fe0*/  FMUL.FTZ R185, R154, R109 ;  /* 0x0000006d9ab97220 */ /* 0x008fe40000410000 */
[----:B------:R-:W-:Y:S02]  /*3ff0*/  FFMA.FTZ R124, R18, R125, R124 ;  /* 0x0000007d127c7223 */ /* 0x000fe4000001007c */
[-C--:B------:R-:W-:Y:S02]  /*4000*/  FMUL.FTZ R129, R11, R131.reuse ;  /* 0x000000830b817220 */ /* 0x080fe40000410000 */
[----:B------:R-:W-:Y:S02]  /*4010*/  FFMA.FTZ R128, R12, R131, R126 ;  /* 0x000000830c807223 */ /* 0x000fe4000001007e */
[----:B------:R-:W-:-:S02]  /*4020*/  FMUL.FTZ R125, R154, R108 ;  /* 0x0000006c9a7d7220 */ /* 0x000fc40000410000 */
[----:B------:R-:W-:Y:S02]  /*4030*/  FMUL.FTZ R185, R78, R185 ;  /* 0x000000b94eb97220 */ /* 0x000fe40000410000 */
[----:B------:R-:W-:Y:S02]  /*4040*/  FMUL.FTZ R126, R15, R124 ;  /* 0x0000007c0f7e7220 */ /* 0x000fe40000410000 */
[----:B------:R-:W-:Y:S02]  /*4050*/  FFMA.FTZ R129, R12, R130, -R129 ;  /* 0x000000820c817223 */ /* 0x000fe40000010881 */
[----:B------:R-:W-:Y:S02]  /*4060*/  FMUL.FTZ R186, R78, R125 ;  /* 0x0000007d4eba7220 */ /* 0x000fe40000410000 */
[----:B------:R-:W-:Y:S02]  /*4070*/  FADD.FTZ R128, R185, R128 ;  /* 0x00000080b9807221 */ /* 0x000fe40000010000 */
[----:B------:R-:W-:-:S02]  /*4080*/  FMUL.FTZ R125, R15, R127 ;  /* 0x0000007f0f7d7220 */ /* 0x000fc40000410000 */
[----:B------:R-:W-:Y:S02]  /*4090*/  FFMA.FTZ R126, R16, R127, -R126 ;  /* 0x0000007f107e7223 */ /* 0x000fe4000001087e */
[----:B------:R-:W-:Y:S02]  /*40a0*/  FADD.FTZ R129, R186, R129 ;  /* 0x00000081ba817221 */ /* 0x000fe40000010000 */
[----:B------:R-:W-:Y:S02]  /*40b0*/  FMUL.FTZ R130, R9, R128 ;  /* 0x0000008009827220 */ /* 0x000fe40000410000 */
[----:B------:R-:W-:Y:S02]  /*40c0*/  FFMA.FTZ R125, R16, R124, R125 ;  /* 0x0000007c107d7223 */ /* 0x000fe4000001007d */
[----:B------:R-:W-:Y:S02]  /*40d0*/  FMUL.FTZ R127, R13, R126 ;  /* 0x0000007e0d7f7220 */ /* 0x000fe40000410000 */
[----:B------:R-:W-:-:S02]  /*40e0*/  FFMA.FTZ R131, R10, R129, -R130 ;  /* 0x000000810a837223 */ /* 0x000fc40000010882 */
[----:B------:R-:W-:Y:S02]  /*40f0*/  FMUL.FTZ R129, R9, R129 ;  /* 0x0000008109817220 */ /* 0x000fe40000410000 */
[C---:B------:R-:W-:Y:S02]  /*4100*/  FMUL.FTZ R124, R153.reuse, R111 ;  /* 0x0000006f997c7220 */ /* 0x040fe40000410000 */
[----:B------:R-:W-:Y:S02]  /*4110*/  FMUL.FTZ R188, R153, R110 ;  /* 0x0000006e99bc7220 */ /* 0x000fe40000410000 */
[-C--:B------:R-:W-:Y:S02]  /*4120*/  FFMA.FTZ R127, R14, R125.reuse, R127 ;  /* 0x0000007d0e7f7223 */ /* 0x080fe4000001007f */
[----:B------:R-:W-:Y:S02]  /*4130*/  FMUL.FTZ R125, R13, R125 ;  /* 0x0000007d0d7d7220 */ /* 0x000fe40000410000 */
[----:B------:R-:W-:-:S02]  /*4140*/  FFMA.FTZ R128, R10, R128, R129 ;  /* 0x000000800a807223 */ /* 0x000fc40000010081 */
[C---:B------:R-:W-:Y:S02]  /*4150*/  FMUL.FTZ R187, R79.reuse, R124 ;  /* 0x0000007c4fbb7220 */ /* 0x040fe40000410000 */
[----:B------:R-:W-:Y:S02]  /*4160*/  FMUL.FTZ R188, R79, R188 ;  /* 0x000000bc4fbc7220 */ /* 0x000fe40000410000 */
[----:B------:R-:W-:Y:S02]  /*4170*/  FFMA.FTZ R125, R14, R126, -R125 ;  /* 0x0000007e0e7d7223 */ /* 0x000fe4000001087d */
[----:B------:R-:W-:Y:S02]  /*4180*/  FMUL.FTZ R124, R11, R127 ;  /* 0x0000007f0b7c7220 */ /* 0x000fe40000410000 */
[----:B------:R-:W-:Y:S02]  /*4190*/  FADD.FTZ R128, R187, R128 ;  /* 0x00000080bb807221 */ /* 0x000fe40000010000 */
[----:B------:R-:W-:-:S02]  /*41a0*/  FADD.FTZ R131, R188, R131 ;  /* 0x00000083bc837221 */ /* 0x000fc40000010000 */
[-C--:B------:R-:W-:Y:S02]  /*41b0*/  FMUL.FTZ R126, R11, R125.reuse ;  /* 0x0000007d0b7e7220 */ /* 0x080fe40000410000 */
[----:B------:R-:W-:Y:S02]  /*41c0*/  FFMA.FTZ R124, R12, R125, -R124 ;  /* 0x0000007d0c7c7223 */ /* 0x000fe4000001087c */
[C---:B------:R-:W-:Y:S02]  /*41d0*/  FMUL.FTZ R125, R7.reuse, R128 ;  /* 0x00000080077d7220 */ /* 0x040fe40000410000 */
[----:B------:R-:W-:Y:S02]  /*41e0*/  FMUL.FTZ R129, R7, R131 ;  /* 0x0000008307817220 */ /* 0x000fe40000410000 */
[----:B------:R-:W-:Y:S02]  /*41f0*/  FMUL.FTZ R189, R152, R113 ;  /* 0x0000007198bd7220 */ /* 0x000fe40000410000 */
[----:B------:R-:W-:-:S02]  /*4200*/  FFMA.FTZ R131, R8, R131, -R125 ;  /* 0x0000008308837223 */ /* 0x000fc4000001087d */
[----:B------:R-:W-:Y:S02]  /*4210*/  FFMA.FTZ R126, R12, R127, R126 ;  /* 0x0000007f0c7e7223 */ /* 0x000fe4000001007e */
[----:B------:R-:W-:Y:S02]  /*4220*/  FFMA.FTZ R128, R8, R128, R129 ;  /* 0x0000008008807223 */ /* 0x000fe40000010081 */
[----:B------:R-:W-:Y:S02]  /*4230*/  FMUL.FTZ R125, R152, R112 ;  /* 0x00000070987d7220 */ /* 0x000fe40000410000 */
[----:B------:R-:W-:Y:S01]  /*4240*/  FMUL.FTZ R189, R72, R189 ;  /* 0x000000bd48bd7220 */ /* 0x000fe20000410000 */
[----:B------:R-:W-:Y:S01]  /*4250*/  ISETP.NE.AND P0, PT, R165, 0x7f, PT ;  /* 0x0000007fa500780c */ /* 0x000fe20003f05270 */
[C---:B------:R-:W-:Y:S02]  /*4260*/  FMUL.FTZ R129, R9.reuse, R124 ;  /* 0x0000007c09817220 */ /* 0x040fe40000410000 */
[----:B------:R-:W-:-:S02]  /*4270*/  FMUL.FTZ R127, R9, R126 ;  /* 0x0000007e097f7220 */ /* 0x000fc40000410000 */
[----:B------:R-:W-:Y:S02]  /*4280*/  FMUL.FTZ R190, R72, R125 ;  /* 0x0000007d48be7220 */ /* 0x000fe40000410000 */
[----:B------:R-:W-:Y:S02]  /*4290*/  FADD.FTZ R128, R189, R128 ;  /* 0x00000080bd807221 */ /* 0x000fe40000010000 */
[C---:B------:R-:W-:Y:S02]  /*42a0*/  FFMA.FTZ R129, R10.reuse, R126, R129 ;  /* 0x0000007e0a817223 */ /* 0x040fe40000010081 */
[----:B------:R-:W-:Y:S02]  /*42b0*/  FFMA.FTZ R127, R10, R124, -R127 ;  /* 0x0000007c0a7f7223 */ /* 0x000fe4000001087f */
[----:B------:R-:W-:Y:S01]  /*42c0*/  FADD.FTZ R131, R190, R131 ;  /* 0x00000083be837221 */ /* 0x000fe20000010000 */
[----:B------:R0:W1:Y:S01]  /*42d0*/  @P0 LDS.64 R140, [R165.X8+0xa888] ;  /* 0x00a88800a58c0984 */ /* 0x0000620000008a00 */
[----:B------:R-:W-:-:S02]  /*42e0*/  FMUL.FTZ R126, R5, R128 ;  /* 0x00000080057e7220 */ /* 0x000fc40000410000 */
[----:B------:R-:W-:Y:S02]  /*42f0*/  FMUL.FTZ R124, R151, R114 ;  /* 0x00000072977c7220 */ /* 0x000fe40000410000 */
[----:B------:R-:W-:Y:S02]  /*4300*/  FMUL.FTZ R125, R7, R127 ;  /* 0x0000007f077d7220 */ /* 0x000fe40000410000 */
[-C--:B------:R-:W-:Y:S02]  /*4310*/  FFMA.FTZ R126, R6, R131.reuse, -R126 ;  /* 0x00000083067e7223 */ /* 0x080fe4000001087e */
[----:B------:R-:W-:Y:S02]  /*4320*/  FMUL.FTZ R131, R5, R131 ;  /* 0x0000008305837220 */ /* 0x000fe40000410000 */
[----:B------:R-:W-:Y:S02]  /*4330*/  FMUL.FTZ R192, R151, R115 ;  /* 0x0000007397c07220 */ /* 0x000fe40000410000 */
[----:B------:R-:W-:-:S02]  /*4340*/  FMUL.FTZ R191, R73, R124 ;  /* 0x0000007c49bf7220 */ /* 0x000fc40000410000 */
[-C--:B------:R-:W-:Y:S02]  /*4350*/  FFMA.FTZ R124, R8, R129.reuse, R125 ;  /* 0x00000081087c7223 */ /* 0x080fe4000001007d */
[----:B------:R-:W-:Y:S02]  /*4360*/  FMUL.FTZ R129, R7, R129 ;  /* 0x0000008107817220 */ /* 0x000fe40000410000 */
[----:B------:R-:W-:Y:S02]  /*4370*/  FFMA.FTZ R131, R6, R128, R131 ;  /* 0x0000008006837223 */ /* 0x000fe40000010083 */
[----:B------:R-:W-:Y:S02]  /*4380*/  FMUL.FTZ R192, R73, R192 ;  /* 0x000000c049c07220 */ /* 0x000fe40000410000 */
[----:B------:R-:W-:Y:S02]  /*4390*/  FADD.FTZ R128, R191, R126 ;  /* 0x0000007ebf807221 */ /* 0x000fe40000010000 */
[----:B------:R-:W-:-:S02]  /*43a0*/  FFMA.FTZ R129, R8, R127, -R129 ;  /* 0x0000007f08817223 */ /* 0x000fc40000010881 */
[----:B------:R-:W-:Y:S02]  /*43b0*/  FMUL.FTZ R125, R5, R124 ;  /* 0x0000007c057d7220 */ /* 0x000fe40000410000 */
[----:B------:R-:W-:Y:S02]  /*43c0*/  FADD.FTZ R131, R192, R131 ;  /* 0x00000083c0837221 */ /* 0x000fe40000010000 */
[----:B------:R-:W-:Y:S02]  /*43d0*/  FMUL.FTZ R127, R3, R128 ;  /* 0x00000080037f7220 */ /* 0x000fe40000410000 */
[-C--:B------:R-:W-:Y:S02]  /*43e0*/  FFMA.FTZ R126, R6, R129.reuse, -R125 ;  /* 0x00000081067e7223 */ /* 0x080fe4000001087d */
[----:B------:R-:W-:Y:S02]  /*43f0*/  FMUL.FTZ R129, R5, R129 ;  /* 0x0000008105817220 */ /* 0x000fe40000410000 */
[----:B------:R-:W-:-:S02]  /*4400*/  FFMA.FTZ R130, R4, R131, R127 ;  /* 0x0000008304827223 */ /* 0x000fc4000001007f */
[----:B------:R-:W-:Y:S02]  /*4410*/  FMUL.FTZ R131, R3, R131 ;  /* 0x0000008303837220 */ /* 0x000fe40000410000 */
[----:B------:R-:W-:Y:S02]  /*4420*/  FMUL.FTZ R125, R150, R116 ;  /* 0x00000074967d7220 */ /* 0x000fe40000410000 */
[----:B------:R-:W-:Y:S02]  /*4430*/  FFMA.FTZ R129, R6, R124, R129 ;  /* 0x0000007c06817223 */ /* 0x000fe40000010081 */
[----:B------:R-:W-:Y:S02]  /*4440*/  FMUL.FTZ R193, R150, R117 ;  /* 0x0000007596c17220 */ /* 0x000fe40000410000 */
[----:B------:R-:W-:Y:S02]  /*4450*/  FFMA.FTZ R131, R4, R128, -R131 ;  /* 0x0000008004837223 */ /* 0x000fe40000010883 */
[----:B------:R-:W-:-:S02]  /*4460*/  FMUL.FTZ R194, R74, R125 ;  /* 0x0000007d4ac27220 */ /* 0x000fc40000410000 */
[C---:B------:R-:W-:Y:S02]  /*4470*/  FMUL.FTZ R125, R3.reuse, R129 ;  /* 0x00000081037d7220 */ /* 0x040fe40000410000 */
[-C--:B------:R-:W-:Y:S02]  /*4480*/  FMUL.FTZ R124, R3, R126.reuse ;  /* 0x0000007e037c7220 */ /* 0x080fe40000410000 */
[----:B------:R-:W-:Y:S02]  /*4490*/  FMUL.FTZ R193, R74, R193 ;  /* 0x000000c14ac17220 */ /* 0x000fe40000410000 */
[----:B------:R-:W-:Y:S02]  /*44a0*/  FADD.FTZ R131, R194, R131 ;  /* 0x00000083c2837221 */ /* 0x000fe40000010000 */
[C---:B------:R-:W-:Y:S02]  /*44b0*/  FFMA.FTZ R127, R4.reuse, R126, -R125 ;  /* 0x0000007e047f7223 */ /* 0x040fe4000001087d */
[----:B------:R-:W-:-:S02]  /*44c0*/  FFMA.FTZ R129, R4, R129, R124 ;  /* 0x0000008104817223 */ /* 0x000fc4000001007c */
[----:B------:R-:W-:Y:S02]  /*44d0*/  FADD.FTZ R133, R193, R130 ;  /* 0x00000082c1857221 */ /* 0x000fe40000010000 */
[C---:B------:R-:W-:Y:S02]  /*44e0*/  FMUL.FTZ R124, R0.reuse, R131 ;  /* 0x00000083007c7220 */ /* 0x040fe40000410000 */
[----:B------:R-:W-:Y:S02]  /*44f0*/  FMUL.FTZ R125, R0, R127 ;  /* 0x0000007f007d7220 */ /* 0x000fe40000410000 */
[----:B------:R-:W-:Y:S02]  /*4500*/  FFMA.FTZ R126, R2, R133, R124 ;  /* 0x00000085027e7223 */ /* 0x000fe4000001007c */
[----:B------:R-:W-:Y:S02]  /*4510*/  FMUL.FTZ R124, R149, R119 ;  /* 0x00000077957c7220 */ /* 0x000fe40000410000 */
[----:B------:R-:W-:-:S02]  /*4520*/  FMUL.FTZ R128, R0, R133 ;  /* 0x0000008500807220 */ /* 0x000fc40000410000 */
[----:B------:R-:W-:Y:S02]  /*4530*/  FMUL.FTZ R196, R149, R118 ;  /* 0x0000007695c47220 */ /* 0x000fe40000410000 */
[-C--:B------:R-:W-:Y:S02]  /*4540*/  FFMA.FTZ R125, R2, R129.reuse, R125 ;  /* 0x00000081027d7223 */ /* 0x080fe4000001007d */
[----:B------:R-:W-:Y:S02]  /*4550*/  FMUL.FTZ R129, R0, R129 ;  /* 0x0000008100817220 */ /* 0x000fe40000410000 */
[C---:B------:R-:W-:Y:S01]  /*4560*/  FMUL.FTZ R195, R75.reuse, R124 ;  /* 0x0000007c4bc37220 */ /* 0x040fe20000410000 */
[----:B------:R-:W-:Y:S01]  /*4570*/  BSSY B0, `(.L_x_3062) ;  /* 0x0000015000007945 */ /* 0x000fe20003800000 */
[----:B------:R-:W-:Y:S02]  /*4580*/  FFMA.FTZ R131, R2, R131, -R128 ;  /* 0x0000008302837223 */ /* 0x000fe40000010880 */
[----:B------:R-:W-:-:S02]  /*4590*/  FMUL.FTZ R196, R75, R196 ;  /* 0x000000c44bc47220 */ /* 0x000fc40000410000 */
[----:B------:R-:W-:Y:S01]  /*45a0*/  FFMA.FTZ R124, R2, R127, -R129 ;  /* 0x0000007f027c7223 */ /* 0x000fe20000010881 */
[----:B------:R-:W-:Y:S01]  /*45b0*/  ISETP.GT.U32.AND P2, PT, R165, 0x1f, PT ;  /* 0x0000001fa500780c */ /* 0x000fe20003f44070 */
[----:B------:R-:W-:Y:S01]  /*45c0*/  FADD.FTZ R127, R195, R126 ;  /* 0x0000007ec37f7221 */ /* 0x000fe20000010000 */
[----:B------:R-:W-:Y:S01]  /*45d0*/  LEA.HI R250, R165, R165, RZ, 0x1e ;  /* 0x000000a5a5fa7211 */ /* 0x000fe200078ff0ff */
[----:B------:R-:W-:Y:S01]  /*45e0*/  FADD.FTZ R126, R196, R131 ;  /* 0x00000083c47e7221 */ /* 0x000fe20000010000 */
        /* <DEDUP_REMOVED lines=13> */
.L_x_3063:
[----:B01----:R-:W-:Y:S05]  /*46c0*/  BSYNC B0 ;  /* 0x0000000000007941 */ /* 0x003fea0003800000 */
.L_x_3062:
        /* <DEDUP_REMOVED lines=72> */
[----:B------:R0:W1:Y:S02]  /*4b50*/  SHFL.UP PT, R127, R128, 0x1, RZ ;  /* 0x04200000807f7989 */ /* 0x00006400000e00ff */
.L_x_3170:
[----:B------:R-:W-:Y:S05]  /*4b60*/  BRA.DIV ~URZ, `(.L_x_3067) ;  /* 0x000072327f007947 */ /* 0x000fea000b800000 */
[----:B------:R-:W2:Y:S01]  /*4b70*/  SHFL.UP PT, R135, R129, 0x1, RZ ;  /* 0x0420000081877989 */ /* 0x000ea200000e00ff */
[----:B------:R-:W-:-:S03]  /*4b80*/  ISETP.GE.AND P0, PT, R251, 0x1, PT ;  /* 0x00000001fb00780c */ /* 0x000fc60003f06270 */
[----:B------:R-:W3:Y:S04]  /*4b90*/  SHFL.UP PT, R131, R133, 0x1, RZ ;  /* 0x0420000085837989 */ /* 0x000ee800000e00ff */
[----:B------:R-:W4:Y:S01]  /*4ba0*/  SHFL.UP PT, R125, R130, 0x1, RZ ;  /* 0x04200000827d7989 */ /* 0x000f2200000e00ff */
[----:B--2---:R-:W-:-:S04]  /*4bb0*/  FMUL.FTZ R124, R130, R135 ;  /* 0x00000087827c7220 */ /* 0x004fc80000410000 */
[-C--:B---3--:R-:W-:Y:S02]  /*4bc0*/  FFMA.FTZ R124, R128, R131.reuse, -R124 ;  /* 0x00000083807c7223 */ /* 0x088fe4000001087c */
[----:B------:R-:W-:Y:S02]  /*4bd0*/  FMUL.FTZ R131, R130, R131 ;  /* 0x0000008382837220 */ /* 0x000fe40000410000 */
[----:B------:R-:W-:Y:S02]  /*4be0*/  @P0 FADD.FTZ R133, R133, R124 ;  /* 0x0000007c85850221 */ /* 0x000fe40000010000 */
[----:B------:R-:W-:Y:S02]  /*4bf0*/  FFMA.FTZ R126, R128, R135, R131 ;  /* 0x00000087807e7223 */ /* 0x000fe40000010083 */
[----:B-1----:R-:W-:Y:S02]  /*4c00*/  FMUL.FTZ R131, R130, R127 ;  /* 0x0000007f82837220 */ /* 0x002fe40000410000 */
[----:B------:R-:W-:-:S02]  /*4c10*/  @P0 FADD.FTZ R129, R129, R126 ;  /* 0x0000007e81810221 */ /* 0x000fc40000010000 */
[-C--:B----4-:R-:W-:Y:S02]  /*4c20*/  FFMA.FTZ R131, R128, R125.reuse, R131 ;  /* 0x0000007d80837223 */ /* 0x090fe40000010083 */
[C---:B------:R-:W-:Y:S01]  /*4c30*/  FMUL.FTZ R125, R130.reuse, R125 ;  /* 0x0000007d827d7220 */ /* 0x040fe20000410000 */
[----:B------:R-:W-:Y:S02]  /*4c40*/  SHFL.UP PT, R135, R129, 0x2, RZ ;  /* 0x0440000081877989 */ /* 0x000fe400000e00ff */
[----:B------:R-:W-:Y:S01]  /*4c50*/  FSEL R130, R130, R131, !P0 ;  /* 0x0000008382827208 */ /* 0x000fe20004000000 */
[----:B0-----:R-:W-:Y:S01]  /*4c60*/  @P0 FFMA.FTZ R128, R128, R127, -R125 ;  /* 0x0000007f80800223 */ /* 0x001fe2000001087d */
[----:B------:R-:W0:Y:S01]  /*4c70*/  SHFL.UP PT, R131, R133, 0x2, RZ ;  /* 0x0440000085837989 */ /* 0x000e2200000e00ff */
[----:B------:R-:W-:-:S03]  /*4c80*/  ISETP.GE.AND P0, PT, R251, 0x2, PT ;  /* 0x00000002fb00780c */ /* 0x000fc60003f06270 */
[----:B------:R-:W1:Y:S04]  /*4c90*/  SHFL.UP PT, R127, R128, 0x2, RZ ;  /* 0x04400000807f7989 */ /* 0x000e6800000e00ff */
[----:B------:R-:W2:Y:S01]  /*4ca0*/  SHFL.UP PT, R125, R130, 0x2, RZ ;  /* 0x04400000827d7989 */ /* 0x000ea200000e00ff */
[----:B0-----:R-:W-:-:S04]  /*4cb0*/  FMUL.FTZ R124, R130, R131 ;  /* 0x00000083827c7220 */ /* 0x001fc80000410000 */
[-C--:B------:R-:W-:Y:S02]  /*4cc0*/  FFMA.FTZ R124, R128, R135.reuse, R124 ;  /* 0x00000087807c7223 */ /* 0x080fe4000001007c */
[C---:B------:R-:W-:Y:S02]  /*4cd0*/  FMUL.FTZ R135, R130.reuse, R135 ;  /* 0x0000008782877220 */ /* 0x040fe40000410000 */
[----:B------:R-:W-:Y:S02]  /*4ce0*/  @P0 FADD.FTZ R129, R129, R124 ;  /* 0x0000007c81810221 */ /* 0x000fe40000010000 */
[----:B-1----:R-:W-:Y:S02]  /*4cf0*/  FMUL.FTZ R126, R130, R127 ;  /* 0x0000007f827e7220 */ /* 0x002fe40000410000 */
[----:B------:R-:W-:Y:S02]  /*4d00*/  FFMA.FTZ R132, R128, R131, -R135 ;  /* 0x0000008380847223 */ /* 0x000fe40000010887 */
[----:B--2---:R-:W-:-:S02]  /*4d10*/  FMUL.FTZ R124, R130, R125 ;  /* 0x0000007d827c7220 */ /* 0x004fc40000410000 */
[C---:B------:R-:W-:Y:S02]  /*4d20*/  FFMA.FTZ R125, R128.reuse, R125, R126 ;  /* 0x0000007d807d7223 */ /* 0x040fe4000001007e */
[----:B------:R-:W-:Y:S02]  /*4d30*/  @P0 FFMA.FTZ R128, R128, R127, -R124 ;  /* 0x0000007f80800223 */ /* 0x000fe4000001087c */
[----:B------:R-:W-:Y:S01]  /*4d40*/  @P0 FADD.FTZ R133, R133, R132 ;  /* 0x0000008485850221 */ /* 0x000fe20000010000 */
[----:B------:R-:W0:Y:S01]  /*4d50*/  SHFL.UP PT, R127, R129, 0x4, RZ ;  /* 0x04800000817f7989 */ /* 0x000e2200000e00ff */
[----:B------:R-:W-:Y:S02]  /*4d60*/  FSEL R130, R130, R125, !P0 ;  /* 0x0000007d82827208 */ /* 0x000fe40004000000 */
[----:B------:R-:W-:Y:S01]  /*4d70*/  ISETP.GE.AND P0, PT, R251, 0x4, PT ;  /* 0x00000004fb00780c */ /* 0x000fe20003f06270 */
[----:B------:R-:W1:Y:S04]  /*4d80*/  SHFL.UP PT, R135, R133, 0x4, RZ ;  /* 0x0480000085877989 */ /* 0x000e6800000e00ff */
[----:B------:R-:W2:Y:S04]  /*4d90*/  SHFL.UP PT, R125, R128, 0x4, RZ ;  /* 0x04800000807d7989 */ /* 0x000ea800000e00ff */
[----:B------:R-:W3:Y:S01]  /*4da0*/  SHFL.UP PT, R131, R130, 0x4, RZ ;  /* 0x0480000082837989 */ /* 0x000ee200000e00ff */
[----:B0-----:R-:W-:-:S04]  /*4db0*/  FMUL.FTZ R124, R130, R127 ;  /* 0x0000007f827c7220 */ /* 0x001fc80000410000 */
[-C--:B-1----:R-:W-:Y:S02]  /*4dc0*/  FFMA.FTZ R124, R128, R135.reuse, -R124 ;  /* 0x00000087807c7223 */ /* 0x082fe4000001087c */
[C---:B------:R-:W-:Y:S02]  /*4dd0*/  FMUL.FTZ R135, R130.reuse, R135 ;  /* 0x0000008782877220 */ /* 0x040fe40000410000 */
[----:B------:R-:W-:Y:S02]  /*4de0*/  @P0 FADD.FTZ R133, R133, R124 ;  /* 0x0000007c85850221 */ /* 0x000fe40000010000 */
[----:B--2---:R-:W-:Y:S02]  /*4df0*/  FMUL.FTZ R124, R130, R125 ;  /* 0x0000007d827c7220 */ /* 0x004fe40000410000 */
[C---:B------:R-:W-:Y:S02]  /*4e00*/  FFMA.FTZ R126, R128.reuse, R127, R135 ;  /* 0x0000007f807e7223 */ /* 0x040fe40000010087 */
[----:B---3--:R-:W-:-:S02]  /*4e10*/  FFMA.FTZ R127, R128, R131, R124 ;  /* 0x00000083807f7223 */ /* 0x008fc4000001007c */
[C---:B------:R-:W-:Y:S02]  /*4e20*/  FMUL.FTZ R131, R130.reuse, R131 ;  /* 0x0000008382837220 */ /* 0x040fe40000410000 */
[----:B------:R-:W-:Y:S01]  /*4e30*/  @P0 FADD.FTZ R129, R129, R126 ;  /* 0x0000007e81810221 */ /* 0x000fe20000010000 */
[----:B------:R-:W-:Y:S01]  /*4e40*/  FSEL R130, R130, R127, !P0 ;  /* 0x0000007f82827208 */ /* 0x000fe20004000000 */
[----:B------:R-:W-:Y:S01]  /*4e50*/  @P0 FFMA.FTZ R128, R128, R125, -R131 ;  /* 0x0000007d80800223 */ /* 0x000fe20000010883 */
[----:B------:R-:W-:Y:S01]  /*4e60*/  ISETP.GE.AND P0, PT, R251, 0x8, PT ;  /* 0x00000008fb00780c */ /* 0x000fe20003f06270 */
[----:B------:R-:W0:Y:S04]  /*4e70*/  SHFL.UP PT, R131, R133, 0x8, RZ ;  /* 0x0500000085837989 */ /* 0x000e2800000e00ff */
[----:B------:R-:W1:Y:S04]  /*4e80*/  SHFL.UP PT, R135, R129, 0x8, RZ ;  /* 0x0500000081877989 */ /* 0x000e6800000e00ff */
[----:B------:R-:W2:Y:S04]  /*4e90*/  SHFL.UP PT, R127, R128, 0x8, RZ ;  /* 0x05000000807f7989 */ /* 0x000ea800000e00ff */
[----:B------:R-:W3:Y:S01]  /*4ea0*/  SHFL.UP PT, R125, R130, 0x8, RZ ;  /* 0x05000000827d7989 */ /* 0x000ee200000e00ff */
[----:B0-----:R-:W-:-:S04]  /*4eb0*/  FMUL.FTZ R124, R130, R131 ;  /* 0x00000083827c7220 */ /* 0x001fc80000410000 */
[-C--:B-1----:R-:W-:Y:S02]  /*4ec0*/  FFMA.FTZ R124, R128, R135.reuse, R124 ;  /* 0x00000087807c7223 */ /* 0x082fe4000001007c */
[C---:B------:R-:W-:Y:S02]  /*4ed0*/  FMUL.FTZ R135, R130.reuse, R135 ;  /* 0x0000008782877220 */ /* 0x040fe40000410000 */
[C---:B--2---:R-:W-:Y:S02]  /*4ee0*/  FMUL.FTZ R126, R130.reuse, R127 ;  /* 0x0000007f827e7220 */ /* 0x044fe40000410000 */
[----:B------:R-:W-:Y:S02]  /*4ef0*/  @P0 FADD.FTZ R129, R129, R124 ;  /* 0x0000007c81810221 */ /* 0x000fe40000010000 */
[-C--:B---3--:R-:W-:Y:S02]  /*4f00*/  FMUL.FTZ R124, R130, R125.reuse ;  /* 0x0000007d827c7220 */ /* 0x088fe40000410000 */
[----:B------:R-:W-:-:S02]  /*4f10*/  FFMA.FTZ R125, R128, R125, R126 ;  /* 0x0000007d807d7223 */ /* 0x000fc4000001007e */
[C---:B------:R-:W-:Y:S01]  /*4f20*/  FFMA.FTZ R132, R128.reuse, R131, -R135 ;  /* 0x0000008380847223 */ /* 0x040fe20000010887 */
[----:B------:R-:W0:Y:S01]  /*4f30*/  SHFL.UP PT, R126, R129, 0x10, RZ ;  /* 0x06000000817e7989 */ /* 0x000e2200000e00ff */
[----:B------:R-:W-:Y:S01]  /*4f40*/  @P0 FFMA.FTZ R128, R128, R127, -R124 ;  /* 0x0000007f80800223 */ /* 0x000fe2000001087c */
[----:B------:R-:W-:Y:S01]  /*4f50*/  FSEL R131, R130, R125, !P0 ;  /* 0x0000007d82837208 */ /* 0x000fe20004000000 */
[----:B------:R-:W-:-:S03]  /*4f60*/  @P0 FADD.FTZ R133, R133, R132 ;  /* 0x0000008485850221 */ /* 0x000fc60000010000 */
[----:B------:R1:W2:Y:S01]  /*4f70*/  SHFL.UP PT, R127, R128, 0x10, RZ ;  /* 0x06000000807f7989 */ /* 0x0002a200000e00ff */
[----:B------:R-:W-:-:S03]  /*4f80*/  MOV R134, R128 ;  /* 0x0000008000867202 */ /* 0x000fc60000000f00 */
[----:B------:R3:W4:Y:S04]  /*4f90*/  SHFL.UP PT, R132, R133, 0x10, RZ ;  /* 0x0600000085847989 */ /* 0x00072800000e00ff */
[----:B------:R3:W0:Y:S01]  /*4fa0*/  SHFL.UP PT, R130, R131, 0x10, RZ ;  /* 0x0600000083827989 */ /* 0x00062200000e00ff */
[----:B-1----:R-:W-:-:S03]  /*4fb0*/  MOV R128, R129 ;  /* 0x0000008100807202 */ /* 0x002fc60000000f00 */
.L_x_3171:
[----:B------:R-:W-:Y:S01]  /*4fc0*/  ISETP.GE.AND P0, PT, R251, 0x10, PT ;  /* 0x00000010fb00780c */ /* 0x000fe20003f06270 */
[-C--:B0-----:R-:W-:Y:S01]  /*4fd0*/  FMUL.FTZ R125, R126, R131.reuse ;  /* 0x000000837e7d7220 */ /* 0x081fe20000410000 */
[----:B------:R-:W-:Y:S01]  /*4fe0*/  MOV R129, R134 ;  /* 0x0000008600817202 */ /* 0x000fe20000000f00 */
[----:B--2---:R-:W-:-:S04]  /*4ff0*/  FMUL.FTZ R124, R127, R131 ;  /* 0x000000837f7c7220 */ /* 0x004fc80000410000 */
[C---:B----4-:R-:W-:Y:S02]  /*5000*/  FFMA.FTZ R125, R132.reuse, R129, -R125 ;  /* 0x00000081847d7223 */ /* 0x050fe4000001087d */
        /* <DEDUP_REMOVED lines=15> */
[----:B---3--:R-:W-:Y:S05]  /*5100*/  CALL.REL.NOINC `($__internal_76_$__cuda_sm70_shflsync_idx_p) ;  /* 0x00008a1000007944 */ /* 0x008fea0003c00000 */
.L_x_3068:
[----:B------:R-:W-:Y:S05]  /*5110*/  BRA.CONV ~URZ, `(.L_x_3069) ;  /* 0x000000537f007947 */ /* 0x000fea000b800000 */
[----:B-1----:R-:W-:Y:S01]  /*5120*/  HFMA2.MMA R126, -RZ, RZ, 0, 1.847743988037109375e-06 ;  /* 0x0000001fff7e7435 */ /* 0x002fe200000001ff */
[----:B------:R-:W-:-:S02]  /*5130*/  MOV R124, R128 ;  /* 0x00000080007c7202 */ /* 0x000fc40000000f00 */
[----:B------:R-:W-:Y:S02]  /*5140*/  MOV R247, 0xffffffff ;  /* 0xffffffff00f77802 */ /* 0x000fe40000000f00 */
[----:B------:R-:W-:Y:S02]  /*5150*/  MOV R125, 0x5170 ;  /* 0x00005170007d7802 */ /* 0x000fe40000000f00 */
[----:B0--3--:R-:W-:Y:S05]  /*5160*/  CALL.REL.NOINC `($__internal_76_$__cuda_sm70_shflsync_idx_p) ;  /* 0x000089b000007944 */ /* 0x009fea0003c00000 */
.L_x_3069:
[----:B------:R-:W-:Y:S05]  /*5170*/  BRA.CONV ~URZ, `(.L_x_3070) ;  /* 0x000000537f007947 */ /* 0x000fea000b800000 */
[----:B-1----:R-:W-:Y:S01]  /*5180*/  HFMA2.MMA R126, -RZ, RZ, 0, 1.847743988037109375e-06 ;  /* 0x0000001fff7e7435 */ /* 0x002fe200000001ff */
[----:B------:R-:W-:Y:S02]  /*5190*/  MOV R124, R130 ;  /* 0x00000082007c7202 */ /* 0x000fe40000000f00 */
[----:B------:R-:W-:Y:S02]  /*51a0*/  MOV R247, 0xffffffff ;  /* 0xffffffff00f77802 */ /* 0x000fe40000000f00 */
[----:B------:R-:W-:Y:S02]  /*51b0*/  MOV R125, 0x51d0 ;  /* 0x000051d0007d7802 */ /* 0x000fe40000000f00 */
[----:B0--3--:R-:W-:Y:S05]  /*51c0*/  CALL.REL.NOINC `($__internal_76_$__cuda_sm70_shflsync_idx_p) ;  /* 0x0000895000007944 */ /* 0x009fea0003c00000 */
.L_x_3070:
[----:B------:R-:W-:Y:S05]  /*51d0*/  BRA.CONV ~URZ, `(.L_x_3071) ;  /* 0x000000537f007947 */ /* 0x000fea000b800000 */
[----:B-1----:R-:W-:Y:S01]  /*51e0*/  HFMA2.MMA R126, -RZ, RZ, 0, 1.847743988037109375e-06 ;  /* 0x0000001fff7e7435 */ /* 0x002fe200000001ff */
[----:B------:R-:W-:Y:S02]  /*51f0*/  MOV R124, R127 ;  /* 0x0000007f007c7202 */ /* 0x000fe40000000f00 */
[----:B------:R-:W-:-:S02]  /*5200*/  MOV R247, 0xffffffff ;  /* 0xffffffff00f77802 */ /* 0x000fc40000000f00 */
[----:B------:R-:W-:Y:S02]  /*5210*/  MOV R125, 0x5230 ;  /* 0x00005230007d7802 */ /* 0x000fe40000000f00 */
[----:B0--3--:R-:W-:Y:S05]  /*5220*/  CALL.REL.NOINC `($__internal_76_$__cuda_sm70_shflsync_idx_p) ;  /* 0x000088f000007944 */ /* 0x009fea0003c00000 */
.L_x_3071:
[----:B------:R-:W-:Y:S05]  /*5230*/  BRA.DIV ~URZ, `(.L_x_3072) ;  /* 0x000077027f007947 */ /* 0x000fea000b800000 */
[----:B------:R2:W4:Y:S04]  /*5240*/  SHFL.IDX PT, R132, R120, RZ, 0x1f ;  /* 0x00001fff78847589 */ /* 0x00052800000e0000 */
[----:B---3--:R2:W3:Y:S04]  /*5250*/  SHFL.IDX PT, R133, R121, RZ, 0x1f ;  /* 0x00001fff79857589 */ /* 0x0084e800000e0000 */
[----:B------:R-:W1:Y:S04]  /*5260*/  SHFL.IDX PT, R122, R122, RZ, 0x1f ;  /* 0x00001fff7a7a7589 */ /* 0x000e6800000e0000 */
[----:B------:R2:W0:Y:S04]  /*5270*/  SHFL.IDX PT, R135, R123, RZ, 0x1f ;  /* 0x00001fff7b877589 */ /* 0x00042800000e0000 */
[----:B------:R-:W0:Y:S04]  /*5280*/  SHFL.UP PT, R129, R129, 0x1, RZ ;  /* 0x0420000081817989 */ /* 0x000e2800000e00ff */
[----:B------:R-:W0:Y:S04]  /*5290*/  SHFL.UP PT, R128, R128, 0x1, RZ ;  /* 0x0420000080807989 */ /* 0x000e2800000e00ff */
[----:B------:R-:W0:Y:S04]  /*52a0*/  SHFL.UP PT, R130, R130, 0x1, RZ ;  /* 0x0420000082827989 */ /* 0x000e2800000e00ff */
[----:B------:R-:W0:Y:S02]  /*52b0*/  SHFL.UP PT, R127, R127, 0x1, RZ ;  /* 0x042000007f7f7989 */ /* 0x000e2400000e00ff */
.L_x_3172:
        /* <DEDUP_REMOVED lines=48> */
.L_x_3065:
[----:B0-----:R-:W-:Y:S05]  /*55c0*/  BSYNC B0 ;  /* 0x0000000000007941 */ /* 0x001fea0003800000 */
.L_x_3064:
[----:B------:R-:W-:Y:S01]  /*55d0*/  WARPSYNC 0xffffffff ;  /* 0xffffffff00007948 */ /* 0x000fe20003800000 */
[----:B------:R-:W-:Y:S02]  /*55e0*/  LOP3.LUT P0, RZ, R165, 0x1f, RZ, 0xc0, !PT ;  /* 0x0000001fa5ff7812 */ /* 0x000fe4000780c0ff */
[CC--:B------:R-:W-:Y:S01]  /*55f0*/  FMUL.FTZ R121, R0.reuse, R141.reuse ;  /* 0x0000008d00797220 */ /* 0x0c0fe20000410000 */
        /* <DEDUP_REMOVED lines=10> */
[-C--:B------:R-:W-:Y:S02]  /*56a0*/  FMUL.FTZ R123, R2, R167.reuse ;  /* 0x000000a7027b7220 */ /* 0x080fe40000410000 */
[C---:B------:R-:W-:Y:S02]  /*56b0*/  FMUL.FTZ R121, R0.reuse, R167 ;  /* 0x000000a700797220 */ /* 0x040fe40000410000 */
[-C--:B------:R-:W-:Y:S02]  /*56c0*/  FFMA.FTZ R123, -R0, R166.reuse, -R123 ;  /* 0x000000a6007b7223 */ /* 0x080fe4000001097b */
[----:B------:R-:W-:-:S02]  /*56d0*/  FFMA.FTZ R120, R2, R166, -R121 ;  /* 0x000000a602787223 */ /* 0x000fc40000010879 */
[----:B------:R-:W-:Y:S01]  /*56e0*/  FADD.FTZ R123, -R198, R123 ;  /* 0x0000007bc67b7221 */ /* 0x000fe20000010100 */
[----:B------:R-:W0:Y:S01]  /*56f0*/  LDS.64 R128, [R250.X16+0x8478] ;  /* 0x00847800fa807984 */ /* 0x000e22000000ca00 */
        /* <DEDUP_REMOVED lines=8> */
[CC--:B------:R-:W-:Y:S02]  /*5780*/  FMUL.FTZ R125, R5.reuse, -R122.reuse ;  /* 0x8000007a057d7220 */ /* 0x0c0fe40000410000 */
[----:B------:R-:W-:Y:S02]  /*5790*/  FFMA.FTZ R123, R6, R122, -R123 ;  /* 0x0000007a067b7223 */ /* 0x000fe4000001087b */
[----:B------:R-:W-:-:S02]  /*57a0*/  FMUL.FTZ R122, R5, -R120 ;  /* 0x80000078057a7220 */ /* 0x000fc40000410000 */
[-C--:B------:R-:W-:Y:S02]  /*57b0*/  FMUL.FTZ R127, R5, -R121.reuse ;  /* 0x80000079057f7220 */ /* 0x080fe40000410000 */
[C---:B------:R-:W-:Y:S02]  /*57c0*/  FFMA.FTZ R125, R6.reuse, R124, R125 ;  /* 0x0000007c067d7223 */ /* 0x040fe4000001007d */
[C---:B------:R-:W-:Y:S02]  /*57d0*/  FFMA.FTZ R122, R6.reuse, R121, -R122 ;  /* 0x00000079067a7223 */ /* 0x040fe4000001087a */
[----:B------:R-:W-:Y:S02]  /*57e0*/  FFMA.FTZ R127, R6, R120, R127 ;  /* 0x00000078067f7223 */ /* 0x000fe4000001007f */
[----:B------:R-:W-:Y:S02]  /*57f0*/  FMUL.FTZ R120, R7, -R125 ;  /* 0x8000007d07787220 */ /* 0x000fe40000410000 */
[----:B------:R-:W-:-:S02]  /*5800*/  FADD.FTZ R122, R217, R122 ;  /* 0x0000007ad97a7221 */ /* 0x000fc40000010000 */
[----:B------:R-:W-:Y:S02]  /*5810*/  FADD.FTZ R127, -R200, R127 ;  /* 0x0000007fc87f7221 */ /* 0x000fe40000010100 */
[CC--:B------:R-:W-:Y:S02]  /*5820*/  FMUL.FTZ R121, R7.reuse, -R123.reuse ;  /* 0x8000007b07797220 */ /* 0x0c0fe40000410000 */
[C---:B------:R-:W-:Y:S02]  /*5830*/  FFMA.FTZ R120, R8.reuse, R123, -R120 ;  /* 0x0000007b08787223 */ /* 0x040fe40000010878 */
[C---:B------:R-:W-:Y:S02]  /*5840*/  FMUL.FTZ R124, R7.reuse, -R122 ;  /* 0x8000007a077c7220 */ /* 0x040fe40000410000 */
[----:B------:R-:W-:Y:S02]  /*5850*/  FMUL.FTZ R123, R7, -R127 ;  /* 0x8000007f077b7220 */ /* 0x000fe40000410000 */
[----:B------:R-:W-:-:S02]  /*5860*/  FFMA.FTZ R121, R8, R125, R121 ;  /* 0x0000007d08797223 */ /* 0x000fc40000010079 */
[C---:B------:R-:W-:Y:S02]  /*5870*/  FFMA.FTZ R124, R8.reuse, R127, R124 ;  /* 0x0000007f087c7223 */ /* 0x040fe4000001007c */
[----:B------:R-:W-:Y:S02]  /*5880*/  FFMA.FTZ R123, R8, R122, -R123 ;  /* 0x0000007a087b7223 */ /* 0x000fe4000001087b */
[C---:B------:R-:W-:Y:S02]  /*5890*/  FMUL.FTZ R125, R9.reuse, -R121 ;  /* 0x80000079097d7220 */ /* 0x040fe40000410000 */
[----:B------:R-:W-:Y:S02]  /*58a0*/  FMUL.FTZ R122, R9, -R120 ;  /* 0x80000078097a7220 */ /* 0x000fe40000410000 */
[----:B------:R-:W-:Y:S02]  /*58b0*/  FADD.FTZ R124, -R201, R124 ;  /* 0x0000007cc97c7221 */ /* 0x000fe40000010100 */
[----:B------:R-:W-:-:S02]  /*58c0*/  FADD.FTZ R123, R218, R123 ;  /* 0x0000007bda7b7221 */ /* 0x000fc40000010000 */
[C---:B------:R-:W-:Y:S02]  /*58d0*/  FFMA.FTZ R125, R10.reuse, R120, -R125 ;  /* 0x000000780a7d7223 */ /* 0x040fe4000001087d */
[C---:B------:R-:W-:Y:S02]  /*58e0*/  FFMA.FTZ R122, R10.reuse, R121, R122 ;  /* 0x000000790a7a7223 */ /* 0x040fe4000001007a */
[CC--:B------:R-:W-:Y:S02]  /*58f0*/  FMUL.FTZ R120, R9.reuse, -R124.reuse ;  /* 0x8000007c09787220 */ /* 0x0c0fe40000410000 */
[-C--:B------:R-:W-:Y:S02]  /*5900*/  FMUL.FTZ R121, R9, -R123.reuse ;  /* 0x8000007b09797220 */ /* 0x080fe40000410000 */
[C---:B------:R-:W-:Y:S02]  /*5910*/  FFMA.FTZ R120, R10.reuse, R123, -R120 ;  /* 0x0000007b0a787223 */ /* 0x040fe40000010878 */
[----:B------:R-:W-:-:S02]  /*5920*/  FFMA.FTZ R121, R10, R124, R121 ;  /* 0x0000007c0a797223 */ /* 0x000fc40000010079 */
[CC--:B------:R-:W-:Y:S02]  /*5930*/  FMUL.FTZ R127, R11.reuse, -R125.reuse ;  /* 0x8000007d0b7f7220 */ /* 0x0c0fe40000410000 */
[-C--:B------:R-:W-:Y:S02]  /*5940*/  FMUL.FTZ R123, R11, -R122.reuse ;  /* 0x8000007a0b7b7220 */ /* 0x080fe40000410000 */
[----:B------:R-:W-:Y:S02]  /*5950*/  FADD.FTZ R120, R219, R120 ;  /* 0x00000078db787221 */ /* 0x000fe40000010000 */
[----:B------:R-:W-:Y:S02]  /*5960*/  FADD.FTZ R121, -R202, R121 ;  /* 0x00000079ca797221 */ /* 0x000fe40000010100 */
[C---:B------:R-:W-:Y:S02]  /*5970*/  FFMA.FTZ R127, R12.reuse, R122, R127 ;  /* 0x0000007a0c7f7223 */ /* 0x040fe4000001007f */
[----:B------:R-:W-:-:S02]  /*5980*/  FFMA.FTZ R123, R12, R125, -R123 ;  /* 0x0000007d0c7b7223 */ /* 0x000fc4000001087b */
[CC--:B------:R-:W-:Y:S02]  /*5990*/  FMUL.FTZ R122, R11.reuse, -R120.reuse ;  /* 0x800000780b7a7220 */ /* 0x0c0fe40000410000 */
[-C--:B------:R-:W-:Y:S02]  /*59a0*/  FMUL.FTZ R125, R11, -R121.reuse ;  /* 0x800000790b7d7220 */ /* 0x080fe40000410000 */
        /* <DEDUP_REMOVED lines=10> */
[C---:B------:R-:W-:Y:S02]  /*5a50*/  FFMA.FTZ R124, R14.reuse, R125, -R123 ;  /* 0x0000007d0e7c7223 */ /* 0x040fe4000001087b */
[----:B------:R-:W-:Y:S02]  /*5a60*/  FFMA.FTZ R127, R14, R122, R127 ;  /* 0x0000007a0e7f7223 */ /* 0x000fe4000001007f */
[C---:B------:R-:W-:Y:S02]  /*5a70*/  FMUL.FTZ R123, R15.reuse, -R121 ;  /* 0x800000790f7b7220 */ /* 0x040fe40000410000 */
[----:B------:R-:W-:Y:S02]  /*5a80*/  FMUL.FTZ R122, R15, -R120 ;  /* 0x800000780f7a7220 */ /* 0x000fe40000410000 */
[----:B------:R-:W-:Y:S02]  /*5a90*/  FADD.FTZ R124, R221, R124 ;  /* 0x0000007cdd7c7221 */ /* 0x000fe40000010000 */
[----:B------:R-:W-:-:S02]  /*5aa0*/  FADD.FTZ R127, -R204, R127 ;  /* 0x0000007fcc7f7221 */ /* 0x000fc40000010100 */
[C---:B------:R-:W-:Y:S02]  /*5ab0*/  FFMA.FTZ R123, R16.reuse, R120, -R123 ;  /* 0x00000078107b7223 */ /* 0x040fe4000001087b */
[C---:B------:R-:W-:Y:S02]  /*5ac0*/  FFMA.FTZ R122, R16.reuse, R121, R122 ;  /* 0x00000079107a7223 */ /* 0x040fe4000001007a */
[CC--:B------:R-:W-:Y:S02]  /*5ad0*/  FMUL.FTZ R120, R15.reuse, -R124.reuse ;  /* 0x8000007c0f787220 */ /* 0x0c0fe40000410000 */
[-C--:B------:R-:W-:Y:S02]  /*5ae0*/  FMUL.FTZ R121, R15, -R127.reuse ;  /* 0x8000007f0f797220 */ /* 0x080fe40000410000 */
[C---:B------:R-:W-:Y:S02]  /*5af0*/  FFMA.FTZ R120, R16.reuse, R127, R120 ;  /* 0x0000007f10787223 */ /* 0x040fe40000010078 */
[----:B------:R-:W-:-:S02]  /*5b00*/  FFMA.FTZ R121, R16, R124, -R121 ;  /* 0x0000007c10797223 */ /* 0x000fc40000010879 */
[CC--:B------:R-:W-:Y:S02]  /*5b10*/  FMUL.FTZ R125, R17.reuse, -R123.reuse ;  /* 0x8000007b117d7220 */ /* 0x0c0fe40000410000 */
[-C--:B------:R-:W-:Y:S02]  /*5b20*/  FMUL.FTZ R124, R17, -R122.reuse ;  /* 0x8000007a117c7220 */ /* 0x080fe40000410000 */
[----:B------:R-:W-:Y:S02]  /*5b30*/  FADD.FTZ R120, -R205, R120 ;  /* 0x00000078cd787221 */ /* 0x000fe40000010100 */
[----:B------:R-:W-:Y:S02]  /*5b40*/  FADD.FTZ R121, R222, R121 ;  /* 0x00000079de797221 */ /* 0x000fe40000010000 */
[C---:B------:R-:W-:Y:S02]  /*5b50*/  FFMA.FTZ R125, R18.reuse, R122, R125 ;  /* 0x0000007a127d7223 */ /* 0x040fe4000001007d */
[----:B------:R-:W-:-:S02]  /*5b60*/  FFMA.FTZ R124, R18, R123, -R124 ;  /* 0x0000007b127c7223 */ /* 0x000fc4000001087c */
[CC--:B------:R-:W-:Y:S02]  /*5b70*/  FMUL.FTZ R122, R17.reuse, -R120.reuse ;  /* 0x80000078117a7220 */ /* 0x0c0fe40000410000 */
[-C--:B------:R-:W-:Y:S02]  /*5b80*/  FMUL.FTZ R123, R17, -R121.reuse ;  /* 0x80000079117b7220 */ /* 0x080fe40000410000 */
[C---:B------:R-:W-:Y:S02]  /*5b90*/  FFMA.FTZ R122, R18.reuse, R121, -R122 ;  /* 0x00000079127a7223 */ /* 0x040fe4000001087a */
[----:B------:R-:W-:Y:S02]  /*5ba0*/  FFMA.FTZ R123, R18, R120, R123 ;  /* 0x00000078127b7223 */ /* 0x000fe4000001007b */
[C---:B------:R-:W-:Y:S02]  /*5bb0*/  FMUL.FTZ R121, R19.reuse, -R125 ;  /* 0x8000007d13797220 */ /* 0x040fe40000410000 */
[----:B------:R-:W-:-:S02]  /*5bc0*/  FMUL.FTZ R120, R19, -R124 ;  /* 0x8000007c13787220 */ /* 0x000fc40000410000 */
[----:B------:R-:W-:Y:S02]  /*5bd0*/  FADD.FTZ R122, R223, R122 ;  /* 0x0000007adf7a7221 */ /* 0x000fe40000010000 */
[----:B------:R-:W-:Y:S02]  /*5be0*/  FADD.FTZ R123, -R206, R123 ;  /* 0x0000007bce7b7221 */ /* 0x000fe40000010100 */
[C---:B------:R-:W-:Y:S02]  /*5bf0*/  FFMA.FTZ R121, R20.reuse, R124, -R121 ;  /* 0x0000007c14797223 */ /* 0x040fe40000010879 */
[----:B------:R-:W-:Y:S02]  /*5c00*/  FFMA.FTZ R120, R20, R125, R120 ;  /* 0x0000007d14787223 */ /* 0x000fe40000010078 */
[C---:B------:R-:W-:Y:S02]  /*5c10*/  FMUL.FTZ R124, R19.reuse, -R122 ;  /* 0x8000007a137c7220 */ /* 0x040fe40000410000 */
[----:B------:R-:W-:-:S02]  /*5c20*/  FMUL.FTZ R125, R19, -R123 ;  /* 0x8000007b137d7220 */ /* 0x000fc40000410000 */
[C---:B------:R-:W-:Y:S02]  /*5c30*/  FFMA.FTZ R124, R20.reuse, R123, R124 ;  /* 0x0000007b147c7223 */ /* 0x040fe4000001007c */
[----:B------:R-:W-:Y:S02]  /*5c40*/  FFMA.FTZ R125, R20, R122, -R125 ;  /* 0x0000007a147d7223 */ /* 0x000fe4000001087d */
[C---:B------:R-:W-:Y:S02]  /*5c50*/  FMUL.FTZ R123, R21.reuse, -R121 ;  /* 0x80000079157b7220 */ /* 0x040fe40000410000 */
[----:B------:R-:W-:Y:S02]  /*5c60*/  FMUL.FTZ R122, R21, -R120 ;  /* 0x80000078157a7220 */ /* 0x000fe40000410000 */
[----:B------:R-:W-:Y:S02]  /*5c70*/  FADD.FTZ R124, -R207, R124 ;  /* 0x0000007ccf7c7221 */ /* 0x000fe40000010100 */
[----:B------:R-:W-:-:S02]  /*5c80*/  FADD.FTZ R125, R224, R125 ;  /* 0x0000007de07d7221 */ /* 0x000fc40000010000 */
[C---:B------:R-:W-:Y:S02]  /*5c90*/  FFMA.FTZ R123, R22.reuse, R120, R123 ;  /* 0x00000078167b7223 */ /* 0x040fe4000001007b */
[C---:B------:R-:W-:Y:S02]  /*5ca0*/  FFMA.FTZ R122, R22.reuse, R121, -R122 ;  /* 0x00000079167a7223 */ /* 0x040fe4000001087a */
        /* <DEDUP_REMOVED lines=8> */
[C---:B------:R-:W-:Y:S02]  /*5d30*/  FFMA.FTZ R125, R24.reuse, R122, -R125 ;  /* 0x0000007a187d7223 */ /* 0x040fe4000001087d */
[----:B------:R-:W-:-:S02]  /*5d40*/  FFMA.FTZ R124, R24, R123, R124 ;  /* 0x0000007b187c7223 */ /* 0x000fc4000001007c */
        /* <DEDUP_REMOVED lines=12> */
[C---:B------:R-:W-:Y:S02]  /*5e10*/  FFMA.FTZ R126, R26.reuse, R123, -R124 ;  /* 0x0000007b1a7e7223 */ /* 0x040fe4000001087c */
[----:B------:R-:W-:Y:S02]  /*5e20*/  FFMA.FTZ R123, R26, R122, R125 ;  /* 0x0000007a1a7b7223 */ /* 0x000fe4000001007d */
        /* <DEDUP_REMOVED lines=12> */
[----:B0-----:R-:W-:Y:S02]  /*5ef0*/  FMUL.FTZ R130, R137, R128 ;  /* 0x0000008089827220 */ /* 0x001fe40000410000 */
        /* <DEDUP_REMOVED lines=9> */
[----:B------:R-:W-:Y:S02]  /*5f90*/  FFMA.FTZ R137, R136, R128, -R137 ;  /* 0x0000008088897223 */ /* 0x000fe40000010889 */
[----:B------:R-:W-:-:S02]  /*5fa0*/  FADD.FTZ R213, R139, R130 ;  /* 0x000000828bd57221 */ /* 0x000fc40000010000 */
[CC--:B------:R-:W-:Y:S02]  /*5fb0*/  FMUL.FTZ R120, R29.reuse, -R124.reuse ;  /* 0x8000007c1d787220 */ /* 0x0c0fe40000410000 */
[----:B------:R-:W-:Y:S01]  /*5fc0*/  FFMA.FTZ R124, R30, R124, -R121 ;  /* 0x0000007c1e7c7223 */ /* 0x000fe20000010879 */
[----:B------:R-:W-:Y:S01]  /*5fd0*/  HFMA2.MMA R121, -RZ, RZ, 0, 0 ;  /* 0x00000000ff797435 */ /* 0x000fe200000001ff */
[----:B------:R-:W-:Y:S02]  /*5fe0*/  FADD.FTZ R168, R168, R137 ;  /* 0x00000089a8a87221 */ /* 0x000fe40000010000 */
[----:B------:R-:W-:Y:S02]  /*5ff0*/  FMUL.FTZ R129, R29, R213 ;  /* 0x000000d51d817220 */ /* 0x000fe40000410000 */
[----:B------:R-:W-:Y:S01]  /*6000*/  FFMA.FTZ R125, R30, R125, R120 ;  /* 0x0000007d1e7d7223 */ /* 0x000fe20000010078 */
[----:B------:R-:W-:Y:S01]  /*6010*/  MOV R120, 0x3f800000 ;  /* 0x3f80000000787802 */ /* 0x000fe20000000f00 */
[----:B------:R-:W-:-:S02]  /*6020*/  FADD.FTZ R127, -R212, R123 ;  /* 0x0000007bd47f7221 */ /* 0x000fc40000010100 */
[----:B------:R-:W-:Y:S02]  /*6030*/  FADD.FTZ R126, R229, R122 ;  /* 0x0000007ae57e7221 */ /* 0x000fe40000010000 */
[----:B------:R-:W-:Y:S01]  /*6040*/  FFMA.FTZ R128, R30, R168, -R129 ;  /* 0x000000a81e807223 */ /* 0x000fe20000010881 */
[----:B------:R-:W-:-:S03]  /*6050*/  CS2R R122, SRZ ;  /* 0x00000000007a7805 */ /* 0x000fc6000001ff00 */
[----:B------:R-:W-:Y:S02]  /*6060*/  FADD.FTZ R197, R197, R128 ;  /* 0x00000080c5c57221 */ /* 0x000fe40000010000 */
[----:B------:R-:W-:Y:S01]  /*6070*/  FMUL.FTZ R128, R29, R168 ;  /* 0x000000a81d807220 */ /* 0x000fe20000410000 */
[----:B------:R-:W0:Y:S01]  /*6080*/  @!P0 LDS.128 R120, [UR45+0xac80] ;  /* 0x00ac802dff788984 */ /* 0x000e220008000c00 */
[----:B------:R-:W-:-:S03]  /*6090*/  ISETP.GT.U32.AND P0, PT, R165, 0x1f, PT ;  /* 0x0000001fa500780c */ /* 0x000fc60003f04070 */
[----:B------:R1:W-:Y:S02]  /*60a0*/  STS.128 [R250.X16+0x8e80], R124 ;  /* 0x008e807cfa007388 */ /* 0x0003e4000000cc00 */
        /* <DEDUP_REMOVED lines=129> */
.L_x_3173:
[----:B------:R-:W-:Y:S05]  /*68c0*/  BRA.DIV ~URZ, `(.L_x_3076) ;  /* 0x000064427f007947 */ /* 0x000fea000b800000 */
[----:B------:R-:W2:Y:S04]  /*68d0*/  SHFL.DOWN PT, R129, R129, 0x1, 0x1f ;  /* 0x08201f0081817f89 */ /* 0x000ea800000e0000 */
[----:B------:R3:W4:Y:S04]  /*68e0*/  SHFL.DOWN PT, R133, R128, 0x1, 0x1f ;  /* 0x08201f0080857f89 */ /* 0x00072800000e0000 */
[----:B------:R3:W0:Y:S02]  /*68f0*/  SHFL.DOWN PT, R126, R130, 0x1, 0x1f ;  /* 0x08201f00827e7f89 */ /* 0x00062400000e0000 */
.L_x_3174:
        /* <DEDUP_REMOVED lines=13> */
.L_x_3078:
[----:B------:R-:W-:Y:S05]  /*69d0*/  BSYNC B1 ;  /* 0x0000000000017941 */ /* 0x000fea0003800000 */
.L_x_3077:
[----:B------:R-:W-:-:S04]  /*69e0*/  LOP3.LUT R124, R165, 0x1f, RZ, 0xc0, !PT ;  /* 0x0000001fa57c7812 */ /* 0x000fc800078ec0ff */
[----:B------:R-:W-:Y:S01]  /*69f0*/  ISETP.GT.U32.AND P0, PT, R124, 0x1d, PT ;  /* 0x0000001d7c00780c */ /* 0x000fe20003f04070 */
[----:B------:R-:W-:Y:S05]  /*6a00*/  BRA.DIV ~URZ, `(.L_x_3079) ;  /* 0x000064527f007947 */ /* 0x000fea000b800000 */
[----:B-1----:R1:W3:Y:S04]  /*6a10*/  SHFL.DOWN PT, R127, R131, 0x2, 0x1f ;  /* 0x08401f00837f7f89 */ /* 0x0022e800000e0000 */
[----:B--2---:R1:W2:Y:S04]  /*6a20*/  SHFL.DOWN PT, R129, R134, 0x2, 0x1f ;  /* 0x08401f0086817f89 */ /* 0x0042a800000e0000 */
[----:B---3--:R1:W3:Y:S04]  /*6a30*/  SHFL.DOWN PT, R130, R128, 0x2, 0x1f ;  /* 0x08401f0080827f89 */ /* 0x0082e800000e0000 */
[----:B0-----:R1:W0:Y:S02]  /*6a40*/  SHFL.DOWN PT, R126, R132, 0x2, 0x1f ;  /* 0x08401f00847e7f89 */ /* 0x00122400000e0000 */
.L_x_3175:
        /* <DEDUP_REMOVED lines=13> */
.L_x_3081:
[----:B------:R-:W-:Y:S05]  /*6b20*/  BSYNC B1 ;  /* 0x0000000000017941 */ /* 0x000fea0003800000 */
.L_x_3080:
[----:B------:R-:W-:-:S04]  /*6b30*/  LOP3.LUT R124, R165, 0x1f, RZ, 0xc0, !PT ;  /* 0x0000001fa57c7812 */ /* 0x000fc800078ec0ff */
[----:B------:R-:W-:Y:S01]  /*6b40*/  ISETP.GT.U32.AND P0, PT, R124, 0x1b, PT ;  /* 0x0000001b7c00780c */ /* 0x000fe20003f04070 */
[----:B------:R-:W-:Y:S10]  /*6b50*/  BRA.DIV ~URZ, `(.L_x_3082) ;  /* 0x000064c27f007947 */ /* 0x000ff4000b800000 */
[----:B------:R1:W4:Y:S02]  /*6b60*/  SHFL.DOWN PT, R127, R131, 0x4, 0x1f ;  /* 0x08801f00837f7f89 */ /* 0x00032400000e0000 */
.L_x_3176:
[----:B------:R-:W-:Y:S05]  /*6b70*/  BRA.DIV ~URZ, `(.L_x_3083) ;  /* 0x000065227f007947 */ /* 0x000fea000b800000 */
[----:B--2---:R2:W1:Y:S04]  /*6b80*/  SHFL.DOWN PT, R129, R134, 0x4, 0x1f ;  /* 0x08801f0086817f89 */ /* 0x00446800000e0000 */
[----:B---3--:R2:W3:Y:S04]  /*6b90*/  SHFL.DOWN PT, R130, R128, 0x4, 0x1f ;  /* 0x08801f0080827f89 */ /* 0x0084e800000e0000 */
[----:B0-----:R2:W0:Y:S02]  /*6ba0*/  SHFL.DOWN PT, R126, R132, 0x4, 0x1f ;  /* 0x08801f00847e7f89 */ /* 0x00142400000e0000 */
.L_x_3177:
        /* <DEDUP_REMOVED lines=13> */
.L_x_3085:
[----:B------:R-:W-:Y:S05]  /*6c80*/  BSYNC B1 ;  /* 0x0000000000017941 */ /* 0x000fea0003800000 */
.L_x_3084:
[----:B------:R-:W-:-:S04]  /*6c90*/  LOP3.LUT R124, R165, 0x1f, RZ, 0xc0, !PT ;  /* 0x0000001fa57c7812 */ /* 0x000fc800078ec0ff */
[----:B------:R-:W-:Y:S01]  /*6ca0*/  ISETP.GT.U32.AND P0, PT, R124, 0x17, PT ;  /* 0x000000177c00780c */ /* 0x000fe20003f04070 */
[----:B------:R-:W-:Y:S05]  /*6cb0*/  BRA.DIV ~URZ, `(.L_x_3086) ;  /* 0x000065327f007947 */ /* 0x000fea000b800000 */
[----:B----4-:R4:W2:Y:S04]  /*6cc0*/  SHFL.DOWN PT, R127, R131, 0x8, 0x1f ;  /* 0x09001f00837f7f89 */ /* 0x0108a800000e0000 */
[----:B-1----:R4:W1:Y:S04]  /*6cd0*/  SHFL.DOWN PT, R129, R134, 0x8, 0x1f ;  /* 0x09001f0086817f89 */ /* 0x00286800000e0000 */
[----:B---3--:R4:W3:Y:S04]  /*6ce0*/  SHFL.DOWN PT, R130, R128, 0x8, 0x1f ;  /* 0x09001f0080827f89 */ /* 0x0088e800000e0000 */
[----:B0-----:R4:W0:Y:S02]  /*6cf0*/  SHFL.DOWN PT, R126, R132, 0x8, 0x1f ;  /* 0x09001f00847e7f89 */ /* 0x00182400000e0000 */
.L_x_3178:
        /* <DEDUP_REMOVED lines=13> */
.L_x_3088:
[----:B------:R-:W-:Y:S05]  /*6dd0*/  BSYNC B1 ;  /* 0x0000000000017941 */ /* 0x000fea0003800000 */
.L_x_3087:
[----:B------:R-:W-:-:S04]  /*6de0*/  LOP3.LUT R124, R165, 0x1f, RZ, 0xc0, !PT ;  /* 0x0000001fa57c7812 */ /* 0x000fc800078ec0ff */
[----:B------:R-:W-:Y:S01]  /*6df0*/  ISETP.GT.U32.AND P0, PT, R124, 0xf, PT ;  /* 0x0000000f7c00780c */ /* 0x000fe20003f04070 */
[----:B------:R-:W-:Y:S10]  /*6e00*/  BRA.DIV ~URZ, `(.L_x_3089) ;  /* 0x000065a27f007947 */ /* 0x000ff4000b800000 */
[----:B--2---:R2:W4:Y:S02]  /*6e10*/  SHFL.DOWN PT, R127, R131, 0x10, 0x1f ;  /* 0x0a001f00837f7f89 */ /* 0x00452400000e0000 */
.L_x_3179:
[----:B------:R-:W-:Y:S05]  /*6e20*/  BRA.DIV ~URZ, `(.L_x_3090) ;  /* 0x000066027f007947 */ /* 0x000fea000b800000 */
[----:B-1----:R1:W2:Y:S04]  /*6e30*/  SHFL.DOWN PT, R129, R134, 0x10, 0x1f ;  /* 0x0a001f0086817f89 */ /* 0x0022a800000e0000 */
[----:B---3--:R1:W3:Y:S04]  /*6e40*/  SHFL.DOWN PT, R130, R128, 0x10, 0x1f ;  /* 0x0a001f0080827f89 */ /* 0x0082e800000e0000 */
[----:B0-----:R1:W0:Y:S02]  /*6e50*/  SHFL.DOWN PT, R126, R132, 0x10, 0x1f ;  /* 0x0a001f00847e7f89 */ /* 0x00122400000e0000 */
.L_x_3180:
        /* <DEDUP_REMOVED lines=13> */
.L_x_3092:
[----:B------:R-:W-:Y:S05]  /*6f30*/  BSYNC B1 ;  /* 0x0000000000017941 */ /* 0x000fea0003800000 */
.L_x_3091:
        /* <DEDUP_REMOVED lines=20> */
.L_x_3181:
        /* <DEDUP_REMOVED lines=21> */
.L_x_3095:
[----:B------:R-:W-:Y:S05]  /*71d0*/  BSYNC B1 ;  /* 0x0000000000017941 */ /* 0x000fea0003800000 */
.L_x_3094:
        /* <DEDUP_REMOVED lines=37> */
.L_x_3074:
[----:B0-----:R-:W-:Y:S05]  /*7430*/  BSYNC B0 ;  /* 0x0000000000007941 */ /* 0x001fea0003800000 */
.L_x_3073:
[----:B------:R-:W-:Y:S01]  /*7440*/  WARPSYNC 0xffffffff ;  /* 0xffffffff00007948 */ /* 0x000fe20003800000 */
[----:B------:R-:W-:Y:S01]  /*7450*/  BAR.SYNC.DEFER_BLOCKING 0x0 ;  /* 0x0000000000007b1d */ /* 0x000fe20000010000 */
[----:B------:R-:W-:-:S05]  /*7460*/  ISETP.NE.AND P0, PT, R165, RZ, PT ;  /* 0x000000ffa500720c */ /* 0x000fca0003f05270 */
[----:B------:R-:W-:Y:S01]  /*7470*/  ULDC UR36, c[0x0][0x168] ;  /* 0x00005a0000247ab9 */ /* 0x000fe20000000800 */
[----:B------:R-:W-:Y:S01]  /*7480*/  BSSY B0, `(.L_x_3096) ;  /* 0x00001d9000007945 */ /* 0x000fe20003800000 */
[----:B------:R-:W-:Y:S01]  /*7490*/  UIADD3 UR36, -UR34, UR36, URZ ;  /* 0x0000002422247290 */ /* 0x000fe2000fffe13f */
[----:B------:R-:W0:Y:S05]  /*74a0*/  LDS.64 R124, [R250.X16+0x8e88] ;  /* 0x008e8800fa7c7984 */ /* 0x000e2a000000ca00 */
[----:B------:R2:W-:Y:S01]  /*74b0*/  @!P0 STS.128 [UR45+0xac80], R120 ;  /* 0x00ac8078ff008988 */ /* 0x0005e20008000c2d */
[-C--:B0-----:R-:W-:Y:S02]  /*74c0*/  FMUL.FTZ R126, R124, -R141.reuse ;  /* 0x8000008d7c7e7220 */ /* 0x081fe40000410000 */
[----:B------:R-:W-:-:S02]  /*74d0*/  FMUL.FTZ R141, R125, -R141 ;  /* 0x8000008d7d8d7220 */ /* 0x000fc40000410000 */
[-C--:B------:R-:W-:Y:S02]  /*74e0*/  FFMA.FTZ R126, R125, R140.reuse, R126 ;  /* 0x0000008c7d7e7223 */ /* 0x080fe4000001007e */
        /* <DEDUP_REMOVED lines=33> */
[----:B------:R-:W-:Y:S02]  /*7700*/  FFMA.FTZ R5, -R231, R119, R195 ;  /* 0x00000077e7057223 */ /* 0x000fe400000101c3 */
[----:B------:R-:W-:-:S02]  /*7710*/  FMUL.FTZ R2, R167, UR40 ;  /* 0x00000028a7027c20 */ /* 0x000fc40008410000 */
[----:B------:R-:W-:Y:S02]  /*7720*/  FFMA.FTZ R6, R167, UR41, -R6 ;  /* 0x00000029a7067c23 */ /* 0x000fe40008010806 */
[----:B------:R-:W-:Y:S02]  /*7730*/  FADD.FTZ R202, -R202, R9 ;  /* 0x00000009caca7221 */ /* 0x000fe40000010100 */
[----:B------:R-:W-:Y:S02]  /*7740*/  FFMA.FTZ R3, -R231, R118, R196 ;  /* 0x00000076e7037223 */ /* 0x000fe400000101c4 */
[----:B------:R-:W-:Y:S02]  /*7750*/  FFMA.FTZ R2, R125, UR41, R2 ;  /* 0x000000297d027c23 */ /* 0x000fe40008010002 */
[----:B------:R-:W-:Y:S02]  /*7760*/  FMUL.FTZ R7, R5, R6 ;  /* 0x0000000605077220 */ /* 0x000fe40000410000 */
[----:B------:R-:W-:-:S02]  /*7770*/  FMUL.FTZ R6, R11, -R202 ;  /* 0x800000ca0b067220 */ /* 0x000fc40000410000 */
[----:B------:R-:W-:Y:S02]  /*7780*/  FMUL.FTZ R11, R11, -R219 ;  /* 0x800000db0b0b7220 */ /* 0x000fe40000410000 */
[----:B------:R-:W-:Y:S02]  /*7790*/  FFMA.FTZ R2, R3, R2, R7 ;  /* 0x0000000203027223 */ /* 0x000fe40000010007 */
[----:B------:R-:W-:Y:S02]  /*77a0*/  FFMA.FTZ R9, R148, -R213, RZ ;  /* 0x800000d594097223 */ /* 0x000fe400000100ff */
[C---:B------:R-:W-:Y:S02]  /*77b0*/  FFMA.FTZ R7, R12.reuse, R219, -R6 ;  /* 0x000000db0c077223 */ /* 0x040fe40000010806 */
[----:B------:R-:W-:Y:S02]  /*77c0*/  FFMA.FTZ R8, R12, R202, R11 ;  /* 0x000000ca0c087223 */ /* 0x000fe4000001000b */
[----:B------:R-:W-:-:S02]  /*77d0*/  FFMA.FTZ R6, R148, R168, RZ ;  /* 0x000000a894067223 */ /* 0x000fc400000100ff */
[----:B------:R-:W-:Y:S02]  /*77e0*/  FFMA.FTZ R10, R147, -R214, R9 ;  /* 0x800000d6930a7223 */ /* 0x000fe40000010009 */
[----:B------:R-:W-:Y:S02]  /*77f0*/  FADD.FTZ R220, R220, R7 ;  /* 0x00000007dcdc7221 */ /* 0x000fe40000010000 */
[----:B------:R-:W-:Y:S02]  /*7800*/  FADD.FTZ R8, -R203, R8 ;  /* 0x00000008cb087221 */ /* 0x000fe40000010100 */
[----:B------:R-:W-:Y:S02]  /*7810*/  FFMA.FTZ R9, R147, R197, R6 ;  /* 0x000000c593097223 */ /* 0x000fe40000010006 */
[----:B------:R-:W-:Y:S02]  /*7820*/  FFMA.FTZ R10, R146, -R169, R10 ;  /* 0x800000a9920a7223 */ /* 0x000fe4000001000a */
[----:B------:R-:W-:-:S02]  /*7830*/  FMUL.FTZ R7, R13, -R220 ;  /* 0x800000dc0d077220 */ /* 0x000fc40000410000 */
[----:B------:R-:W-:Y:S02]  /*7840*/  FMUL.FTZ R13, R13, -R8 ;  /* 0x800000080d0d7220 */ /* 0x000fe40000410000 */
[----:B------:R-:W-:Y:S02]  /*7850*/  FFMA.FTZ R9, R146, R170, R9 ;  /* 0x000000aa92097223 */ /* 0x000fe40000010009 */
[C---:B------:R-:W-:Y:S02]  /*7860*/  FFMA.FTZ R10, R145.reuse, -R171, R10 ;  /* 0x800000ab910a7223 */ /* 0x040fe4000001000a */
[C---:B------:R-:W-:Y:S02]  /*7870*/  FFMA.FTZ R7, R14.reuse, R8, R7 ;  /* 0x000000080e077223 */ /* 0x040fe40000010007 */
[----:B------:R-:W-:Y:S02]  /*7880*/  FFMA.FTZ R14, R14, R220, -R13 ;  /* 0x000000dc0e0e7223 */ /* 0x000fe4000001080d */
[----:B------:R-:W-:-:S02]  /*7890*/  FFMA.FTZ R9, R145, R172, R9 ;  /* 0x000000ac91097223 */ /* 0x000fc40000010009 */
[----:B------:R-:W-:Y:S02]  /*78a0*/  FFMA.FTZ R6, R144, -R173, R10 ;  /* 0x800000ad90067223 */ /* 0x000fe4000001000a */
[----:B------:R-:W-:Y:S02]  /*78b0*/  FADD.FTZ R204, -R204, R7 ;  /* 0x00000007cccc7221 */ /* 0x000fe40000010100 */
[----:B------:R-:W-:Y:S02]  /*78c0*/  FADD.FTZ R221, R221, R14 ;  /* 0x0000000edddd7221 */ /* 0x000fe40000010000 */
[----:B------:R-:W-:Y:S02]  /*78d0*/  FFMA.FTZ R10, R144, R174, R9 ;  /* 0x000000ae900a7223 */ /* 0x000fe40000010009 */
[----:B------:R-:W-:Y:S02]  /*78e0*/  FFMA.FTZ R7, R143, -R176, R6 ;  /* 0x800000b08f077223 */ /* 0x000fe40000010006 */
[----:B------:R-:W-:-:S02]  /*78f0*/  FMUL.FTZ R6, R15, -R204 ;  /* 0x800000cc0f067220 */ /* 0x000fc40000410000 */
[----:B------:R-:W-:Y:S02]  /*7900*/  FMUL.FTZ R15, R15, -R221 ;  /* 0x800000dd0f0f7220 */ /* 0x000fe40000410000 */
[----:B------:R-:W-:Y:S02]  /*7910*/  FFMA.FTZ R9, R143, R175, R10 ;  /* 0x000000af8f097223 */ /* 0x000fe4000001000a */
[----:B------:R-:W-:Y:S02]  /*7920*/  FFMA.FTZ R11, R142, -R177, R7 ;  /* 0x800000b18e0b7223 */ /* 0x000fe40000010007 */
[C---:B------:R-:W-:Y:S02]  /*7930*/  FFMA.FTZ R7, R16.reuse, R221, -R6 ;  /* 0x000000dd10077223 */ /* 0x040fe40000010806 */
[----:B------:R-:W-:Y:S02]  /*7940*/  FFMA.FTZ R10, R16, R204, R15 ;  /* 0x000000cc100a7223 */ /* 0x000fe4000001000f */
[----:B------:R-:W-:-:S02]  /*7950*/  FFMA.FTZ R6, R142, R178, R9 ;  /* 0x000000b28e067223 */ /* 0x000fc40000010009 */
        /* <DEDUP_REMOVED lines=15> */
[----:B------:R-:W-:Y:S02]  /*7a50*/  FFMA.FTZ R7, R35, -R187, R6 ;  /* 0x800000bb23077223 */ /* 0x000fe40000010006 */
[C---:B------:R-:W-:Y:S02]  /*7a60*/  FMUL.FTZ R6, R19.reuse, -R206 ;  /* 0x800000ce13067220 */ /* 0x040fe40000410000 */
[----:B------:R-:W-:-:S02]  /*7a70*/  FMUL.FTZ R19, R19, -R223 ;  /* 0x800000df13137220 */ /* 0x000fc40000410000 */
[----:B------:R-:W-:Y:S02]  /*7a80*/  FFMA.FTZ R9, R36, R186, R9 ;  /* 0x000000ba24097223 */ /* 0x000fe40000010009 */
[----:B------:R-:W-:Y:S02]  /*7a90*/  FFMA.FTZ R14, R20, R206, R19 ;  /* 0x000000ce140e7223 */ /* 0x000fe40000010013 */
[----:B------:R-:W-:Y:S02]  /*7aa0*/  FFMA.FTZ R11, R34, -R189, R7 ;  /* 0x800000bd220b7223 */ /* 0x000fe40000010007 */
[----:B------:R-:W-:Y:S02]  /*7ab0*/  FFMA.FTZ R7, R20, R223, -R6 ;  /* 0x000000df14077223 */ /* 0x000fe40000010806 */
[----:B------:R-:W-:Y:S02]  /*7ac0*/  FFMA.FTZ R9, R35, R188, R9 ;  /* 0x000000bc23097223 */ /* 0x000fe40000010009 */
[----:B------:R-:W-:-:S02]  /*7ad0*/  FADD.FTZ R14, -R207, R14 ;  /* 0x0000000ecf0e7221 */ /* 0x000fc40000010100 */
[----:B------:R-:W-:Y:S02]  /*7ae0*/  FADD.FTZ R224, R224, R7 ;  /* 0x00000007e0e07221 */ /* 0x000fe40000010000 */
[----:B------:R-:W-:Y:S02]  /*7af0*/  FFMA.FTZ R6, R34, R190, R9 ;  /* 0x000000be22067223 */ /* 0x000fe40000010009 */
[C---:B------:R-:W-:Y:S02]  /*7b00*/  FMUL.FTZ R7, R21.reuse, -R14 ;  /* 0x8000000e15077220 */ /* 0x040fe40000410000 */
[-C--:B------:R-:W-:Y:S02]  /*7b10*/  FMUL.FTZ R21, R21, -R224.reuse ;  /* 0x800000e015157220 */ /* 0x080fe40000410000 */
[----:B------:R-:W-:Y:S02]  /*7b20*/  FFMA.FTZ R17, R33, R191, R6 ;  /* 0x000000bf21117223 */ /* 0x000fe40000010006 */
[----:B------:R-:W-:-:S02]  /*7b30*/  FFMA.FTZ R6, R22, R224, -R7 ;  /* 0x000000e016067223 */ /* 0x000fc40000010807 */
[----:B------:R-:W-:Y:S02]  /*7b40*/  FFMA.FTZ R21, R22, R14, R21 ;  /* 0x0000000e16157223 */ /* 0x000fe40000010015 */
[----:B------:R-:W-:Y:S02]  /*7b50*/  FFMA.FTZ R11, R33, -R192, R11 ;  /* 0x800000c0210b7223 */ /* 0x000fe4000001000b */
[----:B------:R-:W-:Y:S02]  /*7b60*/  FADD.FTZ R225, R225, R6 ;  /* 0x00000006e1e17221 */ /* 0x000fe40000010000 */
[----:B------:R-:W-:Y:S02]  /*7b70*/  FMUL.FTZ R6, R198, UR40 ;  /* 0x00000028c6067c20 */ /* 0x000fe40008410000 */
[----:B------:R-:W-:Y:S02]  /*7b80*/  FADD.FTZ R208, -R208, R21 ;  /* 0x00000015d0d07221 */ /* 0x000fe40000010100 */
[----:B------:R-:W-:-:S02]  /*7b90*/  FMUL.FTZ R7, R215, UR40 ;  /* 0x00000028d7077c20 */ /* 0x000fc40008410000 */
[----:B------:R-:W-:Y:S02]  /*7ba0*/  FFMA.FTZ R15, R32, -R193, R11 ;  /* 0x800000c1200f7223 */ /* 0x000fe4000001000b */
[----:B------:R-:W-:Y:S02]  /*7bb0*/  FFMA.FTZ R11, R215, UR41, R6 ;  /* 0x00000029d70b7c23 */ /* 0x000fe40008010006 */
[C---:B------:R-:W-:Y:S02]  /*7bc0*/  FMUL.FTZ R6, R23.reuse, -R208 ;  /* 0x800000d017067220 */ /* 0x040fe40000410000 */
[----:B------:R-:W-:Y:S02]  /*7bd0*/  FFMA.FTZ R12, -R232, R117, R193 ;  /* 0x00000075e80c7223 */ /* 0x000fe400000101c1 */
[----:B------:R-:W-:Y:S02]  /*7be0*/  FFMA.FTZ R13, R198, UR41, -R7 ;  /* 0x00000029c60d7c23 */ /* 0x000fe40008010807 */
[----:B------:R-:W-:-:S02]  /*7bf0*/  FMUL.FTZ R23, R23, -R225 ;  /* 0x800000e117177220 */ /* 0x000fc40000410000 */
[----:B------:R-:W-:Y:S02]  /*7c00*/  FMUL.FTZ R20, R12, R13 ;  /* 0x0000000d0c147220 */ /* 0x000fe40000410000 */
[C---:B------:R-:W-:Y:S02]  /*7c10*/  FFMA.FTZ R16, R24.reuse, R208, R23 ;  /* 0x000000d018107223 */ /* 0x040fe40000010017 */
[----:B------:R-:W-:Y:S02]  /*7c20*/  FFMA.FTZ R13, R24, R225, -R6 ;  /* 0x000000e1180d7223 */ /* 0x000fe40000010806 */
[----:B------:R-:W-:Y:S02]  /*7c30*/  FADD.FTZ R16, -R209, R16 ;  /* 0x00000010d1107221 */ /* 0x000fe40000010100 */
[----:B------:R-:W-:Y:S02]  /*7c40*/  FMUL.FTZ R9, R117, R198 ;  /* 0x000000c675097220 */ /* 0x000fe40000410000 */
[----:B------:R-:W-:-:S02]  /*7c50*/  FADD.FTZ R226, R226, R13 ;  /* 0x0000000de2e27221 */ /* 0x000fc40000010000 */
[C---:B------:R-:W-:Y:S02]  /*7c60*/  FMUL.FTZ R13, R25.reuse, -R16 ;  /* 0x80000010190d7220 */ /* 0x040fe40000410000 */
[-C--:B------:R-:W-:Y:S02]  /*7c70*/  FFMA.FTZ R9, R116, R215.reuse, R9 ;  /* 0x000000d774097223 */ /* 0x080fe40000010009 */
[----:B------:R-:W-:Y:S02]  /*7c80*/  FMUL.FTZ R25, R25, -R226 ;  /* 0x800000e219197220 */ /* 0x000fe40000410000 */
[C---:B------:R-:W-:Y:S02]  /*7c90*/  FMUL.FTZ R7, R150.reuse, R198 ;  /* 0x000000c696077220 */ /* 0x040fe40000410000 */
[----:B------:R-:W-:Y:S02]  /*7ca0*/  FMUL.FTZ R215, R150, R215 ;  /* 0x000000d796d77220 */ /* 0x000fe40000410000 */
[----:B------:R-:W-:-:S02]  /*7cb0*/  FMUL.FTZ R23, R216, UR40 ;  /* 0x00000028d8177c20 */ /* 0x000fc40008410000 */
[----:B------:R-:W-:Y:S02]  /*7cc0*/  FFMA.FTZ R6, R26, R226, -R13 ;  /* 0x000000e21a067223 */ /* 0x000fe4000001080d */
[----:B------:R-:W-:Y:S02]  /*7cd0*/  FFMA.FTZ R17, R32, R194, R17 ;  /* 0x000000c220117223 */ /* 0x000fe40000010011 */
[----:B------:R-:W-:Y:S02]  /*7ce0*/  FFMA.FTZ R25, R26, R16, R25 ;  /* 0x000000101a197223 */ /* 0x000fe40000010019 */
[----:B------:R-:W-:Y:S02]  /*7cf0*/  FFMA.FTZ R194, -R232, R116, R194 ;  /* 0x00000074e8c27223 */ /* 0x000fe400000101c2 */
[C---:B------:R-:W-:Y:S02]  /*7d00*/  FMUL.FTZ R19, R12.reuse, R7 ;  /* 0x000000070c137220 */ /* 0x040fe40000410000 */
[----:B------:R-:W-:-:S02]  /*7d10*/  FMUL.FTZ R18, R12, R215 ;  /* 0x000000d70c127220 */ /* 0x000fc40000410000 */
[----:B------:R-:W-:Y:S02]  /*7d20*/  FFMA.FTZ R21, -R233, R115, R192 ;  /* 0x00000073e9157223 */ /* 0x000fe400000101c0 */
[C---:B------:R-:W-:Y:S02]  /*7d30*/  FMUL.FTZ R13, R0.reuse, UR40 ;  /* 0x00000028000d7c20 */ /* 0x040fe40008410000 */
[----:B------:R-:W-:Y:S02]  /*7d40*/  FFMA.FTZ R12, R0, UR41, -R23 ;  /* 0x00000029000c7c23 */ /* 0x000fe40008010817 */
[----:B------:R-:W-:Y:S02]  /*7d50*/  FADD.FTZ R227, R227, R6 ;  /* 0x00000006e3e37221 */ /* 0x000fe40000010000 */
[----:B------:R-:W-:Y:S02]  /*7d60*/  FADD.FTZ R210, -R210, R25 ;  /* 0x00000019d2d27221 */ /* 0x000fe40000010100 */
[----:B------:R-:W-:-:S02]  /*7d70*/  FFMA.FTZ R11, R194, R11, R20 ;  /* 0x0000000bc20b7223 */ /* 0x000fc40000010014 */
[-C--:B------:R-:W-:Y:S02]  /*7d80*/  FMUL.FTZ R115, R115, R0.reuse ;  /* 0x0000000073737220 */ /* 0x080fe40000410000 */
[----:B------:R-:W-:Y:S02]  /*7d90*/  FMUL.FTZ R24, R151, R0 ;  /* 0x0000000097187220 */ /* 0x000fe40000410000 */
[----:B------:R-:W-:Y:S02]  /*7da0*/  FFMA.FTZ R191, -R233, R114, R191 ;  /* 0x00000072e9bf7223 */ /* 0x000fe400000101bf */
[----:B------:R-:W-:Y:S02]  /*7db0*/  FFMA.FTZ R0, R216, UR41, R13 ;  /* 0x00000029d8007c23 */ /* 0x000fe4000801000d */
[----:B------:R-:W-:Y:S02]  /*7dc0*/  FMUL.FTZ R20, R21, R12 ;  /* 0x0000000c15147220 */ /* 0x000fe40000410000 */
[----:B------:R-:W-:-:S02]  /*7dd0*/  FMUL.FTZ R13, R27, -R227 ;  /* 0x800000e31b0d7220 */ /* 0x000fc40000410000 */
[----:B------:R-:W-:Y:S02]  /*7de0*/  FMUL.FTZ R27, R27, -R210 ;  /* 0x800000d21b1b7220 */ /* 0x000fe40000410000 */
[----:B------:R-:W-:Y:S02]  /*7df0*/  FFMA.FTZ R0, R191, R0, R20 ;  /* 0x00000000bf007223 */ /* 0x000fe40000010014 */
[C---:B------:R-:W-:Y:S02]  /*7e00*/  FFMA.FTZ R20, R28.reuse, R210, R13 ;  /* 0x000000d21c147223 */ /* 0x040fe4000001000d */
[----:B------:R-:W-:Y:S02]  /*7e10*/  FFMA.FTZ R27, R28, R227, -R27 ;  /* 0x000000e31c1b7223 */ /* 0x000fe4000001081b */
[----:B------:R-:W-:Y:S02]  /*7e20*/  FADD.FTZ R20, -R211, R20 ;  /* 0x00000014d3147221 */ /* 0x000fe40000010100 */
[----:B------:R-:W-:-:S02]  /*7e30*/  FADD.FTZ R228, R228, R27 ;  /* 0x0000001be4e47221 */ /* 0x000fc40000010000 */
[C---:B------:R-:W-:Y:S02]  /*7e40*/  FMUL.FTZ R13, R29.reuse, -R20 ;  /* 0x800000141d0d7220 */ /* 0x040fe40000410000 */
[----:B------:R-:W-:Y:S02]  /*7e50*/  FMUL.FTZ R29, R29, -R228 ;  /* 0x800000e41d1d7220 */ /* 0x000fe40000410000 */
[----:B------:R-:W-:Y:S02]  /*7e60*/  FFMA.FTZ R114, R114, R216, R115 ;  /* 0x000000d872727223 */ /* 0x000fe40000010073 */
[C---:B------:R-:W-:Y:S02]  /*7e70*/  FFMA.FTZ R29, R30.reuse, R20, R29 ;  /* 0x000000141e1d7223 */ /* 0x040fe4000001001d */
[----:B------:R-:W-:Y:S02]  /*7e80*/  FMUL.FTZ R216, R151, R216 ;  /* 0x000000d897d87220 */ /* 0x000fe40000410000 */
[----:B------:R-:W-:Y:S01]  /*7e90*/  FFMA.FTZ R22, R30, R228, -R13 ;  /* 0x000000e41e167223 */ /* 0x000fe2000001080d */
[----:B------:R-:W-:Y:S01]  /*7ea0*/  SHF.L.U32 R13, R165, 0x5, RZ ;  /* 0x00000005a50d7819 */ /* 0x000fe200000006ff */
[----:B------:R-:W-:-:S02]  /*7eb0*/  FADD.FTZ R212, -R212, R29 ;  /* 0x0000001dd4d47221 */ /* 0x000fc40000010100 */
[----:B------:R-:W-:Y:S01]  /*7ec0*/  FMUL.FTZ R6, R21, R24 ;  /* 0x0000001815067220 */ /* 0x000fe20000410000 */
[----:B------:R-:W-:Y:S01]  /*7ed0*/  IADD3 R28, R13, 0x3, RZ ;  /* 0x000000030d1c7810 */ /* 0x000fe20007ffe0ff */
[----:B------:R-:W-:Y:S01]  /*7ee0*/  FMUL.FTZ R12, R21, R216 ;  /* 0x000000d8150c7220 */ /* 0x000fe20000410000 */
[----:B------:R-:W-:Y:S01]  /*7ef0*/  IADD3 R26, R13, 0x2, RZ ;  /* 0x000000020d1a7810 */ /* 0x000fe20007ffe0ff */
[----:B------:R-:W-:Y:S01]  /*7f00*/  FMUL.FTZ R21, R113, R200 ;  /* 0x000000c871157220 */ /* 0x000fe20000410000 */
[----:B------:R-:W-:Y:S01]  /*7f10*/  LEA.HI.SX32 R115, R28, R13, 0x1b ;  /* 0x0000000d1c737211 */ /* 0x000fe200078fdaff */
[----:B------:R-:W-:Y:S01]  /*7f20*/  FADD.FTZ R229, R229, R22 ;  /* 0x00000016e5e57221 */ /* 0x000fe20000010000 */
[----:B------:R-:W-:Y:S01]  /*7f30*/  IADD3 R22, R13, 0x1, RZ ;  /* 0x000000010d167810 */ /* 0x000fe20007ffe0ff */
[----:B------:R-:W-:Y:S01]  /*7f40*/  FFMA.FTZ R213, -R248, R89, R213 ;  /* 0x00000059f8d57223 */ /* 0x000fe200000101d5 */
[----:B--2---:R-:W-:Y:S01]  /*7f50*/  LEA.HI.SX32 R120, R26, R13, 0x1b ;  /* 0x0000000d1a787211 */ /* 0x004fe200078fdaff */
[----:B------:R-:W-:-:S02]  /*7f60*/  FMUL.FTZ R25, R164, R212 ;  /* 0x000000d4a4197220 */ /* 0x000fc40000410000 */
[----:B------:R-:W-:Y:S02]  /*7f70*/  FFMA.FTZ R190, -R234, R112, R190 ;  /* 0x00000070eabe7223 */ /* 0x000fe400000101be */
[----:B------:R-:W-:Y:S01]  /*7f80*/  FFMA.FTZ R21, R112, R217, R21 ;  /* 0x000000d970157223 */ /* 0x000fe20000010015 */
[-C--:B------:R-:W-:Y:S01]  /*7f90*/  LEA.HI.SX32 R112, R22, R13.reuse, 0x1b ;  /* 0x0000000d16707211 */ /* 0x080fe200078fdaff */
[----:B------:R-:W-:Y:S01]  /*7fa0*/  FFMA.FTZ R168, -R248, R88, R168 ;  /* 0x00000058f8a87223 */ /* 0x000fe200000101a8 */
[----:B------:R-:W-:Y:S01]  /*7fb0*/  LEA.HI.SX32 R13, R13, R13, 0x1b ;  /* 0x0000000d0d0d7211 */ /* 0x000fe200078fdaff */
[----:B------:R-:W-:Y:S02]  /*7fc0*/  FMUL.FTZ R23, R164, R229 ;  /* 0x000000e5a4177220 */ /* 0x000fe40000410000 */
[----:B------:R-:W-:Y:S02]  /*7fd0*/  FMUL.FTZ R22, R213, R25 ;  /* 0x00000019d5167220 */ /* 0x000fe40000410000 */
[----:B------:R-:W-:-:S02]  /*7fe0*/  FFMA.FTZ R214, -R245, R91, R214 ;  /* 0x0000005bf5d67223 */ /* 0x000fc400000101d6 */
[C---:B------:R-:W-:Y:S02]  /*7ff0*/  FMUL.FTZ R30, R163.reuse, R20 ;  /* 0x00000014a31e7220 */ /* 0x040fe40000410000 */
[----:B------:R-:W-:Y:S02]  /*8000*/  FMUL.FTZ R28, R163, R228 ;  /* 0x000000e4a31c7220 */ /* 0x000fe40000410000 */
[----:B------:R-:W-:Y:S02]  /*8010*/  FFMA.FTZ R187, -R235, R111, R187 ;  /* 0x0000006febbb7223 */ /* 0x000fe400000101bb */
[-C--:B------:R-:W-:Y:S02]  /*8020*/  FMUL.FTZ R26, R84, R23.reuse ;  /* 0x00000017541a7220 */ /* 0x080fe40000410000 */
[-C--:B------:R-:W-:Y:S02]  /*8030*/  FFMA.FTZ R22, R168, R23.reuse, R22 ;  /* 0x00000017a8167223 */ /* 0x080fe40000010016 */
[----:B------:R-:W-:Y:S01]  /*8040*/  FMUL.FTZ R111, R111, R4 ;  /* 0x000000046f6f7220 */ /* 0x000fe20000410000 */
[----:B------:R-:W-:Y:S01]  /*8050*/  STS [R13.X4+0x4200], R26 ;  /* 0x0042001a0d007388 */ /* 0x000fe20000004800 */
[----:B------:R-:W-:-:S02]  /*8060*/  FMUL.FTZ R23, R213, R23 ;  /* 0x00000017d5177220 */ /* 0x000fc40000410000 */
[----:B------:R-:W-:Y:S02]  /*8070*/  FFMA.FTZ R197, -R245, R90, R197 ;  /* 0x0000005af5c57223 */ /* 0x000fe400000101c5 */
[C---:B------:R-:W-:Y:S02]  /*8080*/  FMUL.FTZ R27, R214.reuse, R30 ;  /* 0x0000001ed61b7220 */ /* 0x040fe40000410000 */
[----:B------:R-:W-:Y:S02]  /*8090*/  FMUL.FTZ R29, R214, R28 ;  /* 0x0000001cd61d7220 */ /* 0x000fe40000410000 */
[----:B------:R-:W-:Y:S02]  /*80a0*/  FFMA.FTZ R188, -R235, R110, R188 ;  /* 0x0000006eebbc7223 */ /* 0x000fe400000101bc */
[----:B------:R-:W-:Y:S02]  /*80b0*/  FFMA.FTZ R110, R110, R218, R111 ;  /* 0x000000da6e6e7223 */ /* 0x000fe4000001006f */
[----:B------:R-:W-:-:S02]  /*80c0*/  FFMA.FTZ R23, R168, R25, -R23 ;  /* 0x00000019a8177223 */ /* 0x000fc40000010817 */
[-C--:B------:R-:W-:Y:S02]  /*80d0*/  FFMA.FTZ R27, R197, R28.reuse, R27 ;  /* 0x0000001cc51b7223 */ /* 0x080fe4000001001b */
[----:B------:R-:W-:Y:S02]  /*80e0*/  FMUL.FTZ R25, R84, R25 ;  /* 0x0000001954197220 */ /* 0x000fe40000410000 */
[----:B------:R-:W-:Y:S02]  /*80f0*/  FMUL.FTZ R111, R85, R28 ;  /* 0x0000001c556f7220 */ /* 0x000fe40000410000 */
[----:B------:R-:W-:Y:S01]  /*8100*/  FADD.FTZ R22, RZ, R22 ;  /* 0x00000016ff167221 */ /* 0x000fe20000010000 */
[----:B------:R0:W-:Y:S01]  /*8110*/  STS [R112.X4+0x4204], R25 ;  /* 0x0042041970007388 */ /* 0x0001e20000004800 */
[----:B------:R-:W-:Y:S02]  /*8120*/  FFMA.FTZ R28, R197, R30, -R29 ;  /* 0x0000001ec51c7223 */ /* 0x000fe4000001081d */
[----:B------:R-:W-:Y:S01]  /*8130*/  FFMA.FTZ R169, -R244, R93, R169 ;  /* 0x0000005df4a97223 */ /* 0x000fe200000101a9 */
[----:B------:R2:W-:Y:S01]  /*8140*/  STS [R120.X4+0x4208], R111 ;  /* 0x0042086f78007388 */ /* 0x0005e20000004800 */
[----:B------:R-:W-:-:S02]  /*8150*/  FMUL.FTZ R29, R162, R210 ;  /* 0x000000d2a21d7220 */ /* 0x000fc40000410000 */
[----:B------:R-:W-:Y:S02]  /*8160*/  FADD.FTZ R22, R22, R27 ;  /* 0x0000001b16167221 */ /* 0x000fe40000010000 */
[----:B------:R-:W-:Y:S02]  /*8170*/  FADD.FTZ R23, RZ, R23 ;  /* 0x00000017ff177221 */ /* 0x000fe40000010000 */
[----:B------:R-:W-:Y:S02]  /*8180*/  FMUL.FTZ R27, R162, R227 ;  /* 0x000000e3a21b7220 */ /* 0x000fe40000410000 */
[----:B------:R-:W-:Y:S02]  /*8190*/  FFMA.FTZ R170, -R244, R92, R170 ;  /* 0x0000005cf4aa7223 */ /* 0x000fe400000101aa */
[----:B------:R-:W-:Y:S02]  /*81a0*/  FFMA.FTZ R171, -R243, R95, R171 ;  /* 0x0000005ff3ab7223 */ /* 0x000fe400000101ab */
[----:B------:R-:W-:-:S02]  /*81b0*/  FMUL.FTZ R116, R161, R16 ;  /* 0x00000010a1747220 */ /* 0x000fc40000410000 */
[----:B0-----:R-:W-:Y:S02]  /*81c0*/  FMUL.FTZ R25, R169, R29 ;  /* 0x0000001da9197220 */ /* 0x001fe40000410000 */
[----:B------:R-:W-:Y:S02]  /*81d0*/  FADD.FTZ R23, R23, R28 ;  /* 0x0000001c17177221 */ /* 0x000fe40000010000 */
[----:B------:R-:W-:Y:S02]  /*81e0*/  FMUL.FTZ R26, R169, R27 ;  /* 0x0000001ba91a7220 */ /* 0x000fe40000410000 */
[----:B------:R-:W-:Y:S02]  /*81f0*/  FFMA.FTZ R172, -R243, R94, R172 ;  /* 0x0000005ef3ac7223 */ /* 0x000fe400000101ac */
[----:B------:R-:W-:Y:S02]  /*8200*/  FMUL.FTZ R28, R161, R226 ;  /* 0x000000e2a11c7220 */ /* 0x000fe40000410000 */
[----:B--2---:R-:W-:-:S02]  /*8210*/  FMUL.FTZ R111, R171, R116 ;  /* 0x00000074ab6f7220 */ /* 0x004fc40000410000 */
[C---:B------:R-:W-:Y:S02]  /*8220*/  FFMA.FTZ R25, R170.reuse, R27, R25 ;  /* 0x0000001baa197223 */ /* 0x040fe40000010019 */
[----:B------:R-:W-:Y:S02]  /*8230*/  FFMA.FTZ R26, R170, R29, -R26 ;  /* 0x0000001daa1a7223 */ /* 0x000fe4000001081a */
[----:B------:R-:W-:Y:S02]  /*8240*/  FADD.FTZ R22, R22, R25 ;  /* 0x0000001916167221 */ /* 0x000fe40000010000 */
[-C--:B------:R-:W-:Y:S02]  /*8250*/  FFMA.FTZ R111, R172, R28.reuse, R111 ;  /* 0x0000001cac6f7223 */ /* 0x080fe4000001006f */
[----:B------:R-:W-:Y:S02]  /*8260*/  FFMA.FTZ R189, -R234, R113, R189 ;  /* 0x00000071eabd7223 */ /* 0x000fe400000101bd */
[----:B------:R-:W-:-:S02]  /*8270*/  FMUL.FTZ R113, R171, R28 ;  /* 0x0000001cab717220 */ /* 0x000fc40000410000 */
[----:B------:R-:W-:Y:S02]  /*8280*/  FADD.FTZ R23, R23, R26 ;  /* 0x0000001a17177221 */ /* 0x000fe40000010000 */
[----:B------:R-:W-:Y:S02]  /*8290*/  FMUL.FTZ R30, R85, R30 ;  /* 0x0000001e551e7220 */ /* 0x000fe40000410000 */
[----:B------:R-:W-:Y:S02]  /*82a0*/  FADD.FTZ R26, R22, R111 ;  /* 0x0000006f161a7221 */ /* 0x000fe40000010000 */
[----:B------:R-:W-:Y:S01]  /*82b0*/  FMUL.FTZ R22, R86, R27 ;  /* 0x0000001b56167220 */ /* 0x000fe20000410000 */
[----:B------:R-:W-:Y:S01]  /*82c0*/  STS [R115.X4+0x420c], R30 ;  /* 0x00420c1e73007388 */ /* 0x000fe20000004800 */
[----:B------:R-:W-:Y:S02]  /*82d0*/  FFMA.FTZ R112, R172, R116, -R113 ;  /* 0x00000074ac707223 */ /* 0x000fe40000010871 */
[----:B------:R-:W-:Y:S01]  /*82e0*/  FMUL.FTZ R25, R160, R208 ;  /* 0x000000d0a0197220 */ /* 0x000fe20000410000 */
[----:B------:R0:W-:Y:S01]  /*82f0*/  STS [R13.X4+0x4210], R22 ;  /* 0x004210160d007388 */ /* 0x0001e20000004800 */
[----:B------:R-:W-:-:S02]  /*8300*/  FADD.FTZ R27, R23, R112 ;  /* 0x00000070171b7221 */ /* 0x000fc40000010000 */
[----:B------:R-:W-:Y:S02]  /*8310*/  FFMA.FTZ R173, -R242, R97, R173 ;  /* 0x00000061f2ad7223 */ /* 0x000fe400000101ad */
[----:B------:R-:W-:Y:S02]  /*8320*/  FMUL.FTZ R23, R160, R225 ;  /* 0x000000e1a0177220 */ /* 0x000fe40000410000 */
[----:B------:R-:W-:Y:S02]  /*8330*/  FMUL.FTZ R112, R86, R29 ;  /* 0x0000001d56707220 */ /* 0x000fe40000410000 */
[----:B------:R-:W-:Y:S02]  /*8340*/  FMUL.FTZ R122, R159, R224 ;  /* 0x000000e09f7a7220 */ /* 0x000fe40000410000 */
[----:B0-----:R-:W-:Y:S01]  /*8350*/  FMUL.FTZ R22, R80, R25 ;  /* 0x0000001950167220 */ /* 0x001fe20000410000 */
[----:B------:R-:W-:Y:S01]  /*8360*/  STS [R13.X4+0x4214], R112 ;  /* 0x004214700d007388 */ /* 0x000fe20000004800 */
[----:B------:R-:W-:-:S02]  /*8370*/  FMUL.FTZ R30, R87, R28 ;  /* 0x0000001c571e7220 */ /* 0x000fc40000410000 */
[----:B------:R-:W-:Y:S01]  /*8380*/  FFMA.FTZ R176, -R241, R99, R176 ;  /* 0x00000063f1b07223 */ /* 0x000fe200000101b0 */
[----:B------:R0:W-:Y:S01]  /*8390*/  STS [R13.X4+0x4224], R22 ;  /* 0x004224160d007388 */ /* 0x0001e20000004800 */
[----:B------:R-:W-:Y:S02]  /*83a0*/  FFMA.FTZ R174, -R242, R96, R174 ;  /* 0x00000060f2ae7223 */ /* 0x000fe400000101ae */
[C---:B------:R-:W-:Y:S01]  /*83b0*/  FMUL.FTZ R29, R173.reuse, R25 ;  /* 0x00000019ad1d7220 */ /* 0x040fe20000410000 */
[----:B------:R2:W-:Y:S01]  /*83c0*/  STS [R13.X4+0x4218], R30 ;  /* 0x0042181e0d007388 */ /* 0x0005e20000004800 */
[----:B------:R-:W-:Y:S02]  /*83d0*/  FMUL.FTZ R111, R173, R23 ;  /* 0x00000017ad6f7220 */ /* 0x000fe40000410000 */
[----:B------:R-:W-:Y:S02]  /*83e0*/  FFMA.FTZ R180, -R239, R103, R180 ;  /* 0x00000067efb47223 */ /* 0x000fe400000101b4 */
[----:B------:R-:W-:-:S02]  /*83f0*/  FMUL.FTZ R126, R157, R10 ;  /* 0x0000000a9d7e7220 */ /* 0x000fc40000410000 */
[----:B------:R-:W-:Y:S02]  /*8400*/  FMUL.FTZ R124, R81, R122 ;  /* 0x0000007a517c7220 */ /* 0x000fe40000410000 */
[----:B------:R-:W-:Y:S02]  /*8410*/  FFMA.FTZ R175, -R241, R98, R175 ;  /* 0x00000062f1af7223 */ /* 0x000fe400000101af */
[----:B0-----:R-:W-:Y:S01]  /*8420*/  FMUL.FTZ R22, R159, R14 ;  /* 0x0000000e9f167220 */ /* 0x001fe20000410000 */
[----:B------:R0:W-:Y:S01]  /*8430*/  STS [R13.X4+0x4228], R124 ;  /* 0x0042287c0d007388 */ /* 0x0001e20000004800 */
[----:B------:R-:W-:Y:S02]  /*8440*/  FMUL.FTZ R113, R176, R122 ;  /* 0x0000007ab0717220 */ /* 0x000fe40000410000 */
[----:B------:R-:W-:Y:S02]  /*8450*/  FMUL.FTZ R116, R87, R116 ;  /* 0x0000007457747220 */ /* 0x000fe40000410000 */
[----:B------:R-:W-:-:S02]  /*8460*/  FFMA.FTZ R29, R174, R23, R29 ;  /* 0x00000017ae1d7223 */ /* 0x000fc4000001001d */
[----:B------:R-:W-:Y:S01]  /*8470*/  FMUL.FTZ R120, R80, R23 ;  /* 0x0000001750787220 */ /* 0x000fe20000410000 */
[----:B------:R3:W-:Y:S01]  /*8480*/  STS [R13.X4+0x421c], R116 ;  /* 0x00421c740d007388 */ /* 0x0007e20000004800 */
[----:B------:R-:W-:Y:S02]  /*8490*/  FFMA.FTZ R28, R174, R25, -R111 ;  /* 0x00000019ae1c7223 */ /* 0x000fe4000001086f */
[----:B------:R-:W-:Y:S01]  /*84a0*/  FFMA.FTZ R179, -R239, R102, R179 ;  /* 0x00000066efb37223 */ /* 0x000fe200000101b3 */
[----:B------:R4:W-:Y:S01]  /*84b0*/  STS [R13.X4+0x4220], R120 ;  /* 0x004220780d007388 */ /* 0x0009e20000004800 */
[----:B------:R-:W-:Y:S02]  /*84c0*/  FMUL.FTZ R112, R157, R222 ;  /* 0x000000de9d707220 */ /* 0x000fe40000410000 */
[----:B--2---:R-:W-:Y:S02]  /*84d0*/  FMUL.FTZ R30, R180, R126 ;  /* 0x0000007eb41e7220 */ /* 0x004fe40000410000 */
[----:B------:R-:W-:-:S02]  /*84e0*/  FFMA.FTZ R177, -R240, R101, R177 ;  /* 0x00000065f0b17223 */ /* 0x000fc400000101b1 */
[C---:B------:R-:W-:Y:S02]  /*84f0*/  FMUL.FTZ R25, R158.reuse, R206 ;  /* 0x000000ce9e197220 */ /* 0x040fe40000410000 */
[----:B------:R-:W-:Y:S02]  /*8500*/  FMUL.FTZ R23, R158, R223 ;  /* 0x000000df9e177220 */ /* 0x000fe40000410000 */
[-C--:B------:R-:W-:Y:S02]  /*8510*/  FMUL.FTZ R111, R176, R22.reuse ;  /* 0x00000016b06f7220 */ /* 0x080fe40000410000 */
[-C--:B------:R-:W-:Y:S02]  /*8520*/  FFMA.FTZ R113, R175, R22.reuse, -R113 ;  /* 0x00000016af717223 */ /* 0x080fe40000010871 */
[----:B------:R-:W-:Y:S02]  /*8530*/  FMUL.FTZ R22, R81, R22 ;  /* 0x0000001651167220 */ /* 0x000fe40000410000 */
[----:B------:R-:W-:-:S02]  /*8540*/  FMUL.FTZ R115, R180, R112 ;  /* 0x00000070b4737220 */ /* 0x000fc40000410000 */
[-C--:B------:R-:W-:Y:S01]  /*8550*/  FFMA.FTZ R30, R179, R112.reuse, R30 ;  /* 0x00000070b31e7223 */ /* 0x080fe2000001001e */
[----:B------:R2:W-:Y:S01]  /*8560*/  STS [R13.X4+0x422c], R22 ;  /* 0x00422c160d007388 */ /* 0x0005e20000004800 */
[----:B0-----:R-:W-:Y:S02]  /*8570*/  FMUL.FTZ R124, R83, R112 ;  /* 0x00000070537c7220 */ /* 0x001fe40000410000 */
[----:B------:R-:W-:Y:S02]  /*8580*/  FFMA.FTZ R178, -R240, R100, R178 ;  /* 0x00000064f0b27223 */ /* 0x000fe400000101b2 */
[C---:B------:R-:W-:Y:S01]  /*8590*/  FMUL.FTZ R112, R177.reuse, R25 ;  /* 0x00000019b1707220 */ /* 0x040fe20000410000 */
[----:B------:R-:W-:Y:S01]  /*85a0*/  STS [R13.X4+0x4238], R124 ;  /* 0x0042387c0d007388 */ /* 0x000fe20000004800 */
[----:B---3--:R-:W-:Y:S02]  /*85b0*/  FMUL.FTZ R116, R177, R23 ;  /* 0x00000017b1747220 */ /* 0x008fe40000410000 */
[----:B------:R-:W-:-:S02]  /*85c0*/  FFMA.FTZ R111, R175, R122, R111 ;  /* 0x0000007aaf6f7223 */ /* 0x000fc4000001006f */
[----:B------:R-:W-:Y:S02]  /*85d0*/  FMUL.FTZ R119, R119, R167 ;  /* 0x000000a777777220 */ /* 0x000fe40000410000 */
[----:B------:R-:W-:Y:S02]  /*85e0*/  FMUL.FTZ R122, R82, R25 ;  /* 0x00000019527a7220 */ /* 0x000fe40000410000 */
[----:B------:R-:W-:Y:S02]  /*85f0*/  FFMA.FTZ R184, -R237, R107, R184 ;  /* 0x0000006bedb87223 */ /* 0x000fe400000101b8 */
[----:B-1----:R-:W-:Y:S01]  /*8600*/  FMUL.FTZ R128, R155, R8 ;  /* 0x000000089b807220 */ /* 0x002fe20000410000 */
[----:B------:R0:W-:Y:S01]  /*8610*/  STS [R13.X4+0x4234], R122 ;  /* 0x0042347a0d007388 */ /* 0x0001e20000004800 */
[-C--:B------:R-:W-:Y:S02]  /*8620*/  FFMA.FTZ R112, R178, R23.reuse, R112 ;  /* 0x00000017b2707223 */ /* 0x080fe40000010070 */
[----:B----4-:R-:W-:-:S02]  /*8630*/  FMUL.FTZ R120, R82, R23 ;  /* 0x0000001752787220 */ /* 0x010fc40000410000 */
[----:B------:R-:W-:Y:S02]  /*8640*/  FFMA.FTZ R116, R178, R25, -R116 ;  /* 0x00000019b2747223 */ /* 0x000fe40000010874 */
[----:B--2---:R-:W-:Y:S01]  /*8650*/  FMUL.FTZ R22, R155, R220 ;  /* 0x000000dc9b167220 */ /* 0x004fe20000410000 */
[----:B------:R1:W-:Y:S01]  /*8660*/  STS [R13.X4+0x4230], R120 ;  /* 0x004230780d007388 */ /* 0x0003e20000004800 */
[----:B------:R-:W-:Y:S02]  /*8670*/  FFMA.FTZ R181, -R238, R105, R181 ;  /* 0x00000069eeb57223 */ /* 0x000fe400000101b5 */
[C---:B------:R-:W-:Y:S02]  /*8680*/  FMUL.FTZ R25, R156.reuse, R204 ;  /* 0x000000cc9c197220 */ /* 0x040fe40000410000 */
[----:B------:R-:W-:Y:S02]  /*8690*/  FMUL.FTZ R23, R156, R221 ;  /* 0x000000dd9c177220 */ /* 0x000fe40000410000 */
[----:B------:R-:W-:-:S02]  /*86a0*/  FFMA.FTZ R118, R118, R125, R119 ;  /* 0x0000007d76767223 */ /* 0x000fc40000010077 */
[----:B------:R-:W-:Y:S02]  /*86b0*/  FFMA.FTZ R183, -R237, R106, R183 ;  /* 0x0000006aedb77223 */ /* 0x000fe400000101b7 */
[C---:B------:R-:W-:Y:S02]  /*86c0*/  FMUL.FTZ R117, R184.reuse, R128 ;  /* 0x00000080b8757220 */ /* 0x040fe40000410000 */
[----:B------:R-:W-:Y:S02]  /*86d0*/  FFMA.FTZ R115, R179, R126, -R115 ;  /* 0x0000007eb3737223 */ /* 0x000fe40000010873 */
[----:B------:R-:W-:Y:S02]  /*86e0*/  FMUL.FTZ R119, R184, R22 ;  /* 0x00000016b8777220 */ /* 0x000fe40000410000 */
[----:B------:R-:W-:Y:S02]  /*86f0*/  FMUL.FTZ R126, R83, R126 ;  /* 0x0000007e537e7220 */ /* 0x000fe40000410000 */
[----:B------:R-:W-:-:S02]  /*8700*/  FFMA.FTZ R182, -R238, R104, R182 ;  /* 0x00000068eeb67223 */ /* 0x000fc400000101b6 */
[----:B------:R-:W-:Y:S01]  /*8710*/  FMUL.FTZ R121, R181, R23 ;  /* 0x00000017b5797220 */ /* 0x000fe20000410000 */
[----:B------:R2:W-:Y:S01]  /*8720*/  STS [R13.X4+0x423c], R126 ;  /* 0x00423c7e0d007388 */ /* 0x0005e20000004800 */
[----:B0-----:R-:W-:Y:S02]  /*8730*/  FMUL.FTZ R122, R76, R25 ;  /* 0x000000194c7a7220 */ /* 0x001fe40000410000 */
[----:B------:R-:W-:Y:S02]  /*8740*/  FMUL.FTZ R123, R154, R219 ;  /* 0x000000db9a7b7220 */ /* 0x000fe40000410000 */
[-C--:B------:R-:W-:Y:S01]  /*8750*/  FFMA.FTZ R117, R183, R22.reuse, R117 ;  /* 0x00000016b7757223 */ /* 0x080fe20000010075 */
[----:B------:R0:W-:Y:S01]  /*8760*/  STS [R13.X4+0x4244], R122 ;  /* 0x0042447a0d007388 */ /* 0x0001e20000004800 */
[----:B------:R-:W-:Y:S02]  /*8770*/  FMUL.FTZ R124, R77, R22 ;  /* 0x000000164d7c7220 */ /* 0x000fe40000410000 */
[----:B------:R-:W-:-:S02]  /*8780*/  FFMA.FTZ R185, -R236, R109, R185 ;  /* 0x0000006decb97223 */ /* 0x000fc400000101b9 */
[----:B------:R-:W-:Y:S01]  /*8790*/  FMUL.FTZ R22, R76, R23 ;  /* 0x000000174c167220 */ /* 0x000fe20000410000 */
[----:B------:R-:W-:Y:S01]  /*87a0*/  STS [R13.X4+0x4248], R124 ;  /* 0x0042487c0d007388 */ /* 0x000fe20000004800 */
[-C--:B------:R-:W-:Y:S02]  /*87b0*/  FFMA.FTZ R119, R183, R128.reuse, -R119 ;  /* 0x00000080b7777223 */ /* 0x080fe40000010877 */
[-C--:B-1----:R-:W-:Y:S01]  /*87c0*/  FMUL.FTZ R120, R181, R25.reuse ;  /* 0x00000019b5787220 */ /* 0x082fe20000410000 */
[----:B------:R1:W-:Y:S01]  /*87d0*/  STS [R13.X4+0x4240], R22 ;  /* 0x004240160d007388 */ /* 0x0003e20000004800 */
[----:B------:R-:W-:Y:S02]  /*87e0*/  FFMA.FTZ R121, R182, R25, -R121 ;  /* 0x00000019b6797223 */ /* 0x000fe40000010879 */
[----:B------:R-:W-:Y:S02]  /*87f0*/  FMUL.FTZ R128, R77, R128 ;  /* 0x000000804d807220 */ /* 0x000fe40000410000 */
[----:B------:R-:W-:-:S02]  /*8800*/  FMUL.FTZ R25, R154, R202 ;  /* 0x000000ca9a197220 */ /* 0x000fc40000410000 */
[-C--:B--2---:R-:W-:Y:S01]  /*8810*/  FMUL.FTZ R126, R78, R123.reuse ;  /* 0x0000007b4e7e7220 */ /* 0x084fe20000410000 */
[----:B------:R2:W-:Y:S01]  /*8820*/  STS [R13.X4+0x424c], R128 ;  /* 0x00424c800d007388 */ /* 0x0005e20000004800 */
[----:B------:R-:W-:Y:S02]  /*8830*/  FMUL.FTZ R127, R218, UR40 ;  /* 0x00000028da7f7c20 */ /* 0x000fe40008410000 */
[----:B------:R-:W-:Y:S01]  /*8840*/  FFMA.FTZ R186, -R236, R108, R186 ;  /* 0x0000006cecba7223 */ /* 0x000fe200000101ba */
[----:B------:R3:W-:Y:S01]  /*8850*/  STS [R13.X4+0x4250], R126 ;  /* 0x0042507e0d007388 */ /* 0x0007e20000004800 */
[C---:B0-----:R-:W-:Y:S02]  /*8860*/  FMUL.FTZ R122, R185.reuse, R123 ;  /* 0x0000007bb97a7220 */ /* 0x041fe40000410000 */
[----:B-1----:R-:W-:Y:S02]  /*8870*/  FMUL.FTZ R22, R185, R25 ;  /* 0x00000019b9167220 */ /* 0x002fe40000410000 */
[----:B------:R-:W-:-:S02]  /*8880*/  FFMA.FTZ R130, R4, UR41, -R127 ;  /* 0x0000002904827c23 */ /* 0x000fc4000801087f */
[-C--:B------:R-:W-:Y:S02]  /*8890*/  FFMA.FTZ R122, R186, R25.reuse, -R122 ;  /* 0x00000019ba7a7223 */ /* 0x080fe4000001087a */
[----:B--2---:R-:W-:Y:S02]  /*88a0*/  FMUL.FTZ R128, R78, R25 ;  /* 0x000000194e807220 */ /* 0x004fe40000410000 */
[----:B------:R-:W-:Y:S02]  /*88b0*/  FFMA.FTZ R120, R182, R23, R120 ;  /* 0x00000017b6787223 */ /* 0x000fe40000010078 */
[----:B------:R-:W-:Y:S01]  /*88c0*/  FMUL.FTZ R25, R217, UR40 ;  /* 0x00000028d9197c20 */ /* 0x000fe20008410000 */
[----:B------:R-:W-:Y:S01]  /*88d0*/  STS [R13.X4+0x4254], R128 ;  /* 0x004254800d007388 */ /* 0x000fe20000004800 */
[----:B------:R-:W-:Y:S02]  /*88e0*/  FMUL.FTZ R23, R4, UR40 ;  /* 0x0000002804177c20 */ /* 0x000fe40008410000 */
[----:B------:R-:W-:-:S02]  /*88f0*/  FMUL.FTZ R132, R153, R4 ;  /* 0x0000000499847220 */ /* 0x000fc40000410000 */
[----:B---3--:R-:W-:Y:S02]  /*8900*/  FMUL.FTZ R126, R200, UR40 ;  /* 0x00000028c87e7c20 */ /* 0x008fe40008410000 */
[----:B------:R-:W-:Y:S02]  /*8910*/  FFMA.FTZ R4, R186, R123, R22 ;  /* 0x0000007bba047223 */ /* 0x000fe40000010016 */
[----:B------:R-:W-:Y:S02]  /*8920*/  FMUL.FTZ R22, R187, R130 ;  /* 0x00000082bb167220 */ /* 0x000fe40000410000 */
[----:B------:R-:W-:Y:S02]  /*8930*/  FFMA.FTZ R130, R200, UR41, -R25 ;  /* 0x00000029c8827c23 */ /* 0x000fe40008010819 */
[----:B------:R-:W-:Y:S02]  /*8940*/  FFMA.FTZ R25, R217, UR41, R126 ;  /* 0x00000029d9197c23 */ /* 0x000fe4000801007e */
[----:B------:R-:W-:-:S02]  /*8950*/  FADD.FTZ R126, R26, R29 ;  /* 0x0000001d1a7e7221 */ /* 0x000fc40000010000 */
[----:B------:R-:W-:Y:S02]  /*8960*/  FFMA.FTZ R23, R218, UR41, R23 ;  /* 0x00000029da177c23 */ /* 0x000fe40008010017 */
[----:B------:R-:W-:Y:S02]  /*8970*/  FMUL.FTZ R218, R153, R218 ;  /* 0x000000da99da7220 */ /* 0x000fe40000410000 */
[----:B------:R-:W-:Y:S02]  /*8980*/  FADD.FTZ R111, R126, R111 ;  /* 0x0000006f7e6f7221 */ /* 0x000fe40000010000 */
[----:B------:R-:W-:Y:S02]  /*8990*/  FMUL.FTZ R123, R187, R132 ;  /* 0x00000084bb7b7220 */ /* 0x000fe40000410000 */
[----:B------:R-:W-:Y:S02]  /*89a0*/  FADD.FTZ R28, R27, R28 ;  /* 0x0000001c1b1c7221 */ /* 0x000fe40000010000 */
[----:B------:R-:W-:-:S02]  /*89b0*/  FMUL.FTZ R187, R187, R218 ;  /* 0x000000dabbbb7220 */ /* 0x000fc40000410000 */
[----:B------:R-:W-:Y:S02]  /*89c0*/  FADD.FTZ R111, R111, R112 ;  /* 0x000000706f6f7221 */ /* 0x000fe40000010000 */
[----:B------:R-:W-:Y:S02]  /*89d0*/  FADD.FTZ R113, R28, R113 ;  /* 0x000000711c717221 */ /* 0x000fe40000010000 */
[-C--:B------:R-:W-:Y:S02]  /*89e0*/  FFMA.FTZ R124, R188, R132.reuse, -R187 ;  /* 0x00000084bc7c7223 */ /* 0x080fe400000108bb */
[----:B------:R-:W-:Y:S02]  /*89f0*/  FMUL.FTZ R132, R79, R132 ;  /* 0x000000844f847220 */ /* 0x000fe40000410000 */
[----:B------:R-:W-:Y:S02]  /*8a00*/  FADD.FTZ R111, R111, R30 ;  /* 0x0000001e6f6f7221 */ /* 0x000fe40000010000 */
[----:B------:R-:W-:Y:S01]  /*8a10*/  FMUL.FTZ R127, R152, R200 ;  /* 0x000000c8987f7220 */ /* 0x000fe20000410000 */
[----:B------:R0:W-:Y:S01]  /*8a20*/  STS [R13.X4+0x425c], R132 ;  /* 0x00425c840d007388 */ /* 0x0001e20000004800 */
[----:B------:R-:W-:-:S02]  /*8a30*/  FADD.FTZ R116, R113, R116 ;  /* 0x0000007471747221 */ /* 0x000fc40000010000 */
[----:B------:R-:W-:Y:S02]  /*8a40*/  FADD.FTZ R120, R111, R120 ;  /* 0x000000786f787221 */ /* 0x000fe40000010000 */
[----:B------:R-:W-:Y:S02]  /*8a50*/  FADD.FTZ R116, R116, R115 ;  /* 0x0000007374747221 */ /* 0x000fe40000010000 */
[-C--:B------:R-:W-:Y:S02]  /*8a60*/  FFMA.FTZ R12, R191, R24.reuse, -R12 ;  /* 0x00000018bf0c7223 */ /* 0x080fe4000001080c */
[----:B------:R-:W-:Y:S02]  /*8a70*/  FADD.FTZ R117, R120, R117 ;  /* 0x0000007578757221 */ /* 0x000fe40000010000 */
[----:B0-----:R-:W-:Y:S02]  /*8a80*/  FMUL.FTZ R132, R72, R127 ;  /* 0x0000007f48847220 */ /* 0x001fe40000410000 */
[----:B------:R-:W-:-:S02]  /*8a90*/  FMUL.FTZ R24, R73, R24 ;  /* 0x0000001849187220 */ /* 0x000fc40000410000 */
[----:B------:R-:W-:Y:S01]  /*8aa0*/  FADD.FTZ R116, R116, R121 ;  /* 0x0000007974747221 */ /* 0x000fe20000010000 */
[----:B------:R0:W-:Y:S01]  /*8ab0*/  STS [R13.X4+0x4264], R132 ;  /* 0x004264840d007388 */ /* 0x0001e20000004800 */
[----:B------:R-:W-:Y:S02]  /*8ac0*/  FMUL.FTZ R217, R152, R217 ;  /* 0x000000d998d97220 */ /* 0x000fe40000410000 */
[----:B------:R-:W-:Y:S01]  /*8ad0*/  FMUL.FTZ R134, R149, R167 ;  /* 0x000000a795867220 */ /* 0x000fe20000410000 */
[----:B------:R1:W-:Y:S01]  /*8ae0*/  STS [R13.X4+0x426c], R24 ;  /* 0x00426c180d007388 */ /* 0x0003e20000004800 */
[----:B------:R-:W-:Y:S02]  /*8af0*/  FFMA.FTZ R123, R188, R218, R123 ;  /* 0x000000dabc7b7223 */ /* 0x000fe4000001007b */
[----:B------:R-:W-:Y:S02]  /*8b00*/  FMUL.FTZ R29, R189, R127 ;  /* 0x0000007fbd1d7220 */ /* 0x000fe40000410000 */
[----:B------:R-:W-:-:S02]  /*8b10*/  FADD.FTZ R4, R117, R4 ;  /* 0x0000000475047221 */ /* 0x000fc40000010000 */
[----:B0-----:R-:W-:Y:S02]  /*8b20*/  FMUL.FTZ R132, R149, R125 ;  /* 0x0000007d95847220 */ /* 0x001fe40000410000 */
[----:B------:R-:W-:Y:S02]  /*8b30*/  FADD.FTZ R119, R116, R119 ;  /* 0x0000007774777221 */ /* 0x000fe40000010000 */
[----:B------:R-:W-:Y:S02]  /*8b40*/  FFMA.FTZ R6, R191, R216, R6 ;  /* 0x000000d8bf067223 */ /* 0x000fe40000010006 */
[----:B------:R-:W-:Y:S02]  /*8b50*/  FMUL.FTZ R26, R189, R130 ;  /* 0x00000082bd1a7220 */ /* 0x000fe40000410000 */
[----:B------:R-:W-:Y:S02]  /*8b60*/  FFMA.FTZ R18, R194, R7, -R18 ;  /* 0x00000007c2127223 */ /* 0x000fe40000010812 */
[----:B------:R-:W-:-:S02]  /*8b70*/  FMUL.FTZ R218, R79, R218 ;  /* 0x000000da4fda7220 */ /* 0x000fc40000410000 */
[----:B------:R-:W-:Y:S02]  /*8b80*/  FMUL.FTZ R130, R72, R217 ;  /* 0x000000d948827220 */ /* 0x000fe40000410000 */
[----:B------:R-:W-:Y:S01]  /*8b90*/  FMUL.FTZ R216, R73, R216 ;  /* 0x000000d849d87220 */ /* 0x000fe20000410000 */
[----:B------:R-:W-:Y:S01]  /*8ba0*/  STS [R13.X4+0x4258], R218 ;  /* 0x004258da0d007388 */ /* 0x000fe20000004800 */
[C---:B------:R-:W-:Y:S02]  /*8bb0*/  FMUL.FTZ R28, R74.reuse, R215 ;  /* 0x000000d74a1c7220 */ /* 0x040fe40000410000 */
[----:B------:R-:W-:Y:S01]  /*8bc0*/  FMUL.FTZ R30, R74, R7 ;  /* 0x000000074a1e7220 */ /* 0x000fe20000410000 */
[----:B------:R-:W-:Y:S01]  /*8bd0*/  STS [R13.X4+0x4260], R130 ;  /* 0x004260820d007388 */ /* 0x000fe20000004800 */
[C---:B------:R-:W-:Y:S02]  /*8be0*/  FMUL.FTZ R116, R75.reuse, R132 ;  /* 0x000000844b747220 */ /* 0x040fe40000410000 */
[----:B-1----:R-:W-:Y:S01]  /*8bf0*/  FMUL.FTZ R24, R75, R134 ;  /* 0x000000864b187220 */ /* 0x002fe20000410000 */
[----:B------:R-:W-:Y:S01]  /*8c00*/  STS [R13.X4+0x4268], R216 ;  /* 0x004268d80d007388 */ /* 0x000fe20000004800 */
[----:B------:R-:W-:-:S02]  /*8c10*/  FFMA.FTZ R29, R190, R217, R29 ;  /* 0x000000d9be1d7223 */ /* 0x000fc4000001001d */
[----:B------:R-:W-:Y:S01]  /*8c20*/  FADD.FTZ R4, R4, R123 ;  /* 0x0000007b04047221 */ /* 0x000fe20000010000 */
[----:B------:R0:W-:Y:S01]  /*8c30*/  STS [R13.X4+0x4270], R28 ;  /* 0x0042701c0d007388 */ /* 0x0001e20000004800 */
[----:B------:R-:W-:Y:S02]  /*8c40*/  FMUL.FTZ R7, R219, UR40 ;  /* 0x00000028db077c20 */ /* 0x000fe40008410000 */
[----:B------:R-:W-:Y:S01]  /*8c50*/  FMUL.FTZ R189, R189, R217 ;  /* 0x000000d9bdbd7220 */ /* 0x000fe20000410000 */
[----:B------:R-:W-:Y:S01]  /*8c60*/  STS [R13.X4+0x4274], R30 ;  /* 0x0042741e0d007388 */ /* 0x000fe20000004800 */
[----:B------:R-:W-:Y:S02]  /*8c70*/  FADD.FTZ R119, R119, R122 ;  /* 0x0000007a77777221 */ /* 0x000fe40000010000 */
[----:B------:R-:W-:Y:S01]  /*8c80*/  FADD.FTZ R29, R4, R29 ;  /* 0x0000001d041d7221 */ /* 0x000fe20000010000 */
[----:B------:R-:W-:Y:S01]  /*8c90*/  STS [R13.X4+0x4278], R116 ;  /* 0x004278740d007388 */ /* 0x000fe20000004800 */
[----:B------:R-:W-:Y:S01]  /*8ca0*/  FFMA.FTZ R112, R202, UR41, -R7 ;  /* 0x00000029ca707c23 */ /* 0x000fe20008010807 */
[----:B0-----:R-:W-:Y:S01]  /*8cb0*/  MOV R28, UR36 ;  /* 0x00000024001c7c02 */ /* 0x001fe20008000f00 */
[----:B------:R-:W-:Y:S01]  /*8cc0*/  FFMA.FTZ R128, R190, R127, -R189 ;  /* 0x0000007fbe807223 */ /* 0x000fe200000108bd */
[----:B------:R0:W-:Y:S01]  /*8cd0*/  STS [R13.X4+0x427c], R24 ;  /* 0x00427c180d007388 */ /* 0x0001e20000004800 */
[----:B------:R-:W-:Y:S01]  /*8ce0*/  FADD.FTZ R119, R119, R124 ;  /* 0x0000007c77777221 */ /* 0x000fe20000010000 */
[----:B------:R-:W-:Y:S01]  /*8cf0*/  LEA R129, R28, -R165, 0x1 ;  /* 0x800000a51c817211 */ /* 0x000fe200078e08ff */
[----:B------:R-:W-:-:S02]  /*8d00*/  FMUL.FTZ R7, R221, UR40 ;  /* 0x00000028dd077c20 */ /* 0x000fc40008410000 */
[C---:B------:R-:W-:Y:S01]  /*8d10*/  FMUL.FTZ R4, R204.reuse, UR40 ;  /* 0x00000028cc047c20 */ /* 0x040fe20008410000 */
[----:B------:R-:W-:Y:S01]  /*8d20*/  ISETP.GE.AND P0, PT, R129, 0x1, PT ;  /* 0x000000018100780c */ /* 0x000fe20003f06270 */
[----:B------:R-:W-:Y:S02]  /*8d30*/  FADD.FTZ R119, R119, R128 ;  /* 0x0000008077777221 */ /* 0x000fe40000010000 */
[----:B------:R-:W-:Y:S02]  /*8d40*/  FFMA.FTZ R120, R204, UR41, -R7 ;  /* 0x00000029cc787c23 */ /* 0x000fe40008010807 */
[----:B0-----:R-:W-:Y:S02]  /*8d50*/  FMUL.FTZ R13, R8, UR40 ;  /* 0x00000028080d7c20 */ /* 0x001fe40008410000 */
[----:B------:R-:W-:Y:S02]  /*8d60*/  FFMA.FTZ R115, R221, UR41, R4 ;  /* 0x00000029dd737c23 */ /* 0x000fe40008010004 */
[----:B------:R-:W-:-:S02]  /*8d70*/  FFMA.FTZ R116, R220, UR41, R13 ;  /* 0x00000029dc747c23 */ /* 0x000fc4000801000d */
[----:B------:R-:W-:Y:S02]  /*8d80*/  FMUL.FTZ R13, R10, UR40 ;  /* 0x000000280a0d7c20 */ /* 0x000fe40008410000 */
[----:B------:R-:W-:Y:S02]  /*8d90*/  FMUL.FTZ R7, R223, UR40 ;  /* 0x00000028df077c20 */ /* 0x000fe40008410000 */
[----:B------:R-:W-:Y:S02]  /*8da0*/  FMUL.FTZ R4, R206, UR40 ;  /* 0x00000028ce047c20 */ /* 0x000fe40008410000 */
[----:B------:R-:W-:Y:S02]  /*8db0*/  FADD.FTZ R131, R119, R12 ;  /* 0x0000000c77837221 */ /* 0x000fe40000010000 */
[----:B------:R-:W-:Y:S02]  /*8dc0*/  FFMA.FTZ R122, R222, UR41, R13 ;  /* 0x00000029de7a7c23 */ /* 0x000fe4000801000d */
[----:B------:R-:W-:-:S02]  /*8dd0*/  FFMA.FTZ R124, R206, UR41, -R7 ;  /* 0x00000029ce7c7c23 */ /* 0x000fc40008010807 */
[----:B------:R-:W-:Y:S02]  /*8de0*/  FFMA.FTZ R119, R223, UR41, R4 ;  /* 0x00000029df777c23 */ /* 0x000fe40008010004 */
[----:B------:R-:W-:Y:S02]  /*8df0*/  FMUL.FTZ R13, R14, UR40 ;  /* 0x000000280e0d7c20 */ /* 0x000fe40008410000 */
[----:B------:R-:W-:Y:S02]  /*8e00*/  FMUL.FTZ R7, R225, UR40 ;  /* 0x00000028e1077c20 */ /* 0x000fe40008410000 */
[----:B------:R-:W-:Y:S02]  /*8e10*/  FMUL.FTZ R4, R208, UR40 ;  /* 0x00000028d0047c20 */ /* 0x000fe40008410000 */
[----:B------:R-:W-:Y:S02]  /*8e20*/  FFMA.FTZ R126, R224, UR41, R13 ;  /* 0x00000029e07e7c23 */ /* 0x000fe4000801000d */
[----:B------:R-:W-:-:S02]  /*8e30*/  FFMA.FTZ R128, R208, UR41, -R7 ;  /* 0x00000029d0807c23 */ /* 0x000fc40008010807 */
[----:B------:R-:W-:Y:S02]  /*8e40*/  FFMA.FTZ R123, R225, UR41, R4 ;  /* 0x00000029e17b7c23 */ /* 0x000fe40008010004 */
[----:B------:R-:W-:Y:S02]  /*8e50*/  FMUL.FTZ R13, R226, UR40 ;  /* 0x00000028e20d7c20 */ /* 0x000fe40008410000 */
[----:B------:R-:W-:Y:S02]  /*8e60*/  FMUL.FTZ R7, R227, UR40 ;  /* 0x00000028e3077c20 */ /* 0x000fe40008410000 */
[----:B------:R-:W-:Y:S02]  /*8e70*/  FMUL.FTZ R4, R210, UR40 ;  /* 0x00000028d2047c20 */ /* 0x000fe40008410000 */
[----:B------:R-:W-:Y:S02]  /*8e80*/  FMUL.FTZ R113, R109, R202 ;  /* 0x000000ca6d717220 */ /* 0x000fe40000410000 */
[----:B------:R-:W-:-:S02]  /*8e90*/  FADD.FTZ R136, R29, R6 ;  /* 0x000000061d887221 */ /* 0x000fc40000010000 */
[----:B------:R-:W-:Y:S02]  /*8ea0*/  FFMA.FTZ R30, R16, UR41, -R13 ;  /* 0x00000029101e7c23 */ /* 0x000fe4000801080d */
[----:B------:R-:W-:Y:S02]  /*8eb0*/  FFMA.FTZ R130, R210, UR41, -R7 ;  /* 0x00000029d2827c23 */ /* 0x000fe40008010807 */
[----:B------:R-:W-:Y:S02]  /*8ec0*/  FFMA.FTZ R111, R227, UR41, R4 ;  /* 0x00000029e36f7c23 */ /* 0x000fe40008010004 */
        /* <DEDUP_REMOVED lines=9> */
[----:B------:R-:W-:Y:S02]  /*8f60*/  FFMA.FTZ R19, R194, R215, R19 ;  /* 0x000000d7c2137223 */ /* 0x000fe40000010013 */
[----:B------:R-:W-:Y:S02]  /*8f70*/  FFMA.FTZ R125, R219, UR41, R202 ;  /* 0x00000029db7d7c23 */ /* 0x000fe400080100ca */
[----:B------:R-:W-:Y:S02]  /*8f80*/  FFMA.FTZ R127, R8, UR41, -R127 ;  /* 0x00000029087f7c23 */ /* 0x000fe4000801087f */
[----:B------:R-:W-:Y:S02]  /*8f90*/  FFMA.FTZ R117, R10, UR41, -R117 ;  /* 0x000000290a757c23 */ /* 0x000fe40008010875 */
[----:B------:R-:W-:Y:S02]  /*8fa0*/  FFMA.FTZ R121, R14, UR41, -R121 ;  /* 0x000000290e797c23 */ /* 0x000fe40008010879 */
        /* <DEDUP_REMOVED lines=35> */
[----:B------:R-:W-:-:S04]  /*91e0*/  LEA R12, P0, R6, UR38, 0x2 ;  /* 0x00000026060c7c11 */ /* 0x000fc8000f8010ff */
[----:B------:R-:W-:-:S05]  /*91f0*/  LEA.HI.X R13, R6, UR39, R7, 0x2, P0 ;  /* 0x00000027060d7c11 */ /* 0x000fca00080f1407 */
[----:B0-----:R0:W-:Y:S04]  /*9200*/  RED.E.ADD.F32.FTZ.RN.STRONG.GPU [R12.64], R133 ;  /* 0x000000850c00798e */ /* 0x0011e8000c10e79a */
.L_x_3097:
[----:B------:R-:W-:Y:S05]  /*9210*/  BSYNC B0 ;  /* 0x0000000000007941 */ /* 0x000fea0003800000 */
.L_x_3096:
[C---:B------:R-:W-:Y:S01]  /*9220*/  FMUL.FTZ R6, R5.reuse, R134 ;  /* 0x0000008605067220 */ /* 0x040fe20000410000 */
        /* <DEDUP_REMOVED lines=9> */
[----:B0-----:R-:W-:Y:S01]  /*92c0*/  FADD.FTZ R12, R131, R18 ;  /* 0x00000012830c7221 */ /* 0x001fe20000010000 */
[----:B------:R-:W-:Y:S01]  /*92d0*/  UIMAD UR25, UR23, UR25, UR38 ;  /* 0x00000019171972a4 */ /* 0x000fe2000f8e0226 */
[----:B------:R-:W-:Y:S01]  /*92e0*/  FADD.FTZ R3, R3, R6 ;  /* 0x0000000603037221 */ /* 0x000fe20000010000 */
[----:B------:R-:W-:Y:S01]  /*92f0*/  IADD3 R6, R165, 0x80, RZ ;  /* 0x00000080a5067810 */ /* 0x000fe20007ffe0ff */
[----:B------:R-:W-:Y:S01]  /*9300*/  ULDC.64 UR38, c[0x0][0x2a0] ;  /* 0x0000a80000267ab9 */ /* 0x000fe20000000a00 */
[----:B------:R-:W-:Y:S01]  /*9310*/  FADD.FTZ R12, R12, R7 ;  /* 0x000000070c0c7221 */ /* 0x000fe20000010000 */
[----:B------:R-:W-:Y:S01]  /*9320*/  UIADD3 UR37, UR37, UR25, URZ ;  /* 0x0000001925257290 */ /* 0x000fe2000fffe03f */
[----:B------:R-:W-:Y:S01]  /*9330*/  LEA.HI.SX32 R6, R6, R165, 0x1b ;  /* 0x000000a506067211 */ /* 0x000fe200078fdaff */
[----:B------:R-:W-:Y:S01]  /*9340*/  UIMAD UR25, UR24, UR38, URZ ;  /* 0x00000026181972a4 */ /* 0x000fe2000f8e023f */
[C---:B------:R-:W-:Y:S01]  /*9350*/  FMUL.FTZ R4, R31.reuse, R195 ;  /* 0x000000c31f047220 */ /* 0x040fe20000410000 */
[----:B------:R-:W-:Y:S01]  /*9360*/  UIMAD.WIDE.U32 UR36, UR12, UR38, UR36 ;  /* 0x000000260c2472a5 */ /* 0x000fe2000f8e0024 */
[----:B------:R-:W-:Y:S01]  /*9370*/  FMUL.FTZ R196, R31, R196 ;  /* 0x000000c41fc47220 */ /* 0x000fe20000410000 */
[----:B------:R0:W1:Y:S01]  /*9380*/  LDS R7, [R6.X4+0x4400] ;  /* 0x0044000006077984 */ /* 0x0000620000004800 */
[----:B------:R-:W-:Y:S01]  /*9390*/  UIMAD UR25, UR12, UR39, UR25 ;  /* 0x000000270c1972a4 */ /* 0x000fe2000f8e0219 */
[----:B------:R-:W-:Y:S01]  /*93a0*/  FADD.FTZ R15, R15, -R4 ;  /* 0x800000040f0f7221 */ /* 0x000fe20000010000 */
[----:B------:R-:W-:Y:S01]  /*93b0*/  ULDC UR40, c[0x0][0x174] ;  /* 0x00005d0000287ab9 */ /* 0x000fe20000000800 */
[----:B------:R-:W-:Y:S01]  /*93c0*/  IADD3 R18, R165, 0x100, RZ ;  /* 0x00000100a5127810 */ /* 0x000fe20007ffe0ff */
[----:B------:R-:W-:Y:S01]  /*93d0*/  ULDC.64 UR38, c[0x0][0x318] ;  /* 0x0000c60000267ab9 */ /* 0x000fe20000000a00 */
[----:B------:R-:W-:Y:S01]  /*93e0*/  BSSY B0, `(.L_x_3098) ;  /* 0x000001a000007945 */ /* 0x000fe20003800000 */
[----:B------:R-:W-:Y:S01]  /*93f0*/  UIADD3 UR37, UR25, UR37, URZ ;  /* 0x0000002519257290 */ /* 0x000fe2000fffe03f */
[----:B------:R-:W-:Y:S01]  /*9400*/  FADD.FTZ R17, R17, R196 ;  /* 0x000000c411117221 */ /* 0x000fe20000010000 */
[----:B------:R-:W-:Y:S01]  /*9410*/  UIADD3 UR25, UR6, -UR40, URZ ;  /* 0x8000002806197290 */ /* 0x000fe2000fffe03f */
[C---:B------:R-:W-:Y:S01]  /*9420*/  ISETP.GE.AND P1, PT, R129.reuse, 0x101, PT ;  /* 0x000001018100780c */ /* 0x040fe20003f26270 */
[----:B------:R-:W-:Y:S01]  /*9430*/  ULEA UR38, UP0, UR36, UR38, 0x3 ;  /* 0x0000002624267291 */ /* 0x000fe2000f80183f */
[----:B------:R-:W-:Y:S01]  /*9440*/  ISETP.GE.AND P2, PT, R129, 0x181, PT ;  /* 0x000001818100780c */ /* 0x000fe20003f46270 */
[----:B------:R-:W-:Y:S01]  /*9450*/  UIMAD UR25, UR25, -0x1000, URZ ;  /* 0xfffff000191978a4 */ /* 0x000fe2000f8e023f */
[----:B------:R-:W-:Y:S01]  /*9460*/  IADD3 R132, R165, 0x180, RZ ;  /* 0x00000180a5847810 */ /* 0x000fe20007ffe0ff */
[----:B------:R-:W-:Y:S01]  /*9470*/  ULEA.HI.X UR39, UR36, UR39, UR37, 0x3, UP0 ;  /* 0x0000002724277291 */ /* 0x000fe200080f1c25 */
[----:B------:R-:W-:-:S02]  /*9480*/  LEA.HI.SX32 R18, R18, R165, 0x1b ;  /* 0x000000a512127211 */ /* 0x000fc400078fdaff */
[C---:B------:R-:W-:Y:S01]  /*9490*/  LEA R4, P0, R165.reuse, UR38, 0x2 ;  /* 0x00000026a5047c11 */ /* 0x040fe2000f8010ff */
[----:B------:R-:W-:Y:S01]  /*94a0*/  USHF.L.U64.HI UR38, UR8, 0x2, UR9 ;  /* 0x0000000208267899 */ /* 0x000fe20008010209 */
[----:B------:R-:W-:Y:S01]  /*94b0*/  MOV R13, UR25 ;  /* 0x00000019000d7c02 */ /* 0x000fe20008000f00 */
[----:B------:R-:W-:Y:S01]  /*94c0*/  USHF.L.U32 UR25, UR8, 0x2, URZ ;  /* 0x0000000208197899 */ /* 0x000fe2000800063f */
[----:B------:R-:W-:Y:S01]  /*94d0*/  LEA.HI.X R5, R165, UR39, RZ, 0x2, P0 ;  /* 0x00000027a5057c11 */ /* 0x000fe200080f14ff */
        /* <DEDUP_REMOVED lines=9> */
[----:B01----:R0:W-:Y:S02]  /*9570*/  RED.E.ADD.F32.FTZ.RN.STRONG.GPU [R4.64+-0x3e00], R7 ;  /* 0xffc200070400798e */ /* 0x0031e4000c10e79a */
.L_x_3099:
[----:B0-----:R-:W-:Y:S05]  /*9580*/  BSYNC B0 ;  /* 0x0000000000007941 */ /* 0x001fea0003800000 */
.L_x_3098:
[----:B-1----:R0:W1:Y:S01]  /*9590*/  LDS R7, [R18.X4+0x4600] ;  /* 0x0046000012077984 */ /* 0x0020620000004800 */
[----:B------:R-:W-:Y:S01]  /*95a0*/  BSSY B0, `(.L_x_3100) ;  /* 0x0000004000007945 */ /* 0x000fe20003800000 */
[----:B------:R-:W-:Y:S01]  /*95b0*/  LEA.HI.SX32 R132, R132, R165, 0x1b ;  /* 0x000000a584847211 */ /* 0x000fe200078fdaff */
[----:B------:R-:W-:Y:S05]  /*95c0*/  @!P1 BRA `(.L_x_3101) ;  /* 0x0000001000009947 */ /* 0x000fea0003800000 */
[----:B-1----:R1:W-:Y:S02]  /*95d0*/  RED.E.ADD.F32.FTZ.RN.STRONG.GPU [R4.64+-0x3c00], R7 ;  /* 0xffc400070400798e */ /* 0x0023e4000c10e79a */
.L_x_3101:
[----:B------:R-:W-:Y:S05]  /*95e0*/  BSYNC B0 ;  /* 0x0000000000007941 */ /* 0x000fea0003800000 */
.L_x_3100:
[----:B-1----:R1:W2:Y:S01]  /*95f0*/  LDS R7, [R132.X4+0x4800] ;  /* 0x0048000084077984 */ /* 0x0022a20000004800 */
[----:B------:R-:W-:Y:S01]  /*9600*/  BSSY B0, `(.L_x_3102) ;  /* 0x0000005000007945 */ /* 0x000fe20003800000 */
[C---:B------:R-:W-:Y:S02]  /*9610*/  IADD3 R6, R165.reuse, 0x200, RZ ;  /* 0x00000200a5067810 */ /* 0x040fe40007ffe0ff */
[----:B0-----:R-:W-:Y:S01]  /*9620*/  IADD3 R18, R165, 0x280, RZ ;  /* 0x00000280a5127810 */ /* 0x001fe20007ffe0ff */
[----:B------:R-:W-:Y:S05]  /*9630*/  @!P2 BRA `(.L_x_3103) ;  /* 0x000000100000a947 */ /* 0x000fea0003800000 */
[----:B--2---:R0:W-:Y:S02]  /*9640*/  RED.E.ADD.F32.FTZ.RN.STRONG.GPU [R4.64+-0x3a00], R7 ;  /* 0xffc600070400798e */ /* 0x0041e4000c10e79a */
.L_x_3103:
[----:B------:R-:W-:Y:S05]  /*9650*/  BSYNC B0 ;  /* 0x0000000000007941 */ /* 0x000fea0003800000 */
.L_x_3102:
[----:B------:R-:W-:Y:S01]  /*9660*/  LEA.HI.SX32 R6, R6, R165, 0x1b ;  /* 0x000000a506067211 */ /* 0x000fe200078fdaff */
[----:B------:R-:W-:Y:S01]  /*9670*/  BSSY B0, `(.L_x_3104) ;  /* 0x000000d000007945 */ /* 0x000fe20003800000 */
[----:B------:R-:W-:-:S02]  /*9680*/  ISETP.GE.AND P6, PT, R129, 0x201, PT ;  /* 0x000002018100780c */ /* 0x000fc40003fc6270 */
[----:B-1----:R-:W-:Y:S01]  /*9690*/  IADD3 R132, R165, 0x300, RZ ;  /* 0x00000300a5847810 */ /* 0x002fe20007ffe0ff */
[----:B0-2---:R0:W1:Y:S01]  /*96a0*/  LDS R7, [R6.X4+0x4a00] ;  /* 0x004a000006077984 */ /* 0x0050620000004800 */
        /* <DEDUP_REMOVED lines=8> */
[----:B01----:R0:W-:Y:S02]  /*9730*/  RED.E.ADD.F32.FTZ.RN.STRONG.GPU [R4.64+-0x3800], R7 ;  /* 0xffc800070400798e */ /* 0x0031e4000c10e79a */
.L_x_3105:
[----:B0-----:R-:W-:Y:S05]  /*9740*/  BSYNC B0 ;  /* 0x0000000000007941 */ /* 0x001fea0003800000 */
.L_x_3104:
[----:B-1----:R0:W1:Y:S01]  /*9750*/  LDS R7, [R18.X4+0x4c00] ;  /* 0x004c000012077984 */ /* 0x0020620000004800 */
[----:B------:R-:W-:Y:S01]  /*9760*/  BSSY B0, `(.L_x_3106) ;  /* 0x0000005000007945 */ /* 0x000fe20003800000 */
[----:B------:R-:W-:Y:S02]  /*9770*/  IADD3 R6, R165, 0x380, RZ ;  /* 0x00000380a5067810 */ /* 0x000fe40007ffe0ff */
[----:B------:R-:W-:Y:S01]  /*9780*/  LEA.HI.SX32 R132, R132, R165, 0x1b ;  /* 0x000000a584847211 */ /* 0x000fe200078fdaff */
[----:B------:R-:W-:Y:S05]  /*9790*/  @!P0 BRA `(.L_x_3107) ;  /* 0x0000001000008947 */ /* 0x000fea0003800000 */
[----:B-1----:R1:W-:Y:S02]  /*97a0*/  RED.E.ADD.F32.FTZ.RN.STRONG.GPU [R4.64+-0x3600], R7 ;  /* 0xffca00070400798e */ /* 0x0023e4000c10e79a */
.L_x_3107:
[----:B------:R-:W-:Y:S05]  /*97b0*/  BSYNC B0 ;  /* 0x0000000000007941 */ /* 0x000fea0003800000 */
.L_x_3106:
[----:B-1----:R1:W2:Y:S01]  /*97c0*/  LDS R7, [R132.X4+0x4e00] ;  /* 0x004e000084077984 */ /* 0x0022a20000004800 */
[----:B------:R-:W-:Y:S01]  /*97d0*/  BSSY B0, `(.L_x_3108) ;  /* 0x0000005000007945 */ /* 0x000fe20003800000 */
[----:B0-----:R-:W-:-:S02]  /*97e0*/  IADD3 R18, R165, 0x400, RZ ;  /* 0x00000400a5127810 */ /* 0x001fc40007ffe0ff */
[----:B------:R-:W-:Y:S01]  /*97f0*/  LEA.HI.SX32 R6, R6, R165, 0x1b ;  /* 0x000000a506067211 */ /* 0x000fe200078fdaff */
[----:B------:R-:W-:Y:S05]  /*9800*/  @!P1 BRA `(.L_x_3109) ;  /* 0x0000001000009947 */ /* 0x000fea0003800000 */
[----:B--2---:R0:W-:Y:S02]  /*9810*/  RED.E.ADD.F32.FTZ.RN.STRONG.GPU [R4.64+-0x3400], R7 ;  /* 0xffcc00070400798e */ /* 0x0041e4000c10e79a */
.L_x_3109:
[----:B------:R-:W-:Y:S05]  /*9820*/  BSYNC B0 ;  /* 0x0000000000007941 */ /* 0x000fea0003800000 */
.L_x_3108:
[----:B0-2---:R0:W2:Y:S01]  /*9830*/  LDS R7, [R6.X4+0x5000] ;  /* 0x0050000006077984 */ /* 0x0050a20000004800 */
[----:B------:R-:W-:Y:S01]  /*9840*/  BSSY B0, `(.L_x_3110) ;  /* 0x0000005000007945 */ /* 0x000fe20003800000 */
[----:B-1----:R-:W-:Y:S02]  /*9850*/  IADD3 R132, R165, 0x480, RZ ;  /* 0x00000480a5847810 */ /* 0x002fe40007ffe0ff */
[----:B------:R-:W-:Y:S01]  /*9860*/  LEA.HI.SX32 R18, R18, R165, 0x1b ;  /* 0x000000a512127211 */ /* 0x000fe200078fdaff */
[----:B------:R-:W-:Y:S05]  /*9870*/  @!P2 BRA `(.L_x_3111) ;  /* 0x000000100000a947 */ /* 0x000fea0003800000 */
[----:B--2---:R1:W-:Y:S02]  /*9880*/  RED.E.ADD.F32.FTZ.RN.STRONG.GPU [R4.64+-0x3200], R7 ;  /* 0xffce00070400798e */ /* 0x0043e4000c10e79a */
.L_x_3111:
[----:B------:R-:W-:Y:S05]  /*9890*/  BSYNC B0 ;  /* 0x0000000000007941 */ /* 0x000fea0003800000 */
.L_x_3110:
[----:B-12---:R1:W2:Y:S01]  /*98a0*/  LDS R7, [R18.X4+0x5200] ;  /* 0x0052000012077984 */ /* 0x0062a20000004800 */
[----:B------:R-:W-:Y:S01]  /*98b0*/  BSSY B0, `(.L_x_3112) ;  /* 0x0000005000007945 */ /* 0x000fe20003800000 */
[----:B0-----:R-:W-:Y:S02]  /*98c0*/  IADD3 R6, R165, 0x500, RZ ;  /* 0x00000500a5067810 */ /* 0x001fe40007ffe0ff */
[----:B------:R-:W-:Y:S01]  /*98d0*/  LEA.HI.SX32 R132, R132, R165, 0x1b ;  /* 0x000000a584847211 */ /* 0x000fe200078fdaff */
[----:B------:R-:W-:Y:S05]  /*98e0*/  @!P3 BRA `(.L_x_3113) ;  /* 0x000000100000b947 */ /* 0x000fea0003800000 */
[----:B--2---:R0:W-:Y:S02]  /*98f0*/  RED.E.ADD.F32.FTZ.RN.STRONG.GPU [R4.64+-0x3000], R7 ;  /* 0xffd000070400798e */ /* 0x0041e4000c10e79a */
.L_x_3113:
[----:B------:R-:W-:Y:S05]  /*9900*/  BSYNC B0 ;  /* 0x0000000000007941 */ /* 0x000fea0003800000 */
.L_x_3112:
[----:B0-2---:R0:W2:Y:S01]  /*9910*/  LDS R7, [R132.X4+0x5400] ;  /* 0x0054000084077984 */ /* 0x0050a20000004800 */
[----:B------:R-:W-:Y:S01]  /*9920*/  BSSY B0, `(.L_x_3114) ;  /* 0x0000004000007945 */ /* 0x000fe20003800000 */
[----:B------:R-:W-:Y:S01]  /*9930*/  LEA.HI.SX32 R6, R6, R165, 0x1b ;  /* 0x000000a506067211 */ /* 0x000fe200078fdaff */
[----:B------:R-:W-:Y:S05]  /*9940*/  @!P4 BRA `(.L_x_3115) ;  /* 0x000000100000c947 */ /* 0x000fea0003800000 */
[----:B--2---:R2:W-:Y:S02]  /*9950*/  RED.E.ADD.F32.FTZ.RN.STRONG.GPU [R4.64+-0x2e00], R7 ;  /* 0xffd200070400798e */ /* 0x0045e4000c10e79a */
.L_x_3115:
[----:B------:R-:W-:Y:S05]  /*9960*/  BSYNC B0 ;  /* 0x0000000000007941 */ /* 0x000fea0003800000 */
.L_x_3114:
[----:B--2---:R2:W3:Y:S01]  /*9970*/  LDS R7, [R6.X4+0x5600] ;  /* 0x0056000006077984 */ /* 0x0044e20000004800 */
[----:B------:R-:W-:Y:S01]  /*9980*/  BSSY B0, `(.L_x_3116) ;  /* 0x0000005000007945 */ /* 0x000fe20003800000 */
[----:B-1----:R-:W-:-:S02]  /*9990*/  IADD3 R18, R165, 0x580, RZ ;  /* 0x00000580a5127810 */ /* 0x002fc40007ffe0ff */
[----:B0-----:R-:W-:Y:S01]  /*99a0*/  IADD3 R132, R165, 0x600, RZ ;  /* 0x00000600a5847810 */ /* 0x001fe20007ffe0ff */
[----:B------:R-:W-:Y:S05]  /*99b0*/  @!P5 BRA `(.L_x_3117) ;  /* 0x000000100000d947 */ /* 0x000fea0003800000 */
[----:B---3--:R0:W-:Y:S02]  /*99c0*/  RED.E.ADD.F32.FTZ.RN.STRONG.GPU [R4.64+-0x2c00], R7 ;  /* 0xffd400070400798e */ /* 0x0081e4000c10e79a */
.L_x_3117:
[----:B------:R-:W-:Y:S05]  /*99d0*/  BSYNC B0 ;  /* 0x0000000000007941 */ /* 0x000fea0003800000 */
.L_x_3116:
        /* <DEDUP_REMOVED lines=14> */
.L_x_3119:
[----:B0-----:R-:W-:Y:S05]  /*9ac0*/  BSYNC B0 ;  /* 0x0000000000007941 */ /* 0x001fea0003800000 */
.L_x_3118:
[----:B-1----:R0:W1:Y:S01]  /*9ad0*/  LDS R7, [R132.X4+0x5a00] ;  /* 0x005a000084077984 */ /* 0x0020620000004800 */
[----:B------:R-:W-:Y:S01]  /*9ae0*/  BSSY B0, `(.L_x_3120) ;  /* 0x0000005000007945 */ /* 0x000fe20003800000 */
[----:B------:R-:W-:Y:S02]  /*9af0*/  IADD3 R18, R165, 0x700, RZ ;  /* 0x00000700a5127810 */ /* 0x000fe40007ffe0ff */
[----:B------:R-:W-:Y:S01]  /*9b00*/  LEA.HI.SX32 R6, R6, R165, 0x1b ;  /* 0x000000a506067211 */ /* 0x000fe200078fdaff */
[----:B------:R-:W-:Y:S05]  /*9b10*/  @!P0 BRA `(.L_x_3121) ;  /* 0x0000001000008947 */ /* 0x000fea0003800000 */
[----:B-1----:R1:W-:Y:S02]  /*9b20*/  RED.E.ADD.F32.FTZ.RN.STRONG.GPU [R4.64+-0x2800], R7 ;  /* 0xffd800070400798e */ /* 0x0023e4000c10e79a */
.L_x_3121:
[----:B------:R-:W-:Y:S05]  /*9b30*/  BSYNC B0 ;  /* 0x0000000000007941 */ /* 0x000fea0003800000 */
.L_x_3120:
[----:B-1----:R1:W2:Y:S01]  /*9b40*/  LDS R7, [R6.X4+0x5c00] ;  /* 0x005c000006077984 */ /* 0x0022a20000004800 */
[----:B------:R-:W-:Y:S01]  /*9b50*/  BSSY B0, `(.L_x_3122) ;  /* 0x0000005000007945 */ /* 0x000fe20003800000 */
[----:B0-----:R-:W-:-:S02]  /*9b60*/  IADD3 R132, R165, 0x780, RZ ;  /* 0x00000780a5847810 */ /* 0x001fc40007ffe0ff */
[----:B------:R-:W-:Y:S01]  /*9b70*/  LEA.HI.SX32 R18, R18, R165, 0x1b ;  /* 0x000000a512127211 */ /* 0x000fe200078fdaff */
[----:B------:R-:W-:Y:S05]  /*9b80*/  @!P1 BRA `(.L_x_3123) ;  /* 0x0000001000009947 */ /* 0x000fea0003800000 */
[----:B--2---:R0:W-:Y:S02]  /*9b90*/  RED.E.ADD.F32.FTZ.RN.STRONG.GPU [R4.64+-0x2600], R7 ;  /* 0xffda00070400798e */ /* 0x0041e4000c10e79a */
.L_x_3123:
[----:B------:R-:W-:Y:S05]  /*9ba0*/  BSYNC B0 ;  /* 0x0000000000007941 */ /* 0x000fea0003800000 */
.L_x_3122:
[----:B0-2---:R0:W2:Y:S01]  /*9bb0*/  LDS R7, [R18.X4+0x5e00] ;  /* 0x005e000012077984 */ /* 0x0050a20000004800 */
[----:B------:R-:W-:Y:S01]  /*9bc0*/  BSSY B0, `(.L_x_3124) ;  /* 0x0000005000007945 */ /* 0x000fe20003800000 */
[----:B-1----:R-:W-:Y:S02]  /*9bd0*/  IADD3 R6, R165, 0x800, RZ ;  /* 0x00000800a5067810 */ /* 0x002fe40007ffe0ff */
[----:B------:R-:W-:Y:S01]  /*9be0*/  LEA.HI.SX32 R132, R132, R165, 0x1b ;  /* 0x000000a584847211 */ /* 0x000fe200078fdaff */
[----:B------:R-:W-:Y:S05]  /*9bf0*/  @!P2 BRA `(.L_x_3125) ;  /* 0x000000100000a947 */ /* 0x000fea0003800000 */
[----:B--2---:R1:W-:Y:S02]  /*9c00*/  RED.E.ADD.F32.FTZ.RN.STRONG.GPU [R4.64+-0x2400], R7 ;  /* 0xffdc00070400798e */ /* 0x0043e4000c10e79a */
.L_x_3125:
[----:B------:R-:W-:Y:S05]  /*9c10*/  BSYNC B0 ;  /* 0x0000000000007941 */ /* 0x000fea0003800000 */
.L_x_3124:
[----:B-12---:R1:W2:Y:S01]  /*9c20*/  LDS R7, [R132.X4+0x6000] ;  /* 0x0060000084077984 */ /* 0x0062a20000004800 */
[----:B------:R-:W-:Y:S01]  /*9c30*/  BSSY B0, `(.L_x_3126) ;  /* 0x0000005000007945 */ /* 0x000fe20003800000 */
[----:B0-----:R-:W-:Y:S02]  /*9c40*/  IADD3 R18, R165, 0x880, RZ ;  /* 0x00000880a5127810 */ /* 0x001fe40007ffe0ff */
[----:B------:R-:W-:Y:S01]  /*9c50*/  LEA.HI.SX32 R6, R6, R165, 0x1b ;  /* 0x000000a506067211 */ /* 0x000fe200078fdaff */
[----:B------:R-:W-:Y:S05]  /*9c60*/  @!P3 BRA `(.L_x_3127) ;  /* 0x000000100000b947 */ /* 0x000fea0003800000 */
[----:B--2---:R0:W-:Y:S02]  /*9c70*/  RED.E.ADD.F32.FTZ.RN.STRONG.GPU [R4.64+-0x2200], R7 ;  /* 0xffde00070400798e */ /* 0x0041e4000c10e79a */
.L_x_3127:
[----:B------:R-:W-:Y:S05]  /*9c80*/  BSYNC B0 ;  /* 0x0000000000007941 */ /* 0x000fea0003800000 */
.L_x_3126:
[----:B0-2---:R0:W2:Y:S01]  /*9c90*/  LDS R7, [R6.X4+0x6200] ;  /* 0x0062000006077984 */ /* 0x0050a20000004800 */
[----:B------:R-:W-:Y:S01]  /*9ca0*/  BSSY B0, `(.L_x_3128) ;  /* 0x0000004000007945 */ /* 0x000fe20003800000 */
[----:B------:R-:W-:Y:S01]  /*9cb0*/  LEA.HI.SX32 R18, R18, R165, 0x1b ;  /* 0x000000a512127211 */ /* 0x000fe200078fdaff */
[----:B------:R-:W-:Y:S05]  /*9cc0*/  @!P4 BRA `(.L_x_3129) ;  /* 0x000000100000c947 */ /* 0x000fea0003800000 */
[----:B--2---:R2:W-:Y:S02]  /*9cd0*/  RED.E.ADD.F32.FTZ.RN.STRONG.GPU [R4.64+-0x2000], R7 ;  /* 0xffe000070400798e */ /* 0x0045e4000c10e79a */
.L_x_3129:
[----:B------:R-:W-:Y:S05]  /*9ce0*/  BSYNC B0 ;  /* 0x0000000000007941 */ /* 0x000fea0003800000 */
.L_x_3128:
[----:B--2---:R2:W3:Y:S01]  /*9cf0*/  LDS R7, [R18.X4+0x6400] ;  /* 0x0064000012077984 */ /* 0x0044e20000004800 */
[----:B------:R-:W-:Y:S01]  /*9d00*/  BSSY B0, `(.L_x_3130) ;  /* 0x0000005000007945 */ /* 0x000fe20003800000 */
[----:B0-----:R-:W-:-:S02]  /*9d10*/  IADD3 R6, R165, 0x900, RZ ;  /* 0x00000900a5067810 */ /* 0x001fc40007ffe0ff */
[----:B-1----:R-:W-:Y:S01]  /*9d20*/  IADD3 R132, R165, 0x980, RZ ;  /* 0x00000980a5847810 */ /* 0x002fe20007ffe0ff */
[----:B------:R-:W-:Y:S05]  /*9d30*/  @!P5 BRA `(.L_x_3131) ;  /* 0x000000100000d947 */ /* 0x000fea0003800000 */
[----:B---3--:R0:W-:Y:S02]  /*9d40*/  RED.E.ADD.F32.FTZ.RN.STRONG.GPU [R4.64+-0x1e00], R7 ;  /* 0xffe200070400798e */ /* 0x0081e4000c10e79a */
.L_x_3131:
[----:B------:R-:W-:Y:S05]  /*9d50*/  BSYNC B0 ;  /* 0x0000000000007941 */ /* 0x000fea0003800000 */
.L_x_3130:
        /* <DEDUP_REMOVED lines=14> */
.L_x_3133:
[----:B0-----:R-:W-:Y:S05]  /*9e40*/  BSYNC B0 ;  /* 0x0000000000007941 */ /* 0x001fea0003800000 */
.L_x_3132:
[----:B-1----:R0:W1:Y:S01]  /*9e50*/  LDS R7, [R132.X4+0x6800] ;  /* 0x0068000084077984 */ /* 0x0020620000004800 */
[----:B------:R-:W-:Y:S01]  /*9e60*/  BSSY B0, `(.L_x_3134) ;  /* 0x0000005000007945 */ /* 0x000fe20003800000 */
[----:B------:R-:W-:Y:S02]  /*9e70*/  IADD3 R6, R165, 0xa80, RZ ;  /* 0x00000a80a5067810 */ /* 0x000fe40007ffe0ff */
[----:B------:R-:W-:Y:S01]  /*9e80*/  LEA.HI.SX32 R18, R18, R165, 0x1b ;  /* 0x000000a512127211 */ /* 0x000fe200078fdaff */
[----:B------:R-:W-:Y:S05]  /*9e90*/  @!P0 BRA `(.L_x_3135) ;  /* 0x0000001000008947 */ /* 0x000fea0003800000 */
[----:B-1----:R1:W-:Y:S02]  /*9ea0*/  RED.E.ADD.F32.FTZ.RN.STRONG.GPU [R4.64+-0x1a00], R7 ;  /* 0xffe600070400798e */ /* 0x0023e4000c10e79a */
.L_x_3135:
[----:B------:R-:W-:Y:S05]  /*9eb0*/  BSYNC B0 ;  /* 0x0000000000007941 */ /* 0x000fea0003800000 */
.L_x_3134:
[----:B-1----:R1:W2:Y:S01]  /*9ec0*/  LDS R7, [R18.X4+0x6a00] ;  /* 0x006a000012077984 */ /* 0x0022a20000004800 */
[----:B------:R-:W-:Y:S01]  /*9ed0*/  BSSY B0, `(.L_x_3136) ;  /* 0x0000005000007945 */ /* 0x000fe20003800000 */
[----:B0-----:R-:W-:-:S02]  /*9ee0*/  IADD3 R132, R165, 0xb00, RZ ;  /* 0x00000b00a5847810 */ /* 0x001fc40007ffe0ff */
[----:B------:R-:W-:Y:S01]  /*9ef0*/  LEA.HI.SX32 R6, R6, R165, 0x1b ;  /* 0x000000a506067211 */ /* 0x000fe200078fdaff */
[----:B------:R-:W-:Y:S05]  /*9f00*/  @!P1 BRA `(.L_x_3137) ;  /* 0x0000001000009947 */ /* 0x000fea0003800000 */
[----:B--2---:R0:W-:Y:S02]  /*9f10*/  RED.E.ADD.F32.FTZ.RN.STRONG.GPU [R4.64+-0x1800], R7 ;  /* 0xffe800070400798e */ /* 0x0041e4000c10e79a */
.L_x_3137:
[----:B------:R-:W-:Y:S05]  /*9f20*/  BSYNC B0 ;  /* 0x0000000000007941 */ /* 0x000fea0003800000 */
.L_x_3136:
[----:B0-2---:R0:W2:Y:S01]  /*9f30*/  LDS R7, [R6.X4+0x6c00] ;  /* 0x006c000006077984 */ /* 0x0050a20000004800 */
[----:B------:R-:W-:Y:S01]  /*9f40*/  BSSY B0, `(.L_x_3138) ;  /* 0x0000005000007945 */ /* 0x000fe20003800000 */
[----:B-1----:R-:W-:Y:S02]  /*9f50*/  IADD3 R18, R165, 0xb80, RZ ;  /* 0x00000b80a5127810 */ /* 0x002fe40007ffe0ff */
[----:B------:R-:W-:Y:S01]  /*9f60*/  LEA.HI.SX32 R132, R132, R165, 0x1b ;  /* 0x000000a584847211 */ /* 0x000fe200078fdaff */
[----:B------:R-:W-:Y:S05]  /*9f70*/  @!P2 BRA `(.L_x_3139) ;  /* 0x000000100000a947 */ /* 0x000fea0003800000 */
[----:B--2---:R1:W-:Y:S02]  /*9f80*/  RED.E.ADD.F32.FTZ.RN.STRONG.GPU [R4.64+-0x1600], R7 ;  /* 0xffea00070400798e */ /* 0x0043e4000c10e79a */
.L_x_3139:
[----:B------:R-:W-:Y:S05]  /*9f90*/  BSYNC B0 ;  /* 0x0000000000007941 */ /* 0x000fea0003800000 */
.L_x_3138:
[----:B-12---:R1:W2:Y:S01]  /*9fa0*/  LDS R7, [R132.X4+0x6e00] ;  /* 0x006e000084077984 */ /* 0x0062a20000004800 */
[----:B------:R-:W-:Y:S01]  /*9fb0*/  BSSY B0, `(.L_x_3140) ;  /* 0x0000005000007945 */ /* 0x000fe20003800000 */
[----:B0-----:R-:W-:Y:S02]  /*9fc0*/  IADD3 R6, R165, 0xc00, RZ ;  /* 0x00000c00a5067810 */ /* 0x001fe40007ffe0ff */
[----:B------:R-:W-:Y:S01]  /*9fd0*/  LEA.HI.SX32 R18, R18, R165, 0x1b ;  /* 0x000000a512127211 */ /* 0x000fe200078fdaff */
[----:B------:R-:W-:Y:S05]  /*9fe0*/  @!P3 BRA `(.L_x_3141) ;  /* 0x000000100000b947 */ /* 0x000fea0003800000 */
[----:B--2---:R0:W-:Y:S02]  /*9ff0*/  RED.E.ADD.F32.FTZ.RN.STRONG.GPU [R4.64+-0x1400], R7 ;  /* 0xffec00070400798e */ /* 0x0041e4000c10e79a */
.L_x_3141:
[----:B------:R-:W-:Y:S05]  /*a000*/  BSYNC B0 ;  /* 0x0000000000007941 */ /* 0x000fea0003800000 */
.L_x_3140:
[----:B0-2---:R0:W2:Y:S01]  /*a010*/  LDS R7, [R18.X4+0x7000] ;  /* 0x0070000012077984 */ /* 0x0050a20000004800 */
[----:B------:R-:W-:Y:S01]  /*a020*/  BSSY B0, `(.L_x_3142) ;  /* 0x0000004000007945 */ /* 0x000fe20003800000 */
[----:B------:R-:W-:Y:S01]  /*a030*/  LEA.HI.SX32 R6, R6, R165, 0x1b ;  /* 0x000000a506067211 */ /* 0x000fe200078fdaff */
[----:B------:R-:W-:Y:S05]  /*a040*/  @!P4 BRA `(.L_x_3143) ;  /* 0x000000100000c947 */ /* 0x000fea0003800000 */
[----:B--2---:R2:W-:Y:S02]  /*a050*/  RED.E.ADD.F32.FTZ.RN.STRONG.GPU [R4.64+-0x1200], R7 ;  /* 0xffee00070400798e */ /* 0x0045e4000c10e79a */
.L_x_3143:
[----:B------:R-:W-:Y:S05]  /*a060*/  BSYNC B0 ;  /* 0x0000000000007941 */ /* 0x000fea0003800000 */
.L_x_3142:
[----:B--2---:R2:W3:Y:S01]  /*a070*/  LDS R7, [R6.X4+0x7200] ;  /* 0x0072000006077984 */ /* 0x0044e20000004800 */
[----:B------:R-:W-:Y:S01]  /*a080*/  BSSY B0, `(.L_x_3144) ;  /* 0x0000005000007945 */ /* 0x000fe20003800000 */
[----:B0-----:R-:W-:-:S02]  /*a090*/  IADD3 R18, R165, 0xc80, RZ ;  /* 0x00000c80a5127810 */ /* 0x001fc40007ffe0ff */
[----:B-1----:R-:W-:Y:S01]  /*a0a0*/  IADD3 R132, R165, 0xd00, RZ ;  /* 0x00000d00a5847810 */ /* 0x002fe20007ffe0ff */
[----:B------:R-:W-:Y:S05]  /*a0b0*/  @!P5 BRA `(.L_x_3145) ;  /* 0x000000100000d947 */ /* 0x000fea0003800000 */
[----:B---3--:R0:W-:Y:S02]  /*a0c0*/  RED.E.ADD.F32.FTZ.RN.STRONG.GPU [R4.64+-0x1000], R7 ;  /* 0xfff000070400798e */ /* 0x0081e4000c10e79a */
.L_x_3145:
[----:B------:R-:W-:Y:S05]  /*a0d0*/  BSYNC B0 ;  /* 0x0000000000007941 */ /* 0x000fea0003800000 */
.L_x_3144:
        /* <DEDUP_REMOVED lines=14> */
.L_x_3147:
[----:B0-----:R-:W-:Y:S05]  /*a1c0*/  BSYNC B0 ;  /* 0x0000000000007941 */ /* 0x001fea0003800000 */
.L_x_3146:
[----:B-1----:R0:W1:Y:S01]  /*a1d0*/  LDS R7, [R132.X4+0x7600] ;  /* 0x0076000084077984 */ /* 0x0020620000004800 */
[----:B------:R-:W-:Y:S01]  /*a1e0*/  BSSY B0, `(.L_x_3148) ;  /* 0x0000005000007945 */ /* 0x000fe20003800000 */
[----:B------:R-:W-:Y:S02]  /*a1f0*/  IADD3 R18, R165, 0xe00, RZ ;  /* 0x00000e00a5127810 */ /* 0x000fe40007ffe0ff */
[----:B------:R-:W-:Y:S01]  /*a200*/  LEA.HI.SX32 R6, R6, R165, 0x1b ;  /* 0x000000a506067211 */ /* 0x000fe200078fdaff */
[----:B------:R-:W-:Y:S05]  /*a210*/  @!P0 BRA `(.L_x_3149) ;  /* 0x0000001000008947 */ /* 0x000fea0003800000 */
[----:B-1----:R1:W-:Y:S02]  /*a220*/  RED.E.ADD.F32.FTZ.RN.STRONG.GPU [R4.64+-0xc00], R7 ;  /* 0xfff400070400798e */ /* 0x0023e4000c10e79a */
.L_x_3149:
[----:B------:R-:W-:Y:S05]  /*a230*/  BSYNC B0 ;  /* 0x0000000000007941 */ /* 0x000fea0003800000 */
.L_x_3148:
[----:B-1----:R1:W2:Y:S01]  /*a240*/  LDS R7, [R6.X4+0x7800] ;  /* 0x0078000006077984 */ /* 0x0022a20000004800 */
[----:B------:R-:W-:Y:S01]  /*a250*/  BSSY B0, `(.L_x_3150) ;  /* 0x0000005000007945 */ /* 0x000fe20003800000 */
[----:B0-----:R-:W-:-:S02]  /*a260*/  IADD3 R132, R165, 0xe80, RZ ;  /* 0x00000e80a5847810 */ /* 0x001fc40007ffe0ff */
[----:B------:R-:W-:Y:S01]  /*a270*/  LEA.HI.SX32 R18, R18, R165, 0x1b ;  /* 0x000000a512127211 */ /* 0x000fe200078fdaff */
[----:B------:R-:W-:Y:S05]  /*a280*/  @!P1 BRA `(.L_x_3151) ;  /* 0x0000001000009947 */ /* 0x000fea0003800000 */
[----:B--2---:R0:W-:Y:S02]  /*a290*/  RED.E.ADD.F32.FTZ.RN.STRONG.GPU [R4.64+-0xa00], R7 ;  /* 0xfff600070400798e */ /* 0x0041e4000c10e79a */
.L_x_3151:
[----:B------:R-:W-:Y:S05]  /*a2a0*/  BSYNC B0 ;  /* 0x0000000000007941 */ /* 0x000fea0003800000 */
.L_x_3150:
[----:B0-2---:R0:W2:Y:S01]  /*a2b0*/  LDS R7, [R18.X4+0x7a00] ;  /* 0x007a000012077984 */ /* 0x0050a20000004800 */
[----:B------:R-:W-:Y:S01]  /*a2c0*/  BSSY B0, `(.L_x_3152) ;  /* 0x0000005000007945 */ /* 0x000fe20003800000 */
[----:B-1----:R-:W-:Y:S02]  /*a2d0*/  IADD3 R6, R165, 0xf00, RZ ;  /* 0x00000f00a5067810 */ /* 0x002fe40007ffe0ff */
[----:B------:R-:W-:Y:S01]  /*a2e0*/  LEA.HI.SX32 R132, R132, R165, 0x1b ;  /* 0x000000a584847211 */ /* 0x000fe200078fdaff */
[----:B------:R-:W-:Y:S05]  /*a2f0*/  @!P2 BRA `(.L_x_3153) ;  /* 0x000000100000a947 */ /* 0x000fea0003800000 */
[----:B--2---:R1:W-:Y:S02]  /*a300*/  RED.E.ADD.F32.FTZ.RN.STRONG.GPU [R4.64+-0x800], R7 ;  /* 0xfff800070400798e */ /* 0x0043e4000c10e79a */
.L_x_3153:
[----:B------:R-:W-:Y:S05]  /*a310*/  BSYNC B0 ;  /* 0x0000000000007941 */ /* 0x000fea0003800000 */
.L_x_3152:
[----:B-12---:R1:W2:Y:S01]  /*a320*/  LDS R7, [R132.X4+0x7c00] ;  /* 0x007c000084077984 */ /* 0x0062a20000004800 */
[----:B------:R-:W-:Y:S01]  /*a330*/  BSSY B0, `(.L_x_3154) ;  /* 0x0000005000007945 */ /* 0x000fe20003800000 */
[----:B0-----:R-:W-:Y:S02]  /*a340*/  IADD3 R18, R165, 0xf80, RZ ;  /* 0x00000f80a5127810 */ /* 0x001fe40007ffe0ff */
[----:B------:R-:W-:Y:S01]  /*a350*/  LEA.HI.SX32 R6, R6, R165, 0x1b ;  /* 0x000000a506067211 */ /* 0x000fe200078fdaff */
[----:B------:R-:W-:Y:S05]  /*a360*/  @!P3 BRA `(.L_x_3155) ;  /* 0x000000100000b947 */ /* 0x000fea0003800000 */
[----:B--2---:R0:W-:Y:S02]  /*a370*/  RED.E.ADD.F32.FTZ.RN.STRONG.GPU [R4.64+-0x600], R7 ;  /* 0xfffa00070400798e */ /* 0x0041e4000c10e79a */
.L_x_3155:
[----:B------:R-:W-:Y:S05]  /*a380*/  BSYNC B0 ;  /* 0x0000000000007941 */ /* 0x000fea0003800000 */
.L_x_3154:
[----:B0-2---:R0:W2:Y:S01]  /*a390*/  LDS R7, [R6.X4+0x7e00] ;  /* 0x007e000006077984 */ /* 0x0050a20000004800 */
[----:B------:R-:W-:Y:S01]  /*a3a0*/  BSSY B0, `(.L_x_3156) ;  /* 0x0000004000007945 */ /* 0x000fe20003800000 */
[----:B------:R-:W-:Y:S01]  /*a3b0*/  LEA.HI.SX32 R18, R18, R165, 0x1b ;  /* 0x000000a512127211 */ /* 0x000fe200078fdaff */
[----:B------:R-:W-:Y:S05]  /*a3c0*/  @!P4 BRA `(.L_x_3157) ;  /* 0x000000100000c947 */ /* 0x000fea0003800000 */
[----:B--2---:R2:W-:Y:S02]  /*a3d0*/  RED.E.ADD.F32.FTZ.RN.STRONG.GPU [R4.64+-0x400], R7 ;  /* 0xfffc00070400798e */ /* 0x0045e4000c10e79a */
.L_x_3157:
[----:B------:R-:W-:Y:S05]  /*a3e0*/  BSYNC B0 ;  /* 0x0000000000007941 */ /* 0x000fea0003800000 */
.L_x_3156:
[----:B--2---:R2:W3:Y:S01]  /*a3f0*/  LDS R7, [R18.X4+0x8000] ;  /* 0x0080000012077984 */ /* 0x0044e20000004800 */
[----:B------:R-:W-:Y:S01]  /*a400*/  BSSY B0, `(.L_x_3158) ;  /* 0x0000003000007945 */ /* 0x000fe20003800000 */
[----:B------:R-:W-:Y:S05]  /*a410*/  @!P5 BRA `(.L_x_3159) ;  /* 0x000000100000d947 */ /* 0x000fea0003800000 */
[----:B---3--:R3:W-:Y:S02]  /*a420*/  RED.E.ADD.F32.FTZ.RN.STRONG.GPU [R4.64+-0x200], R7 ;  /* 0xfffe00070400798e */ /* 0x0087e4000c10e79a */
.L_x_3159:
[----:B------:R-:W-:Y:S05]  /*a430*/  BSYNC B0 ;  /* 0x0000000000007941 */ /* 0x000fea0003800000 */
.L_x_3158:
[----:B--2---:R-:W2:Y:S01]  /*a440*/  SHFL.DOWN PT, R18, R12, 0x1, 0x1f ;  /* 0x08201f000c127f89 */ /* 0x004ea200000e0000 */
[----:B------:R-:W-:Y:S01]  /*a450*/  ISETP.GT.AND P0, PT, R251, 0x1e, PT ;  /* 0x0000001efb00780c */ /* 0x000fe20003f04270 */
[----:B------:R-:W-:Y:S01]  /*a460*/  FMUL.FTZ R107, R107, R8 ;  /* 0x000000086b6b7220 */ /* 0x000fe20000410000 */
[----:B---3--:R-:W-:Y:S01]  /*a470*/  MOV R5, R12 ;  /* 0x0000000c00057202 */ /* 0x008fe20000000f00 */
[----:B------:R-:W3:Y:S01]  /*a480*/  SHFL.DOWN PT, R19, R17, 0x1, 0x1f ;  /* 0x08201f0011137f89 */ /* 0x000ee200000e0000 */
[----:B0-----:R-:W-:Y:S01]  /*a490*/  MOV R6, R17 ;  /* 0x0000001100067202 */ /* 0x001fe20000000f00 */
[----:B------:R-:W-:Y:S01]  /*a4a0*/  FMUL.FTZ R103, R103, R10 ;  /* 0x0000000a67677220 */ /* 0x000fe20000410000 */
[----:B------:R-:W-:Y:S01]  /*a4b0*/  MOV R7, R15 ;  /* 0x0000000f00077202 */ /* 0x000fe20000000f00 */
[----:B-1----:R-:W0:Y:S01]  /*a4c0*/  SHFL.DOWN PT, R132, R15, 0x1, 0x1f ;  /* 0x08201f000f847f89 */ /* 0x002e2200000e0000 */
[----:B------:R-:W-:Y:S01]  /*a4d0*/  MOV R4, R3 ;  /* 0x0000000300047202 */ /* 0x000fe20000000f00 */
[----:B------:R-:W-:Y:S01]  /*a4e0*/  FFMA.FTZ R2, R75, R118, R2 ;  /* 0x000000764b027223 */ /* 0x000fe20000010002 */
[----:B------:R-:W-:Y:S01]  /*a4f0*/  ISETP.NE.AND P1, PT, R251, RZ, PT ;  /* 0x000000fffb00720c */ /* 0x000fe20003f25270 */
[----:B------:R-:W1:Y:S01]  /*a500*/  SHFL.DOWN PT, R13, R3, 0x1, 0x1f ;  /* 0x08201f00030d7f89 */ /* 0x000e6200000e0000 */
[-C--:B------:R-:W-:Y:S01]  /*a510*/  FFMA.FTZ R11, R74, R9.reuse, R11 ;  /* 0x000000094a0b7223 */ /* 0x080fe2000001000b */
[----:B------:R-:W-:Y:S01]  /*a520*/  SHF.R.S32.HI R129, RZ, 0x1f, R165 ;  /* 0x0000001fff817819 */ /* 0x000fe200000114a5 */
[----:B------:R-:W-:Y:S01]  /*a530*/  FFMA.FTZ R42, R150, R9, R42 ;  /* 0x00000009962a7223 */ /* 0x000fe2000001002a */
[----:B------:R-:W-:Y:S01]  /*a540*/  ISETP.NE.AND P2, PT, R165, RZ, PT ;  /* 0x000000ffa500720c */ /* 0x000fe20003f45270 */
[----:B------:R-:W-:Y:S01]  /*a550*/  FADD.FTZ R59, R2, R59 ;  /* 0x0000003b023b7221 */ /* 0x000fe20000010000 */
[----:B------:R-:W-:Y:S01]  /*a560*/  LEA.HI R129, R129, R165, RZ, 0x5 ;  /* 0x000000a581817211 */ /* 0x000fe200078f28ff */
[----:B------:R-:W-:Y:S01]  /*a570*/  FMUL.FTZ R117, R180, R117 ;  /* 0x00000075b4757220 */ /* 0x000fe20000410000 */
[----:B------:R-:W-:Y:S01]  /*a580*/  BSSY B0, `(.L_x_3160) ;  /* 0x000009e000007945 */ /* 0x000fe20003800000 */
[----:B------:R-:W-:Y:S01]  /*a590*/  FFMA.FTZ R0, R73, R114, R0 ;  /* 0x0000007249007223 */ /* 0x000fe20000010000 */
[----:B------:R-:W-:Y:S01]  /*a5a0*/  SHF.R.S32.HI R129, RZ, 0x5, R129 ;  /* 0x00000005ff817819 */ /* 0x000fe20000011481 */
[----:B------:R-:W-:-:S02]  /*a5b0*/  FFMA.FTZ R102, R102, R222, R103 ;  /* 0x000000de66667223 */ /* 0x000fc40000010067 */
[----:B--2---:R-:W-:Y:S02]  /*a5c0*/  @!P0 FADD.FTZ R5, R5, R18 ;  /* 0x0000001205058221 */ /* 0x004fe40000010000 */
[----:B------:R-:W-:Y:S02]  /*a5d0*/  FFMA.FTZ R117, R179, R122, R117 ;  /* 0x0000007ab3757223 */ /* 0x000fe40000010075 */
[----:B---3--:R-:W-:Y:S01]  /*a5e0*/  @!P0 FADD.FTZ R6, R6, R19 ;  /* 0x0000001306068221 */ /* 0x008fe20000010000 */
[----:B------:R-:W2:Y:S01]  /*a5f0*/  SHFL.DOWN PT, R12, R5, 0x2, 0x1f ;  /* 0x08401f00050c7f89 */ /* 0x000ea200000e0000 */
[----:B------:R-:W-:Y:S02]  /*a600*/  FMUL.FTZ R99, R99, R14 ;  /* 0x0000000e63637220 */ /* 0x000fe40000410000 */
[----:B0-----:R-:W-:Y:S02]  /*a610*/  @!P0 FADD.FTZ R7, R7, R132 ;  /* 0x0000008407078221 */ /* 0x001fe40000010000 */
[----:B------:R-:W-:-:S02]  /*a620*/  FMUL.FTZ R121, R176, R121 ;  /* 0x00000079b0797220 */ /* 0x000fc40000410000 */
[----:B-1----:R-:W-:Y:S01]  /*a630*/  @!P0 FADD.FTZ R4, R4, R13 ;  /* 0x0000000d04048221 */ /* 0x002fe20000010000 */
[----:B------:R-:W0:Y:S01]  /*a640*/  SHFL.DOWN PT, R18, R7, 0x2, 0x1f ;  /* 0x08401f0007127f89 */ /* 0x000e2200000e0000 */
[----:B------:R-:W-:Y:S01]  /*a650*/  ISETP.GT.AND P0, PT, R251, 0x1d, PT ;  /* 0x0000001dfb00780c */ /* 0x000fe20003f04270 */
[----:B------:R-:W-:Y:S02]  /*a660*/  FADD.FTZ R57, R0, R57 ;  /* 0x0000003900397221 */ /* 0x000fe40000010000 */
[----:B------:R-:W1:Y:S01]  /*a670*/  SHFL.DOWN PT, R13, R6, 0x2, 0x1f ;  /* 0x08401f00060d7f89 */ /* 0x000e6200000e0000 */
[----:B------:R-:W-:Y:S02]  /*a680*/  FFMA.FTZ R0, R83, R102, R117 ;  /* 0x0000006653007223 */ /* 0x000fe40000010075 */
[----:B------:R-:W-:Y:S01]  /*a690*/  FFMA.FTZ R98, R98, R224, R99 ;  /* 0x000000e062627223 */ /* 0x000fe20000010063 */
[----:B------:R-:W3:Y:S01]  /*a6a0*/  SHFL.DOWN PT, R3, R4, 0x2, 0x1f ;  /* 0x08401f0004037f89 */ /* 0x000ee200000e0000 */
[----:B------:R-:W-:-:S02]  /*a6b0*/  FFMA.FTZ R121, R175, R126, R121 ;  /* 0x0000007eaf797223 */ /* 0x000fc40000010079 */
[----:B------:R-:W-:Y:S02]  /*a6c0*/  FMUL.FTZ R112, R185, R112 ;  /* 0x00000070b9707220 */ /* 0x000fe40000410000 */
[----:B------:R-:W-:Y:S02]  /*a6d0*/  FMUL.FTZ R127, R184, R127 ;  /* 0x0000007fb87f7220 */ /* 0x000fe40000410000 */
[----:B------:R-:W-:Y:S02]  /*a6e0*/  FMUL.FTZ R105, R105, R204 ;  /* 0x000000cc69697220 */ /* 0x000fe40000410000 */
[----:B--2---:R-:W-:Y:S02]  /*a6f0*/  @!P0 FADD.FTZ R5, R5, R12 ;  /* 0x0000000c05058221 */ /* 0x004fe40000010000 */
[----:B------:R-:W-:Y:S02]  /*a700*/  FMUL.FTZ R120, R181, R120 ;  /* 0x00000078b5787220 */ /* 0x000fe40000410000 */
[----:B------:R-:W-:Y:S01]  /*a710*/  FMUL.FTZ R101, R101, R206 ;  /* 0x000000ce65657220 */ /* 0x000fe20000410000 */
[----:B------:R-:W2:Y:S01]  /*a720*/  SHFL.DOWN PT, R8, R5, 0x4, 0x1f ;  /* 0x08801f0005087f89 */ /* 0x000ea200000e0000 */
[----:B------:R-:W-:-:S02]  /*a730*/  FMUL.FTZ R124, R177, R124 ;  /* 0x0000007cb17c7220 */ /* 0x000fc40000410000 */
[----:B0-----:R-:W-:Y:S02]  /*a740*/  @!P0 FADD.FTZ R7, R7, R18 ;  /* 0x0000001207078221 */ /* 0x001fe40000010000 */
[----:B------:R-:W-:Y:S02]  /*a750*/  FMUL.FTZ R97, R97, R208 ;  /* 0x000000d061617220 */ /* 0x000fe40000410000 */
[----:B-1----:R-:W-:Y:S01]  /*a760*/  @!P0 FADD.FTZ R6, R6, R13 ;  /* 0x0000000d06068221 */ /* 0x002fe20000010000 */
[----:B------:R-:W0:Y:S01]  /*a770*/  SHFL.DOWN PT, R10, R7, 0x4, 0x1f ;  /* 0x08801f00070a7f89 */ /* 0x000e2200000e0000 */
[----:B------:R-:W-:Y:S02]  /*a780*/  FMUL.FTZ R128, R173, R128 ;  /* 0x00000080ad807220 */ /* 0x000fe40000410000 */
[----:B---3--:R-:W-:Y:S01]  /*a790*/  @!P0 FADD.FTZ R4, R4, R3 ;  /* 0x0000000304048221 */ /* 0x008fe20000010000 */
[----:B------:R-:W1:Y:S01]  /*a7a0*/  SHFL.DOWN PT, R13, R6, 0x4, 0x1f ;  /* 0x08801f00060d7f89 */ /* 0x000e6200000e0000 */
        /* <DEDUP_REMOVED lines=8> */
[----:B--2---:R-:W-:-:S02]  /*a830*/  @!P0 FADD.FTZ R5, R5, R8 ;  /* 0x0000000805058221 */ /* 0x004fc40000010000 */
[----:B------:R-:W-:Y:S02]  /*a840*/  FMUL.FTZ R89, R89, R212 ;  /* 0x000000d459597220 */ /* 0x000fe40000410000 */
[----:B------:R-:W-:Y:S01]  /*a850*/  FMUL.FTZ R28, R213, R28 ;  /* 0x0000001cd51c7220 */ /* 0x000fe20000410000 */
[----:B------:R-:W2:Y:S01]  /*a860*/  SHFL.DOWN PT, R8, R5, 0x8, 0x1f ;  /* 0x09001f0005087f89 */ /* 0x000ea200000e0000 */
[----:B0-----:R-:W-:Y:S02]  /*a870*/  @!P0 FADD.FTZ R7, R7, R10 ;  /* 0x0000000a07078221 */ /* 0x001fe40000010000 */
[----:B------:R-:W-:Y:S02]  /*a880*/  FADD.FTZ R67, R0, R67 ;  /* 0x0000004300437221 */ /* 0x000fe40000010000 */
[----:B-1----:R-:W-:Y:S01]  /*a890*/  @!P0 FADD.FTZ R6, R6, R13 ;  /* 0x0000000d06068221 */ /* 0x002fe20000010000 */
[----:B------:R-:W0:Y:S01]  /*a8a0*/  SHFL.DOWN PT, R10, R7, 0x8, 0x1f ;  /* 0x09001f00070a7f89 */ /* 0x000e2200000e0000 */
[----:B------:R-:W-:-:S02]  /*a8b0*/  FFMA.FTZ R0, R81, R98, R121 ;  /* 0x0000006251007223 */ /* 0x000fc40000010079 */
[----:B---3--:R-:W-:Y:S01]  /*a8c0*/  @!P0 FADD.FTZ R4, R4, R3 ;  /* 0x0000000304048221 */ /* 0x008fe20000010000 */
[----:B------:R-:W1:Y:S01]  /*a8d0*/  SHFL.DOWN PT, R13, R6, 0x8, 0x1f ;  /* 0x09001f00060d7f89 */ /* 0x000e6200000e0000 */
        /* <DEDUP_REMOVED lines=8> */
[----:B--2---:R-:W-:Y:S02]  /*a960*/  @!P0 FADD.FTZ R5, R5, R8 ;  /* 0x0000000805058221 */ /* 0x004fe40000010000 */
[----:B------:R-:W-:Y:S02]  /*a970*/  FFMA.FTZ R105, R104, R221, R105 ;  /* 0x000000dd68697223 */ /* 0x000fe40000010069 */
[----:B------:R-:W-:Y:S01]  /*a980*/  FFMA.FTZ R115, R182, R115, R120 ;  /* 0x00000073b6737223 */ /* 0x000fe20000010078 */
[----:B------:R-:W2:Y:S01]  /*a990*/  SHFL.DOWN PT, R2, R5, 0x10, 0x1f ;  /* 0x0a001f0005027f89 */ /* 0x000ea200000e0000 */
[----:B0-----:R-:W-:-:S02]  /*a9a0*/  @!P0 FADD.FTZ R7, R7, R10 ;  /* 0x0000000a07078221 */ /* 0x001fc40000010000 */
[----:B------:R-:W-:Y:S02]  /*a9b0*/  FFMA.FTZ R101, R100, R223, R101 ;  /* 0x000000df64657223 */ /* 0x000fe40000010065 */
[----:B-1----:R-:W-:Y:S01]  /*a9c0*/  @!P0 FADD.FTZ R6, R6, R13 ;  /* 0x0000000d06068221 */ /* 0x002fe20000010000 */
[----:B------:R-:W0:Y:S01]  /*a9d0*/  SHFL.DOWN PT, R8, R7, 0x10, 0x1f ;  /* 0x0a001f0007087f89 */ /* 0x000e2200000e0000 */
        /* <DEDUP_REMOVED lines=11> */
[----:B--2---:R-:W-:Y:S02]  /*aa90*/  @!P0 FADD.FTZ R5, R5, R2 ;  /* 0x0000000205058221 */ /* 0x004fe40000010000 */
[----:B------:R-:W-:-:S02]  /*aaa0*/  FFMA.FTZ R90, R90, R228, R91 ;  /* 0x000000e45a5a7223 */ /* 0x000fc4000001005b */
[----:B------:R-:W-:Y:S02]  /*aab0*/  FFMA.FTZ R24, R197, R24, R109 ;  /* 0x00000018c5187223 */ /* 0x000fe4000001006d */
[----:B0-----:R-:W-:Y:S02]  /*aac0*/  @!P0 FADD.FTZ R7, R7, R8 ;  /* 0x0000000807078221 */ /* 0x001fe40000010000 */
[----:B------:R-:W-:Y:S02]  /*aad0*/  FFMA.FTZ R89, R88, R229, R89 ;  /* 0x000000e558597223 */ /* 0x000fe40000010059 */
[----:B-1----:R-:W-:Y:S02]  /*aae0*/  @!P0 FADD.FTZ R6, R6, R9 ;  /* 0x0000000906068221 */ /* 0x002fe40000010000 */
[----:B------:R-:W-:Y:S02]  /*aaf0*/  FFMA.FTZ R27, R168, R27, R28 ;  /* 0x0000001ba81b7223 */ /* 0x000fe4000001001c */
[----:B---3--:R-:W-:-:S02]  /*ab00*/  @!P0 FADD.FTZ R4, R4, R3 ;  /* 0x0000000304048221 */ /* 0x008fc40000010000 */
[----:B------:R-:W-:Y:S02]  /*ab10*/  FADD.FTZ R65, R0, R65 ;  /* 0x0000004100417221 */ /* 0x000fe40000010000 */
        /* <DEDUP_REMOVED lines=20> */
[----:B------:R-:W-:Y:S02]  /*ac60*/  FFMA.FTZ R45, R155, R106, R45 ;  /* 0x0000006a9b2d7223 */ /* 0x000fe4000001002d */
[----:B------:R-:W-:Y:S02]  /*ac70*/  FADD.FTZ R62, R125, R62 ;  /* 0x0000003e7d3e7221 */ /* 0x000fe40000010000 */
[----:B------:R-:W-:Y:S02]  /*ac80*/  FFMA.FTZ R44, R156, R105, R44 ;  /* 0x000000699c2c7223 */ /* 0x000fe4000001002c */
[----:B------:R-:W-:-:S02]  /*ac90*/  FADD.FTZ R61, R116, R61 ;  /* 0x0000003d743d7221 */ /* 0x000fc40000010000 */
[----:B------:R-:W-:Y:S02]  /*aca0*/  FFMA.FTZ R51, R157, R102, R51 ;  /* 0x000000669d337223 */ /* 0x000fe40000010033 */
[----:B------:R-:W-:Y:S02]  /*acb0*/  FADD.FTZ R60, R115, R60 ;  /* 0x0000003c733c7221 */ /* 0x000fe40000010000 */
[----:B------:R-:W-:Y:S02]  /*acc0*/  FFMA.FTZ R50, R158, R101, R50 ;  /* 0x000000659e327223 */ /* 0x000fe40000010032 */
[----:B------:R-:W-:Y:S02]  /*acd0*/  FFMA.FTZ R49, R159, R98, R49 ;  /* 0x000000629f317223 */ /* 0x000fe40000010031 */
[----:B------:R-:W-:Y:S02]  /*ace0*/  FADD.FTZ R66, R119, R66 ;  /* 0x0000004277427221 */ /* 0x000fe40000010000 */
[----:B------:R-:W-:-:S02]  /*acf0*/  FFMA.FTZ R48, R160, R97, R48 ;  /* 0x00000061a0307223 */ /* 0x000fc40000010030 */
        /* <DEDUP_REMOVED lines=38> */
.L_x_3161:
[----:B0-----:R-:W-:Y:S05]  /*af60*/  BSYNC B0 ;  /* 0x0000000000007941 */ /* 0x001fea0003800000 */
.L_x_3160:
        /* <DEDUP_REMOVED lines=8> */
.L_x_3061:
[----:B0-----:R-:W2:Y:S01]  /*aff0*/  LDL.LU R0, [R1] ;  /* 0x0000000001007983 */ /* 0x001ea20000300800 */
[----:B------:R-:W-:Y:S01]  /*b000*/  SHF.L.U32 R4, R165, 0x2, RZ ;  /* 0x00000002a5047819 */ /* 0x000fe200000006ff */
[----:B------:R-:W-:Y:S02]  /*b010*/  ULDC.64 UR36, c[0x0][0x2d8] ;  /* 0x0000b60000247ab9 */ /* 0x000fe40000000a00 */
[----:B------:R-:W-:Y:S01]  /*b020*/  UIMAD UR7, UR23, UR36, URZ ;  /* 0x00000024170772a4 */ /* 0x000fe2000f8e023f */
[----:B------:R-:W-:Y:S01]  /*b030*/  LOP3.LUT R4, R4, 0xffffff80, RZ, 0xc0, !PT ;  /* 0xffffff8004047812 */ /* 0x000fe200078ec0ff */
[----:B------:R-:W-:Y:S02]  /*b040*/  UIMAD.WIDE.U32 UR8, UR22, UR36, UR34 ;  /* 0x00000024160872a5 */ /* 0x000fe4000f8e0022 */
[----:B------:R-:W-:Y:S01]  /*b050*/  UIMAD UR7, UR22, UR37, UR7 ;  /* 0x00000025160772a4 */ /* 0x000fe2000f8e0207 */
[----:B------:R-:W-:Y:S01]  /*b060*/  LEA R4, R251, R4, 0x2 ;  /* 0x00000004fb047211 */ /* 0x000fe200078e10ff */
[----:B------:R-:W-:Y:S01]  /*b070*/  BAR.SYNC.DEFER_BLOCKING 0x0 ;  /* 0x0000000000007b1d */ /* 0x000fe20000010000 */
[----:B------:R-:W-:-:S02]  /*b080*/  UIADD3 UR19, UP1, UR19, -0x4000, URZ ;  /* 0xffffc00013137890 */ /* 0x000fc4000ff3e03f */
[----:B------:R-:W-:Y:S02]  /*b090*/  UIADD3 UR9, UR9, UR7, URZ ;  /* 0x0000000709097290 */ /* 0x000fe4000fffe03f */
[----:B------:R-:W-:Y:S02]  /*b0a0*/  UIADD3 UR13, UP2, UR13, -0x2000, URZ ;  /* 0xffffe0000d0d7890 */ /* 0x000fe4000ff5e03f */
[----:B------:R-:W-:Y:S02]  /*b0b0*/  ULDC.64 UR36, c[0x0][0x2e0] ;  /* 0x0000b80000247ab9 */ /* 0x000fe40000000a00 */
[----:B------:R-:W-:Y:S02]  /*b0c0*/  UIMAD UR7, UR11, UR36, URZ ;  /* 0x000000240b0772a4 */ /* 0x000fe4000f8e023f */
[----:B------:R-:W-:Y:S02]  /*b0d0*/  UIMAD.WIDE.U32 UR8, UR10, UR36, UR8 ;  /* 0x000000240a0872a5 */ /* 0x000fe4000f8e0008 */
[----:B------:R-:W-:-:S02]  /*b0e0*/  UIMAD UR7, UR10, UR37, UR7 ;  /* 0x000000250a0772a4 */ /* 0x000fc4000f8e0207 */
[----:B------:R-:W-:Y:S02]  /*b0f0*/  UIADD3 UR15, UP3, UR15, -0x2000, URZ ;  /* 0xffffe0000f0f7890 */ /* 0x000fe4000ff7e03f */
[----:B------:R-:W-:Y:S02]  /*b100*/  ULDC.64 UR36, c[0x0][0x330] ;  /* 0x0000cc0000247ab9 */ /* 0x000fe40000000a00 */
[----:B------:R-:W-:Y:S02]  /*b110*/  UIADD3 UR9, UR9, UR7, URZ ;  /* 0x0000000709097290 */ /* 0x000fe4000fffe03f */
[----:B------:R-:W-:Y:S02]  /*b120*/  ULEA UR7, UP0, UR8, UR36, 0x2 ;  /* 0x0000002408077291 */ /* 0x000fe4000f80103f */
[----:B------:R-:W-:Y:S01]  /*b130*/  UIADD3 UR17, UP4, UR17, -0x2000, URZ ;  /* 0xffffe00011117890 */ /* 0x000fe2000ff9e03f */
[----:B------:R-:W-:Y:S01]  /*b140*/  STS.128 [R4.X16], R52 ;  /* 0x0000003404007388 */ /* 0x000fe2000000cc00 */
[----:B------:R-:W-:-:S02]  /*b150*/  ULEA.HI.X UR8, UR8, UR37, UR9, 0x2, UP0 ;  /* 0x0000002508087291 */ /* 0x000fc400080f1409 */
[----:B------:R-:W-:Y:S01]  /*b160*/  MOV R2, UR7 ;  /* 0x0000000700027c02 */ /* 0x000fe20008000f00 */
[----:B------:R-:W-:Y:S01]  /*b170*/  STS.128 [R4.X16+0x10], R48 ;  /* 0x0000103004007388 */ /* 0x000fe2000000cc00 */
[----:B------:R-:W-:Y:S02]  /*b180*/  ULDC.64 UR36, c[0x0][0x300] ;  /* 0x0000c00000247ab9 */ /* 0x000fe40000000a00 */
[----:B------:R-:W-:Y:S01]  /*b190*/  MOV R3, UR8 ;  /* 0x0000000800037c02 */ /* 0x000fe20008000f00 */
[----:B------:R-:W-:Y:S01]  /*b1a0*/  STS.128 [R4.X16+0x20], R44 ;  /* 0x0000202c04007388 */ /* 0x000fe2000000cc00 */
[----:B------:R-:W-:Y:S02]  /*b1b0*/  ULDC.64 UR8, c[0x0][0x2f8] ;  /* 0x0000be0000087ab9 */ /* 0x000fe40000000a00 */
[----:B------:R-:W-:Y:S01]  /*b1c0*/  UIMAD UR7, UR23, UR8, URZ ;  /* 0x00000008170772a4 */ /* 0x000fe2000f8e023f */
[----:B------:R-:W-:Y:S01]  /*b1d0*/  STS.128 [R4.X16+0x30], R40 ;  /* 0x0000302804007388 */ /* 0x000fe2000000cc00 */
[----:B------:R-:W-:-:S06]  /*b1e0*/  NOP ;  /* 0x0000000000007918 */ /* 0x000fcc0000000000 */
[----:B------:R-:W0:Y:S01]  /*b1f0*/  LDS.128 R8, [R249.X16] ;  /* 0x00000000f9087984 */ /* 0x000e22000000cc00 */
[----:B------:R-:W-:Y:S01]  /*b200*/  IMAD.WIDE R2, R230, 0x10, R2 ;  /* 0x00000010e6027825 */ /* 0x000fe200078e0202 */
[----:B------:R-:W-:Y:S02]  /*b210*/  UIMAD.WIDE.U32 UR34, UR22, UR8, UR34 ;  /* 0x00000008162272a5 */ /* 0x000fe4000f8e0022 */
[----:B------:R-:W1:Y:S01]  /*b220*/  LDS.128 R12, [R249.X16+0x200] ;  /* 0x00020000f90c7984 */ /* 0x000e62000000cc00 */
[----:B------:R-:W-:Y:S02]  /*b230*/  UIMAD UR7, UR22, UR9, UR7 ;  /* 0x00000009160772a4 */ /* 0x000fe4000f8e0207 */
[----:B------:R-:W-:Y:S01]  /*b240*/  UIADD3 UR6, UR6, 0x1, URZ ;  /* 0x0000000106067890 */ /* 0x000fe2000fffe03f */
[----:B------:R-:W3:Y:S01]  /*b250*/  LDS.128 R16, [R249.X16+0x400] ;  /* 0x00040000f9107984 */ /* 0x000ee2000000cc00 */
[----:B------:R-:W-:Y:S02]  /*b260*/  UIADD3 UR9, UR35, UR7, URZ ;  /* 0x0000000723097290 */ /* 0x000fe4000fffe03f */
[----:B------:R-:W-:Y:S01]  /*b270*/  UIMAD UR7, UR11, UR36, URZ ;  /* 0x000000240b0772a4 */ /* 0x000fe2000f8e023f */
[----:B------:R-:W4:Y:S01]  /*b280*/  LDS.128 R20, [R249.X16+0x600] ;  /* 0x00060000f9147984 */ /* 0x000f22000000cc00 */
[----:B------:R-:W-:-:S02]  /*b290*/  UMOV UR8, UR34 ;  /* 0x0000002200087c82 */ /* 0x000fc40008000000 */
[----:B------:R-:W-:Y:S02]  /*b2a0*/  UIMAD UR7, UR10, UR37, UR7 ;  /* 0x000000250a0772a4 */ /* 0x000fe4000f8e0207 */
[----:B------:R-:W-:Y:S02]  /*b2b0*/  UIMAD.WIDE.U32 UR8, UR10, UR36, UR8 ;  /* 0x000000240a0872a5 */ /* 0x000fe4000f8e0008 */
[----:B------:R-:W-:Y:S02]  /*b2c0*/  ULDC.64 UR34, c[0x0][0x340] ;  /* 0x0000d00000227ab9 */ /* 0x000fe40000000a00 */
[----:B------:R-:W-:Y:S02]  /*b2d0*/  UIADD3 UR9, UR9, UR7, URZ ;  /* 0x0000000709097290 */ /* 0x000fe4000fffe03f */
[----:B------:R-:W-:Y:S02]  /*b2e0*/  ULEA UR7, UP0, UR8, UR34, 0x2 ;  /* 0x0000002208077291 */ /* 0x000fe4000f80103f */
[----:B------:R-:W-:-:S02]  /*b2f0*/  UIADD3.X UR20, UR20, -0x1, URZ, UP1, !UPT ;  /* 0xffffffff14147890 */ /* 0x000fc40008ffe43f */
[----:B------:R-:W-:Y:S02]  /*b300*/  ULEA.HI.X UR8, UR8, UR35, UR9, 0x2, UP0 ;  /* 0x0000002308087291 */ /* 0x000fe400080f1409 */
[----:B------:R-:W-:Y:S02]  /*b310*/  UISETP.GT.AND UP0, UPT, UR21, 0x1, UPT ;  /* 0x000000011500788c */ /* 0x000fe4000bf04270 */
[----:B------:R-:W-:Y:S02]  /*b320*/  UIADD3.X UR14, UR14, -0x1, URZ, UP2, !UPT ;  /* 0xffffffff0e0e7890 */ /* 0x000fe400097fe43f */
[----:B------:R-:W-:Y:S02]  /*b330*/  UIADD3.X UR16, UR16, -0x1, URZ, UP3, !UPT ;  /* 0xffffffff10107890 */ /* 0x000fe40009ffe43f */
[----:B------:R-:W-:Y:S01]  /*b340*/  PLOP3.LUT P0, PT, PT, PT, UP0, 0x80, 0x0 ;  /* 0x000000000000781c */ /* 0x000fe20003f0f008 */
[----:B------:R-:W-:Y:S01]  /*b350*/  UIADD3.X UR18, UR18, -0x1, URZ, UP4, !UPT ;  /* 0xffffffff12127890 */ /* 0x000fe2000a7fe43f */
[----:B0-----:R-:W-:Y:S04]  /*b360*/  STG.E.128 [R2.64], R8 ;  /* 0x0000000802007986 */ /* 0x001fe8000c101d1a */
        /* <DEDUP_REMOVED lines=39> */
.L_x_3059:
        /* <DEDUP_REMOVED lines=35> */
.L_x_3165:
[----:B-1----:R-:W-:Y:S05]  /*b810*/  BSYNC B0 ;  /* 0x0000000000007941 */ /* 0x002fea0003800000 */
.L_x_3164:
        /* <DEDUP_REMOVED lines=34> */
.L_x_3167:
[----:B------:R-:W3:Y:S02]  /*ba40*/  S2R R11, SR_TID.X ;  /* 0x00000000000b7919 */ /* 0x000ee40000002100 */
.L_x_3168:
[----:B-1----:R-:W-:Y:S05]  /*ba50*/  BSYNC B0 ;  /* 0x0000000000007941 */ /* 0x002fea0003800000 */
.L_x_3166:
        /* <DEDUP_REMOVED lines=12> */
.L_x_3169:
        /* <DEDUP_REMOVED lines=32> */
.L_x_3066:
[----:B------:R-:W-:Y:S01]  /*bd20*/  HFMA2.MMA R126, -RZ, RZ, 0, 5.9604644775390625e-08 ;  /* 0x00000001ff7e7435 */ /* 0x000fe200000001ff */
[----:B------:R-:W-:-:S02]  /*bd30*/  MOV R125, R128 ;  /* 0x00000080007d7202 */ /* 0x000fc40000000f00 */
[----:B------:R-:W-:Y:S02]  /*bd40*/  MOV R214, RZ ;  /* 0x000000ff00d67202 */ /* 0x000fe40000000f00 */
[----:B------:R-:W-:Y:S02]  /*bd50*/  MOV R135, 0xffffffff ;  /* 0xffffffff00877802 */ /* 0x000fe40000000f00 */
[----:B------:R-:W-:Y:S02]  /*bd60*/  MOV R124, 0xbd80 ;  /* 0x0000bd80007c7802 */ /* 0x000fe40000000f00 */
[----:B------:R-:W-:Y:S05]  /*bd70*/  CALL.REL.NOINC `($__internal_77_$__cuda_sm70_shflsync_up) ;  /* 0x00001e1000007944 */ /* 0x000fea0003c00000 */
[----:B-1----:R-:W-:Y:S01]  /*bd80*/  MOV R127, R126 ;  /* 0x0000007e007f7202 */ /* 0x002fe20000000f00 */
[----:B------:R-:W-:Y:S05]  /*bd90*/  BRA `(.L_x_3170) ;  /* 0xffff8dc000007947 */ /* 0x000fea000383ffff */
.L_x_3067:
[----:B------:R-:W-:Y:S01]  /*bda0*/  HFMA2.MMA R126, -RZ, RZ, 0, 5.9604644775390625e-08 ;  /* 0x00000001ff7e7435 */ /* 0x000fe200000001ff */
[----:B------:R-:W-:Y:S02]  /*bdb0*/  MOV R125, R130 ;  /* 0x00000082007d7202 */ /* 0x000fe40000000f00 */
[----:B------:R-:W-:Y:S02]  /*bdc0*/  MOV R214, RZ ;  /* 0x000000ff00d67202 */ /* 0x000fe40000000f00 */
[----:B------:R-:W-:-:S02]  /*bdd0*/  MOV R135, 0xffffffff ;  /* 0xffffffff00877802 */ /* 0x000fc40000000f00 */
[----:B------:R-:W-:Y:S02]  /*bde0*/  MOV R124, 0xbe00 ;  /* 0x0000be00007c7802 */ /* 0x000fe40000000f00 */
[----:B01----:R-:W-:Y:S05]  /*bdf0*/  CALL.REL.NOINC `($__internal_77_$__cuda_sm70_shflsync_up) ;  /* 0x00001d9000007944 */ /* 0x003fea0003c00000 */
[----:B-1----:R-:W-:Y:S01]  /*be00*/  MOV R131, R126 ;  /* 0x0000007e00837202 */ /* 0x002fe20000000f00 */
[----:B------:R-:W-:Y:S01]  /*be10*/  HFMA2.MMA R126, -RZ, RZ, 0, 5.9604644775390625e-08 ;  /* 0x00000001ff7e7435 */ /* 0x000fe200000001ff */
[----:B------:R-:W-:Y:S02]  /*be20*/  MOV R125, R133 ;  /* 0x00000085007d7202 */ /* 0x000fe40000000f00 */
[----:B------:R-:W-:Y:S02]  /*be30*/  MOV R214, RZ ;  /* 0x000000ff00d67202 */ /* 0x000fe40000000f00 */
[----:B------:R-:W-:Y:S02]  /*be40*/  MOV R135, 0xffffffff ;  /* 0xffffffff00877802 */ /* 0x000fe40000000f00 */
[----:B------:R-:W-:Y:S02]  /*be50*/  MOV R124, 0xbe70 ;  /* 0x0000be70007c7802 */ /* 0x000fe40000000f00 */
[----:B------:R-:W-:Y:S05]  /*be60*/  CALL.REL.NOINC `($__internal_77_$__cuda_sm70_shflsync_up) ;  /* 0x00001d2000007944 */ /* 0x000fea0003c00000 */
[----:B-1----:R-:W-:Y:S01]  /*be70*/  MOV R132, R126 ;  /* 0x0000007e00847202 */ /* 0x002fe20000000f00 */
[----:B------:R-:W-:Y:S01]  /*be80*/  HFMA2.MMA R126, -RZ, RZ, 0, 5.9604644775390625e-08 ;  /* 0x00000001ff7e7435 */ /* 0x000fe200000001ff */
[----:B------:R-:W-:-:S02]  /*be90*/  MOV R125, R129 ;  /* 0x00000081007d7202 */ /* 0x000fc40000000f00 */
[----:B------:R-:W-:Y:S02]  /*bea0*/  MOV R214, RZ ;  /* 0x000000ff00d67202 */ /* 0x000fe40000000f00 */
[----:B------:R-:W-:Y:S02]  /*beb0*/  MOV R135, 0xffffffff ;  /* 0xffffffff00877802 */ /* 0x000fe40000000f00 */
[----:B------:R-:W-:Y:S02]  /*bec0*/  MOV R124, 0xbee0 ;  /* 0x0000bee0007c7802 */ /* 0x000fe40000000f00 */
[----:B------:R-:W-:Y:S05]  /*bed0*/  CALL.REL.NOINC `($__internal_77_$__cuda_sm70_shflsync_up) ;  /* 0x00001cb000007944 */ /* 0x000fea0003c00000 */
        /* <DEDUP_REMOVED lines=20> */
[----:B------:R-:W-:Y:S05]  /*c020*/  CALL.REL.NOINC `($__internal_77_$__cuda_sm70_shflsync_up) ;  /* 0x00001b6000007944 */ /* 0x000fea0003c00000 */
[----:B-1----:R-:W-:Y:S01]  /*c030*/  MOV R127, R126 ;  /* 0x0000007e007f7202 */ /* 0x002fe20000000f00 */
[----:B------:R-:W-:Y:S01]  /*c040*/  HFMA2.MMA R126, -RZ, RZ, 0, 1.1920928955078125e-07 ;  /* 0x00000002ff7e7435 */ /* 0x000fe200000001ff */
[----:B------:R-:W-:Y:S02]  /*c050*/  MOV R125, R130 ;  /* 0x00000082007d7202 */ /* 0x000fe40000000f00 */
[----:B------:R-:W-:Y:S02]  /*c060*/  MOV R214, RZ ;  /* 0x000000ff00d67202 */ /* 0x000fe40000000f00 */
[----:B------:R-:W-:Y:S02]  /*c070*/  MOV R135, 0xffffffff ;  /* 0xffffffff00877802 */ /* 0x000fe40000000f00 */
[----:B------:R-:W-:-:S02]  /*c080*/  MOV R124, 0xc0a0 ;  /* 0x0000c0a0007c7802 */ /* 0x000fc40000000f00 */
[----:B------:R-:W-:Y:S05]  /*c090*/  CALL.REL.NOINC `($__internal_77_$__cuda_sm70_shflsync_up) ;  /* 0x00001af000007944 */ /* 0x000fea0003c00000 */
[----:B-1----:R-:W-:Y:S01]  /*c0a0*/  MOV R131, R126 ;  /* 0x0000007e00837202 */ /* 0x002fe20000000f00 */
[----:B------:R-:W-:Y:S01]  /*c0b0*/  HFMA2.MMA R126, -RZ, RZ, 0, 1.1920928955078125e-07 ;  /* 0x00000002ff7e7435 */ /* 0x000fe200000001ff */
[----:B------:R-:W-:-:S02]  /*c0c0*/  MOV R125, R133 ;  /* 0x00000085007d7202 */ /* 0x000fc40000000f00 */
[----:B------:R-:W-:Y:S02]  /*c0d0*/  MOV R214, RZ ;  /* 0x000000ff00d67202 */ /* 0x000fe40000000f00 */
[----:B------:R-:W-:Y:S02]  /*c0e0*/  MOV R135, 0xffffffff ;  /* 0xffffffff00877802 */ /* 0x000fe40000000f00 */
[----:B------:R-:W-:Y:S02]  /*c0f0*/  MOV R124, 0xc110 ;  /* 0x0000c110007c7802 */ /* 0x000fe40000000f00 */
[----:B------:R-:W-:Y:S05]  /*c100*/  CALL.REL.NOINC `($__internal_77_$__cuda_sm70_shflsync_up) ;  /* 0x00001a8000007944 */ /* 0x000fea0003c00000 */
[----:B-1----:R-:W-:Y:S01]  /*c110*/  MOV R132, R126 ;  /* 0x0000007e00847202 */ /* 0x002fe20000000f00 */
[----:B------:R-:W-:Y:S01]  /*c120*/  HFMA2.MMA R126, -RZ, RZ, 0, 1.1920928955078125e-07 ;  /* 0x00000002ff7e7435 */ /* 0x000fe200000001ff */
[----:B------:R-:W-:Y:S02]  /*c130*/  MOV R125, R129 ;  /* 0x00000081007d7202 */ /* 0x000fe40000000f00 */
[----:B------:R-:W-:Y:S02]  /*c140*/  MOV R214, RZ ;  /* 0x000000ff00d67202 */ /* 0x000fe40000000f00 */
[----:B------:R-:W-:-:S02]  /*c150*/  MOV R135, 0xffffffff ;  /* 0xffffffff00877802 */ /* 0x000fc40000000f00 */
[----:B------:R-:W-:Y:S02]  /*c160*/  MOV R124, 0xc180 ;  /* 0x0000c180007c7802 */ /* 0x000fe40000000f00 */
[----:B------:R-:W-:Y:S05]  /*c170*/  CALL.REL.NOINC `($__internal_77_$__cuda_sm70_shflsync_up) ;  /* 0x00001a1000007944 */ /* 0x000fea0003c00000 */
        /* <DEDUP_REMOVED lines=20> */
[----:B------:R-:W-:Y:S05]  /*c2c0*/  CALL.REL.NOINC `($__internal_77_$__cuda_sm70_shflsync_up) ;  /* 0x000018c000007944 */ /* 0x000fea0003c00000 */
[----:B-1----:R-:W-:Y:S01]  /*c2d0*/  MOV R131, R126 ;  /* 0x0000007e00837202 */ /* 0x002fe20000000f00 */
[----:B------:R-:W-:Y:S01]  /*c2e0*/  HFMA2.MMA R126, -RZ, RZ, 0, 2.384185791015625e-07 ;  /* 0x00000004ff7e7435 */ /* 0x000fe200000001ff */
[----:B------:R-:W-:Y:S02]  /*c2f0*/  MOV R125, R130 ;  /* 0x00000082007d7202 */ /* 0x000fe40000000f00 */
[----:B------:R-:W-:-:S02]  /*c300*/  MOV R214, RZ ;  /* 0x000000ff00d67202 */ /* 0x000fc40000000f00 */
[----:B------:R-:W-:Y:S02]  /*c310*/  MOV R135, 0xffffffff ;  /* 0xffffffff00877802 */ /* 0x000fe40000000f00 */
[----:B------:R-:W-:Y:S02]  /*c320*/  MOV R124, 0xc340 ;  /* 0x0000c340007c7802 */ /* 0x000fe40000000f00 */
[----:B------:R-:W-:Y:S05]  /*c330*/  CALL.REL.NOINC `($__internal_77_$__cuda_sm70_shflsync_up) ;  /* 0x0000185000007944 */ /* 0x000fea0003c00000 */
[----:B-1----:R-:W-:Y:S01]  /*c340*/  MOV R132, R126 ;  /* 0x0000007e00847202 */ /* 0x002fe20000000f00 */
[----:B------:R-:W-:Y:S01]  /*c350*/  HFMA2.MMA R126, -RZ, RZ, 0, 2.384185791015625e-07 ;  /* 0x00000004ff7e7435 */ /* 0x000fe200000001ff */
[----:B------:R-:W-:Y:S02]  /*c360*/  MOV R125, R129 ;  /* 0x00000081007d7202 */ /* 0x000fe40000000f00 */
[----:B------:R-:W-:Y:S02]  /*c370*/  MOV R214, RZ ;  /* 0x000000ff00d67202 */ /* 0x000fe40000000f00 */
[----:B------:R-:W-:Y:S02]  /*c380*/  MOV R135, 0xffffffff ;  /* 0xffffffff00877802 */ /* 0x000fe40000000f00 */
[----:B------:R-:W-:-:S02]  /*c390*/  MOV R124, 0xc3b0 ;  /* 0x0000c3b0007c7802 */ /* 0x000fc40000000f00 */
[----:B------:R-:W-:Y:S05]  /*c3a0*/  CALL.REL.NOINC `($__internal_77_$__cuda_sm70_shflsync_up) ;  /* 0x000017e000007944 */ /* 0x000fea0003c00000 */
[----:B-1----:R-:W-:Y:S01]  /*c3b0*/  MOV R133, R126 ;  /* 0x0000007e00857202 */ /* 0x002fe20000000f00 */
[----:B------:R-:W-:Y:S01]  /*c3c0*/  HFMA2.MMA R126, -RZ, RZ, 0, 2.384185791015625e-07 ;  /* 0x00000004ff7e7435 */ /* 0x000fe200000001ff */
[----:B------:R-:W-:-:S02]  /*c3d0*/  MOV R125, R128 ;  /* 0x00000080007d7202 */ /* 0x000fc40000000f00 */
[----:B------:R-:W-:Y:S02]  /*c3e0*/  MOV R214, RZ ;  /* 0x000000ff00d67202 */ /* 0x000fe40000000f00 */
[----:B------:R-:W-:Y:S02]  /*c3f0*/  MOV R135, 0xffffffff ;  /* 0xffffffff00877802 */ /* 0x000fe40000000f00 */
[----:B------:R-:W-:Y:S02]  /*c400*/  MOV R124, 0xc420 ;  /* 0x0000c420007c7802 */ /* 0x000fe40000000f00 */
[----:B------:R-:W-:Y:S05]  /*c410*/  CALL.REL.NOINC `($__internal_77_$__cuda_sm70_shflsync_up) ;  /* 0x0000177000007944 */ /* 0x000fea0003c00000 */
        /* <DEDUP_REMOVED lines=17> */
[----:B------:R-:W-:Y:S05]  /*c530*/  CALL.REL.NOINC `($__internal_77_$__cuda_sm70_shflsync_up) ;  /* 0x0000165000007944 */ /* 0x000fea0003c00000 */
[----:B-1----:R-:W-:Y:S01]  /*c540*/  MOV R131, R126 ;  /* 0x0000007e00837202 */ /* 0x002fe20000000f00 */
[----:B------:R-:W-:Y:S01]  /*c550*/  HFMA2.MMA R126, -RZ, RZ, 0, 4.76837158203125e-07 ;  /* 0x00000008ff7e7435 */ /* 0x000fe200000001ff */
[----:B------:R-:W-:Y:S02]  /*c560*/  MOV R125, R130 ;  /* 0x00000082007d7202 */ /* 0x000fe40000000f00 */
[----:B------:R-:W-:Y:S02]  /*c570*/  MOV R214, RZ ;  /* 0x000000ff00d67202 */ /* 0x000fe40000000f00 */
[----:B------:R-:W-:Y:S02]  /*c580*/  MOV R135, 0xffffffff ;  /* 0xffffffff00877802 */ /* 0x000fe40000000f00 */
[----:B------:R-:W-:Y:S02]  /*c590*/  MOV R124, 0xc5b0 ;  /* 0x0000c5b0007c7802 */ /* 0x000fe40000000f00 */
[----:B------:R-:W-:Y:S05]  /*c5a0*/  CALL.REL.NOINC `($__internal_77_$__cuda_sm70_shflsync_up) ;  /* 0x000015e000007944 */ /* 0x000fea0003c00000 */
[----:B-1----:R-:W-:Y:S01]  /*c5b0*/  MOV R132, R126 ;  /* 0x0000007e00847202 */ /* 0x002fe20000000f00 */
[----:B------:R-:W-:Y:S01]  /*c5c0*/  HFMA2.MMA R126, -RZ, RZ, 0, 4.76837158203125e-07 ;  /* 0x00000008ff7e7435 */ /* 0x000fe200000001ff */
[----:B------:R-:W-:-:S02]  /*c5d0*/  MOV R125, R129 ;  /* 0x00000081007d7202 */ /* 0x000fc40000000f00 */
[----:B------:R-:W-:Y:S02]  /*c5e0*/  MOV R214, RZ ;  /* 0x000000ff00d67202 */ /* 0x000fe40000000f00 */
[----:B------:R-:W-:Y:S02]  /*c5f0*/  MOV R135, 0xffffffff ;  /* 0xffffffff00877802 */ /* 0x000fe40000000f00 */
[----:B------:R-:W-:Y:S02]  /*c600*/  MOV R124, 0xc620 ;  /* 0x0000c620007c7802 */ /* 0x000fe40000000f00 */
[----:B------:R-:W-:Y:S05]  /*c610*/  CALL.REL.NOINC `($__internal_77_$__cuda_sm70_shflsync_up) ;  /* 0x0000157000007944 */ /* 0x000fea0003c00000 */
[----:B-1----:R-:W-:Y:S01]  /*c620*/  MOV R133, R126 ;  /* 0x0000007e00857202 */ /* 0x002fe20000000f00 */
[----:B------:R-:W-:Y:S01]  /*c630*/  HFMA2.MMA R126, -RZ, RZ, 0, 4.76837158203125e-07 ;  /* 0x00000008ff7e7435 */ /* 0x000fe200000001ff */
[----:B------:R-:W-:Y:S02]  /*c640*/  MOV R125, R128 ;  /* 0x00000080007d7202 */ /* 0x000fe40000000f00 */
[----:B------:R-:W-:Y:S02]  /*c650*/  MOV R214, RZ ;  /* 0x000000ff00d67202 */ /* 0x000fe40000000f00 */
[----:B------:R-:W-:-:S02]  /*c660*/  MOV R135, 0xffffffff ;  /* 0xffffffff00877802 */ /* 0x000fc40000000f00 */
        /* <DEDUP_REMOVED lines=22> */
[----:B------:R-:W-:Y:S05]  /*c7d0*/  CALL.REL.NOINC `($__internal_77_$__cuda_sm70_shflsync_up) ;  /* 0x000013b000007944 */ /* 0x000fea0003c00000 */
[----:B-1----:R-:W-:Y:S01]  /*c7e0*/  MOV R127, R126 ;  /* 0x0000007e007f7202 */ /* 0x002fe20000000f00 */
[----:B------:R-:W-:Y:S01]  /*c7f0*/  HFMA2.MMA R126, -RZ, RZ, 0, 9.5367431640625e-07 ;  /* 0x00000010ff7e7435 */ /* 0x000fe200000001ff */
[----:B------:R-:W-:Y:S02]  /*c800*/  MOV R125, R130 ;  /* 0x00000082007d7202 */ /* 0x000fe40000000f00 */
[----:B------:R-:W-:Y:S02]  /*c810*/  MOV R214, RZ ;  /* 0x000000ff00d67202 */ /* 0x000fe40000000f00 */
[----:B------:R-:W-:Y:S02]  /*c820*/  MOV R135, 0xffffffff ;  /* 0xffffffff00877802 */ /* 0x000fe40000000f00 */
[----:B------:R-:W-:-:S02]  /*c830*/  MOV R124, 0xc850 ;  /* 0x0000c850007c7802 */ /* 0x000fc40000000f00 */
[----:B------:R-:W-:Y:S05]  /*c840*/  CALL.REL.NOINC `($__internal_77_$__cuda_sm70_shflsync_up) ;  /* 0x0000134000007944 */ /* 0x000fea0003c00000 */
[----:B-1----:R-:W-:Y:S01]  /*c850*/  MOV R130, R126 ;  /* 0x0000007e00827202 */ /* 0x002fe20000000f00 */
[----:B------:R-:W-:Y:S01]  /*c860*/  HFMA2.MMA R126, -RZ, RZ, 0, 9.5367431640625e-07 ;  /* 0x00000010ff7e7435 */ /* 0x000fe200000001ff */
[----:B------:R-:W-:-:S02]  /*c870*/  MOV R125, R129 ;  /* 0x00000081007d7202 */ /* 0x000fc40000000f00 */
[----:B------:R-:W-:Y:S02]  /*c880*/  MOV R214, RZ ;  /* 0x000000ff00d67202 */ /* 0x000fe40000000f00 */
[----:B------:R-:W-:Y:S02]  /*c890*/  MOV R135, 0xffffffff ;  /* 0xffffffff00877802 */ /* 0x000fe40000000f00 */
[----:B------:R-:W-:Y:S02]  /*c8a0*/  MOV R124, 0xc8c0 ;  /* 0x0000c8c0007c7802 */ /* 0x000fe40000000f00 */
[----:B------:R-:W-:Y:S05]  /*c8b0*/  CALL.REL.NOINC `($__internal_77_$__cuda_sm70_shflsync_up) ;  /* 0x000012d000007944 */ /* 0x000fea0003c00000 */
[----:B-1----:R-:W-:Y:S01]  /*c8c0*/  MOV R132, R126 ;  /* 0x0000007e00847202 */ /* 0x002fe20000000f00 */
[----:B------:R-:W-:Y:S01]  /*c8d0*/  HFMA2.MMA R126, -RZ, RZ, 0, 9.5367431640625e-07 ;  /* 0x00000010ff7e7435 */ /* 0x000fe200000001ff */
[----:B------:R-:W-:Y:S02]  /*c8e0*/  MOV R125, R128 ;  /* 0x00000080007d7202 */ /* 0x000fe40000000f00 */
[----:B------:R-:W-:Y:S02]  /*c8f0*/  MOV R214, RZ ;  /* 0x000000ff00d67202 */ /* 0x000fe40000000f00 */
[----:B------:R-:W-:-:S02]  /*c900*/  MOV R135, 0xffffffff ;  /* 0xffffffff00877802 */ /* 0x000fc40000000f00 */
[----:B------:R-:W-:Y:S02]  /*c910*/  MOV R124, 0xc930 ;  /* 0x0000c930007c7802 */ /* 0x000fe40000000f00 */
[----:B------:R-:W-:Y:S05]  /*c920*/  CALL.REL.NOINC `($__internal_77_$__cuda_sm70_shflsync_up) ;  /* 0x0000126000007944 */ /* 0x000fea0003c00000 */
[----:B-1----:R-:W-:Y:S05]  /*c930*/  BRA `(.L_x_3171) ;  /* 0xffff868000007947 */ /* 0x002fea000383ffff */
.L_x_3072:
[----:B-1----:R-:W-:Y:S01]  /*c940*/  HFMA2.MMA R126, -RZ, RZ, 0, 5.9604644775390625e-08 ;  /* 0x00000001ff7e7435 */ /* 0x002fe200000001ff */
[----:B------:R-:W-:Y:S02]  /*c950*/  MOV R125, R129 ;  /* 0x00000081007d7202 */ /* 0x000fe40000000f00 */
[----:B------:R-:W-:Y:S02]  /*c960*/  MOV R214, RZ ;  /* 0x000000ff00d67202 */ /* 0x000fe40000000f00 */
[----:B------:R-:W-:Y:S02]  /*c970*/  MOV R135, 0xffffffff ;  /* 0xffffffff00877802 */ /* 0x000fe40000000f00 */
[----:B------:R-:W-:Y:S02]  /*c980*/  MOV R124, 0xc9a0 ;  /* 0x0000c9a0007c7802 */ /* 0x000fe40000000f00 */
[----:B0--3--:R-:W-:Y:S05]  /*c990*/  CALL.REL.NOINC `($__internal_77_$__cuda_sm70_shflsync_up) ;  /* 0x000011f000007944 */ /* 0x009fea0003c00000 */
[----:B-1----:R-:W-:Y:S01]  /*c9a0*/  MOV R129, R126 ;  /* 0x0000007e00817202 */ /* 0x002fe20000000f00 */
[----:B------:R-:W-:Y:S01]  /*c9b0*/  HFMA2.MMA R126, -RZ, RZ, 0, 5.9604644775390625e-08 ;  /* 0x00000001ff7e7435 */ /* 0x000fe200000001ff */
[----:B------:R-:W-:Y:S02]  /*c9c0*/  MOV R125, R128 ;  /* 0x00000080007d7202 */ /* 0x000fe40000000f00 */
[----:B------:R-:W-:-:S02]  /*c9d0*/  MOV R214, RZ ;  /* 0x000000ff00d67202 */ /* 0x000fc40000000f00 */
[----:B------:R-:W-:Y:S02]  /*c9e0*/  MOV R135, 0xffffffff ;  /* 0xffffffff00877802 */ /* 0x000fe40000000f00 */
[----:B------:R-:W-:Y:S02]  /*c9f0*/  MOV R124, 0xca10 ;  /* 0x0000ca10007c7802 */ /* 0x000fe40000000f00 */
[----:B------:R-:W-:Y:S05]  /*ca00*/  CALL.REL.NOINC `($__internal_77_$__cuda_sm70_shflsync_up) ;  /* 0x0000118000007944 */ /* 0x000fea0003c00000 */
[----:B-1----:R-:W-:Y:S01]  /*ca10*/  MOV R128, R126 ;  /* 0x0000007e00807202 */ /* 0x002fe20000000f00 */
[----:B------:R-:W-:Y:S01]  /*ca20*/  HFMA2.MMA R126, -RZ, RZ, 0, 5.9604644775390625e-08 ;  /* 0x00000001ff7e7435 */ /* 0x000fe200000001ff */
[----:B------:R-:W-:Y:S02]  /*ca30*/  MOV R125, R130 ;  /* 0x00000082007d7202 */ /* 0x000fe40000000f00 */
[----:B------:R-:W-:Y:S02]  /*ca40*/  MOV R214, RZ ;  /* 0x000000ff00d67202 */ /* 0x000fe40000000f00 */
[----:B------:R-:W-:Y:S02]  /*ca50*/  MOV R135, 0xffffffff ;  /* 0xffffffff00877802 */ /* 0x000fe40000000f00 */
[----:B------:R-:W-:-:S02]  /*ca60*/  MOV R124, 0xca80 ;  /* 0x0000ca80007c7802 */ /* 0x000fc40000000f00 */
        /* <DEDUP_REMOVED lines=8> */
[----:B-1----:R-:W-:Y:S01]  /*caf0*/  MOV R127, R126 ;  /* 0x0000007e007f7202 */ /* 0x002fe20000000f00 */
[----:B------:R-:W-:Y:S01]  /*cb00*/  HFMA2.MMA R126, -RZ, RZ, 0, 0 ;  /* 0x00000000ff7e7435 */ /* 0x000fe200000001ff */
[----:B------:R-:W-:Y:S02]  /*cb10*/  MOV R124, R120 ;  /* 0x00000078007c7202 */ /* 0x000fe40000000f00 */
[----:B------:R-:W-:Y:S02]  /*cb20*/  MOV R247, 0xffffffff ;  /* 0xffffffff00f77802 */ /* 0x000fe40000000f00 */
[----:B------:R-:W-:-:S02]  /*cb30*/  MOV R125, 0xcb50 ;  /* 0x0000cb50007d7802 */ /* 0x000fc40000000f00 */
[----:B------:R-:W-:Y:S05]  /*cb40*/  CALL.REL.NOINC `($__internal_76_$__cuda_sm70_shflsync_idx_p) ;  /* 0x00000fd000007944 */ /* 0x000fea0003c00000 */
[----:B-1----:R-:W-:Y:S01]  /*cb50*/  MOV R132, R126 ;  /* 0x0000007e00847202 */ /* 0x002fe20000000f00 */
[----:B------:R-:W-:Y:S01]  /*cb60*/  HFMA2.MMA R126, -RZ, RZ, 0, 0 ;  /* 0x00000000ff7e7435 */ /* 0x000fe200000001ff */
[----:B------:R-:W-:-:S02]  /*cb70*/  MOV R124, R121 ;  /* 0x00000079007c7202 */ /* 0x000fc40000000f00 */
[----:B------:R-:W-:Y:S02]  /*cb80*/  MOV R247, 0xffffffff ;  /* 0xffffffff00f77802 */ /* 0x000fe40000000f00 */
[----:B------:R-:W-:Y:S02]  /*cb90*/  MOV R125, 0xcbb0 ;  /* 0x0000cbb0007d7802 */ /* 0x000fe40000000f00 */
[----:B0-----:R-:W-:Y:S05]  /*cba0*/  CALL.REL.NOINC `($__internal_76_$__cuda_sm70_shflsync_idx_p) ;  /* 0x00000f7000007944 */ /* 0x001fea0003c00000 */
[----:B-1----:R-:W-:Y:S01]  /*cbb0*/  MOV R133, R126 ;  /* 0x0000007e00857202 */ /* 0x002fe20000000f00 */
[----:B------:R-:W-:Y:S01]  /*cbc0*/  HFMA2.MMA R126, -RZ, RZ, 0, 0 ;  /* 0x00000000ff7e7435 */ /* 0x000fe200000001ff */
[----:B------:R-:W-:Y:S02]  /*cbd0*/  MOV R124, R122 ;  /* 0x0000007a007c7202 */ /* 0x000fe40000000f00 */
[----:B------:R-:W-:Y:S02]  /*cbe0*/  MOV R247, 0xffffffff ;  /* 0xffffffff00f77802 */ /* 0x000fe40000000f00 */
[----:B------:R-:W-:Y:S02]  /*cbf0*/  MOV R125, 0xcc10 ;  /* 0x0000cc10007d7802 */ /* 0x000fe40000000f00 */
[----:B0-----:R-:W-:Y:S05]  /*cc00*/  CALL.REL.NOINC `($__internal_76_$__cuda_sm70_shflsync_idx_p) ;  /* 0x00000f1000007944 */ /* 0x001fea0003c00000 */
[----:B-1----:R-:W-:Y:S01]  /*cc10*/  MOV R122, R126 ;  /* 0x0000007e007a7202 */ /* 0x002fe20000000f00 */
[----:B------:R-:W-:Y:S01]  /*cc20*/  HFMA2.MMA R126, -RZ, RZ, 0, 0 ;  /* 0x00000000ff7e7435 */ /* 0x000fe200000001ff */
[----:B------:R-:W-:-:S02]  /*cc30*/  MOV R124, R123 ;  /* 0x0000007b007c7202 */ /* 0x000fc40000000f00 */
[----:B------:R-:W-:Y:S02]  /*cc40*/  MOV R247, 0xffffffff ;  /* 0xffffffff00f77802 */ /* 0x000fe40000000f00 */
[----:B------:R-:W-:Y:S02]  /*cc50*/  MOV R125, 0xcc70 ;  /* 0x0000cc70007d7802 */ /* 0x000fe40000000f00 */
[----:B0-----:R-:W-:Y:S05]  /*cc60*/  CALL.REL.NOINC `($__internal_76_$__cuda_sm70_shflsync_idx_p) ;  /* 0x00000eb000007944 */ /* 0x001fea0003c00000 */
[----:B-1----:R-:W-:Y:S01]  /*cc70*/  MOV R135, R126 ;  /* 0x0000007e00877202 */ /* 0x002fe20000000f00 */
[----:B0-----:R-:W-:Y:S05]  /*cc80*/  BRA `(.L_x_3172) ;  /* 0xffff863000007947 */ /* 0x001fea000383ffff */
.L_x_3075:
[----:B------:R-:W-:Y:S01]  /*cc90*/  HFMA2.MMA R126, -RZ, RZ, 0, 5.9604644775390625e-08 ;  /* 0x00000001ff7e7435 */ /* 0x000fe200000001ff */
[----:B------:R-:W-:Y:S02]  /*cca0*/  MOV R135, R131 ;  /* 0x0000008300877202 */ /* 0x000fe40000000f00 */
[----:B------:R-:W-:Y:S02]  /*ccb0*/  MOV R136, 0x1f ;  /* 0x0000001f00887802 */ /* 0x000fe40000000f00 */
[----:B------:R-:W-:Y:S02]  /*ccc0*/  MOV R125, 0xffffffff ;  /* 0xffffffff007d7802 */ /* 0x000fe40000000f00 */
[----:B------:R-:W-:-:S02]  /*ccd0*/  MOV R124, 0xccf0 ;  /* 0x0000ccf0007c7802 */ /* 0x000fc40000000f00 */
[----:B------:R-:W-:Y:S05]  /*cce0*/  CALL.REL.NOINC `($__internal_75_$__cuda_sm70_shflsync_down) ;  /* 0x00000df000007944 */ /* 0x000fea0003c00000 */
[----:B-1----:R-:W-:Y:S01]  /*ccf0*/  MOV R127, R126 ;  /* 0x0000007e007f7202 */ /* 0x002fe20000000f00 */
[----:B------:R-:W-:Y:S05]  /*cd00*/  BRA `(.L_x_3173) ;  /* 0xffff9bb000007947 */ /* 0x000fea000383ffff */
.L_x_3076:
[----:B------:R-:W-:Y:S01]  /*cd10*/  HFMA2.MMA R126, -RZ, RZ, 0, 5.9604644775390625e-08 ;  /* 0x00000001ff7e7435 */ /* 0x000fe200000001ff */
[----:B------:R-:W-:-:S02]  /*cd20*/  MOV R135, R129 ;  /* 0x0000008100877202 */ /* 0x000fc40000000f00 */
[----:B------:R-:W-:Y:S02]  /*cd30*/  MOV R136, 0x1f ;  /* 0x0000001f00887802 */ /* 0x000fe40000000f00 */
[----:B------:R-:W-:Y:S02]  /*cd40*/  MOV R125, 0xffffffff ;  /* 0xffffffff007d7802 */ /* 0x000fe40000000f00 */
[----:B------:R-:W-:Y:S02]  /*cd50*/  MOV R124, 0xcd70 ;  /* 0x0000cd70007c7802 */ /* 0x000fe40000000f00 */
[----:B01----:R-:W-:Y:S05]  /*cd60*/  CALL.REL.NOINC `($__internal_75_$__cuda_sm70_shflsync_down) ;  /* 0x00000d7000007944 */ /* 0x003fea0003c00000 */
[----:B-1----:R-:W-:Y:S01]  /*cd70*/  MOV R129, R126 ;  /* 0x0000007e00817202 */ /* 0x002fe20000000f00 */
[----:B------:R-:W-:Y:S01]  /*cd80*/  HFMA2.MMA R126, -RZ, RZ, 0, 5.9604644775390625e-08 ;  /* 0x00000001ff7e7435 */ /* 0x000fe200000001ff */
[----:B------:R-:W-:Y:S02]  /*cd90*/  MOV R135, R128 ;  /* 0x0000008000877202 */ /* 0x000fe40000000f00 */
[----:B------:R-:W-:Y:S02]  /*cda0*/  MOV R136, 0x1f ;  /* 0x0000001f00887802 */ /* 0x000fe40000000f00 */
[----:B------:R-:W-:-:S02]  /*cdb0*/  MOV R125, 0xffffffff ;  /* 0xffffffff007d7802 */ /* 0x000fc40000000f00 */
[----:B------:R-:W-:Y:S02]  /*cdc0*/  MOV R124, 0xcde0 ;  /* 0x0000cde0007c7802 */ /* 0x000fe40000000f00 */
[----:B------:R-:W-:Y:S05]  /*cdd0*/  CALL.REL.NOINC `($__internal_75_$__cuda_sm70_shflsync_down) ;  /* 0x00000d0000007944 */ /* 0x000fea0003c00000 */
[----:B-1----:R-:W-:Y:S01]  /*cde0*/  MOV R133, R126 ;  /* 0x0000007e00857202 */ /* 0x002fe20000000f00 */
[----:B------:R-:W-:Y:S01]  /*cdf0*/  HFMA2.MMA R126, -RZ, RZ, 0, 5.9604644775390625e-08 ;  /* 0x00000001ff7e7435 */ /* 0x000fe200000001ff */
[----:B------:R-:W-:Y:S02]  /*ce00*/  MOV R135, R130 ;  /* 0x0000008200877202 */ /* 0x000fe40000000f00 */
[----:B------:R-:W-:Y:S02]  /*ce10*/  MOV R136, 0x1f ;  /* 0x0000001f00887802 */ /* 0x000fe40000000f00 */
[----:B------:R-:W-:Y:S02]  /*ce20*/  MOV R125, 0xffffffff ;  /* 0xffffffff007d7802 */ /* 0x000fe40000000f00 */
[----:B------:R-:W-:Y:S02]  /*ce30*/  MOV R124, 0xce50 ;  /* 0x0000ce50007c7802 */ /* 0x000fe40000000f00 */
[----:B------:R-:W-:Y:S05]  /*ce40*/  CALL.REL.NOINC `($__internal_75_$__cuda_sm70_shflsync_down) ;  /* 0x00000c9000007944 */ /* 0x000fea0003c00000 */
[----:B-1----:R-:W-:Y:S05]  /*ce50*/  BRA `(.L_x_3174) ;  /* 0xffff9aa000007947 */ /* 0x002fea000383ffff */
.L_x_3079:
[----:B0-----:R-:W-:Y:S01]  /*ce60*/  HFMA2.MMA R126, -RZ, RZ, 0, 1.1920928955078125e-07 ;  /* 0x00000002ff7e7435 */ /* 0x001fe200000001ff */
[----:B------:R-:W-:Y:S02]  /*ce70*/  MOV R135, R131 ;  /* 0x0000008300877202 */ /* 0x000fe40000000f00 */
[----:B------:R-:W-:-:S02]  /*ce80*/  MOV R136, 0x1f ;  /* 0x0000001f00887802 */ /* 0x000fc40000000f00 */
[----:B------:R-:W-:Y:S02]  /*ce90*/  MOV R125, 0xffffffff ;  /* 0xffffffff007d7802 */ /* 0x000fe40000000f00 */
[----:B------:R-:W-:Y:S02]  /*cea0*/  MOV R124, 0xcec0 ;  /* 0x0000cec0007c7802 */ /* 0x000fe40000000f00 */
[----:B-1234-:R-:W-:Y:S05]  /*ceb0*/  CALL.REL.NOINC `($__internal_75_$__cuda_sm70_shflsync_down) ;  /* 0x00000c2000007944 */ /* 0x01efea0003c00000 */
[----:B-1----:R-:W-:Y:S01]  /*cec0*/  MOV R127, R126 ;  /* 0x0000007e007f7202 */ /* 0x002fe20000000f00 */
[----:B------:R-:W-:Y:S01]  /*ced0*/  HFMA2.MMA R126, -RZ, RZ, 0, 1.1920928955078125e-07 ;  /* 0x00000002ff7e7435 */ /* 0x000fe200000001ff */
[----:B------:R-:W-:Y:S02]  /*cee0*/  MOV R135, R134 ;  /* 0x0000008600877202 */ /* 0x000fe40000000f00 */
[----:B------:R-:W-:Y:S02]  /*cef0*/  MOV R136, 0x1f ;  /* 0x0000001f00887802 */ /* 0x000fe40000000f00 */
[----:B------:R-:W-:Y:S02]  /*cf00*/  MOV R125, 0xffffffff ;  /* 0xffffffff007d7802 */ /* 0x000fe40000000f00 */
[----:B------:R-:W-:-:S02]  /*cf10*/  MOV R124, 0xcf30 ;  /* 0x0000cf30007c7802 */ /* 0x000fc40000000f00 */
[----:B------:R-:W-:Y:S05]  /*cf20*/  CALL.REL.NOINC `($__internal_75_$__cuda_sm70_shflsync_down) ;  /* 0x00000bb000007944 */ /* 0x000fea0003c00000 */
[----:B-1----:R-:W-:Y:S01]  /*cf30*/  MOV R129, R126 ;  /* 0x0000007e00817202 */ /* 0x002fe20000000f00 */
[----:B------:R-:W-:Y:S01]  /*cf40*/  HFMA2.MMA R126, -RZ, RZ, 0, 1.1920928955078125e-07 ;  /* 0x00000002ff7e7435 */ /* 0x000fe200000001ff */
[----:B------:R-:W-:-:S02]  /*cf50*/  MOV R135, R128 ;  /* 0x0000008000877202 */ /* 0x000fc40000000f00 */
[----:B------:R-:W-:Y:S02]  /*cf60*/  MOV R136, 0x1f ;  /* 0x0000001f00887802 */ /* 0x000fe40000000f00 */
[----:B------:R-:W-:Y:S02]  /*cf70*/  MOV R125, 0xffffffff ;  /* 0xffffffff007d7802 */ /* 0x000fe40000000f00 */
[----:B------:R-:W-:Y:S02]  /*cf80*/  MOV R124, 0xcfa0 ;  /* 0x0000cfa0007c7802 */ /* 0x000fe40000000f00 */
[----:B------:R-:W-:Y:S05]  /*cf90*/  CALL.REL.NOINC `($__internal_75_$__cuda_sm70_shflsync_down) ;  /* 0x00000b4000007944 */ /* 0x000fea0003c00000 */
[----:B-1----:R-:W-:Y:S01]  /*cfa0*/  MOV R130, R126 ;  /* 0x0000007e00827202 */ /* 0x002fe20000000f00 */
[----:B------:R-:W-:Y:S01]  /*cfb0*/  HFMA2.MMA R126, -RZ, RZ, 0, 1.1920928955078125e-07 ;  /* 0x00000002ff7e7435 */ /* 0x000fe200000001ff */
[----:B------:R-:W-:Y:S02]  /*cfc0*/  MOV R135, R132 ;  /* 0x0000008400877202 */ /* 0x000fe40000000f00 */
[----:B------:R-:W-:Y:S02]  /*cfd0*/  MOV R136, 0x1f ;  /* 0x0000001f00887802 */ /* 0x000fe40000000f00 */
[----:B------:R-:W-:-:S02]  /*cfe0*/  MOV R125, 0xffffffff ;  /* 0xffffffff007d7802 */ /* 0x000fc40000000f00 */
[----:B------:R-:W-:Y:S02]  /*cff0*/  MOV R124, 0xd010 ;  /* 0x0000d010007c7802 */ /* 0x000fe40000000f00 */
[----:B------:R-:W-:Y:S05]  /*d000*/  CALL.REL.NOINC `($__internal_75_$__cuda_sm70_shflsync_down) ;  /* 0x00000ad000007944 */ /* 0x000fea0003c00000 */
[----:B-1----:R-:W-:Y:S05]  /*d010*/  BRA `(.L_x_3175) ;  /* 0xffff9a3000007947 */ /* 0x002fea000383ffff */
.L_x_3082:
[----:B0-----:R-:W-:Y:S01]  /*d020*/  HFMA2.MMA R126, -RZ, RZ, 0, 2.384185791015625e-07 ;  /* 0x00000004ff7e7435 */ /* 0x001fe200000001ff */
[----:B------:R-:W-:Y:S02]  /*d030*/  MOV R135, R131 ;  /* 0x0000008300877202 */ /* 0x000fe40000000f00 */
[----:B------:R-:W-:Y:S02]  /*d040*/  MOV R136, 0x1f ;  /* 0x0000001f00887802 */ /* 0x000fe40000000f00 */
[----:B------:R-:W-:Y:S02]  /*d050*/  MOV R125, 0xffffffff ;  /* 0xffffffff007d7802 */ /* 0x000fe40000000f00 */
[----:B------:R-:W-:Y:S02]  /*d060*/  MOV R124, 0xd080 ;  /* 0x0000d080007c7802 */ /* 0x000fe40000000f00 */
[----:B-1234-:R-:W-:Y:S05]  /*d070*/  CALL.REL.NOINC `($__internal_75_$__cuda_sm70_shflsync_down) ;  /* 0x00000a6000007944 */ /* 0x01efea0003c00000 */
[----:B-1----:R-:W-:Y:S01]  /*d080*/  MOV R127, R126 ;  /* 0x0000007e007f7202 */ /* 0x002fe20000000f00 */
[----:B------:R-:W-:Y:S05]  /*d090*/  BRA `(.L_x_3176) ;  /* 0xffff9ad000007947 */ /* 0x000fea000383ffff */
.L_x_3083:
[----:B0-----:R-:W-:Y:S01]  /*d0a0*/  HFMA2.MMA R126, -RZ, RZ, 0, 2.384185791015625e-07 ;  /* 0x00000004ff7e7435 */ /* 0x001fe200000001ff */
[----:B------:R-:W-:Y:S02]  /*d0b0*/  MOV R135, R134 ;  /* 0x0000008600877202 */ /* 0x000fe40000000f00 */
[----:B------:R-:W-:-:S02]  /*d0c0*/  MOV R136, 0x1f ;  /* 0x0000001f00887802 */ /* 0x000fc40000000f00 */
[----:B------:R-:W-:Y:S02]  /*d0d0*/  MOV R125, 0xffffffff ;  /* 0xffffffff007d7802 */ /* 0x000fe40000000f00 */
[----:B------:R-:W-:Y:S02]  /*d0e0*/  MOV R124, 0xd100 ;  /* 0x0000d100007c7802 */ /* 0x000fe40000000f00 */
[----:B-1234-:R-:W-:Y:S05]  /*d0f0*/  CALL.REL.NOINC `($__internal_75_$__cuda_sm70_shflsync_down) ;  /* 0x000009e000007944 */ /* 0x01efea0003c00000 */
[----:B-1----:R-:W-:Y:S01]  /*d100*/  MOV R129, R126 ;  /* 0x0000007e00817202 */ /* 0x002fe20000000f00 */
[----:B------:R-:W-:Y:S01]  /*d110*/  HFMA2.MMA R126, -RZ, RZ, 0, 2.384185791015625e-07 ;  /* 0x00000004ff7e7435 */ /* 0x000fe200000001ff */
[----:B------:R-:W-:Y:S02]  /*d120*/  MOV R135, R128 ;  /* 0x0000008000877202 */ /* 0x000fe40000000f00 */
[----:B------:R-:W-:Y:S02]  /*d130*/  MOV R136, 0x1f ;  /* 0x0000001f00887802 */ /* 0x000fe40000000f00 */
[----:B------:R-:W-:Y:S02]  /*d140*/  MOV R125, 0xffffffff ;  /* 0xffffffff007d7802 */ /* 0x000fe40000000f00 */
[----:B------:R-:W-:-:S02]  /*d150*/  MOV R124, 0xd170 ;  /* 0x0000d170007c7802 */ /* 0x000fc40000000f00 */
[----:B------:R-:W-:Y:S05]  /*d160*/  CALL.REL.NOINC `($__internal_75_$__cuda_sm70_shflsync_down) ;  /* 0x0000097000007944 */ /* 0x000fea0003c00000 */
[----:B-1----:R-:W-:Y:S01]  /*d170*/  MOV R130, R126 ;  /* 0x0000007e00827202 */ /* 0x002fe20000000f00 */
[----:B------:R-:W-:Y:S01]  /*d180*/  HFMA2.MMA R126, -RZ, RZ, 0, 2.384185791015625e-07 ;  /* 0x00000004ff7e7435 */ /* 0x000fe200000001ff */
[----:B------:R-:W-:-:S02]  /*d190*/  MOV R135, R132 ;  /* 0x0000008400877202 */ /* 0x000fc40000000f00 */
[----:B------:R-:W-:Y:S02]  /*d1a0*/  MOV R136, 0x1f ;  /* 0x0000001f00887802 */ /* 0x000fe40000000f00 */
[----:B------:R-:W-:Y:S02]  /*d1b0*/  MOV R125, 0xffffffff ;  /* 0xffffffff007d7802 */ /* 0x000fe40000000f00 */
[----:B------:R-:W-:Y:S02]  /*d1c0*/  MOV R124, 0xd1e0 ;  /* 0x0000d1e0007c7802 */ /* 0x000fe40000000f00 */
[----:B------:R-:W-:Y:S05]  /*d1d0*/  CALL.REL.NOINC `($__internal_75_$__cuda_sm70_shflsync_down) ;  /* 0x0000090000007944 */ /* 0x000fea0003c00000 */
[----:B-1----:R-:W-:Y:S05]  /*d1e0*/  BRA `(.L_x_3177) ;  /* 0xffff99c000007947 */ /* 0x002fea000383ffff */
.L_x_3086:
[----:B0-----:R-:W-:Y:S01]  /*d1f0*/  HFMA2.MMA R126, -RZ, RZ, 0, 4.76837158203125e-07 ;  /* 0x00000008ff7e7435 */ /* 0x001fe200000001ff */
[----:B------:R-:W-:Y:S02]  /*d200*/  MOV R135, R131 ;  /* 0x0000008300877202 */ /* 0x000fe40000000f00 */
[----:B------:R-:W-:Y:S02]  /*d210*/  MOV R136, 0x1f ;  /* 0x0000001f00887802 */ /* 0x000fe40000000f00 */
[----:B------:R-:W-:Y:S02]  /*d220*/  MOV R125, 0xffffffff ;  /* 0xffffffff007d7802 */ /* 0x000fe40000000f00 */
[----:B------:R-:W-:-:S02]  /*d230*/  MOV R124, 0xd250 ;  /* 0x0000d250007c7802 */ /* 0x000fc40000000f00 */
[----:B-1234-:R-:W-:Y:S05]  /*d240*/  CALL.REL.NOINC `($__internal_75_$__cuda_sm70_shflsync_down) ;  /* 0x0000089000007944 */ /* 0x01efea0003c00000 */
[----:B-1----:R-:W-:Y:S01]  /*d250*/  MOV R127, R126 ;  /* 0x0000007e007f7202 */ /* 0x002fe20000000f00 */
[----:B------:R-:W-:Y:S01]  /*d260*/  HFMA2.MMA R126, -RZ, RZ, 0, 4.76837158203125e-07 ;  /* 0x00000008ff7e7435 */ /* 0x000fe200000001ff */
[----:B------:R-:W-:-:S02]  /*d270*/  MOV R135, R134 ;  /* 0x0000008600877202 */ /* 0x000fc40000000f00 */
[----:B------:R-:W-:Y:S02]  /*d280*/  MOV R136, 0x1f ;  /* 0x0000001f00887802 */ /* 0x000fe40000000f00 */
[----:B------:R-:W-:Y:S02]  /*d290*/  MOV R125, 0xffffffff ;  /* 0xffffffff007d7802 */ /* 0x000fe40000000f00 */
[----:B------:R-:W-:Y:S02]  /*d2a0*/  MOV R124, 0xd2c0 ;  /* 0x0000d2c0007c7802 */ /* 0x000fe40000000f00 */
[----:B------:R-:W-:Y:S05]  /*d2b0*/  CALL.REL.NOINC `($__internal_75_$__cuda_sm70_shflsync_down) ;  /* 0x0000082000007944 */ /* 0x000fea0003c00000 */
[----:B-1----:R-:W-:Y:S01]  /*d2c0*/  MOV R129, R126 ;  /* 0x0000007e00817202 */ /* 0x002fe20000000f00 */
[----:B------:R-:W-:Y:S01]  /*d2d0*/  HFMA2.MMA R126, -RZ, RZ, 0, 4.76837158203125e-07 ;  /* 0x00000008ff7e7435 */ /* 0x000fe200000001ff */
[----:B------:R-:W-:Y:S02]  /*d2e0*/  MOV R135, R128 ;  /* 0x0000008000877202 */ /* 0x000fe40000000f00 */
[----:B------:R-:W-:Y:S02]  /*d2f0*/  MOV R136, 0x1f ;  /* 0x0000001f00887802 */ /* 0x000fe40000000f00 */
[----:B------:R-:W-:-:S02]  /*d300*/  MOV R125, 0xffffffff ;  /* 0xffffffff007d7802 */ /* 0x000fc40000000f00 */
[----:B------:R-:W-:Y:S02]  /*d310*/  MOV R124, 0xd330 ;  /* 0x0000d330007c7802 */ /* 0x000fe40000000f00 */
[----:B------:R-:W-:Y:S05]  /*d320*/  CALL.REL.NOINC `($__internal_75_$__cuda_sm70_shflsync_down) ;  /* 0x000007b000007944 */ /* 0x000fea0003c00000 */
[----:B-1----:R-:W-:Y:S01]  /*d330*/  MOV R130, R126 ;  /* 0x0000007e00827202 */ /* 0x002fe20000000f00 */
[----:B------:R-:W-:Y:S01]  /*d340*/  HFMA2.MMA R126, -RZ, RZ, 0, 4.76837158203125e-07 ;  /* 0x00000008ff7e7435 */ /* 0x000fe200000001ff */
[----:B------:R-:W-:Y:S02]  /*d350*/  MOV R135, R132 ;  /* 0x0000008400877202 */ /* 0x000fe40000000f00 */
[----:B------:R-:W-:Y:S02]  /*d360*/  MOV R136, 0x1f ;  /* 0x0000001f00887802 */ /* 0x000fe40000000f00 */
[----:B------:R-:W-:Y:S02]  /*d370*/  MOV R125, 0xffffffff ;  /* 0xffffffff007d7802 */ /* 0x000fe40000000f00 */
[----:B------:R-:W-:Y:S02]  /*d380*/  MOV R124, 0xd3a0 ;  /* 0x0000d3a0007c7802 */ /* 0x000fe40000000f00 */
[----:B------:R-:W-:Y:S05]  /*d390*/  CALL.REL.NOINC `($__internal_75_$__cuda_sm70_shflsync_down) ;  /* 0x0000074000007944 */ /* 0x000fea0003c00000 */
[----:B-1----:R-:W-:Y:S05]  /*d3a0*/  BRA `(.L_x_3178) ;  /* 0xffff995000007947 */ /* 0x002fea000383ffff */
.L_x_3089:
[----:B0-----:R-:W-:Y:S01]  /*d3b0*/  HFMA2.MMA R126, -RZ, RZ, 0, 9.5367431640625e-07 ;  /* 0x00000010ff7e7435 */ /* 0x001fe200000001ff */
[----:B------:R-:W-:Y:S02]  /*d3c0*/  MOV R135, R131 ;  /* 0x0000008300877202 */ /* 0x000fe40000000f00 */
[----:B------:R-:W-:-:S02]  /*d3d0*/  MOV R136, 0x1f ;  /* 0x0000001f00887802 */ /* 0x000fc40000000f00 */
[----:B------:R-:W-:Y:S02]  /*d3e0*/  MOV R125, 0xffffffff ;  /* 0xffffffff007d7802 */ /* 0x000fe40000000f00 */
[----:B------:R-:W-:Y:S02]  /*d3f0*/  MOV R124, 0xd410 ;  /* 0x0000d410007c7802 */ /* 0x000fe40000000f00 */
[----:B-1234-:R-:W-:Y:S05]  /*d400*/  CALL.REL.NOINC `($__internal_75_$__cuda_sm70_shflsync_down) ;  /* 0x000006d000007944 */ /* 0x01efea0003c00000 */
[----:B-1----:R-:W-:Y:S01]  /*d410*/  MOV R127, R126 ;  /* 0x0000007e007f7202 */ /* 0x002fe20000000f00 */
[----:B------:R-:W-:Y:S05]  /*d420*/  BRA `(.L_x_3179) ;  /* 0xffff99f000007947 */ /* 0x000fea000383ffff */
.L_x_3090:
[----:B0-----:R-:W-:Y:S01]  /*d430*/  HFMA2.MMA R126, -RZ, RZ, 0, 9.5367431640625e-07 ;  /* 0x00000010ff7e7435 */ /* 0x001fe200000001ff */
[----:B------:R-:W-:Y:S02]  /*d440*/  MOV R135, R134 ;  /* 0x0000008600877202 */ /* 0x000fe40000000f00 */
[----:B------:R-:W-:Y:S02]  /*d450*/  MOV R136, 0x1f ;  /* 0x0000001f00887802 */ /* 0x000fe40000000f00 */
[----:B------:R-:W-:Y:S02]  /*d460*/  MOV R125, 0xffffffff ;  /* 0xffffffff007d7802 */ /* 0x000fe40000000f00 */
[----:B------:R-:W-:-:S02]  /*d470*/  MOV R124, 0xd490 ;  /* 0x0000d490007c7802 */ /* 0x000fc40000000f00 */
[----:B-1234-:R-:W-:Y:S05]  /*d480*/  CALL.REL.NOINC `($__internal_75_$__cuda_sm70_shflsync_down) ;  /* 0x0000065000007944 */ /* 0x01efea0003c00000 */
[----:B-1----:R-:W-:Y:S01]  /*d490*/  MOV R129, R126 ;  /* 0x0000007e00817202 */ /* 0x002fe20000000f00 */
[----:B------:R-:W-:Y:S01]  /*d4a0*/  HFMA2.MMA R126, -RZ, RZ, 0, 9.5367431640625e-07 ;  /* 0x00000010ff7e7435 */ /* 0x000fe200000001ff */
[----:B------:R-:W-:-:S02]  /*d4b0*/  MOV R135, R128 ;  /* 0x0000008000877202 */ /* 0x000fc40000000f00 */
[----:B------:R-:W-:Y:S02]  /*d4c0*/  MOV R136, 0x1f ;  /* 0x0000001f00887802 */ /* 0x000fe40000000f00 */
[----:B------:R-:W-:Y:S02]  /*d4d0*/  MOV R125, 0xffffffff ;  /* 0xffffffff007d7802 */ /* 0x000fe40000000f00 */
[----:B------:R-:W-:Y:S02]  /*d4e0*/  MOV R124, 0xd500 ;  /* 0x0000d500007c7802 */ /* 0x000fe40000000f00 */
[----:B------:R-:W-:Y:S05]  /*d4f0*/  CALL.REL.NOINC `($__internal_75_$__cuda_sm70_shflsync_down) ;  /* 0x000005e000007944 */ /* 0x000fea0003c00000 */
[----:B-1----:R-:W-:Y:S01]  /*d500*/  MOV R130, R126 ;  /* 0x0000007e00827202 */ /* 0x002fe20000000f00 */
[----:B------:R-:W-:Y:S01]  /*d510*/  HFMA2.MMA R126, -RZ, RZ, 0, 9.5367431640625e-07 ;  /* 0x00000010ff7e7435 */ /* 0x000fe200000001ff */
[----:B------:R-:W-:Y:S02]  /*d520*/  MOV R135, R132 ;  /* 0x0000008400877202 */ /* 0x000fe40000000f00 */
[----:B------:R-:W-:Y:S02]  /*d530*/  MOV R136, 0x1f ;  /* 0x0000001f00887802 */ /* 0x000fe40000000f00 */
[----:B------:R-:W-:-:S02]  /*d540*/  MOV R125, 0xffffffff ;  /* 0xffffffff007d7802 */ /* 0x000fc40000000f00 */
[----:B------:R-:W-:Y:S02]  /*d550*/  MOV R124, 0xd570 ;  /* 0x0000d570007c7802 */ /* 0x000fe40000000f00 */
[----:B------:R-:W-:Y:S05]  /*d560*/  CALL.REL.NOINC `($__internal_75_$__cuda_sm70_shflsync_down) ;  /* 0x0000057000007944 */ /* 0x000fea0003c00000 */
[----:B-1----:R-:W-:Y:S05]  /*d570*/  BRA `(.L_x_3180) ;  /* 0xffff98e000007947 */ /* 0x002fea000383ffff */
.L_x_3093:
[----:B0-----:R-:W-:Y:S01]  /*d580*/  HFMA2.MMA R126, -RZ, RZ, 0, 0 ;  /* 0x00000000ff7e7435 */ /* 0x001fe200000001ff */
[----:B------:R-:W-:Y:S02]  /*d590*/  MOV R124, R131 ;  /* 0x00000083007c7202 */ /* 0x000fe40000000f00 */
[----:B------:R-:W-:Y:S02]  /*d5a0*/  MOV R247, 0xffffffff ;  /* 0xffffffff00f77802 */ /* 0x000fe40000000f00 */
[----:B------:R-:W-:Y:S02]  /*d5b0*/  MOV R125, 0xd5d0 ;  /* 0x0000d5d0007d7802 */ /* 0x000fe40000000f00 */
[----:B-1234-:R-:W-:Y:S05]  /*d5c0*/  CALL.REL.NOINC `($__internal_76_$__cuda_sm70_shflsync_idx_p) ;  /* 0x0000055000007944 */ /* 0x01efea0003c00000 */
[----:B-1----:R-:W-:Y:S01]  /*d5d0*/  MOV R129, R126 ;  /* 0x0000007e00817202 */ /* 0x002fe20000000f00 */
[----:B------:R-:W-:Y:S01]  /*d5e0*/  HFMA2.MMA R126, -RZ, RZ, 0, 0 ;  /* 0x00000000ff7e7435 */ /* 0x000fe200000001ff */
[----:B------:R-:W-:Y:S02]  /*d5f0*/  MOV R124, R134 ;  /* 0x00000086007c7202 */ /* 0x000fe40000000f00 */
[----:B------:R-:W-:Y:S02]  /*d600*/  MOV R247, 0xffffffff ;  /* 0xffffffff00f77802 */ /* 0x000fe40000000f00 */
[----:B------:R-:W-:-:S02]  /*d610*/  MOV R125, 0xd630 ;  /* 0x0000d630007d7802 */ /* 0x000fc40000000f00 */
        /* <DEDUP_REMOVED lines=21> */
[----:B0-----:R-:W-:Y:S05]  /*d770*/  CALL.REL.NOINC `($__internal_75_$__cuda_sm70_shflsync_down) ;  /* 0x0000036000007944 */ /* 0x001fea0003c00000 */
[----:B-1----:R-:W-:Y:S01]  /*d780*/  MOV R131, R126 ;  /* 0x0000007e00837202 */ /* 0x002fe20000000f00 */
[----:B------:R-:W-:Y:S01]  /*d790*/  HFMA2.MMA R126, -RZ, RZ, 0, 5.9604644775390625e-08 ;  /* 0x00000001ff7e7435 */ /* 0x000fe200000001ff */
[----:B------:R-:W-:-:S02]  /*d7a0*/  MOV R135, R134 ;  /* 0x0000008600877202 */ /* 0x000fc40000000f00 */
[----:B------:R-:W-:Y:S02]  /*d7b0*/  MOV R136, 0x1f ;  /* 0x0000001f00887802 */ /* 0x000fe40000000f00 */
[----:B------:R-:W-:Y:S02]  /*d7c0*/  MOV R125, 0xffffffff ;  /* 0xffffffff007d7802 */ /* 0x000fe40000000f00 */
[----:B------:R-:W-:Y:S02]  /*d7d0*/  MOV R124, 0xd7f0 ;  /* 0x0000d7f0007c7802 */ /* 0x000fe40000000f00 */
[----:B------:R-:W-:Y:S05]  /*d7e0*/  CALL.REL.NOINC `($__internal_75_$__cuda_sm70_shflsync_down) ;  /* 0x000002f000007944 */ /* 0x000fea0003c00000 */
        /* <DEDUP_REMOVED lines=26> */
[----:B------:R-:W-:Y:S05]  /*d990*/  CALL.REL.NOINC `($__internal_76_$__cuda_sm70_shflsync_idx_p) ;  /* 0x0000018000007944 */ /* 0x000fea0003c00000 */
        /* <DEDUP_REMOVED lines=8> */
[----:B------:R-:W-:Y:S02]  /*da20*/  MOV R124, R122 ;  /* 0x0000007a007c7202 */ /* 0x000fe40000000f00 */
[----:B------:R-:W-:-:S02]  /*da30*/  MOV R247, 0xffffffff ;  /* 0xffffffff00f77802 */ /* 0x000fc40000000f00 */
        /* <DEDUP_REMOVED lines=9> */
[----:B0-----:R-:W-:Y:S05]  /*dad0*/  BRA `(.L_x_3181) ;  /* 0xffff95a000007947 */ /* 0x001fea000383ffff */
        .weak           $__internal_75_$__cuda_sm70_shflsync_down
        .type           $__internal_75_$__cuda_sm70_shflsync_down,@function
        .size           $__internal_75_$__cuda_sm70_shflsync_down,($__internal_76_$__cuda_sm70_shflsync_idx_p - $__internal_75_$__cuda_sm70_shflsync_down)
$__internal_75_$__cuda_sm70_shflsync_down:
[----:B------:R-:W-:Y:S04]  /*dae0*/  WARPSYNC R125 ;  /* 0x0000007d00007348 */ /* 0x000fe80003800000 */
[----:B------:R0:W1:Y:S02]  /*daf0*/  SHFL.DOWN PT, R126, R135, R126, R136 ;  /* 0x0800007e877e7389 */ /* 0x00006400000e0088 */
[----:B0-----:R-:W-:-:S06]  /*db00*/  HFMA2.MMA R125, -RZ, RZ, 0, 0 ;  /* 0x00000000ff7d7435 */ /* 0x001fcc00000001ff */
[----:B------:R-:W-:Y:S05]  /*db10*/  RET.REL.NODEC R124 `(_Z25selective_scan_bwd_kernelI32Selective_Scan_bwd_kernel_traitsILi128ELi16ELb1ELb1ELb0ELb0ELb1EfN3c107complexIfEEEEv12SSMParamsBwd) ;  /* 0xffff24e07c007950 */ /* 0x000fea0003c3ffff */
        .weak           $__internal_76_$__cuda_sm70_shflsync_idx_p
        .type           $__internal_76_$__cuda_sm70_shflsync_idx_p,@function
        .size           $__internal_76_$__cuda_sm70_shflsync_idx_p,($__internal_77_$__cuda_sm70_shflsync_up - $__internal_76_$__cuda_sm70_shflsync_idx_p)
$__internal_76_$__cuda_sm70_shflsync_idx_p:
[----:B------:R-:W-:Y:S01]  /*db20*/  MOV R165, 0x1f ;  /* 0x0000001f00a57802 */ /* 0x000fe20000000f00 */
[----:B------:R-:W-:Y:S04]  /*db30*/  WARPSYNC R247 ;  /* 0x000000f700007348 */ /* 0x000fe80003800000 */
[----:B------:R0:W1:Y:S04]  /*db40*/  SHFL.IDX PT, R126, R124, R126, R165 ;  /* 0x0000007e7c7e7389 */ /* 0x00006800000e00a5 */
[----:B0-----:R-:W0:Y:S01]  /*db50*/  S2R R165, SR_TID.X ;  /* 0x0000000000a57919 */ /* 0x001e220000002100 */
[----:B------:R-:W-:Y:S01]  /*db60*/  MOV R124, R125 ;  /* 0x0000007d007c7202 */ /* 0x000fe20000000f00 */
[----:B------:R-:W-:-:S06]  /*db70*/  HFMA2.MMA R125, -RZ, RZ, 0, 0 ;  /* 0x00000000ff7d7435 */ /* 0x000fcc00000001ff */
[----:B------:R-:W-:Y:S05]  /*db80*/  RET.REL.NODEC R124 `(_Z25selective_scan_bwd_kernelI32Selective_Scan_bwd_kernel_traitsILi128ELi16ELb1ELb1ELb0ELb0ELb1EfN3c107complexIfEEEEv12SSMParamsBwd) ;  /* 0xffff24707c007950 */ /* 0x000fea0003c3ffff */
        .weak           $__internal_77_$__cuda_sm70_shflsync_up
        .type           $__internal_77_$__cuda_sm70_shflsync_up,@function
        .size           $__internal_77_$__cuda_sm70_shflsync_up,(.L_x_14512 - $__internal_77_$__cuda_sm70_shflsync_up)
$__internal_77_$__cuda_sm70_shflsync_up:
[----:B------:R-:W-:Y:S04]  /*db90*/  WARPSYNC R135 ;  /* 0x0000008700007348 */ /* 0x000fe80003800000 */
[----:B------:R0:W1:Y:S02]  /*dba0*/  SHFL.UP PT, R126, R125, R126, R214 ;  /* 0x0400007e7d7e7389 */ /* 0x00006400000e00d6 */
[----:B0-----:R-:W-:-:S04]  /*dbb0*/  MOV R125, 0x0 ;  /* 0x00000000007d7802 */ /* 0x001fc80000000f00 */
[----:B------:R-:W-:Y:S05]  /*dbc0*/  RET.REL.NODEC R124 `(_Z25selective_scan_bwd_kernelI32Selective_Scan_bwd_kernel_traitsILi128ELi16ELb1ELb1ELb0ELb0ELb1EfN3c107complexIfEEEEv12SSMParamsBwd) ;  /* 0xffff24307c007950 */ /* 0x000fea0003c3ffff */
.L_x_3182:
        /* <DEDUP_REMOVED lines=11> */
.L_x_14512:


//--------------------- .text._Z25selective_scan_bwd_kernelI32Selective_Scan_bwd_kernel_traitsILi128ELi16ELb1ELb1ELb0ELb1ELb0EfN3c107complexIfEEEEv12SSMParamsBwd --------------------------
	.section	.text._Z25selective_scan_bwd_kernelI32Selective_Scan_bwd_kernel_traitsILi128ELi16ELb1ELb1ELb0ELb1ELb0EfN3c107complexIfEEEEv12SSMParamsBwd,"ax",@progbits
	.sectioninfo	@"SHI_REGISTERS=251"
	.align	128
        .global         _Z25selective_scan_bwd_kernelI32Selective_Scan_bwd_kernel_traitsILi128ELi16ELb1ELb1ELb0ELb1ELb0EfN3c107complexIfEEEEv12SSMParamsBwd
        .type           _Z25selective_scan_bwd_kernelI32Selective_Scan_bwd_kernel_traitsILi128ELi16ELb1ELb1ELb0ELb1ELb0EfN3c107complexIfEEEEv12SSMParamsBwd,@function
        .size           _Z25selective_scan_bwd_kernelI32Selective_Scan_bwd_kernel_traitsILi128ELi16ELb1ELb1ELb0ELb1ELb0EfN3c107complexIfEEEEv12SSMParamsBwd,(.L_x_14515 - _Z25selective_scan_bwd_kernelI32Selective_Scan_bwd_kernel_traitsILi128ELi16ELb1ELb1ELb0ELb1ELb0EfN3c107complexIfEEEEv12SSMParamsBwd)
        .other          _Z25selective_scan_bwd_kernelI32Selective_Scan_bwd_kernel_traitsILi128ELi16ELb1ELb1ELb0ELb1ELb0EfN3c107complexIfEEEEv12SSMParamsBwd,@"STO_CUDA_ENTRY STV_DEFAULT"
_Z25selective_scan_bwd_kernelI32Selective_Scan_bwd_kernel_traitsILi128ELi16ELb1ELb1ELb0ELb1ELb0EfN3c107complexIfEEEEv12SSMParamsBwd:
.text._Z25selective_scan_bwd_kernelI32Selective_Scan_bwd_kernel_traitsILi128ELi16ELb1ELb1ELb0ELb1ELb0EfN3c107complexIfEEEEv12SSMParamsBwd:
        /* <DEDUP_REMOVED lines=32> */
[----:B-1----:R-:W-:Y:S01]  /*0200*/  USHF.R.S32.HI UR34, URZ, 0x1f, UR35 ;  /* 0x0000001f3f227899 */ /* 0x002fe20008011423 */
[----:B------:R-:W-:Y:S01]  /*0210*/  HFMA2.MMA R177, -RZ, RZ, 0, 0 ;  /* 0x00000000ffb17435 */ /* 0x000fe200000001ff */
[----:B------:R-:W-:Y:S01]  /*0220*/  UISETP.NE.U32.AND UP0, UPT, URZ, UR4, UPT ;  /* 0x000000043f00728c */ /* 0x000fe2000bf05070 */
[----:B------:R-:W-:Y:S01]  /*0230*/  MOV R175, RZ ;  /* 0x000000ff00af7202 */ /* 0x000fe20000000f00 */
[----:B------:R-:W-:Y:S02]  /*0240*/  UIMAD UR4, UR34, UR6, URZ ;  /* 0x00000006220472a4 */ /* 0x000fe4000f8e023f */
[----:B------:R-:W-:Y:S02]  /*0250*/  UIMAD.WIDE.U32 UR12, UR35, UR6, URZ ;  /* 0x00000006230c72a5 */ /* 0x000fe4000f8e003f */
        /* <DEDUP_REMOVED lines=27> */
[----:B------:R-:W1:Y:S01]  /*0410*/  R2UR UR23, R0 ;  /* 0x00000000001773c2 */ /* 0x000e6200000e0000 */
        /* <DEDUP_REMOVED lines=20> */
[----:B-1----:R-:W-:Y:S02]  /*0560*/  UIMAD.WIDE.U32 UR4, UR5, UR23, URZ ;  /* 0x00000017050472a5 */ /* 0x002fe4000f8e003f */
        /* <DEDUP_REMOVED lines=71> */
[----:B------:R-:W-:Y:S01]  /*09e0*/  UMOV UR8, UR17 ;  /* 0x0000001100087c82 */ /* 0x000fe20008000000 */
[----:B------:R-:W-:Y:S01]  /*09f0*/  MOV R177, RZ ;  /* 0x000000ff00b17202 */ /* 0x000fe20000000f00 */
[----:B------:R-:W4:Y:S01]  /*0a00*/  S2R R5, SR_LANEID ;  /* 0x0000000000057919 */ /* 0x000f220000000000 */
[----:B------:R-:W-:-:S02]  /*0a10*/  ULDC UR21, c[0x0][0x174] ;  /* 0x00005d0000157ab9 */ /* 0x000fc40000000800 */
[----:B------:R-:W-:Y:S02]  /*0a20*/  UMOV UR17, UR16 ;  /* 0x0000001000117c82 */ /* 0x000fe40008000000 */
[----:B------:R-:W-:Y:S01]  /*0a30*/  UMOV UR6, URZ ;  /* 0x0000003f00067c82 */ /* 0x000fe20008000000 */
[----:B0--3--:R-:W-:-:S04]  /*0a40*/  SHF.R.S32.HI R3, RZ, 0x1f, R6 ;  /* 0x0000001fff037819 */ /* 0x009fc80000011406 */
[----:B------:R-:W-:-:S04]  /*0a50*/  LEA.HI R3, R3, R6, RZ, 0x5 ;  /* 0x0000000603037211 */ /* 0x000fc800078f28ff */
[----:B----4-:R-:W-:Y:S02]  /*0a60*/  SHF.R.S32.HI R173, RZ, 0x5, R3 ;  /* 0x00000005ffad7819 */ /* 0x010fe40000011403 */
.L_x_3318:
        /* <DEDUP_REMOVED lines=26> */
[----:B0-----:R-:W3:Y:S04]  /*0c10*/  LDG.E.128 R20, [R8.64] ;  /* 0x0000002008147981 */ /* 0x001ee8000c1e1d00 */
[----:B--2---:R-:W2:Y:S04]  /*0c20*/  LDG.E.128 R24, [R8.64+0x200] ;  /* 0x0002002008187981 */ /* 0x004ea8000c1e1d00 */
[----:B------:R-:W4:Y:S04]  /*0c30*/  LDG.E.128 R28, [R8.64+0x400] ;  /* 0x00040020081c7981 */ /* 0x000f28000c1e1d00 */
[----:B------:R-:W5:Y:S01]  /*0c40*/  LDG.E.128 R32, [R8.64+0x600] ;  /* 0x0006002008207981 */ /* 0x000f62000c1e1d00 */
[----:B------:R-:W-:-:S02]  /*0c50*/  MOV R2, UR24 ;  /* 0x0000001800027c02 */ /* 0x000fc40008000f00 */
[----:B------:R-:W-:-:S05]  /*0c60*/  MOV R3, UR25 ;  /* 0x0000001900037c02 */ /* 0x000fca0008000f00 */
[----:B------:R-:W-:Y:S01]  /*0c70*/  IMAD.WIDE R2, R7, 0x10, R2 ;  /* 0x0000001007027825 */ /* 0x000fe200078e0202 */
[----:B---3--:R-:W-:Y:S04]  /*0c80*/  STS.128 [R172.X16], R20 ;  /* 0x00000014ac007388 */ /* 0x008fe8000000cc00 */
[----:B--2---:R-:W-:Y:S04]  /*0c90*/  STS.128 [R172.X16+0x200], R24 ;  /* 0x00020018ac007388 */ /* 0x004fe8000000cc00 */
[----:B----4-:R-:W-:Y:S04]  /*0ca0*/  STS.128 [R172.X16+0x400], R28 ;  /* 0x0004001cac007388 */ /* 0x010fe8000000cc00 */
[----:B-----5:R-:W-:Y:S01]  /*0cb0*/  STS.128 [R172.X16+0x600], R32 ;  /* 0x00060020ac007388 */ /* 0x020fe2000000cc00 */
[----:B------:R-:W-:-:S06]  /*0cc0*/  NOP ;  /* 0x0000000000007918 */ /* 0x000fcc0000000000 */
[----:B------:R-:W-:Y:S04]  /*0cd0*/  LDS.128 R36, [R10.X16+0x10] ;  /* 0x000010000a247984 */ /* 0x000fe8000000cc00 */
[----:B------:R-:W-:Y:S04]  /*0ce0*/  LDS.128 R12, [R10.X16+0x20] ;  /* 0x000020000a0c7984 */ /* 0x000fe8000000cc00 */
[----:B------:R-:W-:Y:S04]  /*0cf0*/  LDS.128 R16, [R10.X16+0x30] ;  /* 0x000030000a107984 */ /* 0x000fe8000000cc00 */
[----:B------:R-:W0:Y:S04]  /*0d00*/  LDS.128 R40, [R10.X16] ;  /* 0x000000000a287984 */ /* 0x000e28000000cc00 */
[----:B------:R-:W-:Y:S06]  /*0d10*/  BAR.SYNC.DEFER_BLOCKING 0x0 ;  /* 0x0000000000007b1d */ /* 0x000fec0000010000 */
[----:B------:R2:W3:Y:S04]  /*0d20*/  LDG.E.128 R44, [R2.64] ;  /* 0x00000020022c7981 */ /* 0x0004e8000c1e1d00 */
[----:B------:R2:W4:Y:S04]  /*0d30*/  LDG.E.128 R48, [R2.64+0x200] ;  /* 0x0002002002307981 */ /* 0x000528000c1e1d00 */
[----:B------:R2:W5:Y:S04]  /*0d40*/  LDG.E.128 R52, [R2.64+0x400] ;  /* 0x0004002002347981 */ /* 0x000568000c1e1d00 */
[----:B------:R2:W5:Y:S01]  /*0d50*/  LDG.E.128 R56, [R2.64+0x600] ;  /* 0x0006002002387981 */ /* 0x000562000c1e1d00 */
[----:B0-----:R-:W-:Y:S01]  /*0d60*/  FADD.FTZ R171, R40, UR5 ;  /* 0x0000000528ab7e21 */ /* 0x001fe20008010000 */
[----:B------:R-:W-:Y:S01]  /*0d70*/  MOV R0, c[0x0][0x16c] ;  /* 0x00005b0000007a02 */ /* 0x000fe20000000f00 */
[----:B------:R-:W-:Y:S01]  /*0d80*/  FADD.FTZ R4, R36, UR5 ;  /* 0x0000000524047e21 */ /* 0x000fe20008010000 */
[----:B------:R-:W-:Y:S01]  /*0d90*/  BSSY B0, `(.L_x_3184) ;  /* 0x0000036000007945 */ /* 0x000fe20003800000 */
[----:B------:R-:W-:Y:S01]  /*0da0*/  FADD.FTZ R7, R41, UR5 ;  /* 0x0000000529077e21 */ /* 0x000fe20008010000 */
[----:B------:R-:W-:Y:S01]  /*0db0*/  FSETP.GTU.FTZ.AND P2, PT, R171, 20, PT ;  /* 0x41a00000ab00780b */ /* 0x000fe20003f5c000 */
[----:B------:R-:W-:Y:S01]  /*0dc0*/  FADD.FTZ R8, R42, UR5 ;  /* 0x000000052a087e21 */ /* 0x000fe20008010000 */
[----:B------:R-:W-:Y:S01]  /*0dd0*/  ISETP.GE.AND P5, PT, R0, 0x1, PT ;  /* 0x000000010000780c */ /* 0x000fe20003fa6270 */
[----:B------:R-:W-:Y:S01]  /*0de0*/  FADD.FTZ R0, R39, UR5 ;  /* 0x0000000527007e21 */ /* 0x000fe20008010000 */
[----:B------:R-:W-:Y:S01]  /*0df0*/  FSETP.GTU.FTZ.AND P0, PT, R4, 20, PT ;  /* 0x41a000000400780b */ /* 0x000fe20003f1c000 */
[----:B--2---:R-:W-:Y:S01]  /*0e00*/  FADD.FTZ R3, R37, UR5 ;  /* 0x0000000525037e21 */ /* 0x004fe20008010000 */
[----:B------:R-:W-:Y:S01]  /*0e10*/  FSETP.GTU.FTZ.AND P1, PT, R7, 20, PT ;  /* 0x41a000000700780b */ /* 0x000fe20003f3c000 */
[----:B------:R-:W-:Y:S01]  /*0e20*/  FADD.FTZ R2, R38, UR5 ;  /* 0x0000000526027e21 */ /* 0x000fe20008010000 */
[----:B------:R-:W-:-:S02]  /*0e30*/  FSETP.GTU.FTZ.AND P3, PT, R0, 20, PT ;  /* 0x41a000000000780b */ /* 0x000fc40003f7c000 */
[----:B------:R-:W-:Y:S02]  /*0e40*/  FSETP.GTU.FTZ.AND P6, PT, R3, 20, PT ;  /* 0x41a000000300780b */ /* 0x000fe40003fdc000 */
[----:B------:R-:W-:Y:S01]  /*0e50*/  FSETP.GTU.FTZ.AND P4, PT, R2, 20, PT ;  /* 0x41a000000200780b */ /* 0x000fe20003f9c000 */
[----:B---3--:R0:W-:Y:S04]  /*0e60*/  STS.128 [R172.X16], R44 ;  /* 0x0000002cac007388 */ /* 0x0081e8000000cc00 */
[----:B----4-:R0:W-:Y:S04]  /*0e70*/  STS.128 [R172.X16+0x200], R48 ;  /* 0x00020030ac007388 */ /* 0x0101e8000000cc00 */
[----:B-----5:R0:W-:Y:S04]  /*0e80*/  STS.128 [R172.X16+0x400], R52 ;  /* 0x00040034ac007388 */ /* 0x0201e8000000cc00 */
[----:B------:R0:W-:Y:S01]  /*0e90*/  STS.128 [R172.X16+0x600], R56 ;  /* 0x00060038ac007388 */ /* 0x0001e2000000cc00 */
[----:B------:R-:W-:-:S06]  /*0ea0*/  NOP ;  /* 0x0000000000007918 */ /* 0x000fcc0000000000 */
[----:B------:R0:W2:Y:S04]  /*0eb0*/  LDS.128 R24, [R10.X16+0x10] ;  /* 0x000010000a187984 */ /* 0x0000a8000000cc00 */
[----:B------:R0:W3:Y:S04]  /*0ec0*/  LDS.128 R28, [R10.X16+0x20] ;  /* 0x000020000a1c7984 */ /* 0x0000e8000000cc00 */
[----:B------:R0:W4:Y:S04]  /*0ed0*/  LDS.128 R32, [R10.X16+0x30] ;  /* 0x000030000a207984 */ /* 0x000128000000cc00 */
[----:B------:R0:W1:Y:S01]  /*0ee0*/  LDS.128 R20, [R10.X16] ;  /* 0x000000000a147984 */ /* 0x000062000000cc00 */
[----:B------:R-:W-:Y:S05]  /*0ef0*/  @P2 BRA `(.L_x_3185) ;  /* 0x000001f000002947 */ /* 0x000fea0003800000 */
[----:B------:R-:W-:Y:S01]  /*0f00*/  FMUL.FTZ R171, R171, 1.4426950216293334961 ;  /* 0x3fb8aa3babab7820 */ /* 0x000fe20000410000 */
[----:B------:R-:W-:-:S02]  /*0f10*/  MOV R36, 0x3e800000 ;  /* 0x3e80000000247802 */ /* 0x000fc40000000f00 */
[----:B------:R-:W-:Y:S01]  /*0f20*/  MOV R37, 0x3d39bf78 ;  /* 0x3d39bf7800257802 */ /* 0x000fe20000000f00 */
[----:B------:R-:W5:Y:S02]  /*0f30*/  MUFU.EX2 R38, R171 ;  /* 0x000000ab00267308 */ /* 0x000f640000000800 */
[C---:B-----5:R-:W-:Y:S01]  /*0f40*/  FADD.FTZ.RZ R9, R38.reuse, 1 ;  /* 0x3f80000026097421 */ /* 0x060fe2000001c000 */
[----:B------:R-:W-:-:S04]  /*0f50*/  ISETP.GE.U32.AND P2, PT, R38, 0x7f800000, PT ;  /* 0x7f8000002600780c */ /* 0x000fc80003f46070 */
[----:B------:R-:W-:-:S04]  /*0f60*/  IADD3 R9, R9, -0x3f400000, RZ ;  /* 0xc0c0000009097810 */ /* 0x000fc80007ffe0ff */
[----:B------:R-:W-:-:S04]  /*0f70*/  LOP3.LUT R9, R9, 0xff800000, RZ, 0xc0, !PT ;  /* 0xff80000009097812 */ /* 0x000fc800078ec0ff */
[----:B------:R-:W-:Y:S02]  /*0f80*/  IADD3 R11, -R9, 0x40800000, RZ ;  /* 0x40800000090b7810 */ /* 0x000fe40007ffe1ff */
[----:B0-----:R-:W-:Y:S02]  /*0f90*/  IADD3 R10, R38, -R9, RZ ;  /* 0x80000009260a7210 */ /* 0x001fe40007ffe0ff */
        /* <DEDUP_REMOVED lines=21> */
.L_x_3185:
[----:B------:R-:W-:Y:S05]  /*10f0*/  BSYNC B0 ;  /* 0x0000000000007941 */ /* 0x000fea0003800000 */
.L_x_3184:
        /* <DEDUP_REMOVED lines=8> */
[C---:B0----5:R-:W-:Y:S01]  /*1180*/  FADD.FTZ.RZ R10, R37.reuse, 1 ;  /* 0x3f800000250a7421 */ /* 0x061fe2000001c000 */
        /* <DEDUP_REMOVED lines=26> */
.L_x_3187:
[----:B------:R-:W-:Y:S05]  /*1330*/  BSYNC B0 ;  /* 0x0000000000007941 */ /* 0x000fea0003800000 */
.L_x_3186:
[----:B------:R-:W-:Y:S01]  /*1340*/  BSSY B0, `(.L_x_3188) ;  /* 0x0000023000007945 */ /* 0x000fe20003800000 */
[----:B------:R-:W-:Y:S01]  /*1350*/  FSETP.GTU.FTZ.AND P1, PT, R9, 20, PT ;  /* 0x41a000000900780b */ /* 0x000fe20003f3c000 */
[----:B0-----:R-:W-:Y:S01]  /*1360*/  FADD.FTZ R10, R12, UR5 ;  /* 0x000000050c0a7e21 */ /* 0x001fe20008010000 */
        /* <DEDUP_REMOVED lines=32> */
.L_x_3189:
[----:B------:R-:W-:Y:S05]  /*1570*/  BSYNC B0 ;  /* 0x0000000000007941 */ /* 0x000fea0003800000 */
.L_x_3188:
        /* <DEDUP_REMOVED lines=35> */
.L_x_3191:
[----:B------:R-:W-:Y:S05]  /*17b0*/  BSYNC B0 ;  /* 0x0000000000007941 */ /* 0x000fea0003800000 */
.L_x_3190:
        /* <DEDUP_REMOVED lines=35> */
.L_x_3193:
[----:B------:R-:W-:Y:S05]  /*19f0*/  BSYNC B0 ;  /* 0x0000000000007941 */ /* 0x000fea0003800000 */
.L_x_3192:
[----:B------:R-:W-:Y:S01]  /*1a00*/  BSSY B0, `(.L_x_3194) ;  /* 0x0000028000007945 */ /* 0x000fe20003800000 */
[----:B------:R-:W-:Y:S01]  /*1a10*/  FADD.FTZ R13, R15, UR5 ;  /* 0x000000050f0d7e21 */ /* 0x000fe20008010000 */
[----:B------:R-:W-:Y:S01]  /*1a20*/  FSETP.GTU.FTZ.AND P0, PT, R12, 20, PT ;  /* 0x41a000000c00780b */ /* 0x000fe20003f1c000 */
[----:B------:R-:W-:Y:S02]  /*1a30*/  FADD.FTZ R14, R16, UR5 ;  /* 0x00000005100e7e21 */ /* 0x000fe40008010000 */
[----:B------:R-:W-:Y:S02]  /*1a40*/  FADD.FTZ R15, R17, UR5 ;  /* 0x00000005110f7e21 */ /* 0x000fe40008010000 */
[----:B------:R-:W-:Y:S02]  /*1a50*/  FADD.FTZ R16, R18, UR5 ;  /* 0x0000000512107e21 */ /* 0x000fe40008010000 */
[----:B------:R-:W-:Y:S02]  /*1a60*/  FADD.FTZ R17, R19, UR5 ;  /* 0x0000000513117e21 */ /* 0x000fe40008010000 */
[----:B-1----:R-:W-:Y:S01]  /*1a70*/  FFMA.FTZ R38, R116, R20, R177 ;  /* 0x0000001474267223 */ /* 0x002fe200000100b1 */
        /* <DEDUP_REMOVED lines=32> */
.L_x_3195:
[----:B------:R-:W-:Y:S05]  /*1c80*/  BSYNC B0 ;  /* 0x0000000000007941 */ /* 0x000fea0003800000 */
.L_x_3194:
        /* <DEDUP_REMOVED lines=38> */
.L_x_3197:
[----:B------:R-:W-:Y:S05]  /*1ef0*/  BSYNC B0 ;  /* 0x0000000000007941 */ /* 0x000fea0003800000 */
.L_x_3196:
        /* <DEDUP_REMOVED lines=38> */
.L_x_3199:
[----:B------:R-:W-:Y:S05]  /*2160*/  BSYNC B0 ;  /* 0x0000000000007941 */ /* 0x000fea0003800000 */
.L_x_3198:
        /* <DEDUP_REMOVED lines=38> */
.L_x_3201:
[----:B------:R-:W-:Y:S05]  /*23d0*/  BSYNC B0 ;  /* 0x0000000000007941 */ /* 0x000fea0003800000 */
.L_x_3200:
[----:B------:R-:W-:Y:S01]  /*23e0*/  FFMA.FTZ R19, R115, R27, R38 ;  /* 0x0000001b73137223 */ /* 0x000fe20000010026 */
[----:B------:R-:W-:Y:S01]  /*23f0*/  BSSY B0, `(.L_x_3202) ;  /* 0x0000025000007945 */ /* 0x000fe20003800000 */
[----:B------:R-:W-:Y:S01]  /*2400*/  FSETP.GTU.FTZ.AND P2, PT, R16, 20, PT ;  /* 0x41a000001000780b */ /* 0x000fe20003f5c000 */
[----:B------:R-:W-:Y:S01]  /*2410*/  CS2R R90, SRZ ;  /* 0x00000000005a7805 */ /* 0x000fe2000001ff00 */
[----:B------:R-:W-:Y:S01]  /*2420*/  CS2R R88, SRZ ;  /* 0x0000000000587805 */ /* 0x000fe2000001ff00 */
[----:B---3--:R-:W-:Y:S01]  /*2430*/  FFMA.FTZ R38, R108, R28, R19 ;  /* 0x0000001c6c267223 */ /* 0x008fe20000010013 */
        /* <DEDUP_REMOVED lines=32> */
.L_x_3203:
[----:B------:R-:W-:Y:S05]  /*2640*/  BSYNC B0 ;  /* 0x0000000000007941 */ /* 0x000fea0003800000 */
.L_x_3202:
        /* <DEDUP_REMOVED lines=40> */
.L_x_3205:
[----:B------:R-:W-:Y:S05]  /*28d0*/  BSYNC B0 ;  /* 0x0000000000007941 */ /* 0x000fea0003800000 */
.L_x_3204:
        /* <DEDUP_REMOVED lines=33> */
.L_x_3207:
[----:B------:R-:W-:Y:S05]  /*2af0*/  BSYNC B0 ;  /* 0x0000000000007941 */ /* 0x000fea0003800000 */
.L_x_3206:
        /* <DEDUP_REMOVED lines=33> */
.L_x_3209:
[----:B------:R-:W-:Y:S05]  /*2d10*/  BSYNC B0 ;  /* 0x0000000000007941 */ /* 0x000fea0003800000 */
.L_x_3208:
        /* <DEDUP_REMOVED lines=33> */
.L_x_3211:
[----:B------:R-:W-:Y:S05]  /*2f30*/  BSYNC B0 ;  /* 0x0000000000007941 */ /* 0x000fea0003800000 */
.L_x_3210:
        /* <DEDUP_REMOVED lines=33> */
.L_x_3213:
[----:B------:R-:W-:Y:S05]  /*3150*/  BSYNC B0 ;  /* 0x0000000000007941 */ /* 0x000fea0003800000 */
.L_x_3212:
        /* <DEDUP_REMOVED lines=33> */
.L_x_3215:
[----:B------:R-:W-:Y:S05]  /*3370*/  BSYNC B0 ;  /* 0x0000000000007941 */ /* 0x000fea0003800000 */
.L_x_3214:
        /* <DEDUP_REMOVED lines=39> */
.L_x_3317:
        /* <DEDUP_REMOVED lines=44> */
[----:B------:R-:W-:Y:S01]  /*38b0*/  MOV R139, c[0x0][0x16c] ;  /* 0x00005b00008b7a02 */ /* 0x000fe20000000f00 */
[----:B------:R-:W-:Y:S01]  /*38c0*/  ULEA.HI UR29, UR28, UR28, URZ, 0x1 ;  /* 0x0000001c1c1d7291 */ /* 0x000fe2000f8f083f */
[----:B------:R-:W-:Y:S01]  /*38d0*/  MOV R130, 0x100 ;  /* 0x0000010000827802 */ /* 0x000fe20000000f00 */
[----:B------:R-:W-:Y:S01]  /*38e0*/  UIMAD UR40, UR19, UR31, UR40 ;  /* 0x0000001f132872a4 */ /* 0x000fe2000f8e0228 */
[----:B------:R-:W-:Y:S01]  /*38f0*/  IADD3 R137, R6, 0x200, RZ ;  /* 0x0000020006897810 */ /* 0x000fe20007ffe0ff */
        /* <DEDUP_REMOVED lines=14> */
[----:B------:R-:W-:Y:S01]  /*39e0*/  FMUL.RZ R120, R120, 0.15915493667125701904 ;  /* 0x3e22f98378787820 */ /* 0x000fe2000040c000 */
[----:B------:R-:W-:Y:S01]  /*39f0*/  MUFU.SIN R142, R121 ;  /* 0x00000079008e7308 */ /* 0x000fe20000000400 */
[----:B------:R-:W-:-:S04]  /*3a00*/  FMUL.FTZ R34, R7, UR38 ;  /* 0x0000002607227c20 */ /* 0x000fc80008410000 */
[----:B------:R-:W-:-:S03]  /*3a10*/  FMUL.RZ R122, R34, 0.15915493667125701904 ;  /* 0x3e22f983227a7820 */ /* 0x000fc6000040c000 */
[----:B------:R0:W-:Y:S08]  /*3a20*/  MUFU.COS R144, R121 ;  /* 0x0000007900907308 */ /* 0x0001f00000000000 */
[----:B------:R-:W-:Y:S01]  /*3a30*/  MUFU.SIN R125, R120 ;  /* 0x00000078007d7308 */ /* 0x000fe20000000400 */
[----:B0-----:R-:W-:Y:S02]  /*3a40*/  FMUL.RZ R121, R69, 0.15915493667125701904 ;  /* 0x3e22f98345797820 */ /* 0x001fe4000040c000 */
[----:B------:R-:W-:-:S05]  /*3a50*/  FMUL.FTZ R69, R2, UR38 ;  /* 0x0000002602457c20 */ /* 0x000fca0008410000 */
[----:B------:R0:W-:Y:S08]  /*3a60*/  MUFU.COS R127, R120 ;  /* 0x00000078007f7308 */ /* 0x0001f00000000000 */
        /* <DEDUP_REMOVED lines=8> */
[----:B0-----:R-:W-:-:S04]  /*3af0*/  MOV R120, UR21 ;  /* 0x0000001500787c02 */ /* 0x001fc80008000f00 */
[----:B------:R-:W-:-:S03]  /*3b00*/  ISETP.LT.OR P0, PT, R120, 0x2, P0 ;  /* 0x000000027800780c */ /* 0x000fc60000701670 */
[----:B------:R0:W-:Y:S08]  /*3b10*/  MUFU.COS R146, R71 ;  /* 0x0000004700927308 */ /* 0x0001f00000000000 */
[----:B------:R-:W-:Y:S01]  /*3b20*/  MUFU.SIN R149, R121 ;  /* 0x0000007900957308 */ /* 0x000fe20000000400 */
[----:B0-----:R-:W-:Y:S01]  /*3b30*/  FMUL.RZ R71, R69, 0.15915493667125701904 ;  /* 0x3e22f98345477820 */ /* 0x001fe2000040c000 */
[----:B------:R-:W-:Y:S01]  /*3b40*/  @!P0 IADD3 R120, R120, -0x2, RZ ;  /* 0xfffffffe78788810 */ /* 0x000fe20007ffe0ff */
[----:B------:R-:W-:-:S04]  /*3b50*/  FMUL.FTZ R69, R11, UR38 ;  /* 0x000000260b457c20 */ /* 0x000fc80008410000 */
[----:B------:R-:W-:Y:S01]  /*3b60*/  @!P0 IMAD R139, R120, R139, UR7 ;  /* 0x00000007788b8e24 */ /* 0x000fe2000f8e028b */
[----:B------:R0:W-:Y:S08]  /*3b70*/  MUFU.COS R148, R121 ;  /* 0x0000007900947308 */ /* 0x0001f00000000000 */
[----:B------:R-:W-:Y:S01]  /*3b80*/  MUFU.SIN R35, R122 ;  /* 0x0000007a00237308 */ /* 0x000fe20000000400 */
[----:B0-----:R-:W-:-:S02]  /*3b90*/  FMUL.RZ R121, R69, 0.15915493667125701904 ;  /* 0x3e22f98345797820 */ /* 0x001fc4000040c000 */
[----:B------:R-:W-:-:S05]  /*3ba0*/  FMUL.FTZ R69, R12, UR38 ;  /* 0x000000260c457c20 */ /* 0x000fca0008410000 */
[----:B------:R0:W-:Y:S08]  /*3bb0*/  MUFU.COS R34, R122 ;  /* 0x0000007a00227308 */ /* 0x0001f00000000000 */
[----:B------:R-:W-:Y:S01]  /*3bc0*/  MUFU.SIN R153, R70 ;  /* 0x0000004600997308 */ /* 0x000fe20000000400 */
[----:B0-----:R-:W-:Y:S01]  /*3bd0*/  FMUL.RZ R122, R69, 0.15915493667125701904 ;  /* 0x3e22f983457a7820 */ /* 0x001fe2000040c000 */
[----:B------:R-:W-:-:S06]  /*3be0*/  SHF.L.U32 R69, R6, 0x3, RZ ;  /* 0x0000000306457819 */ /* 0x000fcc00000006ff */
[----:B------:R0:W-:Y:S08]  /*3bf0*/  MUFU.COS R152, R70 ;  /* 0x0000004600987308 */ /* 0x0001f00000000000 */
[----:B------:R-:W-:Y:S01]  /*3c00*/  MUFU.SIN R155, R71 ;  /* 0x00000047009b7308 */ /* 0x000fe20000000400 */
[----:B0-----:R-:W-:Y:S02]  /*3c10*/  LOP3.LUT R70, R69, 0xffffff00, RZ, 0xc0, !PT ;  /* 0xffffff0045467812 */ /* 0x001fe400078ec0ff */
[----:B------:R-:W-:Y:S01]  /*3c20*/  MOV R69, UR29 ;  /* 0x0000001d00457c02 */ /* 0x000fe20008000f00 */
[----:B------:R-:W-:Y:S01]  /*3c30*/  UIMAD.WIDE.U32 UR28, UR19, UR30, URZ ;  /* 0x0000001e131c72a5 */ /* 0x000fe2000f8e003f */
[----:B------:R-:W-:-:S02]  /*3c40*/  IADD3 R120, R70, R5, RZ ;  /* 0x0000000546787210 */ /* 0x000fc40007ffe0ff */
[----:B------:R-:W-:Y:S01]  /*3c50*/  LEA R135, R5, R70, 0x3 ;  /* 0x0000004605877211 */ /* 0x000fe200078e18ff */
[----:B------:R-:W-:Y:S01]  /*3c60*/  FMUL.FTZ R70, R14, UR38 ;  /* 0x000000260e467c20 */ /* 0x000fe20008410000 */
[----:B------:R-:W-:Y:S01]  /*3c70*/  IADD3 R131, R120, 0xc0, RZ ;  /* 0x000000c078837810 */ /* 0x000fe20007ffe0ff */
[----:B------:R-:W-:Y:S01]  /*3c80*/  @!P1 IMAD R137, R69, R130, UR7 ;  /* 0x0000000745899e24 */ /* 0x000fe2000f8e0282 */
[----:B------:R0:W-:Y:S01]  /*3c90*/  MUFU.COS R154, R71 ;  /* 0x00000047009a7308 */ /* 0x0001e20000000000 */
[----:B------:R-:W-:Y:S01]  /*3ca0*/  FMUL.RZ R132, R70, 0.15915493667125701904 ;  /* 0x3e22f98346847820 */ /* 0x000fe2000040c000 */
[-C--:B------:R-:W-:Y:S01]  /*3cb0*/  LEA.HI.SX32 R68, R131, R120.reuse, 0x1b ;  /* 0x0000007883447211 */ /* 0x080fe200078fdaff */
[----:B------:R-:W-:Y:S01]  /*3cc0*/  IMAD R70, R5, 0x7, R120 ;  /* 0x0000000705467824 */ /* 0x000fe200078e0278 */
[C---:B------:R-:W-:Y:S01]  /*3cd0*/  IADD3 R69, R120.reuse, 0x20, RZ ;  /* 0x0000002078457810 */ /* 0x040fe20007ffe0ff */
[----:B------:R-:W-:Y:S01]  /*3ce0*/  FMUL.FTZ R130, R15, UR38 ;  /* 0x000000260f827c20 */ /* 0x000fe20008410000 */
[----:B------:R-:W-:Y:S01]  /*3cf0*/  IADD3 R123, R120, 0x80, RZ ;  /* 0x00000080787b7810 */ /* 0x000fe20007ffe0ff */
[----:B------:R-:W-:Y:S01]  /*3d00*/  ULDC.64 UR30, c[0x0][0x1c0] ;  /* 0x00007000001e7ab9 */ /* 0x000fe20000000a00 */
[----:B------:R-:W-:Y:S01]  /*3d10*/  MUFU.SIN R163, R132 ;  /* 0x0000008400a37308 */ /* 0x000fe20000000400 */
[----:B------:R-:W-:Y:S01]  /*3d20*/  FMUL.RZ R131, R130, 0.15915493667125701904 ;  /* 0x3e22f98382837820 */ /* 0x000fe2000040c000 */
[----:B------:R-:W-:Y:S01]  /*3d30*/  IADD3 R130, R70, 0x3, RZ ;  /* 0x0000000346827810 */ /* 0x000fe20007ffe0ff */
[----:B0-----:R-:W-:Y:S01]  /*3d40*/  FMUL.FTZ R71, R13, UR38 ;  /* 0x000000260d477c20 */ /* 0x001fe20008410000 */
[C---:B------:R-:W-:Y:S01]  /*3d50*/  IADD3 R129, R120.reuse, 0xa0, RZ ;  /* 0x000000a078817810 */ /* 0x040fe20007ffe0ff */
[----:B------:R-:W-:Y:S01]  /*3d60*/  UIADD3 UR29, UR29, UR40, URZ ;  /* 0x000000281d1d7290 */ /* 0x000fe2000fffe03f */
[C---:B------:R-:W-:Y:S01]  /*3d70*/  IADD3 R133, R120.reuse, 0xe0, RZ ;  /* 0x000000e078857810 */ /* 0x040fe20007ffe0ff */
[----:B------:R-:W-:Y:S01]  /*3d80*/  FMUL.RZ R128, R71, 0.15915493667125701904 ;  /* 0x3e22f98347807820 */ /* 0x000fe2000040c000 */
[----:B------:R0:W-:Y:S01]  /*3d90*/  MUFU.COS R162, R132 ;  /* 0x0000008400a27308 */ /* 0x0001e20000000000 */
[----:B------:R-:W-:Y:S01]  /*3da0*/  IADD3 R71, R120, 0x40, RZ ;  /* 0x0000004078477810 */ /* 0x000fe20007ffe0ff */
[----:B------:R-:W-:Y:S01]  /*3db0*/  UIMAD UR40, UR37, UR30, URZ ;  /* 0x0000001e252872a4 */ /* 0x000fe2000f8e023f */
[----:B------:R-:W-:-:S02]  /*3dc0*/  LEA.HI.SX32 R69, R69, R120, 0x1b ;  /* 0x0000007845457211 */ /* 0x000fc400078fdaff */
[-C--:B------:R-:W-:Y:S01]  /*3dd0*/  LEA.HI.SX32 R71, R71, R120.reuse, 0x1b ;  /* 0x0000007847477211 */ /* 0x080fe200078fdaff */
[----:B------:R-:W-:Y:S01]  /*3de0*/  UIMAD UR40, UR7, UR31, UR40 ;  /* 0x0000001f072872a4 */ /* 0x000fe2000f8e0228 */
[-C--:B------:R-:W-:Y:S01]  /*3df0*/  LEA.HI.SX32 R123, R123, R120.reuse, 0x1b ;  /* 0x000000787b7b7211 */ /* 0x080fe200078fdaff */
[----:B------:R-:W-:Y:S01]  /*3e00*/  MUFU.SIN R157, R121 ;  /* 0x00000079009d7308 */ /* 0x000fe20000000400 */
[----:B0-----:R-:W-:Y:S01]  /*3e10*/  LEA.HI.SX32 R132, R130, R135, 0x1b ;  /* 0x0000008782847211 */ /* 0x001fe200078fdaff */
[----:B------:R-:W-:Y:S01]  /*3e20*/  FMUL.FTZ R130, R16, UR38 ;  /* 0x0000002610827c20 */ /* 0x000fe20008410000 */
[-C--:B------:R-:W-:Y:S01]  /*3e30*/  LEA.HI.SX32 R129, R129, R120.reuse, 0x1b ;  /* 0x0000007881817211 */ /* 0x080fe200078fdaff */
[----:B------:R-:W-:Y:S01]  /*3e40*/  UIMAD.WIDE.U32 UR30, UR7, UR30, UR28 ;  /* 0x0000001e071e72a5 */ /* 0x000fe2000f8e001c */
[----:B------:R-:W-:Y:S01]  /*3e50*/  LEA.HI.SX32 R133, R133, R120, 0x1b ;  /* 0x0000007885857211 */ /* 0x000fe200078fdaff */
[----:B------:R-:W-:Y:S01]  /*3e60*/  FMUL.RZ R166, R130, 0.15915493667125701904 ;  /* 0x3e22f98382a67820 */ /* 0x000fe2000040c000 */
[C---:B------:R-:W-:Y:S01]  /*3e70*/  IADD3 R134, R70.reuse, 0x4, RZ ;  /* 0x0000000446867810 */ /* 0x040fe20007ffe0ff */
[----:B------:R0:W-:Y:S01]  /*3e80*/  MUFU.COS R156, R121 ;  /* 0x00000079009c7308 */ /* 0x0001e20000000000 */
[----:B------:R-:W-:Y:S01]  /*3e90*/  FMUL.FTZ R130, R141, 1.4426950216293334961 ;  /* 0x3fb8aa3b8d827820 */ /* 0x000fe20000410000 */
[C---:B------:R-:W-:Y:S01]  /*3ea0*/  IADD3 R136, R70.reuse, 0x5, RZ ;  /* 0x0000000546887810 */ /* 0x040fe20007ffe0ff */
[----:B------:R-:W-:Y:S01]  /*3eb0*/  ULDC.64 UR28, c[0x0][0x230] ;  /* 0x00008c00001c7ab9 */ /* 0x000fe20000000a00 */
[C---:B------:R-:W-:Y:S01]  /*3ec0*/  IADD3 R138, R70.reuse, 0x6, RZ ;  /* 0x00000006468a7810 */ /* 0x040fe20007ffe0ff */
[----:B------:R-:W-:Y:S01]  /*3ed0*/  UIADD3 UR31, UR31, UR40, URZ ;  /* 0x000000281f1f7290 */ /* 0x000fe2000fffe03f */
[----:B------:R-:W-:Y:S01]  /*3ee0*/  IADD3 R140, R70, 0x7, RZ ;  /* 0x00000007468c7810 */ /* 0x000fe20007ffe0ff */
[----:B------:R-:W-:Y:S01]  /*3ef0*/  ULEA UR28, UP0, UR30, UR28, 0x3 ;  /* 0x0000001c1e1c7291 */ /* 0x000fe2000f80183f */
[----:B------:R-:W-:Y:S01]  /*3f00*/  MUFU.SIN R165, R131 ;  /* 0x0000008300a57308 */ /* 0x000fe20000000400 */
[----:B0-----:R-:W-:-:S02]  /*3f10*/  IADD3 R121, R120, 0x60, RZ ;  /* 0x0000006078797810 */ /* 0x001fc40007ffe0ff */
[----:B------:R-:W-:Y:S01]  /*3f20*/  ULEA.HI.X UR29, UR30, UR29, UR31, 0x3, UP0 ;  /* 0x0000001d1e1d7291 */ /* 0x000fe200080f1c1f */
[-C--:B------:R-:W-:Y:S02]  /*3f30*/  LEA.HI.SX32 R134, R134, R135.reuse, 0x1b ;  /* 0x0000008786867211 */ /* 0x080fe400078fdaff */
[-C--:B------:R-:W-:Y:S02]  /*3f40*/  LEA.HI.SX32 R121, R121, R120.reuse, 0x1b ;  /* 0x0000007879797211 */ /* 0x080fe400078fdaff */
[----:B------:R0:W-:Y:S01]  /*3f50*/  MUFU.COS R164, R131 ;  /* 0x0000008300a47308 */ /* 0x0001e20000000000 */
[----:B------:R-:W-:Y:S02]  /*3f60*/  LEA.HI.SX32 R120, R120, R120, 0x1b ;  /* 0x0000007878787211 */ /* 0x000fe400078fdaff */
[-C--:B------:R-:W-:Y:S02]  /*3f70*/  LEA.HI.SX32 R136, R136, R135.reuse, 0x1b ;  /* 0x0000008788887211 */ /* 0x080fe400078fdaff */
[----:B------:R-:W-:Y:S01]  /*3f80*/  LEA.HI.SX32 R138, R138, R135, 0x1b ;  /* 0x000000878a8a7211 */ /* 0x000fe200078fdaff */
[----:B---3--:R1:W-:Y:S01]  /*3f90*/  STS.128 [R120.X16], R36 ;  /* 0x0000002478007388 */ /* 0x0083e2000000cc00 */
[----:B------:R-:W-:Y:S01]  /*3fa0*/  SHF.L.U32 R137, R137, 0x3, RZ ;  /* 0x0000000389897819 */ /* 0x000fe200000006ff */
[----:B------:R-:W-:Y:S01]  /*3fb0*/  MUFU.SIN R159, R122 ;  /* 0x0000007a009f7308 */ /* 0x000fe20000000400 */
[C---:B0-----:R-:W-:Y:S01]  /*3fc0*/  FMUL.FTZ R131, R130.reuse, R171 ;  /* 0x000000ab82837220 */ /* 0x041fe20000410000 */
[----:B----4-:R-:W-:Y:S04]  /*3fd0*/  STS.128 [R69.X16+0x200], R40 ;  /* 0x0002002845007388 */ /* 0x010fe8000000cc00 */
[----:B------:R-:W-:Y:S02]  /*3fe0*/  STS.128 [R71.X16+0x400], R44 ;  /* 0x0004002c47007388 */ /* 0x000fe4000000cc00 */
[----:B------:R0:W2:Y:S02]  /*3ff0*/  MUFU.EX2 R141, R131 ;  /* 0x00000083008d7308 */ /* 0x0000a40000000800 */
[----:B------:R-:W-:Y:S04]  /*4000*/  STS.128 [R121.X16+0x600], R64 ;  /* 0x0006004079007388 */ /* 0x000fe8000000cc00 */
[----:B------:R-:W-:Y:S01]  /*4010*/  STS.128 [R123.X16+0x800], R60 ;  /* 0x0008003c7b007388 */ /* 0x000fe2000000cc00 */
[----:B-1----:R-:W-:Y:S01]  /*4020*/  FMUL.FTZ R36, R17, UR38 ;  /* 0x0000002611247c20 */ /* 0x002fe20008410000 */
[----:B------:R1:W-:Y:S01]  /*4030*/  MUFU.COS R158, R122 ;  /* 0x0000007a009e7308 */ /* 0x0003e20000000000 */
[----:B------:R-:W-:Y:S01]  /*4040*/  FMUL.FTZ R39, R130, R8 ;  /* 0x0000000882277220 */ /* 0x000fe20000410000 */
[----:B------:R3:W-:Y:S01]  /*4050*/  STS.128 [R129.X16+0xa00], R56 ;  /* 0x000a003881007388 */ /* 0x0007e2000000cc00 */
[----:B0-----:R-:W-:Y:S01]  /*4060*/  FMUL.RZ R131, R36, 0.15915493667125701904 ;  /* 0x3e22f98324837820 */ /* 0x001fe2000040c000 */
[----:B------:R-:W-:Y:S01]  /*4070*/  MOV R120, 0x3f800000 ;  /* 0x3f80000000787802 */ /* 0x000fe20000000f00 */
[----:B------:R-:W-:Y:S01]  /*4080*/  FMUL.FTZ R36, R130, R7 ;  /* 0x0000000782247220 */ /* 0x000fe20000410000 */
[----:B------:R-:W-:Y:S02]  /*4090*/  STS.128 [R68.X16+0xc00], R52 ;  /* 0x000c003444007388 */ /* 0x000fe4000000cc00 */
[----:B------:R-:W-:Y:S01]  /*40a0*/  MUFU.SIN R161, R128 ;  /* 0x0000008000a17308 */ /* 0x000fe20000000400 */
[----:B-1----:R-:W-:Y:S01]  /*40b0*/  IADD3 R122, R70, 0x1, RZ ;  /* 0x00000001467a7810 */ /* 0x002fe20007ffe0ff */
[----:B------:R0:W-:Y:S01]  /*40c0*/  STS.128 [R133.X16+0xe00], R48 ;  /* 0x000e003085007388 */ /* 0x0001e2000000cc00 */
[----:B------:R-:W-:-:S06]  /*40d0*/  NOP ;  /* 0x0000000000007918 */ /* 0x000fcc0000000000 */
[----:B------:R1:W-:Y:S01]  /*40e0*/  MUFU.COS R160, R128 ;  /* 0x0000008000a07308 */ /* 0x0003e20000000000 */
[----:B------:R-:W-:Y:S01]  /*40f0*/  LEA.HI.SX32 R122, R122, R135, 0x1b ;  /* 0x000000877a7a7211 */ /* 0x000fe200078fdaff */
[----:B------:R4:W-:Y:S01]  /*4100*/  LDS.128 R56, [R132.X16+0x30] ;  /* 0x0000300084387984 */ /* 0x0009e2000000cc00 */
[----:B---3--:R-:W-:Y:S02]  /*4110*/  MOV R129, UR29 ;  /* 0x0000001d00817c02 */ /* 0x008fe40008000f00 */
[----:B------:R-:W-:Y:S01]  /*4120*/  MOV R121, RZ ;  /* 0x000000ff00797202 */ /* 0x000fe20000000f00 */
[----:B------:R3:W-:Y:S02]  /*4130*/  LDS.128 R64, [R122.X16+0x10] ;  /* 0x000010007a407984 */ /* 0x0007e4000000cc00 */
[----:B------:R3:W3:Y:S01]  /*4140*/  MUFU.EX2 R38, R36 ;  /* 0x0000002400267308 */ /* 0x0006e20000000800 */
[C---:B-1----:R-:W-:Y:S01]  /*4150*/  IADD3 R128, R70.reuse, 0x2, RZ ;  /* 0x0000000246807810 */ /* 0x042fe20007ffe0ff */
[----:B------:R-:W-:Y:S01]  /*4160*/  LDS.128 R52, [R134.X16+0x40] ;  /* 0x0000400086347984 */ /* 0x000fe2000000cc00 */
[----:B------:R-:W-:Y:S01]  /*4170*/  LEA.HI.SX32 R70, R70, R70, 0x1b ;  /* 0x0000004646467211 */ /* 0x000fe200078fdaff */
[----:B0-----:R-:W-:Y:S01]  /*4180*/  FMUL.FTZ R133, R130, R9 ;  /* 0x0000000982857220 */ /* 0x001fe20000410000 */
[-C--:B------:R-:W-:Y:S01]  /*4190*/  LEA.HI.SX32 R128, R128, R135.reuse, 0x1b ;  /* 0x0000008780807211 */ /* 0x080fe200078fdaff */
[----:B------:R-:W-:Y:S01]  /*41a0*/  LDS.128 R48, [R136.X16+0x50] ;  /* 0x0000500088307984 */ /* 0x000fe2000000cc00 */
[----:B------:R-:W-:Y:S01]  /*41b0*/  LEA.HI.SX32 R135, R140, R135, 0x1b ;  /* 0x000000878c877211 */ /* 0x000fe200078fdaff */
[C---:B--2---:R-:W-:Y:S01]  /*41c0*/  FMUL.FTZ R140, R141.reuse, R144 ;  /* 0x000000908d8c7220 */ /* 0x044fe20000410000 */
[----:B----4-:R0:W-:Y:S01]  /*41d0*/  MUFU.EX2 R132, R39 ;  /* 0x0000002700847308 */ /* 0x0101e20000000800 */
[----:B------:R-:W1:Y:S01]  /*41e0*/  LDS.128 R68, [R70.X16] ;  /* 0x0000000046447984 */ /* 0x000e62000000cc00 */
[----:B------:R-:W-:Y:S01]  /*41f0*/  FMUL.FTZ R141, R141, R142 ;  /* 0x0000008e8d8d7220 */ /* 0x000fe20000410000 */
[----:B---3--:R-:W-:Y:S01]  /*4200*/  MOV R36, 0x10 ;  /* 0x0000001000247802 */ /* 0x008fe20000000f00 */
[----:B------:R-:W-:Y:S01]  /*4210*/  CS2R R122, SRZ ;  /* 0x00000000007a7805 */ /* 0x000fe2000001ff00 */
[----:B------:R2:W3:Y:S03]  /*4220*/  LDS.128 R60, [R128.X16+0x20] ;  /* 0x00002000803c7984 */ /* 0x0004e6000000cc00 */
[----:B------:R-:W4:Y:S01]  /*4230*/  MUFU.EX2 R133, R133 ;  /* 0x0000008500857308 */ /* 0x000f220000000800 */
[----:B------:R-:W3:Y:S01]  /*4240*/  LDS.128 R44, [R138.X16+0x60] ;  /* 0x000060008a2c7984 */ /* 0x000ee2000000cc00 */
[----:B------:R-:W-:Y:S01]  /*4250*/  @!P0 IMAD.WIDE R36, R139, R36, UR10 ;  /* 0x0000000a8b248e25 */ /* 0x000fe2000f8e0224 */
[----:B--2---:R-:W-:-:S02]  /*4260*/  MOV R128, UR28 ;  /* 0x0000001c00807c02 */ /* 0x004fc40008000f00 */
[----:B------:R2:W3:Y:S03]  /*4270*/  LDS.128 R40, [R135.X16+0x70] ;  /* 0x0000700087287984 */ /* 0x0004e6000000cc00 */
[----:B------:R-:W-:Y:S01]  /*4280*/  MUFU.COS R168, R131 ;  /* 0x0000008300a87308 */ /* 0x000fe20000000000 */
[----:B------:R1:W-:Y:S04]  /*4290*/  STS.64 [R137+0x9880], R140 ;  /* 0x0098808c89007388 */ /* 0x0003e80000000a00 */
[----:B------:R-:W5:Y:S03]  /*42a0*/  LDG.E.64 R128, [R128.64] ;  /* 0x0000002080807981 */ /* 0x000f66000c1e1b00 */
[----:B------:R-:W-:Y:S01]  /*42b0*/  MUFU.SIN R167, R166 ;  /* 0x000000a600a77308 */ /* 0x000fe20000000400 */
[----:B------:R-:W-:Y:S01]  /*42c0*/  BAR.SYNC.DEFER_BLOCKING 0x0 ;  /* 0x0000000000007b1d */ /* 0x000fe20000010000 */
[----:B--2---:R-:W-:-:S02]  /*42d0*/  FMUL.FTZ R135, R130, R3 ;  /* 0x0000000382877220 */ /* 0x004fc40000410000 */
[----:B0-----:R-:W-:Y:S02]  /*42e0*/  FMUL.FTZ R39, R130, R4 ;  /* 0x0000000482277220 */ /* 0x001fe40000410000 */
[C---:B------:R-:W-:Y:S02]  /*42f0*/  FMUL.FTZ R34, R38.reuse, R34 ;  /* 0x0000002226227220 */ /* 0x040fe40000410000 */
[----:B------:R-:W-:Y:S08]  /*4300*/  MUFU.COS R166, R166 ;  /* 0x000000a600a67308 */ /* 0x000ff00000000000 */
[----:B------:R-:W0:Y:S01]  /*4310*/  MUFU.EX2 R135, R135 ;  /* 0x0000008700877308 */ /* 0x000e220000000800 */
[----:B------:R-:W-:-:S02]  /*4320*/  FMUL.FTZ R35, R38, R35 ;  /* 0x0000002326237220 */ /* 0x000fc40000410000 */
[----:B-1----:R-:W-:Y:S02]  /*4330*/  FMUL.FTZ R237, R68, R171 ;  /* 0x000000ab44ed7220 */ /* 0x002fe40000410000 */
[----:B----4-:R-:W-:Y:S01]  /*4340*/  FMUL.FTZ R38, R133, R126 ;  /* 0x0000007e85267220 */ /* 0x010fe20000410000 */
[----:B------:R1:W5:Y:S02]  /*4350*/  @!P0 LDG.E.128 R120, [R36.64] ;  /* 0x0000002024788981 */ /* 0x000364000c1e1d00 */
[----:B------:R2:W4:Y:S01]  /*4360*/  MUFU.EX2 R134, R39 ;  /* 0x0000002700867308 */ /* 0x0005220000000800 */
[----:B------:R-:W-:Y:S02]  /*4370*/  FMUL.FTZ R237, R116, R237 ;  /* 0x000000ed74ed7220 */ /* 0x000fe40000410000 */
[----:B-1----:R-:W-:Y:S02]  /*4380*/  FMUL.FTZ R37, R132, R125 ;  /* 0x0000007d84257220 */ /* 0x002fe40000410000 */
[----:B------:R-:W-:-:S02]  /*4390*/  FMUL.FTZ R125, R130, R13 ;  /* 0x0000000d827d7220 */ /* 0x000fc40000410000 */
[----:B--2---:R-:W-:Y:S02]  /*43a0*/  FMUL.FTZ R39, R133, R124 ;  /* 0x0000007c85277220 */ /* 0x004fe40000410000 */
[----:B------:R1:W-:Y:S01]  /*43b0*/  MUFU.EX2 R126, R125 ;  /* 0x0000007d007e7308 */ /* 0x0003e20000000800 */
[----:B------:R-:W-:Y:S02]  /*43c0*/  FMUL.FTZ R124, R130, R14 ;  /* 0x0000000e827c7220 */ /* 0x000fe40000410000 */
[C---:B0-----:R-:W-:Y:S02]  /*43d0*/  FMUL.FTZ R148, R135.reuse, R148 ;  /* 0x0000009487947220 */ /* 0x041fe40000410000 */
[----:B------:R-:W-:Y:S02]  /*43e0*/  FMUL.FTZ R149, R135, R149 ;  /* 0x0000009587957220 */ /* 0x000fe40000410000 */
[----:B-1----:R-:W-:Y:S02]  /*43f0*/  FMUL.FTZ R125, R69, R171 ;  /* 0x000000ab457d7220 */ /* 0x002fe40000410000 */
[----:B------:R-:W-:-:S02]  /*4400*/  FMUL.FTZ R36, R132, R127 ;  /* 0x0000007f84247220 */ /* 0x000fc40000410000 */
[----:B------:R-:W-:Y:S01]  /*4410*/  FMUL.FTZ R236, R116, R125 ;  /* 0x0000007d74ec7220 */ /* 0x000fe20000410000 */
[----:B------:R0:W1:Y:S01]  /*4420*/  MUFU.EX2 R127, R124 ;  /* 0x0000007c007f7308 */ /* 0x0000620000000800 */
[----:B------:R-:W-:Y:S02]  /*4430*/  FMUL.FTZ R234, R71, R7 ;  /* 0x0000000747ea7220 */ /* 0x000fe40000410000 */
[-C--:B------:R-:W-:Y:S02]  /*4440*/  FMUL.FTZ R135, R237, R35.reuse ;  /* 0x00000023ed877220 */ /* 0x080fe40000410000 */
[----:B------:R-:W-:Y:S02]  /*4450*/  FMUL.FTZ R125, R236, R35 ;  /* 0x00000023ec7d7220 */ /* 0x000fe40000410000 */
[----:B------:R-:W-:Y:S02]  /*4460*/  FMUL.FTZ R234, R117, R234 ;  /* 0x000000ea75ea7220 */ /* 0x000fe40000410000 */
[----:B0-----:R-:W-:-:S02]  /*4470*/  FMUL.FTZ R124, R70, R7 ;  /* 0x00000007467c7220 */ /* 0x001fc40000410000 */
[----:B------:R-:W-:Y:S02]  /*4480*/  FFMA.FTZ R135, R236, R34, R135 ;  /* 0x00000022ec877223 */ /* 0x000fe40000010087 */
[----:B------:R-:W-:Y:S02]  /*4490*/  FMUL.FTZ R235, R117, R124 ;  /* 0x0000007c75eb7220 */ /* 0x000fe40000410000 */
[----:B------:R-:W-:Y:S02]  /*44a0*/  FFMA.FTZ R124, R237, R34, -R125 ;  /* 0x00000022ed7c7223 */ /* 0x000fe4000001087d */
[----:B------:R-:W-:Y:S02]  /*44b0*/  FADD.FTZ R135, R234, R135 ;  /* 0x00000087ea877221 */ /* 0x000fe40000010000 */
[----:B------:R-:W-:Y:S02]  /*44c0*/  FADD.FTZ R124, R235, R124 ;  /* 0x0000007ceb7c7221 */ /* 0x000fe40000010000 */
[----:B------:R-:W-:-:S02]  /*44d0*/  FMUL.FTZ R125, R37, R135 ;  /* 0x00000087257d7220 */ /* 0x000fc40000410000 */
[C---:B----4-:R-:W-:Y:S02]  /*44e0*/  FMUL.FTZ R146, R134.reuse, R146 ;  /* 0x0000009286927220 */ /* 0x050fe40000410000 */
[----:B------:R-:W-:Y:S02]  /*44f0*/  FMUL.FTZ R147, R134, R147 ;  /* 0x0000009386937220 */ /* 0x000fe40000410000 */
[-C--:B------:R-:W-:Y:S02]  /*4500*/  FMUL.FTZ R134, R37, R124.reuse ;  /* 0x0000007c25867220 */ /* 0x080fe40000410000 */
[C---:B------:R-:W-:Y:S02]  /*4510*/  FFMA.FTZ R124, R36.reuse, R124, -R125 ;  /* 0x0000007c247c7223 */ /* 0x040fe4000001087d */
[----:B------:R-:W-:Y:S02]  /*4520*/  FMUL.FTZ R125, R65, R8 ;  /* 0x00000008417d7220 */ /* 0x000fe40000410000 */
[----:B------:R-:W-:-:S02]  /*4530*/  FFMA.FTZ R135, R36, R135, R134 ;  /* 0x0000008724877223 */ /* 0x000fc40000010086 */
[----:B------:R-:W-:Y:S02]  /*4540*/  FMUL.FTZ R233, R64, R8 ;  /* 0x0000000840e97220 */ /* 0x000fe40000410000 */
[C---:B------:R-:W-:Y:S02]  /*4550*/  FMUL.FTZ R232, R118.reuse, R125 ;  /* 0x0000007d76e87220 */ /* 0x040fe40000410000 */
[----:B------:R-:W-:Y:S02]  /*4560*/  FMUL.FTZ R233, R118, R233 ;  /* 0x000000e976e97220 */ /* 0x000fe40000410000 */
[----:B------:R-:W-:Y:S02]  /*4570*/  FADD.FTZ R135, R232, R135 ;  /* 0x00000087e8877221 */ /* 0x000fe40000010000 */
[C---:B------:R-:W-:Y:S02]  /*4580*/  FMUL.FTZ R136, R130.reuse, R2 ;  /* 0x0000000282887220 */ /* 0x040fe40000410000 */
[----:B------:R-:W-:-:S02]  /*4590*/  FMUL.FTZ R137, R130, R0 ;  /* 0x0000000082897220 */ /* 0x000fc40000410000 */
[C---:B------:R-:W-:Y:S02]  /*45a0*/  FMUL.FTZ R138, R130.reuse, R10 ;  /* 0x0000000a828a7220 */ /* 0x040fe40000410000 */
[C---:B------:R-:W-:Y:S02]  /*45b0*/  FMUL.FTZ R139, R130.reuse, R11 ;  /* 0x0000000b828b7220 */ /* 0x040fe40000410000 */
[C---:B------:R-:W-:Y:S02]  /*45c0*/  FMUL.FTZ R142, R130.reuse, R12 ;  /* 0x0000000c828e7220 */ /* 0x040fe40000410000 */
[C---:B------:R-:W-:Y:S02]  /*45d0*/  FMUL.FTZ R132, R130.reuse, R15 ;  /* 0x0000000f82847220 */ /* 0x040fe40000410000 */
[C---:B------:R-:W-:Y:S02]  /*45e0*/  FMUL.FTZ R133, R130.reuse, R16 ;  /* 0x0000001082857220 */ /* 0x040fe40000410000 */
[----:B------:R-:W-:-:S02]  /*45f0*/  FMUL.FTZ R130, R130, R17 ;  /* 0x0000001182827220 */ /* 0x000fc40000410000 */
[----:B------:R-:W-:Y:S02]  /*4600*/  FADD.FTZ R124, R233, R124 ;  /* 0x0000007ce97c7221 */ /* 0x000fe40000010000 */
[----:B------:R-:W-:Y:S01]  /*4610*/  FMUL.FTZ R125, R39, R135 ;  /* 0x00000087277d7220 */ /* 0x000fe20000410000 */
[----:B------:R0:W2:Y:S01]  /*4620*/  MUFU.EX2 R169, R130 ;  /* 0x0000008200a97308 */ /* 0x0000a20000000800 */
[C---:B-1----:R-:W-:Y:S02]  /*4630*/  FMUL.FTZ R162, R127.reuse, R162 ;  /* 0x000000a27fa27220 */ /* 0x042fe40000410000 */
[----:B------:R-:W-:Y:S02]  /*4640*/  FMUL.FTZ R163, R127, R163 ;  /* 0x000000a37fa37220 */ /* 0x000fe40000410000 */
[----:B------:R-:W-:Y:S02]  /*4650*/  FMUL.FTZ R127, R39, R124 ;  /* 0x0000007c277f7220 */ /* 0x000fe40000410000 */
[----:B------:R-:W-:-:S02]  /*4660*/  FMUL.FTZ R230, R67, R9 ;  /* 0x0000000943e67220 */ /* 0x000fc40000410000 */
[----:B0-----:R-:W-:Y:S02]  /*4670*/  FFMA.FTZ R130, R38, R124, -R125 ;  /* 0x0000007c26827223 */ /* 0x001fe4000001087d */
[----:B------:R-:W-:Y:S02]  /*4680*/  FMUL.FTZ R124, R66, R9 ;  /* 0x00000009427c7220 */ /* 0x000fe40000410000 */
[----:B------:R-:W-:Y:S02]  /*4690*/  FFMA.FTZ R127, R38, R135, R127 ;  /* 0x00000087267f7223 */ /* 0x000fe4000001007f */
[C---:B------:R-:W-:Y:S02]  /*46a0*/  FMUL.FTZ R230, R119.reuse, R230 ;  /* 0x000000e677e67220 */ /* 0x040fe40000410000 */
[----:B------:R-:W-:Y:S02]  /*46b0*/  FMUL.FTZ R231, R119, R124 ;  /* 0x0000007c77e77220 */ /* 0x000fe40000410000 */
[----:B------:R-:W-:-:S02]  /*46c0*/  FMUL.FTZ R160, R126, R160 ;  /* 0x000000a07ea07220 */ /* 0x000fc40000410000 */
[----:B------:R-:W-:Y:S02]  /*46d0*/  FMUL.FTZ R161, R126, R161 ;  /* 0x000000a17ea17220 */ /* 0x000fe40000410000 */
[----:B------:R0:W1:Y:S01]  /*46e0*/  MUFU.SIN R126, R131 ;  /* 0x00000083007e7308 */ /* 0x0000620000000400 */
[----:B------:R-:W-:Y:S02]  /*46f0*/  FADD.FTZ R127, R230, R127 ;  /* 0x0000007fe67f7221 */ /* 0x000fe40000010000 */
[----:B------:R-:W-:Y:S02]  /*4700*/  FADD.FTZ R130, R231, R130 ;  /* 0x00000082e7827221 */ /* 0x000fe40000010000 */
[C---:B------:R-:W-:Y:S02]  /*4710*/  FMUL.FTZ R125, R147.reuse, R127 ;  /* 0x0000007f937d7220 */ /* 0x040fe40000410000 */
[-C--:B0-----:R-:W-:Y:S01]  /*4720*/  FMUL.FTZ R131, R147, R130.reuse ;  /* 0x0000008293837220 */ /* 0x081fe20000410000 */
[----:B------:R-:W0:Y:S01]  /*4730*/  MUFU.EX2 R133, R133 ;  /* 0x0000008500857308 */ /* 0x000e220000000800 */
[----:B------:R-:W-:-:S02]  /*4740*/  FFMA.FTZ R130, R146, R130, -R125 ;  /* 0x0000008292827223 */ /* 0x000fc4000001087d */
[----:B------:R-:W-:Y:S02]  /*4750*/  FFMA.FTZ R131, R146, R127, R131 ;  /* 0x0000007f92837223 */ /* 0x000fe40000010083 */
[----:B---3--:R-:W-:Y:S02]  /*4760*/  FMUL.FTZ R125, R61, R4 ;  /* 0x000000043d7d7220 */ /* 0x008fe40000410000 */
[-C--:B------:R-:W-:Y:S02]  /*4770*/  FMUL.FTZ R124, R140, R35.reuse ;  /* 0x000000238c7c7220 */ /* 0x080fe40000410000 */
[C---:B------:R-:W-:Y:S02]  /*4780*/  FMUL.FTZ R127, R141.reuse, R35 ;  /* 0x000000238d7f7220 */ /* 0x040fe40000410000 */
[----:B------:R-:W-:Y:S01]  /*4790*/  FMUL.FTZ R228, R112, R125 ;  /* 0x0000007d70e47220 */ /* 0x000fe20000410000 */
[----:B------:R-:W3:Y:S01]  /*47a0*/  MUFU.EX2 R136, R136 ;  /* 0x0000008800887308 */ /* 0x000ee20000000800 */
[----:B------:R-:W-:-:S02]  /*47b0*/  FFMA.FTZ R124, R141, R34, R124 ;  /* 0x000000228d7c7223 */ /* 0x000fc4000001007c */
[----:B------:R-:W-:Y:S02]  /*47c0*/  FMUL.FTZ R229, R60, R4 ;  /* 0x000000043ce57220 */ /* 0x000fe40000410000 */
[----:B------:R-:W-:Y:S02]  /*47d0*/  FFMA.FTZ R127, R140, R34, -R127 ;  /* 0x000000228c7f7223 */ /* 0x000fe4000001087f */
[C---:B--2---:R-:W-:Y:S02]  /*47e0*/  FMUL.FTZ R168, R169.reuse, R168 ;  /* 0x000000a8a9a87220 */ /* 0x044fe40000410000 */
[----:B-1----:R-:W-:Y:S01]  /*47f0*/  FMUL.FTZ R169, R169, R126 ;  /* 0x0000007ea9a97220 */ /* 0x002fe20000410000 */
[----:B------:R-:W1:Y:S01]  /*4800*/  MUFU.EX2 R132, R132 ;  /* 0x0000008400847308 */ /* 0x000e620000000800 */
[----:B------:R-:W-:Y:S02]  /*4810*/  FADD.FTZ R126, R228, R131 ;  /* 0x00000083e47e7221 */ /* 0x000fe40000010000 */
[----:B------:R-:W-:-:S02]  /*4820*/  FMUL.FTZ R125, R37, R124 ;  /* 0x0000007c257d7220 */ /* 0x000fc40000410000 */
[----:B------:R-:W-:Y:S02]  /*4830*/  FMUL.FTZ R229, R112, R229 ;  /* 0x000000e570e57220 */ /* 0x000fe40000410000 */
[-C--:B------:R-:W-:Y:S02]  /*4840*/  FMUL.FTZ R131, R37, R127.reuse ;  /* 0x0000007f25837220 */ /* 0x080fe40000410000 */
[C---:B------:R-:W-:Y:S02]  /*4850*/  FFMA.FTZ R125, R36.reuse, R127, -R125 ;  /* 0x0000007f247d7223 */ /* 0x040fe4000001087d */
[----:B------:R-:W-:Y:S02]  /*4860*/  FADD.FTZ R130, R229, R130 ;  /* 0x00000082e5827221 */ /* 0x000fe40000010000 */
[----:B------:R-:W-:Y:S02]  /*4870*/  FFMA.FTZ R131, R36, R124, R131 ;  /* 0x0000007c24837223 */ /* 0x000fe40000010083 */
[----:B------:R-:W-:-:S02]  /*4880*/  FMUL.FTZ R127, R149, R126 ;  /* 0x0000007e957f7220 */ /* 0x000fc40000410000 */
[----:B------:R-:W-:Y:S02]  /*4890*/  FMUL.FTZ R124, R62, R3 ;  /* 0x000000033e7c7220 */ /* 0x000fe40000410000 */
[C---:B0-----:R-:W-:Y:S02]  /*48a0*/  FMUL.FTZ R166, R133.reuse, R166 ;  /* 0x000000a685a67220 */ /* 0x041fe40000410000 */
[----:B------:R-:W-:Y:S01]  /*48b0*/  FMUL.FTZ R167, R133, R167 ;  /* 0x000000a785a77220 */ /* 0x000fe20000410000 */
[----:B------:R-:W0:Y:S01]  /*48c0*/  MUFU.EX2 R137, R137 ;  /* 0x0000008900897308 */ /* 0x000e220000000800 */
[-C--:B------:R-:W-:Y:S02]  /*48d0*/  FMUL.FTZ R133, R149, R130.reuse ;  /* 0x0000008295857220 */ /* 0x080fe40000410000 */
[----:B------:R-:W-:Y:S02]  /*48e0*/  FMUL.FTZ R226, R63, R3 ;  /* 0x000000033fe27220 */ /* 0x000fe40000410000 */
[----:B------:R-:W-:-:S02]  /*48f0*/  FFMA.FTZ R130, R148, R130, -R127 ;  /* 0x0000008294827223 */ /* 0x000fc4000001087f */
[----:B------:R-:W-:Y:S02]  /*4900*/  FMUL.FTZ R227, R113, R124 ;  /* 0x0000007c71e37220 */ /* 0x000fe40000410000 */
[----:B------:R-:W-:Y:S02]  /*4910*/  FFMA.FTZ R133, R148, R126, R133 ;  /* 0x0000007e94857223 */ /* 0x000fe40000010085 */
[----:B------:R-:W-:Y:S02]  /*4920*/  FMUL.FTZ R124, R39, R131 ;  /* 0x00000083277c7220 */ /* 0x000fe40000410000 */
[----:B------:R-:W-:Y:S02]  /*4930*/  FMUL.FTZ R226, R113, R226 ;  /* 0x000000e271e27220 */ /* 0x000fe40000410000 */
[----:B---3--:R-:W-:Y:S02]  /*4940*/  FMUL.FTZ R151, R136, R151 ;  /* 0x0000009788977220 */ /* 0x008fe40000410000 */
[----:B------:R-:W-:-:S02]  /*4950*/  FADD.FTZ R130, R227, R130 ;  /* 0x00000082e3827221 */ /* 0x000fc40000010000 */
[C---:B-1----:R-:W-:Y:S02]  /*4960*/  FMUL.FTZ R164, R132.reuse, R164 ;  /* 0x000000a484a47220 */ /* 0x042fe40000410000 */
[----:B------:R-:W-:Y:S02]  /*4970*/  FMUL.FTZ R165, R132, R165 ;  /* 0x000000a584a57220 */ /* 0x000fe40000410000 */
[-C--:B------:R-:W-:Y:S02]  /*4980*/  FMUL.FTZ R126, R39, R125.reuse ;  /* 0x0000007d277e7220 */ /* 0x080fe40000410000 */
[----:B------:R-:W-:Y:S02]  /*4990*/  FFMA.FTZ R124, R38, R125, -R124 ;  /* 0x0000007d267c7223 */ /* 0x000fe4000001087c */
[----:B------:R-:W-:Y:S02]  /*49a0*/  FADD.FTZ R133, R226, R133 ;  /* 0x00000085e2857221 */ /* 0x000fe40000010000 */
[----:B------:R-:W-:-:S02]  /*49b0*/  FMUL.FTZ R150, R136, R150 ;  /* 0x0000009688967220 */ /* 0x000fc40000410000 */
[----:B------:R-:W-:Y:S02]  /*49c0*/  FMUL.FTZ R132, R151, R130 ;  /* 0x0000008297847220 */ /* 0x000fe40000410000 */
[-C--:B------:R-:W-:Y:S01]  /*49d0*/  FMUL.FTZ R125, R57, R2.reuse ;  /* 0x00000002397d7220 */ /* 0x080fe20000410000 */
[----:B------:R-:W1:Y:S01]  /*49e0*/  MUFU.EX2 R138, R138 ;  /* 0x0000008a008a7308 */ /* 0x000e620000000800 */
[----:B------:R-:W-:Y:S02]  /*49f0*/  FFMA.FTZ R126, R38, R131, R126 ;  /* 0x00000083267e7223 */ /* 0x000fe4000001007e */
[-C--:B------:R-:W-:Y:S02]  /*4a00*/  FMUL.FTZ R127, R151, R133.reuse ;  /* 0x00000085977f7220 */ /* 0x080fe40000410000 */
[----:B------:R-:W-:Y:S02]  /*4a10*/  FMUL.FTZ R225, R56, R2 ;  /* 0x0000000238e17220 */ /* 0x000fe40000410000 */
[----:B------:R-:W-:-:S02]  /*4a20*/  FFMA.FTZ R133, R150, R133, R132 ;  /* 0x0000008596857223 */ /* 0x000fc40000010084 */
[----:B------:R-:W-:Y:S02]  /*4a30*/  FMUL.FTZ R224, R114, R125 ;  /* 0x0000007d72e07220 */ /* 0x000fe40000410000 */
[----:B------:R-:W-:Y:S02]  /*4a40*/  FFMA.FTZ R130, R150, R130, -R127 ;  /* 0x0000008296827223 */ /* 0x000fe4000001087f */
[----:B------:R-:W-:Y:S02]  /*4a50*/  FMUL.FTZ R125, R147, R126 ;  /* 0x0000007e937d7220 */ /* 0x000fe40000410000 */
[----:B------:R-:W-:Y:S02]  /*4a60*/  FMUL.FTZ R225, R114, R225 ;  /* 0x000000e172e17220 */ /* 0x000fe40000410000 */
[----:B0-----:R-:W-:Y:S02]  /*4a70*/  FMUL.FTZ R153, R137, R153 ;  /* 0x0000009989997220 */ /* 0x001fe40000410000 */
[----:B------:R-:W-:-:S02]  /*4a80*/  FADD.FTZ R133, R224, R133 ;  /* 0x00000085e0857221 */ /* 0x000fc40000010000 */
[-C--:B------:R-:W-:Y:S02]  /*4a90*/  FMUL.FTZ R127, R147, R124.reuse ;  /* 0x0000007c937f7220 */ /* 0x080fe40000410000 */
[----:B------:R-:W-:Y:S02]  /*4aa0*/  FFMA.FTZ R125, R146, R124, -R125 ;  /* 0x0000007c927d7223 */ /* 0x000fe4000001087d */
[----:B------:R-:W-:Y:S02]  /*4ab0*/  FADD.FTZ R130, R225, R130 ;  /* 0x00000082e1827221 */ /* 0x000fe40000010000 */
[----:B------:R-:W-:Y:S02]  /*4ac0*/  FMUL.FTZ R152, R137, R152 ;  /* 0x0000009889987220 */ /* 0x000fe40000410000 */
[----:B------:R-:W-:Y:S02]  /*4ad0*/  FMUL.FTZ R131, R153, R133 ;  /* 0x0000008599837220 */ /* 0x000fe40000410000 */
[----:B------:R-:W-:-:S02]  /*4ae0*/  FMUL.FTZ R124, R58, R0 ;  /* 0x000000003a7c7220 */ /* 0x000fc40000410000 */
[----:B------:R-:W-:Y:S01]  /*4af0*/  FFMA.FTZ R127, R146, R126, R127 ;  /* 0x0000007e927f7223 */ /* 0x000fe2000001007f */
[----:B------:R-:W0:Y:S01]  /*4b00*/  MUFU.EX2 R139, R139 ;  /* 0x0000008b008b7308 */ /* 0x000e220000000800 */
[----:B------:R-:W-:Y:S02]  /*4b10*/  FMUL.FTZ R126, R153, R130 ;  /* 0x00000082997e7220 */ /* 0x000fe40000410000 */
[----:B------:R-:W-:Y:S02]  /*4b20*/  FMUL.FTZ R222, R59, R0 ;  /* 0x000000003bde7220 */ /* 0x000fe40000410000 */
[C---:B------:R-:W-:Y:S02]  /*4b30*/  FFMA.FTZ R130, R152.reuse, R130, -R131 ;  /* 0x0000008298827223 */ /* 0x040fe40000010883 */
[----:B------:R-:W-:Y:S02]  /*4b40*/  FMUL.FTZ R223, R115, R124 ;  /* 0x0000007c73df7220 */ /* 0x000fe40000410000 */
[----:B------:R-:W-:-:S02]  /*4b50*/  FFMA.FTZ R133, R152, R133, R126 ;  /* 0x0000008598857223 */ /* 0x000fc4000001007e */
[----:B------:R-:W-:Y:S02]  /*4b60*/  FMUL.FTZ R124, R149, R127 ;  /* 0x0000007f957c7220 */ /* 0x000fe40000410000 */
[----:B------:R-:W-:Y:S02]  /*4b70*/  FMUL.FTZ R222, R115, R222 ;  /* 0x000000de73de7220 */ /* 0x000fe40000410000 */
[----:B-1----:R-:W-:Y:S02]  /*4b80*/  FMUL.FTZ R155, R138, R155 ;  /* 0x0000009b8a9b7220 */ /* 0x002fe40000410000 */
[----:B------:R-:W-:Y:S02]  /*4b90*/  FADD.FTZ R130, R223, R130 ;  /* 0x00000082df827221 */ /* 0x000fe40000010000 */
[-C--:B------:R-:W-:Y:S02]  /*4ba0*/  FMUL.FTZ R126, R149, R125.reuse ;  /* 0x0000007d957e7220 */ /* 0x080fe40000410000 */
[----:B------:R-:W-:-:S02]  /*4bb0*/  FFMA.FTZ R124, R148, R125, -R124 ;  /* 0x0000007d947c7223 */ /* 0x000fc4000001087c */
[----:B------:R-:W-:Y:S02]  /*4bc0*/  FADD.FTZ R133, R222, R133 ;  /* 0x00000085de857221 */ /* 0x000fe40000010000 */
[----:B------:R-:W-:Y:S02]  /*4bd0*/  FMUL.FTZ R154, R138, R154 ;  /* 0x0000009a8a9a7220 */ /* 0x000fe40000410000 */
[----:B------:R-:W-:Y:S02]  /*4be0*/  FMUL.FTZ R131, R155, R130 ;  /* 0x000000829b837220 */ /* 0x000fe40000410000 */
[----:B------:R-:W-:Y:S02]  /*4bf0*/  FMUL.FTZ R125, R53, R10 ;  /* 0x0000000a357d7220 */ /* 0x000fe40000410000 */
[----:B------:R-:W-:Y:S01]  /*4c00*/  FFMA.FTZ R126, R148, R127, R126 ;  /* 0x0000007f947e7223 */ /* 0x000fe2000001007e */
[----:B------:R-:W1:Y:S01]  /*4c10*/  MUFU.EX2 R142, R142 ;  /* 0x0000008e008e7308 */ /* 0x000e620000000800 */
[----:B------:R-:W-:-:S02]  /*4c20*/  FMUL.FTZ R127, R155, R133 ;  /* 0x000000859b7f7220 */ /* 0x000fc40000410000 */
[----:B------:R-:W-:Y:S02]  /*4c30*/  FMUL.FTZ R221, R52, R10 ;  /* 0x0000000a34dd7220 */ /* 0x000fe40000410000 */
[----:B------:R-:W-:Y:S02]  /*4c40*/  FFMA.FTZ R131, R154, R133, R131 ;  /* 0x000000859a837223 */ /* 0x000fe40000010083 */
[----:B------:R-:W-:Y:S02]  /*4c50*/  FMUL.FTZ R220, R108, R125 ;  /* 0x0000007d6cdc7220 */ /* 0x000fe40000410000 */
[----:B------:R-:W-:Y:S02]  /*4c60*/  FFMA.FTZ R130, R154, R130, -R127 ;  /* 0x000000829a827223 */ /* 0x000fe4000001087f */
[----:B------:R-:W-:Y:S02]  /*4c70*/  FMUL.FTZ R125, R151, R126 ;  /* 0x0000007e977d7220 */ /* 0x000fe40000410000 */
[----:B------:R-:W-:-:S02]  /*4c80*/  FMUL.FTZ R221, R108, R221 ;  /* 0x000000dd6cdd7220 */ /* 0x000fc40000410000 */
[----:B0-----:R-:W-:Y:S02]  /*4c90*/  FMUL.FTZ R157, R139, R157 ;  /* 0x0000009d8b9d7220 */ /* 0x001fe40000410000 */
[----:B------:R-:W-:Y:S02]  /*4ca0*/  FADD.FTZ R131, R220, R131 ;  /* 0x00000083dc837221 */ /* 0x000fe40000010000 */
[-C--:B------:R-:W-:Y:S02]  /*4cb0*/  FMUL.FTZ R127, R151, R124.reuse ;  /* 0x0000007c977f7220 */ /* 0x080fe40000410000 */
[----:B------:R-:W-:Y:S02]  /*4cc0*/  FFMA.FTZ R125, R150, R124, -R125 ;  /* 0x0000007c967d7223 */ /* 0x000fe4000001087d */
[----:B------:R-:W-:Y:S02]  /*4cd0*/  FADD.FTZ R130, R221, R130 ;  /* 0x00000082dd827221 */ /* 0x000fe40000010000 */
[----:B------:R-:W-:-:S02]  /*4ce0*/  FMUL.FTZ R156, R139, R156 ;  /* 0x0000009c8b9c7220 */ /* 0x000fc40000410000 */
[C---:B------:R-:W-:Y:S02]  /*4cf0*/  FMUL.FTZ R133, R157.reuse, R131 ;  /* 0x000000839d857220 */ /* 0x040fe40000410000 */
[-C--:B------:R-:W-:Y:S02]  /*4d00*/  FMUL.FTZ R124, R54, R11.reuse ;  /* 0x0000000b367c7220 */ /* 0x080fe40000410000 */
[----:B------:R-:W-:Y:S02]  /*4d10*/  FFMA.FTZ R127, R150, R126, R127 ;  /* 0x0000007e967f7223 */ /* 0x000fe4000001007f */
[-C--:B------:R-:W-:Y:S02]  /*4d20*/  FMUL.FTZ R126, R157, R130.reuse ;  /* 0x000000829d7e7220 */ /* 0x080fe40000410000 */
[----:B------:R-:W-:Y:S02]  /*4d30*/  FMUL.FTZ R218, R55, R11 ;  /* 0x0000000b37da7220 */ /* 0x000fe40000410000 */
[----:B------:R-:W-:-:S02]  /*4d40*/  FFMA.FTZ R130, R156, R130, -R133 ;  /* 0x000000829c827223 */ /* 0x000fc40000010885 */
[----:B------:R-:W-:Y:S02]  /*4d50*/  FMUL.FTZ R219, R109, R124 ;  /* 0x0000007c6ddb7220 */ /* 0x000fe40000410000 */
[----:B------:R-:W-:Y:S02]  /*4d60*/  FFMA.FTZ R131, R156, R131, R126 ;  /* 0x000000839c837223 */ /* 0x000fe4000001007e */
[----:B------:R-:W-:Y:S02]  /*4d70*/  FMUL.FTZ R124, R153, R127 ;  /* 0x0000007f997c7220 */ /* 0x000fe40000410000 */
[----:B------:R-:W-:Y:S02]  /*4d80*/  FMUL.FTZ R218, R109, R218 ;  /* 0x000000da6dda7220 */ /* 0x000fe40000410000 */
[----:B-1----:R-:W-:Y:S02]  /*4d90*/  FMUL.FTZ R159, R142, R159 ;  /* 0x0000009f8e9f7220 */ /* 0x002fe40000410000 */
[----:B------:R-:W-:-:S02]  /*4da0*/  FADD.FTZ R130, R219, R130 ;  /* 0x00000082db827221 */ /* 0x000fc40000010000 */
[-C--:B------:R-:W-:Y:S02]  /*4db0*/  FMUL.FTZ R126, R153, R125.reuse ;  /* 0x0000007d997e7220 */ /* 0x080fe40000410000 */
[----:B------:R-:W-:Y:S02]  /*4dc0*/  FFMA.FTZ R124, R152, R125, -R124 ;  /* 0x0000007d987c7223 */ /* 0x000fe4000001087c */
[----:B------:R-:W-:Y:S02]  /*4dd0*/  FADD.FTZ R131, R218, R131 ;  /* 0x00000083da837221 */ /* 0x000fe40000010000 */
[----:B------:R-:W-:Y:S02]  /*4de0*/  FMUL.FTZ R158, R142, R158 ;  /* 0x0000009e8e9e7220 */ /* 0x000fe40000410000 */
[----:B------:R-:W-:Y:S02]  /*4df0*/  FMUL.FTZ R132, R159, R130 ;  /* 0x000000829f847220 */ /* 0x000fe40000410000 */
[----:B------:R-:W-:-:S02]  /*4e00*/  FMUL.FTZ R125, R49, R12 ;  /* 0x0000000c317d7220 */ /* 0x000fc40000410000 */
[----:B------:R-:W-:Y:S02]  /*4e10*/  FFMA.FTZ R126, R152, R127, R126 ;  /* 0x0000007f987e7223 */ /* 0x000fe4000001007e */
[-C--:B------:R-:W-:Y:S02]  /*4e20*/  FMUL.FTZ R127, R159, R131.reuse ;  /* 0x000000839f7f7220 */ /* 0x080fe40000410000 */
[----:B------:R-:W-:Y:S02]  /*4e30*/  FFMA.FTZ R131, R158, R131, R132 ;  /* 0x000000839e837223 */ /* 0x000fe40000010084 */
[----:B------:R-:W-:Y:S02]  /*4e40*/  FMUL.FTZ R217, R48, R12 ;  /* 0x0000000c30d97220 */ /* 0x000fe40000410000 */
[----:B------:R-:W-:Y:S02]  /*4e50*/  FMUL.FTZ R212, R110, R125 ;  /* 0x0000007d6ed47220 */ /* 0x000fe40000410000 */
[----:B------:R-:W-:-:S02]  /*4e60*/  FMUL.FTZ R125, R155, R126 ;  /* 0x0000007e9b7d7220 */ /* 0x000fc40000410000 */
[----:B------:R-:W-:Y:S02]  /*4e70*/  FFMA.FTZ R130, R158, R130, -R127 ;  /* 0x000000829e827223 */ /* 0x000fe4000001087f */
[----:B------:R-:W-:Y:S02]  /*4e80*/  FMUL.FTZ R217, R110, R217 ;  /* 0x000000d96ed97220 */ /* 0x000fe40000410000 */
[----:B------:R-:W-:Y:S02]  /*4e90*/  FADD.FTZ R131, R212, R131 ;  /* 0x00000083d4837221 */ /* 0x000fe40000010000 */
[-C--:B------:R-:W-:Y:S02]  /*4ea0*/  FMUL.FTZ R127, R155, R124.reuse ;  /* 0x0000007c9b7f7220 */ /* 0x080fe40000410000 */
[----:B------:R-:W-:Y:S02]  /*4eb0*/  FFMA.FTZ R125, R154, R124, -R125 ;  /* 0x0000007c9a7d7223 */ /* 0x000fe4000001087d */
[----:B------:R-:W-:-:S02]  /*4ec0*/  FADD.FTZ R130, R217, R130 ;  /* 0x00000082d9827221 */ /* 0x000fc40000010000 */
[----:B------:R-:W-:Y:S02]  /*4ed0*/  FMUL.FTZ R133, R161, R131 ;  /* 0x00000083a1857220 */ /* 0x000fe40000410000 */
[----:B------:R-:W-:Y:S02]  /*4ee0*/  FFMA.FTZ R127, R154, R126, R127 ;  /* 0x0000007e9a7f7223 */ /* 0x000fe4000001007f */
[----:B------:R-:W-:Y:S02]  /*4ef0*/  FMUL.FTZ R126, R157, R125 ;  /* 0x0000007d9d7e7220 */ /* 0x000fe40000410000 */
[-C--:B------:R-:W-:Y:S02]  /*4f00*/  FFMA.FTZ R133, R160, R130.reuse, -R133 ;  /* 0x00000082a0857223 */ /* 0x080fe40000010885 */
[----:B------:R-:W-:Y:S02]  /*4f10*/  FMUL.FTZ R214, R50, R13 ;  /* 0x0000000d32d67220 */ /* 0x000fe40000410000 */
[----:B------:R-:W-:-:S02]  /*4f20*/  FMUL.FTZ R130, R161, R130 ;  /* 0x00000082a1827220 */ /* 0x000fc40000410000 */
[----:B------:R-:W-:Y:S02]  /*4f30*/  FMUL.FTZ R124, R51, R13 ;  /* 0x0000000d337c7220 */ /* 0x000fe40000410000 */
[-C--:B------:R-:W-:Y:S02]  /*4f40*/  FFMA.FTZ R126, R156, R127.reuse, R126 ;  /* 0x0000007f9c7e7223 */ /* 0x080fe4000001007e */
[----:B------:R-:W-:Y:S02]  /*4f50*/  FMUL.FTZ R127, R157, R127 ;  /* 0x0000007f9d7f7220 */ /* 0x000fe40000410000 */
[----:B------:R-:W-:Y:S02]  /*4f60*/  FFMA.FTZ R130, R160, R131, R130 ;  /* 0x00000083a0827223 */ /* 0x000fe40000010082 */
[C---:B------:R-:W-:Y:S02]  /*4f70*/  FMUL.FTZ R213, R111.reuse, R124 ;  /* 0x0000007c6fd57220 */ /* 0x040fe40000410000 */
[----:B------:R-:W-:-:S02]  /*4f80*/  FMUL.FTZ R214, R111, R214 ;  /* 0x000000d66fd67220 */ /* 0x000fc40000410000 */
[----:B------:R-:W-:Y:S02]  /*4f90*/  FFMA.FTZ R127, R156, R125, -R127 ;  /* 0x0000007d9c7f7223 */ /* 0x000fe4000001087f */
[----:B------:R-:W-:Y:S02]  /*4fa0*/  FMUL.FTZ R124, R159, R126 ;  /* 0x0000007e9f7c7220 */ /* 0x000fe40000410000 */
[----:B------:R-:W-:Y:S02]  /*4fb0*/  FADD.FTZ R130, R213, R130 ;  /* 0x00000082d5827221 */ /* 0x000fe40000010000 */
[----:B------:R-:W-:Y:S02]  /*4fc0*/  FADD.FTZ R133, R214, R133 ;  /* 0x00000085d6857221 */ /* 0x000fe40000010000 */
[-C--:B------:R-:W-:Y:S02]  /*4fd0*/  FMUL.FTZ R125, R159, R127.reuse ;  /* 0x0000007f9f7d7220 */ /* 0x080fe40000410000 */
[----:B------:R-:W-:-:S02]  /*4fe0*/  FFMA.FTZ R124, R158, R127, -R124 ;  /* 0x0000007f9e7c7223 */ /* 0x000fc4000001087c */
[C---:B------:R-:W-:Y:S02]  /*4ff0*/  FMUL.FTZ R127, R163.reuse, R130 ;  /* 0x00000082a37f7220 */ /* 0x040fe40000410000 */
[-C--:B------:R-:W-:Y:S02]  /*5000*/  FMUL.FTZ R131, R163, R133.reuse ;  /* 0x00000085a3837220 */ /* 0x080fe40000410000 */
[----:B------:R-:W-:Y:S02]  /*5010*/  FMUL.FTZ R215, R45, R14 ;  /* 0x0000000e2dd77220 */ /* 0x000fe40000410000 */
[----:B------:R-:W-:Y:S01]  /*5020*/  FFMA.FTZ R126, R158, R126, R125 ;  /* 0x0000007e9e7e7223 */ /* 0x000fe2000001007d */
[----:B------:R-:W-:Y:S01]  /*5030*/  ISETP.NE.AND P0, PT, R6, 0x7f, PT ;  /* 0x0000007f0600780c */ /* 0x000fe20003f05270 */
[C---:B------:R-:W-:Y:S02]  /*5040*/  FFMA.FTZ R133, R162.reuse, R133, -R127 ;  /* 0x00000085a2857223 */ /* 0x040fe4000001087f */
[----:B------:R-:W-:-:S02]  /*5050*/  FFMA.FTZ R130, R162, R130, R131 ;  /* 0x00000082a2827223 */ /* 0x000fc40000010083 */
[----:B------:R-:W-:Y:S02]  /*5060*/  FMUL.FTZ R125, R44, R14 ;  /* 0x0000000e2c7d7220 */ /* 0x000fe40000410000 */
[C---:B------:R-:W-:Y:S02]  /*5070*/  FMUL.FTZ R215, R104.reuse, R215 ;  /* 0x000000d768d77220 */ /* 0x040fe40000410000 */
[C---:B------:R-:W-:Y:S02]  /*5080*/  FMUL.FTZ R127, R161.reuse, R126 ;  /* 0x0000007ea17f7220 */ /* 0x040fe40000410000 */
[----:B------:R-:W-:Y:S02]  /*5090*/  FMUL.FTZ R131, R161, R124 ;  /* 0x0000007ca1837220 */ /* 0x000fe40000410000 */
[----:B------:R-:W-:Y:S01]  /*50a0*/  FMUL.FTZ R216, R104, R125 ;  /* 0x0000007d68d87220 */ /* 0x000fe20000410000 */
[----:B------:R0:W1:Y:S01]  /*50b0*/  @P0 LDS.64 R144, [R6.X8+0xa888] ;  /* 0x00a8880006900984 */ /* 0x0000620000008a00 */
[----:B------:R-:W-:-:S02]  /*50c0*/  FADD.FTZ R130, R215, R130 ;  /* 0x00000082d7827221 */ /* 0x000fc40000010000 */
[C---:B------:R-:W-:Y:S02]  /*50d0*/  FFMA.FTZ R127, R160.reuse, R124, -R127 ;  /* 0x0000007ca07f7223 */ /* 0x040fe4000001087f */
[----:B------:R-:W-:Y:S02]  /*50e0*/  FFMA.FTZ R131, R160, R126, R131 ;  /* 0x0000007ea0837223 */ /* 0x000fe40000010083 */
[----:B------:R-:W-:Y:S02]  /*50f0*/  FADD.FTZ R133, R216, R133 ;  /* 0x00000085d8857221 */ /* 0x000fe40000010000 */
[----:B------:R-:W-:Y:S02]  /*5100*/  FMUL.FTZ R126, R165, R130 ;  /* 0x00000082a57e7220 */ /* 0x000fe40000410000 */
[----:B------:R-:W-:Y:S02]  /*5110*/  FMUL.FTZ R125, R163, R127 ;  /* 0x0000007fa37d7220 */ /* 0x000fe40000410000 */
[----:B------:R-:W-:-:S02]  /*5120*/  FMUL.FTZ R210, R46, R15 ;  /* 0x0000000f2ed27220 */ /* 0x000fc40000410000 */
[----:B------:R-:W-:Y:S02]  /*5130*/  FFMA.FTZ R135, R164, R133, -R126 ;  /* 0x00000085a4877223 */ /* 0x000fe4000001087e */
[----:B------:R-:W-:Y:S02]  /*5140*/  FMUL.FTZ R124, R47, R15 ;  /* 0x0000000f2f7c7220 */ /* 0x000fe40000410000 */
[-C--:B------:R-:W-:Y:S02]  /*5150*/  FFMA.FTZ R126, R162, R131.reuse, R125 ;  /* 0x00000083a27e7223 */ /* 0x080fe4000001007d */
[----:B------:R-:W-:Y:S02]  /*5160*/  FMUL.FTZ R131, R163, R131 ;  /* 0x00000083a3837220 */ /* 0x000fe40000410000 */
[----:B------:R-:W-:Y:S02]  /*5170*/  FMUL.FTZ R133, R165, R133 ;  /* 0x00000085a5857220 */ /* 0x000fe40000410000 */
[----:B------:R-:W-:-:S02]  /*5180*/  FMUL.FTZ R210, R105, R210 ;  /* 0x000000d269d27220 */ /* 0x000fc40000410000 */
[----:B------:R-:W-:Y:S02]  /*5190*/  FMUL.FTZ R211, R105, R124 ;  /* 0x0000007c69d37220 */ /* 0x000fe40000410000 */
[----:B------:R-:W-:Y:S02]  /*51a0*/  FFMA.FTZ R131, R162, R127, -R131 ;  /* 0x0000007fa2837223 */ /* 0x000fe40000010883 */
[----:B------:R-:W-:Y:S02]  /*51b0*/  FMUL.FTZ R124, R165, R126 ;  /* 0x0000007ea57c7220 */ /* 0x000fe40000410000 */
[----:B------:R-:W-:Y:S02]  /*51c0*/  FFMA.FTZ R130, R164, R130, R133 ;  /* 0x00000082a4827223 */ /* 0x000fe40000010085 */
[----:B------:R-:W-:Y:S02]  /*51d0*/  FADD.FTZ R135, R210, R135 ;  /* 0x00000087d2877221 */ /* 0x000fe40000010000 */
[----:B------:R-:W-:-:S02]  /*51e0*/  FFMA.FTZ R124, R164, R131, -R124 ;  /* 0x00000083a47c7223 */ /* 0x000fc4000001087c */
[----:B------:R-:W-:Y:S02]  /*51f0*/  FMUL.FTZ R131, R165, R131 ;  /* 0x00000083a5837220 */ /* 0x000fe40000410000 */
[----:B------:R-:W-:Y:S02]  /*5200*/  FADD.FTZ R130, R211, R130 ;  /* 0x00000082d3827221 */ /* 0x000fe40000010000 */
[----:B------:R-:W-:Y:S02]  /*5210*/  FMUL.FTZ R127, R167, R135 ;  /* 0x00000087a77f7220 */ /* 0x000fe40000410000 */
[----:B------:R-:W-:Y:S02]  /*5220*/  FMUL.FTZ R125, R41, R16 ;  /* 0x00000010297d7220 */ /* 0x000fe40000410000 */
[----:B------:R-:W-:Y:S02]  /*5230*/  FFMA.FTZ R131, R164, R126, R131 ;  /* 0x0000007ea4837223 */ /* 0x000fe40000010083 */
[----:B------:R-:W-:-:S02]  /*5240*/  FFMA.FTZ R127, R166, R130, R127 ;  /* 0x00000082a67f7223 */ /* 0x000fc4000001007f */
[C---:B------:R-:W-:Y:S02]  /*5250*/  FMUL.FTZ R130, R167.reuse, R130 ;  /* 0x00000082a7827220 */ /* 0x040fe40000410000 */
[----:B------:R-:W-:Y:S02]  /*5260*/  FMUL.FTZ R209, R40, R16 ;  /* 0x0000001028d17220 */ /* 0x000fe40000410000 */
[----:B------:R-:W-:Y:S02]  /*5270*/  FMUL.FTZ R142, R106, R125 ;  /* 0x0000007d6a8e7220 */ /* 0x000fe40000410000 */
[----:B------:R-:W-:Y:S02]  /*5280*/  FMUL.FTZ R125, R167, R131 ;  /* 0x00000083a77d7220 */ /* 0x000fe40000410000 */
[----:B------:R-:W-:Y:S02]  /*5290*/  FFMA.FTZ R130, R166, R135, -R130 ;  /* 0x00000087a6827223 */ /* 0x000fe40000010882 */
[----:B------:R-:W-:-:S02]  /*52a0*/  FMUL.FTZ R209, R106, R209 ;  /* 0x000000d16ad17220 */ /* 0x000fc40000410000 */
[----:B------:R-:W-:Y:S02]  /*52b0*/  FADD.FTZ R132, R142, R127 ;  /* 0x0000007f8e847221 */ /* 0x000fe40000010000 */
[-C--:B------:R-:W-:Y:S02]  /*52c0*/  FMUL.FTZ R127, R167, R124.reuse ;  /* 0x0000007ca77f7220 */ /* 0x080fe40000410000 */
[C---:B------:R-:W-:Y:S02]  /*52d0*/  FFMA.FTZ R126, R166.reuse, R124, -R125 ;  /* 0x0000007ca67e7223 */ /* 0x040fe4000001087d */
[----:B------:R-:W-:Y:S02]  /*52e0*/  FADD.FTZ R130, R209, R130 ;  /* 0x00000082d1827221 */ /* 0x000fe40000010000 */
[----:B------:R-:W-:Y:S02]  /*52f0*/  FFMA.FTZ R127, R166, R131, R127 ;  /* 0x00000083a67f7223 */ /* 0x000fe4000001007f */
[----:B------:R-:W-:-:S02]  /*5300*/  FMUL.FTZ R125, R169, R126 ;  /* 0x0000007ea97d7220 */ /* 0x000fc40000410000 */
[C---:B------:R-:W-:Y:S02]  /*5310*/  FMUL.FTZ R133, R169.reuse, R132 ;  /* 0x00000084a9857220 */ /* 0x040fe40000410000 */
[-C--:B------:R-:W-:Y:S02]  /*5320*/  FMUL.FTZ R131, R169, R130.reuse ;  /* 0x00000082a9837220 */ /* 0x080fe40000410000 */
[-C--:B------:R-:W-:Y:S02]  /*5330*/  FMUL.FTZ R208, R42, R17.reuse ;  /* 0x000000112ad07220 */ /* 0x080fe40000410000 */
[----:B------:R-:W-:Y:S02]  /*5340*/  FMUL.FTZ R124, R43, R17 ;  /* 0x000000112b7c7220 */ /* 0x000fe40000410000 */
[CC--:B------:R-:W-:Y:S02]  /*5350*/  FFMA.FTZ R125, R168.reuse, R127.reuse, R125 ;  /* 0x0000007fa87d7223 */ /* 0x0c0fe4000001007d */
[----:B------:R-:W-:Y:S01]  /*5360*/  FMUL.FTZ R127, R169, R127 ;  /* 0x0000007fa97f7220 */ /* 0x000fe20000410000 */
[----:B------:R-:W-:Y:S01]  /*5370*/  BSSY B0, `(.L_x_3217) ;  /* 0x0000016000007945 */ /* 0x000fe20003800000 */
[----:B------:R-:W-:-:S02]  /*5380*/  FFMA.FTZ R133, R168, R130, -R133 ;  /* 0x00000082a8857223 */ /* 0x000fc40000010885 */
[----:B------:R-:W-:Y:S02]  /*5390*/  FFMA.FTZ R132, R168, R132, R131 ;  /* 0x00000084a8847223 */ /* 0x000fe40000010083 */
[C---:B------:R-:W-:Y:S02]  /*53a0*/  FMUL.FTZ R143, R107.reuse, R124 ;  /* 0x0000007c6b8f7220 */ /* 0x040fe40000410000 */
[----:B------:R-:W-:Y:S01]  /*53b0*/  FMUL.FTZ R208, R107, R208 ;  /* 0x000000d06bd07220 */ /* 0x000fe20000410000 */
[----:B------:R-:W-:Y:S01]  /*53c0*/  ISETP.GT.U32.AND P2, PT, R6, 0x1f, PT ;  /* 0x0000001f0600780c */ /* 0x000fe20003f44070 */
[----:B------:R-:W-:Y:S01]  /*53d0*/  FFMA.FTZ R124, R168, R126, -R127 ;  /* 0x0000007ea87c7223 */ /* 0x000fe2000001087f */
[----:B------:R-:W-:Y:S01]  /*53e0*/  LEA.HI R170, R6, R6, RZ, 0x1e ;  /* 0x0000000606aa7211 */ /* 0x000fe200078ff0ff */
[----:B------:R-:W-:Y:S02]  /*53f0*/  FADD.FTZ R127, R143, R132 ;  /* 0x000000848f7f7221 */ /* 0x000fe40000010000 */
[----:B------:R-:W-:Y:S01]  /*5400*/  FADD.FTZ R126, R208, R133 ;  /* 0x00000085d07e7221 */ /* 0x000fe20000010000 */
[----:B------:R-:W-:Y:S05]  /*5410*/  @P0 BRA `(.L_x_3218) ;  /* 0x000000b000000947 */ /* 0x000fea0003800000 */
[----:B01----:R-:W-:Y:S01]  /*5420*/  ULDC UR28, c[0x0][0x174] ;  /* 0x00005d00001c7ab9 */ /* 0x003fe20000000800 */
[----:B------:R-:W-:Y:S01]  /*5430*/  HFMA2.MMA R144, -RZ, RZ, 1.875, 0 ;  /* 0x3f800000ff907435 */ /* 0x000fe200000001ff */
        /* <DEDUP_REMOVED lines=9> */
.L_x_3218:
[----:B01----:R-:W-:Y:S05]  /*54d0*/  BSYNC B0 ;  /* 0x0000000000007941 */ /* 0x003fea0003800000 */
.L_x_3217:
        /* <DEDUP_REMOVED lines=73> */
.L_x_3325:
        /* <DEDUP_REMOVED lines=64> */
[----:B------:R0:W1:Y:S01]  /*5d70*/  SHFL.UP PT, R134, R126, 0x10, RZ ;  /* 0x060000007e867989 */ /* 0x00006200000e00ff */
[----:B------:R-:W-:Y:S02]  /*5d80*/  MOV R239, R126 ;  /* 0x0000007e00ef7202 */ /* 0x000fe40000000f00 */
[----:B------:R-:W-:Y:S01]  /*5d90*/  MOV R133, R139 ;  /* 0x0000008b00857202 */ /* 0x000fe20000000f00 */
[----:B------:R0:W2:Y:S01]  /*5da0*/  SHFL.UP PT, R127, R139, 0x10, RZ ;  /* 0x060000008b7f7989 */ /* 0x0000a200000e00ff */
[----:B------:R-:W-:-:S03]  /*5db0*/  MOV R132, R138 ;  /* 0x0000008a00847202 */ /* 0x000fc60000000f00 */
[----:B------:R0:W3:Y:S04]  /*5dc0*/  SHFL.UP PT, R240, R138, 0x10, RZ ;  /* 0x060000008af07989 */ /* 0x0000e800000e00ff */
[----:B------:R0:W4:Y:S02]  /*5dd0*/  SHFL.UP PT, R136, R131, 0x10, RZ ;  /* 0x0600000083887989 */ /* 0x00012400000e00ff */
.L_x_3326:
[----:B------:R-:W-:Y:S01]  /*5de0*/  ISETP.GE.AND P0, PT, R5, 0x10, PT ;  /* 0x000000100500780c */ /* 0x000fe20003f06270 */
[-C--:B--2---:R-:W-:Y:S02]  /*5df0*/  FMUL.FTZ R125, R127, R131.reuse ;  /* 0x000000837f7d7220 */ /* 0x084fe40000410000 */
[----:B-1----:R-:W-:Y:S02]  /*5e00*/  FMUL.FTZ R124, R134, R131 ;  /* 0x00000083867c7220 */ /* 0x002fe40000410000 */
[C---:B---3--:R-:W-:Y:S02]  /*5e10*/  FFMA.FTZ R125, R240.reuse, R239, -R125 ;  /* 0x000000eff07d7223 */ /* 0x048fe4000001087d */
[----:B------:R-:W-:-:S02]  /*5e20*/  FMUL.FTZ R240, R240, R131 ;  /* 0x00000083f0f07220 */ /* 0x000fc40000410000 */
[CC--:B----4-:R-:W-:Y:S02]  /*5e30*/  FFMA.FTZ R124, R136.reuse, R239.reuse, R124 ;  /* 0x000000ef887c7223 */ /* 0x0d0fe4000001007c */
[----:B------:R-:W-:Y:S02]  /*5e40*/  FFMA.FTZ R240, R127, R239, R240 ;  /* 0x000000ef7ff07223 */ /* 0x000fe400000100f0 */
[----:B------:R-:W-:Y:S02]  /*5e50*/  FMUL.FTZ R136, R136, R131 ;  /* 0x0000008388887220 */ /* 0x000fe40000410000 */
[----:B------:R-:W-:Y:S01]  /*5e60*/  @P0 FADD.FTZ R133, R240, R133 ;  /* 0x00000085f0850221 */ /* 0x000fe20000010000 */
[----:B------:R-:W-:Y:S01]  /*5e70*/  FSEL R240, R131, R124, !P0 ;  /* 0x0000007c83f07208 */ /* 0x000fe20004000000 */
[----:B------:R-:W-:Y:S02]  /*5e80*/  @P0 FFMA.FTZ R239, R134, R239, -R136 ;  /* 0x000000ef86ef0223 */ /* 0x000fe40000010888 */
[----:B------:R-:W-:Y:S01]  /*5e90*/  @P0 FADD.FTZ R132, R125, R132 ;  /* 0x000000847d840221 */ /* 0x000fe20000010000 */
[----:B------:R-:W-:Y:S05]  /*5ea0*/  BRA.CONV ~URZ, `(.L_x_3223) ;  /* 0x000000637f007947 */ /* 0x000fea000b800000 */
[----:B------:R-:W-:Y:S01]  /*5eb0*/  HFMA2.MMA R125, -RZ, RZ, 0, 1.847743988037109375e-06 ;  /* 0x0000001fff7d7435 */ /* 0x000fe200000001ff */
[----:B------:R-:W-:-:S02]  /*5ec0*/  MOV R128, R239 ;  /* 0x000000ef00807202 */ /* 0x000fc40000000f00 */
[----:B------:R-:W-:Y:S02]  /*5ed0*/  MOV R127, 0x1f ;  /* 0x0000001f007f7802 */ /* 0x000fe40000000f00 */
[----:B------:R-:W-:Y:S02]  /*5ee0*/  MOV R124, 0xffffffff ;  /* 0xffffffff007c7802 */ /* 0x000fe40000000f00 */
[----:B0-----:R-:W-:Y:S02]  /*5ef0*/  MOV R126, 0x5f10 ;  /* 0x00005f10007e7802 */ /* 0x001fe40000000f00 */
[----:B------:R-:W-:Y:S05]  /*5f00*/  CALL.REL.NOINC `($__internal_79_$__cuda_sm70_shflsync_idx_p) ;  /* 0x0000938000007944 */ /* 0x000fea0003c00000 */
.L_x_3223:
[----:B------:R-:W-:Y:S05]  /*5f10*/  BRA.CONV ~URZ, `(.L_x_3224) ;  /* 0x000000637f007947 */ /* 0x000fea000b800000 */
[----:B-1----:R-:W-:Y:S01]  /*5f20*/  HFMA2.MMA R125, -RZ, RZ, 0, 1.847743988037109375e-06 ;  /* 0x0000001fff7d7435 */ /* 0x002fe200000001ff */
[----:B0-----:R-:W-:Y:S02]  /*5f30*/  MOV R128, R240 ;  /* 0x000000f000807202 */ /* 0x001fe40000000f00 */
[----:B------:R-:W-:Y:S02]  /*5f40*/  MOV R127, 0x1f ;  /* 0x0000001f007f7802 */ /* 0x000fe40000000f00 */
[----:B------:R-:W-:Y:S02]  /*5f50*/  MOV R124, 0xffffffff ;  /* 0xffffffff007c7802 */ /* 0x000fe40000000f00 */
[----:B------:R-:W-:-:S02]  /*5f60*/  MOV R126, 0x5f80 ;  /* 0x00005f80007e7802 */ /* 0x000fc40000000f00 */
[----:B------:R-:W-:Y:S05]  /*5f70*/  CALL.REL.NOINC `($__internal_79_$__cuda_sm70_shflsync_idx_p) ;  /* 0x0000931000007944 */ /* 0x000fea0003c00000 */
.L_x_3224:
[----:B------:R-:W-:Y:S05]  /*5f80*/  BRA.CONV ~URZ, `(.L_x_3225) ;  /* 0x000000637f007947 */ /* 0x000fea000b800000 */
[----:B-1----:R-:W-:Y:S01]  /*5f90*/  HFMA2.MMA R125, -RZ, RZ, 0, 1.847743988037109375e-06 ;  /* 0x0000001fff7d7435 */ /* 0x002fe200000001ff */
[----:B0-----:R-:W-:-:S02]  /*5fa0*/  MOV R128, R132 ;  /* 0x0000008400807202 */ /* 0x001fc40000000f00 */
[----:B------:R-:W-:Y:S02]  /*5fb0*/  MOV R127, 0x1f ;  /* 0x0000001f007f7802 */ /* 0x000fe40000000f00 */
[----:B------:R-:W-:Y:S02]  /*5fc0*/  MOV R124, 0xffffffff ;  /* 0xffffffff007c7802 */ /* 0x000fe40000000f00 */
[----:B------:R-:W-:Y:S02]  /*5fd0*/  MOV R126, 0x5ff0 ;  /* 0x00005ff0007e7802 */ /* 0x000fe40000000f00 */
[----:B------:R-:W-:Y:S05]  /*5fe0*/  CALL.REL.NOINC `($__internal_79_$__cuda_sm70_shflsync_idx_p) ;  /* 0x000092a000007944 */ /* 0x000fea0003c00000 */
.L_x_3225:
[----:B------:R-:W-:Y:S05]  /*5ff0*/  BRA.CONV ~URZ, `(.L_x_3226) ;  /* 0x000000637f007947 */ /* 0x000fea000b800000 */
[----:B-1----:R-:W-:Y:S01]  /*6000*/  HFMA2.MMA R125, -RZ, RZ, 0, 1.847743988037109375e-06 ;  /* 0x0000001fff7d7435 */ /* 0x002fe200000001ff */
[----:B0-----:R-:W-:Y:S02]  /*6010*/  MOV R128, R133 ;  /* 0x0000008500807202 */ /* 0x001fe40000000f00 */
[----:B------:R-:W-:Y:S02]  /*6020*/  MOV R127, 0x1f ;  /* 0x0000001f007f7802 */ /* 0x000fe40000000f00 */
[----:B------:R-:W-:Y:S02]  /*6030*/  MOV R124, 0xffffffff ;  /* 0xffffffff007c7802 */ /* 0x000fe40000000f00 */
[----:B------:R-:W-:-:S02]  /*6040*/  MOV R126, 0x6060 ;  /* 0x00006060007e7802 */ /* 0x000fc40000000f00 */
[----:B------:R-:W-:Y:S05]  /*6050*/  CALL.REL.NOINC `($__internal_79_$__cuda_sm70_shflsync_idx_p) ;  /* 0x0000923000007944 */ /* 0x000fea0003c00000 */
.L_x_3226:
[----:B------:R-:W-:Y:S05]  /*6060*/  BRA.DIV ~URZ, `(.L_x_3227) ;  /* 0x00007fb27f007947 */ /* 0x000fea000b800000 */
[----:B------:R-:W2:Y:S04]  /*6070*/  SHFL.IDX PT, R120, R120, RZ, 0x1f ;  /* 0x00001fff78787589 */ /* 0x000ea800000e0000 */
[----:B------:R3:W4:Y:S04]  /*6080*/  SHFL.IDX PT, R129, R121, RZ, 0x1f ;  /* 0x00001fff79817589 */ /* 0x00072800000e0000 */
[----:B------:R-:W0:Y:S04]  /*6090*/  SHFL.IDX PT, R122, R122, RZ, 0x1f ;  /* 0x00001fff7a7a7589 */ /* 0x000e2800000e0000 */
[----:B0-----:R3:W0:Y:S04]  /*60a0*/  SHFL.IDX PT, R131, R123, RZ, 0x1f ;  /* 0x00001fff7b837589 */ /* 0x00162800000e0000 */
[----:B------:R-:W1:Y:S04]  /*60b0*/  SHFL.UP PT, R239, R239, 0x1, RZ ;  /* 0x04200000efef7989 */ /* 0x000e6800000e00ff */
[----:B------:R-:W0:Y:S04]  /*60c0*/  SHFL.UP PT, R240, R240, 0x1, RZ ;  /* 0x04200000f0f07989 */ /* 0x000e2800000e00ff */
[----:B------:R-:W0:Y:S04]  /*60d0*/  SHFL.UP PT, R132, R132, 0x1, RZ ;  /* 0x0420000084847989 */ /* 0x000e2800000e00ff */
[----:B------:R3:W0:Y:S02]  /*60e0*/  SHFL.UP PT, R241, R133, 0x1, RZ ;  /* 0x0420000085f17989 */ /* 0x00062400000e00ff */
.L_x_3327:
[----:B--2-4-:R-:W2:Y:S01]  /*60f0*/  LDS.128 R136, [R238+0x8470] ;  /* 0x00847000ee887984 */ /* 0x014ea20000000c00 */
[----:B------:R-:W-:Y:S01]  /*6100*/  MOV R130, R122 ;  /* 0x0000007a00827202 */ /* 0x000fe20000000f00 */
[----:B0--3--:R-:W-:Y:S01]  /*6110*/  FMUL.FTZ R121, R131, R240 ;  /* 0x000000f083797220 */ /* 0x009fe20000410000 */
[----:B------:R-:W-:Y:S01]  /*6120*/  MOV R128, R120 ;  /* 0x0000007800807202 */ /* 0x000fe20000000f00 */
[----:B------:R-:W-:-:S02]  /*6130*/  FMUL.FTZ R120, R129, R240 ;  /* 0x000000f081787220 */ /* 0x000fc40000410000 */
[CC--:B-1----:R-:W-:Y:S02]  /*6140*/  FFMA.FTZ R121, R130.reuse, R239.reuse, -R121 ;  /* 0x000000ef82797223 */ /* 0x0c2fe40000010879 */
[-C--:B------:R-:W-:Y:S02]  /*6150*/  FMUL.FTZ R122, R130, R240.reuse ;  /* 0x000000f0827a7220 */ /* 0x080fe40000410000 */
[----:B------:R-:W-:Y:S02]  /*6160*/  @P1 FADD.FTZ R130, R121, R132 ;  /* 0x0000008479821221 */ /* 0x000fe40000010000 */
[----:B------:R-:W0:Y:S01]  /*6170*/  LDS.128 R132, [R238+0x8480] ;  /* 0x00848000ee847984 */ /* 0x000e220000000c00 */
[----:B------:R-:W-:Y:S02]  /*6180*/  FFMA.FTZ R122, R131, R239, R122 ;  /* 0x000000ef837a7223 */ /* 0x000fe4000001007a */
[----:B------:R-:W-:Y:S02]  /*6190*/  FMUL.FTZ R240, R128, R240 ;  /* 0x000000f080f07220 */ /* 0x000fe40000410000 */
[----:B------:R-:W-:-:S02]  /*61a0*/  @P1 FADD.FTZ R131, R122, R241 ;  /* 0x000000f17a831221 */ /* 0x000fc40000010000 */
[-C--:B------:R-:W-:Y:S02]  /*61b0*/  @P1 FFMA.FTZ R128, R128, R239.reuse, -R120 ;  /* 0x000000ef80801223 */ /* 0x080fe40000010878 */
[----:B------:R-:W1:Y:S01]  /*61c0*/  LDS.128 R120, [R238+0x8490] ;  /* 0x00849000ee787984 */ /* 0x000e620000000c00 */
        /* <DEDUP_REMOVED lines=35> */
.L_x_3220:
[----:B0-----:R-:W-:Y:S05]  /*6400*/  BSYNC B0 ;  /* 0x0000000000007941 */ /* 0x001fea0003800000 */
.L_x_3219:
[----:B------:R-:W-:Y:S01]  /*6410*/  WARPSYNC 0xffffffff ;  /* 0xffffffff00007948 */ /* 0x000fe20003800000 */
[----:B------:R-:W-:Y:S02]  /*6420*/  LOP3.LUT P0, RZ, R6, 0x1f, RZ, 0xc0, !PT ;  /* 0x0000001f06ff7812 */ /* 0x000fe4000780c0ff */
[----:B---3--:R-:W-:Y:S01]  /*6430*/  MOV R122, UR21 ;  /* 0x00000015007a7c02 */ /* 0x008fe20008000f00 */
[----:B------:R-:W-:Y:S01]  /*6440*/  BAR.SYNC.DEFER_BLOCKING 0x0 ;  /* 0x0000000000007b1d */ /* 0x000fe20000010000 */
[C---:B------:R-:W-:Y:S01]  /*6450*/  FMUL.FTZ R121, R169.reuse, R145 ;  /* 0x00000091a9797220 */ /* 0x040fe20000410000 */
[----:B------:R-:W-:Y:S01]  /*6460*/  USHF.L.U32 UR43, UR7, 0x4, URZ ;  /* 0x00000004072b7899 */ /* 0x000fe2000800063f */
[C---:B------:R-:W-:Y:S01]  /*6470*/  FMUL.FTZ R120, R169.reuse, -R144 ;  /* 0x80000090a9787220 */ /* 0x040fe20000410000 */
[----:B------:R-:W-:Y:S01]  /*6480*/  ISETP.GE.OR P0, PT, R122, c[0x0][0x174], P0 ;  /* 0x00005d007a007a0c */ /* 0x000fe20000706670 */
[-C--:B------:R-:W-:Y:S01]  /*6490*/  FMUL.FTZ R122, R169, R207.reuse ;  /* 0x000000cfa97a7220 */ /* 0x080fe20000410000 */
[----:B------:R-:W-:Y:S01]  /*64a0*/  BSSY B0, `(.L_x_3228) ;  /* 0x00001d8000007945 */ /* 0x000fe20003800000 */
[C---:B------:R-:W-:Y:S02]  /*64b0*/  FMUL.FTZ R124, R168.reuse, R207 ;  /* 0x000000cfa87c7220 */ /* 0x040fe40000410000 */
[----:B------:R-:W-:-:S02]  /*64c0*/  FFMA.FTZ R120, R168, -R145, R120 ;  /* 0x80000091a8787223 */ /* 0x000fc40000010078 */
[C---:B------:R-:W-:Y:S02]  /*64d0*/  FFMA.FTZ R121, R168.reuse, R144, -R121 ;  /* 0x00000090a8797223 */ /* 0x040fe40000010879 */
[-C--:B------:R-:W-:Y:S02]  /*64e0*/  FFMA.FTZ R123, R168, R191.reuse, -R122 ;  /* 0x000000bfa87b7223 */ /* 0x080fe4000001087a */
[----:B------:R-:W-:Y:S02]  /*64f0*/  FFMA.FTZ R125, -R169, R191, -R124 ;  /* 0x000000bfa97d7223 */ /* 0x000fe4000001097c */
[C---:B------:R-:W-:Y:S02]  /*6500*/  FMUL.FTZ R122, R167.reuse, -R120 ;  /* 0x80000078a77a7220 */ /* 0x040fe40000410000 */
        /* <DEDUP_REMOVED lines=8> */
[-C--:B------:R-:W-:Y:S02]  /*6590*/  FMUL.FTZ R129, R165, -R127.reuse ;  /* 0x8000007fa5817220 */ /* 0x080fe40000410000 */
[C---:B------:R-:W-:Y:S02]  /*65a0*/  FFMA.FTZ R126, R164.reuse, R127, R126 ;  /* 0x0000007fa47e7223 */ /* 0x040fe4000001007e */
[----:B------:R-:W-:Y:S02]  /*65b0*/  FFMA.FTZ R129, R164, R122, -R129 ;  /* 0x0000007aa4817223 */ /* 0x000fe40000010881 */
[C---:B------:R-:W-:Y:S02]  /*65c0*/  FFMA.FTZ R123, R166.reuse, R123, -R120 ;  /* 0x0000007ba67b7223 */ /* 0x040fe40000010878 */
[----:B------:R-:W-:Y:S02]  /*65d0*/  FFMA.FTZ R124, R166, R125, R121 ;  /* 0x0000007da67c7223 */ /* 0x000fe40000010079 */
[----:B------:R-:W0:Y:S01]  /*65e0*/  LDS.64 R120, [R170.X16+0x8478] ;  /* 0x00847800aa787984 */ /* 0x000e22000000ca00 */
[----:B------:R-:W-:-:S02]  /*65f0*/  FMUL.FTZ R122, R163, -R126 ;  /* 0x8000007ea37a7220 */ /* 0x000fc40000410000 */
[-C--:B------:R-:W-:Y:S02]  /*6600*/  FMUL.FTZ R125, R163, -R129.reuse ;  /* 0x80000081a37d7220 */ /* 0x080fe40000410000 */
[----:B------:R-:W-:Y:S02]  /*6610*/  FADD.FTZ R124, -R193, R124 ;  /* 0x0000007cc17c7221 */ /* 0x000fe40000010100 */
[----:B------:R-:W-:Y:S02]  /*6620*/  FADD.FTZ R123, R176, R123 ;  /* 0x0000007bb07b7221 */ /* 0x000fe40000010000 */
[C---:B------:R-:W-:Y:S02]  /*6630*/  FFMA.FTZ R129, R162.reuse, R129, -R122 ;  /* 0x00000081a2817223 */ /* 0x040fe4000001087a */
[----:B------:R-:W-:Y:S02]  /*6640*/  FFMA.FTZ R126, R162, R126, R125 ;  /* 0x0000007ea27e7223 */ /* 0x000fe4000001007d */
[----:B------:R-:W-:-:S02]  /*6650*/  FMUL.FTZ R122, R165, -R124 ;  /* 0x8000007ca57a7220 */ /* 0x000fc40000410000 */
[-C--:B------:R-:W-:Y:S02]  /*6660*/  FMUL.FTZ R125, R165, -R123.reuse ;  /* 0x8000007ba57d7220 */ /* 0x080fe40000410000 */
[C---:B------:R-:W-:Y:S02]  /*6670*/  FMUL.FTZ R127, R161.reuse, -R126 ;  /* 0x8000007ea17f7220 */ /* 0x040fe40000410000 */
[C---:B------:R-:W-:Y:S02]  /*6680*/  FFMA.FTZ R123, R164.reuse, R123, -R122 ;  /* 0x0000007ba47b7223 */ /* 0x040fe4000001087a */
[-C--:B------:R-:W-:Y:S02]  /*6690*/  FMUL.FTZ R131, R161, -R129.reuse ;  /* 0x80000081a1837220 */ /* 0x080fe40000410000 */
[----:B------:R-:W-:Y:S02]  /*66a0*/  FFMA.FTZ R125, R164, R124, R125 ;  /* 0x0000007ca47d7223 */ /* 0x000fe4000001007d */
[----:B------:R-:W-:-:S02]  /*66b0*/  FFMA.FTZ R127, R160, R129, -R127 ;  /* 0x00000081a07f7223 */ /* 0x000fc4000001087f */
[----:B------:R-:W-:Y:S02]  /*66c0*/  FADD.FTZ R123, R178, R123 ;  /* 0x0000007bb27b7221 */ /* 0x000fe40000010000 */
[----:B------:R-:W-:Y:S02]  /*66d0*/  FFMA.FTZ R131, R160, R126, R131 ;  /* 0x0000007ea0837223 */ /* 0x000fe40000010083 */
[----:B------:R-:W-:Y:S02]  /*66e0*/  FADD.FTZ R125, -R194, R125 ;  /* 0x0000007dc27d7221 */ /* 0x000fe40000010100 */
[----:B------:R-:W-:Y:S02]  /*66f0*/  FMUL.FTZ R128, R159, -R127 ;  /* 0x8000007f9f807220 */ /* 0x000fe40000410000 */
[----:B------:R-:W-:Y:S02]  /*6700*/  FMUL.FTZ R124, R163, -R123 ;  /* 0x8000007ba37c7220 */ /* 0x000fe40000410000 */
[----:B------:R-:W-:-:S02]  /*6710*/  FMUL.FTZ R126, R159, -R131 ;  /* 0x800000839f7e7220 */ /* 0x000fc40000410000 */
[----:B------:R-:W-:Y:S02]  /*6720*/  FMUL.FTZ R122, R163, -R125 ;  /* 0x8000007da37a7220 */ /* 0x000fe40000410000 */
[----:B------:R-:W-:Y:S02]  /*6730*/  FFMA.FTZ R128, R158, R131, R128 ;  /* 0x000000839e807223 */ /* 0x000fe40000010080 */
[----:B------:R-:W-:Y:S02]  /*6740*/  FFMA.FTZ R124, R162, R125, R124 ;  /* 0x0000007da27c7223 */ /* 0x000fe4000001007c */
[----:B------:R-:W-:Y:S02]  /*6750*/  FFMA.FTZ R126, R158, R127, -R126 ;  /* 0x0000007f9e7e7223 */ /* 0x000fe4000001087e */
[----:B------:R-:W-:Y:S02]  /*6760*/  FFMA.FTZ R122, R162, R123, -R122 ;  /* 0x0000007ba27a7223 */ /* 0x000fe4000001087a */
[----:B------:R-:W-:-:S02]  /*6770*/  FMUL.FTZ R123, R157, -R128 ;  /* 0x800000809d7b7220 */ /* 0x000fc40000410000 */
[----:B------:R-:W-:Y:S02]  /*6780*/  FADD.FTZ R124, -R195, R124 ;  /* 0x0000007cc37c7221 */ /* 0x000fe40000010100 */
[-C--:B------:R-:W-:Y:S02]  /*6790*/  FMUL.FTZ R125, R157, -R126.reuse ;  /* 0x8000007e9d7d7220 */ /* 0x080fe40000410000 */
[C---:B------:R-:W-:Y:S02]  /*67a0*/  FFMA.FTZ R126, R156.reuse, R126, -R123 ;  /* 0x0000007e9c7e7223 */ /* 0x040fe4000001087b */
[----:B------:R-:W-:Y:S02]  /*67b0*/  FADD.FTZ R122, R179, R122 ;  /* 0x0000007ab37a7221 */ /* 0x000fe40000010000 */
[----:B------:R-:W-:Y:S02]  /*67c0*/  FMUL.FTZ R123, R161, -R124 ;  /* 0x8000007ca17b7220 */ /* 0x000fe40000410000 */
[----:B------:R-:W-:-:S02]  /*67d0*/  FFMA.FTZ R128, R156, R128, R125 ;  /* 0x000000809c807223 */ /* 0x000fc4000001007d */
[-C--:B------:R-:W-:Y:S02]  /*67e0*/  FFMA.FTZ R123, R160, R122.reuse, -R123 ;  /* 0x0000007aa07b7223 */ /* 0x080fe4000001087b */
[----:B------:R-:W-:Y:S02]  /*67f0*/  FMUL.FTZ R125, R161, -R122 ;  /* 0x8000007aa17d7220 */ /* 0x000fe40000410000 */
[----:B------:R-:W-:Y:S02]  /*6800*/  FADD.FTZ R122, R180, R123 ;  /* 0x0000007bb47a7221 */ /* 0x000fe40000010000 */
[C---:B0-----:R-:W-:Y:S02]  /*6810*/  FMUL.FTZ R123, R141.reuse, R121 ;  /* 0x000000798d7b7220 */ /* 0x041fe40000410000 */
[-C--:B------:R-:W-:Y:S02]  /*6820*/  FMUL.FTZ R141, R141, R120.reuse ;  /* 0x000000788d8d7220 */ /* 0x080fe40000410000 */
[----:B------:R-:W-:-:S02]  /*6830*/  FFMA.FTZ R120, R140, R120, -R123 ;  /* 0x000000788c787223 */ /* 0x000fc4000001087b */
[----:B------:R-:W-:Y:S02]  /*6840*/  FFMA.FTZ R141, R140, R121, R141 ;  /* 0x000000798c8d7223 */ /* 0x000fe4000001008d */
[----:B------:R-:W-:Y:S02]  /*6850*/  FADD.FTZ R237, R237, R120 ;  /* 0x00000078eded7221 */ /* 0x000fe40000010000 */
[----:B------:R-:W-:Y:S02]  /*6860*/  FADD.FTZ R236, R236, R141 ;  /* 0x0000008decec7221 */ /* 0x000fe40000010000 */
[C---:B------:R-:W-:Y:S02]  /*6870*/  FMUL.FTZ R121, R35.reuse, R237 ;  /* 0x000000ed23797220 */ /* 0x040fe40000410000 */
[-C--:B------:R-:W-:Y:S02]  /*6880*/  FMUL.FTZ R120, R35, R236.reuse ;  /* 0x000000ec23787220 */ /* 0x080fe40000410000 */
[----:B------:R-:W-:-:S02]  /*6890*/  FFMA.FTZ R121, R34, R236, R121 ;  /* 0x000000ec22797223 */ /* 0x000fc40000010079 */
[----:B------:R-:W-:Y:S02]  /*68a0*/  FFMA.FTZ R120, R34, R237, -R120 ;  /* 0x000000ed22787223 */ /* 0x000fe40000010878 */
[----:B------:R-:W-:Y:S02]  /*68b0*/  FADD.FTZ R234, R234, R121 ;  /* 0x00000079eaea7221 */ /* 0x000fe40000010000 */
[----:B------:R-:W-:Y:S02]  /*68c0*/  FADD.FTZ R235, R235, R120 ;  /* 0x00000078ebeb7221 */ /* 0x000fe40000010000 */
[C---:B------:R-:W-:Y:S02]  /*68d0*/  FMUL.FTZ R120, R37.reuse, R234 ;  /* 0x000000ea25787220 */ /* 0x040fe40000410000 */
[----:B------:R-:W-:Y:S02]  /*68e0*/  FMUL.FTZ R121, R37, R235 ;  /* 0x000000eb25797220 */ /* 0x000fe40000410000 */
[----:B------:R-:W-:-:S02]  /*68f0*/  FFMA.FTZ R125, R160, R124, R125 ;  /* 0x0000007ca07d7223 */ /* 0x000fc4000001007d */
[C---:B------:R-:W-:Y:S02]  /*6900*/  FFMA.FTZ R120, R36.reuse, R235, -R120 ;  /* 0x000000eb24787223 */ /* 0x040fe40000010878 */
[C---:B------:R-:W-:Y:S02]  /*6910*/  FMUL.FTZ R127, R155.reuse, -R128 ;  /* 0x800000809b7f7220 */ /* 0x040fe40000410000 */
[----:B------:R-:W-:Y:S02]  /*6920*/  FFMA.FTZ R121, R36, R234, R121 ;  /* 0x000000ea24797223 */ /* 0x000fe40000010079 */
[----:B------:R-:W-:Y:S02]  /*6930*/  FMUL.FTZ R129, R155, -R126 ;  /* 0x8000007e9b817220 */ /* 0x000fe40000410000 */
[----:B------:R-:W-:Y:S02]  /*6940*/  FADD.FTZ R125, -R196, R125 ;  /* 0x0000007dc47d7221 */ /* 0x000fe40000010100 */
[----:B------:R-:W-:-:S02]  /*6950*/  FMUL.FTZ R124, R159, -R122 ;  /* 0x8000007a9f7c7220 */ /* 0x000fc40000410000 */
[----:B------:R-:W-:Y:S02]  /*6960*/  FADD.FTZ R233, R233, R120 ;  /* 0x00000078e9e97221 */ /* 0x000fe40000010000 */
[----:B------:R-:W-:Y:S02]  /*6970*/  FFMA.FTZ R126, R154, R126, -R127 ;  /* 0x0000007e9a7e7223 */ /* 0x000fe4000001087f */
[----:B------:R-:W-:Y:S02]  /*6980*/  FADD.FTZ R232, R232, R121 ;  /* 0x00000079e8e87221 */ /* 0x000fe40000010000 */
[----:B------:R-:W-:Y:S02]  /*6990*/  FFMA.FTZ R129, R154, R128, R129 ;  /* 0x000000809a817223 */ /* 0x000fe40000010081 */
[-C--:B------:R-:W-:Y:S02]  /*69a0*/  FMUL.FTZ R127, R159, -R125.reuse ;  /* 0x8000007d9f7f7220 */ /* 0x080fe40000410000 */
[----:B------:R-:W-:-:S02]  /*69b0*/  FFMA.FTZ R124, R158, R125, R124 ;  /* 0x0000007d9e7c7223 */ /* 0x000fc4000001007c */
[----:B------:R-:W-:Y:S02]  /*69c0*/  FMUL.FTZ R121, R39, R233 ;  /* 0x000000e927797220 */ /* 0x000fe40000410000 */
[----:B------:R-:W-:Y:S02]  /*69d0*/  FMUL.FTZ R125, R153, -R126 ;  /* 0x8000007e997d7220 */ /* 0x000fe40000410000 */
[-C--:B------:R-:W-:Y:S02]  /*69e0*/  FMUL.FTZ R120, R39, R232.reuse ;  /* 0x000000e827787220 */ /* 0x080fe40000410000 */
[-C--:B------:R-:W-:Y:S02]  /*69f0*/  FMUL.FTZ R123, R153, -R129.reuse ;  /* 0x80000081997b7220 */ /* 0x080fe40000410000 */
[----:B------:R-:W-:Y:S02]  /*6a00*/  FFMA.FTZ R121, R38, R232, R121 ;  /* 0x000000e826797223 */ /* 0x000fe40000010079 */
[----:B------:R-:W-:-:S02]  /*6a10*/  FFMA.FTZ R125, R152, R129, R125 ;  /* 0x00000081987d7223 */ /* 0x000fc4000001007d */
[----:B------:R-:W-:Y:S02]  /*6a20*/  FFMA.FTZ R120, R38, R233, -R120 ;  /* 0x000000e926787223 */ /* 0x000fe40000010878 */
[----:B------:R-:W-:Y:S02]  /*6a30*/  FFMA.FTZ R123, R152, R126, -R123 ;  /* 0x0000007e987b7223 */ /* 0x000fe4000001087b */
[----:B------:R-:W-:Y:S02]  /*6a40*/  FFMA.FTZ R122, R158, R122, -R127 ;  /* 0x0000007a9e7a7223 */ /* 0x000fe4000001087f */
[----:B------:R-:W-:Y:S02]  /*6a50*/  FADD.FTZ R230, R230, R121 ;  /* 0x00000079e6e67221 */ /* 0x000fe40000010000 */
[----:B------:R-:W-:Y:S02]  /*6a60*/  FMUL.FTZ R126, R151, -R125 ;  /* 0x8000007d977e7220 */ /* 0x000fe40000410000 */
[----:B------:R-:W-:-:S02]  /*6a70*/  FADD.FTZ R231, R231, R120 ;  /* 0x00000078e7e77221 */ /* 0x000fc40000010000 */
[----:B------:R-:W-:Y:S02]  /*6a80*/  FADD.FTZ R124, -R197, R124 ;  /* 0x0000007cc57c7221 */ /* 0x000fe40000010100 */
[-C--:B------:R-:W-:Y:S02]  /*6a90*/  FMUL.FTZ R127, R151, -R123.reuse ;  /* 0x8000007b977f7220 */ /* 0x080fe40000410000 */
[----:B------:R-:W-:Y:S02]  /*6aa0*/  FADD.FTZ R122, R181, R122 ;  /* 0x0000007ab57a7221 */ /* 0x000fe40000010000 */
[C---:B------:R-:W-:Y:S02]  /*6ab0*/  FMUL.FTZ R120, R147.reuse, R230 ;  /* 0x000000e693787220 */ /* 0x040fe40000410000 */
[----:B------:R-:W-:Y:S02]  /*6ac0*/  FFMA.FTZ R126, R150, R123, -R126 ;  /* 0x0000007b967e7223 */ /* 0x000fe4000001087e */
[----:B------:R-:W-:-:S02]  /*6ad0*/  FMUL.FTZ R121, R147, R231 ;  /* 0x000000e793797220 */ /* 0x000fc40000410000 */
[C---:B------:R-:W-:Y:S02]  /*6ae0*/  FMUL.FTZ R123, R157.reuse, -R124 ;  /* 0x8000007c9d7b7220 */ /* 0x040fe40000410000 */
[----:B------:R-:W-:Y:S02]  /*6af0*/  FFMA.FTZ R127, R150, R125, R127 ;  /* 0x0000007d967f7223 */ /* 0x000fe4000001007f */
[----:B------:R-:W-:Y:S02]  /*6b00*/  FMUL.FTZ R125, R157, -R122 ;  /* 0x8000007a9d7d7220 */ /* 0x000fe40000410000 */
[C---:B------:R-:W-:Y:S02]  /*6b10*/  FFMA.FTZ R120, R146.reuse, R231, -R120 ;  /* 0x000000e792787223 */ /* 0x040fe40000010878 */
[----:B------:R-:W-:Y:S02]  /*6b20*/  FFMA.FTZ R121, R146, R230, R121 ;  /* 0x000000e692797223 */ /* 0x000fe40000010079 */
[----:B------:R-:W-:-:S02]  /*6b30*/  FFMA.FTZ R123, R156, R122, -R123 ;  /* 0x0000007a9c7b7223 */ /* 0x000fc4000001087b */
[----:B------:R-:W-:Y:S02]  /*6b40*/  FFMA.FTZ R125, R156, R124, R125 ;  /* 0x0000007c9c7d7223 */ /* 0x000fe4000001007d */
[----:B------:R-:W-:Y:S02]  /*6b50*/  FADD.FTZ R229, R229, R120 ;  /* 0x00000078e5e57221 */ /* 0x000fe40000010000 */
[----:B------:R-:W-:Y:S02]  /*6b60*/  FADD.FTZ R228, R228, R121 ;  /* 0x00000079e4e47221 */ /* 0x000fe40000010000 */
[----:B------:R-:W-:Y:S02]  /*6b70*/  FADD.FTZ R123, R182, R123 ;  /* 0x0000007bb67b7221 */ /* 0x000fe40000010000 */
[C---:B------:R-:W-:Y:S02]  /*6b80*/  FMUL.FTZ R129, R149.reuse, -R127 ;  /* 0x8000007f95817220 */ /* 0x040fe40000410000 */
[----:B------:R-:W-:-:S02]  /*6b90*/  FMUL.FTZ R122, R149, -R126 ;  /* 0x8000007e957a7220 */ /* 0x000fc40000410000 */
[----:B------:R-:W-:Y:S02]  /*6ba0*/  FADD.FTZ R125, -R198, R125 ;  /* 0x0000007dc67d7221 */ /* 0x000fe40000010100 */
[C---:B------:R-:W-:Y:S02]  /*6bb0*/  FMUL.FTZ R121, R149.reuse, R229 ;  /* 0x000000e595797220 */ /* 0x040fe40000410000 */
[----:B------:R-:W-:Y:S02]  /*6bc0*/  FMUL.FTZ R120, R149, R228 ;  /* 0x000000e495787220 */ /* 0x000fe40000410000 */
[----:B------:R-:W-:Y:S02]  /*6bd0*/  FMUL.FTZ R124, R155, -R123 ;  /* 0x8000007b9b7c7220 */ /* 0x000fe40000410000 */
[C---:B------:R-:W-:Y:S02]  /*6be0*/  FFMA.FTZ R129, R148.reuse, R126, -R129 ;  /* 0x0000007e94817223 */ /* 0x040fe40000010881 */
[----:B------:R-:W-:-:S02]  /*6bf0*/  FFMA.FTZ R127, R148, R127, R122 ;  /* 0x0000007f947f7223 */ /* 0x000fc4000001007a */
[----:B------:R-:W-:Y:S02]  /*6c00*/  FMUL.FTZ R122, R155, -R125 ;  /* 0x8000007d9b7a7220 */ /* 0x000fe40000410000 */
[C---:B------:R-:W-:Y:S02]  /*6c10*/  FFMA.FTZ R121, R148.reuse, R228, R121 ;  /* 0x000000e494797223 */ /* 0x040fe40000010079 */
[----:B------:R-:W-:Y:S02]  /*6c20*/  FFMA.FTZ R120, R148, R229, -R120 ;  /* 0x000000e594787223 */ /* 0x000fe40000010878 */
[C---:B------:R-:W-:Y:S02]  /*6c30*/  FFMA.FTZ R124, R154.reuse, R125, R124 ;  /* 0x0000007d9a7c7223 */ /* 0x040fe4000001007c */
[----:B------:R-:W-:Y:S02]  /*6c40*/  FMUL.FTZ R125, R147, -R129 ;  /* 0x80000081937d7220 */ /* 0x000fe40000410000 */
[----:B------:R-:W-:-:S02]  /*6c50*/  FFMA.FTZ R122, R154, R123, -R122 ;  /* 0x0000007b9a7a7223 */ /* 0x000fc4000001087a */
[----:B------:R-:W-:Y:S02]  /*6c60*/  FADD.FTZ R226, R226, R121 ;  /* 0x00000079e2e27221 */ /* 0x000fe40000010000 */
[-C--:B------:R-:W-:Y:S02]  /*6c70*/  FMUL.FTZ R123, R147, -R127.reuse ;  /* 0x8000007f937b7220 */ /* 0x080fe40000410000 */
[----:B------:R-:W-:Y:S02]  /*6c80*/  FADD.FTZ R227, R227, R120 ;  /* 0x00000078e3e37221 */ /* 0x000fe40000010000 */
[C---:B------:R-:W-:Y:S02]  /*6c90*/  FFMA.FTZ R125, R146.reuse, R127, R125 ;  /* 0x0000007f927d7223 */ /* 0x040fe4000001007d */
[----:B------:R-:W-:Y:S02]  /*6ca0*/  FMUL.FTZ R120, R151, R226 ;  /* 0x000000e297787220 */ /* 0x000fe40000410000 */
[----:B------:R-:W-:-:S02]  /*6cb0*/  FFMA.FTZ R123, R146, R129, -R123 ;  /* 0x00000081927b7223 */ /* 0x000fc4000001087b */
[----:B------:R-:W-:Y:S02]  /*6cc0*/  FMUL.FTZ R121, R151, R227 ;  /* 0x000000e397797220 */ /* 0x000fe40000410000 */
[----:B------:R-:W-:Y:S02]  /*6cd0*/  FMUL.FTZ R126, R39, -R125 ;  /* 0x8000007d277e7220 */ /* 0x000fe40000410000 */
[----:B------:R-:W-:Y:S02]  /*6ce0*/  FADD.FTZ R124, -R199, R124 ;  /* 0x0000007cc77c7221 */ /* 0x000fe40000010100 */
[C---:B------:R-:W-:Y:S02]  /*6cf0*/  FFMA.FTZ R120, R150.reuse, R227, -R120 ;  /* 0x000000e396787223 */ /* 0x040fe40000010878 */
[----:B------:R-:W-:Y:S02]  /*6d00*/  FMUL.FTZ R127, R39, -R123 ;  /* 0x8000007b277f7220 */ /* 0x000fe40000410000 */
[----:B------:R-:W-:-:S02]  /*6d10*/  FFMA.FTZ R121, R150, R226, R121 ;  /* 0x000000e296797223 */ /* 0x000fc40000010079 */
[----:B------:R-:W-:Y:S02]  /*6d20*/  FADD.FTZ R122, R183, R122 ;  /* 0x0000007ab77a7221 */ /* 0x000fe40000010000 */
[C---:B------:R-:W-:Y:S02]  /*6d30*/  FFMA.FTZ R126, R38.reuse, R123, -R126 ;  /* 0x0000007b267e7223 */ /* 0x040fe4000001087e */
[----:B------:R-:W-:Y:S02]  /*6d40*/  FMUL.FTZ R123, R153, -R124 ;  /* 0x8000007c997b7220 */ /* 0x000fe40000410000 */
[----:B------:R-:W-:Y:S02]  /*6d50*/  FADD.FTZ R225, R225, R120 ;  /* 0x00000078e1e17221 */ /* 0x000fe40000010000 */
[----:B------:R-:W-:Y:S02]  /*6d60*/  FFMA.FTZ R128, R38, R125, R127 ;  /* 0x0000007d26807223 */ /* 0x000fe4000001007f */
[----:B------:R-:W-:-:S02]  /*6d70*/  FADD.FTZ R224, R224, R121 ;  /* 0x00000079e0e07221 */ /* 0x000fc40000010000 */
[CC--:B------:R-:W-:Y:S02]  /*6d80*/  FMUL.FTZ R125, R153.reuse, -R122.reuse ;  /* 0x8000007a997d7220 */ /* 0x0c0fe40000410000 */
[C---:B------:R-:W-:Y:S02]  /*6d90*/  FFMA.FTZ R123, R152.reuse, R122, -R123 ;  /* 0x0000007a987b7223 */ /* 0x040fe4000001087b */
[C---:B------:R-:W-:Y:S02]  /*6da0*/  FMUL.FTZ R121, R153.reuse, R225 ;  /* 0x000000e199797220 */ /* 0x040fe40000410000 */
[----:B------:R-:W-:Y:S02]  /*6db0*/  FMUL.FTZ R120, R153, R224 ;  /* 0x000000e099787220 */ /* 0x000fe40000410000 */
[----:B------:R-:W-:Y:S02]  /*6dc0*/  FFMA.FTZ R127, R152, R124, R125 ;  /* 0x0000007c987f7223 */ /* 0x000fe4000001007d */
[----:B------:R-:W-:-:S02]  /*6dd0*/  FMUL.FTZ R125, R37, -R128 ;  /* 0x80000080257d7220 */ /* 0x000fc40000410000 */
[----:B------:R-:W-:Y:S02]  /*6de0*/  FFMA.FTZ R121, R152, R224, R121 ;  /* 0x000000e098797223 */ /* 0x000fe40000010079 */
[----:B------:R-:W-:Y:S02]  /*6df0*/  FADD.FTZ R123, R184, R123 ;  /* 0x0000007bb87b7221 */ /* 0x000fe40000010000 */
[----:B------:R-:W-:Y:S02]  /*6e00*/  FFMA.FTZ R120, R152, R225, -R120 ;  /* 0x000000e198787223 */ /* 0x000fe40000010878 */
[-C--:B------:R-:W-:Y:S02]  /*6e10*/  FMUL.FTZ R129, R37, -R126.reuse ;  /* 0x8000007e25817220 */ /* 0x080fe40000410000 */
[----:B------:R-:W-:Y:S02]  /*6e20*/  FFMA.FTZ R124, R36, R126, -R125 ;  /* 0x0000007e247c7223 */ /* 0x000fe4000001087d */
[----:B------:R-:W-:-:S02]  /*6e30*/  FADD.FTZ R222, R222, R121 ;  /* 0x00000079dede7221 */ /* 0x000fc40000010000 */
        /* <DEDUP_REMOVED lines=14> */
[----:B------:R-:W-:Y:S02]  /*6f20*/  FADD.FTZ R220, R220, R121 ;  /* 0x00000079dcdc7221 */ /* 0x000fe40000010000 */
[----:B------:R-:W-:Y:S02]  /*6f30*/  FMUL.FTZ R121, R157, R221 ;  /* 0x000000dd9d797220 */ /* 0x000fe40000410000 */
[-C--:B------:R-:W-:Y:S02]  /*6f40*/  FMUL.FTZ R127, R149, -R122.reuse ;  /* 0x8000007a957f7220 */ /* 0x080fe40000410000 */
[----:B------:R-:W-:-:S02]  /*6f50*/  FFMA.FTZ R123, R148, R122, -R123 ;  /* 0x0000007a947b7223 */ /* 0x000fc4000001087b */
[-C--:B------:R-:W-:Y:S02]  /*6f60*/  FMUL.FTZ R120, R157, R220.reuse ;  /* 0x000000dc9d787220 */ /* 0x080fe40000410000 */
[----:B------:R-:W-:Y:S02]  /*6f70*/  FFMA.FTZ R121, R156, R220, R121 ;  /* 0x000000dc9c797223 */ /* 0x000fe40000010079 */
[----:B------:R-:W-:Y:S02]  /*6f80*/  FFMA.FTZ R127, R148, R126, R127 ;  /* 0x0000007e947f7223 */ /* 0x000fe4000001007f */
[----:B------:R-:W-:Y:S02]  /*6f90*/  FADD.FTZ R123, R186, R123 ;  /* 0x0000007bba7b7221 */ /* 0x000fe40000010000 */
        /* <DEDUP_REMOVED lines=25> */
[----:B------:R-:W-:-:S02]  /*7130*/  FADD.FTZ R127, -R204, R127 ;  /* 0x0000007fcc7f7221 */ /* 0x000fc40000010100 */
[----:B------:R-:W-:Y:S02]  /*7140*/  FMUL.FTZ R126, R37, -R122 ;  /* 0x8000007a257e7220 */ /* 0x000fe40000410000 */
[----:B------:R-:W-:Y:S02]  /*7150*/  FADD.FTZ R238, R213, R238 ;  /* 0x000000eed5ee7221 */ /* 0x000fe40000010000 */
[----:B------:R-:W-:Y:S02]  /*7160*/  FADD.FTZ R214, R214, R121 ;  /* 0x00000079d6d67221 */ /* 0x000fe40000010000 */
[C---:B------:R-:W-:Y:S02]  /*7170*/  FFMA.FTZ R125, R36.reuse, R128, R129 ;  /* 0x00000080247d7223 */ /* 0x040fe40000010081 */
[-C--:B------:R-:W-:Y:S02]  /*7180*/  FMUL.FTZ R129, R37, -R127.reuse ;  /* 0x8000007f25817220 */ /* 0x080fe40000410000 */
[----:B------:R-:W-:-:S02]  /*7190*/  FFMA.FTZ R126, R36, R127, R126 ;  /* 0x0000007f247e7223 */ /* 0x000fc4000001007e */
[C---:B------:R-:W-:Y:S02]  /*71a0*/  FMUL.FTZ R121, R163.reuse, R238 ;  /* 0x000000eea3797220 */ /* 0x040fe40000410000 */
[----:B------:R-:W-:Y:S02]  /*71b0*/  FMUL.FTZ R123, R163, R214 ;  /* 0x000000d6a37b7220 */ /* 0x000fe40000410000 */
[----:B------:R-:W-:Y:S02]  /*71c0*/  FFMA.FTZ R122, R36, R122, -R129 ;  /* 0x0000007a247a7223 */ /* 0x000fe40000010881 */
[----:B------:R-:W-:Y:S02]  /*71d0*/  FADD.FTZ R127, -R205, R126 ;  /* 0x0000007ecd7f7221 */ /* 0x000fe40000010100 */
[C---:B------:R-:W-:Y:S02]  /*71e0*/  FFMA.FTZ R121, R162.reuse, R214, -R121 ;  /* 0x000000d6a2797223 */ /* 0x040fe40000010879 */
[----:B------:R-:W-:-:S02]  /*71f0*/  FFMA.FTZ R120, R162, R238, R123 ;  /* 0x000000eea2787223 */ /* 0x000fc4000001007b */
[----:B------:R-:W-:Y:S02]  /*7200*/  FADD.FTZ R126, R189, R122 ;  /* 0x0000007abd7e7221 */ /* 0x000fe40000010000 */
[----:B------:R-:W-:Y:S01]  /*7210*/  FMUL.FTZ R129, R35, -R127 ;  /* 0x8000007f23817220 */ /* 0x000fe20000410000 */
[----:B------:R-:W-:Y:S01]  /*7220*/  CS2R R122, SRZ ;  /* 0x00000000007a7805 */ /* 0x000fe2000001ff00 */
[----:B------:R-:W-:Y:S01]  /*7230*/  FADD.FTZ R213, R216, R121 ;  /* 0x00000079d8d57221 */ /* 0x000fe20000010000 */
[----:B------:R-:W-:Y:S01]  /*7240*/  HFMA2.MMA R121, -RZ, RZ, 0, 0 ;  /* 0x00000000ff797435 */ /* 0x000fe200000001ff */
[----:B------:R-:W-:Y:S01]  /*7250*/  FADD.FTZ R215, R215, R120 ;  /* 0x00000078d7d77221 */ /* 0x000fe20000010000 */
[----:B------:R-:W-:Y:S01]  /*7260*/  MOV R120, 0x3f800000 ;  /* 0x3f80000000787802 */ /* 0x000fe20000000f00 */
[-C--:B------:R-:W-:Y:S02]  /*7270*/  FMUL.FTZ R130, R35, -R126.reuse ;  /* 0x8000007e23827220 */ /* 0x080fe40000410000 */
[----:B------:R-:W-:-:S02]  /*7280*/  FFMA.FTZ R131, R34, R126, -R129 ;  /* 0x0000007e22837223 */ /* 0x000fc40000010881 */
[C---:B------:R-:W-:Y:S02]  /*7290*/  FMUL.FTZ R126, R165.reuse, R215 ;  /* 0x000000d7a57e7220 */ /* 0x040fe40000410000 */
[----:B------:R-:W-:Y:S01]  /*72a0*/  FMUL.FTZ R128, R165, R213 ;  /* 0x000000d5a5807220 */ /* 0x000fe20000410000 */
[----:B------:R-:W0:Y:S01]  /*72b0*/  @!P0 LDS.128 R120, [UR43+0xac80] ;  /* 0x00ac802bff788984 */ /* 0x000e220008000c00 */
[----:B------:R-:W-:Y:S01]  /*72c0*/  FFMA.FTZ R133, R34, R127, R130 ;  /* 0x0000007f22857223 */ /* 0x000fe20000010082 */
[----:B------:R-:W-:Y:S01]  /*72d0*/  ISETP.GT.U32.AND P0, PT, R6, 0x1f, PT ;  /* 0x0000001f0600780c */ /* 0x000fe20003f04070 */
[C---:B------:R-:W-:Y:S02]  /*72e0*/  FFMA.FTZ R127, R164.reuse, R213, -R126 ;  /* 0x000000d5a47f7223 */ /* 0x040fe4000001087e */
[----:B------:R-:W-:Y:S02]  /*72f0*/  FFMA.FTZ R128, R164, R215, R128 ;  /* 0x000000d7a4807223 */ /* 0x000fe40000010080 */
[----:B------:R-:W-:-:S02]  /*7300*/  FMUL.FTZ R126, R35, -R124 ;  /* 0x8000007c237e7220 */ /* 0x000fc40000410000 */
[-C--:B------:R-:W-:Y:S02]  /*7310*/  FMUL.FTZ R129, R35, -R125.reuse ;  /* 0x8000007d23817220 */ /* 0x080fe40000410000 */
[----:B------:R-:W-:Y:S02]  /*7320*/  FADD.FTZ R210, R210, R127 ;  /* 0x0000007fd2d27221 */ /* 0x000fe40000010000 */
[----:B------:R-:W-:Y:S02]  /*7330*/  FADD.FTZ R216, R211, R128 ;  /* 0x00000080d3d87221 */ /* 0x000fe40000010000 */
[C---:B------:R-:W-:Y:S02]  /*7340*/  FFMA.FTZ R125, R34.reuse, R125, R126 ;  /* 0x0000007d227d7223 */ /* 0x040fe4000001007e */
[----:B------:R-:W-:Y:S02]  /*7350*/  FFMA.FTZ R124, R34, R124, -R129 ;  /* 0x0000007c227c7223 */ /* 0x000fe40000010881 */
[----:B------:R-:W-:-:S02]  /*7360*/  FADD.FTZ R126, R190, R131 ;  /* 0x00000083be7e7221 */ /* 0x000fc40000010000 */
[C---:B------:R-:W-:Y:S02]  /*7370*/  FMUL.FTZ R131, R167.reuse, R210 ;  /* 0x000000d2a7837220 */ /* 0x040fe40000410000 */
[-C--:B------:R-:W-:Y:S02]  /*7380*/  FMUL.FTZ R129, R167, R216.reuse ;  /* 0x000000d8a7817220 */ /* 0x080fe40000410000 */
[C---:B------:R-:W-:Y:S02]  /*7390*/  FFMA.FTZ R131, R166.reuse, R216, R131 ;  /* 0x000000d8a6837223 */ /* 0x040fe40000010083 */
[----:B------:R-:W-:Y:S02]  /*73a0*/  FFMA.FTZ R128, R166, R210, -R129 ;  /* 0x000000d2a6807223 */ /* 0x000fe40000010881 */
[----:B------:R-:W-:Y:S02]  /*73b0*/  FADD.FTZ R211, R142, R131 ;  /* 0x000000838ed37221 */ /* 0x000fe40000010000 */
[----:B------:R-:W-:-:S02]  /*73c0*/  FADD.FTZ R209, R209, R128 ;  /* 0x00000080d1d17221 */ /* 0x000fc40000010000 */
[----:B------:R-:W-:Y:S02]  /*73d0*/  FADD.FTZ R127, -R206, R133 ;  /* 0x00000085ce7f7221 */ /* 0x000fe40000010100 */
[C---:B------:R-:W-:Y:S02]  /*73e0*/  FMUL.FTZ R128, R169.reuse, R211 ;  /* 0x000000d3a9807220 */ /* 0x040fe40000410000 */
[-C--:B------:R-:W-:Y:S01]  /*73f0*/  FMUL.FTZ R130, R169, R209.reuse ;  /* 0x000000d1a9827220 */ /* 0x080fe20000410000 */
[----:B------:R1:W-:Y:S01]  /*7400*/  STS.128 [R170.X16+0x8e80], R124 ;  /* 0x008e807caa007388 */ /* 0x0003e2000000cc00 */
[C---:B------:R-:W-:Y:S02]  /*7410*/  FFMA.FTZ R129, R168.reuse, R209, -R128 ;  /* 0x000000d1a8817223 */ /* 0x040fe40000010880 */
[----:B------:R-:W-:Y:S02]  /*7420*/  FFMA.FTZ R130, R168, R211, R130 ;  /* 0x000000d3a8827223 */ /* 0x000fe40000010082 */
[----:B------:R-:W-:-:S02]  /*7430*/  FADD.FTZ R208, R208, R129 ;  /* 0x00000081d0d07221 */ /* 0x000fc40000010000 */
        /* <DEDUP_REMOVED lines=33> */
[-C--:B------:R-:W-:Y:S02]  /*7650*/  FFMA.FTZ R131, R136, R133.reuse, -R125 ;  /* 0x0000008588837223 */ /* 0x080fe4000001087d */
[----:B------:R-:W-:-:S02]  /*7660*/  FMUL.FTZ R137, R137, R133 ;  /* 0x0000008589897220 */ /* 0x000fc40000410000 */
[C---:B------:R-:W-:Y:S01]  /*7670*/  FFMA.FTZ R129, R136.reuse, R129, -R126 ;  /* 0x0000008188817223 */ /* 0x040fe2000001087e */
[----:B------:R-:W-:Y:S01]  /*7680*/  MOV R135, R131 ;  /* 0x0000008300877202 */ /* 0x000fe20000000f00 */
[C---:B------:R-:W-:Y:S02]  /*7690*/  FFMA.FTZ R128, R136.reuse, R128, R127 ;  /* 0x0000008088807223 */ /* 0x040fe4000001007f */
[----:B------:R-:W-:Y:S02]  /*76a0*/  FFMA.FTZ R134, R136, R124, R137 ;  /* 0x0000007c88867223 */ /* 0x000fe40000010089 */
[----:B------:R-:W-:Y:S02]  /*76b0*/  FADD.FTZ R133, R138, R129 ;  /* 0x000000818a857221 */ /* 0x000fe40000010000 */
[----:B------:R-:W-:Y:S01]  /*76c0*/  FADD.FTZ R132, R139, R128 ;  /* 0x000000808b847221 */ /* 0x000fe20000010000 */
[----:B------:R-:W-:Y:S05]  /*76d0*/  BRA.DIV ~URZ, `(.L_x_3230) ;  /* 0x00006ce27f007947 */ /* 0x000fea000b800000 */
[----:B------:R0:W1:Y:S02]  /*76e0*/  SHFL.DOWN PT, R128, R131, 0x1, 0x1f ;  /* 0x08201f0083807f89 */ /* 0x00006400000e0000 */
.L_x_3328:
[----:B------:R-:W-:Y:S05]  /*76f0*/  BRA.DIV ~URZ, `(.L_x_3231) ;  /* 0x00006d327f007947 */ /* 0x000fea000b800000 */
[----:B------:R2:W3:Y:S04]  /*7700*/  SHFL.DOWN PT, R129, R134, 0x1, 0x1f ;  /* 0x08201f0086817f89 */ /* 0x0004e800000e0000 */
[----:B------:R2:W4:Y:S04]  /*7710*/  SHFL.DOWN PT, R130, R133, 0x1, 0x1f ;  /* 0x08201f0085827f89 */ /* 0x00052800000e0000 */
[----:B------:R2:W0:Y:S02]  /*7720*/  SHFL.DOWN PT, R142, R132, 0x1, 0x1f ;  /* 0x08201f00848e7f89 */ /* 0x00042400000e0000 */
.L_x_3329:
[----:B------:R-:W-:Y:S01]  /*7730*/  LOP3.LUT R124, R6, 0x1f, RZ, 0xc0, !PT ;  /* 0x0000001f067c7812 */ /* 0x000fe200078ec0ff */
[----:B------:R-:W-:Y:S03]  /*7740*/  BSSY B1, `(.L_x_3232) ;  /* 0x000000e000017945 */ /* 0x000fe60003800000 */
[----:B------:R-:W-:Y:S01]  /*7750*/  ISETP.GT.U32.AND P1, PT, R124, 0x1d, PT ;  /* 0x0000001d7c00780c */ /* 0x000fe20003f24070 */
[----:B------:R-:W-:Y:S07]  /*7760*/  @!P0 BRA `(.L_x_3233) ;  /* 0x000000b000008947 */ /* 0x000fee0003800000 */
[C---:B0-----:R-:W-:Y:S02]  /*7770*/  FMUL.FTZ R125, R134.reuse, R142 ;  /* 0x0000008e867d7220 */ /* 0x041fe40000410000 */
[----:B---3--:R-:W-:-:S02]  /*7780*/  FMUL.FTZ R124, R134, R129 ;  /* 0x00000081867c7220 */ /* 0x008fc40000410000 */
[CC--:B----4-:R-:W-:Y:S02]  /*7790*/  FMUL.FTZ R126, R134.reuse, R130.reuse ;  /* 0x00000082867e7220 */ /* 0x0d0fe40000410000 */
[C---:B------:R-:W-:Y:S02]  /*77a0*/  FFMA.FTZ R130, R135.reuse, R130, -R125 ;  /* 0x0000008287827223 */ /* 0x040fe4000001087d */
[-C--:B-12---:R-:W-:Y:S02]  /*77b0*/  FMUL.FTZ R134, R134, R128.reuse ;  /* 0x0000008086867220 */ /* 0x086fe40000410000 */
[C---:B------:R-:W-:Y:S02]  /*77c0*/  FFMA.FTZ R124, R135.reuse, R128, -R124 ;  /* 0x00000080877c7223 */ /* 0x040fe4000001087c */
[C---:B------:R-:W-:Y:S02]  /*77d0*/  FFMA.FTZ R125, R135.reuse, R142, R126 ;  /* 0x0000008e877d7223 */ /* 0x040fe4000001007e */
[----:B------:R-:W-:Y:S01]  /*77e0*/  FFMA.FTZ R134, R135, R129, R134 ;  /* 0x0000008187867223 */ /* 0x000fe20000010086 */
[----:B------:R-:W-:Y:S01]  /*77f0*/  MOV R135, R124 ;  /* 0x0000007c00877202 */ /* 0x000fe20000000f00 */
[----:B------:R-:W-:-:S02]  /*7800*/  FADD.FTZ R133, R133, R130 ;  /* 0x0000008285857221 */ /* 0x000fc40000010000 */
[----:B------:R-:W-:Y:S02]  /*7810*/  FADD.FTZ R132, R132, R125 ;  /* 0x0000007d84847221 */ /* 0x000fe40000010000 */
.L_x_3233:
[----:B------:R-:W-:Y:S05]  /*7820*/  BSYNC B1 ;  /* 0x0000000000017941 */ /* 0x000fea0003800000 */
.L_x_3232:
[----:B------:R-:W-:Y:S05]  /*7830*/  BRA.DIV ~URZ, `(.L_x_3234) ;  /* 0x00006d427f007947 */ /* 0x000fea000b800000 */
[----:B-1----:R1:W2:Y:S04]  /*7840*/  SHFL.DOWN PT, R128, R135, 0x2, 0x1f ;  /* 0x08401f0087807f89 */ /* 0x0022a800000e0000 */
[----:B---3--:R1:W3:Y:S04]  /*7850*/  SHFL.DOWN PT, R129, R134, 0x2, 0x1f ;  /* 0x08401f0086817f89 */ /* 0x0082e800000e0000 */
[----:B----4-:R1:W4:Y:S04]  /*7860*/  SHFL.DOWN PT, R130, R133, 0x2, 0x1f ;  /* 0x08401f0085827f89 */ /* 0x01032800000e0000 */
[----:B0-----:R1:W0:Y:S02]  /*7870*/  SHFL.DOWN PT, R142, R132, 0x2, 0x1f ;  /* 0x08401f00848e7f89 */ /* 0x00122400000e0000 */
.L_x_3330:
[----:B------:R-:W-:Y:S01]  /*7880*/  LOP3.LUT R124, R6, 0x1f, RZ, 0xc0, !PT ;  /* 0x0000001f067c7812 */ /* 0x000fe200078ec0ff */
[----:B------:R-:W-:Y:S03]  /*7890*/  BSSY B1, `(.L_x_3235) ;  /* 0x000000e000017945 */ /* 0x000fe60003800000 */
[----:B------:R-:W-:Y:S01]  /*78a0*/  ISETP.GT.U32.AND P0, PT, R124, 0x1b, PT ;  /* 0x0000001b7c00780c */ /* 0x000fe20003f04070 */
[----:B------:R-:W-:Y:S07]  /*78b0*/  @P1 BRA `(.L_x_3236) ;  /* 0x000000b000001947 */ /* 0x000fee0003800000 */
        /* <DEDUP_REMOVED lines=11> */
.L_x_3236:
[----:B------:R-:W-:Y:S05]  /*7970*/  BSYNC B1 ;  /* 0x0000000000017941 */ /* 0x000fea0003800000 */
.L_x_3235:
[----:B------:R-:W-:Y:S05]  /*7980*/  BRA.DIV ~URZ, `(.L_x_3237) ;  /* 0x00006db27f007947 */ /* 0x000fea000b800000 */
[----:B--2---:R2:W1:Y:S02]  /*7990*/  SHFL.DOWN PT, R128, R135, 0x4, 0x1f ;  /* 0x08801f0087807f89 */ /* 0x00446400000e0000 */
.L_x_3331:
[----:B------:R-:W-:Y:S05]  /*79a0*/  BRA.DIV ~URZ, `(.L_x_3238) ;  /* 0x00006e127f007947 */ /* 0x000fea000b800000 */
[----:B---3--:R3:W2:Y:S04]  /*79b0*/  SHFL.DOWN PT, R129, R134, 0x4, 0x1f ;  /* 0x08801f0086817f89 */ /* 0x0086a800000e0000 */
[----:B----4-:R3:W4:Y:S04]  /*79c0*/  SHFL.DOWN PT, R130, R133, 0x4, 0x1f ;  /* 0x08801f0085827f89 */ /* 0x01072800000e0000 */
[----:B0-----:R3:W0:Y:S02]  /*79d0*/  SHFL.DOWN PT, R142, R132, 0x4, 0x1f ;  /* 0x08801f00848e7f89 */ /* 0x00162400000e0000 */
.L_x_3332:
[----:B------:R-:W-:Y:S01]  /*79e0*/  LOP3.LUT R124, R6, 0x1f, RZ, 0xc0, !PT ;  /* 0x0000001f067c7812 */ /* 0x000fe200078ec0ff */
[----:B------:R-:W-:Y:S03]  /*79f0*/  BSSY B1, `(.L_x_3239) ;  /* 0x000000e000017945 */ /* 0x000fe60003800000 */
[----:B------:R-:W-:Y:S01]  /*7a00*/  ISETP.GT.U32.AND P1, PT, R124, 0x17, PT ;  /* 0x000000177c00780c */ /* 0x000fe20003f24070 */
[----:B------:R-:W-:Y:S07]  /*7a10*/  @P0 BRA `(.L_x_3240) ;  /* 0x000000b000000947 */ /* 0x000fee0003800000 */
[C---:B0-----:R-:W-:Y:S02]  /*7a20*/  FMUL.FTZ R125, R134.reuse, R142 ;  /* 0x0000008e867d7220 */ /* 0x041fe40000410000 */
[----:B--2---:R-:W-:-:S02]  /*7a30*/  FMUL.FTZ R124, R134, R129 ;  /* 0x00000081867c7220 */ /* 0x004fc40000410000 */
[CC--:B----4-:R-:W-:Y:S02]  /*7a40*/  FMUL.FTZ R126, R134.reuse, R130.reuse ;  /* 0x00000082867e7220 */ /* 0x0d0fe40000410000 */
[C---:B------:R-:W-:Y:S02]  /*7a50*/  FFMA.FTZ R130, R135.reuse, R130, -R125 ;  /* 0x0000008287827223 */ /* 0x040fe4000001087d */
[-C--:B-1-3--:R-:W-:Y:S02]  /*7a60*/  FMUL.FTZ R134, R134, R128.reuse ;  /* 0x0000008086867220 */ /* 0x08afe40000410000 */
[C---:B------:R-:W-:Y:S02]  /*7a70*/  FFMA.FTZ R124, R135.reuse, R128, -R124 ;  /* 0x00000080877c7223 */ /* 0x040fe4000001087c */
[C---:B------:R-:W-:Y:S02]  /*7a80*/  FFMA.FTZ R125, R135.reuse, R142, R126 ;  /* 0x0000008e877d7223 */ /* 0x040fe4000001007e */
[----:B------:R-:W-:Y:S01]  /*7a90*/  FFMA.FTZ R134, R135, R129, R134 ;  /* 0x0000008187867223 */ /* 0x000fe20000010086 */
[----:B------:R-:W-:Y:S01]  /*7aa0*/  MOV R135, R124 ;  /* 0x0000007c00877202 */ /* 0x000fe20000000f00 */
[----:B------:R-:W-:-:S02]  /*7ab0*/  FADD.FTZ R133, R133, R130 ;  /* 0x0000008285857221 */ /* 0x000fc40000010000 */
[----:B------:R-:W-:Y:S02]  /*7ac0*/  FADD.FTZ R132, R132, R125 ;  /* 0x0000007d84847221 */ /* 0x000fe40000010000 */
.L_x_3240:
[----:B------:R-:W-:Y:S05]  /*7ad0*/  BSYNC B1 ;  /* 0x0000000000017941 */ /* 0x000fea0003800000 */
.L_x_3239:
[----:B------:R-:W-:Y:S05]  /*7ae0*/  BRA.DIV ~URZ, `(.L_x_3241) ;  /* 0x00006e227f007947 */ /* 0x000fea000b800000 */
[----:B-1----:R1:W3:Y:S04]  /*7af0*/  SHFL.DOWN PT, R128, R135, 0x8, 0x1f ;  /* 0x09001f0087807f89 */ /* 0x0022e800000e0000 */
[----:B--2---:R1:W2:Y:S04]  /*7b00*/  SHFL.DOWN PT, R129, R134, 0x8, 0x1f ;  /* 0x09001f0086817f89 */ /* 0x0042a800000e0000 */
[----:B----4-:R1:W4:Y:S04]  /*7b10*/  SHFL.DOWN PT, R130, R133, 0x8, 0x1f ;  /* 0x09001f0085827f89 */ /* 0x01032800000e0000 */
[----:B0-----:R1:W0:Y:S02]  /*7b20*/  SHFL.DOWN PT, R142, R132, 0x8, 0x1f ;  /* 0x09001f00848e7f89 */ /* 0x00122400000e0000 */
.L_x_3333:
        /* <DEDUP_REMOVED lines=15> */
.L_x_3243:
[----:B------:R-:W-:Y:S05]  /*7c20*/  BSYNC B1 ;  /* 0x0000000000017941 */ /* 0x000fea0003800000 */
.L_x_3242:
[----:B------:R-:W-:Y:S05]  /*7c30*/  BRA.DIV ~URZ, `(.L_x_3244) ;  /* 0x00006e927f007947 */ /* 0x000fea000b800000 */
[----:B---3--:R3:W1:Y:S02]  /*7c40*/  SHFL.DOWN PT, R128, R135, 0x10, 0x1f ;  /* 0x0a001f0087807f89 */ /* 0x00866400000e0000 */
.L_x_3334:
[----:B------:R-:W-:Y:S05]  /*7c50*/  BRA.DIV ~URZ, `(.L_x_3245) ;  /* 0x00006ef27f007947 */ /* 0x000fea000b800000 */
[----:B--2---:R2:W3:Y:S04]  /*7c60*/  SHFL.DOWN PT, R129, R134, 0x10, 0x1f ;  /* 0x0a001f0086817f89 */ /* 0x0044e800000e0000 */
[----:B----4-:R2:W4:Y:S04]  /*7c70*/  SHFL.DOWN PT, R130, R133, 0x10, 0x1f ;  /* 0x0a001f0085827f89 */ /* 0x01052800000e0000 */
[----:B0-----:R2:W0:Y:S02]  /*7c80*/  SHFL.DOWN PT, R142, R132, 0x10, 0x1f ;  /* 0x0a001f00848e7f89 */ /* 0x00142400000e0000 */
.L_x_3335:
[----:B------:R-:W-:Y:S01]  /*7c90*/  BSSY B1, `(.L_x_3246) ;  /* 0x000000d000017945 */ /* 0x000fe20003800000 */
[----:B------:R-:W-:Y:S05]  /*7ca0*/  @P0 BRA `(.L_x_3247) ;  /* 0x000000b000000947 */ /* 0x000fea0003800000 */
        /* <DEDUP_REMOVED lines=11> */
.L_x_3247:
[----:B------:R-:W-:Y:S05]  /*7d60*/  BSYNC B1 ;  /* 0x0000000000017941 */ /* 0x000fea0003800000 */
.L_x_3246:
[----:B------:R-:W-:Y:S05]  /*7d70*/  BRA.DIV ~URZ, `(.L_x_3248) ;  /* 0x00006f227f007947 */ /* 0x000fea000b800000 */
[----:B------:R-:W5:Y:S04]  /*7d80*/  SHFL.IDX PT, R248, R134, RZ, 0x1f ;  /* 0x00001fff86f87589 */ /* 0x000f6800000e0000 */
[----:B------:R-:W2:Y:S04]  /*7d90*/  SHFL.IDX PT, R247, R135, RZ, 0x1f ;  /* 0x00001fff87f77589 */ /* 0x000ea800000e0000 */
[----:B------:R4:W3:Y:S04]  /*7da0*/  SHFL.DOWN PT, R140, R135, 0x1, 0x1f ;  /* 0x08201f00878c7f89 */ /* 0x0008e800000e0000 */
[----:B------:R4:W1:Y:S04]  /*7db0*/  SHFL.DOWN PT, R141, R134, 0x1, 0x1f ;  /* 0x08201f00868d7f89 */ /* 0x00086800000e0000 */
[----:B------:R4:W0:Y:S04]  /*7dc0*/  SHFL.IDX PT, R245, R133, RZ, 0x1f ;  /* 0x00001fff85f57589 */ /* 0x00082800000e0000 */
[----:B---3--:R4:W3:Y:S04]  /*7dd0*/  SHFL.DOWN PT, R129, R133, 0x1, 0x1f ;  /* 0x08201f0085817f89 */ /* 0x0088e800000e0000 */
        /* <DEDUP_REMOVED lines=13> */
.L_x_3336:
[----:B-1-34-:R1:W3:Y:S01]  /*7eb0*/  LDS.128 R132, [R239+0x8eb0] ;  /* 0x008eb000ef847984 */ /* 0x01a2e20000000c00 */
[----:B------:R-:W-:Y:S01]  /*7ec0*/  ISETP.NE.AND P0, PT, R6, 0x1f, PT ;  /* 0x0000001f0600780c */ /* 0x000fe20003f05270 */
[----:B------:R-:W-:-:S12]  /*7ed0*/  BSSY B1, `(.L_x_3249) ;  /* 0x000000c000017945 */ /* 0x000fd80003800000 */
[----:B------:R-:W-:Y:S05]  /*7ee0*/  @!P0 BRA `(.L_x_3250) ;  /* 0x000000a000008947 */ /* 0x000fea0003800000 */
[-C--:B01----:R-:W-:Y:S02]  /*7ef0*/  FMUL.FTZ R123, R139, R141.reuse ;  /* 0x0000008d8b7b7220 */ /* 0x083fe40000410000 */
[CC--:B------:R-:W-:Y:S02]  /*7f00*/  FMUL.FTZ R120, R138.reuse, R141.reuse ;  /* 0x0000008d8a787220 */ /* 0x0c0fe40000410000 */
[-C--:B------:R-:W-:Y:S02]  /*7f10*/  FFMA.FTZ R138, R138, R140.reuse, -R123 ;  /* 0x0000008c8a8a7223 */ /* 0x080fe4000001087b */
[-C--:B------:R-:W-:Y:S02]  /*7f20*/  FMUL.FTZ R123, R137, R141.reuse ;  /* 0x0000008d897b7220 */ /* 0x080fe40000410000 */
[----:B------:R-:W-:Y:S02]  /*7f30*/  FFMA.FTZ R139, R139, R140, R120 ;  /* 0x0000008c8b8b7223 */ /* 0x000fe40000010078 */
[----:B--2---:R-:W-:-:S02]  /*7f40*/  FMUL.FTZ R141, R136, R141 ;  /* 0x0000008d888d7220 */ /* 0x004fc40000410000 */
[-C--:B------:R-:W-:Y:S02]  /*7f50*/  FFMA.FTZ R136, R136, R140.reuse, -R123 ;  /* 0x0000008c88887223 */ /* 0x080fe4000001087b */
[----:B------:R-:W-:Y:S02]  /*7f60*/  FFMA.FTZ R137, R137, R140, R141 ;  /* 0x0000008c89897223 */ /* 0x000fe4000001008d */
[----:B------:R-:W-:Y:S02]  /*7f70*/  FADD.FTZ R138, R138, R129 ;  /* 0x000000818a8a7221 */ /* 0x000fe40000010000 */
[----:B------:R-:W-:Y:S02]  /*7f80*/  FADD.FTZ R139, R139, R142 ;  /* 0x0000008e8b8b7221 */ /* 0x000fe40000010000 */
.L_x_3250:
[----:B-1----:R-:W-:Y:S05]  /*7f90*/  BSYNC B1 ;  /* 0x0000000000017941 */ /* 0x002fea0003800000 */
.L_x_3249:
[----:B------:R-:W1:Y:S01]  /*7fa0*/  LDS.128 R128, [R239+0x8ea0] ;  /* 0x008ea000ef807984 */ /* 0x000e620000000c00 */
[C---:B0--3--:R-:W-:Y:S02]  /*7fb0*/  FMUL.FTZ R123, R133.reuse, R139 ;  /* 0x0000008b857b7220 */ /* 0x049fe40000410000 */
[-C--:B------:R-:W-:Y:S01]  /*7fc0*/  FMUL.FTZ R120, R133, R138.reuse ;  /* 0x0000008a85787220 */ /* 0x080fe20000410000 */
[----:B------:R-:W0:Y:S01]  /*7fd0*/  LDS.128 R124, [R239+0x8e90] ;  /* 0x008e9000ef7c7984 */ /* 0x000e220000000c00 */
[----:B------:R-:W-:-:S02]  /*7fe0*/  FFMA.FTZ R123, R132, R138, -R123 ;  /* 0x0000008a847b7223 */ /* 0x000fc4000001087b */
[----:B------:R-:W-:Y:S01]  /*7ff0*/  FFMA.FTZ R120, R132, R139, R120 ;  /* 0x0000008b84787223 */ /* 0x000fe20000010078 */
[----:B--2---:R2:W-:Y:S01]  /*8000*/  STS.128 [R239+0x8eb0], R136 ;  /* 0x008eb088ef007388 */ /* 0x0045e20000000c00 */
        /* <DEDUP_REMOVED lines=8> */
[CC--:B-1----:R-:W-:Y:S02]  /*8090*/  FMUL.FTZ R123, R129.reuse, R143.reuse ;  /* 0x0000008f817b7220 */ /* 0x0c2fe40000410000 */
        /* <DEDUP_REMOVED lines=24> */
.L_x_3229:
[----:B0-----:R-:W-:Y:S05]  /*8220*/  BSYNC B0 ;  /* 0x0000000000007941 */ /* 0x001fea0003800000 */
.L_x_3228:
[----:B------:R-:W-:Y:S01]  /*8230*/  WARPSYNC 0xffffffff ;  /* 0xffffffff00007948 */ /* 0x000fe20003800000 */
[----:B------:R-:W-:Y:S01]  /*8240*/  BAR.SYNC.DEFER_BLOCKING 0x0 ;  /* 0x0000000000007b1d */ /* 0x000fe20000010000 */
[----:B------:R-:W-:Y:S01]  /*8250*/  FMUL.FTZ R130, R116, R171 ;  /* 0x000000ab74827220 */ /* 0x000fe20000410000 */
[----:B------:R-:W-:Y:S01]  /*8260*/  ISETP.NE.AND P0, PT, R6, RZ, PT ;  /* 0x000000ff0600720c */ /* 0x000fe20003f05270 */
[----:B--2---:R-:W-:Y:S01]  /*8270*/  FFMA.FTZ R134, R18, R237, RZ ;  /* 0x000000ed12867223 */ /* 0x004fe200000100ff */
[----:B------:R-:W-:Y:S01]  /*8280*/  ULEA UR28, UR21, 0xfffff800, 0xb ;  /* 0xfffff800151c7891 */ /* 0x000fe2000f8e583f */
[-C--:B------:R-:W-:Y:S01]  /*8290*/  FFMA.FTZ R237, R68, -R130.reuse, R237 ;  /* 0x8000008244ed7223 */ /* 0x080fe200000100ed */
[----:B------:R-:W-:Y:S01]  /*82a0*/  ULDC UR29, c[0x0][0x168] ;  /* 0x00005a00001d7ab9 */ /* 0x000fe20000000800 */
[----:B------:R-:W-:Y:S01]  /*82b0*/  FFMA.FTZ R130, R69, -R130, R236 ;  /* 0x8000008245827223 */ /* 0x000fe200000100ec */
[----:B------:R-:W-:Y:S01]  /*82c0*/  UIADD3 UR28, -UR28, UR29, URZ ;  /* 0x0000001d1c1c7290 */ /* 0x000fe2000fffe13f */
[----:B------:R-:W-:Y:S01]  /*82d0*/  FFMA.FTZ R236, R18, -R236, RZ ;  /* 0x800000ec12ec7223 */ /* 0x000fe200000100ff */
[----:B------:R-:W-:Y:S01]  /*82e0*/  BSSY B0, `(.L_x_3251) ;  /* 0x00001d8000007945 */ /* 0x000fe20003800000 */
[----:B------:R-:W-:-:S02]  /*82f0*/  FMUL.FTZ R132, R117, R7 ;  /* 0x0000000775847220 */ /* 0x000fc40000410000 */
[C---:B------:R-:W-:Y:S02]  /*8300*/  FFMA.FTZ R134, R19.reuse, R235, R134 ;  /* 0x000000eb13867223 */ /* 0x040fe40000010086 */
[----:B------:R-:W-:Y:S02]  /*8310*/  FFMA.FTZ R135, R19, -R234, R236 ;  /* 0x800000ea13877223 */ /* 0x000fe400000100ec */
[-C--:B------:R-:W-:Y:S02]  /*8320*/  FFMA.FTZ R235, R70, -R132.reuse, R235 ;  /* 0x8000008446eb7223 */ /* 0x080fe400000100eb */
[----:B------:R-:W-:Y:S02]  /*8330*/  FFMA.FTZ R234, R71, -R132, R234 ;  /* 0x8000008447ea7223 */ /* 0x000fe400000100ea */
[C---:B------:R-:W-:Y:S02]  /*8340*/  FFMA.FTZ R134, R20.reuse, R233, R134 ;  /* 0x000000e914867223 */ /* 0x040fe40000010086 */
[----:B------:R-:W-:Y:S01]  /*8350*/  FFMA.FTZ R135, R20, -R232, R135 ;  /* 0x800000e814877223 */ /* 0x000fe20000010087 */
[----:B-1----:R-:W0:Y:S01]  /*8360*/  LDS.64 R124, [R170.X16+0x8e88] ;  /* 0x008e8800aa7c7984 */ /* 0x002e22000000ca00 */
[----:B------:R-:W-:-:S02]  /*8370*/  FFMA.FTZ R137, R21, R231, R134 ;  /* 0x000000e715897223 */ /* 0x000fc40000010086 */
[----:B------:R-:W-:Y:S01]  /*8380*/  FFMA.FTZ R139, R21, -R230, R135 ;  /* 0x800000e6158b7223 */ /* 0x000fe20000010087 */
[----:B------:R1:W-:Y:S01]  /*8390*/  @!P0 STS.128 [UR43+0xac80], R120 ;  /* 0x00ac8078ff008988 */ /* 0x0003e20008000c2b */
[C---:B------:R-:W-:Y:S02]  /*83a0*/  FFMA.FTZ R138, R22.reuse, R229, R137 ;  /* 0x000000e5168a7223 */ /* 0x040fe40000010089 */
[----:B------:R-:W-:Y:S02]  /*83b0*/  FFMA.FTZ R139, R22, -R228, R139 ;  /* 0x800000e4168b7223 */ /* 0x000fe4000001008b */
[C---:B------:R-:W-:Y:S02]  /*83c0*/  FFMA.FTZ R140, R23.reuse, R227, R138 ;  /* 0x000000e3178c7223 */ /* 0x040fe4000001008a */
[----:B------:R-:W-:Y:S02]  /*83d0*/  FFMA.FTZ R141, R23, -R226, R139 ;  /* 0x800000e2178d7223 */ /* 0x000fe4000001008b */
[----:B------:R-:W-:-:S02]  /*83e0*/  FMUL.FTZ R139, R114, R2 ;  /* 0x00000002728b7220 */ /* 0x000fc40000410000 */
[----:B------:R-:W-:Y:S02]  /*83f0*/  FFMA.FTZ R140, R24, R225, R140 ;  /* 0x000000e1188c7223 */ /* 0x000fe4000001008c */
[----:B------:R-:W-:Y:S02]  /*8400*/  FFMA.FTZ R225, R56, -R139, R225 ;  /* 0x8000008b38e17223 */ /* 0x000fe400000100e1 */
[C---:B------:R-:W-:Y:S02]  /*8410*/  FFMA.FTZ R142, R25.reuse, R223, R140 ;  /* 0x000000df198e7223 */ /* 0x040fe4000001008c */
[----:B------:R-:W-:Y:S02]  /*8420*/  FFMA.FTZ R141, R24, -R224, R141 ;  /* 0x800000e0188d7223 */ /* 0x000fe4000001008d */
[----:B------:R-:W-:Y:S02]  /*8430*/  FFMA.FTZ R142, R26, R221, R142 ;  /* 0x000000dd1a8e7223 */ /* 0x000fe4000001008e */
[----:B------:R-:W-:-:S02]  /*8440*/  FFMA.FTZ R143, R25, -R222, R141 ;  /* 0x800000de198f7223 */ /* 0x000fc4000001008d */
[----:B------:R-:W-:Y:S02]  /*8450*/  FMUL.FTZ R133, R118, R8 ;  /* 0x0000000876857220 */ /* 0x000fe40000410000 */
[----:B------:R-:W-:Y:S02]  /*8460*/  FFMA.FTZ R143, R26, -R220, R143 ;  /* 0x800000dc1a8f7223 */ /* 0x000fe4000001008f */
[----:B------:R-:W-:Y:S02]  /*8470*/  FFMA.FTZ R233, R64, -R133, R233 ;  /* 0x8000008540e97223 */ /* 0x000fe400000100e9 */
[----:B------:R-:W-:Y:S02]  /*8480*/  FMUL.FTZ R136, R112, R4 ;  /* 0x0000000470887220 */ /* 0x000fe40000410000 */
[----:B------:R-:W-:Y:S02]  /*8490*/  FMUL.FTZ R140, R108, R10 ;  /* 0x0000000a6c8c7220 */ /* 0x000fe40000410000 */
[----:B------:R-:W-:-:S02]  /*84a0*/  FFMA.FTZ R229, R60, -R136, R229 ;  /* 0x800000883ce57223 */ /* 0x000fc400000100e5 */
        /* <DEDUP_REMOVED lines=47> */
[----:B------:R-:W-:-:S02]  /*87a0*/  FFMA.FTZ R135, R156, R181, -R134 ;  /* 0x000000b59c877223 */ /* 0x000fc40000010886 */
[----:B------:R-:W-:Y:S02]  /*87b0*/  FFMA.FTZ R157, R156, R132, R157 ;  /* 0x000000849c9d7223 */ /* 0x000fe4000001009d */
[----:B------:R-:W-:Y:S02]  /*87c0*/  FADD.FTZ R135, R182, R135 ;  /* 0x00000087b6877221 */ /* 0x000fe40000010000 */
[----:B------:R-:W-:Y:S02]  /*87d0*/  FADD.FTZ R198, -R198, R157 ;  /* 0x0000009dc6c67221 */ /* 0x000fe40000010100 */
[----:B-1----:R-:W-:Y:S02]  /*87e0*/  FMUL.FTZ R122, R128, UR38 ;  /* 0x00000026807a7c20 */ /* 0x002fe40008410000 */
[C---:B------:R-:W-:Y:S02]  /*87f0*/  FMUL.FTZ R137, R155.reuse, -R198 ;  /* 0x800000c69b897220 */ /* 0x040fe40000410000 */
[----:B------:R-:W-:-:S02]  /*8800*/  FMUL.FTZ R155, R155, -R135 ;  /* 0x800000879b9b7220 */ /* 0x000fc40000410000 */
[C---:B------:R-:W-:Y:S02]  /*8810*/  FFMA.FTZ R138, R154.reuse, R135, -R137 ;  /* 0x000000879a8a7223 */ /* 0x040fe40000010889 */
[----:B------:R-:W-:Y:S02]  /*8820*/  FFMA.FTZ R154, R154, R198, R155 ;  /* 0x000000c69a9a7223 */ /* 0x000fe4000001009b */
[----:B------:R-:W-:Y:S02]  /*8830*/  FFMA.FTZ R137, R57, -R139, R224 ;  /* 0x8000008b39897223 */ /* 0x000fe400000100e0 */
[----:B------:R-:W-:Y:S02]  /*8840*/  FMUL.FTZ R139, R115, R0 ;  /* 0x00000000738b7220 */ /* 0x000fe40000410000 */
[----:B------:R-:W-:Y:S02]  /*8850*/  FADD.FTZ R199, -R199, R154 ;  /* 0x0000009ac7c77221 */ /* 0x000fe40000010100 */
[----:B------:R-:W-:-:S02]  /*8860*/  FADD.FTZ R183, R183, R138 ;  /* 0x0000008ab7b77221 */ /* 0x000fc40000010000 */
        /* <DEDUP_REMOVED lines=8> */
[----:B------:R-:W-:Y:S02]  /*88f0*/  FFMA.FTZ R153, R27, -R218, R143 ;  /* 0x800000da1b997223 */ /* 0x000fe4000001008f */
[C---:B------:R-:W-:Y:S02]  /*8900*/  FMUL.FTZ R142, R151.reuse, -R200 ;  /* 0x800000c8978e7220 */ /* 0x040fe40000410000 */
[-C--:B------:R-:W-:Y:S02]  /*8910*/  FMUL.FTZ R151, R151, -R141.reuse ;  /* 0x8000008d97977220 */ /* 0x080fe40000410000 */
        /* <DEDUP_REMOVED lines=10> */
[----:B------:R-:W-:Y:S02]  /*89c0*/  FFMA.FTZ R152, R30, R213, R151 ;  /* 0x000000d51e987223 */ /* 0x000fe40000010097 */
[----:B------:R-:W-:Y:S02]  /*89d0*/  FADD.FTZ R202, -R202, R149 ;  /* 0x00000095caca7221 */ /* 0x000fe40000010100 */
[----:B------:R-:W-:-:S02]  /*89e0*/  FMUL.FTZ R151, R147, -R145 ;  /* 0x8000009193977220 */ /* 0x000fc40000410000 */
[----:B------:R-:W-:Y:S02]  /*89f0*/  FMUL.FTZ R150, R104, R14 ;  /* 0x0000000e68967220 */ /* 0x000fe40000410000 */
[----:B------:R-:W-:Y:S02]  /*8a00*/  FFMA.FTZ R154, R31, R210, R152 ;  /* 0x000000d21f9a7223 */ /* 0x000fe40000010098 */
[-C--:B------:R-:W-:Y:S02]  /*8a10*/  FMUL.FTZ R149, R147, -R202.reuse ;  /* 0x800000ca93957220 */ /* 0x080fe40000410000 */
[----:B------:R-:W-:Y:S02]  /*8a20*/  FFMA.FTZ R152, R146, R202, R151 ;  /* 0x000000ca92987223 */ /* 0x000fe40000010097 */
[-C--:B------:R-:W-:Y:S02]  /*8a30*/  FFMA.FTZ R213, R44, -R150.reuse, R213 ;  /* 0x800000962cd57223 */ /* 0x080fe400000100d5 */
[----:B------:R-:W-:-:S02]  /*8a40*/  FFMA.FTZ R148, R45, -R150, R215 ;  /* 0x800000962d947223 */ /* 0x000fc400000100d7 */
[----:B------:R-:W-:Y:S01]  /*8a50*/  FFMA.FTZ R150, R146, R145, -R149 ;  /* 0x0000009192967223 */ /* 0x000fe20000010895 */
[----:B------:R-:W-:Y:S01]  /*8a60*/  P2R R149, PR, RZ, 0x1 ;  /* 0x00000001ff957803 */ /* 0x000fe20000000000 */
[----:B------:R-:W-:Y:S02]  /*8a70*/  FADD.FTZ R146, -R203, R152 ;  /* 0x00000098cb927221 */ /* 0x000fe40000010100 */
[----:B------:R-:W-:Y:S02]  /*8a80*/  FFMA.FTZ R153, R28, -R212, R153 ;  /* 0x800000d41c997223 */ /* 0x000fe40000010099 */
[----:B------:R-:W-:Y:S02]  /*8a90*/  FADD.FTZ R187, R187, R150 ;  /* 0x00000096bbbb7221 */ /* 0x000fe40000010000 */
[----:B------:R-:W-:Y:S02]  /*8aa0*/  FMUL.FTZ R149, R39, -R146 ;  /* 0x8000009227957220 */ /* 0x000fe40000410000 */
[----:B------:R-:W-:-:S02]  /*8ab0*/  FFMA.FTZ R153, R29, -R238, R153 ;  /* 0x800000ee1d997223 */ /* 0x000fc40000010099 */
[-C--:B------:R-:W-:Y:S02]  /*8ac0*/  FMUL.FTZ R39, R39, -R187.reuse ;  /* 0x800000bb27277220 */ /* 0x080fe40000410000 */
[----:B------:R-:W-:Y:S02]  /*8ad0*/  FFMA.FTZ R149, R38, R187, -R149 ;  /* 0x000000bb26957223 */ /* 0x000fe40000010895 */
[----:B------:R-:W-:Y:S02]  /*8ae0*/  FFMA.FTZ R215, R30, -R215, R153 ;  /* 0x800000d71ed77223 */ /* 0x000fe40000010099 */
[----:B------:R-:W-:Y:S02]  /*8af0*/  FMUL.FTZ R153, R105, R15 ;  /* 0x0000000f69997220 */ /* 0x000fe40000410000 */
[----:B------:R-:W-:Y:S02]  /*8b00*/  FFMA.FTZ R39, R38, R146, R39 ;  /* 0x0000009226277223 */ /* 0x000fe40000010027 */
[----:B------:R-:W-:-:S02]  /*8b10*/  FADD.FTZ R149, R188, R149 ;  /* 0x00000095bc957221 */ /* 0x000fc40000010000 */
[-C--:B------:R-:W-:Y:S02]  /*8b20*/  FFMA.FTZ R210, R46, -R153.reuse, R210 ;  /* 0x800000992ed27223 */ /* 0x080fe400000100d2 */
[----:B------:R-:W-:Y:S02]  /*8b30*/  FFMA.FTZ R147, R47, -R153, R216 ;  /* 0x800000992f937223 */ /* 0x000fe400000100d8 */
[----:B------:R-:W-:Y:S02]  /*8b40*/  FMUL.FTZ R152, R106, R16 ;  /* 0x000000106a987220 */ /* 0x000fe40000410000 */
[----:B------:R-:W-:Y:S02]  /*8b50*/  FADD.FTZ R204, -R204, R39 ;  /* 0x00000027cccc7221 */ /* 0x000fe40000010100 */
[----:B------:R-:W-:Y:S02]  /*8b60*/  FMUL.FTZ R153, R37, -R149 ;  /* 0x8000009525997220 */ /* 0x000fe40000410000 */
[----:B------:R-:W-:-:S02]  /*8b70*/  FFMA.FTZ R150, R32, R209, R154 ;  /* 0x000000d120967223 */ /* 0x000fc4000001009a */
[-C--:B------:R-:W-:Y:S02]  /*8b80*/  FFMA.FTZ R209, R40, -R152.reuse, R209 ;  /* 0x8000009828d17223 */ /* 0x080fe400000100d1 */
[----:B------:R-:W-:Y:S02]  /*8b90*/  FFMA.FTZ R151, R41, -R152, R211 ;  /* 0x8000009829977223 */ /* 0x000fe400000100d3 */
[-C--:B------:R-:W-:Y:S02]  /*8ba0*/  FMUL.FTZ R37, R37, -R204.reuse ;  /* 0x800000cc25257220 */ /* 0x080fe40000410000 */
[C---:B------:R-:W-:Y:S02]  /*8bb0*/  FFMA.FTZ R152, R36.reuse, R204, R153 ;  /* 0x000000cc24987223 */ /* 0x040fe40000010099 */
[----:B------:R-:W-:Y:S02]  /*8bc0*/  FMUL.FTZ R155, R107, R17 ;  /* 0x000000116b9b7220 */ /* 0x000fe40000410000 */
[----:B------:R-:W-:-:S02]  /*8bd0*/  FFMA.FTZ R36, R36, R149, -R37 ;  /* 0x0000009524247223 */ /* 0x000fc40000010825 */
[----:B------:R-:W-:Y:S02]  /*8be0*/  FADD.FTZ R120, -R205, R152 ;  /* 0x00000098cd787221 */ /* 0x000fe40000010100 */
[-C--:B------:R-:W-:Y:S02]  /*8bf0*/  FFMA.FTZ R38, R43, -R155.reuse, R240 ;  /* 0x8000009b2b267223 */ /* 0x080fe400000100f0 */
[----:B------:R-:W-:Y:S02]  /*8c00*/  FADD.FTZ R189, R189, R36 ;  /* 0x00000024bdbd7221 */ /* 0x000fe40000010000 */
[----:B------:R-:W-:Y:S02]  /*8c10*/  FMUL.FTZ R43, R43, R128 ;  /* 0x000000802b2b7220 */ /* 0x000fe40000410000 */
[----:B------:R-:W-:Y:S02]  /*8c20*/  FMUL.FTZ R36, R35, -R120 ;  /* 0x8000007823247220 */ /* 0x000fe40000410000 */
[----:B------:R-:W-:-:S02]  /*8c30*/  FFMA.FTZ R39, R42, -R155, R208 ;  /* 0x8000009b2a277223 */ /* 0x000fc400000100d0 */
[----:B------:R-:W-:Y:S02]  /*8c40*/  FMUL.FTZ R37, R35, -R189 ;  /* 0x800000bd23257220 */ /* 0x000fe40000410000 */
[----:B------:R-:W-:Y:S02]  /*8c50*/  FFMA.FTZ R42, R42, R191, R43 ;  /* 0x000000bf2a2a7223 */ /* 0x000fe4000001002b */
[----:B------:R-:W-:Y:S01]  /*8c60*/  FFMA.FTZ R35, R34, R189, -R36 ;  /* 0x000000bd22237223 */ /* 0x000fe20000010824 */
[----:B------:R-:W-:Y:S01]  /*8c70*/  SHF.L.U32 R36, R6, 0x5, RZ ;  /* 0x0000000506247819 */ /* 0x000fe200000006ff */
[----:B------:R-:W-:Y:S02]  /*8c80*/  FMUL.FTZ R43, R191, UR38 ;  /* 0x00000026bf2b7c20 */ /* 0x000fe40008410000 */
[----:B------:R-:W-:Y:S01]  /*8c90*/  FADD.FTZ R190, R190, R35 ;  /* 0x00000023bebe7221 */ /* 0x000fe20000010000 */
[----:B------:R-:W-:Y:S01]  /*8ca0*/  IADD3 R35, R36, 0x1, RZ ;  /* 0x0000000124237810 */ /* 0x000fe20007ffe0ff */
[----:B------:R-:W-:Y:S01]  /*8cb0*/  FFMA.FTZ R43, R128, UR39, -R43 ;  /* 0x00000027802b7c23 */ /* 0x000fe2000801082b */
[----:B------:R-:W-:Y:S01]  /*8cc0*/  IADD3 R121, R36, 0x2, RZ ;  /* 0x0000000224797810 */ /* 0x000fe20007ffe0ff */
[----:B------:R-:W-:Y:S01]  /*8cd0*/  FFMA.FTZ R37, R34, R120, R37 ;  /* 0x0000007822257223 */ /* 0x000fe20000010025 */
[-C--:B------:R-:W-:Y:S01]  /*8ce0*/  LEA.HI.SX32 R158, R35, R36.reuse, 0x1b ;  /* 0x00000024239e7211 */ /* 0x080fe200078fdaff */
[----:B------:R-:W-:Y:S01]  /*8cf0*/  FFMA.FTZ R122, R191, UR39, R122 ;  /* 0x00000027bf7a7c23 */ /* 0x000fe2000801007a */
[----:B------:R-:W-:Y:S01]  /*8d00*/  IADD3 R123, R36, 0x3, RZ ;  /* 0x00000003247b7810 */ /* 0x000fe20007ffe0ff */
[----:B------:R-:W-:Y:S01]  /*8d10*/  FMUL.FTZ R43, R38, R43 ;  /* 0x0000002b262b7220 */ /* 0x000fe20000410000 */
[-C--:B------:R-:W-:Y:S01]  /*8d20*/  LEA.HI.SX32 R162, R121, R36.reuse, 0x1b ;  /* 0x0000002479a27211 */ /* 0x080fe200078fdaff */
[----:B------:R-:W-:Y:S01]  /*8d30*/  FADD.FTZ R206, -R206, R37 ;  /* 0x00000025cece7221 */ /* 0x000fe20000010100 */
[-C--:B------:R-:W-:Y:S01]  /*8d40*/  LEA.HI.SX32 R155, R123, R36.reuse, 0x1b ;  /* 0x000000247b9b7211 */ /* 0x080fe200078fdaff */
[----:B------:R-:W-:Y:S01]  /*8d50*/  FMUL.FTZ R35, R190, R171 ;  /* 0x000000abbe237220 */ /* 0x000fe20000410000 */
[----:B------:R-:W-:Y:S01]  /*8d60*/  LEA.HI.SX32 R34, R36, R36, 0x1b ;  /* 0x0000002424227211 */ /* 0x000fe200078fdaff */
[----:B------:R-:W-:-:S02]  /*8d70*/  FFMA.FTZ R43, R39, R122, R43 ;  /* 0x0000007a272b7223 */ /* 0x000fc4000001002b */
[----:B------:R-:W-:Y:S02]  /*8d80*/  FMUL.FTZ R37, R206, R171 ;  /* 0x000000abce257220 */ /* 0x000fe40000410000 */
[----:B------:R-:W-:Y:S02]  /*8d90*/  FMUL.FTZ R122, R130, R35 ;  /* 0x00000023827a7220 */ /* 0x000fe40000410000 */
[----:B------:R-:W-:Y:S02]  /*8da0*/  FMUL.FTZ R154, R120, R7 ;  /* 0x00000007789a7220 */ /* 0x000fe40000410000 */
[-C--:B------:R-:W-:Y:S02]  /*8db0*/  FMUL.FTZ R36, R130, R37.reuse ;  /* 0x0000002582247220 */ /* 0x080fe40000410000 */
[-C--:B------:R-:W-:Y:S02]  /*8dc0*/  FMUL.FTZ R121, R116, R37.reuse ;  /* 0x0000002574797220 */ /* 0x080fe40000410000 */
[----:B------:R-:W-:-:S02]  /*8dd0*/  FFMA.FTZ R122, R237, R37, -R122 ;  /* 0x00000025ed7a7223 */ /* 0x000fc4000001087a */
[----:B------:R-:W-:Y:S02]  /*8de0*/  FMUL.FTZ R152, R189, R7 ;  /* 0x00000007bd987220 */ /* 0x000fe40000410000 */
[C---:B------:R-:W-:Y:S02]  /*8df0*/  FMUL.FTZ R37, R234.reuse, R154 ;  /* 0x0000009aea257220 */ /* 0x040fe40000410000 */
[-C--:B------:R-:W-:Y:S02]  /*8e00*/  FMUL.FTZ R153, R117, R152.reuse ;  /* 0x0000009875997220 */ /* 0x080fe40000410000 */
[-C--:B------:R-:W-:Y:S02]  /*8e10*/  FFMA.FTZ R37, R235, R152.reuse, R37 ;  /* 0x00000098eb257223 */ /* 0x080fe40000010025 */
[----:B------:R-:W-:Y:S02]  /*8e20*/  FFMA.FTZ R36, R237, R35, R36 ;  /* 0x00000023ed247223 */ /* 0x000fe40000010024 */
[----:B------:R-:W-:-:S02]  /*8e30*/  FMUL.FTZ R152, R234, R152 ;  /* 0x00000098ea987220 */ /* 0x000fc40000410000 */
[----:B------:R-:W-:Y:S02]  /*8e40*/  FMUL.FTZ R35, R116, R35 ;  /* 0x0000002374237220 */ /* 0x000fe40000410000 */
[----:B------:R-:W-:Y:S02]  /*8e50*/  FFMA.FTZ R131, R65, -R133, R232 ;  /* 0x8000008541837223 */ /* 0x000fe400000100e8 */
[----:B------:R-:W-:Y:S01]  /*8e60*/  FADD.FTZ R36, RZ, R36 ;  /* 0x00000024ff247221 */ /* 0x000fe20000010000 */
[----:B------:R0:W-:Y:S01]  /*8e70*/  STS [R34.X4+0x4200], R35 ;  /* 0x0042002322007388 */ /* 0x0001e20000004800 */
[----:B------:R-:W-:Y:S02]  /*8e80*/  FMUL.FTZ R156, R204, R8 ;  /* 0x00000008cc9c7220 */ /* 0x000fe40000410000 */
[----:B------:R-:W-:Y:S01]  /*8e90*/  FFMA.FTZ R123, R235, R154, -R152 ;  /* 0x0000009aeb7b7223 */ /* 0x000fe20000010898 */
[----:B------:R1:W-:Y:S01]  /*8ea0*/  STS [R158.X4+0x4204], R121 ;  /* 0x004204799e007388 */ /* 0x0003e20000004800 */
[----:B------:R-:W-:-:S02]  /*8eb0*/  FMUL.FTZ R133, R119, R9 ;  /* 0x0000000977857220 */ /* 0x000fc40000410000 */
[----:B------:R-:W-:Y:S01]  /*8ec0*/  FMUL.FTZ R152, R149, R8 ;  /* 0x0000000895987220 */ /* 0x000fe20000410000 */
[----:B------:R2:W-:Y:S01]  /*8ed0*/  STS [R162.X4+0x4208], R153 ;  /* 0x00420899a2007388 */ /* 0x0005e20000004800 */
[----:B------:R-:W-:Y:S02]  /*8ee0*/  FADD.FTZ R36, R36, R37 ;  /* 0x0000002524247221 */ /* 0x000fe40000010000 */
[C---:B0-----:R-:W-:Y:S02]  /*8ef0*/  FMUL.FTZ R35, R131.reuse, R156 ;  /* 0x0000009c83237220 */ /* 0x041fe40000410000 */
[----:B------:R-:W-:Y:S02]  /*8f00*/  FFMA.FTZ R231, R66, -R133, R231 ;  /* 0x8000008542e77223 */ /* 0x000fe400000100e7 */
[----:B------:R-:W-:Y:S02]  /*8f10*/  FADD.FTZ R122, RZ, R122 ;  /* 0x0000007aff7a7221 */ /* 0x000fe40000010000 */
[----:B------:R-:W-:-:S02]  /*8f20*/  FMUL.FTZ R37, R131, R152 ;  /* 0x0000009883257220 */ /* 0x000fc40000410000 */
[----:B------:R-:W-:Y:S02]  /*8f30*/  FFMA.FTZ R133, R67, -R133, R230 ;  /* 0x8000008543857223 */ /* 0x000fe400000100e6 */
[-C--:B-1----:R-:W-:Y:S02]  /*8f40*/  FMUL.FTZ R158, R187, R9.reuse ;  /* 0x00000009bb9e7220 */ /* 0x082fe40000410000 */
[C---:B------:R-:W-:Y:S02]  /*8f50*/  FFMA.FTZ R35, R233.reuse, R152, R35 ;  /* 0x00000098e9237223 */ /* 0x040fe40000010023 */
[----:B------:R-:W-:Y:S02]  /*8f60*/  FADD.FTZ R122, R122, R123 ;  /* 0x0000007b7a7a7221 */ /* 0x000fe40000010000 */
[----:B------:R-:W-:Y:S02]  /*8f70*/  FFMA.FTZ R37, R233, R156, -R37 ;  /* 0x0000009ce9257223 */ /* 0x000fe40000010825 */
[----:B------:R-:W-:-:S02]  /*8f80*/  FMUL.FTZ R160, R146, R9 ;  /* 0x0000000992a07220 */ /* 0x000fc40000410000 */
[----:B------:R-:W-:Y:S02]  /*8f90*/  FMUL.FTZ R123, R133, R158 ;  /* 0x0000009e857b7220 */ /* 0x000fe40000410000 */
[----:B------:R-:W-:Y:S02]  /*8fa0*/  FADD.FTZ R35, R36, R35 ;  /* 0x0000002324237221 */ /* 0x000fe40000010000 */
[----:B------:R-:W-:Y:S02]  /*8fb0*/  FADD.FTZ R36, R122, R37 ;  /* 0x000000257a247221 */ /* 0x000fe40000010000 */
[-C--:B------:R-:W-:Y:S02]  /*8fc0*/  FFMA.FTZ R37, R231, R160.reuse, -R123 ;  /* 0x000000a0e7257223 */ /* 0x080fe4000001087b */
[----:B------:R-:W-:Y:S02]  /*8fd0*/  FMUL.FTZ R121, R133, R160 ;  /* 0x000000a085797220 */ /* 0x000fe40000410000 */
[----:B------:R-:W-:-:S02]  /*8fe0*/  FFMA.FTZ R134, R61, -R136, R228 ;  /* 0x800000883d867223 */ /* 0x000fc400000100e4 */
[----:B------:R-:W-:Y:S02]  /*8ff0*/  FADD.FTZ R36, R36, R37 ;  /* 0x0000002524247221 */ /* 0x000fe40000010000 */
[-C--:B------:R-:W-:Y:S02]  /*9000*/  FMUL.FTZ R157, R202, R4.reuse ;  /* 0x00000004ca9d7220 */ /* 0x080fe40000410000 */
[----:B------:R-:W-:Y:S02]  /*9010*/  FMUL.FTZ R37, R145, R4 ;  /* 0x0000000491257220 */ /* 0x000fe40000410000 */
[----:B--2---:R-:W-:Y:S02]  /*9020*/  FFMA.FTZ R162, R231, R158, R121 ;  /* 0x0000009ee7a27223 */ /* 0x004fe40000010079 */
[----:B------:R-:W-:Y:S02]  /*9030*/  FMUL.FTZ R121, R118, R152 ;  /* 0x0000009876797220 */ /* 0x000fe40000410000 */
[----:B------:R-:W-:-:S02]  /*9040*/  FMUL.FTZ R122, R134, R157 ;  /* 0x0000009d867a7220 */ /* 0x000fc40000410000 */
[----:B------:R-:W-:Y:S02]  /*9050*/  FMUL.FTZ R136, R113, R3 ;  /* 0x0000000371887220 */ /* 0x000fe40000410000 */
[-C--:B------:R-:W-:Y:S02]  /*9060*/  FMUL.FTZ R152, R134, R37.reuse ;  /* 0x0000002586987220 */ /* 0x080fe40000410000 */
[----:B------:R-:W-:Y:S02]  /*9070*/  FMUL.FTZ R154, R117, R154 ;  /* 0x0000009a759a7220 */ /* 0x000fe40000410000 */
[-C--:B------:R-:W-:Y:S02]  /*9080*/  FFMA.FTZ R122, R229, R37.reuse, R122 ;  /* 0x00000025e57a7223 */ /* 0x080fe4000001007a */
[----:B------:R-:W-:Y:S01]  /*9090*/  FMUL.FTZ R159, R112, R37 ;  /* 0x00000025709f7220 */ /* 0x000fe20000410000 */
[----:B------:R0:W-:Y:S01]  /*90a0*/  STS [R155.X4+0x420c], R154 ;  /* 0x00420c9a9b007388 */ /* 0x0001e20000004800 */
[----:B------:R-:W-:-:S02]  /*90b0*/  FFMA.FTZ R227, R62, -R136, R227 ;  /* 0x800000883ee37223 */ /* 0x000fc400000100e3 */
[----:B------:R-:W-:Y:S01]  /*90c0*/  FFMA.FTZ R37, R229, R157, -R152 ;  /* 0x0000009de5257223 */ /* 0x000fe20000010898 */
[----:B------:R1:W-:Y:S01]  /*90d0*/  STS [R34.X4+0x4210], R121 ;  /* 0x0042107922007388 */ /* 0x0003e20000004800 */
[----:B------:R-:W-:Y:S02]  /*90e0*/  FFMA.FTZ R136, R63, -R136, R226 ;  /* 0x800000883f887223 */ /* 0x000fe400000100e2 */
[----:B------:R-:W-:Y:S01]  /*90f0*/  FMUL.FTZ R153, R119, R158 ;  /* 0x0000009e77997220 */ /* 0x000fe20000410000 */
[----:B------:R-:W-:Y:S01]  /*9100*/  STS [R34.X4+0x4220], R159 ;  /* 0x0042209f22007388 */ /* 0x000fe20000004800 */
[----:B------:R-:W-:Y:S02]  /*9110*/  FMUL.FTZ R152, R144, R3 ;  /* 0x0000000390987220 */ /* 0x000fe40000410000 */
[----:B------:R-:W-:Y:S01]  /*9120*/  FMUL.FTZ R123, R118, R156 ;  /* 0x0000009c767b7220 */ /* 0x000fe20000410000 */
[----:B------:R2:W-:Y:S01]  /*9130*/  STS [R34.X4+0x4218], R153 ;  /* 0x0042189922007388 */ /* 0x0005e20000004800 */
[----:B------:R-:W-:-:S02]  /*9140*/  FMUL.FTZ R158, R200, R2 ;  /* 0x00000002c89e7220 */ /* 0x000fc40000410000 */
[----:B0-----:R-:W-:Y:S01]  /*9150*/  FMUL.FTZ R155, R119, R160 ;  /* 0x000000a0779b7220 */ /* 0x001fe20000410000 */
[----:B------:R0:W-:Y:S01]  /*9160*/  STS [R34.X4+0x4214], R123 ;  /* 0x0042147b22007388 */ /* 0x0001e20000004800 */
[----:B------:R-:W-:Y:S02]  /*9170*/  FFMA.FTZ R139, R53, -R140, R220 ;  /* 0x8000008c358b7223 */ /* 0x000fe400000100dc */
[----:B------:R-:W-:Y:S01]  /*9180*/  FMUL.FTZ R154, R185, R3 ;  /* 0x00000003b99a7220 */ /* 0x000fe20000410000 */
[----:B------:R3:W-:Y:S01]  /*9190*/  STS [R34.X4+0x421c], R155 ;  /* 0x00421c9b22007388 */ /* 0x0007e20000004800 */
[----:B------:R-:W-:Y:S02]  /*91a0*/  FMUL.FTZ R157, R112, R157 ;  /* 0x0000009d709d7220 */ /* 0x000fe40000410000 */
[----:B-1----:R-:W-:Y:S02]  /*91b0*/  FMUL.FTZ R121, R136, R152 ;  /* 0x0000009888797220 */ /* 0x002fe40000410000 */
[----:B------:R-:W-:Y:S01]  /*91c0*/  FMUL.FTZ R140, R109, R11 ;  /* 0x0000000b6d8c7220 */ /* 0x000fe20000410000 */
[----:B------:R1:W-:Y:S01]  /*91d0*/  STS [R34.X4+0x4224], R157 ;  /* 0x0042249d22007388 */ /* 0x0003e20000004800 */
[----:B------:R-:W-:-:S02]  /*91e0*/  FMUL.FTZ R156, R141, R2 ;  /* 0x000000028d9c7220 */ /* 0x000fc40000410000 */
[----:B--2---:R-:W-:Y:S02]  /*91f0*/  FMUL.FTZ R153, R137, R158 ;  /* 0x0000009e89997220 */ /* 0x004fe40000410000 */
[----:B------:R-:W-:Y:S02]  /*9200*/  FADD.FTZ R35, R35, R162 ;  /* 0x000000a223237221 */ /* 0x000fe40000010000 */
[-C--:B------:R-:W-:Y:S02]  /*9210*/  FMUL.FTZ R161, R113, R154.reuse ;  /* 0x0000009a71a17220 */ /* 0x080fe40000410000 */
[-C--:B------:R-:W-:Y:S02]  /*9220*/  FFMA.FTZ R121, R227, R154.reuse, R121 ;  /* 0x0000009ae3797223 */ /* 0x080fe40000010079 */
[----:B0-----:R-:W-:Y:S01]  /*9230*/  FMUL.FTZ R123, R136, R154 ;  /* 0x0000009a887b7220 */ /* 0x001fe20000410000 */
[----:B------:R-:W-:Y:S01]  /*9240*/  STS [R34.X4+0x4228], R161 ;  /* 0x004228a122007388 */ /* 0x000fe20000004800 */
[----:B------:R-:W-:-:S02]  /*9250*/  FFMA.FTZ R219, R54, -R140, R219 ;  /* 0x8000008c36db7223 */ /* 0x000fc400000100db */
[----:B------:R-:W-:Y:S02]  /*9260*/  FMUL.FTZ R154, R137, R156 ;  /* 0x0000009c899a7220 */ /* 0x000fe40000410000 */
[----:B---3--:R-:W-:Y:S02]  /*9270*/  FMUL.FTZ R155, R113, R152 ;  /* 0x00000098719b7220 */ /* 0x008fe40000410000 */
[----:B------:R-:W-:Y:S02]  /*9280*/  FFMA.FTZ R140, R55, -R140, R218 ;  /* 0x8000008c378c7223 */ /* 0x000fe400000100da */
[-C--:B------:R-:W-:Y:S01]  /*9290*/  FFMA.FTZ R153, R225, R156.reuse, R153 ;  /* 0x0000009ce1997223 */ /* 0x080fe20000010099 */
[----:B------:R0:W-:Y:S01]  /*92a0*/  STS [R34.X4+0x422c], R155 ;  /* 0x00422c9b22007388 */ /* 0x0001e20000004800 */
[----:B-1----:R-:W-:Y:S02]  /*92b0*/  FMUL.FTZ R157, R114, R156 ;  /* 0x0000009c729d7220 */ /* 0x002fe40000410000 */
[----:B------:R-:W-:-:S02]  /*92c0*/  FMUL.FTZ R166, R132, R11 ;  /* 0x0000000b84a67220 */ /* 0x000fc40000410000 */
[-C--:B------:R-:W-:Y:S01]  /*92d0*/  FMUL.FTZ R156, R199, R0.reuse ;  /* 0x00000000c79c7220 */ /* 0x080fe20000410000 */
[----:B------:R1:W-:Y:S01]  /*92e0*/  STS [R34.X4+0x4230], R157 ;  /* 0x0042309d22007388 */ /* 0x0003e20000004800 */
[----:B------:R-:W-:Y:S02]  /*92f0*/  FADD.FTZ R122, R35, R122 ;  /* 0x0000007a237a7221 */ /* 0x000fe40000010000 */
[----:B------:R-:W-:Y:S02]  /*9300*/  FMUL.FTZ R160, R183, R0 ;  /* 0x00000000b7a07220 */ /* 0x000fe40000410000 */
[----:B------:R-:W-:Y:S02]  /*9310*/  FFMA.FTZ R123, R227, R152, -R123 ;  /* 0x00000098e37b7223 */ /* 0x000fe4000001087b */
[-C--:B------:R-:W-:Y:S02]  /*9320*/  FFMA.FTZ R154, R225, R158.reuse, -R154 ;  /* 0x0000009ee19a7223 */ /* 0x080fe4000001089a */
[----:B------:R-:W-:-:S02]  /*9330*/  FMUL.FTZ R159, R114, R158 ;  /* 0x0000009e729f7220 */ /* 0x000fc40000410000 */
[----:B------:R-:W-:Y:S02]  /*9340*/  FMUL.FTZ R158, R181, R11 ;  /* 0x0000000bb59e7220 */ /* 0x000fe40000410000 */
[----:B------:R-:W-:Y:S01]  /*9350*/  FMUL.FTZ R152, R140, R166 ;  /* 0x000000a68c987220 */ /* 0x000fe20000410000 */
[----:B------:R-:W-:Y:S01]  /*9360*/  STS [R34.X4+0x4234], R159 ;  /* 0x0042349f22007388 */ /* 0x000fe20000004800 */
[----:B------:R-:W-:Y:S02]  /*9370*/  FMUL.FTZ R162, R198, R10 ;  /* 0x0000000ac6a27220 */ /* 0x000fe40000410000 */
[----:B0-----:R-:W-:Y:S02]  /*9380*/  FMUL.FTZ R155, R138, R156 ;  /* 0x0000009c8a9b7220 */ /* 0x001fe40000410000 */
[----:B------:R-:W-:Y:S02]  /*9390*/  FADD.FTZ R122, R122, R121 ;  /* 0x000000797a7a7221 */ /* 0x000fe40000010000 */
[----:B------:R-:W-:-:S02]  /*93a0*/  FMUL.FTZ R143, R110, R12 ;  /* 0x0000000c6e8f7220 */ /* 0x000fc40000410000 */
[----:B------:R-:W-:Y:S02]  /*93b0*/  FMUL.FTZ R163, R115, R160 ;  /* 0x000000a073a37220 */ /* 0x000fe40000410000 */
[-C--:B------:R-:W-:Y:S02]  /*93c0*/  FMUL.FTZ R167, R140, R158.reuse ;  /* 0x0000009e8ca77220 */ /* 0x080fe40000410000 */
[-C--:B------:R-:W-:Y:S01]  /*93d0*/  FFMA.FTZ R152, R219, R158.reuse, R152 ;  /* 0x0000009edb987223 */ /* 0x080fe20000010098 */
[----:B------:R0:W-:Y:S01]  /*93e0*/  STS [R34.X4+0x4238], R163 ;  /* 0x004238a322007388 */ /* 0x0001e20000004800 */
[----:B------:R-:W-:Y:S02]  /*93f0*/  FMUL.FTZ R169, R109, R158 ;  /* 0x0000009e6da97220 */ /* 0x000fe40000410000 */
[----:B------:R-:W-:Y:S02]  /*9400*/  FADD.FTZ R36, R36, R37 ;  /* 0x0000002524247221 */ /* 0x000fe40000010000 */
[----:B------:R-:W-:Y:S01]  /*9410*/  FMUL.FTZ R158, R135, R10 ;  /* 0x0000000a879e7220 */ /* 0x000fe20000410000 */
[----:B------:R-:W-:Y:S01]  /*9420*/  STS [R34.X4+0x4248], R169 ;  /* 0x004248a922007388 */ /* 0x000fe20000004800 */
[----:B-1----:R-:W-:-:S02]  /*9430*/  FMUL.FTZ R157, R139, R162 ;  /* 0x000000a28b9d7220 */ /* 0x002fc40000410000 */
[-C--:B------:R-:W-:Y:S02]  /*9440*/  FFMA.FTZ R161, R223, R160.reuse, R155 ;  /* 0x000000a0dfa17223 */ /* 0x080fe4000001009b */
[----:B------:R-:W-:Y:S02]  /*9450*/  FADD.FTZ R122, R122, R153 ;  /* 0x000000997a7a7221 */ /* 0x000fe40000010000 */
[-C--:B------:R-:W-:Y:S02]  /*9460*/  FFMA.FTZ R217, R48, -R143.reuse, R217 ;  /* 0x8000008f30d97223 */ /* 0x080fe400000100d9 */
[----:B------:R-:W-:Y:S02]  /*9470*/  FFMA.FTZ R142, R49, -R143, R212 ;  /* 0x8000008f318e7223 */ /* 0x000fe400000100d4 */
[----:B------:R-:W-:Y:S02]  /*9480*/  FMUL.FTZ R143, R111, R13 ;  /* 0x0000000d6f8f7220 */ /* 0x000fe40000410000 */
[----:B------:R-:W-:-:S02]  /*9490*/  FMUL.FTZ R160, R138, R160 ;  /* 0x000000a08aa07220 */ /* 0x000fc40000410000 */
[----:B------:R-:W-:Y:S02]  /*94a0*/  FADD.FTZ R123, R36, R123 ;  /* 0x0000007b247b7221 */ /* 0x000fe40000010000 */
[-C--:B0-----:R-:W-:Y:S02]  /*94b0*/  FMUL.FTZ R163, R139, R158.reuse ;  /* 0x0000009e8ba37220 */ /* 0x081fe40000410000 */
[----:B------:R-:W-:Y:S02]  /*94c0*/  FFMA.FTZ R155, R221, R158, R157 ;  /* 0x0000009edd9b7223 */ /* 0x000fe4000001009d */
[----:B------:R-:W-:Y:S02]  /*94d0*/  FMUL.FTZ R195, R196, R12 ;  /* 0x0000000cc4c37220 */ /* 0x000fe40000410000 */
[----:B------:R-:W-:Y:S02]  /*94e0*/  FADD.FTZ R36, R122, R161 ;  /* 0x000000a17a247221 */ /* 0x000fe40000010000 */
[----:B------:R-:W-:-:S02]  /*94f0*/  FFMA.FTZ R214, R50, -R143, R214 ;  /* 0x8000008f32d67223 */ /* 0x000fc400000100d6 */
[-C--:B------:R-:W-:Y:S02]  /*9500*/  FMUL.FTZ R159, R115, R156.reuse ;  /* 0x0000009c739f7220 */ /* 0x080fe40000410000 */
[----:B------:R-:W-:Y:S02]  /*9510*/  FFMA.FTZ R143, R51, -R143, R238 ;  /* 0x8000008f338f7223 */ /* 0x000fe400000100ee */
[----:B------:R-:W-:Y:S01]  /*9520*/  FFMA.FTZ R164, R223, R156, -R160 ;  /* 0x0000009cdfa47223 */ /* 0x000fe200000108a0 */
[----:B------:R0:W-:Y:S01]  /*9530*/  STS [R34.X4+0x423c], R159 ;  /* 0x00423c9f22007388 */ /* 0x0001e20000004800 */
[----:B------:R-:W-:Y:S02]  /*9540*/  FMUL.FTZ R168, R126, R13 ;  /* 0x0000000d7ea87220 */ /* 0x000fe40000410000 */
[----:B------:R-:W-:Y:S02]  /*9550*/  FFMA.FTZ R157, R221, R162, -R163 ;  /* 0x000000a2dd9d7223 */ /* 0x000fe400000108a3 */
[----:B------:R-:W-:-:S02]  /*9560*/  FMUL.FTZ R193, R129, R12 ;  /* 0x0000000c81c17220 */ /* 0x000fc40000410000 */
[----:B------:R-:W-:Y:S02]  /*9570*/  FMUL.FTZ R160, R142, R195 ;  /* 0x000000c38ea07220 */ /* 0x000fe40000410000 */
[----:B------:R-:W-:Y:S02]  /*9580*/  FADD.FTZ R155, R36, R155 ;  /* 0x0000009b249b7221 */ /* 0x000fe40000010000 */
[----:B------:R-:W-:Y:S02]  /*9590*/  FMUL.FTZ R163, R108, R162 ;  /* 0x000000a26ca37220 */ /* 0x000fe40000410000 */
[-C--:B------:R-:W-:Y:S02]  /*95a0*/  FFMA.FTZ R156, R219, R166.reuse, -R167 ;  /* 0x000000a6db9c7223 */ /* 0x080fe400000108a7 */
[----:B------:R-:W-:Y:S01]  /*95b0*/  FMUL.FTZ R167, R109, R166 ;  /* 0x000000a66da77220 */ /* 0x000fe20000410000 */
[----:B------:R1:W-:Y:S01]  /*95c0*/  STS [R34.X4+0x4244], R163 ;  /* 0x004244a322007388 */ /* 0x0003e20000004800 */
[----:B------:R-:W-:-:S02]  /*95d0*/  FMUL.FTZ R166, R179, R13 ;  /* 0x0000000db3a67220 */ /* 0x000fc40000410000 */
[----:B------:R-:W-:Y:S01]  /*95e0*/  FMUL.FTZ R197, R143, R168 ;  /* 0x000000a88fc57220 */ /* 0x000fe20000410000 */
[----:B------:R2:W-:Y:S01]  /*95f0*/  STS [R34.X4+0x424c], R167 ;  /* 0x00424ca722007388 */ /* 0x0005e20000004800 */
[----:B0-----:R-:W-:Y:S02]  /*9600*/  FFMA.FTZ R159, R217, R193, R160 ;  /* 0x000000c1d99f7223 */ /* 0x001fe400000100a0 */
[----:B------:R-:W-:Y:S02]  /*9610*/  FMUL.FTZ R169, R194, R14 ;  /* 0x0000000ec2a97220 */ /* 0x000fe40000410000 */
[----:B------:R-:W-:Y:S02]  /*9620*/  FADD.FTZ R123, R123, R154 ;  /* 0x0000009a7b7b7221 */ /* 0x000fe40000010000 */
[----:B------:R-:W-:Y:S02]  /*9630*/  FADD.FTZ R152, R155, R152 ;  /* 0x000000989b987221 */ /* 0x000fe40000010000 */
[----:B------:R-:W-:-:S02]  /*9640*/  FMUL.FTZ R165, R108, R158 ;  /* 0x0000009e6ca57220 */ /* 0x000fc40000410000 */
[----:B------:R-:W-:Y:S02]  /*9650*/  FMUL.FTZ R154, R124, R15 ;  /* 0x0000000f7c9a7220 */ /* 0x000fe40000410000 */
[----:B------:R-:W-:Y:S01]  /*9660*/  FMUL.FTZ R162, R142, R193 ;  /* 0x000000c18ea27220 */ /* 0x000fe20000410000 */
[----:B------:R0:W-:Y:S01]  /*9670*/  STS [R34.X4+0x4240], R165 ;  /* 0x004240a522007388 */ /* 0x0001e20000004800 */
[----:B------:R-:W-:Y:S02]  /*9680*/  FMUL.FTZ R170, R176, R15 ;  /* 0x0000000fb0aa7220 */ /* 0x000fe40000410000 */
[-C--:B------:R-:W-:Y:S02]  /*9690*/  FMUL.FTZ R201, R143, R166.reuse ;  /* 0x000000a68fc97220 */ /* 0x080fe40000410000 */
[-C--:B------:R-:W-:Y:S02]  /*96a0*/  FFMA.FTZ R158, R214, R166.reuse, R197 ;  /* 0x000000a6d69e7223 */ /* 0x080fe400000100c5 */
[----:B-1----:R-:W-:-:S02]  /*96b0*/  FMUL.FTZ R163, R111, R166 ;  /* 0x000000a66fa37220 */ /* 0x002fc40000410000 */
[----:B--2---:R-:W-:Y:S02]  /*96c0*/  FMUL.FTZ R167, R127, R14 ;  /* 0x0000000e7fa77220 */ /* 0x004fe40000410000 */
[----:B------:R-:W-:Y:S01]  /*96d0*/  FMUL.FTZ R166, R148, R169 ;  /* 0x000000a994a67220 */ /* 0x000fe20000410000 */
[----:B------:R-:W-:Y:S01]  /*96e0*/  STS [R34.X4+0x4258], R163 ;  /* 0x004258a322007388 */ /* 0x000fe20000004800 */
[----:B------:R-:W-:Y:S02]  /*96f0*/  FADD.FTZ R159, R152, R159 ;  /* 0x0000009f989f7221 */ /* 0x000fe40000010000 */
[----:B------:R-:W-:Y:S02]  /*9700*/  FMUL.FTZ R37, R147, R154 ;  /* 0x0000009a93257220 */ /* 0x000fe40000410000 */
[----:B------:R-:W-:Y:S02]  /*9710*/  FFMA.FTZ R160, R217, R195, -R162 ;  /* 0x000000c3d9a07223 */ /* 0x000fe400000108a2 */
[----:B------:R-:W-:-:S02]  /*9720*/  FMUL.FTZ R121, R105, R170 ;  /* 0x000000aa69797220 */ /* 0x000fc40000410000 */
[-C--:B------:R-:W-:Y:S02]  /*9730*/  FFMA.FTZ R162, R214, R168.reuse, -R201 ;  /* 0x000000a8d6a27223 */ /* 0x080fe400000108c9 */
[----:B0-----:R-:W-:Y:S01]  /*9740*/  FMUL.FTZ R165, R111, R168 ;  /* 0x000000a86fa57220 */ /* 0x001fe20000410000 */
[----:B------:R0:W-:Y:S01]  /*9750*/  STS [R34.X4+0x4268], R121 ;  /* 0x0042687922007388 */ /* 0x0001e20000004800 */
[-C--:B------:R-:W-:Y:S02]  /*9760*/  FMUL.FTZ R168, R148, R167.reuse ;  /* 0x000000a794a87220 */ /* 0x080fe40000410000 */
[----:B------:R-:W-:Y:S01]  /*9770*/  FFMA.FTZ R35, R213, R167, R166 ;  /* 0x000000a7d5237223 */ /* 0x000fe200000100a6 */
[----:B------:R-:W-:Y:S01]  /*9780*/  STS [R34.X4+0x425c], R165 ;  /* 0x00425ca522007388 */ /* 0x000fe20000004800 */
[----:B------:R-:W-:Y:S02]  /*9790*/  FMUL.FTZ R178, R192, R16 ;  /* 0x00000010c0b27220 */ /* 0x000fe40000410000 */
[----:B------:R-:W-:-:S02]  /*97a0*/  FADD.FTZ R158, R159, R158 ;  /* 0x0000009e9f9e7221 */ /* 0x000fc40000010000 */
[-C--:B------:R-:W-:Y:S02]  /*97b0*/  FFMA.FTZ R166, R210, R170.reuse, R37 ;  /* 0x000000aad2a67223 */ /* 0x080fe40000010025 */
[----:B------:R-:W-:Y:S02]  /*97c0*/  FMUL.FTZ R37, R147, R170 ;  /* 0x000000aa93257220 */ /* 0x000fe40000410000 */
[----:B------:R-:W-:Y:S02]  /*97d0*/  FFMA.FTZ R168, R213, R169, -R168 ;  /* 0x000000a9d5a87223 */ /* 0x000fe400000108a8 */
[----:B------:R-:W-:Y:S02]  /*97e0*/  FMUL.FTZ R174, R125, R16 ;  /* 0x000000107dae7220 */ /* 0x000fe40000410000 */
[----:B0-----:R-:W-:Y:S02]  /*97f0*/  FMUL.FTZ R121, R151, R178 ;  /* 0x000000b297797220 */ /* 0x001fe40000410000 */
[----:B------:R-:W-:-:S02]  /*9800*/  FADD.FTZ R35, R158, R35 ;  /* 0x000000239e237221 */ /* 0x000fc40000010000 */
[----:B------:R-:W-:Y:S02]  /*9810*/  FFMA.FTZ R215, R31, -R216, R215 ;  /* 0x800000d81fd77223 */ /* 0x000fe400000100d7 */
[----:B------:R-:W-:Y:S02]  /*9820*/  FMUL.FTZ R169, R104, R169 ;  /* 0x000000a968a97220 */ /* 0x000fe40000410000 */
[----:B------:R-:W-:Y:S02]  /*9830*/  FMUL.FTZ R193, R110, R193 ;  /* 0x000000c16ec17220 */ /* 0x000fe40000410000 */
[----:B------:R-:W-:Y:S01]  /*9840*/  FADD.FTZ R164, R123, R164 ;  /* 0x000000a47ba47221 */ /* 0x000fe20000010000 */
[----:B------:R0:W-:Y:S01]  /*9850*/  STS [R34.X4+0x4264], R169 ;  /* 0x004264a922007388 */ /* 0x0001e20000004800 */
[-C--:B------:R-:W-:Y:S02]  /*9860*/  FFMA.FTZ R216, R210, R154.reuse, -R37 ;  /* 0x0000009ad2d87223 */ /* 0x080fe40000010825 */
[----:B------:R-:W-:Y:S01]  /*9870*/  FMUL.FTZ R123, R125, UR38 ;  /* 0x000000267d7b7c20 */ /* 0x000fe20008410000 */
[----:B------:R1:W-:Y:S01]  /*9880*/  STS [R34.X4+0x4250], R193 ;  /* 0x004250c122007388 */ /* 0x0003e20000004800 */
[----:B------:R-:W-:-:S02]  /*9890*/  FMUL.FTZ R37, R105, R154 ;  /* 0x0000009a69257220 */ /* 0x000fc40000410000 */
[----:B------:R-:W-:Y:S02]  /*98a0*/  FFMA.FTZ R154, R209, R174, R121 ;  /* 0x000000aed19a7223 */ /* 0x000fe40000010079 */
[----:B------:R-:W-:Y:S01]  /*98b0*/  FADD.FTZ R35, R35, R166 ;  /* 0x000000a623237221 */ /* 0x000fe20000010000 */
[----:B------:R-:W-:Y:S01]  /*98c0*/  STS [R34.X4+0x426c], R37 ;  /* 0x00426c2522007388 */ /* 0x000fe20000004800 */
[C---:B------:R-:W-:Y:S02]  /*98d0*/  FFMA.FTZ R122, R192.reuse, UR39, -R123 ;  /* 0x00000027c07a7c23 */ /* 0x040fe4000801087b */
[----:B0-----:R-:W-:Y:S02]  /*98e0*/  FMUL.FTZ R169, R41, R192 ;  /* 0x000000c029a97220 */ /* 0x001fe40000410000 */
[----:B------:R-:W-:Y:S02]  /*98f0*/  FMUL.FTZ R192, R192, UR38 ;  /* 0x00000026c0c07c20 */ /* 0x000fe40008410000 */
[----:B-1----:R-:W-:-:S02]  /*9900*/  FADD.FTZ R193, R35, R154 ;  /* 0x0000009a23c17221 */ /* 0x002fc40000010000 */
[----:B------:R-:W-:Y:S02]  /*9910*/  FMUL.FTZ R167, R104, R167 ;  /* 0x000000a768a77220 */ /* 0x000fe40000410000 */
[----:B------:R-:W-:Y:S02]  /*9920*/  FMUL.FTZ R35, R176, UR38 ;  /* 0x00000026b0237c20 */ /* 0x000fe40008410000 */
[----:B------:R-:W-:Y:S01]  /*9930*/  FMUL.FTZ R188, R191, R17 ;  /* 0x00000011bfbc7220 */ /* 0x000fe20000410000 */
[----:B------:R0:W-:Y:S01]  /*9940*/  STS [R34.X4+0x4260], R167 ;  /* 0x004260a722007388 */ /* 0x0001e20000004800 */
[----:B------:R-:W-:Y:S02]  /*9950*/  FFMA.FTZ R191, R125, UR39, R192 ;  /* 0x000000277dbf7c23 */ /* 0x000fe400080100c0 */
[----:B------:R-:W-:Y:S02]  /*9960*/  FADD.FTZ R157, R164, R157 ;  /* 0x0000009da49d7221 */ /* 0x000fe40000010000 */
[----:B------:R-:W-:-:S02]  /*9970*/  FFMA.FTZ R192, R124, UR39, -R35 ;  /* 0x000000277cc07c23 */ /* 0x000fc40008010823 */
[----:B------:R-:W-:Y:S02]  /*9980*/  FMUL.FTZ R35, R179, UR38 ;  /* 0x00000026b3237c20 */ /* 0x000fe40008410000 */
[----:B------:R-:W-:Y:S01]  /*9990*/  FMUL.FTZ R121, R106, R174 ;  /* 0x000000ae6a797220 */ /* 0x000fe20000410000 */
[----:B0-----:R-:W-:Y:S01]  /*99a0*/  MOV R167, UR28 ;  /* 0x0000001c00a77c02 */ /* 0x001fe20008000f00 */
[----:B------:R-:W-:Y:S02]  /*99b0*/  FADD.FTZ R157, R157, R156 ;  /* 0x0000009c9d9d7221 */ /* 0x000fe40000010000 */
[----:B------:R-:W-:Y:S01]  /*99c0*/  FFMA.FTZ R184, R126, UR39, -R35 ;  /* 0x000000277eb87c23 */ /* 0x000fe20008010823 */
[----:B------:R-:W-:Y:S01]  /*99d0*/  LEA R167, R167, -R6, 0x1 ;  /* 0x80000006a7a77211 */ /* 0x000fe200078e08ff */
[----:B------:R-:W-:Y:S01]  /*99e0*/  FMUL.FTZ R212, R128, R17 ;  /* 0x0000001180d47220 */ /* 0x000fe20000410000 */
[----:B------:R0:W-:Y:S01]  /*99f0*/  STS [R34.X4+0x4270], R121 ;  /* 0x0042707922007388 */ /* 0x0001e20000004800 */
[----:B------:R-:W-:Y:S01]  /*9a00*/  FMUL.FTZ R35, R135, UR38 ;  /* 0x0000002687237c20 */ /* 0x000fe20008410000 */
[----:B------:R-:W-:Y:S01]  /*9a10*/  ISETP.GE.AND P0, PT, R167, 0x1, PT ;  /* 0x00000001a700780c */ /* 0x000fe20003f06270 */
[----:B------:R-:W-:-:S02]  /*9a20*/  FADD.FTZ R157, R157, R160 ;  /* 0x000000a09d9d7221 */ /* 0x000fc40000010000 */
[----:B------:R-:W-:Y:S02]  /*9a30*/  FMUL.FTZ R195, R110, R195 ;  /* 0x000000c36ec37220 */ /* 0x000fe40000410000 */
[----:B------:R-:W-:Y:S02]  /*9a40*/  FMUL.FTZ R123, R106, R178 ;  /* 0x000000b26a7b7220 */ /* 0x000fe40000410000 */
[C---:B------:R-:W-:Y:S01]  /*9a50*/  FMUL.FTZ R37, R107.reuse, R188 ;  /* 0x000000bc6b257220 */ /* 0x040fe20000410000 */
[----:B------:R-:W-:Y:S01]  /*9a60*/  STS [R34.X4+0x4254], R195 ;  /* 0x004254c322007388 */ /* 0x000fe20000004800 */
[----:B0-----:R-:W-:Y:S02]  /*9a70*/  FMUL.FTZ R121, R107, R212 ;  /* 0x000000d46b797220 */ /* 0x001fe40000410000 */
[----:B------:R-:W-:Y:S01]  /*9a80*/  FFMA.FTZ R166, R198, UR39, -R35 ;  /* 0x00000027c6a67c23 */ /* 0x000fe20008010823 */
[----:B------:R-:W-:Y:S01]  /*9a90*/  STS [R34.X4+0x4274], R123 ;  /* 0x0042747b22007388 */ /* 0x000fe20000004800 */
[----:B------:R-:W-:-:S02]  /*9aa0*/  FMUL.FTZ R35, R141, UR38 ;  /* 0x000000268d237c20 */ /* 0x000fc40008410000 */
[----:B------:R-:W-:Y:S01]  /*9ab0*/  FADD.FTZ R157, R157, R162 ;  /* 0x000000a29d9d7221 */ /* 0x000fe20000010000 */
[----:B------:R-:W-:Y:S01]  /*9ac0*/  STS [R34.X4+0x4278], R37 ;  /* 0x0042782522007388 */ /* 0x000fe20000004800 */
[----:B------:R-:W-:Y:S02]  /*9ad0*/  FMUL.FTZ R161, R151, R174 ;  /* 0x000000ae97a17220 */ /* 0x000fe40000410000 */
[----:B------:R-:W-:Y:S01]  /*9ae0*/  FFMA.FTZ R174, R200, UR39, -R35 ;  /* 0x00000027c8ae7c23 */ /* 0x000fe20008010823 */
[----:B------:R0:W-:Y:S01]  /*9af0*/  STS [R34.X4+0x427c], R121 ;  /* 0x00427c7922007388 */ /* 0x0001e20000004800 */
[----:B------:R-:W-:Y:S02]  /*9b00*/  FADD.FTZ R157, R157, R168 ;  /* 0x000000a89d9d7221 */ /* 0x000fe40000010000 */
[----:B------:R-:W-:Y:S02]  /*9b10*/  FMUL.FTZ R35, R149, UR38 ;  /* 0x0000002695237c20 */ /* 0x000fe40008410000 */
[----:B------:R-:W-:-:S02]  /*9b20*/  FMUL.FTZ R122, R151, R122 ;  /* 0x0000007a977a7220 */ /* 0x000fc40000410000 */
[----:B------:R-:W-:Y:S02]  /*9b30*/  FFMA.FTZ R161, R209, R178, -R161 ;  /* 0x000000b2d1a17223 */ /* 0x000fe400000108a1 */
[----:B------:R-:W-:Y:S02]  /*9b40*/  FADD.FTZ R216, R157, R216 ;  /* 0x000000d89dd87221 */ /* 0x000fe40000010000 */
[----:B0-----:R-:W-:Y:S02]  /*9b50*/  FMUL.FTZ R34, R126, UR38 ;  /* 0x000000267e227c20 */ /* 0x001fe40008410000 */
[----:B------:R-:W-:Y:S02]  /*9b60*/  FFMA.FTZ R156, R204, UR39, -R35 ;  /* 0x00000027cc9c7c23 */ /* 0x000fe40008010823 */
[----:B------:R-:W-:Y:S02]  /*9b70*/  FFMA.FTZ R123, R179, UR39, R34 ;  /* 0x00000027b37b7c23 */ /* 0x000fe40008010022 */
        /* <DEDUP_REMOVED lines=22> */
[----:B------:R-:W-:Y:S02]  /*9ce0*/  FFMA.FTZ R211, R32, -R211, R215 ;  /* 0x800000d320d37223 */ /* 0x000fe400000100d7 */
[----:B------:R-:W-:Y:S02]  /*9cf0*/  FFMA.FTZ R163, R176, UR39, R163 ;  /* 0x00000027b0a37c23 */ /* 0x000fe400080100a3 */
[----:B------:R-:W-:-:S02]  /*9d00*/  FFMA.FTZ R165, R194, UR39, -R165 ;  /* 0x00000027c2a57c23 */ /* 0x000fc400080108a5 */
[----:B------:R-:W-:Y:S02]  /*9d10*/  FFMA.FTZ R186, R127, UR39, R186 ;  /* 0x000000277fba7c23 */ /* 0x000fe400080100ba */
[----:B------:R-:W-:Y:S02]  /*9d20*/  FFMA.FTZ R151, R196, UR39, -R151 ;  /* 0x00000027c4977c23 */ /* 0x000fe40008010897 */
[----:B------:R-:W-:Y:S02]  /*9d30*/  FFMA.FTZ R162, R129, UR39, R162 ;  /* 0x0000002781a27c23 */ /* 0x000fe400080100a2 */
[----:B------:R-:W-:Y:S02]  /*9d40*/  FFMA.FTZ R153, R132, UR39, -R153 ;  /* 0x0000002784997c23 */ /* 0x000fe40008010899 */
[----:B------:R-:W-:Y:S02]  /*9d50*/  FFMA.FTZ R164, R181, UR39, R164 ;  /* 0x00000027b5a47c23 */ /* 0x000fe400080100a4 */
[----:B------:R-:W-:-:S02]  /*9d60*/  FFMA.FTZ R168, R135, UR39, R168 ;  /* 0x0000002787a87c23 */ /* 0x000fc400080100a8 */
[----:B------:R-:W-:Y:S02]  /*9d70*/  FFMA.FTZ R155, R199, UR39, -R34 ;  /* 0x00000027c79b7c23 */ /* 0x000fe40008010822 */
[----:B------:R-:W-:Y:S02]  /*9d80*/  FFMA.FTZ R170, R183, UR39, R170 ;  /* 0x00000027b7aa7c23 */ /* 0x000fe400080100aa */
[----:B------:R-:W-:Y:S02]  /*9d90*/  FFMA.FTZ R178, R141, UR39, R178 ;  /* 0x000000278db27c23 */ /* 0x000fe400080100b2 */
[----:B------:R-:W-:Y:S02]  /*9da0*/  FFMA.FTZ R157, R144, UR39, -R157 ;  /* 0x00000027909d7c23 */ /* 0x000fe4000801089d */
[----:B------:R-:W-:Y:S02]  /*9db0*/  FFMA.FTZ R180, R185, UR39, R180 ;  /* 0x00000027b9b47c23 */ /* 0x000fe400080100b4 */
[----:B------:R-:W-:-:S02]  /*9dc0*/  FFMA.FTZ R159, R202, UR39, -R159 ;  /* 0x00000027ca9f7c23 */ /* 0x000fc4000801089f */
[----:B------:R-:W-:Y:S02]  /*9dd0*/  FFMA.FTZ R182, R145, UR39, R182 ;  /* 0x0000002791b67c23 */ /* 0x000fe400080100b6 */
[----:B------:R-:W-:Y:S02]  /*9de0*/  FFMA.FTZ R160, R146, UR39, -R37 ;  /* 0x0000002792a07c23 */ /* 0x000fe40008010825 */
[----:B------:R-:W-:Y:S02]  /*9df0*/  FFMA.FTZ R158, R187, UR39, R158 ;  /* 0x00000027bb9e7c23 */ /* 0x000fe4000801009e */
        /* <DEDUP_REMOVED lines=38> */
.L_x_3252:
[----:B------:R-:W-:Y:S05]  /*a060*/  BSYNC B0 ;  /* 0x0000000000007941 */ /* 0x000fea0003800000 */
.L_x_3251:
[----:B------:R-:W-:Y:S01]  /*a070*/  ULDC.64 UR30, c[0x0][0x298] ;  /* 0x0000a600001e7ab9 */ /* 0x000fe20000000a00 */
[----:B0-----:R-:W-:Y:S01]  /*a080*/  FMUL.FTZ R37, R33, R208 ;  /* 0x000000d021257220 */ /* 0x001fe20000410000 */
[----:B------:R-:W-:Y:S01]  /*a090*/  USHF.R.U32.HI UR28, URZ, 0x1, UR31 ;  /* 0x000000013f1c7899 */ /* 0x000fe2000801161f */
[----:B------:R-:W-:Y:S01]  /*a0a0*/  FMUL.FTZ R36, R38, R212 ;  /* 0x000000d426247220 */ /* 0x000fe20000410000 */
[----:B------:R-:W-:Y:S01]  /*a0b0*/  USHF.R.U64 UR30, UR30, 0x1, UR31 ;  /* 0x000000011e1e7899 */ /* 0x000fe2000800121f */
[----:B------:R-:W-:Y:S01]  /*a0c0*/  FADD.FTZ R150, R150, R37 ;  /* 0x0000002596967221 */ /* 0x000fe20000010000 */
[----:B------:R-:W-:Y:S01]  /*a0d0*/  UIMAD UR37, UR28, UR35, URZ ;  /* 0x000000231c2572a4 */ /* 0x000fe2000f8e023f */
[-C--:B------:R-:W-:Y:S01]  /*a0e0*/  FMUL.FTZ R38, R38, R188.reuse ;  /* 0x000000bc26267220 */ /* 0x080fe20000410000 */
[----:B------:R-:W-:Y:S01]  /*a0f0*/  UIMAD.WIDE.U32 UR28, UR30, UR35, URZ ;  /* 0x000000231e1c72a5 */ /* 0x000fe2000f8e003f */
[C---:B------:R-:W-:Y:S01]  /*a100*/  FFMA.FTZ R36, R39.reuse, R188, R36 ;  /* 0x000000bc27247223 */ /* 0x040fe20000010024 */
[----:B------:R-:W-:Y:S01]  /*a110*/  UIMAD UR37, UR34, UR30, UR37 ;  /* 0x0000001e222572a4 */ /* 0x000fe2000f8e0225 */
[----:B------:R-:W-:Y:S01]  /*a120*/  FFMA.FTZ R38, R39, R212, -R38 ;  /* 0x000000d427267223 */ /* 0x000fe20000010826 */
[----:B------:R-:W-:Y:S01]  /*a130*/  ULDC UR38, c[0x0][0x174] ;  /* 0x00005d0000267ab9 */ /* 0x000fe20000000800 */
[----:B------:R-:W-:Y:S01]  /*a140*/  FADD.FTZ R161, R216, R161 ;  /* 0x000000a1d8a17221 */ /* 0x000fe20000010000 */
[----:B------:R-:W-:Y:S01]  /*a150*/  ULDC.64 UR30, c[0x0][0x2a0] ;  /* 0x0000a800001e7ab9 */ /* 0x000fe20000000a00 */
[----:B------:R-:W-:Y:S01]  /*a160*/  FADD.FTZ R193, R193, R36 ;  /* 0x00000024c1c17221 */ /* 0x000fe20000010000 */
[----:B------:R-:W-:Y:S01]  /*a170*/  UIADD3 UR29, UR29, UR37, URZ ;  /* 0x000000251d1d7290 */ /* 0x000fe2000fffe03f */
[----:B------:R-:W-:Y:S01]  /*a180*/  IADD3 R39, R6, 0x100, RZ ;  /* 0x0000010006277810 */ /* 0x000fe20007ffe0ff */
[----:B------:R-:W-:Y:S01]  /*a190*/  UIMAD UR37, UR36, UR30, URZ ;  /* 0x0000001e242572a4 */ /* 0x000fe2000f8e023f */
[----:B------:R-:W-:Y:S01]  /*a1a0*/  FMUL.FTZ R240, R33, R240 ;  /* 0x000000f021f07220 */ /* 0x000fe20000410000 */
[----:B------:R-:W-:Y:S01]  /*a1b0*/  BSSY B0, `(.L_x_3253) ;  /* 0x0000021000007945 */ /* 0x000fe20003800000 */
[----:B------:R-:W-:Y:S01]  /*a1c0*/  ISETP.GE.AND P1, PT, R167, 0x101, PT ;  /* 0x00000101a700780c */ /* 0x000fe20003f26270 */
[----:B------:R-:W-:Y:S01]  /*a1d0*/  UIMAD UR37, UR20, UR31, UR37 ;  /* 0x0000001f142572a4 */ /* 0x000fe2000f8e0225 */
[----:B------:R-:W-:Y:S01]  /*a1e0*/  FADD.FTZ R211, R211, -R240 ;  /* 0x800000f0d3d37221 */ /* 0x000fe20000010000 */
[----:B------:R-:W-:Y:S01]  /*a1f0*/  UIMAD.WIDE.U32 UR30, UR20, UR30, UR28 ;  /* 0x0000001e141e72a5 */ /* 0x000fe2000f8e001c */
[----:B------:R-:W-:-:S02]  /*a200*/  ISETP.GE.AND P2, PT, R167, 0x181, PT ;  /* 0x00000181a700780c */ /* 0x000fc40003f46270 */
[----:B------:R-:W-:Y:S02]  /*a210*/  ULDC.64 UR28, c[0x0][0x318] ;  /* 0x0000c600001c7ab9 */ /* 0x000fe40000000a00 */
[----:B------:R-:W-:Y:S02]  /*a220*/  UIADD3 UR37, UR37, UR31, URZ ;  /* 0x0000001f25257290 */ /* 0x000fe4000fffe03f */
[----:B------:R-:W-:Y:S02]  /*a230*/  ULEA UR31, UP0, UR30, UR28, 0x3 ;  /* 0x0000001c1e1f7291 */ /* 0x000fe4000f80183f */
[----:B------:R-:W-:Y:S02]  /*a240*/  UIADD3 UR28, UR6, -UR38, URZ ;  /* 0x80000026061c7290 */ /* 0x000fe4000fffe03f */
[----:B------:R-:W-:Y:S02]  /*a250*/  ULEA.HI.X UR29, UR30, UR29, UR37, 0x3, UP0 ;  /* 0x0000001d1e1d7291 */ /* 0x000fe400080f1c25 */
[----:B------:R-:W-:Y:S01]  /*a260*/  UIMAD UR28, UR28, -0x1000, URZ ;  /* 0xfffff0001c1c78a4 */ /* 0x000fe2000f8e023f */
[----:B------:R-:W-:Y:S01]  /*a270*/  LEA R34, P0, R6, UR31, 0x2 ;  /* 0x0000001f06227c11 */ /* 0x000fe2000f8010ff */
[----:B------:R-:W-:-:S03]  /*a280*/  ULDC.64 UR30, c[0x0][0x2b0] ;  /* 0x0000ac00001e7ab9 */ /* 0x000fc60000000a00 */
[----:B------:R-:W-:Y:S01]  /*a290*/  LEA.HI.X R35, R6, UR29, RZ, 0x2, P0 ;  /* 0x0000001d06237c11 */ /* 0x000fe200080f14ff */
[----:B------:R-:W-:Y:S01]  /*a2a0*/  USHF.L.U64.HI UR29, UR8, 0x2, UR9 ;  /* 0x00000002081d7899 */ /* 0x000fe20008010209 */
        /* <DEDUP_REMOVED lines=9> */
[-C--:B------:R-:W-:Y:S01]  /*a340*/  LEA.HI.SX32 R36, R37, R6.reuse, 0x1b ;  /* 0x0000000625247211 */ /* 0x080fe200078fdaff */
[----:B------:R-:W-:Y:S01]  /*a350*/  FADD.FTZ R37, R161, R38 ;  /* 0x00000026a1257221 */ /* 0x000fe20000010000 */
[----:B------:R-:W-:Y:S02]  /*a360*/  LEA.HI.SX32 R38, R39, R6, 0x1b ;  /* 0x0000000627267211 */ /* 0x000fe400078fdaff */
[----:B------:R-:W-:Y:S01]  /*a370*/  IADD3 R35, R35, UR29, RZ ;  /* 0x0000001d23237c10 */ /* 0x000fe2000fffe0ff */
[----:B------:R0:W1:Y:S01]  /*a380*/  LDS R39, [R36.X4+0x4400] ;  /* 0x0044000024277984 */ /* 0x0000620000004800 */
[----:B------:R-:W-:Y:S01]  /*a390*/  IADD3 R161, R6, 0x180, RZ ;  /* 0x0000018006a17810 */ /* 0x000fe20007ffe0ff */
[----:B------:R-:W-:Y:S05]  /*a3a0*/  @!P0 BRA `(.L_x_3254) ;  /* 0x0000001000008947 */ /* 0x000fea0003800000 */
[----:B-1----:R1:W-:Y:S02]  /*a3b0*/  RED.E.ADD.F32.FTZ.RN.STRONG.GPU [R34.64+-0x3e00], R39 ;  /* 0xffc200272200798e */ /* 0x0023e4000c10e7a0 */
.L_x_3254:
[----:B------:R-:W-:Y:S05]  /*a3c0*/  BSYNC B0 ;  /* 0x0000000000007941 */ /* 0x000fea0003800000 */
.L_x_3253:
[----:B-1----:R1:W2:Y:S01]  /*a3d0*/  LDS R39, [R38.X4+0x4600] ;  /* 0x0046000026277984 */ /* 0x0022a20000004800 */
[----:B------:R-:W-:Y:S01]  /*a3e0*/  BSSY B0, `(.L_x_3255) ;  /* 0x0000004000007945 */ /* 0x000fe20003800000 */
[----:B------:R-:W-:Y:S01]  /*a3f0*/  LEA.HI.SX32 R161, R161, R6, 0x1b ;  /* 0x00000006a1a17211 */ /* 0x000fe200078fdaff */
[----:B------:R-:W-:Y:S05]  /*a400*/  @!P1 BRA `(.L_x_3256) ;  /* 0x0000001000009947 */ /* 0x000fea0003800000 */
[----:B--2---:R2:W-:Y:S02]  /*a410*/  RED.E.ADD.F32.FTZ.RN.STRONG.GPU [R34.64+-0x3c00], R39 ;  /* 0xffc400272200798e */ /* 0x0045e4000c10e7a0 */
.L_x_3256:
[----:B------:R-:W-:Y:S05]  /*a420*/  BSYNC B0 ;  /* 0x0000000000007941 */ /* 0x000fea0003800000 */
.L_x_3255:
[----:B------:R-:W3:Y:S01]  /*a430*/  LDS R161, [R161.X4+0x4800] ;  /* 0x00480000a1a17984 */ /* 0x000ee20000004800 */
[----:B------:R-:W-:Y:S01]  /*a440*/  BSSY B0, `(.L_x_3257) ;  /* 0x0000005000007945 */ /* 0x000fe20003800000 */
[----:B------:R-:W-:-:S02]  /*a450*/  IADD3 R195, R6, 0x200, RZ ;  /* 0x0000020006c37810 */ /* 0x000fc40007ffe0ff */
[----:B--2---:R-:W-:Y:S01]  /*a460*/  IADD3 R39, R6, 0x280, RZ ;  /* 0x0000028006277810 */ /* 0x004fe20007ffe0ff */
[----:B------:R-:W-:Y:S05]  /*a470*/  @!P2 BRA `(.L_x_3258) ;  /* 0x000000100000a947 */ /* 0x000fea0003800000 */
[----:B---3--:R2:W-:Y:S02]  /*a480*/  RED.E.ADD.F32.FTZ.RN.STRONG.GPU [R34.64+-0x3a00], R161 ;  /* 0xffc600a12200798e */ /* 0x0085e4000c10e7a0 */
.L_x_3258:
[----:B------:R-:W-:Y:S05]  /*a490*/  BSYNC B0 ;  /* 0x0000000000007941 */ /* 0x000fea0003800000 */
.L_x_3257:
[-C--:B0-----:R-:W-:Y:S01]  /*a4a0*/  LEA.HI.SX32 R36, R195, R6.reuse, 0x1b ;  /* 0x00000006c3247211 */ /* 0x081fe200078fdaff */
[----:B------:R-:W-:Y:S01]  /*a4b0*/  BSSY B0, `(.L_x_3259) ;  /* 0x000000d000007945 */ /* 0x000fe20003800000 */
[----:B-1----:R-:W-:Y:S02]  /*a4c0*/  LEA.HI.SX32 R38, R39, R6, 0x1b ;  /* 0x0000000627267211 */ /* 0x002fe400078fdaff */
[C---:B------:R-:W-:Y:S01]  /*a4d0*/  ISETP.GE.AND P6, PT, R167.reuse, 0x201, PT ;  /* 0x00000201a700780c */ /* 0x040fe20003fc6270 */
[----:B------:R0:W1:Y:S01]  /*a4e0*/  LDS R39, [R36.X4+0x4a00] ;  /* 0x004a000024277984 */ /* 0x0000620000004800 */
[----:B--23--:R-:W-:Y:S02]  /*a4f0*/  IADD3 R161, R6, 0x300, RZ ;  /* 0x0000030006a17810 */ /* 0x00cfe40007ffe0ff */
        /* <DEDUP_REMOVED lines=8> */
.L_x_3260:
[----:B0-----:R-:W-:Y:S05]  /*a580*/  BSYNC B0 ;  /* 0x0000000000007941 */ /* 0x001fea0003800000 */
.L_x_3259:
[----:B-1----:R0:W1:Y:S01]  /*a590*/  LDS R39, [R38.X4+0x4c00] ;  /* 0x004c000026277984 */ /* 0x0020620000004800 */
[----:B------:R-:W-:Y:S01]  /*a5a0*/  BSSY B0, `(.L_x_3261) ;  /* 0x0000005000007945 */ /* 0x000fe20003800000 */
[----:B------:R-:W-:Y:S02]  /*a5b0*/  IADD3 R195, R6, 0x380, RZ ;  /* 0x0000038006c37810 */ /* 0x000fe40007ffe0ff */
[----:B------:R-:W-:Y:S01]  /*a5c0*/  LEA.HI.SX32 R161, R161, R6, 0x1b ;  /* 0x00000006a1a17211 */ /* 0x000fe200078fdaff */
[----:B------:R-:W-:Y:S05]  /*a5d0*/  @!P0 BRA `(.L_x_3262) ;  /* 0x0000001000008947 */ /* 0x000fea0003800000 */
[----:B-1----:R1:W-:Y:S02]  /*a5e0*/  RED.E.ADD.F32.FTZ.RN.STRONG.GPU [R34.64+-0x3600], R39 ;  /* 0xffca00272200798e */ /* 0x0023e4000c10e7a0 */
.L_x_3262:
[----:B------:R-:W-:Y:S05]  /*a5f0*/  BSYNC B0 ;  /* 0x0000000000007941 */ /* 0x000fea0003800000 */
.L_x_3261:
[----:B------:R-:W2:Y:S01]  /*a600*/  LDS R161, [R161.X4+0x4e00] ;  /* 0x004e0000a1a17984 */ /* 0x000ea20000004800 */
[----:B------:R-:W-:Y:S01]  /*a610*/  BSSY B0, `(.L_x_3263) ;  /* 0x0000005000007945 */ /* 0x000fe20003800000 */
[----:B-1----:R-:W-:-:S02]  /*a620*/  IADD3 R39, R6, 0x400, RZ ;  /* 0x0000040006277810 */ /* 0x002fc40007ffe0ff */
[----:B------:R-:W-:Y:S01]  /*a630*/  LEA.HI.SX32 R195, R195, R6, 0x1b ;  /* 0x00000006c3c37211 */ /* 0x000fe200078fdaff */
[----:B------:R-:W-:Y:S05]  /*a640*/  @!P1 BRA `(.L_x_3264) ;  /* 0x0000001000009947 */ /* 0x000fea0003800000 */
[----:B--2---:R1:W-:Y:S02]  /*a650*/  RED.E.ADD.F32.FTZ.RN.STRONG.GPU [R34.64+-0x3400], R161 ;  /* 0xffcc00a12200798e */ /* 0x0043e4000c10e7a0 */
.L_x_3264:
[----:B------:R-:W-:Y:S05]  /*a660*/  BSYNC B0 ;  /* 0x0000000000007941 */ /* 0x000fea0003800000 */
.L_x_3263:
[----:B------:R-:W3:Y:S01]  /*a670*/  LDS R195, [R195.X4+0x5000] ;  /* 0x00500000c3c37984 */ /* 0x000ee20000004800 */
[----:B------:R-:W-:Y:S01]  /*a680*/  BSSY B0, `(.L_x_3265) ;  /* 0x0000005000007945 */ /* 0x000fe20003800000 */
[----:B-12---:R-:W-:Y:S02]  /*a690*/  IADD3 R161, R6, 0x480, RZ ;  /* 0x0000048006a17810 */ /* 0x006fe40007ffe0ff */
[----:B------:R-:W-:Y:S01]  /*a6a0*/  LEA.HI.SX32 R39, R39, R6, 0x1b ;  /* 0x0000000627277211 */ /* 0x000fe200078fdaff */
[----:B------:R-:W-:Y:S05]  /*a6b0*/  @!P2 BRA `(.L_x_3266) ;  /* 0x000000100000a947 */ /* 0x000fea0003800000 */
[----:B---3--:R1:W-:Y:S02]  /*a6c0*/  RED.E.ADD.F32.FTZ.RN.STRONG.GPU [R34.64+-0x3200], R195 ;  /* 0xffce00c32200798e */ /* 0x0083e4000c10e7a0 */
.L_x_3266:
[----:B------:R-:W-:Y:S05]  /*a6d0*/  BSYNC B0 ;  /* 0x0000000000007941 */ /* 0x000fea0003800000 */
.L_x_3265:
[----:B------:R-:W2:Y:S01]  /*a6e0*/  LDS R39, [R39.X4+0x5200] ;  /* 0x0052000027277984 */ /* 0x000ea20000004800 */
[----:B------:R-:W-:Y:S01]  /*a6f0*/  BSSY B0, `(.L_x_3267) ;  /* 0x0000005000007945 */ /* 0x000fe20003800000 */
[----:B-1-3--:R-:W-:Y:S02]  /*a700*/  IADD3 R195, R6, 0x500, RZ ;  /* 0x0000050006c37810 */ /* 0x00afe40007ffe0ff */
[----:B------:R-:W-:Y:S01]  /*a710*/  LEA.HI.SX32 R161, R161, R6, 0x1b ;  /* 0x00000006a1a17211 */ /* 0x000fe200078fdaff */
[----:B------:R-:W-:Y:S05]  /*a720*/  @!P3 BRA `(.L_x_3268) ;  /* 0x000000100000b947 */ /* 0x000fea0003800000 */
[----:B--2---:R1:W-:Y:S02]  /*a730*/  RED.E.ADD.F32.FTZ.RN.STRONG.GPU [R34.64+-0x3000], R39 ;  /* 0xffd000272200798e */ /* 0x0043e4000c10e7a0 */
.L_x_3268:
[----:B------:R-:W-:Y:S05]  /*a740*/  BSYNC B0 ;  /* 0x0000000000007941 */ /* 0x000fea0003800000 */
.L_x_3267:
[----:B------:R-:W3:Y:S01]  /*a750*/  LDS R161, [R161.X4+0x5400] ;  /* 0x00540000a1a17984 */ /* 0x000ee20000004800 */
[----:B------:R-:W-:Y:S01]  /*a760*/  BSSY B0, `(.L_x_3269) ;  /* 0x0000004000007945 */ /* 0x000fe20003800000 */
[----:B------:R-:W-:Y:S01]  /*a770*/  LEA.HI.SX32 R195, R195, R6, 0x1b ;  /* 0x00000006c3c37211 */ /* 0x000fe200078fdaff */
[----:B------:R-:W-:Y:S05]  /*a780*/  @!P4 BRA `(.L_x_3270) ;  /* 0x000000100000c947 */ /* 0x000fea0003800000 */
[----:B---3--:R3:W-:Y:S02]  /*a790*/  RED.E.ADD.F32.FTZ.RN.STRONG.GPU [R34.64+-0x2e00], R161 ;  /* 0xffd200a12200798e */ /* 0x0087e4000c10e7a0 */
.L_x_3270:
[----:B------:R-:W-:Y:S05]  /*a7a0*/  BSYNC B0 ;  /* 0x0000000000007941 */ /* 0x000fea0003800000 */
.L_x_3269:
[----:B------:R-:W4:Y:S01]  /*a7b0*/  LDS R195, [R195.X4+0x5600] ;  /* 0x00560000c3c37984 */ /* 0x000f220000004800 */
[----:B------:R-:W-:Y:S01]  /*a7c0*/  BSSY B0, `(.L_x_3271) ;  /* 0x0000005000007945 */ /* 0x000fe20003800000 */
[----:B-12---:R-:W-:-:S02]  /*a7d0*/  IADD3 R39, R6, 0x580, RZ ;  /* 0x0000058006277810 */ /* 0x006fc40007ffe0ff */
[----:B---3--:R-:W-:Y:S01]  /*a7e0*/  IADD3 R161, R6, 0x600, RZ ;  /* 0x0000060006a17810 */ /* 0x008fe20007ffe0ff */
[----:B------:R-:W-:Y:S05]  /*a7f0*/  @!P5 BRA `(.L_x_3272) ;  /* 0x000000100000d947 */ /* 0x000fea0003800000 */
[----:B----4-:R1:W-:Y:S02]  /*a800*/  RED.E.ADD.F32.FTZ.RN.STRONG.GPU [R34.64+-0x2c00], R195 ;  /* 0xffd400c32200798e */ /* 0x0103e4000c10e7a0 */
.L_x_3272:
[----:B------:R-:W-:Y:S05]  /*a810*/  BSYNC B0 ;  /* 0x0000000000007941 */ /* 0x000fea0003800000 */
.L_x_3271:
        /* <DEDUP_REMOVED lines=14> */
.L_x_3274:
[----:B------:R-:W-:Y:S05]  /*a900*/  BSYNC B0 ;  /* 0x0000000000007941 */ /* 0x000fea0003800000 */
.L_x_3273:
[----:B------:R-:W2:Y:S01]  /*a910*/  LDS R161, [R161.X4+0x5a00] ;  /* 0x005a0000a1a17984 */ /* 0x000ea20000004800 */
[----:B------:R-:W-:Y:S01]  /*a920*/  BSSY B0, `(.L_x_3275) ;  /* 0x0000005000007945 */ /* 0x000fe20003800000 */
[----:B-1----:R-:W-:-:S02]  /*a930*/  IADD3 R39, R6, 0x700, RZ ;  /* 0x0000070006277810 */ /* 0x002fc40007ffe0ff */
[----:B------:R-:W-:Y:S01]  /*a940*/  LEA.HI.SX32 R195, R195, R6, 0x1b ;  /* 0x00000006c3c37211 */ /* 0x000fe200078fdaff */
[----:B------:R-:W-:Y:S05]  /*a950*/  @!P0 BRA `(.L_x_3276) ;  /* 0x0000001000008947 */ /* 0x000fea0003800000 */
[----:B--2---:R1:W-:Y:S02]  /*a960*/  RED.E.ADD.F32.FTZ.RN.STRONG.GPU [R34.64+-0x2800], R161 ;  /* 0xffd800a12200798e */ /* 0x0043e4000c10e7a0 */
.L_x_3276:
[----:B------:R-:W-:Y:S05]  /*a970*/  BSYNC B0 ;  /* 0x0000000000007941 */ /* 0x000fea0003800000 */
.L_x_3275:
[----:B------:R-:W3:Y:S01]  /*a980*/  LDS R195, [R195.X4+0x5c00] ;  /* 0x005c0000c3c37984 */ /* 0x000ee20000004800 */
[----:B------:R-:W-:Y:S01]  /*a990*/  BSSY B0, `(.L_x_3277) ;  /* 0x0000005000007945 */ /* 0x000fe20003800000 */
[----:B-12---:R-:W-:Y:S02]  /*a9a0*/  IADD3 R161, R6, 0x780, RZ ;  /* 0x0000078006a17810 */ /* 0x006fe40007ffe0ff */
[----:B------:R-:W-:Y:S01]  /*a9b0*/  LEA.HI.SX32 R39, R39, R6, 0x1b ;  /* 0x0000000627277211 */ /* 0x000fe200078fdaff */
[----:B------:R-:W-:Y:S05]  /*a9c0*/  @!P1 BRA `(.L_x_3278) ;  /* 0x0000001000009947 */ /* 0x000fea0003800000 */
[----:B---3--:R1:W-:Y:S02]  /*a9d0*/  RED.E.ADD.F32.FTZ.RN.STRONG.GPU [R34.64+-0x2600], R195 ;  /* 0xffda00c32200798e */ /* 0x0083e4000c10e7a0 */
.L_x_3278:
[----:B------:R-:W-:Y:S05]  /*a9e0*/  BSYNC B0 ;  /* 0x0000000000007941 */ /* 0x000fea0003800000 */
.L_x_3277:
[----:B------:R-:W2:Y:S01]  /*a9f0*/  LDS R39, [R39.X4+0x5e00] ;  /* 0x005e000027277984 */ /* 0x000ea20000004800 */
[----:B------:R-:W-:Y:S01]  /*aa00*/  BSSY B0, `(.L_x_3279) ;  /* 0x0000005000007945 */ /* 0x000fe20003800000 */
[----:B-1-3--:R-:W-:Y:S02]  /*aa10*/  IADD3 R195, R6, 0x800, RZ ;  /* 0x0000080006c37810 */ /* 0x00afe40007ffe0ff */
[----:B------:R-:W-:Y:S01]  /*aa20*/  LEA.HI.SX32 R161, R161, R6, 0x1b ;  /* 0x00000006a1a17211 */ /* 0x000fe200078fdaff */
[----:B------:R-:W-:Y:S05]  /*aa30*/  @!P2 BRA `(.L_x_3280) ;  /* 0x000000100000a947 */ /* 0x000fea0003800000 */
[----:B--2---:R1:W-:Y:S02]  /*aa40*/  RED.E.ADD.F32.FTZ.RN.STRONG.GPU [R34.64+-0x2400], R39 ;  /* 0xffdc00272200798e */ /* 0x0043e4000c10e7a0 */
.L_x_3280:
[----:B------:R-:W-:Y:S05]  /*aa50*/  BSYNC B0 ;  /* 0x0000000000007941 */ /* 0x000fea0003800000 */
.L_x_3279:
[----:B------:R-:W3:Y:S01]  /*aa60*/  LDS R161, [R161.X4+0x6000] ;  /* 0x00600000a1a17984 */ /* 0x000ee20000004800 */
[----:B------:R-:W-:Y:S01]  /*aa70*/  BSSY B0, `(.L_x_3281) ;  /* 0x0000005000007945 */ /* 0x000fe20003800000 */
[----:B-12---:R-:W-:-:S02]  /*aa80*/  IADD3 R39, R6, 0x880, RZ ;  /* 0x0000088006277810 */ /* 0x006fc40007ffe0ff */
[----:B------:R-:W-:Y:S01]  /*aa90*/  LEA.HI.SX32 R195, R195, R6, 0x1b ;  /* 0x00000006c3c37211 */ /* 0x000fe200078fdaff */
[----:B------:R-:W-:Y:S05]  /*aaa0*/  @!P3 BRA `(.L_x_3282) ;  /* 0x000000100000b947 */ /* 0x000fea0003800000 */
[----:B---3--:R1:W-:Y:S02]  /*aab0*/  RED.E.ADD.F32.FTZ.RN.STRONG.GPU [R34.64+-0x2200], R161 ;  /* 0xffde00a12200798e */ /* 0x0083e4000c10e7a0 */
.L_x_3282:
[----:B------:R-:W-:Y:S05]  /*aac0*/  BSYNC B0 ;  /* 0x0000000000007941 */ /* 0x000fea0003800000 */
.L_x_3281:
[----:B------:R-:W2:Y:S01]  /*aad0*/  LDS R195, [R195.X4+0x6200] ;  /* 0x00620000c3c37984 */ /* 0x000ea20000004800 */
[----:B------:R-:W-:Y:S01]  /*aae0*/  BSSY B0, `(.L_x_3283) ;  /* 0x0000004000007945 */ /* 0x000fe20003800000 */
[----:B------:R-:W-:Y:S01]  /*aaf0*/  LEA.HI.SX32 R39, R39, R6, 0x1b ;  /* 0x0000000627277211 */ /* 0x000fe200078fdaff */
[----:B------:R-:W-:Y:S05]  /*ab00*/  @!P4 BRA `(.L_x_3284) ;  /* 0x000000100000c947 */ /* 0x000fea0003800000 */
[----:B--2---:R2:W-:Y:S02]  /*ab10*/  RED.E.ADD.F32.FTZ.RN.STRONG.GPU [R34.64+-0x2000], R195 ;  /* 0xffe000c32200798e */ /* 0x0045e4000c10e7a0 */
.L_x_3284:
[----:B------:R-:W-:Y:S05]  /*ab20*/  BSYNC B0 ;  /* 0x0000000000007941 */ /* 0x000fea0003800000 */
.L_x_3283:
[----:B------:R-:W4:Y:S01]  /*ab30*/  LDS R39, [R39.X4+0x6400] ;  /* 0x0064000027277984 */ /* 0x000f220000004800 */
[----:B------:R-:W-:Y:S01]  /*ab40*/  BSSY B0, `(.L_x_3285) ;  /* 0x0000005000007945 */ /* 0x000fe20003800000 */
[C---:B-1-3--:R-:W-:Y:S02]  /*ab50*/  IADD3 R161, R6.reuse, 0x900, RZ ;  /* 0x0000090006a17810 */ /* 0x04afe40007ffe0ff */
[----:B--2---:R-:W-:Y:S01]  /*ab60*/  IADD3 R195, R6, 0x980, RZ ;  /* 0x0000098006c37810 */ /* 0x004fe20007ffe0ff */
[----:B------:R-:W-:Y:S05]  /*ab70*/  @!P5 BRA `(.L_x_3286) ;  /* 0x000000100000d947 */ /* 0x000fea0003800000 */
[----:B----4-:R1:W-:Y:S02]  /*ab80*/  RED.E.ADD.F32.FTZ.RN.STRONG.GPU [R34.64+-0x1e00], R39 ;  /* 0xffe200272200798e */ /* 0x0103e4000c10e7a0 */
.L_x_3286:
[----:B------:R-:W-:Y:S05]  /*ab90*/  BSYNC B0 ;  /* 0x0000000000007941 */ /* 0x000fea0003800000 */
.L_x_3285:
        /* <DEDUP_REMOVED lines=14> */
.L_x_3288:
[----:B------:R-:W-:Y:S05]  /*ac80*/  BSYNC B0 ;  /* 0x0000000000007941 */ /* 0x000fea0003800000 */
.L_x_3287:
[----:B------:R-:W2:Y:S01]  /*ac90*/  LDS R195, [R195.X4+0x6800] ;  /* 0x00680000c3c37984 */ /* 0x000ea20000004800 */
[----:B------:R-:W-:Y:S01]  /*aca0*/  BSSY B0, `(.L_x_3289) ;  /* 0x0000005000007945 */ /* 0x000fe20003800000 */
[----:B-1----:R-:W-:Y:S02]  /*acb0*/  IADD3 R161, R6, 0xa80, RZ ;  /* 0x00000a8006a17810 */ /* 0x002fe40007ffe0ff */
[----:B------:R-:W-:Y:S01]  /*acc0*/  LEA.HI.SX32 R39, R39, R6, 0x1b ;  /* 0x0000000627277211 */ /* 0x000fe200078fdaff */
[----:B------:R-:W-:Y:S05]  /*acd0*/  @!P0 BRA `(.L_x_3290) ;  /* 0x0000001000008947 */ /* 0x000fea0003800000 */
[----:B--2---:R1:W-:Y:S02]  /*ace0*/  RED.E.ADD.F32.FTZ.RN.STRONG.GPU [R34.64+-0x1a00], R195 ;  /* 0xffe600c32200798e */ /* 0x0043e4000c10e7a0 */
.L_x_3290:
[----:B------:R-:W-:Y:S05]  /*acf0*/  BSYNC B0 ;  /* 0x0000000000007941 */ /* 0x000fea0003800000 */
.L_x_3289:
[----:B------:R-:W3:Y:S01]  /*ad00*/  LDS R39, [R39.X4+0x6a00] ;  /* 0x006a000027277984 */ /* 0x000ee20000004800 */
[----:B------:R-:W-:Y:S01]  /*ad10*/  BSSY B0, `(.L_x_3291) ;  /* 0x0000005000007945 */ /* 0x000fe20003800000 */
[----:B-12---:R-:W-:-:S02]  /*ad20*/  IADD3 R195, R6, 0xb00, RZ ;  /* 0x00000b0006c37810 */ /* 0x006fc40007ffe0ff */
[----:B------:R-:W-:Y:S01]  /*ad30*/  LEA.HI.SX32 R161, R161, R6, 0x1b ;  /* 0x00000006a1a17211 */ /* 0x000fe200078fdaff */
[----:B------:R-:W-:Y:S05]  /*ad40*/  @!P1 BRA `(.L_x_3292) ;  /* 0x0000001000009947 */ /* 0x000fea0003800000 */
[----:B---3--:R1:W-:Y:S02]  /*ad50*/  RED.E.ADD.F32.FTZ.RN.STRONG.GPU [R34.64+-0x1800], R39 ;  /* 0xffe800272200798e */ /* 0x0083e4000c10e7a0 */
.L_x_3292:
[----:B------:R-:W-:Y:S05]  /*ad60*/  BSYNC B0 ;  /* 0x0000000000007941 */ /* 0x000fea0003800000 */
.L_x_3291:
[----:B------:R-:W2:Y:S01]  /*ad70*/  LDS R161, [R161.X4+0x6c00] ;  /* 0x006c0000a1a17984 */ /* 0x000ea20000004800 */
[----:B------:R-:W-:Y:S01]  /*ad80*/  BSSY B0, `(.L_x_3293) ;  /* 0x0000005000007945 */ /* 0x000fe20003800000 */
[----:B-1-3--:R-:W-:Y:S02]  /*ad90*/  IADD3 R39, R6, 0xb80, RZ ;  /* 0x00000b8006277810 */ /* 0x00afe40007ffe0ff */
[----:B------:R-:W-:Y:S01]  /*ada0*/  LEA.HI.SX32 R195, R195, R6, 0x1b ;  /* 0x00000006c3c37211 */ /* 0x000fe200078fdaff */
[----:B------:R-:W-:Y:S05]  /*adb0*/  @!P2 BRA `(.L_x_3294) ;  /* 0x000000100000a947 */ /* 0x000fea0003800000 */
[----:B--2---:R1:W-:Y:S02]  /*adc0*/  RED.E.ADD.F32.FTZ.RN.STRONG.GPU [R34.64+-0x1600], R161 ;  /* 0xffea00a12200798e */ /* 0x0043e4000c10e7a0 */
.L_x_3294:
[----:B------:R-:W-:Y:S05]  /*add0*/  BSYNC B0 ;  /* 0x0000000000007941 */ /* 0x000fea0003800000 */
.L_x_3293:
[----:B------:R-:W3:Y:S01]  /*ade0*/  LDS R195, [R195.X4+0x6e00] ;  /* 0x006e0000c3c37984 */ /* 0x000ee20000004800 */
[----:B------:R-:W-:Y:S01]  /*adf0*/  BSSY B0, `(.L_x_3295) ;  /* 0x0000005000007945 */ /* 0x000fe20003800000 */
[----:B-12---:R-:W-:Y:S02]  /*ae00*/  IADD3 R161, R6, 0xc00, RZ ;  /* 0x00000c0006a17810 */ /* 0x006fe40007ffe0ff */
[----:B------:R-:W-:Y:S01]  /*ae10*/  LEA.HI.SX32 R39, R39, R6, 0x1b ;  /* 0x0000000627277211 */ /* 0x000fe200078fdaff */
[----:B------:R-:W-:Y:S05]  /*ae20*/  @!P3 BRA `(.L_x_3296) ;  /* 0x000000100000b947 */ /* 0x000fea0003800000 */
[----:B---3--:R1:W-:Y:S02]  /*ae30*/  RED.E.ADD.F32.FTZ.RN.STRONG.GPU [R34.64+-0x1400], R195 ;  /* 0xffec00c32200798e */ /* 0x0083e4000c10e7a0 */
.L_x_3296:
[----:B------:R-:W-:Y:S05]  /*ae40*/  BSYNC B0 ;  /* 0x0000000000007941 */ /* 0x000fea0003800000 */
.L_x_3295:
[----:B------:R-:W2:Y:S01]  /*ae50*/  LDS R39, [R39.X4+0x7000] ;  /* 0x0070000027277984 */ /* 0x000ea20000004800 */
[----:B------:R-:W-:Y:S01]  /*ae60*/  BSSY B0, `(.L_x_3297) ;  /* 0x0000004000007945 */ /* 0x000fe20003800000 */
[----:B------:R-:W-:Y:S01]  /*ae70*/  LEA.HI.SX32 R161, R161, R6, 0x1b ;  /* 0x00000006a1a17211 */ /* 0x000fe200078fdaff */
[----:B------:R-:W-:Y:S05]  /*ae80*/  @!P4 BRA `(.L_x_3298) ;  /* 0x000000100000c947 */ /* 0x000fea0003800000 */
[----:B--2---:R2:W-:Y:S02]  /*ae90*/  RED.E.ADD.F32.FTZ.RN.STRONG.GPU [R34.64+-0x1200], R39 ;  /* 0xffee00272200798e */ /* 0x0045e4000c10e7a0 */
.L_x_3298:
[----:B------:R-:W-:Y:S05]  /*aea0*/  BSYNC B0 ;  /* 0x0000000000007941 */ /* 0x000fea0003800000 */
.L_x_3297:
[----:B------:R-:W4:Y:S01]  /*aeb0*/  LDS R161, [R161.X4+0x7200] ;  /* 0x00720000a1a17984 */ /* 0x000f220000004800 */
[----:B------:R-:W-:Y:S01]  /*aec0*/  BSSY B0, `(.L_x_3299) ;  /* 0x0000005000007945 */ /* 0x000fe20003800000 */
[----:B--2---:R-:W-:-:S02]  /*aed0*/  IADD3 R39, R6, 0xc80, RZ ;  /* 0x00000c8006277810 */ /* 0x004fc40007ffe0ff */
[----:B-1-3--:R-:W-:Y:S01]  /*aee0*/  IADD3 R195, R6, 0xd00, RZ ;  /* 0x00000d0006c37810 */ /* 0x00afe20007ffe0ff */
[----:B------:R-:W-:Y:S05]  /*aef0*/  @!P5 BRA `(.L_x_3300) ;  /* 0x000000100000d947 */ /* 0x000fea0003800000 */
[----:B----4-:R1:W-:Y:S02]  /*af00*/  RED.E.ADD.F32.FTZ.RN.STRONG.GPU [R34.64+-0x1000], R161 ;  /* 0xfff000a12200798e */ /* 0x0103e4000c10e7a0 */
.L_x_3300:
[----:B------:R-:W-:Y:S05]  /*af10*/  BSYNC B0 ;  /* 0x0000000000007941 */ /* 0x000fea0003800000 */
.L_x_3299:
        /* <DEDUP_REMOVED lines=14> */
.L_x_3302:
[----:B------:R-:W-:Y:S05]  /*b000*/  BSYNC B0 ;  /* 0x0000000000007941 */ /* 0x000fea0003800000 */
.L_x_3301:
[----:B------:R-:W2:Y:S01]  /*b010*/  LDS R195, [R195.X4+0x7600] ;  /* 0x00760000c3c37984 */ /* 0x000ea20000004800 */
[----:B------:R-:W-:Y:S01]  /*b020*/  BSSY B0, `(.L_x_3303) ;  /* 0x0000005000007945 */ /* 0x000fe20003800000 */
[----:B-1----:R-:W-:-:S02]  /*b030*/  IADD3 R39, R6, 0xe00, RZ ;  /* 0x00000e0006277810 */ /* 0x002fc40007ffe0ff */
[----:B------:R-:W-:Y:S01]  /*b040*/  LEA.HI.SX32 R161, R161, R6, 0x1b ;  /* 0x00000006a1a17211 */ /* 0x000fe200078fdaff */
[----:B------:R-:W-:Y:S05]  /*b050*/  @!P0 BRA `(.L_x_3304) ;  /* 0x0000001000008947 */ /* 0x000fea0003800000 */
[----:B--2---:R1:W-:Y:S02]  /*b060*/  RED.E.ADD.F32.FTZ.RN.STRONG.GPU [R34.64+-0xc00], R195 ;  /* 0xfff400c32200798e */ /* 0x0043e4000c10e7a0 */
.L_x_3304:
[----:B------:R-:W-:Y:S05]  /*b070*/  BSYNC B0 ;  /* 0x0000000000007941 */ /* 0x000fea0003800000 */
.L_x_3303:
[----:B------:R-:W3:Y:S01]  /*b080*/  LDS R161, [R161.X4+0x7800] ;  /* 0x00780000a1a17984 */ /* 0x000ee20000004800 */
[----:B------:R-:W-:Y:S01]  /*b090*/  BSSY B0, `(.L_x_3305) ;  /* 0x0000005000007945 */ /* 0x000fe20003800000 */
[----:B------:R-:W-:Y:S02]  /*b0a0*/  IADD3 R167, R6, 0xe80, RZ ;  /* 0x00000e8006a77810 */ /* 0x000fe40007ffe0ff */
[----:B------:R-:W-:Y:S01]  /*b0b0*/  LEA.HI.SX32 R39, R39, R6, 0x1b ;  /* 0x0000000627277211 */ /* 0x000fe200078fdaff */
[----:B------:R-:W-:Y:S05]  /*b0c0*/  @!P1 BRA `(.L_x_3306) ;  /* 0x0000001000009947 */ /* 0x000fea0003800000 */
[----:B---3--:R3:W-:Y:S02]  /*b0d0*/  RED.E.ADD.F32.FTZ.RN.STRONG.GPU [R34.64+-0xa00], R161 ;  /* 0xfff600a12200798e */ /* 0x0087e4000c10e7a0 */
.L_x_3306:
[----:B------:R-:W-:Y:S05]  /*b0e0*/  BSYNC B0 ;  /* 0x0000000000007941 */ /* 0x000fea0003800000 */
.L_x_3305:
[----:B------:R-:W4:Y:S01]  /*b0f0*/  LDS R39, [R39.X4+0x7a00] ;  /* 0x007a000027277984 */ /* 0x000f220000004800 */
[----:B------:R-:W-:Y:S01]  /*b100*/  BSSY B0, `(.L_x_3307) ;  /* 0x0000005000007945 */ /* 0x000fe20003800000 */
[----:B---3--:R-:W-:Y:S02]  /*b110*/  IADD3 R161, R6, 0xf00, RZ ;  /* 0x00000f0006a17810 */ /* 0x008fe40007ffe0ff */
[----:B------:R-:W-:Y:S01]  /*b120*/  LEA.HI.SX32 R167, R167, R6, 0x1b ;  /* 0x00000006a7a77211 */ /* 0x000fe200078fdaff */
[----:B------:R-:W-:Y:S05]  /*b130*/  @!P2 BRA `(.L_x_3308) ;  /* 0x000000100000a947 */ /* 0x000fea0003800000 */
[----:B----4-:R3:W-:Y:S02]  /*b140*/  RED.E.ADD.F32.FTZ.RN.STRONG.GPU [R34.64+-0x800], R39 ;  /* 0xfff800272200798e */ /* 0x0107e4000c10e7a0 */
.L_x_3308:
[----:B------:R-:W-:Y:S05]  /*b150*/  BSYNC B0 ;  /* 0x0000000000007941 */ /* 0x000fea0003800000 */
.L_x_3307:
[----:B------:R-:W0:Y:S01]  /*b160*/  LDS R167, [R167.X4+0x7c00] ;  /* 0x007c0000a7a77984 */ /* 0x000e220000004800 */
[----:B------:R-:W-:Y:S01]  /*b170*/  BSSY B0, `(.L_x_3309) ;  /* 0x0000005000007945 */ /* 0x000fe20003800000 */
[----:B---34-:R-:W-:-:S02]  /*b180*/  IADD3 R39, R6, 0xf80, RZ ;  /* 0x00000f8006277810 */ /* 0x018fc40007ffe0ff */
[----:B------:R-:W-:Y:S01]  /*b190*/  LEA.HI.SX32 R161, R161, R6, 0x1b ;  /* 0x00000006a1a17211 */ /* 0x000fe200078fdaff */
[----:B------:R-:W-:Y:S05]  /*b1a0*/  @!P3 BRA `(.L_x_3310) ;  /* 0x000000100000b947 */ /* 0x000fea0003800000 */
[----:B0-----:R0:W-:Y:S02]  /*b1b0*/  RED.E.ADD.F32.FTZ.RN.STRONG.GPU [R34.64+-0x600], R167 ;  /* 0xfffa00a72200798e */ /* 0x0011e4000c10e7a0 */
.L_x_3310:
[----:B------:R-:W-:Y:S05]  /*b1c0*/  BSYNC B0 ;  /* 0x0000000000007941 */ /* 0x000fea0003800000 */
.L_x_3309:
[----:B------:R-:W3:Y:S01]  /*b1d0*/  LDS R161, [R161.X4+0x7e00] ;  /* 0x007e0000a1a17984 */ /* 0x000ee20000004800 */
[----:B------:R-:W-:Y:S01]  /*b1e0*/  BSSY B0, `(.L_x_3311) ;  /* 0x0000004000007945 */ /* 0x000fe20003800000 */
[----:B------:R-:W-:Y:S01]  /*b1f0*/  LEA.HI.SX32 R39, R39, R6, 0x1b ;  /* 0x0000000627277211 */ /* 0x000fe200078fdaff */
[----:B------:R-:W-:Y:S05]  /*b200*/  @!P4 BRA `(.L_x_3312) ;  /* 0x000000100000c947 */ /* 0x000fea0003800000 */
[----:B---3--:R3:W-:Y:S02]  /*b210*/  RED.E.ADD.F32.FTZ.RN.STRONG.GPU [R34.64+-0x400], R161 ;  /* 0xfffc00a12200798e */ /* 0x0087e4000c10e7a0 */
.L_x_3312:
[----:B------:R-:W-:Y:S05]  /*b220*/  BSYNC B0 ;  /* 0x0000000000007941 */ /* 0x000fea0003800000 */
.L_x_3311:
[----:B------:R-:W4:Y:S01]  /*b230*/  LDS R39, [R39.X4+0x8000] ;  /* 0x0080000027277984 */ /* 0x000f220000004800 */
[----:B------:R-:W-:Y:S01]  /*b240*/  BSSY B0, `(.L_x_3313) ;  /* 0x0000003000007945 */ /* 0x000fe20003800000 */
[----:B------:R-:W-:Y:S05]  /*b250*/  @!P5 BRA `(.L_x_3314) ;  /* 0x000000100000d947 */ /* 0x000fea0003800000 */
[----:B----4-:R4:W-:Y:S02]  /*b260*/  RED.E.ADD.F32.FTZ.RN.STRONG.GPU [R34.64+-0x200], R39 ;  /* 0xfffe00272200798e */ /* 0x0109e4000c10e7a0 */
.L_x_3314:
[----:B------:R-:W-:Y:S05]  /*b270*/  BSYNC B0 ;  /* 0x0000000000007941 */ /* 0x000fea0003800000 */
.L_x_3313:
[----:B01-34-:R-:W0:Y:S01]  /*b280*/  SHFL.DOWN PT, R34, R37, 0x1, 0x1f ;  /* 0x08201f0025227f89 */ /* 0x01be2200000e0000 */
[----:B------:R-:W-:Y:S01]  /*b290*/  ISETP.GT.AND P0, PT, R5, 0x1e, PT ;  /* 0x0000001e0500780c */ /* 0x000fe20003f04270 */
[----:B------:R-:W-:Y:S01]  /*b2a0*/  FFMA.FTZ R169, R40, R125, R169 ;  /* 0x0000007d28a97223 */ /* 0x000fe200000100a9 */
[----:B------:R-:W-:Y:S01]  /*b2b0*/  MOV R38, R150 ;  /* 0x0000009600267202 */ /* 0x000fe20000000f00 */
[----:B------:R-:W1:Y:S01]  /*b2c0*/  SHFL.DOWN PT, R161, R150, 0x1, 0x1f ;  /* 0x08201f0096a17f89 */ /* 0x000e6200000e0000 */
[----:B------:R-:W-:Y:S01]  /*b2d0*/  MOV R39, R211 ;  /* 0x000000d300277202 */ /* 0x000fe20000000f00 */
[----:B------:R-:W-:Y:S01]  /*b2e0*/  FMUL.FTZ R45, R45, R194 ;  /* 0x000000c22d2d7220 */ /* 0x000fe20000410000 */
[----:B------:R-:W-:Y:S01]  /*b2f0*/  MOV R36, R193 ;  /* 0x000000c100247202 */ /* 0x000fe20000000f00 */
[----:B------:R-:W3:Y:S01]  /*b300*/  SHFL.DOWN PT, R188, R211, 0x1, 0x1f ;  /* 0x08201f00d3bc7f89 */ /* 0x000ee200000e0000 */
[----:B------:R-:W-:Y:S01]  /*b310*/  FMUL.FTZ R47, R47, R124 ;  /* 0x0000007c2f2f7220 */ /* 0x000fe20000410000 */
[----:B------:R-:W-:Y:S01]  /*b320*/  ISETP.NE.AND P1, PT, R5, RZ, PT ;  /* 0x000000ff0500720c */ /* 0x000fe20003f25270 */
[----:B------:R-:W-:Y:S01]  /*b330*/  FFMA.FTZ R127, R44, R127, R45 ;  /* 0x0000007f2c7f7223 */ /* 0x000fe2000001002d */
[----:B------:R-:W4:Y:S01]  /*b340*/  SHFL.DOWN PT, R35, R193, 0x1, 0x1f ;  /* 0x08201f00c1237f89 */ /* 0x000f2200000e0000 */
[----:B------:R-:W-:Y:S01]  /*b350*/  FFMA.FTZ R46, R46, R176, R47 ;  /* 0x000000b02e2e7223 */ /* 0x000fe2000001002f */
        /* <DEDUP_REMOVED lines=18> */
[----:B------:R-:W-:Y:S02]  /*b480*/  FMUL.FTZ R165, R148, R165 ;  /* 0x000000a594a57220 */ /* 0x000fe40000410000 */
[----:B------:R-:W4:Y:S01]  /*b490*/  SHFL.DOWN PT, R35, R36, 0x2, 0x1f ;  /* 0x08401f0024237f89 */ /* 0x000f2200000e0000 */
[----:B------:R-:W-:-:S02]  /*b4a0*/  FMUL.FTZ R55, R55, R132 ;  /* 0x0000008437377220 */ /* 0x000fc40000410000 */
[----:B------:R-:W-:Y:S02]  /*b4b0*/  FMUL.FTZ R153, R140, R153 ;  /* 0x000000998c997220 */ /* 0x000fe40000410000 */
[----:B------:R-:W-:Y:S02]  /*b4c0*/  FFMA.FTZ R186, R213, R186, R165 ;  /* 0x000000bad5ba7223 */ /* 0x000fe400000100a5 */
[----:B------:R-:W-:Y:S02]  /*b4d0*/  FFMA.FTZ R54, R54, R181, R55 ;  /* 0x000000b536367223 */ /* 0x000fe40000010037 */
[----:B------:R-:W-:Y:S02]  /*b4e0*/  FFMA.FTZ R153, R219, R164, R153 ;  /* 0x000000a4db997223 */ /* 0x000fe40000010099 */
[----:B------:R-:W-:Y:S02]  /*b4f0*/  FMUL.FTZ R53, R53, R198 ;  /* 0x000000c635357220 */ /* 0x000fe40000410000 */
[----:B0-----:R-:W-:-:S02]  /*b500*/  @!P0 FADD.FTZ R37, R37, R34 ;  /* 0x0000002225258221 */ /* 0x001fc40000010000 */
[----:B------:R-:W-:Y:S02]  /*b510*/  FMUL.FTZ R166, R139, R166 ;  /* 0x000000a68ba67220 */ /* 0x000fe40000410000 */
[----:B-1----:R-:W-:Y:S01]  /*b520*/  @!P0 FADD.FTZ R38, R38, R125 ;  /* 0x0000007d26268221 */ /* 0x002fe20000010000 */
[----:B------:R-:W0:Y:S01]  /*b530*/  SHFL.DOWN PT, R34, R37, 0x4, 0x1f ;  /* 0x08801f0025227f89 */ /* 0x000e2200000e0000 */
[----:B------:R-:W-:Y:S02]  /*b540*/  FMUL.FTZ R59, R59, R199 ;  /* 0x000000c73b3b7220 */ /* 0x000fe40000410000 */
[----:B---3--:R-:W-:Y:S01]  /*b550*/  @!P0 FADD.FTZ R39, R39, R40 ;  /* 0x0000002827278221 */ /* 0x008fe20000010000 */
[----:B------:R-:W1:Y:S01]  /*b560*/  SHFL.DOWN PT, R45, R38, 0x4, 0x1f ;  /* 0x08801f00262d7f89 */ /* 0x000e6200000e0000 */
[----:B------:R-:W-:Y:S02]  /*b570*/  FMUL.FTZ R155, R138, R155 ;  /* 0x0000009b8a9b7220 */ /* 0x000fe40000410000 */
        /* <DEDUP_REMOVED lines=8> */
[----:B------:R-:W-:Y:S02]  /*b600*/  FMUL.FTZ R57, R57, R200 ;  /* 0x000000c839397220 */ /* 0x000fe40000410000 */
[----:B------:R-:W-:Y:S02]  /*b610*/  FMUL.FTZ R174, R137, R174 ;  /* 0x000000ae89ae7220 */ /* 0x000fe40000410000 */
[----:B------:R-:W-:-:S02]  /*b620*/  FMUL.FTZ R63, R63, R144 ;  /* 0x000000903f3f7220 */ /* 0x000fc40000410000 */
[----:B0-----:R-:W-:Y:S02]  /*b630*/  @!P0 FADD.FTZ R37, R37, R34 ;  /* 0x0000002225258221 */ /* 0x001fe40000010000 */
[----:B------:R-:W-:Y:S02]  /*b640*/  FFMA.FTZ R34, R107, R42, R43 ;  /* 0x0000002a6b227223 */ /* 0x000fe4000001002b */
[----:B-1----:R-:W-:Y:S02]  /*b650*/  @!P0 FADD.FTZ R38, R38, R45 ;  /* 0x0000002d26268221 */ /* 0x002fe40000010000 */
[----:B------:R-:W-:Y:S02]  /*b660*/  FADD.FTZ R103, R34, R103 ;  /* 0x0000006722677221 */ /* 0x000fe40000010000 */
[----:B---3--:R-:W-:Y:S01]  /*b670*/  @!P0 FADD.FTZ R39, R39, R40 ;  /* 0x0000002827278221 */ /* 0x008fe20000010000 */
[----:B------:R-:W0:Y:S01]  /*b680*/  SHFL.DOWN PT, R47, R38, 0x8, 0x1f ;  /* 0x09001f00262f7f89 */ /* 0x000e2200000e0000 */
[----:B------:R-:W-:-:S02]  /*b690*/  FFMA.FTZ R34, R105, R46, R163 ;  /* 0x0000002e69227223 */ /* 0x000fc400000100a3 */
[----:B----4-:R-:W-:Y:S01]  /*b6a0*/  @!P0 FADD.FTZ R36, R36, R35 ;  /* 0x0000002324248221 */ /* 0x010fe20000010000 */
[----:B------:R-:W1:Y:S01]  /*b6b0*/  SHFL.DOWN PT, R40, R37, 0x8, 0x1f ;  /* 0x09001f0025287f89 */ /* 0x000e6200000e0000 */
[----:B------:R-:W-:Y:S01]  /*b6c0*/  ISETP.GT.AND P0, PT, R5, 0x17, PT ;  /* 0x000000170500780c */ /* 0x000fe20003f04270 */
[----:B------:R-:W-:Y:S02]  /*b6d0*/  FADD.FTZ R101, R34, R101 ;  /* 0x0000006522657221 */ /* 0x000fe40000010000 */
[----:B------:R-:W3:Y:S01]  /*b6e0*/  SHFL.DOWN PT, R44, R39, 0x8, 0x1f ;  /* 0x09001f00272c7f89 */ /* 0x000ee200000e0000 */
[----:B------:R-:W-:Y:S02]  /*b6f0*/  FFMA.FTZ R35, R106, R169, R122 ;  /* 0x000000a96a237223 */ /* 0x000fe4000001007a */
[----:B------:R-:W-:Y:S01]  /*b700*/  FFMA.FTZ R34, R111, R50, R123 ;  /* 0x000000326f227223 */ /* 0x000fe2000001007b */
[----:B------:R-:W4:Y:S01]  /*b710*/  SHFL.DOWN PT, R45, R36, 0x8, 0x1f ;  /* 0x09001f00242d7f89 */ /* 0x000f2200000e0000 */
[----:B------:R-:W-:-:S02]  /*b720*/  FADD.FTZ R102, R35, R102 ;  /* 0x0000006623667221 */ /* 0x000fc40000010000 */
[----:B------:R-:W-:Y:S02]  /*b730*/  FADD.FTZ R99, R34, R99 ;  /* 0x0000006322637221 */ /* 0x000fe40000010000 */
[----:B------:R-:W-:Y:S02]  /*b740*/  FFMA.FTZ R35, R104, R127, R186 ;  /* 0x0000007f68237223 */ /* 0x000fe400000100ba */
[----:B------:R-:W-:Y:S02]  /*b750*/  FFMA.FTZ R34, R109, R54, R153 ;  /* 0x000000366d227223 */ /* 0x000fe40000010099 */
[----:B------:R-:W-:Y:S02]  /*b760*/  FMUL.FTZ R157, R136, R157 ;  /* 0x0000009d889d7220 */ /* 0x000fe40000410000 */
[----:B------:R-:W-:Y:S02]  /*b770*/  FADD.FTZ R100, R35, R100 ;  /* 0x0000006423647221 */ /* 0x000fe40000010000 */
[----:B0-----:R-:W-:-:S02]  /*b780*/  @!P0 FADD.FTZ R38, R38, R47 ;  /* 0x0000002f26268221 */ /* 0x001fc40000010000 */
[----:B------:R-:W-:Y:S02]  /*b790*/  FADD.FTZ R97, R34, R97 ;  /* 0x0000006122617221 */ /* 0x000fe40000010000 */
[----:B-1----:R-:W-:Y:S02]  /*b7a0*/  @!P0 FADD.FTZ R37, R37, R40 ;  /* 0x0000002825258221 */ /* 0x002fe40000010000 */
[----:B------:R-:W-:Y:S02]  /*b7b0*/  FFMA.FTZ R35, R108, R53, R166 ;  /* 0x000000356c237223 */ /* 0x000fe400000100a6 */
[----:B---3--:R-:W-:Y:S01]  /*b7c0*/  @!P0 FADD.FTZ R39, R39, R44 ;  /* 0x0000002c27278221 */ /* 0x008fe20000010000 */
[----:B------:R-:W0:Y:S01]  /*b7d0*/  SHFL.DOWN PT, R40, R37, 0x10, 0x1f ;  /* 0x0a001f0025287f89 */ /* 0x000e2200000e0000 */
[----:B------:R-:W-:Y:S02]  /*b7e0*/  FFMA.FTZ R34, R115, R58, R155 ;  /* 0x0000003a73227223 */ /* 0x000fe4000001009b */
[----:B----4-:R-:W-:Y:S01]  /*b7f0*/  @!P0 FADD.FTZ R36, R36, R45 ;  /* 0x0000002d24248221 */ /* 0x010fe20000010000 */
[----:B------:R-:W-:Y:S01]  /*b800*/  SHFL.DOWN PT, R42, R39, 0x10, 0x1f ;  /* 0x0a001f00272a7f89 */ /* 0x000fe200000e0000 */
[----:B------:R-:W-:Y:S01]  /*b810*/  ISETP.GT.AND P0, PT, R5, 0xf, PT ;  /* 0x0000000f0500780c */ /* 0x000fe20003f04270 */
[----:B------:R-:W-:-:S02]  /*b820*/  FFMA.FTZ R57, R56, R141, R57 ;  /* 0x0000008d38397223 */ /* 0x000fc40000010039 */
[----:B------:R-:W1:Y:S01]  /*b830*/  SHFL.DOWN PT, R45, R38, 0x10, 0x1f ;  /* 0x0a001f00262d7f89 */ /* 0x000e6200000e0000 */
[----:B------:R-:W-:Y:S02]  /*b840*/  FFMA.FTZ R174, R225, R178, R174 ;  /* 0x000000b2e1ae7223 */ /* 0x000fe400000100ae */
[----:B------:R-:W-:Y:S01]  /*b850*/  FFMA.FTZ R62, R62, R185, R63 ;  /* 0x000000b93e3e7223 */ /* 0x000fe2000001003f */
[----:B------:R-:W3:Y:S01]  /*b860*/  SHFL.DOWN PT, R43, R36, 0x10, 0x1f ;  /* 0x0a001f00242b7f89 */ /* 0x000ee200000e0000 */
[----:B------:R-:W-:Y:S02]  /*b870*/  FFMA.FTZ R157, R227, R180, R157 ;  /* 0x000000b4e39d7223 */ /* 0x000fe4000001009d */
        /* <DEDUP_REMOVED lines=12> */
[----:B------:R-:W-:Y:S02]  /*b940*/  FADD.FTZ R96, R35, R96 ;  /* 0x0000006023607221 */ /* 0x000fe40000010000 */
[----:B------:R-:W-:Y:S02]  /*b950*/  FADD.FTZ R95, R34, R95 ;  /* 0x0000005f225f7221 */ /* 0x000fe40000010000 */
[----:B0-----:R-:W-:-:S02]  /*b960*/  @!P0 FADD.FTZ R37, R37, R40 ;  /* 0x0000002825258221 */ /* 0x001fc40000010000 */
[----:B-1----:R-:W-:Y:S02]  /*b970*/  @!P0 FADD.FTZ R38, R38, R45 ;  /* 0x0000002d26268221 */ /* 0x002fe40000010000 */
[----:B------:R-:W-:Y:S02]  /*b980*/  @!P0 FADD.FTZ R39, R39, R42 ;  /* 0x0000002a27278221 */ /* 0x000fe40000010000 */
        /* <DEDUP_REMOVED lines=74> */
.L_x_3316:
[----:B0-----:R-:W-:Y:S05]  /*be30*/  BSYNC B0 ;  /* 0x0000000000007941 */ /* 0x001fea0003800000 */
.L_x_3315:
        /* <DEDUP_REMOVED lines=8> */
.L_x_3216:
[----:B------:R-:W-:Y:S01]  /*bec0*/  BAR.SYNC.DEFER_BLOCKING 0x0 ;  /* 0x0000000000007b1d */ /* 0x000fe20000010000 */
[----:B------:R-:W-:Y:S01]  /*bed0*/  SHF.L.U32 R0, R6, 0x2, RZ ;  /* 0x0000000206007819 */ /* 0x000fe200000006ff */
[----:B------:R-:W-:-:S03]  /*bee0*/  HFMA2.MMA R2, -RZ, RZ, 0, 9.5367431640625e-07 ;  /* 0x00000010ff027435 */ /* 0x000fc600000001ff */
[----:B------:R-:W-:Y:S01]  /*bef0*/  LOP3.LUT R32, R0, 0xffffff80, RZ, 0xc0, !PT ;  /* 0xffffff8000207812 */ /* 0x000fe200078ec0ff */
[----:B------:R-:W-:Y:S02]  /*bf00*/  UIADD3 UR7, UR21, -0x1, URZ ;  /* 0xffffffff15077890 */ /* 0x000fe4000fffe03f */
[----:B------:R-:W-:Y:S01]  /*bf10*/  ULDC.64 UR38, c[0x0][0x2d8] ;  /* 0x0000b60000267ab9 */ /* 0x000fe20000000a00 */
[----:B------:R-:W-:-:S05]  /*bf20*/  LOP3.LUT R35, R32, 0x1f, R6, 0xf8, !PT ;  /* 0x0000001f20237812 */ /* 0x000fca00078ef806 */
[----:B------:R-:W-:-:S05]  /*bf30*/  IMAD.WIDE R2, R35, R2, UR16 ;  /* 0x0000001023027e25 */ /* 0x000fca000f8e0202 */
[----:B------:R-:W2:Y:S04]  /*bf40*/  LDG.E.128 R8, [R2.64] ;  /* 0x0000002002087981 */ /* 0x000ea8000c1e1d00 */
[----:B------:R-:W3:Y:S04]  /*bf50*/  LDG.E.128 R12, [R2.64+0x200] ;  /* 0x00020020020c7981 */ /* 0x000ee8000c1e1d00 */
[----:B------:R-:W4:Y:S04]  /*bf60*/  LDG.E.128 R16, [R2.64+0x400] ;  /* 0x0004002002107981 */ /* 0x000f28000c1e1d00 */
[----:B------:R-:W5:Y:S01]  /*bf70*/  LDG.E.128 R20, [R2.64+0x600] ;  /* 0x0006002002147981 */ /* 0x000f62000c1e1d00 */
        /* <DEDUP_REMOVED lines=25> */
[----:B--2---:R-:W-:Y:S04]  /*c110*/  STS.128 [R172.X16], R8 ;  /* 0x00000008ac007388 */ /* 0x004fe8000000cc00 */
[----:B---3--:R-:W-:Y:S04]  /*c120*/  STS.128 [R172.X16+0x200], R12 ;  /* 0x0002000cac007388 */ /* 0x008fe8000000cc00 */
[----:B----4-:R-:W-:Y:S04]  /*c130*/  STS.128 [R172.X16+0x400], R16 ;  /* 0x00040010ac007388 */ /* 0x010fe8000000cc00 */
[----:B-----5:R-:W-:Y:S01]  /*c140*/  STS.128 [R172.X16+0x600], R20 ;  /* 0x00060014ac007388 */ /* 0x020fe2000000cc00 */
        /* <DEDUP_REMOVED lines=18> */
[----:B--2---:R-:W-:-:S02]  /*c270*/  FADD.FTZ R8, R8, UR5 ;  /* 0x0000000508087e21 */ /* 0x004fc40008010000 */
[----:B------:R-:W-:Y:S01]  /*c280*/  @!P2 FMUL.FTZ R0, R24, -1.4426950216293334961 ;  /* 0xbfb8aa3b1800a820 */ /* 0x000fe20000410000 */
[----:B------:R-:W-:Y:S01]  /*c290*/  FSETP.GTU.FTZ.AND P6, PT, R28, 20, PT ;  /* 0x41a000001c00780b */ /* 0x000fe20003fdc000 */
[----:B------:R-:W-:Y:S02]  /*c2a0*/  @!P3 FMUL.FTZ R2, R25, -1.4426950216293334961 ;  /* 0xbfb8aa3b1902b820 */ /* 0x000fe40000410000 */
[----:B------:R-:W-:Y:S02]  /*c2b0*/  @!P4 FMUL.FTZ R3, R26, -1.4426950216293334961 ;  /* 0xbfb8aa3b1a03c820 */ /* 0x000fe40000410000 */
[----:B------:R-:W0:Y:S01]  /*c2c0*/  @!P2 MUFU.EX2 R0, R0 ;  /* 0x000000000000a308 */ /* 0x000e220000000800 */
[----:B------:R-:W-:Y:S02]  /*c2d0*/  @!P5 FMUL.FTZ R4, R27, -1.4426950216293334961 ;  /* 0xbfb8aa3b1b04d820 */ /* 0x000fe40000410000 */
[----:B------:R-:W-:Y:S02]  /*c2e0*/  FADD.FTZ R9, R9, UR5 ;  /* 0x0000000509097e21 */ /* 0x000fe40008010000 */
[----:B------:R-:W-:-:S02]  /*c2f0*/  FADD.FTZ R10, R10, UR5 ;  /* 0x000000050a0a7e21 */ /* 0x000fc40008010000 */
[----:B------:R-:W-:Y:S01]  /*c300*/  FADD.FTZ R11, R11, UR5 ;  /* 0x000000050b0b7e21 */ /* 0x000fe20008010000 */
[----:B------:R-:W1:Y:S01]  /*c310*/  @!P3 MUFU.EX2 R2, R2 ;  /* 0x000000020002b308 */ /* 0x000e620000000800 */
[----:B------:R-:W-:-:S07]  /*c320*/  @!P6 FMUL.FTZ R7, R28, -1.4426950216293334961 ;  /* 0xbfb8aa3b1c07e820 */ /* 0x000fce0000410000 */
[----:B------:R-:W2:Y:S01]  /*c330*/  @!P4 MUFU.EX2 R3, R3 ;  /* 0x000000030003c308 */ /* 0x000ea20000000800 */
[----:B0-----:R-:W-:Y:S02]  /*c340*/  @!P2 FADD.FTZ R0, R0, 1 ;  /* 0x3f8000000000a421 */ /* 0x001fe40000010000 */
[----:B-1----:R-:W-:-:S05]  /*c350*/  @!P3 FADD.FTZ R2, R2, 1 ;  /* 0x3f8000000202b421 */ /* 0x002fca0000010000 */
[----:B------:R0:W1:Y:S01]  /*c360*/  @!P2 MUFU.RCP R13, R0 ;  /* 0x00000000000da308 */ /* 0x0000620000001000 */
[----:B--2---:R-:W-:-:S07]  /*c370*/  @!P4 FADD.FTZ R3, R3, 1 ;  /* 0x3f8000000303c421 */ /* 0x004fce0000010000 */
[----:B------:R2:W3:Y:S01]  /*c380*/  @!P3 MUFU.RCP R12, R2 ;  /* 0x00000002000cb308 */ /* 0x0004e20000001000 */
[----:B0-----:R-:W-:-:S07]  /*c390*/  @!P0 FMUL.FTZ R0, R29, -1.4426950216293334961 ;  /* 0xbfb8aa3b1d008820 */ /* 0x001fce0000410000 */
[----:B------:R-:W0:Y:S01]  /*c3a0*/  @!P5 MUFU.EX2 R4, R4 ;  /* 0x000000040004d308 */ /* 0x000e220000000800 */
[----:B-1----:R-:W-:Y:S01]  /*c3b0*/  @!P2 FMUL.FTZ R92, R92, R13 ;  /* 0x0000000d5c5ca220 */ /* 0x002fe20000410000 */
[----:B------:R-:W-:Y:S01]  /*c3c0*/  FSETP.GTU.FTZ.AND P2, PT, R31, 20, PT ;  /* 0x41a000001f00780b */ /* 0x000fe20003f5c000 */
[----:B--2---:R-:W-:Y:S02]  /*c3d0*/  @!P1 FMUL.FTZ R2, R30, -1.4426950216293334961 ;  /* 0xbfb8aa3b1e029820 */ /* 0x004fe40000410000 */
[----:B---3--:R-:W-:-:S03]  /*c3e0*/  @!P3 FMUL.FTZ R93, R93, R12 ;  /* 0x0000000c5d5db220 */ /* 0x008fc60000410000 */
[----:B------:R-:W1:Y:S01]  /*c3f0*/  @!P4 MUFU.RCP R3, R3 ;  /* 0x000000030003c308 */ /* 0x000e620000001000 */
[----:B------:R-:W2:Y:S01]  /*c400*/  LDS.128 R12, [R33.X16] ;  /* 0x00000000210c7984 */ /* 0x000ea2000000cc00 */
[----:B------:R-:W-:Y:S01]  /*c410*/  FSETP.GTU.FTZ.AND P3, PT, R8, 20, PT ;  /* 0x41a000000800780b */ /* 0x000fe20003f7c000 */
[----:B0-----:R-:W-:-:S05]  /*c420*/  @!P5 FADD.FTZ R4, R4, 1 ;  /* 0x3f8000000404d421 */ /* 0x001fca0000010000 */
[----:B------:R-:W0:Y:S08]  /*c430*/  @!P0 MUFU.EX2 R0, R0 ;  /* 0x0000000000008308 */ /* 0x000e300000000800 */
[----:B------:R-:W3:Y:S01]  /*c440*/  @!P5 MUFU.RCP R4, R4 ;  /* 0x000000040004d308 */ /* 0x000ee20000001000 */
[----:B-1----:R-:W-:Y:S01]  /*c450*/  @!P4 FMUL.FTZ R94, R94, R3 ;  /* 0x000000035e5ec220 */ /* 0x002fe20000410000 */
[----:B------:R-:W-:Y:S01]  /*c460*/  FSETP.GTU.FTZ.AND P4, PT, R9, 20, PT ;  /* 0x41a000000900780b */ /* 0x000fe20003f9c000 */
[----:B------:R-:W-:Y:S01]  /*c470*/  @!P2 FMUL.FTZ R3, R31, -1.4426950216293334961 ;  /* 0xbfb8aa3b1f03a820 */ /* 0x000fe20000410000 */
[----:B------:R-:W-:Y:S01]  /*c480*/  BAR.SYNC.DEFER_BLOCKING 0x0 ;  /* 0x0000000000007b1d */ /* 0x000fe20000010000 */
[----:B0-----:R-:W-:-:S05]  /*c490*/  @!P0 FADD.FTZ R0, R0, 1 ;  /* 0x3f80000000008421 */ /* 0x001fca0000010000 */
[----:B------:R-:W0:Y:S01]  /*c4a0*/  @!P1 MUFU.EX2 R2, R2 ;  /* 0x0000000200029308 */ /* 0x000e220000000800 */
[----:B---3--:R-:W-:Y:S01]  /*c4b0*/  @!P5 FMUL.FTZ R95, R95, R4 ;  /* 0x000000045f5fd220 */ /* 0x008fe20000410000 */
[----:B------:R-:W-:-:S06]  /*c4c0*/  FSETP.GTU.FTZ.AND P5, PT, R10, 20, PT ;  /* 0x41a000000a00780b */ /* 0x000fcc0003fbc000 */
[----:B------:R-:W1:Y:S01]  /*c4d0*/  @!P2 MUFU.EX2 R3, R3 ;  /* 0x000000030003a308 */ /* 0x000e620000000800 */
[----:B------:R-:W-:Y:S02]  /*c4e0*/  @!P3 FMUL.FTZ R4, R8, -1.4426950216293334961 ;  /* 0xbfb8aa3b0804b820 */ /* 0x000fe40000410000 */
[----:B------:R-:W-:Y:S02]  /*c4f0*/  @!P4 FMUL.FTZ R8, R9, -1.4426950216293334961 ;  /* 0xbfb8aa3b0908c820 */ /* 0x000fe40000410000 */
[----:B--2---:R-:W-:-:S03]  /*c500*/  FADD.FTZ R12, R12, UR5 ;  /* 0x000000050c0c7e21 */ /* 0x004fc60008010000 */
[----:B------:R-:W2:Y:S01]  /*c510*/  @!P0 MUFU.RCP R0, R0 ;  /* 0x0000000000008308 */ /* 0x000ea20000001000 */
[----:B0-----:R-:W-:Y:S02]  /*c520*/  @!P1 FADD.FTZ R2, R2, 1 ;  /* 0x3f80000002029421 */ /* 0x001fe40000010000 */
[----:B------:R-:W-:Y:S02]  /*c530*/  FADD.FTZ R16, R13, UR5 ;  /* 0x000000050d107e21 */ /* 0x000fe40008010000 */
[----:B------:R-:W-:Y:S02]  /*c540*/  FADD.FTZ R14, R14, UR5 ;  /* 0x000000050e0e7e21 */ /* 0x000fe40008010000 */
[----:B------:R-:W-:Y:S01]  /*c550*/  FADD.FTZ R15, R15, UR5 ;  /* 0x000000050f0f7e21 */ /* 0x000fe20008010000 */
[----:B------:R-:W0:Y:S01]  /*c560*/  @!P6 MUFU.EX2 R7, R7 ;  /* 0x000000070007e308 */ /* 0x000e220000000800 */
[----:B-1----:R-:W-:Y:S02]  /*c570*/  @!P2 FADD.FTZ R3, R3, 1 ;  /* 0x3f8000000303a421 */ /* 0x002fe40000010000 */
[----:B------:R-:W-:-:S05]  /*c580*/  @!P5 FMUL.FTZ R10, R10, -1.4426950216293334961 ;  /* 0xbfb8aa3b0a0ad820 */ /* 0x000fca0000410000 */
[----:B------:R-:W1:Y:S01]  /*c590*/  @!P3 MUFU.EX2 R4, R4 ;  /* 0x000000040004b308 */ /* 0x000e620000000800 */
[----:B--2---:R-:W-:Y:S01]  /*c5a0*/  @!P0 FMUL.FTZ R97, R97, R0 ;  /* 0x0000000061618220 */ /* 0x004fe20000410000 */
[----:B------:R-:W-:-:S06]  /*c5b0*/  FSETP.GTU.FTZ.AND P0, PT, R12, 20, PT ;  /* 0x41a000000c00780b */ /* 0x000fcc0003f1c000 */
[----:B------:R-:W2:Y:S01]  /*c5c0*/  @!P1 MUFU.RCP R17, R2 ;  /* 0x0000000200119308 */ /* 0x000ea20000001000 */
[----:B0-----:R-:W-:-:S06]  /*c5d0*/  @!P6 FADD.FTZ R7, R7, 1 ;  /* 0x3f8000000707e421 */ /* 0x001fcc0000010000 */
[----:B------:R-:W-:Y:S01]  /*c5e0*/  @!P0 FMUL.FTZ R0, R12, -1.4426950216293334961 ;  /* 0xbfb8aa3b0c008820 */ /* 0x000fe20000410000 */
[----:B------:R-:W0:Y:S01]  /*c5f0*/  @!P4 MUFU.EX2 R9, R8 ;  /* 0x000000080009c308 */ /* 0x000e220000000800 */
[----:B-1----:R-:W-:Y:S01]  /*c600*/  @!P3 FADD.FTZ R4, R4, 1 ;  /* 0x3f8000000404b421 */ /* 0x002fe20000010000 */
[----:B------:R-:W-:-:S05]  /*c610*/  LEA R12, R5, R32, 0x2 ;  /* 0x00000020050c7211 */ /* 0x000fca00078e10ff */
[----:B------:R-:W-:Y:S01]  /*c620*/  STS.128 [R12.X16], R72 ;  /* 0x000000480c007388 */ /* 0x000fe2000000cc00 */
[----:B------:R-:W1:Y:S01]  /*c630*/  @!P2 MUFU.RCP R8, R3 ;  /* 0x000000030008a308 */ /* 0x000e620000001000 */
[----:B--2---:R-:W-:Y:S01]  /*c640*/  @!P1 FMUL.FTZ R98, R98, R17 ;  /* 0x0000001162629220 */ /* 0x004fe20000410000 */
[----:B------:R-:W-:Y:S01]  /*c650*/  FSETP.GTU.FTZ.AND P1, PT, R16, 20, PT ;  /* 0x41a000001000780b */ /* 0x000fe20003f3c000 */
[----:B------:R-:W-:Y:S04]  /*c660*/  STS.128 [R12.X16+0x10], R84 ;  /* 0x000010540c007388 */ /* 0x000fe8000000cc00 */
[----:B------:R-:W-:Y:S01]  /*c670*/  STS.128 [R12.X16+0x20], R80 ;  /* 0x000020500c007388 */ /* 0x000fe2000000cc00 */
[----:B------:R-:W2:Y:S01]  /*c680*/  @!P3 MUFU.RCP R13, R4 ;  /* 0x00000004000db308 */ /* 0x000ea20000001000 */
[----:B0-----:R-:W-:-:S02]  /*c690*/  @!P4 FADD.FTZ R9, R9, 1 ;  /* 0x3f8000000909c421 */ /* 0x001fc40000010000 */
[----:B------:R-:W-:Y:S01]  /*c6a0*/  STS.128 [R12.X16+0x30], R76 ;  /* 0x0000304c0c007388 */ /* 0x000fe2000000cc00 */
[----:B------:R-:W-:-:S06]  /*c6b0*/  NOP ;  /* 0x0000000000007918 */ /* 0x000fcc0000000000 */
[----:B------:R-:W0:Y:S01]  /*c6c0*/  @!P6 MUFU.RCP R7, R7 ;  /* 0x000000070007e308 */ /* 0x000e220000001000 */
[----:B-1----:R-:W-:Y:S01]  /*c6d0*/  @!P2 FMUL.FTZ R99, R99, R8 ;  /* 0x000000086363a220 */ /* 0x002fe20000410000 */
[----:B------:R-:W-:Y:S01]  /*c6e0*/  FSETP.GTU.FTZ.AND P2, PT, R14, 20, PT ;  /* 0x41a000000e00780b */ /* 0x000fe20003f5c000 */
[----:B------:R-:W-:Y:S01]  /*c6f0*/  @!P1 FMUL.FTZ R2, R16, -1.4426950216293334961 ;  /* 0xbfb8aa3b10029820 */ /* 0x000fe20000410000 */
[----:B------:R-:W-:Y:S01]  /*c700*/  LDS.128 R20, [R172.X16+0x200] ;  /* 0x00020000ac147984 */ /* 0x000fe2000000cc00 */
[----:B--2---:R-:W-:Y:S01]  /*c710*/  @!P3 FMUL.FTZ R100, R100, R13 ;  /* 0x0000000d6464b220 */ /* 0x004fe20000410000 */
[----:B------:R-:W-:Y:S02]  /*c720*/  FSETP.GTU.FTZ.AND P3, PT, R15, 20, PT ;  /* 0x41a000000f00780b */ /* 0x000fe40003f7c000 */
[----:B------:R-:W1:Y:S01]  /*c730*/  LDS.128 R16, [R172.X16] ;  /* 0x00000000ac107984 */ /* 0x000e62000000cc00 */
[----:B------:R-:W-:Y:S03]  /*c740*/  @!P1 MUFU.EX2 R2, R2 ;  /* 0x0000000200029308 */ /* 0x000fe60000000800 */
[----:B------:R-:W2:Y:S03]  /*c750*/  LDS.128 R24, [R172.X16+0x400] ;  /* 0x00040000ac187984 */ /* 0x000ea6000000cc00 */
[----:B------:R-:W-:Y:S01]  /*c760*/  @!P2 FMUL.FTZ R3, R14, -1.4426950216293334961 ;  /* 0xbfb8aa3b0e03a820 */ /* 0x000fe20000410000 */
[----:B------:R-:W3:Y:S01]  /*c770*/  LDS.128 R28, [R172.X16+0x600] ;  /* 0x00060000ac1c7984 */ /* 0x000ee2000000cc00 */
[----:B0-----:R-:W-:Y:S01]  /*c780*/  @!P6 FMUL.FTZ R96, R96, R7 ;  /* 0x000000076060e220 */ /* 0x001fe20000410000 */
[----:B------:R-:W-:Y:S01]  /*c790*/  FSETP.GTU.FTZ.AND P6, PT, R11, 20, PT ;  /* 0x41a000000b00780b */ /* 0x000fe20003fdc000 */
[----:B------:R-:W0:Y:S01]  /*c7a0*/  @!P5 MUFU.EX2 R10, R10 ;  /* 0x0000000a000ad308 */ /* 0x000e220000000800 */
[----:B------:R-:W-:-:S07]  /*c7b0*/  @!P3 FMUL.FTZ R4, R15, -1.4426950216293334961 ;  /* 0xbfb8aa3b0f04b820 */ /* 0x000fce0000410000 */
[----:B------:R-:W4:Y:S04]  /*c7c0*/  @!P2 MUFU.EX2 R3, R3 ;  /* 0x000000030003a308 */ /* 0x000f280000000800 */
[----:B------:R-:W-:-:S04]  /*c7d0*/  @!P6 FMUL.FTZ R7, R11, -1.4426950216293334961 ;  /* 0xbfb8aa3b0b07e820 */ /* 0x000fc80000410000 */
[----:B------:R5:W1:Y:S01]  /*c7e0*/  @!P3 MUFU.EX2 R8, R4 ;  /* 0x000000040008b308 */ /* 0x000a620000000800 */
[----:B0-----:R-:W-:-:S07]  /*c7f0*/  @!P5 FADD.FTZ R10, R10, 1 ;  /* 0x3f8000000a0ad421 */ /* 0x001fce0000010000 */
[----:B------:R4:W0:Y:S01]  /*c800*/  @!P6 MUFU.EX2 R11, R7 ;  /* 0x00000007000be308 */ /* 0x0008220000000800 */
[----:B-----5:R-:W-:Y:S01]  /*c810*/  @!P1 FADD.FTZ R4, R2, 1 ;  /* 0x3f80000002049421 */ /* 0x020fe20000010000 */
[----:B------:R-:W-:-:S06]  /*c820*/  MOV R2, UR29 ;  /* 0x0000001d00027c02 */ /* 0x000fcc0008000f00 */
[----:B------:R-:W5:Y:S01]  /*c830*/  @!P0 MUFU.EX2 R0, R0 ;  /* 0x0000000000008308 */ /* 0x000f620000000800 */
[----:B----4-:R-:W-:Y:S01]  /*c840*/  @!P2 FADD.FTZ R7, R3, 1 ;  /* 0x3f8000000307a421 */ /* 0x010fe20000010000 */
[----:B------:R-:W-:Y:S01]  /*c850*/  MOV R3, UR28 ;  /* 0x0000001c00037c02 */ /* 0x000fe20008000f00 */
[----:B-1----:R-:W-:Y:S01]  /*c860*/  @!P3 FADD.FTZ R8, R8, 1 ;  /* 0x3f8000000808b421 */ /* 0x002fe20000010000 */
[----:B------:R-:W-:-:S03]  /*c870*/  UIMAD UR28, UR34, UR30, URZ ;  /* 0x0000001e221c72a4 */ /* 0x000fc6000f8e023f */
[----:B------:R-:W-:Y:S01]  /*c880*/  IMAD.WIDE R2, R35, 0x10, R2 ;  /* 0x0000001023027825 */ /* 0x000fe200078e0202 */
[----:B------:R-:W1:Y:S01]  /*c890*/  @!P4 MUFU.RCP R14, R9 ;  /* 0x00000009000ec308 */ /* 0x000e620000001000 */
[----:B------:R-:W-:Y:S02]  /*c8a0*/  UIMAD UR28, UR35, UR31, UR28 ;  /* 0x0000001f231c72a4 */ /* 0x000fe4000f8e021c */
[----:B0-----:R-:W-:Y:S01]  /*c8b0*/  @!P6 FADD.FTZ R11, R11, 1 ;  /* 0x3f8000000b0be421 */ /* 0x001fe20000010000 */
[----:B------:R-:W-:Y:S01]  /*c8c0*/  STG.E.128 [R2.64], R16 ;  /* 0x0000001002007986 */ /* 0x000fe2000c101d20 */
[----:B------:R-:W-:Y:S02]  /*c8d0*/  ULDC.64 UR30, c[0x0][0x300] ;  /* 0x0000c000001e7ab9 */ /* 0x000fe40000000a00 */
[----:B------:R-:W-:Y:S01]  /*c8e0*/  UIADD3 UR9, UR9, UR28, URZ ;  /* 0x0000001c09097290 */ /* 0x000fe2000fffe03f */
[----:B-----5:R-:W-:Y:S01]  /*c8f0*/  @!P0 FADD.FTZ R0, R0, 1 ;  /* 0x3f80000000008421 */ /* 0x020fe20000010000 */
[----:B------:R-:W-:Y:S01]  /*c900*/  STG.E.128 [R2.64+0x200], R20 ;  /* 0x0002001402007986 */ /* 0x000fe2000c101d20 */
[----:B------:R-:W0:Y:S01]  /*c910*/  @!P5 MUFU.RCP R13, R10 ;  /* 0x0000000a000dd308 */ /* 0x000e220000001000 */
[----:B------:R-:W-:-:S02]  /*c920*/  UIMAD UR28, UR18, UR30, URZ ;  /* 0x0000001e121c72a4 */ /* 0x000fc4000f8e023f */
[----:B--2---:R-:W-:Y:S01]  /*c930*/  STG.E.128 [R2.64+0x400], R24 ;  /* 0x0004001802007986 */ /* 0x004fe2000c101d20 */
[----:B------:R-:W-:Y:S01]  /*c940*/  UIMAD.WIDE.U32 UR8, UR19, UR30, UR8 ;  /* 0x0000001e130872a5 */ /* 0x000fe2000f8e0008 */
[----:B-1----:R-:W-:Y:S02]  /*c950*/  @!P4 FMUL.FTZ R101, R101, R14 ;  /* 0x0000000e6565c220 */ /* 0x002fe40000410000 */
[----:B---3--:R1:W-:Y:S01]  /*c960*/  STG.E.128 [R2.64+0x600], R28 ;  /* 0x0006001c02007986 */ /* 0x0083e2000c101d20 */
[----:B------:R-:W2:Y:S01]  /*c970*/  @!P0 MUFU.RCP R9, R0 ;  /* 0x0000000000098308 */ /* 0x000ea20000001000 */
[----:B------:R-:W-:Y:S02]  /*c980*/  UIMAD UR28, UR19, UR31, UR28 ;  /* 0x0000001f131c72a4 */ /* 0x000fe4000f8e021c */
[----:B------:R-:W-:Y:S02]  /*c990*/  BAR.SYNC.DEFER_BLOCKING 0x0 ;  /* 0x0000000000007b1d */ /* 0x000fe40000010000 */
[----:B------:R-:W-:Y:S01]  /*c9a0*/  UIADD3 UR28, UR9, UR28, URZ ;  /* 0x0000001c091c7290 */ /* 0x000fe2000fffe03f */
[----:B0-----:R-:W-:-:S03]  /*c9b0*/  @!P5 FMUL.FTZ R102, R102, R13 ;  /* 0x0000000d6666d220 */ /* 0x001fc60000410000 */
[----:B------:R-:W0:Y:S01]  /*c9c0*/  @!P1 MUFU.RCP R4, R4 ;  /* 0x0000000400049308 */ /* 0x000e220000001000 */
[----:B------:R-:W-:Y:S02]  /*c9d0*/  ULDC.64 UR30, c[0x0][0x340] ;  /* 0x0000d000001e7ab9 */ /* 0x000fe40000000a00 */
[----:B------:R-:W-:Y:S01]  /*c9e0*/  ULEA UR9, UP0, UR8, UR30, 0x2 ;  /* 0x0000001e08097291 */ /* 0x000fe2000f80103f */
[----:B--2---:R-:W-:-:S04]  /*c9f0*/  @!P0 FMUL.FTZ R88, R88, R9 ;  /* 0x0000000958588220 */ /* 0x004fc80000410000 */
[----:B------:R-:W2:Y:S01]  /*ca00*/  @!P2 MUFU.RCP R7, R7 ;  /* 0x000000070007a308 */ /* 0x000ea20000001000 */
[----:B------:R-:W-:Y:S01]  /*ca10*/  ULEA.HI.X UR8, UR8, UR31, UR28, 0x2, UP0 ;  /* 0x0000001f08087291 */ /* 0x000fe200080f141c */
[----:B-1----:R-:W-:Y:S01]  /*ca20*/  MOV R2, UR9 ;  /* 0x0000000900027c02 */ /* 0x002fe20008000f00 */
[----:B------:R-:W-:Y:S01]  /*ca30*/  FADD.FTZ R0, R88, R175 ;  /* 0x000000af58007221 */ /* 0x000fe20000010000 */
[----:B------:R-:W-:-:S03]  /*ca40*/  UISETP.GT.AND UP0, UPT, UR21, 0x1, UPT ;  /* 0x000000011500788c */ /* 0x000fc6000bf04270 */
[----:B------:R-:W-:Y:S01]  /*ca50*/  UMOV UR21, UR7 ;  /* 0x0000000700157c82 */ /* 0x000fe20008000000 */
[----:B------:R-:W1:Y:S01]  /*ca60*/  @!P3 MUFU.RCP R8, R8 ;  /* 0x000000080008b308 */ /* 0x000e620000001000 */
[----:B0-----:R-:W-:Y:S01]  /*ca70*/  @!P1 FMUL.FTZ R89, R89, R4 ;  /* 0x0000000459599220 */ /* 0x001fe20000410000 */
[----:B------:R-:W-:Y:S01]  /*ca80*/  STS.128 [R12.X16+0x10], R92 ;  /* 0x0000105c0c007388 */ /* 0x000fe2000000cc00 */
[----:B------:R-:W-:Y:S02]  /*ca90*/  PLOP3.LUT P0, PT, PT, PT, UP0, 0x80, 0x0 ;  /* 0x000000000000781c */ /* 0x000fe40003f0f008 */
[----:B------:R-:W-:Y:S01]  /*caa0*/  FADD.FTZ R3, R0, R89 ;  /* 0x0000005900037221 */ /* 0x000fe20000010000 */
[----:B------:R-:W-:Y:S02]  /*cab0*/  STS.128 [R12.X16+0x20], R96 ;  /* 0x000020600c007388 */ /* 0x000fe4000000cc00 */
[----:B------:R-:W0:Y:S01]  /*cac0*/  @!P6 MUFU.RCP R10, R11 ;  /* 0x0000000b000ae308 */ /* 0x000e220000001000 */
[----:B--2---:R-:W-:-:S02]  /*cad0*/  @!P2 FMUL.FTZ R90, R90, R7 ;  /* 0x000000075a5aa220 */ /* 0x004fc40000410000 */
[----:B-1----:R-:W-:-:S05]  /*cae0*/  @!P3 FMUL.FTZ R91, R91, R8 ;  /* 0x000000085b5bb220 */ /* 0x002fca0000410000 */
[----:B------:R1:W-:Y:S01]  /*caf0*/  STS.128 [R12.X16], R88 ;  /* 0x000000580c007388 */ /* 0x0003e2000000cc00 */
[----:B0-----:R-:W-:-:S05]  /*cb00*/  @!P6 FMUL.FTZ R103, R103, R10 ;  /* 0x0000000a6767e220 */ /* 0x001fca0000410000 */
[----:B------:R-:W-:Y:S01]  /*cb10*/  STS.128 [R12.X16+0x30], R100 ;  /* 0x000030640c007388 */ /* 0x000fe2000000cc00 */
[----:B------:R-:W-:-:S06]  /*cb20*/  NOP ;  /* 0x0000000000007918 */ /* 0x000fcc0000000000 */
[----:B------:R-:W0:Y:S01]  /*cb30*/  LDS.128 R8, [R172.X16] ;  /* 0x00000000ac087984 */ /* 0x000e22000000cc00 */
[----:B-1----:R-:W-:Y:S01]  /*cb40*/  FADD.FTZ R90, R3, R90 ;  /* 0x0000005a035a7221 */ /* 0x002fe20000010000 */
[----:B------:R-:W-:Y:S01]  /*cb50*/  MOV R3, UR8 ;  /* 0x0000000800037c02 */ /* 0x000fe20008000f00 */
[----:B------:R-:W-:Y:S01]  /*cb60*/  UIADD3 UR8, UP1, UR16, -0x2000, URZ ;  /* 0xffffe00010087890 */ /* 0x000fe2000ff3e03f */
[----:B------:R-:W1:Y:S01]  /*cb70*/  LDS.128 R16, [R172.X16+0x200] ;  /* 0x00020000ac107984 */ /* 0x000e62000000cc00 */
[----:B------:R-:W-:Y:S02]  /*cb80*/  FADD.FTZ R91, R90, R91 ;  /* 0x0000005b5a5b7221 */ /* 0x000fe40000010000 */
[----:B------:R-:W-:Y:S01]  /*cb90*/  IMAD.WIDE R2, R35, 0x10, R2 ;  /* 0x0000001023027825 */ /* 0x000fe200078e0202 */
[----:B------:R-:W2:Y:S01]  /*cba0*/  LDS.128 R20, [R172.X16+0x400] ;  /* 0x00040000ac147984 */ /* 0x000ea2000000cc00 */
[----:B------:R-:W-:Y:S02]  /*cbb0*/  UIADD3.X UR17, UR17, -0x1, URZ, UP1, !UPT ;  /* 0xffffffff11117890 */ /* 0x000fe40008ffe43f */
[----:B------:R-:W-:Y:S01]  /*cbc0*/  FADD.FTZ R92, R91, R92 ;  /* 0x0000005c5b5c7221 */ /* 0x000fe20000010000 */
[----:B------:R-:W3:Y:S03]  /*cbd0*/  LDS.128 R24, [R172.X16+0x600] ;  /* 0x00060000ac187984 */ /* 0x000ee6000000cc00 */
        /* <DEDUP_REMOVED lines=8> */
[----:B------:R-:W-:Y:S01]  /*cc60*/  FADD.FTZ R100, R99, R100 ;  /* 0x0000006463647221 */ /* 0x000fe20000010000 */
[----:B-1----:R0:W-:Y:S03]  /*cc70*/  STG.E.128 [R2.64+0x200], R16 ;  /* 0x0002001002007986 */ /* 0x0021e6000c101d20 */
[----:B------:R-:W-:Y:S01]  /*cc80*/  FADD.FTZ R101, R100, R101 ;  /* 0x0000006564657221 */ /* 0x000fe20000010000 */
[----:B--2---:R0:W-:Y:S03]  /*cc90*/  STG.E.128 [R2.64+0x400], R20 ;  /* 0x0004001402007986 */ /* 0x0041e6000c101d20 */
[----:B------:R-:W-:Y:S01]  /*cca0*/  FADD.FTZ R102, R101, R102 ;  /* 0x0000006665667221 */ /* 0x000fe20000010000 */
[----:B---3--:R0:W-:Y:S03]  /*ccb0*/  STG.E.128 [R2.64+0x600], R24 ;  /* 0x0006001802007986 */ /* 0x0081e6000c101d20 */
[----:B------:R-:W-:Y:S01]  /*ccc0*/  FADD.FTZ R175, R102, R103 ;  /* 0x0000006766af7221 */ /* 0x000fe20000010000 */
[----:B0-----:R-:W-:Y:S01]  /*ccd0*/  @!P0 CALL.REL.NOINC `(.L_x_3183) ;  /* 0x0000001000008944 */ /* 0x001fe20003c00000 */
[----:B------:R-:W-:Y:S05]  /*cce0*/  BRA `(.L_x_3318) ;  /* 0xffff3d8000007947 */ /* 0x000fea000383ffff */
.L_x_3183:
        /* <DEDUP_REMOVED lines=34> */
.L_x_3320:
[----:B0-----:R-:W-:Y:S05]  /*cf10*/  BSYNC B0 ;  /* 0x0000000000007941 */ /* 0x001fea0003800000 */
.L_x_3319:
        /* <DEDUP_REMOVED lines=33> */
.L_x_3322:
[----:B------:R-:W3:Y:S02]  /*d130*/  S2R R11, SR_TID.X ;  /* 0x00000000000b7919 */ /* 0x000ee40000002100 */
.L_x_3323:
[----:B0-----:R-:W-:Y:S05]  /*d140*/  BSYNC B0 ;  /* 0x0000000000007941 */ /* 0x001fea0003800000 */
.L_x_3321:
        /* <DEDUP_REMOVED lines=12> */
.L_x_3324:
        /* <DEDUP_REMOVED lines=32> */
.L_x_3221:
[----:B------:R-:W-:Y:S01]  /*d410*/  HFMA2.MMA R129, -RZ, RZ, 0, 5.9604644775390625e-08 ;  /* 0x00000001ff817435 */ /* 0x000fe200000001ff */
[----:B------:R-:W-:-:S02]  /*d420*/  MOV R130, R126 ;  /* 0x0000007e00827202 */ /* 0x000fc40000000f00 */
[----:B------:R-:W-:Y:S02]  /*d430*/  MOV R128, RZ ;  /* 0x000000ff00807202 */ /* 0x000fe40000000f00 */
[----:B------:R-:W-:Y:S02]  /*d440*/  MOV R127, 0xffffffff ;  /* 0xffffffff007f7802 */ /* 0x000fe40000000f00 */
[----:B------:R-:W-:Y:S02]  /*d450*/  MOV R124, 0xd470 ;  /* 0x0000d470007c7802 */ /* 0x000fe40000000f00 */
[----:B------:R-:W-:Y:S05]  /*d460*/  CALL.REL.NOINC `($__internal_80_$__cuda_sm70_shflsync_up) ;  /* 0x00001e7000007944 */ /* 0x000fea0003c00000 */
[----:B-1----:R-:W-:Y:S01]  /*d470*/  MOV R131, R127 ;  /* 0x0000007f00837202 */ /* 0x002fe20000000f00 */
[----:B0-----:R-:W-:Y:S05]  /*d480*/  BRA `(.L_x_3325) ;  /* 0xffff84e000007947 */ /* 0x001fea000383ffff */
.L_x_3222:
[----:B------:R-:W-:Y:S01]  /*d490*/  HFMA2.MMA R129, -RZ, RZ, 0, 5.9604644775390625e-08 ;  /* 0x00000001ff817435 */ /* 0x000fe200000001ff */
[----:B------:R-:W-:Y:S02]  /*d4a0*/  MOV R130, R136 ;  /* 0x0000008800827202 */ /* 0x000fe40000000f00 */
[----:B------:R-:W-:Y:S02]  /*d4b0*/  MOV R128, RZ ;  /* 0x000000ff00807202 */ /* 0x000fe40000000f00 */
[----:B------:R-:W-:-:S02]  /*d4c0*/  MOV R127, 0xffffffff ;  /* 0xffffffff007f7802 */ /* 0x000fc40000000f00 */
[----:B------:R-:W-:Y:S02]  /*d4d0*/  MOV R124, 0xd4f0 ;  /* 0x0000d4f0007c7802 */ /* 0x000fe40000000f00 */
[----:B01----:R-:W-:Y:S05]  /*d4e0*/  CALL.REL.NOINC `($__internal_80_$__cuda_sm70_shflsync_up) ;  /* 0x00001df000007944 */ /* 0x003fea0003c00000 */
[----:B0-----:R-:W-:Y:S01]  /*d4f0*/  HFMA2.MMA R129, -RZ, RZ, 0, 5.9604644775390625e-08 ;  /* 0x00000001ff817435 */ /* 0x001fe200000001ff */
[----:B-1----:R-:W-:Y:S02]  /*d500*/  MOV R133, R127 ;  /* 0x0000007f00857202 */ /* 0x002fe40000000f00 */
[----:B------:R-:W-:Y:S02]  /*d510*/  MOV R130, R138 ;  /* 0x0000008a00827202 */ /* 0x000fe40000000f00 */
[----:B------:R-:W-:Y:S02]  /*d520*/  MOV R128, RZ ;  /* 0x000000ff00807202 */ /* 0x000fe40000000f00 */
[----:B------:R-:W-:Y:S02]  /*d530*/  MOV R127, 0xffffffff ;  /* 0xffffffff007f7802 */ /* 0x000fe40000000f00 */
[----:B------:R-:W-:Y:S02]  /*d540*/  MOV R124, 0xd560 ;  /* 0x0000d560007c7802 */ /* 0x000fe40000000f00 */
[----:B------:R-:W-:Y:S05]  /*d550*/  CALL.REL.NOINC `($__internal_80_$__cuda_sm70_shflsync_up) ;  /* 0x00001d8000007944 */ /* 0x000fea0003c00000 */
[----:B0-----:R-:W-:Y:S01]  /*d560*/  HFMA2.MMA R129, -RZ, RZ, 0, 5.9604644775390625e-08 ;  /* 0x00000001ff817435 */ /* 0x001fe200000001ff */
[----:B-1----:R-:W-:-:S02]  /*d570*/  MOV R135, R127 ;  /* 0x0000007f00877202 */ /* 0x002fc40000000f00 */
[----:B------:R-:W-:Y:S02]  /*d580*/  MOV R130, R139 ;  /* 0x0000008b00827202 */ /* 0x000fe40000000f00 */
[----:B------:R-:W-:Y:S02]  /*d590*/  MOV R128, RZ ;  /* 0x000000ff00807202 */ /* 0x000fe40000000f00 */
[----:B------:R-:W-:Y:S02]  /*d5a0*/  MOV R127, 0xffffffff ;  /* 0xffffffff007f7802 */ /* 0x000fe40000000f00 */
[----:B------:R-:W-:Y:S02]  /*d5b0*/  MOV R124, 0xd5d0 ;  /* 0x0000d5d0007c7802 */ /* 0x000fe40000000f00 */
[----:B------:R-:W-:Y:S05]  /*d5c0*/  CALL.REL.NOINC `($__internal_80_$__cuda_sm70_shflsync_up) ;  /* 0x00001d1000007944 */ /* 0x000fea0003c00000 */
[C---:B01----:R-:W-:Y:S01]  /*d5d0*/  FMUL.FTZ R128, R136.reuse, R127 ;  /* 0x0000007f88807220 */ /* 0x043fe20000410000 */
        /* <DEDUP_REMOVED lines=19> */
[----:B------:R-:W-:Y:S05]  /*d710*/  CALL.REL.NOINC `($__internal_80_$__cuda_sm70_shflsync_up) ;  /* 0x00001bc000007944 */ /* 0x000fea0003c00000 */
[----:B0-----:R-:W-:Y:S01]  /*d720*/  HFMA2.MMA R129, -RZ, RZ, 0, 1.1920928955078125e-07 ;  /* 0x00000002ff817435 */ /* 0x001fe200000001ff */
[----:B-1----:R-:W-:-:S02]  /*d730*/  MOV R131, R127 ;  /* 0x0000007f00837202 */ /* 0x002fc40000000f00 */
[----:B------:R-:W-:Y:S02]  /*d740*/  MOV R130, R136 ;  /* 0x0000008800827202 */ /* 0x000fe40000000f00 */
[----:B------:R-:W-:Y:S02]  /*d750*/  MOV R128, RZ ;  /* 0x000000ff00807202 */ /* 0x000fe40000000f00 */
[----:B------:R-:W-:Y:S02]  /*d760*/  MOV R127, 0xffffffff ;  /* 0xffffffff007f7802 */ /* 0x000fe40000000f00 */
[----:B------:R-:W-:Y:S02]  /*d770*/  MOV R124, 0xd790 ;  /* 0x0000d790007c7802 */ /* 0x000fe40000000f00 */
[----:B------:R-:W-:Y:S05]  /*d780*/  CALL.REL.NOINC `($__internal_80_$__cuda_sm70_shflsync_up) ;  /* 0x00001b5000007944 */ /* 0x000fea0003c00000 */
[----:B0-----:R-:W-:Y:S01]  /*d790*/  HFMA2.MMA R129, -RZ, RZ, 0, 1.1920928955078125e-07 ;  /* 0x00000002ff817435 */ /* 0x001fe200000001ff */
[----:B-1----:R-:W-:Y:S02]  /*d7a0*/  MOV R133, R127 ;  /* 0x0000007f00857202 */ /* 0x002fe40000000f00 */
[----:B------:R-:W-:Y:S02]  /*d7b0*/  MOV R130, R138 ;  /* 0x0000008a00827202 */ /* 0x000fe40000000f00 */
[----:B------:R-:W-:-:S02]  /*d7c0*/  MOV R128, RZ ;  /* 0x000000ff00807202 */ /* 0x000fc40000000f00 */
[----:B------:R-:W-:Y:S02]  /*d7d0*/  MOV R127, 0xffffffff ;  /* 0xffffffff007f7802 */ /* 0x000fe40000000f00 */
[----:B------:R-:W-:Y:S02]  /*d7e0*/  MOV R124, 0xd800 ;  /* 0x0000d800007c7802 */ /* 0x000fe40000000f00 */
[----:B------:R-:W-:Y:S05]  /*d7f0*/  CALL.REL.NOINC `($__internal_80_$__cuda_sm70_shflsync_up) ;  /* 0x00001ae000007944 */ /* 0x000fea0003c00000 */
[----:B0-----:R-:W-:Y:S01]  /*d800*/  HFMA2.MMA R129, -RZ, RZ, 0, 1.1920928955078125e-07 ;  /* 0x00000002ff817435 */ /* 0x001fe200000001ff */
[----:B-1----:R-:W-:Y:S02]  /*d810*/  MOV R135, R127 ;  /* 0x0000007f00877202 */ /* 0x002fe40000000f00 */
[----:B------:R-:W-:Y:S02]  /*d820*/  MOV R130, R139 ;  /* 0x0000008b00827202 */ /* 0x000fe40000000f00 */
[----:B------:R-:W-:Y:S02]  /*d830*/  MOV R128, RZ ;  /* 0x000000ff00807202 */ /* 0x000fe40000000f00 */
[----:B------:R-:W-:Y:S02]  /*d840*/  MOV R127, 0xffffffff ;  /* 0xffffffff007f7802 */ /* 0x000fe40000000f00 */
[----:B------:R-:W-:-:S02]  /*d850*/  MOV R124, 0xd870 ;  /* 0x0000d870007c7802 */ /* 0x000fc40000000f00 */
[----:B------:R-:W-:Y:S05]  /*d860*/  CALL.REL.NOINC `($__internal_80_$__cuda_sm70_shflsync_up) ;  /* 0x00001a7000007944 */ /* 0x000fea0003c00000 */
        /* <DEDUP_REMOVED lines=18> */
[----:B------:R-:W-:Y:S05]  /*d990*/  CALL.REL.NOINC `($__internal_80_$__cuda_sm70_shflsync_up) ;  /* 0x0000194000007944 */ /* 0x000fea0003c00000 */
[----:B0-----:R-:W-:Y:S01]  /*d9a0*/  HFMA2.MMA R129, -RZ, RZ, 0, 2.384185791015625e-07 ;  /* 0x00000004ff817435 */ /* 0x001fe200000001ff */
[----:B-1----:R-:W-:Y:S02]  /*d9b0*/  MOV R126, R127 ;  /* 0x0000007f007e7202 */ /* 0x002fe40000000f00 */
[----:B------:R-:W-:Y:S02]  /*d9c0*/  MOV R130, R136 ;  /* 0x0000008800827202 */ /* 0x000fe40000000f00 */
[----:B------:R-:W-:Y:S02]  /*d9d0*/  MOV R128, RZ ;  /* 0x000000ff00807202 */ /* 0x000fe40000000f00 */
[----:B------:R-:W-:Y:S02]  /*d9e0*/  MOV R127, 0xffffffff ;  /* 0xffffffff007f7802 */ /* 0x000fe40000000f00 */
[----:B------:R-:W-:-:S02]  /*d9f0*/  MOV R124, 0xda10 ;  /* 0x0000da10007c7802 */ /* 0x000fc40000000f00 */
[----:B------:R-:W-:Y:S05]  /*da00*/  CALL.REL.NOINC `($__internal_80_$__cuda_sm70_shflsync_up) ;  /* 0x000018d000007944 */ /* 0x000fea0003c00000 */
[----:B0-----:R-:W-:Y:S01]  /*da10*/  HFMA2.MMA R129, -RZ, RZ, 0, 2.384185791015625e-07 ;  /* 0x00000004ff817435 */ /* 0x001fe200000001ff */
[----:B-1----:R-:W-:-:S02]  /*da20*/  MOV R131, R127 ;  /* 0x0000007f00837202 */ /* 0x002fc40000000f00 */
[----:B------:R-:W-:Y:S02]  /*da30*/  MOV R130, R138 ;  /* 0x0000008a00827202 */ /* 0x000fe40000000f00 */
[----:B------:R-:W-:Y:S02]  /*da40*/  MOV R128, RZ ;  /* 0x000000ff00807202 */ /* 0x000fe40000000f00 */
[----:B------:R-:W-:Y:S02]  /*da50*/  MOV R127, 0xffffffff ;  /* 0xffffffff007f7802 */ /* 0x000fe40000000f00 */
[----:B------:R-:W-:Y:S02]  /*da60*/  MOV R124, 0xda80 ;  /* 0x0000da80007c7802 */ /* 0x000fe40000000f00 */
[----:B------:R-:W-:Y:S05]  /*da70*/  CALL.REL.NOINC `($__internal_80_$__cuda_sm70_shflsync_up) ;  /* 0x0000186000007944 */ /* 0x000fea0003c00000 */
[----:B0-----:R-:W-:Y:S01]  /*da80*/  HFMA2.MMA R129, -RZ, RZ, 0, 2.384185791015625e-07 ;  /* 0x00000004ff817435 */ /* 0x001fe200000001ff */
[----:B-1----:R-:W-:Y:S02]  /*da90*/  MOV R132, R127 ;  /* 0x0000007f00847202 */ /* 0x002fe40000000f00 */
[----:B------:R-:W-:Y:S02]  /*daa0*/  MOV R130, R139 ;  /* 0x0000008b00827202 */ /* 0x000fe40000000f00 */
[----:B------:R-:W-:-:S02]  /*dab0*/  MOV R128, RZ ;  /* 0x000000ff00807202 */ /* 0x000fc40000000f00 */
[----:B------:R-:W-:Y:S02]  /*dac0*/  MOV R127, 0xffffffff ;  /* 0xffffffff007f7802 */ /* 0x000fe40000000f00 */
[----:B------:R-:W-:Y:S02]  /*dad0*/  MOV R124, 0xdaf0 ;  /* 0x0000daf0007c7802 */ /* 0x000fe40000000f00 */
[----:B------:R-:W-:Y:S05]  /*dae0*/  CALL.REL.NOINC `($__internal_80_$__cuda_sm70_shflsync_up) ;  /* 0x000017f000007944 */ /* 0x000fea0003c00000 */
        /* <DEDUP_REMOVED lines=20> */
[----:B------:R-:W-:Y:S05]  /*dc30*/  CALL.REL.NOINC `($__internal_80_$__cuda_sm70_shflsync_up) ;  /* 0x000016a000007944 */ /* 0x000fea0003c00000 */
[----:B0-----:R-:W-:Y:S01]  /*dc40*/  HFMA2.MMA R129, -RZ, RZ, 0, 4.76837158203125e-07 ;  /* 0x00000008ff817435 */ /* 0x001fe200000001ff */
[----:B-1----:R-:W-:Y:S02]  /*dc50*/  MOV R131, R127 ;  /* 0x0000007f00837202 */ /* 0x002fe40000000f00 */
[----:B------:R-:W-:Y:S02]  /*dc60*/  MOV R130, R136 ;  /* 0x0000008800827202 */ /* 0x000fe40000000f00 */
[----:B------:R-:W-:Y:S02]  /*dc70*/  MOV R128, RZ ;  /* 0x000000ff00807202 */ /* 0x000fe40000000f00 */
[----:B------:R-:W-:-:S02]  /*dc80*/  MOV R127, 0xffffffff ;  /* 0xffffffff007f7802 */ /* 0x000fc40000000f00 */
[----:B------:R-:W-:Y:S02]  /*dc90*/  MOV R124, 0xdcb0 ;  /* 0x0000dcb0007c7802 */ /* 0x000fe40000000f00 */
[----:B------:R-:W-:Y:S05]  /*dca0*/  CALL.REL.NOINC `($__internal_80_$__cuda_sm70_shflsync_up) ;  /* 0x0000163000007944 */ /* 0x000fea0003c00000 */
[----:B0-----:R-:W-:Y:S01]  /*dcb0*/  HFMA2.MMA R129, -RZ, RZ, 0, 4.76837158203125e-07 ;  /* 0x00000008ff817435 */ /* 0x001fe200000001ff */
[----:B-1----:R-:W-:Y:S02]  /*dcc0*/  MOV R133, R127 ;  /* 0x0000007f00857202 */ /* 0x002fe40000000f00 */
[----:B------:R-:W-:Y:S02]  /*dcd0*/  MOV R130, R132 ;  /* 0x0000008400827202 */ /* 0x000fe40000000f00 */
[----:B------:R-:W-:Y:S02]  /*dce0*/  MOV R128, RZ ;  /* 0x000000ff00807202 */ /* 0x000fe40000000f00 */
[----:B------:R-:W-:Y:S02]  /*dcf0*/  MOV R127, 0xffffffff ;  /* 0xffffffff007f7802 */ /* 0x000fe40000000f00 */
[----:B------:R-:W-:Y:S02]  /*dd00*/  MOV R124, 0xdd20 ;  /* 0x0000dd20007c7802 */ /* 0x000fe40000000f00 */
[----:B------:R-:W-:Y:S05]  /*dd10*/  CALL.REL.NOINC `($__internal_80_$__cuda_sm70_shflsync_up) ;  /* 0x000015c000007944 */ /* 0x000fea0003c00000 */
[----:B0-----:R-:W-:Y:S01]  /*dd20*/  HFMA2.MMA R129, -RZ, RZ, 0, 4.76837158203125e-07 ;  /* 0x00000008ff817435 */ /* 0x001fe200000001ff */
[----:B-1----:R-:W-:-:S02]  /*dd30*/  MOV R134, R127 ;  /* 0x0000007f00867202 */ /* 0x002fc40000000f00 */
[----:B------:R-:W-:Y:S02]  /*dd40*/  MOV R130, R126 ;  /* 0x0000007e00827202 */ /* 0x000fe40000000f00 */
[----:B------:R-:W-:Y:S02]  /*dd50*/  MOV R128, RZ ;  /* 0x000000ff00807202 */ /* 0x000fe40000000f00 */
[----:B------:R-:W-:Y:S02]  /*dd60*/  MOV R127, 0xffffffff ;  /* 0xffffffff007f7802 */ /* 0x000fe40000000f00 */
[----:B------:R-:W-:Y:S02]  /*dd70*/  MOV R124, 0xdd90 ;  /* 0x0000dd90007c7802 */ /* 0x000fe40000000f00 */
[----:B------:R-:W-:Y:S05]  /*dd80*/  CALL.REL.NOINC `($__internal_80_$__cuda_sm70_shflsync_up) ;  /* 0x0000155000007944 */ /* 0x000fea0003c00000 */
[----:B------:R-:W-:Y:S01]  /*dd90*/  ISETP.GE.AND P0, PT, R5, 0x8, PT ;  /* 0x000000080500780c */ /* 0x000fe20003f06270 */
[-C--:B------:R-:W-:Y:S02]  /*dda0*/  FMUL.FTZ R124, R131, R136.reuse ;  /* 0x00000088837c7220 */ /* 0x080fe40000410000 */
[----:B0-----:R-:W-:Y:S02]  /*ddb0*/  FMUL.FTZ R128, R134, R136 ;  /* 0x0000008886807220 */ /* 0x001fe40000410000 */
[----:B-1----:R-:W-:-:S02]  /*ddc0*/  FMUL.FTZ R125, R136, R127 ;  /* 0x0000007f887d7220 */ /* 0x002fc40000410000 */
[C---:B------:R-:W-:Y:S02]  /*ddd0*/  FFMA.FTZ R129, R133.reuse, R239, R124 ;  /* 0x000000ef85817223 */ /* 0x040fe4000001007c */
[----:B------:R-:W-:Y:S02]  /*dde0*/  FMUL.FTZ R124, R133, R136 ;  /* 0x00000088857c7220 */ /* 0x000fe40000410000 */
[----:B------:R-:W-:Y:S01]  /*ddf0*/  FFMA.FTZ R127, R239, R127, R128 ;  /* 0x0000007fef7f7223 */ /* 0x000fe20000010080 */
[----:B------:R-:W-:Y:S01]  /*de00*/  MOV R128, RZ ;  /* 0x000000ff00807202 */ /* 0x000fe20000000f00 */
[-C--:B------:R-:W-:Y:S02]  /*de10*/  FFMA.FTZ R125, R134, R239.reuse, -R125 ;  /* 0x000000ef867d7223 */ /* 0x080fe4000001087d */
[----:B------:R-:W-:Y:S01]  /*de20*/  @P0 FFMA.FTZ R239, R131, R239, -R124 ;  /* 0x000000ef83ef0223 */ /* 0x000fe2000001087c */
[----:B------:R-:W-:Y:S01]  /*de30*/  FSEL R131, R136, R129, !P0 ;  /* 0x0000008188837208 */ /* 0x000fe20004000000 */
[----:B------:R-:W-:Y:S01]  /*de40*/  @P0 FADD.FTZ R126, R126, R127 ;  /* 0x0000007f7e7e0221 */ /* 0x000fe20000010000 */
[----:B------:R-:W-:Y:S01]  /*de50*/  HFMA2.MMA R129, -RZ, RZ, 0, 9.5367431640625e-07 ;  /* 0x00000010ff817435 */ /* 0x000fe200000001ff */
[----:B------:R-:W-:Y:S01]  /*de60*/  @P0 FADD.FTZ R132, R132, R125 ;  /* 0x0000007d84840221 */ /* 0x000fe20000010000 */
[----:B------:R-:W-:-:S02]  /*de70*/  MOV R127, 0xffffffff ;  /* 0xffffffff007f7802 */ /* 0x000fc40000000f00 */
[----:B------:R-:W-:Y:S02]  /*de80*/  MOV R130, R239 ;  /* 0x000000ef00827202 */ /* 0x000fe40000000f00 */
[----:B------:R-:W-:Y:S02]  /*de90*/  MOV R133, R126 ;  /* 0x0000007e00857202 */ /* 0x000fe40000000f00 */
[----:B------:R-:W-:Y:S02]  /*dea0*/  MOV R124, 0xdec0 ;  /* 0x0000dec0007c7802 */ /* 0x000fe40000000f00 */
[----:B------:R-:W-:Y:S05]  /*deb0*/  CALL.REL.NOINC `($__internal_80_$__cuda_sm70_shflsync_up) ;  /* 0x0000142000007944 */ /* 0x000fea0003c00000 */
[----:B0-----:R-:W-:Y:S01]  /*dec0*/  HFMA2.MMA R129, -RZ, RZ, 0, 9.5367431640625e-07 ;  /* 0x00000010ff817435 */ /* 0x001fe200000001ff */
[----:B-1----:R-:W-:Y:S02]  /*ded0*/  MOV R134, R127 ;  /* 0x0000007f00867202 */ /* 0x002fe40000000f00 */
[----:B------:R-:W-:Y:S02]  /*dee0*/  MOV R130, R131 ;  /* 0x0000008300827202 */ /* 0x000fe40000000f00 */
[----:B------:R-:W-:Y:S02]  /*def0*/  MOV R128, RZ ;  /* 0x000000ff00807202 */ /* 0x000fe40000000f00 */
[----:B------:R-:W-:-:S02]  /*df00*/  MOV R127, 0xffffffff ;  /* 0xffffffff007f7802 */ /* 0x000fc40000000f00 */
[----:B------:R-:W-:Y:S02]  /*df10*/  MOV R124, 0xdf30 ;  /* 0x0000df30007c7802 */ /* 0x000fe40000000f00 */
[----:B------:R-:W-:Y:S05]  /*df20*/  CALL.REL.NOINC `($__internal_80_$__cuda_sm70_shflsync_up) ;  /* 0x000013b000007944 */ /* 0x000fea0003c00000 */
[----:B0-----:R-:W-:Y:S01]  /*df30*/  HFMA2.MMA R129, -RZ, RZ, 0, 9.5367431640625e-07 ;  /* 0x00000010ff817435 */ /* 0x001fe200000001ff */
[----:B-1----:R-:W-:Y:S02]  /*df40*/  MOV R136, R127 ;  /* 0x0000007f00887202 */ /* 0x002fe40000000f00 */
[----:B------:R-:W-:Y:S02]  /*df50*/  MOV R130, R132 ;  /* 0x0000008400827202 */ /* 0x000fe40000000f00 */
[----:B------:R-:W-:Y:S02]  /*df60*/  MOV R128, RZ ;  /* 0x000000ff00807202 */ /* 0x000fe40000000f00 */
[----:B------:R-:W-:Y:S02]  /*df70*/  MOV R127, 0xffffffff ;  /* 0xffffffff007f7802 */ /* 0x000fe40000000f00 */
[----:B------:R-:W-:Y:S02]  /*df80*/  MOV R124, 0xdfa0 ;  /* 0x0000dfa0007c7802 */ /* 0x000fe40000000f00 */
[----:B------:R-:W-:Y:S05]  /*df90*/  CALL.REL.NOINC `($__internal_80_$__cuda_sm70_shflsync_up) ;  /* 0x0000134000007944 */ /* 0x000fea0003c00000 */
[----:B0-----:R-:W-:Y:S01]  /*dfa0*/  HFMA2.MMA R129, -RZ, RZ, 0, 9.5367431640625e-07 ;  /* 0x00000010ff817435 */ /* 0x001fe200000001ff */
[----:B-1----:R-:W-:-:S02]  /*dfb0*/  MOV R240, R127 ;  /* 0x0000007f00f07202 */ /* 0x002fc40000000f00 */
[----:B------:R-:W-:Y:S02]  /*dfc0*/  MOV R130, R126 ;  /* 0x0000007e00827202 */ /* 0x000fe40000000f00 */
[----:B------:R-:W-:Y:S02]  /*dfd0*/  MOV R128, RZ ;  /* 0x000000ff00807202 */ /* 0x000fe40000000f00 */
[----:B------:R-:W-:Y:S02]  /*dfe0*/  MOV R127, 0xffffffff ;  /* 0xffffffff007f7802 */ /* 0x000fe40000000f00 */
[----:B------:R-:W-:Y:S02]  /*dff0*/  MOV R124, 0xe010 ;  /* 0x0000e010007c7802 */ /* 0x000fe40000000f00 */
[----:B------:R-:W-:Y:S05]  /*e000*/  CALL.REL.NOINC `($__internal_80_$__cuda_sm70_shflsync_up) ;  /* 0x000012d000007944 */ /* 0x000fea0003c00000 */
[----:B01----:R-:W-:Y:S05]  /*e010*/  BRA `(.L_x_3326) ;  /* 0xffff7dc000007947 */ /* 0x003fea000383ffff */
.L_x_3227:
[----:B------:R-:W-:Y:S01]  /*e020*/  HFMA2.MMA R129, -RZ, RZ, 0, 5.9604644775390625e-08 ;  /* 0x00000001ff817435 */ /* 0x000fe200000001ff */
[----:B------:R-:W-:Y:S02]  /*e030*/  MOV R130, R239 ;  /* 0x000000ef00827202 */ /* 0x000fe40000000f00 */
[----:B0-----:R-:W-:Y:S02]  /*e040*/  MOV R128, RZ ;  /* 0x000000ff00807202 */ /* 0x001fe40000000f00 */
[----:B------:R-:W-:-:S02]  /*e050*/  MOV R127, 0xffffffff ;  /* 0xffffffff007f7802 */ /* 0x000fc40000000f00 */
[----:B------:R-:W-:Y:S02]  /*e060*/  MOV R124, 0xe080 ;  /* 0x0000e080007c7802 */ /* 0x000fe40000000f00 */
[----:B-1----:R-:W-:Y:S05]  /*e070*/  CALL.REL.NOINC `($__internal_80_$__cuda_sm70_shflsync_up) ;  /* 0x0000126000007944 */ /* 0x002fea0003c00000 */
        /* <DEDUP_REMOVED lines=14> */
[----:B0-----:R-:W-:Y:S01]  /*e160*/  HFMA2.MMA R129, -RZ, RZ, 0, 5.9604644775390625e-08 ;  /* 0x00000001ff817435 */ /* 0x001fe200000001ff */
[----:B-1----:R-:W-:Y:S02]  /*e170*/  MOV R126, R127 ;  /* 0x0000007f007e7202 */ /* 0x002fe40000000f00 */
[----:B------:R-:W-:Y:S02]  /*e180*/  MOV R130, R133 ;  /* 0x0000008500827202 */ /* 0x000fe40000000f00 */
[----:B------:R-:W-:-:S02]  /*e190*/  MOV R128, RZ ;  /* 0x000000ff00807202 */ /* 0x000fc40000000f00 */
[----:B------:R-:W-:Y:S02]  /*e1a0*/  MOV R127, 0xffffffff ;  /* 0xffffffff007f7802 */ /* 0x000fe40000000f00 */
[----:B------:R-:W-:Y:S02]  /*e1b0*/  MOV R124, 0xe1d0 ;  /* 0x0000e1d0007c7802 */ /* 0x000fe40000000f00 */
[----:B------:R-:W-:Y:S05]  /*e1c0*/  CALL.REL.NOINC `($__internal_80_$__cuda_sm70_shflsync_up) ;  /* 0x0000111000007944 */ /* 0x000fea0003c00000 */
[----:B-1----:R-:W-:Y:S01]  /*e1d0*/  MOV R241, R127 ;  /* 0x0000007f00f17202 */ /* 0x002fe20000000f00 */
[----:B------:R-:W-:Y:S01]  /*e1e0*/  HFMA2.MMA R127, -RZ, RZ, 0, 0 ;  /* 0x00000000ff7f7435 */ /* 0x000fe200000001ff */
[----:B------:R-:W-:Y:S02]  /*e1f0*/  MOV R132, R126 ;  /* 0x0000007e00847202 */ /* 0x000fe40000000f00 */
[----:B0-----:R-:W-:Y:S02]  /*e200*/  MOV R128, R120 ;  /* 0x0000007800807202 */ /* 0x001fe40000000f00 */
[----:B------:R-:W-:Y:S02]  /*e210*/  MOV R125, 0x1f ;  /* 0x0000001f007d7802 */ /* 0x000fe40000000f00 */
[----:B------:R-:W-:-:S02]  /*e220*/  MOV R124, 0xffffffff ;  /* 0xffffffff007c7802 */ /* 0x000fc40000000f00 */
[----:B------:R-:W-:Y:S02]  /*e230*/  MOV R126, 0xe250 ;  /* 0x0000e250007e7802 */ /* 0x000fe40000000f00 */
[----:B------:R-:W-:Y:S05]  /*e240*/  CALL.REL.NOINC `($__internal_79_$__cuda_sm70_shflsync_idx_p) ;  /* 0x0000104000007944 */ /* 0x000fea0003c00000 */
[----:B0-----:R-:W-:Y:S01]  /*e250*/  HFMA2.MMA R127, -RZ, RZ, 0, 0 ;  /* 0x00000000ff7f7435 */ /* 0x001fe200000001ff */
[----:B-1----:R-:W-:Y:S02]  /*e260*/  MOV R120, R125 ;  /* 0x0000007d00787202 */ /* 0x002fe40000000f00 */
[----:B------:R-:W-:Y:S02]  /*e270*/  MOV R128, R121 ;  /* 0x0000007900807202 */ /* 0x000fe40000000f00 */
[----:B------:R-:W-:Y:S02]  /*e280*/  MOV R125, 0x1f ;  /* 0x0000001f007d7802 */ /* 0x000fe40000000f00 */
[----:B------:R-:W-:Y:S02]  /*e290*/  MOV R124, 0xffffffff ;  /* 0xffffffff007c7802 */ /* 0x000fe40000000f00 */
[----:B------:R-:W-:Y:S02]  /*e2a0*/  MOV R126, 0xe2c0 ;  /* 0x0000e2c0007e7802 */ /* 0x000fe40000000f00 */
[----:B------:R-:W-:Y:S05]  /*e2b0*/  CALL.REL.NOINC `($__internal_79_$__cuda_sm70_shflsync_idx_p) ;  /* 0x00000fd000007944 */ /* 0x000fea0003c00000 */
[----:B0-----:R-:W-:Y:S01]  /*e2c0*/  HFMA2.MMA R127, -RZ, RZ, 0, 0 ;  /* 0x00000000ff7f7435 */ /* 0x001fe200000001ff */
[----:B-1----:R-:W-:-:S02]  /*e2d0*/  MOV R129, R125 ;  /* 0x0000007d00817202 */ /* 0x002fc40000000f00 */
[----:B------:R-:W-:Y:S02]  /*e2e0*/  MOV R128, R122 ;  /* 0x0000007a00807202 */ /* 0x000fe40000000f00 */
[----:B------:R-:W-:Y:S02]  /*e2f0*/  MOV R125, 0x1f ;  /* 0x0000001f007d7802 */ /* 0x000fe40000000f00 */
[----:B------:R-:W-:Y:S02]  /*e300*/  MOV R124, 0xffffffff ;  /* 0xffffffff007c7802 */ /* 0x000fe40000000f00 */
[----:B------:R-:W-:Y:S02]  /*e310*/  MOV R126, 0xe330 ;  /* 0x0000e330007e7802 */ /* 0x000fe40000000f00 */
[----:B------:R-:W-:Y:S05]  /*e320*/  CALL.REL.NOINC `($__internal_79_$__cuda_sm70_shflsync_idx_p) ;  /* 0x00000f6000007944 */ /* 0x000fea0003c00000 */
[----:B0-----:R-:W-:Y:S01]  /*e330*/  HFMA2.MMA R127, -RZ, RZ, 0, 0 ;  /* 0x00000000ff7f7435 */ /* 0x001fe200000001ff */
[----:B-1----:R-:W-:Y:S02]  /*e340*/  MOV R122, R125 ;  /* 0x0000007d007a7202 */ /* 0x002fe40000000f00 */
[----:B------:R-:W-:Y:S02]  /*e350*/  MOV R128, R123 ;  /* 0x0000007b00807202 */ /* 0x000fe40000000f00 */
[----:B------:R-:W-:-:S02]  /*e360*/  MOV R125, 0x1f ;  /* 0x0000001f007d7802 */ /* 0x000fc40000000f00 */
[----:B------:R-:W-:Y:S02]  /*e370*/  MOV R124, 0xffffffff ;  /* 0xffffffff007c7802 */ /* 0x000fe40000000f00 */
[----:B------:R-:W-:Y:S02]  /*e380*/  MOV R126, 0xe3a0 ;  /* 0x0000e3a0007e7802 */ /* 0x000fe40000000f00 */
[----:B------:R-:W-:Y:S05]  /*e390*/  CALL.REL.NOINC `($__internal_79_$__cuda_sm70_shflsync_idx_p) ;  /* 0x00000ef000007944 */ /* 0x000fea0003c00000 */
[----:B-1----:R-:W-:Y:S01]  /*e3a0*/  MOV R131, R125 ;  /* 0x0000007d00837202 */ /* 0x002fe20000000f00 */
[----:B0-----:R-:W-:Y:S05]  /*e3b0*/  BRA `(.L_x_3327) ;  /* 0xffff7d3000007947 */ /* 0x001fea000383ffff */
.L_x_3230:
[----:B------:R-:W-:Y:S01]  /*e3c0*/  HFMA2.MMA R126, -RZ, RZ, 0, 5.9604644775390625e-08 ;  /* 0x00000001ff7e7435 */ /* 0x000fe200000001ff */
[----:B------:R-:W-:Y:S02]  /*e3d0*/  MOV R127, 0x1f ;  /* 0x0000001f007f7802 */ /* 0x000fe40000000f00 */
[----:B------:R-:W-:Y:S02]  /*e3e0*/  MOV R142, 0xffffffff ;  /* 0xffffffff008e7802 */ /* 0x000fe40000000f00 */
[----:B------:R-:W-:Y:S02]  /*e3f0*/  MOV R124, 0xe410 ;  /* 0x0000e410007c7802 */ /* 0x000fe40000000f00 */
[----:B------:R-:W-:Y:S05]  /*e400*/  CALL.REL.NOINC `($__internal_78_$__cuda_sm70_shflsync_down) ;  /* 0x00000e4000007944 */ /* 0x000fea0003c00000 */
[----:B-1----:R-:W-:Y:S01]  /*e410*/  MOV R128, R142 ;  /* 0x0000008e00807202 */ /* 0x002fe20000000f00 */
[----:B0-----:R-:W-:Y:S05]  /*e420*/  BRA `(.L_x_3328) ;  /* 0xffff92c000007947 */ /* 0x001fea000383ffff */
.L_x_3231:
[----:B------:R-:W-:Y:S01]  /*e430*/  HFMA2.MMA R126, -RZ, RZ, 0, 5.9604644775390625e-08 ;  /* 0x00000001ff7e7435 */ /* 0x000fe200000001ff */
[----:B0-----:R-:W-:-:S02]  /*e440*/  MOV R131, R134 ;  /* 0x0000008600837202 */ /* 0x001fc40000000f00 */
[----:B------:R-:W-:Y:S02]  /*e450*/  MOV R127, 0x1f ;  /* 0x0000001f007f7802 */ /* 0x000fe40000000f00 */
[----:B------:R-:W-:Y:S02]  /*e460*/  MOV R142, 0xffffffff ;  /* 0xffffffff008e7802 */ /* 0x000fe40000000f00 */
[----:B------:R-:W-:Y:S02]  /*e470*/  MOV R124, 0xe490 ;  /* 0x0000e490007c7802 */ /* 0x000fe40000000f00 */
[----:B-1----:R-:W-:Y:S05]  /*e480*/  CALL.REL.NOINC `($__internal_78_$__cuda_sm70_shflsync_down) ;  /* 0x00000dc000007944 */ /* 0x002fea0003c00000 */
[----:B0-----:R-:W-:Y:S01]  /*e490*/  HFMA2.MMA R126, -RZ, RZ, 0, 5.9604644775390625e-08 ;  /* 0x00000001ff7e7435 */ /* 0x001fe200000001ff */
[----:B-1----:R-:W-:Y:S02]  /*e4a0*/  MOV R129, R142 ;  /* 0x0000008e00817202 */ /* 0x002fe40000000f00 */
[----:B------:R-:W-:Y:S02]  /*e4b0*/  MOV R131, R133 ;  /* 0x0000008500837202 */ /* 0x000fe40000000f00 */
[----:B------:R-:W-:Y:S02]  /*e4c0*/  MOV R127, 0x1f ;  /* 0x0000001f007f7802 */ /* 0x000fe40000000f00 */
[----:B------:R-:W-:-:S02]  /*e4d0*/  MOV R142, 0xffffffff ;  /* 0xffffffff008e7802 */ /* 0x000fc40000000f00 */
[----:B------:R-:W-:Y:S02]  /*e4e0*/  MOV R124, 0xe500 ;  /* 0x0000e500007c7802 */ /* 0x000fe40000000f00 */
[----:B------:R-:W-:Y:S05]  /*e4f0*/  CALL.REL.NOINC `($__internal_78_$__cuda_sm70_shflsync_down) ;  /* 0x00000d5000007944 */ /* 0x000fea0003c00000 */
[----:B0-----:R-:W-:Y:S01]  /*e500*/  HFMA2.MMA R126, -RZ, RZ, 0, 5.9604644775390625e-08 ;  /* 0x00000001ff7e7435 */ /* 0x001fe200000001ff */
[----:B-1----:R-:W-:Y:S02]  /*e510*/  MOV R130, R142 ;  /* 0x0000008e00827202 */ /* 0x002fe40000000f00 */
[----:B------:R-:W-:Y:S02]  /*e520*/  MOV R131, R132 ;  /* 0x0000008400837202 */ /* 0x000fe40000000f00 */
[----:B------:R-:W-:Y:S02]  /*e530*/  MOV R127, 0x1f ;  /* 0x0000001f007f7802 */ /* 0x000fe40000000f00 */
[----:B------:R-:W-:Y:S02]  /*e540*/  MOV R142, 0xffffffff ;  /* 0xffffffff008e7802 */ /* 0x000fe40000000f00 */
[----:B------:R-:W-:Y:S02]  /*e550*/  MOV R124, 0xe570 ;  /* 0x0000e570007c7802 */ /* 0x000fe40000000f00 */
[----:B------:R-:W-:Y:S05]  /*e560*/  CALL.REL.NOINC `($__internal_78_$__cuda_sm70_shflsync_down) ;  /* 0x00000ce000007944 */ /* 0x000fea0003c00000 */
[----:B01----:R-:W-:Y:S05]  /*e570*/  BRA `(.L_x_3329) ;  /* 0xffff91b000007947 */ /* 0x003fea000383ffff */
.L_x_3234:
[----:B------:R-:W-:Y:S01]  /*e580*/  HFMA2.MMA R126, -RZ, RZ, 0, 1.1920928955078125e-07 ;  /* 0x00000002ff7e7435 */ /* 0x000fe200000001ff */
[----:B0-----:R-:W-:-:S02]  /*e590*/  MOV R131, R135 ;  /* 0x0000008700837202 */ /* 0x001fc40000000f00 */
[----:B------:R-:W-:Y:S02]  /*e5a0*/  MOV R127, 0x1f ;  /* 0x0000001f007f7802 */ /* 0x000fe40000000f00 */
[----:B------:R-:W-:Y:S02]  /*e5b0*/  MOV R142, 0xffffffff ;  /* 0xffffffff008e7802 */ /* 0x000fe40000000f00 */
[----:B------:R-:W-:Y:S02]  /*e5c0*/  MOV R124, 0xe5e0 ;  /* 0x0000e5e0007c7802 */ /* 0x000fe40000000f00 */
[----:B-1234-:R-:W-:Y:S05]  /*e5d0*/  CALL.REL.NOINC `($__internal_78_$__cuda_sm70_shflsync_down) ;  /* 0x00000c7000007944 */ /* 0x01efea0003c00000 */
[----:B0-----:R-:W-:Y:S01]  /*e5e0*/  HFMA2.MMA R126, -RZ, RZ, 0, 1.1920928955078125e-07 ;  /* 0x00000002ff7e7435 */ /* 0x001fe200000001ff */
[----:B-1----:R-:W-:Y:S02]  /*e5f0*/  MOV R128, R142 ;  /* 0x0000008e00807202 */ /* 0x002fe40000000f00 */
[----:B------:R-:W-:Y:S02]  /*e600*/  MOV R131, R134 ;  /* 0x0000008600837202 */ /* 0x000fe40000000f00 */
[----:B------:R-:W-:Y:S02]  /*e610*/  MOV R127, 0x1f ;  /* 0x0000001f007f7802 */ /* 0x000fe40000000f00 */
[----:B------:R-:W-:-:S02]  /*e620*/  MOV R142, 0xffffffff ;  /* 0xffffffff008e7802 */ /* 0x000fc40000000f00 */
[----:B------:R-:W-:Y:S02]  /*e630*/  MOV R124, 0xe650 ;  /* 0x0000e650007c7802 */ /* 0x000fe40000000f00 */
[----:B------:R-:W-:Y:S05]  /*e640*/  CALL.REL.NOINC `($__internal_78_$__cuda_sm70_shflsync_down) ;  /* 0x00000c0000007944 */ /* 0x000fea0003c00000 */
[----:B0-----:R-:W-:Y:S01]  /*e650*/  HFMA2.MMA R126, -RZ, RZ, 0, 1.1920928955078125e-07 ;  /* 0x00000002ff7e7435 */ /* 0x001fe200000001ff */
[----:B-1----:R-:W-:Y:S02]  /*e660*/  MOV R129, R142 ;  /* 0x0000008e00817202 */ /* 0x002fe40000000f00 */
[----:B------:R-:W-:Y:S02]  /*e670*/  MOV R131, R133 ;  /* 0x0000008500837202 */ /* 0x000fe40000000f00 */
[----:B------:R-:W-:Y:S02]  /*e680*/  MOV R127, 0x1f ;  /* 0x0000001f007f7802 */ /* 0x000fe40000000f00 */
[----:B------:R-:W-:Y:S02]  /*e690*/  MOV R142, 0xffffffff ;  /* 0xffffffff008e7802 */ /* 0x000fe40000000f00 */
[----:B------:R-:W-:Y:S02]  /*e6a0*/  MOV R124, 0xe6c0 ;  /* 0x0000e6c0007c7802 */ /* 0x000fe40000000f00 */
[----:B------:R-:W-:Y:S05]  /*e6b0*/  CALL.REL.NOINC `($__internal_78_$__cuda_sm70_shflsync_down) ;  /* 0x00000b9000007944 */ /* 0x000fea0003c00000 */
[----:B0-----:R-:W-:Y:S01]  /*e6c0*/  HFMA2.MMA R126, -RZ, RZ, 0, 1.1920928955078125e-07 ;  /* 0x00000002ff7e7435 */ /* 0x001fe200000001ff */
[----:B-1----:R-:W-:-:S02]  /*e6d0*/  MOV R130, R142 ;  /* 0x0000008e00827202 */ /* 0x002fc40000000f00 */
[----:B------:R-:W-:Y:S02]  /*e6e0*/  MOV R131, R132 ;  /* 0x0000008400837202 */ /* 0x000fe40000000f00 */
[----:B------:R-:W-:Y:S02]  /*e6f0*/  MOV R127, 0x1f ;  /* 0x0000001f007f7802 */ /* 0x000fe40000000f00 */
[----:B------:R-:W-:Y:S02]  /*e700*/  MOV R142, 0xffffffff ;  /* 0xffffffff008e7802 */ /* 0x000fe40000000f00 */
[----:B------:R-:W-:Y:S02]  /*e710*/  MOV R124, 0xe730 ;  /* 0x0000e730007c7802 */ /* 0x000fe40000000f00 */
[----:B------:R-:W-:Y:S05]  /*e720*/  CALL.REL.NOINC `($__internal_78_$__cuda_sm70_shflsync_down) ;  /* 0x00000b2000007944 */ /* 0x000fea0003c00000 */
[----:B01----:R-:W-:Y:S05]  /*e730*/  BRA `(.L_x_3330) ;  /* 0xffff914000007947 */ /* 0x003fea000383ffff */
.L_x_3237:
[----:B------:R-:W-:Y:S01]  /*e740*/  HFMA2.MMA R126, -RZ, RZ, 0, 2.384185791015625e-07 ;  /* 0x00000004ff7e7435 */ /* 0x000fe200000001ff */
[----:B------:R-:W-:Y:S02]  /*e750*/  MOV R131, R135 ;  /* 0x0000008700837202 */ /* 0x000fe40000000f00 */
[----:B------:R-:W-:Y:S02]  /*e760*/  MOV R127, 0x1f ;  /* 0x0000001f007f7802 */ /* 0x000fe40000000f00 */
[----:B0-----:R-:W-:-:S02]  /*e770*/  MOV R142, 0xffffffff ;  /* 0xffffffff008e7802 */ /* 0x001fc40000000f00 */
[----:B------:R-:W-:Y:S02]  /*e780*/  MOV R124, 0xe7a0 ;  /* 0x0000e7a0007c7802 */ /* 0x000fe40000000f00 */
[----:B-1234-:R-:W-:Y:S05]  /*e790*/  CALL.REL.NOINC `($__internal_78_$__cuda_sm70_shflsync_down) ;  /* 0x00000ab000007944 */ /* 0x01efea0003c00000 */
[----:B-1----:R-:W-:Y:S01]  /*e7a0*/  MOV R128, R142 ;  /* 0x0000008e00807202 */ /* 0x002fe20000000f00 */
[----:B0-----:R-:W-:Y:S05]  /*e7b0*/  BRA `(.L_x_3331) ;  /* 0xffff91e000007947 */ /* 0x001fea000383ffff */
.L_x_3238:
[----:B------:R-:W-:Y:S01]  /*e7c0*/  HFMA2.MMA R126, -RZ, RZ, 0, 2.384185791015625e-07 ;  /* 0x00000004ff7e7435 */ /* 0x000fe200000001ff */
[----:B------:R-:W-:Y:S02]  /*e7d0*/  MOV R131, R134 ;  /* 0x0000008600837202 */ /* 0x000fe40000000f00 */
[----:B------:R-:W-:Y:S02]  /*e7e0*/  MOV R127, 0x1f ;  /* 0x0000001f007f7802 */ /* 0x000fe40000000f00 */
[----:B0-----:R-:W-:Y:S02]  /*e7f0*/  MOV R142, 0xffffffff ;  /* 0xffffffff008e7802 */ /* 0x001fe40000000f00 */
[----:B------:R-:W-:Y:S02]  /*e800*/  MOV R124, 0xe820 ;  /* 0x0000e820007c7802 */ /* 0x000fe40000000f00 */
[----:B-1234-:R-:W-:Y:S05]  /*e810*/  CALL.REL.NOINC `($__internal_78_$__cuda_sm70_shflsync_down) ;  /* 0x00000a3000007944 */ /* 0x01efea0003c00000 */
[----:B0-----:R-:W-:Y:S01]  /*e820*/  HFMA2.MMA R126, -RZ, RZ, 0, 2.384185791015625e-07 ;  /* 0x00000004ff7e7435 */ /* 0x001fe200000001ff */
[----:B-1----:R-:W-:Y:S02]  /*e830*/  MOV R129, R142 ;  /* 0x0000008e00817202 */ /* 0x002fe40000000f00 */
[----:B------:R-:W-:-:S02]  /*e840*/  MOV R131, R133 ;  /* 0x0000008500837202 */ /* 0x000fc40000000f00 */
[----:B------:R-:W-:Y:S02]  /*e850*/  MOV R127, 0x1f ;  /* 0x0000001f007f7802 */ /* 0x000fe40000000f00 */
[----:B------:R-:W-:Y:S02]  /*e860*/  MOV R142, 0xffffffff ;  /* 0xffffffff008e7802 */ /* 0x000fe40000000f00 */
[----:B------:R-:W-:Y:S02]  /*e870*/  MOV R124, 0xe890 ;  /* 0x0000e890007c7802 */ /* 0x000fe40000000f00 */
[----:B------:R-:W-:Y:S05]  /*e880*/  CALL.REL.NOINC `($__internal_78_$__cuda_sm70_shflsync_down) ;  /* 0x000009c000007944 */ /* 0x000fea0003c00000 */
[----:B0-----:R-:W-:Y:S01]  /*e890*/  HFMA2.MMA R126, -RZ, RZ, 0, 2.384185791015625e-07 ;  /* 0x00000004ff7e7435 */ /* 0x001fe200000001ff */
[----:B-1----:R-:W-:Y:S02]  /*e8a0*/  MOV R130, R142 ;  /* 0x0000008e00827202 */ /* 0x002fe40000000f00 */
[----:B------:R-:W-:Y:S02]  /*e8b0*/  MOV R131, R132 ;  /* 0x0000008400837202 */ /* 0x000fe40000000f00 */
[----:B------:R-:W-:Y:S02]  /*e8c0*/  MOV R127, 0x1f ;  /* 0x0000001f007f7802 */ /* 0x000fe40000000f00 */
[----:B------:R-:W-:-:S02]  /*e8d0*/  MOV R142, 0xffffffff ;  /* 0xffffffff008e7802 */ /* 0x000fc40000000f00 */
[----:B------:R-:W-:Y:S02]  /*e8e0*/  MOV R124, 0xe900 ;  /* 0x0000e900007c7802 */ /* 0x000fe40000000f00 */
[----:B------:R-:W-:Y:S05]  /*e8f0*/  CALL.REL.NOINC `($__internal_78_$__cuda_sm70_shflsync_down) ;  /* 0x0000095000007944 */ /* 0x000fea0003c00000 */
[----:B01----:R-:W-:Y:S05]  /*e900*/  BRA `(.L_x_3332) ;  /* 0xffff90d000007947 */ /* 0x003fea000383ffff */
.L_x_3241:
[----:B------:R-:W-:Y:S01]  /*e910*/  HFMA2.MMA R126, -RZ, RZ, 0, 4.76837158203125e-07 ;  /* 0x00000008ff7e7435 */ /* 0x000fe200000001ff */
[----:B------:R-:W-:Y:S02]  /*e920*/  MOV R131, R135 ;  /* 0x0000008700837202 */ /* 0x000fe40000000f00 */
[----:B------:R-:W-:Y:S02]  /*e930*/  MOV R127, 0x1f ;  /* 0x0000001f007f7802 */ /* 0x000fe40000000f00 */
[----:B0-----:R-:W-:Y:S02]  /*e940*/  MOV R142, 0xffffffff ;  /* 0xffffffff008e7802 */ /* 0x001fe40000000f00 */
[----:B------:R-:W-:Y:S02]  /*e950*/  MOV R124, 0xe970 ;  /* 0x0000e970007c7802 */ /* 0x000fe40000000f00 */
[----:B-1234-:R-:W-:Y:S05]  /*e960*/  CALL.REL.NOINC `($__internal_78_$__cuda_sm70_shflsync_down) ;  /* 0x000008e000007944 */ /* 0x01efea0003c00000 */
[----:B0-----:R-:W-:Y:S01]  /*e970*/  HFMA2.MMA R126, -RZ, RZ, 0, 4.76837158203125e-07 ;  /* 0x00000008ff7e7435 */ /* 0x001fe200000001ff */
[----:B-1----:R-:W-:Y:S02]  /*e980*/  MOV R128, R142 ;  /* 0x0000008e00807202 */ /* 0x002fe40000000f00 */
[----:B------:R-:W-:-:S02]  /*e990*/  MOV R131, R134 ;  /* 0x0000008600837202 */ /* 0x000fc40000000f00 */
[----:B------:R-:W-:Y:S02]  /*e9a0*/  MOV R127, 0x1f ;  /* 0x0000001f007f7802 */ /* 0x000fe40000000f00 */
[----:B------:R-:W-:Y:S02]  /*e9b0*/  MOV R142, 0xffffffff ;  /* 0xffffffff008e7802 */ /* 0x000fe40000000f00 */
[----:B------:R-:W-:Y:S02]  /*e9c0*/  MOV R124, 0xe9e0 ;  /* 0x0000e9e0007c7802 */ /* 0x000fe40000000f00 */
[----:B------:R-:W-:Y:S05]  /*e9d0*/  CALL.REL.NOINC `($__internal_78_$__cuda_sm70_shflsync_down) ;  /* 0x0000087000007944 */ /* 0x000fea0003c00000 */
[----:B0-----:R-:W-:Y:S01]  /*e9e0*/  HFMA2.MMA R126, -RZ, RZ, 0, 4.76837158203125e-07 ;  /* 0x00000008ff7e7435 */ /* 0x001fe200000001ff */
[----:B-1----:R-:W-:Y:S02]  /*e9f0*/  MOV R129, R142 ;  /* 0x0000008e00817202 */ /* 0x002fe40000000f00 */
[----:B------:R-:W-:Y:S02]  /*ea00*/  MOV R131, R133 ;  /* 0x0000008500837202 */ /* 0x000fe40000000f00 */
[----:B------:R-:W-:Y:S02]  /*ea10*/  MOV R127, 0x1f ;  /* 0x0000001f007f7802 */ /* 0x000fe40000000f00 */
[----:B------:R-:W-:-:S02]  /*ea20*/  MOV R142, 0xffffffff ;  /* 0xffffffff008e7802 */ /* 0x000fc40000000f00 */
[----:B------:R-:W-:Y:S02]  /*ea30*/  MOV R124, 0xea50 ;  /* 0x0000ea50007c7802 */ /* 0x000fe40000000f00 */
[----:B------:R-:W-:Y:S05]  /*ea40*/  CALL.REL.NOINC `($__internal_78_$__cuda_sm70_shflsync_down) ;  /* 0x0000080000007944 */ /* 0x000fea0003c00000 */
[----:B0-----:R-:W-:Y:S01]  /*ea50*/  HFMA2.MMA R126, -RZ, RZ, 0, 4.76837158203125e-07 ;  /* 0x00000008ff7e7435 */ /* 0x001fe200000001ff */
[----:B-1----:R-:W-:Y:S02]  /*ea60*/  MOV R130, R142 ;  /* 0x0000008e00827202 */ /* 0x002fe40000000f00 */
[----:B------:R-:W-:Y:S02]  /*ea70*/  MOV R131, R132 ;  /* 0x0000008400837202 */ /* 0x000fe40000000f00 */
[----:B------:R-:W-:Y:S02]  /*ea80*/  MOV R127, 0x1f ;  /* 0x0000001f007f7802 */ /* 0x000fe40000000f00 */
[----:B------:R-:W-:Y:S02]  /*ea90*/  MOV R142, 0xffffffff ;  /* 0xffffffff008e7802 */ /* 0x000fe40000000f00 */
[----:B------:R-:W-:Y:S02]  /*eaa0*/  MOV R124, 0xeac0 ;  /* 0x0000eac0007c7802 */ /* 0x000fe40000000f00 */
[----:B------:R-:W-:Y:S05]  /*eab0*/  CALL.REL.NOINC `($__internal_78_$__cuda_sm70_shflsync_down) ;  /* 0x0000079000007944 */ /* 0x000fea0003c00000 */
[----:B01----:R-:W-:Y:S05]  /*eac0*/  BRA `(.L_x_3333) ;  /* 0xffff906000007947 */ /* 0x003fea000383ffff */
.L_x_3244:
[----:B------:R-:W-:Y:S01]  /*ead0*/  HFMA2.MMA R126, -RZ, RZ, 0, 9.5367431640625e-07 ;  /* 0x00000010ff7e7435 */ /* 0x000fe200000001ff */
[----:B------:R-:W-:-:S02]  /*eae0*/  MOV R131, R135 ;  /* 0x0000008700837202 */ /* 0x000fc40000000f00 */
[----:B------:R-:W-:Y:S02]  /*eaf0*/  MOV R127, 0x1f ;  /* 0x0000001f007f7802 */ /* 0x000fe40000000f00 */
[----:B0-----:R-:W-:Y:S02]  /*eb00*/  MOV R142, 0xffffffff ;  /* 0xffffffff008e7802 */ /* 0x001fe40000000f00 */
[----:B------:R-:W-:Y:S02]  /*eb10*/  MOV R124, 0xeb30 ;  /* 0x0000eb30007c7802 */ /* 0x000fe40000000f00 */
[----:B-1234-:R-:W-:Y:S05]  /*eb20*/  CALL.REL.NOINC `($__internal_78_$__cuda_sm70_shflsync_down) ;  /* 0x0000072000007944 */ /* 0x01efea0003c00000 */
[----:B-1----:R-:W-:Y:S01]  /*eb30*/  MOV R128, R142 ;  /* 0x0000008e00807202 */ /* 0x002fe20000000f00 */
[----:B0-----:R-:W-:Y:S05]  /*eb40*/  BRA `(.L_x_3334) ;  /* 0xffff910000007947 */ /* 0x001fea000383ffff */
.L_x_3245:
[----:B------:R-:W-:Y:S01]  /*eb50*/  HFMA2.MMA R126, -RZ, RZ, 0, 9.5367431640625e-07 ;  /* 0x00000010ff7e7435 */ /* 0x000fe200000001ff */
[----:B------:R-:W-:Y:S02]  /*eb60*/  MOV R131, R134 ;  /* 0x0000008600837202 */ /* 0x000fe40000000f00 */
[----:B------:R-:W-:Y:S02]  /*eb70*/  MOV R127, 0x1f ;  /* 0x0000001f007f7802 */ /* 0x000fe40000000f00 */
[----:B0-----:R-:W-:-:S02]  /*eb80*/  MOV R142, 0xffffffff ;  /* 0xffffffff008e7802 */ /* 0x001fc40000000f00 */
[----:B------:R-:W-:Y:S02]  /*eb90*/  MOV R124, 0xebb0 ;  /* 0x0000ebb0007c7802 */ /* 0x000fe40000000f00 */
[----:B-1234-:R-:W-:Y:S05]  /*eba0*/  CALL.REL.NOINC `($__internal_78_$__cuda_sm70_shflsync_down) ;  /* 0x000006a000007944 */ /* 0x01efea0003c00000 */
[----:B0-----:R-:W-:Y:S01]  /*ebb0*/  HFMA2.MMA R126, -RZ, RZ, 0, 9.5367431640625e-07 ;  /* 0x00000010ff7e7435 */ /* 0x001fe200000001ff */
[----:B-1----:R-:W-:Y:S02]  /*ebc0*/  MOV R129, R142 ;  /* 0x0000008e00817202 */ /* 0x002fe40000000f00 */
[----:B------:R-:W-:Y:S02]  /*ebd0*/  MOV R131, R133 ;  /* 0x0000008500837202 */ /* 0x000fe40000000f00 */
[----:B------:R-:W-:Y:S02]  /*ebe0*/  MOV R127, 0x1f ;  /* 0x0000001f007f7802 */ /* 0x000fe40000000f00 */
[----:B------:R-:W-:Y:S02]  /*ebf0*/  MOV R142, 0xffffffff ;  /* 0xffffffff008e7802 */ /* 0x000fe40000000f00 */
[----:B------:R-:W-:Y:S02]  /*ec00*/  MOV R124, 0xec20 ;  /* 0x0000ec20007c7802 */ /* 0x000fe40000000f00 */
[----:B------:R-:W-:Y:S05]  /*ec10*/  CALL.REL.NOINC `($__internal_78_$__cuda_sm70_shflsync_down) ;  /* 0x0000063000007944 */ /* 0x000fea0003c00000 */
[----:B0-----:R-:W-:Y:S01]  /*ec20*/  HFMA2.MMA R126, -RZ, RZ, 0, 9.5367431640625e-07 ;  /* 0x00000010ff7e7435 */ /* 0x001fe200000001ff */
[----:B-1----:R-:W-:-:S02]  /*ec30*/  MOV R130, R142 ;  /* 0x0000008e00827202 */ /* 0x002fc40000000f00 */
[----:B------:R-:W-:Y:S02]  /*ec40*/  MOV R131, R132 ;  /* 0x0000008400837202 */ /* 0x000fe40000000f00 */
[----:B------:R-:W-:Y:S02]  /*ec50*/  MOV R127, 0x1f ;  /* 0x0000001f007f7802 */ /* 0x000fe40000000f00 */
[----:B------:R-:W-:Y:S02]  /*ec60*/  MOV R142, 0xffffffff ;  /* 0xffffffff008e7802 */ /* 0x000fe40000000f00 */
[----:B------:R-:W-:Y:S02]  /*ec70*/  MOV R124, 0xec90 ;  /* 0x0000ec90007c7802 */ /* 0x000fe40000000f00 */
[----:B------:R-:W-:Y:S05]  /*ec80*/  CALL.REL.NOINC `($__internal_78_$__cuda_sm70_shflsync_down) ;  /* 0x000005c000007944 */ /* 0x000fea0003c00000 */
[----:B01----:R-:W-:Y:S05]  /*ec90*/  BRA `(.L_x_3335) ;  /* 0xffff8ff000007947 */ /* 0x003fea000383ffff */
.L_x_3248:
[----:B------:R-:W-:Y:S01]  /*eca0*/  HFMA2.MMA R127, -RZ, RZ, 0, 0 ;  /* 0x00000000ff7f7435 */ /* 0x000fe200000001ff */
[----:B-1----:R-:W-:Y:S02]  /*ecb0*/  MOV R128, R135 ;  /* 0x0000008700807202 */ /* 0x002fe40000000f00 */
[----:B------:R-:W-:Y:S02]  /*ecc0*/  MOV R125, 0x1f ;  /* 0x0000001f007d7802 */ /* 0x000fe40000000f00 */
[----:B------:R-:W-:-:S02]  /*ecd0*/  MOV R124, 0xffffffff ;  /* 0xffffffff007c7802 */ /* 0x000fc40000000f00 */
[----:B------:R-:W-:Y:S02]  /*ece0*/  MOV R126, 0xed00 ;  /* 0x0000ed00007e7802 */ /* 0x000fe40000000f00 */
[----:B0-234-:R-:W-:Y:S05]  /*ecf0*/  CALL.REL.NOINC `($__internal_79_$__cuda_sm70_shflsync_idx_p) ;  /* 0x0000059000007944 */ /* 0x01dfea0003c00000 */
        /* <DEDUP_REMOVED lines=21> */
[----:B------:R-:W-:Y:S01]  /*ee50*/  HFMA2.MMA R126, -RZ, RZ, 0, 5.9604644775390625e-08 ;  /* 0x00000001ff7e7435 */ /* 0x000fe200000001ff */
[----:B-1----:R-:W-:Y:S02]  /*ee60*/  MOV R246, R125 ;  /* 0x0000007d00f67202 */ /* 0x002fe40000000f00 */
[----:B------:R-:W-:Y:S02]  /*ee70*/  MOV R131, R135 ;  /* 0x0000008700837202 */ /* 0x000fe40000000f00 */
[----:B0-----:R-:W-:Y:S02]  /*ee80*/  MOV R127, 0x1f ;  /* 0x0000001f007f7802 */ /* 0x001fe40000000f00 */
[----:B------:R-:W-:Y:S02]  /*ee90*/  MOV R142, 0xffffffff ;  /* 0xffffffff008e7802 */ /* 0x000fe40000000f00 */
[----:B------:R-:W-:-:S02]  /*eea0*/  MOV R124, 0xeec0 ;  /* 0x0000eec0007c7802 */ /* 0x000fc40000000f00 */
[----:B------:R-:W-:Y:S05]  /*eeb0*/  CALL.REL.NOINC `($__internal_78_$__cuda_sm70_shflsync_down) ;  /* 0x0000039000007944 */ /* 0x000fea0003c00000 */
[----:B0-----:R-:W-:Y:S01]  /*eec0*/  HFMA2.MMA R126, -RZ, RZ, 0, 5.9604644775390625e-08 ;  /* 0x00000001ff7e7435 */ /* 0x001fe200000001ff */
[----:B-1----:R-:W-:-:S02]  /*eed0*/  MOV R140, R142 ;  /* 0x0000008e008c7202 */ /* 0x002fc40000000f00 */
[----:B------:R-:W-:Y:S02]  /*eee0*/  MOV R131, R134 ;  /* 0x0000008600837202 */ /* 0x000fe40000000f00 */
[----:B------:R-:W-:Y:S02]  /*eef0*/  MOV R127, 0x1f ;  /* 0x0000001f007f7802 */ /* 0x000fe40000000f00 */
[----:B------:R-:W-:Y:S02]  /*ef00*/  MOV R142, 0xffffffff ;  /* 0xffffffff008e7802 */ /* 0x000fe40000000f00 */
[----:B------:R-:W-:Y:S02]  /*ef10*/  MOV R124, 0xef30 ;  /* 0x0000ef30007c7802 */ /* 0x000fe40000000f00 */
[----:B------:R-:W-:Y:S05]  /*ef20*/  CALL.REL.NOINC `($__internal_78_$__cuda_sm70_shflsync_down) ;  /* 0x0000032000007944 */ /* 0x000fea0003c00000 */
[----:B0-----:R-:W-:Y:S01]  /*ef30*/  HFMA2.MMA R126, -RZ, RZ, 0, 5.9604644775390625e-08 ;  /* 0x00000001ff7e7435 */ /* 0x001fe200000001ff */
[----:B-1----:R-:W-:Y:S02]  /*ef40*/  MOV R141, R142 ;  /* 0x0000008e008d7202 */ /* 0x002fe40000000f00 */
[----:B------:R-:W-:Y:S02]  /*ef50*/  MOV R131, R133 ;  /* 0x0000008500837202 */ /* 0x000fe40000000f00 */
[----:B------:R-:W-:-:S02]  /*ef60*/  MOV R127, 0x1f ;  /* 0x0000001f007f7802 */ /* 0x000fc40000000f00 */
[----:B------:R-:W-:Y:S02]  /*ef70*/  MOV R142, 0xffffffff ;  /* 0xffffffff008e7802 */ /* 0x000fe40000000f00 */
[----:B------:R-:W-:Y:S02]  /*ef80*/  MOV R124, 0xefa0 ;  /* 0x0000efa0007c7802 */ /* 0x000fe40000000f00 */
[----:B------:R-:W-:Y:S05]  /*ef90*/  CALL.REL.NOINC `($__internal_78_$__cuda_sm70_shflsync_down) ;  /* 0x000002b000007944 */ /* 0x000fea0003c00000 */
[----:B0-----:R-:W-:Y:S01]  /*efa0*/  HFMA2.MMA R126, -RZ, RZ, 0, 5.9604644775390625e-08 ;  /* 0x00000001ff7e7435 */ /* 0x001fe200000001ff */
[----:B-1----:R-:W-:Y:S02]  /*efb0*/  MOV R129, R142 ;  /* 0x0000008e00817202 */ /* 0x002fe40000000f00 */
[----:B------:R-:W-:Y:S02]  /*efc0*/  MOV R131, R132 ;  /* 0x0000008400837202 */ /* 0x000fe40000000f00 */
[----:B------:R-:W-:Y:S02]  /*efd0*/  MOV R127, 0x1f ;  /* 0x0000001f007f7802 */ /* 0x000fe40000000f00 */
[----:B------:R-:W-:Y:S02]  /*efe0*/  MOV R142, 0xffffffff ;  /* 0xffffffff008e7802 */ /* 0x000fe40000000f00 */
[----:B------:R-:W-:-:S02]  /*eff0*/  MOV R124, 0xf010 ;  /* 0x0000f010007c7802 */ /* 0x000fc40000000f00 */
[----:B------:R-:W-:Y:S05]  /*f000*/  CALL.REL.NOINC `($__internal_78_$__cuda_sm70_shflsync_down) ;  /* 0x0000024000007944 */ /* 0x000fea0003c00000 */
[CC--:B------:R-:W-:Y:S01]  /*f010*/  FMUL.FTZ R243, R120.reuse, R247.reuse ;  /* 0x000000f778f37220 */ /* 0x0c0fe20000410000 */
[----:B------:R-:W-:Y:S01]  /*f020*/  MOV R128, R120 ;  /* 0x0000007800807202 */ /* 0x000fe20000000f00 */
[-C--:B------:R-:W-:Y:S01]  /*f030*/  FMUL.FTZ R244, R120, R248.reuse ;  /* 0x000000f878f47220 */ /* 0x080fe20000410000 */
[----:B0-----:R-:W-:Y:S01]  /*f040*/  HFMA2.MMA R127, -RZ, RZ, 0, 0 ;  /* 0x00000000ff7f7435 */ /* 0x001fe200000001ff */
[-C--:B------:R-:W-:Y:S01]  /*f050*/  FMUL.FTZ R242, R123, R248.reuse ;  /* 0x000000f87bf27220 */ /* 0x080fe20000410000 */
[----:B------:R-:W-:Y:S01]  /*f060*/  MOV R125, 0x1f ;  /* 0x0000001f007d7802 */ /* 0x000fe20000000f00 */
[CC--:B------:R-:W-:Y:S01]  /*f070*/  FMUL.FTZ R120, R122.reuse, R248.reuse ;  /* 0x000000f87a787220 */ /* 0x0c0fe20000410000 */
[----:B------:R-:W-:Y:S01]  /*f080*/  MOV R124, 0xffffffff ;  /* 0xffffffff007c7802 */ /* 0x000fe20000000f00 */
[----:B------:R-:W-:Y:S01]  /*f090*/  FMUL.FTZ R248, R121, R248 ;  /* 0x000000f879f87220 */ /* 0x000fe20000410000 */
[----:B------:R-:W-:Y:S01]  /*f0a0*/  MOV R126, 0xf0e0 ;  /* 0x0000f0e0007e7802 */ /* 0x000fe20000000f00 */
[----:B------:R-:W-:-:S02]  /*f0b0*/  FFMA.FTZ R242, R122, R247, -R242 ;  /* 0x000000f77af27223 */ /* 0x000fc400000108f2 */
[----:B------:R-:W-:Y:S02]  /*f0c0*/  FFMA.FTZ R241, R123, R247, R120 ;  /* 0x000000f77bf17223 */ /* 0x000fe40000010078 */
[----:B-1----:R-:W-:Y:S05]  /*f0d0*/  CALL.REL.NOINC `($__internal_79_$__cuda_sm70_shflsync_idx_p) ;  /* 0x000001b000007944 */ /* 0x002fea0003c00000 */
        /* <DEDUP_REMOVED lines=23> */
        .weak           $__internal_78_$__cuda_sm70_shflsync_down
        .type           $__internal_78_$__cuda_sm70_shflsync_down,@function
        .size           $__internal_78_$__cuda_sm70_shflsync_down,($__internal_79_$__cuda_sm70_shflsync_idx_p - $__internal_78_$__cuda_sm70_shflsync_down)
$__internal_78_$__cuda_sm70_shflsync_down:
[----:B------:R-:W-:Y:S01]  /*f250*/  HFMA2.MMA R125, -RZ, RZ, 0, 0 ;  /* 0x00000000ff7d7435 */ /* 0x000fe200000001ff */
[----:B------:R-:W-:Y:S04]  /*f260*/  WARPSYNC R142 ;  /* 0x0000008e00007348 */ /* 0x000fe80003800000 */
[----:B------:R0:W1:Y:S01]  /*f270*/  SHFL.DOWN PT, R142, R131, R126, R127 ;  /* 0x0800007e838e7389 */ /* 0x00006200000e007f */
[----:B------:R-:W-:Y:S05]  /*f280*/  RET.REL.NODEC R124 `(_Z25selective_scan_bwd_kernelI32Selective_Scan_bwd_kernel_traitsILi128ELi16ELb1ELb1ELb0ELb1ELb0EfN3c107complexIfEEEEv12SSMParamsBwd) ;  /* 0xffff0d707c007950 */ /* 0x000fea0003c3ffff */
        .weak           $__internal_79_$__cuda_sm70_shflsync_idx_p
        .type           $__internal_79_$__cuda_sm70_shflsync_idx_p,@function
        .size           $__internal_79_$__cuda_sm70_shflsync_idx_p,($__internal_80_$__cuda_sm70_shflsync_up - $__internal_79_$__cuda_sm70_shflsync_idx_p)
$__internal_79_$__cuda_sm70_shflsync_idx_p:
[----:B------:R-:W-:Y:S01]  /*f290*/  HFMA2.MMA R131, -RZ, RZ, 0, 0 ;  /* 0x00000000ff837435 */ /* 0x000fe200000001ff */
[----:B------:R-:W-:Y:S01]  /*f2a0*/  MOV R130, R126 ;  /* 0x0000007e00827202 */ /* 0x000fe20000000f00 */
[----:B------:R-:W-:Y:S04]  /*f2b0*/  WARPSYNC R124 ;  /* 0x0000007c00007348 */ /* 0x000fe80003800000 */
[----:B------:R0:W1:Y:S01]  /*f2c0*/  SHFL.IDX PT, R125, R128, R127, R125 ;  /* 0x0000007f807d7389 */ /* 0x00006200000e007d */
[----:B------:R-:W-:Y:S05]  /*f2d0*/  RET.REL.NODEC R130 `(_Z25selective_scan_bwd_kernelI32Selective_Scan_bwd_kernel_traitsILi128ELi16ELb1ELb1ELb0ELb1ELb0EfN3c107complexIfEEEEv12SSMParamsBwd) ;  /* 0xffff0d2082007950 */ /* 0x000fea0003c3ffff */
        .weak           $__internal_80_$__cuda_sm70_shflsync_up
        .type           $__internal_80_$__cuda_sm70_shflsync_up,@function
        .size           $__internal_80_$__cuda_sm70_shflsync_up,(.L_x_14515 - $__internal_80_$__cuda_sm70_shflsync_up)
$__internal_80_$__cuda_sm70_shflsync_up:
[----:B------:R-:W-:Y:S01]  /*f2e0*/  MOV R125, 0x0 ;  /* 0x00000000007d7802 */ /* 0x000fe20000000f00 */
[----:B------:R-:W-:Y:S04]  /*f2f0*/  WARPSYNC R127 ;  /* 0x0000007f00007348 */ /* 0x000fe80003800000 */
[----:B------:R0:W1:Y:S01]  /*f300*/  SHFL.UP PT, R127, R130, R129, R128 ;  /* 0x04000081827f7389 */ /* 0x00006200000e0080 */
[----:B------:R-:W-:Y:S05]  /*f310*/  RET.REL.NODEC R124 `(_Z25selective_scan_bwd_kernelI32Selective_Scan_bwd_kernel_traitsILi128ELi16ELb1ELb1ELb0ELb1ELb0EfN3c107complexIfEEEEv12SSMParamsBwd) ;  /* 0xffff0ce07c007950 */ /* 0x000fea0003c3ffff */
.L_x_3337:
        /* <DEDUP_REMOVED lines=14> */
.L_x_14515:


//--------------------- .text._Z25selective_scan_bwd_kernelI32Selective_Scan_bwd_kernel_traitsILi128ELi16ELb1ELb1ELb0ELb1ELb1EfN3c107complexIfEEEEv12SSMParamsBwd --------------------------
	.section	.text._Z25selective_scan_bwd_kernelI32Selective_Scan_bwd_kernel_traitsILi128ELi16ELb1ELb1ELb0ELb1ELb1EfN3c107complexIfEEEEv12SSMParamsBwd,"ax",@progbits
	.sectioninfo	@"SHI_REGISTERS=253"
	.align	128
        .global         _Z25selective_scan_bwd_kernelI32Selective_Scan_bwd_kernel_traitsILi128ELi16ELb1ELb1ELb0ELb1ELb1EfN3c107complexIfEEEEv12SSMParamsBwd
        .type           _Z25selective_scan_bwd_kernelI32Selective_Scan_bwd_kernel_traitsILi128ELi16ELb1ELb1ELb0ELb1ELb1EfN3c107complexIfEEEEv12SSMParamsBwd,@function
        .size           _Z25selective_scan_bwd_kernelI32Selective_Scan_bwd_kernel_traitsILi128ELi16ELb1ELb1ELb0ELb1ELb1EfN3c107complexIfEEEEv12SSMParamsBwd,(.L_x_14518 - _Z25selective_scan_bwd_kernelI32Selective_Scan_bwd_kernel_traitsILi128ELi16ELb1ELb1ELb0ELb1ELb1EfN3c107complexIfEEEEv12SSMParamsBwd)
        .other          _Z25selective_scan_bwd_kernelI32Selective_Scan_bwd_kernel_traitsILi128ELi16ELb1ELb1ELb0ELb1ELb1EfN3c107complexIfEEEEv12SSMParamsBwd,@"STO_CUDA_ENTRY STV_DEFAULT"
_Z25selective_scan_bwd_kernelI32Selective_Scan_bwd_kernel_traitsILi128ELi16ELb1ELb1ELb0ELb1ELb1EfN3c107complexIfEEEEv12SSMParamsBwd:
.text._Z25selective_scan_bwd_kernelI32Selective_Scan_bwd_kernel_traitsILi128ELi16ELb1ELb1ELb0ELb1ELb1EfN3c107complexIfEEEEv12SSMParamsBwd:
        /* <DEDUP_REMOVED lines=15> */
[----:B------:R-:W-:Y:S02]  /*00f0*/  UMOV UR30, URZ ;  /* 0x0000003f001e7c82 */ /* 0x000fe40008000000 */
        /* <DEDUP_REMOVED lines=14> */
[----:B------:R-:W-:Y:S02]  /*01e0*/  ULDC.64 UR34, c[0x0][0x348] ;  /* 0x0000d20000227ab9 */ /* 0x000fe40000000a00 */
[----:B------:R-:W-:Y:S01]  /*01f0*/  UMOV UR32, URZ ;  /* 0x0000003f00207c82 */ /* 0x000fe20008000000 */
[----:B------:R-:W4:Y:S01]  /*0200*/  @P1 LDG.E R4, [R4.64] ;  /* 0x0000001a04041981 */ /* 0x000f22000c1e1900 */
[----:B-1----:R-:W-:Y:S01]  /*0210*/  USHF.R.S32.HI UR13, URZ, 0x1f, UR12 ;  /* 0x0000001f3f0d7899 */ /* 0x002fe2000801140c */
[----:B------:R-:W-:Y:S01]  /*0220*/  HFMA2.MMA R179, -RZ, RZ, 0, 0 ;  /* 0x00000000ffb37435 */ /* 0x000fe200000001ff */
[----:B------:R-:W-:Y:S01]  /*0230*/  UISETP.NE.U32.AND UP0, UPT, URZ, UR4, UPT ;  /* 0x000000043f00728c */ /* 0x000fe2000bf05070 */
[----:B------:R-:W-:Y:S01]  /*0240*/  MOV R177, RZ ;  /* 0x000000ff00b17202 */ /* 0x000fe20000000f00 */
[----:B------:R-:W-:Y:S02]  /*0250*/  UIMAD UR4, UR13, UR6, URZ ;  /* 0x000000060d0472a4 */ /* 0x000fe4000f8e023f */
[----:B------:R-:W-:-:S02]  /*0260*/  UIMAD.WIDE.U32 UR8, UR12, UR6, URZ ;  /* 0x000000060c0872a5 */ /* 0x000fc4000f8e003f */
[----:B------:R-:W-:Y:S02]  /*0270*/  UIMAD UR4, UR12, UR7, UR4 ;  /* 0x000000070c0472a4 */ /* 0x000fe4000f8e0204 */
[----:B------:R-:W-:Y:S02]  /*0280*/  UISETP.NE.AND.EX UP0, UPT, URZ, UR5, UPT, UP0 ;  /* 0x000000053f00728c */ /* 0x000fe4000bf05300 */
[----:B------:R-:W-:Y:S01]  /*0290*/  ULDC.64 UR6, c[0x0][0x1e0] ;  /* 0x0000780000067ab9 */ /* 0x000fe20000000a00 */
[----:B0-----:R-:W0:Y:S01]  /*02a0*/  I2F.RP R0, UR29 ;  /* 0x0000001d00007d06 */ /* 0x001e220008209400 */
[----:B------:R-:W-:Y:S02]  /*02b0*/  UIMAD UR5, UR13, UR6, URZ ;  /* 0x000000060d0572a4 */ /* 0x000fe4000f8e023f */
[----:B------:R-:W-:Y:S02]  /*02c0*/  UISETP.NE.U32.AND UP1, UPT, URZ, UR24, UPT ;  /* 0x000000183f00728c */ /* 0x000fe4000bf25070 */
[----:B------:R-:W-:-:S02]  /*02d0*/  UIMAD UR22, UR12, UR7, UR5 ;  /* 0x000000070c1672a4 */ /* 0x000fc4000f8e0205 */
[----:B------:R-:W-:Y:S02]  /*02e0*/  UISETP.NE.AND.EX UP1, UPT, URZ, UR25, UPT, UP1 ;  /* 0x000000193f00728c */ /* 0x000fe4000bf25310 */
[----:B------:R-:W-:Y:S02]  /*02f0*/  UIMAD UR20, UR13, UR18, URZ ;  /* 0x000000120d1472a4 */ /* 0x000fe4000f8e023f */
[----:B------:R-:W-:Y:S02]  /*0300*/  UIMAD.WIDE.U32 UR16, UR12, UR18, URZ ;  /* 0x000000120c1072a5 */ /* 0x000fe4000f8e003f */
[----:B------:R-:W-:Y:S02]  /*0310*/  UIMAD UR20, UR12, UR19, UR20 ;  /* 0x000000130c1472a4 */ /* 0x000fe4000f8e0214 */
[----:B------:R-:W-:Y:S01]  /*0320*/  UIMAD.WIDE.U32 UR14, UR12, UR6, URZ ;  /* 0x000000060c0e72a5 */ /* 0x000fe2000f8e003f */
[----:B0-----:R-:W2:Y:S01]  /*0330*/  MUFU.RCP R0, R0 ;  /* 0x0000000000007308 */ /* 0x001ea20000001000 */
[----:B------:R-:W-:-:S02]  /*0340*/  ULDC.64 UR18, c[0x0][0x190] ;  /* 0x0000640000127ab9 */ /* 0x000fc40000000a00 */
[----:B------:R-:W-:Y:S02]  /*0350*/  @UP1 ULEA UR30, UP3, UR10, UR24, 0x2 ;  /* 0x000000180a1e1291 */ /* 0x000fe4000f86103f */
[----:B------:R-:W-:Y:S02]  /*0360*/  UIMAD.WIDE.U32 UR6, UR12, UR18, URZ ;  /* 0x000000120c0672a5 */ /* 0x000fe4000f8e003f */
[----:B------:R-:W-:Y:S02]  /*0370*/  UIMAD UR18, UR13, UR18, URZ ;  /* 0x000000120d1272a4 */ /* 0x000fe4000f8e023f */
[----:B------:R-:W-:Y:S02]  /*0380*/  @UP1 ULEA.HI.X UR31, UR10, UR25, UR11, 0x2, UP3 ;  /* 0x000000190a1f1291 */ /* 0x000fe400098f140b */
[----:B------:R-:W-:Y:S02]  /*0390*/  UIMAD UR18, UR12, UR19, UR18 ;  /* 0x000000130c1272a4 */ /* 0x000fe4000f8e0212 */
[----:B------:R-:W-:-:S02]  /*03a0*/  ULDC.64 UR24, c[0x0][0x1d8] ;  /* 0x0000760000187ab9 */ /* 0x000fc40000000a00 */
[----:B------:R-:W-:Y:S01]  /*03b0*/  UIMAD UR19, UR11, UR24, URZ ;  /* 0x000000180b1372a4 */ /* 0x000fe2000f8e023f */
[----:B--2---:R-:W-:Y:S01]  /*03c0*/  IADD3 R2, R0, 0xffffffe, RZ ;  /* 0x0ffffffe00027810 */ /* 0x004fe20007ffe0ff */
[----:B------:R-:W-:Y:S01]  /*03d0*/  UIADD3 UR9, UR9, UR4, URZ ;  /* 0x0000000409097290 */ /* 0x000fe2000fffe03f */
[----:B------:R-:W-:Y:S01]  /*03e0*/  IABS R0, UR10 ;  /* 0x0000000a00007c13 */ /* 0x000fe20008000000 */
[----:B------:R-:W-:Y:S02]  /*03f0*/  UISETP.NE.U32.AND UP2, UPT, URZ, UR34, UPT ;  /* 0x000000223f00728c */ /* 0x000fe4000bf45070 */
[----:B------:R-:W-:Y:S01]  /*0400*/  UMOV UR4, URZ ;  /* 0x0000003f00047c82 */ /* 0x000fe20008000000 */
[----:B------:R-:W0:Y:S01]  /*0410*/  F2I.FTZ.U32.TRUNC.NTZ R2, R2 ;  /* 0x0000000200027305 */ /* 0x000e22000021f000 */
[----:B------:R-:W1:Y:S01]  /*0420*/  R2UR UR21, R0 ;  /* 0x00000000001573c2 */ /* 0x000e6200000e0000 */
[----:B------:R-:W-:Y:S02]  /*0430*/  UIMAD UR19, UR10, UR25, UR19 ;  /* 0x000000190a1372a4 */ /* 0x000fe4000f8e0213 */
[----:B------:R-:W-:-:S02]  /*0440*/  UIMAD.WIDE.U32 UR8, UR10, UR24, UR8 ;  /* 0x000000180a0872a5 */ /* 0x000fc4000f8e0008 */
[----:B------:R-:W-:Y:S02]  /*0450*/  UIADD3 UR15, UR15, UR22, URZ ;  /* 0x000000160f0f7290 */ /* 0x000fe4000fffe03f */
[----:B------:R-:W-:Y:S02]  /*0460*/  ULDC.64 UR24, c[0x0][0x1e8] ;  /* 0x00007a0000187ab9 */ /* 0x000fe40000000a00 */
[----:B------:R-:W-:Y:S02]  /*0470*/  UIMAD UR22, UR11, UR24, URZ ;  /* 0x000000180b1672a4 */ /* 0x000fe4000f8e023f */
[----:B------:R-:W-:Y:S02]  /*0480*/  UISETP.NE.AND.EX UP2, UPT, URZ, UR35, UPT, UP2 ;  /* 0x000000233f00728c */ /* 0x000fe4000bf45320 */
[----:B------:R-:W-:Y:S01]  /*0490*/  UIMAD UR28, UR10, UR25, UR22 ;  /* 0x000000190a1c72a4 */ /* 0x000fe2000f8e0216 */
[----:B0-----:R-:W0:Y:S01]  /*04a0*/  R2UR UR5, R2 ;  /* 0x00000000020573c2 */ /* 0x001e2200000e0000 */
[----:B------:R-:W-:-:S02]  /*04b0*/  UMOV UR33, URZ ;  /* 0x0000003f00217c82 */ /* 0x000fc40008000000 */
[----:B------:R-:W-:Y:S02]  /*04c0*/  ULDC UR25, c[0x0][0x174] ;  /* 0x00005d0000197ab9 */ /* 0x000fe40000000800 */
[----:B------:R-:W-:-:S03]  /*04d0*/  ULDC.64 UR36, c[0x0][0x280] ;  /* 0x0000a00000247ab9 */ /* 0x000fc60000000a00 */
[----:B------:R-:W-:Y:S02]  /*04e0*/  @UP2 ULEA UR32, UP1, UR10, UR34, 0x2 ;  /* 0x000000220a202291 */ /* 0x000fe4000f82103f */
[----:B------:R-:W-:Y:S02]  /*04f0*/  UIMAD.WIDE.U32 UR14, UR10, UR24, UR14 ;  /* 0x000000180a0e72a5 */ /* 0x000fe4000f8e000e */
[----:B------:R-:W-:Y:S02]  /*0500*/  @UP2 ULEA.HI.X UR33, UR10, UR35, UR11, 0x2, UP1 ;  /* 0x000000230a212291 */ /* 0x000fe400088f140b */
[----:B------:R-:W-:Y:S02]  /*0510*/  UIADD3 UR7, UR7, UR18, URZ ;  /* 0x0000001207077290 */ /* 0x000fe4000fffe03f */
[----:B------:R-:W-:Y:S02]  /*0520*/  ULDC UR35, c[0x0][0x178] ;  /* 0x00005e0000237ab9 */ /* 0x000fe40000000800 */
[----:B0-----:R-:W-:-:S04]  /*0530*/  UIADD3 UR23, URZ, -UR5, URZ ;  /* 0x800000053f177290 */ /* 0x001fc8000fffe03f */
[----:B------:R-:W-:-:S04]  /*0540*/  UIMAD UR23, UR23, UR29, URZ ;  /* 0x0000001d171772a4 */ /* 0x000fc8000f8e023f */
[----:B------:R-:W-:Y:S02]  /*0550*/  UIMAD.WIDE.U32 UR4, UR5, UR23, UR4 ;  /* 0x00000017050472a5 */ /* 0x000fe4000f8e0004 */
[----:B------:R-:W-:Y:S02]  /*0560*/  ULEA UR23, UR25, 0xfffff800, 0xb ;  /* 0xfffff80019177891 */ /* 0x000fe4000f8e583f */
[----:B-1----:R-:W-:Y:S02]  /*0570*/  UIMAD.WIDE.U32 UR4, UR5, UR21, URZ ;  /* 0x00000015050472a5 */ /* 0x002fe4000f8e003f */
[----:B------:R-:W-:-:S05]  /*0580*/  USHF.R.S32.HI UR24, URZ, 0x1f, UR23 ;  /* 0x0000001f3f187899 */ /* 0x000fca0008011417 */
[----:B------:R-:W-:Y:S02]  /*0590*/  UMOV UR22, UR5 ;  /* 0x0000000500167c82 */ /* 0x000fe40008000000 */
[----:B------:R-:W-:Y:S02]  /*05a0*/  UIADD3 UR4, -UR22, URZ, URZ ;  /* 0x0000003f16047290 */ /* 0x000fe4000fffe13f */
[----:B------:R-:W-:Y:S02]  /*05b0*/  UIADD3 UR5, UR17, UR20, URZ ;  /* 0x0000001411057290 */ /* 0x000fe4000fffe03f */
[----:B------:R-:W-:Y:S02]  /*05c0*/  UIMAD UR21, UR29, UR4, UR21 ;  /* 0x000000041d1572a4 */ /* 0x000fe4000f8e0215 */
[----:B------:R-:W-:Y:S02]  /*05d0*/  UIMAD UR4, UR11, UR36, URZ ;  /* 0x000000240b0472a4 */ /* 0x000fe4000f8e023f */
[----:B------:R-:W-:-:S02]  /*05e0*/  UISETP.GT.U32.AND UP1, UPT, UR29, UR21, UPT ;  /* 0x000000151d00728c */ /* 0x000fc4000bf24070 */
[----:B------:R-:W-:Y:S02]  /*05f0*/  UIADD3 UR17, UP2, UR23, UR8, URZ ;  /* 0x0000000817117290 */ /* 0x000fe4000ff5e03f */
[----:B------:R-:W-:Y:S02]  /*0600*/  UIMAD UR34, UR10, UR37, UR4 ;  /* 0x000000250a2272a4 */ /* 0x000fe4000f8e0204 */
[----:B------:R-:W-:Y:S02]  /*0610*/  UIADD3.X UR19, UR24, UR9, UR19, UP2, !UPT ;  /* 0x0000000918137290 */ /* 0x000fe400097fe413 */
[----:B------:R-:W-:Y:S02]  /*0620*/  UMOV UR4, UR16 ;  /* 0x0000001000047c82 */ /* 0x000fe40008000000 */
[----:B------:R-:W-:Y:S02]  /*0630*/  UIMAD.WIDE.U32 UR4, UR10, UR36, UR4 ;  /* 0x000000240a0472a5 */ /* 0x000fe4000f8e0004 */
[----:B------:R-:W-:-:S02]  /*0640*/  @!UP1 UIADD3 UR21, UR21, -UR29, URZ ;  /* 0x8000001d15159290 */ /* 0x000fc4000fffe03f */
[----:B------:R-:W-:Y:S02]  /*0650*/  ULDC.64 UR36, c[0x0][0x240] ;  /* 0x0000900000247ab9 */ /* 0x000fe40000000a00 */
[----:B------:R-:W-:Y:S02]  /*0660*/  UISETP.GE.U32.AND UP2, UPT, UR21, UR29, UPT ;  /* 0x0000001d1500728c */ /* 0x000fe4000bf46070 */
[----:B------:R-:W-:Y:S02]  /*0670*/  ULEA UR16, UP3, UR17, UR36, 0x2 ;  /* 0x0000002411107291 */ /* 0x000fe4000f86103f */
[----:B------:R-:W-:Y:S02]  /*0680*/  ULOP3.LUT UR8, UR10, UR35, URZ, 0x3c, !UPT ;  /* 0x000000230a087292 */ /* 0x000fe4000f8e3c3f */
[----:B------:R-:W-:Y:S02]  /*0690*/  UIADD3 UR9, UP4, UR23, UR14, URZ ;  /* 0x0000000e17097290 */ /* 0x000fe4000ff9e03f */
[----:B------:R-:W-:-:S02]  /*06a0*/  @!UP1 UIADD3 UR22, UR22, 0x1, URZ ;  /* 0x0000000116169890 */ /* 0x000fc4000fffe03f */
[----:B------:R-:W-:Y:S02]  /*06b0*/  ULEA.HI.X UR17, UR17, UR37, UR19, 0x2, UP3 ;  /* 0x0000002511117291 */ /* 0x000fe400098f1413 */
[----:B------:R-:W-:Y:S02]  /*06c0*/  UISETP.GE.AND UP3, UPT, UR8, URZ, UPT ;  /* 0x0000003f0800728c */ /* 0x000fe4000bf66270 */
        /* <DEDUP_REMOVED lines=48> */
[----:B------:R-:W-:-:S02]  /*09d0*/  UMOV UR35, UR9 ;  /* 0x0000000900237c82 */ /* 0x000fc40008000000 */
[----:B------:R-:W-:Y:S02]  /*09e0*/  UMOV UR19, UR23 ;  /* 0x0000001700137c82 */ /* 0x000fe40008000000 */
[----:B------:R-:W-:Y:S01]  /*09f0*/  UMOV UR6, URZ ;  /* 0x0000003f00067c82 */ /* 0x000fe20008000000 */
[----:B---3--:R-:W-:-:S04]  /*0a00*/  SHF.R.S32.HI R0, RZ, 0x1f, R7 ;  /* 0x0000001fff007819 */ /* 0x008fc80000011407 */
[----:B------:R-:W-:-:S04]  /*0a10*/  LEA.HI R0, R0, R7, RZ, 0x5 ;  /* 0x0000000700007211 */ /* 0x000fc800078f28ff */
[----:B----4-:R-:W-:Y:S02]  /*0a20*/  SHF.R.S32.HI R174, RZ, 0x5, R0 ;  /* 0x00000005ffae7819 */ /* 0x010fe40000011400 */
.L_x_3474:
[----:B------:R-:W-:Y:S01]  /*0a30*/  BAR.SYNC.DEFER_BLOCKING 0x0 ;  /* 0x0000000000007b1d */ /* 0x000fe20000010000 */
[----:B------:R-:W-:Y:S02]  /*0a40*/  SHF.L.U32 R17, R7, 0x2, RZ ;  /* 0x0000000207117819 */ /* 0x000fe400000006ff */
[----:B------:R-:W-:Y:S02]  /*0a50*/  MOV R2, UR16 ;  /* 0x0000001000027c02 */ /* 0x000fe40008000f00 */
[----:B------:R-:W-:Y:S02]  /*0a60*/  LOP3.LUT R17, R17, 0xffffff80, RZ, 0xc0, !PT ;  /* 0xffffff8011117812 */ /* 0x000fe400078ec0ff */
[----:B0-----:R-:W-:Y:S02]  /*0a70*/  MOV R3, UR17 ;  /* 0x0000001100037c02 */ /* 0x001fe40008000f00 */
        /* <DEDUP_REMOVED lines=12> */
[----:B-----5:R-:W-:Y:S04]  /*0b40*/  STS.128 [R175.X16+0x400], R20 ;  /* 0x00040014af007388 */ /* 0x020fe8000000cc00 */
[----:B--2---:R0:W-:Y:S01]  /*0b50*/  STS.128 [R175.X16+0x600], R24 ;  /* 0x00060018af007388 */ /* 0x0041e2000000cc00 */
[----:B------:R-:W-:-:S06]  /*0b60*/  NOP ;  /* 0x0000000000007918 */ /* 0x000fcc0000000000 */
[----:B------:R-:W-:Y:S04]  /*0b70*/  LDS.128 R116, [R173.X16] ;  /* 0x00000000ad747984 */ /* 0x000fe8000000cc00 */
[----:B------:R-:W-:Y:S04]  /*0b80*/  LDS.128 R112, [R173.X16+0x10] ;  /* 0x00001000ad707984 */ /* 0x000fe8000000cc00 */
[----:B------:R-:W-:Y:S04]  /*0b90*/  LDS.128 R108, [R173.X16+0x20] ;  /* 0x00002000ad6c7984 */ /* 0x000fe8000000cc00 */
[----:B------:R-:W-:Y:S04]  /*0ba0*/  LDS.128 R104, [R173.X16+0x30] ;  /* 0x00003000ad687984 */ /* 0x000fe8000000cc00 */
[----:B------:R-:W-:Y:S06]  /*0bb0*/  BAR.SYNC.DEFER_BLOCKING 0x0 ;  /* 0x0000000000007b1d */ /* 0x000fec0000010000 */
[----:B------:R-:W2:Y:S04]  /*0bc0*/  LDG.E.128 R28, [R4.64] ;  /* 0x0000001a041c7981 */ /* 0x000ea8000c1e1d00 */
[----:B0-----:R-:W3:Y:S04]  /*0bd0*/  LDG.E.128 R24, [R4.64+0x200] ;  /* 0x0002001a04187981 */ /* 0x001ee8000c1e1d00 */
[----:B------:R-:W4:Y:S04]  /*0be0*/  LDG.E.128 R32, [R4.64+0x400] ;  /* 0x0004001a04207981 */ /* 0x000f28000c1e1d00 */
[----:B------:R-:W5:Y:S01]  /*0bf0*/  LDG.E.128 R36, [R4.64+0x600] ;  /* 0x0006001a04247981 */ /* 0x000f62000c1e1d00 */
[----:B------:R-:W-:-:S02]  /*0c00*/  MOV R8, UR18 ;  /* 0x0000001200087c02 */ /* 0x000fc40008000f00 */
[----:B------:R-:W-:-:S05]  /*0c10*/  MOV R9, UR19 ;  /* 0x0000001300097c02 */ /* 0x000fca0008000f00 */
[----:B------:R-:W-:Y:S01]  /*0c20*/  IMAD.WIDE R8, R18, 0x10, R8 ;  /* 0x0000001012087825 */ /* 0x000fe200078e0208 */
[----:B--2---:R0:W-:Y:S04]  /*0c30*/  STS.128 [R175.X16], R28 ;  /* 0x0000001caf007388 */ /* 0x0041e8000000cc00 */
[----:B---3--:R2:W-:Y:S04]  /*0c40*/  STS.128 [R175.X16+0x200], R24 ;  /* 0x00020018af007388 */ /* 0x0085e8000000cc00 */
        /* <DEDUP_REMOVED lines=8> */
[----:B0-----:R0:W5:Y:S04]  /*0cd0*/  LDG.E.128 R28, [R8.64] ;  /* 0x0000001a081c7981 */ /* 0x001168000c1e1d00 */
[----:B--2---:R0:W2:Y:S04]  /*0ce0*/  LDG.E.128 R24, [R8.64+0x200] ;  /* 0x0002001a08187981 */ /* 0x0040a8000c1e1d00 */
[----:B---3--:R0:W3:Y:S04]  /*0cf0*/  LDG.E.128 R32, [R8.64+0x400] ;  /* 0x0004001a08207981 */ /* 0x0080e8000c1e1d00 */
[----:B----4-:R0:W4:Y:S01]  /*0d00*/  LDG.E.128 R36, [R8.64+0x600] ;  /* 0x0006001a08247981 */ /* 0x010122000c1e1d00 */
        /* <DEDUP_REMOVED lines=14> */
[----:B0-----:R-:W-:Y:S01]  /*0df0*/  FADD.FTZ R8, R46, UR5 ;  /* 0x000000052e087e21 */ /* 0x001fe20008010000 */
        /* <DEDUP_REMOVED lines=23> */
[C---:B------:R-:W-:Y:S02]  /*0f70*/  FFMA.FTZ R11, R10.reuse, R11, -0.13229703903198242188 ;  /* 0xbe0778e00a0b7423 */ /* 0x040fe4000001000b */
        /* <DEDUP_REMOVED lines=16> */
.L_x_3340:
[----:B------:R-:W-:Y:S05]  /*1080*/  BSYNC B0 ;  /* 0x0000000000007941 */ /* 0x000fea0003800000 */
.L_x_3339:
        /* <DEDUP_REMOVED lines=35> */
.L_x_3342:
[----:B------:R-:W-:Y:S05]  /*12c0*/  BSYNC B0 ;  /* 0x0000000000007941 */ /* 0x000fea0003800000 */
.L_x_3341:
        /* <DEDUP_REMOVED lines=35> */
.L_x_3344:
[----:B------:R-:W-:Y:S05]  /*1500*/  BSYNC B0 ;  /* 0x0000000000007941 */ /* 0x000fea0003800000 */
.L_x_3343:
        /* <DEDUP_REMOVED lines=35> */
.L_x_3346:
[----:B------:R-:W-:Y:S05]  /*1740*/  BSYNC B0 ;  /* 0x0000000000007941 */ /* 0x000fea0003800000 */
.L_x_3345:
        /* <DEDUP_REMOVED lines=35> */
.L_x_3348:
[----:B------:R-:W-:Y:S05]  /*1980*/  BSYNC B0 ;  /* 0x0000000000007941 */ /* 0x000fea0003800000 */
.L_x_3347:
        /* <DEDUP_REMOVED lines=35> */
.L_x_3350:
[----:B------:R-:W-:Y:S05]  /*1bc0*/  BSYNC B0 ;  /* 0x0000000000007941 */ /* 0x000fea0003800000 */
.L_x_3349:
        /* <DEDUP_REMOVED lines=35> */
.L_x_3352:
[----:B------:R-:W-:Y:S05]  /*1e00*/  BSYNC B0 ;  /* 0x0000000000007941 */ /* 0x000fea0003800000 */
.L_x_3351:
        /* <DEDUP_REMOVED lines=35> */
.L_x_3354:
[----:B------:R-:W-:Y:S05]  /*2040*/  BSYNC B0 ;  /* 0x0000000000007941 */ /* 0x000fea0003800000 */
.L_x_3353:
        /* <DEDUP_REMOVED lines=35> */
.L_x_3356:
[----:B------:R-:W-:Y:S05]  /*2280*/  BSYNC B0 ;  /* 0x0000000000007941 */ /* 0x000fea0003800000 */
.L_x_3355:
        /* <DEDUP_REMOVED lines=34> */
.L_x_3358:
[----:B------:R-:W-:Y:S05]  /*24b0*/  BSYNC B0 ;  /* 0x0000000000007941 */ /* 0x000fea0003800000 */
.L_x_3357:
        /* <DEDUP_REMOVED lines=33> */
.L_x_3360:
[----:B------:R-:W-:Y:S05]  /*26d0*/  BSYNC B0 ;  /* 0x0000000000007941 */ /* 0x000fea0003800000 */
.L_x_3359:
        /* <DEDUP_REMOVED lines=33> */
.L_x_3362:
[----:B------:R-:W-:Y:S05]  /*28f0*/  BSYNC B0 ;  /* 0x0000000000007941 */ /* 0x000fea0003800000 */
.L_x_3361:
        /* <DEDUP_REMOVED lines=33> */
.L_x_3364:
[----:B------:R-:W-:Y:S05]  /*2b10*/  BSYNC B0 ;  /* 0x0000000000007941 */ /* 0x000fea0003800000 */
.L_x_3363:
        /* <DEDUP_REMOVED lines=33> */
.L_x_3366:
[----:B------:R-:W-:Y:S05]  /*2d30*/  BSYNC B0 ;  /* 0x0000000000007941 */ /* 0x000fea0003800000 */
.L_x_3365:
        /* <DEDUP_REMOVED lines=33> */
.L_x_3368:
[----:B------:R-:W-:Y:S05]  /*2f50*/  BSYNC B0 ;  /* 0x0000000000007941 */ /* 0x000fea0003800000 */
.L_x_3367:
        /* <DEDUP_REMOVED lines=33> */
.L_x_3370:
[----:B------:R-:W-:Y:S05]  /*3170*/  BSYNC B0 ;  /* 0x0000000000007941 */ /* 0x000fea0003800000 */
.L_x_3369:
[----:B------:R-:W-:Y:S01]  /*3180*/  ULEA UR36, UR22, 0xfffff800, 0xb ;  /* 0xfffff80016247891 */ /* 0x000fe2000f8e583f */
[----:B0-----:R-:W-:Y:S01]  /*3190*/  LDS.128 R28, [R173.X16+0x10] ;  /* 0x00001000ad1c7984 */ /* 0x001fe2000000cc00 */
[----:B------:R-:W-:Y:S02]  /*31a0*/  ULDC.64 UR8, c[0x0][0x1f0] ;  /* 0x00007c0000087ab9 */ /* 0x000fe40000000a00 */
[----:B------:R-:W-:Y:S01]  /*31b0*/  UIMAD UR7, UR13, UR8, URZ ;  /* 0x000000080d0772a4 */ /* 0x000fe2000f8e023f */
[----:B------:R-:W-:Y:S01]  /*31c0*/  LDS.128 R32, [R173.X16+0x20] ;  /* 0x00002000ad207984 */ /* 0x000fe2000000cc00 */
        /* <DEDUP_REMOVED lines=20> */
[----:B------:R-:W2:Y:S04]  /*3310*/  LDG.E.128 R44, [R36.64] ;  /* 0x0000001a242c7981 */ /* 0x000ea8000c1e1d00 */
[----:B------:R-:W3:Y:S04]  /*3320*/  LDG.E.128 R60, [R36.64+0x200] ;  /* 0x0002001a243c7981 */ /* 0x000ee8000c1e1d00 */
[----:B------:R-:W4:Y:S04]  /*3330*/  LDG.E.128 R64, [R36.64+0x400] ;  /* 0x0004001a24407981 */ /* 0x000f28000c1e1d00 */
[----:B------:R-:W5:Y:S01]  /*3340*/  LDG.E.128 R68, [R36.64+0x600] ;  /* 0x0006001a24447981 */ /* 0x000f62000c1e1d00 */
        /* <DEDUP_REMOVED lines=22> */
[----:B------:R-:W1:Y:S04]  /*34b0*/  LDS.128 R52, [R173.X16+0x10] ;  /* 0x00001000ad347984 */ /* 0x000e68000000cc00 */
[----:B------:R-:W1:Y:S04]  /*34c0*/  LDS.128 R40, [R173.X16+0x20] ;  /* 0x00002000ad287984 */ /* 0x000e68000000cc00 */
[----:B------:R-:W1:Y:S04]  /*34d0*/  LDS.128 R36, [R173.X16+0x30] ;  /* 0x00003000ad247984 */ /* 0x000e68000000cc00 */
[----:B------:R-:W-:Y:S06]  /*34e0*/  BAR.SYNC.DEFER_BLOCKING 0x0 ;  /* 0x0000000000007b1d */ /* 0x000fec0000010000 */
[----:B0-----:R1:W5:Y:S04]  /*34f0*/  LDG.E.128 R44, [R48.64] ;  /* 0x0000001a302c7981 */ /* 0x001368000c1e1d00 */
[----:B--2---:R1:W2:Y:S04]  /*3500*/  LDG.E.128 R60, [R48.64+0x200] ;  /* 0x0002001a303c7981 */ /* 0x0042a8000c1e1d00 */
[----:B---3--:R1:W3:Y:S04]  /*3510*/  LDG.E.128 R64, [R48.64+0x400] ;  /* 0x0004001a30407981 */ /* 0x0082e8000c1e1d00 */
[----:B----4-:R1:W4:Y:S01]  /*3520*/  LDG.E.128 R68, [R48.64+0x600] ;  /* 0x0006001a30447981 */ /* 0x010322000c1e1d00 */
[----:B------:R-:W-:Y:S01]  /*3530*/  FMUL.FTZ R50, R57, -1.4426950216293334961 ;  /* 0xbfb8aa3b39327820 */ /* 0x000fe20000410000 */
[----:B------:R-:W-:Y:S01]  /*3540*/  LEA R17, R6, R17, 0x2 ;  /* 0x0000001106117211 */ /* 0x000fe200078e10ff */
[----:B------:R-:W-:Y:S01]  /*3550*/  FMUL.FTZ R51, R58, -1.4426950216293334961 ;  /* 0xbfb8aa3b3a337820 */ /* 0x000fe20000410000 */
[----:B------:R-:W-:Y:S01]  /*3560*/  UIMAD UR7, UR13, UR8, URZ ;  /* 0x000000080d0772a4 */ /* 0x000fe2000f8e023f */
[----:B------:R-:W-:Y:S01]  /*3570*/  FMUL.FTZ R19, R56, -1.4426950216293334961 ;  /* 0xbfb8aa3b38137820 */ /* 0x000fe20000410000 */
[----:B------:R-:W-:Y:S01]  /*3580*/  ISETP.NE.U32.AND P0, PT, RZ, c[0x0][0x270], PT ;  /* 0x00009c00ff007a0c */ /* 0x000fe20003f05070 */
[----:B------:R-:W0:Y:S01]  /*3590*/  MUFU.EX2 R50, R50 ;  /* 0x0000003200327308 */ /* 0x000e220000000800 */
[----:B------:R-:W-:Y:S01]  /*35a0*/  FMUL.FTZ R72, R59, -1.4426950216293334961 ;  /* 0xbfb8aa3b3b487820 */ /* 0x000fe20000410000 */
[----:B------:R-:W-:Y:S01]  /*35b0*/  UIMAD UR7, UR12, UR9, UR7 ;  /* 0x000000090c0772a4 */ /* 0x000fe2000f8e0207 */
[----:B-1----:R-:W-:Y:S01]  /*35c0*/  FMUL.FTZ R48, R53, -1.4426950216293334961 ;  /* 0xbfb8aa3b35307820 */ /* 0x002fe20000410000 */
[----:B------:R-:W-:Y:S01]  /*35d0*/  UIMAD.WIDE.U32 UR8, UR12, UR8, UR36 ;  /* 0x000000080c0872a5 */ /* 0x000fe2000f8e0024 */
[----:B------:R-:W-:Y:S01]  /*35e0*/  FMUL.FTZ R73, R52, -1.4426950216293334961 ;  /* 0xbfb8aa3b34497820 */ /* 0x000fe20000410000 */
[----:B------:R-:W-:Y:S01]  /*35f0*/  ISETP.NE.AND.EX P0, PT, RZ, c[0x0][0x274], PT, P0 ;  /* 0x00009d00ff007a0c */ /* 0x000fe20003f05300 */
[----:B------:R-:W-:Y:S01]  /*3600*/  FMUL.FTZ R49, R54, -1.4426950216293334961 ;  /* 0xbfb8aa3b36317820 */ /* 0x000fe20000410000 */
[----:B------:R-:W1:Y:S01]  /*3610*/  MUFU.EX2 R51, R51 ;  /* 0x0000003300337308 */ /* 0x000e620000000800 */
[----:B------:R-:W-:Y:S01]  /*3620*/  FMUL.FTZ R75, R55, -1.4426950216293334961 ;  /* 0xbfb8aa3b374b7820 */ /* 0x000fe20000410000 */
[----:B------:R-:W-:Y:S01]  /*3630*/  UIADD3 UR9, UR9, UR7, URZ ;  /* 0x0000000709097290 */ /* 0x000fe2000fffe03f */
[----:B------:R-:W-:Y:S01]  /*3640*/  FMUL.FTZ R78, R43, -1.4426950216293334961 ;  /* 0xbfb8aa3b2b4e7820 */ /* 0x000fe20000410000 */
[----:B------:R-:W-:Y:S01]  /*3650*/  UIMAD UR7, UR11, UR24, URZ ;  /* 0x000000180b0772a4 */ /* 0x000fe2000f8e023f */
[----:B------:R-:W-:Y:S01]  /*3660*/  FMUL.FTZ R77, R40, -1.4426950216293334961 ;  /* 0xbfb8aa3b284d7820 */ /* 0x000fe20000410000 */
[----:B------:R-:W-:Y:S01]  /*3670*/  UIMAD.WIDE.U32 UR8, UR10, UR24, UR8 ;  /* 0x000000180a0872a5 */ /* 0x000fe2000f8e0008 */
[----:B------:R-:W-:Y:S01]  /*3680*/  FMUL.FTZ R82, R37, -1.4426950216293334961 ;  /* 0xbfb8aa3b25527820 */ /* 0x000fe20000410000 */
[----:B------:R-:W-:Y:S01]  /*3690*/  MUFU.EX2 R48, R48 ;  /* 0x0000003000307308 */ /* 0x000fe20000000800 */
[----:B0-----:R-:W-:Y:S01]  /*36a0*/  FADD.FTZ R50, R50, 1 ;  /* 0x3f80000032327421 */ /* 0x001fe20000010000 */
[----:B------:R-:W-:Y:S01]  /*36b0*/  UIMAD UR7, UR10, UR25, UR7 ;  /* 0x000000190a0772a4 */ /* 0x000fe2000f8e0207 */
[----:B------:R-:W-:-:S02]  /*36c0*/  FMUL.FTZ R83, R39, -1.4426950216293334961 ;  /* 0xbfb8aa3b27537820 */ /* 0x000fc40000410000 */
[----:B------:R-:W-:Y:S02]  /*36d0*/  ULDC.64 UR24, c[0x0][0x338] ;  /* 0x0000ce0000187ab9 */ /* 0x000fe40000000a00 */
[----:B------:R-:W-:Y:S01]  /*36e0*/  UIADD3 UR9, UR9, UR7, URZ ;  /* 0x0000000709097290 */ /* 0x000fe2000fffe03f */
[----:B------:R-:W0:Y:S01]  /*36f0*/  MUFU.EX2 R19, R19 ;  /* 0x0000001300137308 */ /* 0x000e220000000800 */
[----:B-1----:R-:W-:Y:S01]  /*3700*/  FADD.FTZ R51, R51, 1 ;  /* 0x3f80000033337421 */ /* 0x002fe20000010000 */
[----:B------:R-:W-:-:S04]  /*3710*/  ULEA UR7, UP0, UR8, UR24, 0x2 ;  /* 0x0000001808077291 */ /* 0x000fc8000f80103f */
[----:B------:R-:W-:Y:S02]  /*3720*/  ULEA.HI.X UR8, UR8, UR25, UR9, 0x2, UP0 ;  /* 0x0000001908087291 */ /* 0x000fe400080f1409 */
[----:B------:R1:W0:Y:S08]  /*3730*/  MUFU.EX2 R74, R72 ;  /* 0x00000048004a7308 */ /* 0x0002300000000800 */
[----:B------:R0:W0:Y:S01]  /*3740*/  MUFU.EX2 R76, R73 ;  /* 0x00000049004c7308 */ /* 0x0000220000000800 */
[----:B-1----:R-:W-:-:S02]  /*3750*/  FMUL.FTZ R72, R41, -1.4426950216293334961 ;  /* 0xbfb8aa3b29487820 */ /* 0x002fc40000410000 */
[----:B0-----:R-:W-:-:S05]  /*3760*/  FADD.FTZ R19, R19, 1 ;  /* 0x3f80000013137421 */ /* 0x001fca0000010000 */
[----:B------:R0:W1:Y:S01]  /*3770*/  MUFU.EX2 R79, R49 ;  /* 0x00000031004f7308 */ /* 0x0000620000000800 */
[----:B------:R-:W-:Y:S02]  /*3780*/  FMUL.FTZ R73, R42, -1.4426950216293334961 ;  /* 0xbfb8aa3b2a497820 */ /* 0x000fe40000410000 */
[----:B------:R-:W-:-:S05]  /*3790*/  FADD.FTZ R74, R74, 1 ;  /* 0x3f8000004a4a7421 */ /* 0x000fca0000010000 */
[----:B------:R-:W-:Y:S01]  /*37a0*/  MUFU.EX2 R80, R75 ;  /* 0x0000004b00507308 */ /* 0x000fe20000000800 */
[----:B0-----:R-:W-:Y:S02]  /*37b0*/  FMUL.FTZ R49, R36, -1.4426950216293334961 ;  /* 0xbfb8aa3b24317820 */ /* 0x001fe40000410000 */
[----:B------:R-:W-:-:S05]  /*37c0*/  FADD.FTZ R76, R76, 1 ;  /* 0x3f8000004c4c7421 */ /* 0x000fca0000010000 */
[----:B------:R-:W0:Y:S01]  /*37d0*/  MUFU.EX2 R89, R72 ;  /* 0x0000004800597308 */ /* 0x000e220000000800 */
[----:B-1----:R-:W-:-:S07]  /*37e0*/  FADD.FTZ R79, R79, 1 ;  /* 0x3f8000004f4f7421 */ /* 0x002fce0000010000 */
[----:B------:R1:W0:Y:S08]  /*37f0*/  MUFU.EX2 R92, R78 ;  /* 0x0000004e005c7308 */ /* 0x0002300000000800 */
[----:B------:R-:W0:Y:S01]  /*3800*/  MUFU.EX2 R93, R49 ;  /* 0x00000031005d7308 */ /* 0x000e220000000800 */
[----:B-1----:R-:W-:Y:S02]  /*3810*/  FADD.FTZ R78, R48, 1 ;  /* 0x3f800000304e7421 */ /* 0x002fe40000010000 */
[----:B0-----:R-:W-:-:S05]  /*3820*/  FADD.FTZ R89, R89, 1 ;  /* 0x3f80000059597421 */ /* 0x001fca0000010000 */
[----:B------:R-:W-:Y:S01]  /*3830*/  MUFU.RCP R72, R50 ;  /* 0x0000003200487308 */ /* 0x000fe20000001000 */
[----:B------:R-:W-:-:S07]  /*3840*/  FADD.FTZ R92, R92, 1 ;  /* 0x3f8000005c5c7421 */ /* 0x000fce0000010000 */
[----:B------:R-:W-:Y:S01]  /*3850*/  MUFU.RCP R75, R51 ;  /* 0x00000033004b7308 */ /* 0x000fe20000001000 */
[----:B------:R-:W-:-:S07]  /*3860*/  FADD.FTZ R93, R93, 1 ;  /* 0x3f8000005d5d7421 */ /* 0x000fce0000010000 */
[----:B------:R0:W-:Y:S08]  /*3870*/  MUFU.EX2 R81, R77 ;  /* 0x0000004d00517308 */ /* 0x0001f00000000800 */
[----:B------:R-:W1:Y:S01]  /*3880*/  MUFU.EX2 R91, R73 ;  /* 0x00000049005b7308 */ /* 0x000e620000000800 */
[----:B0-----:R-:W-:-:S07]  /*3890*/  FMUL.FTZ R77, R38, -1.4426950216293334961 ;  /* 0xbfb8aa3b264d7820 */ /* 0x001fce0000410000 */
[----:B------:R0:W1:Y:S08]  /*38a0*/  MUFU.RCP R73, R19 ;  /* 0x0000001300497308 */ /* 0x0000700000001000 */
[----:B------:R-:W1:Y:S01]  /*38b0*/  MUFU.EX2 R95, R77 ;  /* 0x0000004d005f7308 */ /* 0x000e620000000800 */
[----:B0-----:R-:W-:Y:S01]  /*38c0*/  MOV R19, c[0x0][0x16c] ;  /* 0x00005b0000137a02 */ /* 0x001fe20000000f00 */
[----:B-1----:R-:W-:-:S03]  /*38d0*/  FADD.FTZ R91, R91, 1 ;  /* 0x3f8000005b5b7421 */ /* 0x002fc60000010000 */
[----:B------:R-:W-:-:S03]  /*38e0*/  ISETP.GE.AND P1, PT, R19, 0x1, PT ;  /* 0x000000011300780c */ /* 0x000fc60003f26270 */
[----:B------:R0:W-:Y:S01]  /*38f0*/  MUFU.RCP R77, R76 ;  /* 0x0000004c004d7308 */ /* 0x0001e20000001000 */
[----:B------:R-:W-:-:S07]  /*3900*/  FADD.FTZ R19, -R73, 1 ;  /* 0x3f80000049137421 */ /* 0x000fce0000010100 */
[----:B------:R-:W-:Y:S01]  /*3910*/  MUFU.RCP R74, R74 ;  /* 0x0000004a004a7308 */ /* 0x000fe20000001000 */
[----:B0-----:R-:W-:Y:S02]  /*3920*/  FADD.FTZ R76, R80, 1 ;  /* 0x3f800000504c7421 */ /* 0x001fe40000010000 */
[----:B------:R-:W-:Y:S02]  /*3930*/  FMUL.FTZ R80, R57, R72 ;  /* 0x0000004839507220 */ /* 0x000fe40000410000 */
[----:B------:R-:W-:-:S03]  /*3940*/  FADD.FTZ R95, R95, 1 ;  /* 0x3f8000005f5f7421 */ /* 0x000fc60000010000 */
[----:B------:R-:W0:Y:S08]  /*3950*/  MUFU.RCP R78, R78 ;  /* 0x0000004e004e7308 */ /* 0x000e300000001000 */
[----:B------:R-:W1:Y:S08]  /*3960*/  MUFU.RCP R79, R79 ;  /* 0x0000004f004f7308 */ /* 0x000e700000001000 */
[----:B------:R-:W1:Y:S01]  /*3970*/  MUFU.RCP R76, R76 ;  /* 0x0000004c004c7308 */ /* 0x000e620000001000 */
[----:B0-----:R-:W-:-:S04]  /*3980*/  FMUL.FTZ R84, R53, R78 ;  /* 0x0000004e35547220 */ /* 0x001fc80000410000 */
[----:B------:R-:W-:-:S03]  /*3990*/  FMUL.FTZ R120, R29, R84 ;  /* 0x000000541d787220 */ /* 0x000fc60000410000 */
[----:B------:R0:W0:Y:S01]  /*39a0*/  MUFU.EX2 R94, R82 ;  /* 0x00000052005e7308 */ /* 0x0000220000000800 */
[----:B-1----:R-:W-:-:S04]  /*39b0*/  FMUL.FTZ R85, R54, R79 ;  /* 0x0000004f36557220 */ /* 0x002fc80000410000 */
[----:B------:R-:W-:-:S03]  /*39c0*/  FMUL.FTZ R123, R30, R85 ;  /* 0x000000551e7b7220 */ /* 0x000fc60000410000 */
[----:B------:R1:W1:Y:S01]  /*39d0*/  MUFU.EX2 R96, R83 ;  /* 0x0000005300607308 */ /* 0x0002620000000800 */
[----:B0-----:R-:W-:Y:S02]  /*39e0*/  FMUL.FTZ R82, R59, R74 ;  /* 0x0000004a3b527220 */ /* 0x001fe40000410000 */
[----:B------:R-:W-:-:S04]  /*39f0*/  FMUL.FTZ R86, R55, R76 ;  /* 0x0000004c37567220 */ /* 0x000fc80000410000 */
[----:B------:R-:W-:Y:S01]  /*3a00*/  FMUL.FTZ R122, R31, R86 ;  /* 0x000000561f7a7220 */ /* 0x000fe20000410000 */
[----:B------:R-:W-:Y:S01]  /*3a10*/  MUFU.RCP R91, R91 ;  /* 0x0000005b005b7308 */ /* 0x000fe20000001000 */
[----:B-1----:R-:W-:Y:S02]  /*3a20*/  FMUL.FTZ R83, R58, R75 ;  /* 0x0000004b3a537220 */ /* 0x002fe40000410000 */
[----:B------:R-:W-:-:S05]  /*3a30*/  FADD.FTZ R94, R94, 1 ;  /* 0x3f8000005e5e7421 */ /* 0x000fca0000010000 */
[----:B------:R-:W-:Y:S01]  /*3a40*/  MUFU.RCP R92, R92 ;  /* 0x0000005c005c7308 */ /* 0x000fe20000001000 */
[----:B------:R-:W-:-:S07]  /*3a50*/  FADD.FTZ R96, R96, 1 ;  /* 0x3f80000060607421 */ /* 0x000fce0000010000 */
[----:B------:R-:W-:Y:S08]  /*3a60*/  MUFU.RCP R90, R89 ;  /* 0x00000059005a7308 */ /* 0x000ff00000001000 */
[----:B------:R-:W-:Y:S08]  /*3a70*/  MUFU.RCP R93, R93 ;  /* 0x0000005d005d7308 */ /* 0x000ff00000001000 */
[----:B------:R-:W-:Y:S08]  /*3a80*/  MUFU.RCP R94, R94 ;  /* 0x0000005e005e7308 */ /* 0x000ff00000001000 */
[----:B------:R-:W-:Y:S08]  /*3a90*/  MUFU.RCP R95, R95 ;  /* 0x0000005f005f7308 */ /* 0x000ff00000001000 */
[----:B------:R-:W-:Y:S01]  /*3aa0*/  MUFU.RCP R96, R96 ;  /* 0x0000006000607308 */ /* 0x000fe20000001000 */
[----:B-----5:R-:W-:Y:S04]  /*3ab0*/  STS.128 [R175.X16], R44 ;  /* 0x0000002caf007388 */ /* 0x020fe8000000cc00 */
[----:B--2---:R0:W-:Y:S04]  /*3ac0*/  STS.128 [R175.X16+0x200], R60 ;  /* 0x0002003caf007388 */ /* 0x0041e8000000cc00 */
[----:B---3--:R1:W-:Y:S04]  /*3ad0*/  STS.128 [R175.X16+0x400], R64 ;  /* 0x00040040af007388 */ /* 0x0083e8000000cc00 */
[----:B----4-:R2:W-:Y:S01]  /*3ae0*/  STS.128 [R175.X16+0x600], R68 ;  /* 0x00060044af007388 */ /* 0x0105e2000000cc00 */
[----:B------:R-:W-:-:S06]  /*3af0*/  NOP ;  /* 0x0000000000007918 */ /* 0x000fcc0000000000 */
[----:B------:R-:W3:Y:S01]  /*3b00*/  LDS.128 R48, [R173.X16] ;  /* 0x00000000ad307984 */ /* 0x000ee2000000cc00 */
[----:B0-----:R-:W-:Y:S02]  /*3b10*/  FADD.FTZ R60, -R72, 1 ;  /* 0x3f800000483c7421 */ /* 0x001fe40000010100 */
[C---:B------:R-:W-:Y:S01]  /*3b20*/  FFMA.FTZ R61, R56.reuse, R19, 1 ;  /* 0x3f800000383d7423 */ /* 0x040fe20000010013 */
[----:B------:R-:W0:Y:S01]  /*3b30*/  LDS.128 R44, [R173.X16+0x10] ;  /* 0x00001000ad2c7984 */ /* 0x000e22000000cc00 */
[----:B------:R-:W-:Y:S02]  /*3b40*/  FMUL.FTZ R19, R56, R73 ;  /* 0x0000004938137220 */ /* 0x000fe40000410000 */
[----:B------:R-:W-:Y:S02]  /*3b50*/  FFMA.FTZ R62, R57, R60, 1 ;  /* 0x3f800000393e7423 */ /* 0x000fe4000001003c */
[----:B------:R-:W-:Y:S02]  /*3b60*/  FADD.FTZ R56, -R74, 1 ;  /* 0x3f8000004a387421 */ /* 0x000fe40000010100 */
[----:B------:R-:W-:-:S02]  /*3b70*/  FADD.FTZ R57, -R77, 1 ;  /* 0x3f8000004d397421 */ /* 0x000fc40000010100 */
[----:B-1----:R-:W-:Y:S02]  /*3b80*/  FADD.FTZ R65, R81, 1 ;  /* 0x3f80000051417421 */ /* 0x002fe40000010000 */
[----:B------:R-:W-:Y:S02]  /*3b90*/  FFMA.FTZ R64, R59, R56, 1 ;  /* 0x3f8000003b407423 */ /* 0x000fe40000010038 */
[----:B------:R-:W-:Y:S01]  /*3ba0*/  FADD.FTZ R56, -R78, 1 ;  /* 0x3f8000004e387421 */ /* 0x000fe20000010100 */
[----:B------:R-:W1:Y:S01]  /*3bb0*/  MUFU.RCP R87, R65 ;  /* 0x0000004100577308 */ /* 0x000e620000001000 */
[C---:B------:R-:W-:Y:S02]  /*3bc0*/  FFMA.FTZ R66, R52.reuse, R57, 1 ;  /* 0x3f80000034427423 */ /* 0x040fe40000010039 */
[----:B------:R-:W-:Y:S02]  /*3bd0*/  FMUL.FTZ R81, R52, R77 ;  /* 0x0000004d34517220 */ /* 0x000fe40000410000 */
[----:B------:R-:W-:-:S02]  /*3be0*/  FADD.FTZ R57, -R79, 1 ;  /* 0x3f8000004f397421 */ /* 0x000fc40000010100 */
[----:B------:R-:W-:Y:S02]  /*3bf0*/  FADD.FTZ R52, -R76, 1 ;  /* 0x3f8000004c347421 */ /* 0x000fe40000010100 */
[----:B------:R-:W-:Y:S02]  /*3c00*/  FADD.FTZ R63, -R75, 1 ;  /* 0x3f8000004b3f7421 */ /* 0x000fe40000010100 */
[----:B--2---:R-:W-:Y:S02]  /*3c10*/  FFMA.FTZ R68, R53, R56, 1 ;  /* 0x3f80000035447423 */ /* 0x004fe40000010038 */
[----:B------:R-:W-:Y:S02]  /*3c20*/  FFMA.FTZ R70, R54, R57, 1 ;  /* 0x3f80000036467423 */ /* 0x000fe40000010039 */
[----:B------:R-:W-:Y:S02]  /*3c30*/  FFMA.FTZ R63, R58, R63, 1 ;  /* 0x3f8000003a3f7423 */ /* 0x000fe4000001003f */
[----:B------:R-:W-:-:S02]  /*3c40*/  FFMA.FTZ R88, R55, R52, 1 ;  /* 0x3f80000037587423 */ /* 0x000fc40000010034 */
[----:B------:R-:W2:Y:S01]  /*3c50*/  LDS.128 R52, [R173.X16+0x20] ;  /* 0x00002000ad347984 */ /* 0x000ea2000000cc00 */
[----:B-1----:R-:W-:Y:S02]  /*3c60*/  FADD.FTZ R69, -R87, 1 ;  /* 0x3f80000057457421 */ /* 0x002fe40000010100 */
        /* <DEDUP_REMOVED lines=14> */
[----:B------:R-:W0:Y:S01]  /*3d50*/  LDS.128 R56, [R173.X16+0x30] ;  /* 0x00003000ad387984 */ /* 0x000e22000000cc00 */
[----:B------:R-:W-:Y:S01]  /*3d60*/  FMUL.FTZ R65, R29, R45 ;  /* 0x0000002d1d417220 */ /* 0x000fe20000410000 */
[----:B------:R-:W-:Y:S01]  /*3d70*/  MOV R29, UR8 ;  /* 0x00000008001d7c02 */ /* 0x000fe20008000f00 */
[----:B------:R-:W-:Y:S01]  /*3d80*/  FMUL.FTZ R64, R30, R46 ;  /* 0x0000002e1e407220 */ /* 0x000fe20000410000 */
[----:B------:R-:W-:Y:S01]  /*3d90*/  BAR.SYNC.DEFER_BLOCKING 0x0 ;  /* 0x0000000000007b1d */ /* 0x000fe20000010000 */
[----:B------:R-:W-:-:S02]  /*3da0*/  FMUL.FTZ R65, R78, R65 ;  /* 0x000000414e417220 */ /* 0x000fc40000410000 */
[----:B------:R-:W-:Y:S02]  /*3db0*/  FMUL.FTZ R67, R31, R47 ;  /* 0x0000002f1f437220 */ /* 0x000fe40000410000 */
[----:B------:R-:W-:Y:S02]  /*3dc0*/  FMUL.FTZ R65, R65, R68 ;  /* 0x0000004441417220 */ /* 0x000fe40000410000 */
[----:B------:R-:W-:Y:S02]  /*3dd0*/  FMUL.FTZ R79, R79, R64 ;  /* 0x000000404f4f7220 */ /* 0x000fe40000410000 */
[----:B------:R-:W-:Y:S02]  /*3de0*/  FMUL.FTZ R67, R76, R67 ;  /* 0x000000434c437220 */ /* 0x000fe40000410000 */
[----:B--2---:R-:W-:Y:S02]  /*3df0*/  FMUL.FTZ R68, R32, R52 ;  /* 0x0000003420447220 */ /* 0x004fe40000410000 */
[----:B------:R-:W-:-:S02]  /*3e00*/  FMUL.FTZ R64, R77, R66 ;  /* 0x000000424d407220 */ /* 0x000fc40000410000 */
[----:B------:R-:W-:Y:S02]  /*3e10*/  FMUL.FTZ R66, R79, R70 ;  /* 0x000000464f427220 */ /* 0x000fe40000410000 */
[----:B------:R-:W-:Y:S02]  /*3e20*/  FMUL.FTZ R67, R67, R88 ;  /* 0x0000005843437220 */ /* 0x000fe40000410000 */
[----:B------:R-:W-:Y:S02]  /*3e30*/  FFMA.FTZ R69, R40, R69, 1 ;  /* 0x3f80000028457423 */ /* 0x000fe40000010045 */
[----:B------:R-:W-:Y:S02]  /*3e40*/  FMUL.FTZ R68, R87, R68 ;  /* 0x0000004457447220 */ /* 0x000fe40000410000 */
[----:B------:R-:W-:Y:S01]  /*3e50*/  FMUL.FTZ R121, R28, R81 ;  /* 0x000000511c797220 */ /* 0x000fe20000410000 */
[----:B------:R1:W-:Y:S01]  /*3e60*/  STS.128 [R17.X16], R60 ;  /* 0x0000003c11007388 */ /* 0x0003e2000000cc00 */
[----:B------:R-:W-:Y:S01]  /*3e70*/  FMUL.FTZ R72, R68, R69 ;  /* 0x0000004544487220 */ /* 0x000fe20000410000 */
[----:B------:R-:W-:Y:S01]  /*3e80*/  MOV R28, UR7 ;  /* 0x00000007001c7c02 */ /* 0x000fe20008000f00 */
[----:B------:R-:W-:Y:S01]  /*3e90*/  FADD.FTZ R69, -R93, 1 ;  /* 0x3f8000005d457421 */ /* 0x000fe20000010100 */
[----:B------:R2:W-:Y:S01]  /*3ea0*/  STS.128 [R17.X16+0x10], R64 ;  /* 0x0000104011007388 */ /* 0x0005e2000000cc00 */
[----:B------:R-:W-:-:S02]  /*3eb0*/  FMUL.FTZ R87, R40, R87 ;  /* 0x0000005728577220 */ /* 0x000fc40000410000 */
[----:B------:R-:W-:Y:S02]  /*3ec0*/  FFMA.FTZ R69, R36, R69, 1 ;  /* 0x3f80000024457423 */ /* 0x000fe40000010045 */
[----:B------:R-:W-:-:S04]  /*3ed0*/  IMAD.WIDE R28, R18, 0x10, R28 ;  /* 0x00000010121c7825 */ /* 0x000fc800078e021c */
[----:B------:R-:W-:Y:S02]  /*3ee0*/  FMUL.FTZ R30, R20, R19 ;  /* 0x00000013141e7220 */ /* 0x000fe40000410000 */
[----:B------:R-:W-:Y:S02]  /*3ef0*/  FMUL.FTZ R31, R32, R87 ;  /* 0x00000057201f7220 */ /* 0x000fe40000410000 */
[----:B-1----:R-:W-:Y:S02]  /*3f00*/  FADD.FTZ R61, -R91, 1 ;  /* 0x3f8000005b3d7421 */ /* 0x002fe40000010100 */
[----:B------:R-:W-:Y:S02]  /*3f10*/  FADD.FTZ R62, -R92, 1 ;  /* 0x3f8000005c3e7421 */ /* 0x000fe40000010100 */
[----:B------:R-:W-:Y:S02]  /*3f20*/  FFMA.FTZ R63, R42, R61, 1 ;  /* 0x3f8000002a3f7423 */ /* 0x000fe4000001003d */
[----:B------:R-:W-:-:S02]  /*3f30*/  FFMA.FTZ R68, R43, R62, 1 ;  /* 0x3f8000002b447423 */ /* 0x000fc4000001003e */
[----:B------:R-:W-:Y:S02]  /*3f40*/  FADD.FTZ R60, -R90, 1 ;  /* 0x3f8000005a3c7421 */ /* 0x000fe40000010100 */
[----:B------:R-:W-:Y:S02]  /*3f50*/  FMUL.FTZ R61, R33, R53 ;  /* 0x00000035213d7220 */ /* 0x000fe40000410000 */
[----:B------:R-:W-:Y:S02]  /*3f60*/  FMUL.FTZ R62, R34, R54 ;  /* 0x00000036223e7220 */ /* 0x000fe40000410000 */
[----:B--2---:R-:W-:Y:S02]  /*3f70*/  FMUL.FTZ R65, R35, R55 ;  /* 0x0000003723417220 */ /* 0x004fe40000410000 */
[----:B0-----:R-:W-:Y:S02]  /*3f80*/  FMUL.FTZ R64, R24, R56 ;  /* 0x0000003818407220 */ /* 0x001fe40000410000 */
        /* <DEDUP_REMOVED lines=11> */
[----:B------:R-:W-:Y:S02]  /*4040*/  FADD.FTZ R63, -R95, 1 ;  /* 0x3f8000005f3f7421 */ /* 0x000fe40000010100 */
        /* <DEDUP_REMOVED lines=13> */
[----:B------:R-:W-:-:S02]  /*4120*/  FMUL.FTZ R94, R37, R94 ;  /* 0x0000005e255e7220 */ /* 0x000fc40000410000 */
[----:B------:R-:W-:Y:S01]  /*4130*/  FMUL.FTZ R32, R21, R80 ;  /* 0x0000005015207220 */ /* 0x000fe20000410000 */
        /* <DEDUP_REMOVED lines=17> */
[----:B------:R-:W-:Y:S02]  /*4250*/  FFMA.FTZ R179, R118, R25, R179 ;  /* 0x0000001976b37223 */ /* 0x000fe400000100b3 */
[----:B------:R-:W-:-:S02]  /*4260*/  FMUL.FTZ R40, R33, R90 ;  /* 0x0000005a21287220 */ /* 0x000fc40000410000 */
[----:B------:R-:W-:Y:S02]  /*4270*/  FMUL.FTZ R33, R34, R91 ;  /* 0x0000005b22217220 */ /* 0x000fe40000410000 */
[----:B------:R-:W-:Y:S02]  /*4280*/  FMUL.FTZ R34, R35, R92 ;  /* 0x0000005c23227220 */ /* 0x000fe40000410000 */
[----:B------:R-:W-:Y:S02]  /*4290*/  FMUL.FTZ R35, R24, R93 ;  /* 0x0000005d18237220 */ /* 0x000fe40000410000 */
[----:B------:R-:W-:Y:S02]  /*42a0*/  FMUL.FTZ R37, R26, R95 ;  /* 0x0000005f1a257220 */ /* 0x000fe40000410000 */
[----:B------:R-:W-:Y:S02]  /*42b0*/  FMUL.FTZ R38, R27, R96 ;  /* 0x000000601b267220 */ /* 0x000fe40000410000 */
[----:B------:R-:W-:Y:S01]  /*42c0*/  FFMA.FTZ R179, R119, R22, R179 ;  /* 0x0000001677b37223 */ /* 0x000fe200000100b3 */
[----:B0-----:R0:W-:Y:S04]  /*42d0*/  STG.E.128 [R28.64], R60 ;  /* 0x0000003c1c007986 */ /* 0x0011e8000c101d1a */
[----:B-1----:R0:W-:Y:S04]  /*42e0*/  STG.E.128 [R28.64+0x200], R64 ;  /* 0x000200401c007986 */ /* 0x0021e8000c101d1a */
[----:B--2---:R0:W-:Y:S04]  /*42f0*/  STG.E.128 [R28.64+0x400], R68 ;  /* 0x000400441c007986 */ /* 0x0041e8000c101d1a */
[----:B---3--:R0:W-:Y:S01]  /*4300*/  STG.E.128 [R28.64+0x600], R72 ;  /* 0x000600481c007986 */ /* 0x0081e2000c101d1a */
[----:B------:R-:W-:Y:S05]  /*4310*/  @!P0 BRA `(.L_x_3371) ;  /* 0x000002e000008947 */ /* 0x000fea0003800000 */
[----:B------:R-:W-:Y:S01]  /*4320*/  BAR.SYNC.DEFER_BLOCKING 0x0 ;  /* 0x0000000000007b1d */ /* 0x000fe20000010000 */
[----:B------:R-:W-:-:S02]  /*4330*/  FMUL.FTZ R51, R51, R82 ;  /* 0x0000005233337220 */ /* 0x000fc40000410000 */
        /* <DEDUP_REMOVED lines=32> */
[----:B0-----:R-:W0:Y:S01]  /*4540*/  LDS.128 R60, [R175.X16] ;  /* 0x00000000af3c7984 */ /* 0x001e22000000cc00 */
        /* <DEDUP_REMOVED lines=11> */
.L_x_3371:
[----:B------:R-:W-:Y:S01]  /*4600*/  FFMA.FTZ R179, R112, R121, R179 ;  /* 0x0000007970b37223 */ /* 0x000fe200000100b3 */
        /* <DEDUP_REMOVED lines=31> */
[----:B0-----:R-:W-:Y:S02]  /*4800*/  FMUL.FTZ R72, R35, UR4 ;  /* 0x0000000423487c20 */ /* 0x001fe40008410000 */
[----:B------:R-:W-:Y:S02]  /*4810*/  FMUL.FTZ R73, R36, UR4 ;  /* 0x0000000424497c20 */ /* 0x000fe40008410000 */
[----:B------:R-:W-:Y:S02]  /*4820*/  FMUL.FTZ R74, R37, UR4 ;  /* 0x00000004254a7c20 */ /* 0x000fe40008410000 */
[----:B------:R-:W-:Y:S02]  /*4830*/  FMUL.FTZ R75, R38, UR4 ;  /* 0x00000004264b7c20 */ /* 0x000fe40008410000 */
[----:B------:R-:W-:Y:S01]  /*4840*/  FFMA.FTZ R179, R107, R38, R179 ;  /* 0x000000266bb37223 */ /* 0x000fe200000100b3 */
[----:B------:R-:W-:Y:S05]  /*4850*/  @!P1 BRA `(.L_x_3372) ;  /* 0x00008a4000009947 */ /* 0x000fea0003800000 */
[----:B------:R-:W-:Y:S01]  /*4860*/  UIADD3 UR23, UR22, -0x1, URZ ;  /* 0xffffffff16177890 */ /* 0x000fe2000fffe03f */
[----:B------:R-:W-:Y:S01]  /*4870*/  HFMA2.MMA R103, -RZ, RZ, 0, 0 ;  /* 0x00000000ff677435 */ /* 0x000fe200000001ff */
[----:B------:R-:W-:Y:S01]  /*4880*/  FADD.FTZ R18, R30, R30 ;  /* 0x0000001e1e127221 */ /* 0x000fe20000010000 */
[----:B------:R-:W-:Y:S01]  /*4890*/  UMOV UR8, URZ ;  /* 0x0000003f00087c82 */ /* 0x000fe20008000000 */
[----:B------:R-:W-:Y:S01]  /*48a0*/  FADD.FTZ R19, R32, R32 ;  /* 0x0000002020137221 */ /* 0x000fe20000010000 */
[----:B------:R-:W-:Y:S01]  /*48b0*/  ULEA.HI UR7, UR23, UR23, URZ, 0x1 ;  /* 0x0000001717077291 */ /* 0x000fe2000f8f083f */
[----:B------:R-:W-:Y:S01]  /*48c0*/  FADD.FTZ R20, R25, R25 ;  /* 0x0000001919147221 */ /* 0x000fe20000010000 */
[----:B------:R-:W-:Y:S01]  /*48d0*/  UMOV UR9, URZ ;  /* 0x0000003f00097c82 */ /* 0x000fe20008000000 */
[----:B------:R-:W-:Y:S01]  /*48e0*/  FADD.FTZ R21, R22, R22 ;  /* 0x0000001616157221 */ /* 0x000fe20000010000 */
[----:B------:R-:W-:Y:S01]  /*48f0*/  ULOP3.LUT UR7, UR7, 0xfffffe, URZ, 0xc0, !UPT ;  /* 0x00fffffe07077892 */ /* 0x000fe2000f8ec03f */
[----:B------:R-:W-:-:S02]  /*4900*/  FADD.FTZ R26, R31, R31 ;  /* 0x0000001f1f1a7221 */ /* 0x000fc40000010000 */
[----:B------:R-:W-:Y:S01]  /*4910*/  FADD.FTZ R28, R33, R33 ;  /* 0x00000021211c7221 */ /* 0x000fe20000010000 */
[----:B------:R-:W-:Y:S01]  /*4920*/  UIADD3 UR23, UR23, -UR7, URZ ;  /* 0x8000000717177290 */ /* 0x000fe2000fffe03f */
[----:B------:R-:W-:Y:S02]  /*4930*/  FADD.FTZ R22, R121, R121 ;  /* 0x0000007979167221 */ /* 0x000fe40000010000 */
[----:B------:R-:W-:Y:S01]  /*4940*/  FADD.FTZ R23, R120, R120 ;  /* 0x0000007878177221 */ /* 0x000fe20000010000 */
[----:B------:R-:W-:Y:S01]  /*4950*/  UMOV UR7, URZ ;  /* 0x0000003f00077c82 */ /* 0x000fe20008000000 */
        /* <DEDUP_REMOVED lines=8> */
.L_x_3473:
        /* <DEDUP_REMOVED lines=40> */
[C---:B------:R-:W-:Y:S01]  /*4c60*/  ISETP.NE.AND P1, PT, R7.reuse, RZ, PT ;  /* 0x000000ff0700720c */ /* 0x040fe20003f25270 */
[----:B------:R-:W-:Y:S01]  /*4c70*/  UIMAD UR43, UR11, UR40, URZ ;  /* 0x000000280b2b72a4 */ /* 0x000fe2000f8e023f */
[C---:B------:R-:W-:Y:S01]  /*4c80*/  LOP3.LUT P0, RZ, R7.reuse, 0x1f, RZ, 0xc0, !PT ;  /* 0x0000001f07ff7812 */ /* 0x040fe2000780c0ff */
[----:B------:R-:W-:Y:S01]  /*4c90*/  UIMAD.WIDE.U32 UR38, UR10, UR40, URZ ;  /* 0x000000280a2672a5 */ /* 0x000fe2000f8e003f */
[----:B------:R-:W-:Y:S01]  /*4ca0*/  IADD3 R142, R7, 0x200, RZ ;  /* 0x00000200078e7810 */ /* 0x000fe20007ffe0ff */
[----:B------:R-:W-:Y:S01]  /*4cb0*/  UIMAD UR43, UR10, UR41, UR43 ;  /* 0x000000290a2b72a4 */ /* 0x000fe2000f8e022b */
[----:B------:R-:W-:-:S02]  /*4cc0*/  MOV R123, UR22 ;  /* 0x00000016007b7c02 */ /* 0x000fc40008000f00 */
[----:B------:R-:W-:Y:S01]  /*4cd0*/  MOV R143, c[0x0][0x16c] ;  /* 0x00005b00008f7a02 */ /* 0x000fe20000000f00 */
        /* <DEDUP_REMOVED lines=8> */
[----:B------:R-:W-:Y:S01]  /*4d60*/  ULEA.HI.X UR39, UR40, UR39, UR41, 0x3, UP0 ;  /* 0x0000002728277291 */ /* 0x000fe200080f1c29 */
[----:B--2---:R-:W1:Y:S08]  /*4d70*/  R2UR UR25, R69 ;  /* 0x00000000451973c2 */ /* 0x004e7000000e0000 */
[----:B------:R2:W2:Y:S01]  /*4d80*/  R2UR UR42, R68 ;  /* 0x00000000442a73c2 */ /* 0x0004a200000e0000 */
[----:B-1----:R-:W-:-:S02]  /*4d90*/  FMUL.FTZ R69, R9, UR25 ;  /* 0x0000001909457c20 */ /* 0x002fc40008410000 */
[----:B------:R-:W-:Y:S02]  /*4da0*/  FMUL.FTZ R34, R171, UR25 ;  /* 0x00000019ab227c20 */ /* 0x000fe40008410000 */
[----:B0-----:R-:W-:Y:S02]  /*4db0*/  FMUL.RZ R70, R69, 0.15915493667125701904 ;  /* 0x3e22f98345467820 */ /* 0x001fe4000040c000 */
[----:B------:R-:W-:Y:S02]  /*4dc0*/  FMUL.FTZ R69, R5, UR25 ;  /* 0x0000001905457c20 */ /* 0x000fe40008410000 */
[----:B------:R-:W-:Y:S01]  /*4dd0*/  FMUL.RZ R121, R34, 0.15915493667125701904 ;  /* 0x3e22f98322797820 */ /* 0x000fe2000040c000 */
[----:B------:R-:W-:Y:S01]  /*4de0*/  MUFU.SIN R124, R70 ;  /* 0x00000046007c7308 */ /* 0x000fe20000000400 */
[----:B------:R-:W-:Y:S02]  /*4df0*/  FMUL.RZ R71, R69, 0.15915493667125701904 ;  /* 0x3e22f98345477820 */ /* 0x000fe4000040c000 */
        /* <DEDUP_REMOVED lines=28> */
[----:B------:R-:W-:Y:S02]  /*4fc0*/  ISETP.LT.OR P0, PT, R122, 0x2, P0 ;  /* 0x000000027a00780c */ /* 0x000fe40000701670 */
[----:B------:R-:W-:Y:S01]  /*4fd0*/  MOV R122, 0x100 ;  /* 0x00000100007a7802 */ /* 0x000fe20000000f00 */
        /* <DEDUP_REMOVED lines=8> */
[----:B0-----:R-:W-:-:S05]  /*5060*/  MOV R71, UR23 ;  /* 0x0000001700477c02 */ /* 0x001fca0008000f00 */
[----:B------:R-:W-:Y:S01]  /*5070*/  @!P1 IMAD R142, R71, R122, UR7 ;  /* 0x00000007478e9e24 */ /* 0x000fe2000f8e027a */
[----:B------:R-:W-:Y:S01]  /*5080*/  IADD3 R71, R69, R6, RZ ;  /* 0x0000000645477210 */ /* 0x000fe20007ffe0ff */
[----:B------:R-:W-:Y:S01]  /*5090*/  FMUL.FTZ R69, R13, UR25 ;  /* 0x000000190d457c20 */ /* 0x000fe20008410000 */
[----:B------:R0:W-:Y:S02]  /*50a0*/  MUFU.COS R152, R70 ;  /* 0x0000004600987308 */ /* 0x0001e40000000000 */
[----:B------:R-:W-:Y:S01]  /*50b0*/  IADD3 R122, R71, 0x60, RZ ;  /* 0x00000060477a7810 */ /* 0x000fe20007ffe0ff */
[----:B------:R-:W-:Y:S01]  /*50c0*/  FMUL.RZ R129, R69, 0.15915493667125701904 ;  /* 0x3e22f98345817820 */ /* 0x000fe2000040c000 */
[C---:B------:R-:W-:Y:S01]  /*50d0*/  IADD3 R128, R71.reuse, 0x80, RZ ;  /* 0x0000008047807810 */ /* 0x040fe20007ffe0ff */
[----:B------:R-:W-:Y:S01]  /*50e0*/  IMAD R69, R6, 0x7, R71 ;  /* 0x0000000706457824 */ /* 0x000fe200078e0247 */
[----:B------:R-:W-:Y:S02]  /*50f0*/  IADD3 R132, R71, 0xa0, RZ ;  /* 0x000000a047847810 */ /* 0x000fe40007ffe0ff */
[----:B------:R-:W-:Y:S01]  /*5100*/  MUFU.SIN R157, R121 ;  /* 0x00000079009d7308 */ /* 0x000fe20000000400 */
[----:B0-----:R-:W-:Y:S01]  /*5110*/  FMUL.FTZ R70, R12, UR25 ;  /* 0x000000190c467c20 */ /* 0x001fe20008410000 */
[----:B------:R-:W-:-:S02]  /*5120*/  IADD3 R125, R69, 0x3, RZ ;  /* 0x00000003457d7810 */ /* 0x000fc40007ffe0ff */
[----:B------:R-:W-:Y:S02]  /*5130*/  IADD3 R131, R69, 0x4, RZ ;  /* 0x0000000445837810 */ /* 0x000fe40007ffe0ff */
[C---:B------:R-:W-:Y:S02]  /*5140*/  IADD3 R134, R71.reuse, 0xc0, RZ ;  /* 0x000000c047867810 */ /* 0x040fe40007ffe0ff */
[----:B------:R0:W-:Y:S01]  /*5150*/  MUFU.COS R156, R121 ;  /* 0x00000079009c7308 */ /* 0x0001e20000000000 */
[----:B--2---:R-:W-:Y:S02]  /*5160*/  IADD3 R68, R71, 0xe0, RZ ;  /* 0x000000e047447810 */ /* 0x004fe40007ffe0ff */
[----:B------:R-:W-:Y:S02]  /*5170*/  LEA.HI.SX32 R133, R131, R136, 0x1b ;  /* 0x0000008883857211 */ /* 0x000fe400078fdaff */
[----:B------:R-:W-:Y:S02]  /*5180*/  MOV R131, UR42 ;  /* 0x0000002a00837c02 */ /* 0x000fe40008000f00 */
[-C--:B------:R-:W-:Y:S01]  /*5190*/  LEA.HI.SX32 R122, R122, R71.reuse, 0x1b ;  /* 0x000000477a7a7211 */ /* 0x080fe200078fdaff */
[----:B------:R-:W-:Y:S01]  /*51a0*/  MUFU.SIN R159, R120 ;  /* 0x00000078009f7308 */ /* 0x000fe20000000400 */
[----:B0-----:R-:W-:Y:S01]  /*51b0*/  FMUL.RZ R121, R70, 0.15915493667125701904 ;  /* 0x3e22f98346797820 */ /* 0x001fe2000040c000 */
[----:B------:R-:W-:Y:S01]  /*51c0*/  @!P0 IADD3 R70, R123, -0x2, RZ ;  /* 0xfffffffe7b468810 */ /* 0x000fe20007ffe0ff */
[----:B------:R-:W-:Y:S01]  /*51d0*/  FMUL.FTZ R123, R14, UR25 ;  /* 0x000000190e7b7c20 */ /* 0x000fe20008410000 */
[----:B------:R-:W-:-:S02]  /*51e0*/  LEA.HI.SX32 R128, R128, R71, 0x1b ;  /* 0x0000004780807211 */ /* 0x000fc400078fdaff */
[----:B------:R-:W-:Y:S01]  /*51f0*/  LEA.HI.SX32 R132, R132, R71, 0x1b ;  /* 0x0000004784847211 */ /* 0x000fe200078fdaff */
[----:B------:R-:W-:Y:S01]  /*5200*/  @!P0 IMAD R143, R70, R143, UR7 ;  /* 0x00000007468f8e24 */ /* 0x000fe2000f8e028f */
[----:B------:R0:W-:Y:S01]  /*5210*/  MUFU.COS R158, R120 ;  /* 0x00000078009e7308 */ /* 0x0001e20000000000 */
[----:B------:R-:W-:Y:S01]  /*5220*/  IADD3 R70, R71, 0x20, RZ ;  /* 0x0000002047467810 */ /* 0x000fe20007ffe0ff */
[----:B------:R-:W-:Y:S01]  /*5230*/  FMUL.RZ R141, R123, 0.15915493667125701904 ;  /* 0x3e22f9837b8d7820 */ /* 0x000fe2000040c000 */
[-C--:B------:R-:W-:Y:S02]  /*5240*/  LEA.HI.SX32 R134, R134, R71.reuse, 0x1b ;  /* 0x0000004786867211 */ /* 0x080fe400078fdaff */
[-C--:B------:R-:W-:Y:S02]  /*5250*/  LEA.HI.SX32 R70, R70, R71.reuse, 0x1b ;  /* 0x0000004746467211 */ /* 0x080fe400078fdaff */
[----:B------:R-:W-:Y:S01]  /*5260*/  LEA.HI.SX32 R68, R68, R71, 0x1b ;  /* 0x0000004744447211 */ /* 0x000fe200078fdaff */
[----:B------:R-:W-:Y:S01]  /*5270*/  MUFU.SIN R163, R129 ;  /* 0x0000008100a37308 */ /* 0x000fe20000000400 */
[----:B0-----:R-:W-:-:S02]  /*5280*/  IADD3 R120, R71, 0x40, RZ ;  /* 0x0000004047787810 */ /* 0x001fc40007ffe0ff */
[----:B------:R-:W-:Y:S02]  /*5290*/  IADD3 R123, R69, 0x2, RZ ;  /* 0x00000002457b7810 */ /* 0x000fe40007ffe0ff */
[-C--:B------:R-:W-:Y:S02]  /*52a0*/  LEA.HI.SX32 R120, R120, R71.reuse, 0x1b ;  /* 0x0000004778787211 */ /* 0x080fe400078fdaff */
[----:B------:R-:W-:Y:S01]  /*52b0*/  LEA.HI.SX32 R71, R71, R71, 0x1b ;  /* 0x0000004747477211 */ /* 0x000fe200078fdaff */
[----:B------:R0:W-:Y:S01]  /*52c0*/  MUFU.COS R162, R129 ;  /* 0x0000008100a27308 */ /* 0x0001e20000000000 */
[C---:B------:R-:W-:Y:S02]  /*52d0*/  IADD3 R135, R69.reuse, 0x5, RZ ;  /* 0x0000000545877810 */ /* 0x040fe40007ffe0ff */
[C---:B------:R-:W-:Y:S01]  /*52e0*/  IADD3 R137, R69.reuse, 0x6, RZ ;  /* 0x0000000645897810 */ /* 0x040fe20007ffe0ff */
[----:B---3--:R-:W-:Y:S01]  /*52f0*/  STS.128 [R71.X16], R52 ;  /* 0x0000003447007388 */ /* 0x008fe2000000cc00 */
[----:B------:R-:W-:-:S02]  /*5300*/  IADD3 R139, R69, 0x7, RZ ;  /* 0x00000007458b7810 */ /* 0x000fc40007ffe0ff */
[-C--:B------:R-:W-:Y:S01]  /*5310*/  LEA.HI.SX32 R123, R123, R136.reuse, 0x1b ;  /* 0x000000887b7b7211 */ /* 0x080fe200078fdaff */
[----:B------:R-:W-:Y:S01]  /*5320*/  MUFU.SIN R161, R121 ;  /* 0x0000007900a17308 */ /* 0x000fe20000000400 */
[-C--:B0-----:R-:W-:Y:S01]  /*5330*/  LEA.HI.SX32 R129, R125, R136.reuse, 0x1b ;  /* 0x000000887d817211 */ /* 0x081fe200078fdaff */
[----:B------:R-:W-:Y:S01]  /*5340*/  FMUL.FTZ R125, R15, UR25 ;  /* 0x000000190f7d7c20 */ /* 0x000fe20008410000 */
[----:B----4-:R0:W-:Y:S01]  /*5350*/  STS.128 [R70.X16+0x200], R36 ;  /* 0x0002002446007388 */ /* 0x0101e2000000cc00 */
[-C--:B------:R-:W-:Y:S02]  /*5360*/  LEA.HI.SX32 R135, R135, R136.reuse, 0x1b ;  /* 0x0000008887877211 */ /* 0x080fe400078fdaff */
[----:B------:R-:W-:Y:S01]  /*5370*/  FMUL.RZ R166, R125, 0.15915493667125701904 ;  /* 0x3e22f9837da67820 */ /* 0x000fe2000040c000 */
[----:B------:R1:W-:Y:S01]  /*5380*/  STS.128 [R120.X16+0x400], R40 ;  /* 0x0004002878007388 */ /* 0x0003e2000000cc00 */
[----:B------:R-:W-:Y:S01]  /*5390*/  FMUL.FTZ R125, R131, 1.4426950216293334961 ;  /* 0x3fb8aa3b837d7820 */ /* 0x000fe20000410000 */
[----:B------:R2:W-:Y:S01]  /*53a0*/  MUFU.COS R160, R121 ;  /* 0x0000007900a07308 */ /* 0x0005e20000000000 */
[-C--:B------:R-:W-:Y:S01]  /*53b0*/  LEA.HI.SX32 R137, R137, R136.reuse, 0x1b ;  /* 0x0000008889897211 */ /* 0x080fe200078fdaff */
[----:B------:R-:W-:Y:S01]  /*53c0*/  STS.128 [R122.X16+0x600], R48 ;  /* 0x000600307a007388 */ /* 0x000fe2000000cc00 */
[----:B------:R-:W-:Y:S01]  /*53d0*/  FMUL.FTZ R131, R125, R171 ;  /* 0x000000ab7d837220 */ /* 0x000fe20000410000 */
[----:B------:R-:W-:-:S02]  /*53e0*/  LEA.HI.SX32 R139, R139, R136, 0x1b ;  /* 0x000000888b8b7211 */ /* 0x000fc400078fdaff */
[----:B------:R3:W-:Y:S01]  /*53f0*/  STS.128 [R128.X16+0x800], R44 ;  /* 0x0008002c80007388 */ /* 0x0007e2000000cc00 */
[----:B------:R-:W-:Y:S01]  /*5400*/  SHF.L.U32 R142, R142, 0x3, RZ ;  /* 0x000000038e8e7819 */ /* 0x000fe200000006ff */
[----:B------:R-:W-:Y:S01]  /*5410*/  MUFU.SIN R165, R141 ;  /* 0x0000008d00a57308 */ /* 0x000fe20000000400 */
[C---:B--2---:R-:W-:Y:S01]  /*5420*/  IADD3 R121, R69.reuse, 0x1, RZ ;  /* 0x0000000145797810 */ /* 0x044fe20007ffe0ff */
[----:B------:R2:W-:Y:S01]  /*5430*/  STS.128 [R132.X16+0xa00], R64 ;  /* 0x000a004084007388 */ /* 0x0005e2000000cc00 */
[----:B------:R-:W-:Y:S01]  /*5440*/  LEA.HI.SX32 R69, R69, R69, 0x1b ;  /* 0x0000004545457211 */ /* 0x000fe200078fdaff */
[----:B0-----:R-:W-:Y:S01]  /*5450*/  FMUL.FTZ R36, R16, UR25 ;  /* 0x0000001910247c20 */ /* 0x001fe20008410000 */
[----:B------:R-:W-:Y:S01]  /*5460*/  LEA.HI.SX32 R121, R121, R136, 0x1b ;  /* 0x0000008879797211 */ /* 0x000fe200078fdaff */
[----:B------:R-:W-:Y:S01]  /*5470*/  STS.128 [R134.X16+0xc00], R60 ;  /* 0x000c003c86007388 */ /* 0x000fe2000000cc00 */
[----:B------:R-:W-:Y:S01]  /*5480*/  FMUL.FTZ R39, R125, R8 ;  /* 0x000000087d277220 */ /* 0x000fe20000410000 */
[----:B------:R-:W-:Y:S01]  /*5490*/  MUFU.COS R164, R141 ;  /* 0x0000008d00a47308 */ /* 0x000fe20000000000 */
[----:B-1----:R-:W-:Y:S01]  /*54a0*/  MOV R120, 0x3f800000 ;  /* 0x3f80000000787802 */ /* 0x002fe20000000f00 */
[----:B------:R-:W-:Y:S01]  /*54b0*/  STS.128 [R68.X16+0xe00], R56 ;  /* 0x000e003844007388 */ /* 0x000fe2000000cc00 */
[----:B------:R-:W-:-:S06]  /*54c0*/  NOP ;  /* 0x0000000000007918 */ /* 0x000fcc0000000000 */
[----:B------:R0:W1:Y:S01]  /*54d0*/  MUFU.EX2 R141, R131 ;  /* 0x00000083008d7308 */ /* 0x0000620000000800 */
[----:B------:R-:W4:Y:S01]  /*54e0*/  LDS.128 R68, [R69.X16] ;  /* 0x0000000045447984 */ /* 0x000f22000000cc00 */
[----:B---3--:R-:W-:Y:S01]  /*54f0*/  MOV R128, UR38 ;  /* 0x0000002600807c02 */ /* 0x008fe20008000f00 */
[----:B--2---:R-:W-:Y:S02]  /*5500*/  FMUL.FTZ R132, R125, R9 ;  /* 0x000000097d847220 */ /* 0x004fe40000410000 */
[----:B------:R2:W-:Y:S03]  /*5510*/  LDS.128 R56, [R129.X16+0x30] ;  /* 0x0000300081387984 */ /* 0x0005e6000000cc00 */
[----:B------:R-:W-:Y:S01]  /*5520*/  MUFU.EX2 R39, R39 ;  /* 0x0000002700277308 */ /* 0x000fe20000000800 */
[----:B------:R3:W4:Y:S01]  /*5530*/  LDS.128 R64, [R121.X16+0x10] ;  /* 0x0000100079407984 */ /* 0x000722000000cc00 */
[----:B0-----:R-:W-:-:S02]  /*5540*/  FMUL.RZ R131, R36, 0.15915493667125701904 ;  /* 0x3e22f98324837820 */ /* 0x001fc4000040c000 */
[----:B------:R-:W-:Y:S01]  /*5550*/  FMUL.FTZ R36, R125, R172 ;  /* 0x000000ac7d247220 */ /* 0x000fe20000410000 */
[----:B--2---:R-:W-:Y:S01]  /*5560*/  MOV R129, UR39 ;  /* 0x0000002700817c02 */ /* 0x004fe20008000f00 */
[----:B------:R0:W2:Y:S01]  /*5570*/  LDS.128 R60, [R123.X16+0x20] ;  /* 0x000020007b3c7984 */ /* 0x0000a2000000cc00 */
[C---:B-1----:R-:W-:Y:S01]  /*5580*/  FMUL.FTZ R140, R141.reuse, R140 ;  /* 0x0000008c8d8c7220 */ /* 0x042fe20000410000 */
[----:B------:R1:W2:Y:S01]  /*5590*/  MUFU.EX2 R38, R36 ;  /* 0x0000002400267308 */ /* 0x0002a20000000800 */
[----:B------:R-:W-:Y:S01]  /*55a0*/  FMUL.FTZ R141, R141, R138 ;  /* 0x0000008a8d8d7220 */ /* 0x000fe20000410000 */
[----:B------:R-:W2:Y:S01]  /*55b0*/  LDS.128 R52, [R133.X16+0x40] ;  /* 0x0000400085347984 */ /* 0x000ea2000000cc00 */
[----:B---3--:R-:W-:Y:S01]  /*55c0*/  MOV R121, RZ ;  /* 0x000000ff00797202 */ /* 0x008fe20000000f00 */
[----:B0-----:R-:W-:Y:S02]  /*55d0*/  CS2R R122, SRZ ;  /* 0x00000000007a7805 */ /* 0x001fe4000001ff00 */
[----:B------:R0:W3:Y:S02]  /*55e0*/  LDS.128 R48, [R135.X16+0x50] ;  /* 0x0000500087307984 */ /* 0x0000e4000000cc00 */
[----:B------:R-:W2:Y:S01]  /*55f0*/  MUFU.EX2 R132, R132 ;  /* 0x0000008400847308 */ /* 0x000ea20000000800 */
[----:B-1----:R-:W-:Y:S01]  /*5600*/  MOV R36, 0x10 ;  /* 0x0000001000247802 */ /* 0x002fe20000000f00 */
[----:B------:R1:W1:Y:S04]  /*5610*/  LDS.128 R44, [R137.X16+0x60] ;  /* 0x00006000892c7984 */ /* 0x000268000000cc00 */
[----:B------:R1:W1:Y:S01]  /*5620*/  LDS.128 R40, [R139.X16+0x70] ;  /* 0x000070008b287984 */ /* 0x000262000000cc00 */
[C---:B------:R-:W-:Y:S01]  /*5630*/  FMUL.FTZ R134, R125.reuse, R4 ;  /* 0x000000047d867220 */ /* 0x040fe20000410000 */
[----:B------:R-:W-:Y:S02]  /*5640*/  MUFU.COS R168, R131 ;  /* 0x0000008300a87308 */ /* 0x000fe40000000000 */
[----:B------:R-:W5:Y:S01]  /*5650*/  LDG.E.64 R128, [R128.64] ;  /* 0x0000001a80807981 */ /* 0x000f62000c1e1b00 */
[----:B0-----:R-:W-:-:S02]  /*5660*/  FMUL.FTZ R135, R125, R3 ;  /* 0x000000037d877220 */ /* 0x001fc40000410000 */
[----:B------:R-:W-:Y:S01]  /*5670*/  @!P0 IMAD.WIDE R36, R143, R36, UR28 ;  /* 0x0000001c8f248e25 */ /* 0x000fe2000f8e0224 */
[----:B------:R0:W-:Y:S02]  /*5680*/  STS.64 [R142+0x9880], R140 ;  /* 0x0098808c8e007388 */ /* 0x0001e40000000a00 */
[----:B------:R-:W-:Y:S02]  /*5690*/  MUFU.SIN R167, R166 ;  /* 0x000000a600a77308 */ /* 0x000fe40000000400 */
[----:B------:R-:W-:Y:S06]  /*56a0*/  BAR.SYNC.DEFER_BLOCKING 0x0 ;  /* 0x0000000000007b1d */ /* 0x000fec0000010000 */
[----:B------:R-:W0:Y:S01]  /*56b0*/  MUFU.EX2 R135, R135 ;  /* 0x0000008700877308 */ /* 0x000e220000000800 */
[----:B----4-:R-:W-:-:S02]  /*56c0*/  FMUL.FTZ R239, R68, R171 ;  /* 0x000000ab44ef7220 */ /* 0x010fc40000410000 */
[C---:B------:R-:W-:Y:S02]  /*56d0*/  FMUL.FTZ R136, R125.reuse, R2 ;  /* 0x000000027d887220 */ /* 0x040fe40000410000 */
[----:B------:R-:W-:Y:S02]  /*56e0*/  FMUL.FTZ R133, R125, R5 ;  /* 0x000000057d857220 */ /* 0x000fe40000410000 */
[C---:B--2---:R-:W-:Y:S02]  /*56f0*/  FMUL.FTZ R34, R38.reuse, R34 ;  /* 0x0000002226227220 */ /* 0x044fe40000410000 */
[----:B------:R-:W-:Y:S01]  /*5700*/  FMUL.FTZ R35, R38, R35 ;  /* 0x0000002326237220 */ /* 0x000fe20000410000 */
[----:B------:R-:W2:Y:S01]  /*5710*/  MUFU.EX2 R134, R134 ;  /* 0x0000008600867308 */ /* 0x000ea20000000800 */
[----:B------:R-:W-:Y:S02]  /*5720*/  FMUL.FTZ R38, R132, R127 ;  /* 0x0000007f84267220 */ /* 0x000fe40000410000 */
[----:B------:R-:W-:-:S02]  /*5730*/  FMUL.FTZ R127, R69, R171 ;  /* 0x000000ab457f7220 */ /* 0x000fc40000410000 */
[----:B------:R-:W-:Y:S01]  /*5740*/  FMUL.FTZ R239, R116, R239 ;  /* 0x000000ef74ef7220 */ /* 0x000fe20000410000 */
[----:B------:R4:W5:Y:S02]  /*5750*/  @!P0 LDG.E.128 R120, [R36.64] ;  /* 0x0000001a24788981 */ /* 0x000964000c1e1d00 */
[----:B------:R-:W2:Y:S01]  /*5760*/  MUFU.EX2 R136, R136 ;  /* 0x0000008800887308 */ /* 0x000ea20000000800 */
[C---:B0-----:R-:W-:Y:S02]  /*5770*/  FMUL.FTZ R150, R135.reuse, R150 ;  /* 0x0000009687967220 */ /* 0x041fe40000410000 */
[----:B------:R-:W-:Y:S02]  /*5780*/  FMUL.FTZ R151, R135, R151 ;  /* 0x0000009787977220 */ /* 0x000fe40000410000 */
[----:B------:R-:W-:Y:S02]  /*5790*/  FMUL.FTZ R236, R71, R172 ;  /* 0x000000ac47ec7220 */ /* 0x000fe40000410000 */
[----:B-1----:R-:W-:Y:S01]  /*57a0*/  FMUL.FTZ R137, R125, R0 ;  /* 0x000000007d897220 */ /* 0x002fe20000410000 */
[----:B------:R-:W-:Y:S01]  /*57b0*/  MUFU.COS R166, R166 ;  /* 0x000000a600a67308 */ /* 0x000fe20000000000 */
[----:B----4-:R-:W-:-:S02]  /*57c0*/  FMUL.FTZ R36, R39, R130 ;  /* 0x0000008227247220 */ /* 0x010fc40000410000 */
[----:B------:R-:W-:Y:S02]  /*57d0*/  FMUL.FTZ R37, R39, R126 ;  /* 0x0000007e27257220 */ /* 0x000fe40000410000 */
[----:B------:R-:W-:Y:S02]  /*57e0*/  FMUL.FTZ R39, R132, R124 ;  /* 0x0000007c84277220 */ /* 0x000fe40000410000 */
[----:B------:R-:W-:Y:S01]  /*57f0*/  FMUL.FTZ R124, R125, R13 ;  /* 0x0000000d7d7c7220 */ /* 0x000fe20000410000 */
[----:B------:R-:W0:Y:S01]  /*5800*/  MUFU.EX2 R133, R133 ;  /* 0x0000008500857308 */ /* 0x000e220000000800 */
[----:B------:R-:W-:Y:S02]  /*5810*/  FMUL.FTZ R238, R116, R127 ;  /* 0x0000007f74ee7220 */ /* 0x000fe40000410000 */
[----:B------:R-:W-:Y:S02]  /*5820*/  FMUL.FTZ R135, R239, R35 ;  /* 0x00000023ef877220 */ /* 0x000fe40000410000 */
[----:B------:R-:W-:-:S03]  /*5830*/  FMUL.FTZ R236, R117, R236 ;  /* 0x000000ec75ec7220 */ /* 0x000fc60000410000 */
[----:B------:R1:W-:Y:S01]  /*5840*/  MUFU.EX2 R130, R124 ;  /* 0x0000007c00827308 */ /* 0x0003e20000000800 */
[C---:B------:R-:W-:Y:S02]  /*5850*/  FMUL.FTZ R127, R238.reuse, R35 ;  /* 0x00000023ee7f7220 */ /* 0x040fe40000410000 */
[----:B------:R-:W-:Y:S02]  /*5860*/  FFMA.FTZ R135, R238, R34, R135 ;  /* 0x00000022ee877223 */ /* 0x000fe40000010087 */
[----:B-1----:R-:W-:Y:S02]  /*5870*/  FMUL.FTZ R124, R70, R172 ;  /* 0x000000ac467c7220 */ /* 0x002fe40000410000 */
[----:B------:R-:W-:Y:S02]  /*5880*/  FADD.FTZ R135, R236, R135 ;  /* 0x00000087ec877221 */ /* 0x000fe40000010000 */
[----:B------:R-:W-:Y:S02]  /*5890*/  FMUL.FTZ R237, R117, R124 ;  /* 0x0000007c75ed7220 */ /* 0x000fe40000410000 */
[----:B------:R-:W-:-:S02]  /*58a0*/  FFMA.FTZ R124, R239, R34, -R127 ;  /* 0x00000022ef7c7223 */ /* 0x000fc4000001087f */
[----:B------:R-:W-:Y:S02]  /*58b0*/  FMUL.FTZ R127, R37, R135 ;  /* 0x00000087257f7220 */ /* 0x000fe40000410000 */
[----:B------:R-:W-:Y:S02]  /*58c0*/  FADD.FTZ R124, R237, R124 ;  /* 0x0000007ced7c7221 */ /* 0x000fe40000010000 */
[----:B------:R-:W-:Y:S02]  /*58d0*/  FMUL.FTZ R126, R125, R12 ;  /* 0x0000000c7d7e7220 */ /* 0x000fe40000410000 */
[C---:B--2---:R-:W-:Y:S02]  /*58e0*/  FMUL.FTZ R148, R134.reuse, R148 ;  /* 0x0000009486947220 */ /* 0x044fe40000410000 */
[----:B------:R-:W-:Y:S02]  /*58f0*/  FMUL.FTZ R149, R134, R149 ;  /* 0x0000009586957220 */ /* 0x000fe40000410000 */
[----:B------:R-:W-:-:S02]  /*5900*/  FMUL.FTZ R152, R136, R152 ;  /* 0x0000009888987220 */ /* 0x000fc40000410000 */
[----:B------:R-:W-:Y:S02]  /*5910*/  FMUL.FTZ R153, R136, R153 ;  /* 0x0000009988997220 */ /* 0x000fe40000410000 */
[C---:B0-----:R-:W-:Y:S02]  /*5920*/  FMUL.FTZ R146, R133.reuse, R146 ;  /* 0x0000009285927220 */ /* 0x041fe40000410000 */
[----:B------:R-:W-:Y:S02]  /*5930*/  FMUL.FTZ R147, R133, R147 ;  /* 0x0000009385937220 */ /* 0x000fe40000410000 */
[-C--:B------:R-:W-:Y:S02]  /*5940*/  FMUL.FTZ R136, R37, R124.reuse ;  /* 0x0000007c25887220 */ /* 0x080fe40000410000 */
[----:B------:R-:W-:Y:S02]  /*5950*/  FFMA.FTZ R134, R36, R124, -R127 ;  /* 0x0000007c24867223 */ /* 0x000fe4000001087f */
[----:B------:R-:W-:-:S02]  /*5960*/  FMUL.FTZ R138, R125, R10 ;  /* 0x0000000a7d8a7220 */ /* 0x000fc40000410000 */
[C---:B------:R-:W-:Y:S02]  /*5970*/  FMUL.FTZ R139, R125.reuse, R11 ;  /* 0x0000000b7d8b7220 */ /* 0x040fe40000410000 */
[C---:B------:R-:W-:Y:S02]  /*5980*/  FMUL.FTZ R132, R125.reuse, R14 ;  /* 0x0000000e7d847220 */ /* 0x040fe40000410000 */
[C---:B------:R-:W-:Y:S02]  /*5990*/  FMUL.FTZ R133, R125.reuse, R15 ;  /* 0x0000000f7d857220 */ /* 0x040fe40000410000 */
[----:B------:R-:W-:Y:S02]  /*59a0*/  FMUL.FTZ R124, R125, R16 ;  /* 0x000000107d7c7220 */ /* 0x000fe40000410000 */
[-C--:B------:R-:W-:Y:S02]  /*59b0*/  FMUL.FTZ R235, R64, R8.reuse ;  /* 0x0000000840eb7220 */ /* 0x080fe40000410000 */
[----:B------:R-:W-:Y:S01]  /*59c0*/  FMUL.FTZ R125, R65, R8 ;  /* 0x00000008417d7220 */ /* 0x000fe20000410000 */
[----:B------:R-:W0:Y:S01]  /*59d0*/  MUFU.EX2 R126, R126 ;  /* 0x0000007e007e7308 */ /* 0x000e220000000800 */
[----:B------:R-:W-:-:S02]  /*59e0*/  FMUL.FTZ R235, R118, R235 ;  /* 0x000000eb76eb7220 */ /* 0x000fc40000410000 */
[----:B------:R-:W-:Y:S02]  /*59f0*/  FFMA.FTZ R135, R36, R135, R136 ;  /* 0x0000008724877223 */ /* 0x000fe40000010088 */
[----:B------:R-:W-:Y:S02]  /*5a00*/  FMUL.FTZ R234, R118, R125 ;  /* 0x0000007d76ea7220 */ /* 0x000fe40000410000 */
[----:B------:R-:W-:Y:S02]  /*5a10*/  FADD.FTZ R134, R235, R134 ;  /* 0x00000086eb867221 */ /* 0x000fe40000010000 */
[----:B------:R-:W-:Y:S01]  /*5a20*/  FADD.FTZ R135, R234, R135 ;  /* 0x00000087ea877221 */ /* 0x000fe20000010000 */
[----:B------:R1:W2:Y:S01]  /*5a30*/  MUFU.EX2 R169, R124 ;  /* 0x0000007c00a97308 */ /* 0x0002a20000000800 */
[----:B------:R-:W-:Y:S02]  /*5a40*/  FMUL.FTZ R127, R39, R134 ;  /* 0x00000086277f7220 */ /* 0x000fe40000410000 */
[----:B------:R-:W-:-:S02]  /*5a50*/  FMUL.FTZ R232, R67, R9 ;  /* 0x0000000943e87220 */ /* 0x000fc40000410000 */
[----:B------:R-:W-:Y:S02]  /*5a60*/  FMUL.FTZ R125, R39, R135 ;  /* 0x00000087277d7220 */ /* 0x000fe40000410000 */
[----:B-1----:R-:W-:Y:S02]  /*5a70*/  FMUL.FTZ R124, R66, R9 ;  /* 0x00000009427c7220 */ /* 0x002fe40000410000 */
[C---:B------:R-:W-:Y:S02]  /*5a80*/  FFMA.FTZ R127, R38.reuse, R135, R127 ;  /* 0x00000087267f7223 */ /* 0x040fe4000001007f */
[C---:B------:R-:W-:Y:S02]  /*5a90*/  FMUL.FTZ R232, R119.reuse, R232 ;  /* 0x000000e877e87220 */ /* 0x040fe40000410000 */
[----:B------:R-:W-:Y:S02]  /*5aa0*/  FFMA.FTZ R134, R38, R134, -R125 ;  /* 0x0000008626867223 */ /* 0x000fe4000001087d */
[----:B------:R-:W-:-:S02]  /*5ab0*/  FMUL.FTZ R233, R119, R124 ;  /* 0x0000007c77e97220 */ /* 0x000fc40000410000 */
[C---:B0-----:R-:W-:Y:S02]  /*5ac0*/  FMUL.FTZ R160, R126.reuse, R160 ;  /* 0x000000a07ea07220 */ /* 0x041fe40000410000 */
[----:B------:R-:W-:Y:S02]  /*5ad0*/  FMUL.FTZ R161, R126, R161 ;  /* 0x000000a17ea17220 */ /* 0x000fe40000410000 */
[----:B------:R0:W1:Y:S01]  /*5ae0*/  MUFU.SIN R126, R131 ;  /* 0x00000083007e7308 */ /* 0x0000620000000400 */
[----:B------:R-:W-:Y:S02]  /*5af0*/  FADD.FTZ R127, R232, R127 ;  /* 0x0000007fe87f7221 */ /* 0x000fe40000010000 */
[----:B------:R-:W-:Y:S02]  /*5b00*/  FADD.FTZ R134, R233, R134 ;  /* 0x00000086e9867221 */ /* 0x000fe40000010000 */
[C---:B------:R-:W-:Y:S02]  /*5b10*/  FMUL.FTZ R162, R130.reuse, R162 ;  /* 0x000000a282a27220 */ /* 0x040fe40000410000 */
[----:B------:R-:W-:-:S02]  /*5b20*/  FMUL.FTZ R163, R130, R163 ;  /* 0x000000a382a37220 */ /* 0x000fc40000410000 */
[CC--:B------:R-:W-:Y:S02]  /*5b30*/  FMUL.FTZ R125, R147.reuse, R127.reuse ;  /* 0x0000007f937d7220 */ /* 0x0c0fe40000410000 */
[-C--:B------:R-:W-:Y:S01]  /*5b40*/  FMUL.FTZ R130, R147, R134.reuse ;  /* 0x0000008693827220 */ /* 0x080fe20000410000 */
[----:B------:R-:W4:Y:S01]  /*5b50*/  MUFU.EX2 R133, R133 ;  /* 0x0000008500857308 */ /* 0x000f220000000800 */
[C---:B------:R-:W-:Y:S02]  /*5b60*/  FFMA.FTZ R134, R146.reuse, R134, -R125 ;  /* 0x0000008692867223 */ /* 0x040fe4000001087d */
[----:B0-----:R-:W-:Y:S02]  /*5b70*/  FFMA.FTZ R131, R146, R127, R130 ;  /* 0x0000007f92837223 */ /* 0x001fe40000010082 */
[----:B------:R-:W-:Y:S02]  /*5b80*/  FMUL.FTZ R125, R61, R5 ;  /* 0x000000053d7d7220 */ /* 0x000fe40000410000 */
[----:B------:R-:W-:-:S02]  /*5b90*/  FMUL.FTZ R124, R140, R35 ;  /* 0x000000238c7c7220 */ /* 0x000fc40000410000 */
[C---:B------:R-:W-:Y:S02]  /*5ba0*/  FMUL.FTZ R127, R141.reuse, R35 ;  /* 0x000000238d7f7220 */ /* 0x040fe40000410000 */
[----:B------:R-:W-:Y:S02]  /*5bb0*/  FMUL.FTZ R230, R112, R125 ;  /* 0x0000007d70e67220 */ /* 0x000fe40000410000 */
[-C--:B------:R-:W-:Y:S02]  /*5bc0*/  FFMA.FTZ R124, R141, R34.reuse, R124 ;  /* 0x000000228d7c7223 */ /* 0x080fe4000001007c */
[----:B------:R-:W-:Y:S02]  /*5bd0*/  FMUL.FTZ R231, R60, R5 ;  /* 0x000000053ce77220 */ /* 0x000fe40000410000 */
[----:B------:R-:W-:Y:S02]  /*5be0*/  FFMA.FTZ R127, R140, R34, -R127 ;  /* 0x000000228c7f7223 */ /* 0x000fe4000001087f */
[----:B--2---:R-:W-:-:S02]  /*5bf0*/  FMUL.FTZ R168, R169, R168 ;  /* 0x000000a8a9a87220 */ /* 0x004fc40000410000 */
[----:B-1----:R-:W-:Y:S02]  /*5c00*/  FMUL.FTZ R169, R169, R126 ;  /* 0x0000007ea9a97220 */ /* 0x002fe40000410000 */
[----:B------:R-:W-:Y:S02]  /*5c10*/  FADD.FTZ R126, R230, R131 ;  /* 0x00000083e67e7221 */ /* 0x000fe40000010000 */
[C---:B------:R-:W-:Y:S02]  /*5c20*/  FMUL.FTZ R125, R37.reuse, R124 ;  /* 0x0000007c257d7220 */ /* 0x040fe40000410000 */
[----:B------:R-:W-:Y:S02]  /*5c30*/  FMUL.FTZ R231, R112, R231 ;  /* 0x000000e770e77220 */ /* 0x000fe40000410000 */
[-C--:B------:R-:W-:Y:S02]  /*5c40*/  FMUL.FTZ R131, R37, R127.reuse ;  /* 0x0000007f25837220 */ /* 0x080fe40000410000 */
[----:B------:R-:W-:-:S02]  /*5c50*/  FFMA.FTZ R125, R36, R127, -R125 ;  /* 0x0000007f247d7223 */ /* 0x000fc4000001087d */
[----:B------:R-:W-:Y:S02]  /*5c60*/  FADD.FTZ R134, R231, R134 ;  /* 0x00000086e7867221 */ /* 0x000fe40000010000 */
[----:B------:R-:W-:Y:S02]  /*5c70*/  FFMA.FTZ R131, R36, R124, R131 ;  /* 0x0000007c24837223 */ /* 0x000fe40000010083 */
[----:B------:R-:W-:Y:S02]  /*5c80*/  FMUL.FTZ R127, R149, R126 ;  /* 0x0000007e957f7220 */ /* 0x000fe40000410000 */
[----:B------:R-:W-:Y:S02]  /*5c90*/  FMUL.FTZ R124, R62, R4 ;  /* 0x000000043e7c7220 */ /* 0x000fe40000410000 */
[C---:B----4-:R-:W-:Y:S02]  /*5ca0*/  FMUL.FTZ R166, R133.reuse, R166 ;  /* 0x000000a685a67220 */ /* 0x050fe40000410000 */
[----:B------:R-:W-:-:S02]  /*5cb0*/  FMUL.FTZ R167, R133, R167 ;  /* 0x000000a785a77220 */ /* 0x000fc40000410000 */
[----:B------:R-:W-:Y:S02]  /*5cc0*/  FMUL.FTZ R133, R149, R134 ;  /* 0x0000008695857220 */ /* 0x000fe40000410000 */
[----:B------:R-:W-:Y:S02]  /*5cd0*/  FMUL.FTZ R228, R63, R4 ;  /* 0x000000043fe47220 */ /* 0x000fe40000410000 */
[C---:B------:R-:W-:Y:S02]  /*5ce0*/  FFMA.FTZ R134, R148.reuse, R134, -R127 ;  /* 0x0000008694867223 */ /* 0x040fe4000001087f */
[----:B------:R-:W-:Y:S02]  /*5cf0*/  FMUL.FTZ R229, R113, R124 ;  /* 0x0000007c71e57220 */ /* 0x000fe40000410000 */
[----:B------:R-:W-:Y:S02]  /*5d00*/  FFMA.FTZ R133, R148, R126, R133 ;  /* 0x0000007e94857223 */ /* 0x000fe40000010085 */
[----:B------:R-:W-:-:S02]  /*5d10*/  FMUL.FTZ R124, R39, R131 ;  /* 0x00000083277c7220 */ /* 0x000fc40000410000 */
[----:B------:R-:W-:Y:S02]  /*5d20*/  FMUL.FTZ R228, R113, R228 ;  /* 0x000000e471e47220 */ /* 0x000fe40000410000 */
[----:B------:R-:W-:Y:S02]  /*5d30*/  FADD.FTZ R134, R229, R134 ;  /* 0x00000086e5867221 */ /* 0x000fe40000010000 */
[-C--:B------:R-:W-:Y:S02]  /*5d40*/  FMUL.FTZ R126, R39, R125.reuse ;  /* 0x0000007d277e7220 */ /* 0x080fe40000410000 */
[----:B------:R-:W-:Y:S02]  /*5d50*/  FFMA.FTZ R124, R38, R125, -R124 ;  /* 0x0000007d267c7223 */ /* 0x000fe4000001087c */
[----:B------:R-:W-:Y:S02]  /*5d60*/  FADD.FTZ R133, R228, R133 ;  /* 0x00000085e4857221 */ /* 0x000fe40000010000 */
[----:B------:R-:W-:-:S02]  /*5d70*/  FMUL.FTZ R130, R151, R134 ;  /* 0x0000008697827220 */ /* 0x000fc40000410000 */
[----:B------:R-:W-:Y:S01]  /*5d80*/  FMUL.FTZ R125, R57, R3 ;  /* 0x00000003397d7220 */ /* 0x000fe20000410000 */
[----:B------:R-:W0:Y:S01]  /*5d90*/  MUFU.EX2 R137, R137 ;  /* 0x0000008900897308 */ /* 0x000e220000000800 */
[----:B------:R-:W-:Y:S02]  /*5da0*/  FFMA.FTZ R126, R38, R131, R126 ;  /* 0x00000083267e7223 */ /* 0x000fe4000001007e */
[----:B------:R-:W-:Y:S02]  /*5db0*/  FMUL.FTZ R127, R151, R133 ;  /* 0x00000085977f7220 */ /* 0x000fe40000410000 */
[----:B------:R-:W-:Y:S02]  /*5dc0*/  FMUL.FTZ R227, R56, R3 ;  /* 0x0000000338e37220 */ /* 0x000fe40000410000 */
[----:B------:R-:W-:Y:S02]  /*5dd0*/  FFMA.FTZ R133, R150, R133, R130 ;  /* 0x0000008596857223 */ /* 0x000fe40000010082 */
[----:B------:R-:W-:-:S02]  /*5de0*/  FMUL.FTZ R226, R114, R125 ;  /* 0x0000007d72e27220 */ /* 0x000fc40000410000 */
[----:B------:R-:W-:Y:S02]  /*5df0*/  FFMA.FTZ R134, R150, R134, -R127 ;  /* 0x0000008696867223 */ /* 0x000fe4000001087f */
[C---:B------:R-:W-:Y:S02]  /*5e00*/  FMUL.FTZ R125, R147.reuse, R126 ;  /* 0x0000007e937d7220 */ /* 0x040fe40000410000 */
[----:B------:R-:W-:Y:S02]  /*5e10*/  FMUL.FTZ R227, R114, R227 ;  /* 0x000000e372e37220 */ /* 0x000fe40000410000 */
[----:B------:R-:W-:Y:S02]  /*5e20*/  FADD.FTZ R133, R226, R133 ;  /* 0x00000085e2857221 */ /* 0x000fe40000010000 */
[-C--:B------:R-:W-:Y:S02]  /*5e30*/  FMUL.FTZ R127, R147, R124.reuse ;  /* 0x0000007c937f7220 */ /* 0x080fe40000410000 */
[----:B------:R-:W-:-:S02]  /*5e40*/  FFMA.FTZ R125, R146, R124, -R125 ;  /* 0x0000007c927d7223 */ /* 0x000fc4000001087d */
[----:B------:R-:W-:Y:S02]  /*5e50*/  FADD.FTZ R134, R227, R134 ;  /* 0x00000086e3867221 */ /* 0x000fe40000010000 */
[C---:B------:R-:W-:Y:S02]  /*5e60*/  FMUL.FTZ R131, R153.reuse, R133 ;  /* 0x0000008599837220 */ /* 0x040fe40000410000 */
[----:B------:R-:W-:Y:S02]  /*5e70*/  FMUL.FTZ R124, R58, R2 ;  /* 0x000000023a7c7220 */ /* 0x000fe40000410000 */
[----:B------:R-:W-:Y:S01]  /*5e80*/  FFMA.FTZ R127, R146, R126, R127 ;  /* 0x0000007e927f7223 */ /* 0x000fe2000001007f */
[----:B------:R-:W1:Y:S01]  /*5e90*/  MUFU.EX2 R138, R138 ;  /* 0x0000008a008a7308 */ /* 0x000e620000000800 */
[----:B------:R-:W-:Y:S02]  /*5ea0*/  FMUL.FTZ R126, R153, R134 ;  /* 0x00000086997e7220 */ /* 0x000fe40000410000 */
[----:B------:R-:W-:-:S02]  /*5eb0*/  FMUL.FTZ R224, R59, R2 ;  /* 0x000000023be07220 */ /* 0x000fc40000410000 */
[C---:B------:R-:W-:Y:S02]  /*5ec0*/  FFMA.FTZ R134, R152.reuse, R134, -R131 ;  /* 0x0000008698867223 */ /* 0x040fe40000010883 */
[----:B------:R-:W-:Y:S02]  /*5ed0*/  FMUL.FTZ R225, R115, R124 ;  /* 0x0000007c73e17220 */ /* 0x000fe40000410000 */
[----:B------:R-:W-:Y:S02]  /*5ee0*/  FFMA.FTZ R133, R152, R133, R126 ;  /* 0x0000008598857223 */ /* 0x000fe4000001007e */
[----:B------:R-:W-:Y:S02]  /*5ef0*/  FMUL.FTZ R124, R149, R127 ;  /* 0x0000007f957c7220 */ /* 0x000fe40000410000 */
[----:B------:R-:W-:Y:S02]  /*5f00*/  FMUL.FTZ R224, R115, R224 ;  /* 0x000000e073e07220 */ /* 0x000fe40000410000 */
[----:B0-----:R-:W-:-:S02]  /*5f10*/  FMUL.FTZ R155, R137, R155 ;  /* 0x0000009b899b7220 */ /* 0x001fc40000410000 */
[----:B------:R-:W-:Y:S02]  /*5f20*/  FADD.FTZ R134, R225, R134 ;  /* 0x00000086e1867221 */ /* 0x000fe40000010000 */
[-C--:B------:R-:W-:Y:S02]  /*5f30*/  FMUL.FTZ R126, R149, R125.reuse ;  /* 0x0000007d957e7220 */ /* 0x080fe40000410000 */
[----:B------:R-:W-:Y:S02]  /*5f40*/  FFMA.FTZ R124, R148, R125, -R124 ;  /* 0x0000007d947c7223 */ /* 0x000fe4000001087c */
[----:B------:R-:W-:Y:S02]  /*5f50*/  FADD.FTZ R133, R224, R133 ;  /* 0x00000085e0857221 */ /* 0x000fe40000010000 */
[----:B------:R-:W-:Y:S02]  /*5f60*/  FMUL.FTZ R154, R137, R154 ;  /* 0x0000009a899a7220 */ /* 0x000fe40000410000 */
[----:B------:R-:W-:-:S02]  /*5f70*/  FMUL.FTZ R130, R155, R134 ;  /* 0x000000869b827220 */ /* 0x000fc40000410000 */
[-C--:B------:R-:W-:Y:S02]  /*5f80*/  FMUL.FTZ R125, R53, R0.reuse ;  /* 0x00000000357d7220 */ /* 0x080fe40000410000 */
[----:B------:R-:W-:Y:S01]  /*5f90*/  FFMA.FTZ R126, R148, R127, R126 ;  /* 0x0000007f947e7223 */ /* 0x000fe2000001007e */
[----:B------:R-:W0:Y:S01]  /*5fa0*/  MUFU.EX2 R139, R139 ;  /* 0x0000008b008b7308 */ /* 0x000e220000000800 */
[-C--:B------:R-:W-:Y:S02]  /*5fb0*/  FMUL.FTZ R127, R155, R133.reuse ;  /* 0x000000859b7f7220 */ /* 0x080fe40000410000 */
[----:B------:R-:W-:Y:S02]  /*5fc0*/  FMUL.FTZ R223, R52, R0 ;  /* 0x0000000034df7220 */ /* 0x000fe40000410000 */
[----:B------:R-:W-:Y:S02]  /*5fd0*/  FFMA.FTZ R133, R154, R133, R130 ;  /* 0x000000859a857223 */ /* 0x000fe40000010082 */
[----:B------:R-:W-:-:S02]  /*5fe0*/  FMUL.FTZ R222, R108, R125 ;  /* 0x0000007d6cde7220 */ /* 0x000fc40000410000 */
[----:B------:R-:W-:Y:S02]  /*5ff0*/  FFMA.FTZ R134, R154, R134, -R127 ;  /* 0x000000869a867223 */ /* 0x000fe4000001087f */
[C---:B------:R-:W-:Y:S02]  /*6000*/  FMUL.FTZ R125, R151.reuse, R126 ;  /* 0x0000007e977d7220 */ /* 0x040fe40000410000 */
[----:B------:R-:W-:Y:S02]  /*6010*/  FMUL.FTZ R223, R108, R223 ;  /* 0x000000df6cdf7220 */ /* 0x000fe40000410000 */
[----:B-1----:R-:W-:Y:S02]  /*6020*/  FMUL.FTZ R157, R138, R157 ;  /* 0x0000009d8a9d7220 */ /* 0x002fe40000410000 */
[----:B------:R-:W-:Y:S02]  /*6030*/  FADD.FTZ R133, R222, R133 ;  /* 0x00000085de857221 */ /* 0x000fe40000010000 */
[----:B------:R-:W-:-:S02]  /*6040*/  FMUL.FTZ R127, R151, R124 ;  /* 0x0000007c977f7220 */ /* 0x000fc40000410000 */
[----:B------:R-:W-:Y:S02]  /*6050*/  FFMA.FTZ R125, R150, R124, -R125 ;  /* 0x0000007c967d7223 */ /* 0x000fe4000001087d */
[----:B------:R-:W-:Y:S02]  /*6060*/  FADD.FTZ R134, R223, R134 ;  /* 0x00000086df867221 */ /* 0x000fe40000010000 */
[----:B------:R-:W-:Y:S02]  /*6070*/  FMUL.FTZ R156, R138, R156 ;  /* 0x0000009c8a9c7220 */ /* 0x000fe40000410000 */
[----:B------:R-:W-:Y:S02]  /*6080*/  FMUL.FTZ R131, R157, R133 ;  /* 0x000000859d837220 */ /* 0x000fe40000410000 */
[----:B------:R-:W-:Y:S02]  /*6090*/  FMUL.FTZ R124, R54, R10 ;  /* 0x0000000a367c7220 */ /* 0x000fe40000410000 */
[----:B------:R-:W-:-:S02]  /*60a0*/  FFMA.FTZ R127, R150, R126, R127 ;  /* 0x0000007e967f7223 */ /* 0x000fc4000001007f */
[----:B------:R-:W-:Y:S02]  /*60b0*/  FMUL.FTZ R126, R157, R134 ;  /* 0x000000869d7e7220 */ /* 0x000fe40000410000 */
[----:B------:R-:W-:Y:S02]  /*60c0*/  FMUL.FTZ R220, R55, R10 ;  /* 0x0000000a37dc7220 */ /* 0x000fe40000410000 */
[C---:B------:R-:W-:Y:S02]  /*60d0*/  FFMA.FTZ R134, R156.reuse, R134, -R131 ;  /* 0x000000869c867223 */ /* 0x040fe40000010883 */
[----:B------:R-:W-:Y:S02]  /*60e0*/  FMUL.FTZ R221, R109, R124 ;  /* 0x0000007c6ddd7220 */ /* 0x000fe40000410000 */
[----:B------:R-:W-:Y:S02]  /*60f0*/  FFMA.FTZ R133, R156, R133, R126 ;  /* 0x000000859c857223 */ /* 0x000fe4000001007e */
[----:B------:R-:W-:-:S02]  /*6100*/  FMUL.FTZ R124, R153, R127 ;  /* 0x0000007f997c7220 */ /* 0x000fc40000410000 */
[----:B------:R-:W-:Y:S02]  /*6110*/  FMUL.FTZ R220, R109, R220 ;  /* 0x000000dc6ddc7220 */ /* 0x000fe40000410000 */
[----:B0-----:R-:W-:Y:S02]  /*6120*/  FMUL.FTZ R159, R139, R159 ;  /* 0x0000009f8b9f7220 */ /* 0x001fe40000410000 */
[----:B------:R-:W-:Y:S02]  /*6130*/  FADD.FTZ R134, R221, R134 ;  /* 0x00000086dd867221 */ /* 0x000fe40000010000 */
[-C--:B------:R-:W-:Y:S02]  /*6140*/  FMUL.FTZ R126, R153, R125.reuse ;  /* 0x0000007d997e7220 */ /* 0x080fe40000410000 */
[----:B------:R-:W-:Y:S02]  /*6150*/  FFMA.FTZ R124, R152, R125, -R124 ;  /* 0x0000007d987c7223 */ /* 0x000fe4000001087c */
[----:B------:R-:W-:-:S02]  /*6160*/  FADD.FTZ R133, R220, R133 ;  /* 0x00000085dc857221 */ /* 0x000fc40000010000 */
[----:B------:R-:W-:Y:S02]  /*6170*/  FMUL.FTZ R158, R139, R158 ;  /* 0x0000009e8b9e7220 */ /* 0x000fe40000410000 */
[----:B------:R-:W-:Y:S02]  /*6180*/  FMUL.FTZ R130, R159, R134 ;  /* 0x000000869f827220 */ /* 0x000fe40000410000 */
[----:B---3--:R-:W-:Y:S02]  /*6190*/  FMUL.FTZ R125, R49, R11 ;  /* 0x0000000b317d7220 */ /* 0x008fe40000410000 */
[----:B------:R-:W-:Y:S02]  /*61a0*/  FFMA.FTZ R126, R152, R127, R126 ;  /* 0x0000007f987e7223 */ /* 0x000fe4000001007e */
[-C--:B------:R-:W-:Y:S02]  /*61b0*/  FMUL.FTZ R127, R159, R133.reuse ;  /* 0x000000859f7f7220 */ /* 0x080fe40000410000 */
[----:B------:R-:W-:-:S02]  /*61c0*/  FFMA.FTZ R133, R158, R133, R130 ;  /* 0x000000859e857223 */ /* 0x000fc40000010082 */
[----:B------:R-:W-:Y:S02]  /*61d0*/  FMUL.FTZ R219, R48, R11 ;  /* 0x0000000b30db7220 */ /* 0x000fe40000410000 */
[----:B------:R-:W-:Y:S02]  /*61e0*/  FMUL.FTZ R218, R110, R125 ;  /* 0x0000007d6eda7220 */ /* 0x000fe40000410000 */
[----:B------:R-:W-:Y:S02]  /*61f0*/  FMUL.FTZ R125, R155, R126 ;  /* 0x0000007e9b7d7220 */ /* 0x000fe40000410000 */
[----:B------:R-:W-:Y:S02]  /*6200*/  FFMA.FTZ R134, R158, R134, -R127 ;  /* 0x000000869e867223 */ /* 0x000fe4000001087f */
[----:B------:R-:W-:Y:S02]  /*6210*/  FMUL.FTZ R219, R110, R219 ;  /* 0x000000db6edb7220 */ /* 0x000fe40000410000 */
[----:B------:R-:W-:-:S02]  /*6220*/  FADD.FTZ R133, R218, R133 ;  /* 0x00000085da857221 */ /* 0x000fc40000010000 */
[-C--:B------:R-:W-:Y:S02]  /*6230*/  FMUL.FTZ R127, R155, R124.reuse ;  /* 0x0000007c9b7f7220 */ /* 0x080fe40000410000 */
[C---:B------:R-:W-:Y:S02]  /*6240*/  FFMA.FTZ R125, R154.reuse, R124, -R125 ;  /* 0x0000007c9a7d7223 */ /* 0x040fe4000001087d */
[----:B------:R-:W-:Y:S02]  /*6250*/  FADD.FTZ R134, R219, R134 ;  /* 0x00000086db867221 */ /* 0x000fe40000010000 */
[----:B------:R-:W-:Y:S02]  /*6260*/  FMUL.FTZ R131, R161, R133 ;  /* 0x00000085a1837220 */ /* 0x000fe40000410000 */
[----:B------:R-:W-:Y:S02]  /*6270*/  FFMA.FTZ R127, R154, R126, R127 ;  /* 0x0000007e9a7f7223 */ /* 0x000fe4000001007f */
[----:B------:R-:W-:-:S02]  /*6280*/  FMUL.FTZ R126, R157, R125 ;  /* 0x0000007d9d7e7220 */ /* 0x000fc40000410000 */
[-C--:B------:R-:W-:Y:S02]  /*6290*/  FFMA.FTZ R130, R160, R134.reuse, -R131 ;  /* 0x00000086a0827223 */ /* 0x080fe40000010883 */
[----:B------:R-:W-:Y:S02]  /*62a0*/  FMUL.FTZ R134, R161, R134 ;  /* 0x00000086a1867220 */ /* 0x000fe40000410000 */
[-C--:B------:R-:W-:Y:S02]  /*62b0*/  FMUL.FTZ R214, R51, R12.reuse ;  /* 0x0000000c33d67220 */ /* 0x080fe40000410000 */
[----:B------:R-:W-:Y:S02]  /*62c0*/  FMUL.FTZ R124, R50, R12 ;  /* 0x0000000c327c7220 */ /* 0x000fe40000410000 */
[-C--:B------:R-:W-:Y:S02]  /*62d0*/  FFMA.FTZ R126, R156, R127.reuse, R126 ;  /* 0x0000007f9c7e7223 */ /* 0x080fe4000001007e */
[----:B------:R-:W-:Y:S01]  /*62e0*/  FMUL.FTZ R127, R157, R127 ;  /* 0x0000007f9d7f7220 */ /* 0x000fe20000410000 */
[----:B------:R-:W0:Y:S01]  /*62f0*/  MUFU.EX2 R132, R132 ;  /* 0x0000008400847308 */ /* 0x000e220000000800 */
        /* <DEDUP_REMOVED lines=8> */
[C---:B------:R-:W-:Y:S02]  /*6380*/  FFMA.FTZ R124, R158.reuse, R127, -R124 ;  /* 0x0000007f9e7c7223 */ /* 0x040fe4000001087c */
[C---:B------:R-:W-:Y:S02]  /*6390*/  FMUL.FTZ R127, R163.reuse, R133 ;  /* 0x00000085a37f7220 */ /* 0x040fe40000410000 */
[----:B------:R-:W-:Y:S02]  /*63a0*/  FMUL.FTZ R131, R163, R130 ;  /* 0x00000082a3837220 */ /* 0x000fe40000410000 */
[----:B------:R-:W-:Y:S02]  /*63b0*/  FMUL.FTZ R215, R45, R13 ;  /* 0x0000000d2dd77220 */ /* 0x000fe40000410000 */
[----:B------:R-:W-:-:S02]  /*63c0*/  FFMA.FTZ R126, R158, R126, R125 ;  /* 0x0000007e9e7e7223 */ /* 0x000fc4000001007d */
[C---:B------:R-:W-:Y:S02]  /*63d0*/  FFMA.FTZ R135, R162.reuse, R130, -R127 ;  /* 0x00000082a2877223 */ /* 0x040fe4000001087f */
[----:B------:R-:W-:Y:S02]  /*63e0*/  FFMA.FTZ R130, R162, R133, R131 ;  /* 0x00000085a2827223 */ /* 0x000fe40000010083 */
[----:B------:R-:W-:Y:S02]  /*63f0*/  FMUL.FTZ R125, R44, R13 ;  /* 0x0000000d2c7d7220 */ /* 0x000fe40000410000 */
[----:B------:R-:W-:Y:S01]  /*6400*/  FMUL.FTZ R215, R104, R215 ;  /* 0x000000d768d77220 */ /* 0x000fe20000410000 */
[----:B------:R-:W-:Y:S01]  /*6410*/  ISETP.NE.AND P0, PT, R7, 0x7f, PT ;  /* 0x0000007f0700780c */ /* 0x000fe20003f05270 */
[----:B------:R-:W-:Y:S02]  /*6420*/  FMUL.FTZ R131, R161, R124 ;  /* 0x0000007ca1837220 */ /* 0x000fe40000410000 */
[----:B0-----:R-:W-:-:S02]  /*6430*/  FMUL.FTZ R165, R132, R165 ;  /* 0x000000a584a57220 */ /* 0x001fc40000410000 */
[-C--:B------:R-:W-:Y:S02]  /*6440*/  FMUL.FTZ R127, R161, R126.reuse ;  /* 0x0000007ea17f7220 */ /* 0x080fe40000410000 */
[----:B------:R-:W-:Y:S02]  /*6450*/  FMUL.FTZ R216, R104, R125 ;  /* 0x0000007d68d87220 */ /* 0x000fe40000410000 */
[----:B------:R-:W-:Y:S02]  /*6460*/  FADD.FTZ R130, R215, R130 ;  /* 0x00000082d7827221 */ /* 0x000fe40000010000 */
[----:B------:R-:W-:Y:S02]  /*6470*/  FFMA.FTZ R131, R160, R126, R131 ;  /* 0x0000007ea0837223 */ /* 0x000fe40000010083 */
[----:B------:R-:W-:Y:S01]  /*6480*/  FMUL.FTZ R164, R132, R164 ;  /* 0x000000a484a47220 */ /* 0x000fe20000410000 */
[----:B------:R0:W1:Y:S01]  /*6490*/  @P0 LDS.64 R144, [R7.X8+0xa888] ;  /* 0x00a8880007900984 */ /* 0x0000620000008a00 */
[----:B------:R-:W-:-:S02]  /*64a0*/  FFMA.FTZ R127, R160, R124, -R127 ;  /* 0x0000007ca07f7223 */ /* 0x000fc4000001087f */
[----:B------:R-:W-:Y:S02]  /*64b0*/  FADD.FTZ R135, R216, R135 ;  /* 0x00000087d8877221 */ /* 0x000fe40000010000 */
[----:B------:R-:W-:Y:S02]  /*64c0*/  FMUL.FTZ R126, R165, R130 ;  /* 0x00000082a57e7220 */ /* 0x000fe40000410000 */
[----:B------:R-:W-:Y:S02]  /*64d0*/  FMUL.FTZ R124, R46, R14 ;  /* 0x0000000e2e7c7220 */ /* 0x000fe40000410000 */
[----:B------:R-:W-:Y:S02]  /*64e0*/  FMUL.FTZ R125, R163, R127 ;  /* 0x0000007fa37d7220 */ /* 0x000fe40000410000 */
[-C--:B------:R-:W-:Y:S02]  /*64f0*/  FFMA.FTZ R126, R164, R135.reuse, -R126 ;  /* 0x00000087a47e7223 */ /* 0x080fe4000001087e */
[----:B------:R-:W-:-:S02]  /*6500*/  FMUL.FTZ R135, R165, R135 ;  /* 0x00000087a5877220 */ /* 0x000fc40000410000 */
[----:B------:R-:W-:Y:S02]  /*6510*/  FMUL.FTZ R212, R47, R14 ;  /* 0x0000000e2fd47220 */ /* 0x000fe40000410000 */
[----:B------:R-:W-:Y:S02]  /*6520*/  FMUL.FTZ R213, R105, R124 ;  /* 0x0000007c69d57220 */ /* 0x000fe40000410000 */
[-C--:B------:R-:W-:Y:S02]  /*6530*/  FFMA.FTZ R124, R162, R131.reuse, R125 ;  /* 0x00000083a27c7223 */ /* 0x080fe4000001007d */
[----:B------:R-:W-:Y:S02]  /*6540*/  FMUL.FTZ R131, R163, R131 ;  /* 0x00000083a3837220 */ /* 0x000fe40000410000 */
[----:B------:R-:W-:Y:S02]  /*6550*/  FFMA.FTZ R135, R164, R130, R135 ;  /* 0x00000082a4877223 */ /* 0x000fe40000010087 */
[----:B------:R-:W-:-:S02]  /*6560*/  FMUL.FTZ R212, R105, R212 ;  /* 0x000000d469d47220 */ /* 0x000fc40000410000 */
[----:B------:R-:W-:Y:S02]  /*6570*/  FADD.FTZ R130, R213, R126 ;  /* 0x0000007ed5827221 */ /* 0x000fe40000010000 */
[----:B------:R-:W-:Y:S02]  /*6580*/  FFMA.FTZ R131, R162, R127, -R131 ;  /* 0x0000007fa2837223 */ /* 0x000fe40000010883 */
[----:B------:R-:W-:Y:S02]  /*6590*/  FMUL.FTZ R126, R165, R124 ;  /* 0x0000007ca57e7220 */ /* 0x000fe40000410000 */
[----:B------:R-:W-:Y:S02]  /*65a0*/  FADD.FTZ R135, R212, R135 ;  /* 0x00000087d4877221 */ /* 0x000fe40000010000 */
[----:B------:R-:W-:Y:S02]  /*65b0*/  FMUL.FTZ R127, R167, R130 ;  /* 0x00000082a77f7220 */ /* 0x000fe40000410000 */
[----:B------:R-:W-:-:S02]  /*65c0*/  FFMA.FTZ R126, R164, R131, -R126 ;  /* 0x00000083a47e7223 */ /* 0x000fc4000001087e */
[----:B------:R-:W-:Y:S02]  /*65d0*/  FMUL.FTZ R131, R165, R131 ;  /* 0x00000083a5837220 */ /* 0x000fe40000410000 */
[-C--:B------:R-:W-:Y:S02]  /*65e0*/  FFMA.FTZ R127, R166, R135.reuse, R127 ;  /* 0x00000087a67f7223 */ /* 0x080fe4000001007f */
[----:B------:R-:W-:Y:S02]  /*65f0*/  FMUL.FTZ R135, R167, R135 ;  /* 0x00000087a7877220 */ /* 0x000fe40000410000 */
[-C--:B------:R-:W-:Y:S02]  /*6600*/  FMUL.FTZ R211, R40, R15.reuse ;  /* 0x0000000f28d37220 */ /* 0x080fe40000410000 */
[----:B------:R-:W-:Y:S02]  /*6610*/  FMUL.FTZ R125, R41, R15 ;  /* 0x0000000f297d7220 */ /* 0x000fe40000410000 */
[----:B------:R-:W-:-:S02]  /*6620*/  FFMA.FTZ R131, R164, R124, R131 ;  /* 0x0000007ca4837223 */ /* 0x000fc40000010083 */
[----:B------:R-:W-:Y:S02]  /*6630*/  FFMA.FTZ R130, R166, R130, -R135 ;  /* 0x00000082a6827223 */ /* 0x000fe40000010887 */
        /* <DEDUP_REMOVED lines=9> */
[C---:B------:R-:W-:Y:S02]  /*66d0*/  FMUL.FTZ R133, R169.reuse, R127 ;  /* 0x0000007fa9857220 */ /* 0x040fe40000410000 */
[----:B------:R-:W-:-:S02]  /*66e0*/  FMUL.FTZ R125, R169, R126 ;  /* 0x0000007ea97d7220 */ /* 0x000fc40000410000 */
[----:B------:R-:W-:Y:S02]  /*66f0*/  FFMA.FTZ R127, R168, R127, R124 ;  /* 0x0000007fa87f7223 */ /* 0x000fe4000001007c */
[-C--:B------:R-:W-:Y:S02]  /*6700*/  FMUL.FTZ R124, R42, R16.reuse ;  /* 0x000000102a7c7220 */ /* 0x080fe40000410000 */
[----:B------:R-:W-:Y:S02]  /*6710*/  FMUL.FTZ R142, R43, R16 ;  /* 0x000000102b8e7220 */ /* 0x000fe40000410000 */
[CC--:B------:R-:W-:Y:S02]  /*6720*/  FFMA.FTZ R125, R168.reuse, R131.reuse, R125 ;  /* 0x00000083a87d7223 */ /* 0x0c0fe4000001007d */
[----:B------:R-:W-:Y:S01]  /*6730*/  FMUL.FTZ R131, R169, R131 ;  /* 0x00000083a9837220 */ /* 0x000fe20000410000 */
[----:B------:R-:W-:Y:S01]  /*6740*/  BSSY B0, `(.L_x_3373) ;  /* 0x0000016000007945 */ /* 0x000fe20003800000 */
[----:B------:R-:W-:-:S02]  /*6750*/  FFMA.FTZ R130, R168, R130, -R133 ;  /* 0x00000082a8827223 */ /* 0x000fc40000010885 */
[C---:B------:R-:W-:Y:S02]  /*6760*/  FMUL.FTZ R142, R107.reuse, R142 ;  /* 0x0000008e6b8e7220 */ /* 0x040fe40000410000 */
[----:B------:R-:W-:Y:S01]  /*6770*/  FMUL.FTZ R143, R107, R124 ;  /* 0x0000007c6b8f7220 */ /* 0x000fe20000410000 */
[C---:B------:R-:W-:Y:S01]  /*6780*/  ISETP.GT.U32.AND P2, PT, R7.reuse, 0x1f, PT ;  /* 0x0000001f0700780c */ /* 0x040fe20003f44070 */
        /* <DEDUP_REMOVED lines=17> */
.L_x_3374:
[----:B01----:R-:W-:Y:S05]  /*68a0*/  BSYNC B0 ;  /* 0x0000000000007941 */ /* 0x003fea0003800000 */
.L_x_3373:
        /* <DEDUP_REMOVED lines=58> */
[----:B------:R-:W-:Y:S02]  /*6c50*/  FFMA.FTZ R124, R132, R127, -R124 ;  /* 0x0000007f847c7223 */ /* 0x000fe4000001087c */
[----:B------:R-:W-:-:S02]  /*6c60*/  FADD.FTZ R130, R135, R130 ;  /* 0x0000008287827221 */ /* 0x000fc40000010000 */
[C---:B--2---:R-:W-:Y:S02]  /*6c70*/  FMUL.FTZ R127, R137.reuse, R125 ;  /* 0x0000007d897f7220 */ /* 0x044fe40000410000 */
[----:B------:R-:W-:Y:S02]  /*6c80*/  FFMA.FTZ R133, R132, R129, R133 ;  /* 0x0000008184857223 */ /* 0x000fe40000010085 */
        /* <DEDUP_REMOVED lines=11> */
.L_x_3481:
[----:B------:R-:W-:Y:S05]  /*6d40*/  BRA.DIV ~URZ, `(.L_x_3378) ;  /* 0x00007ac27f007947 */ /* 0x000fea000b800000 */
[----:B------:R-:W2:Y:S01]  /*6d50*/  SHFL.UP PT, R127, R138, 0x1, RZ ;  /* 0x042000008a7f7989 */ /* 0x000ea200000e00ff */
[----:B------:R-:W-:-:S03]  /*6d60*/  ISETP.GE.AND P0, PT, R6, 0x1, PT ;  /* 0x000000010600780c */ /* 0x000fc60003f06270 */
[----:B------:R-:W3:Y:S04]  /*6d70*/  SHFL.UP PT, R131, R139, 0x1, RZ ;  /* 0x042000008b837989 */ /* 0x000ee800000e00ff */
[----:B------:R-:W4:Y:S01]  /*6d80*/  SHFL.UP PT, R125, R136, 0x1, RZ ;  /* 0x04200000887d7989 */ /* 0x000f2200000e00ff */
[----:B--2---:R-:W-:-:S04]  /*6d90*/  FMUL.FTZ R128, R136, R127 ;  /* 0x0000007f88807220 */ /* 0x004fc80000410000 */
[-C--:B---3--:R-:W-:Y:S02]  /*6da0*/  FFMA.FTZ R128, R126, R131.reuse, R128 ;  /* 0x000000837e807223 */ /* 0x088fe40000010080 */
[----:B------:R-:W-:Y:S02]  /*6db0*/  FMUL.FTZ R124, R136, R131 ;  /* 0x00000083887c7220 */ /* 0x000fe40000410000 */
[----:B------:R-:W-:Y:S02]  /*6dc0*/  @P0 FADD.FTZ R139, R139, R128 ;  /* 0x000000808b8b0221 */ /* 0x000fe40000010000 */
[----:B------:R-:W-:Y:S02]  /*6dd0*/  FFMA.FTZ R127, R126, R127, -R124 ;  /* 0x0000007f7e7f7223 */ /* 0x000fe4000001087c */
[C---:B-1----:R-:W-:Y:S02]  /*6de0*/  FMUL.FTZ R128, R136.reuse, R129 ;  /* 0x0000008188807220 */ /* 0x042fe40000410000 */
[----:B----4-:R-:W-:-:S02]  /*6df0*/  FMUL.FTZ R124, R136, R125 ;  /* 0x0000007d887c7220 */ /* 0x010fc40000410000 */
[----:B------:R-:W-:Y:S02]  /*6e00*/  @P0 FADD.FTZ R138, R138, R127 ;  /* 0x0000007f8a8a0221 */ /* 0x000fe40000010000 */
[C---:B------:R-:W-:Y:S02]  /*6e10*/  FFMA.FTZ R125, R126.reuse, R125, R128 ;  /* 0x0000007d7e7d7223 */ /* 0x040fe40000010080 */
[----:B0-----:R-:W-:Y:S01]  /*6e20*/  @P0 FFMA.FTZ R126, R126, R129, -R124 ;  /* 0x000000817e7e0223 */ /* 0x001fe2000001087c */
[----:B------:R-:W0:Y:S02]  /*6e30*/  SHFL.UP PT, R128, R138, 0x2, RZ ;  /* 0x044000008a807989 */ /* 0x000e2400000e00ff */
[----:B------:R-:W-:Y:S02]  /*6e40*/  FSEL R125, R136, R125, !P0 ;  /* 0x0000007d887d7208 */ /* 0x000fe40004000000 */
[----:B------:R-:W1:Y:S01]  /*6e50*/  SHFL.UP PT, R129, R139, 0x2, RZ ;  /* 0x044000008b817989 */ /* 0x000e6200000e00ff */
[----:B------:R-:W-:-:S03]  /*6e60*/  ISETP.GE.AND P0, PT, R6, 0x2, PT ;  /* 0x000000020600780c */ /* 0x000fc60003f06270 */
[----:B------:R-:W2:Y:S04]  /*6e70*/  SHFL.UP PT, R124, R126, 0x2, RZ ;  /* 0x044000007e7c7989 */ /* 0x000ea800000e00ff */
[----:B------:R-:W3:Y:S01]  /*6e80*/  SHFL.UP PT, R127, R125, 0x2, RZ ;  /* 0x044000007d7f7989 */ /* 0x000ee200000e00ff */
[CC--:B0-----:R-:W-:Y:S02]  /*6e90*/  FMUL.FTZ R130, R125.reuse, R128.reuse ;  /* 0x000000807d827220 */ /* 0x0c1fe40000410000 */
[-C--:B-1----:R-:W-:Y:S02]  /*6ea0*/  FMUL.FTZ R131, R125, R129.reuse ;  /* 0x000000817d837220 */ /* 0x082fe40000410000 */
[C---:B------:R-:W-:Y:S02]  /*6eb0*/  FFMA.FTZ R130, R126.reuse, R129, R130 ;  /* 0x000000817e827223 */ /* 0x040fe40000010082 */
[----:B------:R-:W-:-:S02]  /*6ec0*/  FFMA.FTZ R131, R126, R128, -R131 ;  /* 0x000000807e837223 */ /* 0x000fc40000010883 */
[----:B--2---:R-:W-:Y:S02]  /*6ed0*/  FMUL.FTZ R128, R125, R124 ;  /* 0x0000007c7d807220 */ /* 0x004fe40000410000 */
[----:B------:R-:W-:Y:S02]  /*6ee0*/  @P0 FADD.FTZ R138, R138, R131 ;  /* 0x000000838a8a0221 */ /* 0x000fe40000010000 */
[CC--:B---3--:R-:W-:Y:S02]  /*6ef0*/  FFMA.FTZ R128, R126.reuse, R127.reuse, R128 ;  /* 0x0000007f7e807223 */ /* 0x0c8fe40000010080 */
[----:B------:R-:W-:Y:S01]  /*6f00*/  @P0 FADD.FTZ R139, R139, R130 ;  /* 0x000000828b8b0221 */ /* 0x000fe20000010000 */
[----:B------:R-:W0:Y:S01]  /*6f10*/  SHFL.UP PT, R129, R138, 0x4, RZ ;  /* 0x048000008a817989 */ /* 0x000e2200000e00ff */
[C---:B------:R-:W-:Y:S01]  /*6f20*/  FMUL.FTZ R127, R125.reuse, R127 ;  /* 0x0000007f7d7f7220 */ /* 0x040fe20000410000 */
[----:B------:R-:W-:Y:S02]  /*6f30*/  FSEL R128, R125, R128, !P0 ;  /* 0x000000807d807208 */ /* 0x000fe40004000000 */
[----:B------:R-:W1:Y:S01]  /*6f40*/  SHFL.UP PT, R131, R139, 0x4, RZ ;  /* 0x048000008b837989 */ /* 0x000e6200000e00ff */
[----:B------:R-:W-:Y:S01]  /*6f50*/  @P0 FFMA.FTZ R126, R126, R124, -R127 ;  /* 0x0000007c7e7e0223 */ /* 0x000fe2000001087f */
[----:B------:R-:W-:-:S02]  /*6f60*/  ISETP.GE.AND P0, PT, R6, 0x4, PT ;  /* 0x000000040600780c */ /* 0x000fc40003f06270 */
[----:B------:R-:W-:Y:S04]  /*6f70*/  SHFL.UP PT, R127, R128, 0x4, RZ ;  /* 0x04800000807f7989 */ /* 0x000fe800000e00ff */
[----:B------:R-:W2:Y:S01]  /*6f80*/  SHFL.UP PT, R125, R126, 0x4, RZ ;  /* 0x048000007e7d7989 */ /* 0x000ea200000e00ff */
[C---:B0-----:R-:W-:Y:S02]  /*6f90*/  FMUL.FTZ R130, R128.reuse, R129 ;  /* 0x0000008180827220 */ /* 0x041fe40000410000 */
[-C--:B-1----:R-:W-:Y:S02]  /*6fa0*/  FMUL.FTZ R124, R128, R131.reuse ;  /* 0x00000083807c7220 */ /* 0x082fe40000410000 */
[C---:B------:R-:W-:Y:S02]  /*6fb0*/  FFMA.FTZ R130, R126.reuse, R131, R130 ;  /* 0x000000837e827223 */ /* 0x040fe40000010082 */
[----:B------:R-:W-:-:S02]  /*6fc0*/  FFMA.FTZ R131, R126, R129, -R124 ;  /* 0x000000817e837223 */ /* 0x000fc4000001087c */
[----:B------:R-:W-:Y:S02]  /*6fd0*/  @P0 FADD.FTZ R139, R139, R130 ;  /* 0x000000828b8b0221 */ /* 0x000fe40000010000 */
[C---:B--2---:R-:W-:Y:S02]  /*6fe0*/  FMUL.FTZ R129, R128.reuse, R125 ;  /* 0x0000007d80817220 */ /* 0x044fe40000410000 */
[-C--:B------:R-:W-:Y:S01]  /*6ff0*/  FMUL.FTZ R124, R128, R127.reuse ;  /* 0x0000007f807c7220 */ /* 0x080fe20000410000 */
[----:B------:R-:W0:Y:S01]  /*7000*/  SHFL.UP PT, R130, R139, 0x8, RZ ;  /* 0x050000008b827989 */ /* 0x000e2200000e00ff */
[----:B------:R-:W-:Y:S02]  /*7010*/  @P0 FADD.FTZ R138, R138, R131 ;  /* 0x000000838a8a0221 */ /* 0x000fe40000010000 */
[C---:B------:R-:W-:Y:S02]  /*7020*/  FFMA.FTZ R129, R126.reuse, R127, R129 ;  /* 0x0000007f7e817223 */ /* 0x040fe40000010081 */
[----:B------:R-:W-:Y:S01]  /*7030*/  @P0 FFMA.FTZ R126, R126, R125, -R124 ;  /* 0x0000007d7e7e0223 */ /* 0x000fe2000001087c */
[----:B------:R-:W1:Y:S02]  /*7040*/  SHFL.UP PT, R127, R138, 0x8, RZ ;  /* 0x050000008a7f7989 */ /* 0x000e6400000e00ff */
[----:B------:R-:W-:-:S02]  /*7050*/  FSEL R129, R128, R129, !P0 ;  /* 0x0000008180817208 */ /* 0x000fc40004000000 */
[----:B------:R-:W2:Y:S01]  /*7060*/  SHFL.UP PT, R124, R126, 0x8, RZ ;  /* 0x050000007e7c7989 */ /* 0x000ea200000e00ff */
[----:B------:R-:W-:-:S03]  /*7070*/  ISETP.GE.AND P0, PT, R6, 0x8, PT ;  /* 0x000000080600780c */ /* 0x000fc60003f06270 */
        /* <DEDUP_REMOVED lines=19> */
.L_x_3482:
[----:B------:R-:W-:Y:S01]  /*71b0*/  ISETP.GE.AND P0, PT, R6, 0x10, PT ;  /* 0x000000100600780c */ /* 0x000fe20003f06270 */
[-C--:B-1----:R-:W-:Y:S02]  /*71c0*/  FMUL.FTZ R124, R127, R135.reuse ;  /* 0x000000877f7c7220 */ /* 0x082fe40000410000 */
[-C--:B--2---:R-:W-:Y:S02]  /*71d0*/  FMUL.FTZ R125, R134, R135.reuse ;  /* 0x00000087867d7220 */ /* 0x084fe40000410000 */
[C---:B0--3--:R-:W-:Y:S02]  /*71e0*/  FMUL.FTZ R126, R136.reuse, R135 ;  /* 0x00000087887e7220 */ /* 0x049fe40000410000 */
[----:B------:R-:W-:-:S02]  /*71f0*/  FFMA.FTZ R136, R136, R137, -R124 ;  /* 0x0000008988887223 */ /* 0x000fc4000001087c */
[C---:B----4-:R-:W-:Y:S02]  /*7200*/  FMUL.FTZ R124, R132.reuse, R135 ;  /* 0x00000087847c7220 */ /* 0x050fe40000410000 */
[-C--:B------:R-:W-:Y:S02]  /*7210*/  FFMA.FTZ R132, R132, R137.reuse, R125 ;  /* 0x0000008984847223 */ /* 0x080fe4000001007d */
[-C--:B------:R-:W-:Y:S02]  /*7220*/  FFMA.FTZ R126, R127, R137.reuse, R126 ;  /* 0x000000897f7e7223 */ /* 0x080fe4000001007e */
[----:B------:R-:W-:Y:S01]  /*7230*/  @P0 FFMA.FTZ R137, R134, R137, -R124 ;  /* 0x0000008986890223 */ /* 0x000fe2000001087c */
[----:B------:R-:W-:Y:S01]  /*7240*/  FSEL R135, R135, R132, !P0 ;  /* 0x0000008487877208 */ /* 0x000fe20004000000 */
        /* <DEDUP_REMOVED lines=8> */
[----:B------:R-:W-:Y:S05]  /*72d0*/  CALL.REL.NOINC `($__internal_82_$__cuda_sm70_shflsync_idx_p) ;  /* 0x0000932000007944 */ /* 0x000fea0003c00000 */
.L_x_3379:
[----:B------:R-:W-:Y:S05]  /*72e0*/  BRA.CONV ~URZ, `(.L_x_3380) ;  /* 0x000000637f007947 */ /* 0x000fea000b800000 */
[----:B-1----:R-:W-:Y:S01]  /*72f0*/  HFMA2.MMA R125, -RZ, RZ, 0, 1.847743988037109375e-06 ;  /* 0x0000001fff7d7435 */ /* 0x002fe200000001ff */
[----:B0-----:R-:W-:Y:S02]  /*7300*/  MOV R128, R135 ;  /* 0x0000008700807202 */ /* 0x001fe40000000f00 */
[----:B------:R-:W-:Y:S02]  /*7310*/  MOV R127, 0x1f ;  /* 0x0000001f007f7802 */ /* 0x000fe40000000f00 */
[----:B------:R-:W-:Y:S02]  /*7320*/  MOV R124, 0xffffffff ;  /* 0xffffffff007c7802 */ /* 0x000fe40000000f00 */
[----:B------:R-:W-:-:S02]  /*7330*/  MOV R126, 0x7350 ;  /* 0x00007350007e7802 */ /* 0x000fc40000000f00 */
[----:B------:R-:W-:Y:S05]  /*7340*/  CALL.REL.NOINC `($__internal_82_$__cuda_sm70_shflsync_idx_p) ;  /* 0x000092b000007944 */ /* 0x000fea0003c00000 */
.L_x_3380:
[----:B------:R-:W-:Y:S05]  /*7350*/  BRA.CONV ~URZ, `(.L_x_3381) ;  /* 0x000000637f007947 */ /* 0x000fea000b800000 */
[----:B-1----:R-:W-:Y:S01]  /*7360*/  HFMA2.MMA R125, -RZ, RZ, 0, 1.847743988037109375e-06 ;  /* 0x0000001fff7d7435 */ /* 0x002fe200000001ff */
[----:B0-----:R-:W-:-:S02]  /*7370*/  MOV R128, R133 ;  /* 0x0000008500807202 */ /* 0x001fc40000000f00 */
[----:B------:R-:W-:Y:S02]  /*7380*/  MOV R127, 0x1f ;  /* 0x0000001f007f7802 */ /* 0x000fe40000000f00 */
[----:B------:R-:W-:Y:S02]  /*7390*/  MOV R124, 0xffffffff ;  /* 0xffffffff007c7802 */ /* 0x000fe40000000f00 */
[----:B------:R-:W-:Y:S02]  /*73a0*/  MOV R126, 0x73c0 ;  /* 0x000073c0007e7802 */ /* 0x000fe40000000f00 */
[----:B------:R-:W-:Y:S05]  /*73b0*/  CALL.REL.NOINC `($__internal_82_$__cuda_sm70_shflsync_idx_p) ;  /* 0x0000924000007944 */ /* 0x000fea0003c00000 */
.L_x_3381:
[----:B------:R-:W-:Y:S05]  /*73c0*/  BRA.CONV ~URZ, `(.L_x_3382) ;  /* 0x000000637f007947 */ /* 0x000fea000b800000 */
[----:B-1----:R-:W-:Y:S01]  /*73d0*/  HFMA2.MMA R125, -RZ, RZ, 0, 1.847743988037109375e-06 ;  /* 0x0000001fff7d7435 */ /* 0x002fe200000001ff */
[----:B0-----:R-:W-:Y:S02]  /*73e0*/  MOV R128, R129 ;  /* 0x0000008100807202 */ /* 0x001fe40000000f00 */
[----:B------:R-:W-:Y:S02]  /*73f0*/  MOV R127, 0x1f ;  /* 0x0000001f007f7802 */ /* 0x000fe40000000f00 */
[----:B------:R-:W-:Y:S02]  /*7400*/  MOV R124, 0xffffffff ;  /* 0xffffffff007c7802 */ /* 0x000fe40000000f00 */
[----:B------:R-:W-:-:S02]  /*7410*/  MOV R126, 0x7430 ;  /* 0x00007430007e7802 */ /* 0x000fc40000000f00 */
[----:B------:R-:W-:Y:S05]  /*7420*/  CALL.REL.NOINC `($__internal_82_$__cuda_sm70_shflsync_idx_p) ;  /* 0x000091d000007944 */ /* 0x000fea0003c00000 */
.L_x_3382:
[----:B------:R-:W-:Y:S05]  /*7430*/  BRA.DIV ~URZ, `(.L_x_3383) ;  /* 0x00007f627f007947 */ /* 0x000fea000b800000 */
[----:B------:R2:W3:Y:S04]  /*7440*/  SHFL.IDX PT, R136, R120, RZ, 0x1f ;  /* 0x00001fff78887589 */ /* 0x0004e800000e0000 */
[----:B------:R2:W4:Y:S04]  /*7450*/  SHFL.IDX PT, R134, R121, RZ, 0x1f ;  /* 0x00001fff79867589 */ /* 0x00052800000e0000 */
[----:B------:R2:W0:Y:S04]  /*7460*/  SHFL.IDX PT, R138, R122, RZ, 0x1f ;  /* 0x00001fff7a8a7589 */ /* 0x00042800000e0000 */
[----:B------:R2:W1:Y:S04]  /*7470*/  SHFL.IDX PT, R139, R123, RZ, 0x1f ;  /* 0x00001fff7b8b7589 */ /* 0x00046800000e0000 */
[----:B------:R2:W0:Y:S04]  /*7480*/  SHFL.UP PT, R132, R137, 0x1, RZ ;  /* 0x0420000089847989 */ /* 0x00042800000e00ff */
[----:B------:R-:W0:Y:S04]  /*7490*/  SHFL.UP PT, R135, R135, 0x1, RZ ;  /* 0x0420000087877989 */ /* 0x000e2800000e00ff */
[----:B------:R-:W0:Y:S04]  /*74a0*/  SHFL.UP PT, R133, R133, 0x1, RZ ;  /* 0x0420000085857989 */ /* 0x000e2800000e00ff */
[----:B------:R-:W0:Y:S02]  /*74b0*/  SHFL.UP PT, R129, R129, 0x1, RZ ;  /* 0x0420000081817989 */ /* 0x000e2400000e00ff */
.L_x_3483:
[----:B--234-:R-:W2:Y:S01]  /*74c0*/  LDS.128 R120, [R240+0x8470] ;  /* 0x00847000f0787984 */ /* 0x01cea20000000c00 */
[----:B------:R-:W-:Y:S01]  /*74d0*/  MOV R137, R134 ;  /* 0x0000008600897202 */ /* 0x000fe20000000f00 */
[----:B0-----:R-:W-:-:S02]  /*74e0*/  FMUL.FTZ R128, R136, R135 ;  /* 0x0000008788807220 */ /* 0x001fc40000410000 */
[-C--:B-1----:R-:W-:Y:S02]  /*74f0*/  FMUL.FTZ R131, R139, R135.reuse ;  /* 0x000000878b837220 */ /* 0x082fe40000410000 */
[-C--:B------:R-:W-:Y:S02]  /*7500*/  FMUL.FTZ R125, R137, R135.reuse ;  /* 0x00000087897d7220 */ /* 0x080fe40000410000 */
[----:B------:R-:W-:Y:S02]  /*7510*/  FMUL.FTZ R135, R138, R135 ;  /* 0x000000878a877220 */ /* 0x000fe40000410000 */
[-C--:B------:R-:W-:Y:S02]  /*7520*/  @P1 FFMA.FTZ R136, R136, R132.reuse, -R125 ;  /* 0x0000008488881223 */ /* 0x080fe4000001087d */
[----:B------:R-:W0:Y:S01]  /*7530*/  LDS.128 R124, [R240+0x8480] ;  /* 0x00848000f07c7984 */ /* 0x000e220000000c00 */
[-C--:B------:R-:W-:Y:S02]  /*7540*/  FFMA.FTZ R130, R138, R132.reuse, -R131 ;  /* 0x000000848a827223 */ /* 0x080fe40000010883 */
[----:B------:R-:W-:-:S02]  /*7550*/  FFMA.FTZ R134, R139, R132, R135 ;  /* 0x000000848b867223 */ /* 0x000fc40000010087 */
[----:B------:R-:W-:Y:S02]  /*7560*/  @P1 FFMA.FTZ R137, R137, R132, R128 ;  /* 0x0000008489891223 */ /* 0x000fe40000010080 */
[----:B------:R-:W-:Y:S02]  /*7570*/  @P1 FADD.FTZ R138, R130, R133 ;  /* 0x00000085828a1221 */ /* 0x000fe40000010000 */
[----:B------:R-:W-:Y:S02]  /*7580*/  @P1 FADD.FTZ R139, R134, R129 ;  /* 0x00000081868b1221 */ /* 0x000fe40000010000 */
[----:B------:R-:W1:Y:S04]  /*7590*/  LDS.128 R128, [R240+0x8490] ;  /* 0x00849000f0807984 */ /* 0x000e680000000c00 */
[----:B------:R3:W-:Y:S01]  /*75a0*/  STS.128 [R240+0x8470], R136 ;  /* 0x00847088f0007388 */ /* 0x0007e20000000c00 */
[----:B--2---:R-:W-:-:S02]  /*75b0*/  FMUL.FTZ R133, R121, R139 ;  /* 0x0000008b79857220 */ /* 0x004fc40000410000 */
[CC--:B------:R-:W-:Y:S02]  /*75c0*/  FMUL.FTZ R132, R121.reuse, R138.reuse ;  /* 0x0000008a79847220 */ /* 0x0c0fe40000410000 */
[C---:B------:R-:W-:Y:S02]  /*75d0*/  FFMA.FTZ R133, R120.reuse, R138, -R133 ;  /* 0x0000008a78857223 */ /* 0x040fe40000010885 */
[----:B------:R-:W-:Y:S02]  /*75e0*/  FFMA.FTZ R242, R120, R139, R132 ;  /* 0x0000008b78f27223 */ /* 0x000fe40000010084 */
[----:B------:R-:W-:Y:S02]  /*75f0*/  FADD.FTZ R134, R122, R133 ;  /* 0x000000857a867221 */ /* 0x000fe40000010000 */
[C---:B------:R-:W-:Y:S02]  /*7600*/  FMUL.FTZ R133, R121.reuse, R137 ;  /* 0x0000008979857220 */ /* 0x040fe40000410000 */
[----:B------:R-:W-:-:S02]  /*7610*/  FMUL.FTZ R121, R121, R136 ;  /* 0x0000008879797220 */ /* 0x000fc40000410000 */
[C---:B------:R-:W-:Y:S02]  /*7620*/  FFMA.FTZ R132, R120.reuse, R136, -R133 ;  /* 0x0000008878847223 */ /* 0x040fe40000010885 */
[----:B------:R-:W-:Y:S02]  /*7630*/  FFMA.FTZ R133, R120, R137, R121 ;  /* 0x0000008978857223 */ /* 0x000fe40000010079 */
[----:B------:R-:W-:Y:S02]  /*7640*/  FADD.FTZ R135, R123, R242 ;  /* 0x000000f27b877221 */ /* 0x000fe40000010000 */
[C---:B0-----:R-:W-:Y:S02]  /*7650*/  FMUL.FTZ R120, R125.reuse, R134 ;  /* 0x000000867d787220 */ /* 0x041fe40000410000 */
[-C--:B------:R-:W-:Y:S01]  /*7660*/  FMUL.FTZ R121, R125, R135.reuse ;  /* 0x000000877d797220 */ /* 0x080fe20000410000 */
[----:B------:R3:W-:Y:S01]  /*7670*/  STS.128 [R240+0x8480], R132 ;  /* 0x00848084f0007388 */ /* 0x0007e20000000c00 */
[----:B------:R-:W-:-:S04]  /*7680*/  FFMA.FTZ R120, R124, R135, R120 ;  /* 0x000000877c787223 */ /* 0x000fc80000010078 */
[----:B------:R-:W-:Y:S02]  /*7690*/  FADD.FTZ R123, R127, R120 ;  /* 0x000000787f7b7221 */ /* 0x000fe40000010000 */
[----:B------:R-:W-:Y:S02]  /*76a0*/  FFMA.FTZ R127, R124, R134, -R121 ;  /* 0x000000867c7f7223 */ /* 0x000fe40000010879 */
[C---:B------:R-:W-:Y:S02]  /*76b0*/  FMUL.FTZ R121, R125.reuse, R133 ;  /* 0x000000857d797220 */ /* 0x040fe40000410000 */
[-C--:B------:R-:W-:Y:S02]  /*76c0*/  FMUL.FTZ R125, R125, R132.reuse ;  /* 0x000000847d7d7220 */ /* 0x080fe40000410000 */
[----:B------:R-:W-:Y:S02]  /*76d0*/  FADD.FTZ R122, R126, R127 ;  /* 0x0000007f7e7a7221 */ /* 0x000fe40000010000 */
        /* <DEDUP_REMOVED lines=14> */
.L_x_3376:
[----:B0-----:R-:W-:Y:S05]  /*77c0*/  BSYNC B0 ;  /* 0x0000000000007941 */ /* 0x001fea0003800000 */
.L_x_3375:
        /* <DEDUP_REMOVED lines=218> */
[----:B------:R-:W-:Y:S02]  /*8570*/  FFMA.FTZ R125, R36, R128, R129 ;  /* 0x00000080247d7223 */ /* 0x000fe40000010081 */
        /* <DEDUP_REMOVED lines=8> */
[----:B------:R-:W-:Y:S02]  /*8600*/  FADD.FTZ R241, R216, R241 ;  /* 0x000000f1d8f17221 */ /* 0x000fe40000010000 */
[----:B------:R-:W-:Y:S01]  /*8610*/  FADD.FTZ R215, R215, R120 ;  /* 0x00000078d7d77221 */ /* 0x000fe20000010000 */
[----:B------:R-:W-:Y:S01]  /*8620*/  MOV R120, 0x3f800000 ;  /* 0x3f80000000787802 */ /* 0x000fe20000000f00 */
[-C--:B------:R-:W-:Y:S02]  /*8630*/  FMUL.FTZ R129, R35, -R126.reuse ;  /* 0x8000007e23817220 */ /* 0x080fe40000410000 */
[----:B------:R-:W-:Y:S02]  /*8640*/  FFMA.FTZ R131, R34, R126, -R127 ;  /* 0x0000007e22837223 */ /* 0x000fe4000001087f */
[C---:B------:R-:W-:Y:S01]  /*8650*/  FMUL.FTZ R126, R165.reuse, R215 ;  /* 0x000000d7a57e7220 */ /* 0x040fe20000410000 */
[----:B------:R-:W0:Y:S01]  /*8660*/  @!P0 LDS.128 R120, [UR45+0xac80] ;  /* 0x00ac802dff788984 */ /* 0x000e220008000c00 */
[-C--:B------:R-:W-:Y:S01]  /*8670*/  FMUL.FTZ R127, R165, R241.reuse ;  /* 0x000000f1a57f7220 */ /* 0x080fe20000410000 */
[----:B------:R-:W-:Y:S01]  /*8680*/  ISETP.GT.U32.AND P0, PT, R7, 0x1f, PT ;  /* 0x0000001f0700780c */ /* 0x000fe20003f04070 */
[----:B------:R-:W-:-:S02]  /*8690*/  FFMA.FTZ R126, R164, R241, -R126 ;  /* 0x000000f1a47e7223 */ /* 0x000fc4000001087e */
[----:B------:R-:W-:Y:S02]  /*86a0*/  FFMA.FTZ R127, R164, R215, R127 ;  /* 0x000000d7a47f7223 */ /* 0x000fe4000001007f */
[----:B------:R-:W-:Y:S02]  /*86b0*/  FFMA.FTZ R133, R34, R128, R129 ;  /* 0x0000008022857223 */ /* 0x000fe40000010081 */
[C---:B------:R-:W-:Y:S02]  /*86c0*/  FMUL.FTZ R128, R35.reuse, -R124 ;  /* 0x8000007c23807220 */ /* 0x040fe40000410000 */
[----:B------:R-:W-:Y:S02]  /*86d0*/  FMUL.FTZ R129, R35, -R125 ;  /* 0x8000007d23817220 */ /* 0x000fe40000410000 */
[----:B------:R-:W-:Y:S02]  /*86e0*/  FADD.FTZ R213, R213, R126 ;  /* 0x0000007ed5d57221 */ /* 0x000fe40000010000 */
[----:B------:R-:W-:-:S02]  /*86f0*/  FADD.FTZ R212, R212, R127 ;  /* 0x0000007fd4d47221 */ /* 0x000fc40000010000 */
[C---:B------:R-:W-:Y:S02]  /*8700*/  FFMA.FTZ R125, R34.reuse, R125, R128 ;  /* 0x0000007d227d7223 */ /* 0x040fe40000010080 */
[----:B------:R-:W-:Y:S02]  /*8710*/  FFMA.FTZ R124, R34, R124, -R129 ;  /* 0x0000007c227c7223 */ /* 0x000fe40000010881 */
[CC--:B------:R-:W-:Y:S02]  /*8720*/  FMUL.FTZ R129, R167.reuse, R213.reuse ;  /* 0x000000d5a7817220 */ /* 0x0c0fe40000410000 */
[-C--:B------:R-:W-:Y:S02]  /*8730*/  FMUL.FTZ R128, R167, R212.reuse ;  /* 0x000000d4a7807220 */ /* 0x080fe40000410000 */
[C---:B------:R-:W-:Y:S02]  /*8740*/  FFMA.FTZ R129, R166.reuse, R212, R129 ;  /* 0x000000d4a6817223 */ /* 0x040fe40000010081 */
[----:B------:R-:W-:-:S02]  /*8750*/  FFMA.FTZ R128, R166, R213, -R128 ;  /* 0x000000d5a6807223 */ /* 0x000fc40000010880 */
[----:B------:R-:W-:Y:S02]  /*8760*/  FADD.FTZ R210, R210, R129 ;  /* 0x00000081d2d27221 */ /* 0x000fe40000010000 */
[----:B------:R-:W-:Y:S02]  /*8770*/  FADD.FTZ R211, R211, R128 ;  /* 0x00000080d3d37221 */ /* 0x000fe40000010000 */
        /* <DEDUP_REMOVED lines=17> */
[-C--:B------:R-:W-:Y:S02]  /*8890*/  FMUL.FTZ R140, R125, R130.reuse ;  /* 0x000000827d8c7220 */ /* 0x080fe40000410000 */
[C---:B------:R-:W-:Y:S02]  /*88a0*/  FFMA.FTZ R141, R124.reuse, R130, -R141 ;  /* 0x000000827c8d7223 */ /* 0x040fe4000001088d */
[----:B------:R-:W-:Y:S02]  /*88b0*/  FFMA.FTZ R140, R124, R131, R140 ;  /* 0x000000837c8c7223 */ /* 0x000fe4000001008c */
[----:B------:R-:W-:Y:S02]  /*88c0*/  FADD.FTZ R126, R126, R141 ;  /* 0x0000008d7e7e7221 */ /* 0x000fe40000010000 */
[----:B------:R-:W-:Y:S02]  /*88d0*/  FADD.FTZ R127, R127, R140 ;  /* 0x0000008c7f7f7221 */ /* 0x000fe40000010000 */
[----:B-1----:R-:W-:-:S02]  /*88e0*/  FMUL.FTZ R130, R133, R126 ;  /* 0x0000007e85827220 */ /* 0x002fc40000410000 */
[-C--:B------:R-:W-:Y:S02]  /*88f0*/  FMUL.FTZ R131, R133, R127.reuse ;  /* 0x0000007f85837220 */ /* 0x080fe40000410000 */
[----:B------:R-:W-:Y:S02]  /*8900*/  FFMA.FTZ R130, R132, R127, R130 ;  /* 0x0000007f84827223 */ /* 0x000fe40000010082 */
[CC--:B------:R-:W-:Y:S02]  /*8910*/  FMUL.FTZ R127, R125.reuse, R129.reuse ;  /* 0x000000817d7f7220 */ /* 0x0c0fe40000410000 */
[-C--:B------:R-:W-:Y:S02]  /*8920*/  FMUL.FTZ R125, R125, R128.reuse ;  /* 0x000000807d7d7220 */ /* 0x080fe40000410000 */
[C---:B------:R-:W-:Y:S02]  /*8930*/  FFMA.FTZ R127, R124.reuse, R128, -R127 ;  /* 0x000000807c7f7223 */ /* 0x040fe4000001087f */
[----:B------:R-:W-:-:S02]  /*8940*/  FFMA.FTZ R125, R124, R129, R125 ;  /* 0x000000817c7d7223 */ /* 0x000fc4000001007d */
[----:B------:R-:W-:Y:S02]  /*8950*/  FMUL.FTZ R124, R133, R127 ;  /* 0x0000007f857c7220 */ /* 0x000fe40000410000 */
[----:B------:R-:W-:Y:S01]  /*8960*/  FFMA.FTZ R131, R132, R126, -R131 ;  /* 0x0000007e84837223 */ /* 0x000fe20000010883 */
[----:B------:R-:W-:Y:S01]  /*8970*/  LOP3.LUT R126, R7, 0x1f, RZ, 0xc0, !PT ;  /* 0x0000001f077e7812 */ /* 0x000fe200078ec0ff */
[----:B------:R-:W-:Y:S02]  /*8980*/  FADD.FTZ R130, R135, R130 ;  /* 0x0000008287827221 */ /* 0x000fe40000010000 */
[-C--:B------:R-:W-:Y:S01]  /*8990*/  FMUL.FTZ R133, R133, R125.reuse ;  /* 0x0000007d85857220 */ /* 0x080fe20000410000 */
[----:B------:R-:W-:Y:S01]  /*89a0*/  ISETP.NE.AND P0, PT, R126, 0x1f, PT ;  /* 0x0000001f7e00780c */ /* 0x000fe20003f05270 */
[----:B------:R-:W-:Y:S02]  /*89b0*/  FFMA.FTZ R124, R132, R125, R124 ;  /* 0x0000007d847c7223 */ /* 0x000fe4000001007c */
[----:B------:R-:W-:-:S02]  /*89c0*/  FADD.FTZ R131, R134, R131 ;  /* 0x0000008386837221 */ /* 0x000fc40000010000 */
[C---:B--2---:R-:W-:Y:S02]  /*89d0*/  FMUL.FTZ R126, R137.reuse, R130 ;  /* 0x00000082897e7220 */ /* 0x044fe40000410000 */
[----:B------:R-:W-:Y:S02]  /*89e0*/  FFMA.FTZ R133, R132, R127, -R133 ;  /* 0x0000007f84857223 */ /* 0x000fe40000010885 */
[C---:B------:R-:W-:Y:S02]  /*89f0*/  FMUL.FTZ R125, R137.reuse, R124 ;  /* 0x0000007c897d7220 */ /* 0x040fe40000410000 */
[-C--:B------:R-:W-:Y:S02]  /*8a00*/  FMUL.FTZ R129, R137, R131.reuse ;  /* 0x0000008389817220 */ /* 0x080fe40000410000 */
[C---:B------:R-:W-:Y:S02]  /*8a10*/  FFMA.FTZ R127, R136.reuse, R131, -R126 ;  /* 0x00000083887f7223 */ /* 0x040fe4000001087e */
[----:B------:R-:W-:-:S02]  /*8a20*/  FFMA.FTZ R131, R136, R133, -R125 ;  /* 0x0000008588837223 */ /* 0x000fc4000001087d */
[----:B------:R-:W-:Y:S02]  /*8a30*/  FMUL.FTZ R137, R137, R133 ;  /* 0x0000008589897220 */ /* 0x000fe40000410000 */
[C---:B------:R-:W-:Y:S01]  /*8a40*/  FFMA.FTZ R130, R136.reuse, R130, R129 ;  /* 0x0000008288827223 */ /* 0x040fe20000010081 */
[----:B------:R-:W-:Y:S01]  /*8a50*/  MOV R135, R131 ;  /* 0x0000008300877202 */ /* 0x000fe20000000f00 */
[----:B------:R-:W-:Y:S02]  /*8a60*/  FFMA.FTZ R134, R136, R124, R137 ;  /* 0x0000007c88867223 */ /* 0x000fe40000010089 */
[----:B------:R-:W-:Y:S02]  /*8a70*/  FADD.FTZ R133, R138, R127 ;  /* 0x0000007f8a857221 */ /* 0x000fe40000010000 */
[----:B------:R-:W-:Y:S01]  /*8a80*/  FADD.FTZ R132, R139, R130 ;  /* 0x000000828b847221 */ /* 0x000fe20000010000 */
[----:B------:R-:W-:Y:S05]  /*8a90*/  BRA.DIV ~URZ, `(.L_x_3386) ;  /* 0x00006c927f007947 */ /* 0x000fea000b800000 */
[----:B------:R0:W1:Y:S02]  /*8aa0*/  SHFL.DOWN PT, R128, R131, 0x1, 0x1f ;  /* 0x08201f0083807f89 */ /* 0x00006400000e0000 */
.L_x_3484:
[----:B------:R-:W-:Y:S05]  /*8ab0*/  BRA.DIV ~URZ, `(.L_x_3387) ;  /* 0x00006ce27f007947 */ /* 0x000fea000b800000 */
[----:B------:R2:W3:Y:S04]  /*8ac0*/  SHFL.DOWN PT, R129, R134, 0x1, 0x1f ;  /* 0x08201f0086817f89 */ /* 0x0004e800000e0000 */
[----:B------:R2:W4:Y:S04]  /*8ad0*/  SHFL.DOWN PT, R130, R133, 0x1, 0x1f ;  /* 0x08201f0085827f89 */ /* 0x00052800000e0000 */
[----:B------:R2:W0:Y:S02]  /*8ae0*/  SHFL.DOWN PT, R140, R132, 0x1, 0x1f ;  /* 0x08201f00848c7f89 */ /* 0x00042400000e0000 */
.L_x_3485:
        /* <DEDUP_REMOVED lines=15> */
.L_x_3389:
[----:B------:R-:W-:Y:S05]  /*8be0*/  BSYNC B1 ;  /* 0x0000000000017941 */ /* 0x000fea0003800000 */
.L_x_3388:
[----:B------:R-:W-:Y:S05]  /*8bf0*/  BRA.DIV ~URZ, `(.L_x_3390) ;  /* 0x00006cf27f007947 */ /* 0x000fea000b800000 */
[----:B-1----:R1:W2:Y:S04]  /*8c00*/  SHFL.DOWN PT, R128, R135, 0x2, 0x1f ;  /* 0x08401f0087807f89 */ /* 0x0022a800000e0000 */
[----:B---3--:R1:W3:Y:S04]  /*8c10*/  SHFL.DOWN PT, R129, R134, 0x2, 0x1f ;  /* 0x08401f0086817f89 */ /* 0x0082e800000e0000 */
[----:B----4-:R1:W4:Y:S04]  /*8c20*/  SHFL.DOWN PT, R130, R133, 0x2, 0x1f ;  /* 0x08401f0085827f89 */ /* 0x01032800000e0000 */
[----:B0-----:R1:W0:Y:S02]  /*8c30*/  SHFL.DOWN PT, R140, R132, 0x2, 0x1f ;  /* 0x08401f00848c7f89 */ /* 0x00122400000e0000 */
.L_x_3486:
        /* <DEDUP_REMOVED lines=15> */
.L_x_3392:
[----:B------:R-:W-:Y:S05]  /*8d30*/  BSYNC B1 ;  /* 0x0000000000017941 */ /* 0x000fea0003800000 */
.L_x_3391:
[----:B------:R-:W-:Y:S05]  /*8d40*/  BRA.DIV ~URZ, `(.L_x_3393) ;  /* 0x00006d627f007947 */ /* 0x000fea000b800000 */
[----:B--2---:R2:W1:Y:S02]  /*8d50*/  SHFL.DOWN PT, R128, R135, 0x4, 0x1f ;  /* 0x08801f0087807f89 */ /* 0x00446400000e0000 */
.L_x_3487:
[----:B------:R-:W-:Y:S05]  /*8d60*/  BRA.DIV ~URZ, `(.L_x_3394) ;  /* 0x00006dc27f007947 */ /* 0x000fea000b800000 */
[----:B---3--:R3:W2:Y:S04]  /*8d70*/  SHFL.DOWN PT, R129, R134, 0x4, 0x1f ;  /* 0x08801f0086817f89 */ /* 0x0086a800000e0000 */
[----:B----4-:R3:W4:Y:S04]  /*8d80*/  SHFL.DOWN PT, R130, R133, 0x4, 0x1f ;  /* 0x08801f0085827f89 */ /* 0x01072800000e0000 */
[----:B0-----:R3:W0:Y:S02]  /*8d90*/  SHFL.DOWN PT, R140, R132, 0x4, 0x1f ;  /* 0x08801f00848c7f89 */ /* 0x00162400000e0000 */
.L_x_3488:
        /* <DEDUP_REMOVED lines=15> */
.L_x_3396:
[----:B------:R-:W-:Y:S05]  /*8e90*/  BSYNC B1 ;  /* 0x0000000000017941 */ /* 0x000fea0003800000 */
.L_x_3395:
[----:B------:R-:W-:Y:S05]  /*8ea0*/  BRA.DIV ~URZ, `(.L_x_3397) ;  /* 0x00006dd27f007947 */ /* 0x000fea000b800000 */
[----:B-1----:R1:W3:Y:S04]  /*8eb0*/  SHFL.DOWN PT, R128, R135, 0x8, 0x1f ;  /* 0x09001f0087807f89 */ /* 0x0022e800000e0000 */
[----:B--2---:R1:W2:Y:S04]  /*8ec0*/  SHFL.DOWN PT, R129, R134, 0x8, 0x1f ;  /* 0x09001f0086817f89 */ /* 0x0042a800000e0000 */
[----:B----4-:R1:W4:Y:S04]  /*8ed0*/  SHFL.DOWN PT, R130, R133, 0x8, 0x1f ;  /* 0x09001f0085827f89 */ /* 0x01032800000e0000 */
[----:B0-----:R1:W0:Y:S02]  /*8ee0*/  SHFL.DOWN PT, R140, R132, 0x8, 0x1f ;  /* 0x09001f00848c7f89 */ /* 0x00122400000e0000 */
.L_x_3489:
        /* <DEDUP_REMOVED lines=15> */
.L_x_3399:
[----:B------:R-:W-:Y:S05]  /*8fe0*/  BSYNC B1 ;  /* 0x0000000000017941 */ /* 0x000fea0003800000 */
.L_x_3398:
[----:B------:R-:W-:Y:S05]  /*8ff0*/  BRA.DIV ~URZ, `(.L_x_3400) ;  /* 0x00006e427f007947 */ /* 0x000fea000b800000 */
[----:B---3--:R3:W1:Y:S02]  /*9000*/  SHFL.DOWN PT, R128, R135, 0x10, 0x1f ;  /* 0x0a001f0087807f89 */ /* 0x00866400000e0000 */
.L_x_3490:
[----:B------:R-:W-:Y:S05]  /*9010*/  BRA.DIV ~URZ, `(.L_x_3401) ;  /* 0x00006ea27f007947 */ /* 0x000fea000b800000 */
[----:B--2---:R2:W3:Y:S04]  /*9020*/  SHFL.DOWN PT, R129, R134, 0x10, 0x1f ;  /* 0x0a001f0086817f89 */ /* 0x0044e800000e0000 */
[----:B----4-:R2:W4:Y:S04]  /*9030*/  SHFL.DOWN PT, R130, R133, 0x10, 0x1f ;  /* 0x0a001f0085827f89 */ /* 0x01052800000e0000 */
[----:B0-----:R2:W0:Y:S02]  /*9040*/  SHFL.DOWN PT, R140, R132, 0x10, 0x1f ;  /* 0x0a001f00848c7f89 */ /* 0x00142400000e0000 */
.L_x_3491:
        /* <DEDUP_REMOVED lines=13> */
.L_x_3403:
[----:B------:R-:W-:Y:S05]  /*9120*/  BSYNC B1 ;  /* 0x0000000000017941 */ /* 0x000fea0003800000 */
.L_x_3402:
        /* <DEDUP_REMOVED lines=20> */
.L_x_3492:
        /* <DEDUP_REMOVED lines=14> */
.L_x_3406:
[----:B-1----:R-:W-:Y:S05]  /*9350*/  BSYNC B1 ;  /* 0x0000000000017941 */ /* 0x002fea0003800000 */
.L_x_3405:
        /* <DEDUP_REMOVED lines=40> */
.L_x_3385:
[----:B0-----:R-:W-:Y:S05]  /*95e0*/  BSYNC B0 ;  /* 0x0000000000007941 */ /* 0x001fea0003800000 */
.L_x_3384:
[----:B------:R-:W-:Y:S01]  /*95f0*/  WARPSYNC 0xffffffff ;  /* 0xffffffff00007948 */ /* 0x000fe20003800000 */
[----:B------:R-:W-:Y:S01]  /*9600*/  BAR.SYNC.DEFER_BLOCKING 0x0 ;  /* 0x0000000000007b1d */ /* 0x000fe20000010000 */
[----:B-12---:R-:W-:Y:S01]  /*9610*/  FMUL.FTZ R126, R116, R171 ;  /* 0x000000ab747e7220 */ /* 0x006fe20000410000 */
[----:B------:R-:W-:Y:S01]  /*9620*/  ISETP.NE.AND P0, PT, R7, RZ, PT ;  /* 0x000000ff0700720c */ /* 0x000fe20003f05270 */
[----:B------:R-:W-:-:S02]  /*9630*/  FFMA.FTZ R130, R18, R239, RZ ;  /* 0x000000ef12827223 */ /* 0x000fc400000100ff */
[----:B------:R-:W-:Y:S01]  /*9640*/  FFMA.FTZ R239, R68, -R126, R239 ;  /* 0x8000007e44ef7223 */ /* 0x000fe200000100ef */
[----:B------:R-:W-:Y:S01]  /*9650*/  ULDC UR38, c[0x0][0x174] ;  /* 0x00005d0000267ab9 */ /* 0x000fe20000000800 */
[----:B------:R-:W-:Y:S01]  /*9660*/  FMUL.FTZ R128, R117, R172 ;  /* 0x000000ac75807220 */ /* 0x000fe20000410000 */
[----:B------:R-:W-:Y:S01]  /*9670*/  UIADD3 UR38, -UR6, UR38, URZ ;  /* 0x0000002606267290 */ /* 0x000fe2000fffe13f */
[----:B------:R-:W-:Y:S01]  /*9680*/  FFMA.FTZ R130, R19, R237, R130 ;  /* 0x000000ed13827223 */ /* 0x000fe20000010082 */
[----:B------:R-:W-:Y:S01]  /*9690*/  ULDC UR39, c[0x0][0x168] ;  /* 0x00005a0000277ab9 */ /* 0x000fe20000000800 */
[----:B------:R-:W-:Y:S01]  /*96a0*/  FFMA.FTZ R237, R70, -R128, R237 ;  /* 0x8000008046ed7223 */ /* 0x000fe200000100ed */
[----:B------:R-:W-:Y:S01]  /*96b0*/  ULEA UR38, UR38, 0xfffff800, 0xb ;  /* 0xfffff80026267891 */ /* 0x000fe2000f8e583f */
[----:B------:R-:W-:Y:S01]  /*96c0*/  FFMA.FTZ R132, R20, R235, R130 ;  /* 0x000000eb14847223 */ /* 0x000fe20000010082 */
[----:B------:R-:W-:Y:S02]  /*96d0*/  BSSY B0, `(.L_x_3407) ;  /* 0x00001d8000007945 */ /* 0x000fe40003800000 */
[----:B------:R-:W-:Y:S01]  /*96e0*/  UIADD3 UR38, -UR38, UR39, URZ ;  /* 0x0000002726267290 */ /* 0x000fe2000fffe13f */
[----:B------:R-:W-:-:S04]  /*96f0*/  FFMA.FTZ R132, R21, R233, R132 ;  /* 0x000000e915847223 */ /* 0x000fc80000010084 */
[----:B------:R-:W-:Y:S02]  /*9700*/  FFMA.FTZ R134, R22, R231, R132 ;  /* 0x000000e716867223 */ /* 0x000fe40000010084 */
[----:B------:R-:W-:Y:S01]  /*9710*/  FMUL.FTZ R132, R113, R4 ;  /* 0x0000000471847220 */ /* 0x000fe20000410000 */
[----:B------:R-:W0:Y:S01]  /*9720*/  LDS.64 R124, [R170.X16+0x8e88] ;  /* 0x008e8800aa7c7984 */ /* 0x000e22000000ca00 */
[----:B------:R-:W-:Y:S02]  /*9730*/  FFMA.FTZ R134, R23, R229, R134 ;  /* 0x000000e517867223 */ /* 0x000fe40000010086 */
[----:B------:R-:W-:Y:S01]  /*9740*/  FFMA.FTZ R229, R62, -R132, R229 ;  /* 0x800000843ee57223 */ /* 0x000fe200000100e5 */
[----:B------:R1:W-:Y:S01]  /*9750*/  @!P0 STS.128 [UR45+0xac80], R120 ;  /* 0x00ac8078ff008988 */ /* 0x0003e20008000c2d */
[----:B------:R-:W-:-:S04]  /*9760*/  FFMA.FTZ R136, R24, R227, R134 ;  /* 0x000000e318887223 */ /* 0x000fc80000010086 */
[----:B------:R-:W-:-:S04]  /*9770*/  FFMA.FTZ R136, R25, R225, R136 ;  /* 0x000000e119887223 */ /* 0x000fc80000010088 */
[----:B------:R-:W-:Y:S02]  /*9780*/  FFMA.FTZ R138, R26, R223, R136 ;  /* 0x000000df1a8a7223 */ /* 0x000fe40000010088 */
[----:B------:R-:W-:Y:S02]  /*9790*/  FMUL.FTZ R136, R109, R10 ;  /* 0x0000000a6d887220 */ /* 0x000fe40000410000 */
[----:B------:R-:W-:Y:S02]  /*97a0*/  FFMA.FTZ R138, R27, R221, R138 ;  /* 0x000000dd1b8a7223 */ /* 0x000fe4000001008a */
[----:B------:R-:W-:Y:S02]  /*97b0*/  FFMA.FTZ R221, R54, -R136, R221 ;  /* 0x8000008836dd7223 */ /* 0x000fe400000100dd */
[----:B------:R-:W-:Y:S02]  /*97c0*/  FFMA.FTZ R140, R28, R219, R138 ;  /* 0x000000db1c8c7223 */ /* 0x000fe4000001008a */
[----:B0-----:R-:W-:-:S02]  /*97d0*/  FMUL.FTZ R127, R125, -R145 ;  /* 0x800000917d7f7220 */ /* 0x001fc40000410000 */
[C---:B------:R-:W-:Y:S02]  /*97e0*/  FMUL.FTZ R145, R124.reuse, -R145 ;  /* 0x800000917c917220 */ /* 0x040fe40000410000 */
[-C--:B------:R-:W-:Y:S02]  /*97f0*/  FFMA.FTZ R124, R124, R144.reuse, -R127 ;  /* 0x000000907c7c7223 */ /* 0x080fe4000001087f */
        /* <DEDUP_REMOVED lines=39> */
[----:B------:R-:W-:-:S02]  /*9a70*/  FFMA.FTZ R124, R69, -R126, R238 ;  /* 0x8000007e457c7223 */ /* 0x000fc400000100ee */
[C---:B------:R-:W-:Y:S02]  /*9a80*/  FMUL.FTZ R126, R157.reuse, -R199 ;  /* 0x800000c79d7e7220 */ /* 0x040fe40000410000 */
[-C--:B------:R-:W-:Y:S02]  /*9a90*/  FMUL.FTZ R157, R157, -R183.reuse ;  /* 0x800000b79d9d7220 */ /* 0x080fe40000410000 */
[C---:B------:R-:W-:Y:S02]  /*9aa0*/  FFMA.FTZ R127, R156.reuse, R183, -R126 ;  /* 0x000000b79c7f7223 */ /* 0x040fe4000001087e */
[----:B------:R-:W-:Y:S02]  /*9ab0*/  FFMA.FTZ R157, R156, R199, R157 ;  /* 0x000000c79c9d7223 */ /* 0x000fe4000001009d */
[----:B------:R-:W-:Y:S02]  /*9ac0*/  FFMA.FTZ R238, R18, -R238, RZ ;  /* 0x800000ee12ee7223 */ /* 0x000fe400000100ff */
[----:B------:R-:W-:-:S02]  /*9ad0*/  FADD.FTZ R200, -R200, R157 ;  /* 0x0000009dc8c87221 */ /* 0x000fc40000010100 */
[----:B------:R-:W-:Y:S02]  /*9ae0*/  FADD.FTZ R127, R184, R127 ;  /* 0x0000007fb87f7221 */ /* 0x000fe40000010000 */
[----:B------:R-:W-:Y:S02]  /*9af0*/  FFMA.FTZ R129, R19, -R236, R238 ;  /* 0x800000ec13817223 */ /* 0x000fe400000100ee */
[----:B------:R-:W-:Y:S02]  /*9b00*/  FFMA.FTZ R236, R71, -R128, R236 ;  /* 0x8000008047ec7223 */ /* 0x000fe400000100ec */
[----:B------:R-:W-:Y:S02]  /*9b10*/  FMUL.FTZ R126, R118, R8 ;  /* 0x00000008767e7220 */ /* 0x000fe40000410000 */
[C---:B------:R-:W-:Y:S02]  /*9b20*/  FMUL.FTZ R128, R155.reuse, -R200 ;  /* 0x800000c89b807220 */ /* 0x040fe40000410000 */
[----:B------:R-:W-:-:S02]  /*9b30*/  FMUL.FTZ R155, R155, -R127 ;  /* 0x8000007f9b9b7220 */ /* 0x000fc40000410000 */
[-C--:B------:R-:W-:Y:S02]  /*9b40*/  FFMA.FTZ R235, R64, -R126.reuse, R235 ;  /* 0x8000007e40eb7223 */ /* 0x080fe400000100eb */
[C---:B------:R-:W-:Y:S02]  /*9b50*/  FFMA.FTZ R130, R154.reuse, R127, -R128 ;  /* 0x0000007f9a827223 */ /* 0x040fe40000010880 */
[----:B------:R-:W-:Y:S02]  /*9b60*/  FFMA.FTZ R126, R65, -R126, R234 ;  /* 0x8000007e417e7223 */ /* 0x000fe400000100ea */
[----:B------:R-:W-:Y:S02]  /*9b70*/  FFMA.FTZ R154, R154, R200, R155 ;  /* 0x000000c89a9a7223 */ /* 0x000fe4000001009b */
[----:B------:R-:W-:Y:S02]  /*9b80*/  FFMA.FTZ R234, R20, -R234, R129 ;  /* 0x800000ea14ea7223 */ /* 0x000fe40000010081 */
[----:B------:R-:W-:-:S02]  /*9b90*/  FMUL.FTZ R129, R119, R9 ;  /* 0x0000000977817220 */ /* 0x000fc40000410000 */
[----:B------:R-:W-:Y:S02]  /*9ba0*/  FADD.FTZ R201, -R201, R154 ;  /* 0x0000009ac9c97221 */ /* 0x000fe40000010100 */
[----:B------:R-:W-:Y:S02]  /*9bb0*/  FADD.FTZ R185, R185, R130 ;  /* 0x00000082b9b97221 */ /* 0x000fe40000010000 */
[-C--:B------:R-:W-:Y:S02]  /*9bc0*/  FFMA.FTZ R233, R66, -R129.reuse, R233 ;  /* 0x8000008142e97223 */ /* 0x080fe400000100e9 */
[----:B------:R-:W-:Y:S02]  /*9bd0*/  FFMA.FTZ R128, R67, -R129, R232 ;  /* 0x8000008143807223 */ /* 0x000fe400000100e8 */
[----:B------:R-:W-:Y:S02]  /*9be0*/  FMUL.FTZ R129, R112, R5 ;  /* 0x0000000570817220 */ /* 0x000fe40000410000 */
[----:B------:R-:W-:-:S02]  /*9bf0*/  FMUL.FTZ R130, R153, -R201 ;  /* 0x800000c999827220 */ /* 0x000fc40000410000 */
[----:B------:R-:W-:Y:S02]  /*9c00*/  FFMA.FTZ R131, R21, -R232, R234 ;  /* 0x800000e815837223 */ /* 0x000fe400000100ea */
[----:B------:R-:W-:Y:S02]  /*9c10*/  FMUL.FTZ R153, R153, -R185 ;  /* 0x800000b999997220 */ /* 0x000fe40000410000 */
[-C--:B------:R-:W-:Y:S02]  /*9c20*/  FFMA.FTZ R231, R60, -R129.reuse, R231 ;  /* 0x800000813ce77223 */ /* 0x080fe400000100e7 */
[----:B------:R-:W-:Y:S02]  /*9c30*/  FFMA.FTZ R129, R61, -R129, R230 ;  /* 0x800000813d817223 */ /* 0x000fe400000100e6 */
[----:B------:R-:W-:Y:S02]  /*9c40*/  FFMA.FTZ R230, R22, -R230, R131 ;  /* 0x800000e616e67223 */ /* 0x000fe40000010083 */
        /* <DEDUP_REMOVED lines=8> */
[----:B------:R-:W-:Y:S02]  /*9cd0*/  FFMA.FTZ R135, R23, -R228, R230 ;  /* 0x800000e417877223 */ /* 0x000fe400000100e6 */
[----:B------:R-:W-:Y:S02]  /*9ce0*/  FADD.FTZ R203, -R203, R150 ;  /* 0x00000096cbcb7221 */ /* 0x000fe40000010100 */
[----:B------:R-:W-:Y:S02]  /*9cf0*/  FFMA.FTZ R135, R24, -R226, R135 ;  /* 0x800000e218877223 */ /* 0x000fe40000010087 */
[----:B------:R-:W-:Y:S02]  /*9d00*/  FADD.FTZ R187, R187, R134 ;  /* 0x00000086bbbb7221 */ /* 0x000fe40000010000 */
[----:B------:R-:W-:-:S02]  /*9d10*/  FMUL.FTZ R133, R108, R0 ;  /* 0x000000006c857220 */ /* 0x000fc40000410000 */
[----:B------:R-:W-:Y:S02]  /*9d20*/  FMUL.FTZ R134, R149, -R203 ;  /* 0x800000cb95867220 */ /* 0x000fe40000410000 */
[----:B------:R-:W-:Y:S02]  /*9d30*/  FFMA.FTZ R135, R25, -R224, R135 ;  /* 0x800000e019877223 */ /* 0x000fe40000010087 */
[----:B------:R-:W-:Y:S02]  /*9d40*/  FMUL.FTZ R149, R149, -R187 ;  /* 0x800000bb95957220 */ /* 0x000fe40000410000 */
[-C--:B------:R-:W-:Y:S02]  /*9d50*/  FFMA.FTZ R223, R52, -R133.reuse, R223 ;  /* 0x8000008534df7223 */ /* 0x080fe400000100df */
[----:B------:R-:W-:Y:S02]  /*9d60*/  FFMA.FTZ R133, R53, -R133, R222 ;  /* 0x8000008535857223 */ /* 0x000fe400000100de */
[----:B------:R-:W-:-:S02]  /*9d70*/  FFMA.FTZ R222, R26, -R222, R135 ;  /* 0x800000de1ade7223 */ /* 0x000fc40000010087 */
[C---:B------:R-:W-:Y:S02]  /*9d80*/  FFMA.FTZ R149, R148.reuse, R203, R149 ;  /* 0x000000cb94957223 */ /* 0x040fe40000010095 */
[----:B------:R-:W-:Y:S02]  /*9d90*/  FFMA.FTZ R135, R148, R187, -R134 ;  /* 0x000000bb94877223 */ /* 0x000fe40000010886 */
[----:B------:R-:W-:Y:S02]  /*9da0*/  FADD.FTZ R204, -R204, R149 ;  /* 0x00000095cccc7221 */ /* 0x000fe40000010100 */
[----:B------:R-:W-:Y:S02]  /*9db0*/  FADD.FTZ R188, R188, R135 ;  /* 0x00000087bcbc7221 */ /* 0x000fe40000010000 */
[----:B------:R-:W-:Y:S02]  /*9dc0*/  FFMA.FTZ R134, R55, -R136, R220 ;  /* 0x8000008837867223 */ /* 0x000fe400000100dc */
[----:B------:R-:W-:-:S02]  /*9dd0*/  FMUL.FTZ R137, R147, -R204 ;  /* 0x800000cc93897220 */ /* 0x000fc40000410000 */
[----:B------:R-:W-:Y:S02]  /*9de0*/  FMUL.FTZ R136, R110, R11 ;  /* 0x0000000b6e887220 */ /* 0x000fe40000410000 */
[----:B------:R-:W-:Y:S02]  /*9df0*/  FMUL.FTZ R147, R147, -R188 ;  /* 0x800000bc93937220 */ /* 0x000fe40000410000 */
[----:B------:R-:W-:Y:S02]  /*9e00*/  FFMA.FTZ R139, R27, -R220, R222 ;  /* 0x800000dc1b8b7223 */ /* 0x000fe400000100de */
[----:B------:R-:W-:Y:S02]  /*9e10*/  FFMA.FTZ R138, R146, R188, -R137 ;  /* 0x000000bc928a7223 */ /* 0x000fe40000010889 */
[-C--:B------:R-:W-:Y:S02]  /*9e20*/  FFMA.FTZ R219, R48, -R136.reuse, R219 ;  /* 0x8000008830db7223 */ /* 0x080fe400000100db */
[----:B------:R-:W-:-:S02]  /*9e30*/  FFMA.FTZ R135, R49, -R136, R218 ;  /* 0x8000008831877223 */ /* 0x000fc400000100da */
[----:B------:R-:W-:Y:S02]  /*9e40*/  FFMA.FTZ R146, R146, R204, R147 ;  /* 0x000000cc92927223 */ /* 0x000fe40000010093 */
[----:B------:R-:W-:Y:S02]  /*9e50*/  FMUL.FTZ R136, R111, R12 ;  /* 0x0000000c6f887220 */ /* 0x000fe40000410000 */
[----:B------:R-:W-:Y:S02]  /*9e60*/  FFMA.FTZ R139, R28, -R218, R139 ;  /* 0x800000da1c8b7223 */ /* 0x000fe4000001008b */
[----:B------:R-:W-:Y:S02]  /*9e70*/  FADD.FTZ R189, R189, R138 ;  /* 0x0000008abdbd7221 */ /* 0x000fe40000010000 */
[----:B------:R-:W-:Y:S02]  /*9e80*/  FFMA.FTZ R137, R29, R217, R140 ;  /* 0x000000d91d897223 */ /* 0x000fe4000001008c */
[----:B------:R-:W-:-:S02]  /*9e90*/  FADD.FTZ R138, -R205, R146 ;  /* 0x00000092cd8a7221 */ /* 0x000fc40000010100 */
[-C--:B------:R-:W-:Y:S02]  /*9ea0*/  FFMA.FTZ R217, R50, -R136.reuse, R217 ;  /* 0x8000008832d97223 */ /* 0x080fe400000100d9 */
[----:B------:R-:W-:Y:S02]  /*9eb0*/  FFMA.FTZ R136, R51, -R136, R214 ;  /* 0x8000008833887223 */ /* 0x000fe400000100d6 */
[----:B------:R-:W-:Y:S02]  /*9ec0*/  FFMA.FTZ R214, R29, -R214, R139 ;  /* 0x800000d61dd67223 */ /* 0x000fe4000001008b */
[C---:B------:R-:W-:Y:S02]  /*9ed0*/  FMUL.FTZ R139, R39.reuse, -R138 ;  /* 0x8000008a278b7220 */ /* 0x040fe40000410000 */
[----:B------:R-:W-:Y:S02]  /*9ee0*/  FMUL.FTZ R39, R39, -R189 ;  /* 0x800000bd27277220 */ /* 0x000fe40000410000 */
[----:B------:R-:W-:-:S02]  /*9ef0*/  FFMA.FTZ R142, R30, R241, R137 ;  /* 0x000000f11e8e7223 */ /* 0x000fc40000010089 */
[----:B------:R-:W-:Y:S02]  /*9f00*/  FFMA.FTZ R139, R38, R189, -R139 ;  /* 0x000000bd268b7223 */ /* 0x000fe4000001088b */
[----:B------:R-:W-:Y:S02]  /*9f10*/  FMUL.FTZ R140, R104, R13 ;  /* 0x0000000d688c7220 */ /* 0x000fe40000410000 */
[----:B------:R-:W-:Y:S02]  /*9f20*/  FFMA.FTZ R39, R38, R138, R39 ;  /* 0x0000008a26277223 */ /* 0x000fe40000010027 */
[----:B------:R-:W-:Y:S02]  /*9f30*/  FFMA.FTZ R141, R31, R213, R142 ;  /* 0x000000d51f8d7223 */ /* 0x000fe4000001008e */
[----:B------:R-:W-:Y:S02]  /*9f40*/  FADD.FTZ R139, R190, R139 ;  /* 0x0000008bbe8b7221 */ /* 0x000fe40000010000 */
[----:B------:R-:W-:-:S02]  /*9f50*/  FFMA.FTZ R241, R44, -R140, R241 ;  /* 0x8000008c2cf17223 */ /* 0x000fc400000100f1 */
[----:B------:R-:W-:Y:S02]  /*9f60*/  FFMA.FTZ R137, R45, -R140, R215 ;  /* 0x8000008c2d897223 */ /* 0x000fe400000100d7 */
[----:B------:R-:W-:Y:S02]  /*9f70*/  FMUL.FTZ R140, R105, R14 ;  /* 0x0000000e698c7220 */ /* 0x000fe40000410000 */
[----:B------:R-:W-:Y:S02]  /*9f80*/  FADD.FTZ R206, -R206, R39 ;  /* 0x00000027cece7221 */ /* 0x000fe40000010100 */
[----:B------:R-:W-:Y:S02]  /*9f90*/  FFMA.FTZ R39, R32, R211, R141 ;  /* 0x000000d320277223 */ /* 0x000fe4000001008d */
[----:B------:R-:W-:Y:S02]  /*9fa0*/  FMUL.FTZ R141, R37, -R139 ;  /* 0x8000008b258d7220 */ /* 0x000fe40000410000 */
[----:B------:R-:W-:-:S02]  /*9fb0*/  FFMA.FTZ R213, R46, -R140, R213 ;  /* 0x8000008c2ed57223 */ /* 0x000fc400000100d5 */
[----:B------:R-:W-:Y:S01]  /*9fc0*/  FFMA.FTZ R38, R47, -R140, R212 ;  /* 0x8000008c2f267223 */ /* 0x000fe200000100d4 */
[----:B------:R-:W-:Y:S01]  /*9fd0*/  P2R R140, PR, RZ, 0x1 ;  /* 0x00000001ff8c7803 */ /* 0x000fe20000000000 */
[-C--:B------:R-:W-:Y:S02]  /*9fe0*/  FMUL.FTZ R37, R37, -R206.reuse ;  /* 0x800000ce25257220 */ /* 0x080fe40000410000 */
[C---:B------:R-:W-:Y:S02]  /*9ff0*/  FFMA.FTZ R140, R36.reuse, R206, R141 ;  /* 0x000000ce248c7223 */ /* 0x040fe4000001008d */
[----:B------:R-:W-:Y:S02]  /*a000*/  FMUL.FTZ R141, R107, R16 ;  /* 0x000000106b8d7220 */ /* 0x000fe40000410000 */
[----:B------:R-:W-:Y:S02]  /*a010*/  FMUL.FTZ R146, R193, UR25 ;  /* 0x00000019c1927c20 */ /* 0x000fe40008410000 */
[----:B------:R-:W-:-:S02]  /*a020*/  FFMA.FTZ R36, R36, R139, -R37 ;  /* 0x0000008b24247223 */ /* 0x000fc40000010825 */
[----:B------:R-:W-:Y:S02]  /*a030*/  FADD.FTZ R207, -R207, R140 ;  /* 0x0000008ccfcf7221 */ /* 0x000fe40000010100 */
[----:B------:R-:W-:Y:S02]  /*a040*/  FFMA.FTZ R140, R43, -R141, R240 ;  /* 0x8000008d2b8c7223 */ /* 0x000fe400000100f0 */
[C---:B------:R-:W-:Y:S02]  /*a050*/  FMUL.FTZ R144, R209.reuse, UR25 ;  /* 0x00000019d1907c20 */ /* 0x040fe40008410000 */
[----:B------:R-:W-:Y:S02]  /*a060*/  FFMA.FTZ R37, R209, UR42, -R146 ;  /* 0x0000002ad1257c23 */ /* 0x000fe40008010892 */
[----:B------:R-:W-:Y:S02]  /*a070*/  FMUL.FTZ R43, R43, R209 ;  /* 0x000000d12b2b7220 */ /* 0x000fe40000410000 */
[----:B------:R-:W-:-:S02]  /*a080*/  FFMA.FTZ R141, R42, -R141, R216 ;  /* 0x8000008d2a8d7223 */ /* 0x000fc400000100d8 */
[----:B------:R-:W-:Y:S02]  /*a090*/  FFMA.FTZ R144, R193, UR42, R144 ;  /* 0x0000002ac1907c23 */ /* 0x000fe40008010090 */
[----:B------:R-:W-:Y:S02]  /*a0a0*/  FMUL.FTZ R37, R140, R37 ;  /* 0x000000258c257220 */ /* 0x000fe40000410000 */
[----:B------:R-:W-:Y:S02]  /*a0b0*/  FADD.FTZ R191, R191, R36 ;  /* 0x00000024bfbf7221 */ /* 0x000fe40000010000 */
[----:B------:R-:W-:Y:S02]  /*a0c0*/  FMUL.FTZ R36, R35, -R207 ;  /* 0x800000cf23247220 */ /* 0x000fe40000410000 */
[----:B------:R-:W-:Y:S02]  /*a0d0*/  FFMA.FTZ R42, R42, R193, R43 ;  /* 0x000000c12a2a7223 */ /* 0x000fe4000001002b */
[----:B------:R-:W-:-:S02]  /*a0e0*/  FFMA.FTZ R43, R141, R144, R37 ;  /* 0x000000908d2b7223 */ /* 0x000fc40000010025 */
[-C--:B------:R-:W-:Y:S02]  /*a0f0*/  FMUL.FTZ R37, R35, -R191.reuse ;  /* 0x800000bf23257220 */ /* 0x080fe40000410000 */
[----:B------:R-:W-:Y:S01]  /*a100*/  FFMA.FTZ R35, R34, R191, -R36 ;  /* 0x000000bf22237223 */ /* 0x000fe20000010824 */
[----:B------:R-:W-:Y:S01]  /*a110*/  SHF.L.U32 R36, R7, 0x5, RZ ;  /* 0x0000000507247819 */ /* 0x000fe200000006ff */
[----:B------:R-:W-:Y:S02]  /*a120*/  FMUL.FTZ R142, R106, R15 ;  /* 0x0000000f6a8e7220 */ /* 0x000fe40000410000 */
[----:B------:R-:W-:Y:S01]  /*a130*/  FFMA.FTZ R37, R34, R207, R37 ;  /* 0x000000cf22257223 */ /* 0x000fe20000010025 */
[----:B-1----:R-:W-:Y:S01]  /*a140*/  IADD3 R121, R36, 0x2, RZ ;  /* 0x0000000224797810 */ /* 0x002fe20007ffe0ff */
[----:B------:R-:W-:Y:S01]  /*a150*/  FADD.FTZ R192, R192, R35 ;  /* 0x00000023c0c07221 */ /* 0x000fe20000010000 */
[----:B------:R-:W-:Y:S01]  /*a160*/  IADD3 R35, R36, 0x1, RZ ;  /* 0x0000000124237810 */ /* 0x000fe20007ffe0ff */
[-C--:B------:R-:W-:Y:S01]  /*a170*/  FFMA.FTZ R211, R40, -R142.reuse, R211 ;  /* 0x8000008e28d37223 */ /* 0x080fe200000100d3 */
[----:B------:R-:W-:Y:S01]  /*a180*/  IADD3 R123, R36, 0x3, RZ ;  /* 0x00000003247b7810 */ /* 0x000fe20007ffe0ff */
[----:B------:R-:W-:Y:S01]  /*a190*/  FFMA.FTZ R142, R41, -R142, R210 ;  /* 0x8000008e298e7223 */ /* 0x000fe200000100d2 */
[-C--:B------:R-:W-:Y:S01]  /*a1a0*/  LEA.HI.SX32 R145, R35, R36.reuse, 0x1b ;  /* 0x0000002423917211 */ /* 0x080fe200078fdaff */
[----:B------:R-:W-:Y:S01]  /*a1b0*/  FADD.FTZ R208, -R208, R37 ;  /* 0x00000025d0d07221 */ /* 0x000fe20000010100 */
[----:B------:R-:W-:Y:S01]  /*a1c0*/  LEA.HI.SX32 R150, R121, R36, 0x1b ;  /* 0x0000002479967211 */ /* 0x000fe200078fdaff */
[----:B------:R-:W-:Y:S01]  /*a1d0*/  FMUL.FTZ R41, R41, R194 ;  /* 0x000000c229297220 */ /* 0x000fe20000410000 */
[-C--:B------:R-:W-:Y:S01]  /*a1e0*/  LEA.HI.SX32 R147, R123, R36.reuse, 0x1b ;  /* 0x000000247b937211 */ /* 0x080fe200078fdaff */
[-C--:B------:R-:W-:Y:S01]  /*a1f0*/  FMUL.FTZ R35, R192, R171.reuse ;  /* 0x000000abc0237220 */ /* 0x080fe20000410000 */
[----:B------:R-:W-:Y:S01]  /*a200*/  LEA.HI.SX32 R34, R36, R36, 0x1b ;  /* 0x0000002424227211 */ /* 0x000fe200078fdaff */
[----:B------:R-:W-:-:S02]  /*a210*/  FMUL.FTZ R37, R208, R171 ;  /* 0x000000abd0257220 */ /* 0x000fc40000410000 */
[----:B------:R-:W-:Y:S02]  /*a220*/  FFMA.FTZ R41, R40, R176, R41 ;  /* 0x000000b028297223 */ /* 0x000fe40000010029 */
[----:B------:R-:W-:Y:S02]  /*a230*/  FMUL.FTZ R40, R124, R35 ;  /* 0x000000237c287220 */ /* 0x000fe40000410000 */
[----:B------:R-:W-:Y:S02]  /*a240*/  FMUL.FTZ R144, R207, R172 ;  /* 0x000000accf907220 */ /* 0x000fe40000410000 */
[----:B------:R-:W-:Y:S02]  /*a250*/  FFMA.FTZ R214, R30, -R215, R214 ;  /* 0x800000d71ed67223 */ /* 0x000fe400000100d6 */
[-C--:B------:R-:W-:Y:S02]  /*a260*/  FMUL.FTZ R36, R124, R37.reuse ;  /* 0x000000257c247220 */ /* 0x080fe40000410000 */
[----:B------:R-:W-:-:S02]  /*a270*/  FMUL.FTZ R120, R116, R37 ;  /* 0x0000002574787220 */ /* 0x000fc40000410000 */
[----:B------:R-:W-:Y:S02]  /*a280*/  FFMA.FTZ R40, R239, R37, -R40 ;  /* 0x00000025ef287223 */ /* 0x000fe40000010828 */
[----:B------:R-:W-:Y:S02]  /*a290*/  FMUL.FTZ R122, R191, R172 ;  /* 0x000000acbf7a7220 */ /* 0x000fe40000410000 */
[----:B------:R-:W-:Y:S02]  /*a2a0*/  FMUL.FTZ R37, R236, R144 ;  /* 0x00000090ec257220 */ /* 0x000fe40000410000 */
[----:B------:R-:W-:Y:S02]  /*a2b0*/  FFMA.FTZ R143, R31, -R212, R214 ;  /* 0x800000d41f8f7223 */ /* 0x000fe400000100d6 */
[----:B------:R-:W-:Y:S02]  /*a2c0*/  FFMA.FTZ R36, R239, R35, R36 ;  /* 0x00000023ef247223 */ /* 0x000fe40000010024 */
[----:B------:R-:W-:-:S02]  /*a2d0*/  FMUL.FTZ R123, R117, R122 ;  /* 0x0000007a757b7220 */ /* 0x000fc40000410000 */
[----:B------:R-:W-:Y:S02]  /*a2e0*/  FFMA.FTZ R37, R237, R122, R37 ;  /* 0x0000007aed257223 */ /* 0x000fe40000010025 */
[----:B------:R-:W-:Y:S02]  /*a2f0*/  FFMA.FTZ R210, R32, -R210, R143 ;  /* 0x800000d220d27223 */ /* 0x000fe4000001008f */
[----:B------:R-:W-:Y:S02]  /*a300*/  FMUL.FTZ R122, R236, R122 ;  /* 0x0000007aec7a7220 */ /* 0x000fe40000410000 */
[----:B------:R-:W-:Y:S02]  /*a310*/  FADD.FTZ R36, RZ, R36 ;  /* 0x00000024ff247221 */ /* 0x000fe40000010000 */
[----:B------:R-:W-:Y:S02]  /*a320*/  FMUL.FTZ R143, R206, R8 ;  /* 0x00000008ce8f7220 */ /* 0x000fe40000410000 */
[----:B------:R-:W-:-:S02]  /*a330*/  FMUL.FTZ R35, R116, R35 ;  /* 0x0000002374237220 */ /* 0x000fc40000410000 */
[----:B------:R-:W-:Y:S02]  /*a340*/  FFMA.FTZ R121, R237, R144, -R122 ;  /* 0x00000090ed797223 */ /* 0x000fe4000001087a */
[----:B------:R-:W-:Y:S01]  /*a350*/  FADD.FTZ R36, R36, R37 ;  /* 0x0000002524247221 */ /* 0x000fe20000010000 */
[----:B------:R0:W-:Y:S01]  /*a360*/  STS [R34.X4+0x4200], R35 ;  /* 0x0042002322007388 */ /* 0x0001e20000004800 */
[----:B------:R-:W-:Y:S02]  /*a370*/  FMUL.FTZ R37, R139, R8 ;  /* 0x000000088b257220 */ /* 0x000fe40000410000 */
[----:B------:R-:W-:Y:S01]  /*a380*/  FMUL.FTZ R122, R126, R143 ;  /* 0x0000008f7e7a7220 */ /* 0x000fe20000410000 */
[----:B------:R1:W-:Y:S01]  /*a390*/  STS [R145.X4+0x4204], R120 ;  /* 0x0042047891007388 */ /* 0x0003e20000004800 */
[----:B------:R-:W-:Y:S02]  /*a3a0*/  FADD.FTZ R40, RZ, R40 ;  /* 0x00000028ff287221 */ /* 0x000fe40000010000 */
[-C--:B------:R-:W-:Y:S01]  /*a3b0*/  FMUL.FTZ R148, R138, R9.reuse ;  /* 0x000000098a947220 */ /* 0x080fe20000410000 */
[----:B------:R2:W-:Y:S01]  /*a3c0*/  STS [R150.X4+0x4208], R123 ;  /* 0x0042087b96007388 */ /* 0x0005e20000004800 */
[----:B------:R-:W-:-:S02]  /*a3d0*/  FMUL.FTZ R146, R189, R9 ;  /* 0x00000009bd927220 */ /* 0x000fc40000410000 */
[CC--:B0-----:R-:W-:Y:S02]  /*a3e0*/  FFMA.FTZ R35, R235.reuse, R37.reuse, R122 ;  /* 0x00000025eb237223 */ /* 0x0c1fe4000001007a */
[----:B------:R-:W-:Y:S02]  /*a3f0*/  FADD.FTZ R40, R40, R121 ;  /* 0x0000007928287221 */ /* 0x000fe40000010000 */
[----:B-1----:R-:W-:Y:S02]  /*a400*/  FMUL.FTZ R120, R126, R37 ;  /* 0x000000257e787220 */ /* 0x002fe40000410000 */
[----:B------:R-:W-:Y:S02]  /*a410*/  FADD.FTZ R36, R36, R35 ;  /* 0x0000002324247221 */ /* 0x000fe40000010000 */
[----:B------:R-:W-:Y:S02]  /*a420*/  FMUL.FTZ R121, R128, R148 ;  /* 0x0000009480797220 */ /* 0x000fe40000410000 */
[----:B------:R-:W-:-:S02]  /*a430*/  FFMA.FTZ R35, R235, R143, -R120 ;  /* 0x0000008feb237223 */ /* 0x000fc40000010878 */
[-C--:B------:R-:W-:Y:S02]  /*a440*/  FMUL.FTZ R120, R128, R146.reuse ;  /* 0x0000009280787220 */ /* 0x080fe40000410000 */
[C---:B------:R-:W-:Y:S02]  /*a450*/  FFMA.FTZ R121, R233.reuse, R146, R121 ;  /* 0x00000092e9797223 */ /* 0x040fe40000010079 */
[----:B--2---:R-:W-:Y:S02]  /*a460*/  FFMA.FTZ R123, R233, R148, -R120 ;  /* 0x00000094e97b7223 */ /* 0x004fe40000010878 */
[----:B------:R-:W-:Y:S02]  /*a470*/  FMUL.FTZ R120, R188, R5 ;  /* 0x00000005bc787220 */ /* 0x000fe40000410000 */
[----:B------:R-:W-:Y:S02]  /*a480*/  FADD.FTZ R40, R40, R35 ;  /* 0x0000002328287221 */ /* 0x000fe40000010000 */
[----:B------:R-:W-:-:S02]  /*a490*/  FADD.FTZ R35, R36, R121 ;  /* 0x0000007924237221 */ /* 0x000fc40000010000 */
[----:B------:R-:W-:Y:S02]  /*a4a0*/  FMUL.FTZ R144, R117, R144 ;  /* 0x0000009075907220 */ /* 0x000fe40000410000 */
[----:B------:R-:W-:Y:S02]  /*a4b0*/  FMUL.FTZ R121, R118, R37 ;  /* 0x0000002576797220 */ /* 0x000fe40000410000 */
[----:B------:R-:W-:Y:S01]  /*a4c0*/  FMUL.FTZ R122, R204, R5 ;  /* 0x00000005cc7a7220 */ /* 0x000fe20000410000 */
[----:B------:R0:W-:Y:S01]  /*a4d0*/  STS [R147.X4+0x420c], R144 ;  /* 0x00420c9093007388 */ /* 0x0001e20000004800 */
[----:B------:R-:W-:Y:S02]  /*a4e0*/  FMUL.FTZ R37, R129, R120 ;  /* 0x0000007881257220 */ /* 0x000fe40000410000 */
[----:B------:R-:W-:Y:S01]  /*a4f0*/  FFMA.FTZ R130, R63, -R132, R228 ;  /* 0x800000843f827223 */ /* 0x000fe200000100e4 */
[----:B------:R1:W-:Y:S01]  /*a500*/  STS [R34.X4+0x4210], R121 ;  /* 0x0042107922007388 */ /* 0x0003e20000004800 */
[----:B------:R-:W-:-:S02]  /*a510*/  FMUL.FTZ R132, R114, R3 ;  /* 0x0000000372847220 */ /* 0x000fc40000410000 */
[----:B------:R-:W-:Y:S02]  /*a520*/  FADD.FTZ R36, R40, R123 ;  /* 0x0000007b28247221 */ /* 0x000fe40000010000 */
[----:B------:R-:W-:Y:S02]  /*a530*/  FMUL.FTZ R123, R119, R146 ;  /* 0x00000092777b7220 */ /* 0x000fe40000410000 */
[-C--:B------:R-:W-:Y:S02]  /*a540*/  FMUL.FTZ R40, R129, R122.reuse ;  /* 0x0000007a81287220 */ /* 0x080fe40000410000 */
[-C--:B------:R-:W-:Y:S01]  /*a550*/  FFMA.FTZ R37, R231, R122.reuse, -R37 ;  /* 0x0000007ae7257223 */ /* 0x080fe20000010825 */
[----:B------:R2:W-:Y:S01]  /*a560*/  STS [R34.X4+0x4218], R123 ;  /* 0x0042187b22007388 */ /* 0x0005e20000004800 */
[----:B------:R-:W-:Y:S02]  /*a570*/  FMUL.FTZ R149, R112, R122 ;  /* 0x0000007a70957220 */ /* 0x000fe40000410000 */
[----:B0-----:R-:W-:-:S02]  /*a580*/  FMUL.FTZ R144, R187, R4 ;  /* 0x00000004bb907220 */ /* 0x001fc40000410000 */
[----:B------:R-:W-:Y:S01]  /*a590*/  FMUL.FTZ R145, R119, R148 ;  /* 0x0000009477917220 */ /* 0x000fe20000410000 */
[----:B------:R-:W-:Y:S01]  /*a5a0*/  STS [R34.X4+0x4224], R149 ;  /* 0x0042249522007388 */ /* 0x000fe20000004800 */
[----:B------:R-:W-:Y:S02]  /*a5b0*/  FMUL.FTZ R122, R203, R4 ;  /* 0x00000004cb7a7220 */ /* 0x000fe40000410000 */
[----:B------:R-:W-:Y:S01]  /*a5c0*/  FFMA.FTZ R131, R57, -R132, R226 ;  /* 0x8000008439837223 */ /* 0x000fe200000100e2 */
[----:B------:R-:W-:Y:S01]  /*a5d0*/  STS [R34.X4+0x421c], R145 ;  /* 0x00421c9122007388 */ /* 0x000fe20000004800 */
[----:B------:R-:W-:Y:S02]  /*a5e0*/  FMUL.FTZ R148, R202, R3 ;  /* 0x00000003ca947220 */ /* 0x000fe40000410000 */
[----:B------:R-:W-:Y:S02]  /*a5f0*/  FMUL.FTZ R143, R118, R143 ;  /* 0x0000008f768f7220 */ /* 0x000fe40000410000 */
[----:B------:R-:W-:-:S02]  /*a600*/  FFMA.FTZ R40, R231, R120, R40 ;  /* 0x00000078e7287223 */ /* 0x000fc40000010028 */
[----:B------:R-:W-:Y:S01]  /*a610*/  FMUL.FTZ R147, R112, R120 ;  /* 0x0000007870937220 */ /* 0x000fe20000410000 */
[----:B------:R0:W-:Y:S01]  /*a620*/  STS [R34.X4+0x4214], R143 ;  /* 0x0042148f22007388 */ /* 0x0001e20000004800 */
[----:B------:R-:W-:Y:S02]  /*a630*/  FFMA.FTZ R227, R56, -R132, R227 ;  /* 0x8000008438e37223 */ /* 0x000fe400000100e3 */
[C---:B------:R-:W-:Y:S01]  /*a640*/  FMUL.FTZ R120, R130.reuse, R122 ;  /* 0x0000007a82787220 */ /* 0x040fe20000410000 */
[----:B------:R3:W-:Y:S01]  /*a650*/  STS [R34.X4+0x4220], R147 ;  /* 0x0042209322007388 */ /* 0x0007e20000004800 */
[----:B-1----:R-:W-:Y:S02]  /*a660*/  FMUL.FTZ R121, R130, R144 ;  /* 0x0000009082797220 */ /* 0x002fe40000410000 */
[----:B------:R-:W-:Y:S02]  /*a670*/  FMUL.FTZ R132, R115, R2 ;  /* 0x0000000273847220 */ /* 0x000fe40000410000 */
[----:B------:R-:W-:-:S02]  /*a680*/  FMUL.FTZ R146, R186, R3 ;  /* 0x00000003ba927220 */ /* 0x000fc40000410000 */
[----:B--2---:R-:W-:Y:S02]  /*a690*/  FMUL.FTZ R123, R131, R148 ;  /* 0x00000094837b7220 */ /* 0x004fe40000410000 */
[-C--:B0-----:R-:W-:Y:S02]  /*a6a0*/  FMUL.FTZ R143, R113, R144.reuse ;  /* 0x00000090718f7220 */ /* 0x081fe40000410000 */
[C---:B------:R-:W-:Y:S02]  /*a6b0*/  FFMA.FTZ R120, R229.reuse, R144, R120 ;  /* 0x00000090e5787223 */ /* 0x040fe40000010078 */
[-C--:B------:R-:W-:Y:S01]  /*a6c0*/  FFMA.FTZ R121, R229, R122.reuse, -R121 ;  /* 0x0000007ae5797223 */ /* 0x080fe20000010879 */
[----:B------:R0:W-:Y:S01]  /*a6d0*/  STS [R34.X4+0x4228], R143 ;  /* 0x0042288f22007388 */ /* 0x0001e20000004800 */
[----:B------:R-:W-:Y:S02]  /*a6e0*/  FMUL.FTZ R145, R113, R122 ;  /* 0x0000007a71917220 */ /* 0x000fe40000410000 */
[----:B------:R-:W-:-:S02]  /*a6f0*/  FFMA.FTZ R225, R58, -R132, R225 ;  /* 0x800000843ae17223 */ /* 0x000fc400000100e1 */
[-C--:B------:R-:W-:Y:S01]  /*a700*/  FMUL.FTZ R144, R131, R146.reuse ;  /* 0x0000009283907220 */ /* 0x080fe20000410000 */
[----:B------:R1:W-:Y:S01]  /*a710*/  STS [R34.X4+0x422c], R145 ;  /* 0x00422c9122007388 */ /* 0x0003e20000004800 */
[-C--:B------:R-:W-:Y:S02]  /*a720*/  FFMA.FTZ R122, R227, R146.reuse, R123 ;  /* 0x00000092e37a7223 */ /* 0x080fe4000001007b */
[----:B---3--:R-:W-:Y:S02]  /*a730*/  FMUL.FTZ R147, R114, R146 ;  /* 0x0000009272937220 */ /* 0x008fe40000410000 */
[----:B------:R-:W-:Y:S02]  /*a740*/  FFMA.FTZ R132, R59, -R132, R224 ;  /* 0x800000843b847223 */ /* 0x000fe400000100e0 */
[-C--:B------:R-:W-:Y:S01]  /*a750*/  FMUL.FTZ R146, R201, R2.reuse ;  /* 0x00000002c9927220 */ /* 0x080fe20000410000 */
[----:B------:R-:W-:Y:S01]  /*a760*/  STS [R34.X4+0x4230], R147 ;  /* 0x0042309322007388 */ /* 0x000fe20000004800 */
[----:B------:R-:W-:-:S02]  /*a770*/  FMUL.FTZ R150, R185, R2 ;  /* 0x00000002b9967220 */ /* 0x000fc40000410000 */
[-C--:B------:R-:W-:Y:S02]  /*a780*/  FFMA.FTZ R123, R227, R148.reuse, -R144 ;  /* 0x00000094e37b7223 */ /* 0x080fe40000010890 */
[----:B------:R-:W-:Y:S02]  /*a790*/  FMUL.FTZ R149, R114, R148 ;  /* 0x0000009472957220 */ /* 0x000fe40000410000 */
[----:B0-----:R-:W-:Y:S02]  /*a7a0*/  FMUL.FTZ R143, R132, R146 ;  /* 0x00000092848f7220 */ /* 0x001fe40000410000 */
[----:B------:R-:W-:Y:S01]  /*a7b0*/  FMUL.FTZ R148, R127, R0 ;  /* 0x000000007f947220 */ /* 0x000fe20000410000 */
[----:B------:R0:W-:Y:S01]  /*a7c0*/  STS [R34.X4+0x4234], R149 ;  /* 0x0042349522007388 */ /* 0x0001e20000004800 */
[----:B------:R-:W-:Y:S02]  /*a7d0*/  FMUL.FTZ R151, R115, R150 ;  /* 0x0000009673977220 */ /* 0x000fe40000410000 */
[----:B------:R-:W-:-:S02]  /*a7e0*/  FMUL.FTZ R152, R200, R0 ;  /* 0x00000000c8987220 */ /* 0x000fc40000410000 */
[-C--:B------:R-:W-:Y:S01]  /*a7f0*/  FFMA.FTZ R143, R225, R150.reuse, R143 ;  /* 0x00000096e18f7223 */ /* 0x080fe2000001008f */
[----:B------:R2:W-:Y:S01]  /*a800*/  STS [R34.X4+0x4238], R151 ;  /* 0x0042389722007388 */ /* 0x0005e20000004800 */
[----:B-1----:R-:W-:Y:S02]  /*a810*/  FMUL.FTZ R145, R132, R150 ;  /* 0x0000009684917220 */ /* 0x002fe40000410000 */
[----:B------:R-:W-:Y:S02]  /*a820*/  FMUL.FTZ R154, R183, R10 ;  /* 0x0000000ab79a7220 */ /* 0x000fe40000410000 */
[-C--:B------:R-:W-:Y:S02]  /*a830*/  FMUL.FTZ R150, R133, R148.reuse ;  /* 0x0000009485967220 */ /* 0x080fe40000410000 */
[----:B------:R-:W-:Y:S02]  /*a840*/  FMUL.FTZ R153, R108, R148 ;  /* 0x000000946c997220 */ /* 0x000fe40000410000 */
[----:B------:R-:W-:-:S02]  /*a850*/  FADD.FTZ R36, R36, R37 ;  /* 0x0000002524247221 */ /* 0x000fc40000010000 */
[----:B------:R-:W-:Y:S01]  /*a860*/  FMUL.FTZ R144, R133, R152 ;  /* 0x0000009885907220 */ /* 0x000fe20000410000 */
[----:B------:R1:W-:Y:S01]  /*a870*/  STS [R34.X4+0x4240], R153 ;  /* 0x0042409922007388 */ /* 0x0003e20000004800 */
[-C--:B------:R-:W-:Y:S02]  /*a880*/  FFMA.FTZ R145, R225, R146.reuse, -R145 ;  /* 0x00000092e1917223 */ /* 0x080fe40000010891 */
[----:B0-----:R-:W-:Y:S02]  /*a890*/  FMUL.FTZ R149, R115, R146 ;  /* 0x0000009273957220 */ /* 0x001fe40000410000 */
[----:B------:R-:W-:Y:S02]  /*a8a0*/  FMUL.FTZ R155, R109, R154 ;  /* 0x0000009a6d9b7220 */ /* 0x000fe40000410000 */
[----:B------:R-:W-:Y:S01]  /*a8b0*/  FMUL.FTZ R158, R198, R11 ;  /* 0x0000000bc69e7220 */ /* 0x000fe20000410000 */
[----:B------:R-:W-:Y:S01]  /*a8c0*/  STS [R34.X4+0x423c], R149 ;  /* 0x00423c9522007388 */ /* 0x000fe20000004800 */
[----:B------:R-:W-:-:S02]  /*a8d0*/  FFMA.FTZ R146, R223, R152, -R150 ;  /* 0x00000098df927223 */ /* 0x000fc40000010896 */
[----:B--2---:R-:W-:Y:S01]  /*a8e0*/  FMUL.FTZ R151, R108, R152 ;  /* 0x000000986c977220 */ /* 0x004fe20000410000 */
[----:B------:R0:W-:Y:S01]  /*a8f0*/  STS [R34.X4+0x4248], R155 ;  /* 0x0042489b22007388 */ /* 0x0001e20000004800 */
[----:B------:R-:W-:Y:S02]  /*a900*/  FADD.FTZ R36, R36, R121 ;  /* 0x0000007924247221 */ /* 0x000fe40000010000 */
[----:B------:R-:W-:Y:S01]  /*a910*/  FMUL.FTZ R152, R199, R10 ;  /* 0x0000000ac7987220 */ /* 0x000fe20000410000 */
[----:B------:R2:W-:Y:S01]  /*a920*/  STS [R34.X4+0x4244], R151 ;  /* 0x0042449722007388 */ /* 0x0005e20000004800 */
[----:B------:R-:W-:Y:S02]  /*a930*/  FMUL.FTZ R150, R134, R154 ;  /* 0x0000009a86967220 */ /* 0x000fe40000410000 */
[----:B------:R-:W-:Y:S02]  /*a940*/  FFMA.FTZ R144, R223, R148, R144 ;  /* 0x00000094df907223 */ /* 0x000fe40000010090 */
[----:B-1----:R-:W-:-:S02]  /*a950*/  FADD.FTZ R153, R35, R40 ;  /* 0x0000002823997221 */ /* 0x002fc40000010000 */
[----:B------:R-:W-:Y:S02]  /*a960*/  FMUL.FTZ R156, R182, R11 ;  /* 0x0000000bb69c7220 */ /* 0x000fe40000410000 */
[----:B------:R-:W-:Y:S02]  /*a970*/  FMUL.FTZ R148, R135, R158 ;  /* 0x0000009e87947220 */ /* 0x000fe40000410000 */
[----:B------:R-:W-:Y:S02]  /*a980*/  FADD.FTZ R36, R36, R123 ;  /* 0x0000007b24247221 */ /* 0x000fe40000010000 */
[-C--:B------:R-:W-:Y:S02]  /*a990*/  FMUL.FTZ R147, R134, R152.reuse ;  /* 0x0000009886937220 */ /* 0x080fe40000410000 */
[-C--:B------:R-:W-:Y:S02]  /*a9a0*/  FFMA.FTZ R150, R221, R152.reuse, -R150 ;  /* 0x00000098dd967223 */ /* 0x080fe40000010896 */
[----:B0-----:R-:W-:-:S02]  /*a9b0*/  FMUL.FTZ R155, R109, R152 ;  /* 0x000000986d9b7220 */ /* 0x001fc40000410000 */
[----:B------:R-:W-:Y:S02]  /*a9c0*/  FMUL.FTZ R152, R197, R12 ;  /* 0x0000000cc5987220 */ /* 0x000fe40000410000 */
[----:B------:R-:W-:Y:S01]  /*a9d0*/  FADD.FTZ R153, R153, R120 ;  /* 0x0000007899997221 */ /* 0x000fe20000010000 */
[----:B------:R-:W-:Y:S01]  /*a9e0*/  STS [R34.X4+0x424c], R155 ;  /* 0x00424c9b22007388 */ /* 0x000fe20000004800 */
[-C--:B------:R-:W-:Y:S02]  /*a9f0*/  FMUL.FTZ R149, R135, R156.reuse ;  /* 0x0000009c87957220 */ /* 0x080fe40000410000 */
[-C--:B------:R-:W-:Y:S02]  /*aa00*/  FFMA.FTZ R148, R219, R156.reuse, R148 ;  /* 0x0000009cdb947223 */ /* 0x080fe40000010094 */
[----:B------:R-:W-:Y:S02]  /*aa10*/  FMUL.FTZ R157, R110, R156 ;  /* 0x0000009c6e9d7220 */ /* 0x000fe40000410000 */
[----:B------:R-:W-:-:S02]  /*aa20*/  FMUL.FTZ R156, R196, R13 ;  /* 0x0000000dc49c7220 */ /* 0x000fc40000410000 */
[----:B------:R-:W-:Y:S01]  /*aa30*/  FADD.FTZ R145, R36, R145 ;  /* 0x0000009124917221 */ /* 0x000fe20000010000 */
[----:B------:R0:W-:Y:S01]  /*aa40*/  STS [R34.X4+0x4250], R157 ;  /* 0x0042509d22007388 */ /* 0x0001e20000004800 */
[----:B------:R-:W-:Y:S01]  /*aa50*/  FMUL.FTZ R160, R181, R12 ;  /* 0x0000000cb5a07220 */ /* 0x000fe20000410000 */
[----:B------:R-:W-:Y:S01]  /*aa60*/  MOV R36, UR38 ;  /* 0x0000002600247c02 */ /* 0x000fe20008000f00 */
[----:B------:R-:W-:Y:S02]  /*aa70*/  FMUL.FTZ R159, R110, R158 ;  /* 0x0000009e6e9f7220 */ /* 0x000fe40000410000 */
[----:B--2---:R-:W-:Y:S02]  /*aa80*/  FMUL.FTZ R151, R136, R152 ;  /* 0x0000009888977220 */ /* 0x004fe40000410000 */
[----:B------:R-:W-:Y:S01]  /*aa90*/  FADD.FTZ R122, R153, R122 ;  /* 0x0000007a997a7221 */ /* 0x000fe20000010000 */
[----:B------:R1:W-:Y:S01]  /*aaa0*/  STS [R34.X4+0x4254], R159 ;  /* 0x0042549f22007388 */ /* 0x0003e20000004800 */
[----:B------:R-:W-:-:S02]  /*aab0*/  FFMA.FTZ R147, R221, R154, R147 ;  /* 0x0000009add937223 */ /* 0x000fc40000010093 */
[----:B------:R-:W-:Y:S02]  /*aac0*/  FMUL.FTZ R154, R180, R13 ;  /* 0x0000000db49a7220 */ /* 0x000fe40000410000 */
[----:B------:R-:W-:Y:S02]  /*aad0*/  FMUL.FTZ R40, R137, R156 ;  /* 0x0000009c89287220 */ /* 0x000fe40000410000 */
[----:B------:R-:W-:Y:S02]  /*aae0*/  FMUL.FTZ R121, R176, UR25 ;  /* 0x00000019b0797c20 */ /* 0x000fe40008410000 */
[----:B------:R-:W-:Y:S02]  /*aaf0*/  FADD.FTZ R145, R145, R146 ;  /* 0x0000009291917221 */ /* 0x000fe40000010000 */
[-C--:B------:R-:W-:Y:S02]  /*ab00*/  FMUL.FTZ R161, R111, R160.reuse ;  /* 0x000000a06fa17220 */ /* 0x080fe40000410000 */
[----:B------:R-:W-:-:S02]  /*ab10*/  FFMA.FTZ R151, R217, R160, R151 ;  /* 0x000000a0d9977223 */ /* 0x000fc40000010097 */
[----:B------:R-:W-:Y:S01]  /*ab20*/  FADD.FTZ R143, R122, R143 ;  /* 0x0000008f7a8f7221 */ /* 0x000fe20000010000 */
[----:B------:R2:W-:Y:S01]  /*ab30*/  STS [R34.X4+0x4258], R161 ;  /* 0x004258a122007388 */ /* 0x0005e20000004800 */
[----:B------:R-:W-:Y:S02]  /*ab40*/  FFMA.FTZ R149, R219, R158, -R149 ;  /* 0x0000009edb957223 */ /* 0x000fe40000010895 */
[----:B------:R-:W-:Y:S02]  /*ab50*/  FMUL.FTZ R160, R136, R160 ;  /* 0x000000a088a07220 */ /* 0x000fe40000410000 */
[-C--:B------:R-:W-:Y:S02]  /*ab60*/  FMUL.FTZ R158, R137, R154.reuse ;  /* 0x0000009a899e7220 */ /* 0x080fe40000410000 */
[-C--:B0-----:R-:W-:Y:S02]  /*ab70*/  FFMA.FTZ R157, R241, R154.reuse, R40 ;  /* 0x0000009af19d7223 */ /* 0x081fe40000010028 */
[----:B-1----:R-:W-:-:S02]  /*ab80*/  FMUL.FTZ R159, R104, R154 ;  /* 0x0000009a689f7220 */ /* 0x002fc40000410000 */
[----:B------:R-:W-:Y:S02]  /*ab90*/  FFMA.FTZ R121, R194, UR42, -R121 ;  /* 0x0000002ac2797c23 */ /* 0x000fe40008010879 */
[----:B------:R-:W-:Y:S01]  /*aba0*/  FADD.FTZ R150, R145, R150 ;  /* 0x0000009691967221 */ /* 0x000fe20000010000 */
[----:B------:R-:W-:Y:S01]  /*abb0*/  STS [R34.X4+0x4260], R159 ;  /* 0x0042609f22007388 */ /* 0x000fe20000004800 */
[----:B------:R-:W-:Y:S02]  /*abc0*/  FMUL.FTZ R154, R125, R14 ;  /* 0x0000000e7d9a7220 */ /* 0x000fe40000410000 */
[----:B------:R-:W-:Y:S02]  /*abd0*/  FADD.FTZ R144, R143, R144 ;  /* 0x000000908f907221 */ /* 0x000fe40000010000 */
[-C--:B------:R-:W-:Y:S02]  /*abe0*/  FFMA.FTZ R35, R217, R152.reuse, -R160 ;  /* 0x00000098d9237223 */ /* 0x080fe400000108a0 */
[----:B------:R-:W-:-:S02]  /*abf0*/  FMUL.FTZ R155, R111, R152 ;  /* 0x000000986f9b7220 */ /* 0x000fc40000410000 */
[-C--:B------:R-:W-:Y:S02]  /*ac00*/  FFMA.FTZ R152, R241, R156.reuse, -R158 ;  /* 0x0000009cf1987223 */ /* 0x080fe4000001089e */
[----:B--2---:R-:W-:Y:S01]  /*ac10*/  FMUL.FTZ R161, R104, R156 ;  /* 0x0000009c68a17220 */ /* 0x004fe20000410000 */
[----:B------:R0:W-:Y:S01]  /*ac20*/  STS [R34.X4+0x425c], R155 ;  /* 0x00425c9b22007388 */ /* 0x0001e20000004800 */
[----:B------:R-:W-:Y:S02]  /*ac30*/  FMUL.FTZ R120, R142, R121 ;  /* 0x000000798e787220 */ /* 0x000fe40000410000 */
[----:B------:R-:W-:Y:S01]  /*ac40*/  FADD.FTZ R150, R150, R149 ;  /* 0x0000009596967221 */ /* 0x000fe20000010000 */
[----:B------:R-:W-:Y:S01]  /*ac50*/  STS [R34.X4+0x4264], R161 ;  /* 0x004264a122007388 */ /* 0x000fe20000004800 */
[----:B------:R-:W-:Y:S02]  /*ac60*/  FMUL.FTZ R156, R195, R14 ;  /* 0x0000000ec39c7220 */ /* 0x000fe40000410000 */
[----:B------:R-:W-:-:S02]  /*ac70*/  FMUL.FTZ R121, R38, R154 ;  /* 0x0000009a26797220 */ /* 0x000fc40000410000 */
[-C--:B------:R-:W-:Y:S02]  /*ac80*/  FMUL.FTZ R163, R194, R15.reuse ;  /* 0x0000000fc2a37220 */ /* 0x080fe40000410000 */
[----:B------:R-:W-:Y:S02]  /*ac90*/  FADD.FTZ R147, R144, R147 ;  /* 0x0000009390937221 */ /* 0x000fe40000010000 */
[----:B------:R-:W-:Y:S02]  /*aca0*/  FMUL.FTZ R153, R176, R15 ;  /* 0x0000000fb0997220 */ /* 0x000fe40000410000 */
[----:B------:R-:W-:Y:S02]  /*acb0*/  FADD.FTZ R35, R150, R35 ;  /* 0x0000002396237221 */ /* 0x000fe40000010000 */
[----:B------:R-:W-:Y:S02]  /*acc0*/  FMUL.FTZ R37, R194, UR25 ;  /* 0x00000019c2257c20 */ /* 0x000fe40008410000 */
[----:B------:R-:W-:-:S02]  /*acd0*/  FFMA.FTZ R212, R213, R156, -R121 ;  /* 0x0000009cd5d47223 */ /* 0x000fc40000010879 */
[C---:B------:R-:W-:Y:S02]  /*ace0*/  FMUL.FTZ R158, R142.reuse, R163 ;  /* 0x000000a38e9e7220 */ /* 0x040fe40000410000 */
[C---:B------:R-:W-:Y:S02]  /*acf0*/  FMUL.FTZ R123, R105.reuse, R154 ;  /* 0x0000009a697b7220 */ /* 0x040fe40000410000 */
[----:B------:R-:W-:Y:S02]  /*ad00*/  FMUL.FTZ R121, R105, R156 ;  /* 0x0000009c69797220 */ /* 0x000fe40000410000 */
[----:B------:R-:W-:Y:S01]  /*ad10*/  FADD.FTZ R148, R147, R148 ;  /* 0x0000009493947221 */ /* 0x000fe20000010000 */
[----:B------:R-:W-:Y:S01]  /*ad20*/  STS [R34.X4+0x4268], R123 ;  /* 0x0042687b22007388 */ /* 0x000fe20000004800 */
[----:B------:R-:W-:Y:S02]  /*ad30*/  FMUL.FTZ R142, R142, R153 ;  /* 0x000000998e8e7220 */ /* 0x000fe40000410000 */
[-C--:B------:R-:W-:Y:S01]  /*ad40*/  FMUL.FTZ R190, R193, R16.reuse ;  /* 0x00000010c1be7220 */ /* 0x080fe20000410000 */
[----:B------:R1:W-:Y:S01]  /*ad50*/  STS [R34.X4+0x426c], R121 ;  /* 0x00426c7922007388 */ /* 0x0003e20000004800 */
[----:B------:R-:W-:-:S02]  /*ad60*/  FMUL.FTZ R194, R209, R16 ;  /* 0x00000010d1c27220 */ /* 0x000fc40000410000 */
[----:B------:R-:W-:Y:S02]  /*ad70*/  FADD.FTZ R35, R35, R152 ;  /* 0x0000009823237221 */ /* 0x000fe40000010000 */
[----:B------:R-:W-:Y:S02]  /*ad80*/  FFMA.FTZ R40, R176, UR42, R37 ;  /* 0x0000002ab0287c23 */ /* 0x000fe40008010025 */
[----:B------:R-:W-:Y:S02]  /*ad90*/  FMUL.FTZ R37, R38, R156 ;  /* 0x0000009c26257220 */ /* 0x000fe40000410000 */
[----:B------:R-:W-:Y:S02]  /*ada0*/  FADD.FTZ R148, R148, R151 ;  /* 0x0000009794947221 */ /* 0x000fe40000010000 */
[C---:B------:R-:W-:Y:S02]  /*adb0*/  FFMA.FTZ R158, R211.reuse, R153, R158 ;  /* 0x00000099d39e7223 */ /* 0x040fe4000001009e */
[----:B0-----:R-:W-:-:S02]  /*adc0*/  FFMA.FTZ R155, R211, R163, -R142 ;  /* 0x000000a3d39b7223 */ /* 0x001fc4000001088e */
[C---:B------:R-:W-:Y:S02]  /*add0*/  FMUL.FTZ R153, R106.reuse, R153 ;  /* 0x000000996a997220 */ /* 0x040fe40000410000 */
[----:B------:R-:W-:Y:S02]  /*ade0*/  FMUL.FTZ R163, R106, R163 ;  /* 0x000000a36aa37220 */ /* 0x000fe40000410000 */
[C---:B-1----:R-:W-:Y:S01]  /*adf0*/  FMUL.FTZ R121, R107.reuse, R190 ;  /* 0x000000be6b797220 */ /* 0x042fe20000410000 */
[----:B------:R-:W-:Y:S01]  /*ae00*/  STS [R34.X4+0x4270], R153 ;  /* 0x0042709922007388 */ /* 0x000fe20000004800 */
[----:B------:R-:W-:Y:S02]  /*ae10*/  FMUL.FTZ R123, R107, R194 ;  /* 0x000000c26b7b7220 */ /* 0x000fe40000410000 */
[----:B------:R-:W-:Y:S01]  /*ae20*/  FADD.FTZ R212, R35, R212 ;  /* 0x000000d423d47221 */ /* 0x000fe20000010000 */
[----:B------:R-:W-:Y:S01]  /*ae30*/  STS [R34.X4+0x4274], R163 ;  /* 0x004274a322007388 */ /* 0x000fe20000004800 */
[----:B------:R-:W-:-:S02]  /*ae40*/  FMUL.FTZ R35, R196, UR25 ;  /* 0x00000019c4237c20 */ /* 0x000fc40008410000 */
[----:B------:R-:W-:Y:S01]  /*ae50*/  FFMA.FTZ R37, R213, R154, R37 ;  /* 0x0000009ad5257223 */ /* 0x000fe20000010025 */
[----:B------:R-:W-:Y:S01]  /*ae60*/  STS [R34.X4+0x4278], R121 ;  /* 0x0042787922007388 */ /* 0x000fe20000004800 */
[----:B------:R-:W-:Y:S01]  /*ae70*/  FADD.FTZ R148, R148, R157 ;  /* 0x0000009d94947221 */ /* 0x000fe20000010000 */
[----:B------:R-:W-:Y:S01]  /*ae80*/  LEA R157, R36, -R7, 0x1 ;  /* 0x80000007249d7211 */ /* 0x000fe200078e08ff */
[----:B------:R-:W-:Y:S01]  /*ae90*/  FFMA.FTZ R176, R180, UR42, R35 ;  /* 0x0000002ab4b07c23 */ /* 0x000fe20008010023 */
[----:B------:R0:W-:Y:S01]  /*aea0*/  STS [R34.X4+0x427c], R123 ;  /* 0x00427c7b22007388 */ /* 0x0001e20000004800 */
[----:B------:R-:W-:Y:S01]  /*aeb0*/  FADD.FTZ R37, R148, R37 ;  /* 0x0000002594257221 */ /* 0x000fe20000010000 */
[----:B------:R-:W-:Y:S01]  /*aec0*/  ISETP.GE.AND P0, PT, R157, 0x1, PT ;  /* 0x000000019d00780c */ /* 0x000fe20003f06270 */
[----:B------:R-:W-:Y:S02]  /*aed0*/  FMUL.FTZ R35, R198, UR25 ;  /* 0x00000019c6237c20 */ /* 0x000fe40008410000 */
[----:B------:R-:W-:-:S02]  /*aee0*/  FADD.FTZ R161, R37, R158 ;  /* 0x0000009e25a17221 */ /* 0x000fc40000010000 */
[----:B------:R-:W-:Y:S02]  /*aef0*/  FFMA.FTZ R152, R182, UR42, R35 ;  /* 0x0000002ab6987c23 */ /* 0x000fe40008010023 */
[----:B------:R-:W-:Y:S02]  /*af00*/  FMUL.FTZ R37, R180, UR25 ;  /* 0x00000019b4257c20 */ /* 0x000fe40008410000 */
[----:B0-----:R-:W-:Y:S02]  /*af10*/  FMUL.FTZ R34, R181, UR25 ;  /* 0x00000019b5227c20 */ /* 0x001fe40008410000 */
[----:B------:R-:W-:Y:S02]  /*af20*/  FMUL.FTZ R35, R127, UR25 ;  /* 0x000000197f237c20 */ /* 0x000fe40008410000 */
[----:B------:R-:W-:Y:S02]  /*af30*/  FFMA.FTZ R153, R197, UR42, -R34 ;  /* 0x0000002ac5997c23 */ /* 0x000fe40008010822 */
[----:B------:R-:W-:-:S02]  /*af40*/  FMUL.FTZ R34, R183, UR25 ;  /* 0x00000019b7227c20 */ /* 0x000fc40008410000 */
[----:B------:R-:W-:Y:S02]  /*af50*/  FFMA.FTZ R184, R196, UR42, -R37 ;  /* 0x0000002ac4b87c23 */ /* 0x000fe40008010825 */
[----:B------:R-:W-:Y:S02]  /*af60*/  FFMA.FTZ R147, R199, UR42, -R34 ;  /* 0x0000002ac7937c23 */ /* 0x000fe40008010822 */
[----:B------:R-:W-:Y:S02]  /*af70*/  FFMA.FTZ R156, R200, UR42, -R35 ;  /* 0x0000002ac89c7c23 */ /* 0x000fe40008010823 */
[----:B------:R-:W-:Y:S02]  /*af80*/  FMUL.FTZ R37, R182, UR25 ;  /* 0x00000019b6257c20 */ /* 0x000fe40008410000 */
[----:B------:R-:W-:Y:S02]  /*af90*/  FMUL.FTZ R34, R185, UR25 ;  /* 0x00000019b9227c20 */ /* 0x000fe40008410000 */
[----:B------:R-:W-:-:S02]  /*afa0*/  FMUL.FTZ R35, R202, UR25 ;  /* 0x00000019ca237c20 */ /* 0x000fc40008410000 */
[----:B------:R-:W-:Y:S02]  /*afb0*/  FFMA.FTZ R150, R198, UR42, -R37 ;  /* 0x0000002ac6967c23 */ /* 0x000fe40008010825 */
[----:B------:R-:W-:Y:S02]  /*afc0*/  FFMA.FTZ R149, R201, UR42, -R34 ;  /* 0x0000002ac9957c23 */ /* 0x000fe40008010822 */
[C---:B------:R-:W-:Y:S02]  /*afd0*/  FFMA.FTZ R164, R186.reuse, UR42, R35 ;  /* 0x0000002abaa47c23 */ /* 0x040fe40008010023 */
[----:B------:R-:W-:Y:S02]  /*afe0*/  FMUL.FTZ R37, R186, UR25 ;  /* 0x00000019ba257c20 */ /* 0x000fe40008410000 */
[----:B------:R-:W-:Y:S02]  /*aff0*/  FMUL.FTZ R34, R187, UR25 ;  /* 0x00000019bb227c20 */ /* 0x000fe40008410000 */
[----:B------:R-:W-:-:S02]  /*b000*/  FMUL.FTZ R35, R204, UR25 ;  /* 0x00000019cc237c20 */ /* 0x000fc40008410000 */
        /* <DEDUP_REMOVED lines=20> */
[----:B------:R-:W-:Y:S02]  /*b150*/  FFMA.FTZ R178, R125, UR42, R178 ;  /* 0x0000002a7db27c23 */ /* 0x000fe400080100b2 */
[----:B------:R-:W-:Y:S02]  /*b160*/  FFMA.FTZ R148, R181, UR42, R148 ;  /* 0x0000002ab5947c23 */ /* 0x000fe40008010094 */
[----:B------:R-:W-:Y:S02]  /*b170*/  FFMA.FTZ R154, R183, UR42, R154 ;  /* 0x0000002ab79a7c23 */ /* 0x000fe4000801009a */
[----:B------:R-:W-:-:S02]  /*b180*/  FFMA.FTZ R158, R127, UR42, R158 ;  /* 0x0000002a7f9e7c23 */ /* 0x000fc4000801009e */
[----:B------:R-:W-:Y:S02]  /*b190*/  FFMA.FTZ R160, R185, UR42, R160 ;  /* 0x0000002ab9a07c23 */ /* 0x000fe400080100a0 */
[----:B------:R-:W-:Y:S02]  /*b1a0*/  FFMA.FTZ R166, R187, UR42, R166 ;  /* 0x0000002abba67c23 */ /* 0x000fe400080100a6 */
[----:B------:R-:W-:Y:S02]  /*b1b0*/  FFMA.FTZ R168, R204, UR42, -R37 ;  /* 0x0000002acca87c23 */ /* 0x000fe40008010825 */
[----:B------:R-:W-:Y:S02]  /*b1c0*/  FFMA.FTZ R145, R138, UR42, -R145 ;  /* 0x0000002a8a917c23 */ /* 0x000fe40008010891 */
[----:B------:R-:W-:Y:S02]  /*b1d0*/  FFMA.FTZ R144, R189, UR42, R144 ;  /* 0x0000002abd907c23 */ /* 0x000fe40008010090 */
[----:B------:R-:W-:-:S02]  /*b1e0*/  FFMA.FTZ R143, R206, UR42, -R143 ;  /* 0x0000002ace8f7c23 */ /* 0x000fc4000801088f */
[----:B------:R-:W-:Y:S02]  /*b1f0*/  FFMA.FTZ R146, R139, UR42, R146 ;  /* 0x0000002a8b927c23 */ /* 0x000fe40008010092 */
        /* <DEDUP_REMOVED lines=37> */
.L_x_3408:
[----:B------:R-:W-:Y:S05]  /*b450*/  BSYNC B0 ;  /* 0x0000000000007941 */ /* 0x000fea0003800000 */
.L_x_3407:
[----:B------:R-:W-:Y:S01]  /*b460*/  ULDC.64 UR38, c[0x0][0x298] ;  /* 0x0000a60000267ab9 */ /* 0x000fe20000000a00 */
[----:B0-----:R-:W-:Y:S01]  /*b470*/  FMUL.FTZ R36, R140, R194 ;  /* 0x000000c28c247220 */ /* 0x001fe20000410000 */
[----:B------:R-:W-:Y:S01]  /*b480*/  USHF.R.U32.HI UR24, URZ, 0x1, UR39 ;  /* 0x000000013f187899 */ /* 0x000fe20008011627 */
[----:B------:R-:W-:Y:S01]  /*b490*/  FMUL.FTZ R216, R33, R216 ;  /* 0x000000d821d87220 */ /* 0x000fe20000410000 */
[----:B------:R-:W-:Y:S01]  /*b4a0*/  USHF.R.U64 UR38, UR38, 0x1, UR39 ;  /* 0x0000000126267899 */ /* 0x000fe20008001227 */
[----:B------:R-:W-:Y:S01]  /*b4b0*/  FFMA.FTZ R36, R141, R190, R36 ;  /* 0x000000be8d247223 */ /* 0x000fe20000010024 */
[----:B------:R-:W-:Y:S01]  /*b4c0*/  UIMAD UR40, UR24, UR12, URZ ;  /* 0x0000000c182872a4 */ /* 0x000fe2000f8e023f */
[----:B------:R-:W-:Y:S01]  /*b4d0*/  FADD.FTZ R163, R39, R216 ;  /* 0x000000d827a37221 */ /* 0x000fe20000010000 */
[----:B------:R-:W-:Y:S01]  /*b4e0*/  UIMAD.WIDE.U32 UR24, UR38, UR12, URZ ;  /* 0x0000000c261872a5 */ /* 0x000fe2000f8e003f */
[----:B------:R-:W-:Y:S01]  /*b4f0*/  FADD.FTZ R161, R161, R36 ;  /* 0x00000024a1a17221 */ /* 0x000fe20000010000 */
[----:B------:R-:W-:Y:S01]  /*b500*/  UIMAD UR40, UR13, UR38, UR40 ;  /* 0x000000260d2872a4 */ /* 0x000fe2000f8e0228 */
[----:B------:R-:W-:Y:S01]  /*b510*/  IADD3 R36, R7, 0x80, RZ ;  /* 0x0000008007247810 */ /* 0x000fe20007ffe0ff */
[----:B------:R-:W-:Y:S01]  /*b520*/  ULDC UR41, c[0x0][0x174] ;  /* 0x00005d0000297ab9 */ /* 0x000fe20000000800 */
[----:B------:R-:W-:Y:S01]  /*b530*/  FMUL.FTZ R37, R33, R240 ;  /* 0x000000f021257220 */ /* 0x000fe20000410000 */
[----:B------:R-:W-:Y:S01]  /*b540*/  ULDC.64 UR38, c[0x0][0x2a0] ;  /* 0x0000a80000267ab9 */ /* 0x000fe20000000a00 */
[-C--:B------:R-:W-:Y:S01]  /*b550*/  LEA.HI.SX32 R36, R36, R7.reuse, 0x1b ;  /* 0x0000000724247211 */ /* 0x080fe200078fdaff */
[----:B------:R-:W-:Y:S01]  /*b560*/  UIADD3 UR25, UR25, UR40, URZ ;  /* 0x0000002819197290 */ /* 0x000fe2000fffe03f */
[----:B------:R-:W-:Y:S01]  /*b570*/  FMUL.FTZ R140, R140, R190 ;  /* 0x000000be8c8c7220 */ /* 0x000fe20000410000 */
[----:B------:R-:W-:Y:S01]  /*b580*/  UIMAD UR40, UR15, UR38, URZ ;  /* 0x000000260f2872a4 */ /* 0x000fe2000f8e023f */
[----:B------:R-:W-:Y:S01]  /*b590*/  FADD.FTZ R210, R210, -R37 ;  /* 0x80000025d2d27221 */ /* 0x000fe20000010000 */
[----:B------:R-:W-:Y:S01]  /*b5a0*/  UIMAD.WIDE.U32 UR24, UR14, UR38, UR24 ;  /* 0x000000260e1872a5 */ /* 0x000fe2000f8e0018 */
[----:B------:R-:W-:Y:S01]  /*b5b0*/  FFMA.FTZ R194, R141, R194, -R140 ;  /* 0x000000c28dc27223 */ /* 0x000fe2000001088c */
[----:B------:R-:W-:Y:S01]  /*b5c0*/  UIMAD UR40, UR14, UR39, UR40 ;  /* 0x000000270e2872a4 */ /* 0x000fe2000f8e0228 */
[----:B------:R-:W-:Y:S01]  /*b5d0*/  FADD.FTZ R37, R212, R155 ;  /* 0x0000009bd4257221 */ /* 0x000fe20000010000 */
[----:B------:R-:W-:Y:S01]  /*b5e0*/  IADD3 R140, R7, 0x100, RZ ;  /* 0x00000100078c7810 */ /* 0x000fe20007ffe0ff */
[----:B------:R-:W-:Y:S01]  /*b5f0*/  ULDC.64 UR38, c[0x0][0x318] ;  /* 0x0000c60000267ab9 */ /* 0x000fe20000000a00 */
[----:B------:R-:W-:Y:S01]  /*b600*/  BSSY B0, `(.L_x_3409) ;  /* 0x000001b000007945 */ /* 0x000fe20003800000 */
        /* <DEDUP_REMOVED lines=16> */
[----:B------:R-:W-:Y:S01]  /*b710*/  MOV R39, UR38 ;  /* 0x0000002600277c02 */ /* 0x000fe20008000f00 */
[----:B------:R-:W-:Y:S01]  /*b720*/  UIMAD UR24, UR39, UR24, URZ ;  /* 0x00000018271872a4 */ /* 0x000fe2000f8e023f */
[----:B------:R-:W-:Y:S01]  /*b730*/  ISETP.GE.AND P0, PT, R157, 0x81, PT ;  /* 0x000000819d00780c */ /* 0x000fe20003f06270 */
[----:B------:R-:W-:Y:S02]  /*b740*/  IMAD.WIDE R34, R165, 0x4, R34 ;  /* 0x00000004a5227825 */ /* 0x000fe400078e0222 */
[----:B------:R-:W-:-:S04]  /*b750*/  UIMAD UR24, UR38, UR25, UR24 ;  /* 0x00000019261872a4 */ /* 0x000fc8000f8e0218 */
[----:B------:R-:W-:Y:S02]  /*b760*/  IMAD.WIDE.U32 R34, R39, c[0x0][0x2b0], R34 ;  /* 0x0000ac0027227a25 */ /* 0x000fe400078e0022 */
[----:B------:R0:W1:Y:S03]  /*b770*/  LDS R39, [R36.X4+0x4400] ;  /* 0x0044000024277984 */ /* 0x0000660000004800 */
[----:B------:R-:W-:Y:S01]  /*b780*/  IADD3 R35, R35, UR24, RZ ;  /* 0x0000001823237c10 */ /* 0x000fe2000fffe0ff */
[----:B------:R-:W-:Y:S05]  /*b790*/  @!P0 BRA `(.L_x_3410) ;  /* 0x0000001000008947 */ /* 0x000fea0003800000 */
[----:B-1----:R1:W-:Y:S02]  /*b7a0*/  RED.E.ADD.F32.FTZ.RN.STRONG.GPU [R34.64+-0x3e00], R39 ;  /* 0xffc200272200798e */ /* 0x0023e4000c10e79a */
.L_x_3410:
[----:B------:R-:W-:Y:S05]  /*b7b0*/  BSYNC B0 ;  /* 0x0000000000007941 */ /* 0x000fea0003800000 */
.L_x_3409:
[----:B-1----:R1:W2:Y:S01]  /*b7c0*/  LDS R39, [R140.X4+0x4600] ;  /* 0x004600008c277984 */ /* 0x0022a20000004800 */
[----:B------:R-:W-:Y:S01]  /*b7d0*/  BSSY B0, `(.L_x_3411) ;  /* 0x0000004000007945 */ /* 0x000fe20003800000 */
[----:B------:R-:W-:Y:S01]  /*b7e0*/  LEA.HI.SX32 R190, R190, R7, 0x1b ;  /* 0x00000007bebe7211 */ /* 0x000fe200078fdaff */
[----:B------:R-:W-:Y:S05]  /*b7f0*/  @!P1 BRA `(.L_x_3412) ;  /* 0x0000001000009947 */ /* 0x000fea0003800000 */
[----:B--2---:R2:W-:Y:S02]  /*b800*/  RED.E.ADD.F32.FTZ.RN.STRONG.GPU [R34.64+-0x3c00], R39 ;  /* 0xffc400272200798e */ /* 0x0045e4000c10e79a */
.L_x_3412:
[----:B------:R-:W-:Y:S05]  /*b810*/  BSYNC B0 ;  /* 0x0000000000007941 */ /* 0x000fea0003800000 */
.L_x_3411:
[----:B--2---:R2:W3:Y:S01]  /*b820*/  LDS R39, [R190.X4+0x4800] ;  /* 0x00480000be277984 */ /* 0x0044e20000004800 */
[----:B------:R-:W-:Y:S01]  /*b830*/  BSSY B0, `(.L_x_3413) ;  /* 0x0000005000007945 */ /* 0x000fe20003800000 */
[----:B0-----:R-:W-:-:S02]  /*b840*/  IADD3 R36, R7, 0x200, RZ ;  /* 0x0000020007247810 */ /* 0x001fc40007ffe0ff */
[----:B-1----:R-:W-:Y:S01]  /*b850*/  IADD3 R140, R7, 0x280, RZ ;  /* 0x00000280078c7810 */ /* 0x002fe20007ffe0ff */
[----:B------:R-:W-:Y:S05]  /*b860*/  @!P2 BRA `(.L_x_3414) ;  /* 0x000000100000a947 */ /* 0x000fea0003800000 */
[----:B---3--:R0:W-:Y:S02]  /*b870*/  RED.E.ADD.F32.FTZ.RN.STRONG.GPU [R34.64+-0x3a00], R39 ;  /* 0xffc600272200798e */ /* 0x0081e4000c10e79a */
.L_x_3414:
[----:B------:R-:W-:Y:S05]  /*b880*/  BSYNC B0 ;  /* 0x0000000000007941 */ /* 0x000fea0003800000 */
.L_x_3413:
        /* <DEDUP_REMOVED lines=14> */
.L_x_3416:
[----:B0-----:R-:W-:Y:S05]  /*b970*/  BSYNC B0 ;  /* 0x0000000000007941 */ /* 0x001fea0003800000 */
.L_x_3415:
[----:B-1----:R0:W1:Y:S01]  /*b980*/  LDS R39, [R140.X4+0x4c00] ;  /* 0x004c00008c277984 */ /* 0x0020620000004800 */
[----:B------:R-:W-:Y:S01]  /*b990*/  BSSY B0, `(.L_x_3417) ;  /* 0x0000005000007945 */ /* 0x000fe20003800000 */
[----:B------:R-:W-:Y:S02]  /*b9a0*/  IADD3 R36, R7, 0x380, RZ ;  /* 0x0000038007247810 */ /* 0x000fe40007ffe0ff */
[----:B------:R-:W-:Y:S01]  /*b9b0*/  LEA.HI.SX32 R190, R190, R7, 0x1b ;  /* 0x00000007bebe7211 */ /* 0x000fe200078fdaff */
[----:B------:R-:W-:Y:S05]  /*b9c0*/  @!P0 BRA `(.L_x_3418) ;  /* 0x0000001000008947 */ /* 0x000fea0003800000 */
[----:B-1----:R1:W-:Y:S02]  /*b9d0*/  RED.E.ADD.F32.FTZ.RN.STRONG.GPU [R34.64+-0x3600], R39 ;  /* 0xffca00272200798e */ /* 0x0023e4000c10e79a */
.L_x_3418:
[----:B------:R-:W-:Y:S05]  /*b9e0*/  BSYNC B0 ;  /* 0x0000000000007941 */ /* 0x000fea0003800000 */
.L_x_3417:
[----:B-1----:R1:W2:Y:S01]  /*b9f0*/  LDS R39, [R190.X4+0x4e00] ;  /* 0x004e0000be277984 */ /* 0x0022a20000004800 */
[----:B------:R-:W-:Y:S01]  /*ba00*/  BSSY B0, `(.L_x_3419) ;  /* 0x0000005000007945 */ /* 0x000fe20003800000 */
[----:B0-----:R-:W-:-:S02]  /*ba10*/  IADD3 R140, R7, 0x400, RZ ;  /* 0x00000400078c7810 */ /* 0x001fc40007ffe0ff */
[----:B------:R-:W-:Y:S01]  /*ba20*/  LEA.HI.SX32 R36, R36, R7, 0x1b ;  /* 0x0000000724247211 */ /* 0x000fe200078fdaff */
[----:B------:R-:W-:Y:S05]  /*ba30*/  @!P1 BRA `(.L_x_3420) ;  /* 0x0000001000009947 */ /* 0x000fea0003800000 */
[----:B--2---:R0:W-:Y:S02]  /*ba40*/  RED.E.ADD.F32.FTZ.RN.STRONG.GPU [R34.64+-0x3400], R39 ;  /* 0xffcc00272200798e */ /* 0x0041e4000c10e79a */
.L_x_3420:
[----:B------:R-:W-:Y:S05]  /*ba50*/  BSYNC B0 ;  /* 0x0000000000007941 */ /* 0x000fea0003800000 */
.L_x_3419:
[----:B0-2---:R0:W2:Y:S01]  /*ba60*/  LDS R39, [R36.X4+0x5000] ;  /* 0x0050000024277984 */ /* 0x0050a20000004800 */
[----:B------:R-:W-:Y:S01]  /*ba70*/  BSSY B0, `(.L_x_3421) ;  /* 0x0000005000007945 */ /* 0x000fe20003800000 */
[----:B-1----:R-:W-:Y:S02]  /*ba80*/  IADD3 R190, R7, 0x480, RZ ;  /* 0x0000048007be7810 */ /* 0x002fe40007ffe0ff */
[----:B------:R-:W-:Y:S01]  /*ba90*/  LEA.HI.SX32 R140, R140, R7, 0x1b ;  /* 0x000000078c8c7211 */ /* 0x000fe200078fdaff */
[----:B------:R-:W-:Y:S05]  /*baa0*/  @!P2 BRA `(.L_x_3422) ;  /* 0x000000100000a947 */ /* 0x000fea0003800000 */
[----:B--2---:R1:W-:Y:S02]  /*bab0*/  RED.E.ADD.F32.FTZ.RN.STRONG.GPU [R34.64+-0x3200], R39 ;  /* 0xffce00272200798e */ /* 0x0043e4000c10e79a */
.L_x_3422:
[----:B------:R-:W-:Y:S05]  /*bac0*/  BSYNC B0 ;  /* 0x0000000000007941 */ /* 0x000fea0003800000 */
.L_x_3421:
[----:B-12---:R1:W2:Y:S01]  /*bad0*/  LDS R39, [R140.X4+0x5200] ;  /* 0x005200008c277984 */ /* 0x0062a20000004800 */
[----:B------:R-:W-:Y:S01]  /*bae0*/  BSSY B0, `(.L_x_3423) ;  /* 0x0000005000007945 */ /* 0x000fe20003800000 */
[----:B0-----:R-:W-:Y:S02]  /*baf0*/  IADD3 R36, R7, 0x500, RZ ;  /* 0x0000050007247810 */ /* 0x001fe40007ffe0ff */
[----:B------:R-:W-:Y:S01]  /*bb00*/  LEA.HI.SX32 R190, R190, R7, 0x1b ;  /* 0x00000007bebe7211 */ /* 0x000fe200078fdaff */
[----:B------:R-:W-:Y:S05]  /*bb10*/  @!P3 BRA `(.L_x_3424) ;  /* 0x000000100000b947 */ /* 0x000fea0003800000 */
[----:B--2---:R0:W-:Y:S02]  /*bb20*/  RED.E.ADD.F32.FTZ.RN.STRONG.GPU [R34.64+-0x3000], R39 ;  /* 0xffd000272200798e */ /* 0x0041e4000c10e79a */
.L_x_3424:
[----:B------:R-:W-:Y:S05]  /*bb30*/  BSYNC B0 ;  /* 0x0000000000007941 */ /* 0x000fea0003800000 */
.L_x_3423:
[----:B0-2---:R0:W2:Y:S01]  /*bb40*/  LDS R39, [R190.X4+0x5400] ;  /* 0x00540000be277984 */ /* 0x0050a20000004800 */
[----:B------:R-:W-:Y:S01]  /*bb50*/  BSSY B0, `(.L_x_3425) ;  /* 0x0000004000007945 */ /* 0x000fe20003800000 */
[----:B------:R-:W-:Y:S01]  /*bb60*/  LEA.HI.SX32 R36, R36, R7, 0x1b ;  /* 0x0000000724247211 */ /* 0x000fe200078fdaff */
[----:B------:R-:W-:Y:S05]  /*bb70*/  @!P4 BRA `(.L_x_3426) ;  /* 0x000000100000c947 */ /* 0x000fea0003800000 */
[----:B--2---:R2:W-:Y:S02]  /*bb80*/  RED.E.ADD.F32.FTZ.RN.STRONG.GPU [R34.64+-0x2e00], R39 ;  /* 0xffd200272200798e */ /* 0x0045e4000c10e79a */
.L_x_3426:
[----:B------:R-:W-:Y:S05]  /*bb90*/  BSYNC B0 ;  /* 0x0000000000007941 */ /* 0x000fea0003800000 */
.L_x_3425:
[----:B--2---:R2:W3:Y:S01]  /*bba0*/  LDS R39, [R36.X4+0x5600] ;  /* 0x0056000024277984 */ /* 0x0044e20000004800 */
[----:B------:R-:W-:Y:S01]  /*bbb0*/  BSSY B0, `(.L_x_3427) ;  /* 0x0000005000007945 */ /* 0x000fe20003800000 */
[----:B-1----:R-:W-:-:S02]  /*bbc0*/  IADD3 R140, R7, 0x580, RZ ;  /* 0x00000580078c7810 */ /* 0x002fc40007ffe0ff */
[----:B0-----:R-:W-:Y:S01]  /*bbd0*/  IADD3 R190, R7, 0x600, RZ ;  /* 0x0000060007be7810 */ /* 0x001fe20007ffe0ff */
[----:B------:R-:W-:Y:S05]  /*bbe0*/  @!P5 BRA `(.L_x_3428) ;  /* 0x000000100000d947 */ /* 0x000fea0003800000 */
[----:B---3--:R0:W-:Y:S02]  /*bbf0*/  RED.E.ADD.F32.FTZ.RN.STRONG.GPU [R34.64+-0x2c00], R39 ;  /* 0xffd400272200798e */ /* 0x0081e4000c10e79a */
.L_x_3428:
[----:B------:R-:W-:Y:S05]  /*bc00*/  BSYNC B0 ;  /* 0x0000000000007941 */ /* 0x000fea0003800000 */
.L_x_3427:
        /* <DEDUP_REMOVED lines=14> */
.L_x_3430:
[----:B0-----:R-:W-:Y:S05]  /*bcf0*/  BSYNC B0 ;  /* 0x0000000000007941 */ /* 0x001fea0003800000 */
.L_x_3429:
[----:B-1----:R0:W1:Y:S01]  /*bd00*/  LDS R39, [R190.X4+0x5a00] ;  /* 0x005a0000be277984 */ /* 0x0020620000004800 */
[----:B------:R-:W-:Y:S01]  /*bd10*/  BSSY B0, `(.L_x_3431) ;  /* 0x0000005000007945 */ /* 0x000fe20003800000 */
[----:B------:R-:W-:Y:S02]  /*bd20*/  IADD3 R140, R7, 0x700, RZ ;  /* 0x00000700078c7810 */ /* 0x000fe40007ffe0ff */
[----:B------:R-:W-:Y:S01]  /*bd30*/  LEA.HI.SX32 R36, R36, R7, 0x1b ;  /* 0x0000000724247211 */ /* 0x000fe200078fdaff */
[----:B------:R-:W-:Y:S05]  /*bd40*/  @!P0 BRA `(.L_x_3432) ;  /* 0x0000001000008947 */ /* 0x000fea0003800000 */
[----:B-1----:R1:W-:Y:S02]  /*bd50*/  RED.E.ADD.F32.FTZ.RN.STRONG.GPU [R34.64+-0x2800], R39 ;  /* 0xffd800272200798e */ /* 0x0023e4000c10e79a */
.L_x_3432:
[----:B------:R-:W-:Y:S05]  /*bd60*/  BSYNC B0 ;  /* 0x0000000000007941 */ /* 0x000fea0003800000 */
.L_x_3431:
[----:B-1----:R1:W2:Y:S01]  /*bd70*/  LDS R39, [R36.X4+0x5c00] ;  /* 0x005c000024277984 */ /* 0x0022a20000004800 */
[----:B------:R-:W-:Y:S01]  /*bd80*/  BSSY B0, `(.L_x_3433) ;  /* 0x0000005000007945 */ /* 0x000fe20003800000 */
[----:B0-----:R-:W-:-:S02]  /*bd90*/  IADD3 R190, R7, 0x780, RZ ;  /* 0x0000078007be7810 */ /* 0x001fc40007ffe0ff */
[----:B------:R-:W-:Y:S01]  /*bda0*/  LEA.HI.SX32 R140, R140, R7, 0x1b ;  /* 0x000000078c8c7211 */ /* 0x000fe200078fdaff */
[----:B------:R-:W-:Y:S05]  /*bdb0*/  @!P1 BRA `(.L_x_3434) ;  /* 0x0000001000009947 */ /* 0x000fea0003800000 */
[----:B--2---:R0:W-:Y:S02]  /*bdc0*/  RED.E.ADD.F32.FTZ.RN.STRONG.GPU [R34.64+-0x2600], R39 ;  /* 0xffda00272200798e */ /* 0x0041e4000c10e79a */
.L_x_3434:
[----:B------:R-:W-:Y:S05]  /*bdd0*/  BSYNC B0 ;  /* 0x0000000000007941 */ /* 0x000fea0003800000 */
.L_x_3433:
[----:B0-2---:R0:W2:Y:S01]  /*bde0*/  LDS R39, [R140.X4+0x5e00] ;  /* 0x005e00008c277984 */ /* 0x0050a20000004800 */
[----:B------:R-:W-:Y:S01]  /*bdf0*/  BSSY B0, `(.L_x_3435) ;  /* 0x0000005000007945 */ /* 0x000fe20003800000 */
[----:B-1----:R-:W-:Y:S02]  /*be00*/  IADD3 R36, R7, 0x800, RZ ;  /* 0x0000080007247810 */ /* 0x002fe40007ffe0ff */
[----:B------:R-:W-:Y:S01]  /*be10*/  LEA.HI.SX32 R190, R190, R7, 0x1b ;  /* 0x00000007bebe7211 */ /* 0x000fe200078fdaff */
[----:B------:R-:W-:Y:S05]  /*be20*/  @!P2 BRA `(.L_x_3436) ;  /* 0x000000100000a947 */ /* 0x000fea0003800000 */
[----:B--2---:R1:W-:Y:S02]  /*be30*/  RED.E.ADD.F32.FTZ.RN.STRONG.GPU [R34.64+-0x2400], R39 ;  /* 0xffdc00272200798e */ /* 0x0043e4000c10e79a */
.L_x_3436:
[----:B------:R-:W-:Y:S05]  /*be40*/  BSYNC B0 ;  /* 0x0000000000007941 */ /* 0x000fea0003800000 */
.L_x_3435:
[----:B-12---:R1:W2:Y:S01]  /*be50*/  LDS R39, [R190.X4+0x6000] ;  /* 0x00600000be277984 */ /* 0x0062a20000004800 */
[----:B------:R-:W-:Y:S01]  /*be60*/  BSSY B0, `(.L_x_3437) ;  /* 0x0000005000007945 */ /* 0x000fe20003800000 */
[----:B0-----:R-:W-:Y:S02]  /*be70*/  IADD3 R140, R7, 0x880, RZ ;  /* 0x00000880078c7810 */ /* 0x001fe40007ffe0ff */
[----:B------:R-:W-:Y:S01]  /*be80*/  LEA.HI.SX32 R36, R36, R7, 0x1b ;  /* 0x0000000724247211 */ /* 0x000fe200078fdaff */
[----:B------:R-:W-:Y:S05]  /*be90*/  @!P3 BRA `(.L_x_3438) ;  /* 0x000000100000b947 */ /* 0x000fea0003800000 */
[----:B--2---:R0:W-:Y:S02]  /*bea0*/  RED.E.ADD.F32.FTZ.RN.STRONG.GPU [R34.64+-0x2200], R39 ;  /* 0xffde00272200798e */ /* 0x0041e4000c10e79a */
.L_x_3438:
[----:B------:R-:W-:Y:S05]  /*beb0*/  BSYNC B0 ;  /* 0x0000000000007941 */ /* 0x000fea0003800000 */
.L_x_3437:
[----:B0-2---:R0:W2:Y:S01]  /*bec0*/  LDS R39, [R36.X4+0x6200] ;  /* 0x0062000024277984 */ /* 0x0050a20000004800 */
[----:B------:R-:W-:Y:S01]  /*bed0*/  BSSY B0, `(.L_x_3439) ;  /* 0x0000004000007945 */ /* 0x000fe20003800000 */
[----:B------:R-:W-:Y:S01]  /*bee0*/  LEA.HI.SX32 R140, R140, R7, 0x1b ;  /* 0x000000078c8c7211 */ /* 0x000fe200078fdaff */
[----:B------:R-:W-:Y:S05]  /*bef0*/  @!P4 BRA `(.L_x_3440) ;  /* 0x000000100000c947 */ /* 0x000fea0003800000 */
[----:B--2---:R2:W-:Y:S02]  /*bf00*/  RED.E.ADD.F32.FTZ.RN.STRONG.GPU [R34.64+-0x2000], R39 ;  /* 0xffe000272200798e */ /* 0x0045e4000c10e79a */
.L_x_3440:
[----:B------:R-:W-:Y:S05]  /*bf10*/  BSYNC B0 ;  /* 0x0000000000007941 */ /* 0x000fea0003800000 */
.L_x_3439:
[----:B--2---:R2:W3:Y:S01]  /*bf20*/  LDS R39, [R140.X4+0x6400] ;  /* 0x006400008c277984 */ /* 0x0044e20000004800 */
[----:B------:R-:W-:Y:S01]  /*bf30*/  BSSY B0, `(.L_x_3441) ;  /* 0x0000005000007945 */ /* 0x000fe20003800000 */
[----:B0-----:R-:W-:-:S02]  /*bf40*/  IADD3 R36, R7, 0x900, RZ ;  /* 0x0000090007247810 */ /* 0x001fc40007ffe0ff */
[----:B-1----:R-:W-:Y:S01]  /*bf50*/  IADD3 R190, R7, 0x980, RZ ;  /* 0x0000098007be7810 */ /* 0x002fe20007ffe0ff */
[----:B------:R-:W-:Y:S05]  /*bf60*/  @!P5 BRA `(.L_x_3442) ;  /* 0x000000100000d947 */ /* 0x000fea0003800000 */
[----:B---3--:R0:W-:Y:S02]  /*bf70*/  RED.E.ADD.F32.FTZ.RN.STRONG.GPU [R34.64+-0x1e00], R39 ;  /* 0xffe200272200798e */ /* 0x0081e4000c10e79a */
.L_x_3442:
[----:B------:R-:W-:Y:S05]  /*bf80*/  BSYNC B0 ;  /* 0x0000000000007941 */ /* 0x000fea0003800000 */
.L_x_3441:
        /* <DEDUP_REMOVED lines=14> */
.L_x_3444:
[----:B0-----:R-:W-:Y:S05]  /*c070*/  BSYNC B0 ;  /* 0x0000000000007941 */ /* 0x001fea0003800000 */
.L_x_3443:
[----:B-1----:R0:W1:Y:S01]  /*c080*/  LDS R39, [R190.X4+0x6800] ;  /* 0x00680000be277984 */ /* 0x0020620000004800 */
[----:B------:R-:W-:Y:S01]  /*c090*/  BSSY B0, `(.L_x_3445) ;  /* 0x0000005000007945 */ /* 0x000fe20003800000 */
[----:B------:R-:W-:Y:S02]  /*c0a0*/  IADD3 R36, R7, 0xa80, RZ ;  /* 0x00000a8007247810 */ /* 0x000fe40007ffe0ff */
[----:B------:R-:W-:Y:S01]  /*c0b0*/  LEA.HI.SX32 R140, R140, R7, 0x1b ;  /* 0x000000078c8c7211 */ /* 0x000fe200078fdaff */
[----:B------:R-:W-:Y:S05]  /*c0c0*/  @!P0 BRA `(.L_x_3446) ;  /* 0x0000001000008947 */ /* 0x000fea0003800000 */
[----:B-1----:R1:W-:Y:S02]  /*c0d0*/  RED.E.ADD.F32.FTZ.RN.STRONG.GPU [R34.64+-0x1a00], R39 ;  /* 0xffe600272200798e */ /* 0x0023e4000c10e79a */
.L_x_3446:
[----:B------:R-:W-:Y:S05]  /*c0e0*/  BSYNC B0 ;  /* 0x0000000000007941 */ /* 0x000fea0003800000 */
.L_x_3445:
[----:B-1----:R1:W2:Y:S01]  /*c0f0*/  LDS R39, [R140.X4+0x6a00] ;  /* 0x006a00008c277984 */ /* 0x0022a20000004800 */
[----:B------:R-:W-:Y:S01]  /*c100*/  BSSY B0, `(.L_x_3447) ;  /* 0x0000005000007945 */ /* 0x000fe20003800000 */
[----:B0-----:R-:W-:-:S02]  /*c110*/  IADD3 R190, R7, 0xb00, RZ ;  /* 0x00000b0007be7810 */ /* 0x001fc40007ffe0ff */
[----:B------:R-:W-:Y:S01]  /*c120*/  LEA.HI.SX32 R36, R36, R7, 0x1b ;  /* 0x0000000724247211 */ /* 0x000fe200078fdaff */
[----:B------:R-:W-:Y:S05]  /*c130*/  @!P1 BRA `(.L_x_3448) ;  /* 0x0000001000009947 */ /* 0x000fea0003800000 */
[----:B--2---:R0:W-:Y:S02]  /*c140*/  RED.E.ADD.F32.FTZ.RN.STRONG.GPU [R34.64+-0x1800], R39 ;  /* 0xffe800272200798e */ /* 0x0041e4000c10e79a */
.L_x_3448:
[----:B------:R-:W-:Y:S05]  /*c150*/  BSYNC B0 ;  /* 0x0000000000007941 */ /* 0x000fea0003800000 */
.L_x_3447:
[----:B0-2---:R0:W2:Y:S01]  /*c160*/  LDS R39, [R36.X4+0x6c00] ;  /* 0x006c000024277984 */ /* 0x0050a20000004800 */
[----:B------:R-:W-:Y:S01]  /*c170*/  BSSY B0, `(.L_x_3449) ;  /* 0x0000005000007945 */ /* 0x000fe20003800000 */
[----:B-1----:R-:W-:Y:S02]  /*c180*/  IADD3 R140, R7, 0xb80, RZ ;  /* 0x00000b80078c7810 */ /* 0x002fe40007ffe0ff */
[----:B------:R-:W-:Y:S01]  /*c190*/  LEA.HI.SX32 R190, R190, R7, 0x1b ;  /* 0x00000007bebe7211 */ /* 0x000fe200078fdaff */
[----:B------:R-:W-:Y:S05]  /*c1a0*/  @!P2 BRA `(.L_x_3450) ;  /* 0x000000100000a947 */ /* 0x000fea0003800000 */
[----:B--2---:R1:W-:Y:S02]  /*c1b0*/  RED.E.ADD.F32.FTZ.RN.STRONG.GPU [R34.64+-0x1600], R39 ;  /* 0xffea00272200798e */ /* 0x0043e4000c10e79a */
.L_x_3450:
[----:B------:R-:W-:Y:S05]  /*c1c0*/  BSYNC B0 ;  /* 0x0000000000007941 */ /* 0x000fea0003800000 */
.L_x_3449:
[----:B-12---:R1:W2:Y:S01]  /*c1d0*/  LDS R39, [R190.X4+0x6e00] ;  /* 0x006e0000be277984 */ /* 0x0062a20000004800 */
[----:B------:R-:W-:Y:S01]  /*c1e0*/  BSSY B0, `(.L_x_3451) ;  /* 0x0000005000007945 */ /* 0x000fe20003800000 */
[----:B0-----:R-:W-:Y:S02]  /*c1f0*/  IADD3 R36, R7, 0xc00, RZ ;  /* 0x00000c0007247810 */ /* 0x001fe40007ffe0ff */
[----:B------:R-:W-:Y:S01]  /*c200*/  LEA.HI.SX32 R140, R140, R7, 0x1b ;  /* 0x000000078c8c7211 */ /* 0x000fe200078fdaff */
[----:B------:R-:W-:Y:S05]  /*c210*/  @!P3 BRA `(.L_x_3452) ;  /* 0x000000100000b947 */ /* 0x000fea0003800000 */
[----:B--2---:R0:W-:Y:S02]  /*c220*/  RED.E.ADD.F32.FTZ.RN.STRONG.GPU [R34.64+-0x1400], R39 ;  /* 0xffec00272200798e */ /* 0x0041e4000c10e79a */
.L_x_3452:
[----:B------:R-:W-:Y:S05]  /*c230*/  BSYNC B0 ;  /* 0x0000000000007941 */ /* 0x000fea0003800000 */
.L_x_3451:
[----:B0-2---:R0:W2:Y:S01]  /*c240*/  LDS R39, [R140.X4+0x7000] ;  /* 0x007000008c277984 */ /* 0x0050a20000004800 */
[----:B------:R-:W-:Y:S01]  /*c250*/  BSSY B0, `(.L_x_3453) ;  /* 0x0000004000007945 */ /* 0x000fe20003800000 */
[----:B------:R-:W-:Y:S01]  /*c260*/  LEA.HI.SX32 R36, R36, R7, 0x1b ;  /* 0x0000000724247211 */ /* 0x000fe200078fdaff */
[----:B------:R-:W-:Y:S05]  /*c270*/  @!P4 BRA `(.L_x_3454) ;  /* 0x000000100000c947 */ /* 0x000fea0003800000 */
[----:B--2---:R2:W-:Y:S02]  /*c280*/  RED.E.ADD.F32.FTZ.RN.STRONG.GPU [R34.64+-0x1200], R39 ;  /* 0xffee00272200798e */ /* 0x0045e4000c10e79a */
.L_x_3454:
[----:B------:R-:W-:Y:S05]  /*c290*/  BSYNC B0 ;  /* 0x0000000000007941 */ /* 0x000fea0003800000 */
.L_x_3453:
[----:B--2---:R2:W3:Y:S01]  /*c2a0*/  LDS R39, [R36.X4+0x7200] ;  /* 0x0072000024277984 */ /* 0x0044e20000004800 */
[----:B------:R-:W-:Y:S01]  /*c2b0*/  BSSY B0, `(.L_x_3455) ;  /* 0x0000005000007945 */ /* 0x000fe20003800000 */
[----:B0-----:R-:W-:-:S02]  /*c2c0*/  IADD3 R140, R7, 0xc80, RZ ;  /* 0x00000c80078c7810 */ /* 0x001fc40007ffe0ff */
[----:B-1----:R-:W-:Y:S01]  /*c2d0*/  IADD3 R190, R7, 0xd00, RZ ;  /* 0x00000d0007be7810 */ /* 0x002fe20007ffe0ff */
[----:B------:R-:W-:Y:S05]  /*c2e0*/  @!P5 BRA `(.L_x_3456) ;  /* 0x000000100000d947 */ /* 0x000fea0003800000 */
[----:B---3--:R0:W-:Y:S02]  /*c2f0*/  RED.E.ADD.F32.FTZ.RN.STRONG.GPU [R34.64+-0x1000], R39 ;  /* 0xfff000272200798e */ /* 0x0081e4000c10e79a */
.L_x_3456:
[----:B------:R-:W-:Y:S05]  /*c300*/  BSYNC B0 ;  /* 0x0000000000007941 */ /* 0x000fea0003800000 */
.L_x_3455:
        /* <DEDUP_REMOVED lines=14> */
.L_x_3458:
[----:B0-----:R-:W-:Y:S05]  /*c3f0*/  BSYNC B0 ;  /* 0x0000000000007941 */ /* 0x001fea0003800000 */
.L_x_3457:
[----:B-1----:R0:W1:Y:S01]  /*c400*/  LDS R39, [R190.X4+0x7600] ;  /* 0x00760000be277984 */ /* 0x0020620000004800 */
[----:B------:R-:W-:Y:S01]  /*c410*/  BSSY B0, `(.L_x_3459) ;  /* 0x0000005000007945 */ /* 0x000fe20003800000 */
[----:B------:R-:W-:Y:S02]  /*c420*/  IADD3 R140, R7, 0xe00, RZ ;  /* 0x00000e00078c7810 */ /* 0x000fe40007ffe0ff */
[----:B------:R-:W-:Y:S01]  /*c430*/  LEA.HI.SX32 R36, R36, R7, 0x1b ;  /* 0x0000000724247211 */ /* 0x000fe200078fdaff */
[----:B------:R-:W-:Y:S05]  /*c440*/  @!P0 BRA `(.L_x_3460) ;  /* 0x0000001000008947 */ /* 0x000fea0003800000 */
[----:B-1----:R1:W-:Y:S02]  /*c450*/  RED.E.ADD.F32.FTZ.RN.STRONG.GPU [R34.64+-0xc00], R39 ;  /* 0xfff400272200798e */ /* 0x0023e4000c10e79a */
.L_x_3460:
[----:B------:R-:W-:Y:S05]  /*c460*/  BSYNC B0 ;  /* 0x0000000000007941 */ /* 0x000fea0003800000 */
.L_x_3459:
[----:B-1----:R1:W2:Y:S01]  /*c470*/  LDS R39, [R36.X4+0x7800] ;  /* 0x0078000024277984 */ /* 0x0022a20000004800 */
[----:B------:R-:W-:Y:S01]  /*c480*/  BSSY B0, `(.L_x_3461) ;  /* 0x0000005000007945 */ /* 0x000fe20003800000 */
[----:B0-----:R-:W-:-:S02]  /*c490*/  IADD3 R190, R7, 0xe80, RZ ;  /* 0x00000e8007be7810 */ /* 0x001fc40007ffe0ff */
[----:B------:R-:W-:Y:S01]  /*c4a0*/  LEA.HI.SX32 R140, R140, R7, 0x1b ;  /* 0x000000078c8c7211 */ /* 0x000fe200078fdaff */
[----:B------:R-:W-:Y:S05]  /*c4b0*/  @!P1 BRA `(.L_x_3462) ;  /* 0x0000001000009947 */ /* 0x000fea0003800000 */
[----:B--2---:R0:W-:Y:S02]  /*c4c0*/  RED.E.ADD.F32.FTZ.RN.STRONG.GPU [R34.64+-0xa00], R39 ;  /* 0xfff600272200798e */ /* 0x0041e4000c10e79a */
.L_x_3462:
[----:B------:R-:W-:Y:S05]  /*c4d0*/  BSYNC B0 ;  /* 0x0000000000007941 */ /* 0x000fea0003800000 */
.L_x_3461:
[----:B0-2---:R0:W2:Y:S01]  /*c4e0*/  LDS R39, [R140.X4+0x7a00] ;  /* 0x007a00008c277984 */ /* 0x0050a20000004800 */
[----:B------:R-:W-:Y:S01]  /*c4f0*/  BSSY B0, `(.L_x_3463) ;  /* 0x0000005000007945 */ /* 0x000fe20003800000 */
[----:B-1----:R-:W-:Y:S02]  /*c500*/  IADD3 R36, R7, 0xf00, RZ ;  /* 0x00000f0007247810 */ /* 0x002fe40007ffe0ff */
[----:B------:R-:W-:Y:S01]  /*c510*/  LEA.HI.SX32 R190, R190, R7, 0x1b ;  /* 0x00000007bebe7211 */ /* 0x000fe200078fdaff */
[----:B------:R-:W-:Y:S05]  /*c520*/  @!P2 BRA `(.L_x_3464) ;  /* 0x000000100000a947 */ /* 0x000fea0003800000 */
[----:B--2---:R1:W-:Y:S02]  /*c530*/  RED.E.ADD.F32.FTZ.RN.STRONG.GPU [R34.64+-0x800], R39 ;  /* 0xfff800272200798e */ /* 0x0043e4000c10e79a */
.L_x_3464:
[----:B------:R-:W-:Y:S05]  /*c540*/  BSYNC B0 ;  /* 0x0000000000007941 */ /* 0x000fea0003800000 */
.L_x_3463:
[----:B-12---:R1:W2:Y:S01]  /*c550*/  LDS R39, [R190.X4+0x7c00] ;  /* 0x007c0000be277984 */ /* 0x0062a20000004800 */
[----:B------:R-:W-:Y:S01]  /*c560*/  BSSY B0, `(.L_x_3465) ;  /* 0x0000005000007945 */ /* 0x000fe20003800000 */
[----:B0-----:R-:W-:Y:S02]  /*c570*/  IADD3 R140, R7, 0xf80, RZ ;  /* 0x00000f80078c7810 */ /* 0x001fe40007ffe0ff */
[----:B------:R-:W-:Y:S01]  /*c580*/  LEA.HI.SX32 R36, R36, R7, 0x1b ;  /* 0x0000000724247211 */ /* 0x000fe200078fdaff */
[----:B------:R-:W-:Y:S05]  /*c590*/  @!P3 BRA `(.L_x_3466) ;  /* 0x000000100000b947 */ /* 0x000fea0003800000 */
[----:B--2---:R0:W-:Y:S02]  /*c5a0*/  RED.E.ADD.F32.FTZ.RN.STRONG.GPU [R34.64+-0x600], R39 ;  /* 0xfffa00272200798e */ /* 0x0041e4000c10e79a */
.L_x_3466:
[----:B------:R-:W-:Y:S05]  /*c5b0*/  BSYNC B0 ;  /* 0x0000000000007941 */ /* 0x000fea0003800000 */
.L_x_3465:
[----:B0-2---:R0:W2:Y:S01]  /*c5c0*/  LDS R39, [R36.X4+0x7e00] ;  /* 0x007e000024277984 */ /* 0x0050a20000004800 */
[----:B------:R-:W-:Y:S01]  /*c5d0*/  BSSY B0, `(.L_x_3467) ;  /* 0x0000004000007945 */ /* 0x000fe20003800000 */
[----:B------:R-:W-:Y:S01]  /*c5e0*/  LEA.HI.SX32 R140, R140, R7, 0x1b ;  /* 0x000000078c8c7211 */ /* 0x000fe200078fdaff */
[----:B------:R-:W-:Y:S05]  /*c5f0*/  @!P4 BRA `(.L_x_3468) ;  /* 0x000000100000c947 */ /* 0x000fea0003800000 */
[----:B--2---:R2:W-:Y:S02]  /*c600*/  RED.E.ADD.F32.FTZ.RN.STRONG.GPU [R34.64+-0x400], R39 ;  /* 0xfffc00272200798e */ /* 0x0045e4000c10e79a */
.L_x_3468:
[----:B------:R-:W-:Y:S05]  /*c610*/  BSYNC B0 ;  /* 0x0000000000007941 */ /* 0x000fea0003800000 */
.L_x_3467:
[----:B--2---:R2:W3:Y:S01]  /*c620*/  LDS R39, [R140.X4+0x8000] ;  /* 0x008000008c277984 */ /* 0x0044e20000004800 */
[----:B------:R-:W-:Y:S01]  /*c630*/  BSSY B0, `(.L_x_3469) ;  /* 0x0000003000007945 */ /* 0x000fe20003800000 */
[----:B------:R-:W-:Y:S05]  /*c640*/  @!P5 BRA `(.L_x_3470) ;  /* 0x000000100000d947 */ /* 0x000fea0003800000 */
[----:B---3--:R3:W-:Y:S02]  /*c650*/  RED.E.ADD.F32.FTZ.RN.STRONG.GPU [R34.64+-0x200], R39 ;  /* 0xfffe00272200798e */ /* 0x0087e4000c10e79a */
.L_x_3470:
[----:B------:R-:W-:Y:S05]  /*c660*/  BSYNC B0 ;  /* 0x0000000000007941 */ /* 0x000fea0003800000 */
.L_x_3469:
[----:B---3--:R-:W3:Y:S01]  /*c670*/  SHFL.DOWN PT, R34, R37, 0x1, 0x1f ;  /* 0x08201f0025227f89 */ /* 0x008ee200000e0000 */
[----:B------:R-:W-:Y:S01]  /*c680*/  ISETP.GT.AND P0, PT, R6, 0x1e, PT ;  /* 0x0000001e0600780c */ /* 0x000fe20003f04270 */
[----:B------:R-:W-:Y:S01]  /*c690*/  FMUL.FTZ R159, R38, R159 ;  /* 0x0000009f269f7220 */ /* 0x000fe20000410000 */
[----:B------:R-:W-:Y:S01]  /*c6a0*/  MOV R38, R163 ;  /* 0x000000a300267202 */ /* 0x000fe20000000f00 */
[----:B------:R-:W4:Y:S01]  /*c6b0*/  SHFL.DOWN PT, R155, R163, 0x1, 0x1f ;  /* 0x08201f00a39b7f89 */ /* 0x000f2200000e0000 */
[----:B------:R-:W-:Y:S01]  /*c6c0*/  MOV R39, R210 ;  /* 0x000000d200277202 */ /* 0x000fe20000000f00 */
[----:B------:R-:W-:Y:S01]  /*c6d0*/  FFMA.FTZ R40, R211, R40, R120 ;  /* 0x00000028d3287223 */ /* 0x000fe20000010078 */
[----:B0-----:R-:W-:Y:S01]  /*c6e0*/  MOV R36, R161 ;  /* 0x000000a100247202 */ /* 0x001fe20000000f00 */
[----:B--2---:R-:W0:Y:S01]  /*c6f0*/  SHFL.DOWN PT, R140, R210, 0x1, 0x1f ;  /* 0x08201f00d28c7f89 */ /* 0x004e2200000e0000 */
[----:B------:R-:W-:Y:S01]  /*c700*/  FMUL.FTZ R35, R45, R196 ;  /* 0x000000c42d237220 */ /* 0x000fe20000410000 */
[----:B------:R-:W-:Y:S01]  /*c710*/  ISETP.NE.AND P1, PT, R6, RZ, PT ;  /* 0x000000ff0600720c */ /* 0x000fe20003f25270 */
[----:B------:R-:W-:Y:S01]  /*c720*/  FMUL.FTZ R184, R137, R184 ;  /* 0x000000b889b87220 */ /* 0x000fe20000410000 */
[----:B------:R-:W2:Y:S01]  /*c730*/  SHFL.DOWN PT, R141, R161, 0x1, 0x1f ;  /* 0x08201f00a18d7f89 */ /* 0x000ea200000e0000 */
        /* <DEDUP_REMOVED lines=8> */
[----:B---3--:R-:W-:Y:S02]  /*c7c0*/  @!P0 FADD.FTZ R37, R37, R34 ;  /* 0x0000002225258221 */ /* 0x008fe40000010000 */
[----:B------:R-:W-:Y:S02]  /*c7d0*/  FMUL.FTZ R150, R135, R150 ;  /* 0x0000009687967220 */ /* 0x000fe40000410000 */
[----:B----4-:R-:W-:Y:S01]  /*c7e0*/  @!P0 FADD.FTZ R38, R38, R155 ;  /* 0x0000009b26268221 */ /* 0x010fe20000010000 */
[----:B------:R-:W3:Y:S01]  /*c7f0*/  SHFL.DOWN PT, R34, R37, 0x2, 0x1f ;  /* 0x08401f0025227f89 */ /* 0x000ee200000e0000 */
[----:B------:R-:W-:-:S02]  /*c800*/  FFMA.FTZ R176, R241, R176, R184 ;  /* 0x000000b0f1b07223 */ /* 0x000fc400000100b8 */
[----:B0-----:R-:W-:Y:S01]  /*c810*/  @!P0 FADD.FTZ R39, R39, R140 ;  /* 0x0000008c27278221 */ /* 0x001fe20000010000 */
[----:B------:R-:W0:Y:S01]  /*c820*/  SHFL.DOWN PT, R137, R38, 0x2, 0x1f ;  /* 0x08401f0026897f89 */ /* 0x000e2200000e0000 */
[----:B------:R-:W-:Y:S02]  /*c830*/  FFMA.FTZ R150, R219, R152, R150 ;  /* 0x00000098db967223 */ /* 0x000fe40000010096 */
        /* <DEDUP_REMOVED lines=8> */
[----:B------:R-:W-:Y:S02]  /*c8c0*/  FFMA.FTZ R74, R41, R15, R74 ;  /* 0x0000000f294a7223 */ /* 0x000fe4000001004a */
[----:B------:R-:W-:Y:S02]  /*c8d0*/  FFMA.FTZ R72, R35, R13, R72 ;  /* 0x0000000d23487223 */ /* 0x000fe40000010048 */
[----:B------:R-:W-:Y:S02]  /*c8e0*/  FFMA.FTZ R54, R54, R183, R55 ;  /* 0x000000b736367223 */ /* 0x000fe40000010037 */
[----:B---3--:R-:W-:-:S02]  /*c8f0*/  @!P0 FADD.FTZ R37, R37, R34 ;  /* 0x0000002225258221 */ /* 0x008fc40000010000 */
[----:B------:R-:W-:Y:S02]  /*c900*/  FFMA.FTZ R147, R221, R154, R147 ;  /* 0x0000009add937223 */ /* 0x000fe40000010093 */
[----:B0-----:R-:W-:Y:S01]  /*c910*/  @!P0 FADD.FTZ R38, R38, R137 ;  /* 0x0000008926268221 */ /* 0x001fe20000010000 */
[----:B------:R-:W0:Y:S01]  /*c920*/  SHFL.DOWN PT, R34, R37, 0x4, 0x1f ;  /* 0x08801f0025227f89 */ /* 0x000e2200000e0000 */
[----:B------:R-:W-:Y:S02]  /*c930*/  FFMA.FTZ R53, R52, R127, R53 ;  /* 0x0000007f34357223 */ /* 0x000fe40000010035 */
[----:B--2---:R-:W-:Y:S01]  /*c940*/  @!P0 FADD.FTZ R39, R39, R120 ;  /* 0x0000007827278221 */ /* 0x004fe20000010000 */
[----:B------:R-:W2:Y:S01]  /*c950*/  SHFL.DOWN PT, R47, R38, 0x4, 0x1f ;  /* 0x08801f00262f7f89 */ /* 0x000ea200000e0000 */
[----:B------:R-:W-:Y:S02]  /*c960*/  FFMA.FTZ R156, R223, R158, R156 ;  /* 0x0000009edf9c7223 */ /* 0x000fe4000001009c */
        /* <DEDUP_REMOVED lines=8> */
[----:B------:R-:W-:Y:S02]  /*c9f0*/  FFMA.FTZ R58, R58, R185, R59 ;  /* 0x000000b93a3a7223 */ /* 0x000fe4000001003b */
[----:B------:R-:W-:Y:S02]  /*ca00*/  FFMA.FTZ R149, R225, R160, R149 ;  /* 0x000000a0e1957223 */ /* 0x000fe40000010095 */
[----:B------:R-:W-:-:S02]  /*ca10*/  FFMA.FTZ R57, R56, R186, R57 ;  /* 0x000000ba38397223 */ /* 0x000fc40000010039 */
[----:B0-----:R-:W-:Y:S02]  /*ca20*/  @!P0 FADD.FTZ R37, R37, R34 ;  /* 0x0000002225258221 */ /* 0x001fe40000010000 */
[----:B------:R-:W-:Y:S02]  /*ca30*/  FFMA.FTZ R34, R107, R42, R43 ;  /* 0x0000002a6b227223 */ /* 0x000fe4000001002b */
[----:B--2---:R-:W-:Y:S02]  /*ca40*/  @!P0 FADD.FTZ R38, R38, R47 ;  /* 0x0000002f26268221 */ /* 0x004fe40000010000 */
[----:B------:R-:W-:Y:S02]  /*ca50*/  FFMA.FTZ R43, R106, R41, R40 ;  /* 0x000000296a2b7223 */ /* 0x000fe40000010028 */
[----:B---3--:R-:W-:Y:S01]  /*ca60*/  @!P0 FADD.FTZ R39, R39, R44 ;  /* 0x0000002c27278221 */ /* 0x008fe20000010000 */
[----:B------:R-:W0:Y:S01]  /*ca70*/  SHFL.DOWN PT, R47, R38, 0x8, 0x1f ;  /* 0x09001f00262f7f89 */ /* 0x000e2200000e0000 */
[----:B------:R-:W-:-:S02]  /*ca80*/  FADD.FTZ R102, R43, R102 ;  /* 0x000000662b667221 */ /* 0x000fc40000010000 */
[----:B----4-:R-:W-:Y:S01]  /*ca90*/  @!P0 FADD.FTZ R36, R36, R45 ;  /* 0x0000002d24248221 */ /* 0x010fe20000010000 */
[----:B------:R-:W2:Y:S01]  /*caa0*/  SHFL.DOWN PT, R44, R37, 0x8, 0x1f ;  /* 0x09001f00252c7f89 */ /* 0x000ea200000e0000 */
[----:B------:R-:W-:Y:S01]  /*cab0*/  ISETP.GT.AND P0, PT, R6, 0x17, PT ;  /* 0x000000170600780c */ /* 0x000fe20003f04270 */
[----:B------:R-:W-:Y:S02]  /*cac0*/  FFMA.FTZ R41, R104, R35, R176 ;  /* 0x0000002368297223 */ /* 0x000fe400000100b0 */
[----:B------:R-:W3:Y:S01]  /*cad0*/  SHFL.DOWN PT, R48, R39, 0x8, 0x1f ;  /* 0x09001f0027307f89 */ /* 0x000ee200000e0000 */
[----:B------:R-:W-:Y:S02]  /*cae0*/  FFMA.FTZ R35, R110, R49, R150 ;  /* 0x000000316e237223 */ /* 0x000fe40000010096 */
[----:B------:R-:W-:Y:S01]  /*caf0*/  FADD.FTZ R103, R34, R103 ;  /* 0x0000006722677221 */ /* 0x000fe20000010000 */
[----:B------:R-:W4:Y:S01]  /*cb00*/  SHFL.DOWN PT, R45, R36, 0x8, 0x1f ;  /* 0x09001f00242d7f89 */ /* 0x000f2200000e0000 */
[----:B------:R-:W-:-:S02]  /*cb10*/  FADD.FTZ R98, R35, R98 ;  /* 0x0000006223627221 */ /* 0x000fc40000010000 */
[----:B------:R-:W-:Y:S02]  /*cb20*/  FFMA.FTZ R34, R109, R54, R147 ;  /* 0x000000366d227223 */ /* 0x000fe40000010093 */
[----:B------:R-:W-:Y:S02]  /*cb30*/  FFMA.FTZ R35, R108, R53, R156 ;  /* 0x000000356c237223 */ /* 0x000fe4000001009c */
[----:B------:R-:W-:Y:S02]  /*cb40*/  FFMA.FTZ R162, R227, R164, R162 ;  /* 0x000000a4e3a27223 */ /* 0x000fe400000100a2 */
[----:B------:R-:W-:Y:S02]  /*cb50*/  FMUL.FTZ R51, R51, R197 ;  /* 0x000000c533337220 */ /* 0x000fe40000410000 */
[----:B------:R-:W-:Y:S02]  /*cb60*/  FMUL.FTZ R153, R136, R153 ;  /* 0x0000009988997220 */ /* 0x000fe40000410000 */
[----:B0-----:R-:W-:-:S02]  /*cb70*/  @!P0 FADD.FTZ R38, R38, R47 ;  /* 0x0000002f26268221 */ /* 0x001fc40000010000 */
[----:B------:R-:W-:Y:S02]  /*cb80*/  FMUL.FTZ R63, R63, R203 ;  /* 0x000000cb3f3f7220 */ /* 0x000fe40000410000 */
[----:B--2---:R-:W-:Y:S02]  /*cb90*/  @!P0 FADD.FTZ R37, R37, R44 ;  /* 0x0000002c25258221 */ /* 0x004fe40000010000 */
[----:B------:R-:W-:Y:S02]  /*cba0*/  FMUL.FTZ R151, R130, R151 ;  /* 0x0000009782977220 */ /* 0x000fe40000410000 */
[----:B---3--:R-:W-:Y:S01]  /*cbb0*/  @!P0 FADD.FTZ R39, R39, R48 ;  /* 0x0000003027278221 */ /* 0x008fe20000010000 */
[----:B------:R-:W0:Y:S01]  /*cbc0*/  SHFL.DOWN PT, R40, R37, 0x10, 0x1f ;  /* 0x0a001f0025287f89 */ /* 0x000e2200000e0000 */
[----:B------:R-:W-:Y:S02]  /*cbd0*/  FMUL.FTZ R61, R61, R204 ;  /* 0x000000cc3d3d7220 */ /* 0x000fe40000410000 */
[----:B----4-:R-:W-:Y:S01]  /*cbe0*/  @!P0 FADD.FTZ R36, R36, R45 ;  /* 0x0000002d24248221 */ /* 0x010fe20000010000 */
[----:B------:R-:W-:Y:S01]  /*cbf0*/  SHFL.DOWN PT, R42, R39, 0x10, 0x1f ;  /* 0x0a001f00272a7f89 */ /* 0x000fe200000e0000 */
[----:B------:R-:W-:Y:S01]  /*cc00*/  ISETP.GT.AND P0, PT, R6, 0xf, PT ;  /* 0x0000000f0600780c */ /* 0x000fe20003f04270 */
[----:B------:R-:W-:-:S02]  /*cc10*/  FMUL.FTZ R168, R129, R168 ;  /* 0x000000a881a87220 */ /* 0x000fc40000410000 */
[----:B------:R-:W2:Y:S01]  /*cc20*/  SHFL.DOWN PT, R45, R38, 0x10, 0x1f ;  /* 0x0a001f00262d7f89 */ /* 0x000ea200000e0000 */
[----:B------:R-:W-:Y:S02]  /*cc30*/  FMUL.FTZ R67, R67, R138 ;  /* 0x0000008a43437220 */ /* 0x000fe40000410000 */
[----:B------:R-:W-:Y:S01]  /*cc40*/  FMUL.FTZ R145, R128, R145 ;  /* 0x0000009180917220 */ /* 0x000fe20000410000 */
[----:B------:R-:W3:Y:S01]  /*cc50*/  SHFL.DOWN PT, R43, R36, 0x10, 0x1f ;  /* 0x0a001f00242b7f89 */ /* 0x000ee200000e0000 */
[----:B------:R-:W-:Y:S02]  /*cc60*/  FMUL.FTZ R65, R65, R206 ;  /* 0x000000ce41417220 */ /* 0x000fe40000410000 */
[----:B------:R-:W-:Y:S02]  /*cc70*/  FMUL.FTZ R143, R126, R143 ;  /* 0x0000008f7e8f7220 */ /* 0x000fe40000410000 */
[----:B------:R-:W-:Y:S02]  /*cc80*/  FMUL.FTZ R71, R71, R207 ;  /* 0x000000cf47477220 */ /* 0x000fe40000410000 */
[----:B------:R-:W-:-:S02]  /*cc90*/  FMUL.FTZ R123, R236, R123 ;  /* 0x0000007bec7b7220 */ /* 0x000fc40000410000 */
[----:B------:R-:W-:Y:S02]  /*cca0*/  FMUL.FTZ R69, R69, R208 ;  /* 0x000000d045457220 */ /* 0x000fe40000410000 */
[----:B------:R-:W-:Y:S02]  /*ccb0*/  FMUL.FTZ R121, R124, R121 ;  /* 0x000000797c797220 */ /* 0x000fe40000410000 */
[----:B------:R-:W-:Y:S02]  /*ccc0*/  FADD.FTZ R97, R34, R97 ;  /* 0x0000006122617221 */ /* 0x000fe40000010000 */
[----:B------:R-:W-:Y:S02]  /*ccd0*/  FADD.FTZ R96, R35, R96 ;  /* 0x0000006023607221 */ /* 0x000fe40000010000 */
[----:B------:R-:W-:Y:S02]  /*cce0*/  FFMA.FTZ R34, R115, R58, R149 ;  /* 0x0000003a73227223 */ /* 0x000fe40000010095 */
[----:B0-----:R-:W-:-:S02]  /*ccf0*/  @!P0 FADD.FTZ R37, R37, R40 ;  /* 0x0000002825258221 */ /* 0x001fc40000010000 */
[----:B--2---:R-:W-:Y:S02]  /*cd00*/  @!P0 FADD.FTZ R38, R38, R45 ;  /* 0x0000002d26268221 */ /* 0x004fe40000010000 */
        /* <DEDUP_REMOVED lines=32> */
[----:B------:R-:W-:Y:S02]  /*cf10*/  FADD.FTZ R100, R41, R100 ;  /* 0x0000006429647221 */ /* 0x000fe40000010000 */
        /* <DEDUP_REMOVED lines=47> */
.L_x_3472:
[----:B0-----:R-:W-:Y:S05]  /*d210*/  BSYNC B0 ;  /* 0x0000000000007941 */ /* 0x001fea0003800000 */
.L_x_3471:
        /* <DEDUP_REMOVED lines=8> */
.L_x_3372:
[----:B------:R-:W-:Y:S01]  /*d2a0*/  BAR.SYNC.DEFER_BLOCKING 0x0 ;  /* 0x0000000000007b1d */ /* 0x000fe20000010000 */
[----:B------:R-:W-:Y:S01]  /*d2b0*/  SHF.L.U32 R0, R7, 0x2, RZ ;  /* 0x0000000207007819 */ /* 0x000fe200000006ff */
[----:B------:R-:W-:-:S03]  /*d2c0*/  HFMA2.MMA R2, -RZ, RZ, 0, 9.5367431640625e-07 ;  /* 0x00000010ff027435 */ /* 0x000fc600000001ff */
[----:B------:R-:W-:Y:S01]  /*d2d0*/  LOP3.LUT R0, R0, 0xffffff80, RZ, 0xc0, !PT ;  /* 0xffffff8000007812 */ /* 0x000fe200078ec0ff */
[----:B------:R-:W-:-:S03]  /*d2e0*/  ULDC.64 UR24, c[0x0][0x2d8] ;  /* 0x0000b60000187ab9 */ /* 0x000fc60000000a00 */
[----:B------:R-:W-:-:S05]  /*d2f0*/  LOP3.LUT R37, R0, 0x1f, R7, 0xf8, !PT ;  /* 0x0000001f00257812 */ /* 0x000fca00078ef807 */
[----:B------:R-:W-:-:S05]  /*d300*/  IMAD.WIDE R2, R37, R2, UR34 ;  /* 0x0000002225027e25 */ /* 0x000fca000f8e0202 */
[----:B------:R-:W2:Y:S04]  /*d310*/  LDG.E.128 R8, [R2.64] ;  /* 0x0000001a02087981 */ /* 0x000ea8000c1e1d00 */
[----:B------:R-:W3:Y:S04]  /*d320*/  LDG.E.128 R12, [R2.64+0x200] ;  /* 0x0002001a020c7981 */ /* 0x000ee8000c1e1d00 */
[----:B------:R-:W4:Y:S04]  /*d330*/  LDG.E.128 R20, [R2.64+0x400] ;  /* 0x0004001a02147981 */ /* 0x000f28000c1e1d00 */
[----:B------:R-:W5:Y:S01]  /*d340*/  LDG.E.128 R24, [R2.64+0x600] ;  /* 0x0006001a02187981 */ /* 0x000f62000c1e1d00 */
[----:B------:R-:W-:-:S02]  /*d350*/  UIMAD UR7, UR13, UR24, URZ ;  /* 0x000000180d0772a4 */ /* 0x000fc4000f8e023f */
[----:B------:R-:W-:Y:S02]  /*d360*/  UIMAD.WIDE.U32 UR8, UR12, UR24, UR36 ;  /* 0x000000180c0872a5 */ /* 0x000fe4000f8e0024 */
[----:B------:R-:W-:Y:S02]  /*d370*/  UIMAD UR7, UR12, UR25, UR7 ;  /* 0x000000190c0772a4 */ /* 0x000fe4000f8e0207 */
[----:B------:R-:W-:Y:S02]  /*d380*/  UIADD3 UR34, UP1, UR34, -0x2000, URZ ;  /* 0xffffe00022227890 */ /* 0x000fe4000ff3e03f */
[----:B------:R-:W-:Y:S02]  /*d390*/  ULDC.64 UR24, c[0x0][0x2e0] ;  /* 0x0000b80000187ab9 */ /* 0x000fe40000000a00 */
[----:B------:R-:W-:Y:S02]  /*d3a0*/  UIADD3 UR9, UR9, UR7, URZ ;  /* 0x0000000709097290 */ /* 0x000fe4000fffe03f */
[----:B------:R-:W-:-:S02]  /*d3b0*/  UIMAD UR7, UR11, UR24, URZ ;  /* 0x000000180b0772a4 */ /* 0x000fc4000f8e023f */
[----:B------:R-:W-:Y:S02]  /*d3c0*/  UIMAD.WIDE.U32 UR8, UR10, UR24, UR8 ;  /* 0x000000180a0872a5 */ /* 0x000fe4000f8e0008 */
[----:B------:R-:W-:Y:S02]  /*d3d0*/  UIMAD UR7, UR10, UR25, UR7 ;  /* 0x000000190a0772a4 */ /* 0x000fe4000f8e0207 */
[----:B------:R-:W-:Y:S02]  /*d3e0*/  UIADD3 UR20, UP2, UR20, -0x4000, URZ ;  /* 0xffffc00014147890 */ /* 0x000fe4000ff5e03f */
[----:B------:R-:W-:Y:S02]  /*d3f0*/  ULDC.64 UR24, c[0x0][0x330] ;  /* 0x0000cc0000187ab9 */ /* 0x000fe40000000a00 */
[----:B------:R-:W-:Y:S02]  /*d400*/  UIADD3 UR9, UR9, UR7, URZ ;  /* 0x0000000709097290 */ /* 0x000fe4000fffe03f */
[----:B------:R-:W-:-:S02]  /*d410*/  ULEA UR7, UP0, UR8, UR24, 0x2 ;  /* 0x0000001808077291 */ /* 0x000fc4000f80103f */
[----:B------:R-:W-:Y:S02]  /*d420*/  UIADD3 UR18, UP3, UR18, -0x2000, URZ ;  /* 0xffffe00012127890 */ /* 0x000fe4000ff7e03f */
[----:B------:R-:W-:Y:S02]  /*d430*/  ULEA.HI.X UR8, UR8, UR25, UR9, 0x2, UP0 ;  /* 0x0000001908087291 */ /* 0x000fe400080f1409 */
[----:B------:R-:W-:Y:S02]  /*d440*/  UIADD3 UR16, UP4, UR16, -0x2000, URZ ;  /* 0xffffe00010107890 */ /* 0x000fe4000ff9e03f */
[----:B------:R-:W-:Y:S02]  /*d450*/  ULDC.64 UR24, c[0x0][0x300] ;  /* 0x0000c00000187ab9 */ /* 0x000fe40000000a00 */
[----:B------:R-:W-:Y:S02]  /*d460*/  UIADD3 UR6, UR6, 0x1, URZ ;  /* 0x0000000106067890 */ /* 0x000fe4000fffe03f */
[----:B------:R-:W-:-:S02]  /*d470*/  UIADD3.X UR35, UR35, -0x1, URZ, UP1, !UPT ;  /* 0xffffffff23237890 */ /* 0x000fc40008ffe43f */
        /* <DEDUP_REMOVED lines=21> */
[----:B--2---:R-:W-:Y:S01]  /*d5d0*/  FADD.FTZ R8, R8, UR5 ;  /* 0x0000000508087e21 */ /* 0x004fe20008010000 */
[----:B------:R-:W-:Y:S01]  /*d5e0*/  FSETP.GTU.FTZ.AND P0, PT, R33, 20, PT ;  /* 0x41a000002100780b */ /* 0x000fe20003f1c000 */
[----:B------:R-:W-:-:S02]  /*d5f0*/  FADD.FTZ R34, R34, UR5 ;  /* 0x0000000522227e21 */ /* 0x000fc40008010000 */
[----:B------:R-:W-:Y:S02]  /*d600*/  FADD.FTZ R32, R32, UR5 ;  /* 0x0000000520207e21 */ /* 0x000fe40008010000 */
[----:B------:R-:W-:Y:S01]  /*d610*/  @!P2 FMUL.FTZ R0, R28, -1.4426950216293334961 ;  /* 0xbfb8aa3b1c00a820 */ /* 0x000fe20000410000 */
[----:B------:R-:W-:Y:S01]  /*d620*/  FSETP.GTU.FTZ.AND P1, PT, R34, 20, PT ;  /* 0x41a000002200780b */ /* 0x000fe20003f3c000 */
[----:B------:R-:W-:Y:S01]  /*d630*/  @!P3 FMUL.FTZ R2, R29, -1.4426950216293334961 ;  /* 0xbfb8aa3b1d02b820 */ /* 0x000fe20000410000 */
[----:B------:R-:W-:Y:S01]  /*d640*/  FSETP.GTU.FTZ.AND P6, PT, R32, 20, PT ;  /* 0x41a000002000780b */ /* 0x000fe20003fdc000 */
[----:B------:R-:W-:Y:S02]  /*d650*/  @!P4 FMUL.FTZ R3, R30, -1.4426950216293334961 ;  /* 0xbfb8aa3b1e03c820 */ /* 0x000fe40000410000 */
[----:B------:R-:W0:Y:S01]  /*d660*/  @!P2 MUFU.EX2 R0, R0 ;  /* 0x000000000000a308 */ /* 0x000e220000000800 */
[----:B------:R-:W-:Y:S02]  /*d670*/  @!P5 FMUL.FTZ R4, R31, -1.4426950216293334961 ;  /* 0xbfb8aa3b1f04d820 */ /* 0x000fe40000410000 */
[----:B------:R-:W-:-:S02]  /*d680*/  FADD.FTZ R9, R9, UR5 ;  /* 0x0000000509097e21 */ /* 0x000fc40008010000 */
[----:B------:R-:W-:Y:S02]  /*d690*/  FADD.FTZ R10, R10, UR5 ;  /* 0x000000050a0a7e21 */ /* 0x000fe40008010000 */
[----:B------:R-:W-:Y:S01]  /*d6a0*/  FADD.FTZ R11, R11, UR5 ;  /* 0x000000050b0b7e21 */ /* 0x000fe20008010000 */
[----:B------:R-:W1:Y:S02]  /*d6b0*/  @!P3 MUFU.EX2 R2, R2 ;  /* 0x000000020002b308 */ /* 0x000e640000000800 */
[----:B------:R-:W-:-:S06]  /*d6c0*/  @!P6 FMUL.FTZ R5, R32, -1.4426950216293334961 ;  /* 0xbfb8aa3b2005e820 */ /* 0x000fcc0000410000 */
[----:B------:R-:W2:Y:S01]  /*d6d0*/  @!P4 MUFU.EX2 R3, R3 ;  /* 0x000000030003c308 */ /* 0x000ea20000000800 */
[----:B0-----:R-:W-:-:S07]  /*d6e0*/  @!P2 FADD.FTZ R0, R0, 1 ;  /* 0x3f8000000000a421 */ /* 0x001fce0000010000 */
[----:B------:R-:W0:Y:S01]  /*d6f0*/  @!P5 MUFU.EX2 R4, R4 ;  /* 0x000000040004d308 */ /* 0x000e220000000800 */
[----:B-1----:R-:W-:-:S07]  /*d700*/  @!P3 FADD.FTZ R2, R2, 1 ;  /* 0x3f8000000202b421 */ /* 0x002fce0000010000 */
[----:B------:R1:W3:Y:S01]  /*d710*/  @!P2 MUFU.RCP R13, R0 ;  /* 0x00000000000da308 */ /* 0x0002e20000001000 */
[----:B--2---:R-:W-:-:S07]  /*d720*/  @!P4 FADD.FTZ R3, R3, 1 ;  /* 0x3f8000000303c421 */ /* 0x004fce0000010000 */
[----:B------:R2:W4:Y:S01]  /*d730*/  @!P3 MUFU.RCP R12, R2 ;  /* 0x00000002000cb308 */ /* 0x0005220000001000 */
[----:B0-----:R-:W-:Y:S02]  /*d740*/  @!P5 FADD.FTZ R4, R4, 1 ;  /* 0x3f8000000404d421 */ /* 0x001fe40000010000 */
[----:B-1----:R-:W-:-:S05]  /*d750*/  @!P0 FMUL.FTZ R0, R33, -1.4426950216293334961 ;  /* 0xbfb8aa3b21008820 */ /* 0x002fca0000410000 */
[----:B------:R-:W0:Y:S01]  /*d760*/  @!P4 MUFU.RCP R3, R3 ;  /* 0x000000030003c308 */ /* 0x000e220000001000 */
[----:B---3--:R-:W-:Y:S01]  /*d770*/  @!P2 FMUL.FTZ R92, R92, R13 ;  /* 0x0000000d5c5ca220 */ /* 0x008fe20000410000 */
[----:B------:R-:W-:Y:S01]  /*d780*/  FSETP.GTU.FTZ.AND P2, PT, R35, 20, PT ;  /* 0x41a000002300780b */ /* 0x000fe20003f5c000 */
[----:B--2---:R-:W-:-:S05]  /*d790*/  @!P1 FMUL.FTZ R2, R34, -1.4426950216293334961 ;  /* 0xbfb8aa3b22029820 */ /* 0x004fca0000410000 */
[----:B------:R-:W1:Y:S01]  /*d7a0*/  @!P5 MUFU.RCP R4, R4 ;  /* 0x000000040004d308 */ /* 0x000e620000001000 */
[----:B----4-:R-:W-:Y:S01]  /*d7b0*/  @!P3 FMUL.FTZ R93, R93, R12 ;  /* 0x0000000c5d5db220 */ /* 0x010fe20000410000 */
[----:B------:R-:W-:Y:S01]  /*d7c0*/  FSETP.GTU.FTZ.AND P3, PT, R8, 20, PT ;  /* 0x41a000000800780b */ /* 0x000fe20003f7c000 */
[----:B------:R-:W2:Y:S04]  /*d7d0*/  LDS.128 R12, [R173.X16] ;  /* 0x00000000ad0c7984 */ /* 0x000ea8000000cc00 */
[----:B------:R-:W-:Y:S01]  /*d7e0*/  BAR.SYNC.DEFER_BLOCKING 0x0 ;  /* 0x0000000000007b1d */ /* 0x000fe20000010000 */
[----:B0-----:R-:W-:Y:S01]  /*d7f0*/  @!P4 FMUL.FTZ R94, R94, R3 ;  /* 0x000000035e5ec220 */ /* 0x001fe20000410000 */
[----:B------:R-:W-:Y:S01]  /*d800*/  FSETP.GTU.FTZ.AND P4, PT, R9, 20, PT ;  /* 0x41a000000900780b */ /* 0x000fe20003f9c000 */
[----:B------:R-:W-:-:S03]  /*d810*/  @!P2 FMUL.FTZ R3, R35, -1.4426950216293334961 ;  /* 0xbfb8aa3b2303a820 */ /* 0x000fc60000410000 */
[----:B------:R-:W0:Y:S01]  /*d820*/  @!P0 MUFU.EX2 R0, R0 ;  /* 0x0000000000008308 */ /* 0x000e220000000800 */
[----:B-1----:R-:W-:Y:S01]  /*d830*/  @!P5 FMUL.FTZ R95, R95, R4 ;  /* 0x000000045f5fd220 */ /* 0x002fe20000410000 */
[----:B------:R-:W-:Y:S01]  /*d840*/  FSETP.GTU.FTZ.AND P5, PT, R10, 20, PT ;  /* 0x41a000000a00780b */ /* 0x000fe20003fbc000 */
[----:B------:R-:W-:-:S05]  /*d850*/  @!P3 FMUL.FTZ R4, R8, -1.4426950216293334961 ;  /* 0xbfb8aa3b0804b820 */ /* 0x000fca0000410000 */
[----:B------:R-:W1:Y:S01]  /*d860*/  @!P2 MUFU.EX2 R3, R3 ;  /* 0x000000030003a308 */ /* 0x000e620000000800 */
[----:B------:R-:W-:-:S07]  /*d870*/  @!P4 FMUL.FTZ R8, R9, -1.4426950216293334961 ;  /* 0xbfb8aa3b0908c820 */ /* 0x000fce0000410000 */
[----:B------:R-:W3:Y:S01]  /*d880*/  @!P3 MUFU.EX2 R4, R4 ;  /* 0x000000040004b308 */ /* 0x000ee20000000800 */
[----:B0-----:R-:W-:Y:S01]  /*d890*/  @!P0 FADD.FTZ R0, R0, 1 ;  /* 0x3f80000000008421 */ /* 0x001fe20000010000 */
[----:B------:R-:W-:Y:S01]  /*d8a0*/  STS.128 [R17.X16], R84 ;  /* 0x0000005411007388 */ /* 0x000fe2000000cc00 */
[----:B------:R-:W-:-:S03]  /*d8b0*/  @!P5 FMUL.FTZ R10, R10, -1.4426950216293334961 ;  /* 0xbfb8aa3b0a0ad820 */ /* 0x000fc60000410000 */
[----:B------:R-:W-:Y:S02]  /*d8c0*/  STS.128 [R17.X16+0x10], R80 ;  /* 0x0000105011007388 */ /* 0x000fe4000000cc00 */
[----:B------:R-:W0:Y:S01]  /*d8d0*/  @!P1 MUFU.EX2 R2, R2 ;  /* 0x0000000200029308 */ /* 0x000e220000000800 */
[----:B-1----:R-:W-:Y:S01]  /*d8e0*/  @!P2 FADD.FTZ R3, R3, 1 ;  /* 0x3f8000000303a421 */ /* 0x002fe20000010000 */
[----:B------:R-:W-:Y:S01]  /*d8f0*/  STS.128 [R17.X16+0x20], R76 ;  /* 0x0000204c11007388 */ /* 0x000fe2000000cc00 */
[----:B--2---:R-:W-:-:S03]  /*d900*/  FADD.FTZ R16, R13, UR5 ;  /* 0x000000050d107e21 */ /* 0x004fc60008010000 */
[----:B------:R-:W-:Y:S01]  /*d910*/  STS.128 [R17.X16+0x30], R72 ;  /* 0x0000304811007388 */ /* 0x000fe2000000cc00 */
[----:B---3--:R-:W-:Y:S01]  /*d920*/  @!P3 FADD.FTZ R4, R4, 1 ;  /* 0x3f8000000404b421 */ /* 0x008fe20000010000 */
[----:B------:R-:W1:Y:S01]  /*d930*/  @!P6 MUFU.EX2 R5, R5 ;  /* 0x000000050005e308 */ /* 0x000e620000000800 */
[----:B------:R-:W-:Y:S01]  /*d940*/  FADD.FTZ R12, R12, UR5 ;  /* 0x000000050c0c7e21 */ /* 0x000fe20008010000 */
[----:B------:R-:W-:-:S06]  /*d950*/  NOP ;  /* 0x0000000000007918 */ /* 0x000fcc0000000000 */
[----:B------:R-:W2:Y:S01]  /*d960*/  @!P4 MUFU.EX2 R9, R8 ;  /* 0x000000080009c308 */ /* 0x000ea20000000800 */
[----:B0-----:R-:W-:Y:S01]  /*d970*/  @!P1 FADD.FTZ R2, R2, 1 ;  /* 0x3f80000002029421 */ /* 0x001fe20000010000 */
[----:B------:R-:W-:Y:S01]  /*d980*/  LDS.128 R20, [R175.X16+0x200] ;  /* 0x00020000af147984 */ /* 0x000fe2000000cc00 */
[----:B------:R-:W-:Y:S02]  /*d990*/  FADD.FTZ R14, R14, UR5 ;  /* 0x000000050e0e7e21 */ /* 0x000fe40008010000 */
[----:B------:R-:W-:Y:S01]  /*d9a0*/  FADD.FTZ R15, R15, UR5 ;  /* 0x000000050f0f7e21 */ /* 0x000fe20008010000 */
[----:B------:R-:W-:Y:S02]  /*d9b0*/  LDS.128 R24, [R175.X16+0x400] ;  /* 0x00040000af187984 */ /* 0x000fe4000000cc00 */
[----:B------:R-:W0:Y:S01]  /*d9c0*/  @!P0 MUFU.RCP R0, R0 ;  /* 0x0000000000008308 */ /* 0x000e220000001000 */
[----:B-1----:R-:W-:Y:S01]  /*d9d0*/  @!P6 FADD.FTZ R5, R5, 1 ;  /* 0x3f8000000505e421 */ /* 0x002fe20000010000 */
[----:B------:R-:W-:Y:S06]  /*d9e0*/  LDS.128 R28, [R175.X16+0x600] ;  /* 0x00060000af1c7984 */ /* 0x000fec000000cc00 */
[----:B------:R-:W1:Y:S01]  /*d9f0*/  @!P2 MUFU.RCP R8, R3 ;  /* 0x000000030008a308 */ /* 0x000e620000001000 */
[----:B--2---:R-:W-:-:S07]  /*da00*/  @!P4 FADD.FTZ R9, R9, 1 ;  /* 0x3f8000000909c421 */ /* 0x004fce0000010000 */
[----:B------:R-:W2:Y:S01]  /*da10*/  @!P3 MUFU.RCP R13, R4 ;  /* 0x00000004000db308 */ /* 0x000ea20000001000 */
[----:B0-----:R-:W-:Y:S01]  /*da20*/  @!P0 FMUL.FTZ R97, R97, R0 ;  /* 0x0000000061618220 */ /* 0x001fe20000410000 */
[----:B------:R-:W-:-:S06]  /*da30*/  FSETP.GTU.FTZ.AND P0, PT, R12, 20, PT ;  /* 0x41a000000c00780b */ /* 0x000fcc0003f1c000 */
[----:B------:R-:W0:Y:S01]  /*da40*/  @!P1 MUFU.RCP R19, R2 ;  /* 0x0000000200139308 */ /* 0x000e220000001000 */
[----:B-1----:R-:W-:Y:S01]  /*da50*/  @!P2 FMUL.FTZ R99, R99, R8 ;  /* 0x000000086363a220 */ /* 0x002fe20000410000 */
[----:B------:R-:W-:-:S05]  /*da60*/  FSETP.GTU.FTZ.AND P2, PT, R14, 20, PT ;  /* 0x41a000000e00780b */ /* 0x000fca0003f5c000 */
[----:B------:R-:W-:Y:S01]  /*da70*/  @!P0 FMUL.FTZ R0, R12, -1.4426950216293334961 ;  /* 0xbfb8aa3b0c008820 */ /* 0x000fe20000410000 */
[----:B------:R-:W1:Y:S01]  /*da80*/  @!P6 MUFU.RCP R5, R5 ;  /* 0x000000050005e308 */ /* 0x000e620000001000 */
[----:B--2---:R-:W-:Y:S01]  /*da90*/  @!P3 FMUL.FTZ R100, R100, R13 ;  /* 0x0000000d6464b220 */ /* 0x004fe20000410000 */
[----:B------:R-:W-:-:S05]  /*daa0*/  FSETP.GTU.FTZ.AND P3, PT, R15, 20, PT ;  /* 0x41a000000f00780b */ /* 0x000fca0003f7c000 */
[----:B------:R-:W-:Y:S01]  /*dab0*/  @!P2 FMUL.FTZ R3, R14, -1.4426950216293334961 ;  /* 0xbfb8aa3b0e03a820 */ /* 0x000fe20000410000 */
[----:B------:R-:W2:Y:S01]  /*dac0*/  @!P5 MUFU.EX2 R10, R10 ;  /* 0x0000000a000ad308 */ /* 0x000ea20000000800 */
[----:B0-----:R-:W-:Y:S01]  /*dad0*/  @!P1 FMUL.FTZ R98, R98, R19 ;  /* 0x0000001362629220 */ /* 0x001fe20000410000 */
[----:B------:R-:W-:-:S05]  /*dae0*/  FSETP.GTU.FTZ.AND P1, PT, R16, 20, PT ;  /* 0x41a000001000780b */ /* 0x000fca0003f3c000 */
[----:B------:R-:W-:Y:S01]  /*daf0*/  @!P3 FMUL.FTZ R4, R15, -1.4426950216293334961 ;  /* 0xbfb8aa3b0f04b820 */ /* 0x000fe20000410000 */
[----:B------:R-:W-:Y:S01]  /*db00*/  @!P2 MUFU.EX2 R3, R3 ;  /* 0x000000030003a308 */ /* 0x000fe20000000800 */
[----:B------:R-:W0:Y:S01]  /*db10*/  LDS.128 R12, [R175.X16] ;  /* 0x00000000af0c7984 */ /* 0x000e22000000cc00 */
[----:B-1----:R-:W-:Y:S01]  /*db20*/  @!P6 FMUL.FTZ R96, R96, R5 ;  /* 0x000000056060e220 */ /* 0x002fe20000410000 */
[----:B------:R-:W-:-:S04]  /*db30*/  FSETP.GTU.FTZ.AND P6, PT, R11, 20, PT ;  /* 0x41a000000b00780b */ /* 0x000fc80003fdc000 */
[----:B------:R-:W-:Y:S01]  /*db40*/  @!P1 FMUL.FTZ R2, R16, -1.4426950216293334961 ;  /* 0xbfb8aa3b10029820 */ /* 0x000fe20000410000 */
[----:B------:R-:W1:Y:S01]  /*db50*/  @!P3 MUFU.EX2 R8, R4 ;  /* 0x000000040008b308 */ /* 0x000e620000000800 */
[----:B--2---:R-:W-:-:S07]  /*db60*/  @!P5 FADD.FTZ R10, R10, 1 ;  /* 0x3f8000000a0ad421 */ /* 0x004fce0000010000 */
[----:B------:R-:W2:Y:S01]  /*db70*/  @!P1 MUFU.EX2 R2, R2 ;  /* 0x0000000200029308 */ /* 0x000ea20000000800 */
[----:B------:R-:W-:-:S07]  /*db80*/  @!P6 FMUL.FTZ R5, R11, -1.4426950216293334961 ;  /* 0xbfb8aa3b0b05e820 */ /* 0x000fce0000410000 */
[----:B------:R3:W4:Y:S01]  /*db90*/  @!P6 MUFU.EX2 R11, R5 ;  /* 0x00000005000be308 */ /* 0x0007220000000800 */
[----:B-1----:R-:W-:-:S07]  /*dba0*/  @!P3 FADD.FTZ R8, R8, 1 ;  /* 0x3f8000000808b421 */ /* 0x002fce0000010000 */
[----:B------:R-:W1:Y:S01]  /*dbb0*/  @!P0 MUFU.EX2 R0, R0 ;  /* 0x0000000000008308 */ /* 0x000e620000000800 */
[----:B--2---:R-:W-:Y:S01]  /*dbc0*/  @!P1 FADD.FTZ R4, R2, 1 ;  /* 0x3f80000002049421 */ /* 0x004fe20000010000 */
[----:B------:R-:W-:Y:S01]  /*dbd0*/  MOV R2, UR7 ;  /* 0x0000000700027c02 */ /* 0x000fe20008000f00 */
[----:B---3--:R-:W-:Y:S01]  /*dbe0*/  @!P2 FADD.FTZ R5, R3, 1 ;  /* 0x3f8000000305a421 */ /* 0x008fe20000010000 */
[----:B------:R-:W-:Y:S01]  /*dbf0*/  MOV R3, UR8 ;  /* 0x0000000800037c02 */ /* 0x000fe20008000f00 */
[----:B------:R-:W-:Y:S02]  /*dc00*/  ULDC.64 UR8, c[0x0][0x2f8] ;  /* 0x0000be0000087ab9 */ /* 0x000fe40000000a00 */
[----:B------:R-:W-:Y:S01]  /*dc10*/  UIMAD UR7, UR13, UR8, URZ ;  /* 0x000000080d0772a4 */ /* 0x000fe2000f8e023f */
[----:B----4-:R-:W-:Y:S01]  /*dc20*/  @!P6 FADD.FTZ R11, R11, 1 ;  /* 0x3f8000000b0be421 */ /* 0x010fe20000010000 */
[----:B------:R-:W2:Y:S01]  /*dc30*/  @!P4 MUFU.RCP R16, R9 ;  /* 0x000000090010c308 */ /* 0x000ea20000001000 */
[----:B------:R-:W-:Y:S01]  /*dc40*/  IMAD.WIDE R2, R37, 0x10, R2 ;  /* 0x0000001025027825 */ /* 0x000fe200078e0202 */
[----:B------:R-:W-:-:S02]  /*dc50*/  UIMAD.WIDE.U32 UR36, UR12, UR8, UR36 ;  /* 0x000000080c2472a5 */ /* 0x000fc4000f8e0024 */
[----:B------:R-:W-:Y:S02]  /*dc60*/  UIMAD UR7, UR12, UR9, UR7 ;  /* 0x000000090c0772a4 */ /* 0x000fe4000f8e0207 */
[----:B0-----:R-:W-:Y:S01]  /*dc70*/  STG.E.128 [R2.64], R12 ;  /* 0x0000000c02007986 */ /* 0x001fe2000c101d1a */
[----:B-1----:R-:W-:Y:S01]  /*dc80*/  @!P0 FADD.FTZ R0, R0, 1 ;  /* 0x3f80000000008421 */ /* 0x002fe20000010000 */
[----:B------:R-:W0:Y:S01]  /*dc90*/  @!P5 MUFU.RCP R19, R10 ;  /* 0x0000000a0013d308 */ /* 0x000e220000001000 */
[----:B------:R-:W-:Y:S01]  /*dca0*/  UIADD3 UR9, UR37, UR7, URZ ;  /* 0x0000000725097290 */ /* 0x000fe2000fffe03f */
[----:B------:R-:W-:Y:S01]  /*dcb0*/  STG.E.128 [R2.64+0x200], R20 ;  /* 0x0002001402007986 */ /* 0x000fe2000c101d1a */
[----:B------:R-:W-:Y:S02]  /*dcc0*/  UIMAD UR7, UR11, UR24, URZ ;  /* 0x000000180b0772a4 */ /* 0x000fe4000f8e023f */
[----:B------:R-:W-:Y:S01]  /*dcd0*/  UMOV UR8, UR36 ;  /* 0x0000002400087c82 */ /* 0x000fe20008000000 */
[----:B------:R-:W-:Y:S01]  /*dce0*/  STG.E.128 [R2.64+0x400], R24 ;  /* 0x0004001802007986 */ /* 0x000fe2000c101d1a */
[----:B------:R-:W-:Y:S01]  /*dcf0*/  UIMAD UR7, UR10, UR25, UR7 ;  /* 0x000000190a0772a4 */ /* 0x000fe2000f8e0207 */
[----:B------:R-:W1:Y:S01]  /*dd00*/  @!P0 MUFU.RCP R9, R0 ;  /* 0x0000000000098308 */ /* 0x000e620000001000 */
[----:B--2---:R-:W-:Y:S01]  /*dd10*/  @!P4 FMUL.FTZ R101, R101, R16 ;  /* 0x000000106565c220 */ /* 0x004fe20000410000 */
[----:B------:R2:W-:Y:S01]  /*dd20*/  STG.E.128 [R2.64+0x600], R28 ;  /* 0x0006001c02007986 */ /* 0x0005e2000c101d1a */
[----:B------:R-:W-:-:S03]  /*dd30*/  UIMAD.WIDE.U32 UR8, UR10, UR24, UR8 ;  /* 0x000000180a0872a5 */ /* 0x000fc6000f8e0008 */
[----:B------:R-:W-:Y:S01]  /*dd40*/  BAR.SYNC.DEFER_BLOCKING 0x0 ;  /* 0x0000000000007b1d */ /* 0x000fe20000010000 */
[----:B------:R-:W-:Y:S01]  /*dd50*/  UIADD3 UR9, UR9, UR7, URZ ;  /* 0x0000000709097290 */ /* 0x000fe2000fffe03f */
[----:B0-----:R-:W-:-:S04]  /*dd60*/  @!P5 FMUL.FTZ R102, R102, R19 ;  /* 0x000000136666d220 */ /* 0x001fc80000410000 */
[----:B------:R-:W0:Y:S01]  /*dd70*/  @!P1 MUFU.RCP R4, R4 ;  /* 0x0000000400049308 */ /* 0x000e220000001000 */
[----:B------:R-:W-:Y:S02]  /*dd80*/  ULDC.64 UR24, c[0x0][0x340] ;  /* 0x0000d00000187ab9 */ /* 0x000fe40000000a00 */
[----:B------:R-:W-:Y:S01]  /*dd90*/  ULEA UR7, UP0, UR8, UR24, 0x2 ;  /* 0x0000001808077291 */ /* 0x000fe2000f80103f */
[----:B-1----:R-:W-:-:S03]  /*dda0*/  @!P0 FMUL.FTZ R88, R88, R9 ;  /* 0x0000000958588220 */ /* 0x002fc60000410000 */
[----:B------:R-:W-:Y:S01]  /*ddb0*/  ULEA.HI.X UR8, UR8, UR25, UR9, 0x2, UP0 ;  /* 0x0000001908087291 */ /* 0x000fe200080f1409 */
[----:B------:R-:W1:Y:S01]  /*ddc0*/  @!P2 MUFU.RCP R5, R5 ;  /* 0x000000050005a308 */ /* 0x000e620000001000 */
[----:B------:R-:W-:Y:S01]  /*ddd0*/  FADD.FTZ R0, R88, R177 ;  /* 0x000000b158007221 */ /* 0x000fe20000010000 */
[----:B--2---:R-:W-:Y:S01]  /*dde0*/  MOV R2, UR7 ;  /* 0x0000000700027c02 */ /* 0x004fe20008000f00 */
[----:B------:R-:W-:-:S05]  /*ddf0*/  UISETP.GT.AND UP0, UPT, UR22, 0x1, UPT ;  /* 0x000000011600788c */ /* 0x000fca000bf04270 */
[----:B------:R-:W2:Y:S01]  /*de00*/  @!P3 MUFU.RCP R8, R8 ;  /* 0x000000080008b308 */ /* 0x000ea20000001000 */
[----:B0-----:R-:W-:Y:S01]  /*de10*/  @!P1 FMUL.FTZ R89, R89, R4 ;  /* 0x0000000459599220 */ /* 0x001fe20000410000 */
[----:B------:R-:W-:Y:S01]  /*de20*/  STS.128 [R17.X16+0x10], R92 ;  /* 0x0000105c11007388 */ /* 0x000fe2000000cc00 */
[----:B------:R-:W-:Y:S02]  /*de30*/  PLOP3.LUT P0, PT, PT, PT, UP0, 0x80, 0x0 ;  /* 0x000000000000781c */ /* 0x000fe40003f0f008 */
[----:B------:R-:W-:Y:S01]  /*de40*/  FADD.FTZ R3, R0, R89 ;  /* 0x0000005900037221 */ /* 0x000fe20000010000 */
[----:B------:R-:W-:Y:S02]  /*de50*/  STS.128 [R17.X16+0x20], R96 ;  /* 0x0000206011007388 */ /* 0x000fe4000000cc00 */
[----:B------:R-:W0:Y:S01]  /*de60*/  @!P6 MUFU.RCP R10, R11 ;  /* 0x0000000b000ae308 */ /* 0x000e220000001000 */
[----:B-1----:R-:W-:Y:S02]  /*de70*/  @!P2 FMUL.FTZ R90, R90, R5 ;  /* 0x000000055a5aa220 */ /* 0x002fe40000410000 */
[----:B--2---:R-:W-:-:S05]  /*de80*/  @!P3 FMUL.FTZ R91, R91, R8 ;  /* 0x000000085b5bb220 */ /* 0x004fca0000410000 */
[----:B------:R1:W-:Y:S01]  /*de90*/  STS.128 [R17.X16], R88 ;  /* 0x0000005811007388 */ /* 0x0003e2000000cc00 */
[----:B0-----:R-:W-:-:S05]  /*dea0*/  @!P6 FMUL.FTZ R103, R103, R10 ;  /* 0x0000000a6767e220 */ /* 0x001fca0000410000 */
[----:B------:R-:W-:Y:S01]  /*deb0*/  STS.128 [R17.X16+0x30], R100 ;  /* 0x0000306411007388 */ /* 0x000fe2000000cc00 */
[----:B------:R-:W-:-:S06]  /*dec0*/  NOP ;  /* 0x0000000000007918 */ /* 0x000fcc0000000000 */
[----:B------:R-:W0:Y:S01]  /*ded0*/  LDS.128 R8, [R175.X16] ;  /* 0x00000000af087984 */ /* 0x000e22000000cc00 */
[----:B-1----:R-:W-:Y:S01]  /*dee0*/  FADD.FTZ R90, R3, R90 ;  /* 0x0000005a035a7221 */ /* 0x002fe20000010000 */
[----:B------:R-:W-:Y:S02]  /*def0*/  MOV R3, UR8 ;  /* 0x0000000800037c02 */ /* 0x000fe40008000f00 */
[----:B------:R-:W1:Y:S01]  /*df00*/  LDS.128 R12, [R175.X16+0x200] ;  /* 0x00020000af0c7984 */ /* 0x000e62000000cc00 */
[----:B------:R-:W-:Y:S02]  /*df10*/  FADD.FTZ R91, R90, R91 ;  /* 0x0000005b5a5b7221 */ /* 0x000fe40000010000 */
[----:B------:R-:W-:Y:S01]  /*df20*/  IMAD.WIDE R2, R37, 0x10, R2 ;  /* 0x0000001025027825 */ /* 0x000fe200078e0202 */
[----:B------:R-:W2:Y:S03]  /*df30*/  LDS.128 R20, [R175.X16+0x400] ;  /* 0x00040000af147984 */ /* 0x000ea6000000cc00 */
        /* <DEDUP_REMOVED lines=19> */
.L_x_3338:
        /* <DEDUP_REMOVED lines=34> */
.L_x_3476:
[----:B0-----:R-:W-:Y:S05]  /*e290*/  BSYNC B0 ;  /* 0x0000000000007941 */ /* 0x001fea0003800000 */
.L_x_3475:
        /* <DEDUP_REMOVED lines=33> */
.L_x_3478:
[----:B------:R-:W3:Y:S02]  /*e4b0*/  S2R R11, SR_TID.X ;  /* 0x00000000000b7919 */ /* 0x000ee40000002100 */
.L_x_3479:
[----:B0-----:R-:W-:Y:S05]  /*e4c0*/  BSYNC B0 ;  /* 0x0000000000007941 */ /* 0x001fea0003800000 */
.L_x_3477:
        /* <DEDUP_REMOVED lines=12> */
.L_x_3480:
        /* <DEDUP_REMOVED lines=32> */
.L_x_3377:
[----:B------:R-:W-:Y:S01]  /*e790*/  HFMA2.MMA R130, -RZ, RZ, 0, 5.9604644775390625e-08 ;  /* 0x00000001ff827435 */ /* 0x000fe200000001ff */
[----:B------:R-:W-:-:S02]  /*e7a0*/  MOV R131, R126 ;  /* 0x0000007e00837202 */ /* 0x000fc40000000f00 */
[----:B------:R-:W-:Y:S02]  /*e7b0*/  MOV R128, RZ ;  /* 0x000000ff00807202 */ /* 0x000fe40000000f00 */
[----:B------:R-:W-:Y:S02]  /*e7c0*/  MOV R127, 0xffffffff ;  /* 0xffffffff007f7802 */ /* 0x000fe40000000f00 */
[----:B------:R-:W-:Y:S02]  /*e7d0*/  MOV R124, 0xe7f0 ;  /* 0x0000e7f0007c7802 */ /* 0x000fe40000000f00 */
[----:B------:R-:W-:Y:S05]  /*e7e0*/  CALL.REL.NOINC `($__internal_83_$__cuda_sm70_shflsync_up) ;  /* 0x00001e6000007944 */ /* 0x000fea0003c00000 */
[----:B-1----:R-:W-:Y:S01]  /*e7f0*/  MOV R129, R127 ;  /* 0x0000007f00817202 */ /* 0x002fe20000000f00 */
[----:B0-----:R-:W-:Y:S05]  /*e800*/  BRA `(.L_x_3481) ;  /* 0xffff853000007947 */ /* 0x001fea000383ffff */
.L_x_3378:
[----:B------:R-:W-:Y:S01]  /*e810*/  HFMA2.MMA R130, -RZ, RZ, 0, 5.9604644775390625e-08 ;  /* 0x00000001ff827435 */ /* 0x000fe200000001ff */
[----:B------:R-:W-:Y:S02]  /*e820*/  MOV R131, R136 ;  /* 0x0000008800837202 */ /* 0x000fe40000000f00 */
[----:B------:R-:W-:Y:S02]  /*e830*/  MOV R128, RZ ;  /* 0x000000ff00807202 */ /* 0x000fe40000000f00 */
[----:B------:R-:W-:-:S02]  /*e840*/  MOV R127, 0xffffffff ;  /* 0xffffffff007f7802 */ /* 0x000fc40000000f00 */
[----:B------:R-:W-:Y:S02]  /*e850*/  MOV R124, 0xe870 ;  /* 0x0000e870007c7802 */ /* 0x000fe40000000f00 */
[----:B01----:R-:W-:Y:S05]  /*e860*/  CALL.REL.NOINC `($__internal_83_$__cuda_sm70_shflsync_up) ;  /* 0x00001de000007944 */ /* 0x003fea0003c00000 */
[----:B0-----:R-:W-:Y:S01]  /*e870*/  HFMA2.MMA R130, -RZ, RZ, 0, 5.9604644775390625e-08 ;  /* 0x00000001ff827435 */ /* 0x001fe200000001ff */
[----:B-1----:R-:W-:Y:S02]  /*e880*/  MOV R133, R127 ;  /* 0x0000007f00857202 */ /* 0x002fe40000000f00 */
[----:B------:R-:W-:Y:S02]  /*e890*/  MOV R131, R138 ;  /* 0x0000008a00837202 */ /* 0x000fe40000000f00 */
[----:B------:R-:W-:Y:S02]  /*e8a0*/  MOV R128, RZ ;  /* 0x000000ff00807202 */ /* 0x000fe40000000f00 */
[----:B------:R-:W-:Y:S02]  /*e8b0*/  MOV R127, 0xffffffff ;  /* 0xffffffff007f7802 */ /* 0x000fe40000000f00 */
[----:B------:R-:W-:Y:S02]  /*e8c0*/  MOV R124, 0xe8e0 ;  /* 0x0000e8e0007c7802 */ /* 0x000fe40000000f00 */
[----:B------:R-:W-:Y:S05]  /*e8d0*/  CALL.REL.NOINC `($__internal_83_$__cuda_sm70_shflsync_up) ;  /* 0x00001d7000007944 */ /* 0x000fea0003c00000 */
[----:B0-----:R-:W-:Y:S01]  /*e8e0*/  HFMA2.MMA R130, -RZ, RZ, 0, 5.9604644775390625e-08 ;  /* 0x00000001ff827435 */ /* 0x001fe200000001ff */
[----:B-1----:R-:W-:-:S02]  /*e8f0*/  MOV R135, R127 ;  /* 0x0000007f00877202 */ /* 0x002fc40000000f00 */
[----:B------:R-:W-:Y:S02]  /*e900*/  MOV R131, R139 ;  /* 0x0000008b00837202 */ /* 0x000fe40000000f00 */
[----:B------:R-:W-:Y:S02]  /*e910*/  MOV R128, RZ ;  /* 0x000000ff00807202 */ /* 0x000fe40000000f00 */
[----:B------:R-:W-:Y:S02]  /*e920*/  MOV R127, 0xffffffff ;  /* 0xffffffff007f7802 */ /* 0x000fe40000000f00 */
[----:B------:R-:W-:Y:S02]  /*e930*/  MOV R124, 0xe950 ;  /* 0x0000e950007c7802 */ /* 0x000fe40000000f00 */
[----:B------:R-:W-:Y:S05]  /*e940*/  CALL.REL.NOINC `($__internal_83_$__cuda_sm70_shflsync_up) ;  /* 0x00001d0000007944 */ /* 0x000fea0003c00000 */
[----:B-1----:R-:W-:Y:S01]  /*e950*/  FMUL.FTZ R124, R136, R127 ;  /* 0x0000007f887c7220 */ /* 0x002fe20000410000 */
[----:B------:R-:W-:Y:S01]  /*e960*/  ISETP.GE.AND P0, PT, R6, 0x1, PT ;  /* 0x000000010600780c */ /* 0x000fe20003f06270 */
[-C--:B------:R-:W-:Y:S01]  /*e970*/  FMUL.FTZ R125, R136, R135.reuse ;  /* 0x00000087887d7220 */ /* 0x080fe20000410000 */
[----:B0-----:R-:W-:Y:S01]  /*e980*/  HFMA2.MMA R130, -RZ, RZ, 0, 1.1920928955078125e-07 ;  /* 0x00000002ff827435 */ /* 0x001fe200000001ff */
[----:B------:R-:W-:-:S02]  /*e990*/  FFMA.FTZ R131, R126, R135, -R124 ;  /* 0x000000877e837223 */ /* 0x000fc4000001087c */
[----:B------:R-:W-:Y:S02]  /*e9a0*/  FMUL.FTZ R124, R136, R133 ;  /* 0x00000085887c7220 */ /* 0x000fe40000410000 */
[----:B------:R-:W-:Y:S01]  /*e9b0*/  FFMA.FTZ R128, R126, R127, R125 ;  /* 0x0000007f7e807223 */ /* 0x000fe2000001007d */
[----:B------:R-:W-:Y:S01]  /*e9c0*/  MOV R127, 0xffffffff ;  /* 0xffffffff007f7802 */ /* 0x000fe20000000f00 */
[-C--:B------:R-:W-:Y:S02]  /*e9d0*/  FMUL.FTZ R125, R136, R129.reuse ;  /* 0x00000081887d7220 */ /* 0x080fe40000410000 */
[----:B------:R-:W-:Y:S01]  /*e9e0*/  FFMA.FTZ R129, R126, R129, -R124 ;  /* 0x000000817e817223 */ /* 0x000fe2000001087c */
[----:B------:R-:W-:Y:S01]  /*e9f0*/  MOV R124, 0xeaa0 ;  /* 0x0000eaa0007c7802 */ /* 0x000fe20000000f00 */
[----:B------:R-:W-:Y:S02]  /*ea00*/  FADD.FTZ R131, R138, R131 ;  /* 0x000000838a837221 */ /* 0x000fe40000010000 */
[----:B------:R-:W-:-:S02]  /*ea10*/  FADD.FTZ R128, R139, R128 ;  /* 0x000000808b807221 */ /* 0x000fc40000010000 */
[C---:B------:R-:W-:Y:S01]  /*ea20*/  FFMA.FTZ R125, R126.reuse, R133, R125 ;  /* 0x000000857e7d7223 */ /* 0x040fe2000001007d */
[----:B------:R-:W-:Y:S02]  /*ea30*/  FSEL R126, R126, R129, !P0 ;  /* 0x000000817e7e7208 */ /* 0x000fe40004000000 */
[----:B------:R-:W-:Y:S02]  /*ea40*/  FSEL R138, R138, R131, !P0 ;  /* 0x000000838a8a7208 */ /* 0x000fe40004000000 */
[----:B------:R-:W-:Y:S02]  /*ea50*/  FSEL R139, R139, R128, !P0 ;  /* 0x000000808b8b7208 */ /* 0x000fe40004000000 */
[----:B------:R-:W-:Y:S02]  /*ea60*/  FSEL R136, R136, R125, !P0 ;  /* 0x0000007d88887208 */ /* 0x000fe40004000000 */
[----:B------:R-:W-:Y:S02]  /*ea70*/  MOV R128, RZ ;  /* 0x000000ff00807202 */ /* 0x000fe40000000f00 */
[----:B------:R-:W-:-:S02]  /*ea80*/  MOV R131, R126 ;  /* 0x0000007e00837202 */ /* 0x000fc40000000f00 */
[----:B------:R-:W-:Y:S05]  /*ea90*/  CALL.REL.NOINC `($__internal_83_$__cuda_sm70_shflsync_up) ;  /* 0x00001bb000007944 */ /* 0x000fea0003c00000 */
[----:B0-----:R-:W-:Y:S01]  /*eaa0*/  HFMA2.MMA R130, -RZ, RZ, 0, 1.1920928955078125e-07 ;  /* 0x00000002ff827435 */ /* 0x001fe200000001ff */
[----:B-1----:R-:W-:-:S02]  /*eab0*/  MOV R129, R127 ;  /* 0x0000007f00817202 */ /* 0x002fc40000000f00 */
[----:B------:R-:W-:Y:S02]  /*eac0*/  MOV R131, R136 ;  /* 0x0000008800837202 */ /* 0x000fe40000000f00 */
[----:B------:R-:W-:Y:S02]  /*ead0*/  MOV R128, RZ ;  /* 0x000000ff00807202 */ /* 0x000fe40000000f00 */
[----:B------:R-:W-:Y:S02]  /*eae0*/  MOV R127, 0xffffffff ;  /* 0xffffffff007f7802 */ /* 0x000fe40000000f00 */
[----:B------:R-:W-:Y:S02]  /*eaf0*/  MOV R124, 0xeb10 ;  /* 0x0000eb10007c7802 */ /* 0x000fe40000000f00 */
[----:B------:R-:W-:Y:S05]  /*eb00*/  CALL.REL.NOINC `($__internal_83_$__cuda_sm70_shflsync_up) ;  /* 0x00001b4000007944 */ /* 0x000fea0003c00000 */
[----:B0-----:R-:W-:Y:S01]  /*eb10*/  HFMA2.MMA R130, -RZ, RZ, 0, 1.1920928955078125e-07 ;  /* 0x00000002ff827435 */ /* 0x001fe200000001ff */
[----:B-1----:R-:W-:Y:S02]  /*eb20*/  MOV R133, R127 ;  /* 0x0000007f00857202 */ /* 0x002fe40000000f00 */
[----:B------:R-:W-:Y:S02]  /*eb30*/  MOV R131, R138 ;  /* 0x0000008a00837202 */ /* 0x000fe40000000f00 */
[----:B------:R-:W-:-:S02]  /*eb40*/  MOV R128, RZ ;  /* 0x000000ff00807202 */ /* 0x000fc40000000f00 */
[----:B------:R-:W-:Y:S02]  /*eb50*/  MOV R127, 0xffffffff ;  /* 0xffffffff007f7802 */ /* 0x000fe40000000f00 */
[----:B------:R-:W-:Y:S02]  /*eb60*/  MOV R124, 0xeb80 ;  /* 0x0000eb80007c7802 */ /* 0x000fe40000000f00 */
[----:B------:R-:W-:Y:S05]  /*eb70*/  CALL.REL.NOINC `($__internal_83_$__cuda_sm70_shflsync_up) ;  /* 0x00001ad000007944 */ /* 0x000fea0003c00000 */
[----:B0-----:R-:W-:Y:S01]  /*eb80*/  HFMA2.MMA R130, -RZ, RZ, 0, 1.1920928955078125e-07 ;  /* 0x00000002ff827435 */ /* 0x001fe200000001ff */
[----:B-1----:R-:W-:Y:S02]  /*eb90*/  MOV R135, R127 ;  /* 0x0000007f00877202 */ /* 0x002fe40000000f00 */
[----:B------:R-:W-:Y:S02]  /*eba0*/  MOV R131, R139 ;  /* 0x0000008b00837202 */ /* 0x000fe40000000f00 */
[----:B------:R-:W-:Y:S02]  /*ebb0*/  MOV R128, RZ ;  /* 0x000000ff00807202 */ /* 0x000fe40000000f00 */
[----:B------:R-:W-:Y:S02]  /*ebc0*/  MOV R127, 0xffffffff ;  /* 0xffffffff007f7802 */ /* 0x000fe40000000f00 */
[----:B------:R-:W-:-:S02]  /*ebd0*/  MOV R124, 0xebf0 ;  /* 0x0000ebf0007c7802 */ /* 0x000fc40000000f00 */
[----:B------:R-:W-:Y:S05]  /*ebe0*/  CALL.REL.NOINC `($__internal_83_$__cuda_sm70_shflsync_up) ;  /* 0x00001a6000007944 */ /* 0x000fea0003c00000 */
[----:B------:R-:W-:Y:S01]  /*ebf0*/  ISETP.GE.AND P0, PT, R6, 0x2, PT ;  /* 0x000000020600780c */ /* 0x000fe20003f06270 */
[----:B------:R-:W-:Y:S01]  /*ec00*/  FMUL.FTZ R125, R135, R136 ;  /* 0x00000088877d7220 */ /* 0x000fe20000410000 */
[----:B0-----:R-:W-:Y:S01]  /*ec10*/  HFMA2.MMA R130, -RZ, RZ, 0, 2.384185791015625e-07 ;  /* 0x00000004ff827435 */ /* 0x001fe200000001ff */
[----:B-1----:R-:W-:-:S02]  /*ec20*/  FMUL.FTZ R124, R136, R127 ;  /* 0x0000007f887c7220 */ /* 0x002fc40000410000 */
[----:B------:R-:W-:Y:S01]  /*ec30*/  FFMA.FTZ R128, R126, R127, R125 ;  /* 0x0000007f7e807223 */ /* 0x000fe2000001007d */
[----:B------:R-:W-:Y:S01]  /*ec40*/  MOV R127, 0xffffffff ;  /* 0xffffffff007f7802 */ /* 0x000fe20000000f00 */
        /* <DEDUP_REMOVED lines=9> */
[----:B------:R-:W-:-:S02]  /*ece0*/  MOV R133, R126 ;  /* 0x0000007e00857202 */ /* 0x000fc40000000f00 */
[----:B------:R-:W-:Y:S02]  /*ecf0*/  MOV R128, RZ ;  /* 0x000000ff00807202 */ /* 0x000fe40000000f00 */
[----:B------:R-:W-:Y:S02]  /*ed00*/  MOV R131, R133 ;  /* 0x0000008500837202 */ /* 0x000fe40000000f00 */
[----:B------:R-:W-:Y:S05]  /*ed10*/  CALL.REL.NOINC `($__internal_83_$__cuda_sm70_shflsync_up) ;  /* 0x0000193000007944 */ /* 0x000fea0003c00000 */
[----:B0-----:R-:W-:Y:S01]  /*ed20*/  HFMA2.MMA R130, -RZ, RZ, 0, 2.384185791015625e-07 ;  /* 0x00000004ff827435 */ /* 0x001fe200000001ff */
[----:B-1----:R-:W-:Y:S02]  /*ed30*/  MOV R126, R127 ;  /* 0x0000007f007e7202 */ /* 0x002fe40000000f00 */
[----:B------:R-:W-:Y:S02]  /*ed40*/  MOV R131, R135 ;  /* 0x0000008700837202 */ /* 0x000fe40000000f00 */
[----:B------:R-:W-:Y:S02]  /*ed50*/  MOV R128, RZ ;  /* 0x000000ff00807202 */ /* 0x000fe40000000f00 */
[----:B------:R-:W-:Y:S02]  /*ed60*/  MOV R127, 0xffffffff ;  /* 0xffffffff007f7802 */ /* 0x000fe40000000f00 */
[----:B------:R-:W-:-:S02]  /*ed70*/  MOV R124, 0xed90 ;  /* 0x0000ed90007c7802 */ /* 0x000fc40000000f00 */
[----:B------:R-:W-:Y:S05]  /*ed80*/  CALL.REL.NOINC `($__internal_83_$__cuda_sm70_shflsync_up) ;  /* 0x000018c000007944 */ /* 0x000fea0003c00000 */
[----:B0-----:R-:W-:Y:S01]  /*ed90*/  HFMA2.MMA R130, -RZ, RZ, 0, 2.384185791015625e-07 ;  /* 0x00000004ff827435 */ /* 0x001fe200000001ff */
[----:B-1----:R-:W-:-:S02]  /*eda0*/  MOV R129, R127 ;  /* 0x0000007f00817202 */ /* 0x002fc40000000f00 */
[----:B------:R-:W-:Y:S02]  /*edb0*/  MOV R131, R138 ;  /* 0x0000008a00837202 */ /* 0x000fe40000000f00 */
[----:B------:R-:W-:Y:S02]  /*edc0*/  MOV R128, RZ ;  /* 0x000000ff00807202 */ /* 0x000fe40000000f00 */
[----:B------:R-:W-:Y:S02]  /*edd0*/  MOV R127, 0xffffffff ;  /* 0xffffffff007f7802 */ /* 0x000fe40000000f00 */
[----:B------:R-:W-:Y:S02]  /*ede0*/  MOV R124, 0xee00 ;  /* 0x0000ee00007c7802 */ /* 0x000fe40000000f00 */
[----:B------:R-:W-:Y:S05]  /*edf0*/  CALL.REL.NOINC `($__internal_83_$__cuda_sm70_shflsync_up) ;  /* 0x0000185000007944 */ /* 0x000fea0003c00000 */
[----:B0-----:R-:W-:Y:S01]  /*ee00*/  HFMA2.MMA R130, -RZ, RZ, 0, 2.384185791015625e-07 ;  /* 0x00000004ff827435 */ /* 0x001fe200000001ff */
[----:B-1----:R-:W-:Y:S02]  /*ee10*/  MOV R132, R127 ;  /* 0x0000007f00847202 */ /* 0x002fe40000000f00 */
[----:B------:R-:W-:Y:S02]  /*ee20*/  MOV R131, R139 ;  /* 0x0000008b00837202 */ /* 0x000fe40000000f00 */
[----:B------:R-:W-:-:S02]  /*ee30*/  MOV R128, RZ ;  /* 0x000000ff00807202 */ /* 0x000fc40000000f00 */
[----:B------:R-:W-:Y:S02]  /*ee40*/  MOV R127, 0xffffffff ;  /* 0xffffffff007f7802 */ /* 0x000fe40000000f00 */
[----:B------:R-:W-:Y:S02]  /*ee50*/  MOV R124, 0xee70 ;  /* 0x0000ee70007c7802 */ /* 0x000fe40000000f00 */
[----:B------:R-:W-:Y:S05]  /*ee60*/  CALL.REL.NOINC `($__internal_83_$__cuda_sm70_shflsync_up) ;  /* 0x000017e000007944 */ /* 0x000fea0003c00000 */
[----:B------:R-:W-:Y:S01]  /*ee70*/  ISETP.GE.AND P0, PT, R6, 0x4, PT ;  /* 0x000000040600780c */ /* 0x000fe20003f06270 */
[C---:B0-----:R-:W-:Y:S02]  /*ee80*/  FMUL.FTZ R128, R132.reuse, R135 ;  /* 0x0000008784807220 */ /* 0x041fe40000410000 */
[-C--:B-1----:R-:W-:Y:S02]  /*ee90*/  FMUL.FTZ R124, R135, R127.reuse ;  /* 0x0000007f877c7220 */ /* 0x082fe40000410000 */
[----:B------:R-:W-:Y:S01]  /*eea0*/  FFMA.FTZ R130, R133, R127, R128 ;  /* 0x0000007f85827223 */ /* 0x000fe20000010080 */
[----:B------:R-:W-:Y:S01]  /*eeb0*/  MOV R127, 0xffffffff ;  /* 0xffffffff007f7802 */ /* 0x000fe20000000f00 */
        /* <DEDUP_REMOVED lines=9> */
[----:B------:R-:W-:Y:S01]  /*ef50*/  MOV R137, R133 ;  /* 0x0000008500897202 */ /* 0x000fe20000000f00 */
[----:B------:R-:W-:Y:S01]  /*ef60*/  HFMA2.MMA R130, -RZ, RZ, 0, 4.76837158203125e-07 ;  /* 0x00000008ff827435 */ /* 0x000fe200000001ff */
[----:B------:R-:W-:-:S02]  /*ef70*/  MOV R128, RZ ;  /* 0x000000ff00807202 */ /* 0x000fc40000000f00 */
[----:B------:R-:W-:Y:S02]  /*ef80*/  MOV R126, R138 ;  /* 0x0000008a007e7202 */ /* 0x000fe40000000f00 */
[----:B------:R-:W-:Y:S02]  /*ef90*/  MOV R129, R139 ;  /* 0x0000008b00817202 */ /* 0x000fe40000000f00 */
[----:B------:R-:W-:Y:S02]  /*efa0*/  MOV R131, R137 ;  /* 0x0000008900837202 */ /* 0x000fe40000000f00 */
[----:B------:R-:W-:Y:S05]  /*efb0*/  CALL.REL.NOINC `($__internal_83_$__cuda_sm70_shflsync_up) ;  /* 0x0000169000007944 */ /* 0x000fea0003c00000 */
[----:B0-----:R-:W-:Y:S01]  /*efc0*/  HFMA2.MMA R130, -RZ, RZ, 0, 4.76837158203125e-07 ;  /* 0x00000008ff827435 */ /* 0x001fe200000001ff */
[----:B-1----:R-:W-:Y:S02]  /*efd0*/  MOV R132, R127 ;  /* 0x0000007f00847202 */ /* 0x002fe40000000f00 */
[----:B------:R-:W-:Y:S02]  /*efe0*/  MOV R131, R135 ;  /* 0x0000008700837202 */ /* 0x000fe40000000f00 */
[----:B------:R-:W-:Y:S02]  /*eff0*/  MOV R128, RZ ;  /* 0x000000ff00807202 */ /* 0x000fe40000000f00 */
[----:B------:R-:W-:-:S02]  /*f000*/  MOV R127, 0xffffffff ;  /* 0xffffffff007f7802 */ /* 0x000fc40000000f00 */
[----:B------:R-:W-:Y:S02]  /*f010*/  MOV R124, 0xf030 ;  /* 0x0000f030007c7802 */ /* 0x000fe40000000f00 */
[----:B------:R-:W-:Y:S05]  /*f020*/  CALL.REL.NOINC `($__internal_83_$__cuda_sm70_shflsync_up) ;  /* 0x0000162000007944 */ /* 0x000fea0003c00000 */
[----:B0-----:R-:W-:Y:S01]  /*f030*/  HFMA2.MMA R130, -RZ, RZ, 0, 4.76837158203125e-07 ;  /* 0x00000008ff827435 */ /* 0x001fe200000001ff */
[----:B-1----:R-:W-:Y:S02]  /*f040*/  MOV R133, R127 ;  /* 0x0000007f00857202 */ /* 0x002fe40000000f00 */
[----:B------:R-:W-:Y:S02]  /*f050*/  MOV R131, R126 ;  /* 0x0000007e00837202 */ /* 0x000fe40000000f00 */
[----:B------:R-:W-:Y:S02]  /*f060*/  MOV R128, RZ ;  /* 0x000000ff00807202 */ /* 0x000fe40000000f00 */
[----:B------:R-:W-:Y:S02]  /*f070*/  MOV R127, 0xffffffff ;  /* 0xffffffff007f7802 */ /* 0x000fe40000000f00 */
[----:B------:R-:W-:Y:S02]  /*f080*/  MOV R124, 0xf0a0 ;  /* 0x0000f0a0007c7802 */ /* 0x000fe40000000f00 */
[----:B------:R-:W-:Y:S05]  /*f090*/  CALL.REL.NOINC `($__internal_83_$__cuda_sm70_shflsync_up) ;  /* 0x000015b000007944 */ /* 0x000fea0003c00000 */
[----:B0-----:R-:W-:Y:S01]  /*f0a0*/  HFMA2.MMA R130, -RZ, RZ, 0, 4.76837158203125e-07 ;  /* 0x00000008ff827435 */ /* 0x001fe200000001ff */
[----:B-1----:R-:W-:-:S02]  /*f0b0*/  MOV R134, R127 ;  /* 0x0000007f00867202 */ /* 0x002fc40000000f00 */
[----:B------:R-:W-:Y:S02]  /*f0c0*/  MOV R131, R129 ;  /* 0x0000008100837202 */ /* 0x000fe40000000f00 */
[----:B------:R-:W-:Y:S02]  /*f0d0*/  MOV R128, RZ ;  /* 0x000000ff00807202 */ /* 0x000fe40000000f00 */
        /* <DEDUP_REMOVED lines=8> */
[----:B------:R-:W-:-:S02]  /*f160*/  FFMA.FTZ R125, R134, R137, -R124 ;  /* 0x00000089867d7223 */ /* 0x000fc4000001087c */
[CC--:B------:R-:W-:Y:S02]  /*f170*/  FMUL.FTZ R128, R132.reuse, R135.reuse ;  /* 0x0000008784807220 */ /* 0x0c0fe40000410000 */
[C---:B------:R-:W-:Y:S02]  /*f180*/  FMUL.FTZ R124, R133.reuse, R135 ;  /* 0x00000087857c7220 */ /* 0x040fe40000410000 */
[-C--:B------:R-:W-:Y:S02]  /*f190*/  FFMA.FTZ R128, R133, R137.reuse, R128 ;  /* 0x0000008985807223 */ /* 0x080fe40000010080 */
[----:B------:R-:W-:Y:S01]  /*f1a0*/  @P0 FFMA.FTZ R137, R132, R137, -R124 ;  /* 0x0000008984890223 */ /* 0x000fe2000001087c */
[----:B------:R-:W-:Y:S01]  /*f1b0*/  MOV R124, 0xf240 ;  /* 0x0000f240007c7802 */ /* 0x000fe20000000f00 */
[----:B------:R-:W-:Y:S01]  /*f1c0*/  @P0 FADD.FTZ R126, R126, R125 ;  /* 0x0000007d7e7e0221 */ /* 0x000fe20000010000 */
[----:B------:R-:W-:Y:S01]  /*f1d0*/  FSEL R135, R135, R128, !P0 ;  /* 0x0000008087877208 */ /* 0x000fe20004000000 */
[----:B------:R-:W-:Y:S01]  /*f1e0*/  @P0 FADD.FTZ R129, R129, R130 ;  /* 0x0000008281810221 */ /* 0x000fe20000010000 */
[----:B------:R-:W-:Y:S01]  /*f1f0*/  HFMA2.MMA R130, -RZ, RZ, 0, 9.5367431640625e-07 ;  /* 0x00000010ff827435 */ /* 0x000fe200000001ff */
[----:B------:R-:W-:-:S02]  /*f200*/  MOV R128, RZ ;  /* 0x000000ff00807202 */ /* 0x000fc40000000f00 */
[----:B------:R-:W-:Y:S02]  /*f210*/  MOV R131, R137 ;  /* 0x0000008900837202 */ /* 0x000fe40000000f00 */
[----:B------:R-:W-:Y:S02]  /*f220*/  MOV R133, R126 ;  /* 0x0000007e00857202 */ /* 0x000fe40000000f00 */
[----:B------:R-:W-:Y:S05]  /*f230*/  CALL.REL.NOINC `($__internal_83_$__cuda_sm70_shflsync_up) ;  /* 0x0000141000007944 */ /* 0x000fea0003c00000 */
[----:B0-----:R-:W-:Y:S01]  /*f240*/  HFMA2.MMA R130, -RZ, RZ, 0, 9.5367431640625e-07 ;  /* 0x00000010ff827435 */ /* 0x001fe200000001ff */
[----:B-1----:R-:W-:Y:S02]  /*f250*/  MOV R134, R127 ;  /* 0x0000007f00867202 */ /* 0x002fe40000000f00 */
[----:B------:R-:W-:Y:S02]  /*f260*/  MOV R131, R135 ;  /* 0x0000008700837202 */ /* 0x000fe40000000f00 */
[----:B------:R-:W-:Y:S02]  /*f270*/  MOV R128, RZ ;  /* 0x000000ff00807202 */ /* 0x000fe40000000f00 */
[----:B------:R-:W-:Y:S02]  /*f280*/  MOV R127, 0xffffffff ;  /* 0xffffffff007f7802 */ /* 0x000fe40000000f00 */
[----:B------:R-:W-:-:S02]  /*f290*/  MOV R124, 0xf2b0 ;  /* 0x0000f2b0007c7802 */ /* 0x000fc40000000f00 */
[----:B------:R-:W-:Y:S05]  /*f2a0*/  CALL.REL.NOINC `($__internal_83_$__cuda_sm70_shflsync_up) ;  /* 0x000013a000007944 */ /* 0x000fea0003c00000 */
[----:B0-----:R-:W-:Y:S01]  /*f2b0*/  HFMA2.MMA R130, -RZ, RZ, 0, 9.5367431640625e-07 ;  /* 0x00000010ff827435 */ /* 0x001fe200000001ff */
[----:B-1----:R-:W-:-:S02]  /*f2c0*/  MOV R132, R127 ;  /* 0x0000007f00847202 */ /* 0x002fc40000000f00 */
[----:B------:R-:W-:Y:S02]  /*f2d0*/  MOV R131, R126 ;  /* 0x0000007e00837202 */ /* 0x000fe40000000f00 */
[----:B------:R-:W-:Y:S02]  /*f2e0*/  MOV R128, RZ ;  /* 0x000000ff00807202 */ /* 0x000fe40000000f00 */
[----:B------:R-:W-:Y:S02]  /*f2f0*/  MOV R127, 0xffffffff ;  /* 0xffffffff007f7802 */ /* 0x000fe40000000f00 */
[----:B------:R-:W-:Y:S02]  /*f300*/  MOV R124, 0xf320 ;  /* 0x0000f320007c7802 */ /* 0x000fe40000000f00 */
[----:B------:R-:W-:Y:S05]  /*f310*/  CALL.REL.NOINC `($__internal_83_$__cuda_sm70_shflsync_up) ;  /* 0x0000133000007944 */ /* 0x000fea0003c00000 */
[----:B0-----:R-:W-:Y:S01]  /*f320*/  HFMA2.MMA R130, -RZ, RZ, 0, 9.5367431640625e-07 ;  /* 0x00000010ff827435 */ /* 0x001fe200000001ff */
[----:B-1----:R-:W-:Y:S02]  /*f330*/  MOV R136, R127 ;  /* 0x0000007f00887202 */ /* 0x002fe40000000f00 */
[----:B------:R-:W-:Y:S02]  /*f340*/  MOV R131, R129 ;  /* 0x0000008100837202 */ /* 0x000fe40000000f00 */
[----:B------:R-:W-:-:S02]  /*f350*/  MOV R128, RZ ;  /* 0x000000ff00807202 */ /* 0x000fc40000000f00 */
[----:B------:R-:W-:Y:S02]  /*f360*/  MOV R127, 0xffffffff ;  /* 0xffffffff007f7802 */ /* 0x000fe40000000f00 */
[----:B------:R-:W-:Y:S02]  /*f370*/  MOV R124, 0xf390 ;  /* 0x0000f390007c7802 */ /* 0x000fe40000000f00 */
[----:B------:R-:W-:Y:S05]  /*f380*/  CALL.REL.NOINC `($__internal_83_$__cuda_sm70_shflsync_up) ;  /* 0x000012c000007944 */ /* 0x000fea0003c00000 */
[----:B01----:R-:W-:Y:S05]  /*f390*/  BRA `(.L_x_3482) ;  /* 0xffff7e1000007947 */ /* 0x003fea000383ffff */
.L_x_3383:
[----:B------:R-:W-:Y:S01]  /*f3a0*/  HFMA2.MMA R130, -RZ, RZ, 0, 5.9604644775390625e-08 ;  /* 0x00000001ff827435 */ /* 0x000fe200000001ff */
[----:B------:R-:W-:Y:S02]  /*f3b0*/  MOV R131, R137 ;  /* 0x0000008900837202 */ /* 0x000fe40000000f00 */
[----:B0-----:R-:W-:Y:S02]  /*f3c0*/  MOV R128, RZ ;  /* 0x000000ff00807202 */ /* 0x001fe40000000f00 */
[----:B------:R-:W-:Y:S02]  /*f3d0*/  MOV R127, 0xffffffff ;  /* 0xffffffff007f7802 */ /* 0x000fe40000000f00 */
[----:B------:R-:W-:Y:S02]  /*f3e0*/  MOV R124, 0xf400 ;  /* 0x0000f400007c7802 */ /* 0x000fe40000000f00 */
[----:B-1----:R-:W-:Y:S05]  /*f3f0*/  CALL.REL.NOINC `($__internal_83_$__cuda_sm70_shflsync_up) ;  /* 0x0000125000007944 */ /* 0x002fea0003c00000 */
[----:B0-----:R-:W-:Y:S01]  /*f400*/  HFMA2.MMA R130, -RZ, RZ, 0, 5.9604644775390625e-08 ;  /* 0x00000001ff827435 */ /* 0x001fe200000001ff */
[----:B-1----:R-:W-:-:S02]  /*f410*/  MOV R132, R127 ;  /* 0x0000007f00847202 */ /* 0x002fc40000000f00 */
[----:B------:R-:W-:Y:S02]  /*f420*/  MOV R131, R135 ;  /* 0x0000008700837202 */ /* 0x000fe40000000f00 */
[----:B------:R-:W-:Y:S02]  /*f430*/  MOV R128, RZ ;  /* 0x000000ff00807202 */ /* 0x000fe40000000f00 */
[----:B------:R-:W-:Y:S02]  /*f440*/  MOV R127, 0xffffffff ;  /* 0xffffffff007f7802 */ /* 0x000fe40000000f00 */
[----:B------:R-:W-:Y:S02]  /*f450*/  MOV R124, 0xf470 ;  /* 0x0000f470007c7802 */ /* 0x000fe40000000f00 */
[----:B------:R-:W-:Y:S05]  /*f460*/  CALL.REL.NOINC `($__internal_83_$__cuda_sm70_shflsync_up) ;  /* 0x000011e000007944 */ /* 0x000fea0003c00000 */
[----:B0-----:R-:W-:Y:S01]  /*f470*/  HFMA2.MMA R130, -RZ, RZ, 0, 5.9604644775390625e-08 ;  /* 0x00000001ff827435 */ /* 0x001fe200000001ff */
[----:B-1----:R-:W-:Y:S02]  /*f480*/  MOV R135, R127 ;  /* 0x0000007f00877202 */ /* 0x002fe40000000f00 */
[----:B------:R-:W-:Y:S02]  /*f490*/  MOV R131, R133 ;  /* 0x0000008500837202 */ /* 0x000fe40000000f00 */
[----:B------:R-:W-:-:S02]  /*f4a0*/  MOV R128, RZ ;  /* 0x000000ff00807202 */ /* 0x000fc40000000f00 */
[----:B------:R-:W-:Y:S02]  /*f4b0*/  MOV R127, 0xffffffff ;  /* 0xffffffff007f7802 */ /* 0x000fe40000000f00 */
[----:B------:R-:W-:Y:S02]  /*f4c0*/  MOV R124, 0xf4e0 ;  /* 0x0000f4e0007c7802 */ /* 0x000fe40000000f00 */
[----:B------:R-:W-:Y:S05]  /*f4d0*/  CALL.REL.NOINC `($__internal_83_$__cuda_sm70_shflsync_up) ;  /* 0x0000117000007944 */ /* 0x000fea0003c00000 */
[----:B0-----:R-:W-:Y:S01]  /*f4e0*/  HFMA2.MMA R130, -RZ, RZ, 0, 5.9604644775390625e-08 ;  /* 0x00000001ff827435 */ /* 0x001fe200000001ff */
[----:B-1----:R-:W-:Y:S02]  /*f4f0*/  MOV R133, R127 ;  /* 0x0000007f00857202 */ /* 0x002fe40000000f00 */
[----:B------:R-:W-:Y:S02]  /*f500*/  MOV R131, R129 ;  /* 0x0000008100837202 */ /* 0x000fe40000000f00 */
[----:B------:R-:W-:Y:S02]  /*f510*/  MOV R128, RZ ;  /* 0x000000ff00807202 */ /* 0x000fe40000000f00 */
[----:B------:R-:W-:Y:S02]  /*f520*/  MOV R127, 0xffffffff ;  /* 0xffffffff007f7802 */ /* 0x000fe40000000f00 */
[----:B------:R-:W-:-:S02]  /*f530*/  MOV R124, 0xf550 ;  /* 0x0000f550007c7802 */ /* 0x000fc40000000f00 */
[----:B------:R-:W-:Y:S05]  /*f540*/  CALL.REL.NOINC `($__internal_83_$__cuda_sm70_shflsync_up) ;  /* 0x0000110000007944 */ /* 0x000fea0003c00000 */
[----:B-1----:R-:W-:Y:S01]  /*f550*/  MOV R129, R127 ;  /* 0x0000007f00817202 */ /* 0x002fe20000000f00 */
[----:B------:R-:W-:Y:S01]  /*f560*/  HFMA2.MMA R127, -RZ, RZ, 0, 0 ;  /* 0x00000000ff7f7435 */ /* 0x000fe200000001ff */
[----:B0-----:R-:W-:-:S02]  /*f570*/  MOV R128, R120 ;  /* 0x0000007800807202 */ /* 0x001fc40000000f00 */
[----:B------:R-:W-:Y:S02]  /*f580*/  MOV R125, 0x1f ;  /* 0x0000001f007d7802 */ /* 0x000fe40000000f00 */
[----:B------:R-:W-:Y:S02]  /*f590*/  MOV R124, 0xffffffff ;  /* 0xffffffff007c7802 */ /* 0x000fe40000000f00 */
[----:B------:R-:W-:Y:S02]  /*f5a0*/  MOV R126, 0xf5c0 ;  /* 0x0000f5c0007e7802 */ /* 0x000fe40000000f00 */
[----:B------:R-:W-:Y:S05]  /*f5b0*/  CALL.REL.NOINC `($__internal_82_$__cuda_sm70_shflsync_idx_p) ;  /* 0x0000104000007944 */ /* 0x000fea0003c00000 */
[----:B0-----:R-:W-:Y:S01]  /*f5c0*/  HFMA2.MMA R127, -RZ, RZ, 0, 0 ;  /* 0x00000000ff7f7435 */ /* 0x001fe200000001ff */
[----:B-1----:R-:W-:Y:S02]  /*f5d0*/  MOV R136, R125 ;  /* 0x0000007d00887202 */ /* 0x002fe40000000f00 */
[----:B------:R-:W-:Y:S02]  /*f5e0*/  MOV R128, R121 ;  /* 0x0000007900807202 */ /* 0x000fe40000000f00 */
[----:B------:R-:W-:Y:S02]  /*f5f0*/  MOV R125, 0x1f ;  /* 0x0000001f007d7802 */ /* 0x000fe40000000f00 */
[----:B------:R-:W-:-:S02]  /*f600*/  MOV R124, 0xffffffff ;  /* 0xffffffff007c7802 */ /* 0x000fc40000000f00 */
[----:B------:R-:W-:Y:S02]  /*f610*/  MOV R126, 0xf630 ;  /* 0x0000f630007e7802 */ /* 0x000fe40000000f00 */
[----:B------:R-:W-:Y:S05]  /*f620*/  CALL.REL.NOINC `($__internal_82_$__cuda_sm70_shflsync_idx_p) ;  /* 0x00000fd000007944 */ /* 0x000fea0003c00000 */
[----:B0-----:R-:W-:Y:S01]  /*f630*/  HFMA2.MMA R127, -RZ, RZ, 0, 0 ;  /* 0x00000000ff7f7435 */ /* 0x001fe200000001ff */
[----:B-1----:R-:W-:Y:S02]  /*f640*/  MOV R134, R125 ;  /* 0x0000007d00867202 */ /* 0x002fe40000000f00 */
[----:B------:R-:W-:Y:S02]  /*f650*/  MOV R128, R122 ;  /* 0x0000007a00807202 */ /* 0x000fe40000000f00 */
[----:B------:R-:W-:Y:S02]  /*f660*/  MOV R125, 0x1f ;  /* 0x0000001f007d7802 */ /* 0x000fe40000000f00 */
[----:B------:R-:W-:Y:S02]  /*f670*/  MOV R124, 0xffffffff ;  /* 0xffffffff007c7802 */ /* 0x000fe40000000f00 */
[----:B------:R-:W-:Y:S02]  /*f680*/  MOV R126, 0xf6a0 ;  /* 0x0000f6a0007e7802 */ /* 0x000fe40000000f00 */
[----:B------:R-:W-:Y:S05]  /*f690*/  CALL.REL.NOINC `($__internal_82_$__cuda_sm70_shflsync_idx_p) ;  /* 0x00000f6000007944 */ /* 0x000fea0003c00000 */
[----:B0-----:R-:W-:Y:S01]  /*f6a0*/  HFMA2.MMA R127, -RZ, RZ, 0, 0 ;  /* 0x00000000ff7f7435 */ /* 0x001fe200000001ff */
[----:B-1----:R-:W-:-:S02]  /*f6b0*/  MOV R138, R125 ;  /* 0x0000007d008a7202 */ /* 0x002fc40000000f00 */
[----:B------:R-:W-:Y:S02]  /*f6c0*/  MOV R128, R123 ;  /* 0x0000007b00807202 */ /* 0x000fe40000000f00 */
[----:B------:R-:W-:Y:S02]  /*f6d0*/  MOV R125, 0x1f ;  /* 0x0000001f007d7802 */ /* 0x000fe40000000f00 */
[----:B------:R-:W-:Y:S02]  /*f6e0*/  MOV R124, 0xffffffff ;  /* 0xffffffff007c7802 */ /* 0x000fe40000000f00 */
[----:B------:R-:W-:Y:S02]  /*f6f0*/  MOV R126, 0xf710 ;  /* 0x0000f710007e7802 */ /* 0x000fe40000000f00 */
[----:B------:R-:W-:Y:S05]  /*f700*/  CALL.REL.NOINC `($__internal_82_$__cuda_sm70_shflsync_idx_p) ;  /* 0x00000ef000007944 */ /* 0x000fea0003c00000 */
[----:B-1----:R-:W-:Y:S01]  /*f710*/  MOV R139, R125 ;  /* 0x0000007d008b7202 */ /* 0x002fe20000000f00 */
[----:B0-----:R-:W-:Y:S05]  /*f720*/  BRA `(.L_x_3483) ;  /* 0xffff7d9000007947 */ /* 0x001fea000383ffff */
.L_x_3386:
[----:B------:R-:W-:Y:S01]  /*f730*/  HFMA2.MMA R126, -RZ, RZ, 0, 5.9604644775390625e-08 ;  /* 0x00000001ff7e7435 */ /* 0x000fe200000001ff */
[----:B------:R-:W-:Y:S02]  /*f740*/  MOV R127, 0x1f ;  /* 0x0000001f007f7802 */ /* 0x000fe40000000f00 */
[----:B------:R-:W-:-:S02]  /*f750*/  MOV R140, 0xffffffff ;  /* 0xffffffff008c7802 */ /* 0x000fc40000000f00 */
[----:B------:R-:W-:Y:S02]  /*f760*/  MOV R124, 0xf780 ;  /* 0x0000f780007c7802 */ /* 0x000fe40000000f00 */
[----:B------:R-:W-:Y:S05]  /*f770*/  CALL.REL.NOINC `($__internal_81_$__cuda_sm70_shflsync_down) ;  /* 0x00000e4000007944 */ /* 0x000fea0003c00000 */
[----:B-1----:R-:W-:Y:S01]  /*f780*/  MOV R128, R140 ;  /* 0x0000008c00807202 */ /* 0x002fe20000000f00 */
[----:B0-----:R-:W-:Y:S05]  /*f790*/  BRA `(.L_x_3484) ;  /* 0xffff931000007947 */ /* 0x001fea000383ffff */
.L_x_3387:
[----:B------:R-:W-:Y:S01]  /*f7a0*/  HFMA2.MMA R126, -RZ, RZ, 0, 5.9604644775390625e-08 ;  /* 0x00000001ff7e7435 */ /* 0x000fe200000001ff */
[----:B0-----:R-:W-:Y:S02]  /*f7b0*/  MOV R131, R134 ;  /* 0x0000008600837202 */ /* 0x001fe40000000f00 */
[----:B------:R-:W-:Y:S02]  /*f7c0*/  MOV R127, 0x1f ;  /* 0x0000001f007f7802 */ /* 0x000fe40000000f00 */
[----:B------:R-:W-:Y:S02]  /*f7d0*/  MOV R140, 0xffffffff ;  /* 0xffffffff008c7802 */ /* 0x000fe40000000f00 */
[----:B------:R-:W-:Y:S02]  /*f7e0*/  MOV R124, 0xf800 ;  /* 0x0000f800007c7802 */ /* 0x000fe40000000f00 */
[----:B-1----:R-:W-:Y:S05]  /*f7f0*/  CALL.REL.NOINC `($__internal_81_$__cuda_sm70_shflsync_down) ;  /* 0x00000dc000007944 */ /* 0x002fea0003c00000 */
[----:B0-----:R-:W-:Y:S01]  /*f800*/  HFMA2.MMA R126, -RZ, RZ, 0, 5.9604644775390625e-08 ;  /* 0x00000001ff7e7435 */ /* 0x001fe200000001ff */
[----:B-1----:R-:W-:Y:S02]  /*f810*/  MOV R129, R140 ;  /* 0x0000008c00817202 */ /* 0x002fe40000000f00 */
[----:B------:R-:W-:-:S02]  /*f820*/  MOV R131, R133 ;  /* 0x0000008500837202 */ /* 0x000fc40000000f00 */
[----:B------:R-:W-:Y:S02]  /*f830*/  MOV R127, 0x1f ;  /* 0x0000001f007f7802 */ /* 0x000fe40000000f00 */
[----:B------:R-:W-:Y:S02]  /*f840*/  MOV R140, 0xffffffff ;  /* 0xffffffff008c7802 */ /* 0x000fe40000000f00 */
[----:B------:R-:W-:Y:S02]  /*f850*/  MOV R124, 0xf870 ;  /* 0x0000f870007c7802 */ /* 0x000fe40000000f00 */
[----:B------:R-:W-:Y:S05]  /*f860*/  CALL.REL.NOINC `($__internal_81_$__cuda_sm70_shflsync_down) ;  /* 0x00000d5000007944 */ /* 0x000fea0003c00000 */
[----:B0-----:R-:W-:Y:S01]  /*f870*/  HFMA2.MMA R126, -RZ, RZ, 0, 5.9604644775390625e-08 ;  /* 0x00000001ff7e7435 */ /* 0x001fe200000001ff */
[----:B-1----:R-:W-:Y:S02]  /*f880*/  MOV R130, R140 ;  /* 0x0000008c00827202 */ /* 0x002fe40000000f00 */
[----:B------:R-:W-:Y:S02]  /*f890*/  MOV R131, R132 ;  /* 0x0000008400837202 */ /* 0x000fe40000000f00 */
[----:B------:R-:W-:Y:S02]  /*f8a0*/  MOV R127, 0x1f ;  /* 0x0000001f007f7802 */ /* 0x000fe40000000f00 */
[----:B------:R-:W-:-:S02]  /*f8b0*/  MOV R140, 0xffffffff ;  /* 0xffffffff008c7802 */ /* 0x000fc40000000f00 */
[----:B------:R-:W-:Y:S02]  /*f8c0*/  MOV R124, 0xf8e0 ;  /* 0x0000f8e0007c7802 */ /* 0x000fe40000000f00 */
[----:B------:R-:W-:Y:S05]  /*f8d0*/  CALL.REL.NOINC `($__internal_81_$__cuda_sm70_shflsync_down) ;  /* 0x00000ce000007944 */ /* 0x000fea0003c00000 */
[----:B01----:R-:W-:Y:S05]  /*f8e0*/  BRA `(.L_x_3485) ;  /* 0xffff920000007947 */ /* 0x003fea000383ffff */
.L_x_3390:
[----:B------:R-:W-:Y:S01]  /*f8f0*/  HFMA2.MMA R126, -RZ, RZ, 0, 1.1920928955078125e-07 ;  /* 0x00000002ff7e7435 */ /* 0x000fe200000001ff */
[----:B0-----:R-:W-:Y:S02]  /*f900*/  MOV R131, R135 ;  /* 0x0000008700837202 */ /* 0x001fe40000000f00 */
[----:B------:R-:W-:Y:S02]  /*f910*/  MOV R127, 0x1f ;  /* 0x0000001f007f7802 */ /* 0x000fe40000000f00 */
[----:B------:R-:W-:Y:S02]  /*f920*/  MOV R140, 0xffffffff ;  /* 0xffffffff008c7802 */ /* 0x000fe40000000f00 */
[----:B------:R-:W-:Y:S02]  /*f930*/  MOV R124, 0xf950 ;  /* 0x0000f950007c7802 */ /* 0x000fe40000000f00 */
[----:B-1234-:R-:W-:Y:S05]  /*f940*/  CALL.REL.NOINC `($__internal_81_$__cuda_sm70_shflsync_down) ;  /* 0x00000c7000007944 */ /* 0x01efea0003c00000 */
[----:B0-----:R-:W-:Y:S01]  /*f950*/  HFMA2.MMA R126, -RZ, RZ, 0, 1.1920928955078125e-07 ;  /* 0x00000002ff7e7435 */ /* 0x001fe200000001ff */
[----:B-1----:R-:W-:Y:S02]  /*f960*/  MOV R128, R140 ;  /* 0x0000008c00807202 */ /* 0x002fe40000000f00 */
[----:B------:R-:W-:-:S02]  /*f970*/  MOV R131, R134 ;  /* 0x0000008600837202 */ /* 0x000fc40000000f00 */
[----:B------:R-:W-:Y:S02]  /*f980*/  MOV R127, 0x1f ;  /* 0x0000001f007f7802 */ /* 0x000fe40000000f00 */
[----:B------:R-:W-:Y:S02]  /*f990*/  MOV R140, 0xffffffff ;  /* 0xffffffff008c7802 */ /* 0x000fe40000000f00 */
[----:B------:R-:W-:Y:S02]  /*f9a0*/  MOV R124, 0xf9c0 ;  /* 0x0000f9c0007c7802 */ /* 0x000fe40000000f00 */
[----:B------:R-:W-:Y:S05]  /*f9b0*/  CALL.REL.NOINC `($__internal_81_$__cuda_sm70_shflsync_down) ;  /* 0x00000c0000007944 */ /* 0x000fea0003c00000 */
[----:B0-----:R-:W-:Y:S01]  /*f9c0*/  HFMA2.MMA R126, -RZ, RZ, 0, 1.1920928955078125e-07 ;  /* 0x00000002ff7e7435 */ /* 0x001fe200000001ff */
[----:B-1----:R-:W-:Y:S02]  /*f9d0*/  MOV R129, R140 ;  /* 0x0000008c00817202 */ /* 0x002fe40000000f00 */
[----:B------:R-:W-:Y:S02]  /*f9e0*/  MOV R131, R133 ;  /* 0x0000008500837202 */ /* 0x000fe40000000f00 */
[----:B------:R-:W-:Y:S02]  /*f9f0*/  MOV R127, 0x1f ;  /* 0x0000001f007f7802 */ /* 0x000fe40000000f00 */
[----:B------:R-:W-:-:S02]  /*fa00*/  MOV R140, 0xffffffff ;  /* 0xffffffff008c7802 */ /* 0x000fc40000000f00 */
[----:B------:R-:W-:Y:S02]  /*fa10*/  MOV R124, 0xfa30 ;  /* 0x0000fa30007c7802 */ /* 0x000fe40000000f00 */
[----:B------:R-:W-:Y:S05]  /*fa20*/  CALL.REL.NOINC `($__internal_81_$__cuda_sm70_shflsync_down) ;  /* 0x00000b9000007944 */ /* 0x000fea0003c00000 */
[----:B0-----:R-:W-:Y:S01]  /*fa30*/  HFMA2.MMA R126, -RZ, RZ, 0, 1.1920928955078125e-07 ;  /* 0x00000002ff7e7435 */ /* 0x001fe200000001ff */
[----:B-1----:R-:W-:Y:S02]  /*fa40*/  MOV R130, R140 ;  /* 0x0000008c00827202 */ /* 0x002fe40000000f00 */
[----:B------:R-:W-:Y:S02]  /*fa50*/  MOV R131, R132 ;  /* 0x0000008400837202 */ /* 0x000fe40000000f00 */
[----:B------:R-:W-:Y:S02]  /*fa60*/  MOV R127, 0x1f ;  /* 0x0000001f007f7802 */ /* 0x000fe40000000f00 */
[----:B------:R-:W-:Y:S02]  /*fa70*/  MOV R140, 0xffffffff ;  /* 0xffffffff008c7802 */ /* 0x000fe40000000f00 */
[----:B------:R-:W-:Y:S02]  /*fa80*/  MOV R124, 0xfaa0 ;  /* 0x0000faa0007c7802 */ /* 0x000fe40000000f00 */
[----:B------:R-:W-:Y:S05]  /*fa90*/  CALL.REL.NOINC `($__internal_81_$__cuda_sm70_shflsync_down) ;  /* 0x00000b2000007944 */ /* 0x000fea0003c00000 */
[----:B01----:R-:W-:Y:S05]  /*faa0*/  BRA `(.L_x_3486) ;  /* 0xffff919000007947 */ /* 0x003fea000383ffff */
.L_x_3393:
[----:B------:R-:W-:Y:S01]  /*fab0*/  HFMA2.MMA R126, -RZ, RZ, 0, 2.384185791015625e-07 ;  /* 0x00000004ff7e7435 */ /* 0x000fe200000001ff */
[----:B------:R-:W-:-:S02]  /*fac0*/  MOV R131, R135 ;  /* 0x0000008700837202 */ /* 0x000fc40000000f00 */
[----:B------:R-:W-:Y:S02]  /*fad0*/  MOV R127, 0x1f ;  /* 0x0000001f007f7802 */ /* 0x000fe40000000f00 */
[----:B0-----:R-:W-:Y:S02]  /*fae0*/  MOV R140, 0xffffffff ;  /* 0xffffffff008c7802 */ /* 0x001fe40000000f00 */
[----:B------:R-:W-:Y:S02]  /*faf0*/  MOV R124, 0xfb10 ;  /* 0x0000fb10007c7802 */ /* 0x000fe40000000f00 */
[----:B-1234-:R-:W-:Y:S05]  /*fb00*/  CALL.REL.NOINC `($__internal_81_$__cuda_sm70_shflsync_down) ;  /* 0x00000ab000007944 */ /* 0x01efea0003c00000 */
[----:B-1----:R-:W-:Y:S01]  /*fb10*/  MOV R128, R140 ;  /* 0x0000008c00807202 */ /* 0x002fe20000000f00 */
[----:B0-----:R-:W-:Y:S05]  /*fb20*/  BRA `(.L_x_3487) ;  /* 0xffff923000007947 */ /* 0x001fea000383ffff */
.L_x_3394:
[----:B------:R-:W-:Y:S01]  /*fb30*/  HFMA2.MMA R126, -RZ, RZ, 0, 2.384185791015625e-07 ;  /* 0x00000004ff7e7435 */ /* 0x000fe200000001ff */
[----:B------:R-:W-:Y:S02]  /*fb40*/  MOV R131, R134 ;  /* 0x0000008600837202 */ /* 0x000fe40000000f00 */
[----:B------:R-:W-:Y:S02]  /*fb50*/  MOV R127, 0x1f ;  /* 0x0000001f007f7802 */ /* 0x000fe40000000f00 */
[----:B0-----:R-:W-:-:S02]  /*fb60*/  MOV R140, 0xffffffff ;  /* 0xffffffff008c7802 */ /* 0x001fc40000000f00 */
[----:B------:R-:W-:Y:S02]  /*fb70*/  MOV R124, 0xfb90 ;  /* 0x0000fb90007c7802 */ /* 0x000fe40000000f00 */
[----:B-1234-:R-:W-:Y:S05]  /*fb80*/  CALL.REL.NOINC `($__internal_81_$__cuda_sm70_shflsync_down) ;  /* 0x00000a3000007944 */ /* 0x01efea0003c00000 */
[----:B0-----:R-:W-:Y:S01]  /*fb90*/  HFMA2.MMA R126, -RZ, RZ, 0, 2.384185791015625e-07 ;  /* 0x00000004ff7e7435 */ /* 0x001fe200000001ff */
[----:B-1----:R-:W-:Y:S02]  /*fba0*/  MOV R129, R140 ;  /* 0x0000008c00817202 */ /* 0x002fe40000000f00 */
[----:B------:R-:W-:Y:S02]  /*fbb0*/  MOV R131, R133 ;  /* 0x0000008500837202 */ /* 0x000fe40000000f00 */
[----:B------:R-:W-:Y:S02]  /*fbc0*/  MOV R127, 0x1f ;  /* 0x0000001f007f7802 */ /* 0x000fe40000000f00 */
[----:B------:R-:W-:Y:S02]  /*fbd0*/  MOV R140, 0xffffffff ;  /* 0xffffffff008c7802 */ /* 0x000fe40000000f00 */
[----:B------:R-:W-:Y:S02]  /*fbe0*/  MOV R124, 0xfc00 ;  /* 0x0000fc00007c7802 */ /* 0x000fe40000000f00 */
[----:B------:R-:W-:Y:S05]  /*fbf0*/  CALL.REL.NOINC `($__internal_81_$__cuda_sm70_shflsync_down) ;  /* 0x000009c000007944 */ /* 0x000fea0003c00000 */
[----:B0-----:R-:W-:Y:S01]  /*fc00*/  HFMA2.MMA R126, -RZ, RZ, 0, 2.384185791015625e-07 ;  /* 0x00000004ff7e7435 */ /* 0x001fe200000001ff */
[----:B-1----:R-:W-:-:S02]  /*fc10*/  MOV R130, R140 ;  /* 0x0000008c00827202 */ /* 0x002fc40000000f00 */
[----:B------:R-:W-:Y:S02]  /*fc20*/  MOV R131, R132 ;  /* 0x0000008400837202 */ /* 0x000fe40000000f00 */
[----:B------:R-:W-:Y:S02]  /*fc30*/  MOV R127, 0x1f ;  /* 0x0000001f007f7802 */ /* 0x000fe40000000f00 */
[----:B------:R-:W-:Y:S02]  /*fc40*/  MOV R140, 0xffffffff ;  /* 0xffffffff008c7802 */ /* 0x000fe40000000f00 */
[----:B------:R-:W-:Y:S02]  /*fc50*/  MOV R124, 0xfc70 ;  /* 0x0000fc70007c7802 */ /* 0x000fe40000000f00 */
[----:B------:R-:W-:Y:S05]  /*fc60*/  CALL.REL.NOINC `($__internal_81_$__cuda_sm70_shflsync_down) ;  /* 0x0000095000007944 */ /* 0x000fea0003c00000 */
[----:B01----:R-:W-:Y:S05]  /*fc70*/  BRA `(.L_x_3488) ;  /* 0xffff912000007947 */ /* 0x003fea000383ffff */
.L_x_3397:
[----:B------:R-:W-:Y:S01]  /*fc80*/  HFMA2.MMA R126, -RZ, RZ, 0, 4.76837158203125e-07 ;  /* 0x00000008ff7e7435 */ /* 0x000fe200000001ff */
[----:B------:R-:W-:Y:S02]  /*fc90*/  MOV R131, R135 ;  /* 0x0000008700837202 */ /* 0x000fe40000000f00 */
[----:B------:R-:W-:Y:S02]  /*fca0*/  MOV R127, 0x1f ;  /* 0x0000001f007f7802 */ /* 0x000fe40000000f00 */
[----:B0-----:R-:W-:-:S02]  /*fcb0*/  MOV R140, 0xffffffff ;  /* 0xffffffff008c7802 */ /* 0x001fc40000000f00 */
[----:B------:R-:W-:Y:S02]  /*fcc0*/  MOV R124, 0xfce0 ;  /* 0x0000fce0007c7802 */ /* 0x000fe40000000f00 */
[----:B-1234-:R-:W-:Y:S05]  /*fcd0*/  CALL.REL.NOINC `($__internal_81_$__cuda_sm70_shflsync_down) ;  /* 0x000008e000007944 */ /* 0x01efea0003c00000 */
[----:B0-----:R-:W-:Y:S01]  /*fce0*/  HFMA2.MMA R126, -RZ, RZ, 0, 4.76837158203125e-07 ;  /* 0x00000008ff7e7435 */ /* 0x001fe200000001ff */
[----:B-1----:R-:W-:Y:S02]  /*fcf0*/  MOV R128, R140 ;  /* 0x0000008c00807202 */ /* 0x002fe40000000f00 */
[----:B------:R-:W-:Y:S02]  /*fd00*/  MOV R131, R134 ;  /* 0x0000008600837202 */ /* 0x000fe40000000f00 */
[----:B------:R-:W-:Y:S02]  /*fd10*/  MOV R127, 0x1f ;  /* 0x0000001f007f7802 */ /* 0x000fe40000000f00 */
[----:B------:R-:W-:Y:S02]  /*fd20*/  MOV R140, 0xffffffff ;  /* 0xffffffff008c7802 */ /* 0x000fe40000000f00 */
[----:B------:R-:W-:Y:S02]  /*fd30*/  MOV R124, 0xfd50 ;  /* 0x0000fd50007c7802 */ /* 0x000fe40000000f00 */
[----:B------:R-:W-:Y:S05]  /*fd40*/  CALL.REL.NOINC `($__internal_81_$__cuda_sm70_shflsync_down) ;  /* 0x0000087000007944 */ /* 0x000fea0003c00000 */
[----:B0-----:R-:W-:Y:S01]  /*fd50*/  HFMA2.MMA R126, -RZ, RZ, 0, 4.76837158203125e-07 ;  /* 0x00000008ff7e7435 */ /* 0x001fe200000001ff */
[----:B-1----:R-:W-:-:S02]  /*fd60*/  MOV R129, R140 ;  /* 0x0000008c00817202 */ /* 0x002fc40000000f00 */
[----:B------:R-:W-:Y:S02]  /*fd70*/  MOV R131, R133 ;  /* 0x0000008500837202 */ /* 0x000fe40000000f00 */
[----:B------:R-:W-:Y:S02]  /*fd80*/  MOV R127, 0x1f ;  /* 0x0000001f007f7802 */ /* 0x000fe40000000f00 */
[----:B------:R-:W-:Y:S02]  /*fd90*/  MOV R140, 0xffffffff ;  /* 0xffffffff008c7802 */ /* 0x000fe40000000f00 */
[----:B------:R-:W-:Y:S02]  /*fda0*/  MOV R124, 0xfdc0 ;  /* 0x0000fdc0007c7802 */ /* 0x000fe40000000f00 */
[----:B------:R-:W-:Y:S05]  /*fdb0*/  CALL.REL.NOINC `($__internal_81_$__cuda_sm70_shflsync_down) ;  /* 0x0000080000007944 */ /* 0x000fea0003c00000 */
[----:B0-----:R-:W-:Y:S01]  /*fdc0*/  HFMA2.MMA R126, -RZ, RZ, 0, 4.76837158203125e-07 ;  /* 0x00000008ff7e7435 */ /* 0x001fe200000001ff */
[----:B-1----:R-:W-:Y:S02]  /*fdd0*/  MOV R130, R140 ;  /* 0x0000008c00827202 */ /* 0x002fe40000000f00 */
[----:B------:R-:W-:Y:S02]  /*fde0*/  MOV R131, R132 ;  /* 0x0000008400837202 */ /* 0x000fe40000000f00 */
[----:B------:R-:W-:-:S02]  /*fdf0*/  MOV R127, 0x1f ;  /* 0x0000001f007f7802 */ /* 0x000fc40000000f00 */
[----:B------:R-:W-:Y:S02]  /*fe00*/  MOV R140, 0xffffffff ;  /* 0xffffffff008c7802 */ /* 0x000fe40000000f00 */
[----:B------:R-:W-:Y:S02]  /*fe10*/  MOV R124, 0xfe30 ;  /* 0x0000fe30007c7802 */ /* 0x000fe40000000f00 */
[----:B------:R-:W-:Y:S05]  /*fe20*/  CALL.REL.NOINC `($__internal_81_$__cuda_sm70_shflsync_down) ;  /* 0x0000079000007944 */ /* 0x000fea0003c00000 */
[----:B01----:R-:W-:Y:S05]  /*fe30*/  BRA `(.L_x_3489) ;  /* 0xffff90b000007947 */ /* 0x003fea000383ffff */
.L_x_3400:
[----:B------:R-:W-:Y:S01]  /*fe40*/  HFMA2.MMA R126, -RZ, RZ, 0, 9.5367431640625e-07 ;  /* 0x00000010ff7e7435 */ /* 0x000fe200000001ff */
[----:B------:R-:W-:Y:S02]  /*fe50*/  MOV R131, R135 ;  /* 0x0000008700837202 */ /* 0x000fe40000000f00 */
[----:B------:R-:W-:Y:S02]  /*fe60*/  MOV R127, 0x1f ;  /* 0x0000001f007f7802 */ /* 0x000fe40000000f00 */
[----:B0-----:R-:W-:Y:S02]  /*fe70*/  MOV R140, 0xffffffff ;  /* 0xffffffff008c7802 */ /* 0x001fe40000000f00 */
[----:B------:R-:W-:Y:S02]  /*fe80*/  MOV R124, 0xfea0 ;  /* 0x0000fea0007c7802 */ /* 0x000fe40000000f00 */
[----:B-1234-:R-:W-:Y:S05]  /*fe90*/  CALL.REL.NOINC `($__internal_81_$__cuda_sm70_shflsync_down) ;  /* 0x0000072000007944 */ /* 0x01efea0003c00000 */
[----:B-1----:R-:W-:Y:S01]  /*fea0*/  MOV R128, R140 ;  /* 0x0000008c00807202 */ /* 0x002fe20000000f00 */
[----:B0-----:R-:W-:Y:S05]  /*feb0*/  BRA `(.L_x_3490) ;  /* 0xffff915000007947 */ /* 0x001fea000383ffff */
.L_x_3401:
[----:B------:R-:W-:Y:S01]  /*fec0*/  HFMA2.MMA R126, -RZ, RZ, 0, 9.5367431640625e-07 ;  /* 0x00000010ff7e7435 */ /* 0x000fe200000001ff */
[----:B------:R-:W-:-:S02]  /*fed0*/  MOV R131, R134 ;  /* 0x0000008600837202 */ /* 0x000fc40000000f00 */
[----:B------:R-:W-:Y:S02]  /*fee0*/  MOV R127, 0x1f ;  /* 0x0000001f007f7802 */ /* 0x000fe40000000f00 */
[----:B0-----:R-:W-:Y:S02]  /*fef0*/  MOV R140, 0xffffffff ;  /* 0xffffffff008c7802 */ /* 0x001fe40000000f00 */
[----:B------:R-:W-:Y:S02]  /*ff00*/  MOV R124, 0xff20 ;  /* 0x0000ff20007c7802 */ /* 0x000fe40000000f00 */
[----:B-1234-:R-:W-:Y:S05]  /*ff10*/  CALL.REL.NOINC `($__internal_81_$__cuda_sm70_shflsync_down) ;  /* 0x000006a000007944 */ /* 0x01efea0003c00000 */
[----:B0-----:R-:W-:Y:S01]  /*ff20*/  HFMA2.MMA R126, -RZ, RZ, 0, 9.5367431640625e-07 ;  /* 0x00000010ff7e7435 */ /* 0x001fe200000001ff */
[----:B-1----:R-:W-:Y:S02]  /*ff30*/  MOV R129, R140 ;  /* 0x0000008c00817202 */ /* 0x002fe40000000f00 */
[----:B------:R-:W-:Y:S02]  /*ff40*/  MOV R131, R133 ;  /* 0x0000008500837202 */ /* 0x000fe40000000f00 */
[----:B------:R-:W-:Y:S02]  /*ff50*/  MOV R127, 0x1f ;  /* 0x0000001f007f7802 */ /* 0x000fe40000000f00 */
[----:B------:R-:W-:-:S02]  /*ff60*/  MOV R140, 0xffffffff ;  /* 0xffffffff008c7802 */ /* 0x000fc40000000f00 */
[----:B------:R-:W-:Y:S02]  /*ff70*/  MOV R124, 0xff90 ;  /* 0x0000ff90007c7802 */ /* 0x000fe40000000f00 */
[----:B------:R-:W-:Y:S05]  /*ff80*/  CALL.REL.NOINC `($__internal_81_$__cuda_sm70_shflsync_down) ;  /* 0x0000063000007944 */ /* 0x000fea0003c00000 */
[----:B0-----:R-:W-:Y:S01]  /*ff90*/  HFMA2.MMA R126, -RZ, RZ, 0, 9.5367431640625e-07 ;  /* 0x00000010ff7e7435 */ /* 0x001fe200000001ff */
[----:B-1----:R-:W-:Y:S02]  /*ffa0*/  MOV R130, R140 ;  /* 0x0000008c00827202 */ /* 0x002fe40000000f00 */
[----:B------:R-:W-:Y:S02]  /*ffb0*/  MOV R131, R132 ;  /* 0x0000008400837202 */ /* 0x000fe40000000f00 */
[----:B------:R-:W-:Y:S02]  /*ffc0*/  MOV R127, 0x1f ;  /* 0x0000001f007f7802 */ /* 0x000fe40000000f00 */
[----:B------:R-:W-:Y:S02]  /*ffd0*/  MOV R140, 0xffffffff ;  /* 0xffffffff008c7802 */ /* 0x000fe40000000f00 */
[----:B------:R-:W-:Y:S02]  /*ffe0*/  MOV R124, 0x10000 ;  /* 0x00010000007c7802 */ /* 0x000fe40000000f00 */
[----:B------:R-:W-:Y:S05]  /*fff0*/  CALL.REL.NOINC `($__internal_81_$__cuda_sm70_shflsync_down) ;  /* 0x000005c000007944 */ /* 0x000fea0003c00000 */
[----:B01----:R-:W-:Y:S05]  /*10000*/  BRA `(.L_x_3491) ;  /* 0xffff904000007947 */ /* 0x003fea000383ffff */
.L_x_3404:
[----:B------:R-:W-:Y:S01]  /*10010*/  HFMA2.MMA R127, -RZ, RZ, 0, 0 ;  /* 0x00000000ff7f7435 */ /* 0x000fe200000001ff */
[----:B-1----:R-:W-:-:S02]  /*10020*/  MOV R128, R135 ;  /* 0x0000008700807202 */ /* 0x002fc40000000f00 */
[----:B------:R-:W-:Y:S02]  /*10030*/  MOV R125, 0x1f ;  /* 0x0000001f007d7802 */ /* 0x000fe40000000f00 */
[----:B------:R-:W-:Y:S02]  /*10040*/  MOV R124, 0xffffffff ;  /* 0xffffffff007c7802 */ /* 0x000fe40000000f00 */
[----:B------:R-:W-:Y:S02]  /*10050*/  MOV R126, 0x10070 ;  /* 0x00010070007e7802 */ /* 0x000fe40000000f00 */
[----:B0-234-:R-:W-:Y:S05]  /*10060*/  CALL.REL.NOINC `($__internal_82_$__cuda_sm70_shflsync_idx_p) ;  /* 0x0000059000007944 */ /* 0x01dfea0003c00000 */
        /* <DEDUP_REMOVED lines=21> */
[----:B------:R-:W-:Y:S01]  /*101c0*/  HFMA2.MMA R126, -RZ, RZ, 0, 5.9604644775390625e-08 ;  /* 0x00000001ff7e7435 */ /* 0x000fe200000001ff */
[----:B-1----:R-:W-:Y:S02]  /*101d0*/  MOV R248, R125 ;  /* 0x0000007d00f87202 */ /* 0x002fe40000000f00 */
[----:B------:R-:W-:Y:S02]  /*101e0*/  MOV R131, R135 ;  /* 0x0000008700837202 */ /* 0x000fe40000000f00 */
[----:B0-----:R-:W-:-:S02]  /*101f0*/  MOV R127, 0x1f ;  /* 0x0000001f007f7802 */ /* 0x001fc40000000f00 */
[----:B------:R-:W-:Y:S02]  /*10200*/  MOV R140, 0xffffffff ;  /* 0xffffffff008c7802 */ /* 0x000fe40000000f00 */
[----:B------:R-:W-:Y:S02]  /*10210*/  MOV R124, 0x10230 ;  /* 0x00010230007c7802 */ /* 0x000fe40000000f00 */
[----:B------:R-:W-:Y:S05]  /*10220*/  CALL.REL.NOINC `($__internal_81_$__cuda_sm70_shflsync_down) ;  /* 0x0000039000007944 */ /* 0x000fea0003c00000 */
[----:B0-----:R-:W-:Y:S01]  /*10230*/  HFMA2.MMA R126, -RZ, RZ, 0, 5.9604644775390625e-08 ;  /* 0x00000001ff7e7435 */ /* 0x001fe200000001ff */
[----:B-1----:R-:W-:Y:S02]  /*10240*/  MOV R141, R140 ;  /* 0x0000008c008d7202 */ /* 0x002fe40000000f00 */
[----:B------:R-:W-:Y:S02]  /*10250*/  MOV R131, R134 ;  /* 0x0000008600837202 */ /* 0x000fe40000000f00 */
[----:B------:R-:W-:Y:S02]  /*10260*/  MOV R127, 0x1f ;  /* 0x0000001f007f7802 */ /* 0x000fe40000000f00 */
[----:B------:R-:W-:Y:S02]  /*10270*/  MOV R140, 0xffffffff ;  /* 0xffffffff008c7802 */ /* 0x000fe40000000f00 */
[----:B------:R-:W-:-:S02]  /*10280*/  MOV R124, 0x102a0 ;  /* 0x000102a0007c7802 */ /* 0x000fc40000000f00 */
[----:B------:R-:W-:Y:S05]  /*10290*/  CALL.REL.NOINC `($__internal_81_$__cuda_sm70_shflsync_down) ;  /* 0x0000032000007944 */ /* 0x000fea0003c00000 */
[----:B0-----:R-:W-:Y:S01]  /*102a0*/  HFMA2.MMA R126, -RZ, RZ, 0, 5.9604644775390625e-08 ;  /* 0x00000001ff7e7435 */ /* 0x001fe200000001ff */
[----:B-1----:R-:W-:-:S02]  /*102b0*/  MOV R142, R140 ;  /* 0x0000008c008e7202 */ /* 0x002fc40000000f00 */
[----:B------:R-:W-:Y:S02]  /*102c0*/  MOV R131, R133 ;  /* 0x0000008500837202 */ /* 0x000fe40000000f00 */
[----:B------:R-:W-:Y:S02]  /*102d0*/  MOV R127, 0x1f ;  /* 0x0000001f007f7802 */ /* 0x000fe40000000f00 */
[----:B------:R-:W-:Y:S02]  /*102e0*/  MOV R140, 0xffffffff ;  /* 0xffffffff008c7802 */ /* 0x000fe40000000f00 */
[----:B------:R-:W-:Y:S02]  /*102f0*/  MOV R124, 0x10310 ;  /* 0x00010310007c7802 */ /* 0x000fe40000000f00 */
[----:B------:R-:W-:Y:S05]  /*10300*/  CALL.REL.NOINC `($__internal_81_$__cuda_sm70_shflsync_down) ;  /* 0x000002b000007944 */ /* 0x000fea0003c00000 */
[----:B0-----:R-:W-:Y:S01]  /*10310*/  HFMA2.MMA R126, -RZ, RZ, 0, 5.9604644775390625e-08 ;  /* 0x00000001ff7e7435 */ /* 0x001fe200000001ff */
[----:B-1----:R-:W-:Y:S02]  /*10320*/  MOV R129, R140 ;  /* 0x0000008c00817202 */ /* 0x002fe40000000f00 */
[----:B------:R-:W-:Y:S02]  /*10330*/  MOV R131, R132 ;  /* 0x0000008400837202 */ /* 0x000fe40000000f00 */
[----:B------:R-:W-:-:S02]  /*10340*/  MOV R127, 0x1f ;  /* 0x0000001f007f7802 */ /* 0x000fc40000000f00 */
[----:B------:R-:W-:Y:S02]  /*10350*/  MOV R140, 0xffffffff ;  /* 0xffffffff008c7802 */ /* 0x000fe40000000f00 */
[----:B------:R-:W-:Y:S02]  /*10360*/  MOV R124, 0x10380 ;  /* 0x00010380007c7802 */ /* 0x000fe40000000f00 */
[----:B------:R-:W-:Y:S05]  /*10370*/  CALL.REL.NOINC `($__internal_81_$__cuda_sm70_shflsync_down) ;  /* 0x0000024000007944 */ /* 0x000fea0003c00000 */
        /* <DEDUP_REMOVED lines=12> */
[----:B-1----:R-:W-:Y:S05]  /*10440*/  CALL.REL.NOINC `($__internal_82_$__cuda_sm70_shflsync_idx_p) ;  /* 0x000001b000007944 */ /* 0x002fea0003c00000 */
        /* <DEDUP_REMOVED lines=14> */
[----:B0-----:R-:W-:Y:S01]  /*10530*/  HFMA2.MMA R127, -RZ, RZ, 0, 0 ;  /* 0x00000000ff7f7435 */ /* 0x001fe200000001ff */
[----:B-1----:R-:W-:Y:S02]  /*10540*/  MOV R138, R125 ;  /* 0x0000007d008a7202 */ /* 0x002fe40000000f00 */
[----:B------:R-:W-:Y:S02]  /*10550*/  MOV R128, R123 ;  /* 0x0000007b00807202 */ /* 0x000fe40000000f00 */
[----:B------:R-:W-:-:S02]  /*10560*/  MOV R125, 0x1f ;  /* 0x0000001f007d7802 */ /* 0x000fc40000000f00 */
[----:B------:R-:W-:Y:S02]  /*10570*/  MOV R124, 0xffffffff ;  /* 0xffffffff007c7802 */ /* 0x000fe40000000f00 */
[----:B------:R-:W-:Y:S02]  /*10580*/  MOV R126, 0x105a0 ;  /* 0x000105a0007e7802 */ /* 0x000fe40000000f00 */
[----:B------:R-:W-:Y:S05]  /*10590*/  CALL.REL.NOINC `($__internal_82_$__cuda_sm70_shflsync_idx_p) ;  /* 0x0000006000007944 */ /* 0x000fea0003c00000 */
[----:B-1----:R-:W-:Y:S01]  /*105a0*/  MOV R139, R125 ;  /* 0x0000007d008b7202 */ /* 0x002fe20000000f00 */
[----:B0-----:R-:W-:Y:S05]  /*105b0*/  BRA `(.L_x_3492) ;  /* 0xffff8cb000007947 */ /* 0x001fea000383ffff */
        .weak           $__internal_81_$__cuda_sm70_shflsync_down
        .type           $__internal_81_$__cuda_sm70_shflsync_down,@function
        .size           $__internal_81_$__cuda_sm70_shflsync_down,($__internal_82_$__cuda_sm70_shflsync_idx_p - $__internal_81_$__cuda_sm70_shflsync_down)
$__internal_81_$__cuda_sm70_shflsync_down:
[----:B------:R-:W-:Y:S01]  /*105c0*/  HFMA2.MMA R125, -RZ, RZ, 0, 0 ;  /* 0x00000000ff7d7435 */ /* 0x000fe200000001ff */
[----:B------:R-:W-:Y:S04]  /*105d0*/  WARPSYNC R140 ;  /* 0x0000008c00007348 */ /* 0x000fe80003800000 */
[----:B------:R0:W1:Y:S01]  /*105e0*/  SHFL.DOWN PT, R140, R131, R126, R127 ;  /* 0x0800007e838c7389 */ /* 0x00006200000e007f */
[----:B------:R-:W-:Y:S05]  /*105f0*/  RET.REL.NODEC R124 `(_Z25selective_scan_bwd_kernelI32Selective_Scan_bwd_kernel_traitsILi128ELi16ELb1ELb1ELb0ELb1ELb1EfN3c107complexIfEEEEv12SSMParamsBwd) ;  /* 0xfffefa007c007950 */ /* 0x000fea0003c3ffff */
        .weak           $__internal_82_$__cuda_sm70_shflsync_idx_p
        .type           $__internal_82_$__cuda_sm70_shflsync_idx_p,@function
        .size           $__internal_82_$__cuda_sm70_shflsync_idx_p,($__internal_83_$__cuda_sm70_shflsync_up - $__internal_82_$__cuda_sm70_shflsync_idx_p)
$__internal_82_$__cuda_sm70_shflsync_idx_p:
[----:B------:R-:W-:Y:S01]  /*10600*/  HFMA2.MMA R131, -RZ, RZ, 0, 0 ;  /* 0x00000000ff837435 */ /* 0x000fe200000001ff */
[----:B------:R-:W-:Y:S01]  /*10610*/  MOV R130, R126 ;  /* 0x0000007e00827202 */ /* 0x000fe20000000f00 */
[----:B------:R-:W-:Y:S04]  /*10620*/  WARPSYNC R124 ;  /* 0x0000007c00007348 */ /* 0x000fe80003800000 */
[----:B------:R0:W1:Y:S01]  /*10630*/  SHFL.IDX PT, R125, R128, R127, R125 ;  /* 0x0000007f807d7389 */ /* 0x00006200000e007d */
[----:B------:R-:W-:Y:S05]  /*10640*/  RET.REL.NODEC R130 `(_Z25selective_scan_bwd_kernelI32Selective_Scan_bwd_kernel_traitsILi128ELi16ELb1ELb1ELb0ELb1ELb1EfN3c107complexIfEEEEv12SSMParamsBwd) ;  /* 0xfffef9b082007950 */ /* 0x000fea0003c3ffff */
        .weak           $__internal_83_$__cuda_sm70_shflsync_up
        .type           $__internal_83_$__cuda_sm70_shflsync_up,@function
        .size           $__internal_83_$__cuda_sm70_shflsync_up,(.L_x_14518 - $__internal_83_$__cuda_sm70_shflsync_up)
$__internal_83_$__cuda_sm70_shflsync_up:
[----:B------:R-:W-:Y:S01]  /*10650*/  MOV R125, 0x0 ;  /* 0x00000000007d7802 */ /* 0x000fe20000000f00 */
[----:B------:R-:W-:Y:S04]  /*10660*/  WARPSYNC R127 ;  /* 0x0000007f00007348 */ /* 0x000fe80003800000 */
[----:B------:R0:W1:Y:S01]  /*10670*/  SHFL.UP PT, R127, R131, R130, R128 ;  /* 0x04000082837f7389 */ /* 0x00006200000e0080 */
[----:B------:R-:W-:Y:S05]  /*10680*/  RET.REL.NODEC R124 `(_Z25selective_scan_bwd_kernelI32Selective_Scan_bwd_kernel_traitsILi128ELi16ELb1ELb1ELb0ELb1ELb1EfN3c107complexIfEEEEv12SSMParamsBwd) ;  /* 0xfffef9707c007950 */ /* 0x000fea0003c3ffff */
.L_x_3493:
        /* <DEDUP_REMOVED lines=15> */
.L_x_14518:


//--------------------- .text._Z25selective_scan_bwd_kernelI32Selective_Scan_bwd_kernel_traitsILi128ELi16ELb1ELb1ELb1ELb0ELb0EfN3c107complexIfEEEEv12SSMParamsBwd --------------------------
	.section	.text._Z25selective_scan_bwd_kernelI32Selective_Scan_bwd_kernel_traitsILi128ELi16ELb1ELb1ELb1ELb0ELb0EfN3c107complexIfEEEEv12SSMParamsBwd,"ax",@progbits
	.sectioninfo	@"SHI_REGISTERS=254"
	.align	128
        .global         _Z25selective_scan_bwd_kernelI32Selective_Scan_bwd_kernel_traitsILi128ELi16ELb1ELb1ELb1ELb0ELb0EfN3c107complexIfEEEEv12SSMParamsBwd
        .type           _Z25selective_scan_bwd_kernelI32Selective_Scan_bwd_kernel_traitsILi128ELi16ELb1ELb1ELb1ELb0ELb0EfN3c107complexIfEEEEv12SSMParamsBwd,@function
        .size           _Z25selective_scan_bwd_kernelI32Selective_Scan_bwd_kernel_traitsILi128ELi16ELb1ELb1ELb1ELb0ELb0EfN3c107complexIfEEEEv12SSMParamsBwd,(.L_x_14521 - _Z25selective_scan_bwd_kernelI32Selective_Scan_bwd_kernel_traitsILi128ELi16ELb1ELb1ELb1ELb0ELb0EfN3c107complexIfEEEEv12SSMParamsBwd)
        .other          _Z25selective_scan_bwd_kernelI32Selective_Scan_bwd_kernel_traitsILi128ELi16ELb1ELb1ELb1ELb0ELb0EfN3c107complexIfEEEEv12SSMParamsBwd,@"STO_CUDA_ENTRY STV_DEFAULT"
_Z25selective_scan_bwd_kernelI32Selective_Scan_bwd_kernel_traitsILi128ELi16ELb1ELb1ELb1ELb0ELb0EfN3c107complexIfEEEEv12SSMParamsBwd:
.text._Z25selective_scan_bwd_kernelI32Selective_Scan_bwd_kernel_traitsILi128ELi16ELb1ELb1ELb1ELb0ELb0EfN3c107complexIfEEEEv12SSMParamsBwd:
        /* <DEDUP_REMOVED lines=31> */
[----:B------:R-:W-:Y:S01]  /*01f0*/  UISETP.NE.U32.AND UP0, UPT, URZ, UR4, UPT ;  /* 0x000000043f00728c */ /* 0x000fe2000bf05070 */
[----:B------:R-:W-:Y:S01]  /*0200*/  HFMA2.MMA R187, -RZ, RZ, 0, 0 ;  /* 0x00000000ffbb7435 */ /* 0x000fe200000001ff */
[----:B-1----:R-:W-:Y:S01]  /*0210*/  USHF.R.S32.HI UR13, URZ, 0x1f, UR12 ;  /* 0x0000001f3f0d7899 */ /* 0x002fe2000801140c */
[----:B------:R-:W-:Y:S01]  /*0220*/  MOV R185, RZ ;  /* 0x000000ff00b97202 */ /* 0x000fe20000000f00 */
[----:B------:R-:W-:Y:S02]  /*0230*/  UISETP.NE.AND.EX UP0, UPT, URZ, UR5, UPT, UP0 ;  /* 0x000000053f00728c */ /* 0x000fe4000bf05300 */
[----:B------:R-:W-:-:S02]  /*0240*/  UIMAD UR5, UR13, UR24, URZ ;  /* 0x000000180d0572a4 */ /* 0x000fc4000f8e023f */
[----:B------:R-:W-:Y:S02]  /*0250*/  UISETP.NE.U32.AND UP1, UPT, URZ, UR28, UPT ;  /* 0x0000001c3f00728c */ /* 0x000fe4000bf25070 */
[----:B------:R-:W-:Y:S02]  /*0260*/  UIMAD UR25, UR12, UR25, UR5 ;  /* 0x000000190c1972a4 */ /* 0x000fe4000f8e0205 */
[----:B------:R-:W-:Y:S01]  /*0270*/  UISETP.NE.AND.EX UP1, UPT, URZ, UR29, UPT, UP1 ;  /* 0x0000001d3f00728c */ /* 0x000fe2000bf25310 */
[----:B0-----:R-:W0:Y:S01]  /*0280*/  MUFU.RCP R0, R0 ;  /* 0x0000000000007308 */ /* 0x001e220000001000 */
[----:B------:R-:W-:Y:S02]  /*0290*/  UISETP.NE.U32.AND UP2, UPT, URZ, UR34, UPT ;  /* 0x000000223f00728c */ /* 0x000fe4000bf45070 */
[----:B------:R-:W-:Y:S02]  /*02a0*/  ULDC.64 UR6, c[0x0][0x1d0] ;  /* 0x0000740000067ab9 */ /* 0x000fe40000000a00 */
[----:B------:R-:W-:-:S02]  /*02b0*/  UIMAD.WIDE.U32 UR20, UR12, UR24, URZ ;  /* 0x000000180c1472a5 */ /* 0x000fc4000f8e003f */
[----:B------:R-:W-:Y:S02]  /*02c0*/  UISETP.NE.AND.EX UP2, UPT, URZ, UR35, UPT, UP2 ;  /* 0x000000233f00728c */ /* 0x000fe4000bf45320 */
[----:B------:R-:W-:Y:S02]  /*02d0*/  UIMAD UR4, UR13, UR6, URZ ;  /* 0x000000060d0472a4 */ /* 0x000fe4000f8e023f */
[----:B------:R-:W-:Y:S02]  /*02e0*/  UIMAD.WIDE.U32 UR22, UR12, UR6, URZ ;  /* 0x000000060c1672a5 */ /* 0x000fe4000f8e003f */
[----:B------:R-:W-:Y:S02]  /*02f0*/  UIMAD UR4, UR12, UR7, UR4 ;  /* 0x000000070c0472a4 */ /* 0x000fe4000f8e0204 */
[----:B------:R-:W-:Y:S01]  /*0300*/  UMOV UR30, URZ ;  /* 0x0000003f001e7c82 */ /* 0x000fe20008000000 */
[----:B0-----:R-:W-:Y:S01]  /*0310*/  IADD3 R0, R0, 0xffffffe, RZ ;  /* 0x0ffffffe00007810 */ /* 0x001fe20007ffe0ff */
[----:B------:R-:W-:-:S02]  /*0320*/  ULDC.64 UR6, c[0x0][0x278] ;  /* 0x00009e0000067ab9 */ /* 0x000fc40000000a00 */
[----:B------:R-:W-:Y:S02]  /*0330*/  UIMAD UR19, UR13, UR16, URZ ;  /* 0x000000100d1372a4 */ /* 0x000fe4000f8e023f */
[----:B------:R-:W-:Y:S01]  /*0340*/  @UP1 ULEA UR30, UP3, UR10, UR28, 0x2 ;  /* 0x0000001c0a1e1291 */ /* 0x000fe2000f86103f */
[----:B------:R-:W0:Y:S01]  /*0350*/  F2I.FTZ.U32.TRUNC.NTZ R0, R0 ;  /* 0x0000000000007305 */ /* 0x000e22000021f000 */
[----:B------:R-:W-:Y:S02]  /*0360*/  UIMAD UR18, UR13, UR6, URZ ;  /* 0x000000060d1272a4 */ /* 0x000fe4000f8e023f */
[----:B------:R-:W-:Y:S02]  /*0370*/  UMOV UR31, URZ ;  /* 0x0000003f001f7c82 */ /* 0x000fe40008000000 */
[----:B------:R-:W-:Y:S02]  /*0380*/  UIMAD.WIDE.U32 UR8, UR12, UR16, URZ ;  /* 0x000000100c0872a5 */ /* 0x000fe4000f8e003f */
[----:B------:R-:W-:-:S02]  /*0390*/  UIMAD UR19, UR12, UR17, UR19 ;  /* 0x000000110c1372a4 */ /* 0x000fc4000f8e0213 */
[----:B------:R-:W-:Y:S02]  /*03a0*/  @UP1 ULEA.HI.X UR31, UR10, UR29, UR11, 0x2, UP3 ;  /* 0x0000001d0a1f1291 */ /* 0x000fe400098f140b */
[----:B------:R-:W-:Y:S02]  /*03b0*/  UMOV UR32, URZ ;  /* 0x0000003f00207c82 */ /* 0x000fe40008000000 */
[----:B------:R-:W-:Y:S02]  /*03c0*/  ULDC.64 UR16, c[0x0][0x1b0] ;  /* 0x00006c0000107ab9 */ /* 0x000fe40000000a00 */
[----:B------:R-:W-:Y:S01]  /*03d0*/  @UP2 ULEA UR32, UP1, UR10, UR34, 0x2 ;  /* 0x000000220a202291 */ /* 0x000fe2000f82103f */
[----:B0-----:R0:W1:Y:S01]  /*03e0*/  R2UR UR5, R0 ;  /* 0x00000000000573c2 */ /* 0x00106200000e0000 */
[----:B------:R-:W-:Y:S02]  /*03f0*/  UIMAD.WIDE.U32 UR14, UR12, UR6, URZ ;  /* 0x000000060c0e72a5 */ /* 0x000fe4000f8e003f */
[----:B------:R-:W-:-:S02]  /*0400*/  UIMAD UR18, UR12, UR7, UR18 ;  /* 0x000000070c1272a4 */ /* 0x000fc4000f8e0212 */
[----:B------:R-:W-:Y:S02]  /*0410*/  UIMAD.WIDE.U32 UR6, UR12, UR16, URZ ;  /* 0x000000100c0672a5 */ /* 0x000fe4000f8e003f */
[----:B------:R-:W-:Y:S01]  /*0420*/  UIMAD UR16, UR13, UR16, URZ ;  /* 0x000000100d1072a4 */ /* 0x000fe2000f8e023f */
[----:B0-----:R-:W-:Y:S01]  /*0430*/  IABS R0, UR10 ;  /* 0x0000000a00007c13 */ /* 0x001fe20008000000 */
[----:B------:R-:W-:Y:S02]  /*0440*/  ULDC.64 UR28, c[0x0][0x1d8] ;  /* 0x00007600001c7ab9 */ /* 0x000fe40000000a00 */
[----:B------:R-:W-:Y:S01]  /*0450*/  UIADD3 UR23, UR23, UR4, URZ ;  /* 0x0000000417177290 */ /* 0x000fe2000fffe03f */
[----:B------:R-:W0:Y:S01]  /*0460*/  R2UR UR24, R0 ;  /* 0x00000000001873c2 */ /* 0x000e2200000e0000 */
[----:B------:R-:W-:Y:S02]  /*0470*/  UIMAD UR16, UR12, UR17, UR16 ;  /* 0x000000110c1072a4 */ /* 0x000fe4000f8e0210 */
[----:B------:R-:W-:-:S02]  /*0480*/  UMOV UR33, URZ ;  /* 0x0000003f00217c82 */ /* 0x000fc40008000000 */
[----:B------:R-:W-:Y:S02]  /*0490*/  UMOV UR4, URZ ;  /* 0x0000003f00047c82 */ /* 0x000fe40008000000 */
[----:B------:R-:W-:Y:S02]  /*04a0*/  @UP2 ULEA.HI.X UR33, UR10, UR35, UR11, 0x2, UP1 ;  /* 0x000000230a212291 */ /* 0x000fe400088f140b */
[----:B------:R-:W-:Y:S02]  /*04b0*/  UIMAD UR17, UR11, UR28, URZ ;  /* 0x0000001c0b1172a4 */ /* 0x000fe4000f8e023f */
[----:B------:R-:W-:Y:S02]  /*04c0*/  UIADD3 UR21, UR21, UR25, URZ ;  /* 0x0000001915157290 */ /* 0x000fe4000fffe03f */
[----:B-1----:R-:W-:Y:S02]  /*04d0*/  UIADD3 UR34, URZ, -UR5, URZ ;  /* 0x800000053f227290 */ /* 0x002fe4000fffe03f */
[----:B------:R-:W-:-:S02]  /*04e0*/  UIMAD UR17, UR10, UR29, UR17 ;  /* 0x0000001d0a1172a4 */ /* 0x000fc4000f8e0211 */
[----:B------:R-:W-:Y:S02]  /*04f0*/  UIMAD UR34, UR34, UR36, URZ ;  /* 0x00000024222272a4 */ /* 0x000fe4000f8e023f */
[----:B------:R-:W-:Y:S02]  /*0500*/  UIADD3 UR15, UR15, UR18, URZ ;  /* 0x000000120f0f7290 */ /* 0x000fe4000fffe03f */
[----:B------:R-:W-:Y:S02]  /*0510*/  UIMAD.WIDE.U32 UR34, UR5, UR34, UR4 ;  /* 0x00000022052272a5 */ /* 0x000fe4000f8e0004 */
[----:B------:R-:W-:Y:S02]  /*0520*/  UIMAD.WIDE.U32 UR4, UR10, UR28, UR22 ;  /* 0x0000001c0a0472a5 */ /* 0x000fe4000f8e0016 */
[----:B0-----:R-:W-:Y:S02]  /*0530*/  UIMAD.WIDE.U32 UR28, UR35, UR24, URZ ;  /* 0x00000018231c72a5 */ /* 0x001fe4000f8e003f */
[----:B------:R-:W-:-:S02]  /*0540*/  ULDC.64 UR22, c[0x0][0x1e8] ;  /* 0x00007a0000167ab9 */ /* 0x000fc40000000a00 */
[----:B------:R-:W-:Y:S02]  /*0550*/  UIADD3 UR28, -UR29, URZ, URZ ;  /* 0x0000003f1d1c7290 */ /* 0x000fe4000fffe13f */
[----:B------:R-:W-:Y:S02]  /*0560*/  UIMAD UR25, UR11, UR22, URZ ;  /* 0x000000160b1972a4 */ /* 0x000fe4000f8e023f */
[----:B------:R-:W-:Y:S02]  /*0570*/  UIMAD UR24, UR36, UR28, UR24 ;  /* 0x0000001c241872a4 */ /* 0x000fe4000f8e0218 */
[----:B------:R-:W-:Y:S02]  /*0580*/  UIMAD UR25, UR10, UR23, UR25 ;  /* 0x000000170a1972a4 */ /* 0x000fe4000f8e0219 */
[----:B------:R-:W-:Y:S02]  /*0590*/  UISETP.GT.U32.AND UP1, UPT, UR36, UR24, UPT ;  /* 0x000000182400728c */ /* 0x000fe4000bf24070 */
[----:B------:R-:W-:-:S02]  /*05a0*/  UIMAD.WIDE.U32 UR20, UR10, UR22, UR20 ;  /* 0x000000160a1472a5 */ /* 0x000fc4000f8e0014 */
[----:B------:R-:W-:Y:S02]  /*05b0*/  ULDC UR34, c[0x0][0x174] ;  /* 0x00005d0000227ab9 */ /* 0x000fe40000000800 */
[----:B------:R-:W-:Y:S02]  /*05c0*/  ULDC.64 UR22, c[0x0][0x280] ;  /* 0x0000a00000167ab9 */ /* 0x000fe40000000a00 */
[----:B------:R-:W-:Y:S02]  /*05d0*/  UIMAD UR18, UR11, UR22, URZ ;  /* 0x000000160b1272a4 */ /* 0x000fe4000f8e023f */
[----:B------:R-:W-:Y:S02]  /*05e0*/  ULEA UR28, UR34, 0xfffff800, 0xb ;  /* 0xfffff800221c7891 */ /* 0x000fe4000f8e583f */
[----:B------:R-:W-:Y:S02]  /*05f0*/  @!UP1 UIADD3 UR24, UR24, -UR36, URZ ;  /* 0x8000002418189290 */ /* 0x000fe4000fffe03f */
[----:B------:R-:W-:-:S02]  /*0600*/  UIMAD UR37, UR10, UR23, UR18 ;  /* 0x000000170a2572a4 */ /* 0x000fc4000f8e0212 */
[----:B------:R-:W-:Y:S02]  /*0610*/  USHF.R.S32.HI UR35, URZ, 0x1f, UR28 ;  /* 0x0000001f3f237899 */ /* 0x000fe4000801141c */
[----:B------:R-:W-:Y:S02]  /*0620*/  UIADD3 UR18, UP2, UR28, UR4, URZ ;  /* 0x000000041c127290 */ /* 0x000fe4000ff5e03f */
[----:B------:R-:W-:Y:S02]  /*0630*/  UISETP.GE.U32.AND UP3, UPT, UR24, UR36, UPT ;  /* 0x000000241800728c */ /* 0x000fe4000bf66070 */
[----:B------:R-:W-:Y:S02]  /*0640*/  UIMAD.WIDE.U32 UR22, UR10, UR22, UR14 ;  /* 0x000000160a1672a5 */ /* 0x000fe4000f8e000e */
[----:B------:R-:W-:Y:S02]  /*0650*/  ULDC UR39, c[0x0][0x178] ;  /* 0x00005e0000277ab9 */ /* 0x000fe40000000800 */
[----:B------:R-:W-:-:S02]  /*0660*/  ULDC.64 UR14, c[0x0][0x240] ;  /* 0x00009000000e7ab9 */ /* 0x000fc40000000a00 */
[----:B------:R-:W-:Y:S02]  /*0670*/  UIADD3.X UR4, UR35, UR5, UR17, UP2, !UPT ;  /* 0x0000000523047290 */ /* 0x000fe400097fe411 */
[----:B------:R-:W-:Y:S02]  /*0680*/  ULEA UR17, UP2, UR18, UR14, 0x2 ;  /* 0x0000000e12117291 */ /* 0x000fe4000f84103f */
[----:B------:R-:W-:Y:S02]  /*0690*/  ULOP3.LUT UR38, UR10, UR39, URZ, 0x3c, !UPT ;  /* 0x000000270a267292 */ /* 0x000fe4000f8e3c3f */
[----:B------:R-:W-:Y:S02]  /*06a0*/  @!UP1 UIADD3 UR29, UR29, 0x1, URZ ;  /* 0x000000011d1d9890 */ /* 0x000fe4000fffe03f */
[----:B------:R-:W-:Y:S02]  /*06b0*/  ULEA.HI.X UR18, UR18, UR15, UR4, 0x2, UP2 ;  /* 0x0000000f12127291 */ /* 0x000fe400090f1404 */
[----:B------:R-:W-:-:S02]  /*06c0*/  UISETP.GE.AND UP2, UPT, UR38, URZ, UPT ;  /* 0x0000003f2600728c */ /* 0x000fc4000bf46270 */
[----:B------:R-:W-:Y:S02]  /*06d0*/  UISETP.NE.AND UP1, UPT, URZ, UR39, UPT ;  /* 0x000000273f00728c */ /* 0x000fe4000bf25270 */
[----:B------:R-:W-:Y:S02]  /*06e0*/  @UP3 UIADD3 UR29, UR29, 0x1, URZ ;  /* 0x000000011d1d3890 */ /* 0x000fe4000fffe03f */
[----:B------:R-:W-:Y:S02]  /*06f0*/  UIADD3 UR20, UP4, UR28, UR20, URZ ;  /* 0x000000141c147290 */ /* 0x000fe4000ff9e03f */
[----:B------:R-:W-:Y:S02]  /*0700*/  ULDC.64 UR4, c[0x0][0x248] ;  /* 0x0000920000047ab9 */ /* 0x000fe40000000a00 */
[----:B------:R-:W-:Y:S02]  /*0710*/  UIADD3.X UR25, UR35, UR21, UR25, UP4, !UPT ;  /* 0x0000001523197290 */ /* 0x000fe4000a7fe419 */
[----:B------:R-:W-:-:S02]  /*0720*/  UMOV UR14, UR29 ;  /* 0x0000001d000e7c82 */ /* 0x000fc40008000000 */
[----:B------:R-:W-:Y:S02]  /*0730*/  @!UP2 UIADD3 UR14, -UR14, URZ, URZ ;  /* 0x0000003f0e0ea290 */ /* 0x000fe4000fffe13f */
[----:B------:R-:W-:Y:S02]  /*0740*/  ULEA UR21, UP4, UR20, UR4, 0x2 ;  /* 0x0000000414157291 */ /* 0x000fe4000f88103f */
[----:B------:R-:W-:Y:S02]  /*0750*/  @!UP1 ULOP3.LUT UR14, URZ, UR39, URZ, 0x33, !UPT ;  /* 0x000000273f0e9292 */ /* 0x000fe4000f8e333f */
[----:B------:R-:W-:Y:S02]  /*0760*/  UIADD3 UR22, UP2, UR28, UR22, URZ ;  /* 0x000000161c167290 */ /* 0x000fe4000ff5e03f */
[----:B------:R-:W-:Y:S02]  /*0770*/  ULEA.HI.X UR20, UR20, UR5, UR25, 0x2, UP4 ;  /* 0x0000000514147291 */ /* 0x000fe4000a0f1419 */
[----:B------:R-:W-:-:S02]  /*0780*/  USHF.R.S32.HI UR15, URZ, 0x1f, UR14 ;  /* 0x0000001f3f0f7899 */ /* 0x000fc4000801140e */
[----:B------:R-:W-:Y:S02]  /*0790*/  ULDC.64 UR4, c[0x0][0x308] ;  /* 0x0000c20000047ab9 */ /* 0x000fe40000000a00 */
[----:B------:R-:W-:Y:S02]  /*07a0*/  UIADD3 UR25, UR9, UR19, URZ ;  /* 0x0000001309197290 */ /* 0x000fe4000fffe03f */
[----:B------:R-:W-:Y:S02]  /*07b0*/  ULDC.64 UR28, c[0x0][0x1a8] ;  /* 0x00006a00001c7ab9 */ /* 0x000fe40000000a00 */
[----:B------:R-:W-:Y:S02]  /*07c0*/  UIADD3.X UR23, UR35, UR23, UR37, UP2, !UPT ;  /* 0x0000001723177290 */ /* 0x000fe400097fe425 */
[----:B------:R-:W-:Y:S02]  /*07d0*/  ULEA UR9, UP1, UR22, UR4, 0x2 ;  /* 0x0000000416097291 */ /* 0x000fe4000f82103f */
[----:B------:R-:W-:-:S02]  /*07e0*/  UIMAD UR4, UR15, UR28, URZ ;  /* 0x0000001c0f0472a4 */ /* 0x000fc4000f8e023f */
[----:B------:R-:W-:Y:S02]  /*07f0*/  UMOV UR24, UR8 ;  /* 0x0000000800187c82 */ /* 0x000fe40008000000 */
[----:B------:R-:W-:Y:S02]  /*0800*/  ULEA.HI.X UR22, UR22, UR5, UR23, 0x2, UP1 ;  /* 0x0000000516167291 */ /* 0x000fe400088f1417 */
[----:B------:R-:W-:Y:S02]  /*0810*/  UIMAD.WIDE.U32 UR24, UR14, UR28, UR24 ;  /* 0x0000001c0e1872a5 */ /* 0x000fe4000f8e0018 */
[----:B------:R-:W-:Y:S02]  /*0820*/  ULEA UR8, UR34, 0xfffff000, 0xc ;  /* 0xfffff00022087891 */ /* 0x000fe4000f8e603f */
[----:B------:R-:W-:Y:S02]  /*0830*/  UIMAD UR23, UR14, UR29, UR4 ;  /* 0x0000001d0e1772a4 */ /* 0x000fe4000f8e0204 */
[----:B------:R-:W-:-:S02]  /*0840*/  UIADD3 UR35, UP1, UR8, UR24, URZ ;  /* 0x0000001808237290 */ /* 0x000fc4000ff3e03f */
[----:B------:R-:W-:Y:S02]  /*0850*/  ULDC.64 UR28, c[0x0][0x1c8] ;  /* 0x00007200001c7ab9 */ /* 0x000fe40000000a00 */
[----:B------:R-:W-:Y:S02]  /*0860*/  USHF.R.S32.HI UR19, URZ, 0x1f, UR8 ;  /* 0x0000001f3f137899 */ /* 0x000fe40008011408 */
[----:B------:R-:W-:Y:S02]  /*0870*/  UIADD3 UR24, UR25, UR23, URZ ;  /* 0x0000001719187290 */ /* 0x000fe4000fffe03f */
[----:B------:R-:W-:Y:S02]  /*0880*/  ULDC.64 UR4, c[0x0][0x228] ;  /* 0x00008a0000047ab9 */ /* 0x000fe40000000a00 */
[----:B------:R-:W-:Y:S02]  /*0890*/  UIADD3 UR7, UR7, UR16, URZ ;  /* 0x0000001007077290 */ /* 0x000fe4000fffe03f */
[----:B------:R-:W-:-:S02]  /*08a0*/  UIMAD UR16, UR15, UR28, URZ ;  /* 0x0000001c0f1072a4 */ /* 0x000fc4000f8e023f */
[----:B------:R-:W-:Y:S02]  /*08b0*/  ULEA UR23, UP2, UR35, UR4, 0x2 ;  /* 0x0000000423177291 */ /* 0x000fe4000f84103f */
[----:B------:R-:W-:Y:S02]  /*08c0*/  UIADD3.X UR4, UR19, UR24, URZ, UP1, !UPT ;  /* 0x0000001813047290 */ /* 0x000fe40008ffe43f */
[----:B------:R-:W-:Y:S02]  /*08d0*/  UIMAD.WIDE.U32 UR24, UR14, UR28, UR6 ;  /* 0x0000001c0e1872a5 */ /* 0x000fe4000f8e0006 */
[----:B------:R-:W-:Y:S02]  /*08e0*/  UIMAD UR16, UR14, UR29, UR16 ;  /* 0x0000001d0e1072a4 */ /* 0x000fe4000f8e0210 */
[----:B------:R-:W-:Y:S02]  /*08f0*/  UIADD3 UR8, UP1, UR8, UR24, URZ ;  /* 0x0000001808087290 */ /* 0x000fe4000ff3e03f */
[----:B------:R-:W-:-:S02]  /*0900*/  UIADD3 UR16, UR25, UR16, URZ ;  /* 0x0000001019107290 */ /* 0x000fc4000fffe03f */
[----:B------:R-:W-:Y:S02]  /*0910*/  ULDC.64 UR6, c[0x0][0x230] ;  /* 0x00008c0000067ab9 */ /* 0x000fe40000000a00 */
[----:B------:R-:W-:Y:S02]  /*0920*/  ULEA.HI.X UR35, UR35, UR5, UR4, 0x2, UP2 ;  /* 0x0000000523237291 */ /* 0x000fe400090f1404 */
[----:B------:R-:W-:Y:S02]  /*0930*/  ULDC UR28, c[0x0][0x164] ;  /* 0x00005900001c7ab9 */ /* 0x000fe40000000800 */
[----:B------:R-:W-:Y:S02]  /*0940*/  ULEA UR25, UP2, UR8, UR6, 0x2 ;  /* 0x0000000608197291 */ /* 0x000fe4000f84103f */
[----:B------:R-:W-:Y:S02]  /*0950*/  UIADD3.X UR42, UR19, UR16, URZ, UP1, !UPT ;  /* 0x00000010132a7290 */ /* 0x000fe40008ffe43f */
        /* <DEDUP_REMOVED lines=13> */
[----:B--2---:R0:W1:Y:S01]  /*0a30*/  @P0 R2UR UR4, R2 ;  /* 0x00000000020403c2 */ /* 0x00406200000e0000 */
[----:B------:R-:W-:-:S07]  /*0a40*/  PLOP3.LUT P0, PT, PT, PT, UP1, 0x80, 0x0 ;  /* 0x000000000000781c */ /* 0x000fce0003f0f018 */
[----:B---3--:R0:W2:Y:S06]  /*0a50*/  @P1 R2UR UR5, R4 ;  /* 0x00000000040513c2 */ /* 0x0080ac00000e0000 */
[----:B------:R-:W-:Y:S05]  /*0a60*/  @!P0 BRA `(.L_x_3494) ;  /* 0x0000a22000008947 */ /* 0x000fea0003800000 */
[----:B------:R-:W3:Y:S01]  /*0a70*/  S2R R0, SR_TID.X ;  /* 0x0000000000007919 */ /* 0x000ee20000002100 */
[----:B------:R-:W-:Y:S01]  /*0a80*/  MOV R185, RZ ;  /* 0x000000ff00b97202 */ /* 0x000fe20000000f00 */
[----:B------:R-:W-:Y:S01]  /*0a90*/  UMOV UR19, UR21 ;  /* 0x0000001500137c82 */ /* 0x000fe20008000000 */
[----:B------:R-:W-:Y:S01]  /*0aa0*/  MOV R187, RZ ;  /* 0x000000ff00bb7202 */ /* 0x000fe20000000f00 */
[----:B0-----:R-:W0:Y:S01]  /*0ab0*/  S2R R2, SR_LANEID ;  /* 0x0000000000027919 */ /* 0x001e220000000000 */
[----:B------:R-:W-:-:S02]  /*0ac0*/  ULDC UR16, c[0x0][0x174] ;  /* 0x00005d0000107ab9 */ /* 0x000fc40000000800 */
[----:B------:R-:W-:Y:S02]  /*0ad0*/  UMOV UR21, UR9 ;  /* 0x0000000900157c82 */ /* 0x000fe40008000000 */
[----:B------:R-:W-:Y:S02]  /*0ae0*/  UMOV UR24, UR35 ;  /* 0x0000002300187c82 */ /* 0x000fe40008000000 */
[----:B------:R-:W-:Y:S01]  /*0af0*/  UMOV UR6, URZ ;  /* 0x0000003f00067c82 */ /* 0x000fe20008000000 */
[----:B---3--:R-:W-:-:S04]  /*0b00*/  SHF.R.S32.HI R3, RZ, 0x1f, R0 ;  /* 0x0000001fff037819 */ /* 0x008fc80000011400 */
[----:B------:R-:W-:-:S04]  /*0b10*/  LEA.HI R3, R3, R0, RZ, 0x5 ;  /* 0x0000000003037211 */ /* 0x000fc800078f28ff */
[----:B0-----:R-:W-:Y:S02]  /*0b20*/  SHF.R.S32.HI R183, RZ, 0x5, R3 ;  /* 0x00000005ffb77819 */ /* 0x001fe40000011403 */
.L_x_3598:
        /* <DEDUP_REMOVED lines=55> */
[----:B------:R-:W3:Y:S01]  /*0ea0*/  LDS.128 R168, [R8.X16+0x20] ;  /* 0x0000200008a87984 */ /* 0x000ee2000000cc00 */
[----:B0-----:R-:W-:Y:S02]  /*0eb0*/  FFMA.FTZ R6, R144, R176, R187 ;  /* 0x000000b090067223 */ /* 0x001fe400000100bb */
[----:B-1----:R-:W-:-:S02]  /*0ec0*/  FMUL.FTZ R112, R176, UR4 ;  /* 0x00000004b0707c20 */ /* 0x002fc40008410000 */
[----:B------:R-:W-:Y:S02]  /*0ed0*/  FFMA.FTZ R9, R145, R177, R6 ;  /* 0x000000b191097223 */ /* 0x000fe40000010006 */
[----:B------:R0:W1:Y:S01]  /*0ee0*/  LDS.128 R4, [R8.X16+0x30] ;  /* 0x0000300008047984 */ /* 0x000062000000cc00 */
[----:B------:R-:W-:Y:S02]  /*0ef0*/  FMUL.FTZ R113, R177, UR4 ;  /* 0x00000004b1717c20 */ /* 0x000fe40008410000 */
[----:B------:R-:W-:Y:S02]  /*0f00*/  FFMA.FTZ R10, R146, R178, R9 ;  /* 0x000000b2920a7223 */ /* 0x000fe40000010009 */
[----:B------:R-:W-:Y:S02]  /*0f10*/  FMUL.FTZ R114, R178, UR4 ;  /* 0x00000004b2727c20 */ /* 0x000fe40008410000 */
[----:B------:R-:W-:Y:S02]  /*0f20*/  FFMA.FTZ R9, R147, R179, R10 ;  /* 0x000000b393097223 */ /* 0x000fe4000001000a */
[----:B------:R-:W-:-:S02]  /*0f30*/  FMUL.FTZ R115, R179, UR4 ;  /* 0x00000004b3737c20 */ /* 0x000fc40008410000 */
[----:B--2---:R-:W-:Y:S02]  /*0f40*/  FFMA.FTZ R10, R140, R172, R9 ;  /* 0x000000ac8c0a7223 */ /* 0x004fe40000010009 */
[----:B------:R-:W-:Y:S02]  /*0f50*/  FMUL.FTZ R108, R172, UR4 ;  /* 0x00000004ac6c7c20 */ /* 0x000fe40008410000 */
[----:B------:R-:W-:Y:S02]  /*0f60*/  FFMA.FTZ R3, R141, R173, R10 ;  /* 0x000000ad8d037223 */ /* 0x000fe4000001000a */
[----:B------:R-:W-:Y:S02]  /*0f70*/  FMUL.FTZ R109, R173, UR4 ;  /* 0x00000004ad6d7c20 */ /* 0x000fe40008410000 */
[----:B------:R-:W-:Y:S02]  /*0f80*/  FFMA.FTZ R10, R142, R174, R3 ;  /* 0x000000ae8e0a7223 */ /* 0x000fe40000010003 */
[----:B------:R-:W-:-:S02]  /*0f90*/  FMUL.FTZ R110, R174, UR4 ;  /* 0x00000004ae6e7c20 */ /* 0x000fc40008410000 */
[----:B------:R-:W-:Y:S02]  /*0fa0*/  FFMA.FTZ R3, R143, R175, R10 ;  /* 0x000000af8f037223 */ /* 0x000fe4000001000a */
[----:B------:R-:W-:Y:S02]  /*0fb0*/  FMUL.FTZ R111, R175, UR4 ;  /* 0x00000004af6f7c20 */ /* 0x000fe40008410000 */
[----:B---3--:R-:W-:Y:S02]  /*0fc0*/  FFMA.FTZ R10, R136, R168, R3 ;  /* 0x000000a8880a7223 */ /* 0x008fe40000010003 */
[----:B------:R-:W-:Y:S02]  /*0fd0*/  FMUL.FTZ R104, R168, UR4 ;  /* 0x00000004a8687c20 */ /* 0x000fe40008410000 */
[----:B------:R-:W-:Y:S02]  /*0fe0*/  FFMA.FTZ R3, R137, R169, R10 ;  /* 0x000000a989037223 */ /* 0x000fe4000001000a */
[----:B------:R-:W-:-:S02]  /*0ff0*/  FMUL.FTZ R105, R169, UR4 ;  /* 0x00000004a9697c20 */ /* 0x000fc40008410000 */
[----:B0-----:R-:W-:Y:S02]  /*1000*/  FFMA.FTZ R8, R138, R170, R3 ;  /* 0x000000aa8a087223 */ /* 0x001fe40000010003 */
[----:B------:R-:W-:Y:S02]  /*1010*/  FMUL.FTZ R106, R170, UR4 ;  /* 0x00000004aa6a7c20 */ /* 0x000fe40008410000 */
[----:B------:R-:W-:Y:S02]  /*1020*/  FFMA.FTZ R3, R139, R171, R8 ;  /* 0x000000ab8b037223 */ /* 0x000fe40000010008 */
[----:B------:R-:W-:Y:S02]  /*1030*/  FMUL.FTZ R107, R171, UR4 ;  /* 0x00000004ab6b7c20 */ /* 0x000fe40008410000 */
[----:B-1----:R-:W-:Y:S02]  /*1040*/  FFMA.FTZ R8, R132, R4, R3 ;  /* 0x0000000484087223 */ /* 0x002fe40000010003 */
[----:B------:R-:W-:-:S02]  /*1050*/  FMUL.FTZ R100, R4, UR4 ;  /* 0x0000000404647c20 */ /* 0x000fc40008410000 */
[----:B------:R-:W-:Y:S02]  /*1060*/  FFMA.FTZ R3, R133, R5, R8 ;  /* 0x0000000585037223 */ /* 0x000fe40000010008 */
[----:B------:R-:W-:Y:S02]  /*1070*/  FMUL.FTZ R101, R5, UR4 ;  /* 0x0000000405657c20 */ /* 0x000fe40008410000 */
[----:B------:R-:W-:Y:S02]  /*1080*/  FFMA.FTZ R8, R134, R6, R3 ;  /* 0x0000000686087223 */ /* 0x000fe40000010003 */
[----:B------:R-:W-:Y:S02]  /*1090*/  FMUL.FTZ R102, R6, UR4 ;  /* 0x0000000406667c20 */ /* 0x000fe40008410000 */
[----:B------:R-:W-:Y:S02]  /*10a0*/  FMUL.FTZ R103, R7, UR4 ;  /* 0x0000000407677c20 */ /* 0x000fe40008410000 */
        /* <DEDUP_REMOVED lines=12> */
.L_x_3495:
        /* <DEDUP_REMOVED lines=27> */
.L_x_3597:
[----:B------:R-:W-:Y:S01]  /*1320*/  USHF.R.S32.HI UR43, URZ, 0x1f, UR7 ;  /* 0x0000001f3f2b7899 */ /* 0x000fe20008011407 */
[----:B------:R-:W-:Y:S01]  /*1330*/  SHF.L.U32 R4, R0, 0x2, RZ ;  /* 0x0000000200047819 */ /* 0x000fe200000006ff */
[----:B------:R-:W-:Y:S02]  /*1340*/  ULDC.64 UR34, c[0x0][0x1a0] ;  /* 0x0000680000227ab9 */ /* 0x000fe40000000a00 */
[----:B------:R-:W-:Y:S01]  /*1350*/  UIMAD UR38, UR43, UR34, URZ ;  /* 0x000000222b2672a4 */ /* 0x000fe2000f8e023f */
[----:B------:R-:W-:Y:S01]  /*1360*/  LOP3.LUT R11, R4, 0xffffff80, RZ, 0xc0, !PT ;  /* 0xffffff80040b7812 */ /* 0x000fe200078ec0ff */
[----:B------:R-:W-:-:S02]  /*1370*/  UIMAD.WIDE.U32 UR36, UR7, UR34, URZ ;  /* 0x00000022072472a5 */ /* 0x000fc4000f8e003f */
[----:B------:R-:W-:Y:S01]  /*1380*/  UIMAD UR34, UR7, UR35, UR38 ;  /* 0x00000023072272a4 */ /* 0x000fe2000f8e0226 */
[C---:B------:R-:W-:Y:S01]  /*1390*/  LOP3.LUT R4, R11.reuse, 0x1f, R0, 0xf8, !PT ;  /* 0x0000001f0b047812 */ /* 0x040fe200078ef800 */
[----:B------:R-:W-:Y:S02]  /*13a0*/  ULEA UR35, UP0, UR36, UR23, 0x2 ;  /* 0x0000001724237291 */ /* 0x000fe4000f80103f */
[----:B------:R-:W-:Y:S01]  /*13b0*/  UIADD3 UR34, UR37, UR34, URZ ;  /* 0x0000002225227290 */ /* 0x000fe2000fffe03f */
[----:B------:R-:W-:-:S03]  /*13c0*/  IADD3 R11, R11, R4, RZ ;  /* 0x000000040b0b7210 */ /* 0x000fc60007ffe0ff */
[----:B------:R-:W-:Y:S01]  /*13d0*/  ULEA.HI.X UR36, UR36, UR24, UR34, 0x2, UP0 ;  /* 0x0000001824247291 */ /* 0x000fe200080f1422 */
[----:B------:R-:W-:Y:S02]  /*13e0*/  MOV R8, UR35 ;  /* 0x0000002300087c02 */ /* 0x000fe40008000f00 */
[----:B------:R-:W-:-:S03]  /*13f0*/  ULDC.64 UR34, c[0x0][0x180] ;  /* 0x0000600000227ab9 */ /* 0x000fc60000000a00 */
[----:B------:R-:W-:-:S05]  /*1400*/  MOV R9, UR36 ;  /* 0x0000002400097c02 */ /* 0x000fca0008000f00 */
[----:B------:R-:W-:-:S05]  /*1410*/  IMAD.WIDE R8, R11, 0x10, R8 ;  /* 0x000000100b087825 */ /* 0x000fca00078e0208 */
[----:B------:R0:W2:Y:S04]  /*1420*/  LDG.E.128 R12, [R8.64] ;  /* 0x0000001a080c7981 */ /* 0x0000a8000c1e1d00 */
[----:B------:R0:W3:Y:S04]  /*1430*/  LDG.E.128 R16, [R8.64+0x200] ;  /* 0x0002001a08107981 */ /* 0x0000e8000c1e1d00 */
[----:B------:R0:W4:Y:S04]  /*1440*/  LDG.E.128 R20, [R8.64+0x400] ;  /* 0x0004001a08147981 */ /* 0x000128000c1e1d00 */
[----:B------:R0:W4:Y:S04]  /*1450*/  LDG.E.128 R4, [R8.64+0x600] ;  /* 0x0006001a08047981 */ /* 0x000128000c1e1d00 */
[----:B------:R0:W4:Y:S04]  /*1460*/  LDG.E.128 R28, [R8.64+0x800] ;  /* 0x0008001a081c7981 */ /* 0x000128000c1e1d00 */
[----:B------:R0:W4:Y:S04]  /*1470*/  LDG.E.128 R32, [R8.64+0xa00] ;  /* 0x000a001a08207981 */ /* 0x000128000c1e1d00 */
[----:B------:R0:W4:Y:S04]  /*1480*/  LDG.E.128 R40, [R8.64+0xc00] ;  /* 0x000c001a08287981 */ /* 0x000128000c1e1d00 */
[----:B------:R0:W4:Y:S01]  /*1490*/  LDG.E.128 R44, [R8.64+0xe00] ;  /* 0x000e001a082c7981 */ /* 0x000122000c1e1d00 */
        /* <DEDUP_REMOVED lines=15> */
[----:B------:R-:W4:Y:S01]  /*1590*/  LDG.E.64 R36, [R36.64] ;  /* 0x0000001a24247981 */ /* 0x000f22000c1e1b00 */
[----:B------:R-:W-:Y:S01]  /*15a0*/  SHF.L.U32 R53, R0, 0x3, RZ ;  /* 0x0000000300357819 */ /* 0x000fe200000006ff */
[----:B------:R-:W-:Y:S02]  /*15b0*/  UIMAD UR38, UR43, UR34, URZ ;  /* 0x000000222b2672a4 */ /* 0x000fe4000f8e023f */
[----:B------:R-:W-:Y:S01]  /*15c0*/  UIMAD.WIDE.U32 UR36, UR7, UR34, URZ ;  /* 0x00000022072472a5 */ /* 0x000fe2000f8e003f */
[----:B------:R-:W-:Y:S01]  /*15d0*/  LOP3.LUT R53, R53, 0xffffff00, RZ, 0xc0, !PT ;  /* 0xffffff0035357812 */ /* 0x000fe200078ec0ff */
[----:B------:R-:W-:Y:S02]  /*15e0*/  UIMAD UR34, UR7, UR35, UR38 ;  /* 0x00000023072272a4 */ /* 0x000fe4000f8e0226 */
[----:B------:R-:W-:Y:S01]  /*15f0*/  ULEA UR35, UP0, UR36, UR25, 0x2 ;  /* 0x0000001924237291 */ /* 0x000fe2000f80103f */
[----:B------:R-:W-:Y:S01]  /*1600*/  IADD3 R57, R53, R2, RZ ;  /* 0x0000000235397210 */ /* 0x000fe20007ffe0ff */
[----:B------:R-:W-:-:S03]  /*1610*/  UIADD3 UR34, UR37, UR34, URZ ;  /* 0x0000002225227290 */ /* 0x000fc6000fffe03f */
[C---:B0-----:R-:W-:Y:S01]  /*1620*/  IADD3 R8, R57.reuse, 0x20, RZ ;  /* 0x0000002039087810 */ /* 0x041fe20007ffe0ff */
[----:B------:R-:W-:Y:S01]  /*1630*/  ULEA.HI.X UR36, UR36, UR42, UR34, 0x2, UP0 ;  /* 0x0000002a24247291 */ /* 0x000fe200080f1422 */
[C---:B------:R-:W-:Y:S02]  /*1640*/  IADD3 R48, R57.reuse, 0x40, RZ ;  /* 0x0000004039307810 */ /* 0x040fe40007ffe0ff */
[-C--:B------:R-:W-:Y:S02]  /*1650*/  LEA.HI.SX32 R39, R8, R57.reuse, 0x1b ;  /* 0x0000003908277211 */ /* 0x080fe400078fdaff */
[C---:B------:R-:W-:Y:S02]  /*1660*/  IADD3 R8, R57.reuse, 0x60, RZ ;  /* 0x0000006039087810 */ /* 0x040fe40007ffe0ff */
[C---:B------:R-:W-:Y:S02]  /*1670*/  LEA.HI.SX32 R38, R57.reuse, R57, 0x1b ;  /* 0x0000003939267211 */ /* 0x040fe400078fdaff */
[----:B------:R-:W-:-:S02]  /*1680*/  IADD3 R50, R57, 0x80, RZ ;  /* 0x0000008039327810 */ /* 0x000fc40007ffe0ff */
[C---:B------:R-:W-:Y:S02]  /*1690*/  IADD3 R10, R57.reuse, 0xa0, RZ ;  /* 0x000000a0390a7810 */ /* 0x040fe40007ffe0ff */
[-C--:B------:R-:W-:Y:S02]  /*16a0*/  LEA.HI.SX32 R48, R48, R57.reuse, 0x1b ;  /* 0x0000003930307211 */ /* 0x080fe400078fdaff */
[C---:B------:R-:W-:Y:S02]  /*16b0*/  IADD3 R148, R57.reuse, 0xc0, RZ ;  /* 0x000000c039947810 */ /* 0x040fe40007ffe0ff */
[----:B------:R-:W-:Y:S02]  /*16c0*/  IADD3 R24, R57, 0xe0, RZ ;  /* 0x000000e039187810 */ /* 0x000fe40007ffe0ff */
[----:B------:R-:W-:Y:S02]  /*16d0*/  LEA.HI.SX32 R49, R8, R57, 0x1b ;  /* 0x0000003908317211 */ /* 0x000fe400078fdaff */
[----:B------:R-:W-:-:S02]  /*16e0*/  MOV R54, UR35 ;  /* 0x0000002300367c02 */ /* 0x000fc40008000f00 */
[----:B------:R-:W-:Y:S02]  /*16f0*/  MOV R55, UR36 ;  /* 0x0000002400377c02 */ /* 0x000fe40008000f00 */
[-C--:B------:R-:W-:Y:S02]  /*1700*/  LEA.HI.SX32 R50, R50, R57.reuse, 0x1b ;  /* 0x0000003932327211 */ /* 0x080fe400078fdaff */
[-C--:B------:R-:W-:Y:S01]  /*1710*/  LEA.HI.SX32 R51, R10, R57.reuse, 0x1b ;  /* 0x000000390a337211 */ /* 0x080fe200078fdaff */
[----:B------:R-:W-:Y:S01]  /*1720*/  IMAD.WIDE R54, R11, 0x10, R54 ;  /* 0x000000100b367825 */ /* 0x000fe200078e0236 */
[-C--:B------:R-:W-:Y:S02]  /*1730*/  LEA.HI.SX32 R148, R148, R57.reuse, 0x1b ;  /* 0x0000003994947211 */ /* 0x080fe400078fdaff */
[----:B------:R-:W-:Y:S01]  /*1740*/  LEA.HI.SX32 R149, R24, R57, 0x1b ;  /* 0x0000003918957211 */ /* 0x000fe200078fdaff */
[----:B--2---:R-:W-:Y:S04]  /*1750*/  STS.128 [R38.X16], R12 ;  /* 0x0000000c26007388 */ /* 0x004fe8000000cc00 */
[----:B---3--:R-:W-:Y:S04]  /*1760*/  STS.128 [R39.X16+0x200], R16 ;  /* 0x0002001027007388 */ /* 0x008fe8000000cc00 */
[----:B----4-:R0:W-:Y:S04]  /*1770*/  STS.128 [R48.X16+0x400], R20 ;  /* 0x0004001430007388 */ /* 0x0101e8000000cc00 */
[----:B------:R1:W-:Y:S04]  /*1780*/  STS.128 [R49.X16+0x600], R4 ;  /* 0x0006000431007388 */ /* 0x0003e8000000cc00 */
[----:B------:R2:W-:Y:S04]  /*1790*/  STS.128 [R50.X16+0x800], R28 ;  /* 0x0008001c32007388 */ /* 0x0005e8000000cc00 */
[----:B------:R3:W-:Y:S04]  /*17a0*/  STS.128 [R51.X16+0xa00], R32 ;  /* 0x000a002033007388 */ /* 0x0007e8000000cc00 */
[----:B------:R-:W-:Y:S04]  /*17b0*/  STS.128 [R148.X16+0xc00], R40 ;  /* 0x000c002894007388 */ /* 0x000fe8000000cc00 */
[----:B------:R2:W-:Y:S01]  /*17c0*/  STS.128 [R149.X16+0xe00], R44 ;  /* 0x000e002c95007388 */ /* 0x0005e2000000cc00 */
[----:B------:R-:W-:-:S06]  /*17d0*/  NOP ;  /* 0x0000000000007918 */ /* 0x000fcc0000000000 */
[----:B------:R1:W4:Y:S04]  /*17e0*/  LDG.E.128 R24, [R54.64] ;  /* 0x0000001a36187981 */ /* 0x000328000c1e1d00 */
[----:B0-----:R0:W4:Y:S04]  /*17f0*/  LDG.E.128 R20, [R54.64+0x200] ;  /* 0x0002001a36147981 */ /* 0x001128000c1e1d00 */
[----:B------:R0:W4:Y:S04]  /*1800*/  LDG.E.128 R16, [R54.64+0x400] ;  /* 0x0004001a36107981 */ /* 0x000128000c1e1d00 */
[----:B------:R0:W4:Y:S04]  /*1810*/  LDG.E.128 R12, [R54.64+0x600] ;  /* 0x0006001a360c7981 */ /* 0x000128000c1e1d00 */
[----:B------:R0:W4:Y:S04]  /*1820*/  LDG.E.128 R8, [R54.64+0x800] ;  /* 0x0008001a36087981 */ /* 0x000128000c1e1d00 */
[----:B-1----:R0:W4:Y:S04]  /*1830*/  LDG.E.128 R4, [R54.64+0xa00] ;  /* 0x000a001a36047981 */ /* 0x002128000c1e1d00 */
[----:B--2---:R0:W2:Y:S04]  /*1840*/  LDG.E.128 R28, [R54.64+0xc00] ;  /* 0x000c001a361c7981 */ /* 0x0040a8000c1e1d00 */
[----:B---3--:R0:W3:Y:S01]  /*1850*/  LDG.E.128 R32, [R54.64+0xe00] ;  /* 0x000e001a36207981 */ /* 0x0080e2000c1e1d00 */
[----:B------:R-:W-:Y:S01]  /*1860*/  FADD.FTZ R220, R128, UR5 ;  /* 0x0000000580dc7e21 */ /* 0x000fe20008010000 */
[----:B------:R-:W-:Y:S01]  /*1870*/  UIADD3 UR34, UR16, -0x1, URZ ;  /* 0xffffffff10227890 */ /* 0x000fe2000fffe03f */
[----:B------:R-:W-:Y:S01]  /*1880*/  FADD.FTZ R216, R130, UR5 ;  /* 0x0000000582d87e21 */ /* 0x000fe20008010000 */
[----:B------:R-:W1:Y:S01]  /*1890*/  R2UR UR45, R37 ;  /* 0x00000000252d73c2 */ /* 0x000e6200000e0000 */
[----:B------:R-:W-:Y:S01]  /*18a0*/  FADD.FTZ R218, R129, UR5 ;  /* 0x0000000581da7e21 */ /* 0x000fe20008010000 */
[----:B------:R-:W-:Y:S01]  /*18b0*/  LOP3.LUT P0, RZ, R0, 0x1f, RZ, 0xc0, !PT ;  /* 0x0000001f00ff7812 */ /* 0x000fe2000780c0ff */
[----:B------:R-:W-:Y:S01]  /*18c0*/  FADD.FTZ R212, R131, UR5 ;  /* 0x0000000583d47e21 */ /* 0x000fe20008010000 */
[----:B------:R-:W-:Y:S01]  /*18d0*/  ULEA.HI UR35, UR34, UR34, URZ, 0x1 ;  /* 0x0000002222237291 */ /* 0x000fe2000f8f083f */
[----:B------:R-:W-:Y:S01]  /*18e0*/  FADD.FTZ R208, R124, UR5 ;  /* 0x000000057cd07e21 */ /* 0x000fe20008010000 */
[----:B------:R-:W-:Y:S01]  /*18f0*/  ISETP.NE.AND P1, PT, R0, RZ, PT ;  /* 0x000000ff0000720c */ /* 0x000fe20003f25270 */
[----:B------:R-:W-:Y:S01]  /*1900*/  FADD.FTZ R204, R125, UR5 ;  /* 0x000000057dcc7e21 */ /* 0x000fe20008010000 */
[----:B------:R-:W0:Y:S01]  /*1910*/  R2UR UR44, R36 ;  /* 0x00000000242c73c2 */ /* 0x000e2200000e0000 */
[----:B------:R-:W-:Y:S01]  /*1920*/  FADD.FTZ R198, R126, UR5 ;  /* 0x000000057ec67e21 */ /* 0x000fe20008010000 */
[----:B------:R-:W-:Y:S01]  /*1930*/  ULOP3.LUT UR35, UR35, 0xfffffe, URZ, 0xc0, !UPT ;  /* 0x00fffffe23237892 */ /* 0x000fe2000f8ec03f */
[----:B------:R-:W-:Y:S01]  /*1940*/  FADD.FTZ R195, R127, UR5 ;  /* 0x000000057fc37e21 */ /* 0x000fe20008010000 */
[----:B------:R-:W-:Y:S01]  /*1950*/  HFMA2.MMA R47, -RZ, RZ, 0, 1.52587890625e-05 ;  /* 0x00000100ff2f7435 */ /* 0x000fe200000001ff */
[----:B------:R-:W-:Y:S01]  /*1960*/  FADD.FTZ R192, R120, UR5 ;  /* 0x0000000578c07e21 */ /* 0x000fe20008010000 */
[----:B------:R-:W-:Y:S01]  /*1970*/  UIADD3 UR35, UR34, -UR35, URZ ;  /* 0x8000002322237290 */ /* 0x000fe2000fffe03f */
[----:B------:R-:W-:Y:S01]  /*1980*/  FADD.FTZ R191, R121, UR5 ;  /* 0x0000000579bf7e21 */ /* 0x000fe20008010000 */
[----:B------:R-:W-:Y:S01]  /*1990*/  MOV R45, c[0x0][0x16c] ;  /* 0x00005b00002d7a02 */ /* 0x000fe20000000f00 */
[----:B------:R-:W-:Y:S01]  /*19a0*/  FADD.FTZ R190, R122, UR5 ;  /* 0x000000057abe7e21 */ /* 0x000fe20008010000 */
[----:B------:R-:W-:Y:S01]  /*19b0*/  LEA R53, R2, R53, 0x3 ;  /* 0x0000003502357211 */ /* 0x000fe200078e18ff */
[----:B------:R-:W-:-:S02]  /*19c0*/  FADD.FTZ R189, R123, UR5 ;  /* 0x000000057bbd7e21 */ /* 0x000fc40008010000 */
[----:B------:R-:W-:Y:S02]  /*19d0*/  FADD.FTZ R188, R116, UR5 ;  /* 0x0000000574bc7e21 */ /* 0x000fe40008010000 */
[----:B------:R-:W-:Y:S02]  /*19e0*/  FADD.FTZ R186, R117, UR5 ;  /* 0x0000000575ba7e21 */ /* 0x000fe40008010000 */
[----:B-1----:R-:W-:Y:S02]  /*19f0*/  FMUL.FTZ R40, R220, UR45 ;  /* 0x0000002ddc287c20 */ /* 0x002fe40008410000 */
[----:B------:R-:W-:Y:S02]  /*1a00*/  FMUL.FTZ R37, R216, UR45 ;  /* 0x0000002dd8257c20 */ /* 0x000fe40008410000 */
[----:B------:R-:W-:Y:S02]  /*1a10*/  FMUL.RZ R41, R40, 0.15915493667125701904 ;  /* 0x3e22f98328297820 */ /* 0x000fe4000040c000 */
[----:B------:R-:W-:Y:S01]  /*1a20*/  FMUL.RZ R42, R37, 0.15915493667125701904 ;  /* 0x3e22f983252a7820 */ /* 0x000fe2000040c000 */
[----:B0-----:R-:W-:Y:S01]  /*1a30*/  MOV R199, UR44 ;  /* 0x0000002c00c77c02 */ /* 0x001fe20008000f00 */
[----:B------:R-:W-:Y:S01]  /*1a40*/  FMUL.FTZ R40, R218, UR45 ;  /* 0x0000002dda287c20 */ /* 0x000fe20008410000 */
[----:B------:R-:W-:Y:S01]  /*1a50*/  MUFU.SIN R167, R41 ;  /* 0x0000002900a77308 */ /* 0x000fe20000000400 */
[----:B------:R-:W-:-:S02]  /*1a60*/  FMUL.FTZ R37, R212, UR45 ;  /* 0x0000002dd4257c20 */ /* 0x000fc40008410000 */
[----:B------:R-:W-:Y:S02]  /*1a70*/  FMUL.RZ R40, R40, 0.15915493667125701904 ;  /* 0x3e22f98328287820 */ /* 0x000fe4000040c000 */
[----:B------:R-:W-:Y:S02]  /*1a80*/  IMAD R57, R2, 0x7, R57 ;  /* 0x0000000702397824 */ /* 0x000fe400078e0239 */
[----:B------:R-:W-:Y:S01]  /*1a90*/  FMUL.FTZ R199, R199, 1.4426950216293334961 ;  /* 0x3fb8aa3bc7c77820 */ /* 0x000fe20000410000 */
[----:B------:R0:W-:Y:S01]  /*1aa0*/  MUFU.COS R166, R41 ;  /* 0x0000002900a67308 */ /* 0x0001e20000000000 */
[----:B------:R-:W-:Y:S01]  /*1ab0*/  FADD.FTZ R184, R118, UR5 ;  /* 0x0000000576b87e21 */ /* 0x000fe20008010000 */
[C---:B------:R-:W-:Y:S01]  /*1ac0*/  LEA.HI.SX32 R150, R57.reuse, R57, 0x1b ;  /* 0x0000003939967211 */ /* 0x040fe200078fdaff */
[----:B------:R-:W-:Y:S01]  /*1ad0*/  FMUL.FTZ R228, R218, R199 ;  /* 0x000000c7dae47220 */ /* 0x000fe20000410000 */
[C---:B------:R-:W-:Y:S01]  /*1ae0*/  IADD3 R44, R57.reuse, 0x4, RZ ;  /* 0x00000004392c7810 */ /* 0x040fe20007ffe0ff */
[----:B------:R-:W-:Y:S01]  /*1af0*/  FMUL.FTZ R227, R184, UR45 ;  /* 0x0000002db8e37c20 */ /* 0x000fe20008410000 */
[----:B------:R-:W-:Y:S01]  /*1b00*/  IADD3 R46, R57, 0x5, RZ ;  /* 0x00000005392e7810 */ /* 0x000fe20007ffe0ff */
[----:B------:R-:W1:Y:S01]  /*1b10*/  LDS.128 R80, [R150.X16] ;  /* 0x0000000096507984 */ /* 0x000e62000000cc00 */
[----:B------:R-:W-:Y:S01]  /*1b20*/  MUFU.SIN R225, R40 ;  /* 0x0000002800e17308 */ /* 0x000fe20000000400 */
[----:B0-----:R-:W-:Y:S01]  /*1b30*/  FMUL.RZ R41, R37, 0.15915493667125701904 ;  /* 0x3e22f98325297820 */ /* 0x001fe2000040c000 */
[C---:B------:R-:W-:Y:S01]  /*1b40*/  IADD3 R52, R57.reuse, 0x6, RZ ;  /* 0x0000000639347810 */ /* 0x040fe20007ffe0ff */
[----:B------:R-:W-:Y:S01]  /*1b50*/  FMUL.FTZ R37, R208, UR45 ;  /* 0x0000002dd0257c20 */ /* 0x000fe20008410000 */
[----:B------:R-:W-:Y:S01]  /*1b60*/  IADD3 R54, R57, 0x7, RZ ;  /* 0x0000000739367810 */ /* 0x000fe20007ffe0ff */
[----:B------:R-:W-:Y:S01]  /*1b70*/  FMUL.RZ R227, R227, 0.15915493667125701904 ;  /* 0x3e22f983e3e37820 */ /* 0x000fe2000040c000 */
[----:B------:R-:W-:-:S02]  /*1b80*/  LEA.HI.SX32 R44, R44, R53, 0x1b ;  /* 0x000000352c2c7211 */ /* 0x000fc400078fdaff */
[----:B------:R0:W-:Y:S01]  /*1b90*/  MUFU.COS R226, R40 ;  /* 0x0000002800e27308 */ /* 0x0001e20000000000 */
[----:B------:R-:W-:Y:S02]  /*1ba0*/  LEA.HI.SX32 R229, R54, R53, 0x1b ;  /* 0x0000003536e57211 */ /* 0x000fe400078fdaff */
[----:B------:R-:W-:Y:S05]  /*1bb0*/  LDS.128 R64, [R44.X16+0x40] ;  /* 0x000040002c407984 */ /* 0x000fea000000cc00 */
        /* <DEDUP_REMOVED lines=25> */
[----:B------:R1:W-:Y:S01]  /*1d50*/  MUFU.COS R211, R40 ;  /* 0x0000002800d37308 */ /* 0x0003e20000000000 */
[----:B0-----:R-:W-:-:S04]  /*1d60*/  MOV R41, UR16 ;  /* 0x0000001000297c02 */ /* 0x001fc80008000f00 */
[----:B------:R-:W-:Y:S02]  /*1d70*/  ISETP.LT.OR P0, PT, R41, 0x2, P0 ;  /* 0x000000022900780c */ /* 0x000fe40000701670 */
[----:B------:R-:W-:Y:S01]  /*1d80*/  IADD3 R41, R0, 0x200, RZ ;  /* 0x0000020000297810 */ /* 0x000fe20007ffe0ff */
[----:B------:R-:W-:Y:S01]  /*1d90*/  MUFU.SIN R207, R42 ;  /* 0x0000002a00cf7308 */ /* 0x000fe20000000400 */
[----:B-1----:R-:W-:Y:S02]  /*1da0*/  FMUL.RZ R40, R37, 0.15915493667125701904 ;  /* 0x3e22f98325287820 */ /* 0x002fe4000040c000 */
[----:B------:R-:W-:-:S05]  /*1db0*/  FMUL.FTZ R37, R189, UR45 ;  /* 0x0000002dbd257c20 */ /* 0x000fca0008410000 */
[----:B------:R0:W-:Y:S08]  /*1dc0*/  MUFU.COS R209, R42 ;  /* 0x0000002a00d17308 */ /* 0x0001f00000000000 */
        /* <DEDUP_REMOVED lines=8> */
[----:B0-----:R-:W-:-:S04]  /*1e50*/  MOV R40, UR16 ;  /* 0x0000001000287c02 */ /* 0x001fc80008000f00 */
[----:B------:R-:W-:Y:S02]  /*1e60*/  @!P0 IADD3 R36, R40, -0x2, RZ ;  /* 0xfffffffe28248810 */ /* 0x000fe40007ffe0ff */
[----:B------:R-:W-:Y:S01]  /*1e70*/  MOV R40, UR35 ;  /* 0x0000002300287c02 */ /* 0x000fe20008000f00 */
[----:B------:R-:W-:Y:S02]  /*1e80*/  MUFU.SIN R165, R37 ;  /* 0x0000002500a57308 */ /* 0x000fe40000000400 */
[----:B------:R-:W-:Y:S01]  /*1e90*/  @!P0 IMAD R45, R36, R45, UR7 ;  /* 0x00000007242d8e24 */ /* 0x000fe2000f8e022d */
[C---:B------:R-:W-:Y:S01]  /*1ea0*/  IADD3 R36, R57.reuse, 0x1, RZ ;  /* 0x0000000139247810 */ /* 0x040fe20007ffe0ff */
[----:B------:R-:W-:Y:S01]  /*1eb0*/  @!P1 IMAD R41, R40, R47, UR7 ;  /* 0x0000000728299e24 */ /* 0x000fe2000f8e022f */
[----:B------:R-:W-:Y:S02]  /*1ec0*/  IADD3 R40, R57, 0x2, RZ ;  /* 0x0000000239287810 */ /* 0x000fe40007ffe0ff */
[-C--:B------:R-:W-:Y:S01]  /*1ed0*/  LEA.HI.SX32 R152, R36, R53.reuse, 0x1b ;  /* 0x0000003524987211 */ /* 0x080fe200078fdaff */
[----:B------:R0:W-:Y:S01]  /*1ee0*/  MUFU.COS R194, R37 ;  /* 0x0000002500c27308 */ /* 0x0001e20000000000 */
[----:B------:R-:W-:-:S02]  /*1ef0*/  LEA.HI.SX32 R156, R40, R53, 0x1b ;  /* 0x00000035289c7211 */ /* 0x000fc400078fdaff */
[-C--:B------:R-:W-:Y:S01]  /*1f00*/  LEA.HI.SX32 R40, R46, R53.reuse, 0x1b ;  /* 0x000000352e287211 */ /* 0x080fe200078fdaff */
[----:B------:R-:W1:Y:S01]  /*1f10*/  LDS.128 R76, [R152.X16+0x10] ;  /* 0x00001000984c7984 */ /* 0x000e62000000cc00 */
[----:B------:R-:W-:-:S03]  /*1f20*/  LEA.HI.SX32 R36, R52, R53, 0x1b ;  /* 0x0000003534247211 */ /* 0x000fc600078fdaff */
[----:B------:R0:W-:Y:S02]  /*1f30*/  MUFU.COS R201, R42 ;  /* 0x0000002a00c97308 */ /* 0x0001e40000000000 */
[----:B0-----:R-:W-:Y:S01]  /*1f40*/  FMUL.FTZ R37, R220, R199 ;  /* 0x000000c7dc257220 */ /* 0x001fe20000410000 */
[----:B------:R-:W0:Y:S04]  /*1f50*/  LDS.128 R72, [R156.X16+0x20] ;  /* 0x000020009c487984 */ /* 0x000e28000000cc00 */
[----:B------:R-:W-:Y:S01]  /*1f60*/  LDS.128 R60, [R40.X16+0x50] ;  /* 0x00005000283c7984 */ /* 0x000fe2000000cc00 */
[----:B------:R-:W4:Y:S01]  /*1f70*/  MUFU.EX2 R37, R37 ;  /* 0x0000002500257308 */ /* 0x000f220000000800 */
[----:B------:R-:W-:Y:S02]  /*1f80*/  IADD3 R42, R57, 0x3, RZ ;  /* 0x00000003392a7810 */ /* 0x000fe40007ffe0ff */
[----:B------:R-:W-:Y:S02]  /*1f90*/  LDS.128 R56, [R36.X16+0x60] ;  /* 0x0000600024387984 */ /* 0x000fe4000000cc00 */
[----:B------:R-:W-:Y:S01]  /*1fa0*/  LEA.HI.SX32 R160, R42, R53, 0x1b ;  /* 0x000000352aa07211 */ /* 0x000fe200078fdaff */
[----:B------:R-:W-:Y:S01]  /*1fb0*/  FMUL.FTZ R42, R216, R199 ;  /* 0x000000c7d82a7220 */ /* 0x000fe20000410000 */
[----:B------:R-:W-:Y:S01]  /*1fc0*/  LDS.128 R52, [R229.X16+0x70] ;  /* 0x00007000e5347984 */ /* 0x000fe2000000cc00 */
[----:B------:R-:W-:Y:S03]  /*1fd0*/  MUFU.SIN R196, R43 ;  /* 0x0000002b00c47308 */ /* 0x000fe60000000400 */
[----:B------:R-:W0:Y:S05]  /*1fe0*/  LDS.128 R68, [R160.X16+0x30] ;  /* 0x00003000a0447984 */ /* 0x000e2a000000cc00 */
[----:B------:R4:W-:Y:S02]  /*1ff0*/  MUFU.COS R197, R43 ;  /* 0x0000002b00c57308 */ /* 0x0009e40000000000 */
[----:B----4-:R-:W-:-:S02]  /*2000*/  FMUL.FTZ R166, R37, R166 ;  /* 0x000000a625a67220 */ /* 0x010fc40000410000 */
[----:B------:R-:W-:-:S04]  /*2010*/  FMUL.FTZ R167, R37, R167 ;  /* 0x000000a725a77220 */ /* 0x000fc80000410000 */
[----:B------:R-:W-:Y:S01]  /*2020*/  MUFU.EX2 R230, R42 ;  /* 0x0000002a00e67308 */ /* 0x000fe20000000800 */
[----:B------:R-:W-:Y:S01]  /*2030*/  FMUL.FTZ R43, R212, R199 ;  /* 0x000000c7d42b7220 */ /* 0x000fe20000410000 */
[----:B------:R-:W-:Y:S04]  /*2040*/  STS.128 [R38.X16+0x4200], R24 ;  /* 0x0042001826007388 */ /* 0x000fe8000000cc00 */
[----:B------:R4:W-:Y:S02]  /*2050*/  STS.128 [R39.X16+0x4400], R20 ;  /* 0x0044001427007388 */ /* 0x0009e4000000cc00 */
[----:B------:R-:W0:Y:S02]  /*2060*/  MUFU.EX2 R228, R228 ;  /* 0x000000e400e47308 */ /* 0x000e240000000800 */
[----:B------:R1:W-:Y:S04]  /*2070*/  STS.128 [R48.X16+0x4600], R16 ;  /* 0x0046001030007388 */ /* 0x0003e8000000cc00 */
[----:B------:R0:W-:Y:S01]  /*2080*/  STS.128 [R49.X16+0x4800], R12 ;  /* 0x0048000c31007388 */ /* 0x0001e2000000cc00 */
[----:B------:R-:W-:Y:S01]  /*2090*/  FMUL.FTZ R237, R220, R81 ;  /* 0x00000051dced7220 */ /* 0x000fe20000410000 */
[----:B------:R-:W-:Y:S02]  /*20a0*/  MUFU.SIN R164, R227 ;  /* 0x000000e300a47308 */ /* 0x000fe40000000400 */
[----:B------:R3:W-:Y:S01]  /*20b0*/  STS.128 [R50.X16+0x4a00], R8 ;  /* 0x004a000832007388 */ /* 0x0007e2000000cc00 */
[----:B----4-:R-:W-:-:S03]  /*20c0*/  HFMA2.MMA R20, -RZ, RZ, 0, 9.5367431640625e-07 ;  /* 0x00000010ff147435 */ /* 0x010fc600000001ff */
[----:B------:R4:W-:Y:S02]  /*20d0*/  STS.128 [R51.X16+0x4c00], R4 ;  /* 0x004c000433007388 */ /* 0x0009e4000000cc00 */
[----:B-1----:R1:W1:Y:S02]  /*20e0*/  MUFU.EX2 R16, R43 ;  /* 0x0000002b00107308 */ /* 0x0022640000000800 */
[----:B--2---:R-:W-:Y:S01]  /*20f0*/  STS.128 [R148.X16+0x4e00], R28 ;  /* 0x004e001c94007388 */ /* 0x004fe2000000cc00 */
[----:B------:R-:W-:Y:S01]  /*2100*/  HFMA2.MMA R48, -RZ, RZ, 1.875, 0 ;  /* 0x3f800000ff307435 */ /* 0x000fe200000001ff */
[----:B0-----:R-:W-:Y:S02]  /*2110*/  SHF.L.U32 R12, R41, 0x3, RZ ;  /* 0x00000003290c7819 */ /* 0x001fe400000006ff */
[----:B---3--:R-:W-:Y:S01]  /*2120*/  STS.128 [R149.X16+0x5000], R32 ;  /* 0x0050002095007388 */ /* 0x008fe2000000cc00 */
[----:B------:R-:W-:-:S06]  /*2130*/  NOP ;  /* 0x0000000000007918 */ /* 0x000fcc0000000000 */
[----:B------:R-:W-:Y:S01]  /*2140*/  @!P0 IMAD.WIDE R10, R45, R20, UR28 ;  /* 0x0000001c2d0a8e25 */ /* 0x000fe2000f8e0214 */
[----:B------:R-:W-:Y:S01]  /*2150*/  LDS.128 R148, [R150.X16+0x4200] ;  /* 0x0042000096947984 */ /* 0x000fe2000000cc00 */
[----:B------:R-:W-:Y:S01]  /*2160*/  MOV R49, RZ ;  /* 0x000000ff00317202 */ /* 0x000fe20000000f00 */
[----:B----4-:R-:W-:Y:S01]  /*2170*/  CS2R R50, SRZ ;  /* 0x0000000000327805 */ /* 0x010fe2000001ff00 */
[----:B------:R-:W-:Y:S01]  /*2180*/  FMUL.FTZ R13, R220, R80 ;  /* 0x00000050dc0d7220 */ /* 0x000fe20000410000 */
[----:B------:R-:W0:Y:S01]  /*2190*/  LDS.128 R152, [R152.X16+0x4210] ;  /* 0x0042100098987984 */ /* 0x000e22000000cc00 */
[----:B------:R-:W-:-:S03]  /*21a0*/  FMUL.FTZ R4, R208, R199 ;  /* 0x000000c7d0047220 */ /* 0x000fc60000410000 */
[----:B------:R-:W-:Y:S04]  /*21b0*/  LDS.128 R156, [R156.X16+0x4220] ;  /* 0x004220009c9c7984 */ /* 0x000fe8000000cc00 */
[----:B------:R-:W2:Y:S04]  /*21c0*/  LDS.128 R160, [R160.X16+0x4230] ;  /* 0x00423000a0a07984 */ /* 0x000ea8000000cc00 */
[----:B------:R-:W3:Y:S04]  /*21d0*/  LDS.128 R44, [R44.X16+0x4240] ;  /* 0x004240002c2c7984 */ /* 0x000ee8000000cc00 */
[----:B-1----:R-:W1:Y:S04]  /*21e0*/  LDS.128 R40, [R40.X16+0x4250] ;  /* 0x0042500028287984 */ /* 0x002e68000000cc00 */
[----:B------:R-:W4:Y:S04]  /*21f0*/  LDS.128 R36, [R36.X16+0x4260] ;  /* 0x0042600024247984 */ /* 0x000f28000000cc00 */
[----:B------:R-:W0:Y:S01]  /*2200*/  LDS.128 R32, [R229.X16+0x4270] ;  /* 0x00427000e5207984 */ /* 0x000e22000000cc00 */
[----:B------:R-:W-:Y:S01]  /*2210*/  FMUL.FTZ R15, R204, R199 ;  /* 0x000000c7cc0f7220 */ /* 0x000fe20000410000 */
[----:B------:R2:W-:Y:S02]  /*2220*/  MUFU.EX2 R14, R4 ;  /* 0x00000004000e7308 */ /* 0x0005e40000000800 */
[----:B------:R2:W-:Y:S04]  /*2230*/  STS.64 [R12+0x11c80], R166 ;  /* 0x011c80a60c007388 */ /* 0x0005e80000000a00 */
[----:B------:R-:W-:Y:S01]  /*2240*/  BAR.SYNC.DEFER_BLOCKING 0x0 ;  /* 0x0000000000007b1d */ /* 0x000fe20000010000 */
[----:B------:R-:W-:-:S02]  /*2250*/  FMUL.FTZ R5, R228, R225 ;  /* 0x000000e1e4057220 */ /* 0x000fc40000410000 */
[C---:B------:R-:W-:Y:S02]  /*2260*/  FMUL.FTZ R238, R144.reuse, R13 ;  /* 0x0000000d90ee7220 */ /* 0x040fe40000410000 */
[----:B------:R-:W-:Y:S02]  /*2270*/  FMUL.FTZ R237, R144, R237 ;  /* 0x000000ed90ed7220 */ /* 0x000fe40000410000 */
[C---:B------:R-:W-:Y:S02]  /*2280*/  FMUL.FTZ R8, R16.reuse, R222 ;  /* 0x000000de10087220 */ /* 0x040fe40000410000 */
[----:B------:R-:W-:Y:S02]  /*2290*/  FMUL.FTZ R9, R16, R221 ;  /* 0x000000dd10097220 */ /* 0x000fe40000410000 */
[----:B------:R0:W0:Y:S01]  /*22a0*/  MUFU.EX2 R16, R15 ;  /* 0x0000000f00107308 */ /* 0x0000220000000800 */
[----:B--2---:R-:W-:Y:S02]  /*22b0*/  FMUL.FTZ R12, R218, R83 ;  /* 0x00000053da0c7220 */ /* 0x004fe40000410000 */
[----:B------:R-:W-:-:S02]  /*22c0*/  FMUL.FTZ R4, R228, R226 ;  /* 0x000000e2e4047220 */ /* 0x000fc40000410000 */
[----:B------:R-:W-:Y:S02]  /*22d0*/  FMUL.FTZ R13, R238, R5 ;  /* 0x00000005ee0d7220 */ /* 0x000fe40000410000 */
[----:B------:R-:W-:Y:S02]  /*22e0*/  FMUL.FTZ R236, R218, R82 ;  /* 0x00000052daec7220 */ /* 0x000fe40000410000 */
[----:B------:R-:W-:Y:S01]  /*22f0*/  FMUL.FTZ R235, R145, R12 ;  /* 0x0000000c91eb7220 */ /* 0x000fe20000410000 */
[----:B------:R2:W5:Y:S01]  /*2300*/  @!P0 LDG.E.128 R48, [R10.64] ;  /* 0x0000001a0a308981 */ /* 0x000562000c1e1d00 */
[----:B------:R-:W-:Y:S01]  /*2310*/  FFMA.FTZ R12, R237, R4, R13 ;  /* 0x00000004ed0c7223 */ /* 0x000fe2000001000d */
[----:B------:R-:W-:Y:S01]  /*2320*/  MUFU.COS R30, R227 ;  /* 0x000000e3001e7308 */ /* 0x000fe20000000000 */
[----:B------:R-:W-:Y:S01]  /*2330*/  FMUL.FTZ R236, R145, R236 ;  /* 0x000000ec91ec7220 */ /* 0x000fe20000410000 */
[----:B------:R-:W-:Y:S01]  /*2340*/  ISETP.NE.AND P0, PT, R0, 0x7f, PT ;  /* 0x0000007f0000780c */ /* 0x000fe20003f05270 */
[----:B------:R-:W-:Y:S01]  /*2350*/  FMUL.FTZ R17, R198, R199 ;  /* 0x000000c7c6117220 */ /* 0x000fe20000410000 */
[----:B------:R-:W-:Y:S01]  /*2360*/  BSSY B0, `(.L_x_3497) ;  /* 0x000011d000007945 */ /* 0x000fe20003800000 */
[----:B------:R-:W-:-:S02]  /*2370*/  FMUL.FTZ R7, R230, R223 ;  /* 0x000000dfe6077220 */ /* 0x000fc40000410000 */
[----:B------:R-:W-:Y:S02]  /*2380*/  FADD.FTZ R19, R235, R12 ;  /* 0x0000000ceb137221 */ /* 0x000fe40000010000 */
[----:B--2---:R-:W-:Y:S01]  /*2390*/  FMUL.FTZ R11, R237, R5 ;  /* 0x00000005ed0b7220 */ /* 0x004fe20000410000 */
[----:B------:R-:W2:Y:S01]  /*23a0*/  MUFU.EX2 R17, R17 ;  /* 0x0000001100117308 */ /* 0x000ea20000000800 */
[----:B------:R-:W-:Y:S02]  /*23b0*/  FMUL.FTZ R6, R230, R224 ;  /* 0x000000e0e6067220 */ /* 0x000fe40000410000 */
[----:B------:R-:W-:Y:S02]  /*23c0*/  FFMA.FTZ R13, R238, R4, -R11 ;  /* 0x00000004ee0d7223 */ /* 0x000fe4000001080b */
[----:B------:R-:W-:Y:S02]  /*23d0*/  FMUL.FTZ R18, R7, R19 ;  /* 0x0000001307127220 */ /* 0x000fe40000410000 */
[----:B0-----:R-:W-:-:S02]  /*23e0*/  FADD.FTZ R15, R236, R13 ;  /* 0x0000000dec0f7221 */ /* 0x001fc40000010000 */
[----:B------:R-:W-:Y:S02]  /*23f0*/  FMUL.FTZ R233, R216, R77 ;  /* 0x0000004dd8e97220 */ /* 0x000fe40000410000 */
[----:B------:R-:W-:Y:S02]  /*2400*/  FMUL.FTZ R20, R7, R15 ;  /* 0x0000000f07147220 */ /* 0x000fe40000410000 */
[----:B------:R-:W-:Y:S02]  /*2410*/  FMUL.FTZ R13, R16, R193 ;  /* 0x000000c1100d7220 */ /* 0x000fe40000410000 */
[C---:B------:R-:W-:Y:S02]  /*2420*/  FFMA.FTZ R21, R6.reuse, R15, -R18 ;  /* 0x0000000f06157223 */ /* 0x040fe40000010812 */
[----:B------:R-:W-:Y:S02]  /*2430*/  FADD.FTZ R193, R119, UR5 ;  /* 0x0000000577c17e21 */ /* 0x000fe40008010000 */
[----:B------:R-:W-:-:S02]  /*2440*/  FFMA.FTZ R22, R6, R19, R20 ;  /* 0x0000001306167223 */ /* 0x000fc40000010014 */
[----:B------:R-:W-:Y:S02]  /*2450*/  FMUL.FTZ R15, R216, R76 ;  /* 0x0000004cd80f7220 */ /* 0x000fe40000410000 */
[----:B------:R-:W-:Y:S02]  /*2460*/  FMUL.FTZ R233, R146, R233 ;  /* 0x000000e992e97220 */ /* 0x000fe40000410000 */
[C---:B------:R-:W-:Y:S02]  /*2470*/  FMUL.FTZ R10, R14.reuse, R219 ;  /* 0x000000db0e0a7220 */ /* 0x040fe40000410000 */
[----:B------:R-:W-:Y:S02]  /*2480*/  FMUL.FTZ R11, R14, R217 ;  /* 0x000000d90e0b7220 */ /* 0x000fe40000410000 */
[----:B------:R-:W-:Y:S02]  /*2490*/  FMUL.FTZ R14, R195, R199 ;  /* 0x000000c7c30e7220 */ /* 0x000fe40000410000 */
[----:B------:R-:W-:-:S02]  /*24a0*/  FMUL.FTZ R12, R16, R215 ;  /* 0x000000d7100c7220 */ /* 0x000fc40000410000 */
[----:B------:R-:W-:Y:S01]  /*24b0*/  FMUL.FTZ R16, R192, R199 ;  /* 0x000000c7c0107220 */ /* 0x000fe20000410000 */
[----:B------:R2:W0:Y:S01]  /*24c0*/  MUFU.EX2 R18, R14 ;  /* 0x0000000e00127308 */ /* 0x0004220000000800 */
[----:B------:R-:W-:Y:S02]  /*24d0*/  FMUL.FTZ R19, R193, UR45 ;  /* 0x0000002dc1137c20 */ /* 0x000fe40008410000 */
[----:B------:R-:W-:Y:S02]  /*24e0*/  FMUL.FTZ R234, R146, R15 ;  /* 0x0000000f92ea7220 */ /* 0x000fe40000410000 */
[----:B------:R-:W-:Y:S02]  /*24f0*/  FADD.FTZ R22, R233, R22 ;  /* 0x00000016e9167221 */ /* 0x000fe40000010000 */
[----:B------:R-:W-:Y:S01]  /*2500*/  FMUL.RZ R26, R19, 0.15915493667125701904 ;  /* 0x3e22f983131a7820 */ /* 0x000fe2000040c000 */
[----:B------:R0:W0:Y:S01]  /*2510*/  MUFU.EX2 R20, R16 ;  /* 0x0000001000147308 */ /* 0x0000220000000800 */
[----:B------:R-:W-:-:S02]  /*2520*/  FADD.FTZ R21, R234, R21 ;  /* 0x00000015ea157221 */ /* 0x000fc40000010000 */
[----:B------:R-:W-:Y:S02]  /*2530*/  FMUL.FTZ R19, R9, R22 ;  /* 0x0000001609137220 */ /* 0x000fe40000410000 */
[----:B------:R-:W-:Y:S02]  /*2540*/  FMUL.FTZ R232, R212, R78 ;  /* 0x0000004ed4e87220 */ /* 0x000fe40000410000 */
[C---:B--2---:R-:W-:Y:S02]  /*2550*/  FMUL.FTZ R14, R17.reuse, R214 ;  /* 0x000000d6110e7220 */ /* 0x044fe40000410000 */
[----:B------:R-:W-:Y:S02]  /*2560*/  FMUL.FTZ R15, R17, R213 ;  /* 0x000000d5110f7220 */ /* 0x000fe40000410000 */
[-C--:B------:R-:W-:Y:S01]  /*2570*/  FMUL.FTZ R17, R9, R21.reuse ;  /* 0x0000001509117220 */ /* 0x080fe20000410000 */
[----:B------:R-:W-:Y:S01]  /*2580*/  MUFU.SIN R213, R26 ;  /* 0x0000001a00d57308 */ /* 0x000fe20000000400 */
[----:B------:R-:W-:-:S02]  /*2590*/  FFMA.FTZ R19, R8, R21, -R19 ;  /* 0x0000001508137223 */ /* 0x000fc40000010813 */
[----:B------:R-:W-:Y:S02]  /*25a0*/  FMUL.FTZ R212, R212, R79 ;  /* 0x0000004fd4d47220 */ /* 0x000fe40000410000 */
[----:B------:R-:W-:Y:S02]  /*25b0*/  FMUL.FTZ R232, R147, R232 ;  /* 0x000000e893e87220 */ /* 0x000fe40000410000 */
[----:B------:R-:W-:Y:S02]  /*25c0*/  FMUL.FTZ R21, R191, R199 ;  /* 0x000000c7bf157220 */ /* 0x000fe40000410000 */
[----:B------:R-:W-:Y:S02]  /*25d0*/  FFMA.FTZ R24, R8, R22, R17 ;  /* 0x0000001608187223 */ /* 0x000fe40000010011 */
[----:B------:R-:W-:Y:S01]  /*25e0*/  FMUL.FTZ R231, R147, R212 ;  /* 0x000000d493e77220 */ /* 0x000fe20000410000 */
[----:B------:R2:W1:Y:S01]  /*25f0*/  MUFU.EX2 R22, R21 ;  /* 0x0000001500167308 */ /* 0x0004620000000800 */
[----:B------:R-:W-:-:S02]  /*2600*/  FADD.FTZ R25, R232, R19 ;  /* 0x00000013e8197221 */ /* 0x000fc40000010000 */
[----:B------:R-:W-:Y:S02]  /*2610*/  FADD.FTZ R24, R231, R24 ;  /* 0x00000018e7187221 */ /* 0x000fe40000010000 */
[----:B------:R-:W-:Y:S02]  /*2620*/  FMUL.FTZ R23, R11, R25 ;  /* 0x000000190b177220 */ /* 0x000fe40000410000 */
[C---:B0-----:R-:W-:Y:S02]  /*2630*/  FMUL.FTZ R16, R18.reuse, R211 ;  /* 0x000000d312107220 */ /* 0x041fe40000410000 */
[----:B------:R-:W-:Y:S02]  /*2640*/  FMUL.FTZ R17, R18, R210 ;  /* 0x000000d212117220 */ /* 0x000fe40000410000 */
[C---:B------:R-:W-:Y:S02]  /*2650*/  FMUL.FTZ R18, R20.reuse, R209 ;  /* 0x000000d114127220 */ /* 0x040fe40000410000 */
[----:B------:R-:W-:-:S02]  /*2660*/  FMUL.FTZ R19, R20, R207 ;  /* 0x000000cf14137220 */ /* 0x000fc40000410000 */
[-C--:B------:R-:W-:Y:S01]  /*2670*/  FFMA.FTZ R20, R10, R24.reuse, R23 ;  /* 0x000000180a147223 */ /* 0x080fe20000010017 */
[----:B------:R0:W-:Y:S01]  /*2680*/  MUFU.COS R207, R26 ;  /* 0x0000001a00cf7308 */ /* 0x0001e20000000000 */
[C---:B------:R-:W-:Y:S02]  /*2690*/  FMUL.FTZ R229, R208.reuse, R73 ;  /* 0x00000049d0e57220 */ /* 0x040fe40000410000 */
[----:B------:R-:W-:Y:S02]  /*26a0*/  FMUL.FTZ R24, R11, R24 ;  /* 0x000000180b187220 */ /* 0x000fe40000410000 */
[----:B--2---:R-:W-:Y:S02]  /*26b0*/  FMUL.FTZ R21, R208, R72 ;  /* 0x00000048d0157220 */ /* 0x004fe40000410000 */
[----:B------:R-:W-:Y:S02]  /*26c0*/  FMUL.FTZ R23, R190, R199 ;  /* 0x000000c7be177220 */ /* 0x000fe40000410000 */
[----:B------:R-:W-:-:S02]  /*26d0*/  FMUL.FTZ R229, R140, R229 ;  /* 0x000000e58ce57220 */ /* 0x000fc40000410000 */
[----:B------:R-:W-:Y:S02]  /*26e0*/  FFMA.FTZ R25, R10, R25, -R24 ;  /* 0x000000190a197223 */ /* 0x000fe40000010818 */
[----:B------:R-:W-:Y:S01]  /*26f0*/  FMUL.FTZ R230, R140, R21 ;  /* 0x000000158ce67220 */ /* 0x000fe20000410000 */
[----:B------:R-:W2:Y:S01]  /*2700*/  MUFU.EX2 R23, R23 ;  /* 0x0000001700177308 */ /* 0x000ea20000000800 */
[----:B------:R-:W-:Y:S02]  /*2710*/  FMUL.FTZ R24, R189, R199 ;  /* 0x000000c7bd187220 */ /* 0x000fe40000410000 */
[----:B------:R-:W-:Y:S02]  /*2720*/  FADD.FTZ R27, R229, R20 ;  /* 0x00000014e51b7221 */ /* 0x000fe40000010000 */
[----:B0-----:R-:W-:Y:S02]  /*2730*/  FADD.FTZ R26, R230, R25 ;  /* 0x00000019e61a7221 */ /* 0x001fe40000010000 */
[C---:B-1----:R-:W-:Y:S01]  /*2740*/  FMUL.FTZ R20, R22.reuse, R206 ;  /* 0x000000ce16147220 */ /* 0x042fe20000410000 */
[----:B------:R-:W0:Y:S01]  /*2750*/  MUFU.EX2 R25, R24 ;  /* 0x0000001800197308 */ /* 0x000e220000000800 */
[----:B------:R-:W-:-:S02]  /*2760*/  FMUL.FTZ R21, R22, R205 ;  /* 0x000000cd16157220 */ /* 0x000fc40000410000 */
[C---:B------:R-:W-:Y:S02]  /*2770*/  FMUL.FTZ R29, R13.reuse, R27 ;  /* 0x0000001b0d1d7220 */ /* 0x040fe40000410000 */
[----:B------:R-:W-:Y:S02]  /*2780*/  FMUL.FTZ R28, R13, R26 ;  /* 0x0000001a0d1c7220 */ /* 0x000fe40000410000 */
[C---:B------:R-:W-:Y:S02]  /*2790*/  FMUL.FTZ R22, R204.reuse, R75 ;  /* 0x0000004bcc167220 */ /* 0x040fe40000410000 */
[----:B------:R-:W-:Y:S02]  /*27a0*/  FMUL.FTZ R228, R204, R74 ;  /* 0x0000004acce47220 */ /* 0x000fe40000410000 */
[C---:B------:R-:W-:Y:S02]  /*27b0*/  FFMA.FTZ R31, R12.reuse, R26, -R29 ;  /* 0x0000001a0c1f7223 */ /* 0x040fe4000001081d */
[----:B------:R-:W-:-:S02]  /*27c0*/  FFMA.FTZ R206, R12, R27, R28 ;  /* 0x0000001b0cce7223 */ /* 0x000fc4000001001c */
[C---:B------:R-:W-:Y:S02]  /*27d0*/  FMUL.FTZ R227, R141.reuse, R22 ;  /* 0x000000168de37220 */ /* 0x040fe40000410000 */
[----:B------:R-:W-:Y:S02]  /*27e0*/  FMUL.FTZ R26, R188, R199 ;  /* 0x000000c7bc1a7220 */ /* 0x000fe40000410000 */
[----:B------:R-:W-:Y:S02]  /*27f0*/  FMUL.FTZ R228, R141, R228 ;  /* 0x000000e48de47220 */ /* 0x000fe40000410000 */
[----:B------:R-:W-:Y:S01]  /*2800*/  FADD.FTZ R206, R227, R206 ;  /* 0x000000cee3ce7221 */ /* 0x000fe20000010000 */
[----:B------:R-:W1:Y:S01]  /*2810*/  MUFU.EX2 R28, R26 ;  /* 0x0000001a001c7308 */ /* 0x000e620000000800 */
[----:B------:R-:W-:Y:S02]  /*2820*/  FADD.FTZ R31, R228, R31 ;  /* 0x0000001fe41f7221 */ /* 0x000fe40000010000 */
[----:B------:R-:W-:-:S02]  /*2830*/  FMUL.FTZ R27, R15, R206 ;  /* 0x000000ce0f1b7220 */ /* 0x000fc40000410000 */
[----:B--2---:R-:W-:Y:S02]  /*2840*/  FMUL.FTZ R22, R23, R203 ;  /* 0x000000cb17167220 */ /* 0x004fe40000410000 */
[----:B------:R-:W-:Y:S02]  /*2850*/  FMUL.FTZ R203, R15, R31 ;  /* 0x0000001f0fcb7220 */ /* 0x000fe40000410000 */
[----:B------:R-:W-:Y:S02]  /*2860*/  FMUL.FTZ R225, R198, R69 ;  /* 0x00000045c6e17220 */ /* 0x000fe40000410000 */
[----:B0-----:R-:W-:Y:S02]  /*2870*/  FMUL.FTZ R24, R25, R201 ;  /* 0x000000c919187220 */ /* 0x001fe40000410000 */
[----:B------:R-:W-:Y:S02]  /*2880*/  FFMA.FTZ R201, R14, R31, -R27 ;  /* 0x0000001f0ec97223 */ /* 0x000fe4000001081b */
[----:B------:R-:W-:-:S02]  /*2890*/  FMUL.FTZ R27, R198, R68 ;  /* 0x00000044c61b7220 */ /* 0x000fc40000410000 */
[----:B------:R-:W-:Y:S02]  /*28a0*/  FMUL.FTZ R29, R186, R199 ;  /* 0x000000c7ba1d7220 */ /* 0x000fe40000410000 */
[----:B------:R-:W-:Y:S02]  /*28b0*/  FFMA.FTZ R206, R14, R206, R203 ;  /* 0x000000ce0ece7223 */ /* 0x000fe400000100cb */
[C---:B------:R-:W-:Y:S02]  /*28c0*/  FMUL.FTZ R225, R142.reuse, R225 ;  /* 0x000000e18ee17220 */ /* 0x040fe40000410000 */
[----:B------:R-:W-:Y:S01]  /*28d0*/  FMUL.FTZ R226, R142, R27 ;  /* 0x0000001b8ee27220 */ /* 0x000fe20000410000 */
[----:B------:R-:W0:Y:S01]  /*28e0*/  MUFU.EX2 R29, R29 ;  /* 0x0000001d001d7308 */ /* 0x000e220000000800 */
[----:B------:R-:W-:Y:S02]  /*28f0*/  FADD.FTZ R206, R225, R206 ;  /* 0x000000cee1ce7221 */ /* 0x000fe40000010000 */
[----:B-1----:R-:W-:-:S02]  /*2900*/  FMUL.FTZ R26, R28, R197 ;  /* 0x000000c51c1a7220 */ /* 0x002fc40000410000 */
[----:B------:R-:W-:Y:S02]  /*2910*/  FADD.FTZ R201, R226, R201 ;  /* 0x000000c9e2c97221 */ /* 0x000fe40000010000 */
[----:B------:R-:W-:Y:S02]  /*2920*/  FMUL.FTZ R197, R17, R206 ;  /* 0x000000ce11c57220 */ /* 0x000fe40000410000 */
[----:B------:R-:W-:Y:S02]  /*2930*/  FMUL.FTZ R224, R195, R70 ;  /* 0x00000046c3e07220 */ /* 0x000fe40000410000 */
[----:B------:R-:W-:Y:S02]  /*2940*/  FMUL.FTZ R27, R28, R196 ;  /* 0x000000c41c1b7220 */ /* 0x000fe40000410000 */
[----:B------:R-:W-:Y:S02]  /*2950*/  FMUL.FTZ R203, R17, R201 ;  /* 0x000000c911cb7220 */ /* 0x000fe40000410000 */
[----:B------:R-:W-:-:S02]  /*2960*/  FMUL.FTZ R28, R195, R71 ;  /* 0x00000047c31c7220 */ /* 0x000fc40000410000 */
[----:B------:R-:W-:Y:S02]  /*2970*/  FMUL.FTZ R31, R184, R199 ;  /* 0x000000c7b81f7220 */ /* 0x000fe40000410000 */
[C---:B------:R-:W-:Y:S02]  /*2980*/  FFMA.FTZ R197, R16.reuse, R201, -R197 ;  /* 0x000000c910c57223 */ /* 0x040fe400000108c5 */
[C---:B------:R-:W-:Y:S02]  /*2990*/  FMUL.FTZ R224, R143.reuse, R224 ;  /* 0x000000e08fe07220 */ /* 0x040fe40000410000 */
[----:B------:R-:W-:Y:S01]  /*29a0*/  FFMA.FTZ R206, R16, R206, R203 ;  /* 0x000000ce10ce7223 */ /* 0x000fe200000100cb */
[----:B------:R-:W1:Y:S01]  /*29b0*/  MUFU.EX2 R31, R31 ;  /* 0x0000001f001f7308 */ /* 0x000e620000000800 */
[----:B------:R-:W-:Y:S02]  /*29c0*/  FMUL.FTZ R223, R143, R28 ;  /* 0x0000001c8fdf7220 */ /* 0x000fe40000410000 */
[----:B------:R-:W-:-:S02]  /*29d0*/  FMUL.FTZ R199, R193, R199 ;  /* 0x000000c7c1c77220 */ /* 0x000fc40000410000 */
[----:B------:R-:W-:Y:S02]  /*29e0*/  FADD.FTZ R197, R224, R197 ;  /* 0x000000c5e0c57221 */ /* 0x000fe40000010000 */
[----:B------:R-:W-:Y:S01]  /*29f0*/  FADD.FTZ R206, R223, R206 ;  /* 0x000000cedfce7221 */ /* 0x000fe20000010000 */
[----:B------:R2:W1:Y:S01]  /*2a00*/  MUFU.EX2 R196, R199 ;  /* 0x000000c700c47308 */ /* 0x0004620000000800 */
[----:B------:R-:W-:Y:S02]  /*2a10*/  FMUL.FTZ R195, R19, R197 ;  /* 0x000000c513c37220 */ /* 0x000fe40000410000 */
[----:B0-----:R-:W-:Y:S02]  /*2a20*/  FMUL.FTZ R28, R29, R194 ;  /* 0x000000c21d1c7220 */ /* 0x001fe40000410000 */
[-C--:B------:R-:W-:Y:S02]  /*2a30*/  FMUL.FTZ R194, R19, R206.reuse ;  /* 0x000000ce13c27220 */ /* 0x080fe40000410000 */
[----:B------:R-:W-:-:S02]  /*2a40*/  FFMA.FTZ R206, R18, R206, R195 ;  /* 0x000000ce12ce7223 */ /* 0x000fc400000100c3 */
[C---:B------:R-:W-:Y:S02]  /*2a50*/  FMUL.FTZ R221, R192.reuse, R65 ;  /* 0x00000041c0dd7220 */ /* 0x040fe40000410000 */
[----:B------:R-:W-:Y:S02]  /*2a60*/  FMUL.FTZ R195, R192, R64 ;  /* 0x00000040c0c37220 */ /* 0x000fe40000410000 */
[----:B------:R-:W-:Y:S02]  /*2a70*/  FMUL.FTZ R192, R166, R5 ;  /* 0x00000005a6c07220 */ /* 0x000fe40000410000 */
[----:B--2---:R-:W-:Y:S02]  /*2a80*/  FFMA.FTZ R199, R18, R197, -R194 ;  /* 0x000000c512c77223 */ /* 0x004fe400000108c2 */
[----:B------:R-:W-:Y:S02]  /*2a90*/  FMUL.FTZ R197, R167, R5 ;  /* 0x00000005a7c57220 */ /* 0x000fe40000410000 */
[----:B------:R-:W-:-:S02]  /*2aa0*/  FMUL.FTZ R221, R136, R221 ;  /* 0x000000dd88dd7220 */ /* 0x000fc40000410000 */
[-C--:B------:R-:W-:Y:S02]  /*2ab0*/  FFMA.FTZ R192, R167, R4.reuse, R192 ;  /* 0x00000004a7c07223 */ /* 0x080fe400000100c0 */
[----:B------:R-:W-:Y:S02]  /*2ac0*/  FMUL.FTZ R222, R136, R195 ;  /* 0x000000c388de7220 */ /* 0x000fe40000410000 */
[----:B------:R-:W-:Y:S02]  /*2ad0*/  FFMA.FTZ R197, R166, R4, -R197 ;  /* 0x00000004a6c57223 */ /* 0x000fe400000108c5 */
[----:B------:R-:W-:Y:S02]  /*2ae0*/  FADD.FTZ R206, R221, R206 ;  /* 0x000000ceddce7221 */ /* 0x000fe40000010000 */
[----:B-1----:R-:W-:Y:S02]  /*2af0*/  FMUL.FTZ R30, R31, R30 ;  /* 0x0000001e1f1e7220 */ /* 0x002fe40000410000 */
[----:B------:R-:W-:-:S02]  /*2b00*/  FMUL.FTZ R194, R7, R192 ;  /* 0x000000c007c27220 */ /* 0x000fc40000410000 */
[----:B------:R-:W-:Y:S02]  /*2b10*/  FMUL.FTZ R29, R29, R165 ;  /* 0x000000a51d1d7220 */ /* 0x000fe40000410000 */
[----:B------:R-:W-:Y:S02]  /*2b20*/  FMUL.FTZ R31, R31, R164 ;  /* 0x000000a41f1f7220 */ /* 0x000fe40000410000 */
[C---:B------:R-:W-:Y:S02]  /*2b30*/  FMUL.FTZ R164, R196.reuse, R207 ;  /* 0x000000cfc4a47220 */ /* 0x040fe40000410000 */
[----:B------:R-:W-:Y:S02]  /*2b40*/  FMUL.FTZ R165, R196, R213 ;  /* 0x000000d5c4a57220 */ /* 0x000fe40000410000 */
[----:B------:R-:W-:Y:S02]  /*2b50*/  FADD.FTZ R199, R222, R199 ;  /* 0x000000c7dec77221 */ /* 0x000fe40000010000 */
[----:B------:R-:W-:-:S02]  /*2b60*/  FMUL.FTZ R195, R7, R197 ;  /* 0x000000c507c37220 */ /* 0x000fc40000410000 */
[C---:B------:R-:W-:Y:S02]  /*2b70*/  FMUL.FTZ R196, R21.reuse, R206 ;  /* 0x000000ce15c47220 */ /* 0x040fe40000410000 */
[C---:B------:R-:W-:Y:S02]  /*2b80*/  FFMA.FTZ R194, R6.reuse, R197, -R194 ;  /* 0x000000c506c27223 */ /* 0x040fe400000108c2 */
[-C--:B------:R-:W-:Y:S02]  /*2b90*/  FMUL.FTZ R201, R21, R199.reuse ;  /* 0x000000c715c97220 */ /* 0x080fe40000410000 */
[----:B------:R-:W-:Y:S02]  /*2ba0*/  FFMA.FTZ R195, R6, R192, R195 ;  /* 0x000000c006c37223 */ /* 0x000fe400000100c3 */
[----:B------:R-:W-:Y:S02]  /*2bb0*/  FFMA.FTZ R199, R20, R199, -R196 ;  /* 0x000000c714c77223 */ /* 0x000fe400000108c4 */
[----:B------:R-:W-:-:S02]  /*2bc0*/  FMUL.FTZ R196, R9, R194 ;  /* 0x000000c209c47220 */ /* 0x000fc40000410000 */
[C---:B------:R-:W-:Y:S02]  /*2bd0*/  FMUL.FTZ R192, R191.reuse, R67 ;  /* 0x00000043bfc07220 */ /* 0x040fe40000410000 */
[----:B------:R-:W-:Y:S02]  /*2be0*/  FMUL.FTZ R220, R191, R66 ;  /* 0x00000042bfdc7220 */ /* 0x000fe40000410000 */
[-C--:B------:R-:W-:Y:S02]  /*2bf0*/  FMUL.FTZ R191, R9, R195.reuse ;  /* 0x000000c309bf7220 */ /* 0x080fe40000410000 */
[----:B------:R-:W-:Y:S02]  /*2c00*/  FFMA.FTZ R196, R8, R195, R196 ;  /* 0x000000c308c47223 */ /* 0x000fe400000100c4 */
[C---:B------:R-:W-:Y:S02]  /*2c10*/  FMUL.FTZ R220, R137.reuse, R220 ;  /* 0x000000dc89dc7220 */ /* 0x040fe40000410000 */
[----:B------:R-:W-:-:S02]  /*2c20*/  FMUL.FTZ R219, R137, R192 ;  /* 0x000000c089db7220 */ /* 0x000fc40000410000 */
[----:B------:R-:W-:Y:S02]  /*2c30*/  FFMA.FTZ R191, R8, R194, -R191 ;  /* 0x000000c208bf7223 */ /* 0x000fe400000108bf */
[----:B------:R-:W-:Y:S02]  /*2c40*/  FMUL.FTZ R192, R11, R196 ;  /* 0x000000c40bc07220 */ /* 0x000fe40000410000 */
[----:B------:R-:W-:Y:S02]  /*2c50*/  FFMA.FTZ R206, R20, R206, R201 ;  /* 0x000000ce14ce7223 */ /* 0x000fe400000100c9 */
[----:B------:R-:W-:Y:S02]  /*2c60*/  FMUL.FTZ R23, R23, R202 ;  /* 0x000000ca17177220 */ /* 0x000fe40000410000 */
[----:B------:R-:W-:Y:S02]  /*2c70*/  FADD.FTZ R199, R220, R199 ;  /* 0x000000c7dcc77221 */ /* 0x000fe40000010000 */
[----:B------:R-:W-:-:S02]  /*2c80*/  FMUL.FTZ R195, R11, R191 ;  /* 0x000000bf0bc37220 */ /* 0x000fc40000410000 */
[C---:B------:R-:W-:Y:S02]  /*2c90*/  FFMA.FTZ R192, R10.reuse, R191, -R192 ;  /* 0x000000bf0ac07223 */ /* 0x040fe400000108c0 */
[----:B------:R-:W-:Y:S02]  /*2ca0*/  FADD.FTZ R206, R219, R206 ;  /* 0x000000cedbce7221 */ /* 0x000fe40000010000 */
[----:B------:R-:W-:Y:S02]  /*2cb0*/  FMUL.FTZ R197, R23, R199 ;  /* 0x000000c717c57220 */ /* 0x000fe40000410000 */
[----:B------:R-:W-:Y:S02]  /*2cc0*/  FFMA.FTZ R195, R10, R196, R195 ;  /* 0x000000c40ac37223 */ /* 0x000fe400000100c3 */
[C---:B------:R-:W-:Y:S02]  /*2cd0*/  FMUL.FTZ R217, R190.reuse, R61 ;  /* 0x0000003dbed97220 */ /* 0x040fe40000410000 */
[----:B------:R-:W-:-:S02]  /*2ce0*/  FMUL.FTZ R191, R190, R60 ;  /* 0x0000003cbebf7220 */ /* 0x000fc40000410000 */
[----:B------:R-:W-:Y:S02]  /*2cf0*/  FMUL.FTZ R190, R13, R192 ;  /* 0x000000c00dbe7220 */ /* 0x000fe40000410000 */
[-C--:B------:R-:W-:Y:S02]  /*2d00*/  FMUL.FTZ R194, R23, R206.reuse ;  /* 0x000000ce17c27220 */ /* 0x080fe40000410000 */
[----:B------:R-:W-:Y:S02]  /*2d10*/  FFMA.FTZ R206, R22, R206, R197 ;  /* 0x000000ce16ce7223 */ /* 0x000fe400000100c5 */
[----:B------:R-:W-:Y:S02]  /*2d20*/  FMUL.FTZ R197, R13, R195 ;  /* 0x000000c30dc57220 */ /* 0x000fe40000410000 */
[----:B------:R-:W-:Y:S02]  /*2d30*/  FMUL.FTZ R217, R138, R217 ;  /* 0x000000d98ad97220 */ /* 0x000fe40000410000 */
[----:B------:R-:W-:-:S02]  /*2d40*/  FFMA.FTZ R190, R12, R195, R190 ;  /* 0x000000c30cbe7223 */ /* 0x000fc400000100be */
[----:B------:R-:W-:Y:S02]  /*2d50*/  FFMA.FTZ R199, R22, R199, -R194 ;  /* 0x000000c716c77223 */ /* 0x000fe400000108c2 */
[----:B------:R-:W-:Y:S02]  /*2d60*/  FMUL.FTZ R218, R138, R191 ;  /* 0x000000bf8ada7220 */ /* 0x000fe40000410000 */
[----:B------:R-:W-:Y:S02]  /*2d70*/  FMUL.FTZ R25, R25, R200 ;  /* 0x000000c819197220 */ /* 0x000fe40000410000 */
[----:B------:R-:W-:Y:S02]  /*2d80*/  FFMA.FTZ R197, R12, R192, -R197 ;  /* 0x000000c00cc57223 */ /* 0x000fe400000108c5 */
[----:B------:R-:W-:Y:S02]  /*2d90*/  FADD.FTZ R206, R217, R206 ;  /* 0x000000ced9ce7221 */ /* 0x000fe40000010000 */
[----:B------:R-:W-:-:S02]  /*2da0*/  FMUL.FTZ R191, R15, R190 ;  /* 0x000000be0fbf7220 */ /* 0x000fc40000410000 */
[----:B------:R-:W-:Y:S02]  /*2db0*/  FADD.FTZ R199, R218, R199 ;  /* 0x000000c7dac77221 */ /* 0x000fe40000010000 */
[-C--:B------:R-:W-:Y:S02]  /*2dc0*/  FMUL.FTZ R195, R15, R197.reuse ;  /* 0x000000c50fc37220 */ /* 0x080fe40000410000 */
[C---:B------:R-:W-:Y:S02]  /*2dd0*/  FMUL.FTZ R192, R25.reuse, R206 ;  /* 0x000000ce19c07220 */ /* 0x040fe40000410000 */
[C---:B------:R-:W-:Y:S02]  /*2de0*/  FFMA.FTZ R191, R14.reuse, R197, -R191 ;  /* 0x000000c50ebf7223 */ /* 0x040fe400000108bf */
[----:B------:R-:W-:Y:S02]  /*2df0*/  FMUL.FTZ R201, R25, R199 ;  /* 0x000000c719c97220 */ /* 0x000fe40000410000 */
[----:B------:R-:W-:-:S02]  /*2e00*/  FFMA.FTZ R195, R14, R190, R195 ;  /* 0x000000be0ec37223 */ /* 0x000fc400000100c3 */
[----:B------:R-:W-:Y:S02]  /*2e10*/  FFMA.FTZ R199, R24, R199, -R192 ;  /* 0x000000c718c77223 */ /* 0x000fe400000108c0 */
[----:B------:R-:W-:Y:S02]  /*2e20*/  FMUL.FTZ R192, R17, R191 ;  /* 0x000000bf11c07220 */ /* 0x000fe40000410000 */
[C---:B------:R-:W-:Y:S02]  /*2e30*/  FMUL.FTZ R190, R189.reuse, R63 ;  /* 0x0000003fbdbe7220 */ /* 0x040fe40000410000 */
[----:B------:R-:W-:Y:S02]  /*2e40*/  FMUL.FTZ R216, R189, R62 ;  /* 0x0000003ebdd87220 */ /* 0x000fe40000410000 */
[-C--:B------:R-:W-:Y:S02]  /*2e50*/  FMUL.FTZ R189, R17, R195.reuse ;  /* 0x000000c311bd7220 */ /* 0x080fe40000410000 */
[----:B------:R-:W-:-:S02]  /*2e60*/  FFMA.FTZ R192, R16, R195, R192 ;  /* 0x000000c310c07223 */ /* 0x000fc400000100c0 */
[C---:B------:R-:W-:Y:S02]  /*2e70*/  FMUL.FTZ R216, R139.reuse, R216 ;  /* 0x000000d88bd87220 */ /* 0x040fe40000410000 */
[----:B------:R-:W-:Y:S02]  /*2e80*/  FMUL.FTZ R215, R139, R190 ;  /* 0x000000be8bd77220 */ /* 0x000fe40000410000 */
[----:B------:R-:W-:Y:S02]  /*2e90*/  FFMA.FTZ R189, R16, R191, -R189 ;  /* 0x000000bf10bd7223 */ /* 0x000fe400000108bd */
[----:B------:R-:W-:Y:S02]  /*2ea0*/  FMUL.FTZ R190, R19, R192 ;  /* 0x000000c013be7220 */ /* 0x000fe40000410000 */
[----:B------:R-:W-:Y:S02]  /*2eb0*/  FFMA.FTZ R206, R24, R206, R201 ;  /* 0x000000ce18ce7223 */ /* 0x000fe400000100c9 */
[----:B------:R-:W-:-:S02]  /*2ec0*/  FADD.FTZ R199, R216, R199 ;  /* 0x000000c7d8c77221 */ /* 0x000fc40000010000 */
[-C--:B------:R-:W-:Y:S02]  /*2ed0*/  FMUL.FTZ R191, R19, R189.reuse ;  /* 0x000000bd13bf7220 */ /* 0x080fe40000410000 */
[C---:B------:R-:W-:Y:S02]  /*2ee0*/  FFMA.FTZ R190, R18.reuse, R189, -R190 ;  /* 0x000000bd12be7223 */ /* 0x040fe400000108be */
[----:B------:R-:W-:Y:S02]  /*2ef0*/  FADD.FTZ R206, R215, R206 ;  /* 0x000000ced7ce7221 */ /* 0x000fe40000010000 */
[----:B------:R-:W-:Y:S02]  /*2f00*/  FMUL.FTZ R195, R27, R199 ;  /* 0x000000c71bc37220 */ /* 0x000fe40000410000 */
[----:B------:R-:W-:Y:S02]  /*2f10*/  FFMA.FTZ R191, R18, R192, R191 ;  /* 0x000000c012bf7223 */ /* 0x000fe400000100bf */
[----:B------:R-:W-:-:S02]  /*2f20*/  FMUL.FTZ R213, R188, R57 ;  /* 0x00000039bcd57220 */ /* 0x000fc40000410000 */
[----:B------:R-:W-:Y:S02]  /*2f30*/  FMUL.FTZ R189, R188, R56 ;  /* 0x00000038bcbd7220 */ /* 0x000fe40000410000 */
[----:B------:R-:W-:Y:S02]  /*2f40*/  FMUL.FTZ R188, R21, R190 ;  /* 0x000000be15bc7220 */ /* 0x000fe40000410000 */
[-C--:B------:R-:W-:Y:S02]  /*2f50*/  FMUL.FTZ R194, R27, R206.reuse ;  /* 0x000000ce1bc27220 */ /* 0x080fe40000410000 */
[----:B------:R-:W-:Y:S02]  /*2f60*/  FFMA.FTZ R206, R26, R206, R195 ;  /* 0x000000ce1ace7223 */ /* 0x000fe400000100c3 */
[----:B------:R-:W-:Y:S02]  /*2f70*/  FMUL.FTZ R195, R21, R191 ;  /* 0x000000bf15c37220 */ /* 0x000fe40000410000 */
[----:B------:R-:W-:-:S02]  /*2f80*/  FMUL.FTZ R213, R132, R213 ;  /* 0x000000d584d57220 */ /* 0x000fc40000410000 */
[----:B------:R-:W-:Y:S02]  /*2f90*/  FFMA.FTZ R188, R20, R191, R188 ;  /* 0x000000bf14bc7223 */ /* 0x000fe400000100bc */
[----:B------:R-:W-:Y:S02]  /*2fa0*/  FFMA.FTZ R199, R26, R199, -R194 ;  /* 0x000000c71ac77223 */ /* 0x000fe400000108c2 */
        /* <DEDUP_REMOVED lines=11> */
[C---:B------:R-:W-:Y:S02]  /*3060*/  FMUL.FTZ R190, R25.reuse, R189 ;  /* 0x000000bd19be7220 */ /* 0x040fe40000410000 */
[C---:B------:R-:W-:Y:S02]  /*3070*/  FMUL.FTZ R188, R186.reuse, R59 ;  /* 0x0000003bbabc7220 */ /* 0x040fe40000410000 */
[----:B------:R-:W-:Y:S02]  /*3080*/  FMUL.FTZ R212, R186, R58 ;  /* 0x0000003abad47220 */ /* 0x000fe40000410000 */
[-C--:B------:R-:W-:Y:S02]  /*3090*/  FMUL.FTZ R186, R25, R191.reuse ;  /* 0x000000bf19ba7220 */ /* 0x080fe40000410000 */
[----:B------:R-:W-:-:S02]  /*30a0*/  FFMA.FTZ R190, R24, R191, R190 ;  /* 0x000000bf18be7223 */ /* 0x000fc400000100be */
[----:B------:R-:W-:Y:S02]  /*30b0*/  FFMA.FTZ R206, R28, R206, R197 ;  /* 0x000000ce1cce7223 */ /* 0x000fe400000100c5 */
[C---:B------:R-:W-:Y:S02]  /*30c0*/  FMUL.FTZ R211, R133.reuse, R188 ;  /* 0x000000bc85d37220 */ /* 0x040fe40000410000 */
[----:B------:R-:W-:Y:S02]  /*30d0*/  FFMA.FTZ R186, R24, R189, -R186 ;  /* 0x000000bd18ba7223 */ /* 0x000fe400000108ba */
[----:B------:R-:W-:Y:S02]  /*30e0*/  FMUL.FTZ R212, R133, R212 ;  /* 0x000000d485d47220 */ /* 0x000fe40000410000 */
[----:B------:R-:W-:Y:S02]  /*30f0*/  FMUL.FTZ R189, R27, R190 ;  /* 0x000000be1bbd7220 */ /* 0x000fe40000410000 */
[----:B------:R-:W-:-:S02]  /*3100*/  FADD.FTZ R206, R211, R206 ;  /* 0x000000ced3ce7221 */ /* 0x000fc40000010000 */
[-C--:B------:R-:W-:Y:S02]  /*3110*/  FMUL.FTZ R191, R27, R186.reuse ;  /* 0x000000ba1bbf7220 */ /* 0x080fe40000410000 */
[----:B------:R-:W-:Y:S02]  /*3120*/  FADD.FTZ R199, R212, R199 ;  /* 0x000000c7d4c77221 */ /* 0x000fe40000010000 */
[----:B------:R-:W-:Y:S02]  /*3130*/  FFMA.FTZ R186, R26, R186, -R189 ;  /* 0x000000ba1aba7223 */ /* 0x000fe400000108bd */
[C---:B------:R-:W-:Y:S02]  /*3140*/  FMUL.FTZ R188, R31.reuse, R206 ;  /* 0x000000ce1fbc7220 */ /* 0x040fe40000410000 */
[----:B------:R-:W-:Y:S02]  /*3150*/  FMUL.FTZ R189, R184, R52 ;  /* 0x00000034b8bd7220 */ /* 0x000fe40000410000 */
[----:B------:R-:W-:-:S02]  /*3160*/  FMUL.FTZ R195, R31, R199 ;  /* 0x000000c71fc37220 */ /* 0x000fc40000410000 */
[----:B------:R-:W-:Y:S02]  /*3170*/  FMUL.FTZ R209, R184, R53 ;  /* 0x00000035b8d17220 */ /* 0x000fe40000410000 */
[----:B------:R-:W-:Y:S02]  /*3180*/  FFMA.FTZ R199, R30, R199, -R188 ;  /* 0x000000c71ec77223 */ /* 0x000fe400000108bc */
[----:B------:R-:W-:Y:S02]  /*3190*/  FMUL.FTZ R210, R134, R189 ;  /* 0x000000bd86d27220 */ /* 0x000fe40000410000 */
[----:B------:R-:W-:Y:S02]  /*31a0*/  FFMA.FTZ R191, R26, R190, R191 ;  /* 0x000000be1abf7223 */ /* 0x000fe400000100bf */
[----:B------:R-:W-:Y:S02]  /*31b0*/  FFMA.FTZ R206, R30, R206, R195 ;  /* 0x000000ce1ece7223 */ /* 0x000fe400000100c3 */
[----:B------:R-:W-:-:S02]  /*31c0*/  FMUL.FTZ R184, R29, R186 ;  /* 0x000000ba1db87220 */ /* 0x000fc40000410000 */
[----:B------:R-:W-:Y:S02]  /*31d0*/  FMUL.FTZ R209, R134, R209 ;  /* 0x000000d186d17220 */ /* 0x000fe40000410000 */
[----:B------:R-:W-:Y:S02]  /*31e0*/  FADD.FTZ R199, R210, R199 ;  /* 0x000000c7d2c77221 */ /* 0x000fe40000010000 */
[-C--:B------:R-:W-:Y:S02]  /*31f0*/  FMUL.FTZ R195, R29, R191.reuse ;  /* 0x000000bf1dc37220 */ /* 0x080fe40000410000 */
[----:B------:R-:W-:Y:S02]  /*3200*/  FFMA.FTZ R184, R28, R191, R184 ;  /* 0x000000bf1cb87223 */ /* 0x000fe400000100b8 */
[----:B------:R-:W-:Y:S02]  /*3210*/  FADD.FTZ R206, R209, R206 ;  /* 0x000000ced1ce7221 */ /* 0x000fe40000010000 */
[----:B------:R-:W-:-:S02]  /*3220*/  FMUL.FTZ R191, R165, R199 ;  /* 0x000000c7a5bf7220 */ /* 0x000fc40000410000 */
[-C--:B------:R-:W-:Y:S02]  /*3230*/  FMUL.FTZ R188, R165, R206.reuse ;  /* 0x000000cea5bc7220 */ /* 0x080fe40000410000 */
[----:B------:R-:W-:Y:S02]  /*3240*/  FFMA.FTZ R206, R164, R206, R191 ;  /* 0x000000cea4ce7223 */ /* 0x000fe400000100bf */
[C---:B------:R-:W-:Y:S02]  /*3250*/  FMUL.FTZ R190, R180.reuse, R152 ;  /* 0x00000098b4be7220 */ /* 0x040fe40000410000 */
[----:B------:R-:W-:Y:S02]  /*3260*/  FMUL.FTZ R191, R180, R153 ;  /* 0x00000099b4bf7220 */ /* 0x000fe40000410000 */
[----:B------:R0:W1:Y:S01]  /*3270*/  @P0 LDS.64 R152, [R0.X8+0x12c88] ;  /* 0x012c880000980984 */ /* 0x0000620000008a00 */
[----:B------:R-:W-:Y:S02]  /*3280*/  FFMA.FTZ R195, R28, R186, -R195 ;  /* 0x000000ba1cc37223 */ /* 0x000fe400000108c3 */
[----:B------:R-:W-:-:S02]  /*3290*/  FMUL.FTZ R186, R31, R184 ;  /* 0x000000b81fba7220 */ /* 0x000fc40000410000 */
[-C--:B------:R-:W-:Y:S02]  /*32a0*/  FMUL.FTZ R189, R31, R195.reuse ;  /* 0x000000c31fbd7220 */ /* 0x080fe40000410000 */
[C---:B------:R-:W-:Y:S02]  /*32b0*/  FFMA.FTZ R195, R30.reuse, R195, -R186 ;  /* 0x000000c31ec37223 */ /* 0x040fe400000108ba */
[----:B------:R-:W-:Y:S02]  /*32c0*/  FFMA.FTZ R194, R30, R184, R189 ;  /* 0x000000b81ec27223 */ /* 0x000fe400000100bd */
[----:B------:R-:W-:Y:S02]  /*32d0*/  FMUL.FTZ R184, R182, R148 ;  /* 0x00000094b6b87220 */ /* 0x000fe40000410000 */
[C---:B------:R-:W-:Y:S02]  /*32e0*/  FMUL.FTZ R240, R193.reuse, R54 ;  /* 0x00000036c1f07220 */ /* 0x040fe40000410000 */
[----:B------:R-:W-:-:S02]  /*32f0*/  FMUL.FTZ R148, R193, R55 ;  /* 0x00000037c1947220 */ /* 0x000fc40000410000 */
[----:B------:R-:W-:Y:S02]  /*3300*/  FFMA.FTZ R199, R164, R199, -R188 ;  /* 0x000000c7a4c77223 */ /* 0x000fe400000108bc */
[----:B------:R-:W-:Y:S02]  /*3310*/  FMUL.FTZ R188, R181, R150 ;  /* 0x00000096b5bc7220 */ /* 0x000fe40000410000 */
[----:B------:R-:W-:Y:S02]  /*3320*/  FMUL.FTZ R186, R182, R149 ;  /* 0x00000095b6ba7220 */ /* 0x000fe40000410000 */
[C---:B------:R-:W-:Y:S02]  /*3330*/  FMUL.FTZ R150, R165.reuse, R194 ;  /* 0x000000c2a5967220 */ /* 0x040fe40000410000 */
[----:B------:R-:W-:Y:S02]  /*3340*/  FMUL.FTZ R149, R165, R195 ;  /* 0x000000c3a5957220 */ /* 0x000fe40000410000 */
[----:B------:R-:W-:-:S02]  /*3350*/  FMUL.FTZ R239, R135, R148 ;  /* 0x0000009487ef7220 */ /* 0x000fc40000410000 */
[----:B------:R-:W-:Y:S02]  /*3360*/  FMUL.FTZ R240, R135, R240 ;  /* 0x000000f087f07220 */ /* 0x000fe40000410000 */
[----:B------:R-:W-:Y:S02]  /*3370*/  FMUL.FTZ R189, R181, R151 ;  /* 0x00000097b5bd7220 */ /* 0x000fe40000410000 */
[----:B------:R-:W-:Y:S01]  /*3380*/  FMUL.FTZ R192, R175, R163 ;  /* 0x000000a3afc07220 */ /* 0x000fe20000410000 */
[----:B------:R-:W-:Y:S01]  /*3390*/  LEA.HI R163, R0, R0, RZ, 0x1e ;  /* 0x0000000000a37211 */ /* 0x000fe200078ff0ff */
[----:B------:R-:W-:Y:S02]  /*33a0*/  FFMA.FTZ R148, R164, R195, -R150 ;  /* 0x000000c3a4947223 */ /* 0x000fe40000010896 */
        /* <DEDUP_REMOVED lines=8> */
[----:B------:R-:W-:Y:S02]  /*3430*/  FMUL.FTZ R162, R175, R162 ;  /* 0x000000a2afa27220 */ /* 0x000fe40000410000 */
[----:B------:R-:W-:Y:S02]  /*3440*/  FFMA.FTZ R149, R164, R194, R149 ;  /* 0x000000c2a4957223 */ /* 0x000fe40000010095 */
[----:B------:R-:W-:Y:S02]  /*3450*/  FADD.FTZ R151, R239, R206 ;  /* 0x000000ceef977221 */ /* 0x000fe40000010000 */
[----:B------:R-:W-:Y:S01]  /*3460*/  FADD.FTZ R150, R240, R199 ;  /* 0x000000c7f0967221 */ /* 0x000fe20000010000 */
[----:B------:R-:W-:Y:S05]  /*3470*/  @P0 BRA `(.L_x_3498) ;  /* 0x000000b000000947 */ /* 0x000fea0003800000 */
[----:B01-34-:R-:W-:Y:S01]  /*3480*/  ULDC UR34, c[0x0][0x174] ;  /* 0x00005d0000227ab9 */ /* 0x01bfe20000000800 */
[----:B------:R-:W-:Y:S01]  /*3490*/  MOV R153, RZ ;  /* 0x000000ff00997202 */ /* 0x000fe20000000f00 */
[----:B------:R-:W-:Y:S01]  /*34a0*/  UISETP.NE.AND UP0, UPT, UR16, UR34, UPT ;  /* 0x000000221000728c */ /* 0x000fe2000bf05270 */
[----:B------:R-:W-:-:S05]  /*34b0*/  MOV R152, 0x3f800000 ;  /* 0x3f80000000987802 */ /* 0x000fca0000000f00 */
[----:B------:R-:W-:-:S05]  /*34c0*/  PLOP3.LUT P0, PT, PT, PT, UP0, 0x80, 0x0 ;  /* 0x000000000000781c */ /* 0x000fca0003f0f008 */
[----:B------:R-:W-:-:S04]  /*34d0*/  @UP0 ULEA.HI UR34, UR16, UR16, URZ, 0x1 ;  /* 0x0000001010220291 */ /* 0x000fc8000f8f083f */
[----:B------:R-:W-:-:S04]  /*34e0*/  @UP0 ULOP3.LUT UR34, UR34, 0xfffffe, URZ, 0xc0, !UPT ;  /* 0x00fffffe22220892 */ /* 0x000fc8000f8ec03f */
[----:B------:R-:W-:-:S04]  /*34f0*/  @UP0 UIADD3 UR34, -UR34, UR16, URZ ;  /* 0x0000001022220290 */ /* 0x000fc8000fffe13f */
[----:B------:R-:W-:-:S06]  /*3500*/  @UP0 ULEA UR34, UR34, UR7, 0x8 ;  /* 0x0000000722220291 */ /* 0x000fcc000f8e403f */
[----:B------:R-:W-:-:S05]  /*3510*/  MOV R193, UR34 ;  /* 0x0000002200c17c02 */ /* 0x000fca0008000f00 */
[----:B------:R0:W1:Y:S02]  /*3520*/  @P0 LDS.64 R152, [R193.X8+0x11c80] ;  /* 0x011c8000c1980984 */ /* 0x0000640000008a00 */
.L_x_3498:
[----:B01-34-:R-:W-:Y:S05]  /*3530*/  BSYNC B0 ;  /* 0x0000000000007941 */ /* 0x01bfea0003800000 */
.L_x_3497:
[----:B------:R-:W-:Y:S01]  /*3540*/  ISETP.GT.U32.AND P0, PT, R0, 0x1f, PT ;  /* 0x0000001f0000780c */ /* 0x000fe20003f04070 */
[----:B------:R0:W-:Y:S01]  /*3550*/  STS.128 [R163.X16+0x10870], R148 ;  /* 0x01087094a3007388 */ /* 0x0001e2000000cc00 */
        /* <DEDUP_REMOVED lines=56> */
.L_x_3605:
        /* <DEDUP_REMOVED lines=58> */
[----:B------:R-:W-:Y:S02]  /*3c80*/  FFMA.FTZ R36, R34, R36, R43 ;  /* 0x0000002422247223 */ /* 0x000fe4000001002b */
[C---:B------:R-:W-:Y:S01]  /*3c90*/  FMUL.FTZ R35, R39.reuse, R33 ;  /* 0x0000002127237220 */ /* 0x040fe20000410000 */
[----:B------:R-:W-:Y:S01]  /*3ca0*/  FSEL R39, R39, R38, !P0 ;  /* 0x0000002627277208 */ /* 0x000fe20004000000 */
[----:B------:R-:W-:-:S02]  /*3cb0*/  @P0 FADD.FTZ R47, R47, R36 ;  /* 0x000000242f2f0221 */ /* 0x000fc40000010000 */
[----:B------:R-:W-:Y:S02]  /*3cc0*/  @P0 FADD.FTZ R46, R46, R41 ;  /* 0x000000292e2e0221 */ /* 0x000fe40000010000 */
[----:B------:R-:W-:Y:S01]  /*3cd0*/  @P0 FFMA.FTZ R34, R34, R32, -R35 ;  /* 0x0000002022220223 */ /* 0x000fe20000010823 */
[----:B------:R-:W0:Y:S01]  /*3ce0*/  SHFL.UP PT, R42, R39, 0x10, RZ ;  /* 0x06000000272a7989 */ /* 0x000e2200000e00ff */
[----:B------:R-:W-:-:S03]  /*3cf0*/  MOV R41, R47 ;  /* 0x0000002f00297202 */ /* 0x000fc60000000f00 */
[----:B------:R-:W1:Y:S01]  /*3d00*/  SHFL.UP PT, R35, R47, 0x10, RZ ;  /* 0x060000002f237989 */ /* 0x000e6200000e00ff */
[----:B------:R-:W-:-:S03]  /*3d10*/  MOV R149, R34 ;  /* 0x0000002200957202 */ /* 0x000fc60000000f00 */
[----:B------:R-:W2:Y:S04]  /*3d20*/  SHFL.UP PT, R44, R46, 0x10, RZ ;  /* 0x060000002e2c7989 */ /* 0x000ea800000e00ff */
[----:B------:R3:W4:Y:S02]  /*3d30*/  SHFL.UP PT, R40, R34, 0x10, RZ ;  /* 0x0600000022287989 */ /* 0x00072400000e00ff */
[----:B---3--:R-:W-:Y:S02]  /*3d40*/  MOV R34, R46 ;  /* 0x0000002e00227202 */ /* 0x008fe40000000f00 */
.L_x_3606:
[----:B------:R-:W-:Y:S01]  /*3d50*/  ISETP.GE.AND P0, PT, R2, 0x10, PT ;  /* 0x000000100200780c */ /* 0x000fe20003f06270 */
[-C--:B-1----:R-:W-:Y:S02]  /*3d60*/  FMUL.FTZ R33, R35, R39.reuse ;  /* 0x0000002723217220 */ /* 0x082fe40000410000 */
[----:B----4-:R-:W-:Y:S02]  /*3d70*/  FMUL.FTZ R32, R40, R39 ;  /* 0x0000002728207220 */ /* 0x010fe40000410000 */
[----:B--2---:R-:W-:-:S02]  /*3d80*/  FFMA.FTZ R33, R44, R149, -R33 ;  /* 0x000000952c217223 */ /* 0x004fc40000010821 */
[----:B------:R-:W-:Y:S02]  /*3d90*/  FMUL.FTZ R44, R44, R39 ;  /* 0x000000272c2c7220 */ /* 0x000fe40000410000 */
[C---:B0-----:R-:W-:Y:S02]  /*3da0*/  FFMA.FTZ R32, R42.reuse, R149, R32 ;  /* 0x000000952a207223 */ /* 0x041fe40000010020 */
        /* <DEDUP_REMOVED lines=12> */
[----:B-----5:R-:W-:Y:S05]  /*3e70*/  CALL.REL.NOINC `($__internal_85_$__cuda_sm70_shflsync_idx_p) ;  /* 0x0000926000007944 */ /* 0x020fea0003c00000 */
.L_x_3503:
[----:B------:R-:W-:Y:S05]  /*3e80*/  BRA.CONV ~URZ, `(.L_x_3504) ;  /* 0x000000637f007947 */ /* 0x000fea000b800000 */
[----:B-1----:R-:W-:Y:S01]  /*3e90*/  HFMA2.MMA R37, -RZ, RZ, 0, 1.847743988037109375e-06 ;  /* 0x0000001fff257435 */ /* 0x002fe200000001ff */
[----:B0-----:R-:W-:Y:S02]  /*3ea0*/  MOV R40, R45 ;  /* 0x0000002d00287202 */ /* 0x001fe40000000f00 */
[----:B------:R-:W-:-:S02]  /*3eb0*/  MOV R39, 0x1f ;  /* 0x0000001f00277802 */ /* 0x000fc40000000f00 */
[----:B------:R-:W-:Y:S02]  /*3ec0*/  MOV R36, 0xffffffff ;  /* 0xffffffff00247802 */ /* 0x000fe40000000f00 */
[----:B------:R-:W-:Y:S02]  /*3ed0*/  MOV R38, 0x3ef0 ;  /* 0x00003ef000267802 */ /* 0x000fe40000000f00 */
[----:B-----5:R-:W-:Y:S05]  /*3ee0*/  CALL.REL.NOINC `($__internal_85_$__cuda_sm70_shflsync_idx_p) ;  /* 0x000091f000007944 */ /* 0x020fea0003c00000 */
.L_x_3504:
[----:B------:R-:W-:Y:S05]  /*3ef0*/  BRA.CONV ~URZ, `(.L_x_3505) ;  /* 0x000000637f007947 */ /* 0x000fea000b800000 */
[----:B-1----:R-:W-:Y:S01]  /*3f00*/  HFMA2.MMA R37, -RZ, RZ, 0, 1.847743988037109375e-06 ;  /* 0x0000001fff257435 */ /* 0x002fe200000001ff */
[----:B0-----:R-:W-:Y:S02]  /*3f10*/  MOV R40, R34 ;  /* 0x0000002200287202 */ /* 0x001fe40000000f00 */
[----:B------:R-:W-:Y:S02]  /*3f20*/  MOV R39, 0x1f ;  /* 0x0000001f00277802 */ /* 0x000fe40000000f00 */
[----:B------:R-:W-:Y:S02]  /*3f30*/  MOV R36, 0xffffffff ;  /* 0xffffffff00247802 */ /* 0x000fe40000000f00 */
[----:B------:R-:W-:Y:S02]  /*3f40*/  MOV R38, 0x3f60 ;  /* 0x00003f6000267802 */ /* 0x000fe40000000f00 */
[----:B-----5:R-:W-:Y:S05]  /*3f50*/  CALL.REL.NOINC `($__internal_85_$__cuda_sm70_shflsync_idx_p) ;  /* 0x0000918000007944 */ /* 0x020fea0003c00000 */
.L_x_3505:
[----:B------:R-:W-:Y:S05]  /*3f60*/  BRA.CONV ~URZ, `(.L_x_3506) ;  /* 0x000000637f007947 */ /* 0x000fea000b800000 */
[----:B-1----:R-:W-:Y:S01]  /*3f70*/  HFMA2.MMA R37, -RZ, RZ, 0, 1.847743988037109375e-06 ;  /* 0x0000001fff257435 */ /* 0x002fe200000001ff */
[----:B0-----:R-:W-:-:S02]  /*3f80*/  MOV R40, R41 ;  /* 0x0000002900287202 */ /* 0x001fc40000000f00 */
[----:B------:R-:W-:Y:S02]  /*3f90*/  MOV R39, 0x1f ;  /* 0x0000001f00277802 */ /* 0x000fe40000000f00 */
[----:B------:R-:W-:Y:S02]  /*3fa0*/  MOV R36, 0xffffffff ;  /* 0xffffffff00247802 */ /* 0x000fe40000000f00 */
[----:B------:R-:W-:Y:S02]  /*3fb0*/  MOV R38, 0x3fd0 ;  /* 0x00003fd000267802 */ /* 0x000fe40000000f00 */
[----:B-----5:R-:W-:Y:S05]  /*3fc0*/  CALL.REL.NOINC `($__internal_85_$__cuda_sm70_shflsync_idx_p) ;  /* 0x0000911000007944 */ /* 0x020fea0003c00000 */
.L_x_3506:
        /* <DEDUP_REMOVED lines=8> */
[----:B------:R2:W0:Y:S02]  /*4050*/  SHFL.UP PT, R35, R41, 0x1, RZ ;  /* 0x0420000029237989 */ /* 0x00042400000e00ff */
.L_x_3607:
[----:B--234-:R-:W2:Y:S01]  /*4060*/  LDS.128 R48, [R148+0x10870] ;  /* 0x0108700094307984 */ /* 0x01cea20000000c00 */
[----:B0-----:R-:W-:Y:S01]  /*4070*/  MOV R42, R44 ;  /* 0x0000002c002a7202 */ /* 0x001fe20000000f00 */
[----:B-1----:R-:W-:Y:S01]  /*4080*/  FMUL.FTZ R36, R43, R32 ;  /* 0x000000202b247220 */ /* 0x002fe20000410000 */
[----:B------:R-:W-:Y:S01]  /*4090*/  MOV R41, R150 ;  /* 0x0000009600297202 */ /* 0x000fe20000000f00 */
[----:B------:R-:W0:Y:S01]  /*40a0*/  LDS.128 R44, [R148+0x10880] ;  /* 0x01088000942c7984 */ /* 0x000e220000000c00 */
[----:B------:R-:W-:Y:S01]  /*40b0*/  MOV R40, R33 ;  /* 0x0000002100287202 */ /* 0x000fe20000000f00 */
[----:B------:R-:W-:-:S02]  /*40c0*/  FFMA.FTZ R37, R42, R149, -R36 ;  /* 0x000000952a257223 */ /* 0x000fc40000010824 */
[-C--:B------:R-:W-:Y:S02]  /*40d0*/  FMUL.FTZ R36, R42, R32.reuse ;  /* 0x000000202a247220 */ /* 0x080fe40000410000 */
[----:B------:R-:W-:Y:S02]  /*40e0*/  @P1 FADD.FTZ R42, R37, R34 ;  /* 0x00000022252a1221 */ /* 0x000fe40000010000 */
[----:B------:R-:W-:Y:S02]  /*40f0*/  FFMA.FTZ R36, R43, R149, R36 ;  /* 0x000000952b247223 */ /* 0x000fe40000010024 */
[-C--:B------:R-:W-:Y:S02]  /*4100*/  FMUL.FTZ R38, R40, R32.reuse ;  /* 0x0000002028267220 */ /* 0x080fe40000410000 */
[----:B------:R-:W-:Y:S02]  /*4110*/  @P1 FADD.FTZ R43, R36, R35 ;  /* 0x00000023242b1221 */ /* 0x000fe40000010000 */
[----:B------:R-:W-:-:S02]  /*4120*/  FMUL.FTZ R36, R41, R32 ;  /* 0x0000002029247220 */ /* 0x000fc40000410000 */
[----:B------:R-:W1:Y:S01]  /*4130*/  LDS.128 R32, [R148+0x10890] ;  /* 0x0108900094207984 */ /* 0x000e620000000c00 */
[-C--:B------:R-:W-:Y:S02]  /*4140*/  @P1 FFMA.FTZ R41, R41, R149.reuse, R38 ;  /* 0x0000009529291223 */ /* 0x080fe40000010026 */
[----:B------:R-:W-:-:S05]  /*4150*/  @P1 FFMA.FTZ R40, R40, R149, -R36 ;  /* 0x0000009528281223 */ /* 0x000fca0000010824 */
        /* <DEDUP_REMOVED lines=34> */
.L_x_3500:
[----:B0-----:R-:W-:Y:S05]  /*4380*/  BSYNC B0 ;  /* 0x0000000000007941 */ /* 0x001fea0003800000 */
.L_x_3499:
[----:B------:R-:W-:Y:S01]  /*4390*/  WARPSYNC 0xffffffff ;  /* 0xffffffff00007948 */ /* 0x000fe20003800000 */
[----:B------:R-:W-:Y:S02]  /*43a0*/  LOP3.LUT P0, RZ, R0, 0x1f, RZ, 0xc0, !PT ;  /* 0x0000001f00ff7812 */ /* 0x000fe4000780c0ff */
[----:B------:R-:W-:Y:S01]  /*43b0*/  BAR.SYNC.DEFER_BLOCKING 0x0 ;  /* 0x0000000000007b1d */ /* 0x000fe20000010000 */
[----:B---3--:R-:W-:Y:S01]  /*43c0*/  MOV R34, UR16 ;  /* 0x0000001000227c02 */ /* 0x008fe20008000f00 */
[CC--:B------:R-:W-:Y:S01]  /*43d0*/  FMUL.FTZ R33, R165.reuse, R153.reuse ;  /* 0x00000099a5217220 */ /* 0x0c0fe20000410000 */
[----:B------:R-:W-:Y:S01]  /*43e0*/  USHF.L.U32 UR46, UR7, 0x4, URZ ;  /* 0x00000004072e7899 */ /* 0x000fe2000800063f */
[C---:B------:R-:W-:Y:S01]  /*43f0*/  FMUL.FTZ R32, R165.reuse, -R152 ;  /* 0x80000098a5207220 */ /* 0x040fe20000410000 */
[----:B------:R-:W-:Y:S01]  /*4400*/  ISETP.GE.OR P0, PT, R34, c[0x0][0x174], P0 ;  /* 0x00005d0022007a0c */ /* 0x000fe20000706670 */
[CC--:B------:R-:W-:Y:S01]  /*4410*/  FMUL.FTZ R36, R164.reuse, R208.reuse ;  /* 0x000000d0a4247220 */ /* 0x0c0fe20000410000 */
[----:B------:R-:W-:Y:S01]  /*4420*/  BSSY B0, `(.L_x_3508) ;  /* 0x00001d8000007945 */ /* 0x000fe20003800000 */
[----:B------:R-:W-:Y:S02]  /*4430*/  FMUL.FTZ R34, R165, R208 ;  /* 0x000000d0a5227220 */ /* 0x000fe40000410000 */
[----:B------:R-:W-:-:S02]  /*4440*/  FFMA.FTZ R32, R164, -R153, R32 ;  /* 0x80000099a4207223 */ /* 0x000fc40000010020 */
[C---:B------:R-:W-:Y:S02]  /*4450*/  FFMA.FTZ R33, R164.reuse, R152, -R33 ;  /* 0x00000098a4217223 */ /* 0x040fe40000010821 */
[-C--:B------:R-:W-:Y:S02]  /*4460*/  FFMA.FTZ R35, -R165, R207.reuse, -R36 ;  /* 0x000000cfa5237223 */ /* 0x080fe40000010924 */
[----:B------:R-:W-:Y:S02]  /*4470*/  FFMA.FTZ R34, R164, R207, -R34 ;  /* 0x000000cfa4227223 */ /* 0x000fe40000010822 */
        /* <DEDUP_REMOVED lines=22> */
[-C--:B------:R-:W-:Y:S02]  /*45e0*/  FMUL.FTZ R37, R29, -R35.reuse ;  /* 0x800000231d257220 */ /* 0x080fe40000410000 */
[C---:B------:R-:W-:Y:S02]  /*45f0*/  FMUL.FTZ R40, R25.reuse, -R38 ;  /* 0x8000002619287220 */ /* 0x040fe40000410000 */
[C---:B------:R-:W-:Y:S02]  /*4600*/  FFMA.FTZ R35, R28.reuse, R35, R36 ;  /* 0x000000231c237223 */ /* 0x040fe40000010024 */
[-C--:B------:R-:W-:Y:S02]  /*4610*/  FMUL.FTZ R41, R25, -R39.reuse ;  /* 0x8000002719297220 */ /* 0x080fe40000410000 */
[----:B------:R-:W-:Y:S02]  /*4620*/  FFMA.FTZ R34, R28, R34, -R37 ;  /* 0x000000221c227223 */ /* 0x000fe40000010825 */
        /* <DEDUP_REMOVED lines=19> */
[-C--:B------:R-:W-:Y:S02]  /*4760*/  FMUL.FTZ R37, R25, -R35.reuse ;  /* 0x8000002319257220 */ /* 0x080fe40000410000 */
[C---:B------:R-:W-:Y:S02]  /*4770*/  FFMA.FTZ R35, R24.reuse, R35, R36 ;  /* 0x0000002318237223 */ /* 0x040fe40000010024 */
[----:B------:R-:W-:Y:S02]  /*4780*/  FFMA.FTZ R34, R24, R34, -R37 ;  /* 0x0000002218227223 */ /* 0x000fe40000010825 */
[----:B------:R-:W-:Y:S02]  /*4790*/  FADD.FTZ R36, -R198, R35 ;  /* 0x00000023c6247221 */ /* 0x000fe40000010100 */
[C---:B0-----:R-:W-:Y:S02]  /*47a0*/  FMUL.FTZ R35, R167.reuse, R33 ;  /* 0x00000021a7237220 */ /* 0x041fe40000410000 */
[----:B------:R-:W-:-:S02]  /*47b0*/  FMUL.FTZ R167, R167, R32 ;  /* 0x00000020a7a77220 */ /* 0x000fc40000410000 */
[----:B------:R-:W-:Y:S02]  /*47c0*/  FMUL.FTZ R40, R19, -R38 ;  /* 0x8000002613287220 */ /* 0x000fe40000410000 */
[----:B------:R-:W-:Y:S02]  /*47d0*/  FADD.FTZ R34, R197, R34 ;  /* 0x00000022c5227221 */ /* 0x000fe40000010000 */
[C---:B------:R-:W-:Y:S02]  /*47e0*/  FFMA.FTZ R35, R166.reuse, R32, -R35 ;  /* 0x00000020a6237223 */ /* 0x040fe40000010823 */
[----:B------:R-:W-:Y:S02]  /*47f0*/  FFMA.FTZ R166, R166, R33, R167 ;  /* 0x00000021a6a67223 */ /* 0x000fe400000100a7 */
[-C--:B------:R-:W-:Y:S02]  /*4800*/  FMUL.FTZ R41, R19, -R39.reuse ;  /* 0x8000002713297220 */ /* 0x080fe40000410000 */
[----:B------:R-:W-:-:S02]  /*4810*/  FFMA.FTZ R40, R18, R39, -R40 ;  /* 0x0000002712287223 */ /* 0x000fc40000010828 */
[----:B------:R-:W-:Y:S02]  /*4820*/  FMUL.FTZ R39, R23, -R34 ;  /* 0x8000002217277220 */ /* 0x000fe40000410000 */
[----:B------:R-:W-:Y:S02]  /*4830*/  FADD.FTZ R167, R238, R35 ;  /* 0x00000023eea77221 */ /* 0x000fe40000010000 */
[----:B------:R-:W-:Y:S02]  /*4840*/  FADD.FTZ R237, R237, R166 ;  /* 0x000000a6eded7221 */ /* 0x000fe40000010000 */
[-C--:B------:R-:W-:Y:S02]  /*4850*/  FMUL.FTZ R37, R23, -R36.reuse ;  /* 0x8000002417257220 */ /* 0x080fe40000410000 */
[----:B------:R-:W-:Y:S02]  /*4860*/  FFMA.FTZ R39, R22, R36, R39 ;  /* 0x0000002416277223 */ /* 0x000fe40000010027 */
[----:B------:R-:W-:-:S02]  /*4870*/  FFMA.FTZ R41, R18, R38, R41 ;  /* 0x0000002612297223 */ /* 0x000fc40000010029 */
[----:B------:R-:W-:Y:S02]  /*4880*/  FMUL.FTZ R36, R17, -R40 ;  /* 0x8000002811247220 */ /* 0x000fe40000410000 */
[C---:B------:R-:W-:Y:S02]  /*4890*/  FMUL.FTZ R33, R5.reuse, R167 ;  /* 0x000000a705217220 */ /* 0x040fe40000410000 */
[----:B------:R-:W-:Y:S02]  /*48a0*/  FMUL.FTZ R32, R5, R237 ;  /* 0x000000ed05207220 */ /* 0x000fe40000410000 */
[-C--:B------:R-:W-:Y:S02]  /*48b0*/  FMUL.FTZ R35, R17, -R41.reuse ;  /* 0x8000002911237220 */ /* 0x080fe40000410000 */
[----:B------:R-:W-:Y:S02]  /*48c0*/  FFMA.FTZ R36, R16, R41, R36 ;  /* 0x0000002910247223 */ /* 0x000fe40000010024 */
[----:B------:R-:W-:-:S02]  /*48d0*/  FFMA.FTZ R166, R4, R237, R33 ;  /* 0x000000ed04a67223 */ /* 0x000fc40000010021 */
[----:B------:R-:W-:Y:S02]  /*48e0*/  FFMA.FTZ R33, R4, R167, -R32 ;  /* 0x000000a704217223 */ /* 0x000fe40000010820 */
[----:B------:R-:W-:Y:S02]  /*48f0*/  FFMA.FTZ R35, R16, R40, -R35 ;  /* 0x0000002810237223 */ /* 0x000fe40000010823 */
[----:B------:R-:W-:Y:S02]  /*4900*/  FMUL.FTZ R32, R15, -R36 ;  /* 0x800000240f207220 */ /* 0x000fe40000410000 */
[----:B------:R-:W-:Y:S02]  /*4910*/  FADD.FTZ R166, R235, R166 ;  /* 0x000000a6eba67221 */ /* 0x000fe40000010000 */
[----:B------:R-:W-:Y:S02]  /*4920*/  FADD.FTZ R236, R236, R33 ;  /* 0x00000021ecec7221 */ /* 0x000fe40000010000 */
[----:B------:R-:W-:-:S02]  /*4930*/  FFMA.FTZ R34, R22, R34, -R37 ;  /* 0x0000002216227223 */ /* 0x000fc40000010825 */
[-C--:B------:R-:W-:Y:S02]  /*4940*/  FMUL.FTZ R41, R15, -R35.reuse ;  /* 0x800000230f297220 */ /* 0x080fe40000410000 */
[----:B------:R-:W-:Y:S02]  /*4950*/  FFMA.FTZ R37, R14, R35, -R32 ;  /* 0x000000230e257223 */ /* 0x000fe40000010820 */
[C---:B------:R-:W-:Y:S02]  /*4960*/  FMUL.FTZ R33, R7.reuse, R166 ;  /* 0x000000a607217220 */ /* 0x040fe40000410000 */
[-C--:B------:R-:W-:Y:S02]  /*4970*/  FMUL.FTZ R35, R7, R236.reuse ;  /* 0x000000ec07237220 */ /* 0x080fe40000410000 */
[C---:B------:R-:W-:Y:S02]  /*4980*/  FFMA.FTZ R33, R6.reuse, R236, -R33 ;  /* 0x000000ec06217223 */ /* 0x040fe40000010821 */
[----:B------:R-:W-:-:S02]  /*4990*/  FFMA.FTZ R32, R6, R166, R35 ;  /* 0x000000a606207223 */ /* 0x000fc40000010023 */
[----:B------:R-:W-:Y:S02]  /*49a0*/  FADD.FTZ R235, R234, R33 ;  /* 0x00000021eaeb7221 */ /* 0x000fe40000010000 */
[----:B------:R-:W-:Y:S02]  /*49b0*/  FADD.FTZ R233, R233, R32 ;  /* 0x00000020e9e97221 */ /* 0x000fe40000010000 */
[----:B------:R-:W-:Y:S02]  /*49c0*/  FADD.FTZ R39, -R196, R39 ;  /* 0x00000027c4277221 */ /* 0x000fe40000010100 */
[C---:B------:R-:W-:Y:S02]  /*49d0*/  FMUL.FTZ R33, R9.reuse, R235 ;  /* 0x000000eb09217220 */ /* 0x040fe40000410000 */
[----:B------:R-:W-:Y:S02]  /*49e0*/  FMUL.FTZ R32, R9, R233 ;  /* 0x000000e909207220 */ /* 0x000fe40000410000 */
[----:B------:R-:W-:-:S02]  /*49f0*/  FADD.FTZ R34, R195, R34 ;  /* 0x00000022c3227221 */ /* 0x000fc40000010000 */
[C---:B------:R-:W-:Y:S02]  /*4a00*/  FMUL.FTZ R35, R21.reuse, -R39 ;  /* 0x8000002715237220 */ /* 0x040fe40000410000 */
[----:B------:R-:W-:Y:S02]  /*4a10*/  FFMA.FTZ R41, R14, R36, R41 ;  /* 0x000000240e297223 */ /* 0x000fe40000010029 */
[C---:B------:R-:W-:Y:S02]  /*4a20*/  FFMA.FTZ R234, R8.reuse, R233, R33 ;  /* 0x000000e908ea7223 */ /* 0x040fe40000010021 */
[----:B------:R-:W-:Y:S02]  /*4a30*/  FFMA.FTZ R33, R8, R235, -R32 ;  /* 0x000000eb08217223 */ /* 0x000fe40000010820 */
[-C--:B------:R-:W-:Y:S02]  /*4a40*/  FMUL.FTZ R36, R21, -R34.reuse ;  /* 0x8000002215247220 */ /* 0x080fe40000410000 */
[----:B------:R-:W-:-:S02]  /*4a50*/  FFMA.FTZ R34, R20, R34, -R35 ;  /* 0x0000002214227223 */ /* 0x000fc40000010823 */
[----:B------:R-:W-:Y:S02]  /*4a60*/  FMUL.FTZ R35, R13, -R41 ;  /* 0x800000290d237220 */ /* 0x000fe40000410000 */
[----:B------:R-:W-:Y:S02]  /*4a70*/  FADD.FTZ R234, R231, R234 ;  /* 0x000000eae7ea7221 */ /* 0x000fe40000010000 */
[----:B------:R-:W-:Y:S02]  /*4a80*/  FADD.FTZ R232, R232, R33 ;  /* 0x00000021e8e87221 */ /* 0x000fe40000010000 */
[----:B------:R-:W-:Y:S02]  /*4a90*/  FFMA.FTZ R39, R20, R39, R36 ;  /* 0x0000002714277223 */ /* 0x000fe40000010024 */
[----:B------:R-:W-:Y:S02]  /*4aa0*/  FFMA.FTZ R38, R12, R37, -R35 ;  /* 0x000000250c267223 */ /* 0x000fe40000010823 */
[----:B------:R-:W-:-:S02]  /*4ab0*/  FMUL.FTZ R33, R11, R234 ;  /* 0x000000ea0b217220 */ /* 0x000fc40000410000 */
[-C--:B------:R-:W-:Y:S02]  /*4ac0*/  FMUL.FTZ R35, R11, R232.reuse ;  /* 0x000000e80b237220 */ /* 0x080fe40000410000 */
[----:B------:R-:W-:Y:S02]  /*4ad0*/  FADD.FTZ R39, -R194, R39 ;  /* 0x00000027c2277221 */ /* 0x000fe40000010100 */
[C---:B------:R-:W-:Y:S02]  /*4ae0*/  FFMA.FTZ R33, R10.reuse, R232, -R33 ;  /* 0x000000e80a217223 */ /* 0x040fe40000010821 */
[----:B------:R-:W-:Y:S02]  /*4af0*/  FFMA.FTZ R32, R10, R234, R35 ;  /* 0x000000ea0a207223 */ /* 0x000fe40000010023 */
[----:B------:R-:W-:Y:S02]  /*4b00*/  FMUL.FTZ R36, R13, -R37 ;  /* 0x800000250d247220 */ /* 0x000fe40000410000 */
[----:B------:R-:W-:-:S02]  /*4b10*/  FADD.FTZ R34, R193, R34 ;  /* 0x00000022c1227221 */ /* 0x000fc40000010000 */
[----:B------:R-:W-:Y:S02]  /*4b20*/  FMUL.FTZ R37, R19, -R39 ;  /* 0x8000002713257220 */ /* 0x000fe40000410000 */
[----:B------:R-:W-:Y:S02]  /*4b30*/  FADD.FTZ R231, R230, R33 ;  /* 0x00000021e6e77221 */ /* 0x000fe40000010000 */
[----:B------:R-:W-:Y:S02]  /*4b40*/  FADD.FTZ R229, R229, R32 ;  /* 0x00000020e5e57221 */ /* 0x000fe40000010000 */
[----:B------:R-:W-:Y:S02]  /*4b50*/  FFMA.FTZ R41, R12, R41, R36 ;  /* 0x000000290c297223 */ /* 0x000fe40000010024 */
[-C--:B------:R-:W-:Y:S02]  /*4b60*/  FMUL.FTZ R36, R19, -R34.reuse ;  /* 0x8000002213247220 */ /* 0x080fe40000410000 */
[----:B------:R-:W-:-:S02]  /*4b70*/  FFMA.FTZ R37, R18, R34, -R37 ;  /* 0x0000002212257223 */ /* 0x000fc40000010825 */
        /* <DEDUP_REMOVED lines=18> */
[----:B------:R-:W-:Y:S02]  /*4ca0*/  FFMA.FTZ R41, R8, R34, R41 ;  /* 0x0000002208297223 */ /* 0x000fe40000010029 */
[C---:B------:R-:W-:Y:S02]  /*4cb0*/  FFMA.FTZ R33, R14.reuse, R228, -R33 ;  /* 0x000000e40e217223 */ /* 0x040fe40000010821 */
[----:B------:R-:W-:Y:S02]  /*4cc0*/  FFMA.FTZ R32, R14, R230, R35 ;  /* 0x000000e60e207223 */ /* 0x000fe40000010023 */
[C---:B------:R-:W-:Y:S02]  /*4cd0*/  FMUL.FTZ R34, R17.reuse, -R39 ;  /* 0x8000002711227220 */ /* 0x040fe40000410000 */
[----:B------:R-:W-:Y:S02]  /*4ce0*/  FMUL.FTZ R36, R17, -R37 ;  /* 0x8000002511247220 */ /* 0x000fe40000410000 */
[----:B------:R-:W-:-:S02]  /*4cf0*/  FADD.FTZ R227, R226, R33 ;  /* 0x00000021e2e37221 */ /* 0x000fc40000010000 */
[----:B------:R-:W-:Y:S02]  /*4d00*/  FADD.FTZ R225, R225, R32 ;  /* 0x00000020e1e17221 */ /* 0x000fe40000010000 */
[C---:B------:R-:W-:Y:S02]  /*4d10*/  FFMA.FTZ R35, R16.reuse, R37, -R34 ;  /* 0x0000002510237223 */ /* 0x040fe40000010822 */
[----:B------:R-:W-:Y:S02]  /*4d20*/  FMUL.FTZ R37, R7, -R41 ;  /* 0x8000002907257220 */ /* 0x000fe40000410000 */
[----:B------:R-:W-:Y:S02]  /*4d30*/  FFMA.FTZ R34, R16, R39, R36 ;  /* 0x0000002710227223 */ /* 0x000fe40000010024 */
[C---:B------:R-:W-:Y:S02]  /*4d40*/  FMUL.FTZ R33, R17.reuse, R227 ;  /* 0x000000e311217220 */ /* 0x040fe40000410000 */
[----:B------:R-:W-:-:S02]  /*4d50*/  FMUL.FTZ R32, R17, R225 ;  /* 0x000000e111207220 */ /* 0x000fc40000410000 */
[-C--:B------:R-:W-:Y:S02]  /*4d60*/  FMUL.FTZ R39, R7, -R38.reuse ;  /* 0x8000002607277220 */ /* 0x080fe40000410000 */
[----:B------:R-:W-:Y:S02]  /*4d70*/  FFMA.FTZ R36, R6, R38, -R37 ;  /* 0x0000002606247223 */ /* 0x000fe40000010825 */
[----:B------:R-:W-:Y:S02]  /*4d80*/  FADD.FTZ R38, -R161, R34 ;  /* 0x00000022a1267221 */ /* 0x000fe40000010100 */
[----:B------:R-:W-:Y:S02]  /*4d90*/  FFMA.FTZ R226, R16, R225, R33 ;  /* 0x000000e110e27223 */ /* 0x000fe40000010021 */
[----:B------:R-:W-:Y:S02]  /*4da0*/  FADD.FTZ R34, R160, R35 ;  /* 0x00000023a0227221 */ /* 0x000fe40000010000 */
[----:B------:R-:W-:-:S02]  /*4db0*/  FFMA.FTZ R33, R16, R227, -R32 ;  /* 0x000000e310217223 */ /* 0x000fc40000010820 */
[----:B------:R-:W-:Y:S02]  /*4dc0*/  FFMA.FTZ R37, R6, R41, R39 ;  /* 0x0000002906257223 */ /* 0x000fe40000010027 */
[----:B------:R-:W-:Y:S02]  /*4dd0*/  FADD.FTZ R226, R223, R226 ;  /* 0x000000e2dfe27221 */ /* 0x000fe40000010000 */
[C---:B------:R-:W-:Y:S02]  /*4de0*/  FMUL.FTZ R41, R15.reuse, -R34 ;  /* 0x800000220f297220 */ /* 0x040fe40000410000 */
[----:B------:R-:W-:Y:S02]  /*4df0*/  FADD.FTZ R224, R224, R33 ;  /* 0x00000021e0e07221 */ /* 0x000fe40000010000 */
[----:B------:R-:W-:Y:S02]  /*4e00*/  FMUL.FTZ R39, R15, -R38 ;  /* 0x800000260f277220 */ /* 0x000fe40000410000 */
[----:B------:R-:W-:-:S02]  /*4e10*/  FMUL.FTZ R33, R19, R226 ;  /* 0x000000e213217220 */ /* 0x000fc40000410000 */
[C---:B------:R-:W-:Y:S02]  /*4e20*/  FFMA.FTZ R38, R14.reuse, R38, R41 ;  /* 0x000000260e267223 */ /* 0x040fe40000010029 */
[----:B------:R-:W-:Y:S02]  /*4e30*/  FMUL.FTZ R35, R19, R224 ;  /* 0x000000e013237220 */ /* 0x000fe40000410000 */
[----:B------:R-:W-:Y:S02]  /*4e40*/  FFMA.FTZ R39, R14, R34, -R39 ;  /* 0x000000220e277223 */ /* 0x000fe40000010827 */
[C---:B------:R-:W-:Y:S02]  /*4e50*/  FFMA.FTZ R33, R18.reuse, R224, -R33 ;  /* 0x000000e012217223 */ /* 0x040fe40000010821 */
[----:B------:R-:W-:Y:S02]  /*4e60*/  FADD.FTZ R38, -R159, R38 ;  /* 0x000000269f267221 */ /* 0x000fe40000010100 */
[----:B------:R-:W-:-:S02]  /*4e70*/  FFMA.FTZ R32, R18, R226, R35 ;  /* 0x000000e212207223 */ /* 0x000fc40000010023 */
[----:B------:R-:W-:Y:S02]  /*4e80*/  FADD.FTZ R39, R158, R39 ;  /* 0x000000279e277221 */ /* 0x000fe40000010000 */
[----:B------:R-:W-:Y:S02]  /*4e90*/  FADD.FTZ R223, R222, R33 ;  /* 0x00000021dedf7221 */ /* 0x000fe40000010000 */
[----:B------:R-:W-:Y:S02]  /*4ea0*/  FMUL.FTZ R34, R13, -R38 ;  /* 0x800000260d227220 */ /* 0x000fe40000410000 */
[----:B------:R-:W-:Y:S02]  /*4eb0*/  FADD.FTZ R221, R221, R32 ;  /* 0x00000020dddd7221 */ /* 0x000fe40000010000 */
[----:B------:R-:W-:Y:S02]  /*4ec0*/  FMUL.FTZ R35, R13, -R39 ;  /* 0x800000270d237220 */ /* 0x000fe40000410000 */
[----:B------:R-:W-:-:S02]  /*4ed0*/  FMUL.FTZ R33, R21, R223 ;  /* 0x000000df15217220 */ /* 0x000fc40000410000 */
[C---:B------:R-:W-:Y:S02]  /*4ee0*/  FFMA.FTZ R39, R12.reuse, R39, -R34 ;  /* 0x000000270c277223 */ /* 0x040fe40000010822 */
[-C--:B------:R-:W-:Y:S02]  /*4ef0*/  FMUL.FTZ R32, R21, R221.reuse ;  /* 0x000000dd15207220 */ /* 0x080fe40000410000 */
[----:B------:R-:W-:Y:S02]  /*4f00*/  FFMA.FTZ R38, R12, R38, R35 ;  /* 0x000000260c267223 */ /* 0x000fe40000010023 */
[----:B------:R-:W-:Y:S02]  /*4f10*/  FFMA.FTZ R222, R20, R221, R33 ;  /* 0x000000dd14de7223 */ /* 0x000fe40000010021 */
[----:B------:R-:W-:Y:S02]  /*4f20*/  FADD.FTZ R39, R156, R39 ;  /* 0x000000279c277221 */ /* 0x000fe40000010000 */
[----:B------:R-:W-:-:S02]  /*4f30*/  FFMA.FTZ R33, R20, R223, -R32 ;  /* 0x000000df14217223 */ /* 0x000fc40000010820 */
[----:B------:R-:W-:Y:S02]  /*4f40*/  FADD.FTZ R38, -R157, R38 ;  /* 0x000000269d267221 */ /* 0x000fe40000010100 */
[----:B------:R-:W-:Y:S02]  /*4f50*/  FADD.FTZ R222, R219, R222 ;  /* 0x000000dedbde7221 */ /* 0x000fe40000010000 */
[C---:B------:R-:W-:Y:S02]  /*4f60*/  FMUL.FTZ R41, R11.reuse, -R39 ;  /* 0x800000270b297220 */ /* 0x040fe40000410000 */
[----:B------:R-:W-:Y:S02]  /*4f70*/  FADD.FTZ R220, R220, R33 ;  /* 0x00000021dcdc7221 */ /* 0x000fe40000010000 */
[----:B------:R-:W-:Y:S02]  /*4f80*/  FMUL.FTZ R34, R11, -R38 ;  /* 0x800000260b227220 */ /* 0x000fe40000410000 */
[----:B------:R-:W-:-:S02]  /*4f90*/  FMUL.FTZ R33, R23, R222 ;  /* 0x000000de17217220 */ /* 0x000fc40000410000 */
[C---:B------:R-:W-:Y:S02]  /*4fa0*/  FFMA.FTZ R38, R10.reuse, R38, R41 ;  /* 0x000000260a267223 */ /* 0x040fe40000010029 */
[-C--:B------:R-:W-:Y:S02]  /*4fb0*/  FMUL.FTZ R35, R23, R220.reuse ;  /* 0x000000dc17237220 */ /* 0x080fe40000410000 */
        /* <DEDUP_REMOVED lines=17> */
[----:B------:R-:W-:Y:S02]  /*50d0*/  FMUL.FTZ R41, R7, -R39 ;  /* 0x8000002707297220 */ /* 0x000fe40000410000 */
[----:B------:R-:W-:Y:S02]  /*50e0*/  FADD.FTZ R218, R215, R218 ;  /* 0x000000dad7da7221 */ /* 0x000fe40000010000 */
[----:B------:R-:W-:Y:S02]  /*50f0*/  FADD.FTZ R216, R216, R33 ;  /* 0x00000021d8d87221 */ /* 0x000fe40000010000 */
[-C--:B------:R-:W-:Y:S02]  /*5100*/  FMUL.FTZ R34, R7, -R38.reuse ;  /* 0x8000002607227220 */ /* 0x080fe40000410000 */
[----:B------:R-:W-:-:S02]  /*5110*/  FFMA.FTZ R38, R6, R38, R41 ;  /* 0x0000002606267223 */ /* 0x000fc40000010029 */
[C---:B------:R-:W-:Y:S02]  /*5120*/  FMUL.FTZ R33, R27.reuse, R218 ;  /* 0x000000da1b217220 */ /* 0x040fe40000410000 */
[-C--:B------:R-:W-:Y:S02]  /*5130*/  FMUL.FTZ R35, R27, R216.reuse ;  /* 0x000000d81b237220 */ /* 0x080fe40000410000 */
[----:B------:R-:W-:Y:S02]  /*5140*/  FFMA.FTZ R39, R6, R39, -R34 ;  /* 0x0000002706277223 */ /* 0x000fe40000010822 */
[----:B------:R-:W-:Y:S02]  /*5150*/  FADD.FTZ R41, -R189, R38 ;  /* 0x00000026bd297221 */ /* 0x000fe40000010100 */
[C---:B------:R-:W-:Y:S02]  /*5160*/  FFMA.FTZ R33, R26.reuse, R216, -R33 ;  /* 0x000000d81a217223 */ /* 0x040fe40000010821 */
[----:B------:R-:W-:-:S02]  /*5170*/  FFMA.FTZ R32, R26, R218, R35 ;  /* 0x000000da1a207223 */ /* 0x000fc40000010023 */
[----:B------:R-:W-:Y:S01]  /*5180*/  FADD.FTZ R39, R188, R39 ;  /* 0x00000027bc277221 */ /* 0x000fe20000010000 */
[----:B------:R-:W-:Y:S01]  /*5190*/  CS2R R34, SRZ ;  /* 0x0000000000227805 */ /* 0x000fe2000001ff00 */
[----:B------:R-:W-:Y:S02]  /*51a0*/  FMUL.FTZ R38, R5, -R41 ;  /* 0x8000002905267220 */ /* 0x000fe40000410000 */
[----:B------:R-:W-:Y:S01]  /*51b0*/  FADD.FTZ R215, R214, R33 ;  /* 0x00000021d6d77221 */ /* 0x000fe20000010000 */
[----:B------:R-:W-:Y:S01]  /*51c0*/  HFMA2.MMA R33, -RZ, RZ, 0, 0 ;  /* 0x00000000ff217435 */ /* 0x000fe200000001ff */
[----:B------:R-:W-:Y:S01]  /*51d0*/  FADD.FTZ R213, R213, R32 ;  /* 0x00000020d5d57221 */ /* 0x000fe20000010000 */
[----:B------:R-:W-:Y:S01]  /*51e0*/  MOV R32, 0x3f800000 ;  /* 0x3f80000000207802 */ /* 0x000fe20000000f00 */
[----:B------:R-:W-:Y:S02]  /*51f0*/  FFMA.FTZ R43, R4, R39, -R38 ;  /* 0x00000027042b7223 */ /* 0x000fe40000010826 */
[----:B------:R-:W-:-:S02]  /*5200*/  FMUL.FTZ R38, R29, R213 ;  /* 0x000000d51d267220 */ /* 0x000fc40000410000 */
[----:B------:R-:W-:Y:S02]  /*5210*/  FMUL.FTZ R40, R29, R215 ;  /* 0x000000d71d287220 */ /* 0x000fe40000410000 */
[C---:B------:R-:W-:Y:S01]  /*5220*/  FMUL.FTZ R42, R5.reuse, -R39 ;  /* 0x80000027052a7220 */ /* 0x040fe20000410000 */
[----:B------:R-:W0:Y:S01]  /*5230*/  @!P0 LDS.128 R32, [UR46+0x13080] ;  /* 0x0130802eff208984 */ /* 0x000e220008000c00 */
[----:B------:R-:W-:Y:S01]  /*5240*/  FFMA.FTZ R39, R28, R215, -R38 ;  /* 0x000000d71c277223 */ /* 0x000fe20000010826 */
[----:B------:R-:W-:Y:S01]  /*5250*/  ISETP.GT.U32.AND P0, PT, R0, 0x1f, PT ;  /* 0x0000001f0000780c */ /* 0x000fe20003f04070 */
[----:B------:R-:W-:Y:S02]  /*5260*/  FFMA.FTZ R40, R28, R213, R40 ;  /* 0x000000d51c287223 */ /* 0x000fe40000010028 */
        /* <DEDUP_REMOVED lines=28> */
[----:B-----5:R-:W2:Y:S01]  /*5430*/  LDS.128 R48, [R238+0x11280] ;  /* 0x01128000ee307984 */ /* 0x020ea20000000c00 */
        /* <DEDUP_REMOVED lines=35> */
.L_x_3608:
[----:B------:R-:W-:Y:S05]  /*5670*/  BRA.DIV ~URZ, `(.L_x_3511) ;  /* 0x00006c027f007947 */ /* 0x000fea000b800000 */
[----:B------:R2:W3:Y:S04]  /*5680*/  SHFL.DOWN PT, R42, R46, 0x1, 0x1f ;  /* 0x08201f002e2a7f89 */ /* 0x0004e800000e0000 */
[----:B------:R2:W4:Y:S04]  /*5690*/  SHFL.DOWN PT, R43, R45, 0x1, 0x1f ;  /* 0x08201f002d2b7f89 */ /* 0x00052800000e0000 */
[----:B------:R2:W0:Y:S02]  /*56a0*/  SHFL.DOWN PT, R149, R44, 0x1, 0x1f ;  /* 0x08201f002c957f89 */ /* 0x00042400000e0000 */
.L_x_3609:
        /* <DEDUP_REMOVED lines=15> */
.L_x_3513:
[----:B------:R-:W-:Y:S05]  /*57a0*/  BSYNC B1 ;  /* 0x0000000000017941 */ /* 0x000fea0003800000 */
.L_x_3512:
[----:B------:R-:W-:Y:S05]  /*57b0*/  BRA.DIV ~URZ, `(.L_x_3514) ;  /* 0x00006c127f007947 */ /* 0x000fea000b800000 */
[----:B-1----:R1:W2:Y:S04]  /*57c0*/  SHFL.DOWN PT, R41, R47, 0x2, 0x1f ;  /* 0x08401f002f297f89 */ /* 0x0022a800000e0000 */
[----:B---3--:R1:W3:Y:S04]  /*57d0*/  SHFL.DOWN PT, R42, R46, 0x2, 0x1f ;  /* 0x08401f002e2a7f89 */ /* 0x0082e800000e0000 */
[----:B----4-:R1:W4:Y:S04]  /*57e0*/  SHFL.DOWN PT, R43, R45, 0x2, 0x1f ;  /* 0x08401f002d2b7f89 */ /* 0x01032800000e0000 */
[----:B0-----:R1:W0:Y:S02]  /*57f0*/  SHFL.DOWN PT, R149, R44, 0x2, 0x1f ;  /* 0x08401f002c957f89 */ /* 0x00122400000e0000 */
.L_x_3610:
        /* <DEDUP_REMOVED lines=15> */
.L_x_3516:
[----:B------:R-:W-:Y:S05]  /*58f0*/  BSYNC B1 ;  /* 0x0000000000017941 */ /* 0x000fea0003800000 */
.L_x_3515:
[----:B------:R-:W-:Y:S05]  /*5900*/  BRA.DIV ~URZ, `(.L_x_3517) ;  /* 0x00006c827f007947 */ /* 0x000fea000b800000 */
[----:B--2---:R2:W1:Y:S02]  /*5910*/  SHFL.DOWN PT, R41, R47, 0x4, 0x1f ;  /* 0x08801f002f297f89 */ /* 0x00446400000e0000 */
.L_x_3611:
[----:B------:R-:W-:Y:S05]  /*5920*/  BRA.DIV ~URZ, `(.L_x_3518) ;  /* 0x00006ce27f007947 */ /* 0x000fea000b800000 */
[----:B---3--:R3:W2:Y:S04]  /*5930*/  SHFL.DOWN PT, R42, R46, 0x4, 0x1f ;  /* 0x08801f002e2a7f89 */ /* 0x0086a800000e0000 */
[----:B----4-:R3:W4:Y:S04]  /*5940*/  SHFL.DOWN PT, R43, R45, 0x4, 0x1f ;  /* 0x08801f002d2b7f89 */ /* 0x01072800000e0000 */
[----:B0-----:R3:W0:Y:S02]  /*5950*/  SHFL.DOWN PT, R149, R44, 0x4, 0x1f ;  /* 0x08801f002c957f89 */ /* 0x00162400000e0000 */
.L_x_3612:
        /* <DEDUP_REMOVED lines=15> */
.L_x_3520:
[----:B------:R-:W-:Y:S05]  /*5a50*/  BSYNC B1 ;  /* 0x0000000000017941 */ /* 0x000fea0003800000 */
.L_x_3519:
[----:B------:R-:W-:Y:S05]  /*5a60*/  BRA.DIV ~URZ, `(.L_x_3521) ;  /* 0x00006cf27f007947 */ /* 0x000fea000b800000 */
[----:B-1----:R1:W3:Y:S04]  /*5a70*/  SHFL.DOWN PT, R41, R47, 0x8, 0x1f ;  /* 0x09001f002f297f89 */ /* 0x0022e800000e0000 */
[----:B--2---:R1:W2:Y:S04]  /*5a80*/  SHFL.DOWN PT, R42, R46, 0x8, 0x1f ;  /* 0x09001f002e2a7f89 */ /* 0x0042a800000e0000 */
[----:B----4-:R1:W4:Y:S04]  /*5a90*/  SHFL.DOWN PT, R43, R45, 0x8, 0x1f ;  /* 0x09001f002d2b7f89 */ /* 0x01032800000e0000 */
[----:B0-----:R1:W0:Y:S02]  /*5aa0*/  SHFL.DOWN PT, R149, R44, 0x8, 0x1f ;  /* 0x09001f002c957f89 */ /* 0x00122400000e0000 */
.L_x_3613:
        /* <DEDUP_REMOVED lines=15> */
.L_x_3523:
[----:B------:R-:W-:Y:S05]  /*5ba0*/  BSYNC B1 ;  /* 0x0000000000017941 */ /* 0x000fea0003800000 */
.L_x_3522:
[----:B------:R-:W-:Y:S05]  /*5bb0*/  BRA.DIV ~URZ, `(.L_x_3524) ;  /* 0x00006d627f007947 */ /* 0x000fea000b800000 */
[----:B---3--:R3:W1:Y:S02]  /*5bc0*/  SHFL.DOWN PT, R41, R47, 0x10, 0x1f ;  /* 0x0a001f002f297f89 */ /* 0x00866400000e0000 */
.L_x_3614:
[----:B------:R-:W-:Y:S05]  /*5bd0*/  BRA.DIV ~URZ, `(.L_x_3525) ;  /* 0x00006dc27f007947 */ /* 0x000fea000b800000 */
[----:B--2---:R2:W3:Y:S04]  /*5be0*/  SHFL.DOWN PT, R42, R46, 0x10, 0x1f ;  /* 0x0a001f002e2a7f89 */ /* 0x0044e800000e0000 */
[----:B----4-:R2:W4:Y:S04]  /*5bf0*/  SHFL.DOWN PT, R43, R45, 0x10, 0x1f ;  /* 0x0a001f002d2b7f89 */ /* 0x01052800000e0000 */
[----:B0-----:R2:W0:Y:S02]  /*5c00*/  SHFL.DOWN PT, R149, R44, 0x10, 0x1f ;  /* 0x0a001f002c957f89 */ /* 0x00142400000e0000 */
.L_x_3615:
        /* <DEDUP_REMOVED lines=13> */
.L_x_3527:
[----:B------:R-:W-:Y:S05]  /*5ce0*/  BSYNC B1 ;  /* 0x0000000000017941 */ /* 0x000fea0003800000 */
.L_x_3526:
        /* <DEDUP_REMOVED lines=20> */
.L_x_3616:
        /* <DEDUP_REMOVED lines=15> */
.L_x_3530:
[----:B-1----:R-:W-:Y:S05]  /*5f20*/  BSYNC B1 ;  /* 0x0000000000017941 */ /* 0x002fea0003800000 */
.L_x_3529:
        /* <DEDUP_REMOVED lines=39> */
.L_x_3509:
[----:B0-----:R-:W-:Y:S05]  /*61a0*/  BSYNC B0 ;  /* 0x0000000000007941 */ /* 0x001fea0003800000 */
.L_x_3508:
[----:B------:R-:W-:Y:S01]  /*61b0*/  WARPSYNC 0xffffffff ;  /* 0xffffffff00007948 */ /* 0x000fe20003800000 */
[----:B------:R-:W-:Y:S01]  /*61c0*/  BAR.SYNC.DEFER_BLOCKING 0x0 ;  /* 0x0000000000007b1d */ /* 0x000fe20000010000 */
[----:B------:R-:W-:Y:S01]  /*61d0*/  ISETP.NE.AND P0, PT, R0, RZ, PT ;  /* 0x000000ff0000720c */ /* 0x000fe20003f05270 */
[----:B------:R-:W-:Y:S01]  /*61e0*/  FFMA.FTZ R248, -R182, R237, -RZ ;  /* 0x000000edb6f87223 */ /* 0x000fe200000109ff */
[----:B------:R-:W-:Y:S01]  /*61f0*/  IADD3 R247, R0, 0x200, RZ ;  /* 0x0000020000f77810 */ /* 0x000fe20007ffe0ff */
[----:B------:R-:W-:Y:S01]  /*6200*/  FMUL.FTZ R249, R182, R167 ;  /* 0x000000a7b6f97220 */ /* 0x000fe20000410000 */
[C---:B------:R-:W-:Y:S01]  /*6210*/  IADD3 R243, R0.reuse, 0xf00, RZ ;  /* 0x00000f0000f37810 */ /* 0x040fe20007ffe0ff */
[----:B------:R-:W-:Y:S01]  /*6220*/  FFMA.FTZ R251, -R181, R166, -RZ ;  /* 0x000000a6b5fb7223 */ /* 0x000fe200000109ff */
[----:B------:R-:W-:Y:S01]  /*6230*/  IADD3 R245, R0, 0xf80, RZ ;  /* 0x00000f8000f57810 */ /* 0x000fe20007ffe0ff */
[----:B------:R-:W-:Y:S01]  /*6240*/  ULEA UR34, UR16, 0xfffff800, 0xb ;  /* 0xfffff80010227891 */ /* 0x000fe2000f8e583f */
[----:B------:R-:W-:Y:S01]  /*6250*/  BSSY B0, `(.L_x_3531) ;  /* 0x00002b9000007945 */ /* 0x000fe20003800000 */
[----:B------:R-:W-:-:S02]  /*6260*/  ULDC UR35, c[0x0][0x168] ;  /* 0x00005a0000237ab9 */ /* 0x000fc40000000800 */
[----:B------:R-:W-:Y:S01]  /*6270*/  UIADD3 UR34, -UR34, UR35, URZ ;  /* 0x0000002322227290 */ /* 0x000fe2000fffe13f */
[----:B-1----:R-:W0:Y:S04]  /*6280*/  LDS.64 R36, [R163.X16+0x11288] ;  /* 0x01128800a3247984 */ /* 0x002e28000000ca00 */
[----:B------:R1:W-:Y:S01]  /*6290*/  @!P0 STS.128 [UR46+0x13080], R32 ;  /* 0x01308020ff008988 */ /* 0x0003e20008000c2e */
[-C--:B0-----:R-:W-:Y:S02]  /*62a0*/  FMUL.FTZ R38, R36, -R153.reuse ;  /* 0x8000009924267220 */ /* 0x081fe40000410000 */
[C---:B------:R-:W-:Y:S02]  /*62b0*/  FMUL.FTZ R153, R37.reuse, -R153 ;  /* 0x8000009925997220 */ /* 0x040fe40000410000 */
[----:B------:R-:W-:-:S02]  /*62c0*/  FFMA.FTZ R37, R37, R152, R38 ;  /* 0x0000009825257223 */ /* 0x000fc40000010026 */
[----:B------:R-:W-:Y:S02]  /*62d0*/  FFMA.FTZ R36, R36, R152, -R153 ;  /* 0x0000009824247223 */ /* 0x000fe40000010899 */
[----:B------:R-:W-:Y:S01]  /*62e0*/  FADD.FTZ R208, -R208, R37 ;  /* 0x00000025d0d07221 */ /* 0x000fe20000010100 */
[----:B------:R-:W-:Y:S01]  /*62f0*/  P2R R37, PR, RZ, 0x1 ;  /* 0x00000001ff257803 */ /* 0x000fe20000000000 */
[----:B------:R-:W-:Y:S02]  /*6300*/  FADD.FTZ R46, R207, R36 ;  /* 0x00000024cf2e7221 */ /* 0x000fe40000010000 */
[----:B------:R-:W-:Y:S02]  /*6310*/  FADD.FTZ R36, R119, UR5 ;  /* 0x0000000577247e21 */ /* 0x000fe40008010000 */
[----:B------:R-:W-:Y:S02]  /*6320*/  FMUL.FTZ R37, R165, -R208 ;  /* 0x800000d0a5257220 */ /* 0x000fe40000410000 */
[----:B------:R-:W-:-:S02]  /*6330*/  FMUL.FTZ R38, R46, UR45 ;  /* 0x0000002d2e267c20 */ /* 0x000fc40008410000 */
[----:B------:R-:W-:Y:S02]  /*6340*/  FMUL.FTZ R39, R135, R36 ;  /* 0x0000002487277220 */ /* 0x000fe40000410000 */
[-C--:B------:R-:W-:Y:S02]  /*6350*/  FMUL.FTZ R165, R165, -R46.reuse ;  /* 0x8000002ea5a57220 */ /* 0x080fe40000410000 */
[----:B------:R-:W-:Y:S02]  /*6360*/  FFMA.FTZ R40, R164, R46, -R37 ;  /* 0x0000002ea4287223 */ /* 0x000fe40000010825 */
[C---:B------:R-:W-:Y:S02]  /*6370*/  FFMA.FTZ R44, R208.reuse, UR44, -R38 ;  /* 0x0000002cd02c7c23 */ /* 0x040fe40008010826 */
[----:B------:R-:W-:Y:S02]  /*6380*/  FFMA.FTZ R37, R55, -R39, R210 ;  /* 0x8000002737257223 */ /* 0x000fe400000100d2 */
[----:B------:R-:W-:-:S02]  /*6390*/  FMUL.FTZ R41, R208, UR45 ;  /* 0x0000002dd0297c20 */ /* 0x000fc40008410000 */
[C---:B------:R-:W-:Y:S02]  /*63a0*/  FMUL.FTZ R38, R36.reuse, R208 ;  /* 0x000000d024267220 */ /* 0x040fe40000410000 */
[----:B-1----:R-:W-:Y:S02]  /*63b0*/  FMUL.FTZ R32, R36, R46 ;  /* 0x0000002e24207220 */ /* 0x002fe40000410000 */
[----:B------:R-:W-:Y:S02]  /*63c0*/  FFMA.FTZ R165, R164, R208, R165 ;  /* 0x000000d0a4a57223 */ /* 0x000fe400000100a5 */
[----:B------:R-:W-:Y:S02]  /*63d0*/  FFMA.FTZ R39, R54, -R39, R240 ;  /* 0x8000002736277223 */ /* 0x000fe400000100f0 */
[----:B------:R-:W-:Y:S02]  /*63e0*/  FFMA.FTZ R42, R46, UR44, R41 ;  /* 0x0000002c2e2a7c23 */ /* 0x000fe40008010029 */
[----:B------:R-:W-:-:S02]  /*63f0*/  FMUL.FTZ R35, R37, R38 ;  /* 0x0000002625237220 */ /* 0x000fc40000410000 */
[C---:B------:R-:W-:Y:S02]  /*6400*/  FMUL.FTZ R34, R37.reuse, R32 ;  /* 0x0000002025227220 */ /* 0x040fe40000410000 */
[----:B------:R-:W-:Y:S02]  /*6410*/  FMUL.FTZ R33, R37, R44 ;  /* 0x0000002c25217220 */ /* 0x000fe40000410000 */
[----:B------:R-:W-:Y:S02]  /*6420*/  FADD.FTZ R206, -R206, R165 ;  /* 0x000000a5cece7221 */ /* 0x000fe40000010100 */
[----:B-----5:R-:W-:Y:S02]  /*6430*/  FADD.FTZ R48, R205, R40 ;  /* 0x00000028cd307221 */ /* 0x020fe40000010000 */
[C---:B------:R-:W-:Y:S02]  /*6440*/  FFMA.FTZ R35, R39.reuse, R32, R35 ;  /* 0x0000002027237223 */ /* 0x040fe40000010023 */
[----:B------:R-:W-:-:S02]  /*6450*/  FFMA.FTZ R34, R39, R38, -R34 ;  /* 0x0000002627227223 */ /* 0x000fc40000010822 */
[----:B------:R-:W-:Y:S02]  /*6460*/  FFMA.FTZ R33, R39, R42, R33 ;  /* 0x0000002a27217223 */ /* 0x000fe40000010021 */
[C---:B------:R-:W-:Y:S02]  /*6470*/  FMUL.FTZ R39, R31.reuse, -R206 ;  /* 0x800000ce1f277220 */ /* 0x040fe40000410000 */
[-C--:B------:R-:W-:Y:S02]  /*6480*/  FMUL.FTZ R31, R31, -R48.reuse ;  /* 0x800000301f1f7220 */ /* 0x080fe40000410000 */
[----:B------:R-:W-:Y:S02]  /*6490*/  FADD.FTZ R37, R118, UR5 ;  /* 0x0000000576257e21 */ /* 0x000fe40008010000 */
[----:B------:R-:W-:Y:S02]  /*64a0*/  FFMA.FTZ R40, R30, R48, -R39 ;  /* 0x000000301e287223 */ /* 0x000fe40000010827 */
[----:B------:R-:W-:-:S02]  /*64b0*/  FMUL.FTZ R55, R55, R208 ;  /* 0x000000d037377220 */ /* 0x000fc40000410000 */
[-C--:B------:R-:W-:Y:S02]  /*64c0*/  FFMA.FTZ R39, R30, R206.reuse, R31 ;  /* 0x000000ce1e277223 */ /* 0x080fe4000001001f */
[----:B------:R-:W-:Y:S02]  /*64d0*/  FMUL.FTZ R42, R134, R37 ;  /* 0x00000025862a7220 */ /* 0x000fe40000410000 */
[----:B------:R-:W-:Y:S02]  /*64e0*/  FMUL.FTZ R41, R53, R206 ;  /* 0x000000ce35297220 */ /* 0x000fe40000410000 */
[----:B------:R-:W-:Y:S02]  /*64f0*/  FMUL.FTZ R30, R48, UR45 ;  /* 0x0000002d301e7c20 */ /* 0x000fe40008410000 */
[----:B------:R-:W-:Y:S02]  /*6500*/  FADD.FTZ R203, R203, R40 ;  /* 0x00000028cbcb7221 */ /* 0x000fe40000010000 */
[----:B------:R-:W-:-:S02]  /*6510*/  FFMA.FTZ R54, R54, R46, R55 ;  /* 0x0000002e36367223 */ /* 0x000fc40000010037 */
[----:B------:R-:W-:Y:S02]  /*6520*/  FMUL.FTZ R40, R206, UR45 ;  /* 0x0000002dce287c20 */ /* 0x000fe40008410000 */
[----:B------:R-:W-:Y:S02]  /*6530*/  FFMA.FTZ R46, R53, -R42, R209 ;  /* 0x8000002a352e7223 */ /* 0x000fe400000100d1 */
[----:B------:R-:W-:Y:S02]  /*6540*/  FFMA.FTZ R31, R52, R48, R41 ;  /* 0x00000030341f7223 */ /* 0x000fe40000010029 */
[----:B------:R-:W-:Y:S02]  /*6550*/  FADD.FTZ R204, -R204, R39 ;  /* 0x00000027cccc7221 */ /* 0x000fe40000010100 */
[----:B------:R-:W-:Y:S02]  /*6560*/  FFMA.FTZ R43, R206, UR44, -R30 ;  /* 0x0000002cce2b7c23 */ /* 0x000fe4000801081e */
[----:B------:R-:W-:-:S02]  /*6570*/  FMUL.FTZ R39, R37, R206 ;  /* 0x000000ce25277220 */ /* 0x000fc40000410000 */
[----:B------:R-:W-:Y:S02]  /*6580*/  FMUL.FTZ R41, R37, R48 ;  /* 0x0000003025297220 */ /* 0x000fe40000410000 */
[----:B------:R-:W-:Y:S02]  /*6590*/  FFMA.FTZ R49, R48, UR44, R40 ;  /* 0x0000002c30317c23 */ /* 0x000fe40008010028 */
[----:B------:R-:W-:Y:S02]  /*65a0*/  FFMA.FTZ R44, R52, -R42, R211 ;  /* 0x8000002a342c7223 */ /* 0x000fe400000100d3 */
[C---:B------:R-:W-:Y:S02]  /*65b0*/  FMUL.FTZ R48, R46.reuse, R43 ;  /* 0x0000002b2e307220 */ /* 0x040fe40000410000 */
[C---:B------:R-:W-:Y:S02]  /*65c0*/  FMUL.FTZ R40, R46.reuse, R39 ;  /* 0x000000272e287220 */ /* 0x040fe40000410000 */
[----:B------:R-:W-:-:S02]  /*65d0*/  FMUL.FTZ R42, R46, R41 ;  /* 0x000000292e2a7220 */ /* 0x000fc40000410000 */
[C---:B------:R-:W-:Y:S02]  /*65e0*/  FMUL.FTZ R43, R29.reuse, -R204 ;  /* 0x800000cc1d2b7220 */ /* 0x040fe40000410000 */
[----:B------:R-:W-:Y:S02]  /*65f0*/  FMUL.FTZ R45, R29, -R203 ;  /* 0x800000cb1d2d7220 */ /* 0x000fe40000410000 */
[----:B------:R-:W-:Y:S02]  /*6600*/  FADD.FTZ R30, R117, UR5 ;  /* 0x00000005751e7e21 */ /* 0x000fe40008010000 */
[C---:B------:R-:W-:Y:S02]  /*6610*/  FFMA.FTZ R40, R44.reuse, R41, R40 ;  /* 0x000000292c287223 */ /* 0x040fe40000010028 */
[C---:B------:R-:W-:Y:S02]  /*6620*/  FFMA.FTZ R42, R44.reuse, R39, -R42 ;  /* 0x000000272c2a7223 */ /* 0x040fe4000001082a */
[----:B------:R-:W-:-:S02]  /*6630*/  FFMA.FTZ R29, R44, R49, R48 ;  /* 0x000000312c1d7223 */ /* 0x000fc40000010030 */
[C---:B------:R-:W-:Y:S02]  /*6640*/  FFMA.FTZ R46, R28.reuse, R203, -R43 ;  /* 0x000000cb1c2e7223 */ /* 0x040fe4000001082b */
[----:B------:R-:W-:Y:S02]  /*6650*/  FFMA.FTZ R45, R28, R204, R45 ;  /* 0x000000cc1c2d7223 */ /* 0x000fe4000001002d */
[----:B------:R-:W-:Y:S02]  /*6660*/  FMUL.FTZ R28, R203, UR45 ;  /* 0x0000002dcb1c7c20 */ /* 0x000fe40008410000 */
[C---:B------:R-:W-:Y:S02]  /*6670*/  FMUL.FTZ R44, R204.reuse, UR45 ;  /* 0x0000002dcc2c7c20 */ /* 0x040fe40008410000 */
[----:B------:R-:W-:Y:S02]  /*6680*/  FMUL.FTZ R47, R133, R30 ;  /* 0x0000001e852f7220 */ /* 0x000fe40000410000 */
[----:B------:R-:W-:-:S02]  /*6690*/  FFMA.FTZ R50, R204, UR44, -R28 ;  /* 0x0000002ccc327c23 */ /* 0x000fc4000801081c */
[----:B------:R-:W-:Y:S02]  /*66a0*/  FFMA.FTZ R48, R203, UR44, R44 ;  /* 0x0000002ccb307c23 */ /* 0x000fe4000801002c */
[----:B------:R-:W-:Y:S02]  /*66b0*/  FFMA.FTZ R49, R59, -R47, R214 ;  /* 0x8000002f3b317223 */ /* 0x000fe400000100d6 */
[C---:B------:R-:W-:Y:S02]  /*66c0*/  FMUL.FTZ R28, R30.reuse, R204 ;  /* 0x000000cc1e1c7220 */ /* 0x040fe40000410000 */
[----:B------:R-:W-:Y:S02]  /*66d0*/  FMUL.FTZ R44, R30, R203 ;  /* 0x000000cb1e2c7220 */ /* 0x000fe40000410000 */
[----:B------:R-:W-:Y:S02]  /*66e0*/  FADD.FTZ R202, -R202, R45 ;  /* 0x0000002dcaca7221 */ /* 0x000fe40000010100 */
[----:B------:R-:W-:-:S02]  /*66f0*/  FFMA.FTZ R43, R58, -R47, R212 ;  /* 0x8000002f3a2b7223 */ /* 0x000fc400000100d4 */
[----:B------:R-:W-:Y:S02]  /*6700*/  FADD.FTZ R150, R201, R46 ;  /* 0x0000002ec9967221 */ /* 0x000fe40000010000 */
[C---:B------:R-:W-:Y:S02]  /*6710*/  FMUL.FTZ R46, R49.reuse, R28 ;  /* 0x0000001c312e7220 */ /* 0x040fe40000410000 */
[C---:B------:R-:W-:Y:S02]  /*6720*/  FMUL.FTZ R47, R49.reuse, R44 ;  /* 0x0000002c312f7220 */ /* 0x040fe40000410000 */
[----:B------:R-:W-:Y:S02]  /*6730*/  FMUL.FTZ R50, R49, R50 ;  /* 0x0000003231327220 */ /* 0x000fe40000410000 */
[C---:B------:R-:W-:Y:S02]  /*6740*/  FMUL.FTZ R49, R27.reuse, -R202 ;  /* 0x800000ca1b317220 */ /* 0x040fe40000410000 */
[----:B------:R-:W-:-:S02]  /*6750*/  FMUL.FTZ R27, R27, -R150 ;  /* 0x800000961b1b7220 */ /* 0x000fc40000410000 */
[----:B------:R-:W-:Y:S02]  /*6760*/  FADD.FTZ R45, R116, UR5 ;  /* 0x00000005742d7e21 */ /* 0x000fe40008010000 */
[C---:B------:R-:W-:Y:S02]  /*6770*/  FFMA.FTZ R46, R43.reuse, R44, R46 ;  /* 0x0000002c2b2e7223 */ /* 0x040fe4000001002e */
[C---:B------:R-:W-:Y:S02]  /*6780*/  FFMA.FTZ R47, R43.reuse, R28, -R47 ;  /* 0x0000001c2b2f7223 */ /* 0x040fe4000001082f */
[----:B------:R-:W-:Y:S02]  /*6790*/  FFMA.FTZ R43, R43, R48, R50 ;  /* 0x000000302b2b7223 */ /* 0x000fe40000010032 */
[C---:B------:R-:W-:Y:S02]  /*67a0*/  FFMA.FTZ R48, R26.reuse, R150, -R49 ;  /* 0x000000961a307223 */ /* 0x040fe40000010831 */
[----:B------:R-:W-:-:S02]  /*67b0*/  FFMA.FTZ R49, R26, R202, R27 ;  /* 0x000000ca1a317223 */ /* 0x000fc4000001001b */
[----:B------:R-:W-:Y:S02]  /*67c0*/  FMUL.FTZ R50, R132, R45 ;  /* 0x0000002d84327220 */ /* 0x000fe40000410000 */
[----:B------:R-:W-:Y:S02]  /*67d0*/  FMUL.FTZ R51, R57, R202 ;  /* 0x000000ca39337220 */ /* 0x000fe40000410000 */
[----:B------:R-:W-:Y:S02]  /*67e0*/  FMUL.FTZ R26, R150, UR45 ;  /* 0x0000002d961a7c20 */ /* 0x000fe40008410000 */
[----:B------:R-:W-:Y:S02]  /*67f0*/  FMUL.FTZ R59, R59, R204 ;  /* 0x000000cc3b3b7220 */ /* 0x000fe40000410000 */
[----:B------:R-:W-:Y:S02]  /*6800*/  FADD.FTZ R199, R199, R48 ;  /* 0x00000030c7c77221 */ /* 0x000fe40000010000 */
[----:B------:R-:W-:-:S02]  /*6810*/  FFMA.FTZ R148, R57, -R50, R213 ;  /* 0x8000003239947223 */ /* 0x000fc400000100d5 */
[----:B------:R-:W-:Y:S02]  /*6820*/  FFMA.FTZ R27, R56, R150, R51 ;  /* 0x00000096381b7223 */ /* 0x000fe40000010033 */
[----:B------:R-:W-:Y:S02]  /*6830*/  FADD.FTZ R200, -R200, R49 ;  /* 0x00000031c8c87221 */ /* 0x000fe40000010100 */
[C---:B------:R-:W-:Y:S02]  /*6840*/  FMUL.FTZ R48, R202.reuse, UR45 ;  /* 0x0000002dca307c20 */ /* 0x040fe40008410000 */
[----:B------:R-:W-:Y:S02]  /*6850*/  FFMA.FTZ R53, R202, UR44, -R26 ;  /* 0x0000002cca357c23 */ /* 0x000fe4000801081a */
[C---:B------:R-:W-:Y:S02]  /*6860*/  FMUL.FTZ R49, R45.reuse, R202 ;  /* 0x000000ca2d317220 */ /* 0x040fe40000410000 */
[----:B------:R-:W-:-:S02]  /*6870*/  FMUL.FTZ R51, R45, R150 ;  /* 0x000000962d337220 */ /* 0x000fc40000410000 */
[----:B------:R-:W-:Y:S02]  /*6880*/  FFMA.FTZ R58, R58, R203, R59 ;  /* 0x000000cb3a3a7223 */ /* 0x000fe4000001003b */
[----:B------:R-:W-:Y:S02]  /*6890*/  FFMA.FTZ R52, R56, -R50, R215 ;  /* 0x8000003238347223 */ /* 0x000fe400000100d7 */
[----:B------:R-:W-:Y:S02]  /*68a0*/  FFMA.FTZ R59, R150, UR44, R48 ;  /* 0x0000002c963b7c23 */ /* 0x000fe40008010030 */
[C---:B------:R-:W-:Y:S02]  /*68b0*/  FMUL.FTZ R56, R148.reuse, R53 ;  /* 0x0000003594387220 */ /* 0x040fe40000410000 */
[C---:B------:R-:W-:Y:S02]  /*68c0*/  FMUL.FTZ R48, R148.reuse, R49 ;  /* 0x0000003194307220 */ /* 0x040fe40000410000 */
[----:B------:R-:W-:-:S02]  /*68d0*/  FMUL.FTZ R50, R148, R51 ;  /* 0x0000003394327220 */ /* 0x000fc40000410000 */
[C---:B------:R-:W-:Y:S02]  /*68e0*/  FMUL.FTZ R53, R25.reuse, -R200 ;  /* 0x800000c819357220 */ /* 0x040fe40000410000 */
[----:B------:R-:W-:Y:S02]  /*68f0*/  FMUL.FTZ R55, R25, -R199 ;  /* 0x800000c719377220 */ /* 0x000fe40000410000 */
[----:B------:R-:W-:Y:S02]  /*6900*/  FADD.FTZ R26, R123, UR5 ;  /* 0x000000057b1a7e21 */ /* 0x000fe40008010000 */
[C---:B------:R-:W-:Y:S02]  /*6910*/  FFMA.FTZ R25, R52.reuse, R59, R56 ;  /* 0x0000003b34197223 */ /* 0x040fe40000010038 */
[C---:B------:R-:W-:Y:S02]  /*6920*/  FFMA.FTZ R48, R52.reuse, R51, R48 ;  /* 0x0000003334307223 */ /* 0x040fe40000010030 */
[----:B------:R-:W-:-:S02]  /*6930*/  FFMA.FTZ R50, R52, R49, -R50 ;  /* 0x0000003134327223 */ /* 0x000fc40000010832 */
[C---:B------:R-:W-:Y:S02]  /*6940*/  FFMA.FTZ R56, R24.reuse, R199, -R53 ;  /* 0x000000c718387223 */ /* 0x040fe40000010835 */
[----:B------:R-:W-:Y:S02]  /*6950*/  FFMA.FTZ R55, R24, R200, R55 ;  /* 0x000000c818377223 */ /* 0x000fe40000010037 */
[----:B------:R-:W-:Y:S02]  /*6960*/  FMUL.FTZ R24, R199, UR45 ;  /* 0x0000002dc7187c20 */ /* 0x000fe40008410000 */
[C---:B------:R-:W-:Y:S02]  /*6970*/  FMUL.FTZ R52, R200.reuse, UR45 ;  /* 0x0000002dc8347c20 */ /* 0x040fe40008410000 */
[----:B------:R-:W-:Y:S02]  /*6980*/  FMUL.FTZ R57, R139, R26 ;  /* 0x0000001a8b397220 */ /* 0x000fe40000410000 */
[----:B------:R-:W-:-:S02]  /*6990*/  FFMA.FTZ R150, R200, UR44, -R24 ;  /* 0x0000002cc8967c23 */ /* 0x000fc40008010818 */
[----:B------:R-:W-:Y:S02]  /*69a0*/  FFMA.FTZ R148, R199, UR44, R52 ;  /* 0x0000002cc7947c23 */ /* 0x000fe40008010034 */
[C---:B------:R-:W-:Y:S02]  /*69b0*/  FFMA.FTZ R53, R63.reuse, -R57, R218 ;  /* 0x800000393f357223 */ /* 0x040fe400000100da */
[CC--:B------:R-:W-:Y:S02]  /*69c0*/  FMUL.FTZ R24, R26.reuse, R200.reuse ;  /* 0x000000c81a187220 */ /* 0x0c0fe40000410000 */
[----:B------:R-:W-:Y:S02]  /*69d0*/  FMUL.FTZ R52, R26, R199 ;  /* 0x000000c71a347220 */ /* 0x000fe40000410000 */
[----:B------:R-:W-:Y:S02]  /*69e0*/  FMUL.FTZ R63, R63, R200 ;  /* 0x000000c83f3f7220 */ /* 0x000fe40000410000 */
[----:B------:R-:W-:-:S02]  /*69f0*/  FFMA.FTZ R59, R62, -R57, R216 ;  /* 0x800000393e3b7223 */ /* 0x000fc400000100d8 */
[----:B------:R-:W-:Y:S02]  /*6a00*/  FADD.FTZ R200, R197, R56 ;  /* 0x00000038c5c87221 */ /* 0x000fe40000010000 */
[----:B------:R-:W-:Y:S02]  /*6a10*/  FADD.FTZ R198, -R198, R55 ;  /* 0x00000037c6c67221 */ /* 0x000fe40000010100 */
[C---:B------:R-:W-:Y:S02]  /*6a20*/  FMUL.FTZ R57, R53.reuse, R24 ;  /* 0x0000001835397220 */ /* 0x040fe40000410000 */
[C---:B------:R-:W-:Y:S02]  /*6a30*/  FMUL.FTZ R56, R53.reuse, R52 ;  /* 0x0000003435387220 */ /* 0x040fe40000410000 */
[----:B------:R-:W-:Y:S02]  /*6a40*/  FMUL.FTZ R55, R53, R150 ;  /* 0x0000009635377220 */ /* 0x000fe40000410000 */
[----:B------:R-:W-:-:S02]  /*6a50*/  FFMA.FTZ R57, R59, R52, R57 ;  /* 0x000000343b397223 */ /* 0x000fc40000010039 */
[C---:B------:R-:W-:Y:S02]  /*6a60*/  FFMA.FTZ R56, R59.reuse, R24, -R56 ;  /* 0x000000183b387223 */ /* 0x040fe40000010838 */
[----:B------:R-:W-:Y:S02]  /*6a70*/  FFMA.FTZ R55, R59, R148, R55 ;  /* 0x000000943b377223 */ /* 0x000fe40000010037 */
[C---:B------:R-:W-:Y:S02]  /*6a80*/  FMUL.FTZ R59, R23.reuse, -R198 ;  /* 0x800000c6173b7220 */ /* 0x040fe40000410000 */
[----:B------:R-:W-:Y:S02]  /*6a90*/  FADD.FTZ R53, R122, UR5 ;  /* 0x000000057a357e21 */ /* 0x000fe40008010000 */
[-C--:B------:R-:W-:Y:S02]  /*6aa0*/  FMUL.FTZ R23, R23, -R200.reuse ;  /* 0x800000c817177220 */ /* 0x080fe40000410000 */
[----:B------:R-:W-:-:S02]  /*6ab0*/  FFMA.FTZ R148, R22, R200, -R59 ;  /* 0x000000c816947223 */ /* 0x000fc4000001083b */
[----:B------:R-:W-:Y:S02]  /*6ac0*/  FMUL.FTZ R150, R138, R53 ;  /* 0x000000358a967220 */ /* 0x000fe40000410000 */
[-C--:B------:R-:W-:Y:S02]  /*6ad0*/  FFMA.FTZ R59, R22, R198.reuse, R23 ;  /* 0x000000c6163b7223 */ /* 0x080fe40000010017 */
[----:B------:R-:W-:Y:S02]  /*6ae0*/  FMUL.FTZ R22, R200, UR45 ;  /* 0x0000002dc8167c20 */ /* 0x000fe40008410000 */
[----:B------:R-:W-:Y:S02]  /*6af0*/  FFMA.FTZ R62, R62, R199, R63 ;  /* 0x000000c73e3e7223 */ /* 0x000fe4000001003f */
[C---:B------:R-:W-:Y:S02]  /*6b00*/  FMUL.FTZ R63, R61.reuse, R198 ;  /* 0x000000c63d3f7220 */ /* 0x040fe40000410000 */
[----:B------:R-:W-:-:S02]  /*6b10*/  FFMA.FTZ R164, R61, -R150, R217 ;  /* 0x800000963da47223 */ /* 0x000fc400000100d9 */
[----:B------:R-:W-:Y:S02]  /*6b20*/  FADD.FTZ R163, -R196, R59 ;  /* 0x0000003bc4a37221 */ /* 0x000fe40000010100 */
[C---:B------:R-:W-:Y:S02]  /*6b30*/  FMUL.FTZ R59, R198.reuse, UR45 ;  /* 0x0000002dc63b7c20 */ /* 0x040fe40008410000 */
[----:B------:R-:W-:Y:S02]  /*6b40*/  FFMA.FTZ R61, R198, UR44, -R22 ;  /* 0x0000002cc63d7c23 */ /* 0x000fe40008010816 */
[C---:B------:R-:W-:Y:S02]  /*6b50*/  FMUL.FTZ R149, R53.reuse, R198 ;  /* 0x000000c635957220 */ /* 0x040fe40000410000 */
[----:B------:R-:W-:Y:S02]  /*6b60*/  FMUL.FTZ R151, R53, R200 ;  /* 0x000000c835977220 */ /* 0x000fe40000410000 */
[----:B------:R-:W-:-:S02]  /*6b70*/  FADD.FTZ R195, R195, R148 ;  /* 0x00000094c3c37221 */ /* 0x000fc40000010000 */
[C---:B------:R-:W-:Y:S02]  /*6b80*/  FFMA.FTZ R152, R60.reuse, -R150, R219 ;  /* 0x800000963c987223 */ /* 0x040fe400000100db */
[----:B------:R-:W-:Y:S02]  /*6b90*/  FFMA.FTZ R23, R60, R200, R63 ;  /* 0x000000c83c177223 */ /* 0x000fe4000001003f */
[----:B------:R-:W-:Y:S02]  /*6ba0*/  FFMA.FTZ R153, R200, UR44, R59 ;  /* 0x0000002cc8997c23 */ /* 0x000fe4000801003b */
[C---:B------:R-:W-:Y:S02]  /*6bb0*/  FMUL.FTZ R148, R164.reuse, R149 ;  /* 0x00000095a4947220 */ /* 0x040fe40000410000 */
[C---:B------:R-:W-:Y:S02]  /*6bc0*/  FMUL.FTZ R60, R164.reuse, R61 ;  /* 0x0000003da43c7220 */ /* 0x040fe40000410000 */
[----:B------:R-:W-:-:S02]  /*6bd0*/  FMUL.FTZ R150, R164, R151 ;  /* 0x00000097a4967220 */ /* 0x000fc40000410000 */
[----:B------:R-:W-:Y:S02]  /*6be0*/  FADD.FTZ R22, R121, UR5 ;  /* 0x0000000579167e21 */ /* 0x000fe40008010000 */
[C---:B------:R-:W-:Y:S02]  /*6bf0*/  FMUL.FTZ R61, R21.reuse, -R195 ;  /* 0x800000c3153d7220 */ /* 0x040fe40000410000 */
[----:B------:R-:W-:Y:S02]  /*6c00*/  FMUL.FTZ R59, R21, -R163 ;  /* 0x800000a3153b7220 */ /* 0x000fe40000410000 */
[C---:B------:R-:W-:Y:S02]  /*6c10*/  FFMA.FTZ R148, R152.reuse, R151, R148 ;  /* 0x0000009798947223 */ /* 0x040fe40000010094 */
[C---:B------:R-:W-:Y:S02]  /*6c20*/  FFMA.FTZ R150, R152.reuse, R149, -R150 ;  /* 0x0000009598967223 */ /* 0x040fe40000010896 */
[----:B------:R-:W-:-:S02]  /*6c30*/  FFMA.FTZ R21, R152, R153, R60 ;  /* 0x0000009998157223 */ /* 0x000fc4000001003c */
[----:B------:R-:W-:Y:S02]  /*6c40*/  FMUL.FTZ R152, R195, UR45 ;  /* 0x0000002dc3987c20 */ /* 0x000fe40008410000 */
[----:B------:R-:W-:Y:S02]  /*6c50*/  FMUL.FTZ R63, R137, R22 ;  /* 0x00000016893f7220 */ /* 0x000fe40000410000 */
[C---:B------:R-:W-:Y:S02]  /*6c60*/  FFMA.FTZ R61, R20.reuse, R163, R61 ;  /* 0x000000a3143d7223 */ /* 0x040fe4000001003d */
[----:B------:R-:W-:Y:S02]  /*6c70*/  FFMA.FTZ R60, R20, R195, -R59 ;  /* 0x000000c3143c7223 */ /* 0x000fe4000001083b */
[----:B------:R-:W-:Y:S02]  /*6c80*/  FFMA.FTZ R196, R163, UR44, -R152 ;  /* 0x0000002ca3c47c23 */ /* 0x000fe40008010898 */
[----:B------:R-:W-:-:S02]  /*6c90*/  FFMA.FTZ R59, R67, -R63, R222 ;  /* 0x8000003f433b7223 */ /* 0x000fc400000100de */
[----:B------:R-:W-:Y:S02]  /*6ca0*/  FMUL.FTZ R20, R163, UR45 ;  /* 0x0000002da3147c20 */ /* 0x000fe40008410000 */
[C---:B------:R-:W-:Y:S02]  /*6cb0*/  FMUL.FTZ R152, R22.reuse, R163 ;  /* 0x000000a316987220 */ /* 0x040fe40000410000 */
[----:B------:R-:W-:Y:S02]  /*6cc0*/  FMUL.FTZ R164, R22, R195 ;  /* 0x000000c316a47220 */ /* 0x000fe40000410000 */
[----:B------:R-:W-:Y:S02]  /*6cd0*/  FADD.FTZ R200, -R194, R61 ;  /* 0x0000003dc2c87221 */ /* 0x000fe40000010100 */
[----:B------:R-:W-:Y:S02]  /*6ce0*/  FADD.FTZ R198, R193, R60 ;  /* 0x0000003cc1c67221 */ /* 0x000fe40000010000 */
[----:B------:R-:W-:-:S02]  /*6cf0*/  FMUL.FTZ R67, R67, R163 ;  /* 0x000000a343437220 */ /* 0x000fc40000410000 */
[----:B------:R-:W-:Y:S02]  /*6d00*/  FFMA.FTZ R63, R66, -R63, R220 ;  /* 0x8000003f423f7223 */ /* 0x000fe400000100dc */
[----:B------:R-:W-:Y:S02]  /*6d10*/  FFMA.FTZ R20, R195, UR44, R20 ;  /* 0x0000002cc3147c23 */ /* 0x000fe40008010014 */
[C---:B------:R-:W-:Y:S02]  /*6d20*/  FMUL.FTZ R163, R59.reuse, R152 ;  /* 0x000000983ba37220 */ /* 0x040fe40000410000 */
[C---:B------:R-:W-:Y:S02]  /*6d30*/  FMUL.FTZ R153, R59.reuse, R164 ;  /* 0x000000a43b997220 */ /* 0x040fe40000410000 */
[----:B------:R-:W-:Y:S02]  /*6d40*/  FMUL.FTZ R196, R59, R196 ;  /* 0x000000c43bc47220 */ /* 0x000fe40000410000 */
[----:B------:R-:W-:-:S02]  /*6d50*/  FMUL.FTZ R61, R19, -R200 ;  /* 0x800000c8133d7220 */ /* 0x000fc40000410000 */
[----:B------:R-:W-:Y:S02]  /*6d60*/  FMUL.FTZ R19, R19, -R198 ;  /* 0x800000c613137220 */ /* 0x000fe40000410000 */
[----:B------:R-:W-:Y:S02]  /*6d70*/  FADD.FTZ R59, R120, UR5 ;  /* 0x00000005783b7e21 */ /* 0x000fe40008010000 */
[C---:B------:R-:W-:Y:S02]  /*6d80*/  FFMA.FTZ R163, R63.reuse, R164, R163 ;  /* 0x000000a43fa37223 */ /* 0x040fe400000100a3 */
[C---:B------:R-:W-:Y:S02]  /*6d90*/  FFMA.FTZ R153, R63.reuse, R152, -R153 ;  /* 0x000000983f997223 */ /* 0x040fe40000010899 */
[----:B------:R-:W-:Y:S02]  /*6da0*/  FFMA.FTZ R20, R63, R20, R196 ;  /* 0x000000143f147223 */ /* 0x000fe400000100c4 */
[----:B------:R-:W-:-:S02]  /*6db0*/  FFMA.FTZ R61, R18, R198, -R61 ;  /* 0x000000c6123d7223 */ /* 0x000fc4000001083d */
[-C--:B------:R-:W-:Y:S02]  /*6dc0*/  FFMA.FTZ R63, R18, R200.reuse, R19 ;  /* 0x000000c8123f7223 */ /* 0x080fe40000010013 */
[----:B------:R-:W-:Y:S02]  /*6dd0*/  FMUL.FTZ R60, R136, R59 ;  /* 0x0000003b883c7220 */ /* 0x000fe40000410000 */
[----:B------:R-:W-:Y:S02]  /*6de0*/  FMUL.FTZ R18, R198, UR45 ;  /* 0x0000002dc6127c20 */ /* 0x000fe40008410000 */
[----:B------:R-:W-:Y:S02]  /*6df0*/  FFMA.FTZ R66, R66, R195, R67 ;  /* 0x000000c342427223 */ /* 0x000fe40000010043 */
[----:B------:R-:W-:Y:S02]  /*6e00*/  FMUL.FTZ R67, R65, R200 ;  /* 0x000000c841437220 */ /* 0x000fe40000410000 */
[----:B------:R-:W-:-:S02]  /*6e10*/  FADD.FTZ R195, R162, R61 ;  /* 0x0000003da2c37221 */ /* 0x000fc40000010000 */
[----:B------:R-:W-:Y:S02]  /*6e20*/  FADD.FTZ R196, -R192, R63 ;  /* 0x0000003fc0c47221 */ /* 0x000fe40000010100 */
[-C--:B------:R-:W-:Y:S02]  /*6e30*/  FFMA.FTZ R194, R65, -R60.reuse, R221 ;  /* 0x8000003c41c27223 */ /* 0x080fe400000100dd */
[C---:B------:R-:W-:Y:S02]  /*6e40*/  FMUL.FTZ R61, R200.reuse, UR45 ;  /* 0x0000002dc83d7c20 */ /* 0x040fe40008410000 */
[----:B------:R-:W-:Y:S02]  /*6e50*/  FFMA.FTZ R63, R200, UR44, -R18 ;  /* 0x0000002cc83f7c23 */ /* 0x000fe40008010812 */
[C---:B------:R-:W-:Y:S02]  /*6e60*/  FFMA.FTZ R60, R64.reuse, -R60, R223 ;  /* 0x8000003c403c7223 */ /* 0x040fe400000100df */
[----:B------:R-:W-:-:S02]  /*6e70*/  FFMA.FTZ R19, R64, R198, R67 ;  /* 0x000000c640137223 */ /* 0x000fc40000010043 */
[----:B------:R-:W-:Y:S02]  /*6e80*/  FMUL.FTZ R193, R59, R200 ;  /* 0x000000c83bc17220 */ /* 0x000fe40000410000 */
[----:B------:R-:W-:Y:S02]  /*6e90*/  FADD.FTZ R18, R127, UR5 ;  /* 0x000000057f127e21 */ /* 0x000fe40008010000 */
[----:B------:R-:W-:Y:S02]  /*6ea0*/  FFMA.FTZ R67, R198, UR44, R61 ;  /* 0x0000002cc6437c23 */ /* 0x000fe4000801003d */
[----:B------:R-:W-:Y:S02]  /*6eb0*/  FMUL.FTZ R165, R59, R198 ;  /* 0x000000c63ba57220 */ /* 0x000fe40000410000 */
[----:B------:R-:W-:Y:S02]  /*6ec0*/  FMUL.FTZ R64, R194, R63 ;  /* 0x0000003fc2407220 */ /* 0x000fe40000410000 */
[----:B------:R-:W-:-:S02]  /*6ed0*/  FMUL.FTZ R61, R17, -R196 ;  /* 0x800000c4113d7220 */ /* 0x000fc40000410000 */
[----:B------:R-:W-:Y:S02]  /*6ee0*/  FMUL.FTZ R63, R17, -R195 ;  /* 0x800000c3113f7220 */ /* 0x000fe40000410000 */
[C---:B------:R-:W-:Y:S02]  /*6ef0*/  FMUL.FTZ R162, R194.reuse, R193 ;  /* 0x000000c1c2a27220 */ /* 0x040fe40000410000 */
[----:B------:R-:W-:Y:S02]  /*6f00*/  FMUL.FTZ R65, R143, R18 ;  /* 0x000000128f417220 */ /* 0x000fe40000410000 */
[----:B------:R-:W-:Y:S02]  /*6f10*/  FMUL.FTZ R192, R194, R165 ;  /* 0x000000a5c2c07220 */ /* 0x000fe40000410000 */
[----:B------:R-:W-:Y:S02]  /*6f20*/  FFMA.FTZ R17, R60, R67, R64 ;  /* 0x000000433c117223 */ /* 0x000fe40000010040 */
[----:B------:R-:W-:-:S02]  /*6f30*/  FMUL.FTZ R64, R195, UR45 ;  /* 0x0000002dc3407c20 */ /* 0x000fc40008410000 */
[C---:B------:R-:W-:Y:S02]  /*6f40*/  FFMA.FTZ R61, R16.reuse, R195, -R61 ;  /* 0x000000c3103d7223 */ /* 0x040fe4000001083d */
[-C--:B------:R-:W-:Y:S02]  /*6f50*/  FFMA.FTZ R16, R16, R196.reuse, R63 ;  /* 0x000000c410107223 */ /* 0x080fe4000001003f */
[C---:B------:R-:W-:Y:S02]  /*6f60*/  FFMA.FTZ R162, R60.reuse, R165, R162 ;  /* 0x000000a53ca27223 */ /* 0x040fe400000100a2 */
[----:B------:R-:W-:Y:S02]  /*6f70*/  FFMA.FTZ R192, R60, R193, -R192 ;  /* 0x000000c13cc07223 */ /* 0x000fe400000108c0 */
[C---:B------:R-:W-:Y:S02]  /*6f80*/  FFMA.FTZ R63, R71.reuse, -R65, R226 ;  /* 0x80000041473f7223 */ /* 0x040fe400000100e2 */
[----:B------:R-:W-:-:S02]  /*6f90*/  FMUL.FTZ R71, R71, R196 ;  /* 0x000000c447477220 */ /* 0x000fc40000410000 */
[C---:B------:R-:W-:Y:S02]  /*6fa0*/  FMUL.FTZ R60, R196.reuse, UR45 ;  /* 0x0000002dc43c7c20 */ /* 0x040fe40008410000 */
[----:B------:R-:W-:Y:S02]  /*6fb0*/  FFMA.FTZ R64, R196, UR44, -R64 ;  /* 0x0000002cc4407c23 */ /* 0x000fe40008010840 */
[C---:B------:R-:W-:Y:S02]  /*6fc0*/  FMUL.FTZ R196, R18.reuse, R196 ;  /* 0x000000c412c47220 */ /* 0x040fe40000410000 */
[----:B------:R-:W-:Y:S02]  /*6fd0*/  FMUL.FTZ R194, R18, R195 ;  /* 0x000000c312c27220 */ /* 0x000fe40000410000 */
[----:B------:R-:W-:Y:S02]  /*6fe0*/  FADD.FTZ R198, R160, R61 ;  /* 0x0000003da0c67221 */ /* 0x000fe40000010000 */
[----:B------:R-:W-:-:S02]  /*6ff0*/  FADD.FTZ R200, -R161, R16 ;  /* 0x00000010a1c87221 */ /* 0x000fc40000010100 */
[----:B------:R-:W-:Y:S02]  /*7000*/  FFMA.FTZ R65, R70, -R65, R224 ;  /* 0x8000004146417223 */ /* 0x000fe400000100e0 */
[----:B------:R-:W-:Y:S02]  /*7010*/  FFMA.FTZ R60, R195, UR44, R60 ;  /* 0x0000002cc33c7c23 */ /* 0x000fe4000801003c */
[C---:B------:R-:W-:Y:S02]  /*7020*/  FMUL.FTZ R161, R63.reuse, R196 ;  /* 0x000000c43fa17220 */ /* 0x040fe40000410000 */
[C---:B------:R-:W-:Y:S02]  /*7030*/  FMUL.FTZ R160, R63.reuse, R194 ;  /* 0x000000c23fa07220 */ /* 0x040fe40000410000 */
[----:B------:R-:W-:Y:S02]  /*7040*/  FMUL.FTZ R16, R63, R64 ;  /* 0x000000403f107220 */ /* 0x000fe40000410000 */
[----:B------:R-:W-:-:S02]  /*7050*/  FMUL.FTZ R63, R15, -R200 ;  /* 0x800000c80f3f7220 */ /* 0x000fc40000410000 */
[C---:B------:R-:W-:Y:S02]  /*7060*/  FFMA.FTZ R161, R65.reuse, R194, R161 ;  /* 0x000000c241a17223 */ /* 0x040fe400000100a1 */
[C---:B------:R-:W-:Y:S02]  /*7070*/  FFMA.FTZ R160, R65.reuse, R196, -R160 ;  /* 0x000000c441a07223 */ /* 0x040fe400000108a0 */
[----:B------:R-:W-:Y:S02]  /*7080*/  FFMA.FTZ R16, R65, R60, R16 ;  /* 0x0000003c41107223 */ /* 0x000fe40000010010 */
[----:B------:R-:W-:Y:S02]  /*7090*/  FMUL.FTZ R15, R15, -R198 ;  /* 0x800000c60f0f7220 */ /* 0x000fe40000410000 */
[----:B------:R-:W-:Y:S02]  /*70a0*/  FMUL.FTZ R65, R69, R200 ;  /* 0x000000c845417220 */ /* 0x000fe40000410000 */
[----:B------:R-:W-:-:S02]  /*70b0*/  FADD.FTZ R61, R126, UR5 ;  /* 0x000000057e3d7e21 */ /* 0x000fc40008010000 */
[C---:B------:R-:W-:Y:S02]  /*70c0*/  FFMA.FTZ R63, R14.reuse, R198, -R63 ;  /* 0x000000c60e3f7223 */ /* 0x040fe4000001083f */
[----:B------:R-:W-:Y:S02]  /*70d0*/  FFMA.FTZ R14, R14, R200, R15 ;  /* 0x000000c80e0e7223 */ /* 0x000fe4000001000f */
[----:B------:R-:W-:Y:S02]  /*70e0*/  FFMA.FTZ R15, R68, R198, R65 ;  /* 0x000000c6440f7223 */ /* 0x000fe40000010041 */
[----:B------:R-:W-:Y:S02]  /*70f0*/  FMUL.FTZ R60, R142, R61 ;  /* 0x0000003d8e3c7220 */ /* 0x000fe40000410000 */
[----:B------:R-:W-:Y:S02]  /*7100*/  FMUL.FTZ R65, R198, UR45 ;  /* 0x0000002dc6417c20 */ /* 0x000fe40008410000 */
[----:B------:R-:W-:-:S02]  /*7110*/  FFMA.FTZ R70, R70, R195, R71 ;  /* 0x000000c346467223 */ /* 0x000fc40000010047 */
[----:B------:R-:W-:Y:S02]  /*7120*/  FADD.FTZ R71, R158, R63 ;  /* 0x0000003f9e477221 */ /* 0x000fe40000010000 */
[C---:B------:R-:W-:Y:S02]  /*7130*/  FMUL.FTZ R63, R200.reuse, UR45 ;  /* 0x0000002dc83f7c20 */ /* 0x040fe40008410000 */
[----:B------:R-:W-:Y:S02]  /*7140*/  FFMA.FTZ R64, R69, -R60, R225 ;  /* 0x8000003c45407223 */ /* 0x000fe400000100e1 */
[----:B------:R-:W-:Y:S02]  /*7150*/  FADD.FTZ R199, -R159, R14 ;  /* 0x0000000e9fc77221 */ /* 0x000fe40000010100 */
[----:B------:R-:W-:Y:S02]  /*7160*/  FFMA.FTZ R65, R200, UR44, -R65 ;  /* 0x0000002cc8417c23 */ /* 0x000fe40008010841 */
[----:B------:R-:W-:-:S02]  /*7170*/  FMUL.FTZ R195, R61, R200 ;  /* 0x000000c83dc37220 */ /* 0x000fc40000410000 */
[----:B------:R-:W-:Y:S02]  /*7180*/  FMUL.FTZ R159, R61, R198 ;  /* 0x000000c63d9f7220 */ /* 0x000fe40000410000 */
[----:B------:R-:W-:Y:S02]  /*7190*/  FADD.FTZ R14, R125, UR5 ;  /* 0x000000057d0e7e21 */ /* 0x000fe40008010000 */
[----:B------:R-:W-:Y:S02]  /*71a0*/  FFMA.FTZ R60, R68, -R60, R227 ;  /* 0x8000003c443c7223 */ /* 0x000fe400000100e3 */
[----:B------:R-:W-:Y:S02]  /*71b0*/  FFMA.FTZ R69, R198, UR44, R63 ;  /* 0x0000002cc6457c23 */ /* 0x000fe4000801003f */
[----:B------:R-:W-:Y:S02]  /*71c0*/  FMUL.FTZ R68, R64, R65 ;  /* 0x0000004140447220 */ /* 0x000fe40000410000 */
[----:B------:R-:W-:-:S02]  /*71d0*/  FMUL.FTZ R63, R13, -R199 ;  /* 0x800000c70d3f7220 */ /* 0x000fc40000410000 */
[C---:B------:R-:W-:Y:S02]  /*71e0*/  FMUL.FTZ R158, R64.reuse, R195 ;  /* 0x000000c3409e7220 */ /* 0x040fe40000410000 */
[----:B------:R-:W-:Y:S02]  /*71f0*/  FMUL.FTZ R197, R64, R159 ;  /* 0x0000009f40c57220 */ /* 0x000fe40000410000 */
[-C--:B------:R-:W-:Y:S02]  /*7200*/  FMUL.FTZ R65, R13, -R71.reuse ;  /* 0x800000470d417220 */ /* 0x080fe40000410000 */
[----:B------:R-:W-:Y:S02]  /*7210*/  FMUL.FTZ R67, R141, R14 ;  /* 0x0000000e8d437220 */ /* 0x000fe40000410000 */
[----:B------:R-:W-:Y:S02]  /*7220*/  FMUL.FTZ R64, R71, UR45 ;  /* 0x0000002d47407c20 */ /* 0x000fe40008410000 */
[----:B------:R-:W-:-:S02]  /*7230*/  FFMA.FTZ R63, R12, R71, -R63 ;  /* 0x000000470c3f7223 */ /* 0x000fc4000001083f */
[C---:B------:R-:W-:Y:S02]  /*7240*/  FFMA.FTZ R158, R60.reuse, R159, R158 ;  /* 0x0000009f3c9e7223 */ /* 0x040fe4000001009e */
[C---:B------:R-:W-:Y:S02]  /*7250*/  FFMA.FTZ R197, R60.reuse, R195, -R197 ;  /* 0x000000c33cc57223 */ /* 0x040fe400000108c5 */
[----:B------:R-:W-:Y:S02]  /*7260*/  FFMA.FTZ R13, R60, R69, R68 ;  /* 0x000000453c0d7223 */ /* 0x000fe40000010044 */
[----:B------:R-:W-:Y:S02]  /*7270*/  FFMA.FTZ R12, R12, R199, R65 ;  /* 0x000000c70c0c7223 */ /* 0x000fe40000010041 */
[----:B------:R-:W-:Y:S02]  /*7280*/  FFMA.FTZ R65, R75, -R67, R230 ;  /* 0x800000434b417223 */ /* 0x000fe400000100e6 */
[----:B------:R-:W-:-:S02]  /*7290*/  FMUL.FTZ R60, R199, UR45 ;  /* 0x0000002dc73c7c20 */ /* 0x000fc40008410000 */
[----:B------:R-:W-:Y:S02]  /*72a0*/  FFMA.FTZ R64, R199, UR44, -R64 ;  /* 0x0000002cc7407c23 */ /* 0x000fe40008010840 */
[C---:B------:R-:W-:Y:S02]  /*72b0*/  FMUL.FTZ R200, R14.reuse, R199 ;  /* 0x000000c70ec87220 */ /* 0x040fe40000410000 */
[----:B------:R-:W-:Y:S02]  /*72c0*/  FMUL.FTZ R198, R14, R71 ;  /* 0x000000470ec67220 */ /* 0x000fe40000410000 */
[----:B------:R-:W-:Y:S02]  /*72d0*/  FADD.FTZ R68, R156, R63 ;  /* 0x0000003f9c447221 */ /* 0x000fe40000010000 */
[----:B------:R-:W-:Y:S02]  /*72e0*/  FADD.FTZ R202, -R157, R12 ;  /* 0x0000000c9dca7221 */ /* 0x000fe40000010100 */
[----:B------:R-:W-:-:S02]  /*72f0*/  FFMA.FTZ R67, R74, -R67, R228 ;  /* 0x800000434a437223 */ /* 0x000fc400000100e4 */
[----:B------:R-:W-:Y:S02]  /*7300*/  FFMA.FTZ R60, R71, UR44, R60 ;  /* 0x0000002c473c7c23 */ /* 0x000fe4000801003c */
[C---:B------:R-:W-:Y:S02]  /*7310*/  FMUL.FTZ R156, R65.reuse, R200 ;  /* 0x000000c8419c7220 */ /* 0x040fe40000410000 */
[C---:B------:R-:W-:Y:S02]  /*7320*/  FMUL.FTZ R157, R65.reuse, R198 ;  /* 0x000000c6419d7220 */ /* 0x040fe40000410000 */
[----:B------:R-:W-:Y:S02]  /*7330*/  FMUL.FTZ R12, R65, R64 ;  /* 0x00000040410c7220 */ /* 0x000fe40000410000 */
[----:B------:R-:W-:Y:S02]  /*7340*/  FADD.FTZ R63, R124, UR5 ;  /* 0x000000057c3f7e21 */ /* 0x000fe40008010000 */
[----:B------:R-:W-:-:S02]  /*7350*/  FMUL.FTZ R65, R11, -R202 ;  /* 0x800000ca0b417220 */ /* 0x000fc40000410000 */
[C---:B------:R-:W-:Y:S02]  /*7360*/  FFMA.FTZ R156, R67.reuse, R198, R156 ;  /* 0x000000c6439c7223 */ /* 0x040fe4000001009c */
[C---:B------:R-:W-:Y:S02]  /*7370*/  FFMA.FTZ R157, R67.reuse, R200, -R157 ;  /* 0x000000c8439d7223 */ /* 0x040fe4000001089d */
[----:B------:R-:W-:Y:S02]  /*7380*/  FFMA.FTZ R12, R67, R60, R12 ;  /* 0x0000003c430c7223 */ /* 0x000fe4000001000c */
[----:B------:R-:W-:Y:S02]  /*7390*/  FMUL.FTZ R11, R11, -R68 ;  /* 0x800000440b0b7220 */ /* 0x000fe40000410000 */
[----:B------:R-:W-:Y:S02]  /*73a0*/  FMUL.FTZ R67, R73, R202 ;  /* 0x000000ca49437220 */ /* 0x000fe40000410000 */
[----:B------:R-:W-:-:S02]  /*73b0*/  FMUL.FTZ R60, R140, R63 ;  /* 0x0000003f8c3c7220 */ /* 0x000fc40000410000 */
[C---:B------:R-:W-:Y:S02]  /*73c0*/  FFMA.FTZ R65, R10.reuse, R68, -R65 ;  /* 0x000000440a417223 */ /* 0x040fe40000010841 */
[----:B------:R-:W-:Y:S02]  /*73d0*/  FFMA.FTZ R10, R10, R202, R11 ;  /* 0x000000ca0a0a7223 */ /* 0x000fe4000001000b */
[----:B------:R-:W-:Y:S02]  /*73e0*/  FFMA.FTZ R11, R72, R68, R67 ;  /* 0x00000044480b7223 */ /* 0x000fe40000010043 */
[----:B------:R-:W-:Y:S02]  /*73f0*/  FMUL.FTZ R67, R68, UR45 ;  /* 0x0000002d44437c20 */ /* 0x000fe40008410000 */
[----:B------:R-:W-:Y:S02]  /*7400*/  FFMA.FTZ R64, R73, -R60, R229 ;  /* 0x8000003c49407223 */ /* 0x000fe400000100e5 */
[----:B------:R-:W-:-:S02]  /*7410*/  FMUL.FTZ R75, R75, R199 ;  /* 0x000000c74b4b7220 */ /* 0x000fc40000410000 */
[----:B------:R-:W-:Y:S02]  /*7420*/  FADD.FTZ R73, R154, R65 ;  /* 0x000000419a497221 */ /* 0x000fe40000010000 */
[C---:B------:R-:W-:Y:S02]  /*7430*/  FMUL.FTZ R65, R202.reuse, UR45 ;  /* 0x0000002dca417c20 */ /* 0x040fe40008410000 */
[----:B------:R-:W-:Y:S02]  /*7440*/  FADD.FTZ R204, -R155, R10 ;  /* 0x0000000a9bcc7221 */ /* 0x000fe40000010100 */
[----:B------:R-:W-:Y:S02]  /*7450*/  FFMA.FTZ R67, R202, UR44, -R67 ;  /* 0x0000002cca437c23 */ /* 0x000fe40008010843 */
[----:B------:R-:W-:Y:S02]  /*7460*/  FFMA.FTZ R74, R74, R71, R75 ;  /* 0x000000474a4a7223 */ /* 0x000fe4000001004b */
[----:B------:R-:W-:-:S02]  /*7470*/  FMUL.FTZ R199, R63, R202 ;  /* 0x000000ca3fc77220 */ /* 0x000fc40000410000 */
[----:B------:R-:W-:Y:S02]  /*7480*/  FADD.FTZ R10, R131, UR5 ;  /* 0x00000005830a7e21 */ /* 0x000fe40008010000 */
[----:B------:R-:W-:Y:S02]  /*7490*/  FMUL.FTZ R155, R63, R68 ;  /* 0x000000443f9b7220 */ /* 0x000fe40000410000 */
[----:B------:R-:W-:Y:S02]  /*74a0*/  FFMA.FTZ R71, R68, UR44, R65 ;  /* 0x0000002c44477c23 */ /* 0x000fe40008010041 */
[----:B------:R-:W-:Y:S02]  /*74b0*/  FMUL.FTZ R68, R64, R67 ;  /* 0x0000004340447220 */ /* 0x000fe40000410000 */
[C---:B------:R-:W-:Y:S02]  /*74c0*/  FMUL.FTZ R65, R9.reuse, -R204 ;  /* 0x800000cc09417220 */ /* 0x040fe40000410000 */
[----:B------:R-:W-:-:S02]  /*74d0*/  FMUL.FTZ R67, R9, -R73 ;  /* 0x8000004909437220 */ /* 0x000fc40000410000 */
[----:B------:R-:W-:Y:S02]  /*74e0*/  FFMA.FTZ R60, R72, -R60, R231 ;  /* 0x8000003c483c7223 */ /* 0x000fe400000100e7 */
[C---:B------:R-:W-:Y:S02]  /*74f0*/  FMUL.FTZ R154, R64.reuse, R199 ;  /* 0x000000c7409a7220 */ /* 0x040fe40000410000 */
[----:B------:R-:W-:Y:S02]  /*7500*/  FMUL.FTZ R69, R147, R10 ;  /* 0x0000000a93457220 */ /* 0x000fe40000410000 */
[----:B------:R-:W-:Y:S02]  /*7510*/  FMUL.FTZ R201, R64, R155 ;  /* 0x0000009b40c97220 */ /* 0x000fe40000410000 */
[----:B------:R-:W-:Y:S02]  /*7520*/  FMUL.FTZ R64, R73, UR45 ;  /* 0x0000002d49407c20 */ /* 0x000fe40008410000 */
[----:B------:R-:W-:-:S02]  /*7530*/  FFMA.FTZ R65, R8, R73, -R65 ;  /* 0x0000004908417223 */ /* 0x000fc40000010841 */
[-C--:B------:R-:W-:Y:S02]  /*7540*/  FFMA.FTZ R8, R8, R204.reuse, R67 ;  /* 0x000000cc08087223 */ /* 0x080fe40000010043 */
[C---:B------:R-:W-:Y:S02]  /*7550*/  FFMA.FTZ R154, R60.reuse, R155, R154 ;  /* 0x0000009b3c9a7223 */ /* 0x040fe4000001009a */
[C---:B------:R-:W-:Y:S02]  /*7560*/  FFMA.FTZ R201, R60.reuse, R199, -R201 ;  /* 0x000000c73cc97223 */ /* 0x040fe400000108c9 */
[----:B------:R-:W-:Y:S02]  /*7570*/  FFMA.FTZ R9, R60, R71, R68 ;  /* 0x000000473c097223 */ /* 0x000fe40000010044 */
[C---:B------:R-:W-:Y:S02]  /*7580*/  FFMA.FTZ R67, R79.reuse, -R69, R234 ;  /* 0x800000454f437223 */ /* 0x040fe400000100ea */
[----:B------:R-:W-:-:S02]  /*7590*/  FMUL.FTZ R79, R79, R204 ;  /* 0x000000cc4f4f7220 */ /* 0x000fc40000410000 */
[C---:B------:R-:W-:Y:S02]  /*75a0*/  FMUL.FTZ R60, R204.reuse, UR45 ;  /* 0x0000002dcc3c7c20 */ /* 0x040fe40008410000 */
[----:B------:R-:W-:Y:S02]  /*75b0*/  FFMA.FTZ R64, R204, UR44, -R64 ;  /* 0x0000002ccc407c23 */ /* 0x000fe40008010840 */
[C---:B------:R-:W-:Y:S02]  /*75c0*/  FMUL.FTZ R204, R10.reuse, R204 ;  /* 0x000000cc0acc7220 */ /* 0x040fe40000410000 */
[----:B------:R-:W-:Y:S02]  /*75d0*/  FMUL.FTZ R202, R10, R73 ;  /* 0x000000490aca7220 */ /* 0x000fe40000410000 */
[C---:B------:R-:W-:Y:S02]  /*75e0*/  FFMA.FTZ R69, R78.reuse, -R69, R232 ;  /* 0x800000454e457223 */ /* 0x040fe400000100e8 */
[----:B------:R-:W-:-:S02]  /*75f0*/  FFMA.FTZ R78, R78, R73, R79 ;  /* 0x000000494e4e7223 */ /* 0x000fc4000001004f */
[----:B------:R-:W-:Y:S02]  /*7600*/  FADD.FTZ R72, R190, R65 ;  /* 0x00000041be487221 */ /* 0x000fe40000010000 */
[----:B------:R-:W-:Y:S02]  /*7610*/  FADD.FTZ R206, -R191, R8 ;  /* 0x00000008bfce7221 */ /* 0x000fe40000010100 */
[----:B------:R-:W-:Y:S02]  /*7620*/  FFMA.FTZ R60, R73, UR44, R60 ;  /* 0x0000002c493c7c23 */ /* 0x000fe4000801003c */
[C---:B------:R-:W-:Y:S02]  /*7630*/  FMUL.FTZ R190, R67.reuse, R204 ;  /* 0x000000cc43be7220 */ /* 0x040fe40000410000 */
[C---:B------:R-:W-:Y:S02]  /*7640*/  FMUL.FTZ R79, R67.reuse, R202 ;  /* 0x000000ca434f7220 */ /* 0x040fe40000410000 */
[----:B------:R-:W-:-:S02]  /*7650*/  FMUL.FTZ R8, R67, R64 ;  /* 0x0000004043087220 */ /* 0x000fc40000410000 */
[----:B------:R-:W-:Y:S02]  /*7660*/  FMUL.FTZ R67, R7, -R206 ;  /* 0x800000ce07437220 */ /* 0x000fe40000410000 */
[----:B------:R-:W-:Y:S02]  /*7670*/  FADD.FTZ R65, R130, UR5 ;  /* 0x0000000582417e21 */ /* 0x000fe40008010000 */
[C---:B------:R-:W-:Y:S02]  /*7680*/  FFMA.FTZ R190, R69.reuse, R202, R190 ;  /* 0x000000ca45be7223 */ /* 0x040fe400000100be */
[C---:B------:R-:W-:Y:S02]  /*7690*/  FFMA.FTZ R79, R69.reuse, R204, -R79 ;  /* 0x000000cc454f7223 */ /* 0x040fe4000001084f */
[----:B------:R-:W-:Y:S02]  /*76a0*/  FFMA.FTZ R8, R69, R60, R8 ;  /* 0x0000003c45087223 */ /* 0x000fe40000010008 */
[----:B------:R-:W-:-:S02]  /*76b0*/  FMUL.FTZ R7, R7, -R72 ;  /* 0x8000004807077220 */ /* 0x000fc40000410000 */
[----:B------:R-:W-:Y:S02]  /*76c0*/  FMUL.FTZ R69, R77, R206 ;  /* 0x000000ce4d457220 */ /* 0x000fe40000410000 */
[----:B------:R-:W-:Y:S02]  /*76d0*/  FFMA.FTZ R67, R6, R72, -R67 ;  /* 0x0000004806437223 */ /* 0x000fe40000010843 */
[----:B------:R-:W-:Y:S02]  /*76e0*/  FMUL.FTZ R60, R146, R65 ;  /* 0x00000041923c7220 */ /* 0x000fe40000410000 */
[----:B------:R-:W-:Y:S02]  /*76f0*/  FFMA.FTZ R6, R6, R206, R7 ;  /* 0x000000ce06067223 */ /* 0x000fe40000010007 */
[----:B------:R-:W-:Y:S02]  /*7700*/  FFMA.FTZ R7, R76, R72, R69 ;  /* 0x000000484c077223 */ /* 0x000fe40000010045 */
[----:B------:R-:W-:-:S02]  /*7710*/  FMUL.FTZ R69, R72, UR45 ;  /* 0x0000002d48457c20 */ /* 0x000fc40008410000 */
[-C--:B------:R-:W-:Y:S02]  /*7720*/  FFMA.FTZ R68, R77, -R60.reuse, R233 ;  /* 0x8000003c4d447223 */ /* 0x080fe400000100e9 */
[----:B------:R-:W-:Y:S01]  /*7730*/  FFMA.FTZ R64, R76, -R60, R235 ;  /* 0x8000003c4c407223 */ /* 0x000fe200000100eb */
[----:B------:R-:W-:Y:S01]  /*7740*/  SHF.L.U32 R76, R0, 0x5, RZ ;  /* 0x00000005004c7819 */ /* 0x000fe200000006ff */
[C---:B------:R-:W-:Y:S02]  /*7750*/  FMUL.FTZ R60, R206.reuse, UR45 ;  /* 0x0000002dce3c7c20 */ /* 0x040fe40008410000 */
[----:B------:R-:W-:Y:S02]  /*7760*/  FFMA.FTZ R71, R206, UR44, -R69 ;  /* 0x0000002cce477c23 */ /* 0x000fe40008010845 */
[----:B------:R-:W-:Y:S02]  /*7770*/  FADD.FTZ R67, R188, R67 ;  /* 0x00000043bc437221 */ /* 0x000fe40000010000 */
[----:B------:R-:W-:-:S02]  /*7780*/  FADD.FTZ R6, -R189, R6 ;  /* 0x00000006bd067221 */ /* 0x000fc40000010100 */
[----:B------:R-:W-:Y:S02]  /*7790*/  FFMA.FTZ R75, R72, UR44, R60 ;  /* 0x0000002c484b7c23 */ /* 0x000fe4000801003c */
[----:B------:R-:W-:Y:S02]  /*77a0*/  FMUL.FTZ R77, R65, R72 ;  /* 0x00000048414d7220 */ /* 0x000fe40000410000 */
[----:B------:R-:W-:Y:S02]  /*77b0*/  FMUL.FTZ R72, R68, R71 ;  /* 0x0000004744487220 */ /* 0x000fe40000410000 */
[C---:B------:R-:W-:Y:S02]  /*77c0*/  FMUL.FTZ R71, R5.reuse, -R67 ;  /* 0x8000004305477220 */ /* 0x040fe40000410000 */
[----:B------:R-:W-:Y:S02]  /*77d0*/  FMUL.FTZ R60, R5, -R6 ;  /* 0x80000006053c7220 */ /* 0x000fe40000410000 */
[----:B------:R-:W-:-:S02]  /*77e0*/  FMUL.FTZ R189, R65, R206 ;  /* 0x000000ce41bd7220 */ /* 0x000fc40000410000 */
[----:B------:R-:W-:Y:S02]  /*77f0*/  FADD.FTZ R69, R128, UR5 ;  /* 0x0000000580457e21 */ /* 0x000fe40008010000 */
[C---:B------:R-:W-:Y:S02]  /*7800*/  FFMA.FTZ R73, R4.reuse, R6, R71 ;  /* 0x0000000604497223 */ /* 0x040fe40000010047 */
[----:B------:R-:W-:Y:S02]  /*7810*/  FFMA.FTZ R71, R4, R67, -R60 ;  /* 0x0000004304477223 */ /* 0x000fe4000001083c */
[C---:B------:R-:W-:Y:S02]  /*7820*/  FMUL.FTZ R188, R68.reuse, R189 ;  /* 0x000000bd44bc7220 */ /* 0x040fe40000410000 */
[----:B------:R-:W-:Y:S02]  /*7830*/  FMUL.FTZ R191, R68, R77 ;  /* 0x0000004d44bf7220 */ /* 0x000fe40000410000 */
[----:B------:R-:W-:-:S02]  /*7840*/  FMUL.FTZ R68, R144, R69 ;  /* 0x0000004590447220 */ /* 0x000fc40000410000 */
[----:B------:R-:W-:Y:S01]  /*7850*/  FADD.FTZ R186, -R186, R73 ;  /* 0x00000049baba7221 */ /* 0x000fe20000010100 */
[----:B------:R-:W-:Y:S01]  /*7860*/  IADD3 R73, R76, 0x1, RZ ;  /* 0x000000014c497810 */ /* 0x000fe20007ffe0ff */
[----:B------:R-:W-:Y:S02]  /*7870*/  FADD.FTZ R184, R184, R71 ;  /* 0x00000047b8b87221 */ /* 0x000fe40000010000 */
[----:B------:R-:W-:Y:S01]  /*7880*/  FFMA.FTZ R5, R64, R75, R72 ;  /* 0x0000004b40057223 */ /* 0x000fe20000010048 */
[----:B------:R-:W-:Y:S01]  /*7890*/  LEA.HI.SX32 R72, R76, R76, 0x1b ;  /* 0x0000004c4c487211 */ /* 0x000fe200078fdaff */
[----:B------:R-:W-:Y:S01]  /*78a0*/  FFMA.FTZ R71, R81, -R68, R237 ;  /* 0x8000004451477223 */ /* 0x000fe200000100ed */
[----:B------:R-:W-:Y:S01]  /*78b0*/  LEA.HI.SX32 R73, R73, R76, 0x1b ;  /* 0x0000004c49497211 */ /* 0x000fe200078fdaff */
[C---:B------:R-:W-:Y:S01]  /*78c0*/  FMUL.FTZ R203, R69.reuse, R186 ;  /* 0x000000ba45cb7220 */ /* 0x040fe20000410000 */
[----:B------:R-:W-:Y:S01]  /*78d0*/  IADD3 R237, R0, 0xd80, RZ ;  /* 0x00000d8000ed7810 */ /* 0x000fe20007ffe0ff */
[----:B------:R-:W-:-:S02]  /*78e0*/  FMUL.FTZ R75, R69, R184 ;  /* 0x000000b8454b7220 */ /* 0x000fc40000410000 */
[C---:B------:R-:W-:Y:S02]  /*78f0*/  FFMA.FTZ R188, R64.reuse, R77, R188 ;  /* 0x0000004d40bc7223 */ /* 0x040fe400000100bc */
[----:B------:R-:W-:Y:S02]  /*7900*/  FFMA.FTZ R191, R64, R189, -R191 ;  /* 0x000000bd40bf7223 */ /* 0x000fe400000108bf */
[----:B------:R-:W-:Y:S01]  /*7910*/  FFMA.FTZ R68, R80, -R68, R167 ;  /* 0x8000004450447223 */ /* 0x000fe200000100a7 */
[----:B------:R-:W-:Y:S01]  /*7920*/  IADD3 R167, R0, 0x800, RZ ;  /* 0x0000080000a77810 */ /* 0x000fe20007ffe0ff */
[C---:B------:R-:W-:Y:S02]  /*7930*/  FMUL.FTZ R4, R71.reuse, R203 ;  /* 0x000000cb47047220 */ /* 0x040fe40000410000 */
[----:B------:R-:W-:Y:S02]  /*7940*/  FMUL.FTZ R60, R71, R75 ;  /* 0x0000004b473c7220 */ /* 0x000fe40000410000 */
[----:B------:R-:W-:-:S02]  /*7950*/  FADD.FTZ R64, R129, UR5 ;  /* 0x0000000581407e21 */ /* 0x000fc40008010000 */
[-C--:B------:R-:W-:Y:S02]  /*7960*/  FFMA.FTZ R205, R68, R75.reuse, R4 ;  /* 0x0000004b44cd7223 */ /* 0x080fe40000010004 */
[----:B------:R-:W-:Y:S02]  /*7970*/  FMUL.FTZ R207, R144, R75 ;  /* 0x0000004b90cf7220 */ /* 0x000fe40000410000 */
[-C--:B------:R-:W-:Y:S02]  /*7980*/  FFMA.FTZ R206, R68, R203.reuse, -R60 ;  /* 0x000000cb44ce7223 */ /* 0x080fe4000001083c */
[----:B------:R-:W-:Y:S01]  /*7990*/  FMUL.FTZ R208, R144, R203 ;  /* 0x000000cb90d07220 */ /* 0x000fe20000410000 */
[----:B------:R-:W-:Y:S01]  /*79a0*/  IADD3 R203, R76, 0x2, RZ ;  /* 0x000000024ccb7810 */ /* 0x000fe20007ffe0ff */
[----:B------:R-:W-:Y:S01]  /*79b0*/  FMUL.FTZ R75, R145, R64 ;  /* 0x00000040914b7220 */ /* 0x000fe20000410000 */
[----:B------:R-:W-:Y:S01]  /*79c0*/  STS [R72.X4+0x8400], R207 ;  /* 0x008400cf48007388 */ /* 0x000fe20000004800 */
[----:B------:R-:W-:-:S02]  /*79d0*/  FMUL.FTZ R239, R64, R6 ;  /* 0x0000000640ef7220 */ /* 0x000fc40000410000 */
[-C--:B------:R-:W-:Y:S01]  /*79e0*/  FFMA.FTZ R60, R82, -R75.reuse, R236 ;  /* 0x8000004b523c7223 */ /* 0x080fe200000100ec */
[----:B------:R0:W-:Y:S01]  /*79f0*/  STS [R73.X4+0x8404], R208 ;  /* 0x008404d049007388 */ /* 0x0001e20000004800 */
[----:B------:R-:W-:Y:S01]  /*7a00*/  FFMA.FTZ R4, R83, -R75, R166 ;  /* 0x8000004b53047223 */ /* 0x000fe200000100a6 */
[----:B------:R-:W-:Y:S01]  /*7a10*/  LEA.HI.SX32 R75, R203, R76, 0x1b ;  /* 0x0000004ccb4b7211 */ /* 0x000fe200078fdaff */
[----:B------:R-:W-:Y:S02]  /*7a20*/  FMUL.FTZ R203, R64, R67 ;  /* 0x0000004340cb7220 */ /* 0x000fe40000410000 */
[C---:B------:R-:W-:Y:S02]  /*7a30*/  FMUL.FTZ R238, R4.reuse, R239 ;  /* 0x000000ef04ee7220 */ /* 0x040fe40000410000 */
[----:B------:R-:W-:Y:S02]  /*7a40*/  FMUL.FTZ R241, R4, R203 ;  /* 0x000000cb04f17220 */ /* 0x000fe40000410000 */
[----:B------:R-:W-:-:S02]  /*7a50*/  FADD.FTZ R206, RZ, R206 ;  /* 0x000000ceffce7221 */ /* 0x000fc40000010000 */
[C---:B------:R-:W-:Y:S02]  /*7a60*/  FFMA.FTZ R241, R60.reuse, R239, -R241 ;  /* 0x000000ef3cf17223 */ /* 0x040fe400000108f1 */
[-C--:B------:R-:W-:Y:S02]  /*7a70*/  FFMA.FTZ R238, R60, R203.reuse, R238 ;  /* 0x000000cb3cee7223 */ /* 0x080fe400000100ee */
[----:B------:R-:W-:Y:S02]  /*7a80*/  FADD.FTZ R205, RZ, R205 ;  /* 0x000000cdffcd7221 */ /* 0x000fe40000010000 */
[----:B------:R-:W-:Y:S01]  /*7a90*/  FADD.FTZ R206, R206, R241 ;  /* 0x000000f1cece7221 */ /* 0x000fe20000010000 */
[----:B------:R-:W-:Y:S01]  /*7aa0*/  IADD3 R241, R0, 0xe80, RZ ;  /* 0x00000e8000f17810 */ /* 0x000fe20007ffe0ff */
[----:B0-----:R-:W-:Y:S01]  /*7ab0*/  FMUL.FTZ R208, R145, R203 ;  /* 0x000000cb91d07220 */ /* 0x001fe20000410000 */
[----:B------:R-:W-:Y:S01]  /*7ac0*/  IADD3 R203, R76, 0x3, RZ ;  /* 0x000000034ccb7810 */ /* 0x000fe20007ffe0ff */
[----:B------:R-:W-:-:S02]  /*7ad0*/  FADD.FTZ R205, R205, R238 ;  /* 0x000000eecdcd7221 */ /* 0x000fc40000010000 */
[----:B------:R-:W-:Y:S01]  /*7ae0*/  FADD.FTZ R206, R206, R191 ;  /* 0x000000bfcece7221 */ /* 0x000fe20000010000 */
[----:B------:R-:W-:Y:S01]  /*7af0*/  LEA.HI.SX32 R76, R203, R76, 0x1b ;  /* 0x0000004ccb4c7211 */ /* 0x000fe200078fdaff */
[----:B------:R-:W-:Y:S01]  /*7b00*/  FMUL.FTZ R239, R145, R239 ;  /* 0x000000ef91ef7220 */ /* 0x000fe20000410000 */
[----:B------:R-:W-:Y:S01]  /*7b10*/  STS [R75.X4+0x8408], R208 ;  /* 0x008408d04b007388 */ /* 0x000fe20000004800 */
[----:B------:R-:W-:Y:S02]  /*7b20*/  FADD.FTZ R205, R205, R188 ;  /* 0x000000bccdcd7221 */ /* 0x000fe40000010000 */
[----:B------:R-:W-:Y:S01]  /*7b30*/  FMUL.FTZ R77, R146, R77 ;  /* 0x0000004d924d7220 */ /* 0x000fe20000410000 */
[----:B------:R0:W-:Y:S01]  /*7b40*/  STS [R76.X4+0x840c], R239 ;  /* 0x00840cef4c007388 */ /* 0x0001e20000004800 */
[----:B------:R-:W-:Y:S02]  /*7b50*/  FADD.FTZ R206, R206, R79 ;  /* 0x0000004fcece7221 */ /* 0x000fe40000010000 */
[----:B------:R-:W-:Y:S01]  /*7b60*/  FADD.FTZ R205, R205, R190 ;  /* 0x000000becdcd7221 */ /* 0x000fe20000010000 */
[----:B------:R1:W-:Y:S01]  /*7b70*/  STS [R72.X4+0x8410], R77 ;  /* 0x0084104d48007388 */ /* 0x0003e20000004800 */
[----:B------:R-:W-:Y:S01]  /*7b80*/  FADD.FTZ R206, R206, R201 ;  /* 0x000000c9cece7221 */ /* 0x000fe20000010000 */
[----:B------:R-:W-:Y:S01]  /*7b90*/  IADD3 R201, R0, 0xb80, RZ ;  /* 0x00000b8000c97810 */ /* 0x000fe20007ffe0ff */
[----:B------:R-:W-:-:S02]  /*7ba0*/  FMUL.FTZ R79, R147, R204 ;  /* 0x000000cc934f7220 */ /* 0x000fc40000410000 */
[----:B------:R-:W-:Y:S01]  /*7bb0*/  FADD.FTZ R205, R205, R154 ;  /* 0x0000009acdcd7221 */ /* 0x000fe20000010000 */
[----:B0-----:R-:W-:Y:S01]  /*7bc0*/  IADD3 R239, R0, 0xe00, RZ ;  /* 0x00000e0000ef7810 */ /* 0x001fe20007ffe0ff */
[----:B------:R-:W-:Y:S01]  /*7bd0*/  FADD.FTZ R206, R206, R157 ;  /* 0x0000009dcece7221 */ /* 0x000fe20000010000 */
[----:B------:R0:W-:Y:S01]  /*7be0*/  STS [R72.X4+0x841c], R79 ;  /* 0x00841c4f48007388 */ /* 0x0001e20000004800 */
[----:B------:R-:W-:Y:S01]  /*7bf0*/  FADD.FTZ R205, R205, R156 ;  /* 0x0000009ccdcd7221 */ /* 0x000fe20000010000 */
[----:B------:R-:W-:Y:S01]  /*7c00*/  IADD3 R157, R0, 0x580, RZ ;  /* 0x00000580009d7810 */ /* 0x000fe20007ffe0ff */
[----:B-1----:R-:W-:Y:S02]  /*7c10*/  FMUL.FTZ R77, R143, R194 ;  /* 0x000000c28f4d7220 */ /* 0x002fe40000410000 */
[----:B------:R-:W-:Y:S02]  /*7c20*/  FMUL.FTZ R189, R146, R189 ;  /* 0x000000bd92bd7220 */ /* 0x000fe40000410000 */
[----:B------:R-:W-:Y:S01]  /*7c30*/  FMUL.FTZ R155, R140, R155 ;  /* 0x0000009b8c9b7220 */ /* 0x000fe20000410000 */
[----:B------:R1:W-:Y:S01]  /*7c40*/  STS [R72.X4+0x8438], R77 ;  /* 0x0084384d48007388 */ /* 0x0003e20000004800 */
[----:B------:R-:W-:-:S02]  /*7c50*/  FMUL.FTZ R149, R138, R149 ;  /* 0x000000958a957220 */ /* 0x000fc40000410000 */
[----:B0-----:R-:W-:Y:S01]  /*7c60*/  FMUL.FTZ R79, R143, R196 ;  /* 0x000000c48f4f7220 */ /* 0x001fe20000410000 */
[----:B------:R-:W-:Y:S01]  /*7c70*/  STS [R72.X4+0x8414], R189 ;  /* 0x008414bd48007388 */ /* 0x000fe20000004800 */
[C---:B------:R-:W-:Y:S02]  /*7c80*/  FMUL.FTZ R51, R132.reuse, R51 ;  /* 0x0000003384337220 */ /* 0x040fe40000410000 */
[----:B------:R-:W-:Y:S01]  /*7c90*/  FMUL.FTZ R49, R132, R49 ;  /* 0x0000003184317220 */ /* 0x000fe20000410000 */
[----:B------:R0:W-:Y:S01]  /*7ca0*/  STS [R72.X4+0x8420], R155 ;  /* 0x0084209b48007388 */ /* 0x0001e20000004800 */
[----:B------:R-:W-:Y:S02]  /*7cb0*/  FADD.FTZ R197, R206, R197 ;  /* 0x000000c5cec57221 */ /* 0x000fe40000010000 */
[----:B-1----:R-:W-:Y:S01]  /*7cc0*/  FMUL.FTZ R77, R139, R52 ;  /* 0x000000348b4d7220 */ /* 0x002fe20000410000 */
[----:B------:R1:W-:Y:S01]  /*7cd0*/  STS [R72.X4+0x843c], R79 ;  /* 0x00843c4f48007388 */ /* 0x0003e20000004800 */
[----:B------:R-:W-:Y:S01]  /*7ce0*/  FADD.FTZ R158, R205, R158 ;  /* 0x0000009ecd9e7221 */ /* 0x000fe20000010000 */
[----:B------:R-:W-:Y:S01]  /*7cf0*/  IADD3 R205, R0, 0xc80, RZ ;  /* 0x00000c8000cd7810 */ /* 0x000fe20007ffe0ff */
[----:B------:R-:W-:Y:S01]  /*7d00*/  FADD.FTZ R197, R197, R160 ;  /* 0x000000a0c5c57221 */ /* 0x000fe20000010000 */
[----:B------:R-:W-:Y:S01]  /*7d10*/  STS [R72.X4+0x8454], R149 ;  /* 0x0084549548007388 */ /* 0x000fe20000004800 */
[----:B------:R-:W-:-:S02]  /*7d20*/  FMUL.FTZ R191, R147, R202 ;  /* 0x000000ca93bf7220 */ /* 0x000fc40000410000 */
[----:B------:R-:W-:Y:S01]  /*7d30*/  FMUL.FTZ R199, R140, R199 ;  /* 0x000000c78cc77220 */ /* 0x000fe20000410000 */
[----:B------:R2:W-:Y:S01]  /*7d40*/  STS [R72.X4+0x8458], R77 ;  /* 0x0084584d48007388 */ /* 0x0005e20000004800 */
        /* <DEDUP_REMOVED lines=8> */
[----:B------:R3:W-:Y:S01]  /*7dd0*/  STS [R72.X4+0x8418], R191 ;  /* 0x008418bf48007388 */ /* 0x0007e20000004800 */
[----:B0-----:R-:W-:Y:S01]  /*7de0*/  FMUL.FTZ R155, R137, R164 ;  /* 0x000000a4899b7220 */ /* 0x001fe20000410000 */
[----:B------:R-:W-:Y:S01]  /*7df0*/  LEA.HI.SX32 R164, R243, R0, 0x1b ;  /* 0x00000000f3a47211 */ /* 0x000fe200078fdaff */
[----:B------:R-:W-:Y:S01]  /*7e00*/  FMUL.FTZ R189, R137, R152 ;  /* 0x0000009889bd7220 */ /* 0x000fe20000410000 */
[----:B------:R0:W-:Y:S01]  /*7e10*/  STS [R72.X4+0x8424], R199 ;  /* 0x008424c748007388 */ /* 0x0001e20000004800 */
[----:B------:R-:W-:Y:S02]  /*7e20*/  FMUL.FTZ R151, R138, R151 ;  /* 0x000000978a977220 */ /* 0x000fe40000410000 */
[----:B-1----:R-:W-:Y:S01]  /*7e30*/  FMUL.FTZ R79, R139, R24 ;  /* 0x000000188b4f7220 */ /* 0x002fe20000410000 */
[----:B------:R1:W-:Y:S01]  /*7e40*/  STS [R72.X4+0x8428], R203 ;  /* 0x008428cb48007388 */ /* 0x0003e20000004800 */
[C---:B--2---:R-:W-:Y:S01]  /*7e50*/  FMUL.FTZ R77, R133.reuse, R44 ;  /* 0x0000002c854d7220 */ /* 0x044fe20000410000 */
[----:B---3--:R-:W-:Y:S01]  /*7e60*/  IADD3 R191, R0, 0x900, RZ ;  /* 0x0000090000bf7810 */ /* 0x008fe20007ffe0ff */
[----:B------:R-:W-:Y:S01]  /*7e70*/  FMUL.FTZ R149, R133, R28 ;  /* 0x0000001c85957220 */ /* 0x000fe20000410000 */
[----:B------:R2:W-:Y:S01]  /*7e80*/  STS [R72.X4+0x842c], R207 ;  /* 0x00842ccf48007388 */ /* 0x0005e20000004800 */
[----:B------:R-:W-:Y:S01]  /*7e90*/  FMUL.FTZ R41, R134, R41 ;  /* 0x0000002986297220 */ /* 0x000fe20000410000 */
[----:B0-----:R-:W-:Y:S01]  /*7ea0*/  IADD3 R199, R0, 0xb00, RZ ;  /* 0x00000b0000c77810 */ /* 0x001fe20007ffe0ff */
[----:B------:R-:W-:Y:S01]  /*7eb0*/  FMUL.FTZ R39, R134, R39 ;  /* 0x0000002786277220 */ /* 0x000fe20000410000 */
[----:B------:R0:W-:Y:S01]  /*7ec0*/  STS [R72.X4+0x8430], R159 ;  /* 0x0084309f48007388 */ /* 0x0001e20000004800 */
[C---:B------:R-:W-:Y:S01]  /*7ed0*/  FMUL.FTZ R49, R135.reuse, R32 ;  /* 0x0000002087317220 */ /* 0x040fe20000410000 */
[----:B-1----:R-:W-:Y:S01]  /*7ee0*/  IADD3 R203, R0, 0xc00, RZ ;  /* 0x00000c0000cb7810 */ /* 0x002fe20007ffe0ff */
[----:B------:R-:W-:Y:S01]  /*7ef0*/  FMUL.FTZ R51, R135, R38 ;  /* 0x0000002687337220 */ /* 0x000fe20000410000 */
[----:B------:R-:W-:Y:S01]  /*7f00*/  STS [R72.X4+0x8434], R195 ;  /* 0x008434c348007388 */ /* 0x000fe20000004800 */
[----:B------:R-:W-:Y:S01]  /*7f10*/  FADD.FTZ R161, R158, R161 ;  /* 0x000000a19ea17221 */ /* 0x000fe20000010000 */
[C---:B--2---:R-:W-:Y:S01]  /*7f20*/  IADD3 R207, R0.reuse, 0xd00, RZ ;  /* 0x00000d0000cf7810 */ /* 0x044fe20007ffe0ff */
[----:B------:R-:W-:Y:S01]  /*7f30*/  FADD.FTZ R192, R197, R192 ;  /* 0x000000c0c5c07221 */ /* 0x000fe20000010000 */
[----:B------:R1:W-:Y:S01]  /*7f40*/  STS [R72.X4+0x8440], R165 ;  /* 0x008440a548007388 */ /* 0x0003e20000004800 */
[----:B------:R-:W-:Y:S01]  /*7f50*/  FADD.FTZ R162, R161, R162 ;  /* 0x000000a2a1a27221 */ /* 0x000fe20000010000 */
[----:B0-----:R-:W-:Y:S01]  /*7f60*/  IADD3 R159, R0, 0x600, RZ ;  /* 0x00000600009f7810 */ /* 0x001fe20007ffe0ff */
        /* <DEDUP_REMOVED lines=9> */
[----:B------:R2:W-:Y:S01]  /*8000*/  STS [R72.X4+0x844c], R189 ;  /* 0x00844cbd48007388 */ /* 0x0005e20000004800 */
[----:B------:R-:W-:Y:S01]  /*8010*/  FADD.FTZ R57, R148, R57 ;  /* 0x0000003994397221 */ /* 0x000fe20000010000 */
[C---:B-1----:R-:W-:Y:S01]  /*8020*/  IADD3 R165, R0.reuse, 0x780, RZ ;  /* 0x0000078000a57810 */ /* 0x042fe20007ffe0ff */
[----:B------:R-:W-:Y:S01]  /*8030*/  FADD.FTZ R56, R153, R50 ;  /* 0x0000003299387221 */ /* 0x000fe20000010000 */
[----:B------:R1:W-:Y:S01]  /*8040*/  STS [R72.X4+0x8450], R151 ;  /* 0x0084509748007388 */ /* 0x0003e20000004800 */
[C---:B------:R-:W-:Y:S01]  /*8050*/  IADD3 R153, R0.reuse, 0x480, RZ ;  /* 0x0000048000997810 */ /* 0x040fe20007ffe0ff */
[----:B------:R-:W-:Y:S01]  /*8060*/  FADD.FTZ R57, R57, R48 ;  /* 0x0000003039397221 */ /* 0x000fe20000010000 */
[C---:B0-----:R-:W-:Y:S01]  /*8070*/  IADD3 R155, R0.reuse, 0x500, RZ ;  /* 0x00000500009b7810 */ /* 0x041fe20007ffe0ff */
[----:B------:R0:W-:Y:S01]  /*8080*/  STS [R72.X4+0x845c], R79 ;  /* 0x00845c4f48007388 */ /* 0x0001e20000004800 */
[C---:B------:R-:W-:Y:S01]  /*8090*/  IADD3 R193, R0.reuse, 0x980, RZ ;  /* 0x0000098000c17810 */ /* 0x040fe20007ffe0ff */
[----:B------:R-:W-:Y:S01]  /*80a0*/  FADD.FTZ R57, R57, R46 ;  /* 0x0000002e39397221 */ /* 0x000fe20000010000 */
[C---:B--2---:R-:W-:Y:S01]  /*80b0*/  IADD3 R189, R0.reuse, 0x880, RZ ;  /* 0x0000088000bd7810 */ /* 0x044fe20007ffe0ff */
[----:B------:R-:W-:Y:S01]  /*80c0*/  STS [R72.X4+0x8468], R77 ;  /* 0x0084684d48007388 */ /* 0x000fe20000004800 */
[C---:B------:R-:W-:Y:S01]  /*80d0*/  IADD3 R195, R0.reuse, 0xa00, RZ ;  /* 0x00000a0000c37810 */ /* 0x040fe20007ffe0ff */
[----:B------:R-:W-:Y:S01]  /*80e0*/  FMUL.FTZ R236, R181, R236 ;  /* 0x000000ecb5ec7220 */ /* 0x000fe20000410000 */
[C---:B-1----:R-:W-:Y:S01]  /*80f0*/  IADD3 R151, R0.reuse, 0x400, RZ ;  /* 0x0000040000977810 */ /* 0x042fe20007ffe0ff */
[----:B------:R1:W-:Y:S01]  /*8100*/  STS [R72.X4+0x846c], R149 ;  /* 0x00846c9548007388 */ /* 0x0003e20000004800 */
[C---:B------:R-:W-:Y:S01]  /*8110*/  IADD3 R197, R0.reuse, 0xa80, RZ ;  /* 0x00000a8000c57810 */ /* 0x040fe20007ffe0ff */
[----:B------:R-:W-:Y:S01]  /*8120*/  FADD.FTZ R40, R57, R40 ;  /* 0x0000002839287221 */ /* 0x000fe20000010000 */
[----:B0-----:R-:W-:Y:S01]  /*8130*/  IADD3 R79, R0, 0x100, RZ ;  /* 0x00000100004f7810 */ /* 0x001fe20007ffe0ff */
[----:B------:R0:W-:Y:S01]  /*8140*/  STS [R72.X4+0x8470], R41 ;  /* 0x0084702948007388 */ /* 0x0001e20000004800 */
[----:B------:R-:W-:Y:S01]  /*8150*/  LEA.HI.SX32 R48, R151, R0, 0x1b ;  /* 0x0000000097307211 */ /* 0x000fe200078fdaff */
[----:B------:R-:W-:Y:S01]  /*8160*/  FFMA.FTZ R57, -R179, R234, -RZ ;  /* 0x000000eab3397223 */ /* 0x000fe200000109ff */
[-C--:B------:R-:W-:Y:S01]  /*8170*/  LEA.HI.SX32 R28, R79, R0.reuse, 0x1b ;  /* 0x000000004f1c7211 */ /* 0x080fe200078fdaff */
[----:B------:R2:W-:Y:S01]  /*8180*/  STS [R72.X4+0x8474], R39 ;  /* 0x0084742748007388 */ /* 0x0005e20000004800 */
[-C--:B------:R-:W-:Y:S01]  /*8190*/  LEA.HI.SX32 R50, R155, R0.reuse, 0x1b ;  /* 0x000000009b327211 */ /* 0x080fe200078fdaff */
[----:B------:R-:W-:Y:S01]  /*81a0*/  FADD.FTZ R56, R56, R47 ;  /* 0x0000002f38387221 */ /* 0x000fe20000010000 */
[----:B-1----:R-:W-:Y:S01]  /*81b0*/  IADD3 R149, R0, 0x280, RZ ;  /* 0x0000028000957810 */ /* 0x002fe20007ffe0ff */
[----:B------:R1:W-:Y:S01]  /*81c0*/  STS [R72.X4+0x8478], R49 ;  /* 0x0084783148007388 */ /* 0x0003e20000004800 */
[-C--:B------:R-:W-:Y:S01]  /*81d0*/  LEA.HI.SX32 R52, R159, R0.reuse, 0x1b ;  /* 0x000000009f347211 */ /* 0x080fe200078fdaff */
[----:B------:R-:W-:Y:S01]  /*81e0*/  FFMA.FTZ R47, -R180, R233, -RZ ;  /* 0x000000e9b42f7223 */ /* 0x000fe200000109ff */
[----:B0-----:R-:W-:Y:S01]  /*81f0*/  IADD3 R41, R0, 0x80, RZ ;  /* 0x0000008000297810 */ /* 0x001fe20007ffe0ff */
[----:B------:R0:W-:Y:S01]  /*8200*/  STS [R72.X4+0x847c], R51 ;  /* 0x00847c3348007388 */ /* 0x0001e20000004800 */
[-C--:B------:R-:W-:Y:S01]  /*8210*/  LEA.HI.SX32 R79, R161, R0.reuse, 0x1b ;  /* 0x00000000a14f7211 */ /* 0x080fe200078fdaff */
[----:B------:R-:W-:Y:S01]  /*8220*/  FADD.FTZ R233, R56, R42 ;  /* 0x0000002a38e97221 */ /* 0x000fe20000010000 */
[----:B--2---:R-:W-:Y:S01]  /*8230*/  IADD3 R39, R0, 0x180, RZ ;  /* 0x0000018000277810 */ /* 0x004fe20007ffe0ff */
[----:B------:R-:W-:Y:S01]  /*8240*/  BAR.SYNC.DEFER_BLOCKING 0x0 ;  /* 0x0000000000007b1d */ /* 0x000fe20000010000 */
[-C--:B------:R-:W-:Y:S01]  /*8250*/  LEA.HI.SX32 R24, R41, R0.reuse, 0x1b ;  /* 0x0000000029187211 */ /* 0x080fe200078fdaff */
[----:B------:R-:W-:Y:S01]  /*8260*/  FMUL.FTZ R231, R178, R231 ;  /* 0x000000e7b2e77220 */ /* 0x000fe20000410000 */
[----:B-1----:R-:W-:Y:S01]  /*8270*/  IADD3 R49, R0, 0x300, RZ ;  /* 0x0000030000317810 */ /* 0x002fe20007ffe0ff */
[----:B------:R-:W-:Y:S01]  /*8280*/  FFMA.FTZ R225, -R176, R225, -RZ ;  /* 0x000000e1b0e17223 */ /* 0x000fe200000109ff */
[-C--:B------:R-:W-:Y:S01]  /*8290*/  LEA.HI.SX32 R32, R39, R0.reuse, 0x1b ;  /* 0x0000000027207211 */ /* 0x080fe200078fdaff */
[----:B------:R-:W-:Y:S01]  /*82a0*/  FMUL.FTZ R219, R172, R219 ;  /* 0x000000dbacdb7220 */ /* 0x000fe20000410000 */
[----:B0-----:R-:W-:Y:S01]  /*82b0*/  IADD3 R51, R0, 0x380, RZ ;  /* 0x0000038000337810 */ /* 0x001fe20007ffe0ff */
[----:B------:R-:W-:Y:S01]  /*82c0*/  FFMA.FTZ R217, -R172, R217, -RZ ;  /* 0x000000d9acd97223 */ /* 0x000fe200000109ff */
[-C--:B------:R-:W-:Y:S01]  /*82d0*/  LEA.HI.SX32 R39, R149, R0.reuse, 0x1b ;  /* 0x0000000095277211 */ /* 0x080fe200078fdaff */
[----:B------:R-:W-:Y:S01]  /*82e0*/  FMUL.FTZ R235, R180, R235 ;  /* 0x000000ebb4eb7220 */ /* 0x000fe20000410000 */
[-C--:B------:R-:W-:Y:S01]  /*82f0*/  LEA.HI.SX32 R41, R49, R0.reuse, 0x1b ;  /* 0x0000000031297211 */ /* 0x080fe200078fdaff */
[----:B------:R-:W-:Y:S01]  /*8300*/  FFMA.FTZ R229, -R178, R229, -RZ ;  /* 0x000000e5b2e57223 */ /* 0x000fe200000109ff */
[-C--:B------:R-:W-:Y:S01]  /*8310*/  LEA.HI.SX32 R44, R51, R0.reuse, 0x1b ;  /* 0x00000000332c7211 */ /* 0x080fe200078fdaff */
[----:B------:R-:W-:Y:S01]  /*8320*/  FMUL.FTZ R227, R176, R227 ;  /* 0x000000e3b0e37220 */ /* 0x000fe20000410000 */
[-C--:B------:R-:W-:Y:S01]  /*8330*/  LEA.HI.SX32 R49, R153, R0.reuse, 0x1b ;  /* 0x0000000099317211 */ /* 0x080fe200078fdaff */
[C---:B------:R-:W-:Y:S01]  /*8340*/  FMUL.FTZ R223, R174.reuse, R223 ;  /* 0x000000dfaedf7220 */ /* 0x040fe20000410000 */
[-C--:B------:R-:W-:Y:S01]  /*8350*/  LEA.HI.SX32 R51, R157, R0.reuse, 0x1b ;  /* 0x000000009d337211 */ /* 0x080fe200078fdaff */
[----:B------:R-:W-:Y:S01]  /*8360*/  FFMA.FTZ R221, -R174, R221, -RZ ;  /* 0x000000ddaedd7223 */ /* 0x000fe200000109ff */
[-C--:B------:R-:W-:Y:S01]  /*8370*/  LEA.HI.SX32 R148, R163, R0.reuse, 0x1b ;  /* 0x00000000a3947211 */ /* 0x080fe200078fdaff */
[C---:B------:R-:W-:Y:S01]  /*8380*/  FFMA.FTZ R213, -R170.reuse, R213, -RZ ;  /* 0x000000d5aad57223 */ /* 0x040fe200000109ff */
[-C--:B------:R-:W-:Y:S01]  /*8390*/  LEA.HI.SX32 R149, R165, R0.reuse, 0x1b ;  /* 0x00000000a5957211 */ /* 0x080fe200078fdaff */
[----:B------:R-:W-:Y:S01]  /*83a0*/  FMUL.FTZ R215, R170, R215 ;  /* 0x000000d7aad77220 */ /* 0x000fe20000410000 */
[-C--:B------:R-:W-:Y:S01]  /*83b0*/  LEA.HI.SX32 R77, R0, R0.reuse, 0x1b ;  /* 0x00000000004d7211 */ /* 0x080fe200078fdaff */
[----:B------:R-:W0:Y:S01]  /*83c0*/  LDS R188, [R28.X4+0x8800] ;  /* 0x008800001cbc7984 */ /* 0x000e220000004800 */
[-C--:B------:R-:W-:Y:S01]  /*83d0*/  LEA.HI.SX32 R38, R247, R0.reuse, 0x1b ;  /* 0x00000000f7267211 */ /* 0x080fe200078fdaff */
[----:B------:R-:W-:Y:S01]  /*83e0*/  FMUL.FTZ R46, R6, UR45 ;  /* 0x0000002d062e7c20 */ /* 0x000fe20008410000 */
[-C--:B------:R-:W-:Y:S01]  /*83f0*/  LEA.HI.SX32 R150, R167, R0.reuse, 0x1b ;  /* 0x00000000a7967211 */ /* 0x080fe200078fdaff */
[----:B------:R-:W1:Y:S01]  /*8400*/  LDS R247, [R77.X4+0x8400] ;  /* 0x008400004df77984 */ /* 0x000e620000004800 */
[----:B------:R-:W-:-:S02]  /*8410*/  LEA.HI.SX32 R151, R189, R0, 0x1b ;  /* 0x00000000bd977211 */ /* 0x000fc400078fdaff */
[-C--:B------:R-:W-:Y:S01]  /*8420*/  LEA.HI.SX32 R152, R191, R0.reuse, 0x1b ;  /* 0x00000000bf987211 */ /* 0x080fe200078fdaff */
[----:B------:R-:W2:Y:S01]  /*8430*/  LDS R167, [R24.X4+0x8600] ;  /* 0x0086000018a77984 */ /* 0x000ea20000004800 */
[-C--:B------:R-:W-:Y:S02]  /*8440*/  LEA.HI.SX32 R153, R193, R0.reuse, 0x1b ;  /* 0x00000000c1997211 */ /* 0x080fe400078fdaff */
[-C--:B------:R-:W-:Y:S01]  /*8450*/  LEA.HI.SX32 R154, R195, R0.reuse, 0x1b ;  /* 0x00000000c39a7211 */ /* 0x080fe200078fdaff */
[----:B------:R-:W3:Y:S01]  /*8460*/  LDS R189, [R32.X4+0x8a00] ;  /* 0x008a000020bd7984 */ /* 0x000ee20000004800 */
[-C--:B------:R-:W-:Y:S02]  /*8470*/  LEA.HI.SX32 R155, R197, R0.reuse, 0x1b ;  /* 0x00000000c59b7211 */ /* 0x080fe400078fdaff */
[-C--:B------:R-:W-:Y:S01]  /*8480*/  LEA.HI.SX32 R156, R199, R0.reuse, 0x1b ;  /* 0x00000000c79c7211 */ /* 0x080fe200078fdaff */
[----:B------:R-:W4:Y:S01]  /*8490*/  LDS R190, [R38.X4+0x8c00] ;  /* 0x008c000026be7984 */ /* 0x000f220000004800 */
[----:B------:R-:W-:-:S02]  /*84a0*/  LEA.HI.SX32 R157, R201, R0, 0x1b ;  /* 0x00000000c99d7211 */ /* 0x000fc400078fdaff */
[-C--:B------:R-:W-:Y:S01]  /*84b0*/  LEA.HI.SX32 R158, R203, R0.reuse, 0x1b ;  /* 0x00000000cb9e7211 */ /* 0x080fe200078fdaff */
[----:B------:R-:W0:Y:S01]  /*84c0*/  LDS R191, [R39.X4+0x8e00] ;  /* 0x008e000027bf7984 */ /* 0x000e220000004800 */
[-C--:B------:R-:W-:Y:S02]  /*84d0*/  LEA.HI.SX32 R159, R205, R0.reuse, 0x1b ;  /* 0x00000000cd9f7211 */ /* 0x080fe400078fdaff */
[-C--:B------:R-:W-:Y:S01]  /*84e0*/  LEA.HI.SX32 R160, R207, R0.reuse, 0x1b ;  /* 0x00000000cfa07211 */ /* 0x080fe200078fdaff */
[----:B------:R-:W0:Y:S01]  /*84f0*/  LDS R192, [R41.X4+0x9000] ;  /* 0x0090000029c07984 */ /* 0x000e220000004800 */
[-C--:B------:R-:W-:Y:S02]  /*8500*/  LEA.HI.SX32 R161, R237, R0.reuse, 0x1b ;  /* 0x00000000eda17211 */ /* 0x080fe400078fdaff */
[-C--:B------:R-:W-:Y:S01]  /*8510*/  LEA.HI.SX32 R162, R239, R0.reuse, 0x1b ;  /* 0x00000000efa27211 */ /* 0x080fe200078fdaff */
[----:B------:R-:W0:Y:S01]  /*8520*/  LDS R193, [R44.X4+0x9200] ;  /* 0x009200002cc17984 */ /* 0x000e220000004800 */
[----:B------:R-:W-:-:S02]  /*8530*/  LEA.HI.SX32 R163, R241, R0, 0x1b ;  /* 0x00000000f1a37211 */ /* 0x000fc400078fdaff */
[----:B------:R-:W-:Y:S01]  /*8540*/  LEA.HI.SX32 R165, R245, R0, 0x1b ;  /* 0x00000000f5a57211 */ /* 0x000fe200078fdaff */
        /* <DEDUP_REMOVED lines=27> */
[----:B-1----:R-:W-:-:S03]  /*8700*/  FMUL.FTZ R249, R177, R228 ;  /* 0x000000e4b1f97220 */ /* 0x002fc60000410000 */
[----:B------:R-:W-:Y:S01]  /*8710*/  STS [R76.X4+0xc60c], R251 ;  /* 0x00c60cfb4c007388 */ /* 0x000fe20000004800 */
[----:B--2---:R-:W-:-:S03]  /*8720*/  FFMA.FTZ R73, -R177, R230, -RZ ;  /* 0x000000e6b1497223 */ /* 0x004fc600000109ff */
[----:B------:R1:W-:Y:S01]  /*8730*/  STS [R72.X4+0xc61c], R57 ;  /* 0x00c61c3948007388 */ /* 0x0003e20000004800 */
[----:B---3--:R-:W-:-:S03]  /*8740*/  FMUL.FTZ R75, R179, R232 ;  /* 0x000000e8b34b7220 */ /* 0x008fc60000410000 */
[----:B------:R2:W-:Y:S04]  /*8750*/  STS [R72.X4+0xc614], R47 ;  /* 0x00c6142f48007388 */ /* 0x0005e80000004800 */
[----:B------:R3:W-:Y:S01]  /*8760*/  STS [R72.X4+0xc618], R75 ;  /* 0x00c6184b48007388 */ /* 0x0007e20000004800 */
[----:B-1----:R-:W-:-:S03]  /*8770*/  FFMA.FTZ R57, -R173, R222, -RZ ;  /* 0x000000dead397223 */ /* 0x002fc600000109ff */
[----:B------:R1:W-:Y:S01]  /*8780*/  STS [R72.X4+0xc62c], R73 ;  /* 0x00c62c4948007388 */ /* 0x0003e20000004800 */
[----:B--2---:R-:W-:-:S03]  /*8790*/  FFMA.FTZ R47, -R175, R226, -RZ ;  /* 0x000000e2af2f7223 */ /* 0x004fc600000109ff */
[----:B------:R2:W-:Y:S01]  /*87a0*/  STS [R72.X4+0xc64c], R57 ;  /* 0x00c64c3948007388 */ /* 0x0005e20000004800 */
[----:B---3--:R-:W-:-:S03]  /*87b0*/  FMUL.FTZ R75, R175, R224 ;  /* 0x000000e0af4b7220 */ /* 0x008fc60000410000 */
[----:B------:R3:W-:Y:S01]  /*87c0*/  STS [R72.X4+0xc63c], R47 ;  /* 0x00c63c2f48007388 */ /* 0x0007e20000004800 */
[----:B-1----:R-:W-:-:S03]  /*87d0*/  FFMA.FTZ R73, -R171, R218, -RZ ;  /* 0x000000daab497223 */ /* 0x002fc600000109ff */
[----:B------:R1:W-:Y:S01]  /*87e0*/  STS [R72.X4+0xc638], R75 ;  /* 0x00c6384b48007388 */ /* 0x0003e20000004800 */
[----:B--2---:R-:W-:Y:S01]  /*87f0*/  FFMA.FTZ R57, -R168, R209, -RZ ;  /* 0x000000d1a8397223 */ /* 0x004fe200000109ff */
[----:B------:R-:W-:Y:S02]  /*8800*/  MOV R209, UR34 ;  /* 0x0000002200d17c02 */ /* 0x000fe40008000f00 */
[----:B------:R2:W-:Y:S01]  /*8810*/  STS [R72.X4+0xc620], R231 ;  /* 0x00c620e748007388 */ /* 0x0005e20000004800 */
[----:B---3--:R-:W-:Y:S01]  /*8820*/  FFMA.FTZ R47, -R169, R214, -RZ ;  /* 0x000000d6a92f7223 */ /* 0x008fe200000109ff */
[----:B------:R-:W-:Y:S02]  /*8830*/  LEA R42, R209, -R0, 0x1 ;  /* 0x80000000d12a7211 */ /* 0x000fe400078e08ff */
[----:B------:R3:W-:Y:S01]  /*8840*/  STS [R72.X4+0xc634], R225 ;  /* 0x00c634e148007388 */ /* 0x0007e20000004800 */
[----:B------:R-:W-:Y:S01]  /*8850*/  FFMA.FTZ R209, R67, UR44, R46 ;  /* 0x0000002c43d17c23 */ /* 0x000fe2000801002e */
[----:B------:R-:W-:-:S02]  /*8860*/  ISETP.GE.AND P0, PT, R42, 0x1, PT ;  /* 0x000000012a00780c */ /* 0x000fc40003f06270 */
[----:B------:R0:W-:Y:S01]  /*8870*/  STS [R72.X4+0xc650], R219 ;  /* 0x00c650db48007388 */ /* 0x0001e20000004800 */
[----:B-1----:R-:W-:Y:S02]  /*8880*/  FMUL.FTZ R75, R169, R212 ;  /* 0x000000d4a94b7220 */ /* 0x002fe40000410000 */
[----:B--2---:R-:W-:Y:S01]  /*8890*/  FMUL.FTZ R231, R173, R220 ;  /* 0x000000dcade77220 */ /* 0x004fe20000410000 */
[----:B------:R1:W-:Y:S01]  /*88a0*/  STS [R72.X4+0xc654], R217 ;  /* 0x00c654d948007388 */ /* 0x0003e20000004800 */
[----:B---3--:R-:W-:-:S03]  /*88b0*/  FMUL.FTZ R225, R171, R216 ;  /* 0x000000d8abe17220 */ /* 0x008fc60000410000 */
[----:B------:R2:W-:Y:S01]  /*88c0*/  STS [R72.X4+0xc65c], R73 ;  /* 0x00c65c4948007388 */ /* 0x0005e20000004800 */
[----:B0-----:R-:W-:-:S03]  /*88d0*/  FMUL.FTZ R219, R3, R240 ;  /* 0x000000f003db7220 */ /* 0x001fc60000410000 */
[----:B------:R0:W-:Y:S01]  /*88e0*/  STS [R72.X4+0xc668], R75 ;  /* 0x00c6684b48007388 */ /* 0x0001e20000004800 */
[----:B-1----:R-:W-:-:S03]  /*88f0*/  FMUL.FTZ R217, R168, R211 ;  /* 0x000000d3a8d97220 */ /* 0x002fc60000410000 */
[----:B------:R1:W-:Y:S01]  /*8900*/  STS [R72.X4+0xc66c], R47 ;  /* 0x00c66c2f48007388 */ /* 0x0003e20000004800 */
[----:B------:R-:W-:Y:S02]  /*8910*/  FMUL.FTZ R211, R67, UR45 ;  /* 0x0000002d43d37c20 */ /* 0x000fe40008410000 */
[----:B--2---:R-:W-:Y:S01]  /*8920*/  FFMA.FTZ R73, -R3, R210, -RZ ;  /* 0x000000d203497223 */ /* 0x004fe200000109ff */
[----:B------:R2:W-:Y:S01]  /*8930*/  STS [R72.X4+0xc610], R235 ;  /* 0x00c610eb48007388 */ /* 0x0005e20000004800 */
[----:B------:R-:W-:Y:S02]  /*8940*/  FFMA.FTZ R211, R6, UR44, -R211 ;  /* 0x0000002c06d37c23 */ /* 0x000fe400080108d3 */
[----:B0-----:R-:W-:Y:S01]  /*8950*/  FMUL.FTZ R75, R186, UR45 ;  /* 0x0000002dba4b7c20 */ /* 0x001fe20008410000 */
[----:B------:R2:W-:Y:S01]  /*8960*/  STS [R72.X4+0xc624], R229 ;  /* 0x00c624e548007388 */ /* 0x0005e20000004800 */
[----:B-1----:R-:W-:-:S03]  /*8970*/  FMUL.FTZ R47, R184, UR45 ;  /* 0x0000002db82f7c20 */ /* 0x002fc60008410000 */
[----:B------:R2:W-:Y:S01]  /*8980*/  STS [R72.X4+0xc628], R249 ;  /* 0x00c628f948007388 */ /* 0x0005e20000004800 */
[----:B------:R-:W-:Y:S02]  /*8990*/  FFMA.FTZ R75, R184, UR44, R75 ;  /* 0x0000002cb84b7c23 */ /* 0x000fe4000801004b */
        /* <DEDUP_REMOVED lines=14> */
[----:B--2-4-:R-:W-:Y:S01]  /*8a80*/  UMOV UR48, 0x1 ;  /* 0x0000000100307882 */ /* 0x014fe20000000000 */
[----:B------:R0:W1:Y:S01]  /*8a90*/  LDS R213, [R77.X4+0xc600] ;  /* 0x00c600004dd57984 */ /* 0x0000620000004800 */
[----:B------:R-:W-:Y:S01]  /*8aa0*/  ULDC.64 UR34, c[0x0][0x298] ;  /* 0x0000a60000227ab9 */ /* 0x000fe20000000a00 */
[----:B------:R-:W-:Y:S01]  /*8ab0*/  MOV R47, UR7 ;  /* 0x00000007002f7c02 */ /* 0x000fe20008000f00 */
[----:B------:R-:W-:Y:S01]  /*8ac0*/  USHF.R.U64 UR47, UR34, UR48, UR35 ;  /* 0x00000030222f7299 */ /* 0x000fe20008001223 */
[----:B------:R-:W-:Y:S01]  /*8ad0*/  MOV R73, UR7 ;  /* 0x0000000700497c02 */ /* 0x000fe20008000f00 */
[----:B------:R-:W-:-:S02]  /*8ae0*/  USHF.R.U32.HI UR50, URZ, 0x1, UR35 ;  /* 0x000000013f327899 */ /* 0x000fc40008011623 */
[----:B------:R-:W-:Y:S02]  /*8af0*/  ULDC.64 UR36, c[0x0][0x2b8] ;  /* 0x0000ae0000247ab9 */ /* 0x000fe40000000a00 */
[----:B------:R-:W-:Y:S02]  /*8b00*/  ULDC.64 UR34, c[0x0][0x2a0] ;  /* 0x0000a80000227ab9 */ /* 0x000fe40000000a00 */
[----:B------:R-:W-:Y:S02]  /*8b10*/  UIMAD UR53, UR15, UR34, URZ ;  /* 0x000000220f3572a4 */ /* 0x000fe4000f8e023f */
[----:B------:R-:W-:Y:S02]  /*8b20*/  USHF.R.U64 UR48, UR36, UR48, UR37 ;  /* 0x0000003024307299 */ /* 0x000fe40008001225 */
[----:B------:R-:W-:Y:S02]  /*8b30*/  USHF.R.U32.HI UR52, URZ, 0x1, UR37 ;  /* 0x000000013f347899 */ /* 0x000fe40008011625 */
[----:B------:R-:W-:-:S02]  /*8b40*/  UIMAD.WIDE.U32 UR40, UR14, UR34, URZ ;  /* 0x000000220e2872a5 */ /* 0x000fc4000f8e003f */
[----:B------:R-:W-:Y:S02]  /*8b50*/  ULDC.64 UR36, c[0x0][0x2b0] ;  /* 0x0000ac0000247ab9 */ /* 0x000fe40000000a00 */
[----:B------:R-:W-:Y:S02]  /*8b60*/  UIMAD UR36, UR43, UR36, URZ ;  /* 0x000000242b2472a4 */ /* 0x000fe4000f8e023f */
        /* <DEDUP_REMOVED lines=39> */
.L_x_3532:
[----:B--2-4-:R-:W-:Y:S05]  /*8de0*/  BSYNC B0 ;  /* 0x0000000000007941 */ /* 0x014fea0003800000 */
.L_x_3531:
[----:B------:R-:W-:Y:S01]  /*8df0*/  ULDC.64 UR36, c[0x0][0x298] ;  /* 0x0000a60000247ab9 */ /* 0x000fe20000000a00 */
[----:B------:R-:W-:Y:S01]  /*8e00*/  SHF.L.U32 R46, R0, 0x2, RZ ;  /* 0x00000002002e7819 */ /* 0x000fe200000006ff */
[----:B------:R-:W-:Y:S01]  /*8e10*/  USHF.R.U64 UR36, UR36, 0x1, UR37 ;  /* 0x0000000124247899 */ /* 0x000fe20008001225 */
[----:B------:R-:W-:Y:S01]  /*8e20*/  SHF.R.U32.HI R47, RZ, 0x1e, R0 ;  /* 0x0000001eff2f7819 */ /* 0x000fe20000011600 */
[----:B------:R-:W-:Y:S01]  /*8e30*/  USHF.R.U32.HI UR37, URZ, 0x1, UR37 ;  /* 0x000000013f257899 */ /* 0x000fe20008011625 */
        /* <DEDUP_REMOVED lines=14> */
[----:B------:R-:W-:Y:S02]  /*8f20*/  ULDC.64 UR34, c[0x0][0x2c0] ;  /* 0x0000b00000227ab9 */ /* 0x000fe40000000a00 */
[----:B------:R-:W-:Y:S02]  /*8f30*/  UIMAD UR45, UR15, UR38, URZ ;  /* 0x000000260f2d72a4 */ /* 0x000fe4000f8e023f */
[----:B------:R-:W-:Y:S02]  /*8f40*/  UIADD3 UR41, UR41, UR44, URZ ;  /* 0x0000002c29297290 */ /* 0x000fe4000fffe03f */
[----:B------:R-:W-:Y:S02]  /*8f50*/  UIADD3 UR37, UR37, UR43, URZ ;  /* 0x0000002b25257290 */ /* 0x000fe4000fffe03f */
[----:B------:R-:W-:Y:S02]  /*8f60*/  UIMAD UR46, UR15, UR34, URZ ;  /* 0x000000220f2e72a4 */ /* 0x000fe4000f8e023f */
[----:B------:R-:W-:-:S02]  /*8f70*/  UIMAD UR44, UR14, UR39, UR45 ;  /* 0x000000270e2c72a4 */ /* 0x000fc4000f8e022d */
[----:B------:R-:W-:Y:S02]  /*8f80*/  UIMAD.WIDE.U32 UR38, UR14, UR38, UR40 ;  /* 0x000000260e2672a5 */ /* 0x000fe4000f8e0028 */
[----:B------:R-:W-:Y:S02]  /*8f90*/  UIMAD UR46, UR14, UR35, UR46 ;  /* 0x000000230e2e72a4 */ /* 0x000fe4000f8e022e */
[----:B------:R-:W-:Y:S02]  /*8fa0*/  UIMAD.WIDE.U32 UR40, UR14, UR34, UR36 ;  /* 0x000000220e2872a5 */ /* 0x000fe4000f8e0024 */
[----:B------:R-:W-:Y:S02]  /*8fb0*/  UIADD3 UR44, UR44, UR39, URZ ;  /* 0x000000272c2c7290 */ /* 0x000fe4000fffe03f */
[----:B------:R-:W-:Y:S02]  /*8fc0*/  ULDC.64 UR34, c[0x0][0x318] ;  /* 0x0000c60000227ab9 */ /* 0x000fe40000000a00 */
[----:B------:R-:W-:-:S02]  /*8fd0*/  ULDC.64 UR36, c[0x0][0x320] ;  /* 0x0000c80000247ab9 */ /* 0x000fc40000000a00 */
[----:B------:R-:W-:Y:S02]  /*8fe0*/  ULEA UR43, UP0, UR38, UR34, 0x3 ;  /* 0x00000022262b7291 */ /* 0x000fe4000f80183f */
[----:B------:R-:W-:Y:S02]  /*8ff0*/  ULEA UR34, UP1, UR40, UR36, 0x3 ;  /* 0x0000002428227291 */ /* 0x000fe4000f82183f */
[----:B------:R-:W-:Y:S02]  /*9000*/  ULEA.HI.X UR35, UR38, UR35, UR44, 0x3, UP0 ;  /* 0x0000002326237291 */ /* 0x000fe400080f1c2c */
[----:B------:R-:W-:Y:S01]  /*9010*/  ULDC UR36, c[0x0][0x174] ;  /* 0x00005d0000247ab9 */ /* 0x000fe20000000800 */
[C---:B------:R-:W-:Y:S01]  /*9020*/  IADD3 R56, P0, R46.reuse, UR43, RZ ;  /* 0x0000002b2e387c10 */ /* 0x040fe2000ff1e0ff */
[----:B------:R-:W-:Y:S01]  /*9030*/  UIADD3 UR36, UR6, -UR36, URZ ;  /* 0x8000002406247290 */ /* 0x000fe2000fffe03f */
[----:B------:R-:W-:Y:S01]  /*9040*/  IADD3 R46, P1, R46, UR34, RZ ;  /* 0x000000222e2e7c10 */ /* 0x000fe2000ff3e0ff */
[----:B------:R-:W-:Y:S01]  /*9050*/  USHF.L.U32 UR38, UR8, 0x2, URZ ;  /* 0x0000000208267899 */ /* 0x000fe2000800063f */
[----:B------:R-:W-:Y:S01]  /*9060*/  IADD3.X R57, R47, UR35, RZ, P0, !PT ;  /* 0x000000232f397c10 */ /* 0x000fe200087fe4ff */
[----:B------:R-:W-:Y:S01]  /*9070*/  UIMAD UR36, UR36, -0x1000, URZ ;  /* 0xfffff000242478a4 */ /* 0x000fe2000f8e023f */
[----:B------:R-:W-:Y:S01]  /*9080*/  ISETP.GE.AND P0, PT, R42, 0x81, PT ;  /* 0x000000812a00780c */ /* 0x000fe20003f06270 */
[----:B------:R-:W-:-:S02]  /*9090*/  UIADD3 UR39, UR46, UR41, URZ ;  /* 0x000000292e277290 */ /* 0x000fc4000fffe03f */
[----:B------:R-:W-:Y:S02]  /*90a0*/  ULDC.64 UR34, c[0x0][0x2b0] ;  /* 0x0000ac0000227ab9 */ /* 0x000fe40000000a00 */
[----:B0-----:R-:W-:Y:S01]  /*90b0*/  MOV R73, UR36 ;  /* 0x0000002400497c02 */ /* 0x001fe20008000f00 */
[----:B------:R-:W-:Y:S01]  /*90c0*/  ULEA.HI.X UR37, UR40, UR37, UR39, 0x3, UP1 ;  /* 0x0000002528257291 */ /* 0x000fe200088f1c27 */
[----:B------:R-:W-:Y:S01]  /*90d0*/  MOV R77, UR36 ;  /* 0x00000024004d7c02 */ /* 0x000fe20008000f00 */
[----:B------:R-:W-:Y:S02]  /*90e0*/  USHF.L.U64.HI UR39, UR8, 0x2, UR9 ;  /* 0x0000000208277899 */ /* 0x000fe40008010209 */
[----:B------:R-:W-:Y:S01]  /*90f0*/  IMAD.WIDE R56, R73, 0x4, R56 ;  /* 0x0000000449387825 */ /* 0x000fe200078e0238 */
[----:B------:R-:W-:Y:S01]  /*9100*/  MOV R73, UR38 ;  /* 0x0000002600497c02 */ /* 0x000fe20008000f00 */
[----:B------:R-:W-:Y:S01]  /*9110*/  UIMAD UR34, UR39, UR34, URZ ;  /* 0x00000022272272a4 */ /* 0x000fe2000f8e023f */
[----:B------:R-:W-:Y:S01]  /*9120*/  IADD3.X R47, R47, UR37, RZ, P1, !PT ;  /* 0x000000252f2f7c10 */ /* 0x000fe20008ffe4ff */
[----:B------:R-:W-:Y:S01]  /*9130*/  ULDC.64 UR36, c[0x0][0x2d0] ;  /* 0x0000b40000247ab9 */ /* 0x000fe20000000a00 */
[----:B------:R-:W-:Y:S01]  /*9140*/  ISETP.GE.AND P1, PT, R42, 0x101, PT ;  /* 0x000001012a00780c */ /* 0x000fe20003f26270 */
[----:B------:R-:W-:Y:S01]  /*9150*/  IMAD.WIDE.U32 R56, R73, c[0x0][0x2b0], R56 ;  /* 0x0000ac0049387a25 */ /* 0x000fe200078e0038 */
[----:B------:R-:W-:Y:S01]  /*9160*/  UIMAD UR36, UR39, UR36, URZ ;  /* 0x00000024272472a4 */ /* 0x000fe2000f8e023f */
[----:B------:R0:W1:Y:S01]  /*9170*/  LDS R73, [R24.X4+0xc800] ;  /* 0x00c8000018497984 */ /* 0x0000620000004800 */
[----:B------:R-:W-:Y:S01]  /*9180*/  UIMAD UR34, UR38, UR35, UR34 ;  /* 0x00000023262272a4 */ /* 0x000fe2000f8e0222 */
[----:B------:R-:W-:Y:S01]  /*9190*/  IMAD.WIDE R46, R77, 0x4, R46 ;  /* 0x000000044d2e7825 */ /* 0x000fe200078e022e */
[----:B------:R-:W-:Y:S01]  /*91a0*/  MOV R77, UR38 ;  /* 0x00000026004d7c02 */ /* 0x000fe20008000f00 */
[----:B------:R-:W-:-:S03]  /*91b0*/  UIMAD UR36, UR38, UR37, UR36 ;  /* 0x00000025262472a4 */ /* 0x000fc6000f8e0224 */
[----:B------:R-:W-:Y:S01]  /*91c0*/  IADD3 R57, R57, UR34, RZ ;  /* 0x0000002239397c10 */ /* 0x000fe2000fffe0ff */
[----:B------:R-:W-:-:S05]  /*91d0*/  IMAD.WIDE.U32 R46, R77, c[0x0][0x2d0], R46 ;  /* 0x0000b4004d2e7a25 */ /* 0x000fca00078e002e */
[----:B------:R-:W-:Y:S01]  /*91e0*/  IADD3 R47, R47, UR36, RZ ;  /* 0x000000242f2f7c10 */ /* 0x000fe2000fffe0ff */
[----:B------:R-:W-:Y:S05]  /*91f0*/  @!P0 BRA `(.L_x_3534) ;  /* 0x0000002000008947 */ /* 0x000fea0003800000 */
[----:B0-----:R0:W-:Y:S04]  /*9200*/  RED.E.ADD.F32.FTZ.RN.STRONG.GPU [R56.64+-0x3e00], R167 ;  /* 0xffc200a73800798e */ /* 0x0011e8000c10e79a */
[----:B-1----:R0:W-:Y:S02]  /*9210*/  RED.E.ADD.F32.FTZ.RN.STRONG.GPU [R46.64+-0x3e00], R73 ;  /* 0xffc200492e00798e */ /* 0x0021e4000c10e79a */
.L_x_3534:
[----:B0-----:R-:W-:Y:S05]  /*9220*/  BSYNC B0 ;  /* 0x0000000000007941 */ /* 0x001fea0003800000 */
.L_x_3533:
[----:B-1----:R0:W1:Y:S01]  /*9230*/  LDS R73, [R28.X4+0xca00] ;  /* 0x00ca00001c497984 */ /* 0x0020620000004800 */
[----:B------:R-:W-:Y:S01]  /*9240*/  BSSY B0, `(.L_x_3535) ;  /* 0x0000004000007945 */ /* 0x000fe20003800000 */
[----:B------:R-:W-:Y:S05]  /*9250*/  @!P1 BRA `(.L_x_3536) ;  /* 0x0000002000009947 */ /* 0x000fea0003800000 */
[----:B------:R2:W-:Y:S04]  /*9260*/  RED.E.ADD.F32.FTZ.RN.STRONG.GPU [R56.64+-0x3c00], R188 ;  /* 0xffc400bc3800798e */ /* 0x0005e8000c10e79a */
[----:B-1----:R2:W-:Y:S02]  /*9270*/  RED.E.ADD.F32.FTZ.RN.STRONG.GPU [R46.64+-0x3c00], R73 ;  /* 0xffc400492e00798e */ /* 0x0025e4000c10e79a */
.L_x_3536:
[----:B------:R-:W-:Y:S05]  /*9280*/  BSYNC B0 ;  /* 0x0000000000007941 */ /* 0x000fea0003800000 */
.L_x_3535:
[----:B-12---:R1:W2:Y:S01]  /*9290*/  LDS R73, [R32.X4+0xcc00] ;  /* 0x00cc000020497984 */ /* 0x0062a20000004800 */
[----:B------:R-:W-:Y:S01]  /*92a0*/  BSSY B0, `(.L_x_3537) ;  /* 0x0000004000007945 */ /* 0x000fe20003800000 */
[----:B------:R-:W-:Y:S05]  /*92b0*/  @!P2 BRA `(.L_x_3538) ;  /* 0x000000200000a947 */ /* 0x000fea0003800000 */
[----:B------:R3:W-:Y:S04]  /*92c0*/  RED.E.ADD.F32.FTZ.RN.STRONG.GPU [R56.64+-0x3a00], R189 ;  /* 0xffc600bd3800798e */ /* 0x0007e8000c10e79a */
[----:B--2---:R3:W-:Y:S02]  /*92d0*/  RED.E.ADD.F32.FTZ.RN.STRONG.GPU [R46.64+-0x3a00], R73 ;  /* 0xffc600492e00798e */ /* 0x0047e4000c10e79a */
.L_x_3538:
[----:B------:R-:W-:Y:S05]  /*92e0*/  BSYNC B0 ;  /* 0x0000000000007941 */ /* 0x000fea0003800000 */
.L_x_3537:
[----:B--23--:R2:W3:Y:S01]  /*92f0*/  LDS R73, [R38.X4+0xce00] ;  /* 0x00ce000026497984 */ /* 0x00c4e20000004800 */
        /* <DEDUP_REMOVED lines=10> */
[----:B---3--:R2:W-:Y:S02]  /*93a0*/  RED.E.ADD.F32.FTZ.RN.STRONG.GPU [R46.64+-0x3800], R73 ;  /* 0xffc800492e00798e */ /* 0x0085e4000c10e79a */
.L_x_3540:
[----:B--2---:R-:W-:Y:S05]  /*93b0*/  BSYNC B0 ;  /* 0x0000000000007941 */ /* 0x004fea0003800000 */
.L_x_3539:
[----:B------:R-:W2:Y:S01]  /*93c0*/  LDS R39, [R39.X4+0xd000] ;  /* 0x00d0000027277984 */ /* 0x000ea20000004800 */
[----:B------:R-:W-:Y:S01]  /*93d0*/  BSSY B0, `(.L_x_3541) ;  /* 0x0000004000007945 */ /* 0x000fe20003800000 */
[----:B------:R-:W-:Y:S05]  /*93e0*/  @!P0 BRA `(.L_x_3542) ;  /* 0x0000002000008947 */ /* 0x000fea0003800000 */
[----:B------:R4:W-:Y:S04]  /*93f0*/  RED.E.ADD.F32.FTZ.RN.STRONG.GPU [R56.64+-0x3600], R191 ;  /* 0xffca00bf3800798e */ /* 0x0009e8000c10e79a */
[----:B--2---:R4:W-:Y:S02]  /*9400*/  RED.E.ADD.F32.FTZ.RN.STRONG.GPU [R46.64+-0x3600], R39 ;  /* 0xffca00272e00798e */ /* 0x0049e4000c10e79a */
.L_x_3542:
[----:B------:R-:W-:Y:S05]  /*9410*/  BSYNC B0 ;  /* 0x0000000000007941 */ /* 0x000fea0003800000 */
.L_x_3541:
[----:B------:R-:W0:Y:S01]  /*9420*/  LDS R41, [R41.X4+0xd200] ;  /* 0x00d2000029297984 */ /* 0x000e220000004800 */
[----:B------:R-:W-:Y:S01]  /*9430*/  BSSY B0, `(.L_x_3543) ;  /* 0x0000004000007945 */ /* 0x000fe20003800000 */
[----:B------:R-:W-:Y:S05]  /*9440*/  @!P1 BRA `(.L_x_3544) ;  /* 0x0000002000009947 */ /* 0x000fea0003800000 */
[----:B------:R1:W-:Y:S04]  /*9450*/  RED.E.ADD.F32.FTZ.RN.STRONG.GPU [R56.64+-0x3400], R192 ;  /* 0xffcc00c03800798e */ /* 0x0003e8000c10e79a */
[----:B0-----:R1:W-:Y:S02]  /*9460*/  RED.E.ADD.F32.FTZ.RN.STRONG.GPU [R46.64+-0x3400], R41 ;  /* 0xffcc00292e00798e */ /* 0x0013e4000c10e79a */
.L_x_3544:
[----:B------:R-:W-:Y:S05]  /*9470*/  BSYNC B0 ;  /* 0x0000000000007941 */ /* 0x000fea0003800000 */
.L_x_3543:
[----:B--2-4-:R2:W4:Y:S01]  /*9480*/  LDS R39, [R44.X4+0xd400] ;  /* 0x00d400002c277984 */ /* 0x0145220000004800 */
[----:B------:R-:W-:Y:S01]  /*9490*/  BSSY B0, `(.L_x_3545) ;  /* 0x0000004000007945 */ /* 0x000fe20003800000 */
[----:B------:R-:W-:Y:S05]  /*94a0*/  @!P2 BRA `(.L_x_3546) ;  /* 0x000000200000a947 */ /* 0x000fea0003800000 */
[----:B------:R1:W-:Y:S04]  /*94b0*/  RED.E.ADD.F32.FTZ.RN.STRONG.GPU [R56.64+-0x3200], R193 ;  /* 0xffce00c13800798e */ /* 0x0003e8000c10e79a */
[----:B----4-:R1:W-:Y:S02]  /*94c0*/  RED.E.ADD.F32.FTZ.RN.STRONG.GPU [R46.64+-0x3200], R39 ;  /* 0xffce00272e00798e */ /* 0x0103e4000c10e79a */
.L_x_3546:
[----:B------:R-:W-:Y:S05]  /*94d0*/  BSYNC B0 ;  /* 0x0000000000007941 */ /* 0x000fea0003800000 */
.L_x_3545:
[----:B-1--4-:R1:W4:Y:S01]  /*94e0*/  LDS R39, [R48.X4+0xd600] ;  /* 0x00d6000030277984 */ /* 0x0123220000004800 */
[----:B------:R-:W-:Y:S01]  /*94f0*/  BSSY B0, `(.L_x_3547) ;  /* 0x0000004000007945 */ /* 0x000fe20003800000 */
[----:B------:R-:W-:Y:S05]  /*9500*/  @!P3 BRA `(.L_x_3548) ;  /* 0x000000200000b947 */ /* 0x000fea0003800000 */
[----:B------:R1:W-:Y:S04]  /*9510*/  RED.E.ADD.F32.FTZ.RN.STRONG.GPU [R56.64+-0x3000], R194 ;  /* 0xffd000c23800798e */ /* 0x0003e8000c10e79a */
[----:B----4-:R1:W-:Y:S02]  /*9520*/  RED.E.ADD.F32.FTZ.RN.STRONG.GPU [R46.64+-0x3000], R39 ;  /* 0xffd000272e00798e */ /* 0x0103e4000c10e79a */
.L_x_3548:
[----:B------:R-:W-:Y:S05]  /*9530*/  BSYNC B0 ;  /* 0x0000000000007941 */ /* 0x000fea0003800000 */
.L_x_3547:
[----:B------:R-:W1:Y:S01]  /*9540*/  LDS R49, [R49.X4+0xd800] ;  /* 0x00d8000031317984 */ /* 0x000e620000004800 */
[----:B------:R-:W-:Y:S01]  /*9550*/  BSSY B0, `(.L_x_3549) ;  /* 0x0000004000007945 */ /* 0x000fe20003800000 */
[----:B------:R-:W-:Y:S05]  /*9560*/  @!P4 BRA `(.L_x_3550) ;  /* 0x000000200000c947 */ /* 0x000fea0003800000 */
[----:B------:R2:W-:Y:S04]  /*9570*/  RED.E.ADD.F32.FTZ.RN.STRONG.GPU [R56.64+-0x2e00], R195 ;  /* 0xffd200c33800798e */ /* 0x0005e8000c10e79a */
[----:B-1----:R2:W-:Y:S02]  /*9580*/  RED.E.ADD.F32.FTZ.RN.STRONG.GPU [R46.64+-0x2e00], R49 ;  /* 0xffd200312e00798e */ /* 0x0025e4000c10e79a */
.L_x_3550:
[----:B------:R-:W-:Y:S05]  /*9590*/  BSYNC B0 ;  /* 0x0000000000007941 */ /* 0x000fea0003800000 */
.L_x_3549:
[----:B-1--4-:R1:W4:Y:S01]  /*95a0*/  LDS R39, [R50.X4+0xda00] ;  /* 0x00da000032277984 */ /* 0x0123220000004800 */
[----:B------:R-:W-:Y:S01]  /*95b0*/  BSSY B0, `(.L_x_3551) ;  /* 0x0000004000007945 */ /* 0x000fe20003800000 */
[----:B------:R-:W-:Y:S05]  /*95c0*/  @!P5 BRA `(.L_x_3552) ;  /* 0x000000200000d947 */ /* 0x000fea0003800000 */
[----:B------:R1:W-:Y:S04]  /*95d0*/  RED.E.ADD.F32.FTZ.RN.STRONG.GPU [R56.64+-0x2c00], R196 ;  /* 0xffd400c43800798e */ /* 0x0003e8000c10e79a */
[----:B----4-:R1:W-:Y:S02]  /*95e0*/  RED.E.ADD.F32.FTZ.RN.STRONG.GPU [R46.64+-0x2c00], R39 ;  /* 0xffd400272e00798e */ /* 0x0103e4000c10e79a */
.L_x_3552:
[----:B------:R-:W-:Y:S05]  /*95f0*/  BSYNC B0 ;  /* 0x0000000000007941 */ /* 0x000fea0003800000 */
.L_x_3551:
        /* <DEDUP_REMOVED lines=12> */
.L_x_3554:
[----:B------:R-:W-:Y:S05]  /*96c0*/  BSYNC B0 ;  /* 0x0000000000007941 */ /* 0x000fea0003800000 */
.L_x_3553:
[----:B-1--4-:R1:W4:Y:S01]  /*96d0*/  LDS R39, [R52.X4+0xde00] ;  /* 0x00de000034277984 */ /* 0x0123220000004800 */
[----:B------:R-:W-:Y:S01]  /*96e0*/  BSSY B0, `(.L_x_3555) ;  /* 0x0000004000007945 */ /* 0x000fe20003800000 */
[----:B------:R-:W-:Y:S05]  /*96f0*/  @!P0 BRA `(.L_x_3556) ;  /* 0x0000002000008947 */ /* 0x000fea0003800000 */
[----:B------:R1:W-:Y:S04]  /*9700*/  RED.E.ADD.F32.FTZ.RN.STRONG.GPU [R56.64+-0x2800], R198 ;  /* 0xffd800c63800798e */ /* 0x0003e8000c10e79a */
[----:B----4-:R1:W-:Y:S02]  /*9710*/  RED.E.ADD.F32.FTZ.RN.STRONG.GPU [R46.64+-0x2800], R39 ;  /* 0xffd800272e00798e */ /* 0x0103e4000c10e79a */
.L_x_3556:
[----:B------:R-:W-:Y:S05]  /*9720*/  BSYNC B0 ;  /* 0x0000000000007941 */ /* 0x000fea0003800000 */
.L_x_3555:
[----:B------:R-:W1:Y:S01]  /*9730*/  LDS R79, [R79.X4+0xe000] ;  /* 0x00e000004f4f7984 */ /* 0x000e620000004800 */
[----:B------:R-:W-:Y:S01]  /*9740*/  BSSY B0, `(.L_x_3557) ;  /* 0x0000004000007945 */ /* 0x000fe20003800000 */
[----:B------:R-:W-:Y:S05]  /*9750*/  @!P1 BRA `(.L_x_3558) ;  /* 0x0000002000009947 */ /* 0x000fea0003800000 */
[----:B------:R2:W-:Y:S04]  /*9760*/  RED.E.ADD.F32.FTZ.RN.STRONG.GPU [R56.64+-0x2600], R199 ;  /* 0xffda00c73800798e */ /* 0x0005e8000c10e79a */
[----:B-1----:R2:W-:Y:S02]  /*9770*/  RED.E.ADD.F32.FTZ.RN.STRONG.GPU [R46.64+-0x2600], R79 ;  /* 0xffda004f2e00798e */ /* 0x0025e4000c10e79a */
.L_x_3558:
[----:B------:R-:W-:Y:S05]  /*9780*/  BSYNC B0 ;  /* 0x0000000000007941 */ /* 0x000fea0003800000 */
.L_x_3557:
[----:B-1--4-:R1:W4:Y:S01]  /*9790*/  LDS R39, [R148.X4+0xe200] ;  /* 0x00e2000094277984 */ /* 0x0123220000004800 */
[----:B------:R-:W-:Y:S01]  /*97a0*/  BSSY B0, `(.L_x_3559) ;  /* 0x0000004000007945 */ /* 0x000fe20003800000 */
[----:B------:R-:W-:Y:S05]  /*97b0*/  @!P2 BRA `(.L_x_3560) ;  /* 0x000000200000a947 */ /* 0x000fea0003800000 */
[----:B------:R1:W-:Y:S04]  /*97c0*/  RED.E.ADD.F32.FTZ.RN.STRONG.GPU [R56.64+-0x2400], R200 ;  /* 0xffdc00c83800798e */ /* 0x0003e8000c10e79a */
[----:B----4-:R1:W-:Y:S02]  /*97d0*/  RED.E.ADD.F32.FTZ.RN.STRONG.GPU [R46.64+-0x2400], R39 ;  /* 0xffdc00272e00798e */ /* 0x0103e4000c10e79a */
.L_x_3560:
[----:B------:R-:W-:Y:S05]  /*97e0*/  BSYNC B0 ;  /* 0x0000000000007941 */ /* 0x000fea0003800000 */
.L_x_3559:
[----:B------:R-:W1:Y:S01]  /*97f0*/  LDS R149, [R149.X4+0xe400] ;  /* 0x00e4000095957984 */ /* 0x000e620000004800 */
[----:B------:R-:W-:Y:S01]  /*9800*/  BSSY B0, `(.L_x_3561) ;  /* 0x0000004000007945 */ /* 0x000fe20003800000 */
[----:B------:R-:W-:Y:S05]  /*9810*/  @!P3 BRA `(.L_x_3562) ;  /* 0x000000200000b947 */ /* 0x000fea0003800000 */
[----:B------:R2:W-:Y:S04]  /*9820*/  RED.E.ADD.F32.FTZ.RN.STRONG.GPU [R56.64+-0x2200], R201 ;  /* 0xffde00c93800798e */ /* 0x0005e8000c10e79a */
[----:B-1----:R2:W-:Y:S02]  /*9830*/  RED.E.ADD.F32.FTZ.RN.STRONG.GPU [R46.64+-0x2200], R149 ;  /* 0xffde00952e00798e */ /* 0x0025e4000c10e79a */
.L_x_3562:
[----:B------:R-:W-:Y:S05]  /*9840*/  BSYNC B0 ;  /* 0x0000000000007941 */ /* 0x000fea0003800000 */
.L_x_3561:
[----:B-1--4-:R1:W4:Y:S01]  /*9850*/  LDS R39, [R150.X4+0xe600] ;  /* 0x00e6000096277984 */ /* 0x0123220000004800 */
[----:B------:R-:W-:Y:S01]  /*9860*/  BSSY B0, `(.L_x_3563) ;  /* 0x0000004000007945 */ /* 0x000fe20003800000 */
[----:B------:R-:W-:Y:S05]  /*9870*/  @!P4 BRA `(.L_x_3564) ;  /* 0x000000200000c947 */ /* 0x000fea0003800000 */
[----:B------:R1:W-:Y:S04]  /*9880*/  RED.E.ADD.F32.FTZ.RN.STRONG.GPU [R56.64+-0x2000], R202 ;  /* 0xffe000ca3800798e */ /* 0x0003e8000c10e79a */
[----:B----4-:R1:W-:Y:S02]  /*9890*/  RED.E.ADD.F32.FTZ.RN.STRONG.GPU [R46.64+-0x2000], R39 ;  /* 0xffe000272e00798e */ /* 0x0103e4000c10e79a */
.L_x_3564:
[----:B------:R-:W-:Y:S05]  /*98a0*/  BSYNC B0 ;  /* 0x0000000000007941 */ /* 0x000fea0003800000 */
.L_x_3563:
[----:B------:R-:W1:Y:S01]  /*98b0*/  LDS R151, [R151.X4+0xe800] ;  /* 0x00e8000097977984 */ /* 0x000e620000004800 */
[----:B------:R-:W-:Y:S01]  /*98c0*/  BSSY B0, `(.L_x_3565) ;  /* 0x0000004000007945 */ /* 0x000fe20003800000 */
[----:B------:R-:W-:Y:S05]  /*98d0*/  @!P5 BRA `(.L_x_3566) ;  /* 0x000000200000d947 */ /* 0x000fea0003800000 */
[----:B------:R2:W-:Y:S04]  /*98e0*/  RED.E.ADD.F32.FTZ.RN.STRONG.GPU [R56.64+-0x1e00], R203 ;  /* 0xffe200cb3800798e */ /* 0x0005e8000c10e79a */
[----:B-1----:R2:W-:Y:S02]  /*98f0*/  RED.E.ADD.F32.FTZ.RN.STRONG.GPU [R46.64+-0x1e00], R151 ;  /* 0xffe200972e00798e */ /* 0x0025e4000c10e79a */
.L_x_3566:
[----:B------:R-:W-:Y:S05]  /*9900*/  BSYNC B0 ;  /* 0x0000000000007941 */ /* 0x000fea0003800000 */
.L_x_3565:
[----:B-1--4-:R1:W4:Y:S01]  /*9910*/  LDS R39, [R152.X4+0xea00] ;  /* 0x00ea000098277984 */ /* 0x0123220000004800 */
        /* <DEDUP_REMOVED lines=10> */
[----:B----4-:R1:W-:Y:S02]  /*99c0*/  RED.E.ADD.F32.FTZ.RN.STRONG.GPU [R46.64+-0x1c00], R39 ;  /* 0xffe400272e00798e */ /* 0x0103e4000c10e79a */
.L_x_3568:
[----:B-1----:R-:W-:Y:S05]  /*99d0*/  BSYNC B0 ;  /* 0x0000000000007941 */ /* 0x002fea0003800000 */
.L_x_3567:
[----:B------:R-:W1:Y:S01]  /*99e0*/  LDS R153, [R153.X4+0xec00] ;  /* 0x00ec000099997984 */ /* 0x000e620000004800 */
[----:B------:R-:W-:Y:S01]  /*99f0*/  BSSY B0, `(.L_x_3569) ;  /* 0x0000004000007945 */ /* 0x000fe20003800000 */
[----:B------:R-:W-:Y:S05]  /*9a00*/  @!P0 BRA `(.L_x_3570) ;  /* 0x0000002000008947 */ /* 0x000fea0003800000 */
[----:B------:R2:W-:Y:S04]  /*9a10*/  RED.E.ADD.F32.FTZ.RN.STRONG.GPU [R56.64+-0x1a00], R205 ;  /* 0xffe600cd3800798e */ /* 0x0005e8000c10e79a */
[----:B-1----:R2:W-:Y:S02]  /*9a20*/  RED.E.ADD.F32.FTZ.RN.STRONG.GPU [R46.64+-0x1a00], R153 ;  /* 0xffe600992e00798e */ /* 0x0025e4000c10e79a */
.L_x_3570:
[----:B------:R-:W-:Y:S05]  /*9a30*/  BSYNC B0 ;  /* 0x0000000000007941 */ /* 0x000fea0003800000 */
.L_x_3569:
[----:B----4-:R4:W2:Y:S01]  /*9a40*/  LDS R39, [R154.X4+0xee00] ;  /* 0x00ee00009a277984 */ /* 0x0108a20000004800 */
[----:B------:R-:W-:Y:S01]  /*9a50*/  BSSY B0, `(.L_x_3571) ;  /* 0x0000004000007945 */ /* 0x000fe20003800000 */
[----:B------:R-:W-:Y:S05]  /*9a60*/  @!P1 BRA `(.L_x_3572) ;  /* 0x0000002000009947 */ /* 0x000fea0003800000 */
[----:B------:R4:W-:Y:S04]  /*9a70*/  RED.E.ADD.F32.FTZ.RN.STRONG.GPU [R56.64+-0x1800], R206 ;  /* 0xffe800ce3800798e */ /* 0x0009e8000c10e79a */
[----:B--2---:R4:W-:Y:S02]  /*9a80*/  RED.E.ADD.F32.FTZ.RN.STRONG.GPU [R46.64+-0x1800], R39 ;  /* 0xffe800272e00798e */ /* 0x0049e4000c10e79a */
.L_x_3572:
[----:B------:R-:W-:Y:S05]  /*9a90*/  BSYNC B0 ;  /* 0x0000000000007941 */ /* 0x000fea0003800000 */
.L_x_3571:
[----:B------:R-:W4:Y:S01]  /*9aa0*/  LDS R155, [R155.X4+0xf000] ;  /* 0x00f000009b9b7984 */ /* 0x000f220000004800 */
[----:B------:R-:W-:Y:S01]  /*9ab0*/  BSSY B0, `(.L_x_3573) ;  /* 0x0000004000007945 */ /* 0x000fe20003800000 */
[----:B------:R-:W-:Y:S05]  /*9ac0*/  @!P2 BRA `(.L_x_3574) ;  /* 0x000000200000a947 */ /* 0x000fea0003800000 */
[----:B------:R4:W-:Y:S04]  /*9ad0*/  RED.E.ADD.F32.FTZ.RN.STRONG.GPU [R56.64+-0x1600], R207 ;  /* 0xffea00cf3800798e */ /* 0x0009e8000c10e79a */
[----:B----4-:R4:W-:Y:S02]  /*9ae0*/  RED.E.ADD.F32.FTZ.RN.STRONG.GPU [R46.64+-0x1600], R155 ;  /* 0xffea009b2e00798e */ /* 0x0109e4000c10e79a */
.L_x_3574:
[----:B------:R-:W-:Y:S05]  /*9af0*/  BSYNC B0 ;  /* 0x0000000000007941 */ /* 0x000fea0003800000 */
.L_x_3573:
[----:B--2-4-:R2:W4:Y:S01]  /*9b00*/  LDS R39, [R156.X4+0xf200] ;  /* 0x00f200009c277984 */ /* 0x0145220000004800 */
[----:B------:R-:W-:Y:S01]  /*9b10*/  BSSY B0, `(.L_x_3575) ;  /* 0x0000004000007945 */ /* 0x000fe20003800000 */
[----:B------:R-:W-:Y:S05]  /*9b20*/  @!P3 BRA `(.L_x_3576) ;  /* 0x000000200000b947 */ /* 0x000fea0003800000 */
[----:B------:R2:W-:Y:S04]  /*9b30*/  RED.E.ADD.F32.FTZ.RN.STRONG.GPU [R56.64+-0x1400], R208 ;  /* 0xffec00d03800798e */ /* 0x0005e8000c10e79a */
[----:B----4-:R2:W-:Y:S02]  /*9b40*/  RED.E.ADD.F32.FTZ.RN.STRONG.GPU [R46.64+-0x1400], R39 ;  /* 0xffec00272e00798e */ /* 0x0105e4000c10e79a */
.L_x_3576:
[----:B------:R-:W-:Y:S05]  /*9b50*/  BSYNC B0 ;  /* 0x0000000000007941 */ /* 0x000fea0003800000 */
.L_x_3575:
[----:B------:R-:W2:Y:S01]  /*9b60*/  LDS R157, [R157.X4+0xf400] ;  /* 0x00f400009d9d7984 */ /* 0x000ea20000004800 */
[----:B------:R-:W-:Y:S01]  /*9b70*/  BSSY B0, `(.L_x_3577) ;  /* 0x0000004000007945 */ /* 0x000fe20003800000 */
[----:B------:R-:W-:Y:S05]  /*9b80*/  @!P4 BRA `(.L_x_3578) ;  /* 0x000000200000c947 */ /* 0x000fea0003800000 */
[----:B------:R4:W-:Y:S04]  /*9b90*/  RED.E.ADD.F32.FTZ.RN.STRONG.GPU [R56.64+-0x1200], R237 ;  /* 0xffee00ed3800798e */ /* 0x0009e8000c10e79a */
[----:B--2---:R4:W-:Y:S02]  /*9ba0*/  RED.E.ADD.F32.FTZ.RN.STRONG.GPU [R46.64+-0x1200], R157 ;  /* 0xffee009d2e00798e */ /* 0x0049e4000c10e79a */
.L_x_3578:
[----:B------:R-:W-:Y:S05]  /*9bb0*/  BSYNC B0 ;  /* 0x0000000000007941 */ /* 0x000fea0003800000 */
.L_x_3577:
[----:B--2-4-:R2:W4:Y:S01]  /*9bc0*/  LDS R39, [R158.X4+0xf600] ;  /* 0x00f600009e277984 */ /* 0x0145220000004800 */
[----:B------:R-:W-:Y:S01]  /*9bd0*/  BSSY B0, `(.L_x_3579) ;  /* 0x0000004000007945 */ /* 0x000fe20003800000 */
[----:B------:R-:W-:Y:S05]  /*9be0*/  @!P5 BRA `(.L_x_3580) ;  /* 0x000000200000d947 */ /* 0x000fea0003800000 */
[----:B------:R2:W-:Y:S04]  /*9bf0*/  RED.E.ADD.F32.FTZ.RN.STRONG.GPU [R56.64+-0x1000], R238 ;  /* 0xfff000ee3800798e */ /* 0x0005e8000c10e79a */
[----:B----4-:R2:W-:Y:S02]  /*9c00*/  RED.E.ADD.F32.FTZ.RN.STRONG.GPU [R46.64+-0x1000], R39 ;  /* 0xfff000272e00798e */ /* 0x0105e4000c10e79a */
.L_x_3580:
[----:B------:R-:W-:Y:S05]  /*9c10*/  BSYNC B0 ;  /* 0x0000000000007941 */ /* 0x000fea0003800000 */
.L_x_3579:
        /* <DEDUP_REMOVED lines=12> */
.L_x_3582:
[----:B------:R-:W-:Y:S05]  /*9ce0*/  BSYNC B0 ;  /* 0x0000000000007941 */ /* 0x000fea0003800000 */
.L_x_3581:
[----:B--2-4-:R2:W4:Y:S01]  /*9cf0*/  LDS R39, [R160.X4+0xfa00] ;  /* 0x00fa0000a0277984 */ /* 0x0145220000004800 */
[----:B------:R-:W-:Y:S01]  /*9d00*/  BSSY B0, `(.L_x_3583) ;  /* 0x0000004000007945 */ /* 0x000fe20003800000 */
[----:B------:R-:W-:Y:S05]  /*9d10*/  @!P0 BRA `(.L_x_3584) ;  /* 0x0000002000008947 */ /* 0x000fea0003800000 */
[----:B------:R2:W-:Y:S04]  /*9d20*/  RED.E.ADD.F32.FTZ.RN.STRONG.GPU [R56.64+-0xc00], R241 ;  /* 0xfff400f13800798e */ /* 0x0005e8000c10e79a */
[----:B----4-:R2:W-:Y:S02]  /*9d30*/  RED.E.ADD.F32.FTZ.RN.STRONG.GPU [R46.64+-0xc00], R39 ;  /* 0xfff400272e00798e */ /* 0x0105e4000c10e79a */
.L_x_3584:
[----:B------:R-:W-:Y:S05]  /*9d40*/  BSYNC B0 ;  /* 0x0000000000007941 */ /* 0x000fea0003800000 */
.L_x_3583:
[----:B------:R-:W2:Y:S01]  /*9d50*/  LDS R161, [R161.X4+0xfc00] ;  /* 0x00fc0000a1a17984 */ /* 0x000ea20000004800 */
[----:B------:R-:W-:Y:S01]  /*9d60*/  BSSY B0, `(.L_x_3585) ;  /* 0x0000004000007945 */ /* 0x000fe20003800000 */
[----:B------:R-:W-:Y:S05]  /*9d70*/  @!P1 BRA `(.L_x_3586) ;  /* 0x0000002000009947 */ /* 0x000fea0003800000 */
[----:B------:R4:W-:Y:S04]  /*9d80*/  RED.E.ADD.F32.FTZ.RN.STRONG.GPU [R56.64+-0xa00], R242 ;  /* 0xfff600f23800798e */ /* 0x0009e8000c10e79a */
[----:B--2---:R4:W-:Y:S02]  /*9d90*/  RED.E.ADD.F32.FTZ.RN.STRONG.GPU [R46.64+-0xa00], R161 ;  /* 0xfff600a12e00798e */ /* 0x0049e4000c10e79a */
.L_x_3586:
[----:B------:R-:W-:Y:S05]  /*9da0*/  BSYNC B0 ;  /* 0x0000000000007941 */ /* 0x000fea0003800000 */
.L_x_3585:
[----:B--2-4-:R2:W4:Y:S01]  /*9db0*/  LDS R39, [R162.X4+0xfe00] ;  /* 0x00fe0000a2277984 */ /* 0x0145220000004800 */
[----:B------:R-:W-:Y:S01]  /*9dc0*/  BSSY B0, `(.L_x_3587) ;  /* 0x0000004000007945 */ /* 0x000fe20003800000 */
[----:B------:R-:W-:Y:S05]  /*9dd0*/  @!P2 BRA `(.L_x_3588) ;  /* 0x000000200000a947 */ /* 0x000fea0003800000 */
[----:B------:R2:W-:Y:S04]  /*9de0*/  RED.E.ADD.F32.FTZ.RN.STRONG.GPU [R56.64+-0x800], R243 ;  /* 0xfff800f33800798e */ /* 0x0005e8000c10e79a */
[----:B----4-:R2:W-:Y:S02]  /*9df0*/  RED.E.ADD.F32.FTZ.RN.STRONG.GPU [R46.64+-0x800], R39 ;  /* 0xfff800272e00798e */ /* 0x0105e4000c10e79a */
.L_x_3588:
[----:B------:R-:W-:Y:S05]  /*9e00*/  BSYNC B0 ;  /* 0x0000000000007941 */ /* 0x000fea0003800000 */
.L_x_3587:
[----:B------:R-:W2:Y:S01]  /*9e10*/  LDS R163, [R163.X4+0x10000] ;  /* 0x01000000a3a37984 */ /* 0x000ea20000004800 */
[----:B------:R-:W-:Y:S01]  /*9e20*/  BSSY B0, `(.L_x_3589) ;  /* 0x0000004000007945 */ /* 0x000fe20003800000 */
[----:B------:R-:W-:Y:S05]  /*9e30*/  @!P3 BRA `(.L_x_3590) ;  /* 0x000000200000b947 */ /* 0x000fea0003800000 */
[----:B------:R4:W-:Y:S04]  /*9e40*/  RED.E.ADD.F32.FTZ.RN.STRONG.GPU [R56.64+-0x600], R244 ;  /* 0xfffa00f43800798e */ /* 0x0009e8000c10e79a */
[----:B--2---:R4:W-:Y:S02]  /*9e50*/  RED.E.ADD.F32.FTZ.RN.STRONG.GPU [R46.64+-0x600], R163 ;  /* 0xfffa00a32e00798e */ /* 0x0049e4000c10e79a */
.L_x_3590:
[----:B------:R-:W-:Y:S05]  /*9e60*/  BSYNC B0 ;  /* 0x0000000000007941 */ /* 0x000fea0003800000 */
.L_x_3589:
[----:B--2-4-:R2:W4:Y:S01]  /*9e70*/  LDS R39, [R164.X4+0x10200] ;  /* 0x01020000a4277984 */ /* 0x0145220000004800 */
[----:B------:R-:W-:Y:S01]  /*9e80*/  BSSY B0, `(.L_x_3591) ;  /* 0x0000004000007945 */ /* 0x000fe20003800000 */
[----:B------:R-:W-:Y:S05]  /*9e90*/  @!P4 BRA `(.L_x_3592) ;  /* 0x000000200000c947 */ /* 0x000fea0003800000 */
[----:B------:R2:W-:Y:S04]  /*9ea0*/  RED.E.ADD.F32.FTZ.RN.STRONG.GPU [R56.64+-0x400], R245 ;  /* 0xfffc00f53800798e */ /* 0x0005e8000c10e79a */
[----:B----4-:R2:W-:Y:S02]  /*9eb0*/  RED.E.ADD.F32.FTZ.RN.STRONG.GPU [R46.64+-0x400], R39 ;  /* 0xfffc00272e00798e */ /* 0x0105e4000c10e79a */
.L_x_3592:
[----:B------:R-:W-:Y:S05]  /*9ec0*/  BSYNC B0 ;  /* 0x0000000000007941 */ /* 0x000fea0003800000 */
.L_x_3591:
[----:B------:R-:W2:Y:S01]  /*9ed0*/  LDS R165, [R165.X4+0x10400] ;  /* 0x01040000a5a57984 */ /* 0x000ea20000004800 */
[----:B------:R-:W-:Y:S01]  /*9ee0*/  BSSY B0, `(.L_x_3593) ;  /* 0x0000004000007945 */ /* 0x000fe20003800000 */
[----:B------:R-:W-:Y:S05]  /*9ef0*/  @!P5 BRA `(.L_x_3594) ;  /* 0x000000200000d947 */ /* 0x000fea0003800000 */
[----:B------:R4:W-:Y:S04]  /*9f00*/  RED.E.ADD.F32.FTZ.RN.STRONG.GPU [R56.64+-0x200], R246 ;  /* 0xfffe00f63800798e */ /* 0x0009e8000c10e79a */
[----:B--2---:R4:W-:Y:S02]  /*9f10*/  RED.E.ADD.F32.FTZ.RN.STRONG.GPU [R46.64+-0x200], R165 ;  /* 0xfffe00a52e00798e */ /* 0x0049e4000c10e79a */
.L_x_3594:
[----:B------:R-:W-:Y:S05]  /*9f20*/  BSYNC B0 ;  /* 0x0000000000007941 */ /* 0x000fea0003800000 */
.L_x_3593:
[----:B------:R-:W5:Y:S01]  /*9f30*/  SHFL.DOWN PT, R24, R35, 0x1, 0x1f ;  /* 0x08201f0023187f89 */ /* 0x000f6200000e0000 */
[----:B------:R-:W-:Y:S01]  /*9f40*/  ISETP.GT.AND P0, PT, R2, 0x1e, PT ;  /* 0x0000001e0200780c */ /* 0x000fe20003f04270 */
[----:B------:R-:W-:Y:S01]  /*9f50*/  FMUL.FTZ R211, R4, R211 ;  /* 0x000000d304d37220 */ /* 0x000fe20000410000 */
[----:B------:R-:W-:Y:S01]  /*9f60*/  ISETP.NE.AND P1, PT, R0, RZ, PT ;  /* 0x000000ff0000720c */ /* 0x000fe20003f25270 */
[----:B--2-4-:R-:W2:Y:S01]  /*9f70*/  SHFL.DOWN PT, R39, R34, 0x1, 0x1f ;  /* 0x08201f0022277f89 */ /* 0x014ea200000e0000 */
[----:B------:R-:W-:Y:S01]  /*9f80*/  FFMA.FTZ R4, R135, R54, R33 ;  /* 0x0000003687047223 */ /* 0x000fe20000010021 */
[----:B------:R-:W-:Y:S01]  /*9f90*/  BSSY B0, `(.L_x_3595) ;  /* 0x0000063000007945 */ /* 0x000fe20003800000 */
[----:B------:R-:W-:-:S02]  /*9fa0*/  FMUL.FTZ R6, R83, R6 ;  /* 0x0000000653067220 */ /* 0x000fc40000410000 */
[----:B------:R-:W-:Y:S02]  /*9fb0*/  FADD.FTZ R87, R4, R87 ;  /* 0x0000005704577221 */ /* 0x000fe40000010000 */
[----:B------:R-:W-:Y:S02]  /*9fc0*/  FFMA.FTZ R4, R133, R58, R43 ;  /* 0x0000003a85047223 */ /* 0x000fe4000001002b */
[----:B------:R-:W-:Y:S02]  /*9fd0*/  FMUL.FTZ R81, R81, R186 ;  /* 0x000000ba51517220 */ /* 0x000fe40000410000 */
[----:B------:R-:W-:Y:S02]  /*9fe0*/  FMUL.FTZ R166, R71, R166 ;  /* 0x000000a647a67220 */ /* 0x000fe40000410000 */
[----:B------:R-:W-:Y:S02]  /*9ff0*/  FADD.FTZ R85, R4, R85 ;  /* 0x0000005504557221 */ /* 0x000fe40000010000 */
[----:B------:R-:W-:-:S02]  /*a000*/  FFMA.FTZ R17, R136, R19, R17 ;  /* 0x0000001388117223 */ /* 0x000fc40000010011 */
[----:B------:R-:W-:Y:S02]  /*a010*/  FFMA.FTZ R104, R59, R19, R104 ;  /* 0x000000133b687223 */ /* 0x000fe40000010068 */
[----:B------:R-:W-:Y:S02]  /*a020*/  FFMA.FTZ R111, R18, R70, R111 ;  /* 0x00000046126f7223 */ /* 0x000fe4000001006f */
[----:B-----5:R-:W-:Y:S02]  /*a030*/  @!P0 FADD.FTZ R35, R35, R24 ;  /* 0x0000001823238221 */ /* 0x020fe40000010000 */
[----:B------:R-:W-:Y:S02]  /*a040*/  FFMA.FTZ R4, R139, R62, R55 ;  /* 0x0000003e8b047223 */ /* 0x000fe40000010037 */
[----:B--2---:R-:W-:Y:S01]  /*a050*/  @!P0 FADD.FTZ R34, R34, R39 ;  /* 0x0000002722228221 */ /* 0x004fe20000010000 */
[----:B------:R-:W2:Y:S01]  /*a060*/  SHFL.DOWN PT, R24, R35, 0x2, 0x1f ;  /* 0x08401f0023187f89 */ /* 0x000ea200000e0000 */
[----:B------:R-:W-:Y:S01]  /*a070*/  ISETP.GT.AND P0, PT, R2, 0x1d, PT ;  /* 0x0000001d0200780c */ /* 0x000fe20003f04270 */
[----:B------:R-:W-:-:S02]  /*a080*/  FFMA.FTZ R6, R82, R67, R6 ;  /* 0x0000004352067223 */ /* 0x000fc40000010006 */
[----:B------:R-:W4:Y:S01]  /*a090*/  SHFL.DOWN PT, R39, R34, 0x2, 0x1f ;  /* 0x08401f0022277f89 */ /* 0x000f2200000e0000 */
[----:B------:R-:W-:Y:S02]  /*a0a0*/  FFMA.FTZ R209, R60, R209, R211 ;  /* 0x000000d13cd17223 */ /* 0x000fe400000100d3 */
[----:B------:R-:W-:Y:S02]  /*a0b0*/  FFMA.FTZ R81, R80, R184, R81 ;  /* 0x000000b850517223 */ /* 0x000fe40000010051 */
[----:B------:R-:W-:Y:S02]  /*a0c0*/  FFMA.FTZ R75, R68, R75, R166 ;  /* 0x0000004b444b7223 */ /* 0x000fe400000100a6 */
[----:B------:R-:W-:Y:S02]  /*a0d0*/  FADD.FTZ R91, R4, R91 ;  /* 0x0000005b045b7221 */ /* 0x000fe40000010000 */
[----:B------:R-:W-:Y:S02]  /*a0e0*/  FFMA.FTZ R29, R134, R31, R29 ;  /* 0x0000001f861d7223 */ /* 0x000fe4000001001d */
[----:B------:R-:W-:-:S02]  /*a0f0*/  FFMA.FTZ R25, R132, R27, R25 ;  /* 0x0000001b84197223 */ /* 0x000fc40000010019 */
[----:B------:R-:W-:Y:S02]  /*a100*/  FFMA.FTZ R21, R138, R23, R21 ;  /* 0x000000178a157223 */ /* 0x000fe40000010015 */
[----:B------:R-:W-:Y:S02]  /*a110*/  FFMA.FTZ R20, R137, R66, R20 ;  /* 0x0000004289147223 */ /* 0x000fe40000010014 */
[----:B------:R-:W-:Y:S02]  /*a120*/  FFMA.FTZ R16, R143, R70, R16 ;  /* 0x000000468f107223 */ /* 0x000fe40000010010 */
[----:B------:R-:W-:Y:S02]  /*a130*/  FFMA.FTZ R13, R142, R15, R13 ;  /* 0x0000000f8e0d7223 */ /* 0x000fe4000001000d */
[----:B--2---:R-:W-:Y:S02]  /*a140*/  @!P0 FADD.FTZ R35, R35, R24 ;  /* 0x0000001823238221 */ /* 0x004fe40000010000 */
[----:B------:R-:W-:-:S02]  /*a150*/  FFMA.FTZ R12, R141, R74, R12 ;  /* 0x0000004a8d0c7223 */ /* 0x000fc4000001000c */
[----:B----4-:R-:W-:Y:S01]  /*a160*/  @!P0 FADD.FTZ R34, R34, R39 ;  /* 0x0000002722228221 */ /* 0x010fe20000010000 */
[----:B------:R-:W2:Y:S01]  /*a170*/  SHFL.DOWN PT, R24, R35, 0x4, 0x1f ;  /* 0x08801f0023187f89 */ /* 0x000ea200000e0000 */
        /* <DEDUP_REMOVED lines=13> */
[----:B--2---:R-:W-:Y:S02]  /*a250*/  @!P0 FADD.FTZ R35, R35, R24 ;  /* 0x0000001823238221 */ /* 0x004fe40000010000 */
[----:B------:R-:W-:Y:S02]  /*a260*/  FADD.FTZ R84, R25, R84 ;  /* 0x0000005419547221 */ /* 0x000fe40000010000 */
[----:B----4-:R-:W-:Y:S01]  /*a270*/  @!P0 FADD.FTZ R34, R34, R39 ;  /* 0x0000002722228221 */ /* 0x010fe20000010000 */
[----:B------:R-:W2:Y:S01]  /*a280*/  SHFL.DOWN PT, R24, R35, 0x8, 0x1f ;  /* 0x09001f0023187f89 */ /* 0x000ea200000e0000 */
[----:B------:R-:W-:Y:S01]  /*a290*/  ISETP.GT.AND P0, PT, R2, 0x17, PT ;  /* 0x000000170200780c */ /* 0x000fe20003f04270 */
[----:B------:R-:W-:Y:S02]  /*a2a0*/  FFMA.FTZ R106, R53, R23, R106 ;  /* 0x00000017356a7223 */ /* 0x000fe4000001006a */
[----:B------:R-:W4:Y:S01]  /*a2b0*/  SHFL.DOWN PT, R39, R34, 0x8, 0x1f ;  /* 0x09001f0022277f89 */ /* 0x000f2200000e0000 */
[----:B------:R-:W-:-:S02]  /*a2c0*/  FFMA.FTZ R105, R22, R66, R105 ;  /* 0x0000004216697223 */ /* 0x000fc40000010069 */
[----:B------:R-:W-:Y:S02]  /*a2d0*/  FADD.FTZ R90, R21, R90 ;  /* 0x0000005a155a7221 */ /* 0x000fe40000010000 */
[----:B------:R-:W-:Y:S02]  /*a2e0*/  FADD.FTZ R89, R20, R89 ;  /* 0x0000005914597221 */ /* 0x000fe40000010000 */
[----:B------:R-:W-:Y:S02]  /*a2f0*/  FADD.FTZ R88, R17, R88 ;  /* 0x0000005811587221 */ /* 0x000fe40000010000 */
[----:B------:R-:W-:Y:S02]  /*a300*/  FFMA.FTZ R110, R61, R15, R110 ;  /* 0x0000000f3d6e7223 */ /* 0x000fe4000001006e */
[----:B------:R-:W-:Y:S02]  /*a310*/  FADD.FTZ R95, R16, R95 ;  /* 0x0000005f105f7221 */ /* 0x000fe40000010000 */
[----:B------:R-:W-:-:S02]  /*a320*/  FFMA.FTZ R109, R14, R74, R109 ;  /* 0x0000004a0e6d7223 */ /* 0x000fc4000001006d */
[----:B------:R-:W-:Y:S02]  /*a330*/  FADD.FTZ R94, R13, R94 ;  /* 0x0000005e0d5e7221 */ /* 0x000fe40000010000 */
        /* <DEDUP_REMOVED lines=9> */
[----:B------:R-:W-:Y:S02]  /*a3d0*/  FFMA.FTZ R114, R65, R7, R114 ;  /* 0x0000000741727223 */ /* 0x000fe40000010072 */
[----:B------:R-:W-:Y:S02]  /*a3e0*/  FADD.FTZ R99, R8, R99 ;  /* 0x0000006308637221 */ /* 0x000fe40000010000 */
[----:B------:R-:W-:Y:S02]  /*a3f0*/  FFMA.FTZ R113, R64, R6, R113 ;  /* 0x0000000640717223 */ /* 0x000fe40000010071 */
[----:B------:R-:W-:Y:S02]  /*a400*/  FADD.FTZ R98, R5, R98 ;  /* 0x0000006205627221 */ /* 0x000fe40000010000 */
[----:B------:R-:W-:Y:S02]  /*a410*/  FFMA.FTZ R112, R69, R81, R112 ;  /* 0x0000005145707223 */ /* 0x000fe40000010070 */
[----:B------:R-:W-:-:S02]  /*a420*/  FADD.FTZ R97, R4, R97 ;  /* 0x0000006104617221 */ /* 0x000fc40000010000 */
[----:B------:R-:W-:Y:S02]  /*a430*/  FADD.FTZ R96, R75, R96 ;  /* 0x000000604b607221 */ /* 0x000fe40000010000 */
[----:B--2---:R-:W-:Y:S02]  /*a440*/  @!P0 FADD.FTZ R35, R35, R24 ;  /* 0x0000001823238221 */ /* 0x004fe40000010000 */
[----:B----4-:R-:W-:Y:S01]  /*a450*/  @!P0 FADD.FTZ R34, R34, R39 ;  /* 0x0000002722228221 */ /* 0x010fe20000010000 */
[----:B------:R-:W-:Y:S02]  /*a460*/  ISETP.NE.AND P0, PT, R2, RZ, PT ;  /* 0x000000ff0200720c */ /* 0x000fe40003f05270 */
[----:B------:R-:W-:Y:S02]  /*a470*/  MOV R18, R35 ;  /* 0x0000002300127202 */ /* 0x000fe40000000f00 */
[----:B------:R-:W-:-:S09]  /*a480*/  MOV R19, R34 ;  /* 0x0000002200137202 */ /* 0x000fd20000000f00 */
        /* <DEDUP_REMOVED lines=11> */
[----:B------:R-:W-:Y:S02]  /*a540*/  FADD.FTZ R5, R18, R4 ;  /* 0x0000000412057221 */ /* 0x000fe40000010000 */
[----:B------:R-:W-:Y:S02]  /*a550*/  FADD.FTZ R7, R7, R8 ;  /* 0x0000000807077221 */ /* 0x000fe40000010000 */
[----:B------:R-:W-:Y:S02]  /*a560*/  FADD.FTZ R5, R6, R5 ;  /* 0x0000000506057221 */ /* 0x000fe40000010000 */
[----:B--2--5:R-:W-:Y:S02]  /*a570*/  FADD.FTZ R19, R7, R11 ;  /* 0x0000000b07137221 */ /* 0x024fe40000010000 */
[----:B------:R-:W-:-:S02]  /*a580*/  FADD.FTZ R18, R5, R10 ;  /* 0x0000000a05127221 */ /* 0x000fc40000010000 */
[----:B------:R-:W-:Y:S02]  /*a590*/  @P0 FADD.FTZ R19, R19, R13 ;  /* 0x0000000d13130221 */ /* 0x000fe40000010000 */
[----:B------:R-:W-:-:S05]  /*a5a0*/  @P0 FADD.FTZ R18, R18, R12 ;  /* 0x0000000c12120221 */ /* 0x000fca0000010000 */
[----:B------:R2:W-:Y:S02]  /*a5b0*/  STS.64 [UR34+0x14080], R18 ;  /* 0x01408012ff007988 */ /* 0x0005e40008000a22 */
.L_x_3596:
[----:B------:R-:W-:Y:S05]  /*a5c0*/  BSYNC B0 ;  /* 0x0000000000007941 */ /* 0x000fea0003800000 */
.L_x_3595:
        /* <DEDUP_REMOVED lines=8> */
.L_x_3496:
[----:B------:R-:W-:Y:S01]  /*a650*/  BAR.SYNC.DEFER_BLOCKING 0x0 ;  /* 0x0000000000007b1d */ /* 0x000fe20000010000 */
[----:B------:R-:W-:Y:S01]  /*a660*/  SHF.L.U32 R3, R0, 0x2, RZ ;  /* 0x0000000200037819 */ /* 0x000fe200000006ff */
[----:B------:R-:W-:Y:S01]  /*a670*/  UIADD3 UR7, UR16, -0x1, URZ ;  /* 0xffffffff10077890 */ /* 0x000fe2000fffe03f */
[----:B------:R-:W-:Y:S01]  /*a680*/  FADD.FTZ R6, R185, R96 ;  /* 0x00000060b9067221 */ /* 0x000fe20000010000 */
        /* <DEDUP_REMOVED lines=18> */
[----:B------:R-:W-:Y:S02]  /*a7b0*/  UIADD3 UR25, UP2, UR25, -0x4000, URZ ;  /* 0xffffc00019197890 */ /* 0x000fe4000ff5e03f */
[----:B------:R-:W-:Y:S01]  /*a7c0*/  UIMAD UR38, UR10, UR35, UR38 ;  /* 0x000000230a2672a4 */ /* 0x000fe2000f8e0226 */
[----:B------:R-:W-:Y:S01]  /*a7d0*/  STS.128 [R7.X16+0x10], R108 ;  /* 0x0000106c07007388 */ /* 0x000fe2000000cc00 */
[----:B------:R-:W-:-:S02]  /*a7e0*/  UIMAD.WIDE.U32 UR34, UR10, UR34, UR36 ;  /* 0x000000220a2272a5 */ /* 0x000fc4000f8e0024 */
[----:B------:R-:W-:Y:S01]  /*a7f0*/  UIADD3 UR21, UP3, UR21, -0x2000, URZ ;  /* 0xffffe00015157890 */ /* 0x000fe2000ff7e03f */
[----:B------:R-:W-:Y:S01]  /*a800*/  STS.128 [R7.X16+0x20], R104 ;  /* 0x0000206807007388 */ /* 0x000fe2000000cc00 */
[----:B------:R-:W-:Y:S02]  /*a810*/  ULDC.64 UR36, c[0x0][0x330] ;  /* 0x0000cc0000247ab9 */ /* 0x000fe40000000a00 */
[----:B------:R-:W-:Y:S01]  /*a820*/  UIADD3 UR35, UR35, UR38, URZ ;  /* 0x0000002623237290 */ /* 0x000fe2000fffe03f */
[----:B------:R-:W-:Y:S01]  /*a830*/  STS.128 [R7.X16+0x30], R100 ;  /* 0x0000306407007388 */ /* 0x000fe2000000cc00 */
[----:B------:R-:W-:-:S06]  /*a840*/  NOP ;  /* 0x0000000000007918 */ /* 0x000fcc0000000000 */
[----:B------:R-:W0:Y:S01]  /*a850*/  LDS.128 R8, [R24.X16] ;  /* 0x0000000018087984 */ /* 0x000e22000000cc00 */
[----:B------:R-:W-:Y:S02]  /*a860*/  ULEA UR36, UP0, UR34, UR36, 0x2 ;  /* 0x0000002422247291 */ /* 0x000fe4000f80103f */
[----:B------:R-:W-:Y:S01]  /*a870*/  ULDC.64 UR38, c[0x0][0x2f8] ;  /* 0x0000be0000267ab9 */ /* 0x000fe20000000a00 */
[----:B------:R-:W1:Y:S01]  /*a880*/  LDS.128 R12, [R24.X16+0x200] ;  /* 0x00020000180c7984 */ /* 0x000e62000000cc00 */
[----:B------:R-:W-:Y:S02]  /*a890*/  ULEA.HI.X UR37, UR34, UR37, UR35, 0x2, UP0 ;  /* 0x0000002522257291 */ /* 0x000fe400080f1423 */
[----:B------:R-:W-:Y:S01]  /*a8a0*/  MOV R4, UR36 ;  /* 0x0000002400047c02 */ /* 0x000fe20008000f00 */
[----:B------:R-:W2:Y:S01]  /*a8b0*/  LDS.128 R16, [R24.X16+0x400] ;  /* 0x0004000018107984 */ /* 0x000ea2000000cc00 */
[----:B------:R-:W-:Y:S02]  /*a8c0*/  UIMAD UR34, UR13, UR38, URZ ;  /* 0x000000260d2272a4 */ /* 0x000fe4000f8e023f */
[----:B------:R-:W-:Y:S01]  /*a8d0*/  MOV R5, UR37 ;  /* 0x0000002500057c02 */ /* 0x000fe20008000f00 */
[----:B------:R-:W3:Y:S01]  /*a8e0*/  LDS.128 R20, [R24.X16+0x600] ;  /* 0x0006000018147984 */ /* 0x000ee2000000cc00 */
[----:B------:R-:W-:-:S02]  /*a8f0*/  UIMAD UR36, UR12, UR39, UR34 ;  /* 0x000000270c2472a4 */ /* 0x000fc4000f8e0222 */
[----:B------:R-:W-:Y:S01]  /*a900*/  UIMAD.WIDE.U32 UR34, UR12, UR38, UR8 ;  /* 0x000000260c2272a5 */ /* 0x000fe2000f8e0008 */
[----:B------:R-:W-:Y:S01]  /*a910*/  IMAD.WIDE R4, R25, 0x10, R4 ;  /* 0x0000001019047825 */ /* 0x000fe200078e0204 */
[----:B------:R-:W-:Y:S02]  /*a920*/  UIADD3 UR19, UP4, UR19, -0x2000, URZ ;  /* 0xffffe00013137890 */ /* 0x000fe4000ff9e03f */
[----:B------:R-:W-:Y:S02]  /*a930*/  ULDC.64 UR8, c[0x0][0x300] ;  /* 0x0000c00000087ab9 */ /* 0x000fe40000000a00 */
[----:B------:R-:W-:Y:S02]  /*a940*/  UIADD3 UR35, UR35, UR36, URZ ;  /* 0x0000002423237290 */ /* 0x000fe4000fffe03f */
[----:B------:R-:W-:Y:S02]  /*a950*/  UIMAD UR36, UR11, UR8, URZ ;  /* 0x000000080b2472a4 */ /* 0x000fe4000f8e023f */
[----:B------:R-:W-:-:S02]  /*a960*/  UIADD3 UR17, UP5, UR17, -0x2000, URZ ;  /* 0xffffe00011117890 */ /* 0x000fc4000ffbe03f */
[----:B------:R-:W-:Y:S02]  /*a970*/  UIMAD UR36, UR10, UR9, UR36 ;  /* 0x000000090a2472a4 */ /* 0x000fe4000f8e0224 */
[----:B------:R-:W-:Y:S02]  /*a980*/  UIMAD.WIDE.U32 UR8, UR10, UR8, UR34 ;  /* 0x000000080a0872a5 */ /* 0x000fe4000f8e0022 */
[----:B------:R-:W-:Y:S02]  /*a990*/  UIADD3 UR6, UR6, 0x1, URZ ;  /* 0x0000000106067890 */ /* 0x000fe4000fffe03f */
[----:B------:R-:W-:Y:S02]  /*a9a0*/  ULDC.64 UR34, c[0x0][0x340] ;  /* 0x0000d00000227ab9 */ /* 0x000fe40000000a00 */
[----:B------:R-:W-:Y:S02]  /*a9b0*/  UIADD3 UR9, UR9, UR36, URZ ;  /* 0x0000002409097290 */ /* 0x000fe4000fffe03f */
[----:B------:R-:W-:-:S02]  /*a9c0*/  ULEA UR34, UP0, UR8, UR34, 0x2 ;  /* 0x0000002208227291 */ /* 0x000fc4000f80103f */
[----:B------:R-:W-:Y:S01]  /*a9d0*/  UIADD3.X UR24, UR24, -0x1, URZ, UP1, !UPT ;  /* 0xffffffff18187890 */ /* 0x000fe20008ffe43f */
[----:B0-----:R-:W-:Y:S01]  /*a9e0*/  STG.E.128 [R4.64], R8 ;  /* 0x0000000804007986 */ /* 0x001fe2000c101d1a */
[----:B------:R-:W-:Y:S02]  /*a9f0*/  ULEA.HI.X UR35, UR8, UR35, UR9, 0x2, UP0 ;  /* 0x0000002308237291 */ /* 0x000fe400080f1409 */
[----:B------:R-:W-:Y:S01]  /*aa00*/  UISETP.GT.AND UP0, UPT, UR16, 0x1, UPT ;  /* 0x000000011000788c */ /* 0x000fe2000bf04270 */
[----:B-1----:R-:W-:Y:S01]  /*aa10*/  STG.E.128 [R4.64+0x200], R12 ;  /* 0x0002000c04007986 */ /* 0x002fe2000c101d1a */
[----:B------:R-:W-:Y:S02]  /*aa20*/  UIADD3.X UR42, UR42, -0x1, URZ, UP2, !UPT ;  /* 0xffffffff2a2a7890 */ /* 0x000fe400097fe43f */
[----:B------:R-:W-:Y:S01]  /*aa30*/  UIADD3.X UR22, UR22, -0x1, URZ, UP3, !UPT ;  /* 0xffffffff16167890 */ /* 0x000fe20009ffe43f */
[----:B--2---:R-:W-:Y:S01]  /*aa40*/  STG.E.128 [R4.64+0x400], R16 ;  /* 0x0004001004007986 */ /* 0x004fe2000c101d1a */
[----:B------:R-:W-:Y:S01]  /*aa50*/  PLOP3.LUT P0, PT, PT, PT, UP0, 0x80, 0x0 ;  /* 0x000000000000781c */ /* 0x000fe20003f0f008 */
[----:B------:R-:W-:-:S02]  /*aa60*/  UIADD3.X UR20, UR20, -0x1, URZ, UP4, !UPT ;  /* 0xffffffff14147890 */ /* 0x000fc4000a7fe43f */
[----:B---3--:R0:W-:Y:S01]  /*aa70*/  STG.E.128 [R4.64+0x600], R20 ;  /* 0x0006001404007986 */ /* 0x0081e2000c101d1a */
[----:B------:R-:W-:Y:S02]  /*aa80*/  UIADD3.X UR18, UR18, -0x1, URZ, UP5, !UPT ;  /* 0xffffffff12127890 */ /* 0x000fe4000affe43f */
[----:B------:R-:W-:Y:S01]  /*aa90*/  UMOV UR16, UR7 ;  /* 0x0000000700107c82 */ /* 0x000fe20008000000 */
[----:B------:R-:W-:Y:S01]  /*aaa0*/  BAR.SYNC.DEFER_BLOCKING 0x0 ;  /* 0x0000000000007b1d */ /* 0x000fe20000010000 */
[----:B0-----:R-:W-:Y:S02]  /*aab0*/  MOV R4, UR34 ;  /* 0x0000002200047c02 */ /* 0x001fe40008000f00 */
[----:B------:R-:W-:-:S05]  /*aac0*/  MOV R5, UR35 ;  /* 0x0000002300057c02 */ /* 0x000fca0008000f00 */
[----:B------:R-:W-:Y:S01]  /*aad0*/  IMAD.WIDE R4, R25, 0x10, R4 ;  /* 0x0000001019047825 */ /* 0x000fe200078e0204 */
[----:B------:R-:W-:Y:S04]  /*aae0*/  STS.128 [R7.X16], R96 ;  /* 0x0000006007007388 */ /* 0x000fe8000000cc00 */
[----:B------:R0:W-:Y:S04]  /*aaf0*/  STS.128 [R7.X16+0x10], R92 ;  /* 0x0000105c07007388 */ /* 0x0001e8000000cc00 */
[----:B------:R1:W-:Y:S04]  /*ab00*/  STS.128 [R7.X16+0x20], R88 ;  /* 0x0000205807007388 */ /* 0x0003e8000000cc00 */
[----:B------:R2:W-:Y:S01]  /*ab10*/  STS.128 [R7.X16+0x30], R84 ;  /* 0x0000305407007388 */ /* 0x0005e2000000cc00 */
[----:B------:R-:W-:-:S06]  /*ab20*/  NOP ;  /* 0x0000000000007918 */ /* 0x000fcc0000000000 */
[----:B------:R-:W3:Y:S01]  /*ab30*/  LDS.128 R8, [R24.X16] ;  /* 0x0000000018087984 */ /* 0x000ee2000000cc00 */
[----:B0-----:R-:W-:-:S03]  /*ab40*/  FADD.FTZ R92, R3, R92 ;  /* 0x0000005c035c7221 */ /* 0x001fc60000010000 */
[----:B------:R-:W0:Y:S01]  /*ab50*/  LDS.128 R12, [R24.X16+0x200] ;  /* 0x00020000180c7984 */ /* 0x000e22000000cc00 */
[----:B------:R-:W-:-:S03]  /*ab60*/  FADD.FTZ R93, R92, R93 ;  /* 0x0000005d5c5d7221 */ /* 0x000fc60000010000 */
[----:B------:R-:W4:Y:S01]  /*ab70*/  LDS.128 R16, [R24.X16+0x400] ;  /* 0x0004000018107984 */ /* 0x000f22000000cc00 */
[----:B------:R-:W-:-:S03]  /*ab80*/  FADD.FTZ R94, R93, R94 ;  /* 0x0000005e5d5e7221 */ /* 0x000fc60000010000 */
[----:B------:R-:W5:Y:S01]  /*ab90*/  LDS.128 R20, [R24.X16+0x600] ;  /* 0x0006000018147984 */ /* 0x000f62000000cc00 */
[----:B------:R-:W-:-:S04]  /*aba0*/  FADD.FTZ R95, R94, R95 ;  /* 0x0000005f5e5f7221 */ /* 0x000fc80000010000 */
[----:B-1----:R-:W-:-:S04]  /*abb0*/  FADD.FTZ R88, R95, R88 ;  /* 0x000000585f587221 */ /* 0x002fc80000010000 */
[----:B------:R-:W-:-:S04]  /*abc0*/  FADD.FTZ R89, R88, R89 ;  /* 0x0000005958597221 */ /* 0x000fc80000010000 */
[----:B------:R-:W-:-:S04]  /*abd0*/  FADD.FTZ R90, R89, R90 ;  /* 0x0000005a595a7221 */ /* 0x000fc80000010000 */
[----:B------:R-:W-:-:S04]  /*abe0*/  FADD.FTZ R91, R90, R91 ;  /* 0x0000005b5a5b7221 */ /* 0x000fc80000010000 */
[----:B--2---:R-:W-:-:S04]  /*abf0*/  FADD.FTZ R84, R91, R84 ;  /* 0x000000545b547221 */ /* 0x004fc80000010000 */
[----:B------:R-:W-:Y:S01]  /*ac00*/  FADD.FTZ R85, R84, R85 ;  /* 0x0000005554557221 */ /* 0x000fe20000010000 */
[----:B---3--:R1:W-:Y:S03]  /*ac10*/  STG.E.128 [R4.64], R8 ;  /* 0x0000000804007986 */ /* 0x0083e6000c101d1a */
[----:B------:R-:W-:Y:S01]  /*ac20*/  FADD.FTZ R86, R85, R86 ;  /* 0x0000005655567221 */ /* 0x000fe20000010000 */
[----:B0-----:R1:W-:Y:S03]  /*ac30*/  STG.E.128 [R4.64+0x200], R12 ;  /* 0x0002000c04007986 */ /* 0x0013e6000c101d1a */
[----:B------:R-:W-:Y:S01]  /*ac40*/  FADD.FTZ R185, R86, R87 ;  /* 0x0000005756b97221 */ /* 0x000fe20000010000 */
[----:B----4-:R1:W-:Y:S04]  /*ac50*/  STG.E.128 [R4.64+0x400], R16 ;  /* 0x0004001004007986 */ /* 0x0103e8000c101d1a */
[----:B-----5:R1:W-:Y:S02]  /*ac60*/  STG.E.128 [R4.64+0x600], R20 ;  /* 0x0006001404007986 */ /* 0x0203e4000c101d1a */
[----:B-1----:R-:W-:Y:S01]  /*ac70*/  @!P0 CALL.REL.NOINC `(.L_x_3494) ;  /* 0x0000001000008944 */ /* 0x002fe20003c00000 */
[----:B------:R-:W-:Y:S05]  /*ac80*/  BRA `(.L_x_3598) ;  /* 0xffff5ea000007947 */ /* 0x000fea000383ffff */
.L_x_3494:
        /* <DEDUP_REMOVED lines=34> */
.L_x_3600:
[----:B0-----:R-:W-:Y:S05]  /*aeb0*/  BSYNC B0 ;  /* 0x0000000000007941 */ /* 0x001fea0003800000 */
.L_x_3599:
        /* <DEDUP_REMOVED lines=33> */
.L_x_3602:
[----:B------:R-:W3:Y:S02]  /*b0d0*/  S2R R7, SR_TID.X ;  /* 0x0000000000077919 */ /* 0x000ee40000002100 */
.L_x_3603:
[----:B0-----:R-:W-:Y:S05]  /*b0e0*/  BSYNC B0 ;  /* 0x0000000000007941 */ /* 0x001fea0003800000 */
.L_x_3601:
[----:B---3--:R-:W-:-:S13]  /*b0f0*/  ISETP.GE.AND P0, PT, R7, c[0x0][0x16c], PT ;  /* 0x00005b0007007a0c */ /* 0x008fda0003f06270 */
[----:B------:R-:W-:Y:S05]  /*b100*/  @P0 EXIT ;  /* 0x000000000000094d */ /* 0x000fea0003800000 */
[----:B------:R-:W-:Y:S02]  /*b110*/  ULDC.64 UR6, c[0x0][0x288] ;  /* 0x0000a20000067ab9 */ /* 0x000fe40000000a00 */
[----:B------:R-:W-:Y:S02]  /*b120*/  UIMAD UR11, UR11, UR6, URZ ;  /* 0x000000060b0b72a4 */ /* 0x000fe4000f8e023f */
[----:B-12---:R-:W-:Y:S02]  /*b130*/  UIMAD.WIDE.U32 UR4, UR10, UR6, URZ ;  /* 0x000000060a0472a5 */ /* 0x006fe4000f8e003f */
[----:B------:R-:W-:-:S04]  /*b140*/  UIMAD UR6, UR10, UR7, UR11 ;  /* 0x000000070a0672a4 */ /* 0x000fc8000f8e020b */
[----:B------:R-:W-:Y:S02]  /*b150*/  UIADD3 UR6, UR5, UR6, URZ ;  /* 0x0000000605067290 */ /* 0x000fe4000fffe03f */
.L_x_3604:
        /* <DEDUP_REMOVED lines=19> */
.L_x_3501:
[----:B------:R-:W-:Y:S01]  /*b290*/  HFMA2.MMA R37, -RZ, RZ, 0, 5.9604644775390625e-08 ;  /* 0x00000001ff257435 */ /* 0x000fe200000001ff */
[----:B------:R-:W-:-:S02]  /*b2a0*/  MOV R38, R34 ;  /* 0x0000002200267202 */ /* 0x000fc40000000f00 */
[----:B------:R-:W-:Y:S02]  /*b2b0*/  MOV R36, RZ ;  /* 0x000000ff00247202 */ /* 0x000fe40000000f00 */
[----:B------:R-:W-:Y:S02]  /*b2c0*/  MOV R35, 0xffffffff ;  /* 0xffffffff00237802 */ /* 0x000fe40000000f00 */
[----:B------:R-:W-:Y:S02]  /*b2d0*/  MOV R32, 0xb2f0 ;  /* 0x0000b2f000207802 */ /* 0x000fe40000000f00 */
[----:B-----5:R-:W-:Y:S05]  /*b2e0*/  CALL.REL.NOINC `($__internal_86_$__cuda_sm70_shflsync_up) ;  /* 0x00001e4000007944 */ /* 0x020fea0003c00000 */
[----:B-1----:R-:W-:Y:S01]  /*b2f0*/  MOV R39, R35 ;  /* 0x0000002300277202 */ /* 0x002fe20000000f00 */
[----:B0-----:R-:W-:Y:S05]  /*b300*/  BRA `(.L_x_3605) ;  /* 0xffff85d000007947 */ /* 0x001fea000383ffff */
.L_x_3502:
[----:B------:R-:W-:Y:S01]  /*b310*/  HFMA2.MMA R37, -RZ, RZ, 0, 5.9604644775390625e-08 ;  /* 0x00000001ff257435 */ /* 0x000fe200000001ff */
[----:B------:R-:W-:Y:S02]  /*b320*/  MOV R38, R44 ;  /* 0x0000002c00267202 */ /* 0x000fe40000000f00 */
[----:B------:R-:W-:Y:S02]  /*b330*/  MOV R36, RZ ;  /* 0x000000ff00247202 */ /* 0x000fe40000000f00 */
[----:B------:R-:W-:-:S02]  /*b340*/  MOV R35, 0xffffffff ;  /* 0xffffffff00237802 */ /* 0x000fc40000000f00 */
[----:B------:R-:W-:Y:S02]  /*b350*/  MOV R32, 0xb370 ;  /* 0x0000b37000207802 */ /* 0x000fe40000000f00 */
[----:B01---5:R-:W-:Y:S05]  /*b360*/  CALL.REL.NOINC `($__internal_86_$__cuda_sm70_shflsync_up) ;  /* 0x00001dc000007944 */ /* 0x023fea0003c00000 */
[----:B0-----:R-:W-:Y:S01]  /*b370*/  HFMA2.MMA R37, -RZ, RZ, 0, 5.9604644775390625e-08 ;  /* 0x00000001ff257435 */ /* 0x001fe200000001ff */
[----:B-1----:R-:W-:Y:S02]  /*b380*/  MOV R41, R35 ;  /* 0x0000002300297202 */ /* 0x002fe40000000f00 */
[----:B------:R-:W-:Y:S02]  /*b390*/  MOV R38, R46 ;  /* 0x0000002e00267202 */ /* 0x000fe40000000f00 */
[----:B------:R-:W-:Y:S02]  /*b3a0*/  MOV R36, RZ ;  /* 0x000000ff00247202 */ /* 0x000fe40000000f00 */
[----:B------:R-:W-:Y:S02]  /*b3b0*/  MOV R35, 0xffffffff ;  /* 0xffffffff00237802 */ /* 0x000fe40000000f00 */
[----:B------:R-:W-:Y:S02]  /*b3c0*/  MOV R32, 0xb3e0 ;  /* 0x0000b3e000207802 */ /* 0x000fe40000000f00 */
[----:B------:R-:W-:Y:S05]  /*b3d0*/  CALL.REL.NOINC `($__internal_86_$__cuda_sm70_shflsync_up) ;  /* 0x00001d5000007944 */ /* 0x000fea0003c00000 */
[----:B0-----:R-:W-:Y:S01]  /*b3e0*/  HFMA2.MMA R37, -RZ, RZ, 0, 5.9604644775390625e-08 ;  /* 0x00000001ff257435 */ /* 0x001fe200000001ff */
[----:B-1----:R-:W-:-:S02]  /*b3f0*/  MOV R43, R35 ;  /* 0x00000023002b7202 */ /* 0x002fc40000000f00 */
[----:B------:R-:W-:Y:S02]  /*b400*/  MOV R38, R47 ;  /* 0x0000002f00267202 */ /* 0x000fe40000000f00 */
[----:B------:R-:W-:Y:S02]  /*b410*/  MOV R36, RZ ;  /* 0x000000ff00247202 */ /* 0x000fe40000000f00 */
[----:B------:R-:W-:Y:S02]  /*b420*/  MOV R35, 0xffffffff ;  /* 0xffffffff00237802 */ /* 0x000fe40000000f00 */
[----:B------:R-:W-:Y:S02]  /*b430*/  MOV R32, 0xb450 ;  /* 0x0000b45000207802 */ /* 0x000fe40000000f00 */
[----:B------:R-:W-:Y:S05]  /*b440*/  CALL.REL.NOINC `($__internal_86_$__cuda_sm70_shflsync_up) ;  /* 0x00001ce000007944 */ /* 0x000fea0003c00000 */
        /* <DEDUP_REMOVED lines=20> */
[----:B------:R-:W-:Y:S05]  /*b590*/  CALL.REL.NOINC `($__internal_86_$__cuda_sm70_shflsync_up) ;  /* 0x00001b9000007944 */ /* 0x000fea0003c00000 */
[----:B0-----:R-:W-:Y:S01]  /*b5a0*/  HFMA2.MMA R37, -RZ, RZ, 0, 1.1920928955078125e-07 ;  /* 0x00000002ff257435 */ /* 0x001fe200000001ff */
[----:B-1----:R-:W-:-:S02]  /*b5b0*/  MOV R34, R35 ;  /* 0x0000002300227202 */ /* 0x002fc40000000f00 */
[----:B------:R-:W-:Y:S02]  /*b5c0*/  MOV R38, R44 ;  /* 0x0000002c00267202 */ /* 0x000fe40000000f00 */
[----:B------:R-:W-:Y:S02]  /*b5d0*/  MOV R36, RZ ;  /* 0x000000ff00247202 */ /* 0x000fe40000000f00 */
[----:B------:R-:W-:Y:S02]  /*b5e0*/  MOV R35, 0xffffffff ;  /* 0xffffffff00237802 */ /* 0x000fe40000000f00 */
[----:B------:R-:W-:Y:S02]  /*b5f0*/  MOV R32, 0xb610 ;  /* 0x0000b61000207802 */ /* 0x000fe40000000f00 */
[----:B------:R-:W-:Y:S05]  /*b600*/  CALL.REL.NOINC `($__internal_86_$__cuda_sm70_shflsync_up) ;  /* 0x00001b2000007944 */ /* 0x000fea0003c00000 */
[----:B0-----:R-:W-:Y:S01]  /*b610*/  HFMA2.MMA R37, -RZ, RZ, 0, 1.1920928955078125e-07 ;  /* 0x00000002ff257435 */ /* 0x001fe200000001ff */
[----:B-1----:R-:W-:Y:S02]  /*b620*/  MOV R39, R35 ;  /* 0x0000002300277202 */ /* 0x002fe40000000f00 */
[----:B------:R-:W-:Y:S02]  /*b630*/  MOV R38, R46 ;  /* 0x0000002e00267202 */ /* 0x000fe40000000f00 */
[----:B------:R-:W-:-:S02]  /*b640*/  MOV R36, RZ ;  /* 0x000000ff00247202 */ /* 0x000fc40000000f00 */
[----:B------:R-:W-:Y:S02]  /*b650*/  MOV R35, 0xffffffff ;  /* 0xffffffff00237802 */ /* 0x000fe40000000f00 */
[----:B------:R-:W-:Y:S02]  /*b660*/  MOV R32, 0xb680 ;  /* 0x0000b68000207802 */ /* 0x000fe40000000f00 */
[----:B------:R-:W-:Y:S05]  /*b670*/  CALL.REL.NOINC `($__internal_86_$__cuda_sm70_shflsync_up) ;  /* 0x00001ab000007944 */ /* 0x000fea0003c00000 */
[----:B0-----:R-:W-:Y:S01]  /*b680*/  HFMA2.MMA R37, -RZ, RZ, 0, 1.1920928955078125e-07 ;  /* 0x00000002ff257435 */ /* 0x001fe200000001ff */
[----:B-1----:R-:W-:Y:S02]  /*b690*/  MOV R40, R35 ;  /* 0x0000002300287202 */ /* 0x002fe40000000f00 */
[----:B------:R-:W-:Y:S02]  /*b6a0*/  MOV R38, R47 ;  /* 0x0000002f00267202 */ /* 0x000fe40000000f00 */
[----:B------:R-:W-:Y:S02]  /*b6b0*/  MOV R36, RZ ;  /* 0x000000ff00247202 */ /* 0x000fe40000000f00 */
[----:B------:R-:W-:Y:S02]  /*b6c0*/  MOV R35, 0xffffffff ;  /* 0xffffffff00237802 */ /* 0x000fe40000000f00 */
[----:B------:R-:W-:-:S02]  /*b6d0*/  MOV R32, 0xb6f0 ;  /* 0x0000b6f000207802 */ /* 0x000fc40000000f00 */
[----:B------:R-:W-:Y:S05]  /*b6e0*/  CALL.REL.NOINC `($__internal_86_$__cuda_sm70_shflsync_up) ;  /* 0x00001a4000007944 */ /* 0x000fea0003c00000 */
        /* <DEDUP_REMOVED lines=17> */
[----:B------:R-:W-:Y:S05]  /*b800*/  CALL.REL.NOINC `($__internal_86_$__cuda_sm70_shflsync_up) ;  /* 0x0000192000007944 */ /* 0x000fea0003c00000 */
[----:B0-----:R-:W-:Y:S01]  /*b810*/  HFMA2.MMA R37, -RZ, RZ, 0, 2.384185791015625e-07 ;  /* 0x00000004ff257435 */ /* 0x001fe200000001ff */
[----:B-1----:R-:W-:Y:S02]  /*b820*/  MOV R34, R35 ;  /* 0x0000002300227202 */ /* 0x002fe40000000f00 */
[----:B------:R-:W-:Y:S02]  /*b830*/  MOV R38, R44 ;  /* 0x0000002c00267202 */ /* 0x000fe40000000f00 */
[----:B------:R-:W-:Y:S02]  /*b840*/  MOV R36, RZ ;  /* 0x000000ff00247202 */ /* 0x000fe40000000f00 */
[----:B------:R-:W-:Y:S02]  /*b850*/  MOV R35, 0xffffffff ;  /* 0xffffffff00237802 */ /* 0x000fe40000000f00 */
[----:B------:R-:W-:Y:S02]  /*b860*/  MOV R32, 0xb880 ;  /* 0x0000b88000207802 */ /* 0x000fe40000000f00 */
[----:B------:R-:W-:Y:S05]  /*b870*/  CALL.REL.NOINC `($__internal_86_$__cuda_sm70_shflsync_up) ;  /* 0x000018b000007944 */ /* 0x000fea0003c00000 */
[----:B0-----:R-:W-:Y:S01]  /*b880*/  HFMA2.MMA R37, -RZ, RZ, 0, 2.384185791015625e-07 ;  /* 0x00000004ff257435 */ /* 0x001fe200000001ff */
[----:B-1----:R-:W-:-:S02]  /*b890*/  MOV R39, R35 ;  /* 0x0000002300277202 */ /* 0x002fc40000000f00 */
[----:B------:R-:W-:Y:S02]  /*b8a0*/  MOV R38, R46 ;  /* 0x0000002e00267202 */ /* 0x000fe40000000f00 */
[----:B------:R-:W-:Y:S02]  /*b8b0*/  MOV R36, RZ ;  /* 0x000000ff00247202 */ /* 0x000fe40000000f00 */
[----:B------:R-:W-:Y:S02]  /*b8c0*/  MOV R35, 0xffffffff ;  /* 0xffffffff00237802 */ /* 0x000fe40000000f00 */
[----:B------:R-:W-:Y:S02]  /*b8d0*/  MOV R32, 0xb8f0 ;  /* 0x0000b8f000207802 */ /* 0x000fe40000000f00 */
[----:B------:R-:W-:Y:S05]  /*b8e0*/  CALL.REL.NOINC `($__internal_86_$__cuda_sm70_shflsync_up) ;  /* 0x0000184000007944 */ /* 0x000fea0003c00000 */
[----:B0-----:R-:W-:Y:S01]  /*b8f0*/  HFMA2.MMA R37, -RZ, RZ, 0, 2.384185791015625e-07 ;  /* 0x00000004ff257435 */ /* 0x001fe200000001ff */
[----:B-1----:R-:W-:Y:S02]  /*b900*/  MOV R40, R35 ;  /* 0x0000002300287202 */ /* 0x002fe40000000f00 */
[----:B------:R-:W-:Y:S02]  /*b910*/  MOV R38, R47 ;  /* 0x0000002f00267202 */ /* 0x000fe40000000f00 */
[----:B------:R-:W-:-:S02]  /*b920*/  MOV R36, RZ ;  /* 0x000000ff00247202 */ /* 0x000fc40000000f00 */
[----:B------:R-:W-:Y:S02]  /*b930*/  MOV R35, 0xffffffff ;  /* 0xffffffff00237802 */ /* 0x000fe40000000f00 */
[----:B------:R-:W-:Y:S02]  /*b940*/  MOV R32, 0xb960 ;  /* 0x0000b96000207802 */ /* 0x000fe40000000f00 */
[----:B------:R-:W-:Y:S05]  /*b950*/  CALL.REL.NOINC `($__internal_86_$__cuda_sm70_shflsync_up) ;  /* 0x000017d000007944 */ /* 0x000fea0003c00000 */
        /* <DEDUP_REMOVED lines=17> */
[----:B------:R-:W-:Y:S05]  /*ba70*/  CALL.REL.NOINC `($__internal_86_$__cuda_sm70_shflsync_up) ;  /* 0x000016b000007944 */ /* 0x000fea0003c00000 */
[----:B0-----:R-:W-:Y:S01]  /*ba80*/  HFMA2.MMA R37, -RZ, RZ, 0, 4.76837158203125e-07 ;  /* 0x00000008ff257435 */ /* 0x001fe200000001ff */
[----:B-1----:R-:W-:-:S02]  /*ba90*/  MOV R34, R35 ;  /* 0x0000002300227202 */ /* 0x002fc40000000f00 */
[----:B------:R-:W-:Y:S02]  /*baa0*/  MOV R38, R44 ;  /* 0x0000002c00267202 */ /* 0x000fe40000000f00 */
[----:B------:R-:W-:Y:S02]  /*bab0*/  MOV R36, RZ ;  /* 0x000000ff00247202 */ /* 0x000fe40000000f00 */
[----:B------:R-:W-:Y:S02]  /*bac0*/  MOV R35, 0xffffffff ;  /* 0xffffffff00237802 */ /* 0x000fe40000000f00 */
[----:B------:R-:W-:Y:S02]  /*bad0*/  MOV R32, 0xbaf0 ;  /* 0x0000baf000207802 */ /* 0x000fe40000000f00 */
[----:B------:R-:W-:Y:S05]  /*bae0*/  CALL.REL.NOINC `($__internal_86_$__cuda_sm70_shflsync_up) ;  /* 0x0000164000007944 */ /* 0x000fea0003c00000 */
[----:B0-----:R-:W-:Y:S01]  /*baf0*/  HFMA2.MMA R37, -RZ, RZ, 0, 4.76837158203125e-07 ;  /* 0x00000008ff257435 */ /* 0x001fe200000001ff */
[----:B-1----:R-:W-:Y:S02]  /*bb00*/  MOV R39, R35 ;  /* 0x0000002300277202 */ /* 0x002fe40000000f00 */
[----:B------:R-:W-:Y:S02]  /*bb10*/  MOV R38, R46 ;  /* 0x0000002e00267202 */ /* 0x000fe40000000f00 */
[----:B------:R-:W-:-:S02]  /*bb20*/  MOV R36, RZ ;  /* 0x000000ff00247202 */ /* 0x000fc40000000f00 */
[----:B------:R-:W-:Y:S02]  /*bb30*/  MOV R35, 0xffffffff ;  /* 0xffffffff00237802 */ /* 0x000fe40000000f00 */
[----:B------:R-:W-:Y:S02]  /*bb40*/  MOV R32, 0xbb60 ;  /* 0x0000bb6000207802 */ /* 0x000fe40000000f00 */
[----:B------:R-:W-:Y:S05]  /*bb50*/  CALL.REL.NOINC `($__internal_86_$__cuda_sm70_shflsync_up) ;  /* 0x000015d000007944 */ /* 0x000fea0003c00000 */
[----:B0-----:R-:W-:Y:S01]  /*bb60*/  HFMA2.MMA R37, -RZ, RZ, 0, 4.76837158203125e-07 ;  /* 0x00000008ff257435 */ /* 0x001fe200000001ff */
        /* <DEDUP_REMOVED lines=25> */
[----:B------:R-:W-:Y:S02]  /*bd00*/  MOV R32, 0xbd20 ;  /* 0x0000bd2000207802 */ /* 0x000fe40000000f00 */
[----:B------:R-:W-:Y:S05]  /*bd10*/  CALL.REL.NOINC `($__internal_86_$__cuda_sm70_shflsync_up) ;  /* 0x0000141000007944 */ /* 0x000fea0003c00000 */
[----:B0-----:R-:W-:Y:S01]  /*bd20*/  HFMA2.MMA R37, -RZ, RZ, 0, 9.5367431640625e-07 ;  /* 0x00000010ff257435 */ /* 0x001fe200000001ff */
[----:B-1----:R-:W-:Y:S02]  /*bd30*/  MOV R40, R35 ;  /* 0x0000002300287202 */ /* 0x002fe40000000f00 */
[----:B------:R-:W-:Y:S02]  /*bd40*/  MOV R38, R39 ;  /* 0x0000002700267202 */ /* 0x000fe40000000f00 */
[----:B------:R-:W-:-:S02]  /*bd50*/  MOV R36, RZ ;  /* 0x000000ff00247202 */ /* 0x000fc40000000f00 */
[----:B------:R-:W-:Y:S02]  /*bd60*/  MOV R35, 0xffffffff ;  /* 0xffffffff00237802 */ /* 0x000fe40000000f00 */
[----:B------:R-:W-:Y:S02]  /*bd70*/  MOV R32, 0xbd90 ;  /* 0x0000bd9000207802 */ /* 0x000fe40000000f00 */
[----:B------:R-:W-:Y:S05]  /*bd80*/  CALL.REL.NOINC `($__internal_86_$__cuda_sm70_shflsync_up) ;  /* 0x000013a000007944 */ /* 0x000fea0003c00000 */
[----:B0-----:R-:W-:Y:S01]  /*bd90*/  HFMA2.MMA R37, -RZ, RZ, 0, 9.5367431640625e-07 ;  /* 0x00000010ff257435 */ /* 0x001fe200000001ff */
[----:B-1----:R-:W-:Y:S02]  /*bda0*/  MOV R42, R35 ;  /* 0x00000023002a7202 */ /* 0x002fe40000000f00 */
[----:B------:R-:W-:Y:S02]  /*bdb0*/  MOV R38, R46 ;  /* 0x0000002e00267202 */ /* 0x000fe40000000f00 */
[----:B------:R-:W-:Y:S02]  /*bdc0*/  MOV R36, RZ ;  /* 0x000000ff00247202 */ /* 0x000fe40000000f00 */
[----:B------:R-:W-:Y:S02]  /*bdd0*/  MOV R35, 0xffffffff ;  /* 0xffffffff00237802 */ /* 0x000fe40000000f00 */
[----:B------:R-:W-:-:S02]  /*bde0*/  MOV R32, 0xbe00 ;  /* 0x0000be0000207802 */ /* 0x000fc40000000f00 */
[----:B------:R-:W-:Y:S05]  /*bdf0*/  CALL.REL.NOINC `($__internal_86_$__cuda_sm70_shflsync_up) ;  /* 0x0000133000007944 */ /* 0x000fea0003c00000 */
[----:B0-----:R-:W-:Y:S01]  /*be00*/  HFMA2.MMA R37, -RZ, RZ, 0, 9.5367431640625e-07 ;  /* 0x00000010ff257435 */ /* 0x001fe200000001ff */
[----:B-1----:R-:W-:-:S02]  /*be10*/  MOV R44, R35 ;  /* 0x00000023002c7202 */ /* 0x002fc40000000f00 */
[----:B------:R-:W-:Y:S02]  /*be20*/  MOV R38, R47 ;  /* 0x0000002f00267202 */ /* 0x000fe40000000f00 */
[----:B------:R-:W-:Y:S02]  /*be30*/  MOV R36, RZ ;  /* 0x000000ff00247202 */ /* 0x000fe40000000f00 */
[----:B------:R-:W-:Y:S02]  /*be40*/  MOV R35, 0xffffffff ;  /* 0xffffffff00237802 */ /* 0x000fe40000000f00 */
[----:B------:R-:W-:Y:S02]  /*be50*/  MOV R32, 0xbe70 ;  /* 0x0000be7000207802 */ /* 0x000fe40000000f00 */
[----:B------:R-:W-:Y:S05]  /*be60*/  CALL.REL.NOINC `($__internal_86_$__cuda_sm70_shflsync_up) ;  /* 0x000012c000007944 */ /* 0x000fea0003c00000 */
[----:B01----:R-:W-:Y:S05]  /*be70*/  BRA `(.L_x_3606) ;  /* 0xffff7ed000007947 */ /* 0x003fea000383ffff */
.L_x_3507:
[----:B-1----:R-:W-:Y:S01]  /*be80*/  HFMA2.MMA R37, -RZ, RZ, 0, 5.9604644775390625e-08 ;  /* 0x00000001ff257435 */ /* 0x002fe200000001ff */
[----:B------:R-:W-:Y:S02]  /*be90*/  MOV R38, R149 ;  /* 0x0000009500267202 */ /* 0x000fe40000000f00 */
[----:B0-----:R-:W-:Y:S02]  /*bea0*/  MOV R36, RZ ;  /* 0x000000ff00247202 */ /* 0x001fe40000000f00 */
[----:B------:R-:W-:-:S02]  /*beb0*/  MOV R35, 0xffffffff ;  /* 0xffffffff00237802 */ /* 0x000fc40000000f00 */
[----:B------:R-:W-:Y:S02]  /*bec0*/  MOV R32, 0xbee0 ;  /* 0x0000bee000207802 */ /* 0x000fe40000000f00 */
[----:B-----5:R-:W-:Y:S05]  /*bed0*/  CALL.REL.NOINC `($__internal_86_$__cuda_sm70_shflsync_up) ;  /* 0x0000125000007944 */ /* 0x020fea0003c00000 */
        /* <DEDUP_REMOVED lines=14> */
[----:B0-----:R-:W-:Y:S01]  /*bfc0*/  HFMA2.MMA R37, -RZ, RZ, 0, 5.9604644775390625e-08 ;  /* 0x00000001ff257435 */ /* 0x001fe200000001ff */
[----:B-1----:R-:W-:Y:S02]  /*bfd0*/  MOV R34, R35 ;  /* 0x0000002300227202 */ /* 0x002fe40000000f00 */
[----:B------:R-:W-:Y:S02]  /*bfe0*/  MOV R38, R41 ;  /* 0x0000002900267202 */ /* 0x000fe40000000f00 */
[----:B------:R-:W-:-:S02]  /*bff0*/  MOV R36, RZ ;  /* 0x000000ff00247202 */ /* 0x000fc40000000f00 */
[----:B------:R-:W-:Y:S02]  /*c000*/  MOV R35, 0xffffffff ;  /* 0xffffffff00237802 */ /* 0x000fe40000000f00 */
[----:B------:R-:W-:Y:S02]  /*c010*/  MOV R32, 0xc030 ;  /* 0x0000c03000207802 */ /* 0x000fe40000000f00 */
[----:B------:R-:W-:Y:S05]  /*c020*/  CALL.REL.NOINC `($__internal_86_$__cuda_sm70_shflsync_up) ;  /* 0x0000110000007944 */ /* 0x000fea0003c00000 */
[----:B------:R-:W-:Y:S01]  /*c030*/  MOV R32, R39 ;  /* 0x0000002700207202 */ /* 0x000fe20000000f00 */
[----:B------:R-:W-:Y:S01]  /*c040*/  HFMA2.MMA R39, -RZ, RZ, 0, 0 ;  /* 0x00000000ff277435 */ /* 0x000fe200000001ff */
[----:B------:R-:W-:Y:S02]  /*c050*/  MOV R40, R48 ;  /* 0x0000003000287202 */ /* 0x000fe40000000f00 */
[----:B0-----:R-:W-:Y:S02]  /*c060*/  MOV R37, 0x1f ;  /* 0x0000001f00257802 */ /* 0x001fe40000000f00 */
[----:B------:R-:W-:Y:S02]  /*c070*/  MOV R36, 0xffffffff ;  /* 0xffffffff00247802 */ /* 0x000fe40000000f00 */
[----:B------:R-:W-:-:S02]  /*c080*/  MOV R38, 0xc0a0 ;  /* 0x0000c0a000267802 */ /* 0x000fc40000000f00 */
[----:B-1----:R-:W-:Y:S05]  /*c090*/  CALL.REL.NOINC `($__internal_85_$__cuda_sm70_shflsync_idx_p) ;  /* 0x0000104000007944 */ /* 0x002fea0003c00000 */
[----:B0-----:R-:W-:Y:S01]  /*c0a0*/  HFMA2.MMA R39, -RZ, RZ, 0, 0 ;  /* 0x00000000ff277435 */ /* 0x001fe200000001ff */
[----:B-1----:R-:W-:-:S02]  /*c0b0*/  MOV R33, R37 ;  /* 0x0000002500217202 */ /* 0x002fc40000000f00 */
[----:B------:R-:W-:Y:S02]  /*c0c0*/  MOV R40, R49 ;  /* 0x0000003100287202 */ /* 0x000fe40000000f00 */
[----:B------:R-:W-:Y:S02]  /*c0d0*/  MOV R37, 0x1f ;  /* 0x0000001f00257802 */ /* 0x000fe40000000f00 */
[----:B------:R-:W-:Y:S02]  /*c0e0*/  MOV R36, 0xffffffff ;  /* 0xffffffff00247802 */ /* 0x000fe40000000f00 */
[----:B------:R-:W-:Y:S02]  /*c0f0*/  MOV R38, 0xc110 ;  /* 0x0000c11000267802 */ /* 0x000fe40000000f00 */
[----:B------:R-:W-:Y:S05]  /*c100*/  CALL.REL.NOINC `($__internal_85_$__cuda_sm70_shflsync_idx_p) ;  /* 0x00000fd000007944 */ /* 0x000fea0003c00000 */
[----:B0-----:R-:W-:Y:S01]  /*c110*/  HFMA2.MMA R39, -RZ, RZ, 0, 0 ;  /* 0x00000000ff277435 */ /* 0x001fe200000001ff */
[----:B-1----:R-:W-:Y:S02]  /*c120*/  MOV R150, R37 ;  /* 0x0000002500967202 */ /* 0x002fe40000000f00 */
[----:B------:R-:W-:Y:S02]  /*c130*/  MOV R40, R50 ;  /* 0x0000003200287202 */ /* 0x000fe40000000f00 */
[----:B------:R-:W-:-:S02]  /*c140*/  MOV R37, 0x1f ;  /* 0x0000001f00257802 */ /* 0x000fc40000000f00 */
[----:B------:R-:W-:Y:S02]  /*c150*/  MOV R36, 0xffffffff ;  /* 0xffffffff00247802 */ /* 0x000fe40000000f00 */
[----:B------:R-:W-:Y:S02]  /*c160*/  MOV R38, 0xc180 ;  /* 0x0000c18000267802 */ /* 0x000fe40000000f00 */
[----:B------:R-:W-:Y:S05]  /*c170*/  CALL.REL.NOINC `($__internal_85_$__cuda_sm70_shflsync_idx_p) ;  /* 0x00000f6000007944 */ /* 0x000fea0003c00000 */
[----:B0-----:R-:W-:Y:S01]  /*c180*/  HFMA2.MMA R39, -RZ, RZ, 0, 0 ;  /* 0x00000000ff277435 */ /* 0x001fe200000001ff */
[----:B-1----:R-:W-:Y:S02]  /*c190*/  MOV R44, R37 ;  /* 0x00000025002c7202 */ /* 0x002fe40000000f00 */
[----:B------:R-:W-:Y:S02]  /*c1a0*/  MOV R40, R51 ;  /* 0x0000003300287202 */ /* 0x000fe40000000f00 */
[----:B------:R-:W-:Y:S02]  /*c1b0*/  MOV R37, 0x1f ;  /* 0x0000001f00257802 */ /* 0x000fe40000000f00 */
[----:B------:R-:W-:Y:S02]  /*c1c0*/  MOV R36, 0xffffffff ;  /* 0xffffffff00247802 */ /* 0x000fe40000000f00 */
[----:B------:R-:W-:-:S02]  /*c1d0*/  MOV R38, 0xc1f0 ;  /* 0x0000c1f000267802 */ /* 0x000fc40000000f00 */
[----:B------:R-:W-:Y:S05]  /*c1e0*/  CALL.REL.NOINC `($__internal_85_$__cuda_sm70_shflsync_idx_p) ;  /* 0x00000ef000007944 */ /* 0x000fea0003c00000 */
[----:B-1----:R-:W-:Y:S01]  /*c1f0*/  MOV R43, R37 ;  /* 0x00000025002b7202 */ /* 0x002fe20000000f00 */
[----:B0-----:R-:W-:Y:S05]  /*c200*/  BRA `(.L_x_3607) ;  /* 0xffff7e5000007947 */ /* 0x001fea000383ffff */
.L_x_3510:
[----:B------:R-:W-:Y:S01]  /*c210*/  HFMA2.MMA R39, -RZ, RZ, 0, 5.9604644775390625e-08 ;  /* 0x00000001ff277435 */ /* 0x000fe200000001ff */
[----:B------:R-:W-:-:S02]  /*c220*/  MOV R38, 0x1f ;  /* 0x0000001f00267802 */ /* 0x000fc40000000f00 */
[----:B------:R-:W-:Y:S02]  /*c230*/  MOV R149, 0xffffffff ;  /* 0xffffffff00957802 */ /* 0x000fe40000000f00 */
[----:B------:R-:W-:Y:S02]  /*c240*/  MOV R36, 0xc260 ;  /* 0x0000c26000247802 */ /* 0x000fe40000000f00 */
[----:B------:R-:W-:Y:S05]  /*c250*/  CALL.REL.NOINC `($__internal_84_$__cuda_sm70_shflsync_down) ;  /* 0x00000e4000007944 */ /* 0x000fea0003c00000 */
[----:B-1----:R-:W-:Y:S01]  /*c260*/  MOV R41, R149 ;  /* 0x0000009500297202 */ /* 0x002fe20000000f00 */
[----:B0-----:R-:W-:Y:S05]  /*c270*/  BRA `(.L_x_3608) ;  /* 0xffff93f000007947 */ /* 0x001fea000383ffff */
.L_x_3511:
[----:B------:R-:W-:Y:S01]  /*c280*/  HFMA2.MMA R39, -RZ, RZ, 0, 5.9604644775390625e-08 ;  /* 0x00000001ff277435 */ /* 0x000fe200000001ff */
[----:B0-----:R-:W-:Y:S02]  /*c290*/  MOV R40, R46 ;  /* 0x0000002e00287202 */ /* 0x001fe40000000f00 */
[----:B------:R-:W-:Y:S02]  /*c2a0*/  MOV R38, 0x1f ;  /* 0x0000001f00267802 */ /* 0x000fe40000000f00 */
[----:B------:R-:W-:Y:S02]  /*c2b0*/  MOV R149, 0xffffffff ;  /* 0xffffffff00957802 */ /* 0x000fe40000000f00 */
[----:B------:R-:W-:-:S02]  /*c2c0*/  MOV R36, 0xc2e0 ;  /* 0x0000c2e000247802 */ /* 0x000fc40000000f00 */
[----:B-1----:R-:W-:Y:S05]  /*c2d0*/  CALL.REL.NOINC `($__internal_84_$__cuda_sm70_shflsync_down) ;  /* 0x00000dc000007944 */ /* 0x002fea0003c00000 */
[----:B0-----:R-:W-:Y:S01]  /*c2e0*/  HFMA2.MMA R39, -RZ, RZ, 0, 5.9604644775390625e-08 ;  /* 0x00000001ff277435 */ /* 0x001fe200000001ff */
[----:B-1----:R-:W-:-:S02]  /*c2f0*/  MOV R42, R149 ;  /* 0x00000095002a7202 */ /* 0x002fc40000000f00 */
[----:B------:R-:W-:Y:S02]  /*c300*/  MOV R40, R45 ;  /* 0x0000002d00287202 */ /* 0x000fe40000000f00 */
[----:B------:R-:W-:Y:S02]  /*c310*/  MOV R38, 0x1f ;  /* 0x0000001f00267802 */ /* 0x000fe40000000f00 */
[----:B------:R-:W-:Y:S02]  /*c320*/  MOV R149, 0xffffffff ;  /* 0xffffffff00957802 */ /* 0x000fe40000000f00 */
[----:B------:R-:W-:Y:S02]  /*c330*/  MOV R36, 0xc350 ;  /* 0x0000c35000247802 */ /* 0x000fe40000000f00 */
[----:B------:R-:W-:Y:S05]  /*c340*/  CALL.REL.NOINC `($__internal_84_$__cuda_sm70_shflsync_down) ;  /* 0x00000d5000007944 */ /* 0x000fea0003c00000 */
[----:B0-----:R-:W-:Y:S01]  /*c350*/  HFMA2.MMA R39, -RZ, RZ, 0, 5.9604644775390625e-08 ;  /* 0x00000001ff277435 */ /* 0x001fe200000001ff */
[----:B-1----:R-:W-:Y:S02]  /*c360*/  MOV R43, R149 ;  /* 0x00000095002b7202 */ /* 0x002fe40000000f00 */
[----:B------:R-:W-:Y:S02]  /*c370*/  MOV R40, R44 ;  /* 0x0000002c00287202 */ /* 0x000fe40000000f00 */
[----:B------:R-:W-:-:S02]  /*c380*/  MOV R38, 0x1f ;  /* 0x0000001f00267802 */ /* 0x000fc40000000f00 */
[----:B------:R-:W-:Y:S02]  /*c390*/  MOV R149, 0xffffffff ;  /* 0xffffffff00957802 */ /* 0x000fe40000000f00 */
[----:B------:R-:W-:Y:S02]  /*c3a0*/  MOV R36, 0xc3c0 ;  /* 0x0000c3c000247802 */ /* 0x000fe40000000f00 */
[----:B------:R-:W-:Y:S05]  /*c3b0*/  CALL.REL.NOINC `($__internal_84_$__cuda_sm70_shflsync_down) ;  /* 0x00000ce000007944 */ /* 0x000fea0003c00000 */
[----:B01----:R-:W-:Y:S05]  /*c3c0*/  BRA `(.L_x_3609) ;  /* 0xffff92e000007947 */ /* 0x003fea000383ffff */
.L_x_3514:
[----:B------:R-:W-:Y:S01]  /*c3d0*/  HFMA2.MMA R39, -RZ, RZ, 0, 1.1920928955078125e-07 ;  /* 0x00000002ff277435 */ /* 0x000fe200000001ff */
[----:B0-----:R-:W-:Y:S02]  /*c3e0*/  MOV R40, R47 ;  /* 0x0000002f00287202 */ /* 0x001fe40000000f00 */
[----:B------:R-:W-:Y:S02]  /*c3f0*/  MOV R38, 0x1f ;  /* 0x0000001f00267802 */ /* 0x000fe40000000f00 */
[----:B------:R-:W-:Y:S02]  /*c400*/  MOV R149, 0xffffffff ;  /* 0xffffffff00957802 */ /* 0x000fe40000000f00 */
[----:B------:R-:W-:Y:S02]  /*c410*/  MOV R36, 0xc430 ;  /* 0x0000c43000247802 */ /* 0x000fe40000000f00 */
[----:B-1234-:R-:W-:Y:S05]  /*c420*/  CALL.REL.NOINC `($__internal_84_$__cuda_sm70_shflsync_down) ;  /* 0x00000c7000007944 */ /* 0x01efea0003c00000 */
[----:B0-----:R-:W-:Y:S01]  /*c430*/  HFMA2.MMA R39, -RZ, RZ, 0, 1.1920928955078125e-07 ;  /* 0x00000002ff277435 */ /* 0x001fe200000001ff */
[----:B-1----:R-:W-:-:S02]  /*c440*/  MOV R41, R149 ;  /* 0x0000009500297202 */ /* 0x002fc40000000f00 */
[----:B------:R-:W-:Y:S02]  /*c450*/  MOV R40, R46 ;  /* 0x0000002e00287202 */ /* 0x000fe40000000f00 */
[----:B------:R-:W-:Y:S02]  /*c460*/  MOV R38, 0x1f ;  /* 0x0000001f00267802 */ /* 0x000fe40000000f00 */
[----:B------:R-:W-:Y:S02]  /*c470*/  MOV R149, 0xffffffff ;  /* 0xffffffff00957802 */ /* 0x000fe40000000f00 */
[----:B------:R-:W-:Y:S02]  /*c480*/  MOV R36, 0xc4a0 ;  /* 0x0000c4a000247802 */ /* 0x000fe40000000f00 */
[----:B------:R-:W-:Y:S05]  /*c490*/  CALL.REL.NOINC `($__internal_84_$__cuda_sm70_shflsync_down) ;  /* 0x00000c0000007944 */ /* 0x000fea0003c00000 */
[----:B0-----:R-:W-:Y:S01]  /*c4a0*/  HFMA2.MMA R39, -RZ, RZ, 0, 1.1920928955078125e-07 ;  /* 0x00000002ff277435 */ /* 0x001fe200000001ff */
[----:B-1----:R-:W-:Y:S02]  /*c4b0*/  MOV R42, R149 ;  /* 0x00000095002a7202 */ /* 0x002fe40000000f00 */
[----:B------:R-:W-:Y:S02]  /*c4c0*/  MOV R40, R45 ;  /* 0x0000002d00287202 */ /* 0x000fe40000000f00 */
[----:B------:R-:W-:-:S02]  /*c4d0*/  MOV R38, 0x1f ;  /* 0x0000001f00267802 */ /* 0x000fc40000000f00 */
[----:B------:R-:W-:Y:S02]  /*c4e0*/  MOV R149, 0xffffffff ;  /* 0xffffffff00957802 */ /* 0x000fe40000000f00 */
[----:B------:R-:W-:Y:S02]  /*c4f0*/  MOV R36, 0xc510 ;  /* 0x0000c51000247802 */ /* 0x000fe40000000f00 */
[----:B------:R-:W-:Y:S05]  /*c500*/  CALL.REL.NOINC `($__internal_84_$__cuda_sm70_shflsync_down) ;  /* 0x00000b9000007944 */ /* 0x000fea0003c00000 */
[----:B0-----:R-:W-:Y:S01]  /*c510*/  HFMA2.MMA R39, -RZ, RZ, 0, 1.1920928955078125e-07 ;  /* 0x00000002ff277435 */ /* 0x001fe200000001ff */
[----:B-1----:R-:W-:Y:S02]  /*c520*/  MOV R43, R149 ;  /* 0x00000095002b7202 */ /* 0x002fe40000000f00 */
[----:B------:R-:W-:Y:S02]  /*c530*/  MOV R40, R44 ;  /* 0x0000002c00287202 */ /* 0x000fe40000000f00 */
[----:B------:R-:W-:Y:S02]  /*c540*/  MOV R38, 0x1f ;  /* 0x0000001f00267802 */ /* 0x000fe40000000f00 */
[----:B------:R-:W-:Y:S02]  /*c550*/  MOV R149, 0xffffffff ;  /* 0xffffffff00957802 */ /* 0x000fe40000000f00 */
[----:B------:R-:W-:-:S02]  /*c560*/  MOV R36, 0xc580 ;  /* 0x0000c58000247802 */ /* 0x000fc40000000f00 */
[----:B------:R-:W-:Y:S05]  /*c570*/  CALL.REL.NOINC `($__internal_84_$__cuda_sm70_shflsync_down) ;  /* 0x00000b2000007944 */ /* 0x000fea0003c00000 */
[----:B01----:R-:W-:Y:S05]  /*c580*/  BRA `(.L_x_3610) ;  /* 0xffff927000007947 */ /* 0x003fea000383ffff */
.L_x_3517:
[----:B------:R-:W-:Y:S01]  /*c590*/  HFMA2.MMA R39, -RZ, RZ, 0, 2.384185791015625e-07 ;  /* 0x00000004ff277435 */ /* 0x000fe200000001ff */
[----:B------:R-:W-:-:S02]  /*c5a0*/  MOV R40, R47 ;  /* 0x0000002f00287202 */ /* 0x000fc40000000f00 */
[----:B------:R-:W-:Y:S02]  /*c5b0*/  MOV R38, 0x1f ;  /* 0x0000001f00267802 */ /* 0x000fe40000000f00 */
[----:B0-----:R-:W-:Y:S02]  /*c5c0*/  MOV R149, 0xffffffff ;  /* 0xffffffff00957802 */ /* 0x001fe40000000f00 */
[----:B------:R-:W-:Y:S02]  /*c5d0*/  MOV R36, 0xc5f0 ;  /* 0x0000c5f000247802 */ /* 0x000fe40000000f00 */
[----:B-1234-:R-:W-:Y:S05]  /*c5e0*/  CALL.REL.NOINC `($__internal_84_$__cuda_sm70_shflsync_down) ;  /* 0x00000ab000007944 */ /* 0x01efea0003c00000 */
[----:B-1----:R-:W-:Y:S01]  /*c5f0*/  MOV R41, R149 ;  /* 0x0000009500297202 */ /* 0x002fe20000000f00 */
[----:B0-----:R-:W-:Y:S05]  /*c600*/  BRA `(.L_x_3611) ;  /* 0xffff931000007947 */ /* 0x001fea000383ffff */
.L_x_3518:
[----:B------:R-:W-:Y:S01]  /*c610*/  HFMA2.MMA R39, -RZ, RZ, 0, 2.384185791015625e-07 ;  /* 0x00000004ff277435 */ /* 0x000fe200000001ff */
[----:B------:R-:W-:Y:S02]  /*c620*/  MOV R40, R46 ;  /* 0x0000002e00287202 */ /* 0x000fe40000000f00 */
[----:B------:R-:W-:Y:S02]  /*c630*/  MOV R38, 0x1f ;  /* 0x0000001f00267802 */ /* 0x000fe40000000f00 */
[----:B0-----:R-:W-:-:S02]  /*c640*/  MOV R149, 0xffffffff ;  /* 0xffffffff00957802 */ /* 0x001fc40000000f00 */
[----:B------:R-:W-:Y:S02]  /*c650*/  MOV R36, 0xc670 ;  /* 0x0000c67000247802 */ /* 0x000fe40000000f00 */
[----:B-1234-:R-:W-:Y:S05]  /*c660*/  CALL.REL.NOINC `($__internal_84_$__cuda_sm70_shflsync_down) ;  /* 0x00000a3000007944 */ /* 0x01efea0003c00000 */
[----:B0-----:R-:W-:Y:S01]  /*c670*/  HFMA2.MMA R39, -RZ, RZ, 0, 2.384185791015625e-07 ;  /* 0x00000004ff277435 */ /* 0x001fe200000001ff */
[----:B-1----:R-:W-:Y:S02]  /*c680*/  MOV R42, R149 ;  /* 0x00000095002a7202 */ /* 0x002fe40000000f00 */
[----:B------:R-:W-:Y:S02]  /*c690*/  MOV R40, R45 ;  /* 0x0000002d00287202 */ /* 0x000fe40000000f00 */
[----:B------:R-:W-:Y:S02]  /*c6a0*/  MOV R38, 0x1f ;  /* 0x0000001f00267802 */ /* 0x000fe40000000f00 */
[----:B------:R-:W-:Y:S02]  /*c6b0*/  MOV R149, 0xffffffff ;  /* 0xffffffff00957802 */ /* 0x000fe40000000f00 */
[----:B------:R-:W-:Y:S02]  /*c6c0*/  MOV R36, 0xc6e0 ;  /* 0x0000c6e000247802 */ /* 0x000fe40000000f00 */
[----:B------:R-:W-:Y:S05]  /*c6d0*/  CALL.REL.NOINC `($__internal_84_$__cuda_sm70_shflsync_down) ;  /* 0x000009c000007944 */ /* 0x000fea0003c00000 */
[----:B0-----:R-:W-:Y:S01]  /*c6e0*/  HFMA2.MMA R39, -RZ, RZ, 0, 2.384185791015625e-07 ;  /* 0x00000004ff277435 */ /* 0x001fe200000001ff */
[----:B-1----:R-:W-:-:S02]  /*c6f0*/  MOV R43, R149 ;  /* 0x00000095002b7202 */ /* 0x002fc40000000f00 */
[----:B------:R-:W-:Y:S02]  /*c700*/  MOV R40, R44 ;  /* 0x0000002c00287202 */ /* 0x000fe40000000f00 */
[----:B------:R-:W-:Y:S02]  /*c710*/  MOV R38, 0x1f ;  /* 0x0000001f00267802 */ /* 0x000fe40000000f00 */
[----:B------:R-:W-:Y:S02]  /*c720*/  MOV R149, 0xffffffff ;  /* 0xffffffff00957802 */ /* 0x000fe40000000f00 */
[----:B------:R-:W-:Y:S02]  /*c730*/  MOV R36, 0xc750 ;  /* 0x0000c75000247802 */ /* 0x000fe40000000f00 */
[----:B------:R-:W-:Y:S05]  /*c740*/  CALL.REL.NOINC `($__internal_84_$__cuda_sm70_shflsync_down) ;  /* 0x0000095000007944 */ /* 0x000fea0003c00000 */
[----:B01----:R-:W-:Y:S05]  /*c750*/  BRA `(.L_x_3612) ;  /* 0xffff920000007947 */ /* 0x003fea000383ffff */
.L_x_3521:
[----:B------:R-:W-:Y:S01]  /*c760*/  HFMA2.MMA R39, -RZ, RZ, 0, 4.76837158203125e-07 ;  /* 0x00000008ff277435 */ /* 0x000fe200000001ff */
[----:B------:R-:W-:Y:S02]  /*c770*/  MOV R40, R47 ;  /* 0x0000002f00287202 */ /* 0x000fe40000000f00 */
[----:B------:R-:W-:Y:S02]  /*c780*/  MOV R38, 0x1f ;  /* 0x0000001f00267802 */ /* 0x000fe40000000f00 */
[----:B0-----:R-:W-:-:S02]  /*c790*/  MOV R149, 0xffffffff ;  /* 0xffffffff00957802 */ /* 0x001fc40000000f00 */
[----:B------:R-:W-:Y:S02]  /*c7a0*/  MOV R36, 0xc7c0 ;  /* 0x0000c7c000247802 */ /* 0x000fe40000000f00 */
[----:B-1234-:R-:W-:Y:S05]  /*c7b0*/  CALL.REL.NOINC `($__internal_84_$__cuda_sm70_shflsync_down) ;  /* 0x000008e000007944 */ /* 0x01efea0003c00000 */
[----:B0-----:R-:W-:Y:S01]  /*c7c0*/  HFMA2.MMA R39, -RZ, RZ, 0, 4.76837158203125e-07 ;  /* 0x00000008ff277435 */ /* 0x001fe200000001ff */
[----:B-1----:R-:W-:Y:S02]  /*c7d0*/  MOV R41, R149 ;  /* 0x0000009500297202 */ /* 0x002fe40000000f00 */
[----:B------:R-:W-:Y:S02]  /*c7e0*/  MOV R40, R46 ;  /* 0x0000002e00287202 */ /* 0x000fe40000000f00 */
[----:B------:R-:W-:Y:S02]  /*c7f0*/  MOV R38, 0x1f ;  /* 0x0000001f00267802 */ /* 0x000fe40000000f00 */
[----:B------:R-:W-:Y:S02]  /*c800*/  MOV R149, 0xffffffff ;  /* 0xffffffff00957802 */ /* 0x000fe40000000f00 */
[----:B------:R-:W-:Y:S02]  /*c810*/  MOV R36, 0xc830 ;  /* 0x0000c83000247802 */ /* 0x000fe40000000f00 */
[----:B------:R-:W-:Y:S05]  /*c820*/  CALL.REL.NOINC `($__internal_84_$__cuda_sm70_shflsync_down) ;  /* 0x0000087000007944 */ /* 0x000fea0003c00000 */
[----:B0-----:R-:W-:Y:S01]  /*c830*/  HFMA2.MMA R39, -RZ, RZ, 0, 4.76837158203125e-07 ;  /* 0x00000008ff277435 */ /* 0x001fe200000001ff */
[----:B-1----:R-:W-:-:S02]  /*c840*/  MOV R42, R149 ;  /* 0x00000095002a7202 */ /* 0x002fc40000000f00 */
[----:B------:R-:W-:Y:S02]  /*c850*/  MOV R40, R45 ;  /* 0x0000002d00287202 */ /* 0x000fe40000000f00 */
[----:B------:R-:W-:Y:S02]  /*c860*/  MOV R38, 0x1f ;  /* 0x0000001f00267802 */ /* 0x000fe40000000f00 */
[----:B------:R-:W-:Y:S02]  /*c870*/  MOV R149, 0xffffffff ;  /* 0xffffffff00957802 */ /* 0x000fe40000000f00 */
[----:B------:R-:W-:Y:S02]  /*c880*/  MOV R36, 0xc8a0 ;  /* 0x0000c8a000247802 */ /* 0x000fe40000000f00 */
[----:B------:R-:W-:Y:S05]  /*c890*/  CALL.REL.NOINC `($__internal_84_$__cuda_sm70_shflsync_down) ;  /* 0x0000080000007944 */ /* 0x000fea0003c00000 */
[----:B0-----:R-:W-:Y:S01]  /*c8a0*/  HFMA2.MMA R39, -RZ, RZ, 0, 4.76837158203125e-07 ;  /* 0x00000008ff277435 */ /* 0x001fe200000001ff */
[----:B-1----:R-:W-:Y:S02]  /*c8b0*/  MOV R43, R149 ;  /* 0x00000095002b7202 */ /* 0x002fe40000000f00 */
[----:B------:R-:W-:Y:S02]  /*c8c0*/  MOV R40, R44 ;  /* 0x0000002c00287202 */ /* 0x000fe40000000f00 */
[----:B------:R-:W-:-:S02]  /*c8d0*/  MOV R38, 0x1f ;  /* 0x0000001f00267802 */ /* 0x000fc40000000f00 */
[----:B------:R-:W-:Y:S02]  /*c8e0*/  MOV R149, 0xffffffff ;  /* 0xffffffff00957802 */ /* 0x000fe40000000f00 */
[----:B------:R-:W-:Y:S02]  /*c8f0*/  MOV R36, 0xc910 ;  /* 0x0000c91000247802 */ /* 0x000fe40000000f00 */
[----:B------:R-:W-:Y:S05]  /*c900*/  CALL.REL.NOINC `($__internal_84_$__cuda_sm70_shflsync_down) ;  /* 0x0000079000007944 */ /* 0x000fea0003c00000 */
[----:B01----:R-:W-:Y:S05]  /*c910*/  BRA `(.L_x_3613) ;  /* 0xffff919000007947 */ /* 0x003fea000383ffff */
.L_x_3524:
[----:B------:R-:W-:Y:S01]  /*c920*/  HFMA2.MMA R39, -RZ, RZ, 0, 9.5367431640625e-07 ;  /* 0x00000010ff277435 */ /* 0x000fe200000001ff */
[----:B------:R-:W-:Y:S02]  /*c930*/  MOV R40, R47 ;  /* 0x0000002f00287202 */ /* 0x000fe40000000f00 */
[----:B------:R-:W-:Y:S02]  /*c940*/  MOV R38, 0x1f ;  /* 0x0000001f00267802 */ /* 0x000fe40000000f00 */
[----:B0-----:R-:W-:Y:S02]  /*c950*/  MOV R149, 0xffffffff ;  /* 0xffffffff00957802 */ /* 0x001fe40000000f00 */
[----:B------:R-:W-:Y:S02]  /*c960*/  MOV R36, 0xc980 ;  /* 0x0000c98000247802 */ /* 0x000fe40000000f00 */
[----:B-1234-:R-:W-:Y:S05]  /*c970*/  CALL.REL.NOINC `($__internal_84_$__cuda_sm70_shflsync_down) ;  /* 0x0000072000007944 */ /* 0x01efea0003c00000 */
[----:B-1----:R-:W-:Y:S01]  /*c980*/  MOV R41, R149 ;  /* 0x0000009500297202 */ /* 0x002fe20000000f00 */
[----:B0-----:R-:W-:Y:S05]  /*c990*/  BRA `(.L_x_3614) ;  /* 0xffff923000007947 */ /* 0x001fea000383ffff */
.L_x_3525:
[----:B------:R-:W-:Y:S01]  /*c9a0*/  HFMA2.MMA R39, -RZ, RZ, 0, 9.5367431640625e-07 ;  /* 0x00000010ff277435 */ /* 0x000fe200000001ff */
[----:B------:R-:W-:-:S02]  /*c9b0*/  MOV R40, R46 ;  /* 0x0000002e00287202 */ /* 0x000fc40000000f00 */
[----:B------:R-:W-:Y:S02]  /*c9c0*/  MOV R38, 0x1f ;  /* 0x0000001f00267802 */ /* 0x000fe40000000f00 */
[----:B0-----:R-:W-:Y:S02]  /*c9d0*/  MOV R149, 0xffffffff ;  /* 0xffffffff00957802 */ /* 0x001fe40000000f00 */
[----:B------:R-:W-:Y:S02]  /*c9e0*/  MOV R36, 0xca00 ;  /* 0x0000ca0000247802 */ /* 0x000fe40000000f00 */
[----:B-1234-:R-:W-:Y:S05]  /*c9f0*/  CALL.REL.NOINC `($__internal_84_$__cuda_sm70_shflsync_down) ;  /* 0x000006a000007944 */ /* 0x01efea0003c00000 */
[----:B0-----:R-:W-:Y:S01]  /*ca00*/  HFMA2.MMA R39, -RZ, RZ, 0, 9.5367431640625e-07 ;  /* 0x00000010ff277435 */ /* 0x001fe200000001ff */
[----:B-1----:R-:W-:Y:S02]  /*ca10*/  MOV R42, R149 ;  /* 0x00000095002a7202 */ /* 0x002fe40000000f00 */
[----:B------:R-:W-:Y:S02]  /*ca20*/  MOV R40, R45 ;  /* 0x0000002d00287202 */ /* 0x000fe40000000f00 */
[----:B------:R-:W-:Y:S02]  /*ca30*/  MOV R38, 0x1f ;  /* 0x0000001f00267802 */ /* 0x000fe40000000f00 */
[----:B------:R-:W-:-:S02]  /*ca40*/  MOV R149, 0xffffffff ;  /* 0xffffffff00957802 */ /* 0x000fc40000000f00 */
[----:B------:R-:W-:Y:S02]  /*ca50*/  MOV R36, 0xca70 ;  /* 0x0000ca7000247802 */ /* 0x000fe40000000f00 */
[----:B------:R-:W-:Y:S05]  /*ca60*/  CALL.REL.NOINC `($__internal_84_$__cuda_sm70_shflsync_down) ;  /* 0x0000063000007944 */ /* 0x000fea0003c00000 */
[----:B0-----:R-:W-:Y:S01]  /*ca70*/  HFMA2.MMA R39, -RZ, RZ, 0, 9.5367431640625e-07 ;  /* 0x00000010ff277435 */ /* 0x001fe200000001ff */
[----:B-1----:R-:W-:Y:S02]  /*ca80*/  MOV R43, R149 ;  /* 0x00000095002b7202 */ /* 0x002fe40000000f00 */
[----:B------:R-:W-:Y:S02]  /*ca90*/  MOV R40, R44 ;  /* 0x0000002c00287202 */ /* 0x000fe40000000f00 */
[----:B------:R-:W-:Y:S02]  /*caa0*/  MOV R38, 0x1f ;  /* 0x0000001f00267802 */ /* 0x000fe40000000f00 */
[----:B------:R-:W-:Y:S02]  /*cab0*/  MOV R149, 0xffffffff ;  /* 0xffffffff00957802 */ /* 0x000fe40000000f00 */
[----:B------:R-:W-:Y:S02]  /*cac0*/  MOV R36, 0xcae0 ;  /* 0x0000cae000247802 */ /* 0x000fe40000000f00 */
[----:B------:R-:W-:Y:S05]  /*cad0*/  CALL.REL.NOINC `($__internal_84_$__cuda_sm70_shflsync_down) ;  /* 0x000005c000007944 */ /* 0x000fea0003c00000 */
[----:B01----:R-:W-:Y:S05]  /*cae0*/  BRA `(.L_x_3615) ;  /* 0xffff912000007947 */ /* 0x003fea000383ffff */
.L_x_3528:
[----:B------:R-:W-:Y:S01]  /*caf0*/  HFMA2.MMA R39, -RZ, RZ, 0, 0 ;  /* 0x00000000ff277435 */ /* 0x000fe200000001ff */
[----:B------:R-:W-:-:S02]  /*cb00*/  MOV R40, R47 ;  /* 0x0000002f00287202 */ /* 0x000fc40000000f00 */
[----:B------:R-:W-:Y:S02]  /*cb10*/  MOV R37, 0x1f ;  /* 0x0000001f00257802 */ /* 0x000fe40000000f00 */
[----:B------:R-:W-:Y:S02]  /*cb20*/  MOV R36, 0xffffffff ;  /* 0xffffffff00247802 */ /* 0x000fe40000000f00 */
[----:B------:R-:W-:Y:S02]  /*cb30*/  MOV R38, 0xcb50 ;  /* 0x0000cb5000267802 */ /* 0x000fe40000000f00 */
[----:B01234-:R-:W-:Y:S05]  /*cb40*/  CALL.REL.NOINC `($__internal_85_$__cuda_sm70_shflsync_idx_p) ;  /* 0x0000059000007944 */ /* 0x01ffea0003c00000 */
[----:B0-----:R-:W-:Y:S01]  /*cb50*/  HFMA2.MMA R39, -RZ, RZ, 0, 0 ;  /* 0x00000000ff277435 */ /* 0x001fe200000001ff */
[----:B-1----:R-:W-:Y:S02]  /*cb60*/  MOV R245, R37 ;  /* 0x0000002500f57202 */ /* 0x002fe40000000f00 */
[----:B------:R-:W-:Y:S02]  /*cb70*/  MOV R40, R46 ;  /* 0x0000002e00287202 */ /* 0x000fe40000000f00 */
[----:B------:R-:W-:Y:S02]  /*cb80*/  MOV R37, 0x1f ;  /* 0x0000001f00257802 */ /* 0x000fe40000000f00 */
[----:B------:R-:W-:-:S02]  /*cb90*/  MOV R36, 0xffffffff ;  /* 0xffffffff00247802 */ /* 0x000fc40000000f00 */
[----:B------:R-:W-:Y:S02]  /*cba0*/  MOV R38, 0xcbc0 ;  /* 0x0000cbc000267802 */ /* 0x000fe40000000f00 */
[----:B------:R-:W-:Y:S05]  /*cbb0*/  CALL.REL.NOINC `($__internal_85_$__cuda_sm70_shflsync_idx_p) ;  /* 0x0000052000007944 */ /* 0x000fea0003c00000 */
[----:B0-----:R-:W-:Y:S01]  /*cbc0*/  HFMA2.MMA R39, -RZ, RZ, 0, 0 ;  /* 0x00000000ff277435 */ /* 0x001fe200000001ff */
[----:B-1----:R-:W-:Y:S02]  /*cbd0*/  MOV R41, R37 ;  /* 0x0000002500297202 */ /* 0x002fe40000000f00 */
[----:B------:R-:W-:Y:S02]  /*cbe0*/  MOV R40, R45 ;  /* 0x0000002d00287202 */ /* 0x000fe40000000f00 */
[----:B------:R-:W-:Y:S02]  /*cbf0*/  MOV R37, 0x1f ;  /* 0x0000001f00257802 */ /* 0x000fe40000000f00 */
[----:B------:R-:W-:Y:S02]  /*cc00*/  MOV R36, 0xffffffff ;  /* 0xffffffff00247802 */ /* 0x000fe40000000f00 */
[----:B------:R-:W-:Y:S02]  /*cc10*/  MOV R38, 0xcc30 ;  /* 0x0000cc3000267802 */ /* 0x000fe40000000f00 */
[----:B------:R-:W-:Y:S05]  /*cc20*/  CALL.REL.NOINC `($__internal_85_$__cuda_sm70_shflsync_idx_p) ;  /* 0x000004b000007944 */ /* 0x000fea0003c00000 */
[----:B0-----:R-:W-:Y:S01]  /*cc30*/  HFMA2.MMA R39, -RZ, RZ, 0, 0 ;  /* 0x00000000ff277435 */ /* 0x001fe200000001ff */
[----:B-1----:R-:W-:-:S02]  /*cc40*/  MOV R246, R37 ;  /* 0x0000002500f67202 */ /* 0x002fc40000000f00 */
[----:B------:R-:W-:Y:S02]  /*cc50*/  MOV R40, R44 ;  /* 0x0000002c00287202 */ /* 0x000fe40000000f00 */
[----:B------:R-:W-:Y:S02]  /*cc60*/  MOV R37, 0x1f ;  /* 0x0000001f00257802 */ /* 0x000fe40000000f00 */
[----:B------:R-:W-:Y:S02]  /*cc70*/  MOV R36, 0xffffffff ;  /* 0xffffffff00247802 */ /* 0x000fe40000000f00 */
[----:B------:R-:W-:Y:S02]  /*cc80*/  MOV R38, 0xcca0 ;  /* 0x0000cca000267802 */ /* 0x000fe40000000f00 */
[----:B------:R-:W-:Y:S05]  /*cc90*/  CALL.REL.NOINC `($__internal_85_$__cuda_sm70_shflsync_idx_p) ;  /* 0x0000044000007944 */ /* 0x000fea0003c00000 */
[----:B0-----:R-:W-:Y:S01]  /*cca0*/  HFMA2.MMA R39, -RZ, RZ, 0, 5.9604644775390625e-08 ;  /* 0x00000001ff277435 */ /* 0x001fe200000001ff */
[----:B-1----:R-:W-:Y:S02]  /*ccb0*/  MOV R244, R37 ;  /* 0x0000002500f47202 */ /* 0x002fe40000000f00 */
[----:B------:R-:W-:Y:S02]  /*ccc0*/  MOV R40, R47 ;  /* 0x0000002f00287202 */ /* 0x000fe40000000f00 */
[----:B------:R-:W-:-:S02]  /*ccd0*/  MOV R38, 0x1f ;  /* 0x0000001f00267802 */ /* 0x000fc40000000f00 */
[----:B------:R-:W-:Y:S02]  /*cce0*/  MOV R149, 0xffffffff ;  /* 0xffffffff00957802 */ /* 0x000fe40000000f00 */
[----:B------:R-:W-:Y:S02]  /*ccf0*/  MOV R36, 0xcd10 ;  /* 0x0000cd1000247802 */ /* 0x000fe40000000f00 */
[----:B------:R-:W-:Y:S05]  /*cd00*/  CALL.REL.NOINC `($__internal_84_$__cuda_sm70_shflsync_down) ;  /* 0x0000039000007944 */ /* 0x000fea0003c00000 */
[----:B0-----:R-:W-:Y:S01]  /*cd10*/  HFMA2.MMA R39, -RZ, RZ, 0, 5.9604644775390625e-08 ;  /* 0x00000001ff277435 */ /* 0x001fe200000001ff */
[----:B-1----:R-:W-:Y:S02]  /*cd20*/  MOV R150, R149 ;  /* 0x0000009500967202 */ /* 0x002fe40000000f00 */
[----:B------:R-:W-:Y:S02]  /*cd30*/  MOV R40, R46 ;  /* 0x0000002e00287202 */ /* 0x000fe40000000f00 */
[----:B------:R-:W-:Y:S02]  /*cd40*/  MOV R38, 0x1f ;  /* 0x0000001f00267802 */ /* 0x000fe40000000f00 */
[----:B------:R-:W-:Y:S02]  /*cd50*/  MOV R149, 0xffffffff ;  /* 0xffffffff00957802 */ /* 0x000fe40000000f00 */
[----:B------:R-:W-:-:S02]  /*cd60*/  MOV R36, 0xcd80 ;  /* 0x0000cd8000247802 */ /* 0x000fc40000000f00 */
[----:B------:R-:W-:Y:S05]  /*cd70*/  CALL.REL.NOINC `($__internal_84_$__cuda_sm70_shflsync_down) ;  /* 0x0000032000007944 */ /* 0x000fea0003c00000 */
        /* <DEDUP_REMOVED lines=14> */
[C---:B------:R-:W-:Y:S01]  /*ce60*/  FMUL.FTZ R243, R32.reuse, R245 ;  /* 0x000000f520f37220 */ /* 0x040fe20000410000 */
[----:B0-----:R-:W-:Y:S01]  /*ce70*/  MOV R40, R32 ;  /* 0x0000002000287202 */ /* 0x001fe20000000f00 */
[-C--:B------:R-:W-:Y:S01]  /*ce80*/  FMUL.FTZ R242, R32, R41.reuse ;  /* 0x0000002920f27220 */ /* 0x080fe20000410000 */
[----:B------:R-:W-:Y:S01]  /*ce90*/  HFMA2.MMA R39, -RZ, RZ, 0, 0 ;  /* 0x00000000ff277435 */ /* 0x000fe200000001ff */
        /* <DEDUP_REMOVED lines=8> */
[----:B-1----:R-:W-:Y:S05]  /*cf20*/  CALL.REL.NOINC `($__internal_85_$__cuda_sm70_shflsync_idx_p) ;  /* 0x000001b000007944 */ /* 0x002fea0003c00000 */
        /* <DEDUP_REMOVED lines=21> */
[----:B-1----:R-:W-:Y:S01]  /*d080*/  MOV R51, R37 ;  /* 0x0000002500337202 */ /* 0x002fe20000000f00 */
[----:B0-----:R-:W-:Y:S05]  /*d090*/  BRA `(.L_x_3616) ;  /* 0xffff8d9000007947 */ /* 0x001fea000383ffff */
        .weak           $__internal_84_$__cuda_sm70_shflsync_down
        .type           $__internal_84_$__cuda_sm70_shflsync_down,@function
        .size           $__internal_84_$__cuda_sm70_shflsync_down,($__internal_85_$__cuda_sm70_shflsync_idx_p - $__internal_84_$__cuda_sm70_shflsync_down)
$__internal_84_$__cuda_sm70_shflsync_down:
[----:B------:R-:W-:Y:S01]  /*d0a0*/  HFMA2.MMA R37, -RZ, RZ, 0, 0 ;  /* 0x00000000ff257435 */ /* 0x000fe200000001ff */
[----:B------:R-:W-:Y:S04]  /*d0b0*/  WARPSYNC R149 ;  /* 0x0000009500007348 */ /* 0x000fe80003800000 */
[----:B------:R0:W1:Y:S01]  /*d0c0*/  SHFL.DOWN PT, R149, R40, R39, R38 ;  /* 0x0800002728957389 */ /* 0x00006200000e0026 */
[----:B------:R-:W-:Y:S05]  /*d0d0*/  RET.REL.NODEC R36 `(_Z25selective_scan_bwd_kernelI32Selective_Scan_bwd_kernel_traitsILi128ELi16ELb1ELb1ELb1ELb0ELb0EfN3c107complexIfEEEEv12SSMParamsBwd) ;  /* 0xffff2f2024007950 */ /* 0x000fea0003c3ffff */
        .weak           $__internal_85_$__cuda_sm70_shflsync_idx_p
        .type           $__internal_85_$__cuda_sm70_shflsync_idx_p,@function
        .size           $__internal_85_$__cuda_sm70_shflsync_idx_p,($__internal_86_$__cuda_sm70_shflsync_up - $__internal_85_$__cuda_sm70_shflsync_idx_p)
$__internal_85_$__cuda_sm70_shflsync_idx_p:
[----:B------:R-:W-:Y:S01]  /*d0e0*/  HFMA2.MMA R43, -RZ, RZ, 0, 0 ;  /* 0x00000000ff2b7435 */ /* 0x000fe200000001ff */
[----:B------:R-:W-:Y:S01]  /*d0f0*/  MOV R42, R38 ;  /* 0x00000026002a7202 */ /* 0x000fe20000000f00 */
[----:B------:R-:W-:Y:S04]  /*d100*/  WARPSYNC R36 ;  /* 0x0000002400007348 */ /* 0x000fe80003800000 */
[----:B------:R0:W1:Y:S01]  /*d110*/  SHFL.IDX PT, R37, R40, R39, R37 ;  /* 0x0000002728257389 */ /* 0x00006200000e0025 */
[----:B------:R-:W-:Y:S05]  /*d120*/  RET.REL.NODEC R42 `(_Z25selective_scan_bwd_kernelI32Selective_Scan_bwd_kernel_traitsILi128ELi16ELb1ELb1ELb1ELb0ELb0EfN3c107complexIfEEEEv12SSMParamsBwd) ;  /* 0xffff2ed02a007950 */ /* 0x000fea0003c3ffff */
        .weak           $__internal_86_$__cuda_sm70_shflsync_up
        .type           $__internal_86_$__cuda_sm70_shflsync_up,@function
        .size           $__internal_86_$__cuda_sm70_shflsync_up,(.L_x_14521 - $__internal_86_$__cuda_sm70_shflsync_up)
$__internal_86_$__cuda_sm70_shflsync_up:
[----:B------:R-:W-:Y:S01]  /*d130*/  MOV R33, 0x0 ;  /* 0x0000000000217802 */ /* 0x000fe20000000f00 */
[----:B------:R-:W-:Y:S04]  /*d140*/  WARPSYNC R35 ;  /* 0x0000002300007348 */ /* 0x000fe80003800000 */
[----:B------:R0:W1:Y:S01]  /*d150*/  SHFL.UP PT, R35, R38, R37, R36 ;  /* 0x0400002526237389 */ /* 0x00006200000e0024 */
[----:B------:R-:W-:Y:S05]  /*d160*/  RET.REL.NODEC R32 `(_Z25selective_scan_bwd_kernelI32Selective_Scan_bwd_kernel_traitsILi128ELi16ELb1ELb1ELb1ELb0ELb0EfN3c107complexIfEEEEv12SSMParamsBwd) ;  /* 0xffff2e9020007950 */ /* 0x000fea0003c3ffff */
.L_x_3617:
        /* <DEDUP_REMOVED lines=9> */
.L_x_14521:


//--------------------- .text._Z25selective_scan_bwd_kernelI32Selective_Scan_bwd_kernel_traitsILi128ELi16ELb1ELb1ELb1ELb0ELb1EfN3c107complexIfEEEEv12SSMParamsBwd --------------------------
	.section	.text._Z25selective_scan_bwd_kernelI32Selective_Scan_bwd_kernel_traitsILi128ELi16ELb1ELb1ELb1ELb0ELb1EfN3c107complexIfEEEEv12SSMParamsBwd,"ax",@progbits
	.sectioninfo	@"SHI_REGISTERS=255"
	.align	128
        .global         _Z25selective_scan_bwd_kernelI32Selective_Scan_bwd_kernel_traitsILi128ELi16ELb1ELb1ELb1ELb0ELb1EfN3c107complexIfEEEEv12SSMParamsBwd
        .type           _Z25selective_scan_bwd_kernelI32Selective_Scan_bwd_kernel_traitsILi128ELi16ELb1ELb1ELb1ELb0ELb1EfN3c107complexIfEEEEv12SSMParamsBwd,@function
        .size           _Z25selective_scan_bwd_kernelI32Selective_Scan_bwd_kernel_traitsILi128ELi16ELb1ELb1ELb1ELb0ELb1EfN3c107complexIfEEEEv12SSMParamsBwd,(.L_x_14524 - _Z25selective_scan_bwd_kernelI32Selective_Scan_bwd_kernel_traitsILi128ELi16ELb1ELb1ELb1ELb0ELb1EfN3c107complexIfEEEEv12SSMParamsBwd)
        .other          _Z25selective_scan_bwd_kernelI32Selective_Scan_bwd_kernel_traitsILi128ELi16ELb1ELb1ELb1ELb0ELb1EfN3c107complexIfEEEEv12SSMParamsBwd,@"STO_CUDA_ENTRY STV_DEFAULT"
_Z25selective_scan_bwd_kernelI32Selective_Scan_bwd_kernel_traitsILi128ELi16ELb1ELb1ELb1ELb0ELb1EfN3c107complexIfEEEEv12SSMParamsBwd:
.text._Z25selective_scan_bwd_kernelI32Selective_Scan_bwd_kernel_traitsILi128ELi16ELb1ELb1ELb1ELb0ELb1EfN3c107complexIfEEEEv12SSMParamsBwd:
        /* <DEDUP_REMOVED lines=181> */
[----:B---3--:R-:W-:-:S04]  /*0b50*/  SHF.R.S32.HI R3, RZ, 0x1f, R0 ;  /* 0x0000001fff037819 */ /* 0x008fc80000011400 */
[----:B------:R-:W-:-:S04]  /*0b60*/  LEA.HI R3, R3, R0, RZ, 0x5 ;  /* 0x0000000003037211 */ /* 0x000fc800078f28ff */
[----:B-1--4-:R-:W-:Y:S02]  /*0b70*/  SHF.R.S32.HI R2, RZ, 0x5, R3 ;  /* 0x00000005ff027819 */ /* 0x012fe40000011403 */
.L_x_3722:
        /* <DEDUP_REMOVED lines=49> */
[----:B------:R-:W4:Y:S04]  /*0e90*/  LDG.E.128 R48, [R16.64+0x400] ;  /* 0x0004001c10307981 */ /* 0x000f28000c1e1d00 */
[----:B-1----:R-:W5:Y:S01]  /*0ea0*/  LDG.E.128 R32, [R16.64+0x600] ;  /* 0x0006001c10207981 */ /* 0x002f62000c1e1d00 */
[----:B------:R-:W-:-:S02]  /*0eb0*/  UIADD3 UR26, -UR6, UR26, URZ ;  /* 0x0000001a061a7290 */ /* 0x000fc4000fffe13f */
[----:B------:R-:W-:Y:S02]  /*0ec0*/  UIMAD UR7, UR13, UR36, URZ ;  /* 0x000000240d0772a4 */ /* 0x000fe4000f8e023f */
[----:B------:R-:W-:Y:S02]  /*0ed0*/  ULEA UR34, UR26, 0xfffff800, 0xb ;  /* 0xfffff8001a227891 */ /* 0x000fe4000f8e583f */
[----:B------:R-:W-:Y:S02]  /*0ee0*/  UIMAD UR7, UR12, UR37, UR7 ;  /* 0x000000250c0772a4 */ /* 0x000fe4000f8e0207 */
[----:B------:R-:W-:-:S04]  /*0ef0*/  USHF.R.S32.HI UR35, URZ, 0x1f, UR34 ;  /* 0x0000001f3f237899 */ /* 0x000fc80008011422 */
[----:B------:R-:W-:-:S04]  /*0f00*/  UIMAD.WIDE.U32 UR36, UR12, UR36, UR34 ;  /* 0x000000240c2472a5 */ /* 0x000fc8000f8e0022 */
        /* <DEDUP_REMOVED lines=13> */
[----:B--2---:R-:W-:Y:S04]  /*0fe0*/  STS.128 [R91.X16], R36 ;  /* 0x000000245b007388 */ /* 0x004fe8000000cc00 */
        /* <DEDUP_REMOVED lines=11> */
[----:B------:R-:W5:Y:S04]  /*10a0*/  LDG.E.128 R64, [R28.64+0x400] ;  /* 0x0004001c1c407981 */ /* 0x000f68000c1e1d00 */
[----:B------:R-:W5:Y:S01]  /*10b0*/  LDG.E.128 R68, [R28.64+0x600] ;  /* 0x0006001c1c447981 */ /* 0x000f62000c1e1d00 */
[----:B------:R-:W-:-:S04]  /*10c0*/  UIMAD UR7, UR13, UR36, URZ ;  /* 0x000000240d0772a4 */ /* 0x000fc8000f8e023f */
[----:B------:R-:W-:Y:S02]  /*10d0*/  UIMAD UR7, UR12, UR37, UR7 ;  /* 0x000000250c0772a4 */ /* 0x000fe4000f8e0207 */
        /* <DEDUP_REMOVED lines=15> */
[----:B----4-:R1:W-:Y:S04]  /*11d0*/  STS.128 [R91.X16+0x200], R44 ;  /* 0x0002002c5b007388 */ /* 0x0103e8000000cc00 */
[----:B-----5:R2:W-:Y:S04]  /*11e0*/  STS.128 [R91.X16+0x400], R64 ;  /* 0x000400405b007388 */ /* 0x0205e8000000cc00 */
[----:B------:R-:W-:Y:S01]  /*11f0*/  STS.128 [R91.X16+0x600], R68 ;  /* 0x000600445b007388 */ /* 0x000fe2000000cc00 */
[----:B------:R-:W-:-:S06]  /*1200*/  NOP ;  /* 0x0000000000007918 */ /* 0x000fcc0000000000 */
[----:B------:R-:W3:Y:S04]  /*1210*/  LDS.128 R52, [R2.X16] ;  /* 0x0000000002347984 */ /* 0x000ee8000000cc00 */
[----:B------:R-:W4:Y:S04]  /*1220*/  LDS.128 R36, [R2.X16+0x10] ;  /* 0x0000100002247984 */ /* 0x000f28000000cc00 */
[----:B------:R-:W-:Y:S04]  /*1230*/  LDS.128 R32, [R2.X16+0x20] ;  /* 0x0000200002207984 */ /* 0x000fe8000000cc00 */
[----:B------:R-:W2:Y:S04]  /*1240*/  LDS.128 R28, [R2.X16+0x30] ;  /* 0x00003000021c7984 */ /* 0x000ea8000000cc00 */
[----:B------:R-:W-:Y:S06]  /*1250*/  BAR.SYNC.DEFER_BLOCKING 0x0 ;  /* 0x0000000000007b1d */ /* 0x000fec0000010000 */
[----:B------:R4:W5:Y:S04]  /*1260*/  LDG.E.128 R60, [R48.64] ;  /* 0x0000001c303c7981 */ /* 0x000968000c1e1d00 */
[----:B-1----:R4:W5:Y:S04]  /*1270*/  LDG.E.128 R44, [R48.64+0x200] ;  /* 0x0002001c302c7981 */ /* 0x002968000c1e1d00 */
[----:B------:R4:W5:Y:S04]  /*1280*/  LDG.E.128 R56, [R48.64+0x400] ;  /* 0x0004001c30387981 */ /* 0x000968000c1e1d00 */
[----:B--2---:R4:W2:Y:S01]  /*1290*/  LDG.E.128 R64, [R48.64+0x600] ;  /* 0x0006001c30407981 */ /* 0x0048a2000c1e1d00 */
[----:B---3--:R-:W-:Y:S01]  /*12a0*/  FMUL.FTZ R50, R52, -1.4426950216293334961 ;  /* 0xbfb8aa3b34327820 */ /* 0x008fe20000410000 */
[----:B------:R-:W-:Y:S01]  /*12b0*/  LEA R96, R188, R3, 0x2 ;  /* 0x00000003bc607211 */ /* 0x000fe200078e10ff */
[----:B------:R-:W-:Y:S01]  /*12c0*/  FMUL.FTZ R51, R53, -1.4426950216293334961 ;  /* 0xbfb8aa3b35337820 */ /* 0x000fe20000410000 */
[----:B------:R-:W-:Y:S01]  /*12d0*/  UIMAD UR7, UR13, UR36, URZ ;  /* 0x000000240d0772a4 */ /* 0x000fe2000f8e023f */
[----:B------:R-:W-:Y:S01]  /*12e0*/  FMUL.FTZ R68, R54, -1.4426950216293334961 ;  /* 0xbfb8aa3b36447820 */ /* 0x000fe20000410000 */
[----:B------:R-:W-:Y:S01]  /*12f0*/  UIMAD UR27, UR11, UR8, URZ ;  /* 0x000000080b1b72a4 */ /* 0x000fe2000f8e023f */
[----:B------:R-:W1:Y:S01]  /*1300*/  MUFU.EX2 R50, R50 ;  /* 0x0000003200327308 */ /* 0x000e620000000800 */
[----:B------:R-:W-:Y:S01]  /*1310*/  FMUL.FTZ R69, R55, -1.4426950216293334961 ;  /* 0xbfb8aa3b37457820 */ /* 0x000fe20000410000 */
[----:B------:R-:W-:Y:S01]  /*1320*/  UIMAD UR7, UR12, UR37, UR7 ;  /* 0x000000250c0772a4 */ /* 0x000fe2000f8e0207 */
[----:B----4-:R-:W-:Y:S01]  /*1330*/  FMUL.FTZ R48, R37, -1.4426950216293334961 ;  /* 0xbfb8aa3b25307820 */ /* 0x010fe20000410000 */
[----:B------:R-:W-:Y:S01]  /*1340*/  UIMAD.WIDE.U32 UR36, UR12, UR36, UR34 ;  /* 0x000000240c2472a5 */ /* 0x000fe2000f8e0022 */
[----:B------:R-:W-:Y:S01]  /*1350*/  FMUL.FTZ R49, R38, -1.4426950216293334961 ;  /* 0xbfb8aa3b26317820 */ /* 0x000fe20000410000 */
[----:B------:R-:W-:Y:S01]  /*1360*/  UIMAD UR27, UR10, UR9, UR27 ;  /* 0x000000090a1b72a4 */ /* 0x000fe2000f8e021b */
[----:B------:R-:W-:Y:S01]  /*1370*/  FMUL.FTZ R71, R36, -1.4426950216293334961 ;  /* 0xbfb8aa3b24477820 */ /* 0x000fe20000410000 */
[----:B------:R-:W3:Y:S01]  /*1380*/  MUFU.EX2 R51, R51 ;  /* 0x0000003300337308 */ /* 0x000ee20000000800 */
[----:B------:R-:W-:Y:S01]  /*1390*/  FMUL.FTZ R76, R39, -1.4426950216293334961 ;  /* 0xbfb8aa3b274c7820 */ /* 0x000fe20000410000 */
[----:B------:R-:W-:Y:S01]  /*13a0*/  UIADD3 UR37, UR37, UR7, URZ ;  /* 0x0000000725257290 */ /* 0x000fe2000fffe03f */
[----:B------:R-:W-:Y:S01]  /*13b0*/  FMUL.FTZ R80, R30, -1.4426950216293334961 ;  /* 0xbfb8aa3b1e507820 */ /* 0x000fe20000410000 */
[----:B------:R-:W-:Y:S01]  /*13c0*/  ISETP.NE.U32.AND P0, PT, RZ, c[0x0][0x270], PT ;  /* 0x00009c00ff007a0c */ /* 0x000fe20003f05070 */
[----:B------:R-:W-:Y:S01]  /*13d0*/  FMUL.FTZ R79, R29, -1.4426950216293334961 ;  /* 0xbfb8aa3b1d4f7820 */ /* 0x000fe20000410000 */
[----:B------:R-:W-:Y:S01]  /*13e0*/  UIMAD.WIDE.U32 UR8, UR10, UR8, UR36 ;  /* 0x000000080a0872a5 */ /* 0x000fe2000f8e0024 */
[----:B------:R-:W-:Y:S01]  /*13f0*/  FMUL.FTZ R82, R31, -1.4426950216293334961 ;  /* 0xbfb8aa3b1f527820 */ /* 0x000fe20000410000 */
[----:B------:R4:W0:Y:S01]  /*1400*/  MUFU.EX2 R70, R68 ;  /* 0x0000004400467308 */ /* 0x0008220000000800 */
[----:B-1----:R-:W-:Y:S01]  /*1410*/  FADD.FTZ R50, R50, 1 ;  /* 0x3f80000032327421 */ /* 0x002fe20000010000 */
[----:B------:R-:W-:Y:S01]  /*1420*/  ULDC.64 UR36, c[0x0][0x338] ;  /* 0x0000ce0000247ab9 */ /* 0x000fe20000000a00 */
[----:B------:R-:W-:Y:S01]  /*1430*/  ISETP.NE.AND.EX P0, PT, RZ, c[0x0][0x274], PT, P0 ;  /* 0x00009d00ff007a0c */ /* 0x000fe20003f05300 */
[----:B------:R-:W-:-:S02]  /*1440*/  UIADD3 UR7, UR9, UR27, URZ ;  /* 0x0000001b09077290 */ /* 0x000fc4000fffe03f */
[----:B------:R-:W-:Y:S02]  /*1450*/  ULEA UR36, UP0, UR8, UR36, 0x2 ;  /* 0x0000002408247291 */ /* 0x000fe4000f80103f */
[----:B------:R1:W0:Y:S01]  /*1460*/  MUFU.EX2 R72, R69 ;  /* 0x0000004500487308 */ /* 0x0002220000000800 */
[----:B----4-:R-:W-:Y:S01]  /*1470*/  FMUL.FTZ R68, R32, -1.4426950216293334961 ;  /* 0xbfb8aa3b20447820 */ /* 0x010fe20000410000 */
[----:B------:R-:W-:Y:S01]  /*1480*/  ULEA.HI.X UR37, UR8, UR37, UR7, 0x2, UP0 ;  /* 0x0000002508257291 */ /* 0x000fe200080f1407 */
[----:B---3--:R-:W-:-:S05]  /*1490*/  FADD.FTZ R51, R51, 1 ;  /* 0x3f80000033337421 */ /* 0x008fca0000010000 */
[----:B------:R3:W4:Y:S01]  /*14a0*/  MUFU.EX2 R74, R48 ;  /* 0x00000030004a7308 */ /* 0x0007220000000800 */
[----:B-1----:R-:W-:Y:S02]  /*14b0*/  FMUL.FTZ R69, R33, -1.4426950216293334961 ;  /* 0xbfb8aa3b21457820 */ /* 0x002fe40000410000 */
[----:B0-----:R-:W-:-:S05]  /*14c0*/  FADD.FTZ R70, R70, 1 ;  /* 0x3f80000046467421 */ /* 0x001fca0000010000 */
[----:B------:R0:W1:Y:S01]  /*14d0*/  MUFU.EX2 R75, R49 ;  /* 0x00000031004b7308 */ /* 0x0000620000000800 */
[----:B---3--:R-:W-:Y:S02]  /*14e0*/  FMUL.FTZ R48, R35, -1.4426950216293334961 ;  /* 0xbfb8aa3b23307820 */ /* 0x008fe40000410000 */
[----:B------:R-:W-:-:S05]  /*14f0*/  FADD.FTZ R72, R72, 1 ;  /* 0x3f80000048487421 */ /* 0x000fca0000010000 */
[----:B------:R-:W-:Y:S01]  /*1500*/  MUFU.EX2 R77, R68 ;  /* 0x00000044004d7308 */ /* 0x000fe20000000800 */
[----:B0-----:R-:W-:Y:S02]  /*1510*/  FMUL.FTZ R49, R28, -1.4426950216293334961 ;  /* 0xbfb8aa3b1c317820 */ /* 0x001fe40000410000 */
[----:B----4-:R-:W-:-:S05]  /*1520*/  FADD.FTZ R74, R74, 1 ;  /* 0x3f8000004a4a7421 */ /* 0x010fca0000010000 */
[----:B------:R-:W-:Y:S01]  /*1530*/  MUFU.EX2 R78, R69 ;  /* 0x00000045004e7308 */ /* 0x000fe20000000800 */
[----:B-1----:R-:W-:-:S07]  /*1540*/  FADD.FTZ R75, R75, 1 ;  /* 0x3f8000004b4b7421 */ /* 0x002fce0000010000 */
[----:B------:R-:W0:Y:S08]  /*1550*/  MUFU.EX2 R84, R48 ;  /* 0x0000003000547308 */ /* 0x000e300000000800 */
[----:B------:R-:W1:Y:S08]  /*1560*/  MUFU.EX2 R86, R49 ;  /* 0x0000003100567308 */ /* 0x000e700000000800 */
[----:B------:R-:W-:Y:S01]  /*1570*/  MUFU.RCP R69, R50 ;  /* 0x0000003200457308 */ /* 0x000fe20000001000 */
[----:B0-----:R-:W-:-:S07]  /*1580*/  FADD.FTZ R84, R84, 1 ;  /* 0x3f80000054547421 */ /* 0x001fce0000010000 */
[----:B------:R-:W-:Y:S01]  /*1590*/  MUFU.RCP R68, R51 ;  /* 0x0000003300447308 */ /* 0x000fe20000001000 */
[----:B-1----:R-:W-:-:S07]  /*15a0*/  FADD.FTZ R86, R86, 1 ;  /* 0x3f80000056567421 */ /* 0x002fce0000010000 */
[----:B------:R0:W1:Y:S08]  /*15b0*/  MUFU.EX2 R73, R71 ;  /* 0x0000004700497308 */ /* 0x0000700000000800 */
[----:B------:R-:W3:Y:S01]  /*15c0*/  MUFU.EX2 R76, R76 ;  /* 0x0000004c004c7308 */ /* 0x000ee20000000800 */
[----:B0-----:R-:W-:-:S07]  /*15d0*/  FMUL.FTZ R71, R34, -1.4426950216293334961 ;  /* 0xbfb8aa3b22477820 */ /* 0x001fce0000410000 */
[----:B------:R-:W-:Y:S01]  /*15e0*/  MUFU.EX2 R81, R71 ;  /* 0x0000004700517308 */ /* 0x000fe20000000800 */
[----:B-1----:R-:W-:-:S07]  /*15f0*/  FADD.FTZ R73, R73, 1 ;  /* 0x3f80000049497421 */ /* 0x002fce0000010000 */
[----:B------:R-:W-:Y:S01]  /*1600*/  MUFU.RCP R71, R70 ;  /* 0x0000004600477308 */ /* 0x000fe20000001000 */
[----:B---3--:R-:W-:-:S07]  /*1610*/  FADD.FTZ R76, R76, 1 ;  /* 0x3f8000004c4c7421 */ /* 0x008fce0000010000 */
[----:B------:R-:W-:Y:S08]  /*1620*/  MUFU.RCP R72, R72 ;  /* 0x0000004800487308 */ /* 0x000ff00000001000 */
[----:B------:R-:W-:Y:S08]  /*1630*/  MUFU.RCP R73, R73 ;  /* 0x0000004900497308 */ /* 0x000ff00000001000 */
[----:B------:R-:W0:Y:S08]  /*1640*/  MUFU.EX2 R89, R80 ;  /* 0x0000005000597308 */ /* 0x000e300000000800 */
[----:B------:R1:W-:Y:S08]  /*1650*/  MUFU.RCP R80, R76 ;  /* 0x0000004c00507308 */ /* 0x0003f00000001000 */
[----:B------:R-:W-:Y:S01]  /*1660*/  MUFU.RCP R74, R74 ;  /* 0x0000004a004a7308 */ /* 0x000fe20000001000 */
[----:B-1----:R-:W-:-:S02]  /*1670*/  FMUL.FTZ R76, R53, R68 ;  /* 0x00000044354c7220 */ /* 0x002fc40000410000 */
[----:B0-----:R-:W-:Y:S02]  /*1680*/  FADD.FTZ R89, R89, 1 ;  /* 0x3f80000059597421 */ /* 0x001fe40000010000 */
[----:B------:R-:W-:-:S03]  /*1690*/  FMUL.FTZ R186, R41, R76 ;  /* 0x0000004c29ba7220 */ /* 0x000fc60000410000 */
[----:B------:R0:W1:Y:S08]  /*16a0*/  MUFU.EX2 R88, R79 ;  /* 0x0000004f00587308 */ /* 0x0000700000000800 */
[----:B------:R-:W3:Y:S01]  /*16b0*/  MUFU.EX2 R90, R82 ;  /* 0x00000052005a7308 */ /* 0x000ee20000000800 */
[----:B0-----:R-:W-:-:S04]  /*16c0*/  FMUL.FTZ R79, R54, R71 ;  /* 0x00000047364f7220 */ /* 0x001fc80000410000 */
[----:B------:R-:W-:-:S03]  /*16d0*/  FMUL.FTZ R185, R42, R79 ;  /* 0x0000004f2ab97220 */ /* 0x000fc60000410000 */
[----:B------:R-:W0:Y:S01]  /*16e0*/  MUFU.RCP R75, R75 ;  /* 0x0000004b004b7308 */ /* 0x000e220000001000 */
[----:B-1----:R-:W-:-:S07]  /*16f0*/  FADD.FTZ R88, R88, 1 ;  /* 0x3f80000058587421 */ /* 0x002fce0000010000 */
[----:B------:R-:W-:Y:S01]  /*1700*/  MUFU.RCP R84, R84 ;  /* 0x0000005400547308 */ /* 0x000fe20000001000 */
[----:B---3--:R-:W-:Y:S02]  /*1710*/  FADD.FTZ R90, R90, 1 ;  /* 0x3f8000005a5a7421 */ /* 0x008fe40000010000 */
[----:B0-----:R-:W-:-:S05]  /*1720*/  FADD.FTZ R3, -R75, 1 ;  /* 0x3f8000004b037421 */ /* 0x001fca0000010100 */
[----:B------:R-:W-:Y:S08]  /*1730*/  MUFU.RCP R87, R86 ;  /* 0x0000005600577308 */ /* 0x000ff00000001000 */
[----:B------:R-:W-:Y:S08]  /*1740*/  MUFU.RCP R88, R88 ;  /* 0x0000005800587308 */ /* 0x000ff00000001000 */
[----:B------:R-:W-:Y:S08]  /*1750*/  MUFU.RCP R89, R89 ;  /* 0x0000005900597308 */ /* 0x000ff00000001000 */
[----:B------:R-:W-:Y:S01]  /*1760*/  MUFU.RCP R90, R90 ;  /* 0x0000005a005a7308 */ /* 0x000fe20000001000 */
[----:B-----5:R0:W-:Y:S04]  /*1770*/  STS.128 [R91.X16], R60 ;  /* 0x0000003c5b007388 */ /* 0x0201e8000000cc00 */
[----:B------:R-:W-:Y:S04]  /*1780*/  STS.128 [R91.X16+0x200], R44 ;  /* 0x0002002c5b007388 */ /* 0x000fe8000000cc00 */
[----:B------:R1:W-:Y:S04]  /*1790*/  STS.128 [R91.X16+0x400], R56 ;  /* 0x000400385b007388 */ /* 0x0003e8000000cc00 */
[----:B--2---:R2:W-:Y:S01]  /*17a0*/  STS.128 [R91.X16+0x600], R64 ;  /* 0x000600405b007388 */ /* 0x0045e2000000cc00 */
[----:B------:R-:W-:-:S06]  /*17b0*/  NOP ;  /* 0x0000000000007918 */ /* 0x000fcc0000000000 */
[----:B------:R-:W3:Y:S01]  /*17c0*/  LDS.128 R48, [R2.X16] ;  /* 0x0000000002307984 */ /* 0x000ee2000000cc00 */
[----:B0-----:R-:W-:Y:S02]  /*17d0*/  FADD.FTZ R62, R78, 1 ;  /* 0x3f8000004e3e7421 */ /* 0x001fe40000010000 */
[----:B------:R-:W-:Y:S01]  /*17e0*/  FMUL.FTZ R78, R55, R72 ;  /* 0x00000048374e7220 */ /* 0x000fe20000410000 */
[----:B------:R-:W0:Y:S01]  /*17f0*/  LDS.128 R44, [R2.X16+0x10] ;  /* 0x00001000022c7984 */ /* 0x000e22000000cc00 */
[----:B-1----:R-:W-:Y:S01]  /*1800*/  FADD.FTZ R58, R77, 1 ;  /* 0x3f8000004d3a7421 */ /* 0x002fe20000010000 */
[----:B------:R-:W-:Y:S01]  /*1810*/  MOV R56, c[0x0][0x16c] ;  /* 0x00005b0000387a02 */ /* 0x000fe20000000f00 */
[----:B------:R-:W-:Y:S01]  /*1820*/  FMUL.FTZ R77, R52, R69 ;  /* 0x00000045344d7220 */ /* 0x000fe20000410000 */
[----:B------:R1:W-:Y:S01]  /*1830*/  MUFU.RCP R82, R62 ;  /* 0x0000003e00527308 */ /* 0x0003e20000001000 */
[----:B------:R-:W-:Y:S01]  /*1840*/  FADD.FTZ R57, -R69, 1 ;  /* 0x3f80000045397421 */ /* 0x000fe20000010100 */
[----:B------:R-:W-:Y:S01]  /*1850*/  ISETP.GE.AND P1, PT, R56, 0x1, PT ;  /* 0x000000013800780c */ /* 0x000fe20003f26270 */
[----:B------:R-:W-:-:S02]  /*1860*/  FMUL.FTZ R187, R40, R77 ;  /* 0x0000004d28bb7220 */ /* 0x000fc40000410000 */
[----:B------:R-:W-:Y:S02]  /*1870*/  FMUL.FTZ R184, R43, R78 ;  /* 0x0000004e2bb87220 */ /* 0x000fe40000410000 */
[----:B------:R-:W-:Y:S01]  /*1880*/  FFMA.FTZ R57, R52, R57, 1 ;  /* 0x3f80000034397423 */ /* 0x000fe20000010039 */
[----:B------:R4:W5:Y:S01]  /*1890*/  MUFU.RCP R83, R58 ;  /* 0x0000003a00537308 */ /* 0x0009620000001000 */
[----:B------:R-:W-:Y:S02]  /*18a0*/  FADD.FTZ R52, -R72, 1 ;  /* 0x3f80000048347421 */ /* 0x000fe40000010100 */
[----:B------:R-:W-:Y:S02]  /*18b0*/  FADD.FTZ R56, -R68, 1 ;  /* 0x3f80000044387421 */ /* 0x000fe40000010100 */
[----:B------:R-:W-:Y:S02]  /*18c0*/  FADD.FTZ R59, -R71, 1 ;  /* 0x3f800000473b7421 */ /* 0x000fe40000010100 */
[----:B------:R-:W-:-:S02]  /*18d0*/  FFMA.FTZ R52, R55, R52, 1 ;  /* 0x3f80000037347423 */ /* 0x000fc40000010034 */
[----:B------:R-:W-:Y:S02]  /*18e0*/  FADD.FTZ R55, R81, 1 ;  /* 0x3f80000051377421 */ /* 0x000fe40000010000 */
[----:B------:R-:W-:Y:S02]  /*18f0*/  FMUL.FTZ R81, R36, R73 ;  /* 0x0000004924517220 */ /* 0x000fe40000410000 */
[----:B------:R-:W-:Y:S01]  /*1900*/  FFMA.FTZ R56, R53, R56, 1 ;  /* 0x3f80000035387423 */ /* 0x000fe20000010038 */
[----:B------:R0:W0:Y:S01]  /*1910*/  MUFU.RCP R85, R55 ;  /* 0x0000003700557308 */ /* 0x0000220000001000 */
[----:B------:R-:W-:Y:S02]  /*1920*/  FFMA.FTZ R59, R54, R59, 1 ;  /* 0x3f800000363b7423 */ /* 0x000fe4000001003b */
[----:B--2---:R-:W-:Y:S02]  /*1930*/  FFMA.FTZ R64, R38, R3, 1 ;  /* 0x3f80000026407423 */ /* 0x004fe40000010003 */
[----:B------:R-:W-:-:S02]  /*1940*/  FMUL.FTZ R183, R20, R81 ;  /* 0x0000005114b77220 */ /* 0x000fc40000410000 */
[----:B---3--:R-:W-:Y:S02]  /*1950*/  FMUL.FTZ R41, R41, R49 ;  /* 0x0000003129297220 */ /* 0x008fe40000410000 */
[----:B------:R-:W-:Y:S02]  /*1960*/  FMUL.FTZ R40, R40, R48 ;  /* 0x0000003028287220 */ /* 0x000fe40000410000 */
[----:B------:R-:W-:Y:S02]  /*1970*/  FMUL.FTZ R61, R68, R41 ;  /* 0x00000029443d7220 */ /* 0x000fe40000410000 */
[----:B------:R-:W-:Y:S02]  /*1980*/  FMUL.FTZ R42, R42, R50 ;  /* 0x000000322a2a7220 */ /* 0x000fe40000410000 */
[----:B------:R-:W-:Y:S02]  /*1990*/  FMUL.FTZ R43, R43, R51 ;  /* 0x000000332b2b7220 */ /* 0x000fe40000410000 */
[----:B------:R-:W-:-:S02]  /*19a0*/  FADD.FTZ R41, -R73, 1 ;  /* 0x3f80000049297421 */ /* 0x000fc40000010100 */
[----:B------:R-:W-:Y:S02]  /*19b0*/  FMUL.FTZ R60, R69, R40 ;  /* 0x00000028453c7220 */ /* 0x000fe40000410000 */
[----:B-1----:R-:W-:Y:S02]  /*19c0*/  FMUL.FTZ R62, R71, R42 ;  /* 0x0000002a473e7220 */ /* 0x002fe40000410000 */
[----:B------:R-:W-:Y:S02]  /*19d0*/  FMUL.FTZ R63, R72, R43 ;  /* 0x0000002b483f7220 */ /* 0x000fe40000410000 */
[----:B----4-:R-:W-:Y:S02]  /*19e0*/  FFMA.FTZ R58, R36, R41, 1 ;  /* 0x3f800000243a7423 */ /* 0x010fe40000010029 */
[----:B------:R-:W1:Y:S01]  /*19f0*/  LDS.128 R40, [R2.X16+0x20] ;  /* 0x0000200002287984 */ /* 0x000e62000000cc00 */
[----:B------:R-:W-:Y:S02]  /*1a00*/  FADD.FTZ R36, -R74, 1 ;  /* 0x3f8000004a247421 */ /* 0x000fe40000010100 */
[----:B0-----:R-:W-:-:S02]  /*1a10*/  FMUL.FTZ R54, R20, R44 ;  /* 0x0000002c14367220 */ /* 0x001fc40000410000 */
[----:B------:R-:W-:Y:S02]  /*1a20*/  FMUL.FTZ R53, R21, R45 ;  /* 0x0000002d15357220 */ /* 0x000fe40000410000 */
[C---:B------:R-:W-:Y:S02]  /*1a30*/  FFMA.FTZ R65, R37.reuse, R36, 1 ;  /* 0x3f80000025417423 */ /* 0x040fe40000010024 */
[----:B------:R-:W-:Y:S02]  /*1a40*/  FMUL.FTZ R36, R37, R74 ;  /* 0x0000004a25247220 */ /* 0x000fe40000410000 */
[----:B------:R-:W-:Y:S02]  /*1a50*/  FMUL.FTZ R73, R73, R54 ;  /* 0x0000003649497220 */ /* 0x000fe40000410000 */
[----:B------:R-:W-:Y:S02]  /*1a60*/  FMUL.FTZ R74, R74, R53 ;  /* 0x000000354a4a7220 */ /* 0x000fe40000410000 */
[----:B------:R-:W-:-:S02]  /*1a70*/  FMUL.FTZ R63, R63, R52 ;  /* 0x000000343f3f7220 */ /* 0x000fc40000410000 */
[----:B------:R1:W0:Y:S01]  /*1a80*/  LDS.128 R52, [R2.X16+0x30] ;  /* 0x0000300002347984 */ /* 0x000222000000cc00 */
[----:B------:R-:W-:Y:S02]  /*1a90*/  FMUL.FTZ R37, R38, R75 ;  /* 0x0000004b26257220 */ /* 0x000fe40000410000 */
[----:B------:R-:W-:Y:S02]  /*1aa0*/  FADD.FTZ R38, -R80, 1 ;  /* 0x3f80000050267421 */ /* 0x000fe40000010100 */
[----:B------:R-:W-:Y:S02]  /*1ab0*/  FMUL.FTZ R3, R23, R47 ;  /* 0x0000002f17037220 */ /* 0x000fe40000410000 */
[----:B------:R-:W-:Y:S02]  /*1ac0*/  FMUL.FTZ R60, R60, R57 ;  /* 0x000000393c3c7220 */ /* 0x000fe40000410000 */
[----:B------:R-:W-:Y:S02]  /*1ad0*/  FMUL.FTZ R61, R61, R56 ;  /* 0x000000383d3d7220 */ /* 0x000fe40000410000 */
[----:B------:R-:W-:Y:S01]  /*1ae0*/  FMUL.FTZ R62, R62, R59 ;  /* 0x0000003b3e3e7220 */ /* 0x000fe20000410000 */
[----:B------:R-:W-:Y:S01]  /*1af0*/  BAR.SYNC.DEFER_BLOCKING 0x0 ;  /* 0x0000000000007b1d */ /* 0x000fe20000010000 */
[----:B------:R-:W-:-:S02]  /*1b00*/  FFMA.FTZ R38, R39, R38, 1 ;  /* 0x3f80000027267423 */ /* 0x000fc40000010026 */
[----:B------:R-:W-:Y:S02]  /*1b10*/  FMUL.FTZ R3, R80, R3 ;  /* 0x0000000350037220 */ /* 0x000fe40000410000 */
[----:B------:R-:W-:Y:S02]  /*1b20*/  FMUL.FTZ R56, R22, R46 ;  /* 0x0000002e16387220 */ /* 0x000fe40000410000 */
[----:B------:R-:W-:Y:S02]  /*1b30*/  FMUL.FTZ R59, R3, R38 ;  /* 0x00000026033b7220 */ /* 0x000fe40000410000 */
[----:B-----5:R-:W-:Y:S02]  /*1b40*/  FADD.FTZ R3, -R83, 1 ;  /* 0x3f80000053037421 */ /* 0x020fe40000010100 */
[----:B------:R-:W-:Y:S02]  /*1b50*/  FADD.FTZ R38, -R82, 1 ;  /* 0x3f80000052267421 */ /* 0x000fe40000010100 */
[----:B-1----:R-:W-:-:S02]  /*1b60*/  FMUL.FTZ R2, R24, R40 ;  /* 0x0000002818027220 */ /* 0x002fc40000410000 */
[----:B------:R-:W-:Y:S02]  /*1b70*/  FFMA.FTZ R3, R32, R3, 1 ;  /* 0x3f80000020037423 */ /* 0x000fe40000010003 */
[----:B------:R-:W-:Y:S02]  /*1b80*/  FFMA.FTZ R38, R33, R38, 1 ;  /* 0x3f80000021267423 */ /* 0x000fe40000010026 */
[----:B------:R-:W-:Y:S02]  /*1b90*/  FMUL.FTZ R2, R83, R2 ;  /* 0x0000000253027220 */ /* 0x000fe40000410000 */
[----:B------:R-:W-:Y:S02]  /*1ba0*/  FMUL.FTZ R75, R75, R56 ;  /* 0x000000384b4b7220 */ /* 0x000fe40000410000 */
[----:B------:R-:W-:Y:S01]  /*1bb0*/  FMUL.FTZ R56, R73, R58 ;  /* 0x0000003a49387220 */ /* 0x000fe20000410000 */
[----:B------:R1:W-:Y:S01]  /*1bc0*/  STS.128 [R96.X16], R60 ;  /* 0x0000003c60007388 */ /* 0x0003e2000000cc00 */
[----:B------:R-:W-:-:S02]  /*1bd0*/  FMUL.FTZ R72, R2, R3 ;  /* 0x0000000302487220 */ /* 0x000fc40000410000 */
[C---:B------:R-:W-:Y:S02]  /*1be0*/  FADD.FTZ R2, -R84.reuse, 1 ;  /* 0x3f80000054027421 */ /* 0x040fe40000010100 */
[----:B------:R-:W-:Y:S02]  /*1bf0*/  FMUL.FTZ R3, R27, R43 ;  /* 0x0000002b1b037220 */ /* 0x000fe40000410000 */
[----:B------:R-:W-:Y:S02]  /*1c00*/  FFMA.FTZ R2, R35, R2, 1 ;  /* 0x3f80000023027423 */ /* 0x000fe40000010002 */
[----:B------:R-:W-:Y:S02]  /*1c10*/  FMUL.FTZ R3, R84, R3 ;  /* 0x0000000354037220 */ /* 0x000fe40000410000 */
[----:B------:R-:W-:Y:S02]  /*1c20*/  FMUL.FTZ R57, R74, R65 ;  /* 0x000000414a397220 */ /* 0x000fe40000410000 */
[----:B------:R-:W-:-:S02]  /*1c30*/  FMUL.FTZ R58, R75, R64 ;  /* 0x000000404b3a7220 */ /* 0x000fc40000410000 */
[----:B------:R-:W-:Y:S02]  /*1c40*/  FMUL.FTZ R75, R3, R2 ;  /* 0x00000002034b7220 */ /* 0x000fe40000410000 */
[----:B-1----:R-:W-:Y:S01]  /*1c50*/  FMUL.FTZ R61, R25, R41 ;  /* 0x00000029193d7220 */ /* 0x002fe20000410000 */
[----:B------:R-:W-:Y:S01]  /*1c60*/  STS.128 [R96.X16+0x10], R56 ;  /* 0x0000103860007388 */ /* 0x000fe2000000cc00 */
[----:B------:R-:W-:Y:S02]  /*1c70*/  FADD.FTZ R63, -R85, 1 ;  /* 0x3f800000553f7421 */ /* 0x000fe40000010100 */
[----:B------:R-:W-:Y:S02]  /*1c80*/  FMUL.FTZ R61, R82, R61 ;  /* 0x0000003d523d7220 */ /* 0x000fe40000410000 */
[----:B------:R-:W-:Y:S02]  /*1c90*/  FMUL.FTZ R60, R26, R42 ;  /* 0x0000002a1a3c7220 */ /* 0x000fe40000410000 */
[----:B------:R-:W-:-:S02]  /*1ca0*/  FMUL.FTZ R73, R61, R38 ;  /* 0x000000263d497220 */ /* 0x000fc40000410000 */
[----:B------:R-:W-:Y:S02]  /*1cb0*/  FADD.FTZ R61, -R87, 1 ;  /* 0x3f800000573d7421 */ /* 0x000fe40000010100 */
[----:B0-----:R-:W-:Y:S02]  /*1cc0*/  FMUL.FTZ R38, R16, R52 ;  /* 0x0000003410267220 */ /* 0x001fe40000410000 */
[----:B------:R-:W-:Y:S02]  /*1cd0*/  FFMA.FTZ R63, R34, R63, 1 ;  /* 0x3f800000223f7423 */ /* 0x000fe4000001003f */
[----:B------:R-:W-:Y:S02]  /*1ce0*/  FMUL.FTZ R60, R85, R60 ;  /* 0x0000003c553c7220 */ /* 0x000fe40000410000 */
[----:B------:R-:W-:Y:S02]  /*1cf0*/  FFMA.FTZ R61, R28, R61, 1 ;  /* 0x3f8000001c3d7423 */ /* 0x000fe4000001003d */
[----:B------:R-:W-:-:S02]  /*1d00*/  FMUL.FTZ R38, R87, R38 ;  /* 0x0000002657267220 */ /* 0x000fc40000410000 */
[----:B------:R-:W-:Y:S02]  /*1d10*/  FMUL.FTZ R74, R60, R63 ;  /* 0x0000003f3c4a7220 */ /* 0x000fe40000410000 */
[----:B------:R-:W-:Y:S02]  /*1d20*/  FMUL.FTZ R92, R38, R61 ;  /* 0x0000003d265c7220 */ /* 0x000fe40000410000 */
[----:B------:R-:W-:Y:S01]  /*1d30*/  FADD.FTZ R60, -R88, 1 ;  /* 0x3f800000583c7421 */ /* 0x000fe20000010100 */
[----:B------:R-:W-:Y:S01]  /*1d40*/  STS.128 [R96.X16+0x20], R72 ;  /* 0x0000204860007388 */ /* 0x000fe2000000cc00 */
[----:B------:R-:W-:Y:S02]  /*1d50*/  FMUL.FTZ R63, R17, R53 ;  /* 0x00000035113f7220 */ /* 0x000fe40000410000 */
[----:B------:R-:W-:Y:S02]  /*1d60*/  FADD.FTZ R3, -R89, 1 ;  /* 0x3f80000059037421 */ /* 0x000fe40000010100 */
[----:B------:R-:W-:-:S02]  /*1d70*/  FMUL.FTZ R2, R18, R54 ;  /* 0x0000003612027220 */ /* 0x000fc40000410000 */
[----:B------:R-:W-:Y:S02]  /*1d80*/  FADD.FTZ R38, -R90, 1 ;  /* 0x3f8000005a267421 */ /* 0x000fe40000010100 */
[----:B------:R-:W-:Y:S02]  /*1d90*/  FMUL.FTZ R61, R19, R55 ;  /* 0x00000037133d7220 */ /* 0x000fe40000410000 */
[----:B------:R-:W-:Y:S02]  /*1da0*/  FFMA.FTZ R60, R29, R60, 1 ;  /* 0x3f8000001d3c7423 */ /* 0x000fe4000001003c */
[----:B------:R-:W-:Y:S02]  /*1db0*/  FMUL.FTZ R63, R88, R63 ;  /* 0x0000003f583f7220 */ /* 0x000fe40000410000 */
[----:B------:R-:W-:Y:S02]  /*1dc0*/  FFMA.FTZ R3, R30, R3, 1 ;  /* 0x3f8000001e037423 */ /* 0x000fe40000010003 */
[----:B------:R-:W-:-:S02]  /*1dd0*/  FMUL.FTZ R2, R89, R2 ;  /* 0x0000000259027220 */ /* 0x000fc40000410000 */
[----:B------:R-:W-:Y:S02]  /*1de0*/  FFMA.FTZ R38, R31, R38, 1 ;  /* 0x3f8000001f267423 */ /* 0x000fe40000010026 */
[----:B------:R-:W-:Y:S02]  /*1df0*/  FMUL.FTZ R61, R90, R61 ;  /* 0x0000003d5a3d7220 */ /* 0x000fe40000410000 */
[----:B------:R-:W-:Y:S02]  /*1e00*/  FMUL.FTZ R93, R63, R60 ;  /* 0x0000003c3f5d7220 */ /* 0x000fe40000410000 */
[----:B------:R-:W-:Y:S01]  /*1e10*/  FMUL.FTZ R94, R2, R3 ;  /* 0x00000003025e7220 */ /* 0x000fe20000410000 */
[----:B------:R-:W-:Y:S01]  /*1e20*/  MOV R2, UR36 ;  /* 0x0000002400027c02 */ /* 0x000fe20008000f00 */
[----:B------:R-:W-:Y:S01]  /*1e30*/  FMUL.FTZ R95, R61, R38 ;  /* 0x000000263d5f7220 */ /* 0x000fe20000410000 */
[----:B------:R-:W-:Y:S01]  /*1e40*/  MOV R3, UR37 ;  /* 0x0000002500037c02 */ /* 0x000fe20008000f00 */
[----:B------:R-:W-:-:S02]  /*1e50*/  FFMA.FTZ R20, R148, R187, R97 ;  /* 0x000000bb94147223 */ /* 0x000fc40000010061 */
[----:B------:R-:W-:Y:S01]  /*1e60*/  FMUL.FTZ R80, R39, R80 ;  /* 0x0000005027507220 */ /* 0x000fe20000410000 */
[----:B------:R-:W-:Y:S01]  /*1e70*/  STS.128 [R96.X16+0x30], R92 ;  /* 0x0000305c60007388 */ /* 0x000fe2000000cc00 */
[----:B------:R-:W-:-:S06]  /*1e80*/  NOP ;  /* 0x0000000000007918 */ /* 0x000fcc0000000000 */
[----:B------:R-:W0:Y:S01]  /*1e90*/  LDS.128 R60, [R91.X16] ;  /* 0x000000005b3c7984 */ /* 0x000e22000000cc00 */
[----:B------:R-:W-:-:S03]  /*1ea0*/  IMAD.WIDE R2, R237, 0x10, R2 ;  /* 0x00000010ed027825 */ /* 0x000fc600078e0202 */
[----:B------:R-:W1:Y:S01]  /*1eb0*/  LDS.128 R64, [R91.X16+0x200] ;  /* 0x000200005b407984 */ /* 0x000e62000000cc00 */
[----:B------:R-:W-:Y:S02]  /*1ec0*/  FFMA.FTZ R20, R149, R186, R20 ;  /* 0x000000ba95147223 */ /* 0x000fe40000010014 */
[----:B------:R-:W-:Y:S01]  /*1ed0*/  FMUL.FTZ R83, R32, R83 ;  /* 0x0000005320537220 */ /* 0x000fe20000410000 */
[----:B------:R-:W2:Y:S01]  /*1ee0*/  LDS.128 R68, [R91.X16+0x400] ;  /* 0x000400005b447984 */ /* 0x000ea2000000cc00 */
[----:B------:R-:W-:Y:S02]  /*1ef0*/  FMUL.FTZ R82, R33, R82 ;  /* 0x0000005221527220 */ /* 0x000fe40000410000 */
[----:B------:R-:W-:Y:S01]  /*1f00*/  FMUL.FTZ R85, R34, R85 ;  /* 0x0000005522557220 */ /* 0x000fe20000410000 */
[----:B------:R-:W3:Y:S01]  /*1f10*/  LDS.128 R56, [R91.X16+0x600] ;  /* 0x000600005b387984 */ /* 0x000ee2000000cc00 */
[----:B------:R-:W-:Y:S02]  /*1f20*/  FMUL.FTZ R84, R35, R84 ;  /* 0x0000005423547220 */ /* 0x000fe40000410000 */
        /* <DEDUP_REMOVED lines=12> */
[----:B------:R-:W-:Y:S01]  /*1ff0*/  FMUL.FTZ R175, R16, R87 ;  /* 0x0000005710af7220 */ /* 0x000fe20000410000 */
[----:B0-----:R0:W-:Y:S01]  /*2000*/  STG.E.128 [R2.64], R60 ;  /* 0x0000003c02007986 */ /* 0x0011e2000c101d1c */
[----:B------:R-:W-:-:S02]  /*2010*/  FMUL.FTZ R174, R17, R88 ;  /* 0x0000005811ae7220 */ /* 0x000fc40000410000 */
[----:B------:R-:W-:Y:S01]  /*2020*/  FMUL.FTZ R173, R18, R89 ;  /* 0x0000005912ad7220 */ /* 0x000fe20000410000 */
[----:B-1----:R0:W-:Y:S01]  /*2030*/  STG.E.128 [R2.64+0x200], R64 ;  /* 0x0002004002007986 */ /* 0x0021e2000c101d1c */
[----:B------:R-:W-:Y:S02]  /*2040*/  FMUL.FTZ R172, R19, R90 ;  /* 0x0000005a13ac7220 */ /* 0x000fe40000410000 */
[----:B------:R-:W-:Y:S01]  /*2050*/  FFMA.FTZ R32, R151, R184, R20 ;  /* 0x000000b897207223 */ /* 0x000fe20000010014 */
        /* <DEDUP_REMOVED lines=21> */
[----:B------:R-:W-:Y:S02]  /*21b0*/  FMUL.FTZ R41, R41, R82 ;  /* 0x0000005229297220 */ /* 0x000fe40000410000 */
[----:B------:R-:W-:Y:S01]  /*21c0*/  FMUL.FTZ R40, R83, R40 ;  /* 0x0000002853287220 */ /* 0x000fe20000410000 */
[----:B------:R-:W-:Y:S01]  /*21d0*/  STS.128 [R96.X16], R48 ;  /* 0x0000003060007388 */ /* 0x000fe2000000cc00 */
[----:B------:R-:W-:Y:S01]  /*21e0*/  FMUL.FTZ R55, R55, R90 ;  /* 0x0000005a37377220 */ /* 0x000fe20000410000 */
[----:B------:R-:W-:Y:S01]  /*21f0*/  UIMAD UR7, UR10, UR37, UR7 ;  /* 0x000000250a0772a4 */ /* 0x000fe2000f8e0207 */
[----:B------:R-:W-:Y:S01]  /*2200*/  FMUL.FTZ R54, R54, R89 ;  /* 0x0000005936367220 */ /* 0x000fe20000410000 */
[----:B------:R-:W-:Y:S01]  /*2210*/  STS.128 [R96.X16+0x10], R44 ;  /* 0x0000102c60007388 */ /* 0x000fe2000000cc00 */
[----:B------:R-:W-:Y:S01]  /*2220*/  FMUL.FTZ R53, R53, R88 ;  /* 0x0000005835357220 */ /* 0x000fe20000410000 */
[----:B------:R-:W-:Y:S01]  /*2230*/  UIMAD.WIDE.U32 UR36, UR10, UR36, UR8 ;  /* 0x000000240a2472a5 */ /* 0x000fe2000f8e0008 */
[----:B------:R-:W-:Y:S01]  /*2240*/  FMUL.FTZ R52, R87, R52 ;  /* 0x0000003457347220 */ /* 0x000fe20000410000 */
[----:B------:R-:W-:Y:S01]  /*2250*/  STS.128 [R96.X16+0x20], R40 ;  /* 0x0000202860007388 */ /* 0x000fe2000000cc00 */
[----:B------:R-:W-:-:S02]  /*2260*/  ULDC.64 UR8, c[0x0][0x270] ;  /* 0x00009c0000087ab9 */ /* 0x000fc40000000a00 */
[----:B------:R-:W-:Y:S01]  /*2270*/  UIADD3 UR7, UR37, UR7, URZ ;  /* 0x0000000725077290 */ /* 0x000fe2000fffe03f */
[----:B------:R-:W-:Y:S01]  /*2280*/  STS.128 [R96.X16+0x30], R52 ;  /* 0x0000303460007388 */ /* 0x000fe2000000cc00 */
[----:B------:R-:W-:-:S06]  /*2290*/  NOP ;  /* 0x0000000000007918 */ /* 0x000fcc0000000000 */
[----:B------:R-:W1:Y:S01]  /*22a0*/  LDS.128 R16, [R91.X16] ;  /* 0x000000005b107984 */ /* 0x000e62000000cc00 */
[----:B------:R-:W-:-:S03]  /*22b0*/  ULEA UR8, UP0, UR36, UR8, 0x2 ;  /* 0x0000000824087291 */ /* 0x000fc6000f80103f */
[----:B------:R-:W2:Y:S01]  /*22c0*/  LDS.128 R20, [R91.X16+0x200] ;  /* 0x000200005b147984 */ /* 0x000ea2000000cc00 */
[----:B------:R-:W-:Y:S02]  /*22d0*/  ULEA.HI.X UR9, UR36, UR9, UR7, 0x2, UP0 ;  /* 0x0000000924097291 */ /* 0x000fe400080f1407 */
[----:B0-----:R-:W-:Y:S01]  /*22e0*/  MOV R2, UR8 ;  /* 0x0000000800027c02 */ /* 0x001fe20008000f00 */
[----:B------:R-:W0:Y:S03]  /*22f0*/  LDS.128 R24, [R91.X16+0x400] ;  /* 0x000400005b187984 */ /* 0x000e26000000cc00 */
[----:B------:R-:W-:Y:S01]  /*2300*/  MOV R3, UR9 ;  /* 0x0000000900037c02 */ /* 0x000fe20008000f00 */
[----:B------:R-:W3:Y:S04]  /*2310*/  LDS.128 R28, [R91.X16+0x600] ;  /* 0x000600005b1c7984 */ /* 0x000ee8000000cc00 */
[----:B------:R-:W-:-:S05]  /*2320*/  IMAD.WIDE R2, R237, 0x10, R2 ;  /* 0x00000010ed027825 */ /* 0x000fca00078e0202 */
[----:B-1----:R1:W-:Y:S04]  /*2330*/  STG.E.128 [R2.64], R16 ;  /* 0x0000001002007986 */ /* 0x0023e8000c101d1c */
[----:B--2---:R1:W-:Y:S04]  /*2340*/  STG.E.128 [R2.64+0x200], R20 ;  /* 0x0002001402007986 */ /* 0x0043e8000c101d1c */
[----:B0-----:R1:W-:Y:S04]  /*2350*/  STG.E.128 [R2.64+0x400], R24 ;  /* 0x0004001802007986 */ /* 0x0013e8000c101d1c */
[----:B---3--:R1:W-:Y:S02]  /*2360*/  STG.E.128 [R2.64+0x600], R28 ;  /* 0x0006001c02007986 */ /* 0x0083e4000c101d1c */
.L_x_3619:
        /* <DEDUP_REMOVED lines=28> */
[----:B01----:R-:W-:Y:S02]  /*2530*/  FFMA.FTZ R2, R139, R172, R32 ;  /* 0x000000ac8b027223 */ /* 0x003fe40000010020 */
        /* <DEDUP_REMOVED lines=22> */
[----:B------:R-:W-:Y:S02]  /*26a0*/  FMUL.FTZ R10, R148, R2 ;  /* 0x00000002940a7220 */ /* 0x000fe40000410000 */
[----:B------:R-:W-:Y:S02]  /*26b0*/  FADD.FTZ R3, R169, UR5 ;  /* 0x00000005a9037e21 */ /* 0x000fe40008010000 */
[----:B------:R-:W-:Y:S01]  /*26c0*/  FADD.FTZ R169, R171, UR5 ;  /* 0x00000005aba97e21 */ /* 0x000fe20008010000 */
[----:B------:R0:W-:Y:S01]  /*26d0*/  STL [R1], R10 ;  /* 0x0000000a01007387 */ /* 0x0001e20000100800 */
        /* <DEDUP_REMOVED lines=36> */
[----:B0-----:R-:W-:-:S02]  /*2920*/  FMUL.FTZ R239, R139, R171 ;  /* 0x000000ab8bef7220 */ /* 0x001fc40000410000 */
.L_x_3721:
[----:B------:R-:W-:Y:S01]  /*2930*/  USHF.R.S32.HI UR27, URZ, 0x1f, UR7 ;  /* 0x0000001f3f1b7899 */ /* 0x000fe20008011407 */
[----:B------:R-:W-:Y:S01]  /*2940*/  SHF.L.U32 R10, R0, 0x2, RZ ;  /* 0x00000002000a7819 */ /* 0x000fe200000006ff */
[----:B------:R-:W-:-:S02]  /*2950*/  ULDC.64 UR36, c[0x0][0x1a0] ;  /* 0x0000680000247ab9 */ /* 0x000fc40000000a00 */
        /* <DEDUP_REMOVED lines=33> */
[----:B0-----:R-:W-:-:S04]  /*2b70*/  MOV R10, UR36 ;  /* 0x00000024000a7c02 */ /* 0x001fc80008000f00 */
[----:B------:R-:W-:Y:S01]  /*2b80*/  MOV R11, UR37 ;  /* 0x00000025000b7c02 */ /* 0x000fe20008000f00 */
[----:B------:R-:W-:-:S05]  /*2b90*/  ULDC.64 UR36, c[0x0][0x1c0] ;  /* 0x0000700000247ab9 */ /* 0x000fca0000000a00 */
[----:B------:R-:W4:Y:S01]  /*2ba0*/  LDG.E.64 R10, [R10.64] ;  /* 0x0000001c0a0a7981 */ /* 0x000f22000c1e1b00 */
[----:B------:R-:W-:Y:S01]  /*2bb0*/  UIMAD UR42, UR27, UR36, URZ ;  /* 0x000000241b2a72a4 */ /* 0x000fe2000f8e023f */
[----:B------:R-:W-:Y:S01]  /*2bc0*/  SHF.L.U32 R47, R0, 0x3, RZ ;  /* 0x00000003002f7819 */ /* 0x000fe200000006ff */
[----:B------:R-:W-:Y:S02]  /*2bd0*/  UIMAD.WIDE.U32 UR38, UR7, UR36, URZ ;  /* 0x00000024072672a5 */ /* 0x000fe4000f8e003f */
[----:B------:R-:W-:Y:S01]  /*2be0*/  UIMAD UR36, UR7, UR37, UR42 ;  /* 0x00000025072472a4 */ /* 0x000fe2000f8e022a */
[----:B------:R-:W-:Y:S01]  /*2bf0*/  LOP3.LUT R47, R47, 0xffffff00, RZ, 0xc0, !PT ;  /* 0xffffff002f2f7812 */ /* 0x000fe200078ec0ff */
[----:B------:R-:W-:Y:S02]  /*2c00*/  ULEA UR37, UP0, UR38, UR24, 0x2 ;  /* 0x0000001826257291 */ /* 0x000fe4000f80103f */
[----:B------:R-:W-:Y:S01]  /*2c10*/  UIADD3 UR36, UR39, UR36, URZ ;  /* 0x0000002427247290 */ /* 0x000fe2000fffe03f */
[----:B------:R-:W-:-:S03]  /*2c20*/  IADD3 R57, R47, R188, RZ ;  /* 0x000000bc2f397210 */ /* 0x000fc60007ffe0ff */
[----:B------:R-:W-:Y:S01]  /*2c30*/  ULEA.HI.X UR38, UR38, UR25, UR36, 0x2, UP0 ;  /* 0x0000001926267291 */ /* 0x000fe200080f1424 */
[C---:B------:R-:W-:Y:S02]  /*2c40*/  IADD3 R46, R57.reuse, 0x20, RZ ;  /* 0x00000020392e7810 */ /* 0x040fe40007ffe0ff */
[C---:B------:R-:W-:Y:S02]  /*2c50*/  IADD3 R44, R57.reuse, 0x40, RZ ;  /* 0x00000040392c7810 */ /* 0x040fe40007ffe0ff */
[C---:B------:R-:W-:Y:S02]  /*2c60*/  IADD3 R48, R57.reuse, 0x60, RZ ;  /* 0x0000006039307810 */ /* 0x040fe40007ffe0ff */
[----:B------:R-:W-:Y:S02]  /*2c70*/  MOV R54, UR37 ;  /* 0x0000002500367c02 */ /* 0x000fe40008000f00 */
[----:B------:R-:W-:Y:S02]  /*2c80*/  MOV R55, UR38 ;  /* 0x0000002600377c02 */ /* 0x000fe40008000f00 */
[----:B------:R-:W-:-:S02]  /*2c90*/  LEA.HI.SX32 R45, R57, R57, 0x1b ;  /* 0x00000039392d7211 */ /* 0x000fc400078fdaff */
[----:B------:R-:W-:Y:S01]  /*2ca0*/  IADD3 R50, R57, 0x80, RZ ;  /* 0x0000008039327810 */ /* 0x000fe20007ffe0ff */
[----:B------:R-:W-:Y:S01]  /*2cb0*/  IMAD.WIDE R54, R49, 0x10, R54 ;  /* 0x0000001031367825 */ /* 0x000fe200078e0236 */
[-C--:B------:R-:W-:Y:S02]  /*2cc0*/  LEA.HI.SX32 R46, R46, R57.reuse, 0x1b ;  /* 0x000000392e2e7211 */ /* 0x080fe400078fdaff */
[C---:B------:R-:W-:Y:S02]  /*2cd0*/  IADD3 R52, R57.reuse, 0xa0, RZ ;  /* 0x000000a039347810 */ /* 0x040fe40007ffe0ff */
[----:B------:R-:W-:Y:S02]  /*2ce0*/  LEA.HI.SX32 R44, R44, R57, 0x1b ;  /* 0x000000392c2c7211 */ /* 0x000fe400078fdaff */
[C---:B------:R-:W-:Y:S02]  /*2cf0*/  IADD3 R56, R57.reuse, 0xc0, RZ ;  /* 0x000000c039387810 */ /* 0x040fe40007ffe0ff */
[----:B------:R-:W-:-:S02]  /*2d00*/  IADD3 R58, R57, 0xe0, RZ ;  /* 0x000000e0393a7810 */ /* 0x000fc40007ffe0ff */
[-C--:B------:R-:W-:Y:S02]  /*2d10*/  LEA.HI.SX32 R51, R48, R57.reuse, 0x1b ;  /* 0x0000003930337211 */ /* 0x080fe400078fdaff */
[-C--:B------:R-:W-:Y:S02]  /*2d20*/  LEA.HI.SX32 R53, R50, R57.reuse, 0x1b ;  /* 0x0000003932357211 */ /* 0x080fe400078fdaff */
[-C--:B------:R-:W-:Y:S02]  /*2d30*/  LEA.HI.SX32 R52, R52, R57.reuse, 0x1b ;  /* 0x0000003934347211 */ /* 0x080fe400078fdaff */
[-C--:B------:R-:W-:Y:S02]  /*2d40*/  LEA.HI.SX32 R49, R56, R57.reuse, 0x1b ;  /* 0x0000003938317211 */ /* 0x080fe400078fdaff */
[----:B------:R-:W-:Y:S01]  /*2d50*/  LEA.HI.SX32 R48, R58, R57, 0x1b ;  /* 0x000000393a307211 */ /* 0x000fe200078fdaff */
[----:B--2---:R0:W-:Y:S04]  /*2d60*/  STS.128 [R45.X16], R12 ;  /* 0x0000000c2d007388 */ /* 0x0041e8000000cc00 */
[----:B---3--:R1:W-:Y:S04]  /*2d70*/  STS.128 [R46.X16+0x200], R16 ;  /* 0x000200102e007388 */ /* 0x0083e8000000cc00 */
[----:B----4-:R2:W-:Y:S04]  /*2d80*/  STS.128 [R44.X16+0x400], R20 ;  /* 0x000400142c007388 */ /* 0x0105e8000000cc00 */
[----:B------:R3:W-:Y:S04]  /*2d90*/  STS.128 [R51.X16+0x600], R24 ;  /* 0x0006001833007388 */ /* 0x0007e8000000cc00 */
[----:B------:R2:W-:Y:S04]  /*2da0*/  STS.128 [R53.X16+0x800], R28 ;  /* 0x0008001c35007388 */ /* 0x0005e8000000cc00 */
[----:B------:R1:W-:Y:S04]  /*2db0*/  STS.128 [R52.X16+0xa00], R32 ;  /* 0x000a002034007388 */ /* 0x0003e8000000cc00 */
[----:B------:R2:W-:Y:S04]  /*2dc0*/  STS.128 [R49.X16+0xc00], R36 ;  /* 0x000c002431007388 */ /* 0x0005e8000000cc00 */
[----:B------:R3:W-:Y:S01]  /*2dd0*/  STS.128 [R48.X16+0xe00], R40 ;  /* 0x000e002830007388 */ /* 0x0007e2000000cc00 */
[----:B------:R-:W-:-:S06]  /*2de0*/  NOP ;  /* 0x0000000000007918 */ /* 0x000fcc0000000000 */
[----:B0-----:R0:W4:Y:S04]  /*2df0*/  LDG.E.128 R12, [R54.64] ;  /* 0x0000001c360c7981 */ /* 0x001128000c1e1d00 */
[----:B-1----:R0:W4:Y:S04]  /*2e00*/  LDG.E.128 R16, [R54.64+0x200] ;  /* 0x0002001c36107981 */ /* 0x002128000c1e1d00 */
[----:B--2---:R0:W2:Y:S04]  /*2e10*/  LDG.E.128 R20, [R54.64+0x400] ;  /* 0x0004001c36147981 */ /* 0x0040a8000c1e1d00 */
[----:B---3--:R0:W3:Y:S04]  /*2e20*/  LDG.E.128 R24, [R54.64+0x600] ;  /* 0x0006001c36187981 */ /* 0x0080e8000c1e1d00 */
[----:B------:R0:W3:Y:S04]  /*2e30*/  LDG.E.128 R28, [R54.64+0x800] ;  /* 0x0008001c361c7981 */ /* 0x0000e8000c1e1d00 */
[----:B------:R0:W3:Y:S04]  /*2e40*/  LDG.E.128 R32, [R54.64+0xa00] ;  /* 0x000a001c36207981 */ /* 0x0000e8000c1e1d00 */
[----:B------:R0:W3:Y:S04]  /*2e50*/  LDG.E.128 R36, [R54.64+0xc00] ;  /* 0x000c001c36247981 */ /* 0x0000e8000c1e1d00 */
[----:B------:R0:W3:Y:S01]  /*2e60*/  LDG.E.128 R40, [R54.64+0xe00] ;  /* 0x000e001c36287981 */ /* 0x0000e2000c1e1d00 */
[----:B------:R-:W-:Y:S01]  /*2e70*/  UIADD3 UR36, UR26, -0x1, URZ ;  /* 0xffffffff1a247890 */ /* 0x000fe2000fffe03f */
[----:B------:R-:W-:Y:S01]  /*2e80*/  LOP3.LUT P0, RZ, R0, 0x1f, RZ, 0xc0, !PT ;  /* 0x0000001f00ff7812 */ /* 0x000fe2000780c0ff */
[----:B------:R-:W-:Y:S01]  /*2e90*/  IMAD R57, R188, 0x7, R57 ;  /* 0x00000007bc397824 */ /* 0x000fe200078e0239 */
[----:B------:R-:W1:Y:S01]  /*2ea0*/  R2UR UR47, R11 ;  /* 0x000000000b2f73c2 */ /* 0x000e6200000e0000 */
[----:B------:R-:W-:Y:S01]  /*2eb0*/  ULEA.HI UR37, UR36, UR36, URZ, 0x1 ;  /* 0x0000002424257291 */ /* 0x000fe2000f8f083f */
[----:B------:R-:W-:Y:S01]  /*2ec0*/  ISETP.NE.AND P1, PT, R0, RZ, PT ;  /* 0x000000ff0000720c */ /* 0x000fe20003f25270 */
[----:B------:R-:W-:Y:S01]  /*2ed0*/  CS2R R70, SRZ ;  /* 0x0000000000467805 */ /* 0x000fe2000001ff00 */
[----:B------:R-:W-:Y:S01]  /*2ee0*/  MOV R59, 0x100 ;  /* 0x00000100003b7802 */ /* 0x000fe20000000f00 */
[----:B------:R-:W-:Y:S01]  /*2ef0*/  ULOP3.LUT UR37, UR37, 0xfffffe, URZ, 0xc0, !UPT ;  /* 0x00fffffe25257892 */ /* 0x000fe2000f8ec03f */
[----:B------:R-:W-:-:S02]  /*2f00*/  LEA R215, R188, R47, 0x3 ;  /* 0x0000002fbcd77211 */ /* 0x000fc400078e18ff */
[----:B------:R0:W1:Y:S01]  /*2f10*/  R2UR UR46, R10 ;  /* 0x000000000a2e73c2 */ /* 0x00006200000e0000 */
[----:B------:R-:W-:Y:S01]  /*2f20*/  UIADD3 UR37, UR36, -UR37, URZ ;  /* 0x8000002524257290 */ /* 0x000fe2000fffe03f */
[C---:B------:R-:W-:Y:S02]  /*2f30*/  IADD3 R60, R57.reuse, 0x1, RZ ;  /* 0x00000001393c7810 */ /* 0x040fe40007ffe0ff */
[C---:B------:R-:W-:Y:S02]  /*2f40*/  IADD3 R62, R57.reuse, 0x5, RZ ;  /* 0x00000005393e7810 */ /* 0x040fe40007ffe0ff */
[C---:B------:R-:W-:Y:S02]  /*2f50*/  IADD3 R66, R57.reuse, 0x6, RZ ;  /* 0x0000000639427810 */ /* 0x040fe40007ffe0ff */
[----:B0-----:R-:W-:Y:S02]  /*2f60*/  MOV R10, UR26 ;  /* 0x0000001a000a7c02 */ /* 0x001fe40008000f00 */
[----:B------:R-:W-:-:S02]  /*2f70*/  LEA.HI.SX32 R64, R57, R57, 0x1b ;  /* 0x0000003939407211 */ /* 0x000fc400078fdaff */
[----:B------:R-:W-:Y:S02]  /*2f80*/  ISETP.LT.OR P0, PT, R10, 0x2, P0 ;  /* 0x000000020a00780c */ /* 0x000fe40000701670 */
[----:B------:R-:W-:Y:S01]  /*2f90*/  IADD3 R10, R0, 0x200, RZ ;  /* 0x00000200000a7810 */ /* 0x000fe20007ffe0ff */
[----:B------:R-:W0:Y:S01]  /*2fa0*/  LDS.128 R100, [R64.X16] ;  /* 0x0000000040647984 */ /* 0x000e22000000cc00 */
[----:B-1----:R-:W-:Y:S01]  /*2fb0*/  FMUL.FTZ R50, R2, UR47 ;  /* 0x0000002f02327c20 */ /* 0x002fe20008410000 */
[----:B------:R-:W-:Y:S01]  /*2fc0*/  IADD3 R68, R57, 0x7, RZ ;  /* 0x0000000739447810 */ /* 0x000fe20007ffe0ff */
[----:B------:R-:W-:Y:S01]  /*2fd0*/  FMUL.FTZ R11, R169, UR47 ;  /* 0x0000002fa90b7c20 */ /* 0x000fe20008410000 */
[-C--:B------:R-:W-:Y:S01]  /*2fe0*/  LEA.HI.SX32 R60, R60, R215.reuse, 0x1b ;  /* 0x000000d73c3c7211 */ /* 0x080fe200078fdaff */
[----:B------:R-:W-:Y:S01]  /*2ff0*/  FMUL.RZ R56, R50, 0.15915493667125701904 ;  /* 0x3e22f98332387820 */ /* 0x000fe2000040c000 */
[-C--:B------:R-:W-:Y:S01]  /*3000*/  LEA.HI.SX32 R47, R62, R215.reuse, 0x1b ;  /* 0x000000d73e2f7211 */ /* 0x080fe200078fdaff */
[----:B------:R-:W-:Y:S01]  /*3010*/  FMUL.RZ R54, R11, 0.15915493667125701904 ;  /* 0x3e22f9830b367820 */ /* 0x000fe2000040c000 */
[----:B------:R-:W-:Y:S01]  /*3020*/  LEA.HI.SX32 R217, R66, R215, 0x1b ;  /* 0x000000d742d97211 */ /* 0x000fe200078fdaff */
[----:B------:R-:W-:Y:S01]  /*3030*/  FMUL.FTZ R50, R3, UR47 ;  /* 0x0000002f03327c20 */ /* 0x000fe20008410000 */
[----:B------:R-:W-:Y:S01]  /*3040*/  MUFU.SIN R163, R56 ;  /* 0x0000003800a37308 */ /* 0x000fe20000000400 */
[----:B------:R-:W-:Y:S01]  /*3050*/  FMUL.FTZ R11, R168, UR47 ;  /* 0x0000002fa80b7c20 */ /* 0x000fe20008410000 */
[----:B------:R-:W-:Y:S01]  /*3060*/  MOV R201, UR46 ;  /* 0x0000002e00c97c02 */ /* 0x000fe20008000f00 */
[----:B------:R-:W-:Y:S01]  /*3070*/  FMUL.RZ R58, R50, 0.15915493667125701904 ;  /* 0x3e22f983323a7820 */ /* 0x000fe2000040c000 */
[----:B------:R-:W1:Y:S01]  /*3080*/  LDS.128 R96, [R60.X16+0x10] ;  /* 0x000010003c607984 */ /* 0x000e62000000cc00 */
[----:B------:R-:W-:Y:S01]  /*3090*/  FMUL.RZ R55, R11, 0.15915493667125701904 ;  /* 0x3e22f9830b377820 */ /* 0x000fe2000040c000 */
[----:B------:R-:W-:Y:S01]  /*30a0*/  MOV R69, RZ ;  /* 0x000000ff00457202 */ /* 0x000fe20000000f00 */
[----:B------:R-:W-:Y:S01]  /*30b0*/  FMUL.FTZ R50, R170, UR47 ;  /* 0x0000002faa327c20 */ /* 0x000fe20008410000 */
[----:B------:R0:W-:Y:S01]  /*30c0*/  MUFU.COS R162, R56 ;  /* 0x0000003800a27308 */ /* 0x0001e20000000000 */
[----:B------:R-:W-:Y:S01]  /*30d0*/  FMUL.FTZ R11, R167, UR47 ;  /* 0x0000002fa70b7c20 */ /* 0x000fe20008410000 */
[----:B------:R-:W-:Y:S01]  /*30e0*/  LDS.128 R80, [R47.X16+0x50] ;  /* 0x000050002f507984 */ /* 0x000fe2000000cc00 */
[----:B------:R-:W-:-:S02]  /*30f0*/  FMUL.RZ R50, R50, 0.15915493667125701904 ;  /* 0x3e22f98332327820 */ /* 0x000fc4000040c000 */
[----:B------:R-:W-:Y:S01]  /*3100*/  FMUL.FTZ R201, R201, 1.4426950216293334961 ;  /* 0x3fb8aa3bc9c97820 */ /* 0x000fe20000410000 */
[----:B------:R-:W-:Y:S01]  /*3110*/  LDS.128 R76, [R217.X16+0x60] ;  /* 0x00006000d94c7984 */ /* 0x000fe2000000cc00 */
[----:B------:R-:W-:Y:S01]  /*3120*/  FMUL.FTZ R155, R171, UR47 ;  /* 0x0000002fab9b7c20 */ /* 0x000fe20008410000 */
[----:B------:R-:W-:Y:S01]  /*3130*/  MUFU.SIN R211, R50 ;  /* 0x0000003200d37308 */ /* 0x000fe20000000400 */
[----:B0-----:R-:W-:Y:S02]  /*3140*/  FMUL.RZ R56, R11, 0.15915493667125701904 ;  /* 0x3e22f9830b387820 */ /* 0x001fe4000040c000 */
[----:B------:R-:W-:Y:S02]  /*3150*/  FMUL.FTZ R11, R166, UR47 ;  /* 0x0000002fa60b7c20 */ /* 0x000fe40008410000 */
[-C--:B------:R-:W-:Y:S02]  /*3160*/  FMUL.FTZ R213, R170, R201.reuse ;  /* 0x000000c9aad57220 */ /* 0x080fe40000410000 */
[-C--:B------:R-:W-:Y:S01]  /*3170*/  FMUL.FTZ R210, R169, R201.reuse ;  /* 0x000000c9a9d27220 */ /* 0x080fe20000410000 */
[----:B------:R0:W-:Y:S01]  /*3180*/  MUFU.COS R212, R50 ;  /* 0x0000003200d47308 */ /* 0x0001e20000000000 */
[----:B------:R-:W-:-:S02]  /*3190*/  FMUL.FTZ R207, R168, R201 ;  /* 0x000000c9a8cf7220 */ /* 0x000fc40000410000 */
[-C--:B------:R-:W-:Y:S02]  /*31a0*/  FMUL.FTZ R204, R167, R201.reuse ;  /* 0x000000c9a7cc7220 */ /* 0x080fe40000410000 */
[-C--:B------:R-:W-:Y:S02]  /*31b0*/  FMUL.FTZ R200, R166, R201.reuse ;  /* 0x000000c9a6c87220 */ /* 0x080fe40000410000 */
[-C--:B------:R-:W-:Y:S01]  /*31c0*/  FMUL.FTZ R197, R165, R201.reuse ;  /* 0x000000c9a5c57220 */ /* 0x080fe20000410000 */
[----:B------:R-:W-:Y:S01]  /*31d0*/  MUFU.SIN R208, R54 ;  /* 0x0000003600d07308 */ /* 0x000fe20000000400 */
[----:B0-----:R-:W-:Y:S02]  /*31e0*/  FMUL.RZ R50, R11, 0.15915493667125701904 ;  /* 0x3e22f9830b327820 */ /* 0x001fe4000040c000 */
[----:B------:R-:W-:Y:S02]  /*31f0*/  FMUL.FTZ R11, R165, UR47 ;  /* 0x0000002fa50b7c20 */ /* 0x000fe40008410000 */
[----:B------:R-:W-:-:S02]  /*3200*/  FMUL.FTZ R218, R164, R201 ;  /* 0x000000c9a4da7220 */ /* 0x000fc40000410000 */
        /* <DEDUP_REMOVED lines=32> */
[----:B------:R-:W-:-:S05]  /*3410*/  FMUL.FTZ R11, R3, R201 ;  /* 0x000000c9030b7220 */ /* 0x000fca0000410000 */
[----:B------:R0:W-:Y:S08]  /*3420*/  MUFU.COS R159, R55 ;  /* 0x00000037009f7308 */ /* 0x0001f00000000000 */
[----:B------:R-:W-:Y:S01]  /*3430*/  MUFU.SIN R158, R54 ;  /* 0x00000036009e7308 */ /* 0x000fe20000000400 */
[----:B0-----:R-:W-:-:S04]  /*3440*/  MOV R55, UR26 ;  /* 0x0000001a00377c02 */ /* 0x001fc80008000f00 */
[----:B------:R-:W-:-:S03]  /*3450*/  @!P0 IADD3 R55, R55, -0x2, RZ ;  /* 0xfffffffe37378810 */ /* 0x000fc60007ffe0ff */
[----:B------:R0:W-:Y:S08]  /*3460*/  MUFU.COS R161, R54 ;  /* 0x0000003600a17308 */ /* 0x0001f00000000000 */
[----:B------:R-:W-:Y:S01]  /*3470*/  MUFU.SIN R157, R50 ;  /* 0x00000032009d7308 */ /* 0x000fe20000000400 */
[----:B0-----:R-:W-:-:S05]  /*3480*/  MOV R54, c[0x0][0x16c] ;  /* 0x00005b0000367a02 */ /* 0x001fca0000000f00 */
[----:B------:R-:W-:Y:S01]  /*3490*/  @!P0 IMAD R55, R55, R54, UR7 ;  /* 0x0000000737378e24 */ /* 0x000fe2000f8e0236 */
[----:B------:R-:W-:Y:S01]  /*34a0*/  IADD3 R54, R57, 0x3, RZ ;  /* 0x0000000339367810 */ /* 0x000fe20007ffe0ff */
[----:B------:R0:W-:Y:S03]  /*34b0*/  MUFU.COS R156, R50 ;  /* 0x00000032009c7308 */ /* 0x0001e60000000000 */
[----:B------:R-:W-:-:S05]  /*34c0*/  LEA.HI.SX32 R54, R54, R215, 0x1b ;  /* 0x000000d736367211 */ /* 0x000fca00078fdaff */
[----:B------:R-:W-:Y:S01]  /*34d0*/  MUFU.SIN R152, R56 ;  /* 0x0000003800987308 */ /* 0x000fe20000000400 */
[----:B0-----:R-:W-:Y:S01]  /*34e0*/  MOV R50, UR37 ;  /* 0x0000002500327c02 */ /* 0x001fe20008000f00 */
[----:B------:R-:W-:Y:S04]  /*34f0*/  LDS.128 R88, [R54.X16+0x30] ;  /* 0x0000300036587984 */ /* 0x000fe8000000cc00 */
[----:B------:R-:W-:Y:S01]  /*3500*/  @!P1 IMAD R10, R50, R59, UR7 ;  /* 0x00000007320a9e24 */ /* 0x000fe2000f8e023b */
[----:B------:R-:W-:Y:S01]  /*3510*/  IADD3 R50, R57, 0x4, RZ ;  /* 0x0000000439327810 */ /* 0x000fe20007ffe0ff */
[----:B------:R0:W-:Y:S03]  /*3520*/  MUFU.COS R153, R56 ;  /* 0x0000003800997308 */ /* 0x0001e60000000000 */
[----:B------:R-:W-:-:S05]  /*3530*/  LEA.HI.SX32 R50, R50, R215, 0x1b ;  /* 0x000000d732327211 */ /* 0x000fca00078fdaff */
[----:B------:R-:W-:Y:S01]  /*3540*/  MUFU.SIN R214, R58 ;  /* 0x0000003a00d67308 */ /* 0x000fe20000000400 */
[----:B0-----:R-:W-:Y:S01]  /*3550*/  IADD3 R56, R57, 0x2, RZ ;  /* 0x0000000239387810 */ /* 0x001fe20007ffe0ff */
[----:B------:R-:W-:Y:S01]  /*3560*/  LDS.128 R84, [R50.X16+0x40] ;  /* 0x0000400032547984 */ /* 0x000fe2000000cc00 */
[----:B------:R-:W-:Y:S02]  /*3570*/  FMUL.FTZ R57, R4, R201 ;  /* 0x000000c904397220 */ /* 0x000fe40000410000 */
[-C--:B------:R-:W-:Y:S02]  /*3580*/  LEA.HI.SX32 R56, R56, R215.reuse, 0x1b ;  /* 0x000000d738387211 */ /* 0x080fe400078fdaff */
[----:B------:R-:W-:Y:S01]  /*3590*/  LEA.HI.SX32 R215, R68, R215, 0x1b ;  /* 0x000000d744d77211 */ /* 0x000fe200078fdaff */
[----:B------:R0:W-:Y:S01]  /*35a0*/  MUFU.COS R216, R58 ;  /* 0x0000003a00d87308 */ /* 0x0001e20000000000 */
[----:B------:R-:W-:Y:S01]  /*35b0*/  MOV R68, 0x3f800000 ;  /* 0x3f80000000447802 */ /* 0x000fe20000000f00 */
[----:B------:R-:W1:Y:S04]  /*35c0*/  LDS.128 R92, [R56.X16+0x20] ;  /* 0x00002000385c7984 */ /* 0x000e68000000cc00 */
[----:B------:R-:W1:Y:S02]  /*35d0*/  LDS.128 R72, [R215.X16+0x70] ;  /* 0x00007000d7487984 */ /* 0x000e64000000cc00 */
[----:B------:R-:W-:Y:S01]  /*35e0*/  MUFU.EX2 R11, R11 ;  /* 0x0000000b000b7308 */ /* 0x000fe20000000800 */
[-C--:B0-----:R-:W-:Y:S01]  /*35f0*/  FMUL.FTZ R58, R2, R201.reuse ;  /* 0x000000c9023a7220 */ /* 0x081fe20000410000 */
[----:B----4-:R0:W-:Y:S04]  /*3600*/  STS.128 [R45.X16+0x4200], R12 ;  /* 0x0042000c2d007388 */ /* 0x0101e8000000cc00 */
[----:B------:R4:W-:Y:S02]  /*3610*/  STS.128 [R46.X16+0x4400], R16 ;  /* 0x004400102e007388 */ /* 0x0009e4000000cc00 */
[----:B------:R-:W3:Y:S02]  /*3620*/  MUFU.EX2 R58, R58 ;  /* 0x0000003a003a7308 */ /* 0x000ee40000000800 */
[----:B--2---:R2:W-:Y:S04]  /*3630*/  STS.128 [R44.X16+0x4600], R20 ;  /* 0x004600142c007388 */ /* 0x0045e8000000cc00 */
[----:B---3--:R3:W-:Y:S02]  /*3640*/  STS.128 [R51.X16+0x4800], R24 ;  /* 0x0048001833007388 */ /* 0x0087e4000000cc00 */
[----:B------:R-:W-:Y:S01]  /*3650*/  MUFU.EX2 R213, R213 ;  /* 0x000000d500d57308 */ /* 0x000fe20000000800 */
[-C--:B0-----:R-:W-:Y:S01]  /*3660*/  FMUL.FTZ R14, R6, R201.reuse ;  /* 0x000000c9060e7220 */ /* 0x081fe20000410000 */
[----:B------:R0:W-:Y:S01]  /*3670*/  STS.128 [R53.X16+0x4a00], R28 ;  /* 0x004a001c35007388 */ /* 0x0001e2000000cc00 */
[----:B------:R-:W-:Y:S01]  /*3680*/  SHF.L.U32 R13, R10, 0x3, RZ ;  /* 0x000000030a0d7819 */ /* 0x000fe200000006ff */
[----:B----4-:R-:W-:-:S02]  /*3690*/  FMUL.FTZ R18, R7, R201 ;  /* 0x000000c907127220 */ /* 0x010fc40000410000 */
[----:B------:R4:W-:Y:S01]  /*36a0*/  STS.128 [R52.X16+0x4c00], R32 ;  /* 0x004c002034007388 */ /* 0x0009e2000000cc00 */
[----:B------:R-:W-:Y:S01]  /*36b0*/  MOV R16, 0x10 ;  /* 0x0000001000107802 */ /* 0x000fe20000000f00 */
[----:B------:R-:W-:Y:S01]  /*36c0*/  FMUL.FTZ R162, R58, R162 ;  /* 0x000000a23aa27220 */ /* 0x000fe20000410000 */
[----:B------:R-:W-:Y:S01]  /*36d0*/  MUFU.EX2 R210, R210 ;  /* 0x000000d200d27308 */ /* 0x000fe20000000800 */
[----:B--2---:R-:W-:Y:S01]  /*36e0*/  FMUL.FTZ R20, R8, R201 ;  /* 0x000000c908147220 */ /* 0x004fe20000410000 */
[----:B------:R-:W-:Y:S01]  /*36f0*/  STS.128 [R49.X16+0x4e00], R36 ;  /* 0x004e002431007388 */ /* 0x000fe2000000cc00 */
[----:B------:R-:W-:-:S05]  /*3700*/  FMUL.FTZ R163, R58, R163 ;  /* 0x000000a33aa37220 */ /* 0x000fca0000410000 */
[----:B---3--:R-:W-:Y:S01]  /*3710*/  MUFU.EX2 R27, R57 ;  /* 0x00000039001b7308 */ /* 0x008fe20000000800 */
[----:B0-----:R-:W-:Y:S01]  /*3720*/  FMUL.FTZ R29, R5, R201 ;  /* 0x000000c9051d7220 */ /* 0x001fe20000410000 */
[----:B------:R-:W-:Y:S06]  /*3730*/  STS.128 [R48.X16+0x5000], R40 ;  /* 0x0050002830007388 */ /* 0x000fec000000cc00 */
[----:B------:R-:W0:Y:S01]  /*3740*/  MUFU.EX2 R31, R14 ;  /* 0x0000000e001f7308 */ /* 0x000e220000000800 */
[----:B------:R-:W-:Y:S01]  /*3750*/  FMUL.FTZ R10, R11, R216 ;  /* 0x000000d80b0a7220 */ /* 0x000fe20000410000 */
[----:B------:R-:W-:-:S06]  /*3760*/  NOP ;  /* 0x0000000000007918 */ /* 0x000fcc0000000000 */
[----:B----4-:R-:W2:Y:S01]  /*3770*/  MUFU.EX2 R33, R18 ;  /* 0x0000001200217308 */ /* 0x010ea20000000800 */
[----:B------:R-:W-:Y:S01]  /*3780*/  @!P0 IMAD.WIDE R16, R55, R16, UR40 ;  /* 0x0000002837108e25 */ /* 0x000fe2000f8e0210 */
[----:B------:R-:W3:Y:S06]  /*3790*/  LDS.128 R64, [R64.X16+0x4200] ;  /* 0x0042000040407984 */ /* 0x000eec000000cc00 */
[----:B------:R-:W4:Y:S01]  /*37a0*/  MUFU.EX2 R35, R20 ;  /* 0x0000001400237308 */ /* 0x000f220000000800 */
[----:B------:R-:W-:Y:S01]  /*37b0*/  FMUL.FTZ R11, R11, R214 ;  /* 0x000000d60b0b7220 */ /* 0x000fe20000410000 */
[----:B------:R-:W1:Y:S01]  /*37c0*/  LDS.128 R60, [R60.X16+0x4210] ;  /* 0x004210003c3c7984 */ /* 0x000e62000000cc00 */
[----:B0-----:R-:W-:-:S03]  /*37d0*/  FMUL.FTZ R30, R31, R161 ;  /* 0x000000a11f1e7220 */ /* 0x001fc60000410000 */
[----:B------:R-:W0:Y:S02]  /*37e0*/  LDS.128 R56, [R56.X16+0x4220] ;  /* 0x0042200038387984 */ /* 0x000e24000000cc00 */
[----:B------:R-:W0:Y:S02]  /*37f0*/  MUFU.EX2 R29, R29 ;  /* 0x0000001d001d7308 */ /* 0x000e240000000800 */
[----:B------:R-:W0:Y:S01]  /*3800*/  LDS.128 R52, [R54.X16+0x4230] ;  /* 0x0042300036347984 */ /* 0x000e22000000cc00 */
[----:B------:R-:W-:-:S03]  /*3810*/  FMUL.FTZ R161, R163, R11 ;  /* 0x0000000ba3a17220 */ /* 0x000fc60000410000 */
[----:B------:R-:W0:Y:S01]  /*3820*/  LDS.128 R48, [R50.X16+0x4240] ;  /* 0x0042400032307984 */ /* 0x000e22000000cc00 */
[----:B------:R-:W-:Y:S01]  /*3830*/  FMUL.FTZ R34, R162, R11 ;  /* 0x0000000ba2227220 */ /* 0x000fe20000410000 */
[----:B------:R-:W0:Y:S02]  /*3840*/  MUFU.EX2 R207, R207 ;  /* 0x000000cf00cf7308 */ /* 0x000e240000000800 */
[----:B------:R-:W0:Y:S04]  /*3850*/  LDS.128 R44, [R47.X16+0x4250] ;  /* 0x004250002f2c7984 */ /* 0x000e28000000cc00 */
[----:B------:R-:W1:Y:S02]  /*3860*/  LDS.128 R40, [R217.X16+0x4260] ;  /* 0x00426000d9287984 */ /* 0x000e64000000cc00 */
[----:B------:R-:W-:Y:S02]  /*3870*/  MUFU.COS R160, R155 ;  /* 0x0000009b00a07308 */ /* 0x000fe40000000000 */
[----:B------:R-:W1:Y:S04]  /*3880*/  LDS.128 R36, [R215.X16+0x4270] ;  /* 0x00427000d7247984 */ /* 0x000e68000000cc00 */
[----:B------:R3:W-:Y:S01]  /*3890*/  STS.64 [R13+0x11c80], R162 ;  /* 0x011c80a20d007388 */ /* 0x0007e20000000a00 */
[C---:B--2---:R-:W-:Y:S01]  /*38a0*/  FMUL.FTZ R32, R33.reuse, R159 ;  /* 0x0000009f21207220 */ /* 0x044fe20000410000 */
[----:B------:R-:W-:Y:S02]  /*38b0*/  MUFU.EX2 R204, R204 ;  /* 0x000000cc00cc7308 */ /* 0x000fe40000000800 */
[----:B------:R-:W-:Y:S01]  /*38c0*/  BAR.SYNC.DEFER_BLOCKING 0x0 ;  /* 0x0000000000007b1d */ /* 0x000fe20000010000 */
[----:B------:R-:W-:-:S02]  /*38d0*/  FMUL.FTZ R33, R33, R154 ;  /* 0x0000009a21217220 */ /* 0x000fc40000410000 */
[----:B------:R-:W-:Y:S02]  /*38e0*/  FMUL.FTZ R26, R9, R201 ;  /* 0x000000c9091a7220 */ /* 0x000fe40000410000 */
[-C--:B------:R-:W-:Y:S01]  /*38f0*/  FFMA.FTZ R161, R162, R10.reuse, -R161 ;  /* 0x0000000aa2a17223 */ /* 0x080fe200000108a1 */
[----:B------:R-:W-:Y:S01]  /*3900*/  MUFU.EX2 R218, R218 ;  /* 0x000000da00da7308 */ /* 0x000fe20000000800 */
[----:B------:R-:W-:Y:S02]  /*3910*/  FFMA.FTZ R154, R163, R10, R34 ;  /* 0x0000000aa39a7223 */ /* 0x000fe40000010022 */
[----:B---3--:R-:W-:Y:S02]  /*3920*/  FMUL.FTZ R13, R213, R211 ;  /* 0x000000d3d50d7220 */ /* 0x008fe40000410000 */
[----:B------:R-:W-:Y:S02]  /*3930*/  FMUL.FTZ R201, R171, R201 ;  /* 0x000000c9abc97220 */ /* 0x000fe40000410000 */
[C---:B----4-:R-:W-:Y:S01]  /*3940*/  FMUL.FTZ R34, R35.reuse, R153 ;  /* 0x0000009923227220 */ /* 0x050fe20000410000 */
[----:B------:R-:W-:Y:S01]  /*3950*/  MUFU.EX2 R200, R200 ;  /* 0x000000c800c87308 */ /* 0x000fe20000000800 */
[----:B------:R-:W-:-:S02]  /*3960*/  FMUL.FTZ R35, R35, R152 ;  /* 0x0000009823237220 */ /* 0x000fc40000410000 */
[----:B------:R-:W-:Y:S02]  /*3970*/  FMUL.FTZ R12, R213, R212 ;  /* 0x000000d4d50c7220 */ /* 0x000fe40000410000 */
[C---:B------:R-:W-:Y:S02]  /*3980*/  FMUL.FTZ R153, R13.reuse, R161 ;  /* 0x000000a10d997220 */ /* 0x040fe40000410000 */
[----:B------:R-:W-:Y:S01]  /*3990*/  FMUL.FTZ R152, R13, R154 ;  /* 0x0000009a0d987220 */ /* 0x000fe20000410000 */
[----:B------:R-:W-:Y:S01]  /*39a0*/  MUFU.EX2 R201, R201 ;  /* 0x000000c900c97308 */ /* 0x000fe20000000800 */
[----:B------:R-:W-:Y:S01]  /*39b0*/  FMUL.FTZ R31, R31, R158 ;  /* 0x0000009e1f1f7220 */ /* 0x000fe20000410000 */
[----:B------:R2:W5:Y:S01]  /*39c0*/  @!P0 LDG.E.128 R68, [R16.64] ;  /* 0x0000001c10448981 */ /* 0x000562000c1e1d00 */
[----:B------:R-:W-:Y:S02]  /*39d0*/  FMUL.FTZ R15, R210, R208 ;  /* 0x000000d0d20f7220 */ /* 0x000fe40000410000 */
[----:B0-----:R-:W-:-:S02]  /*39e0*/  FMUL.FTZ R28, R29, R190 ;  /* 0x000000be1d1c7220 */ /* 0x001fc40000410000 */
[C---:B------:R-:W-:Y:S01]  /*39f0*/  FFMA.FTZ R154, R12.reuse, R154, R153 ;  /* 0x0000009a0c9a7223 */ /* 0x040fe20000010099 */
[----:B------:R0:W3:Y:S01]  /*3a00*/  MUFU.SIN R158, R155 ;  /* 0x0000009b009e7308 */ /* 0x0000e20000000400 */
[----:B------:R-:W-:Y:S02]  /*3a10*/  FFMA.FTZ R152, R12, R161, -R152 ;  /* 0x000000a10c987223 */ /* 0x000fe40000010898 */
[----:B------:R-:W-:Y:S02]  /*3a20*/  FMUL.FTZ R29, R29, R189 ;  /* 0x000000bd1d1d7220 */ /* 0x000fe40000410000 */
[C---:B------:R-:W-:Y:S02]  /*3a30*/  FMUL.FTZ R153, R2.reuse, R100 ;  /* 0x0000006402997220 */ /* 0x040fe40000410000 */
[----:B------:R-:W-:Y:S01]  /*3a40*/  FMUL.FTZ R189, R2, R101 ;  /* 0x0000006502bd7220 */ /* 0x000fe20000410000 */
[----:B------:R-:W4:Y:S01]  /*3a50*/  MUFU.EX2 R197, R197 ;  /* 0x000000c500c57308 */ /* 0x000f220000000800 */
[----:B------:R-:W-:-:S02]  /*3a60*/  FMUL.FTZ R14, R210, R209 ;  /* 0x000000d1d20e7220 */ /* 0x000fc40000410000 */
[C---:B0-----:R-:W-:Y:S02]  /*3a70*/  FMUL.FTZ R155, R15.reuse, R154 ;  /* 0x0000009a0f9b7220 */ /* 0x041fe40000410000 */
[-C--:B------:R-:W-:Y:S02]  /*3a80*/  FMUL.FTZ R159, R15, R152.reuse ;  /* 0x000000980f9f7220 */ /* 0x080fe40000410000 */
[C---:B------:R-:W-:Y:S02]  /*3a90*/  FMUL.FTZ R190, R148.reuse, R153 ;  /* 0x0000009994be7220 */ /* 0x040fe40000410000 */
[----:B------:R-:W-:Y:S02]  /*3aa0*/  FMUL.FTZ R189, R148, R189 ;  /* 0x000000bd94bd7220 */ /* 0x000fe40000410000 */
[C---:B------:R-:W-:Y:S02]  /*3ab0*/  FFMA.FTZ R155, R14.reuse, R152, -R155 ;  /* 0x000000980e9b7223 */ /* 0x040fe4000001089b */
[----:B------:R-:W-:-:S02]  /*3ac0*/  FFMA.FTZ R159, R14, R154, R159 ;  /* 0x0000009a0e9f7223 */ /* 0x000fc4000001009f */
[C---:B------:R-:W-:Y:S02]  /*3ad0*/  FMUL.FTZ R152, R3.reuse, R103 ;  /* 0x0000006703987220 */ /* 0x040fe40000410000 */
[-C--:B------:R-:W-:Y:S02]  /*3ae0*/  FMUL.FTZ R154, R190, R11.reuse ;  /* 0x0000000bbe9a7220 */ /* 0x080fe40000410000 */
[----:B------:R-:W-:Y:S02]  /*3af0*/  FMUL.FTZ R220, R3, R102 ;  /* 0x0000006603dc7220 */ /* 0x000fe40000410000 */
[----:B------:R-:W-:Y:S02]  /*3b00*/  FMUL.FTZ R153, R189, R11 ;  /* 0x0000000bbd997220 */ /* 0x000fe40000410000 */
[----:B--2---:R-:W-:Y:S02]  /*3b10*/  FMUL.FTZ R17, R207, R205 ;  /* 0x000000cdcf117220 */ /* 0x004fe40000410000 */
[----:B------:R-:W-:Y:S01]  /*3b20*/  FMUL.FTZ R219, R149, R152 ;  /* 0x0000009895db7220 */ /* 0x000fe20000410000 */
[----:B------:R0:W2:Y:S01]  /*3b30*/  MUFU.EX2 R205, R26 ;  /* 0x0000001a00cd7308 */ /* 0x0000a20000000800 */
[----:B------:R-:W-:-:S02]  /*3b40*/  FFMA.FTZ R154, R189, R10, R154 ;  /* 0x0000000abd9a7223 */ /* 0x000fc4000001009a */
[----:B------:R-:W-:Y:S02]  /*3b50*/  FMUL.FTZ R220, R149, R220 ;  /* 0x000000dc95dc7220 */ /* 0x000fe40000410000 */
[----:B------:R-:W-:Y:S02]  /*3b60*/  FFMA.FTZ R153, R190, R10, -R153 ;  /* 0x0000000abe997223 */ /* 0x000fe40000010899 */
[----:B---3--:R-:W-:Y:S02]  /*3b70*/  FMUL.FTZ R161, R201, R158 ;  /* 0x0000009ec9a17220 */ /* 0x008fe40000410000 */
[----:B0-----:R-:W-:Y:S02]  /*3b80*/  FMUL.FTZ R26, R27, R192 ;  /* 0x000000c01b1a7220 */ /* 0x001fe40000410000 */
[----:B------:R-:W-:Y:S02]  /*3b90*/  FMUL.FTZ R16, R207, R206 ;  /* 0x000000cecf107220 */ /* 0x000fe40000410000 */
[----:B------:R-:W-:-:S02]  /*3ba0*/  FMUL.FTZ R27, R27, R191 ;  /* 0x000000bf1b1b7220 */ /* 0x000fc40000410000 */
[C---:B------:R-:W-:Y:S02]  /*3bb0*/  FMUL.FTZ R158, R17.reuse, R159 ;  /* 0x0000009f119e7220 */ /* 0x040fe40000410000 */
[-C--:B------:R-:W-:Y:S02]  /*3bc0*/  FMUL.FTZ R191, R17, R155.reuse ;  /* 0x0000009b11bf7220 */ /* 0x080fe40000410000 */
[----:B------:R-:W-:Y:S02]  /*3bd0*/  FADD.FTZ R154, R219, R154 ;  /* 0x0000009adb9a7221 */ /* 0x000fe40000010000 */
[----:B------:R-:W-:Y:S02]  /*3be0*/  FADD.FTZ R152, R220, R153 ;  /* 0x00000099dc987221 */ /* 0x000fe40000010000 */
[C---:B------:R-:W-:Y:S02]  /*3bf0*/  FFMA.FTZ R158, R16.reuse, R155, -R158 ;  /* 0x0000009b109e7223 */ /* 0x040fe4000001089e */
[----:B------:R-:W-:-:S02]  /*3c00*/  FFMA.FTZ R191, R16, R159, R191 ;  /* 0x0000009f10bf7223 */ /* 0x000fc400000100bf */
[C---:B------:R-:W-:Y:S02]  /*3c10*/  FMUL.FTZ R155, R13.reuse, R154 ;  /* 0x0000009a0d9b7220 */ /* 0x040fe40000410000 */
[C---:B-1----:R-:W-:Y:S02]  /*3c20*/  FMUL.FTZ R153, R170.reuse, R96 ;  /* 0x00000060aa997220 */ /* 0x042fe40000410000 */
[----:B------:R-:W-:Y:S02]  /*3c30*/  FMUL.FTZ R159, R13, R152 ;  /* 0x000000980d9f7220 */ /* 0x000fe40000410000 */
[----:B------:R-:W-:Y:S02]  /*3c40*/  FMUL.FTZ R217, R170, R97 ;  /* 0x00000061aad97220 */ /* 0x000fe40000410000 */
[----:B------:R-:W-:Y:S02]  /*3c50*/  FMUL.FTZ R19, R204, R202 ;  /* 0x000000cacc137220 */ /* 0x000fe40000410000 */
[----:B------:R-:W-:-:S02]  /*3c60*/  FMUL.FTZ R24, R218, R194 ;  /* 0x000000c2da187220 */ /* 0x000fc40000410000 */
[----:B------:R-:W-:Y:S02]  /*3c70*/  FMUL.FTZ R25, R218, R193 ;  /* 0x000000c1da197220 */ /* 0x000fe40000410000 */
[----:B------:R-:W-:Y:S02]  /*3c80*/  FFMA.FTZ R155, R12, R152, -R155 ;  /* 0x000000980c9b7223 */ /* 0x000fe4000001089b */
[----:B------:R-:W-:Y:S02]  /*3c90*/  FMUL.FTZ R218, R150, R153 ;  /* 0x0000009996da7220 */ /* 0x000fe40000410000 */
[----:B------:R-:W-:Y:S02]  /*3ca0*/  FFMA.FTZ R154, R12, R154, R159 ;  /* 0x0000009a0c9a7223 */ /* 0x000fe4000001009f */
[----:B------:R-:W-:Y:S02]  /*3cb0*/  FMUL.FTZ R217, R150, R217 ;  /* 0x000000d996d97220 */ /* 0x000fe40000410000 */
[----:B------:R-:W-:-:S02]  /*3cc0*/  FMUL.FTZ R18, R204, R203 ;  /* 0x000000cbcc127220 */ /* 0x000fc40000410000 */
[CC--:B------:R-:W-:Y:S02]  /*3cd0*/  FMUL.FTZ R152, R19.reuse, R158.reuse ;  /* 0x0000009e13987220 */ /* 0x0c0fe40000410000 */
[-C--:B------:R-:W-:Y:S02]  /*3ce0*/  FMUL.FTZ R153, R19, R191.reuse ;  /* 0x000000bf13997220 */ /* 0x080fe40000410000 */
[----:B------:R-:W-:Y:S02]  /*3cf0*/  FADD.FTZ R155, R218, R155 ;  /* 0x0000009bda9b7221 */ /* 0x000fe40000010000 */
[----:B------:R-:W-:Y:S02]  /*3d00*/  FADD.FTZ R154, R217, R154 ;  /* 0x0000009ad99a7221 */ /* 0x000fe40000010000 */
[C---:B------:R-:W-:Y:S02]  /*3d10*/  FFMA.FTZ R191, R18.reuse, R191, R152 ;  /* 0x000000bf12bf7223 */ /* 0x040fe40000010098 */
[----:B------:R-:W-:-:S02]  /*3d20*/  FFMA.FTZ R158, R18, R158, -R153 ;  /* 0x0000009e129e7223 */ /* 0x000fc40000010899 */
[----:B------:R-:W-:Y:S02]  /*3d30*/  FMUL.FTZ R159, R15, R155 ;  /* 0x0000009b0f9f7220 */ /* 0x000fe40000410000 */
[----:B------:R-:W-:Y:S02]  /*3d40*/  FMUL.FTZ R152, R169, R99 ;  /* 0x00000063a9987220 */ /* 0x000fe40000410000 */
[----:B------:R-:W-:Y:S02]  /*3d50*/  FMUL.FTZ R153, R15, R154 ;  /* 0x0000009a0f997220 */ /* 0x000fe40000410000 */
[----:B------:R-:W-:Y:S02]  /*3d60*/  FMUL.FTZ R216, R169, R98 ;  /* 0x00000062a9d87220 */ /* 0x000fe40000410000 */
[----:B------:R-:W-:Y:S02]  /*3d70*/  FMUL.FTZ R21, R200, R198 ;  /* 0x000000c6c8157220 */ /* 0x000fe40000410000 */
[----:B------:R-:W-:-:S02]  /*3d80*/  FFMA.FTZ R154, R14, R154, R159 ;  /* 0x0000009a0e9a7223 */ /* 0x000fc4000001009f */
[C---:B------:R-:W-:Y:S02]  /*3d90*/  FMUL.FTZ R215, R151.reuse, R152 ;  /* 0x0000009897d77220 */ /* 0x040fe40000410000 */
[----:B------:R-:W-:Y:S02]  /*3da0*/  FFMA.FTZ R153, R14, R155, -R153 ;  /* 0x0000009b0e997223 */ /* 0x000fe40000010899 */
[----:B------:R-:W-:Y:S02]  /*3db0*/  FMUL.FTZ R216, R151, R216 ;  /* 0x000000d897d87220 */ /* 0x000fe40000410000 */
[----:B------:R-:W-:Y:S02]  /*3dc0*/  FMUL.FTZ R20, R200, R199 ;  /* 0x000000c7c8147220 */ /* 0x000fe40000410000 */
[C---:B------:R-:W-:Y:S02]  /*3dd0*/  FMUL.FTZ R155, R21.reuse, R191 ;  /* 0x000000bf159b7220 */ /* 0x040fe40000410000 */
[----:B------:R-:W-:-:S02]  /*3de0*/  FMUL.FTZ R159, R21, R158 ;  /* 0x0000009e159f7220 */ /* 0x000fc40000410000 */
[----:B------:R-:W-:Y:S02]  /*3df0*/  FADD.FTZ R154, R215, R154 ;  /* 0x0000009ad79a7221 */ /* 0x000fe40000010000 */
[----:B------:R-:W-:Y:S02]  /*3e00*/  FADD.FTZ R152, R216, R153 ;  /* 0x00000099d8987221 */ /* 0x000fe40000010000 */
[C---:B------:R-:W-:Y:S02]  /*3e10*/  FFMA.FTZ R158, R20.reuse, R158, -R155 ;  /* 0x0000009e149e7223 */ /* 0x040fe4000001089b */
[----:B------:R-:W-:Y:S02]  /*3e20*/  FFMA.FTZ R191, R20, R191, R159 ;  /* 0x000000bf14bf7223 */ /* 0x000fe4000001009f */
[----:B------:R-:W-:Y:S02]  /*3e30*/  FMUL.FTZ R155, R17, R154 ;  /* 0x0000009a119b7220 */ /* 0x000fe40000410000 */
[----:B------:R-:W-:-:S02]  /*3e40*/  FMUL.FTZ R153, R168, R92 ;  /* 0x0000005ca8997220 */ /* 0x000fc40000410000 */
[-C--:B------:R-:W-:Y:S02]  /*3e50*/  FMUL.FTZ R159, R17, R152.reuse ;  /* 0x00000098119f7220 */ /* 0x080fe40000410000 */
[----:B------:R-:W-:Y:S02]  /*3e60*/  FMUL.FTZ R213, R168, R93 ;  /* 0x0000005da8d57220 */ /* 0x000fe40000410000 */
[----:B----4-:R-:W-:Y:S02]  /*3e70*/  FMUL.FTZ R23, R197, R195 ;  /* 0x000000c3c5177220 */ /* 0x010fe40000410000 */
[----:B------:R-:W-:Y:S02]  /*3e80*/  FFMA.FTZ R155, R16, R152, -R155 ;  /* 0x00000098109b7223 */ /* 0x000fe4000001089b */
[----:B------:R-:W-:Y:S02]  /*3e90*/  FMUL.FTZ R214, R144, R153 ;  /* 0x0000009990d67220 */ /* 0x000fe40000410000 */
[----:B------:R-:W-:-:S02]  /*3ea0*/  FFMA.FTZ R154, R16, R154, R159 ;  /* 0x0000009a109a7223 */ /* 0x000fc4000001009f */
[----:B------:R-:W-:Y:S02]  /*3eb0*/  FMUL.FTZ R213, R144, R213 ;  /* 0x000000d590d57220 */ /* 0x000fe40000410000 */
[----:B------:R-:W-:Y:S02]  /*3ec0*/  FMUL.FTZ R22, R197, R196 ;  /* 0x000000c4c5167220 */ /* 0x000fe40000410000 */
[C---:B------:R-:W-:Y:S02]  /*3ed0*/  FMUL.FTZ R152, R23.reuse, R158 ;  /* 0x0000009e17987220 */ /* 0x040fe40000410000 */
[----:B------:R-:W-:Y:S02]  /*3ee0*/  FMUL.FTZ R153, R23, R191 ;  /* 0x000000bf17997220 */ /* 0x000fe40000410000 */
[----:B------:R-:W-:Y:S02]  /*3ef0*/  FADD.FTZ R155, R214, R155 ;  /* 0x0000009bd69b7221 */ /* 0x000fe40000010000 */
[----:B------:R-:W-:-:S02]  /*3f00*/  FADD.FTZ R154, R213, R154 ;  /* 0x0000009ad59a7221 */ /* 0x000fc40000010000 */
[C---:B------:R-:W-:Y:S02]  /*3f10*/  FFMA.FTZ R191, R22.reuse, R191, R152 ;  /* 0x000000bf16bf7223 */ /* 0x040fe40000010098 */
[----:B------:R-:W-:Y:S02]  /*3f20*/  FFMA.FTZ R158, R22, R158, -R153 ;  /* 0x0000009e169e7223 */ /* 0x000fe40000010899 */
[----:B------:R-:W-:Y:S02]  /*3f30*/  FMUL.FTZ R159, R19, R155 ;  /* 0x0000009b139f7220 */ /* 0x000fe40000410000 */
[----:B------:R-:W-:Y:S02]  /*3f40*/  FMUL.FTZ R152, R167, R95 ;  /* 0x0000005fa7987220 */ /* 0x000fe40000410000 */
[----:B------:R-:W-:Y:S02]  /*3f50*/  FMUL.FTZ R153, R19, R154 ;  /* 0x0000009a13997220 */ /* 0x000fe40000410000 */
[----:B------:R-:W-:-:S02]  /*3f60*/  FMUL.FTZ R212, R167, R94 ;  /* 0x0000005ea7d47220 */ /* 0x000fc40000410000 */
[C---:B------:R-:W-:Y:S02]  /*3f70*/  FFMA.FTZ R154, R18.reuse, R154, R159 ;  /* 0x0000009a129a7223 */ /* 0x040fe4000001009f */
[C---:B------:R-:W-:Y:S02]  /*3f80*/  FMUL.FTZ R211, R145.reuse, R152 ;  /* 0x0000009891d37220 */ /* 0x040fe40000410000 */
[----:B------:R-:W-:Y:S02]  /*3f90*/  FFMA.FTZ R153, R18, R155, -R153 ;  /* 0x0000009b12997223 */ /* 0x000fe40000010899 */
        /* <DEDUP_REMOVED lines=11> */
[----:B------:R-:W-:Y:S02]  /*4050*/  FFMA.FTZ R155, R20, R152, -R155 ;  /* 0x00000098149b7223 */ /* 0x000fe4000001089b */
[----:B------:R-:W-:Y:S02]  /*4060*/  FMUL.FTZ R210, R146, R153 ;  /* 0x0000009992d27220 */ /* 0x000fe40000410000 */
[----:B------:R-:W-:Y:S02]  /*4070*/  FFMA.FTZ R154, R20, R154, R159 ;  /* 0x0000009a149a7223 */ /* 0x000fe4000001009f */
        /* <DEDUP_REMOVED lines=15> */
[C---:B------:R-:W-:Y:S02]  /*4170*/  FMUL.FTZ R155, R29.reuse, R191 ;  /* 0x000000bf1d9b7220 */ /* 0x040fe40000410000 */
[----:B------:R-:W-:Y:S02]  /*4180*/  FMUL.FTZ R159, R29, R158 ;  /* 0x0000009e1d9f7220 */ /* 0x000fe40000410000 */
[----:B------:R-:W-:Y:S02]  /*4190*/  FADD.FTZ R154, R207, R154 ;  /* 0x0000009acf9a7221 */ /* 0x000fe40000010000 */
[----:B------:R-:W-:-:S02]  /*41a0*/  FADD.FTZ R152, R208, R153 ;  /* 0x00000099d0987221 */ /* 0x000fc40000010000 */
[C---:B------:R-:W-:Y:S02]  /*41b0*/  FFMA.FTZ R158, R28.reuse, R158, -R155 ;  /* 0x0000009e1c9e7223 */ /* 0x040fe4000001089b */
[C---:B--2---:R-:W-:Y:S02]  /*41c0*/  FMUL.FTZ R156, R205.reuse, R156 ;  /* 0x0000009ccd9c7220 */ /* 0x044fe40000410000 */
[----:B------:R-:W-:Y:S02]  /*41d0*/  FMUL.FTZ R157, R205, R157 ;  /* 0x0000009dcd9d7220 */ /* 0x000fe40000410000 */
        /* <DEDUP_REMOVED lines=15> */
[C---:B------:R-:W-:Y:S02]  /*42d0*/  FMUL.FTZ R159, R27.reuse, R155 ;  /* 0x0000009b1b9f7220 */ /* 0x040fe40000410000 */
[C---:B------:R-:W-:Y:S02]  /*42e0*/  FMUL.FTZ R152, R4.reuse, R87 ;  /* 0x0000005704987220 */ /* 0x040fe40000410000 */
        /* <DEDUP_REMOVED lines=11> */
[----:B------:R-:W-:Y:S02]  /*43a0*/  FMUL.FTZ R160, R201, R160 ;  /* 0x000000a0c9a07220 */ /* 0x000fe40000410000 */
[----:B------:R-:W-:Y:S02]  /*43b0*/  FFMA.FTZ R191, R32, R191, R159 ;  /* 0x000000bf20bf7223 */ /* 0x000fe4000001009f */
        /* <DEDUP_REMOVED lines=9> */
[-C--:B------:R-:W-:Y:S02]  /*4450*/  FMUL.FTZ R153, R35, R191.reuse ;  /* 0x000000bf23997220 */ /* 0x080fe40000410000 */
[----:B------:R-:W-:Y:S02]  /*4460*/  FADD.FTZ R155, R202, R155 ;  /* 0x0000009bca9b7221 */ /* 0x000fe40000010000 */
[----:B------:R-:W-:Y:S02]  /*4470*/  FADD.FTZ R154, R201, R154 ;  /* 0x0000009ac99a7221 */ /* 0x000fe40000010000 */
[C---:B------:R-:W-:Y:S02]  /*4480*/  FFMA.FTZ R191, R34.reuse, R191, R152 ;  /* 0x000000bf22bf7223 */ /* 0x040fe40000010098 */
[----:B------:R-:W-:Y:S02]  /*4490*/  FFMA.FTZ R158, R34, R158, -R153 ;  /* 0x0000009e229e7223 */ /* 0x000fe40000010899 */
[----:B------:R-:W-:-:S02]  /*44a0*/  FMUL.FTZ R159, R31, R155 ;  /* 0x0000009b1f9f7220 */ /* 0x000fc40000410000 */
[C---:B------:R-:W-:Y:S02]  /*44b0*/  FMUL.FTZ R152, R6.reuse, R83 ;  /* 0x0000005306987220 */ /* 0x040fe40000410000 */
[----:B------:R-:W-:Y:S02]  /*44c0*/  FMUL.FTZ R153, R31, R154 ;  /* 0x0000009a1f997220 */ /* 0x000fe40000410000 */
[----:B------:R-:W-:Y:S02]  /*44d0*/  FMUL.FTZ R200, R6, R82 ;  /* 0x0000005206c87220 */ /* 0x000fe40000410000 */
[C---:B------:R-:W-:Y:S02]  /*44e0*/  FFMA.FTZ R154, R30.reuse, R154, R159 ;  /* 0x0000009a1e9a7223 */ /* 0x040fe4000001009f */
[----:B------:R-:W-:Y:S02]  /*44f0*/  FMUL.FTZ R199, R143, R152 ;  /* 0x000000988fc77220 */ /* 0x000fe40000410000 */
[----:B------:R-:W-:-:S02]  /*4500*/  FFMA.FTZ R153, R30, R155, -R153 ;  /* 0x0000009b1e997223 */ /* 0x000fc40000010899 */
[----:B------:R-:W-:Y:S02]  /*4510*/  FMUL.FTZ R200, R143, R200 ;  /* 0x000000c88fc87220 */ /* 0x000fe40000410000 */
[----:B------:R-:W-:Y:S02]  /*4520*/  FMUL.FTZ R159, R157, R191 ;  /* 0x000000bf9d9f7220 */ /* 0x000fe40000410000 */
[----:B------:R-:W-:Y:S02]  /*4530*/  FADD.FTZ R155, R199, R154 ;  /* 0x0000009ac79b7221 */ /* 0x000fe40000010000 */
[----:B------:R-:W-:Y:S02]  /*4540*/  FADD.FTZ R154, R200, R153 ;  /* 0x00000099c89a7221 */ /* 0x000fe40000010000 */
[-C--:B------:R-:W-:Y:S02]  /*4550*/  FMUL.FTZ R192, R157, R158.reuse ;  /* 0x0000009e9dc07220 */ /* 0x080fe40000410000 */
[----:B------:R-:W-:-:S02]  /*4560*/  FFMA.FTZ R152, R156, R158, -R159 ;  /* 0x0000009e9c987223 */ /* 0x000fc4000001089f */
[----:B------:R-:W-:Y:S02]  /*4570*/  FMUL.FTZ R158, R33, R154 ;  /* 0x0000009a219e7220 */ /* 0x000fe40000410000 */
[----:B------:R-:W-:Y:S02]  /*4580*/  FFMA.FTZ R153, R156, R191, R192 ;  /* 0x000000bf9c997223 */ /* 0x000fe400000100c0 */
[----:B------:R-:W-:Y:S02]  /*4590*/  FMUL.FTZ R191, R7, R77 ;  /* 0x0000004d07bf7220 */ /* 0x000fe40000410000 */
[-C--:B------:R-:W-:Y:S02]  /*45a0*/  FMUL.FTZ R159, R33, R155.reuse ;  /* 0x0000009b219f7220 */ /* 0x080fe40000410000 */
[----:B------:R-:W-:Y:S02]  /*45b0*/  FFMA.FTZ R158, R32, R155, R158 ;  /* 0x0000009b209e7223 */ /* 0x000fe4000001009e */
[----:B------:R-:W-:-:S02]  /*45c0*/  FMUL.FTZ R155, R7, R76 ;  /* 0x0000004c079b7220 */ /* 0x000fc40000410000 */
[----:B------:R-:W-:Y:S02]  /*45d0*/  FMUL.FTZ R191, R136, R191 ;  /* 0x000000bf88bf7220 */ /* 0x000fe40000410000 */
[----:B------:R-:W-:Y:S02]  /*45e0*/  FFMA.FTZ R159, R32, R154, -R159 ;  /* 0x0000009a209f7223 */ /* 0x000fe4000001089f */
[----:B------:R-:W-:Y:S02]  /*45f0*/  FMUL.FTZ R192, R136, R155 ;  /* 0x0000009b88c07220 */ /* 0x000fe40000410000 */
[----:B------:R-:W-:Y:S02]  /*4600*/  FADD.FTZ R158, R191, R158 ;  /* 0x0000009ebf9e7221 */ /* 0x000fe40000010000 */
[----:B------:R-:W-:Y:S02]  /*4610*/  FADD.FTZ R159, R192, R159 ;  /* 0x0000009fc09f7221 */ /* 0x000fe40000010000 */
[----:B------:R-:W-:-:S02]  /*4620*/  FMUL.FTZ R154, R35, R158 ;  /* 0x0000009e239a7220 */ /* 0x000fc40000410000 */
[----:B------:R-:W-:Y:S02]  /*4630*/  FMUL.FTZ R194, R8, R78 ;  /* 0x0000004e08c27220 */ /* 0x000fe40000410000 */
[-C--:B------:R-:W-:Y:S02]  /*4640*/  FMUL.FTZ R155, R35, R159.reuse ;  /* 0x0000009f239b7220 */ /* 0x080fe40000410000 */
[----:B------:R-:W-:Y:S02]  /*4650*/  FFMA.FTZ R159, R34, R159, -R154 ;  /* 0x0000009f229f7223 */ /* 0x000fe4000001089a */
[----:B------:R-:W-:Y:S02]  /*4660*/  FMUL.FTZ R154, R8, R79 ;  /* 0x0000004f089a7220 */ /* 0x000fe40000410000 */
[----:B------:R-:W-:Y:S02]  /*4670*/  FMUL.FTZ R194, R137, R194 ;  /* 0x000000c289c27220 */ /* 0x000fe40000410000 */
[----:B------:R-:W-:-:S02]  /*4680*/  FFMA.FTZ R158, R34, R158, R155 ;  /* 0x0000009e229e7223 */ /* 0x000fc4000001009b */
[----:B------:R-:W-:Y:S02]  /*4690*/  FMUL.FTZ R193, R137, R154 ;  /* 0x0000009a89c17220 */ /* 0x000fe40000410000 */
[----:B------:R-:W-:Y:S02]  /*46a0*/  FADD.FTZ R159, R194, R159 ;  /* 0x0000009fc29f7221 */ /* 0x000fe40000010000 */
[----:B------:R-:W-:Y:S02]  /*46b0*/  FADD.FTZ R158, R193, R158 ;  /* 0x0000009ec19e7221 */ /* 0x000fe40000010000 */
[----:B------:R-:W-:Y:S02]  /*46c0*/  FMUL.FTZ R155, R157, R159 ;  /* 0x0000009f9d9b7220 */ /* 0x000fe40000410000 */
[----:B------:R-:W-:Y:S02]  /*46d0*/  FMUL.FTZ R195, R9, R73 ;  /* 0x0000004909c37220 */ /* 0x000fe40000410000 */
[----:B------:R-:W-:-:S02]  /*46e0*/  FMUL.FTZ R154, R157, R158 ;  /* 0x0000009e9d9a7220 */ /* 0x000fc40000410000 */
[----:B------:R-:W-:Y:S02]  /*46f0*/  FFMA.FTZ R158, R156, R158, R155 ;  /* 0x0000009e9c9e7223 */ /* 0x000fe4000001009b */
[----:B------:R-:W-:Y:S02]  /*4700*/  FMUL.FTZ R155, R9, R72 ;  /* 0x00000048099b7220 */ /* 0x000fe40000410000 */
[----:B------:R-:W-:Y:S02]  /*4710*/  FMUL.FTZ R195, R138, R195 ;  /* 0x000000c38ac37220 */ /* 0x000fe40000410000 */
[----:B------:R-:W-:Y:S02]  /*4720*/  FFMA.FTZ R159, R156, R159, -R154 ;  /* 0x0000009f9c9f7223 */ /* 0x000fe4000001089a */
[----:B------:R-:W-:Y:S02]  /*4730*/  FMUL.FTZ R196, R138, R155 ;  /* 0x0000009b8ac47220 */ /* 0x000fe40000410000 */
[----:B------:R-:W-:-:S02]  /*4740*/  FADD.FTZ R158, R195, R158 ;  /* 0x0000009ec39e7221 */ /* 0x000fc40000010000 */
[----:B------:R-:W-:Y:S02]  /*4750*/  FADD.FTZ R159, R196, R159 ;  /* 0x0000009fc49f7221 */ /* 0x000fe40000010000 */
[C---:B------:R-:W-:Y:S02]  /*4760*/  FMUL.FTZ R154, R161.reuse, R158 ;  /* 0x0000009ea19a7220 */ /* 0x040fe40000410000 */
[CC--:B------:R-:W-:Y:S02]  /*4770*/  FMUL.FTZ R155, R161.reuse, R159.reuse ;  /* 0x0000009fa19b7220 */ /* 0x0c0fe40000410000 */
[----:B------:R-:W-:Y:S01]  /*4780*/  FFMA.FTZ R159, R160, R159, -R154 ;  /* 0x0000009fa09f7223 */ /* 0x000fe2000001089a */
[----:B------:R-:W-:Y:S01]  /*4790*/  ISETP.NE.AND P0, PT, R0, 0x7f, PT ;  /* 0x0000007f0000780c */ /* 0x000fe20003f05270 */
[----:B------:R-:W-:Y:S02]  /*47a0*/  FMUL.FTZ R154, R161, R152 ;  /* 0x00000098a19a7220 */ /* 0x000fe40000410000 */
[----:B------:R-:W-:-:S02]  /*47b0*/  FFMA.FTZ R158, R160, R158, R155 ;  /* 0x0000009ea09e7223 */ /* 0x000fc4000001009b */
        /* <DEDUP_REMOVED lines=25> */
.L_x_3622:
[----:B------:R-:W-:Y:S05]  /*4950*/  BSYNC B0 ;  /* 0x0000000000007941 */ /* 0x000fea0003800000 */
.L_x_3621:
        /* <DEDUP_REMOVED lines=17> */
[C---:B---3--:R-:W-:Y:S02]  /*4a70*/  FMUL.FTZ R222, R180.reuse, R54 ;  /* 0x00000036b4de7220 */ /* 0x048fe40000410000 */
[----:B-1----:R-:W-:Y:S02]  /*4a80*/  FMUL.FTZ R221, R180, R55 ;  /* 0x00000037b4dd7220 */ /* 0x002fe40000410000 */
        /* <DEDUP_REMOVED lines=18> */
[----:B------:R-:W-:-:S05]  /*4bb0*/  IMAD R52, R0, 0x50, RZ ;  /* 0x0000005000347824 */ /* 0x000fca00078e02ff */
[----:B------:R-:W-:Y:S04]  /*4bc0*/  LDS.128 R40, [R52+0x10870] ;  /* 0x0108700034287984 */ /* 0x000fe80000000c00 */
[----:B------:R-:W1:Y:S02]  /*4bd0*/  LDS.128 R36, [R52+0x10880] ;  /* 0x0108800034247984 */ /* 0x000e640000000c00 */
[----:B-1----:R-:W-:-:S04]  /*4be0*/  FMUL.FTZ R45, R41, R37 ;  /* 0x00000025292d7220 */ /* 0x002fc80000410000 */
        /* <DEDUP_REMOVED lines=8> */
[----:B------:R-:W1:Y:S01]  /*4c70*/  LDS.128 R40, [R52+0x10890] ;  /* 0x0108900034287984 */ /* 0x000e620000000c00 */
[----:B------:R-:W-:Y:S02]  /*4c80*/  FADD.FTZ R39, R39, R36 ;  /* 0x0000002427277221 */ /* 0x000fe40000010000 */
[C---:B-1----:R-:W-:Y:S02]  /*4c90*/  FMUL.FTZ R37, R41.reuse, R45 ;  /* 0x0000002d29257220 */ /* 0x042fe40000410000 */
[C---:B------:R-:W-:Y:S02]  /*4ca0*/  FMUL.FTZ R36, R41.reuse, R38 ;  /* 0x0000002629247220 */ /* 0x040fe40000410000 */
[CC--:B------:R-:W-:Y:S02]  /*4cb0*/  FFMA.FTZ R46, R40.reuse, R44.reuse, -R37 ;  /* 0x0000002c282e7223 */ /* 0x0c0fe40000010825 */
[----:B------:R-:W-:Y:S02]  /*4cc0*/  FMUL.FTZ R44, R41, R44 ;  /* 0x0000002c292c7220 */ /* 0x000fe40000410000 */
[----:B------:R-:W-:-:S02]  /*4cd0*/  FFMA.FTZ R36, R40, R39, R36 ;  /* 0x0000002728247223 */ /* 0x000fc40000010024 */
[----:B------:R-:W-:Y:S02]  /*4ce0*/  FMUL.FTZ R41, R41, R39 ;  /* 0x0000002729297220 */ /* 0x000fe40000410000 */
[----:B------:R-:W-:Y:S02]  /*4cf0*/  FADD.FTZ R43, R43, R36 ;  /* 0x000000242b2b7221 */ /* 0x000fe40000010000 */
[C---:B------:R-:W-:Y:S02]  /*4d00*/  FFMA.FTZ R41, R40.reuse, R38, -R41 ;  /* 0x0000002628297223 */ /* 0x040fe40000010829 */
[----:B------:R-:W1:Y:S01]  /*4d10*/  LDS.128 R36, [R52+0x108a0] ;  /* 0x0108a00034247984 */ /* 0x000e620000000c00 */
[----:B------:R-:W-:Y:S02]  /*4d20*/  FFMA.FTZ R45, R40, R45, R44 ;  /* 0x0000002d282d7223 */ /* 0x000fe4000001002c */
[----:B------:R-:W-:Y:S02]  /*4d30*/  FADD.FTZ R42, R42, R41 ;  /* 0x000000292a2a7221 */ /* 0x000fe40000010000 */
[----:B-1----:R-:W-:-:S02]  /*4d40*/  FMUL.FTZ R41, R37, R45 ;  /* 0x0000002d25297220 */ /* 0x002fc40000410000 */
        /* <DEDUP_REMOVED lines=10> */
[----:B------:R1:W3:Y:S02]  /*4df0*/  SHFL.UP PT, R38, R40, 0x1, RZ ;  /* 0x0420000028267989 */ /* 0x0002e400000e00ff */
.L_x_3729:
[----:B------:R-:W-:Y:S05]  /*4e00*/  BRA.DIV ~URZ, `(.L_x_3626) ;  /* 0x000078027f007947 */ /* 0x000fea000b800000 */
[----:B------:R-:W4:Y:S01]  /*4e10*/  SHFL.UP PT, R39, R43, 0x1, RZ ;  /* 0x042000002b277989 */ /* 0x000f2200000e00ff */
[----:B------:R-:W-:-:S03]  /*4e20*/  ISETP.GE.AND P0, PT, R188, 0x1, PT ;  /* 0x00000001bc00780c */ /* 0x000fc60003f06270 */
[----:B------:R-:W0:Y:S04]  /*4e30*/  SHFL.UP PT, R37, R45, 0x1, RZ ;  /* 0x042000002d257989 */ /* 0x000e2800000e00ff */
[----:B------:R-:W1:Y:S01]  /*4e40*/  SHFL.UP PT, R36, R41, 0x1, RZ ;  /* 0x0420000029247989 */ /* 0x000e6200000e00ff */
[----:B----4-:R-:W-:-:S04]  /*4e50*/  FMUL.FTZ R42, R41, R39 ;  /* 0x00000027292a7220 */ /* 0x010fc80000410000 */
[CC--:B0-----:R-:W-:Y:S02]  /*4e60*/  FFMA.FTZ R42, R40.reuse, R37.reuse, -R42 ;  /* 0x00000025282a7223 */ /* 0x0c1fe4000001082a */
[----:B------:R-:W-:Y:S02]  /*4e70*/  FMUL.FTZ R37, R41, R37 ;  /* 0x0000002529257220 */ /* 0x000fe40000410000 */
[----:B------:R-:W-:Y:S02]  /*4e80*/  @P0 FADD.FTZ R45, R45, R42 ;  /* 0x0000002a2d2d0221 */ /* 0x000fe40000010000 */
[----:B------:R-:W-:Y:S02]  /*4e90*/  FFMA.FTZ R44, R40, R39, R37 ;  /* 0x00000027282c7223 */ /* 0x000fe40000010025 */
[----:B---3--:R-:W-:Y:S02]  /*4ea0*/  FMUL.FTZ R37, R41, R38 ;  /* 0x0000002629257220 */ /* 0x008fe40000410000 */
[----:B------:R-:W-:-:S02]  /*4eb0*/  @P0 FADD.FTZ R43, R43, R44 ;  /* 0x0000002c2b2b0221 */ /* 0x000fc40000010000 */
[CC--:B-1----:R-:W-:Y:S02]  /*4ec0*/  FFMA.FTZ R42, R40.reuse, R36.reuse, R37 ;  /* 0x00000024282a7223 */ /* 0x0c2fe40000010025 */
[C---:B------:R-:W-:Y:S01]  /*4ed0*/  FMUL.FTZ R37, R41.reuse, R36 ;  /* 0x0000002429257220 */ /* 0x040fe20000410000 */
[----:B------:R-:W-:Y:S02]  /*4ee0*/  SHFL.UP PT, R39, R43, 0x2, RZ ;  /* 0x044000002b277989 */ /* 0x000fe400000e00ff */
[----:B------:R-:W-:Y:S01]  /*4ef0*/  FSEL R41, R41, R42, !P0 ;  /* 0x0000002a29297208 */ /* 0x000fe20004000000 */
[----:B------:R-:W-:Y:S01]  /*4f00*/  @P0 FFMA.FTZ R40, R40, R38, -R37 ;  /* 0x0000002628280223 */ /* 0x000fe20000010825 */
[----:B------:R-:W-:Y:S01]  /*4f10*/  ISETP.GE.AND P0, PT, R188, 0x2, PT ;  /* 0x00000002bc00780c */ /* 0x000fe20003f06270 */
[----:B------:R-:W0:Y:S04]  /*4f20*/  SHFL.UP PT, R38, R45, 0x2, RZ ;  /* 0x044000002d267989 */ /* 0x000e2800000e00ff */
[----:B------:R-:W1:Y:S04]  /*4f30*/  SHFL.UP PT, R37, R40, 0x2, RZ ;  /* 0x0440000028257989 */ /* 0x000e6800000e00ff */
[----:B------:R-:W3:Y:S01]  /*4f40*/  SHFL.UP PT, R36, R41, 0x2, RZ ;  /* 0x0440000029247989 */ /* 0x000ee200000e00ff */
[----:B0-----:R-:W-:-:S04]  /*4f50*/  FMUL.FTZ R42, R41, R38 ;  /* 0x00000026292a7220 */ /* 0x001fc80000410000 */
[CC--:B------:R-:W-:Y:S02]  /*4f60*/  FFMA.FTZ R44, R40.reuse, R39.reuse, R42 ;  /* 0x00000027282c7223 */ /* 0x0c0fe4000001002a */
[----:B------:R-:W-:Y:S02]  /*4f70*/  FMUL.FTZ R39, R41, R39 ;  /* 0x0000002729277220 */ /* 0x000fe40000410000 */
[----:B------:R-:W-:Y:S02]  /*4f80*/  @P0 FADD.FTZ R43, R43, R44 ;  /* 0x0000002c2b2b0221 */ /* 0x000fe40000010000 */
[----:B------:R-:W-:Y:S02]  /*4f90*/  FFMA.FTZ R42, R40, R38, -R39 ;  /* 0x00000026282a7223 */ /* 0x000fe40000010827 */
[C---:B-1----:R-:W-:Y:S02]  /*4fa0*/  FMUL.FTZ R39, R41.reuse, R37 ;  /* 0x0000002529277220 */ /* 0x042fe40000410000 */
[----:B---3--:R-:W-:-:S02]  /*4fb0*/  FMUL.FTZ R38, R41, R36 ;  /* 0x0000002429267220 */ /* 0x008fc40000410000 */
[C---:B------:R-:W-:Y:S02]  /*4fc0*/  FFMA.FTZ R36, R40.reuse, R36, R39 ;  /* 0x0000002428247223 */ /* 0x040fe40000010027 */
[----:B------:R-:W-:Y:S02]  /*4fd0*/  @P0 FFMA.FTZ R40, R40, R37, -R38 ;  /* 0x0000002528280223 */ /* 0x000fe40000010826 */
[----:B------:R-:W-:Y:S01]  /*4fe0*/  @P0 FADD.FTZ R45, R45, R42 ;  /* 0x0000002a2d2d0221 */ /* 0x000fe20000010000 */
[----:B------:R-:W0:Y:S01]  /*4ff0*/  SHFL.UP PT, R37, R43, 0x4, RZ ;  /* 0x048000002b257989 */ /* 0x000e2200000e00ff */
[----:B------:R-:W-:Y:S02]  /*5000*/  FSEL R41, R41, R36, !P0 ;  /* 0x0000002429297208 */ /* 0x000fe40004000000 */
[----:B------:R-:W-:Y:S01]  /*5010*/  ISETP.GE.AND P0, PT, R188, 0x4, PT ;  /* 0x00000004bc00780c */ /* 0x000fe20003f06270 */
[----:B------:R-:W1:Y:S04]  /*5020*/  SHFL.UP PT, R39, R45, 0x4, RZ ;  /* 0x048000002d277989 */ /* 0x000e6800000e00ff */
[----:B------:R-:W3:Y:S04]  /*5030*/  SHFL.UP PT, R36, R40, 0x4, RZ ;  /* 0x0480000028247989 */ /* 0x000ee800000e00ff */
[----:B------:R-:W4:Y:S01]  /*5040*/  SHFL.UP PT, R38, R41, 0x4, RZ ;  /* 0x0480000029267989 */ /* 0x000f2200000e00ff */
[----:B0-----:R-:W-:-:S04]  /*5050*/  FMUL.FTZ R42, R41, R37 ;  /* 0x00000025292a7220 */ /* 0x001fc80000410000 */
[CC--:B-1----:R-:W-:Y:S02]  /*5060*/  FFMA.FTZ R42, R40.reuse, R39.reuse, -R42 ;  /* 0x00000027282a7223 */ /* 0x0c2fe4000001082a */
[----:B------:R-:W-:Y:S02]  /*5070*/  FMUL.FTZ R39, R41, R39 ;  /* 0x0000002729277220 */ /* 0x000fe40000410000 */
[----:B------:R-:W-:Y:S02]  /*5080*/  @P0 FADD.FTZ R45, R45, R42 ;  /* 0x0000002a2d2d0221 */ /* 0x000fe40000010000 */
[----:B------:R-:W-:Y:S02]  /*5090*/  FFMA.FTZ R44, R40, R37, R39 ;  /* 0x00000025282c7223 */ /* 0x000fe40000010027 */
[----:B---3--:R-:W-:Y:S02]  /*50a0*/  FMUL.FTZ R37, R41, R36 ;  /* 0x0000002429257220 */ /* 0x008fe40000410000 */
[----:B------:R-:W-:-:S02]  /*50b0*/  @P0 FADD.FTZ R43, R43, R44 ;  /* 0x0000002c2b2b0221 */ /* 0x000fc40000010000 */
[CC--:B----4-:R-:W-:Y:S02]  /*50c0*/  FFMA.FTZ R42, R40.reuse, R38.reuse, R37 ;  /* 0x00000026282a7223 */ /* 0x0d0fe40000010025 */
[C---:B------:R-:W-:Y:S01]  /*50d0*/  FMUL.FTZ R37, R41.reuse, R38 ;  /* 0x0000002629257220 */ /* 0x040fe20000410000 */
[----:B------:R-:W-:Y:S02]  /*50e0*/  SHFL.UP PT, R39, R43, 0x8, RZ ;  /* 0x050000002b277989 */ /* 0x000fe400000e00ff */
[----:B------:R-:W-:Y:S01]  /*50f0*/  FSEL R41, R41, R42, !P0 ;  /* 0x0000002a29297208 */ /* 0x000fe20004000000 */
[----:B------:R-:W-:Y:S01]  /*5100*/  @P0 FFMA.FTZ R40, R40, R36, -R37 ;  /* 0x0000002428280223 */ /* 0x000fe20000010825 */
[----:B------:R-:W0:Y:S01]  /*5110*/  SHFL.UP PT, R38, R45, 0x8, RZ ;  /* 0x050000002d267989 */ /* 0x000e2200000e00ff */
[----:B------:R-:W-:-:S03]  /*5120*/  ISETP.GE.AND P0, PT, R188, 0x8, PT ;  /* 0x00000008bc00780c */ /* 0x000fc60003f06270 */
        /* <DEDUP_REMOVED lines=10> */
[----:B------:R-:W-:Y:S01]  /*51d0*/  @P0 FFMA.FTZ R40, R40, R37, -R38 ;  /* 0x0000002528280223 */ /* 0x000fe20000010826 */
[----:B------:R0:W1:Y:S01]  /*51e0*/  SHFL.UP PT, R39, R43, 0x10, RZ ;  /* 0x060000002b277989 */ /* 0x00006200000e00ff */
[----:B------:R-:W-:Y:S01]  /*51f0*/  @P0 FADD.FTZ R45, R45, R42 ;  /* 0x0000002a2d2d0221 */ /* 0x000fe20000010000 */
[----:B------:R-:W-:Y:S02]  /*5200*/  FSEL R44, R41, R36, !P0 ;  /* 0x00000024292c7208 */ /* 0x000fe40004000000 */
[----:B------:R0:W3:Y:S02]  /*5210*/  SHFL.UP PT, R38, R40, 0x10, RZ ;  /* 0x0600000028267989 */ /* 0x0000e400000e00ff */
[----:B------:R-:W-:Y:S02]  /*5220*/  MOV R46, R45 ;  /* 0x0000002d002e7202 */ /* 0x000fe40000000f00 */
[----:B------:R0:W4:Y:S04]  /*5230*/  SHFL.UP PT, R42, R45, 0x10, RZ ;  /* 0x060000002d2a7989 */ /* 0x00012800000e00ff */
[----:B------:R0:W2:Y:S02]  /*5240*/  SHFL.UP PT, R41, R44, 0x10, RZ ;  /* 0x060000002c297989 */ /* 0x0000a400000e00ff */
.L_x_3730:
[----:B------:R-:W-:Y:S01]  /*5250*/  ISETP.GE.AND P0, PT, R188, 0x10, PT ;  /* 0x00000010bc00780c */ /* 0x000fe20003f06270 */
[----:B-1----:R-:W-:Y:S01]  /*5260*/  FMUL.FTZ R37, R39, R44 ;  /* 0x0000002c27257220 */ /* 0x002fe20000410000 */
[----:B0-----:R-:W-:Y:S01]  /*5270*/  MOV R45, R40 ;  /* 0x00000028002d7202 */ /* 0x001fe20000000f00 */
[----:B---3--:R-:W-:-:S04]  /*5280*/  FMUL.FTZ R36, R38, R44 ;  /* 0x0000002c26247220 */ /* 0x008fc80000410000 */
[CC--:B----4-:R-:W-:Y:S02]  /*5290*/  FFMA.FTZ R37, R42.reuse, R45.reuse, -R37 ;  /* 0x0000002d2a257223 */ /* 0x0d0fe40000010825 */
[-C--:B------:R-:W-:Y:S02]  /*52a0*/  FMUL.FTZ R42, R42, R44.reuse ;  /* 0x0000002c2a2a7220 */ /* 0x080fe40000410000 */
[CC--:B--2---:R-:W-:Y:S02]  /*52b0*/  FFMA.FTZ R47, R41.reuse, R45.reuse, R36 ;  /* 0x0000002d292f7223 */ /* 0x0c4fe40000010024 */
[----:B------:R-:W-:Y:S02]  /*52c0*/  FMUL.FTZ R41, R41, R44 ;  /* 0x0000002c29297220 */ /* 0x000fe40000410000 */
[----:B------:R-:W-:Y:S01]  /*52d0*/  FFMA.FTZ R42, R39, R45, R42 ;  /* 0x0000002d272a7223 */ /* 0x000fe2000001002a */
        /* <DEDUP_REMOVED lines=8> */
[----:B------:R-:W-:-:S03]  /*5360*/  MOV R41, 0x5380 ;  /* 0x0000538000297802 */ /* 0x000fc60000000f00 */
[----:B-----5:R-:W-:Y:S05]  /*5370*/  CALL.REL.NOINC `($__internal_88_$__cuda_sm70_shflsync_idx_p) ;  /* 0x00008f4000007944 */ /* 0x020fea0003c00000 */
.L_x_3627:
[----:B------:R-:W-:Y:S05]  /*5380*/  BRA.CONV ~URZ, `(.L_x_3628) ;  /* 0x000000437f007947 */ /* 0x000fea000b800000 */
[----:B-1----:R-:W-:Y:S01]  /*5390*/  HFMA2.MMA R42, -RZ, RZ, 0, 1.847743988037109375e-06 ;  /* 0x0000001fff2a7435 */ /* 0x002fe200000001ff */
[----:B------:R-:W-:Y:S02]  /*53a0*/  MOV R40, R44 ;  /* 0x0000002c00287202 */ /* 0x000fe40000000f00 */
[----:B------:R-:W-:-:S03]  /*53b0*/  MOV R41, 0x53d0 ;  /* 0x000053d000297802 */ /* 0x000fc60000000f00 */
[----:B0-2--5:R-:W-:Y:S05]  /*53c0*/  CALL.REL.NOINC `($__internal_88_$__cuda_sm70_shflsync_idx_p) ;  /* 0x00008ef000007944 */ /* 0x025fea0003c00000 */
.L_x_3628:
[----:B------:R-:W-:Y:S05]  /*53d0*/  BRA.CONV ~URZ, `(.L_x_3629) ;  /* 0x000000437f007947 */ /* 0x000fea000b800000 */
[----:B-1----:R-:W-:Y:S01]  /*53e0*/  HFMA2.MMA R42, -RZ, RZ, 0, 1.847743988037109375e-06 ;  /* 0x0000001fff2a7435 */ /* 0x002fe200000001ff */
[----:B------:R-:W-:Y:S02]  /*53f0*/  MOV R40, R38 ;  /* 0x0000002600287202 */ /* 0x000fe40000000f00 */
[----:B------:R-:W-:-:S03]  /*5400*/  MOV R41, 0x5420 ;  /* 0x0000542000297802 */ /* 0x000fc60000000f00 */
[----:B0-2--5:R-:W-:Y:S05]  /*5410*/  CALL.REL.NOINC `($__internal_88_$__cuda_sm70_shflsync_idx_p) ;  /* 0x00008ea000007944 */ /* 0x025fea0003c00000 */
.L_x_3629:
[----:B------:R-:W-:Y:S05]  /*5420*/  BRA.CONV ~URZ, `(.L_x_3630) ;  /* 0x000000437f007947 */ /* 0x000fea000b800000 */
[----:B-1----:R-:W-:Y:S01]  /*5430*/  HFMA2.MMA R42, -RZ, RZ, 0, 1.847743988037109375e-06 ;  /* 0x0000001fff2a7435 */ /* 0x002fe200000001ff */
[----:B------:R-:W-:-:S02]  /*5440*/  MOV R40, R43 ;  /* 0x0000002b00287202 */ /* 0x000fc40000000f00 */
[----:B------:R-:W-:-:S03]  /*5450*/  MOV R41, 0x5470 ;  /* 0x0000547000297802 */ /* 0x000fc60000000f00 */
[----:B0-2--5:R-:W-:Y:S05]  /*5460*/  CALL.REL.NOINC `($__internal_88_$__cuda_sm70_shflsync_idx_p) ;  /* 0x00008e5000007944 */ /* 0x025fea0003c00000 */
.L_x_3630:
[----:B------:R-:W-:Y:S05]  /*5470*/  BRA.DIV ~URZ, `(.L_x_3631) ;  /* 0x00007d027f007947 */ /* 0x000fea000b800000 */
[----:B-----5:R3:W4:Y:S04]  /*5480*/  SHFL.IDX PT, R48, R68, RZ, 0x1f ;  /* 0x00001fff44307589 */ /* 0x02072800000e0000 */
[----:B------:R3:W2:Y:S04]  /*5490*/  SHFL.IDX PT, R49, R69, RZ, 0x1f ;  /* 0x00001fff45317589 */ /* 0x0006a800000e0000 */
[----:B------:R3:W1:Y:S04]  /*54a0*/  SHFL.IDX PT, R50, R70, RZ, 0x1f ;  /* 0x00001fff46327589 */ /* 0x00066800000e0000 */
[----:B------:R3:W0:Y:S04]  /*54b0*/  SHFL.IDX PT, R51, R71, RZ, 0x1f ;  /* 0x00001fff47337589 */ /* 0x00062800000e0000 */
[----:B------:R-:W0:Y:S04]  /*54c0*/  SHFL.UP PT, R45, R45, 0x1, RZ ;  /* 0x042000002d2d7989 */ /* 0x000e2800000e00ff */
[----:B------:R-:W0:Y:S04]  /*54d0*/  SHFL.UP PT, R44, R44, 0x1, RZ ;  /* 0x042000002c2c7989 */ /* 0x000e2800000e00ff */
[----:B------:R-:W0:Y:S04]  /*54e0*/  SHFL.UP PT, R38, R38, 0x1, RZ ;  /* 0x0420000026267989 */ /* 0x000e2800000e00ff */
[----:B------:R-:W0:Y:S02]  /*54f0*/  SHFL.UP PT, R43, R43, 0x1, RZ ;  /* 0x042000002b2b7989 */ /* 0x000e2400000e00ff */
.L_x_3731:
[-C--:B0-234-:R-:W-:Y:S02]  /*5500*/  FMUL.FTZ R36, R51, R44.reuse ;  /* 0x0000002c33247220 */ /* 0x09dfe40000410000 */
[----:B-1----:R-:W-:-:S02]  /*5510*/  FMUL.FTZ R40, R50, R44 ;  /* 0x0000002c32287220 */ /* 0x002fc40000410000 */
[-C--:B------:R-:W-:Y:S02]  /*5520*/  FFMA.FTZ R37, R50, R45.reuse, -R36 ;  /* 0x0000002d32257223 */ /* 0x080fe40000010824 */
[-C--:B------:R-:W-:Y:S02]  /*5530*/  FMUL.FTZ R41, R49, R44.reuse ;  /* 0x0000002c31297220 */ /* 0x080fe40000410000 */
[----:B------:R-:W-:Y:S02]  /*5540*/  @P1 FADD.FTZ R50, R37, R38 ;  /* 0x0000002625321221 */ /* 0x000fe40000010000 */
[----:B------:R-:W0:Y:S01]  /*5550*/  LDS.128 R36, [R52+0x10870] ;  /* 0x0108700034247984 */ /* 0x000e220000000c00 */
[----:B------:R-:W-:Y:S02]  /*5560*/  FMUL.FTZ R44, R48, R44 ;  /* 0x0000002c302c7220 */ /* 0x000fe40000410000 */
[-C--:B------:R-:W-:Y:S02]  /*5570*/  FFMA.FTZ R40, R51, R45.reuse, R40 ;  /* 0x0000002d33287223 */ /* 0x080fe40000010028 */
[----:B------:R-:W-:-:S02]  /*5580*/  @P1 FFMA.FTZ R49, R49, R45, R44 ;  /* 0x0000002d31311223 */ /* 0x000fc4000001002c */
        /* <DEDUP_REMOVED lines=38> */
.L_x_3624:
[----:B------:R-:W-:Y:S05]  /*57f0*/  BSYNC B0 ;  /* 0x0000000000007941 */ /* 0x000fea0003800000 */
.L_x_3623:
[----:B------:R-:W-:Y:S01]  /*5800*/  WARPSYNC 0xffffffff ;  /* 0xffffffff00007948 */ /* 0x000fe20003800000 */
[----:B------:R-:W-:Y:S02]  /*5810*/  LOP3.LUT P0, RZ, R0, 0x1f, RZ, 0xc0, !PT ;  /* 0x0000001f00ff7812 */ /* 0x000fe4000780c0ff */
[CC--:B--2---:R-:W-:Y:S01]  /*5820*/  FMUL.FTZ R37, R161.reuse, R159.reuse ;  /* 0x0000009fa1257220 */ /* 0x0c4fe20000410000 */
[----:B------:R-:W-:Y:S01]  /*5830*/  BAR.SYNC.DEFER_BLOCKING 0x0 ;  /* 0x0000000000007b1d */ /* 0x000fe20000010000 */
[----:B------:R-:W-:Y:S01]  /*5840*/  FMUL.FTZ R36, R161, -R158 ;  /* 0x8000009ea1247220 */ /* 0x000fe20000410000 */
[----:B0-----:R-:W-:Y:S01]  /*5850*/  LEA.HI R46, R0, R0, RZ, 0x1e ;  /* 0x00000000002e7211 */ /* 0x001fe200078ff0ff */
[C---:B------:R-:W-:Y:S01]  /*5860*/  FFMA.FTZ R37, R160.reuse, R158, -R37 ;  /* 0x0000009ea0257223 */ /* 0x040fe20000010825 */
[----:B------:R-:W-:Y:S01]  /*5870*/  USHF.L.U32 UR48, UR7, 0x4, URZ ;  /* 0x0000000407307899 */ /* 0x000fe2000800063f */
        /* <DEDUP_REMOVED lines=18> */
[----:B------:R-:W-:Y:S02]  /*59a0*/  FADD.FTZ R36, R61, R36 ;  /* 0x000000243d247221 */ /* 0x000fe40000010000 */
[----:B------:R-:W-:Y:S02]  /*59b0*/  FADD.FTZ R41, -R60, R41 ;  /* 0x000000293c297221 */ /* 0x000fe40000010100 */
[CC--:B------:R-:W-:Y:S02]  /*59c0*/  FMUL.FTZ R39, R35.reuse, -R38.reuse ;  /* 0x8000002623277220 */ /* 0x0c0fe40000410000 */
[----:B------:R-:W-:Y:S02]  /*59d0*/  FFMA.FTZ R37, R34, R38, -R37 ;  /* 0x0000002622257223 */ /* 0x000fe40000010825 */
[----:B------:R-:W-:-:S02]  /*59e0*/  FMUL.FTZ R38, R35, -R36 ;  /* 0x8000002423267220 */ /* 0x000fc40000410000 */
[-C--:B------:R-:W-:Y:S02]  /*59f0*/  FMUL.FTZ R43, R35, -R41.reuse ;  /* 0x80000029232b7220 */ /* 0x080fe40000410000 */
[C---:B------:R-:W-:Y:S02]  /*5a00*/  FFMA.FTZ R39, R34.reuse, R40, R39 ;  /* 0x0000002822277223 */ /* 0x040fe40000010027 */
        /* <DEDUP_REMOVED lines=12> */
[----:B------:R-:W-:Y:S02]  /*5ad0*/  FMUL.FTZ R37, R31, -R40 ;  /* 0x800000281f257220 */ /* 0x000fe40000410000 */
[----:B------:R-:W-:Y:S02]  /*5ae0*/  FADD.FTZ R36, R65, R36 ;  /* 0x0000002441247221 */ /* 0x000fe40000010000 */
[----:B------:R-:W-:Y:S02]  /*5af0*/  FADD.FTZ R39, -R64, R39 ;  /* 0x0000002740277221 */ /* 0x000fe40000010100 */
[----:B------:R-:W-:-:S02]  /*5b00*/  FMUL.FTZ R41, R31, -R38 ;  /* 0x800000261f297220 */ /* 0x000fc40000410000 */
[C---:B------:R-:W-:Y:S02]  /*5b10*/  FFMA.FTZ R37, R30.reuse, R38, -R37 ;  /* 0x000000261e257223 */ /* 0x040fe40000010825 */
[C---:B------:R-:W-:Y:S02]  /*5b20*/  FMUL.FTZ R38, R31.reuse, -R36 ;  /* 0x800000241f267220 */ /* 0x040fe40000410000 */
[-C--:B------:R-:W-:Y:S02]  /*5b30*/  FMUL.FTZ R43, R31, -R39.reuse ;  /* 0x800000271f2b7220 */ /* 0x080fe40000410000 */
[C---:B------:R-:W-:Y:S02]  /*5b40*/  FFMA.FTZ R41, R30.reuse, R40, R41 ;  /* 0x000000281e297223 */ /* 0x040fe40000010029 */
[C---:B------:R-:W-:Y:S02]  /*5b50*/  FFMA.FTZ R39, R30.reuse, R39, R38 ;  /* 0x000000271e277223 */ /* 0x040fe40000010026 */
[----:B------:R-:W-:-:S02]  /*5b60*/  FFMA.FTZ R36, R30, R36, -R43 ;  /* 0x000000241e247223 */ /* 0x000fc4000001082b */
[C---:B------:R-:W-:Y:S02]  /*5b70*/  FMUL.FTZ R38, R29.reuse, -R41 ;  /* 0x800000291d267220 */ /* 0x040fe40000410000 */
[-C--:B------:R-:W-:Y:S02]  /*5b80*/  FMUL.FTZ R40, R29, -R37.reuse ;  /* 0x800000251d287220 */ /* 0x080fe40000410000 */
[----:B------:R-:W-:Y:S02]  /*5b90*/  FADD.FTZ R39, -R66, R39 ;  /* 0x0000002742277221 */ /* 0x000fe40000010100 */
[----:B------:R-:W-:Y:S02]  /*5ba0*/  FADD.FTZ R36, R67, R36 ;  /* 0x0000002443247221 */ /* 0x000fe40000010000 */
[C---:B------:R-:W-:Y:S02]  /*5bb0*/  FFMA.FTZ R38, R28.reuse, R37, -R38 ;  /* 0x000000251c267223 */ /* 0x040fe40000010826 */
[----:B------:R-:W-:-:S02]  /*5bc0*/  FFMA.FTZ R40, R28, R41, R40 ;  /* 0x000000291c287223 */ /* 0x000fc40000010028 */
[CC--:B------:R-:W-:Y:S02]  /*5bd0*/  FMUL.FTZ R37, R29.reuse, -R39.reuse ;  /* 0x800000271d257220 */ /* 0x0c0fe40000410000 */
[-C--:B------:R-:W-:Y:S02]  /*5be0*/  FMUL.FTZ R41, R29, -R36.reuse ;  /* 0x800000241d297220 */ /* 0x080fe40000410000 */
        /* <DEDUP_REMOVED lines=32> */
[C---:B------:R-:W-:Y:S02]  /*5df0*/  FMUL.FTZ R40, R21.reuse, -R39 ;  /* 0x8000002715287220 */ /* 0x040fe40000410000 */
[----:B------:R-:W-:-:S02]  /*5e00*/  FMUL.FTZ R38, R21, -R41 ;  /* 0x8000002915267220 */ /* 0x000fc40000410000 */
[----:B------:R-:W-:Y:S02]  /*5e10*/  FADD.FTZ R37, R224, R37 ;  /* 0x00000025e0257221 */ /* 0x000fe40000010000 */
[----:B------:R-:W-:Y:S02]  /*5e20*/  FADD.FTZ R36, -R223, R36 ;  /* 0x00000024df247221 */ /* 0x000fe40000010100 */
[C---:B------:R-:W-:Y:S02]  /*5e30*/  FFMA.FTZ R40, R20.reuse, R41, R40 ;  /* 0x0000002914287223 */ /* 0x040fe40000010028 */
[----:B------:R-:W-:Y:S02]  /*5e40*/  FFMA.FTZ R38, R20, R39, -R38 ;  /* 0x0000002714267223 */ /* 0x000fe40000010826 */
[C---:B------:R-:W-:Y:S02]  /*5e50*/  FMUL.FTZ R41, R21.reuse, -R37 ;  /* 0x8000002515297220 */ /* 0x040fe40000410000 */
[----:B------:R-:W-:-:S02]  /*5e60*/  FMUL.FTZ R39, R21, -R36 ;  /* 0x8000002415277220 */ /* 0x000fc40000410000 */
[C---:B------:R-:W-:Y:S02]  /*5e70*/  FFMA.FTZ R36, R20.reuse, R36, R41 ;  /* 0x0000002414247223 */ /* 0x040fe40000010029 */
[----:B------:R-:W-:Y:S02]  /*5e80*/  FFMA.FTZ R39, R20, R37, -R39 ;  /* 0x0000002514277223 */ /* 0x000fe40000010827 */
[----:B------:R-:W-:Y:S02]  /*5e90*/  FMUL.FTZ R37, R19, -R40 ;  /* 0x8000002813257220 */ /* 0x000fe40000410000 */
[----:B------:R-:W-:Y:S02]  /*5ea0*/  FADD.FTZ R36, -R225, R36 ;  /* 0x00000024e1247221 */ /* 0x000fe40000010100 */
[----:B------:R-:W-:Y:S02]  /*5eb0*/  FADD.FTZ R39, R226, R39 ;  /* 0x00000027e2277221 */ /* 0x000fe40000010000 */
[----:B------:R-:W-:-:S02]  /*5ec0*/  FMUL.FTZ R41, R19, -R38 ;  /* 0x8000002613297220 */ /* 0x000fc40000410000 */
[C---:B------:R-:W-:Y:S02]  /*5ed0*/  FFMA.FTZ R37, R18.reuse, R38, -R37 ;  /* 0x0000002612257223 */ /* 0x040fe40000010825 */
[C---:B------:R-:W-:Y:S02]  /*5ee0*/  FMUL.FTZ R38, R19.reuse, -R36 ;  /* 0x8000002413267220 */ /* 0x040fe40000410000 */
[-C--:B------:R-:W-:Y:S02]  /*5ef0*/  FMUL.FTZ R43, R19, -R39.reuse ;  /* 0x80000027132b7220 */ /* 0x080fe40000410000 */
[C---:B------:R-:W-:Y:S02]  /*5f00*/  FFMA.FTZ R41, R18.reuse, R40, R41 ;  /* 0x0000002812297223 */ /* 0x040fe40000010029 */
[C---:B------:R-:W-:Y:S02]  /*5f10*/  FFMA.FTZ R39, R18.reuse, R39, -R38 ;  /* 0x0000002712277223 */ /* 0x040fe40000010826 */
[----:B------:R-:W-:-:S02]  /*5f20*/  FFMA.FTZ R36, R18, R36, R43 ;  /* 0x0000002412247223 */ /* 0x000fc4000001002b */
[C---:B------:R-:W-:Y:S02]  /*5f30*/  FMUL.FTZ R40, R17.reuse, -R37 ;  /* 0x8000002511287220 */ /* 0x040fe40000410000 */
        /* <DEDUP_REMOVED lines=9> */
[----:B------:R-:W-:Y:S02]  /*5fd0*/  FMUL.FTZ R39, R15, -R40 ;  /* 0x800000280f277220 */ /* 0x000fe40000410000 */
[----:B------:R-:W-:-:S02]  /*5fe0*/  FADD.FTZ R36, -R229, R36 ;  /* 0x00000024e5247221 */ /* 0x000fc40000010100 */
[----:B------:R-:W-:Y:S02]  /*5ff0*/  FADD.FTZ R37, R230, R37 ;  /* 0x00000025e6257221 */ /* 0x000fe40000010000 */
[CC--:B------:R-:W-:Y:S02]  /*6000*/  FMUL.FTZ R41, R15.reuse, -R38.reuse ;  /* 0x800000260f297220 */ /* 0x0c0fe40000410000 */
[C---:B------:R-:W-:Y:S02]  /*6010*/  FFMA.FTZ R39, R14.reuse, R38, -R39 ;  /* 0x000000260e277223 */ /* 0x040fe40000010827 */
[C---:B------:R-:W-:Y:S02]  /*6020*/  FMUL.FTZ R38, R15.reuse, -R36 ;  /* 0x800000240f267220 */ /* 0x040fe40000410000 */
[----:B------:R-:W-:Y:S02]  /*6030*/  FMUL.FTZ R43, R15, -R37 ;  /* 0x800000250f2b7220 */ /* 0x000fe40000410000 */
[----:B------:R-:W-:-:S02]  /*6040*/  FFMA.FTZ R41, R14, R40, R41 ;  /* 0x000000280e297223 */ /* 0x000fc40000010029 */
        /* <DEDUP_REMOVED lines=12> */
[----:B------:R-:W-:Y:S02]  /*6110*/  FADD.FTZ R36, -R233, R36 ;  /* 0x00000024e9247221 */ /* 0x000fe40000010100 */
[----:B------:R-:W-:Y:S02]  /*6120*/  FADD.FTZ R37, R234, R37 ;  /* 0x00000025ea257221 */ /* 0x000fe40000010000 */
[CC--:B------:R-:W-:Y:S02]  /*6130*/  FMUL.FTZ R38, R11.reuse, -R36.reuse ;  /* 0x800000240b267220 */ /* 0x0c0fe40000410000 */
[CC--:B------:R-:W-:Y:S02]  /*6140*/  FMUL.FTZ R43, R11.reuse, -R37.reuse ;  /* 0x800000250b2b7220 */ /* 0x0c0fe40000410000 */
[C---:B------:R-:W-:Y:S02]  /*6150*/  FFMA.FTZ R39, R10.reuse, R37, -R38 ;  /* 0x000000250a277223 */ /* 0x040fe40000010826 */
[----:B------:R-:W-:Y:S01]  /*6160*/  FFMA.FTZ R38, R10, R36, R43 ;  /* 0x000000240a267223 */ /* 0x000fe2000001002b */
[----:B------:R-:W-:Y:S01]  /*6170*/  MOV R36, UR26 ;  /* 0x0000001a00247c02 */ /* 0x000fe20008000f00 */
[----:B------:R-:W-:-:S02]  /*6180*/  FMUL.FTZ R37, R11, -R41 ;  /* 0x800000290b257220 */ /* 0x000fc40000410000 */
[----:B------:R-:W-:Y:S01]  /*6190*/  FADD.FTZ R43, -R235, R38 ;  /* 0x00000026eb2b7221 */ /* 0x000fe20000010100 */
[----:B------:R-:W-:Y:S01]  /*61a0*/  ISETP.GE.OR P0, PT, R36, c[0x0][0x174], P0 ;  /* 0x00005d0024007a0c */ /* 0x000fe20000706670 */
[-C--:B------:R-:W-:Y:S02]  /*61b0*/  FMUL.FTZ R36, R11, -R40.reuse ;  /* 0x800000280b247220 */ /* 0x080fe40000410000 */
[C---:B------:R-:W-:Y:S01]  /*61c0*/  FFMA.FTZ R40, R10.reuse, R40, -R37 ;  /* 0x000000280a287223 */ /* 0x040fe20000010825 */
[----:B------:R-:W-:Y:S01]  /*61d0*/  MOV R37, RZ ;  /* 0x000000ff00257202 */ /* 0x000fe20000000f00 */
[----:B------:R-:W-:Y:S01]  /*61e0*/  FFMA.FTZ R41, R10, R41, R36 ;  /* 0x000000290a297223 */ /* 0x000fe20000010024 */
[----:B------:R-:W-:Y:S01]  /*61f0*/  HFMA2.MMA R36, -RZ, RZ, 1.875, 0 ;  /* 0x3f800000ff247435 */ /* 0x000fe200000001ff */
[----:B------:R-:W-:Y:S02]  /*6200*/  FADD.FTZ R42, R236, R39 ;  /* 0x00000027ec2a7221 */ /* 0x000fe40000010000 */
[----:B------:R-:W-:-:S07]  /*6210*/  CS2R R38, SRZ ;  /* 0x0000000000267805 */ /* 0x000fce000001ff00 */
[----:B------:R-:W1:Y:S01]  /*6220*/  @!P0 LDS.128 R36, [UR48+0x13080] ;  /* 0x01308030ff248984 */ /* 0x000e620008000c00 */
[----:B------:R-:W-:-:S03]  /*6230*/  ISETP.GT.U32.AND P0, PT, R0, 0x1f, PT ;  /* 0x0000001f0000780c */ /* 0x000fc60003f04070 */
[----:B------:R0:W-:Y:S02]  /*6240*/  STS.128 [R46.X16+0x11280], R40 ;  /* 0x011280282e007388 */ /* 0x0001e4000000cc00 */
[CC--:B0-----:R-:W-:Y:S02]  /*6250*/  FMUL.FTZ R46, R163.reuse, R44.reuse ;  /* 0x0000002ca32e7220 */ /* 0x0c1fe40000410000 */
        /* <DEDUP_REMOVED lines=97> */
[----:B-1---5:R-:W-:-:S05]  /*6870*/  IMAD R70, R0, 0x50, RZ ;  /* 0x0000005000467824 */ /* 0x022fca00078e02ff */
        /* <DEDUP_REMOVED lines=40> */
.L_x_3732:
[----:B------:R-:W-:Y:S05]  /*6b00*/  BRA.DIV ~URZ, `(.L_x_3635) ;  /* 0x00006a227f007947 */ /* 0x000fea000b800000 */
[----:B------:R-:W2:Y:S04]  /*6b10*/  SHFL.DOWN PT, R45, R45, 0x1, 0x1f ;  /* 0x08201f002d2d7f89 */ /* 0x000ea800000e0000 */
[----:B------:R3:W4:Y:S04]  /*6b20*/  SHFL.DOWN PT, R49, R44, 0x1, 0x1f ;  /* 0x08201f002c317f89 */ /* 0x00072800000e0000 */
[----:B------:R3:W0:Y:S02]  /*6b30*/  SHFL.DOWN PT, R42, R46, 0x1, 0x1f ;  /* 0x08201f002e2a7f89 */ /* 0x00062400000e0000 */
.L_x_3733:
        /* <DEDUP_REMOVED lines=13> */
.L_x_3637:
[----:B------:R-:W-:Y:S05]  /*6c10*/  BSYNC B1 ;  /* 0x0000000000017941 */ /* 0x000fea0003800000 */
.L_x_3636:
[----:B------:R-:W-:-:S04]  /*6c20*/  LOP3.LUT R40, R0, 0x1f, RZ, 0xc0, !PT ;  /* 0x0000001f00287812 */ /* 0x000fc800078ec0ff */
[----:B------:R-:W-:Y:S01]  /*6c30*/  ISETP.GT.U32.AND P0, PT, R40, 0x1d, PT ;  /* 0x0000001d2800780c */ /* 0x000fe20003f04070 */
[----:B------:R-:W-:Y:S05]  /*6c40*/  BRA.DIV ~URZ, `(.L_x_3638) ;  /* 0x00006a327f007947 */ /* 0x000fea000b800000 */
[----:B-1----:R1:W3:Y:S04]  /*6c50*/  SHFL.DOWN PT, R43, R47, 0x2, 0x1f ;  /* 0x08401f002f2b7f89 */ /* 0x0022e800000e0000 */
[----:B--2---:R1:W2:Y:S04]  /*6c60*/  SHFL.DOWN PT, R45, R50, 0x2, 0x1f ;  /* 0x08401f00322d7f89 */ /* 0x0042a800000e0000 */
[----:B---3--:R1:W3:Y:S04]  /*6c70*/  SHFL.DOWN PT, R46, R44, 0x2, 0x1f ;  /* 0x08401f002c2e7f89 */ /* 0x0082e800000e0000 */
[----:B0-----:R1:W0:Y:S02]  /*6c80*/  SHFL.DOWN PT, R42, R48, 0x2, 0x1f ;  /* 0x08401f00302a7f89 */ /* 0x00122400000e0000 */
.L_x_3734:
        /* <DEDUP_REMOVED lines=13> */
.L_x_3640:
[----:B------:R-:W-:Y:S05]  /*6d60*/  BSYNC B1 ;  /* 0x0000000000017941 */ /* 0x000fea0003800000 */
.L_x_3639:
[----:B------:R-:W-:-:S04]  /*6d70*/  LOP3.LUT R40, R0, 0x1f, RZ, 0xc0, !PT ;  /* 0x0000001f00287812 */ /* 0x000fc800078ec0ff */
[----:B------:R-:W-:Y:S01]  /*6d80*/  ISETP.GT.U32.AND P0, PT, R40, 0x1b, PT ;  /* 0x0000001b2800780c */ /* 0x000fe20003f04070 */
[----:B------:R-:W-:Y:S10]  /*6d90*/  BRA.DIV ~URZ, `(.L_x_3641) ;  /* 0x00006aa27f007947 */ /* 0x000ff4000b800000 */
[----:B------:R1:W4:Y:S02]  /*6da0*/  SHFL.DOWN PT, R43, R47, 0x4, 0x1f ;  /* 0x08801f002f2b7f89 */ /* 0x00032400000e0000 */
.L_x_3735:
[----:B------:R-:W-:Y:S05]  /*6db0*/  BRA.DIV ~URZ, `(.L_x_3642) ;  /* 0x00006b027f007947 */ /* 0x000fea000b800000 */
[----:B--2---:R2:W1:Y:S04]  /*6dc0*/  SHFL.DOWN PT, R45, R50, 0x4, 0x1f ;  /* 0x08801f00322d7f89 */ /* 0x00446800000e0000 */
[----:B---3--:R2:W3:Y:S04]  /*6dd0*/  SHFL.DOWN PT, R46, R44, 0x4, 0x1f ;  /* 0x08801f002c2e7f89 */ /* 0x0084e800000e0000 */
[----:B0-----:R2:W0:Y:S02]  /*6de0*/  SHFL.DOWN PT, R42, R48, 0x4, 0x1f ;  /* 0x08801f00302a7f89 */ /* 0x00142400000e0000 */
.L_x_3736:
        /* <DEDUP_REMOVED lines=13> */
.L_x_3644:
[----:B------:R-:W-:Y:S05]  /*6ec0*/  BSYNC B1 ;  /* 0x0000000000017941 */ /* 0x000fea0003800000 */
.L_x_3643:
[----:B------:R-:W-:-:S04]  /*6ed0*/  LOP3.LUT R40, R0, 0x1f, RZ, 0xc0, !PT ;  /* 0x0000001f00287812 */ /* 0x000fc800078ec0ff */
[----:B------:R-:W-:Y:S01]  /*6ee0*/  ISETP.GT.U32.AND P0, PT, R40, 0x17, PT ;  /* 0x000000172800780c */ /* 0x000fe20003f04070 */
[----:B------:R-:W-:Y:S05]  /*6ef0*/  BRA.DIV ~URZ, `(.L_x_3645) ;  /* 0x00006b127f007947 */ /* 0x000fea000b800000 */
[----:B----4-:R4:W2:Y:S04]  /*6f00*/  SHFL.DOWN PT, R43, R47, 0x8, 0x1f ;  /* 0x09001f002f2b7f89 */ /* 0x0108a800000e0000 */
[----:B-1----:R4:W1:Y:S04]  /*6f10*/  SHFL.DOWN PT, R45, R50, 0x8, 0x1f ;  /* 0x09001f00322d7f89 */ /* 0x00286800000e0000 */
[----:B---3--:R4:W3:Y:S04]  /*6f20*/  SHFL.DOWN PT, R46, R44, 0x8, 0x1f ;  /* 0x09001f002c2e7f89 */ /* 0x0088e800000e0000 */
[----:B0-----:R4:W0:Y:S02]  /*6f30*/  SHFL.DOWN PT, R42, R48, 0x8, 0x1f ;  /* 0x09001f00302a7f89 */ /* 0x00182400000e0000 */
.L_x_3737:
        /* <DEDUP_REMOVED lines=13> */
.L_x_3647:
[----:B------:R-:W-:Y:S05]  /*7010*/  BSYNC B1 ;  /* 0x0000000000017941 */ /* 0x000fea0003800000 */
.L_x_3646:
[----:B------:R-:W-:-:S04]  /*7020*/  LOP3.LUT R40, R0, 0x1f, RZ, 0xc0, !PT ;  /* 0x0000001f00287812 */ /* 0x000fc800078ec0ff */
[----:B------:R-:W-:Y:S01]  /*7030*/  ISETP.GT.U32.AND P0, PT, R40, 0xf, PT ;  /* 0x0000000f2800780c */ /* 0x000fe20003f04070 */
[----:B------:R-:W-:Y:S10]  /*7040*/  BRA.DIV ~URZ, `(.L_x_3648) ;  /* 0x00006b827f007947 */ /* 0x000ff4000b800000 */
[----:B--2---:R2:W4:Y:S02]  /*7050*/  SHFL.DOWN PT, R43, R47, 0x10, 0x1f ;  /* 0x0a001f002f2b7f89 */ /* 0x00452400000e0000 */
.L_x_3738:
[----:B------:R-:W-:Y:S05]  /*7060*/  BRA.DIV ~URZ, `(.L_x_3649) ;  /* 0x00006be27f007947 */ /* 0x000fea000b800000 */
[----:B-1----:R1:W2:Y:S04]  /*7070*/  SHFL.DOWN PT, R45, R50, 0x10, 0x1f ;  /* 0x0a001f00322d7f89 */ /* 0x0022a800000e0000 */
[----:B---3--:R1:W3:Y:S04]  /*7080*/  SHFL.DOWN PT, R46, R44, 0x10, 0x1f ;  /* 0x0a001f002c2e7f89 */ /* 0x0082e800000e0000 */
[----:B0-----:R1:W0:Y:S02]  /*7090*/  SHFL.DOWN PT, R42, R48, 0x10, 0x1f ;  /* 0x0a001f00302a7f89 */ /* 0x00122400000e0000 */
.L_x_3739:
        /* <DEDUP_REMOVED lines=13> */
.L_x_3651:
[----:B------:R-:W-:Y:S05]  /*7170*/  BSYNC B1 ;  /* 0x0000000000017941 */ /* 0x000fea0003800000 */
.L_x_3650:
        /* <DEDUP_REMOVED lines=20> */
.L_x_3740:
        /* <DEDUP_REMOVED lines=21> */
.L_x_3654:
[----:B------:R-:W-:Y:S05]  /*7410*/  BSYNC B1 ;  /* 0x0000000000017941 */ /* 0x000fea0003800000 */
.L_x_3653:
        /* <DEDUP_REMOVED lines=37> */
.L_x_3633:
[----:B-1----:R-:W-:Y:S05]  /*7670*/  BSYNC B0 ;  /* 0x0000000000007941 */ /* 0x002fea0003800000 */
.L_x_3632:
[----:B------:R-:W-:Y:S01]  /*7680*/  WARPSYNC 0xffffffff ;  /* 0xffffffff00007948 */ /* 0x000fe20003800000 */
[----:B------:R-:W-:Y:S01]  /*7690*/  BAR.SYNC.DEFER_BLOCKING 0x0 ;  /* 0x0000000000007b1d */ /* 0x000fe20000010000 */
[----:B------:R-:W-:-:S05]  /*76a0*/  LEA.HI R40, R0, R0, RZ, 0x1e ;  /* 0x0000000000287211 */ /* 0x000fca00078ff0ff */
[----:B------:R-:W2:Y:S04]  /*76b0*/  LDL R162, [R1] ;  /* 0x0000000001a27983 */ /* 0x000ea80000100800 */
[----:B------:R-:W0:Y:S01]  /*76c0*/  LDS.64 R40, [R40.X16+0x11288] ;  /* 0x0112880028287984 */ /* 0x000e22000000ca00 */
[----:B------:R-:W-:-:S13]  /*76d0*/  ISETP.NE.AND P0, PT, R0, RZ, PT ;  /* 0x000000ff0000720c */ /* 0x000fda0003f05270 */
[----:B------:R1:W-:Y:S01]  /*76e0*/  @!P0 STS.128 [UR48+0x13080], R36 ;  /* 0x01308024ff008988 */ /* 0x0003e20008000c30 */
        /* <DEDUP_REMOVED lines=8> */
[----:B------:R-:W-:Y:S02]  /*7770*/  FFMA.FTZ R40, R160, R42, -R41 ;  /* 0x0000002aa0287223 */ /* 0x000fe40000010829 */
[----:B-1----:R-:W-:Y:S02]  /*7780*/  FMUL.FTZ R36, R42, UR47 ;  /* 0x0000002f2a247c20 */ /* 0x002fe40008410000 */
[----:B------:R-:W-:Y:S02]  /*7790*/  FFMA.FTZ R37, -R239, R75, R197 ;  /* 0x0000004bef257223 */ /* 0x000fe400000101c5 */
[----:B------:R-:W-:-:S02]  /*77a0*/  FMUL.FTZ R75, R75, R44 ;  /* 0x0000002c4b4b7220 */ /* 0x000fc40000410000 */
[----:B------:R-:W-:Y:S02]  /*77b0*/  FMUL.FTZ R39, R44, UR47 ;  /* 0x0000002f2c277c20 */ /* 0x000fe40008410000 */
[-C--:B------:R-:W-:Y:S02]  /*77c0*/  FFMA.FTZ R161, R160, R44.reuse, R161 ;  /* 0x0000002ca0a17223 */ /* 0x080fe400000100a1 */
[----:B------:R-:W-:Y:S02]  /*77d0*/  FADD.FTZ R45, R59, R40 ;  /* 0x000000283b2d7221 */ /* 0x000fe40000010000 */
[----:B------:R-:W-:Y:S02]  /*77e0*/  FFMA.FTZ R40, R44, UR46, -R36 ;  /* 0x0000002e2c287c23 */ /* 0x000fe40008010824 */
[----:B------:R-:W-:Y:S02]  /*77f0*/  FMUL.FTZ R41, R171, R44 ;  /* 0x0000002cab297220 */ /* 0x000fe40000410000 */
[----:B------:R-:W-:-:S02]  /*7800*/  FFMA.FTZ R36, R74, R42, R75 ;  /* 0x0000002a4a247223 */ /* 0x000fc4000001004b */
[----:B------:R-:W-:Y:S02]  /*7810*/  FFMA.FTZ R43, R42, UR46, R39 ;  /* 0x0000002e2a2b7c23 */ /* 0x000fe40008010027 */
[----:B------:R-:W-:Y:S02]  /*7820*/  FMUL.FTZ R42, R171, R42 ;  /* 0x0000002aab2a7220 */ /* 0x000fe40000410000 */
[----:B------:R-:W-:Y:S02]  /*7830*/  FADD.FTZ R58, -R58, R161 ;  /* 0x000000a13a3a7221 */ /* 0x000fe40000010100 */
[----:B------:R-:W-:Y:S02]  /*7840*/  FFMA.FTZ R38, -R239, R74, R198 ;  /* 0x0000004aef267223 */ /* 0x000fe400000101c6 */
[C---:B------:R-:W-:Y:S02]  /*7850*/  FMUL.FTZ R39, R37.reuse, R41 ;  /* 0x0000002925277220 */ /* 0x040fe40000410000 */
[----:B------:R-:W-:-:S02]  /*7860*/  FMUL.FTZ R44, R37, R40 ;  /* 0x00000028252c7220 */ /* 0x000fc40000410000 */
[----:B------:R-:W-:Y:S02]  /*7870*/  FMUL.FTZ R46, R37, R42 ;  /* 0x0000002a252e7220 */ /* 0x000fe40000410000 */
[C---:B------:R-:W-:Y:S02]  /*7880*/  FMUL.FTZ R40, R157.reuse, -R58 ;  /* 0x8000003a9d287220 */ /* 0x040fe40000410000 */
[C---:B------:R-:W-:Y:S02]  /*7890*/  FFMA.FTZ R37, R38.reuse, R42, R39 ;  /* 0x0000002a26257223 */ /* 0x040fe40000010027 */
[----:B------:R-:W-:Y:S02]  /*78a0*/  FMUL.FTZ R157, R157, -R45 ;  /* 0x8000002d9d9d7220 */ /* 0x000fe40000410000 */
[----:B------:R-:W-:Y:S02]  /*78b0*/  FFMA.FTZ R39, R38, R41, -R46 ;  /* 0x0000002926277223 */ /* 0x000fe4000001082e */
[----:B------:R-:W-:-:S02]  /*78c0*/  FFMA.FTZ R40, R156, R45, -R40 ;  /* 0x0000002d9c287223 */ /* 0x000fc40000010828 */
[----:B------:R-:W-:Y:S02]  /*78d0*/  FFMA.FTZ R38, R38, R43, R44 ;  /* 0x0000002b26267223 */ /* 0x000fe4000001002c */
[-C--:B------:R-:W-:Y:S02]  /*78e0*/  FMUL.FTZ R43, R73, R58.reuse ;  /* 0x0000003a492b7220 */ /* 0x080fe40000410000 */
[----:B------:R-:W-:Y:S02]  /*78f0*/  FFMA.FTZ R157, R156, R58, R157 ;  /* 0x0000003a9c9d7223 */ /* 0x000fe4000001009d */
[----:B------:R-:W-:Y:S02]  /*7900*/  FADD.FTZ R47, R61, R40 ;  /* 0x000000283d2f7221 */ /* 0x000fe40000010000 */
[----:B------:R-:W-:Y:S02]  /*7910*/  FFMA.FTZ R48, -R240, R72, R196 ;  /* 0x00000048f0307223 */ /* 0x000fe400000101c4 */
[----:B------:R-:W-:-:S02]  /*7920*/  FMUL.FTZ R40, R58, UR47 ;  /* 0x0000002f3a287c20 */ /* 0x000fc40008410000 */
[----:B------:R-:W-:Y:S02]  /*7930*/  FMUL.FTZ R46, R45, UR47 ;  /* 0x0000002f2d2e7c20 */ /* 0x000fe40008410000 */
[----:B------:R-:W-:Y:S02]  /*7940*/  FFMA.FTZ R72, R72, R45, R43 ;  /* 0x0000002d48487223 */ /* 0x000fe4000001002b */
[----:B------:R-:W-:Y:S02]  /*7950*/  FFMA.FTZ R44, -R240, R73, R195 ;  /* 0x00000049f02c7223 */ /* 0x000fe400000101c3 */
[----:B------:R-:W-:Y:S02]  /*7960*/  FMUL.FTZ R43, R9, R58 ;  /* 0x0000003a092b7220 */ /* 0x000fe40000410000 */
[----:B------:R-:W-:Y:S02]  /*7970*/  FADD.FTZ R157, -R60, R157 ;  /* 0x0000009d3c9d7221 */ /* 0x000fe40000010100 */
[----:B------:R-:W-:-:S02]  /*7980*/  FFMA.FTZ R51, R45, UR46, R40 ;  /* 0x0000002e2d337c23 */ /* 0x000fc40008010028 */
[----:B------:R-:W-:Y:S02]  /*7990*/  FFMA.FTZ R49, R58, UR46, -R46 ;  /* 0x0000002e3a317c23 */ /* 0x000fe4000801082e */
[----:B------:R-:W-:Y:S02]  /*79a0*/  FMUL.FTZ R45, R9, R45 ;  /* 0x0000002d092d7220 */ /* 0x000fe40000410000 */
[C---:B------:R-:W-:Y:S02]  /*79b0*/  FMUL.FTZ R46, R44.reuse, R43 ;  /* 0x0000002b2c2e7220 */ /* 0x040fe40000410000 */
[----:B------:R-:W-:Y:S02]  /*79c0*/  FMUL.FTZ R40, R35, -R157 ;  /* 0x8000009d23287220 */ /* 0x000fe40000410000 */
[C---:B------:R-:W-:Y:S02]  /*79d0*/  FMUL.FTZ R50, R44.reuse, R49 ;  /* 0x000000312c327220 */ /* 0x040fe40000410000 */
[----:B------:R-:W-:-:S02]  /*79e0*/  FMUL.FTZ R52, R44, R45 ;  /* 0x0000002d2c347220 */ /* 0x000fc40000410000 */
[----:B------:R-:W-:Y:S02]  /*79f0*/  FFMA.FTZ R44, R48, R45, R46 ;  /* 0x0000002d302c7223 */ /* 0x000fe4000001002e */
[-C--:B------:R-:W-:Y:S02]  /*7a00*/  FFMA.FTZ R46, R34, R47.reuse, -R40 ;  /* 0x0000002f222e7223 */ /* 0x080fe40000010828 */
[----:B------:R-:W-:Y:S02]  /*7a10*/  FMUL.FTZ R49, R35, -R47 ;  /* 0x8000002f23317220 */ /* 0x000fe40000410000 */
[----:B------:R-:W-:Y:S02]  /*7a20*/  FFMA.FTZ R35, R48, R51, R50 ;  /* 0x0000003330237223 */ /* 0x000fe40000010032 */
[----:B------:R-:W-:Y:S02]  /*7a30*/  FADD.FTZ R51, R63, R46 ;  /* 0x0000002e3f337221 */ /* 0x000fe40000010000 */
[----:B------:R-:W-:-:S02]  /*7a40*/  FMUL.FTZ R46, R47, UR47 ;  /* 0x0000002f2f2e7c20 */ /* 0x000fc40008410000 */
[-C--:B------:R-:W-:Y:S02]  /*7a50*/  FFMA.FTZ R49, R34, R157.reuse, R49 ;  /* 0x0000009d22317223 */ /* 0x080fe40000010031 */
[----:B------:R-:W-:Y:S02]  /*7a60*/  FMUL.FTZ R34, R79, R157 ;  /* 0x0000009d4f227220 */ /* 0x000fe40000410000 */
[C---:B------:R-:W-:Y:S02]  /*7a70*/  FMUL.FTZ R50, R157.reuse, UR47 ;  /* 0x0000002f9d327c20 */ /* 0x040fe40008410000 */
[----:B------:R-:W-:Y:S02]  /*7a80*/  FFMA.FTZ R40, R48, R43, -R52 ;  /* 0x0000002b30287223 */ /* 0x000fe40000010834 */
[----:B------:R-:W-:Y:S02]  /*7a90*/  FFMA.FTZ R53, R157, UR46, -R46 ;  /* 0x0000002e9d357c23 */ /* 0x000fe4000801082e */
[----:B------:R-:W-:-:S02]  /*7aa0*/  FFMA.FTZ R48, -R241, R79, R193 ;  /* 0x0000004ff1307223 */ /* 0x000fc400000101c1 */
[----:B------:R-:W-:Y:S02]  /*7ab0*/  FMUL.FTZ R46, R8, R157 ;  /* 0x0000009d082e7220 */ /* 0x000fe40000410000 */
[-C--:B------:R-:W-:Y:S02]  /*7ac0*/  FFMA.FTZ R34, R78, R47.reuse, R34 ;  /* 0x0000002f4e227223 */ /* 0x080fe40000010022 */
[----:B------:R-:W-:Y:S02]  /*7ad0*/  FFMA.FTZ R55, R47, UR46, R50 ;  /* 0x0000002e2f377c23 */ /* 0x000fe40008010032 */
[----:B------:R-:W-:Y:S02]  /*7ae0*/  FMUL.FTZ R47, R8, R47 ;  /* 0x0000002f082f7220 */ /* 0x000fe40000410000 */
[----:B------:R-:W-:Y:S02]  /*7af0*/  FFMA.FTZ R78, -R241, R78, R194 ;  /* 0x0000004ef14e7223 */ /* 0x000fe400000101c2 */
[----:B------:R-:W-:-:S02]  /*7b00*/  FMUL.FTZ R50, R48, R46 ;  /* 0x0000002e30327220 */ /* 0x000fc40000410000 */
[----:B------:R-:W-:Y:S02]  /*7b10*/  FADD.FTZ R62, -R62, R49 ;  /* 0x000000313e3e7221 */ /* 0x000fe40000010100 */
[C---:B------:R-:W-:Y:S02]  /*7b20*/  FMUL.FTZ R52, R48.reuse, R53 ;  /* 0x0000003530347220 */ /* 0x040fe40000410000 */
[-C--:B------:R-:W-:Y:S02]  /*7b30*/  FMUL.FTZ R49, R48, R47.reuse ;  /* 0x0000002f30317220 */ /* 0x080fe40000410000 */
[----:B------:R-:W-:Y:S02]  /*7b40*/  FFMA.FTZ R48, R78, R47, R50 ;  /* 0x0000002f4e307223 */ /* 0x000fe40000010032 */
[C---:B------:R-:W-:Y:S02]  /*7b50*/  FMUL.FTZ R50, R33.reuse, -R62 ;  /* 0x8000003e21327220 */ /* 0x040fe40000410000 */
[----:B------:R-:W-:-:S02]  /*7b60*/  FMUL.FTZ R53, R33, -R51 ;  /* 0x8000003321357220 */ /* 0x000fc40000410000 */
[----:B------:R-:W-:Y:S02]  /*7b70*/  FFMA.FTZ R33, R78, R55, R52 ;  /* 0x000000374e217223 */ /* 0x000fe40000010034 */
[C---:B------:R-:W-:Y:S02]  /*7b80*/  FFMA.FTZ R50, R32.reuse, R51, -R50 ;  /* 0x0000003320327223 */ /* 0x040fe40000010832 */
[----:B------:R-:W-:Y:S02]  /*7b90*/  FMUL.FTZ R52, R51, UR47 ;  /* 0x0000002f33347c20 */ /* 0x000fe40008410000 */
[-C--:B------:R-:W-:Y:S02]  /*7ba0*/  FFMA.FTZ R53, R32, R62.reuse, R53 ;  /* 0x0000003e20357223 */ /* 0x080fe40000010035 */
[----:B------:R-:W-:Y:S02]  /*7bb0*/  FMUL.FTZ R32, R77, R62 ;  /* 0x0000003e4d207220 */ /* 0x000fe40000410000 */
[----:B------:R-:W-:-:S02]  /*7bc0*/  FADD.FTZ R65, R65, R50 ;  /* 0x0000003241417221 */ /* 0x000fc40000010000 */
[----:B------:R-:W-:Y:S02]  /*7bd0*/  FFMA.FTZ R77, -R242, R77, R191 ;  /* 0x0000004df24d7223 */ /* 0x000fe400000101bf */
[C---:B------:R-:W-:Y:S02]  /*7be0*/  FMUL.FTZ R50, R62.reuse, UR47 ;  /* 0x0000002f3e327c20 */ /* 0x040fe40008410000 */
[----:B------:R-:W-:Y:S02]  /*7bf0*/  FFMA.FTZ R52, R62, UR46, -R52 ;  /* 0x0000002e3e347c23 */ /* 0x000fe40008010834 */
[----:B------:R-:W-:Y:S02]  /*7c00*/  FFMA.FTZ R54, -R242, R76, R192 ;  /* 0x0000004cf2367223 */ /* 0x000fe400000101c0 */
[----:B------:R-:W-:Y:S02]  /*7c10*/  FFMA.FTZ R76, R76, R51, R32 ;  /* 0x000000334c4c7223 */ /* 0x000fe40000010020 */
[----:B------:R-:W-:-:S02]  /*7c20*/  FADD.FTZ R64, -R64, R53 ;  /* 0x0000003540407221 */ /* 0x000fc40000010100 */
[----:B------:R-:W-:Y:S02]  /*7c30*/  FMUL.FTZ R32, R7, R62 ;  /* 0x0000003e07207220 */ /* 0x000fe40000410000 */
[----:B------:R-:W-:Y:S02]  /*7c40*/  FFMA.FTZ R55, R51, UR46, R50 ;  /* 0x0000002e33377c23 */ /* 0x000fe40008010032 */
[----:B------:R-:W-:Y:S02]  /*7c50*/  FMUL.FTZ R56, R77, R52 ;  /* 0x000000344d387220 */ /* 0x000fe40000410000 */
[----:B------:R-:W-:Y:S02]  /*7c60*/  FMUL.FTZ R51, R7, R51 ;  /* 0x0000003307337220 */ /* 0x000fe40000410000 */
[C---:B------:R-:W-:Y:S02]  /*7c70*/  FMUL.FTZ R53, R31.reuse, -R65 ;  /* 0x800000411f357220 */ /* 0x040fe40000410000 */
[----:B------:R-:W-:-:S02]  /*7c80*/  FMUL.FTZ R52, R31, -R64 ;  /* 0x800000401f347220 */ /* 0x000fc40000410000 */
[C---:B------:R-:W-:Y:S02]  /*7c90*/  FMUL.FTZ R50, R77.reuse, R32 ;  /* 0x000000204d327220 */ /* 0x040fe40000410000 */
[----:B------:R-:W-:Y:S02]  /*7ca0*/  FFMA.FTZ R31, R54, R55, R56 ;  /* 0x00000037361f7223 */ /* 0x000fe40000010038 */
[----:B------:R-:W-:Y:S02]  /*7cb0*/  FMUL.FTZ R77, R77, R51 ;  /* 0x000000334d4d7220 */ /* 0x000fe40000410000 */
[C---:B------:R-:W-:Y:S02]  /*7cc0*/  FFMA.FTZ R55, R30.reuse, R64, R53 ;  /* 0x000000401e377223 */ /* 0x040fe40000010035 */
[----:B------:R-:W-:Y:S02]  /*7cd0*/  FMUL.FTZ R53, R65, UR47 ;  /* 0x0000002f41357c20 */ /* 0x000fe40008410000 */
[----:B------:R-:W-:-:S02]  /*7ce0*/  FFMA.FTZ R62, R30, R65, -R52 ;  /* 0x000000411e3e7223 */ /* 0x000fc40000010834 */
[C---:B------:R-:W-:Y:S02]  /*7cf0*/  FFMA.FTZ R50, R54.reuse, R51, R50 ;  /* 0x0000003336327223 */ /* 0x040fe40000010032 */
[----:B------:R-:W-:Y:S02]  /*7d00*/  FFMA.FTZ R52, R54, R32, -R77 ;  /* 0x0000002036347223 */ /* 0x000fe4000001084d */
[C---:B------:R-:W-:Y:S02]  /*7d10*/  FMUL.FTZ R56, R64.reuse, UR47 ;  /* 0x0000002f40387c20 */ /* 0x040fe40008410000 */
[----:B------:R-:W-:Y:S02]  /*7d20*/  FFMA.FTZ R54, -R243, R83, R199 ;  /* 0x00000053f3367223 */ /* 0x000fe400000101c7 */
[----:B------:R-:W-:Y:S02]  /*7d30*/  FFMA.FTZ R57, R64, UR46, -R53 ;  /* 0x0000002e40397c23 */ /* 0x000fe40008010835 */
[----:B------:R-:W-:-:S02]  /*7d40*/  FADD.FTZ R66, -R66, R55 ;  /* 0x0000003742427221 */ /* 0x000fc40000010100 */
[----:B------:R-:W-:Y:S02]  /*7d50*/  FADD.FTZ R62, R67, R62 ;  /* 0x0000003e433e7221 */ /* 0x000fe40000010000 */
[C---:B------:R-:W-:Y:S02]  /*7d60*/  FMUL.FTZ R53, R6.reuse, R64 ;  /* 0x0000004006357220 */ /* 0x040fe40000410000 */
        /* <DEDUP_REMOVED lines=8> */
[C---:B------:R-:W-:Y:S02]  /*7df0*/  FFMA.FTZ R54, R28.reuse, R62, -R55 ;  /* 0x0000003e1c367223 */ /* 0x040fe40000010837 */
[----:B------:R-:W-:-:S02]  /*7e00*/  FFMA.FTZ R57, R28, R66, R57 ;  /* 0x000000421c397223 */ /* 0x000fc40000010039 */
[----:B------:R-:W-:Y:S02]  /*7e10*/  FMUL.FTZ R55, R81, R66 ;  /* 0x0000004251377220 */ /* 0x000fe40000410000 */
[----:B------:R-:W-:Y:S02]  /*7e20*/  FMUL.FTZ R28, R62, UR47 ;  /* 0x0000002f3e1c7c20 */ /* 0x000fe40008410000 */
[----:B------:R-:W-:Y:S02]  /*7e30*/  FFMA.FTZ R30, R82, R65, R30 ;  /* 0x00000041521e7223 */ /* 0x000fe4000001001e */
[----:B------:R-:W-:Y:S02]  /*7e40*/  FFMA.FTZ R67, -R244, R80, R202 ;  /* 0x00000050f4437223 */ /* 0x000fe400000101ca */
[----:B------:R-:W-:Y:S02]  /*7e50*/  FFMA.FTZ R82, -R243, R82, R200 ;  /* 0x00000052f3527223 */ /* 0x000fe400000101c8 */
[----:B------:R-:W-:-:S02]  /*7e60*/  FFMA.FTZ R80, R80, R62, R55 ;  /* 0x0000003e50507223 */ /* 0x000fc40000010037 */
[----:B------:R-:W-:Y:S02]  /*7e70*/  FADD.FTZ R65, R153, R54 ;  /* 0x0000003699417221 */ /* 0x000fe40000010000 */
[----:B------:R-:W-:Y:S02]  /*7e80*/  FFMA.FTZ R81, -R244, R81, R201 ;  /* 0x00000051f4517223 */ /* 0x000fe400000101c9 */
[C---:B------:R-:W-:Y:S02]  /*7e90*/  FMUL.FTZ R55, R66.reuse, UR47 ;  /* 0x0000002f42377c20 */ /* 0x040fe40008410000 */
[----:B------:R-:W-:Y:S02]  /*7ea0*/  FFMA.FTZ R54, R66, UR46, -R28 ;  /* 0x0000002e42367c23 */ /* 0x000fe4000801081c */
[----:B------:R-:W-:Y:S02]  /*7eb0*/  FADD.FTZ R64, -R152, R57 ;  /* 0x0000003998407221 */ /* 0x000fe40000010100 */
[----:B------:R-:W-:-:S02]  /*7ec0*/  FFMA.FTZ R29, R82, R61, R56 ;  /* 0x0000003d521d7223 */ /* 0x000fc40000010038 */
[----:B------:R-:W-:Y:S02]  /*7ed0*/  FFMA.FTZ R56, R62, UR46, R55 ;  /* 0x0000002e3e387c23 */ /* 0x000fe40008010037 */
[----:B------:R-:W-:Y:S02]  /*7ee0*/  FMUL.FTZ R57, R81, R54 ;  /* 0x0000003651397220 */ /* 0x000fe40000410000 */
[C---:B------:R-:W-:Y:S02]  /*7ef0*/  FMUL.FTZ R54, R27.reuse, -R64 ;  /* 0x800000401b367220 */ /* 0x040fe40000410000 */
[-C--:B------:R-:W-:Y:S02]  /*7f00*/  FMUL.FTZ R55, R27, -R65.reuse ;  /* 0x800000411b377220 */ /* 0x080fe40000410000 */
[----:B------:R-:W-:Y:S02]  /*7f10*/  FFMA.FTZ R54, R26, R65, -R54 ;  /* 0x000000411a367223 */ /* 0x000fe40000010836 */
[----:B------:R-:W-:-:S02]  /*7f20*/  FFMA.FTZ R27, R67, R56, R57 ;  /* 0x00000038431b7223 */ /* 0x000fc40000010039 */
[----:B------:R-:W-:Y:S02]  /*7f30*/  FFMA.FTZ R55, R26, R64, R55 ;  /* 0x000000401a377223 */ /* 0x000fe40000010037 */
[C---:B------:R-:W-:Y:S02]  /*7f40*/  FMUL.FTZ R28, R5.reuse, R66 ;  /* 0x00000042051c7220 */ /* 0x040fe40000410000 */
[----:B------:R-:W-:Y:S02]  /*7f50*/  FMUL.FTZ R62, R5, R62 ;  /* 0x0000003e053e7220 */ /* 0x000fe40000410000 */
[----:B------:R-:W-:Y:S02]  /*7f60*/  FMUL.FTZ R57, R65, UR47 ;  /* 0x0000002f41397c20 */ /* 0x000fe40008410000 */
[----:B------:R-:W-:Y:S02]  /*7f70*/  FMUL.FTZ R26, R87, R64 ;  /* 0x00000040571a7220 */ /* 0x000fe40000410000 */
[----:B------:R-:W-:-:S02]  /*7f80*/  FMUL.FTZ R56, R64, UR47 ;  /* 0x0000002f40387c20 */ /* 0x000fc40008410000 */
[C---:B------:R-:W-:Y:S02]  /*7f90*/  FMUL.FTZ R61, R81.reuse, R28 ;  /* 0x0000001c513d7220 */ /* 0x040fe40000410000 */
[----:B------:R-:W-:Y:S02]  /*7fa0*/  FMUL.FTZ R63, R81, R62 ;  /* 0x0000003e513f7220 */ /* 0x000fe40000410000 */
[----:B-----5:R-:W-:Y:S02]  /*7fb0*/  FADD.FTZ R71, R155, R54 ;  /* 0x000000369b477221 */ /* 0x020fe40000010000 */
[----:B------:R-:W-:Y:S02]  /*7fc0*/  FFMA.FTZ R57, R64, UR46, -R57 ;  /* 0x0000002e40397c23 */ /* 0x000fe40008010839 */
[----:B------:R-:W-:Y:S02]  /*7fd0*/  FFMA.FTZ R26, R86, R65, R26 ;  /* 0x00000041561a7223 */ /* 0x000fe4000001001a */
[----:B------:R-:W-:-:S02]  /*7fe0*/  FFMA.FTZ R69, R65, UR46, R56 ;  /* 0x0000002e41457c23 */ /* 0x000fc40008010038 */
[----:B------:R-:W-:Y:S02]  /*7ff0*/  FFMA.FTZ R54, -R245, R87, R203 ;  /* 0x00000057f5367223 */ /* 0x000fe400000101cb */
[C---:B------:R-:W-:Y:S02]  /*8000*/  FMUL.FTZ R64, R4.reuse, R64 ;  /* 0x0000004004407220 */ /* 0x040fe40000410000 */
[----:B------:R-:W-:Y:S02]  /*8010*/  FMUL.FTZ R65, R4, R65 ;  /* 0x0000004104417220 */ /* 0x000fe40000410000 */
[----:B------:R-:W-:Y:S02]  /*8020*/  FADD.FTZ R154, -R154, R55 ;  /* 0x000000379a9a7221 */ /* 0x000fe40000010100 */
[C---:B------:R-:W-:Y:S02]  /*8030*/  FFMA.FTZ R61, R67.reuse, R62, R61 ;  /* 0x0000003e433d7223 */ /* 0x040fe4000001003d */
[----:B------:R-:W-:-:S02]  /*8040*/  FFMA.FTZ R63, R67, R28, -R63 ;  /* 0x0000001c433f7223 */ /* 0x000fc4000001083f */
[----:B------:R-:W-:Y:S02]  /*8050*/  FFMA.FTZ R86, -R245, R86, R204 ;  /* 0x00000056f5567223 */ /* 0x000fe400000101cc */
[C---:B------:R-:W-:Y:S02]  /*8060*/  FMUL.FTZ R66, R54.reuse, R64 ;  /* 0x0000004036427220 */ /* 0x040fe40000410000 */
[C---:B------:R-:W-:Y:S02]  /*8070*/  FMUL.FTZ R55, R54.reuse, R57 ;  /* 0x0000003936377220 */ /* 0x040fe40000410000 */
[----:B------:R-:W-:Y:S02]  /*8080*/  FMUL.FTZ R67, R54, R65 ;  /* 0x0000004136437220 */ /* 0x000fe40000410000 */
[C---:B------:R-:W-:Y:S02]  /*8090*/  FMUL.FTZ R54, R25.reuse, -R154 ;  /* 0x8000009a19367220 */ /* 0x040fe40000410000 */
[----:B------:R-:W-:-:S02]  /*80a0*/  FMUL.FTZ R57, R25, -R71 ;  /* 0x8000004719397220 */ /* 0x000fc40000410000 */
[----:B------:R-:W-:Y:S02]  /*80b0*/  FFMA.FTZ R25, R86, R69, R55 ;  /* 0x0000004556197223 */ /* 0x000fe40000010037 */
[C---:B------:R-:W-:Y:S02]  /*80c0*/  FFMA.FTZ R55, R24.reuse, R71, -R54 ;  /* 0x0000004718377223 */ /* 0x040fe40000010836 */
[-C--:B------:R-:W-:Y:S02]  /*80d0*/  FFMA.FTZ R24, R24, R154.reuse, R57 ;  /* 0x0000009a18187223 */ /* 0x080fe40000010039 */
[----:B------:R-:W-:Y:S02]  /*80e0*/  FMUL.FTZ R54, R85, R154 ;  /* 0x0000009a55367220 */ /* 0x000fe40000410000 */
[----:B------:R-:W-:Y:S02]  /*80f0*/  FMUL.FTZ R57, R71, UR47 ;  /* 0x0000002f47397c20 */ /* 0x000fe40008410000 */
[----:B------:R-:W-:-:S02]  /*8100*/  FFMA.FTZ R56, -R246, R84, R206 ;  /* 0x00000054f6387223 */ /* 0x000fc400000101ce */
[----:B------:R-:W-:Y:S02]  /*8110*/  FFMA.FTZ R84, R84, R71, R54 ;  /* 0x0000004754547223 */ /* 0x000fe40000010036 */
[----:B------:R-:W-:Y:S02]  /*8120*/  FFMA.FTZ R49, R78, R46, -R49 ;  /* 0x0000002e4e317223 */ /* 0x000fe40000010831 */
[----:B------:R-:W-:Y:S02]  /*8130*/  FFMA.FTZ R68, -R246, R85, R205 ;  /* 0x00000055f6447223 */ /* 0x000fe400000101cd */
[C---:B------:R-:W-:Y:S02]  /*8140*/  FMUL.FTZ R54, R154.reuse, UR47 ;  /* 0x0000002f9a367c20 */ /* 0x040fe40008410000 */
[----:B------:R-:W-:Y:S02]  /*8150*/  FFMA.FTZ R57, R154, UR46, -R57 ;  /* 0x0000002e9a397c23 */ /* 0x000fe40008010839 */
[----:B------:R-:W-:-:S02]  /*8160*/  FADD.FTZ R78, R222, R55 ;  /* 0x00000037de4e7221 */ /* 0x000fc40000010000 */
[----:B------:R-:W-:Y:S02]  /*8170*/  FADD.FTZ R74, -R221, R24 ;  /* 0x00000018dd4a7221 */ /* 0x000fe40000010100 */
[----:B------:R-:W-:Y:S02]  /*8180*/  FFMA.FTZ R73, R71, UR46, R54 ;  /* 0x0000002e47497c23 */ /* 0x000fe40008010036 */
[----:B------:R-:W-:Y:S02]  /*8190*/  FMUL.FTZ R24, R68, R57 ;  /* 0x0000003944187220 */ /* 0x000fe40000410000 */
[C---:B------:R-:W-:Y:S02]  /*81a0*/  FMUL.FTZ R69, R164.reuse, R154 ;  /* 0x0000009aa4457220 */ /* 0x040fe40000410000 */
[----:B------:R-:W-:Y:S02]  /*81b0*/  FMUL.FTZ R71, R164, R71 ;  /* 0x00000047a4477220 */ /* 0x000fe40000410000 */
[----:B------:R-:W-:-:S02]  /*81c0*/  FMUL.FTZ R55, R23, -R74 ;  /* 0x8000004a17377220 */ /* 0x000fc40000410000 */
[-C--:B------:R-:W-:Y:S02]  /*81d0*/  FMUL.FTZ R57, R23, -R78.reuse ;  /* 0x8000004e17397220 */ /* 0x080fe40000410000 */
[----:B------:R-:W-:Y:S02]  /*81e0*/  FFMA.FTZ R23, R56, R73, R24 ;  /* 0x0000004938177223 */ /* 0x000fe40000010018 */
[C---:B------:R-:W-:Y:S02]  /*81f0*/  FMUL.FTZ R54, R68.reuse, R69 ;  /* 0x0000004544367220 */ /* 0x040fe40000410000 */
[----:B------:R-:W-:Y:S02]  /*8200*/  FMUL.FTZ R70, R68, R71 ;  /* 0x0000004744467220 */ /* 0x000fe40000410000 */
[C---:B------:R-:W-:Y:S02]  /*8210*/  FFMA.FTZ R55, R22.reuse, R78, -R55 ;  /* 0x0000004e16377223 */ /* 0x040fe40000010837 */
[----:B------:R-:W-:-:S02]  /*8220*/  FFMA.FTZ R24, R22, R74, R57 ;  /* 0x0000004a16187223 */ /* 0x000fc40000010039 */
[----:B------:R-:W-:Y:S02]  /*8230*/  FMUL.FTZ R22, R78, UR47 ;  /* 0x0000002f4e167c20 */ /* 0x000fe40008410000 */
[----:B------:R-:W-:Y:S02]  /*8240*/  FFMA.FTZ R57, -R247, R91, R207 ;  /* 0x0000005bf7397223 */ /* 0x000fe400000101cf */
[----:B------:R-:W-:Y:S02]  /*8250*/  FMUL.FTZ R91, R91, R74 ;  /* 0x0000004a5b5b7220 */ /* 0x000fe40000410000 */
[----:B------:R-:W-:Y:S02]  /*8260*/  FMUL.FTZ R73, R74, UR47 ;  /* 0x0000002f4a497c20 */ /* 0x000fe40008410000 */
[C---:B------:R-:W-:Y:S02]  /*8270*/  FFMA.FTZ R68, R56.reuse, R71, R54 ;  /* 0x0000004738447223 */ /* 0x040fe40000010036 */
[----:B------:R-:W-:-:S02]  /*8280*/  FFMA.FTZ R70, R56, R69, -R70 ;  /* 0x0000004538467223 */ /* 0x000fc40000010846 */
[----:B------:R-:W-:Y:S02]  /*8290*/  FFMA.FTZ R56, R74, UR46, -R22 ;  /* 0x0000002e4a387c23 */ /* 0x000fe40008010816 */
[----:B------:R-:W-:Y:S02]  /*82a0*/  FFMA.FTZ R22, R90, R78, R91 ;  /* 0x0000004e5a167223 */ /* 0x000fe4000001005b */
[----:B------:R-:W-:Y:S02]  /*82b0*/  FFMA.FTZ R54, R78, UR46, R73 ;  /* 0x0000002e4e367c23 */ /* 0x000fe40008010049 */
[C---:B------:R-:W-:Y:S02]  /*82c0*/  FFMA.FTZ R59, R82.reuse, R58, R59 ;  /* 0x0000003a523b7223 */ /* 0x040fe4000001003b */
[----:B------:R-:W-:Y:S02]  /*82d0*/  FFMA.FTZ R60, R82, R53, -R60 ;  /* 0x00000035523c7223 */ /* 0x000fe4000001083c */
[----:B------:R-:W-:-:S02]  /*82e0*/  FMUL.FTZ R74, R165, R74 ;  /* 0x0000004aa54a7220 */ /* 0x000fc40000410000 */
[----:B------:R-:W-:Y:S02]  /*82f0*/  FMUL.FTZ R78, R165, R78 ;  /* 0x0000004ea54e7220 */ /* 0x000fe40000410000 */
[----:B------:R-:W-:Y:S02]  /*8300*/  FADD.FTZ R82, -R223, R24 ;  /* 0x00000018df527221 */ /* 0x000fe40000010100 */
[----:B------:R-:W-:Y:S02]  /*8310*/  FADD.FTZ R81, R224, R55 ;  /* 0x00000037e0517221 */ /* 0x000fe40000010000 */
[----:B------:R-:W-:Y:S02]  /*8320*/  FFMA.FTZ R55, -R247, R90, R208 ;  /* 0x0000005af7377223 */ /* 0x000fe400000101d0 */
[C---:B------:R-:W-:Y:S02]  /*8330*/  FMUL.FTZ R73, R57.reuse, R74 ;  /* 0x0000004a39497220 */ /* 0x040fe40000410000 */
[----:B------:R-:W-:-:S02]  /*8340*/  FMUL.FTZ R56, R57, R56 ;  /* 0x0000003839387220 */ /* 0x000fc40000410000 */
[----:B------:R-:W-:Y:S02]  /*8350*/  FMUL.FTZ R75, R57, R78 ;  /* 0x0000004e394b7220 */ /* 0x000fe40000410000 */
[C---:B------:R-:W-:Y:S02]  /*8360*/  FMUL.FTZ R24, R21.reuse, -R82 ;  /* 0x8000005215187220 */ /* 0x040fe40000410000 */
[----:B------:R-:W-:Y:S02]  /*8370*/  FMUL.FTZ R57, R21, -R81 ;  /* 0x8000005115397220 */ /* 0x000fe40000410000 */
[C---:B------:R-:W-:Y:S02]  /*8380*/  FFMA.FTZ R73, R55.reuse, R78, R73 ;  /* 0x0000004e37497223 */ /* 0x040fe40000010049 */
[C---:B------:R-:W-:Y:S02]  /*8390*/  FFMA.FTZ R75, R55.reuse, R74, -R75 ;  /* 0x0000004a374b7223 */ /* 0x040fe4000001084b */
[----:B------:R-:W-:-:S02]  /*83a0*/  FFMA.FTZ R21, R55, R54, R56 ;  /* 0x0000003637157223 */ /* 0x000fc40000010038 */
[CC--:B------:R-:W-:Y:S02]  /*83b0*/  FFMA.FTZ R55, R20.reuse, R81.reuse, -R24 ;  /* 0x0000005114377223 */ /* 0x0c0fe40000010818 */
[-C--:B------:R-:W-:Y:S02]  /*83c0*/  FFMA.FTZ R20, R20, R82.reuse, R57 ;  /* 0x0000005214147223 */ /* 0x080fe40000010039 */
[----:B------:R-:W-:Y:S02]  /*83d0*/  FMUL.FTZ R24, R89, R82 ;  /* 0x0000005259187220 */ /* 0x000fe40000410000 */
[----:B------:R-:W-:Y:S02]  /*83e0*/  FMUL.FTZ R57, R81, UR47 ;  /* 0x0000002f51397c20 */ /* 0x000fe40008410000 */
[----:B------:R-:W-:Y:S02]  /*83f0*/  FFMA.FTZ R54, -R248, R88, R210 ;  /* 0x00000058f8367223 */ /* 0x000fe400000101d2 */
[----:B------:R-:W-:-:S02]  /*8400*/  FFMA.FTZ R88, R88, R81, R24 ;  /* 0x0000005158587223 */ /* 0x000fc40000010018 */
[C---:B------:R-:W-:Y:S02]  /*8410*/  FFMA.FTZ R66, R86.reuse, R65, R66 ;  /* 0x0000004156427223 */ /* 0x040fe40000010042 */
        /* <DEDUP_REMOVED lines=26> */
[C---:B------:R-:W-:Y:S02]  /*85c0*/  FMUL.FTZ R86, R167.reuse, R86 ;  /* 0x00000056a7567220 */ /* 0x040fe40000410000 */
[----:B------:R-:W-:Y:S02]  /*85d0*/  FMUL.FTZ R90, R167, R90 ;  /* 0x0000005aa75a7220 */ /* 0x000fe40000410000 */
[----:B------:R-:W-:-:S02]  /*85e0*/  FADD.FTZ R87, -R227, R20 ;  /* 0x00000014e3577221 */ /* 0x000fc40000010100 */
[----:B------:R-:W-:Y:S02]  /*85f0*/  FADD.FTZ R89, R228, R55 ;  /* 0x00000037e4597221 */ /* 0x000fe40000010000 */
[----:B------:R-:W-:Y:S02]  /*8600*/  FFMA.FTZ R55, -R249, R94, R212 ;  /* 0x0000005ef9377223 */ /* 0x000fe400000101d4 */
[C---:B------:R-:W-:Y:S02]  /*8610*/  FMUL.FTZ R83, R57.reuse, R86 ;  /* 0x0000005639537220 */ /* 0x040fe40000410000 */
[C---:B------:R-:W-:Y:S02]  /*8620*/  FMUL.FTZ R54, R57.reuse, R54 ;  /* 0x0000003639367220 */ /* 0x040fe40000410000 */
[----:B------:R-:W-:Y:S02]  /*8630*/  FMUL.FTZ R85, R57, R90 ;  /* 0x0000005a39557220 */ /* 0x000fe40000410000 */
[----:B------:R-:W-:-:S02]  /*8640*/  FMUL.FTZ R20, R17, -R87 ;  /* 0x8000005711147220 */ /* 0x000fc40000410000 */
[-C--:B------:R-:W-:Y:S02]  /*8650*/  FMUL.FTZ R57, R17, -R89.reuse ;  /* 0x8000005911397220 */ /* 0x080fe40000410000 */
[C---:B------:R-:W-:Y:S02]  /*8660*/  FFMA.FTZ R83, R55.reuse, R90, R83 ;  /* 0x0000005a37537223 */ /* 0x040fe40000010053 */
[C---:B------:R-:W-:Y:S02]  /*8670*/  FFMA.FTZ R85, R55.reuse, R86, -R85 ;  /* 0x0000005637557223 */ /* 0x040fe40000010855 */
[----:B------:R-:W-:Y:S02]  /*8680*/  FFMA.FTZ R17, R55, R24, R54 ;  /* 0x0000001837117223 */ /* 0x000fe40000010036 */
[----:B------:R-:W-:Y:S02]  /*8690*/  FFMA.FTZ R55, R16, R89, -R20 ;  /* 0x0000005910377223 */ /* 0x000fe40000010814 */
[----:B------:R-:W-:-:S02]  /*86a0*/  FMUL.FTZ R20, R93, R87 ;  /* 0x000000575d147220 */ /* 0x000fc40000410000 */
[----:B------:R-:W-:Y:S02]  /*86b0*/  FMUL.FTZ R56, R89, UR47 ;  /* 0x0000002f59387c20 */ /* 0x000fe40008410000 */
[----:B------:R-:W-:Y:S02]  /*86c0*/  FFMA.FTZ R16, R16, R87, R57 ;  /* 0x0000005710107223 */ /* 0x000fe40000010039 */
[----:B------:R-:W-:Y:S02]  /*86d0*/  FFMA.FTZ R24, -R250, R92, R214 ;  /* 0x0000005cfa187223 */ /* 0x000fe400000101d6 */
[----:B------:R-:W-:Y:S02]  /*86e0*/  FFMA.FTZ R92, R92, R89, R20 ;  /* 0x000000595c5c7223 */ /* 0x000fe40000010014 */
[----:B------:R-:W-:Y:S02]  /*86f0*/  FADD.FTZ R230, R230, R55 ;  /* 0x00000037e6e67221 */ /* 0x000fe40000010000 */
[----:B------:R-:W-:-:S02]  /*8700*/  FFMA.FTZ R54, -R250, R93, R213 ;  /* 0x0000005dfa367223 */ /* 0x000fc400000101d5 */
[C---:B------:R-:W-:Y:S02]  /*8710*/  FMUL.FTZ R20, R87.reuse, UR47 ;  /* 0x0000002f57147c20 */ /* 0x040fe40008410000 */
[----:B------:R-:W-:Y:S02]  /*8720*/  FFMA.FTZ R55, R87, UR46, -R56 ;  /* 0x0000002e57377c23 */ /* 0x000fe40008010838 */
[----:B------:R-:W-:Y:S02]  /*8730*/  FADD.FTZ R94, -R229, R16 ;  /* 0x00000010e55e7221 */ /* 0x000fe40000010100 */
[----:B------:R-:W-:Y:S02]  /*8740*/  FFMA.FTZ R95, R89, UR46, R20 ;  /* 0x0000002e595f7c23 */ /* 0x000fe40008010014 */
[----:B------:R-:W-:Y:S02]  /*8750*/  FMUL.FTZ R16, R54, R55 ;  /* 0x0000003736107220 */ /* 0x000fe40000410000 */
[----:B------:R-:W-:-:S02]  /*8760*/  FMUL.FTZ R87, R168, R87 ;  /* 0x00000057a8577220 */ /* 0x000fc40000410000 */
[----:B------:R-:W-:Y:S02]  /*8770*/  FMUL.FTZ R89, R168, R89 ;  /* 0x00000059a8597220 */ /* 0x000fe40000410000 */
[C---:B------:R-:W-:Y:S02]  /*8780*/  FMUL.FTZ R55, R15.reuse, -R94 ;  /* 0x8000005e0f377220 */ /* 0x040fe40000410000 */
[----:B------:R-:W-:Y:S02]  /*8790*/  FMUL.FTZ R57, R15, -R230 ;  /* 0x800000e60f397220 */ /* 0x000fe40000410000 */
[----:B------:R-:W-:Y:S02]  /*87a0*/  FFMA.FTZ R15, R24, R95, R16 ;  /* 0x0000005f180f7223 */ /* 0x000fe40000010010 */
[C---:B------:R-:W-:Y:S02]  /*87b0*/  FMUL.FTZ R91, R54.reuse, R87 ;  /* 0x00000057365b7220 */ /* 0x040fe40000410000 */
[----:B------:R-:W-:-:S02]  /*87c0*/  FMUL.FTZ R93, R54, R89 ;  /* 0x00000059365d7220 */ /* 0x000fc40000410000 */
[C---:B------:R-:W-:Y:S02]  /*87d0*/  FFMA.FTZ R55, R14.reuse, R230, -R55 ;  /* 0x000000e60e377223 */ /* 0x040fe40000010837 */
[-C--:B------:R-:W-:Y:S02]  /*87e0*/  FFMA.FTZ R16, R14, R94.reuse, R57 ;  /* 0x0000005e0e107223 */ /* 0x080fe40000010039 */
[----:B------:R-:W-:Y:S02]  /*87f0*/  FMUL.FTZ R14, R230, UR47 ;  /* 0x0000002fe60e7c20 */ /* 0x000fe40008410000 */
[----:B------:R-:W-:Y:S02]  /*8800*/  FFMA.FTZ R57, -R251, R99, R215 ;  /* 0x00000063fb397223 */ /* 0x000fe400000101d7 */
[----:B------:R-:W-:Y:S02]  /*8810*/  FMUL.FTZ R99, R99, R94 ;  /* 0x0000005e63637220 */ /* 0x000fe40000410000 */
[----:B------:R-:W-:-:S02]  /*8820*/  FFMA.FTZ R91, R24, R89, R91 ;  /* 0x00000059185b7223 */ /* 0x000fc4000001005b */
[----:B------:R-:W-:Y:S02]  /*8830*/  FFMA.FTZ R93, R24, R87, -R93 ;  /* 0x00000057185d7223 */ /* 0x000fe4000001085d */
[----:B------:R-:W-:Y:S02]  /*8840*/  FADD.FTZ R153, R232, R55 ;  /* 0x00000037e8997221 */ /* 0x000fe40000010000 */
[C---:B------:R-:W-:Y:S02]  /*8850*/  FFMA.FTZ R24, R94.reuse, UR46, -R14 ;  /* 0x0000002e5e187c23 */ /* 0x040fe4000801080e */
[----:B------:R-:W-:Y:S02]  /*8860*/  FMUL.FTZ R95, R94, UR47 ;  /* 0x0000002f5e5f7c20 */ /* 0x000fe40008410000 */
[----:B------:R-:W-:Y:S02]  /*8870*/  FFMA.FTZ R14, R98, R230, R99 ;  /* 0x000000e6620e7223 */ /* 0x000fe40000010063 */
[----:B------:R-:W-:-:S02]  /*8880*/  FFMA.FTZ R55, -R251, R98, R216 ;  /* 0x00000062fb377223 */ /* 0x000fc400000101d8 */
[C---:B------:R-:W-:Y:S02]  /*8890*/  FMUL.FTZ R94, R169.reuse, R94 ;  /* 0x0000005ea95e7220 */ /* 0x040fe40000410000 */
[----:B------:R-:W-:Y:S02]  /*88a0*/  FMUL.FTZ R98, R169, R230 ;  /* 0x000000e6a9627220 */ /* 0x000fe40000410000 */
[----:B------:R-:W-:Y:S02]  /*88b0*/  FADD.FTZ R231, -R231, R16 ;  /* 0x00000010e7e77221 */ /* 0x000fe40000010100 */
[----:B------:R-:W-:Y:S02]  /*88c0*/  FFMA.FTZ R20, R230, UR46, R95 ;  /* 0x0000002ee6147c23 */ /* 0x000fe4000801005f */
[C---:B------:R-:W-:Y:S02]  /*88d0*/  FMUL.FTZ R95, R57.reuse, R94 ;  /* 0x0000005e395f7220 */ /* 0x040fe40000410000 */
[----:B------:R-:W-:-:S02]  /*88e0*/  FMUL.FTZ R24, R57, R24 ;  /* 0x0000001839187220 */ /* 0x000fc40000410000 */
[-C--:B------:R-:W-:Y:S02]  /*88f0*/  FMUL.FTZ R99, R57, R98.reuse ;  /* 0x0000006239637220 */ /* 0x080fe40000410000 */
[C---:B------:R-:W-:Y:S02]  /*8900*/  FMUL.FTZ R16, R13.reuse, -R231 ;  /* 0x800000e70d107220 */ /* 0x040fe40000410000 */
[----:B------:R-:W-:Y:S02]  /*8910*/  FMUL.FTZ R57, R13, -R153 ;  /* 0x800000990d397220 */ /* 0x000fe40000410000 */
[C---:B------:R-:W-:Y:S02]  /*8920*/  FFMA.FTZ R95, R55.reuse, R98, R95 ;  /* 0x00000062375f7223 */ /* 0x040fe4000001005f */
[C---:B------:R-:W-:Y:S02]  /*8930*/  FFMA.FTZ R99, R55.reuse, R94, -R99 ;  /* 0x0000005e37637223 */ /* 0x040fe40000010863 */
[----:B------:R-:W-:-:S02]  /*8940*/  FFMA.FTZ R13, R55, R20, R24 ;  /* 0x00000014370d7223 */ /* 0x000fc40000010018 */
[C---:B------:R-:W-:Y:S02]  /*8950*/  FFMA.FTZ R55, R12.reuse, R153, -R16 ;  /* 0x000000990c377223 */ /* 0x040fe40000010810 */
[-C--:B------:R-:W-:Y:S02]  /*8960*/  FFMA.FTZ R12, R12, R231.reuse, R57 ;  /* 0x000000e70c0c7223 */ /* 0x080fe40000010039 */
[----:B------:R-:W-:Y:S02]  /*8970*/  FADD.FTZ R234, R234, R55 ;  /* 0x00000037eaea7221 */ /* 0x000fe40000010000 */
[----:B------:R-:W-:Y:S02]  /*8980*/  FADD.FTZ R233, -R233, R12 ;  /* 0x0000000ce9e97221 */ /* 0x000fe40000010100 */
[----:B------:R-:W-:Y:S02]  /*8990*/  FMUL.FTZ R16, R97, R231 ;  /* 0x000000e761107220 */ /* 0x000fe40000410000 */
[----:B------:R-:W-:-:S02]  /*89a0*/  FMUL.FTZ R54, R153, UR47 ;  /* 0x0000002f99367c20 */ /* 0x000fc40008410000 */
[C---:B------:R-:W-:Y:S02]  /*89b0*/  FMUL.FTZ R55, R11.reuse, -R233 ;  /* 0x800000e90b377220 */ /* 0x040fe40000410000 */
[----:B------:R-:W-:Y:S02]  /*89c0*/  FFMA.FTZ R20, -R252, R96, R218 ;  /* 0x00000060fc147223 */ /* 0x000fe400000101da */
[----:B------:R-:W-:Y:S02]  /*89d0*/  FMUL.FTZ R11, R11, -R234 ;  /* 0x800000ea0b0b7220 */ /* 0x000fe40000410000 */
[----:B------:R-:W-:Y:S02]  /*89e0*/  FFMA.FTZ R96, R96, R153, R16 ;  /* 0x0000009960607223 */ /* 0x000fe40000010010 */
[----:B------:R-:W-:Y:S02]  /*89f0*/  FMUL.FTZ R16, R231, UR47 ;  /* 0x0000002fe7107c20 */ /* 0x000fe40008410000 */
[----:B------:R-:W-:-:S02]  /*8a00*/  FFMA.FTZ R24, -R252, R97, R217 ;  /* 0x00000061fc187223 */ /* 0x000fc400000101d9 */
[----:B------:R-:W-:Y:S02]  /*8a10*/  FFMA.FTZ R57, R231, UR46, -R54 ;  /* 0x0000002ee7397c23 */ /* 0x000fe40008010836 */
[C---:B------:R-:W-:Y:S02]  /*8a20*/  FFMA.FTZ R12, R10.reuse, R233, R11 ;  /* 0x000000e90a0c7223 */ /* 0x040fe4000001000b */
[----:B------:R-:W-:Y:S02]  /*8a30*/  FFMA.FTZ R55, R10, R234, -R55 ;  /* 0x000000ea0a377223 */ /* 0x000fe40000010837 */
[----:B------:R-:W-:Y:S02]  /*8a40*/  FFMA.FTZ R155, R153, UR46, R16 ;  /* 0x0000002e999b7c23 */ /* 0x000fe40008010010 */
[C---:B------:R-:W-:Y:S02]  /*8a50*/  FMUL.FTZ R97, R170.reuse, R231 ;  /* 0x000000e7aa617220 */ /* 0x040fe40000410000 */
[----:B------:R-:W-:-:S02]  /*8a60*/  FMUL.FTZ R153, R170, R153 ;  /* 0x00000099aa997220 */ /* 0x000fc40000410000 */
[----:B------:R-:W-:Y:S01]  /*8a70*/  FMUL.FTZ R16, R24, R57 ;  /* 0x0000003918107220 */ /* 0x000fe20000410000 */
[----:B------:R-:W-:Y:S01]  /*8a80*/  SHF.L.U32 R57, R0, 0x5, RZ ;  /* 0x0000000500397819 */ /* 0x000fe200000006ff */
[----:B------:R-:W-:Y:S02]  /*8a90*/  FADD.FTZ R235, -R235, R12 ;  /* 0x0000000cebeb7221 */ /* 0x000fe40000010100 */
[----:B------:R-:W-:Y:S01]  /*8aa0*/  FADD.FTZ R236, R236, R55 ;  /* 0x00000037ecec7221 */ /* 0x000fe20000010000 */
[----:B------:R-:W-:Y:S01]  /*8ab0*/  IADD3 R12, R57, 0x1, RZ ;  /* 0x00000001390c7810 */ /* 0x000fe20007ffe0ff */
[C---:B------:R-:W-:Y:S02]  /*8ac0*/  FMUL.FTZ R54, R24.reuse, R97 ;  /* 0x0000006118367220 */ /* 0x040fe40000410000 */
[----:B------:R-:W-:Y:S02]  /*8ad0*/  FMUL.FTZ R152, R24, R153 ;  /* 0x0000009918987220 */ /* 0x000fe40000410000 */
[----:B------:R-:W-:-:S02]  /*8ae0*/  FFMA.FTZ R10, R20, R155, R16 ;  /* 0x0000009b140a7223 */ /* 0x000fc40000010010 */
[----:B--2---:R-:W-:Y:S02]  /*8af0*/  FFMA.FTZ R24, -R162, R101, R189 ;  /* 0x00000065a2187223 */ /* 0x004fe400000101bd */
[C---:B------:R-:W-:Y:S02]  /*8b00*/  FMUL.FTZ R157, R2.reuse, R235 ;  /* 0x000000eb029d7220 */ /* 0x040fe40000410000 */
[----:B------:R-:W-:Y:S01]  /*8b10*/  FMUL.FTZ R155, R2, R236 ;  /* 0x000000ec029b7220 */ /* 0x000fe20000410000 */
[----:B------:R-:W-:Y:S01]  /*8b20*/  LEA.HI.SX32 R55, R12, R57, 0x1b ;  /* 0x000000390c377211 */ /* 0x000fe200078fdaff */
[C---:B------:R-:W-:Y:S02]  /*8b30*/  FFMA.FTZ R11, R20.reuse, R153, R54 ;  /* 0x00000099140b7223 */ /* 0x040fe40000010036 */
[----:B------:R-:W-:Y:S02]  /*8b40*/  FFMA.FTZ R152, R20, R97, -R152 ;  /* 0x0000006114987223 */ /* 0x000fe40000010898 */
[----:B------:R-:W-:-:S02]  /*8b50*/  FFMA.FTZ R20, -R162, R100, R190 ;  /* 0x00000064a2147223 */ /* 0x000fc400000101be */
[C---:B------:R-:W-:Y:S02]  /*8b60*/  FMUL.FTZ R154, R24.reuse, R157 ;  /* 0x0000009d189a7220 */ /* 0x040fe40000410000 */
[-C--:B------:R-:W-:Y:S02]  /*8b70*/  FMUL.FTZ R12, R24, R155.reuse ;  /* 0x0000009b180c7220 */ /* 0x080fe40000410000 */
[-C--:B------:R-:W-:Y:S02]  /*8b80*/  FFMA.FTZ R154, R20, R155.reuse, R154 ;  /* 0x0000009b149a7223 */ /* 0x080fe4000001009a */
[----:B------:R-:W-:Y:S02]  /*8b90*/  FMUL.FTZ R159, R148, R155 ;  /* 0x0000009b949f7220 */ /* 0x000fe40000410000 */
[----:B------:R-:W-:Y:S02]  /*8ba0*/  FFMA.FTZ R155, R20, R157, -R12 ;  /* 0x0000009d149b7223 */ /* 0x000fe4000001080c */
[----:B------:R-:W-:-:S02]  /*8bb0*/  FMUL.FTZ R12, R234, UR47 ;  /* 0x0000002fea0c7c20 */ /* 0x000fc40008410000 */
[----:B------:R-:W-:Y:S02]  /*8bc0*/  FMUL.FTZ R56, R148, R157 ;  /* 0x0000009d94387220 */ /* 0x000fe40000410000 */
[----:B------:R-:W-:Y:S02]  /*8bd0*/  FFMA.FTZ R12, R233, UR46, -R12 ;  /* 0x0000002ee90c7c23 */ /* 0x000fe4000801080c */
[----:B------:R-:W-:Y:S02]  /*8be0*/  FFMA.FTZ R157, -R238, R103, R219 ;  /* 0x00000067ee9d7223 */ /* 0x000fe400000101db */
[----:B------:R-:W-:Y:S01]  /*8bf0*/  FMUL.FTZ R156, R3, R233 ;  /* 0x000000e9039c7220 */ /* 0x000fe20000410000 */
[----:B------:R-:W-:Y:S01]  /*8c00*/  LEA.HI.SX32 R54, R57, R57, 0x1b ;  /* 0x0000003939367211 */ /* 0x000fe200078fdaff */
[----:B------:R-:W-:Y:S02]  /*8c10*/  FMUL.FTZ R158, R3, R234 ;  /* 0x000000ea039e7220 */ /* 0x000fe40000410000 */
[----:B------:R-:W-:-:S02]  /*8c20*/  FMUL.FTZ R16, R157, R12 ;  /* 0x0000000c9d107220 */ /* 0x000fc40000410000 */
[----:B------:R-:W-:Y:S02]  /*8c30*/  FFMA.FTZ R12, -R238, R102, R220 ;  /* 0x00000066ee0c7223 */ /* 0x000fe400000101dc */
[C---:B------:R-:W-:Y:S02]  /*8c40*/  FMUL.FTZ R161, R157.reuse, R156 ;  /* 0x0000009c9da17220 */ /* 0x040fe40000410000 */
[-C--:B------:R-:W-:Y:S01]  /*8c50*/  FMUL.FTZ R157, R157, R158.reuse ;  /* 0x0000009e9d9d7220 */ /* 0x080fe20000410000 */
[----:B------:R0:W-:Y:S01]  /*8c60*/  STS [R54.X4+0x8400], R159 ;  /* 0x0084009f36007388 */ /* 0x0001e20000004800 */
[----:B------:R-:W-:Y:S02]  /*8c70*/  FFMA.FTZ R161, R12, R158, R161 ;  /* 0x0000009e0ca17223 */ /* 0x000fe400000100a1 */
[----:B------:R-:W-:Y:S02]  /*8c80*/  FADD.FTZ R154, RZ, R154 ;  /* 0x0000009aff9a7221 */ /* 0x000fe40000010000 */
[----:B------:R-:W-:-:S02]  /*8c90*/  FADD.FTZ R155, RZ, R155 ;  /* 0x0000009bff9b7221 */ /* 0x000fc40000010000 */
[----:B0-----:R-:W-:Y:S02]  /*8ca0*/  FMUL.FTZ R159, R149, R158 ;  /* 0x0000009e959f7220 */ /* 0x001fe40000410000 */
[----:B------:R-:W-:Y:S02]  /*8cb0*/  FFMA.FTZ R158, R12, R156, -R157 ;  /* 0x0000009c0c9e7223 */ /* 0x000fe4000001089d */
[----:B------:R-:W-:Y:S02]  /*8cc0*/  FADD.FTZ R154, R154, R161 ;  /* 0x000000a19a9a7221 */ /* 0x000fe40000010000 */
[----:B------:R-:W-:Y:S02]  /*8cd0*/  FADD.FTZ R155, R155, R158 ;  /* 0x0000009e9b9b7221 */ /* 0x000fe40000010000 */
[----:B------:R-:W-:Y:S02]  /*8ce0*/  FADD.FTZ R154, R154, R11 ;  /* 0x0000000b9a9a7221 */ /* 0x000fe40000010000 */
[----:B------:R-:W-:-:S02]  /*8cf0*/  FADD.FTZ R152, R155, R152 ;  /* 0x000000989b987221 */ /* 0x000fc40000010000 */
[----:B------:R-:W-:Y:S02]  /*8d00*/  FADD.FTZ R154, R154, R95 ;  /* 0x0000005f9a9a7221 */ /* 0x000fe40000010000 */
[----:B------:R-:W-:Y:S01]  /*8d10*/  FADD.FTZ R152, R152, R99 ;  /* 0x0000006398987221 */ /* 0x000fe20000010000 */
[C---:B------:R-:W-:Y:S01]  /*8d20*/  IADD3 R160, R57.reuse, 0x2, RZ ;  /* 0x0000000239a07810 */ /* 0x040fe20007ffe0ff */
[----:B------:R-:W-:Y:S01]  /*8d30*/  FADD.FTZ R154, R154, R91 ;  /* 0x0000005b9a9a7221 */ /* 0x000fe20000010000 */
[----:B------:R-:W-:Y:S01]  /*8d40*/  IADD3 R158, R57, 0x3, RZ ;  /* 0x00000003399e7810 */ /* 0x000fe20007ffe0ff */
[----:B------:R-:W-:Y:S01]  /*8d50*/  FADD.FTZ R152, R152, R93 ;  /* 0x0000005d98987221 */ /* 0x000fe20000010000 */
[----:B------:R0:W-:Y:S01]  /*8d60*/  STS [R55.X4+0x8404], R56 ;  /* 0x0084043837007388 */ /* 0x0001e20000004800 */
[----:B------:R-:W-:Y:S02]  /*8d70*/  FADD.FTZ R154, R154, R83 ;  /* 0x000000539a9a7221 */ /* 0x000fe40000010000 */
[----:B------:R-:W-:-:S02]  /*8d80*/  FADD.FTZ R85, R152, R85 ;  /* 0x0000005598557221 */ /* 0x000fc40000010000 */
[----:B------:R-:W-:Y:S02]  /*8d90*/  FMUL.FTZ R156, R149, R156 ;  /* 0x0000009c959c7220 */ /* 0x000fe40000410000 */
[----:B------:R-:W-:Y:S01]  /*8da0*/  FMUL.FTZ R11, R151, R98 ;  /* 0x00000062970b7220 */ /* 0x000fe20000410000 */
[-C--:B0-----:R-:W-:Y:S02]  /*8db0*/  LEA.HI.SX32 R56, R160, R57.reuse, 0x1b ;  /* 0x00000039a0387211 */ /* 0x081fe400078fdaff */
[----:B------:R-:W-:Y:S01]  /*8dc0*/  LEA.HI.SX32 R57, R158, R57, 0x1b ;  /* 0x000000399e397211 */ /* 0x000fe200078fdaff */
[----:B------:R-:W-:Y:S02]  /*8dd0*/  FADD.FTZ R154, R154, R79 ;  /* 0x0000004f9a9a7221 */ /* 0x000fe40000010000 */
[----:B------:R-:W-:Y:S01]  /*8de0*/  FADD.FTZ R82, R85, R82 ;  /* 0x0000005255527221 */ /* 0x000fe20000010000 */
[----:B------:R-:W-:Y:S01]  /*8df0*/  STS [R56.X4+0x8408], R159 ;  /* 0x0084089f38007388 */ /* 0x000fe20000004800 */
[----:B------:R-:W-:-:S03]  /*8e00*/  FADD.FTZ R73, R154, R73 ;  /* 0x000000499a497221 */ /* 0x000fc60000010000 */
[----:B------:R-:W-:Y:S01]  /*8e10*/  STS [R57.X4+0x840c], R156 ;  /* 0x00840c9c39007388 */ /* 0x000fe20000004800 */
[----:B------:R-:W-:Y:S02]  /*8e20*/  FMUL.FTZ R153, R150, R153 ;  /* 0x0000009996997220 */ /* 0x000fe40000410000 */
[----:B------:R-:W-:Y:S01]  /*8e30*/  FMUL.FTZ R87, R144, R87 ;  /* 0x0000005790577220 */ /* 0x000fe20000410000 */
[----:B------:R0:W-:Y:S01]  /*8e40*/  STS [R54.X4+0x8418], R11 ;  /* 0x0084180b36007388 */ /* 0x0001e20000004800 */
[C---:B------:R-:W-:Y:S02]  /*8e50*/  FMUL.FTZ R81, R146.reuse, R81 ;  /* 0x0000005192517220 */ /* 0x040fe40000410000 */
[----:B------:R-:W-:Y:S02]  /*8e60*/  FMUL.FTZ R77, R146, R77 ;  /* 0x0000004d924d7220 */ /* 0x000fe40000410000 */
[----:B------:R-:W-:Y:S02]  /*8e70*/  FMUL.FTZ R65, R141, R65 ;  /* 0x000000418d417220 */ /* 0x000fe40000410000 */
[----:B------:R-:W-:-:S02]  /*8e80*/  FMUL.FTZ R51, R136, R51 ;  /* 0x0000003388337220 */ /* 0x000fc40000410000 */
[----:B------:R-:W-:Y:S02]  /*8e90*/  FADD.FTZ R75, R82, R75 ;  /* 0x0000004b524b7221 */ /* 0x000fe40000010000 */
[----:B0-----:R-:W-:Y:S02]  /*8ea0*/  FMUL.FTZ R11, R147, R74 ;  /* 0x0000004a930b7220 */ /* 0x001fe40000410000 */
[----:B------:R-:W-:Y:S01]  /*8eb0*/  FADD.FTZ R73, R73, R68 ;  /* 0x0000004449497221 */ /* 0x000fe20000010000 */
[----:B------:R0:W-:Y:S01]  /*8ec0*/  STS [R54.X4+0x8410], R153 ;  /* 0x0084109936007388 */ /* 0x0001e20000004800 */
[----:B------:R-:W-:Y:S02]  /*8ed0*/  FADD.FTZ R70, R75, R70 ;  /* 0x000000464b467221 */ /* 0x000fe40000010000 */
[----:B------:R-:W-:Y:S01]  /*8ee0*/  FMUL.FTZ R97, R150, R97 ;  /* 0x0000006196617220 */ /* 0x000fe20000410000 */
[----:B------:R1:W-:Y:S01]  /*8ef0*/  STS [R54.X4+0x8424], R87 ;  /* 0x0084245736007388 */ /* 0x0003e20000004800 */
[----:B------:R-:W-:-:S02]  /*8f00*/  FMUL.FTZ R95, R151, R94 ;  /* 0x0000005e975f7220 */ /* 0x000fc40000410000 */
[----:B------:R-:W-:Y:S01]  /*8f10*/  FMUL.FTZ R89, R144, R89 ;  /* 0x0000005990597220 */ /* 0x000fe20000410000 */
[----:B------:R2:W-:Y:S01]  /*8f20*/  STS [R54.X4+0x8430], R81 ;  /* 0x0084305136007388 */ /* 0x0005e20000004800 */
[C---:B------:R-:W-:Y:S02]  /*8f30*/  FMUL.FTZ R99, R145.reuse, R90 ;  /* 0x0000005a91637220 */ /* 0x040fe40000410000 */
[----:B0-----:R-:W-:Y:S01]  /*8f40*/  FMUL.FTZ R153, R145, R86 ;  /* 0x0000005691997220 */ /* 0x001fe20000410000 */
[----:B------:R0:W-:Y:S01]  /*8f50*/  STS [R54.X4+0x8434], R77 ;  /* 0x0084344d36007388 */ /* 0x0001e20000004800 */
[----:B------:R-:W-:Y:S02]  /*8f60*/  FMUL.FTZ R155, R147, R78 ;  /* 0x0000004e939b7220 */ /* 0x000fe40000410000 */
[C---:B------:R-:W-:Y:S01]  /*8f70*/  FMUL.FTZ R71, R140.reuse, R71 ;  /* 0x000000478c477220 */ /* 0x040fe20000410000 */
[----:B------:R3:W-:Y:S01]  /*8f80*/  STS [R54.X4+0x843c], R11 ;  /* 0x00843c0b36007388 */ /* 0x0007e20000004800 */
[----:B------:R-:W-:-:S02]  /*8f90*/  FMUL.FTZ R69, R140, R69 ;  /* 0x000000458c457220 */ /* 0x000fc40000410000 */
[----:B-1----:R-:W-:Y:S01]  /*8fa0*/  FMUL.FTZ R87, R141, R64 ;  /* 0x000000408d577220 */ /* 0x002fe20000410000 */
[----:B------:R1:W-:Y:S01]  /*8fb0*/  STS [R54.X4+0x8448], R65 ;  /* 0x0084484136007388 */ /* 0x0003e20000004800 */
[C---:B--2---:R-:W-:Y:S02]  /*8fc0*/  FMUL.FTZ R81, R142.reuse, R28 ;  /* 0x0000001c8e517220 */ /* 0x044fe40000410000 */
[----:B0-----:R-:W-:Y:S01]  /*8fd0*/  FMUL.FTZ R77, R142, R62 ;  /* 0x0000003e8e4d7220 */ /* 0x001fe20000410000 */
[----:B------:R0:W-:Y:S01]  /*8fe0*/  STS [R54.X4+0x8460], R51 ;  /* 0x0084603336007388 */ /* 0x0001e20000004800 */
[C---:B------:R-:W-:Y:S02]  /*8ff0*/  FMUL.FTZ R83, R143.reuse, R58 ;  /* 0x0000003a8f537220 */ /* 0x040fe40000410000 */
[----:B------:R-:W-:Y:S02]  /*9000*/  FMUL.FTZ R53, R143, R53 ;  /* 0x000000358f357220 */ /* 0x000fe40000410000 */
[----:B---3--:R-:W-:-:S02]  /*9010*/  FMUL.FTZ R11, R136, R32 ;  /* 0x00000020880b7220 */ /* 0x008fc40000410000 */
[C---:B------:R-:W-:Y:S02]  /*9020*/  FMUL.FTZ R47, R137.reuse, R47 ;  /* 0x0000002f892f7220 */ /* 0x040fe40000410000 */
[----:B-1----:R-:W-:Y:S02]  /*9030*/  FMUL.FTZ R65, R137, R46 ;  /* 0x0000002e89417220 */ /* 0x002fe40000410000 */
[C---:B------:R-:W-:Y:S02]  /*9040*/  FMUL.FTZ R45, R138.reuse, R45 ;  /* 0x0000002d8a2d7220 */ /* 0x040fe40000410000 */
[----:B------:R-:W-:Y:S02]  /*9050*/  FMUL.FTZ R43, R138, R43 ;  /* 0x0000002b8a2b7220 */ /* 0x000fe40000410000 */
[C---:B0-----:R-:W-:Y:S02]  /*9060*/  FMUL.FTZ R51, R139.reuse, R42 ;  /* 0x0000002a8b337220 */ /* 0x041fe40000410000 */
[----:B------:R-:W-:-:S02]  /*9070*/  FMUL.FTZ R41, R139, R41 ;  /* 0x000000298b297220 */ /* 0x000fc40000410000 */
[----:B------:R-:W-:Y:S02]  /*9080*/  FADD.FTZ R66, R73, R66 ;  /* 0x0000004249427221 */ /* 0x000fe40000010000 */
[----:B------:R-:W-:Y:S01]  /*9090*/  FADD.FTZ R70, R70, R67 ;  /* 0x0000004346467221 */ /* 0x000fe20000010000 */
[----:B------:R-:W-:Y:S01]  /*90a0*/  STS [R54.X4+0x8414], R97 ;  /* 0x0084146136007388 */ /* 0x000fe20000004800 */
[----:B------:R-:W-:Y:S02]  /*90b0*/  FADD.FTZ R66, R66, R61 ;  /* 0x0000003d42427221 */ /* 0x000fe40000010000 */
[----:B------:R-:W-:Y:S01]  /*90c0*/  FADD.FTZ R63, R70, R63 ;  /* 0x0000003f463f7221 */ /* 0x000fe20000010000 */
        /* <DEDUP_REMOVED lines=18> */
[----:B------:R3:W-:Y:S01]  /*91f0*/  STS [R54.X4+0x847c], R41 ;  /* 0x00847c2936007388 */ /* 0x0007e20000004800 */
[----:B------:R-:W-:-:S02]  /*9200*/  FADD.FTZ R59, R66, R59 ;  /* 0x0000003b423b7221 */ /* 0x000fc40000010000 */
[----:B------:R-:W-:Y:S02]  /*9210*/  FADD.FTZ R63, R63, R60 ;  /* 0x0000003c3f3f7221 */ /* 0x000fe40000010000 */
[----:B------:R-:W-:Y:S02]  /*9220*/  FADD.FTZ R59, R59, R50 ;  /* 0x000000323b3b7221 */ /* 0x000fe40000010000 */
[----:B------:R-:W-:Y:S01]  /*9230*/  FADD.FTZ R52, R63, R52 ;  /* 0x000000343f347221 */ /* 0x000fe20000010000 */
[C---:B0-----:R-:W-:Y:S01]  /*9240*/  IADD3 R45, R0.reuse, 0x80, RZ ;  /* 0x00000080002d7810 */ /* 0x041fe20007ffe0ff */
[----:B------:R-:W-:Y:S01]  /*9250*/  FADD.FTZ R11, R59, R48 ;  /* 0x000000303b0b7221 */ /* 0x000fe20000010000 */
[----:B-1----:R-:W-:Y:S01]  /*9260*/  IADD3 R43, R0, 0x180, RZ ;  /* 0x00000180002b7810 */ /* 0x002fe20007ffe0ff */
[----:B------:R-:W-:Y:S01]  /*9270*/  FADD.FTZ R59, R52, R49 ;  /* 0x00000031343b7221 */ /* 0x000fe20000010000 */
[C---:B------:R-:W-:Y:S02]  /*9280*/  IADD3 R47, R0.reuse, 0x100, RZ ;  /* 0x00000100002f7810 */ /* 0x040fe40007ffe0ff */
[----:B------:R-:W-:-:S02]  /*9290*/  IADD3 R49, R0, 0x280, RZ ;  /* 0x0000028000317810 */ /* 0x000fc40007ffe0ff */
[C---:B--2---:R-:W-:Y:S02]  /*92a0*/  IADD3 R51, R0.reuse, 0x300, RZ ;  /* 0x0000030000337810 */ /* 0x044fe40007ffe0ff */
        /* <DEDUP_REMOVED lines=9> */
[C---:B------:R-:W-:Y:S01]  /*9340*/  IADD3 R79, R0.reuse, 0x800, RZ ;  /* 0x00000800004f7810 */ /* 0x040fe20007ffe0ff */
[----:B------:R-:W-:Y:S01]  /*9350*/  FADD.FTZ R11, R11, R44 ;  /* 0x0000002c0b0b7221 */ /* 0x000fe20000010000 */
        /* <DEDUP_REMOVED lines=15> */
[----:B------:R-:W-:Y:S02]  /*9450*/  IADD3 R161, R0, 0xf80, RZ ;  /* 0x00000f8000a17810 */ /* 0x000fe40007ffe0ff */
[-C--:B------:R-:W-:Y:S02]  /*9460*/  LEA.HI.SX32 R28, R45, R0.reuse, 0x1b ;  /* 0x000000002d1c7211 */ /* 0x080fe400078fdaff */
[-C--:B---3--:R-:W-:Y:S02]  /*9470*/  LEA.HI.SX32 R41, R43, R0.reuse, 0x1b ;  /* 0x000000002b297211 */ /* 0x088fe400078fdaff */
[-C--:B------:R-:W-:Y:S01]  /*9480*/  LEA.HI.SX32 R32, R47, R0.reuse, 0x1b ;  /* 0x000000002f207211 */ /* 0x080fe200078fdaff */
[----:B------:R-:W-:Y:S01]  /*9490*/  BAR.SYNC.DEFER_BLOCKING 0x0 ;  /* 0x0000000000007b1d */ /* 0x000fe20000010000 */
        /* <DEDUP_REMOVED lines=11> */
[----:B------:R-:W-:Y:S01]  /*9550*/  LEA.HI.SX32 R62, R79, R0, 0x1b ;  /* 0x000000004f3e7211 */ /* 0x000fe200078fdaff */
[C---:B------:R-:W-:Y:S01]  /*9560*/  FMUL.FTZ R61, R187.reuse, R190 ;  /* 0x000000bebb3d7220 */ /* 0x040fe20000410000 */
[-C--:B------:R-:W-:Y:S01]  /*9570*/  LEA.HI.SX32 R58, R0, R0.reuse, 0x1b ;  /* 0x00000000003a7211 */ /* 0x080fe200078fdaff */
[----:B------:R-:W-:Y:S01]  /*9580*/  FFMA.FTZ R60, -R187, R189, -RZ ;  /* 0x000000bdbb3c7223 */ /* 0x000fe200000109ff */
[----:B------:R-:W-:Y:S01]  /*9590*/  LEA.HI.SX32 R42, R163, R0, 0x1b ;  /* 0x00000000a32a7211 */ /* 0x000fe200078fdaff */
[----:B------:R-:W-:Y:S01]  /*95a0*/  FMUL.FTZ R225, R186, R220 ;  /* 0x000000dcbae17220 */ /* 0x000fe20000410000 */
[-C--:B------:R-:W-:Y:S01]  /*95b0*/  LEA.HI.SX32 R63, R81, R0.reuse, 0x1b ;  /* 0x00000000513f7211 */ /* 0x080fe200078fdaff */
[----:B------:R-:W-:Y:S01]  /*95c0*/  ULDC UR36, c[0x0][0x168] ;  /* 0x00005a0000247ab9 */ /* 0x000fe20000000800 */
[-C--:B------:R-:W-:Y:S01]  /*95d0*/  LEA.HI.SX32 R64, R83, R0.reuse, 0x1b ;  /* 0x0000000053407211 */ /* 0x080fe200078fdaff */
[----:B------:R-:W0:Y:S01]  /*95e0*/  LDS R82, [R32.X4+0x8800] ;  /* 0x0088000020527984 */ /* 0x000e220000004800 */
[----:B------:R-:W-:-:S02]  /*95f0*/  LEA.HI.SX32 R65, R85, R0, 0x1b ;  /* 0x0000000055417211 */ /* 0x000fc400078fdaff */
[-C--:B------:R-:W-:Y:S01]  /*9600*/  LEA.HI.SX32 R66, R87, R0.reuse, 0x1b ;  /* 0x0000000057427211 */ /* 0x080fe200078fdaff */
[----:B------:R-:W1:Y:S01]  /*9610*/  LDS R86, [R43.X4+0x8e00] ;  /* 0x008e00002b567984 */ /* 0x000e620000004800 */
[-C--:B------:R-:W-:Y:S02]  /*9620*/  LEA.HI.SX32 R67, R89, R0.reuse, 0x1b ;  /* 0x0000000059437211 */ /* 0x080fe400078fdaff */
[-C--:B------:R-:W-:Y:S01]  /*9630*/  LEA.HI.SX32 R68, R91, R0.reuse, 0x1b ;  /* 0x000000005b447211 */ /* 0x080fe200078fdaff */
[----:B------:R-:W2:Y:S01]  /*9640*/  LDS R90, [R46.X4+0x9400] ;  /* 0x009400002e5a7984 */ /* 0x000ea20000004800 */
[-C--:B------:R-:W-:Y:S02]  /*9650*/  LEA.HI.SX32 R69, R93, R0.reuse, 0x1b ;  /* 0x000000005d457211 */ /* 0x080fe400078fdaff */
[-C--:B------:R-:W-:Y:S01]  /*9660*/  LEA.HI.SX32 R70, R95, R0.reuse, 0x1b ;  /* 0x000000005f467211 */ /* 0x080fe200078fdaff */
[----:B------:R-:W3:Y:S01]  /*9670*/  LDS R94, [R49.X4+0x9a00] ;  /* 0x009a0000315e7984 */ /* 0x000ee20000004800 */
[----:B------:R-:W-:-:S02]  /*9680*/  LEA.HI.SX32 R71, R97, R0, 0x1b ;  /* 0x0000000061477211 */ /* 0x000fc400078fdaff */
[-C--:B------:R-:W-:Y:S01]  /*9690*/  LEA.HI.SX32 R73, R99, R0.reuse, 0x1b ;  /* 0x0000000063497211 */ /* 0x080fe200078fdaff */
[----:B------:R-:W4:Y:S01]  /*96a0*/  LDS R98, [R52.X4+0xa000] ;  /* 0x00a0000034627984 */ /* 0x000f220000004800 */
[-C--:B------:R-:W-:Y:S02]  /*96b0*/  LEA.HI.SX32 R74, R153, R0.reuse, 0x1b ;  /* 0x00000000994a7211 */ /* 0x080fe400078fdaff */
[-C--:B------:R-:W-:Y:S02]  /*96c0*/  LEA.HI.SX32 R75, R155, R0.reuse, 0x1b ;  /* 0x000000009b4b7211 */ /* 0x080fe400078fdaff */
[-C--:B------:R-:W-:Y:S02]  /*96d0*/  LEA.HI.SX32 R77, R157, R0.reuse, 0x1b ;  /* 0x000000009d4d7211 */ /* 0x080fe400078fdaff */
[-C--:B------:R-:W-:Y:S02]  /*96e0*/  LEA.HI.SX32 R78, R159, R0.reuse, 0x1b ;  /* 0x000000009f4e7211 */ /* 0x080fe400078fdaff */
[----:B------:R-:W-:Y:S01]  /*96f0*/  LEA.HI.SX32 R79, R161, R0, 0x1b ;  /* 0x00000000a14f7211 */ /* 0x000fe200078fdaff */
[----:B------:R-:W-:Y:S01]  /*9700*/  FFMA.FTZ R220, -R186, R219, -RZ ;  /* 0x000000dbbadc7223 */ /* 0x000fe200000109ff */
[----:B------:R-:W0:Y:S01]  /*9710*/  LDS R223, [R58.X4+0x8400] ;  /* 0x008400003adf7984 */ /* 0x000e220000004800 */
[----:B------:R-:W-:Y:S01]  /*9720*/  FFMA.FTZ R191, -R175, R191, -RZ ;  /* 0x000000bfafbf7223 */ /* 0x000fe200000109ff */
[----:B------:R-:W-:Y:S01]  /*9730*/  UIADD3 UR36, -UR34, UR36, URZ ;  /* 0x0000002422247290 */ /* 0x000fe2000fffe13f */
[----:B------:R-:W-:Y:S01]  /*9740*/  FADD.FTZ R40, R59, R40 ;  /* 0x000000283b287221 */ /* 0x000fe20000010000 */
[----:B------:R-:W0:Y:S01]  /*9750*/  LDS R81, [R28.X4+0x8600] ;  /* 0x008600001c517984 */ /* 0x000e220000004800 */
[----:B------:R-:W-:-:S03]  /*9760*/  FMUL.FTZ R59, R184, R216 ;  /* 0x000000d8b83b7220 */ /* 0x000fc60000410000 */
        /* <DEDUP_REMOVED lines=27> */
[----:B------:R-:W-:Y:S04]  /*9920*/  STS [R56.X4+0xc608], R225 ;  /* 0x00c608e138007388 */ /* 0x000fe80000004800 */
[----:B------:R2:W-:Y:S04]  /*9930*/  STS [R57.X4+0xc60c], R220 ;  /* 0x00c60cdc39007388 */ /* 0x0005e80000004800 */
[----:B------:R3:W-:Y:S01]  /*9940*/  STS [R54.X4+0xc664], R191 ;  /* 0x00c664bf36007388 */ /* 0x0007e20000004800 */
[----:B-1----:R-:W-:-:S03]  /*9950*/  FMUL.FTZ R55, R183, R214 ;  /* 0x000000d6b7377220 */ /* 0x002fc60000410000 */
[----:B------:R1:W-:Y:S01]  /*9960*/  STS [R54.X4+0xc618], R59 ;  /* 0x00c6183b36007388 */ /* 0x0003e20000004800 */
[----:B--2---:R-:W-:Y:S01]  /*9970*/  FMUL.FTZ R57, R182, R212 ;  /* 0x000000d4b6397220 */ /* 0x004fe20000410000 */
[----:B---3--:R-:W-:Y:S01]  /*9980*/  MOV R191, UR36 ;  /* 0x0000002400bf7c02 */ /* 0x008fe20008000f00 */
[----:B-1----:R-:W-:-:S03]  /*9990*/  FMUL.FTZ R59, R180, R208 ;  /* 0x000000d0b43b7220 */ /* 0x002fc60000410000 */
[----:B------:R-:W-:Y:S01]  /*99a0*/  LEA R191, R191, -R0, 0x1 ;  /* 0x80000000bfbf7211 */ /* 0x000fe200078e08ff */
[----:B------:R1:W-:Y:S01]  /*99b0*/  STS [R54.X4+0xc620], R55 ;  /* 0x00c6203736007388 */ /* 0x0003e20000004800 */
[----:B------:R-:W-:Y:S02]  /*99c0*/  FFMA.FTZ R211, -R182, R211, -RZ ;  /* 0x000000d3b6d37223 */ /* 0x000fe400000109ff */
[----:B------:R-:W-:Y:S01]  /*99d0*/  FMUL.FTZ R61, R181, R210 ;  /* 0x000000d2b53d7220 */ /* 0x000fe20000410000 */
[----:B------:R2:W-:Y:S01]  /*99e0*/  STS [R54.X4+0xc628], R57 ;  /* 0x00c6283936007388 */ /* 0x0005e20000004800 */
[----:B------:R-:W-:Y:S01]  /*99f0*/  FFMA.FTZ R205, -R179, R205, -RZ ;  /* 0x000000cdb3cd7223 */ /* 0x000fe200000109ff */
[----:B------:R-:W-:Y:S01]  /*9a00*/  ISETP.GE.AND P0, PT, R191, 0x1, PT ;  /* 0x00000001bf00780c */ /* 0x000fe20003f06270 */
[----:B------:R-:W-:Y:S01]  /*9a10*/  FFMA.FTZ R203, -R178, R203, -RZ ;  /* 0x000000cbb2cb7223 */ /* 0x000fe200000109ff */
[----:B------:R3:W-:Y:S01]  /*9a20*/  STS [R54.X4+0xc638], R59 ;  /* 0x00c6383b36007388 */ /* 0x0007e20000004800 */
[----:B-1----:R-:W-:-:S02]  /*9a30*/  FMUL.FTZ R55, R179, R206 ;  /* 0x000000ceb3377220 */ /* 0x002fc40000410000 */
[----:B--2---:R-:W-:Y:S02]  /*9a40*/  FMUL.FTZ R57, R178, R204 ;  /* 0x000000ccb2397220 */ /* 0x004fe40000410000 */
[----:B---3--:R-:W-:Y:S01]  /*9a50*/  FMUL.FTZ R59, R176, R200 ;  /* 0x000000c8b03b7220 */ /* 0x008fe20000410000 */
[----:B------:R1:W-:Y:S01]  /*9a60*/  STS [R54.X4+0xc62c], R211 ;  /* 0x00c62cd336007388 */ /* 0x0003e20000004800 */
[C---:B------:R-:W-:Y:S02]  /*9a70*/  FMUL.FTZ R219, R185.reuse, R218 ;  /* 0x000000dab9db7220 */ /* 0x040fe40000410000 */
[----:B------:R-:W-:Y:S01]  /*9a80*/  FFMA.FTZ R217, -R185, R217, -RZ ;  /* 0x000000d9b9d97223 */ /* 0x000fe200000109ff */
[----:B------:R2:W-:Y:S01]  /*9a90*/  STS [R54.X4+0xc630], R61 ;  /* 0x00c6303d36007388 */ /* 0x0005e20000004800 */
[----:B------:R-:W-:Y:S02]  /*9aa0*/  FFMA.FTZ R215, -R184, R215, -RZ ;  /* 0x000000d7b8d77223 */ /* 0x000fe400000109ff */
[----:B------:R-:W-:Y:S01]  /*9ab0*/  FFMA.FTZ R213, -R183, R213, -RZ ;  /* 0x000000d5b7d57223 */ /* 0x000fe200000109ff */
[----:B------:R-:W-:Y:S01]  /*9ac0*/  STS [R54.X4+0xc640], R55 ;  /* 0x00c6403736007388 */ /* 0x000fe20000004800 */
[----:B------:R-:W-:-:S02]  /*9ad0*/  FFMA.FTZ R209, -R181, R209, -RZ ;  /* 0x000000d1b5d17223 */ /* 0x000fc400000109ff */
[----:B------:R-:W-:Y:S01]  /*9ae0*/  FFMA.FTZ R207, -R180, R207, -RZ ;  /* 0x000000cfb4cf7223 */ /* 0x000fe200000109ff */
[----:B------:R3:W-:Y:S01]  /*9af0*/  STS [R54.X4+0xc644], R205 ;  /* 0x00c644cd36007388 */ /* 0x0007e20000004800 */
[C---:B-1----:R-:W-:Y:S02]  /*9b00*/  FMUL.FTZ R211, R177.reuse, R202 ;  /* 0x000000cab1d37220 */ /* 0x042fe40000410000 */
[----:B------:R-:W-:Y:S01]  /*9b10*/  FFMA.FTZ R201, -R177, R201, -RZ ;  /* 0x000000c9b1c97223 */ /* 0x000fe200000109ff */
[----:B------:R1:W-:Y:S01]  /*9b20*/  STS [R54.X4+0xc648], R57 ;  /* 0x00c6483936007388 */ /* 0x0003e20000004800 */
[----:B------:R-:W-:Y:S02]  /*9b30*/  FFMA.FTZ R199, -R176, R199, -RZ ;  /* 0x000000c7b0c77223 */ /* 0x000fe400000109ff */
[----:B--2---:R-:W-:Y:S01]  /*9b40*/  FMUL.FTZ R61, R175, R192 ;  /* 0x000000c0af3d7220 */ /* 0x004fe20000410000 */
[----:B------:R2:W-:Y:S01]  /*9b50*/  STS [R54.X4+0xc64c], R203 ;  /* 0x00c64ccb36007388 */ /* 0x0005e20000004800 */
[----:B------:R-:W-:-:S02]  /*9b60*/  FFMA.FTZ R193, -R174, R193, -RZ ;  /* 0x000000c1aec17223 */ /* 0x000fc400000109ff */
[C---:B---3--:R-:W-:Y:S01]  /*9b70*/  FMUL.FTZ R205, R173.reuse, R196 ;  /* 0x000000c4adcd7220 */ /* 0x048fe20000410000 */
[----:B------:R3:W-:Y:S01]  /*9b80*/  STS [R54.X4+0xc658], R59 ;  /* 0x00c6583b36007388 */ /* 0x0007e20000004800 */
[----:B------:R-:W-:Y:S02]  /*9b90*/  FFMA.FTZ R55, -R173, R195, -RZ ;  /* 0x000000c3ad377223 */ /* 0x000fe400000109ff */
[----:B-1----:R-:W-:Y:S02]  /*9ba0*/  FFMA.FTZ R57, -R172, R197, -RZ ;  /* 0x000000c5ac397223 */ /* 0x002fe400000109ff */
[----:B--2---:R-:W-:Y:S02]  /*9bb0*/  FMUL.FTZ R203, R174, R194 ;  /* 0x000000c2aecb7220 */ /* 0x004fe40000410000 */
[----:B---3--:R-:W-:Y:S01]  /*9bc0*/  FMUL.FTZ R59, R172, R198 ;  /* 0x000000c6ac3b7220 */ /* 0x008fe20000410000 */
[----:B------:R-:W-:Y:S01]  /*9bd0*/  STS [R54.X4+0xc610], R219 ;  /* 0x00c610db36007388 */ /* 0x000fe20000004800 */
[----:B------:R-:W-:Y:S01]  /*9be0*/  FMUL.FTZ R56, R236, UR47 ;  /* 0x0000002fec387c20 */ /* 0x000fe20008410000 */
[----:B------:R-:W-:Y:S01]  /*9bf0*/  BSSY B0, `(.L_x_3655) ;  /* 0x000004f000007945 */ /* 0x000fe20003800000 */
[----:B------:R-:W-:Y:S01]  /*9c00*/  FMUL.FTZ R197, R233, UR47 ;  /* 0x0000002fe9c57c20 */ /* 0x000fe20008410000 */
[----:B------:R-:W-:Y:S01]  /*9c10*/  STS [R54.X4+0xc614], R217 ;  /* 0x00c614d936007388 */ /* 0x000fe20000004800 */
[----:B------:R-:W-:-:S03]  /*9c20*/  FMUL.FTZ R195, R235, UR47 ;  /* 0x0000002febc37c20 */ /* 0x000fc60008410000 */
        /* <DEDUP_REMOVED lines=14> */
[----:B------:R-:W-:-:S02]  /*9d10*/  FMUL.FTZ R103, R103, R233 ;  /* 0x000000e967677220 */ /* 0x000fc40000410000 */
[----:B------:R-:W-:Y:S02]  /*9d20*/  FMUL.FTZ R101, R101, R235 ;  /* 0x000000eb65657220 */ /* 0x000fe40000410000 */
[----:B-1----:R-:W-:Y:S02]  /*9d30*/  FFMA.FTZ R193, R235, UR46, -R56 ;  /* 0x0000002eebc17c23 */ /* 0x002fe40008010838 */
[----:B------:R-:W-:Y:S02]  /*9d40*/  FFMA.FTZ R197, R234, UR46, R197 ;  /* 0x0000002eeac57c23 */ /* 0x000fe400080100c5 */
[----:B------:R-:W-:Y:S01]  /*9d50*/  FFMA.FTZ R195, R236, UR46, R195 ;  /* 0x0000002eecc37c23 */ /* 0x000fe200080100c3 */
[----:B------:R-:W-:Y:S06]  /*9d60*/  BAR.SYNC.DEFER_BLOCKING 0x0 ;  /* 0x0000000000007b1d */ /* 0x000fec0000010000 */
[----:B------:R-:W-:Y:S05]  /*9d70*/  @!P0 BRA `(.L_x_3656) ;  /* 0x0000036000008947 */ /* 0x000fea0003800000 */
[----:B0-2-4-:R-:W-:Y:S01]  /*9d80*/  UMOV UR50, 0x1 ;  /* 0x0000000100327882 */ /* 0x015fe20000000000 */
        /* <DEDUP_REMOVED lines=46> */
[----:B0-----:R-:W-:Y:S01]  /*a070*/  LEA R58, P0, R54, UR36, 0x2 ;  /* 0x00000024363a7c11 */ /* 0x001fe2000f8010ff */
[----:B------:R-:W-:Y:S02]  /*a080*/  ULEA.HI.X UR39, UR44, UR39, UR51, 0x3, UP1 ;  /* 0x000000272c277291 */ /* 0x000fe400088f1c33 */
[----:B------:R-:W-:Y:S02]  /*a090*/  LEA R60, P1, R56, UR38, 0x2 ;  /* 0x00000026383c7c11 */ /* 0x000fe4000f8210ff */
[----:B------:R-:W-:-:S02]  /*a0a0*/  LEA.HI.X R59, R54, UR37, R59, 0x2, P0 ;  /* 0x00000025363b7c11 */ /* 0x000fc400080f143b */
[----:B------:R-:W-:-:S03]  /*a0b0*/  LEA.HI.X R61, R56, UR39, R55, 0x2, P1 ;  /* 0x00000027383d7c11 */ /* 0x000fc600088f1437 */
[----:B------:R0:W-:Y:S04]  /*a0c0*/  RED.E.ADD.F32.FTZ.RN.STRONG.GPU [R58.64], R223 ;  /* 0x000000df3a00798e */ /* 0x0001e8000c10e79c */
[----:B-1----:R0:W-:Y:S02]  /*a0d0*/  RED.E.ADD.F32.FTZ.RN.STRONG.GPU [R60.64], R199 ;  /* 0x000000c73c00798e */ /* 0x0021e4000c10e79c */
.L_x_3656:
[----:B0-2-4-:R-:W-:Y:S05]  /*a0e0*/  BSYNC B0 ;  /* 0x0000000000007941 */ /* 0x015fea0003800000 */
.L_x_3655:
        /* <DEDUP_REMOVED lines=20> */
[----:B------:R-:W-:-:S02]  /*a230*/  UIADD3 UR43, UR43, UR46, URZ ;  /* 0x0000002e2b2b7290 */ /* 0x000fc4000fffe03f */
[----:B------:R-:W-:Y:S02]  /*a240*/  UIMAD UR46, UR15, UR38, URZ ;  /* 0x000000260f2e72a4 */ /* 0x000fe4000f8e023f */
[----:B------:R-:W-:Y:S02]  /*a250*/  UIADD3 UR45, UR45, UR27, URZ ;  /* 0x0000001b2d2d7290 */ /* 0x000fe4000fffe03f */
[----:B------:R-:W-:Y:S02]  /*a260*/  UIMAD UR27, UR14, UR39, UR46 ;  /* 0x000000270e1b72a4 */ /* 0x000fe4000f8e022e */
[----:B------:R-:W-:Y:S02]  /*a270*/  UIMAD.WIDE.U32 UR44, UR14, UR38, UR44 ;  /* 0x000000260e2c72a5 */ /* 0x000fe4000f8e002c */
[----:B------:R-:W-:Y:S02]  /*a280*/  ULDC.64 UR36, c[0x0][0x2a0] ;  /* 0x0000a80000247ab9 */ /* 0x000fe40000000a00 */
[----:B------:R-:W-:-:S02]  /*a290*/  UIMAD UR47, UR15, UR36, URZ ;  /* 0x000000240f2f72a4 */ /* 0x000fc4000f8e023f */
[----:B------:R-:W-:Y:S02]  /*a2a0*/  ULDC.64 UR38, c[0x0][0x320] ;  /* 0x0000c80000267ab9 */ /* 0x000fe40000000a00 */
[----:B------:R-:W-:Y:S02]  /*a2b0*/  UIADD3 UR27, UR27, UR45, URZ ;  /* 0x0000002d1b1b7290 */ /* 0x000fe4000fffe03f */
[----:B------:R-:W-:Y:S02]  /*a2c0*/  ULEA UR38, UP1, UR44, UR38, 0x3 ;  /* 0x000000262c267291 */ /* 0x000fe4000f82183f */
[----:B------:R-:W-:Y:S02]  /*a2d0*/  UIMAD UR47, UR14, UR37, UR47 ;  /* 0x000000250e2f72a4 */ /* 0x000fe4000f8e022f */
[----:B------:R-:W-:Y:S02]  /*a2e0*/  UIMAD.WIDE.U32 UR42, UR14, UR36, UR42 ;  /* 0x000000240e2a72a5 */ /* 0x000fe4000f8e002a */
[----:B------:R-:W-:-:S02]  /*a2f0*/  ULEA.HI.X UR39, UR44, UR39, UR27, 0x3, UP1 ;  /* 0x000000272c277291 */ /* 0x000fc400088f1c1b */
[----:B------:R-:W-:Y:S02]  /*a300*/  ULDC.64 UR36, c[0x0][0x318] ;  /* 0x0000c60000247ab9 */ /* 0x000fe40000000a00 */
[----:B------:R-:W-:Y:S02]  /*a310*/  ULDC UR27, c[0x0][0x174] ;  /* 0x00005d00001b7ab9 */ /* 0x000fe40000000800 */
[----:B------:R-:W-:Y:S02]  /*a320*/  UIADD3 UR43, UR47, UR43, URZ ;  /* 0x0000002b2f2b7290 */ /* 0x000fe4000fffe03f */
[----:B------:R-:W-:Y:S02]  /*a330*/  ULEA UR36, UP0, UR42, UR36, 0x3 ;  /* 0x000000242a247291 */ /* 0x000fe4000f80183f */
[----:B------:R-:W-:Y:S02]  /*a340*/  UIADD3 UR27, UR6, -UR27, URZ ;  /* 0x8000001b061b7290 */ /* 0x000fe4000fffe03f */
[----:B------:R-:W-:-:S02]  /*a350*/  ULEA.HI.X UR37, UR42, UR37, UR43, 0x3, UP0 ;  /* 0x000000252a257291 */ /* 0x000fc400080f1c2b */
[----:B------:R-:W-:Y:S01]  /*a360*/  UIMAD UR27, UR27, -0x1000, URZ ;  /* 0xfffff0001b1b78a4 */ /* 0x000fe2000f8e023f */
[C---:B------:R-:W-:Y:S01]  /*a370*/  IADD3 R54, P0, R56.reuse, UR36, RZ ;  /* 0x0000002438367c10 */ /* 0x040fe2000ff1e0ff */
[----:B------:R-:W-:Y:S01]  /*a380*/  USHF.L.U32 UR42, UR8, 0x2, URZ ;  /* 0x00000002082a7899 */ /* 0x000fe2000800063f */
[----:B------:R-:W-:Y:S01]  /*a390*/  IADD3 R56, P1, R56, UR38, RZ ;  /* 0x0000002638387c10 */ /* 0x000fe2000ff3e0ff */
[----:B------:R-:W-:Y:S01]  /*a3a0*/  USHF.L.U64.HI UR43, UR8, 0x2, UR9 ;  /* 0x00000002082b7899 */ /* 0x000fe20008010209 */
[C---:B------:R-:W-:Y:S01]  /*a3b0*/  IADD3.X R55, R57.reuse, UR37, RZ, P0, !PT ;  /* 0x0000002539377c10 */ /* 0x040fe200087fe4ff */
[----:B------:R-:W-:Y:S01]  /*a3c0*/  ULDC.64 UR36, c[0x0][0x2b0] ;  /* 0x0000ac0000247ab9 */ /* 0x000fe20000000a00 */
[----:B------:R-:W-:Y:S01]  /*a3d0*/  MOV R59, UR27 ;  /* 0x0000001b003b7c02 */ /* 0x000fe20008000f00 */
[----:B------:R-:W-:Y:S01]  /*a3e0*/  UIMAD UR36, UR43, UR36, URZ ;  /* 0x000000242b2472a4 */ /* 0x000fe2000f8e023f */
[----:B------:R-:W-:Y:S01]  /*a3f0*/  IADD3.X R57, R57, UR39, RZ, P1, !PT ;  /* 0x0000002739397c10 */ /* 0x000fe20008ffe4ff */
[----:B------:R-:W-:Y:S01]  /*a400*/  ULDC.64 UR38, c[0x0][0x2d0] ;  /* 0x0000b40000267ab9 */ /* 0x000fe20000000a00 */
[----:B------:R-:W-:Y:S01]  /*a410*/  MOV R61, UR27 ;  /* 0x0000001b003d7c02 */ /* 0x000fe20008000f00 */
[----:B------:R-:W-:Y:S01]  /*a420*/  IMAD.WIDE R54, R59, 0x4, R54 ;  /* 0x000000043b367825 */ /* 0x000fe200078e0236 */
[----:B------:R-:W-:Y:S01]  /*a430*/  ISETP.GE.AND P0, PT, R191, 0x81, PT ;  /* 0x00000081bf00780c */ /* 0x000fe20003f06270 */
[----:B------:R-:W-:Y:S01]  /*a440*/  UIMAD UR38, UR43, UR38, URZ ;  /* 0x000000262b2672a4 */ /* 0x000fe2000f8e023f */
[----:B------:R-:W-:Y:S01]  /*a450*/  MOV R59, UR42 ;  /* 0x0000002a003b7c02 */ /* 0x000fe20008000f00 */
        /* <DEDUP_REMOVED lines=12> */
.L_x_3658:
[----:B01----:R-:W-:Y:S05]  /*a520*/  BSYNC B0 ;  /* 0x0000000000007941 */ /* 0x003fea0003800000 */
.L_x_3657:
[----:B------:R0:W1:Y:S01]  /*a530*/  LDS R37, [R32.X4+0xca00] ;  /* 0x00ca000020257984 */ /* 0x0000620000004800 */
[----:B------:R-:W-:Y:S01]  /*a540*/  BSSY B0, `(.L_x_3659) ;  /* 0x0000004000007945 */ /* 0x000fe20003800000 */
[----:B------:R-:W-:Y:S05]  /*a550*/  @!P1 BRA `(.L_x_3660) ;  /* 0x0000002000009947 */ /* 0x000fea0003800000 */
[----:B------:R2:W-:Y:S04]  /*a560*/  RED.E.ADD.F32.FTZ.RN.STRONG.GPU [R54.64+-0x3c00], R82 ;  /* 0xffc400523600798e */ /* 0x0005e8000c10e79c */
[----:B-1----:R2:W-:Y:S02]  /*a570*/  RED.E.ADD.F32.FTZ.RN.STRONG.GPU [R56.64+-0x3c00], R37 ;  /* 0xffc400253800798e */ /* 0x0025e4000c10e79c */
.L_x_3660:
[----:B------:R-:W-:Y:S05]  /*a580*/  BSYNC B0 ;  /* 0x0000000000007941 */ /* 0x000fea0003800000 */
.L_x_3659:
[----:B------:R-:W3:Y:S01]  /*a590*/  LDS R41, [R41.X4+0xcc00] ;  /* 0x00cc000029297984 */ /* 0x000ee20000004800 */
[----:B------:R-:W-:Y:S01]  /*a5a0*/  BSSY B0, `(.L_x_3661) ;  /* 0x0000004000007945 */ /* 0x000fe20003800000 */
[----:B------:R-:W-:Y:S05]  /*a5b0*/  @!P2 BRA `(.L_x_3662) ;  /* 0x000000200000a947 */ /* 0x000fea0003800000 */
[----:B------:R4:W-:Y:S04]  /*a5c0*/  RED.E.ADD.F32.FTZ.RN.STRONG.GPU [R54.64+-0x3a00], R83 ;  /* 0xffc600533600798e */ /* 0x0009e8000c10e79c */
[----:B---3--:R4:W-:Y:S02]  /*a5d0*/  RED.E.ADD.F32.FTZ.RN.STRONG.GPU [R56.64+-0x3a00], R41 ;  /* 0xffc600293800798e */ /* 0x0089e4000c10e79c */
.L_x_3662:
[----:B------:R-:W-:Y:S05]  /*a5e0*/  BSYNC B0 ;  /* 0x0000000000007941 */ /* 0x000fea0003800000 */
.L_x_3661:
        /* <DEDUP_REMOVED lines=12> */
.L_x_3664:
[----:B-1----:R-:W-:Y:S05]  /*a6b0*/  BSYNC B0 ;  /* 0x0000000000007941 */ /* 0x002fea0003800000 */
.L_x_3663:
[----:B------:R-:W1:Y:S01]  /*a6c0*/  LDS R43, [R43.X4+0xd000] ;  /* 0x00d000002b2b7984 */ /* 0x000e620000004800 */
[----:B------:R-:W-:Y:S01]  /*a6d0*/  BSSY B0, `(.L_x_3665) ;  /* 0x0000004000007945 */ /* 0x000fe20003800000 */
[----:B------:R-:W-:Y:S05]  /*a6e0*/  @!P0 BRA `(.L_x_3666) ;  /* 0x0000002000008947 */ /* 0x000fea0003800000 */
[----:B------:R0:W-:Y:S04]  /*a6f0*/  RED.E.ADD.F32.FTZ.RN.STRONG.GPU [R54.64+-0x3600], R86 ;  /* 0xffca00563600798e */ /* 0x0001e8000c10e79c */
[----:B-1----:R0:W-:Y:S02]  /*a700*/  RED.E.ADD.F32.FTZ.RN.STRONG.GPU [R56.64+-0x3600], R43 ;  /* 0xffca002b3800798e */ /* 0x0021e4000c10e79c */
.L_x_3666:
[----:B------:R-:W-:Y:S05]  /*a710*/  BSYNC B0 ;  /* 0x0000000000007941 */ /* 0x000fea0003800000 */
.L_x_3665:
[----:B--2---:R2:W0:Y:S01]  /*a720*/  LDS R37, [R44.X4+0xd200] ;  /* 0x00d200002c257984 */ /* 0x0044220000004800 */
[----:B------:R-:W-:Y:S01]  /*a730*/  BSSY B0, `(.L_x_3667) ;  /* 0x0000004000007945 */ /* 0x000fe20003800000 */
[----:B------:R-:W-:Y:S05]  /*a740*/  @!P1 BRA `(.L_x_3668) ;  /* 0x0000002000009947 */ /* 0x000fea0003800000 */
[----:B------:R2:W-:Y:S04]  /*a750*/  RED.E.ADD.F32.FTZ.RN.STRONG.GPU [R54.64+-0x3400], R87 ;  /* 0xffcc00573600798e */ /* 0x0005e8000c10e79c */
[----:B0-----:R2:W-:Y:S02]  /*a760*/  RED.E.ADD.F32.FTZ.RN.STRONG.GPU [R56.64+-0x3400], R37 ;  /* 0xffcc00253800798e */ /* 0x0015e4000c10e79c */
.L_x_3668:
[----:B------:R-:W-:Y:S05]  /*a770*/  BSYNC B0 ;  /* 0x0000000000007941 */ /* 0x000fea0003800000 */
.L_x_3667:
[----:B------:R-:W2:Y:S01]  /*a780*/  LDS R45, [R45.X4+0xd400] ;  /* 0x00d400002d2d7984 */ /* 0x000ea20000004800 */
[----:B------:R-:W-:Y:S01]  /*a790*/  BSSY B0, `(.L_x_3669) ;  /* 0x0000004000007945 */ /* 0x000fe20003800000 */
[----:B------:R-:W-:Y:S05]  /*a7a0*/  @!P2 BRA `(.L_x_3670) ;  /* 0x000000200000a947 */ /* 0x000fea0003800000 */
[----:B------:R4:W-:Y:S04]  /*a7b0*/  RED.E.ADD.F32.FTZ.RN.STRONG.GPU [R54.64+-0x3200], R89 ;  /* 0xffce00593600798e */ /* 0x0009e8000c10e79c */
[----:B--2---:R4:W-:Y:S02]  /*a7c0*/  RED.E.ADD.F32.FTZ.RN.STRONG.GPU [R56.64+-0x3200], R45 ;  /* 0xffce002d3800798e */ /* 0x0049e4000c10e79c */
.L_x_3670:
[----:B------:R-:W-:Y:S05]  /*a7d0*/  BSYNC B0 ;  /* 0x0000000000007941 */ /* 0x000fea0003800000 */
.L_x_3669:
[----:B0-2---:R0:W2:Y:S01]  /*a7e0*/  LDS R37, [R46.X4+0xd600] ;  /* 0x00d600002e257984 */ /* 0x0050a20000004800 */
[----:B------:R-:W-:Y:S01]  /*a7f0*/  BSSY B0, `(.L_x_3671) ;  /* 0x0000004000007945 */ /* 0x000fe20003800000 */
[----:B------:R-:W-:Y:S05]  /*a800*/  @!P3 BRA `(.L_x_3672) ;  /* 0x000000200000b947 */ /* 0x000fea0003800000 */
[----:B------:R0:W-:Y:S04]  /*a810*/  RED.E.ADD.F32.FTZ.RN.STRONG.GPU [R54.64+-0x3000], R90 ;  /* 0xffd0005a3600798e */ /* 0x0001e8000c10e79c */
[----:B--2---:R0:W-:Y:S02]  /*a820*/  RED.E.ADD.F32.FTZ.RN.STRONG.GPU [R56.64+-0x3000], R37 ;  /* 0xffd000253800798e */ /* 0x0041e4000c10e79c */
.L_x_3672:
[----:B------:R-:W-:Y:S05]  /*a830*/  BSYNC B0 ;  /* 0x0000000000007941 */ /* 0x000fea0003800000 */
.L_x_3671:
[----:B------:R-:W0:Y:S01]  /*a840*/  LDS R47, [R47.X4+0xd800] ;  /* 0x00d800002f2f7984 */ /* 0x000e220000004800 */
[----:B------:R-:W-:Y:S01]  /*a850*/  BSSY B0, `(.L_x_3673) ;  /* 0x0000004000007945 */ /* 0x000fe20003800000 */
[----:B------:R-:W-:Y:S05]  /*a860*/  @!P4 BRA `(.L_x_3674) ;  /* 0x000000200000c947 */ /* 0x000fea0003800000 */
[----:B------:R4:W-:Y:S04]  /*a870*/  RED.E.ADD.F32.FTZ.RN.STRONG.GPU [R54.64+-0x2e00], R91 ;  /* 0xffd2005b3600798e */ /* 0x0009e8000c10e79c */
[----:B0-----:R4:W-:Y:S02]  /*a880*/  RED.E.ADD.F32.FTZ.RN.STRONG.GPU [R56.64+-0x2e00], R47 ;  /* 0xffd2002f3800798e */ /* 0x0019e4000c10e79c */
.L_x_3674:
[----:B------:R-:W-:Y:S05]  /*a890*/  BSYNC B0 ;  /* 0x0000000000007941 */ /* 0x000fea0003800000 */
.L_x_3673:
[----:B0-2---:R0:W2:Y:S01]  /*a8a0*/  LDS R37, [R48.X4+0xda00] ;  /* 0x00da000030257984 */ /* 0x0050a20000004800 */
[----:B------:R-:W-:Y:S01]  /*a8b0*/  BSSY B0, `(.L_x_3675) ;  /* 0x0000004000007945 */ /* 0x000fe20003800000 */
[----:B------:R-:W-:Y:S05]  /*a8c0*/  @!P5 BRA `(.L_x_3676) ;  /* 0x000000200000d947 */ /* 0x000fea0003800000 */
[----:B------:R0:W-:Y:S04]  /*a8d0*/  RED.E.ADD.F32.FTZ.RN.STRONG.GPU [R54.64+-0x2c00], R93 ;  /* 0xffd4005d3600798e */ /* 0x0001e8000c10e79c */
[----:B--2---:R0:W-:Y:S02]  /*a8e0*/  RED.E.ADD.F32.FTZ.RN.STRONG.GPU [R56.64+-0x2c00], R37 ;  /* 0xffd400253800798e */ /* 0x0041e4000c10e79c */
.L_x_3676:
[----:B------:R-:W-:Y:S05]  /*a8f0*/  BSYNC B0 ;  /* 0x0000000000007941 */ /* 0x000fea0003800000 */
.L_x_3675:
        /* <DEDUP_REMOVED lines=12> */
.L_x_3678:
[----:B------:R-:W-:Y:S05]  /*a9c0*/  BSYNC B0 ;  /* 0x0000000000007941 */ /* 0x000fea0003800000 */
.L_x_3677:
[----:B0-2---:R0:W2:Y:S01]  /*a9d0*/  LDS R37, [R50.X4+0xde00] ;  /* 0x00de000032257984 */ /* 0x0050a20000004800 */
[----:B------:R-:W-:Y:S01]  /*a9e0*/  BSSY B0, `(.L_x_3679) ;  /* 0x0000004000007945 */ /* 0x000fe20003800000 */
[----:B------:R-:W-:Y:S05]  /*a9f0*/  @!P0 BRA `(.L_x_3680) ;  /* 0x0000002000008947 */ /* 0x000fea0003800000 */
[----:B------:R0:W-:Y:S04]  /*aa00*/  RED.E.ADD.F32.FTZ.RN.STRONG.GPU [R54.64+-0x2800], R95 ;  /* 0xffd8005f3600798e */ /* 0x0001e8000c10e79c */
[----:B--2---:R0:W-:Y:S02]  /*aa10*/  RED.E.ADD.F32.FTZ.RN.STRONG.GPU [R56.64+-0x2800], R37 ;  /* 0xffd800253800798e */ /* 0x0041e4000c10e79c */
.L_x_3680:
[----:B------:R-:W-:Y:S05]  /*aa20*/  BSYNC B0 ;  /* 0x0000000000007941 */ /* 0x000fea0003800000 */
.L_x_3679:
[----:B------:R-:W0:Y:S01]  /*aa30*/  LDS R51, [R51.X4+0xe000] ;  /* 0x00e0000033337984 */ /* 0x000e220000004800 */
[----:B------:R-:W-:Y:S01]  /*aa40*/  BSSY B0, `(.L_x_3681) ;  /* 0x0000004000007945 */ /* 0x000fe20003800000 */
[----:B------:R-:W-:Y:S05]  /*aa50*/  @!P1 BRA `(.L_x_3682) ;  /* 0x0000002000009947 */ /* 0x000fea0003800000 */
[----:B------:R4:W-:Y:S04]  /*aa60*/  RED.E.ADD.F32.FTZ.RN.STRONG.GPU [R54.64+-0x2600], R97 ;  /* 0xffda00613600798e */ /* 0x0009e8000c10e79c */
[----:B0-----:R4:W-:Y:S02]  /*aa70*/  RED.E.ADD.F32.FTZ.RN.STRONG.GPU [R56.64+-0x2600], R51 ;  /* 0xffda00333800798e */ /* 0x0019e4000c10e79c */
.L_x_3682:
[----:B------:R-:W-:Y:S05]  /*aa80*/  BSYNC B0 ;  /* 0x0000000000007941 */ /* 0x000fea0003800000 */
.L_x_3681:
[----:B0-2---:R0:W2:Y:S01]  /*aa90*/  LDS R37, [R52.X4+0xe200] ;  /* 0x00e2000034257984 */ /* 0x0050a20000004800 */
[----:B------:R-:W-:Y:S01]  /*aaa0*/  BSSY B0, `(.L_x_3683) ;  /* 0x0000004000007945 */ /* 0x000fe20003800000 */
[----:B------:R-:W-:Y:S05]  /*aab0*/  @!P2 BRA `(.L_x_3684) ;  /* 0x000000200000a947 */ /* 0x000fea0003800000 */
[----:B------:R0:W-:Y:S04]  /*aac0*/  RED.E.ADD.F32.FTZ.RN.STRONG.GPU [R54.64+-0x2400], R98 ;  /* 0xffdc00623600798e */ /* 0x0001e8000c10e79c */
[----:B--2---:R0:W-:Y:S02]  /*aad0*/  RED.E.ADD.F32.FTZ.RN.STRONG.GPU [R56.64+-0x2400], R37 ;  /* 0xffdc00253800798e */ /* 0x0041e4000c10e79c */
.L_x_3684:
[----:B------:R-:W-:Y:S05]  /*aae0*/  BSYNC B0 ;  /* 0x0000000000007941 */ /* 0x000fea0003800000 */
.L_x_3683:
[----:B------:R-:W0:Y:S01]  /*aaf0*/  LDS R53, [R53.X4+0xe400] ;  /* 0x00e4000035357984 */ /* 0x000e220000004800 */
[----:B------:R-:W-:Y:S01]  /*ab00*/  BSSY B0, `(.L_x_3685) ;  /* 0x0000004000007945 */ /* 0x000fe20003800000 */
[----:B------:R-:W-:Y:S05]  /*ab10*/  @!P3 BRA `(.L_x_3686) ;  /* 0x000000200000b947 */ /* 0x000fea0003800000 */
[----:B------:R4:W-:Y:S04]  /*ab20*/  RED.E.ADD.F32.FTZ.RN.STRONG.GPU [R54.64+-0x2200], R99 ;  /* 0xffde00633600798e */ /* 0x0009e8000c10e79c */
[----:B0-----:R4:W-:Y:S02]  /*ab30*/  RED.E.ADD.F32.FTZ.RN.STRONG.GPU [R56.64+-0x2200], R53 ;  /* 0xffde00353800798e */ /* 0x0019e4000c10e79c */
.L_x_3686:
[----:B------:R-:W-:Y:S05]  /*ab40*/  BSYNC B0 ;  /* 0x0000000000007941 */ /* 0x000fea0003800000 */
.L_x_3685:
[----:B0-2---:R0:W2:Y:S01]  /*ab50*/  LDS R37, [R62.X4+0xe600] ;  /* 0x00e600003e257984 */ /* 0x0050a20000004800 */
[----:B------:R-:W-:Y:S01]  /*ab60*/  BSSY B0, `(.L_x_3687) ;  /* 0x0000004000007945 */ /* 0x000fe20003800000 */
[----:B------:R-:W-:Y:S05]  /*ab70*/  @!P4 BRA `(.L_x_3688) ;  /* 0x000000200000c947 */ /* 0x000fea0003800000 */
[----:B------:R0:W-:Y:S04]  /*ab80*/  RED.E.ADD.F32.FTZ.RN.STRONG.GPU [R54.64+-0x2000], R152 ;  /* 0xffe000983600798e */ /* 0x0001e8000c10e79c */
[----:B--2---:R0:W-:Y:S02]  /*ab90*/  RED.E.ADD.F32.FTZ.RN.STRONG.GPU [R56.64+-0x2000], R37 ;  /* 0xffe000253800798e */ /* 0x0041e4000c10e79c */
.L_x_3688:
[----:B------:R-:W-:Y:S05]  /*aba0*/  BSYNC B0 ;  /* 0x0000000000007941 */ /* 0x000fea0003800000 */
.L_x_3687:
[----:B------:R-:W0:Y:S01]  /*abb0*/  LDS R63, [R63.X4+0xe800] ;  /* 0x00e800003f3f7984 */ /* 0x000e220000004800 */
[----:B------:R-:W-:Y:S01]  /*abc0*/  BSSY B0, `(.L_x_3689) ;  /* 0x0000004000007945 */ /* 0x000fe20003800000 */
[----:B------:R-:W-:Y:S05]  /*abd0*/  @!P5 BRA `(.L_x_3690) ;  /* 0x000000200000d947 */ /* 0x000fea0003800000 */
[----:B------:R4:W-:Y:S04]  /*abe0*/  RED.E.ADD.F32.FTZ.RN.STRONG.GPU [R54.64+-0x1e00], R153 ;  /* 0xffe200993600798e */ /* 0x0009e8000c10e79c */
[----:B0-----:R4:W-:Y:S02]  /*abf0*/  RED.E.ADD.F32.FTZ.RN.STRONG.GPU [R56.64+-0x1e00], R63 ;  /* 0xffe2003f3800798e */ /* 0x0019e4000c10e79c */
.L_x_3690:
[----:B------:R-:W-:Y:S05]  /*ac00*/  BSYNC B0 ;  /* 0x0000000000007941 */ /* 0x000fea0003800000 */
.L_x_3689:
        /* <DEDUP_REMOVED lines=12> */
.L_x_3692:
[----:B0-----:R-:W-:Y:S05]  /*acd0*/  BSYNC B0 ;  /* 0x0000000000007941 */ /* 0x001fea0003800000 */
.L_x_3691:
[----:B------:R-:W0:Y:S01]  /*ace0*/  LDS R65, [R65.X4+0xec00] ;  /* 0x00ec000041417984 */ /* 0x000e220000004800 */
[----:B------:R-:W-:Y:S01]  /*acf0*/  BSSY B0, `(.L_x_3693) ;  /* 0x0000004000007945 */ /* 0x000fe20003800000 */
[----:B------:R-:W-:Y:S05]  /*ad00*/  @!P0 BRA `(.L_x_3694) ;  /* 0x0000002000008947 */ /* 0x000fea0003800000 */
[----:B------:R4:W-:Y:S04]  /*ad10*/  RED.E.ADD.F32.FTZ.RN.STRONG.GPU [R54.64+-0x1a00], R155 ;  /* 0xffe6009b3600798e */ /* 0x0009e8000c10e79c */
[----:B0-----:R4:W-:Y:S02]  /*ad20*/  RED.E.ADD.F32.FTZ.RN.STRONG.GPU [R56.64+-0x1a00], R65 ;  /* 0xffe600413800798e */ /* 0x0019e4000c10e79c */
.L_x_3694:
[----:B------:R-:W-:Y:S05]  /*ad30*/  BSYNC B0 ;  /* 0x0000000000007941 */ /* 0x000fea0003800000 */
.L_x_3693:
[----:B--2---:R2:W4:Y:S01]  /*ad40*/  LDS R37, [R66.X4+0xee00] ;  /* 0x00ee000042257984 */ /* 0x0045220000004800 */
[----:B------:R-:W-:Y:S01]  /*ad50*/  BSSY B0, `(.L_x_3695) ;  /* 0x0000004000007945 */ /* 0x000fe20003800000 */
[----:B------:R-:W-:Y:S05]  /*ad60*/  @!P1 BRA `(.L_x_3696) ;  /* 0x0000002000009947 */ /* 0x000fea0003800000 */
[----:B------:R2:W-:Y:S04]  /*ad70*/  RED.E.ADD.F32.FTZ.RN.STRONG.GPU [R54.64+-0x1800], R156 ;  /* 0xffe8009c3600798e */ /* 0x0005e8000c10e79c */
[----:B----4-:R2:W-:Y:S02]  /*ad80*/  RED.E.ADD.F32.FTZ.RN.STRONG.GPU [R56.64+-0x1800], R37 ;  /* 0xffe800253800798e */ /* 0x0105e4000c10e79c */
.L_x_3696:
[----:B------:R-:W-:Y:S05]  /*ad90*/  BSYNC B0 ;  /* 0x0000000000007941 */ /* 0x000fea0003800000 */
.L_x_3695:
[----:B------:R-:W2:Y:S01]  /*ada0*/  LDS R67, [R67.X4+0xf000] ;  /* 0x00f0000043437984 */ /* 0x000ea20000004800 */
[----:B------:R-:W-:Y:S01]  /*adb0*/  BSSY B0, `(.L_x_3697) ;  /* 0x0000004000007945 */ /* 0x000fe20003800000 */
[----:B------:R-:W-:Y:S05]  /*adc0*/  @!P2 BRA `(.L_x_3698) ;  /* 0x000000200000a947 */ /* 0x000fea0003800000 */
[----:B------:R4:W-:Y:S04]  /*add0*/  RED.E.ADD.F32.FTZ.RN.STRONG.GPU [R54.64+-0x1600], R157 ;  /* 0xffea009d3600798e */ /* 0x0009e8000c10e79c */
[----:B--2---:R4:W-:Y:S02]  /*ade0*/  RED.E.ADD.F32.FTZ.RN.STRONG.GPU [R56.64+-0x1600], R67 ;  /* 0xffea00433800798e */ /* 0x0049e4000c10e79c */
.L_x_3698:
[----:B------:R-:W-:Y:S05]  /*adf0*/  BSYNC B0 ;  /* 0x0000000000007941 */ /* 0x000fea0003800000 */
.L_x_3697:
[----:B--2-4-:R2:W4:Y:S01]  /*ae00*/  LDS R37, [R68.X4+0xf200] ;  /* 0x00f2000044257984 */ /* 0x0145220000004800 */
[----:B------:R-:W-:Y:S01]  /*ae10*/  BSSY B0, `(.L_x_3699) ;  /* 0x0000004000007945 */ /* 0x000fe20003800000 */
[----:B------:R-:W-:Y:S05]  /*ae20*/  @!P3 BRA `(.L_x_3700) ;  /* 0x000000200000b947 */ /* 0x000fea0003800000 */
[----:B------:R2:W-:Y:S04]  /*ae30*/  RED.E.ADD.F32.FTZ.RN.STRONG.GPU [R54.64+-0x1400], R158 ;  /* 0xffec009e3600798e */ /* 0x0005e8000c10e79c */
[----:B----4-:R2:W-:Y:S02]  /*ae40*/  RED.E.ADD.F32.FTZ.RN.STRONG.GPU [R56.64+-0x1400], R37 ;  /* 0xffec00253800798e */ /* 0x0105e4000c10e79c */
.L_x_3700:
[----:B------:R-:W-:Y:S05]  /*ae50*/  BSYNC B0 ;  /* 0x0000000000007941 */ /* 0x000fea0003800000 */
.L_x_3699:
[----:B------:R-:W2:Y:S01]  /*ae60*/  LDS R69, [R69.X4+0xf400] ;  /* 0x00f4000045457984 */ /* 0x000ea20000004800 */
[----:B------:R-:W-:Y:S01]  /*ae70*/  BSSY B0, `(.L_x_3701) ;  /* 0x0000004000007945 */ /* 0x000fe20003800000 */
[----:B------:R-:W-:Y:S05]  /*ae80*/  @!P4 BRA `(.L_x_3702) ;  /* 0x000000200000c947 */ /* 0x000fea0003800000 */
[----:B------:R4:W-:Y:S04]  /*ae90*/  RED.E.ADD.F32.FTZ.RN.STRONG.GPU [R54.64+-0x1200], R159 ;  /* 0xffee009f3600798e */ /* 0x0009e8000c10e79c */
[----:B--2---:R4:W-:Y:S02]  /*aea0*/  RED.E.ADD.F32.FTZ.RN.STRONG.GPU [R56.64+-0x1200], R69 ;  /* 0xffee00453800798e */ /* 0x0049e4000c10e79c */
.L_x_3702:
[----:B------:R-:W-:Y:S05]  /*aeb0*/  BSYNC B0 ;  /* 0x0000000000007941 */ /* 0x000fea0003800000 */
.L_x_3701:
[----:B--2-4-:R2:W4:Y:S01]  /*aec0*/  LDS R37, [R70.X4+0xf600] ;  /* 0x00f6000046257984 */ /* 0x0145220000004800 */
[----:B------:R-:W-:Y:S01]  /*aed0*/  BSSY B0, `(.L_x_3703) ;  /* 0x0000004000007945 */ /* 0x000fe20003800000 */
[----:B------:R-:W-:Y:S05]  /*aee0*/  @!P5 BRA `(.L_x_3704) ;  /* 0x000000200000d947 */ /* 0x000fea0003800000 */
[----:B------:R2:W-:Y:S04]  /*aef0*/  RED.E.ADD.F32.FTZ.RN.STRONG.GPU [R54.64+-0x1000], R160 ;  /* 0xfff000a03600798e */ /* 0x0005e8000c10e79c */
[----:B----4-:R2:W-:Y:S02]  /*af00*/  RED.E.ADD.F32.FTZ.RN.STRONG.GPU [R56.64+-0x1000], R37 ;  /* 0xfff000253800798e */ /* 0x0105e4000c10e79c */
.L_x_3704:
[----:B------:R-:W-:Y:S05]  /*af10*/  BSYNC B0 ;  /* 0x0000000000007941 */ /* 0x000fea0003800000 */
.L_x_3703:
        /* <DEDUP_REMOVED lines=12> */
.L_x_3706:
[----:B------:R-:W-:Y:S05]  /*afe0*/  BSYNC B0 ;  /* 0x0000000000007941 */ /* 0x000fea0003800000 */
.L_x_3705:
[----:B------:R-:W4:Y:S01]  /*aff0*/  LDS R73, [R73.X4+0xfa00] ;  /* 0x00fa000049497984 */ /* 0x000f220000004800 */
[----:B------:R-:W-:Y:S01]  /*b000*/  BSSY B0, `(.L_x_3707) ;  /* 0x0000004000007945 */ /* 0x000fe20003800000 */
[----:B------:R-:W-:Y:S05]  /*b010*/  @!P0 BRA `(.L_x_3708) ;  /* 0x0000002000008947 */ /* 0x000fea0003800000 */
[----:B------:R4:W-:Y:S04]  /*b020*/  RED.E.ADD.F32.FTZ.RN.STRONG.GPU [R54.64+-0xc00], R162 ;  /* 0xfff400a23600798e */ /* 0x0009e8000c10e79c */
[----:B----4-:R4:W-:Y:S02]  /*b030*/  RED.E.ADD.F32.FTZ.RN.STRONG.GPU [R56.64+-0xc00], R73 ;  /* 0xfff400493800798e */ /* 0x0109e4000c10e79c */
.L_x_3708:
[----:B------:R-:W-:Y:S05]  /*b040*/  BSYNC B0 ;  /* 0x0000000000007941 */ /* 0x000fea0003800000 */
.L_x_3707:
[----:B--2-4-:R2:W4:Y:S01]  /*b050*/  LDS R37, [R74.X4+0xfc00] ;  /* 0x00fc00004a257984 */ /* 0x0145220000004800 */
[----:B------:R-:W-:Y:S01]  /*b060*/  BSSY B0, `(.L_x_3709) ;  /* 0x0000004000007945 */ /* 0x000fe20003800000 */
[----:B------:R-:W-:Y:S05]  /*b070*/  @!P1 BRA `(.L_x_3710) ;  /* 0x0000002000009947 */ /* 0x000fea0003800000 */
[----:B------:R2:W-:Y:S04]  /*b080*/  RED.E.ADD.F32.FTZ.RN.STRONG.GPU [R54.64+-0xa00], R163 ;  /* 0xfff600a33600798e */ /* 0x0005e8000c10e79c */
[----:B----4-:R2:W-:Y:S02]  /*b090*/  RED.E.ADD.F32.FTZ.RN.STRONG.GPU [R56.64+-0xa00], R37 ;  /* 0xfff600253800798e */ /* 0x0105e4000c10e79c */
.L_x_3710:
[----:B------:R-:W-:Y:S05]  /*b0a0*/  BSYNC B0 ;  /* 0x0000000000007941 */ /* 0x000fea0003800000 */
.L_x_3709:
[----:B------:R-:W2:Y:S01]  /*b0b0*/  LDS R75, [R75.X4+0xfe00] ;  /* 0x00fe00004b4b7984 */ /* 0x000ea20000004800 */
[----:B------:R-:W-:Y:S01]  /*b0c0*/  BSSY B0, `(.L_x_3711) ;  /* 0x0000004000007945 */ /* 0x000fe20003800000 */
[----:B------:R-:W-:Y:S05]  /*b0d0*/  @!P2 BRA `(.L_x_3712) ;  /* 0x000000200000a947 */ /* 0x000fea0003800000 */
[----:B------:R4:W-:Y:S04]  /*b0e0*/  RED.E.ADD.F32.FTZ.RN.STRONG.GPU [R54.64+-0x800], R189 ;  /* 0xfff800bd3600798e */ /* 0x0009e8000c10e79c */
[----:B--2---:R4:W-:Y:S02]  /*b0f0*/  RED.E.ADD.F32.FTZ.RN.STRONG.GPU [R56.64+-0x800], R75 ;  /* 0xfff8004b3800798e */ /* 0x0049e4000c10e79c */
.L_x_3712:
[----:B------:R-:W-:Y:S05]  /*b100*/  BSYNC B0 ;  /* 0x0000000000007941 */ /* 0x000fea0003800000 */
.L_x_3711:
[----:B------:R-:W4:Y:S01]  /*b110*/  LDS R77, [R77.X4+0x10000] ;  /* 0x010000004d4d7984 */ /* 0x000f220000004800 */
[----:B------:R-:W-:Y:S01]  /*b120*/  BSSY B0, `(.L_x_3713) ;  /* 0x0000004000007945 */ /* 0x000fe20003800000 */
[----:B------:R-:W-:Y:S05]  /*b130*/  @!P3 BRA `(.L_x_3714) ;  /* 0x000000200000b947 */ /* 0x000fea0003800000 */
[----:B------:R4:W-:Y:S04]  /*b140*/  RED.E.ADD.F32.FTZ.RN.STRONG.GPU [R54.64+-0x600], R190 ;  /* 0xfffa00be3600798e */ /* 0x0009e8000c10e79c */
[----:B----4-:R4:W-:Y:S02]  /*b150*/  RED.E.ADD.F32.FTZ.RN.STRONG.GPU [R56.64+-0x600], R77 ;  /* 0xfffa004d3800798e */ /* 0x0109e4000c10e79c */
.L_x_3714:
[----:B------:R-:W-:Y:S05]  /*b160*/  BSYNC B0 ;  /* 0x0000000000007941 */ /* 0x000fea0003800000 */
.L_x_3713:
[----:B--2-4-:R2:W4:Y:S01]  /*b170*/  LDS R37, [R78.X4+0x10200] ;  /* 0x010200004e257984 */ /* 0x0145220000004800 */
[----:B------:R-:W-:Y:S01]  /*b180*/  BSSY B0, `(.L_x_3715) ;  /* 0x0000004000007945 */ /* 0x000fe20003800000 */
[----:B------:R-:W-:Y:S05]  /*b190*/  @!P4 BRA `(.L_x_3716) ;  /* 0x000000200000c947 */ /* 0x000fea0003800000 */
[----:B------:R2:W-:Y:S04]  /*b1a0*/  RED.E.ADD.F32.FTZ.RN.STRONG.GPU [R54.64+-0x400], R221 ;  /* 0xfffc00dd3600798e */ /* 0x0005e8000c10e79c */
[----:B----4-:R2:W-:Y:S02]  /*b1b0*/  RED.E.ADD.F32.FTZ.RN.STRONG.GPU [R56.64+-0x400], R37 ;  /* 0xfffc00253800798e */ /* 0x0105e4000c10e79c */
.L_x_3716:
[----:B------:R-:W-:Y:S05]  /*b1c0*/  BSYNC B0 ;  /* 0x0000000000007941 */ /* 0x000fea0003800000 */
.L_x_3715:
[----:B------:R-:W2:Y:S01]  /*b1d0*/  LDS R79, [R79.X4+0x10400] ;  /* 0x010400004f4f7984 */ /* 0x000ea20000004800 */
[----:B------:R-:W-:Y:S01]  /*b1e0*/  BSSY B0, `(.L_x_3717) ;  /* 0x0000004000007945 */ /* 0x000fe20003800000 */
[----:B------:R-:W-:Y:S05]  /*b1f0*/  @!P5 BRA `(.L_x_3718) ;  /* 0x000000200000d947 */ /* 0x000fea0003800000 */
[----:B------:R4:W-:Y:S04]  /*b200*/  RED.E.ADD.F32.FTZ.RN.STRONG.GPU [R54.64+-0x200], R222 ;  /* 0xfffe00de3600798e */ /* 0x0009e8000c10e79c */
[----:B--2---:R4:W-:Y:S02]  /*b210*/  RED.E.ADD.F32.FTZ.RN.STRONG.GPU [R56.64+-0x200], R79 ;  /* 0xfffe004f3800798e */ /* 0x0049e4000c10e79c */
.L_x_3718:
[----:B------:R-:W-:Y:S05]  /*b220*/  BSYNC B0 ;  /* 0x0000000000007941 */ /* 0x000fea0003800000 */
.L_x_3717:
[----:B------:R-:W5:Y:S01]  /*b230*/  SHFL.DOWN PT, R28, R11, 0x1, 0x1f ;  /* 0x08201f000b1c7f89 */ /* 0x000f6200000e0000 */
[----:B------:R-:W-:Y:S01]  /*b240*/  ISETP.GT.AND P0, PT, R188, 0x1e, PT ;  /* 0x0000001ebc00780c */ /* 0x000fe20003f04270 */
[----:B------:R-:W-:Y:S01]  /*b250*/  FFMA.FTZ R16, R12, R197, R16 ;  /* 0x000000c50c107223 */ /* 0x000fe20000010010 */
[----:B--2-4-:R-:W-:Y:S01]  /*b260*/  SHF.R.S32.HI R37, RZ, 0x1f, R0 ;  /* 0x0000001fff257819 */ /* 0x014fe20000011400 */
[----:B------:R-:W2:Y:S01]  /*b270*/  SHFL.DOWN PT, R32, R39, 0x1, 0x1f ;  /* 0x08201f0027207f89 */ /* 0x000ea200000e0000 */
[----:B------:R-:W-:Y:S01]  /*b280*/  FFMA.FTZ R12, R137, R34, R33 ;  /* 0x00000022890c7223 */ /* 0x000fe20000010021 */
[----:B------:R-:W-:Y:S01]  /*b290*/  ISETP.NE.AND P1, PT, R0, RZ, PT ;  /* 0x000000ff0000720c */ /* 0x000fe20003f25270 */
[----:B------:R-:W-:Y:S01]  /*b2a0*/  FFMA.FTZ R38, R139, R36, R38 ;  /* 0x000000248b267223 */ /* 0x000fe20000010026 */
[----:B------:R-:W-:Y:S01]  /*b2b0*/  LEA.HI R37, R37, R0, RZ, 0x5 ;  /* 0x0000000025257211 */ /* 0x000fe200078f28ff */
[----:B------:R-:W-:Y:S01]  /*b2c0*/  FADD.FTZ R121, R12, R121 ;  /* 0x000000790c797221 */ /* 0x000fe20000010000 */
[----:B------:R-:W-:Y:S01]  /*b2d0*/  BSSY B0, `(.L_x_3719) ;  /* 0x000005e000007945 */ /* 0x000fe20003800000 */
[----:B------:R-:W-:Y:S01]  /*b2e0*/  FFMA.FTZ R12, R143, R30, R29 ;  /* 0x0000001e8f0c7223 */ /* 0x000fe2000001001d */
[----:B------:R-:W-:Y:S01]  /*b2f0*/  SHF.R.S32.HI R37, RZ, 0x5, R37 ;  /* 0x00000005ff257819 */ /* 0x000fe20000011425 */
[----:B------:R-:W-:-:S02]  /*b300*/  FMUL.FTZ R193, R24, R193 ;  /* 0x000000c118c17220 */ /* 0x000fc40000410000 */
[----:B------:R-:W-:Y:S02]  /*b310*/  FADD.FTZ R127, R12, R127 ;  /* 0x0000007f0c7f7221 */ /* 0x000fe40000010000 */
[----:B------:R-:W-:Y:S02]  /*b320*/  FFMA.FTZ R12, R141, R26, R25 ;  /* 0x0000001a8d0c7223 */ /* 0x000fe40000010019 */
[----:B------:R-:W-:Y:S02]  /*b330*/  FADD.FTZ R123, R38, R123 ;  /* 0x0000007b267b7221 */ /* 0x000fe40000010000 */
[----:B------:R-:W-:Y:S02]  /*b340*/  FADD.FTZ R125, R12, R125 ;  /* 0x0000007d0c7d7221 */ /* 0x000fe40000010000 */
[----:B------:R-:W-:Y:S02]  /*b350*/  FFMA.FTZ R12, R147, R22, R21 ;  /* 0x00000016930c7223 */ /* 0x000fe40000010015 */
[----:B-----5:R-:W-:-:S02]  /*b360*/  @!P0 FADD.FTZ R11, R11, R28 ;  /* 0x0000001c0b0b8221 */ /* 0x020fc40000010000 */
[----:B------:R-:W-:Y:S02]  /*b370*/  FADD.FTZ R131, R12, R131 ;  /* 0x000000830c837221 */ /* 0x000fe40000010000 */
[----:B--2---:R-:W-:Y:S01]  /*b380*/  @!P0 FADD.FTZ R39, R39, R32 ;  /* 0x0000002027278221 */ /* 0x004fe20000010000 */
[----:B------:R-:W2:Y:S01]  /*b390*/  SHFL.DOWN PT, R28, R11, 0x2, 0x1f ;  /* 0x08401f000b1c7f89 */ /* 0x000ea200000e0000 */
[----:B------:R-:W-:Y:S01]  /*b3a0*/  ISETP.GT.AND P0, PT, R188, 0x1d, PT ;  /* 0x0000001dbc00780c */ /* 0x000fe20003f04270 */
[----:B------:R-:W-:Y:S02]  /*b3b0*/  FFMA.FTZ R12, R145, R18, R17 ;  /* 0x00000012910c7223 */ /* 0x000fe40000010011 */
[----:B------:R-:W4:Y:S01]  /*b3c0*/  SHFL.DOWN PT, R32, R39, 0x2, 0x1f ;  /* 0x08401f0027207f89 */ /* 0x000f2200000e0000 */
        /* <DEDUP_REMOVED lines=10> */
[----:B--2---:R-:W-:Y:S02]  /*b470*/  @!P0 FADD.FTZ R11, R11, R28 ;  /* 0x0000001c0b0b8221 */ /* 0x004fe40000010000 */
[----:B------:R-:W-:Y:S02]  /*b480*/  FFMA.FTZ R12, R151, R14, R13 ;  /* 0x0000000e970c7223 */ /* 0x000fe4000001000d */
[----:B----4-:R-:W-:Y:S01]  /*b490*/  @!P0 FADD.FTZ R39, R39, R32 ;  /* 0x0000002027278221 */ /* 0x010fe20000010000 */
[----:B------:R-:W2:Y:S01]  /*b4a0*/  SHFL.DOWN PT, R28, R11, 0x4, 0x1f ;  /* 0x08801f000b1c7f89 */ /* 0x000ea200000e0000 */
[----:B------:R-:W-:Y:S01]  /*b4b0*/  ISETP.GT.AND P0, PT, R188, 0x1b, PT ;  /* 0x0000001bbc00780c */ /* 0x000fe20003f04270 */
[----:B------:R-:W-:-:S02]  /*b4c0*/  FFMA.FTZ R16, R149, R102, R16 ;  /* 0x0000006695107223 */ /* 0x000fc40000010010 */
[----:B------:R-:W4:Y:S01]  /*b4d0*/  SHFL.DOWN PT, R32, R39, 0x4, 0x1f ;  /* 0x08801f0027207f89 */ /* 0x000f2200000e0000 */
[----:B------:R-:W-:Y:S02]  /*b4e0*/  FFMA.FTZ R193, R148, R101, R193 ;  /* 0x0000006594c17223 */ /* 0x000fe400000100c1 */
[----:B------:R-:W-:Y:S02]  /*b4f0*/  FFMA.FTZ R107, R171, R36, R107 ;  /* 0x00000024ab6b7223 */ /* 0x000fe4000001006b */
[----:B------:R-:W-:Y:S02]  /*b500*/  FFMA.FTZ R106, R9, R72, R106 ;  /* 0x00000048096a7223 */ /* 0x000fe4000001006a */
[----:B------:R-:W-:Y:S02]  /*b510*/  FFMA.FTZ R105, R8, R34, R105 ;  /* 0x0000002208697223 */ /* 0x000fe40000010069 */
[----:B------:R-:W-:Y:S02]  /*b520*/  FADD.FTZ R122, R35, R122 ;  /* 0x0000007a237a7221 */ /* 0x000fe40000010000 */
[----:B------:R-:W-:-:S02]  /*b530*/  FFMA.FTZ R104, R7, R76, R104 ;  /* 0x0000004c07687223 */ /* 0x000fc40000010068 */
[----:B------:R-:W-:Y:S02]  /*b540*/  FFMA.FTZ R111, R6, R30, R111 ;  /* 0x0000001e066f7223 */ /* 0x000fe4000001006f */
[----:B------:R-:W-:Y:S02]  /*b550*/  FADD.FTZ R120, R31, R120 ;  /* 0x000000781f787221 */ /* 0x000fe40000010000 */
[----:B------:R-:W-:Y:S02]  /*b560*/  FFMA.FTZ R110, R5, R80, R110 ;  /* 0x00000050056e7223 */ /* 0x000fe4000001006e */
[----:B------:R-:W-:Y:S02]  /*b570*/  FFMA.FTZ R109, R4, R26, R109 ;  /* 0x0000001a046d7223 */ /* 0x000fe4000001006d */
[----:B--2---:R-:W-:Y:S02]  /*b580*/  @!P0 FADD.FTZ R11, R11, R28 ;  /* 0x0000001c0b0b8221 */ /* 0x004fe40000010000 */
[----:B------:R-:W-:-:S02]  /*b590*/  FADD.FTZ R126, R27, R126 ;  /* 0x0000007e1b7e7221 */ /* 0x000fc40000010000 */
[----:B----4-:R-:W-:Y:S01]  /*b5a0*/  @!P0 FADD.FTZ R39, R39, R32 ;  /* 0x0000002027278221 */ /* 0x010fe20000010000 */
[----:B------:R-:W2:Y:S01]  /*b5b0*/  SHFL.DOWN PT, R28, R11, 0x8, 0x1f ;  /* 0x09001f000b1c7f89 */ /* 0x000ea200000e0000 */
        /* <DEDUP_REMOVED lines=9> */
[----:B------:R-:W-:Y:S02]  /*b650*/  FFMA.FTZ R119, R169, R14, R119 ;  /* 0x0000000ea9777223 */ /* 0x000fe40000010077 */
[----:B------:R-:W-:Y:S02]  /*b660*/  FADD.FTZ R128, R15, R128 ;  /* 0x000000800f807221 */ /* 0x000fe40000010000 */
[----:B------:R-:W-:-:S02]  /*b670*/  FFMA.FTZ R118, R170, R96, R118 ;  /* 0x00000060aa767223 */ /* 0x000fc40000010076 */
[----:B------:R-:W-:Y:S02]  /*b680*/  FADD.FTZ R135, R12, R135 ;  /* 0x000000870c877221 */ /* 0x000fe40000010000 */
[----:B--2---:R-:W-:Y:S02]  /*b690*/  @!P0 FADD.FTZ R11, R11, R28 ;  /* 0x0000001c0b0b8221 */ /* 0x004fe40000010000 */
[----:B------:R-:W-:Y:S02]  /*b6a0*/  FFMA.FTZ R117, R3, R102, R117 ;  /* 0x0000006603757223 */ /* 0x000fe40000010075 */
[----:B----4-:R-:W-:Y:S01]  /*b6b0*/  @!P0 FADD.FTZ R39, R39, R32 ;  /* 0x0000002027278221 */ /* 0x010fe20000010000 */
[----:B------:R-:W2:Y:S01]  /*b6c0*/  SHFL.DOWN PT, R28, R11, 0x10, 0x1f ;  /* 0x0a001f000b1c7f89 */ /* 0x000ea200000e0000 */
[----:B------:R-:W-:Y:S01]  /*b6d0*/  ISETP.GT.AND P0, PT, R188, 0xf, PT ;  /* 0x0000000fbc00780c */ /* 0x000fe20003f04270 */
[----:B------:R-:W-:Y:S02]  /*b6e0*/  FFMA.FTZ R116, R2, R101, R116 ;  /* 0x0000006502747223 */ /* 0x000fe40000010074 */
[----:B------:R-:W4:Y:S01]  /*b6f0*/  SHFL.DOWN PT, R32, R39, 0x10, 0x1f ;  /* 0x0a001f0027207f89 */ /* 0x000f2200000e0000 */
[----:B------:R-:W-:-:S02]  /*b700*/  FADD.FTZ R133, R16, R133 ;  /* 0x0000008510857221 */ /* 0x000fc40000010000 */
[----:B------:R-:W-:-:S07]  /*b710*/  FADD.FTZ R132, R193, R132 ;  /* 0x00000084c1847221 */ /* 0x000fce0000010000 */
[----:B--2---:R-:W-:Y:S02]  /*b720*/  @!P0 FADD.FTZ R11, R11, R28 ;  /* 0x0000001c0b0b8221 */ /* 0x004fe40000010000 */
[----:B----4-:R-:W-:Y:S01]  /*b730*/  @!P0 FADD.FTZ R39, R39, R32 ;  /* 0x0000002027278221 */ /* 0x010fe20000010000 */
[----:B------:R-:W-:Y:S02]  /*b740*/  ISETP.NE.AND P0, PT, R188, RZ, PT ;  /* 0x000000ffbc00720c */ /* 0x000fe40003f05270 */
[----:B------:R-:W-:Y:S01]  /*b750*/  MOV R38, R11 ;  /* 0x0000000b00267202 */ /* 0x000fe20000000f00 */
[----:B------:R-:W-:-:S04]  /*b760*/  FFMA.FTZ R11, R150, R96, R10 ;  /* 0x00000060960b7223 */ /* 0x000fc8000001000a */
[----:B------:R-:W-:-:S06]  /*b770*/  FADD.FTZ R134, R11, R134 ;  /* 0x000000860b867221 */ /* 0x000fcc0000010000 */
        /* <DEDUP_REMOVED lines=19> */
.L_x_3720:
[----:B------:R-:W-:Y:S05]  /*b8b0*/  BSYNC B0 ;  /* 0x0000000000007941 */ /* 0x000fea0003800000 */
.L_x_3719:
        /* <DEDUP_REMOVED lines=8> */
.L_x_3620:
[----:B0-----:R-:W2:Y:S01]  /*b940*/  LDL.LU R26, [R1+0x4] ;  /* 0x00000400011a7983 */ /* 0x001ea20000300800 */
[C---:B------:R-:W-:Y:S01]  /*b950*/  SHF.L.U32 R25, R0.reuse, 0x2, RZ ;  /* 0x0000000200197819 */ /* 0x040fe200000006ff */
[----:B------:R-:W-:Y:S01]  /*b960*/  ULDC.64 UR36, c[0x0][0x2d8] ;  /* 0x0000b60000247ab9 */ /* 0x000fe20000000a00 */
[----:B------:R-:W-:Y:S01]  /*b970*/  SHF.L.U32 R24, R0, 0x2, RZ ;  /* 0x0000000200187819 */ /* 0x000fe200000006ff */
[----:B------:R-:W-:Y:S01]  /*b980*/  UIMAD UR7, UR13, UR36, URZ ;  /* 0x000000240d0772a4 */ /* 0x000fe2000f8e023f */
[----:B------:R-:W-:Y:S01]  /*b990*/  LOP3.LUT R25, R25, 0xffffff80, RZ, 0xc0, !PT ;  /* 0xffffff8019197812 */ /* 0x000fe200078ec0ff */
[----:B------:R-:W-:Y:S01]  /*b9a0*/  UIMAD.WIDE.U32 UR8, UR12, UR36, UR34 ;  /* 0x000000240c0872a5 */ /* 0x000fe2000f8e0022 */
[----:B------:R-:W-:Y:S01]  /*b9b0*/  LOP3.LUT R24, R24, 0xffffff80, RZ, 0xc0, !PT ;  /* 0xffffff8018187812 */ /* 0x000fe200078ec0ff */
[----:B------:R-:W-:Y:S01]  /*b9c0*/  UIMAD UR7, UR12, UR37, UR7 ;  /* 0x000000250c0772a4 */ /* 0x000fe2000f8e0207 */
[----:B------:R-:W-:Y:S01]  /*b9d0*/  LEA R25, R188, R25, 0x2 ;  /* 0x00000019bc197211 */ /* 0x000fe200078e10ff */
[----:B------:R-:W-:Y:S01]  /*b9e0*/  BAR.SYNC.DEFER_BLOCKING 0x0 ;  /* 0x0000000000007b1d */ /* 0x000fe20000010000 */
[----:B------:R-:W-:Y:S01]  /*b9f0*/  IADD3 R24, R24, R188, RZ ;  /* 0x000000bc18187210 */ /* 0x000fe20007ffe0ff */
[----:B------:R-:W-:-:S02]  /*ba00*/  UIADD3 UR9, UR9, UR7, URZ ;  /* 0x0000000709097290 */ /* 0x000fc4000fffe03f */
[----:B------:R-:W-:Y:S02]  /*ba10*/  UIADD3 UR22, UP1, UR22, -0x4000, URZ ;  /* 0xffffc00016167890 */ /* 0x000fe4000ff3e03f */
[----:B------:R-:W-:Y:S02]  /*ba20*/  ULDC.64 UR36, c[0x0][0x2e0] ;  /* 0x0000b80000247ab9 */ /* 0x000fe40000000a00 */
[----:B------:R-:W-:Y:S02]  /*ba30*/  UIMAD UR7, UR11, UR36, URZ ;  /* 0x000000240b0772a4 */ /* 0x000fe4000f8e023f */
[----:B------:R-:W-:Y:S02]  /*ba40*/  UIADD3 UR24, UP2, UR24, -0x4000, URZ ;  /* 0xffffc00018187890 */ /* 0x000fe4000ff5e03f */
[----:B------:R-:W-:Y:S02]  /*ba50*/  UIMAD UR7, UR10, UR37, UR7 ;  /* 0x000000250a0772a4 */ /* 0x000fe4000f8e0207 */
[----:B------:R-:W-:-:S02]  /*ba60*/  UIMAD.WIDE.U32 UR36, UR10, UR36, UR8 ;  /* 0x000000240a2472a5 */ /* 0x000fc4000f8e0008 */
[----:B------:R-:W-:Y:S02]  /*ba70*/  UIADD3 UR16, UP3, UR16, -0x2000, URZ ;  /* 0xffffe00010107890 */ /* 0x000fe4000ff7e03f */
[----:B------:R-:W-:Y:S02]  /*ba80*/  ULDC.64 UR8, c[0x0][0x330] ;  /* 0x0000cc0000087ab9 */ /* 0x000fe40000000a00 */
[----:B------:R-:W-:Y:S02]  /*ba90*/  UIADD3 UR7, UR37, UR7, URZ ;  /* 0x0000000725077290 */ /* 0x000fe4000fffe03f */
[----:B------:R-:W-:Y:S01]  /*baa0*/  ULEA UR8, UP0, UR36, UR8, 0x2 ;  /* 0x0000000824087291 */ /* 0x000fe2000f80103f */
[----:B------:R-:W-:Y:S01]  /*bab0*/  STS.128 [R25.X16], R116 ;  /* 0x0000007419007388 */ /* 0x000fe2000000cc00 */
[----:B------:R-:W-:Y:S02]  /*bac0*/  UIADD3 UR18, UP4, UR18, -0x2000, URZ ;  /* 0xffffe00012127890 */ /* 0x000fe4000ff9e03f */
[----:B------:R-:W-:Y:S01]  /*bad0*/  ULEA.HI.X UR9, UR36, UR9, UR7, 0x2, UP0 ;  /* 0x0000000924097291 */ /* 0x000fe200080f1407 */
[----:B------:R-:W-:Y:S01]  /*bae0*/  STS.128 [R25.X16+0x10], R112 ;  /* 0x0000107019007388 */ /* 0x000fe2000000cc00 */
[----:B------:R-:W-:Y:S01]  /*baf0*/  MOV R2, UR8 ;  /* 0x0000000800027c02 */ /* 0x000fe20008000f00 */
[----:B------:R-:W-:-:S02]  /*bb00*/  UIADD3 UR20, UP5, UR20, -0x2000, URZ ;  /* 0xffffe00014147890 */ /* 0x000fc4000ffbe03f */
[----:B------:R-:W-:Y:S01]  /*bb10*/  STS.128 [R25.X16+0x20], R108 ;  /* 0x0000206c19007388 */ /* 0x000fe2000000cc00 */
[----:B------:R-:W-:Y:S01]  /*bb20*/  MOV R3, UR9 ;  /* 0x0000000900037c02 */ /* 0x000fe20008000f00 */
[----:B------:R-:W-:Y:S02]  /*bb30*/  ULDC.64 UR8, c[0x0][0x2f8] ;  /* 0x0000be0000087ab9 */ /* 0x000fe40000000a00 */
        /* <DEDUP_REMOVED lines=9> */
[----:B------:R-:W-:Y:S02]  /*bbd0*/  UIADD3 UR6, UR6, 0x1, URZ ;  /* 0x0000000106067890 */ /* 0x000fe4000fffe03f */
[----:B------:R-:W-:Y:S01]  /*bbe0*/  ULDC.64 UR8, c[0x0][0x300] ;  /* 0x0000c00000087ab9 */ /* 0x000fe20000000a00 */
[----:B------:R-:W4:Y:S01]  /*bbf0*/  LDS.128 R20, [R24.X16+0x600] ;  /* 0x0006000018147984 */ /* 0x000f22000000cc00 */
[----:B------:R-:W-:-:S02]  /*bc00*/  UIADD3 UR35, UR35, UR7, URZ ;  /* 0x0000000723237290 */ /* 0x000fc4000fffe03f */
[----:B------:R-:W-:Y:S02]  /*bc10*/  UIMAD UR7, UR11, UR8, URZ ;  /* 0x000000080b0772a4 */ /* 0x000fe4000f8e023f */
[----:B------:R-:W-:Y:S02]  /*bc20*/  UIADD3.X UR23, UR23, -0x1, URZ, UP1, !UPT ;  /* 0xffffffff17177890 */ /* 0x000fe40008ffe43f */
[----:B------:R-:W-:Y:S02]  /*bc30*/  UIMAD UR7, UR10, UR9, UR7 ;  /* 0x000000090a0772a4 */ /* 0x000fe4000f8e0207 */
[----:B------:R-:W-:Y:S02]  /*bc40*/  UIMAD.WIDE.U32 UR8, UR10, UR8, UR34 ;  /* 0x000000080a0872a5 */ /* 0x000fe4000f8e0022 */
[----:B------:R-:W-:Y:S02]  /*bc50*/  UIADD3.X UR25, UR25, -0x1, URZ, UP2, !UPT ;  /* 0xffffffff19197890 */ /* 0x000fe400097fe43f */
[----:B------:R-:W-:-:S02]  /*bc60*/  ULDC.64 UR34, c[0x0][0x340] ;  /* 0x0000d00000227ab9 */ /* 0x000fc40000000a00 */
[----:B------:R-:W-:Y:S02]  /*bc70*/  UIADD3 UR9, UR9, UR7, URZ ;  /* 0x0000000709097290 */ /* 0x000fe4000fffe03f */
[----:B------:R-:W-:Y:S02]  /*bc80*/  ULEA UR7, UP0, UR8, UR34, 0x2 ;  /* 0x0000002208077291 */ /* 0x000fe4000f80103f */
[----:B------:R-:W-:Y:S02]  /*bc90*/  UIADD3.X UR17, UR17, -0x1, URZ, UP3, !UPT ;  /* 0xffffffff11117890 */ /* 0x000fe40009ffe43f */
[----:B------:R-:W-:Y:S02]  /*bca0*/  ULEA.HI.X UR8, UR8, UR35, UR9, 0x2, UP0 ;  /* 0x0000002308087291 */ /* 0x000fe400080f1409 */
[----:B------:R-:W-:Y:S02]  /*bcb0*/  UISETP.GT.AND UP0, UPT, UR26, 0x1, UPT ;  /* 0x000000011a00788c */ /* 0x000fe4000bf04270 */
[----:B------:R-:W-:-:S02]  /*bcc0*/  UIADD3.X UR19, UR19, -0x1, URZ, UP4, !UPT ;  /* 0xffffffff13137890 */ /* 0x000fc4000a7fe43f */
[----:B------:R-:W-:Y:S01]  /*bcd0*/  UIADD3.X UR21, UR21, -0x1, URZ, UP5, !UPT ;  /* 0xffffffff15157890 */ /* 0x000fe2000affe43f */
[----:B0-----:R-:W-:Y:S01]  /*bce0*/  STG.E.128 [R2.64], R8 ;  /* 0x0000000802007986 */ /* 0x001fe2000c101d1c */
[----:B------:R-:W-:-:S03]  /*bcf0*/  PLOP3.LUT P0, PT, PT, PT, UP0, 0x80, 0x0 ;  /* 0x000000000000781c */ /* 0x000fc60003f0f008 */
        /* <DEDUP_REMOVED lines=12> */
[----:B------:R-:W0:Y:S04]  /*bdc0*/  LDS.128 R8, [R24.X16] ;  /* 0x0000000018087984 */ /* 0x000e28000000cc00 */
[----:B------:R-:W1:Y:S04]  /*bdd0*/  LDS.128 R12, [R24.X16+0x200] ;  /* 0x00020000180c7984 */ /* 0x000e68000000cc00 */
[----:B------:R-:W3:Y:S04]  /*bde0*/  LDS.128 R16, [R24.X16+0x400] ;  /* 0x0004000018107984 */ /* 0x000ee8000000cc00 */
[----:B------:R-:W4:Y:S04]  /*bdf0*/  LDS.128 R20, [R24.X16+0x600] ;  /* 0x0006000018147984 */ /* 0x000f28000000cc00 */
[----:B0-----:R-:W-:Y:S04]  /*be00*/  STG.E.128 [R2.64], R8 ;  /* 0x0000000802007986 */ /* 0x001fe8000c101d1c */
[----:B-1----:R-:W-:Y:S04]  /*be10*/  STG.E.128 [R2.64+0x200], R12 ;  /* 0x0002000c02007986 */ /* 0x002fe8000c101d1c */
[----:B---3--:R-:W-:Y:S04]  /*be20*/  STG.E.128 [R2.64+0x400], R16 ;  /* 0x0004001002007986 */ /* 0x008fe8000c101d1c */
[----:B----4-:R0:W-:Y:S01]  /*be30*/  STG.E.128 [R2.64+0x600], R20 ;  /* 0x0006001402007986 */ /* 0x0101e2000c101d1c */
[----:B--2---:R-:W-:-:S04]  /*be40*/  FADD.FTZ R4, R26, R132 ;  /* 0x000000841a047221 */ /* 0x004fc80000010000 */
        /* <DEDUP_REMOVED lines=14> */
[----:B0-----:R-:W-:-:S05]  /*bf30*/  FADD.FTZ R2, R122, R123 ;  /* 0x0000007b7a027221 */ /* 0x001fca0000010000 */
[----:B------:R0:W-:Y:S02]  /*bf40*/  STL [R1+0x4], R2 ;  /* 0x0000040201007387 */ /* 0x0001e40000100800 */
[----:B0-----:R-:W-:Y:S01]  /*bf50*/  @!P0 CALL.REL.NOINC `(.L_x_3618) ;  /* 0x0000001000008944 */ /* 0x001fe20003c00000 */
[----:B------:R-:W-:Y:S05]  /*bf60*/  BRA `(.L_x_3722) ;  /* 0xffff4c1000007947 */ /* 0x000fea000383ffff */
.L_x_3618:
        /* <DEDUP_REMOVED lines=35> */
.L_x_3724:
[----:B-1----:R-:W-:Y:S05]  /*c1a0*/  BSYNC B0 ;  /* 0x0000000000007941 */ /* 0x002fea0003800000 */
.L_x_3723:
        /* <DEDUP_REMOVED lines=34> */
.L_x_3726:
[----:B------:R-:W3:Y:S02]  /*c3d0*/  S2R R7, SR_TID.X ;  /* 0x0000000000077919 */ /* 0x000ee40000002100 */
.L_x_3727:
[----:B-1----:R-:W-:Y:S05]  /*c3e0*/  BSYNC B0 ;  /* 0x0000000000007941 */ /* 0x002fea0003800000 */
.L_x_3725:
[----:B---3--:R-:W-:-:S13]  /*c3f0*/  ISETP.GE.AND P0, PT, R7, c[0x0][0x16c], PT ;  /* 0x00005b0007007a0c */ /* 0x008fda0003f06270 */
[----:B------:R-:W-:Y:S05]  /*c400*/  @P0 EXIT ;  /* 0x000000000000094d */ /* 0x000fea0003800000 */
[----:B------:R-:W-:Y:S02]  /*c410*/  ULDC.64 UR6, c[0x0][0x288] ;  /* 0x0000a20000067ab9 */ /* 0x000fe40000000a00 */
[----:B------:R-:W-:Y:S02]  /*c420*/  UIMAD UR11, UR11, UR6, URZ ;  /* 0x000000060b0b72a4 */ /* 0x000fe4000f8e023f */
[----:B0-2---:R-:W-:Y:S02]  /*c430*/  UIMAD.WIDE.U32 UR4, UR10, UR6, URZ ;  /* 0x000000060a0472a5 */ /* 0x005fe4000f8e003f */
[----:B------:R-:W-:-:S04]  /*c440*/  UIMAD UR6, UR10, UR7, UR11 ;  /* 0x000000070a0672a4 */ /* 0x000fc8000f8e020b */
[----:B------:R-:W-:Y:S02]  /*c450*/  UIADD3 UR6, UR5, UR6, URZ ;  /* 0x0000000605067290 */ /* 0x000fe4000fffe03f */
.L_x_3728:
        /* <DEDUP_REMOVED lines=19> */
.L_x_3625:
[----:B------:R-:W-:Y:S01]  /*c590*/  HFMA2.MMA R39, -RZ, RZ, 0, 5.9604644775390625e-08 ;  /* 0x00000001ff277435 */ /* 0x000fe200000001ff */
[----:B------:R-:W-:-:S02]  /*c5a0*/  MOV R37, R40 ;  /* 0x0000002800257202 */ /* 0x000fc40000000f00 */
[----:B------:R-:W-:Y:S02]  /*c5b0*/  MOV R48, RZ ;  /* 0x000000ff00307202 */ /* 0x000fe40000000f00 */
[----:B------:R-:W-:Y:S02]  /*c5c0*/  MOV R47, 0xffffffff ;  /* 0xffffffff002f7802 */ /* 0x000fe40000000f00 */
[----:B------:R-:W-:Y:S02]  /*c5d0*/  MOV R36, 0xc5f0 ;  /* 0x0000c5f000247802 */ /* 0x000fe40000000f00 */
[----:B0-2--5:R-:W-:Y:S05]  /*c5e0*/  CALL.REL.NOINC `($__internal_89_$__cuda_sm70_shflsync_up) ;  /* 0x00001d6000007944 */ /* 0x025fea0003c00000 */
[----:B-1----:R-:W-:Y:S01]  /*c5f0*/  MOV R38, R39 ;  /* 0x0000002700267202 */ /* 0x002fe20000000f00 */
[----:B------:R-:W-:Y:S05]  /*c600*/  BRA `(.L_x_3729) ;  /* 0xffff87f000007947 */ /* 0x000fea000383ffff */
.L_x_3626:
[----:B------:R-:W-:Y:S01]  /*c610*/  HFMA2.MMA R39, -RZ, RZ, 0, 5.9604644775390625e-08 ;  /* 0x00000001ff277435 */ /* 0x000fe200000001ff */
[----:B------:R-:W-:Y:S02]  /*c620*/  MOV R37, R41 ;  /* 0x0000002900257202 */ /* 0x000fe40000000f00 */
[----:B------:R-:W-:Y:S02]  /*c630*/  MOV R48, RZ ;  /* 0x000000ff00307202 */ /* 0x000fe40000000f00 */
[----:B------:R-:W-:-:S02]  /*c640*/  MOV R47, 0xffffffff ;  /* 0xffffffff002f7802 */ /* 0x000fc40000000f00 */
[----:B------:R-:W-:Y:S02]  /*c650*/  MOV R36, 0xc670 ;  /* 0x0000c67000247802 */ /* 0x000fe40000000f00 */
[----:B0123-5:R-:W-:Y:S05]  /*c660*/  CALL.REL.NOINC `($__internal_89_$__cuda_sm70_shflsync_up) ;  /* 0x00001ce000007944 */ /* 0x02ffea0003c00000 */
[----:B-1----:R-:W-:Y:S01]  /*c670*/  MOV R42, R39 ;  /* 0x00000027002a7202 */ /* 0x002fe20000000f00 */
[----:B------:R-:W-:Y:S01]  /*c680*/  HFMA2.MMA R39, -RZ, RZ, 0, 5.9604644775390625e-08 ;  /* 0x00000001ff277435 */ /* 0x000fe200000001ff */
[----:B------:R-:W-:Y:S02]  /*c690*/  MOV R37, R45 ;  /* 0x0000002d00257202 */ /* 0x000fe40000000f00 */
[----:B------:R-:W-:Y:S02]  /*c6a0*/  MOV R48, RZ ;  /* 0x000000ff00307202 */ /* 0x000fe40000000f00 */
[----:B------:R-:W-:Y:S02]  /*c6b0*/  MOV R47, 0xffffffff ;  /* 0xffffffff002f7802 */ /* 0x000fe40000000f00 */
[----:B------:R-:W-:Y:S02]  /*c6c0*/  MOV R36, 0xc6e0 ;  /* 0x0000c6e000247802 */ /* 0x000fe40000000f00 */
[----:B------:R-:W-:Y:S05]  /*c6d0*/  CALL.REL.NOINC `($__internal_89_$__cuda_sm70_shflsync_up) ;  /* 0x00001c7000007944 */ /* 0x000fea0003c00000 */
[----:B-1----:R-:W-:Y:S01]  /*c6e0*/  MOV R44, R39 ;  /* 0x00000027002c7202 */ /* 0x002fe20000000f00 */
[----:B------:R-:W-:Y:S01]  /*c6f0*/  HFMA2.MMA R39, -RZ, RZ, 0, 5.9604644775390625e-08 ;  /* 0x00000001ff277435 */ /* 0x000fe200000001ff */
[----:B------:R-:W-:-:S02]  /*c700*/  MOV R37, R43 ;  /* 0x0000002b00257202 */ /* 0x000fc40000000f00 */
[----:B------:R-:W-:Y:S02]  /*c710*/  MOV R48, RZ ;  /* 0x000000ff00307202 */ /* 0x000fe40000000f00 */
[----:B------:R-:W-:Y:S02]  /*c720*/  MOV R47, 0xffffffff ;  /* 0xffffffff002f7802 */ /* 0x000fe40000000f00 */
[----:B------:R-:W-:Y:S02]  /*c730*/  MOV R36, 0xc750 ;  /* 0x0000c75000247802 */ /* 0x000fe40000000f00 */
[----:B------:R-:W-:Y:S05]  /*c740*/  CALL.REL.NOINC `($__internal_89_$__cuda_sm70_shflsync_up) ;  /* 0x00001c0000007944 */ /* 0x000fea0003c00000 */
[C---:B------:R-:W-:Y:S01]  /*c750*/  FMUL.FTZ R47, R41.reuse, R38 ;  /* 0x00000026292f7220 */ /* 0x040fe20000410000 */
[----:B------:R-:W-:Y:S01]  /*c760*/  ISETP.GE.AND P0, PT, R188, 0x1, PT ;  /* 0x00000001bc00780c */ /* 0x000fe20003f06270 */
[CC--:B------:R-:W-:Y:S01]  /*c770*/  FMUL.FTZ R37, R41.reuse, R42.reuse ;  /* 0x0000002a29257220 */ /* 0x0c0fe20000410000 */
[----:B------:R-:W-:Y:S01]  /*c780*/  MOV R48, RZ ;  /* 0x000000ff00307202 */ /* 0x000fe20000000f00 */
[----:B------:R-:W-:Y:S02]  /*c790*/  FFMA.FTZ R36, R40, R42, R47 ;  /* 0x0000002a28247223 */ /* 0x000fe4000001002f */
[----:B-1----:R-:W-:-:S02]  /*c7a0*/  FMUL.FTZ R47, R41, R39 ;  /* 0x00000027292f7220 */ /* 0x002fc40000410000 */
[C---:B------:R-:W-:Y:S01]  /*c7b0*/  FMUL.FTZ R42, R41.reuse, R44 ;  /* 0x0000002c292a7220 */ /* 0x040fe20000410000 */
[----:B------:R-:W-:Y:S01]  /*c7c0*/  FSEL R41, R41, R36, !P0 ;  /* 0x0000002429297208 */ /* 0x000fe20004000000 */
[C---:B------:R-:W-:Y:S01]  /*c7d0*/  FFMA.FTZ R37, R40.reuse, R38, -R37 ;  /* 0x0000002628257223 */ /* 0x040fe20000010825 */
[----:B------:R-:W-:Y:S01]  /*c7e0*/  MOV R36, 0xc8a0 ;  /* 0x0000c8a000247802 */ /* 0x000fe20000000f00 */
[C---:B------:R-:W-:Y:S01]  /*c7f0*/  FFMA.FTZ R38, R40.reuse, R44, -R47 ;  /* 0x0000002c28267223 */ /* 0x040fe2000001082f */
[----:B------:R-:W-:Y:S01]  /*c800*/  MOV R47, 0xffffffff ;  /* 0xffffffff002f7802 */ /* 0x000fe20000000f00 */
[C---:B------:R-:W-:Y:S01]  /*c810*/  FFMA.FTZ R42, R40.reuse, R39, R42 ;  /* 0x00000027282a7223 */ /* 0x040fe2000001002a */
[----:B------:R-:W-:Y:S01]  /*c820*/  FSEL R40, R40, R37, !P0 ;  /* 0x0000002528287208 */ /* 0x000fe20004000000 */
[----:B------:R-:W-:Y:S01]  /*c830*/  FADD.FTZ R38, R45, R38 ;  /* 0x000000262d267221 */ /* 0x000fe20000010000 */
[----:B------:R-:W-:Y:S01]  /*c840*/  HFMA2.MMA R39, -RZ, RZ, 0, 1.1920928955078125e-07 ;  /* 0x00000002ff277435 */ /* 0x000fe200000001ff */
[----:B------:R-:W-:Y:S01]  /*c850*/  FADD.FTZ R42, R43, R42 ;  /* 0x0000002a2b2a7221 */ /* 0x000fe20000010000 */
[----:B------:R-:W-:-:S02]  /*c860*/  MOV R37, R40 ;  /* 0x0000002800257202 */ /* 0x000fc40000000f00 */
[----:B------:R-:W-:Y:S02]  /*c870*/  FSEL R45, R45, R38, !P0 ;  /* 0x000000262d2d7208 */ /* 0x000fe40004000000 */
[----:B------:R-:W-:Y:S02]  /*c880*/  FSEL R43, R43, R42, !P0 ;  /* 0x0000002a2b2b7208 */ /* 0x000fe40004000000 */
[----:B------:R-:W-:Y:S05]  /*c890*/  CALL.REL.NOINC `($__internal_89_$__cuda_sm70_shflsync_up) ;  /* 0x00001ab000007944 */ /* 0x000fea0003c00000 */
[----:B-1----:R-:W-:Y:S01]  /*c8a0*/  MOV R38, R39 ;  /* 0x0000002700267202 */ /* 0x002fe20000000f00 */
[----:B------:R-:W-:Y:S01]  /*c8b0*/  HFMA2.MMA R39, -RZ, RZ, 0, 1.1920928955078125e-07 ;  /* 0x00000002ff277435 */ /* 0x000fe200000001ff */
[----:B------:R-:W-:Y:S02]  /*c8c0*/  MOV R37, R41 ;  /* 0x0000002900257202 */ /* 0x000fe40000000f00 */
[----:B------:R-:W-:Y:S02]  /*c8d0*/  MOV R48, RZ ;  /* 0x000000ff00307202 */ /* 0x000fe40000000f00 */
[----:B------:R-:W-:Y:S02]  /*c8e0*/  MOV R47, 0xffffffff ;  /* 0xffffffff002f7802 */ /* 0x000fe40000000f00 */
[----:B------:R-:W-:-:S02]  /*c8f0*/  MOV R36, 0xc910 ;  /* 0x0000c91000247802 */ /* 0x000fc40000000f00 */
[----:B------:R-:W-:Y:S05]  /*c900*/  CALL.REL.NOINC `($__internal_89_$__cuda_sm70_shflsync_up) ;  /* 0x00001a4000007944 */ /* 0x000fea0003c00000 */
[----:B-1----:R-:W-:Y:S01]  /*c910*/  MOV R42, R39 ;  /* 0x00000027002a7202 */ /* 0x002fe20000000f00 */
[----:B------:R-:W-:Y:S01]  /*c920*/  HFMA2.MMA R39, -RZ, RZ, 0, 1.1920928955078125e-07 ;  /* 0x00000002ff277435 */ /* 0x000fe200000001ff */
[----:B------:R-:W-:-:S02]  /*c930*/  MOV R37, R45 ;  /* 0x0000002d00257202 */ /* 0x000fc40000000f00 */
[----:B------:R-:W-:Y:S02]  /*c940*/  MOV R48, RZ ;  /* 0x000000ff00307202 */ /* 0x000fe40000000f00 */
[----:B------:R-:W-:Y:S02]  /*c950*/  MOV R47, 0xffffffff ;  /* 0xffffffff002f7802 */ /* 0x000fe40000000f00 */
[----:B------:R-:W-:Y:S02]  /*c960*/  MOV R36, 0xc980 ;  /* 0x0000c98000247802 */ /* 0x000fe40000000f00 */
[----:B------:R-:W-:Y:S05]  /*c970*/  CALL.REL.NOINC `($__internal_89_$__cuda_sm70_shflsync_up) ;  /* 0x000019d000007944 */ /* 0x000fea0003c00000 */
[----:B-1----:R-:W-:Y:S01]  /*c980*/  MOV R44, R39 ;  /* 0x00000027002c7202 */ /* 0x002fe20000000f00 */
[----:B------:R-:W-:Y:S01]  /*c990*/  HFMA2.MMA R39, -RZ, RZ, 0, 1.1920928955078125e-07 ;  /* 0x00000002ff277435 */ /* 0x000fe200000001ff */
[----:B------:R-:W-:Y:S02]  /*c9a0*/  MOV R37, R43 ;  /* 0x0000002b00257202 */ /* 0x000fe40000000f00 */
[----:B------:R-:W-:Y:S02]  /*c9b0*/  MOV R48, RZ ;  /* 0x000000ff00307202 */ /* 0x000fe40000000f00 */
[----:B------:R-:W-:-:S02]  /*c9c0*/  MOV R47, 0xffffffff ;  /* 0xffffffff002f7802 */ /* 0x000fc40000000f00 */
[----:B------:R-:W-:Y:S02]  /*c9d0*/  MOV R36, 0xc9f0 ;  /* 0x0000c9f000247802 */ /* 0x000fe40000000f00 */
[----:B------:R-:W-:Y:S05]  /*c9e0*/  CALL.REL.NOINC `($__internal_89_$__cuda_sm70_shflsync_up) ;  /* 0x0000196000007944 */ /* 0x000fea0003c00000 */
[----:B-1----:R-:W-:Y:S01]  /*c9f0*/  FMUL.FTZ R37, R41, R39 ;  /* 0x0000002729257220 */ /* 0x002fe20000410000 */
[----:B------:R-:W-:Y:S02]  /*ca00*/  ISETP.GE.AND P0, PT, R188, 0x2, PT ;  /* 0x00000002bc00780c */ /* 0x000fe40003f06270 */
[----:B------:R-:W-:Y:S01]  /*ca10*/  MOV R48, RZ ;  /* 0x000000ff00307202 */ /* 0x000fe20000000f00 */
[C---:B------:R-:W-:Y:S01]  /*ca20*/  FFMA.FTZ R36, R44.reuse, R40, -R37 ;  /* 0x000000282c247223 */ /* 0x040fe20000010825 */
[----:B------:R-:W-:Y:S01]  /*ca30*/  MOV R47, 0xffffffff ;  /* 0xffffffff002f7802 */ /* 0x000fe20000000f00 */
[----:B------:R-:W-:-:S04]  /*ca40*/  FMUL.FTZ R37, R44, R41 ;  /* 0x000000292c257220 */ /* 0x000fc80000410000 */
[----:B------:R-:W-:Y:S01]  /*ca50*/  FFMA.FTZ R44, R40, R39, R37 ;  /* 0x00000027282c7223 */ /* 0x000fe20000010025 */
[----:B------:R-:W-:Y:S01]  /*ca60*/  HFMA2.MMA R39, -RZ, RZ, 0, 2.384185791015625e-07 ;  /* 0x00000004ff277435 */ /* 0x000fe200000001ff */
[-C--:B------:R-:W-:Y:S02]  /*ca70*/  FMUL.FTZ R37, R38, R41.reuse ;  /* 0x0000002926257220 */ /* 0x080fe40000410000 */
[----:B------:R-:W-:Y:S01]  /*ca80*/  @P0 FADD.FTZ R45, R45, R36 ;  /* 0x000000242d2d0221 */ /* 0x000fe20000010000 */
[----:B------:R-:W-:Y:S01]  /*ca90*/  MOV R36, 0xcb20 ;  /* 0x0000cb2000247802 */ /* 0x000fe20000000f00 */
[C---:B------:R-:W-:Y:S02]  /*caa0*/  FFMA.FTZ R46, R42.reuse, R40, R37 ;  /* 0x000000282a2e7223 */ /* 0x040fe40000010025 */
[----:B------:R-:W-:Y:S01]  /*cab0*/  FMUL.FTZ R37, R42, R41 ;  /* 0x000000292a257220 */ /* 0x000fe20000410000 */
[----:B------:R-:W-:Y:S01]  /*cac0*/  MOV R42, R45 ;  /* 0x0000002d002a7202 */ /* 0x000fe20000000f00 */
[----:B------:R-:W-:Y:S01]  /*cad0*/  @P0 FADD.FTZ R43, R43, R44 ;  /* 0x0000002c2b2b0221 */ /* 0x000fe20000010000 */
[----:B------:R-:W-:Y:S01]  /*cae0*/  FSEL R41, R41, R46, !P0 ;  /* 0x0000002e29297208 */ /* 0x000fe20004000000 */
[----:B------:R-:W-:-:S05]  /*caf0*/  @P0 FFMA.FTZ R40, R38, R40, -R37 ;  /* 0x0000002826280223 */ /* 0x000fca0000010825 */
[----:B------:R-:W-:Y:S02]  /*cb00*/  MOV R37, R40 ;  /* 0x0000002800257202 */ /* 0x000fe40000000f00 */
[----:B------:R-:W-:Y:S05]  /*cb10*/  CALL.REL.NOINC `($__internal_89_$__cuda_sm70_shflsync_up) ;  /* 0x0000183000007944 */ /* 0x000fea0003c00000 */
[----:B-1----:R-:W-:Y:S01]  /*cb20*/  MOV R38, R39 ;  /* 0x0000002700267202 */ /* 0x002fe20000000f00 */
[----:B------:R-:W-:Y:S01]  /*cb30*/  HFMA2.MMA R39, -RZ, RZ, 0, 2.384185791015625e-07 ;  /* 0x00000004ff277435 */ /* 0x000fe200000001ff */
[----:B------:R-:W-:Y:S02]  /*cb40*/  MOV R37, R41 ;  /* 0x0000002900257202 */ /* 0x000fe40000000f00 */
[----:B------:R-:W-:Y:S02]  /*cb50*/  MOV R48, RZ ;  /* 0x000000ff00307202 */ /* 0x000fe40000000f00 */
[----:B------:R-:W-:Y:S02]  /*cb60*/  MOV R47, 0xffffffff ;  /* 0xffffffff002f7802 */ /* 0x000fe40000000f00 */
[----:B------:R-:W-:Y:S02]  /*cb70*/  MOV R36, 0xcb90 ;  /* 0x0000cb9000247802 */ /* 0x000fe40000000f00 */
[----:B------:R-:W-:Y:S05]  /*cb80*/  CALL.REL.NOINC `($__internal_89_$__cuda_sm70_shflsync_up) ;  /* 0x000017c000007944 */ /* 0x000fea0003c00000 */
[----:B-1----:R-:W-:Y:S01]  /*cb90*/  MOV R44, R39 ;  /* 0x00000027002c7202 */ /* 0x002fe20000000f00 */
[----:B------:R-:W-:Y:S01]  /*cba0*/  HFMA2.MMA R39, -RZ, RZ, 0, 2.384185791015625e-07 ;  /* 0x00000004ff277435 */ /* 0x000fe200000001ff */
[----:B------:R-:W-:-:S02]  /*cbb0*/  MOV R37, R42 ;  /* 0x0000002a00257202 */ /* 0x000fc40000000f00 */
[----:B------:R-:W-:Y:S02]  /*cbc0*/  MOV R48, RZ ;  /* 0x000000ff00307202 */ /* 0x000fe40000000f00 */
[----:B------:R-:W-:Y:S02]  /*cbd0*/  MOV R47, 0xffffffff ;  /* 0xffffffff002f7802 */ /* 0x000fe40000000f00 */
[----:B------:R-:W-:Y:S02]  /*cbe0*/  MOV R36, 0xcc00 ;  /* 0x0000cc0000247802 */ /* 0x000fe40000000f00 */
[----:B------:R-:W-:Y:S05]  /*cbf0*/  CALL.REL.NOINC `($__internal_89_$__cuda_sm70_shflsync_up) ;  /* 0x0000175000007944 */ /* 0x000fea0003c00000 */
[----:B-1----:R-:W-:Y:S01]  /*cc00*/  MOV R45, R39 ;  /* 0x00000027002d7202 */ /* 0x002fe20000000f00 */
[----:B------:R-:W-:Y:S01]  /*cc10*/  HFMA2.MMA R39, -RZ, RZ, 0, 2.384185791015625e-07 ;  /* 0x00000004ff277435 */ /* 0x000fe200000001ff */
[----:B------:R-:W-:Y:S02]  /*cc20*/  MOV R37, R43 ;  /* 0x0000002b00257202 */ /* 0x000fe40000000f00 */
[----:B------:R-:W-:Y:S02]  /*cc30*/  MOV R48, RZ ;  /* 0x000000ff00307202 */ /* 0x000fe40000000f00 */
[----:B------:R-:W-:-:S02]  /*cc40*/  MOV R47, 0xffffffff ;  /* 0xffffffff002f7802 */ /* 0x000fc40000000f00 */
[----:B------:R-:W-:Y:S02]  /*cc50*/  MOV R36, 0xcc70 ;  /* 0x0000cc7000247802 */ /* 0x000fe40000000f00 */
[----:B------:R-:W-:Y:S05]  /*cc60*/  CALL.REL.NOINC `($__internal_89_$__cuda_sm70_shflsync_up) ;  /* 0x000016e000007944 */ /* 0x000fea0003c00000 */
[----:B------:R-:W-:Y:S01]  /*cc70*/  FMUL.FTZ R36, R45, R41 ;  /* 0x000000292d247220 */ /* 0x000fe20000410000 */
[----:B------:R-:W-:Y:S01]  /*cc80*/  ISETP.GE.AND P0, PT, R188, 0x4, PT ;  /* 0x00000004bc00780c */ /* 0x000fe20003f06270 */
[-C--:B-1----:R-:W-:Y:S01]  /*cc90*/  FMUL.FTZ R37, R41, R39.reuse ;  /* 0x0000002729257220 */ /* 0x082fe20000410000 */
[----:B------:R-:W-:Y:S01]  /*cca0*/  MOV R48, RZ ;  /* 0x000000ff00307202 */ /* 0x000fe20000000f00 */
[----:B------:R-:W-:Y:S01]  /*ccb0*/  FFMA.FTZ R36, R40, R39, R36 ;  /* 0x0000002728247223 */ /* 0x000fe20000010024 */
[----:B------:R-:W-:Y:S01]  /*ccc0*/  MOV R47, 0xffffffff ;  /* 0xffffffff002f7802 */ /* 0x000fe20000000f00 */
[----:B------:R-:W-:Y:S02]  /*ccd0*/  FMUL.FTZ R39, R38, R41 ;  /* 0x0000002926277220 */ /* 0x000fe40000410000 */
[-C--:B------:R-:W-:Y:S02]  /*cce0*/  FFMA.FTZ R37, R45, R40.reuse, -R37 ;  /* 0x000000282d257223 */ /* 0x080fe40000010825 */
[----:B------:R-:W-:-:S02]  /*ccf0*/  FFMA.FTZ R46, R44, R40, R39 ;  /* 0x000000282c2e7223 */ /* 0x000fc40000010027 */
[----:B------:R-:W-:Y:S02]  /*cd00*/  FMUL.FTZ R39, R44, R41 ;  /* 0x000000292c277220 */ /* 0x000fe40000410000 */
[----:B------:R-:W-:Y:S01]  /*cd10*/  @P0 FADD.FTZ R42, R42, R37 ;  /* 0x000000252a2a0221 */ /* 0x000fe20000010000 */
[----:B------:R-:W-:Y:S01]  /*cd20*/  FSEL R41, R41, R46, !P0 ;  /* 0x0000002e29297208 */ /* 0x000fe20004000000 */
[----:B------:R-:W-:Y:S01]  /*cd30*/  @P0 FFMA.FTZ R40, R38, R40, -R39 ;  /* 0x0000002826280223 */ /* 0x000fe20000010827 */
[----:B------:R-:W-:Y:S01]  /*cd40*/  HFMA2.MMA R39, -RZ, RZ, 0, 4.76837158203125e-07 ;  /* 0x00000008ff277435 */ /* 0x000fe200000001ff */
[----:B------:R-:W-:Y:S01]  /*cd50*/  @P0 FADD.FTZ R43, R43, R36 ;  /* 0x000000242b2b0221 */ /* 0x000fe20000010000 */
[----:B------:R-:W-:Y:S02]  /*cd60*/  MOV R36, 0xcd90 ;  /* 0x0000cd9000247802 */ /* 0x000fe40000000f00 */
[----:B------:R-:W-:Y:S02]  /*cd70*/  MOV R37, R40 ;  /* 0x0000002800257202 */ /* 0x000fe40000000f00 */
[----:B------:R-:W-:Y:S05]  /*cd80*/  CALL.REL.NOINC `($__internal_89_$__cuda_sm70_shflsync_up) ;  /* 0x000015c000007944 */ /* 0x000fea0003c00000 */
[----:B-1----:R-:W-:Y:S01]  /*cd90*/  MOV R38, R39 ;  /* 0x0000002700267202 */ /* 0x002fe20000000f00 */
[----:B------:R-:W-:Y:S01]  /*cda0*/  HFMA2.MMA R39, -RZ, RZ, 0, 4.76837158203125e-07 ;  /* 0x00000008ff277435 */ /* 0x000fe200000001ff */
[----:B------:R-:W-:-:S02]  /*cdb0*/  MOV R37, R41 ;  /* 0x0000002900257202 */ /* 0x000fc40000000f00 */
[----:B------:R-:W-:Y:S02]  /*cdc0*/  MOV R48, RZ ;  /* 0x000000ff00307202 */ /* 0x000fe40000000f00 */
[----:B------:R-:W-:Y:S02]  /*cdd0*/  MOV R47, 0xffffffff ;  /* 0xffffffff002f7802 */ /* 0x000fe40000000f00 */
[----:B------:R-:W-:Y:S02]  /*cde0*/  MOV R36, 0xce00 ;  /* 0x0000ce0000247802 */ /* 0x000fe40000000f00 */
[----:B------:R-:W-:Y:S05]  /*cdf0*/  CALL.REL.NOINC `($__internal_89_$__cuda_sm70_shflsync_up) ;  /* 0x0000155000007944 */ /* 0x000fea0003c00000 */
[----:B-1----:R-:W-:Y:S01]  /*ce00*/  MOV R44, R39 ;  /* 0x00000027002c7202 */ /* 0x002fe20000000f00 */
[----:B------:R-:W-:Y:S01]  /*ce10*/  HFMA2.MMA R39, -RZ, RZ, 0, 4.76837158203125e-07 ;  /* 0x00000008ff277435 */ /* 0x000fe200000001ff */
[----:B------:R-:W-:Y:S02]  /*ce20*/  MOV R37, R42 ;  /* 0x0000002a00257202 */ /* 0x000fe40000000f00 */
[----:B------:R-:W-:Y:S02]  /*ce30*/  MOV R48, RZ ;  /* 0x000000ff00307202 */ /* 0x000fe40000000f00 */
[----:B------:R-:W-:-:S02]  /*ce40*/  MOV R47, 0xffffffff ;  /* 0xffffffff002f7802 */ /* 0x000fc40000000f00 */
[----:B------:R-:W-:Y:S02]  /*ce50*/  MOV R36, 0xce70 ;  /* 0x0000ce7000247802 */ /* 0x000fe40000000f00 */
[----:B------:R-:W-:Y:S05]  /*ce60*/  CALL.REL.NOINC `($__internal_89_$__cuda_sm70_shflsync_up) ;  /* 0x000014e000007944 */ /* 0x000fea0003c00000 */
[----:B-1----:R-:W-:Y:S01]  /*ce70*/  MOV R45, R39 ;  /* 0x00000027002d7202 */ /* 0x002fe20000000f00 */
[----:B------:R-:W-:Y:S01]  /*ce80*/  HFMA2.MMA R39, -RZ, RZ, 0, 4.76837158203125e-07 ;  /* 0x00000008ff277435 */ /* 0x000fe200000001ff */
[----:B------:R-:W-:Y:S02]  /*ce90*/  MOV R37, R43 ;  /* 0x0000002b00257202 */ /* 0x000fe40000000f00 */
[----:B------:R-:W-:Y:S02]  /*cea0*/  MOV R48, RZ ;  /* 0x000000ff00307202 */ /* 0x000fe40000000f00 */
[----:B------:R-:W-:Y:S02]  /*ceb0*/  MOV R47, 0xffffffff ;  /* 0xffffffff002f7802 */ /* 0x000fe40000000f00 */
        /* <DEDUP_REMOVED lines=10> */
[C---:B------:R-:W-:Y:S02]  /*cf60*/  FFMA.FTZ R46, R44.reuse, R40, R39 ;  /* 0x000000282c2e7223 */ /* 0x040fe40000010027 */
[----:B------:R-:W-:Y:S02]  /*cf70*/  FMUL.FTZ R39, R44, R41 ;  /* 0x000000292c277220 */ /* 0x000fe40000410000 */
[----:B------:R-:W-:Y:S01]  /*cf80*/  @P0 FADD.FTZ R42, R42, R37 ;  /* 0x000000252a2a0221 */ /* 0x000fe20000010000 */
[----:B------:R-:W-:Y:S01]  /*cf90*/  FSEL R41, R41, R46, !P0 ;  /* 0x0000002e29297208 */ /* 0x000fe20004000000 */
[----:B------:R-:W-:Y:S01]  /*cfa0*/  @P0 FFMA.FTZ R40, R38, R40, -R39 ;  /* 0x0000002826280223 */ /* 0x000fe20000010827 */
[----:B------:R-:W-:Y:S01]  /*cfb0*/  HFMA2.MMA R39, -RZ, RZ, 0, 9.5367431640625e-07 ;  /* 0x00000010ff277435 */ /* 0x000fe200000001ff */
[----:B------:R-:W-:Y:S01]  /*cfc0*/  @P0 FADD.FTZ R43, R43, R36 ;  /* 0x000000242b2b0221 */ /* 0x000fe20000010000 */
[----:B------:R-:W-:-:S02]  /*cfd0*/  MOV R46, R42 ;  /* 0x0000002a002e7202 */ /* 0x000fc40000000f00 */
[----:B------:R-:W-:Y:S02]  /*cfe0*/  MOV R37, R40 ;  /* 0x0000002800257202 */ /* 0x000fe40000000f00 */
[----:B------:R-:W-:Y:S02]  /*cff0*/  MOV R44, R41 ;  /* 0x00000029002c7202 */ /* 0x000fe40000000f00 */
[----:B------:R-:W-:Y:S02]  /*d000*/  MOV R36, 0xd020 ;  /* 0x0000d02000247802 */ /* 0x000fe40000000f00 */
[----:B------:R-:W-:Y:S05]  /*d010*/  CALL.REL.NOINC `($__internal_89_$__cuda_sm70_shflsync_up) ;  /* 0x0000133000007944 */ /* 0x000fea0003c00000 */
[----:B-1----:R-:W-:Y:S01]  /*d020*/  MOV R38, R39 ;  /* 0x0000002700267202 */ /* 0x002fe20000000f00 */
[----:B------:R-:W-:Y:S01]  /*d030*/  HFMA2.MMA R39, -RZ, RZ, 0, 9.5367431640625e-07 ;  /* 0x00000010ff277435 */ /* 0x000fe200000001ff */
[----:B------:R-:W-:Y:S02]  /*d040*/  MOV R37, R41 ;  /* 0x0000002900257202 */ /* 0x000fe40000000f00 */
[----:B------:R-:W-:Y:S02]  /*d050*/  MOV R48, RZ ;  /* 0x000000ff00307202 */ /* 0x000fe40000000f00 */
[----:B------:R-:W-:-:S02]  /*d060*/  MOV R47, 0xffffffff ;  /* 0xffffffff002f7802 */ /* 0x000fc40000000f00 */
[----:B------:R-:W-:Y:S02]  /*d070*/  MOV R36, 0xd090 ;  /* 0x0000d09000247802 */ /* 0x000fe40000000f00 */
[----:B------:R-:W-:Y:S05]  /*d080*/  CALL.REL.NOINC `($__internal_89_$__cuda_sm70_shflsync_up) ;  /* 0x000012c000007944 */ /* 0x000fea0003c00000 */
[----:B-1----:R-:W-:Y:S01]  /*d090*/  MOV R41, R39 ;  /* 0x0000002700297202 */ /* 0x002fe20000000f00 */
[----:B------:R-:W-:Y:S01]  /*d0a0*/  HFMA2.MMA R39, -RZ, RZ, 0, 9.5367431640625e-07 ;  /* 0x00000010ff277435 */ /* 0x000fe200000001ff */
[----:B------:R-:W-:Y:S02]  /*d0b0*/  MOV R37, R42 ;  /* 0x0000002a00257202 */ /* 0x000fe40000000f00 */
[----:B------:R-:W-:Y:S02]  /*d0c0*/  MOV R48, RZ ;  /* 0x000000ff00307202 */ /* 0x000fe40000000f00 */
[----:B------:R-:W-:Y:S02]  /*d0d0*/  MOV R47, 0xffffffff ;  /* 0xffffffff002f7802 */ /* 0x000fe40000000f00 */
[----:B------:R-:W-:Y:S02]  /*d0e0*/  MOV R36, 0xd100 ;  /* 0x0000d10000247802 */ /* 0x000fe40000000f00 */
[----:B------:R-:W-:Y:S05]  /*d0f0*/  CALL.REL.NOINC `($__internal_89_$__cuda_sm70_shflsync_up) ;  /* 0x0000125000007944 */ /* 0x000fea0003c00000 */
[----:B-1----:R-:W-:Y:S01]  /*d100*/  MOV R42, R39 ;  /* 0x00000027002a7202 */ /* 0x002fe20000000f00 */
[----:B------:R-:W-:Y:S01]  /*d110*/  HFMA2.MMA R39, -RZ, RZ, 0, 9.5367431640625e-07 ;  /* 0x00000010ff277435 */ /* 0x000fe200000001ff */
[----:B------:R-:W-:-:S02]  /*d120*/  MOV R37, R43 ;  /* 0x0000002b00257202 */ /* 0x000fc40000000f00 */
[----:B------:R-:W-:Y:S02]  /*d130*/  MOV R48, RZ ;  /* 0x000000ff00307202 */ /* 0x000fe40000000f00 */
[----:B------:R-:W-:Y:S02]  /*d140*/  MOV R47, 0xffffffff ;  /* 0xffffffff002f7802 */ /* 0x000fe40000000f00 */
[----:B------:R-:W-:Y:S02]  /*d150*/  MOV R36, 0xd170 ;  /* 0x0000d17000247802 */ /* 0x000fe40000000f00 */
[----:B------:R-:W-:Y:S05]  /*d160*/  CALL.REL.NOINC `($__internal_89_$__cuda_sm70_shflsync_up) ;  /* 0x000011e000007944 */ /* 0x000fea0003c00000 */
[----:B-1----:R-:W-:Y:S05]  /*d170*/  BRA `(.L_x_3730) ;  /* 0xffff80d000007947 */ /* 0x002fea000383ffff */
.L_x_3631:
[----:B------:R-:W-:Y:S01]  /*d180*/  HFMA2.MMA R39, -RZ, RZ, 0, 5.9604644775390625e-08 ;  /* 0x00000001ff277435 */ /* 0x000fe200000001ff */
[----:B------:R-:W-:Y:S02]  /*d190*/  MOV R37, R45 ;  /* 0x0000002d00257202 */ /* 0x000fe40000000f00 */
[----:B------:R-:W-:Y:S02]  /*d1a0*/  MOV R48, RZ ;  /* 0x000000ff00307202 */ /* 0x000fe40000000f00 */
[----:B------:R-:W-:Y:S02]  /*d1b0*/  MOV R47, 0xffffffff ;  /* 0xffffffff002f7802 */ /* 0x000fe40000000f00 */
[----:B------:R-:W-:-:S02]  /*d1c0*/  MOV R36, 0xd1e0 ;  /* 0x0000d1e000247802 */ /* 0x000fc40000000f00 */
[----:B012--5:R-:W-:Y:S05]  /*d1d0*/  CALL.REL.NOINC `($__internal_89_$__cuda_sm70_shflsync_up) ;  /* 0x0000117000007944 */ /* 0x027fea0003c00000 */
[----:B-1----:R-:W-:Y:S01]  /*d1e0*/  MOV R41, R39 ;  /* 0x0000002700297202 */ /* 0x002fe20000000f00 */
[----:B------:R-:W-:Y:S01]  /*d1f0*/  HFMA2.MMA R39, -RZ, RZ, 0, 5.9604644775390625e-08 ;  /* 0x00000001ff277435 */ /* 0x000fe200000001ff */
[----:B------:R-:W-:-:S02]  /*d200*/  MOV R37, R44 ;  /* 0x0000002c00257202 */ /* 0x000fc40000000f00 */
[----:B------:R-:W-:Y:S02]  /*d210*/  MOV R48, RZ ;  /* 0x000000ff00307202 */ /* 0x000fe40000000f00 */
[----:B------:R-:W-:Y:S02]  /*d220*/  MOV R47, 0xffffffff ;  /* 0xffffffff002f7802 */ /* 0x000fe40000000f00 */
[----:B------:R-:W-:Y:S02]  /*d230*/  MOV R36, 0xd250 ;  /* 0x0000d25000247802 */ /* 0x000fe40000000f00 */
[----:B------:R-:W-:Y:S05]  /*d240*/  CALL.REL.NOINC `($__internal_89_$__cuda_sm70_shflsync_up) ;  /* 0x0000110000007944 */ /* 0x000fea0003c00000 */
[----:B-1----:R-:W-:Y:S01]  /*d250*/  MOV R42, R39 ;  /* 0x00000027002a7202 */ /* 0x002fe20000000f00 */
[----:B------:R-:W-:Y:S01]  /*d260*/  HFMA2.MMA R39, -RZ, RZ, 0, 5.9604644775390625e-08 ;  /* 0x00000001ff277435 */ /* 0x000fe200000001ff */
[----:B------:R-:W-:Y:S02]  /*d270*/  MOV R37, R38 ;  /* 0x0000002600257202 */ /* 0x000fe40000000f00 */
[----:B------:R-:W-:Y:S02]  /*d280*/  MOV R48, RZ ;  /* 0x000000ff00307202 */ /* 0x000fe40000000f00 */
[----:B------:R-:W-:-:S02]  /*d290*/  MOV R47, 0xffffffff ;  /* 0xffffffff002f7802 */ /* 0x000fc40000000f00 */
[----:B------:R-:W-:Y:S02]  /*d2a0*/  MOV R36, 0xd2c0 ;  /* 0x0000d2c000247802 */ /* 0x000fe40000000f00 */
[----:B------:R-:W-:Y:S05]  /*d2b0*/  CALL.REL.NOINC `($__internal_89_$__cuda_sm70_shflsync_up) ;  /* 0x0000109000007944 */ /* 0x000fea0003c00000 */
[----:B-1----:R-:W-:Y:S01]  /*d2c0*/  MOV R38, R39 ;  /* 0x0000002700267202 */ /* 0x002fe20000000f00 */
[----:B------:R-:W-:Y:S01]  /*d2d0*/  HFMA2.MMA R39, -RZ, RZ, 0, 5.9604644775390625e-08 ;  /* 0x00000001ff277435 */ /* 0x000fe200000001ff */
[----:B------:R-:W-:Y:S02]  /*d2e0*/  MOV R37, R43 ;  /* 0x0000002b00257202 */ /* 0x000fe40000000f00 */
[----:B------:R-:W-:Y:S02]  /*d2f0*/  MOV R48, RZ ;  /* 0x000000ff00307202 */ /* 0x000fe40000000f00 */
[----:B------:R-:W-:Y:S02]  /*d300*/  MOV R47, 0xffffffff ;  /* 0xffffffff002f7802 */ /* 0x000fe40000000f00 */
[----:B------:R-:W-:Y:S02]  /*d310*/  MOV R36, 0xd330 ;  /* 0x0000d33000247802 */ /* 0x000fe40000000f00 */
[----:B------:R-:W-:Y:S05]  /*d320*/  CALL.REL.NOINC `($__internal_89_$__cuda_sm70_shflsync_up) ;  /* 0x0000102000007944 */ /* 0x000fea0003c00000 */
[----:B------:R-:W-:Y:S01]  /*d330*/  MOV R44, R42 ;  /* 0x0000002a002c7202 */ /* 0x000fe20000000f00 */
[----:B------:R-:W-:Y:S01]  /*d340*/  HFMA2.MMA R42, -RZ, RZ, 0, 0 ;  /* 0x00000000ff2a7435 */ /* 0x000fe200000001ff */
[----:B------:R-:W-:-:S02]  /*d350*/  MOV R45, R41 ;  /* 0x00000029002d7202 */ /* 0x000fc40000000f00 */
[----:B------:R-:W-:Y:S02]  /*d360*/  MOV R40, R68 ;  /* 0x0000004400287202 */ /* 0x000fe40000000f00 */
[----:B-1----:R-:W-:Y:S02]  /*d370*/  MOV R43, R39 ;  /* 0x00000027002b7202 */ /* 0x002fe40000000f00 */
[----:B------:R-:W-:Y:S02]  /*d380*/  MOV R41, 0xd3a0 ;  /* 0x0000d3a000297802 */ /* 0x000fe40000000f00 */
[----:B------:R-:W-:Y:S05]  /*d390*/  CALL.REL.NOINC `($__internal_88_$__cuda_sm70_shflsync_idx_p) ;  /* 0x00000f2000007944 */ /* 0x000fea0003c00000 */
[----:B-1----:R-:W-:Y:S01]  /*d3a0*/  MOV R48, R42 ;  /* 0x0000002a00307202 */ /* 0x002fe20000000f00 */
[----:B------:R-:W-:Y:S01]  /*d3b0*/  HFMA2.MMA R42, -RZ, RZ, 0, 0 ;  /* 0x00000000ff2a7435 */ /* 0x000fe200000001ff */
[----:B------:R-:W-:Y:S02]  /*d3c0*/  MOV R40, R69 ;  /* 0x0000004500287202 */ /* 0x000fe40000000f00 */
[----:B------:R-:W-:-:S03]  /*d3d0*/  MOV R41, 0xd3f0 ;  /* 0x0000d3f000297802 */ /* 0x000fc60000000f00 */
[----:B0-2---:R-:W-:Y:S05]  /*d3e0*/  CALL.REL.NOINC `($__internal_88_$__cuda_sm70_shflsync_idx_p) ;  /* 0x00000ed000007944 */ /* 0x005fea0003c00000 */
[----:B-1----:R-:W-:Y:S01]  /*d3f0*/  MOV R49, R42 ;  /* 0x0000002a00317202 */ /* 0x002fe20000000f00 */
[----:B------:R-:W-:Y:S01]  /*d400*/  HFMA2.MMA R42, -RZ, RZ, 0, 0 ;  /* 0x00000000ff2a7435 */ /* 0x000fe200000001ff */
[----:B------:R-:W-:-:S02]  /*d410*/  MOV R40, R70 ;  /* 0x0000004600287202 */ /* 0x000fc40000000f00 */
[----:B------:R-:W-:-:S03]  /*d420*/  MOV R41, 0xd440 ;  /* 0x0000d44000297802 */ /* 0x000fc60000000f00 */
[----:B0-2---:R-:W-:Y:S05]  /*d430*/  CALL.REL.NOINC `($__internal_88_$__cuda_sm70_shflsync_idx_p) ;  /* 0x00000e8000007944 */ /* 0x005fea0003c00000 */
[----:B-1----:R-:W-:Y:S01]  /*d440*/  MOV R50, R42 ;  /* 0x0000002a00327202 */ /* 0x002fe20000000f00 */
[----:B------:R-:W-:Y:S01]  /*d450*/  HFMA2.MMA R42, -RZ, RZ, 0, 0 ;  /* 0x00000000ff2a7435 */ /* 0x000fe200000001ff */
[----:B------:R-:W-:Y:S02]  /*d460*/  MOV R40, R71 ;  /* 0x0000004700287202 */ /* 0x000fe40000000f00 */
[----:B------:R-:W-:-:S03]  /*d470*/  MOV R41, 0xd490 ;  /* 0x0000d49000297802 */ /* 0x000fc60000000f00 */
[----:B0-2---:R-:W-:Y:S05]  /*d480*/  CALL.REL.NOINC `($__internal_88_$__cuda_sm70_shflsync_idx_p) ;  /* 0x00000e3000007944 */ /* 0x005fea0003c00000 */
[----:B-1----:R-:W-:Y:S01]  /*d490*/  MOV R51, R42 ;  /* 0x0000002a00337202 */ /* 0x002fe20000000f00 */
[----:B0-2---:R-:W-:Y:S05]  /*d4a0*/  BRA `(.L_x_3731) ;  /* 0xffff805000007947 */ /* 0x005fea000383ffff */
.L_x_3634:
[----:B------:R-:W-:Y:S01]  /*d4b0*/  HFMA2.MMA R42, -RZ, RZ, 0, 5.9604644775390625e-08 ;  /* 0x00000001ff2a7435 */ /* 0x000fe200000001ff */
[----:B------:R-:W-:Y:S02]  /*d4c0*/  MOV R51, R47 ;  /* 0x0000002f00337202 */ /* 0x000fe40000000f00 */
[----:B------:R-:W-:Y:S02]  /*d4d0*/  MOV R52, 0x1f ;  /* 0x0000001f00347802 */ /* 0x000fe40000000f00 */
[----:B------:R-:W-:-:S02]  /*d4e0*/  MOV R41, 0xffffffff ;  /* 0xffffffff00297802 */ /* 0x000fc40000000f00 */
[----:B------:R-:W-:Y:S02]  /*d4f0*/  MOV R40, 0xd510 ;  /* 0x0000d51000287802 */ /* 0x000fe40000000f00 */
[----:B------:R-:W-:Y:S05]  /*d500*/  CALL.REL.NOINC `($__internal_87_$__cuda_sm70_shflsync_down) ;  /* 0x00000d7000007944 */ /* 0x000fea0003c00000 */
[----:B-1----:R-:W-:Y:S01]  /*d510*/  MOV R43, R42 ;  /* 0x0000002a002b7202 */ /* 0x002fe20000000f00 */
[----:B------:R-:W-:Y:S05]  /*d520*/  BRA `(.L_x_3732) ;  /* 0xffff95d000007947 */ /* 0x000fea000383ffff */
.L_x_3635:
[----:B------:R-:W-:Y:S01]  /*d530*/  HFMA2.MMA R42, -RZ, RZ, 0, 5.9604644775390625e-08 ;  /* 0x00000001ff2a7435 */ /* 0x000fe200000001ff */
[----:B------:R-:W-:Y:S02]  /*d540*/  MOV R51, R45 ;  /* 0x0000002d00337202 */ /* 0x000fe40000000f00 */
[----:B------:R-:W-:Y:S02]  /*d550*/  MOV R52, 0x1f ;  /* 0x0000001f00347802 */ /* 0x000fe40000000f00 */
[----:B------:R-:W-:Y:S02]  /*d560*/  MOV R41, 0xffffffff ;  /* 0xffffffff00297802 */ /* 0x000fe40000000f00 */
[----:B------:R-:W-:Y:S02]  /*d570*/  MOV R40, 0xd590 ;  /* 0x0000d59000287802 */ /* 0x000fe40000000f00 */
[----:B01----:R-:W-:Y:S05]  /*d580*/  CALL.REL.NOINC `($__internal_87_$__cuda_sm70_shflsync_down) ;  /* 0x00000cf000007944 */ /* 0x003fea0003c00000 */
[----:B-1----:R-:W-:Y:S01]  /*d590*/  MOV R45, R42 ;  /* 0x0000002a002d7202 */ /* 0x002fe20000000f00 */
[----:B------:R-:W-:Y:S01]  /*d5a0*/  HFMA2.MMA R42, -RZ, RZ, 0, 5.9604644775390625e-08 ;  /* 0x00000001ff2a7435 */ /* 0x000fe200000001ff */
[----:B------:R-:W-:-:S02]  /*d5b0*/  MOV R51, R44 ;  /* 0x0000002c00337202 */ /* 0x000fc40000000f00 */
[----:B------:R-:W-:Y:S02]  /*d5c0*/  MOV R52, 0x1f ;  /* 0x0000001f00347802 */ /* 0x000fe40000000f00 */
[----:B------:R-:W-:Y:S02]  /*d5d0*/  MOV R41, 0xffffffff ;  /* 0xffffffff00297802 */ /* 0x000fe40000000f00 */
[----:B------:R-:W-:Y:S02]  /*d5e0*/  MOV R40, 0xd600 ;  /* 0x0000d60000287802 */ /* 0x000fe40000000f00 */
[----:B------:R-:W-:Y:S05]  /*d5f0*/  CALL.REL.NOINC `($__internal_87_$__cuda_sm70_shflsync_down) ;  /* 0x00000c8000007944 */ /* 0x000fea0003c00000 */
[----:B-1----:R-:W-:Y:S01]  /*d600*/  MOV R49, R42 ;  /* 0x0000002a00317202 */ /* 0x002fe20000000f00 */
[----:B------:R-:W-:Y:S01]  /*d610*/  HFMA2.MMA R42, -RZ, RZ, 0, 5.9604644775390625e-08 ;  /* 0x00000001ff2a7435 */ /* 0x000fe200000001ff */
[----:B------:R-:W-:Y:S02]  /*d620*/  MOV R51, R46 ;  /* 0x0000002e00337202 */ /* 0x000fe40000000f00 */
[----:B------:R-:W-:Y:S02]  /*d630*/  MOV R52, 0x1f ;  /* 0x0000001f00347802 */ /* 0x000fe40000000f00 */
[----:B------:R-:W-:-:S02]  /*d640*/  MOV R41, 0xffffffff ;  /* 0xffffffff00297802 */ /* 0x000fc40000000f00 */
[----:B------:R-:W-:Y:S02]  /*d650*/  MOV R40, 0xd670 ;  /* 0x0000d67000287802 */ /* 0x000fe40000000f00 */
[----:B------:R-:W-:Y:S05]  /*d660*/  CALL.REL.NOINC `($__internal_87_$__cuda_sm70_shflsync_down) ;  /* 0x00000c1000007944 */ /* 0x000fea0003c00000 */
[----:B-1----:R-:W-:Y:S05]  /*d670*/  BRA `(.L_x_3733) ;  /* 0xffff94c000007947 */ /* 0x002fea000383ffff */
.L_x_3638:
[----:B0-----:R-:W-:Y:S01]  /*d680*/  HFMA2.MMA R42, -RZ, RZ, 0, 1.1920928955078125e-07 ;  /* 0x00000002ff2a7435 */ /* 0x001fe200000001ff */
[----:B------:R-:W-:Y:S02]  /*d690*/  MOV R51, R47 ;  /* 0x0000002f00337202 */ /* 0x000fe40000000f00 */
[----:B------:R-:W-:Y:S02]  /*d6a0*/  MOV R52, 0x1f ;  /* 0x0000001f00347802 */ /* 0x000fe40000000f00 */
[----:B------:R-:W-:Y:S02]  /*d6b0*/  MOV R41, 0xffffffff ;  /* 0xffffffff00297802 */ /* 0x000fe40000000f00 */
[----:B------:R-:W-:Y:S02]  /*d6c0*/  MOV R40, 0xd6e0 ;  /* 0x0000d6e000287802 */ /* 0x000fe40000000f00 */
[----:B-1234-:R-:W-:Y:S05]  /*d6d0*/  CALL.REL.NOINC `($__internal_87_$__cuda_sm70_shflsync_down) ;  /* 0x00000ba000007944 */ /* 0x01efea0003c00000 */
[----:B-1----:R-:W-:Y:S01]  /*d6e0*/  MOV R43, R42 ;  /* 0x0000002a002b7202 */ /* 0x002fe20000000f00 */
[----:B------:R-:W-:Y:S01]  /*d6f0*/  HFMA2.MMA R42, -RZ, RZ, 0, 1.1920928955078125e-07 ;  /* 0x00000002ff2a7435 */ /* 0x000fe200000001ff */
[----:B------:R-:W-:Y:S02]  /*d700*/  MOV R51, R50 ;  /* 0x0000003200337202 */ /* 0x000fe40000000f00 */
[----:B------:R-:W-:-:S02]  /*d710*/  MOV R52, 0x1f ;  /* 0x0000001f00347802 */ /* 0x000fc40000000f00 */
[----:B------:R-:W-:Y:S02]  /*d720*/  MOV R41, 0xffffffff ;  /* 0xffffffff00297802 */ /* 0x000fe40000000f00 */
[----:B------:R-:W-:Y:S02]  /*d730*/  MOV R40, 0xd750 ;  /* 0x0000d75000287802 */ /* 0x000fe40000000f00 */
[----:B------:R-:W-:Y:S05]  /*d740*/  CALL.REL.NOINC `($__internal_87_$__cuda_sm70_shflsync_down) ;  /* 0x00000b3000007944 */ /* 0x000fea0003c00000 */
[----:B-1----:R-:W-:Y:S01]  /*d750*/  MOV R45, R42 ;  /* 0x0000002a002d7202 */ /* 0x002fe20000000f00 */
[----:B------:R-:W-:Y:S01]  /*d760*/  HFMA2.MMA R42, -RZ, RZ, 0, 1.1920928955078125e-07 ;  /* 0x00000002ff2a7435 */ /* 0x000fe200000001ff */
[----:B------:R-:W-:Y:S02]  /*d770*/  MOV R51, R44 ;  /* 0x0000002c00337202 */ /* 0x000fe40000000f00 */
[----:B------:R-:W-:Y:S02]  /*d780*/  MOV R52, 0x1f ;  /* 0x0000001f00347802 */ /* 0x000fe40000000f00 */
[----:B------:R-:W-:Y:S02]  /*d790*/  MOV R41, 0xffffffff ;  /* 0xffffffff00297802 */ /* 0x000fe40000000f00 */
[----:B------:R-:W-:-:S02]  /*d7a0*/  MOV R40, 0xd7c0 ;  /* 0x0000d7c000287802 */ /* 0x000fc40000000f00 */
[----:B------:R-:W-:Y:S05]  /*d7b0*/  CALL.REL.NOINC `($__internal_87_$__cuda_sm70_shflsync_down) ;  /* 0x00000ac000007944 */ /* 0x000fea0003c00000 */
[----:B-1----:R-:W-:Y:S01]  /*d7c0*/  MOV R46, R42 ;  /* 0x0000002a002e7202 */ /* 0x002fe20000000f00 */
[----:B------:R-:W-:Y:S01]  /*d7d0*/  HFMA2.MMA R42, -RZ, RZ, 0, 1.1920928955078125e-07 ;  /* 0x00000002ff2a7435 */ /* 0x000fe200000001ff */
[----:B------:R-:W-:-:S02]  /*d7e0*/  MOV R51, R48 ;  /* 0x0000003000337202 */ /* 0x000fc40000000f00 */
[----:B------:R-:W-:Y:S02]  /*d7f0*/  MOV R52, 0x1f ;  /* 0x0000001f00347802 */ /* 0x000fe40000000f00 */
[----:B------:R-:W-:Y:S02]  /*d800*/  MOV R41, 0xffffffff ;  /* 0xffffffff00297802 */ /* 0x000fe40000000f00 */
[----:B------:R-:W-:Y:S02]  /*d810*/  MOV R40, 0xd830 ;  /* 0x0000d83000287802 */ /* 0x000fe40000000f00 */
[----:B------:R-:W-:Y:S05]  /*d820*/  CALL.REL.NOINC `($__internal_87_$__cuda_sm70_shflsync_down) ;  /* 0x00000a5000007944 */ /* 0x000fea0003c00000 */
[----:B-1----:R-:W-:Y:S05]  /*d830*/  BRA `(.L_x_3734) ;  /* 0xffff945000007947 */ /* 0x002fea000383ffff */
.L_x_3641:
[----:B0-----:R-:W-:Y:S01]  /*d840*/  HFMA2.MMA R42, -RZ, RZ, 0, 2.384185791015625e-07 ;  /* 0x00000004ff2a7435 */ /* 0x001fe200000001ff */
[----:B------:R-:W-:Y:S02]  /*d850*/  MOV R51, R47 ;  /* 0x0000002f00337202 */ /* 0x000fe40000000f00 */
[----:B------:R-:W-:Y:S02]  /*d860*/  MOV R52, 0x1f ;  /* 0x0000001f00347802 */ /* 0x000fe40000000f00 */
[----:B------:R-:W-:Y:S02]  /*d870*/  MOV R41, 0xffffffff ;  /* 0xffffffff00297802 */ /* 0x000fe40000000f00 */
[----:B------:R-:W-:-:S02]  /*d880*/  MOV R40, 0xd8a0 ;  /* 0x0000d8a000287802 */ /* 0x000fc40000000f00 */
[----:B-1234-:R-:W-:Y:S05]  /*d890*/  CALL.REL.NOINC `($__internal_87_$__cuda_sm70_shflsync_down) ;  /* 0x000009e000007944 */ /* 0x01efea0003c00000 */
[----:B-1----:R-:W-:Y:S01]  /*d8a0*/  MOV R43, R42 ;  /* 0x0000002a002b7202 */ /* 0x002fe20000000f00 */
[----:B------:R-:W-:Y:S05]  /*d8b0*/  BRA `(.L_x_3735) ;  /* 0xffff94f000007947 */ /* 0x000fea000383ffff */
.L_x_3642:
[----:B0-----:R-:W-:Y:S01]  /*d8c0*/  HFMA2.MMA R42, -RZ, RZ, 0, 2.384185791015625e-07 ;  /* 0x00000004ff2a7435 */ /* 0x001fe200000001ff */
[----:B------:R-:W-:-:S02]  /*d8d0*/  MOV R51, R50 ;  /* 0x0000003200337202 */ /* 0x000fc40000000f00 */
[----:B------:R-:W-:Y:S02]  /*d8e0*/  MOV R52, 0x1f ;  /* 0x0000001f00347802 */ /* 0x000fe40000000f00 */
[----:B------:R-:W-:Y:S02]  /*d8f0*/  MOV R41, 0xffffffff ;  /* 0xffffffff00297802 */ /* 0x000fe40000000f00 */
[----:B------:R-:W-:Y:S02]  /*d900*/  MOV R40, 0xd920 ;  /* 0x0000d92000287802 */ /* 0x000fe40000000f00 */
[----:B-1234-:R-:W-:Y:S05]  /*d910*/  CALL.REL.NOINC `($__internal_87_$__cuda_sm70_shflsync_down) ;  /* 0x0000096000007944 */ /* 0x01efea0003c00000 */
[----:B-1----:R-:W-:Y:S01]  /*d920*/  MOV R45, R42 ;  /* 0x0000002a002d7202 */ /* 0x002fe20000000f00 */
[----:B------:R-:W-:Y:S01]  /*d930*/  HFMA2.MMA R42, -RZ, RZ, 0, 2.384185791015625e-07 ;  /* 0x00000004ff2a7435 */ /* 0x000fe200000001ff */
[----:B------:R-:W-:Y:S02]  /*d940*/  MOV R51, R44 ;  /* 0x0000002c00337202 */ /* 0x000fe40000000f00 */
[----:B------:R-:W-:Y:S02]  /*d950*/  MOV R52, 0x1f ;  /* 0x0000001f00347802 */ /* 0x000fe40000000f00 */
[----:B------:R-:W-:-:S02]  /*d960*/  MOV R41, 0xffffffff ;  /* 0xffffffff00297802 */ /* 0x000fc40000000f00 */
[----:B------:R-:W-:Y:S02]  /*d970*/  MOV R40, 0xd990 ;  /* 0x0000d99000287802 */ /* 0x000fe40000000f00 */
[----:B------:R-:W-:Y:S05]  /*d980*/  CALL.REL.NOINC `($__internal_87_$__cuda_sm70_shflsync_down) ;  /* 0x000008f000007944 */ /* 0x000fea0003c00000 */
[----:B-1----:R-:W-:Y:S01]  /*d990*/  MOV R46, R42 ;  /* 0x0000002a002e7202 */ /* 0x002fe20000000f00 */
[----:B------:R-:W-:Y:S01]  /*d9a0*/  HFMA2.MMA R42, -RZ, RZ, 0, 2.384185791015625e-07 ;  /* 0x00000004ff2a7435 */ /* 0x000fe200000001ff */
[----:B------:R-:W-:Y:S02]  /*d9b0*/  MOV R51, R48 ;  /* 0x0000003000337202 */ /* 0x000fe40000000f00 */
[----:B------:R-:W-:Y:S02]  /*d9c0*/  MOV R52, 0x1f ;  /* 0x0000001f00347802 */ /* 0x000fe40000000f00 */
[----:B------:R-:W-:Y:S02]  /*d9d0*/  MOV R41, 0xffffffff ;  /* 0xffffffff00297802 */ /* 0x000fe40000000f00 */
[----:B------:R-:W-:Y:S02]  /*d9e0*/  MOV R40, 0xda00 ;  /* 0x0000da0000287802 */ /* 0x000fe40000000f00 */
[----:B------:R-:W-:Y:S05]  /*d9f0*/  CALL.REL.NOINC `($__internal_87_$__cuda_sm70_shflsync_down) ;  /* 0x0000088000007944 */ /* 0x000fea0003c00000 */
[----:B-1----:R-:W-:Y:S05]  /*da00*/  BRA `(.L_x_3736) ;  /* 0xffff93e000007947 */ /* 0x002fea000383ffff */
.L_x_3645:
[----:B0-----:R-:W-:Y:S01]  /*da10*/  HFMA2.MMA R42, -RZ, RZ, 0, 4.76837158203125e-07 ;  /* 0x00000008ff2a7435 */ /* 0x001fe200000001ff */
[----:B------:R-:W-:Y:S02]  /*da20*/  MOV R51, R47 ;  /* 0x0000002f00337202 */ /* 0x000fe40000000f00 */
[----:B------:R-:W-:-:S02]  /*da30*/  MOV R52, 0x1f ;  /* 0x0000001f00347802 */ /* 0x000fc40000000f00 */
[----:B------:R-:W-:Y:S02]  /*da40*/  MOV R41, 0xffffffff ;  /* 0xffffffff00297802 */ /* 0x000fe40000000f00 */
[----:B------:R-:W-:Y:S02]  /*da50*/  MOV R40, 0xda70 ;  /* 0x0000da7000287802 */ /* 0x000fe40000000f00 */
[----:B-1234-:R-:W-:Y:S05]  /*da60*/  CALL.REL.NOINC `($__internal_87_$__cuda_sm70_shflsync_down) ;  /* 0x0000081000007944 */ /* 0x01efea0003c00000 */
[----:B-1----:R-:W-:Y:S01]  /*da70*/  MOV R43, R42 ;  /* 0x0000002a002b7202 */ /* 0x002fe20000000f00 */
[----:B------:R-:W-:Y:S01]  /*da80*/  HFMA2.MMA R42, -RZ, RZ, 0, 4.76837158203125e-07 ;  /* 0x00000008ff2a7435 */ /* 0x000fe200000001ff */
[----:B------:R-:W-:Y:S02]  /*da90*/  MOV R51, R50 ;  /* 0x0000003200337202 */ /* 0x000fe40000000f00 */
[----:B------:R-:W-:Y:S02]  /*daa0*/  MOV R52, 0x1f ;  /* 0x0000001f00347802 */ /* 0x000fe40000000f00 */
[----:B------:R-:W-:Y:S02]  /*dab0*/  MOV R41, 0xffffffff ;  /* 0xffffffff00297802 */ /* 0x000fe40000000f00 */
[----:B------:R-:W-:-:S02]  /*dac0*/  MOV R40, 0xdae0 ;  /* 0x0000dae000287802 */ /* 0x000fc40000000f00 */
[----:B------:R-:W-:Y:S05]  /*dad0*/  CALL.REL.NOINC `($__internal_87_$__cuda_sm70_shflsync_down) ;  /* 0x000007a000007944 */ /* 0x000fea0003c00000 */
[----:B-1----:R-:W-:Y:S01]  /*dae0*/  MOV R45, R42 ;  /* 0x0000002a002d7202 */ /* 0x002fe20000000f00 */
[----:B------:R-:W-:Y:S01]  /*daf0*/  HFMA2.MMA R42, -RZ, RZ, 0, 4.76837158203125e-07 ;  /* 0x00000008ff2a7435 */ /* 0x000fe200000001ff */
[----:B------:R-:W-:-:S02]  /*db00*/  MOV R51, R44 ;  /* 0x0000002c00337202 */ /* 0x000fc40000000f00 */
[----:B------:R-:W-:Y:S02]  /*db10*/  MOV R52, 0x1f ;  /* 0x0000001f00347802 */ /* 0x000fe40000000f00 */
[----:B------:R-:W-:Y:S02]  /*db20*/  MOV R41, 0xffffffff ;  /* 0xffffffff00297802 */ /* 0x000fe40000000f00 */
[----:B------:R-:W-:Y:S02]  /*db30*/  MOV R40, 0xdb50 ;  /* 0x0000db5000287802 */ /* 0x000fe40000000f00 */
[----:B------:R-:W-:Y:S05]  /*db40*/  CALL.REL.NOINC `($__internal_87_$__cuda_sm70_shflsync_down) ;  /* 0x0000073000007944 */ /* 0x000fea0003c00000 */
[----:B-1----:R-:W-:Y:S01]  /*db50*/  MOV R46, R42 ;  /* 0x0000002a002e7202 */ /* 0x002fe20000000f00 */
[----:B------:R-:W-:Y:S01]  /*db60*/  HFMA2.MMA R42, -RZ, RZ, 0, 4.76837158203125e-07 ;  /* 0x00000008ff2a7435 */ /* 0x000fe200000001ff */
[----:B------:R-:W-:Y:S02]  /*db70*/  MOV R51, R48 ;  /* 0x0000003000337202 */ /* 0x000fe40000000f00 */
[----:B------:R-:W-:Y:S02]  /*db80*/  MOV R52, 0x1f ;  /* 0x0000001f00347802 */ /* 0x000fe40000000f00 */
[----:B------:R-:W-:-:S02]  /*db90*/  MOV R41, 0xffffffff ;  /* 0xffffffff00297802 */ /* 0x000fc40000000f00 */
[----:B------:R-:W-:Y:S02]  /*dba0*/  MOV R40, 0xdbc0 ;  /* 0x0000dbc000287802 */ /* 0x000fe40000000f00 */
[----:B------:R-:W-:Y:S05]  /*dbb0*/  CALL.REL.NOINC `($__internal_87_$__cuda_sm70_shflsync_down) ;  /* 0x000006c000007944 */ /* 0x000fea0003c00000 */
[----:B-1----:R-:W-:Y:S05]  /*dbc0*/  BRA `(.L_x_3737) ;  /* 0xffff937000007947 */ /* 0x002fea000383ffff */
.L_x_3648:
[----:B0-----:R-:W-:Y:S01]  /*dbd0*/  HFMA2.MMA R42, -RZ, RZ, 0, 9.5367431640625e-07 ;  /* 0x00000010ff2a7435 */ /* 0x001fe200000001ff */
[----:B------:R-:W-:Y:S02]  /*dbe0*/  MOV R51, R47 ;  /* 0x0000002f00337202 */ /* 0x000fe40000000f00 */
[----:B------:R-:W-:Y:S02]  /*dbf0*/  MOV R52, 0x1f ;  /* 0x0000001f00347802 */ /* 0x000fe40000000f00 */
[----:B------:R-:W-:Y:S02]  /*dc00*/  MOV R41, 0xffffffff ;  /* 0xffffffff00297802 */ /* 0x000fe40000000f00 */
[----:B------:R-:W-:Y:S02]  /*dc10*/  MOV R40, 0xdc30 ;  /* 0x0000dc3000287802 */ /* 0x000fe40000000f00 */
[----:B-1234-:R-:W-:Y:S05]  /*dc20*/  CALL.REL.NOINC `($__internal_87_$__cuda_sm70_shflsync_down) ;  /* 0x0000065000007944 */ /* 0x01efea0003c00000 */
[----:B-1----:R-:W-:Y:S01]  /*dc30*/  MOV R43, R42 ;  /* 0x0000002a002b7202 */ /* 0x002fe20000000f00 */
[----:B------:R-:W-:Y:S05]  /*dc40*/  BRA `(.L_x_3738) ;  /* 0xffff941000007947 */ /* 0x000fea000383ffff */
.L_x_3649:
[----:B0-----:R-:W-:Y:S01]  /*dc50*/  HFMA2.MMA R42, -RZ, RZ, 0, 9.5367431640625e-07 ;  /* 0x00000010ff2a7435 */ /* 0x001fe200000001ff */
[----:B------:R-:W-:Y:S02]  /*dc60*/  MOV R51, R50 ;  /* 0x0000003200337202 */ /* 0x000fe40000000f00 */
[----:B------:R-:W-:-:S02]  /*dc70*/  MOV R52, 0x1f ;  /* 0x0000001f00347802 */ /* 0x000fc40000000f00 */
[----:B------:R-:W-:Y:S02]  /*dc80*/  MOV R41, 0xffffffff ;  /* 0xffffffff00297802 */ /* 0x000fe40000000f00 */
[----:B------:R-:W-:Y:S02]  /*dc90*/  MOV R40, 0xdcb0 ;  /* 0x0000dcb000287802 */ /* 0x000fe40000000f00 */
[----:B-1234-:R-:W-:Y:S05]  /*dca0*/  CALL.REL.NOINC `($__internal_87_$__cuda_sm70_shflsync_down) ;  /* 0x000005d000007944 */ /* 0x01efea0003c00000 */
[----:B-1----:R-:W-:Y:S01]  /*dcb0*/  MOV R45, R42 ;  /* 0x0000002a002d7202 */ /* 0x002fe20000000f00 */
[----:B------:R-:W-:Y:S01]  /*dcc0*/  HFMA2.MMA R42, -RZ, RZ, 0, 9.5367431640625e-07 ;  /* 0x00000010ff2a7435 */ /* 0x000fe200000001ff */
[----:B------:R-:W-:Y:S02]  /*dcd0*/  MOV R51, R44 ;  /* 0x0000002c00337202 */ /* 0x000fe40000000f00 */
[----:B------:R-:W-:Y:S02]  /*dce0*/  MOV R52, 0x1f ;  /* 0x0000001f00347802 */ /* 0x000fe40000000f00 */
[----:B------:R-:W-:Y:S02]  /*dcf0*/  MOV R41, 0xffffffff ;  /* 0xffffffff00297802 */ /* 0x000fe40000000f00 */
[----:B------:R-:W-:-:S02]  /*dd00*/  MOV R40, 0xdd20 ;  /* 0x0000dd2000287802 */ /* 0x000fc40000000f00 */
[----:B------:R-:W-:Y:S05]  /*dd10*/  CALL.REL.NOINC `($__internal_87_$__cuda_sm70_shflsync_down) ;  /* 0x0000056000007944 */ /* 0x000fea0003c00000 */
[----:B-1----:R-:W-:Y:S01]  /*dd20*/  MOV R46, R42 ;  /* 0x0000002a002e7202 */ /* 0x002fe20000000f00 */
[----:B------:R-:W-:Y:S01]  /*dd30*/  HFMA2.MMA R42, -RZ, RZ, 0, 9.5367431640625e-07 ;  /* 0x00000010ff2a7435 */ /* 0x000fe200000001ff */
[----:B------:R-:W-:-:S02]  /*dd40*/  MOV R51, R48 ;  /* 0x0000003000337202 */ /* 0x000fc40000000f00 */
[----:B------:R-:W-:Y:S02]  /*dd50*/  MOV R52, 0x1f ;  /* 0x0000001f00347802 */ /* 0x000fe40000000f00 */
[----:B------:R-:W-:Y:S02]  /*dd60*/  MOV R41, 0xffffffff ;  /* 0xffffffff00297802 */ /* 0x000fe40000000f00 */
[----:B------:R-:W-:Y:S02]  /*dd70*/  MOV R40, 0xdd90 ;  /* 0x0000dd9000287802 */ /* 0x000fe40000000f00 */
[----:B------:R-:W-:Y:S05]  /*dd80*/  CALL.REL.NOINC `($__internal_87_$__cuda_sm70_shflsync_down) ;  /* 0x000004f000007944 */ /* 0x000fea0003c00000 */
[----:B-1----:R-:W-:Y:S05]  /*dd90*/  BRA `(.L_x_3739) ;  /* 0xffff930000007947 */ /* 0x002fea000383ffff */
.L_x_3652:
[----:B0-----:R-:W-:Y:S01]  /*dda0*/  HFMA2.MMA R42, -RZ, RZ, 0, 0 ;  /* 0x00000000ff2a7435 */ /* 0x001fe200000001ff */
[----:B------:R-:W-:Y:S02]  /*ddb0*/  MOV R40, R47 ;  /* 0x0000002f00287202 */ /* 0x000fe40000000f00 */
[----:B------:R-:W-:-:S03]  /*ddc0*/  MOV R41, 0xdde0 ;  /* 0x0000dde000297802 */ /* 0x000fc60000000f00 */
[----:B-1234-:R-:W-:Y:S05]  /*ddd0*/  CALL.REL.NOINC `($__internal_88_$__cuda_sm70_shflsync_idx_p) ;  /* 0x000004e000007944 */ /* 0x01efea0003c00000 */
        /* <DEDUP_REMOVED lines=23> */
[----:B0-2---:R-:W-:Y:S05]  /*df50*/  CALL.REL.NOINC `($__internal_87_$__cuda_sm70_shflsync_down) ;  /* 0x0000032000007944 */ /* 0x005fea0003c00000 */
[----:B-1----:R-:W-:Y:S01]  /*df60*/  MOV R47, R42 ;  /* 0x0000002a002f7202 */ /* 0x002fe20000000f00 */
[----:B------:R-:W-:Y:S01]  /*df70*/  HFMA2.MMA R42, -RZ, RZ, 0, 5.9604644775390625e-08 ;  /* 0x00000001ff2a7435 */ /* 0x000fe200000001ff */
[----:B------:R-:W-:Y:S02]  /*df80*/  MOV R51, R50 ;  /* 0x0000003200337202 */ /* 0x000fe40000000f00 */
[----:B------:R-:W-:Y:S02]  /*df90*/  MOV R52, 0x1f ;  /* 0x0000001f00347802 */ /* 0x000fe40000000f00 */
[----:B------:R-:W-:-:S02]  /*dfa0*/  MOV R41, 0xffffffff ;  /* 0xffffffff00297802 */ /* 0x000fc40000000f00 */
[----:B------:R-:W-:Y:S02]  /*dfb0*/  MOV R40, 0xdfd0 ;  /* 0x0000dfd000287802 */ /* 0x000fe40000000f00 */
[----:B------:R-:W-:Y:S05]  /*dfc0*/  CALL.REL.NOINC `($__internal_87_$__cuda_sm70_shflsync_down) ;  /* 0x000002b000007944 */ /* 0x000fea0003c00000 */
[----:B-1----:R-:W-:Y:S01]  /*dfd0*/  MOV R50, R42 ;  /* 0x0000002a00327202 */ /* 0x002fe20000000f00 */
[----:B------:R-:W-:Y:S01]  /*dfe0*/  HFMA2.MMA R42, -RZ, RZ, 0, 5.9604644775390625e-08 ;  /* 0x00000001ff2a7435 */ /* 0x000fe200000001ff */
[----:B------:R-:W-:Y:S02]  /*dff0*/  MOV R51, R44 ;  /* 0x0000002c00337202 */ /* 0x000fe40000000f00 */
[----:B------:R-:W-:Y:S02]  /*e000*/  MOV R52, 0x1f ;  /* 0x0000001f00347802 */ /* 0x000fe40000000f00 */
[----:B------:R-:W-:Y:S02]  /*e010*/  MOV R41, 0xffffffff ;  /* 0xffffffff00297802 */ /* 0x000fe40000000f00 */
[----:B------:R-:W-:Y:S02]  /*e020*/  MOV R40, 0xe040 ;  /* 0x0000e04000287802 */ /* 0x000fe40000000f00 */
[----:B------:R-:W-:Y:S05]  /*e030*/  CALL.REL.NOINC `($__internal_87_$__cuda_sm70_shflsync_down) ;  /* 0x0000024000007944 */ /* 0x000fea0003c00000 */
[----:B-1----:R-:W-:Y:S01]  /*e040*/  MOV R44, R42 ;  /* 0x0000002a002c7202 */ /* 0x002fe20000000f00 */
[----:B------:R-:W-:Y:S01]  /*e050*/  HFMA2.MMA R42, -RZ, RZ, 0, 5.9604644775390625e-08 ;  /* 0x00000001ff2a7435 */ /* 0x000fe200000001ff */
[----:B------:R-:W-:-:S02]  /*e060*/  MOV R51, R48 ;  /* 0x0000003000337202 */ /* 0x000fc40000000f00 */
[----:B------:R-:W-:Y:S02]  /*e070*/  MOV R52, 0x1f ;  /* 0x0000001f00347802 */ /* 0x000fe40000000f00 */
[----:B------:R-:W-:Y:S02]  /*e080*/  MOV R41, 0xffffffff ;  /* 0xffffffff00297802 */ /* 0x000fe40000000f00 */
[----:B------:R-:W-:Y:S02]  /*e090*/  MOV R40, 0xe0b0 ;  /* 0x0000e0b000287802 */ /* 0x000fe40000000f00 */
[----:B------:R-:W-:Y:S05]  /*e0a0*/  CALL.REL.NOINC `($__internal_87_$__cuda_sm70_shflsync_down) ;  /* 0x000001d000007944 */ /* 0x000fea0003c00000 */
        /* <DEDUP_REMOVED lines=8> */
[----:B------:R-:W-:-:S02]  /*e130*/  FMUL.FTZ R36, R37, R49 ;  /* 0x0000003125247220 */ /* 0x000fc40000410000 */
[-C--:B------:R-:W-:Y:S02]  /*e140*/  FFMA.FTZ R51, R38, R46.reuse, -R51 ;  /* 0x0000002e26337223 */ /* 0x080fe40000010833 */
[----:B------:R-:W-:Y:S02]  /*e150*/  FFMA.FTZ R52, R39, R46, R52 ;  /* 0x0000002e27347223 */ /* 0x000fe40000010034 */
        /* <DEDUP_REMOVED lines=17> */
[----:B0-2---:R-:W-:Y:S05]  /*e270*/  BRA `(.L_x_3740) ;  /* 0xffff904000007947 */ /* 0x005fea000383ffff */
        .weak           $__internal_87_$__cuda_sm70_shflsync_down
        .type           $__internal_87_$__cuda_sm70_shflsync_down,@function
        .size           $__internal_87_$__cuda_sm70_shflsync_down,($__internal_88_$__cuda_sm70_shflsync_idx_p - $__internal_87_$__cuda_sm70_shflsync_down)
$__internal_87_$__cuda_sm70_shflsync_down:
[----:B------:R-:W-:Y:S04]  /*e280*/  WARPSYNC R41 ;  /* 0x0000002900007348 */ /* 0x000fe80003800000 */
[----:B------:R0:W1:Y:S02]  /*e290*/  SHFL.DOWN PT, R42, R51, R42, R52 ;  /* 0x0800002a332a7389 */ /* 0x00006400000e0034 */
[----:B0-----:R-:W-:-:S06]  /*e2a0*/  HFMA2.MMA R41, -RZ, RZ, 0, 0 ;  /* 0x00000000ff297435 */ /* 0x001fcc00000001ff */
[----:B------:R-:W-:Y:S05]  /*e2b0*/  RET.REL.NODEC R40 `(_Z25selective_scan_bwd_kernelI32Selective_Scan_bwd_kernel_traitsILi128ELi16ELb1ELb1ELb1ELb0ELb1EfN3c107complexIfEEEEv12SSMParamsBwd) ;  /* 0xffff1d4028007950 */ /* 0x000fea0003c3ffff */
        .weak           $__internal_88_$__cuda_sm70_shflsync_idx_p
        .type           $__internal_88_$__cuda_sm70_shflsync_idx_p,@function
        .size           $__internal_88_$__cuda_sm70_shflsync_idx_p,($__internal_89_$__cuda_sm70_shflsync_up - $__internal_88_$__cuda_sm70_shflsync_idx_p)
$__internal_88_$__cuda_sm70_shflsync_idx_p:
[----:B------:R-:W-:Y:S01]  /*e2c0*/  HFMA2.MMA R0, -RZ, RZ, 0, 1.847743988037109375e-06 ;  /* 0x0000001fff007435 */ /* 0x000fe200000001ff */
[----:B------:R-:W-:-:S04]  /*e2d0*/  MOV R188, 0xffffffff ;  /* 0xffffffff00bc7802 */ /* 0x000fc80000000f00 */
[----:B------:R-:W-:Y:S04]  /*e2e0*/  WARPSYNC R188 ;  /* 0x000000bc00007348 */ /* 0x000fe80003800000 */
[----:B------:R0:W1:Y:S04]  /*e2f0*/  SHFL.IDX PT, R42, R40, R42, R0 ;  /* 0x0000002a282a7389 */ /* 0x00006800000e0000 */
[----:B0-----:R-:W0:Y:S01]  /*e300*/  S2R R188, SR_LANEID ;  /* 0x0000000000bc7919 */ /* 0x001e220000000000 */
[----:B------:R-:W-:Y:S01]  /*e310*/  MOV R40, R41 ;  /* 0x0000002900287202 */ /* 0x000fe20000000f00 */
[----:B------:R-:W-:-:S02]  /*e320*/  HFMA2.MMA R41, -RZ, RZ, 0, 0 ;  /* 0x00000000ff297435 */ /* 0x000fc400000001ff */
[----:B------:R-:W2:Y:S04]  /*e330*/  S2R R0, SR_TID.X ;  /* 0x0000000000007919 */ /* 0x000ea80000002100 */
[----:B------:R-:W-:Y:S05]  /*e340*/  RET.REL.NODEC R40 `(_Z25selective_scan_bwd_kernelI32Selective_Scan_bwd_kernel_traitsILi128ELi16ELb1ELb1ELb1ELb0ELb1EfN3c107complexIfEEEEv12SSMParamsBwd) ;  /* 0xffff1cb028007950 */ /* 0x000fea0003c3ffff */
        .weak           $__internal_89_$__cuda_sm70_shflsync_up
        .type           $__internal_89_$__cuda_sm70_shflsync_up,@function
        .size           $__internal_89_$__cuda_sm70_shflsync_up,(.L_x_14524 - $__internal_89_$__cuda_sm70_shflsync_up)
$__internal_89_$__cuda_sm70_shflsync_up:
[----:B------:R-:W-:Y:S04]  /*e350*/  WARPSYNC R47 ;  /* 0x0000002f00007348 */ /* 0x000fe80003800000 */
[----:B------:R0:W1:Y:S02]  /*e360*/  SHFL.UP PT, R39, R37, R39, R48 ;  /* 0x0400002725277389 */ /* 0x00006400000e0030 */
[----:B0-----:R-:W-:-:S04]  /*e370*/  MOV R37, 0x0 ;  /* 0x0000000000257802 */ /* 0x001fc80000000f00 */
[----:B------:R-:W-:Y:S05]  /*e380*/  RET.REL.NODEC R36 `(_Z25selective_scan_bwd_kernelI32Selective_Scan_bwd_kernel_traitsILi128ELi16ELb1ELb1ELb1ELb0ELb1EfN3c107complexIfEEEEv12SSMParamsBwd) ;  /* 0xffff1c7024007950 */ /* 0x000fea0003c3ffff */
.L_x_3741:
        /* <DEDUP_REMOVED lines=15> */
.L_x_14524:


//--------------------- .text._Z25selective_scan_bwd_kernelI32Selective_Scan_bwd_kernel_traitsILi128ELi16ELb1ELb1ELb1ELb1ELb0EfN3c107complexIfEEEEv12SSMParamsBwd --------------------------
	.section	.text._Z25selective_scan_bwd_kernelI32Selective_Scan_bwd_kernel_traitsILi128ELi16ELb1ELb1ELb1ELb1ELb0EfN3c107complexIfEEEEv12SSMParamsBwd,"ax",@progbits
	.sectioninfo	@"SHI_REGISTERS=254"
	.align	128
        .global         _Z25selective_scan_bwd_kernelI32Selective_Scan_bwd_kernel_traitsILi128ELi16ELb1ELb1ELb1ELb1ELb0EfN3c107complexIfEEEEv12SSMParamsBwd
        .type           _Z25selective_scan_bwd_kernelI32Selective_Scan_bwd_kernel_traitsILi128ELi16ELb1ELb1ELb1ELb1ELb0EfN3c107complexIfEEEEv12SSMParamsBwd,@function
        .size           _Z25selective_scan_bwd_kernelI32Selective_Scan_bwd_kernel_traitsILi128ELi16ELb1ELb1ELb1ELb1ELb0EfN3c107complexIfEEEEv12SSMParamsBwd,(.L_x_14527 - _Z25selective_scan_bwd_kernelI32Selective_Scan_bwd_kernel_traitsILi128ELi16ELb1ELb1ELb1ELb1ELb0EfN3c107complexIfEEEEv12SSMParamsBwd)
        .other          _Z25selective_scan_bwd_kernelI32Selective_Scan_bwd_kernel_traitsILi128ELi16ELb1ELb1ELb1ELb1ELb0EfN3c107complexIfEEEEv12SSMParamsBwd,@"STO_CUDA_ENTRY STV_DEFAULT"
_Z25selective_scan_bwd_kernelI32Selective_Scan_bwd_kernel_traitsILi128ELi16ELb1ELb1ELb1ELb1ELb0EfN3c107complexIfEEEEv12SSMParamsBwd:
.text._Z25selective_scan_bwd_kernelI32Selective_Scan_bwd_kernel_traitsILi128ELi16ELb1ELb1ELb1ELb1ELb0EfN3c107complexIfEEEEv12SSMParamsBwd:
        /* <DEDUP_REMOVED lines=44> */
[----:B------:R-:W-:Y:S02]  /*02c0*/  UIMAD UR4, UR13, UR6, URZ ;  /* 0x000000060d0472a4 */ /* 0x000fe4000f8e023f */
[----:B------:R-:W-:Y:S02]  /*02d0*/  UISETP.NE.AND.EX UP2, UPT, URZ, UR33, UPT, UP2 ;  /* 0x000000213f00728c */ /* 0x000fe4000bf45320 */
[----:B------:R-:W-:Y:S02]  /*02e0*/  UIMAD.WIDE.U32 UR22, UR12, UR6, URZ ;  /* 0x000000060c1672a5 */ /* 0x000fe4000f8e003f */
[----:B------:R-:W-:Y:S02]  /*02f0*/  UIMAD UR4, UR12, UR7, UR4 ;  /* 0x000000070c0472a4 */ /* 0x000fe4000f8e0204 */
[----:B------:R-:W-:Y:S01]  /*0300*/  UIMAD UR19, UR13, UR16, URZ ;  /* 0x000000100d1372a4 */ /* 0x000fe2000f8e023f */
[----:B0-----:R-:W-:Y:S01]  /*0310*/  IADD3 R0, R0, 0xffffffe, RZ ;  /* 0x0ffffffe00007810 */ /* 0x001fe20007ffe0ff */
[----:B------:R-:W-:-:S02]  /*0320*/  ULDC.64 UR6, c[0x0][0x278] ;  /* 0x00009e0000067ab9 */ /* 0x000fc40000000a00 */
[----:B------:R-:W-:Y:S02]  /*0330*/  UMOV UR28, URZ ;  /* 0x0000003f001c7c82 */ /* 0x000fe40008000000 */
[----:B------:R-:W-:Y:S01]  /*0340*/  @UP1 ULEA UR28, UP3, UR10, UR30, 0x2 ;  /* 0x0000001e0a1c1291 */ /* 0x000fe2000f86103f */
[----:B------:R-:W0:Y:S01]  /*0350*/  F2I.FTZ.U32.TRUNC.NTZ R0, R0 ;  /* 0x0000000000007305 */ /* 0x000e22000021f000 */
[----:B------:R-:W-:Y:S02]  /*0360*/  UIMAD UR18, UR13, UR6, URZ ;  /* 0x000000060d1272a4 */ /* 0x000fe4000f8e023f */
[----:B------:R-:W-:Y:S02]  /*0370*/  UIMAD.WIDE.U32 UR8, UR12, UR16, URZ ;  /* 0x000000100c0872a5 */ /* 0x000fe4000f8e003f */
[----:B------:R-:W-:Y:S02]  /*0380*/  UIMAD UR19, UR12, UR17, UR19 ;  /* 0x000000110c1372a4 */ /* 0x000fe4000f8e0213 */
[----:B------:R-:W-:-:S02]  /*0390*/  UMOV UR29, URZ ;  /* 0x0000003f001d7c82 */ /* 0x000fc40008000000 */
[----:B------:R-:W-:Y:S02]  /*03a0*/  ULDC.64 UR16, c[0x0][0x1b0] ;  /* 0x00006c0000107ab9 */ /* 0x000fe40000000a00 */
[----:B------:R-:W-:Y:S02]  /*03b0*/  @UP1 ULEA.HI.X UR29, UR10, UR31, UR11, 0x2, UP3 ;  /* 0x0000001f0a1d1291 */ /* 0x000fe400098f140b */
[----:B------:R-:W-:Y:S02]  /*03c0*/  UMOV UR30, URZ ;  /* 0x0000003f001e7c82 */ /* 0x000fe40008000000 */
[----:B------:R-:W-:Y:S01]  /*03d0*/  UIMAD.WIDE.U32 UR14, UR12, UR6, URZ ;  /* 0x000000060c0e72a5 */ /* 0x000fe2000f8e003f */
[----:B0-----:R0:W1:Y:S01]  /*03e0*/  R2UR UR5, R0 ;  /* 0x00000000000573c2 */ /* 0x00106200000e0000 */
[----:B------:R-:W-:Y:S02]  /*03f0*/  UIMAD UR18, UR12, UR7, UR18 ;  /* 0x000000070c1272a4 */ /* 0x000fe4000f8e0212 */
[----:B------:R-:W-:-:S02]  /*0400*/  @UP2 ULEA UR30, UP1, UR10, UR32, 0x2 ;  /* 0x000000200a1e2291 */ /* 0x000fc4000f82103f */
[----:B------:R-:W-:Y:S02]  /*0410*/  UIMAD.WIDE.U32 UR6, UR12, UR16, URZ ;  /* 0x000000100c0672a5 */ /* 0x000fe4000f8e003f */
[----:B------:R-:W-:Y:S01]  /*0420*/  UIMAD UR16, UR13, UR16, URZ ;  /* 0x000000100d1072a4 */ /* 0x000fe2000f8e023f */
[----:B0-----:R-:W-:Y:S01]  /*0430*/  IABS R0, UR10 ;  /* 0x0000000a00007c13 */ /* 0x001fe20008000000 */
[----:B------:R-:W-:Y:S02]  /*0440*/  UMOV UR31, URZ ;  /* 0x0000003f001f7c82 */ /* 0x000fe40008000000 */
[----:B------:R-:W-:Y:S01]  /*0450*/  @UP2 ULEA.HI.X UR31, UR10, UR33, UR11, 0x2, UP1 ;  /* 0x000000210a1f2291 */ /* 0x000fe200088f140b */
[----:B------:R-:W0:Y:S01]  /*0460*/  R2UR UR26, R0 ;  /* 0x00000000001a73c2 */ /* 0x000e2200000e0000 */
[----:B------:R-:W-:Y:S02]  /*0470*/  UIADD3 UR23, UR23, UR4, URZ ;  /* 0x0000000417177290 */ /* 0x000fe4000fffe03f */
[----:B------:R-:W-:-:S02]  /*0480*/  ULDC.64 UR32, c[0x0][0x1d8] ;  /* 0x0000760000207ab9 */ /* 0x000fc40000000a00 */
[----:B------:R-:W-:Y:S02]  /*0490*/  UIMAD UR16, UR12, UR17, UR16 ;  /* 0x000000110c1072a4 */ /* 0x000fe4000f8e0210 */
[----:B------:R-:W-:Y:S02]  /*04a0*/  UMOV UR4, URZ ;  /* 0x0000003f00047c82 */ /* 0x000fe40008000000 */
        /* <DEDUP_REMOVED lines=10> */
[----:B------:R-:W-:Y:S02]  /*0550*/  UIMAD UR27, UR11, UR32, URZ ;  /* 0x000000200b1b72a4 */ /* 0x000fe4000f8e023f */
[----:B------:R-:W-:Y:S02]  /*0560*/  UIMAD.WIDE.U32 UR20, UR10, UR32, UR20 ;  /* 0x000000200a1472a5 */ /* 0x000fe4000f8e0014 */
[----:B------:R-:W-:Y:S02]  /*0570*/  UIMAD UR27, UR10, UR33, UR27 ;  /* 0x000000210a1b72a4 */ /* 0x000fe4000f8e021b */
[----:B------:R-:W-:Y:S02]  /*0580*/  ULDC UR32, c[0x0][0x174] ;  /* 0x00005d0000207ab9 */ /* 0x000fe40000000800 */
[----:B------:R-:W-:Y:S02]  /*0590*/  UMOV UR33, UR23 ;  /* 0x0000001700217c82 */ /* 0x000fe40008000000 */
[----:B------:R-:W-:-:S02]  /*05a0*/  UIADD3 UR34, -UR33, URZ, URZ ;  /* 0x0000003f21227290 */ /* 0x000fc4000fffe13f */
[----:B------:R-:W-:Y:S02]  /*05b0*/  ULDC.64 UR22, c[0x0][0x280] ;  /* 0x0000a00000167ab9 */ /* 0x000fe40000000a00 */
[----:B------:R-:W-:Y:S02]  /*05c0*/  UIMAD UR26, UR36, UR34, UR26 ;  /* 0x00000022241a72a4 */ /* 0x000fe4000f8e021a */
[----:B------:R-:W-:Y:S02]  /*05d0*/  UIMAD UR18, UR11, UR22, URZ ;  /* 0x000000160b1272a4 */ /* 0x000fe4000f8e023f */
[----:B------:R-:W-:Y:S02]  /*05e0*/  UISETP.GT.U32.AND UP1, UPT, UR36, UR26, UPT ;  /* 0x0000001a2400728c */ /* 0x000fe4000bf24070 */
[----:B------:R-:W-:Y:S02]  /*05f0*/  ULEA UR34, UR32, 0xfffff800, 0xb ;  /* 0xfffff80020227891 */ /* 0x000fe4000f8e583f */
[----:B------:R-:W-:-:S02]  /*0600*/  UIMAD UR37, UR10, UR23, UR18 ;  /* 0x000000170a2572a4 */ /* 0x000fc4000f8e0212 */
[----:B------:R-:W-:Y:S02]  /*0610*/  USHF.R.S32.HI UR35, URZ, 0x1f, UR34 ;  /* 0x0000001f3f237899 */ /* 0x000fe40008011422 */
[----:B------:R-:W-:Y:S02]  /*0620*/  UIADD3 UR18, UP2, UR34, UR4, URZ ;  /* 0x0000000422127290 */ /* 0x000fe4000ff5e03f */
[----:B------:R-:W-:Y:S02]  /*0630*/  UIMAD.WIDE.U32 UR22, UR10, UR22, UR14 ;  /* 0x000000160a1672a5 */ /* 0x000fe4000f8e000e */
[----:B------:R-:W-:Y:S02]  /*0640*/  @!UP1 UIADD3 UR26, UR26, -UR36, URZ ;  /* 0x800000241a1a9290 */ /* 0x000fe4000fffe03f */
[----:B------:R-:W-:Y:S02]  /*0650*/  ULDC.64 UR14, c[0x0][0x240] ;  /* 0x00009000000e7ab9 */ /* 0x000fe40000000a00 */
[----:B------:R-:W-:-:S02]  /*0660*/  UISETP.GE.U32.AND UP3, UPT, UR26, UR36, UPT ;  /* 0x000000241a00728c */ /* 0x000fc4000bf66070 */
[----:B------:R-:W-:Y:S02]  /*0670*/  ULDC UR39, c[0x0][0x178] ;  /* 0x00005e0000277ab9 */ /* 0x000fe40000000800 */
[----:B------:R-:W-:Y:S02]  /*0680*/  UIADD3.X UR4, UR35, UR5, UR17, UP2, !UPT ;  /* 0x0000000523047290 */ /* 0x000fe400097fe411 */
        /* <DEDUP_REMOVED lines=10> */
[----:B------:R-:W-:Y:S02]  /*0730*/  ULEA UR20, UP4, UR4, UR14, 0x2 ;  /* 0x0000000e04147291 */ /* 0x000fe4000f88103f */
[----:B------:R-:W-:Y:S02]  /*0740*/  UIADD3 UR27, UR9, UR19, URZ ;  /* 0x00000013091b7290 */ /* 0x000fe4000fffe03f */
[----:B------:R-:W-:Y:S02]  /*0750*/  UMOV UR14, UR33 ;  /* 0x00000021000e7c82 */ /* 0x000fe40008000000 */
        /* <DEDUP_REMOVED lines=10> */
[----:B------:R-:W-:Y:S02]  /*0800*/  UMOV UR26, UR8 ;  /* 0x00000008001a7c82 */ /* 0x000fe40008000000 */
[----:B------:R-:W-:Y:S02]  /*0810*/  ULEA.HI.X UR9, UR9, UR5, UR22, 0x2, UP1 ;  /* 0x0000000509097291 */ /* 0x000fe400088f1416 */
[----:B------:R-:W-:Y:S02]  /*0820*/  UIMAD.WIDE.U32 UR22, UR14, UR34, UR26 ;  /* 0x000000220e1672a5 */ /* 0x000fe4000f8e001a */
[----:B------:R-:W-:Y:S02]  /*0830*/  ULEA UR33, UR32, 0xfffff000, 0xc ;  /* 0xfffff00020217891 */ /* 0x000fe4000f8e603f */
[----:B------:R-:W-:-:S02]  /*0840*/  UIMAD UR8, UR14, UR35, UR4 ;  /* 0x000000230e0872a4 */ /* 0x000fc4000f8e0204 */
[----:B------:R-:W-:Y:S02]  /*0850*/  UIADD3 UR35, UP1, UR33, UR22, URZ ;  /* 0x0000001621237290 */ /* 0x000fe4000ff3e03f */
[----:B------:R-:W-:Y:S02]  /*0860*/  ULDC.64 UR26, c[0x0][0x1c8] ;  /* 0x00007200001a7ab9 */ /* 0x000fe40000000a00 */
[----:B------:R-:W-:Y:S02]  /*0870*/  USHF.R.S32.HI UR34, URZ, 0x1f, UR33 ;  /* 0x0000001f3f227899 */ /* 0x000fe40008011421 */
[----:B------:R-:W-:Y:S02]  /*0880*/  UIADD3 UR22, UR23, UR8, URZ ;  /* 0x0000000817167290 */ /* 0x000fe4000fffe03f */
[----:B------:R-:W-:Y:S02]  /*0890*/  ULDC.64 UR4, c[0x0][0x228] ;  /* 0x00008a0000047ab9 */ /* 0x000fe40000000a00 */
[----:B------:R-:W-:-:S02]  /*08a0*/  UIADD3 UR7, UR7, UR16, URZ ;  /* 0x0000001007077290 */ /* 0x000fc4000fffe03f */
[----:B------:R-:W-:Y:S02]  /*08b0*/  UIMAD UR16, UR15, UR26, URZ ;  /* 0x0000001a0f1072a4 */ /* 0x000fe4000f8e023f */
[----:B------:R-:W-:Y:S02]  /*08c0*/  ULEA UR8, UP2, UR35, UR4, 0x2 ;  /* 0x0000000423087291 */ /* 0x000fe4000f84103f */
[----:B------:R-:W-:Y:S02]  /*08d0*/  UIADD3.X UR4, UR34, UR22, URZ, UP1, !UPT ;  /* 0x0000001622047290 */ /* 0x000fe40008ffe43f */
[----:B------:R-:W-:Y:S02]  /*08e0*/  UIMAD.WIDE.U32 UR22, UR14, UR26, UR6 ;  /* 0x0000001a0e1672a5 */ /* 0x000fe4000f8e0006 */
[----:B------:R-:W-:Y:S02]  /*08f0*/  UIMAD UR16, UR14, UR27, UR16 ;  /* 0x0000001b0e1072a4 */ /* 0x000fe4000f8e0210 */
[----:B------:R-:W-:-:S02]  /*0900*/  UIADD3 UR33, UP1, UR33, UR22, URZ ;  /* 0x0000001621217290 */ /* 0x000fc4000ff3e03f */
[----:B------:R-:W-:Y:S02]  /*0910*/  UIADD3 UR16, UR23, UR16, URZ ;  /* 0x0000001017107290 */ /* 0x000fe4000fffe03f */
[----:B------:R-:W-:Y:S02]  /*0920*/  ULDC.64 UR6, c[0x0][0x230] ;  /* 0x00008c0000067ab9 */ /* 0x000fe40000000a00 */
[----:B------:R-:W-:Y:S02]  /*0930*/  ULEA.HI.X UR35, UR35, UR5, UR4, 0x2, UP2 ;  /* 0x0000000523237291 */ /* 0x000fe400090f1404 */
[----:B------:R-:W-:Y:S02]  /*0940*/  ULDC UR26, c[0x0][0x164] ;  /* 0x00005900001a7ab9 */ /* 0x000fe40000000800 */
[----:B------:R-:W-:Y:S02]  /*0950*/  ULEA UR23, UP2, UR33, UR6, 0x2 ;  /* 0x0000000621177291 */ /* 0x000fe4000f84103f */
[----:B------:R-:W-:-:S02]  /*0960*/  UIADD3.X UR42, UR34, UR16, URZ, UP1, !UPT ;  /* 0x00000010222a7290 */ /* 0x000fc40008ffe43f */
[----:B------:R-:W-:Y:S02]  /*0970*/  @UP0 UIMAD UR6, UR12, UR26, UR10 ;  /* 0x0000001a0c0602a4 */ /* 0x000fe4000f8e020a */
[----:B------:R-:W-:Y:S02]  /*0980*/  UISETP.GE.AND UP1, UPT, UR32, 0x1, UPT ;  /* 0x000000012000788c */ /* 0x000fe4000bf26270 */
[----:B------:R-:W-:Y:S02]  /*0990*/  UMOV UR4, URZ ;  /* 0x0000003f00047c82 */ /* 0x000fe40008000000 */
[----:B------:R-:W-:Y:S02]  /*09a0*/  @UP0 UIMAD UR6, UR6, UR32, URZ ;  /* 0x00000020060602a4 */ /* 0x000fe4000f8e023f */
[----:B------:R-:W-:Y:S02]  /*09b0*/  ULEA.HI.X UR42, UR33, UR7, UR42, 0x2, UP2 ;  /* 0x00000007212a7291 */ /* 0x000fe400090f142a */
[----:B------:R-:W-:-:S02]  /*09c0*/  ULDC.64 UR26, c[0x0][0x260] ;  /* 0x00009800001a7ab9 */ /* 0x000fc40000000a00 */
[----:B------:R-:W-:Y:S02]  /*09d0*/  ULDC UR7, c[0x0][0x16c] ;  /* 0x00005b0000077ab9 */ /* 0x000fe40000000800 */
        /* <DEDUP_REMOVED lines=15> */
[----:B------:R-:W-:-:S02]  /*0ad0*/  UMOV UR33, UR21 ;  /* 0x0000001500217c82 */ /* 0x000fc40008000000 */
[----:B------:R-:W-:Y:S02]  /*0ae0*/  ULDC UR16, c[0x0][0x174] ;  /* 0x00005d0000107ab9 */ /* 0x000fe40000000800 */
[----:B------:R-:W-:Y:S02]  /*0af0*/  UMOV UR20, UR9 ;  /* 0x0000000900147c82 */ /* 0x000fe40008000000 */
[----:B------:R-:W-:Y:S02]  /*0b00*/  UMOV UR21, UR8 ;  /* 0x0000000800157c82 */ /* 0x000fe40008000000 */
[----:B------:R-:W-:Y:S02]  /*0b10*/  UMOV UR22, UR35 ;  /* 0x0000002300167c82 */ /* 0x000fe40008000000 */
[----:B------:R-:W-:Y:S01]  /*0b20*/  UMOV UR6, URZ ;  /* 0x0000003f00067c82 */ /* 0x000fe20008000000 */
[----:B---3--:R-:W-:-:S04]  /*0b30*/  SHF.R.S32.HI R3, RZ, 0x1f, R0 ;  /* 0x0000001fff037819 */ /* 0x008fc80000011400 */
[----:B------:R-:W-:-:S04]  /*0b40*/  LEA.HI R3, R3, R0, RZ, 0x5 ;  /* 0x0000000003037211 */ /* 0x000fc800078f28ff */
[----:B0-----:R-:W-:Y:S02]  /*0b50*/  SHF.R.S32.HI R3, RZ, 0x5, R3 ;  /* 0x00000005ff037819 */ /* 0x001fe40000011403 */
.L_x_3877:
        /* <DEDUP_REMOVED lines=15> */
[----:B---3--:R0:W-:Y:S04]  /*0c50*/  STS.128 [R5.X16], R12 ;  /* 0x0000000c05007388 */ /* 0x0081e8000000cc00 */
        /* <DEDUP_REMOVED lines=16> */
[----:B---3--:R0:W-:Y:S04]  /*0d60*/  STS.128 [R5.X16], R12 ;  /* 0x0000000c05007388 */ /* 0x0081e8000000cc00 */
[----:B--2---:R-:W-:Y:S04]  /*0d70*/  STS.128 [R5.X16+0x200], R24 ;  /* 0x0002001805007388 */ /* 0x004fe8000000cc00 */
[----:B----4-:R-:W-:Y:S04]  /*0d80*/  STS.128 [R5.X16+0x400], R28 ;  /* 0x0004001c05007388 */ /* 0x010fe8000000cc00 */
[----:B-----5:R-:W-:Y:S01]  /*0d90*/  STS.128 [R5.X16+0x600], R32 ;  /* 0x0006002005007388 */ /* 0x020fe2000000cc00 */
[----:B------:R-:W-:-:S06]  /*0da0*/  NOP ;  /* 0x0000000000007918 */ /* 0x000fcc0000000000 */
[----:B------:R-:W2:Y:S04]  /*0db0*/  LDS.128 R40, [R36.X16+0x10] ;  /* 0x0000100024287984 */ /* 0x000ea8000000cc00 */
[----:B------:R-:W-:Y:S04]  /*0dc0*/  LDS.128 R16, [R36.X16+0x20] ;  /* 0x0000200024107984 */ /* 0x000fe8000000cc00 */
[----:B------:R-:W-:Y:S04]  /*0dd0*/  LDS.128 R20, [R36.X16+0x30] ;  /* 0x0000300024147984 */ /* 0x000fe8000000cc00 */
[----:B------:R-:W3:Y:S04]  /*0de0*/  LDS.128 R44, [R36.X16] ;  /* 0x00000000242c7984 */ /* 0x000ee8000000cc00 */
[----:B------:R-:W-:Y:S06]  /*0df0*/  BAR.SYNC.DEFER_BLOCKING 0x0 ;  /* 0x0000000000007b1d */ /* 0x000fec0000010000 */
[----:B------:R4:W5:Y:S04]  /*0e00*/  LDG.E.128 R8, [R6.64] ;  /* 0x0000001806087981 */ /* 0x000968000c1e1d00 */
[----:B0-----:R4:W3:Y:S04]  /*0e10*/  LDG.E.128 R12, [R6.64+0x200] ;  /* 0x00020018060c7981 */ /* 0x0018e8000c1e1d00 */
[----:B------:R4:W3:Y:S04]  /*0e20*/  LDG.E.128 R48, [R6.64+0x400] ;  /* 0x0004001806307981 */ /* 0x0008e8000c1e1d00 */
[----:B------:R4:W3:Y:S01]  /*0e30*/  LDG.E.128 R52, [R6.64+0x600] ;  /* 0x0006001806347981 */ /* 0x0008e2000c1e1d00 */
[----:B------:R-:W-:Y:S01]  /*0e40*/  MOV R4, c[0x0][0x16c] ;  /* 0x00005b0000047a02 */ /* 0x000fe20000000f00 */
[----:B------:R-:W-:Y:S03]  /*0e50*/  BSSY B0, `(.L_x_3743) ;  /* 0x0000038000007945 */ /* 0x000fe60003800000 */
[----:B------:R-:W-:Y:S01]  /*0e60*/  ISETP.GE.AND P5, PT, R4, 0x1, PT ;  /* 0x000000010400780c */ /* 0x000fe20003fa6270 */
[----:B--2---:R-:W-:-:S02]  /*0e70*/  FADD.FTZ R4, R40, UR5 ;  /* 0x0000000528047e21 */ /* 0x004fc40008010000 */
[----:B----4-:R-:W-:-:S03]  /*0e80*/  FADD.FTZ R6, R41, UR5 ;  /* 0x0000000529067e21 */ /* 0x010fc60008010000 */
[----:B------:R-:W-:Y:S01]  /*0e90*/  FSETP.GTU.FTZ.AND P0, PT, R4, 20, PT ;  /* 0x41a000000400780b */ /* 0x000fe20003f1c000 */
[----:B------:R-:W-:Y:S01]  /*0ea0*/  FADD.FTZ R7, R42, UR5 ;  /* 0x000000052a077e21 */ /* 0x000fe20008010000 */
[----:B------:R-:W-:-:S04]  /*0eb0*/  FSETP.GTU.FTZ.AND P6, PT, R6, 20, PT ;  /* 0x41a000000600780b */ /* 0x000fc80003fdc000 */
[----:B------:R-:W-:Y:S01]  /*0ec0*/  FSETP.GTU.FTZ.AND P4, PT, R7, 20, PT ;  /* 0x41a000000700780b */ /* 0x000fe20003f9c000 */
[----:B-----5:R0:W-:Y:S04]  /*0ed0*/  STS.128 [R5.X16], R8 ;  /* 0x0000000805007388 */ /* 0x0201e8000000cc00 */
[----:B---3--:R2:W-:Y:S04]  /*0ee0*/  STS.128 [R5.X16+0x200], R12 ;  /* 0x0002000c05007388 */ /* 0x0085e8000000cc00 */
[----:B------:R2:W-:Y:S04]  /*0ef0*/  STS.128 [R5.X16+0x400], R48 ;  /* 0x0004003005007388 */ /* 0x0005e8000000cc00 */
[----:B------:R2:W-:Y:S01]  /*0f00*/  STS.128 [R5.X16+0x600], R52 ;  /* 0x0006003405007388 */ /* 0x0005e2000000cc00 */
[----:B------:R-:W-:-:S06]  /*0f10*/  NOP ;  /* 0x0000000000007918 */ /* 0x000fcc0000000000 */
[----:B------:R2:W3:Y:S01]  /*0f20*/  LDS.128 R28, [R36.X16+0x10] ;  /* 0x00001000241c7984 */ /* 0x0004e2000000cc00 */
[----:B0-----:R-:W-:Y:S02]  /*0f30*/  FADD.FTZ R9, R44, UR5 ;  /* 0x000000052c097e21 */ /* 0x001fe40008010000 */
[----:B------:R-:W-:Y:S01]  /*0f40*/  FADD.FTZ R8, R43, UR5 ;  /* 0x000000052b087e21 */ /* 0x000fe20008010000 */
[----:B------:R2:W0:Y:S01]  /*0f50*/  LDS.128 R32, [R36.X16+0x20] ;  /* 0x0000200024207984 */ /* 0x000422000000cc00 */
[----:B------:R-:W-:Y:S01]  /*0f60*/  FADD.FTZ R10, R45, UR5 ;  /* 0x000000052d0a7e21 */ /* 0x000fe20008010000 */
[----:B------:R-:W-:Y:S01]  /*0f70*/  FSETP.GTU.FTZ.AND P2, PT, R9, 20, PT ;  /* 0x41a000000900780b */ /* 0x000fe20003f5c000 */
[----:B------:R-:W-:Y:S01]  /*0f80*/  FADD.FTZ R11, R46, UR5 ;  /* 0x000000052e0b7e21 */ /* 0x000fe20008010000 */
[----:B------:R2:W4:Y:S01]  /*0f90*/  LDS.128 R84, [R36.X16+0x30] ;  /* 0x0000300024547984 */ /* 0x000522000000cc00 */
[----:B------:R-:W-:Y:S02]  /*0fa0*/  FSETP.GTU.FTZ.AND P3, PT, R8, 20, PT ;  /* 0x41a000000800780b */ /* 0x000fe40003f7c000 */
[----:B------:R-:W-:Y:S01]  /*0fb0*/  FSETP.GTU.FTZ.AND P1, PT, R10, 20, PT ;  /* 0x41a000000a00780b */ /* 0x000fe20003f3c000 */
[----:B------:R2:W1:Y:S07]  /*0fc0*/  LDS.128 R24, [R36.X16] ;  /* 0x0000000024187984 */ /* 0x00046e000000cc00 */
[----:B------:R-:W-:Y:S05]  /*0fd0*/  @P2 BRA `(.L_x_3744) ;  /* 0x000001f000002947 */ /* 0x000fea0003800000 */
[----:B------:R-:W-:Y:S01]  /*0fe0*/  FMUL.FTZ R9, R9, 1.4426950216293334961 ;  /* 0x3fb8aa3b09097820 */ /* 0x000fe20000410000 */
[----:B--2---:R-:W-:-:S02]  /*0ff0*/  MOV R15, 0x3e800000 ;  /* 0x3e800000000f7802 */ /* 0x004fc40000000f00 */
        /* <DEDUP_REMOVED lines=29> */
.L_x_3744:
[----:B------:R-:W-:Y:S05]  /*11d0*/  BSYNC B0 ;  /* 0x0000000000007941 */ /* 0x000fea0003800000 */
.L_x_3743:
[----:B------:R-:W-:Y:S01]  /*11e0*/  BSSY B0, `(.L_x_3745) ;  /* 0x0000023000007945 */ /* 0x000fe20003800000 */
[----:B------:R-:W-:Y:S01]  /*11f0*/  FSETP.GTU.FTZ.AND P2, PT, R11, 20, PT ;  /* 0x41a000000b00780b */ /* 0x000fe20003f5c000 */
[----:B--2---:R-:W-:Y:S01]  /*1200*/  FADD.FTZ R12, R47, UR5 ;  /* 0x000000052f0c7e21 */ /* 0x004fe20008010000 */
        /* <DEDUP_REMOVED lines=32> */
.L_x_3746:
[----:B------:R-:W-:Y:S05]  /*1410*/  BSYNC B0 ;  /* 0x0000000000007941 */ /* 0x000fea0003800000 */
.L_x_3745:
        /* <DEDUP_REMOVED lines=35> */
.L_x_3748:
[----:B------:R-:W-:Y:S05]  /*1650*/  BSYNC B0 ;  /* 0x0000000000007941 */ /* 0x000fea0003800000 */
.L_x_3747:
        /* <DEDUP_REMOVED lines=35> */
.L_x_3750:
[----:B------:R-:W-:Y:S05]  /*1890*/  BSYNC B0 ;  /* 0x0000000000007941 */ /* 0x000fea0003800000 */
.L_x_3749:
        /* <DEDUP_REMOVED lines=35> */
.L_x_3752:
[----:B------:R-:W-:Y:S05]  /*1ad0*/  BSYNC B0 ;  /* 0x0000000000007941 */ /* 0x000fea0003800000 */
.L_x_3751:
        /* <DEDUP_REMOVED lines=40> */
.L_x_3754:
[----:B------:R-:W-:Y:S05]  /*1d60*/  BSYNC B0 ;  /* 0x0000000000007941 */ /* 0x000fea0003800000 */
.L_x_3753:
        /* <DEDUP_REMOVED lines=38> */
.L_x_3756:
[----:B------:R-:W-:Y:S05]  /*1fd0*/  BSYNC B0 ;  /* 0x0000000000007941 */ /* 0x000fea0003800000 */
.L_x_3755:
        /* <DEDUP_REMOVED lines=38> */
.L_x_3758:
[----:B------:R-:W-:Y:S05]  /*2240*/  BSYNC B0 ;  /* 0x0000000000007941 */ /* 0x000fea0003800000 */
.L_x_3757:
        /* <DEDUP_REMOVED lines=38> */
.L_x_3760:
[----:B------:R-:W-:Y:S05]  /*24b0*/  BSYNC B0 ;  /* 0x0000000000007941 */ /* 0x000fea0003800000 */
.L_x_3759:
[----:B------:R-:W-:Y:S01]  /*24c0*/  FFMA.FTZ R21, R79, R31, R36 ;  /* 0x0000001f4f157223 */ /* 0x000fe20000010024 */
[----:B------:R-:W-:Y:S01]  /*24d0*/  BSSY B0, `(.L_x_3761) ;  /* 0x0000025000007945 */ /* 0x000fe20003800000 */
[----:B------:R-:W-:Y:S01]  /*24e0*/  FSETP.GTU.FTZ.AND P2, PT, R19, 20, PT ;  /* 0x41a000001300780b */ /* 0x000fe20003f5c000 */
[----:B------:R-:W-:Y:S01]  /*24f0*/  CS2R R54, SRZ ;  /* 0x0000000000367805 */ /* 0x000fe2000001ff00 */
[----:B------:R-:W-:Y:S01]  /*2500*/  CS2R R52, SRZ ;  /* 0x0000000000347805 */ /* 0x000fe2000001ff00 */
[----:B0-----:R-:W-:Y:S01]  /*2510*/  FFMA.FTZ R36, R72, R32, R21 ;  /* 0x0000002048247223 */ /* 0x001fe20000010015 */
        /* <DEDUP_REMOVED lines=32> */
.L_x_3762:
[----:B------:R-:W-:Y:S05]  /*2720*/  BSYNC B0 ;  /* 0x0000000000007941 */ /* 0x000fea0003800000 */
.L_x_3761:
        /* <DEDUP_REMOVED lines=40> */
.L_x_3764:
[----:B------:R-:W-:Y:S05]  /*29b0*/  BSYNC B0 ;  /* 0x0000000000007941 */ /* 0x000fea0003800000 */
.L_x_3763:
        /* <DEDUP_REMOVED lines=33> */
.L_x_3766:
[----:B------:R-:W-:Y:S05]  /*2bd0*/  BSYNC B0 ;  /* 0x0000000000007941 */ /* 0x000fea0003800000 */
.L_x_3765:
        /* <DEDUP_REMOVED lines=33> */
.L_x_3768:
[----:B------:R-:W-:Y:S05]  /*2df0*/  BSYNC B0 ;  /* 0x0000000000007941 */ /* 0x000fea0003800000 */
.L_x_3767:
        /* <DEDUP_REMOVED lines=33> */
.L_x_3770:
[----:B------:R-:W-:Y:S05]  /*3010*/  BSYNC B0 ;  /* 0x0000000000007941 */ /* 0x000fea0003800000 */
.L_x_3769:
        /* <DEDUP_REMOVED lines=33> */
.L_x_3772:
[----:B------:R-:W-:Y:S05]  /*3230*/  BSYNC B0 ;  /* 0x0000000000007941 */ /* 0x000fea0003800000 */
.L_x_3771:
        /* <DEDUP_REMOVED lines=33> */
.L_x_3774:
[----:B------:R-:W-:Y:S05]  /*3450*/  BSYNC B0 ;  /* 0x0000000000007941 */ /* 0x000fea0003800000 */
.L_x_3773:
        /* <DEDUP_REMOVED lines=39> */
.L_x_3876:
        /* <DEDUP_REMOVED lines=12> */
[----:B------:R-:W-:Y:S01]  /*3790*/  MOV R116, UR36 ;  /* 0x0000002400747c02 */ /* 0x000fe20008000f00 */
[----:B------:R-:W-:-:S04]  /*37a0*/  ULDC.64 UR36, c[0x0][0x180] ;  /* 0x0000600000247ab9 */ /* 0x000fc80000000a00 */
        /* <DEDUP_REMOVED lines=25> */
[----:B------:R-:W4:Y:S01]  /*3940*/  LDG.E.64 R148, [R148.64] ;  /* 0x0000001894947981 */ /* 0x000f22000c1e1b00 */
[----:B0-----:R-:W-:Y:S01]  /*3950*/  SHF.L.U32 R116, R0, 0x3, RZ ;  /* 0x0000000300747819 */ /* 0x001fe200000006ff */
[----:B------:R-:W-:Y:S02]  /*3960*/  UIMAD UR38, UR43, UR36, URZ ;  /* 0x000000242b2672a4 */ /* 0x000fe4000f8e023f */
[----:B------:R-:W-:Y:S01]  /*3970*/  UIMAD.WIDE.U32 UR34, UR7, UR36, URZ ;  /* 0x00000024072272a5 */ /* 0x000fe2000f8e003f */
[----:B------:R-:W-:Y:S01]  /*3980*/  LOP3.LUT R159, R116, 0xffffff00, RZ, 0xc0, !PT ;  /* 0xffffff00749f7812 */ /* 0x000fe200078ec0ff */
[----:B------:R-:W-:Y:S02]  /*3990*/  UIMAD UR37, UR7, UR37, UR38 ;  /* 0x00000025072572a4 */ /* 0x000fe4000f8e0226 */
[----:B------:R-:W-:Y:S01]  /*39a0*/  ULEA UR36, UP0, UR34, UR23, 0x2 ;  /* 0x0000001722247291 */ /* 0x000fe2000f80103f */
[----:B------:R-:W-:Y:S01]  /*39b0*/  IADD3 R161, R159, R2, RZ ;  /* 0x000000029fa17210 */ /* 0x000fe20007ffe0ff */
[----:B------:R-:W-:-:S03]  /*39c0*/  UIADD3 UR35, UR35, UR37, URZ ;  /* 0x0000002523237290 */ /* 0x000fc6000fffe03f */
[C---:B------:R-:W-:Y:S01]  /*39d0*/  IADD3 R116, R161.reuse, 0x20, RZ ;  /* 0x00000020a1747810 */ /* 0x040fe20007ffe0ff */
        /* <DEDUP_REMOVED lines=20> */
[----:B----4-:R-:W-:Y:S04]  /*3b20*/  STS.128 [R160.X16+0x400], R112 ;  /* 0x00040070a0007388 */ /* 0x010fe8000000cc00 */
[----:B------:R-:W-:Y:S04]  /*3b30*/  STS.128 [R174.X16+0x600], R100 ;  /* 0x00060064ae007388 */ /* 0x000fe8000000cc00 */
[----:B------:R-:W-:Y:S04]  /*3b40*/  STS.128 [R175.X16+0x800], R96 ;  /* 0x00080060af007388 */ /* 0x000fe8000000cc00 */
[----:B------:R-:W-:Y:S04]  /*3b50*/  STS.128 [R187.X16+0xa00], R92 ;  /* 0x000a005cbb007388 */ /* 0x000fe8000000cc00 */
[----:B------:R0:W-:Y:S04]  /*3b60*/  STS.128 [R188.X16+0xc00], R88 ;  /* 0x000c0058bc007388 */ /* 0x0001e8000000cc00 */
[----:B------:R1:W-:Y:S01]  /*3b70*/  STS.128 [R189.X16+0xe00], R84 ;  /* 0x000e0054bd007388 */ /* 0x0003e2000000cc00 */
[----:B------:R-:W-:-:S06]  /*3b80*/  NOP ;  /* 0x0000000000007918 */ /* 0x000fcc0000000000 */
[----:B------:R2:W3:Y:S04]  /*3b90*/  LDG.E.128 R116, [R156.64] ;  /* 0x000000189c747981 */ /* 0x0004e8000c1e1d00 */
[----:B------:R2:W4:Y:S04]  /*3ba0*/  LDG.E.128 R120, [R156.64+0x200] ;  /* 0x000200189c787981 */ /* 0x000528000c1e1d00 */
[----:B------:R2:W3:Y:S04]  /*3bb0*/  LDG.E.128 R124, [R156.64+0x400] ;  /* 0x000400189c7c7981 */ /* 0x0004e8000c1e1d00 */
[----:B------:R2:W3:Y:S04]  /*3bc0*/  LDG.E.128 R128, [R156.64+0x600] ;  /* 0x000600189c807981 */ /* 0x0004e8000c1e1d00 */
[----:B------:R2:W3:Y:S04]  /*3bd0*/  LDG.E.128 R132, [R156.64+0x800] ;  /* 0x000800189c847981 */ /* 0x0004e8000c1e1d00 */
[----:B------:R2:W3:Y:S04]  /*3be0*/  LDG.E.128 R136, [R156.64+0xa00] ;  /* 0x000a00189c887981 */ /* 0x0004e8000c1e1d00 */
[----:B------:R2:W3:Y:S04]  /*3bf0*/  LDG.E.128 R140, [R156.64+0xc00] ;  /* 0x000c00189c8c7981 */ /* 0x0004e8000c1e1d00 */
[----:B------:R2:W4:Y:S01]  /*3c00*/  LDG.E.128 R144, [R156.64+0xe00] ;  /* 0x000e00189c907981 */ /* 0x000522000c1e1d00 */
[----:B------:R-:W-:Y:S01]  /*3c10*/  UIADD3 UR34, UR16, -0x1, URZ ;  /* 0xffffffff10227890 */ /* 0x000fe2000fffe03f */
[----:B------:R-:W-:-:S02]  /*3c20*/  LOP3.LUT P0, RZ, R0, 0x1f, RZ, 0xc0, !PT ;  /* 0x0000001f00ff7812 */ /* 0x000fc4000780c0ff */
[----:B------:R-:W-:Y:S01]  /*3c30*/  ISETP.NE.AND P1, PT, R0, RZ, PT ;  /* 0x000000ff0000720c */ /* 0x000fe20003f25270 */
[----:B------:R-:W-:Y:S01]  /*3c40*/  ULEA.HI UR35, UR34, UR34, URZ, 0x1 ;  /* 0x0000002222237291 */ /* 0x000fe2000f8f083f */
[----:B------:R1:W2:Y:S01]  /*3c50*/  R2UR UR45, R149 ;  /* 0x00000000952d73c2 */ /* 0x0002a200000e0000 */
[----:B0-----:R-:W-:Y:S02]  /*3c60*/  MOV R90, c[0x0][0x16c] ;  /* 0x00005b00005a7a02 */ /* 0x001fe40000000f00 */
[----:B------:R-:W-:-:S04]  /*3c70*/  ULOP3.LUT UR35, UR35, 0xfffffe, URZ, 0xc0, !UPT ;  /* 0x00fffffe23237892 */ /* 0x000fc8000f8ec03f */
[----:B------:R-:W-:Y:S01]  /*3c80*/  UIADD3 UR35, UR34, -UR35, URZ ;  /* 0x8000002322237290 */ /* 0x000fe2000fffe03f */
[----:B------:R-:W0:Y:S01]  /*3c90*/  R2UR UR44, R148 ;  /* 0x00000000942c73c2 */ /* 0x000e2200000e0000 */
[----:B-1----:R-:W-:Y:S01]  /*3ca0*/  IADD3 R149, R0, 0x200, RZ ;  /* 0x0000020000957810 */ /* 0x002fe20007ffe0ff */
[----:B--2---:R-:W-:-:S04]  /*3cb0*/  FMUL.FTZ R84, R9, UR45 ;  /* 0x0000002d09547c20 */ /* 0x004fc80008410000 */
[----:B------:R-:W-:Y:S02]  /*3cc0*/  FMUL.RZ R85, R84, 0.15915493667125701904 ;  /* 0x3e22f98354557820 */ /* 0x000fe4000040c000 */
[----:B------:R-:W-:Y:S02]  /*3cd0*/  FMUL.FTZ R84, R10, UR45 ;  /* 0x0000002d0a547c20 */ /* 0x000fe40008410000 */
[----:B------:R-:W-:Y:S01]  /*3ce0*/  MUFU.SIN R198, R85 ;  /* 0x0000005500c67308 */ /* 0x000fe20000000400 */
[----:B0-----:R-:W-:Y:S01]  /*3cf0*/  MOV R157, UR44 ;  /* 0x0000002c009d7c02 */ /* 0x001fe20008000f00 */
[----:B------:R-:W-:Y:S02]  /*3d00*/  FMUL.RZ R86, R84, 0.15915493667125701904 ;  /* 0x3e22f98354567820 */ /* 0x000fe4000040c000 */
[----:B------:R-:W-:Y:S02]  /*3d10*/  FMUL.FTZ R84, R11, UR45 ;  /* 0x0000002d0b547c20 */ /* 0x000fe40008410000 */
[----:B------:R-:W-:-:S02]  /*3d20*/  FMUL.FTZ R157, R157, 1.4426950216293334961 ;  /* 0x3fb8aa3b9d9d7820 */ /* 0x000fc40000410000 */
[----:B------:R-:W-:Y:S01]  /*3d30*/  FMUL.RZ R87, R84, 0.15915493667125701904 ;  /* 0x3e22f98354577820 */ /* 0x000fe2000040c000 */
[----:B------:R0:W-:Y:S01]  /*3d40*/  MUFU.COS R158, R85 ;  /* 0x00000055009e7308 */ /* 0x0001e20000000000 */
[----:B------:R-:W-:Y:S02]  /*3d50*/  FMUL.FTZ R84, R12, UR45 ;  /* 0x0000002d0c547c20 */ /* 0x000fe40008410000 */
[C---:B------:R-:W-:Y:S02]  /*3d60*/  FMUL.FTZ R92, R157.reuse, R9 ;  /* 0x000000099d5c7220 */ /* 0x040fe40000410000 */
[----:B------:R-:W-:Y:S02]  /*3d70*/  FMUL.RZ R88, R84, 0.15915493667125701904 ;  /* 0x3e22f98354587820 */ /* 0x000fe4000040c000 */
[----:B------:R-:W-:Y:S01]  /*3d80*/  FMUL.FTZ R84, R4, UR45 ;  /* 0x0000002d04547c20 */ /* 0x000fe20008410000 */
[----:B------:R-:W-:Y:S01]  /*3d90*/  MUFU.SIN R185, R86 ;  /* 0x0000005600b97308 */ /* 0x000fe20000000400 */
[----:B------:R-:W-:-:S02]  /*3da0*/  FMUL.FTZ R197, R157, R10 ;  /* 0x0000000a9dc57220 */ /* 0x000fc40000410000 */
[----:B0-----:R-:W-:Y:S02]  /*3db0*/  FMUL.RZ R85, R84, 0.15915493667125701904 ;  /* 0x3e22f98354557820 */ /* 0x001fe4000040c000 */
[----:B------:R-:W-:Y:S02]  /*3dc0*/  FMUL.FTZ R84, R6, UR45 ;  /* 0x0000002d06547c20 */ /* 0x000fe40008410000 */
[C---:B------:R-:W-:Y:S01]  /*3dd0*/  FMUL.FTZ R199, R157.reuse, R11 ;  /* 0x0000000b9dc77220 */ /* 0x040fe20000410000 */
        /* <DEDUP_REMOVED lines=34> */
[----:B------:R-:W-:-:S04]  /*4000*/  FMUL.FTZ R84, R17, UR45 ;  /* 0x0000002d11547c20 */ /* 0x000fc80008410000 */
[----:B------:R-:W-:Y:S01]  /*4010*/  FMUL.RZ R89, R84, 0.15915493667125701904 ;  /* 0x3e22f98354597820 */ /* 0x000fe2000040c000 */
[----:B------:R0:W-:Y:S01]  /*4020*/  MUFU.COS R170, R86 ;  /* 0x0000005600aa7308 */ /* 0x0001e20000000000 */
[----:B------:R-:W-:-:S07]  /*4030*/  FMUL.FTZ R84, R18, UR45 ;  /* 0x0000002d12547c20 */ /* 0x000fce0008410000 */
[----:B------:R-:W-:Y:S01]  /*4040*/  MUFU.SIN R167, R87 ;  /* 0x0000005700a77308 */ /* 0x000fe20000000400 */
[----:B0-----:R-:W-:-:S07]  /*4050*/  MOV R86, UR35 ;  /* 0x0000002300567c02 */ /* 0x001fce0008000f00 */
[----:B------:R0:W-:Y:S08]  /*4060*/  MUFU.COS R168, R87 ;  /* 0x0000005700a87308 */ /* 0x0001f00000000000 */
[----:B------:R-:W-:Y:S01]  /*4070*/  MUFU.SIN R165, R88 ;  /* 0x0000005800a57308 */ /* 0x000fe20000000400 */
[----:B0-----:R-:W-:-:S05]  /*4080*/  MOV R87, 0x100 ;  /* 0x0000010000577802 */ /* 0x001fca0000000f00 */
[----:B------:R-:W-:Y:S01]  /*4090*/  @!P1 IMAD R149, R86, R87, UR7 ;  /* 0x0000000756959e24 */ /* 0x000fe2000f8e0257 */
[----:B------:R-:W-:Y:S01]  /*40a0*/  LEA R86, R2, R159, 0x3 ;  /* 0x0000009f02567211 */ /* 0x000fe200078e18ff */
[----:B------:R0:W-:Y:S08]  /*40b0*/  MUFU.COS R166, R88 ;  /* 0x0000005800a67308 */ /* 0x0001f00000000000 */
[----:B------:R-:W-:Y:S01]  /*40c0*/  MUFU.SIN R163, R89 ;  /* 0x0000005900a37308 */ /* 0x000fe20000000400 */
[----:B0-----:R-:W-:-:S02]  /*40d0*/  FMUL.RZ R88, R84, 0.15915493667125701904 ;  /* 0x3e22f98354587820 */ /* 0x001fc4000040c000 */
[----:B------:R-:W-:-:S05]  /*40e0*/  IMAD R84, R2, 0x7, R161 ;  /* 0x0000000702547824 */ /* 0x000fca00078e02a1 */
[----:B------:R0:W-:Y:S01]  /*40f0*/  MUFU.COS R164, R89 ;  /* 0x0000005900a47308 */ /* 0x0001e20000000000 */
[C---:B------:R-:W-:Y:S02]  /*4100*/  IADD3 R85, R84.reuse, 0x1, RZ ;  /* 0x0000000154557810 */ /* 0x040fe40007ffe0ff */
[C---:B------:R-:W-:Y:S02]  /*4110*/  IADD3 R87, R84.reuse, 0x2, RZ ;  /* 0x0000000254577810 */ /* 0x040fe40007ffe0ff */
[C---:B------:R-:W-:Y:S02]  /*4120*/  IADD3 R91, R84.reuse, 0x4, RZ ;  /* 0x00000004545b7810 */ /* 0x040fe40007ffe0ff */
[C---:B------:R-:W-:Y:S01]  /*4130*/  IADD3 R93, R84.reuse, 0x5, RZ ;  /* 0x00000005545d7810 */ /* 0x040fe20007ffe0ff */
[----:B------:R-:W1:Y:S01]  /*4140*/  MUFU.EX2 R159, R92 ;  /* 0x0000005c009f7308 */ /* 0x000e620000000800 */
[C---:B0-----:R-:W-:Y:S02]  /*4150*/  IADD3 R89, R84.reuse, 0x3, RZ ;  /* 0x0000000354597810 */ /* 0x041fe40007ffe0ff */
[----:B------:R-:W-:-:S02]  /*4160*/  IADD3 R95, R84, 0x6, RZ ;  /* 0x00000006545f7810 */ /* 0x000fc40007ffe0ff */
[C---:B------:R-:W-:Y:S02]  /*4170*/  LEA.HI.SX32 R190, R84.reuse, R84, 0x1b ;  /* 0x0000005454be7211 */ /* 0x040fe400078fdaff */
[----:B------:R-:W-:Y:S01]  /*4180*/  IADD3 R97, R84, 0x7, RZ ;  /* 0x0000000754617810 */ /* 0x000fe20007ffe0ff */
[----:B------:R-:W-:Y:S01]  /*4190*/  MUFU.SIN R161, R88 ;  /* 0x0000005800a17308 */ /* 0x000fe20000000400 */
[-C--:B------:R-:W-:Y:S02]  /*41a0*/  LEA.HI.SX32 R191, R85, R86.reuse, 0x1b ;  /* 0x0000005655bf7211 */ /* 0x080fe400078fdaff */
[-C--:B------:R-:W-:Y:S02]  /*41b0*/  LEA.HI.SX32 R192, R87, R86.reuse, 0x1b ;  /* 0x0000005657c07211 */ /* 0x080fe400078fdaff */
[-C--:B------:R-:W-:Y:S02]  /*41c0*/  LEA.HI.SX32 R148, R89, R86.reuse, 0x1b ;  /* 0x0000005659947211 */ /* 0x080fe400078fdaff */
[-C--:B------:R-:W-:Y:S01]  /*41d0*/  LEA.HI.SX32 R193, R91, R86.reuse, 0x1b ;  /* 0x000000565bc17211 */ /* 0x080fe200078fdaff */
[----:B------:R0:W-:Y:S01]  /*41e0*/  MUFU.COS R162, R88 ;  /* 0x0000005800a27308 */ /* 0x0001e20000000000 */
[----:B------:R-:W-:Y:S01]  /*41f0*/  LEA.HI.SX32 R194, R93, R86, 0x1b ;  /* 0x000000565dc27211 */ /* 0x000fe200078fdaff */
[----:B-1----:R-:W-:Y:S01]  /*4200*/  FMUL.FTZ R158, R159, R158 ;  /* 0x0000009e9f9e7220 */ /* 0x002fe20000410000 */
[-C--:B------:R-:W-:Y:S01]  /*4210*/  LEA.HI.SX32 R195, R95, R86.reuse, 0x1b ;  /* 0x000000565fc37211 */ /* 0x080fe200078fdaff */
[----:B------:R-:W-:Y:S01]  /*4220*/  LDS.128 R100, [R193.X16+0x40] ;  /* 0x00004000c1647984 */ /* 0x000fe2000000cc00 */
[----:B------:R-:W-:Y:S01]  /*4230*/  LEA.HI.SX32 R196, R97, R86, 0x1b ;  /* 0x0000005661c47211 */ /* 0x000fe200078fdaff */
[----:B------:R-:W-:-:S02]  /*4240*/  FMUL.FTZ R159, R159, R198 ;  /* 0x000000c69f9f7220 */ /* 0x000fc40000410000 */
[----:B------:R-:W1:Y:S01]  /*4250*/  LDS.128 R84, [R190.X16] ;  /* 0x00000000be547984 */ /* 0x000e62000000cc00 */
[----:B------:R-:W2:Y:S03]  /*4260*/  MUFU.EX2 R197, R197 ;  /* 0x000000c500c57308 */ /* 0x000ea60000000800 */
[----:B0-----:R-:W0:Y:S04]  /*4270*/  LDS.128 R88, [R191.X16+0x10] ;  /* 0x00001000bf587984 */ /* 0x001e28000000cc00 */
[----:B------:R-:W0:Y:S01]  /*4280*/  LDS.128 R92, [R192.X16+0x20] ;  /* 0x00002000c05c7984 */ /* 0x000e22000000cc00 */
[----:B------:R-:W0:Y:S03]  /*4290*/  MUFU.EX2 R199, R199 ;  /* 0x000000c700c77308 */ /* 0x000e260000000800 */
[----:B------:R-:W0:Y:S04]  /*42a0*/  LDS.128 R96, [R148.X16+0x30] ;  /* 0x0000300094607984 */ /* 0x000e28000000cc00 */
[----:B------:R-:W0:Y:S01]  /*42b0*/  LDS.128 R104, [R194.X16+0x50] ;  /* 0x00005000c2687984 */ /* 0x000e22000000cc00 */
[----:B------:R-:W0:Y:S03]  /*42c0*/  MUFU.EX2 R200, R200 ;  /* 0x000000c800c87308 */ /* 0x000e260000000800 */
[----:B------:R-:W0:Y:S04]  /*42d0*/  LDS.128 R108, [R195.X16+0x60] ;  /* 0x00006000c36c7984 */ /* 0x000e28000000cc00 */
[----:B------:R-:W0:Y:S04]  /*42e0*/  LDS.128 R112, [R196.X16+0x70] ;  /* 0x00007000c4707984 */ /* 0x000e28000000cc00 */
[----:B---3--:R3:W-:Y:S04]  /*42f0*/  STS.128 [R150.X16+0x4200], R116 ;  /* 0x0042007496007388 */ /* 0x0087e8000000cc00 */
[----:B----4-:R4:W-:Y:S04]  /*4300*/  STS.128 [R151.X16+0x4400], R120 ;  /* 0x0044007897007388 */ /* 0x0109e8000000cc00 */
[----:B------:R1:W-:Y:S04]  /*4310*/  STS.128 [R160.X16+0x4600], R124 ;  /* 0x0046007ca0007388 */ /* 0x0003e8000000cc00 */
[----:B------:R-:W-:Y:S04]  /*4320*/  STS.128 [R174.X16+0x4800], R128 ;  /* 0x00480080ae007388 */ /* 0x000fe8000000cc00 */
[----:B------:R2:W-:Y:S01]  /*4330*/  STS.128 [R175.X16+0x4a00], R132 ;  /* 0x004a0084af007388 */ /* 0x0005e2000000cc00 */
[----:B---3--:R-:W-:Y:S01]  /*4340*/  MOV R117, RZ ;  /* 0x000000ff00757202 */ /* 0x008fe20000000f00 */
[----:B------:R-:W-:Y:S01]  /*4350*/  CS2R R118, SRZ ;  /* 0x0000000000767805 */ /* 0x000fe2000001ff00 */
[----:B------:R-:W-:Y:S01]  /*4360*/  MOV R116, 0x3f800000 ;  /* 0x3f80000000747802 */ /* 0x000fe20000000f00 */
[----:B------:R-:W-:Y:S01]  /*4370*/  STS.128 [R187.X16+0x4c00], R136 ;  /* 0x004c0088bb007388 */ /* 0x000fe2000000cc00 */
[----:B----4-:R-:W-:-:S03]  /*4380*/  MOV R120, 0x10 ;  /* 0x0000001000787802 */ /* 0x010fc60000000f00 */
[----:B------:R3:W-:Y:S01]  /*4390*/  STS.128 [R188.X16+0x4e00], R140 ;  /* 0x004e008cbc007388 */ /* 0x0007e2000000cc00 */
[----:B-1----:R-:W-:-:S03]  /*43a0*/  FMUL.FTZ R160, R157, R4 ;  /* 0x000000049da07220 */ /* 0x002fc60000410000 */
[----:B------:R1:W-:Y:S01]  /*43b0*/  STS.128 [R189.X16+0x5000], R144 ;  /* 0x00500090bd007388 */ /* 0x0003e2000000cc00 */
[----:B------:R-:W-:-:S06]  /*43c0*/  NOP ;  /* 0x0000000000007918 */ /* 0x000fcc0000000000 */
[----:B--2---:R-:W-:Y:S01]  /*43d0*/  @!P0 IMAD.WIDE R174, R201, R120, UR26 ;  /* 0x0000001ac9ae8e25 */ /* 0x004fe2000f8e0278 */
[----:B------:R-:W-:Y:S03]  /*43e0*/  LDS.128 R136, [R190.X16+0x4200] ;  /* 0x00420000be887984 */ /* 0x000fe6000000cc00 */
[----:B------:R-:W-:Y:S01]  /*43f0*/  FMUL.FTZ R239, R84, R9 ;  /* 0x0000000954ef7220 */ /* 0x000fe20000410000 */
[----:B------:R2:W4:Y:S01]  /*4400*/  LDS.128 R140, [R191.X16+0x4210] ;  /* 0x00421000bf8c7984 */ /* 0x000522000000cc00 */
[----:B---3--:R-:W3:Y:S01]  /*4410*/  MUFU.EX2 R188, R160 ;  /* 0x000000a000bc7308 */ /* 0x008ee20000000800 */
[----:B------:R-:W-:Y:S01]  /*4420*/  FMUL.FTZ R185, R197, R185 ;  /* 0x000000b9c5b97220 */ /* 0x000fe20000410000 */
[----:B-1----:R-:W-:Y:S01]  /*4430*/  SHF.L.U32 R189, R149, 0x3, RZ ;  /* 0x0000000395bd7819 */ /* 0x002fe200000006ff */
[----:B------:R-:W1:Y:S01]  /*4440*/  LDS.128 R144, [R192.X16+0x4220] ;  /* 0x00422000c0907984 */ /* 0x000e62000000cc00 */
[----:B------:R-:W-:-:S02]  /*4450*/  FMUL.FTZ R186, R197, R186 ;  /* 0x000000bac5ba7220 */ /* 0x000fc40000410000 */
[----:B------:R-:W-:Y:S01]  /*4460*/  FMUL.FTZ R236, R87, R10 ;  /* 0x0000000a57ec7220 */ /* 0x000fe20000410000 */
[----:B------:R-:W1:Y:S01]  /*4470*/  LDS.128 R148, [R148.X16+0x4230] ;  /* 0x0042300094947984 */ /* 0x000e62000000cc00 */
[C---:B0-----:R-:W-:Y:S02]  /*4480*/  FMUL.FTZ R183, R199.reuse, R183 ;  /* 0x000000b7c7b77220 */ /* 0x041fe40000410000 */
[----:B------:R-:W-:Y:S01]  /*4490*/  FMUL.FTZ R184, R199, R184 ;  /* 0x000000b8c7b87220 */ /* 0x000fe20000410000 */
[----:B------:R-:W0:Y:S01]  /*44a0*/  LDS.128 R120, [R193.X16+0x4240] ;  /* 0x00424000c1787984 */ /* 0x000e22000000cc00 */
[----:B------:R-:W-:Y:S02]  /*44b0*/  FMUL.FTZ R235, R88, R11 ;  /* 0x0000000b58eb7220 */ /* 0x000fe40000410000 */
[C---:B------:R-:W-:Y:S01]  /*44c0*/  FMUL.FTZ R181, R200.reuse, R181 ;  /* 0x000000b5c8b57220 */ /* 0x040fe20000410000 */
[----:B------:R-:W0:Y:S01]  /*44d0*/  LDS.128 R124, [R194.X16+0x4250] ;  /* 0x00425000c27c7984 */ /* 0x000e22000000cc00 */
[----:B------:R-:W-:-:S02]  /*44e0*/  FMUL.FTZ R182, R200, R182 ;  /* 0x000000b6c8b67220 */ /* 0x000fc40000410000 */
[----:B------:R-:W-:Y:S01]  /*44f0*/  FMUL.FTZ R232, R91, R12 ;  /* 0x0000000c5be87220 */ /* 0x000fe20000410000 */
[----:B------:R-:W0:Y:S01]  /*4500*/  LDS.128 R128, [R195.X16+0x4260] ;  /* 0x00426000c3807984 */ /* 0x000e22000000cc00 */
[----:B------:R-:W-:Y:S02]  /*4510*/  FMUL.FTZ R231, R92, R4 ;  /* 0x000000045ce77220 */ /* 0x000fe40000410000 */
[----:B------:R-:W-:Y:S01]  /*4520*/  FMUL.FTZ R228, R95, R6 ;  /* 0x000000065fe47220 */ /* 0x000fe20000410000 */
[----:B------:R-:W0:Y:S01]  /*4530*/  LDS.128 R132, [R196.X16+0x4270] ;  /* 0x00427000c4847984 */ /* 0x000e22000000cc00 */
[----:B------:R-:W-:-:S03]  /*4540*/  FMUL.FTZ R187, R19, UR45 ;  /* 0x0000002d13bb7c20 */ /* 0x000fc60008410000 */
[----:B------:R4:W-:Y:S01]  /*4550*/  STS.64 [R189+0x11c80], R158 ;  /* 0x011c809ebd007388 */ /* 0x0009e20000000a00 */
[----:B------:R-:W-:Y:S02]  /*4560*/  FMUL.FTZ R239, R80, R239 ;  /* 0x000000ef50ef7220 */ /* 0x000fe40000410000 */
[----:B------:R-:W-:Y:S01]  /*4570*/  FMUL.FTZ R236, R81, R236 ;  /* 0x000000ec51ec7220 */ /* 0x000fe20000410000 */
[----:B------:R-:W-:Y:S01]  /*4580*/  BAR.SYNC.DEFER_BLOCKING 0x0 ;  /* 0x0000000000007b1d */ /* 0x000fe20000010000 */
[----:B--2---:R-:W-:Y:S02]  /*4590*/  FMUL.FTZ R191, R239, R185 ;  /* 0x000000b9efbf7220 */ /* 0x004fe40000410000 */
[C---:B---3--:R-:W-:Y:S02]  /*45a0*/  FMUL.FTZ R180, R188.reuse, R180 ;  /* 0x000000b4bcb47220 */ /* 0x048fe40000410000 */
[----:B------:R-:W-:Y:S02]  /*45b0*/  FMUL.FTZ R179, R188, R179 ;  /* 0x000000b3bcb37220 */ /* 0x000fe40000410000 */
[----:B------:R-:W-:-:S02]  /*45c0*/  FMUL.FTZ R235, R82, R235 ;  /* 0x000000eb52eb7220 */ /* 0x000fc40000410000 */
[C---:B----4-:R-:W-:Y:S02]  /*45d0*/  FMUL.FTZ R189, R157.reuse, R6 ;  /* 0x000000069dbd7220 */ /* 0x050fe40000410000 */
[----:B------:R-:W-:Y:S02]  /*45e0*/  FMUL.FTZ R188, R157, R7 ;  /* 0x000000079dbc7220 */ /* 0x000fe40000410000 */
[----:B------:R-:W-:Y:S02]  /*45f0*/  FMUL.FTZ R232, R83, R232 ;  /* 0x000000e853e87220 */ /* 0x000fe40000410000 */
[----:B------:R-:W-:Y:S02]  /*4600*/  FMUL.FTZ R231, R76, R231 ;  /* 0x000000e74ce77220 */ /* 0x000fe40000410000 */
[----:B------:R-:W-:Y:S02]  /*4610*/  FMUL.FTZ R228, R77, R228 ;  /* 0x000000e44de47220 */ /* 0x000fe40000410000 */
[----:B------:R-:W-:-:S02]  /*4620*/  FMUL.FTZ R227, R96, R7 ;  /* 0x0000000760e37220 */ /* 0x000fc40000410000 */
[----:B------:R-:W-:Y:S01]  /*4630*/  FMUL.RZ R198, R187, 0.15915493667125701904 ;  /* 0x3e22f983bbc67820 */ /* 0x000fe2000040c000 */
[----:B------:R2:W5:Y:S01]  /*4640*/  @!P0 LDG.E.128 R116, [R174.64] ;  /* 0x00000018ae748981 */ /* 0x000562000c1e1d00 */
[----:B------:R-:W3:Y:S01]  /*4650*/  MUFU.EX2 R189, R189 ;  /* 0x000000bd00bd7308 */ /* 0x000ee20000000800 */
[----:B------:R-:W-:Y:S01]  /*4660*/  FMUL.FTZ R227, R78, R227 ;  /* 0x000000e34ee37220 */ /* 0x000fe20000410000 */
[----:B------:R-:W-:Y:S01]  /*4670*/  ISETP.NE.AND P0, PT, R0, 0x7f, PT ;  /* 0x0000007f0000780c */ /* 0x000fe20003f05270 */
[----:B------:R-:W-:Y:S01]  /*4680*/  FMUL.FTZ R224, R99, R8 ;  /* 0x0000000863e07220 */ /* 0x000fe20000410000 */
[----:B------:R-:W-:Y:S01]  /*4690*/  BSSY B0, `(.L_x_3776) ;  /* 0x0000114000007945 */ /* 0x000fe20003800000 */
[----:B------:R-:W-:Y:S02]  /*46a0*/  FMUL.FTZ R223, R100, R13 ;  /* 0x0000000d64df7220 */ /* 0x000fe40000410000 */
[----:B------:R-:W-:Y:S01]  /*46b0*/  FMUL.FTZ R224, R79, R224 ;  /* 0x000000e04fe07220 */ /* 0x000fe20000410000 */
[----:B------:R-:W-:Y:S01]  /*46c0*/  MUFU.SIN R187, R198 ;  /* 0x000000c600bb7308 */ /* 0x000fe20000000400 */
[----:B--2---:R-:W-:-:S02]  /*46d0*/  FMUL.FTZ R175, R85, R9 ;  /* 0x0000000955af7220 */ /* 0x004fc40000410000 */
[----:B------:R-:W-:Y:S02]  /*46e0*/  FMUL.FTZ R174, R86, R10 ;  /* 0x0000000a56ae7220 */ /* 0x000fe40000410000 */
[----:B------:R-:W-:Y:S02]  /*46f0*/  FMUL.FTZ R238, R80, R175 ;  /* 0x000000af50ee7220 */ /* 0x000fe40000410000 */
[----:B------:R-:W-:Y:S01]  /*4700*/  FMUL.FTZ R237, R81, R174 ;  /* 0x000000ae51ed7220 */ /* 0x000fe20000410000 */
[----:B------:R-:W-:Y:S01]  /*4710*/  MUFU.COS R160, R198 ;  /* 0x000000c600a07308 */ /* 0x000fe20000000000 */
[C---:B------:R-:W-:Y:S02]  /*4720*/  FMUL.FTZ R175, R238.reuse, R185 ;  /* 0x000000b9eeaf7220 */ /* 0x040fe40000410000 */
[-C--:B------:R-:W-:Y:S02]  /*4730*/  FFMA.FTZ R193, R238, R186.reuse, R191 ;  /* 0x000000baeec17223 */ /* 0x080fe400000100bf */
[----:B------:R-:W-:-:S02]  /*4740*/  FFMA.FTZ R190, R239, R186, -R175 ;  /* 0x000000baefbe7223 */ /* 0x000fc400000108af */
[----:B------:R-:W-:Y:S01]  /*4750*/  FADD.FTZ R193, R236, R193 ;  /* 0x000000c1ecc17221 */ /* 0x000fe20000010000 */
[----:B------:R-:W2:Y:S01]  /*4760*/  MUFU.EX2 R191, R188 ;  /* 0x000000bc00bf7308 */ /* 0x000ea20000000800 */
[----:B------:R-:W-:Y:S02]  /*4770*/  FADD.FTZ R190, R237, R190 ;  /* 0x000000beedbe7221 */ /* 0x000fe40000010000 */
[C---:B------:R-:W-:Y:S02]  /*4780*/  FMUL.FTZ R175, R183.reuse, R193 ;  /* 0x000000c1b7af7220 */ /* 0x040fe40000410000 */
[-C--:B------:R-:W-:Y:S02]  /*4790*/  FMUL.FTZ R194, R183, R190.reuse ;  /* 0x000000beb7c27220 */ /* 0x080fe40000410000 */
[----:B------:R-:W-:Y:S02]  /*47a0*/  FFMA.FTZ R192, R184, R190, -R175 ;  /* 0x000000beb8c07223 */ /* 0x000fe400000108af */
[----:B------:R-:W-:-:S02]  /*47b0*/  FMUL.FTZ R175, R89, R11 ;  /* 0x0000000b59af7220 */ /* 0x000fc40000410000 */
[----:B------:R-:W-:Y:S02]  /*47c0*/  FMUL.FTZ R174, R157, R8 ;  /* 0x000000089dae7220 */ /* 0x000fe40000410000 */
[----:B------:R-:W-:Y:S02]  /*47d0*/  FFMA.FTZ R193, R184, R193, R194 ;  /* 0x000000c1b8c17223 */ /* 0x000fe400000100c2 */
[----:B------:R-:W-:Y:S02]  /*47e0*/  FMUL.FTZ R234, R82, R175 ;  /* 0x000000af52ea7220 */ /* 0x000fe40000410000 */
[C---:B---3--:R-:W-:Y:S02]  /*47f0*/  FMUL.FTZ R178, R189.reuse, R178 ;  /* 0x000000b2bdb27220 */ /* 0x048fe40000410000 */
[----:B------:R-:W-:Y:S02]  /*4800*/  FMUL.FTZ R177, R189, R177 ;  /* 0x000000b1bdb17220 */ /* 0x000fe40000410000 */
[----:B------:R-:W-:Y:S01]  /*4810*/  FMUL.FTZ R175, R20, UR45 ;  /* 0x0000002d14af7c20 */ /* 0x000fe20008410000 */
[----:B------:R3:W4:Y:S01]  /*4820*/  MUFU.EX2 R189, R174 ;  /* 0x000000ae00bd7308 */ /* 0x0007220000000800 */
[----:B------:R-:W-:-:S02]  /*4830*/  FADD.FTZ R193, R234, R193 ;  /* 0x000000c1eac17221 */ /* 0x000fc40000010000 */
[----:B------:R-:W-:Y:S02]  /*4840*/  FMUL.RZ R194, R175, 0.15915493667125701904 ;  /* 0x3e22f983afc27820 */ /* 0x000fe4000040c000 */
[----:B------:R-:W-:Y:S02]  /*4850*/  FADD.FTZ R192, R235, R192 ;  /* 0x000000c0ebc07221 */ /* 0x000fe40000010000 */
[----:B--2---:R-:W-:Y:S01]  /*4860*/  FMUL.FTZ R175, R191, R156 ;  /* 0x0000009cbfaf7220 */ /* 0x004fe20000410000 */
[----:B------:R-:W-:Y:S01]  /*4870*/  MUFU.SIN R188, R194 ;  /* 0x000000c200bc7308 */ /* 0x000fe20000000400 */
[C---:B------:R-:W-:Y:S02]  /*4880*/  FMUL.FTZ R195, R181.reuse, R193 ;  /* 0x000000c1b5c37220 */ /* 0x040fe40000410000 */
[----:B------:R-:W-:Y:S02]  /*4890*/  FMUL.FTZ R156, R90, R12 ;  /* 0x0000000c5a9c7220 */ /* 0x000fe40000410000 */
[----:B---3--:R-:W-:-:S02]  /*48a0*/  FMUL.FTZ R174, R181, R192 ;  /* 0x000000c0b5ae7220 */ /* 0x008fc40000410000 */
[----:B------:R-:W-:Y:S02]  /*48b0*/  FMUL.FTZ R190, R157, R13 ;  /* 0x0000000d9dbe7220 */ /* 0x000fe40000410000 */
[C---:B------:R-:W-:Y:S02]  /*48c0*/  FFMA.FTZ R192, R182.reuse, R192, -R195 ;  /* 0x000000c0b6c07223 */ /* 0x040fe400000108c3 */
[----:B------:R-:W-:Y:S02]  /*48d0*/  FMUL.FTZ R233, R83, R156 ;  /* 0x0000009c53e97220 */ /* 0x000fe40000410000 */
[----:B------:R-:W-:Y:S01]  /*48e0*/  FFMA.FTZ R193, R182, R193, R174 ;  /* 0x000000c1b6c17223 */ /* 0x000fe200000100ae */
[----:B------:R-:W2:Y:S01]  /*48f0*/  MUFU.EX2 R190, R190 ;  /* 0x000000be00be7308 */ /* 0x000ea20000000800 */
[----:B------:R-:W-:Y:S02]  /*4900*/  FADD.FTZ R192, R233, R192 ;  /* 0x000000c0e9c07221 */ /* 0x000fe40000010000 */
[----:B------:R-:W-:-:S02]  /*4910*/  FMUL.FTZ R176, R191, R176 ;  /* 0x000000b0bfb07220 */ /* 0x000fc40000410000 */
[----:B----4-:R-:W-:Y:S02]  /*4920*/  FMUL.FTZ R174, R189, R154 ;  /* 0x0000009abdae7220 */ /* 0x010fe40000410000 */
[----:B------:R-:W-:Y:S01]  /*4930*/  FMUL.FTZ R191, R157, R14 ;  /* 0x0000000e9dbf7220 */ /* 0x000fe20000410000 */
[----:B------:R-:W-:Y:S01]  /*4940*/  MUFU.COS R156, R194 ;  /* 0x000000c2009c7308 */ /* 0x000fe20000000000 */
[----:B------:R-:W-:Y:S02]  /*4950*/  FADD.FTZ R193, R232, R193 ;  /* 0x000000c1e8c17221 */ /* 0x000fe40000010000 */
[----:B------:R-:W-:Y:S02]  /*4960*/  FMUL.FTZ R154, R179, R192 ;  /* 0x000000c0b39a7220 */ /* 0x000fe40000410000 */
[----:B------:R-:W-:Y:S02]  /*4970*/  FMUL.FTZ R173, R189, R173 ;  /* 0x000000adbdad7220 */ /* 0x000fe40000410000 */
[-C--:B------:R-:W-:Y:S01]  /*4980*/  FFMA.FTZ R195, R180, R193.reuse, R154 ;  /* 0x000000c1b4c37223 */ /* 0x080fe2000001009a */
[----:B------:R-:W3:Y:S01]  /*4990*/  MUFU.EX2 R191, R191 ;  /* 0x000000bf00bf7308 */ /* 0x000ee20000000800 */
[----:B------:R-:W-:-:S02]  /*49a0*/  FMUL.FTZ R193, R179, R193 ;  /* 0x000000c1b3c17220 */ /* 0x000fc40000410000 */
[----:B------:R-:W-:Y:S02]  /*49b0*/  FMUL.FTZ R189, R93, R4 ;  /* 0x000000045dbd7220 */ /* 0x000fe40000410000 */
[----:B------:R-:W-:Y:S02]  /*49c0*/  FMUL.FTZ R154, R157, R15 ;  /* 0x0000000f9d9a7220 */ /* 0x000fe40000410000 */
[----:B------:R-:W-:Y:S02]  /*49d0*/  FFMA.FTZ R192, R180, R192, -R193 ;  /* 0x000000c0b4c07223 */ /* 0x000fe400000108c1 */
[----:B------:R-:W-:Y:S02]  /*49e0*/  FMUL.FTZ R230, R76, R189 ;  /* 0x000000bd4ce67220 */ /* 0x000fe40000410000 */
[----:B------:R4:W0:Y:S01]  /*49f0*/  MUFU.EX2 R189, R154 ;  /* 0x0000009a00bd7308 */ /* 0x0008220000000800 */
[----:B------:R-:W-:Y:S02]  /*4a00*/  FADD.FTZ R192, R231, R192 ;  /* 0x000000c0e7c07221 */ /* 0x000fe40000010000 */
[----:B--2---:R-:W-:-:S02]  /*4a10*/  FMUL.FTZ R172, R190, R172 ;  /* 0x000000acbeac7220 */ /* 0x004fc40000410000 */
[----:B------:R-:W-:Y:S02]  /*4a20*/  FMUL.FTZ R171, R190, R171 ;  /* 0x000000abbeab7220 */ /* 0x000fe40000410000 */
[----:B------:R-:W-:Y:S02]  /*4a30*/  FMUL.FTZ R190, R157, R16 ;  /* 0x000000109dbe7220 */ /* 0x000fe40000410000 */
[----:B------:R-:W-:Y:S02]  /*4a40*/  FADD.FTZ R195, R230, R195 ;  /* 0x000000c3e6c37221 */ /* 0x000fe40000010000 */
[C---:B------:R-:W-:Y:S02]  /*4a50*/  FMUL.FTZ R196, R177.reuse, R192 ;  /* 0x000000c0b1c47220 */ /* 0x040fe40000410000 */
[-C--:B------:R-:W-:Y:S01]  /*4a60*/  FMUL.FTZ R193, R177, R195.reuse ;  /* 0x000000c3b1c17220 */ /* 0x080fe20000410000 */
[----:B------:R-:W2:Y:S01]  /*4a70*/  MUFU.EX2 R190, R190 ;  /* 0x000000be00be7308 */ /* 0x000ea20000000800 */
[----:B------:R-:W-:-:S02]  /*4a80*/  FFMA.FTZ R195, R178, R195, R196 ;  /* 0x000000c3b2c37223 */ /* 0x000fc400000100c4 */
[----:B----4-:R-:W-:Y:S02]  /*4a90*/  FMUL.FTZ R154, R94, R6 ;  /* 0x000000065e9a7220 */ /* 0x010fe40000410000 */
[C---:B---3--:R-:W-:Y:S02]  /*4aa0*/  FMUL.FTZ R170, R191.reuse, R170 ;  /* 0x000000aabfaa7220 */ /* 0x048fe40000410000 */
[----:B------:R-:W-:Y:S02]  /*4ab0*/  FMUL.FTZ R169, R191, R169 ;  /* 0x000000a9bfa97220 */ /* 0x000fe40000410000 */
[----:B------:R-:W-:Y:S02]  /*4ac0*/  FMUL.FTZ R191, R157, R17 ;  /* 0x000000119dbf7220 */ /* 0x000fe40000410000 */
[----:B------:R-:W-:Y:S02]  /*4ad0*/  FFMA.FTZ R194, R178, R192, -R193 ;  /* 0x000000c0b2c27223 */ /* 0x000fe400000108c1 */
[----:B------:R-:W-:-:S02]  /*4ae0*/  FMUL.FTZ R229, R77, R154 ;  /* 0x0000009a4de57220 */ /* 0x000fc40000410000 */
[----:B------:R-:W-:Y:S01]  /*4af0*/  FADD.FTZ R195, R228, R195 ;  /* 0x000000c3e4c37221 */ /* 0x000fe20000010000 */
[----:B------:R-:W3:Y:S01]  /*4b00*/  MUFU.EX2 R191, R191 ;  /* 0x000000bf00bf7308 */ /* 0x000ee20000000800 */
[C---:B0-----:R-:W-:Y:S02]  /*4b10*/  FMUL.FTZ R168, R189.reuse, R168 ;  /* 0x000000a8bda87220 */ /* 0x041fe40000410000 */
[----:B------:R-:W-:Y:S02]  /*4b20*/  FMUL.FTZ R167, R189, R167 ;  /* 0x000000a7bda77220 */ /* 0x000fe40000410000 */
[----:B------:R-:W-:Y:S02]  /*4b30*/  FADD.FTZ R194, R229, R194 ;  /* 0x000000c2e5c27221 */ /* 0x000fe40000010000 */
[----:B------:R-:W-:Y:S02]  /*4b40*/  FMUL.FTZ R189, R175, R195 ;  /* 0x000000c3afbd7220 */ /* 0x000fe40000410000 */
[----:B------:R-:W-:-:S02]  /*4b50*/  FMUL.FTZ R154, R157, R19 ;  /* 0x000000139d9a7220 */ /* 0x000fc40000410000 */
[-C--:B------:R-:W-:Y:S02]  /*4b60*/  FFMA.FTZ R196, R176, R194.reuse, -R189 ;  /* 0x000000c2b0c47223 */ /* 0x080fe400000108bd */
[----:B------:R-:W-:Y:S02]  /*4b70*/  FMUL.FTZ R194, R175, R194 ;  /* 0x000000c2afc27220 */ /* 0x000fe40000410000 */
[----:B------:R-:W-:Y:S02]  /*4b80*/  FMUL.FTZ R189, R97, R7 ;  /* 0x0000000761bd7220 */ /* 0x000fe40000410000 */
[----:B------:R-:W-:Y:S02]  /*4b90*/  FMUL.FTZ R192, R157, R18 ;  /* 0x000000129dc07220 */ /* 0x000fe40000410000 */
[C---:B--2---:R-:W-:Y:S02]  /*4ba0*/  FMUL.FTZ R166, R190.reuse, R166 ;  /* 0x000000a6bea67220 */ /* 0x044fe40000410000 */
[----:B------:R-:W-:-:S02]  /*4bb0*/  FMUL.FTZ R165, R190, R165 ;  /* 0x000000a5bea57220 */ /* 0x000fc40000410000 */
[----:B------:R-:W-:Y:S01]  /*4bc0*/  FMUL.FTZ R157, R157, R20 ;  /* 0x000000149d9d7220 */ /* 0x000fe20000410000 */
[----:B------:R0:W2:Y:S01]  /*4bd0*/  MUFU.EX2 R190, R154 ;  /* 0x0000009a00be7308 */ /* 0x0000a20000000800 */
[----:B------:R-:W-:Y:S02]  /*4be0*/  FFMA.FTZ R195, R176, R195, R194 ;  /* 0x000000c3b0c37223 */ /* 0x000fe400000100c2 */
[----:B------:R-:W-:Y:S02]  /*4bf0*/  FMUL.FTZ R226, R78, R189 ;  /* 0x000000bd4ee27220 */ /* 0x000fe40000410000 */
[----:B------:R-:W-:Y:S02]  /*4c00*/  FADD.FTZ R196, R227, R196 ;  /* 0x000000c4e3c47221 */ /* 0x000fe40000010000 */
[----:B------:R-:W-:Y:S01]  /*4c10*/  FADD.FTZ R195, R226, R195 ;  /* 0x000000c3e2c37221 */ /* 0x000fe20000010000 */
[----:B------:R2:W4:Y:S01]  /*4c20*/  MUFU.EX2 R189, R157 ;  /* 0x0000009d00bd7308 */ /* 0x0005220000000800 */
[----:B------:R-:W-:-:S02]  /*4c30*/  FMUL.FTZ R193, R173, R196 ;  /* 0x000000c4adc17220 */ /* 0x000fc40000410000 */
[C---:B---3--:R-:W-:Y:S02]  /*4c40*/  FMUL.FTZ R164, R191.reuse, R164 ;  /* 0x000000a4bfa47220 */ /* 0x048fe40000410000 */
[----:B------:R-:W-:Y:S02]  /*4c50*/  FMUL.FTZ R163, R191, R163 ;  /* 0x000000a3bfa37220 */ /* 0x000fe40000410000 */
[-C--:B------:R-:W-:Y:S01]  /*4c60*/  FMUL.FTZ R191, R173, R195.reuse ;  /* 0x000000c3adbf7220 */ /* 0x080fe20000410000 */
[----:B------:R-:W3:Y:S01]  /*4c70*/  MUFU.EX2 R192, R192 ;  /* 0x000000c000c07308 */ /* 0x000ee20000000800 */
[----:B0-----:R-:W-:Y:S02]  /*4c80*/  FMUL.FTZ R154, R98, R8 ;  /* 0x00000008629a7220 */ /* 0x001fe40000410000 */
[C---:B------:R-:W-:Y:S02]  /*4c90*/  FFMA.FTZ R193, R174.reuse, R195, R193 ;  /* 0x000000c3aec17223 */ /* 0x040fe400000100c1 */
[----:B------:R-:W-:-:S02]  /*4ca0*/  FFMA.FTZ R196, R174, R196, -R191 ;  /* 0x000000c4aec47223 */ /* 0x000fc400000108bf */
[----:B------:R-:W-:Y:S02]  /*4cb0*/  FMUL.FTZ R225, R79, R154 ;  /* 0x0000009a4fe17220 */ /* 0x000fe40000410000 */
[----:B------:R-:W-:Y:S02]  /*4cc0*/  FADD.FTZ R193, R224, R193 ;  /* 0x000000c1e0c17221 */ /* 0x000fe40000010000 */
[----:B------:R-:W-:Y:S02]  /*4cd0*/  FADD.FTZ R196, R225, R196 ;  /* 0x000000c4e1c47221 */ /* 0x000fe40000010000 */
[C---:B--2---:R-:W-:Y:S02]  /*4ce0*/  FMUL.FTZ R157, R190.reuse, R187 ;  /* 0x000000bbbe9d7220 */ /* 0x044fe40000410000 */
[----:B------:R-:W-:Y:S02]  /*4cf0*/  FMUL.FTZ R187, R171, R193 ;  /* 0x000000c1abbb7220 */ /* 0x000fe40000410000 */
[----:B------:R-:W-:-:S02]  /*4d00*/  FMUL.FTZ R160, R190, R160 ;  /* 0x000000a0bea07220 */ /* 0x000fc40000410000 */
[----:B----4-:R-:W-:Y:S02]  /*4d10*/  FMUL.FTZ R154, R189, R188 ;  /* 0x000000bcbd9a7220 */ /* 0x010fe40000410000 */
[-C--:B------:R-:W-:Y:S02]  /*4d20*/  FMUL.FTZ R190, R171, R196.reuse ;  /* 0x000000c4abbe7220 */ /* 0x080fe40000410000 */
[----:B------:R-:W-:Y:S02]  /*4d30*/  FMUL.FTZ R188, R158, R185 ;  /* 0x000000b99ebc7220 */ /* 0x000fe40000410000 */
[----:B------:R-:W-:Y:S02]  /*4d40*/  FFMA.FTZ R196, R172, R196, -R187 ;  /* 0x000000c4acc47223 */ /* 0x000fe400000108bb */
[----:B------:R-:W-:Y:S02]  /*4d50*/  FMUL.FTZ R156, R189, R156 ;  /* 0x0000009cbd9c7220 */ /* 0x000fe40000410000 */
[----:B------:R-:W-:-:S02]  /*4d60*/  FMUL.FTZ R187, R101, R13 ;  /* 0x0000000d65bb7220 */ /* 0x000fc40000410000 */
[C---:B------:R-:W-:Y:S02]  /*4d70*/  FMUL.FTZ R189, R159.reuse, R185 ;  /* 0x000000b99fbd7220 */ /* 0x040fe40000410000 */
[----:B------:R-:W-:Y:S02]  /*4d80*/  FMUL.FTZ R223, R72, R223 ;  /* 0x000000df48df7220 */ /* 0x000fe40000410000 */
[-C--:B------:R-:W-:Y:S02]  /*4d90*/  FFMA.FTZ R188, R159, R186.reuse, R188 ;  /* 0x000000ba9fbc7223 */ /* 0x080fe400000100bc */
[----:B------:R-:W-:Y:S02]  /*4da0*/  FFMA.FTZ R193, R172, R193, R190 ;  /* 0x000000c1acc17223 */ /* 0x000fe400000100be */
[----:B------:R-:W-:Y:S02]  /*4db0*/  FMUL.FTZ R222, R72, R187 ;  /* 0x000000bb48de7220 */ /* 0x000fe40000410000 */
[----:B------:R-:W-:-:S02]  /*4dc0*/  FFMA.FTZ R189, R158, R186, -R189 ;  /* 0x000000ba9ebd7223 */ /* 0x000fc400000108bd */
[----:B------:R-:W-:Y:S02]  /*4dd0*/  FADD.FTZ R196, R223, R196 ;  /* 0x000000c4dfc47221 */ /* 0x000fe40000010000 */
[C---:B------:R-:W-:Y:S02]  /*4de0*/  FMUL.FTZ R187, R183.reuse, R188 ;  /* 0x000000bcb7bb7220 */ /* 0x040fe40000410000 */
[----:B------:R-:W-:Y:S02]  /*4df0*/  FADD.FTZ R193, R222, R193 ;  /* 0x000000c1dec17221 */ /* 0x000fe40000010000 */
[-C--:B------:R-:W-:Y:S02]  /*4e00*/  FMUL.FTZ R191, R183, R189.reuse ;  /* 0x000000bdb7bf7220 */ /* 0x080fe40000410000 */
[----:B------:R-:W-:Y:S02]  /*4e10*/  FMUL.FTZ R190, R169, R196 ;  /* 0x000000c4a9be7220 */ /* 0x000fe40000410000 */
[----:B------:R-:W-:-:S02]  /*4e20*/  FFMA.FTZ R187, R184, R189, -R187 ;  /* 0x000000bdb8bb7223 */ /* 0x000fc400000108bb */
[-C--:B------:R-:W-:Y:S02]  /*4e30*/  FMUL.FTZ R195, R169, R193.reuse ;  /* 0x000000c1a9c37220 */ /* 0x080fe40000410000 */
[----:B------:R-:W-:Y:S02]  /*4e40*/  FFMA.FTZ R191, R184, R188, R191 ;  /* 0x000000bcb8bf7223 */ /* 0x000fe400000100bf */
[----:B------:R-:W-:Y:S02]  /*4e50*/  FFMA.FTZ R193, R170, R193, R190 ;  /* 0x000000c1aac17223 */ /* 0x000fe400000100be */
[C---:B------:R-:W-:Y:S02]  /*4e60*/  FMUL.FTZ R190, R181.reuse, R187 ;  /* 0x000000bbb5be7220 */ /* 0x040fe40000410000 */
[----:B------:R-:W-:Y:S02]  /*4e70*/  FMUL.FTZ R188, R102, R14 ;  /* 0x0000000e66bc7220 */ /* 0x000fe40000410000 */
[----:B------:R-:W-:-:S02]  /*4e80*/  FMUL.FTZ R189, R181, R191 ;  /* 0x000000bfb5bd7220 */ /* 0x000fc40000410000 */
[----:B------:R-:W-:Y:S02]  /*4e90*/  FFMA.FTZ R190, R182, R191, R190 ;  /* 0x000000bfb6be7223 */ /* 0x000fe400000100be */
[----:B------:R-:W-:Y:S02]  /*4ea0*/  FMUL.FTZ R220, R103, R14 ;  /* 0x0000000e67dc7220 */ /* 0x000fe40000410000 */
[----:B------:R-:W-:Y:S02]  /*4eb0*/  FFMA.FTZ R196, R170, R196, -R195 ;  /* 0x000000c4aac47223 */ /* 0x000fe400000108c3 */
[----:B------:R-:W-:Y:S02]  /*4ec0*/  FMUL.FTZ R221, R73, R188 ;  /* 0x000000bc49dd7220 */ /* 0x000fe40000410000 */
        /* <DEDUP_REMOVED lines=8> */
[----:B------:R-:W-:Y:S02]  /*4f50*/  FFMA.FTZ R191, R180, R190, R191 ;  /* 0x000000beb4bf7223 */ /* 0x000fe400000100bf */
[----:B------:R-:W-:Y:S02]  /*4f60*/  FMUL.FTZ R187, R105, R15 ;  /* 0x0000000f69bb7220 */ /* 0x000fe40000410000 */
[----:B------:R-:W-:Y:S02]  /*4f70*/  FMUL.FTZ R190, R177, R189 ;  /* 0x000000bdb1be7220 */ /* 0x000fe40000410000 */
[-C--:B------:R-:W-:Y:S02]  /*4f80*/  FMUL.FTZ R195, R167, R193.reuse ;  /* 0x000000c1a7c37220 */ /* 0x080fe40000410000 */
[----:B------:R-:W-:Y:S02]  /*4f90*/  FFMA.FTZ R193, R168, R193, R188 ;  /* 0x000000c1a8c17223 */ /* 0x000fe400000100bc */
[----:B------:R-:W-:-:S02]  /*4fa0*/  FMUL.FTZ R219, R104, R15 ;  /* 0x0000000f68db7220 */ /* 0x000fc40000410000 */
[----:B------:R-:W-:Y:S02]  /*4fb0*/  FMUL.FTZ R188, R177, R191 ;  /* 0x000000bfb1bc7220 */ /* 0x000fe40000410000 */
[----:B------:R-:W-:Y:S02]  /*4fc0*/  FMUL.FTZ R218, R74, R187 ;  /* 0x000000bb4ada7220 */ /* 0x000fe40000410000 */
[----:B------:R-:W-:Y:S02]  /*4fd0*/  FFMA.FTZ R190, R178, R191, R190 ;  /* 0x000000bfb2be7223 */ /* 0x000fe400000100be */
[----:B------:R-:W-:Y:S02]  /*4fe0*/  FFMA.FTZ R196, R168, R196, -R195 ;  /* 0x000000c4a8c47223 */ /* 0x000fe400000108c3 */
[----:B------:R-:W-:Y:S02]  /*4ff0*/  FMUL.FTZ R219, R74, R219 ;  /* 0x000000db4adb7220 */ /* 0x000fe40000410000 */
[----:B------:R-:W-:-:S02]  /*5000*/  FFMA.FTZ R188, R178, R189, -R188 ;  /* 0x000000bdb2bc7223 */ /* 0x000fc400000108bc */
[----:B------:R-:W-:Y:S02]  /*5010*/  FADD.FTZ R193, R218, R193 ;  /* 0x000000c1dac17221 */ /* 0x000fe40000010000 */
[----:B------:R-:W-:Y:S02]  /*5020*/  FMUL.FTZ R187, R175, R190 ;  /* 0x000000beafbb7220 */ /* 0x000fe40000410000 */
[----:B------:R-:W-:Y:S02]  /*5030*/  FADD.FTZ R196, R219, R196 ;  /* 0x000000c4dbc47221 */ /* 0x000fe40000010000 */
[-C--:B------:R-:W-:Y:S02]  /*5040*/  FMUL.FTZ R189, R175, R188.reuse ;  /* 0x000000bcafbd7220 */ /* 0x080fe40000410000 */
[----:B------:R-:W-:Y:S02]  /*5050*/  FMUL.FTZ R191, R165, R193 ;  /* 0x000000c1a5bf7220 */ /* 0x000fe40000410000 */
[----:B------:R-:W-:-:S02]  /*5060*/  FFMA.FTZ R187, R176, R188, -R187 ;  /* 0x000000bcb0bb7223 */ /* 0x000fc400000108bb */
[C---:B---3--:R-:W-:Y:S02]  /*5070*/  FMUL.FTZ R162, R192.reuse, R162 ;  /* 0x000000a2c0a27220 */ /* 0x048fe40000410000 */
[----:B------:R-:W-:Y:S02]  /*5080*/  FMUL.FTZ R161, R192, R161 ;  /* 0x000000a1c0a17220 */ /* 0x000fe40000410000 */
[----:B------:R-:W-:Y:S02]  /*5090*/  FMUL.FTZ R192, R165, R196 ;  /* 0x000000c4a5c07220 */ /* 0x000fe40000410000 */
[----:B------:R-:W-:Y:S02]  /*50a0*/  FFMA.FTZ R189, R176, R190, R189 ;  /* 0x000000beb0bd7223 */ /* 0x000fe400000100bd */
[----:B------:R-:W-:Y:S02]  /*50b0*/  FFMA.FTZ R196, R166, R196, -R191 ;  /* 0x000000c4a6c47223 */ /* 0x000fe400000108bf */
[----:B------:R-:W-:-:S02]  /*50c0*/  FMUL.FTZ R191, R173, R187 ;  /* 0x000000bbadbf7220 */ /* 0x000fc40000410000 */
[-C--:B------:R-:W-:Y:S02]  /*50d0*/  FMUL.FTZ R216, R107, R16.reuse ;  /* 0x000000106bd87220 */ /* 0x080fe40000410000 */
[-C--:B------:R-:W-:Y:S02]  /*50e0*/  FMUL.FTZ R190, R173, R189.reuse ;  /* 0x000000bdadbe7220 */ /* 0x080fe40000410000 */
[----:B------:R-:W-:Y:S02]  /*50f0*/  FFMA.FTZ R191, R174, R189, R191 ;  /* 0x000000bdaebf7223 */ /* 0x000fe400000100bf */
[----:B------:R-:W-:Y:S02]  /*5100*/  FMUL.FTZ R188, R106, R16 ;  /* 0x000000106abc7220 */ /* 0x000fe40000410000 */
[----:B------:R-:W-:Y:S02]  /*5110*/  FFMA.FTZ R193, R166, R193, R192 ;  /* 0x000000c1a6c17223 */ /* 0x000fe400000100c0 */
[----:B------:R-:W-:-:S02]  /*5120*/  FMUL.FTZ R216, R75, R216 ;  /* 0x000000d84bd87220 */ /* 0x000fc40000410000 */
[----:B------:R-:W-:Y:S02]  /*5130*/  FFMA.FTZ R190, R174, R187, -R190 ;  /* 0x000000bbaebe7223 */ /* 0x000fe400000108be */
[----:B------:R-:W-:Y:S02]  /*5140*/  FMUL.FTZ R187, R171, R191 ;  /* 0x000000bfabbb7220 */ /* 0x000fe40000410000 */
[----:B------:R-:W-:Y:S02]  /*5150*/  FMUL.FTZ R217, R75, R188 ;  /* 0x000000bc4bd97220 */ /* 0x000fe40000410000 */
[----:B------:R-:W-:Y:S02]  /*5160*/  FADD.FTZ R193, R216, R193 ;  /* 0x000000c1d8c17221 */ /* 0x000fe40000010000 */
[-C--:B------:R-:W-:Y:S02]  /*5170*/  FMUL.FTZ R188, R171, R190.reuse ;  /* 0x000000beabbc7220 */ /* 0x080fe40000410000 */
[----:B------:R-:W-:-:S02]  /*5180*/  FFMA.FTZ R190, R172, R190, -R187 ;  /* 0x000000beacbe7223 */ /* 0x000fc400000108bb */
[----:B------:R-:W-:Y:S02]  /*5190*/  FADD.FTZ R196, R217, R196 ;  /* 0x000000c4d9c47221 */ /* 0x000fe40000010000 */
[----:B------:R-:W-:Y:S02]  /*51a0*/  FMUL.FTZ R189, R163, R193 ;  /* 0x000000c1a3bd7220 */ /* 0x000fe40000410000 */
[----:B------:R-:W-:Y:S02]  /*51b0*/  FFMA.FTZ R188, R172, R191, R188 ;  /* 0x000000bfacbc7223 */ /* 0x000fe400000100bc */
[----:B------:R-:W-:Y:S02]  /*51c0*/  FMUL.FTZ R215, R108, R17 ;  /* 0x000000116cd77220 */ /* 0x000fe40000410000 */
[----:B------:R-:W-:Y:S02]  /*51d0*/  FMUL.FTZ R191, R169, R190 ;  /* 0x000000bea9bf7220 */ /* 0x000fe40000410000 */
[----:B------:R-:W-:-:S02]  /*51e0*/  FMUL.FTZ R192, R163, R196 ;  /* 0x000000c4a3c07220 */ /* 0x000fc40000410000 */
[----:B------:R-:W-:Y:S02]  /*51f0*/  FFMA.FTZ R196, R164, R196, -R189 ;  /* 0x000000c4a4c47223 */ /* 0x000fe400000108bd */
[----:B------:R-:W-:Y:S02]  /*5200*/  FMUL.FTZ R187, R109, R17 ;  /* 0x000000116dbb7220 */ /* 0x000fe40000410000 */
[-C--:B------:R-:W-:Y:S02]  /*5210*/  FMUL.FTZ R189, R169, R188.reuse ;  /* 0x000000bca9bd7220 */ /* 0x080fe40000410000 */
[----:B------:R-:W-:Y:S02]  /*5220*/  FMUL.FTZ R215, R68, R215 ;  /* 0x000000d744d77220 */ /* 0x000fe40000410000 */
[----:B------:R-:W-:Y:S02]  /*5230*/  FFMA.FTZ R191, R170, R188, R191 ;  /* 0x000000bcaabf7223 */ /* 0x000fe400000100bf */
[----:B------:R-:W-:-:S02]  /*5240*/  FFMA.FTZ R193, R164, R193, R192 ;  /* 0x000000c1a4c17223 */ /* 0x000fc400000100c0 */
[----:B------:R-:W-:Y:S02]  /*5250*/  FMUL.FTZ R214, R68, R187 ;  /* 0x000000bb44d67220 */ /* 0x000fe40000410000 */
[----:B------:R-:W-:Y:S02]  /*5260*/  FFMA.FTZ R189, R170, R190, -R189 ;  /* 0x000000beaabd7223 */ /* 0x000fe400000108bd */
[----:B------:R-:W-:Y:S02]  /*5270*/  FADD.FTZ R196, R215, R196 ;  /* 0x000000c4d7c47221 */ /* 0x000fe40000010000 */
[C---:B------:R-:W-:Y:S02]  /*5280*/  FMUL.FTZ R187, R167.reuse, R191 ;  /* 0x000000bfa7bb7220 */ /* 0x040fe40000410000 */
[----:B------:R-:W-:Y:S02]  /*5290*/  FADD.FTZ R193, R214, R193 ;  /* 0x000000c1d6c17221 */ /* 0x000fe40000010000 */
[----:B------:R-:W-:-:S02]  /*52a0*/  FMUL.FTZ R188, R167, R189 ;  /* 0x000000bda7bc7220 */ /* 0x000fc40000410000 */
[C---:B------:R-:W-:Y:S02]  /*52b0*/  FMUL.FTZ R190, R161.reuse, R196 ;  /* 0x000000c4a1be7220 */ /* 0x040fe40000410000 */
[C---:B------:R-:W-:Y:S02]  /*52c0*/  FFMA.FTZ R187, R168.reuse, R189, -R187 ;  /* 0x000000bda8bb7223 */ /* 0x040fe400000108bb */
[----:B------:R-:W-:Y:S02]  /*52d0*/  FMUL.FTZ R195, R161, R193 ;  /* 0x000000c1a1c37220 */ /* 0x000fe40000410000 */
[----:B------:R-:W-:Y:S02]  /*52e0*/  FFMA.FTZ R191, R168, R191, R188 ;  /* 0x000000bfa8bf7223 */ /* 0x000fe400000100bc */
[----:B------:R-:W-:Y:S02]  /*52f0*/  FFMA.FTZ R193, R162, R193, R190 ;  /* 0x000000c1a2c17223 */ /* 0x000fe400000100be */
[----:B------:R-:W-:-:S02]  /*5300*/  FMUL.FTZ R190, R165, R187 ;  /* 0x000000bba5be7220 */ /* 0x000fc40000410000 */
[-C--:B------:R-:W-:Y:S02]  /*5310*/  FMUL.FTZ R212, R111, R18.reuse ;  /* 0x000000126fd47220 */ /* 0x080fe40000410000 */
[----:B------:R-:W-:Y:S02]  /*5320*/  FMUL.FTZ R188, R110, R18 ;  /* 0x000000126ebc7220 */ /* 0x000fe40000410000 */
[-C--:B------:R-:W-:Y:S02]  /*5330*/  FMUL.FTZ R189, R165, R191.reuse ;  /* 0x000000bfa5bd7220 */ /* 0x080fe40000410000 */
[----:B------:R-:W-:Y:S02]  /*5340*/  FFMA.FTZ R190, R166, R191, R190 ;  /* 0x000000bfa6be7223 */ /* 0x000fe400000100be */
[----:B------:R-:W-:Y:S02]  /*5350*/  FFMA.FTZ R196, R162, R196, -R195 ;  /* 0x000000c4a2c47223 */ /* 0x000fe400000108c3 */
[----:B------:R-:W-:-:S02]  /*5360*/  FMUL.FTZ R212, R69, R212 ;  /* 0x000000d445d47220 */ /* 0x000fc40000410000 */
[----:B------:R-:W-:Y:S02]  /*5370*/  FMUL.FTZ R213, R69, R188 ;  /* 0x000000bc45d57220 */ /* 0x000fe40000410000 */
[----:B------:R-:W-:Y:S02]  /*5380*/  FFMA.FTZ R189, R166, R187, -R189 ;  /* 0x000000bba6bd7223 */ /* 0x000fe400000108bd */
[----:B------:R-:W-:Y:S02]  /*5390*/  FMUL.FTZ R187, R163, R190 ;  /* 0x000000bea3bb7220 */ /* 0x000fe40000410000 */
[----:B------:R-:W-:Y:S02]  /*53a0*/  FADD.FTZ R193, R212, R193 ;  /* 0x000000c1d4c17221 */ /* 0x000fe40000010000 */
[----:B------:R-:W-:Y:S02]  /*53b0*/  FADD.FTZ R196, R213, R196 ;  /* 0x000000c4d5c47221 */ /* 0x000fe40000010000 */
[----:B------:R-:W-:-:S02]  /*53c0*/  FMUL.FTZ R191, R163, R189 ;  /* 0x000000bda3bf7220 */ /* 0x000fc40000410000 */
[----:B------:R-:W-:Y:S02]  /*53d0*/  FFMA.FTZ R188, R164, R189, -R187 ;  /* 0x000000bda4bc7223 */ /* 0x000fe400000108bb */
[C---:B------:R-:W-:Y:S02]  /*53e0*/  FMUL.FTZ R195, R157.reuse, R193 ;  /* 0x000000c19dc37220 */ /* 0x040fe40000410000 */
[----:B------:R-:W-:Y:S02]  /*53f0*/  FMUL.FTZ R192, R157, R196 ;  /* 0x000000c49dc07220 */ /* 0x000fe40000410000 */
[-C--:B------:R-:W-:Y:S02]  /*5400*/  FMUL.FTZ R189, R113, R19.reuse ;  /* 0x0000001371bd7220 */ /* 0x080fe40000410000 */
[----:B------:R-:W-:Y:S02]  /*5410*/  FMUL.FTZ R187, R112, R19 ;  /* 0x0000001370bb7220 */ /* 0x000fe40000410000 */
[----:B------:R-:W-:-:S02]  /*5420*/  FFMA.FTZ R191, R164, R190, R191 ;  /* 0x000000bea4bf7223 */ /* 0x000fc400000100bf */
[C---:B------:R-:W-:Y:S02]  /*5430*/  FMUL.FTZ R190, R161.reuse, R188 ;  /* 0x000000bca1be7220 */ /* 0x040fe40000410000 */
[C---:B------:R-:W-:Y:S02]  /*5440*/  FFMA.FTZ R195, R160.reuse, R196, -R195 ;  /* 0x000000c4a0c37223 */ /* 0x040fe400000108c3 */
[----:B------:R-:W-:Y:S02]  /*5450*/  FFMA.FTZ R197, R160, R193, R192 ;  /* 0x000000c1a0c57223 */ /* 0x000fe400000100c0 */
[C---:B------:R-:W-:Y:S02]  /*5460*/  FMUL.FTZ R208, R70.reuse, R189 ;  /* 0x000000bd46d07220 */ /* 0x040fe40000410000 */
[----:B------:R-:W-:Y:S02]  /*5470*/  FMUL.FTZ R210, R70, R187 ;  /* 0x000000bb46d27220 */ /* 0x000fe40000410000 */
[----:B------:R-:W-:-:S02]  /*5480*/  FMUL.FTZ R193, R161, R191 ;  /* 0x000000bfa1c17220 */ /* 0x000fc40000410000 */
[----:B------:R-:W-:Y:S02]  /*5490*/  FFMA.FTZ R190, R162, R191, R190 ;  /* 0x000000bfa2be7223 */ /* 0x000fe400000100be */
[----:B------:R-:W-:Y:S02]  /*54a0*/  FADD.FTZ R197, R208, R197 ;  /* 0x000000c5d0c57221 */ /* 0x000fe40000010000 */
[----:B------:R-:W-:Y:S02]  /*54b0*/  FADD.FTZ R191, R210, R195 ;  /* 0x000000c3d2bf7221 */ /* 0x000fe40000010000 */
[----:B------:R-:W-:Y:S02]  /*54c0*/  FFMA.FTZ R193, R162, R188, -R193 ;  /* 0x000000bca2c17223 */ /* 0x000fe400000108c1 */
[C---:B------:R-:W-:Y:S02]  /*54d0*/  FMUL.FTZ R188, R154.reuse, R197 ;  /* 0x000000c59abc7220 */ /* 0x040fe40000410000 */
[----:B------:R-:W-:-:S02]  /*54e0*/  FMUL.FTZ R192, R154, R191 ;  /* 0x000000bf9ac07220 */ /* 0x000fc40000410000 */
[C---:B------:R-:W-:Y:S02]  /*54f0*/  FFMA.FTZ R194, R156.reuse, R191, -R188 ;  /* 0x000000bf9cc27223 */ /* 0x040fe400000108bc */
[----:B------:R-:W-:Y:S02]  /*5500*/  FFMA.FTZ R197, R156, R197, R192 ;  /* 0x000000c59cc57223 */ /* 0x000fe400000100c0 */
[C---:B------:R-:W-:Y:S02]  /*5510*/  FMUL.FTZ R191, R23.reuse, R140 ;  /* 0x0000008c17bf7220 */ /* 0x040fe40000410000 */
[----:B------:R-:W-:Y:S02]  /*5520*/  FMUL.FTZ R192, R23, R141 ;  /* 0x0000008d17c07220 */ /* 0x000fe40000410000 */
[----:B------:R0:W2:Y:S01]  /*5530*/  @P0 LDS.64 R140, [R0.X8+0x12c88] ;  /* 0x012c8800008c0984 */ /* 0x0000a20000008a00 */
[C---:B------:R-:W-:Y:S02]  /*5540*/  FMUL.FTZ R187, R157.reuse, R190 ;  /* 0x000000be9dbb7220 */ /* 0x040fe40000410000 */
[----:B------:R-:W-:-:S02]  /*5550*/  FMUL.FTZ R189, R157, R193 ;  /* 0x000000c19dbd7220 */ /* 0x000fc40000410000 */
[C---:B------:R-:W-:Y:S02]  /*5560*/  FFMA.FTZ R193, R160.reuse, R193, -R187 ;  /* 0x000000c1a0c17223 */ /* 0x040fe400000108bb */
[----:B------:R-:W-:Y:S02]  /*5570*/  FFMA.FTZ R195, R160, R190, R189 ;  /* 0x000000bea0c37223 */ /* 0x000fe400000100bd */
[----:B------:R-:W-:Y:S02]  /*5580*/  FMUL.FTZ R187, R21, R136 ;  /* 0x0000008815bb7220 */ /* 0x000fe40000410000 */
[-C--:B------:R-:W-:Y:S02]  /*5590*/  FMUL.FTZ R136, R114, R20.reuse ;  /* 0x0000001472887220 */ /* 0x080fe40000410000 */
        /* <DEDUP_REMOVED lines=8> */
[----:B------:R-:W-:Y:S01]  /*5620*/  FFMA.FTZ R136, R156, R193, -R138 ;  /* 0x000000c19c887223 */ /* 0x000fe2000001088a */
[----:B------:R-:W-:Y:S01]  /*5630*/  LEA.HI R193, R0, R0, RZ, 0x1e ;  /* 0x0000000000c17211 */ /* 0x000fe200078ff0ff */
[C---:B------:R-:W-:Y:S02]  /*5640*/  FMUL.FTZ R142, R24.reuse, R142 ;  /* 0x0000008e188e7220 */ /* 0x040fe40000410000 */
[----:B------:R-:W-:Y:S02]  /*5650*/  FMUL.FTZ R143, R24, R143 ;  /* 0x0000008f188f7220 */ /* 0x000fe40000410000 */
[C---:B-1----:R-:W-:Y:S02]  /*5660*/  FMUL.FTZ R144, R25.reuse, R144 ;  /* 0x0000009019907220 */ /* 0x042fe40000410000 */
[----:B------:R-:W-:Y:S02]  /*5670*/  FMUL.FTZ R145, R25, R145 ;  /* 0x0000009119917220 */ /* 0x000fe40000410000 */
[----:B------:R-:W-:-:S02]  /*5680*/  FMUL.FTZ R146, R26, R146 ;  /* 0x000000921a927220 */ /* 0x000fc40000410000 */
[----:B------:R-:W-:Y:S02]  /*5690*/  FMUL.FTZ R147, R26, R147 ;  /* 0x000000931a937220 */ /* 0x000fe40000410000 */
[C---:B------:R-:W-:Y:S02]  /*56a0*/  FMUL.FTZ R148, R27.reuse, R148 ;  /* 0x000000941b947220 */ /* 0x040fe40000410000 */
[----:B------:R-:W-:Y:S02]  /*56b0*/  FMUL.FTZ R149, R27, R149 ;  /* 0x000000951b957220 */ /* 0x000fe40000410000 */
[C---:B------:R-:W-:Y:S02]  /*56c0*/  FMUL.FTZ R150, R28.reuse, R150 ;  /* 0x000000961c967220 */ /* 0x040fe40000410000 */
[----:B------:R-:W-:Y:S02]  /*56d0*/  FMUL.FTZ R151, R28, R151 ;  /* 0x000000971c977220 */ /* 0x000fe40000410000 */
[----:B------:R-:W-:-:S02]  /*56e0*/  FFMA.FTZ R137, R156, R195, R137 ;  /* 0x000000c39c897223 */ /* 0x000fc40000010089 */
[----:B------:R-:W-:Y:S02]  /*56f0*/  FADD.FTZ R139, R240, R197 ;  /* 0x000000c5f08b7221 */ /* 0x000fe40000010000 */
[----:B------:R-:W-:Y:S01]  /*5700*/  FADD.FTZ R138, R241, R194 ;  /* 0x000000c2f18a7221 */ /* 0x000fe20000010000 */
[----:B------:R-:W-:Y:S05]  /*5710*/  @P0 BRA `(.L_x_3777) ;  /* 0x000000b000000947 */ /* 0x000fea0003800000 */
[----:B0-2---:R-:W-:Y:S01]  /*5720*/  ULDC UR34, c[0x0][0x174] ;  /* 0x00005d0000227ab9 */ /* 0x005fe20000000800 */
[----:B------:R-:W-:Y:S01]  /*5730*/  HFMA2.MMA R141, -RZ, RZ, 0, 0 ;  /* 0x00000000ff8d7435 */ /* 0x000fe200000001ff */
        /* <DEDUP_REMOVED lines=9> */
.L_x_3777:
[----:B0-2---:R-:W-:Y:S05]  /*57d0*/  BSYNC B0 ;  /* 0x0000000000007941 */ /* 0x005fea0003800000 */
.L_x_3776:
        /* <DEDUP_REMOVED lines=58> */
.L_x_3884:
        /* <DEDUP_REMOVED lines=71> */
.L_x_3885:
[----:B------:R-:W-:Y:S01]  /*5ff0*/  ISETP.GE.AND P0, PT, R2, 0x10, PT ;  /* 0x000000100200780c */ /* 0x000fe20003f06270 */
[-C--:B---3--:R-:W-:Y:S02]  /*6000*/  FMUL.FTZ R121, R123, R127.reuse ;  /* 0x0000007f7b797220 */ /* 0x088fe40000410000 */
[----:B--2---:R-:W-:Y:S02]  /*6010*/  FMUL.FTZ R120, R130, R127 ;  /* 0x0000007f82787220 */ /* 0x004fe40000410000 */
[C---:B----4-:R-:W-:Y:S02]  /*6020*/  FFMA.FTZ R121, R138.reuse, R137, -R121 ;  /* 0x000000898a797223 */ /* 0x050fe40000010879 */
[----:B------:R-:W-:-:S02]  /*6030*/  FMUL.FTZ R138, R138, R127 ;  /* 0x0000007f8a8a7220 */ /* 0x000fc40000410000 */
[CC--:B-1----:R-:W-:Y:S02]  /*6040*/  FFMA.FTZ R120, R132.reuse, R137.reuse, R120 ;  /* 0x0000008984787223 */ /* 0x0c2fe40000010078 */
        /* <DEDUP_REMOVED lines=12> */
[----:B-----5:R-:W-:Y:S05]  /*6110*/  CALL.REL.NOINC `($__internal_91_$__cuda_sm70_shflsync_idx_p) ;  /* 0x0000998000007944 */ /* 0x020fea0003c00000 */
.L_x_3782:
[----:B------:R-:W-:Y:S05]  /*6120*/  BRA.CONV ~URZ, `(.L_x_3783) ;  /* 0x000000637f007947 */ /* 0x000fea000b800000 */
[----:B-1----:R-:W-:Y:S01]  /*6130*/  HFMA2.MMA R121, -RZ, RZ, 0, 1.847743988037109375e-06 ;  /* 0x0000001fff797435 */ /* 0x002fe200000001ff */
[----:B0-----:R-:W-:Y:S02]  /*6140*/  MOV R124, R138 ;  /* 0x0000008a007c7202 */ /* 0x001fe40000000f00 */
[----:B------:R-:W-:Y:S02]  /*6150*/  MOV R123, 0x1f ;  /* 0x0000001f007b7802 */ /* 0x000fe40000000f00 */
[----:B------:R-:W-:Y:S02]  /*6160*/  MOV R120, 0xffffffff ;  /* 0xffffffff00787802 */ /* 0x000fe40000000f00 */
[----:B------:R-:W-:-:S02]  /*6170*/  MOV R122, 0x6190 ;  /* 0x00006190007a7802 */ /* 0x000fc40000000f00 */
[----:B-----5:R-:W-:Y:S05]  /*6180*/  CALL.REL.NOINC `($__internal_91_$__cuda_sm70_shflsync_idx_p) ;  /* 0x0000991000007944 */ /* 0x020fea0003c00000 */
.L_x_3783:
[----:B------:R-:W-:Y:S05]  /*6190*/  BRA.CONV ~URZ, `(.L_x_3784) ;  /* 0x000000637f007947 */ /* 0x000fea000b800000 */
[----:B-1----:R-:W-:Y:S01]  /*61a0*/  HFMA2.MMA R121, -RZ, RZ, 0, 1.847743988037109375e-06 ;  /* 0x0000001fff797435 */ /* 0x002fe200000001ff */
[----:B0-----:R-:W-:-:S02]  /*61b0*/  MOV R124, R128 ;  /* 0x00000080007c7202 */ /* 0x001fc40000000f00 */
[----:B------:R-:W-:Y:S02]  /*61c0*/  MOV R123, 0x1f ;  /* 0x0000001f007b7802 */ /* 0x000fe40000000f00 */
[----:B------:R-:W-:Y:S02]  /*61d0*/  MOV R120, 0xffffffff ;  /* 0xffffffff00787802 */ /* 0x000fe40000000f00 */
[----:B------:R-:W-:Y:S02]  /*61e0*/  MOV R122, 0x6200 ;  /* 0x00006200007a7802 */ /* 0x000fe40000000f00 */
[----:B-----5:R-:W-:Y:S05]  /*61f0*/  CALL.REL.NOINC `($__internal_91_$__cuda_sm70_shflsync_idx_p) ;  /* 0x000098a000007944 */ /* 0x020fea0003c00000 */
.L_x_3784:
[----:B------:R-:W-:Y:S05]  /*6200*/  BRA.CONV ~URZ, `(.L_x_3785) ;  /* 0x000000637f007947 */ /* 0x000fea000b800000 */
[----:B-1----:R-:W-:Y:S01]  /*6210*/  HFMA2.MMA R121, -RZ, RZ, 0, 1.847743988037109375e-06 ;  /* 0x0000001fff797435 */ /* 0x002fe200000001ff */
[----:B0-----:R-:W-:Y:S02]  /*6220*/  MOV R124, R129 ;  /* 0x00000081007c7202 */ /* 0x001fe40000000f00 */
[----:B------:R-:W-:Y:S02]  /*6230*/  MOV R123, 0x1f ;  /* 0x0000001f007b7802 */ /* 0x000fe40000000f00 */
[----:B------:R-:W-:Y:S02]  /*6240*/  MOV R120, 0xffffffff ;  /* 0xffffffff00787802 */ /* 0x000fe40000000f00 */
[----:B------:R-:W-:-:S02]  /*6250*/  MOV R122, 0x6270 ;  /* 0x00006270007a7802 */ /* 0x000fc40000000f00 */
[----:B-----5:R-:W-:Y:S05]  /*6260*/  CALL.REL.NOINC `($__internal_91_$__cuda_sm70_shflsync_idx_p) ;  /* 0x0000983000007944 */ /* 0x020fea0003c00000 */
.L_x_3785:
[----:B------:R-:W-:Y:S05]  /*6270*/  BRA.DIV ~URZ, `(.L_x_3786) ;  /* 0x000085b27f007947 */ /* 0x000fea000b800000 */
[----:B-----5:R-:W2:Y:S04]  /*6280*/  SHFL.IDX PT, R116, R116, RZ, 0x1f ;  /* 0x00001fff74747589 */ /* 0x020ea800000e0000 */
[----:B------:R3:W4:Y:S04]  /*6290*/  SHFL.IDX PT, R125, R117, RZ, 0x1f ;  /* 0x00001fff757d7589 */ /* 0x00072800000e0000 */
[----:B------:R-:W0:Y:S04]  /*62a0*/  SHFL.IDX PT, R118, R118, RZ, 0x1f ;  /* 0x00001fff76767589 */ /* 0x000e2800000e0000 */
[----:B0-----:R3:W0:Y:S04]  /*62b0*/  SHFL.IDX PT, R127, R119, RZ, 0x1f ;  /* 0x00001fff777f7589 */ /* 0x00162800000e0000 */
[----:B------:R-:W1:Y:S04]  /*62c0*/  SHFL.UP PT, R137, R137, 0x1, RZ ;  /* 0x0420000089897989 */ /* 0x000e6800000e00ff */
[----:B------:R-:W0:Y:S04]  /*62d0*/  SHFL.UP PT, R138, R138, 0x1, RZ ;  /* 0x042000008a8a7989 */ /* 0x000e2800000e00ff */
[----:B------:R-:W0:Y:S04]  /*62e0*/  SHFL.UP PT, R128, R128, 0x1, RZ ;  /* 0x0420000080807989 */ /* 0x000e2800000e00ff */
[----:B------:R3:W0:Y:S02]  /*62f0*/  SHFL.UP PT, R139, R129, 0x1, RZ ;  /* 0x04200000818b7989 */ /* 0x00062400000e00ff */
.L_x_3886:
        /* <DEDUP_REMOVED lines=49> */
.L_x_3779:
[----:B0-----:R-:W-:Y:S05]  /*6610*/  BSYNC B0 ;  /* 0x0000000000007941 */ /* 0x001fea0003800000 */
.L_x_3778:
[----:B------:R-:W-:Y:S01]  /*6620*/  WARPSYNC 0xffffffff ;  /* 0xffffffff00007948 */ /* 0x000fe20003800000 */
[----:B------:R-:W-:Y:S02]  /*6630*/  LOP3.LUT P0, RZ, R0, 0x1f, RZ, 0xc0, !PT ;  /* 0x0000001f00ff7812 */ /* 0x000fe4000780c0ff */
[----:B---3-5:R-:W-:Y:S01]  /*6640*/  MOV R118, UR16 ;  /* 0x0000001000767c02 */ /* 0x028fe20008000f00 */
[----:B------:R-:W-:Y:S01]  /*6650*/  BAR.SYNC.DEFER_BLOCKING 0x0 ;  /* 0x0000000000007b1d */ /* 0x000fe20000010000 */
[C---:B-1----:R-:W-:Y:S01]  /*6660*/  FMUL.FTZ R117, R154.reuse, R141 ;  /* 0x0000008d9a757220 */ /* 0x042fe20000410000 */
[----:B------:R-:W-:Y:S01]  /*6670*/  USHF.L.U32 UR46, UR7, 0x4, URZ ;  /* 0x00000004072e7899 */ /* 0x000fe2000800063f */
[----:B------:R-:W-:Y:S01]  /*6680*/  FMUL.FTZ R116, R154, -R140 ;  /* 0x8000008c9a747220 */ /* 0x000fe20000410000 */
[----:B------:R-:W-:Y:S01]  /*6690*/  ISETP.GE.OR P0, PT, R118, c[0x0][0x174], P0 ;  /* 0x00005d0076007a0c */ /* 0x000fe20000706670 */
[-C--:B------:R-:W-:Y:S01]  /*66a0*/  FMUL.FTZ R119, R156, R211.reuse ;  /* 0x000000d39c777220 */ /* 0x080fe20000410000 */
[----:B------:R-:W-:Y:S01]  /*66b0*/  BSSY B0, `(.L_x_3787) ;  /* 0x00001d8000007945 */ /* 0x000fe20003800000 */
[----:B------:R-:W-:Y:S02]  /*66c0*/  FMUL.FTZ R118, R154, R211 ;  /* 0x000000d39a767220 */ /* 0x000fe40000410000 */
[----:B------:R-:W-:-:S02]  /*66d0*/  FFMA.FTZ R116, R156, -R141, R116 ;  /* 0x8000008d9c747223 */ /* 0x000fc40000010074 */
[----:B------:R-:W-:Y:S02]  /*66e0*/  FFMA.FTZ R117, R156, R140, -R117 ;  /* 0x0000008c9c757223 */ /* 0x000fe40000010875 */
        /* <DEDUP_REMOVED lines=36> */
[-C--:B------:R-:W-:Y:S02]  /*6930*/  FMUL.FTZ R118, R163, -R120.reuse ;  /* 0x80000078a3767220 */ /* 0x080fe40000410000 */
[----:B------:R-:W-:Y:S02]  /*6940*/  FFMA.FTZ R122, R168, R125, R122 ;  /* 0x0000007da87a7223 */ /* 0x000fe4000001007a */
[----:B------:R-:W-:Y:S02]  /*6950*/  FFMA.FTZ R120, R164, R120, R121 ;  /* 0x00000078a4787223 */ /* 0x000fe40000010079 */
        /* <DEDUP_REMOVED lines=11> */
[----:B------:R-:W-:Y:S02]  /*6a10*/  FFMA.FTZ R120, R166, R120, R121 ;  /* 0x00000078a6787223 */ /* 0x000fe40000010079 */
[----:B------:R-:W-:Y:S02]  /*6a20*/  FADD.FTZ R118, R198, R119 ;  /* 0x00000077c6767221 */ /* 0x000fe40000010000 */
[C---:B0-----:R-:W-:Y:S02]  /*6a30*/  FMUL.FTZ R119, R159.reuse, R117 ;  /* 0x000000759f777220 */ /* 0x041fe40000410000 */
[----:B------:R-:W-:-:S02]  /*6a40*/  FMUL.FTZ R159, R159, R116 ;  /* 0x000000749f9f7220 */ /* 0x000fc40000410000 */
[C---:B------:R-:W-:Y:S02]  /*6a50*/  FFMA.FTZ R116, R158.reuse, R116, -R119 ;  /* 0x000000749e747223 */ /* 0x040fe40000010877 */
[----:B------:R-:W-:Y:S02]  /*6a60*/  FFMA.FTZ R159, R158, R117, R159 ;  /* 0x000000759e9f7223 */ /* 0x000fe4000001009f */
[----:B------:R-:W-:Y:S02]  /*6a70*/  FADD.FTZ R239, R239, R116 ;  /* 0x00000074efef7221 */ /* 0x000fe40000010000 */
[----:B------:R-:W-:Y:S02]  /*6a80*/  FADD.FTZ R238, R238, R159 ;  /* 0x0000009feeee7221 */ /* 0x000fe40000010000 */
[C---:B------:R-:W-:Y:S02]  /*6a90*/  FMUL.FTZ R117, R185.reuse, R239 ;  /* 0x000000efb9757220 */ /* 0x040fe40000410000 */
[----:B------:R-:W-:-:S02]  /*6aa0*/  FMUL.FTZ R116, R185, R238 ;  /* 0x000000eeb9747220 */ /* 0x000fc40000410000 */
[C---:B------:R-:W-:Y:S02]  /*6ab0*/  FFMA.FTZ R117, R186.reuse, R238, R117 ;  /* 0x000000eeba757223 */ /* 0x040fe40000010075 */
[----:B------:R-:W-:Y:S02]  /*6ac0*/  FFMA.FTZ R116, R186, R239, -R116 ;  /* 0x000000efba747223 */ /* 0x000fe40000010874 */
[----:B------:R-:W-:Y:S02]  /*6ad0*/  FADD.FTZ R236, R236, R117 ;  /* 0x00000075ecec7221 */ /* 0x000fe40000010000 */
[----:B------:R-:W-:Y:S02]  /*6ae0*/  FADD.FTZ R237, R237, R116 ;  /* 0x00000074eded7221 */ /* 0x000fe40000010000 */
[C---:B------:R-:W-:Y:S02]  /*6af0*/  FMUL.FTZ R116, R183.reuse, R236 ;  /* 0x000000ecb7747220 */ /* 0x040fe40000410000 */
[----:B------:R-:W-:-:S02]  /*6b00*/  FMUL.FTZ R117, R183, R237 ;  /* 0x000000edb7757220 */ /* 0x000fc40000410000 */
[----:B------:R-:W-:Y:S02]  /*6b10*/  FMUL.FTZ R125, R171, -R123 ;  /* 0x8000007bab7d7220 */ /* 0x000fe40000410000 */
[C---:B------:R-:W-:Y:S02]  /*6b20*/  FFMA.FTZ R116, R184.reuse, R237, -R116 ;  /* 0x000000edb8747223 */ /* 0x040fe40000010874 */
[----:B------:R-:W-:Y:S02]  /*6b30*/  FFMA.FTZ R117, R184, R236, R117 ;  /* 0x000000ecb8757223 */ /* 0x000fe40000010075 */
[----:B------:R-:W-:Y:S02]  /*6b40*/  FADD.FTZ R120, -R199, R120 ;  /* 0x00000078c7787221 */ /* 0x000fe40000010100 */
[-C--:B------:R-:W-:Y:S02]  /*6b50*/  FMUL.FTZ R124, R171, -R122.reuse ;  /* 0x8000007aab7c7220 */ /* 0x080fe40000410000 */
[----:B------:R-:W-:-:S02]  /*6b60*/  FFMA.FTZ R125, R172, R122, R125 ;  /* 0x0000007aac7d7223 */ /* 0x000fc4000001007d */
[----:B------:R-:W-:Y:S02]  /*6b70*/  FADD.FTZ R235, R235, R116 ;  /* 0x00000074ebeb7221 */ /* 0x000fe40000010000 */
[----:B------:R-:W-:Y:S02]  /*6b80*/  FADD.FTZ R234, R234, R117 ;  /* 0x00000075eaea7221 */ /* 0x000fe40000010000 */
[----:B------:R-:W-:Y:S02]  /*6b90*/  FMUL.FTZ R121, R167, -R120 ;  /* 0x80000078a7797220 */ /* 0x000fe40000410000 */
[----:B------:R-:W-:Y:S02]  /*6ba0*/  FFMA.FTZ R124, R172, R123, -R124 ;  /* 0x0000007bac7c7223 */ /* 0x000fe4000001087c */
[----:B------:R-:W-:Y:S02]  /*6bb0*/  FMUL.FTZ R119, R173, -R125 ;  /* 0x8000007dad777220 */ /* 0x000fe40000410000 */
[----:B------:R-:W-:-:S02]  /*6bc0*/  FMUL.FTZ R117, R181, R235 ;  /* 0x000000ebb5757220 */ /* 0x000fc40000410000 */
[----:B------:R-:W-:Y:S02]  /*6bd0*/  FMUL.FTZ R116, R181, R234 ;  /* 0x000000eab5747220 */ /* 0x000fe40000410000 */
[-C--:B------:R-:W-:Y:S02]  /*6be0*/  FMUL.FTZ R123, R167, -R118.reuse ;  /* 0x80000076a77b7220 */ /* 0x080fe40000410000 */
[----:B------:R-:W-:Y:S02]  /*6bf0*/  FFMA.FTZ R121, R168, R118, -R121 ;  /* 0x00000076a8797223 */ /* 0x000fe40000010879 */
[-C--:B------:R-:W-:Y:S02]  /*6c00*/  FMUL.FTZ R118, R173, -R124.reuse ;  /* 0x8000007cad767220 */ /* 0x080fe40000410000 */
[----:B------:R-:W-:Y:S02]  /*6c10*/  FFMA.FTZ R119, R174, R124, -R119 ;  /* 0x0000007cae777223 */ /* 0x000fe40000010877 */
[----:B------:R-:W-:-:S02]  /*6c20*/  FFMA.FTZ R117, R182, R234, R117 ;  /* 0x000000eab6757223 */ /* 0x000fc40000010075 */
[----:B------:R-:W-:Y:S02]  /*6c30*/  FFMA.FTZ R116, R182, R235, -R116 ;  /* 0x000000ebb6747223 */ /* 0x000fe40000010874 */
[----:B------:R-:W-:Y:S02]  /*6c40*/  FFMA.FTZ R120, R168, R120, R123 ;  /* 0x00000078a8787223 */ /* 0x000fe4000001007b */
[----:B------:R-:W-:Y:S02]  /*6c50*/  FFMA.FTZ R118, R174, R125, R118 ;  /* 0x0000007dae767223 */ /* 0x000fe40000010076 */
[----:B------:R-:W-:Y:S02]  /*6c60*/  FMUL.FTZ R123, R175, -R119 ;  /* 0x80000077af7b7220 */ /* 0x000fe40000410000 */
[----:B------:R-:W-:Y:S02]  /*6c70*/  FADD.FTZ R232, R232, R117 ;  /* 0x00000075e8e87221 */ /* 0x000fe40000010000 */
[----:B------:R-:W-:-:S02]  /*6c80*/  FADD.FTZ R233, R233, R116 ;  /* 0x00000074e9e97221 */ /* 0x000fc40000010000 */
[----:B------:R-:W-:Y:S02]  /*6c90*/  FADD.FTZ R120, -R197, R120 ;  /* 0x00000078c5787221 */ /* 0x000fe40000010100 */
[-C--:B------:R-:W-:Y:S02]  /*6ca0*/  FMUL.FTZ R122, R175, -R118.reuse ;  /* 0x80000076af7a7220 */ /* 0x080fe40000410000 */
[----:B------:R-:W-:Y:S02]  /*6cb0*/  FADD.FTZ R121, R196, R121 ;  /* 0x00000079c4797221 */ /* 0x000fe40000010000 */
[----:B------:R-:W-:Y:S02]  /*6cc0*/  FFMA.FTZ R123, R176, R118, R123 ;  /* 0x00000076b07b7223 */ /* 0x000fe4000001007b */
[C---:B------:R-:W-:Y:S02]  /*6cd0*/  FMUL.FTZ R116, R179.reuse, R232 ;  /* 0x000000e8b3747220 */ /* 0x040fe40000410000 */
[----:B------:R-:W-:-:S02]  /*6ce0*/  FMUL.FTZ R117, R179, R233 ;  /* 0x000000e9b3757220 */ /* 0x000fc40000410000 */
[C---:B------:R-:W-:Y:S02]  /*6cf0*/  FMUL.FTZ R118, R169.reuse, -R120 ;  /* 0x80000078a9767220 */ /* 0x040fe40000410000 */
[----:B------:R-:W-:Y:S02]  /*6d00*/  FFMA.FTZ R122, R176, R119, -R122 ;  /* 0x00000077b07a7223 */ /* 0x000fe4000001087a */
[----:B------:R-:W-:Y:S02]  /*6d10*/  FMUL.FTZ R119, R169, -R121 ;  /* 0x80000079a9777220 */ /* 0x000fe40000410000 */
[C---:B------:R-:W-:Y:S02]  /*6d20*/  FFMA.FTZ R116, R180.reuse, R233, -R116 ;  /* 0x000000e9b4747223 */ /* 0x040fe40000010874 */
[----:B------:R-:W-:Y:S02]  /*6d30*/  FFMA.FTZ R117, R180, R232, R117 ;  /* 0x000000e8b4757223 */ /* 0x000fe40000010075 */
[----:B------:R-:W-:-:S02]  /*6d40*/  FFMA.FTZ R121, R170, R121, -R118 ;  /* 0x00000079aa797223 */ /* 0x000fc40000010876 */
[----:B------:R-:W-:Y:S02]  /*6d50*/  FFMA.FTZ R120, R170, R120, R119 ;  /* 0x00000078aa787223 */ /* 0x000fe40000010077 */
[----:B------:R-:W-:Y:S02]  /*6d60*/  FMUL.FTZ R119, R177, -R123 ;  /* 0x8000007bb1777220 */ /* 0x000fe40000410000 */
[----:B------:R-:W-:Y:S02]  /*6d70*/  FADD.FTZ R231, R231, R116 ;  /* 0x00000074e7e77221 */ /* 0x000fe40000010000 */
[----:B------:R-:W-:Y:S02]  /*6d80*/  FADD.FTZ R230, R230, R117 ;  /* 0x00000075e6e67221 */ /* 0x000fe40000010000 */
[----:B------:R-:W-:Y:S02]  /*6d90*/  FADD.FTZ R121, R194, R121 ;  /* 0x00000079c2797221 */ /* 0x000fe40000010000 */
[----:B------:R-:W-:-:S02]  /*6da0*/  FMUL.FTZ R118, R177, -R122 ;  /* 0x8000007ab1767220 */ /* 0x000fc40000410000 */
[C---:B------:R-:W-:Y:S02]  /*6db0*/  FFMA.FTZ R122, R178.reuse, R122, -R119 ;  /* 0x0000007ab27a7223 */ /* 0x040fe40000010877 */
[----:B------:R-:W-:Y:S02]  /*6dc0*/  FADD.FTZ R120, -R195, R120 ;  /* 0x00000078c3787221 */ /* 0x000fe40000010100 */
[C---:B------:R-:W-:Y:S02]  /*6dd0*/  FMUL.FTZ R117, R177.reuse, R231 ;  /* 0x000000e7b1757220 */ /* 0x040fe40000410000 */
[----:B------:R-:W-:Y:S02]  /*6de0*/  FMUL.FTZ R116, R177, R230 ;  /* 0x000000e6b1747220 */ /* 0x000fe40000410000 */
[----:B------:R-:W-:Y:S02]  /*6df0*/  FMUL.FTZ R119, R171, -R121 ;  /* 0x80000079ab777220 */ /* 0x000fe40000410000 */
        /* <DEDUP_REMOVED lines=8> */
[----:B------:R-:W-:Y:S02]  /*6e80*/  FADD.FTZ R229, R229, R116 ;  /* 0x00000074e5e57221 */ /* 0x000fe40000010000 */
[-C--:B------:R-:W-:Y:S02]  /*6e90*/  FMUL.FTZ R118, R179, -R122.reuse ;  /* 0x8000007ab3767220 */ /* 0x080fe40000410000 */
[----:B------:R-:W-:Y:S02]  /*6ea0*/  FFMA.FTZ R119, R180, R122, -R119 ;  /* 0x0000007ab4777223 */ /* 0x000fe40000010877 */
[C---:B------:R-:W-:Y:S02]  /*6eb0*/  FMUL.FTZ R116, R175.reuse, R228 ;  /* 0x000000e4af747220 */ /* 0x040fe40000410000 */
[----:B------:R-:W-:-:S02]  /*6ec0*/  FMUL.FTZ R117, R175, R229 ;  /* 0x000000e5af757220 */ /* 0x000fc40000410000 */
[----:B------:R-:W-:Y:S02]  /*6ed0*/  FFMA.FTZ R118, R180, R123, R118 ;  /* 0x0000007bb4767223 */ /* 0x000fe40000010076 */
[----:B------:R-:W-:Y:S02]  /*6ee0*/  FMUL.FTZ R123, R181, -R119 ;  /* 0x80000077b57b7220 */ /* 0x000fe40000410000 */
[----:B------:R-:W-:Y:S02]  /*6ef0*/  FADD.FTZ R120, -R151, R120 ;  /* 0x0000007897787221 */ /* 0x000fe40000010100 */
[C---:B------:R-:W-:Y:S02]  /*6f00*/  FFMA.FTZ R116, R176.reuse, R229, -R116 ;  /* 0x000000e5b0747223 */ /* 0x040fe40000010874 */
[----:B------:R-:W-:Y:S02]  /*6f10*/  FFMA.FTZ R117, R176, R228, R117 ;  /* 0x000000e4b0757223 */ /* 0x000fe40000010075 */
[----:B------:R-:W-:-:S02]  /*6f20*/  FADD.FTZ R121, R150, R121 ;  /* 0x0000007996797221 */ /* 0x000fc40000010000 */
[-C--:B------:R-:W-:Y:S02]  /*6f30*/  FMUL.FTZ R122, R181, -R118.reuse ;  /* 0x80000076b57a7220 */ /* 0x080fe40000410000 */
[----:B------:R-:W-:Y:S02]  /*6f40*/  FFMA.FTZ R124, R182, R118, R123 ;  /* 0x00000076b67c7223 */ /* 0x000fe4000001007b */
[----:B------:R-:W-:Y:S02]  /*6f50*/  FMUL.FTZ R118, R173, -R120 ;  /* 0x80000078ad767220 */ /* 0x000fe40000410000 */
[----:B------:R-:W-:Y:S02]  /*6f60*/  FADD.FTZ R227, R227, R116 ;  /* 0x00000074e3e37221 */ /* 0x000fe40000010000 */
[----:B------:R-:W-:Y:S02]  /*6f70*/  FADD.FTZ R226, R226, R117 ;  /* 0x00000075e2e27221 */ /* 0x000fe40000010000 */
[----:B------:R-:W-:-:S02]  /*6f80*/  FMUL.FTZ R123, R173, -R121 ;  /* 0x80000079ad7b7220 */ /* 0x000fc40000410000 */
[----:B------:R-:W-:Y:S02]  /*6f90*/  FFMA.FTZ R122, R182, R119, -R122 ;  /* 0x00000077b67a7223 */ /* 0x000fe4000001087a */
[C---:B------:R-:W-:Y:S02]  /*6fa0*/  FFMA.FTZ R119, R174.reuse, R121, -R118 ;  /* 0x00000079ae777223 */ /* 0x040fe40000010876 */
[C---:B------:R-:W-:Y:S02]  /*6fb0*/  FMUL.FTZ R117, R173.reuse, R227 ;  /* 0x000000e3ad757220 */ /* 0x040fe40000410000 */
[----:B------:R-:W-:Y:S02]  /*6fc0*/  FMUL.FTZ R116, R173, R226 ;  /* 0x000000e2ad747220 */ /* 0x000fe40000410000 */
[----:B------:R-:W-:Y:S02]  /*6fd0*/  FFMA.FTZ R118, R174, R120, R123 ;  /* 0x00000078ae767223 */ /* 0x000fe4000001007b */
[----:B------:R-:W-:-:S02]  /*6fe0*/  FMUL.FTZ R121, R183, -R124 ;  /* 0x8000007cb7797220 */ /* 0x000fc40000410000 */
[----:B------:R-:W-:Y:S02]  /*6ff0*/  FMUL.FTZ R123, R183, -R122 ;  /* 0x8000007ab77b7220 */ /* 0x000fe40000410000 */
[----:B------:R-:W-:Y:S02]  /*7000*/  FADD.FTZ R119, R148, R119 ;  /* 0x0000007794777221 */ /* 0x000fe40000010000 */
[C---:B------:R-:W-:Y:S02]  /*7010*/  FFMA.FTZ R117, R174.reuse, R226, R117 ;  /* 0x000000e2ae757223 */ /* 0x040fe40000010075 */
[----:B------:R-:W-:Y:S02]  /*7020*/  FFMA.FTZ R116, R174, R227, -R116 ;  /* 0x000000e3ae747223 */ /* 0x000fe40000010874 */
[C---:B------:R-:W-:Y:S02]  /*7030*/  FFMA.FTZ R120, R184.reuse, R122, -R121 ;  /* 0x0000007ab8787223 */ /* 0x040fe40000010879 */
[----:B------:R-:W-:-:S02]  /*7040*/  FFMA.FTZ R121, R184, R124, R123 ;  /* 0x0000007cb8797223 */ /* 0x000fc4000001007b */
[----:B------:R-:W-:Y:S02]  /*7050*/  FADD.FTZ R118, -R149, R118 ;  /* 0x0000007695767221 */ /* 0x000fe40000010100 */
[----:B------:R-:W-:Y:S02]  /*7060*/  FMUL.FTZ R123, R175, -R119 ;  /* 0x80000077af7b7220 */ /* 0x000fe40000410000 */
[----:B------:R-:W-:Y:S02]  /*7070*/  FADD.FTZ R224, R224, R117 ;  /* 0x00000075e0e07221 */ /* 0x000fe40000010000 */
[----:B------:R-:W-:Y:S02]  /*7080*/  FADD.FTZ R225, R225, R116 ;  /* 0x00000074e1e17221 */ /* 0x000fe40000010000 */
[-C--:B------:R-:W-:Y:S02]  /*7090*/  FMUL.FTZ R122, R175, -R118.reuse ;  /* 0x80000076af7a7220 */ /* 0x080fe40000410000 */
[----:B------:R-:W-:-:S02]  /*70a0*/  FFMA.FTZ R118, R176, R118, R123 ;  /* 0x00000076b0767223 */ /* 0x000fc4000001007b */
[CC--:B------:R-:W-:Y:S02]  /*70b0*/  FMUL.FTZ R116, R171.reuse, R224.reuse ;  /* 0x000000e0ab747220 */ /* 0x0c0fe40000410000 */
[----:B------:R-:W-:Y:S02]  /*70c0*/  FMUL.FTZ R117, R171, R225 ;  /* 0x000000e1ab757220 */ /* 0x000fe40000410000 */
[----:B------:R-:W-:Y:S02]  /*70d0*/  FFMA.FTZ R119, R176, R119, -R122 ;  /* 0x00000077b0777223 */ /* 0x000fe4000001087a */
[----:B------:R-:W-:Y:S02]  /*70e0*/  FADD.FTZ R118, -R147, R118 ;  /* 0x0000007693767221 */ /* 0x000fe40000010100 */
[C---:B------:R-:W-:Y:S02]  /*70f0*/  FFMA.FTZ R116, R172.reuse, R225, -R116 ;  /* 0x000000e1ac747223 */ /* 0x040fe40000010874 */
[----:B------:R-:W-:-:S02]  /*7100*/  FFMA.FTZ R117, R172, R224, R117 ;  /* 0x000000e0ac757223 */ /* 0x000fc40000010075 */
[----:B------:R-:W-:Y:S02]  /*7110*/  FADD.FTZ R119, R146, R119 ;  /* 0x0000007792777221 */ /* 0x000fe40000010000 */
[----:B------:R-:W-:Y:S02]  /*7120*/  FMUL.FTZ R122, R177, -R118 ;  /* 0x80000076b17a7220 */ /* 0x000fe40000410000 */
[----:B------:R-:W-:Y:S02]  /*7130*/  FADD.FTZ R223, R223, R116 ;  /* 0x00000074dfdf7221 */ /* 0x000fe40000010000 */
[----:B------:R-:W-:Y:S02]  /*7140*/  FADD.FTZ R222, R222, R117 ;  /* 0x00000075dede7221 */ /* 0x000fe40000010000 */
[-C--:B------:R-:W-:Y:S02]  /*7150*/  FMUL.FTZ R123, R177, -R119.reuse ;  /* 0x80000077b17b7220 */ /* 0x080fe40000410000 */
[----:B------:R-:W-:-:S02]  /*7160*/  FFMA.FTZ R119, R178, R119, -R122 ;  /* 0x00000077b2777223 */ /* 0x000fc4000001087a */
[CC--:B------:R-:W-:Y:S02]  /*7170*/  FMUL.FTZ R117, R169.reuse, R223.reuse ;  /* 0x000000dfa9757220 */ /* 0x0c0fe40000410000 */
[----:B------:R-:W-:Y:S02]  /*7180*/  FMUL.FTZ R116, R169, R222 ;  /* 0x000000dea9747220 */ /* 0x000fe40000410000 */
[----:B------:R-:W-:Y:S02]  /*7190*/  FFMA.FTZ R118, R178, R118, R123 ;  /* 0x00000076b2767223 */ /* 0x000fe4000001007b */
[----:B------:R-:W-:Y:S02]  /*71a0*/  FADD.FTZ R119, R144, R119 ;  /* 0x0000007790777221 */ /* 0x000fe40000010000 */
[C---:B------:R-:W-:Y:S02]  /*71b0*/  FFMA.FTZ R117, R170.reuse, R222, R117 ;  /* 0x000000deaa757223 */ /* 0x040fe40000010075 */
[----:B------:R-:W-:-:S02]  /*71c0*/  FFMA.FTZ R116, R170, R223, -R116 ;  /* 0x000000dfaa747223 */ /* 0x000fc40000010874 */
        /* <DEDUP_REMOVED lines=33> */
[----:B------:R-:W-:Y:S01]  /*73e0*/  FADD.FTZ R124, -R190, R123 ;  /* 0x0000007bbe7c7221 */ /* 0x000fe20000010100 */
[----:B------:R-:W-:Y:S01]  /*73f0*/  CS2R R118, SRZ ;  /* 0x0000000000767805 */ /* 0x000fe2000001ff00 */
[C---:B------:R-:W-:Y:S02]  /*7400*/  FFMA.FTZ R116, R164.reuse, R217, -R116 ;  /* 0x000000d9a4747223 */ /* 0x040fe40000010874 */
[----:B------:R-:W-:-:S02]  /*7410*/  FFMA.FTZ R117, R164, R216, R117 ;  /* 0x000000d8a4757223 */ /* 0x000fc40000010075 */
[----:B------:R-:W-:Y:S02]  /*7420*/  FADD.FTZ R122, R189, R122 ;  /* 0x0000007abd7a7221 */ /* 0x000fe40000010000 */
[----:B------:R-:W-:Y:S02]  /*7430*/  FMUL.FTZ R123, R185, -R124 ;  /* 0x8000007cb97b7220 */ /* 0x000fe40000410000 */
[----:B------:R-:W-:Y:S01]  /*7440*/  FADD.FTZ R215, R215, R116 ;  /* 0x00000074d7d77221 */ /* 0x000fe20000010000 */
[----:B------:R-:W-:Y:S01]  /*7450*/  MOV R116, 0x3f800000 ;  /* 0x3f80000000747802 */ /* 0x000fe20000000f00 */
[----:B------:R-:W-:Y:S01]  /*7460*/  FADD.FTZ R214, R214, R117 ;  /* 0x00000075d6d67221 */ /* 0x000fe20000010000 */
[----:B------:R-:W-:Y:S01]  /*7470*/  HFMA2.MMA R117, -RZ, RZ, 0, 0 ;  /* 0x00000000ff757435 */ /* 0x000fe200000001ff */
[-C--:B------:R-:W-:Y:S02]  /*7480*/  FMUL.FTZ R125, R185, -R122.reuse ;  /* 0x8000007ab97d7220 */ /* 0x080fe40000410000 */
[----:B------:R-:W-:-:S02]  /*7490*/  FFMA.FTZ R126, R186, R122, -R123 ;  /* 0x0000007aba7e7223 */ /* 0x000fc4000001087b */
[CC--:B------:R-:W-:Y:S02]  /*74a0*/  FMUL.FTZ R122, R161.reuse, R214.reuse ;  /* 0x000000d6a17a7220 */ /* 0x0c0fe40000410000 */
[-C--:B------:R-:W-:Y:S02]  /*74b0*/  FMUL.FTZ R123, R161, R215.reuse ;  /* 0x000000d7a17b7220 */ /* 0x080fe40000410000 */
[C---:B------:R-:W-:Y:S01]  /*74c0*/  FFMA.FTZ R122, R162.reuse, R215, -R122 ;  /* 0x000000d7a27a7223 */ /* 0x040fe2000001087a */
[----:B------:R-:W0:Y:S01]  /*74d0*/  @!P0 LDS.128 R116, [UR46+0x13080] ;  /* 0x0130802eff748984 */ /* 0x000e220008000c00 */
[----:B------:R-:W-:Y:S01]  /*74e0*/  FFMA.FTZ R123, R162, R214, R123 ;  /* 0x000000d6a27b7223 */ /* 0x000fe2000001007b */
[----:B------:R-:W-:Y:S01]  /*74f0*/  ISETP.GT.U32.AND P0, PT, R0, 0x1f, PT ;  /* 0x0000001f0000780c */ /* 0x000fe20003f04070 */
[----:B------:R-:W-:Y:S02]  /*7500*/  FFMA.FTZ R127, R186, R124, R125 ;  /* 0x0000007cba7f7223 */ /* 0x000fe4000001007d */
[----:B------:R-:W-:-:S02]  /*7510*/  FMUL.FTZ R124, R185, -R120 ;  /* 0x80000078b97c7220 */ /* 0x000fc40000410000 */
[-C--:B------:R-:W-:Y:S02]  /*7520*/  FMUL.FTZ R125, R185, -R121.reuse ;  /* 0x80000079b97d7220 */ /* 0x080fe40000410000 */
[----:B------:R-:W-:Y:S02]  /*7530*/  FADD.FTZ R213, R213, R122 ;  /* 0x0000007ad5d57221 */ /* 0x000fe40000010000 */
[----:B------:R-:W-:Y:S02]  /*7540*/  FADD.FTZ R212, R212, R123 ;  /* 0x0000007bd4d47221 */ /* 0x000fe40000010000 */
[C---:B------:R-:W-:Y:S02]  /*7550*/  FFMA.FTZ R121, R186.reuse, R121, R124 ;  /* 0x00000079ba797223 */ /* 0x040fe4000001007c */
[----:B------:R-:W-:Y:S02]  /*7560*/  FFMA.FTZ R120, R186, R120, -R125 ;  /* 0x00000078ba787223 */ /* 0x000fe4000001087d */
[----:B------:R-:W-:-:S02]  /*7570*/  FMUL.FTZ R125, R157, R213 ;  /* 0x000000d59d7d7220 */ /* 0x000fc40000410000 */
[-C--:B------:R-:W-:Y:S02]  /*7580*/  FMUL.FTZ R124, R157, R212.reuse ;  /* 0x000000d49d7c7220 */ /* 0x080fe40000410000 */
[C---:B------:R-:W-:Y:S02]  /*7590*/  FFMA.FTZ R125, R160.reuse, R212, R125 ;  /* 0x000000d4a07d7223 */ /* 0x040fe4000001007d */
[----:B------:R-:W-:Y:S02]  /*75a0*/  FFMA.FTZ R159, R160, R213, -R124 ;  /* 0x000000d5a09f7223 */ /* 0x000fe4000001087c */
[----:B------:R-:W-:Y:S02]  /*75b0*/  FADD.FTZ R208, R208, R125 ;  /* 0x0000007dd0d07221 */ /* 0x000fe40000010000 */
[----:B------:R-:W-:Y:S02]  /*75c0*/  FADD.FTZ R159, R210, R159 ;  /* 0x0000009fd29f7221 */ /* 0x000fe40000010000 */
[----:B------:R-:W-:-:S02]  /*75d0*/  FADD.FTZ R123, -R188, R127 ;  /* 0x0000007fbc7b7221 */ /* 0x000fc40000010100 */
[----:B------:R-:W-:Y:S02]  /*75e0*/  FADD.FTZ R122, R187, R126 ;  /* 0x0000007ebb7a7221 */ /* 0x000fe40000010000 */
[CC--:B------:R-:W-:Y:S02]  /*75f0*/  FMUL.FTZ R124, R154.reuse, R208.reuse ;  /* 0x000000d09a7c7220 */ /* 0x0c0fe40000410000 */
        /* <DEDUP_REMOVED lines=48> */
.L_x_3887:
[----:B------:R-:W-:Y:S05]  /*7900*/  BRA.DIV ~URZ, `(.L_x_3790) ;  /* 0x000073327f007947 */ /* 0x000fea000b800000 */
[----:B------:R2:W3:Y:S04]  /*7910*/  SHFL.DOWN PT, R125, R130, 0x1, 0x1f ;  /* 0x08201f00827d7f89 */ /* 0x0004e800000e0000 */
[----:B------:R2:W4:Y:S04]  /*7920*/  SHFL.DOWN PT, R126, R129, 0x1, 0x1f ;  /* 0x08201f00817e7f89 */ /* 0x00052800000e0000 */
[----:B------:R2:W0:Y:S02]  /*7930*/  SHFL.DOWN PT, R138, R128, 0x1, 0x1f ;  /* 0x08201f00808a7f89 */ /* 0x00042400000e0000 */
.L_x_3888:
        /* <DEDUP_REMOVED lines=15> */
.L_x_3792:
[----:B------:R-:W-:Y:S05]  /*7a30*/  BSYNC B1 ;  /* 0x0000000000017941 */ /* 0x000fea0003800000 */
.L_x_3791:
[----:B------:R-:W-:Y:S05]  /*7a40*/  BRA.DIV ~URZ, `(.L_x_3793) ;  /* 0x000073427f007947 */ /* 0x000fea000b800000 */
[----:B-1----:R1:W2:Y:S04]  /*7a50*/  SHFL.DOWN PT, R124, R131, 0x2, 0x1f ;  /* 0x08401f00837c7f89 */ /* 0x0022a800000e0000 */
[----:B---3--:R1:W3:Y:S04]  /*7a60*/  SHFL.DOWN PT, R125, R130, 0x2, 0x1f ;  /* 0x08401f00827d7f89 */ /* 0x0082e800000e0000 */
[----:B----4-:R1:W4:Y:S04]  /*7a70*/  SHFL.DOWN PT, R126, R129, 0x2, 0x1f ;  /* 0x08401f00817e7f89 */ /* 0x01032800000e0000 */
[----:B0-----:R1:W0:Y:S02]  /*7a80*/  SHFL.DOWN PT, R138, R128, 0x2, 0x1f ;  /* 0x08401f00808a7f89 */ /* 0x00122400000e0000 */
.L_x_3889:
        /* <DEDUP_REMOVED lines=15> */
.L_x_3795:
[----:B------:R-:W-:Y:S05]  /*7b80*/  BSYNC B1 ;  /* 0x0000000000017941 */ /* 0x000fea0003800000 */
.L_x_3794:
[----:B------:R-:W-:Y:S05]  /*7b90*/  BRA.DIV ~URZ, `(.L_x_3796) ;  /* 0x000073b27f007947 */ /* 0x000fea000b800000 */
[----:B--2---:R2:W1:Y:S02]  /*7ba0*/  SHFL.DOWN PT, R124, R131, 0x4, 0x1f ;  /* 0x08801f00837c7f89 */ /* 0x00446400000e0000 */
.L_x_3890:
[----:B------:R-:W-:Y:S05]  /*7bb0*/  BRA.DIV ~URZ, `(.L_x_3797) ;  /* 0x000074127f007947 */ /* 0x000fea000b800000 */
[----:B---3--:R3:W2:Y:S04]  /*7bc0*/  SHFL.DOWN PT, R125, R130, 0x4, 0x1f ;  /* 0x08801f00827d7f89 */ /* 0x0086a800000e0000 */
[----:B----4-:R3:W4:Y:S04]  /*7bd0*/  SHFL.DOWN PT, R126, R129, 0x4, 0x1f ;  /* 0x08801f00817e7f89 */ /* 0x01072800000e0000 */
[----:B0-----:R3:W0:Y:S02]  /*7be0*/  SHFL.DOWN PT, R138, R128, 0x4, 0x1f ;  /* 0x08801f00808a7f89 */ /* 0x00162400000e0000 */
.L_x_3891:
        /* <DEDUP_REMOVED lines=15> */
.L_x_3799:
[----:B------:R-:W-:Y:S05]  /*7ce0*/  BSYNC B1 ;  /* 0x0000000000017941 */ /* 0x000fea0003800000 */
.L_x_3798:
[----:B------:R-:W-:Y:S05]  /*7cf0*/  BRA.DIV ~URZ, `(.L_x_3800) ;  /* 0x000074227f007947 */ /* 0x000fea000b800000 */
[----:B-1----:R1:W3:Y:S04]  /*7d00*/  SHFL.DOWN PT, R124, R131, 0x8, 0x1f ;  /* 0x09001f00837c7f89 */ /* 0x0022e800000e0000 */
[----:B--2---:R1:W2:Y:S04]  /*7d10*/  SHFL.DOWN PT, R125, R130, 0x8, 0x1f ;  /* 0x09001f00827d7f89 */ /* 0x0042a800000e0000 */
[----:B----4-:R1:W4:Y:S04]  /*7d20*/  SHFL.DOWN PT, R126, R129, 0x8, 0x1f ;  /* 0x09001f00817e7f89 */ /* 0x01032800000e0000 */
[----:B0-----:R1:W0:Y:S02]  /*7d30*/  SHFL.DOWN PT, R138, R128, 0x8, 0x1f ;  /* 0x09001f00808a7f89 */ /* 0x00122400000e0000 */
.L_x_3892:
        /* <DEDUP_REMOVED lines=15> */
.L_x_3802:
[----:B------:R-:W-:Y:S05]  /*7e30*/  BSYNC B1 ;  /* 0x0000000000017941 */ /* 0x000fea0003800000 */
.L_x_3801:
[----:B------:R-:W-:Y:S05]  /*7e40*/  BRA.DIV ~URZ, `(.L_x_3803) ;  /* 0x000074927f007947 */ /* 0x000fea000b800000 */
[----:B---3--:R3:W1:Y:S02]  /*7e50*/  SHFL.DOWN PT, R124, R131, 0x10, 0x1f ;  /* 0x0a001f00837c7f89 */ /* 0x00866400000e0000 */
.L_x_3893:
[----:B------:R-:W-:Y:S05]  /*7e60*/  BRA.DIV ~URZ, `(.L_x_3804) ;  /* 0x000074f27f007947 */ /* 0x000fea000b800000 */
[----:B--2---:R2:W3:Y:S04]  /*7e70*/  SHFL.DOWN PT, R125, R130, 0x10, 0x1f ;  /* 0x0a001f00827d7f89 */ /* 0x0044e800000e0000 */
[----:B----4-:R2:W4:Y:S04]  /*7e80*/  SHFL.DOWN PT, R126, R129, 0x10, 0x1f ;  /* 0x0a001f00817e7f89 */ /* 0x01052800000e0000 */
[----:B0-----:R2:W0:Y:S02]  /*7e90*/  SHFL.DOWN PT, R138, R128, 0x10, 0x1f ;  /* 0x0a001f00808a7f89 */ /* 0x00142400000e0000 */
.L_x_3894:
        /* <DEDUP_REMOVED lines=13> */
.L_x_3806:
[----:B------:R-:W-:Y:S05]  /*7f70*/  BSYNC B1 ;  /* 0x0000000000017941 */ /* 0x000fea0003800000 */
.L_x_3805:
        /* <DEDUP_REMOVED lines=20> */
.L_x_3895:
        /* <DEDUP_REMOVED lines=14> */
.L_x_3809:
[----:B-1----:R-:W-:Y:S05]  /*81a0*/  BSYNC B1 ;  /* 0x0000000000017941 */ /* 0x002fea0003800000 */
.L_x_3808:
        /* <DEDUP_REMOVED lines=40> */
.L_x_3788:
[----:B0-----:R-:W-:Y:S05]  /*8430*/  BSYNC B0 ;  /* 0x0000000000007941 */ /* 0x001fea0003800000 */
.L_x_3787:
[----:B------:R-:W-:Y:S01]  /*8440*/  WARPSYNC 0xffffffff ;  /* 0xffffffff00007948 */ /* 0x000fe20003800000 */
[----:B------:R-:W-:Y:S01]  /*8450*/  BAR.SYNC.DEFER_BLOCKING 0x0 ;  /* 0x0000000000007b1d */ /* 0x000fe20000010000 */
[C---:B------:R-:W-:Y:S01]  /*8460*/  ISETP.NE.AND P0, PT, R0.reuse, RZ, PT ;  /* 0x000000ff0000720c */ /* 0x040fe20003f05270 */
[----:B------:R-:W-:Y:S01]  /*8470*/  FMUL.FTZ R246, R21, R239 ;  /* 0x000000ef15f67220 */ /* 0x000fe20000410000 */
[----:B------:R-:W-:Y:S01]  /*8480*/  IADD3 R245, R0, 0x200, RZ ;  /* 0x0000020000f57810 */ /* 0x000fe20007ffe0ff */
[----:B------:R-:W-:Y:S01]  /*8490*/  FMUL.FTZ R248, R22, R237 ;  /* 0x000000ed16f87220 */ /* 0x000fe20000410000 */
[----:B------:R-:W-:Y:S01]  /*84a0*/  IADD3 R243, R0, 0xf80, RZ ;  /* 0x00000f8000f37810 */ /* 0x000fe20007ffe0ff */
[----:B------:R-:W-:Y:S01]  /*84b0*/  ULEA UR34, UR16, 0xfffff800, 0xb ;  /* 0xfffff80010227891 */ /* 0x000fe2000f8e583f */
[----:B------:R-:W-:Y:S01]  /*84c0*/  BSSY B0, `(.L_x_3810) ;  /* 0x00002a1000007945 */ /* 0x000fe20003800000 */
[----:B------:R-:W-:-:S02]  /*84d0*/  ULDC UR35, c[0x0][0x168] ;  /* 0x00005a0000237ab9 */ /* 0x000fc40000000800 */
[----:B------:R-:W-:Y:S01]  /*84e0*/  UIADD3 UR34, -UR34, UR35, URZ ;  /* 0x0000002322227290 */ /* 0x000fe2000fffe13f */
[----:B-12---:R-:W0:Y:S04]  /*84f0*/  LDS.64 R120, [R193.X16+0x11288] ;  /* 0x01128800c1787984 */ /* 0x006e28000000ca00 */
[----:B------:R1:W-:Y:S01]  /*8500*/  @!P0 STS.128 [UR46+0x13080], R116 ;  /* 0x01308074ff008988 */ /* 0x0003e20008000c2e */
[CC--:B0-----:R-:W-:Y:S02]  /*8510*/  FMUL.FTZ R122, R120.reuse, -R141.reuse ;  /* 0x8000008d787a7220 */ /* 0x0c1fe40000410000 */
[C---:B------:R-:W-:Y:S02]  /*8520*/  FMUL.FTZ R141, R121.reuse, -R141 ;  /* 0x8000008d798d7220 */ /* 0x040fe40000410000 */
[-C--:B------:R-:W-:Y:S01]  /*8530*/  FFMA.FTZ R122, R121, R140.reuse, R122 ;  /* 0x0000008c797a7223 */ /* 0x080fe2000001007a */
[----:B------:R-:W-:Y:S01]  /*8540*/  P2R R121, PR, RZ, 0x1 ;  /* 0x00000001ff797803 */ /* 0x000fe20000000000 */
[----:B------:R-:W-:-:S02]  /*8550*/  FFMA.FTZ R120, R120, R140, -R141 ;  /* 0x0000008c78787223 */ /* 0x000fc4000001088d */
[----:B------:R-:W-:Y:S02]  /*8560*/  FADD.FTZ R211, -R211, R122 ;  /* 0x0000007ad3d37221 */ /* 0x000fe40000010100 */
[----:B------:R-:W-:Y:S02]  /*8570*/  FADD.FTZ R209, R209, R120 ;  /* 0x00000078d1d17221 */ /* 0x000fe40000010000 */
[C---:B------:R-:W-:Y:S02]  /*8580*/  FMUL.FTZ R121, R154.reuse, -R211 ;  /* 0x800000d39a797220 */ /* 0x040fe40000410000 */
[-C--:B------:R-:W-:Y:S02]  /*8590*/  FMUL.FTZ R123, R154, -R209.reuse ;  /* 0x800000d19a7b7220 */ /* 0x080fe40000410000 */
[----:B------:R-:W-:Y:S02]  /*85a0*/  FMUL.FTZ R120, R71, R20 ;  /* 0x0000001447787220 */ /* 0x000fe40000410000 */
[----:B------:R-:W-:-:S02]  /*85b0*/  FFMA.FTZ R121, R156, R209, -R121 ;  /* 0x000000d19c797223 */ /* 0x000fc40000010879 */
[-C--:B------:R-:W-:Y:S02]  /*85c0*/  FFMA.FTZ R156, R156, R211.reuse, R123 ;  /* 0x000000d39c9c7223 */ /* 0x080fe4000001007b */
[----:B------:R-:W-:Y:S02]  /*85d0*/  FMUL.FTZ R123, R115, R211 ;  /* 0x000000d3737b7220 */ /* 0x000fe40000410000 */
[----:B------:R-:W-:Y:S02]  /*85e0*/  FMUL.FTZ R122, R209, UR45 ;  /* 0x0000002dd17a7c20 */ /* 0x000fe40008410000 */
[----:B------:R-:W-:Y:S02]  /*85f0*/  FFMA.FTZ R115, R115, -R120, R240 ;  /* 0x8000007873737223 */ /* 0x000fe400000100f0 */
[----:B-1----:R-:W-:Y:S02]  /*8600*/  FMUL.FTZ R118, R209, R20 ;  /* 0x00000014d1767220 */ /* 0x002fe40000410000 */
[----:B------:R-:W-:-:S02]  /*8610*/  FFMA.FTZ R125, R114, -R120, R241 ;  /* 0x80000078727d7223 */ /* 0x000fc400000100f1 */
[C---:B------:R-:W-:Y:S02]  /*8620*/  FFMA.FTZ R122, R211.reuse, UR44, -R122 ;  /* 0x0000002cd37a7c23 */ /* 0x040fe4000801087a */
[C---:B------:R-:W-:Y:S02]  /*8630*/  FMUL.FTZ R116, R211.reuse, R20 ;  /* 0x00000014d3747220 */ /* 0x040fe40000410000 */
[----:B------:R-:W-:Y:S02]  /*8640*/  FADD.FTZ R206, R206, R121 ;  /* 0x00000079cece7221 */ /* 0x000fe40000010000 */
[----:B------:R-:W-:Y:S01]  /*8650*/  FMUL.FTZ R120, R211, UR45 ;  /* 0x0000002dd3787c20 */ /* 0x000fe20008410000 */
[C---:B------:R-:W-:Y:S01]  /*8660*/  IADD3 R211, R0.reuse, 0xe80, RZ ;  /* 0x00000e8000d37810 */ /* 0x040fe20007ffe0ff */
[----:B------:R-:W-:Y:S02]  /*8670*/  FMUL.FTZ R121, R115, R118 ;  /* 0x0000007673797220 */ /* 0x000fe40000410000 */
[----:B------:R-:W-:Y:S01]  /*8680*/  FADD.FTZ R156, -R207, R156 ;  /* 0x0000009ccf9c7221 */ /* 0x000fe20000010100 */
[----:B------:R-:W-:Y:S01]  /*8690*/  IADD3 R207, R0, 0xd80, RZ ;  /* 0x00000d8000cf7810 */ /* 0x000fe20007ffe0ff */
[----:B------:R-:W-:-:S02]  /*86a0*/  FMUL.FTZ R117, R115, R116 ;  /* 0x0000007473757220 */ /* 0x000fc40000410000 */
[----:B------:R-:W-:Y:S02]  /*86b0*/  FMUL.FTZ R119, R115, R122 ;  /* 0x0000007a73777220 */ /* 0x000fe40000410000 */
[----:B------:R-:W-:Y:S02]  /*86c0*/  FFMA.FTZ R120, R209, UR44, R120 ;  /* 0x0000002cd1787c23 */ /* 0x000fe40008010078 */
[----:B------:R-:W-:Y:S02]  /*86d0*/  FFMA.FTZ R115, R125, R116, -R121 ;  /* 0x000000747d737223 */ /* 0x000fe40000010879 */
[----:B------:R-:W-:Y:S02]  /*86e0*/  FMUL.FTZ R121, R157, -R156 ;  /* 0x8000009c9d797220 */ /* 0x000fe40000410000 */
[C---:B------:R-:W-:Y:S02]  /*86f0*/  FFMA.FTZ R117, R125.reuse, R118, R117 ;  /* 0x000000767d757223 */ /* 0x040fe40000010075 */
[----:B------:R-:W-:-:S02]  /*8700*/  FFMA.FTZ R119, R125, R120, R119 ;  /* 0x000000787d777223 */ /* 0x000fc40000010077 */
[----:B------:R-:W-:Y:S02]  /*8710*/  FMUL.FTZ R120, R70, R19 ;  /* 0x0000001346787220 */ /* 0x000fe40000410000 */
[----:B------:R-:W-:Y:S02]  /*8720*/  FFMA.FTZ R125, R160, R206, -R121 ;  /* 0x000000cea07d7223 */ /* 0x000fe40000010879 */
[----:B------:R-:W-:Y:S01]  /*8730*/  FFMA.FTZ R114, R114, R209, R123 ;  /* 0x000000d172727223 */ /* 0x000fe2000001007b */
[----:B------:R-:W-:Y:S01]  /*8740*/  IADD3 R209, R0, 0xe00, RZ ;  /* 0x00000e0000d17810 */ /* 0x000fe20007ffe0ff */
[----:B------:R-:W-:Y:S02]  /*8750*/  FMUL.FTZ R121, R113, R156 ;  /* 0x0000009c71797220 */ /* 0x000fe40000410000 */
[----:B------:R-:W-:Y:S02]  /*8760*/  FMUL.FTZ R123, R206, UR45 ;  /* 0x0000002dce7b7c20 */ /* 0x000fe40008410000 */
[----:B------:R-:W-:-:S02]  /*8770*/  FMUL.FTZ R157, R157, -R206 ;  /* 0x800000ce9d9d7220 */ /* 0x000fc40000410000 */
[-C--:B------:R-:W-:Y:S02]  /*8780*/  FFMA.FTZ R124, R113, -R120.reuse, R208 ;  /* 0x80000078717c7223 */ /* 0x080fe400000100d0 */
[C---:B------:R-:W-:Y:S02]  /*8790*/  FFMA.FTZ R122, R112.reuse, -R120, R159 ;  /* 0x80000078707a7223 */ /* 0x040fe4000001009f */
[----:B------:R-:W-:Y:S02]  /*87a0*/  FFMA.FTZ R113, R112, R206, R121 ;  /* 0x000000ce70717223 */ /* 0x000fe40000010079 */
[C---:B------:R-:W-:Y:S02]  /*87b0*/  FMUL.FTZ R112, R156.reuse, UR45 ;  /* 0x0000002d9c707c20 */ /* 0x040fe40008410000 */
[----:B------:R-:W-:Y:S02]  /*87c0*/  FFMA.FTZ R129, R156, UR44, -R123 ;  /* 0x0000002c9c817c23 */ /* 0x000fe4000801087b */
[----:B------:R-:W-:-:S02]  /*87d0*/  FFMA.FTZ R160, R160, R156, R157 ;  /* 0x0000009ca0a07223 */ /* 0x000fc4000001009d */
[-C--:B------:R-:W-:Y:S01]  /*87e0*/  FMUL.FTZ R121, R156, R19.reuse ;  /* 0x000000139c797220 */ /* 0x080fe20000410000 */
[----:B------:R-:W-:Y:S01]  /*87f0*/  SHF.L.U32 R156, R0, 0x5, RZ ;  /* 0x00000005009c7819 */ /* 0x000fe200000006ff */
[C---:B------:R-:W-:Y:S02]  /*8800*/  FMUL.FTZ R123, R206.reuse, R19 ;  /* 0x00000013ce7b7220 */ /* 0x040fe40000410000 */
[----:B------:R-:W-:Y:S01]  /*8810*/  FFMA.FTZ R127, R206, UR44, R112 ;  /* 0x0000002cce7f7c23 */ /* 0x000fe20008010070 */
[----:B------:R-:W-:Y:S01]  /*8820*/  IADD3 R157, R156, 0x1, RZ ;  /* 0x000000019c9d7810 */ /* 0x000fe20007ffe0ff */
[C---:B------:R-:W-:Y:S02]  /*8830*/  FMUL.FTZ R112, R124.reuse, R121 ;  /* 0x000000797c707220 */ /* 0x040fe40000410000 */
[----:B------:R-:W-:Y:S01]  /*8840*/  FMUL.FTZ R120, R124, R123 ;  /* 0x0000007b7c787220 */ /* 0x000fe20000410000 */
[----:B------:R-:W-:Y:S01]  /*8850*/  LEA.HI.SX32 R157, R157, R156, 0x1b ;  /* 0x0000009c9d9d7211 */ /* 0x000fe200078fdaff */
[----:B------:R-:W-:Y:S01]  /*8860*/  FADD.FTZ R160, -R205, R160 ;  /* 0x000000a0cda07221 */ /* 0x000fe20000010100 */
[----:B------:R-:W-:Y:S01]  /*8870*/  IADD3 R205, R0, 0xd00, RZ ;  /* 0x00000d0000cd7810 */ /* 0x000fe20007ffe0ff */
[----:B------:R-:W-:-:S02]  /*8880*/  FADD.FTZ R131, R204, R125 ;  /* 0x0000007dcc837221 */ /* 0x000fc40000010000 */
[----:B------:R-:W-:Y:S02]  /*8890*/  FMUL.FTZ R129, R124, R129 ;  /* 0x000000817c817220 */ /* 0x000fe40000410000 */
[----:B------:R-:W-:Y:S02]  /*88a0*/  FMUL.FTZ R124, R69, R18 ;  /* 0x00000012457c7220 */ /* 0x000fe40000410000 */
[C---:B------:R-:W-:Y:S02]  /*88b0*/  FFMA.FTZ R112, R122.reuse, R123, R112 ;  /* 0x0000007b7a707223 */ /* 0x040fe40000010070 */
[C---:B------:R-:W-:Y:S02]  /*88c0*/  FFMA.FTZ R120, R122.reuse, R121, -R120 ;  /* 0x000000797a787223 */ /* 0x040fe40000010878 */
[----:B------:R-:W-:Y:S02]  /*88d0*/  FMUL.FTZ R125, R161, -R160 ;  /* 0x800000a0a17d7220 */ /* 0x000fe40000410000 */
[----:B------:R-:W-:-:S02]  /*88e0*/  FFMA.FTZ R122, R122, R127, R129 ;  /* 0x0000007f7a7a7223 */ /* 0x000fc40000010081 */
[----:B------:R-:W-:Y:S02]  /*88f0*/  FMUL.FTZ R126, R131, UR45 ;  /* 0x0000002d837e7c20 */ /* 0x000fe40008410000 */
[----:B------:R-:W-:Y:S02]  /*8900*/  FMUL.FTZ R127, R111, R160 ;  /* 0x000000a06f7f7220 */ /* 0x000fe40000410000 */
[-C--:B------:R-:W-:Y:S02]  /*8910*/  FMUL.FTZ R161, R161, -R131.reuse ;  /* 0x80000083a1a17220 */ /* 0x080fe40000410000 */
[-C--:B------:R-:W-:Y:S02]  /*8920*/  FFMA.FTZ R111, R111, -R124.reuse, R212 ;  /* 0x8000007c6f6f7223 */ /* 0x080fe400000100d4 */
[----:B------:R-:W-:Y:S02]  /*8930*/  FFMA.FTZ R129, R110, -R124, R213 ;  /* 0x8000007c6e817223 */ /* 0x000fe400000100d5 */
[----:B------:R-:W-:-:S02]  /*8940*/  FFMA.FTZ R125, R162, R131, -R125 ;  /* 0x00000083a27d7223 */ /* 0x000fc4000001087d */
[C---:B------:R-:W-:Y:S02]  /*8950*/  FMUL.FTZ R124, R160.reuse, UR45 ;  /* 0x0000002da07c7c20 */ /* 0x040fe40008410000 */
[C---:B------:R-:W-:Y:S02]  /*8960*/  FFMA.FTZ R128, R160.reuse, UR44, -R126 ;  /* 0x0000002ca0807c23 */ /* 0x040fe4000801087e */
[-C--:B------:R-:W-:Y:S02]  /*8970*/  FMUL.FTZ R154, R160, R18.reuse ;  /* 0x00000012a09a7220 */ /* 0x080fe40000410000 */
[C---:B------:R-:W-:Y:S02]  /*8980*/  FMUL.FTZ R158, R131.reuse, R18 ;  /* 0x00000012839e7220 */ /* 0x040fe40000410000 */
[----:B------:R-:W-:Y:S01]  /*8990*/  FFMA.FTZ R162, R162, R160, R161 ;  /* 0x000000a0a2a27223 */ /* 0x000fe200000100a1 */
[----:B------:R-:W-:Y:S01]  /*89a0*/  IADD3 R161, R156, 0x3, RZ ;  /* 0x000000039ca17810 */ /* 0x000fe20007ffe0ff */
[----:B------:R-:W-:-:S02]  /*89b0*/  FFMA.FTZ R126, R131, UR44, R124 ;  /* 0x0000002c837e7c23 */ /* 0x000fc4000801007c */
[----:B------:R-:W-:Y:S01]  /*89c0*/  FADD.FTZ R202, R202, R125 ;  /* 0x0000007dcaca7221 */ /* 0x000fe20000010000 */
[----:B------:R-:W-:Y:S01]  /*89d0*/  LEA.HI.SX32 R161, R161, R156, 0x1b ;  /* 0x0000009ca1a17211 */ /* 0x000fe200078fdaff */
[----:B------:R-:W-:Y:S02]  /*89e0*/  FFMA.FTZ R110, R110, R131, R127 ;  /* 0x000000836e6e7223 */ /* 0x000fe4000001007f */
[C---:B------:R-:W-:Y:S02]  /*89f0*/  FMUL.FTZ R124, R111.reuse, R154 ;  /* 0x0000009a6f7c7220 */ /* 0x040fe40000410000 */
[C---:B------:R-:W-:Y:S02]  /*8a00*/  FMUL.FTZ R125, R111.reuse, R128 ;  /* 0x000000806f7d7220 */ /* 0x040fe40000410000 */
[-C--:B------:R-:W-:Y:S02]  /*8a10*/  FMUL.FTZ R127, R111, R158.reuse ;  /* 0x0000009e6f7f7220 */ /* 0x080fe40000410000 */
[----:B------:R-:W-:Y:S01]  /*8a20*/  FADD.FTZ R162, -R203, R162 ;  /* 0x000000a2cba27221 */ /* 0x000fe20000010100 */
[----:B------:R-:W-:Y:S01]  /*8a30*/  IADD3 R203, R0, 0xc80, RZ ;  /* 0x00000c8000cb7810 */ /* 0x000fe20007ffe0ff */
[----:B------:R-:W-:-:S02]  /*8a40*/  FFMA.FTZ R111, R129, R158, R124 ;  /* 0x0000009e816f7223 */ /* 0x000fc4000001007c */
[C---:B------:R-:W-:Y:S02]  /*8a50*/  FFMA.FTZ R125, R129.reuse, R126, R125 ;  /* 0x0000007e817d7223 */ /* 0x040fe4000001007d */
[----:B------:R-:W-:Y:S02]  /*8a60*/  FFMA.FTZ R124, R129, R154, -R127 ;  /* 0x0000009a817c7223 */ /* 0x000fe4000001087f */
[----:B------:R-:W-:Y:S02]  /*8a70*/  FMUL.FTZ R126, R68, R17 ;  /* 0x00000011447e7220 */ /* 0x000fe40000410000 */
[-C--:B------:R-:W-:Y:S02]  /*8a80*/  FMUL.FTZ R127, R163, -R162.reuse ;  /* 0x800000a2a37f7220 */ /* 0x080fe40000410000 */
[----:B------:R-:W-:Y:S02]  /*8a90*/  FMUL.FTZ R129, R109, R162 ;  /* 0x000000a26d817220 */ /* 0x000fe40000410000 */
[----:B------:R-:W-:-:S02]  /*8aa0*/  FMUL.FTZ R163, R163, -R202 ;  /* 0x800000caa3a37220 */ /* 0x000fc40000410000 */
[----:B------:R-:W-:Y:S02]  /*8ab0*/  FMUL.FTZ R131, R202, UR45 ;  /* 0x0000002dca837c20 */ /* 0x000fe40008410000 */
[----:B------:R-:W-:Y:S02]  /*8ac0*/  FFMA.FTZ R130, R109, -R126, R214 ;  /* 0x8000007e6d827223 */ /* 0x000fe400000100d6 */
[----:B------:R-:W-:Y:S02]  /*8ad0*/  FFMA.FTZ R127, R164, R202, -R127 ;  /* 0x000000caa47f7223 */ /* 0x000fe4000001087f */
[C---:B------:R-:W-:Y:S02]  /*8ae0*/  FFMA.FTZ R128, R108.reuse, -R126, R215 ;  /* 0x8000007e6c807223 */ /* 0x040fe400000100d7 */
[----:B------:R-:W-:Y:S02]  /*8af0*/  FFMA.FTZ R109, R108, R202, R129 ;  /* 0x000000ca6c6d7223 */ /* 0x000fe40000010081 */
[----:B------:R-:W-:-:S02]  /*8b00*/  FFMA.FTZ R164, R164, R162, R163 ;  /* 0x000000a2a4a47223 */ /* 0x000fc400000100a3 */
[C---:B------:R-:W-:Y:S02]  /*8b10*/  FMUL.FTZ R108, R162.reuse, UR45 ;  /* 0x0000002da26c7c20 */ /* 0x040fe40008410000 */
[C---:B------:R-:W-:Y:S02]  /*8b20*/  FFMA.FTZ R129, R162.reuse, UR44, -R131 ;  /* 0x0000002ca2817c23 */ /* 0x040fe40008010883 */
[-C--:B------:R-:W-:Y:S02]  /*8b30*/  FMUL.FTZ R141, R162, R17.reuse ;  /* 0x00000011a28d7220 */ /* 0x080fe40000410000 */
[C---:B------:R-:W-:Y:S02]  /*8b40*/  FMUL.FTZ R163, R202.reuse, R17 ;  /* 0x00000011caa37220 */ /* 0x040fe40000410000 */
[----:B------:R-:W-:Y:S02]  /*8b50*/  FFMA.FTZ R131, R202, UR44, R108 ;  /* 0x0000002cca837c23 */ /* 0x000fe4000801006c */
[----:B------:R-:W-:-:S02]  /*8b60*/  FADD.FTZ R135, R200, R127 ;  /* 0x0000007fc8877221 */ /* 0x000fc40000010000 */
[C---:B------:R-:W-:Y:S02]  /*8b70*/  FMUL.FTZ R108, R130.reuse, R141 ;  /* 0x0000008d826c7220 */ /* 0x040fe40000410000 */
[C---:B------:R-:W-:Y:S02]  /*8b80*/  FMUL.FTZ R126, R130.reuse, R163 ;  /* 0x000000a3827e7220 */ /* 0x040fe40000410000 */
[----:B------:R-:W-:Y:S02]  /*8b90*/  FMUL.FTZ R127, R130, R129 ;  /* 0x00000081827f7220 */ /* 0x000fe40000410000 */
[----:B------:R-:W-:Y:S02]  /*8ba0*/  FADD.FTZ R164, -R201, R164 ;  /* 0x000000a4c9a47221 */ /* 0x000fe40000010100 */
[C---:B------:R-:W-:Y:S02]  /*8bb0*/  FFMA.FTZ R108, R128.reuse, R163, R108 ;  /* 0x000000a3806c7223 */ /* 0x040fe4000001006c */
[----:B------:R-:W-:-:S02]  /*8bc0*/  FFMA.FTZ R126, R128, R141, -R126 ;  /* 0x0000008d807e7223 */ /* 0x000fc4000001087e */
[----:B------:R-:W-:Y:S02]  /*8bd0*/  FFMA.FTZ R127, R128, R131, R127 ;  /* 0x00000083807f7223 */ /* 0x000fe4000001007f */
[----:B------:R-:W-:Y:S02]  /*8be0*/  FMUL.FTZ R129, R165, -R164 ;  /* 0x800000a4a5817220 */ /* 0x000fe40000410000 */
[----:B------:R-:W-:Y:S02]  /*8bf0*/  FMUL.FTZ R128, R75, R16 ;  /* 0x000000104b807220 */ /* 0x000fe40000410000 */
[----:B------:R-:W-:Y:S02]  /*8c00*/  FMUL.FTZ R165, R165, -R135 ;  /* 0x80000087a5a57220 */ /* 0x000fe40000410000 */
[----:B------:R-:W-:Y:S02]  /*8c10*/  FMUL.FTZ R130, R135, UR45 ;  /* 0x0000002d87827c20 */ /* 0x000fe40008410000 */
[----:B------:R-:W-:-:S02]  /*8c20*/  FMUL.FTZ R131, R107, R164 ;  /* 0x000000a46b837220 */ /* 0x000fc40000410000 */
[----:B------:R-:W-:Y:S02]  /*8c30*/  FFMA.FTZ R129, R166, R135, -R129 ;  /* 0x00000087a6817223 */ /* 0x000fe40000010881 */
[-C--:B------:R-:W-:Y:S02]  /*8c40*/  FFMA.FTZ R107, R107, -R128.reuse, R216 ;  /* 0x800000806b6b7223 */ /* 0x080fe400000100d8 */
[----:B------:R-:W-:Y:S02]  /*8c50*/  FFMA.FTZ R133, R106, -R128, R217 ;  /* 0x800000806a857223 */ /* 0x000fe400000100d9 */
[----:B------:R-:W-:Y:S02]  /*8c60*/  FFMA.FTZ R166, R166, R164, R165 ;  /* 0x000000a4a6a67223 */ /* 0x000fe400000100a5 */
[C---:B------:R-:W-:Y:S02]  /*8c70*/  FMUL.FTZ R128, R164.reuse, UR45 ;  /* 0x0000002da4807c20 */ /* 0x040fe40008410000 */
[----:B------:R-:W-:-:S02]  /*8c80*/  FFMA.FTZ R130, R164, UR44, -R130 ;  /* 0x0000002ca4827c23 */ /* 0x000fc40008010882 */
[-C--:B------:R-:W-:Y:S02]  /*8c90*/  FMUL.FTZ R162, R164, R16.reuse ;  /* 0x00000010a4a27220 */ /* 0x080fe40000410000 */
[----:B------:R-:W-:Y:S02]  /*8ca0*/  FMUL.FTZ R164, R135, R16 ;  /* 0x0000001087a47220 */ /* 0x000fe40000410000 */
[----:B------:R-:W-:Y:S02]  /*8cb0*/  FADD.FTZ R198, R198, R129 ;  /* 0x00000081c6c67221 */ /* 0x000fe40000010000 */
[----:B------:R-:W-:Y:S02]  /*8cc0*/  FMUL.FTZ R129, R107, R164 ;  /* 0x000000a46b817220 */ /* 0x000fe40000410000 */
[----:B------:R-:W-:Y:S02]  /*8cd0*/  FFMA.FTZ R128, R135, UR44, R128 ;  /* 0x0000002c87807c23 */ /* 0x000fe40008010080 */
[----:B------:R-:W-:-:S02]  /*8ce0*/  FADD.FTZ R166, -R199, R166 ;  /* 0x000000a6c7a67221 */ /* 0x000fc40000010100 */
[C---:B------:R-:W-:Y:S02]  /*8cf0*/  FMUL.FTZ R130, R107.reuse, R130 ;  /* 0x000000826b827220 */ /* 0x040fe40000410000 */
[-C--:B------:R-:W-:Y:S02]  /*8d00*/  FMUL.FTZ R165, R107, R162.reuse ;  /* 0x000000a26ba57220 */ /* 0x080fe40000410000 */
[----:B------:R-:W-:Y:S02]  /*8d10*/  FFMA.FTZ R107, R133, R162, -R129 ;  /* 0x000000a2856b7223 */ /* 0x000fe40000010881 */
[----:B------:R-:W-:Y:S02]  /*8d20*/  FMUL.FTZ R129, R167, -R166 ;  /* 0x800000a6a7817220 */ /* 0x000fe40000410000 */
[----:B------:R-:W-:Y:S02]  /*8d30*/  FFMA.FTZ R128, R133, R128, R130 ;  /* 0x0000008085807223 */ /* 0x000fe40000010082 */
[----:B------:R-:W-:-:S02]  /*8d40*/  FMUL.FTZ R130, R74, R15 ;  /* 0x0000000f4a827220 */ /* 0x000fc40000410000 */
[-C--:B------:R-:W-:Y:S02]  /*8d50*/  FMUL.FTZ R167, R167, -R198.reuse ;  /* 0x800000c6a7a77220 */ /* 0x080fe40000410000 */
[----:B------:R-:W-:Y:S02]  /*8d60*/  FFMA.FTZ R106, R106, R135, R131 ;  /* 0x000000876a6a7223 */ /* 0x000fe40000010083 */
[----:B------:R-:W-:Y:S02]  /*8d70*/  FFMA.FTZ R129, R168, R198, -R129 ;  /* 0x000000c6a8817223 */ /* 0x000fe40000010881 */
[----:B------:R-:W-:Y:S02]  /*8d80*/  FMUL.FTZ R131, R105, R166 ;  /* 0x000000a669837220 */ /* 0x000fe40000410000 */
[----:B------:R-:W-:Y:S02]  /*8d90*/  FFMA.FTZ R165, R133, R164, R165 ;  /* 0x000000a485a57223 */ /* 0x000fe400000100a5 */
[----:B------:R-:W-:-:S02]  /*8da0*/  FFMA.FTZ R132, R105, -R130, R218 ;  /* 0x8000008269847223 */ /* 0x000fc400000100da */
[----:B------:R-:W-:Y:S02]  /*8db0*/  FMUL.FTZ R193, R198, R15 ;  /* 0x0000000fc6c17220 */ /* 0x000fe40000410000 */
[----:B------:R-:W-:Y:S02]  /*8dc0*/  FFMA.FTZ R168, R168, R166, R167 ;  /* 0x000000a6a8a87223 */ /* 0x000fe400000100a7 */
[----:B------:R-:W-:Y:S02]  /*8dd0*/  FMUL.FTZ R133, R198, UR45 ;  /* 0x0000002dc6857c20 */ /* 0x000fe40008410000 */
[C---:B------:R-:W-:Y:S02]  /*8de0*/  FFMA.FTZ R130, R104.reuse, -R130, R219 ;  /* 0x8000008268827223 */ /* 0x040fe400000100db */
[----:B------:R-:W-:Y:S02]  /*8df0*/  FFMA.FTZ R105, R104, R198, R131 ;  /* 0x000000c668697223 */ /* 0x000fe40000010083 */
[----:B------:R-:W-:-:S02]  /*8e00*/  FADD.FTZ R136, R196, R129 ;  /* 0x00000081c4887221 */ /* 0x000fc40000010000 */
[C---:B------:R-:W-:Y:S02]  /*8e10*/  FMUL.FTZ R104, R166.reuse, UR45 ;  /* 0x0000002da6687c20 */ /* 0x040fe40008410000 */
[----:B------:R-:W-:Y:S02]  /*8e20*/  FMUL.FTZ R167, R166, R15 ;  /* 0x0000000fa6a77220 */ /* 0x000fe40000410000 */
[----:B------:R-:W-:Y:S02]  /*8e30*/  FMUL.FTZ R129, R132, R193 ;  /* 0x000000c184817220 */ /* 0x000fe40000410000 */
[----:B------:R-:W-:Y:S02]  /*8e40*/  FFMA.FTZ R133, R166, UR44, -R133 ;  /* 0x0000002ca6857c23 */ /* 0x000fe40008010885 */
[----:B------:R-:W-:Y:S02]  /*8e50*/  FADD.FTZ R196, -R197, R168 ;  /* 0x000000a8c5c47221 */ /* 0x000fe40000010100 */
[----:B------:R-:W-:-:S02]  /*8e60*/  FFMA.FTZ R131, R198, UR44, R104 ;  /* 0x0000002cc6837c23 */ /* 0x000fc40008010068 */
[-C--:B------:R-:W-:Y:S02]  /*8e70*/  FFMA.FTZ R168, R130, R167.reuse, -R129 ;  /* 0x000000a782a87223 */ /* 0x080fe40000010881 */
[C---:B------:R-:W-:Y:S02]  /*8e80*/  FMUL.FTZ R166, R132.reuse, R167 ;  /* 0x000000a784a67220 */ /* 0x040fe40000410000 */
[----:B------:R-:W-:Y:S02]  /*8e90*/  FMUL.FTZ R104, R132, R133 ;  /* 0x0000008584687220 */ /* 0x000fe40000410000 */
[C---:B------:R-:W-:Y:S02]  /*8ea0*/  FMUL.FTZ R129, R169.reuse, -R196 ;  /* 0x800000c4a9817220 */ /* 0x040fe40000410000 */
[----:B------:R-:W-:Y:S02]  /*8eb0*/  FMUL.FTZ R169, R169, -R136 ;  /* 0x80000088a9a97220 */ /* 0x000fe40000410000 */
[----:B------:R-:W-:-:S02]  /*8ec0*/  FFMA.FTZ R166, R130, R193, R166 ;  /* 0x000000c182a67223 */ /* 0x000fc400000100a6 */
[----:B------:R-:W-:Y:S02]  /*8ed0*/  FFMA.FTZ R104, R130, R131, R104 ;  /* 0x0000008382687223 */ /* 0x000fe40000010068 */
[C---:B------:R-:W-:Y:S02]  /*8ee0*/  FFMA.FTZ R130, R170.reuse, R196, R169 ;  /* 0x000000c4aa827223 */ /* 0x040fe400000100a9 */
[----:B------:R-:W-:Y:S02]  /*8ef0*/  FFMA.FTZ R129, R170, R136, -R129 ;  /* 0x00000088aa817223 */ /* 0x000fe40000010881 */
[----:B------:R-:W-:Y:S02]  /*8f00*/  FADD.FTZ R140, -R195, R130 ;  /* 0x00000082c38c7221 */ /* 0x000fe40000010100 */
[----:B------:R-:W-:Y:S02]  /*8f10*/  FADD.FTZ R138, R194, R129 ;  /* 0x00000081c28a7221 */ /* 0x000fe40000010000 */
[----:B------:R-:W-:-:S02]  /*8f20*/  FMUL.FTZ R131, R73, R14 ;  /* 0x0000000e49837220 */ /* 0x000fc40000410000 */
[----:B------:R-:W-:Y:S02]  /*8f30*/  FMUL.FTZ R132, R136, UR45 ;  /* 0x0000002d88847c20 */ /* 0x000fe40008410000 */
[C---:B------:R-:W-:Y:S02]  /*8f40*/  FMUL.FTZ R129, R171.reuse, -R140 ;  /* 0x8000008cab817220 */ /* 0x040fe40000410000 */
[----:B------:R-:W-:Y:S02]  /*8f50*/  FMUL.FTZ R171, R171, -R138 ;  /* 0x8000008aabab7220 */ /* 0x000fe40000410000 */
[C---:B------:R-:W-:Y:S02]  /*8f60*/  FMUL.FTZ R133, R103.reuse, R196 ;  /* 0x000000c467857220 */ /* 0x040fe40000410000 */
[-C--:B------:R-:W-:Y:S02]  /*8f70*/  FFMA.FTZ R135, R103, -R131.reuse, R220 ;  /* 0x8000008367877223 */ /* 0x080fe400000100dc */
[----:B------:R-:W-:-:S02]  /*8f80*/  FFMA.FTZ R103, R102, -R131, R221 ;  /* 0x8000008366677223 */ /* 0x000fc400000100dd */
[C---:B------:R-:W-:Y:S02]  /*8f90*/  FMUL.FTZ R131, R196.reuse, UR45 ;  /* 0x0000002dc4837c20 */ /* 0x040fe40008410000 */
[----:B------:R-:W-:Y:S02]  /*8fa0*/  FFMA.FTZ R134, R196, UR44, -R132 ;  /* 0x0000002cc4867c23 */ /* 0x000fe40008010884 */
[----:B------:R-:W-:Y:S02]  /*8fb0*/  FFMA.FTZ R129, R172, R138, -R129 ;  /* 0x0000008aac817223 */ /* 0x000fe40000010881 */
[-C--:B------:R-:W-:Y:S02]  /*8fc0*/  FMUL.FTZ R196, R196, R14.reuse ;  /* 0x0000000ec4c47220 */ /* 0x080fe40000410000 */
[----:B------:R-:W-:Y:S02]  /*8fd0*/  FMUL.FTZ R170, R136, R14 ;  /* 0x0000000e88aa7220 */ /* 0x000fe40000410000 */
[----:B------:R-:W-:-:S02]  /*8fe0*/  FFMA.FTZ R172, R172, R140, R171 ;  /* 0x0000008cacac7223 */ /* 0x000fc400000100ab */
[C---:B------:R-:W-:Y:S02]  /*8ff0*/  FMUL.FTZ R169, R135.reuse, R196 ;  /* 0x000000c487a97220 */ /* 0x040fe40000410000 */
[----:B------:R-:W-:Y:S02]  /*9000*/  FMUL.FTZ R194, R135, R170 ;  /* 0x000000aa87c27220 */ /* 0x000fe40000410000 */
[----:B------:R-:W-:Y:S02]  /*9010*/  FADD.FTZ R172, -R151, R172 ;  /* 0x000000ac97ac7221 */ /* 0x000fe40000010100 */
[----:B------:R-:W-:Y:S02]  /*9020*/  FFMA.FTZ R132, R136, UR44, R131 ;  /* 0x0000002c88847c23 */ /* 0x000fe40008010083 */
[----:B------:R-:W-:Y:S02]  /*9030*/  FMUL.FTZ R134, R135, R134 ;  /* 0x0000008687867220 */ /* 0x000fe40000410000 */
[----:B------:R-:W-:-:S02]  /*9040*/  FADD.FTZ R150, R150, R129 ;  /* 0x0000008196967221 */ /* 0x000fc40000010000 */
[----:B------:R-:W-:Y:S02]  /*9050*/  FMUL.FTZ R130, R72, R13 ;  /* 0x0000000d48827220 */ /* 0x000fe40000410000 */
[C---:B------:R-:W-:Y:S02]  /*9060*/  FFMA.FTZ R169, R103.reuse, R170, R169 ;  /* 0x000000aa67a97223 */ /* 0x040fe400000100a9 */
[----:B------:R-:W-:Y:S02]  /*9070*/  FFMA.FTZ R194, R103, R196, -R194 ;  /* 0x000000c467c27223 */ /* 0x000fe400000108c2 */
[----:B------:R-:W-:Y:S02]  /*9080*/  FMUL.FTZ R129, R173, -R172 ;  /* 0x800000acad817220 */ /* 0x000fe40000410000 */
[----:B------:R-:W-:Y:S02]  /*9090*/  FFMA.FTZ R102, R102, R136, R133 ;  /* 0x0000008866667223 */ /* 0x000fe40000010085 */
[----:B------:R-:W-:-:S02]  /*90a0*/  FFMA.FTZ R103, R103, R132, R134 ;  /* 0x0000008467677223 */ /* 0x000fc40000010086 */
[----:B------:R-:W-:Y:S02]  /*90b0*/  FMUL.FTZ R131, R101, R140 ;  /* 0x0000008c65837220 */ /* 0x000fe40000410000 */
[----:B------:R-:W-:Y:S02]  /*90c0*/  FMUL.FTZ R173, R173, -R150 ;  /* 0x80000096adad7220 */ /* 0x000fe40000410000 */
[-C--:B------:R-:W-:Y:S02]  /*90d0*/  FFMA.FTZ R136, R101, -R130.reuse, R222 ;  /* 0x8000008265887223 */ /* 0x080fe400000100de */
[----:B------:R-:W-:Y:S02]  /*90e0*/  FFMA.FTZ R134, R100, -R130, R223 ;  /* 0x8000008264867223 */ /* 0x000fe400000100df */
[----:B------:R-:W-:Y:S02]  /*90f0*/  FMUL.FTZ R130, R138, UR45 ;  /* 0x0000002d8a827c20 */ /* 0x000fe40008410000 */
[----:B------:R-:W-:-:S02]  /*9100*/  FFMA.FTZ R101, R100, R138, R131 ;  /* 0x0000008a64657223 */ /* 0x000fc40000010083 */
[----:B------:R-:W-:Y:S02]  /*9110*/  FFMA.FTZ R132, R174, R172, R173 ;  /* 0x000000acae847223 */ /* 0x000fe400000100ad */
[----:B------:R-:W-:Y:S02]  /*9120*/  FMUL.FTZ R100, R140, UR45 ;  /* 0x0000002d8c647c20 */ /* 0x000fe40008410000 */
[----:B------:R-:W-:Y:S02]  /*9130*/  FFMA.FTZ R129, R174, R150, -R129 ;  /* 0x00000096ae817223 */ /* 0x000fe40000010881 */
[----:B------:R-:W-:Y:S02]  /*9140*/  FFMA.FTZ R133, R140, UR44, -R130 ;  /* 0x0000002c8c857c23 */ /* 0x000fe40008010882 */
[----:B------:R-:W-:Y:S02]  /*9150*/  FADD.FTZ R132, -R149, R132 ;  /* 0x0000008495847221 */ /* 0x000fe40000010100 */
[----:B------:R-:W-:-:S02]  /*9160*/  FFMA.FTZ R131, R138, UR44, R100 ;  /* 0x0000002c8a837c23 */ /* 0x000fc40008010064 */
[----:B------:R-:W-:Y:S02]  /*9170*/  FADD.FTZ R130, R148, R129 ;  /* 0x0000008194827221 */ /* 0x000fe40000010000 */
[----:B------:R-:W-:Y:S02]  /*9180*/  FMUL.FTZ R151, R140, R13 ;  /* 0x0000000d8c977220 */ /* 0x000fe40000410000 */
[----:B------:R-:W-:Y:S02]  /*9190*/  FMUL.FTZ R100, R136, R133 ;  /* 0x0000008588647220 */ /* 0x000fe40000410000 */
[C---:B------:R-:W-:Y:S02]  /*91a0*/  FMUL.FTZ R129, R175.reuse, -R132 ;  /* 0x80000084af817220 */ /* 0x040fe40000410000 */
[----:B------:R-:W-:Y:S02]  /*91b0*/  FMUL.FTZ R175, R175, -R130 ;  /* 0x80000082afaf7220 */ /* 0x000fe40000410000 */
[----:B------:R-:W-:-:S02]  /*91c0*/  FMUL.FTZ R171, R138, R13 ;  /* 0x0000000d8aab7220 */ /* 0x000fc40000410000 */
[----:B------:R-:W-:Y:S02]  /*91d0*/  FMUL.FTZ R135, R136, R151 ;  /* 0x0000009788877220 */ /* 0x000fe40000410000 */
[----:B------:R-:W-:Y:S02]  /*91e0*/  FFMA.FTZ R100, R134, R131, R100 ;  /* 0x0000008386647223 */ /* 0x000fe40000010064 */
[----:B------:R-:W-:Y:S02]  /*91f0*/  FMUL.FTZ R131, R79, R8 ;  /* 0x000000084f837220 */ /* 0x000fe40000410000 */
[----:B------:R-:W-:Y:S02]  /*9200*/  FMUL.FTZ R133, R99, R172 ;  /* 0x000000ac63857220 */ /* 0x000fe40000410000 */
[----:B------:R-:W-:Y:S02]  /*9210*/  FFMA.FTZ R174, R176, R132, R175 ;  /* 0x00000084b0ae7223 */ /* 0x000fe400000100af */
[----:B------:R-:W-:-:S02]  /*9220*/  FFMA.FTZ R149, R134, R171, R135 ;  /* 0x000000ab86957223 */ /* 0x000fc40000010087 */
[----:B------:R-:W-:Y:S02]  /*9230*/  FFMA.FTZ R129, R176, R130, -R129 ;  /* 0x00000082b0817223 */ /* 0x000fe40000010881 */
[----:B------:R-:W-:Y:S02]  /*9240*/  FMUL.FTZ R136, R136, R171 ;  /* 0x000000ab88887220 */ /* 0x000fe40000410000 */
[-C--:B------:R-:W-:Y:S02]  /*9250*/  FFMA.FTZ R135, R99, -R131.reuse, R224 ;  /* 0x8000008363877223 */ /* 0x080fe400000100e0 */
[----:B------:R-:W-:Y:S02]  /*9260*/  FFMA.FTZ R131, R98, -R131, R225 ;  /* 0x8000008362837223 */ /* 0x000fe400000100e1 */
[----:B------:R-:W-:Y:S02]  /*9270*/  FMUL.FTZ R99, R150, UR45 ;  /* 0x0000002d96637c20 */ /* 0x000fe40008410000 */
[----:B------:R-:W-:-:S02]  /*9280*/  FFMA.FTZ R98, R98, R150, R133 ;  /* 0x0000009662627223 */ /* 0x000fc40000010085 */
[----:B------:R-:W-:Y:S02]  /*9290*/  FADD.FTZ R174, -R147, R174 ;  /* 0x000000ae93ae7221 */ /* 0x000fe40000010100 */
[----:B------:R-:W-:Y:S02]  /*92a0*/  FADD.FTZ R133, R146, R129 ;  /* 0x0000008192857221 */ /* 0x000fe40000010000 */
[----:B------:R-:W-:Y:S02]  /*92b0*/  FFMA.FTZ R148, R134, R151, -R136 ;  /* 0x0000009786947223 */ /* 0x000fe40000010888 */
[C---:B------:R-:W-:Y:S02]  /*92c0*/  FMUL.FTZ R129, R172.reuse, UR45 ;  /* 0x0000002dac817c20 */ /* 0x040fe40008410000 */
[----:B------:R-:W-:Y:S02]  /*92d0*/  FFMA.FTZ R134, R172, UR44, -R99 ;  /* 0x0000002cac867c23 */ /* 0x000fe40008010863 */
[----:B------:R-:W-:-:S02]  /*92e0*/  FMUL.FTZ R99, R177, -R174 ;  /* 0x800000aeb1637220 */ /* 0x000fc40000410000 */
[-C--:B------:R-:W-:Y:S02]  /*92f0*/  FMUL.FTZ R177, R177, -R133.reuse ;  /* 0x80000085b1b17220 */ /* 0x080fe40000410000 */
[----:B------:R-:W-:Y:S02]  /*9300*/  FFMA.FTZ R136, R150, UR44, R129 ;  /* 0x0000002c96887c23 */ /* 0x000fe40008010081 */
[-C--:B------:R-:W-:Y:S02]  /*9310*/  FMUL.FTZ R146, R172, R8.reuse ;  /* 0x00000008ac927220 */ /* 0x080fe40000410000 */
[----:B------:R-:W-:Y:S02]  /*9320*/  FMUL.FTZ R150, R150, R8 ;  /* 0x0000000896967220 */ /* 0x000fe40000410000 */
[C---:B------:R-:W-:Y:S02]  /*9330*/  FFMA.FTZ R129, R178.reuse, R133, -R99 ;  /* 0x00000085b2817223 */ /* 0x040fe40000010863 */
[----:B------:R-:W-:-:S02]  /*9340*/  FFMA.FTZ R178, R178, R174, R177 ;  /* 0x000000aeb2b27223 */ /* 0x000fc400000100b1 */
[C---:B------:R-:W-:Y:S02]  /*9350*/  FMUL.FTZ R147, R135.reuse, R146 ;  /* 0x0000009287937220 */ /* 0x040fe40000410000 */
[C---:B------:R-:W-:Y:S02]  /*9360*/  FMUL.FTZ R99, R135.reuse, R134 ;  /* 0x0000008687637220 */ /* 0x040fe40000410000 */
[-C--:B------:R-:W-:Y:S02]  /*9370*/  FMUL.FTZ R172, R135, R150.reuse ;  /* 0x0000009687ac7220 */ /* 0x080fe40000410000 */
[----:B------:R-:W-:Y:S02]  /*9380*/  FADD.FTZ R145, -R145, R178 ;  /* 0x000000b291917221 */ /* 0x000fe40000010100 */
[----:B------:R-:W-:Y:S02]  /*9390*/  FADD.FTZ R129, R144, R129 ;  /* 0x0000008190817221 */ /* 0x000fe40000010000 */
[----:B------:R-:W-:-:S02]  /*93a0*/  FFMA.FTZ R147, R131, R150, R147 ;  /* 0x0000009683937223 */ /* 0x000fc40000010093 */
[C---:B------:R-:W-:Y:S02]  /*93b0*/  FFMA.FTZ R172, R131.reuse, R146, -R172 ;  /* 0x0000009283ac7223 */ /* 0x040fe400000108ac */
[----:B------:R-:W-:Y:S02]  /*93c0*/  FFMA.FTZ R99, R131, R136, R99 ;  /* 0x0000008883637223 */ /* 0x000fe40000010063 */
[C---:B------:R-:W-:Y:S02]  /*93d0*/  FMUL.FTZ R131, R179.reuse, -R145 ;  /* 0x80000091b3837220 */ /* 0x040fe40000410000 */
[----:B------:R-:W-:Y:S02]  /*93e0*/  FMUL.FTZ R179, R179, -R129 ;  /* 0x80000081b3b37220 */ /* 0x000fe40000410000 */
[----:B------:R-:W-:Y:S02]  /*93f0*/  FMUL.FTZ R134, R78, R7 ;  /* 0x000000074e867220 */ /* 0x000fe40000410000 */
[----:B------:R-:W-:-:S02]  /*9400*/  FFMA.FTZ R131, R180, R129, -R131 ;  /* 0x00000081b4837223 */ /* 0x000fc40000010883 */
[----:B------:R-:W-:Y:S02]  /*9410*/  FFMA.FTZ R180, R180, R145, R179 ;  /* 0x00000091b4b47223 */ /* 0x000fe400000100b3 */
[C---:B------:R-:W-:Y:S02]  /*9420*/  FFMA.FTZ R136, R97.reuse, -R134, R226 ;  /* 0x8000008661887223 */ /* 0x040fe400000100e2 */
[----:B------:R-:W-:Y:S02]  /*9430*/  FMUL.FTZ R97, R97, R132 ;  /* 0x0000008461617220 */ /* 0x000fe40000410000 */
[----:B------:R-:W-:Y:S02]  /*9440*/  FADD.FTZ R143, -R143, R180 ;  /* 0x000000b48f8f7221 */ /* 0x000fe40000010100 */
[----:B------:R-:W-:Y:S02]  /*9450*/  FADD.FTZ R131, R142, R131 ;  /* 0x000000838e837221 */ /* 0x000fe40000010000 */
[----:B------:R-:W-:-:S02]  /*9460*/  FFMA.FTZ R134, R96, -R134, R227 ;  /* 0x8000008660867223 */ /* 0x000fc400000100e3 */
[----:B------:R-:W-:Y:S02]  /*9470*/  FFMA.FTZ R97, R96, R130, R97 ;  /* 0x0000008260617223 */ /* 0x000fe40000010061 */
[----:B------:R-:W-:Y:S02]  /*9480*/  FMUL.FTZ R137, R130, UR45 ;  /* 0x0000002d82897c20 */ /* 0x000fe40008410000 */
[C---:B------:R-:W-:Y:S02]  /*9490*/  FMUL.FTZ R96, R181.reuse, -R143 ;  /* 0x8000008fb5607220 */ /* 0x040fe40000410000 */
[C---:B------:R-:W-:Y:S02]  /*94a0*/  FMUL.FTZ R135, R132.reuse, UR45 ;  /* 0x0000002d84877c20 */ /* 0x040fe40008410000 */
[----:B------:R-:W-:Y:S02]  /*94b0*/  FMUL.FTZ R181, R181, -R131 ;  /* 0x80000083b5b57220 */ /* 0x000fe40000410000 */
[----:B------:R-:W-:-:S02]  /*94c0*/  FFMA.FTZ R137, R132, UR44, -R137 ;  /* 0x0000002c84897c23 */ /* 0x000fc40008010889 */
[C---:B------:R-:W-:Y:S02]  /*94d0*/  FFMA.FTZ R135, R130.reuse, UR44, R135 ;  /* 0x0000002c82877c23 */ /* 0x040fe40008010087 */
[----:B------:R-:W-:Y:S02]  /*94e0*/  FMUL.FTZ R175, R130, R7 ;  /* 0x0000000782af7220 */ /* 0x000fe40000410000 */
[C---:B------:R-:W-:Y:S02]  /*94f0*/  FFMA.FTZ R181, R182.reuse, R143, R181 ;  /* 0x0000008fb6b57223 */ /* 0x040fe400000100b5 */
[----:B------:R-:W-:Y:S02]  /*9500*/  FFMA.FTZ R130, R182, R131, -R96 ;  /* 0x00000083b6827223 */ /* 0x000fe40000010860 */
[----:B------:R-:W-:Y:S02]  /*9510*/  FMUL.FTZ R173, R132, R7 ;  /* 0x0000000784ad7220 */ /* 0x000fe40000410000 */
[----:B------:R-:W-:-:S02]  /*9520*/  FMUL.FTZ R137, R136, R137 ;  /* 0x0000008988897220 */ /* 0x000fc40000410000 */
[----:B------:R-:W-:Y:S02]  /*9530*/  FMUL.FTZ R132, R77, R6 ;  /* 0x000000064d847220 */ /* 0x000fe40000410000 */
[----:B------:R-:W-:Y:S02]  /*9540*/  FADD.FTZ R192, -R192, R181 ;  /* 0x000000b5c0c07221 */ /* 0x000fe40000010100 */
[----:B------:R-:W-:Y:S02]  /*9550*/  FADD.FTZ R191, R191, R130 ;  /* 0x00000082bfbf7221 */ /* 0x000fe40000010000 */
[----:B------:R-:W-:Y:S02]  /*9560*/  FFMA.FTZ R96, R134, R135, R137 ;  /* 0x0000008786607223 */ /* 0x000fe40000010089 */
[C---:B------:R-:W-:Y:S02]  /*9570*/  FFMA.FTZ R137, R95.reuse, -R132, R228 ;  /* 0x800000845f897223 */ /* 0x040fe400000100e4 */
[----:B------:R-:W-:-:S02]  /*9580*/  FMUL.FTZ R130, R95, R174 ;  /* 0x000000ae5f827220 */ /* 0x000fc40000410000 */
[C---:B------:R-:W-:Y:S02]  /*9590*/  FMUL.FTZ R95, R183.reuse, -R192 ;  /* 0x800000c0b75f7220 */ /* 0x040fe40000410000 */
[----:B------:R-:W-:Y:S02]  /*95a0*/  FMUL.FTZ R183, R183, -R191 ;  /* 0x800000bfb7b77220 */ /* 0x000fe40000410000 */
[----:B------:R-:W-:Y:S02]  /*95b0*/  FFMA.FTZ R135, R94, -R132, R229 ;  /* 0x800000845e877223 */ /* 0x000fe400000100e5 */
[----:B------:R-:W-:Y:S02]  /*95c0*/  FFMA.FTZ R183, R184, R192, R183 ;  /* 0x000000c0b8b77223 */ /* 0x000fe400000100b7 */
[----:B------:R-:W-:Y:S02]  /*95d0*/  FFMA.FTZ R94, R94, R133, R130 ;  /* 0x000000855e5e7223 */ /* 0x000fe40000010082 */
[----:B------:R-:W-:-:S02]  /*95e0*/  FFMA.FTZ R130, R184, R191, -R95 ;  /* 0x000000bfb8827223 */ /* 0x000fc4000001085f */
[----:B------:R-:W-:Y:S02]  /*95f0*/  FADD.FTZ R190, -R190, R183 ;  /* 0x000000b7bebe7221 */ /* 0x000fe40000010100 */
[----:B------:R-:W-:Y:S02]  /*9600*/  FADD.FTZ R189, R189, R130 ;  /* 0x00000082bdbd7221 */ /* 0x000fe40000010000 */
[----:B------:R-:W-:Y:S02]  /*9610*/  FMUL.FTZ R130, R185, -R190 ;  /* 0x800000beb9827220 */ /* 0x000fe40000410000 */
[C---:B------:R-:W-:Y:S02]  /*9620*/  FMUL.FTZ R144, R136.reuse, R173 ;  /* 0x000000ad88907220 */ /* 0x040fe40000410000 */
[----:B------:R-:W-:Y:S02]  /*9630*/  FMUL.FTZ R142, R136, R175 ;  /* 0x000000af888e7220 */ /* 0x000fe40000410000 */
[----:B------:R-:W-:-:S02]  /*9640*/  FMUL.FTZ R139, R133, UR45 ;  /* 0x0000002d858b7c20 */ /* 0x000fc40008410000 */
[----:B------:R-:W-:Y:S02]  /*9650*/  FMUL.FTZ R132, R174, UR45 ;  /* 0x0000002dae847c20 */ /* 0x000fe40008410000 */
[-C--:B------:R-:W-:Y:S02]  /*9660*/  FMUL.FTZ R185, R185, -R189.reuse ;  /* 0x800000bdb9b97220 */ /* 0x080fe40000410000 */
[----:B------:R-:W-:Y:S02]  /*9670*/  FFMA.FTZ R130, R186, R189, -R130 ;  /* 0x000000bdba827223 */ /* 0x000fe40000010882 */
[C---:B------:R-:W-:Y:S02]  /*9680*/  FFMA.FTZ R144, R134.reuse, R175, R144 ;  /* 0x000000af86907223 */ /* 0x040fe40000010090 */
[----:B------:R-:W-:Y:S02]  /*9690*/  FFMA.FTZ R142, R134, R173, -R142 ;  /* 0x000000ad868e7223 */ /* 0x000fe4000001088e */
[----:B------:R-:W-:-:S02]  /*96a0*/  FFMA.FTZ R134, R174, UR44, -R139 ;  /* 0x0000002cae867c23 */ /* 0x000fc4000801088b */
[C---:B------:R-:W-:Y:S02]  /*96b0*/  FFMA.FTZ R132, R133.reuse, UR44, R132 ;  /* 0x0000002c85847c23 */ /* 0x040fe40008010084 */
[-C--:B------:R-:W-:Y:S01]  /*96c0*/  FMUL.FTZ R176, R133, R6.reuse ;  /* 0x0000000685b07220 */ /* 0x080fe20000410000 */
[----:B------:R-:W-:Y:S01]  /*96d0*/  IADD3 R133, R156, 0x2, RZ ;  /* 0x000000029c857810 */ /* 0x000fe20007ffe0ff */
[----:B------:R-:W-:Y:S02]  /*96e0*/  FMUL.FTZ R174, R174, R6 ;  /* 0x00000006aeae7220 */ /* 0x000fe40000410000 */
[----:B------:R-:W-:Y:S01]  /*96f0*/  FMUL.FTZ R139, R80, R9 ;  /* 0x00000009508b7220 */ /* 0x000fe20000410000 */
[----:B------:R-:W-:Y:S01]  /*9700*/  LEA.HI.SX32 R160, R133, R156, 0x1b ;  /* 0x0000009c85a07211 */ /* 0x000fe200078fdaff */
[----:B------:R-:W-:Y:S01]  /*9710*/  FFMA.FTZ R185, R186, R190, R185 ;  /* 0x000000bebab97223 */ /* 0x000fe200000100b9 */
[----:B------:R-:W-:Y:S01]  /*9720*/  LEA.HI.SX32 R156, R156, R156, 0x1b ;  /* 0x0000009c9c9c7211 */ /* 0x000fe200078fdaff */
[----:B------:R-:W-:-:S02]  /*9730*/  FADD.FTZ R187, R187, R130 ;  /* 0x00000082bbbb7221 */ /* 0x000fc40000010000 */
[C---:B------:R-:W-:Y:S02]  /*9740*/  FMUL.FTZ R177, R137.reuse, R174 ;  /* 0x000000ae89b17220 */ /* 0x040fe40000410000 */
[C---:B------:R-:W-:Y:S02]  /*9750*/  FMUL.FTZ R95, R137.reuse, R134 ;  /* 0x00000086895f7220 */ /* 0x040fe40000410000 */
[----:B------:R-:W-:Y:S02]  /*9760*/  FMUL.FTZ R178, R137, R176 ;  /* 0x000000b089b27220 */ /* 0x000fe40000410000 */
[-C--:B------:R-:W-:Y:S01]  /*9770*/  FFMA.FTZ R140, R84, -R139.reuse, R239 ;  /* 0x8000008b548c7223 */ /* 0x080fe200000100ef */
[----:B------:R-:W-:Y:S01]  /*9780*/  IADD3 R239, R0, 0xf00, RZ ;  /* 0x00000f0000ef7810 */ /* 0x000fe20007ffe0ff */
[----:B------:R-:W-:Y:S02]  /*9790*/  FADD.FTZ R188, -R188, R185 ;  /* 0x000000b9bcbc7221 */ /* 0x000fe40000010100 */
[----:B------:R-:W-:-:S02]  /*97a0*/  FFMA.FTZ R139, R85, -R139, R238 ;  /* 0x8000008b558b7223 */ /* 0x000fc400000100ee */
[-C--:B------:R-:W-:Y:S02]  /*97b0*/  FMUL.FTZ R133, R187, R9.reuse ;  /* 0x00000009bb857220 */ /* 0x080fe40000410000 */
[C---:B------:R-:W-:Y:S02]  /*97c0*/  FFMA.FTZ R177, R135.reuse, R176, R177 ;  /* 0x000000b087b17223 */ /* 0x040fe400000100b1 */
[C---:B------:R-:W-:Y:S02]  /*97d0*/  FFMA.FTZ R178, R135.reuse, R174, -R178 ;  /* 0x000000ae87b27223 */ /* 0x040fe400000108b2 */
[----:B------:R-:W-:Y:S02]  /*97e0*/  FFMA.FTZ R95, R135, R132, R95 ;  /* 0x00000084875f7223 */ /* 0x000fe4000001005f */
[----:B------:R-:W-:Y:S02]  /*97f0*/  FMUL.FTZ R135, R188, R9 ;  /* 0x00000009bc877220 */ /* 0x000fe40000410000 */
[----:B------:R-:W-:-:S02]  /*9800*/  FMUL.FTZ R132, R139, R133 ;  /* 0x000000858b847220 */ /* 0x000fc40000410000 */
[----:B------:R-:W-:Y:S02]  /*9810*/  FMUL.FTZ R137, R81, R10 ;  /* 0x0000000a51897220 */ /* 0x000fe40000410000 */
[-C--:B------:R-:W-:Y:S02]  /*9820*/  FMUL.FTZ R130, R139, R135.reuse ;  /* 0x000000878b827220 */ /* 0x080fe40000410000 */
[-C--:B------:R-:W-:Y:S02]  /*9830*/  FMUL.FTZ R134, R80, R135.reuse ;  /* 0x0000008750867220 */ /* 0x080fe40000410000 */
[----:B------:R-:W-:Y:S02]  /*9840*/  FFMA.FTZ R132, R140, R135, -R132 ;  /* 0x000000878c847223 */ /* 0x000fe40000010884 */
[----:B------:R-:W-:Y:S02]  /*9850*/  FMUL.FTZ R135, R82, R11 ;  /* 0x0000000b52877220 */ /* 0x000fe40000410000 */
[----:B------:R-:W-:-:S02]  /*9860*/  FFMA.FTZ R138, R86, -R137, R237 ;  /* 0x80000089568a7223 */ /* 0x000fc400000100ed */
[----:B------:R-:W-:Y:S02]  /*9870*/  FFMA.FTZ R137, R87, -R137, R236 ;  /* 0x8000008957897223 */ /* 0x000fe400000100ec */
[----:B------:R-:W-:Y:S02]  /*9880*/  FMUL.FTZ R182, R190, R10 ;  /* 0x0000000abeb67220 */ /* 0x000fe40000410000 */
[-C--:B------:R-:W-:Y:S02]  /*9890*/  FMUL.FTZ R179, R80, R133.reuse ;  /* 0x0000008550b37220 */ /* 0x080fe40000410000 */
[----:B------:R-:W-:Y:S02]  /*98a0*/  FFMA.FTZ R130, R140, R133, R130 ;  /* 0x000000858c827223 */ /* 0x000fe40000010082 */
[-C--:B------:R-:W-:Y:S01]  /*98b0*/  FFMA.FTZ R136, R88, -R135.reuse, R235 ;  /* 0x8000008758887223 */ /* 0x080fe200000100eb */
[----:B------:R-:W-:Y:S01]  /*98c0*/  STS [R156.X4+0x8400], R179 ;  /* 0x008400b39c007388 */ /* 0x000fe20000004800 */
[----:B------:R-:W-:-:S02]  /*98d0*/  FFMA.FTZ R135, R89, -R135, R234 ;  /* 0x8000008759877223 */ /* 0x000fc400000100ea */
[----:B------:R-:W-:Y:S01]  /*98e0*/  FMUL.FTZ R180, R189, R10 ;  /* 0x0000000abdb47220 */ /* 0x000fe20000410000 */
[----:B------:R0:W-:Y:S01]  /*98f0*/  STS [R157.X4+0x8404], R134 ;  /* 0x008404869d007388 */ /* 0x0001e20000004800 */
[-C--:B------:R-:W-:Y:S02]  /*9900*/  FMUL.FTZ R185, R192, R11.reuse ;  /* 0x0000000bc0b97220 */ /* 0x080fe40000410000 */
[----:B------:R-:W-:Y:S02]  /*9910*/  FMUL.FTZ R133, R137, R182 ;  /* 0x000000b689857220 */ /* 0x000fe40000410000 */
[----:B------:R-:W-:Y:S02]  /*9920*/  FMUL.FTZ R183, R191, R11 ;  /* 0x0000000bbfb77220 */ /* 0x000fe40000410000 */
[----:B------:R-:W-:Y:S02]  /*9930*/  FFMA.FTZ R133, R138, R180, R133 ;  /* 0x000000b48a857223 */ /* 0x000fe40000010085 */
[----:B------:R-:W-:-:S02]  /*9940*/  FADD.FTZ R130, RZ, R130 ;  /* 0x00000082ff827221 */ /* 0x000fc40000010000 */
[----:B0-----:R-:W-:Y:S02]  /*9950*/  FMUL.FTZ R134, R135, R185 ;  /* 0x000000b987867220 */ /* 0x001fe40000410000 */
[----:B------:R-:W-:Y:S02]  /*9960*/  FMUL.FTZ R179, R137, R180 ;  /* 0x000000b489b37220 */ /* 0x000fe40000410000 */
[----:B------:R-:W-:Y:S02]  /*9970*/  FADD.FTZ R130, R130, R133 ;  /* 0x0000008582827221 */ /* 0x000fe40000010000 */
[----:B------:R-:W-:Y:S02]  /*9980*/  FFMA.FTZ R195, R136, R183, R134 ;  /* 0x000000b788c37223 */ /* 0x000fe40000010086 */
[----:B------:R-:W-:Y:S02]  /*9990*/  FMUL.FTZ R133, R83, R12 ;  /* 0x0000000c53857220 */ /* 0x000fe40000410000 */
[----:B------:R-:W-:-:S02]  /*99a0*/  FFMA.FTZ R179, R138, R182, -R179 ;  /* 0x000000b68ab37223 */ /* 0x000fc400000108b3 */
[----:B------:R-:W-:Y:S02]  /*99b0*/  FADD.FTZ R132, RZ, R132 ;  /* 0x00000084ff847221 */ /* 0x000fe40000010000 */
[----:B------:R-:W-:Y:S02]  /*99c0*/  FADD.FTZ R195, R130, R195 ;  /* 0x000000c382c37221 */ /* 0x000fe40000010000 */
[----:B------:R-:W-:Y:S02]  /*99d0*/  FMUL.FTZ R130, R135, R183 ;  /* 0x000000b787827220 */ /* 0x000fe40000410000 */
[----:B------:R-:W-:Y:S02]  /*99e0*/  FFMA.FTZ R134, R91, -R133, R232 ;  /* 0x800000855b867223 */ /* 0x000fe400000100e8 */
[----:B------:R-:W-:Y:S02]  /*99f0*/  FMUL.FTZ R184, R143, R12 ;  /* 0x0000000c8fb87220 */ /* 0x000fe40000410000 */
[----:B------:R-:W-:-:S02]  /*9a00*/  FADD.FTZ R132, R132, R179 ;  /* 0x000000b384847221 */ /* 0x000fc40000010000 */
[----:B------:R-:W-:Y:S02]  /*9a10*/  FMUL.FTZ R181, R81, R180 ;  /* 0x000000b451b57220 */ /* 0x000fe40000410000 */
[----:B------:R-:W-:Y:S02]  /*9a20*/  FFMA.FTZ R179, R136, R185, -R130 ;  /* 0x000000b988b37223 */ /* 0x000fe40000010882 */
[----:B------:R-:W-:Y:S01]  /*9a30*/  FMUL.FTZ R180, R131, R12 ;  /* 0x0000000c83b47220 */ /* 0x000fe20000410000 */
[----:B------:R0:W-:Y:S01]  /*9a40*/  STS [R160.X4+0x8408], R181 ;  /* 0x008408b5a0007388 */ /* 0x0001e20000004800 */
[----:B------:R-:W-:Y:S02]  /*9a50*/  FFMA.FTZ R133, R90, -R133, R233 ;  /* 0x800000855a857223 */ /* 0x000fe400000100e9 */
[C---:B------:R-:W-:Y:S02]  /*9a60*/  FMUL.FTZ R130, R134.reuse, R184 ;  /* 0x000000b886827220 */ /* 0x040fe40000410000 */
[----:B------:R-:W-:-:S02]  /*9a70*/  FMUL.FTZ R186, R134, R180 ;  /* 0x000000b486ba7220 */ /* 0x000fc40000410000 */
[C---:B------:R-:W-:Y:S02]  /*9a80*/  FFMA.FTZ R130, R133.reuse, R180, R130 ;  /* 0x000000b485827223 */ /* 0x040fe40000010082 */
[----:B------:R-:W-:Y:S02]  /*9a90*/  FADD.FTZ R132, R132, R179 ;  /* 0x000000b384847221 */ /* 0x000fe40000010000 */
[----:B------:R-:W-:Y:S02]  /*9aa0*/  FFMA.FTZ R179, R133, R184, -R186 ;  /* 0x000000b885b37223 */ /* 0x000fe400000108ba */
[----:B------:R-:W-:Y:S02]  /*9ab0*/  FADD.FTZ R195, R195, R130 ;  /* 0x00000082c3c37221 */ /* 0x000fe40000010000 */
[----:B------:R-:W-:Y:S02]  /*9ac0*/  FMUL.FTZ R130, R76, R4 ;  /* 0x000000044c827220 */ /* 0x000fe40000410000 */
[----:B------:R-:W-:-:S02]  /*9ad0*/  FADD.FTZ R179, R132, R179 ;  /* 0x000000b384b37221 */ /* 0x000fc40000010000 */
[----:B------:R-:W-:Y:S02]  /*9ae0*/  FFMA.FTZ R132, R93, -R130, R230 ;  /* 0x800000825d847223 */ /* 0x000fe400000100e6 */
[----:B------:R-:W-:Y:S02]  /*9af0*/  FMUL.FTZ R201, R145, R4 ;  /* 0x0000000491c97220 */ /* 0x000fe40000410000 */
[----:B0-----:R-:W-:Y:S02]  /*9b00*/  FMUL.FTZ R181, R83, R180 ;  /* 0x000000b453b57220 */ /* 0x001fe40000410000 */
[----:B------:R-:W-:Y:S02]  /*9b10*/  FMUL.FTZ R199, R129, R4 ;  /* 0x0000000481c77220 */ /* 0x000fe40000410000 */
[----:B------:R-:W-:Y:S02]  /*9b20*/  FFMA.FTZ R130, R92, -R130, R231 ;  /* 0x800000825c827223 */ /* 0x000fe400000100e7 */
[----:B------:R-:W-:-:S02]  /*9b30*/  FMUL.FTZ R180, R132, R201 ;  /* 0x000000c984b47220 */ /* 0x000fc40000410000 */
[----:B------:R-:W-:Y:S02]  /*9b40*/  FMUL.FTZ R182, R81, R182 ;  /* 0x000000b651b67220 */ /* 0x000fe40000410000 */
[----:B------:R-:W-:Y:S02]  /*9b50*/  FFMA.FTZ R180, R130, R199, R180 ;  /* 0x000000c782b47223 */ /* 0x000fe400000100b4 */
[----:B------:R-:W-:Y:S01]  /*9b60*/  FMUL.FTZ R183, R82, R183 ;  /* 0x000000b752b77220 */ /* 0x000fe20000410000 */
[----:B------:R0:W-:Y:S01]  /*9b70*/  STS [R161.X4+0x840c], R182 ;  /* 0x00840cb6a1007388 */ /* 0x0001e20000004800 */
[----:B------:R-:W-:Y:S01]  /*9b80*/  FADD.FTZ R180, R195, R180 ;  /* 0x000000b4c3b47221 */ /* 0x000fe20000010000 */
[----:B------:R-:W-:Y:S01]  /*9b90*/  IADD3 R195, R0, 0xa80, RZ ;  /* 0x00000a8000c37810 */ /* 0x000fe20007ffe0ff */
[----:B------:R-:W-:Y:S01]  /*9ba0*/  FMUL.FTZ R185, R82, R185 ;  /* 0x000000b952b97220 */ /* 0x000fe20000410000 */
[----:B------:R1:W-:Y:S01]  /*9bb0*/  STS [R156.X4+0x8410], R183 ;  /* 0x008410b79c007388 */ /* 0x0003e20000004800 */
[----:B------:R-:W-:-:S02]  /*9bc0*/  FADD.FTZ R177, R180, R177 ;  /* 0x000000b1b4b17221 */ /* 0x000fc40000010000 */
[----:B------:R-:W-:Y:S01]  /*9bd0*/  FMUL.FTZ R197, R83, R184 ;  /* 0x000000b853c57220 */ /* 0x000fe20000410000 */
[----:B------:R2:W-:Y:S01]  /*9be0*/  STS [R156.X4+0x8414], R185 ;  /* 0x008414b99c007388 */ /* 0x0005e20000004800 */
[----:B------:R-:W-:Y:S02]  /*9bf0*/  FMUL.FTZ R175, R78, R175 ;  /* 0x000000af4eaf7220 */ /* 0x000fe40000410000 */
[----:B0-----:R-:W-:Y:S01]  /*9c00*/  FMUL.FTZ R182, R132, R199 ;  /* 0x000000c784b67220 */ /* 0x001fe20000410000 */
[----:B------:R0:W-:Y:S01]  /*9c10*/  STS [R156.X4+0x8418], R181 ;  /* 0x008418b59c007388 */ /* 0x0001e20000004800 */
[----:B------:R-:W-:Y:S02]  /*9c20*/  FMUL.FTZ R173, R78, R173 ;  /* 0x000000ad4ead7220 */ /* 0x000fe40000410000 */
[----:B------:R-:W-:Y:S01]  /*9c30*/  FFMA.FTZ R182, R130, R201, -R182 ;  /* 0x000000c982b67223 */ /* 0x000fe200000108b6 */
[----:B------:R3:W-:Y:S01]  /*9c40*/  STS [R156.X4+0x841c], R197 ;  /* 0x00841cc59c007388 */ /* 0x0007e20000004800 */
[----:B-1----:R-:W-:Y:S01]  /*9c50*/  FMUL.FTZ R183, R77, R176 ;  /* 0x000000b04db77220 */ /* 0x002fe20000410000 */
[----:B------:R-:W-:Y:S01]  /*9c60*/  LEA.HI.SX32 R176, R239, R0, 0x1b ;  /* 0x00000000efb07211 */ /* 0x000fe200078fdaff */
[C---:B------:R-:W-:Y:S01]  /*9c70*/  FMUL.FTZ R171, R72.reuse, R171 ;  /* 0x000000ab48ab7220 */ /* 0x040fe20000410000 */
[----:B------:R-:W-:Y:S01]  /*9c80*/  STS [R156.X4+0x8430], R175 ;  /* 0x008430af9c007388 */ /* 0x000fe20000004800 */
[----:B------:R-:W-:-:S02]  /*9c90*/  FMUL.FTZ R151, R72, R151 ;  /* 0x0000009748977220 */ /* 0x000fc40000410000 */
[----:B------:R-:W-:Y:S01]  /*9ca0*/  FMUL.FTZ R167, R74, R167 ;  /* 0x000000a74aa77220 */ /* 0x000fe20000410000 */
[----:B------:R1:W-:Y:S01]  /*9cb0*/  STS [R156.X4+0x8428], R183 ;  /* 0x008428b79c007388 */ /* 0x0003e20000004800 */
[----:B------:R-:W-:Y:S02]  /*9cc0*/  FMUL.FTZ R141, R68, R141 ;  /* 0x0000008d448d7220 */ /* 0x000fe40000410000 */
[----:B------:R-:W-:Y:S01]  /*9cd0*/  FADD.FTZ R144, R177, R144 ;  /* 0x00000090b1907221 */ /* 0x000fe20000010000 */
[----:B------:R4:W-:Y:S01]  /*9ce0*/  STS [R156.X4+0x8434], R173 ;  /* 0x008434ad9c007388 */ /* 0x0009e20000004800 */
[----:B------:R-:W-:Y:S01]  /*9cf0*/  FADD.FTZ R179, R179, R182 ;  /* 0x000000b6b3b37221 */ /* 0x000fe20000010000 */
[----:B------:R-:W-:Y:S01]  /*9d00*/  IADD3 R177, R0, 0x780, RZ ;  /* 0x0000078000b17810 */ /* 0x000fe20007ffe0ff */
[----:B------:R-:W-:Y:S01]  /*9d10*/  FADD.FTZ R144, R144, R147 ;  /* 0x0000009390907221 */ /* 0x000fe20000010000 */
[----:B------:R5:W-:Y:S01]  /*9d20*/  STS [R156.X4+0x8440], R171 ;  /* 0x008440ab9c007388 */ /* 0x000be20000004800 */
[----:B------:R-:W-:-:S02]  /*9d30*/  FMUL.FTZ R199, R76, R199 ;  /* 0x000000c74cc77220 */ /* 0x000fc40000410000 */
[----:B------:R-:W-:Y:S01]  /*9d40*/  FMUL.FTZ R201, R76, R201 ;  /* 0x000000c94cc97220 */ /* 0x000fe20000410000 */
[----:B------:R4:W-:Y:S01]  /*9d50*/  STS [R156.X4+0x8444], R151 ;  /* 0x008444979c007388 */ /* 0x0009e20000004800 */
[----:B--2---:R-:W-:Y:S01]  /*9d60*/  FMUL.FTZ R185, R77, R174 ;  /* 0x000000ae4db97220 */ /* 0x004fe20000410000 */
[----:B------:R-:W-:Y:S01]  /*9d70*/  LEA.HI.SX32 R174, R209, R0, 0x1b ;  /* 0x00000000d1ae7211 */ /* 0x000fe200078fdaff */
[C---:B0-----:R-:W-:Y:S01]  /*9d80*/  FMUL.FTZ R181, R79.reuse, R150 ;  /* 0x000000964fb57220 */ /* 0x041fe20000410000 */
[----:B------:R-:W-:Y:S01]  /*9d90*/  STS [R156.X4+0x8454], R167 ;  /* 0x008454a79c007388 */ /* 0x000fe20000004800 */
[----:B---3--:R-:W-:Y:S02]  /*9da0*/  FMUL.FTZ R197, R79, R146 ;  /* 0x000000924fc57220 */ /* 0x008fe40000410000 */
[C---:B-1----:R-:W-:Y:S01]  /*9db0*/  FMUL.FTZ R183, R73.reuse, R170 ;  /* 0x000000aa49b77220 */ /* 0x042fe20000410000 */
[----:B------:R-:W-:Y:S01]  /*9dc0*/  STS [R156.X4+0x8464], R141 ;  /* 0x0084648d9c007388 */ /* 0x000fe20000004800 */
[----:B------:R-:W-:-:S02]  /*9dd0*/  FMUL.FTZ R175, R73, R196 ;  /* 0x000000c449af7220 */ /* 0x000fc40000410000 */
[----:B------:R-:W-:Y:S01]  /*9de0*/  FMUL.FTZ R193, R74, R193 ;  /* 0x000000c14ac17220 */ /* 0x000fe20000410000 */
[----:B------:R0:W-:Y:S01]  /*9df0*/  STS [R156.X4+0x8420], R199 ;  /* 0x008420c79c007388 */ /* 0x0001e20000004800 */
[C---:B----4-:R-:W-:Y:S02]  /*9e00*/  FMUL.FTZ R173, R75.reuse, R164 ;  /* 0x000000a44bad7220 */ /* 0x050fe40000410000 */
[----:B-----5:R-:W-:Y:S01]  /*9e10*/  FMUL.FTZ R171, R75, R162 ;  /* 0x000000a24bab7220 */ /* 0x020fe20000410000 */
[----:B------:R1:W-:Y:S01]  /*9e20*/  STS [R156.X4+0x8424], R201 ;  /* 0x008424c99c007388 */ /* 0x0003e20000004800 */
[----:B------:R-:W-:Y:S02]  /*9e30*/  FMUL.FTZ R163, R68, R163 ;  /* 0x000000a344a37220 */ /* 0x000fe40000410000 */
[----:B------:R-:W-:Y:S01]  /*9e40*/  FADD.FTZ R179, R179, R178 ;  /* 0x000000b2b3b37221 */ /* 0x000fe20000010000 */
[----:B------:R2:W-:Y:S01]  /*9e50*/  STS [R156.X4+0x842c], R185 ;  /* 0x00842cb99c007388 */ /* 0x0005e20000004800 */
[C---:B------:R-:W-:Y:S01]  /*9e60*/  FMUL.FTZ R151, R69.reuse, R158 ;  /* 0x0000009e45977220 */ /* 0x040fe20000410000 */
[----:B0-----:R-:W-:Y:S01]  /*9e70*/  IADD3 R199, R0, 0xb80, RZ ;  /* 0x00000b8000c77810 */ /* 0x001fe20007ffe0ff */
[----:B------:R-:W-:Y:S01]  /*9e80*/  FMUL.FTZ R167, R69, R154 ;  /* 0x0000009a45a77220 */ /* 0x000fe20000410000 */
[----:B------:R0:W-:Y:S01]  /*9e90*/  STS [R156.X4+0x8438], R181 ;  /* 0x008438b59c007388 */ /* 0x0001e20000004800 */
[----:B------:R-:W-:Y:S01]  /*9ea0*/  FMUL.FTZ R123, R70, R123 ;  /* 0x0000007b467b7220 */ /* 0x000fe20000410000 */
[----:B-1----:R-:W-:Y:S01]  /*9eb0*/  IADD3 R201, R0, 0xc00, RZ ;  /* 0x00000c0000c97810 */ /* 0x002fe20007ffe0ff */
[----:B------:R-:W-:Y:S01]  /*9ec0*/  FMUL.FTZ R121, R70, R121 ;  /* 0x0000007946797220 */ /* 0x000fe20000410000 */
[----:B------:R-:W-:Y:S01]  /*9ed0*/  STS [R156.X4+0x843c], R197 ;  /* 0x00843cc59c007388 */ /* 0x000fe20000004800 */
[C---:B------:R-:W-:Y:S01]  /*9ee0*/  FMUL.FTZ R141, R71.reuse, R118 ;  /* 0x00000076478d7220 */ /* 0x040fe20000410000 */
[C---:B--2---:R-:W-:Y:S01]  /*9ef0*/  IADD3 R185, R0.reuse, 0x980, RZ ;  /* 0x0000098000b97810 */ /* 0x044fe20007ffe0ff */
[----:B------:R-:W-:Y:S01]  /*9f00*/  FMUL.FTZ R147, R71, R116 ;  /* 0x0000007447937220 */ /* 0x000fe20000410000 */
[----:B------:R1:W-:Y:S01]  /*9f10*/  STS [R156.X4+0x8448], R183 ;  /* 0x008448b79c007388 */ /* 0x0003e20000004800 */
[----:B------:R-:W-:Y:S01]  /*9f20*/  FADD.FTZ R179, R179, R142 ;  /* 0x0000008eb3b37221 */ /* 0x000fe20000010000 */
[----:B0-----:R-:W-:Y:S01]  /*9f30*/  IADD3 R181, R0, 0x880, RZ ;  /* 0x0000088000b57810 */ /* 0x001fe20007ffe0ff */
[----:B------:R-:W-:Y:S01]  /*9f40*/  FADD.FTZ R144, R144, R149 ;  /* 0x0000009590907221 */ /* 0x000fe20000010000 */
[----:B------:R0:W-:Y:S01]  /*9f50*/  STS [R156.X4+0x844c], R175 ;  /* 0x00844caf9c007388 */ /* 0x0001e20000004800 */
[----:B------:R-:W-:Y:S01]  /*9f60*/  FADD.FTZ R179, R179, R172 ;  /* 0x000000acb3b37221 */ /* 0x000fe20000010000 */
[----:B------:R-:W-:Y:S01]  /*9f70*/  IADD3 R149, R0, 0x100, RZ ;  /* 0x0000010000957810 */ /* 0x000fe20007ffe0ff */
[----:B------:R-:W-:Y:S01]  /*9f80*/  FADD.FTZ R169, R144, R169 ;  /* 0x000000a990a97221 */ /* 0x000fe20000010000 */
[----:B------:R-:W-:Y:S01]  /*9f90*/  STS [R156.X4+0x8450], R193 ;  /* 0x008450c19c007388 */ /* 0x000fe20000004800 */
[----:B------:R-:W-:Y:S01]  /*9fa0*/  FADD.FTZ R179, R179, R148 ;  /* 0x00000094b3b37221 */ /* 0x000fe20000010000 */
[C---:B-1----:R-:W-:Y:S01]  /*9fb0*/  IADD3 R183, R0.reuse, 0x900, RZ ;  /* 0x0000090000b77810 */ /* 0x042fe20007ffe0ff */
[----:B------:R-:W-:Y:S01]  /*9fc0*/  FADD.FTZ R166, R169, R166 ;  /* 0x000000a6a9a67221 */ /* 0x000fe20000010000 */
[----:B------:R1:W-:Y:S01]  /*9fd0*/  STS [R156.X4+0x8458], R173 ;  /* 0x008458ad9c007388 */ /* 0x0003e20000004800 */
[----:B------:R-:W-:Y:S01]  /*9fe0*/  FADD.FTZ R179, R179, R194 ;  /* 0x000000c2b3b37221 */ /* 0x000fe20000010000 */
[----:B------:R-:W-:Y:S01]  /*9ff0*/  IADD3 R169, R0, 0x580, RZ ;  /* 0x0000058000a97810 */ /* 0x000fe20007ffe0ff */
[----:B------:R-:W-:Y:S01]  /*a000*/  FADD.FTZ R242, R166, R165 ;  /* 0x000000a5a6f27221 */ /* 0x000fe20000010000 */
[----:B------:R2:W-:Y:S01]  /*a010*/  STS [R156.X4+0x845c], R171 ;  /* 0x00845cab9c007388 */ /* 0x0005e20000004800 */
[----:B------:R-:W-:Y:S01]  /*a020*/  FADD.FTZ R244, R179, R168 ;  /* 0x000000a8b3f47221 */ /* 0x000fe20000010000 */
[C---:B------:R-:W-:Y:S01]  /*a030*/  IADD3 R165, R0.reuse, 0x480, RZ ;  /* 0x0000048000a57810 */ /* 0x040fe20007ffe0ff */
[----:B------:R-:W-:Y:S01]  /*a040*/  FFMA.FTZ R238, -R21, R238, -RZ ;  /* 0x000000ee15ee7223 */ /* 0x000fe200000109ff */
[----:B------:R3:W-:Y:S01]  /*a050*/  STS [R156.X4+0x8460], R163 ;  /* 0x008460a39c007388 */ /* 0x0007e20000004800 */
[----:B0-----:R-:W-:Y:S01]  /*a060*/  IADD3 R175, R0, 0x700, RZ ;  /* 0x0000070000af7810 */ /* 0x001fe20007ffe0ff */
[----:B------:R-:W-:Y:S01]  /*a070*/  FFMA.FTZ R236, -R22, R236, -RZ ;  /* 0x000000ec16ec7223 */ /* 0x000fe200000109ff */
[C---:B-1----:R-:W-:Y:S01]  /*a080*/  IADD3 R173, R0.reuse, 0x680, RZ ;  /* 0x0000068000ad7810 */ /* 0x042fe20007ffe0ff */
[----:B------:R0:W-:Y:S01]  /*a090*/  STS [R156.X4+0x8468], R151 ;  /* 0x008468979c007388 */ /* 0x0001e20000004800 */
[C---:B------:R-:W-:Y:S01]  /*a0a0*/  IADD3 R179, R0.reuse, 0x800, RZ ;  /* 0x0000080000b37810 */ /* 0x040fe20007ffe0ff */
[----:B------:R-:W-:Y:S01]  /*a0b0*/  FMUL.FTZ R235, R23, R235 ;  /* 0x000000eb17eb7220 */ /* 0x000fe20000410000 */
[C---:B--2---:R-:W-:Y:S01]  /*a0c0*/  IADD3 R171, R0.reuse, 0x600, RZ ;  /* 0x0000060000ab7810 */ /* 0x044fe20007ffe0ff */
[----:B------:R1:W-:Y:S01]  /*a0d0*/  STS [R156.X4+0x846c], R167 ;  /* 0x00846ca79c007388 */ /* 0x0003e20000004800 */
[----:B------:R-:W-:Y:S01]  /*a0e0*/  IADD3 R193, R0, 0xa00, RZ ;  /* 0x00000a0000c17810 */ /* 0x000fe20007ffe0ff */
[----:B------:R-:W-:Y:S01]  /*a0f0*/  FADD.FTZ R242, R242, R108 ;  /* 0x0000006cf2f27221 */ /* 0x000fe20000010000 */
[C---:B---3--:R-:W-:Y:S01]  /*a100*/  IADD3 R163, R0.reuse, 0x400, RZ ;  /* 0x0000040000a37810 */ /* 0x048fe20007ffe0ff */
[----:B------:R2:W-:Y:S01]  /*a110*/  STS [R156.X4+0x8470], R123 ;  /* 0x0084707b9c007388 */ /* 0x0005e20000004800 */
[----:B------:R-:W-:Y:S01]  /*a120*/  IADD3 R197, R0, 0xb00, RZ ;  /* 0x00000b0000c57810 */ /* 0x000fe20007ffe0ff */
[----:B------:R-:W-:Y:S01]  /*a130*/  FADD.FTZ R237, R244, R107 ;  /* 0x0000006bf4ed7221 */ /* 0x000fe20000010000 */
[C---:B0-----:R-:W-:Y:S01]  /*a140*/  IADD3 R151, R0.reuse, 0x280, RZ ;  /* 0x0000028000977810 */ /* 0x041fe20007ffe0ff */
[----:B------:R0:W-:Y:S01]  /*a150*/  STS [R156.X4+0x8474], R121 ;  /* 0x008474799c007388 */ /* 0x0001e20000004800 */
[-C--:B------:R-:W-:Y:S01]  /*a160*/  LEA.HI.SX32 R116, R149, R0.reuse, 0x1b ;  /* 0x0000000095747211 */ /* 0x080fe200078fdaff */
[----:B------:R-:W-:Y:S01]  /*a170*/  FMUL.FTZ R107, R93, R145 ;  /* 0x000000915d6b7220 */ /* 0x000fe20000410000 */
[----:B-1----:R-:W-:Y:S01]  /*a180*/  IADD3 R167, R0, 0x500, RZ ;  /* 0x0000050000a77810 */ /* 0x002fe20007ffe0ff */
[----:B------:R1:W-:Y:S01]  /*a190*/  STS [R156.X4+0x8478], R141 ;  /* 0x0084788d9c007388 */ /* 0x0003e20000004800 */
[-C--:B------:R-:W-:Y:S01]  /*a1a0*/  LEA.HI.SX32 R144, R163, R0.reuse, 0x1b ;  /* 0x00000000a3907211 */ /* 0x080fe200078fdaff */
[----:B------:R-:W-:Y:S01]  /*a1b0*/  FADD.FTZ R111, R242, R111 ;  /* 0x0000006ff26f7221 */ /* 0x000fe20000010000 */
[C---:B--2---:R-:W-:Y:S01]  /*a1c0*/  IADD3 R123, R0.reuse, 0x80, RZ ;  /* 0x00000080007b7810 */ /* 0x044fe20007ffe0ff */
[----:B------:R2:W-:Y:S01]  /*a1d0*/  STS [R156.X4+0x847c], R147 ;  /* 0x00847c939c007388 */ /* 0x0005e20000004800 */
[----:B------:R-:W-:Y:S01]  /*a1e0*/  LEA.HI.SX32 R146, R165, R0, 0x1b ;  /* 0x00000000a5927211 */ /* 0x000fe200078fdaff */
[----:B------:R-:W-:Y:S01]  /*a1f0*/  FFMA.FTZ R93, -R23, R234, -RZ ;  /* 0x000000ea175d7223 */ /* 0x000fe200000109ff */
[C---:B0-----:R-:W-:Y:S01]  /*a200*/  IADD3 R121, R0.reuse, 0x180, RZ ;  /* 0x0000018000797810 */ /* 0x041fe20007ffe0ff */
[----:B------:R-:W-:Y:S01]  /*a210*/  BAR.SYNC.DEFER_BLOCKING 0x0 ;  /* 0x0000000000007b1d */ /* 0x000fe20000010000 */
[----:B------:R-:W-:Y:S01]  /*a220*/  LEA.HI.SX32 R206, R123, R0, 0x1b ;  /* 0x000000007bce7211 */ /* 0x000fe200078fdaff */
[----:B------:R-:W-:Y:S01]  /*a230*/  FADD.FTZ R112, R111, R112 ;  /* 0x000000706f707221 */ /* 0x000fe20000010000 */
[----:B-1----:R-:W-:Y:S01]  /*a240*/  IADD3 R141, R0, 0x300, RZ ;  /* 0x00000300008d7810 */ /* 0x002fe20007ffe0ff */
[----:B------:R-:W-:Y:S01]  /*a250*/  FFMA.FTZ R111, -R24, R232, -RZ ;  /* 0x000000e8186f7223 */ /* 0x000fe200000109ff */
[-C--:B------:R-:W-:Y:S01]  /*a260*/  LEA.HI.SX32 R123, R151, R0.reuse, 0x1b ;  /* 0x00000000977b7211 */ /* 0x080fe200078fdaff */
[----:B------:R-:W-:Y:S01]  /*a270*/  FFMA.FTZ R107, R92, R129, R107 ;  /* 0x000000815c6b7223 */ /* 0x000fe2000001006b */
[----:B--2---:R-:W-:Y:S01]  /*a280*/  IADD3 R147, R0, 0x380, RZ ;  /* 0x0000038000937810 */ /* 0x004fe20007ffe0ff */
[----:B------:R-:W-:Y:S01]  /*a290*/  FMUL.FTZ R108, R129, UR45 ;  /* 0x0000002d816c7c20 */ /* 0x000fe20008410000 */
[-C--:B------:R-:W-:Y:S01]  /*a2a0*/  LEA.HI.SX32 R118, R121, R0.reuse, 0x1b ;  /* 0x0000000079767211 */ /* 0x080fe200078fdaff */
[----:B------:R-:W-:Y:S01]  /*a2b0*/  FMUL.FTZ R92, R145, UR45 ;  /* 0x0000002d915c7c20 */ /* 0x000fe20008410000 */
[-C--:B------:R-:W-:Y:S01]  /*a2c0*/  LEA.HI.SX32 R142, R147, R0.reuse, 0x1b ;  /* 0x00000000938e7211 */ /* 0x080fe200078fdaff */
[----:B------:R-:W-:Y:S01]  /*a2d0*/  FFMA.FTZ R145, R145, UR44, -R108 ;  /* 0x0000002c91917c23 */ /* 0x000fe2000801086c */
[-C--:B------:R-:W-:Y:S01]  /*a2e0*/  LEA.HI.SX32 R147, R167, R0.reuse, 0x1b ;  /* 0x00000000a7937211 */ /* 0x080fe200078fdaff */
[----:B------:R-:W-:Y:S01]  /*a2f0*/  FMUL.FTZ R215, R33, R215 ;  /* 0x000000d721d77220 */ /* 0x000fe20000410000 */
[-C--:B------:R-:W-:Y:S01]  /*a300*/  LEA.HI.SX32 R148, R169, R0.reuse, 0x1b ;  /* 0x00000000a9947211 */ /* 0x080fe200078fdaff */
[----:B------:R-:W-:Y:S01]  /*a310*/  FFMA.FTZ R129, R129, UR44, R92 ;  /* 0x0000002c81817c23 */ /* 0x000fe2000801005c */
[-C--:B------:R-:W-:Y:S01]  /*a320*/  LEA.HI.SX32 R149, R171, R0.reuse, 0x1b ;  /* 0x00000000ab957211 */ /* 0x080fe200078fdaff */
[----:B------:R-:W-:Y:S01]  /*a330*/  FMUL.FTZ R108, R131, UR45 ;  /* 0x0000002d836c7c20 */ /* 0x000fe20008410000 */
[-C--:B------:R-:W-:Y:S01]  /*a340*/  LEA.HI.SX32 R150, R173, R0.reuse, 0x1b ;  /* 0x00000000ad967211 */ /* 0x080fe200078fdaff */
[----:B------:R-:W-:Y:S01]  /*a350*/  FMUL.FTZ R233, R24, R233 ;  /* 0x000000e918e97220 */ /* 0x000fe20000410000 */
[-C--:B------:R-:W-:Y:S01]  /*a360*/  LEA.HI.SX32 R151, R175, R0.reuse, 0x1b ;  /* 0x00000000af977211 */ /* 0x080fe200078fdaff */
[----:B------:R-:W-:Y:S01]  /*a370*/  FMUL.FTZ R231, R25, R231 ;  /* 0x000000e719e77220 */ /* 0x000fe20000410000 */
[-C--:B------:R-:W-:Y:S01]  /*a380*/  LEA.HI.SX32 R154, R177, R0.reuse, 0x1b ;  /* 0x00000000b19a7211 */ /* 0x080fe200078fdaff */
[----:B------:R-:W0:Y:S01]  /*a390*/  LDS R209, [R150.X4+0x9e00] ;  /* 0x009e000096d17984 */ /* 0x000e220000004800 */
[-C--:B------:R-:W-:Y:S01]  /*a3a0*/  LEA.HI.SX32 R158, R0, R0.reuse, 0x1b ;  /* 0x00000000009e7211 */ /* 0x080fe200078fdaff */
[----:B------:R-:W-:Y:S01]  /*a3b0*/  FMUL.FTZ R229, R26, R229 ;  /* 0x000000e51ae57220 */ /* 0x000fe20000410000 */
[-C--:B------:R-:W-:Y:S01]  /*a3c0*/  LEA.HI.SX32 R121, R245, R0.reuse, 0x1b ;  /* 0x00000000f5797211 */ /* 0x080fe200078fdaff */
[----:B------:R-:W1:Y:S01]  /*a3d0*/  LDS R239, [R154.X4+0xa200] ;  /* 0x00a200009aef7984 */ /* 0x000e620000004800 */
[-C--:B------:R-:W-:Y:S01]  /*a3e0*/  LEA.HI.SX32 R141, R141, R0.reuse, 0x1b ;  /* 0x000000008d8d7211 */ /* 0x080fe200078fdaff */
[----:B------:R-:W-:Y:S01]  /*a3f0*/  FMUL.FTZ R225, R28, R225 ;  /* 0x000000e11ce17220 */ /* 0x000fe20000410000 */
[-C--:B------:R-:W-:Y:S01]  /*a400*/  LEA.HI.SX32 R162, R179, R0.reuse, 0x1b ;  /* 0x00000000b3a27211 */ /* 0x080fe200078fdaff */
[----:B------:R-:W2:Y:S01]  /*a410*/  LDS R210, [R158.X4+0x8400] ;  /* 0x008400009ed27984 */ /* 0x000ea20000004800 */
[-C--:B------:R-:W-:Y:S01]  /*a420*/  LEA.HI.SX32 R163, R181, R0.reuse, 0x1b ;  /* 0x00000000b5a37211 */ /* 0x080fe200078fdaff */
[----:B------:R-:W-:Y:S01]  /*a430*/  FMUL.FTZ R223, R29, R223 ;  /* 0x000000df1ddf7220 */ /* 0x000fe20000410000 */
[-C--:B------:R-:W-:Y:S01]  /*a440*/  LEA.HI.SX32 R164, R183, R0.reuse, 0x1b ;  /* 0x00000000b7a47211 */ /* 0x080fe200078fdaff */
[----:B------:R-:W3:Y:S01]  /*a450*/  LDS R179, [R206.X4+0x8600] ;  /* 0x00860000ceb37984 */ /* 0x000ee20000004800 */
[-C--:B------:R-:W-:Y:S01]  /*a460*/  LEA.HI.SX32 R165, R185, R0.reuse, 0x1b ;  /* 0x00000000b9a57211 */ /* 0x080fe200078fdaff */
[----:B------:R-:W-:Y:S01]  /*a470*/  FMUL.FTZ R221, R30, R221 ;  /* 0x000000dd1edd7220 */ /* 0x000fe20000410000 */
[-C--:B------:R-:W-:Y:S01]  /*a480*/  LEA.HI.SX32 R166, R193, R0.reuse, 0x1b ;  /* 0x00000000c1a67211 */ /* 0x080fe200078fdaff */
[----:B------:R-:W4:Y:S01]  /*a490*/  LDS R181, [R116.X4+0x8800] ;  /* 0x0088000074b57984 */ /* 0x000f220000004800 */
[-C--:B------:R-:W-:Y:S01]  /*a4a0*/  LEA.HI.SX32 R167, R195, R0.reuse, 0x1b ;  /* 0x00000000c3a77211 */ /* 0x080fe200078fdaff */
[----:B------:R-:W-:Y:S01]  /*a4b0*/  FMUL.FTZ R219, R31, R219 ;  /* 0x000000db1fdb7220 */ /* 0x000fe20000410000 */
[-C--:B------:R-:W-:Y:S01]  /*a4c0*/  LEA.HI.SX32 R168, R197, R0.reuse, 0x1b ;  /* 0x00000000c5a87211 */ /* 0x080fe200078fdaff */
[----:B------:R-:W0:Y:S01]  /*a4d0*/  LDS R183, [R118.X4+0x8a00] ;  /* 0x008a000076b77984 */ /* 0x000e220000004800 */
        /* <DEDUP_REMOVED lines=9> */
[----:B------:R-:W-:Y:S01]  /*a570*/  FMUL.FTZ R92, R192, UR45 ;  /* 0x0000002dc05c7c20 */ /* 0x000fe20008410000 */
[-C--:B------:R-:W-:Y:S01]  /*a580*/  LEA.HI.SX32 R175, R211, R0.reuse, 0x1b ;  /* 0x00000000d3af7211 */ /* 0x080fe200078fdaff */
[----:B------:R-:W0:Y:S01]  /*a590*/  LDS R195, [R141.X4+0x9000] ;  /* 0x009000008dc37984 */ /* 0x000e220000004800 */
[----:B------:R-:W-:Y:S01]  /*a5a0*/  LEA.HI.SX32 R177, R243, R0, 0x1b ;  /* 0x00000000f3b17211 */ /* 0x000fe200078fdaff */
[----:B------:R-:W-:-:S02]  /*a5b0*/  FADD.FTZ R237, R237, R126 ;  /* 0x0000007eeded7221 */ /* 0x000fc40000010000 */
[----:B------:R-:W0:Y:S01]  /*a5c0*/  LDS R197, [R142.X4+0x9200] ;  /* 0x009200008ec57984 */ /* 0x000e220000004800 */
[----:B------:R-:W-:Y:S02]  /*a5d0*/  FMUL.FTZ R126, R143, UR45 ;  /* 0x0000002d8f7e7c20 */ /* 0x000fe40008410000 */
[----:B------:R-:W-:Y:S01]  /*a5e0*/  FADD.FTZ R237, R237, R124 ;  /* 0x0000007ceded7221 */ /* 0x000fe20000010000 */
[----:B------:R-:W0:Y:S01]  /*a5f0*/  LDS R199, [R144.X4+0x9400] ;  /* 0x0094000090c77984 */ /* 0x000e220000004800 */
[----:B------:R-:W-:Y:S02]  /*a600*/  FFMA.FTZ R126, R131, UR44, R126 ;  /* 0x0000002c837e7c23 */ /* 0x000fe4000801007e */
[----:B------:R-:W-:Y:S01]  /*a610*/  FADD.FTZ R120, R237, R120 ;  /* 0x00000078ed787221 */ /* 0x000fe20000010000 */
        /* <DEDUP_REMOVED lines=24> */
[----:B------:R1:W-:Y:S01]  /*a7a0*/  STS [R161.X4+0xc60c], R236 ;  /* 0x00c60ceca1007388 */ /* 0x0003e20000004800 */
[----:B-----5:R-:W-:-:S03]  /*a7b0*/  FFMA.FTZ R157, -R25, R230, -RZ ;  /* 0x000000e6199d7223 */ /* 0x020fc600000109ff */
[----:B------:R5:W-:Y:S04]  /*a7c0*/  STS [R156.X4+0xc610], R235 ;  /* 0x00c610eb9c007388 */ /* 0x000be80000004800 */
[----:B------:R2:W-:Y:S01]  /*a7d0*/  STS [R156.X4+0xc624], R157 ;  /* 0x00c6249d9c007388 */ /* 0x0005e20000004800 */
[----:B-1----:R-:W-:-:S03]  /*a7e0*/  FFMA.FTZ R161, -R26, R228, -RZ ;  /* 0x000000e41aa17223 */ /* 0x002fc600000109ff */
[----:B------:R1:W-:Y:S01]  /*a7f0*/  STS [R156.X4+0xc614], R93 ;  /* 0x00c6145d9c007388 */ /* 0x0003e20000004800 */
[C---:B-----5:R-:W-:Y:S02]  /*a800*/  FMUL.FTZ R235, R27.reuse, R227 ;  /* 0x000000e31beb7220 */ /* 0x060fe40000410000 */
[----:B------:R-:W-:Y:S01]  /*a810*/  FFMA.FTZ R227, -R27, R226, -RZ ;  /* 0x000000e21be37223 */ /* 0x000fe200000109ff */
[----:B------:R5:W-:Y:S01]  /*a820*/  STS [R156.X4+0xc61c], R111 ;  /* 0x00c61c6f9c007388 */ /* 0x000be20000004800 */
[----:B--2---:R-:W-:-:S03]  /*a830*/  FFMA.FTZ R157, -R30, R220, -RZ ;  /* 0x000000dc1e9d7223 */ /* 0x004fc600000109ff */
[----:B------:R2:W-:Y:S01]  /*a840*/  STS [R156.X4+0xc634], R227 ;  /* 0x00c634e39c007388 */ /* 0x0005e20000004800 */
[----:B-1----:R-:W-:-:S03]  /*a850*/  FFMA.FTZ R93, -R28, R224, -RZ ;  /* 0x000000e01c5d7223 */ /* 0x002fc600000109ff */
[----:B------:R1:W-:Y:S01]  /*a860*/  STS [R156.X4+0xc64c], R157 ;  /* 0x00c64c9d9c007388 */ /* 0x0003e20000004800 */
[----:B-----5:R-:W-:-:S03]  /*a870*/  FFMA.FTZ R111, -R29, R222, -RZ ;  /* 0x000000de1d6f7223 */ /* 0x020fc600000109ff */
[----:B------:R5:W-:Y:S01]  /*a880*/  STS [R156.X4+0xc62c], R161 ;  /* 0x00c62ca19c007388 */ /* 0x000be20000004800 */
[C---:B--2---:R-:W-:Y:S02]  /*a890*/  FMUL.FTZ R227, R32.reuse, R217 ;  /* 0x000000d920e37220 */ /* 0x044fe40000410000 */
[----:B------:R-:W-:Y:S01]  /*a8a0*/  FFMA.FTZ R217, -R32, R216, -RZ ;  /* 0x000000d820d97223 */ /* 0x000fe200000109ff */
[----:B------:R2:W-:Y:S01]  /*a8b0*/  STS [R156.X4+0xc63c], R93 ;  /* 0x00c63c5d9c007388 */ /* 0x0005e20000004800 */
[----:B-1----:R-:W-:-:S03]  /*a8c0*/  FFMA.FTZ R157, -R35, R208, -RZ ;  /* 0x000000d0239d7223 */ /* 0x002fc600000109ff */
[----:B------:R1:W-:Y:S01]  /*a8d0*/  STS [R156.X4+0xc65c], R217 ;  /* 0x00c65cd99c007388 */ /* 0x0003e20000004800 */
[----:B-----5:R-:W-:-:S03]  /*a8e0*/  FFMA.FTZ R161, -R31, R218, -RZ ;  /* 0x000000da1fa17223 */ /* 0x020fc600000109ff */
[----:B------:R5:W-:Y:S01]  /*a8f0*/  STS [R156.X4+0xc644], R111 ;  /* 0x00c6446f9c007388 */ /* 0x000be20000004800 */
[----:B--2---:R-:W-:-:S03]  /*a900*/  FFMA.FTZ R93, -R33, R214, -RZ ;  /* 0x000000d6215d7223 */ /* 0x004fc600000109ff */
[----:B------:R2:W-:Y:S01]  /*a910*/  STS [R156.X4+0xc654], R161 ;  /* 0x00c654a19c007388 */ /* 0x0005e20000004800 */
[----:B-1----:R-:W-:-:S03]  /*a920*/  MOV R217, UR34 ;  /* 0x0000002200d97c02 */ /* 0x002fc60008000f00 */
[----:B------:R1:W-:Y:S01]  /*a930*/  STS [R156.X4+0xc664], R93 ;  /* 0x00c6645d9c007388 */ /* 0x0003e20000004800 */
[----:B------:R-:W-:Y:S01]  /*a940*/  LEA R208, R217, -R0, 0x1 ;  /* 0x80000000d9d07211 */ /* 0x000fe200078e08ff */
[----:B-----5:R-:W-:Y:S02]  /*a950*/  FFMA.FTZ R111, -R34, R212, -RZ ;  /* 0x000000d4226f7223 */ /* 0x020fe400000109ff */
[----:B------:R5:W-:Y:S01]  /*a960*/  STS [R156.X4+0xc660], R215 ;  /* 0x00c660d79c007388 */ /* 0x000be20000004800 */
[----:B------:R-:W-:Y:S01]  /*a970*/  FFMA.FTZ R217, R143, UR44, -R108 ;  /* 0x0000002c8fd97c23 */ /* 0x000fe2000801086c */
[----:B------:R-:W-:Y:S01]  /*a980*/  ISETP.GE.AND P0, PT, R208, 0x1, PT ;  /* 0x00000001d000780c */ /* 0x000fe20003f06270 */
[----:B--2---:R-:W-:Y:S01]  /*a990*/  FMUL.FTZ R161, R35, R159 ;  /* 0x0000009f23a17220 */ /* 0x004fe20000410000 */
[----:B------:R2:W-:Y:S01]  /*a9a0*/  STS [R156.X4+0xc66c], R111 ;  /* 0x00c66c6f9c007388 */ /* 0x0005e20000004800 */
[----:B------:R-:W-:Y:S02]  /*a9b0*/  FFMA.FTZ R159, -R152, R240, -RZ ;  /* 0x000000f0989f7223 */ /* 0x000fe400000109ff */
[----:B-1----:R-:W-:Y:S01]  /*a9c0*/  FMUL.FTZ R93, R191, UR45 ;  /* 0x0000002dbf5d7c20 */ /* 0x002fe20008410000 */
[----:B------:R-:W-:Y:S01]  /*a9d0*/  STS [R156.X4+0xc618], R233 ;  /* 0x00c618e99c007388 */ /* 0x000fe20000004800 */
[----:B------:R-:W-:-:S02]  /*a9e0*/  FMUL.FTZ R108, R190, UR45 ;  /* 0x0000002dbe6c7c20 */ /* 0x000fc40008410000 */
[----:B------:R-:W-:Y:S01]  /*a9f0*/  FFMA.FTZ R212, R192, UR44, -R93 ;  /* 0x0000002cc0d47c23 */ /* 0x000fe2000801085d */
[----:B------:R-:W-:Y:S01]  /*aa00*/  STS [R156.X4+0xc620], R231 ;  /* 0x00c620e79c007388 */ /* 0x000fe20000004800 */
[----:B-----5:R-:W-:Y:S02]  /*aa10*/  FFMA.FTZ R215, R191, UR44, R92 ;  /* 0x0000002cbfd77c23 */ /* 0x020fe4000801005c */
[----:B--2---:R-:W-:Y:S01]  /*aa20*/  FMUL.FTZ R111, R189, UR45 ;  /* 0x0000002dbd6f7c20 */ /* 0x004fe20008410000 */
[----:B------:R-:W-:Y:S01]  /*aa30*/  STS [R156.X4+0xc628], R229 ;  /* 0x00c628e59c007388 */ /* 0x000fe20000004800 */
[----:B------:R-:W-:Y:S02]  /*aa40*/  FMUL.FTZ R93, R187, UR45 ;  /* 0x0000002dbb5d7c20 */ /* 0x000fe40008410000 */
[----:B------:R-:W-:Y:S01]  /*aa50*/  FMUL.FTZ R92, R188, UR45 ;  /* 0x0000002dbc5c7c20 */ /* 0x000fe20008410000 */
[----:B------:R-:W-:Y:S01]  /*aa60*/  STS [R156.X4+0xc630], R235 ;  /* 0x00c630eb9c007388 */ /* 0x000fe20000004800 */
[----:B------:R-:W-:-:S02]  /*aa70*/  FFMA.FTZ R124, R190, UR44, -R111 ;  /* 0x0000002cbe7c7c23 */ /* 0x000fc4000801086f */
[----:B------:R-:W-:Y:S01]  /*aa80*/  FFMA.FTZ R111, R187, UR44, R92 ;  /* 0x0000002cbb6f7c23 */ /* 0x000fe2000801005c */
        /* <DEDUP_REMOVED lines=9> */
[----:B------:R2:W-:Y:S01]  /*ab20*/  STS [R156.X4+0xc678], R241 ;  /* 0x00c678f19c007388 */ /* 0x0005e20000004800 */
[----:B------:R-:W-:-:S03]  /*ab30*/  FFMA.FTZ R108, R188, UR44, -R93 ;  /* 0x0000002cbc6c7c23 */ /* 0x000fc6000801085d */
[----:B------:R2:W-:Y:S04]  /*ab40*/  STS [R156.X4+0xc67c], R159 ;  /* 0x00c67c9f9c007388 */ /* 0x0005e80000004800 */
[----:B------:R-:W-:Y:S06]  /*ab50*/  BAR.SYNC.DEFER_BLOCKING 0x0 ;  /* 0x0000000000007b1d */ /* 0x000fec0000010000 */
[----:B------:R-:W-:Y:S05]  /*ab60*/  @!P0 BRA `(.L_x_3811) ;  /* 0x0000036000008947 */ /* 0x000fea0003800000 */
[----:B0-234-:R-:W-:Y:S01]  /*ab70*/  UMOV UR48, 0x1 ;  /* 0x0000000100307882 */ /* 0x01dfe20000000000 */
        /* <DEDUP_REMOVED lines=53> */
.L_x_3811:
[----:B0-234-:R-:W-:Y:S05]  /*aed0*/  BSYNC B0 ;  /* 0x0000000000007941 */ /* 0x01dfea0003800000 */
.L_x_3810:
        /* <DEDUP_REMOVED lines=8> */
[----:B------:R-:W-:Y:S01]  /*af60*/  USHF.R.U32.HI UR44, URZ, 0x1, UR35 ;  /* 0x000000013f2c7899 */ /* 0x000fe20008011623 */
[----:B------:R-:W-:Y:S01]  /*af70*/  BSSY B0, `(.L_x_3812) ;  /* 0x000003a000007945 */ /* 0x000fe20003800000 */
[----:B------:R-:W-:Y:S01]  /*af80*/  UIMAD UR39, UR39, UR12, URZ ;  /* 0x0000000c272772a4 */ /* 0x000fe2000f8e023f */
[----:B------:R-:W-:Y:S01]  /*af90*/  ISETP.GE.AND P2, PT, R208, 0x181, PT ;  /* 0x00000181d000780c */ /* 0x000fe20003f46270 */
[----:B------:R-:W-:Y:S01]  /*afa0*/  USHF.R.U64 UR43, UR34, 0x1, UR35 ;  /* 0x00000001222b7899 */ /* 0x000fe20008001223 */
[----:B------:R-:W-:Y:S01]  /*afb0*/  FADD.FTZ R115, R120, R115 ;  /* 0x0000007378737221 */ /* 0x000fe20000010000 */
[----:B------:R-:W-:-:S02]  /*afc0*/  UIMAD UR46, UR44, UR12, URZ ;  /* 0x0000000c2c2e72a4 */ /* 0x000fc4000f8e023f */
[----:B------:R-:W-:Y:S02]  /*afd0*/  UIMAD.WIDE.U32 UR40, UR38, UR12, URZ ;  /* 0x0000000c262872a5 */ /* 0x000fe4000f8e003f */
[----:B------:R-:W-:Y:S02]  /*afe0*/  UIMAD UR44, UR13, UR38, UR39 ;  /* 0x000000260d2c72a4 */ /* 0x000fe4000f8e0227 */
[----:B------:R-:W-:Y:S02]  /*aff0*/  ULDC.64 UR36, c[0x0][0x2a0] ;  /* 0x0000a80000247ab9 */ /* 0x000fe40000000a00 */
[----:B------:R-:W-:Y:S02]  /*b000*/  UIMAD.WIDE.U32 UR38, UR43, UR12, URZ ;  /* 0x0000000c2b2672a5 */ /* 0x000fe4000f8e003f */
[----:B------:R-:W-:Y:S02]  /*b010*/  UIMAD UR43, UR13, UR43, UR46 ;  /* 0x0000002b0d2b72a4 */ /* 0x000fe4000f8e022e */
[----:B------:R-:W-:-:S02]  /*b020*/  UIMAD UR45, UR15, UR36, URZ ;  /* 0x000000240f2d72a4 */ /* 0x000fc4000f8e023f */
[----:B------:R-:W-:Y:S02]  /*b030*/  ULDC.64 UR34, c[0x0][0x2c0] ;  /* 0x0000b00000227ab9 */ /* 0x000fe40000000a00 */
[----:B------:R-:W-:Y:S02]  /*b040*/  UIADD3 UR41, UR41, UR44, URZ ;  /* 0x0000002c29297290 */ /* 0x000fe4000fffe03f */
[----:B------:R-:W-:Y:S02]  /*b050*/  UIMAD UR44, UR15, UR34, URZ ;  /* 0x000000220f2c72a4 */ /* 0x000fe4000f8e023f */
[----:B------:R-:W-:Y:S02]  /*b060*/  UIADD3 UR39, UR39, UR43, URZ ;  /* 0x0000002b27277290 */ /* 0x000fe4000fffe03f */
[----:B------:R-:W-:Y:S02]  /*b070*/  UIMAD UR43, UR14, UR37, UR45 ;  /* 0x000000250e2b72a4 */ /* 0x000fe4000f8e022d */
[----:B------:R-:W-:-:S02]  /*b080*/  UIMAD.WIDE.U32 UR36, UR14, UR36, UR40 ;  /* 0x000000240e2472a5 */ /* 0x000fc4000f8e0028 */
[----:B------:R-:W-:Y:S02]  /*b090*/  UIMAD UR44, UR14, UR35, UR44 ;  /* 0x000000230e2c72a4 */ /* 0x000fe4000f8e022c */
[----:B------:R-:W-:Y:S02]  /*b0a0*/  UIMAD.WIDE.U32 UR40, UR14, UR34, UR38 ;  /* 0x000000220e2872a5 */ /* 0x000fe4000f8e0026 */
[----:B------:R-:W-:Y:S02]  /*b0b0*/  UIADD3 UR43, UR43, UR37, URZ ;  /* 0x000000252b2b7290 */ /* 0x000fe4000fffe03f */
[----:B------:R-:W-:Y:S02]  /*b0c0*/  ULDC.64 UR34, c[0x0][0x318] ;  /* 0x0000c60000227ab9 */ /* 0x000fe40000000a00 */
[----:B------:R-:W-:Y:S02]  /*b0d0*/  ULEA UR37, UP0, UR36, UR34, 0x3 ;  /* 0x0000002224257291 */ /* 0x000fe4000f80183f */
[----:B------:R-:W-:-:S02]  /*b0e0*/  ULDC.64 UR38, c[0x0][0x320] ;  /* 0x0000c80000267ab9 */ /* 0x000fc40000000a00 */
[----:B------:R-:W-:Y:S02]  /*b0f0*/  ULEA.HI.X UR35, UR36, UR35, UR43, 0x3, UP0 ;  /* 0x0000002324237291 */ /* 0x000fe400080f1c2b */
[----:B------:R-:W-:Y:S01]  /*b100*/  UIADD3 UR34, UR44, UR41, URZ ;  /* 0x000000292c227290 */ /* 0x000fe2000fffe03f */
[----:B------:R-:W-:Y:S01]  /*b110*/  IADD3 R92, P0, R156, UR37, RZ ;  /* 0x000000259c5c7c10 */ /* 0x000fe2000ff1e0ff */
[----:B------:R-:W-:Y:S02]  /*b120*/  ULDC UR36, c[0x0][0x174] ;  /* 0x00005d0000247ab9 */ /* 0x000fe40000000800 */
[----:B------:R-:W-:Y:S01]  /*b130*/  ULEA UR38, UP1, UR40, UR38, 0x3 ;  /* 0x0000002628267291 */ /* 0x000fe2000f82183f */
[----:B------:R-:W-:Y:S01]  /*b140*/  IADD3.X R93, R157, UR35, RZ, P0, !PT ;  /* 0x000000239d5d7c10 */ /* 0x000fe200087fe4ff */
[----:B------:R-:W-:Y:S01]  /*b150*/  UIADD3 UR36, UR6, -UR36, URZ ;  /* 0x8000002406247290 */ /* 0x000fe2000fffe03f */
[----:B------:R-:W-:Y:S01]  /*b160*/  ISETP.GE.AND P0, PT, R208, 0x81, PT ;  /* 0x00000081d000780c */ /* 0x000fe20003f06270 */
[----:B------:R-:W-:-:S02]  /*b170*/  ULEA.HI.X UR39, UR40, UR39, UR34, 0x3, UP1 ;  /* 0x0000002728277291 */ /* 0x000fc400088f1c22 */
[----:B------:R-:W-:Y:S01]  /*b180*/  UIMAD UR36, UR36, -0x1000, URZ ;  /* 0xfffff000242478a4 */ /* 0x000fe2000f8e023f */
[----:B------:R-:W-:Y:S01]  /*b190*/  IADD3 R156, P1, R156, UR38, RZ ;  /* 0x000000269c9c7c10 */ /* 0x000fe2000ff3e0ff */
[----:B------:R-:W-:Y:S02]  /*b1a0*/  USHF.L.U32 UR40, UR8, 0x2, URZ ;  /* 0x0000000208287899 */ /* 0x000fe4000800063f */
[----:B------:R-:W-:Y:S01]  /*b1b0*/  USHF.L.U64.HI UR41, UR8, 0x2, UR9 ;  /* 0x0000000208297899 */ /* 0x000fe20008010209 */
[----:B------:R-:W-:Y:S01]  /*b1c0*/  IADD3.X R157, R157, UR39, RZ, P1, !PT ;  /* 0x000000279d9d7c10 */ /* 0x000fe20008ffe4ff */
[----:B------:R-:W-:Y:S01]  /*b1d0*/  ULDC.64 UR34, c[0x0][0x2b0] ;  /* 0x0000ac0000227ab9 */ /* 0x000fe20000000a00 */
[----:B------:R-:W-:Y:S01]  /*b1e0*/  MOV R159, UR36 ;  /* 0x00000024009f7c02 */ /* 0x000fe20008000f00 */
[----:B------:R-:W-:Y:S01]  /*b1f0*/  UIMAD UR34, UR41, UR34, URZ ;  /* 0x00000022292272a4 */ /* 0x000fe2000f8e023f */
[----:B------:R-:W-:Y:S01]  /*b200*/  MOV R161, UR36 ;  /* 0x0000002400a17c02 */ /* 0x000fe20008000f00 */
[----:B------:R-:W-:Y:S01]  /*b210*/  ULDC.64 UR36, c[0x0][0x2d0] ;  /* 0x0000b40000247ab9 */ /* 0x000fe20000000a00 */
[----:B------:R-:W-:Y:S01]  /*b220*/  ISETP.GE.AND P1, PT, R208, 0x101, PT ;  /* 0x00000101d000780c */ /* 0x000fe20003f26270 */
[----:B------:R-:W-:Y:S01]  /*b230*/  IMAD.WIDE R92, R159, 0x4, R92 ;  /* 0x000000049f5c7825 */ /* 0x000fe200078e025c */
[----:B------:R-:W-:Y:S01]  /*b240*/  MOV R159, UR40 ;  /* 0x00000028009f7c02 */ /* 0x000fe20008000f00 */
[----:B------:R-:W-:-:S02]  /*b250*/  UIMAD UR36, UR41, UR36, URZ ;  /* 0x00000024292472a4 */ /* 0x000fc4000f8e023f */
[----:B------:R-:W-:Y:S01]  /*b260*/  IMAD.WIDE R156, R161, 0x4, R156 ;  /* 0x00000004a19c7825 */ /* 0x000fe200078e029c */
[----:B------:R-:W-:Y:S01]  /*b270*/  MOV R161, UR40 ;  /* 0x0000002800a17c02 */ /* 0x000fe20008000f00 */
[----:B------:R-:W-:Y:S02]  /*b280*/  UIMAD UR34, UR40, UR35, UR34 ;  /* 0x00000023282272a4 */ /* 0x000fe4000f8e0222 */
        /* <DEDUP_REMOVED lines=8> */
.L_x_3813:
[----:B01----:R-:W-:Y:S05]  /*b310*/  BSYNC B0 ;  /* 0x0000000000007941 */ /* 0x003fea0003800000 */
.L_x_3812:
[----:B------:R0:W1:Y:S01]  /*b320*/  LDS R117, [R116.X4+0xca00] ;  /* 0x00ca000074757984 */ /* 0x0000620000004800 */
[----:B------:R-:W-:Y:S01]  /*b330*/  BSSY B0, `(.L_x_3814) ;  /* 0x0000004000007945 */ /* 0x000fe20003800000 */
[----:B------:R-:W-:Y:S05]  /*b340*/  @!P1 BRA `(.L_x_3815) ;  /* 0x0000002000009947 */ /* 0x000fea0003800000 */
[----:B------:R2:W-:Y:S04]  /*b350*/  RED.E.ADD.F32.FTZ.RN.STRONG.GPU [R92.64+-0x3c00], R181 ;  /* 0xffc400b55c00798e */ /* 0x0005e8000c10e798 */
[----:B-1----:R2:W-:Y:S02]  /*b360*/  RED.E.ADD.F32.FTZ.RN.STRONG.GPU [R156.64+-0x3c00], R117 ;  /* 0xffc400759c00798e */ /* 0x0025e4000c10e798 */
.L_x_3815:
[----:B------:R-:W-:Y:S05]  /*b370*/  BSYNC B0 ;  /* 0x0000000000007941 */ /* 0x000fea0003800000 */
.L_x_3814:
[----:B-12---:R1:W2:Y:S01]  /*b380*/  LDS R117, [R118.X4+0xcc00] ;  /* 0x00cc000076757984 */ /* 0x0062a20000004800 */
[----:B------:R-:W-:Y:S01]  /*b390*/  BSSY B0, `(.L_x_3816) ;  /* 0x0000004000007945 */ /* 0x000fe20003800000 */
[----:B------:R-:W-:Y:S05]  /*b3a0*/  @!P2 BRA `(.L_x_3817) ;  /* 0x000000200000a947 */ /* 0x000fea0003800000 */
[----:B------:R3:W-:Y:S04]  /*b3b0*/  RED.E.ADD.F32.FTZ.RN.STRONG.GPU [R92.64+-0x3a00], R183 ;  /* 0xffc600b75c00798e */ /* 0x0007e8000c10e798 */
[----:B--2---:R3:W-:Y:S02]  /*b3c0*/  RED.E.ADD.F32.FTZ.RN.STRONG.GPU [R156.64+-0x3a00], R117 ;  /* 0xffc600759c00798e */ /* 0x0047e4000c10e798 */
.L_x_3817:
[----:B------:R-:W-:Y:S05]  /*b3d0*/  BSYNC B0 ;  /* 0x0000000000007941 */ /* 0x000fea0003800000 */
.L_x_3816:
[----:B------:R-:W4:Y:S01]  /*b3e0*/  LDS R121, [R121.X4+0xce00] ;  /* 0x00ce000079797984 */ /* 0x000f220000004800 */
        /* <DEDUP_REMOVED lines=10> */
[----:B----4-:R0:W-:Y:S02]  /*b490*/  RED.E.ADD.F32.FTZ.RN.STRONG.GPU [R156.64+-0x3800], R121 ;  /* 0xffc800799c00798e */ /* 0x0101e4000c10e798 */
.L_x_3819:
[----:B------:R-:W-:Y:S05]  /*b4a0*/  BSYNC B0 ;  /* 0x0000000000007941 */ /* 0x000fea0003800000 */
.L_x_3818:
[----:B------:R-:W0:Y:S01]  /*b4b0*/  LDS R123, [R123.X4+0xd000] ;  /* 0x00d000007b7b7984 */ /* 0x000e220000004800 */
[----:B------:R-:W-:Y:S01]  /*b4c0*/  BSSY B0, `(.L_x_3820) ;  /* 0x0000004000007945 */ /* 0x000fe20003800000 */
[----:B------:R-:W-:Y:S05]  /*b4d0*/  @!P0 BRA `(.L_x_3821) ;  /* 0x0000002000008947 */ /* 0x000fea0003800000 */
[----:B------:R1:W-:Y:S04]  /*b4e0*/  RED.E.ADD.F32.FTZ.RN.STRONG.GPU [R92.64+-0x3600], R193 ;  /* 0xffca00c15c00798e */ /* 0x0003e8000c10e798 */
[----:B0-----:R1:W-:Y:S02]  /*b4f0*/  RED.E.ADD.F32.FTZ.RN.STRONG.GPU [R156.64+-0x3600], R123 ;  /* 0xffca007b9c00798e */ /* 0x0013e4000c10e798 */
.L_x_3821:
[----:B------:R-:W-:Y:S05]  /*b500*/  BSYNC B0 ;  /* 0x0000000000007941 */ /* 0x000fea0003800000 */
.L_x_3820:
[----:B------:R-:W1:Y:S01]  /*b510*/  LDS R141, [R141.X4+0xd200] ;  /* 0x00d200008d8d7984 */ /* 0x000e620000004800 */
[----:B------:R-:W-:Y:S01]  /*b520*/  BSSY B0, `(.L_x_3822) ;  /* 0x0000004000007945 */ /* 0x000fe20003800000 */
[----:B------:R-:W-:Y:S05]  /*b530*/  @!P1 BRA `(.L_x_3823) ;  /* 0x0000002000009947 */ /* 0x000fea0003800000 */
[----:B------:R3:W-:Y:S04]  /*b540*/  RED.E.ADD.F32.FTZ.RN.STRONG.GPU [R92.64+-0x3400], R195 ;  /* 0xffcc00c35c00798e */ /* 0x0007e8000c10e798 */
[----:B-1----:R3:W-:Y:S02]  /*b550*/  RED.E.ADD.F32.FTZ.RN.STRONG.GPU [R156.64+-0x3400], R141 ;  /* 0xffcc008d9c00798e */ /* 0x0027e4000c10e798 */
.L_x_3823:
[----:B------:R-:W-:Y:S05]  /*b560*/  BSYNC B0 ;  /* 0x0000000000007941 */ /* 0x000fea0003800000 */
.L_x_3822:
[----:B--23--:R2:W3:Y:S01]  /*b570*/  LDS R117, [R142.X4+0xd400] ;  /* 0x00d400008e757984 */ /* 0x00c4e20000004800 */
[----:B------:R-:W-:Y:S01]  /*b580*/  BSSY B0, `(.L_x_3824) ;  /* 0x0000004000007945 */ /* 0x000fe20003800000 */
[----:B------:R-:W-:Y:S05]  /*b590*/  @!P2 BRA `(.L_x_3825) ;  /* 0x000000200000a947 */ /* 0x000fea0003800000 */
[----:B------:R2:W-:Y:S04]  /*b5a0*/  RED.E.ADD.F32.FTZ.RN.STRONG.GPU [R92.64+-0x3200], R197 ;  /* 0xffce00c55c00798e */ /* 0x0005e8000c10e798 */
[----:B---3--:R2:W-:Y:S02]  /*b5b0*/  RED.E.ADD.F32.FTZ.RN.STRONG.GPU [R156.64+-0x3200], R117 ;  /* 0xffce00759c00798e */ /* 0x0085e4000c10e798 */
.L_x_3825:
[----:B------:R-:W-:Y:S05]  /*b5c0*/  BSYNC B0 ;  /* 0x0000000000007941 */ /* 0x000fea0003800000 */
.L_x_3824:
[----:B--23--:R2:W3:Y:S01]  /*b5d0*/  LDS R117, [R144.X4+0xd600] ;  /* 0x00d6000090757984 */ /* 0x00c4e20000004800 */
[----:B------:R-:W-:Y:S01]  /*b5e0*/  BSSY B0, `(.L_x_3826) ;  /* 0x0000004000007945 */ /* 0x000fe20003800000 */
[----:B------:R-:W-:Y:S05]  /*b5f0*/  @!P3 BRA `(.L_x_3827) ;  /* 0x000000200000b947 */ /* 0x000fea0003800000 */
[----:B------:R2:W-:Y:S04]  /*b600*/  RED.E.ADD.F32.FTZ.RN.STRONG.GPU [R92.64+-0x3000], R199 ;  /* 0xffd000c75c00798e */ /* 0x0005e8000c10e798 */
[----:B---3--:R2:W-:Y:S02]  /*b610*/  RED.E.ADD.F32.FTZ.RN.STRONG.GPU [R156.64+-0x3000], R117 ;  /* 0xffd000759c00798e */ /* 0x0085e4000c10e798 */
.L_x_3827:
[----:B------:R-:W-:Y:S05]  /*b620*/  BSYNC B0 ;  /* 0x0000000000007941 */ /* 0x000fea0003800000 */
.L_x_3826:
[----:B--23--:R2:W3:Y:S01]  /*b630*/  LDS R117, [R146.X4+0xd800] ;  /* 0x00d8000092757984 */ /* 0x00c4e20000004800 */
[----:B------:R-:W-:Y:S01]  /*b640*/  BSSY B0, `(.L_x_3828) ;  /* 0x0000004000007945 */ /* 0x000fe20003800000 */
[----:B------:R-:W-:Y:S05]  /*b650*/  @!P4 BRA `(.L_x_3829) ;  /* 0x000000200000c947 */ /* 0x000fea0003800000 */
[----:B------:R2:W-:Y:S04]  /*b660*/  RED.E.ADD.F32.FTZ.RN.STRONG.GPU [R92.64+-0x2e00], R201 ;  /* 0xffd200c95c00798e */ /* 0x0005e8000c10e798 */
[----:B---3--:R2:W-:Y:S02]  /*b670*/  RED.E.ADD.F32.FTZ.RN.STRONG.GPU [R156.64+-0x2e00], R117 ;  /* 0xffd200759c00798e */ /* 0x0085e4000c10e798 */
.L_x_3829:
[----:B------:R-:W-:Y:S05]  /*b680*/  BSYNC B0 ;  /* 0x0000000000007941 */ /* 0x000fea0003800000 */
.L_x_3828:
[----:B------:R-:W2:Y:S01]  /*b690*/  LDS R147, [R147.X4+0xda00] ;  /* 0x00da000093937984 */ /* 0x000ea20000004800 */
[----:B------:R-:W-:Y:S01]  /*b6a0*/  BSSY B0, `(.L_x_3830) ;  /* 0x0000004000007945 */ /* 0x000fe20003800000 */
[----:B------:R-:W-:Y:S05]  /*b6b0*/  @!P5 BRA `(.L_x_3831) ;  /* 0x000000200000d947 */ /* 0x000fea0003800000 */
[----:B------:R4:W-:Y:S04]  /*b6c0*/  RED.E.ADD.F32.FTZ.RN.STRONG.GPU [R92.64+-0x2c00], R203 ;  /* 0xffd400cb5c00798e */ /* 0x0009e8000c10e798 */
[----:B--2---:R4:W-:Y:S02]  /*b6d0*/  RED.E.ADD.F32.FTZ.RN.STRONG.GPU [R156.64+-0x2c00], R147 ;  /* 0xffd400939c00798e */ /* 0x0049e4000c10e798 */
.L_x_3831:
[----:B------:R-:W-:Y:S05]  /*b6e0*/  BSYNC B0 ;  /* 0x0000000000007941 */ /* 0x000fea0003800000 */
.L_x_3830:
        /* <DEDUP_REMOVED lines=12> */
.L_x_3833:
[----:B--2---:R-:W-:Y:S05]  /*b7b0*/  BSYNC B0 ;  /* 0x0000000000007941 */ /* 0x004fea0003800000 */
.L_x_3832:
[----:B------:R-:W2:Y:S01]  /*b7c0*/  LDS R149, [R149.X4+0xde00] ;  /* 0x00de000095957984 */ /* 0x000ea20000004800 */
[----:B------:R-:W-:Y:S01]  /*b7d0*/  BSSY B0, `(.L_x_3834) ;  /* 0x0000004000007945 */ /* 0x000fe20003800000 */
[----:B------:R-:W-:Y:S05]  /*b7e0*/  @!P0 BRA `(.L_x_3835) ;  /* 0x0000002000008947 */ /* 0x000fea0003800000 */
[----:B------:R4:W-:Y:S04]  /*b7f0*/  RED.E.ADD.F32.FTZ.RN.STRONG.GPU [R92.64+-0x2800], R207 ;  /* 0xffd800cf5c00798e */ /* 0x0009e8000c10e798 */
[----:B--2---:R4:W-:Y:S02]  /*b800*/  RED.E.ADD.F32.FTZ.RN.STRONG.GPU [R156.64+-0x2800], R149 ;  /* 0xffd800959c00798e */ /* 0x0049e4000c10e798 */
.L_x_3835:
[----:B------:R-:W-:Y:S05]  /*b810*/  BSYNC B0 ;  /* 0x0000000000007941 */ /* 0x000fea0003800000 */
.L_x_3834:
[----:B---3--:R3:W4:Y:S01]  /*b820*/  LDS R117, [R150.X4+0xe000] ;  /* 0x00e0000096757984 */ /* 0x0087220000004800 */
[----:B------:R-:W-:Y:S01]  /*b830*/  BSSY B0, `(.L_x_3836) ;  /* 0x0000004000007945 */ /* 0x000fe20003800000 */
[----:B------:R-:W-:Y:S05]  /*b840*/  @!P1 BRA `(.L_x_3837) ;  /* 0x0000002000009947 */ /* 0x000fea0003800000 */
[----:B------:R3:W-:Y:S04]  /*b850*/  RED.E.ADD.F32.FTZ.RN.STRONG.GPU [R92.64+-0x2600], R209 ;  /* 0xffda00d15c00798e */ /* 0x0007e8000c10e798 */
[----:B----4-:R3:W-:Y:S02]  /*b860*/  RED.E.ADD.F32.FTZ.RN.STRONG.GPU [R156.64+-0x2600], R117 ;  /* 0xffda00759c00798e */ /* 0x0107e4000c10e798 */
.L_x_3837:
[----:B------:R-:W-:Y:S05]  /*b870*/  BSYNC B0 ;  /* 0x0000000000007941 */ /* 0x000fea0003800000 */
.L_x_3836:
[----:B------:R-:W3:Y:S01]  /*b880*/  LDS R151, [R151.X4+0xe200] ;  /* 0x00e2000097977984 */ /* 0x000ee20000004800 */
[----:B------:R-:W-:Y:S01]  /*b890*/  BSSY B0, `(.L_x_3838) ;  /* 0x0000004000007945 */ /* 0x000fe20003800000 */
[----:B------:R-:W-:Y:S05]  /*b8a0*/  @!P2 BRA `(.L_x_3839) ;  /* 0x000000200000a947 */ /* 0x000fea0003800000 */
[----:B------:R4:W-:Y:S04]  /*b8b0*/  RED.E.ADD.F32.FTZ.RN.STRONG.GPU [R92.64+-0x2400], R211 ;  /* 0xffdc00d35c00798e */ /* 0x0009e8000c10e798 */
[----:B---3--:R4:W-:Y:S02]  /*b8c0*/  RED.E.ADD.F32.FTZ.RN.STRONG.GPU [R156.64+-0x2400], R151 ;  /* 0xffdc00979c00798e */ /* 0x0089e4000c10e798 */
.L_x_3839:
[----:B------:R-:W-:Y:S05]  /*b8d0*/  BSYNC B0 ;  /* 0x0000000000007941 */ /* 0x000fea0003800000 */
.L_x_3838:
[----:B---34-:R3:W4:Y:S01]  /*b8e0*/  LDS R117, [R154.X4+0xe400] ;  /* 0x00e400009a757984 */ /* 0x0187220000004800 */
[----:B------:R-:W-:Y:S01]  /*b8f0*/  BSSY B0, `(.L_x_3840) ;  /* 0x0000004000007945 */ /* 0x000fe20003800000 */
[----:B------:R-:W-:Y:S05]  /*b900*/  @!P3 BRA `(.L_x_3841) ;  /* 0x000000200000b947 */ /* 0x000fea0003800000 */
[----:B------:R3:W-:Y:S04]  /*b910*/  RED.E.ADD.F32.FTZ.RN.STRONG.GPU [R92.64+-0x2200], R239 ;  /* 0xffde00ef5c00798e */ /* 0x0007e8000c10e798 */
[----:B----4-:R3:W-:Y:S02]  /*b920*/  RED.E.ADD.F32.FTZ.RN.STRONG.GPU [R156.64+-0x2200], R117 ;  /* 0xffde00759c00798e */ /* 0x0107e4000c10e798 */
.L_x_3841:
[----:B------:R-:W-:Y:S05]  /*b930*/  BSYNC B0 ;  /* 0x0000000000007941 */ /* 0x000fea0003800000 */
.L_x_3840:
[----:B---34-:R3:W4:Y:S01]  /*b940*/  LDS R117, [R162.X4+0xe600] ;  /* 0x00e60000a2757984 */ /* 0x0187220000004800 */
[----:B------:R-:W-:Y:S01]  /*b950*/  BSSY B0, `(.L_x_3842) ;  /* 0x0000004000007945 */ /* 0x000fe20003800000 */
[----:B------:R-:W-:Y:S05]  /*b960*/  @!P4 BRA `(.L_x_3843) ;  /* 0x000000200000c947 */ /* 0x000fea0003800000 */
[----:B------:R3:W-:Y:S04]  /*b970*/  RED.E.ADD.F32.FTZ.RN.STRONG.GPU [R92.64+-0x2000], R243 ;  /* 0xffe000f35c00798e */ /* 0x0007e8000c10e798 */
[----:B----4-:R3:W-:Y:S02]  /*b980*/  RED.E.ADD.F32.FTZ.RN.STRONG.GPU [R156.64+-0x2000], R117 ;  /* 0xffe000759c00798e */ /* 0x0107e4000c10e798 */
.L_x_3843:
[----:B------:R-:W-:Y:S05]  /*b990*/  BSYNC B0 ;  /* 0x0000000000007941 */ /* 0x000fea0003800000 */
.L_x_3842:
[----:B------:R-:W3:Y:S01]  /*b9a0*/  LDS R163, [R163.X4+0xe800] ;  /* 0x00e80000a3a37984 */ /* 0x000ee20000004800 */
[----:B------:R-:W-:Y:S01]  /*b9b0*/  BSSY B0, `(.L_x_3844) ;  /* 0x0000004000007945 */ /* 0x000fe20003800000 */
[----:B------:R-:W-:Y:S05]  /*b9c0*/  @!P5 BRA `(.L_x_3845) ;  /* 0x000000200000d947 */ /* 0x000fea0003800000 */
[----:B------:R4:W-:Y:S04]  /*b9d0*/  RED.E.ADD.F32.FTZ.RN.STRONG.GPU [R92.64+-0x1e00], R245 ;  /* 0xffe200f55c00798e */ /* 0x0009e8000c10e798 */
[----:B---3--:R4:W-:Y:S02]  /*b9e0*/  RED.E.ADD.F32.FTZ.RN.STRONG.GPU [R156.64+-0x1e00], R163 ;  /* 0xffe200a39c00798e */ /* 0x0089e4000c10e798 */
.L_x_3845:
[----:B------:R-:W-:Y:S05]  /*b9f0*/  BSYNC B0 ;  /* 0x0000000000007941 */ /* 0x000fea0003800000 */
.L_x_3844:
        /* <DEDUP_REMOVED lines=12> */
.L_x_3847:
[----:B---3--:R-:W-:Y:S05]  /*bac0*/  BSYNC B0 ;  /* 0x0000000000007941 */ /* 0x008fea0003800000 */
.L_x_3846:
[----:B------:R-:W3:Y:S01]  /*bad0*/  LDS R165, [R165.X4+0xec00] ;  /* 0x00ec0000a5a57984 */ /* 0x000ee20000004800 */
[----:B------:R-:W-:Y:S01]  /*bae0*/  BSSY B0, `(.L_x_3848) ;  /* 0x0000004000007945 */ /* 0x000fe20003800000 */
[----:B------:R-:W-:Y:S05]  /*baf0*/  @!P0 BRA `(.L_x_3849) ;  /* 0x0000002000008947 */ /* 0x000fea0003800000 */
[----:B------:R4:W-:Y:S04]  /*bb00*/  RED.E.ADD.F32.FTZ.RN.STRONG.GPU [R92.64+-0x1a00], R249 ;  /* 0xffe600f95c00798e */ /* 0x0009e8000c10e798 */
[----:B---3--:R4:W-:Y:S02]  /*bb10*/  RED.E.ADD.F32.FTZ.RN.STRONG.GPU [R156.64+-0x1a00], R165 ;  /* 0xffe600a59c00798e */ /* 0x0089e4000c10e798 */
.L_x_3849:
[----:B------:R-:W-:Y:S05]  /*bb20*/  BSYNC B0 ;  /* 0x0000000000007941 */ /* 0x000fea0003800000 */
.L_x_3848:
[----:B----4-:R4:W3:Y:S01]  /*bb30*/  LDS R117, [R166.X4+0xee00] ;  /* 0x00ee0000a6757984 */ /* 0x0108e20000004800 */
[----:B------:R-:W-:Y:S01]  /*bb40*/  BSSY B0, `(.L_x_3850) ;  /* 0x0000004000007945 */ /* 0x000fe20003800000 */
[----:B------:R-:W-:Y:S05]  /*bb50*/  @!P1 BRA `(.L_x_3851) ;  /* 0x0000002000009947 */ /* 0x000fea0003800000 */
[----:B------:R4:W-:Y:S04]  /*bb60*/  RED.E.ADD.F32.FTZ.RN.STRONG.GPU [R92.64+-0x1800], R251 ;  /* 0xffe800fb5c00798e */ /* 0x0009e8000c10e798 */
[----:B---3--:R4:W-:Y:S02]  /*bb70*/  RED.E.ADD.F32.FTZ.RN.STRONG.GPU [R156.64+-0x1800], R117 ;  /* 0xffe800759c00798e */ /* 0x0089e4000c10e798 */
.L_x_3851:
[----:B------:R-:W-:Y:S05]  /*bb80*/  BSYNC B0 ;  /* 0x0000000000007941 */ /* 0x000fea0003800000 */
.L_x_3850:
[----:B------:R-:W4:Y:S01]  /*bb90*/  LDS R167, [R167.X4+0xf000] ;  /* 0x00f00000a7a77984 */ /* 0x000f220000004800 */
[----:B------:R-:W-:Y:S01]  /*bba0*/  BSSY B0, `(.L_x_3852) ;  /* 0x0000004000007945 */ /* 0x000fe20003800000 */
[----:B------:R-:W-:Y:S05]  /*bbb0*/  @!P2 BRA `(.L_x_3853) ;  /* 0x000000200000a947 */ /* 0x000fea0003800000 */
[----:B------:R4:W-:Y:S04]  /*bbc0*/  RED.E.ADD.F32.FTZ.RN.STRONG.GPU [R92.64+-0x1600], R178 ;  /* 0xffea00b25c00798e */ /* 0x0009e8000c10e798 */
[----:B----4-:R4:W-:Y:S02]  /*bbd0*/  RED.E.ADD.F32.FTZ.RN.STRONG.GPU [R156.64+-0x1600], R167 ;  /* 0xffea00a79c00798e */ /* 0x0109e4000c10e798 */
.L_x_3853:
[----:B------:R-:W-:Y:S05]  /*bbe0*/  BSYNC B0 ;  /* 0x0000000000007941 */ /* 0x000fea0003800000 */
.L_x_3852:
[----:B---34-:R3:W4:Y:S01]  /*bbf0*/  LDS R117, [R168.X4+0xf200] ;  /* 0x00f20000a8757984 */ /* 0x0187220000004800 */
[----:B------:R-:W-:Y:S01]  /*bc00*/  BSSY B0, `(.L_x_3854) ;  /* 0x0000004000007945 */ /* 0x000fe20003800000 */
[----:B------:R-:W-:Y:S05]  /*bc10*/  @!P3 BRA `(.L_x_3855) ;  /* 0x000000200000b947 */ /* 0x000fea0003800000 */
[----:B------:R3:W-:Y:S04]  /*bc20*/  RED.E.ADD.F32.FTZ.RN.STRONG.GPU [R92.64+-0x1400], R180 ;  /* 0xffec00b45c00798e */ /* 0x0007e8000c10e798 */
[----:B----4-:R3:W-:Y:S02]  /*bc30*/  RED.E.ADD.F32.FTZ.RN.STRONG.GPU [R156.64+-0x1400], R117 ;  /* 0xffec00759c00798e */ /* 0x0107e4000c10e798 */
.L_x_3855:
[----:B------:R-:W-:Y:S05]  /*bc40*/  BSYNC B0 ;  /* 0x0000000000007941 */ /* 0x000fea0003800000 */
.L_x_3854:
[----:B------:R-:W3:Y:S01]  /*bc50*/  LDS R169, [R169.X4+0xf400] ;  /* 0x00f40000a9a97984 */ /* 0x000ee20000004800 */
[----:B------:R-:W-:Y:S01]  /*bc60*/  BSSY B0, `(.L_x_3856) ;  /* 0x0000004000007945 */ /* 0x000fe20003800000 */
[----:B------:R-:W-:Y:S05]  /*bc70*/  @!P4 BRA `(.L_x_3857) ;  /* 0x000000200000c947 */ /* 0x000fea0003800000 */
[----:B------:R4:W-:Y:S04]  /*bc80*/  RED.E.ADD.F32.FTZ.RN.STRONG.GPU [R92.64+-0x1200], R182 ;  /* 0xffee00b65c00798e */ /* 0x0009e8000c10e798 */
[----:B---3--:R4:W-:Y:S02]  /*bc90*/  RED.E.ADD.F32.FTZ.RN.STRONG.GPU [R156.64+-0x1200], R169 ;  /* 0xffee00a99c00798e */ /* 0x0089e4000c10e798 */
.L_x_3857:
[----:B------:R-:W-:Y:S05]  /*bca0*/  BSYNC B0 ;  /* 0x0000000000007941 */ /* 0x000fea0003800000 */
.L_x_3856:
[----:B---34-:R3:W4:Y:S01]  /*bcb0*/  LDS R117, [R170.X4+0xf600] ;  /* 0x00f60000aa757984 */ /* 0x0187220000004800 */
[----:B------:R-:W-:Y:S01]  /*bcc0*/  BSSY B0, `(.L_x_3858) ;  /* 0x0000004000007945 */ /* 0x000fe20003800000 */
[----:B------:R-:W-:Y:S05]  /*bcd0*/  @!P5 BRA `(.L_x_3859) ;  /* 0x000000200000d947 */ /* 0x000fea0003800000 */
[----:B------:R3:W-:Y:S04]  /*bce0*/  RED.E.ADD.F32.FTZ.RN.STRONG.GPU [R92.64+-0x1000], R184 ;  /* 0xfff000b85c00798e */ /* 0x0007e8000c10e798 */
[----:B----4-:R3:W-:Y:S02]  /*bcf0*/  RED.E.ADD.F32.FTZ.RN.STRONG.GPU [R156.64+-0x1000], R117 ;  /* 0xfff000759c00798e */ /* 0x0107e4000c10e798 */
.L_x_3859:
[----:B------:R-:W-:Y:S05]  /*bd00*/  BSYNC B0 ;  /* 0x0000000000007941 */ /* 0x000fea0003800000 */
.L_x_3858:
        /* <DEDUP_REMOVED lines=12> */
.L_x_3861:
[----:B------:R-:W-:Y:S05]  /*bdd0*/  BSYNC B0 ;  /* 0x0000000000007941 */ /* 0x000fea0003800000 */
.L_x_3860:
[----:B---34-:R3:W4:Y:S01]  /*bde0*/  LDS R117, [R172.X4+0xfa00] ;  /* 0x00fa0000ac757984 */ /* 0x0187220000004800 */
[----:B------:R-:W-:Y:S01]  /*bdf0*/  BSSY B0, `(.L_x_3862) ;  /* 0x0000004000007945 */ /* 0x000fe20003800000 */
[----:B------:R-:W-:Y:S05]  /*be00*/  @!P0 BRA `(.L_x_3863) ;  /* 0x0000002000008947 */ /* 0x000fea0003800000 */
[----:B------:R3:W-:Y:S04]  /*be10*/  RED.E.ADD.F32.FTZ.RN.STRONG.GPU [R92.64+-0xc00], R194 ;  /* 0xfff400c25c00798e */ /* 0x0007e8000c10e798 */
[----:B----4-:R3:W-:Y:S02]  /*be20*/  RED.E.ADD.F32.FTZ.RN.STRONG.GPU [R156.64+-0xc00], R117 ;  /* 0xfff400759c00798e */ /* 0x0107e4000c10e798 */
.L_x_3863:
[----:B------:R-:W-:Y:S05]  /*be30*/  BSYNC B0 ;  /* 0x0000000000007941 */ /* 0x000fea0003800000 */
.L_x_3862:
[----:B------:R-:W3:Y:S01]  /*be40*/  LDS R173, [R173.X4+0xfc00] ;  /* 0x00fc0000adad7984 */ /* 0x000ee20000004800 */
[----:B------:R-:W-:Y:S01]  /*be50*/  BSSY B0, `(.L_x_3864) ;  /* 0x0000004000007945 */ /* 0x000fe20003800000 */
[----:B------:R-:W-:Y:S05]  /*be60*/  @!P1 BRA `(.L_x_3865) ;  /* 0x0000002000009947 */ /* 0x000fea0003800000 */
[----:B------:R4:W-:Y:S04]  /*be70*/  RED.E.ADD.F32.FTZ.RN.STRONG.GPU [R92.64+-0xa00], R196 ;  /* 0xfff600c45c00798e */ /* 0x0009e8000c10e798 */
[----:B---3--:R4:W-:Y:S02]  /*be80*/  RED.E.ADD.F32.FTZ.RN.STRONG.GPU [R156.64+-0xa00], R173 ;  /* 0xfff600ad9c00798e */ /* 0x0089e4000c10e798 */
.L_x_3865:
[----:B------:R-:W-:Y:S05]  /*be90*/  BSYNC B0 ;  /* 0x0000000000007941 */ /* 0x000fea0003800000 */
.L_x_3864:
[----:B---34-:R3:W4:Y:S01]  /*bea0*/  LDS R117, [R174.X4+0xfe00] ;  /* 0x00fe0000ae757984 */ /* 0x0187220000004800 */
[----:B------:R-:W-:Y:S01]  /*beb0*/  BSSY B0, `(.L_x_3866) ;  /* 0x0000004000007945 */ /* 0x000fe20003800000 */
[----:B------:R-:W-:Y:S05]  /*bec0*/  @!P2 BRA `(.L_x_3867) ;  /* 0x000000200000a947 */ /* 0x000fea0003800000 */
[----:B------:R3:W-:Y:S04]  /*bed0*/  RED.E.ADD.F32.FTZ.RN.STRONG.GPU [R92.64+-0x800], R198 ;  /* 0xfff800c65c00798e */ /* 0x0007e8000c10e798 */
[----:B----4-:R3:W-:Y:S02]  /*bee0*/  RED.E.ADD.F32.FTZ.RN.STRONG.GPU [R156.64+-0x800], R117 ;  /* 0xfff800759c00798e */ /* 0x0107e4000c10e798 */
.L_x_3867:
[----:B------:R-:W-:Y:S05]  /*bef0*/  BSYNC B0 ;  /* 0x0000000000007941 */ /* 0x000fea0003800000 */
.L_x_3866:
[----:B------:R-:W3:Y:S01]  /*bf00*/  LDS R175, [R175.X4+0x10000] ;  /* 0x01000000afaf7984 */ /* 0x000ee20000004800 */
[----:B------:R-:W-:Y:S01]  /*bf10*/  BSSY B0, `(.L_x_3868) ;  /* 0x0000004000007945 */ /* 0x000fe20003800000 */
[----:B------:R-:W-:Y:S05]  /*bf20*/  @!P3 BRA `(.L_x_3869) ;  /* 0x000000200000b947 */ /* 0x000fea0003800000 */
[----:B------:R4:W-:Y:S04]  /*bf30*/  RED.E.ADD.F32.FTZ.RN.STRONG.GPU [R92.64+-0x600], R200 ;  /* 0xfffa00c85c00798e */ /* 0x0009e8000c10e798 */
[----:B---3--:R4:W-:Y:S02]  /*bf40*/  RED.E.ADD.F32.FTZ.RN.STRONG.GPU [R156.64+-0x600], R175 ;  /* 0xfffa00af9c00798e */ /* 0x0089e4000c10e798 */
.L_x_3869:
[----:B------:R-:W-:Y:S05]  /*bf50*/  BSYNC B0 ;  /* 0x0000000000007941 */ /* 0x000fea0003800000 */
.L_x_3868:
[----:B---34-:R3:W4:Y:S01]  /*bf60*/  LDS R117, [R176.X4+0x10200] ;  /* 0x01020000b0757984 */ /* 0x0187220000004800 */
[----:B------:R-:W-:Y:S01]  /*bf70*/  BSSY B0, `(.L_x_3870) ;  /* 0x0000004000007945 */ /* 0x000fe20003800000 */
[----:B------:R-:W-:Y:S05]  /*bf80*/  @!P4 BRA `(.L_x_3871) ;  /* 0x000000200000c947 */ /* 0x000fea0003800000 */
[----:B------:R3:W-:Y:S04]  /*bf90*/  RED.E.ADD.F32.FTZ.RN.STRONG.GPU [R92.64+-0x400], R202 ;  /* 0xfffc00ca5c00798e */ /* 0x0007e8000c10e798 */
[----:B----4-:R3:W-:Y:S02]  /*bfa0*/  RED.E.ADD.F32.FTZ.RN.STRONG.GPU [R156.64+-0x400], R117 ;  /* 0xfffc00759c00798e */ /* 0x0107e4000c10e798 */
.L_x_3871:
[----:B------:R-:W-:Y:S05]  /*bfb0*/  BSYNC B0 ;  /* 0x0000000000007941 */ /* 0x000fea0003800000 */
.L_x_3870:
[----:B------:R-:W3:Y:S01]  /*bfc0*/  LDS R177, [R177.X4+0x10400] ;  /* 0x01040000b1b17984 */ /* 0x000ee20000004800 */
[----:B------:R-:W-:Y:S01]  /*bfd0*/  BSSY B0, `(.L_x_3872) ;  /* 0x0000004000007945 */ /* 0x000fe20003800000 */
[----:B------:R-:W-:Y:S05]  /*bfe0*/  @!P5 BRA `(.L_x_3873) ;  /* 0x000000200000d947 */ /* 0x000fea0003800000 */
[----:B------:R4:W-:Y:S04]  /*bff0*/  RED.E.ADD.F32.FTZ.RN.STRONG.GPU [R92.64+-0x200], R204 ;  /* 0xfffe00cc5c00798e */ /* 0x0009e8000c10e798 */
[----:B---3--:R4:W-:Y:S02]  /*c000*/  RED.E.ADD.F32.FTZ.RN.STRONG.GPU [R156.64+-0x200], R177 ;  /* 0xfffe00b19c00798e */ /* 0x0089e4000c10e798 */
.L_x_3873:
[----:B------:R-:W-:Y:S05]  /*c010*/  BSYNC B0 ;  /* 0x0000000000007941 */ /* 0x000fea0003800000 */
.L_x_3872:
[----:B01-34-:R-:W0:Y:S01]  /*c020*/  SHFL.DOWN PT, R93, R112, 0x1, 0x1f ;  /* 0x08201f00705d7f89 */ /* 0x01be2200000e0000 */
[----:B------:R-:W-:Y:S01]  /*c030*/  ISETP.GT.AND P0, PT, R2, 0x1e, PT ;  /* 0x0000001e0200780c */ /* 0x000fe20003f04270 */
[----:B------:R-:W-:Y:S01]  /*c040*/  FMUL.FTZ R87, R87, R190 ;  /* 0x000000be57577220 */ /* 0x000fe20000410000 */
[----:B------:R-:W-:Y:S01]  /*c050*/  ISETP.NE.AND P1, PT, R0, RZ, PT ;  /* 0x000000ff0000720c */ /* 0x000fe20003f25270 */
[----:B------:R-:W1:Y:S01]  /*c060*/  SHFL.DOWN PT, R92, R115, 0x1, 0x1f ;  /* 0x08201f00735c7f89 */ /* 0x000e6200000e0000 */
[----:B------:R-:W-:Y:S01]  /*c070*/  FMUL.FTZ R85, R85, R188 ;  /* 0x000000bc55557220 */ /* 0x000fe20000410000 */
[----:B------:R-:W-:Y:S01]  /*c080*/  BSSY B0, `(.L_x_3874) ;  /* 0x000006c000007945 */ /* 0x000fe20003800000 */
[----:B------:R-:W-:-:S02]  /*c090*/  FFMA.FTZ R86, R86, R189, R87 ;  /* 0x000000bd56567223 */ /* 0x000fc40000010057 */
[----:B------:R-:W-:Y:S02]  /*c0a0*/  FFMA.FTZ R85, R84, R187, R85 ;  /* 0x000000bb54557223 */ /* 0x000fe40000010055 */
[----:B------:R-:W-:Y:S02]  /*c0b0*/  FFMA.FTZ R84, R71, R114, R119 ;  /* 0x0000007247547223 */ /* 0x000fe40000010077 */
[----:B------:R-:W-:Y:S02]  /*c0c0*/  FFMA.FTZ R87, R70, R113, R122 ;  /* 0x0000007146577223 */ /* 0x000fe4000001007a */
[----:B------:R-:W-:Y:S02]  /*c0d0*/  FADD.FTZ R67, R84, R67 ;  /* 0x0000004354437221 */ /* 0x000fe40000010000 */
[----:B------:R-:W-:Y:S02]  /*c0e0*/  FADD.FTZ R66, R87, R66 ;  /* 0x0000004257427221 */ /* 0x000fe40000010000 */
[----:B------:R-:W-:-:S02]  /*c0f0*/  FFMA.FTZ R84, R69, R110, R125 ;  /* 0x0000006e45547223 */ /* 0x000fc4000001007d */
[----:B------:R-:W-:Y:S02]  /*c100*/  FFMA.FTZ R87, R74, R105, R104 ;  /* 0x000000694a577223 */ /* 0x000fe40000010068 */
[----:B------:R-:W-:Y:S02]  /*c110*/  FADD.FTZ R65, R84, R65 ;  /* 0x0000004154417221 */ /* 0x000fe40000010000 */
[----:B0-----:R-:W-:Y:S02]  /*c120*/  @!P0 FADD.FTZ R112, R112, R93 ;  /* 0x0000005d70708221 */ /* 0x001fe40000010000 */
[----:B------:R-:W-:Y:S02]  /*c130*/  FADD.FTZ R62, R87, R62 ;  /* 0x0000003e573e7221 */ /* 0x000fe40000010000 */
[----:B-1----:R-:W-:Y:S01]  /*c140*/  @!P0 FADD.FTZ R115, R115, R92 ;  /* 0x0000005c73738221 */ /* 0x002fe20000010000 */
[----:B------:R-:W0:Y:S01]  /*c150*/  SHFL.DOWN PT, R93, R112, 0x2, 0x1f ;  /* 0x08401f00705d7f89 */ /* 0x000e2200000e0000 */
[----:B------:R-:W-:Y:S01]  /*c160*/  ISETP.GT.AND P0, PT, R2, 0x1d, PT ;  /* 0x0000001d0200780c */ /* 0x000fe20003f04270 */
[----:B------:R-:W-:-:S02]  /*c170*/  FFMA.FTZ R84, R73, R102, R103 ;  /* 0x0000006649547223 */ /* 0x000fc40000010067 */
[----:B------:R-:W1:Y:S01]  /*c180*/  SHFL.DOWN PT, R92, R115, 0x2, 0x1f ;  /* 0x08401f00735c7f89 */ /* 0x000e6200000e0000 */
[----:B------:R-:W-:Y:S02]  /*c190*/  FFMA.FTZ R87, R72, R101, R100 ;  /* 0x0000006548577223 */ /* 0x000fe40000010064 */
[----:B------:R-:W-:Y:S02]  /*c1a0*/  FMUL.FTZ R145, R132, R145 ;  /* 0x0000009184917220 */ /* 0x000fe40000410000 */
[----:B------:R-:W-:Y:S02]  /*c1b0*/  FMUL.FTZ R91, R91, R143 ;  /* 0x0000008f5b5b7220 */ /* 0x000fe40000410000 */
[----:B------:R-:W-:Y:S02]  /*c1c0*/  FMUL.FTZ R217, R134, R217 ;  /* 0x000000d986d97220 */ /* 0x000fe40000410000 */
[----:B------:R-:W-:Y:S02]  /*c1d0*/  FMUL.FTZ R89, R89, R192 ;  /* 0x000000c059597220 */ /* 0x000fe40000410000 */
[----:B------:R-:W-:-:S02]  /*c1e0*/  FMUL.FTZ R212, R135, R212 ;  /* 0x000000d487d47220 */ /* 0x000fc40000410000 */
[----:B------:R-:W-:Y:S02]  /*c1f0*/  FMUL.FTZ R124, R137, R124 ;  /* 0x0000007c897c7220 */ /* 0x000fe40000410000 */
[----:B------:R-:W-:Y:S02]  /*c200*/  FMUL.FTZ R108, R139, R108 ;  /* 0x0000006c8b6c7220 */ /* 0x000fe40000410000 */
[----:B------:R-:W-:Y:S02]  /*c210*/  FFMA.FTZ R42, R113, R19, R42 ;  /* 0x00000013712a7223 */ /* 0x000fe4000001002a */
[----:B------:R-:W-:Y:S02]  /*c220*/  FADD.FTZ R61, R84, R61 ;  /* 0x0000003d543d7221 */ /* 0x000fe40000010000 */
[----:B0-----:R-:W-:Y:S02]  /*c230*/  @!P0 FADD.FTZ R112, R112, R93 ;  /* 0x0000005d70708221 */ /* 0x001fe40000010000 */
[----:B------:R-:W-:-:S02]  /*c240*/  FADD.FTZ R60, R87, R60 ;  /* 0x0000003c573c7221 */ /* 0x000fc40000010000 */
[----:B-1----:R-:W-:Y:S01]  /*c250*/  @!P0 FADD.FTZ R115, R115, R92 ;  /* 0x0000005c73738221 */ /* 0x002fe20000010000 */
[----:B------:R-:W0:Y:S01]  /*c260*/  SHFL.DOWN PT, R93, R112, 0x4, 0x1f ;  /* 0x08801f00705d7f89 */ /* 0x000e2200000e0000 */
[----:B------:R-:W-:Y:S01]  /*c270*/  ISETP.GT.AND P0, PT, R2, 0x1b, PT ;  /* 0x0000001b0200780c */ /* 0x000fe20003f04270 */
[----:B------:R-:W-:Y:S02]  /*c280*/  FFMA.FTZ R84, R79, R98, R99 ;  /* 0x000000624f547223 */ /* 0x000fe40000010063 */
[----:B------:R-:W1:Y:S01]  /*c290*/  SHFL.DOWN PT, R92, R115, 0x4, 0x1f ;  /* 0x08801f00735c7f89 */ /* 0x000e6200000e0000 */
        /* <DEDUP_REMOVED lines=10> */
[----:B0-----:R-:W-:Y:S02]  /*c340*/  @!P0 FADD.FTZ R112, R112, R93 ;  /* 0x0000005d70708221 */ /* 0x001fe40000010000 */
[----:B------:R-:W-:Y:S02]  /*c350*/  FFMA.FTZ R127, R68, R109, R127 ;  /* 0x0000006d447f7223 */ /* 0x000fe4000001007f */
[----:B-1----:R-:W-:Y:S01]  /*c360*/  @!P0 FADD.FTZ R115, R115, R92 ;  /* 0x0000005c73738221 */ /* 0x002fe20000010000 */
[----:B------:R-:W0:Y:S01]  /*c370*/  SHFL.DOWN PT, R93, R112, 0x8, 0x1f ;  /* 0x09001f00705d7f89 */ /* 0x000e2200000e0000 */
[----:B------:R-:W-:Y:S01]  /*c380*/  ISETP.GT.AND P0, PT, R2, 0x17, PT ;  /* 0x000000170200780c */ /* 0x000fe20003f04270 */
[----:B------:R-:W-:Y:S02]  /*c390*/  FFMA.FTZ R128, R75, R106, R128 ;  /* 0x0000006a4b807223 */ /* 0x000fe40000010080 */
[----:B------:R-:W1:Y:S01]  /*c3a0*/  SHFL.DOWN PT, R92, R115, 0x8, 0x1f ;  /* 0x09001f00735c7f89 */ /* 0x000e6200000e0000 */
        /* <DEDUP_REMOVED lines=10> */
[----:B0-----:R-:W-:Y:S02]  /*c450*/  @!P0 FADD.FTZ R112, R112, R93 ;  /* 0x0000005d70708221 */ /* 0x001fe40000010000 */
[----:B------:R-:W-:Y:S02]  /*c460*/  FADD.FTZ R64, R127, R64 ;  /* 0x000000407f407221 */ /* 0x000fe40000010000 */
[----:B-1----:R-:W-:Y:S01]  /*c470*/  @!P0 FADD.FTZ R115, R115, R92 ;  /* 0x0000005c73738221 */ /* 0x002fe20000010000 */
[----:B------:R-:W0:Y:S01]  /*c480*/  SHFL.DOWN PT, R93, R112, 0x10, 0x1f ;  /* 0x0a001f00705d7f89 */ /* 0x000e2200000e0000 */
[----:B------:R-:W-:Y:S01]  /*c490*/  ISETP.GT.AND P0, PT, R2, 0xf, PT ;  /* 0x0000000f0200780c */ /* 0x000fe20003f04270 */
[----:B------:R-:W-:-:S02]  /*c4a0*/  FFMA.FTZ R46, R105, R15, R46 ;  /* 0x0000000f692e7223 */ /* 0x000fc4000001002e */
[----:B------:R-:W1:Y:S01]  /*c4b0*/  SHFL.DOWN PT, R92, R115, 0x10, 0x1f ;  /* 0x0a001f00735c7f89 */ /* 0x000e6200000e0000 */
[----:B------:R-:W-:Y:S02]  /*c4c0*/  FADD.FTZ R63, R128, R63 ;  /* 0x0000003f803f7221 */ /* 0x000fe40000010000 */
        /* <DEDUP_REMOVED lines=8> */
[----:B------:R-:W-:Y:S02]  /*c550*/  FADD.FTZ R56, R129, R56 ;  /* 0x0000003881387221 */ /* 0x000fe40000010000 */
[----:B0-----:R-:W-:Y:S02]  /*c560*/  @!P0 FADD.FTZ R112, R112, R93 ;  /* 0x0000005d70708221 */ /* 0x001fe40000010000 */
[----:B------:R-:W-:-:S02]  /*c570*/  FFMA.FTZ R38, R89, R11, R38 ;  /* 0x0000000b59267223 */ /* 0x000fc40000010026 */
[----:B-1----:R-:W-:Y:S01]  /*c580*/  @!P0 FADD.FTZ R115, R115, R92 ;  /* 0x0000005c73738221 */ /* 0x002fe20000010000 */
[----:B------:R-:W-:Y:S01]  /*c590*/  ISETP.NE.AND P0, PT, R2, RZ, PT ;  /* 0x000000ff0200720c */ /* 0x000fe20003f05270 */
[----:B------:R-:W-:Y:S02]  /*c5a0*/  FADD.FTZ R55, R126, R55 ;  /* 0x000000377e377221 */ /* 0x000fe40000010000 */
[----:B------:R-:W-:Y:S01]  /*c5b0*/  FFMA.FTZ R37, R86, R10, R37 ;  /* 0x0000000a56257223 */ /* 0x000fe20000010025 */
[----:B------:R-:W-:Y:S01]  /*c5c0*/  MOV R113, R115 ;  /* 0x0000007300717202 */ /* 0x000fe20000000f00 */
[----:B------:R-:W-:Y:S02]  /*c5d0*/  FADD.FTZ R54, R91, R54 ;  /* 0x000000365b367221 */ /* 0x000fe40000010000 */
[----:B------:R-:W-:Y:S02]  /*c5e0*/  FFMA.FTZ R36, R85, R9, R36 ;  /* 0x0000000955247223 */ /* 0x000fe40000010024 */
[----:B------:R-:W-:-:S02]  /*c5f0*/  FADD.FTZ R53, R124, R53 ;  /* 0x000000357c357221 */ /* 0x000fc40000010000 */
[----:B------:R-:W-:Y:S02]  /*c600*/  FADD.FTZ R52, R87, R52 ;  /* 0x0000003457347221 */ /* 0x000fe40000010000 */
[----:B------:R0:W-:Y:S04]  /*c610*/  @!P0 STS.64 [R3.X8+0x10808], R112 ;  /* 0x0108087003008388 */ /* 0x0001e80000008a00 */
[----:B------:R-:W-:Y:S06]  /*c620*/  BAR.SYNC.DEFER_BLOCKING 0x0 ;  /* 0x0000000000007b1d */ /* 0x000fec0000010000 */
[----:B------:R-:W-:Y:S05]  /*c630*/  @P1 BRA `(.L_x_3875) ;  /* 0x0000010000001947 */ /* 0x000fea0003800000 */
[----:B------:R-:W-:Y:S01]  /*c640*/  ULDC UR34, c[0x0][0x174] ;  /* 0x00005d0000227ab9 */ /* 0x000fe20000000800 */
[----:B------:R-:W1:Y:S01]  /*c650*/  LDS.128 R84, [0x10810] ;  /* 0x01081000ff547984 */ /* 0x000e620000000c00 */
[----:B------:R-:W-:-:S02]  /*c660*/  UISETP.NE.AND UP0, UPT, UR16, UR34, UPT ;  /* 0x000000221000728c */ /* 0x000fc4000bf05270 */
        /* <DEDUP_REMOVED lines=8> */
[----:B0--3--:R-:W-:Y:S02]  /*c6f0*/  FADD.FTZ R113, R87, R91 ;  /* 0x0000005b57717221 */ /* 0x009fe40000010000 */
[----:B------:R-:W-:-:S02]  /*c700*/  FADD.FTZ R112, R85, R90 ;  /* 0x0000005a55707221 */ /* 0x000fc40000010000 */
[----:B----4-:R-:W-:Y:S02]  /*c710*/  @P0 FADD.FTZ R113, R113, R93 ;  /* 0x0000005d71710221 */ /* 0x010fe40000010000 */
[----:B------:R-:W-:-:S05]  /*c720*/  @P0 FADD.FTZ R112, R112, R92 ;  /* 0x0000005c70700221 */ /* 0x000fca0000010000 */
[----:B------:R0:W-:Y:S02]  /*c730*/  STS.64 [UR34+0x14080], R112 ;  /* 0x01408070ff007988 */ /* 0x0001e40008000a22 */
.L_x_3875:
[----:B------:R-:W-:Y:S05]  /*c740*/  BSYNC B0 ;  /* 0x0000000000007941 */ /* 0x000fea0003800000 */
.L_x_3874:
        /* <DEDUP_REMOVED lines=8> */
.L_x_3775:
        /* <DEDUP_REMOVED lines=19> */
[----:B------:R-:W-:Y:S02]  /*c900*/  ULDC.64 UR34, c[0x0][0x2e0] ;  /* 0x0000b80000227ab9 */ /* 0x000fe40000000a00 */
[----:B------:R-:W-:-:S02]  /*c910*/  UIADD3 UR37, UR37, UR38, URZ ;  /* 0x0000002625257290 */ /* 0x000fc4000fffe03f */
[----:B------:R-:W-:Y:S02]  /*c920*/  UIMAD UR38, UR11, UR34, URZ ;  /* 0x000000220b2672a4 */ /* 0x000fe4000f8e023f */
[----:B------:R-:W-:Y:S02]  /*c930*/  UIADD3 UR32, UP1, UR32, -0x2000, URZ ;  /* 0xffffe00020207890 */ /* 0x000fe4000ff3e03f */
[----:B------:R-:W-:Y:S02]  /*c940*/  UIMAD UR38, UR10, UR35, UR38 ;  /* 0x000000230a2672a4 */ /* 0x000fe4000f8e0226 */
[----:B------:R-:W-:Y:S02]  /*c950*/  UIMAD.WIDE.U32 UR34, UR10, UR34, UR36 ;  /* 0x000000220a2272a5 */ /* 0x000fe4000f8e0024 */
[----:B------:R-:W-:Y:S02]  /*c960*/  UIADD3 UR21, UP2, UR21, -0x4000, URZ ;  /* 0xffffc00015157890 */ /* 0x000fe4000ff5e03f */
[----:B------:R-:W-:-:S02]  /*c970*/  ULDC.64 UR36, c[0x0][0x330] ;  /* 0x0000cc0000247ab9 */ /* 0x000fc40000000a00 */
[----:B------:R-:W-:Y:S02]  /*c980*/  UIADD3 UR35, UR35, UR38, URZ ;  /* 0x0000002623237290 */ /* 0x000fe4000fffe03f */
[----:B------:R-:W-:Y:S02]  /*c990*/  ULEA UR36, UP0, UR34, UR36, 0x2 ;  /* 0x0000002422247291 */ /* 0x000fe4000f80103f */
[----:B------:R-:W-:Y:S02]  /*c9a0*/  ULDC.64 UR38, c[0x0][0x2f8] ;  /* 0x0000be0000267ab9 */ /* 0x000fe40000000a00 */
[----:B------:R-:W-:Y:S02]  /*c9b0*/  ULEA.HI.X UR37, UR34, UR37, UR35, 0x2, UP0 ;  /* 0x0000002522257291 */ /* 0x000fe400080f1423 */
[----:B------:R-:W-:Y:S02]  /*c9c0*/  UIMAD UR34, UR13, UR38, URZ ;  /* 0x000000260d2272a4 */ /* 0x000fe4000f8e023f */
[----:B------:R-:W-:-:S02]  /*c9d0*/  UIADD3 UR23, UP3, UR23, -0x4000, URZ ;  /* 0xffffc00017177890 */ /* 0x000fc4000ff7e03f */
[----:B------:R-:W-:Y:S02]  /*c9e0*/  UIADD3 UR17, UP4, UR17, -0x2000, URZ ;  /* 0xffffe00011117890 */ /* 0x000fe4000ff9e03f */
[----:B------:R-:W-:Y:S02]  /*c9f0*/  UIADD3 UR19, UP5, UR19, -0x2000, URZ ;  /* 0xffffe00013137890 */ /* 0x000fe4000ffbe03f */
[----:B------:R-:W-:Y:S02]  /*ca00*/  UIADD3 UR6, UR6, 0x1, URZ ;  /* 0x0000000106067890 */ /* 0x000fe4000fffe03f */
[----:B------:R-:W-:Y:S02]  /*ca10*/  UIADD3.X UR33, UR33, -0x1, URZ, UP1, !UPT ;  /* 0xffffffff21217890 */ /* 0x000fe40008ffe43f */
[----:B------:R-:W-:Y:S02]  /*ca20*/  UIADD3.X UR22, UR22, -0x1, URZ, UP2, !UPT ;  /* 0xffffffff16167890 */ /* 0x000fe400097fe43f */
[----:B------:R-:W-:-:S02]  /*ca30*/  UIADD3.X UR42, UR42, -0x1, URZ, UP3, !UPT ;  /* 0xffffffff2a2a7890 */ /* 0x000fc40009ffe43f */
        /* <DEDUP_REMOVED lines=119> */
[----:B--2---:R-:W-:Y:S01]  /*d1b0*/  @!P6 FADD.FTZ R11, R11, 1 ;  /* 0x3f8000000b0be421 */ /* 0x004fe20000010000 */
[----:B------:R-:W-:Y:S02]  /*d1c0*/  UIMAD UR36, UR12, UR39, UR34 ;  /* 0x000000270c2472a4 */ /* 0x000fe4000f8e0222 */
[----:B------:R-:W-:Y:S02]  /*d1d0*/  UIMAD.WIDE.U32 UR34, UR12, UR38, UR8 ;  /* 0x000000260c2272a5 */ /* 0x000fe4000f8e0008 */
[----:B------:R-:W2:Y:S01]  /*d1e0*/  @!P0 MUFU.RCP R13, R4 ;  /* 0x00000004000d8308 */ /* 0x000ea20000001000 */
[----:B0-----:R-:W-:Y:S01]  /*d1f0*/  @!P2 FADD.FTZ R9, R7, 1 ;  /* 0x3f8000000709a421 */ /* 0x001fe20000010000 */
[----:B------:R-:W-:Y:S01]  /*d200*/  MOV R7, UR37 ;  /* 0x0000002500077c02 */ /* 0x000fe20008000f00 */
[----:B-1----:R-:W-:Y:S01]  /*d210*/  @!P3 FADD.FTZ R10, R10, 1 ;  /* 0x3f8000000a0ab421 */ /* 0x002fe20000010000 */
[----:B------:R-:W-:-:S02]  /*d220*/  ULDC.64 UR8, c[0x0][0x300] ;  /* 0x0000c00000087ab9 */ /* 0x000fc40000000a00 */
[----:B------:R-:W-:Y:S01]  /*d230*/  UIMAD UR37, UR11, UR8, URZ ;  /* 0x000000080b2572a4 */ /* 0x000fe2000f8e023f */
[----:B------:R-:W-:Y:S01]  /*d240*/  IMAD.WIDE R6, R69, 0x10, R6 ;  /* 0x0000001045067825 */ /* 0x000fe200078e0206 */
[----:B------:R-:W0:Y:S01]  /*d250*/  @!P1 MUFU.RCP R8, R8 ;  /* 0x0000000800089308 */ /* 0x000e220000001000 */
[----:B------:R-:W-:Y:S02]  /*d260*/  UIADD3 UR35, UR35, UR36, URZ ;  /* 0x0000002423237290 */ /* 0x000fe4000fffe03f */
[----:B---3--:R-:W-:Y:S01]  /*d270*/  @!P4 FMUL.FTZ R65, R65, R14 ;  /* 0x0000000e4141c220 */ /* 0x008fe20000410000 */
[----:B------:R-:W-:Y:S01]  /*d280*/  STG.E.128 [R6.64], R20 ;  /* 0x0000001406007986 */ /* 0x000fe2000c101d18 */
[----:B------:R-:W-:Y:S02]  /*d290*/  UIMAD UR37, UR10, UR9, UR37 ;  /* 0x000000090a2572a4 */ /* 0x000fe4000f8e0225 */
[----:B------:R-:W-:Y:S01]  /*d2a0*/  UIMAD.WIDE.U32 UR8, UR10, UR8, UR34 ;  /* 0x000000080a0872a5 */ /* 0x000fe2000f8e0022 */
[----:B------:R-:W-:Y:S01]  /*d2b0*/  STG.E.128 [R6.64+0x200], R24 ;  /* 0x0002001806007986 */ /* 0x000fe2000c101d18 */
[----:B------:R-:W1:Y:S01]  /*d2c0*/  @!P5 MUFU.RCP R17, R17 ;  /* 0x000000110011d308 */ /* 0x000e620000001000 */
[----:B--2---:R-:W-:Y:S01]  /*d2d0*/  @!P0 FMUL.FTZ R52, R52, R13 ;  /* 0x0000000d34348220 */ /* 0x004fe20000410000 */
[----:B------:R-:W-:Y:S01]  /*d2e0*/  ULDC.64 UR38, c[0x0][0x340] ;  /* 0x0000d00000267ab9 */ /* 0x000fe20000000a00 */
[----:B------:R-:W-:Y:S01]  /*d2f0*/  STG.E.128 [R6.64+0x400], R28 ;  /* 0x0004001c06007986 */ /* 0x000fe2000c101d18 */
[----:B------:R-:W-:Y:S01]  /*d300*/  UIADD3 UR34, UR9, UR37, URZ ;  /* 0x0000002509227290 */ /* 0x000fe2000fffe03f */
[----:B------:R-:W-:Y:S01]  /*d310*/  FADD.FTZ R4, R52, R153 ;  /* 0x0000009934047221 */ /* 0x000fe20000010000 */
[----:B------:R-:W-:Y:S01]  /*d320*/  ULEA UR9, UP0, UR8, UR38, 0x2 ;  /* 0x0000002608097291 */ /* 0x000fe2000f80103f */
[----:B----4-:R-:W-:Y:S01]  /*d330*/  STG.E.128 [R6.64+0x600], R32 ;  /* 0x0006002006007986 */ /* 0x010fe2000c101d18 */
[----:B------:R-:W2:Y:S01]  /*d340*/  @!P2 MUFU.RCP R9, R9 ;  /* 0x000000090009a308 */ /* 0x000ea20000001000 */
[----:B0-----:R-:W-:Y:S01]  /*d350*/  @!P1 FMUL.FTZ R53, R53, R8 ;  /* 0x0000000835359220 */ /* 0x001fe20000410000 */
[----:B------:R-:W-:Y:S01]  /*d360*/  ULEA.HI.X UR8, UR8, UR39, UR34, 0x2, UP0 ;  /* 0x0000002708087291 */ /* 0x000fe200080f1422 */
[----:B------:R-:W-:Y:S01]  /*d370*/  BAR.SYNC.DEFER_BLOCKING 0x0 ;  /* 0x0000000000007b1d */ /* 0x000fe20000010000 */
[----:B------:R-:W-:Y:S01]  /*d380*/  UISETP.GT.AND UP0, UPT, UR16, 0x1, UPT ;  /* 0x000000011000788c */ /* 0x000fe2000bf04270 */
[----:B-1----:R-:W-:-:S04]  /*d390*/  @!P5 FMUL.FTZ R66, R66, R17 ;  /* 0x000000114242d220 */ /* 0x002fc80000410000 */
[----:B------:R-:W0:Y:S01]  /*d3a0*/  @!P3 MUFU.RCP R10, R10 ;  /* 0x0000000a000ab308 */ /* 0x000e220000001000 */
[----:B------:R-:W-:Y:S01]  /*d3b0*/  PLOP3.LUT P0, PT, PT, PT, UP0, 0x80, 0x0 ;  /* 0x000000000000781c */ /* 0x000fe20003f0f008 */
[----:B------:R-:W-:Y:S01]  /*d3c0*/  UMOV UR16, UR7 ;  /* 0x0000000700107c82 */ /* 0x000fe20008000000 */
[----:B--2---:R-:W-:-:S05]  /*d3d0*/  @!P2 FMUL.FTZ R54, R54, R9 ;  /* 0x000000093636a220 */ /* 0x004fca0000410000 */
[----:B------:R-:W1:Y:S01]  /*d3e0*/  @!P6 MUFU.RCP R16, R11 ;  /* 0x0000000b0010e308 */ /* 0x000e620000001000 */
[----:B------:R-:W-:-:S04]  /*d3f0*/  FADD.FTZ R9, R4, R53 ;  /* 0x0000003504097221 */ /* 0x000fc80000010000 */
[----:B------:R-:W-:Y:S02]  /*d400*/  FADD.FTZ R4, R9, R54 ;  /* 0x0000003609047221 */ /* 0x000fe40000010000 */
[----:B0-----:R-:W-:Y:S01]  /*d410*/  @!P3 FMUL.FTZ R55, R55, R10 ;  /* 0x0000000a3737b220 */ /* 0x001fe20000410000 */
[----:B------:R-:W-:Y:S04]  /*d420*/  STS.128 [R12.X16+0x10], R56 ;  /* 0x000010380c007388 */ /* 0x000fe8000000cc00 */
[----:B------:R0:W-:Y:S01]  /*d430*/  STS.128 [R12.X16], R52 ;  /* 0x000000340c007388 */ /* 0x0001e2000000cc00 */
[----:B-1----:R-:W-:-:S03]  /*d440*/  @!P6 FMUL.FTZ R67, R67, R16 ;  /* 0x000000104343e220 */ /* 0x002fc60000410000 */
[----:B------:R-:W-:Y:S04]  /*d450*/  STS.128 [R12.X16+0x20], R60 ;  /* 0x0000203c0c007388 */ /* 0x000fe8000000cc00 */
[----:B------:R-:W-:Y:S01]  /*d460*/  STS.128 [R12.X16+0x30], R64 ;  /* 0x000030400c007388 */ /* 0x000fe2000000cc00 */
[----:B------:R-:W-:-:S06]  /*d470*/  NOP ;  /* 0x0000000000007918 */ /* 0x000fcc0000000000 */
[----:B------:R-:W1:Y:S01]  /*d480*/  LDS.128 R8, [R5.X16] ;  /* 0x0000000005087984 */ /* 0x000e62000000cc00 */
[----:B0-----:R-:W-:Y:S01]  /*d490*/  FADD.FTZ R55, R4, R55 ;  /* 0x0000003704377221 */ /* 0x001fe20000010000 */
[----:B------:R-:W-:Y:S02]  /*d4a0*/  MOV R4, UR9 ;  /* 0x0000000900047c02 */ /* 0x000fe40008000f00 */
[----:B------:R-:W0:Y:S01]  /*d4b0*/  LDS.128 R16, [R5.X16+0x200] ;  /* 0x0002000005107984 */ /* 0x000e22000000cc00 */
[----:B------:R-:W-:-:S03]  /*d4c0*/  FADD.FTZ R56, R55, R56 ;  /* 0x0000003837387221 */ /* 0x000fc60000010000 */
[----:B------:R-:W2:Y:S01]  /*d4d0*/  LDS.128 R20, [R5.X16+0x400] ;  /* 0x0004000005147984 */ /* 0x000ea2000000cc00 */
[----:B------:R-:W-:-:S03]  /*d4e0*/  FADD.FTZ R57, R56, R57 ;  /* 0x0000003938397221 */ /* 0x000fc60000010000 */
[----:B------:R3:W4:Y:S01]  /*d4f0*/  LDS.128 R24, [R5.X16+0x600] ;  /* 0x0006000005187984 */ /* 0x000722000000cc00 */
[----:B------:R-:W-:-:S04]  /*d500*/  FADD.FTZ R58, R57, R58 ;  /* 0x0000003a393a7221 */ /* 0x000fc80000010000 */
[----:B------:R-:W-:Y:S01]  /*d510*/  FADD.FTZ R59, R58, R59 ;  /* 0x0000003b3a3b7221 */ /* 0x000fe20000010000 */
[----:B---3--:R-:W-:-:S03]  /*d520*/  MOV R5, UR8 ;  /* 0x0000000800057c02 */ /* 0x008fc60008000f00 */
[----:B------:R-:W-:Y:S02]  /*d530*/  FADD.FTZ R60, R59, R60 ;  /* 0x0000003c3b3c7221 */ /* 0x000fe40000010000 */
[----:B------:R-:W-:-:S04]  /*d540*/  IMAD.WIDE R4, R69, 0x10, R4 ;  /* 0x0000001045047825 */ /* 0x000fc800078e0204 */
[----:B------:R-:W-:-:S04]  /*d550*/  FADD.FTZ R61, R60, R61 ;  /* 0x0000003d3c3d7221 */ /* 0x000fc80000010000 */
[----:B------:R-:W-:-:S04]  /*d560*/  FADD.FTZ R62, R61, R62 ;  /* 0x0000003e3d3e7221 */ /* 0x000fc80000010000 */
[----:B------:R-:W-:Y:S01]  /*d570*/  FADD.FTZ R63, R62, R63 ;  /* 0x0000003f3e3f7221 */ /* 0x000fe20000010000 */
[----:B-1----:R1:W-:Y:S03]  /*d580*/  STG.E.128 [R4.64], R8 ;  /* 0x0000000804007986 */ /* 0x0023e6000c101d18 */
[----:B------:R-:W-:Y:S01]  /*d590*/  FADD.FTZ R64, R63, R64 ;  /* 0x000000403f407221 */ /* 0x000fe20000010000 */
[----:B0-----:R1:W-:Y:S03]  /*d5a0*/  STG.E.128 [R4.64+0x200], R16 ;  /* 0x0002001004007986 */ /* 0x0013e6000c101d18 */
[----:B------:R-:W-:Y:S01]  /*d5b0*/  FADD.FTZ R65, R64, R65 ;  /* 0x0000004140417221 */ /* 0x000fe20000010000 */
[----:B--2---:R1:W-:Y:S03]  /*d5c0*/  STG.E.128 [R4.64+0x400], R20 ;  /* 0x0004001404007986 */ /* 0x0043e6000c101d18 */
[----:B------:R-:W-:Y:S01]  /*d5d0*/  FADD.FTZ R66, R65, R66 ;  /* 0x0000004241427221 */ /* 0x000fe20000010000 */
[----:B----4-:R1:W-:Y:S03]  /*d5e0*/  STG.E.128 [R4.64+0x600], R24 ;  /* 0x0006001804007986 */ /* 0x0103e6000c101d18 */
[----:B------:R-:W-:Y:S01]  /*d5f0*/  FADD.FTZ R153, R66, R67 ;  /* 0x0000004342997221 */ /* 0x000fe20000010000 */
[----:B-1----:R-:W-:Y:S01]  /*d600*/  @!P0 CALL.REL.NOINC `(.L_x_3742) ;  /* 0x0000001000008944 */ /* 0x002fe20003c00000 */
[----:B------:R-:W-:Y:S05]  /*d610*/  BRA `(.L_x_3877) ;  /* 0xffff354000007947 */ /* 0x000fea000383ffff */
.L_x_3742:
        /* <DEDUP_REMOVED lines=34> */
.L_x_3879:
[----:B0-----:R-:W-:Y:S05]  /*d840*/  BSYNC B0 ;  /* 0x0000000000007941 */ /* 0x001fea0003800000 */
.L_x_3878:
        /* <DEDUP_REMOVED lines=33> */
.L_x_3881:
[----:B------:R-:W3:Y:S02]  /*da60*/  S2R R7, SR_TID.X ;  /* 0x0000000000077919 */ /* 0x000ee40000002100 */
.L_x_3882:
[----:B0-----:R-:W-:Y:S05]  /*da70*/  BSYNC B0 ;  /* 0x0000000000007941 */ /* 0x001fea0003800000 */
.L_x_3880:
[----:B---3--:R-:W-:-:S13]  /*da80*/  ISETP.GE.AND P0, PT, R7, c[0x0][0x16c], PT ;  /* 0x00005b0007007a0c */ /* 0x008fda0003f06270 */
[----:B------:R-:W-:Y:S05]  /*da90*/  @P0 EXIT ;  /* 0x000000000000094d */ /* 0x000fea0003800000 */
[----:B------:R-:W-:Y:S02]  /*daa0*/  ULDC.64 UR6, c[0x0][0x288] ;  /* 0x0000a20000067ab9 */ /* 0x000fe40000000a00 */
[----:B------:R-:W-:Y:S02]  /*dab0*/  UIMAD UR11, UR11, UR6, URZ ;  /* 0x000000060b0b72a4 */ /* 0x000fe4000f8e023f */
[----:B-12---:R-:W-:Y:S02]  /*dac0*/  UIMAD.WIDE.U32 UR4, UR10, UR6, URZ ;  /* 0x000000060a0472a5 */ /* 0x006fe4000f8e003f */
[----:B------:R-:W-:-:S04]  /*dad0*/  UIMAD UR6, UR10, UR7, UR11 ;  /* 0x000000070a0672a4 */ /* 0x000fc8000f8e020b */
[----:B------:R-:W-:Y:S02]  /*dae0*/  UIADD3 UR6, UR5, UR6, URZ ;  /* 0x0000000605067290 */ /* 0x000fe4000fffe03f */
.L_x_3883:
        /* <DEDUP_REMOVED lines=19> */
.L_x_3780:
[----:B------:R-:W-:Y:S01]  /*dc20*/  HFMA2.MMA R125, -RZ, RZ, 0, 5.9604644775390625e-08 ;  /* 0x00000001ff7d7435 */ /* 0x000fe200000001ff */
[----:B------:R-:W-:-:S02]  /*dc30*/  MOV R126, R122 ;  /* 0x0000007a007e7202 */ /* 0x000fc40000000f00 */
[----:B------:R-:W-:Y:S02]  /*dc40*/  MOV R124, RZ ;  /* 0x000000ff007c7202 */ /* 0x000fe40000000f00 */
[----:B------:R-:W-:Y:S02]  /*dc50*/  MOV R123, 0xffffffff ;  /* 0xffffffff007b7802 */ /* 0x000fe40000000f00 */
[----:B------:R-:W-:Y:S02]  /*dc60*/  MOV R120, 0xdc80 ;  /* 0x0000dc8000787802 */ /* 0x000fe40000000f00 */
[----:B-1---5:R-:W-:Y:S05]  /*dc70*/  CALL.REL.NOINC `($__internal_92_$__cuda_sm70_shflsync_up) ;  /* 0x00001e7000007944 */ /* 0x022fea0003c00000 */
[----:B-1----:R-:W-:Y:S01]  /*dc80*/  MOV R127, R123 ;  /* 0x0000007b007f7202 */ /* 0x002fe20000000f00 */
[----:B0-----:R-:W-:Y:S05]  /*dc90*/  BRA `(.L_x_3884) ;  /* 0xffff7ee000007947 */ /* 0x001fea000383ffff */
.L_x_3781:
[----:B------:R-:W-:Y:S01]  /*dca0*/  HFMA2.MMA R125, -RZ, RZ, 0, 5.9604644775390625e-08 ;  /* 0x00000001ff7d7435 */ /* 0x000fe200000001ff */
[----:B------:R-:W-:Y:S02]  /*dcb0*/  MOV R126, R132 ;  /* 0x00000084007e7202 */ /* 0x000fe40000000f00 */
[----:B------:R-:W-:Y:S02]  /*dcc0*/  MOV R124, RZ ;  /* 0x000000ff007c7202 */ /* 0x000fe40000000f00 */
[----:B------:R-:W-:-:S02]  /*dcd0*/  MOV R123, 0xffffffff ;  /* 0xffffffff007b7802 */ /* 0x000fc40000000f00 */
[----:B------:R-:W-:Y:S02]  /*dce0*/  MOV R120, 0xdd00 ;  /* 0x0000dd0000787802 */ /* 0x000fe40000000f00 */
[----:B012--5:R-:W-:Y:S05]  /*dcf0*/  CALL.REL.NOINC `($__internal_92_$__cuda_sm70_shflsync_up) ;  /* 0x00001df000007944 */ /* 0x027fea0003c00000 */
[----:B0-----:R-:W-:Y:S01]  /*dd00*/  HFMA2.MMA R125, -RZ, RZ, 0, 5.9604644775390625e-08 ;  /* 0x00000001ff7d7435 */ /* 0x001fe200000001ff */
[----:B-1----:R-:W-:Y:S02]  /*dd10*/  MOV R129, R123 ;  /* 0x0000007b00817202 */ /* 0x002fe40000000f00 */
[----:B------:R-:W-:Y:S02]  /*dd20*/  MOV R126, R134 ;  /* 0x00000086007e7202 */ /* 0x000fe40000000f00 */
[----:B------:R-:W-:Y:S02]  /*dd30*/  MOV R124, RZ ;  /* 0x000000ff007c7202 */ /* 0x000fe40000000f00 */
[----:B------:R-:W-:Y:S02]  /*dd40*/  MOV R123, 0xffffffff ;  /* 0xffffffff007b7802 */ /* 0x000fe40000000f00 */
[----:B------:R-:W-:Y:S02]  /*dd50*/  MOV R120, 0xdd70 ;  /* 0x0000dd7000787802 */ /* 0x000fe40000000f00 */
[----:B------:R-:W-:Y:S05]  /*dd60*/  CALL.REL.NOINC `($__internal_92_$__cuda_sm70_shflsync_up) ;  /* 0x00001d8000007944 */ /* 0x000fea0003c00000 */
[----:B0-----:R-:W-:Y:S01]  /*dd70*/  HFMA2.MMA R125, -RZ, RZ, 0, 5.9604644775390625e-08 ;  /* 0x00000001ff7d7435 */ /* 0x001fe200000001ff */
[----:B-1----:R-:W-:-:S02]  /*dd80*/  MOV R131, R123 ;  /* 0x0000007b00837202 */ /* 0x002fc40000000f00 */
[----:B------:R-:W-:Y:S02]  /*dd90*/  MOV R126, R135 ;  /* 0x00000087007e7202 */ /* 0x000fe40000000f00 */
[----:B------:R-:W-:Y:S02]  /*dda0*/  MOV R124, RZ ;  /* 0x000000ff007c7202 */ /* 0x000fe40000000f00 */
[----:B------:R-:W-:Y:S02]  /*ddb0*/  MOV R123, 0xffffffff ;  /* 0xffffffff007b7802 */ /* 0x000fe40000000f00 */
[----:B------:R-:W-:Y:S02]  /*ddc0*/  MOV R120, 0xdde0 ;  /* 0x0000dde000787802 */ /* 0x000fe40000000f00 */
[----:B------:R-:W-:Y:S05]  /*ddd0*/  CALL.REL.NOINC `($__internal_92_$__cuda_sm70_shflsync_up) ;  /* 0x00001d1000007944 */ /* 0x000fea0003c00000 */
        /* <DEDUP_REMOVED lines=20> */
[----:B------:R-:W-:Y:S05]  /*df20*/  CALL.REL.NOINC `($__internal_92_$__cuda_sm70_shflsync_up) ;  /* 0x00001bc000007944 */ /* 0x000fea0003c00000 */
[----:B0-----:R-:W-:Y:S01]  /*df30*/  HFMA2.MMA R125, -RZ, RZ, 0, 1.1920928955078125e-07 ;  /* 0x00000002ff7d7435 */ /* 0x001fe200000001ff */
[----:B-1----:R-:W-:-:S02]  /*df40*/  MOV R127, R123 ;  /* 0x0000007b007f7202 */ /* 0x002fc40000000f00 */
[----:B------:R-:W-:Y:S02]  /*df50*/  MOV R126, R132 ;  /* 0x00000084007e7202 */ /* 0x000fe40000000f00 */
[----:B------:R-:W-:Y:S02]  /*df60*/  MOV R124, RZ ;  /* 0x000000ff007c7202 */ /* 0x000fe40000000f00 */
[----:B------:R-:W-:Y:S02]  /*df70*/  MOV R123, 0xffffffff ;  /* 0xffffffff007b7802 */ /* 0x000fe40000000f00 */
[----:B------:R-:W-:Y:S02]  /*df80*/  MOV R120, 0xdfa0 ;  /* 0x0000dfa000787802 */ /* 0x000fe40000000f00 */
[----:B------:R-:W-:Y:S05]  /*df90*/  CALL.REL.NOINC `($__internal_92_$__cuda_sm70_shflsync_up) ;  /* 0x00001b5000007944 */ /* 0x000fea0003c00000 */
[----:B0-----:R-:W-:Y:S01]  /*dfa0*/  HFMA2.MMA R125, -RZ, RZ, 0, 1.1920928955078125e-07 ;  /* 0x00000002ff7d7435 */ /* 0x001fe200000001ff */
[----:B-1----:R-:W-:Y:S02]  /*dfb0*/  MOV R129, R123 ;  /* 0x0000007b00817202 */ /* 0x002fe40000000f00 */
[----:B------:R-:W-:Y:S02]  /*dfc0*/  MOV R126, R134 ;  /* 0x00000086007e7202 */ /* 0x000fe40000000f00 */
[----:B------:R-:W-:-:S02]  /*dfd0*/  MOV R124, RZ ;  /* 0x000000ff007c7202 */ /* 0x000fc40000000f00 */
[----:B------:R-:W-:Y:S02]  /*dfe0*/  MOV R123, 0xffffffff ;  /* 0xffffffff007b7802 */ /* 0x000fe40000000f00 */
[----:B------:R-:W-:Y:S02]  /*dff0*/  MOV R120, 0xe010 ;  /* 0x0000e01000787802 */ /* 0x000fe40000000f00 */
[----:B------:R-:W-:Y:S05]  /*e000*/  CALL.REL.NOINC `($__internal_92_$__cuda_sm70_shflsync_up) ;  /* 0x00001ae000007944 */ /* 0x000fea0003c00000 */
[----:B0-----:R-:W-:Y:S01]  /*e010*/  HFMA2.MMA R125, -RZ, RZ, 0, 1.1920928955078125e-07 ;  /* 0x00000002ff7d7435 */ /* 0x001fe200000001ff */
[----:B-1----:R-:W-:Y:S02]  /*e020*/  MOV R131, R123 ;  /* 0x0000007b00837202 */ /* 0x002fe40000000f00 */
[----:B------:R-:W-:Y:S02]  /*e030*/  MOV R126, R135 ;  /* 0x00000087007e7202 */ /* 0x000fe40000000f00 */
[----:B------:R-:W-:Y:S02]  /*e040*/  MOV R124, RZ ;  /* 0x000000ff007c7202 */ /* 0x000fe40000000f00 */
[----:B------:R-:W-:Y:S02]  /*e050*/  MOV R123, 0xffffffff ;  /* 0xffffffff007b7802 */ /* 0x000fe40000000f00 */
[----:B------:R-:W-:-:S02]  /*e060*/  MOV R120, 0xe080 ;  /* 0x0000e08000787802 */ /* 0x000fc40000000f00 */
[----:B------:R-:W-:Y:S05]  /*e070*/  CALL.REL.NOINC `($__internal_92_$__cuda_sm70_shflsync_up) ;  /* 0x00001a7000007944 */ /* 0x000fea0003c00000 */
        /* <DEDUP_REMOVED lines=18> */
[----:B------:R-:W-:Y:S05]  /*e1a0*/  CALL.REL.NOINC `($__internal_92_$__cuda_sm70_shflsync_up) ;  /* 0x0000194000007944 */ /* 0x000fea0003c00000 */
[----:B0-----:R-:W-:Y:S01]  /*e1b0*/  HFMA2.MMA R125, -RZ, RZ, 0, 2.384185791015625e-07 ;  /* 0x00000004ff7d7435 */ /* 0x001fe200000001ff */
[----:B-1----:R-:W-:Y:S02]  /*e1c0*/  MOV R122, R123 ;  /* 0x0000007b007a7202 */ /* 0x002fe40000000f00 */
[----:B------:R-:W-:Y:S02]  /*e1d0*/  MOV R126, R132 ;  /* 0x00000084007e7202 */ /* 0x000fe40000000f00 */
[----:B------:R-:W-:Y:S02]  /*e1e0*/  MOV R124, RZ ;  /* 0x000000ff007c7202 */ /* 0x000fe40000000f00 */
[----:B------:R-:W-:Y:S02]  /*e1f0*/  MOV R123, 0xffffffff ;  /* 0xffffffff007b7802 */ /* 0x000fe40000000f00 */
[----:B------:R-:W-:-:S02]  /*e200*/  MOV R120, 0xe220 ;  /* 0x0000e22000787802 */ /* 0x000fc40000000f00 */
[----:B------:R-:W-:Y:S05]  /*e210*/  CALL.REL.NOINC `($__internal_92_$__cuda_sm70_shflsync_up) ;  /* 0x000018d000007944 */ /* 0x000fea0003c00000 */
[----:B0-----:R-:W-:Y:S01]  /*e220*/  HFMA2.MMA R125, -RZ, RZ, 0, 2.384185791015625e-07 ;  /* 0x00000004ff7d7435 */ /* 0x001fe200000001ff */
[----:B-1----:R-:W-:-:S02]  /*e230*/  MOV R127, R123 ;  /* 0x0000007b007f7202 */ /* 0x002fc40000000f00 */
[----:B------:R-:W-:Y:S02]  /*e240*/  MOV R126, R134 ;  /* 0x00000086007e7202 */ /* 0x000fe40000000f00 */
[----:B------:R-:W-:Y:S02]  /*e250*/  MOV R124, RZ ;  /* 0x000000ff007c7202 */ /* 0x000fe40000000f00 */
[----:B------:R-:W-:Y:S02]  /*e260*/  MOV R123, 0xffffffff ;  /* 0xffffffff007b7802 */ /* 0x000fe40000000f00 */
[----:B------:R-:W-:Y:S02]  /*e270*/  MOV R120, 0xe290 ;  /* 0x0000e29000787802 */ /* 0x000fe40000000f00 */
[----:B------:R-:W-:Y:S05]  /*e280*/  CALL.REL.NOINC `($__internal_92_$__cuda_sm70_shflsync_up) ;  /* 0x0000186000007944 */ /* 0x000fea0003c00000 */
[----:B0-----:R-:W-:Y:S01]  /*e290*/  HFMA2.MMA R125, -RZ, RZ, 0, 2.384185791015625e-07 ;  /* 0x00000004ff7d7435 */ /* 0x001fe200000001ff */
[----:B-1----:R-:W-:Y:S02]  /*e2a0*/  MOV R128, R123 ;  /* 0x0000007b00807202 */ /* 0x002fe40000000f00 */
[----:B------:R-:W-:Y:S02]  /*e2b0*/  MOV R126, R135 ;  /* 0x00000087007e7202 */ /* 0x000fe40000000f00 */
[----:B------:R-:W-:-:S02]  /*e2c0*/  MOV R124, RZ ;  /* 0x000000ff007c7202 */ /* 0x000fc40000000f00 */
[----:B------:R-:W-:Y:S02]  /*e2d0*/  MOV R123, 0xffffffff ;  /* 0xffffffff007b7802 */ /* 0x000fe40000000f00 */
[----:B------:R-:W-:Y:S02]  /*e2e0*/  MOV R120, 0xe300 ;  /* 0x0000e30000787802 */ /* 0x000fe40000000f00 */
[----:B------:R-:W-:Y:S05]  /*e2f0*/  CALL.REL.NOINC `($__internal_92_$__cuda_sm70_shflsync_up) ;  /* 0x000017f000007944 */ /* 0x000fea0003c00000 */
        /* <DEDUP_REMOVED lines=20> */
[----:B------:R-:W-:Y:S05]  /*e440*/  CALL.REL.NOINC `($__internal_92_$__cuda_sm70_shflsync_up) ;  /* 0x000016a000007944 */ /* 0x000fea0003c00000 */
[----:B0-----:R-:W-:Y:S01]  /*e450*/  HFMA2.MMA R125, -RZ, RZ, 0, 4.76837158203125e-07 ;  /* 0x00000008ff7d7435 */ /* 0x001fe200000001ff */
[----:B-1----:R-:W-:Y:S02]  /*e460*/  MOV R127, R123 ;  /* 0x0000007b007f7202 */ /* 0x002fe40000000f00 */
[----:B------:R-:W-:Y:S02]  /*e470*/  MOV R126, R132 ;  /* 0x00000084007e7202 */ /* 0x000fe40000000f00 */
[----:B------:R-:W-:Y:S02]  /*e480*/  MOV R124, RZ ;  /* 0x000000ff007c7202 */ /* 0x000fe40000000f00 */
[----:B------:R-:W-:-:S02]  /*e490*/  MOV R123, 0xffffffff ;  /* 0xffffffff007b7802 */ /* 0x000fc40000000f00 */
[----:B------:R-:W-:Y:S02]  /*e4a0*/  MOV R120, 0xe4c0 ;  /* 0x0000e4c000787802 */ /* 0x000fe40000000f00 */
[----:B------:R-:W-:Y:S05]  /*e4b0*/  CALL.REL.NOINC `($__internal_92_$__cuda_sm70_shflsync_up) ;  /* 0x0000163000007944 */ /* 0x000fea0003c00000 */
[----:B0-----:R-:W-:Y:S01]  /*e4c0*/  HFMA2.MMA R125, -RZ, RZ, 0, 4.76837158203125e-07 ;  /* 0x00000008ff7d7435 */ /* 0x001fe200000001ff */
[----:B-1----:R-:W-:Y:S02]  /*e4d0*/  MOV R129, R123 ;  /* 0x0000007b00817202 */ /* 0x002fe40000000f00 */
[----:B------:R-:W-:Y:S02]  /*e4e0*/  MOV R126, R128 ;  /* 0x00000080007e7202 */ /* 0x000fe40000000f00 */
[----:B------:R-:W-:Y:S02]  /*e4f0*/  MOV R124, RZ ;  /* 0x000000ff007c7202 */ /* 0x000fe40000000f00 */
[----:B------:R-:W-:Y:S02]  /*e500*/  MOV R123, 0xffffffff ;  /* 0xffffffff007b7802 */ /* 0x000fe40000000f00 */
[----:B------:R-:W-:Y:S02]  /*e510*/  MOV R120, 0xe530 ;  /* 0x0000e53000787802 */ /* 0x000fe40000000f00 */
[----:B------:R-:W-:Y:S05]  /*e520*/  CALL.REL.NOINC `($__internal_92_$__cuda_sm70_shflsync_up) ;  /* 0x000015c000007944 */ /* 0x000fea0003c00000 */
[----:B0-----:R-:W-:Y:S01]  /*e530*/  HFMA2.MMA R125, -RZ, RZ, 0, 4.76837158203125e-07 ;  /* 0x00000008ff7d7435 */ /* 0x001fe200000001ff */
[----:B-1----:R-:W-:-:S02]  /*e540*/  MOV R130, R123 ;  /* 0x0000007b00827202 */ /* 0x002fc40000000f00 */
[----:B------:R-:W-:Y:S02]  /*e550*/  MOV R126, R122 ;  /* 0x0000007a007e7202 */ /* 0x000fe40000000f00 */
[----:B------:R-:W-:Y:S02]  /*e560*/  MOV R124, RZ ;  /* 0x000000ff007c7202 */ /* 0x000fe40000000f00 */
[----:B------:R-:W-:Y:S02]  /*e570*/  MOV R123, 0xffffffff ;  /* 0xffffffff007b7802 */ /* 0x000fe40000000f00 */
[----:B------:R-:W-:Y:S02]  /*e580*/  MOV R120, 0xe5a0 ;  /* 0x0000e5a000787802 */ /* 0x000fe40000000f00 */
[----:B------:R-:W-:Y:S05]  /*e590*/  CALL.REL.NOINC `($__internal_92_$__cuda_sm70_shflsync_up) ;  /* 0x0000155000007944 */ /* 0x000fea0003c00000 */
        /* <DEDUP_REMOVED lines=18> */
[----:B------:R-:W-:Y:S05]  /*e6c0*/  CALL.REL.NOINC `($__internal_92_$__cuda_sm70_shflsync_up) ;  /* 0x0000142000007944 */ /* 0x000fea0003c00000 */
[----:B0-----:R-:W-:Y:S01]  /*e6d0*/  HFMA2.MMA R125, -RZ, RZ, 0, 9.5367431640625e-07 ;  /* 0x00000010ff7d7435 */ /* 0x001fe200000001ff */
[----:B-1----:R-:W-:Y:S02]  /*e6e0*/  MOV R130, R123 ;  /* 0x0000007b00827202 */ /* 0x002fe40000000f00 */
[----:B------:R-:W-:Y:S02]  /*e6f0*/  MOV R126, R127 ;  /* 0x0000007f007e7202 */ /* 0x000fe40000000f00 */
[----:B------:R-:W-:Y:S02]  /*e700*/  MOV R124, RZ ;  /* 0x000000ff007c7202 */ /* 0x000fe40000000f00 */
[----:B------:R-:W-:-:S02]  /*e710*/  MOV R123, 0xffffffff ;  /* 0xffffffff007b7802 */ /* 0x000fc40000000f00 */
[----:B------:R-:W-:Y:S02]  /*e720*/  MOV R120, 0xe740 ;  /* 0x0000e74000787802 */ /* 0x000fe40000000f00 */
[----:B------:R-:W-:Y:S05]  /*e730*/  CALL.REL.NOINC `($__internal_92_$__cuda_sm70_shflsync_up) ;  /* 0x000013b000007944 */ /* 0x000fea0003c00000 */
[----:B0-----:R-:W-:Y:S01]  /*e740*/  HFMA2.MMA R125, -RZ, RZ, 0, 9.5367431640625e-07 ;  /* 0x00000010ff7d7435 */ /* 0x001fe200000001ff */
[----:B-1----:R-:W-:Y:S02]  /*e750*/  MOV R132, R123 ;  /* 0x0000007b00847202 */ /* 0x002fe40000000f00 */
[----:B------:R-:W-:Y:S02]  /*e760*/  MOV R126, R128 ;  /* 0x00000080007e7202 */ /* 0x000fe40000000f00 */
[----:B------:R-:W-:Y:S02]  /*e770*/  MOV R124, RZ ;  /* 0x000000ff007c7202 */ /* 0x000fe40000000f00 */
[----:B------:R-:W-:Y:S02]  /*e780*/  MOV R123, 0xffffffff ;  /* 0xffffffff007b7802 */ /* 0x000fe40000000f00 */
[----:B------:R-:W-:Y:S02]  /*e790*/  MOV R120, 0xe7b0 ;  /* 0x0000e7b000787802 */ /* 0x000fe40000000f00 */
[----:B------:R-:W-:Y:S05]  /*e7a0*/  CALL.REL.NOINC `($__internal_92_$__cuda_sm70_shflsync_up) ;  /* 0x0000134000007944 */ /* 0x000fea0003c00000 */
[----:B0-----:R-:W-:Y:S01]  /*e7b0*/  HFMA2.MMA R125, -RZ, RZ, 0, 9.5367431640625e-07 ;  /* 0x00000010ff7d7435 */ /* 0x001fe200000001ff */
[----:B-1----:R-:W-:-:S02]  /*e7c0*/  MOV R138, R123 ;  /* 0x0000007b008a7202 */ /* 0x002fc40000000f00 */
[----:B------:R-:W-:Y:S02]  /*e7d0*/  MOV R126, R122 ;  /* 0x0000007a007e7202 */ /* 0x000fe40000000f00 */
[----:B------:R-:W-:Y:S02]  /*e7e0*/  MOV R124, RZ ;  /* 0x000000ff007c7202 */ /* 0x000fe40000000f00 */
[----:B------:R-:W-:Y:S02]  /*e7f0*/  MOV R123, 0xffffffff ;  /* 0xffffffff007b7802 */ /* 0x000fe40000000f00 */
[----:B------:R-:W-:Y:S02]  /*e800*/  MOV R120, 0xe820 ;  /* 0x0000e82000787802 */ /* 0x000fe40000000f00 */
[----:B------:R-:W-:Y:S05]  /*e810*/  CALL.REL.NOINC `($__internal_92_$__cuda_sm70_shflsync_up) ;  /* 0x000012d000007944 */ /* 0x000fea0003c00000 */
[----:B01----:R-:W-:Y:S05]  /*e820*/  BRA `(.L_x_3885) ;  /* 0xffff77c000007947 */ /* 0x003fea000383ffff */
.L_x_3786:
[----:B------:R-:W-:Y:S01]  /*e830*/  HFMA2.MMA R125, -RZ, RZ, 0, 5.9604644775390625e-08 ;  /* 0x00000001ff7d7435 */ /* 0x000fe200000001ff */
[----:B------:R-:W-:Y:S02]  /*e840*/  MOV R126, R137 ;  /* 0x00000089007e7202 */ /* 0x000fe40000000f00 */
[----:B0-----:R-:W-:Y:S02]  /*e850*/  MOV R124, RZ ;  /* 0x000000ff007c7202 */ /* 0x001fe40000000f00 */
[----:B------:R-:W-:-:S02]  /*e860*/  MOV R123, 0xffffffff ;  /* 0xffffffff007b7802 */ /* 0x000fc40000000f00 */
[----:B------:R-:W-:Y:S02]  /*e870*/  MOV R120, 0xe890 ;  /* 0x0000e89000787802 */ /* 0x000fe40000000f00 */
[----:B-1---5:R-:W-:Y:S05]  /*e880*/  CALL.REL.NOINC `($__internal_92_$__cuda_sm70_shflsync_up) ;  /* 0x0000126000007944 */ /* 0x022fea0003c00000 */
        /* <DEDUP_REMOVED lines=14> */
[----:B0-----:R-:W-:Y:S01]  /*e970*/  HFMA2.MMA R125, -RZ, RZ, 0, 5.9604644775390625e-08 ;  /* 0x00000001ff7d7435 */ /* 0x001fe200000001ff */
[----:B-1----:R-:W-:Y:S02]  /*e980*/  MOV R122, R123 ;  /* 0x0000007b007a7202 */ /* 0x002fe40000000f00 */
[----:B------:R-:W-:Y:S02]  /*e990*/  MOV R126, R129 ;  /* 0x00000081007e7202 */ /* 0x000fe40000000f00 */
[----:B------:R-:W-:-:S02]  /*e9a0*/  MOV R124, RZ ;  /* 0x000000ff007c7202 */ /* 0x000fc40000000f00 */
[----:B------:R-:W-:Y:S02]  /*e9b0*/  MOV R123, 0xffffffff ;  /* 0xffffffff007b7802 */ /* 0x000fe40000000f00 */
[----:B------:R-:W-:Y:S02]  /*e9c0*/  MOV R120, 0xe9e0 ;  /* 0x0000e9e000787802 */ /* 0x000fe40000000f00 */
[----:B------:R-:W-:Y:S05]  /*e9d0*/  CALL.REL.NOINC `($__internal_92_$__cuda_sm70_shflsync_up) ;  /* 0x0000111000007944 */ /* 0x000fea0003c00000 */
[----:B-1----:R-:W-:Y:S01]  /*e9e0*/  MOV R139, R123 ;  /* 0x0000007b008b7202 */ /* 0x002fe20000000f00 */
[----:B------:R-:W-:Y:S01]  /*e9f0*/  HFMA2.MMA R123, -RZ, RZ, 0, 0 ;  /* 0x00000000ff7b7435 */ /* 0x000fe200000001ff */
[----:B------:R-:W-:Y:S02]  /*ea00*/  MOV R128, R122 ;  /* 0x0000007a00807202 */ /* 0x000fe40000000f00 */
[----:B0-----:R-:W-:Y:S02]  /*ea10*/  MOV R124, R116 ;  /* 0x00000074007c7202 */ /* 0x001fe40000000f00 */
[----:B------:R-:W-:Y:S02]  /*ea20*/  MOV R121, 0x1f ;  /* 0x0000001f00797802 */ /* 0x000fe40000000f00 */
[----:B------:R-:W-:-:S02]  /*ea30*/  MOV R120, 0xffffffff ;  /* 0xffffffff00787802 */ /* 0x000fc40000000f00 */
[----:B------:R-:W-:Y:S02]  /*ea40*/  MOV R122, 0xea60 ;  /* 0x0000ea60007a7802 */ /* 0x000fe40000000f00 */
[----:B------:R-:W-:Y:S05]  /*ea50*/  CALL.REL.NOINC `($__internal_91_$__cuda_sm70_shflsync_idx_p) ;  /* 0x0000104000007944 */ /* 0x000fea0003c00000 */
[----:B0-----:R-:W-:Y:S01]  /*ea60*/  HFMA2.MMA R123, -RZ, RZ, 0, 0 ;  /* 0x00000000ff7b7435 */ /* 0x001fe200000001ff */
[----:B-1----:R-:W-:Y:S02]  /*ea70*/  MOV R116, R121 ;  /* 0x0000007900747202 */ /* 0x002fe40000000f00 */
[----:B------:R-:W-:Y:S02]  /*ea80*/  MOV R124, R117 ;  /* 0x00000075007c7202 */ /* 0x000fe40000000f00 */
[----:B------:R-:W-:Y:S02]  /*ea90*/  MOV R121, 0x1f ;  /* 0x0000001f00797802 */ /* 0x000fe40000000f00 */
[----:B------:R-:W-:Y:S02]  /*eaa0*/  MOV R120, 0xffffffff ;  /* 0xffffffff00787802 */ /* 0x000fe40000000f00 */
[----:B------:R-:W-:Y:S02]  /*eab0*/  MOV R122, 0xead0 ;  /* 0x0000ead0007a7802 */ /* 0x000fe40000000f00 */
[----:B------:R-:W-:Y:S05]  /*eac0*/  CALL.REL.NOINC `($__internal_91_$__cuda_sm70_shflsync_idx_p) ;  /* 0x00000fd000007944 */ /* 0x000fea0003c00000 */
[----:B0-----:R-:W-:Y:S01]  /*ead0*/  HFMA2.MMA R123, -RZ, RZ, 0, 0 ;  /* 0x00000000ff7b7435 */ /* 0x001fe200000001ff */
[----:B-1----:R-:W-:-:S02]  /*eae0*/  MOV R125, R121 ;  /* 0x00000079007d7202 */ /* 0x002fc40000000f00 */
[----:B------:R-:W-:Y:S02]  /*eaf0*/  MOV R124, R118 ;  /* 0x00000076007c7202 */ /* 0x000fe40000000f00 */
[----:B------:R-:W-:Y:S02]  /*eb00*/  MOV R121, 0x1f ;  /* 0x0000001f00797802 */ /* 0x000fe40000000f00 */
[----:B------:R-:W-:Y:S02]  /*eb10*/  MOV R120, 0xffffffff ;  /* 0xffffffff00787802 */ /* 0x000fe40000000f00 */
[----:B------:R-:W-:Y:S02]  /*eb20*/  MOV R122, 0xeb40 ;  /* 0x0000eb40007a7802 */ /* 0x000fe40000000f00 */
[----:B------:R-:W-:Y:S05]  /*eb30*/  CALL.REL.NOINC `($__internal_91_$__cuda_sm70_shflsync_idx_p) ;  /* 0x00000f6000007944 */ /* 0x000fea0003c00000 */
[----:B0-----:R-:W-:Y:S01]  /*eb40*/  HFMA2.MMA R123, -RZ, RZ, 0, 0 ;  /* 0x00000000ff7b7435 */ /* 0x001fe200000001ff */
[----:B-1----:R-:W-:Y:S02]  /*eb50*/  MOV R118, R121 ;  /* 0x0000007900767202 */ /* 0x002fe40000000f00 */
[----:B------:R-:W-:Y:S02]  /*eb60*/  MOV R124, R119 ;  /* 0x00000077007c7202 */ /* 0x000fe40000000f00 */
[----:B------:R-:W-:-:S02]  /*eb70*/  MOV R121, 0x1f ;  /* 0x0000001f00797802 */ /* 0x000fc40000000f00 */
[----:B------:R-:W-:Y:S02]  /*eb80*/  MOV R120, 0xffffffff ;  /* 0xffffffff00787802 */ /* 0x000fe40000000f00 */
[----:B------:R-:W-:Y:S02]  /*eb90*/  MOV R122, 0xebb0 ;  /* 0x0000ebb0007a7802 */ /* 0x000fe40000000f00 */
[----:B------:R-:W-:Y:S05]  /*eba0*/  CALL.REL.NOINC `($__internal_91_$__cuda_sm70_shflsync_idx_p) ;  /* 0x00000ef000007944 */ /* 0x000fea0003c00000 */
[----:B-1----:R-:W-:Y:S01]  /*ebb0*/  MOV R127, R121 ;  /* 0x00000079007f7202 */ /* 0x002fe20000000f00 */
[----:B0-----:R-:W-:Y:S05]  /*ebc0*/  BRA `(.L_x_3886) ;  /* 0xffff773000007947 */ /* 0x001fea000383ffff */
.L_x_3789:
[----:B------:R-:W-:Y:S01]  /*ebd0*/  HFMA2.MMA R122, -RZ, RZ, 0, 5.9604644775390625e-08 ;  /* 0x00000001ff7a7435 */ /* 0x000fe200000001ff */
[----:B------:R-:W-:Y:S02]  /*ebe0*/  MOV R123, 0x1f ;  /* 0x0000001f007b7802 */ /* 0x000fe40000000f00 */
[----:B------:R-:W-:Y:S02]  /*ebf0*/  MOV R138, 0xffffffff ;  /* 0xffffffff008a7802 */ /* 0x000fe40000000f00 */
[----:B------:R-:W-:Y:S02]  /*ec00*/  MOV R120, 0xec20 ;  /* 0x0000ec2000787802 */ /* 0x000fe40000000f00 */
[----:B------:R-:W-:Y:S05]  /*ec10*/  CALL.REL.NOINC `($__internal_90_$__cuda_sm70_shflsync_down) ;  /* 0x00000e4000007944 */ /* 0x000fea0003c00000 */
[----:B-1----:R-:W-:Y:S01]  /*ec20*/  MOV R124, R138 ;  /* 0x0000008a007c7202 */ /* 0x002fe20000000f00 */
[----:B0-----:R-:W-:Y:S05]  /*ec30*/  BRA `(.L_x_3887) ;  /* 0xffff8cc000007947 */ /* 0x001fea000383ffff */
.L_x_3790:
[----:B------:R-:W-:Y:S01]  /*ec40*/  HFMA2.MMA R122, -RZ, RZ, 0, 5.9604644775390625e-08 ;  /* 0x00000001ff7a7435 */ /* 0x000fe200000001ff */
[----:B0-----:R-:W-:-:S02]  /*ec50*/  MOV R127, R130 ;  /* 0x00000082007f7202 */ /* 0x001fc40000000f00 */
[----:B------:R-:W-:Y:S02]  /*ec60*/  MOV R123, 0x1f ;  /* 0x0000001f007b7802 */ /* 0x000fe40000000f00 */
[----:B------:R-:W-:Y:S02]  /*ec70*/  MOV R138, 0xffffffff ;  /* 0xffffffff008a7802 */ /* 0x000fe40000000f00 */
[----:B------:R-:W-:Y:S02]  /*ec80*/  MOV R120, 0xeca0 ;  /* 0x0000eca000787802 */ /* 0x000fe40000000f00 */
[----:B-1----:R-:W-:Y:S05]  /*ec90*/  CALL.REL.NOINC `($__internal_90_$__cuda_sm70_shflsync_down) ;  /* 0x00000dc000007944 */ /* 0x002fea0003c00000 */
[----:B0-----:R-:W-:Y:S01]  /*eca0*/  HFMA2.MMA R122, -RZ, RZ, 0, 5.9604644775390625e-08 ;  /* 0x00000001ff7a7435 */ /* 0x001fe200000001ff */
[----:B-1----:R-:W-:Y:S02]  /*ecb0*/  MOV R125, R138 ;  /* 0x0000008a007d7202 */ /* 0x002fe40000000f00 */
[----:B------:R-:W-:Y:S02]  /*ecc0*/  MOV R127, R129 ;  /* 0x00000081007f7202 */ /* 0x000fe40000000f00 */
[----:B------:R-:W-:Y:S02]  /*ecd0*/  MOV R123, 0x1f ;  /* 0x0000001f007b7802 */ /* 0x000fe40000000f00 */
[----:B------:R-:W-:-:S02]  /*ece0*/  MOV R138, 0xffffffff ;  /* 0xffffffff008a7802 */ /* 0x000fc40000000f00 */
[----:B------:R-:W-:Y:S02]  /*ecf0*/  MOV R120, 0xed10 ;  /* 0x0000ed1000787802 */ /* 0x000fe40000000f00 */
[----:B------:R-:W-:Y:S05]  /*ed00*/  CALL.REL.NOINC `($__internal_90_$__cuda_sm70_shflsync_down) ;  /* 0x00000d5000007944 */ /* 0x000fea0003c00000 */
[----:B0-----:R-:W-:Y:S01]  /*ed10*/  HFMA2.MMA R122, -RZ, RZ, 0, 5.9604644775390625e-08 ;  /* 0x00000001ff7a7435 */ /* 0x001fe200000001ff */
[----:B-1----:R-:W-:Y:S02]  /*ed20*/  MOV R126, R138 ;  /* 0x0000008a007e7202 */ /* 0x002fe40000000f00 */
[----:B------:R-:W-:Y:S02]  /*ed30*/  MOV R127, R128 ;  /* 0x00000080007f7202 */ /* 0x000fe40000000f00 */
[----:B------:R-:W-:Y:S02]  /*ed40*/  MOV R123, 0x1f ;  /* 0x0000001f007b7802 */ /* 0x000fe40000000f00 */
[----:B------:R-:W-:Y:S02]  /*ed50*/  MOV R138, 0xffffffff ;  /* 0xffffffff008a7802 */ /* 0x000fe40000000f00 */
[----:B------:R-:W-:Y:S02]  /*ed60*/  MOV R120, 0xed80 ;  /* 0x0000ed8000787802 */ /* 0x000fe40000000f00 */
[----:B------:R-:W-:Y:S05]  /*ed70*/  CALL.REL.NOINC `($__internal_90_$__cuda_sm70_shflsync_down) ;  /* 0x00000ce000007944 */ /* 0x000fea0003c00000 */
[----:B01----:R-:W-:Y:S05]  /*ed80*/  BRA `(.L_x_3888) ;  /* 0xffff8bb000007947 */ /* 0x003fea000383ffff */
.L_x_3793:
[----:B------:R-:W-:Y:S01]  /*ed90*/  HFMA2.MMA R122, -RZ, RZ, 0, 1.1920928955078125e-07 ;  /* 0x00000002ff7a7435 */ /* 0x000fe200000001ff */
[----:B0-----:R-:W-:-:S02]  /*eda0*/  MOV R127, R131 ;  /* 0x00000083007f7202 */ /* 0x001fc40000000f00 */
[----:B------:R-:W-:Y:S02]  /*edb0*/  MOV R123, 0x1f ;  /* 0x0000001f007b7802 */ /* 0x000fe40000000f00 */
[----:B------:R-:W-:Y:S02]  /*edc0*/  MOV R138, 0xffffffff ;  /* 0xffffffff008a7802 */ /* 0x000fe40000000f00 */
[----:B------:R-:W-:Y:S02]  /*edd0*/  MOV R120, 0xedf0 ;  /* 0x0000edf000787802 */ /* 0x000fe40000000f00 */
[----:B-1234-:R-:W-:Y:S05]  /*ede0*/  CALL.REL.NOINC `($__internal_90_$__cuda_sm70_shflsync_down) ;  /* 0x00000c7000007944 */ /* 0x01efea0003c00000 */
[----:B0-----:R-:W-:Y:S01]  /*edf0*/  HFMA2.MMA R122, -RZ, RZ, 0, 1.1920928955078125e-07 ;  /* 0x00000002ff7a7435 */ /* 0x001fe200000001ff */
[----:B-1----:R-:W-:Y:S02]  /*ee00*/  MOV R124, R138 ;  /* 0x0000008a007c7202 */ /* 0x002fe40000000f00 */
[----:B------:R-:W-:Y:S02]  /*ee10*/  MOV R127, R130 ;  /* 0x00000082007f7202 */ /* 0x000fe40000000f00 */
[----:B------:R-:W-:Y:S02]  /*ee20*/  MOV R123, 0x1f ;  /* 0x0000001f007b7802 */ /* 0x000fe40000000f00 */
[----:B------:R-:W-:-:S02]  /*ee30*/  MOV R138, 0xffffffff ;  /* 0xffffffff008a7802 */ /* 0x000fc40000000f00 */
[----:B------:R-:W-:Y:S02]  /*ee40*/  MOV R120, 0xee60 ;  /* 0x0000ee6000787802 */ /* 0x000fe40000000f00 */
[----:B------:R-:W-:Y:S05]  /*ee50*/  CALL.REL.NOINC `($__internal_90_$__cuda_sm70_shflsync_down) ;  /* 0x00000c0000007944 */ /* 0x000fea0003c00000 */
[----:B0-----:R-:W-:Y:S01]  /*ee60*/  HFMA2.MMA R122, -RZ, RZ, 0, 1.1920928955078125e-07 ;  /* 0x00000002ff7a7435 */ /* 0x001fe200000001ff */
[----:B-1----:R-:W-:Y:S02]  /*ee70*/  MOV R125, R138 ;  /* 0x0000008a007d7202 */ /* 0x002fe40000000f00 */
[----:B------:R-:W-:Y:S02]  /*ee80*/  MOV R127, R129 ;  /* 0x00000081007f7202 */ /* 0x000fe40000000f00 */
[----:B------:R-:W-:Y:S02]  /*ee90*/  MOV R123, 0x1f ;  /* 0x0000001f007b7802 */ /* 0x000fe40000000f00 */
[----:B------:R-:W-:Y:S02]  /*eea0*/  MOV R138, 0xffffffff ;  /* 0xffffffff008a7802 */ /* 0x000fe40000000f00 */
[----:B------:R-:W-:Y:S02]  /*eeb0*/  MOV R120, 0xeed0 ;  /* 0x0000eed000787802 */ /* 0x000fe40000000f00 */
[----:B------:R-:W-:Y:S05]  /*eec0*/  CALL.REL.NOINC `($__internal_90_$__cuda_sm70_shflsync_down) ;  /* 0x00000b9000007944 */ /* 0x000fea0003c00000 */
[----:B0-----:R-:W-:Y:S01]  /*eed0*/  HFMA2.MMA R122, -RZ, RZ, 0, 1.1920928955078125e-07 ;  /* 0x00000002ff7a7435 */ /* 0x001fe200000001ff */
[----:B-1----:R-:W-:-:S02]  /*eee0*/  MOV R126, R138 ;  /* 0x0000008a007e7202 */ /* 0x002fc40000000f00 */
[----:B------:R-:W-:Y:S02]  /*eef0*/  MOV R127, R128 ;  /* 0x00000080007f7202 */ /* 0x000fe40000000f00 */
[----:B------:R-:W-:Y:S02]  /*ef00*/  MOV R123, 0x1f ;  /* 0x0000001f007b7802 */ /* 0x000fe40000000f00 */
[----:B------:R-:W-:Y:S02]  /*ef10*/  MOV R138, 0xffffffff ;  /* 0xffffffff008a7802 */ /* 0x000fe40000000f00 */
[----:B------:R-:W-:Y:S02]  /*ef20*/  MOV R120, 0xef40 ;  /* 0x0000ef4000787802 */ /* 0x000fe40000000f00 */
[----:B------:R-:W-:Y:S05]  /*ef30*/  CALL.REL.NOINC `($__internal_90_$__cuda_sm70_shflsync_down) ;  /* 0x00000b2000007944 */ /* 0x000fea0003c00000 */
[----:B01----:R-:W-:Y:S05]  /*ef40*/  BRA `(.L_x_3889) ;  /* 0xffff8b4000007947 */ /* 0x003fea000383ffff */
.L_x_3796:
[----:B------:R-:W-:Y:S01]  /*ef50*/  HFMA2.MMA R122, -RZ, RZ, 0, 2.384185791015625e-07 ;  /* 0x00000004ff7a7435 */ /* 0x000fe200000001ff */
[----:B------:R-:W-:Y:S02]  /*ef60*/  MOV R127, R131 ;  /* 0x00000083007f7202 */ /* 0x000fe40000000f00 */
[----:B------:R-:W-:Y:S02]  /*ef70*/  MOV R123, 0x1f ;  /* 0x0000001f007b7802 */ /* 0x000fe40000000f00 */
[----:B0-----:R-:W-:-:S02]  /*ef80*/  MOV R138, 0xffffffff ;  /* 0xffffffff008a7802 */ /* 0x001fc40000000f00 */
[----:B------:R-:W-:Y:S02]  /*ef90*/  MOV R120, 0xefb0 ;  /* 0x0000efb000787802 */ /* 0x000fe40000000f00 */
[----:B-1234-:R-:W-:Y:S05]  /*efa0*/  CALL.REL.NOINC `($__internal_90_$__cuda_sm70_shflsync_down) ;  /* 0x00000ab000007944 */ /* 0x01efea0003c00000 */
[----:B-1----:R-:W-:Y:S01]  /*efb0*/  MOV R124, R138 ;  /* 0x0000008a007c7202 */ /* 0x002fe20000000f00 */
[----:B0-----:R-:W-:Y:S05]  /*efc0*/  BRA `(.L_x_3890) ;  /* 0xffff8be000007947 */ /* 0x001fea000383ffff */
.L_x_3797:
[----:B------:R-:W-:Y:S01]  /*efd0*/  HFMA2.MMA R122, -RZ, RZ, 0, 2.384185791015625e-07 ;  /* 0x00000004ff7a7435 */ /* 0x000fe200000001ff */
[----:B------:R-:W-:Y:S02]  /*efe0*/  MOV R127, R130 ;  /* 0x00000082007f7202 */ /* 0x000fe40000000f00 */
[----:B------:R-:W-:Y:S02]  /*eff0*/  MOV R123, 0x1f ;  /* 0x0000001f007b7802 */ /* 0x000fe40000000f00 */
[----:B0-----:R-:W-:Y:S02]  /*f000*/  MOV R138, 0xffffffff ;  /* 0xffffffff008a7802 */ /* 0x001fe40000000f00 */
[----:B------:R-:W-:Y:S02]  /*f010*/  MOV R120, 0xf030 ;  /* 0x0000f03000787802 */ /* 0x000fe40000000f00 */
[----:B-1234-:R-:W-:Y:S05]  /*f020*/  CALL.REL.NOINC `($__internal_90_$__cuda_sm70_shflsync_down) ;  /* 0x00000a3000007944 */ /* 0x01efea0003c00000 */
[----:B0-----:R-:W-:Y:S01]  /*f030*/  HFMA2.MMA R122, -RZ, RZ, 0, 2.384185791015625e-07 ;  /* 0x00000004ff7a7435 */ /* 0x001fe200000001ff */
[----:B-1----:R-:W-:Y:S02]  /*f040*/  MOV R125, R138 ;  /* 0x0000008a007d7202 */ /* 0x002fe40000000f00 */
[----:B------:R-:W-:-:S02]  /*f050*/  MOV R127, R129 ;  /* 0x00000081007f7202 */ /* 0x000fc40000000f00 */
[----:B------:R-:W-:Y:S02]  /*f060*/  MOV R123, 0x1f ;  /* 0x0000001f007b7802 */ /* 0x000fe40000000f00 */
[----:B------:R-:W-:Y:S02]  /*f070*/  MOV R138, 0xffffffff ;  /* 0xffffffff008a7802 */ /* 0x000fe40000000f00 */
[----:B------:R-:W-:Y:S02]  /*f080*/  MOV R120, 0xf0a0 ;  /* 0x0000f0a000787802 */ /* 0x000fe40000000f00 */
[----:B------:R-:W-:Y:S05]  /*f090*/  CALL.REL.NOINC `($__internal_90_$__cuda_sm70_shflsync_down) ;  /* 0x000009c000007944 */ /* 0x000fea0003c00000 */
[----:B0-----:R-:W-:Y:S01]  /*f0a0*/  HFMA2.MMA R122, -RZ, RZ, 0, 2.384185791015625e-07 ;  /* 0x00000004ff7a7435 */ /* 0x001fe200000001ff */
[----:B-1----:R-:W-:Y:S02]  /*f0b0*/  MOV R126, R138 ;  /* 0x0000008a007e7202 */ /* 0x002fe40000000f00 */
[----:B------:R-:W-:Y:S02]  /*f0c0*/  MOV R127, R128 ;  /* 0x00000080007f7202 */ /* 0x000fe40000000f00 */
[----:B------:R-:W-:Y:S02]  /*f0d0*/  MOV R123, 0x1f ;  /* 0x0000001f007b7802 */ /* 0x000fe40000000f00 */
[----:B------:R-:W-:-:S02]  /*f0e0*/  MOV R138, 0xffffffff ;  /* 0xffffffff008a7802 */ /* 0x000fc40000000f00 */
[----:B------:R-:W-:Y:S02]  /*f0f0*/  MOV R120, 0xf110 ;  /* 0x0000f11000787802 */ /* 0x000fe40000000f00 */
[----:B------:R-:W-:Y:S05]  /*f100*/  CALL.REL.NOINC `($__internal_90_$__cuda_sm70_shflsync_down) ;  /* 0x0000095000007944 */ /* 0x000fea0003c00000 */
[----:B01----:R-:W-:Y:S05]  /*f110*/  BRA `(.L_x_3891) ;  /* 0xffff8ad000007947 */ /* 0x003fea000383ffff */
.L_x_3800:
[----:B------:R-:W-:Y:S01]  /*f120*/  HFMA2.MMA R122, -RZ, RZ, 0, 4.76837158203125e-07 ;  /* 0x00000008ff7a7435 */ /* 0x000fe200000001ff */
[----:B------:R-:W-:Y:S02]  /*f130*/  MOV R127, R131 ;  /* 0x00000083007f7202 */ /* 0x000fe40000000f00 */
[----:B------:R-:W-:Y:S02]  /*f140*/  MOV R123, 0x1f ;  /* 0x0000001f007b7802 */ /* 0x000fe40000000f00 */
[----:B0-----:R-:W-:Y:S02]  /*f150*/  MOV R138, 0xffffffff ;  /* 0xffffffff008a7802 */ /* 0x001fe40000000f00 */
[----:B------:R-:W-:Y:S02]  /*f160*/  MOV R120, 0xf180 ;  /* 0x0000f18000787802 */ /* 0x000fe40000000f00 */
[----:B-1234-:R-:W-:Y:S05]  /*f170*/  CALL.REL.NOINC `($__internal_90_$__cuda_sm70_shflsync_down) ;  /* 0x000008e000007944 */ /* 0x01efea0003c00000 */
[----:B0-----:R-:W-:Y:S01]  /*f180*/  HFMA2.MMA R122, -RZ, RZ, 0, 4.76837158203125e-07 ;  /* 0x00000008ff7a7435 */ /* 0x001fe200000001ff */
[----:B-1----:R-:W-:Y:S02]  /*f190*/  MOV R124, R138 ;  /* 0x0000008a007c7202 */ /* 0x002fe40000000f00 */
[----:B------:R-:W-:-:S02]  /*f1a0*/  MOV R127, R130 ;  /* 0x00000082007f7202 */ /* 0x000fc40000000f00 */
[----:B------:R-:W-:Y:S02]  /*f1b0*/  MOV R123, 0x1f ;  /* 0x0000001f007b7802 */ /* 0x000fe40000000f00 */
[----:B------:R-:W-:Y:S02]  /*f1c0*/  MOV R138, 0xffffffff ;  /* 0xffffffff008a7802 */ /* 0x000fe40000000f00 */
[----:B------:R-:W-:Y:S02]  /*f1d0*/  MOV R120, 0xf1f0 ;  /* 0x0000f1f000787802 */ /* 0x000fe40000000f00 */
[----:B------:R-:W-:Y:S05]  /*f1e0*/  CALL.REL.NOINC `($__internal_90_$__cuda_sm70_shflsync_down) ;  /* 0x0000087000007944 */ /* 0x000fea0003c00000 */
[----:B0-----:R-:W-:Y:S01]  /*f1f0*/  HFMA2.MMA R122, -RZ, RZ, 0, 4.76837158203125e-07 ;  /* 0x00000008ff7a7435 */ /* 0x001fe200000001ff */
[----:B-1----:R-:W-:Y:S02]  /*f200*/  MOV R125, R138 ;  /* 0x0000008a007d7202 */ /* 0x002fe40000000f00 */
[----:B------:R-:W-:Y:S02]  /*f210*/  MOV R127, R129 ;  /* 0x00000081007f7202 */ /* 0x000fe40000000f00 */
[----:B------:R-:W-:Y:S02]  /*f220*/  MOV R123, 0x1f ;  /* 0x0000001f007b7802 */ /* 0x000fe40000000f00 */
[----:B------:R-:W-:-:S02]  /*f230*/  MOV R138, 0xffffffff ;  /* 0xffffffff008a7802 */ /* 0x000fc40000000f00 */
[----:B------:R-:W-:Y:S02]  /*f240*/  MOV R120, 0xf260 ;  /* 0x0000f26000787802 */ /* 0x000fe40000000f00 */
[----:B------:R-:W-:Y:S05]  /*f250*/  CALL.REL.NOINC `($__internal_90_$__cuda_sm70_shflsync_down) ;  /* 0x0000080000007944 */ /* 0x000fea0003c00000 */
[----:B0-----:R-:W-:Y:S01]  /*f260*/  HFMA2.MMA R122, -RZ, RZ, 0, 4.76837158203125e-07 ;  /* 0x00000008ff7a7435 */ /* 0x001fe200000001ff */
[----:B-1----:R-:W-:Y:S02]  /*f270*/  MOV R126, R138 ;  /* 0x0000008a007e7202 */ /* 0x002fe40000000f00 */
[----:B------:R-:W-:Y:S02]  /*f280*/  MOV R127, R128 ;  /* 0x00000080007f7202 */ /* 0x000fe40000000f00 */
[----:B------:R-:W-:Y:S02]  /*f290*/  MOV R123, 0x1f ;  /* 0x0000001f007b7802 */ /* 0x000fe40000000f00 */
[----:B------:R-:W-:Y:S02]  /*f2a0*/  MOV R138, 0xffffffff ;  /* 0xffffffff008a7802 */ /* 0x000fe40000000f00 */
[----:B------:R-:W-:Y:S02]  /*f2b0*/  MOV R120, 0xf2d0 ;  /* 0x0000f2d000787802 */ /* 0x000fe40000000f00 */
[----:B------:R-:W-:Y:S05]  /*f2c0*/  CALL.REL.NOINC `($__internal_90_$__cuda_sm70_shflsync_down) ;  /* 0x0000079000007944 */ /* 0x000fea0003c00000 */
[----:B01----:R-:W-:Y:S05]  /*f2d0*/  BRA `(.L_x_3892) ;  /* 0xffff8a6000007947 */ /* 0x003fea000383ffff */
.L_x_3803:
[----:B------:R-:W-:Y:S01]  /*f2e0*/  HFMA2.MMA R122, -RZ, RZ, 0, 9.5367431640625e-07 ;  /* 0x00000010ff7a7435 */ /* 0x000fe200000001ff */
[----:B------:R-:W-:-:S02]  /*f2f0*/  MOV R127, R131 ;  /* 0x00000083007f7202 */ /* 0x000fc40000000f00 */
[----:B------:R-:W-:Y:S02]  /*f300*/  MOV R123, 0x1f ;  /* 0x0000001f007b7802 */ /* 0x000fe40000000f00 */
[----:B0-----:R-:W-:Y:S02]  /*f310*/  MOV R138, 0xffffffff ;  /* 0xffffffff008a7802 */ /* 0x001fe40000000f00 */
[----:B------:R-:W-:Y:S02]  /*f320*/  MOV R120, 0xf340 ;  /* 0x0000f34000787802 */ /* 0x000fe40000000f00 */
[----:B-1234-:R-:W-:Y:S05]  /*f330*/  CALL.REL.NOINC `($__internal_90_$__cuda_sm70_shflsync_down) ;  /* 0x0000072000007944 */ /* 0x01efea0003c00000 */
[----:B-1----:R-:W-:Y:S01]  /*f340*/  MOV R124, R138 ;  /* 0x0000008a007c7202 */ /* 0x002fe20000000f00 */
[----:B0-----:R-:W-:Y:S05]  /*f350*/  BRA `(.L_x_3893) ;  /* 0xffff8b0000007947 */ /* 0x001fea000383ffff */
.L_x_3804:
[----:B------:R-:W-:Y:S01]  /*f360*/  HFMA2.MMA R122, -RZ, RZ, 0, 9.5367431640625e-07 ;  /* 0x00000010ff7a7435 */ /* 0x000fe200000001ff */
[----:B------:R-:W-:Y:S02]  /*f370*/  MOV R127, R130 ;  /* 0x00000082007f7202 */ /* 0x000fe40000000f00 */
[----:B------:R-:W-:Y:S02]  /*f380*/  MOV R123, 0x1f ;  /* 0x0000001f007b7802 */ /* 0x000fe40000000f00 */
[----:B0-----:R-:W-:-:S02]  /*f390*/  MOV R138, 0xffffffff ;  /* 0xffffffff008a7802 */ /* 0x001fc40000000f00 */
[----:B------:R-:W-:Y:S02]  /*f3a0*/  MOV R120, 0xf3c0 ;  /* 0x0000f3c000787802 */ /* 0x000fe40000000f00 */
[----:B-1234-:R-:W-:Y:S05]  /*f3b0*/  CALL.REL.NOINC `($__internal_90_$__cuda_sm70_shflsync_down) ;  /* 0x000006a000007944 */ /* 0x01efea0003c00000 */
[----:B0-----:R-:W-:Y:S01]  /*f3c0*/  HFMA2.MMA R122, -RZ, RZ, 0, 9.5367431640625e-07 ;  /* 0x00000010ff7a7435 */ /* 0x001fe200000001ff */
[----:B-1----:R-:W-:Y:S02]  /*f3d0*/  MOV R125, R138 ;  /* 0x0000008a007d7202 */ /* 0x002fe40000000f00 */
[----:B------:R-:W-:Y:S02]  /*f3e0*/  MOV R127, R129 ;  /* 0x00000081007f7202 */ /* 0x000fe40000000f00 */
[----:B------:R-:W-:Y:S02]  /*f3f0*/  MOV R123, 0x1f ;  /* 0x0000001f007b7802 */ /* 0x000fe40000000f00 */
[----:B------:R-:W-:Y:S02]  /*f400*/  MOV R138, 0xffffffff ;  /* 0xffffffff008a7802 */ /* 0x000fe40000000f00 */
[----:B------:R-:W-:Y:S02]  /*f410*/  MOV R120, 0xf430 ;  /* 0x0000f43000787802 */ /* 0x000fe40000000f00 */
[----:B------:R-:W-:Y:S05]  /*f420*/  CALL.REL.NOINC `($__internal_90_$__cuda_sm70_shflsync_down) ;  /* 0x0000063000007944 */ /* 0x000fea0003c00000 */
[----:B0-----:R-:W-:Y:S01]  /*f430*/  HFMA2.MMA R122, -RZ, RZ, 0, 9.5367431640625e-07 ;  /* 0x00000010ff7a7435 */ /* 0x001fe200000001ff */
[----:B-1----:R-:W-:-:S02]  /*f440*/  MOV R126, R138 ;  /* 0x0000008a007e7202 */ /* 0x002fc40000000f00 */
[----:B------:R-:W-:Y:S02]  /*f450*/  MOV R127, R128 ;  /* 0x00000080007f7202 */ /* 0x000fe40000000f00 */
[----:B------:R-:W-:Y:S02]  /*f460*/  MOV R123, 0x1f ;  /* 0x0000001f007b7802 */ /* 0x000fe40000000f00 */
[----:B------:R-:W-:Y:S02]  /*f470*/  MOV R138, 0xffffffff ;  /* 0xffffffff008a7802 */ /* 0x000fe40000000f00 */
[----:B------:R-:W-:Y:S02]  /*f480*/  MOV R120, 0xf4a0 ;  /* 0x0000f4a000787802 */ /* 0x000fe40000000f00 */
[----:B------:R-:W-:Y:S05]  /*f490*/  CALL.REL.NOINC `($__internal_90_$__cuda_sm70_shflsync_down) ;  /* 0x000005c000007944 */ /* 0x000fea0003c00000 */
[----:B01----:R-:W-:Y:S05]  /*f4a0*/  BRA `(.L_x_3894) ;  /* 0xffff89f000007947 */ /* 0x003fea000383ffff */
.L_x_3807:
[----:B------:R-:W-:Y:S01]  /*f4b0*/  HFMA2.MMA R123, -RZ, RZ, 0, 0 ;  /* 0x00000000ff7b7435 */ /* 0x000fe200000001ff */
[----:B-1----:R-:W-:Y:S02]  /*f4c0*/  MOV R124, R131 ;  /* 0x00000083007c7202 */ /* 0x002fe40000000f00 */
[----:B------:R-:W-:Y:S02]  /*f4d0*/  MOV R121, 0x1f ;  /* 0x0000001f00797802 */ /* 0x000fe40000000f00 */
[----:B------:R-:W-:-:S02]  /*f4e0*/  MOV R120, 0xffffffff ;  /* 0xffffffff00787802 */ /* 0x000fc40000000f00 */
[----:B------:R-:W-:Y:S02]  /*f4f0*/  MOV R122, 0xf510 ;  /* 0x0000f510007a7802 */ /* 0x000fe40000000f00 */
[----:B0-234-:R-:W-:Y:S05]  /*f500*/  CALL.REL.NOINC `($__internal_91_$__cuda_sm70_shflsync_idx_p) ;  /* 0x0000059000007944 */ /* 0x01dfea0003c00000 */
        /* <DEDUP_REMOVED lines=21> */
[----:B------:R-:W-:Y:S01]  /*f660*/  HFMA2.MMA R122, -RZ, RZ, 0, 5.9604644775390625e-08 ;  /* 0x00000001ff7a7435 */ /* 0x000fe200000001ff */
[----:B-1----:R-:W-:Y:S02]  /*f670*/  MOV R245, R121 ;  /* 0x0000007900f57202 */ /* 0x002fe40000000f00 */
[----:B------:R-:W-:Y:S02]  /*f680*/  MOV R127, R131 ;  /* 0x00000083007f7202 */ /* 0x000fe40000000f00 */
[----:B0-----:R-:W-:Y:S02]  /*f690*/  MOV R123, 0x1f ;  /* 0x0000001f007b7802 */ /* 0x001fe40000000f00 */
[----:B------:R-:W-:Y:S02]  /*f6a0*/  MOV R138, 0xffffffff ;  /* 0xffffffff008a7802 */ /* 0x000fe40000000f00 */
[----:B------:R-:W-:-:S02]  /*f6b0*/  MOV R120, 0xf6d0 ;  /* 0x0000f6d000787802 */ /* 0x000fc40000000f00 */
[----:B------:R-:W-:Y:S05]  /*f6c0*/  CALL.REL.NOINC `($__internal_90_$__cuda_sm70_shflsync_down) ;  /* 0x0000039000007944 */ /* 0x000fea0003c00000 */
[----:B0-----:R-:W-:Y:S01]  /*f6d0*/  HFMA2.MMA R122, -RZ, RZ, 0, 5.9604644775390625e-08 ;  /* 0x00000001ff7a7435 */ /* 0x001fe200000001ff */
[----:B-1----:R-:W-:-:S02]  /*f6e0*/  MOV R136, R138 ;  /* 0x0000008a00887202 */ /* 0x002fc40000000f00 */
[----:B------:R-:W-:Y:S02]  /*f6f0*/  MOV R127, R130 ;  /* 0x00000082007f7202 */ /* 0x000fe40000000f00 */
[----:B------:R-:W-:Y:S02]  /*f700*/  MOV R123, 0x1f ;  /* 0x0000001f007b7802 */ /* 0x000fe40000000f00 */
[----:B------:R-:W-:Y:S02]  /*f710*/  MOV R138, 0xffffffff ;  /* 0xffffffff008a7802 */ /* 0x000fe40000000f00 */
[----:B------:R-:W-:Y:S02]  /*f720*/  MOV R120, 0xf740 ;  /* 0x0000f74000787802 */ /* 0x000fe40000000f00 */
[----:B------:R-:W-:Y:S05]  /*f730*/  CALL.REL.NOINC `($__internal_90_$__cuda_sm70_shflsync_down) ;  /* 0x0000032000007944 */ /* 0x000fea0003c00000 */
[----:B0-----:R-:W-:Y:S01]  /*f740*/  HFMA2.MMA R122, -RZ, RZ, 0, 5.9604644775390625e-08 ;  /* 0x00000001ff7a7435 */ /* 0x001fe200000001ff */
[----:B-1----:R-:W-:Y:S02]  /*f750*/  MOV R137, R138 ;  /* 0x0000008a00897202 */ /* 0x002fe40000000f00 */
[----:B------:R-:W-:Y:S02]  /*f760*/  MOV R127, R129 ;  /* 0x00000081007f7202 */ /* 0x000fe40000000f00 */
[----:B------:R-:W-:-:S02]  /*f770*/  MOV R123, 0x1f ;  /* 0x0000001f007b7802 */ /* 0x000fc40000000f00 */
[----:B------:R-:W-:Y:S02]  /*f780*/  MOV R138, 0xffffffff ;  /* 0xffffffff008a7802 */ /* 0x000fe40000000f00 */
[----:B------:R-:W-:Y:S02]  /*f790*/  MOV R120, 0xf7b0 ;  /* 0x0000f7b000787802 */ /* 0x000fe40000000f00 */
[----:B------:R-:W-:Y:S05]  /*f7a0*/  CALL.REL.NOINC `($__internal_90_$__cuda_sm70_shflsync_down) ;  /* 0x000002b000007944 */ /* 0x000fea0003c00000 */
[----:B0-----:R-:W-:Y:S01]  /*f7b0*/  HFMA2.MMA R122, -RZ, RZ, 0, 5.9604644775390625e-08 ;  /* 0x00000001ff7a7435 */ /* 0x001fe200000001ff */
[----:B-1----:R-:W-:Y:S02]  /*f7c0*/  MOV R125, R138 ;  /* 0x0000008a007d7202 */ /* 0x002fe40000000f00 */
[----:B------:R-:W-:Y:S02]  /*f7d0*/  MOV R127, R128 ;  /* 0x00000080007f7202 */ /* 0x000fe40000000f00 */
[----:B------:R-:W-:Y:S02]  /*f7e0*/  MOV R123, 0x1f ;  /* 0x0000001f007b7802 */ /* 0x000fe40000000f00 */
[----:B------:R-:W-:Y:S02]  /*f7f0*/  MOV R138, 0xffffffff ;  /* 0xffffffff008a7802 */ /* 0x000fe40000000f00 */
[----:B------:R-:W-:-:S02]  /*f800*/  MOV R120, 0xf820 ;  /* 0x0000f82000787802 */ /* 0x000fc40000000f00 */
[----:B------:R-:W-:Y:S05]  /*f810*/  CALL.REL.NOINC `($__internal_90_$__cuda_sm70_shflsync_down) ;  /* 0x0000024000007944 */ /* 0x000fea0003c00000 */
[-C--:B------:R-:W-:Y:S01]  /*f820*/  FMUL.FTZ R242, R119, R246.reuse ;  /* 0x000000f677f27220 */ /* 0x080fe20000410000 */
[----:B0-----:R-:W-:Y:S01]  /*f830*/  HFMA2.MMA R123, -RZ, RZ, 0, 0 ;  /* 0x00000000ff7b7435 */ /* 0x001fe200000001ff */
[----:B------:R-:W-:Y:S01]  /*f840*/  FMUL.FTZ R210, R118, R246 ;  /* 0x000000f676d27220 */ /* 0x000fe20000410000 */
[----:B------:R-:W-:Y:S01]  /*f850*/  MOV R124, R116 ;  /* 0x00000074007c7202 */ /* 0x000fe20000000f00 */
[CC--:B------:R-:W-:Y:S01]  /*f860*/  FMUL.FTZ R244, R116.reuse, R246.reuse ;  /* 0x000000f674f47220 */ /* 0x0c0fe20000410000 */
[----:B------:R-:W-:Y:S01]  /*f870*/  MOV R121, 0x1f ;  /* 0x0000001f00797802 */ /* 0x000fe20000000f00 */
[-C--:B------:R-:W-:Y:S01]  /*f880*/  FMUL.FTZ R243, R116, R249.reuse ;  /* 0x000000f974f37220 */ /* 0x080fe20000410000 */
[----:B------:R-:W-:Y:S01]  /*f890*/  MOV R120, 0xffffffff ;  /* 0xffffffff00787802 */ /* 0x000fe20000000f00 */
[----:B------:R-:W-:Y:S01]  /*f8a0*/  FMUL.FTZ R246, R117, R246 ;  /* 0x000000f675f67220 */ /* 0x000fe20000410000 */
[----:B------:R-:W-:Y:S01]  /*f8b0*/  MOV R122, 0xf8f0 ;  /* 0x0000f8f0007a7802 */ /* 0x000fe20000000f00 */
[----:B------:R-:W-:-:S02]  /*f8c0*/  FFMA.FTZ R242, R118, R249, -R242 ;  /* 0x000000f976f27223 */ /* 0x000fc400000108f2 */
[----:B------:R-:W-:Y:S02]  /*f8d0*/  FFMA.FTZ R210, R119, R249, R210 ;  /* 0x000000f977d27223 */ /* 0x000fe400000100d2 */
[----:B-1----:R-:W-:Y:S05]  /*f8e0*/  CALL.REL.NOINC `($__internal_91_$__cuda_sm70_shflsync_idx_p) ;  /* 0x000001b000007944 */ /* 0x002fea0003c00000 */
        /* <DEDUP_REMOVED lines=23> */
        .weak           $__internal_90_$__cuda_sm70_shflsync_down
        .type           $__internal_90_$__cuda_sm70_shflsync_down,@function
        .size           $__internal_90_$__cuda_sm70_shflsync_down,($__internal_91_$__cuda_sm70_shflsync_idx_p - $__internal_90_$__cuda_sm70_shflsync_down)
$__internal_90_$__cuda_sm70_shflsync_down:
[----:B------:R-:W-:Y:S01]  /*fa60*/  HFMA2.MMA R121, -RZ, RZ, 0, 0 ;  /* 0x00000000ff797435 */ /* 0x000fe200000001ff */
[----:B------:R-:W-:Y:S04]  /*fa70*/  WARPSYNC R138 ;  /* 0x0000008a00007348 */ /* 0x000fe80003800000 */
[----:B------:R0:W1:Y:S01]  /*fa80*/  SHFL.DOWN PT, R138, R127, R122, R123 ;  /* 0x0800007a7f8a7389 */ /* 0x00006200000e007b */
[----:B------:R-:W-:Y:S05]  /*fa90*/  RET.REL.NODEC R120 `(_Z25selective_scan_bwd_kernelI32Selective_Scan_bwd_kernel_traitsILi128ELi16ELb1ELb1ELb1ELb1ELb0EfN3c107complexIfEEEEv12SSMParamsBwd) ;  /* 0xffff056078007950 */ /* 0x000fea0003c3ffff */
        .weak           $__internal_91_$__cuda_sm70_shflsync_idx_p
        .type           $__internal_91_$__cuda_sm70_shflsync_idx_p,@function
        .size           $__internal_91_$__cuda_sm70_shflsync_idx_p,($__internal_92_$__cuda_sm70_shflsync_up - $__internal_91_$__cuda_sm70_shflsync_idx_p)
$__internal_91_$__cuda_sm70_shflsync_idx_p:
[----:B------:R-:W-:Y:S01]  /*faa0*/  HFMA2.MMA R127, -RZ, RZ, 0, 0 ;  /* 0x00000000ff7f7435 */ /* 0x000fe200000001ff */
[----:B------:R-:W-:Y:S01]  /*fab0*/  MOV R126, R122 ;  /* 0x0000007a007e7202 */ /* 0x000fe20000000f00 */
[----:B------:R-:W-:Y:S04]  /*fac0*/  WARPSYNC R120 ;  /* 0x0000007800007348 */ /* 0x000fe80003800000 */
[----:B------:R0:W1:Y:S01]  /*fad0*/  SHFL.IDX PT, R121, R124, R123, R121 ;  /* 0x0000007b7c797389 */ /* 0x00006200000e0079 */
[----:B------:R-:W-:Y:S05]  /*fae0*/  RET.REL.NODEC R126 `(_Z25selective_scan_bwd_kernelI32Selective_Scan_bwd_kernel_traitsILi128ELi16ELb1ELb1ELb1ELb1ELb0EfN3c107complexIfEEEEv12SSMParamsBwd) ;  /* 0xffff05107e007950 */ /* 0x000fea0003c3ffff */
        .weak           $__internal_92_$__cuda_sm70_shflsync_up
        .type           $__internal_92_$__cuda_sm70_shflsync_up,@function
        .size           $__internal_92_$__cuda_sm70_shflsync_up,(.L_x_14527 - $__internal_92_$__cuda_sm70_shflsync_up)
$__internal_92_$__cuda_sm70_shflsync_up:
[----:B------:R-:W-:Y:S01]  /*faf0*/  MOV R121, 0x0 ;  /* 0x0000000000797802 */ /* 0x000fe20000000f00 */
[----:B------:R-:W-:Y:S04]  /*fb00*/  WARPSYNC R123 ;  /* 0x0000007b00007348 */ /* 0x000fe80003800000 */
[----:B------:R0:W1:Y:S01]  /*fb10*/  SHFL.UP PT, R123, R126, R125, R124 ;  /* 0x0400007d7e7b7389 */ /* 0x00006200000e007c */
[----:B------:R-:W-:Y:S05]  /*fb20*/  RET.REL.NODEC R120 `(_Z25selective_scan_bwd_kernelI32Selective_Scan_bwd_kernel_traitsILi128ELi16ELb1ELb1ELb1ELb1ELb0EfN3c107complexIfEEEEv12SSMParamsBwd) ;  /* 0xffff04d078007950 */ /* 0x000fea0003c3ffff */
.L_x_3896:
        /* <DEDUP_REMOVED lines=13> */
.L_x_14527:


//--------------------- .text._Z25selective_scan_bwd_kernelI32Selective_Scan_bwd_kernel_traitsILi128ELi16ELb1ELb1ELb1ELb1ELb1EfN3c107complexIfEEEEv12SSMParamsBwd --------------------------
	.section	.text._Z25selective_scan_bwd_kernelI32Selective_Scan_bwd_kernel_traitsILi128ELi16ELb1ELb1ELb1ELb1ELb1EfN3c107complexIfEEEEv12SSMParamsBwd,"ax",@progbits
	.sectioninfo	@"SHI_REGISTERS=254"
	.align	128
        .global         _Z25selective_scan_bwd_kernelI32Selective_Scan_bwd_kernel_traitsILi128ELi16ELb1ELb1ELb1ELb1ELb1EfN3c107complexIfEEEEv12SSMParamsBwd
        .type           _Z25selective_scan_bwd_kernelI32Selective_Scan_bwd_kernel_traitsILi128ELi16ELb1ELb1ELb1ELb1ELb1EfN3c107complexIfEEEEv12SSMParamsBwd,@function
        .size           _Z25selective_scan_bwd_kernelI32Selective_Scan_bwd_kernel_traitsILi128ELi16ELb1ELb1ELb1ELb1ELb1EfN3c107complexIfEEEEv12SSMParamsBwd,(.L_x_14530 - _Z25selective_scan_bwd_kernelI32Selective_Scan_bwd_kernel_traitsILi128ELi16ELb1ELb1ELb1ELb1ELb1EfN3c107complexIfEEEEv12SSMParamsBwd)
        .other          _Z25selective_scan_bwd_kernelI32Selective_Scan_bwd_kernel_traitsILi128ELi16ELb1ELb1ELb1ELb1ELb1EfN3c107complexIfEEEEv12SSMParamsBwd,@"STO_CUDA_ENTRY STV_DEFAULT"
_Z25selective_scan_bwd_kernelI32Selective_Scan_bwd_kernel_traitsILi128ELi16ELb1ELb1ELb1ELb1ELb1EfN3c107complexIfEEEEv12SSMParamsBwd:
.text._Z25selective_scan_bwd_kernelI32Selective_Scan_bwd_kernel_traitsILi128ELi16ELb1ELb1ELb1ELb1ELb1EfN3c107complexIfEEEEv12SSMParamsBwd:
        /* <DEDUP_REMOVED lines=133> */
[----:B------:R-:W-:Y:S02]  /*0850*/  UIADD3 UR7, UR7, UR16, URZ ;  /* 0x0000001007077290 */ /* 0x000fe4000fffe03f */
[----:B------:R-:W-:Y:S02]  /*0860*/  UIADD3 UR16, UP1, UR33, UR22, URZ ;  /* 0x0000001621107290 */ /* 0x000fe4000ff3e03f */
[----:B------:R-:W-:Y:S02]  /*0870*/  ULDC.64 UR24, c[0x0][0x1c8] ;  /* 0x0000720000187ab9 */ /* 0x000fe40000000a00 */
[----:B------:R-:W-:Y:S02]  /*0880*/  USHF.R.S32.HI UR34, URZ, 0x1f, UR33 ;  /* 0x0000001f3f227899 */ /* 0x000fe40008011421 */
[----:B------:R-:W-:Y:S02]  /*0890*/  UIADD3 UR22, UR23, UR8, URZ ;  /* 0x0000000817167290 */ /* 0x000fe4000fffe03f */
[----:B------:R-:W-:-:S02]  /*08a0*/  ULDC.64 UR4, c[0x0][0x228] ;  /* 0x00008a0000047ab9 */ /* 0x000fc40000000a00 */
[----:B------:R-:W-:Y:S02]  /*08b0*/  UIMAD UR35, UR15, UR24, URZ ;  /* 0x000000180f2372a4 */ /* 0x000fe4000f8e023f */
[----:B------:R-:W-:Y:S02]  /*08c0*/  ULEA UR8, UP2, UR16, UR4, 0x2 ;  /* 0x0000000410087291 */ /* 0x000fe4000f84103f */
[----:B------:R-:W-:Y:S02]  /*08d0*/  UIADD3.X UR4, UR34, UR22, URZ, UP1, !UPT ;  /* 0x0000001622047290 */ /* 0x000fe40008ffe43f */
[----:B------:R-:W-:Y:S02]  /*08e0*/  UIMAD.WIDE.U32 UR22, UR14, UR24, UR6 ;  /* 0x000000180e1672a5 */ /* 0x000fe4000f8e0006 */
[----:B------:R-:W-:Y:S02]  /*08f0*/  UIMAD UR25, UR14, UR25, UR35 ;  /* 0x000000190e1972a4 */ /* 0x000fe4000f8e0223 */
[----:B------:R-:W-:-:S02]  /*0900*/  UIADD3 UR33, UP1, UR33, UR22, URZ ;  /* 0x0000001621217290 */ /* 0x000fc4000ff3e03f */
[----:B------:R-:W-:Y:S02]  /*0910*/  UIADD3 UR23, UR23, UR25, URZ ;  /* 0x0000001917177290 */ /* 0x000fe4000fffe03f */
[----:B------:R-:W-:Y:S02]  /*0920*/  ULEA.HI.X UR24, UR16, UR5, UR4, 0x2, UP2 ;  /* 0x0000000510187291 */ /* 0x000fe400090f1404 */
[----:B------:R-:W-:Y:S02]  /*0930*/  ULDC.64 UR6, c[0x0][0x230] ;  /* 0x00008c0000067ab9 */ /* 0x000fe40000000a00 */
        /* <DEDUP_REMOVED lines=26> */
[----:B------:R-:W-:Y:S02]  /*0ae0*/  UMOV UR32, UR20 ;  /* 0x0000001400207c82 */ /* 0x000fe40008000000 */
[----:B------:R-:W-:Y:S02]  /*0af0*/  UMOV UR33, UR21 ;  /* 0x0000001500217c82 */ /* 0x000fe40008000000 */
[----:B------:R-:W-:Y:S02]  /*0b00*/  UMOV UR18, UR9 ;  /* 0x0000000900127c82 */ /* 0x000fe40008000000 */
[----:B------:R-:W-:Y:S02]  /*0b10*/  UMOV UR20, UR8 ;  /* 0x0000000800147c82 */ /* 0x000fe40008000000 */
[----:B------:R-:W-:Y:S02]  /*0b20*/  UMOV UR21, UR24 ;  /* 0x0000001800157c82 */ /* 0x000fe40008000000 */
[----:B------:R-:W-:Y:S01]  /*0b30*/  UMOV UR6, URZ ;  /* 0x0000003f00067c82 */ /* 0x000fe20008000000 */
[----:B---3--:R-:W-:-:S04]  /*0b40*/  SHF.R.S32.HI R3, RZ, 0x1f, R0 ;  /* 0x0000001fff037819 */ /* 0x008fc80000011400 */
[----:B------:R-:W-:-:S04]  /*0b50*/  LEA.HI R3, R3, R0, RZ, 0x5 ;  /* 0x0000000003037211 */ /* 0x000fc800078f28ff */
[----:B0-----:R-:W-:Y:S02]  /*0b60*/  SHF.R.S32.HI R154, RZ, 0x5, R3 ;  /* 0x00000005ff9a7819 */ /* 0x001fe40000011403 */
.L_x_4033:
        /* <DEDUP_REMOVED lines=37> */
[----:B------:R-:W2:Y:S04]  /*0dc0*/  LDS.128 R40, [R4.X16+0x10] ;  /* 0x0000100004287984 */ /* 0x000ea8000000cc00 */
[----:B------:R-:W1:Y:S04]  /*0dd0*/  LDS.128 R16, [R4.X16+0x20] ;  /* 0x0000200004107984 */ /* 0x000e68000000cc00 */
[----:B------:R-:W-:Y:S04]  /*0de0*/  LDS.128 R24, [R4.X16+0x30] ;  /* 0x0000300004187984 */ /* 0x000fe8000000cc00 */
[----:B------:R-:W1:Y:S04]  /*0df0*/  LDS.128 R44, [R4.X16] ;  /* 0x00000000042c7984 */ /* 0x000e68000000cc00 */
        /* <DEDUP_REMOVED lines=10> */
[----:B------:R-:W-:Y:S01]  /*0ea0*/  BSSY B0, `(.L_x_3898) ;  /* 0x0000032000007945 */ /* 0x000fe20003800000 */
[----:B------:R-:W-:Y:S01]  /*0eb0*/  FADD.FTZ R8, R43, UR5 ;  /* 0x000000052b087e21 */ /* 0x000fe20008010000 */
[----:B------:R-:W-:Y:S01]  /*0ec0*/  FSETP.GTU.FTZ.AND P6, PT, R5, 20, PT ;  /* 0x41a000000500780b */ /* 0x000fe20003fdc000 */
[----:B-1----:R-:W-:Y:S01]  /*0ed0*/  FADD.FTZ R9, R16, UR5 ;  /* 0x0000000510097e21 */ /* 0x002fe20008010000 */
[----:B------:R-:W-:Y:S01]  /*0ee0*/  FSETP.GTU.FTZ.AND P0, PT, R6, 20, PT ;  /* 0x41a000000600780b */ /* 0x000fe20003f1c000 */
[----:B0-----:R-:W-:Y:S01]  /*0ef0*/  FADD.FTZ R10, R44, UR5 ;  /* 0x000000052c0a7e21 */ /* 0x001fe20008010000 */
[----:B------:R-:W-:Y:S01]  /*0f00*/  FSETP.GTU.FTZ.AND P1, PT, R7, 20, PT ;  /* 0x41a000000700780b */ /* 0x000fe20003f3c000 */
[----:B------:R-:W-:Y:S01]  /*0f10*/  FADD.FTZ R11, R45, UR5 ;  /* 0x000000052d0b7e21 */ /* 0x000fe20008010000 */
[----:B------:R-:W-:-:S02]  /*0f20*/  FSETP.GTU.FTZ.AND P2, PT, R8, 20, PT ;  /* 0x41a000000800780b */ /* 0x000fc40003f5c000 */
[----:B------:R-:W-:Y:S02]  /*0f30*/  FSETP.GTU.FTZ.AND P4, PT, R10, 20, PT ;  /* 0x41a000000a00780b */ /* 0x000fe40003f9c000 */
[----:B------:R-:W-:Y:S02]  /*0f40*/  FSETP.GTU.FTZ.AND P3, PT, R9, 20, PT ;  /* 0x41a000000900780b */ /* 0x000fe40003f7c000 */
[----:B------:R-:W-:Y:S01]  /*0f50*/  FSETP.GTU.FTZ.AND P5, PT, R11, 20, PT ;  /* 0x41a000000b00780b */ /* 0x000fe20003fbc000 */
[----:B-----5:R0:W-:Y:S04]  /*0f60*/  STS.128 [R3.X16], R12 ;  /* 0x0000000c03007388 */ /* 0x0201e8000000cc00 */
[----:B--2---:R1:W-:Y:S04]  /*0f70*/  STS.128 [R3.X16+0x200], R28 ;  /* 0x0002001c03007388 */ /* 0x0043e8000000cc00 */
[----:B---3--:R1:W-:Y:S04]  /*0f80*/  STS.128 [R3.X16+0x400], R32 ;  /* 0x0004002003007388 */ /* 0x0083e8000000cc00 */
[----:B----4-:R1:W-:Y:S01]  /*0f90*/  STS.128 [R3.X16+0x600], R36 ;  /* 0x0006002403007388 */ /* 0x0103e2000000cc00 */
[----:B0-----:R-:W-:Y:S01]  /*0fa0*/  FADD.FTZ R12, R46, UR5 ;  /* 0x000000052e0c7e21 */ /* 0x001fe20008010000 */
[----:B------:R-:W-:-:S06]  /*0fb0*/  NOP ;  /* 0x0000000000007918 */ /* 0x000fcc0000000000 */
        /* <DEDUP_REMOVED lines=32> */
.L_x_3899:
[----:B------:R-:W-:Y:S05]  /*11c0*/  BSYNC B0 ;  /* 0x0000000000007941 */ /* 0x000fea0003800000 */
.L_x_3898:
        /* <DEDUP_REMOVED lines=35> */
.L_x_3901:
[----:B------:R-:W-:Y:S05]  /*1400*/  BSYNC B0 ;  /* 0x0000000000007941 */ /* 0x000fea0003800000 */
.L_x_3900:
        /* <DEDUP_REMOVED lines=35> */
.L_x_3903:
[----:B------:R-:W-:Y:S05]  /*1640*/  BSYNC B0 ;  /* 0x0000000000007941 */ /* 0x000fea0003800000 */
.L_x_3902:
        /* <DEDUP_REMOVED lines=35> */
.L_x_3905:
[----:B------:R-:W-:Y:S05]  /*1880*/  BSYNC B0 ;  /* 0x0000000000007941 */ /* 0x000fea0003800000 */
.L_x_3904:
        /* <DEDUP_REMOVED lines=35> */
.L_x_3907:
[----:B------:R-:W-:Y:S05]  /*1ac0*/  BSYNC B0 ;  /* 0x0000000000007941 */ /* 0x000fea0003800000 */
.L_x_3906:
        /* <DEDUP_REMOVED lines=35> */
.L_x_3909:
[----:B------:R-:W-:Y:S05]  /*1d00*/  BSYNC B0 ;  /* 0x0000000000007941 */ /* 0x000fea0003800000 */
.L_x_3908:
        /* <DEDUP_REMOVED lines=35> */
.L_x_3911:
[----:B------:R-:W-:Y:S05]  /*1f40*/  BSYNC B0 ;  /* 0x0000000000007941 */ /* 0x000fea0003800000 */
.L_x_3910:
        /* <DEDUP_REMOVED lines=35> */
.L_x_3913:
[----:B------:R-:W-:Y:S05]  /*2180*/  BSYNC B0 ;  /* 0x0000000000007941 */ /* 0x000fea0003800000 */
.L_x_3912:
        /* <DEDUP_REMOVED lines=35> */
.L_x_3915:
[----:B------:R-:W-:Y:S05]  /*23c0*/  BSYNC B0 ;  /* 0x0000000000007941 */ /* 0x000fea0003800000 */
.L_x_3914:
[----:B------:R-:W-:Y:S01]  /*23d0*/  BSSY B0, `(.L_x_3916) ;  /* 0x0000022000007945 */ /* 0x000fe20003800000 */
[----:B------:R-:W-:Y:S01]  /*23e0*/  FSETP.GTU.FTZ.AND P3, PT, R20, 20, PT ;  /* 0x41a000001400780b */ /* 0x000fe20003f7c000 */
[----:B------:R-:W-:Y:S07]  /*23f0*/  @P4 BRA `(.L_x_3917) ;  /* 0x000001f000004947 */ /* 0x000fee0003800000 */
        /* <DEDUP_REMOVED lines=31> */
.L_x_3917:
[----:B------:R-:W-:Y:S05]  /*25f0*/  BSYNC B0 ;  /* 0x0000000000007941 */ /* 0x000fea0003800000 */
.L_x_3916:
[----:B------:R-:W-:Y:S01]  /*2600*/  BSSY B0, `(.L_x_3918) ;  /* 0x0000021000007945 */ /* 0x000fe20003800000 */
        /* <DEDUP_REMOVED lines=32> */
.L_x_3919:
[----:B------:R-:W-:Y:S05]  /*2810*/  BSYNC B0 ;  /* 0x0000000000007941 */ /* 0x000fea0003800000 */
.L_x_3918:
        /* <DEDUP_REMOVED lines=33> */
.L_x_3921:
[----:B------:R-:W-:Y:S05]  /*2a30*/  BSYNC B0 ;  /* 0x0000000000007941 */ /* 0x000fea0003800000 */
.L_x_3920:
        /* <DEDUP_REMOVED lines=33> */
.L_x_3923:
[----:B------:R-:W-:Y:S05]  /*2c50*/  BSYNC B0 ;  /* 0x0000000000007941 */ /* 0x000fea0003800000 */
.L_x_3922:
        /* <DEDUP_REMOVED lines=33> */
.L_x_3925:
[----:B------:R-:W-:Y:S05]  /*2e70*/  BSYNC B0 ;  /* 0x0000000000007941 */ /* 0x000fea0003800000 */
.L_x_3924:
        /* <DEDUP_REMOVED lines=33> */
.L_x_3927:
[----:B------:R-:W-:Y:S05]  /*3090*/  BSYNC B0 ;  /* 0x0000000000007941 */ /* 0x000fea0003800000 */
.L_x_3926:
        /* <DEDUP_REMOVED lines=33> */
.L_x_3929:
[----:B------:R-:W-:Y:S05]  /*32b0*/  BSYNC B0 ;  /* 0x0000000000007941 */ /* 0x000fea0003800000 */
.L_x_3928:
[----:B------:R-:W-:Y:S01]  /*32c0*/  ULEA UR34, UR24, 0xfffff800, 0xb ;  /* 0xfffff80018227891 */ /* 0x000fe2000f8e583f */
[----:B-1----:R-:W-:Y:S01]  /*32d0*/  LDS.128 R32, [R4.X16+0x10] ;  /* 0x0000100004207984 */ /* 0x002fe2000000cc00 */
        /* <DEDUP_REMOVED lines=20> */
[----:B------:R-:W-:Y:S04]  /*3420*/  BAR.SYNC.DEFER_BLOCKING 0x0 ;  /* 0x0000000000007b1d */ /* 0x000fe80000010000 */
[----:B------:R-:W-:Y:S01]  /*3430*/  IMAD.WIDE R40, R22, 0x10, R40 ;  /* 0x0000001016287825 */ /* 0x000fe200078e0228 */
[----:B------:R-:W-:Y:S02]  /*3440*/  UIMAD UR7, UR13, UR36, URZ ;  /* 0x000000240d0772a4 */ /* 0x000fe4000f8e023f */
[----:B------:R-:W-:Y:S02]  /*3450*/  ULDC.64 UR8, c[0x0][0x208] ;  /* 0x0000820000087ab9 */ /* 0x000fe40000000a00 */
[----:B------:R-:W2:Y:S04]  /*3460*/  LDG.E.128 R48, [R40.64] ;  /* 0x0000001a28307981 */ /* 0x000ea8000c1e1d00 */
[----:B------:R-:W3:Y:S04]  /*3470*/  LDG.E.128 R64, [R40.64+0x200] ;  /* 0x0002001a28407981 */ /* 0x000ee8000c1e1d00 */
[----:B------:R-:W4:Y:S04]  /*3480*/  LDG.E.128 R84, [R40.64+0x400] ;  /* 0x0004001a28547981 */ /* 0x000f28000c1e1d00 */
[----:B------:R-:W5:Y:S01]  /*3490*/  LDG.E.128 R88, [R40.64+0x600] ;  /* 0x0006001a28587981 */ /* 0x000f62000c1e1d00 */
[----:B------:R-:W-:-:S02]  /*34a0*/  UIMAD UR7, UR12, UR37, UR7 ;  /* 0x000000250c0772a4 */ /* 0x000fc4000f8e0207 */
        /* <DEDUP_REMOVED lines=12> */
[----:B--2---:R0:W-:Y:S04]  /*3570*/  STS.128 [R3.X16], R48 ;  /* 0x0000003003007388 */ /* 0x0041e8000000cc00 */
[----:B------:R-:W-:Y:S01]  /*3580*/  IMAD.WIDE R52, R22, 0x10, R52 ;  /* 0x0000001016347825 */ /* 0x000fe200078e0234 */
[----:B---3--:R1:W-:Y:S04]  /*3590*/  STS.128 [R3.X16+0x200], R64 ;  /* 0x0002004003007388 */ /* 0x0083e8000000cc00 */
[----:B----4-:R2:W-:Y:S04]  /*35a0*/  STS.128 [R3.X16+0x400], R84 ;  /* 0x0004005403007388 */ /* 0x0105e8000000cc00 */
[----:B-----5:R3:W-:Y:S01]  /*35b0*/  STS.128 [R3.X16+0x600], R88 ;  /* 0x0006005803007388 */ /* 0x0207e2000000cc00 */
[----:B------:R-:W-:-:S06]  /*35c0*/  NOP ;  /* 0x0000000000007918 */ /* 0x000fcc0000000000 */
[----:B------:R-:W4:Y:S01]  /*35d0*/  LDS.128 R60, [R4.X16] ;  /* 0x00000000043c7984 */ /* 0x000f22000000cc00 */
[----:B------:R-:W-:Y:S01]  /*35e0*/  LEA R21, R2, R21, 0x2 ;  /* 0x0000001502157211 */ /* 0x000fe200078e10ff */
[----:B------:R-:W-:Y:S02]  /*35f0*/  UIMAD UR7, UR13, UR36, URZ ;  /* 0x000000240d0772a4 */ /* 0x000fe4000f8e023f */
[----:B------:R-:W3:Y:S01]  /*3600*/  LDS.128 R56, [R4.X16+0x10] ;  /* 0x0000100004387984 */ /* 0x000ee2000000cc00 */
[----:B------:R-:W-:-:S03]  /*3610*/  ULDC.64 UR8, c[0x0][0x2f0] ;  /* 0x0000bc0000087ab9 */ /* 0x000fc60000000a00 */
[----:B------:R-:W2:Y:S04]  /*3620*/  LDS.128 R44, [R4.X16+0x20] ;  /* 0x00002000042c7984 */ /* 0x000ea8000000cc00 */
[----:B------:R-:W3:Y:S04]  /*3630*/  LDS.128 R40, [R4.X16+0x30] ;  /* 0x0000300004287984 */ /* 0x000ee8000000cc00 */
[----:B------:R-:W-:Y:S06]  /*3640*/  BAR.SYNC.DEFER_BLOCKING 0x0 ;  /* 0x0000000000007b1d */ /* 0x000fec0000010000 */
[----:B0-----:R3:W5:Y:S04]  /*3650*/  LDG.E.128 R48, [R52.64] ;  /* 0x0000001a34307981 */ /* 0x001768000c1e1d00 */
        /* <DEDUP_REMOVED lines=8> */
[----:B------:R-:W-:Y:S01]  /*36e0*/  ISETP.NE.U32.AND P0, PT, RZ, c[0x0][0x270], PT ;  /* 0x00009c00ff007a0c */ /* 0x000fe20003f05070 */
[----:B------:R-:W1:Y:S01]  /*36f0*/  MUFU.EX2 R54, R54 ;  /* 0x0000003600367308 */ /* 0x000e620000000800 */
[----:B------:R-:W-:Y:S01]  /*3700*/  FMUL.FTZ R92, R63, -1.4426950216293334961 ;  /* 0xbfb8aa3b3f5c7820 */ /* 0x000fe20000410000 */
[----:B------:R-:W-:Y:S01]  /*3710*/  UIADD3 UR37, UR37, UR7, URZ ;  /* 0x0000000725257290 */ /* 0x000fe2000fffe03f */
[----:B0-----:R-:W-:Y:S01]  /*3720*/  FMUL.FTZ R52, R57, -1.4426950216293334961 ;  /* 0xbfb8aa3b39347820 */ /* 0x001fe20000410000 */
[----:B------:R-:W-:Y:S01]  /*3730*/  UIMAD UR7, UR11, UR8, URZ ;  /* 0x000000080b0772a4 */ /* 0x000fe2000f8e023f */
[----:B------:R-:W-:Y:S01]  /*3740*/  FMUL.FTZ R93, R56, -1.4426950216293334961 ;  /* 0xbfb8aa3b385d7820 */ /* 0x000fe20000410000 */
[----:B------:R-:W-:Y:S01]  /*3750*/  ISETP.NE.AND.EX P0, PT, RZ, c[0x0][0x274], PT, P0 ;  /* 0x00009d00ff007a0c */ /* 0x000fe20003f05300 */
[----:B------:R-:W-:Y:S01]  /*3760*/  FMUL.FTZ R53, R58, -1.4426950216293334961 ;  /* 0xbfb8aa3b3a357820 */ /* 0x000fe20000410000 */
[----:B------:R-:W0:Y:S01]  /*3770*/  MUFU.EX2 R55, R55 ;  /* 0x0000003700377308 */ /* 0x000e220000000800 */
[----:B------:R-:W-:Y:S01]  /*3780*/  FMUL.FTZ R95, R59, -1.4426950216293334961 ;  /* 0xbfb8aa3b3b5f7820 */ /* 0x000fe20000410000 */
[----:B------:R-:W-:Y:S01]  /*3790*/  UIMAD UR7, UR10, UR9, UR7 ;  /* 0x000000090a0772a4 */ /* 0x000fe2000f8e0207 */
[----:B------:R-:W-:Y:S01]  /*37a0*/  FMUL.FTZ R98, R47, -1.4426950216293334961 ;  /* 0xbfb8aa3b2f627820 */ /* 0x000fe20000410000 */
[----:B------:R-:W-:Y:S01]  /*37b0*/  UIMAD.WIDE.U32 UR8, UR10, UR8, UR36 ;  /* 0x000000080a0872a5 */ /* 0x000fe2000f8e0024 */
[----:B------:R-:W-:-:S02]  /*37c0*/  FMUL.FTZ R97, R44, -1.4426950216293334961 ;  /* 0xbfb8aa3b2c617820 */ /* 0x000fc40000410000 */
[----:B------:R-:W-:Y:S01]  /*37d0*/  FMUL.FTZ R102, R41, -1.4426950216293334961 ;  /* 0xbfb8aa3b29667820 */ /* 0x000fe20000410000 */
[----:B------:R-:W-:Y:S01]  /*37e0*/  MUFU.EX2 R52, R52 ;  /* 0x0000003400347308 */ /* 0x000fe20000000800 */
[----:B-1----:R-:W-:Y:S01]  /*37f0*/  FADD.FTZ R54, R54, 1 ;  /* 0x3f80000036367421 */ /* 0x002fe20000010000 */
[----:B------:R-:W-:Y:S01]  /*3800*/  ULDC.64 UR36, c[0x0][0x338] ;  /* 0x0000ce0000247ab9 */ /* 0x000fe20000000a00 */
[----:B------:R-:W-:Y:S01]  /*3810*/  FMUL.FTZ R103, R43, -1.4426950216293334961 ;  /* 0xbfb8aa3b2b677820 */ /* 0x000fe20000410000 */
[----:B------:R-:W-:Y:S02]  /*3820*/  UIADD3 UR9, UR9, UR7, URZ ;  /* 0x0000000709097290 */ /* 0x000fe4000fffe03f */
[----:B------:R-:W-:Y:S02]  /*3830*/  ULEA UR7, UP0, UR8, UR36, 0x2 ;  /* 0x0000002408077291 */ /* 0x000fe4000f80103f */
[----:B------:R-:W1:Y:S01]  /*3840*/  MUFU.EX2 R23, R23 ;  /* 0x0000001700177308 */ /* 0x000e620000000800 */
[----:B0-----:R-:W-:Y:S01]  /*3850*/  FADD.FTZ R55, R55, 1 ;  /* 0x3f80000037377421 */ /* 0x001fe20000010000 */
[----:B------:R-:W-:-:S06]  /*3860*/  ULEA.HI.X UR8, UR8, UR37, UR9, 0x2, UP0 ;  /* 0x0000002508087291 */ /* 0x000fcc00080f1409 */
[----:B------:R0:W4:Y:S08]  /*3870*/  MUFU.EX2 R94, R92 ;  /* 0x0000005c005e7308 */ /* 0x0001300000000800 */
[----:B------:R4:W4:Y:S01]  /*3880*/  MUFU.EX2 R96, R93 ;  /* 0x0000005d00607308 */ /* 0x0009220000000800 */
[----:B0-----:R-:W-:Y:S02]  /*3890*/  FMUL.FTZ R92, R45, -1.4426950216293334961 ;  /* 0xbfb8aa3b2d5c7820 */ /* 0x001fe40000410000 */
[----:B-1----:R-:W-:-:S05]  /*38a0*/  FADD.FTZ R23, R23, 1 ;  /* 0x3f80000017177421 */ /* 0x002fca0000010000 */
[----:B------:R0:W1:Y:S01]  /*38b0*/  MUFU.EX2 R99, R53 ;  /* 0x0000003500637308 */ /* 0x0000620000000800 */
[----:B----4-:R-:W-:Y:S02]  /*38c0*/  FMUL.FTZ R93, R46, -1.4426950216293334961 ;  /* 0xbfb8aa3b2e5d7820 */ /* 0x010fe40000410000 */
[----:B------:R-:W-:-:S05]  /*38d0*/  FADD.FTZ R94, R94, 1 ;  /* 0x3f8000005e5e7421 */ /* 0x000fca0000010000 */
[----:B------:R-:W-:Y:S01]  /*38e0*/  MUFU.EX2 R100, R95 ;  /* 0x0000005f00647308 */ /* 0x000fe20000000800 */
[----:B0-----:R-:W-:Y:S02]  /*38f0*/  FMUL.FTZ R53, R40, -1.4426950216293334961 ;  /* 0xbfb8aa3b28357820 */ /* 0x001fe40000410000 */
[----:B------:R-:W-:-:S05]  /*3900*/  FADD.FTZ R96, R96, 1 ;  /* 0x3f80000060607421 */ /* 0x000fca0000010000 */
[----:B------:R-:W0:Y:S01]  /*3910*/  MUFU.EX2 R105, R92 ;  /* 0x0000005c00697308 */ /* 0x000e220000000800 */
[----:B-1----:R-:W-:-:S07]  /*3920*/  FADD.FTZ R99, R99, 1 ;  /* 0x3f80000063637421 */ /* 0x002fce0000010000 */
[----:B------:R1:W4:Y:S08]  /*3930*/  MUFU.EX2 R110, R98 ;  /* 0x00000062006e7308 */ /* 0x0003300000000800 */
[----:B------:R-:W4:Y:S01]  /*3940*/  MUFU.EX2 R115, R53 ;  /* 0x0000003500737308 */ /* 0x000f220000000800 */
[----:B-1----:R-:W-:Y:S02]  /*3950*/  FADD.FTZ R98, R52, 1 ;  /* 0x3f80000034627421 */ /* 0x002fe40000010000 */
[----:B0-----:R-:W-:-:S05]  /*3960*/  FADD.FTZ R105, R105, 1 ;  /* 0x3f80000069697421 */ /* 0x001fca0000010000 */
[----:B------:R-:W-:Y:S01]  /*3970*/  MUFU.RCP R92, R54 ;  /* 0x00000036005c7308 */ /* 0x000fe20000001000 */
[----:B----4-:R-:W-:-:S07]  /*3980*/  FADD.FTZ R110, R110, 1 ;  /* 0x3f8000006e6e7421 */ /* 0x010fce0000010000 */
[----:B------:R-:W-:Y:S01]  /*3990*/  MUFU.RCP R95, R55 ;  /* 0x00000037005f7308 */ /* 0x000fe20000001000 */
[----:B------:R-:W-:-:S07]  /*39a0*/  FADD.FTZ R115, R115, 1 ;  /* 0x3f80000073737421 */ /* 0x000fce0000010000 */
[----:B------:R0:W-:Y:S08]  /*39b0*/  MUFU.EX2 R101, R97 ;  /* 0x0000006100657308 */ /* 0x0001f00000000800 */
[----:B------:R-:W1:Y:S01]  /*39c0*/  MUFU.EX2 R109, R93 ;  /* 0x0000005d006d7308 */ /* 0x000e620000000800 */
[----:B0-----:R-:W-:-:S07]  /*39d0*/  FMUL.FTZ R97, R42, -1.4426950216293334961 ;  /* 0xbfb8aa3b2a617820 */ /* 0x001fce0000410000 */
[----:B------:R0:W4:Y:S08]  /*39e0*/  MUFU.RCP R93, R23 ;  /* 0x00000017005d7308 */ /* 0x0001300000001000 */
[----:B------:R-:W4:Y:S01]  /*39f0*/  MUFU.EX2 R117, R97 ;  /* 0x0000006100757308 */ /* 0x000f220000000800 */
[----:B0-----:R-:W-:Y:S01]  /*3a00*/  MOV R23, c[0x0][0x16c] ;  /* 0x00005b0000177a02 */ /* 0x001fe20000000f00 */
[----:B-1----:R-:W-:-:S03]  /*3a10*/  FADD.FTZ R109, R109, 1 ;  /* 0x3f8000006d6d7421 */ /* 0x002fc60000010000 */
[----:B------:R-:W-:-:S03]  /*3a20*/  ISETP.GE.AND P1, PT, R23, 0x1, PT ;  /* 0x000000011700780c */ /* 0x000fc60003f26270 */
[----:B------:R0:W-:Y:S01]  /*3a30*/  MUFU.RCP R97, R96 ;  /* 0x0000006000617308 */ /* 0x0001e20000001000 */
[----:B----4-:R-:W-:-:S07]  /*3a40*/  FADD.FTZ R23, -R93, 1 ;  /* 0x3f8000005d177421 */ /* 0x010fce0000010100 */
[----:B------:R-:W-:Y:S01]  /*3a50*/  MUFU.RCP R94, R94 ;  /* 0x0000005e005e7308 */ /* 0x000fe20000001000 */
[----:B0-----:R-:W-:Y:S02]  /*3a60*/  FADD.FTZ R96, R100, 1 ;  /* 0x3f80000064607421 */ /* 0x001fe40000010000 */
[----:B------:R-:W-:Y:S02]  /*3a70*/  FMUL.FTZ R100, R61, R92 ;  /* 0x0000005c3d647220 */ /* 0x000fe40000410000 */
[----:B------:R-:W-:-:S03]  /*3a80*/  FADD.FTZ R117, R117, 1 ;  /* 0x3f80000075757421 */ /* 0x000fc60000010000 */
[----:B------:R-:W0:Y:S08]  /*3a90*/  MUFU.RCP R98, R98 ;  /* 0x0000006200627308 */ /* 0x000e300000001000 */
[----:B------:R-:W1:Y:S08]  /*3aa0*/  MUFU.RCP R99, R99 ;  /* 0x0000006300637308 */ /* 0x000e700000001000 */
[----:B------:R-:W4:Y:S01]  /*3ab0*/  MUFU.RCP R96, R96 ;  /* 0x0000006000607308 */ /* 0x000f220000001000 */
[----:B0-----:R-:W-:-:S07]  /*3ac0*/  FMUL.FTZ R104, R57, R98 ;  /* 0x0000006239687220 */ /* 0x001fce0000410000 */
[----:B------:R0:W4:Y:S01]  /*3ad0*/  MUFU.EX2 R116, R102 ;  /* 0x0000006600747308 */ /* 0x0001220000000800 */
[----:B-1----:R-:W-:-:S07]  /*3ae0*/  FMUL.FTZ R107, R58, R99 ;  /* 0x000000633a6b7220 */ /* 0x002fce0000410000 */
[----:B------:R1:W1:Y:S01]  /*3af0*/  MUFU.EX2 R119, R103 ;  /* 0x0000006700777308 */ /* 0x0002620000000800 */
[----:B0-----:R-:W-:Y:S02]  /*3b00*/  FMUL.FTZ R102, R63, R94 ;  /* 0x0000005e3f667220 */ /* 0x001fe40000410000 */
[----:B----4-:R-:W-:-:S05]  /*3b10*/  FMUL.FTZ R108, R59, R96 ;  /* 0x000000603b6c7220 */ /* 0x010fca0000410000 */
[----:B------:R0:W-:Y:S01]  /*3b20*/  MUFU.RCP R113, R109 ;  /* 0x0000006d00717308 */ /* 0x0001e20000001000 */
[----:B-1----:R-:W-:Y:S02]  /*3b30*/  FMUL.FTZ R103, R62, R95 ;  /* 0x0000005f3e677220 */ /* 0x002fe40000410000 */
[----:B------:R-:W-:-:S05]  /*3b40*/  FADD.FTZ R116, R116, 1 ;  /* 0x3f80000074747421 */ /* 0x000fca0000010000 */
[----:B------:R1:W-:Y:S01]  /*3b50*/  MUFU.RCP R114, R110 ;  /* 0x0000006e00727308 */ /* 0x0003e20000001000 */
[----:B------:R-:W-:Y:S02]  /*3b60*/  FADD.FTZ R119, R119, 1 ;  /* 0x3f80000077777421 */ /* 0x000fe40000010000 */
[----:B0-----:R-:W-:-:S05]  /*3b70*/  FMUL.FTZ R109, R34, R107 ;  /* 0x0000006b226d7220 */ /* 0x001fca0000410000 */
[----:B------:R-:W-:Y:S01]  /*3b80*/  MUFU.RCP R112, R105 ;  /* 0x0000006900707308 */ /* 0x000fe20000001000 */
[----:B-1----:R-:W-:-:S07]  /*3b90*/  FMUL.FTZ R110, R35, R108 ;  /* 0x0000006c236e7220 */ /* 0x002fce0000410000 */
[----:B------:R-:W-:Y:S08]  /*3ba0*/  MUFU.RCP R115, R115 ;  /* 0x0000007300737308 */ /* 0x000ff00000001000 */
[----:B------:R-:W-:Y:S08]  /*3bb0*/  MUFU.RCP R118, R116 ;  /* 0x0000007400767308 */ /* 0x000ff00000001000 */
[----:B------:R-:W-:Y:S08]  /*3bc0*/  MUFU.RCP R117, R117 ;  /* 0x0000007500757308 */ /* 0x000ff00000001000 */
[----:B------:R-:W-:Y:S01]  /*3bd0*/  MUFU.RCP R120, R119 ;  /* 0x0000007700787308 */ /* 0x000fe20000001000 */
[----:B-----5:R-:W-:Y:S04]  /*3be0*/  STS.128 [R3.X16], R48 ;  /* 0x0000003003007388 */ /* 0x020fe8000000cc00 */
[----:B------:R0:W-:Y:S04]  /*3bf0*/  STS.128 [R3.X16+0x200], R64 ;  /* 0x0002004003007388 */ /* 0x0001e8000000cc00 */
[----:B--2---:R1:W-:Y:S04]  /*3c00*/  STS.128 [R3.X16+0x400], R84 ;  /* 0x0004005403007388 */ /* 0x0043e8000000cc00 */
[----:B---3--:R2:W-:Y:S01]  /*3c10*/  STS.128 [R3.X16+0x600], R88 ;  /* 0x0006005803007388 */ /* 0x0085e2000000cc00 */
        /* <DEDUP_REMOVED lines=39> */
[----:B------:R-:W-:Y:S02]  /*3e90*/  FMUL.FTZ R85, R33, R49 ;  /* 0x0000003121557220 */ /* 0x000fe40000410000 */
        /* <DEDUP_REMOVED lines=19> */
[----:B------:R-:W-:Y:S01]  /*3fd0*/  FMUL.FTZ R106, R33, R104 ;  /* 0x00000068216a7220 */ /* 0x000fe20000410000 */
[----:B------:R-:W-:Y:S01]  /*3fe0*/  MOV R33, UR8 ;  /* 0x0000000800217c02 */ /* 0x000fe20008000f00 */
[----:B------:R-:W-:-:S02]  /*3ff0*/  FFMA.FTZ R89, R40, R89, 1 ;  /* 0x3f80000028597423 */ /* 0x000fc40000010059 */
[----:B------:R-:W-:Y:S02]  /*4000*/  FMUL.FTZ R34, R24, R23 ;  /* 0x0000001718227220 */ /* 0x000fe40000410000 */
[----:B------:R-:W-:-:S04]  /*4010*/  IMAD.WIDE R32, R22, 0x10, R32 ;  /* 0x0000001016207825 */ /* 0x000fc800078e0220 */
[----:B------:R-:W-:Y:S02]  /*4020*/  FMUL.FTZ R111, R44, R111 ;  /* 0x0000006f2c6f7220 */ /* 0x000fe40000410000 */
[----:B-1----:R-:W-:Y:S02]  /*4030*/  FADD.FTZ R65, -R113, 1 ;  /* 0x3f80000071417421 */ /* 0x002fe40000010100 */
[----:B------:R-:W-:Y:S02]  /*4040*/  FADD.FTZ R66, -R114, 1 ;  /* 0x3f80000072427421 */ /* 0x000fe40000010100 */
[----:B------:R-:W-:Y:S02]  /*4050*/  FFMA.FTZ R67, R46, R65, 1 ;  /* 0x3f8000002e437423 */ /* 0x000fe40000010041 */
[----:B------:R-:W-:Y:S02]  /*4060*/  FFMA.FTZ R88, R47, R66, 1 ;  /* 0x3f8000002f587423 */ /* 0x000fe40000010042 */
[----:B------:R-:W-:-:S02]  /*4070*/  FADD.FTZ R64, -R112, 1 ;  /* 0x3f80000070407421 */ /* 0x000fc40000010100 */
[----:B------:R-:W-:Y:S02]  /*4080*/  FMUL.FTZ R65, R37, R57 ;  /* 0x0000003925417220 */ /* 0x000fe40000410000 */
[----:B------:R-:W-:Y:S02]  /*4090*/  FMUL.FTZ R66, R38, R58 ;  /* 0x0000003a26427220 */ /* 0x000fe40000410000 */
[----:B--2---:R-:W-:Y:S02]  /*40a0*/  FMUL.FTZ R85, R39, R59 ;  /* 0x0000003b27557220 */ /* 0x004fe40000410000 */
[----:B0-----:R-:W-:Y:S02]  /*40b0*/  FMUL.FTZ R84, R28, R60 ;  /* 0x0000003c1c547220 */ /* 0x001fe40000410000 */
        /* <DEDUP_REMOVED lines=9> */
[----:B------:R-:W-:Y:S01]  /*4150*/  FADD.FTZ R64, -R118, 1 ;  /* 0x3f80000076407421 */ /* 0x000fe20000010100 */
[----:B------:R-:W-:Y:S01]  /*4160*/  STS.128 [R21.X16+0x20], R92 ;  /* 0x0000205c15007388 */ /* 0x000fe2000000cc00 */
[----:B------:R-:W-:Y:S02]  /*4170*/  FADD.FTZ R67, -R117, 1 ;  /* 0x3f80000075437421 */ /* 0x000fe40000010100 */
[----:B------:R-:W-:Y:S02]  /*4180*/  FADD.FTZ R84, -R120, 1 ;  /* 0x3f80000078547421 */ /* 0x000fe40000010100 */
[----:B------:R-:W-:Y:S02]  /*4190*/  FMUL.FTZ R65, R29, R61 ;  /* 0x0000003d1d417220 */ /* 0x000fe40000410000 */
[----:B------:R-:W-:-:S02]  /*41a0*/  FMUL.FTZ R66, R30, R62 ;  /* 0x0000003e1e427220 */ /* 0x000fc40000410000 */
[----:B------:R-:W-:Y:S02]  /*41b0*/  FMUL.FTZ R85, R31, R63 ;  /* 0x0000003f1f557220 */ /* 0x000fe40000410000 */
[----:B------:R-:W-:Y:S02]  /*41c0*/  FFMA.FTZ R64, R41, R64, 1 ;  /* 0x3f80000029407423 */ /* 0x000fe40000010040 */
[----:B------:R-:W-:Y:S02]  /*41d0*/  FFMA.FTZ R67, R42, R67, 1 ;  /* 0x3f8000002a437423 */ /* 0x000fe40000010043 */
[----:B------:R-:W-:Y:S02]  /*41e0*/  FMUL.FTZ R65, R118, R65 ;  /* 0x0000004176417220 */ /* 0x000fe40000410000 */
[----:B------:R-:W-:Y:S02]  /*41f0*/  FFMA.FTZ R84, R43, R84, 1 ;  /* 0x3f8000002b547423 */ /* 0x000fe40000010054 */
[----:B------:R-:W-:-:S02]  /*4200*/  FMUL.FTZ R66, R117, R66 ;  /* 0x0000004275427220 */ /* 0x000fc40000410000 */
[----:B------:R-:W-:Y:S02]  /*4210*/  FMUL.FTZ R85, R120, R85 ;  /* 0x0000005578557220 */ /* 0x000fe40000410000 */
[----:B------:R-:W-:Y:S02]  /*4220*/  FMUL.FTZ R97, R65, R64 ;  /* 0x0000004041617220 */ /* 0x000fe40000410000 */
[----:B------:R-:W-:Y:S02]  /*4230*/  FMUL.FTZ R98, R66, R67 ;  /* 0x0000004342627220 */ /* 0x000fe40000410000 */
[----:B------:R-:W-:Y:S02]  /*4240*/  FMUL.FTZ R99, R85, R84 ;  /* 0x0000005455637220 */ /* 0x000fe40000410000 */
[----:B------:R-:W-:Y:S02]  /*4250*/  FMUL.FTZ R118, R41, R118 ;  /* 0x0000007629767220 */ /* 0x000fe40000410000 */
[----:B------:R-:W-:Y:S01]  /*4260*/  FFMA.FTZ R157, R80, R34, R157 ;  /* 0x00000022509d7223 */ /* 0x000fe2000001009d */
[----:B------:R0:W-:Y:S01]  /*4270*/  STS.128 [R21.X16+0x30], R96 ;  /* 0x0000306015007388 */ /* 0x0001e2000000cc00 */
[----:B------:R-:W-:-:S06]  /*4280*/  NOP ;  /* 0x0000000000007918 */ /* 0x000fcc0000000000 */
[----:B------:R-:W1:Y:S01]  /*4290*/  LDS.128 R64, [R3.X16] ;  /* 0x0000000003407984 */ /* 0x000e62000000cc00 */
[----:B------:R-:W-:Y:S02]  /*42a0*/  FMUL.FTZ R35, R36, R111 ;  /* 0x0000006f24237220 */ /* 0x000fe40000410000 */
[----:B------:R-:W-:Y:S01]  /*42b0*/  FMUL.FTZ R36, R43, R120 ;  /* 0x000000782b247220 */ /* 0x000fe20000410000 */
[----:B------:R-:W2:Y:S01]  /*42c0*/  LDS.128 R84, [R3.X16+0x200] ;  /* 0x0002000003547984 */ /* 0x000ea2000000cc00 */
[----:B------:R-:W-:Y:S02]  /*42d0*/  FMUL.FTZ R120, R29, R118 ;  /* 0x000000761d787220 */ /* 0x000fe40000410000 */
[----:B------:R-:W-:Y:S01]  /*42e0*/  FMUL.FTZ R29, R26, R103 ;  /* 0x000000671a1d7220 */ /* 0x000fe20000410000 */
[----:B------:R-:W3:Y:S01]  /*42f0*/  LDS.128 R88, [R3.X16+0x400] ;  /* 0x0004000003587984 */ /* 0x000ee2000000cc00 */
[----:B0-----:R-:W-:Y:S02]  /*4300*/  FMUL.FTZ R96, R25, R100 ;  /* 0x0000006419607220 */ /* 0x001fe40000410000 */
[----:B------:R-:W-:Y:S01]  /*4310*/  FMUL.FTZ R112, R45, R112 ;  /* 0x000000702d707220 */ /* 0x000fe20000410000 */
[----:B------:R-:W0:Y:S01]  /*4320*/  LDS.128 R92, [R3.X16+0x600] ;  /* 0x00060000035c7984 */ /* 0x000e22000000cc00 */
[----:B------:R-:W-:-:S02]  /*4330*/  FFMA.FTZ R157, R81, R96, R157 ;  /* 0x00000060519d7223 */ /* 0x000fc4000001009d */
        /* <DEDUP_REMOVED lines=12> */
[----:B------:R-:W-:Y:S01]  /*4400*/  FFMA.FTZ R157, R83, R26, R157 ;  /* 0x0000001a539d7223 */ /* 0x000fe2000001009d */
[----:B-1----:R1:W-:Y:S04]  /*4410*/  STG.E.128 [R32.64], R64 ;  /* 0x0000004020007986 */ /* 0x0023e8000c101d1a */
[----:B--2---:R1:W-:Y:S04]  /*4420*/  STG.E.128 [R32.64+0x200], R84 ;  /* 0x0002005420007986 */ /* 0x0043e8000c101d1a */
[----:B---3--:R1:W-:Y:S04]  /*4430*/  STG.E.128 [R32.64+0x400], R88 ;  /* 0x0004005820007986 */ /* 0x0083e8000c101d1a */
[----:B0-----:R1:W-:Y:S01]  /*4440*/  STG.E.128 [R32.64+0x600], R92 ;  /* 0x0006005c20007986 */ /* 0x0013e2000c101d1a */
        /* <DEDUP_REMOVED lines=34> */
[----:B------:R-:W0:Y:S01]  /*4670*/  LDS.128 R36, [R3.X16] ;  /* 0x0000000003247984 */ /* 0x000e22000000cc00 */
[----:B------:R-:W-:-:S03]  /*4680*/  ULEA UR7, UP0, UR8, UR36, 0x2 ;  /* 0x0000002408077291 */ /* 0x000fc6000f80103f */
[----:B------:R-:W2:Y:S01]  /*4690*/  LDS.128 R40, [R3.X16+0x200] ;  /* 0x0002000003287984 */ /* 0x000ea2000000cc00 */
[----:B------:R-:W-:Y:S02]  /*46a0*/  ULEA.HI.X UR8, UR8, UR37, UR9, 0x2, UP0 ;  /* 0x0000002508087291 */ /* 0x000fe400080f1409 */
[----:B------:R-:W-:Y:S01]  /*46b0*/  MOV R24, UR7 ;  /* 0x0000000700187c02 */ /* 0x000fe20008000f00 */
[----:B------:R-:W3:Y:S03]  /*46c0*/  LDS.128 R44, [R3.X16+0x400] ;  /* 0x00040000032c7984 */ /* 0x000ee6000000cc00 */
[----:B------:R-:W-:Y:S01]  /*46d0*/  MOV R25, UR8 ;  /* 0x0000000800197c02 */ /* 0x000fe20008000f00 */
[----:B------:R-:W4:Y:S04]  /*46e0*/  LDS.128 R52, [R3.X16+0x600] ;  /* 0x0006000003347984 */ /* 0x000f28000000cc00 */
[----:B------:R-:W-:-:S05]  /*46f0*/  IMAD.WIDE R22, R22, 0x10, R24 ;  /* 0x0000001016167825 */ /* 0x000fca00078e0218 */
[----:B0-----:R0:W-:Y:S04]  /*4700*/  STG.E.128 [R22.64], R36 ;  /* 0x0000002416007986 */ /* 0x0011e8000c101d1a */
[----:B--2---:R0:W-:Y:S04]  /*4710*/  STG.E.128 [R22.64+0x200], R40 ;  /* 0x0002002816007986 */ /* 0x0041e8000c101d1a */
[----:B---3--:R0:W-:Y:S04]  /*4720*/  STG.E.128 [R22.64+0x400], R44 ;  /* 0x0004002c16007986 */ /* 0x0081e8000c101d1a */
[----:B----4-:R0:W-:Y:S02]  /*4730*/  STG.E.128 [R22.64+0x600], R52 ;  /* 0x0006003416007986 */ /* 0x0101e4000c101d1a */
.L_x_3930:
[----:B------:R-:W-:Y:S01]  /*4740*/  FFMA.FTZ R157, R76, R105, R157 ;  /* 0x000000694c9d7223 */ /* 0x000fe2000001009d */
[----:B------:R-:W-:Y:S01]  /*4750*/  BAR.SYNC.DEFER_BLOCKING 0x0 ;  /* 0x0000000000007b1d */ /* 0x000fe20000010000 */
[----:B-1----:R-:W-:Y:S01]  /*4760*/  CS2R R66, SRZ ;  /* 0x0000000000427805 */ /* 0x002fe2000001ff00 */
[----:B------:R-:W-:Y:S01]  /*4770*/  CS2R R64, SRZ ;  /* 0x0000000000407805 */ /* 0x000fe2000001ff00 */
[----:B------:R-:W-:Y:S01]  /*4780*/  FFMA.FTZ R157, R77, R106, R157 ;  /* 0x0000006a4d9d7223 */ /* 0x000fe2000001009d */
[----:B------:R-:W-:Y:S01]  /*4790*/  CS2R R60, SRZ ;  /* 0x00000000003c7805 */ /* 0x000fe2000001ff00 */
[----:B------:R-:W-:Y:S01]  /*47a0*/  CS2R R62, SRZ ;  /* 0x00000000003e7805 */ /* 0x000fe2000001ff00 */
[----:B------:R-:W-:Y:S01]  /*47b0*/  CS2R R56, SRZ ;  /* 0x0000000000387805 */ /* 0x000fe2000001ff00 */
[----:B------:R-:W-:Y:S01]  /*47c0*/  FFMA.FTZ R157, R78, R109, R157 ;  /* 0x0000006d4e9d7223 */ /* 0x000fe2000001009d */
[----:B------:R-:W-:Y:S01]  /*47d0*/  CS2R R58, SRZ ;  /* 0x00000000003a7805 */ /* 0x000fe2000001ff00 */
[----:B0-----:R-:W-:Y:S01]  /*47e0*/  CS2R R52, SRZ ;  /* 0x0000000000347805 */ /* 0x001fe2000001ff00 */
        /* <DEDUP_REMOVED lines=51> */
.L_x_4032:
        /* <DEDUP_REMOVED lines=70> */
[----:B------:R0:W-:Y:S04]  /*4f80*/  STS.128 [R161.X16+0x600], R84 ;  /* 0x00060054a1007388 */ /* 0x0001e8000000cc00 */
[----:B------:R-:W-:Y:S04]  /*4f90*/  STS.128 [R162.X16+0x800], R100 ;  /* 0x00080064a2007388 */ /* 0x000fe8000000cc00 */
[----:B------:R-:W-:Y:S04]  /*4fa0*/  STS.128 [R189.X16+0xa00], R96 ;  /* 0x000a0060bd007388 */ /* 0x000fe8000000cc00 */
[----:B------:R1:W-:Y:S04]  /*4fb0*/  STS.128 [R190.X16+0xc00], R92 ;  /* 0x000c005cbe007388 */ /* 0x0003e8000000cc00 */
[----:B------:R2:W-:Y:S01]  /*4fc0*/  STS.128 [R191.X16+0xe00], R88 ;  /* 0x000e0058bf007388 */ /* 0x0005e2000000cc00 */
[----:B------:R-:W-:-:S06]  /*4fd0*/  NOP ;  /* 0x0000000000007918 */ /* 0x000fcc0000000000 */
[----:B------:R3:W4:Y:S04]  /*4fe0*/  LDG.E.128 R116, [R164.64] ;  /* 0x0000001aa4747981 */ /* 0x000728000c1e1d00 */
[----:B------:R3:W4:Y:S04]  /*4ff0*/  LDG.E.128 R120, [R164.64+0x200] ;  /* 0x0002001aa4787981 */ /* 0x000728000c1e1d00 */
[----:B------:R3:W4:Y:S04]  /*5000*/  LDG.E.128 R124, [R164.64+0x400] ;  /* 0x0004001aa47c7981 */ /* 0x000728000c1e1d00 */
[----:B------:R3:W4:Y:S04]  /*5010*/  LDG.E.128 R128, [R164.64+0x600] ;  /* 0x0006001aa4807981 */ /* 0x000728000c1e1d00 */
[----:B------:R3:W4:Y:S04]  /*5020*/  LDG.E.128 R132, [R164.64+0x800] ;  /* 0x0008001aa4847981 */ /* 0x000728000c1e1d00 */
[----:B------:R3:W4:Y:S04]  /*5030*/  LDG.E.128 R136, [R164.64+0xa00] ;  /* 0x000a001aa4887981 */ /* 0x000728000c1e1d00 */
[----:B------:R3:W4:Y:S04]  /*5040*/  LDG.E.128 R140, [R164.64+0xc00] ;  /* 0x000c001aa48c7981 */ /* 0x000728000c1e1d00 */
[----:B------:R3:W4:Y:S01]  /*5050*/  LDG.E.128 R144, [R164.64+0xe00] ;  /* 0x000e001aa4907981 */ /* 0x000722000c1e1d00 */
[----:B------:R-:W-:-:S02]  /*5060*/  LOP3.LUT P0, RZ, R0, 0x1f, RZ, 0xc0, !PT ;  /* 0x0000001f00ff7812 */ /* 0x000fc4000780c0ff */
[----:B------:R-:W-:Y:S01]  /*5070*/  ISETP.NE.AND P1, PT, R0, RZ, PT ;  /* 0x000000ff0000720c */ /* 0x000fe20003f25270 */
[----:B------:R0:W1:Y:S01]  /*5080*/  R2UR UR48, R149 ;  /* 0x00000000953073c2 */ /* 0x00006200000e0000 */
[----:B------:R-:W-:-:S07]  /*5090*/  MOV R204, c[0x0][0x16c] ;  /* 0x00005b0000cc7a02 */ /* 0x000fce0000000f00 */
[----:B------:R-:W2:Y:S01]  /*50a0*/  R2UR UR41, R148 ;  /* 0x00000000942973c2 */ /* 0x000ea200000e0000 */
[----:B0-----:R-:W-:Y:S01]  /*50b0*/  IADD3 R149, R0, 0x200, RZ ;  /* 0x0000020000957810 */ /* 0x001fe20007ffe0ff */
[----:B-1----:R-:W-:-:S04]  /*50c0*/  FMUL.FTZ R84, R10, UR48 ;  /* 0x000000300a547c20 */ /* 0x002fc80008410000 */
[----:B------:R-:W-:Y:S02]  /*50d0*/  FMUL.RZ R85, R84, 0.15915493667125701904 ;  /* 0x3e22f98354557820 */ /* 0x000fe4000040c000 */
[----:B------:R-:W-:Y:S02]  /*50e0*/  FMUL.FTZ R84, R11, UR48 ;  /* 0x000000300b547c20 */ /* 0x000fe40008410000 */
[----:B------:R-:W-:Y:S01]  /*50f0*/  MUFU.SIN R159, R85 ;  /* 0x00000055009f7308 */ /* 0x000fe20000000400 */
[----:B--2---:R-:W-:Y:S01]  /*5100*/  MOV R156, UR41 ;  /* 0x00000029009c7c02 */ /* 0x004fe20008000f00 */
[----:B------:R-:W-:Y:S02]  /*5110*/  FMUL.RZ R86, R84, 0.15915493667125701904 ;  /* 0x3e22f98354567820 */ /* 0x000fe4000040c000 */
[----:B------:R-:W-:Y:S02]  /*5120*/  FMUL.FTZ R84, R12, UR48 ;  /* 0x000000300c547c20 */ /* 0x000fe40008410000 */
[----:B------:R-:W-:-:S02]  /*5130*/  FMUL.FTZ R156, R156, 1.4426950216293334961 ;  /* 0x3fb8aa3b9c9c7820 */ /* 0x000fc40000410000 */
[----:B------:R-:W-:Y:S01]  /*5140*/  FMUL.RZ R87, R84, 0.15915493667125701904 ;  /* 0x3e22f98354577820 */ /* 0x000fe2000040c000 */
[----:B------:R0:W-:Y:S01]  /*5150*/  MUFU.COS R201, R85 ;  /* 0x0000005500c97308 */ /* 0x0001e20000000000 */
[----:B------:R-:W-:Y:S02]  /*5160*/  FMUL.FTZ R84, R13, UR48 ;  /* 0x000000300d547c20 */ /* 0x000fe40008410000 */
[----:B------:R-:W-:Y:S02]  /*5170*/  FMUL.FTZ R92, R156, R10 ;  /* 0x0000000a9c5c7220 */ /* 0x000fe40000410000 */
        /* <DEDUP_REMOVED lines=53> */
[----:B---3--:R-:W-:Y:S01]  /*54d0*/  MUFU.SIN R165, R89 ;  /* 0x0000005900a57308 */ /* 0x008fe20000000400 */
        /* <DEDUP_REMOVED lines=18> */
[-C--:B------:R-:W-:Y:S01]  /*5600*/  LEA.HI.SX32 R197, R93, R86.reuse, 0x1b ;  /* 0x000000565dc57211 */ /* 0x080fe200078fdaff */
[C---:B-1----:R-:W-:Y:S01]  /*5610*/  FMUL.FTZ R158, R200.reuse, R201 ;  /* 0x000000c9c89e7220 */ /* 0x042fe20000410000 */
[-C--:B------:R-:W-:Y:S01]  /*5620*/  LEA.HI.SX32 R198, R95, R86.reuse, 0x1b ;  /* 0x000000565fc67211 */ /* 0x080fe200078fdaff */
[----:B------:R-:W-:Y:S01]  /*5630*/  LDS.128 R100, [R196.X16+0x40] ;  /* 0x00004000c4647984 */ /* 0x000fe2000000cc00 */
[----:B------:R-:W-:Y:S01]  /*5640*/  LEA.HI.SX32 R199, R97, R86, 0x1b ;  /* 0x0000005661c77211 */ /* 0x000fe200078fdaff */
[----:B------:R-:W-:-:S02]  /*5650*/  FMUL.FTZ R159, R200, R159 ;  /* 0x0000009fc89f7220 */ /* 0x000fc40000410000 */
[----:B------:R-:W1:Y:S01]  /*5660*/  LDS.128 R84, [R193.X16] ;  /* 0x00000000c1547984 */ /* 0x000e62000000cc00 */
[----:B------:R-:W2:Y:S03]  /*5670*/  MUFU.EX2 R192, R192 ;  /* 0x000000c000c07308 */ /* 0x000ea60000000800 */
[----:B0-----:R-:W0:Y:S04]  /*5680*/  LDS.128 R88, [R194.X16+0x10] ;  /* 0x00001000c2587984 */ /* 0x001e28000000cc00 */
[----:B------:R-:W3:Y:S01]  /*5690*/  LDS.128 R92, [R195.X16+0x20] ;  /* 0x00002000c35c7984 */ /* 0x000ee2000000cc00 */
[----:B------:R-:W0:Y:S03]  /*56a0*/  MUFU.EX2 R202, R202 ;  /* 0x000000ca00ca7308 */ /* 0x000e260000000800 */
[----:B------:R-:W0:Y:S04]  /*56b0*/  LDS.128 R96, [R148.X16+0x30] ;  /* 0x0000300094607984 */ /* 0x000e28000000cc00 */
[----:B------:R-:W0:Y:S01]  /*56c0*/  LDS.128 R104, [R197.X16+0x50] ;  /* 0x00005000c5687984 */ /* 0x000e22000000cc00 */
[----:B------:R-:W0:Y:S03]  /*56d0*/  MUFU.EX2 R203, R203 ;  /* 0x000000cb00cb7308 */ /* 0x000e260000000800 */
[----:B------:R-:W0:Y:S04]  /*56e0*/  LDS.128 R108, [R198.X16+0x60] ;  /* 0x00006000c66c7984 */ /* 0x000e28000000cc00 */
[----:B------:R-:W0:Y:S04]  /*56f0*/  LDS.128 R112, [R199.X16+0x70] ;  /* 0x00007000c7707984 */ /* 0x000e28000000cc00 */
[----:B----4-:R4:W-:Y:S04]  /*5700*/  STS.128 [R150.X16+0x4200], R116 ;  /* 0x0042007496007388 */ /* 0x0109e8000000cc00 */
[----:B------:R1:W-:Y:S04]  /*5710*/  STS.128 [R151.X16+0x4400], R120 ;  /* 0x0044007897007388 */ /* 0x0003e8000000cc00 */
[----:B------:R-:W-:Y:S04]  /*5720*/  STS.128 [R160.X16+0x4600], R124 ;  /* 0x0046007ca0007388 */ /* 0x000fe8000000cc00 */
[----:B------:R2:W-:Y:S04]  /*5730*/  STS.128 [R161.X16+0x4800], R128 ;  /* 0x00480080a1007388 */ /* 0x0005e8000000cc00 */
[----:B------:R-:W-:Y:S01]  /*5740*/  STS.128 [R162.X16+0x4a00], R132 ;  /* 0x004a0084a2007388 */ /* 0x000fe2000000cc00 */
[----:B----4-:R-:W-:Y:S01]  /*5750*/  MOV R117, RZ ;  /* 0x000000ff00757202 */ /* 0x010fe20000000f00 */
[----:B------:R-:W-:Y:S01]  /*5760*/  CS2R R118, SRZ ;  /* 0x0000000000767805 */ /* 0x000fe2000001ff00 */
[----:B------:R-:W-:Y:S01]  /*5770*/  MOV R116, 0x3f800000 ;  /* 0x3f80000000747802 */ /* 0x000fe20000000f00 */
[----:B------:R-:W-:Y:S01]  /*5780*/  STS.128 [R189.X16+0x4c00], R136 ;  /* 0x004c0088bd007388 */ /* 0x000fe2000000cc00 */
[----:B-1----:R-:W-:-:S03]  /*5790*/  MOV R121, 0x10 ;  /* 0x0000001000797802 */ /* 0x002fc60000000f00 */
[----:B------:R-:W-:Y:S04]  /*57a0*/  STS.128 [R190.X16+0x4e00], R140 ;  /* 0x004e008cbe007388 */ /* 0x000fe8000000cc00 */
[----:B------:R1:W-:Y:S01]  /*57b0*/  STS.128 [R191.X16+0x5000], R144 ;  /* 0x00500090bf007388 */ /* 0x0003e2000000cc00 */
[----:B--2---:R-:W-:Y:S01]  /*57c0*/  @!P0 IMAD.WIDE R160, R204, R121, UR42 ;  /* 0x0000002acca08e25 */ /* 0x004fe2000f8e0279 */
[----:B------:R-:W-:-:S06]  /*57d0*/  NOP ;  /* 0x0000000000007918 */ /* 0x000fcc0000000000 */
[----:B------:R2:W-:Y:S01]  /*57e0*/  LDS.128 R136, [R193.X16+0x4200] ;  /* 0x00420000c1887984 */ /* 0x0005e2000000cc00 */
[----:B------:R-:W-:Y:S02]  /*57f0*/  FMUL.FTZ R241, R84, R10 ;  /* 0x0000000a54f17220 */ /* 0x000fe40000410000 */
[C---:B------:R-:W-:Y:S01]  /*5800*/  FMUL.FTZ R187, R192.reuse, R187 ;  /* 0x000000bbc0bb7220 */ /* 0x040fe20000410000 */
[----:B------:R-:W4:Y:S01]  /*5810*/  LDS.128 R140, [R194.X16+0x4210] ;  /* 0x00421000c28c7984 */ /* 0x000f22000000cc00 */
[----:B------:R-:W-:Y:S02]  /*5820*/  FMUL.FTZ R188, R192, R188 ;  /* 0x000000bcc0bc7220 */ /* 0x000fe40000410000 */
[----:B------:R-:W-:Y:S01]  /*5830*/  FMUL.FTZ R238, R87, R11 ;  /* 0x0000000b57ee7220 */ /* 0x000fe20000410000 */
[----:B-1----:R-:W-:Y:S01]  /*5840*/  SHF.L.U32 R191, R149, 0x3, RZ ;  /* 0x0000000395bf7819 */ /* 0x002fe200000006ff */
[----:B------:R-:W1:Y:S01]  /*5850*/  LDS.128 R144, [R195.X16+0x4220] ;  /* 0x00422000c3907984 */ /* 0x000e62000000cc00 */
[----:B0-----:R-:W-:-:S02]  /*5860*/  FMUL.FTZ R185, R202, R185 ;  /* 0x000000b9cab97220 */ /* 0x001fc40000410000 */
[----:B------:R-:W-:Y:S01]  /*5870*/  FMUL.FTZ R186, R202, R186 ;  /* 0x000000bacaba7220 */ /* 0x000fe20000410000 */
[----:B------:R-:W0:Y:S01]  /*5880*/  LDS.128 R148, [R148.X16+0x4230] ;  /* 0x0042300094947984 */ /* 0x000e22000000cc00 */
[----:B------:R-:W-:Y:S02]  /*5890*/  FMUL.FTZ R162, R156, R5 ;  /* 0x000000059ca27220 */ /* 0x000fe40000410000 */
[----:B------:R-:W-:Y:S01]  /*58a0*/  FMUL.FTZ R237, R88, R12 ;  /* 0x0000000c58ed7220 */ /* 0x000fe20000410000 */
[----:B------:R-:W0:Y:S01]  /*58b0*/  LDS.128 R120, [R196.X16+0x4240] ;  /* 0x00424000c4787984 */ /* 0x000e22000000cc00 */
[C---:B------:R-:W-:Y:S01]  /*58c0*/  FMUL.FTZ R183, R203.reuse, R183 ;  /* 0x000000b7cbb77220 */ /* 0x040fe20000410000 */
[----:B------:R-:W2:Y:S01]  /*58d0*/  MUFU.EX2 R190, R162 ;  /* 0x000000a200be7308 */ /* 0x000ea20000000800 */
[----:B------:R-:W-:Y:S01]  /*58e0*/  FMUL.FTZ R184, R203, R184 ;  /* 0x000000b8cbb87220 */ /* 0x000fe20000410000 */
[----:B------:R-:W0:Y:S01]  /*58f0*/  LDS.128 R124, [R197.X16+0x4250] ;  /* 0x00425000c57c7984 */ /* 0x000e22000000cc00 */
[----:B------:R-:W-:-:S02]  /*5900*/  FMUL.FTZ R234, R91, R13 ;  /* 0x0000000d5bea7220 */ /* 0x000fc40000410000 */
[----:B---3--:R-:W-:Y:S01]  /*5910*/  FMUL.FTZ R233, R92, R5 ;  /* 0x000000055ce97220 */ /* 0x008fe20000410000 */
[----:B------:R-:W3:Y:S01]  /*5920*/  LDS.128 R128, [R198.X16+0x4260] ;  /* 0x00426000c6807984 */ /* 0x000ee2000000cc00 */
[----:B------:R-:W-:Y:S02]  /*5930*/  FMUL.FTZ R230, R95, R6 ;  /* 0x000000065fe67220 */ /* 0x000fe40000410000 */
[----:B------:R-:W-:Y:S01]  /*5940*/  FMUL.FTZ R189, R19, UR48 ;  /* 0x0000003013bd7c20 */ /* 0x000fe20008410000 */
[----:B------:R-:W0:Y:S01]  /*5950*/  LDS.128 R132, [R199.X16+0x4270] ;  /* 0x00427000c7847984 */ /* 0x000e22000000cc00 */
[----:B------:R-:W-:Y:S02]  /*5960*/  FMUL.FTZ R241, R80, R241 ;  /* 0x000000f150f17220 */ /* 0x000fe40000410000 */
[----:B------:R-:W-:Y:S01]  /*5970*/  FMUL.FTZ R238, R81, R238 ;  /* 0x000000ee51ee7220 */ /* 0x000fe20000410000 */
[----:B------:R4:W-:Y:S01]  /*5980*/  STS.64 [R191+0x11c80], R158 ;  /* 0x011c809ebf007388 */ /* 0x0009e20000000a00 */
[----:B------:R-:W-:-:S02]  /*5990*/  FMUL.FTZ R237, R82, R237 ;  /* 0x000000ed52ed7220 */ /* 0x000fc40000410000 */
[C---:B--2---:R-:W-:Y:S01]  /*59a0*/  FMUL.FTZ R181, R190.reuse, R181 ;  /* 0x000000b5beb57220 */ /* 0x044fe20000410000 */
[----:B------:R-:W-:Y:S01]  /*59b0*/  BAR.SYNC.DEFER_BLOCKING 0x0 ;  /* 0x0000000000007b1d */ /* 0x000fe20000010000 */
[----:B------:R-:W-:Y:S02]  /*59c0*/  FMUL.FTZ R193, R241, R187 ;  /* 0x000000bbf1c17220 */ /* 0x000fe40000410000 */
[----:B------:R-:W-:Y:S02]  /*59d0*/  FMUL.FTZ R234, R83, R234 ;  /* 0x000000ea53ea7220 */ /* 0x000fe40000410000 */
[----:B------:R-:W-:Y:S02]  /*59e0*/  FMUL.FTZ R182, R190, R182 ;  /* 0x000000b6beb67220 */ /* 0x000fe40000410000 */
[----:B------:R-:W-:Y:S02]  /*59f0*/  FMUL.FTZ R233, R76, R233 ;  /* 0x000000e94ce97220 */ /* 0x000fe40000410000 */
[----:B----4-:R-:W-:-:S02]  /*5a00*/  FMUL.FTZ R191, R156, R6 ;  /* 0x000000069cbf7220 */ /* 0x010fc40000410000 */
[----:B------:R-:W-:Y:S02]  /*5a10*/  FMUL.FTZ R230, R77, R230 ;  /* 0x000000e64de67220 */ /* 0x000fe40000410000 */
[-C--:B------:R-:W-:Y:S02]  /*5a20*/  FMUL.FTZ R229, R96, R7.reuse ;  /* 0x0000000760e57220 */ /* 0x080fe40000410000 */
[----:B------:R-:W-:Y:S01]  /*5a30*/  FMUL.RZ R200, R189, 0.15915493667125701904 ;  /* 0x3e22f983bdc87820 */ /* 0x000fe2000040c000 */
[----:B------:R2:W5:Y:S01]  /*5a40*/  @!P0 LDG.E.128 R116, [R160.64] ;  /* 0x0000001aa0748981 */ /* 0x000562000c1e1d00 */
[----:B------:R-:W4:Y:S01]  /*5a50*/  MUFU.EX2 R191, R191 ;  /* 0x000000bf00bf7308 */ /* 0x000f220000000800 */
[----:B------:R-:W-:Y:S01]  /*5a60*/  FMUL.FTZ R190, R156, R7 ;  /* 0x000000079cbe7220 */ /* 0x000fe20000410000 */
[----:B------:R-:W-:Y:S01]  /*5a70*/  ISETP.NE.AND P0, PT, R0, 0x7f, PT ;  /* 0x0000007f0000780c */ /* 0x000fe20003f05270 */
[----:B------:R-:W-:Y:S01]  /*5a80*/  FMUL.FTZ R229, R78, R229 ;  /* 0x000000e54ee57220 */ /* 0x000fe20000410000 */
[----:B------:R-:W-:Y:S01]  /*5a90*/  BSSY B0, `(.L_x_3932) ;  /* 0x0000116000007945 */ /* 0x000fe20003800000 */
[----:B------:R-:W-:-:S02]  /*5aa0*/  FMUL.FTZ R226, R99, R8 ;  /* 0x0000000863e27220 */ /* 0x000fc40000410000 */
[----:B------:R-:W-:Y:S01]  /*5ab0*/  FMUL.FTZ R225, R100, R9 ;  /* 0x0000000964e17220 */ /* 0x000fe20000410000 */
[----:B------:R-:W-:Y:S01]  /*5ac0*/  MUFU.EX2 R190, R190 ;  /* 0x000000be00be7308 */ /* 0x000fe20000000800 */
[----:B--2---:R-:W-:Y:S02]  /*5ad0*/  FMUL.FTZ R161, R85, R10 ;  /* 0x0000000a55a17220 */ /* 0x004fe40000410000 */
[----:B------:R-:W-:Y:S02]  /*5ae0*/  FMUL.FTZ R160, R86, R11 ;  /* 0x0000000b56a07220 */ /* 0x000fe40000410000 */
[----:B------:R-:W-:Y:S02]  /*5af0*/  FMUL.FTZ R240, R80, R161 ;  /* 0x000000a150f07220 */ /* 0x000fe40000410000 */
[----:B------:R-:W-:Y:S01]  /*5b00*/  FMUL.FTZ R239, R81, R160 ;  /* 0x000000a051ef7220 */ /* 0x000fe20000410000 */
[----:B------:R-:W-:Y:S01]  /*5b10*/  MUFU.SIN R189, R200 ;  /* 0x000000c800bd7308 */ /* 0x000fe20000000400 */
[----:B------:R-:W-:-:S02]  /*5b20*/  FMUL.FTZ R161, R240, R187 ;  /* 0x000000bbf0a17220 */ /* 0x000fc40000410000 */
[-C--:B------:R-:W-:Y:S02]  /*5b30*/  FFMA.FTZ R193, R240, R188.reuse, R193 ;  /* 0x000000bcf0c17223 */ /* 0x080fe400000100c1 */
[----:B------:R-:W-:Y:S02]  /*5b40*/  FFMA.FTZ R192, R241, R188, -R161 ;  /* 0x000000bcf1c07223 */ /* 0x000fe400000108a1 */
[----:B------:R-:W-:Y:S01]  /*5b50*/  FADD.FTZ R193, R238, R193 ;  /* 0x000000c1eec17221 */ /* 0x000fe20000010000 */
[----:B------:R-:W-:Y:S01]  /*5b60*/  MUFU.COS R162, R200 ;  /* 0x000000c800a27308 */ /* 0x000fe20000000000 */
[----:B------:R-:W-:Y:S02]  /*5b70*/  FADD.FTZ R192, R239, R192 ;  /* 0x000000c0efc07221 */ /* 0x000fe40000010000 */
[C---:B------:R-:W-:Y:S02]  /*5b80*/  FMUL.FTZ R161, R185.reuse, R193 ;  /* 0x000000c1b9a17220 */ /* 0x040fe40000410000 */
[----:B------:R-:W-:-:S02]  /*5b90*/  FMUL.FTZ R195, R185, R192 ;  /* 0x000000c0b9c37220 */ /* 0x000fc40000410000 */
[----:B------:R-:W-:Y:S02]  /*5ba0*/  FFMA.FTZ R194, R186, R192, -R161 ;  /* 0x000000c0bac27223 */ /* 0x000fe400000108a1 */
[----:B------:R-:W-:Y:S02]  /*5bb0*/  FMUL.FTZ R161, R89, R12 ;  /* 0x0000000c59a17220 */ /* 0x000fe40000410000 */
[----:B------:R-:W-:Y:S02]  /*5bc0*/  FMUL.FTZ R160, R156, R8 ;  /* 0x000000089ca07220 */ /* 0x000fe40000410000 */
[----:B------:R-:W-:Y:S02]  /*5bd0*/  FFMA.FTZ R195, R186, R193, R195 ;  /* 0x000000c1bac37223 */ /* 0x000fe400000100c3 */
[----:B------:R-:W-:Y:S02]  /*5be0*/  FMUL.FTZ R236, R82, R161 ;  /* 0x000000a152ec7220 */ /* 0x000fe40000410000 */
[----:B----4-:R-:W-:-:S02]  /*5bf0*/  FMUL.FTZ R180, R191, R180 ;  /* 0x000000b4bfb47220 */ /* 0x010fc40000410000 */
[----:B------:R-:W-:Y:S02]  /*5c00*/  FMUL.FTZ R179, R191, R179 ;  /* 0x000000b3bfb37220 */ /* 0x000fe40000410000 */
[----:B------:R2:W4:Y:S01]  /*5c10*/  MUFU.EX2 R191, R160 ;  /* 0x000000a000bf7308 */ /* 0x0005220000000800 */
[----:B------:R-:W-:Y:S02]  /*5c20*/  FMUL.FTZ R161, R20, UR48 ;  /* 0x0000003014a17c20 */ /* 0x000fe40008410000 */
[----:B------:R-:W-:Y:S02]  /*5c30*/  FADD.FTZ R195, R236, R195 ;  /* 0x000000c3ecc37221 */ /* 0x000fe40000010000 */
[----:B------:R-:W-:Y:S02]  /*5c40*/  FMUL.RZ R198, R161, 0.15915493667125701904 ;  /* 0x3e22f983a1c67820 */ /* 0x000fe4000040c000 */
[----:B------:R-:W-:Y:S02]  /*5c50*/  FADD.FTZ R194, R237, R194 ;  /* 0x000000c2edc27221 */ /* 0x000fe40000010000 */
[----:B------:R-:W-:-:S02]  /*5c60*/  FMUL.FTZ R161, R183, R195 ;  /* 0x000000c3b7a17220 */ /* 0x000fc40000410000 */
[----:B--2---:R-:W-:Y:S02]  /*5c70*/  FMUL.FTZ R160, R90, R13 ;  /* 0x0000000d5aa07220 */ /* 0x004fe40000410000 */
[-C--:B------:R-:W-:Y:S02]  /*5c80*/  FMUL.FTZ R196, R183, R194.reuse ;  /* 0x000000c2b7c47220 */ /* 0x080fe40000410000 */
[----:B------:R-:W-:Y:S02]  /*5c90*/  FFMA.FTZ R194, R184, R194, -R161 ;  /* 0x000000c2b8c27223 */ /* 0x000fe400000108a1 */
[----:B------:R-:W-:Y:S02]  /*5ca0*/  FMUL.FTZ R235, R83, R160 ;  /* 0x000000a053eb7220 */ /* 0x000fe40000410000 */
[----:B------:R-:W-:Y:S01]  /*5cb0*/  FMUL.FTZ R192, R156, R9 ;  /* 0x000000099cc07220 */ /* 0x000fe20000410000 */
[----:B------:R-:W-:Y:S01]  /*5cc0*/  MUFU.COS R160, R198 ;  /* 0x000000c600a07308 */ /* 0x000fe20000000000 */
[----:B------:R-:W-:-:S02]  /*5cd0*/  FFMA.FTZ R195, R184, R195, R196 ;  /* 0x000000c3b8c37223 */ /* 0x000fc400000100c4 */
[----:B------:R-:W-:Y:S02]  /*5ce0*/  FADD.FTZ R194, R235, R194 ;  /* 0x000000c2ebc27221 */ /* 0x000fe40000010000 */
[C---:B----4-:R-:W-:Y:S02]  /*5cf0*/  FMUL.FTZ R176, R191.reuse, R176 ;  /* 0x000000b0bfb07220 */ /* 0x050fe40000410000 */
[----:B------:R-:W-:Y:S01]  /*5d00*/  FMUL.FTZ R175, R191, R175 ;  /* 0x000000afbfaf7220 */ /* 0x000fe20000410000 */
[----:B------:R-:W2:Y:S01]  /*5d10*/  MUFU.EX2 R192, R192 ;  /* 0x000000c000c07308 */ /* 0x000ea20000000800 */
[----:B------:R-:W-:Y:S02]  /*5d20*/  FADD.FTZ R195, R234, R195 ;  /* 0x000000c3eac37221 */ /* 0x000fe40000010000 */
[----:B------:R-:W-:Y:S02]  /*5d30*/  FMUL.FTZ R191, R181, R194 ;  /* 0x000000c2b5bf7220 */ /* 0x000fe40000410000 */
[----:B------:R-:W-:-:S02]  /*5d40*/  FMUL.FTZ R193, R156, R14 ;  /* 0x0000000e9cc17220 */ /* 0x000fc40000410000 */
[-C--:B------:R-:W-:Y:S02]  /*5d50*/  FFMA.FTZ R197, R182, R195.reuse, R191 ;  /* 0x000000c3b6c57223 */ /* 0x080fe400000100bf */
[----:B------:R-:W-:Y:S02]  /*5d60*/  FMUL.FTZ R195, R181, R195 ;  /* 0x000000c3b5c37220 */ /* 0x000fe40000410000 */
[----:B------:R-:W4:Y:S01]  /*5d70*/  MUFU.EX2 R193, R193 ;  /* 0x000000c100c17308 */ /* 0x000f220000000800 */
[----:B------:R-:W-:Y:S02]  /*5d80*/  FMUL.FTZ R191, R156, R15 ;  /* 0x0000000f9cbf7220 */ /* 0x000fe40000410000 */
[----:B------:R-:W-:Y:S02]  /*5d90*/  FMUL.FTZ R161, R93, R5 ;  /* 0x000000055da17220 */ /* 0x000fe40000410000 */
[----:B------:R-:W-:Y:S02]  /*5da0*/  FFMA.FTZ R194, R182, R194, -R195 ;  /* 0x000000c2b6c27223 */ /* 0x000fe400000108c3 */
[----:B------:R-:W-:Y:S01]  /*5db0*/  FMUL.FTZ R232, R76, R161 ;  /* 0x000000a14ce87220 */ /* 0x000fe20000410000 */
[----:B------:R-:W0:Y:S01]  /*5dc0*/  MUFU.EX2 R191, R191 ;  /* 0x000000bf00bf7308 */ /* 0x000e220000000800 */
[----:B------:R-:W-:-:S02]  /*5dd0*/  FADD.FTZ R194, R233, R194 ;  /* 0x000000c2e9c27221 */ /* 0x000fc40000010000 */
[----:B------:R-:W-:Y:S02]  /*5de0*/  FMUL.FTZ R161, R156, R16 ;  /* 0x000000109ca17220 */ /* 0x000fe40000410000 */
[C---:B--2---:R-:W-:Y:S02]  /*5df0*/  FMUL.FTZ R174, R192.reuse, R174 ;  /* 0x000000aec0ae7220 */ /* 0x044fe40000410000 */
[----:B------:R-:W-:Y:S02]  /*5e00*/  FMUL.FTZ R173, R192, R173 ;  /* 0x000000adc0ad7220 */ /* 0x000fe40000410000 */
[----:B------:R-:W-:Y:S01]  /*5e10*/  FADD.FTZ R197, R232, R197 ;  /* 0x000000c5e8c57221 */ /* 0x000fe20000010000 */
[----:B------:R-:W2:Y:S01]  /*5e20*/  MUFU.EX2 R161, R161 ;  /* 0x000000a100a17308 */ /* 0x000ea20000000800 */
[C---:B------:R-:W-:Y:S02]  /*5e30*/  FMUL.FTZ R192, R179.reuse, R194 ;  /* 0x000000c2b3c07220 */ /* 0x040fe40000410000 */
[----:B------:R-:W-:-:S02]  /*5e40*/  FMUL.FTZ R195, R179, R197 ;  /* 0x000000c5b3c37220 */ /* 0x000fc40000410000 */
[----:B------:R-:W-:Y:S02]  /*5e50*/  FFMA.FTZ R197, R180, R197, R192 ;  /* 0x000000c5b4c57223 */ /* 0x000fe400000100c0 */
[----:B------:R-:W-:Y:S02]  /*5e60*/  FMUL.FTZ R192, R94, R6 ;  /* 0x000000065ec07220 */ /* 0x000fe40000410000 */
[C---:B----4-:R-:W-:Y:S02]  /*5e70*/  FMUL.FTZ R172, R193.reuse, R172 ;  /* 0x000000acc1ac7220 */ /* 0x050fe40000410000 */
[----:B------:R-:W-:Y:S02]  /*5e80*/  FMUL.FTZ R171, R193, R171 ;  /* 0x000000abc1ab7220 */ /* 0x000fe40000410000 */
[----:B------:R-:W-:Y:S02]  /*5e90*/  FMUL.FTZ R193, R156, R17 ;  /* 0x000000119cc17220 */ /* 0x000fe40000410000 */
[----:B------:R-:W-:-:S02]  /*5ea0*/  FMUL.FTZ R177, R190, R177 ;  /* 0x000000b1beb17220 */ /* 0x000fc40000410000 */
[----:B------:R-:W-:Y:S02]  /*5eb0*/  FFMA.FTZ R196, R180, R194, -R195 ;  /* 0x000000c2b4c47223 */ /* 0x000fe400000108c3 */
[----:B------:R-:W-:Y:S01]  /*5ec0*/  FMUL.FTZ R231, R77, R192 ;  /* 0x000000c04de77220 */ /* 0x000fe20000410000 */
[----:B------:R-:W4:Y:S01]  /*5ed0*/  MUFU.EX2 R193, R193 ;  /* 0x000000c100c17308 */ /* 0x000f220000000800 */
[----:B------:R-:W-:Y:S02]  /*5ee0*/  FADD.FTZ R197, R230, R197 ;  /* 0x000000c5e6c57221 */ /* 0x000fe40000010000 */
[C---:B0-----:R-:W-:Y:S02]  /*5ef0*/  FMUL.FTZ R170, R191.reuse, R170 ;  /* 0x000000aabfaa7220 */ /* 0x041fe40000410000 */
[----:B------:R-:W-:Y:S02]  /*5f00*/  FMUL.FTZ R169, R191, R169 ;  /* 0x000000a9bfa97220 */ /* 0x000fe40000410000 */
[----:B------:R-:W-:-:S02]  /*5f10*/  FMUL.FTZ R178, R190, R178 ;  /* 0x000000b2beb27220 */ /* 0x000fc40000410000 */
[----:B------:R-:W-:Y:S01]  /*5f20*/  FADD.FTZ R196, R231, R196 ;  /* 0x000000c4e7c47221 */ /* 0x000fe20000010000 */
[----:B------:R-:W-:Y:S01]  /*5f30*/  MUFU.SIN R190, R198 ;  /* 0x000000c600be7308 */ /* 0x000fe20000000400 */
[----:B------:R-:W-:Y:S02]  /*5f40*/  FMUL.FTZ R191, R177, R197 ;  /* 0x000000c5b1bf7220 */ /* 0x000fe40000410000 */
[C---:B--2---:R-:W-:Y:S02]  /*5f50*/  FMUL.FTZ R168, R161.reuse, R168 ;  /* 0x000000a8a1a87220 */ /* 0x044fe40000410000 */
[----:B------:R-:W-:Y:S02]  /*5f60*/  FFMA.FTZ R192, R178, R196, -R191 ;  /* 0x000000c4b2c07223 */ /* 0x000fe400000108bf */
[----:B------:R-:W-:Y:S02]  /*5f70*/  FMUL.FTZ R191, R156, R19 ;  /* 0x000000139cbf7220 */ /* 0x000fe40000410000 */
[----:B------:R-:W-:-:S02]  /*5f80*/  FMUL.FTZ R167, R161, R167 ;  /* 0x000000a7a1a77220 */ /* 0x000fc40000410000 */
[----:B------:R-:W-:Y:S02]  /*5f90*/  FMUL.FTZ R196, R177, R196 ;  /* 0x000000c4b1c47220 */ /* 0x000fe40000410000 */
[----:B------:R-:W-:Y:S01]  /*5fa0*/  FMUL.FTZ R161, R97, R7 ;  /* 0x0000000761a17220 */ /* 0x000fe20000410000 */
[----:B------:R-:W0:Y:S01]  /*5fb0*/  MUFU.EX2 R191, R191 ;  /* 0x000000bf00bf7308 */ /* 0x000e220000000800 */
[----:B------:R-:W-:Y:S02]  /*5fc0*/  FFMA.FTZ R197, R178, R197, R196 ;  /* 0x000000c5b2c57223 */ /* 0x000fe400000100c4 */
[----:B------:R-:W-:Y:S02]  /*5fd0*/  FMUL.FTZ R228, R78, R161 ;  /* 0x000000a14ee47220 */ /* 0x000fe40000410000 */
[----:B------:R-:W-:Y:S02]  /*5fe0*/  FADD.FTZ R192, R229, R192 ;  /* 0x000000c0e5c07221 */ /* 0x000fe40000010000 */
[----:B------:R-:W-:-:S02]  /*5ff0*/  FMUL.FTZ R161, R156, R20 ;  /* 0x000000149ca17220 */ /* 0x000fc40000410000 */
[----:B------:R-:W-:Y:S02]  /*6000*/  FADD.FTZ R197, R228, R197 ;  /* 0x000000c5e4c57221 */ /* 0x000fe40000010000 */
[C---:B----4-:R-:W-:Y:S02]  /*6010*/  FMUL.FTZ R166, R193.reuse, R166 ;  /* 0x000000a6c1a67220 */ /* 0x050fe40000410000 */
[----:B------:R-:W-:Y:S02]  /*6020*/  FMUL.FTZ R165, R193, R165 ;  /* 0x000000a5c1a57220 */ /* 0x000fe40000410000 */
[C---:B------:R-:W-:Y:S01]  /*6030*/  FMUL.FTZ R196, R175.reuse, R192 ;  /* 0x000000c0afc47220 */ /* 0x040fe20000410000 */
[----:B------:R0:W2:Y:S01]  /*6040*/  MUFU.EX2 R193, R161 ;  /* 0x000000a100c17308 */ /* 0x0000a20000000800 */
[----:B------:R-:W-:Y:S02]  /*6050*/  FMUL.FTZ R194, R156, R18 ;  /* 0x000000129cc27220 */ /* 0x000fe40000410000 */
[----:B------:R-:W-:-:S02]  /*6060*/  FMUL.FTZ R195, R175, R197 ;  /* 0x000000c5afc37220 */ /* 0x000fc40000410000 */
[----:B------:R-:W-:Y:S02]  /*6070*/  FMUL.FTZ R156, R98, R8 ;  /* 0x00000008629c7220 */ /* 0x000fe40000410000 */
[C---:B------:R-:W-:Y:S01]  /*6080*/  FFMA.FTZ R197, R176.reuse, R197, R196 ;  /* 0x000000c5b0c57223 */ /* 0x040fe200000100c4 */
[----:B------:R-:W4:Y:S01]  /*6090*/  MUFU.EX2 R194, R194 ;  /* 0x000000c200c27308 */ /* 0x000f220000000800 */
[C---:B------:R-:W-:Y:S02]  /*60a0*/  FMUL.FTZ R226, R79.reuse, R226 ;  /* 0x000000e24fe27220 */ /* 0x040fe40000410000 */
[----:B------:R-:W-:Y:S02]  /*60b0*/  FFMA.FTZ R192, R176, R192, -R195 ;  /* 0x000000c0b0c07223 */ /* 0x000fe400000108c3 */
[----:B------:R-:W-:Y:S02]  /*60c0*/  FMUL.FTZ R227, R79, R156 ;  /* 0x0000009c4fe37220 */ /* 0x000fe40000410000 */
[----:B------:R-:W-:-:S02]  /*60d0*/  FADD.FTZ R197, R226, R197 ;  /* 0x000000c5e2c57221 */ /* 0x000fc40000010000 */
[----:B------:R-:W-:Y:S02]  /*60e0*/  FADD.FTZ R192, R227, R192 ;  /* 0x000000c0e3c07221 */ /* 0x000fe40000010000 */
[----:B0-----:R-:W-:Y:S02]  /*60f0*/  FMUL.FTZ R161, R191, R189 ;  /* 0x000000bdbfa17220 */ /* 0x001fe40000410000 */
[----:B------:R-:W-:Y:S02]  /*6100*/  FMUL.FTZ R189, R173, R197 ;  /* 0x000000c5adbd7220 */ /* 0x000fe40000410000 */
[----:B------:R-:W-:Y:S02]  /*6110*/  FMUL.FTZ R162, R191, R162 ;  /* 0x000000a2bfa27220 */ /* 0x000fe40000410000 */
[-C--:B------:R-:W-:Y:S02]  /*6120*/  FMUL.FTZ R191, R173, R192.reuse ;  /* 0x000000c0adbf7220 */ /* 0x080fe40000410000 */
[----:B------:R-:W-:-:S02]  /*6130*/  FFMA.FTZ R192, R174, R192, -R189 ;  /* 0x000000c0aec07223 */ /* 0x000fc400000108bd */
[----:B--2---:R-:W-:Y:S02]  /*6140*/  FMUL.FTZ R156, R193, R190 ;  /* 0x000000bec19c7220 */ /* 0x004fe40000410000 */
[----:B------:R-:W-:Y:S02]  /*6150*/  FMUL.FTZ R189, R101, R9 ;  /* 0x0000000965bd7220 */ /* 0x000fe40000410000 */
[----:B------:R-:W-:Y:S02]  /*6160*/  FMUL.FTZ R190, R158, R187 ;  /* 0x000000bb9ebe7220 */ /* 0x000fe40000410000 */
[----:B------:R-:W-:Y:S02]  /*6170*/  FFMA.FTZ R197, R174, R197, R191 ;  /* 0x000000c5aec57223 */ /* 0x000fe400000100bf */
[----:B------:R-:W-:Y:S02]  /*6180*/  FMUL.FTZ R191, R159, R187 ;  /* 0x000000bb9fbf7220 */ /* 0x000fe40000410000 */
[----:B------:R-:W-:-:S02]  /*6190*/  FMUL.FTZ R224, R72, R189 ;  /* 0x000000bd48e07220 */ /* 0x000fc40000410000 */
[-C--:B------:R-:W-:Y:S02]  /*61a0*/  FFMA.FTZ R190, R159, R188.reuse, R190 ;  /* 0x000000bc9fbe7223 */ /* 0x080fe400000100be */
[----:B------:R-:W-:Y:S02]  /*61b0*/  FMUL.FTZ R225, R72, R225 ;  /* 0x000000e148e17220 */ /* 0x000fe40000410000 */
[----:B------:R-:W-:Y:S02]  /*61c0*/  FFMA.FTZ R191, R158, R188, -R191 ;  /* 0x000000bc9ebf7223 */ /* 0x000fe400000108bf */
[----:B------:R-:W-:Y:S02]  /*61d0*/  FADD.FTZ R197, R224, R197 ;  /* 0x000000c5e0c57221 */ /* 0x000fe40000010000 */
[----:B------:R-:W-:Y:S02]  /*61e0*/  FMUL.FTZ R189, R185, R190 ;  /* 0x000000beb9bd7220 */ /* 0x000fe40000410000 */
[----:B------:R-:W-:-:S02]  /*61f0*/  FMUL.FTZ R160, R193, R160 ;  /* 0x000000a0c1a07220 */ /* 0x000fc40000410000 */
[----:B------:R-:W-:Y:S02]  /*6200*/  FADD.FTZ R192, R225, R192 ;  /* 0x000000c0e1c07221 */ /* 0x000fe40000010000 */
[----:B------:R-:W-:Y:S02]  /*6210*/  FMUL.FTZ R193, R185, R191 ;  /* 0x000000bfb9c17220 */ /* 0x000fe40000410000 */
[----:B------:R-:W-:Y:S02]  /*6220*/  FMUL.FTZ R195, R171, R197 ;  /* 0x000000c5abc37220 */ /* 0x000fe40000410000 */
[----:B------:R-:W-:Y:S02]  /*6230*/  FFMA.FTZ R189, R186, R191, -R189 ;  /* 0x000000bfbabd7223 */ /* 0x000fe400000108bd */
[C---:B----4-:R-:W-:Y:S02]  /*6240*/  FMUL.FTZ R164, R194.reuse, R164 ;  /* 0x000000a4c2a47220 */ /* 0x050fe40000410000 */
[----:B------:R-:W-:-:S02]  /*6250*/  FMUL.FTZ R163, R194, R163 ;  /* 0x000000a3c2a37220 */ /* 0x000fc40000410000 */
[----:B------:R-:W-:Y:S02]  /*6260*/  FMUL.FTZ R196, R171, R192 ;  /* 0x000000c0abc47220 */ /* 0x000fe40000410000 */
[----:B------:R-:W-:Y:S02]  /*6270*/  FFMA.FTZ R193, R186, R190, R193 ;  /* 0x000000bebac17223 */ /* 0x000fe400000100c1 */
[----:B------:R-:W-:Y:S02]  /*6280*/  FFMA.FTZ R194, R172, R192, -R195 ;  /* 0x000000c0acc27223 */ /* 0x000fe400000108c3 */
[C---:B------:R-:W-:Y:S02]  /*6290*/  FMUL.FTZ R192, R183.reuse, R189 ;  /* 0x000000bdb7c07220 */ /* 0x040fe40000410000 */
[----:B------:R-:W-:Y:S02]  /*62a0*/  FMUL.FTZ R190, R102, R14 ;  /* 0x0000000e66be7220 */ /* 0x000fe40000410000 */
[----:B------:R-:W-:-:S02]  /*62b0*/  FMUL.FTZ R191, R183, R193 ;  /* 0x000000c1b7bf7220 */ /* 0x000fc40000410000 */
[C---:B------:R-:W-:Y:S02]  /*62c0*/  FFMA.FTZ R192, R184.reuse, R193, R192 ;  /* 0x000000c1b8c07223 */ /* 0x040fe400000100c0 */
[----:B------:R-:W-:Y:S02]  /*62d0*/  FMUL.FTZ R222, R103, R14 ;  /* 0x0000000e67de7220 */ /* 0x000fe40000410000 */
[----:B------:R-:W-:Y:S02]  /*62e0*/  FMUL.FTZ R223, R73, R190 ;  /* 0x000000be49df7220 */ /* 0x000fe40000410000 */
[----:B------:R-:W-:Y:S02]  /*62f0*/  FFMA.FTZ R191, R184, R189, -R191 ;  /* 0x000000bdb8bf7223 */ /* 0x000fe400000108bf */
[----:B------:R-:W-:Y:S02]  /*6300*/  FMUL.FTZ R189, R181, R192 ;  /* 0x000000c0b5bd7220 */ /* 0x000fe40000410000 */
[----:B------:R-:W-:-:S02]  /*6310*/  FFMA.FTZ R197, R172, R197, R196 ;  /* 0x000000c5acc57223 */ /* 0x000fc400000100c4 */
        /* <DEDUP_REMOVED lines=24> */
[----:B------:R-:W-:Y:S02]  /*64a0*/  FMUL.FTZ R195, R167, R194 ;  /* 0x000000c2a7c37220 */ /* 0x000fe40000410000 */
[----:B------:R-:W-:Y:S02]  /*64b0*/  FFMA.FTZ R191, R178, R192, R191 ;  /* 0x000000c0b2bf7223 */ /* 0x000fe400000100bf */
[----:B------:R-:W-:Y:S02]  /*64c0*/  FFMA.FTZ R194, R168, R194, -R193 ;  /* 0x000000c2a8c27223 */ /* 0x000fe400000108c1 */
[----:B------:R-:W-:Y:S02]  /*64d0*/  FMUL.FTZ R193, R175, R189 ;  /* 0x000000bdafc17220 */ /* 0x000fe40000410000 */
[----:B------:R-:W-:Y:S02]  /*64e0*/  FMUL.FTZ R218, R107, R16 ;  /* 0x000000106bda7220 */ /* 0x000fe40000410000 */
[----:B------:R-:W-:-:S02]  /*64f0*/  FMUL.FTZ R192, R175, R191 ;  /* 0x000000bfafc07220 */ /* 0x000fc40000410000 */
[----:B------:R-:W-:Y:S02]  /*6500*/  FFMA.FTZ R193, R176, R191, R193 ;  /* 0x000000bfb0c17223 */ /* 0x000fe400000100c1 */
[----:B------:R-:W-:Y:S02]  /*6510*/  FMUL.FTZ R190, R106, R16 ;  /* 0x000000106abe7220 */ /* 0x000fe40000410000 */
[----:B------:R-:W-:Y:S02]  /*6520*/  FFMA.FTZ R195, R168, R197, R195 ;  /* 0x000000c5a8c37223 */ /* 0x000fe400000100c3 */
        /* <DEDUP_REMOVED lines=10> */
[-C--:B------:R-:W-:Y:S02]  /*65d0*/  FMUL.FTZ R217, R108, R17.reuse ;  /* 0x000000116cd97220 */ /* 0x080fe40000410000 */
[----:B------:R-:W-:Y:S02]  /*65e0*/  FMUL.FTZ R193, R171, R192 ;  /* 0x000000c0abc17220 */ /* 0x000fe40000410000 */
[-C--:B------:R-:W-:Y:S02]  /*65f0*/  FMUL.FTZ R196, R165, R194.reuse ;  /* 0x000000c2a5c47220 */ /* 0x080fe40000410000 */
[----:B------:R-:W-:Y:S02]  /*6600*/  FFMA.FTZ R194, R166, R194, -R191 ;  /* 0x000000c2a6c27223 */ /* 0x000fe400000108bf */
[----:B------:R-:W-:-:S02]  /*6610*/  FMUL.FTZ R189, R109, R17 ;  /* 0x000000116dbd7220 */ /* 0x000fc40000410000 */
[-C--:B------:R-:W-:Y:S02]  /*6620*/  FMUL.FTZ R191, R171, R190.reuse ;  /* 0x000000beabbf7220 */ /* 0x080fe40000410000 */
[----:B------:R-:W-:Y:S02]  /*6630*/  FMUL.FTZ R217, R68, R217 ;  /* 0x000000d944d97220 */ /* 0x000fe40000410000 */
[----:B------:R-:W-:Y:S02]  /*6640*/  FFMA.FTZ R193, R172, R190, R193 ;  /* 0x000000beacc17223 */ /* 0x000fe400000100c1 */
        /* <DEDUP_REMOVED lines=9> */
[----:B------:R-:W-:Y:S02]  /*66e0*/  FMUL.FTZ R197, R163, R195 ;  /* 0x000000c3a3c57220 */ /* 0x000fe40000410000 */
[----:B------:R-:W-:Y:S02]  /*66f0*/  FFMA.FTZ R193, R170, R193, R190 ;  /* 0x000000c1aac17223 */ /* 0x000fe400000100be */
[----:B------:R-:W-:Y:S02]  /*6700*/  FFMA.FTZ R195, R164, R195, R192 ;  /* 0x000000c3a4c37223 */ /* 0x000fe400000100c0 */
[----:B------:R-:W-:Y:S02]  /*6710*/  FMUL.FTZ R192, R167, R189 ;  /* 0x000000bda7c07220 */ /* 0x000fe40000410000 */
[-C--:B------:R-:W-:Y:S02]  /*6720*/  FMUL.FTZ R214, R111, R18.reuse ;  /* 0x000000126fd67220 */ /* 0x080fe40000410000 */
[----:B------:R-:W-:-:S02]  /*6730*/  FMUL.FTZ R190, R110, R18 ;  /* 0x000000126ebe7220 */ /* 0x000fc40000410000 */
[-C--:B------:R-:W-:Y:S02]  /*6740*/  FMUL.FTZ R191, R167, R193.reuse ;  /* 0x000000c1a7bf7220 */ /* 0x080fe40000410000 */
[----:B------:R-:W-:Y:S02]  /*6750*/  FFMA.FTZ R192, R168, R193, R192 ;  /* 0x000000c1a8c07223 */ /* 0x000fe400000100c0 */
[----:B------:R-:W-:Y:S02]  /*6760*/  FFMA.FTZ R194, R164, R194, -R197 ;  /* 0x000000c2a4c27223 */ /* 0x000fe400000108c5 */
[C---:B------:R-:W-:Y:S02]  /*6770*/  FMUL.FTZ R214, R69.reuse, R214 ;  /* 0x000000d645d67220 */ /* 0x040fe40000410000 */
[----:B------:R-:W-:Y:S02]  /*6780*/  FMUL.FTZ R215, R69, R190 ;  /* 0x000000be45d77220 */ /* 0x000fe40000410000 */
[----:B------:R-:W-:-:S02]  /*6790*/  FFMA.FTZ R191, R168, R189, -R191 ;  /* 0x000000bda8bf7223 */ /* 0x000fc400000108bf */
[----:B------:R-:W-:Y:S02]  /*67a0*/  FMUL.FTZ R189, R165, R192 ;  /* 0x000000c0a5bd7220 */ /* 0x000fe40000410000 */
[----:B------:R-:W-:Y:S02]  /*67b0*/  FADD.FTZ R195, R214, R195 ;  /* 0x000000c3d6c37221 */ /* 0x000fe40000010000 */
[----:B------:R-:W-:Y:S02]  /*67c0*/  FADD.FTZ R194, R215, R194 ;  /* 0x000000c2d7c27221 */ /* 0x000fe40000010000 */
[-C--:B------:R-:W-:Y:S02]  /*67d0*/  FMUL.FTZ R193, R165, R191.reuse ;  /* 0x000000bfa5c17220 */ /* 0x080fe40000410000 */
[----:B------:R-:W-:Y:S02]  /*67e0*/  FFMA.FTZ R190, R166, R191, -R189 ;  /* 0x000000bfa6be7223 */ /* 0x000fe400000108bd */
[----:B------:R-:W-:-:S02]  /*67f0*/  FMUL.FTZ R197, R161, R195 ;  /* 0x000000c3a1c57220 */ /* 0x000fc40000410000 */
[----:B------:R-:W-:Y:S02]  /*6800*/  FMUL.FTZ R196, R161, R194 ;  /* 0x000000c2a1c47220 */ /* 0x000fe40000410000 */
[-C--:B------:R-:W-:Y:S02]  /*6810*/  FMUL.FTZ R191, R113, R19.reuse ;  /* 0x0000001371bf7220 */ /* 0x080fe40000410000 */
[----:B------:R-:W-:Y:S02]  /*6820*/  FMUL.FTZ R189, R112, R19 ;  /* 0x0000001370bd7220 */ /* 0x000fe40000410000 */
[----:B------:R-:W-:Y:S02]  /*6830*/  FFMA.FTZ R193, R166, R192, R193 ;  /* 0x000000c0a6c17223 */ /* 0x000fe400000100c1 */
[----:B------:R-:W-:Y:S02]  /*6840*/  FMUL.FTZ R192, R163, R190 ;  /* 0x000000bea3c07220 */ /* 0x000fe40000410000 */
[----:B------:R-:W-:-:S02]  /*6850*/  FFMA.FTZ R197, R162, R194, -R197 ;  /* 0x000000c2a2c57223 */ /* 0x000fc400000108c5 */
[----:B------:R-:W-:Y:S02]  /*6860*/  FFMA.FTZ R199, R162, R195, R196 ;  /* 0x000000c3a2c77223 */ /* 0x000fe400000100c4 */
[C---:B------:R-:W-:Y:S02]  /*6870*/  FMUL.FTZ R210, R70.reuse, R191 ;  /* 0x000000bf46d27220 */ /* 0x040fe40000410000 */
[----:B------:R-:W-:Y:S02]  /*6880*/  FMUL.FTZ R212, R70, R189 ;  /* 0x000000bd46d47220 */ /* 0x000fe40000410000 */
[-C--:B------:R-:W-:Y:S02]  /*6890*/  FMUL.FTZ R195, R163, R193.reuse ;  /* 0x000000c1a3c37220 */ /* 0x080fe40000410000 */
[----:B------:R-:W-:Y:S02]  /*68a0*/  FFMA.FTZ R192, R164, R193, R192 ;  /* 0x000000c1a4c07223 */ /* 0x000fe400000100c0 */
[----:B------:R-:W-:-:S02]  /*68b0*/  FADD.FTZ R199, R210, R199 ;  /* 0x000000c7d2c77221 */ /* 0x000fc40000010000 */
[----:B------:R-:W-:Y:S02]  /*68c0*/  FADD.FTZ R193, R212, R197 ;  /* 0x000000c5d4c17221 */ /* 0x000fe40000010000 */
[----:B------:R-:W-:Y:S02]  /*68d0*/  FFMA.FTZ R195, R164, R190, -R195 ;  /* 0x000000bea4c37223 */ /* 0x000fe400000108c3 */
[C---:B------:R-:W-:Y:S02]  /*68e0*/  FMUL.FTZ R190, R156.reuse, R199 ;  /* 0x000000c79cbe7220 */ /* 0x040fe40000410000 */
[-C--:B------:R-:W-:Y:S02]  /*68f0*/  FMUL.FTZ R194, R156, R193.reuse ;  /* 0x000000c19cc27220 */ /* 0x080fe40000410000 */
[C---:B------:R-:W-:Y:S02]  /*6900*/  FFMA.FTZ R196, R160.reuse, R193, -R190 ;  /* 0x000000c1a0c47223 */ /* 0x040fe400000108be */
[----:B------:R-:W-:-:S02]  /*6910*/  FFMA.FTZ R199, R160, R199, R194 ;  /* 0x000000c7a0c77223 */ /* 0x000fc400000100c2 */
[C---:B------:R-:W-:Y:S02]  /*6920*/  FMUL.FTZ R193, R24.reuse, R140 ;  /* 0x0000008c18c17220 */ /* 0x040fe40000410000 */
[----:B------:R-:W-:Y:S02]  /*6930*/  FMUL.FTZ R194, R24, R141 ;  /* 0x0000008d18c27220 */ /* 0x000fe40000410000 */
[----:B------:R0:W2:Y:S01]  /*6940*/  @P0 LDS.64 R140, [R0.X8+0x12c88] ;  /* 0x012c8800008c0984 */ /* 0x0000a20000008a00 */
[CC--:B------:R-:W-:Y:S02]  /*6950*/  FMUL.FTZ R189, R161.reuse, R192.reuse ;  /* 0x000000c0a1bd7220 */ /* 0x0c0fe40000410000 */
[-C--:B------:R-:W-:Y:S02]  /*6960*/  FMUL.FTZ R191, R161, R195.reuse ;  /* 0x000000c3a1bf7220 */ /* 0x080fe40000410000 */
[C---:B------:R-:W-:Y:S02]  /*6970*/  FFMA.FTZ R195, R162.reuse, R195, -R189 ;  /* 0x000000c3a2c37223 */ /* 0x040fe400000108bd */
[----:B------:R-:W-:-:S02]  /*6980*/  FFMA.FTZ R197, R162, R192, R191 ;  /* 0x000000c0a2c57223 */ /* 0x000fc400000100bf */
[----:B------:R-:W-:Y:S02]  /*6990*/  FMUL.FTZ R189, R22, R136 ;  /* 0x0000008816bd7220 */ /* 0x000fe40000410000 */
[-C--:B------:R-:W-:Y:S02]  /*69a0*/  FMUL.FTZ R136, R114, R20.reuse ;  /* 0x0000001472887220 */ /* 0x080fe40000410000 */
[----:B------:R-:W-:Y:S02]  /*69b0*/  FMUL.FTZ R242, R115, R20 ;  /* 0x0000001473f27220 */ /* 0x000fe40000410000 */
[----:B------:R-:W-:Y:S02]  /*69c0*/  FMUL.FTZ R191, R23, R138 ;  /* 0x0000008a17bf7220 */ /* 0x000fe40000410000 */
[----:B------:R-:W-:Y:S02]  /*69d0*/  FMUL.FTZ R190, R22, R137 ;  /* 0x0000008916be7220 */ /* 0x000fe40000410000 */
[----:B------:R-:W-:-:S02]  /*69e0*/  FMUL.FTZ R138, R156, R197 ;  /* 0x000000c59c8a7220 */ /* 0x000fc40000410000 */
[----:B------:R-:W-:Y:S02]  /*69f0*/  FMUL.FTZ R137, R156, R195 ;  /* 0x000000c39c897220 */ /* 0x000fe40000410000 */
[C---:B------:R-:W-:Y:S02]  /*6a00*/  FMUL.FTZ R242, R71.reuse, R242 ;  /* 0x000000f247f27220 */ /* 0x040fe40000410000 */
[----:B------:R-:W-:Y:S02]  /*6a10*/  FMUL.FTZ R243, R71, R136 ;  /* 0x0000008847f37220 */ /* 0x000fe40000410000 */
[----:B------:R-:W-:Y:S02]  /*6a20*/  FMUL.FTZ R192, R23, R139 ;  /* 0x0000008b17c07220 */ /* 0x000fe40000410000 */
[----:B------:R-:W-:Y:S01]  /*6a30*/  FFMA.FTZ R136, R160, R195, -R138 ;  /* 0x000000c3a0887223 */ /* 0x000fe2000001088a */
[----:B------:R-:W-:Y:S01]  /*6a40*/  LEA.HI R195, R0, R0, RZ, 0x1e ;  /* 0x0000000000c37211 */ /* 0x000fe200078ff0ff */
[----:B------:R-:W-:-:S02]  /*6a50*/  FMUL.FTZ R142, R25, R142 ;  /* 0x0000008e198e7220 */ /* 0x000fc40000410000 */
[----:B------:R-:W-:Y:S02]  /*6a60*/  FMUL.FTZ R143, R25, R143 ;  /* 0x0000008f198f7220 */ /* 0x000fe40000410000 */
[C---:B-1----:R-:W-:Y:S02]  /*6a70*/  FMUL.FTZ R144, R26.reuse, R144 ;  /* 0x000000901a907220 */ /* 0x042fe40000410000 */
[----:B------:R-:W-:Y:S02]  /*6a80*/  FMUL.FTZ R145, R26, R145 ;  /* 0x000000911a917220 */ /* 0x000fe40000410000 */
[C---:B------:R-:W-:Y:S02]  /*6a90*/  FMUL.FTZ R146, R27.reuse, R146 ;  /* 0x000000921b927220 */ /* 0x040fe40000410000 */
[----:B------:R-:W-:Y:S02]  /*6aa0*/  FMUL.FTZ R147, R27, R147 ;  /* 0x000000931b937220 */ /* 0x000fe40000410000 */
[----:B------:R-:W-:-:S02]  /*6ab0*/  FMUL.FTZ R148, R28, R148 ;  /* 0x000000941c947220 */ /* 0x000fc40000410000 */
[----:B------:R-:W-:Y:S02]  /*6ac0*/  FMUL.FTZ R149, R28, R149 ;  /* 0x000000951c957220 */ /* 0x000fe40000410000 */
[C---:B------:R-:W-:Y:S02]  /*6ad0*/  FMUL.FTZ R150, R29.reuse, R150 ;  /* 0x000000961d967220 */ /* 0x040fe40000410000 */
[----:B------:R-:W-:Y:S02]  /*6ae0*/  FMUL.FTZ R151, R29, R151 ;  /* 0x000000971d977220 */ /* 0x000fe40000410000 */
[----:B------:R-:W-:Y:S02]  /*6af0*/  FFMA.FTZ R137, R160, R197, R137 ;  /* 0x000000c5a0897223 */ /* 0x000fe40000010089 */
[----:B------:R-:W-:Y:S02]  /*6b00*/  FADD.FTZ R139, R242, R199 ;  /* 0x000000c7f28b7221 */ /* 0x000fe40000010000 */
[----:B------:R-:W-:Y:S01]  /*6b10*/  FADD.FTZ R138, R243, R196 ;  /* 0x000000c4f38a7221 */ /* 0x000fe20000010000 */
[----:B------:R-:W-:Y:S05]  /*6b20*/  @P0 BRA `(.L_x_3933) ;  /* 0x000000c000000947 */ /* 0x000fea0003800000 */
[----:B0-23--:R-:W-:Y:S01]  /*6b30*/  ULDC UR37, c[0x0][0x174] ;  /* 0x00005d0000257ab9 */ /* 0x00dfe20000000800 */
[----:B------:R-:W-:Y:S01]  /*6b40*/  HFMA2.MMA R141, -RZ, RZ, 0, 0 ;  /* 0x00000000ff8d7435 */ /* 0x000fe200000001ff */
        /* <DEDUP_REMOVED lines=10> */
.L_x_3933:
[----:B0-23--:R-:W-:Y:S05]  /*6bf0*/  BSYNC B0 ;  /* 0x0000000000007941 */ /* 0x00dfea0003800000 */
.L_x_3932:
        /* <DEDUP_REMOVED lines=45> */
[C---:B---3--:R-:W-:Y:S02]  /*6ed0*/  FMUL.FTZ R123, R133.reuse, R121 ;  /* 0x00000079857b7220 */ /* 0x048fe40000410000 */
        /* <DEDUP_REMOVED lines=11> */
[----:B------:R0:W2:Y:S02]  /*6f90*/  SHFL.UP PT, R125, R122, 0x1, RZ ;  /* 0x042000007a7d7989 */ /* 0x0000a400000e00ff */
.L_x_4040:
[----:B------:R-:W-:Y:S05]  /*6fa0*/  BRA.DIV ~URZ, `(.L_x_3937) ;  /* 0x000080c27f007947 */ /* 0x000fea000b800000 */
[----:B------:R-:W3:Y:S01]  /*6fb0*/  SHFL.UP PT, R123, R134, 0x1, RZ ;  /* 0x04200000867b7989 */ /* 0x000ee200000e00ff */
[----:B------:R-:W-:-:S03]  /*6fc0*/  ISETP.GE.AND P0, PT, R2, 0x1, PT ;  /* 0x000000010200780c */ /* 0x000fc60003f06270 */
[----:B------:R-:W4:Y:S04]  /*6fd0*/  SHFL.UP PT, R127, R135, 0x1, RZ ;  /* 0x04200000877f7989 */ /* 0x000f2800000e00ff */
[----:B------:R-:W0:Y:S01]  /*6fe0*/  SHFL.UP PT, R121, R132, 0x1, RZ ;  /* 0x0420000084797989 */ /* 0x000e2200000e00ff */
[----:B---3--:R-:W-:-:S04]  /*6ff0*/  FMUL.FTZ R124, R132, R123 ;  /* 0x0000007b847c7220 */ /* 0x008fc80000410000 */
[-C--:B----4-:R-:W-:Y:S02]  /*7000*/  FFMA.FTZ R124, R122, R127.reuse, R124 ;  /* 0x0000007f7a7c7223 */ /* 0x090fe4000001007c */
[----:B------:R-:W-:Y:S02]  /*7010*/  FMUL.FTZ R120, R132, R127 ;  /* 0x0000007f84787220 */ /* 0x000fe40000410000 */
[----:B------:R-:W-:Y:S02]  /*7020*/  @P0 FADD.FTZ R135, R135, R124 ;  /* 0x0000007c87870221 */ /* 0x000fe40000010000 */
[----:B------:R-:W-:Y:S02]  /*7030*/  FFMA.FTZ R123, R122, R123, -R120 ;  /* 0x0000007b7a7b7223 */ /* 0x000fe40000010878 */
[C---:B--2---:R-:W-:Y:S02]  /*7040*/  FMUL.FTZ R124, R132.reuse, R125 ;  /* 0x0000007d847c7220 */ /* 0x044fe40000410000 */
[----:B0-----:R-:W-:-:S02]  /*7050*/  FMUL.FTZ R120, R132, R121 ;  /* 0x0000007984787220 */ /* 0x001fc40000410000 */
[----:B------:R-:W-:Y:S02]  /*7060*/  @P0 FADD.FTZ R134, R134, R123 ;  /* 0x0000007b86860221 */ /* 0x000fe40000010000 */
[C---:B------:R-:W-:Y:S02]  /*7070*/  FFMA.FTZ R121, R122.reuse, R121, R124 ;  /* 0x000000797a797223 */ /* 0x040fe4000001007c */
[----:B------:R-:W-:Y:S01]  /*7080*/  @P0 FFMA.FTZ R122, R122, R125, -R120 ;  /* 0x0000007d7a7a0223 */ /* 0x000fe20000010878 */
[----:B------:R-:W0:Y:S02]  /*7090*/  SHFL.UP PT, R124, R134, 0x2, RZ ;  /* 0x04400000867c7989 */ /* 0x000e2400000e00ff */
[----:B------:R-:W-:Y:S02]  /*70a0*/  FSEL R121, R132, R121, !P0 ;  /* 0x0000007984797208 */ /* 0x000fe40004000000 */
[----:B------:R-:W2:Y:S01]  /*70b0*/  SHFL.UP PT, R125, R135, 0x2, RZ ;  /* 0x04400000877d7989 */ /* 0x000ea200000e00ff */
[----:B------:R-:W-:-:S03]  /*70c0*/  ISETP.GE.AND P0, PT, R2, 0x2, PT ;  /* 0x000000020200780c */ /* 0x000fc60003f06270 */
[----:B------:R-:W3:Y:S04]  /*70d0*/  SHFL.UP PT, R120, R122, 0x2, RZ ;  /* 0x044000007a787989 */ /* 0x000ee800000e00ff */
[----:B------:R-:W4:Y:S01]  /*70e0*/  SHFL.UP PT, R123, R121, 0x2, RZ ;  /* 0x04400000797b7989 */ /* 0x000f2200000e00ff */
[CC--:B0-----:R-:W-:Y:S02]  /*70f0*/  FMUL.FTZ R126, R121.reuse, R124.reuse ;  /* 0x0000007c797e7220 */ /* 0x0c1fe40000410000 */
[-C--:B--2---:R-:W-:Y:S02]  /*7100*/  FMUL.FTZ R127, R121, R125.reuse ;  /* 0x0000007d797f7220 */ /* 0x084fe40000410000 */
[C---:B------:R-:W-:Y:S02]  /*7110*/  FFMA.FTZ R126, R122.reuse, R125, R126 ;  /* 0x0000007d7a7e7223 */ /* 0x040fe4000001007e */
[----:B------:R-:W-:-:S02]  /*7120*/  FFMA.FTZ R127, R122, R124, -R127 ;  /* 0x0000007c7a7f7223 */ /* 0x000fc4000001087f */
[----:B---3--:R-:W-:Y:S02]  /*7130*/  FMUL.FTZ R124, R121, R120 ;  /* 0x00000078797c7220 */ /* 0x008fe40000410000 */
[----:B------:R-:W-:Y:S02]  /*7140*/  @P0 FADD.FTZ R134, R134, R127 ;  /* 0x0000007f86860221 */ /* 0x000fe40000010000 */
[CC--:B----4-:R-:W-:Y:S02]  /*7150*/  FFMA.FTZ R124, R122.reuse, R123.reuse, R124 ;  /* 0x0000007b7a7c7223 */ /* 0x0d0fe4000001007c */
[----:B------:R-:W-:Y:S01]  /*7160*/  @P0 FADD.FTZ R135, R135, R126 ;  /* 0x0000007e87870221 */ /* 0x000fe20000010000 */
[----:B------:R-:W0:Y:S01]  /*7170*/  SHFL.UP PT, R125, R134, 0x4, RZ ;  /* 0x04800000867d7989 */ /* 0x000e2200000e00ff */
[C---:B------:R-:W-:Y:S01]  /*7180*/  FMUL.FTZ R123, R121.reuse, R123 ;  /* 0x0000007b797b7220 */ /* 0x040fe20000410000 */
[----:B------:R-:W-:Y:S02]  /*7190*/  FSEL R124, R121, R124, !P0 ;  /* 0x0000007c797c7208 */ /* 0x000fe40004000000 */
[----:B------:R-:W2:Y:S01]  /*71a0*/  SHFL.UP PT, R127, R135, 0x4, RZ ;  /* 0x04800000877f7989 */ /* 0x000ea200000e00ff */
[----:B------:R-:W-:Y:S01]  /*71b0*/  @P0 FFMA.FTZ R122, R122, R120, -R123 ;  /* 0x000000787a7a0223 */ /* 0x000fe2000001087b */
[----:B------:R-:W-:-:S02]  /*71c0*/  ISETP.GE.AND P0, PT, R2, 0x4, PT ;  /* 0x000000040200780c */ /* 0x000fc40003f06270 */
[----:B------:R-:W-:Y:S04]  /*71d0*/  SHFL.UP PT, R123, R124, 0x4, RZ ;  /* 0x048000007c7b7989 */ /* 0x000fe800000e00ff */
[----:B------:R-:W3:Y:S01]  /*71e0*/  SHFL.UP PT, R121, R122, 0x4, RZ ;  /* 0x048000007a797989 */ /* 0x000ee200000e00ff */
[C---:B0-----:R-:W-:Y:S02]  /*71f0*/  FMUL.FTZ R126, R124.reuse, R125 ;  /* 0x0000007d7c7e7220 */ /* 0x041fe40000410000 */
[-C--:B--2---:R-:W-:Y:S02]  /*7200*/  FMUL.FTZ R120, R124, R127.reuse ;  /* 0x0000007f7c787220 */ /* 0x084fe40000410000 */
[C---:B------:R-:W-:Y:S02]  /*7210*/  FFMA.FTZ R126, R122.reuse, R127, R126 ;  /* 0x0000007f7a7e7223 */ /* 0x040fe4000001007e */
[----:B------:R-:W-:-:S02]  /*7220*/  FFMA.FTZ R127, R122, R125, -R120 ;  /* 0x0000007d7a7f7223 */ /* 0x000fc40000010878 */
[----:B------:R-:W-:Y:S02]  /*7230*/  @P0 FADD.FTZ R135, R135, R126 ;  /* 0x0000007e87870221 */ /* 0x000fe40000010000 */
[C---:B---3--:R-:W-:Y:S02]  /*7240*/  FMUL.FTZ R125, R124.reuse, R121 ;  /* 0x000000797c7d7220 */ /* 0x048fe40000410000 */
[-C--:B------:R-:W-:Y:S01]  /*7250*/  FMUL.FTZ R120, R124, R123.reuse ;  /* 0x0000007b7c787220 */ /* 0x080fe20000410000 */
[----:B------:R-:W0:Y:S01]  /*7260*/  SHFL.UP PT, R126, R135, 0x8, RZ ;  /* 0x05000000877e7989 */ /* 0x000e2200000e00ff */
[----:B------:R-:W-:Y:S02]  /*7270*/  @P0 FADD.FTZ R134, R134, R127 ;  /* 0x0000007f86860221 */ /* 0x000fe40000010000 */
[C---:B------:R-:W-:Y:S02]  /*7280*/  FFMA.FTZ R125, R122.reuse, R123, R125 ;  /* 0x0000007b7a7d7223 */ /* 0x040fe4000001007d */
[----:B------:R-:W-:Y:S01]  /*7290*/  @P0 FFMA.FTZ R122, R122, R121, -R120 ;  /* 0x000000797a7a0223 */ /* 0x000fe20000010878 */
[----:B------:R-:W2:Y:S02]  /*72a0*/  SHFL.UP PT, R123, R134, 0x8, RZ ;  /* 0x05000000867b7989 */ /* 0x000ea400000e00ff */
[----:B------:R-:W-:-:S02]  /*72b0*/  FSEL R125, R124, R125, !P0 ;  /* 0x0000007d7c7d7208 */ /* 0x000fc40004000000 */
[----:B------:R-:W3:Y:S01]  /*72c0*/  SHFL.UP PT, R120, R122, 0x8, RZ ;  /* 0x050000007a787989 */ /* 0x000ee200000e00ff */
[----:B------:R-:W-:-:S03]  /*72d0*/  ISETP.GE.AND P0, PT, R2, 0x8, PT ;  /* 0x000000080200780c */ /* 0x000fc60003f06270 */
[----:B------:R-:W4:Y:S01]  /*72e0*/  SHFL.UP PT, R121, R125, 0x8, RZ ;  /* 0x050000007d797989 */ /* 0x000f2200000e00ff */
[----:B0-----:R-:W-:-:S04]  /*72f0*/  FMUL.FTZ R124, R125, R126 ;  /* 0x0000007e7d7c7220 */ /* 0x001fc80000410000 */
[CC--:B--2---:R-:W-:Y:S02]  /*7300*/  FFMA.FTZ R127, R122.reuse, R123.reuse, -R124 ;  /* 0x0000007b7a7f7223 */ /* 0x0c4fe4000001087c */
[C---:B------:R-:W-:Y:S02]  /*7310*/  FMUL.FTZ R129, R125.reuse, R123 ;  /* 0x0000007b7d817220 */ /* 0x040fe40000410000 */
[C---:B---3--:R-:W-:Y:S02]  /*7320*/  FMUL.FTZ R124, R125.reuse, R120 ;  /* 0x000000787d7c7220 */ /* 0x048fe40000410000 */
[C---:B------:R-:W-:Y:S02]  /*7330*/  FFMA.FTZ R126, R122.reuse, R126, R129 ;  /* 0x0000007e7a7e7223 */ /* 0x040fe40000010081 */
[-C--:B----4-:R-:W-:Y:S02]  /*7340*/  FFMA.FTZ R124, R122, R121.reuse, R124 ;  /* 0x000000797a7c7223 */ /* 0x090fe4000001007c */
[----:B------:R-:W-:-:S02]  /*7350*/  FMUL.FTZ R123, R125, R121 ;  /* 0x000000797d7b7220 */ /* 0x000fc40000410000 */
[----:B------:R-:W-:Y:S01]  /*7360*/  @P0 FADD.FTZ R135, R135, R126 ;  /* 0x0000007e87870221 */ /* 0x000fe20000010000 */
[----:B------:R-:W-:Y:S01]  /*7370*/  FSEL R131, R125, R124, !P0 ;  /* 0x0000007c7d837208 */ /* 0x000fe20004000000 */
[----:B------:R-:W-:Y:S02]  /*7380*/  @P0 FFMA.FTZ R122, R122, R120, -R123 ;  /* 0x000000787a7a0223 */ /* 0x000fe4000001087b */
        /* <DEDUP_REMOVED lines=8> */
.L_x_4041:
[----:B------:R-:W-:Y:S01]  /*7410*/  ISETP.GE.AND P0, PT, R2, 0x10, PT ;  /* 0x000000100200780c */ /* 0x000fe20003f06270 */
[-C--:B--2---:R-:W-:Y:S02]  /*7420*/  FMUL.FTZ R120, R123, R131.reuse ;  /* 0x000000837b787220 */ /* 0x084fe40000410000 */
[-C--:B---3--:R-:W-:Y:S02]  /*7430*/  FMUL.FTZ R121, R130, R131.reuse ;  /* 0x0000008382797220 */ /* 0x088fe40000410000 */
[C---:B0---4-:R-:W-:Y:S02]  /*7440*/  FMUL.FTZ R122, R132.reuse, R131 ;  /* 0x00000083847a7220 */ /* 0x051fe40000410000 */
[----:B------:R-:W-:-:S02]  /*7450*/  FFMA.FTZ R132, R132, R133, -R120 ;  /* 0x0000008584847223 */ /* 0x000fc40000010878 */
[C---:B-1----:R-:W-:Y:S02]  /*7460*/  FMUL.FTZ R120, R128.reuse, R131 ;  /* 0x0000008380787220 */ /* 0x042fe40000410000 */
        /* <DEDUP_REMOVED lines=12> */
[----:B-----5:R-:W-:Y:S05]  /*7530*/  CALL.REL.NOINC `($__internal_94_$__cuda_sm70_shflsync_idx_p) ;  /* 0x0000992000007944 */ /* 0x020fea0003c00000 */
.L_x_3938:
[----:B------:R-:W-:Y:S05]  /*7540*/  BRA.CONV ~URZ, `(.L_x_3939) ;  /* 0x000000637f007947 */ /* 0x000fea000b800000 */
[----:B-1----:R-:W-:Y:S01]  /*7550*/  HFMA2.MMA R121, -RZ, RZ, 0, 1.847743988037109375e-06 ;  /* 0x0000001fff797435 */ /* 0x002fe200000001ff */
[----:B0-----:R-:W-:Y:S02]  /*7560*/  MOV R124, R131 ;  /* 0x00000083007c7202 */ /* 0x001fe40000000f00 */
[----:B------:R-:W-:Y:S02]  /*7570*/  MOV R123, 0x1f ;  /* 0x0000001f007b7802 */ /* 0x000fe40000000f00 */
[----:B------:R-:W-:Y:S02]  /*7580*/  MOV R120, 0xffffffff ;  /* 0xffffffff00787802 */ /* 0x000fe40000000f00 */
[----:B------:R-:W-:-:S02]  /*7590*/  MOV R122, 0x75b0 ;  /* 0x000075b0007a7802 */ /* 0x000fc40000000f00 */
[----:B-----5:R-:W-:Y:S05]  /*75a0*/  CALL.REL.NOINC `($__internal_94_$__cuda_sm70_shflsync_idx_p) ;  /* 0x000098b000007944 */ /* 0x020fea0003c00000 */
.L_x_3939:
[----:B------:R-:W-:Y:S05]  /*75b0*/  BRA.CONV ~URZ, `(.L_x_3940) ;  /* 0x000000637f007947 */ /* 0x000fea000b800000 */
[----:B-1----:R-:W-:Y:S01]  /*75c0*/  HFMA2.MMA R121, -RZ, RZ, 0, 1.847743988037109375e-06 ;  /* 0x0000001fff797435 */ /* 0x002fe200000001ff */
[----:B0-----:R-:W-:-:S02]  /*75d0*/  MOV R124, R129 ;  /* 0x00000081007c7202 */ /* 0x001fc40000000f00 */
[----:B------:R-:W-:Y:S02]  /*75e0*/  MOV R123, 0x1f ;  /* 0x0000001f007b7802 */ /* 0x000fe40000000f00 */
[----:B------:R-:W-:Y:S02]  /*75f0*/  MOV R120, 0xffffffff ;  /* 0xffffffff00787802 */ /* 0x000fe40000000f00 */
[----:B------:R-:W-:Y:S02]  /*7600*/  MOV R122, 0x7620 ;  /* 0x00007620007a7802 */ /* 0x000fe40000000f00 */
[----:B-----5:R-:W-:Y:S05]  /*7610*/  CALL.REL.NOINC `($__internal_94_$__cuda_sm70_shflsync_idx_p) ;  /* 0x0000984000007944 */ /* 0x020fea0003c00000 */
.L_x_3940:
[----:B------:R-:W-:Y:S05]  /*7620*/  BRA.CONV ~URZ, `(.L_x_3941) ;  /* 0x000000637f007947 */ /* 0x000fea000b800000 */
[----:B-1----:R-:W-:Y:S01]  /*7630*/  HFMA2.MMA R121, -RZ, RZ, 0, 1.847743988037109375e-06 ;  /* 0x0000001fff797435 */ /* 0x002fe200000001ff */
[----:B0-----:R-:W-:Y:S02]  /*7640*/  MOV R124, R125 ;  /* 0x0000007d007c7202 */ /* 0x001fe40000000f00 */
[----:B------:R-:W-:Y:S02]  /*7650*/  MOV R123, 0x1f ;  /* 0x0000001f007b7802 */ /* 0x000fe40000000f00 */
[----:B------:R-:W-:Y:S02]  /*7660*/  MOV R120, 0xffffffff ;  /* 0xffffffff00787802 */ /* 0x000fe40000000f00 */
[----:B------:R-:W-:-:S02]  /*7670*/  MOV R122, 0x7690 ;  /* 0x00007690007a7802 */ /* 0x000fc40000000f00 */
[----:B-----5:R-:W-:Y:S05]  /*7680*/  CALL.REL.NOINC `($__internal_94_$__cuda_sm70_shflsync_idx_p) ;  /* 0x000097d000007944 */ /* 0x020fea0003c00000 */
.L_x_3941:
[----:B------:R-:W-:Y:S05]  /*7690*/  BRA.DIV ~URZ, `(.L_x_3942) ;  /* 0x000085627f007947 */ /* 0x000fea000b800000 */
[----:B-----5:R2:W3:Y:S04]  /*76a0*/  SHFL.IDX PT, R132, R116, RZ, 0x1f ;  /* 0x00001fff74847589 */ /* 0x0204e800000e0000 */
[----:B------:R2:W4:Y:S04]  /*76b0*/  SHFL.IDX PT, R130, R117, RZ, 0x1f ;  /* 0x00001fff75827589 */ /* 0x00052800000e0000 */
[----:B------:R2:W0:Y:S04]  /*76c0*/  SHFL.IDX PT, R134, R118, RZ, 0x1f ;  /* 0x00001fff76867589 */ /* 0x00042800000e0000 */
[----:B------:R2:W1:Y:S04]  /*76d0*/  SHFL.IDX PT, R135, R119, RZ, 0x1f ;  /* 0x00001fff77877589 */ /* 0x00046800000e0000 */
[----:B------:R2:W0:Y:S04]  /*76e0*/  SHFL.UP PT, R128, R133, 0x1, RZ ;  /* 0x0420000085807989 */ /* 0x00042800000e00ff */
[----:B------:R-:W0:Y:S04]  /*76f0*/  SHFL.UP PT, R131, R131, 0x1, RZ ;  /* 0x0420000083837989 */ /* 0x000e2800000e00ff */
[----:B------:R-:W0:Y:S04]  /*7700*/  SHFL.UP PT, R129, R129, 0x1, RZ ;  /* 0x0420000081817989 */ /* 0x000e2800000e00ff */
[----:B------:R-:W0:Y:S02]  /*7710*/  SHFL.UP PT, R125, R125, 0x1, RZ ;  /* 0x042000007d7d7989 */ /* 0x000e2400000e00ff */
.L_x_4042:
        /* <DEDUP_REMOVED lines=48> */
.L_x_3935:
[----:B0-----:R-:W-:Y:S05]  /*7a20*/  BSYNC B0 ;  /* 0x0000000000007941 */ /* 0x001fea0003800000 */
.L_x_3934:
        /* <DEDUP_REMOVED lines=302> */
.L_x_4043:
[----:B------:R-:W-:Y:S05]  /*8d10*/  BRA.DIV ~URZ, `(.L_x_3946) ;  /* 0x000072e27f007947 */ /* 0x000fea000b800000 */
[----:B------:R2:W3:Y:S04]  /*8d20*/  SHFL.DOWN PT, R125, R130, 0x1, 0x1f ;  /* 0x08201f00827d7f89 */ /* 0x0004e800000e0000 */
[----:B------:R2:W4:Y:S04]  /*8d30*/  SHFL.DOWN PT, R126, R129, 0x1, 0x1f ;  /* 0x08201f00817e7f89 */ /* 0x00052800000e0000 */
[----:B------:R2:W0:Y:S02]  /*8d40*/  SHFL.DOWN PT, R136, R128, 0x1, 0x1f ;  /* 0x08201f0080887f89 */ /* 0x00042400000e0000 */
.L_x_4044:
        /* <DEDUP_REMOVED lines=15> */
.L_x_3948:
[----:B------:R-:W-:Y:S05]  /*8e40*/  BSYNC B1 ;  /* 0x0000000000017941 */ /* 0x000fea0003800000 */
.L_x_3947:
[----:B------:R-:W-:Y:S05]  /*8e50*/  BRA.DIV ~URZ, `(.L_x_3949) ;  /* 0x000072f27f007947 */ /* 0x000fea000b800000 */
[----:B-1----:R1:W2:Y:S04]  /*8e60*/  SHFL.DOWN PT, R124, R131, 0x2, 0x1f ;  /* 0x08401f00837c7f89 */ /* 0x0022a800000e0000 */
[----:B---3--:R1:W3:Y:S04]  /*8e70*/  SHFL.DOWN PT, R125, R130, 0x2, 0x1f ;  /* 0x08401f00827d7f89 */ /* 0x0082e800000e0000 */
[----:B----4-:R1:W4:Y:S04]  /*8e80*/  SHFL.DOWN PT, R126, R129, 0x2, 0x1f ;  /* 0x08401f00817e7f89 */ /* 0x01032800000e0000 */
[----:B0-----:R1:W0:Y:S02]  /*8e90*/  SHFL.DOWN PT, R136, R128, 0x2, 0x1f ;  /* 0x08401f0080887f89 */ /* 0x00122400000e0000 */
.L_x_4045:
        /* <DEDUP_REMOVED lines=15> */
.L_x_3951:
[----:B------:R-:W-:Y:S05]  /*8f90*/  BSYNC B1 ;  /* 0x0000000000017941 */ /* 0x000fea0003800000 */
.L_x_3950:
[----:B------:R-:W-:Y:S05]  /*8fa0*/  BRA.DIV ~URZ, `(.L_x_3952) ;  /* 0x000073627f007947 */ /* 0x000fea000b800000 */
[----:B--2---:R2:W1:Y:S02]  /*8fb0*/  SHFL.DOWN PT, R124, R131, 0x4, 0x1f ;  /* 0x08801f00837c7f89 */ /* 0x00446400000e0000 */
.L_x_4046:
[----:B------:R-:W-:Y:S05]  /*8fc0*/  BRA.DIV ~URZ, `(.L_x_3953) ;  /* 0x000073c27f007947 */ /* 0x000fea000b800000 */
[----:B---3--:R3:W2:Y:S04]  /*8fd0*/  SHFL.DOWN PT, R125, R130, 0x4, 0x1f ;  /* 0x08801f00827d7f89 */ /* 0x0086a800000e0000 */
[----:B----4-:R3:W4:Y:S04]  /*8fe0*/  SHFL.DOWN PT, R126, R129, 0x4, 0x1f ;  /* 0x08801f00817e7f89 */ /* 0x01072800000e0000 */
[----:B0-----:R3:W0:Y:S02]  /*8ff0*/  SHFL.DOWN PT, R136, R128, 0x4, 0x1f ;  /* 0x08801f0080887f89 */ /* 0x00162400000e0000 */
.L_x_4047:
        /* <DEDUP_REMOVED lines=15> */
.L_x_3955:
[----:B------:R-:W-:Y:S05]  /*90f0*/  BSYNC B1 ;  /* 0x0000000000017941 */ /* 0x000fea0003800000 */
.L_x_3954:
[----:B------:R-:W-:Y:S05]  /*9100*/  BRA.DIV ~URZ, `(.L_x_3956) ;  /* 0x000073d27f007947 */ /* 0x000fea000b800000 */
[----:B-1----:R1:W3:Y:S04]  /*9110*/  SHFL.DOWN PT, R124, R131, 0x8, 0x1f ;  /* 0x09001f00837c7f89 */ /* 0x0022e800000e0000 */
[----:B--2---:R1:W2:Y:S04]  /*9120*/  SHFL.DOWN PT, R125, R130, 0x8, 0x1f ;  /* 0x09001f00827d7f89 */ /* 0x0042a800000e0000 */
[----:B----4-:R1:W4:Y:S04]  /*9130*/  SHFL.DOWN PT, R126, R129, 0x8, 0x1f ;  /* 0x09001f00817e7f89 */ /* 0x01032800000e0000 */
[----:B0-----:R1:W0:Y:S02]  /*9140*/  SHFL.DOWN PT, R136, R128, 0x8, 0x1f ;  /* 0x09001f0080887f89 */ /* 0x00122400000e0000 */
.L_x_4048:
        /* <DEDUP_REMOVED lines=15> */
.L_x_3958:
[----:B------:R-:W-:Y:S05]  /*9240*/  BSYNC B1 ;  /* 0x0000000000017941 */ /* 0x000fea0003800000 */
.L_x_3957:
[----:B------:R-:W-:Y:S05]  /*9250*/  BRA.DIV ~URZ, `(.L_x_3959) ;  /* 0x000074427f007947 */ /* 0x000fea000b800000 */
[----:B---3--:R3:W1:Y:S02]  /*9260*/  SHFL.DOWN PT, R124, R131, 0x10, 0x1f ;  /* 0x0a001f00837c7f89 */ /* 0x00866400000e0000 */
.L_x_4049:
[----:B------:R-:W-:Y:S05]  /*9270*/  BRA.DIV ~URZ, `(.L_x_3960) ;  /* 0x000074a27f007947 */ /* 0x000fea000b800000 */
[----:B--2---:R2:W3:Y:S04]  /*9280*/  SHFL.DOWN PT, R125, R130, 0x10, 0x1f ;  /* 0x0a001f00827d7f89 */ /* 0x0044e800000e0000 */
[----:B----4-:R2:W4:Y:S04]  /*9290*/  SHFL.DOWN PT, R126, R129, 0x10, 0x1f ;  /* 0x0a001f00817e7f89 */ /* 0x01052800000e0000 */
[----:B0-----:R2:W0:Y:S02]  /*92a0*/  SHFL.DOWN PT, R136, R128, 0x10, 0x1f ;  /* 0x0a001f0080887f89 */ /* 0x00142400000e0000 */
.L_x_4050:
        /* <DEDUP_REMOVED lines=13> */
.L_x_3962:
[----:B------:R-:W-:Y:S05]  /*9380*/  BSYNC B1 ;  /* 0x0000000000017941 */ /* 0x000fea0003800000 */
.L_x_3961:
        /* <DEDUP_REMOVED lines=20> */
.L_x_4051:
        /* <DEDUP_REMOVED lines=14> */
.L_x_3965:
[----:B-1----:R-:W-:Y:S05]  /*95b0*/  BSYNC B1 ;  /* 0x0000000000017941 */ /* 0x002fea0003800000 */
.L_x_3964:
        /* <DEDUP_REMOVED lines=40> */
.L_x_3944:
[----:B0-----:R-:W-:Y:S05]  /*9840*/  BSYNC B0 ;  /* 0x0000000000007941 */ /* 0x001fea0003800000 */
.L_x_3943:
[----:B------:R-:W-:Y:S01]  /*9850*/  WARPSYNC 0xffffffff ;  /* 0xffffffff00007948 */ /* 0x000fe20003800000 */
[----:B------:R-:W-:Y:S01]  /*9860*/  BAR.SYNC.DEFER_BLOCKING 0x0 ;  /* 0x0000000000007b1d */ /* 0x000fe20000010000 */
[C---:B------:R-:W-:Y:S02]  /*9870*/  ISETP.NE.AND P0, PT, R0.reuse, RZ, PT ;  /* 0x000000ff0000720c */ /* 0x040fe40003f05270 */
[----:B------:R-:W-:-:S02]  /*9880*/  IADD3 R249, R0, 0x200, RZ ;  /* 0x0000020000f97810 */ /* 0x000fc40007ffe0ff */
[----:B------:R-:W-:Y:S01]  /*9890*/  IADD3 R247, R0, 0xf80, RZ ;  /* 0x00000f8000f77810 */ /* 0x000fe20007ffe0ff */
[----:B------:R-:W-:Y:S01]  /*98a0*/  ULDC UR36, c[0x0][0x174] ;  /* 0x00005d0000247ab9 */ /* 0x000fe20000000800 */
[----:B------:R-:W-:Y:S01]  /*98b0*/  BSSY B0, `(.L_x_3966) ;  /* 0x00002a6000007945 */ /* 0x000fe20003800000 */
[----:B------:R-:W-:Y:S02]  /*98c0*/  UIADD3 UR36, -UR6, UR36, URZ ;  /* 0x0000002406247290 */ /* 0x000fe4000fffe13f */
[----:B------:R-:W-:Y:S02]  /*98d0*/  ULDC UR37, c[0x0][0x168] ;  /* 0x00005a0000257ab9 */ /* 0x000fe40000000800 */
[----:B------:R-:W-:-:S04]  /*98e0*/  ULEA UR36, UR36, 0xfffff800, 0xb ;  /* 0xfffff80024247891 */ /* 0x000fc8000f8e583f */
        /* <DEDUP_REMOVED lines=48> */
[-C--:B------:R-:W-:Y:S02]  /*9bf0*/  FMUL.FTZ R121, R160, R19.reuse ;  /* 0x00000013a0797220 */ /* 0x080fe40000410000 */
[C---:B------:R-:W-:Y:S02]  /*9c00*/  FMUL.FTZ R123, R208.reuse, R19 ;  /* 0x00000013d07b7220 */ /* 0x040fe40000410000 */
[----:B------:R-:W-:Y:S02]  /*9c10*/  FFMA.FTZ R127, R208, UR41, R112 ;  /* 0x00000029d07f7c23 */ /* 0x000fe40008010070 */
[C---:B------:R-:W-:Y:S02]  /*9c20*/  FMUL.FTZ R120, R124.reuse, R121 ;  /* 0x000000797c787220 */ /* 0x040fe40000410000 */
[----:B------:R-:W-:Y:S02]  /*9c30*/  FMUL.FTZ R112, R124, R123 ;  /* 0x0000007b7c707220 */ /* 0x000fe40000410000 */
[----:B------:R-:W-:Y:S01]  /*9c40*/  FADD.FTZ R162, -R207, R162 ;  /* 0x000000a2cfa27221 */ /* 0x000fe20000010100 */
[----:B------:R-:W-:Y:S01]  /*9c50*/  IADD3 R207, R0, 0xd00, RZ ;  /* 0x00000d0000cf7810 */ /* 0x000fe20007ffe0ff */
[----:B------:R-:W-:-:S02]  /*9c60*/  FADD.FTZ R128, R206, R125 ;  /* 0x0000007dce807221 */ /* 0x000fc40000010000 */
[----:B------:R-:W-:Y:S02]  /*9c70*/  FMUL.FTZ R129, R124, R129 ;  /* 0x000000817c817220 */ /* 0x000fe40000410000 */
[C---:B------:R-:W-:Y:S02]  /*9c80*/  FFMA.FTZ R120, R122.reuse, R123, R120 ;  /* 0x0000007b7a787223 */ /* 0x040fe40000010078 */
[C---:B------:R-:W-:Y:S02]  /*9c90*/  FFMA.FTZ R112, R122.reuse, R121, -R112 ;  /* 0x000000797a707223 */ /* 0x040fe40000010870 */
[----:B------:R-:W-:Y:S02]  /*9ca0*/  FMUL.FTZ R125, R163, -R162 ;  /* 0x800000a2a37d7220 */ /* 0x000fe40000410000 */
[----:B------:R-:W-:Y:S02]  /*9cb0*/  FMUL.FTZ R124, R69, R18 ;  /* 0x00000012457c7220 */ /* 0x000fe40000410000 */
[----:B------:R-:W-:-:S02]  /*9cc0*/  FFMA.FTZ R122, R122, R127, R129 ;  /* 0x0000007f7a7a7223 */ /* 0x000fc40000010081 */
[----:B------:R-:W-:Y:S02]  /*9cd0*/  FMUL.FTZ R126, R128, UR48 ;  /* 0x00000030807e7c20 */ /* 0x000fe40008410000 */
[----:B------:R-:W-:Y:S02]  /*9ce0*/  FMUL.FTZ R127, R111, R162 ;  /* 0x000000a26f7f7220 */ /* 0x000fe40000410000 */
[-C--:B------:R-:W-:Y:S02]  /*9cf0*/  FMUL.FTZ R163, R163, -R128.reuse ;  /* 0x80000080a3a37220 */ /* 0x080fe40000410000 */
[----:B------:R-:W-:Y:S02]  /*9d00*/  FFMA.FTZ R125, R164, R128, -R125 ;  /* 0x00000080a47d7223 */ /* 0x000fe4000001087d */
[-C--:B------:R-:W-:Y:S02]  /*9d10*/  FFMA.FTZ R111, R111, -R124.reuse, R214 ;  /* 0x8000007c6f6f7223 */ /* 0x080fe400000100d6 */
[----:B------:R-:W-:-:S02]  /*9d20*/  FFMA.FTZ R131, R110, -R124, R215 ;  /* 0x8000007c6e837223 */ /* 0x000fc400000100d7 */
[C---:B------:R-:W-:Y:S02]  /*9d30*/  FFMA.FTZ R130, R162.reuse, UR41, -R126 ;  /* 0x00000029a2827c23 */ /* 0x040fe4000801087e */
[----:B------:R-:W-:Y:S02]  /*9d40*/  FMUL.FTZ R124, R162, R18 ;  /* 0x00000012a27c7220 */ /* 0x000fe40000410000 */
[----:B------:R-:W-:Y:S02]  /*9d50*/  FFMA.FTZ R110, R110, R128, R127 ;  /* 0x000000806e6e7223 */ /* 0x000fe4000001007f */
[----:B------:R-:W-:Y:S02]  /*9d60*/  FMUL.FTZ R126, R128, R18 ;  /* 0x00000012807e7220 */ /* 0x000fe40000410000 */
[----:B------:R-:W-:Y:S02]  /*9d70*/  FFMA.FTZ R164, R164, R162, R163 ;  /* 0x000000a2a4a47223 */ /* 0x000fe400000100a3 */
[----:B------:R-:W-:-:S02]  /*9d80*/  FMUL.FTZ R127, R162, UR48 ;  /* 0x00000030a27f7c20 */ /* 0x000fc40008410000 */
[----:B------:R-:W-:Y:S02]  /*9d90*/  FADD.FTZ R204, R204, R125 ;  /* 0x0000007dcccc7221 */ /* 0x000fe40000010000 */
[C---:B------:R-:W-:Y:S02]  /*9da0*/  FMUL.FTZ R125, R111.reuse, R124 ;  /* 0x0000007c6f7d7220 */ /* 0x040fe40000410000 */
[----:B------:R-:W-:Y:S02]  /*9db0*/  FMUL.FTZ R129, R111, R126 ;  /* 0x0000007e6f817220 */ /* 0x000fe40000410000 */
[----:B------:R-:W-:Y:S02]  /*9dc0*/  FFMA.FTZ R128, R128, UR41, R127 ;  /* 0x0000002980807c23 */ /* 0x000fe4000801007f */
[----:B------:R-:W-:Y:S02]  /*9dd0*/  FADD.FTZ R164, -R205, R164 ;  /* 0x000000a4cda47221 */ /* 0x000fe40000010100 */
[----:B------:R-:W-:-:S02]  /*9de0*/  FMUL.FTZ R127, R111, R130 ;  /* 0x000000826f7f7220 */ /* 0x000fc40000410000 */
[C---:B------:R-:W-:Y:S02]  /*9df0*/  FFMA.FTZ R111, R131.reuse, R126, R125 ;  /* 0x0000007e836f7223 */ /* 0x040fe4000001007d */
[----:B------:R-:W-:Y:S02]  /*9e00*/  FFMA.FTZ R125, R131, R124, -R129 ;  /* 0x0000007c837d7223 */ /* 0x000fe40000010881 */
[----:B------:R-:W-:Y:S02]  /*9e10*/  FMUL.FTZ R129, R165, -R164 ;  /* 0x800000a4a5817220 */ /* 0x000fe40000410000 */
[----:B------:R-:W-:Y:S02]  /*9e20*/  FFMA.FTZ R127, R131, R128, R127 ;  /* 0x00000080837f7223 */ /* 0x000fe4000001007f */
[----:B------:R-:W-:Y:S02]  /*9e30*/  FMUL.FTZ R128, R68, R17 ;  /* 0x0000001144807220 */ /* 0x000fe40000410000 */
[----:B------:R-:W-:-:S02]  /*9e40*/  FFMA.FTZ R133, R166, R204, -R129 ;  /* 0x000000cca6857223 */ /* 0x000fc40000010881 */
[----:B------:R-:W-:Y:S02]  /*9e50*/  FMUL.FTZ R129, R109, R164 ;  /* 0x000000a46d817220 */ /* 0x000fe40000410000 */
[----:B------:R-:W-:Y:S02]  /*9e60*/  FMUL.FTZ R131, R204, UR48 ;  /* 0x00000030cc837c20 */ /* 0x000fe40008410000 */
[----:B------:R-:W-:Y:S02]  /*9e70*/  FMUL.FTZ R165, R165, -R204 ;  /* 0x800000cca5a57220 */ /* 0x000fe40000410000 */
[-C--:B------:R-:W-:Y:S02]  /*9e80*/  FFMA.FTZ R132, R109, -R128.reuse, R216 ;  /* 0x800000806d847223 */ /* 0x080fe400000100d8 */
[C---:B------:R-:W-:Y:S02]  /*9e90*/  FFMA.FTZ R130, R108.reuse, -R128, R217 ;  /* 0x800000806c827223 */ /* 0x040fe400000100d9 */
[----:B------:R-:W-:-:S02]  /*9ea0*/  FFMA.FTZ R109, R108, R204, R129 ;  /* 0x000000cc6c6d7223 */ /* 0x000fc40000010081 */
[C---:B------:R-:W-:Y:S02]  /*9eb0*/  FMUL.FTZ R108, R164.reuse, UR48 ;  /* 0x00000030a46c7c20 */ /* 0x040fe40008410000 */
[----:B------:R-:W-:Y:S02]  /*9ec0*/  FFMA.FTZ R137, R164, UR41, -R131 ;  /* 0x00000029a4897c23 */ /* 0x000fe40008010883 */
[----:B------:R-:W-:Y:S02]  /*9ed0*/  FFMA.FTZ R166, R166, R164, R165 ;  /* 0x000000a4a6a67223 */ /* 0x000fe400000100a5 */
[-C--:B------:R-:W-:Y:S02]  /*9ee0*/  FMUL.FTZ R129, R164, R17.reuse ;  /* 0x00000011a4817220 */ /* 0x080fe40000410000 */
[C---:B------:R-:W-:Y:S02]  /*9ef0*/  FMUL.FTZ R131, R204.reuse, R17 ;  /* 0x00000011cc837220 */ /* 0x040fe40000410000 */
[----:B------:R-:W-:-:S02]  /*9f00*/  FFMA.FTZ R135, R204, UR41, R108 ;  /* 0x00000029cc877c23 */ /* 0x000fc4000801006c */
[C---:B------:R-:W-:Y:S02]  /*9f10*/  FMUL.FTZ R108, R132.reuse, R129 ;  /* 0x00000081846c7220 */ /* 0x040fe40000410000 */
[----:B------:R-:W-:Y:S02]  /*9f20*/  FMUL.FTZ R128, R132, R131 ;  /* 0x0000008384807220 */ /* 0x000fe40000410000 */
[----:B------:R-:W-:Y:S02]  /*9f30*/  FADD.FTZ R166, -R203, R166 ;  /* 0x000000a6cba67221 */ /* 0x000fe40000010100 */
[----:B------:R-:W-:Y:S02]  /*9f40*/  FADD.FTZ R139, R202, R133 ;  /* 0x00000085ca8b7221 */ /* 0x000fe40000010000 */
[----:B------:R-:W-:Y:S02]  /*9f50*/  FMUL.FTZ R137, R132, R137 ;  /* 0x0000008984897220 */ /* 0x000fe40000410000 */
[----:B------:R-:W-:-:S02]  /*9f60*/  FMUL.FTZ R132, R75, R16 ;  /* 0x000000104b847220 */ /* 0x000fc40000410000 */
[C---:B------:R-:W-:Y:S02]  /*9f70*/  FFMA.FTZ R108, R130.reuse, R131, R108 ;  /* 0x00000083826c7223 */ /* 0x040fe4000001006c */
[C---:B------:R-:W-:Y:S02]  /*9f80*/  FFMA.FTZ R128, R130.reuse, R129, -R128 ;  /* 0x0000008182807223 */ /* 0x040fe40000010880 */
[-C--:B------:R-:W-:Y:S02]  /*9f90*/  FMUL.FTZ R133, R167, -R166.reuse ;  /* 0x800000a6a7857220 */ /* 0x080fe40000410000 */
[----:B------:R-:W-:Y:S02]  /*9fa0*/  FFMA.FTZ R130, R130, R135, R137 ;  /* 0x0000008782827223 */ /* 0x000fe40000010089 */
[----:B------:R-:W-:Y:S02]  /*9fb0*/  FMUL.FTZ R134, R139, UR48 ;  /* 0x000000308b867c20 */ /* 0x000fe40008410000 */
[----:B------:R-:W-:-:S02]  /*9fc0*/  FMUL.FTZ R135, R107, R166 ;  /* 0x000000a66b877220 */ /* 0x000fc40000410000 */
[-C--:B------:R-:W-:Y:S02]  /*9fd0*/  FMUL.FTZ R167, R167, -R139.reuse ;  /* 0x8000008ba7a77220 */ /* 0x080fe40000410000 */
[-C--:B------:R-:W-:Y:S02]  /*9fe0*/  FFMA.FTZ R107, R107, -R132.reuse, R218 ;  /* 0x800000846b6b7223 */ /* 0x080fe400000100da */
[----:B------:R-:W-:Y:S02]  /*9ff0*/  FFMA.FTZ R137, R106, -R132, R219 ;  /* 0x800000846a897223 */ /* 0x000fe400000100db */
[----:B------:R-:W-:Y:S02]  /*a000*/  FFMA.FTZ R133, R168, R139, -R133 ;  /* 0x0000008ba8857223 */ /* 0x000fe40000010885 */
[C---:B------:R-:W-:Y:S02]  /*a010*/  FMUL.FTZ R132, R166.reuse, UR48 ;  /* 0x00000030a6847c20 */ /* 0x040fe40008410000 */
[----:B------:R-:W-:-:S02]  /*a020*/  FFMA.FTZ R136, R166, UR41, -R134 ;  /* 0x00000029a6887c23 */ /* 0x000fc40008010886 */
[-C--:B------:R-:W-:Y:S02]  /*a030*/  FMUL.FTZ R156, R166, R16.reuse ;  /* 0x00000010a69c7220 */ /* 0x080fe40000410000 */
[C---:B------:R-:W-:Y:S02]  /*a040*/  FMUL.FTZ R158, R139.reuse, R16 ;  /* 0x000000108b9e7220 */ /* 0x040fe40000410000 */
[----:B------:R-:W-:Y:S02]  /*a050*/  FFMA.FTZ R168, R168, R166, R167 ;  /* 0x000000a6a8a87223 */ /* 0x000fe400000100a7 */
[----:B------:R-:W-:Y:S02]  /*a060*/  FFMA.FTZ R134, R139, UR41, R132 ;  /* 0x000000298b867c23 */ /* 0x000fe40008010084 */
[----:B------:R-:W-:Y:S02]  /*a070*/  FADD.FTZ R200, R200, R133 ;  /* 0x00000085c8c87221 */ /* 0x000fe40000010000 */
[----:B------:R-:W-:-:S02]  /*a080*/  FFMA.FTZ R106, R106, R139, R135 ;  /* 0x0000008b6a6a7223 */ /* 0x000fc40000010087 */
[C---:B------:R-:W-:Y:S02]  /*a090*/  FMUL.FTZ R132, R107.reuse, R156 ;  /* 0x0000009c6b847220 */ /* 0x040fe40000410000 */
[C---:B------:R-:W-:Y:S02]  /*a0a0*/  FMUL.FTZ R133, R107.reuse, R136 ;  /* 0x000000886b857220 */ /* 0x040fe40000410000 */
[-C--:B------:R-:W-:Y:S02]  /*a0b0*/  FMUL.FTZ R135, R107, R158.reuse ;  /* 0x0000009e6b877220 */ /* 0x080fe40000410000 */
[----:B------:R-:W-:Y:S02]  /*a0c0*/  FADD.FTZ R168, -R201, R168 ;  /* 0x000000a8c9a87221 */ /* 0x000fe40000010100 */
[C---:B------:R-:W-:Y:S02]  /*a0d0*/  FFMA.FTZ R107, R137.reuse, R158, R132 ;  /* 0x0000009e896b7223 */ /* 0x040fe40000010084 */
[----:B------:R-:W-:-:S02]  /*a0e0*/  FFMA.FTZ R133, R137, R134, R133 ;  /* 0x0000008689857223 */ /* 0x000fc40000010085 */
[----:B------:R-:W-:Y:S02]  /*a0f0*/  FFMA.FTZ R132, R137, R156, -R135 ;  /* 0x0000009c89847223 */ /* 0x000fe40000010887 */
[----:B------:R-:W-:Y:S02]  /*a100*/  FMUL.FTZ R134, R74, R15 ;  /* 0x0000000f4a867220 */ /* 0x000fe40000410000 */
[-C--:B------:R-:W-:Y:S02]  /*a110*/  FMUL.FTZ R137, R105, R168.reuse ;  /* 0x000000a869897220 */ /* 0x080fe40000410000 */
[C---:B------:R-:W-:Y:S02]  /*a120*/  FMUL.FTZ R135, R169.reuse, -R168 ;  /* 0x800000a8a9877220 */ /* 0x040fe40000410000 */
[----:B------:R-:W-:Y:S02]  /*a130*/  FMUL.FTZ R169, R169, -R200 ;  /* 0x800000c8a9a97220 */ /* 0x000fe40000410000 */
[----:B------:R-:W-:-:S02]  /*a140*/  FFMA.FTZ R136, R105, -R134, R220 ;  /* 0x8000008669887223 */ /* 0x000fc400000100dc */
[----:B------:R-:W-:Y:S02]  /*a150*/  FMUL.FTZ R138, R200, UR48 ;  /* 0x00000030c88a7c20 */ /* 0x000fe40008410000 */
[C---:B------:R-:W-:Y:S02]  /*a160*/  FFMA.FTZ R134, R104.reuse, -R134, R221 ;  /* 0x8000008668867223 */ /* 0x040fe400000100dd */
[-C--:B------:R-:W-:Y:S02]  /*a170*/  FFMA.FTZ R105, R104, R200.reuse, R137 ;  /* 0x000000c868697223 */ /* 0x080fe40000010089 */
[----:B------:R-:W-:Y:S02]  /*a180*/  FMUL.FTZ R104, R168, UR48 ;  /* 0x00000030a8687c20 */ /* 0x000fe40008410000 */
[----:B------:R-:W-:Y:S02]  /*a190*/  FFMA.FTZ R135, R170, R200, -R135 ;  /* 0x000000c8aa877223 */ /* 0x000fe40000010887 */
[----:B------:R-:W-:-:S02]  /*a1a0*/  FMUL.FTZ R161, R168, R15 ;  /* 0x0000000fa8a17220 */ /* 0x000fc40000410000 */
[----:B------:R-:W-:Y:S02]  /*a1b0*/  FMUL.FTZ R163, R200, R15 ;  /* 0x0000000fc8a37220 */ /* 0x000fe40000410000 */
[----:B------:R-:W-:Y:S02]  /*a1c0*/  FFMA.FTZ R170, R170, R168, R169 ;  /* 0x000000a8aaaa7223 */ /* 0x000fe400000100a9 */
[----:B------:R-:W-:Y:S02]  /*a1d0*/  FFMA.FTZ R139, R168, UR41, -R138 ;  /* 0x00000029a88b7c23 */ /* 0x000fe4000801088a */
[----:B------:R-:W-:Y:S02]  /*a1e0*/  FFMA.FTZ R137, R200, UR41, R104 ;  /* 0x00000029c8897c23 */ /* 0x000fe40008010068 */
[----:B------:R-:W-:Y:S02]  /*a1f0*/  FADD.FTZ R141, R198, R135 ;  /* 0x00000087c68d7221 */ /* 0x000fe40000010000 */
[----:B------:R-:W-:-:S02]  /*a200*/  FMUL.FTZ R160, R136, R161 ;  /* 0x000000a188a07220 */ /* 0x000fc40000410000 */
[C---:B------:R-:W-:Y:S02]  /*a210*/  FMUL.FTZ R104, R136.reuse, R163 ;  /* 0x000000a388687220 */ /* 0x040fe40000410000 */
[----:B------:R-:W-:Y:S02]  /*a220*/  FADD.FTZ R170, -R199, R170 ;  /* 0x000000aac7aa7221 */ /* 0x000fe40000010100 */
[----:B------:R-:W-:Y:S02]  /*a230*/  FMUL.FTZ R139, R136, R139 ;  /* 0x0000008b888b7220 */ /* 0x000fe40000410000 */
[----:B------:R-:W-:Y:S02]  /*a240*/  FMUL.FTZ R136, R73, R14 ;  /* 0x0000000e49887220 */ /* 0x000fe40000410000 */
[C---:B------:R-:W-:Y:S02]  /*a250*/  FFMA.FTZ R160, R134.reuse, R163, R160 ;  /* 0x000000a386a07223 */ /* 0x040fe400000100a0 */
[----:B------:R-:W-:-:S02]  /*a260*/  FFMA.FTZ R104, R134, R161, -R104 ;  /* 0x000000a186687223 */ /* 0x000fc40000010868 */
[----:B------:R-:W-:Y:S02]  /*a270*/  FMUL.FTZ R138, R141, UR48 ;  /* 0x000000308d8a7c20 */ /* 0x000fe40008410000 */
[CC--:B------:R-:W-:Y:S02]  /*a280*/  FMUL.FTZ R135, R171.reuse, -R170.reuse ;  /* 0x800000aaab877220 */ /* 0x0c0fe40000410000 */
[----:B------:R-:W-:Y:S02]  /*a290*/  FFMA.FTZ R134, R134, R137, R139 ;  /* 0x0000008986867223 */ /* 0x000fe4000001008b */
[----:B------:R-:W-:Y:S02]  /*a2a0*/  FMUL.FTZ R171, R171, -R141 ;  /* 0x8000008dabab7220 */ /* 0x000fe40000410000 */
[C---:B------:R-:W-:Y:S02]  /*a2b0*/  FMUL.FTZ R137, R103.reuse, R170 ;  /* 0x000000aa67897220 */ /* 0x040fe40000410000 */
[----:B------:R-:W-:-:S02]  /*a2c0*/  FFMA.FTZ R139, R103, -R136, R222 ;  /* 0x80000088678b7223 */ /* 0x000fc400000100de */
[----:B------:R-:W-:Y:S02]  /*a2d0*/  FFMA.FTZ R103, R102, -R136, R223 ;  /* 0x8000008866677223 */ /* 0x000fe400000100df */
[CC--:B------:R-:W-:Y:S02]  /*a2e0*/  FMUL.FTZ R164, R170.reuse, R14.reuse ;  /* 0x0000000eaaa47220 */ /* 0x0c0fe40000410000 */
[----:B------:R-:W-:Y:S02]  /*a2f0*/  FMUL.FTZ R162, R141, R14 ;  /* 0x0000000e8da27220 */ /* 0x000fe40000410000 */
[C---:B------:R-:W-:Y:S02]  /*a300*/  FMUL.FTZ R136, R170.reuse, UR48 ;  /* 0x00000030aa887c20 */ /* 0x040fe40008410000 */
[----:B------:R-:W-:Y:S02]  /*a310*/  FFMA.FTZ R138, R170, UR41, -R138 ;  /* 0x00000029aa8a7c23 */ /* 0x000fe4000801088a */
[----:B------:R-:W-:-:S02]  /*a320*/  FFMA.FTZ R135, R172, R141, -R135 ;  /* 0x0000008dac877223 */ /* 0x000fc40000010887 */
[----:B------:R-:W-:Y:S02]  /*a330*/  FFMA.FTZ R172, R172, R170, R171 ;  /* 0x000000aaacac7223 */ /* 0x000fe400000100ab */
[C---:B------:R-:W-:Y:S02]  /*a340*/  FMUL.FTZ R165, R139.reuse, R164 ;  /* 0x000000a48ba57220 */ /* 0x040fe40000410000 */
[----:B------:R-:W-:Y:S02]  /*a350*/  FMUL.FTZ R166, R139, R162 ;  /* 0x000000a28ba67220 */ /* 0x000fe40000410000 */
[----:B------:R-:W-:Y:S02]  /*a360*/  FFMA.FTZ R136, R141, UR41, R136 ;  /* 0x000000298d887c23 */ /* 0x000fe40008010088 */
[----:B------:R-:W-:Y:S02]  /*a370*/  FMUL.FTZ R138, R139, R138 ;  /* 0x0000008a8b8a7220 */ /* 0x000fe40000410000 */
[----:B------:R-:W-:-:S02]  /*a380*/  FADD.FTZ R172, -R197, R172 ;  /* 0x000000acc5ac7221 */ /* 0x000fc40000010100 */
[C---:B------:R-:W-:Y:S02]  /*a390*/  FFMA.FTZ R165, R103.reuse, R162, R165 ;  /* 0x000000a267a57223 */ /* 0x040fe400000100a5 */
[C---:B------:R-:W-:Y:S02]  /*a3a0*/  FFMA.FTZ R166, R103.reuse, R164, -R166 ;  /* 0x000000a467a67223 */ /* 0x040fe400000108a6 */
[----:B------:R-:W-:Y:S02]  /*a3b0*/  FADD.FTZ R196, R196, R135 ;  /* 0x00000087c4c47221 */ /* 0x000fe40000010000 */
[----:B------:R-:W-:Y:S02]  /*a3c0*/  FFMA.FTZ R103, R103, R136, R138 ;  /* 0x0000008867677223 */ /* 0x000fe4000001008a */
[----:B------:R-:W-:Y:S02]  /*a3d0*/  FFMA.FTZ R102, R102, R141, R137 ;  /* 0x0000008d66667223 */ /* 0x000fe40000010089 */
[----:B------:R-:W-:-:S02]  /*a3e0*/  FMUL.FTZ R136, R72, R9 ;  /* 0x0000000948887220 */ /* 0x000fc40000410000 */
[-C--:B------:R-:W-:Y:S02]  /*a3f0*/  FMUL.FTZ R135, R173, -R172.reuse ;  /* 0x800000acad877220 */ /* 0x080fe40000410000 */
[----:B------:R-:W-:Y:S02]  /*a400*/  FMUL.FTZ R137, R101, R172 ;  /* 0x000000ac65897220 */ /* 0x000fe40000410000 */
[----:B------:R-:W-:Y:S02]  /*a410*/  FMUL.FTZ R173, R173, -R196 ;  /* 0x800000c4adad7220 */ /* 0x000fe40000410000 */
[----:B------:R-:W-:Y:S02]  /*a420*/  FMUL.FTZ R139, R196, UR48 ;  /* 0x00000030c48b7c20 */ /* 0x000fe40008410000 */
[----:B------:R-:W-:Y:S02]  /*a430*/  FFMA.FTZ R138, R101, -R136, R224 ;  /* 0x80000088658a7223 */ /* 0x000fe400000100e0 */
[----:B------:R-:W-:-:S02]  /*a440*/  FFMA.FTZ R135, R174, R196, -R135 ;  /* 0x000000c4ae877223 */ /* 0x000fc40000010887 */
[C---:B------:R-:W-:Y:S02]  /*a450*/  FFMA.FTZ R136, R100.reuse, -R136, R225 ;  /* 0x8000008864887223 */ /* 0x040fe400000100e1 */
[----:B------:R-:W-:Y:S02]  /*a460*/  FFMA.FTZ R101, R100, R196, R137 ;  /* 0x000000c464657223 */ /* 0x000fe40000010089 */
[----:B------:R-:W-:Y:S02]  /*a470*/  FMUL.FTZ R100, R172, UR48 ;  /* 0x00000030ac647c20 */ /* 0x000fe40008410000 */
[----:B------:R-:W-:Y:S02]  /*a480*/  FMUL.FTZ R167, R196, R9 ;  /* 0x00000009c4a77220 */ /* 0x000fe40000410000 */
[----:B------:R-:W-:Y:S02]  /*a490*/  FFMA.FTZ R174, R174, R172, R173 ;  /* 0x000000acaeae7223 */ /* 0x000fe400000100ad */
[----:B------:R-:W-:-:S02]  /*a4a0*/  FFMA.FTZ R139, R172, UR41, -R139 ;  /* 0x00000029ac8b7c23 */ /* 0x000fc4000801088b */
[----:B------:R-:W-:Y:S02]  /*a4b0*/  FMUL.FTZ R169, R172, R9 ;  /* 0x00000009aca97220 */ /* 0x000fe40000410000 */
[----:B------:R-:W-:Y:S02]  /*a4c0*/  FADD.FTZ R141, R150, R135 ;  /* 0x00000087968d7221 */ /* 0x000fe40000010000 */
[----:B------:R-:W-:Y:S02]  /*a4d0*/  FFMA.FTZ R137, R196, UR41, R100 ;  /* 0x00000029c4897c23 */ /* 0x000fe40008010064 */
[C---:B------:R-:W-:Y:S02]  /*a4e0*/  FMUL.FTZ R135, R138.reuse, R167 ;  /* 0x000000a78a877220 */ /* 0x040fe40000410000 */
[----:B------:R-:W-:Y:S02]  /*a4f0*/  FMUL.FTZ R150, R138, R169 ;  /* 0x000000a98a967220 */ /* 0x000fe40000410000 */
[----:B------:R-:W-:-:S02]  /*a500*/  FADD.FTZ R174, -R151, R174 ;  /* 0x000000ae97ae7221 */ /* 0x000fc40000010100 */
[----:B------:R-:W-:Y:S02]  /*a510*/  FMUL.FTZ R100, R138, R139 ;  /* 0x0000008b8a647220 */ /* 0x000fe40000410000 */
[C---:B------:R-:W-:Y:S02]  /*a520*/  FFMA.FTZ R151, R136.reuse, R169, -R135 ;  /* 0x000000a988977223 */ /* 0x040fe40000010887 */
[C---:B------:R-:W-:Y:S02]  /*a530*/  FFMA.FTZ R150, R136.reuse, R167, R150 ;  /* 0x000000a788967223 */ /* 0x040fe40000010096 */
[----:B------:R-:W-:Y:S02]  /*a540*/  FMUL.FTZ R135, R175, -R174 ;  /* 0x800000aeaf877220 */ /* 0x000fe40000410000 */
[----:B------:R-:W-:Y:S02]  /*a550*/  FFMA.FTZ R100, R136, R137, R100 ;  /* 0x0000008988647223 */ /* 0x000fe40000010064 */
[----:B------:R-:W-:-:S02]  /*a560*/  FMUL.FTZ R136, R79, R8 ;  /* 0x000000084f887220 */ /* 0x000fc40000410000 */
[-C--:B------:R-:W-:Y:S02]  /*a570*/  FMUL.FTZ R175, R175, -R141.reuse ;  /* 0x8000008dafaf7220 */ /* 0x080fe40000410000 */
[C---:B------:R-:W-:Y:S02]  /*a580*/  FFMA.FTZ R135, R176.reuse, R141, -R135 ;  /* 0x0000008db0877223 */ /* 0x040fe40000010887 */
[----:B------:R-:W-:Y:S02]  /*a590*/  FFMA.FTZ R139, R99, -R136, R226 ;  /* 0x80000088638b7223 */ /* 0x000fe400000100e2 */
[----:B------:R-:W-:Y:S02]  /*a5a0*/  FMUL.FTZ R170, R141, R8 ;  /* 0x000000088daa7220 */ /* 0x000fe40000410000 */
[-C--:B------:R-:W-:Y:S02]  /*a5b0*/  FFMA.FTZ R176, R176, R174.reuse, R175 ;  /* 0x000000aeb0b07223 */ /* 0x080fe400000100af */
[----:B------:R-:W-:-:S02]  /*a5c0*/  FMUL.FTZ R137, R99, R174 ;  /* 0x000000ae63897220 */ /* 0x000fc40000410000 */
[----:B------:R-:W-:Y:S02]  /*a5d0*/  FADD.FTZ R172, R148, R135 ;  /* 0x0000008794ac7221 */ /* 0x000fe40000010000 */
[----:B------:R-:W-:Y:S02]  /*a5e0*/  FFMA.FTZ R99, R98, -R136, R227 ;  /* 0x8000008862637223 */ /* 0x000fe400000100e3 */
[----:B------:R-:W-:Y:S02]  /*a5f0*/  FMUL.FTZ R168, R174, R8 ;  /* 0x00000008aea87220 */ /* 0x000fe40000410000 */
[----:B------:R-:W-:Y:S02]  /*a600*/  FMUL.FTZ R135, R139, R170 ;  /* 0x000000aa8b877220 */ /* 0x000fe40000410000 */
[----:B------:R-:W-:Y:S02]  /*a610*/  FADD.FTZ R176, -R149, R176 ;  /* 0x000000b095b07221 */ /* 0x000fe40000010100 */
[----:B------:R-:W-:-:S02]  /*a620*/  FMUL.FTZ R138, R141, UR48 ;  /* 0x000000308d8a7c20 */ /* 0x000fc40008410000 */
[----:B------:R-:W-:Y:S02]  /*a630*/  FFMA.FTZ R149, R99, R168, -R135 ;  /* 0x000000a863957223 */ /* 0x000fe40000010887 */
[C---:B------:R-:W-:Y:S02]  /*a640*/  FMUL.FTZ R135, R177.reuse, -R176 ;  /* 0x800000b0b1877220 */ /* 0x040fe40000410000 */
[-C--:B------:R-:W-:Y:S02]  /*a650*/  FMUL.FTZ R177, R177, -R172.reuse ;  /* 0x800000acb1b17220 */ /* 0x080fe40000410000 */
[C---:B------:R-:W-:Y:S02]  /*a660*/  FMUL.FTZ R136, R174.reuse, UR48 ;  /* 0x00000030ae887c20 */ /* 0x040fe40008410000 */
[----:B------:R-:W-:Y:S02]  /*a670*/  FFMA.FTZ R138, R174, UR41, -R138 ;  /* 0x00000029ae8a7c23 */ /* 0x000fe4000801088a */
[----:B------:R-:W-:-:S02]  /*a680*/  FFMA.FTZ R135, R178, R172, -R135 ;  /* 0x000000acb2877223 */ /* 0x000fc40000010887 */
[----:B------:R-:W-:Y:S02]  /*a690*/  FFMA.FTZ R178, R178, R176, R177 ;  /* 0x000000b0b2b27223 */ /* 0x000fe400000100b1 */
[----:B------:R-:W-:Y:S02]  /*a6a0*/  FMUL.FTZ R171, R139, R168 ;  /* 0x000000a88bab7220 */ /* 0x000fe40000410000 */
[----:B------:R-:W-:Y:S02]  /*a6b0*/  FFMA.FTZ R136, R141, UR41, R136 ;  /* 0x000000298d887c23 */ /* 0x000fe40008010088 */
[----:B------:R-:W-:Y:S02]  /*a6c0*/  FMUL.FTZ R138, R139, R138 ;  /* 0x0000008a8b8a7220 */ /* 0x000fe40000410000 */
[----:B------:R-:W-:Y:S02]  /*a6d0*/  FADD.FTZ R178, -R147, R178 ;  /* 0x000000b293b27221 */ /* 0x000fe40000010100 */
[----:B------:R-:W-:-:S02]  /*a6e0*/  FFMA.FTZ R171, R99, R170, R171 ;  /* 0x000000aa63ab7223 */ /* 0x000fc400000100ab */
[----:B------:R-:W-:Y:S02]  /*a6f0*/  FADD.FTZ R196, R146, R135 ;  /* 0x0000008792c47221 */ /* 0x000fe40000010000 */
[----:B------:R-:W-:Y:S02]  /*a700*/  FFMA.FTZ R99, R99, R136, R138 ;  /* 0x0000008863637223 */ /* 0x000fe4000001008a */
[----:B------:R-:W-:Y:S02]  /*a710*/  FMUL.FTZ R136, R78, R7 ;  /* 0x000000074e887220 */ /* 0x000fe40000410000 */
[C---:B------:R-:W-:Y:S02]  /*a720*/  FMUL.FTZ R135, R179.reuse, -R178 ;  /* 0x800000b2b3877220 */ /* 0x040fe40000410000 */
[----:B------:R-:W-:Y:S02]  /*a730*/  FFMA.FTZ R98, R98, R141, R137 ;  /* 0x0000008d62627223 */ /* 0x000fe40000010089 */
[----:B------:R-:W-:-:S02]  /*a740*/  FMUL.FTZ R179, R179, -R196 ;  /* 0x800000c4b3b37220 */ /* 0x000fc40000410000 */
[C---:B------:R-:W-:Y:S02]  /*a750*/  FMUL.FTZ R137, R97.reuse, R176 ;  /* 0x000000b061897220 */ /* 0x040fe40000410000 */
[-C--:B------:R-:W-:Y:S02]  /*a760*/  FFMA.FTZ R148, R97, -R136.reuse, R228 ;  /* 0x8000008861947223 */ /* 0x080fe400000100e4 */
[----:B------:R-:W-:Y:S02]  /*a770*/  FFMA.FTZ R140, R96, -R136, R229 ;  /* 0x80000088608c7223 */ /* 0x000fe400000100e5 */
[----:B------:R-:W-:Y:S02]  /*a780*/  FMUL.FTZ R136, R172, UR48 ;  /* 0x00000030ac887c20 */ /* 0x000fe40008410000 */
[----:B------:R-:W-:Y:S02]  /*a790*/  FFMA.FTZ R138, R180, R178, R179 ;  /* 0x000000b2b48a7223 */ /* 0x000fe400000100b3 */
[----:B------:R-:W-:-:S02]  /*a7a0*/  FFMA.FTZ R97, R96, R172, R137 ;  /* 0x000000ac60617223 */ /* 0x000fc40000010089 */
[----:B------:R-:W-:Y:S02]  /*a7b0*/  FFMA.FTZ R135, R180, R196, -R135 ;  /* 0x000000c4b4877223 */ /* 0x000fe40000010887 */
[C---:B------:R-:W-:Y:S02]  /*a7c0*/  FMUL.FTZ R96, R176.reuse, UR48 ;  /* 0x00000030b0607c20 */ /* 0x040fe40008410000 */
[----:B------:R-:W-:Y:S02]  /*a7d0*/  FFMA.FTZ R139, R176, UR41, -R136 ;  /* 0x00000029b08b7c23 */ /* 0x000fe40008010888 */
[----:B------:R-:W-:Y:S02]  /*a7e0*/  FADD.FTZ R138, -R145, R138 ;  /* 0x0000008a918a7221 */ /* 0x000fe40000010100 */
[----:B------:R-:W-:Y:S02]  /*a7f0*/  FADD.FTZ R144, R144, R135 ;  /* 0x0000008790907221 */ /* 0x000fe40000010000 */
[----:B------:R-:W-:-:S02]  /*a800*/  FFMA.FTZ R137, R172, UR41, R96 ;  /* 0x00000029ac897c23 */ /* 0x000fc40008010060 */
[----:B------:R-:W-:Y:S02]  /*a810*/  FMUL.FTZ R136, R77, R6 ;  /* 0x000000064d887220 */ /* 0x000fe40000410000 */
[----:B------:R-:W-:Y:S02]  /*a820*/  FMUL.FTZ R96, R148, R139 ;  /* 0x0000008b94607220 */ /* 0x000fe40000410000 */
[C---:B------:R-:W-:Y:S02]  /*a830*/  FMUL.FTZ R135, R181.reuse, -R138 ;  /* 0x8000008ab5877220 */ /* 0x040fe40000410000 */
[-C--:B------:R-:W-:Y:S02]  /*a840*/  FMUL.FTZ R173, R176, R7.reuse ;  /* 0x00000007b0ad7220 */ /* 0x080fe40000410000 */
[----:B------:R-:W-:Y:S02]  /*a850*/  FMUL.FTZ R175, R172, R7 ;  /* 0x00000007acaf7220 */ /* 0x000fe40000410000 */
[----:B------:R-:W-:-:S02]  /*a860*/  FMUL.FTZ R181, R181, -R144 ;  /* 0x80000090b5b57220 */ /* 0x000fc40000410000 */
[C---:B------:R-:W-:Y:S02]  /*a870*/  FFMA.FTZ R139, R95.reuse, -R136, R230 ;  /* 0x800000885f8b7223 */ /* 0x040fe400000100e6 */
[----:B------:R-:W-:Y:S02]  /*a880*/  FFMA.FTZ R96, R140, R137, R96 ;  /* 0x000000898c607223 */ /* 0x000fe40000010060 */
[----:B------:R-:W-:Y:S02]  /*a890*/  FMUL.FTZ R95, R95, R178 ;  /* 0x000000b25f5f7220 */ /* 0x000fe40000410000 */
[----:B------:R-:W-:Y:S02]  /*a8a0*/  FFMA.FTZ R137, R94, -R136, R231 ;  /* 0x800000885e897223 */ /* 0x000fe400000100e7 */
[C---:B------:R-:W-:Y:S02]  /*a8b0*/  FMUL.FTZ R172, R148.reuse, R173 ;  /* 0x000000ad94ac7220 */ /* 0x040fe40000410000 */
[----:B------:R-:W-:Y:S01]  /*a8c0*/  FMUL.FTZ R174, R148, R175 ;  /* 0x000000af94ae7220 */ /* 0x000fe20000410000 */
[----:B------:R-:W-:Y:S01]  /*a8d0*/  SHF.L.U32 R148, R0, 0x5, RZ ;  /* 0x0000000500947819 */ /* 0x000fe200000006ff */
[----:B------:R-:W-:-:S02]  /*a8e0*/  FFMA.FTZ R136, R182, R138, R181 ;  /* 0x0000008ab6887223 */ /* 0x000fc400000100b5 */
[----:B------:R-:W-:Y:S01]  /*a8f0*/  FFMA.FTZ R135, R182, R144, -R135 ;  /* 0x00000090b6877223 */ /* 0x000fe20000010887 */
[----:B------:R-:W-:Y:S01]  /*a900*/  IADD3 R145, R148, 0x1, RZ ;  /* 0x0000000194917810 */ /* 0x000fe20007ffe0ff */
[----:B------:R-:W-:Y:S01]  /*a910*/  FFMA.FTZ R94, R94, R196, R95 ;  /* 0x000000c45e5e7223 */ /* 0x000fe2000001005f */
[----:B------:R-:W-:Y:S01]  /*a920*/  IADD3 R147, R148, 0x3, RZ ;  /* 0x0000000394937810 */ /* 0x000fe20007ffe0ff */
[----:B------:R-:W-:Y:S01]  /*a930*/  FMUL.FTZ R95, R178, UR48 ;  /* 0x00000030b25f7c20 */ /* 0x000fe20008410000 */
[-C--:B------:R-:W-:Y:S01]  /*a940*/  LEA.HI.SX32 R145, R145, R148.reuse, 0x1b ;  /* 0x0000009491917211 */ /* 0x080fe200078fdaff */
[C---:B------:R-:W-:Y:S01]  /*a950*/  FFMA.FTZ R172, R140.reuse, R175, R172 ;  /* 0x000000af8cac7223 */ /* 0x040fe200000100ac */
[----:B------:R-:W-:Y:S01]  /*a960*/  LEA.HI.SX32 R147, R147, R148, 0x1b ;  /* 0x0000009493937211 */ /* 0x000fe200078fdaff */
[----:B------:R-:W-:Y:S02]  /*a970*/  FFMA.FTZ R174, R140, R173, -R174 ;  /* 0x000000ad8cae7223 */ /* 0x000fe400000108ae */
[----:B------:R-:W-:-:S02]  /*a980*/  FADD.FTZ R136, -R143, R136 ;  /* 0x000000888f887221 */ /* 0x000fc40000010100 */
[----:B------:R-:W-:Y:S02]  /*a990*/  FMUL.FTZ R140, R196, UR48 ;  /* 0x00000030c48c7c20 */ /* 0x000fe40008410000 */
[----:B------:R-:W-:Y:S02]  /*a9a0*/  FADD.FTZ R142, R142, R135 ;  /* 0x000000878e8e7221 */ /* 0x000fe40000010000 */
[----:B------:R-:W-:Y:S02]  /*a9b0*/  FFMA.FTZ R146, R196, UR41, R95 ;  /* 0x00000029c4927c23 */ /* 0x000fe4000801005f */
[C---:B------:R-:W-:Y:S02]  /*a9c0*/  FMUL.FTZ R95, R183.reuse, -R136 ;  /* 0x80000088b75f7220 */ /* 0x040fe40000410000 */
[----:B------:R-:W-:Y:S02]  /*a9d0*/  FFMA.FTZ R140, R178, UR41, -R140 ;  /* 0x00000029b28c7c23 */ /* 0x000fe4000801088c */
[----:B------:R-:W-:-:S02]  /*a9e0*/  FMUL.FTZ R183, R183, -R142 ;  /* 0x8000008eb7b77220 */ /* 0x000fc40000410000 */
[----:B------:R-:W-:Y:S02]  /*a9f0*/  FMUL.FTZ R141, R139, R140 ;  /* 0x0000008c8b8d7220 */ /* 0x000fe40000410000 */
[C---:B------:R-:W-:Y:S02]  /*aa00*/  FFMA.FTZ R183, R184.reuse, R136, R183 ;  /* 0x00000088b8b77223 */ /* 0x040fe400000100b7 */
[----:B------:R-:W-:Y:S02]  /*aa10*/  FFMA.FTZ R140, R184, R142, -R95 ;  /* 0x0000008eb88c7223 */ /* 0x000fe4000001085f */
[----:B------:R-:W-:Y:S02]  /*aa20*/  FMUL.FTZ R135, R76, R5 ;  /* 0x000000054c877220 */ /* 0x000fe40000410000 */
[----:B------:R-:W-:Y:S02]  /*aa30*/  FADD.FTZ R194, -R194, R183 ;  /* 0x000000b7c2c27221 */ /* 0x000fe40000010100 */
[----:B------:R-:W-:-:S02]  /*aa40*/  FMUL.FTZ R176, R178, R6 ;  /* 0x00000006b2b07220 */ /* 0x000fc40000410000 */
[----:B------:R-:W-:Y:S02]  /*aa50*/  FADD.FTZ R193, R193, R140 ;  /* 0x0000008cc1c17221 */ /* 0x000fe40000010000 */
[----:B------:R-:W-:Y:S02]  /*aa60*/  FMUL.FTZ R178, R196, R6 ;  /* 0x00000006c4b27220 */ /* 0x000fe40000410000 */
[----:B------:R-:W-:Y:S02]  /*aa70*/  FFMA.FTZ R95, R137, R146, R141 ;  /* 0x00000092895f7223 */ /* 0x000fe4000001008d */
[-C--:B------:R-:W-:Y:S02]  /*aa80*/  FFMA.FTZ R146, R93, -R135.reuse, R232 ;  /* 0x800000875d927223 */ /* 0x080fe400000100e8 */
[----:B------:R-:W-:Y:S02]  /*aa90*/  FFMA.FTZ R140, R92, -R135, R233 ;  /* 0x800000875c8c7223 */ /* 0x000fe400000100e9 */
[----:B------:R-:W-:-:S02]  /*aaa0*/  FMUL.FTZ R135, R185, -R194 ;  /* 0x800000c2b9877220 */ /* 0x000fc40000410000 */
[----:B------:R-:W-:Y:S02]  /*aab0*/  FMUL.FTZ R93, R93, R138 ;  /* 0x0000008a5d5d7220 */ /* 0x000fe40000410000 */
[----:B------:R-:W-:Y:S02]  /*aac0*/  FMUL.FTZ R185, R185, -R193 ;  /* 0x800000c1b9b97220 */ /* 0x000fe40000410000 */
[C---:B------:R-:W-:Y:S02]  /*aad0*/  FMUL.FTZ R179, R139.reuse, R176 ;  /* 0x000000b08bb37220 */ /* 0x040fe40000410000 */
[----:B------:R-:W-:Y:S02]  /*aae0*/  FMUL.FTZ R177, R139, R178 ;  /* 0x000000b28bb17220 */ /* 0x000fe40000410000 */
[----:B------:R-:W-:Y:S02]  /*aaf0*/  FFMA.FTZ R93, R92, R144, R93 ;  /* 0x000000905c5d7223 */ /* 0x000fe4000001005d */
[----:B------:R-:W-:-:S02]  /*ab00*/  FFMA.FTZ R185, R186, R194, R185 ;  /* 0x000000c2bab97223 */ /* 0x000fc400000100b9 */
[C---:B------:R-:W-:Y:S02]  /*ab10*/  FFMA.FTZ R179, R137.reuse, R178, R179 ;  /* 0x000000b289b37223 */ /* 0x040fe400000100b3 */
[----:B------:R-:W-:Y:S02]  /*ab20*/  FFMA.FTZ R177, R137, R176, -R177 ;  /* 0x000000b089b17223 */ /* 0x000fe400000108b1 */
[----:B------:R-:W-:Y:S02]  /*ab30*/  FFMA.FTZ R92, R186, R193, -R135 ;  /* 0x000000c1ba5c7223 */ /* 0x000fe40000010887 */
[----:B------:R-:W-:Y:S02]  /*ab40*/  FMUL.FTZ R137, R144, UR48 ;  /* 0x0000003090897c20 */ /* 0x000fe40008410000 */
[----:B------:R-:W-:Y:S02]  /*ab50*/  FMUL.FTZ R135, R138, UR48 ;  /* 0x000000308a877c20 */ /* 0x000fe40008410000 */
[----:B------:R-:W-:-:S02]  /*ab60*/  FADD.FTZ R192, -R192, R185 ;  /* 0x000000b9c0c07221 */ /* 0x000fc40000010100 */
[----:B------:R-:W-:Y:S02]  /*ab70*/  FADD.FTZ R191, R191, R92 ;  /* 0x0000005cbfbf7221 */ /* 0x000fe40000010000 */
[----:B------:R-:W-:Y:S02]  /*ab80*/  FFMA.FTZ R139, R138, UR41, -R137 ;  /* 0x000000298a8b7c23 */ /* 0x000fe40008010889 */
[----:B------:R-:W-:Y:S02]  /*ab90*/  FFMA.FTZ R137, R144, UR41, R135 ;  /* 0x0000002990897c23 */ /* 0x000fe40008010087 */
[C---:B------:R-:W-:Y:S02]  /*aba0*/  FMUL.FTZ R135, R187.reuse, -R192 ;  /* 0x800000c0bb877220 */ /* 0x040fe40000410000 */
[----:B------:R-:W-:Y:S02]  /*abb0*/  FMUL.FTZ R187, R187, -R191 ;  /* 0x800000bfbbbb7220 */ /* 0x000fe40000410000 */
[----:B------:R-:W-:-:S02]  /*abc0*/  FMUL.FTZ R181, R138, R5 ;  /* 0x000000058ab57220 */ /* 0x000fc40000410000 */
[----:B------:R-:W-:Y:S02]  /*abd0*/  FFMA.FTZ R187, R188, R192, R187 ;  /* 0x000000c0bcbb7223 */ /* 0x000fe400000100bb */
[----:B------:R-:W-:Y:S02]  /*abe0*/  FMUL.FTZ R92, R146, R139 ;  /* 0x0000008b925c7220 */ /* 0x000fe40000410000 */
[----:B------:R-:W-:Y:S01]  /*abf0*/  FFMA.FTZ R138, R188, R191, -R135 ;  /* 0x000000bfbc8a7223 */ /* 0x000fe20000010887 */
[----:B------:R-:W-:Y:S01]  /*ac00*/  IADD3 R135, R148, 0x2, RZ ;  /* 0x0000000294877810 */ /* 0x000fe20007ffe0ff */
[----:B------:R-:W-:Y:S02]  /*ac10*/  FMUL.FTZ R143, R80, R10 ;  /* 0x0000000a508f7220 */ /* 0x000fe40000410000 */
[----:B------:R-:W-:Y:S02]  /*ac20*/  FMUL.FTZ R183, R144, R5 ;  /* 0x0000000590b77220 */ /* 0x000fe40000410000 */
[----:B------:R-:W-:-:S02]  /*ac30*/  FADD.FTZ R190, -R190, R187 ;  /* 0x000000bbbebe7221 */ /* 0x000fc40000010100 */
[----:B------:R-:W-:Y:S02]  /*ac40*/  FFMA.FTZ R92, R140, R137, R92 ;  /* 0x000000898c5c7223 */ /* 0x000fe4000001005c */
[----:B------:R-:W-:Y:S02]  /*ac50*/  FADD.FTZ R189, R189, R138 ;  /* 0x0000008abdbd7221 */ /* 0x000fe40000010000 */
[----:B------:R-:W-:Y:S02]  /*ac60*/  FFMA.FTZ R144, R84, -R143, R241 ;  /* 0x8000008f54907223 */ /* 0x000fe400000100f1 */
[C---:B------:R-:W-:Y:S02]  /*ac70*/  FMUL.FTZ R180, R146.reuse, R181 ;  /* 0x000000b592b47220 */ /* 0x040fe40000410000 */
[----:B------:R-:W-:Y:S01]  /*ac80*/  FMUL.FTZ R182, R146, R183 ;  /* 0x000000b792b67220 */ /* 0x000fe20000410000 */
[-C--:B------:R-:W-:Y:S01]  /*ac90*/  LEA.HI.SX32 R146, R135, R148.reuse, 0x1b ;  /* 0x0000009487927211 */ /* 0x080fe200078fdaff */
[----:B------:R-:W-:Y:S01]  /*aca0*/  FFMA.FTZ R143, R85, -R143, R240 ;  /* 0x8000008f558f7223 */ /* 0x000fe200000100f0 */
[----:B------:R-:W-:Y:S01]  /*acb0*/  LEA.HI.SX32 R148, R148, R148, 0x1b ;  /* 0x0000009494947211 */ /* 0x000fe200078fdaff */
[----:B------:R-:W-:-:S02]  /*acc0*/  FMUL.FTZ R137, R190, R10 ;  /* 0x0000000abe897220 */ /* 0x000fc40000410000 */
[----:B------:R-:W-:Y:S02]  /*acd0*/  FMUL.FTZ R135, R189, R10 ;  /* 0x0000000abd877220 */ /* 0x000fe40000410000 */
[C---:B------:R-:W-:Y:S02]  /*ace0*/  FFMA.FTZ R180, R140.reuse, R183, R180 ;  /* 0x000000b78cb47223 */ /* 0x040fe400000100b4 */
[----:B------:R-:W-:Y:S02]  /*acf0*/  FFMA.FTZ R182, R140, R181, -R182 ;  /* 0x000000b58cb67223 */ /* 0x000fe400000108b6 */
[----:B------:R-:W-:Y:S02]  /*ad00*/  FMUL.FTZ R138, R143, R137 ;  /* 0x000000898f8a7220 */ /* 0x000fe40000410000 */
[----:B------:R-:W-:Y:S02]  /*ad10*/  FMUL.FTZ R140, R81, R11 ;  /* 0x0000000b518c7220 */ /* 0x000fe40000410000 */
[----:B------:R-:W-:-:S02]  /*ad20*/  FMUL.FTZ R139, R143, R135 ;  /* 0x000000878f8b7220 */ /* 0x000fc40000410000 */
[-C--:B------:R-:W-:Y:S02]  /*ad30*/  FMUL.FTZ R185, R80, R135.reuse ;  /* 0x0000008750b97220 */ /* 0x080fe40000410000 */
[----:B------:R-:W-:Y:S02]  /*ad40*/  FFMA.FTZ R135, R144, R135, R138 ;  /* 0x0000008790877223 */ /* 0x000fe4000001008a */
[----:B------:R-:W-:Y:S01]  /*ad50*/  FMUL.FTZ R138, R82, R12 ;  /* 0x0000000c528a7220 */ /* 0x000fe20000410000 */
[----:B------:R-:W-:Y:S01]  /*ad60*/  STS [R148.X4+0x8400], R185 ;  /* 0x008400b994007388 */ /* 0x000fe20000004800 */
[-C--:B------:R-:W-:Y:S02]  /*ad70*/  FFMA.FTZ R141, R86, -R140.reuse, R239 ;  /* 0x8000008c568d7223 */ /* 0x080fe400000100ef */
[----:B------:R-:W-:Y:S02]  /*ad80*/  FFMA.FTZ R140, R87, -R140, R238 ;  /* 0x8000008c578c7223 */ /* 0x000fe400000100ee */
[----:B------:R-:W-:-:S02]  /*ad90*/  FMUL.FTZ R188, R192, R11 ;  /* 0x0000000bc0bc7220 */ /* 0x000fc40000410000 */
[-C--:B------:R-:W-:Y:S02]  /*ada0*/  FMUL.FTZ R184, R80, R137.reuse ;  /* 0x0000008950b87220 */ /* 0x080fe40000410000 */
[----:B------:R-:W-:Y:S02]  /*adb0*/  FFMA.FTZ R137, R144, R137, -R139 ;  /* 0x0000008990897223 */ /* 0x000fe4000001088b */
[-C--:B------:R-:W-:Y:S01]  /*adc0*/  FFMA.FTZ R139, R88, -R138.reuse, R237 ;  /* 0x8000008a588b7223 */ /* 0x080fe200000100ed */
[----:B------:R0:W-:Y:S01]  /*add0*/  STS [R145.X4+0x8404], R184 ;  /* 0x008404b891007388 */ /* 0x0001e20000004800 */
[----:B------:R-:W-:Y:S02]  /*ade0*/  FFMA.FTZ R138, R89, -R138, R236 ;  /* 0x8000008a598a7223 */ /* 0x000fe400000100ec */
[----:B------:R-:W-:Y:S02]  /*adf0*/  FMUL.FTZ R186, R191, R11 ;  /* 0x0000000bbfba7220 */ /* 0x000fe40000410000 */
[----:B------:R-:W-:-:S02]  /*ae00*/  FMUL.FTZ R197, R194, R12 ;  /* 0x0000000cc2c57220 */ /* 0x000fc40000410000 */
[----:B------:R-:W-:Y:S02]  /*ae10*/  FMUL.FTZ R187, R140, R188 ;  /* 0x000000bc8cbb7220 */ /* 0x000fe40000410000 */
[----:B------:R-:W-:Y:S02]  /*ae20*/  FMUL.FTZ R195, R193, R12 ;  /* 0x0000000cc1c37220 */ /* 0x000fe40000410000 */
[----:B------:R-:W-:Y:S02]  /*ae30*/  FMUL.FTZ R198, R138, R197 ;  /* 0x000000c58ac67220 */ /* 0x000fe40000410000 */
[-C--:B0-----:R-:W-:Y:S02]  /*ae40*/  FFMA.FTZ R184, R141, R186.reuse, R187 ;  /* 0x000000ba8db87223 */ /* 0x081fe400000100bb */
[----:B------:R-:W-:Y:S02]  /*ae50*/  FADD.FTZ R135, RZ, R135 ;  /* 0x00000087ff877221 */ /* 0x000fe40000010000 */
[----:B------:R-:W-:-:S02]  /*ae60*/  FMUL.FTZ R185, R140, R186 ;  /* 0x000000ba8cb97220 */ /* 0x000fc40000410000 */
[----:B------:R-:W-:Y:S02]  /*ae70*/  FADD.FTZ R184, R135, R184 ;  /* 0x000000b887b87221 */ /* 0x000fe40000010000 */
[----:B------:R-:W-:Y:S02]  /*ae80*/  FFMA.FTZ R187, R139, R195, R198 ;  /* 0x000000c38bbb7223 */ /* 0x000fe400000100c6 */
[----:B------:R-:W-:Y:S02]  /*ae90*/  FFMA.FTZ R196, R141, R188, -R185 ;  /* 0x000000bc8dc47223 */ /* 0x000fe400000108b9 */
[----:B------:R-:W-:Y:S02]  /*aea0*/  FADD.FTZ R137, RZ, R137 ;  /* 0x00000089ff897221 */ /* 0x000fe40000010000 */
[----:B------:R-:W-:Y:S02]  /*aeb0*/  FMUL.FTZ R135, R83, R13 ;  /* 0x0000000d53877220 */ /* 0x000fe40000410000 */
[----:B------:R-:W-:-:S02]  /*aec0*/  FMUL.FTZ R185, R81, R186 ;  /* 0x000000ba51b97220 */ /* 0x000fc40000410000 */
[----:B------:R-:W-:Y:S02]  /*aed0*/  FADD.FTZ R186, R184, R187 ;  /* 0x000000bbb8ba7221 */ /* 0x000fe40000010000 */
[----:B------:R-:W-:Y:S01]  /*aee0*/  FADD.FTZ R196, R137, R196 ;  /* 0x000000c489c47221 */ /* 0x000fe20000010000 */
[----:B------:R0:W-:Y:S01]  /*aef0*/  STS [R146.X4+0x8408], R185 ;  /* 0x008408b992007388 */ /* 0x0001e20000004800 */
[----:B------:R-:W-:Y:S02]  /*af00*/  FMUL.FTZ R184, R138, R195 ;  /* 0x000000c38ab87220 */ /* 0x000fe40000410000 */
[----:B------:R-:W-:Y:S02]  /*af10*/  FFMA.FTZ R137, R91, -R135, R234 ;  /* 0x800000875b897223 */ /* 0x000fe400000100ea */
[----:B------:R-:W-:Y:S02]  /*af20*/  FMUL.FTZ R200, R136, R13 ;  /* 0x0000000d88c87220 */ /* 0x000fe40000410000 */
[----:B------:R-:W-:-:S02]  /*af30*/  FFMA.FTZ R187, R139, R197, -R184 ;  /* 0x000000c58bbb7223 */ /* 0x000fc400000108b8 */
[----:B------:R-:W-:Y:S02]  /*af40*/  FMUL.FTZ R198, R142, R13 ;  /* 0x0000000d8ec67220 */ /* 0x000fe40000410000 */
[----:B------:R-:W-:Y:S02]  /*af50*/  FFMA.FTZ R135, R90, -R135, R235 ;  /* 0x800000875a877223 */ /* 0x000fe400000100eb */
[C---:B------:R-:W-:Y:S02]  /*af60*/  FMUL.FTZ R184, R137.reuse, R200 ;  /* 0x000000c889b87220 */ /* 0x040fe40000410000 */
[-C--:B------:R-:W-:Y:S02]  /*af70*/  FMUL.FTZ R199, R137, R198.reuse ;  /* 0x000000c689c77220 */ /* 0x080fe40000410000 */
[----:B0-----:R-:W-:Y:S02]  /*af80*/  FFMA.FTZ R185, R135, R198, R184 ;  /* 0x000000c687b97223 */ /* 0x001fe400000100b8 */
[----:B------:R-:W-:-:S02]  /*af90*/  FADD.FTZ R187, R196, R187 ;  /* 0x000000bbc4bb7221 */ /* 0x000fc40000010000 */
[----:B------:R-:W-:Y:S02]  /*afa0*/  FFMA.FTZ R184, R135, R200, -R199 ;  /* 0x000000c887b87223 */ /* 0x000fe400000108c7 */
[----:B------:R-:W-:Y:S02]  /*afb0*/  FADD.FTZ R185, R186, R185 ;  /* 0x000000b9bab97221 */ /* 0x000fe40000010000 */
[----:B------:R-:W-:Y:S02]  /*afc0*/  FMUL.FTZ R188, R81, R188 ;  /* 0x000000bc51bc7220 */ /* 0x000fe40000410000 */
[C---:B------:R-:W-:Y:S02]  /*afd0*/  FMUL.FTZ R195, R82.reuse, R195 ;  /* 0x000000c352c37220 */ /* 0x040fe40000410000 */
[----:B------:R-:W-:Y:S01]  /*afe0*/  FMUL.FTZ R197, R82, R197 ;  /* 0x000000c552c57220 */ /* 0x000fe20000410000 */
[----:B------:R-:W-:Y:S01]  /*aff0*/  STS [R147.X4+0x840c], R188 ;  /* 0x00840cbc93007388 */ /* 0x000fe20000004800 */
[----:B------:R-:W-:-:S02]  /*b000*/  FADD.FTZ R187, R187, R184 ;  /* 0x000000b8bbbb7221 */ /* 0x000fc40000010000 */
[C---:B------:R-:W-:Y:S01]  /*b010*/  FMUL.FTZ R183, R76.reuse, R183 ;  /* 0x000000b74cb77220 */ /* 0x040fe20000410000 */
[----:B------:R0:W-:Y:S01]  /*b020*/  STS [R148.X4+0x8410], R195 ;  /* 0x008410c394007388 */ /* 0x0001e20000004800 */
[----:B------:R-:W-:Y:S02]  /*b030*/  FMUL.FTZ R181, R76, R181 ;  /* 0x000000b54cb57220 */ /* 0x000fe40000410000 */
[C---:B------:R-:W-:Y:S01]  /*b040*/  FMUL.FTZ R175, R78.reuse, R175 ;  /* 0x000000af4eaf7220 */ /* 0x040fe20000410000 */
[----:B------:R1:W-:Y:S01]  /*b050*/  STS [R148.X4+0x8414], R197 ;  /* 0x008414c594007388 */ /* 0x0003e20000004800 */
[----:B------:R-:W-:Y:S02]  /*b060*/  FMUL.FTZ R173, R78, R173 ;  /* 0x000000ad4ead7220 */ /* 0x000fe40000410000 */
[C---:B------:R-:W-:Y:S01]  /*b070*/  FMUL.FTZ R163, R74.reuse, R163 ;  /* 0x000000a34aa37220 */ /* 0x040fe20000410000 */
[----:B------:R-:W-:Y:S01]  /*b080*/  STS [R148.X4+0x8420], R183 ;  /* 0x008420b794007388 */ /* 0x000fe20000004800 */
[----:B------:R-:W-:-:S02]  /*b090*/  FMUL.FTZ R161, R74, R161 ;  /* 0x000000a14aa17220 */ /* 0x000fc40000410000 */
[C---:B------:R-:W-:Y:S01]  /*b0a0*/  FMUL.FTZ R131, R68.reuse, R131 ;  /* 0x0000008344837220 */ /* 0x040fe20000410000 */
[----:B------:R2:W-:Y:S01]  /*b0b0*/  STS [R148.X4+0x8424], R181 ;  /* 0x008424b594007388 */ /* 0x0005e20000004800 */
[----:B------:R-:W-:Y:S02]  /*b0c0*/  FMUL.FTZ R129, R68, R129 ;  /* 0x0000008144817220 */ /* 0x000fe40000410000 */
[----:B------:R-:W-:Y:S01]  /*b0d0*/  FADD.FTZ R180, R185, R180 ;  /* 0x000000b4b9b47221 */ /* 0x000fe20000010000 */
[----:B------:R-:W-:Y:S01]  /*b0e0*/  STS [R148.X4+0x8430], R175 ;  /* 0x008430af94007388 */ /* 0x000fe20000004800 */
[----:B------:R-:W-:Y:S01]  /*b0f0*/  FADD.FTZ R182, R187, R182 ;  /* 0x000000b6bbb67221 */ /* 0x000fe20000010000 */
[----:B------:R-:W-:Y:S01]  /*b100*/  IADD3 R185, R0, 0x900, RZ ;  /* 0x0000090000b97810 */ /* 0x000fe20007ffe0ff */
[----:B------:R-:W-:Y:S01]  /*b110*/  FADD.FTZ R179, R180, R179 ;  /* 0x000000b3b4b37221 */ /* 0x000fe20000010000 */
[----:B------:R3:W-:Y:S01]  /*b120*/  STS [R148.X4+0x8434], R173 ;  /* 0x008434ad94007388 */ /* 0x0007e20000004800 */
[C---:B------:R-:W-:Y:S01]  /*b130*/  FMUL.FTZ R199, R83.reuse, R198 ;  /* 0x000000c653c77220 */ /* 0x040fe20000410000 */
[----:B------:R-:W-:Y:S01]  /*b140*/  IADD3 R187, R0, 0x980, RZ ;  /* 0x0000098000bb7810 */ /* 0x000fe20007ffe0ff */
[----:B------:R-:W-:Y:S01]  /*b150*/  FMUL.FTZ R201, R83, R200 ;  /* 0x000000c853c97220 */ /* 0x000fe20000410000 */
[----:B------:R4:W-:Y:S01]  /*b160*/  STS [R148.X4+0x8450], R163 ;  /* 0x008450a394007388 */ /* 0x0009e20000004800 */
[----:B------:R-:W-:Y:S01]  /*b170*/  FMUL.FTZ R203, R77, R178 ;  /* 0x000000b24dcb7220 */ /* 0x000fe20000410000 */
[----:B------:R-:W-:Y:S01]  /*b180*/  LEA.HI.SX32 R178, R209, R0, 0x1b ;  /* 0x00000000d1b27211 */ /* 0x000fe200078fdaff */
[----:B------:R-:W-:Y:S01]  /*b190*/  FMUL.FTZ R205, R77, R176 ;  /* 0x000000b04dcd7220 */ /* 0x000fe20000410000 */
[----:B------:R5:W-:Y:S01]  /*b1a0*/  STS [R148.X4+0x8454], R161 ;  /* 0x008454a194007388 */ /* 0x000be20000004800 */
[----:B0-----:R-:W-:Y:S01]  /*b1b0*/  FMUL.FTZ R195, R79, R170 ;  /* 0x000000aa4fc37220 */ /* 0x001fe20000410000 */
[----:B------:R-:W-:Y:S01]  /*b1c0*/  LEA.HI.SX32 R170, R187, R0, 0x1b ;  /* 0x00000000bbaa7211 */ /* 0x000fe200078fdaff */
[----:B-1----:R-:W-:Y:S01]  /*b1d0*/  FMUL.FTZ R197, R79, R168 ;  /* 0x000000a84fc57220 */ /* 0x002fe20000410000 */
[----:B------:R-:W-:Y:S01]  /*b1e0*/  STS [R148.X4+0x8460], R131 ;  /* 0x0084608394007388 */ /* 0x000fe20000004800 */
[C---:B------:R-:W-:Y:S01]  /*b1f0*/  FMUL.FTZ R167, R72.reuse, R167 ;  /* 0x000000a748a77220 */ /* 0x040fe20000410000 */
[----:B------:R-:W-:Y:S01]  /*b200*/  LEA.HI.SX32 R180, R213, R0, 0x1b ;  /* 0x00000000d5b47211 */ /* 0x000fe200078fdaff */
[----:B------:R-:W-:Y:S01]  /*b210*/  FMUL.FTZ R169, R72, R169 ;  /* 0x000000a948a97220 */ /* 0x000fe20000410000 */
[----:B------:R-:W-:Y:S01]  /*b220*/  STS [R148.X4+0x8464], R129 ;  /* 0x0084648194007388 */ /* 0x000fe20000004800 */
[----:B--2---:R-:W-:-:S02]  /*b230*/  FMUL.FTZ R181, R73, R162 ;  /* 0x000000a249b57220 */ /* 0x004fc40000410000 */
[----:B------:R-:W-:Y:S01]  /*b240*/  FMUL.FTZ R183, R73, R164 ;  /* 0x000000a449b77220 */ /* 0x000fe20000410000 */
[----:B------:R0:W-:Y:S01]  /*b250*/  STS [R148.X4+0x8418], R199 ;  /* 0x008418c794007388 */ /* 0x0001e20000004800 */
[C---:B---3--:R-:W-:Y:S02]  /*b260*/  FMUL.FTZ R173, R75.reuse, R158 ;  /* 0x0000009e4bad7220 */ /* 0x048fe40000410000 */
[----:B------:R-:W-:Y:S01]  /*b270*/  FMUL.FTZ R175, R75, R156 ;  /* 0x0000009c4baf7220 */ /* 0x000fe20000410000 */
[----:B------:R1:W-:Y:S01]  /*b280*/  STS [R148.X4+0x841c], R201 ;  /* 0x00841cc994007388 */ /* 0x0003e20000004800 */
[C---:B----4-:R-:W-:Y:S02]  /*b290*/  FMUL.FTZ R163, R69.reuse, R126 ;  /* 0x0000007e45a37220 */ /* 0x050fe40000410000 */
[----:B-----5:R-:W-:Y:S01]  /*b2a0*/  FMUL.FTZ R161, R69, R124 ;  /* 0x0000007c45a17220 */ /* 0x020fe20000410000 */
[----:B------:R2:W-:Y:S01]  /*b2b0*/  STS [R148.X4+0x8428], R203 ;  /* 0x008428cb94007388 */ /* 0x0005e20000004800 */
[----:B------:R-:W-:Y:S01]  /*b2c0*/  FMUL.FTZ R123, R70, R123 ;  /* 0x0000007b467b7220 */ /* 0x000fe20000410000 */
[----:B0-----:R-:W-:Y:S01]  /*b2d0*/  IADD3 R199, R0, 0xb00, RZ ;  /* 0x00000b0000c77810 */ /* 0x001fe20007ffe0ff */
[----:B------:R-:W-:Y:S01]  /*b2e0*/  FMUL.FTZ R121, R70, R121 ;  /* 0x0000007946797220 */ /* 0x000fe20000410000 */
[----:B------:R-:W-:Y:S01]  /*b2f0*/  STS [R148.X4+0x842c], R205 ;  /* 0x00842ccd94007388 */ /* 0x000fe20000004800 */
[C---:B------:R-:W-:Y:S01]  /*b300*/  FMUL.FTZ R129, R71.reuse, R118 ;  /* 0x0000007647817220 */ /* 0x040fe20000410000 */
[----:B-1----:R-:W-:Y:S01]  /*b310*/  IADD3 R201, R0, 0xb80, RZ ;  /* 0x00000b8000c97810 */ /* 0x002fe20007ffe0ff */
[----:B------:R-:W-:Y:S01]  /*b320*/  FMUL.FTZ R131, R71, R116 ;  /* 0x0000007447837220 */ /* 0x000fe20000410000 */
[----:B------:R-:W-:Y:S01]  /*b330*/  STS [R148.X4+0x8438], R195 ;  /* 0x008438c394007388 */ /* 0x000fe20000004800 */
[----:B------:R-:W-:Y:S01]  /*b340*/  FADD.FTZ R177, R182, R177 ;  /* 0x000000b1b6b17221 */ /* 0x000fe20000010000 */
[C---:B--2---:R-:W-:Y:S01]  /*b350*/  IADD3 R203, R0.reuse, 0xc00, RZ ;  /* 0x00000c0000cb7810 */ /* 0x044fe20007ffe0ff */
[----:B------:R-:W-:Y:S01]  /*b360*/  FADD.FTZ R172, R179, R172 ;  /* 0x000000acb3ac7221 */ /* 0x000fe20000010000 */
[----:B------:R-:W-:Y:S01]  /*b370*/  STS [R148.X4+0x843c], R197 ;  /* 0x00843cc594007388 */ /* 0x000fe20000004800 */
[----:B------:R-:W-:Y:S01]  /*b380*/  FADD.FTZ R174, R177, R174 ;  /* 0x000000aeb1ae7221 */ /* 0x000fe20000010000 */
[----:B------:R-:W-:Y:S01]  /*b390*/  IADD3 R177, R0, 0x700, RZ ;  /* 0x0000070000b17810 */ /* 0x000fe20007ffe0ff */
        /* <DEDUP_REMOVED lines=10> */
[----:B------:R-:W-:Y:S01]  /*b440*/  IADD3 R179, R0, 0x780, RZ ;  /* 0x0000078000b37810 */ /* 0x000fe20007ffe0ff */
[----:B------:R-:W-:Y:S01]  /*b450*/  FFMA.FTZ R162, -R22, R240, -RZ ;  /* 0x000000f016a27223 */ /* 0x000fe200000109ff */
[C---:B0-----:R-:W-:Y:S01]  /*b460*/  IADD3 R167, R0.reuse, 0x480, RZ ;  /* 0x0000048000a77810 */ /* 0x041fe20007ffe0ff */
[----:B------:R0:W-:Y:S01]  /*b470*/  STS [R148.X4+0x844c], R183 ;  /* 0x00844cb794007388 */ /* 0x0001e20000004800 */
[----:B------:R-:W-:Y:S01]  /*b480*/  FADD.FTZ R158, R165, R160 ;  /* 0x000000a0a59e7221 */ /* 0x000fe20000010000 */
[C---:B------:R-:W-:Y:S01]  /*b490*/  IADD3 R165, R0.reuse, 0x400, RZ ;  /* 0x0000040000a57810 */ /* 0x040fe20007ffe0ff */
[C---:B------:R-:W-:Y:S01]  /*b4a0*/  FMUL.FTZ R239, R23.reuse, R239 ;  /* 0x000000ef17ef7220 */ /* 0x040fe20000410000 */
[----:B------:R3:W-:Y:S01]  /*b4b0*/  STS [R148.X4+0x8458], R173 ;  /* 0x008458ad94007388 */ /* 0x0007e20000004800 */
[----:B-1----:R-:W-:Y:S01]  /*b4c0*/  IADD3 R169, R0, 0x500, RZ ;  /* 0x0000050000a97810 */ /* 0x002fe20007ffe0ff */
[----:B------:R-:W-:Y:S01]  /*b4d0*/  FADD.FTZ R107, R158, R107 ;  /* 0x0000006b9e6b7221 */ /* 0x000fe20000010000 */
[C---:B--2---:R-:W-:Y:S01]  /*b4e0*/  IADD3 R181, R0.reuse, 0x800, RZ ;  /* 0x0000080000b57810 */ /* 0x044fe20007ffe0ff */
[----:B------:R1:W-:Y:S01]  /*b4f0*/  STS [R148.X4+0x845c], R175 ;  /* 0x00845caf94007388 */ /* 0x0003e20000004800 */
[C---:B------:R-:W-:Y:S01]  /*b500*/  IADD3 R195, R0.reuse, 0xa00, RZ ;  /* 0x00000a0000c37810 */ /* 0x040fe20007ffe0ff */
[----:B------:R-:W-:Y:S01]  /*b510*/  FFMA.FTZ R238, -R23, R238, -RZ ;  /* 0x000000ee17ee7223 */ /* 0x000fe200000109ff */
[C---:B0-----:R-:W-:Y:S01]  /*b520*/  IADD3 R183, R0.reuse, 0x880, RZ ;  /* 0x0000088000b77810 */ /* 0x041fe20007ffe0ff */
[----:B------:R0:W-:Y:S01]  /*b530*/  STS [R148.X4+0x8468], R163 ;  /* 0x008468a394007388 */ /* 0x0001e20000004800 */
[C---:B------:R-:W-:Y:S01]  /*b540*/  IADD3 R197, R0.reuse, 0xa80, RZ ;  /* 0x00000a8000c57810 */ /* 0x040fe20007ffe0ff */
[----:B------:R-:W-:Y:S01]  /*b550*/  FADD.FTZ R108, R107, R108 ;  /* 0x0000006c6b6c7221 */ /* 0x000fe20000010000 */
[C---:B---3--:R-:W-:Y:S01]  /*b560*/  IADD3 R173, R0.reuse, 0x600, RZ ;  /* 0x0000060000ad7810 */ /* 0x048fe20007ffe0ff */
[----:B------:R2:W-:Y:S01]  /*b570*/  STS [R148.X4+0x846c], R161 ;  /* 0x00846ca194007388 */ /* 0x0005e20000004800 */
[----:B------:R-:W-:Y:S01]  /*b580*/  IADD3 R205, R0, 0xc80, RZ ;  /* 0x00000c8000cd7810 */ /* 0x000fe20007ffe0ff */
[----:B------:R-:W-:Y:S01]  /*b590*/  FADD.FTZ R111, R108, R111 ;  /* 0x0000006f6c6f7221 */ /* 0x000fe20000010000 */
[----:B-1----:R-:W-:Y:S01]  /*b5a0*/  IADD3 R175, R0, 0x680, RZ ;  /* 0x0000068000af7810 */ /* 0x002fe20007ffe0ff */
[----:B------:R1:W-:Y:S01]  /*b5b0*/  STS [R148.X4+0x8470], R123 ;  /* 0x0084707b94007388 */ /* 0x0003e20000004800 */
[-C--:B------:R-:W-:Y:S01]  /*b5c0*/  LEA.HI.SX32 R118, R149, R0.reuse, 0x1b ;  /* 0x0000000095767211 */ /* 0x080fe200078fdaff */
[----:B0-----:R-:W-:Y:S01]  /*b5d0*/  FMUL.FTZ R163, R22, R241 ;  /* 0x000000f116a37220 */ /* 0x001fe20000410000 */
[C---:B------:R-:W-:Y:S01]  /*b5e0*/  IADD3 R241, R0.reuse, 0xf00, RZ ;  /* 0x00000f0000f17810 */ /* 0x040fe20007ffe0ff */
[----:B------:R0:W-:Y:S01]  /*b5f0*/  STS [R148.X4+0x8474], R121 ;  /* 0x0084747994007388 */ /* 0x0001e20000004800 */
[-C--:B------:R-:W-:Y:S01]  /*b600*/  LEA.HI.SX32 R149, R167, R0.reuse, 0x1b ;  /* 0x00000000a7957211 */ /* 0x080fe200078fdaff */
[----:B--2---:R-:W-:Y:S01]  /*b610*/  FADD.FTZ R161, R151, R166 ;  /* 0x000000a697a17221 */ /* 0x004fe20000010000 */
[C---:B------:R-:W-:Y:S01]  /*b620*/  IADD3 R151, R0.reuse, 0x280, RZ ;  /* 0x0000028000977810 */ /* 0x040fe20007ffe0ff */
[----:B------:R2:W-:Y:S01]  /*b630*/  STS [R148.X4+0x8478], R129 ;  /* 0x0084788194007388 */ /* 0x0005e20000004800 */
[-C--:B------:R-:W-:Y:S01]  /*b640*/  LEA.HI.SX32 R150, R169, R0.reuse, 0x1b ;  /* 0x00000000a9967211 */ /* 0x080fe200078fdaff */
[----:B------:R-:W-:Y:S01]  /*b650*/  FADD.FTZ R120, R111, R120 ;  /* 0x000000786f787221 */ /* 0x000fe20000010000 */
[----:B-1----:R-:W-:Y:S01]  /*b660*/  IADD3 R123, R0, 0x80, RZ ;  /* 0x00000080007b7810 */ /* 0x002fe20007ffe0ff */
[----:B------:R1:W-:Y:S01]  /*b670*/  STS [R148.X4+0x847c], R131 ;  /* 0x00847c8394007388 */ /* 0x0003e20000004800 */
[----:B------:R-:W-:Y:S01]  /*b680*/  LEA.HI.SX32 R124, R151, R0, 0x1b ;  /* 0x00000000977c7211 */ /* 0x000fe200078fdaff */
[----:B------:R-:W-:Y:S01]  /*b690*/  FFMA.FTZ R107, -R24, R236, -RZ ;  /* 0x000000ec186b7223 */ /* 0x000fe200000109ff */
[C---:B0-----:R-:W-:Y:S01]  /*b6a0*/  IADD3 R121, R0.reuse, 0x180, RZ ;  /* 0x0000018000797810 */ /* 0x041fe20007ffe0ff */
[----:B------:R-:W-:Y:S01]  /*b6b0*/  BAR.SYNC.DEFER_BLOCKING 0x0 ;  /* 0x0000000000007b1d */ /* 0x000fe20000010000 */
[----:B------:R-:W-:Y:S01]  /*b6c0*/  LEA.HI.SX32 R116, R123, R0, 0x1b ;  /* 0x000000007b747211 */ /* 0x000fe200078fdaff */
[----:B------:R-:W-:Y:S01]  /*b6d0*/  FFMA.FTZ R111, -R25, R234, -RZ ;  /* 0x000000ea196f7223 */ /* 0x000fe200000109ff */
[C---:B--2---:R-:W-:Y:S01]  /*b6e0*/  IADD3 R129, R0.reuse, 0x300, RZ ;  /* 0x0000030000817810 */ /* 0x044fe20007ffe0ff */
[----:B------:R-:W-:Y:S01]  /*b6f0*/  FADD.FTZ R161, R161, R104 ;  /* 0x00000068a1a17221 */ /* 0x000fe20000010000 */
[-C--:B------:R-:W-:Y:S01]  /*b700*/  LEA.HI.SX32 R151, R171, R0.reuse, 0x1b ;  /* 0x00000000ab977211 */ /* 0x080fe200078fdaff */
[----:B------:R-:W-:Y:S01]  /*b710*/  FMUL.FTZ R215, R35, R215 ;  /* 0x000000d723d77220 */ /* 0x000fe20000410000 */
[----:B-1----:R-:W-:Y:S01]  /*b720*/  IADD3 R131, R0, 0x380, RZ ;  /* 0x0000038000837810 */ /* 0x002fe20007ffe0ff */
[----:B------:R-:W-:Y:S01]  /*b730*/  FADD.FTZ R161, R161, R132 ;  /* 0x00000084a1a17221 */ /* 0x000fe20000010000 */
[-C--:B------:R-:W-:Y:S01]  /*b740*/  LEA.HI.SX32 R126, R129, R0.reuse, 0x1b ;  /* 0x00000000817e7211 */ /* 0x080fe200078fdaff */
[----:B------:R-:W-:Y:S01]  /*b750*/  FMUL.FTZ R237, R24, R237 ;  /* 0x000000ed18ed7220 */ /* 0x000fe20000410000 */
[-C--:B------:R-:W-:Y:S01]  /*b760*/  LEA.HI.SX32 R129, R131, R0.reuse, 0x1b ;  /* 0x0000000083817211 */ /* 0x080fe200078fdaff */
[----:B------:R-:W-:Y:S01]  /*b770*/  FADD.FTZ R128, R161, R128 ;  /* 0x00000080a1807221 */ /* 0x000fe20000010000 */
[----:B------:R-:W-:Y:S01]  /*b780*/  LEA.HI.SX32 R131, R165, R0, 0x1b ;  /* 0x00000000a5837211 */ /* 0x000fe200078fdaff */
[----:B------:R-:W-:Y:S01]  /*b790*/  FFMA.FTZ R161, -R28, R228, -RZ ;  /* 0x000000e41ca17223 */ /* 0x000fe200000109ff */
[-C--:B------:R-:W-:Y:S01]  /*b7a0*/  LEA.HI.SX32 R156, R173, R0.reuse, 0x1b ;  /* 0x00000000ad9c7211 */ /* 0x080fe200078fdaff */
[----:B------:R-:W-:Y:S01]  /*b7b0*/  FMUL.FTZ R235, R25, R235 ;  /* 0x000000eb19eb7220 */ /* 0x000fe20000410000 */
[-C--:B------:R-:W-:Y:S01]  /*b7c0*/  LEA.HI.SX32 R164, R175, R0.reuse, 0x1b ;  /* 0x00000000afa47211 */ /* 0x080fe200078fdaff */
[----:B------:R-:W-:Y:S01]  /*b7d0*/  FMUL.FTZ R233, R26, R233 ;  /* 0x000000e91ae97220 */ /* 0x000fe20000410000 */
        /* <DEDUP_REMOVED lines=31> */
[C---:B------:R-:W-:Y:S01]  /*b9d0*/  FMUL.FTZ R245, R152.reuse, R245 ;  /* 0x000000f598f57220 */ /* 0x040fe20000410000 */
[-C--:B------:R-:W-:Y:S01]  /*b9e0*/  LEA.HI.SX32 R181, R241, R0.reuse, 0x1b ;  /* 0x00000000f1b57211 */ /* 0x080fe200078fdaff */
[----:B------:R-:W0:Y:S01]  /*b9f0*/  LDS R195, [R129.X4+0x9200] ;  /* 0x0092000081c37984 */ /* 0x000e220000004800 */
[----:B------:R-:W-:Y:S01]  /*ba00*/  LEA.HI.SX32 R182, R247, R0, 0x1b ;  /* 0x00000000f7b67211 */ /* 0x000fe200078fdaff */
[----:B------:R-:W-:-:S02]  /*ba10*/  FFMA.FTZ R159, -R152, R159, -RZ ;  /* 0x0000009f989f7223 */ /* 0x000fc400000109ff */
[----:B------:R-:W0:Y:S01]  /*ba20*/  LDS R196, [R131.X4+0x9400] ;  /* 0x0094000083c47984 */ /* 0x000e220000004800 */
[----:B------:R-:W-:Y:S02]  /*ba30*/  FMUL.FTZ R243, R153, R243 ;  /* 0x000000f399f37220 */ /* 0x000fe40000410000 */
[----:B------:R-:W-:Y:S01]  /*ba40*/  FADD.FTZ R125, R128, R125 ;  /* 0x0000007d807d7221 */ /* 0x000fe20000010000 */
[----:B------:R-:W0:Y:S01]  /*ba50*/  LDS R197, [R149.X4+0x9600] ;  /* 0x0096000095c57984 */ /* 0x000e220000004800 */
[----:B------:R-:W-:Y:S02]  /*ba60*/  FMUL.FTZ R132, R194, UR48 ;  /* 0x00000030c2847c20 */ /* 0x000fe40008410000 */
[----:B------:R-:W-:Y:S01]  /*ba70*/  FMUL.FTZ R104, R192, UR48 ;  /* 0x00000030c0687c20 */ /* 0x000fe20008410000 */
        /* <DEDUP_REMOVED lines=30> */
[----:B-1----:R-:W-:-:S03]  /*bc60*/  FMUL.FTZ R146, R190, UR48 ;  /* 0x00000030be927c20 */ /* 0x002fc60008410000 */
        /* <DEDUP_REMOVED lines=13> */
[----:B--2---:R-:W-:-:S03]  /*bd40*/  MOV R145, UR36 ;  /* 0x0000002400917c02 */ /* 0x004fc60008000f00 */
[----:B------:R2:W-:Y:S01]  /*bd50*/  STS [R148.X4+0xc664], R107 ;  /* 0x00c6646b94007388 */ /* 0x0005e20000004800 */
[----:B------:R-:W-:Y:S01]  /*bd60*/  LEA R145, R145, -R0, 0x1 ;  /* 0x8000000091917211 */ /* 0x000fe200078e08ff */
[----:B-----5:R-:W-:Y:S02]  /*bd70*/  FFMA.FTZ R111, -R35, R214, -RZ ;  /* 0x000000d6236f7223 */ /* 0x020fe400000109ff */
[----:B------:R5:W-:Y:S01]  /*bd80*/  STS [R148.X4+0xc654], R147 ;  /* 0x00c6549394007388 */ /* 0x000be20000004800 */
[----:B------:R-:W-:Y:S01]  /*bd90*/  ISETP.GE.AND P0, PT, R145, 0x1, PT ;  /* 0x000000019100780c */ /* 0x000fe20003f06270 */
[----:B-1----:R-:W-:Y:S02]  /*bda0*/  FFMA.FTZ R161, -R33, R218, -RZ ;  /* 0x000000da21a17223 */ /* 0x002fe400000109ff */
[----:B------:R1:W-:Y:S01]  /*bdb0*/  STS [R148.X4+0xc66c], R111 ;  /* 0x00c66c6f94007388 */ /* 0x0003e20000004800 */
[----:B--2---:R-:W-:-:S03]  /*bdc0*/  FMUL.FTZ R107, R136, UR48 ;  /* 0x00000030886b7c20 */ /* 0x004fc60008410000 */
[----:B------:R2:W-:Y:S01]  /*bdd0*/  STS [R148.X4+0xc668], R215 ;  /* 0x00c668d794007388 */ /* 0x0005e20000004800 */
[----:B-----5:R-:W-:Y:S02]  /*bde0*/  FFMA.FTZ R147, -R153, R242, -RZ ;  /* 0x000000f299937223 */ /* 0x020fe400000109ff */
[C---:B------:R-:W-:Y:S01]  /*bdf0*/  FFMA.FTZ R128, R142.reuse, UR41, R107 ;  /* 0x000000298e807c23 */ /* 0x040fe2000801006b */
[----:B------:R0:W-:Y:S01]  /*be00*/  STS [R148.X4+0xc610], R237 ;  /* 0x00c610ed94007388 */ /* 0x0001e20000004800 */
[----:B-1----:R-:W-:Y:S02]  /*be10*/  FMUL.FTZ R111, R142, UR48 ;  /* 0x000000308e6f7c20 */ /* 0x002fe40008410000 */
[----:B------:R-:W-:Y:S01]  /*be20*/  FMUL.FTZ R107, R189, UR48 ;  /* 0x00000030bd6b7c20 */ /* 0x000fe20008410000 */
[----:B------:R1:W-:Y:S01]  /*be30*/  STS [R148.X4+0xc618], R235 ;  /* 0x00c618eb94007388 */ /* 0x0003e20000004800 */
[----:B------:R-:W-:Y:S02]  /*be40*/  FFMA.FTZ R214, R136, UR41, -R111 ;  /* 0x0000002988d67c23 */ /* 0x000fe4000801086f */
[----:B--2---:R-:W-:Y:S01]  /*be50*/  FMUL.FTZ R215, R193, UR48 ;  /* 0x00000030c1d77c20 */ /* 0x004fe20008410000 */
[----:B------:R1:W-:Y:S01]  /*be60*/  STS [R148.X4+0xc620], R233 ;  /* 0x00c620e994007388 */ /* 0x0003e20000004800 */
[----:B------:R-:W-:-:S02]  /*be70*/  FMUL.FTZ R111, R191, UR48 ;  /* 0x00000030bf6f7c20 */ /* 0x000fc40008410000 */
[----:B------:R-:W-:Y:S01]  /*be80*/  FFMA.FTZ R108, R190, UR41, -R107 ;  /* 0x00000029be6c7c23 */ /* 0x000fe2000801086b */
[----:B------:R1:W-:Y:S01]  /*be90*/  STS [R148.X4+0xc628], R231 ;  /* 0x00c628e794007388 */ /* 0x0003e20000004800 */
[----:B------:R-:W-:Y:S02]  /*bea0*/  FFMA.FTZ R215, R194, UR41, -R215 ;  /* 0x00000029c2d77c23 */ /* 0x000fe400080108d7 */
[----:B------:R-:W-:Y:S01]  /*beb0*/  FFMA.FTZ R111, R192, UR41, -R111 ;  /* 0x00000029c06f7c23 */ /* 0x000fe2000801086f */
[----:B------:R1:W-:Y:S01]  /*bec0*/  STS [R148.X4+0xc630], R229 ;  /* 0x00c630e594007388 */ /* 0x0003e20000004800 */
[----:B------:R-:W-:-:S03]  /*bed0*/  FFMA.FTZ R107, R189, UR41, R146 ;  /* 0x00000029bd6b7c23 */ /* 0x000fc60008010092 */
        /* <DEDUP_REMOVED lines=67> */
.L_x_3967:
[----:B01-34-:R-:W-:Y:S05]  /*c310*/  BSYNC B0 ;  /* 0x0000000000007941 */ /* 0x01bfea0003800000 */
.L_x_3966:
        /* <DEDUP_REMOVED lines=14> */
[----:B------:R-:W-:Y:S01]  /*c400*/  USHF.R.U64 UR46, UR36, 0x1, UR37 ;  /* 0x00000001242e7899 */ /* 0x000fe20008001225 */
[----:B------:R-:W-:Y:S01]  /*c410*/  FADD.FTZ R117, R120, R117 ;  /* 0x0000007578757221 */ /* 0x000fe20000010000 */
[----:B------:R-:W-:-:S02]  /*c420*/  UIMAD UR49, UR45, UR12, URZ ;  /* 0x0000000c2d3172a4 */ /* 0x000fc4000f8e023f */
[----:B------:R-:W-:Y:S02]  /*c430*/  UIMAD.WIDE.U32 UR40, UR44, UR12, URZ ;  /* 0x0000000c2c2872a5 */ /* 0x000fe4000f8e003f */
[----:B------:R-:W-:Y:S02]  /*c440*/  UIMAD UR47, UR13, UR44, UR47 ;  /* 0x0000002c0d2f72a4 */ /* 0x000fe4000f8e022f */
[----:B------:R-:W-:Y:S02]  /*c450*/  UIMAD.WIDE.U32 UR44, UR46, UR12, URZ ;  /* 0x0000000c2e2c72a5 */ /* 0x000fe4000f8e003f */
[----:B------:R-:W-:Y:S02]  /*c460*/  UIMAD UR46, UR13, UR46, UR49 ;  /* 0x0000002e0d2e72a4 */ /* 0x000fe4000f8e0231 */
[----:B------:R-:W-:Y:S02]  /*c470*/  ULDC.64 UR36, c[0x0][0x2a0] ;  /* 0x0000a80000247ab9 */ /* 0x000fe40000000a00 */
[----:B------:R-:W-:-:S02]  /*c480*/  UIADD3 UR41, UR41, UR47, URZ ;  /* 0x0000002f29297290 */ /* 0x000fc4000fffe03f */
[----:B------:R-:W-:Y:S02]  /*c490*/  UIMAD UR48, UR15, UR36, URZ ;  /* 0x000000240f3072a4 */ /* 0x000fe4000f8e023f */
[----:B------:R-:W-:Y:S02]  /*c4a0*/  UIADD3 UR45, UR45, UR46, URZ ;  /* 0x0000002e2d2d7290 */ /* 0x000fe4000fffe03f */
[----:B------:R-:W-:Y:S02]  /*c4b0*/  UIMAD UR49, UR15, UR38, URZ ;  /* 0x000000260f3172a4 */ /* 0x000fe4000f8e023f */
[----:B------:R-:W-:Y:S02]  /*c4c0*/  UIMAD.WIDE.U32 UR40, UR14, UR36, UR40 ;  /* 0x000000240e2872a5 */ /* 0x000fe4000f8e0028 */
[----:B------:R-:W-:Y:S02]  /*c4d0*/  UIMAD UR47, UR14, UR37, UR48 ;  /* 0x000000250e2f72a4 */ /* 0x000fe4000f8e0230 */
[----:B------:R-:W-:-:S02]  /*c4e0*/  UIMAD.WIDE.U32 UR44, UR14, UR38, UR44 ;  /* 0x000000260e2c72a5 */ /* 0x000fc4000f8e002c */
[----:B------:R-:W-:Y:S02]  /*c4f0*/  UIMAD UR49, UR14, UR39, UR49 ;  /* 0x000000270e3172a4 */ /* 0x000fe4000f8e0231 */
[----:B------:R-:W-:Y:S02]  /*c500*/  ULDC.64 UR36, c[0x0][0x318] ;  /* 0x0000c60000247ab9 */ /* 0x000fe40000000a00 */
[----:B------:R-:W-:Y:S02]  /*c510*/  ULDC.64 UR38, c[0x0][0x320] ;  /* 0x0000c80000267ab9 */ /* 0x000fe40000000a00 */
[----:B------:R-:W-:Y:S02]  /*c520*/  ULEA UR46, UP0, UR40, UR36, 0x3 ;  /* 0x00000024282e7291 */ /* 0x000fe4000f80183f */
[----:B------:R-:W-:Y:S02]  /*c530*/  ULEA UR36, UP1, UR44, UR38, 0x3 ;  /* 0x000000262c247291 */ /* 0x000fe4000f82183f */
[----:B------:R-:W-:-:S02]  /*c540*/  UIADD3 UR47, UR47, UR41, URZ ;  /* 0x000000292f2f7290 */ /* 0x000fc4000fffe03f */
[----:B------:R-:W-:Y:S01]  /*c550*/  ULDC UR38, c[0x0][0x174] ;  /* 0x00005d0000267ab9 */ /* 0x000fe20000000800 */
[C---:B------:R-:W-:Y:S01]  /*c560*/  IADD3 R158, P0, R146.reuse, UR46, RZ ;  /* 0x0000002e929e7c10 */ /* 0x040fe2000ff1e0ff */
[----:B------:R-:W-:Y:S01]  /*c570*/  UIADD3 UR41, UR49, UR45, URZ ;  /* 0x0000002d31297290 */ /* 0x000fe2000fffe03f */
[----:B------:R-:W-:Y:S01]  /*c580*/  IADD3 R146, P1, R146, UR36, RZ ;  /* 0x0000002492927c10 */ /* 0x000fe2000ff3e0ff */
[----:B------:R-:W-:Y:S02]  /*c590*/  UIADD3 UR38, UR6, -UR38, URZ ;  /* 0x8000002606267290 */ /* 0x000fe4000fffe03f */
[----:B------:R-:W-:Y:S02]  /*c5a0*/  ULEA.HI.X UR37, UR40, UR37, UR47, 0x3, UP0 ;  /* 0x0000002528257291 */ /* 0x000fe400080f1c2f */
[----:B------:R-:W-:Y:S02]  /*c5b0*/  ULEA.HI.X UR39, UR44, UR39, UR41, 0x3, UP1 ;  /* 0x000000272c277291 */ /* 0x000fe400088f1c29 */
[----:B------:R-:W-:-:S02]  /*c5c0*/  UIMAD UR38, UR38, -0x1000, URZ ;  /* 0xfffff000262678a4 */ /* 0x000fc4000f8e023f */
        /* <DEDUP_REMOVED lines=25> */
.L_x_3969:
[----:B01----:R-:W-:Y:S05]  /*c760*/  BSYNC B0 ;  /* 0x0000000000007941 */ /* 0x003fea0003800000 */
.L_x_3968:
[----:B------:R0:W1:Y:S01]  /*c770*/  LDS R125, [R118.X4+0xca00] ;  /* 0x00ca0000767d7984 */ /* 0x0000620000004800 */
[----:B------:R-:W-:Y:S01]  /*c780*/  BSSY B0, `(.L_x_3970) ;  /* 0x0000004000007945 */ /* 0x000fe20003800000 */
[----:B------:R-:W-:Y:S05]  /*c790*/  @!P1 BRA `(.L_x_3971) ;  /* 0x0000002000009947 */ /* 0x000fea0003800000 */
[----:B------:R2:W-:Y:S04]  /*c7a0*/  RED.E.ADD.F32.FTZ.RN.STRONG.GPU [R158.64+-0x3c00], R184 ;  /* 0xffc400b89e00798e */ /* 0x0005e8000c10e79a */
[----:B-1----:R2:W-:Y:S02]  /*c7b0*/  RED.E.ADD.F32.FTZ.RN.STRONG.GPU [R146.64+-0x3c00], R125 ;  /* 0xffc4007d9200798e */ /* 0x0025e4000c10e79a */
.L_x_3971:
[----:B------:R-:W-:Y:S05]  /*c7c0*/  BSYNC B0 ;  /* 0x0000000000007941 */ /* 0x000fea0003800000 */
.L_x_3970:
[----:B------:R-:W3:Y:S01]  /*c7d0*/  LDS R121, [R121.X4+0xcc00] ;  /* 0x00cc000079797984 */ /* 0x000ee20000004800 */
[----:B------:R-:W-:Y:S01]  /*c7e0*/  BSSY B0, `(.L_x_3972) ;  /* 0x0000004000007945 */ /* 0x000fe20003800000 */
[----:B------:R-:W-:Y:S05]  /*c7f0*/  @!P2 BRA `(.L_x_3973) ;  /* 0x000000200000a947 */ /* 0x000fea0003800000 */
[----:B------:R4:W-:Y:S04]  /*c800*/  RED.E.ADD.F32.FTZ.RN.STRONG.GPU [R158.64+-0x3a00], R185 ;  /* 0xffc600b99e00798e */ /* 0x0009e8000c10e79a */
[----:B---3--:R4:W-:Y:S02]  /*c810*/  RED.E.ADD.F32.FTZ.RN.STRONG.GPU [R146.64+-0x3a00], R121 ;  /* 0xffc600799200798e */ /* 0x0089e4000c10e79a */
.L_x_3973:
[----:B------:R-:W-:Y:S05]  /*c820*/  BSYNC B0 ;  /* 0x0000000000007941 */ /* 0x000fea0003800000 */
.L_x_3972:
        /* <DEDUP_REMOVED lines=12> */
.L_x_3975:
[----:B------:R-:W-:Y:S05]  /*c8f0*/  BSYNC B0 ;  /* 0x0000000000007941 */ /* 0x000fea0003800000 */
.L_x_3974:
[----:B---34-:R3:W4:Y:S01]  /*c900*/  LDS R121, [R124.X4+0xd000] ;  /* 0x00d000007c797984 */ /* 0x0187220000004800 */
[----:B------:R-:W-:Y:S01]  /*c910*/  BSSY B0, `(.L_x_3976) ;  /* 0x0000004000007945 */ /* 0x000fe20003800000 */
[----:B------:R-:W-:Y:S05]  /*c920*/  @!P0 BRA `(.L_x_3977) ;  /* 0x0000002000008947 */ /* 0x000fea0003800000 */
[----:B------:R2:W-:Y:S04]  /*c930*/  RED.E.ADD.F32.FTZ.RN.STRONG.GPU [R158.64+-0x3600], R187 ;  /* 0xffca00bb9e00798e */ /* 0x0005e8000c10e79a */
[----:B----4-:R2:W-:Y:S02]  /*c940*/  RED.E.ADD.F32.FTZ.RN.STRONG.GPU [R146.64+-0x3600], R121 ;  /* 0xffca00799200798e */ /* 0x0105e4000c10e79a */
.L_x_3977:
[----:B------:R-:W-:Y:S05]  /*c950*/  BSYNC B0 ;  /* 0x0000000000007941 */ /* 0x000fea0003800000 */
.L_x_3976:
[----:B--2-4-:R2:W4:Y:S01]  /*c960*/  LDS R121, [R126.X4+0xd200] ;  /* 0x00d200007e797984 */ /* 0x0145220000004800 */
[----:B------:R-:W-:Y:S01]  /*c970*/  BSSY B0, `(.L_x_3978) ;  /* 0x0000004000007945 */ /* 0x000fe20003800000 */
[----:B------:R-:W-:Y:S05]  /*c980*/  @!P1 BRA `(.L_x_3979) ;  /* 0x0000002000009947 */ /* 0x000fea0003800000 */
[----:B------:R2:W-:Y:S04]  /*c990*/  RED.E.ADD.F32.FTZ.RN.STRONG.GPU [R158.64+-0x3400], R188 ;  /* 0xffcc00bc9e00798e */ /* 0x0005e8000c10e79a */
[----:B----4-:R2:W-:Y:S02]  /*c9a0*/  RED.E.ADD.F32.FTZ.RN.STRONG.GPU [R146.64+-0x3400], R121 ;  /* 0xffcc00799200798e */ /* 0x0105e4000c10e79a */
.L_x_3979:
[----:B------:R-:W-:Y:S05]  /*c9b0*/  BSYNC B0 ;  /* 0x0000000000007941 */ /* 0x000fea0003800000 */
.L_x_3978:
[----:B------:R-:W2:Y:S01]  /*c9c0*/  LDS R129, [R129.X4+0xd400] ;  /* 0x00d4000081817984 */ /* 0x000ea20000004800 */
[----:B------:R-:W-:Y:S01]  /*c9d0*/  BSSY B0, `(.L_x_3980) ;  /* 0x0000004000007945 */ /* 0x000fe20003800000 */
[----:B------:R-:W-:Y:S05]  /*c9e0*/  @!P2 BRA `(.L_x_3981) ;  /* 0x000000200000a947 */ /* 0x000fea0003800000 */
[----:B------:R3:W-:Y:S04]  /*c9f0*/  RED.E.ADD.F32.FTZ.RN.STRONG.GPU [R158.64+-0x3200], R195 ;  /* 0xffce00c39e00798e */ /* 0x0007e8000c10e79a */
[----:B--2---:R3:W-:Y:S02]  /*ca00*/  RED.E.ADD.F32.FTZ.RN.STRONG.GPU [R146.64+-0x3200], R129 ;  /* 0xffce00819200798e */ /* 0x0047e4000c10e79a */
.L_x_3981:
[----:B------:R-:W-:Y:S05]  /*ca10*/  BSYNC B0 ;  /* 0x0000000000007941 */ /* 0x000fea0003800000 */
.L_x_3980:
[----:B------:R-:W3:Y:S01]  /*ca20*/  LDS R131, [R131.X4+0xd600] ;  /* 0x00d6000083837984 */ /* 0x000ee20000004800 */
[----:B------:R-:W-:Y:S01]  /*ca30*/  BSSY B0, `(.L_x_3982) ;  /* 0x0000004000007945 */ /* 0x000fe20003800000 */
[----:B------:R-:W-:Y:S05]  /*ca40*/  @!P3 BRA `(.L_x_3983) ;  /* 0x000000200000b947 */ /* 0x000fea0003800000 */
[----:B------:R4:W-:Y:S04]  /*ca50*/  RED.E.ADD.F32.FTZ.RN.STRONG.GPU [R158.64+-0x3000], R196 ;  /* 0xffd000c49e00798e */ /* 0x0009e8000c10e79a */
[----:B---3--:R4:W-:Y:S02]  /*ca60*/  RED.E.ADD.F32.FTZ.RN.STRONG.GPU [R146.64+-0x3000], R131 ;  /* 0xffd000839200798e */ /* 0x0089e4000c10e79a */
.L_x_3983:
[----:B------:R-:W-:Y:S05]  /*ca70*/  BSYNC B0 ;  /* 0x0000000000007941 */ /* 0x000fea0003800000 */
.L_x_3982:
[----:B------:R-:W4:Y:S01]  /*ca80*/  LDS R149, [R149.X4+0xd800] ;  /* 0x00d8000095957984 */ /* 0x000f220000004800 */
[----:B------:R-:W-:Y:S01]  /*ca90*/  BSSY B0, `(.L_x_3984) ;  /* 0x0000004000007945 */ /* 0x000fe20003800000 */
[----:B------:R-:W-:Y:S05]  /*caa0*/  @!P4 BRA `(.L_x_3985) ;  /* 0x000000200000c947 */ /* 0x000fea0003800000 */
[----:B------:R4:W-:Y:S04]  /*cab0*/  RED.E.ADD.F32.FTZ.RN.STRONG.GPU [R158.64+-0x2e00], R197 ;  /* 0xffd200c59e00798e */ /* 0x0009e8000c10e79a */
[----:B----4-:R4:W-:Y:S02]  /*cac0*/  RED.E.ADD.F32.FTZ.RN.STRONG.GPU [R146.64+-0x2e00], R149 ;  /* 0xffd200959200798e */ /* 0x0109e4000c10e79a */
.L_x_3985:
[----:B------:R-:W-:Y:S05]  /*cad0*/  BSYNC B0 ;  /* 0x0000000000007941 */ /* 0x000fea0003800000 */
.L_x_3984:
[----:B--2-4-:R2:W4:Y:S01]  /*cae0*/  LDS R121, [R150.X4+0xda00] ;  /* 0x00da000096797984 */ /* 0x0145220000004800 */
[----:B------:R-:W-:Y:S01]  /*caf0*/  BSSY B0, `(.L_x_3986) ;  /* 0x0000004000007945 */ /* 0x000fe20003800000 */
[----:B------:R-:W-:Y:S05]  /*cb00*/  @!P5 BRA `(.L_x_3987) ;  /* 0x000000200000d947 */ /* 0x000fea0003800000 */
[----:B------:R2:W-:Y:S04]  /*cb10*/  RED.E.ADD.F32.FTZ.RN.STRONG.GPU [R158.64+-0x2c00], R198 ;  /* 0xffd400c69e00798e */ /* 0x0005e8000c10e79a */
[----:B----4-:R2:W-:Y:S02]  /*cb20*/  RED.E.ADD.F32.FTZ.RN.STRONG.GPU [R146.64+-0x2c00], R121 ;  /* 0xffd400799200798e */ /* 0x0105e4000c10e79a */
.L_x_3987:
[----:B------:R-:W-:Y:S05]  /*cb30*/  BSYNC B0 ;  /* 0x0000000000007941 */ /* 0x000fea0003800000 */
.L_x_3986:
        /* <DEDUP_REMOVED lines=12> */
.L_x_3989:
[----:B------:R-:W-:Y:S05]  /*cc00*/  BSYNC B0 ;  /* 0x0000000000007941 */ /* 0x000fea0003800000 */
.L_x_3988:
[----:B--2-4-:R2:W4:Y:S01]  /*cc10*/  LDS R121, [R156.X4+0xde00] ;  /* 0x00de00009c797984 */ /* 0x0145220000004800 */
[----:B------:R-:W-:Y:S01]  /*cc20*/  BSSY B0, `(.L_x_3990) ;  /* 0x0000004000007945 */ /* 0x000fe20003800000 */
[----:B------:R-:W-:Y:S05]  /*cc30*/  @!P0 BRA `(.L_x_3991) ;  /* 0x0000002000008947 */ /* 0x000fea0003800000 */
[----:B------:R2:W-:Y:S04]  /*cc40*/  RED.E.ADD.F32.FTZ.RN.STRONG.GPU [R158.64+-0x2800], R200 ;  /* 0xffd800c89e00798e */ /* 0x0005e8000c10e79a */
[----:B----4-:R2:W-:Y:S02]  /*cc50*/  RED.E.ADD.F32.FTZ.RN.STRONG.GPU [R146.64+-0x2800], R121 ;  /* 0xffd800799200798e */ /* 0x0105e4000c10e79a */
.L_x_3991:
[----:B------:R-:W-:Y:S05]  /*cc60*/  BSYNC B0 ;  /* 0x0000000000007941 */ /* 0x000fea0003800000 */
.L_x_3990:
[----:B--2-4-:R2:W4:Y:S01]  /*cc70*/  LDS R121, [R164.X4+0xe000] ;  /* 0x00e00000a4797984 */ /* 0x0145220000004800 */
[----:B------:R-:W-:Y:S01]  /*cc80*/  BSSY B0, `(.L_x_3992) ;  /* 0x0000004000007945 */ /* 0x000fe20003800000 */
[----:B------:R-:W-:Y:S05]  /*cc90*/  @!P1 BRA `(.L_x_3993) ;  /* 0x0000002000009947 */ /* 0x000fea0003800000 */
[----:B------:R2:W-:Y:S04]  /*cca0*/  RED.E.ADD.F32.FTZ.RN.STRONG.GPU [R158.64+-0x2600], R201 ;  /* 0xffda00c99e00798e */ /* 0x0005e8000c10e79a */
[----:B----4-:R2:W-:Y:S02]  /*ccb0*/  RED.E.ADD.F32.FTZ.RN.STRONG.GPU [R146.64+-0x2600], R121 ;  /* 0xffda00799200798e */ /* 0x0105e4000c10e79a */
.L_x_3993:
[----:B------:R-:W-:Y:S05]  /*ccc0*/  BSYNC B0 ;  /* 0x0000000000007941 */ /* 0x000fea0003800000 */
.L_x_3992:
[----:B------:R-:W2:Y:S01]  /*ccd0*/  LDS R165, [R165.X4+0xe200] ;  /* 0x00e20000a5a57984 */ /* 0x000ea20000004800 */
[----:B------:R-:W-:Y:S01]  /*cce0*/  BSSY B0, `(.L_x_3994) ;  /* 0x0000004000007945 */ /* 0x000fe20003800000 */
[----:B------:R-:W-:Y:S05]  /*ccf0*/  @!P2 BRA `(.L_x_3995) ;  /* 0x000000200000a947 */ /* 0x000fea0003800000 */
[----:B------:R4:W-:Y:S04]  /*cd00*/  RED.E.ADD.F32.FTZ.RN.STRONG.GPU [R158.64+-0x2400], R202 ;  /* 0xffdc00ca9e00798e */ /* 0x0009e8000c10e79a */
[----:B--2---:R4:W-:Y:S02]  /*cd10*/  RED.E.ADD.F32.FTZ.RN.STRONG.GPU [R146.64+-0x2400], R165 ;  /* 0xffdc00a59200798e */ /* 0x0049e4000c10e79a */
.L_x_3995:
[----:B------:R-:W-:Y:S05]  /*cd20*/  BSYNC B0 ;  /* 0x0000000000007941 */ /* 0x000fea0003800000 */
.L_x_3994:
[----:B--2-4-:R2:W4:Y:S01]  /*cd30*/  LDS R121, [R166.X4+0xe400] ;  /* 0x00e40000a6797984 */ /* 0x0145220000004800 */
[----:B------:R-:W-:Y:S01]  /*cd40*/  BSSY B0, `(.L_x_3996) ;  /* 0x0000004000007945 */ /* 0x000fe20003800000 */
[----:B------:R-:W-:Y:S05]  /*cd50*/  @!P3 BRA `(.L_x_3997) ;  /* 0x000000200000b947 */ /* 0x000fea0003800000 */
[----:B------:R2:W-:Y:S04]  /*cd60*/  RED.E.ADD.F32.FTZ.RN.STRONG.GPU [R158.64+-0x2200], R203 ;  /* 0xffde00cb9e00798e */ /* 0x0005e8000c10e79a */
[----:B----4-:R2:W-:Y:S02]  /*cd70*/  RED.E.ADD.F32.FTZ.RN.STRONG.GPU [R146.64+-0x2200], R121 ;  /* 0xffde00799200798e */ /* 0x0105e4000c10e79a */
.L_x_3997:
[----:B------:R-:W-:Y:S05]  /*cd80*/  BSYNC B0 ;  /* 0x0000000000007941 */ /* 0x000fea0003800000 */
.L_x_3996:
[----:B------:R-:W2:Y:S01]  /*cd90*/  LDS R167, [R167.X4+0xe600] ;  /* 0x00e60000a7a77984 */ /* 0x000ea20000004800 */
[----:B------:R-:W-:Y:S01]  /*cda0*/  BSSY B0, `(.L_x_3998) ;  /* 0x0000004000007945 */ /* 0x000fe20003800000 */
[----:B------:R-:W-:Y:S05]  /*cdb0*/  @!P4 BRA `(.L_x_3999) ;  /* 0x000000200000c947 */ /* 0x000fea0003800000 */
[----:B------:R4:W-:Y:S04]  /*cdc0*/  RED.E.ADD.F32.FTZ.RN.STRONG.GPU [R158.64+-0x2000], R204 ;  /* 0xffe000cc9e00798e */ /* 0x0009e8000c10e79a */
[----:B--2---:R4:W-:Y:S02]  /*cdd0*/  RED.E.ADD.F32.FTZ.RN.STRONG.GPU [R146.64+-0x2000], R167 ;  /* 0xffe000a79200798e */ /* 0x0049e4000c10e79a */
.L_x_3999:
[----:B------:R-:W-:Y:S05]  /*cde0*/  BSYNC B0 ;  /* 0x0000000000007941 */ /* 0x000fea0003800000 */
.L_x_3998:
[----:B--2-4-:R2:W4:Y:S01]  /*cdf0*/  LDS R121, [R168.X4+0xe800] ;  /* 0x00e80000a8797984 */ /* 0x0145220000004800 */
[----:B------:R-:W-:Y:S01]  /*ce00*/  BSSY B0, `(.L_x_4000) ;  /* 0x0000004000007945 */ /* 0x000fe20003800000 */
[----:B------:R-:W-:Y:S05]  /*ce10*/  @!P5 BRA `(.L_x_4001) ;  /* 0x000000200000d947 */ /* 0x000fea0003800000 */
[----:B------:R2:W-:Y:S04]  /*ce20*/  RED.E.ADD.F32.FTZ.RN.STRONG.GPU [R158.64+-0x1e00], R205 ;  /* 0xffe200cd9e00798e */ /* 0x0005e8000c10e79a */
[----:B----4-:R2:W-:Y:S02]  /*ce30*/  RED.E.ADD.F32.FTZ.RN.STRONG.GPU [R146.64+-0x1e00], R121 ;  /* 0xffe200799200798e */ /* 0x0105e4000c10e79a */
.L_x_4001:
[----:B------:R-:W-:Y:S05]  /*ce40*/  BSYNC B0 ;  /* 0x0000000000007941 */ /* 0x000fea0003800000 */
.L_x_4000:
        /* <DEDUP_REMOVED lines=12> */
.L_x_4003:
[----:B------:R-:W-:Y:S05]  /*cf10*/  BSYNC B0 ;  /* 0x0000000000007941 */ /* 0x000fea0003800000 */
.L_x_4002:
[----:B--2-4-:R2:W4:Y:S01]  /*cf20*/  LDS R121, [R170.X4+0xec00] ;  /* 0x00ec0000aa797984 */ /* 0x0145220000004800 */
[----:B------:R-:W-:Y:S01]  /*cf30*/  BSSY B0, `(.L_x_4004) ;  /* 0x0000004000007945 */ /* 0x000fe20003800000 */
[----:B------:R-:W-:Y:S05]  /*cf40*/  @!P0 BRA `(.L_x_4005) ;  /* 0x0000002000008947 */ /* 0x000fea0003800000 */
[----:B------:R2:W-:Y:S04]  /*cf50*/  RED.E.ADD.F32.FTZ.RN.STRONG.GPU [R158.64+-0x1a00], R207 ;  /* 0xffe600cf9e00798e */ /* 0x0005e8000c10e79a */
[----:B----4-:R2:W-:Y:S02]  /*cf60*/  RED.E.ADD.F32.FTZ.RN.STRONG.GPU [R146.64+-0x1a00], R121 ;  /* 0xffe600799200798e */ /* 0x0105e4000c10e79a */
.L_x_4005:
[----:B------:R-:W-:Y:S05]  /*cf70*/  BSYNC B0 ;  /* 0x0000000000007941 */ /* 0x000fea0003800000 */
.L_x_4004:
[----:B------:R-:W2:Y:S01]  /*cf80*/  LDS R171, [R171.X4+0xee00] ;  /* 0x00ee0000abab7984 */ /* 0x000ea20000004800 */
[----:B------:R-:W-:Y:S01]  /*cf90*/  BSSY B0, `(.L_x_4006) ;  /* 0x0000004000007945 */ /* 0x000fe20003800000 */
[----:B------:R-:W-:Y:S05]  /*cfa0*/  @!P1 BRA `(.L_x_4007) ;  /* 0x0000002000009947 */ /* 0x000fea0003800000 */
[----:B------:R4:W-:Y:S04]  /*cfb0*/  RED.E.ADD.F32.FTZ.RN.STRONG.GPU [R158.64+-0x1800], R208 ;  /* 0xffe800d09e00798e */ /* 0x0009e8000c10e79a */
[----:B--2---:R4:W-:Y:S02]  /*cfc0*/  RED.E.ADD.F32.FTZ.RN.STRONG.GPU [R146.64+-0x1800], R171 ;  /* 0xffe800ab9200798e */ /* 0x0049e4000c10e79a */
.L_x_4007:
[----:B------:R-:W-:Y:S05]  /*cfd0*/  BSYNC B0 ;  /* 0x0000000000007941 */ /* 0x000fea0003800000 */
.L_x_4006:
[----:B--2-4-:R2:W4:Y:S01]  /*cfe0*/  LDS R121, [R172.X4+0xf000] ;  /* 0x00f00000ac797984 */ /* 0x0145220000004800 */
[----:B------:R-:W-:Y:S01]  /*cff0*/  BSSY B0, `(.L_x_4008) ;  /* 0x0000004000007945 */ /* 0x000fe20003800000 */
[----:B------:R-:W-:Y:S05]  /*d000*/  @!P2 BRA `(.L_x_4009) ;  /* 0x000000200000a947 */ /* 0x000fea0003800000 */
[----:B------:R2:W-:Y:S04]  /*d010*/  RED.E.ADD.F32.FTZ.RN.STRONG.GPU [R158.64+-0x1600], R209 ;  /* 0xffea00d19e00798e */ /* 0x0005e8000c10e79a */
[----:B----4-:R2:W-:Y:S02]  /*d020*/  RED.E.ADD.F32.FTZ.RN.STRONG.GPU [R146.64+-0x1600], R121 ;  /* 0xffea00799200798e */ /* 0x0105e4000c10e79a */
.L_x_4009:
[----:B------:R-:W-:Y:S05]  /*d030*/  BSYNC B0 ;  /* 0x0000000000007941 */ /* 0x000fea0003800000 */
.L_x_4008:
[----:B------:R-:W2:Y:S01]  /*d040*/  LDS R173, [R173.X4+0xf200] ;  /* 0x00f20000adad7984 */ /* 0x000ea20000004800 */
[----:B------:R-:W-:Y:S01]  /*d050*/  BSSY B0, `(.L_x_4010) ;  /* 0x0000004000007945 */ /* 0x000fe20003800000 */
[----:B------:R-:W-:Y:S05]  /*d060*/  @!P3 BRA `(.L_x_4011) ;  /* 0x000000200000b947 */ /* 0x000fea0003800000 */
[----:B------:R4:W-:Y:S04]  /*d070*/  RED.E.ADD.F32.FTZ.RN.STRONG.GPU [R158.64+-0x1400], R210 ;  /* 0xffec00d29e00798e */ /* 0x0009e8000c10e79a */
[----:B--2---:R4:W-:Y:S02]  /*d080*/  RED.E.ADD.F32.FTZ.RN.STRONG.GPU [R146.64+-0x1400], R173 ;  /* 0xffec00ad9200798e */ /* 0x0049e4000c10e79a */
.L_x_4011:
[----:B------:R-:W-:Y:S05]  /*d090*/  BSYNC B0 ;  /* 0x0000000000007941 */ /* 0x000fea0003800000 */
.L_x_4010:
[----:B--2-4-:R2:W4:Y:S01]  /*d0a0*/  LDS R121, [R174.X4+0xf400] ;  /* 0x00f40000ae797984 */ /* 0x0145220000004800 */
[----:B------:R-:W-:Y:S01]  /*d0b0*/  BSSY B0, `(.L_x_4012) ;  /* 0x0000004000007945 */ /* 0x000fe20003800000 */
[----:B------:R-:W-:Y:S05]  /*d0c0*/  @!P4 BRA `(.L_x_4013) ;  /* 0x000000200000c947 */ /* 0x000fea0003800000 */
[----:B------:R2:W-:Y:S04]  /*d0d0*/  RED.E.ADD.F32.FTZ.RN.STRONG.GPU [R158.64+-0x1200], R211 ;  /* 0xffee00d39e00798e */ /* 0x0005e8000c10e79a */
[----:B----4-:R2:W-:Y:S02]  /*d0e0*/  RED.E.ADD.F32.FTZ.RN.STRONG.GPU [R146.64+-0x1200], R121 ;  /* 0xffee00799200798e */ /* 0x0105e4000c10e79a */
.L_x_4013:
[----:B------:R-:W-:Y:S05]  /*d0f0*/  BSYNC B0 ;  /* 0x0000000000007941 */ /* 0x000fea0003800000 */
.L_x_4012:
[----:B------:R-:W2:Y:S01]  /*d100*/  LDS R175, [R175.X4+0xf600] ;  /* 0x00f60000afaf7984 */ /* 0x000ea20000004800 */
[----:B------:R-:W-:Y:S01]  /*d110*/  BSSY B0, `(.L_x_4014) ;  /* 0x0000004000007945 */ /* 0x000fe20003800000 */
[----:B------:R-:W-:Y:S05]  /*d120*/  @!P5 BRA `(.L_x_4015) ;  /* 0x000000200000d947 */ /* 0x000fea0003800000 */
[----:B------:R4:W-:Y:S04]  /*d130*/  RED.E.ADD.F32.FTZ.RN.STRONG.GPU [R158.64+-0x1000], R212 ;  /* 0xfff000d49e00798e */ /* 0x0009e8000c10e79a */
[----:B--2---:R4:W-:Y:S02]  /*d140*/  RED.E.ADD.F32.FTZ.RN.STRONG.GPU [R146.64+-0x1000], R175 ;  /* 0xfff000af9200798e */ /* 0x0049e4000c10e79a */
.L_x_4015:
[----:B------:R-:W-:Y:S05]  /*d150*/  BSYNC B0 ;  /* 0x0000000000007941 */ /* 0x000fea0003800000 */
.L_x_4014:
        /* <DEDUP_REMOVED lines=12> */
.L_x_4017:
[----:B--2---:R-:W-:Y:S05]  /*d220*/  BSYNC B0 ;  /* 0x0000000000007941 */ /* 0x004fea0003800000 */
.L_x_4016:
[----:B------:R-:W2:Y:S01]  /*d230*/  LDS R177, [R177.X4+0xfa00] ;  /* 0x00fa0000b1b17984 */ /* 0x000ea20000004800 */
[----:B------:R-:W-:Y:S01]  /*d240*/  BSSY B0, `(.L_x_4018) ;  /* 0x0000004000007945 */ /* 0x000fe20003800000 */
[----:B------:R-:W-:Y:S05]  /*d250*/  @!P0 BRA `(.L_x_4019) ;  /* 0x0000002000008947 */ /* 0x000fea0003800000 */
[----:B------:R4:W-:Y:S04]  /*d260*/  RED.E.ADD.F32.FTZ.RN.STRONG.GPU [R158.64+-0xc00], R240 ;  /* 0xfff400f09e00798e */ /* 0x0009e8000c10e79a */
[----:B--2---:R4:W-:Y:S02]  /*d270*/  RED.E.ADD.F32.FTZ.RN.STRONG.GPU [R146.64+-0xc00], R177 ;  /* 0xfff400b19200798e */ /* 0x0049e4000c10e79a */
.L_x_4019:
[----:B------:R-:W-:Y:S05]  /*d280*/  BSYNC B0 ;  /* 0x0000000000007941 */ /* 0x000fea0003800000 */
.L_x_4018:
[----:B----4-:R4:W3:Y:S01]  /*d290*/  LDS R121, [R178.X4+0xfc00] ;  /* 0x00fc0000b2797984 */ /* 0x0108e20000004800 */
[----:B------:R-:W-:Y:S01]  /*d2a0*/  BSSY B0, `(.L_x_4020) ;  /* 0x0000004000007945 */ /* 0x000fe20003800000 */
[----:B------:R-:W-:Y:S05]  /*d2b0*/  @!P1 BRA `(.L_x_4021) ;  /* 0x0000002000009947 */ /* 0x000fea0003800000 */
[----:B------:R4:W-:Y:S04]  /*d2c0*/  RED.E.ADD.F32.FTZ.RN.STRONG.GPU [R158.64+-0xa00], R241 ;  /* 0xfff600f19e00798e */ /* 0x0009e8000c10e79a */
[----:B---3--:R4:W-:Y:S02]  /*d2d0*/  RED.E.ADD.F32.FTZ.RN.STRONG.GPU [R146.64+-0xa00], R121 ;  /* 0xfff600799200798e */ /* 0x0089e4000c10e79a */
.L_x_4021:
[----:B------:R-:W-:Y:S05]  /*d2e0*/  BSYNC B0 ;  /* 0x0000000000007941 */ /* 0x000fea0003800000 */
.L_x_4020:
[----:B------:R-:W4:Y:S01]  /*d2f0*/  LDS R179, [R179.X4+0xfe00] ;  /* 0x00fe0000b3b37984 */ /* 0x000f220000004800 */
[----:B------:R-:W-:Y:S01]  /*d300*/  BSSY B0, `(.L_x_4022) ;  /* 0x0000004000007945 */ /* 0x000fe20003800000 */
[----:B------:R-:W-:Y:S05]  /*d310*/  @!P2 BRA `(.L_x_4023) ;  /* 0x000000200000a947 */ /* 0x000fea0003800000 */
[----:B------:R4:W-:Y:S04]  /*d320*/  RED.E.ADD.F32.FTZ.RN.STRONG.GPU [R158.64+-0x800], R244 ;  /* 0xfff800f49e00798e */ /* 0x0009e8000c10e79a */
[----:B----4-:R4:W-:Y:S02]  /*d330*/  RED.E.ADD.F32.FTZ.RN.STRONG.GPU [R146.64+-0x800], R179 ;  /* 0xfff800b39200798e */ /* 0x0109e4000c10e79a */
.L_x_4023:
[----:B------:R-:W-:Y:S05]  /*d340*/  BSYNC B0 ;  /* 0x0000000000007941 */ /* 0x000fea0003800000 */
.L_x_4022:
[----:B---34-:R3:W4:Y:S01]  /*d350*/  LDS R121, [R180.X4+0x10000] ;  /* 0x01000000b4797984 */ /* 0x0187220000004800 */
[----:B------:R-:W-:Y:S01]  /*d360*/  BSSY B0, `(.L_x_4024) ;  /* 0x0000004000007945 */ /* 0x000fe20003800000 */
[----:B------:R-:W-:Y:S05]  /*d370*/  @!P3 BRA `(.L_x_4025) ;  /* 0x000000200000b947 */ /* 0x000fea0003800000 */
[----:B------:R3:W-:Y:S04]  /*d380*/  RED.E.ADD.F32.FTZ.RN.STRONG.GPU [R158.64+-0x600], R246 ;  /* 0xfffa00f69e00798e */ /* 0x0007e8000c10e79a */
[----:B----4-:R3:W-:Y:S02]  /*d390*/  RED.E.ADD.F32.FTZ.RN.STRONG.GPU [R146.64+-0x600], R121 ;  /* 0xfffa00799200798e */ /* 0x0107e4000c10e79a */
.L_x_4025:
[----:B------:R-:W-:Y:S05]  /*d3a0*/  BSYNC B0 ;  /* 0x0000000000007941 */ /* 0x000fea0003800000 */
.L_x_4024:
[----:B------:R-:W3:Y:S01]  /*d3b0*/  LDS R181, [R181.X4+0x10200] ;  /* 0x01020000b5b57984 */ /* 0x000ee20000004800 */
[----:B------:R-:W-:Y:S01]  /*d3c0*/  BSSY B0, `(.L_x_4026) ;  /* 0x0000004000007945 */ /* 0x000fe20003800000 */
[----:B------:R-:W-:Y:S05]  /*d3d0*/  @!P4 BRA `(.L_x_4027) ;  /* 0x000000200000c947 */ /* 0x000fea0003800000 */
[----:B------:R4:W-:Y:S04]  /*d3e0*/  RED.E.ADD.F32.FTZ.RN.STRONG.GPU [R158.64+-0x400], R247 ;  /* 0xfffc00f79e00798e */ /* 0x0009e8000c10e79a */
[----:B---3--:R4:W-:Y:S02]  /*d3f0*/  RED.E.ADD.F32.FTZ.RN.STRONG.GPU [R146.64+-0x400], R181 ;  /* 0xfffc00b59200798e */ /* 0x0089e4000c10e79a */
.L_x_4027:
[----:B------:R-:W-:Y:S05]  /*d400*/  BSYNC B0 ;  /* 0x0000000000007941 */ /* 0x000fea0003800000 */
.L_x_4026:
[----:B---34-:R3:W4:Y:S01]  /*d410*/  LDS R121, [R182.X4+0x10400] ;  /* 0x01040000b6797984 */ /* 0x0187220000004800 */
[----:B------:R-:W-:Y:S01]  /*d420*/  BSSY B0, `(.L_x_4028) ;  /* 0x0000004000007945 */ /* 0x000fe20003800000 */
[----:B------:R-:W-:Y:S05]  /*d430*/  @!P5 BRA `(.L_x_4029) ;  /* 0x000000200000d947 */ /* 0x000fea0003800000 */
[----:B------:R3:W-:Y:S04]  /*d440*/  RED.E.ADD.F32.FTZ.RN.STRONG.GPU [R158.64+-0x200], R248 ;  /* 0xfffe00f89e00798e */ /* 0x0007e8000c10e79a */
[----:B----4-:R3:W-:Y:S02]  /*d450*/  RED.E.ADD.F32.FTZ.RN.STRONG.GPU [R146.64+-0x200], R121 ;  /* 0xfffe00799200798e */ /* 0x0107e4000c10e79a */
.L_x_4029:
[----:B------:R-:W-:Y:S05]  /*d460*/  BSYNC B0 ;  /* 0x0000000000007941 */ /* 0x000fea0003800000 */
.L_x_4028:
[----:B------:R-:W5:Y:S01]  /*d470*/  SHFL.DOWN PT, R112, R117, 0x1, 0x1f ;  /* 0x08201f0075707f89 */ /* 0x000f6200000e0000 */
[----:B------:R-:W-:Y:S01]  /*d480*/  ISETP.GT.AND P0, PT, R2, 0x1e, PT ;  /* 0x0000001e0200780c */ /* 0x000fe20003f04270 */
[----:B------:R-:W-:Y:S01]  /*d490*/  FMUL.FTZ R87, R87, R192 ;  /* 0x000000c057577220 */ /* 0x000fe20000410000 */
[----:B------:R-:W-:Y:S01]  /*d4a0*/  ISETP.NE.AND P1, PT, R0, RZ, PT ;  /* 0x000000ff0000720c */ /* 0x000fe20003f25270 */
[----:B------:R-:W3:Y:S01]  /*d4b0*/  SHFL.DOWN PT, R116, R115, 0x1, 0x1f ;  /* 0x08201f0073747f89 */ /* 0x000ee200000e0000 */
[----:B------:R-:W-:Y:S01]  /*d4c0*/  FMUL.FTZ R85, R85, R190 ;  /* 0x000000be55557220 */ /* 0x000fe20000410000 */
[----:B------:R-:W-:Y:S01]  /*d4d0*/  BSSY B0, `(.L_x_4030) ;  /* 0x000006a000007945 */ /* 0x000fe20003800000 */
[----:B------:R-:W-:-:S02]  /*d4e0*/  FFMA.FTZ R86, R86, R191, R87 ;  /* 0x000000bf56567223 */ /* 0x000fc40000010057 */
[----:B------:R-:W-:Y:S02]  /*d4f0*/  FFMA.FTZ R87, R70, R113, R122 ;  /* 0x0000007146577223 */ /* 0x000fe4000001007a */
[----:B------:R-:W-:Y:S02]  /*d500*/  FFMA.FTZ R85, R84, R189, R85 ;  /* 0x000000bd54557223 */ /* 0x000fe40000010055 */
[----:B------:R-:W-:Y:S02]  /*d510*/  FADD.FTZ R54, R87, R54 ;  /* 0x0000003657367221 */ /* 0x000fe40000010000 */
[----:B------:R-:W-:Y:S02]  /*d520*/  FFMA.FTZ R84, R71, R114, R119 ;  /* 0x0000007247547223 */ /* 0x000fe40000010077 */
[----:B------:R-:W-:Y:S02]  /*d530*/  FFMA.FTZ R87, R68, R109, R130 ;  /* 0x0000006d44577223 */ /* 0x000fe40000010082 */
[----:B------:R-:W-:-:S02]  /*d540*/  FADD.FTZ R55, R84, R55 ;  /* 0x0000003754377221 */ /* 0x000fc40000010000 */
[----:B------:R-:W-:Y:S02]  /*d550*/  FADD.FTZ R52, R87, R52 ;  /* 0x0000003457347221 */ /* 0x000fe40000010000 */
[----:B------:R-:W-:Y:S02]  /*d560*/  FFMA.FTZ R84, R69, R110, R127 ;  /* 0x0000006e45547223 */ /* 0x000fe4000001007f */
[----:B-----5:R-:W-:Y:S02]  /*d570*/  @!P0 FADD.FTZ R117, R117, R112 ;  /* 0x0000007075758221 */ /* 0x020fe40000010000 */
[----:B------:R-:W-:Y:S02]  /*d580*/  FFMA.FTZ R87, R74, R105, R134 ;  /* 0x000000694a577223 */ /* 0x000fe40000010086 */
[----:B---3--:R-:W-:Y:S01]  /*d590*/  @!P0 FADD.FTZ R115, R115, R116 ;  /* 0x0000007473738221 */ /* 0x008fe20000010000 */
[----:B------:R-:W3:Y:S01]  /*d5a0*/  SHFL.DOWN PT, R112, R117, 0x2, 0x1f ;  /* 0x08401f0075707f89 */ /* 0x000ee200000e0000 */
[----:B------:R-:W-:Y:S01]  /*d5b0*/  ISETP.GT.AND P0, PT, R2, 0x1d, PT ;  /* 0x0000001d0200780c */ /* 0x000fe20003f04270 */
[----:B------:R-:W-:-:S02]  /*d5c0*/  FADD.FTZ R53, R84, R53 ;  /* 0x0000003554357221 */ /* 0x000fc40000010000 */
[----:B------:R-:W5:Y:S01]  /*d5d0*/  SHFL.DOWN PT, R116, R115, 0x2, 0x1f ;  /* 0x08401f0073747f89 */ /* 0x000f6200000e0000 */
[----:B------:R-:W-:Y:S02]  /*d5e0*/  FADD.FTZ R58, R87, R58 ;  /* 0x0000003a573a7221 */ /* 0x000fe40000010000 */
[----:B------:R-:W-:Y:S02]  /*d5f0*/  FFMA.FTZ R84, R75, R106, R133 ;  /* 0x0000006a4b547223 */ /* 0x000fe40000010085 */
[----:B------:R-:W-:Y:S02]  /*d600*/  FFMA.FTZ R87, R72, R101, R100 ;  /* 0x0000006548577223 */ /* 0x000fe40000010064 */
[----:B------:R-:W-:Y:S02]  /*d610*/  FADD.FTZ R59, R84, R59 ;  /* 0x0000003b543b7221 */ /* 0x000fe40000010000 */
[----:B------:R-:W-:Y:S02]  /*d620*/  FADD.FTZ R56, R87, R56 ;  /* 0x0000003857387221 */ /* 0x000fe40000010000 */
[----:B------:R-:W-:-:S02]  /*d630*/  FFMA.FTZ R84, R73, R102, R103 ;  /* 0x0000006649547223 */ /* 0x000fc40000010067 */
[----:B------:R-:W-:Y:S02]  /*d640*/  FFMA.FTZ R87, R78, R97, R96 ;  /* 0x000000614e577223 */ /* 0x000fe40000010060 */
[----:B------:R-:W-:Y:S02]  /*d650*/  FMUL.FTZ R91, R91, R136 ;  /* 0x000000885b5b7220 */ /* 0x000fe40000410000 */
[----:B------:R-:W-:Y:S02]  /*d660*/  FMUL.FTZ R214, R137, R214 ;  /* 0x000000d689d67220 */ /* 0x000fe40000410000 */
[----:B------:R-:W-:Y:S02]  /*d670*/  FMUL.FTZ R89, R89, R194 ;  /* 0x000000c259597220 */ /* 0x000fe40000410000 */
[----:B---3--:R-:W-:Y:S02]  /*d680*/  @!P0 FADD.FTZ R117, R117, R112 ;  /* 0x0000007075758221 */ /* 0x008fe40000010000 */
[----:B------:R-:W-:-:S02]  /*d690*/  FMUL.FTZ R215, R138, R215 ;  /* 0x000000d78ad77220 */ /* 0x000fc40000410000 */
[----:B-----5:R-:W-:Y:S01]  /*d6a0*/  @!P0 FADD.FTZ R115, R115, R116 ;  /* 0x0000007473738221 */ /* 0x020fe20000010000 */
[----:B------:R-:W3:Y:S01]  /*d6b0*/  SHFL.DOWN PT, R112, R117, 0x4, 0x1f ;  /* 0x08801f0075707f89 */ /* 0x000ee200000e0000 */
[----:B------:R-:W-:Y:S01]  /*d6c0*/  ISETP.GT.AND P0, PT, R2, 0x1b, PT ;  /* 0x0000001b0200780c */ /* 0x000fe20003f04270 */
[----:B------:R-:W-:Y:S02]  /*d6d0*/  FMUL.FTZ R111, R140, R111 ;  /* 0x0000006f8c6f7220 */ /* 0x000fe40000410000 */
[----:B------:R-:W5:Y:S01]  /*d6e0*/  SHFL.DOWN PT, R116, R115, 0x4, 0x1f ;  /* 0x08801f0073747f89 */ /* 0x000f6200000e0000 */
[----:B------:R-:W-:Y:S02]  /*d6f0*/  FMUL.FTZ R108, R143, R108 ;  /* 0x0000006c8f6c7220 */ /* 0x000fe40000410000 */
        /* <DEDUP_REMOVED lines=9> */
[----:B---3--:R-:W-:Y:S02]  /*d790*/  @!P0 FADD.FTZ R117, R117, R112 ;  /* 0x0000007075758221 */ /* 0x008fe40000010000 */
[----:B------:R-:W-:Y:S02]  /*d7a0*/  FFMA.FTZ R104, R141, R104, R111 ;  /* 0x000000688d687223 */ /* 0x000fe4000001006f */
[----:B-----5:R-:W-:Y:S01]  /*d7b0*/  @!P0 FADD.FTZ R115, R115, R116 ;  /* 0x0000007473738221 */ /* 0x020fe20000010000 */
[----:B------:R-:W3:Y:S01]  /*d7c0*/  SHFL.DOWN PT, R112, R117, 0x8, 0x1f ;  /* 0x09001f0075707f89 */ /* 0x000ee200000e0000 */
[----:B------:R-:W-:Y:S01]  /*d7d0*/  ISETP.GT.AND P0, PT, R2, 0x17, PT ;  /* 0x000000170200780c */ /* 0x000fe20003f04270 */
[----:B------:R-:W-:Y:S02]  /*d7e0*/  FFMA.FTZ R107, R144, R107, R108 ;  /* 0x0000006b906b7223 */ /* 0x000fe4000001006c */
[----:B------:R-:W5:Y:S01]  /*d7f0*/  SHFL.DOWN PT, R116, R115, 0x8, 0x1f ;  /* 0x09001f0073747f89 */ /* 0x000f6200000e0000 */
        /* <DEDUP_REMOVED lines=10> */
[----:B---3--:R-:W-:Y:S02]  /*d8a0*/  @!P0 FADD.FTZ R117, R117, R112 ;  /* 0x0000007075758221 */ /* 0x008fe40000010000 */
[----:B------:R-:W-:Y:S02]  /*d8b0*/  FFMA.FTZ R43, R106, R16, R43 ;  /* 0x000000106a2b7223 */ /* 0x000fe4000001002b */
[----:B-----5:R-:W-:Y:S01]  /*d8c0*/  @!P0 FADD.FTZ R115, R115, R116 ;  /* 0x0000007473738221 */ /* 0x020fe20000010000 */
[----:B------:R-:W3:Y:S01]  /*d8d0*/  SHFL.DOWN PT, R112, R117, 0x10, 0x1f ;  /* 0x0a001f0075707f89 */ /* 0x000ee200000e0000 */
[----:B------:R-:W-:Y:S01]  /*d8e0*/  ISETP.GT.AND P0, PT, R2, 0xf, PT ;  /* 0x0000000f0200780c */ /* 0x000fe20003f04270 */
[----:B------:R-:W-:-:S02]  /*d8f0*/  FFMA.FTZ R42, R105, R15, R42 ;  /* 0x0000000f692a7223 */ /* 0x000fc4000001002a */
[----:B------:R-:W5:Y:S01]  /*d900*/  SHFL.DOWN PT, R116, R115, 0x10, 0x1f ;  /* 0x0a001f0073747f89 */ /* 0x000f6200000e0000 */
        /* <DEDUP_REMOVED lines=10> */
[----:B---3--:R-:W-:Y:S02]  /*d9b0*/  @!P0 FADD.FTZ R117, R117, R112 ;  /* 0x0000007075758221 */ /* 0x008fe40000010000 */
[----:B------:R-:W-:-:S02]  /*d9c0*/  FFMA.FTZ R49, R86, R11, R49 ;  /* 0x0000000b56317223 */ /* 0x000fc40000010031 */
[----:B-----5:R-:W-:Y:S01]  /*d9d0*/  @!P0 FADD.FTZ R115, R115, R116 ;  /* 0x0000007473738221 */ /* 0x020fe20000010000 */
[----:B------:R-:W-:Y:S01]  /*d9e0*/  ISETP.NE.AND P0, PT, R2, RZ, PT ;  /* 0x000000ff0200720c */ /* 0x000fe20003f05270 */
[----:B------:R-:W-:Y:S01]  /*d9f0*/  FADD.FTZ R66, R87, R66 ;  /* 0x0000004257427221 */ /* 0x000fe20000010000 */
[----:B------:R-:W-:Y:S01]  /*da00*/  MOV R114, R117 ;  /* 0x0000007500727202 */ /* 0x000fe20000000f00 */
[----:B------:R-:W-:Y:S02]  /*da10*/  FFMA.FTZ R48, R85, R10, R48 ;  /* 0x0000000a55307223 */ /* 0x000fe40000010030 */
[----:B------:R-:W-:Y:S02]  /*da20*/  FADD.FTZ R65, R104, R65 ;  /* 0x0000004168417221 */ /* 0x000fe40000010000 */
[----:B------:R-:W-:-:S06]  /*da30*/  FADD.FTZ R64, R107, R64 ;  /* 0x000000406b407221 */ /* 0x000fcc0000010000 */
[----:B------:R3:W-:Y:S04]  /*da40*/  @!P0 STS.64 [R154.X8+0x10808], R114 ;  /* 0x010808729a008388 */ /* 0x0007e80000008a00 */
[----:B------:R-:W-:Y:S06]  /*da50*/  BAR.SYNC.DEFER_BLOCKING 0x0 ;  /* 0x0000000000007b1d */ /* 0x000fec0000010000 */
[----:B------:R-:W-:Y:S05]  /*da60*/  @P1 BRA `(.L_x_4031) ;  /* 0x0000010000001947 */ /* 0x000fea0003800000 */
[----:B------:R-:W-:Y:S01]  /*da70*/  ULDC UR36, c[0x0][0x174] ;  /* 0x00005d0000247ab9 */ /* 0x000fe20000000800 */
[----:B------:R-:W5:Y:S01]  /*da80*/  LDS.128 R84, [0x10810] ;  /* 0x01081000ff547984 */ /* 0x000f620000000c00 */
[----:B------:R-:W-:-:S02]  /*da90*/  UISETP.NE.AND UP0, UPT, UR24, UR36, UPT ;  /* 0x000000241800728c */ /* 0x000fc4000bf05270 */
[----:B------:R-:W-:Y:S01]  /*daa0*/  USHF.L.U32 UR36, UR7, 0x3, URZ ;  /* 0x0000000307247899 */ /* 0x000fe2000800063f */
[----:B------:R-:W3:Y:S03]  /*dab0*/  LDS.64 R90, [0x10820] ;  /* 0x01082000ff5a7984 */ /* 0x000ee60000000a00 */
[----:B------:R-:W-:-:S13]  /*dac0*/  PLOP3.LUT P0, PT, PT, PT, UP0, 0x80, 0x0 ;  /* 0x000000000000781c */ /* 0x000fda0003f0f008 */
[----:B------:R-:W4:Y:S01]  /*dad0*/  @P0 LDS.64 R92, [UR36+0x14080] ;  /* 0x01408024ff5c0984 */ /* 0x000f220008000a00 */
[----:B-----5:R-:W-:Y:S02]  /*dae0*/  FADD.FTZ R88, R115, R85 ;  /* 0x0000005573587221 */ /* 0x020fe40000010000 */
        /* <DEDUP_REMOVED lines=8> */
.L_x_4031:
[----:B------:R-:W-:Y:S05]  /*db70*/  BSYNC B0 ;  /* 0x0000000000007941 */ /* 0x000fea0003800000 */
.L_x_4030:
[----:B------:R-:W-:Y:S02]  /*db80*/  UIADD3 UR7, UR7, 0x1, URZ ;  /* 0x0000000107077890 */ /* 0x000fe4000fffe03f */
[----:B------:R-:W-:Y:S02]  /*db90*/  ULDC UR36, c[0x0][0x16c] ;  /* 0x00005b0000247ab9 */ /* 0x000fe40000000800 */
[----:B------:R-:W-:Y:S02]  /*dba0*/  UISETP.GE.AND UP0, UPT, UR7, UR36, UPT ;  /* 0x000000240700728c */ /* 0x000fe4000bf06270 */
[----:B------:R-:W-:-:S04]  /*dbb0*/  UIADD3 UR8, UP1, UR8, 0x1, URZ ;  /* 0x0000000108087890 */ /* 0x000fc8000ff3e03f */
[----:B------:R-:W-:Y:S01]  /*dbc0*/  PLOP3.LUT P0, PT, PT, PT, UP0, 0x80, 0x0 ;  /* 0x000000000000781c */ /* 0x000fe20003f0f008 */
[----:B------:R-:W-:-:S12]  /*dbd0*/  UIADD3.X UR9, URZ, UR9, URZ, UP1, !UPT ;  /* 0x000000093f097290 */ /* 0x000fd80008ffe43f */
[----:B01234-:R-:W-:Y:S01]  /*dbe0*/  @P0 CALL.REL.NOINC `(.L_x_3931) ;  /* 0x0000001000000944 */ /* 0x01ffe20003c00000 */
[----:B------:R-:W-:Y:S05]  /*dbf0*/  BRA `(.L_x_4032) ;  /* 0xffff6f2000007947 */ /* 0x000fea000383ffff */
.L_x_3931:
        /* <DEDUP_REMOVED lines=18> */
[----:B------:R-:W-:Y:S02]  /*dd20*/  UIADD3 UR20, UP2, UR20, -0x4000, URZ ;  /* 0xffffc00014147890 */ /* 0x000fe4000ff5e03f */
[----:B------:R-:W-:Y:S02]  /*dd30*/  UIMAD UR7, UR10, UR9, UR7 ;  /* 0x000000090a0772a4 */ /* 0x000fe4000f8e0207 */
[----:B------:R-:W-:Y:S02]  /*dd40*/  UIMAD.WIDE.U32 UR8, UR10, UR8, UR36 ;  /* 0x000000080a0872a5 */ /* 0x000fe4000f8e0024 */
[----:B------:R-:W-:Y:S02]  /*dd50*/  UIADD3 UR22, UP3, UR22, -0x4000, URZ ;  /* 0xffffc00016167890 */ /* 0x000fe4000ff7e03f */
[----:B------:R-:W-:Y:S02]  /*dd60*/  ULDC.64 UR36, c[0x0][0x330] ;  /* 0x0000cc0000247ab9 */ /* 0x000fe40000000a00 */
[----:B------:R-:W-:-:S02]  /*dd70*/  UIADD3 UR9, UR9, UR7, URZ ;  /* 0x0000000709097290 */ /* 0x000fc4000fffe03f */
[----:B------:R-:W-:Y:S02]  /*dd80*/  ULEA UR7, UP0, UR8, UR36, 0x2 ;  /* 0x0000002408077291 */ /* 0x000fe4000f80103f */
[----:B------:R-:W-:Y:S02]  /*dd90*/  UIADD3 UR18, UP4, UR18, -0x2000, URZ ;  /* 0xffffe00012127890 */ /* 0x000fe4000ff9e03f */
[----:B------:R-:W-:Y:S02]  /*dda0*/  ULEA.HI.X UR8, UR8, UR37, UR9, 0x2, UP0 ;  /* 0x0000002508087291 */ /* 0x000fe400080f1409 */
[----:B------:R-:W-:Y:S02]  /*ddb0*/  UIADD3 UR16, UP5, UR16, -0x2000, URZ ;  /* 0xffffe00010107890 */ /* 0x000fe4000ffbe03f */
[----:B------:R-:W-:Y:S02]  /*ddc0*/  ULDC.64 UR36, c[0x0][0x300] ;  /* 0x0000c00000247ab9 */ /* 0x000fe40000000a00 */
[----:B------:R-:W-:-:S02]  /*ddd0*/  UIADD3 UR6, UR6, 0x1, URZ ;  /* 0x0000000106067890 */ /* 0x000fc4000fffe03f */
[----:B------:R-:W-:Y:S02]  /*dde0*/  UIADD3.X UR33, UR33, -0x1, URZ, UP1, !UPT ;  /* 0xffffffff21217890 */ /* 0x000fe40008ffe43f */
[----:B------:R-:W-:Y:S02]  /*ddf0*/  UIADD3.X UR21, UR21, -0x1, URZ, UP2, !UPT ;  /* 0xffffffff15157890 */ /* 0x000fe400097fe43f */
        /* <DEDUP_REMOVED lines=32> */
[----:B------:R-:W-:Y:S02]  /*e000*/  FADD.FTZ R17, R10, UR5 ;  /* 0x000000050a117e21 */ /* 0x000fe40008010000 */
[----:B------:R-:W-:Y:S02]  /*e010*/  @!P6 FMUL.FTZ R13, R32, -1.4426950216293334961 ;  /* 0xbfb8aa3b200de820 */ /* 0x000fe40000410000 */
[----:B------:R-:W-:Y:S01]  /*e020*/  FADD.FTZ R18, R11, UR5 ;  /* 0x000000050b127e21 */ /* 0x000fe20008010000 */
[----:B------:R-:W1:Y:S08]  /*e030*/  @!P3 MUFU.EX2 R6, R6 ;  /* 0x000000060006b308 */ /* 0x000e700000000800 */
[----:B------:R-:W2:Y:S01]  /*e040*/  @!P4 MUFU.EX2 R7, R7 ;  /* 0x000000070007c308 */ /* 0x000ea20000000800 */
[----:B0-----:R-:W-:-:S02]  /*e050*/  @!P2 FADD.FTZ R5, R5, 1 ;  /* 0x3f8000000505a421 */ /* 0x001fc40000010000 */
[----:B-1----:R-:W-:-:S05]  /*e060*/  @!P3 FADD.FTZ R6, R6, 1 ;  /* 0x3f8000000606b421 */ /* 0x002fca0000010000 */
[----:B------:R-:W0:Y:S01]  /*e070*/  @!P5 MUFU.EX2 R12, R12 ;  /* 0x0000000c000cd308 */ /* 0x000e220000000800 */
[----:B--2---:R-:W-:-:S07]  /*e080*/  @!P4 FADD.FTZ R7, R7, 1 ;  /* 0x3f8000000707c421 */ /* 0x004fce0000010000 */
[----:B------:R1:W2:Y:S08]  /*e090*/  @!P2 MUFU.RCP R15, R5 ;  /* 0x00000005000fa308 */ /* 0x0002b00000001000 */
[----:B------:R-:W3:Y:S01]  /*e0a0*/  @!P3 MUFU.RCP R6, R6 ;  /* 0x000000060006b308 */ /* 0x000ee20000001000 */
[----:B-1----:R-:W-:Y:S02]  /*e0b0*/  @!P0 FMUL.FTZ R5, R33, -1.4426950216293334961 ;  /* 0xbfb8aa3b21058820 */ /* 0x002fe40000410000 */
[----:B0-----:R-:W-:-:S05]  /*e0c0*/  @!P5 FADD.FTZ R12, R12, 1 ;  /* 0x3f8000000c0cd421 */ /* 0x001fca0000010000 */
[----:B------:R-:W0:Y:S01]  /*e0d0*/  @!P4 MUFU.RCP R7, R7 ;  /* 0x000000070007c308 */ /* 0x000e220000001000 */
[----:B--2---:R-:W-:Y:S01]  /*e0e0*/  @!P2 FMUL.FTZ R60, R60, R15 ;  /* 0x0000000f3c3ca220 */ /* 0x004fe20000410000 */
[----:B------:R-:W-:Y:S01]  /*e0f0*/  FSETP.GTU.FTZ.AND P2, PT, R35, 20, PT ;  /* 0x41a000002300780b */ /* 0x000fe20003f5c000 */
[----:B------:R-:W-:Y:S02]  /*e100*/  FADD.FTZ R15, R8, UR5 ;  /* 0x00000005080f7e21 */ /* 0x000fe40008010000 */
[----:B------:R-:W-:-:S03]  /*e110*/  @!P1 FMUL.FTZ R8, R34, -1.4426950216293334961 ;  /* 0xbfb8aa3b22089820 */ /* 0x000fc60000410000 */
[----:B------:R1:W2:Y:S01]  /*e120*/  @!P0 MUFU.EX2 R14, R5 ;  /* 0x00000005000e8308 */ /* 0x0002a20000000800 */
[----:B---3--:R-:W-:Y:S01]  /*e130*/  @!P3 FMUL.FTZ R61, R61, R6 ;  /* 0x000000063d3db220 */ /* 0x008fe20000410000 */
[----:B------:R-:W-:-:S05]  /*e140*/  FSETP.GTU.FTZ.AND P3, PT, R15, 20, PT ;  /* 0x41a000000f00780b */ /* 0x000fca0003f7c000 */
[----:B------:R-:W-:Y:S01]  /*e150*/  @!P2 FMUL.FTZ R9, R35, -1.4426950216293334961 ;  /* 0xbfb8aa3b2309a820 */ /* 0x000fe20000410000 */
[----:B------:R-:W3:Y:S01]  /*e160*/  @!P5 MUFU.RCP R12, R12 ;  /* 0x0000000c000cd308 */ /* 0x000ee20000001000 */
[----:B0-----:R-:W-:Y:S01]  /*e170*/  @!P4 FMUL.FTZ R62, R62, R7 ;  /* 0x000000073e3ec220 */ /* 0x001fe20000410000 */
[----:B------:R-:W-:Y:S01]  /*e180*/  FSETP.GTU.FTZ.AND P4, PT, R16, 20, PT ;  /* 0x41a000001000780b */ /* 0x000fe20003f9c000 */
[----:B-1----:R-:W0:Y:S04]  /*e190*/  LDS.128 R4, [R4.X16] ;  /* 0x0000000004047984 */ /* 0x002e28000000cc00 */
[----:B------:R-:W-:Y:S01]  /*e1a0*/  @!P3 FMUL.FTZ R10, R15, -1.4426950216293334961 ;  /* 0xbfb8aa3b0f0ab820 */ /* 0x000fe20000410000 */
[----:B------:R-:W1:Y:S01]  /*e1b0*/  @!P6 MUFU.EX2 R13, R13 ;  /* 0x0000000d000de308 */ /* 0x000e620000000800 */
[----:B--2---:R-:W-:Y:S01]  /*e1c0*/  @!P0 FADD.FTZ R14, R14, 1 ;  /* 0x3f8000000e0e8421 */ /* 0x004fe20000010000 */
[----:B------:R-:W-:Y:S06]  /*e1d0*/  BAR.SYNC.DEFER_BLOCKING 0x0 ;  /* 0x0000000000007b1d */ /* 0x000fec0000010000 */
[----:B------:R-:W2:Y:S01]  /*e1e0*/  @!P1 MUFU.EX2 R8, R8 ;  /* 0x0000000800089308 */ /* 0x000ea20000000800 */
[----:B---3--:R-:W-:Y:S01]  /*e1f0*/  @!P5 FMUL.FTZ R63, R63, R12 ;  /* 0x0000000c3f3fd220 */ /* 0x008fe20000410000 */
[----:B------:R-:W-:Y:S01]  /*e200*/  FSETP.GTU.FTZ.AND P5, PT, R17, 20, PT ;  /* 0x41a000001100780b */ /* 0x000fe20003fbc000 */
[----:B------:R-:W-:-:S05]  /*e210*/  @!P4 FMUL.FTZ R12, R16, -1.4426950216293334961 ;  /* 0xbfb8aa3b100cc820 */ /* 0x000fca0000410000 */
[----:B------:R-:W3:Y:S01]  /*e220*/  @!P2 MUFU.EX2 R9, R9 ;  /* 0x000000090009a308 */ /* 0x000ee20000000800 */
[----:B-1----:R-:W-:-:S06]  /*e230*/  @!P6 FADD.FTZ R13, R13, 1 ;  /* 0x3f8000000d0de421 */ /* 0x002fcc0000010000 */
[----:B------:R-:W-:Y:S01]  /*e240*/  @!P5 FMUL.FTZ R15, R17, -1.4426950216293334961 ;  /* 0xbfb8aa3b110fd820 */ /* 0x000fe20000410000 */
[----:B------:R-:W1:Y:S01]  /*e250*/  @!P3 MUFU.EX2 R10, R10 ;  /* 0x0000000a000ab308 */ /* 0x000e620000000800 */
[----:B--2---:R-:W-:Y:S01]  /*e260*/  @!P1 FADD.FTZ R8, R8, 1 ;  /* 0x3f80000008089421 */ /* 0x004fe20000010000 */
[----:B------:R-:W-:Y:S04]  /*e270*/  STS.128 [R21.X16], R48 ;  /* 0x0000003015007388 */ /* 0x000fe8000000cc00 */
[----:B------:R-:W-:Y:S02]  /*e280*/  STS.128 [R21.X16+0x10], R44 ;  /* 0x0000102c15007388 */ /* 0x000fe4000000cc00 */
[----:B------:R-:W2:Y:S01]  /*e290*/  @!P6 MUFU.RCP R13, R13 ;  /* 0x0000000d000de308 */ /* 0x000ea20000001000 */
[----:B---3--:R-:W-:Y:S01]  /*e2a0*/  @!P2 FADD.FTZ R9, R9, 1 ;  /* 0x3f8000000909a421 */ /* 0x008fe20000010000 */
[----:B------:R-:W-:Y:S01]  /*e2b0*/  STS.128 [R21.X16+0x20], R40 ;  /* 0x0000202815007388 */ /* 0x000fe2000000cc00 */
[----:B0-----:R-:W-:-:S02]  /*e2c0*/  FADD.FTZ R4, R4, UR5 ;  /* 0x0000000504047e21 */ /* 0x001fc40008010000 */
[----:B------:R-:W-:Y:S01]  /*e2d0*/  FADD.FTZ R11, R5, UR5 ;  /* 0x00000005050b7e21 */ /* 0x000fe20008010000 */
[----:B------:R-:W-:Y:S01]  /*e2e0*/  STS.128 [R21.X16+0x30], R36 ;  /* 0x0000302415007388 */ /* 0x000fe2000000cc00 */
[----:B------:R-:W-:-:S06]  /*e2f0*/  NOP ;  /* 0x0000000000007918 */ /* 0x000fcc0000000000 */
[----:B------:R-:W0:Y:S01]  /*e300*/  @!P0 MUFU.RCP R14, R14 ;  /* 0x0000000e000e8308 */ /* 0x000e220000001000 */
[----:B-1----:R-:W-:Y:S01]  /*e310*/  @!P3 FADD.FTZ R10, R10, 1 ;  /* 0x3f8000000a0ab421 */ /* 0x002fe20000010000 */
[----:B------:R-:W-:Y:S01]  /*e320*/  LDS.128 R24, [R3.X16+0x200] ;  /* 0x0002000003187984 */ /* 0x000fe2000000cc00 */
[----:B--2---:R-:W-:Y:S01]  /*e330*/  @!P6 FMUL.FTZ R56, R56, R13 ;  /* 0x0000000d3838e220 */ /* 0x004fe20000410000 */
[----:B------:R-:W-:Y:S01]  /*e340*/  FSETP.GTU.FTZ.AND P6, PT, R18, 20, PT ;  /* 0x41a000001200780b */ /* 0x000fe20003fdc000 */
[----:B------:R-:W-:Y:S01]  /*e350*/  FADD.FTZ R13, R7, UR5 ;  /* 0x00000005070d7e21 */ /* 0x000fe20008010000 */
[----:B------:R-:W-:Y:S01]  /*e360*/  LDS.128 R28, [R3.X16+0x400] ;  /* 0x00040000031c7984 */ /* 0x000fe2000000cc00 */
[----:B------:R-:W-:Y:S01]  /*e370*/  FADD.FTZ R6, R6, UR5 ;  /* 0x0000000506067e21 */ /* 0x000fe20008010000 */
[----:B------:R1:W2:Y:S02]  /*e380*/  @!P1 MUFU.RCP R17, R8 ;  /* 0x0000000800119308 */ /* 0x0002a40000001000 */
[----:B------:R-:W-:Y:S06]  /*e390*/  LDS.128 R32, [R3.X16+0x600] ;  /* 0x0006000003207984 */ /* 0x000fec000000cc00 */
[----:B------:R-:W3:Y:S01]  /*e3a0*/  @!P2 MUFU.RCP R16, R9 ;  /* 0x000000090010a308 */ /* 0x000ee20000001000 */
[----:B0-----:R-:W-:Y:S01]  /*e3b0*/  @!P0 FMUL.FTZ R57, R57, R14 ;  /* 0x0000000e39398220 */ /* 0x001fe20000410000 */
[----:B------:R-:W-:Y:S01]  /*e3c0*/  FSETP.GTU.FTZ.AND P0, PT, R4, 20, PT ;  /* 0x41a000000400780b */ /* 0x000fe20003f1c000 */
[----:B-1----:R-:W-:-:S05]  /*e3d0*/  @!P6 FMUL.FTZ R8, R18, -1.4426950216293334961 ;  /* 0xbfb8aa3b1208e820 */ /* 0x002fca0000410000 */
[----:B------:R-:W0:Y:S01]  /*e3e0*/  @!P3 MUFU.RCP R5, R10 ;  /* 0x0000000a0005b308 */ /* 0x000e220000001000 */
[----:B--2---:R-:W-:Y:S01]  /*e3f0*/  @!P1 FMUL.FTZ R58, R58, R17 ;  /* 0x000000113a3a9220 */ /* 0x004fe20000410000 */
[----:B------:R-:W-:-:S05]  /*e400*/  FSETP.GTU.FTZ.AND P1, PT, R11, 20, PT ;  /* 0x41a000000b00780b */ /* 0x000fca0003f3c000 */
[----:B------:R-:W-:Y:S01]  /*e410*/  @!P0 FMUL.FTZ R4, R4, -1.4426950216293334961 ;  /* 0xbfb8aa3b04048820 */ /* 0x000fe20000410000 */
[----:B------:R-:W1:Y:S01]  /*e420*/  @!P6 MUFU.EX2 R9, R8 ;  /* 0x000000080009e308 */ /* 0x000e620000000800 */
[----:B---3--:R-:W-:Y:S01]  /*e430*/  @!P2 FMUL.FTZ R59, R59, R16 ;  /* 0x000000103b3ba220 */ /* 0x008fe20000410000 */
[----:B------:R-:W-:Y:S01]  /*e440*/  FSETP.GTU.FTZ.AND P2, PT, R6, 20, PT ;  /* 0x41a000000600780b */ /* 0x000fe20003f5c000 */
[----:B------:R-:W2:Y:S01]  /*e450*/  LDS.128 R16, [R3.X16] ;  /* 0x0000000003107984 */ /* 0x000ea2000000cc00 */
[----:B0-----:R-:W-:Y:S01]  /*e460*/  @!P3 FMUL.FTZ R52, R52, R5 ;  /* 0x000000053434b220 */ /* 0x001fe20000410000 */
[----:B------:R-:W-:Y:S02]  /*e470*/  FSETP.GTU.FTZ.AND P3, PT, R13, 20, PT ;  /* 0x41a000000d00780b */ /* 0x000fe40003f7c000 */
[----:B------:R-:W-:Y:S01]  /*e480*/  @!P1 FMUL.FTZ R5, R11, -1.4426950216293334961 ;  /* 0xbfb8aa3b0b059820 */ /* 0x000fe20000410000 */
[----:B------:R-:W0:Y:S07]  /*e490*/  @!P0 MUFU.EX2 R4, R4 ;  /* 0x0000000400048308 */ /* 0x000e2e0000000800 */
[----:B------:R-:W-:-:S02]  /*e4a0*/  @!P2 FMUL.FTZ R6, R6, -1.4426950216293334961 ;  /* 0xbfb8aa3b0606a820 */ /* 0x000fc40000410000 */
[----:B-1----:R-:W-:Y:S01]  /*e4b0*/  @!P6 FADD.FTZ R9, R9, 1 ;  /* 0x3f8000000909e421 */ /* 0x002fe20000010000 */
[----:B------:R-:W-:Y:S01]  /*e4c0*/  @!P1 MUFU.EX2 R5, R5 ;  /* 0x0000000500059308 */ /* 0x000fe20000000800 */
[----:B------:R-:W-:-:S07]  /*e4d0*/  @!P3 FMUL.FTZ R8, R13, -1.4426950216293334961 ;  /* 0xbfb8aa3b0d08b820 */ /* 0x000fce0000410000 */
[----:B------:R-:W1:Y:S01]  /*e4e0*/  @!P4 MUFU.EX2 R12, R12 ;  /* 0x0000000c000cc308 */ /* 0x000e620000000800 */
[----:B0-----:R-:W-:-:S07]  /*e4f0*/  @!P0 FADD.FTZ R4, R4, 1 ;  /* 0x3f80000004048421 */ /* 0x001fce0000010000 */
[----:B------:R-:W0:Y:S08]  /*e500*/  @!P5 MUFU.EX2 R15, R15 ;  /* 0x0000000f000fd308 */ /* 0x000e300000000800 */
[----:B------:R3:W4:Y:S01]  /*e510*/  @!P2 MUFU.EX2 R7, R6 ;  /* 0x000000060007a308 */ /* 0x0007220000000800 */
[----:B-1----:R-:W-:-:S07]  /*e520*/  @!P4 FADD.FTZ R12, R12, 1 ;  /* 0x3f8000000c0cc421 */ /* 0x002fce0000010000 */
[----:B------:R-:W1:Y:S01]  /*e530*/  @!P3 MUFU.EX2 R8, R8 ;  /* 0x000000080008b308 */ /* 0x000e620000000800 */
[----:B---3--:R-:W-:Y:S01]  /*e540*/  @!P1 FADD.FTZ R6, R5, 1 ;  /* 0x3f80000005069421 */ /* 0x008fe20000010000 */
[----:B------:R-:W-:Y:S01]  /*e550*/  MOV R5, UR8 ;  /* 0x0000000800057c02 */ /* 0x000fe20008000f00 */
[----:B0-----:R-:W-:Y:S01]  /*e560*/  @!P5 FADD.FTZ R15, R15, 1 ;  /* 0x3f8000000f0fd421 */ /* 0x001fe20000010000 */
[----:B------:R-:W-:Y:S02]  /*e570*/  ULDC.64 UR8, c[0x0][0x2f8] ;  /* 0x0000be0000087ab9 */ /* 0x000fe40000000a00 */
[----:B------:R-:W-:Y:S02]  /*e580*/  UIMAD.WIDE.U32 UR34, UR12, UR8, UR34 ;  /* 0x000000080c2272a5 */ /* 0x000fe4000f8e0022 */
[----:B------:R0:W3:Y:S01]  /*e590*/  @!P0 MUFU.RCP R11, R4 ;  /* 0x00000004000b8308 */ /* 0x0000e20000001000 */
[----:B----4-:R-:W-:Y:S02]  /*e5a0*/  @!P2 FADD.FTZ R7, R7, 1 ;  /* 0x3f8000000707a421 */ /* 0x010fe40000010000 */
[----:B-1----:R-:W-:Y:S01]  /*e5b0*/  @!P3 FADD.FTZ R8, R8, 1 ;  /* 0x3f8000000808b421 */ /* 0x002fe20000010000 */
[----:B0-----:R-:W-:-:S04]  /*e5c0*/  MOV R4, UR7 ;  /* 0x0000000700047c02 */ /* 0x001fc80008000f00 */
[----:B------:R-:W0:Y:S01]  /*e5d0*/  @!P4 MUFU.RCP R12, R12 ;  /* 0x0000000c000cc308 */ /* 0x000e220000001000 */
[----:B------:R-:W-:Y:S02]  /*e5e0*/  UIMAD UR7, UR13, UR8, URZ ;  /* 0x000000080d0772a4 */ /* 0x000fe4000f8e023f */
[----:B------:R-:W-:Y:S01]  /*e5f0*/  UIMAD UR8, UR11, UR36, URZ ;  /* 0x000000240b0872a4 */ /* 0x000fe2000f8e023f */
[----:B------:R-:W-:Y:S01]  /*e600*/  IMAD.WIDE R4, R23, 0x10, R4 ;  /* 0x0000001017047825 */ /* 0x000fe200078e0204 */
[----:B------:R-:W-:-:S03]  /*e610*/  UIMAD UR7, UR12, UR9, UR7 ;  /* 0x000000090c0772a4 */ /* 0x000fc6000f8e0207 */
[----:B------:R-:W1:Y:S01]  /*e620*/  @!P5 MUFU.RCP R15, R15 ;  /* 0x0000000f000fd308 */ /* 0x000e620000001000 */
[----:B--2---:R-:W-:Y:S01]  /*e630*/  STG.E.128 [R4.64], R16 ;  /* 0x0000001004007986 */ /* 0x004fe2000c101d1a */
[----:B---3--:R-:W-:Y:S01]  /*e640*/  @!P0 FMUL.FTZ R64, R64, R11 ;  /* 0x0000000b40408220 */ /* 0x008fe20000410000 */
[----:B------:R-:W-:Y:S02]  /*e650*/  UIADD3 UR9, UR35, UR7, URZ ;  /* 0x0000000723097290 */ /* 0x000fe4000fffe03f */
[----:B------:R-:W-:Y:S01]  /*e660*/  STG.E.128 [R4.64+0x200], R24 ;  /* 0x0002001804007986 */ /* 0x000fe2000c101d1a */
[----:B------:R-:W-:Y:S02]  /*e670*/  UIMAD UR7, UR10, UR37, UR8 ;  /* 0x000000250a0772a4 */ /* 0x000fe4000f8e0208 */
[----:B------:R-:W2:Y:S01]  /*e680*/  @!P1 MUFU.RCP R6, R6 ;  /* 0x0000000600069308 */ /* 0x000ea20000001000 */
[----:B------:R-:W-:Y:S01]  /*e690*/  STG.E.128 [R4.64+0x400], R28 ;  /* 0x0004001c04007986 */ /* 0x000fe2000c101d1a */
[----:B0-----:R-:W-:Y:S01]  /*e6a0*/  @!P4 FMUL.FTZ R53, R53, R12 ;  /* 0x0000000c3535c220 */ /* 0x001fe20000410000 */
[----:B------:R-:W-:-:S02]  /*e6b0*/  UMOV UR8, UR34 ;  /* 0x0000002200087c82 */ /* 0x000fc40008000000 */
[----:B------:R0:W-:Y:S01]  /*e6c0*/  STG.E.128 [R4.64+0x600], R32 ;  /* 0x0006002004007986 */ /* 0x0001e2000c101d1a */
[----:B------:R-:W-:Y:S02]  /*e6d0*/  UIMAD.WIDE.U32 UR8, UR10, UR36, UR8 ;  /* 0x000000240a0872a5 */ /* 0x000fe4000f8e0008 */
[----:B------:R-:W3:Y:S01]  /*e6e0*/  @!P2 MUFU.RCP R7, R7 ;  /* 0x000000070007a308 */ /* 0x000ee20000001000 */
[----:B------:R-:W-:Y:S01]  /*e6f0*/  BAR.SYNC.DEFER_BLOCKING 0x0 ;  /* 0x0000000000007b1d */ /* 0x000fe20000010000 */
[----:B-1----:R-:W-:Y:S01]  /*e700*/  @!P5 FMUL.FTZ R54, R54, R15 ;  /* 0x0000000f3636d220 */ /* 0x002fe20000410000 */
[----:B------:R-:W-:-:S04]  /*e710*/  UIADD3 UR9, UR9, UR7, URZ ;  /* 0x0000000709097290 */ /* 0x000fc8000fffe03f */
[----:B------:R-:W-:Y:S01]  /*e720*/  ULDC.64 UR34, c[0x0][0x340] ;  /* 0x0000d00000227ab9 */ /* 0x000fe20000000a00 */
[----:B------:R-:W1:Y:S01]  /*e730*/  @!P3 MUFU.RCP R8, R8 ;  /* 0x000000080008b308 */ /* 0x000e620000001000 */
[----:B--2---:R-:W-:Y:S01]  /*e740*/  @!P1 FMUL.FTZ R65, R65, R6 ;  /* 0x0000000641419220 */ /* 0x004fe20000410000 */
[----:B------:R-:W-:Y:S01]  /*e750*/  ULEA UR7, UP0, UR8, UR34, 0x2 ;  /* 0x0000002208077291 */ /* 0x000fe2000f80103f */
[----:B------:R-:W-:-:S03]  /*e760*/  FADD.FTZ R6, R64, R155 ;  /* 0x0000009b40067221 */ /* 0x000fc60000010000 */
[----:B------:R-:W-:Y:S02]  /*e770*/  ULEA.HI.X UR8, UR8, UR35, UR9, 0x2, UP0 ;  /* 0x0000002308087291 */ /* 0x000fe400080f1409 */
[----:B------:R-:W2:Y:S01]  /*e780*/  @!P6 MUFU.RCP R10, R9 ;  /* 0x00000009000ae308 */ /* 0x000ea20000001000 */
[----:B---3--:R-:W-:Y:S01]  /*e790*/  @!P2 FMUL.FTZ R66, R66, R7 ;  /* 0x000000074242a220 */ /* 0x008fe20000410000 */
[----:B------:R-:W-:Y:S01]  /*e7a0*/  UISETP.GT.AND UP0, UPT, UR24, 0x1, UPT ;  /* 0x000000011800788c */ /* 0x000fe2000bf04270 */
[----:B------:R-:W-:Y:S01]  /*e7b0*/  FADD.FTZ R7, R6, R65 ;  /* 0x0000004106077221 */ /* 0x000fe20000010000 */
[----:B0-----:R-:W-:-:S03]  /*e7c0*/  MOV R5, UR8 ;  /* 0x0000000800057c02 */ /* 0x001fc60008000f00 */
[----:B------:R-:W-:Y:S01]  /*e7d0*/  FADD.FTZ R4, R7, R66 ;  /* 0x0000004207047221 */ /* 0x000fe20000010000 */
[----:B------:R-:W-:Y:S01]  /*e7e0*/  PLOP3.LUT P0, PT, PT, PT, UP0, 0x80, 0x0 ;  /* 0x000000000000781c */ /* 0x000fe20003f0f008 */
[----:B-1----:R-:W-:Y:S01]  /*e7f0*/  @!P3 FMUL.FTZ R67, R67, R8 ;  /* 0x000000084343b220 */ /* 0x002fe20000410000 */
[----:B------:R-:W-:Y:S04]  /*e800*/  STS.128 [R21.X16+0x10], R60 ;  /* 0x0000103c15007388 */ /* 0x000fe8000000cc00 */
[----:B------:R0:W-:Y:S01]  /*e810*/  STS.128 [R21.X16], R64 ;  /* 0x0000004015007388 */ /* 0x0001e2000000cc00 */
[----:B--2---:R-:W-:-:S03]  /*e820*/  @!P6 FMUL.FTZ R55, R55, R10 ;  /* 0x0000000a3737e220 */ /* 0x004fc60000410000 */
[----:B------:R1:W-:Y:S04]  /*e830*/  STS.128 [R21.X16+0x20], R56 ;  /* 0x0000203815007388 */ /* 0x0003e8000000cc00 */
[----:B------:R2:W-:Y:S01]  /*e840*/  STS.128 [R21.X16+0x30], R52 ;  /* 0x0000303415007388 */ /* 0x0005e2000000cc00 */
[----:B------:R-:W-:-:S06]  /*e850*/  NOP ;  /* 0x0000000000007918 */ /* 0x000fcc0000000000 */
[----:B------:R-:W3:Y:S01]  /*e860*/  LDS.128 R8, [R3.X16] ;  /* 0x0000000003087984 */ /* 0x000ee2000000cc00 */
[----:B0-----:R-:W-:Y:S01]  /*e870*/  FADD.FTZ R67, R4, R67 ;  /* 0x0000004304437221 */ /* 0x001fe20000010000 */
[----:B------:R-:W-:Y:S02]  /*e880*/  MOV R4, UR7 ;  /* 0x0000000700047c02 */ /* 0x000fe40008000f00 */
[----:B------:R-:W0:Y:S01]  /*e890*/  LDS.128 R12, [R3.X16+0x200] ;  /* 0x00020000030c7984 */ /* 0x000e22000000cc00 */
[----:B------:R-:W-:Y:S02]  /*e8a0*/  FADD.FTZ R60, R67, R60 ;  /* 0x0000003c433c7221 */ /* 0x000fe40000010000 */
[----:B------:R-:W-:Y:S01]  /*e8b0*/  IMAD.WIDE R4, R23, 0x10, R4 ;  /* 0x0000001017047825 */ /* 0x000fe200078e0204 */
[----:B------:R-:W4:Y:S03]  /*e8c0*/  LDS.128 R16, [R3.X16+0x400] ;  /* 0x0004000003107984 */ /* 0x000f26000000cc00 */
[----:B------:R-:W-:Y:S01]  /*e8d0*/  FADD.FTZ R61, R60, R61 ;  /* 0x0000003d3c3d7221 */ /* 0x000fe20000010000 */
[----:B------:R-:W5:Y:S03]  /*e8e0*/  LDS.128 R24, [R3.X16+0x600] ;  /* 0x0006000003187984 */ /* 0x000f66000000cc00 */
[----:B------:R-:W-:-:S04]  /*e8f0*/  FADD.FTZ R62, R61, R62 ;  /* 0x0000003e3d3e7221 */ /* 0x000fc80000010000 */
[----:B------:R-:W-:-:S04]  /*e900*/  FADD.FTZ R63, R62, R63 ;  /* 0x0000003f3e3f7221 */ /* 0x000fc80000010000 */
[----:B-1----:R-:W-:-:S04]  /*e910*/  FADD.FTZ R56, R63, R56 ;  /* 0x000000383f387221 */ /* 0x002fc80000010000 */
        /* <DEDUP_REMOVED lines=13> */
.L_x_3897:
        /* <DEDUP_REMOVED lines=34> */
.L_x_4035:
[----:B0-----:R-:W-:Y:S05]  /*ec10*/  BSYNC B0 ;  /* 0x0000000000007941 */ /* 0x001fea0003800000 */
.L_x_4034:
        /* <DEDUP_REMOVED lines=33> */
.L_x_4037:
[----:B------:R-:W3:Y:S02]  /*ee30*/  S2R R7, SR_TID.X ;  /* 0x0000000000077919 */ /* 0x000ee40000002100 */
.L_x_4038:
[----:B0-----:R-:W-:Y:S05]  /*ee40*/  BSYNC B0 ;  /* 0x0000000000007941 */ /* 0x001fea0003800000 */
.L_x_4036:
[----:B---3--:R-:W-:-:S13]  /*ee50*/  ISETP.GE.AND P0, PT, R7, c[0x0][0x16c], PT ;  /* 0x00005b0007007a0c */ /* 0x008fda0003f06270 */
[----:B------:R-:W-:Y:S05]  /*ee60*/  @P0 EXIT ;  /* 0x000000000000094d */ /* 0x000fea0003800000 */
[----:B------:R-:W-:Y:S02]  /*ee70*/  ULDC.64 UR6, c[0x0][0x288] ;  /* 0x0000a20000067ab9 */ /* 0x000fe40000000a00 */
[----:B------:R-:W-:Y:S02]  /*ee80*/  UIMAD UR11, UR11, UR6, URZ ;  /* 0x000000060b0b72a4 */ /* 0x000fe4000f8e023f */
[----:B-12---:R-:W-:Y:S02]  /*ee90*/  UIMAD.WIDE.U32 UR4, UR10, UR6, URZ ;  /* 0x000000060a0472a5 */ /* 0x006fe4000f8e003f */
[----:B------:R-:W-:-:S04]  /*eea0*/  UIMAD UR6, UR10, UR7, UR11 ;  /* 0x000000070a0672a4 */ /* 0x000fc8000f8e020b */
[----:B------:R-:W-:Y:S02]  /*eeb0*/  UIADD3 UR6, UR5, UR6, URZ ;  /* 0x0000000605067290 */ /* 0x000fe4000fffe03f */
.L_x_4039:
        /* <DEDUP_REMOVED lines=19> */
.L_x_3936:
[----:B------:R-:W-:Y:S01]  /*eff0*/  HFMA2.MMA R126, -RZ, RZ, 0, 5.9604644775390625e-08 ;  /* 0x00000001ff7e7435 */ /* 0x000fe200000001ff */
[----:B------:R-:W-:-:S02]  /*f000*/  MOV R127, R122 ;  /* 0x0000007a007f7202 */ /* 0x000fc40000000f00 */
[----:B------:R-:W-:Y:S02]  /*f010*/  MOV R124, RZ ;  /* 0x000000ff007c7202 */ /* 0x000fe40000000f00 */
[----:B------:R-:W-:Y:S02]  /*f020*/  MOV R123, 0xffffffff ;  /* 0xffffffff007b7802 */ /* 0x000fe40000000f00 */
[----:B------:R-:W-:Y:S02]  /*f030*/  MOV R120, 0xf050 ;  /* 0x0000f05000787802 */ /* 0x000fe40000000f00 */
[----:B-1---5:R-:W-:Y:S05]  /*f040*/  CALL.REL.NOINC `($__internal_95_$__cuda_sm70_shflsync_up) ;  /* 0x00001e6000007944 */ /* 0x022fea0003c00000 */
[----:B-1----:R-:W-:Y:S01]  /*f050*/  MOV R125, R123 ;  /* 0x0000007b007d7202 */ /* 0x002fe20000000f00 */
[----:B0-----:R-:W-:Y:S05]  /*f060*/  BRA `(.L_x_4040) ;  /* 0xffff7f3000007947 */ /* 0x001fea000383ffff */
.L_x_3937:
[----:B------:R-:W-:Y:S01]  /*f070*/  HFMA2.MMA R126, -RZ, RZ, 0, 5.9604644775390625e-08 ;  /* 0x00000001ff7e7435 */ /* 0x000fe200000001ff */
[----:B------:R-:W-:Y:S02]  /*f080*/  MOV R127, R132 ;  /* 0x00000084007f7202 */ /* 0x000fe40000000f00 */
[----:B------:R-:W-:Y:S02]  /*f090*/  MOV R124, RZ ;  /* 0x000000ff007c7202 */ /* 0x000fe40000000f00 */
[----:B------:R-:W-:-:S02]  /*f0a0*/  MOV R123, 0xffffffff ;  /* 0xffffffff007b7802 */ /* 0x000fc40000000f00 */
[----:B------:R-:W-:Y:S02]  /*f0b0*/  MOV R120, 0xf0d0 ;  /* 0x0000f0d000787802 */ /* 0x000fe40000000f00 */
[----:B012--5:R-:W-:Y:S05]  /*f0c0*/  CALL.REL.NOINC `($__internal_95_$__cuda_sm70_shflsync_up) ;  /* 0x00001de000007944 */ /* 0x027fea0003c00000 */
[----:B0-----:R-:W-:Y:S01]  /*f0d0*/  HFMA2.MMA R126, -RZ, RZ, 0, 5.9604644775390625e-08 ;  /* 0x00000001ff7e7435 */ /* 0x001fe200000001ff */
[----:B-1----:R-:W-:Y:S02]  /*f0e0*/  MOV R129, R123 ;  /* 0x0000007b00817202 */ /* 0x002fe40000000f00 */
[----:B------:R-:W-:Y:S02]  /*f0f0*/  MOV R127, R134 ;  /* 0x00000086007f7202 */ /* 0x000fe40000000f00 */
[----:B------:R-:W-:Y:S02]  /*f100*/  MOV R124, RZ ;  /* 0x000000ff007c7202 */ /* 0x000fe40000000f00 */
[----:B------:R-:W-:Y:S02]  /*f110*/  MOV R123, 0xffffffff ;  /* 0xffffffff007b7802 */ /* 0x000fe40000000f00 */
[----:B------:R-:W-:Y:S02]  /*f120*/  MOV R120, 0xf140 ;  /* 0x0000f14000787802 */ /* 0x000fe40000000f00 */
[----:B------:R-:W-:Y:S05]  /*f130*/  CALL.REL.NOINC `($__internal_95_$__cuda_sm70_shflsync_up) ;  /* 0x00001d7000007944 */ /* 0x000fea0003c00000 */
[----:B0-----:R-:W-:Y:S01]  /*f140*/  HFMA2.MMA R126, -RZ, RZ, 0, 5.9604644775390625e-08 ;  /* 0x00000001ff7e7435 */ /* 0x001fe200000001ff */
[----:B-1----:R-:W-:-:S02]  /*f150*/  MOV R131, R123 ;  /* 0x0000007b00837202 */ /* 0x002fc40000000f00 */
[----:B------:R-:W-:Y:S02]  /*f160*/  MOV R127, R135 ;  /* 0x00000087007f7202 */ /* 0x000fe40000000f00 */
[----:B------:R-:W-:Y:S02]  /*f170*/  MOV R124, RZ ;  /* 0x000000ff007c7202 */ /* 0x000fe40000000f00 */
[----:B------:R-:W-:Y:S02]  /*f180*/  MOV R123, 0xffffffff ;  /* 0xffffffff007b7802 */ /* 0x000fe40000000f00 */
[----:B------:R-:W-:Y:S02]  /*f190*/  MOV R120, 0xf1b0 ;  /* 0x0000f1b000787802 */ /* 0x000fe40000000f00 */
[----:B------:R-:W-:Y:S05]  /*f1a0*/  CALL.REL.NOINC `($__internal_95_$__cuda_sm70_shflsync_up) ;  /* 0x00001d0000007944 */ /* 0x000fea0003c00000 */
        /* <DEDUP_REMOVED lines=20> */
[----:B------:R-:W-:Y:S05]  /*f2f0*/  CALL.REL.NOINC `($__internal_95_$__cuda_sm70_shflsync_up) ;  /* 0x00001bb000007944 */ /* 0x000fea0003c00000 */
[----:B0-----:R-:W-:Y:S01]  /*f300*/  HFMA2.MMA R126, -RZ, RZ, 0, 1.1920928955078125e-07 ;  /* 0x00000002ff7e7435 */ /* 0x001fe200000001ff */
[----:B-1----:R-:W-:-:S02]  /*f310*/  MOV R125, R123 ;  /* 0x0000007b007d7202 */ /* 0x002fc40000000f00 */
[----:B------:R-:W-:Y:S02]  /*f320*/  MOV R127, R132 ;  /* 0x00000084007f7202 */ /* 0x000fe40000000f00 */
[----:B------:R-:W-:Y:S02]  /*f330*/  MOV R124, RZ ;  /* 0x000000ff007c7202 */ /* 0x000fe40000000f00 */
[----:B------:R-:W-:Y:S02]  /*f340*/  MOV R123, 0xffffffff ;  /* 0xffffffff007b7802 */ /* 0x000fe40000000f00 */
[----:B------:R-:W-:Y:S02]  /*f350*/  MOV R120, 0xf370 ;  /* 0x0000f37000787802 */ /* 0x000fe40000000f00 */
[----:B------:R-:W-:Y:S05]  /*f360*/  CALL.REL.NOINC `($__internal_95_$__cuda_sm70_shflsync_up) ;  /* 0x00001b4000007944 */ /* 0x000fea0003c00000 */
[----:B0-----:R-:W-:Y:S01]  /*f370*/  HFMA2.MMA R126, -RZ, RZ, 0, 1.1920928955078125e-07 ;  /* 0x00000002ff7e7435 */ /* 0x001fe200000001ff */
[----:B-1----:R-:W-:Y:S02]  /*f380*/  MOV R129, R123 ;  /* 0x0000007b00817202 */ /* 0x002fe40000000f00 */
[----:B------:R-:W-:Y:S02]  /*f390*/  MOV R127, R134 ;  /* 0x00000086007f7202 */ /* 0x000fe40000000f00 */
[----:B------:R-:W-:-:S02]  /*f3a0*/  MOV R124, RZ ;  /* 0x000000ff007c7202 */ /* 0x000fc40000000f00 */
[----:B------:R-:W-:Y:S02]  /*f3b0*/  MOV R123, 0xffffffff ;  /* 0xffffffff007b7802 */ /* 0x000fe40000000f00 */
[----:B------:R-:W-:Y:S02]  /*f3c0*/  MOV R120, 0xf3e0 ;  /* 0x0000f3e000787802 */ /* 0x000fe40000000f00 */
[----:B------:R-:W-:Y:S05]  /*f3d0*/  CALL.REL.NOINC `($__internal_95_$__cuda_sm70_shflsync_up) ;  /* 0x00001ad000007944 */ /* 0x000fea0003c00000 */
[----:B0-----:R-:W-:Y:S01]  /*f3e0*/  HFMA2.MMA R126, -RZ, RZ, 0, 1.1920928955078125e-07 ;  /* 0x00000002ff7e7435 */ /* 0x001fe200000001ff */
[----:B-1----:R-:W-:Y:S02]  /*f3f0*/  MOV R131, R123 ;  /* 0x0000007b00837202 */ /* 0x002fe40000000f00 */
[----:B------:R-:W-:Y:S02]  /*f400*/  MOV R127, R135 ;  /* 0x00000087007f7202 */ /* 0x000fe40000000f00 */
[----:B------:R-:W-:Y:S02]  /*f410*/  MOV R124, RZ ;  /* 0x000000ff007c7202 */ /* 0x000fe40000000f00 */
[----:B------:R-:W-:Y:S02]  /*f420*/  MOV R123, 0xffffffff ;  /* 0xffffffff007b7802 */ /* 0x000fe40000000f00 */
[----:B------:R-:W-:-:S02]  /*f430*/  MOV R120, 0xf450 ;  /* 0x0000f45000787802 */ /* 0x000fc40000000f00 */
[----:B------:R-:W-:Y:S05]  /*f440*/  CALL.REL.NOINC `($__internal_95_$__cuda_sm70_shflsync_up) ;  /* 0x00001a6000007944 */ /* 0x000fea0003c00000 */
        /* <DEDUP_REMOVED lines=18> */
[----:B------:R-:W-:Y:S05]  /*f570*/  CALL.REL.NOINC `($__internal_95_$__cuda_sm70_shflsync_up) ;  /* 0x0000193000007944 */ /* 0x000fea0003c00000 */
[----:B0-----:R-:W-:Y:S01]  /*f580*/  HFMA2.MMA R126, -RZ, RZ, 0, 2.384185791015625e-07 ;  /* 0x00000004ff7e7435 */ /* 0x001fe200000001ff */
[----:B-1----:R-:W-:Y:S02]  /*f590*/  MOV R122, R123 ;  /* 0x0000007b007a7202 */ /* 0x002fe40000000f00 */
[----:B------:R-:W-:Y:S02]  /*f5a0*/  MOV R127, R131 ;  /* 0x00000083007f7202 */ /* 0x000fe40000000f00 */
[----:B------:R-:W-:Y:S02]  /*f5b0*/  MOV R124, RZ ;  /* 0x000000ff007c7202 */ /* 0x000fe40000000f00 */
[----:B------:R-:W-:Y:S02]  /*f5c0*/  MOV R123, 0xffffffff ;  /* 0xffffffff007b7802 */ /* 0x000fe40000000f00 */
[----:B------:R-:W-:-:S02]  /*f5d0*/  MOV R120, 0xf5f0 ;  /* 0x0000f5f000787802 */ /* 0x000fc40000000f00 */
[----:B------:R-:W-:Y:S05]  /*f5e0*/  CALL.REL.NOINC `($__internal_95_$__cuda_sm70_shflsync_up) ;  /* 0x000018c000007944 */ /* 0x000fea0003c00000 */
[----:B0-----:R-:W-:Y:S01]  /*f5f0*/  HFMA2.MMA R126, -RZ, RZ, 0, 2.384185791015625e-07 ;  /* 0x00000004ff7e7435 */ /* 0x001fe200000001ff */
[----:B-1----:R-:W-:-:S02]  /*f600*/  MOV R125, R123 ;  /* 0x0000007b007d7202 */ /* 0x002fc40000000f00 */
[----:B------:R-:W-:Y:S02]  /*f610*/  MOV R127, R134 ;  /* 0x00000086007f7202 */ /* 0x000fe40000000f00 */
[----:B------:R-:W-:Y:S02]  /*f620*/  MOV R124, RZ ;  /* 0x000000ff007c7202 */ /* 0x000fe40000000f00 */
[----:B------:R-:W-:Y:S02]  /*f630*/  MOV R123, 0xffffffff ;  /* 0xffffffff007b7802 */ /* 0x000fe40000000f00 */
[----:B------:R-:W-:Y:S02]  /*f640*/  MOV R120, 0xf660 ;  /* 0x0000f66000787802 */ /* 0x000fe40000000f00 */
[----:B------:R-:W-:Y:S05]  /*f650*/  CALL.REL.NOINC `($__internal_95_$__cuda_sm70_shflsync_up) ;  /* 0x0000185000007944 */ /* 0x000fea0003c00000 */
[----:B0-----:R-:W-:Y:S01]  /*f660*/  HFMA2.MMA R126, -RZ, RZ, 0, 2.384185791015625e-07 ;  /* 0x00000004ff7e7435 */ /* 0x001fe200000001ff */
[----:B-1----:R-:W-:Y:S02]  /*f670*/  MOV R128, R123 ;  /* 0x0000007b00807202 */ /* 0x002fe40000000f00 */
[----:B------:R-:W-:Y:S02]  /*f680*/  MOV R127, R135 ;  /* 0x00000087007f7202 */ /* 0x000fe40000000f00 */
[----:B------:R-:W-:-:S02]  /*f690*/  MOV R124, RZ ;  /* 0x000000ff007c7202 */ /* 0x000fc40000000f00 */
[----:B------:R-:W-:Y:S02]  /*f6a0*/  MOV R123, 0xffffffff ;  /* 0xffffffff007b7802 */ /* 0x000fe40000000f00 */
[----:B------:R-:W-:Y:S02]  /*f6b0*/  MOV R120, 0xf6d0 ;  /* 0x0000f6d000787802 */ /* 0x000fe40000000f00 */
[----:B------:R-:W-:Y:S05]  /*f6c0*/  CALL.REL.NOINC `($__internal_95_$__cuda_sm70_shflsync_up) ;  /* 0x000017e000007944 */ /* 0x000fea0003c00000 */
        /* <DEDUP_REMOVED lines=20> */
[----:B------:R-:W-:Y:S05]  /*f810*/  CALL.REL.NOINC `($__internal_95_$__cuda_sm70_shflsync_up) ;  /* 0x0000169000007944 */ /* 0x000fea0003c00000 */
[----:B0-----:R-:W-:Y:S01]  /*f820*/  HFMA2.MMA R126, -RZ, RZ, 0, 4.76837158203125e-07 ;  /* 0x00000008ff7e7435 */ /* 0x001fe200000001ff */
[----:B-1----:R-:W-:Y:S02]  /*f830*/  MOV R128, R123 ;  /* 0x0000007b00807202 */ /* 0x002fe40000000f00 */
[----:B------:R-:W-:Y:S02]  /*f840*/  MOV R127, R131 ;  /* 0x00000083007f7202 */ /* 0x000fe40000000f00 */
[----:B------:R-:W-:Y:S02]  /*f850*/  MOV R124, RZ ;  /* 0x000000ff007c7202 */ /* 0x000fe40000000f00 */
[----:B------:R-:W-:-:S02]  /*f860*/  MOV R123, 0xffffffff ;  /* 0xffffffff007b7802 */ /* 0x000fc40000000f00 */
[----:B------:R-:W-:Y:S02]  /*f870*/  MOV R120, 0xf890 ;  /* 0x0000f89000787802 */ /* 0x000fe40000000f00 */
[----:B------:R-:W-:Y:S05]  /*f880*/  CALL.REL.NOINC `($__internal_95_$__cuda_sm70_shflsync_up) ;  /* 0x0000162000007944 */ /* 0x000fea0003c00000 */
[----:B0-----:R-:W-:Y:S01]  /*f890*/  HFMA2.MMA R126, -RZ, RZ, 0, 4.76837158203125e-07 ;  /* 0x00000008ff7e7435 */ /* 0x001fe200000001ff */
[----:B-1----:R-:W-:Y:S02]  /*f8a0*/  MOV R129, R123 ;  /* 0x0000007b00817202 */ /* 0x002fe40000000f00 */
[----:B------:R-:W-:Y:S02]  /*f8b0*/  MOV R127, R122 ;  /* 0x0000007a007f7202 */ /* 0x000fe40000000f00 */
[----:B------:R-:W-:Y:S02]  /*f8c0*/  MOV R124, RZ ;  /* 0x000000ff007c7202 */ /* 0x000fe40000000f00 */
[----:B------:R-:W-:Y:S02]  /*f8d0*/  MOV R123, 0xffffffff ;  /* 0xffffffff007b7802 */ /* 0x000fe40000000f00 */
[----:B------:R-:W-:Y:S02]  /*f8e0*/  MOV R120, 0xf900 ;  /* 0x0000f90000787802 */ /* 0x000fe40000000f00 */
[----:B------:R-:W-:Y:S05]  /*f8f0*/  CALL.REL.NOINC `($__internal_95_$__cuda_sm70_shflsync_up) ;  /* 0x000015b000007944 */ /* 0x000fea0003c00000 */
[----:B0-----:R-:W-:Y:S01]  /*f900*/  HFMA2.MMA R126, -RZ, RZ, 0, 4.76837158203125e-07 ;  /* 0x00000008ff7e7435 */ /* 0x001fe200000001ff */
[----:B-1----:R-:W-:-:S02]  /*f910*/  MOV R130, R123 ;  /* 0x0000007b00827202 */ /* 0x002fc40000000f00 */
[----:B------:R-:W-:Y:S02]  /*f920*/  MOV R127, R125 ;  /* 0x0000007d007f7202 */ /* 0x000fe40000000f00 */
[----:B------:R-:W-:Y:S02]  /*f930*/  MOV R124, RZ ;  /* 0x000000ff007c7202 */ /* 0x000fe40000000f00 */
        /* <DEDUP_REMOVED lines=21> */
[----:B------:R-:W-:Y:S05]  /*fa90*/  CALL.REL.NOINC `($__internal_95_$__cuda_sm70_shflsync_up) ;  /* 0x0000141000007944 */ /* 0x000fea0003c00000 */
[----:B0-----:R-:W-:Y:S01]  /*faa0*/  HFMA2.MMA R126, -RZ, RZ, 0, 9.5367431640625e-07 ;  /* 0x00000010ff7e7435 */ /* 0x001fe200000001ff */
[----:B-1----:R-:W-:Y:S02]  /*fab0*/  MOV R130, R123 ;  /* 0x0000007b00827202 */ /* 0x002fe40000000f00 */
[----:B------:R-:W-:Y:S02]  /*fac0*/  MOV R127, R131 ;  /* 0x00000083007f7202 */ /* 0x000fe40000000f00 */
[----:B------:R-:W-:Y:S02]  /*fad0*/  MOV R124, RZ ;  /* 0x000000ff007c7202 */ /* 0x000fe40000000f00 */
[----:B------:R-:W-:Y:S02]  /*fae0*/  MOV R123, 0xffffffff ;  /* 0xffffffff007b7802 */ /* 0x000fe40000000f00 */
[----:B------:R-:W-:-:S02]  /*faf0*/  MOV R120, 0xfb10 ;  /* 0x0000fb1000787802 */ /* 0x000fc40000000f00 */
[----:B------:R-:W-:Y:S05]  /*fb00*/  CALL.REL.NOINC `($__internal_95_$__cuda_sm70_shflsync_up) ;  /* 0x000013a000007944 */ /* 0x000fea0003c00000 */
[----:B0-----:R-:W-:Y:S01]  /*fb10*/  HFMA2.MMA R126, -RZ, RZ, 0, 9.5367431640625e-07 ;  /* 0x00000010ff7e7435 */ /* 0x001fe200000001ff */
[----:B-1----:R-:W-:-:S02]  /*fb20*/  MOV R128, R123 ;  /* 0x0000007b00807202 */ /* 0x002fc40000000f00 */
[----:B------:R-:W-:Y:S02]  /*fb30*/  MOV R127, R122 ;  /* 0x0000007a007f7202 */ /* 0x000fe40000000f00 */
[----:B------:R-:W-:Y:S02]  /*fb40*/  MOV R124, RZ ;  /* 0x000000ff007c7202 */ /* 0x000fe40000000f00 */
[----:B------:R-:W-:Y:S02]  /*fb50*/  MOV R123, 0xffffffff ;  /* 0xffffffff007b7802 */ /* 0x000fe40000000f00 */
[----:B------:R-:W-:Y:S02]  /*fb60*/  MOV R120, 0xfb80 ;  /* 0x0000fb8000787802 */ /* 0x000fe40000000f00 */
[----:B------:R-:W-:Y:S05]  /*fb70*/  CALL.REL.NOINC `($__internal_95_$__cuda_sm70_shflsync_up) ;  /* 0x0000133000007944 */ /* 0x000fea0003c00000 */
[----:B0-----:R-:W-:Y:S01]  /*fb80*/  HFMA2.MMA R126, -RZ, RZ, 0, 9.5367431640625e-07 ;  /* 0x00000010ff7e7435 */ /* 0x001fe200000001ff */
[----:B-1----:R-:W-:Y:S02]  /*fb90*/  MOV R132, R123 ;  /* 0x0000007b00847202 */ /* 0x002fe40000000f00 */
[----:B------:R-:W-:Y:S02]  /*fba0*/  MOV R127, R125 ;  /* 0x0000007d007f7202 */ /* 0x000fe40000000f00 */
[----:B------:R-:W-:-:S02]  /*fbb0*/  MOV R124, RZ ;  /* 0x000000ff007c7202 */ /* 0x000fc40000000f00 */
[----:B------:R-:W-:Y:S02]  /*fbc0*/  MOV R123, 0xffffffff ;  /* 0xffffffff007b7802 */ /* 0x000fe40000000f00 */
[----:B------:R-:W-:Y:S02]  /*fbd0*/  MOV R120, 0xfbf0 ;  /* 0x0000fbf000787802 */ /* 0x000fe40000000f00 */
[----:B------:R-:W-:Y:S05]  /*fbe0*/  CALL.REL.NOINC `($__internal_95_$__cuda_sm70_shflsync_up) ;  /* 0x000012c000007944 */ /* 0x000fea0003c00000 */
[----:B01----:R-:W-:Y:S05]  /*fbf0*/  BRA `(.L_x_4041) ;  /* 0xffff781000007947 */ /* 0x003fea000383ffff */
.L_x_3942:
[----:B------:R-:W-:Y:S01]  /*fc00*/  HFMA2.MMA R126, -RZ, RZ, 0, 5.9604644775390625e-08 ;  /* 0x00000001ff7e7435 */ /* 0x000fe200000001ff */
[----:B------:R-:W-:Y:S02]  /*fc10*/  MOV R127, R133 ;  /* 0x00000085007f7202 */ /* 0x000fe40000000f00 */
[----:B0-----:R-:W-:Y:S02]  /*fc20*/  MOV R124, RZ ;  /* 0x000000ff007c7202 */ /* 0x001fe40000000f00 */
[----:B------:R-:W-:Y:S02]  /*fc30*/  MOV R123, 0xffffffff ;  /* 0xffffffff007b7802 */ /* 0x000fe40000000f00 */
[----:B------:R-:W-:Y:S02]  /*fc40*/  MOV R120, 0xfc60 ;  /* 0x0000fc6000787802 */ /* 0x000fe40000000f00 */
[----:B-1---5:R-:W-:Y:S05]  /*fc50*/  CALL.REL.NOINC `($__internal_95_$__cuda_sm70_shflsync_up) ;  /* 0x0000125000007944 */ /* 0x022fea0003c00000 */
[----:B0-----:R-:W-:Y:S01]  /*fc60*/  HFMA2.MMA R126, -RZ, RZ, 0, 5.9604644775390625e-08 ;  /* 0x00000001ff7e7435 */ /* 0x001fe200000001ff */
[----:B-1----:R-:W-:-:S02]  /*fc70*/  MOV R128, R123 ;  /* 0x0000007b00807202 */ /* 0x002fc40000000f00 */
[----:B------:R-:W-:Y:S02]  /*fc80*/  MOV R127, R131 ;  /* 0x00000083007f7202 */ /* 0x000fe40000000f00 */
[----:B------:R-:W-:Y:S02]  /*fc90*/  MOV R124, RZ ;  /* 0x000000ff007c7202 */ /* 0x000fe40000000f00 */
[----:B------:R-:W-:Y:S02]  /*fca0*/  MOV R123, 0xffffffff ;  /* 0xffffffff007b7802 */ /* 0x000fe40000000f00 */
[----:B------:R-:W-:Y:S02]  /*fcb0*/  MOV R120, 0xfcd0 ;  /* 0x0000fcd000787802 */ /* 0x000fe40000000f00 */
[----:B------:R-:W-:Y:S05]  /*fcc0*/  CALL.REL.NOINC `($__internal_95_$__cuda_sm70_shflsync_up) ;  /* 0x000011e000007944 */ /* 0x000fea0003c00000 */
[----:B0-----:R-:W-:Y:S01]  /*fcd0*/  HFMA2.MMA R126, -RZ, RZ, 0, 5.9604644775390625e-08 ;  /* 0x00000001ff7e7435 */ /* 0x001fe200000001ff */
[----:B-1----:R-:W-:Y:S02]  /*fce0*/  MOV R131, R123 ;  /* 0x0000007b00837202 */ /* 0x002fe40000000f00 */
[----:B------:R-:W-:Y:S02]  /*fcf0*/  MOV R127, R129 ;  /* 0x00000081007f7202 */ /* 0x000fe40000000f00 */
[----:B------:R-:W-:-:S02]  /*fd00*/  MOV R124, RZ ;  /* 0x000000ff007c7202 */ /* 0x000fc40000000f00 */
[----:B------:R-:W-:Y:S02]  /*fd10*/  MOV R123, 0xffffffff ;  /* 0xffffffff007b7802 */ /* 0x000fe40000000f00 */
[----:B------:R-:W-:Y:S02]  /*fd20*/  MOV R120, 0xfd40 ;  /* 0x0000fd4000787802 */ /* 0x000fe40000000f00 */
[----:B------:R-:W-:Y:S05]  /*fd30*/  CALL.REL.NOINC `($__internal_95_$__cuda_sm70_shflsync_up) ;  /* 0x0000117000007944 */ /* 0x000fea0003c00000 */
[----:B0-----:R-:W-:Y:S01]  /*fd40*/  HFMA2.MMA R126, -RZ, RZ, 0, 5.9604644775390625e-08 ;  /* 0x00000001ff7e7435 */ /* 0x001fe200000001ff */
[----:B-1----:R-:W-:Y:S02]  /*fd50*/  MOV R129, R123 ;  /* 0x0000007b00817202 */ /* 0x002fe40000000f00 */
[----:B------:R-:W-:Y:S02]  /*fd60*/  MOV R127, R125 ;  /* 0x0000007d007f7202 */ /* 0x000fe40000000f00 */
[----:B------:R-:W-:Y:S02]  /*fd70*/  MOV R124, RZ ;  /* 0x000000ff007c7202 */ /* 0x000fe40000000f00 */
[----:B------:R-:W-:Y:S02]  /*fd80*/  MOV R123, 0xffffffff ;  /* 0xffffffff007b7802 */ /* 0x000fe40000000f00 */
[----:B------:R-:W-:-:S02]  /*fd90*/  MOV R120, 0xfdb0 ;  /* 0x0000fdb000787802 */ /* 0x000fc40000000f00 */
[----:B------:R-:W-:Y:S05]  /*fda0*/  CALL.REL.NOINC `($__internal_95_$__cuda_sm70_shflsync_up) ;  /* 0x0000110000007944 */ /* 0x000fea0003c00000 */
[----:B-1----:R-:W-:Y:S01]  /*fdb0*/  MOV R125, R123 ;  /* 0x0000007b007d7202 */ /* 0x002fe20000000f00 */
[----:B------:R-:W-:Y:S01]  /*fdc0*/  HFMA2.MMA R123, -RZ, RZ, 0, 0 ;  /* 0x00000000ff7b7435 */ /* 0x000fe200000001ff */
[----:B0-----:R-:W-:-:S02]  /*fdd0*/  MOV R124, R116 ;  /* 0x00000074007c7202 */ /* 0x001fc40000000f00 */
[----:B------:R-:W-:Y:S02]  /*fde0*/  MOV R121, 0x1f ;  /* 0x0000001f00797802 */ /* 0x000fe40000000f00 */
[----:B------:R-:W-:Y:S02]  /*fdf0*/  MOV R120, 0xffffffff ;  /* 0xffffffff00787802 */ /* 0x000fe40000000f00 */
[----:B------:R-:W-:Y:S02]  /*fe00*/  MOV R122, 0xfe20 ;  /* 0x0000fe20007a7802 */ /* 0x000fe40000000f00 */
[----:B------:R-:W-:Y:S05]  /*fe10*/  CALL.REL.NOINC `($__internal_94_$__cuda_sm70_shflsync_idx_p) ;  /* 0x0000104000007944 */ /* 0x000fea0003c00000 */
[----:B0-----:R-:W-:Y:S01]  /*fe20*/  HFMA2.MMA R123, -RZ, RZ, 0, 0 ;  /* 0x00000000ff7b7435 */ /* 0x001fe200000001ff */
[----:B-1----:R-:W-:Y:S02]  /*fe30*/  MOV R132, R121 ;  /* 0x0000007900847202 */ /* 0x002fe40000000f00 */
[----:B------:R-:W-:Y:S02]  /*fe40*/  MOV R124, R117 ;  /* 0x00000075007c7202 */ /* 0x000fe40000000f00 */
[----:B------:R-:W-:Y:S02]  /*fe50*/  MOV R121, 0x1f ;  /* 0x0000001f00797802 */ /* 0x000fe40000000f00 */
[----:B------:R-:W-:-:S02]  /*fe60*/  MOV R120, 0xffffffff ;  /* 0xffffffff00787802 */ /* 0x000fc40000000f00 */
[----:B------:R-:W-:Y:S02]  /*fe70*/  MOV R122, 0xfe90 ;  /* 0x0000fe90007a7802 */ /* 0x000fe40000000f00 */
[----:B------:R-:W-:Y:S05]  /*fe80*/  CALL.REL.NOINC `($__internal_94_$__cuda_sm70_shflsync_idx_p) ;  /* 0x00000fd000007944 */ /* 0x000fea0003c00000 */
[----:B0-----:R-:W-:Y:S01]  /*fe90*/  HFMA2.MMA R123, -RZ, RZ, 0, 0 ;  /* 0x00000000ff7b7435 */ /* 0x001fe200000001ff */
[----:B-1----:R-:W-:Y:S02]  /*fea0*/  MOV R130, R121 ;  /* 0x0000007900827202 */ /* 0x002fe40000000f00 */
[----:B------:R-:W-:Y:S02]  /*feb0*/  MOV R124, R118 ;  /* 0x00000076007c7202 */ /* 0x000fe40000000f00 */
[----:B------:R-:W-:Y:S02]  /*fec0*/  MOV R121, 0x1f ;  /* 0x0000001f00797802 */ /* 0x000fe40000000f00 */
[----:B------:R-:W-:Y:S02]  /*fed0*/  MOV R120, 0xffffffff ;  /* 0xffffffff00787802 */ /* 0x000fe40000000f00 */
[----:B------:R-:W-:Y:S02]  /*fee0*/  MOV R122, 0xff00 ;  /* 0x0000ff00007a7802 */ /* 0x000fe40000000f00 */
[----:B------:R-:W-:Y:S05]  /*fef0*/  CALL.REL.NOINC `($__internal_94_$__cuda_sm70_shflsync_idx_p) ;  /* 0x00000f6000007944 */ /* 0x000fea0003c00000 */
[----:B0-----:R-:W-:Y:S01]  /*ff00*/  HFMA2.MMA R123, -RZ, RZ, 0, 0 ;  /* 0x00000000ff7b7435 */ /* 0x001fe200000001ff */
[----:B-1----:R-:W-:-:S02]  /*ff10*/  MOV R134, R121 ;  /* 0x0000007900867202 */ /* 0x002fc40000000f00 */
[----:B------:R-:W-:Y:S02]  /*ff20*/  MOV R124, R119 ;  /* 0x00000077007c7202 */ /* 0x000fe40000000f00 */
[----:B------:R-:W-:Y:S02]  /*ff30*/  MOV R121, 0x1f ;  /* 0x0000001f00797802 */ /* 0x000fe40000000f00 */
[----:B------:R-:W-:Y:S02]  /*ff40*/  MOV R120, 0xffffffff ;  /* 0xffffffff00787802 */ /* 0x000fe40000000f00 */
[----:B------:R-:W-:Y:S02]  /*ff50*/  MOV R122, 0xff70 ;  /* 0x0000ff70007a7802 */ /* 0x000fe40000000f00 */
[----:B------:R-:W-:Y:S05]  /*ff60*/  CALL.REL.NOINC `($__internal_94_$__cuda_sm70_shflsync_idx_p) ;  /* 0x00000ef000007944 */ /* 0x000fea0003c00000 */
[----:B-1----:R-:W-:Y:S01]  /*ff70*/  MOV R135, R121 ;  /* 0x0000007900877202 */ /* 0x002fe20000000f00 */
[----:B0-----:R-:W-:Y:S05]  /*ff80*/  BRA `(.L_x_4042) ;  /* 0xffff779000007947 */ /* 0x001fea000383ffff */
.L_x_3945:
[----:B------:R-:W-:Y:S01]  /*ff90*/  HFMA2.MMA R122, -RZ, RZ, 0, 5.9604644775390625e-08 ;  /* 0x00000001ff7a7435 */ /* 0x000fe200000001ff */
[----:B------:R-:W-:Y:S02]  /*ffa0*/  MOV R123, 0x1f ;  /* 0x0000001f007b7802 */ /* 0x000fe40000000f00 */
[----:B------:R-:W-:-:S02]  /*ffb0*/  MOV R136, 0xffffffff ;  /* 0xffffffff00887802 */ /* 0x000fc40000000f00 */
[----:B------:R-:W-:Y:S02]  /*ffc0*/  MOV R120, 0xffe0 ;  /* 0x0000ffe000787802 */ /* 0x000fe40000000f00 */
[----:B------:R-:W-:Y:S05]  /*ffd0*/  CALL.REL.NOINC `($__internal_93_$__cuda_sm70_shflsync_down) ;  /* 0x00000e4000007944 */ /* 0x000fea0003c00000 */
[----:B-1----:R-:W-:Y:S01]  /*ffe0*/  MOV R124, R136 ;  /* 0x00000088007c7202 */ /* 0x002fe20000000f00 */
[----:B0-----:R-:W-:Y:S05]  /*fff0*/  BRA `(.L_x_4043) ;  /* 0xffff8d1000007947 */ /* 0x001fea000383ffff */
.L_x_3946:
[----:B------:R-:W-:Y:S01]  /*10000*/  HFMA2.MMA R122, -RZ, RZ, 0, 5.9604644775390625e-08 ;  /* 0x00000001ff7a7435 */ /* 0x000fe200000001ff */
[----:B0-----:R-:W-:Y:S02]  /*10010*/  MOV R127, R130 ;  /* 0x00000082007f7202 */ /* 0x001fe40000000f00 */
[----:B------:R-:W-:Y:S02]  /*10020*/  MOV R123, 0x1f ;  /* 0x0000001f007b7802 */ /* 0x000fe40000000f00 */
[----:B------:R-:W-:Y:S02]  /*10030*/  MOV R136, 0xffffffff ;  /* 0xffffffff00887802 */ /* 0x000fe40000000f00 */
[----:B------:R-:W-:Y:S02]  /*10040*/  MOV R120, 0x10060 ;  /* 0x0001006000787802 */ /* 0x000fe40000000f00 */
[----:B-1----:R-:W-:Y:S05]  /*10050*/  CALL.REL.NOINC `($__internal_93_$__cuda_sm70_shflsync_down) ;  /* 0x00000dc000007944 */ /* 0x002fea0003c00000 */
[----:B0-----:R-:W-:Y:S01]  /*10060*/  HFMA2.MMA R122, -RZ, RZ, 0, 5.9604644775390625e-08 ;  /* 0x00000001ff7a7435 */ /* 0x001fe200000001ff */
[----:B-1----:R-:W-:Y:S02]  /*10070*/  MOV R125, R136 ;  /* 0x00000088007d7202 */ /* 0x002fe40000000f00 */
[----:B------:R-:W-:-:S02]  /*10080*/  MOV R127, R129 ;  /* 0x00000081007f7202 */ /* 0x000fc40000000f00 */
[----:B------:R-:W-:Y:S02]  /*10090*/  MOV R123, 0x1f ;  /* 0x0000001f007b7802 */ /* 0x000fe40000000f00 */
[----:B------:R-:W-:Y:S02]  /*100a0*/  MOV R136, 0xffffffff ;  /* 0xffffffff00887802 */ /* 0x000fe40000000f00 */
[----:B------:R-:W-:Y:S02]  /*100b0*/  MOV R120, 0x100d0 ;  /* 0x000100d000787802 */ /* 0x000fe40000000f00 */
[----:B------:R-:W-:Y:S05]  /*100c0*/  CALL.REL.NOINC `($__internal_93_$__cuda_sm70_shflsync_down) ;  /* 0x00000d5000007944 */ /* 0x000fea0003c00000 */
[----:B0-----:R-:W-:Y:S01]  /*100d0*/  HFMA2.MMA R122, -RZ, RZ, 0, 5.9604644775390625e-08 ;  /* 0x00000001ff7a7435 */ /* 0x001fe200000001ff */
[----:B-1----:R-:W-:Y:S02]  /*100e0*/  MOV R126, R136 ;  /* 0x00000088007e7202 */ /* 0x002fe40000000f00 */
[----:B------:R-:W-:Y:S02]  /*100f0*/  MOV R127, R128 ;  /* 0x00000080007f7202 */ /* 0x000fe40000000f00 */
[----:B------:R-:W-:Y:S02]  /*10100*/  MOV R123, 0x1f ;  /* 0x0000001f007b7802 */ /* 0x000fe40000000f00 */
[----:B------:R-:W-:-:S02]  /*10110*/  MOV R136, 0xffffffff ;  /* 0xffffffff00887802 */ /* 0x000fc40000000f00 */
[----:B------:R-:W-:Y:S02]  /*10120*/  MOV R120, 0x10140 ;  /* 0x0001014000787802 */ /* 0x000fe40000000f00 */
[----:B------:R-:W-:Y:S05]  /*10130*/  CALL.REL.NOINC `($__internal_93_$__cuda_sm70_shflsync_down) ;  /* 0x00000ce000007944 */ /* 0x000fea0003c00000 */
[----:B01----:R-:W-:Y:S05]  /*10140*/  BRA `(.L_x_4044) ;  /* 0xffff8c0000007947 */ /* 0x003fea000383ffff */
.L_x_3949:
[----:B------:R-:W-:Y:S01]  /*10150*/  HFMA2.MMA R122, -RZ, RZ, 0, 1.1920928955078125e-07 ;  /* 0x00000002ff7a7435 */ /* 0x000fe200000001ff */
[----:B0-----:R-:W-:Y:S02]  /*10160*/  MOV R127, R131 ;  /* 0x00000083007f7202 */ /* 0x001fe40000000f00 */
[----:B------:R-:W-:Y:S02]  /*10170*/  MOV R123, 0x1f ;  /* 0x0000001f007b7802 */ /* 0x000fe40000000f00 */
[----:B------:R-:W-:Y:S02]  /*10180*/  MOV R136, 0xffffffff ;  /* 0xffffffff00887802 */ /* 0x000fe40000000f00 */
[----:B------:R-:W-:Y:S02]  /*10190*/  MOV R120, 0x101b0 ;  /* 0x000101b000787802 */ /* 0x000fe40000000f00 */
[----:B-1234-:R-:W-:Y:S05]  /*101a0*/  CALL.REL.NOINC `($__internal_93_$__cuda_sm70_shflsync_down) ;  /* 0x00000c7000007944 */ /* 0x01efea0003c00000 */
[----:B0-----:R-:W-:Y:S01]  /*101b0*/  HFMA2.MMA R122, -RZ, RZ, 0, 1.1920928955078125e-07 ;  /* 0x00000002ff7a7435 */ /* 0x001fe200000001ff */
[----:B-1----:R-:W-:Y:S02]  /*101c0*/  MOV R124, R136 ;  /* 0x00000088007c7202 */ /* 0x002fe40000000f00 */
[----:B------:R-:W-:-:S02]  /*101d0*/  MOV R127, R130 ;  /* 0x00000082007f7202 */ /* 0x000fc40000000f00 */
[----:B------:R-:W-:Y:S02]  /*101e0*/  MOV R123, 0x1f ;  /* 0x0000001f007b7802 */ /* 0x000fe40000000f00 */
[----:B------:R-:W-:Y:S02]  /*101f0*/  MOV R136, 0xffffffff ;  /* 0xffffffff00887802 */ /* 0x000fe40000000f00 */
[----:B------:R-:W-:Y:S02]  /*10200*/  MOV R120, 0x10220 ;  /* 0x0001022000787802 */ /* 0x000fe40000000f00 */
[----:B------:R-:W-:Y:S05]  /*10210*/  CALL.REL.NOINC `($__internal_93_$__cuda_sm70_shflsync_down) ;  /* 0x00000c0000007944 */ /* 0x000fea0003c00000 */
[----:B0-----:R-:W-:Y:S01]  /*10220*/  HFMA2.MMA R122, -RZ, RZ, 0, 1.1920928955078125e-07 ;  /* 0x00000002ff7a7435 */ /* 0x001fe200000001ff */
[----:B-1----:R-:W-:Y:S02]  /*10230*/  MOV R125, R136 ;  /* 0x00000088007d7202 */ /* 0x002fe40000000f00 */
[----:B------:R-:W-:Y:S02]  /*10240*/  MOV R127, R129 ;  /* 0x00000081007f7202 */ /* 0x000fe40000000f00 */
[----:B------:R-:W-:Y:S02]  /*10250*/  MOV R123, 0x1f ;  /* 0x0000001f007b7802 */ /* 0x000fe40000000f00 */
[----:B------:R-:W-:-:S02]  /*10260*/  MOV R136, 0xffffffff ;  /* 0xffffffff00887802 */ /* 0x000fc40000000f00 */
[----:B------:R-:W-:Y:S02]  /*10270*/  MOV R120, 0x10290 ;  /* 0x0001029000787802 */ /* 0x000fe40000000f00 */
[----:B------:R-:W-:Y:S05]  /*10280*/  CALL.REL.NOINC `($__internal_93_$__cuda_sm70_shflsync_down) ;  /* 0x00000b9000007944 */ /* 0x000fea0003c00000 */
[----:B0-----:R-:W-:Y:S01]  /*10290*/  HFMA2.MMA R122, -RZ, RZ, 0, 1.1920928955078125e-07 ;  /* 0x00000002ff7a7435 */ /* 0x001fe200000001ff */
[----:B-1----:R-:W-:Y:S02]  /*102a0*/  MOV R126, R136 ;  /* 0x00000088007e7202 */ /* 0x002fe40000000f00 */
[----:B------:R-:W-:Y:S02]  /*102b0*/  MOV R127, R128 ;  /* 0x00000080007f7202 */ /* 0x000fe40000000f00 */
[----:B------:R-:W-:Y:S02]  /*102c0*/  MOV R123, 0x1f ;  /* 0x0000001f007b7802 */ /* 0x000fe40000000f00 */
[----:B------:R-:W-:Y:S02]  /*102d0*/  MOV R136, 0xffffffff ;  /* 0xffffffff00887802 */ /* 0x000fe40000000f00 */
[----:B------:R-:W-:Y:S02]  /*102e0*/  MOV R120, 0x10300 ;  /* 0x0001030000787802 */ /* 0x000fe40000000f00 */
[----:B------:R-:W-:Y:S05]  /*102f0*/  CALL.REL.NOINC `($__internal_93_$__cuda_sm70_shflsync_down) ;  /* 0x00000b2000007944 */ /* 0x000fea0003c00000 */
[----:B01----:R-:W-:Y:S05]  /*10300*/  BRA `(.L_x_4045) ;  /* 0xffff8b9000007947 */ /* 0x003fea000383ffff */
.L_x_3952:
[----:B------:R-:W-:Y:S01]  /*10310*/  HFMA2.MMA R122, -RZ, RZ, 0, 2.384185791015625e-07 ;  /* 0x00000004ff7a7435 */ /* 0x000fe200000001ff */
[----:B------:R-:W-:-:S02]  /*10320*/  MOV R127, R131 ;  /* 0x00000083007f7202 */ /* 0x000fc40000000f00 */
[----:B------:R-:W-:Y:S02]  /*10330*/  MOV R123, 0x1f ;  /* 0x0000001f007b7802 */ /* 0x000fe40000000f00 */
[----:B0-----:R-:W-:Y:S02]  /*10340*/  MOV R136, 0xffffffff ;  /* 0xffffffff00887802 */ /* 0x001fe40000000f00 */
[----:B------:R-:W-:Y:S02]  /*10350*/  MOV R120, 0x10370 ;  /* 0x0001037000787802 */ /* 0x000fe40000000f00 */
[----:B-1234-:R-:W-:Y:S05]  /*10360*/  CALL.REL.NOINC `($__internal_93_$__cuda_sm70_shflsync_down) ;  /* 0x00000ab000007944 */ /* 0x01efea0003c00000 */
[----:B-1----:R-:W-:Y:S01]  /*10370*/  MOV R124, R136 ;  /* 0x00000088007c7202 */ /* 0x002fe20000000f00 */
[----:B0-----:R-:W-:Y:S05]  /*10380*/  BRA `(.L_x_4046) ;  /* 0xffff8c3000007947 */ /* 0x001fea000383ffff */
.L_x_3953:
[----:B------:R-:W-:Y:S01]  /*10390*/  HFMA2.MMA R122, -RZ, RZ, 0, 2.384185791015625e-07 ;  /* 0x00000004ff7a7435 */ /* 0x000fe200000001ff */
[----:B------:R-:W-:Y:S02]  /*103a0*/  MOV R127, R130 ;  /* 0x00000082007f7202 */ /* 0x000fe40000000f00 */
[----:B------:R-:W-:Y:S02]  /*103b0*/  MOV R123, 0x1f ;  /* 0x0000001f007b7802 */ /* 0x000fe40000000f00 */
[----:B0-----:R-:W-:-:S02]  /*103c0*/  MOV R136, 0xffffffff ;  /* 0xffffffff00887802 */ /* 0x001fc40000000f00 */
[----:B------:R-:W-:Y:S02]  /*103d0*/  MOV R120, 0x103f0 ;  /* 0x000103f000787802 */ /* 0x000fe40000000f00 */
[----:B-1234-:R-:W-:Y:S05]  /*103e0*/  CALL.REL.NOINC `($__internal_93_$__cuda_sm70_shflsync_down) ;  /* 0x00000a3000007944 */ /* 0x01efea0003c00000 */
[----:B0-----:R-:W-:Y:S01]  /*103f0*/  HFMA2.MMA R122, -RZ, RZ, 0, 2.384185791015625e-07 ;  /* 0x00000004ff7a7435 */ /* 0x001fe200000001ff */
[----:B-1----:R-:W-:Y:S02]  /*10400*/  MOV R125, R136 ;  /* 0x00000088007d7202 */ /* 0x002fe40000000f00 */
[----:B------:R-:W-:Y:S02]  /*10410*/  MOV R127, R129 ;  /* 0x00000081007f7202 */ /* 0x000fe40000000f00 */
[----:B------:R-:W-:Y:S02]  /*10420*/  MOV R123, 0x1f ;  /* 0x0000001f007b7802 */ /* 0x000fe40000000f00 */
[----:B------:R-:W-:Y:S02]  /*10430*/  MOV R136, 0xffffffff ;  /* 0xffffffff00887802 */ /* 0x000fe40000000f00 */
[----:B------:R-:W-:Y:S02]  /*10440*/  MOV R120, 0x10460 ;  /* 0x0001046000787802 */ /* 0x000fe40000000f00 */
[----:B------:R-:W-:Y:S05]  /*10450*/  CALL.REL.NOINC `($__internal_93_$__cuda_sm70_shflsync_down) ;  /* 0x000009c000007944 */ /* 0x000fea0003c00000 */
[----:B0-----:R-:W-:Y:S01]  /*10460*/  HFMA2.MMA R122, -RZ, RZ, 0, 2.384185791015625e-07 ;  /* 0x00000004ff7a7435 */ /* 0x001fe200000001ff */
[----:B-1----:R-:W-:-:S02]  /*10470*/  MOV R126, R136 ;  /* 0x00000088007e7202 */ /* 0x002fc40000000f00 */
[----:B------:R-:W-:Y:S02]  /*10480*/  MOV R127, R128 ;  /* 0x00000080007f7202 */ /* 0x000fe40000000f00 */
[----:B------:R-:W-:Y:S02]  /*10490*/  MOV R123, 0x1f ;  /* 0x0000001f007b7802 */ /* 0x000fe40000000f00 */
[----:B------:R-:W-:Y:S02]  /*104a0*/  MOV R136, 0xffffffff ;  /* 0xffffffff00887802 */ /* 0x000fe40000000f00 */
[----:B------:R-:W-:Y:S02]  /*104b0*/  MOV R120, 0x104d0 ;  /* 0x000104d000787802 */ /* 0x000fe40000000f00 */
[----:B------:R-:W-:Y:S05]  /*104c0*/  CALL.REL.NOINC `($__internal_93_$__cuda_sm70_shflsync_down) ;  /* 0x0000095000007944 */ /* 0x000fea0003c00000 */
[----:B01----:R-:W-:Y:S05]  /*104d0*/  BRA `(.L_x_4047) ;  /* 0xffff8b2000007947 */ /* 0x003fea000383ffff */
.L_x_3956:
[----:B------:R-:W-:Y:S01]  /*104e0*/  HFMA2.MMA R122, -RZ, RZ, 0, 4.76837158203125e-07 ;  /* 0x00000008ff7a7435 */ /* 0x000fe200000001ff */
[----:B------:R-:W-:Y:S02]  /*104f0*/  MOV R127, R131 ;  /* 0x00000083007f7202 */ /* 0x000fe40000000f00 */
[----:B------:R-:W-:Y:S02]  /*10500*/  MOV R123, 0x1f ;  /* 0x0000001f007b7802 */ /* 0x000fe40000000f00 */
[----:B0-----:R-:W-:-:S02]  /*10510*/  MOV R136, 0xffffffff ;  /* 0xffffffff00887802 */ /* 0x001fc40000000f00 */
[----:B------:R-:W-:Y:S02]  /*10520*/  MOV R120, 0x10540 ;  /* 0x0001054000787802 */ /* 0x000fe40000000f00 */
[----:B-1234-:R-:W-:Y:S05]  /*10530*/  CALL.REL.NOINC `($__internal_93_$__cuda_sm70_shflsync_down) ;  /* 0x000008e000007944 */ /* 0x01efea0003c00000 */
[----:B0-----:R-:W-:Y:S01]  /*10540*/  HFMA2.MMA R122, -RZ, RZ, 0, 4.76837158203125e-07 ;  /* 0x00000008ff7a7435 */ /* 0x001fe200000001ff */
[----:B-1----:R-:W-:Y:S02]  /*10550*/  MOV R124, R136 ;  /* 0x00000088007c7202 */ /* 0x002fe40000000f00 */
[----:B------:R-:W-:Y:S02]  /*10560*/  MOV R127, R130 ;  /* 0x00000082007f7202 */ /* 0x000fe40000000f00 */
[----:B------:R-:W-:Y:S02]  /*10570*/  MOV R123, 0x1f ;  /* 0x0000001f007b7802 */ /* 0x000fe40000000f00 */
[----:B------:R-:W-:Y:S02]  /*10580*/  MOV R136, 0xffffffff ;  /* 0xffffffff00887802 */ /* 0x000fe40000000f00 */
[----:B------:R-:W-:Y:S02]  /*10590*/  MOV R120, 0x105b0 ;  /* 0x000105b000787802 */ /* 0x000fe40000000f00 */
[----:B------:R-:W-:Y:S05]  /*105a0*/  CALL.REL.NOINC `($__internal_93_$__cuda_sm70_shflsync_down) ;  /* 0x0000087000007944 */ /* 0x000fea0003c00000 */
[----:B0-----:R-:W-:Y:S01]  /*105b0*/  HFMA2.MMA R122, -RZ, RZ, 0, 4.76837158203125e-07 ;  /* 0x00000008ff7a7435 */ /* 0x001fe200000001ff */
[----:B-1----:R-:W-:-:S02]  /*105c0*/  MOV R125, R136 ;  /* 0x00000088007d7202 */ /* 0x002fc40000000f00 */
[----:B------:R-:W-:Y:S02]  /*105d0*/  MOV R127, R129 ;  /* 0x00000081007f7202 */ /* 0x000fe40000000f00 */
[----:B------:R-:W-:Y:S02]  /*105e0*/  MOV R123, 0x1f ;  /* 0x0000001f007b7802 */ /* 0x000fe40000000f00 */
[----:B------:R-:W-:Y:S02]  /*105f0*/  MOV R136, 0xffffffff ;  /* 0xffffffff00887802 */ /* 0x000fe40000000f00 */
[----:B------:R-:W-:Y:S02]  /*10600*/  MOV R120, 0x10620 ;  /* 0x0001062000787802 */ /* 0x000fe40000000f00 */
[----:B------:R-:W-:Y:S05]  /*10610*/  CALL.REL.NOINC `($__internal_93_$__cuda_sm70_shflsync_down) ;  /* 0x0000080000007944 */ /* 0x000fea0003c00000 */
[----:B0-----:R-:W-:Y:S01]  /*10620*/  HFMA2.MMA R122, -RZ, RZ, 0, 4.76837158203125e-07 ;  /* 0x00000008ff7a7435 */ /* 0x001fe200000001ff */
[----:B-1----:R-:W-:Y:S02]  /*10630*/  MOV R126, R136 ;  /* 0x00000088007e7202 */ /* 0x002fe40000000f00 */
[----:B------:R-:W-:Y:S02]  /*10640*/  MOV R127, R128 ;  /* 0x00000080007f7202 */ /* 0x000fe40000000f00 */
[----:B------:R-:W-:-:S02]  /*10650*/  MOV R123, 0x1f ;  /* 0x0000001f007b7802 */ /* 0x000fc40000000f00 */
[----:B------:R-:W-:Y:S02]  /*10660*/  MOV R136, 0xffffffff ;  /* 0xffffffff00887802 */ /* 0x000fe40000000f00 */
[----:B------:R-:W-:Y:S02]  /*10670*/  MOV R120, 0x10690 ;  /* 0x0001069000787802 */ /* 0x000fe40000000f00 */
[----:B------:R-:W-:Y:S05]  /*10680*/  CALL.REL.NOINC `($__internal_93_$__cuda_sm70_shflsync_down) ;  /* 0x0000079000007944 */ /* 0x000fea0003c00000 */
[----:B01----:R-:W-:Y:S05]  /*10690*/  BRA `(.L_x_4048) ;  /* 0xffff8ab000007947 */ /* 0x003fea000383ffff */
.L_x_3959:
[----:B------:R-:W-:Y:S01]  /*106a0*/  HFMA2.MMA R122, -RZ, RZ, 0, 9.5367431640625e-07 ;  /* 0x00000010ff7a7435 */ /* 0x000fe200000001ff */
[----:B------:R-:W-:Y:S02]  /*106b0*/  MOV R127, R131 ;  /* 0x00000083007f7202 */ /* 0x000fe40000000f00 */
[----:B------:R-:W-:Y:S02]  /*106c0*/  MOV R123, 0x1f ;  /* 0x0000001f007b7802 */ /* 0x000fe40000000f00 */
[----:B0-----:R-:W-:Y:S02]  /*106d0*/  MOV R136, 0xffffffff ;  /* 0xffffffff00887802 */ /* 0x001fe40000000f00 */
[----:B------:R-:W-:Y:S02]  /*106e0*/  MOV R120, 0x10700 ;  /* 0x0001070000787802 */ /* 0x000fe40000000f00 */
[----:B-1234-:R-:W-:Y:S05]  /*106f0*/  CALL.REL.NOINC `($__internal_93_$__cuda_sm70_shflsync_down) ;  /* 0x0000072000007944 */ /* 0x01efea0003c00000 */
[----:B-1----:R-:W-:Y:S01]  /*10700*/  MOV R124, R136 ;  /* 0x00000088007c7202 */ /* 0x002fe20000000f00 */
[----:B0-----:R-:W-:Y:S05]  /*10710*/  BRA `(.L_x_4049) ;  /* 0xffff8b5000007947 */ /* 0x001fea000383ffff */
.L_x_3960:
[----:B------:R-:W-:Y:S01]  /*10720*/  HFMA2.MMA R122, -RZ, RZ, 0, 9.5367431640625e-07 ;  /* 0x00000010ff7a7435 */ /* 0x000fe200000001ff */
[----:B------:R-:W-:-:S02]  /*10730*/  MOV R127, R130 ;  /* 0x00000082007f7202 */ /* 0x000fc40000000f00 */
[----:B------:R-:W-:Y:S02]  /*10740*/  MOV R123, 0x1f ;  /* 0x0000001f007b7802 */ /* 0x000fe40000000f00 */
[----:B0-----:R-:W-:Y:S02]  /*10750*/  MOV R136, 0xffffffff ;  /* 0xffffffff00887802 */ /* 0x001fe40000000f00 */
[----:B------:R-:W-:Y:S02]  /*10760*/  MOV R120, 0x10780 ;  /* 0x0001078000787802 */ /* 0x000fe40000000f00 */
[----:B-1234-:R-:W-:Y:S05]  /*10770*/  CALL.REL.NOINC `($__internal_93_$__cuda_sm70_shflsync_down) ;  /* 0x000006a000007944 */ /* 0x01efea0003c00000 */
[----:B0-----:R-:W-:Y:S01]  /*10780*/  HFMA2.MMA R122, -RZ, RZ, 0, 9.5367431640625e-07 ;  /* 0x00000010ff7a7435 */ /* 0x001fe200000001ff */
[----:B-1----:R-:W-:Y:S02]  /*10790*/  MOV R125, R136 ;  /* 0x00000088007d7202 */ /* 0x002fe40000000f00 */
[----:B------:R-:W-:Y:S02]  /*107a0*/  MOV R127, R129 ;  /* 0x00000081007f7202 */ /* 0x000fe40000000f00 */
[----:B------:R-:W-:Y:S02]  /*107b0*/  MOV R123, 0x1f ;  /* 0x0000001f007b7802 */ /* 0x000fe40000000f00 */
[----:B------:R-:W-:-:S02]  /*107c0*/  MOV R136, 0xffffffff ;  /* 0xffffffff00887802 */ /* 0x000fc40000000f00 */
[----:B------:R-:W-:Y:S02]  /*107d0*/  MOV R120, 0x107f0 ;  /* 0x000107f000787802 */ /* 0x000fe40000000f00 */
[----:B------:R-:W-:Y:S05]  /*107e0*/  CALL.REL.NOINC `($__internal_93_$__cuda_sm70_shflsync_down) ;  /* 0x0000063000007944 */ /* 0x000fea0003c00000 */
[----:B0-----:R-:W-:Y:S01]  /*107f0*/  HFMA2.MMA R122, -RZ, RZ, 0, 9.5367431640625e-07 ;  /* 0x00000010ff7a7435 */ /* 0x001fe200000001ff */
[----:B-1----:R-:W-:Y:S02]  /*10800*/  MOV R126, R136 ;  /* 0x00000088007e7202 */ /* 0x002fe40000000f00 */
[----:B------:R-:W-:Y:S02]  /*10810*/  MOV R127, R128 ;  /* 0x00000080007f7202 */ /* 0x000fe40000000f00 */
[----:B------:R-:W-:Y:S02]  /*10820*/  MOV R123, 0x1f ;  /* 0x0000001f007b7802 */ /* 0x000fe40000000f00 */
[----:B------:R-:W-:Y:S02]  /*10830*/  MOV R136, 0xffffffff ;  /* 0xffffffff00887802 */ /* 0x000fe40000000f00 */
[----:B------:R-:W-:Y:S02]  /*10840*/  MOV R120, 0x10860 ;  /* 0x0001086000787802 */ /* 0x000fe40000000f00 */
[----:B------:R-:W-:Y:S05]  /*10850*/  CALL.REL.NOINC `($__internal_93_$__cuda_sm70_shflsync_down) ;  /* 0x000005c000007944 */ /* 0x000fea0003c00000 */
[----:B01----:R-:W-:Y:S05]  /*10860*/  BRA `(.L_x_4050) ;  /* 0xffff8a4000007947 */ /* 0x003fea000383ffff */
.L_x_3963:
[----:B------:R-:W-:Y:S01]  /*10870*/  HFMA2.MMA R123, -RZ, RZ, 0, 0 ;  /* 0x00000000ff7b7435 */ /* 0x000fe200000001ff */
[----:B-1----:R-:W-:-:S02]  /*10880*/  MOV R124, R131 ;  /* 0x00000083007c7202 */ /* 0x002fc40000000f00 */
[----:B------:R-:W-:Y:S02]  /*10890*/  MOV R121, 0x1f ;  /* 0x0000001f00797802 */ /* 0x000fe40000000f00 */
[----:B------:R-:W-:Y:S02]  /*108a0*/  MOV R120, 0xffffffff ;  /* 0xffffffff00787802 */ /* 0x000fe40000000f00 */
[----:B------:R-:W-:Y:S02]  /*108b0*/  MOV R122, 0x108d0 ;  /* 0x000108d0007a7802 */ /* 0x000fe40000000f00 */
[----:B0-234-:R-:W-:Y:S05]  /*108c0*/  CALL.REL.NOINC `($__internal_94_$__cuda_sm70_shflsync_idx_p) ;  /* 0x0000059000007944 */ /* 0x01dfea0003c00000 */
        /* <DEDUP_REMOVED lines=21> */
[----:B------:R-:W-:Y:S01]  /*10a20*/  HFMA2.MMA R122, -RZ, RZ, 0, 5.9604644775390625e-08 ;  /* 0x00000001ff7a7435 */ /* 0x000fe200000001ff */
[----:B-1----:R-:W-:Y:S02]  /*10a30*/  MOV R247, R121 ;  /* 0x0000007900f77202 */ /* 0x002fe40000000f00 */
[----:B------:R-:W-:Y:S02]  /*10a40*/  MOV R127, R131 ;  /* 0x00000083007f7202 */ /* 0x000fe40000000f00 */
[----:B0-----:R-:W-:-:S02]  /*10a50*/  MOV R123, 0x1f ;  /* 0x0000001f007b7802 */ /* 0x001fc40000000f00 */
[----:B------:R-:W-:Y:S02]  /*10a60*/  MOV R136, 0xffffffff ;  /* 0xffffffff00887802 */ /* 0x000fe40000000f00 */
[----:B------:R-:W-:Y:S02]  /*10a70*/  MOV R120, 0x10a90 ;  /* 0x00010a9000787802 */ /* 0x000fe40000000f00 */
[----:B------:R-:W-:Y:S05]  /*10a80*/  CALL.REL.NOINC `($__internal_93_$__cuda_sm70_shflsync_down) ;  /* 0x0000039000007944 */ /* 0x000fea0003c00000 */
[----:B0-----:R-:W-:Y:S01]  /*10a90*/  HFMA2.MMA R122, -RZ, RZ, 0, 5.9604644775390625e-08 ;  /* 0x00000001ff7a7435 */ /* 0x001fe200000001ff */
[----:B-1----:R-:W-:Y:S02]  /*10aa0*/  MOV R137, R136 ;  /* 0x0000008800897202 */ /* 0x002fe40000000f00 */
[----:B------:R-:W-:Y:S02]  /*10ab0*/  MOV R127, R130 ;  /* 0x00000082007f7202 */ /* 0x000fe40000000f00 */
[----:B------:R-:W-:Y:S02]  /*10ac0*/  MOV R123, 0x1f ;  /* 0x0000001f007b7802 */ /* 0x000fe40000000f00 */
[----:B------:R-:W-:Y:S02]  /*10ad0*/  MOV R136, 0xffffffff ;  /* 0xffffffff00887802 */ /* 0x000fe40000000f00 */
[----:B------:R-:W-:-:S02]  /*10ae0*/  MOV R120, 0x10b00 ;  /* 0x00010b0000787802 */ /* 0x000fc40000000f00 */
[----:B------:R-:W-:Y:S05]  /*10af0*/  CALL.REL.NOINC `($__internal_93_$__cuda_sm70_shflsync_down) ;  /* 0x0000032000007944 */ /* 0x000fea0003c00000 */
[----:B0-----:R-:W-:Y:S01]  /*10b00*/  HFMA2.MMA R122, -RZ, RZ, 0, 5.9604644775390625e-08 ;  /* 0x00000001ff7a7435 */ /* 0x001fe200000001ff */
[----:B-1----:R-:W-:-:S02]  /*10b10*/  MOV R138, R136 ;  /* 0x00000088008a7202 */ /* 0x002fc40000000f00 */
[----:B------:R-:W-:Y:S02]  /*10b20*/  MOV R127, R129 ;  /* 0x00000081007f7202 */ /* 0x000fe40000000f00 */
[----:B------:R-:W-:Y:S02]  /*10b30*/  MOV R123, 0x1f ;  /* 0x0000001f007b7802 */ /* 0x000fe40000000f00 */
[----:B------:R-:W-:Y:S02]  /*10b40*/  MOV R136, 0xffffffff ;  /* 0xffffffff00887802 */ /* 0x000fe40000000f00 */
[----:B------:R-:W-:Y:S02]  /*10b50*/  MOV R120, 0x10b70 ;  /* 0x00010b7000787802 */ /* 0x000fe40000000f00 */
[----:B------:R-:W-:Y:S05]  /*10b60*/  CALL.REL.NOINC `($__internal_93_$__cuda_sm70_shflsync_down) ;  /* 0x000002b000007944 */ /* 0x000fea0003c00000 */
[----:B0-----:R-:W-:Y:S01]  /*10b70*/  HFMA2.MMA R122, -RZ, RZ, 0, 5.9604644775390625e-08 ;  /* 0x00000001ff7a7435 */ /* 0x001fe200000001ff */
[----:B-1----:R-:W-:Y:S02]  /*10b80*/  MOV R125, R136 ;  /* 0x00000088007d7202 */ /* 0x002fe40000000f00 */
[----:B------:R-:W-:Y:S02]  /*10b90*/  MOV R127, R128 ;  /* 0x00000080007f7202 */ /* 0x000fe40000000f00 */
[----:B------:R-:W-:-:S02]  /*10ba0*/  MOV R123, 0x1f ;  /* 0x0000001f007b7802 */ /* 0x000fc40000000f00 */
[----:B------:R-:W-:Y:S02]  /*10bb0*/  MOV R136, 0xffffffff ;  /* 0xffffffff00887802 */ /* 0x000fe40000000f00 */
[----:B------:R-:W-:Y:S02]  /*10bc0*/  MOV R120, 0x10be0 ;  /* 0x00010be000787802 */ /* 0x000fe40000000f00 */
[----:B------:R-:W-:Y:S05]  /*10bd0*/  CALL.REL.NOINC `($__internal_93_$__cuda_sm70_shflsync_down) ;  /* 0x0000024000007944 */ /* 0x000fea0003c00000 */
        /* <DEDUP_REMOVED lines=12> */
[----:B-1----:R-:W-:Y:S05]  /*10ca0*/  CALL.REL.NOINC `($__internal_94_$__cuda_sm70_shflsync_idx_p) ;  /* 0x000001b000007944 */ /* 0x002fea0003c00000 */
        /* <DEDUP_REMOVED lines=14> */
[----:B0-----:R-:W-:Y:S01]  /*10d90*/  HFMA2.MMA R123, -RZ, RZ, 0, 0 ;  /* 0x00000000ff7b7435 */ /* 0x001fe200000001ff */
[----:B-1----:R-:W-:Y:S02]  /*10da0*/  MOV R134, R121 ;  /* 0x0000007900867202 */ /* 0x002fe40000000f00 */
[----:B------:R-:W-:Y:S02]  /*10db0*/  MOV R124, R119 ;  /* 0x00000077007c7202 */ /* 0x000fe40000000f00 */
[----:B------:R-:W-:-:S02]  /*10dc0*/  MOV R121, 0x1f ;  /* 0x0000001f00797802 */ /* 0x000fc40000000f00 */
[----:B------:R-:W-:Y:S02]  /*10dd0*/  MOV R120, 0xffffffff ;  /* 0xffffffff00787802 */ /* 0x000fe40000000f00 */
[----:B------:R-:W-:Y:S02]  /*10de0*/  MOV R122, 0x10e00 ;  /* 0x00010e00007a7802 */ /* 0x000fe40000000f00 */
[----:B------:R-:W-:Y:S05]  /*10df0*/  CALL.REL.NOINC `($__internal_94_$__cuda_sm70_shflsync_idx_p) ;  /* 0x0000006000007944 */ /* 0x000fea0003c00000 */
[----:B-1----:R-:W-:Y:S01]  /*10e00*/  MOV R135, R121 ;  /* 0x0000007900877202 */ /* 0x002fe20000000f00 */
[----:B0-----:R-:W-:Y:S05]  /*10e10*/  BRA `(.L_x_4051) ;  /* 0xffff86b000007947 */ /* 0x001fea000383ffff */
        .weak           $__internal_93_$__cuda_sm70_shflsync_down
        .type           $__internal_93_$__cuda_sm70_shflsync_down,@function
        .size           $__internal_93_$__cuda_sm70_shflsync_down,($__internal_94_$__cuda_sm70_shflsync_idx_p - $__internal_93_$__cuda_sm70_shflsync_down)
$__internal_93_$__cuda_sm70_shflsync_down:
[----:B------:R-:W-:Y:S01]  /*10e20*/  HFMA2.MMA R121, -RZ, RZ, 0, 0 ;  /* 0x00000000ff797435 */ /* 0x000fe200000001ff */
[----:B------:R-:W-:Y:S04]  /*10e30*/  WARPSYNC R136 ;  /* 0x0000008800007348 */ /* 0x000fe80003800000 */
[----:B------:R0:W1:Y:S01]  /*10e40*/  SHFL.DOWN PT, R136, R127, R122, R123 ;  /* 0x0800007a7f887389 */ /* 0x00006200000e007b */
[----:B------:R-:W-:Y:S05]  /*10e50*/  RET.REL.NODEC R120 `(_Z25selective_scan_bwd_kernelI32Selective_Scan_bwd_kernel_traitsILi128ELi16ELb1ELb1ELb1ELb1ELb1EfN3c107complexIfEEEEv12SSMParamsBwd) ;  /* 0xfffef1a078007950 */ /* 0x000fea0003c3ffff */
        .weak           $__internal_94_$__cuda_sm70_shflsync_idx_p
        .type           $__internal_94_$__cuda_sm70_shflsync_idx_p,@function
        .size           $__internal_94_$__cuda_sm70_shflsync_idx_p,($__internal_95_$__cuda_sm70_shflsync_up - $__internal_94_$__cuda_sm70_shflsync_idx_p)
$__internal_94_$__cuda_sm70_shflsync_idx_p:
[----:B------:R-:W-:Y:S01]  /*10e60*/  HFMA2.MMA R127, -RZ, RZ, 0, 0 ;  /* 0x00000000ff7f7435 */ /* 0x000fe200000001ff */
[----:B------:R-:W-:Y:S01]  /*10e70*/  MOV R126, R122 ;  /* 0x0000007a007e7202 */ /* 0x000fe20000000f00 */
[----:B------:R-:W-:Y:S04]  /*10e80*/  WARPSYNC R120 ;  /* 0x0000007800007348 */ /* 0x000fe80003800000 */
[----:B------:R0:W1:Y:S01]  /*10e90*/  SHFL.IDX PT, R121, R124, R123, R121 ;  /* 0x0000007b7c797389 */ /* 0x00006200000e0079 */
[----:B------:R-:W-:Y:S05]  /*10ea0*/  RET.REL.NODEC R126 `(_Z25selective_scan_bwd_kernelI32Selective_Scan_bwd_kernel_traitsILi128ELi16ELb1ELb1ELb1ELb1ELb1EfN3c107complexIfEEEEv12SSMParamsBwd) ;  /* 0xfffef1507e007950 */ /* 0x000fea0003c3ffff */
        .weak           $__internal_95_$__cuda_sm70_shflsync_up
        .type           $__internal_95_$__cuda_sm70_shflsync_up,@function
        .size           $__internal_95_$__cuda_sm70_shflsync_up,(.L_x_14530 - $__internal_95_$__cuda_sm70_shflsync_up)
$__internal_95_$__cuda_sm70_shflsync_up:
[----:B------:R-:W-:Y:S01]  /*10eb0*/  MOV R121, 0x0 ;  /* 0x0000000000797802 */ /* 0x000fe20000000f00 */
[----:B------:R-:W-:Y:S04]  /*10ec0*/  WARPSYNC R123 ;  /* 0x0000007b00007348 */ /* 0x000fe80003800000 */
[----:B------:R0:W1:Y:S01]  /*10ed0*/  SHFL.UP PT, R123, R127, R126, R124 ;  /* 0x0400007e7f7b7389 */ /* 0x00006200000e007c */
[----:B------:R-:W-:Y:S05]  /*10ee0*/  RET.REL.NODEC R120 `(_Z25selective_scan_bwd_kernelI32Selective_Scan_bwd_kernel_traitsILi128ELi16ELb1ELb1ELb1ELb1ELb1EfN3c107complexIfEEEEv12SSMParamsBwd) ;  /* 0xfffef11078007950 */ /* 0x000fea0003c3ffff */
.L_x_4052:
        /* <DEDUP_REMOVED lines=9> */
.L_x_14530:


//--------------------- .text._Z25selective_scan_bwd_kernelI32Selective_Scan_bwd_kernel_traitsILi64ELi16ELb0ELb0ELb0ELb0ELb0EfN3c107complexIfEEEEv12SSMParamsBwd --------------------------
	.section	.text._Z25selective_scan_bwd_kernelI32Selective_Scan_bwd_kernel_traitsILi64ELi16ELb0ELb0ELb0ELb0ELb0EfN3c107complexIfEEEEv12SSMParamsBwd,"ax",@progbits
	.sectioninfo	@"SHI_REGISTERS=246"
	.align	128
        .global         _Z25selective_scan_bwd_kernelI32Selective_Scan_bwd_kernel_traitsILi64ELi16ELb0ELb0ELb0ELb0ELb0EfN3c107complexIfEEEEv12SSMParamsBwd
        .type           _Z25selective_scan_bwd_kernelI32Selective_Scan_bwd_kernel_traitsILi64ELi16ELb0ELb0ELb0ELb0ELb0EfN3c107complexIfEEEEv12SSMParamsBwd,@function
        .size           _Z25selective_scan_bwd_kernelI32Selective_Scan_bwd_kernel_traitsILi64ELi16ELb0ELb0ELb0ELb0ELb0EfN3c107complexIfEEEEv12SSMParamsBwd,(.L_x_14533 - _Z25selective_scan_bwd_kernelI32Selective_Scan_bwd_kernel_traitsILi64ELi16ELb0ELb0ELb0ELb0ELb0EfN3c107complexIfEEEEv12SSMParamsBwd)
        .other          _Z25selective_scan_bwd_kernelI32Selective_Scan_bwd_kernel_traitsILi64ELi16ELb0ELb0ELb0ELb0ELb0EfN3c107complexIfEEEEv12SSMParamsBwd,@"STO_CUDA_ENTRY STV_DEFAULT"
_Z25selective_scan_bwd_kernelI32Selective_Scan_bwd_kernel_traitsILi64ELi16ELb0ELb0ELb0ELb0ELb0EfN3c107complexIfEEEEv12SSMParamsBwd:
.text._Z25selective_scan_bwd_kernelI32Selective_Scan_bwd_kernel_traitsILi64ELi16ELb0ELb0ELb0ELb0ELb0EfN3c107complexIfEEEEv12SSMParamsBwd:
        /* <DEDUP_REMOVED lines=33> */
[----:B------:R-:W-:Y:S01]  /*0210*/  UISETP.NE.U32.AND UP0, UPT, URZ, UR4, UPT ;  /* 0x000000043f00728c */ /* 0x000fe2000bf05070 */
[----:B------:R-:W-:Y:S01]  /*0220*/  MOV R135, RZ ;  /* 0x000000ff00877202 */ /* 0x000fe20000000f00 */
        /* <DEDUP_REMOVED lines=77> */
[----:B------:R-:W4:Y:S01]  /*0700*/  S2R R133, SR_LANEID ;  /* 0x0000000000857919 */ /* 0x000f220000000000 */
[----:B------:R-:W-:Y:S01]  /*0710*/  UMOV UR6, URZ ;  /* 0x0000003f00067c82 */ /* 0x000fe20008000000 */
[----:B---3--:R-:W-:-:S04]  /*0720*/  SHF.R.S32.HI R3, RZ, 0x1f, R134 ;  /* 0x0000001fff037819 */ /* 0x008fc80000011486 */
[----:B------:R-:W-:-:S04]  /*0730*/  LEA.HI R3, R3, R134, RZ, 0x5 ;  /* 0x0000008603037211 */ /* 0x000fc800078f28ff */
[----:B----4-:R-:W-:Y:S02]  /*0740*/  SHF.R.S32.HI R132, RZ, 0x5, R3 ;  /* 0x00000005ff847819 */ /* 0x010fe40000011403 */
.L_x_4096:
[----:B------:R-:W-:Y:S01]  /*0750*/  ULDC UR20, c[0x0][0x174] ;  /* 0x00005d0000147ab9 */ /* 0x000fe20000000800 */
[----:B------:R-:W-:Y:S01]  /*0760*/  SHF.L.U32 R0, R134, 0x4, RZ ;  /* 0x0000000486007819 */ /* 0x000fe200000006ff */
[----:B------:R-:W-:Y:S01]  /*0770*/  UIADD3 UR20, -UR6, UR20, URZ ;  /* 0x0000001406147290 */ /* 0x000fe2000fffe13f */
[----:B------:R-:W-:Y:S01]  /*0780*/  BAR.SYNC.DEFER_BLOCKING 0x0 ;  /* 0x0000000000007b1d */ /* 0x000fe20000010000 */
[----:B0-----:R-:W-:Y:S01]  /*0790*/  MOV R2, UR26 ;  /* 0x0000001a00027c02 */ /* 0x001fe20008000f00 */
        /* <DEDUP_REMOVED lines=13> */
[C---:B------:R-:W-:Y:S01]  /*0870*/  ISETP.GE.AND P2, PT, R131.reuse, UR7, PT ;  /* 0x0000000783007c0c */ /* 0x040fe2000bf46270 */
[----:B------:R-:W-:Y:S01]  /*0880*/  CS2R R12, SRZ ;  /* 0x00000000000c7805 */ /* 0x000fe2000001ff00 */
[----:B------:R-:W-:Y:S01]  /*0890*/  ISETP.GE.AND P1, PT, R18, UR7, PT ;  /* 0x0000000712007c0c */ /* 0x000fe2000bf26270 */
[----:B------:R-:W-:Y:S01]  /*08a0*/  CS2R R14, SRZ ;  /* 0x00000000000e7805 */ /* 0x000fe2000001ff00 */
[----:B------:R-:W-:-:S02]  /*08b0*/  LOP3.LUT R22, R131, 0x60, RZ, 0xfc, !PT ;  /* 0x0000006083167812 */ /* 0x000fc400078efcff */
[C---:B------:R-:W-:Y:S02]  /*08c0*/  LOP3.LUT R24, R131.reuse, 0x80, RZ, 0xfc, !PT ;  /* 0x0000008083187812 */ /* 0x040fe400078efcff */
[C---:B------:R-:W-:Y:S02]  /*08d0*/  LOP3.LUT R26, R131.reuse, 0xa0, RZ, 0xfc, !PT ;  /* 0x000000a0831a7812 */ /* 0x040fe400078efcff */
[C---:B------:R-:W-:Y:S02]  /*08e0*/  LOP3.LUT R28, R131.reuse, 0xc0, RZ, 0xfc, !PT ;  /* 0x000000c0831c7812 */ /* 0x040fe400078efcff */
[----:B------:R-:W-:Y:S01]  /*08f0*/  ISETP.GE.AND P0, PT, R20, UR7, PT ;  /* 0x0000000714007c0c */ /* 0x000fe2000bf06270 */
[----:B------:R0:W3:Y:S01]  /*0900*/  @!P2 LDG.E R5, [R2.64] ;  /* 0x000000200205a981 */ /* 0x0000e2000c1e1900 */
        /* <DEDUP_REMOVED lines=10> */
[----:B--2---:R0:W2:Y:S01]  /*09b0*/  @!P4 LDG.E R6, [R2.64+0x180] ;  /* 0x000180200206c981 */ /* 0x0040a2000c1e1900 */
[----:B------:R-:W-:-:S02]  /*09c0*/  LOP3.LUT R34, R131, 0x120, RZ, 0xfc, !PT ;  /* 0x0000012083227812 */ /* 0x000fc400078efcff */
[C---:B------:R-:W-:Y:S01]  /*09d0*/  LOP3.LUT R36, R131.reuse, 0x140, RZ, 0xfc, !PT ;  /* 0x0000014083247812 */ /* 0x040fe200078efcff */
[----:B------:R0:W2:Y:S01]  /*09e0*/  @!P6 LDG.E R9, [R2.64+0x200] ;  /* 0x000200200209e981 */ /* 0x0000a2000c1e1900 */
[C---:B------:R-:W-:Y:S02]  /*09f0*/  LOP3.LUT R37, R131.reuse, 0x160, RZ, 0xfc, !PT ;  /* 0x0000016083257812 */ /* 0x040fe400078efcff */
[C---:B------:R-:W-:Y:S01]  /*0a00*/  LOP3.LUT R38, R131.reuse, 0x180, RZ, 0xfc, !PT ;  /* 0x0000018083267812 */ /* 0x040fe200078efcff */
[----:B------:R0:W2:Y:S01]  /*0a10*/  @!P5 LDG.E R8, [R2.64+0x280] ;  /* 0x000280200208d981 */ /* 0x0000a2000c1e1900 */
[C---:B------:R-:W-:Y:S02]  /*0a20*/  LOP3.LUT R39, R131.reuse, 0x1a0, RZ, 0xfc, !PT ;  /* 0x000001a083277812 */ /* 0x040fe400078efcff */
[----:B------:R-:W-:Y:S01]  /*0a30*/  ISETP.GE.AND P0, PT, R34, UR7, PT ;  /* 0x0000000722007c0c */ /* 0x000fe2000bf06270 */
[----:B------:R0:W2:Y:S01]  /*0a40*/  @!P3 LDG.E R11, [R2.64+0x300] ;  /* 0x00030020020bb981 */ /* 0x0000a2000c1e1900 */
[----:B------:R-:W-:-:S02]  /*0a50*/  LOP3.LUT R40, R131, 0x1c0, RZ, 0xfc, !PT ;  /* 0x000001c083287812 */ /* 0x000fc400078efcff */
[----:B------:R-:W-:Y:S01]  /*0a60*/  ISETP.GE.AND P4, PT, R36, UR7, PT ;  /* 0x0000000724007c0c */ /* 0x000fe2000bf86270 */
[----:B------:R0:W2:Y:S01]  /*0a70*/  @!P2 LDG.E R10, [R2.64+0x380] ;  /* 0x00038020020aa981 */ /* 0x0000a2000c1e1900 */
[----:B------:R-:W-:Y:S02]  /*0a80*/  LOP3.LUT R41, R131, 0x1e0, RZ, 0xfc, !PT ;  /* 0x000001e083297812 */ /* 0x000fe400078efcff */
        /* <DEDUP_REMOVED lines=59> */
[----:B------:R-:W-:Y:S02]  /*0e40*/  ISETP.GE.AND P3, PT, R28, UR7, PT ;  /* 0x000000071c007c0c */ /* 0x000fe4000bf66270 */
[----:B------:R-:W-:Y:S01]  /*0e50*/  MOV R0, RZ ;  /* 0x000000ff00007202 */ /* 0x000fe20000000f00 */
[----:B---3--:R-:W-:Y:S04]  /*0e60*/  STS [R130.X4], R5 ;  /* 0x0000000582007388 */ /* 0x008fe80000004800 */
[----:B----4-:R0:W-:Y:S04]  /*0e70*/  STS [R129.X4+0x80], R4 ;  /* 0x0000800481007388 */ /* 0x0101e80000004800 */
[----:B-----5:R-:W-:Y:S04]  /*0e80*/  STS [R128.X4+0x100], R7 ;  /* 0x0001000780007388 */ /* 0x020fe80000004800 */
[----:B--2---:R2:W-:Y:S04]  /*0e90*/  STS [R127.X4+0x180], R6 ;  /* 0x000180067f007388 */ /* 0x0045e80000004800 */
        /* <DEDUP_REMOVED lines=35> */
[----:B-1----:R-:W-:Y:S01]  /*10d0*/  HFMA2.MMA R17, -RZ, RZ, 0, 0 ;  /* 0x00000000ff117435 */ /* 0x002fe200000001ff */
[----:B------:R-:W-:Y:S01]  /*10e0*/  CS2R R14, SRZ ;  /* 0x00000000000e7805 */ /* 0x000fe2000001ff00 */
        /* <DEDUP_REMOVED lines=18> */
[----:B------:R-:W-:Y:S01]  /*1210*/  HFMA2.MMA R19, -RZ, RZ, 0, 0 ;  /* 0x00000000ff137435 */ /* 0x000fe200000001ff */
        /* <DEDUP_REMOVED lines=20> */
[----:B----4-:R-:W-:Y:S04]  /*1360*/  STS [R128.X4+0x100], R7 ;  /* 0x0001000780007388 */ /* 0x010fe80000004800 */
[----:B-----5:R0:W-:Y:S04]  /*1370*/  STS [R127.X4+0x180], R6 ;  /* 0x000180067f007388 */ /* 0x0201e80000004800 */
        /* <DEDUP_REMOVED lines=55> */
[----:B--2---:R-:W-:Y:S01]  /*16f0*/  HFMA2.MMA R19, -RZ, RZ, 0, 0 ;  /* 0x00000000ff137435 */ /* 0x004fe200000001ff */
        /* <DEDUP_REMOVED lines=47> */
[----:B-1----:R-:W-:Y:S01]  /*19f0*/  FFMA.FTZ R136, R108, R3, R136 ;  /* 0x000000036c887223 */ /* 0x002fe20000010088 */
[----:B------:R-:W-:Y:S02]  /*1a00*/  MOV R12, c[0x0][0x16c] ;  /* 0x00005b00000c7a02 */ /* 0x000fe40000000f00 */
[----:B------:R-:W1:Y:S01]  /*1a10*/  LDS R10, [R113.X4+0x30] ;  /* 0x00003000710a7984 */ /* 0x000e620000004800 */
[----:B--2---:R-:W-:-:S03]  /*1a20*/  FFMA.FTZ R136, R107, R0, R136 ;  /* 0x000000006b887223 */ /* 0x004fc60000010088 */
        /* <DEDUP_REMOVED lines=15> */
[----:B---3--:R-:W-:Y:S02]  /*1b20*/  FFMA.FTZ R136, R95, R12, R136 ;  /* 0x0000000c5f887223 */ /* 0x008fe40000010088 */
        /* <DEDUP_REMOVED lines=15> */
[----:B----4-:R-:W-:Y:S02]  /*1c20*/  FMUL.FTZ R34, R17, UR5 ;  /* 0x0000000511227c20 */ /* 0x010fe40008410000 */
        /* <DEDUP_REMOVED lines=49> */
[----:B------:R-:W-:Y:S01]  /*1f40*/  FADD.FTZ R18, R17, R17 ;  /* 0x0000001111127221 */ /* 0x000fe20000010000 */
[----:B------:R-:W-:Y:S01]  /*1f50*/  LOP3.LUT R17, R134, 0x1f, RZ, 0xc0, !PT ;  /* 0x0000001f86117812 */ /* 0x000fe200078ec0ff */
        /* <DEDUP_REMOVED lines=17> */
.L_x_4091:
        /* <DEDUP_REMOVED lines=134> */
[----:B------:R-:W-:-:S06]  /*28d0*/  @UP0 ULEA UR16, UR27, UR7, 0x8 ;  /* 0x000000071b100291 */ /* 0x000fcc000f8e403f */
[----:B------:R-:W-:-:S05]  /*28e0*/  MOV R60, UR16 ;  /* 0x00000010003c7c02 */ /* 0x000fca0008000f00 */
[----:B------:R0:W1:Y:S02]  /*28f0*/  @P0 LDS.64 R110, [R60.X8+0x18f0] ;  /* 0x0018f0003c6e0984 */ /* 0x0000640000008a00 */
.L_x_4056:
[----:B-1-34-:R-:W-:Y:S05]  /*2900*/  BSYNC B0 ;  /* 0x0000000000007941 */ /* 0x01afea0003800000 */
.L_x_4055:
[----:B------:R-:W-:Y:S01]  /*2910*/  UISETP.GE.AND UP0, UPT, UR20, 0x2, UPT ;  /* 0x000000021400788c */ /* 0x000fe2000bf06270 */
[----:B0-----:R-:W-:Y:S01]  /*2920*/  FMUL.FTZ R60, R183, UR41 ;  /* 0x00000029b73c7c20 */ /* 0x001fe20008410000 */
[----:B--2---:R-:W-:Y:S01]  /*2930*/  MOV R61, UR20 ;  /* 0x00000014003d7c02 */ /* 0x004fe20008000f00 */
[----:B------:R-:W-:Y:S01]  /*2940*/  FADD.FTZ R175, R80, UR4 ;  /* 0x0000000450af7e21 */ /* 0x000fe20008010000 */
[----:B------:R-:W-:Y:S01]  /*2950*/  MOV R65, c[0x0][0x16c] ;  /* 0x00005b0000417a02 */ /* 0x000fe20000000f00 */
[----:B------:R-:W-:Y:S01]  /*2960*/  FMUL.RZ R63, R60, 0.15915493667125701904 ;  /* 0x3e22f9833c3f7820 */ /* 0x000fe2000040c000 */
[----:B------:R-:W-:Y:S01]  /*2970*/  PLOP3.LUT P0, PT, PT, PT, UP0, 0x80, 0x0 ;  /* 0x000000000000781c */ /* 0x000fe20003f0f008 */
[----:B------:R-:W-:Y:S01]  /*2980*/  FADD.FTZ R179, R78, UR4 ;  /* 0x000000044eb37e21 */ /* 0x000fe20008010000 */
[----:B------:R-:W-:Y:S01]  /*2990*/  HFMA2.MMA R138, -RZ, RZ, 0, 9.5367431640625e-07 ;  /* 0x00000010ff8a7435 */ /* 0x000fe200000001ff */
[----:B------:R-:W-:Y:S01]  /*29a0*/  FMUL.FTZ R60, R175, UR41 ;  /* 0x00000029af3c7c20 */ /* 0x000fe20008410000 */
[----:B------:R-:W-:Y:S01]  /*29b0*/  ISETP.NE.OR P0, PT, R17, RZ, !P0 ;  /* 0x000000ff1100720c */ /* 0x000fe20004705670 */
[----:B------:R-:W-:Y:S01]  /*29c0*/  FMUL.FTZ R67, R179, UR41 ;  /* 0x00000029b3437c20 */ /* 0x000fe20008410000 */
[----:B------:R-:W-:Y:S01]  /*29d0*/  MUFU.COS R146, R62 ;  /* 0x0000003e00927308 */ /* 0x000fe20000000000 */
[----:B------:R-:W-:-:S02]  /*29e0*/  FMUL.RZ R137, R60, 0.15915493667125701904 ;  /* 0x3e22f9833c897820 */ /* 0x000fc4000040c000 */
[----:B------:R-:W-:Y:S02]  /*29f0*/  FADD.FTZ R181, R79, UR4 ;  /* 0x000000044fb57e21 */ /* 0x000fe40008010000 */
[----:B------:R-:W-:Y:S02]  /*2a00*/  FMUL.RZ R177, R67, 0.15915493667125701904 ;  /* 0x3e22f98343b17820 */ /* 0x000fe4000040c000 */
[-C--:B------:R-:W-:Y:S01]  /*2a10*/  FMUL.FTZ R67, R201, R66.reuse ;  /* 0x00000042c9437220 */ /* 0x080fe20000410000 */
[----:B------:R-:W-:Y:S01]  /*2a20*/  MUFU.SIN R141, R137 ;  /* 0x00000089008d7308 */ /* 0x000fe20000000400 */
[----:B------:R-:W-:Y:S02]  /*2a30*/  FMUL.FTZ R64, R181, UR41 ;  /* 0x00000029b5407c20 */ /* 0x000fe40008410000 */
[----:B------:R-:W-:Y:S01]  /*2a40*/  @!P0 IADD3 R60, R61, -0x2, RZ ;  /* 0xfffffffe3d3c8810 */ /* 0x000fe20007ffe0ff */
[----:B------:R-:W-:Y:S01]  /*2a50*/  FMUL.FTZ R168, R197, R66 ;  /* 0x00000042c5a87220 */ /* 0x000fe20000410000 */
[----:B------:R-:W-:Y:S01]  /*2a60*/  MOV R61, RZ ;  /* 0x000000ff003d7202 */ /* 0x000fe20000000f00 */
[----:B------:R-:W-:-:S02]  /*2a70*/  FMUL.RZ R169, R64, 0.15915493667125701904 ;  /* 0x3e22f98340a97820 */ /* 0x000fc4000040c000 */
[----:B------:R0:W-:Y:S01]  /*2a80*/  MUFU.COS R142, R137 ;  /* 0x00000089008e7308 */ /* 0x0001e20000000000 */
[----:B------:R-:W-:Y:S01]  /*2a90*/  @!P0 IMAD R65, R60, R65, UR7 ;  /* 0x000000073c418e24 */ /* 0x000fe2000f8e0241 */
[----:B------:R-:W-:-:S03]  /*2aa0*/  HFMA2.MMA R60, -RZ, RZ, 1.875, 0 ;  /* 0x3f800000ff3c7435 */ /* 0x000fc600000001ff */
[----:B------:R-:W-:-:S03]  /*2ab0*/  @!P0 IMAD.WIDE R64, R65, R138, UR10 ;  /* 0x0000000a41408e25 */ /* 0x000fc6000f8e028a */
[----:B------:R-:W1:Y:S01]  /*2ac0*/  MUFU.EX2 R166, R67 ;  /* 0x0000004300a67308 */ /* 0x000e620000000800 */
[----:B0-----:R-:W-:-:S07]  /*2ad0*/  FMUL.FTZ R137, R199, R66 ;  /* 0x00000042c7897220 */ /* 0x001fce0000410000 */
[----:B------:R-:W-:Y:S08]  /*2ae0*/  MUFU.SIN R143, R63 ;  /* 0x0000003f008f7308 */ /* 0x000ff00000000400 */
[----:B------:R0:W-:Y:S08]  /*2af0*/  MUFU.COS R144, R63 ;  /* 0x0000003f00907308 */ /* 0x0001f00000000000 */
[----:B------:R-:W2:Y:S01]  /*2b00*/  MUFU.EX2 R137, R137 ;  /* 0x0000008900897308 */ /* 0x000ea20000000800 */
[----:B0-----:R-:W-:-:S06]  /*2b10*/  CS2R R62, SRZ ;  /* 0x00000000003e7805 */ /* 0x001fcc000001ff00 */
[----:B------:R0:W5:Y:S01]  /*2b20*/  @!P0 LDG.E.128 R60, [R64.64] ;  /* 0x00000020403c8981 */ /* 0x000162000c1e1d00 */
[----:B------:R-:W3:Y:S01]  /*2b30*/  MUFU.EX2 R168, R168 ;  /* 0x000000a800a87308 */ /* 0x000ee20000000800 */
[----:B-1----:R-:W-:Y:S02]  /*2b40*/  FMUL.FTZ R165, R166, R165 ;  /* 0x000000a5a6a57220 */ /* 0x002fe40000410000 */
[-C--:B------:R-:W-:Y:S02]  /*2b50*/  FMUL.FTZ R170, R187, R66.reuse ;  /* 0x00000042bbaa7220 */ /* 0x080fe40000410000 */
[----:B------:R-:W-:-:S03]  /*2b60*/  FMUL.FTZ R171, R171, R66 ;  /* 0x00000042abab7220 */ /* 0x000fc60000410000 */
[----:B------:R-:W-:Y:S01]  /*2b70*/  MUFU.SIN R139, R169 ;  /* 0x000000a9008b7308 */ /* 0x000fe20000000400 */
[----:B0-----:R-:W-:Y:S02]  /*2b80*/  FMUL.FTZ R65, R193, R66 ;  /* 0x00000042c1417220 */ /* 0x001fe40000410000 */
[----:B------:R-:W-:-:S05]  /*2b90*/  FMUL.FTZ R167, R166, R167 ;  /* 0x000000a7a6a77220 */ /* 0x000fca0000410000 */
[----:B------:R-:W0:Y:S01]  /*2ba0*/  MUFU.EX2 R65, R65 ;  /* 0x0000004100417308 */ /* 0x000e220000000800 */
[C---:B--2---:R-:W-:Y:S02]  /*2bb0*/  FMUL.FTZ R164, R137.reuse, R164 ;  /* 0x000000a489a47220 */ /* 0x044fe40000410000 */
[----:B------:R-:W-:Y:S02]  /*2bc0*/  FMUL.FTZ R163, R137, R163 ;  /* 0x000000a389a37220 */ /* 0x000fe40000410000 */
[-C--:B------:R-:W-:Y:S02]  /*2bd0*/  FMUL.FTZ R166, R16, R165.reuse ;  /* 0x000000a510a67220 */ /* 0x080fe40000410000 */
[----:B------:R-:W-:Y:S02]  /*2be0*/  FMUL.FTZ R137, RZ, R165 ;  /* 0x000000a5ff897220 */ /* 0x000fe40000410000 */
[-C--:B------:R-:W-:Y:S02]  /*2bf0*/  FMUL.FTZ R64, R195, R66.reuse ;  /* 0x00000042c3407220 */ /* 0x080fe40000410000 */
[----:B------:R-:W-:-:S02]  /*2c00*/  FMUL.FTZ R67, R189, R66 ;  /* 0x00000042bd437220 */ /* 0x000fc40000410000 */
[C---:B---3--:R-:W-:Y:S02]  /*2c10*/  FMUL.FTZ R162, R168.reuse, R162 ;  /* 0x000000a2a8a27220 */ /* 0x048fe40000410000 */
[----:B------:R-:W-:Y:S02]  /*2c20*/  FMUL.FTZ R161, R168, R161 ;  /* 0x000000a1a8a17220 */ /* 0x000fe40000410000 */
[-C--:B------:R-:W-:Y:S02]  /*2c30*/  FFMA.FTZ R168, RZ, R167.reuse, R166 ;  /* 0x000000a7ffa87223 */ /* 0x080fe400000100a6 */
[----:B------:R-:W-:Y:S01]  /*2c40*/  FFMA.FTZ R166, R16, R167, -R137 ;  /* 0x000000a710a67223 */ /* 0x000fe20000010889 */
[----:B------:R-:W1:Y:S01]  /*2c50*/  MUFU.EX2 R64, R64 ;  /* 0x0000004000407308 */ /* 0x000e620000000800 */
[----:B------:R-:W-:Y:S02]  /*2c60*/  FADD.FTZ R168, RZ, R168 ;  /* 0x000000a8ffa87221 */ /* 0x000fe40000010000 */
[----:B------:R-:W-:-:S05]  /*2c70*/  FADD.FTZ R166, R15, R166 ;  /* 0x000000a60fa67221 */ /* 0x000fca0000010000 */
[----:B------:R-:W2:Y:S01]  /*2c80*/  MUFU.EX2 R67, R67 ;  /* 0x0000004300437308 */ /* 0x000ea20000000800 */
[C---:B0-----:R-:W-:Y:S02]  /*2c90*/  FMUL.FTZ R158, R65.reuse, R158 ;  /* 0x0000009e419e7220 */ /* 0x041fe40000410000 */
[----:B------:R-:W-:Y:S02]  /*2ca0*/  FMUL.FTZ R157, R65, R157 ;  /* 0x0000009d419d7220 */ /* 0x000fe40000410000 */
[C---:B------:R-:W-:Y:S02]  /*2cb0*/  FMUL.FTZ R65, R163.reuse, R168 ;  /* 0x000000a8a3417220 */ /* 0x040fe40000410000 */
[-C--:B------:R-:W-:Y:S02]  /*2cc0*/  FMUL.FTZ R137, R163, R166.reuse ;  /* 0x000000a6a3897220 */ /* 0x080fe40000410000 */
[C---:B------:R-:W-:Y:S02]  /*2cd0*/  FFMA.FTZ R65, R164.reuse, R166, -R65 ;  /* 0x000000a6a4417223 */ /* 0x040fe40000010841 */
[----:B------:R-:W-:-:S02]  /*2ce0*/  FFMA.FTZ R137, R164, R168, R137 ;  /* 0x000000a8a4897223 */ /* 0x000fc40000010089 */
[----:B------:R-:W-:Y:S02]  /*2cf0*/  FADD.FTZ R65, R14, R65 ;  /* 0x000000410e417221 */ /* 0x000fe40000010000 */
[----:B------:R-:W-:Y:S02]  /*2d00*/  FADD.FTZ R137, RZ, R137 ;  /* 0x00000089ff897221 */ /* 0x000fe40000010000 */
[C---:B-1----:R-:W-:Y:S02]  /*2d10*/  FMUL.FTZ R160, R64.reuse, R160 ;  /* 0x000000a040a07220 */ /* 0x042fe40000410000 */
[----:B------:R-:W-:Y:S02]  /*2d20*/  FMUL.FTZ R159, R64, R159 ;  /* 0x0000009f409f7220 */ /* 0x000fe40000410000 */
[C---:B--2---:R-:W-:Y:S02]  /*2d30*/  FMUL.FTZ R154, R67.reuse, R154 ;  /* 0x0000009a439a7220 */ /* 0x044fe40000410000 */
[----:B------:R-:W-:-:S02]  /*2d40*/  FMUL.FTZ R153, R67, R153 ;  /* 0x0000009943997220 */ /* 0x000fc40000410000 */
[C---:B------:R-:W-:Y:S02]  /*2d50*/  FMUL.FTZ R64, R161.reuse, R137 ;  /* 0x00000089a1407220 */ /* 0x040fe40000410000 */
[-C--:B------:R-:W-:Y:S02]  /*2d60*/  FMUL.FTZ R67, R161, R65.reuse ;  /* 0x00000041a1437220 */ /* 0x080fe40000410000 */
[C---:B------:R-:W-:Y:S02]  /*2d70*/  FFMA.FTZ R64, R162.reuse, R65, -R64 ;  /* 0x00000041a2407223 */ /* 0x040fe40000010840 */
[----:B------:R-:W-:Y:S01]  /*2d80*/  FFMA.FTZ R67, R162, R137, R67 ;  /* 0x00000089a2437223 */ /* 0x000fe20000010043 */
[----:B------:R0:W-:Y:S01]  /*2d90*/  MUFU.COS R140, R169 ;  /* 0x000000a9008c7308 */ /* 0x0001e20000000000 */
[----:B------:R-:W-:Y:S02]  /*2da0*/  FADD.FTZ R65, R13, R64 ;  /* 0x000000400d417221 */ /* 0x000fe40000010000 */
[----:B------:R-:W-:-:S02]  /*2db0*/  FADD.FTZ R67, RZ, R67 ;  /* 0x00000043ff437221 */ /* 0x000fc40000010000 */
[-C--:B------:R-:W-:Y:S02]  /*2dc0*/  FMUL.FTZ R172, R185, R66.reuse ;  /* 0x00000042b9ac7220 */ /* 0x080fe40000410000 */
[-C--:B------:R-:W-:Y:S02]  /*2dd0*/  FMUL.FTZ R173, R173, R66.reuse ;  /* 0x00000042adad7220 */ /* 0x080fe40000410000 */
[-C--:B0-----:R-:W-:Y:S02]  /*2de0*/  FMUL.FTZ R169, R191, R66.reuse ;  /* 0x00000042bfa97220 */ /* 0x081fe40000410000 */
[-C--:B------:R-:W-:Y:S02]  /*2df0*/  FMUL.FTZ R174, R183, R66.reuse ;  /* 0x00000042b7ae7220 */ /* 0x080fe40000410000 */
[-C--:B------:R-:W-:Y:S02]  /*2e00*/  FMUL.FTZ R175, R175, R66.reuse ;  /* 0x00000042afaf7220 */ /* 0x080fe40000410000 */
[----:B------:R-:W-:-:S02]  /*2e10*/  FMUL.FTZ R176, R181, R66 ;  /* 0x00000042b5b07220 */ /* 0x000fc40000410000 */
[C---:B------:R-:W-:Y:S02]  /*2e20*/  FMUL.FTZ R168, R159.reuse, R65 ;  /* 0x000000419fa87220 */ /* 0x040fe40000410000 */
[-C--:B------:R-:W-:Y:S02]  /*2e30*/  FMUL.FTZ R166, R159, R67.reuse ;  /* 0x000000439fa67220 */ /* 0x080fe40000410000 */
[----:B------:R-:W-:Y:S01]  /*2e40*/  FMUL.FTZ R66, R179, R66 ;  /* 0x00000042b3427220 */ /* 0x000fe20000410000 */
[----:B------:R-:W0:Y:S01]  /*2e50*/  MUFU.EX2 R169, R169 ;  /* 0x000000a900a97308 */ /* 0x000e220000000800 */
[C---:B------:R-:W-:Y:S02]  /*2e60*/  FFMA.FTZ R168, R160.reuse, R67, R168 ;  /* 0x00000043a0a87223 */ /* 0x040fe400000100a8 */
[----:B------:R-:W-:Y:S02]  /*2e70*/  FFMA.FTZ R65, R160, R65, -R166 ;  /* 0x00000041a0417223 */ /* 0x000fe400000108a6 */
[----:B------:R-:W-:-:S03]  /*2e80*/  FADD.FTZ R168, RZ, R168 ;  /* 0x000000a8ffa87221 */ /* 0x000fc60000010000 */
[----:B------:R-:W-:Y:S01]  /*2e90*/  MUFU.COS R138, R177 ;  /* 0x000000b1008a7308 */ /* 0x000fe20000000000 */
[----:B------:R-:W-:-:S07]  /*2ea0*/  FADD.FTZ R65, R12, R65 ;  /* 0x000000410c417221 */ /* 0x000fce0000010000 */
[----:B------:R1:W2:Y:S01]  /*2eb0*/  MUFU.EX2 R137, R66 ;  /* 0x0000004200897308 */ /* 0x0002a20000000800 */
[----:B------:R-:W-:-:S07]  /*2ec0*/  FMUL.FTZ R67, R157, R65 ;  /* 0x000000419d437220 */ /* 0x000fce0000410000 */
[----:B------:R-:W3:Y:S01]  /*2ed0*/  MUFU.SIN R64, R177 ;  /* 0x000000b100407308 */ /* 0x000ee20000000400 */
[-C--:B-1----:R-:W-:Y:S02]  /*2ee0*/  FMUL.FTZ R66, R157, R168.reuse ;  /* 0x000000a89d427220 */ /* 0x082fe40000410000 */
[C---:B------:R-:W-:Y:S02]  /*2ef0*/  FFMA.FTZ R67, R158.reuse, R168, R67 ;  /* 0x000000a89e437223 */ /* 0x040fe40000010043 */
[----:B------:R-:W-:Y:S02]  /*2f00*/  FFMA.FTZ R66, R158, R65, -R66 ;  /* 0x000000419e427223 */ /* 0x000fe40000010842 */
[----:B0-----:R-:W-:Y:S01]  /*2f10*/  FMUL.FTZ R155, R169, R155 ;  /* 0x0000009ba99b7220 */ /* 0x001fe20000410000 */
[----:B------:R-:W0:Y:S01]  /*2f20*/  MUFU.EX2 R171, R171 ;  /* 0x000000ab00ab7308 */ /* 0x000e220000000800 */
[----:B------:R-:W-:Y:S02]  /*2f30*/  FADD.FTZ R65, R11, R66 ;  /* 0x000000420b417221 */ /* 0x000fe40000010000 */
[----:B------:R-:W-:-:S02]  /*2f40*/  FADD.FTZ R67, RZ, R67 ;  /* 0x00000043ff437221 */ /* 0x000fc40000010000 */
[C---:B--2---:R-:W-:Y:S02]  /*2f50*/  FMUL.FTZ R138, R137.reuse, R138 ;  /* 0x0000008a898a7220 */ /* 0x044fe40000410000 */
[-C--:B------:R-:W-:Y:S02]  /*2f60*/  FMUL.FTZ R66, R124, R165.reuse ;  /* 0x000000a57c427220 */ /* 0x080fe40000410000 */
[----:B---3--:R-:W-:Y:S02]  /*2f70*/  FMUL.FTZ R137, R137, R64 ;  /* 0x0000004089897220 */ /* 0x008fe40000410000 */
[----:B------:R-:W-:Y:S02]  /*2f80*/  FMUL.FTZ R64, R125, R165 ;  /* 0x000000a57d407220 */ /* 0x000fe40000410000 */
[----:B------:R-:W-:Y:S02]  /*2f90*/  FMUL.FTZ R156, R169, R156 ;  /* 0x0000009ca99c7220 */ /* 0x000fe40000410000 */
[----:B------:R-:W-:-:S02]  /*2fa0*/  FMUL.FTZ R168, R155, R65 ;  /* 0x000000419ba87220 */ /* 0x000fc40000410000 */
[----:B------:R-:W-:Y:S01]  /*2fb0*/  FMUL.FTZ R166, R155, R67 ;  /* 0x000000439ba67220 */ /* 0x000fe20000410000 */
[----:B------:R-:W1:Y:S01]  /*2fc0*/  MUFU.EX2 R170, R170 ;  /* 0x000000aa00aa7308 */ /* 0x000e620000000800 */
[-C--:B------:R-:W-:Y:S02]  /*2fd0*/  FFMA.FTZ R66, R125, R167.reuse, R66 ;  /* 0x000000a77d427223 */ /* 0x080fe40000010042 */
[----:B------:R-:W-:Y:S02]  /*2fe0*/  FFMA.FTZ R64, R124, R167, -R64 ;  /* 0x000000a77c407223 */ /* 0x000fe40000010840 */
[C---:B------:R-:W-:Y:S02]  /*2ff0*/  FFMA.FTZ R168, R156.reuse, R67, R168 ;  /* 0x000000439ca87223 */ /* 0x040fe400000100a8 */
[----:B------:R-:W-:Y:S02]  /*3000*/  FFMA.FTZ R169, R156, R65, -R166 ;  /* 0x000000419ca97223 */ /* 0x000fe400000108a6 */
[----:B------:R-:W-:-:S02]  /*3010*/  FMUL.FTZ R65, R163, R66 ;  /* 0x00000042a3417220 */ /* 0x000fc40000410000 */
[----:B------:R-:W-:Y:S02]  /*3020*/  FMUL.FTZ R67, R163, R64 ;  /* 0x00000040a3437220 */ /* 0x000fe40000410000 */
[----:B------:R-:W-:Y:S02]  /*3030*/  FADD.FTZ R168, RZ, R168 ;  /* 0x000000a8ffa87221 */ /* 0x000fe40000010000 */
[----:B------:R-:W-:Y:S02]  /*3040*/  FADD.FTZ R169, R10, R169 ;  /* 0x000000a90aa97221 */ /* 0x000fe40000010000 */
[C---:B0-----:R-:W-:Y:S02]  /*3050*/  FMUL.FTZ R150, R171.reuse, R150 ;  /* 0x00000096ab967220 */ /* 0x041fe40000410000 */
[----:B------:R-:W-:Y:S02]  /*3060*/  FMUL.FTZ R149, R171, R149 ;  /* 0x00000095ab957220 */ /* 0x000fe40000410000 */
[----:B------:R-:W-:-:S02]  /*3070*/  FFMA.FTZ R65, R164, R64, -R65 ;  /* 0x00000040a4417223 */ /* 0x000fc40000010841 */
[----:B------:R-:W-:Y:S02]  /*3080*/  FFMA.FTZ R67, R164, R66, R67 ;  /* 0x00000042a4437223 */ /* 0x000fe40000010043 */
        /* <DEDUP_REMOVED lines=28> */
[----:B------:R-:W-:Y:S01]  /*3250*/  FMUL.FTZ R171, R149, R169 ;  /* 0x000000a995ab7220 */ /* 0x000fe20000410000 */
[----:B------:R-:W1:Y:S01]  /*3260*/  MUFU.EX2 R173, R173 ;  /* 0x000000ad00ad7308 */ /* 0x000e620000000800 */
        /* <DEDUP_REMOVED lines=13> */
[----:B------:R-:W-:Y:S01]  /*3340*/  FMUL.FTZ R169, R147, R171 ;  /* 0x000000ab93a97220 */ /* 0x000fe20000410000 */
[----:B------:R-:W0:Y:S01]  /*3350*/  MUFU.EX2 R174, R174 ;  /* 0x000000ae00ae7308 */ /* 0x000e220000000800 */
[C---:B------:R-:W-:Y:S02]  /*3360*/  FFMA.FTZ R66, R154.reuse, R67, R66 ;  /* 0x000000439a427223 */ /* 0x040fe40000010042 */
[----:B------:R-:W-:Y:S02]  /*3370*/  FFMA.FTZ R64, R154, R65, -R64 ;  /* 0x000000419a407223 */ /* 0x000fe40000010840 */
[C---:B------:R-:W-:Y:S02]  /*3380*/  FFMA.FTZ R168, R148.reuse, R171, R168 ;  /* 0x000000ab94a87223 */ /* 0x040fe400000100a8 */
[----:B------:R-:W-:Y:S02]  /*3390*/  FFMA.FTZ R169, R148, R166, -R169 ;  /* 0x000000a694a97223 */ /* 0x000fe400000108a9 */
[----:B------:R-:W-:-:S02]  /*33a0*/  FMUL.FTZ R65, R151, R66 ;  /* 0x0000004297417220 */ /* 0x000fc40000410000 */
[-C--:B------:R-:W-:Y:S02]  /*33b0*/  FMUL.FTZ R67, R151, R64.reuse ;  /* 0x0000004097437220 */ /* 0x080fe40000410000 */
[----:B-1----:R-:W-:Y:S02]  /*33c0*/  FMUL.FTZ R145, R173, R145 ;  /* 0x00000091ad917220 */ /* 0x002fe40000410000 */
[----:B------:R-:W-:Y:S02]  /*33d0*/  FADD.FTZ R168, RZ, R168 ;  /* 0x000000a8ffa87221 */ /* 0x000fe40000010000 */
[----:B------:R-:W-:Y:S02]  /*33e0*/  FADD.FTZ R169, R6, R169 ;  /* 0x000000a906a97221 */ /* 0x000fe40000010000 */
[C---:B------:R-:W-:Y:S02]  /*33f0*/  FFMA.FTZ R65, R152.reuse, R64, -R65 ;  /* 0x0000004098417223 */ /* 0x040fe40000010841 */
[----:B------:R-:W-:-:S02]  /*3400*/  FFMA.FTZ R67, R152, R66, R67 ;  /* 0x0000004298437223 */ /* 0x000fc40000010043 */
[----:B------:R-:W-:Y:S02]  /*3410*/  FMUL.FTZ R146, R173, R146 ;  /* 0x00000092ad927220 */ /* 0x000fe40000410000 */
[C---:B------:R-:W-:Y:S02]  /*3420*/  FMUL.FTZ R166, R145.reuse, R168 ;  /* 0x000000a891a67220 */ /* 0x040fe40000410000 */
[----:B------:R-:W-:Y:S01]  /*3430*/  FMUL.FTZ R171, R145, R169 ;  /* 0x000000a991ab7220 */ /* 0x000fe20000410000 */
[----:B------:R-:W1:Y:S01]  /*3440*/  MUFU.EX2 R175, R175 ;  /* 0x000000af00af7308 */ /* 0x000e620000000800 */
[C---:B------:R-:W-:Y:S02]  /*3450*/  FMUL.FTZ R66, R149.reuse, R65 ;  /* 0x0000004195427220 */ /* 0x040fe40000410000 */
[----:B------:R-:W-:Y:S02]  /*3460*/  FMUL.FTZ R64, R149, R67 ;  /* 0x0000004395407220 */ /* 0x000fe40000410000 */
[----:B------:R-:W-:-:S02]  /*3470*/  FFMA.FTZ R166, R146, R169, -R166 ;  /* 0x000000a992a67223 */ /* 0x000fc400000108a6 */
[----:B------:R-:W-:Y:S02]  /*3480*/  FFMA.FTZ R171, R146, R168, R171 ;  /* 0x000000a892ab7223 */ /* 0x000fe400000100ab */
[C---:B------:R-:W-:Y:S02]  /*3490*/  FFMA.FTZ R66, R150.reuse, R67, R66 ;  /* 0x0000004396427223 */ /* 0x040fe40000010042 */
[----:B------:R-:W-:Y:S02]  /*34a0*/  FFMA.FTZ R64, R150, R65, -R64 ;  /* 0x0000004196407223 */ /* 0x000fe40000010840 */
[----:B0-----:R-:W-:Y:S02]  /*34b0*/  FMUL.FTZ R143, R174, R143 ;  /* 0x0000008fae8f7220 */ /* 0x001fe40000410000 */
        /* <DEDUP_REMOVED lines=14> */
[----:B-1----:R-:W-:-:S02]  /*35a0*/  FMUL.FTZ R141, R175, R141 ;  /* 0x0000008daf8d7220 */ /* 0x002fc40000410000 */
[----:B------:R-:W-:Y:S02]  /*35b0*/  FADD.FTZ R168, RZ, R168 ;  /* 0x000000a8ffa87221 */ /* 0x000fe40000010000 */
[----:B------:R-:W-:Y:S02]  /*35c0*/  FADD.FTZ R169, R4, R169 ;  /* 0x000000a904a97221 */ /* 0x000fe40000010000 */
[C---:B------:R-:W-:Y:S02]  /*35d0*/  FFMA.FTZ R66, R146.reuse, R67, R66 ;  /* 0x0000004392427223 */ /* 0x040fe40000010042 */
[----:B------:R-:W-:Y:S02]  /*35e0*/  FFMA.FTZ R64, R146, R65, -R64 ;  /* 0x0000004192407223 */ /* 0x000fe40000010840 */
[----:B------:R-:W-:Y:S02]  /*35f0*/  FMUL.FTZ R142, R175, R142 ;  /* 0x0000008eaf8e7220 */ /* 0x000fe40000410000 */
[----:B------:R-:W-:-:S02]  /*3600*/  FMUL.FTZ R166, R141, R168 ;  /* 0x000000a88da67220 */ /* 0x000fc40000410000 */
[-C--:B------:R-:W-:Y:S02]  /*3610*/  FMUL.FTZ R171, R141, R169.reuse ;  /* 0x000000a98dab7220 */ /* 0x080fe40000410000 */
[C---:B------:R-:W-:Y:S02]  /*3620*/  FMUL.FTZ R65, R143.reuse, R66 ;  /* 0x000000428f417220 */ /* 0x040fe40000410000 */
[----:B------:R-:W-:Y:S02]  /*3630*/  FMUL.FTZ R67, R143, R64 ;  /* 0x000000408f437220 */ /* 0x000fe40000410000 */
[C---:B------:R-:W-:Y:S02]  /*3640*/  FFMA.FTZ R166, R142.reuse, R169, -R166 ;  /* 0x000000a98ea67223 */ /* 0x040fe400000108a6 */
[----:B------:R-:W-:Y:S02]  /*3650*/  FFMA.FTZ R171, R142, R168, R171 ;  /* 0x000000a88eab7223 */ /* 0x000fe400000100ab */
[----:B------:R-:W-:-:S02]  /*3660*/  FFMA.FTZ R65, R144, R64, -R65 ;  /* 0x0000004090417223 */ /* 0x000fc40000010841 */
[----:B------:R-:W-:Y:S02]  /*3670*/  FFMA.FTZ R67, R144, R66, R67 ;  /* 0x0000004290437223 */ /* 0x000fe40000010043 */
[----:B0-----:R-:W-:Y:S02]  /*3680*/  FMUL.FTZ R139, R176, R139 ;  /* 0x0000008bb08b7220 */ /* 0x001fe40000410000 */
[----:B------:R-:W-:Y:S02]  /*3690*/  FADD.FTZ R166, R3, R166 ;  /* 0x000000a603a67221 */ /* 0x000fe40000010000 */
[----:B------:R-:W-:Y:S02]  /*36a0*/  FADD.FTZ R171, RZ, R171 ;  /* 0x000000abffab7221 */ /* 0x000fe40000010000 */
[C---:B------:R-:W-:Y:S02]  /*36b0*/  FMUL.FTZ R66, R141.reuse, R65 ;  /* 0x000000418d427220 */ /* 0x040fe40000410000 */
[----:B------:R-:W-:-:S02]  /*36c0*/  FMUL.FTZ R64, R141, R67 ;  /* 0x000000438d407220 */ /* 0x000fc40000410000 */
[----:B------:R-:W-:Y:S02]  /*36d0*/  FMUL.FTZ R140, R176, R140 ;  /* 0x0000008cb08c7220 */ /* 0x000fe40000410000 */
[C---:B------:R-:W-:Y:S02]  /*36e0*/  FMUL.FTZ R168, R139.reuse, R166 ;  /* 0x000000a68ba87220 */ /* 0x040fe40000410000 */
[----:B------:R-:W-:Y:S02]  /*36f0*/  FMUL.FTZ R169, R139, R171 ;  /* 0x000000ab8ba97220 */ /* 0x000fe40000410000 */
[C---:B------:R-:W-:Y:S02]  /*3700*/  FFMA.FTZ R66, R142.reuse, R67, R66 ;  /* 0x000000438e427223 */ /* 0x040fe40000010042 */
[----:B------:R-:W-:Y:S02]  /*3710*/  FFMA.FTZ R64, R142, R65, -R64 ;  /* 0x000000418e407223 */ /* 0x000fe40000010840 */
[----:B------:R-:W-:-:S02]  /*3720*/  FFMA.FTZ R168, R140, R171, R168 ;  /* 0x000000ab8ca87223 */ /* 0x000fc400000100a8 */
[----:B------:R-:W-:Y:S02]  /*3730*/  FFMA.FTZ R169, R140, R166, -R169 ;  /* 0x000000a68ca97223 */ /* 0x000fe400000108a9 */
[C---:B------:R-:W-:Y:S02]  /*3740*/  FMUL.FTZ R65, R139.reuse, R66 ;  /* 0x000000428b417220 */ /* 0x040fe40000410000 */
[-C--:B------:R-:W-:Y:S02]  /*3750*/  FMUL.FTZ R67, R139, R64.reuse ;  /* 0x000000408b437220 */ /* 0x080fe40000410000 */
[----:B------:R-:W-:Y:S02]  /*3760*/  FADD.FTZ R168, RZ, R168 ;  /* 0x000000a8ffa87221 */ /* 0x000fe40000010000 */
[----:B------:R-:W-:Y:S02]  /*3770*/  FADD.FTZ R169, R2, R169 ;  /* 0x000000a902a97221 */ /* 0x000fe40000010000 */
[----:B------:R-:W-:-:S02]  /*3780*/  FFMA.FTZ R64, R140, R64, -R65 ;  /* 0x000000408c407223 */ /* 0x000fc40000010841 */
[----:B------:R-:W-:Y:S02]  /*3790*/  FFMA.FTZ R67, R140, R66, R67 ;  /* 0x000000428c437223 */ /* 0x000fe40000010043 */
[C---:B------:R-:W-:Y:S02]  /*37a0*/  FMUL.FTZ R66, R137.reuse, R168 ;  /* 0x000000a889427220 */ /* 0x040fe40000410000 */
[C---:B------:R-:W-:Y:S01]  /*37b0*/  FMUL.FTZ R175, R137.reuse, R169 ;  /* 0x000000a989af7220 */ /* 0x040fe20000410000 */
[----:B------:R-:W-:Y:S01]  /*37c0*/  ISETP.GT.U32.AND P0, PT, R134, 0x1f, PT ;  /* 0x0000001f8600780c */ /* 0x000fe20003f04070 */
[C---:B------:R-:W-:Y:S02]  /*37d0*/  FMUL.FTZ R65, R137.reuse, R64 ;  /* 0x0000004089417220 */ /* 0x040fe40000410000 */
[----:B------:R-:W-:Y:S02]  /*37e0*/  FMUL.FTZ R171, R137, R67 ;  /* 0x0000004389ab7220 */ /* 0x000fe40000410000 */
[----:B------:R-:W-:-:S02]  /*37f0*/  FFMA.FTZ R173, R138, R169, -R66 ;  /* 0x000000a98aad7223 */ /* 0x000fc40000010842 */
[C---:B------:R-:W-:Y:S02]  /*3800*/  FFMA.FTZ R175, R138.reuse, R168, R175 ;  /* 0x000000a88aaf7223 */ /* 0x040fe400000100af */
[C---:B------:R-:W-:Y:S02]  /*3810*/  FFMA.FTZ R65, R138.reuse, R67, R65 ;  /* 0x000000438a417223 */ /* 0x040fe40000010041 */
[----:B------:R-:W-:Y:S02]  /*3820*/  FFMA.FTZ R64, R138, R64, -R171 ;  /* 0x000000408a407223 */ /* 0x000fe400000108ab */
[----:B-----5:R-:W-:Y:S02]  /*3830*/  FMUL.FTZ R169, R69, R71 ;  /* 0x0000004745a97220 */ /* 0x020fe40000410000 */
[----:B------:R-:W-:Y:S02]  /*3840*/  FADD.FTZ R66, R0, R173 ;  /* 0x000000ad00427221 */ /* 0x000fe40000010000 */
[----:B------:R-:W-:-:S02]  /*3850*/  FADD.FTZ R67, RZ, R175 ;  /* 0x000000afff437221 */ /* 0x000fc40000010000 */
[-C--:B------:R-:W-:Y:S01]  /*3860*/  FMUL.FTZ R69, R69, R70.reuse ;  /* 0x0000004645457220 */ /* 0x080fe20000410000 */
[----:B------:R-:W-:Y:S01]  /*3870*/  BSSY B0, `(.L_x_4057) ;  /* 0x00000c3000007945 */ /* 0x000fe20003800000 */
[C---:B------:R-:W-:Y:S01]  /*3880*/  FFMA.FTZ R70, R68.reuse, R70, -R169 ;  /* 0x0000004644467223 */ /* 0x040fe200000108a9 */
[----:B------:R0:W-:Y:S01]  /*3890*/  STS.128 [R134.X16+0x10e0], R64 ;  /* 0x0010e04086007388 */ /* 0x0001e2000000cc00 */
[----:B------:R-:W-:Y:S02]  /*38a0*/  FFMA.FTZ R69, R68, R71, R69 ;  /* 0x0000004744457223 */ /* 0x000fe40000010045 */
        /* <DEDUP_REMOVED lines=34> */
[----:B0-----:R-:W-:-:S05]  /*3ad0*/  SHF.L.U32 R199, R134, 0x5, RZ ;  /* 0x0000000586c77819 */ /* 0x001fca00000006ff */
[----:B------:R-:W-:Y:S04]  /*3ae0*/  LDS.128 R64, [R199+0x10e0] ;  /* 0x0010e000c7407984 */ /* 0x000fe80000000c00 */
[----:B------:R-:W0:Y:S02]  /*3af0*/  LDS.128 R68, [R199+0x10f0] ;  /* 0x0010f000c7447984 */ /* 0x000e240000000c00 */
[-C--:B0-----:R-:W-:Y:S02]  /*3b00*/  FMUL.FTZ R203, R67, R69.reuse ;  /* 0x0000004543cb7220 */ /* 0x081fe40000410000 */
[-C--:B------:R-:W-:Y:S02]  /*3b10*/  FMUL.FTZ R200, R66, R69.reuse ;  /* 0x0000004542c87220 */ /* 0x080fe40000410000 */
[----:B------:R-:W-:-:S02]  /*3b20*/  FMUL.FTZ R201, R65, R69 ;  /* 0x0000004541c97220 */ /* 0x000fc40000410000 */
[----:B------:R-:W-:Y:S02]  /*3b30*/  FMUL.FTZ R69, R64, R69 ;  /* 0x0000004540457220 */ /* 0x000fe40000410000 */
[-C--:B------:R-:W-:Y:S02]  /*3b40*/  FFMA.FTZ R203, R66, R68.reuse, -R203 ;  /* 0x0000004442cb7223 */ /* 0x080fe400000108cb */
[-C--:B------:R-:W-:Y:S02]  /*3b50*/  FFMA.FTZ R200, R67, R68.reuse, R200 ;  /* 0x0000004443c87223 */ /* 0x080fe400000100c8 */
[-C--:B------:R-:W-:Y:S02]  /*3b60*/  FFMA.FTZ R66, R64, R68.reuse, -R201 ;  /* 0x0000004440427223 */ /* 0x080fe400000108c9 */
[----:B------:R-:W-:Y:S02]  /*3b70*/  FFMA.FTZ R68, R65, R68, R69 ;  /* 0x0000004441447223 */ /* 0x000fe40000010045 */
[----:B------:R-:W-:-:S02]  /*3b80*/  FADD.FTZ R70, R70, R203 ;  /* 0x000000cb46467221 */ /* 0x000fc40000010000 */
[----:B------:R-:W-:Y:S01]  /*3b90*/  FADD.FTZ R71, R71, R200 ;  /* 0x000000c847477221 */ /* 0x000fe20000010000 */
[----:B------:R-:W-:Y:S05]  /*3ba0*/  BRA.DIV ~URZ, `(.L_x_4059) ;  /* 0x000060b27f007947 */ /* 0x000fea000b800000 */
[----:B------:R0:W1:Y:S02]  /*3bb0*/  SHFL.UP PT, R67, R66, 0x1, RZ ;  /* 0x0420000042437989 */ /* 0x00006400000e00ff */
.L_x_4104:
[----:B------:R-:W-:Y:S05]  /*3bc0*/  BRA.DIV ~URZ, `(.L_x_4060) ;  /* 0x000061127f007947 */ /* 0x000fea000b800000 */
[----:B------:R-:W2:Y:S01]  /*3bd0*/  SHFL.UP PT, R69, R70, 0x1, RZ ;  /* 0x0420000046457989 */ /* 0x000ea200000e00ff */
[----:B------:R-:W-:Y:S01]  /*3be0*/  ISETP.GE.AND P0, PT, R133, 0x1, PT ;  /* 0x000000018500780c */ /* 0x000fe20003f06270 */
[C---:B-1----:R-:W-:Y:S02]  /*3bf0*/  FMUL.FTZ R202, R68.reuse, R67 ;  /* 0x0000004344ca7220 */ /* 0x042fe40000410000 */
[----:B------:R-:W1:Y:S04]  /*3c00*/  SHFL.UP PT, R201, R71, 0x1, RZ ;  /* 0x0420000047c97989 */ /* 0x000e6800000e00ff */
[----:B------:R-:W3:Y:S01]  /*3c10*/  SHFL.UP PT, R65, R68, 0x1, RZ ;  /* 0x0420000044417989 */ /* 0x000ee200000e00ff */
[----:B--2---:R-:W-:-:S02]  /*3c20*/  FMUL.FTZ R200, R68, R69 ;  /* 0x0000004544c87220 */ /* 0x004fc40000410000 */
[-C--:B-1----:R-:W-:Y:S02]  /*3c30*/  FMUL.FTZ R64, R68, R201.reuse ;  /* 0x000000c944407220 */ /* 0x082fe40000410000 */
[C---:B------:R-:W-:Y:S02]  /*3c40*/  FFMA.FTZ R200, R66.reuse, R201, R200 ;  /* 0x000000c942c87223 */ /* 0x040fe400000100c8 */
[C---:B------:R-:W-:Y:S02]  /*3c50*/  FFMA.FTZ R69, R66.reuse, R69, -R64 ;  /* 0x0000004542457223 */ /* 0x040fe40000010840 */
[-C--:B---3--:R-:W-:Y:S02]  /*3c60*/  FFMA.FTZ R201, R66, R65.reuse, R202 ;  /* 0x0000004142c97223 */ /* 0x088fe400000100ca */
[C---:B------:R-:W-:Y:S02]  /*3c70*/  FMUL.FTZ R65, R68.reuse, R65 ;  /* 0x0000004144417220 */ /* 0x040fe40000410000 */
[----:B------:R-:W-:Y:S01]  /*3c80*/  @P0 FADD.FTZ R71, R71, R200 ;  /* 0x000000c847470221 */ /* 0x000fe20000010000 */
[----:B------:R-:W-:Y:S01]  /*3c90*/  FSEL R201, R68, R201, !P0 ;  /* 0x000000c944c97208 */ /* 0x000fe20004000000 */
[----:B------:R-:W-:-:S02]  /*3ca0*/  @P0 FADD.FTZ R70, R70, R69 ;  /* 0x0000004546460221 */ /* 0x000fc40000010000 */
        /* <DEDUP_REMOVED lines=53> */
.L_x_4105:
[----:B------:R-:W-:Y:S01]  /*4000*/  MOV R204, R66 ;  /* 0x0000004200cc7202 */ /* 0x000fe20000000f00 */
[-C--:B0-2---:R-:W-:Y:S01]  /*4010*/  FMUL.FTZ R66, R203, R200.reuse ;  /* 0x000000c8cb427220 */ /* 0x085fe20000410000 */
[----:B------:R-:W-:Y:S01]  /*4020*/  ISETP.GE.AND P0, PT, R133, 0x10, PT ;  /* 0x000000108500780c */ /* 0x000fe20003f06270 */
[----:B-1----:R-:W-:Y:S01]  /*4030*/  FMUL.FTZ R64, R67, R200 ;  /* 0x000000c843407220 */ /* 0x002fe20000410000 */
[----:B------:R-:W-:Y:S01]  /*4040*/  MOV R202, R71 ;  /* 0x0000004700ca7202 */ /* 0x000fe20000000f00 */
[----:B---3--:R-:W-:-:S02]  /*4050*/  FFMA.FTZ R65, R69, R204, R66 ;  /* 0x000000cc45417223 */ /* 0x008fc40000010042 */
[----:B------:R-:W-:Y:S02]  /*4060*/  FMUL.FTZ R66, R69, R200 ;  /* 0x000000c845427220 */ /* 0x000fe40000410000 */
[C---:B----4-:R-:W-:Y:S02]  /*4070*/  FFMA.FTZ R69, R201.reuse, R204, R64 ;  /* 0x000000ccc9457223 */ /* 0x050fe40000010040 */
[----:B------:R-:W-:Y:S02]  /*4080*/  FMUL.FTZ R64, R201, R200 ;  /* 0x000000c8c9407220 */ /* 0x000fe40000410000 */
[-C--:B------:R-:W-:Y:S01]  /*4090*/  FFMA.FTZ R66, R203, R204.reuse, -R66 ;  /* 0x000000cccb427223 */ /* 0x080fe20000010842 */
        /* <DEDUP_REMOVED lines=10> */
[----:B------:R-:W-:Y:S05]  /*4140*/  CALL.REL.NOINC `($__internal_97_$__cuda_sm70_shflsync_idx_p) ;  /* 0x0000797000007944 */ /* 0x000fea0003c00000 */
.L_x_4061:
[----:B------:R-:W-:Y:S05]  /*4150*/  BRA.CONV ~URZ, `(.L_x_4062) ;  /* 0x000000637f007947 */ /* 0x000fea000b800000 */
[----:B0-----:R-:W-:Y:S01]  /*4160*/  HFMA2.MMA R69, -RZ, RZ, 0, 1.847743988037109375e-06 ;  /* 0x0000001fff457435 */ /* 0x001fe200000001ff */
[----:B------:R-:W-:Y:S02]  /*4170*/  MOV R67, R200 ;  /* 0x000000c800437202 */ /* 0x000fe40000000f00 */
[----:B------:R-:W-:-:S02]  /*4180*/  MOV R68, 0x1f ;  /* 0x0000001f00447802 */ /* 0x000fc40000000f00 */
[----:B-1----:R-:W-:Y:S02]  /*4190*/  MOV R66, 0xffffffff ;  /* 0xffffffff00427802 */ /* 0x002fe40000000f00 */
[----:B------:R-:W-:Y:S02]  /*41a0*/  MOV R64, 0x41c0 ;  /* 0x000041c000407802 */ /* 0x000fe40000000f00 */
[----:B------:R-:W-:Y:S05]  /*41b0*/  CALL.REL.NOINC `($__internal_97_$__cuda_sm70_shflsync_idx_p) ;  /* 0x0000790000007944 */ /* 0x000fea0003c00000 */
.L_x_4062:
[----:B------:R-:W-:Y:S05]  /*41c0*/  BRA.CONV ~URZ, `(.L_x_4063) ;  /* 0x000000637f007947 */ /* 0x000fea000b800000 */
[----:B0-----:R-:W-:Y:S01]  /*41d0*/  HFMA2.MMA R69, -RZ, RZ, 0, 1.847743988037109375e-06 ;  /* 0x0000001fff457435 */ /* 0x001fe200000001ff */
[----:B------:R-:W-:Y:S02]  /*41e0*/  MOV R67, R70 ;  /* 0x0000004600437202 */ /* 0x000fe40000000f00 */
[----:B------:R-:W-:Y:S02]  /*41f0*/  MOV R68, 0x1f ;  /* 0x0000001f00447802 */ /* 0x000fe40000000f00 */
[----:B-1----:R-:W-:Y:S02]  /*4200*/  MOV R66, 0xffffffff ;  /* 0xffffffff00427802 */ /* 0x002fe40000000f00 */
[----:B------:R-:W-:Y:S02]  /*4210*/  MOV R64, 0x4230 ;  /* 0x0000423000407802 */ /* 0x000fe40000000f00 */
[----:B------:R-:W-:Y:S05]  /*4220*/  CALL.REL.NOINC `($__internal_97_$__cuda_sm70_shflsync_idx_p) ;  /* 0x0000789000007944 */ /* 0x000fea0003c00000 */
.L_x_4063:
[----:B------:R-:W-:Y:S05]  /*4230*/  BRA.CONV ~URZ, `(.L_x_4064) ;  /* 0x000000637f007947 */ /* 0x000fea000b800000 */
[----:B0-----:R-:W-:Y:S01]  /*4240*/  HFMA2.MMA R69, -RZ, RZ, 0, 1.847743988037109375e-06 ;  /* 0x0000001fff457435 */ /* 0x001fe200000001ff */
[----:B------:R-:W-:-:S02]  /*4250*/  MOV R67, R202 ;  /* 0x000000ca00437202 */ /* 0x000fc40000000f00 */
[----:B------:R-:W-:Y:S02]  /*4260*/  MOV R68, 0x1f ;  /* 0x0000001f00447802 */ /* 0x000fe40000000f00 */
[----:B-1----:R-:W-:Y:S02]  /*4270*/  MOV R66, 0xffffffff ;  /* 0xffffffff00427802 */ /* 0x002fe40000000f00 */
[----:B------:R-:W-:Y:S02]  /*4280*/  MOV R64, 0x42a0 ;  /* 0x000042a000407802 */ /* 0x000fe40000000f00 */
[----:B------:R-:W-:Y:S05]  /*4290*/  CALL.REL.NOINC `($__internal_97_$__cuda_sm70_shflsync_idx_p) ;  /* 0x0000782000007944 */ /* 0x000fea0003c00000 */
.L_x_4064:
[----:B------:R-:W-:Y:S05]  /*42a0*/  BRA.DIV ~URZ, `(.L_x_4065) ;  /* 0x000065927f007947 */ /* 0x000fea000b800000 */
[----:B------:R-:W2:Y:S04]  /*42b0*/  SHFL.IDX PT, R60, R60, RZ, 0x1f ;  /* 0x00001fff3c3c7589 */ /* 0x000ea800000e0000 */
[----:B------:R-:W3:Y:S04]  /*42c0*/  SHFL.IDX PT, R61, R61, RZ, 0x1f ;  /* 0x00001fff3d3d7589 */ /* 0x000ee800000e0000 */
[----:B------:R-:W4:Y:S04]  /*42d0*/  SHFL.IDX PT, R62, R62, RZ, 0x1f ;  /* 0x00001fff3e3e7589 */ /* 0x000f2800000e0000 */
[----:B------:R-:W0:Y:S04]  /*42e0*/  SHFL.IDX PT, R63, R63, RZ, 0x1f ;  /* 0x00001fff3f3f7589 */ /* 0x000e2800000e0000 */
[----:B------:R1:W0:Y:S04]  /*42f0*/  SHFL.UP PT, R71, R204, 0x1, RZ ;  /* 0x04200000cc477989 */ /* 0x00022800000e00ff */
[----:B------:R-:W0:Y:S04]  /*4300*/  SHFL.UP PT, R200, R200, 0x1, RZ ;  /* 0x04200000c8c87989 */ /* 0x000e2800000e00ff */
[----:B------:R-:W0:Y:S04]  /*4310*/  SHFL.UP PT, R70, R70, 0x1, RZ ;  /* 0x0420000046467989 */ /* 0x000e2800000e00ff */
[----:B------:R1:W0:Y:S02]  /*4320*/  SHFL.UP PT, R201, R202, 0x1, RZ ;  /* 0x04200000cac97989 */ /* 0x00022400000e00ff */
.L_x_4106:
[----:B0123--:R-:W0:Y:S01]  /*4330*/  LDS.128 R64, [R199+0x10e0] ;  /* 0x0010e000c7407984 */ /* 0x00fe220000000c00 */
[----:B----4-:R-:W-:-:S02]  /*4340*/  FMUL.FTZ R202, R62, R200 ;  /* 0x000000c83eca7220 */ /* 0x010fc40000410000 */
[CC--:B------:R-:W-:Y:S02]  /*4350*/  FMUL.FTZ R68, R63.reuse, R200.reuse ;  /* 0x000000c83f447220 */ /* 0x0c0fe40000410000 */
[-C--:B------:R-:W-:Y:S02]  /*4360*/  FFMA.FTZ R202, R63, R71.reuse, R202 ;  /* 0x000000473fca7223 */ /* 0x080fe400000100ca */
[----:B------:R-:W-:Y:S02]  /*4370*/  FFMA.FTZ R69, R62, R71, -R68 ;  /* 0x000000473e457223 */ /* 0x000fe40000010844 */
[-C--:B------:R-:W-:Y:S02]  /*4380*/  FMUL.FTZ R68, R61, R200.reuse ;  /* 0x000000c83d447220 */ /* 0x080fe40000410000 */
[----:B------:R-:W-:Y:S02]  /*4390*/  FMUL.FTZ R200, R60, R200 ;  /* 0x000000c83cc87220 */ /* 0x000fe40000410000 */
[----:B------:R-:W-:-:S02]  /*43a0*/  @P1 FADD.FTZ R63, R202, R201 ;  /* 0x000000c9ca3f1221 */ /* 0x000fc40000010000 */
[----:B------:R-:W-:Y:S02]  /*43b0*/  @P1 FADD.FTZ R62, R69, R70 ;  /* 0x00000046453e1221 */ /* 0x000fe40000010000 */
[-C--:B------:R-:W-:Y:S02]  /*43c0*/  @P1 FFMA.FTZ R60, R60, R71.reuse, -R68 ;  /* 0x000000473c3c1223 */ /* 0x080fe40000010844 */
[----:B------:R-:W-:-:S05]  /*43d0*/  @P1 FFMA.FTZ R61, R61, R71, R200 ;  /* 0x000000473d3d1223 */ /* 0x000fca00000100c8 */
[----:B------:R1:W-:Y:S01]  /*43e0*/  STS.128 [R199+0x10e0], R60 ;  /* 0x0010e03cc7007388 */ /* 0x0003e20000000c00 */
[C---:B0-----:R-:W-:Y:S02]  /*43f0*/  FMUL.FTZ R71, R65.reuse, R63 ;  /* 0x0000003f41477220 */ /* 0x041fe40000410000 */
[C---:B------:R-:W-:Y:S02]  /*4400*/  FMUL.FTZ R70, R65.reuse, R62 ;  /* 0x0000003e41467220 */ /* 0x040fe40000410000 */
[C---:B------:R-:W-:Y:S02]  /*4410*/  FMUL.FTZ R68, R65.reuse, R60 ;  /* 0x0000003c41447220 */ /* 0x040fe40000410000 */
[----:B------:R-:W-:Y:S02]  /*4420*/  FMUL.FTZ R69, R65, R61 ;  /* 0x0000003d41457220 */ /* 0x000fe40000410000 */
[C---:B------:R-:W-:Y:S02]  /*4430*/  FFMA.FTZ R71, R64.reuse, R62, -R71 ;  /* 0x0000003e40477223 */ /* 0x040fe40000010847 */
[----:B------:R-:W-:-:S02]  /*4440*/  FFMA.FTZ R70, R64, R63, R70 ;  /* 0x0000003f40467223 */ /* 0x000fc40000010046 */
[C---:B------:R-:W-:Y:S02]  /*4450*/  FFMA.FTZ R65, R64.reuse, R61, R68 ;  /* 0x0000003d40417223 */ /* 0x040fe40000010044 */
[----:B------:R-:W-:Y:S02]  /*4460*/  FFMA.FTZ R64, R64, R60, -R69 ;  /* 0x0000003c40407223 */ /* 0x000fe40000010845 */
[----:B------:R-:W-:Y:S02]  /*4470*/  FADD.FTZ R66, R66, R71 ;  /* 0x0000004742427221 */ /* 0x000fe40000010000 */
[----:B------:R-:W-:-:S05]  /*4480*/  FADD.FTZ R67, R67, R70 ;  /* 0x0000004643437221 */ /* 0x000fca0000010000 */
[----:B------:R1:W-:Y:S02]  /*4490*/  STS.128 [R199+0x10f0], R64 ;  /* 0x0010f040c7007388 */ /* 0x0003e40000000c00 */
.L_x_4058:
[----:B0-----:R-:W-:Y:S05]  /*44a0*/  BSYNC B0 ;  /* 0x0000000000007941 */ /* 0x001fea0003800000 */
.L_x_4057:
[----:B------:R-:W-:Y:S01]  /*44b0*/  LOP3.LUT P0, RZ, R134, 0x1f, RZ, 0xc0, !PT ;  /* 0x0000001f86ff7812 */ /* 0x000fe2000780c0ff */
[C---:B-1----:R-:W-:Y:S01]  /*44c0*/  FMUL.FTZ R60, R137.reuse, -R110 ;  /* 0x8000006e893c7220 */ /* 0x042fe20000410000 */
[----:B------:R-:W-:Y:S01]  /*44d0*/  MOV R62, UR20 ;  /* 0x00000014003e7c02 */ /* 0x000fe20008000f00 */
[-C--:B------:R-:W-:Y:S01]  /*44e0*/  FMUL.FTZ R61, R137, R111.reuse ;  /* 0x0000006f893d7220 */ /* 0x080fe20000410000 */
[----:B------:R-:W-:Y:S01]  /*44f0*/  WARPSYNC 0xffffffff ;  /* 0xffffffff00007948 */ /* 0x000fe20003800000 */
[----:B------:R-:W-:Y:S01]  /*4500*/  FFMA.FTZ R60, R138, -R111, R60 ;  /* 0x8000006f8a3c7223 */ /* 0x000fe2000001003c */
[----:B------:R-:W-:Y:S01]  /*4510*/  BAR.SYNC.DEFER_BLOCKING 0x0 ;  /* 0x0000000000007b1d */ /* 0x000fe20000010000 */
[----:B------:R-:W-:Y:S01]  /*4520*/  ISETP.GE.OR P0, PT, R62, c[0x0][0x174], P0 ;  /* 0x00005d003e007a0c */ /* 0x000fe20000706670 */
[C---:B------:R-:W-:Y:S01]  /*4530*/  FMUL.FTZ R62, R138.reuse, R198 ;  /* 0x000000c68a3e7220 */ /* 0x040fe20000410000 */
[----:B------:R-:W-:Y:S01]  /*4540*/  MOV R225, UR7 ;  /* 0x0000000700e17c02 */ /* 0x000fe20008000f00 */
[----:B------:R-:W-:-:S02]  /*4550*/  FFMA.FTZ R61, R138, R110, -R61 ;  /* 0x0000006e8a3d7223 */ /* 0x000fc4000001083d */
[----:B------:R-:W-:Y:S01]  /*4560*/  FMUL.FTZ R65, R139, -R60 ;  /* 0x8000003c8b417220 */ /* 0x000fe20000410000 */
[----:B------:R-:W-:Y:S01]  /*4570*/  BSSY B0, `(.L_x_4066) ;  /* 0x00001a1000007945 */ /* 0x000fe20003800000 */
[C---:B------:R-:W-:Y:S02]  /*4580*/  FMUL.FTZ R63, R137.reuse, R198 ;  /* 0x000000c6893f7220 */ /* 0x040fe40000410000 */
[-C--:B------:R-:W-:Y:S02]  /*4590*/  FFMA.FTZ R64, -R137, R182.reuse, -R62 ;  /* 0x000000b689407223 */ /* 0x080fe4000001093e */
[-C--:B------:R-:W-:Y:S02]  /*45a0*/  FMUL.FTZ R67, R139, -R61.reuse ;  /* 0x8000003d8b437220 */ /* 0x080fe40000410000 */
[----:B------:R-:W-:Y:S02]  /*45b0*/  FFMA.FTZ R65, R140, R61, -R65 ;  /* 0x0000003d8c417223 */ /* 0x000fe40000010841 */
[----:B------:R-:W-:-:S02]  /*45c0*/  FFMA.FTZ R62, R138, R182, -R63 ;  /* 0x000000b68a3e7223 */ /* 0x000fc4000001083f */
[----:B------:R-:W-:Y:S02]  /*45d0*/  FADD.FTZ R64, -R197, R64 ;  /* 0x00000040c5407221 */ /* 0x000fe40000010100 */
[----:B------:R-:W-:Y:S02]  /*45e0*/  FFMA.FTZ R67, R140, R60, R67 ;  /* 0x0000003c8c437223 */ /* 0x000fe40000010043 */
[----:B------:R-:W-:Y:S02]  /*45f0*/  FMUL.FTZ R63, R141, -R65 ;  /* 0x800000418d3f7220 */ /* 0x000fe40000410000 */
[----:B------:R-:W-:Y:S02]  /*4600*/  FADD.FTZ R62, R181, R62 ;  /* 0x0000003eb53e7221 */ /* 0x000fe40000010000 */
[----:B------:R-:W-:Y:S02]  /*4610*/  FMUL.FTZ R61, R139, -R64 ;  /* 0x800000408b3d7220 */ /* 0x000fe40000410000 */
[----:B------:R-:W-:-:S02]  /*4620*/  FMUL.FTZ R60, R141, -R67 ;  /* 0x800000438d3c7220 */ /* 0x000fc40000410000 */
[----:B------:R-:W-:Y:S02]  /*4630*/  FFMA.FTZ R67, R142, R67, R63 ;  /* 0x000000438e437223 */ /* 0x000fe4000001003f */
[-C--:B------:R-:W-:Y:S02]  /*4640*/  FFMA.FTZ R61, R140, R62.reuse, -R61 ;  /* 0x0000003e8c3d7223 */ /* 0x080fe4000001083d */
[----:B------:R-:W-:Y:S02]  /*4650*/  FMUL.FTZ R63, R139, -R62 ;  /* 0x8000003e8b3f7220 */ /* 0x000fe40000410000 */
[----:B------:R-:W-:Y:S02]  /*4660*/  FFMA.FTZ R60, R142, R65, -R60 ;  /* 0x000000418e3c7223 */ /* 0x000fe4000001083c */
[----:B------:R-:W-:Y:S02]  /*4670*/  FMUL.FTZ R65, R143, -R67 ;  /* 0x800000438f417220 */ /* 0x000fe40000410000 */
[----:B------:R-:W-:-:S02]  /*4680*/  FADD.FTZ R62, R180, R61 ;  /* 0x0000003db43e7221 */ /* 0x000fc40000010000 */
[----:B------:R-:W-:Y:S02]  /*4690*/  FFMA.FTZ R63, R140, R64, R63 ;  /* 0x000000408c3f7223 */ /* 0x000fe4000001003f */
[-C--:B------:R-:W-:Y:S02]  /*46a0*/  FMUL.FTZ R61, R143, -R60.reuse ;  /* 0x8000003c8f3d7220 */ /* 0x080fe40000410000 */
[----:B------:R-:W-:Y:S02]  /*46b0*/  FFMA.FTZ R65, R144, R60, -R65 ;  /* 0x0000003c90417223 */ /* 0x000fe40000010841 */
[----:B------:R-:W-:Y:S02]  /*46c0*/  FMUL.FTZ R60, R141, -R62 ;  /* 0x8000003e8d3c7220 */ /* 0x000fe40000410000 */
[----:B------:R-:W-:Y:S02]  /*46d0*/  FADD.FTZ R63, -R196, R63 ;  /* 0x0000003fc43f7221 */ /* 0x000fe40000010100 */
[----:B------:R-:W-:-:S02]  /*46e0*/  FFMA.FTZ R67, R144, R67, R61 ;  /* 0x0000004390437223 */ /* 0x000fc4000001003d */
[----:B------:R-:W-:Y:S02]  /*46f0*/  FFMA.FTZ R64, R142, R63, R60 ;  /* 0x0000003f8e407223 */ /* 0x000fe4000001003c */
[----:B------:R-:W0:Y:S01]  /*4700*/  LDS.64 R60, [R134.X16+0x10e8] ;  /* 0x0010e800863c7984 */ /* 0x000e22000000ca00 */
[C---:B------:R-:W-:Y:S02]  /*4710*/  FMUL.FTZ R68, R145.reuse, -R65 ;  /* 0x8000004191447220 */ /* 0x040fe40000410000 */
[----:B------:R-:W-:Y:S02]  /*4720*/  FMUL.FTZ R66, R145, -R67 ;  /* 0x8000004391427220 */ /* 0x000fe40000410000 */
[----:B------:R-:W-:Y:S02]  /*4730*/  FMUL.FTZ R63, R141, -R63 ;  /* 0x8000003f8d3f7220 */ /* 0x000fe40000410000 */
[C---:B------:R-:W-:Y:S02]  /*4740*/  FFMA.FTZ R68, R146.reuse, R67, R68 ;  /* 0x0000004392447223 */ /* 0x040fe40000010044 */
[----:B------:R-:W-:-:S02]  /*4750*/  FFMA.FTZ R66, R146, R65, -R66 ;  /* 0x0000004192427223 */ /* 0x000fc40000010842 */
[----:B------:R-:W-:Y:S02]  /*4760*/  FFMA.FTZ R62, R142, R62, -R63 ;  /* 0x0000003e8e3e7223 */ /* 0x000fe4000001083f */
[----:B------:R-:W-:Y:S02]  /*4770*/  FADD.FTZ R64, -R195, R64 ;  /* 0x00000040c3407221 */ /* 0x000fe40000010100 */
[C---:B------:R-:W-:Y:S02]  /*4780*/  FMUL.FTZ R65, R147.reuse, -R68 ;  /* 0x8000004493417220 */ /* 0x040fe40000410000 */
[----:B------:R-:W-:Y:S02]  /*4790*/  FMUL.FTZ R67, R147, -R66 ;  /* 0x8000004293437220 */ /* 0x000fe40000410000 */
[----:B------:R-:W-:Y:S02]  /*47a0*/  FADD.FTZ R62, R179, R62 ;  /* 0x0000003eb33e7221 */ /* 0x000fe40000010000 */
[----:B------:R-:W-:-:S02]  /*47b0*/  FMUL.FTZ R63, R143, -R64 ;  /* 0x800000408f3f7220 */ /* 0x000fc40000410000 */
[C---:B------:R-:W-:Y:S02]  /*47c0*/  FFMA.FTZ R66, R148.reuse, R66, -R65 ;  /* 0x0000004294427223 */ /* 0x040fe40000010841 */
[----:B------:R-:W-:Y:S02]  /*47d0*/  FFMA.FTZ R67, R148, R68, R67 ;  /* 0x0000004494437223 */ /* 0x000fe40000010043 */
[-C--:B------:R-:W-:Y:S02]  /*47e0*/  FMUL.FTZ R65, R143, -R62.reuse ;  /* 0x8000003e8f417220 */ /* 0x080fe40000410000 */
[C---:B------:R-:W-:Y:S02]  /*47f0*/  FFMA.FTZ R63, R144.reuse, R62, -R63 ;  /* 0x0000003e903f7223 */ /* 0x040fe4000001083f */
[----:B------:R-:W-:Y:S02]  /*4800*/  FMUL.FTZ R69, R149, -R67 ;  /* 0x8000004395457220 */ /* 0x000fe40000410000 */
[----:B------:R-:W-:-:S02]  /*4810*/  FFMA.FTZ R65, R144, R64, R65 ;  /* 0x0000004090417223 */ /* 0x000fc40000010041 */
[----:B------:R-:W-:Y:S02]  /*4820*/  FADD.FTZ R63, R178, R63 ;  /* 0x0000003fb23f7221 */ /* 0x000fe40000010000 */
[-C--:B------:R-:W-:Y:S02]  /*4830*/  FMUL.FTZ R62, R149, -R66.reuse ;  /* 0x80000042953e7220 */ /* 0x080fe40000410000 */
[----:B------:R-:W-:Y:S02]  /*4840*/  FFMA.FTZ R69, R150, R66, -R69 ;  /* 0x0000004296457223 */ /* 0x000fe40000010845 */
[----:B------:R-:W-:Y:S02]  /*4850*/  FADD.FTZ R65, -R194, R65 ;  /* 0x00000041c2417221 */ /* 0x000fe40000010100 */
[----:B------:R-:W-:Y:S02]  /*4860*/  FMUL.FTZ R64, R145, -R63 ;  /* 0x8000003f91407220 */ /* 0x000fe40000410000 */
[----:B------:R-:W-:-:S02]  /*4870*/  FFMA.FTZ R67, R150, R67, R62 ;  /* 0x0000004396437223 */ /* 0x000fc4000001003e */
[----:B------:R-:W-:Y:S02]  /*4880*/  FMUL.FTZ R68, R151, -R69 ;  /* 0x8000004597447220 */ /* 0x000fe40000410000 */
[-C--:B------:R-:W-:Y:S02]  /*4890*/  FMUL.FTZ R62, R145, -R65.reuse ;  /* 0x80000041913e7220 */ /* 0x080fe40000410000 */
[----:B------:R-:W-:Y:S02]  /*48a0*/  FFMA.FTZ R64, R146, R65, R64 ;  /* 0x0000004192407223 */ /* 0x000fe40000010040 */
[-C--:B------:R-:W-:Y:S02]  /*48b0*/  FMUL.FTZ R66, R151, -R67.reuse ;  /* 0x8000004397427220 */ /* 0x080fe40000410000 */
[----:B------:R-:W-:Y:S02]  /*48c0*/  FFMA.FTZ R68, R152, R67, R68 ;  /* 0x0000004398447223 */ /* 0x000fe40000010044 */
[----:B------:R-:W-:-:S02]  /*48d0*/  FFMA.FTZ R62, R146, R63, -R62 ;  /* 0x0000003f923e7223 */ /* 0x000fc4000001083e */
[----:B------:R-:W-:Y:S02]  /*48e0*/  FADD.FTZ R64, -R193, R64 ;  /* 0x00000040c1407221 */ /* 0x000fe40000010100 */
[----:B------:R-:W-:Y:S02]  /*48f0*/  FFMA.FTZ R66, R152, R69, -R66 ;  /* 0x0000004598427223 */ /* 0x000fe40000010842 */
[----:B------:R-:W-:Y:S02]  /*4900*/  FMUL.FTZ R65, R153, -R68 ;  /* 0x8000004499417220 */ /* 0x000fe40000410000 */
[----:B------:R-:W-:Y:S02]  /*4910*/  FADD.FTZ R62, R177, R62 ;  /* 0x0000003eb13e7221 */ /* 0x000fe40000010000 */
[----:B------:R-:W-:Y:S02]  /*4920*/  FMUL.FTZ R63, R147, -R64 ;  /* 0x80000040933f7220 */ /* 0x000fe40000410000 */
[----:B------:R-:W-:-:S02]  /*4930*/  FMUL.FTZ R67, R153, -R66 ;  /* 0x8000004299437220 */ /* 0x000fc40000410000 */
[----:B------:R-:W-:Y:S02]  /*4940*/  FFMA.FTZ R66, R154, R66, -R65 ;  /* 0x000000429a427223 */ /* 0x000fe40000010841 */
[-C--:B------:R-:W-:Y:S02]  /*4950*/  FMUL.FTZ R65, R147, -R62.reuse ;  /* 0x8000003e93417220 */ /* 0x080fe40000410000 */
[C---:B------:R-:W-:Y:S02]  /*4960*/  FFMA.FTZ R63, R148.reuse, R62, -R63 ;  /* 0x0000003e943f7223 */ /* 0x040fe4000001083f */
[C---:B0-----:R-:W-:Y:S02]  /*4970*/  FMUL.FTZ R62, R125.reuse, R60 ;  /* 0x0000003c7d3e7220 */ /* 0x041fe40000410000 */
[----:B------:R-:W-:Y:S02]  /*4980*/  FFMA.FTZ R65, R148, R64, R65 ;  /* 0x0000004094417223 */ /* 0x000fe40000010041 */
        /* <DEDUP_REMOVED lines=9> */
[----:B------:R-:W-:Y:S02]  /*4a20*/  FFMA.FTZ R62, R150, R63, -R61 ;  /* 0x0000003f963e7223 */ /* 0x000fe4000001083d */
[-C--:B------:R-:W-:Y:S02]  /*4a30*/  FMUL.FTZ R61, R165, R224.reuse ;  /* 0x000000e0a53d7220 */ /* 0x080fe40000410000 */
[----:B------:R-:W-:Y:S02]  /*4a40*/  FFMA.FTZ R60, R167, R224, -R60 ;  /* 0x000000e0a73c7223 */ /* 0x000fe4000001083c */
[----:B------:R-:W-:-:S02]  /*4a50*/  FFMA.FTZ R67, R154, R68, R67 ;  /* 0x000000449a437223 */ /* 0x000fc40000010043 */
[----:B------:R-:W-:Y:S02]  /*4a60*/  FFMA.FTZ R61, R167, R124, R61 ;  /* 0x0000007ca73d7223 */ /* 0x000fe4000001003d */
[----:B------:R-:W-:Y:S02]  /*4a70*/  FMUL.FTZ R68, R155, -R66 ;  /* 0x800000429b447220 */ /* 0x000fe40000410000 */
[----:B------:R-:W-:Y:S02]  /*4a80*/  FADD.FTZ R223, R15, R60 ;  /* 0x0000003c0fdf7221 */ /* 0x000fe40000010000 */
[----:B------:R-:W-:Y:S02]  /*4a90*/  FMUL.FTZ R64, R149, -R63 ;  /* 0x8000003f95407220 */ /* 0x000fe40000410000 */
[----:B------:R-:W-:Y:S02]  /*4aa0*/  FMUL.FTZ R69, R155, -R67 ;  /* 0x800000439b457220 */ /* 0x000fe40000410000 */
[----:B------:R-:W-:-:S02]  /*4ab0*/  FADD.FTZ R125, RZ, R61 ;  /* 0x0000003dff7d7221 */ /* 0x000fc40000010000 */
[----:B------:R-:W-:Y:S02]  /*4ac0*/  FFMA.FTZ R68, R156, R67, R68 ;  /* 0x000000439c447223 */ /* 0x000fe40000010044 */
[C---:B------:R-:W-:Y:S02]  /*4ad0*/  FMUL.FTZ R61, R163.reuse, R223 ;  /* 0x000000dfa33d7220 */ /* 0x040fe40000410000 */
[----:B------:R-:W-:Y:S02]  /*4ae0*/  FFMA.FTZ R64, R150, R65, R64 ;  /* 0x0000004196407223 */ /* 0x000fe40000010040 */
[----:B------:R-:W-:Y:S02]  /*4af0*/  FFMA.FTZ R69, R156, R66, -R69 ;  /* 0x000000429c457223 */ /* 0x000fe40000010845 */
[----:B------:R-:W-:Y:S02]  /*4b00*/  FMUL.FTZ R60, R163, R125 ;  /* 0x0000007da33c7220 */ /* 0x000fe40000410000 */
[----:B------:R-:W-:-:S02]  /*4b10*/  FMUL.FTZ R63, R157, -R68 ;  /* 0x800000449d3f7220 */ /* 0x000fc40000410000 */
[C---:B------:R-:W-:Y:S02]  /*4b20*/  FFMA.FTZ R200, R164.reuse, R125, R61 ;  /* 0x0000007da4c87223 */ /* 0x040fe4000001003d */
[----:B------:R-:W-:Y:S02]  /*4b30*/  FADD.FTZ R64, -R191, R64 ;  /* 0x00000040bf407221 */ /* 0x000fe40000010100 */
[----:B------:R-:W-:Y:S02]  /*4b40*/  FMUL.FTZ R65, R157, -R69 ;  /* 0x800000459d417220 */ /* 0x000fe40000410000 */
[----:B------:R-:W-:Y:S02]  /*4b50*/  FFMA.FTZ R61, R164, R223, -R60 ;  /* 0x000000dfa43d7223 */ /* 0x000fe4000001083c */
[----:B------:R-:W-:Y:S02]  /*4b60*/  FFMA.FTZ R69, R158, R69, -R63 ;  /* 0x000000459e457223 */ /* 0x000fe4000001083f */
[----:B------:R-:W-:-:S02]  /*4b70*/  FADD.FTZ R200, RZ, R200 ;  /* 0x000000c8ffc87221 */ /* 0x000fc40000010000 */
[----:B------:R-:W-:Y:S02]  /*4b80*/  FADD.FTZ R62, R175, R62 ;  /* 0x0000003eaf3e7221 */ /* 0x000fe40000010000 */
[----:B------:R-:W-:Y:S02]  /*4b90*/  FMUL.FTZ R63, R151, -R64 ;  /* 0x80000040973f7220 */ /* 0x000fe40000410000 */
[----:B------:R-:W-:Y:S02]  /*4ba0*/  FFMA.FTZ R68, R158, R68, R65 ;  /* 0x000000449e447223 */ /* 0x000fe40000010041 */
[----:B------:R-:W-:Y:S02]  /*4bb0*/  FADD.FTZ R222, R14, R61 ;  /* 0x0000003d0ede7221 */ /* 0x000fe40000010000 */
[----:B------:R-:W-:Y:S02]  /*4bc0*/  FMUL.FTZ R61, R161, R200 ;  /* 0x000000c8a13d7220 */ /* 0x000fe40000410000 */
[----:B------:R-:W-:-:S02]  /*4bd0*/  FMUL.FTZ R67, R151, -R62 ;  /* 0x8000003e97437220 */ /* 0x000fc40000410000 */
[----:B------:R-:W-:Y:S02]  /*4be0*/  FFMA.FTZ R65, R152, R62, -R63 ;  /* 0x0000003e98417223 */ /* 0x000fe4000001083f */
[----:B------:R-:W-:Y:S02]  /*4bf0*/  FMUL.FTZ R62, R159, -R68 ;  /* 0x800000449f3e7220 */ /* 0x000fe40000410000 */
[-C--:B------:R-:W-:Y:S02]  /*4c00*/  FMUL.FTZ R63, R161, R222.reuse ;  /* 0x000000dea13f7220 */ /* 0x080fe40000410000 */
[----:B------:R-:W-:Y:S02]  /*4c10*/  FFMA.FTZ R60, R162, R222, -R61 ;  /* 0x000000dea23c7223 */ /* 0x000fe4000001083d */
[-C--:B------:R-:W-:Y:S02]  /*4c20*/  FMUL.FTZ R71, R159, -R69.reuse ;  /* 0x800000459f477220 */ /* 0x080fe40000410000 */
[----:B------:R-:W-:-:S02]  /*4c30*/  FFMA.FTZ R62, R160, R69, -R62 ;  /* 0x00000045a03e7223 */ /* 0x000fc4000001083e */
[----:B------:R-:W-:Y:S02]  /*4c40*/  FFMA.FTZ R63, R162, R200, R63 ;  /* 0x000000c8a23f7223 */ /* 0x000fe4000001003f */
[----:B------:R-:W-:Y:S02]  /*4c50*/  FADD.FTZ R221, R13, R60 ;  /* 0x0000003c0ddd7221 */ /* 0x000fe40000010000 */
[----:B------:R-:W-:Y:S02]  /*4c60*/  FFMA.FTZ R71, R160, R68, R71 ;  /* 0x00000044a0477223 */ /* 0x000fe40000010047 */
[----:B------:R-:W-:Y:S02]  /*4c70*/  FMUL.FTZ R60, R161, -R62 ;  /* 0x8000003ea13c7220 */ /* 0x000fe40000410000 */
[----:B------:R-:W-:Y:S02]  /*4c80*/  FADD.FTZ R199, RZ, R63 ;  /* 0x0000003fffc77221 */ /* 0x000fe40000010000 */
[----:B------:R-:W-:-:S02]  /*4c90*/  FMUL.FTZ R61, R159, R221 ;  /* 0x000000dd9f3d7220 */ /* 0x000fc40000410000 */
[----:B------:R-:W-:Y:S02]  /*4ca0*/  FFMA.FTZ R66, R162, R71, R60 ;  /* 0x00000047a2427223 */ /* 0x000fe4000001003c */
[----:B------:R-:W-:Y:S02]  /*4cb0*/  FFMA.FTZ R67, R152, R64, R67 ;  /* 0x0000004098437223 */ /* 0x000fe40000010043 */
[-C--:B------:R-:W-:Y:S02]  /*4cc0*/  FMUL.FTZ R60, R159, R199.reuse ;  /* 0x000000c79f3c7220 */ /* 0x080fe40000410000 */
[----:B------:R-:W-:Y:S02]  /*4cd0*/  FFMA.FTZ R202, R160, R199, R61 ;  /* 0x000000c7a0ca7223 */ /* 0x000fe4000001003d */
[----:B------:R-:W-:Y:S02]  /*4ce0*/  FADD.FTZ R65, R174, R65 ;  /* 0x00000041ae417221 */ /* 0x000fe40000010000 */
[----:B------:R-:W-:-:S02]  /*4cf0*/  FADD.FTZ R67, -R190, R67 ;  /* 0x00000043be437221 */ /* 0x000fc40000010100 */
[----:B------:R-:W-:Y:S02]  /*4d00*/  FFMA.FTZ R61, R160, R221, -R60 ;  /* 0x000000dda03d7223 */ /* 0x000fe4000001083c */
[----:B------:R-:W-:Y:S02]  /*4d10*/  FADD.FTZ R202, RZ, R202 ;  /* 0x000000caffca7221 */ /* 0x000fe40000010000 */
[----:B------:R-:W-:Y:S02]  /*4d20*/  FMUL.FTZ R69, R161, -R71 ;  /* 0x80000047a1457220 */ /* 0x000fe40000410000 */
[C---:B------:R-:W-:Y:S02]  /*4d30*/  FMUL.FTZ R63, R153.reuse, -R65 ;  /* 0x80000041993f7220 */ /* 0x040fe40000410000 */
[----:B------:R-:W-:Y:S02]  /*4d40*/  FMUL.FTZ R60, R153, -R67 ;  /* 0x80000043993c7220 */ /* 0x000fe40000410000 */
[----:B------:R-:W-:-:S02]  /*4d50*/  FADD.FTZ R220, R12, R61 ;  /* 0x0000003d0cdc7221 */ /* 0x000fc40000010000 */
[C---:B------:R-:W-:Y:S02]  /*4d60*/  FMUL.FTZ R61, R157.reuse, R202 ;  /* 0x000000ca9d3d7220 */ /* 0x040fe40000410000 */
[----:B------:R-:W-:Y:S02]  /*4d70*/  FFMA.FTZ R69, R162, R62, -R69 ;  /* 0x0000003ea2457223 */ /* 0x000fe40000010845 */
[C---:B------:R-:W-:Y:S02]  /*4d80*/  FFMA.FTZ R68, R154.reuse, R67, R63 ;  /* 0x000000439a447223 */ /* 0x040fe4000001003f */
[----:B------:R-:W-:Y:S02]  /*4d90*/  FFMA.FTZ R62, R154, R65, -R60 ;  /* 0x000000419a3e7223 */ /* 0x000fe4000001083c */
[-C--:B------:R-:W-:Y:S02]  /*4da0*/  FMUL.FTZ R63, R157, R220.reuse ;  /* 0x000000dc9d3f7220 */ /* 0x080fe40000410000 */
[----:B------:R-:W-:-:S02]  /*4db0*/  FFMA.FTZ R60, R158, R220, -R61 ;  /* 0x000000dc9e3c7223 */ /* 0x000fc4000001083d */
[----:B------:R-:W-:Y:S02]  /*4dc0*/  FMUL.FTZ R61, R163, -R69 ;  /* 0x80000045a33d7220 */ /* 0x000fe40000410000 */
[----:B------:R-:W-:Y:S02]  /*4dd0*/  FFMA.FTZ R63, R158, R202, R63 ;  /* 0x000000ca9e3f7223 */ /* 0x000fe4000001003f */
[----:B------:R-:W-:Y:S02]  /*4de0*/  FADD.FTZ R219, R11, R60 ;  /* 0x0000003c0bdb7221 */ /* 0x000fe40000010000 */
[-C--:B------:R-:W-:Y:S02]  /*4df0*/  FMUL.FTZ R64, R163, -R66.reuse ;  /* 0x80000042a3407220 */ /* 0x080fe40000410000 */
[----:B------:R-:W-:Y:S02]  /*4e00*/  FFMA.FTZ R66, R164, R66, R61 ;  /* 0x00000042a4427223 */ /* 0x000fe4000001003d */
[----:B------:R-:W-:-:S02]  /*4e10*/  FADD.FTZ R201, RZ, R63 ;  /* 0x0000003fffc97221 */ /* 0x000fc40000010000 */
[----:B------:R-:W-:Y:S02]  /*4e20*/  FMUL.FTZ R61, R155, R219 ;  /* 0x000000db9b3d7220 */ /* 0x000fe40000410000 */
[----:B------:R-:W-:Y:S02]  /*4e30*/  FADD.FTZ R68, -R189, R68 ;  /* 0x00000044bd447221 */ /* 0x000fe40000010100 */
[----:B------:R-:W-:Y:S02]  /*4e40*/  FADD.FTZ R62, R173, R62 ;  /* 0x0000003ead3e7221 */ /* 0x000fe40000010000 */
[CC--:B------:R-:W-:Y:S02]  /*4e50*/  FMUL.FTZ R60, R155.reuse, R201.reuse ;  /* 0x000000c99b3c7220 */ /* 0x0c0fe40000410000 */
[----:B------:R-:W-:Y:S02]  /*4e60*/  FFMA.FTZ R204, R156, R201, R61 ;  /* 0x000000c99ccc7223 */ /* 0x000fe4000001003d */
[----:B------:R-:W-:-:S02]  /*4e70*/  FMUL.FTZ R63, R155, -R68 ;  /* 0x800000449b3f7220 */ /* 0x000fc40000410000 */
[-C--:B------:R-:W-:Y:S02]  /*4e80*/  FMUL.FTZ R65, R155, -R62.reuse ;  /* 0x8000003e9b417220 */ /* 0x080fe40000410000 */
[C---:B------:R-:W-:Y:S02]  /*4e90*/  FFMA.FTZ R61, R156.reuse, R219, -R60 ;  /* 0x000000db9c3d7223 */ /* 0x040fe4000001083c */
[----:B------:R-:W-:Y:S02]  /*4ea0*/  FADD.FTZ R204, RZ, R204 ;  /* 0x000000ccffcc7221 */ /* 0x000fe40000010000 */
[C---:B------:R-:W-:Y:S02]  /*4eb0*/  FFMA.FTZ R63, R156.reuse, R62, -R63 ;  /* 0x0000003e9c3f7223 */ /* 0x040fe4000001083f */
[----:B------:R-:W-:Y:S02]  /*4ec0*/  FFMA.FTZ R65, R156, R68, R65 ;  /* 0x000000449c417223 */ /* 0x000fe40000010041 */
[----:B------:R-:W-:-:S02]  /*4ed0*/  FADD.FTZ R218, R10, R61 ;  /* 0x0000003d0ada7221 */ /* 0x000fc40000010000 */
[C---:B------:R-:W-:Y:S02]  /*4ee0*/  FMUL.FTZ R61, R153.reuse, R204 ;  /* 0x000000cc993d7220 */ /* 0x040fe40000410000 */
[----:B------:R-:W-:Y:S02]  /*4ef0*/  FADD.FTZ R62, R172, R63 ;  /* 0x0000003fac3e7221 */ /* 0x000fe40000010000 */
[----:B------:R-:W-:Y:S02]  /*4f00*/  FADD.FTZ R65, -R188, R65 ;  /* 0x00000041bc417221 */ /* 0x000fe40000010100 */
[-C--:B------:R-:W-:Y:S02]  /*4f10*/  FMUL.FTZ R63, R153, R218.reuse ;  /* 0x000000da993f7220 */ /* 0x080fe40000410000 */
[----:B------:R-:W-:Y:S02]  /*4f20*/  FFMA.FTZ R60, R154, R218, -R61 ;  /* 0x000000da9a3c7223 */ /* 0x000fe4000001083d */
[----:B------:R-:W-:-:S02]  /*4f30*/  FMUL.FTZ R67, R157, -R62 ;  /* 0x8000003e9d437220 */ /* 0x000fc40000410000 */
[-C--:B------:R-:W-:Y:S02]  /*4f40*/  FMUL.FTZ R61, R157, -R65.reuse ;  /* 0x800000419d3d7220 */ /* 0x080fe40000410000 */
[----:B------:R-:W-:Y:S02]  /*4f50*/  FFMA.FTZ R63, R154, R204, R63 ;  /* 0x000000cc9a3f7223 */ /* 0x000fe4000001003f */
[----:B------:R-:W-:Y:S02]  /*4f60*/  FADD.FTZ R217, R9, R60 ;  /* 0x0000003c09d97221 */ /* 0x000fe40000010000 */
[C---:B------:R-:W-:Y:S02]  /*4f70*/  FFMA.FTZ R60, R158.reuse, R65, R67 ;  /* 0x000000419e3c7223 */ /* 0x040fe40000010043 */
[----:B------:R-:W-:Y:S02]  /*4f80*/  FFMA.FTZ R62, R158, R62, -R61 ;  /* 0x0000003e9e3e7223 */ /* 0x000fe4000001083d */
[----:B------:R-:W-:-:S02]  /*4f90*/  FADD.FTZ R203, RZ, R63 ;  /* 0x0000003fffcb7221 */ /* 0x000fc40000010000 */
[----:B------:R-:W-:Y:S02]  /*4fa0*/  FMUL.FTZ R61, R151, R217 ;  /* 0x000000d9973d7220 */ /* 0x000fe40000410000 */
[----:B------:R-:W-:Y:S02]  /*4fb0*/  FADD.FTZ R63, -R187, R60 ;  /* 0x0000003cbb3f7221 */ /* 0x000fe40000010100 */
[----:B------:R-:W-:Y:S02]  /*4fc0*/  FADD.FTZ R62, R171, R62 ;  /* 0x0000003eab3e7221 */ /* 0x000fe40000010000 */
[-C--:B------:R-:W-:Y:S02]  /*4fd0*/  FMUL.FTZ R60, R151, R203.reuse ;  /* 0x000000cb973c7220 */ /* 0x080fe40000410000 */
[----:B------:R-:W-:Y:S02]  /*4fe0*/  FFMA.FTZ R206, R152, R203, R61 ;  /* 0x000000cb98ce7223 */ /* 0x000fe4000001003d */
[----:B------:R-:W-:-:S02]  /*4ff0*/  FMUL.FTZ R65, R159, -R63 ;  /* 0x8000003f9f417220 */ /* 0x000fc40000410000 */
[-C--:B------:R-:W-:Y:S02]  /*5000*/  FMUL.FTZ R67, R159, -R62.reuse ;  /* 0x8000003e9f437220 */ /* 0x080fe40000410000 */
[----:B------:R-:W-:Y:S02]  /*5010*/  FFMA.FTZ R61, R152, R217, -R60 ;  /* 0x000000d9983d7223 */ /* 0x000fe4000001083c */
        /* <DEDUP_REMOVED lines=22> */
[----:B------:R-:W-:Y:S01]  /*5180*/  FFMA.FTZ R61, R148, R215, -R60 ;  /* 0x000000d7943d7223 */ /* 0x000fe2000001083c */
[----:B------:R-:W-:Y:S01]  /*5190*/  MOV R60, 0x3f800000 ;  /* 0x3f800000003c7802 */ /* 0x000fe20000000f00 */
[----:B------:R-:W-:Y:S02]  /*51a0*/  FADD.FTZ R208, RZ, R208 ;  /* 0x000000d0ffd07221 */ /* 0x000fe40000010000 */
[-C--:B------:R-:W-:Y:S02]  /*51b0*/  FMUL.FTZ R65, R163, -R63.reuse ;  /* 0x8000003fa3417220 */ /* 0x080fe40000410000 */
[----:B------:R-:W-:Y:S02]  /*51c0*/  FFMA.FTZ R67, R164, R63, R67 ;  /* 0x0000003fa4437223 */ /* 0x000fe40000010043 */
[----:B------:R-:W-:Y:S01]  /*51d0*/  FADD.FTZ R214, R6, R61 ;  /* 0x0000003d06d67221 */ /* 0x000fe20000010000 */
[----:B------:R-:W-:Y:S01]  /*51e0*/  HFMA2.MMA R61, -RZ, RZ, 0, 0 ;  /* 0x00000000ff3d7435 */ /* 0x000fe200000001ff */
[----:B------:R-:W-:-:S02]  /*51f0*/  FMUL.FTZ R63, R145, R208 ;  /* 0x000000d0913f7220 */ /* 0x000fc40000410000 */
[C---:B------:R-:W-:Y:S02]  /*5200*/  FFMA.FTZ R64, R164.reuse, R69, -R64 ;  /* 0x00000045a4407223 */ /* 0x040fe40000010840 */
[----:B------:R-:W-:Y:S02]  /*5210*/  FFMA.FTZ R69, R164, R62, -R65 ;  /* 0x0000003ea4457223 */ /* 0x000fe40000010841 */
[-C--:B------:R-:W-:Y:S02]  /*5220*/  FMUL.FTZ R65, R145, R214.reuse ;  /* 0x000000d691417220 */ /* 0x080fe40000410000 */
[C---:B------:R-:W-:Y:S02]  /*5230*/  FFMA.FTZ R68, R146.reuse, R214, -R63 ;  /* 0x000000d692447223 */ /* 0x040fe4000001083f */
[----:B------:R-:W-:Y:S01]  /*5240*/  FFMA.FTZ R65, R146, R208, R65 ;  /* 0x000000d092417223 */ /* 0x000fe20000010041 */
[----:B------:R-:W-:Y:S01]  /*5250*/  CS2R R62, SRZ ;  /* 0x00000000003e7805 */ /* 0x000fe2000001ff00 */
[----:B------:R-:W-:-:S02]  /*5260*/  FADD.FTZ R213, R5, R68 ;  /* 0x0000004405d57221 */ /* 0x000fc40000010000 */
[----:B------:R-:W-:Y:S02]  /*5270*/  FADD.FTZ R70, -R184, R67 ;  /* 0x00000043b8467221 */ /* 0x000fe40000010100 */
[----:B------:R-:W-:Y:S01]  /*5280*/  FADD.FTZ R207, RZ, R65 ;  /* 0x00000041ffcf7221 */ /* 0x000fe20000010000 */
[----:B------:R0:W1:Y:S01]  /*5290*/  @!P0 LDS.128 R60, [R225.X16+0x2af0] ;  /* 0x002af000e13c8984 */ /* 0x000062000000cc00 */
[C---:B------:R-:W-:Y:S01]  /*52a0*/  FMUL.FTZ R67, R143.reuse, R213 ;  /* 0x000000d58f437220 */ /* 0x040fe20000410000 */
[----:B------:R-:W-:Y:S01]  /*52b0*/  ISETP.GT.U32.AND P0, PT, R134, 0x1f, PT ;  /* 0x0000001f8600780c */ /* 0x000fe20003f04070 */
[-C--:B------:R-:W-:Y:S02]  /*52c0*/  FMUL.FTZ R65, R143, R207.reuse ;  /* 0x000000cf8f417220 */ /* 0x080fe40000410000 */
[C---:B------:R-:W-:Y:S02]  /*52d0*/  FFMA.FTZ R67, R144.reuse, R207, R67 ;  /* 0x000000cf90437223 */ /* 0x040fe40000010043 */
[----:B------:R-:W-:-:S02]  /*52e0*/  FFMA.FTZ R65, R144, R213, -R65 ;  /* 0x000000d590417223 */ /* 0x000fc40000010841 */
[----:B------:R-:W-:Y:S02]  /*52f0*/  FADD.FTZ R212, RZ, R67 ;  /* 0x00000043ffd47221 */ /* 0x000fe40000010000 */
[----:B------:R-:W-:Y:S02]  /*5300*/  FADD.FTZ R68, R168, R69 ;  /* 0x00000045a8447221 */ /* 0x000fe40000010000 */
[----:B------:R-:W-:Y:S02]  /*5310*/  FADD.FTZ R211, R4, R65 ;  /* 0x0000004104d37221 */ /* 0x000fe40000010000 */
[----:B------:R-:W-:Y:S02]  /*5320*/  FMUL.FTZ R65, R141, R212 ;  /* 0x000000d48d417220 */ /* 0x000fe40000410000 */
[C---:B------:R-:W-:Y:S02]  /*5330*/  FMUL.FTZ R69, R165.reuse, -R70 ;  /* 0x80000046a5457220 */ /* 0x040fe40000410000 */
[----:B------:R-:W-:-:S02]  /*5340*/  FMUL.FTZ R209, R165, -R68 ;  /* 0x80000044a5d17220 */ /* 0x000fc40000410000 */
[-C--:B------:R-:W-:Y:S02]  /*5350*/  FMUL.FTZ R67, R141, R211.reuse ;  /* 0x000000d38d437220 */ /* 0x080fe40000410000 */
[C---:B------:R-:W-:Y:S02]  /*5360*/  FFMA.FTZ R210, R142.reuse, R211, -R65 ;  /* 0x000000d38ed27223 */ /* 0x040fe40000010841 */
[C---:B------:R-:W-:Y:S02]  /*5370*/  FFMA.FTZ R71, R167.reuse, R68, -R69 ;  /* 0x00000044a7477223 */ /* 0x040fe40000010845 */
        /* <DEDUP_REMOVED lines=8> */
[----:B------:R-:W-:-:S02]  /*5400*/  FFMA.FTZ R65, R167, R66, R69 ;  /* 0x00000042a7417223 */ /* 0x000fc40000010045 */
[-C--:B------:R-:W-:Y:S02]  /*5410*/  FMUL.FTZ R69, R139, R209.reuse ;  /* 0x000000d18b457220 */ /* 0x080fe40000410000 */
[C---:B------:R-:W-:Y:S02]  /*5420*/  FFMA.FTZ R68, R140.reuse, R209, R68 ;  /* 0x000000d18c447223 */ /* 0x040fe40000010044 */
[----:B------:R-:W-:Y:S02]  /*5430*/  FFMA.FTZ R69, R140, R210, -R69 ;  /* 0x000000d28c457223 */ /* 0x000fe40000010845 */
[----:B------:R-:W-:Y:S02]  /*5440*/  FADD.FTZ R228, RZ, R68 ;  /* 0x00000044ffe47221 */ /* 0x000fe40000010000 */
[----:B------:R-:W-:Y:S02]  /*5450*/  FADD.FTZ R67, -R183, R70 ;  /* 0x00000046b7437221 */ /* 0x000fe40000010100 */
[----:B------:R-:W-:-:S02]  /*5460*/  FADD.FTZ R66, R166, R71 ;  /* 0x00000047a6427221 */ /* 0x000fc40000010000 */
[----:B------:R-:W-:Y:S02]  /*5470*/  FADD.FTZ R226, R2, R69 ;  /* 0x0000004502e27221 */ /* 0x000fe40000010000 */
[----:B------:R-:W-:Y:S01]  /*5480*/  FMUL.FTZ R69, R137, R228 ;  /* 0x000000e489457220 */ /* 0x000fe20000410000 */
[----:B------:R2:W-:Y:S03]  /*5490*/  STS.128 [R134.X16+0x14f0], R64 ;  /* 0x0014f04086007388 */ /* 0x0005e6000000cc00 */
[----:B------:R-:W-:-:S04]  /*54a0*/  FFMA.FTZ R69, R138, R226, -R69 ;  /* 0x000000e28a457223 */ /* 0x000fc80000010845 */
[----:B0-----:R-:W-:Y:S01]  /*54b0*/  FADD.FTZ R225, R0, R69 ;  /* 0x0000004500e17221 */ /* 0x001fe20000010000 */
[----:B------:R-:W-:Y:S06]  /*54c0*/  BAR.SYNC.DEFER_BLOCKING 0x0 ;  /* 0x0000000000007b1d */ /* 0x000fec0000010000 */
[----:B------:R-:W-:Y:S05]  /*54d0*/  @P0 BRA `(.L_x_4067) ;  /* 0x00000aa000000947 */ /* 0x000fea0003800000 */
[----:B-1----:R-:W-:Y:S02]  /*54e0*/  SHF.L.U32 R227, R134, 0x5, RZ ;  /* 0x0000000586e37819 */ /* 0x002fe400000006ff */
[----:B------:R-:W-:-:S03]  /*54f0*/  ISETP.NE.AND P0, PT, R17, 0x1f, PT ;  /* 0x0000001f1100780c */ /* 0x000fc60003f05270 */
[----:B--2---:R-:W-:Y:S04]  /*5500*/  LDS.128 R64, [R227+0x14f0] ;  /* 0x0014f000e3407984 */ /* 0x004fe80000000c00 */
[----:B------:R-:W0:Y:S02]  /*5510*/  LDS.128 R68, [R227+0x1500] ;  /* 0x00150000e3447984 */ /* 0x000e240000000c00 */
[C---:B0-----:R-:W-:Y:S02]  /*5520*/  FMUL.FTZ R231, R65.reuse, R71 ;  /* 0x0000004741e77220 */ /* 0x041fe40000410000 */
[C---:B------:R-:W-:Y:S02]  /*5530*/  FMUL.FTZ R230, R65.reuse, R70 ;  /* 0x0000004641e67220 */ /* 0x040fe40000410000 */
[----:B------:R-:W-:-:S02]  /*5540*/  FMUL.FTZ R229, R65, R69 ;  /* 0x0000004541e57220 */ /* 0x000fc40000410000 */
[----:B------:R-:W-:Y:S02]  /*5550*/  FMUL.FTZ R65, R65, R68 ;  /* 0x0000004441417220 */ /* 0x000fe40000410000 */
[C---:B------:R-:W-:Y:S02]  /*5560*/  FFMA.FTZ R231, R64.reuse, R70, -R231 ;  /* 0x0000004640e77223 */ /* 0x040fe400000108e7 */
[C---:B------:R-:W-:Y:S02]  /*5570*/  FFMA.FTZ R230, R64.reuse, R71, R230 ;  /* 0x0000004740e67223 */ /* 0x040fe400000100e6 */
[C---:B------:R-:W-:Y:S02]  /*5580*/  FFMA.FTZ R234, R64.reuse, R68, -R229 ;  /* 0x0000004440ea7223 */ /* 0x040fe400000108e5 */
[----:B------:R-:W-:Y:S02]  /*5590*/  FFMA.FTZ R233, R64, R69, R65 ;  /* 0x0000004540e97223 */ /* 0x000fe40000010041 */
[----:B------:R-:W-:-:S02]  /*55a0*/  FADD.FTZ R71, R66, R231 ;  /* 0x000000e742477221 */ /* 0x000fc40000010000 */
[----:B------:R-:W-:Y:S01]  /*55b0*/  FADD.FTZ R70, R67, R230 ;  /* 0x000000e643467221 */ /* 0x000fe20000010000 */
[----:B------:R-:W-:Y:S05]  /*55c0*/  BRA.DIV ~URZ, `(.L_x_4068) ;  /* 0x000056127f007947 */ /* 0x000fea000b800000 */
[----:B------:R0:W1:Y:S02]  /*55d0*/  SHFL.DOWN PT, R68, R234, 0x1, 0x1f ;  /* 0x08201f00ea447f89 */ /* 0x00006400000e0000 */
.L_x_4107:
[----:B------:R-:W-:Y:S05]  /*55e0*/  BRA.DIV ~URZ, `(.L_x_4069) ;  /* 0x000056727f007947 */ /* 0x000fea000b800000 */
[----:B------:R2:W3:Y:S04]  /*55f0*/  SHFL.DOWN PT, R229, R233, 0x1, 0x1f ;  /* 0x08201f00e9e57f89 */ /* 0x0004e800000e0000 */
[----:B------:R2:W4:Y:S04]  /*5600*/  SHFL.DOWN PT, R230, R71, 0x1, 0x1f ;  /* 0x08201f0047e67f89 */ /* 0x00052800000e0000 */
[----:B------:R2:W0:Y:S02]  /*5610*/  SHFL.DOWN PT, R240, R70, 0x1, 0x1f ;  /* 0x08201f0046f07f89 */ /* 0x00042400000e0000 */
.L_x_4108:
        /* <DEDUP_REMOVED lines=14> */
.L_x_4071:
[----:B------:R-:W-:Y:S05]  /*5700*/  BSYNC B1 ;  /* 0x0000000000017941 */ /* 0x000fea0003800000 */
.L_x_4070:
[----:B------:R-:W-:Y:S05]  /*5710*/  BRA.DIV ~URZ, `(.L_x_4072) ;  /* 0x000056927f007947 */ /* 0x000fea000b800000 */
[----:B-1----:R1:W2:Y:S04]  /*5720*/  SHFL.DOWN PT, R68, R234, 0x2, 0x1f ;  /* 0x08401f00ea447f89 */ /* 0x0022a800000e0000 */
[----:B---3--:R1:W3:Y:S04]  /*5730*/  SHFL.DOWN PT, R229, R233, 0x2, 0x1f ;  /* 0x08401f00e9e57f89 */ /* 0x0082e800000e0000 */
[----:B----4-:R1:W4:Y:S04]  /*5740*/  SHFL.DOWN PT, R230, R71, 0x2, 0x1f ;  /* 0x08401f0047e67f89 */ /* 0x01032800000e0000 */
[----:B0-----:R1:W0:Y:S02]  /*5750*/  SHFL.DOWN PT, R240, R70, 0x2, 0x1f ;  /* 0x08401f0046f07f89 */ /* 0x00122400000e0000 */
.L_x_4109:
        /* <DEDUP_REMOVED lines=14> */
.L_x_4074:
[----:B------:R-:W-:Y:S05]  /*5840*/  BSYNC B1 ;  /* 0x0000000000017941 */ /* 0x000fea0003800000 */
.L_x_4073:
[----:B------:R-:W-:Y:S05]  /*5850*/  BRA.DIV ~URZ, `(.L_x_4075) ;  /* 0x000057127f007947 */ /* 0x000fea000b800000 */
[----:B--2---:R2:W1:Y:S02]  /*5860*/  SHFL.DOWN PT, R68, R234, 0x4, 0x1f ;  /* 0x08801f00ea447f89 */ /* 0x00446400000e0000 */
.L_x_4110:
[----:B------:R-:W-:Y:S05]  /*5870*/  BRA.DIV ~URZ, `(.L_x_4076) ;  /* 0x000057727f007947 */ /* 0x000fea000b800000 */
[----:B---3--:R3:W2:Y:S04]  /*5880*/  SHFL.DOWN PT, R229, R233, 0x4, 0x1f ;  /* 0x08801f00e9e57f89 */ /* 0x0086a800000e0000 */
[----:B----4-:R3:W4:Y:S04]  /*5890*/  SHFL.DOWN PT, R230, R71, 0x4, 0x1f ;  /* 0x08801f0047e67f89 */ /* 0x01072800000e0000 */
[----:B0-----:R3:W0:Y:S02]  /*58a0*/  SHFL.DOWN PT, R240, R70, 0x4, 0x1f ;  /* 0x08801f0046f07f89 */ /* 0x00162400000e0000 */
.L_x_4111:
        /* <DEDUP_REMOVED lines=14> */
.L_x_4078:
[----:B------:R-:W-:Y:S05]  /*5990*/  BSYNC B1 ;  /* 0x0000000000017941 */ /* 0x000fea0003800000 */
.L_x_4077:
[----:B------:R-:W-:Y:S05]  /*59a0*/  BRA.DIV ~URZ, `(.L_x_4079) ;  /* 0x000057927f007947 */ /* 0x000fea000b800000 */
[----:B-1----:R1:W3:Y:S04]  /*59b0*/  SHFL.DOWN PT, R68, R234, 0x8, 0x1f ;  /* 0x09001f00ea447f89 */ /* 0x0022e800000e0000 */
[----:B--2---:R1:W2:Y:S04]  /*59c0*/  SHFL.DOWN PT, R229, R233, 0x8, 0x1f ;  /* 0x09001f00e9e57f89 */ /* 0x0042a800000e0000 */
[----:B----4-:R1:W4:Y:S04]  /*59d0*/  SHFL.DOWN PT, R230, R71, 0x8, 0x1f ;  /* 0x09001f0047e67f89 */ /* 0x01032800000e0000 */
[----:B0-----:R1:W0:Y:S02]  /*59e0*/  SHFL.DOWN PT, R240, R70, 0x8, 0x1f ;  /* 0x09001f0046f07f89 */ /* 0x00122400000e0000 */
.L_x_4112:
        /* <DEDUP_REMOVED lines=14> */
.L_x_4081:
[----:B------:R-:W-:Y:S05]  /*5ad0*/  BSYNC B1 ;  /* 0x0000000000017941 */ /* 0x000fea0003800000 */
.L_x_4080:
[----:B------:R-:W-:Y:S05]  /*5ae0*/  BRA.DIV ~URZ, `(.L_x_4082) ;  /* 0x000058127f007947 */ /* 0x000fea000b800000 */
[----:B---3--:R3:W1:Y:S02]  /*5af0*/  SHFL.DOWN PT, R68, R234, 0x10, 0x1f ;  /* 0x0a001f00ea447f89 */ /* 0x00866400000e0000 */
.L_x_4113:
[----:B------:R-:W-:Y:S05]  /*5b00*/  BRA.DIV ~URZ, `(.L_x_4083) ;  /* 0x000058727f007947 */ /* 0x000fea000b800000 */
[----:B--2---:R2:W3:Y:S04]  /*5b10*/  SHFL.DOWN PT, R229, R233, 0x10, 0x1f ;  /* 0x0a001f00e9e57f89 */ /* 0x0044e800000e0000 */
[----:B----4-:R2:W4:Y:S04]  /*5b20*/  SHFL.DOWN PT, R230, R71, 0x10, 0x1f ;  /* 0x0a001f0047e67f89 */ /* 0x01052800000e0000 */
[----:B0-----:R2:W0:Y:S02]  /*5b30*/  SHFL.DOWN PT, R240, R70, 0x10, 0x1f ;  /* 0x0a001f0046f07f89 */ /* 0x00142400000e0000 */
.L_x_4114:
        /* <DEDUP_REMOVED lines=13> */
.L_x_4085:
[----:B------:R-:W-:Y:S05]  /*5c10*/  BSYNC B1 ;  /* 0x0000000000017941 */ /* 0x000fea0003800000 */
.L_x_4084:
[----:B------:R-:W-:Y:S05]  /*5c20*/  BRA.DIV ~URZ, `(.L_x_4086) ;  /* 0x000058a27f007947 */ /* 0x000fea000b800000 */
[----:B------:R-:W5:Y:S04]  /*5c30*/  SHFL.IDX PT, R238, R233, RZ, 0x1f ;  /* 0x00001fffe9ee7589 */ /* 0x000f6800000e0000 */
[----:B------:R-:W2:Y:S04]  /*5c40*/  SHFL.IDX PT, R231, R234, RZ, 0x1f ;  /* 0x00001fffeae77589 */ /* 0x000ea800000e0000 */
[----:B----4-:R-:W4:Y:S04]  /*5c50*/  SHFL.IDX PT, R230, R71, RZ, 0x1f ;  /* 0x00001fff47e67589 */ /* 0x010f2800000e0000 */
[----:B------:R-:W3:Y:S04]  /*5c60*/  SHFL.DOWN PT, R232, R71, 0x1, 0x1f ;  /* 0x08201f0047e87f89 */ /* 0x000ee800000e0000 */
[----:B---3--:R-:W3:Y:S04]  /*5c70*/  SHFL.IDX PT, R229, R70, RZ, 0x1f ;  /* 0x00001fff46e57589 */ /* 0x008ee800000e0000 */
[----:B0-----:R-:W0:Y:S04]  /*5c80*/  SHFL.DOWN PT, R240, R70, 0x1, 0x1f ;  /* 0x08201f0046f07f89 */ /* 0x001e2800000e0000 */
[----:B------:R-:W1:Y:S01]  /*5c90*/  SHFL.IDX PT, R243, R60, RZ, 0x1f ;  /* 0x00001fff3cf37589 */ /* 0x000e6200000e0000 */
[----:B-----5:R-:W-:-:S02]  /*5ca0*/  FMUL.FTZ R235, R63, R238 ;  /* 0x000000ee3feb7220 */ /* 0x020fc40000410000 */
[CC--:B------:R-:W-:Y:S01]  /*5cb0*/  FMUL.FTZ R236, R62.reuse, R238.reuse ;  /* 0x000000ee3eec7220 */ /* 0x0c0fe20000410000 */
[----:B------:R-:W0:Y:S01]  /*5cc0*/  SHFL.IDX PT, R241, R62, RZ, 0x1f ;  /* 0x00001fff3ef17589 */ /* 0x000e2200000e0000 */
[-C--:B--2---:R-:W-:Y:S02]  /*5cd0*/  FFMA.FTZ R235, R62, R231.reuse, -R235 ;  /* 0x000000e73eeb7223 */ /* 0x084fe400000108eb */
[----:B------:R-:W-:Y:S01]  /*5ce0*/  FFMA.FTZ R236, R63, R231, R236 ;  /* 0x000000e73fec7223 */ /* 0x000fe200000100ec */
[----:B------:R-:W2:Y:S04]  /*5cf0*/  SHFL.IDX PT, R67, R63, RZ, 0x1f ;  /* 0x00001fff3f437589 */ /* 0x000ea800000e0000 */
[----:B------:R-:W0:Y:S04]  /*5d00*/  SHFL.IDX PT, R242, R61, RZ, 0x1f ;  /* 0x00001fff3df27589 */ /* 0x000e2800000e0000 */
[----:B------:R5:W0:Y:S04]  /*5d10*/  SHFL.DOWN PT, R237, R234, 0x1, 0x1f ;  /* 0x08201f00eaed7f89 */ /* 0x000a2800000e0000 */
[----:B------:R1:W0:Y:S02]  /*5d20*/  SHFL.DOWN PT, R239, R233, 0x1, 0x1f ;  /* 0x08201f00e9ef7f89 */ /* 0x00022400000e0000 */
[----:B-1---5:R-:W-:-:S02]  /*5d30*/  FMUL.FTZ R234, R60, R238 ;  /* 0x000000ee3cea7220 */ /* 0x022fc40000410000 */
[----:B------:R-:W-:Y:S02]  /*5d40*/  FMUL.FTZ R238, R61, R238 ;  /* 0x000000ee3dee7220 */ /* 0x000fe40000410000 */
[----:B------:R-:W-:Y:S02]  /*5d50*/  FMUL.FTZ R233, R60, R231 ;  /* 0x000000e73ce97220 */ /* 0x000fe40000410000 */
.L_x_4115:
[----:B---34-:R1:W3:Y:S01]  /*5d60*/  LDS.128 R68, [R227+0x1500] ;  /* 0x00150000e3447984 */ /* 0x0182e20000000c00 */
[----:B------:R-:W-:Y:S01]  /*5d70*/  ISETP.NE.AND P0, PT, R134, 0x1f, PT ;  /* 0x0000001f8600780c */ /* 0x000fe20003f05270 */
[----:B------:R-:W-:Y:S01]  /*5d80*/  BSSY B1, `(.L_x_4087) ;  /* 0x000000f000017945 */ /* 0x000fe20003800000 */
[----:B------:R-:W-:Y:S02]  /*5d90*/  MOV R64, R243 ;  /* 0x000000f300407202 */ /* 0x000fe40000000f00 */
[----:B0-----:R-:W-:Y:S02]  /*5da0*/  MOV R65, R242 ;  /* 0x000000f200417202 */ /* 0x001fe40000000f00 */
[----:B------:R-:W-:-:S07]  /*5db0*/  MOV R66, R241 ;  /* 0x000000f100427202 */ /* 0x000fce0000000f00 */
[----:B------:R-:W-:Y:S05]  /*5dc0*/  @!P0 BRA `(.L_x_4088) ;  /* 0x000000a000008947 */ /* 0x000fea0003800000 */
[CC--:B-12---:R-:W-:Y:S02]  /*5dd0*/  FMUL.FTZ R60, R67.reuse, R239.reuse ;  /* 0x000000ef433c7220 */ /* 0x0c6fe40000410000 */
[C---:B------:R-:W-:Y:S02]  /*5de0*/  FMUL.FTZ R62, R66.reuse, R239 ;  /* 0x000000ef423e7220 */ /* 0x040fe40000410000 */
[-C--:B------:R-:W-:Y:S02]  /*5df0*/  FFMA.FTZ R63, R66, R237.reuse, -R60 ;  /* 0x000000ed423f7223 */ /* 0x080fe4000001083c */
[----:B------:R-:W-:Y:S02]  /*5e00*/  FFMA.FTZ R67, R67, R237, R62 ;  /* 0x000000ed43437223 */ /* 0x000fe4000001003e */
[-C--:B------:R-:W-:Y:S02]  /*5e10*/  FMUL.FTZ R60, R65, R239.reuse ;  /* 0x000000ef413c7220 */ /* 0x080fe40000410000 */
[----:B------:R-:W-:-:S02]  /*5e20*/  FMUL.FTZ R62, R64, R239 ;  /* 0x000000ef403e7220 */ /* 0x000fc40000410000 */
[-C--:B------:R-:W-:Y:S02]  /*5e30*/  FFMA.FTZ R64, R64, R237.reuse, -R60 ;  /* 0x000000ed40407223 */ /* 0x080fe4000001083c */
[----:B------:R-:W-:Y:S02]  /*5e40*/  FFMA.FTZ R65, R65, R237, R62 ;  /* 0x000000ed41417223 */ /* 0x000fe4000001003e */
[----:B------:R-:W-:Y:S02]  /*5e50*/  FADD.FTZ R66, R63, R232 ;  /* 0x000000e83f427221 */ /* 0x000fe40000010000 */
[----:B------:R-:W-:Y:S02]  /*5e60*/  FADD.FTZ R67, R67, R240 ;  /* 0x000000f043437221 */ /* 0x000fe40000010000 */
.L_x_4088:
[----:B-1----:R-:W-:Y:S05]  /*5e70*/  BSYNC B1 ;  /* 0x0000000000017941 */ /* 0x002fea0003800000 */
.L_x_4087:
[C---:B--23--:R-:W-:Y:S01]  /*5e80*/  FMUL.FTZ R237, R69.reuse, R67 ;  /* 0x0000004345ed7220 */ /* 0x04cfe20000410000 */
[----:B------:R0:W-:Y:S01]  /*5e90*/  STS.128 [R227+0x1500], R64 ;  /* 0x00150040e3007388 */ /* 0x0001e20000000c00 */
[C---:B------:R-:W-:Y:S02]  /*5ea0*/  FMUL.FTZ R62, R69.reuse, R66 ;  /* 0x00000042453e7220 */ /* 0x040fe40000410000 */
        /* <DEDUP_REMOVED lines=13> */
.L_x_4067:
[----:B-1----:R-:W-:Y:S05]  /*5f80*/  BSYNC B0 ;  /* 0x0000000000007941 */ /* 0x002fea0003800000 */
.L_x_4066:
[----:B------:R-:W-:Y:S01]  /*5f90*/  WARPSYNC 0xffffffff ;  /* 0xffffffff00007948 */ /* 0x000fe20003800000 */
[----:B------:R-:W-:Y:S01]  /*5fa0*/  BAR.SYNC.DEFER_BLOCKING 0x0 ;  /* 0x0000000000007b1d */ /* 0x000fe20000010000 */
[----:B------:R-:W-:-:S02]  /*5fb0*/  ISETP.NE.AND P0, PT, R134, RZ, PT ;  /* 0x000000ff8600720c */ /* 0x000fc40003f05270 */
[C---:B------:R-:W-:Y:S02]  /*5fc0*/  ISETP.GT.AND P1, PT, R133.reuse, 0x1e, PT ;  /* 0x0000001e8500780c */ /* 0x040fe40003f24270 */
[----:B------:R-:W-:Y:S01]  /*5fd0*/  ISETP.NE.AND P2, PT, R133, RZ, PT ;  /* 0x000000ff8500720c */ /* 0x000fe20003f45270 */
[----:B------:R-:W-:Y:S01]  /*5fe0*/  BSSY B0, `(.L_x_4089) ;  /* 0x00001f9000007945 */ /* 0x000fe20003800000 */
[----:B0-2---:R-:W0:Y:S02]  /*5ff0*/  LDS.64 R64, [R134.X16+0x14f8] ;  /* 0x0014f80086407984 */ /* 0x005e24000000ca00 */
        /* <DEDUP_REMOVED lines=23> */
[----:B------:R-:W-:Y:S01]  /*6170*/  FADD.FTZ R195, -R195, R142 ;  /* 0x0000008ec3c37221 */ /* 0x000fe20000010100 */
[----:B------:R-:W-:Y:S01]  /*6180*/  MOV R142, UR7 ;  /* 0x00000007008e7c02 */ /* 0x000fe20008000f00 */
[CC--:B------:R-:W-:Y:S02]  /*6190*/  FMUL.FTZ R67, R143.reuse, -R66.reuse ;  /* 0x800000428f437220 */ /* 0x0c0fe40000410000 */
[-C--:B------:R-:W-:Y:S02]  /*61a0*/  FMUL.FTZ R143, R143, -R195.reuse ;  /* 0x800000c38f8f7220 */ /* 0x080fe40000410000 */
[C---:B------:R-:W-:Y:S01]  /*61b0*/  FFMA.FTZ R69, R144.reuse, R195, R67 ;  /* 0x000000c390457223 */ /* 0x040fe20000010043 */
[----:B------:R0:W-:Y:S01]  /*61c0*/  @!P0 STS.128 [R142.X16+0x2af0], R60 ;  /* 0x002af03c8e008388 */ /* 0x0001e2000000cc00 */
[----:B------:R-:W-:-:S02]  /*61d0*/  FFMA.FTZ R67, R144, R66, -R143 ;  /* 0x0000004290437223 */ /* 0x000fc4000001088f */
[----:B------:R-:W-:Y:S02]  /*61e0*/  FADD.FTZ R194, -R194, R69 ;  /* 0x00000045c2c27221 */ /* 0x000fe40000010100 */
[----:B------:R-:W-:Y:S02]  /*61f0*/  FADD.FTZ R67, R178, R67 ;  /* 0x00000043b2437221 */ /* 0x000fe40000010000 */
[CC--:B------:R-:W-:Y:S02]  /*6200*/  FMUL.FTZ R68, R145.reuse, -R194.reuse ;  /* 0x800000c291447220 */ /* 0x0c0fe40000410000 */
[-C--:B------:R-:W-:Y:S02]  /*6210*/  FMUL.FTZ R145, R145, -R67.reuse ;  /* 0x8000004391917220 */ /* 0x080fe40000410000 */
[C---:B------:R-:W-:Y:S02]  /*6220*/  FFMA.FTZ R68, R146.reuse, R67, -R68 ;  /* 0x0000004392447223 */ /* 0x040fe40000010844 */
[----:B------:R-:W-:-:S02]  /*6230*/  FFMA.FTZ R146, R146, R194, R145 ;  /* 0x000000c292927223 */ /* 0x000fc40000010091 */
[----:B------:R-:W-:Y:S02]  /*6240*/  FADD.FTZ R68, R177, R68 ;  /* 0x00000044b1447221 */ /* 0x000fe40000010000 */
[----:B------:R-:W-:Y:S02]  /*6250*/  FADD.FTZ R193, -R193, R146 ;  /* 0x00000092c1c17221 */ /* 0x000fe40000010100 */
[CC--:B------:R-:W-:Y:S02]  /*6260*/  FMUL.FTZ R69, R147.reuse, -R68.reuse ;  /* 0x8000004493457220 */ /* 0x0c0fe40000410000 */
[-C--:B------:R-:W-:Y:S02]  /*6270*/  FMUL.FTZ R147, R147, -R193.reuse ;  /* 0x800000c193937220 */ /* 0x080fe40000410000 */
[C---:B------:R-:W-:Y:S02]  /*6280*/  FFMA.FTZ R71, R148.reuse, R193, R69 ;  /* 0x000000c194477223 */ /* 0x040fe40000010045 */
        /* <DEDUP_REMOVED lines=14> */
[----:B------:R-:W-:Y:S02]  /*6370*/  FFMA.FTZ R139, R33, R224, RZ ;  /* 0x000000e0218b7223 */ /* 0x000fe400000100ff */
[----:B------:R-:W-:Y:S02]  /*6380*/  FADD.FTZ R71, R174, R71 ;  /* 0x00000047ae477221 */ /* 0x000fe40000010000 */
[C---:B------:R-:W-:Y:S02]  /*6390*/  FMUL.FTZ R110, R153.reuse, -R190 ;  /* 0x800000be996e7220 */ /* 0x040fe40000410000 */
[----:B------:R-:W-:Y:S02]  /*63a0*/  FFMA.FTZ R139, R32, R223, R139 ;  /* 0x000000df208b7223 */ /* 0x000fe4000001008b */
[----:B------:R-:W-:-:S02]  /*63b0*/  FMUL.FTZ R153, R153, -R71 ;  /* 0x8000004799997220 */ /* 0x000fc40000410000 */
[C---:B------:R-:W-:Y:S02]  /*63c0*/  FFMA.FTZ R110, R154.reuse, R71, -R110 ;  /* 0x000000479a6e7223 */ /* 0x040fe4000001086e */
[----:B------:R-:W-:Y:S02]  /*63d0*/  FFMA.FTZ R139, R31, R222, R139 ;  /* 0x000000de1f8b7223 */ /* 0x000fe4000001008b */
[----:B------:R-:W-:Y:S02]  /*63e0*/  FMUL.FTZ R141, R137, R226 ;  /* 0x000000e2898d7220 */ /* 0x000fe40000410000 */
[----:B------:R-:W-:Y:S02]  /*63f0*/  FFMA.FTZ R154, R154, R190, R153 ;  /* 0x000000be9a9a7223 */ /* 0x000fe40000010099 */
[----:B------:R-:W-:Y:S02]  /*6400*/  FADD.FTZ R110, R173, R110 ;  /* 0x0000006ead6e7221 */ /* 0x000fe40000010000 */
[----:B------:R-:W-:-:S02]  /*6410*/  FFMA.FTZ R139, R30, R221, R139 ;  /* 0x000000dd1e8b7223 */ /* 0x000fc4000001008b */
[----:B------:R-:W-:Y:S02]  /*6420*/  FFMA.FTZ R141, R138, R228, R141 ;  /* 0x000000e48a8d7223 */ /* 0x000fe4000001008d */
[----:B------:R-:W-:Y:S02]  /*6430*/  FADD.FTZ R189, -R189, R154 ;  /* 0x0000009abdbd7221 */ /* 0x000fe40000010100 */
[----:B------:R-:W-:Y:S02]  /*6440*/  FMUL.FTZ R137, R155, -R110 ;  /* 0x8000006e9b897220 */ /* 0x000fe40000410000 */
[----:B------:R-:W-:Y:S02]  /*6450*/  FFMA.FTZ R138, R33, -R124, RZ ;  /* 0x8000007c218a7223 */ /* 0x000fe400000100ff */
[----:B------:R-:W-:Y:S02]  /*6460*/  FFMA.FTZ R140, R29, R220, R139 ;  /* 0x000000dc1d8c7223 */ /* 0x000fe4000001008b */
[----:B------:R-:W-:-:S02]  /*6470*/  FMUL.FTZ R155, R155, -R189 ;  /* 0x800000bd9b9b7220 */ /* 0x000fc40000410000 */
[----:B------:R-:W-:Y:S02]  /*6480*/  FFMA.FTZ R139, R156, R189, R137 ;  /* 0x000000bd9c8b7223 */ /* 0x000fe40000010089 */
[----:B------:R-:W-:Y:S02]  /*6490*/  FFMA.FTZ R138, R32, -R125, R138 ;  /* 0x8000007d208a7223 */ /* 0x000fe4000001008a */
[----:B------:R-:W-:Y:S02]  /*64a0*/  FFMA.FTZ R137, R156, R110, -R155 ;  /* 0x0000006e9c897223 */ /* 0x000fe4000001089b */
[----:B------:R-:W-:Y:S02]  /*64b0*/  FADD.FTZ R188, -R188, R139 ;  /* 0x0000008bbcbc7221 */ /* 0x000fe40000010100 */
[----:B------:R-:W-:Y:S02]  /*64c0*/  FFMA.FTZ R138, R31, -R200, R138 ;  /* 0x800000c81f8a7223 */ /* 0x000fe4000001008a */
[----:B------:R-:W-:-:S02]  /*64d0*/  FFMA.FTZ R140, R28, R219, R140 ;  /* 0x000000db1c8c7223 */ /* 0x000fc4000001008c */
[----:B------:R-:W-:Y:S02]  /*64e0*/  FADD.FTZ R137, R172, R137 ;  /* 0x00000089ac897221 */ /* 0x000fe40000010000 */
[----:B0-----:R-:W-:Y:S02]  /*64f0*/  FMUL.FTZ R60, R157, -R188 ;  /* 0x800000bc9d3c7220 */ /* 0x001fe40000410000 */
[----:B------:R-:W-:Y:S02]  /*6500*/  FFMA.FTZ R138, R30, -R199, R138 ;  /* 0x800000c71e8a7223 */ /* 0x000fe4000001008a */
[----:B------:R-:W-:Y:S02]  /*6510*/  FFMA.FTZ R140, R27, R218, R140 ;  /* 0x000000da1b8c7223 */ /* 0x000fe4000001008c */
[-C--:B------:R-:W-:Y:S02]  /*6520*/  FMUL.FTZ R157, R157, -R137.reuse ;  /* 0x800000899d9d7220 */ /* 0x080fe40000410000 */
[----:B------:R-:W-:-:S02]  /*6530*/  FFMA.FTZ R60, R158, R137, -R60 ;  /* 0x000000899e3c7223 */ /* 0x000fc4000001083c */
[----:B------:R-:W-:Y:S02]  /*6540*/  FFMA.FTZ R61, R29, -R202, R138 ;  /* 0x800000ca1d3d7223 */ /* 0x000fe4000001008a */
[----:B------:R-:W-:Y:S02]  /*6550*/  FFMA.FTZ R140, R26, R217, R140 ;  /* 0x000000d91a8c7223 */ /* 0x000fe4000001008c */
[----:B------:R-:W-:Y:S02]  /*6560*/  FFMA.FTZ R158, R158, R188, R157 ;  /* 0x000000bc9e9e7223 */ /* 0x000fe4000001009d */
[----:B------:R-:W-:Y:S02]  /*6570*/  FADD.FTZ R138, R171, R60 ;  /* 0x0000003cab8a7221 */ /* 0x000fe40000010000 */
[----:B------:R-:W-:Y:S02]  /*6580*/  FFMA.FTZ R61, R28, -R201, R61 ;  /* 0x800000c91c3d7223 */ /* 0x000fe4000001003d */
[----:B------:R-:W-:-:S02]  /*6590*/  FFMA.FTZ R140, R25, R216, R140 ;  /* 0x000000d8198c7223 */ /* 0x000fc4000001008c */
[----:B------:R-:W-:Y:S02]  /*65a0*/  FADD.FTZ R187, -R187, R158 ;  /* 0x0000009ebbbb7221 */ /* 0x000fe40000010100 */
[----:B------:R-:W-:Y:S02]  /*65b0*/  FMUL.FTZ R60, R159, -R138 ;  /* 0x8000008a9f3c7220 */ /* 0x000fe40000410000 */
[----:B------:R-:W-:Y:S02]  /*65c0*/  FFMA.FTZ R62, R27, -R204, R61 ;  /* 0x800000cc1b3e7223 */ /* 0x000fe4000001003d */
[----:B------:R-:W-:Y:S02]  /*65d0*/  FFMA.FTZ R140, R24, R215, R140 ;  /* 0x000000d7188c7223 */ /* 0x000fe4000001008c */
[-C--:B------:R-:W-:Y:S02]  /*65e0*/  FMUL.FTZ R159, R159, -R187.reuse ;  /* 0x800000bb9f9f7220 */ /* 0x080fe40000410000 */
[----:B------:R-:W-:-:S02]  /*65f0*/  FFMA.FTZ R61, R160, R187, R60 ;  /* 0x000000bba03d7223 */ /* 0x000fc4000001003c */
[----:B------:R-:W-:Y:S02]  /*6600*/  FFMA.FTZ R62, R26, -R203, R62 ;  /* 0x800000cb1a3e7223 */ /* 0x000fe4000001003e */
[----:B------:R-:W-:Y:S02]  /*6610*/  FFMA.FTZ R140, R23, R214, R140 ;  /* 0x000000d6178c7223 */ /* 0x000fe4000001008c */
[----:B------:R-:W-:Y:S02]  /*6620*/  FFMA.FTZ R139, R160, R138, -R159 ;  /* 0x0000008aa08b7223 */ /* 0x000fe4000001089f */
[----:B------:R-:W-:Y:S02]  /*6630*/  FADD.FTZ R186, -R186, R61 ;  /* 0x0000003dbaba7221 */ /* 0x000fe40000010100 */
[----:B------:R-:W-:Y:S02]  /*6640*/  FFMA.FTZ R62, R25, -R206, R62 ;  /* 0x800000ce193e7223 */ /* 0x000fe4000001003e */
[----:B------:R-:W-:-:S02]  /*6650*/  FFMA.FTZ R140, R22, R213, R140 ;  /* 0x000000d5168c7223 */ /* 0x000fc4000001008c */
[----:B------:R-:W-:Y:S02]  /*6660*/  FADD.FTZ R139, R170, R139 ;  /* 0x0000008baa8b7221 */ /* 0x000fe40000010000 */
[----:B------:R-:W-:Y:S02]  /*6670*/  FMUL.FTZ R60, R161, -R186 ;  /* 0x800000baa13c7220 */ /* 0x000fe40000410000 */
[----:B------:R-:W-:Y:S02]  /*6680*/  FFMA.FTZ R62, R24, -R205, R62 ;  /* 0x800000cd183e7223 */ /* 0x000fe4000001003e */
[----:B------:R-:W-:Y:S02]  /*6690*/  FFMA.FTZ R61, R21, R211, R140 ;  /* 0x000000d3153d7223 */ /* 0x000fe4000001008c */
[----:B------:R-:W-:Y:S02]  /*66a0*/  FFMA.FTZ R60, R162, R139, -R60 ;  /* 0x0000008ba23c7223 */ /* 0x000fe4000001083c */
[----:B------:R-:W-:-:S02]  /*66b0*/  FFMA.FTZ R62, R23, -R208, R62 ;  /* 0x800000d0173e7223 */ /* 0x000fc4000001003e */
[----:B------:R-:W-:Y:S02]  /*66c0*/  FFMA.FTZ R61, R20, R210, R61 ;  /* 0x000000d2143d7223 */ /* 0x000fe4000001003d */
[----:B------:R-:W-:Y:S02]  /*66d0*/  FADD.FTZ R140, R169, R60 ;  /* 0x0000003ca98c7221 */ /* 0x000fe40000010000 */
[----:B------:R-:W-:Y:S02]  /*66e0*/  FFMA.FTZ R60, R22, -R207, R62 ;  /* 0x800000cf163c7223 */ /* 0x000fe4000001003e */
[----:B------:R-:W-:Y:S02]  /*66f0*/  FFMA.FTZ R61, R19, R226, R61 ;  /* 0x000000e2133d7223 */ /* 0x000fe4000001003d */
[----:B------:R-:W-:Y:S02]  /*6700*/  FFMA.FTZ R60, R21, -R212, R60 ;  /* 0x800000d4153c7223 */ /* 0x000fe4000001003c */
[----:B------:R-:W-:-:S02]  /*6710*/  FMUL.FTZ R161, R161, -R139 ;  /* 0x8000008ba1a17220 */ /* 0x000fc40000410000 */
[----:B------:R-:W-:Y:S02]  /*6720*/  FFMA.FTZ R62, R18, R225, R61 ;  /* 0x000000e1123e7223 */ /* 0x000fe4000001003d */
[----:B------:R-:W-:Y:S02]  /*6730*/  FMUL.FTZ R61, R111, UR41 ;  /* 0x000000296f3d7c20 */ /* 0x000fe40008410000 */
[----:B------:R-:W-:Y:S02]  /*6740*/  FADD.FTZ R63, R78, UR4 ;  /* 0x000000044e3f7e21 */ /* 0x000fe40008010000 */
[----:B------:R-:W-:Y:S02]  /*6750*/  FFMA.FTZ R60, R20, -R209, R60 ;  /* 0x800000d1143c7223 */ /* 0x000fe4000001003c */
[----:B------:R-:W-:Y:S02]  /*6760*/  FFMA.FTZ R162, R162, R186, R161 ;  /* 0x000000baa2a27223 */ /* 0x000fe400000100a1 */
[----:B------:R-:W-:-:S02]  /*6770*/  FMUL.FTZ R142, R198, UR41 ;  /* 0x00000029c68e7c20 */ /* 0x000fc40008410000 */
[----:B------:R-:W-:Y:S02]  /*6780*/  FFMA.FTZ R144, R198, UR40, -R61 ;  /* 0x00000028c6907c23 */ /* 0x000fe4000801083d */
[C---:B------:R-:W-:Y:S02]  /*6790*/  FMUL.FTZ R198, R63.reuse, R198 ;  /* 0x000000c63fc67220 */ /* 0x040fe40000410000 */
[----:B------:R-:W-:Y:S02]  /*67a0*/  FMUL.FTZ R61, R63, R111 ;  /* 0x0000006f3f3d7220 */ /* 0x000fe40000410000 */
[----:B------:R-:W-:Y:S02]  /*67b0*/  FADD.FTZ R141, RZ, R141 ;  /* 0x0000008dff8d7221 */ /* 0x000fe40000010000 */
[----:B------:R-:W-:Y:S02]  /*67c0*/  FFMA.FTZ R60, R19, -R228, R60 ;  /* 0x800000e4133c7223 */ /* 0x000fe4000001003c */
[----:B------:R-:W-:-:S02]  /*67d0*/  FADD.FTZ R185, -R185, R162 ;  /* 0x000000a2b9b97221 */ /* 0x000fc40000010100 */
[----:B------:R-:W-:Y:S02]  /*67e0*/  FADD.FTZ R225, -R0, R225 ;  /* 0x000000e100e17221 */ /* 0x000fe40000010100 */
[----:B------:R-:W-:Y:S02]  /*67f0*/  FFMA.FTZ R142, R111, UR40, R142 ;  /* 0x000000286f8e7c23 */ /* 0x000fe4000801008e */
[C---:B------:R-:W-:Y:S02]  /*6800*/  FMUL.FTZ R146, R141.reuse, R198 ;  /* 0x000000c68d927220 */ /* 0x040fe40000410000 */
[C---:B------:R-:W-:Y:S02]  /*6810*/  FMUL.FTZ R144, R141.reuse, R144 ;  /* 0x000000908d907220 */ /* 0x040fe40000410000 */
[----:B------:R-:W-:Y:S02]  /*6820*/  FFMA.FTZ R63, R18, -R141, R60 ;  /* 0x8000008d123f7223 */ /* 0x000fe4000001003c */
[----:B------:R-:W-:-:S02]  /*6830*/  FMUL.FTZ R143, R141, R61 ;  /* 0x0000003d8d8f7220 */ /* 0x000fc40000410000 */
[C---:B------:R-:W-:Y:S02]  /*6840*/  FMUL.FTZ R141, R163.reuse, -R185 ;  /* 0x800000b9a38d7220 */ /* 0x040fe40000410000 */
[-C--:B------:R-:W-:Y:S02]  /*6850*/  FMUL.FTZ R163, R163, -R140.reuse ;  /* 0x8000008ca3a37220 */ /* 0x080fe40000410000 */
[----:B------:R-:W-:Y:S02]  /*6860*/  FFMA.FTZ R144, R142, R225, R144 ;  /* 0x000000e18e907223 */ /* 0x000fe40000010090 */
[C---:B------:R-:W-:Y:S02]  /*6870*/  FFMA.FTZ R163, R164.reuse, R185, R163 ;  /* 0x000000b9a4a37223 */ /* 0x040fe400000100a3 */
[----:B------:R-:W-:Y:S02]  /*6880*/  FFMA.FTZ R141, R164, R140, -R141 ;  /* 0x0000008ca48d7223 */ /* 0x000fe4000001088d */
[----:B------:R-:W-:-:S02]  /*6890*/  FFMA.FTZ R144, R94, R111, R144 ;  /* 0x0000006f5e907223 */ /* 0x000fc40000010090 */
[----:B------:R-:W-:Y:S02]  /*68a0*/  FADD.FTZ R111, R79, UR4 ;  /* 0x000000044f6f7e21 */ /* 0x000fe40008010000 */
[----:B------:R-:W-:Y:S02]  /*68b0*/  FADD.FTZ R184, -R184, R163 ;  /* 0x000000a3b8b87221 */ /* 0x000fe40000010100 */
[----:B------:R-:W-:Y:S02]  /*68c0*/  FADD.FTZ R168, R168, R141 ;  /* 0x0000008da8a87221 */ /* 0x000fe40000010000 */
[C---:B------:R-:W-:Y:S02]  /*68d0*/  FMUL.FTZ R147, R111.reuse, R197 ;  /* 0x000000c56f937220 */ /* 0x040fe40000410000 */
[----:B------:R-:W-:Y:S02]  /*68e0*/  FMUL.FTZ R141, R111, R64 ;  /* 0x000000406f8d7220 */ /* 0x000fe40000410000 */
[----:B------:R-:W-:-:S02]  /*68f0*/  FMUL.FTZ R111, R165, -R184 ;  /* 0x800000b8a56f7220 */ /* 0x000fc40000410000 */
[----:B------:R-:W-:Y:S02]  /*6900*/  FMUL.FTZ R142, R64, UR41 ;  /* 0x00000029408e7c20 */ /* 0x000fe40008410000 */
[-C--:B------:R-:W-:Y:S02]  /*6910*/  FMUL.FTZ R165, R165, -R168.reuse ;  /* 0x800000a8a5a57220 */ /* 0x080fe40000410000 */
[----:B------:R-:W-:Y:S02]  /*6920*/  FFMA.FTZ R111, R167, R168, -R111 ;  /* 0x000000a8a76f7223 */ /* 0x000fe4000001086f */
[----:B------:R-:W-:Y:S02]  /*6930*/  FFMA.FTZ R145, R197, UR40, -R142 ;  /* 0x00000028c5917c23 */ /* 0x000fe4000801088e */
[----:B------:R-:W-:Y:S02]  /*6940*/  FADD.FTZ R226, -R2, R226 ;  /* 0x000000e202e27221 */ /* 0x000fe40000010100 */
[----:B------:R-:W-:-:S02]  /*6950*/  FMUL.FTZ R148, R228, R147 ;  /* 0x00000093e4947220 */ /* 0x000fc40000410000 */
[----:B------:R-:W-:Y:S02]  /*6960*/  FFMA.FTZ R142, R167, R184, R165 ;  /* 0x000000b8a78e7223 */ /* 0x000fe400000100a5 */
[----:B------:R-:W-:Y:S02]  /*6970*/  FADD.FTZ R166, R166, R111 ;  /* 0x0000006fa6a67221 */ /* 0x000fe40000010000 */
[----:B------:R-:W-:Y:S02]  /*6980*/  FFMA.FTZ R60, R61, R225, R146 ;  /* 0x000000e13d3c7223 */ /* 0x000fe40000010092 */
[----:B------:R-:W-:Y:S02]  /*6990*/  FADD.FTZ R111, R92, UR4 ;  /* 0x000000045c6f7e21 */ /* 0x000fe40008010000 */
[----:B------:R-:W-:Y:S02]  /*69a0*/  FADD.FTZ R146, R93, UR4 ;  /* 0x000000045d927e21 */ /* 0x000fe40008010000 */
[----:B------:R-:W-:-:S02]  /*69b0*/  FMUL.FTZ R145, R228, R145 ;  /* 0x00000091e4917220 */ /* 0x000fc40000410000 */
[----:B------:R-:W-:Y:S02]  /*69c0*/  FMUL.FTZ R228, R228, R141 ;  /* 0x0000008de4e47220 */ /* 0x000fe40000410000 */
[C---:B------:R-:W-:Y:S02]  /*69d0*/  FADD.FTZ R35, R141.reuse, R35 ;  /* 0x000000238d237221 */ /* 0x040fe40000010000 */
[----:B------:R-:W-:Y:S02]  /*69e0*/  FFMA.FTZ R148, R141, R226, R148 ;  /* 0x000000e28d947223 */ /* 0x000fe40000010094 */
[----:B------:R-:W-:Y:S02]  /*69f0*/  FADD.FTZ R183, -R183, R142 ;  /* 0x0000008eb7b77221 */ /* 0x000fe40000010100 */
[C---:B------:R-:W-:Y:S02]  /*6a00*/  FMUL.FTZ R141, R111.reuse, R168 ;  /* 0x000000a86f8d7220 */ /* 0x040fe40000410000 */
[----:B------:R-:W-:-:S02]  /*6a10*/  FMUL.FTZ R150, R111, R184 ;  /* 0x000000b86f967220 */ /* 0x000fc40000410000 */
[----:B------:R-:W-:Y:S02]  /*6a20*/  FADD.FTZ R34, R61, R34 ;  /* 0x000000223d227221 */ /* 0x000fe40000010000 */
[C---:B------:R-:W-:Y:S02]  /*6a30*/  FMUL.FTZ R111, R146.reuse, R166 ;  /* 0x000000a6926f7220 */ /* 0x040fe40000410000 */
[----:B------:R-:W-:Y:S02]  /*6a40*/  FFMA.FTZ R61, R225, R198, -R143 ;  /* 0x000000c6e13d7223 */ /* 0x000fe4000001088f */
[----:B------:R-:W-:Y:S02]  /*6a50*/  FMUL.FTZ R143, R146, R183 ;  /* 0x000000b7928f7220 */ /* 0x000fe40000410000 */
[----:B------:R-:W-:Y:S02]  /*6a60*/  FADD.FTZ R142, -R15, R223 ;  /* 0x000000df0f8e7221 */ /* 0x000fe40000010100 */
[----:B------:R-:W-:-:S02]  /*6a70*/  FMUL.FTZ R151, R125, R141 ;  /* 0x0000008d7d977220 */ /* 0x000fc40000410000 */
[----:B------:R-:W-:Y:S02]  /*6a80*/  FADD.FTZ R224, -R16, R224 ;  /* 0x000000e010e07221 */ /* 0x000fe40000010100 */
[C---:B------:R-:W-:Y:S02]  /*6a90*/  FMUL.FTZ R149, R124.reuse, R111 ;  /* 0x0000006f7c957220 */ /* 0x040fe40000410000 */
[----:B------:R-:W-:Y:S02]  /*6aa0*/  FADD.FTZ R153, R91, UR4 ;  /* 0x000000045b997e21 */ /* 0x000fe40008010000 */
[----:B------:R-:W-:Y:S02]  /*6ab0*/  FMUL.FTZ R146, R124, R143 ;  /* 0x0000008f7c927220 */ /* 0x000fe40000410000 */
[-C--:B------:R-:W-:Y:S02]  /*6ac0*/  FFMA.FTZ R152, R142, R150.reuse, -R151 ;  /* 0x000000968e987223 */ /* 0x080fe40000010897 */
[----:B------:R-:W-:-:S02]  /*6ad0*/  FMUL.FTZ R150, R125, R150 ;  /* 0x000000967d967220 */ /* 0x000fc40000410000 */
[----:B------:R-:W-:Y:S02]  /*6ae0*/  FFMA.FTZ R149, R224, R143, -R149 ;  /* 0x0000008fe0957223 */ /* 0x000fe40000010895 */
[----:B------:R-:W-:Y:S02]  /*6af0*/  FMUL.FTZ R143, R153, R140 ;  /* 0x0000008c998f7220 */ /* 0x000fe40000410000 */
[----:B------:R-:W-:Y:S02]  /*6b00*/  FFMA.FTZ R146, R111, R224, R146 ;  /* 0x000000e06f927223 */ /* 0x000fe40000010092 */
        /* <DEDUP_REMOVED lines=9> */
[C---:B------:R-:W-:Y:S02]  /*6ba0*/  FMUL.FTZ R146, R154.reuse, R139 ;  /* 0x0000008b9a927220 */ /* 0x040fe40000410000 */
[----:B------:R-:W-:Y:S02]  /*6bb0*/  FFMA.FTZ R150, R143, R222, R153 ;  /* 0x000000de8f967223 */ /* 0x000fe40000010099 */
[----:B------:R-:W-:Y:S02]  /*6bc0*/  FADD.FTZ R221, -R13, R221 ;  /* 0x000000dd0ddd7221 */ /* 0x000fe40000010100 */
[----:B------:R-:W-:Y:S02]  /*6bd0*/  FMUL.FTZ R154, R154, R186 ;  /* 0x000000ba9a9a7220 */ /* 0x000fe40000410000 */
[----:B------:R-:W-:Y:S02]  /*6be0*/  FMUL.FTZ R153, R199, R146 ;  /* 0x00000092c7997220 */ /* 0x000fe40000410000 */
[----:B------:R-:W-:-:S02]  /*6bf0*/  FADD.FTZ R149, RZ, R149 ;  /* 0x00000095ff957221 */ /* 0x000fc40000010000 */
[----:B------:R-:W-:Y:S02]  /*6c00*/  FADD.FTZ R157, R89, UR4 ;  /* 0x00000004599d7e21 */ /* 0x000fe40008010000 */
[-C--:B------:R-:W-:Y:S02]  /*6c10*/  FFMA.FTZ R153, R221, R154.reuse, -R153 ;  /* 0x0000009add997223 */ /* 0x080fe40000010899 */
[----:B------:R-:W-:Y:S02]  /*6c20*/  FADD.FTZ R152, R149, R152 ;  /* 0x0000009895987221 */ /* 0x000fe40000010000 */
[----:B------:R-:W-:Y:S02]  /*6c30*/  FMUL.FTZ R154, R199, R154 ;  /* 0x0000009ac79a7220 */ /* 0x000fe40000410000 */
[----:B------:R-:W-:Y:S02]  /*6c40*/  FMUL.FTZ R149, R157, R138 ;  /* 0x0000008a9d957220 */ /* 0x000fe40000410000 */
[----:B------:R-:W-:-:S02]  /*6c50*/  FADD.FTZ R150, R151, R150 ;  /* 0x0000009697967221 */ /* 0x000fc40000010000 */
[----:B------:R-:W-:Y:S02]  /*6c60*/  FFMA.FTZ R151, R146, R221, R154 ;  /* 0x000000dd92977223 */ /* 0x000fe4000001009a */
[----:B------:R-:W-:Y:S02]  /*6c70*/  FADD.FTZ R220, -R12, R220 ;  /* 0x000000dc0cdc7221 */ /* 0x000fe40000010100 */
[----:B------:R-:W-:Y:S02]  /*6c80*/  FMUL.FTZ R157, R157, R187 ;  /* 0x000000bb9d9d7220 */ /* 0x000fe40000410000 */
[----:B------:R-:W-:Y:S02]  /*6c90*/  FMUL.FTZ R154, R202, R149 ;  /* 0x00000095ca9a7220 */ /* 0x000fe40000410000 */
[----:B------:R-:W-:Y:S02]  /*6ca0*/  FADD.FTZ R156, R88, UR4 ;  /* 0x00000004589c7e21 */ /* 0x000fe40008010000 */
[----:B------:R-:W-:-:S02]  /*6cb0*/  FADD.FTZ R152, R152, R155 ;  /* 0x0000009b98987221 */ /* 0x000fc40000010000 */
        /* <DEDUP_REMOVED lines=10> */
[----:B------:R-:W-:Y:S02]  /*6d60*/  FFMA.FTZ R158, R219, R156, -R157 ;  /* 0x0000009cdb9e7223 */ /* 0x000fe4000001089d */
[----:B------:R-:W-:-:S02]  /*6d70*/  FADD.FTZ R154, R151, R154 ;  /* 0x0000009a979a7221 */ /* 0x000fc40000010000 */
[----:B------:R-:W-:Y:S02]  /*6d80*/  FMUL.FTZ R156, R201, R156 ;  /* 0x0000009cc99c7220 */ /* 0x000fe40000410000 */
[C---:B------:R-:W-:Y:S02]  /*6d90*/  FMUL.FTZ R151, R153.reuse, R110 ;  /* 0x0000006e99977220 */ /* 0x040fe40000410000 */
[----:B------:R-:W-:Y:S02]  /*6da0*/  FMUL.FTZ R157, R153, R189 ;  /* 0x000000bd999d7220 */ /* 0x000fe40000410000 */
[----:B------:R-:W-:Y:S02]  /*6db0*/  FFMA.FTZ R153, R150, R219, R156 ;  /* 0x000000db96997223 */ /* 0x000fe4000001009c */
[----:B------:R-:W-:Y:S02]  /*6dc0*/  FADD.FTZ R218, -R10, R218 ;  /* 0x000000da0ada7221 */ /* 0x000fe40000010100 */
[----:B------:R-:W-:-:S02]  /*6dd0*/  FMUL.FTZ R156, R204, R151 ;  /* 0x00000097cc9c7220 */ /* 0x000fc40000410000 */
        /* <DEDUP_REMOVED lines=34> */
[----:B------:R-:W-:Y:S02]  /*7000*/  FMUL.FTZ R163, R155, R193 ;  /* 0x000000c19ba37220 */ /* 0x000fe40000410000 */
[----:B------:R-:W-:-:S02]  /*7010*/  FADD.FTZ R156, R157, R156 ;  /* 0x0000009c9d9c7221 */ /* 0x000fc40000010000 */
[----:B------:R-:W-:Y:S02]  /*7020*/  FMUL.FTZ R155, R155, R68 ;  /* 0x000000449b9b7220 */ /* 0x000fe40000410000 */
[----:B------:R-:W-:Y:S02]  /*7030*/  FFMA.FTZ R157, R154, R215, R160 ;  /* 0x000000d79a9d7223 */ /* 0x000fe400000100a0 */
[----:B------:R-:W-:Y:S02]  /*7040*/  FADD.FTZ R214, -R6, R214 ;  /* 0x000000d606d67221 */ /* 0x000fe40000010100 */
[C---:B------:R-:W-:Y:S02]  /*7050*/  FMUL.FTZ R160, R208.reuse, R163 ;  /* 0x000000a3d0a07220 */ /* 0x040fe40000410000 */
[----:B------:R-:W-:Y:S02]  /*7060*/  FMUL.FTZ R162, R208, R155 ;  /* 0x0000009bd0a27220 */ /* 0x000fe40000410000 */
[----:B------:R-:W-:-:S02]  /*7070*/  FADD.FTZ R158, R158, R161 ;  /* 0x000000a19e9e7221 */ /* 0x000fc40000010000 */
[----:B------:R-:W-:Y:S02]  /*7080*/  FADD.FTZ R156, R156, R157 ;  /* 0x0000009d9c9c7221 */ /* 0x000fe40000010000 */
[----:B------:R-:W-:Y:S02]  /*7090*/  FFMA.FTZ R157, R155, R214, R160 ;  /* 0x000000d69b9d7223 */ /* 0x000fe400000100a0 */
[----:B------:R-:W-:Y:S02]  /*70a0*/  FADD.FTZ R160, R82, UR4 ;  /* 0x0000000452a07e21 */ /* 0x000fe40008010000 */
[----:B------:R-:W-:Y:S02]  /*70b0*/  FFMA.FTZ R163, R214, R163, -R162 ;  /* 0x000000a3d6a37223 */ /* 0x000fe400000108a2 */
[----:B------:R-:W-:Y:S02]  /*70c0*/  FADD.FTZ R158, R158, R159 ;  /* 0x0000009f9e9e7221 */ /* 0x000fe40000010000 */
[----:B------:R-:W-:-:S02]  /*70d0*/  FADD.FTZ R77, R144, R77 ;  /* 0x0000004d904d7221 */ /* 0x000fc40000010000 */
[----:B------:R-:W-:Y:S02]  /*70e0*/  FMUL.FTZ R144, R160, R67 ;  /* 0x00000043a0907220 */ /* 0x000fe40000410000 */
[----:B------:R-:W-:Y:S02]  /*70f0*/  FADD.FTZ R158, R158, R163 ;  /* 0x000000a39e9e7221 */ /* 0x000fe40000010000 */
[----:B------:R-:W-:Y:S02]  /*7100*/  FADD.FTZ R163, R81, UR4 ;  /* 0x0000000451a37e21 */ /* 0x000fe40008010000 */
[----:B------:R-:W-:Y:S02]  /*7110*/  FADD.FTZ R156, R156, R157 ;  /* 0x0000009d9c9c7221 */ /* 0x000fe40000010000 */
[----:B------:R-:W-:Y:S02]  /*7120*/  FADD.FTZ R213, -R5, R213 ;  /* 0x000000d505d57221 */ /* 0x000fe40000010100 */
[----:B------:R-:W-:-:S02]  /*7130*/  FMUL.FTZ R160, R160, R194 ;  /* 0x000000c2a0a07220 */ /* 0x000fc40000410000 */
[----:B------:R-:W-:Y:S02]  /*7140*/  FMUL.FTZ R157, R207, R144 ;  /* 0x00000090cf9d7220 */ /* 0x000fe40000410000 */
[----:B------:R-:W-:Y:S02]  /*7150*/  FADD.FTZ R169, R80, UR4 ;  /* 0x0000000450a97e21 */ /* 0x000fe40008010000 */
[----:B------:R-:W-:Y:S02]  /*7160*/  FMUL.FTZ R161, R163, R66 ;  /* 0x00000042a3a17220 */ /* 0x000fe40000410000 */
[-C--:B------:R-:W-:Y:S02]  /*7170*/  FFMA.FTZ R159, R213, R160.reuse, -R157 ;  /* 0x000000a0d59f7223 */ /* 0x080fe4000001089d */
[----:B------:R-:W-:Y:S02]  /*7180*/  FMUL.FTZ R160, R207, R160 ;  /* 0x000000a0cfa07220 */ /* 0x000fe40000410000 */
[----:B------:R-:W-:-:S02]  /*7190*/  FADD.FTZ R162, -R4, R211 ;  /* 0x000000d304a27221 */ /* 0x000fc40000010100 */
[----:B------:R-:W-:Y:S02]  /*71a0*/  FMUL.FTZ R163, R163, R195 ;  /* 0x000000c3a3a37220 */ /* 0x000fe40000410000 */
[----:B------:R-:W-:Y:S02]  /*71b0*/  FMUL.FTZ R164, R212, R161 ;  /* 0x000000a1d4a47220 */ /* 0x000fe40000410000 */
[----:B------:R-:W-:Y:S02]  /*71c0*/  FMUL.FTZ R167, R169, R65 ;  /* 0x00000041a9a77220 */ /* 0x000fe40000410000 */
[----:B------:R-:W-:Y:S02]  /*71d0*/  FFMA.FTZ R157, R144, R213, R160 ;  /* 0x000000d5909d7223 */ /* 0x000fe400000100a0 */
[----:B------:R-:W-:Y:S02]  /*71e0*/  FADD.FTZ R210, -R3, R210 ;  /* 0x000000d203d27221 */ /* 0x000fe40000010100 */
[----:B------:R-:W-:-:S02]  /*71f0*/  FMUL.FTZ R169, R169, R196 ;  /* 0x000000c4a9a97220 */ /* 0x000fc40000410000 */
[----:B------:R-:W-:Y:S02]  /*7200*/  FFMA.FTZ R165, R162, R163, -R164 ;  /* 0x000000a3a2a57223 */ /* 0x000fe400000108a4 */
        /* <DEDUP_REMOVED lines=8> */
[----:B------:R-:W-:Y:S02]  /*7290*/  FADD.FTZ R156, R156, R163 ;  /* 0x000000a39c9c7221 */ /* 0x000fe40000010000 */
[----:B------:R-:W-:Y:S02]  /*72a0*/  FFMA.FTZ R169, R167, R210, R169 ;  /* 0x000000d2a7a97223 */ /* 0x000fe400000100a9 */
[----:B------:R-:W-:-:S02]  /*72b0*/  FMUL.FTZ R157, R65, UR41 ;  /* 0x00000029419d7c20 */ /* 0x000fc40008410000 */
[----:B------:R-:W-:Y:S02]  /*72c0*/  FFMA.FTZ R147, R226, R147, -R228 ;  /* 0x00000093e2937223 */ /* 0x000fe400000108e4 */
[----:B------:R-:W-:Y:S02]  /*72d0*/  FADD.FTZ R158, R158, R159 ;  /* 0x0000009f9e9e7221 */ /* 0x000fe40000010000 */
[----:B------:R-:W-:Y:S02]  /*72e0*/  FADD.FTZ R169, R156, R169 ;  /* 0x000000a99ca97221 */ /* 0x000fe40000010000 */
[----:B------:R-:W-:Y:S02]  /*72f0*/  FFMA.FTZ R156, R196, UR40, -R157 ;  /* 0x00000028c49c7c23 */ /* 0x000fe4000801089d */
[----:B------:R-:W-:Y:S01]  /*7300*/  FADD.FTZ R158, R158, R147 ;  /* 0x000000939e9e7221 */ /* 0x000fe20000010000 */
[----:B------:R-:W-:Y:S01]  /*7310*/  SHFL.DOWN PT, R157, R62, 0x1, 0x1f ;  /* 0x08201f003e9d7f89 */ /* 0x000fe200000e0000 */
[----:B------:R-:W-:-:S02]  /*7320*/  FMUL.FTZ R209, R209, R156 ;  /* 0x0000009cd1d17220 */ /* 0x000fc40000410000 */
[----:B------:R-:W-:Y:S01]  /*7330*/  FADD.FTZ R158, R158, R61 ;  /* 0x0000003d9e9e7221 */ /* 0x000fe20000010000 */
[----:B------:R-:W0:Y:S01]  /*7340*/  SHFL.DOWN PT, R156, R63, 0x1, 0x1f ;  /* 0x08201f003f9c7f89 */ /* 0x000e2200000e0000 */
[----:B------:R-:W-:Y:S02]  /*7350*/  FADD.FTZ R169, R169, R148 ;  /* 0x00000094a9a97221 */ /* 0x000fe40000010000 */
[----:B------:R-:W-:Y:S01]  /*7360*/  FMUL.FTZ R197, R197, UR41 ;  /* 0x00000029c5c57c20 */ /* 0x000fe20008410000 */
[----:B------:R-:W1:Y:S01]  /*7370*/  SHFL.DOWN PT, R148, R158, 0x1, 0x1f ;  /* 0x08201f009e947f89 */ /* 0x000e6200000e0000 */
[----:B------:R-:W-:Y:S02]  /*7380*/  FADD.FTZ R169, R169, R60 ;  /* 0x0000003ca9a97221 */ /* 0x000fe40000010000 */
[----:B------:R-:W-:Y:S02]  /*7390*/  FMUL.FTZ R60, R66, UR41 ;  /* 0x00000029423c7c20 */ /* 0x000fe40008410000 */
[----:B------:R-:W-:Y:S01]  /*73a0*/  FFMA.FTZ R197, R64, UR40, R197 ;  /* 0x0000002840c57c23 */ /* 0x000fe200080100c5 */
[----:B------:R-:W2:Y:S01]  /*73b0*/  SHFL.DOWN PT, R147, R169, 0x1, 0x1f ;  /* 0x08201f00a9937f89 */ /* 0x000ea200000e0000 */
[C---:B------:R-:W-:Y:S01]  /*73c0*/  FFMA.FTZ R61, R195.reuse, UR40, -R60 ;  /* 0x00000028c33d7c23 */ /* 0x040fe2000801083c */
[----:B------:R-:W-:Y:S01]  /*73d0*/  MOV R60, R169 ;  /* 0x000000a9003c7202 */ /* 0x000fe20000000f00 */
[----:B------:R-:W-:-:S02]  /*73e0*/  FMUL.FTZ R195, R195, UR41 ;  /* 0x00000029c3c37c20 */ /* 0x000fc40008410000 */
[----:B------:R-:W-:Y:S02]  /*73f0*/  FMUL.FTZ R61, R212, R61 ;  /* 0x0000003dd43d7220 */ /* 0x000fe40000410000 */
[----:B------:R-:W-:Y:S02]  /*7400*/  FFMA.FTZ R195, R66, UR40, R195 ;  /* 0x0000002842c37c23 */ /* 0x000fe400080100c3 */
[----:B------:R-:W-:Y:S02]  /*7410*/  FMUL.FTZ R196, R196, UR41 ;  /* 0x00000029c4c47c20 */ /* 0x000fe40008410000 */
[----:B------:R-:W-:Y:S01]  /*7420*/  FFMA.FTZ R195, R195, R162, R61 ;  /* 0x000000a2c3c37223 */ /* 0x000fe2000001003d */
[----:B------:R-:W-:Y:S01]  /*7430*/  MOV R61, R158 ;  /* 0x0000009e003d7202 */ /* 0x000fe20000000f00 */
[----:B------:R-:W-:Y:S02]  /*7440*/  FFMA.FTZ R145, R197, R226, R145 ;  /* 0x000000e2c5917223 */ /* 0x000fe40000010091 */
[----:B0-----:R-:W-:-:S02]  /*7450*/  @!P1 FADD.FTZ R63, R63, R156 ;  /* 0x0000009c3f3f9221 */ /* 0x001fc40000010000 */
[----:B------:R-:W-:Y:S02]  /*7460*/  FFMA.FTZ R196, R65, UR40, R196 ;  /* 0x0000002841c47c23 */ /* 0x000fe400080100c4 */
[----:B-1----:R-:W-:Y:S02]  /*7470*/  @!P1 FADD.FTZ R61, R61, R148 ;  /* 0x000000943d3d9221 */ /* 0x002fe40000010000 */
[----:B------:R-:W0:Y:S01]  /*7480*/  SHFL.DOWN PT, R148, R63, 0x2, 0x1f ;  /* 0x08401f003f947f89 */ /* 0x000e2200000e0000 */
[----:B------:R-:W-:Y:S02]  /*7490*/  FADD.FTZ R38, R144, R38 ;  /* 0x0000002690267221 */ /* 0x000fe40000010000 */
[----:B------:R-:W-:Y:S01]  /*74a0*/  FFMA.FTZ R145, R95, R64, R145 ;  /* 0x000000405f917223 */ /* 0x000fe20000010091 */
[----:B------:R-:W1:Y:S01]  /*74b0*/  SHFL.DOWN PT, R144, R61, 0x2, 0x1f ;  /* 0x08401f003d907f89 */ /* 0x000e6200000e0000 */
[----:B------:R-:W-:Y:S02]  /*74c0*/  FFMA.FTZ R196, R196, R210, R209 ;  /* 0x000000d2c4c47223 */ /* 0x000fe400000100d1 */
[----:B------:R-:W-:-:S02]  /*74d0*/  @!P1 FADD.FTZ R62, R62, R157 ;  /* 0x0000009d3e3e9221 */ /* 0x000fc40000010000 */
[----:B--2---:R-:W-:Y:S01]  /*74e0*/  @!P1 FADD.FTZ R60, R60, R147 ;  /* 0x000000933c3c9221 */ /* 0x004fe20000010000 */
[----:B------:R-:W-:Y:S01]  /*74f0*/  ISETP.GT.AND P1, PT, R133, 0x1d, PT ;  /* 0x0000001d8500780c */ /* 0x000fe20003f24270 */
[----:B------:R-:W-:Y:S01]  /*7500*/  FFMA.FTZ R196, R96, R65, R196 ;  /* 0x0000004160c47223 */ /* 0x000fe200000100c4 */
[----:B------:R-:W2:Y:S01]  /*7510*/  SHFL.DOWN PT, R147, R62, 0x2, 0x1f ;  /* 0x08401f003e937f89 */ /* 0x000ea200000e0000 */
[----:B------:R-:W-:Y:S02]  /*7520*/  FADD.FTZ R76, R145, R76 ;  /* 0x0000004c914c7221 */ /* 0x000fe40000010000 */
[----:B------:R-:W-:Y:S01]  /*7530*/  FMUL.FTZ R65, R67, UR41 ;  /* 0x0000002943417c20 */ /* 0x000fe20008410000 */
[----:B------:R-:W3:Y:S01]  /*7540*/  SHFL.DOWN PT, R145, R60, 0x2, 0x1f ;  /* 0x08401f003c917f89 */ /* 0x000ee200000e0000 */
[----:B------:R-:W-:Y:S02]  /*7550*/  FMUL.FTZ R64, R68, UR41 ;  /* 0x0000002944407c20 */ /* 0x000fe40008410000 */
[----:B------:R-:W-:-:S02]  /*7560*/  FFMA.FTZ R195, R97, R66, R195 ;  /* 0x0000004261c37223 */ /* 0x000fc400000100c3 */
[C---:B------:R-:W-:Y:S02]  /*7570*/  FFMA.FTZ R66, R194.reuse, UR40, -R65 ;  /* 0x00000028c2427c23 */ /* 0x040fe40008010841 */
[----:B------:R-:W-:Y:S02]  /*7580*/  FMUL.FTZ R194, R194, UR41 ;  /* 0x00000029c2c27c20 */ /* 0x000fe40008410000 */
[C---:B------:R-:W-:Y:S02]  /*7590*/  FFMA.FTZ R65, R193.reuse, UR40, -R64 ;  /* 0x00000028c1417c23 */ /* 0x040fe40008010840 */
[----:B------:R-:W-:Y:S02]  /*75a0*/  FMUL.FTZ R193, R193, UR41 ;  /* 0x00000029c1c17c20 */ /* 0x000fe40008410000 */
[----:B------:R-:W-:Y:S02]  /*75b0*/  FMUL.FTZ R66, R207, R66 ;  /* 0x00000042cf427220 */ /* 0x000fe40000410000 */
[----:B------:R-:W-:-:S02]  /*75c0*/  FFMA.FTZ R194, R67, UR40, R194 ;  /* 0x0000002843c27c23 */ /* 0x000fc400080100c2 */
[----:B------:R-:W-:Y:S02]  /*75d0*/  FMUL.FTZ R208, R208, R65 ;  /* 0x00000041d0d07220 */ /* 0x000fe40000410000 */
[----:B------:R-:W-:Y:S02]  /*75e0*/  FFMA.FTZ R193, R68, UR40, R193 ;  /* 0x0000002844c17c23 */ /* 0x000fe400080100c1 */
[----:B------:R-:W-:Y:S02]  /*75f0*/  FFMA.FTZ R66, R194, R213, R66 ;  /* 0x000000d5c2427223 */ /* 0x000fe40000010042 */
[----:B------:R-:W-:Y:S02]  /*7600*/  FFMA.FTZ R193, R193, R214, R208 ;  /* 0x000000d6c1c17223 */ /* 0x000fe400000100d0 */
[----:B0-----:R-:W-:Y:S02]  /*7610*/  @!P1 FADD.FTZ R63, R63, R148 ;  /* 0x000000943f3f9221 */ /* 0x001fe40000010000 */
[----:B------:R-:W-:-:S02]  /*7620*/  FFMA.FTZ R66, R98, R67, R66 ;  /* 0x0000004362427223 */ /* 0x000fc40000010042 */
[----:B------:R-:W-:Y:S02]  /*7630*/  FFMA.FTZ R193, R99, R68, R193 ;  /* 0x0000004463c17223 */ /* 0x000fe400000100c1 */
[----:B-1----:R-:W-:Y:S01]  /*7640*/  @!P1 FADD.FTZ R61, R61, R144 ;  /* 0x000000903d3d9221 */ /* 0x002fe20000010000 */
[----:B------:R-:W0:Y:S01]  /*7650*/  SHFL.DOWN PT, R68, R63, 0x4, 0x1f ;  /* 0x08801f003f447f89 */ /* 0x000e2200000e0000 */
[----:B------:R-:W-:Y:S02]  /*7660*/  FADD.FTZ R73, R66, R73 ;  /* 0x0000004942497221 */ /* 0x000fe40000010000 */
[----:B--2---:R-:W-:Y:S01]  /*7670*/  @!P1 FADD.FTZ R62, R62, R147 ;  /* 0x000000933e3e9221 */ /* 0x004fe20000010000 */
[----:B------:R-:W1:Y:S01]  /*7680*/  SHFL.DOWN PT, R66, R61, 0x4, 0x1f ;  /* 0x08801f003d427f89 */ /* 0x000e6200000e0000 */
[----:B---3--:R-:W-:Y:S01]  /*7690*/  @!P1 FADD.FTZ R60, R60, R145 ;  /* 0x000000913c3c9221 */ /* 0x008fe20000010000 */
[----:B------:R-:W-:Y:S01]  /*76a0*/  ISETP.GT.AND P1, PT, R133, 0x1b, PT ;  /* 0x0000001b8500780c */ /* 0x000fe20003f24270 */
[----:B------:R-:W-:Y:S01]  /*76b0*/  FMUL.FTZ R65, R69, UR41 ;  /* 0x0000002945417c20 */ /* 0x000fe20008410000 */
[----:B------:R-:W2:Y:S01]  /*76c0*/  SHFL.DOWN PT, R145, R62, 0x4, 0x1f ;  /* 0x08801f003e917f89 */ /* 0x000ea200000e0000 */
[----:B------:R-:W-:-:S02]  /*76d0*/  FADD.FTZ R36, R167, R36 ;  /* 0x00000024a7247221 */ /* 0x000fc40000010000 */
[C---:B------:R-:W-:Y:S01]  /*76e0*/  FFMA.FTZ R64, R192.reuse, UR40, -R65 ;  /* 0x00000028c0407c23 */ /* 0x040fe20008010841 */
[----:B------:R-:W3:Y:S01]  /*76f0*/  SHFL.DOWN PT, R67, R60, 0x4, 0x1f ;  /* 0x08801f003c437f89 */ /* 0x000ee200000e0000 */
[----:B------:R-:W-:Y:S02]  /*7700*/  FMUL.FTZ R192, R192, UR41 ;  /* 0x00000029c0c07c20 */ /* 0x000fe40008410000 */
[----:B------:R-:W-:Y:S02]  /*7710*/  FMUL.FTZ R205, R205, R64 ;  /* 0x00000040cdcd7220 */ /* 0x000fe40000410000 */
[----:B------:R-:W-:Y:S02]  /*7720*/  FMUL.FTZ R64, R70, UR41 ;  /* 0x0000002946407c20 */ /* 0x000fe40008410000 */
[----:B------:R-:W-:Y:S02]  /*7730*/  FFMA.FTZ R192, R69, UR40, R192 ;  /* 0x0000002845c07c23 */ /* 0x000fe400080100c0 */
[----:B------:R-:W-:-:S02]  /*7740*/  FFMA.FTZ R65, R191, UR40, -R64 ;  /* 0x00000028bf417c23 */ /* 0x000fc40008010840 */
[----:B------:R-:W-:Y:S02]  /*7750*/  FFMA.FTZ R192, R192, R215, R205 ;  /* 0x000000d7c0c07223 */ /* 0x000fe400000100cd */
[----:B0-----:R-:W-:Y:S02]  /*7760*/  @!P1 FADD.FTZ R63, R63, R68 ;  /* 0x000000443f3f9221 */ /* 0x001fe40000010000 */
[----:B------:R-:W-:Y:S02]  /*7770*/  FMUL.FTZ R206, R206, R65 ;  /* 0x00000041cece7220 */ /* 0x000fe40000410000 */
        /* <DEDUP_REMOVED lines=8> */
[----:B------:R-:W-:Y:S01]  /*7800*/  FMUL.FTZ R190, R190, UR41 ;  /* 0x00000029bebe7c20 */ /* 0x000fe20008410000 */
[----:B------:R-:W-:Y:S01]  /*7810*/  ISETP.GT.AND P1, PT, R133, 0x17, PT ;  /* 0x000000178500780c */ /* 0x000fe20003f24270 */
[----:B------:R-:W-:Y:S02]  /*7820*/  FFMA.FTZ R192, R100, R69, R192 ;  /* 0x0000004564c07223 */ /* 0x000fe400000100c0 */
[----:B------:R-:W3:Y:S01]  /*7830*/  SHFL.DOWN PT, R69, R60, 0x8, 0x1f ;  /* 0x09001f003c457f89 */ /* 0x000ee200000e0000 */
[----:B------:R-:W-:Y:S02]  /*7840*/  FMUL.FTZ R64, R203, R64 ;  /* 0x00000040cb407220 */ /* 0x000fe40000410000 */
[----:B------:R-:W-:Y:S02]  /*7850*/  FFMA.FTZ R190, R71, UR40, R190 ;  /* 0x0000002847be7c23 */ /* 0x000fe400080100be */
[----:B------:R-:W-:-:S02]  /*7860*/  FMUL.FTZ R65, R137, UR41 ;  /* 0x0000002989417c20 */ /* 0x000fc40008410000 */
[----:B------:R-:W-:Y:S02]  /*7870*/  FFMA.FTZ R190, R190, R217, R64 ;  /* 0x000000d9bebe7223 */ /* 0x000fe40000010040 */
[----:B------:R-:W-:Y:S02]  /*7880*/  FMUL.FTZ R64, R110, UR41 ;  /* 0x000000296e407c20 */ /* 0x000fe40008410000 */
[----:B0-----:R-:W-:Y:S02]  /*7890*/  @!P1 FADD.FTZ R63, R63, R68 ;  /* 0x000000443f3f9221 */ /* 0x001fe40000010000 */
[----:B------:R-:W-:Y:S02]  /*78a0*/  FFMA.FTZ R67, R189, UR40, -R64 ;  /* 0x00000028bd437c23 */ /* 0x000fe40008010840 */
[----:B------:R-:W-:Y:S02]  /*78b0*/  FFMA.FTZ R64, R188, UR40, -R65 ;  /* 0x00000028bc407c23 */ /* 0x000fe40008010841 */
[----:B-1----:R-:W-:-:S02]  /*78c0*/  @!P1 FADD.FTZ R61, R61, R66 ;  /* 0x000000423d3d9221 */ /* 0x002fc40000010000 */
[----:B------:R-:W-:Y:S01]  /*78d0*/  FMUL.FTZ R201, R201, R64 ;  /* 0x00000040c9c97220 */ /* 0x000fe20000410000 */
[----:B------:R-:W0:Y:S01]  /*78e0*/  SHFL.DOWN PT, R66, R63, 0x10, 0x1f ;  /* 0x0a001f003f427f89 */ /* 0x000e2200000e0000 */
[----:B------:R-:W-:Y:S02]  /*78f0*/  FMUL.FTZ R64, R138, UR41 ;  /* 0x000000298a407c20 */ /* 0x000fe40008410000 */
[----:B------:R-:W-:Y:S01]  /*7900*/  FMUL.FTZ R189, R189, UR41 ;  /* 0x00000029bdbd7c20 */ /* 0x000fe20008410000 */
[----:B------:R-:W-:Y:S01]  /*7910*/  SHFL.DOWN PT, R68, R61, 0x10, 0x1f ;  /* 0x0a001f003d447f89 */ /* 0x000fe200000e0000 */
[----:B------:R-:W-:Y:S02]  /*7920*/  FFMA.FTZ R65, R187, UR40, -R64 ;  /* 0x00000028bb417c23 */ /* 0x000fe40008010840 */
[----:B--2---:R-:W-:Y:S02]  /*7930*/  @!P1 FADD.FTZ R62, R62, R145 ;  /* 0x000000913e3e9221 */ /* 0x004fe40000010000 */
[----:B---3--:R-:W-:Y:S01]  /*7940*/  @!P1 FADD.FTZ R60, R60, R69 ;  /* 0x000000453c3c9221 */ /* 0x008fe20000010000 */
[----:B------:R-:W-:Y:S01]  /*7950*/  ISETP.GT.AND P1, PT, R133, 0xf, PT ;  /* 0x0000000f8500780c */ /* 0x000fe20003f24270 */
[----:B------:R-:W-:-:S02]  /*7960*/  FMUL.FTZ R202, R202, R65 ;  /* 0x00000041caca7220 */ /* 0x000fc40000410000 */
[----:B------:R-:W-:Y:S01]  /*7970*/  FMUL.FTZ R67, R204, R67 ;  /* 0x00000043cc437220 */ /* 0x000fe20000410000 */
[----:B------:R-:W-:Y:S01]  /*7980*/  SHFL.DOWN PT, R69, R60, 0x10, 0x1f ;  /* 0x0a001f003c457f89 */ /* 0x000fe200000e0000 */
[----:B------:R-:W-:Y:S02]  /*7990*/  FFMA.FTZ R189, R110, UR40, R189 ;  /* 0x000000286ebd7c23 */ /* 0x000fe400080100bd */
[----:B------:R-:W-:Y:S02]  /*79a0*/  FMUL.FTZ R65, R139, UR41 ;  /* 0x000000298b417c20 */ /* 0x000fe40008410000 */
[----:B------:R-:W-:Y:S02]  /*79b0*/  FFMA.FTZ R190, R102, R71, R190 ;  /* 0x0000004766be7223 */ /* 0x000fe400000100be */
[----:B------:R-:W1:Y:S01]  /*79c0*/  SHFL.DOWN PT, R71, R62, 0x10, 0x1f ;  /* 0x0a001f003e477f89 */ /* 0x000e6200000e0000 */
[----:B------:R-:W-:Y:S02]  /*79d0*/  FFMA.FTZ R67, R189, R218, R67 ;  /* 0x000000dabd437223 */ /* 0x000fe40000010043 */
[----:B------:R-:W-:-:S02]  /*79e0*/  FFMA.FTZ R64, R186, UR40, -R65 ;  /* 0x00000028ba407c23 */ /* 0x000fc40008010841 */
[----:B------:R-:W-:Y:S02]  /*79f0*/  FFMA.FTZ R67, R103, R110, R67 ;  /* 0x0000006e67437223 */ /* 0x000fe40000010043 */
[----:B------:R-:W-:Y:S02]  /*7a00*/  FMUL.FTZ R199, R199, R64 ;  /* 0x00000040c7c77220 */ /* 0x000fe40000410000 */
[----:B------:R-:W-:Y:S02]  /*7a10*/  FMUL.FTZ R64, R140, UR41 ;  /* 0x000000298c407c20 */ /* 0x000fe40008410000 */
[----:B------:R-:W-:Y:S02]  /*7a20*/  FADD.FTZ R56, R67, R56 ;  /* 0x0000003843387221 */ /* 0x000fe40000010000 */
[----:B------:R-:W-:Y:S02]  /*7a30*/  FFMA.FTZ R67, R185, UR40, -R64 ;  /* 0x00000028b9437c23 */ /* 0x000fe40008010840 */
[----:B------:R-:W-:-:S02]  /*7a40*/  FMUL.FTZ R65, R168, UR41 ;  /* 0x00000029a8417c20 */ /* 0x000fc40008410000 */
[----:B------:R-:W-:Y:S02]  /*7a50*/  FMUL.FTZ R64, R166, UR41 ;  /* 0x00000029a6407c20 */ /* 0x000fe40008410000 */
[----:B0-----:R-:W-:Y:S02]  /*7a60*/  @!P1 FADD.FTZ R63, R63, R66 ;  /* 0x000000423f3f9221 */ /* 0x001fe40000010000 */
[----:B------:R-:W-:Y:S02]  /*7a70*/  FFMA.FTZ R66, R184, UR40, -R65 ;  /* 0x00000028b8427c23 */ /* 0x000fe40008010841 */
[----:B------:R-:W-:Y:S02]  /*7a80*/  FMUL.FTZ R200, R200, R67 ;  /* 0x00000043c8c87220 */ /* 0x000fe40000410000 */
[----:B------:R-:W-:Y:S02]  /*7a90*/  FFMA.FTZ R65, R183, UR40, -R64 ;  /* 0x00000028b7417c23 */ /* 0x000fe40008010840 */
[----:B------:R-:W-:-:S02]  /*7aa0*/  FMUL.FTZ R191, R191, UR41 ;  /* 0x00000029bfbf7c20 */ /* 0x000fc40008410000 */
[----:B------:R-:W-:Y:S02]  /*7ab0*/  FMUL.FTZ R188, R188, UR41 ;  /* 0x00000029bcbc7c20 */ /* 0x000fe40008410000 */
[----:B------:R-:W-:Y:S02]  /*7ac0*/  FMUL.FTZ R187, R187, UR41 ;  /* 0x00000029bbbb7c20 */ /* 0x000fe40008410000 */
[----:B------:R-:W-:Y:S02]  /*7ad0*/  FMUL.FTZ R186, R186, UR41 ;  /* 0x00000029baba7c20 */ /* 0x000fe40008410000 */
[----:B------:R-:W-:Y:S02]  /*7ae0*/  FMUL.FTZ R185, R185, UR41 ;  /* 0x00000029b9b97c20 */ /* 0x000fe40008410000 */
[----:B------:R-:W-:Y:S02]  /*7af0*/  FMUL.FTZ R67, R184, UR41 ;  /* 0x00000029b8437c20 */ /* 0x000fe40008410000 */
[----:B------:R-:W-:-:S02]  /*7b00*/  FMUL.FTZ R183, R183, UR41 ;  /* 0x00000029b7b77c20 */ /* 0x000fc40008410000 */
[----:B------:R-:W-:Y:S02]  /*7b10*/  FFMA.FTZ R191, R70, UR40, R191 ;  /* 0x0000002846bf7c23 */ /* 0x000fe400080100bf */
[----:B------:R-:W-:Y:S02]  /*7b20*/  FFMA.FTZ R188, R137, UR40, R188 ;  /* 0x0000002889bc7c23 */ /* 0x000fe400080100bc */
[----:B------:R-:W-:Y:S02]  /*7b30*/  FFMA.FTZ R187, R138, UR40, R187 ;  /* 0x000000288abb7c23 */ /* 0x000fe400080100bb */
[----:B------:R-:W-:Y:S02]  /*7b40*/  FFMA.FTZ R186, R139, UR40, R186 ;  /* 0x000000288bba7c23 */ /* 0x000fe400080100ba */
[----:B------:R-:W-:Y:S02]  /*7b50*/  FMUL.FTZ R66, R125, R66 ;  /* 0x000000427d427220 */ /* 0x000fe40000410000 */
[----:B------:R-:W-:-:S02]  /*7b60*/  FFMA.FTZ R185, R140, UR40, R185 ;  /* 0x000000288cb97c23 */ /* 0x000fc400080100b9 */
[----:B------:R-:W-:Y:S02]  /*7b70*/  FMUL.FTZ R65, R124, R65 ;  /* 0x000000417c417220 */ /* 0x000fe40000410000 */
[----:B------:R-:W-:Y:S02]  /*7b80*/  FFMA.FTZ R67, R168, UR40, R67 ;  /* 0x00000028a8437c23 */ /* 0x000fe40008010043 */
[----:B------:R-:W-:Y:S02]  /*7b90*/  FFMA.FTZ R183, R166, UR40, R183 ;  /* 0x00000028a6b77c23 */ /* 0x000fe400080100b7 */
[----:B-1----:R-:W-:Y:S02]  /*7ba0*/  @!P1 FADD.FTZ R62, R62, R71 ;  /* 0x000000473e3e9221 */ /* 0x002fe40000010000 */
[----:B------:R-:W-:Y:S02]  /*7bb0*/  @!P1 FADD.FTZ R61, R61, R68 ;  /* 0x000000443d3d9221 */ /* 0x000fe40000010000 */
        /* <DEDUP_REMOVED lines=45> */
[----:B------:R-:W-:-:S04]  /*7e90*/  USHF.L.U32 UR16, UR7, 0x3, URZ ;  /* 0x0000000307107899 */ /* 0x000fc8000800063f */
[----:B------:R-:W-:-:S13]  /*7ea0*/  PLOP3.LUT P0, PT, PT, PT, UP0, 0x80, 0x0 ;  /* 0x000000000000781c */ /* 0x000fda0003f0f008 */
[----:B------:R-:W1:Y:S04]  /*7eb0*/  @P0 LDS.64 R68, [UR16+0x42f0] ;  /* 0x0042f010ff440984 */ /* 0x000e680008000a00 */
[----:B------:R-:W2:Y:S01]  /*7ec0*/  @P0 LDS.64 R70, [UR16+0x3af0] ;  /* 0x003af010ff460984 */ /* 0x000ea20008000a00 */
[----:B0-----:R-:W-:Y:S02]  /*7ed0*/  FADD.FTZ R63, R63, R67 ;  /* 0x000000433f3f7221 */ /* 0x001fe40000010000 */
[----:B------:R-:W-:Y:S02]  /*7ee0*/  FADD.FTZ R62, R62, R66 ;  /* 0x000000423e3e7221 */ /* 0x000fe40000010000 */
[----:B------:R-:W-:Y:S02]  /*7ef0*/  FADD.FTZ R61, R61, R65 ;  /* 0x000000413d3d7221 */ /* 0x000fe40000010000 */
[----:B------:R-:W-:-:S02]  /*7f00*/  FADD.FTZ R60, R60, R64 ;  /* 0x000000403c3c7221 */ /* 0x000fc40000010000 */
[----:B-1----:R-:W-:Y:S02]  /*7f10*/  @P0 FADD.FTZ R63, R63, R69 ;  /* 0x000000453f3f0221 */ /* 0x002fe40000010000 */
[----:B------:R-:W-:Y:S02]  /*7f20*/  @P0 FADD.FTZ R62, R62, R68 ;  /* 0x000000443e3e0221 */ /* 0x000fe40000010000 */
[----:B--2---:R-:W-:Y:S02]  /*7f30*/  @P0 FADD.FTZ R61, R61, R71 ;  /* 0x000000473d3d0221 */ /* 0x004fe40000010000 */
[----:B------:R-:W-:Y:S01]  /*7f40*/  @P0 FADD.FTZ R60, R60, R70 ;  /* 0x000000463c3c0221 */ /* 0x000fe20000010000 */
[----:B------:R0:W-:Y:S04]  /*7f50*/  STS.64 [UR16+0x42f0], R62 ;  /* 0x0042f03eff007988 */ /* 0x0001e80008000a10 */
[----:B------:R0:W-:Y:S02]  /*7f60*/  STS.64 [UR16+0x3af0], R60 ;  /* 0x003af03cff007988 */ /* 0x0001e40008000a10 */
.L_x_4090:
[----:B0-----:R-:W-:Y:S05]  /*7f70*/  BSYNC B0 ;  /* 0x0000000000007941 */ /* 0x001fea0003800000 */
.L_x_4089:
[----:B------:R-:W-:Y:S02]  /*7f80*/  UIADD3 UR7, UR7, 0x1, URZ ;  /* 0x0000000107077890 */ /* 0x000fe4000fffe03f */
[----:B------:R-:W-:-:S02]  /*7f90*/  ULDC UR16, c[0x0][0x16c] ;  /* 0x00005b0000107ab9 */ /* 0x000fc40000000800 */
[----:B------:R-:W-:-:S06]  /*7fa0*/  UISETP.GE.AND UP0, UPT, UR7, UR16, UPT ;  /* 0x000000100700728c */ /* 0x000fcc000bf06270 */
[----:B------:R-:W-:-:S13]  /*7fb0*/  PLOP3.LUT P0, PT, PT, PT, UP0, 0x80, 0x0 ;  /* 0x000000000000781c */ /* 0x000fda0003f0f008 */
[----:B------:R-:W-:Y:S01]  /*7fc0*/  @P0 CALL.REL.NOINC `(.L_x_4054) ;  /* 0x0000001000000944 */ /* 0x000fe20003c00000 */
[----:B------:R-:W-:Y:S05]  /*7fd0*/  BRA `(.L_x_4091) ;  /* 0xffffa09000007947 */ /* 0x000fea000383ffff */
.L_x_4054:
        /* <DEDUP_REMOVED lines=70> */
.L_x_4093:
[----:B------:R-:W-:Y:S05]  /*8440*/  BSYNC B0 ;  /* 0x0000000000007941 */ /* 0x000fea0003800000 */
.L_x_4092:
        /* <DEDUP_REMOVED lines=18> */
[C---:B------:R-:W-:Y:S02]  /*8570*/  LOP3.LUT R47, R131.reuse, 0x80, RZ, 0xfc, !PT ;  /* 0x00000080832f7812 */ /* 0x040fe400078efcff */
[C---:B------:R-:W-:Y:S02]  /*8580*/  LEA R4, P4, R6.reuse, R4, 0x2 ;  /* 0x0000000406047211 */ /* 0x040fe400078810ff */
[----:B------:R-:W-:Y:S01]  /*8590*/  MOV R7, UR18 ;  /* 0x0000001200077c02 */ /* 0x000fe20008000f00 */
[----:B------:R-:W-:Y:S01]  /*85a0*/  UIADD3 UR18, UR17, UR29, URZ ;  /* 0x0000001d11127290 */ /* 0x000fe2000fffe03f */
[C---:B------:R-:W-:Y:S02]  /*85b0*/  LOP3.LUT R49, R131.reuse, 0xa0, RZ, 0xfc, !PT ;  /* 0x000000a083317812 */ /* 0x040fe400078efcff */
        /* <DEDUP_REMOVED lines=15> */
[----:B------:R-:W-:Y:S01]  /*86b0*/  @!P1 STG.E [R4.64+-0xe00], R17 ;  /* 0xfff2001104009986 */ /* 0x000fe2000c101920 */
[C---:B------:R-:W-:Y:S02]  /*86c0*/  LOP3.LUT R71, R131.reuse, 0x160, RZ, 0xfc, !PT ;  /* 0x0000016083477812 */ /* 0x040fe400078efcff */
[C---:B------:R-:W-:Y:S01]  /*86d0*/  LOP3.LUT R79, R131.reuse, 0x180, RZ, 0xfc, !PT ;  /* 0x00000180834f7812 */ /* 0x040fe200078efcff */
[----:B------:R-:W-:Y:S01]  /*86e0*/  @!P2 STG.E [R4.64+-0xd80], R19 ;  /* 0xfff280130400a986 */ /* 0x000fe2000c101920 */
[----:B------:R-:W-:-:S02]  /*86f0*/  LOP3.LUT R81, R131, 0x1a0, RZ, 0xfc, !PT ;  /* 0x000001a083517812 */ /* 0x000fc400078efcff */
[C---:B------:R-:W-:Y:S01]  /*8700*/  LOP3.LUT R83, R131.reuse, 0x1c0, RZ, 0xfc, !PT ;  /* 0x000001c083537812 */ /* 0x040fe200078efcff */
[----:B------:R-:W-:Y:S01]  /*8710*/  @!P3 STG.E [R4.64+-0xd00], R21 ;  /* 0xfff300150400b986 */ /* 0x000fe2000c101920 */
        /* <DEDUP_REMOVED lines=9> */
[----:B------:R-:W-:Y:S01]  /*87b0*/  ISETP.GE.AND P6, PT, R85, R0, PT ;  /* 0x000000005500720c */ /* 0x000fe20003fc6270 */
[----:B------:R-:W-:Y:S01]  /*87c0*/  FADD.FTZ R0, R50, R135 ;  /* 0x0000008732007221 */ /* 0x000fe20000010000 */
        /* <DEDUP_REMOVED lines=17> */
[----:B------:R-:W-:Y:S01]  /*88e0*/  LEA.HI.SX32 R9, R7, R23, 0x1b ;  /* 0x0000001707097211 */ /* 0x000fe200078fdaff */
[----:B------:R-:W-:Y:S01]  /*88f0*/  FADD.FTZ R7, R0, R51 ;  /* 0x0000003300077221 */ /* 0x000fe20000010000 */
[----:B------:R-:W-:-:S02]  /*8900*/  IADD3 R14, R23, 0x7, RZ ;  /* 0x00000007170e7810 */ /* 0x000fc40007ffe0ff */
[-C--:B------:R-:W-:Y:S01]  /*8910*/  LEA.HI.SX32 R8, R8, R23.reuse, 0x1b ;  /* 0x0000001708087211 */ /* 0x080fe200078fdaff */
[----:B------:R-:W-:Y:S01]  /*8920*/  FADD.FTZ R0, R7, R52 ;  /* 0x0000003407007221 */ /* 0x000fe20000010000 */
[C---:B------:R-:W-:Y:S02]  /*8930*/  IADD3 R15, R23.reuse, 0x8, RZ ;  /* 0x00000008170f7810 */ /* 0x040fe40007ffe0ff */
[-C--:B------:R-:W-:Y:S01]  /*8940*/  LEA.HI.SX32 R11, R10, R23.reuse, 0x1b ;  /* 0x000000170a0b7211 */ /* 0x080fe200078fdaff */
[----:B------:R-:W-:Y:S01]  /*8950*/  FADD.FTZ R7, R0, R53 ;  /* 0x0000003500077221 */ /* 0x000fe20000010000 */
[----:B------:R-:W-:Y:S02]  /*8960*/  IADD3 R16, R23, 0x9, RZ ;  /* 0x0000000917107810 */ /* 0x000fe40007ffe0ff */
[----:B------:R-:W-:Y:S01]  /*8970*/  LEA.HI.SX32 R12, R12, R23, 0x1b ;  /* 0x000000170c0c7211 */ /* 0x000fe200078fdaff */
[----:B------:R-:W-:Y:S01]  /*8980*/  FADD.FTZ R0, R7, R54 ;  /* 0x0000003607007221 */ /* 0x000fe20000010000 */
[----:B------:R-:W-:-:S02]  /*8990*/  IADD3 R17, R23, 0xa, RZ ;  /* 0x0000000a17117810 */ /* 0x000fc40007ffe0ff */
[-C--:B------:R-:W-:Y:S02]  /*89a0*/  LEA.HI.SX32 R13, R13, R23.reuse, 0x1b ;  /* 0x000000170d0d7211 */ /* 0x080fe400078fdaff */
[C---:B------:R-:W-:Y:S02]  /*89b0*/  IADD3 R18, R23.reuse, 0xb, RZ ;  /* 0x0000000b17127810 */ /* 0x040fe40007ffe0ff */
[-C--:B------:R-:W-:Y:S02]  /*89c0*/  LEA.HI.SX32 R14, R14, R23.reuse, 0x1b ;  /* 0x000000170e0e7211 */ /* 0x080fe400078fdaff */
[----:B------:R-:W-:Y:S01]  /*89d0*/  IADD3 R19, R23, 0xc, RZ ;  /* 0x0000000c17137810 */ /* 0x000fe20007ffe0ff */
[----:B------:R-:W-:Y:S01]  /*89e0*/  STS [R113.X4], R50 ;  /* 0x0000003271007388 */ /* 0x000fe20000004800 */
[-C--:B------:R-:W-:Y:S02]  /*89f0*/  LEA.HI.SX32 R15, R15, R23.reuse, 0x1b ;  /* 0x000000170f0f7211 */ /* 0x080fe400078fdaff */
[----:B------:R-:W-:Y:S01]  /*8a00*/  IADD3 R20, R23, 0xd, RZ ;  /* 0x0000000d17147810 */ /* 0x000fe20007ffe0ff */
[----:B------:R-:W-:Y:S01]  /*8a10*/  STS [R6.X4+0x4], R51 ;  /* 0x0000043306007388 */ /* 0x000fe20000004800 */
[----:B------:R-:W-:-:S02]  /*8a20*/  LEA.HI.SX32 R16, R16, R23, 0x1b ;  /* 0x0000001710107211 */ /* 0x000fc400078fdaff */
[----:B------:R-:W-:Y:S01]  /*8a30*/  IADD3 R21, R23, 0xe, RZ ;  /* 0x0000000e17157810 */ /* 0x000fe20007ffe0ff */
[----:B------:R-:W-:Y:S01]  /*8a40*/  STS [R9.X4+0x8], R52 ;  /* 0x0000083409007388 */ /* 0x000fe20000004800 */
[-C--:B------:R-:W-:Y:S02]  /*8a50*/  LEA.HI.SX32 R17, R17, R23.reuse, 0x1b ;  /* 0x0000001711117211 */ /* 0x080fe400078fdaff */
[----:B------:R-:W-:Y:S01]  /*8a60*/  IADD3 R22, R23, 0xf, RZ ;  /* 0x0000000f17167810 */ /* 0x000fe20007ffe0ff */
        /* <DEDUP_REMOVED lines=10> */
[----:B0-----:R-:W-:Y:S01]  /*8b10*/  FADD.FTZ R55, R0, R55 ;  /* 0x0000003700377221 */ /* 0x001fe20000010000 */
[----:B------:R-:W-:Y:S02]  /*8b20*/  IADD3 R0, P1, R131, -0x3e0, RZ ;  /* 0xfffffc2083007810 */ /* 0x000fe40007f3e0ff */
[----:B------:R0:W-:Y:S01]  /*8b30*/  STS [R15.X4+0x20], R58 ;  /* 0x0000203a0f007388 */ /* 0x0001e20000004800 */
[----:B-1----:R-:W-:Y:S01]  /*8b40*/  FADD.FTZ R56, R55, R56 ;  /* 0x0000003837387221 */ /* 0x002fe20000010000 */
[----:B------:R-:W-:-:S02]  /*8b50*/  IADD3.X R25, R24, -0x1, RZ, P1, !PT ;  /* 0xffffffff18197810 */ /* 0x000fc40000ffe4ff */
        /* <DEDUP_REMOVED lines=50> */
.L_x_4095:
[----:B------:R-:W-:Y:S05]  /*8e80*/  BSYNC B0 ;  /* 0x0000000000007941 */ /* 0x000fea0003800000 */
.L_x_4094:
        /* <DEDUP_REMOVED lines=54> */
.L_x_4053:
[----:B------:R-:W-:Y:S02]  /*91f0*/  ISETP.NE.U32.AND P0, PT, RZ, c[0x0][0x328], PT ;  /* 0x0000ca00ff007a0c */ /* 0x000fe40003f05070 */
[----:B------:R-:W-:Y:S02]  /*9200*/  ISETP.NE.U32.AND P2, PT, RZ, c[0x0][0x348], PT ;  /* 0x0000d200ff007a0c */ /* 0x000fe40003f45070 */
[----:B------:R-:W-:Y:S02]  /*9210*/  ISETP.NE.AND.EX P1, PT, RZ, c[0x0][0x32c], PT, P0 ;  /* 0x0000cb00ff007a0c */ /* 0x000fe40003f25300 */
[----:B------:R-:W-:-:S11]  /*9220*/  ISETP.NE.AND.EX P0, PT, RZ, c[0x0][0x34c], PT, P2 ;  /* 0x0000d300ff007a0c */ /* 0x000fd60003f05320 */
[----:B------:R-:W-:Y:S05]  /*9230*/  @!P1 BRA `(.L_x_4097) ;  /* 0x000001b000009947 */ /* 0x000fea0003800000 */
[----:B------:R-:W3:Y:S01]  /*9240*/  SHFL.DOWN P1, R3, R136, 0x1, 0x1f ;  /* 0x08201f0088037f89 */ /* 0x000ee20000020000 */
[----:B------:R-:W-:Y:S03]  /*9250*/  BSSY B0, `(.L_x_4097) ;  /* 0x0000019000007945 */ /* 0x000fe60003800000 */
[----:B0-----:R-:W0:Y:S04]  /*9260*/  S2R R4, SR_LANEID ;  /* 0x0000000000047919 */ /* 0x001e280000000000 */
[----:B------:R-:W4:Y:S01]  /*9270*/  S2R R6, SR_TID.X ;  /* 0x0000000000067919 */ /* 0x000f220000002100 */
[----:B---3--:R-:W-:Y:S01]  /*9280*/  @P1 FADD R3, R3, R136 ;  /* 0x0000008803031221 */ /* 0x008fe20000000000 */
[----:B0-----:R-:W-:-:S04]  /*9290*/  ISETP.NE.AND P2, PT, R4, RZ, PT ;  /* 0x000000ff0400720c */ /* 0x001fc80003f45270 */
[----:B------:R-:W0:Y:S01]  /*92a0*/  SHFL.DOWN P1, R0, R3, 0x2, 0x1f ;  /* 0x08401f0003007f89 */ /* 0x000e220000020000 */
[----:B----4-:R-:W-:-:S08]  /*92b0*/  ISETP.NE.AND P3, PT, R6, RZ, PT ;  /* 0x000000ff0600720c */ /* 0x010fd00003f65270 */
[----:B------:R-:W-:-:S04]  /*92c0*/  @!P2 SHF.R.S32.HI R9, RZ, 0x1f, R6 ;  /* 0x0000001fff09a819 */ /* 0x000fc80000011406 */
        /* <DEDUP_REMOVED lines=8> */
[----:B0-----:R-:W-:-:S05]  /*9350*/  @P1 FADD R7, R2, R7 ;  /* 0x0000000702071221 */ /* 0x001fca0000000000 */
[----:B------:R-:W-:Y:S04]  /*9360*/  @!P2 STS [R4.X4+0x1094], R7 ;  /* 0x001094070400a388 */ /* 0x000fe80000004800 */
[----:B------:R-:W-:Y:S06]  /*9370*/  BAR.SYNC.DEFER_BLOCKING 0x0 ;  /* 0x0000000000007b1d */ /* 0x000fec0000010000 */
[----:B------:R-:W0:Y:S02]  /*9380*/  @!P3 LDS R0, [0x1098] ;  /* 0x00109800ff00b984 */ /* 0x000e240000000800 */
[----:B0-----:R-:W-:Y:S01]  /*9390*/  @!P3 FADD.FTZ R7, R7, R0 ;  /* 0x000000000707b221 */ /* 0x001fe20000010000 */
[----:B------:R-:W-:Y:S05]  /*93a0*/  @P3 BRA `(.L_x_4098) ;  /* 0x0000003000003947 */ /* 0x000fea0003800000 */
[----:B------:R-:W-:Y:S02]  /*93b0*/  MOV R2, UR8 ;  /* 0x0000000800027c02 */ /* 0x000fe40008000f00 */
[----:B------:R-:W-:-:S05]  /*93c0*/  MOV R3, UR9 ;  /* 0x0000000900037c02 */ /* 0x000fca0008000f00 */
[----:B------:R0:W-:Y:S02]  /*93d0*/  RED.E.ADD.F32.FTZ.RN.STRONG.GPU [R2.64], R7 ;  /* 0x000000070200798e */ /* 0x0001e4000c10e7a0 */
.L_x_4098:
[----:B------:R-:W-:Y:S05]  /*93e0*/  BSYNC B0 ;  /* 0x0000000000007941 */ /* 0x000fea0003800000 */
.L_x_4097:
        /* <DEDUP_REMOVED lines=8> */
[----:B0-----:R-:W0:Y:S01]  /*9470*/  SHFL.DOWN P0, R3, R0, 0x2, 0x1f ;  /* 0x08401f0000037f89 */ /* 0x001e220000000000 */
[----:B-----5:R-:W-:-:S08]  /*9480*/  ISETP.NE.AND P1, PT, R13, RZ, PT ;  /* 0x000000ff0d00720c */ /* 0x020fd00003f25270 */
[----:B------:R-:W-:-:S04]  /*9490*/  @!P2 SHF.R.S32.HI R6, RZ, 0x1f, R13 ;  /* 0x0000001fff06a819 */ /* 0x000fc8000001140d */
[----:B------:R-:W-:Y:S01]  /*94a0*/  @!P2 LEA.HI R6, R6, R13, RZ, 0x5 ;  /* 0x0000000d0606a211 */ /* 0x000fe200078f28ff */
[----:B0-----:R-:W-:-:S05]  /*94b0*/  @P0 FADD R3, R0, R3 ;  /* 0x0000000300030221 */ /* 0x001fca0000000000 */
[----:B------:R-:W0:Y:S02]  /*94c0*/  SHFL.DOWN P0, R2, R3, 0x4, 0x1f ;  /* 0x08801f0003027f89 */ /* 0x000e240000000000 */
[----:B0-----:R-:W-:Y:S01]  /*94d0*/  @P0 FADD R2, R3, R2 ;  /* 0x0000000203020221 */ /* 0x001fe20000000000 */
[----:B------:R-:W-:-:S04]  /*94e0*/  @!P2 SHF.R.S32.HI R3, RZ, 0x5, R6 ;  /* 0x00000005ff03a819 */ /* 0x000fc80000011406 */
        /* <DEDUP_REMOVED lines=11> */
[----:B------:R0:W-:Y:S01]  /*95a0*/  RED.E.ADD.F32.FTZ.RN.STRONG.GPU [R2.64], R4 ;  /* 0x000000040200798e */ /* 0x0001e2000c10e7a0 */
[----:B------:R-:W-:Y:S01]  /*95b0*/  HFMA2.MMA R13, -RZ, RZ, 0, 0 ;  /* 0x00000000ff0d7435 */ /* 0x000fe200000001ff */
[----:B------:R-:W-:Y:S05]  /*95c0*/  BRA `(.L_x_4101) ;  /* 0x0000001000007947 */ /* 0x000fea0003800000 */
.L_x_4100:
[----:B------:R-:W3:Y:S02]  /*95d0*/  S2R R13, SR_TID.X ;  /* 0x00000000000d7919 */ /* 0x000ee40000002100 */
.L_x_4101:
[----:B------:R-:W-:Y:S05]  /*95e0*/  BSYNC B0 ;  /* 0x0000000000007941 */ /* 0x000fea0003800000 */
.L_x_4099:
        /* <DEDUP_REMOVED lines=28> */
.L_x_4103:
[----:B------:R-:W1:Y:S01]  /*97b0*/  LDS.64 R14, [R13.X8+0x3af0] ;  /* 0x003af0000d0e7984 */ /* 0x000e620000008a00 */
[----:B------:R-:W-:Y:S02]  /*97c0*/  SHF.R.S32.HI R0, RZ, 0x1f, R13 ;  /* 0x0000001fff007819 */ /* 0x000fe4000001140d */
[----:B0-----:R-:W-:Y:S01]  /*97d0*/  MOV R2, UR4 ;  /* 0x0000000400027c02 */ /* 0x001fe20008000f00 */
[----:B------:R-:W0:Y:S01]  /*97e0*/  LDS.64 R16, [R13.X8+0x42f0] ;  /* 0x0042f0000d107984 */ /* 0x000e220000008a00 */
        /* <DEDUP_REMOVED lines=20> */
[----:B-1----:R-:W-:Y:S04]  /*9930*/  RED.E.ADD.F32.FTZ.RN.STRONG.GPU [R2.64], R14 ;  /* 0x0000000e0200798e */ /* 0x002fe8000c10e7a0 */
[----:B------:R1:W-:Y:S04]  /*9940*/  RED.E.ADD.F32.FTZ.RN.STRONG.GPU [R2.64+0x4], R15 ;  /* 0x0000040f0200798e */ /* 0x0003e8000c10e7a0 */
[----:B------:R2:W0:Y:S01]  /*9950*/  LDG.E.64 R18, [R8.64] ;  /* 0x0000002008127981 */ /* 0x000422000c1e1b00 */
[----:B------:R-:W-:Y:S01]  /*9960*/  MOV R6, UR6 ;  /* 0x0000000600067c02 */ /* 0x000fe20008000f00 */
[C---:B------:R-:W-:Y:S01]  /*9970*/  IMAD R12, R0.reuse, c[0x0][0x2b0], RZ ;  /* 0x0000ac00000c7a24 */ /* 0x040fe200078e02ff */
[----:B------:R-:W-:Y:S01]  /*9980*/  MOV R10, UR8 ;  /* 0x00000008000a7c02 */ /* 0x000fe20008000f00 */
[----:B------:R-:W-:Y:S01]  /*9990*/  IMAD R20, R0, c[0x0][0x1a0], RZ ;  /* 0x0000680000147a24 */ /* 0x000fe200078e02ff */
[----:B------:R-:W-:-:S02]  /*99a0*/  MOV R5, UR10 ;  /* 0x0000000a00057c02 */ /* 0x000fc40008000f00 */
[----:B------:R-:W-:Y:S01]  /*99b0*/  MOV R4, R6 ;  /* 0x0000000600047202 */ /* 0x000fe20000000f00 */
[C---:B-1----:R-:W-:Y:S01]  /*99c0*/  IMAD R3, R13.reuse, c[0x0][0x2b4], R12 ;  /* 0x0000ad000d037a24 */ /* 0x042fe200078e020c */
        /* <DEDUP_REMOVED lines=13> */
[-C--:B0-----:R-:W-:Y:S02]  /*9aa0*/  FMUL.FTZ R5, R17, R19.reuse ;  /* 0x0000001311057220 */ /* 0x081fe40000410000 */
        /* <DEDUP_REMOVED lines=26> */
.L_x_4102:
[----:B------:R-:W-:Y:S05]  /*9c50*/  EXIT ;  /* 0x000000000000794d */ /* 0x000fea0003800000 */
.L_x_4059:
[----:B------:R-:W-:Y:S01]  /*9c60*/  HFMA2.MMA R69, -RZ, RZ, 0, 5.9604644775390625e-08 ;  /* 0x00000001ff457435 */ /* 0x000fe200000001ff */
[----:B------:R-:W-:Y:S02]  /*9c70*/  MOV R204, R66 ;  /* 0x0000004200cc7202 */ /* 0x000fe40000000f00 */
[----:B------:R-:W-:Y:S02]  /*9c80*/  MOV R205, RZ ;  /* 0x000000ff00cd7202 */ /* 0x000fe40000000f00 */
[----:B------:R-:W-:-:S02]  /*9c90*/  MOV R206, 0xffffffff ;  /* 0xffffffff00ce7802 */ /* 0x000fc40000000f00 */
[----:B------:R-:W-:Y:S02]  /*9ca0*/  MOV R64, 0x9cc0 ;  /* 0x00009cc000407802 */ /* 0x000fe40000000f00 */
[----:B------:R-:W-:Y:S05]  /*9cb0*/  CALL.REL.NOINC `($__internal_98_$__cuda_sm70_shflsync_up) ;  /* 0x00001e4000007944 */ /* 0x000fea0003c00000 */
[----:B-1----:R-:W-:Y:S01]  /*9cc0*/  MOV R67, R69 ;  /* 0x0000004500437202 */ /* 0x002fe20000000f00 */
[----:B0-----:R-:W-:Y:S05]  /*9cd0*/  BRA `(.L_x_4104) ;  /* 0xffff9ee000007947 */ /* 0x001fea000383ffff */
.L_x_4060:
[----:B------:R-:W-:Y:S01]  /*9ce0*/  HFMA2.MMA R69, -RZ, RZ, 0, 5.9604644775390625e-08 ;  /* 0x00000001ff457435 */ /* 0x000fe200000001ff */
[----:B------:R-:W-:Y:S02]  /*9cf0*/  MOV R204, R68 ;  /* 0x0000004400cc7202 */ /* 0x000fe40000000f00 */
[----:B------:R-:W-:Y:S02]  /*9d00*/  MOV R205, RZ ;  /* 0x000000ff00cd7202 */ /* 0x000fe40000000f00 */
[----:B------:R-:W-:Y:S02]  /*9d10*/  MOV R206, 0xffffffff ;  /* 0xffffffff00ce7802 */ /* 0x000fe40000000f00 */
[----:B------:R-:W-:Y:S02]  /*9d20*/  MOV R64, 0x9d40 ;  /* 0x00009d4000407802 */ /* 0x000fe40000000f00 */
[----:B01----:R-:W-:Y:S05]  /*9d30*/  CALL.REL.NOINC `($__internal_98_$__cuda_sm70_shflsync_up) ;  /* 0x00001dc000007944 */ /* 0x003fea0003c00000 */
[----:B-1----:R-:W-:Y:S01]  /*9d40*/  MOV R201, R69 ;  /* 0x0000004500c97202 */ /* 0x002fe20000000f00 */
[----:B------:R-:W-:Y:S01]  /*9d50*/  HFMA2.MMA R69, -RZ, RZ, 0, 5.9604644775390625e-08 ;  /* 0x00000001ff457435 */ /* 0x000fe200000001ff */
[----:B0-----:R-:W-:-:S02]  /*9d60*/  MOV R204, R70 ;  /* 0x0000004600cc7202 */ /* 0x001fc40000000f00 */
[----:B------:R-:W-:Y:S02]  /*9d70*/  MOV R205, RZ ;  /* 0x000000ff00cd7202 */ /* 0x000fe40000000f00 */
[----:B------:R-:W-:Y:S02]  /*9d80*/  MOV R206, 0xffffffff ;  /* 0xffffffff00ce7802 */ /* 0x000fe40000000f00 */
[----:B------:R-:W-:Y:S02]  /*9d90*/  MOV R64, 0x9db0 ;  /* 0x00009db000407802 */ /* 0x000fe40000000f00 */
[----:B------:R-:W-:Y:S05]  /*9da0*/  CALL.REL.NOINC `($__internal_98_$__cuda_sm70_shflsync_up) ;  /* 0x00001d5000007944 */ /* 0x000fea0003c00000 */
[----:B-1----:R-:W-:Y:S01]  /*9db0*/  MOV R203, R69 ;  /* 0x0000004500cb7202 */ /* 0x002fe20000000f00 */
[----:B------:R-:W-:Y:S01]  /*9dc0*/  HFMA2.MMA R69, -RZ, RZ, 0, 5.9604644775390625e-08 ;  /* 0x00000001ff457435 */ /* 0x000fe200000001ff */
[----:B0-----:R-:W-:Y:S02]  /*9dd0*/  MOV R204, R71 ;  /* 0x0000004700cc7202 */ /* 0x001fe40000000f00 */
[----:B------:R-:W-:Y:S02]  /*9de0*/  MOV R205, RZ ;  /* 0x000000ff00cd7202 */ /* 0x000fe40000000f00 */
[----:B------:R-:W-:-:S02]  /*9df0*/  MOV R206, 0xffffffff ;  /* 0xffffffff00ce7802 */ /* 0x000fc40000000f00 */
[----:B------:R-:W-:Y:S02]  /*9e00*/  MOV R64, 0x9e20 ;  /* 0x00009e2000407802 */ /* 0x000fe40000000f00 */
[----:B------:R-:W-:Y:S05]  /*9e10*/  CALL.REL.NOINC `($__internal_98_$__cuda_sm70_shflsync_up) ;  /* 0x00001ce000007944 */ /* 0x000fea0003c00000 */
[C---:B------:R-:W-:Y:S01]  /*9e20*/  FMUL.FTZ R202, R68.reuse, R203 ;  /* 0x000000cb44ca7220 */ /* 0x040fe20000410000 */
[----:B------:R-:W-:Y:S01]  /*9e30*/  ISETP.GE.AND P0, PT, R133, 0x1, PT ;  /* 0x000000018500780c */ /* 0x000fe20003f06270 */
[C---:B-1----:R-:W-:Y:S01]  /*9e40*/  FMUL.FTZ R200, R68.reuse, R69 ;  /* 0x0000004544c87220 */ /* 0x042fe20000410000 */
[----:B0-----:R-:W-:Y:S01]  /*9e50*/  MOV R205, RZ ;  /* 0x000000ff00cd7202 */ /* 0x001fe20000000f00 */
[C---:B------:R-:W-:Y:S01]  /*9e60*/  FMUL.FTZ R64, R68.reuse, R201 ;  /* 0x000000c944407220 */ /* 0x040fe20000410000 */
[----:B------:R-:W-:Y:S01]  /*9e70*/  MOV R206, 0xffffffff ;  /* 0xffffffff00ce7802 */ /* 0x000fe20000000f00 */
[----:B------:R-:W-:Y:S02]  /*9e80*/  FMUL.FTZ R65, R68, R67 ;  /* 0x0000004344417220 */ /* 0x000fe40000410000 */
[C---:B------:R-:W-:Y:S01]  /*9e90*/  FFMA.FTZ R202, R66.reuse, R69, R202 ;  /* 0x0000004542ca7223 */ /* 0x040fe200000100ca */
[----:B------:R-:W-:Y:S01]  /*9ea0*/  HFMA2.MMA R69, -RZ, RZ, 0, 1.1920928955078125e-07 ;  /* 0x00000002ff457435 */ /* 0x000fe200000001ff */
[----:B------:R-:W-:-:S02]  /*9eb0*/  FFMA.FTZ R203, R66, R203, -R200 ;  /* 0x000000cb42cb7223 */ /* 0x000fc400000108c8 */
[C---:B------:R-:W-:Y:S01]  /*9ec0*/  FFMA.FTZ R67, R66.reuse, R67, -R64 ;  /* 0x0000004342437223 */ /* 0x040fe20000010840 */
[----:B------:R-:W-:Y:S01]  /*9ed0*/  MOV R64, 0x9f70 ;  /* 0x00009f7000407802 */ /* 0x000fe20000000f00 */
[C---:B------:R-:W-:Y:S02]  /*9ee0*/  FFMA.FTZ R65, R66.reuse, R201, R65 ;  /* 0x000000c942417223 */ /* 0x040fe40000010041 */
[C---:B------:R-:W-:Y:S01]  /*9ef0*/  FADD.FTZ R202, R71.reuse, R202 ;  /* 0x000000ca47ca7221 */ /* 0x040fe20000010000 */
[----:B------:R-:W-:Y:S01]  /*9f00*/  FSEL R200, R66, R67, !P0 ;  /* 0x0000004342c87208 */ /* 0x000fe20004000000 */
[----:B------:R-:W-:Y:S01]  /*9f10*/  FADD.FTZ R203, R70, R203 ;  /* 0x000000cb46cb7221 */ /* 0x000fe20000010000 */
[----:B------:R-:W-:Y:S02]  /*9f20*/  FSEL R207, R68, R65, !P0 ;  /* 0x0000004144cf7208 */ /* 0x000fe40004000000 */
[----:B------:R-:W-:Y:S02]  /*9f30*/  FSEL R71, R71, R202, !P0 ;  /* 0x000000ca47477208 */ /* 0x000fe40004000000 */
[----:B------:R-:W-:-:S02]  /*9f40*/  FSEL R70, R70, R203, !P0 ;  /* 0x000000cb46467208 */ /* 0x000fc40004000000 */
[----:B------:R-:W-:Y:S02]  /*9f50*/  MOV R204, R200 ;  /* 0x000000c800cc7202 */ /* 0x000fe40000000f00 */
[----:B------:R-:W-:Y:S05]  /*9f60*/  CALL.REL.NOINC `($__internal_98_$__cuda_sm70_shflsync_up) ;  /* 0x00001b9000007944 */ /* 0x000fea0003c00000 */
[----:B-1----:R-:W-:Y:S01]  /*9f70*/  MOV R66, R69 ;  /* 0x0000004500427202 */ /* 0x002fe20000000f00 */
[----:B------:R-:W-:Y:S01]  /*9f80*/  HFMA2.MMA R69, -RZ, RZ, 0, 1.1920928955078125e-07 ;  /* 0x00000002ff457435 */ /* 0x000fe200000001ff */
[----:B0-----:R-:W-:Y:S02]  /*9f90*/  MOV R204, R207 ;  /* 0x000000cf00cc7202 */ /* 0x001fe40000000f00 */
[----:B------:R-:W-:Y:S02]  /*9fa0*/  MOV R205, RZ ;  /* 0x000000ff00cd7202 */ /* 0x000fe40000000f00 */
[----:B------:R-:W-:Y:S02]  /*9fb0*/  MOV R206, 0xffffffff ;  /* 0xffffffff00ce7802 */ /* 0x000fe40000000f00 */
[----:B------:R-:W-:Y:S02]  /*9fc0*/  MOV R64, 0x9fe0 ;  /* 0x00009fe000407802 */ /* 0x000fe40000000f00 */
[----:B------:R-:W-:Y:S05]  /*9fd0*/  CALL.REL.NOINC `($__internal_98_$__cuda_sm70_shflsync_up) ;  /* 0x00001b2000007944 */ /* 0x000fea0003c00000 */
[----:B-1----:R-:W-:Y:S01]  /*9fe0*/  MOV R67, R69 ;  /* 0x0000004500437202 */ /* 0x002fe20000000f00 */
[----:B------:R-:W-:Y:S01]  /*9ff0*/  HFMA2.MMA R69, -RZ, RZ, 0, 1.1920928955078125e-07 ;  /* 0x00000002ff457435 */ /* 0x000fe200000001ff */
[----:B0-----:R-:W-:-:S02]  /*a000*/  MOV R204, R70 ;  /* 0x0000004600cc7202 */ /* 0x001fc40000000f00 */
[----:B------:R-:W-:Y:S02]  /*a010*/  MOV R205, RZ ;  /* 0x000000ff00cd7202 */ /* 0x000fe40000000f00 */
[----:B------:R-:W-:Y:S02]  /*a020*/  MOV R206, 0xffffffff ;  /* 0xffffffff00ce7802 */ /* 0x000fe40000000f00 */
[----:B------:R-:W-:Y:S02]  /*a030*/  MOV R64, 0xa050 ;  /* 0x0000a05000407802 */ /* 0x000fe40000000f00 */
[----:B------:R-:W-:Y:S05]  /*a040*/  CALL.REL.NOINC `($__internal_98_$__cuda_sm70_shflsync_up) ;  /* 0x00001ab000007944 */ /* 0x000fea0003c00000 */
[----:B-1----:R-:W-:Y:S01]  /*a050*/  MOV R68, R69 ;  /* 0x0000004500447202 */ /* 0x002fe20000000f00 */
[----:B------:R-:W-:Y:S01]  /*a060*/  HFMA2.MMA R69, -RZ, RZ, 0, 1.1920928955078125e-07 ;  /* 0x00000002ff457435 */ /* 0x000fe200000001ff */
[----:B0-----:R-:W-:Y:S02]  /*a070*/  MOV R204, R71 ;  /* 0x0000004700cc7202 */ /* 0x001fe40000000f00 */
[----:B------:R-:W-:Y:S02]  /*a080*/  MOV R205, RZ ;  /* 0x000000ff00cd7202 */ /* 0x000fe40000000f00 */
[----:B------:R-:W-:-:S02]  /*a090*/  MOV R206, 0xffffffff ;  /* 0xffffffff00ce7802 */ /* 0x000fc40000000f00 */
[----:B------:R-:W-:Y:S02]  /*a0a0*/  MOV R64, 0xa0c0 ;  /* 0x0000a0c000407802 */ /* 0x000fe40000000f00 */
[----:B------:R-:W-:Y:S05]  /*a0b0*/  CALL.REL.NOINC `($__internal_98_$__cuda_sm70_shflsync_up) ;  /* 0x00001a4000007944 */ /* 0x000fea0003c00000 */
[----:B------:R-:W-:Y:S01]  /*a0c0*/  ISETP.GE.AND P0, PT, R133, 0x2, PT ;  /* 0x000000028500780c */ /* 0x000fe20003f06270 */
[----:B------:R-:W-:Y:S01]  /*a0d0*/  FMUL.FTZ R64, R66, R207 ;  /* 0x000000cf42407220 */ /* 0x000fe20000410000 */
[----:B0-----:R-:W-:Y:S01]  /*a0e0*/  MOV R205, RZ ;  /* 0x000000ff00cd7202 */ /* 0x001fe20000000f00 */
[----:B-1----:R-:W-:Y:S01]  /*a0f0*/  FMUL.FTZ R201, R207, R69 ;  /* 0x00000045cfc97220 */ /* 0x002fe20000410000 */
[----:B------:R-:W-:Y:S01]  /*a100*/  MOV R206, 0xffffffff ;  /* 0xffffffff00ce7802 */ /* 0x000fe20000000f00 */
[CC--:B------:R-:W-:Y:S02]  /*a110*/  FMUL.FTZ R202, R68.reuse, R207.reuse ;  /* 0x000000cf44ca7220 */ /* 0x0c0fe40000410000 */
[C---:B------:R-:W-:Y:S02]  /*a120*/  FMUL.FTZ R65, R67.reuse, R207 ;  /* 0x000000cf43417220 */ /* 0x040fe40000410000 */
[-C--:B------:R-:W-:Y:S02]  /*a130*/  FFMA.FTZ R64, R67, R200.reuse, R64 ;  /* 0x000000c843407223 */ /* 0x080fe40000010040 */
[----:B------:R-:W-:-:S02]  /*a140*/  FFMA.FTZ R201, R68, R200, -R201 ;  /* 0x000000c844c97223 */ /* 0x000fc400000108c9 */
[----:B------:R-:W-:Y:S01]  /*a150*/  FFMA.FTZ R202, R200, R69, R202 ;  /* 0x00000045c8ca7223 */ /* 0x000fe200000100ca */
[----:B------:R-:W-:Y:S01]  /*a160*/  HFMA2.MMA R69, -RZ, RZ, 0, 2.384185791015625e-07 ;  /* 0x00000004ff457435 */ /* 0x000fe200000001ff */
[----:B------:R-:W-:Y:S01]  /*a170*/  @P0 FFMA.FTZ R200, R66, R200, -R65 ;  /* 0x000000c842c80223 */ /* 0x000fe20000010841 */
[----:B------:R-:W-:Y:S01]  /*a180*/  FSEL R207, R207, R64, !P0 ;  /* 0x00000040cfcf7208 */ /* 0x000fe20004000000 */
[----:B------:R-:W-:Y:S01]  /*a190*/  @P0 FADD.FTZ R70, R70, R201 ;  /* 0x000000c946460221 */ /* 0x000fe20000010000 */
[----:B------:R-:W-:Y:S01]  /*a1a0*/  MOV R64, 0xa1e0 ;  /* 0x0000a1e000407802 */ /* 0x000fe20000000f00 */
[----:B------:R-:W-:Y:S01]  /*a1b0*/  @P0 FADD.FTZ R71, R71, R202 ;  /* 0x000000ca47470221 */ /* 0x000fe20000010000 */
[----:B------:R-:W-:Y:S02]  /*a1c0*/  MOV R204, R200 ;  /* 0x000000c800cc7202 */ /* 0x000fe40000000f00 */
[----:B------:R-:W-:Y:S05]  /*a1d0*/  CALL.REL.NOINC `($__internal_98_$__cuda_sm70_shflsync_up) ;  /* 0x0000192000007944 */ /* 0x000fea0003c00000 */
[----:B-1----:R-:W-:Y:S01]  /*a1e0*/  MOV R66, R69 ;  /* 0x0000004500427202 */ /* 0x002fe20000000f00 */
[----:B------:R-:W-:Y:S01]  /*a1f0*/  HFMA2.MMA R69, -RZ, RZ, 0, 2.384185791015625e-07 ;  /* 0x00000004ff457435 */ /* 0x000fe200000001ff */
[----:B0-----:R-:W-:Y:S02]  /*a200*/  MOV R204, R207 ;  /* 0x000000cf00cc7202 */ /* 0x001fe40000000f00 */
[----:B------:R-:W-:-:S02]  /*a210*/  MOV R205, RZ ;  /* 0x000000ff00cd7202 */ /* 0x000fc40000000f00 */
[----:B------:R-:W-:Y:S02]  /*a220*/  MOV R206, 0xffffffff ;  /* 0xffffffff00ce7802 */ /* 0x000fe40000000f00 */
[----:B------:R-:W-:Y:S02]  /*a230*/  MOV R64, 0xa250 ;  /* 0x0000a25000407802 */ /* 0x000fe40000000f00 */
[----:B------:R-:W-:Y:S05]  /*a240*/  CALL.REL.NOINC `($__internal_98_$__cuda_sm70_shflsync_up) ;  /* 0x000018b000007944 */ /* 0x000fea0003c00000 */
[----:B-1----:R-:W-:Y:S01]  /*a250*/  MOV R67, R69 ;  /* 0x0000004500437202 */ /* 0x002fe20000000f00 */
[----:B------:R-:W-:Y:S01]  /*a260*/  HFMA2.MMA R69, -RZ, RZ, 0, 2.384185791015625e-07 ;  /* 0x00000004ff457435 */ /* 0x000fe200000001ff */
[----:B0-----:R-:W-:Y:S02]  /*a270*/  MOV R204, R70 ;  /* 0x0000004600cc7202 */ /* 0x001fe40000000f00 */
[----:B------:R-:W-:Y:S02]  /*a280*/  MOV R205, RZ ;  /* 0x000000ff00cd7202 */ /* 0x000fe40000000f00 */
[----:B------:R-:W-:Y:S02]  /*a290*/  MOV R206, 0xffffffff ;  /* 0xffffffff00ce7802 */ /* 0x000fe40000000f00 */
[----:B------:R-:W-:-:S02]  /*a2a0*/  MOV R64, 0xa2c0 ;  /* 0x0000a2c000407802 */ /* 0x000fc40000000f00 */
[----:B------:R-:W-:Y:S05]  /*a2b0*/  CALL.REL.NOINC `($__internal_98_$__cuda_sm70_shflsync_up) ;  /* 0x0000184000007944 */ /* 0x000fea0003c00000 */
[----:B-1----:R-:W-:Y:S01]  /*a2c0*/  MOV R68, R69 ;  /* 0x0000004500447202 */ /* 0x002fe20000000f00 */
[----:B------:R-:W-:Y:S01]  /*a2d0*/  HFMA2.MMA R69, -RZ, RZ, 0, 2.384185791015625e-07 ;  /* 0x00000004ff457435 */ /* 0x000fe200000001ff */
[----:B0-----:R-:W-:-:S02]  /*a2e0*/  MOV R204, R71 ;  /* 0x0000004700cc7202 */ /* 0x001fc40000000f00 */
[----:B------:R-:W-:Y:S02]  /*a2f0*/  MOV R205, RZ ;  /* 0x000000ff00cd7202 */ /* 0x000fe40000000f00 */
[----:B------:R-:W-:Y:S02]  /*a300*/  MOV R206, 0xffffffff ;  /* 0xffffffff00ce7802 */ /* 0x000fe40000000f00 */
[----:B------:R-:W-:Y:S02]  /*a310*/  MOV R64, 0xa330 ;  /* 0x0000a33000407802 */ /* 0x000fe40000000f00 */
[----:B------:R-:W-:Y:S05]  /*a320*/  CALL.REL.NOINC `($__internal_98_$__cuda_sm70_shflsync_up) ;  /* 0x000017d000007944 */ /* 0x000fea0003c00000 */
[----:B------:R-:W-:Y:S01]  /*a330*/  ISETP.GE.AND P0, PT, R133, 0x4, PT ;  /* 0x000000048500780c */ /* 0x000fe20003f06270 */
[-C--:B------:R-:W-:Y:S01]  /*a340*/  FMUL.FTZ R64, R66, R207.reuse ;  /* 0x000000cf42407220 */ /* 0x080fe20000410000 */
[----:B0-----:R-:W-:Y:S01]  /*a350*/  MOV R205, RZ ;  /* 0x000000ff00cd7202 */ /* 0x001fe20000000f00 */
[----:B------:R-:W-:Y:S01]  /*a360*/  FMUL.FTZ R202, R68, R207 ;  /* 0x000000cf44ca7220 */ /* 0x000fe20000410000 */
[----:B------:R-:W-:Y:S01]  /*a370*/  MOV R206, 0xffffffff ;  /* 0xffffffff00ce7802 */ /* 0x000fe20000000f00 */
[----:B-1----:R-:W-:Y:S02]  /*a380*/  FMUL.FTZ R201, R207, R69 ;  /* 0x00000045cfc97220 */ /* 0x002fe40000410000 */
[----:B------:R-:W-:-:S02]  /*a390*/  FMUL.FTZ R65, R67, R207 ;  /* 0x000000cf43417220 */ /* 0x000fc40000410000 */
[-C--:B------:R-:W-:Y:S02]  /*a3a0*/  FFMA.FTZ R64, R67, R200.reuse, R64 ;  /* 0x000000c843407223 */ /* 0x080fe40000010040 */
[----:B------:R-:W-:Y:S01]  /*a3b0*/  FFMA.FTZ R202, R200, R69, R202 ;  /* 0x00000045c8ca7223 */ /* 0x000fe200000100ca */
[----:B------:R-:W-:Y:S01]  /*a3c0*/  HFMA2.MMA R69, -RZ, RZ, 0, 4.76837158203125e-07 ;  /* 0x00000008ff457435 */ /* 0x000fe200000001ff */
[----:B------:R-:W-:Y:S01]  /*a3d0*/  FFMA.FTZ R201, R68, R200, -R201 ;  /* 0x000000c844c97223 */ /* 0x000fe200000108c9 */
[----:B------:R-:W-:Y:S01]  /*a3e0*/  FSEL R207, R207, R64, !P0 ;  /* 0x00000040cfcf7208 */ /* 0x000fe20004000000 */
[----:B------:R-:W-:Y:S01]  /*a3f0*/  @P0 FFMA.FTZ R200, R66, R200, -R65 ;  /* 0x000000c842c80223 */ /* 0x000fe20000010841 */
[----:B------:R-:W-:Y:S01]  /*a400*/  MOV R64, 0xa450 ;  /* 0x0000a45000407802 */ /* 0x000fe20000000f00 */
[----:B------:R-:W-:Y:S02]  /*a410*/  @P0 FADD.FTZ R71, R71, R202 ;  /* 0x000000ca47470221 */ /* 0x000fe40000010000 */
[----:B------:R-:W-:Y:S01]  /*a420*/  @P0 FADD.FTZ R70, R70, R201 ;  /* 0x000000c946460221 */ /* 0x000fe20000010000 */
[----:B------:R-:W-:-:S02]  /*a430*/  MOV R204, R200 ;  /* 0x000000c800cc7202 */ /* 0x000fc40000000f00 */
[----:B------:R-:W-:Y:S05]  /*a440*/  CALL.REL.NOINC `($__internal_98_$__cuda_sm70_shflsync_up) ;  /* 0x000016b000007944 */ /* 0x000fea0003c00000 */
[----:B-1----:R-:W-:Y:S01]  /*a450*/  MOV R66, R69 ;  /* 0x0000004500427202 */ /* 0x002fe20000000f00 */
[----:B------:R-:W-:Y:S01]  /*a460*/  HFMA2.MMA R69, -RZ, RZ, 0, 4.76837158203125e-07 ;  /* 0x00000008ff457435 */ /* 0x000fe200000001ff */
[----:B0-----:R-:W-:-:S02]  /*a470*/  MOV R204, R207 ;  /* 0x000000cf00cc7202 */ /* 0x001fc40000000f00 */
[----:B------:R-:W-:Y:S02]  /*a480*/  MOV R205, RZ ;  /* 0x000000ff00cd7202 */ /* 0x000fe40000000f00 */
[----:B------:R-:W-:Y:S02]  /*a490*/  MOV R206, 0xffffffff ;  /* 0xffffffff00ce7802 */ /* 0x000fe40000000f00 */
[----:B------:R-:W-:Y:S02]  /*a4a0*/  MOV R64, 0xa4c0 ;  /* 0x0000a4c000407802 */ /* 0x000fe40000000f00 */
[----:B------:R-:W-:Y:S05]  /*a4b0*/  CALL.REL.NOINC `($__internal_98_$__cuda_sm70_shflsync_up) ;  /* 0x0000164000007944 */ /* 0x000fea0003c00000 */
[----:B-1----:R-:W-:Y:S01]  /*a4c0*/  MOV R67, R69 ;  /* 0x0000004500437202 */ /* 0x002fe20000000f00 */
[----:B------:R-:W-:Y:S01]  /*a4d0*/  HFMA2.MMA R69, -RZ, RZ, 0, 4.76837158203125e-07 ;  /* 0x00000008ff457435 */ /* 0x000fe200000001ff */
[----:B0-----:R-:W-:Y:S02]  /*a4e0*/  MOV R204, R70 ;  /* 0x0000004600cc7202 */ /* 0x001fe40000000f00 */
[----:B------:R-:W-:Y:S02]  /*a4f0*/  MOV R205, RZ ;  /* 0x000000ff00cd7202 */ /* 0x000fe40000000f00 */
[----:B------:R-:W-:-:S02]  /*a500*/  MOV R206, 0xffffffff ;  /* 0xffffffff00ce7802 */ /* 0x000fc40000000f00 */
[----:B------:R-:W-:Y:S02]  /*a510*/  MOV R64, 0xa530 ;  /* 0x0000a53000407802 */ /* 0x000fe40000000f00 */
[----:B------:R-:W-:Y:S05]  /*a520*/  CALL.REL.NOINC `($__internal_98_$__cuda_sm70_shflsync_up) ;  /* 0x000015d000007944 */ /* 0x000fea0003c00000 */
[----:B-1----:R-:W-:Y:S01]  /*a530*/  MOV R68, R69 ;  /* 0x0000004500447202 */ /* 0x002fe20000000f00 */
[----:B------:R-:W-:Y:S01]  /*a540*/  HFMA2.MMA R69, -RZ, RZ, 0, 4.76837158203125e-07 ;  /* 0x00000008ff457435 */ /* 0x000fe200000001ff */
[----:B0-----:R-:W-:Y:S02]  /*a550*/  MOV R204, R71 ;  /* 0x0000004700cc7202 */ /* 0x001fe40000000f00 */
[----:B------:R-:W-:Y:S02]  /*a560*/  MOV R205, RZ ;  /* 0x000000ff00cd7202 */ /* 0x000fe40000000f00 */
[----:B------:R-:W-:Y:S02]  /*a570*/  MOV R206, 0xffffffff ;  /* 0xffffffff00ce7802 */ /* 0x000fe40000000f00 */
[----:B------:R-:W-:Y:S02]  /*a580*/  MOV R64, 0xa5a0 ;  /* 0x0000a5a000407802 */ /* 0x000fe40000000f00 */
[----:B------:R-:W-:Y:S05]  /*a590*/  CALL.REL.NOINC `($__internal_98_$__cuda_sm70_shflsync_up) ;  /* 0x0000156000007944 */ /* 0x000fea0003c00000 */
[----:B------:R-:W-:Y:S01]  /*a5a0*/  ISETP.GE.AND P0, PT, R133, 0x8, PT ;  /* 0x000000088500780c */ /* 0x000fe20003f06270 */
[----:B------:R-:W-:Y:S01]  /*a5b0*/  FMUL.FTZ R64, R66, R207 ;  /* 0x000000cf42407220 */ /* 0x000fe20000410000 */
[----:B0-----:R-:W-:Y:S01]  /*a5c0*/  MOV R205, RZ ;  /* 0x000000ff00cd7202 */ /* 0x001fe20000000f00 */
[----:B-1----:R-:W-:Y:S01]  /*a5d0*/  FMUL.FTZ R201, R207, R69 ;  /* 0x00000045cfc97220 */ /* 0x002fe20000410000 */
[----:B------:R-:W-:Y:S01]  /*a5e0*/  MOV R206, 0xffffffff ;  /* 0xffffffff00ce7802 */ /* 0x000fe20000000f00 */
[----:B------:R-:W-:-:S02]  /*a5f0*/  FMUL.FTZ R202, R68, R207 ;  /* 0x000000cf44ca7220 */ /* 0x000fc40000410000 */
[C---:B------:R-:W-:Y:S02]  /*a600*/  FMUL.FTZ R65, R67.reuse, R207 ;  /* 0x000000cf43417220 */ /* 0x040fe40000410000 */
[-C--:B------:R-:W-:Y:S02]  /*a610*/  FFMA.FTZ R64, R67, R200.reuse, R64 ;  /* 0x000000c843407223 */ /* 0x080fe40000010040 */
[----:B------:R-:W-:Y:S02]  /*a620*/  FFMA.FTZ R201, R68, R200, -R201 ;  /* 0x000000c844c97223 */ /* 0x000fe400000108c9 */
[----:B------:R-:W-:Y:S01]  /*a630*/  FFMA.FTZ R202, R200, R69, R202 ;  /* 0x00000045c8ca7223 */ /* 0x000fe200000100ca */
[----:B------:R-:W-:Y:S01]  /*a640*/  FSEL R207, R207, R64, !P0 ;  /* 0x00000040cfcf7208 */ /* 0x000fe20004000000 */
[----:B------:R-:W-:Y:S01]  /*a650*/  @P0 FFMA.FTZ R200, R66, R200, -R65 ;  /* 0x000000c842c80223 */ /* 0x000fe20000010841 */
[----:B------:R-:W-:Y:S01]  /*a660*/  HFMA2.MMA R69, -RZ, RZ, 0, 9.5367431640625e-07 ;  /* 0x00000010ff457435 */ /* 0x000fe200000001ff */
[----:B------:R-:W-:Y:S01]  /*a670*/  @P0 FADD.FTZ R70, R70, R201 ;  /* 0x000000c946460221 */ /* 0x000fe20000010000 */
[----:B------:R-:W-:Y:S01]  /*a680*/  MOV R64, 0xa6e0 ;  /* 0x0000a6e000407802 */ /* 0x000fe20000000f00 */
[----:B------:R-:W-:Y:S01]  /*a690*/  @P0 FADD.FTZ R71, R71, R202 ;  /* 0x000000ca47470221 */ /* 0x000fe20000010000 */
[----:B------:R-:W-:-:S02]  /*a6a0*/  MOV R66, R200 ;  /* 0x000000c800427202 */ /* 0x000fc40000000f00 */
[----:B------:R-:W-:Y:S02]  /*a6b0*/  MOV R204, R200 ;  /* 0x000000c800cc7202 */ /* 0x000fe40000000f00 */
[----:B------:R-:W-:Y:S02]  /*a6c0*/  MOV R200, R207 ;  /* 0x000000cf00c87202 */ /* 0x000fe40000000f00 */
[----:B------:R-:W-:Y:S05]  /*a6d0*/  CALL.REL.NOINC `($__internal_98_$__cuda_sm70_shflsync_up) ;  /* 0x0000142000007944 */ /* 0x000fea0003c00000 */
[----:B-1----:R-:W-:Y:S01]  /*a6e0*/  MOV R67, R69 ;  /* 0x0000004500437202 */ /* 0x002fe20000000f00 */
[----:B------:R-:W-:Y:S01]  /*a6f0*/  HFMA2.MMA R69, -RZ, RZ, 0, 9.5367431640625e-07 ;  /* 0x00000010ff457435 */ /* 0x000fe200000001ff */
[----:B0-----:R-:W-:Y:S02]  /*a700*/  MOV R204, R207 ;  /* 0x000000cf00cc7202 */ /* 0x001fe40000000f00 */
[----:B------:R-:W-:Y:S02]  /*a710*/  MOV R205, RZ ;  /* 0x000000ff00cd7202 */ /* 0x000fe40000000f00 */
[----:B------:R-:W-:Y:S02]  /*a720*/  MOV R206, 0xffffffff ;  /* 0xffffffff00ce7802 */ /* 0x000fe40000000f00 */
[----:B------:R-:W-:-:S02]  /*a730*/  MOV R64, 0xa750 ;  /* 0x0000a75000407802 */ /* 0x000fc40000000f00 */
[----:B------:R-:W-:Y:S05]  /*a740*/  CALL.REL.NOINC `($__internal_98_$__cuda_sm70_shflsync_up) ;  /* 0x000013b000007944 */ /* 0x000fea0003c00000 */
[----:B-1----:R-:W-:Y:S01]  /*a750*/  MOV R201, R69 ;  /* 0x0000004500c97202 */ /* 0x002fe20000000f00 */
[----:B------:R-:W-:Y:S01]  /*a760*/  HFMA2.MMA R69, -RZ, RZ, 0, 9.5367431640625e-07 ;  /* 0x00000010ff457435 */ /* 0x000fe200000001ff */
[----:B0-----:R-:W-:-:S02]  /*a770*/  MOV R204, R70 ;  /* 0x0000004600cc7202 */ /* 0x001fc40000000f00 */
[----:B------:R-:W-:Y:S02]  /*a780*/  MOV R205, RZ ;  /* 0x000000ff00cd7202 */ /* 0x000fe40000000f00 */
[----:B------:R-:W-:Y:S02]  /*a790*/  MOV R206, 0xffffffff ;  /* 0xffffffff00ce7802 */ /* 0x000fe40000000f00 */
[----:B------:R-:W-:Y:S02]  /*a7a0*/  MOV R64, 0xa7c0 ;  /* 0x0000a7c000407802 */ /* 0x000fe40000000f00 */
[----:B------:R-:W-:Y:S05]  /*a7b0*/  CALL.REL.NOINC `($__internal_98_$__cuda_sm70_shflsync_up) ;  /* 0x0000134000007944 */ /* 0x000fea0003c00000 */
[----:B-1----:R-:W-:Y:S01]  /*a7c0*/  MOV R203, R69 ;  /* 0x0000004500cb7202 */ /* 0x002fe20000000f00 */
[----:B------:R-:W-:Y:S01]  /*a7d0*/  HFMA2.MMA R69, -RZ, RZ, 0, 9.5367431640625e-07 ;  /* 0x00000010ff457435 */ /* 0x000fe200000001ff */
[----:B0-----:R-:W-:Y:S02]  /*a7e0*/  MOV R204, R71 ;  /* 0x0000004700cc7202 */ /* 0x001fe40000000f00 */
[----:B------:R-:W-:Y:S02]  /*a7f0*/  MOV R205, RZ ;  /* 0x000000ff00cd7202 */ /* 0x000fe40000000f00 */
[----:B------:R-:W-:-:S02]  /*a800*/  MOV R206, 0xffffffff ;  /* 0xffffffff00ce7802 */ /* 0x000fc40000000f00 */
[----:B------:R-:W-:Y:S02]  /*a810*/  MOV R64, 0xa830 ;  /* 0x0000a83000407802 */ /* 0x000fe40000000f00 */
[----:B------:R-:W-:Y:S05]  /*a820*/  CALL.REL.NOINC `($__internal_98_$__cuda_sm70_shflsync_up) ;  /* 0x000012d000007944 */ /* 0x000fea0003c00000 */
[----:B01----:R-:W-:Y:S05]  /*a830*/  BRA `(.L_x_4105) ;  /* 0xffff97c000007947 */ /* 0x003fea000383ffff */
.L_x_4065:
[----:B0-----:R-:W-:Y:S01]  /*a840*/  HFMA2.MMA R69, -RZ, RZ, 0, 5.9604644775390625e-08 ;  /* 0x00000001ff457435 */ /* 0x001fe200000001ff */
[----:B------:R-:W-:Y:S02]  /*a850*/  MOV R205, RZ ;  /* 0x000000ff00cd7202 */ /* 0x000fe40000000f00 */
[----:B------:R-:W-:Y:S02]  /*a860*/  MOV R206, 0xffffffff ;  /* 0xffffffff00ce7802 */ /* 0x000fe40000000f00 */
[----:B------:R-:W-:Y:S02]  /*a870*/  MOV R64, 0xa890 ;  /* 0x0000a89000407802 */ /* 0x000fe40000000f00 */
[----:B-1----:R-:W-:Y:S05]  /*a880*/  CALL.REL.NOINC `($__internal_98_$__cuda_sm70_shflsync_up) ;  /* 0x0000127000007944 */ /* 0x002fea0003c00000 */
[----:B-1----:R-:W-:Y:S01]  /*a890*/  MOV R66, R69 ;  /* 0x0000004500427202 */ /* 0x002fe20000000f00 */
[----:B------:R-:W-:Y:S01]  /*a8a0*/  HFMA2.MMA R69, -RZ, RZ, 0, 5.9604644775390625e-08 ;  /* 0x00000001ff457435 */ /* 0x000fe200000001ff */
[----:B0-----:R-:W-:Y:S02]  /*a8b0*/  MOV R204, R200 ;  /* 0x000000c800cc7202 */ /* 0x001fe40000000f00 */
[----:B------:R-:W-:Y:S02]  /*a8c0*/  MOV R205, RZ ;  /* 0x000000ff00cd7202 */ /* 0x000fe40000000f00 */
[----:B------:R-:W-:-:S02]  /*a8d0*/  MOV R206, 0xffffffff ;  /* 0xffffffff00ce7802 */ /* 0x000fc40000000f00 */
[----:B------:R-:W-:Y:S02]  /*a8e0*/  MOV R64, 0xa900 ;  /* 0x0000a90000407802 */ /* 0x000fe40000000f00 */
[----:B------:R-:W-:Y:S05]  /*a8f0*/  CALL.REL.NOINC `($__internal_98_$__cuda_sm70_shflsync_up) ;  /* 0x0000120000007944 */ /* 0x000fea0003c00000 */
[----:B-1----:R-:W-:Y:S01]  /*a900*/  MOV R68, R69 ;  /* 0x0000004500447202 */ /* 0x002fe20000000f00 */
[----:B------:R-:W-:Y:S01]  /*a910*/  HFMA2.MMA R69, -RZ, RZ, 0, 5.9604644775390625e-08 ;  /* 0x00000001ff457435 */ /* 0x000fe200000001ff */
[----:B0-----:R-:W-:Y:S02]  /*a920*/  MOV R204, R70 ;  /* 0x0000004600cc7202 */ /* 0x001fe40000000f00 */
[----:B------:R-:W-:Y:S02]  /*a930*/  MOV R205, RZ ;  /* 0x000000ff00cd7202 */ /* 0x000fe40000000f00 */
[----:B------:R-:W-:Y:S02]  /*a940*/  MOV R206, 0xffffffff ;  /* 0xffffffff00ce7802 */ /* 0x000fe40000000f00 */
[----:B------:R-:W-:Y:S02]  /*a950*/  MOV R64, 0xa970 ;  /* 0x0000a97000407802 */ /* 0x000fe40000000f00 */
[----:B------:R-:W-:Y:S05]  /*a960*/  CALL.REL.NOINC `($__internal_98_$__cuda_sm70_shflsync_up) ;  /* 0x0000119000007944 */ /* 0x000fea0003c00000 */
[----:B-1----:R-:W-:Y:S01]  /*a970*/  MOV R70, R69 ;  /* 0x0000004500467202 */ /* 0x002fe20000000f00 */
[----:B------:R-:W-:Y:S01]  /*a980*/  HFMA2.MMA R69, -RZ, RZ, 0, 5.9604644775390625e-08 ;  /* 0x00000001ff457435 */ /* 0x000fe200000001ff */
[----:B0-----:R-:W-:-:S02]  /*a990*/  MOV R204, R202 ;  /* 0x000000ca00cc7202 */ /* 0x001fc40000000f00 */
[----:B------:R-:W-:Y:S02]  /*a9a0*/  MOV R205, RZ ;  /* 0x000000ff00cd7202 */ /* 0x000fe40000000f00 */
[----:B------:R-:W-:Y:S02]  /*a9b0*/  MOV R206, 0xffffffff ;  /* 0xffffffff00ce7802 */ /* 0x000fe40000000f00 */
[----:B------:R-:W-:Y:S02]  /*a9c0*/  MOV R64, 0xa9e0 ;  /* 0x0000a9e000407802 */ /* 0x000fe40000000f00 */
[----:B------:R-:W-:Y:S05]  /*a9d0*/  CALL.REL.NOINC `($__internal_98_$__cuda_sm70_shflsync_up) ;  /* 0x0000112000007944 */ /* 0x000fea0003c00000 */
[----:B------:R-:W-:Y:S01]  /*a9e0*/  MOV R200, R68 ;  /* 0x0000004400c87202 */ /* 0x000fe20000000f00 */
[----:B------:R-:W-:Y:S01]  /*a9f0*/  HFMA2.MMA R68, -RZ, RZ, 0, 0 ;  /* 0x00000000ff447435 */ /* 0x000fe200000001ff */
[----:B------:R-:W-:Y:S02]  /*aa00*/  MOV R71, R66 ;  /* 0x0000004200477202 */ /* 0x000fe40000000f00 */
[----:B-1----:R-:W-:Y:S02]  /*aa10*/  MOV R201, R69 ;  /* 0x0000004500c97202 */ /* 0x002fe40000000f00 */
[----:B------:R-:W-:-:S02]  /*aa20*/  MOV R67, R60 ;  /* 0x0000003c00437202 */ /* 0x000fc40000000f00 */
[----:B------:R-:W-:Y:S02]  /*aa30*/  MOV R69, 0x1f ;  /* 0x0000001f00457802 */ /* 0x000fe40000000f00 */
[----:B------:R-:W-:Y:S02]  /*aa40*/  MOV R66, 0xffffffff ;  /* 0xffffffff00427802 */ /* 0x000fe40000000f00 */
[----:B------:R-:W-:Y:S02]  /*aa50*/  MOV R64, 0xaa70 ;  /* 0x0000aa7000407802 */ /* 0x000fe40000000f00 */
[----:B0-----:R-:W-:Y:S05]  /*aa60*/  CALL.REL.NOINC `($__internal_97_$__cuda_sm70_shflsync_idx_p) ;  /* 0x0000105000007944 */ /* 0x001fea0003c00000 */
[----:B0-----:R-:W-:Y:S01]  /*aa70*/  HFMA2.MMA R68, -RZ, RZ, 0, 0 ;  /* 0x00000000ff447435 */ /* 0x001fe200000001ff */
[----:B-1----:R-:W-:Y:S02]  /*aa80*/  MOV R60, R66 ;  /* 0x00000042003c7202 */ /* 0x002fe40000000f00 */
[----:B------:R-:W-:Y:S02]  /*aa90*/  MOV R67, R61 ;  /* 0x0000003d00437202 */ /* 0x000fe40000000f00 */
[----:B------:R-:W-:Y:S02]  /*aaa0*/  MOV R69, 0x1f ;  /* 0x0000001f00457802 */ /* 0x000fe40000000f00 */
[----:B------:R-:W-:-:S02]  /*aab0*/  MOV R66, 0xffffffff ;  /* 0xffffffff00427802 */ /* 0x000fc40000000f00 */
[----:B------:R-:W-:Y:S02]  /*aac0*/  MOV R64, 0xaae0 ;  /* 0x0000aae000407802 */ /* 0x000fe40000000f00 */
[----:B------:R-:W-:Y:S05]  /*aad0*/  CALL.REL.NOINC `($__internal_97_$__cuda_sm70_shflsync_idx_p) ;  /* 0x00000fe000007944 */ /* 0x000fea0003c00000 */
[----:B0-----:R-:W-:Y:S01]  /*aae0*/  HFMA2.MMA R68, -RZ, RZ, 0, 0 ;  /* 0x00000000ff447435 */ /* 0x001fe200000001ff */
[----:B-1----:R-:W-:Y:S02]  /*aaf0*/  MOV R61, R66 ;  /* 0x00000042003d7202 */ /* 0x002fe40000000f00 */
[----:B------:R-:W-:Y:S02]  /*ab00*/  MOV R67, R62 ;  /* 0x0000003e00437202 */ /* 0x000fe40000000f00 */
[----:B------:R-:W-:Y:S02]  /*ab10*/  MOV R69, 0x1f ;  /* 0x0000001f00457802 */ /* 0x000fe40000000f00 */
[----:B------:R-:W-:Y:S02]  /*ab20*/  MOV R66, 0xffffffff ;  /* 0xffffffff00427802 */ /* 0x000fe40000000f00 */
[----:B------:R-:W-:Y:S02]  /*ab30*/  MOV R64, 0xab50 ;  /* 0x0000ab5000407802 */ /* 0x000fe40000000f00 */
[----:B------:R-:W-:Y:S05]  /*ab40*/  CALL.REL.NOINC `($__internal_97_$__cuda_sm70_shflsync_idx_p) ;  /* 0x00000f7000007944 */ /* 0x000fea0003c00000 */
[----:B0-----:R-:W-:Y:S01]  /*ab50*/  HFMA2.MMA R68, -RZ, RZ, 0, 0 ;  /* 0x00000000ff447435 */ /* 0x001fe200000001ff */
[----:B-1----:R-:W-:-:S02]  /*ab60*/  MOV R62, R66 ;  /* 0x00000042003e7202 */ /* 0x002fc40000000f00 */
[----:B------:R-:W-:Y:S02]  /*ab70*/  MOV R67, R63 ;  /* 0x0000003f00437202 */ /* 0x000fe40000000f00 */
[----:B------:R-:W-:Y:S02]  /*ab80*/  MOV R69, 0x1f ;  /* 0x0000001f00457802 */ /* 0x000fe40000000f00 */
[----:B------:R-:W-:Y:S02]  /*ab90*/  MOV R66, 0xffffffff ;  /* 0xffffffff00427802 */ /* 0x000fe40000000f00 */
[----:B------:R-:W-:Y:S02]  /*aba0*/  MOV R64, 0xabc0 ;  /* 0x0000abc000407802 */ /* 0x000fe40000000f00 */
[----:B------:R-:W-:Y:S05]  /*abb0*/  CALL.REL.NOINC `($__internal_97_$__cuda_sm70_shflsync_idx_p) ;  /* 0x00000f0000007944 */ /* 0x000fea0003c00000 */
[----:B-1----:R-:W-:Y:S01]  /*abc0*/  MOV R63, R66 ;  /* 0x00000042003f7202 */ /* 0x002fe20000000f00 */
[----:B0-----:R-:W-:Y:S05]  /*abd0*/  BRA `(.L_x_4106) ;  /* 0xffff975000007947 */ /* 0x001fea000383ffff */
.L_x_4068:
[----:B------:R-:W-:Y:S01]  /*abe0*/  HFMA2.MMA R66, -RZ, RZ, 0, 5.9604644775390625e-08 ;  /* 0x00000001ff427435 */ /* 0x000fe200000001ff */
[----:B------:R-:W-:Y:S02]  /*abf0*/  MOV R69, R234 ;  /* 0x000000ea00457202 */ /* 0x000fe40000000f00 */
[----:B------:R-:W-:-:S02]  /*ac00*/  MOV R67, 0x1f ;  /* 0x0000001f00437802 */ /* 0x000fc40000000f00 */
[----:B------:R-:W-:Y:S02]  /*ac10*/  MOV R240, 0xffffffff ;  /* 0xffffffff00f07802 */ /* 0x000fe40000000f00 */
[----:B------:R-:W-:Y:S02]  /*ac20*/  MOV R64, 0xac40 ;  /* 0x0000ac4000407802 */ /* 0x000fe40000000f00 */
[----:B------:R-:W-:Y:S05]  /*ac30*/  CALL.REL.NOINC `($__internal_96_$__cuda_sm70_shflsync_down) ;  /* 0x00000e4000007944 */ /* 0x000fea0003c00000 */
[----:B-1----:R-:W-:Y:S01]  /*ac40*/  MOV R68, R240 ;  /* 0x000000f000447202 */ /* 0x002fe20000000f00 */
[----:B0-----:R-:W-:Y:S05]  /*ac50*/  BRA `(.L_x_4107) ;  /* 0xffffa98000007947 */ /* 0x001fea000383ffff */
.L_x_4069:
[----:B------:R-:W-:Y:S01]  /*ac60*/  HFMA2.MMA R66, -RZ, RZ, 0, 5.9604644775390625e-08 ;  /* 0x00000001ff427435 */ /* 0x000fe200000001ff */
[----:B------:R-:W-:Y:S02]  /*ac70*/  MOV R69, R233 ;  /* 0x000000e900457202 */ /* 0x000fe40000000f00 */
[----:B------:R-:W-:Y:S02]  /*ac80*/  MOV R67, 0x1f ;  /* 0x0000001f00437802 */ /* 0x000fe40000000f00 */
[----:B------:R-:W-:Y:S02]  /*ac90*/  MOV R240, 0xffffffff ;  /* 0xffffffff00f07802 */ /* 0x000fe40000000f00 */
[----:B------:R-:W-:-:S02]  /*aca0*/  MOV R64, 0xacc0 ;  /* 0x0000acc000407802 */ /* 0x000fc40000000f00 */
[----:B01----:R-:W-:Y:S05]  /*acb0*/  CALL.REL.NOINC `($__internal_96_$__cuda_sm70_shflsync_down) ;  /* 0x00000dc000007944 */ /* 0x003fea0003c00000 */
[----:B0-----:R-:W-:Y:S01]  /*acc0*/  HFMA2.MMA R66, -RZ, RZ, 0, 5.9604644775390625e-08 ;  /* 0x00000001ff427435 */ /* 0x001fe200000001ff */
[----:B-1----:R-:W-:-:S02]  /*acd0*/  MOV R229, R240 ;  /* 0x000000f000e57202 */ /* 0x002fc40000000f00 */
[----:B------:R-:W-:Y:S02]  /*ace0*/  MOV R69, R71 ;  /* 0x0000004700457202 */ /* 0x000fe40000000f00 */
[----:B------:R-:W-:Y:S02]  /*acf0*/  MOV R67, 0x1f ;  /* 0x0000001f00437802 */ /* 0x000fe40000000f00 */
[----:B------:R-:W-:Y:S02]  /*ad00*/  MOV R240, 0xffffffff ;  /* 0xffffffff00f07802 */ /* 0x000fe40000000f00 */
[----:B------:R-:W-:Y:S02]  /*ad10*/  MOV R64, 0xad30 ;  /* 0x0000ad3000407802 */ /* 0x000fe40000000f00 */
[----:B------:R-:W-:Y:S05]  /*ad20*/  CALL.REL.NOINC `($__internal_96_$__cuda_sm70_shflsync_down) ;  /* 0x00000d5000007944 */ /* 0x000fea0003c00000 */
[----:B0-----:R-:W-:Y:S01]  /*ad30*/  HFMA2.MMA R66, -RZ, RZ, 0, 5.9604644775390625e-08 ;  /* 0x00000001ff427435 */ /* 0x001fe200000001ff */
[----:B-1----:R-:W-:Y:S02]  /*ad40*/  MOV R230, R240 ;  /* 0x000000f000e67202 */ /* 0x002fe40000000f00 */
[----:B------:R-:W-:Y:S02]  /*ad50*/  MOV R69, R70 ;  /* 0x0000004600457202 */ /* 0x000fe40000000f00 */
[----:B------:R-:W-:-:S02]  /*ad60*/  MOV R67, 0x1f ;  /* 0x0000001f00437802 */ /* 0x000fc40000000f00 */
[----:B------:R-:W-:Y:S02]  /*ad70*/  MOV R240, 0xffffffff ;  /* 0xffffffff00f07802 */ /* 0x000fe40000000f00 */
[----:B------:R-:W-:Y:S02]  /*ad80*/  MOV R64, 0xada0 ;  /* 0x0000ada000407802 */ /* 0x000fe40000000f00 */
[----:B------:R-:W-:Y:S05]  /*ad90*/  CALL.REL.NOINC `($__internal_96_$__cuda_sm70_shflsync_down) ;  /* 0x00000ce000007944 */ /* 0x000fea0003c00000 */
[----:B01----:R-:W-:Y:S05]  /*ada0*/  BRA `(.L_x_4108) ;  /* 0xffffa87000007947 */ /* 0x003fea000383ffff */
.L_x_4072:
[----:B------:R-:W-:Y:S01]  /*adb0*/  HFMA2.MMA R66, -RZ, RZ, 0, 1.1920928955078125e-07 ;  /* 0x00000002ff427435 */ /* 0x000fe200000001ff */
[----:B------:R-:W-:Y:S02]  /*adc0*/  MOV R69, R234 ;  /* 0x000000ea00457202 */ /* 0x000fe40000000f00 */
[----:B------:R-:W-:Y:S02]  /*add0*/  MOV R67, 0x1f ;  /* 0x0000001f00437802 */ /* 0x000fe40000000f00 */
[----:B0-----:R-:W-:Y:S02]  /*ade0*/  MOV R240, 0xffffffff ;  /* 0xffffffff00f07802 */ /* 0x001fe40000000f00 */
[----:B------:R-:W-:Y:S02]  /*adf0*/  MOV R64, 0xae10 ;  /* 0x0000ae1000407802 */ /* 0x000fe40000000f00 */
[----:B-1234-:R-:W-:Y:S05]  /*ae00*/  CALL.REL.NOINC `($__internal_96_$__cuda_sm70_shflsync_down) ;  /* 0x00000c7000007944 */ /* 0x01efea0003c00000 */
[----:B0-----:R-:W-:Y:S01]  /*ae10*/  HFMA2.MMA R66, -RZ, RZ, 0, 1.1920928955078125e-07 ;  /* 0x00000002ff427435 */ /* 0x001fe200000001ff */
[----:B-1----:R-:W-:-:S02]  /*ae20*/  MOV R68, R240 ;  /* 0x000000f000447202 */ /* 0x002fc40000000f00 */
[----:B------:R-:W-:Y:S02]  /*ae30*/  MOV R69, R233 ;  /* 0x000000e900457202 */ /* 0x000fe40000000f00 */
[----:B------:R-:W-:Y:S02]  /*ae40*/  MOV R67, 0x1f ;  /* 0x0000001f00437802 */ /* 0x000fe40000000f00 */
[----:B------:R-:W-:Y:S02]  /*ae50*/  MOV R240, 0xffffffff ;  /* 0xffffffff00f07802 */ /* 0x000fe40000000f00 */
[----:B------:R-:W-:Y:S02]  /*ae60*/  MOV R64, 0xae80 ;  /* 0x0000ae8000407802 */ /* 0x000fe40000000f00 */
[----:B------:R-:W-:Y:S05]  /*ae70*/  CALL.REL.NOINC `($__internal_96_$__cuda_sm70_shflsync_down) ;  /* 0x00000c0000007944 */ /* 0x000fea0003c00000 */
[----:B0-----:R-:W-:Y:S01]  /*ae80*/  HFMA2.MMA R66, -RZ, RZ, 0, 1.1920928955078125e-07 ;  /* 0x00000002ff427435 */ /* 0x001fe200000001ff */
[----:B-1----:R-:W-:Y:S02]  /*ae90*/  MOV R229, R240 ;  /* 0x000000f000e57202 */ /* 0x002fe40000000f00 */
[----:B------:R-:W-:Y:S02]  /*aea0*/  MOV R69, R71 ;  /* 0x0000004700457202 */ /* 0x000fe40000000f00 */
[----:B------:R-:W-:-:S02]  /*aeb0*/  MOV R67, 0x1f ;  /* 0x0000001f00437802 */ /* 0x000fc40000000f00 */
[----:B------:R-:W-:Y:S02]  /*aec0*/  MOV R240, 0xffffffff ;  /* 0xffffffff00f07802 */ /* 0x000fe40000000f00 */
[----:B------:R-:W-:Y:S02]  /*aed0*/  MOV R64, 0xaef0 ;  /* 0x0000aef000407802 */ /* 0x000fe40000000f00 */
[----:B------:R-:W-:Y:S05]  /*aee0*/  CALL.REL.NOINC `($__internal_96_$__cuda_sm70_shflsync_down) ;  /* 0x00000b9000007944 */ /* 0x000fea0003c00000 */
[----:B0-----:R-:W-:Y:S01]  /*aef0*/  HFMA2.MMA R66, -RZ, RZ, 0, 1.1920928955078125e-07 ;  /* 0x00000002ff427435 */ /* 0x001fe200000001ff */
[----:B-1----:R-:W-:Y:S02]  /*af00*/  MOV R230, R240 ;  /* 0x000000f000e67202 */ /* 0x002fe40000000f00 */
[----:B------:R-:W-:Y:S02]  /*af10*/  MOV R69, R70 ;  /* 0x0000004600457202 */ /* 0x000fe40000000f00 */
[----:B------:R-:W-:Y:S02]  /*af20*/  MOV R67, 0x1f ;  /* 0x0000001f00437802 */ /* 0x000fe40000000f00 */
[----:B------:R-:W-:Y:S02]  /*af30*/  MOV R240, 0xffffffff ;  /* 0xffffffff00f07802 */ /* 0x000fe40000000f00 */
[----:B------:R-:W-:-:S02]  /*af40*/  MOV R64, 0xaf60 ;  /* 0x0000af6000407802 */ /* 0x000fc40000000f00 */
[----:B------:R-:W-:Y:S05]  /*af50*/  CALL.REL.NOINC `($__internal_96_$__cuda_sm70_shflsync_down) ;  /* 0x00000b2000007944 */ /* 0x000fea0003c00000 */
[----:B01----:R-:W-:Y:S05]  /*af60*/  BRA `(.L_x_4109) ;  /* 0xffffa7f000007947 */ /* 0x003fea000383ffff */
.L_x_4075:
[----:B------:R-:W-:Y:S01]  /*af70*/  HFMA2.MMA R66, -RZ, RZ, 0, 2.384185791015625e-07 ;  /* 0x00000004ff427435 */ /* 0x000fe200000001ff */
[----:B------:R-:W-:-:S02]  /*af80*/  MOV R69, R234 ;  /* 0x000000ea00457202 */ /* 0x000fc40000000f00 */
[----:B------:R-:W-:Y:S02]  /*af90*/  MOV R67, 0x1f ;  /* 0x0000001f00437802 */ /* 0x000fe40000000f00 */
[----:B0-----:R-:W-:Y:S02]  /*afa0*/  MOV R240, 0xffffffff ;  /* 0xffffffff00f07802 */ /* 0x001fe40000000f00 */
[----:B------:R-:W-:Y:S02]  /*afb0*/  MOV R64, 0xafd0 ;  /* 0x0000afd000407802 */ /* 0x000fe40000000f00 */
[----:B-1234-:R-:W-:Y:S05]  /*afc0*/  CALL.REL.NOINC `($__internal_96_$__cuda_sm70_shflsync_down) ;  /* 0x00000ab000007944 */ /* 0x01efea0003c00000 */
[----:B-1----:R-:W-:Y:S01]  /*afd0*/  MOV R68, R240 ;  /* 0x000000f000447202 */ /* 0x002fe20000000f00 */
[----:B0-----:R-:W-:Y:S05]  /*afe0*/  BRA `(.L_x_4110) ;  /* 0xffffa88000007947 */ /* 0x001fea000383ffff */
.L_x_4076:
[----:B------:R-:W-:Y:S01]  /*aff0*/  HFMA2.MMA R66, -RZ, RZ, 0, 2.384185791015625e-07 ;  /* 0x00000004ff427435 */ /* 0x000fe200000001ff */
[----:B------:R-:W-:Y:S02]  /*b000*/  MOV R69, R233 ;  /* 0x000000e900457202 */ /* 0x000fe40000000f00 */
[----:B------:R-:W-:Y:S02]  /*b010*/  MOV R67, 0x1f ;  /* 0x0000001f00437802 */ /* 0x000fe40000000f00 */
[----:B0-----:R-:W-:-:S02]  /*b020*/  MOV R240, 0xffffffff ;  /* 0xffffffff00f07802 */ /* 0x001fc40000000f00 */
[----:B------:R-:W-:Y:S02]  /*b030*/  MOV R64, 0xb050 ;  /* 0x0000b05000407802 */ /* 0x000fe40000000f00 */
[----:B-1234-:R-:W-:Y:S05]  /*b040*/  CALL.REL.NOINC `($__internal_96_$__cuda_sm70_shflsync_down) ;  /* 0x00000a3000007944 */ /* 0x01efea0003c00000 */
[----:B0-----:R-:W-:Y:S01]  /*b050*/  HFMA2.MMA R66, -RZ, RZ, 0, 2.384185791015625e-07 ;  /* 0x00000004ff427435 */ /* 0x001fe200000001ff */
[----:B-1----:R-:W-:Y:S02]  /*b060*/  MOV R229, R240 ;  /* 0x000000f000e57202 */ /* 0x002fe40000000f00 */
[----:B------:R-:W-:Y:S02]  /*b070*/  MOV R69, R71 ;  /* 0x0000004700457202 */ /* 0x000fe40000000f00 */
[----:B------:R-:W-:Y:S02]  /*b080*/  MOV R67, 0x1f ;  /* 0x0000001f00437802 */ /* 0x000fe40000000f00 */
[----:B------:R-:W-:Y:S02]  /*b090*/  MOV R240, 0xffffffff ;  /* 0xffffffff00f07802 */ /* 0x000fe40000000f00 */
[----:B------:R-:W-:Y:S02]  /*b0a0*/  MOV R64, 0xb0c0 ;  /* 0x0000b0c000407802 */ /* 0x000fe40000000f00 */
[----:B------:R-:W-:Y:S05]  /*b0b0*/  CALL.REL.NOINC `($__internal_96_$__cuda_sm70_shflsync_down) ;  /* 0x000009c000007944 */ /* 0x000fea0003c00000 */
[----:B0-----:R-:W-:Y:S01]  /*b0c0*/  HFMA2.MMA R66, -RZ, RZ, 0, 2.384185791015625e-07 ;  /* 0x00000004ff427435 */ /* 0x001fe200000001ff */
[----:B-1----:R-:W-:-:S02]  /*b0d0*/  MOV R230, R240 ;  /* 0x000000f000e67202 */ /* 0x002fc40000000f00 */
[----:B------:R-:W-:Y:S02]  /*b0e0*/  MOV R69, R70 ;  /* 0x0000004600457202 */ /* 0x000fe40000000f00 */
[----:B------:R-:W-:Y:S02]  /*b0f0*/  MOV R67, 0x1f ;  /* 0x0000001f00437802 */ /* 0x000fe40000000f00 */
[----:B------:R-:W-:Y:S02]  /*b100*/  MOV R240, 0xffffffff ;  /* 0xffffffff00f07802 */ /* 0x000fe40000000f00 */
[----:B------:R-:W-:Y:S02]  /*b110*/  MOV R64, 0xb130 ;  /* 0x0000b13000407802 */ /* 0x000fe40000000f00 */
[----:B------:R-:W-:Y:S05]  /*b120*/  CALL.REL.NOINC `($__internal_96_$__cuda_sm70_shflsync_down) ;  /* 0x0000095000007944 */ /* 0x000fea0003c00000 */
[----:B01----:R-:W-:Y:S05]  /*b130*/  BRA `(.L_x_4111) ;  /* 0xffffa77000007947 */ /* 0x003fea000383ffff */
.L_x_4079:
[----:B------:R-:W-:Y:S01]  /*b140*/  HFMA2.MMA R66, -RZ, RZ, 0, 4.76837158203125e-07 ;  /* 0x00000008ff427435 */ /* 0x000fe200000001ff */
[----:B------:R-:W-:Y:S02]  /*b150*/  MOV R69, R234 ;  /* 0x000000ea00457202 */ /* 0x000fe40000000f00 */
[----:B------:R-:W-:Y:S02]  /*b160*/  MOV R67, 0x1f ;  /* 0x0000001f00437802 */ /* 0x000fe40000000f00 */
[----:B0-----:R-:W-:-:S02]  /*b170*/  MOV R240, 0xffffffff ;  /* 0xffffffff00f07802 */ /* 0x001fc40000000f00 */
[----:B------:R-:W-:Y:S02]  /*b180*/  MOV R64, 0xb1a0 ;  /* 0x0000b1a000407802 */ /* 0x000fe40000000f00 */
[----:B-1234-:R-:W-:Y:S05]  /*b190*/  CALL.REL.NOINC `($__internal_96_$__cuda_sm70_shflsync_down) ;  /* 0x000008e000007944 */ /* 0x01efea0003c00000 */
[----:B0-----:R-:W-:Y:S01]  /*b1a0*/  HFMA2.MMA R66, -RZ, RZ, 0, 4.76837158203125e-07 ;  /* 0x00000008ff427435 */ /* 0x001fe200000001ff */
[----:B-1----:R-:W-:Y:S02]  /*b1b0*/  MOV R68, R240 ;  /* 0x000000f000447202 */ /* 0x002fe40000000f00 */
[----:B------:R-:W-:Y:S02]  /*b1c0*/  MOV R69, R233 ;  /* 0x000000e900457202 */ /* 0x000fe40000000f00 */
[----:B------:R-:W-:Y:S02]  /*b1d0*/  MOV R67, 0x1f ;  /* 0x0000001f00437802 */ /* 0x000fe40000000f00 */
[----:B------:R-:W-:Y:S02]  /*b1e0*/  MOV R240, 0xffffffff ;  /* 0xffffffff00f07802 */ /* 0x000fe40000000f00 */
[----:B------:R-:W-:Y:S02]  /*b1f0*/  MOV R64, 0xb210 ;  /* 0x0000b21000407802 */ /* 0x000fe40000000f00 */
[----:B------:R-:W-:Y:S05]  /*b200*/  CALL.REL.NOINC `($__internal_96_$__cuda_sm70_shflsync_down) ;  /* 0x0000087000007944 */ /* 0x000fea0003c00000 */
[----:B0-----:R-:W-:Y:S01]  /*b210*/  HFMA2.MMA R66, -RZ, RZ, 0, 4.76837158203125e-07 ;  /* 0x00000008ff427435 */ /* 0x001fe200000001ff */
[----:B-1----:R-:W-:-:S02]  /*b220*/  MOV R229, R240 ;  /* 0x000000f000e57202 */ /* 0x002fc40000000f00 */
[----:B------:R-:W-:Y:S02]  /*b230*/  MOV R69, R71 ;  /* 0x0000004700457202 */ /* 0x000fe40000000f00 */
[----:B------:R-:W-:Y:S02]  /*b240*/  MOV R67, 0x1f ;  /* 0x0000001f00437802 */ /* 0x000fe40000000f00 */
[----:B------:R-:W-:Y:S02]  /*b250*/  MOV R240, 0xffffffff ;  /* 0xffffffff00f07802 */ /* 0x000fe40000000f00 */
[----:B------:R-:W-:Y:S02]  /*b260*/  MOV R64, 0xb280 ;  /* 0x0000b28000407802 */ /* 0x000fe40000000f00 */
[----:B------:R-:W-:Y:S05]  /*b270*/  CALL.REL.NOINC `($__internal_96_$__cuda_sm70_shflsync_down) ;  /* 0x0000080000007944 */ /* 0x000fea0003c00000 */
[----:B0-----:R-:W-:Y:S01]  /*b280*/  HFMA2.MMA R66, -RZ, RZ, 0, 4.76837158203125e-07 ;  /* 0x00000008ff427435 */ /* 0x001fe200000001ff */
[----:B-1----:R-:W-:Y:S02]  /*b290*/  MOV R230, R240 ;  /* 0x000000f000e67202 */ /* 0x002fe40000000f00 */
[----:B------:R-:W-:Y:S02]  /*b2a0*/  MOV R69, R70 ;  /* 0x0000004600457202 */ /* 0x000fe40000000f00 */
[----:B------:R-:W-:-:S02]  /*b2b0*/  MOV R67, 0x1f ;  /* 0x0000001f00437802 */ /* 0x000fc40000000f00 */
[----:B------:R-:W-:Y:S02]  /*b2c0*/  MOV R240, 0xffffffff ;  /* 0xffffffff00f07802 */ /* 0x000fe40000000f00 */
[----:B------:R-:W-:Y:S02]  /*b2d0*/  MOV R64, 0xb2f0 ;  /* 0x0000b2f000407802 */ /* 0x000fe40000000f00 */
[----:B------:R-:W-:Y:S05]  /*b2e0*/  CALL.REL.NOINC `($__internal_96_$__cuda_sm70_shflsync_down) ;  /* 0x0000079000007944 */ /* 0x000fea0003c00000 */
[----:B01----:R-:W-:Y:S05]  /*b2f0*/  BRA `(.L_x_4112) ;  /* 0xffffa6f000007947 */ /* 0x003fea000383ffff */
.L_x_4082:
[----:B------:R-:W-:Y:S01]  /*b300*/  HFMA2.MMA R66, -RZ, RZ, 0, 9.5367431640625e-07 ;  /* 0x00000010ff427435 */ /* 0x000fe200000001ff */
[----:B------:R-:W-:Y:S02]  /*b310*/  MOV R69, R234 ;  /* 0x000000ea00457202 */ /* 0x000fe40000000f00 */
[----:B------:R-:W-:Y:S02]  /*b320*/  MOV R67, 0x1f ;  /* 0x0000001f00437802 */ /* 0x000fe40000000f00 */
[----:B0-----:R-:W-:Y:S02]  /*b330*/  MOV R240, 0xffffffff ;  /* 0xffffffff00f07802 */ /* 0x001fe40000000f00 */
[----:B------:R-:W-:Y:S02]  /*b340*/  MOV R64, 0xb360 ;  /* 0x0000b36000407802 */ /* 0x000fe40000000f00 */
[----:B-1234-:R-:W-:Y:S05]  /*b350*/  CALL.REL.NOINC `($__internal_96_$__cuda_sm70_shflsync_down) ;  /* 0x0000072000007944 */ /* 0x01efea0003c00000 */
[----:B-1----:R-:W-:Y:S01]  /*b360*/  MOV R68, R240 ;  /* 0x000000f000447202 */ /* 0x002fe20000000f00 */
[----:B0-----:R-:W-:Y:S05]  /*b370*/  BRA `(.L_x_4113) ;  /* 0xffffa78000007947 */ /* 0x001fea000383ffff */
.L_x_4083:
[----:B------:R-:W-:Y:S01]  /*b380*/  HFMA2.MMA R66, -RZ, RZ, 0, 9.5367431640625e-07 ;  /* 0x00000010ff427435 */ /* 0x000fe200000001ff */
[----:B------:R-:W-:-:S02]  /*b390*/  MOV R69, R233 ;  /* 0x000000e900457202 */ /* 0x000fc40000000f00 */
[----:B------:R-:W-:Y:S02]  /*b3a0*/  MOV R67, 0x1f ;  /* 0x0000001f00437802 */ /* 0x000fe40000000f00 */
[----:B0-----:R-:W-:Y:S02]  /*b3b0*/  MOV R240, 0xffffffff ;  /* 0xffffffff00f07802 */ /* 0x001fe40000000f00 */
[----:B------:R-:W-:Y:S02]  /*b3c0*/  MOV R64, 0xb3e0 ;  /* 0x0000b3e000407802 */ /* 0x000fe40000000f00 */
[----:B-1234-:R-:W-:Y:S05]  /*b3d0*/  CALL.REL.NOINC `($__internal_96_$__cuda_sm70_shflsync_down) ;  /* 0x000006a000007944 */ /* 0x01efea0003c00000 */
[----:B0-----:R-:W-:Y:S01]  /*b3e0*/  HFMA2.MMA R66, -RZ, RZ, 0, 9.5367431640625e-07 ;  /* 0x00000010ff427435 */ /* 0x001fe200000001ff */
[----:B-1----:R-:W-:Y:S02]  /*b3f0*/  MOV R229, R240 ;  /* 0x000000f000e57202 */ /* 0x002fe40000000f00 */
[----:B------:R-:W-:Y:S02]  /*b400*/  MOV R69, R71 ;  /* 0x0000004700457202 */ /* 0x000fe40000000f00 */
[----:B------:R-:W-:Y:S02]  /*b410*/  MOV R67, 0x1f ;  /* 0x0000001f00437802 */ /* 0x000fe40000000f00 */
[----:B------:R-:W-:-:S02]  /*b420*/  MOV R240, 0xffffffff ;  /* 0xffffffff00f07802 */ /* 0x000fc40000000f00 */
[----:B------:R-:W-:Y:S02]  /*b430*/  MOV R64, 0xb450 ;  /* 0x0000b45000407802 */ /* 0x000fe40000000f00 */
[----:B------:R-:W-:Y:S05]  /*b440*/  CALL.REL.NOINC `($__internal_96_$__cuda_sm70_shflsync_down) ;  /* 0x0000063000007944 */ /* 0x000fea0003c00000 */
[----:B0-----:R-:W-:Y:S01]  /*b450*/  HFMA2.MMA R66, -RZ, RZ, 0, 9.5367431640625e-07 ;  /* 0x00000010ff427435 */ /* 0x001fe200000001ff */
[----:B-1----:R-:W-:Y:S02]  /*b460*/  MOV R230, R240 ;  /* 0x000000f000e67202 */ /* 0x002fe40000000f00 */
[----:B------:R-:W-:Y:S02]  /*b470*/  MOV R69, R70 ;  /* 0x0000004600457202 */ /* 0x000fe40000000f00 */
[----:B------:R-:W-:Y:S02]  /*b480*/  MOV R67, 0x1f ;  /* 0x0000001f00437802 */ /* 0x000fe40000000f00 */
[----:B------:R-:W-:Y:S02]  /*b490*/  MOV R240, 0xffffffff ;  /* 0xffffffff00f07802 */ /* 0x000fe40000000f00 */
[----:B------:R-:W-:Y:S02]  /*b4a0*/  MOV R64, 0xb4c0 ;  /* 0x0000b4c000407802 */ /* 0x000fe40000000f00 */
[----:B------:R-:W-:Y:S05]  /*b4b0*/  CALL.REL.NOINC `($__internal_96_$__cuda_sm70_shflsync_down) ;  /* 0x000005c000007944 */ /* 0x000fea0003c00000 */
[----:B01----:R-:W-:Y:S05]  /*b4c0*/  BRA `(.L_x_4114) ;  /* 0xffffa67000007947 */ /* 0x003fea000383ffff */
.L_x_4086:
[----:B-1----:R-:W-:Y:S01]  /*b4d0*/  HFMA2.MMA R68, -RZ, RZ, 0, 0 ;  /* 0x00000000ff447435 */ /* 0x002fe200000001ff */
[----:B------:R-:W-:-:S02]  /*b4e0*/  MOV R67, R234 ;  /* 0x000000ea00437202 */ /* 0x000fc40000000f00 */
[----:B------:R-:W-:Y:S02]  /*b4f0*/  MOV R69, 0x1f ;  /* 0x0000001f00457802 */ /* 0x000fe40000000f00 */
[----:B------:R-:W-:Y:S02]  /*b500*/  MOV R66, 0xffffffff ;  /* 0xffffffff00427802 */ /* 0x000fe40000000f00 */
[----:B------:R-:W-:Y:S02]  /*b510*/  MOV R64, 0xb530 ;  /* 0x0000b53000407802 */ /* 0x000fe40000000f00 */
[----:B0-234-:R-:W-:Y:S05]  /*b520*/  CALL.REL.NOINC `($__internal_97_$__cuda_sm70_shflsync_idx_p) ;  /* 0x0000059000007944 */ /* 0x01dfea0003c00000 */
        /* <DEDUP_REMOVED lines=22> */
[----:B------:R-:W-:Y:S01]  /*b690*/  HFMA2.MMA R66, -RZ, RZ, 0, 5.9604644775390625e-08 ;  /* 0x00000001ff427435 */ /* 0x000fe200000001ff */
[----:B0-----:R-:W-:Y:S02]  /*b6a0*/  MOV R69, R234 ;  /* 0x000000ea00457202 */ /* 0x001fe40000000f00 */
[----:B------:R-:W-:-:S02]  /*b6b0*/  MOV R67, 0x1f ;  /* 0x0000001f00437802 */ /* 0x000fc40000000f00 */
[----:B------:R-:W-:Y:S02]  /*b6c0*/  MOV R240, 0xffffffff ;  /* 0xffffffff00f07802 */ /* 0x000fe40000000f00 */
[----:B------:R-:W-:Y:S02]  /*b6d0*/  MOV R64, 0xb6f0 ;  /* 0x0000b6f000407802 */ /* 0x000fe40000000f00 */
[----:B------:R-:W-:Y:S05]  /*b6e0*/  CALL.REL.NOINC `($__internal_96_$__cuda_sm70_shflsync_down) ;  /* 0x0000039000007944 */ /* 0x000fea0003c00000 */
[----:B0-----:R-:W-:Y:S01]  /*b6f0*/  HFMA2.MMA R66, -RZ, RZ, 0, 5.9604644775390625e-08 ;  /* 0x00000001ff427435 */ /* 0x001fe200000001ff */
[----:B-1----:R-:W-:Y:S02]  /*b700*/  MOV R237, R240 ;  /* 0x000000f000ed7202 */ /* 0x002fe40000000f00 */
[----:B------:R-:W-:Y:S02]  /*b710*/  MOV R69, R233 ;  /* 0x000000e900457202 */ /* 0x000fe40000000f00 */
[----:B------:R-:W-:Y:S02]  /*b720*/  MOV R67, 0x1f ;  /* 0x0000001f00437802 */ /* 0x000fe40000000f00 */
[----:B------:R-:W-:Y:S02]  /*b730*/  MOV R240, 0xffffffff ;  /* 0xffffffff00f07802 */ /* 0x000fe40000000f00 */
[----:B------:R-:W-:-:S02]  /*b740*/  MOV R64, 0xb760 ;  /* 0x0000b76000407802 */ /* 0x000fc40000000f00 */
[----:B------:R-:W-:Y:S05]  /*b750*/  CALL.REL.NOINC `($__internal_96_$__cuda_sm70_shflsync_down) ;  /* 0x0000032000007944 */ /* 0x000fea0003c00000 */
        /* <DEDUP_REMOVED lines=14> */
[-C--:B------:R-:W-:Y:S01]  /*b840*/  FMUL.FTZ R235, R63, R238.reuse ;  /* 0x000000ee3feb7220 */ /* 0x080fe20000410000 */
[----:B------:R-:W-:Y:S01]  /*b850*/  HFMA2.MMA R68, -RZ, RZ, 0, 0 ;  /* 0x00000000ff447435 */ /* 0x000fe200000001ff */
[----:B------:R-:W-:Y:S01]  /*b860*/  FMUL.FTZ R236, R62, R238 ;  /* 0x000000ee3eec7220 */ /* 0x000fe20000410000 */
[----:B0-----:R-:W-:Y:S01]  /*b870*/  MOV R67, R60 ;  /* 0x0000003c00437202 */ /* 0x001fe20000000f00 */
        /* <DEDUP_REMOVED lines=8> */
[----:B-1----:R-:W-:Y:S05]  /*b900*/  CALL.REL.NOINC `($__internal_97_$__cuda_sm70_shflsync_idx_p) ;  /* 0x000001b000007944 */ /* 0x002fea0003c00000 */
        /* <DEDUP_REMOVED lines=14> */
[----:B0-----:R-:W-:Y:S01]  /*b9f0*/  HFMA2.MMA R68, -RZ, RZ, 0, 0 ;  /* 0x00000000ff447435 */ /* 0x001fe200000001ff */
[----:B-1----:R-:W-:Y:S02]  /*ba00*/  MOV R241, R66 ;  /* 0x0000004200f17202 */ /* 0x002fe40000000f00 */
[----:B------:R-:W-:Y:S02]  /*ba10*/  MOV R67, R63 ;  /* 0x0000003f00437202 */ /* 0x000fe40000000f00 */
[----:B------:R-:W-:-:S02]  /*ba20*/  MOV R69, 0x1f ;  /* 0x0000001f00457802 */ /* 0x000fc40000000f00 */
[----:B------:R-:W-:Y:S02]  /*ba30*/  MOV R66, 0xffffffff ;  /* 0xffffffff00427802 */ /* 0x000fe40000000f00 */
[----:B------:R-:W-:Y:S02]  /*ba40*/  MOV R64, 0xba60 ;  /* 0x0000ba6000407802 */ /* 0x000fe40000000f00 */
[----:B------:R-:W-:Y:S05]  /*ba50*/  CALL.REL.NOINC `($__internal_97_$__cuda_sm70_shflsync_idx_p) ;  /* 0x0000006000007944 */ /* 0x000fea0003c00000 */
[----:B01----:R-:W-:Y:S01]  /*ba60*/  MOV R67, R66 ;  /* 0x0000004200437202 */ /* 0x003fe20000000f00 */
[----:B------:R-:W-:Y:S05]  /*ba70*/  BRA `(.L_x_4115) ;  /* 0xffffa2e000007947 */ /* 0x000fea000383ffff */
        .weak           $__internal_96_$__cuda_sm70_shflsync_down
        .type           $__internal_96_$__cuda_sm70_shflsync_down,@function
        .size           $__internal_96_$__cuda_sm70_shflsync_down,($__internal_97_$__cuda_sm70_shflsync_idx_p - $__internal_96_$__cuda_sm70_shflsync_down)
$__internal_96_$__cuda_sm70_shflsync_down:
[----:B------:R-:W-:Y:S01]  /*ba80*/  HFMA2.MMA R65, -RZ, RZ, 0, 0 ;  /* 0x00000000ff417435 */ /* 0x000fe200000001ff */
[----:B------:R-:W-:Y:S04]  /*ba90*/  WARPSYNC R240 ;  /* 0x000000f000007348 */ /* 0x000fe80003800000 */
[----:B------:R0:W1:Y:S01]  /*baa0*/  SHFL.DOWN PT, R240, R69, R66, R67 ;  /* 0x0800004245f07389 */ /* 0x00006200000e0043 */
[----:B------:R-:W-:Y:S05]  /*bab0*/  RET.REL.NODEC R64 `(_Z25selective_scan_bwd_kernelI32Selective_Scan_bwd_kernel_traitsILi64ELi16ELb0ELb0ELb0ELb0ELb0EfN3c107complexIfEEEEv12SSMParamsBwd) ;  /* 0xffff454040007950 */ /* 0x000fea0003c3ffff */
        .weak           $__internal_97_$__cuda_sm70_shflsync_idx_p
        .type           $__internal_97_$__cuda_sm70_shflsync_idx_p,@function
        .size           $__internal_97_$__cuda_sm70_shflsync_idx_p,($__internal_98_$__cuda_sm70_shflsync_up - $__internal_97_$__cuda_sm70_shflsync_idx_p)
$__internal_97_$__cuda_sm70_shflsync_idx_p:
[----:B------:R-:W-:Y:S01]  /*bac0*/  MOV R65, 0x0 ;  /* 0x0000000000417802 */ /* 0x000fe20000000f00 */
[----:B------:R-:W-:Y:S04]  /*bad0*/  WARPSYNC R66 ;  /* 0x0000004200007348 */ /* 0x000fe80003800000 */
[----:B------:R0:W1:Y:S01]  /*bae0*/  SHFL.IDX PT, R66, R67, R68, R69 ;  /* 0x0000004443427389 */ /* 0x00006200000e0045 */
[----:B------:R-:W-:Y:S05]  /*baf0*/  RET.REL.NODEC R64 `(_Z25selective_scan_bwd_kernelI32Selective_Scan_bwd_kernel_traitsILi64ELi16ELb0ELb0ELb0ELb0ELb0EfN3c107complexIfEEEEv12SSMParamsBwd) ;  /* 0xffff450040007950 */ /* 0x000fea0003c3ffff */
        .weak           $__internal_98_$__cuda_sm70_shflsync_up
        .type           $__internal_98_$__cuda_sm70_shflsync_up,@function
        .size           $__internal_98_$__cuda_sm70_shflsync_up,(.L_x_14533 - $__internal_98_$__cuda_sm70_shflsync_up)
$__internal_98_$__cuda_sm70_shflsync_up:
[----:B------:R-:W-:Y:S01]  /*bb00*/  HFMA2.MMA R65, -RZ, RZ, 0, 0 ;  /* 0x00000000ff417435 */ /* 0x000fe200000001ff */
[----:B------:R-:W-:Y:S04]  /*bb10*/  WARPSYNC R206 ;  /* 0x000000ce00007348 */ /* 0x000fe80003800000 */
[----:B------:R0:W1:Y:S01]  /*bb20*/  SHFL.UP PT, R69, R204, R69, R205 ;  /* 0x04000045cc457389 */ /* 0x00006200000e00cd */
[----:B------:R-:W-:Y:S05]  /*bb30*/  RET.REL.NODEC R64 `(_Z25selective_scan_bwd_kernelI32Selective_Scan_bwd_kernel_traitsILi64ELi16ELb0ELb0ELb0ELb0ELb0EfN3c107complexIfEEEEv12SSMParamsBwd) ;  /* 0xffff44c040007950 */ /* 0x000fea0003c3ffff */
.L_x_4116:
        /* <DEDUP_REMOVED lines=12> */
.L_x_14533:


//--------------------- .text._Z25selective_scan_bwd_kernelI32Selective_Scan_bwd_kernel_traitsILi64ELi16ELb0ELb0ELb0ELb0ELb1EfN3c107complexIfEEEEv12SSMParamsBwd --------------------------
	.section	.text._Z25selective_scan_bwd_kernelI32Selective_Scan_bwd_kernel_traitsILi64ELi16ELb0ELb0ELb0ELb0ELb1EfN3c107complexIfEEEEv12SSMParamsBwd,"ax",@progbits
	.sectioninfo	@"SHI_REGISTERS=251"
	.align	128
        .global         _Z25selective_scan_bwd_kernelI32Selective_Scan_bwd_kernel_traitsILi64ELi16ELb0ELb0ELb0ELb0ELb1EfN3c107complexIfEEEEv12SSMParamsBwd
        .type           _Z25selective_scan_bwd_kernelI32Selective_Scan_bwd_kernel_traitsILi64ELi16ELb0ELb0ELb0ELb0ELb1EfN3c107complexIfEEEEv12SSMParamsBwd,@function
        .size           _Z25selective_scan_bwd_kernelI32Selective_Scan_bwd_kernel_traitsILi64ELi16ELb0ELb0ELb0ELb0ELb1EfN3c107complexIfEEEEv12SSMParamsBwd,(.L_x_14536 - _Z25selective_scan_bwd_kernelI32Selective_Scan_bwd_kernel_traitsILi64ELi16ELb0ELb0ELb0ELb0ELb1EfN3c107complexIfEEEEv12SSMParamsBwd)
        .other          _Z25selective_scan_bwd_kernelI32Selective_Scan_bwd_kernel_traitsILi64ELi16ELb0ELb0ELb0ELb0ELb1EfN3c107complexIfEEEEv12SSMParamsBwd,@"STO_CUDA_ENTRY STV_DEFAULT"
_Z25selective_scan_bwd_kernelI32Selective_Scan_bwd_kernel_traitsILi64ELi16ELb0ELb0ELb0ELb0ELb1EfN3c107complexIfEEEEv12SSMParamsBwd:
.text._Z25selective_scan_bwd_kernelI32Selective_Scan_bwd_kernel_traitsILi64ELi16ELb0ELb0ELb0ELb0ELb1EfN3c107complexIfEEEEv12SSMParamsBwd:
        /* <DEDUP_REMOVED lines=115> */
[----:B0-----:R-:W-:Y:S02]  /*0730*/  SHF.R.S32.HI R2, RZ, 0x1f, R139 ;  /* 0x0000001fff027819 */ /* 0x001fe4000001148b */
[----:B------:R-:W-:Y:S02]  /*0740*/  LOP3.LUT R0, R0, 0xfffffe00, RZ, 0xc0, !PT ;  /* 0xfffffe0000007812 */ /* 0x000fe400078ec0ff */
[----:B------:R-:W-:-:S02]  /*0750*/  LEA.HI R2, R2, R139, RZ, 0x5 ;  /* 0x0000008b02027211 */ /* 0x000fc400078f28ff */
[----:B------:R-:W-:Y:S02]  /*0760*/  LOP3.LUT R137, R0, 0x1f, R139, 0xf8, !PT ;  /* 0x0000001f00897812 */ /* 0x000fe400078ef88b */
[----:B------:R-:W-:Y:S02]  /*0770*/  LOP3.LUT R136, R139, 0x1f, RZ, 0xc0, !PT ;  /* 0x0000001f8b887812 */ /* 0x000fe400078ec0ff */
[----:B------:R-:W-:Y:S02]  /*0780*/  SHF.R.S32.HI R135, RZ, 0x5, R2 ;  /* 0x00000005ff877819 */ /* 0x000fe40000011402 */
[----:B----4-:R-:W-:Y:S02]  /*0790*/  SHF.R.S32.HI R134, RZ, 0x1f, R137 ;  /* 0x0000001fff867819 */ /* 0x010fe40000011489 */
.L_x_4165:
[----:B------:R-:W-:Y:S01]  /*07a0*/  ULDC UR26, c[0x0][0x174] ;  /* 0x00005d00001a7ab9 */ /* 0x000fe20000000800 */
[----:B------:R-:W-:Y:S01]  /*07b0*/  BAR.SYNC.DEFER_BLOCKING 0x0 ;  /* 0x0000000000007b1d */ /* 0x000fe20000010000 */
[----:B------:R-:W-:Y:S01]  /*07c0*/  UIADD3 UR26, -UR6, UR26, URZ ;  /* 0x0000001a061a7290 */ /* 0x000fe2000fffe13f */
[C---:B------:R-:W-:Y:S01]  /*07d0*/  LOP3.LUT R18, R137.reuse, 0x20, RZ, 0xfc, !PT ;  /* 0x0000002089127812 */ /* 0x040fe200078efcff */
[----:B------:R-:W-:Y:S01]  /*07e0*/  CS2R R4, SRZ ;  /* 0x0000000000047805 */ /* 0x000fe2000001ff00 */
        /* <DEDUP_REMOVED lines=20> */
[----:B------:R-:W-:Y:S01]  /*0930*/  LOP3.LUT R12, R137, 0x140, RZ, 0xfc, !PT ;  /* 0x00000140890c7812 */ /* 0x000fe200078efcff */
        /* <DEDUP_REMOVED lines=155> */
[C---:B0-----:R-:W-:Y:S02]  /*12f0*/  LEA R2, P0, R137.reuse, UR24, 0x2 ;  /* 0x0000001889027c11 */ /* 0x041fe4000f8010ff */
        /* <DEDUP_REMOVED lines=8> */
[----:B--2---:R-:W-:Y:S04]  /*1380*/  STS [R133.X4], R4 ;  /* 0x0000000485007388 */ /* 0x004fe80000004800 */
[----:B---3--:R-:W-:Y:S04]  /*1390*/  STS [R132.X4+0x80], R5 ;  /* 0x0000800584007388 */ /* 0x008fe80000004800 */
[----:B----4-:R-:W-:Y:S04]  /*13a0*/  STS [R131.X4+0x100], R20 ;  /* 0x0001001483007388 */ /* 0x010fe80000004800 */
[----:B-----5:R-:W-:Y:S04]  /*13b0*/  STS [R130.X4+0x180], R21 ;  /* 0x0001801582007388 */ /* 0x020fe80000004800 */
        /* <DEDUP_REMOVED lines=99> */
[C---:B------:R-:W-:Y:S01]  /*19f0*/  @!P0 IADD3 R36, P1, R137.reuse, R2, RZ ;  /* 0x0000000289248210 */ /* 0x040fe20007f3e0ff */
        /* <DEDUP_REMOVED lines=18> */
[----:B------:R-:W-:Y:S01]  /*1b20*/  @!P0 LEA R2, P3, R34, c[0x0][0x258], 0x2 ;  /* 0x0000960022028a11 */ /* 0x000fe200078610ff */
[----:B------:R-:W-:Y:S01]  /*1b30*/  CS2R R54, SRZ ;  /* 0x0000000000367805 */ /* 0x000fe2000001ff00 */
[----:B------:R-:W-:Y:S01]  /*1b40*/  LEA.HI.X R21, R21, R5, R44, 0x2, P2 ;  /* 0x0000000515157211 */ /* 0x000fe200010f142c */
[----:B------:R-:W-:Y:S01]  /*1b50*/  CS2R R56, SRZ ;  /* 0x0000000000387805 */ /* 0x000fe2000001ff00 */
[----:B------:R-:W-:Y:S01]  /*1b60*/  LEA.HI.X R5, R39, R3, R46, 0x2, P4 ;  /* 0x0000000327057211 */ /* 0x000fe200020f142e */
[----:B------:R-:W-:Y:S01]  /*1b70*/  HFMA2.MMA R58, -RZ, RZ, 0, 0 ;  /* 0x00000000ff3a7435 */ /* 0x000fe200000001ff */
[----:B------:R-:W-:-:S02]  /*1b80*/  @!P0 LEA.HI.X R39, R36, c[0x0][0x26c], R37, 0x2, P1 ;  /* 0x00009b0024278a11 */ /* 0x000fc400008f1425 */
[----:B------:R-:W-:Y:S01]  /*1b90*/  MOV R62, RZ ;  /* 0x000000ff003e7202 */ /* 0x000fe20000000f00 */
[----:B------:R-:W-:Y:S01]  /*1ba0*/  HFMA2.MMA R65, -RZ, RZ, 0, 0 ;  /* 0x00000000ff417435 */ /* 0x000fe200000001ff */
[----:B------:R-:W-:Y:S01]  /*1bb0*/  @!P0 LEA.HI.X R3, R34, c[0x0][0x25c], R35, 0x2, P3 ;  /* 0x0000970022038a11 */ /* 0x000fe200018f1423 */
[----:B------:R-:W-:Y:S01]  /*1bc0*/  CS2R R66, SRZ ;  /* 0x0000000000427805 */ /* 0x000fe2000001ff00 */
[----:B------:R-:W-:Y:S01]  /*1bd0*/  ISETP.GE.AND P1, PT, R19, UR7, PT ;  /* 0x0000000713007c0c */ /* 0x000fe2000bf26270 */
[----:B------:R-:W-:Y:S01]  /*1be0*/  CS2R R46, SRZ ;  /* 0x00000000002e7805 */ /* 0x000fe2000001ff00 */
[----:B------:R-:W-:Y:S02]  /*1bf0*/  ISETP.GE.AND P2, PT, R6, UR7, PT ;  /* 0x0000000706007c0c */ /* 0x000fe4000bf46270 */
[----:B------:R-:W-:Y:S01]  /*1c00*/  MOV R61, RZ ;  /* 0x000000ff003d7202 */ /* 0x000fe20000000f00 */
[----:B------:R-:W-:Y:S01]  /*1c10*/  CS2R R68, SRZ ;  /* 0x0000000000447805 */ /* 0x000fe2000001ff00 */
[----:B------:R-:W-:Y:S01]  /*1c20*/  ISETP.GE.AND P3, PT, R18, UR7, PT ;  /* 0x0000000712007c0c */ /* 0x000fe2000bf66270 */
[----:B------:R-:W-:Y:S01]  /*1c30*/  ULDC.64 UR30, c[0x0][0x2e8] ;  /* 0x0000ba00001e7ab9 */ /* 0x000fe20000000a00 */
[----:B------:R-:W-:-:S02]  /*1c40*/  ISETP.GE.AND P4, PT, R0, UR7, PT ;  /* 0x0000000700007c0c */ /* 0x000fc4000bf86270 */
[----:B------:R-:W-:Y:S02]  /*1c50*/  ISETP.GE.AND P5, PT, R7, UR7, PT ;  /* 0x0000000707007c0c */ /* 0x000fe4000bfa6270 */
[----:B------:R-:W-:Y:S01]  /*1c60*/  ISETP.GE.AND P6, PT, R8, UR7, PT ;  /* 0x0000000708007c0c */ /* 0x000fe2000bfc6270 */
        /* <DEDUP_REMOVED lines=36> */
[----:B------:R-:W2:Y:S01]  /*1eb0*/  @!P1 LDG.E R40, [R20.64+-0xf00] ;  /* 0xfff1002214289981 */ /* 0x000ea2000c1e1900 */
[----:B------:R-:W-:Y:S01]  /*1ec0*/  ISETP.GE.AND P1, PT, R9, UR7, PT ;  /* 0x0000000709007c0c */ /* 0x000fe2000bf26270 */
[----:B-1----:R-:W-:Y:S02]  /*1ed0*/  CS2R R42, SRZ ;  /* 0x00000000002a7805 */ /* 0x002fe4000001ff00 */
        /* <DEDUP_REMOVED lines=47> */
[----:B------:R-:W-:Y:S04]  /*21d0*/  LDS R48, [R114.X4+0xc] ;  /* 0x00000c0072307984 */ /* 0x000fe80000004800 */
[----:B------:R-:W2:Y:S04]  /*21e0*/  LDS R47, [R114.X4+0x10] ;  /* 0x00001000722f7984 */ /* 0x000ea80000004800 */
[----:B------:R-:W3:Y:S04]  /*21f0*/  LDS R46, [R114.X4+0x14] ;  /* 0x00001400722e7984 */ /* 0x000ee80000004800 */
        /* <DEDUP_REMOVED lines=33> */
[----:B------:R-:W-:Y:S01]  /*2410*/  ISETP.NE.AND P1, PT, R59, RZ, PT ;  /* 0x000000ff3b00720c */ /* 0x000fe20003f25270 */
[----:B------:R-:W-:-:S10]  /*2420*/  HFMA2.MMA R59, -RZ, RZ, 0, 0 ;  /* 0x00000000ff3b7435 */ /* 0x000fd400000001ff */
[----:B------:R3:W5:Y:S01]  /*2430*/  @!P0 LDG.E R59, [R4.64+-0xc80] ;  /* 0xfff38022043b8981 */ /* 0x000762000c1e1900 */
[----:B------:R-:W-:-:S03]  /*2440*/  ISETP.GE.AND P0, PT, R11, UR7, PT ;  /* 0x000000070b007c0c */ /* 0x000fc6000bf06270 */
[----:B------:R3:W5:Y:S10]  /*2450*/  @!P1 LDG.E R66, [R4.64+-0xb00] ;  /* 0xfff5002204429981 */ /* 0x000774000c1e1900 */
[----:B------:R3:W5:Y:S01]  /*2460*/  @!P0 LDG.E R61, [R4.64+-0xb80] ;  /* 0xfff48022043d8981 */ /* 0x000762000c1e1900 */
[----:B-1----:R-:W-:-:S02]  /*2470*/  FMUL.FTZ R55, R50, -1.4426950216293334961 ;  /* 0xbfb8aa3b32377820 */ /* 0x002fc40000410000 */
[----:B--2---:R-:W-:-:S04]  /*2480*/  FMUL.FTZ R64, R47, -1.4426950216293334961 ;  /* 0xbfb8aa3b2f407820 */ /* 0x004fc80000410000 */
[----:B------:R-:W0:Y:S01]  /*2490*/  MUFU.EX2 R55, R55 ;  /* 0x0000003700377308 */ /* 0x000e220000000800 */
[----:B------:R-:W-:Y:S02]  /*24a0*/  FMUL.FTZ R63, R48, -1.4426950216293334961 ;  /* 0xbfb8aa3b303f7820 */ /* 0x000fe40000410000 */
[----:B---3--:R-:W-:-:S05]  /*24b0*/  FMUL.FTZ R4, R46, -1.4426950216293334961 ;  /* 0xbfb8aa3b2e047820 */ /* 0x008fca0000410000 */
[----:B------:R-:W1:Y:S01]  /*24c0*/  MUFU.EX2 R64, R64 ;  /* 0x0000004000407308 */ /* 0x000e620000000800 */
[----:B----4-:R-:W-:Y:S02]  /*24d0*/  FMUL.FTZ R5, R45, -1.4426950216293334961 ;  /* 0xbfb8aa3b2d057820 */ /* 0x010fe40000410000 */
[----:B------:R-:W-:-:S05]  /*24e0*/  FMUL.FTZ R54, R51, -1.4426950216293334961 ;  /* 0xbfb8aa3b33367820 */ /* 0x000fca0000410000 */
[----:B------:R-:W2:Y:S01]  /*24f0*/  MUFU.EX2 R63, R63 ;  /* 0x0000003f003f7308 */ /* 0x000ea20000000800 */
[----:B0-----:R-:W-:Y:S02]  /*2500*/  FADD.FTZ R55, R55, 1 ;  /* 0x3f80000037377421 */ /* 0x001fe40000010000 */
[----:B------:R-:W-:-:S05]  /*2510*/  FMUL.FTZ R70, R44, -1.4426950216293334961 ;  /* 0xbfb8aa3b2c467820 */ /* 0x000fca0000410000 */
[----:B------:R-:W0:Y:S01]  /*2520*/  MUFU.EX2 R4, R4 ;  /* 0x0000000400047308 */ /* 0x000e220000000800 */
[----:B------:R-:W-:Y:S02]  /*2530*/  FMUL.FTZ R73, R43, -1.4426950216293334961 ;  /* 0xbfb8aa3b2b497820 */ /* 0x000fe40000410000 */
[----:B-1----:R-:W-:-:S05]  /*2540*/  FADD.FTZ R64, R64, 1 ;  /* 0x3f80000040407421 */ /* 0x002fca0000010000 */
[----:B------:R-:W1:Y:S01]  /*2550*/  MUFU.EX2 R5, R5 ;  /* 0x0000000500057308 */ /* 0x000e620000000800 */
[----:B------:R-:W-:Y:S02]  /*2560*/  FMUL.FTZ R60, R49, -1.4426950216293334961 ;  /* 0xbfb8aa3b313c7820 */ /* 0x000fe40000410000 */
[----:B------:R-:W-:-:S05]  /*2570*/  FMUL.FTZ R74, R42, -1.4426950216293334961 ;  /* 0xbfb8aa3b2a4a7820 */ /* 0x000fca0000410000 */
[----:B------:R-:W-:Y:S01]  /*2580*/  MUFU.RCP R55, R55 ;  /* 0x0000003700377308 */ /* 0x000fe20000001000 */
[----:B------:R-:W-:Y:S02]  /*2590*/  FMUL.FTZ R75, R41, -1.4426950216293334961 ;  /* 0xbfb8aa3b294b7820 */ /* 0x000fe40000410000 */
[----:B------:R-:W-:-:S05]  /*25a0*/  FMUL.FTZ R76, R40, -1.4426950216293334961 ;  /* 0xbfb8aa3b284c7820 */ /* 0x000fca0000410000 */
[----:B------:R-:W3:Y:S01]  /*25b0*/  MUFU.EX2 R54, R54 ;  /* 0x0000003600367308 */ /* 0x000ee20000000800 */
[----:B--2---:R-:W-:-:S07]  /*25c0*/  FADD.FTZ R63, R63, 1 ;  /* 0x3f8000003f3f7421 */ /* 0x004fce0000010000 */
[----:B------:R2:W4:Y:S01]  /*25d0*/  MUFU.EX2 R71, R70 ;  /* 0x0000004600477308 */ /* 0x0005220000000800 */
[----:B0-----:R-:W-:-:S07]  /*25e0*/  FADD.FTZ R4, R4, 1 ;  /* 0x3f80000004047421 */ /* 0x001fce0000010000 */
[----:B------:R-:W-:Y:S01]  /*25f0*/  MUFU.EX2 R73, R73 ;  /* 0x0000004900497308 */ /* 0x000fe20000000800 */
[----:B--2---:R-:W-:-:S07]  /*2600*/  FMUL.FTZ R70, R38, -1.4426950216293334961 ;  /* 0xbfb8aa3b26467820 */ /* 0x004fce0000410000 */
[----:B------:R-:W-:Y:S01]  /*2610*/  MUFU.RCP R64, R64 ;  /* 0x0000004000407308 */ /* 0x000fe20000001000 */
[----:B-1----:R-:W-:-:S07]  /*2620*/  FADD.FTZ R5, R5, 1 ;  /* 0x3f80000005057421 */ /* 0x002fce0000010000 */
[----:B------:R-:W0:Y:S01]  /*2630*/  MUFU.EX2 R60, R60 ;  /* 0x0000003c003c7308 */ /* 0x000e220000000800 */
[----:B---3--:R-:W-:-:S07]  /*2640*/  FADD.FTZ R54, R54, 1 ;  /* 0x3f80000036367421 */ /* 0x008fce0000010000 */
[----:B------:R-:W1:Y:S01]  /*2650*/  MUFU.EX2 R74, R74 ;  /* 0x0000004a004a7308 */ /* 0x000e620000000800 */
[----:B----4-:R-:W-:-:S07]  /*2660*/  FADD.FTZ R71, R71, 1 ;  /* 0x3f80000047477421 */ /* 0x010fce0000010000 */
[----:B------:R-:W2:Y:S08]  /*2670*/  MUFU.EX2 R75, R75 ;  /* 0x0000004b004b7308 */ /* 0x000eb00000000800 */
[----:B------:R-:W-:Y:S08]  /*2680*/  MUFU.EX2 R76, R76 ;  /* 0x0000004c004c7308 */ /* 0x000ff00000000800 */
[----:B------:R-:W3:Y:S01]  /*2690*/  MUFU.RCP R63, R63 ;  /* 0x0000003f003f7308 */ /* 0x000ee20000001000 */
[----:B------:R-:W-:-:S07]  /*26a0*/  FMUL.FTZ R110, R21, -1.4426950216293334961 ;  /* 0xbfb8aa3b156e7820 */ /* 0x000fce0000410000 */
[----:B------:R-:W-:Y:S01]  /*26b0*/  MUFU.EX2 R107, R70 ;  /* 0x00000046006b7308 */ /* 0x000fe20000000800 */
[----:B0-----:R-:W-:-:S07]  /*26c0*/  FADD.FTZ R60, R60, 1 ;  /* 0x3f8000003c3c7421 */ /* 0x001fce0000010000 */
[----:B------:R0:W-:Y:S01]  /*26d0*/  MUFU.RCP R70, R5 ;  /* 0x0000000500467308 */ /* 0x0001e20000001000 */
[----:B------:R-:W-:-:S07]  /*26e0*/  FMUL.FTZ R111, R20, -1.4426950216293334961 ;  /* 0xbfb8aa3b146f7820 */ /* 0x000fce0000410000 */
[----:B------:R-:W4:Y:S08]  /*26f0*/  MUFU.RCP R54, R54 ;  /* 0x0000003600367308 */ /* 0x000f300000001000 */
        /* <DEDUP_REMOVED lines=15> */
[----:B------:R0:W-:Y:S04]  /*27f0*/  STS [R117.X4+0x700], R72 ;  /* 0x0007004875007388 */ /* 0x0001e80000004800 */
[----:B------:R-:W-:Y:S01]  /*2800*/  STS [R116.X4+0x780], R69 ;  /* 0x0007804574007388 */ /* 0x000fe20000004800 */
[----:B------:R-:W-:-:S06]  /*2810*/  NOP ;  /* 0x0000000000007918 */ /* 0x000fcc0000000000 */
[----:B------:R-:W4:Y:S04]  /*2820*/  LDS R53, [R114.X4+0x4] ;  /* 0x0000040072357984 */ /* 0x000f280000004800 */
[----:B------:R-:W4:Y:S04]  /*2830*/  LDS R57, [R114.X4+0xc] ;  /* 0x00000c0072397984 */ /* 0x000f280000004800 */
[----:B------:R-:W4:Y:S04]  /*2840*/  LDS R58, [R114.X4+0x10] ;  /* 0x00001000723a7984 */ /* 0x000f280000004800 */
[----:B------:R-:W4:Y:S04]  /*2850*/  LDS R52, [R114.X4] ;  /* 0x0000000072347984 */ /* 0x000f280000004800 */
[----:B------:R-:W4:Y:S01]  /*2860*/  LDS R56, [R114.X4+0x8] ;  /* 0x0000080072387984 */ /* 0x000f220000004800 */
[----:B-----5:R4:W5:Y:S01]  /*2870*/  MUFU.RCP R65, R4 ;  /* 0x0000000400417308 */ /* 0x0209620000001000 */
[----:B------:R-:W-:-:S02]  /*2880*/  FADD.FTZ R3, -R55, 1 ;  /* 0x3f80000037037421 */ /* 0x000fc40000010100 */
[----:B------:R-:W5:Y:S02]  /*2890*/  LDS R59, [R114.X4+0x18] ;  /* 0x00001800723b7984 */ /* 0x000f640000004800 */
[----:B0-----:R-:W-:Y:S02]  /*28a0*/  FFMA.FTZ R5, R50, R3, 1 ;  /* 0x3f80000032057423 */ /* 0x001fe40000010003 */
[----:B------:R-:W-:Y:S01]  /*28b0*/  LDS R62, [R114.X4+0x1c] ;  /* 0x00001c00723e7984 */ /* 0x000fe20000004800 */
[----:B------:R-:W-:Y:S02]  /*28c0*/  FADD.FTZ R72, R73, 1 ;  /* 0x3f80000049487421 */ /* 0x000fe40000010000 */
[----:B-1----:R-:W-:Y:S01]  /*28d0*/  FADD.FTZ R73, R74, 1 ;  /* 0x3f8000004a497421 */ /* 0x002fe20000010000 */
[----:B------:R-:W0:Y:S01]  /*28e0*/  LDS R61, [R114.X4+0x14] ;  /* 0x00001400723d7984 */ /* 0x000e220000004800 */
[----:B--2---:R-:W-:Y:S01]  /*28f0*/  FADD.FTZ R74, R75, 1 ;  /* 0x3f8000004b4a7421 */ /* 0x004fe20000010000 */
[----:B------:R-:W1:Y:S01]  /*2900*/  MUFU.EX2 R110, R110 ;  /* 0x0000006e006e7308 */ /* 0x000e620000000800 */
[----:B---3--:R-:W-:Y:S01]  /*2910*/  FADD.FTZ R67, -R63, 1 ;  /* 0x3f8000003f437421 */ /* 0x008fe20000010100 */
[----:B------:R-:W2:Y:S01]  /*2920*/  LDS R66, [R114.X4+0x24] ;  /* 0x0000240072427984 */ /* 0x000ea20000004800 */
[----:B------:R-:W-:-:S03]  /*2930*/  FMUL.FTZ R106, R39, -1.4426950216293334961 ;  /* 0xbfb8aa3b276a7820 */ /* 0x000fc60000410000 */
[----:B------:R-:W3:Y:S01]  /*2940*/  LDS R69, [R114.X4+0x28] ;  /* 0x0000280072457984 */ /* 0x000ee20000004800 */
[----:B----4-:R-:W-:Y:S01]  /*2950*/  FMUL.FTZ R4, R36, R53 ;  /* 0x0000003524047220 */ /* 0x010fe20000410000 */
[----:B------:R-:W4:Y:S02]  /*2960*/  MUFU.RCP R60, R60 ;  /* 0x0000003c003c7308 */ /* 0x000f240000001000 */
[----:B------:R-:W-:Y:S01]  /*2970*/  LDS R68, [R114.X4+0x2c] ;  /* 0x00002c0072447984 */ /* 0x000fe20000004800 */
[----:B------:R-:W-:-:S04]  /*2980*/  FMUL.FTZ R4, R55, R4 ;  /* 0x0000000437047220 */ /* 0x000fc80000410000 */
[----:B------:R-:W-:Y:S02]  /*2990*/  FMUL.FTZ R5, R4, R5 ;  /* 0x0000000504057220 */ /* 0x000fe40000410000 */
[----:B------:R-:W-:Y:S02]  /*29a0*/  FADD.FTZ R4, -R64, 1 ;  /* 0x3f80000040047421 */ /* 0x000fe40000010100 */
[----:B------:R-:W-:Y:S02]  /*29b0*/  FADD.FTZ R75, R76, 1 ;  /* 0x3f8000004c4b7421 */ /* 0x000fe40000010000 */
[----:B------:R-:W-:Y:S02]  /*29c0*/  FFMA.FTZ R76, R47, R4, 1 ;  /* 0x3f8000002f4c7423 */ /* 0x000fe40000010004 */
[----:B------:R-:W-:Y:S02]  /*29d0*/  FMUL.FTZ R4, R34, R57 ;  /* 0x0000003922047220 */ /* 0x000fe40000410000 */
[----:B------:R-:W-:Y:S01]  /*29e0*/  FMUL.FTZ R127, R33, R58 ;  /* 0x0000003a217f7220 */ /* 0x000fe20000410000 */
[----:B------:R0:W-:Y:S01]  /*29f0*/  MUFU.EX2 R146, R111 ;  /* 0x0000006f00927308 */ /* 0x0001e20000000800 */
[----:B------:R-:W-:-:S02]  /*2a00*/  FMUL.FTZ R4, R63, R4 ;  /* 0x000000043f047220 */ /* 0x000fc40000410000 */
[----:B------:R-:W-:Y:S02]  /*2a10*/  FMUL.FTZ R127, R64, R127 ;  /* 0x0000007f407f7220 */ /* 0x000fe40000410000 */
[----:B0-----:R-:W-:Y:S02]  /*2a20*/  FFMA.FTZ R111, R48, R67, 1 ;  /* 0x3f800000306f7423 */ /* 0x001fe40000010043 */
[----:B------:R-:W0:Y:S01]  /*2a30*/  LDS R67, [R114.X4+0x20] ;  /* 0x0000200072437984 */ /* 0x000e220000004800 */
[----:B------:R-:W-:Y:S02]  /*2a40*/  FMUL.FTZ R147, R127, R76 ;  /* 0x0000004c7f937220 */ /* 0x000fe40000410000 */
[----:B------:R-:W-:Y:S01]  /*2a50*/  FMUL.FTZ R145, R4, R111 ;  /* 0x0000006f04917220 */ /* 0x000fe20000410000 */
[----:B------:R-:W0:Y:S01]  /*2a60*/  MUFU.EX2 R106, R106 ;  /* 0x0000006a006a7308 */ /* 0x000e220000000800 */
[----:B------:R-:W-:Y:S01]  /*2a70*/  FADD.FTZ R2, -R54, 1 ;  /* 0x3f80000036027421 */ /* 0x000fe20000010100 */
[----:B------:R-:W-:Y:S01]  /*2a80*/  LDS R76, [R114.X4+0x3c] ;  /* 0x00003c00724c7984 */ /* 0x000fe20000004800 */
[----:B------:R-:W-:-:S02]  /*2a90*/  FMUL.FTZ R3, R37, R52 ;  /* 0x0000003425037220 */ /* 0x000fc40000410000 */
[----:B-----5:R-:W-:Y:S02]  /*2aa0*/  FADD.FTZ R111, -R65, 1 ;  /* 0x3f800000416f7421 */ /* 0x020fe40000010100 */
[----:B------:R-:W-:Y:S02]  /*2ab0*/  FADD.FTZ R127, -R71, 1 ;  /* 0x3f800000477f7421 */ /* 0x000fe40000010100 */
[----:B------:R-:W-:Y:S02]  /*2ac0*/  FFMA.FTZ R2, R51, R2, 1 ;  /* 0x3f80000033027423 */ /* 0x000fe40000010002 */
[----:B------:R-:W-:Y:S02]  /*2ad0*/  FMUL.FTZ R3, R54, R3 ;  /* 0x0000000336037220 */ /* 0x000fe40000410000 */
[----:B-1----:R-:W-:Y:S02]  /*2ae0*/  FADD.FTZ R142, R110, 1 ;  /* 0x3f8000006e8e7421 */ /* 0x002fe40000010000 */
[----:B------:R-:W-:Y:S01]  /*2af0*/  FFMA.FTZ R149, R46, R111, 1 ;  /* 0x3f8000002e957423 */ /* 0x000fe2000001006f */
[----:B------:R-:W-:Y:S01]  /*2b00*/  LDS R110, [R114.X4+0x34] ;  /* 0x00003400726e7984 */ /* 0x000fe20000004800 */
[----:B------:R-:W-:-:S03]  /*2b10*/  FFMA.FTZ R153, R44, R127, 1 ;  /* 0x3f8000002c997423 */ /* 0x000fc6000001007f */
[----:B------:R-:W1:Y:S01]  /*2b20*/  LDS R127, [R114.X4+0x30] ;  /* 0x00003000727f7984 */ /* 0x000e620000004800 */
[----:B------:R-:W-:-:S03]  /*2b30*/  FMUL.FTZ R3, R3, R2 ;  /* 0x0000000203037220 */ /* 0x000fc60000410000 */
[----:B------:R-:W5:Y:S01]  /*2b40*/  LDS R111, [R114.X4+0x38] ;  /* 0x00003800726f7984 */ /* 0x000f620000004800 */
[----:B------:R-:W-:Y:S02]  /*2b50*/  FADD.FTZ R143, R107, 1 ;  /* 0x3f8000006b8f7421 */ /* 0x000fe40000010000 */
[C---:B----4-:R-:W-:Y:S01]  /*2b60*/  FADD.FTZ R2, -R60.reuse, 1 ;  /* 0x3f8000003c027421 */ /* 0x050fe20000010100 */
[----:B------:R-:W4:Y:S01]  /*2b70*/  MUFU.RCP R74, R74 ;  /* 0x0000004a004a7308 */ /* 0x000f220000001000 */
[----:B------:R-:W-:Y:S01]  /*2b80*/  FMUL.FTZ R107, R35, R56 ;  /* 0x00000038236b7220 */ /* 0x000fe20000410000 */
[----:B------:R-:W-:Y:S01]  /*2b90*/  BAR.SYNC.DEFER_BLOCKING 0x0 ;  /* 0x0000000000007b1d */ /* 0x000fe20000010000 */
[----:B------:R-:W-:Y:S02]  /*2ba0*/  FFMA.FTZ R2, R49, R2, 1 ;  /* 0x3f80000031027423 */ /* 0x000fe40000010002 */
[----:B------:R-:W-:-:S03]  /*2bb0*/  FMUL.FTZ R107, R60, R107 ;  /* 0x0000006b3c6b7220 */ /* 0x000fc60000410000 */
[----:B------:R-:W1:Y:S01]  /*2bc0*/  MUFU.RCP R75, R75 ;  /* 0x0000004b004b7308 */ /* 0x000e620000001000 */
[----:B0-----:R-:W-:Y:S02]  /*2bd0*/  FADD.FTZ R106, R106, 1 ;  /* 0x3f8000006a6a7421 */ /* 0x001fe40000010000 */
[----:B------:R-:W-:Y:S02]  /*2be0*/  FMUL.FTZ R107, R107, R2 ;  /* 0x000000026b6b7220 */ /* 0x000fe40000410000 */
[----:B------:R-:W-:-:S03]  /*2bf0*/  FADD.FTZ R2, -R70, 1 ;  /* 0x3f80000046027421 */ /* 0x000fc60000010100 */
[----:B------:R-:W0:Y:S01]  /*2c00*/  MUFU.RCP R73, R73 ;  /* 0x0000004900497308 */ /* 0x000e220000001000 */
[----:B------:R-:W-:Y:S02]  /*2c10*/  FMUL.FTZ R151, R22, R59 ;  /* 0x0000003b16977220 */ /* 0x000fe40000410000 */
[----:B------:R-:W-:Y:S02]  /*2c20*/  FADD.FTZ R146, R146, 1 ;  /* 0x3f80000092927421 */ /* 0x000fe40000010000 */
[----:B------:R-:W-:Y:S02]  /*2c30*/  FFMA.FTZ R4, R45, R2, 1 ;  /* 0x3f8000002d047423 */ /* 0x000fe40000010002 */
[----:B------:R-:W-:Y:S01]  /*2c40*/  FMUL.FTZ R151, R70, R151 ;  /* 0x0000009746977220 */ /* 0x000fe20000410000 */
[----:B------:R-:W0:Y:S01]  /*2c50*/  MUFU.RCP R72, R72 ;  /* 0x0000004800487308 */ /* 0x000e220000001000 */
[----:B------:R-:W-:Y:S02]  /*2c60*/  FMUL.FTZ R2, R32, R61 ;  /* 0x0000003d20027220 */ /* 0x000fe40000410000 */
[----:B------:R-:W-:-:S05]  /*2c70*/  FMUL.FTZ R151, R151, R4 ;  /* 0x0000000497977220 */ /* 0x000fca0000410000 */
[----:B------:R0:W-:Y:S01]  /*2c80*/  MUFU.RCP R126, R106 ;  /* 0x0000006a007e7308 */ /* 0x0001e20000001000 */
[----:B----4-:R-:W-:Y:S02]  /*2c90*/  FADD.FTZ R4, -R74, 1 ;  /* 0x3f8000004a047421 */ /* 0x010fe40000010100 */
[----:B0-----:R-:W-:-:S05]  /*2ca0*/  FMUL.FTZ R106, R23, R62 ;  /* 0x0000003e176a7220 */ /* 0x001fca0000410000 */
[----:B------:R-:W0:Y:S01]  /*2cb0*/  MUFU.RCP R143, R143 ;  /* 0x0000008f008f7308 */ /* 0x000e220000001000 */
[----:B------:R-:W-:-:S07]  /*2cc0*/  FMUL.FTZ R106, R71, R106 ;  /* 0x0000006a476a7220 */ /* 0x000fce0000410000 */
[----:B------:R4:W0:Y:S01]  /*2cd0*/  MUFU.RCP R144, R142 ;  /* 0x0000008e00907308 */ /* 0x0008220000001000 */
[----:B------:R-:W-:-:S07]  /*2ce0*/  FMUL.FTZ R153, R106, R153 ;  /* 0x000000996a997220 */ /* 0x000fce0000410000 */
[----:B------:R-:W0:Y:S01]  /*2cf0*/  MUFU.RCP R169, R146 ;  /* 0x0000009200a97308 */ /* 0x000e220000001000 */
[----:B-1----:R-:W-:Y:S02]  /*2d00*/  FADD.FTZ R159, -R75, 1 ;  /* 0x3f8000004b9f7421 */ /* 0x002fe40000010100 */
[----:B------:R-:W-:Y:S02]  /*2d10*/  FFMA.FTZ R106, R41, R4, 1 ;  /* 0x3f800000296a7423 */ /* 0x000fe40000010004 */
[----:B------:R-:W-:Y:S02]  /*2d20*/  FMUL.FTZ R2, R65, R2 ;  /* 0x0000000241027220 */ /* 0x000fe40000410000 */
[----:B------:R-:W-:Y:S02]  /*2d30*/  FADD.FTZ R155, -R73, 1 ;  /* 0x3f800000499b7421 */ /* 0x000fe40000010100 */
[----:B--2---:R-:W-:Y:S02]  /*2d40*/  FMUL.FTZ R4, R25, R66 ;  /* 0x0000004219047220 */ /* 0x004fe40000410000 */
[----:B------:R-:W-:-:S02]  /*2d50*/  FFMA.FTZ R161, R40, R159, 1 ;  /* 0x3f80000028a17423 */ /* 0x000fc4000001009f */
[----:B------:R-:W-:Y:S02]  /*2d60*/  FMUL.FTZ R149, R2, R149 ;  /* 0x0000009502957220 */ /* 0x000fe40000410000 */
[----:B------:R-:W-:Y:S02]  /*2d70*/  FFMA.FTZ R157, R42, R155, 1 ;  /* 0x3f8000002a9d7423 */ /* 0x000fe4000001009b */
[----:B---3--:R-:W-:Y:S02]  /*2d80*/  FMUL.FTZ R159, R26, R69 ;  /* 0x000000451a9f7220 */ /* 0x008fe40000410000 */
[----:B------:R-:W-:Y:S02]  /*2d90*/  FMUL.FTZ R4, R73, R4 ;  /* 0x0000000449047220 */ /* 0x000fe40000410000 */
[----:B------:R-:W-:Y:S02]  /*2da0*/  FADD.FTZ R2, -R72, 1 ;  /* 0x3f80000048027421 */ /* 0x000fe40000010100 */
[----:B------:R-:W-:-:S02]  /*2db0*/  FMUL.FTZ R155, R24, R67 ;  /* 0x00000043189b7220 */ /* 0x000fc40000410000 */
[----:B----4-:R-:W-:Y:S02]  /*2dc0*/  FMUL.FTZ R142, R27, R68 ;  /* 0x000000441b8e7220 */ /* 0x010fe40000410000 */
[----:B------:R-:W-:Y:S02]  /*2dd0*/  FMUL.FTZ R159, R74, R159 ;  /* 0x0000009f4a9f7220 */ /* 0x000fe40000410000 */
[----:B------:R-:W-:Y:S02]  /*2de0*/  FMUL.FTZ R157, R4, R157 ;  /* 0x0000009d049d7220 */ /* 0x000fe40000410000 */
[----:B------:R-:W-:Y:S02]  /*2df0*/  FFMA.FTZ R2, R43, R2, 1 ;  /* 0x3f8000002b027423 */ /* 0x000fe40000010002 */
[----:B------:R-:W-:Y:S02]  /*2e00*/  FMUL.FTZ R155, R72, R155 ;  /* 0x0000009b489b7220 */ /* 0x000fe40000410000 */
[----:B------:R-:W-:-:S02]  /*2e10*/  FMUL.FTZ R142, R75, R142 ;  /* 0x0000008e4b8e7220 */ /* 0x000fc40000410000 */
[----:B0-----:R-:W-:Y:S02]  /*2e20*/  FADD.FTZ R163, -R143, 1 ;  /* 0x3f8000008fa37421 */ /* 0x001fe40000010100 */
[----:B------:R-:W-:Y:S02]  /*2e30*/  FADD.FTZ R4, -R144, 1 ;  /* 0x3f80000090047421 */ /* 0x000fe40000010100 */
[----:B------:R-:W-:Y:S02]  /*2e40*/  FADD.FTZ R167, -R169, 1 ;  /* 0x3f800000a9a77421 */ /* 0x000fe40000010100 */
[----:B------:R-:W-:Y:S02]  /*2e50*/  FMUL.FTZ R159, R159, R106 ;  /* 0x0000006a9f9f7220 */ /* 0x000fe40000410000 */
[----:B------:R-:W-:Y:S02]  /*2e60*/  FMUL.FTZ R155, R155, R2 ;  /* 0x000000029b9b7220 */ /* 0x000fe40000410000 */
[----:B------:R-:W-:-:S02]  /*2e70*/  FMUL.FTZ R161, R142, R161 ;  /* 0x000000a18ea17220 */ /* 0x000fc40000410000 */
[----:B------:R-:W-:Y:S02]  /*2e80*/  FFMA.FTZ R165, R38, R163, 1 ;  /* 0x3f80000026a57423 */ /* 0x000fe400000100a3 */
[----:B------:R-:W-:Y:S02]  /*2e90*/  FFMA.FTZ R106, R21, R4, 1 ;  /* 0x3f800000156a7423 */ /* 0x000fe40000010004 */
[----:B------:R-:W-:Y:S02]  /*2ea0*/  FFMA.FTZ R171, R20, R167, 1 ;  /* 0x3f80000014ab7423 */ /* 0x000fe400000100a7 */
[----:B------:R-:W-:Y:S02]  /*2eb0*/  FADD.FTZ R2, -R126, 1 ;  /* 0x3f8000007e027421 */ /* 0x000fe40000010100 */
[----:B------:R-:W-:Y:S02]  /*2ec0*/  FMUL.FTZ R163, R28, R127 ;  /* 0x0000007f1ca37220 */ /* 0x000fe40000410000 */
[----:B------:R-:W-:-:S02]  /*2ed0*/  FMUL.FTZ R4, R29, R110 ;  /* 0x0000006e1d047220 */ /* 0x000fc40000410000 */
[----:B-----5:R-:W-:Y:S02]  /*2ee0*/  FMUL.FTZ R167, R30, R111 ;  /* 0x0000006f1ea77220 */ /* 0x020fe40000410000 */
        /* <DEDUP_REMOVED lines=11> */
[----:B------:R-:W-:Y:S01]  /*2fa0*/  MOV R148, UR7 ;  /* 0x0000000700947c02 */ /* 0x000fe20008000f00 */
[----:B------:R-:W-:Y:S04]  /*2fb0*/  STS [R114.X4], R3 ;  /* 0x0000000372007388 */ /* 0x000fe80000004800 */
        /* <DEDUP_REMOVED lines=35> */
[----:B------:R-:W-:Y:S01]  /*31f0*/  UIMAD UR16, UR38, UR30, URZ ;  /* 0x0000001e261072a4 */ /* 0x000fe2000f8e023f */
[----:B------:R-:W-:Y:S01]  /*3200*/  IADD3 R106, P2, R137, UR27, RZ ;  /* 0x0000001b896a7c10 */ /* 0x000fe2000ff5e0ff */
[----:B------:R-:W-:-:S02]  /*3210*/  UIMAD.WIDE.U32 UR14, UR33, UR30, URZ ;  /* 0x0000001e210e72a5 */ /* 0x000fc4000f8e003f */
[----:B------:R-:W-:Y:S01]  /*3220*/  UIMAD UR17, UR33, UR31, UR16 ;  /* 0x0000001f211172a4 */ /* 0x000fe2000f8e0210 */
[----:B0-----:R-:W-:Y:S01]  /*3230*/  IADD3.X R107, R134, UR37, RZ, P2, !PT ;  /* 0x00000025866b7c10 */ /* 0x001fe200097fe4ff */
[----:B------:R-:W-:Y:S02]  /*3240*/  BSSY B0, `(.L_x_4118) ;  /* 0x0000010000007945 */ /* 0x000fe40003800000 */
[----:B------:R-:W-:Y:S01]  /*3250*/  UIADD3 UR16, UR15, UR17, URZ ;  /* 0x000000110f107290 */ /* 0x000fe2000fffe03f */
[----:B-1----:R-:W-:-:S13]  /*3260*/  ISETP.GE.AND P0, PT, R137, R142, PT ;  /* 0x0000008e8900720c */ /* 0x002fda0003f06270 */
        /* <DEDUP_REMOVED lines=13> */
.L_x_4119:
[----:B------:R-:W-:Y:S05]  /*3340*/  BSYNC B0 ;  /* 0x0000000000007941 */ /* 0x000fea0003800000 */
.L_x_4118:
        /* <DEDUP_REMOVED lines=153> */
.L_x_4122:
[----:B------:R-:W-:Y:S05]  /*3ce0*/  BSYNC B0 ;  /* 0x0000000000007941 */ /* 0x000fea0003800000 */
.L_x_4121:
        /* <DEDUP_REMOVED lines=43> */
.L_x_4120:
        /* <DEDUP_REMOVED lines=45> */
[----:B------:R-:W-:Y:S01]  /*4270*/  FADD.FTZ R15, R92, UR5 ;  /* 0x000000055c0f7e21 */ /* 0x000fe20008010000 */
        /* <DEDUP_REMOVED lines=8> */
[----:B------:R-:W-:Y:S02]  /*4300*/  FMUL.FTZ R16, R112, R15 ;  /* 0x0000000f70107220 */ /* 0x000fe40000410000 */
[----:B------:R-:W-:Y:S01]  /*4310*/  FADD.FTZ R10, R87, UR5 ;  /* 0x00000005570a7e21 */ /* 0x000fe20008010000 */
[----:B------:R-:W-:Y:S01]  /*4320*/  UIADD3 UR32, UR32, -UR7, URZ ;  /* 0x8000000720207290 */ /* 0x000fe2000fffe03f */
[----:B------:R-:W-:Y:S02]  /*4330*/  FMUL.FTZ R15, R109, R14 ;  /* 0x0000000e6d0f7220 */ /* 0x000fe40000410000 */
[----:B------:R-:W-:Y:S01]  /*4340*/  FADD.FTZ R9, R86, UR5 ;  /* 0x0000000556097e21 */ /* 0x000fe20008010000 */
[----:B------:R-:W-:Y:S01]  /*4350*/  UMOV UR7, URZ ;  /* 0x0000003f00077c82 */ /* 0x000fe20008000000 */
[----:B------:R-:W-:-:S02]  /*4360*/  FMUL.FTZ R14, R108, R13 ;  /* 0x0000000d6c0e7220 */ /* 0x000fc40000410000 */
[----:B------:R-:W-:Y:S02]  /*4370*/  FADD.FTZ R8, R85, UR5 ;  /* 0x0000000555087e21 */ /* 0x000fe40008010000 */
[----:B------:R-:W-:Y:S02]  /*4380*/  FMUL.FTZ R13, R105, R12 ;  /* 0x0000000c690d7220 */ /* 0x000fe40000410000 */
[----:B------:R-:W-:Y:S02]  /*4390*/  FADD.FTZ R7, R84, UR5 ;  /* 0x0000000554077e21 */ /* 0x000fe40008010000 */
[----:B------:R-:W-:Y:S02]  /*43a0*/  FMUL.FTZ R12, R104, R11 ;  /* 0x0000000b680c7220 */ /* 0x000fe40000410000 */
[----:B------:R-:W-:Y:S02]  /*43b0*/  FADD.FTZ R6, R83, UR5 ;  /* 0x0000000553067e21 */ /* 0x000fe40008010000 */
        /* <DEDUP_REMOVED lines=10> */
[----:B------:R-:W-:Y:S02]  /*4460*/  FADD.FTZ R0, R77, UR5 ;  /* 0x000000054d007e21 */ /* 0x000fe40008010000 */
[----:B------:R-:W-:Y:S02]  /*4470*/  FMUL.FTZ R6, R98, R5 ;  /* 0x0000000562067220 */ /* 0x000fe40000410000 */
[----:B------:R-:W-:-:S02]  /*4480*/  FMUL.FTZ R5, R97, R4 ;  /* 0x0000000461057220 */ /* 0x000fc40000410000 */
[----:B------:R-:W-:Y:S02]  /*4490*/  FMUL.FTZ R4, R96, R3 ;  /* 0x0000000360047220 */ /* 0x000fe40000410000 */
[----:B------:R-:W-:Y:S02]  /*44a0*/  FADD.FTZ R32, R20, R20 ;  /* 0x0000001414207221 */ /* 0x000fe40000010000 */
[----:B------:R-:W-:Y:S02]  /*44b0*/  FADD.FTZ R30, R21, R21 ;  /* 0x00000015151e7221 */ /* 0x000fe40000010000 */
[----:B------:R-:W-:Y:S02]  /*44c0*/  FADD.FTZ R25, R22, R22 ;  /* 0x0000001616197221 */ /* 0x000fe40000010000 */
[----:B------:R-:W-:Y:S02]  /*44d0*/  FADD.FTZ R24, R23, R23 ;  /* 0x0000001717187221 */ /* 0x000fe40000010000 */
[----:B------:R-:W-:-:S02]  /*44e0*/  FMUL.FTZ R3, R95, R2 ;  /* 0x000000025f037220 */ /* 0x000fc40000410000 */
        /* <DEDUP_REMOVED lines=12> */
[----:B------:R-:W-:Y:S02]  /*45b0*/  FMUL.FTZ R2, R94, R61 ;  /* 0x0000003d5e027220 */ /* 0x000fe40000410000 */
[----:B------:R-:W-:Y:S02]  /*45c0*/  FMUL.FTZ R0, R93, R0 ;  /* 0x000000005d007220 */ /* 0x000fe40000410000 */
.L_x_4160:
        /* <DEDUP_REMOVED lines=141> */
.L_x_4125:
[----:B-1-34-:R-:W-:Y:S05]  /*4ea0*/  BSYNC B0 ;  /* 0x0000000000007941 */ /* 0x01afea0003800000 */
.L_x_4124:
[----:B------:R-:W-:Y:S01]  /*4eb0*/  UISETP.GE.AND UP0, UPT, UR26, 0x2, UPT ;  /* 0x000000021a00788c */ /* 0x000fe2000bf06270 */
[----:B0-----:R-:W-:Y:S01]  /*4ec0*/  FMUL.FTZ R60, R180, UR40 ;  /* 0x00000028b43c7c20 */ /* 0x001fe20008410000 */
[----:B--2---:R-:W-:Y:S01]  /*4ed0*/  MOV R61, UR26 ;  /* 0x0000001a003d7c02 */ /* 0x004fe20008000f00 */
[----:B------:R-:W-:Y:S01]  /*4ee0*/  FADD.FTZ R186, R79, UR5 ;  /* 0x000000054fba7e21 */ /* 0x000fe20008010000 */
[----:B------:R-:W-:Y:S01]  /*4ef0*/  MOV R65, c[0x0][0x16c] ;  /* 0x00005b0000417a02 */ /* 0x000fe20000000f00 */
[----:B------:R-:W-:Y:S01]  /*4f00*/  FMUL.RZ R63, R60, 0.15915493667125701904 ;  /* 0x3e22f9833c3f7820 */ /* 0x000fe2000040c000 */
[----:B------:R-:W-:Y:S01]  /*4f10*/  PLOP3.LUT P0, PT, PT, PT, UP0, 0x80, 0x0 ;  /* 0x000000000000781c */ /* 0x000fe20003f0f008 */
[----:B------:R-:W-:Y:S01]  /*4f20*/  FMUL.FTZ R60, R186, UR40 ;  /* 0x00000028ba3c7c20 */ /* 0x000fe20008410000 */
[----:B------:R-:W-:Y:S01]  /*4f30*/  HFMA2.MMA R66, -RZ, RZ, 0, 9.5367431640625e-07 ;  /* 0x00000010ff427435 */ /* 0x000fe200000001ff */
[----:B------:R-:W-:Y:S01]  /*4f40*/  FADD.FTZ R182, R78, UR5 ;  /* 0x000000054eb67e21 */ /* 0x000fe20008010000 */
[----:B------:R-:W-:Y:S01]  /*4f50*/  ISETP.NE.OR P0, PT, R136, RZ, !P0 ;  /* 0x000000ff8800720c */ /* 0x000fe20004705670 */
[----:B------:R-:W-:Y:S01]  /*4f60*/  FMUL.RZ R142, R60, 0.15915493667125701904 ;  /* 0x3e22f9833c8e7820 */ /* 0x000fe2000040c000 */
[----:B------:R-:W-:Y:S01]  /*4f70*/  MUFU.COS R151, R62 ;  /* 0x0000003e00977308 */ /* 0x000fe20000000000 */
[----:B------:R-:W-:-:S02]  /*4f80*/  FMUL.FTZ R170, R170, R67 ;  /* 0x00000043aaaa7220 */ /* 0x000fc40000410000 */
[----:B------:R-:W-:Y:S02]  /*4f90*/  FMUL.FTZ R64, R182, UR40 ;  /* 0x00000028b6407c20 */ /* 0x000fe40008410000 */
[----:B------:R-:W-:Y:S02]  /*4fa0*/  FADD.FTZ R184, R77, UR5 ;  /* 0x000000054db87e21 */ /* 0x000fe40008010000 */
[----:B------:R-:W-:Y:S01]  /*4fb0*/  FMUL.RZ R174, R64, 0.15915493667125701904 ;  /* 0x3e22f98340ae7820 */ /* 0x000fe2000040c000 */
[----:B------:R-:W-:Y:S03]  /*4fc0*/  MUFU.SIN R146, R142 ;  /* 0x0000008e00927308 */ /* 0x000fe60000000400 */
[----:B------:R-:W-:Y:S02]  /*4fd0*/  @!P0 IADD3 R60, R61, -0x2, RZ ;  /* 0xfffffffe3d3c8810 */ /* 0x000fe40007ffe0ff */
[----:B------:R-:W-:-:S03]  /*4fe0*/  MOV R61, RZ ;  /* 0x000000ff003d7202 */ /* 0x000fc60000000f00 */
[----:B------:R0:W-:Y:S01]  /*4ff0*/  MUFU.COS R147, R142 ;  /* 0x0000008e00937308 */ /* 0x0001e20000000000 */
[----:B------:R-:W-:Y:S01]  /*5000*/  @!P0 IMAD R65, R60, R65, UR7 ;  /* 0x000000073c418e24 */ /* 0x000fe2000f8e0241 */
[----:B------:R-:W-:-:S03]  /*5010*/  HFMA2.MMA R60, -RZ, RZ, 1.875, 0 ;  /* 0x3f800000ff3c7435 */ /* 0x000fc600000001ff */
[----:B------:R-:W-:-:S03]  /*5020*/  @!P0 IMAD.WIDE R64, R65, R66, UR10 ;  /* 0x0000000a41408e25 */ /* 0x000fc6000f8e0242 */
[----:B------:R-:W-:Y:S01]  /*5030*/  MUFU.SIN R148, R63 ;  /* 0x0000003f00947308 */ /* 0x000fe20000000400 */
[----:B0-----:R-:W-:-:S07]  /*5040*/  FMUL.FTZ R142, R200, R67 ;  /* 0x00000043c88e7220 */ /* 0x001fce0000410000 */
[----:B------:R-:W0:Y:S01]  /*5050*/  MUFU.EX2 R142, R142 ;  /* 0x0000008e008e7308 */ /* 0x000e220000000800 */
[----:B------:R-:W-:-:S07]  /*5060*/  FMUL.FTZ R172, R172, R67 ;  /* 0x00000043acac7220 */ /* 0x000fce0000410000 */
[----:B------:R1:W-:Y:S08]  /*5070*/  MUFU.COS R149, R63 ;  /* 0x0000003f00957308 */ /* 0x0003f00000000000 */
[----:B------:R-:W2:Y:S01]  /*5080*/  MUFU.EX2 R170, R170 ;  /* 0x000000aa00aa7308 */ /* 0x000ea20000000800 */
[----:B-1----:R-:W-:-:S06]  /*5090*/  CS2R R62, SRZ ;  /* 0x00000000003e7805 */ /* 0x002fcc000001ff00 */
[----:B------:R1:W5:Y:S01]  /*50a0*/  @!P0 LDG.E.128 R60, [R64.64] ;  /* 0x00000022403c8981 */ /* 0x000362000c1e1d00 */
[----:B------:R-:W3:Y:S01]  /*50b0*/  MUFU.EX2 R172, R172 ;  /* 0x000000ac00ac7308 */ /* 0x000ee20000000800 */
[----:B0-----:R-:W-:-:S07]  /*50c0*/  FMUL.FTZ R171, R142, R171 ;  /* 0x000000ab8eab7220 */ /* 0x001fce0000410000 */
[----:B------:R-:W-:Y:S01]  /*50d0*/  MUFU.SIN R144, R174 ;  /* 0x000000ae00907308 */ /* 0x000fe20000000400 */
[-C--:B-1----:R-:W-:Y:S02]  /*50e0*/  FMUL.FTZ R64, R198, R67.reuse ;  /* 0x00000043c6407220 */ /* 0x082fe40000410000 */
[----:B------:R-:W-:Y:S02]  /*50f0*/  FMUL.FTZ R65, R196, R67 ;  /* 0x00000043c4417220 */ /* 0x000fe40000410000 */
[----:B------:R-:W-:-:S03]  /*5100*/  FMUL.FTZ R173, R142, R173 ;  /* 0x000000ad8ead7220 */ /* 0x000fc60000410000 */
[----:B------:R-:W0:Y:S01]  /*5110*/  MUFU.EX2 R64, R64 ;  /* 0x0000004000407308 */ /* 0x000e220000000800 */
[C---:B--2---:R-:W-:Y:S02]  /*5120*/  FMUL.FTZ R169, R170.reuse, R169 ;  /* 0x000000a9aaa97220 */ /* 0x044fe40000410000 */
[----:B------:R-:W-:Y:S02]  /*5130*/  FMUL.FTZ R168, R170, R168 ;  /* 0x000000a8aaa87220 */ /* 0x000fe40000410000 */
[-C--:B------:R-:W-:Y:S02]  /*5140*/  FMUL.FTZ R142, RZ, R171.reuse ;  /* 0x000000abff8e7220 */ /* 0x080fe40000410000 */
[C---:B------:R-:W-:Y:S01]  /*5150*/  FMUL.FTZ R170, R16.reuse, R171 ;  /* 0x000000ab10aa7220 */ /* 0x040fe20000410000 */
[----:B------:R-:W1:Y:S01]  /*5160*/  MUFU.EX2 R65, R65 ;  /* 0x0000004100417308 */ /* 0x000e620000000800 */
[-C--:B------:R-:W-:Y:S02]  /*5170*/  FFMA.FTZ R142, R16, R173.reuse, -R142 ;  /* 0x000000ad108e7223 */ /* 0x080fe4000001088e */
[----:B------:R-:W-:-:S02]  /*5180*/  FFMA.FTZ R170, RZ, R173, R170 ;  /* 0x000000adffaa7223 */ /* 0x000fc400000100aa */
[----:B------:R-:W-:Y:S02]  /*5190*/  FADD.FTZ R142, R15, R142 ;  /* 0x0000008e0f8e7221 */ /* 0x000fe40000010000 */
[----:B------:R-:W-:Y:S01]  /*51a0*/  FADD.FTZ R170, RZ, R170 ;  /* 0x000000aaffaa7221 */ /* 0x000fe20000010000 */
[----:B------:R2:W-:Y:S01]  /*51b0*/  MUFU.COS R145, R174 ;  /* 0x000000ae00917308 */ /* 0x0005e20000000000 */
[C---:B---3--:R-:W-:Y:S02]  /*51c0*/  FMUL.FTZ R167, R172.reuse, R167 ;  /* 0x000000a7aca77220 */ /* 0x048fe40000410000 */
[----:B------:R-:W-:Y:S02]  /*51d0*/  FMUL.FTZ R166, R172, R166 ;  /* 0x000000a6aca67220 */ /* 0x000fe40000410000 */
[C---:B0-----:R-:W-:Y:S02]  /*51e0*/  FMUL.FTZ R165, R64.reuse, R165 ;  /* 0x000000a540a57220 */ /* 0x041fe40000410000 */
[----:B------:R-:W-:-:S02]  /*51f0*/  FMUL.FTZ R164, R64, R164 ;  /* 0x000000a440a47220 */ /* 0x000fc40000410000 */
[----:B------:R-:W-:Y:S02]  /*5200*/  FMUL.FTZ R172, R168, R142 ;  /* 0x0000008ea8ac7220 */ /* 0x000fe40000410000 */
[----:B--2---:R-:W-:Y:S02]  /*5210*/  FMUL.FTZ R174, R194, R67 ;  /* 0x00000043c2ae7220 */ /* 0x004fe40000410000 */
[----:B------:R-:W-:Y:S02]  /*5220*/  FMUL.FTZ R64, R168, R170 ;  /* 0x000000aaa8407220 */ /* 0x000fe40000410000 */
[C---:B-1----:R-:W-:Y:S02]  /*5230*/  FMUL.FTZ R163, R65.reuse, R163 ;  /* 0x000000a341a37220 */ /* 0x042fe40000410000 */
[----:B------:R-:W-:Y:S02]  /*5240*/  FMUL.FTZ R162, R65, R162 ;  /* 0x000000a241a27220 */ /* 0x000fe40000410000 */
[----:B------:R-:W-:-:S02]  /*5250*/  FFMA.FTZ R172, R169, R170, R172 ;  /* 0x000000aaa9ac7223 */ /* 0x000fc400000100ac */
[----:B------:R-:W-:Y:S01]  /*5260*/  FFMA.FTZ R65, R169, R142, -R64 ;  /* 0x0000008ea9417223 */ /* 0x000fe20000010840 */
[----:B------:R-:W0:Y:S01]  /*5270*/  MUFU.EX2 R174, R174 ;  /* 0x000000ae00ae7308 */ /* 0x000e220000000800 */
[----:B------:R-:W-:Y:S02]  /*5280*/  FADD.FTZ R172, RZ, R172 ;  /* 0x000000acffac7221 */ /* 0x000fe40000010000 */
[----:B------:R-:W-:Y:S02]  /*5290*/  FADD.FTZ R65, R14, R65 ;  /* 0x000000410e417221 */ /* 0x000fe40000010000 */
[C---:B------:R-:W-:Y:S02]  /*52a0*/  FMUL.FTZ R64, R166.reuse, R172 ;  /* 0x000000aca6407220 */ /* 0x040fe40000410000 */
[-C--:B------:R-:W-:Y:S02]  /*52b0*/  FMUL.FTZ R142, R166, R65.reuse ;  /* 0x00000041a68e7220 */ /* 0x080fe40000410000 */
[----:B------:R-:W-:-:S02]  /*52c0*/  FFMA.FTZ R64, R167, R65, -R64 ;  /* 0x00000041a7407223 */ /* 0x000fc40000010840 */
[----:B------:R-:W-:Y:S02]  /*52d0*/  FFMA.FTZ R172, R167, R172, R142 ;  /* 0x000000aca7ac7223 */ /* 0x000fe4000001008e */
[----:B------:R-:W-:Y:S02]  /*52e0*/  FMUL.FTZ R66, R184, UR40 ;  /* 0x00000028b8427c20 */ /* 0x000fe40008410000 */
[----:B------:R-:W-:Y:S02]  /*52f0*/  FADD.FTZ R64, R13, R64 ;  /* 0x000000400d407221 */ /* 0x000fe40000010000 */
        /* <DEDUP_REMOVED lines=8> */
[----:B------:R-:W-:-:S02]  /*5380*/  FADD.FTZ R172, RZ, R172 ;  /* 0x000000acffac7221 */ /* 0x000fc40000010000 */
[----:B------:R-:W-:Y:S02]  /*5390*/  FMUL.RZ R66, R66, 0.15915493667125701904 ;  /* 0x3e22f98342427820 */ /* 0x000fe4000040c000 */
[----:B------:R-:W-:Y:S02]  /*53a0*/  FMUL.FTZ R67, R184, R67 ;  /* 0x00000043b8437220 */ /* 0x000fe40000410000 */
[C---:B0-----:R-:W-:Y:S02]  /*53b0*/  FMUL.FTZ R161, R174.reuse, R161 ;  /* 0x000000a1aea17220 */ /* 0x041fe40000410000 */
[----:B------:R-:W-:Y:S02]  /*53c0*/  FMUL.FTZ R160, R174, R160 ;  /* 0x000000a0aea07220 */ /* 0x000fe40000410000 */
[C---:B------:R-:W-:Y:S01]  /*53d0*/  FMUL.FTZ R174, R164.reuse, R64 ;  /* 0x00000040a4ae7220 */ /* 0x040fe20000410000 */
[----:B------:R-:W-:Y:S01]  /*53e0*/  MUFU.COS R143, R66 ;  /* 0x00000042008f7308 */ /* 0x000fe20000000000 */
[----:B------:R-:W-:-:S02]  /*53f0*/  FMUL.FTZ R170, R164, R172 ;  /* 0x000000aca4aa7220 */ /* 0x000fc40000410000 */
[----:B------:R-:W-:-:S05]  /*5400*/  FFMA.FTZ R174, R165, R172, R174 ;  /* 0x000000aca5ae7223 */ /* 0x000fca00000100ae */
[----:B------:R0:W1:Y:S01]  /*5410*/  MUFU.EX2 R142, R67 ;  /* 0x00000043008e7308 */ /* 0x0000620000000800 */
[----:B------:R-:W-:-:S07]  /*5420*/  FADD.FTZ R174, RZ, R174 ;  /* 0x000000aeffae7221 */ /* 0x000fce0000010000 */
[----:B------:R-:W2:Y:S01]  /*5430*/  MUFU.SIN R65, R66 ;  /* 0x0000004200417308 */ /* 0x000ea20000000400 */
[----:B0-----:R-:W-:-:S04]  /*5440*/  FFMA.FTZ R67, R165, R64, -R170 ;  /* 0x00000040a5437223 */ /* 0x001fc800000108aa */
[----:B------:R-:W-:Y:S02]  /*5450*/  FADD.FTZ R67, R12, R67 ;  /* 0x000000430c437221 */ /* 0x000fe40000010000 */
[CC--:B------:R-:W-:Y:S01]  /*5460*/  FMUL.FTZ R64, R162.reuse, R174.reuse ;  /* 0x000000aea2407220 */ /* 0x0c0fe20000410000 */
[----:B------:R-:W0:Y:S01]  /*5470*/  MUFU.EX2 R175, R175 ;  /* 0x000000af00af7308 */ /* 0x000e220000000800 */
[-C--:B------:R-:W-:Y:S02]  /*5480*/  FMUL.FTZ R170, R162, R67.reuse ;  /* 0x00000043a2aa7220 */ /* 0x080fe40000410000 */
[C---:B------:R-:W-:Y:S02]  /*5490*/  FFMA.FTZ R64, R163.reuse, R67, -R64 ;  /* 0x00000043a3407223 */ /* 0x040fe40000010840 */
[----:B------:R-:W-:Y:S02]  /*54a0*/  FFMA.FTZ R170, R163, R174, R170 ;  /* 0x000000aea3aa7223 */ /* 0x000fe400000100aa */
[----:B-1----:R-:W-:-:S02]  /*54b0*/  FMUL.FTZ R143, R142, R143 ;  /* 0x0000008f8e8f7220 */ /* 0x002fc40000410000 */
[----:B--2---:R-:W-:Y:S02]  /*54c0*/  FMUL.FTZ R142, R142, R65 ;  /* 0x000000418e8e7220 */ /* 0x004fe40000410000 */
[----:B------:R-:W-:Y:S02]  /*54d0*/  FADD.FTZ R65, R11, R64 ;  /* 0x000000400b417221 */ /* 0x000fe40000010000 */
[----:B------:R-:W-:Y:S02]  /*54e0*/  FADD.FTZ R170, RZ, R170 ;  /* 0x000000aaffaa7221 */ /* 0x000fe40000010000 */
[-C--:B------:R-:W-:Y:S02]  /*54f0*/  FMUL.FTZ R66, R126, R171.reuse ;  /* 0x000000ab7e427220 */ /* 0x080fe40000410000 */
[----:B------:R-:W-:Y:S02]  /*5500*/  FMUL.FTZ R64, R127, R171 ;  /* 0x000000ab7f407220 */ /* 0x000fe40000410000 */
[----:B------:R-:W-:-:S02]  /*5510*/  FMUL.FTZ R67, R160, R65 ;  /* 0x00000041a0437220 */ /* 0x000fc40000410000 */
[----:B------:R-:W-:Y:S01]  /*5520*/  FMUL.FTZ R172, R160, R170 ;  /* 0x000000aaa0ac7220 */ /* 0x000fe20000410000 */
[----:B------:R-:W1:Y:S01]  /*5530*/  MUFU.EX2 R176, R176 ;  /* 0x000000b000b07308 */ /* 0x000e620000000800 */
[C---:B0-----:R-:W-:Y:S02]  /*5540*/  FMUL.FTZ R159, R175.reuse, R159 ;  /* 0x0000009faf9f7220 */ /* 0x041fe40000410000 */
[----:B------:R-:W-:Y:S02]  /*5550*/  FMUL.FTZ R158, R175, R158 ;  /* 0x0000009eaf9e7220 */ /* 0x000fe40000410000 */
[-C--:B------:R-:W-:Y:S02]  /*5560*/  FFMA.FTZ R66, R127, R173.reuse, R66 ;  /* 0x000000ad7f427223 */ /* 0x080fe40000010042 */
        /* <DEDUP_REMOVED lines=10> */
[----:B------:R-:W-:Y:S01]  /*5610*/  FMUL.FTZ R174, R158, R175 ;  /* 0x000000af9eae7220 */ /* 0x000fe20000410000 */
[----:B------:R-:W0:Y:S01]  /*5620*/  MUFU.EX2 R177, R177 ;  /* 0x000000b100b17308 */ /* 0x000e220000000800 */
[C---:B------:R-:W-:Y:S02]  /*5630*/  FMUL.FTZ R66, R166.reuse, R65 ;  /* 0x00000041a6427220 */ /* 0x040fe40000410000 */
[----:B------:R-:W-:Y:S02]  /*5640*/  FMUL.FTZ R64, R166, R67 ;  /* 0x00000043a6407220 */ /* 0x000fe40000410000 */
[----:B------:R-:W-:-:S02]  /*5650*/  FFMA.FTZ R172, R159, R175, -R172 ;  /* 0x000000af9fac7223 */ /* 0x000fc400000108ac */
[----:B------:R-:W-:Y:S02]  /*5660*/  FFMA.FTZ R174, R159, R170, R174 ;  /* 0x000000aa9fae7223 */ /* 0x000fe400000100ae */
[----:B-1----:R-:W-:Y:S02]  /*5670*/  FMUL.FTZ R156, R176, R156 ;  /* 0x0000009cb09c7220 */ /* 0x002fe40000410000 */
[C---:B------:R-:W-:Y:S02]  /*5680*/  FFMA.FTZ R66, R167.reuse, R67, R66 ;  /* 0x00000043a7427223 */ /* 0x040fe40000010042 */
[----:B------:R-:W-:Y:S02]  /*5690*/  FFMA.FTZ R64, R167, R65, -R64 ;  /* 0x00000041a7407223 */ /* 0x000fe40000010840 */
[----:B------:R-:W-:Y:S02]  /*56a0*/  FADD.FTZ R172, R9, R172 ;  /* 0x000000ac09ac7221 */ /* 0x000fe40000010000 */
[----:B------:R-:W-:-:S02]  /*56b0*/  FADD.FTZ R174, RZ, R174 ;  /* 0x000000aeffae7221 */ /* 0x000fc40000010000 */
[----:B------:R-:W-:Y:S02]  /*56c0*/  FMUL.FTZ R157, R176, R157 ;  /* 0x0000009db09d7220 */ /* 0x000fe40000410000 */
[C---:B------:R-:W-:Y:S02]  /*56d0*/  FMUL.FTZ R65, R164.reuse, R66 ;  /* 0x00000042a4417220 */ /* 0x040fe40000410000 */
[----:B------:R-:W-:Y:S02]  /*56e0*/  FMUL.FTZ R67, R164, R64 ;  /* 0x00000040a4437220 */ /* 0x000fe40000410000 */
[C---:B------:R-:W-:Y:S02]  /*56f0*/  FMUL.FTZ R175, R156.reuse, R172 ;  /* 0x000000ac9caf7220 */ /* 0x040fe40000410000 */
[----:B------:R-:W-:Y:S01]  /*5700*/  FMUL.FTZ R170, R156, R174 ;  /* 0x000000ae9caa7220 */ /* 0x000fe20000410000 */
[----:B------:R-:W1:Y:S01]  /*5710*/  MUFU.EX2 R178, R178 ;  /* 0x000000b200b27308 */ /* 0x000e620000000800 */
[----:B------:R-:W-:-:S02]  /*5720*/  FFMA.FTZ R65, R165, R64, -R65 ;  /* 0x00000040a5417223 */ /* 0x000fc40000010841 */
[----:B------:R-:W-:Y:S02]  /*5730*/  FFMA.FTZ R67, R165, R66, R67 ;  /* 0x00000042a5437223 */ /* 0x000fe40000010043 */
[C---:B------:R-:W-:Y:S02]  /*5740*/  FFMA.FTZ R174, R157.reuse, R174, R175 ;  /* 0x000000ae9dae7223 */ /* 0x040fe400000100af */
[----:B------:R-:W-:Y:S02]  /*5750*/  FFMA.FTZ R175, R157, R172, -R170 ;  /* 0x000000ac9daf7223 */ /* 0x000fe400000108aa */
[----:B0-----:R-:W-:Y:S02]  /*5760*/  FMUL.FTZ R154, R177, R154 ;  /* 0x0000009ab19a7220 */ /* 0x001fe40000410000 */
[C---:B------:R-:W-:Y:S02]  /*5770*/  FMUL.FTZ R66, R162.reuse, R65 ;  /* 0x00000041a2427220 */ /* 0x040fe40000410000 */
[----:B------:R-:W-:-:S02]  /*5780*/  FMUL.FTZ R64, R162, R67 ;  /* 0x00000043a2407220 */ /* 0x000fc40000410000 */
[----:B------:R-:W-:Y:S02]  /*5790*/  FADD.FTZ R174, RZ, R174 ;  /* 0x000000aeffae7221 */ /* 0x000fe40000010000 */
[----:B------:R-:W-:Y:S02]  /*57a0*/  FADD.FTZ R175, R8, R175 ;  /* 0x000000af08af7221 */ /* 0x000fe40000010000 */
[----:B------:R-:W-:Y:S02]  /*57b0*/  FMUL.FTZ R155, R177, R155 ;  /* 0x0000009bb19b7220 */ /* 0x000fe40000410000 */
[C---:B------:R-:W-:Y:S02]  /*57c0*/  FFMA.FTZ R66, R163.reuse, R67, R66 ;  /* 0x00000043a3427223 */ /* 0x040fe40000010042 */
[----:B------:R-:W-:Y:S02]  /*57d0*/  FFMA.FTZ R64, R163, R65, -R64 ;  /* 0x00000041a3407223 */ /* 0x000fe40000010840 */
[----:B------:R-:W-:-:S02]  /*57e0*/  FMUL.FTZ R170, R154, R174 ;  /* 0x000000ae9aaa7220 */ /* 0x000fc40000410000 */
[-C--:B------:R-:W-:Y:S01]  /*57f0*/  FMUL.FTZ R172, R154, R175.reuse ;  /* 0x000000af9aac7220 */ /* 0x080fe20000410000 */
[----:B------:R-:W0:Y:S01]  /*5800*/  MUFU.EX2 R179, R179 ;  /* 0x000000b300b37308 */ /* 0x000e220000000800 */
[C---:B------:R-:W-:Y:S02]  /*5810*/  FMUL.FTZ R65, R160.reuse, R66 ;  /* 0x00000042a0417220 */ /* 0x040fe40000410000 */
[----:B------:R-:W-:Y:S02]  /*5820*/  FMUL.FTZ R67, R160, R64 ;  /* 0x00000040a0437220 */ /* 0x000fe40000410000 */
[C---:B------:R-:W-:Y:S02]  /*5830*/  FFMA.FTZ R170, R155.reuse, R175, -R170 ;  /* 0x000000af9baa7223 */ /* 0x040fe400000108aa */
[----:B------:R-:W-:Y:S02]  /*5840*/  FFMA.FTZ R172, R155, R174, R172 ;  /* 0x000000ae9bac7223 */ /* 0x000fe400000100ac */
[----:B-1----:R-:W-:-:S02]  /*5850*/  FMUL.FTZ R152, R178, R152 ;  /* 0x00000098b2987220 */ /* 0x002fc40000410000 */
[C---:B------:R-:W-:Y:S02]  /*5860*/  FFMA.FTZ R65, R161.reuse, R64, -R65 ;  /* 0x00000040a1417223 */ /* 0x040fe40000010841 */
[----:B------:R-:W-:Y:S02]  /*5870*/  FFMA.FTZ R67, R161, R66, R67 ;  /* 0x00000042a1437223 */ /* 0x000fe40000010043 */
[----:B------:R-:W-:Y:S02]  /*5880*/  FADD.FTZ R170, R7, R170 ;  /* 0x000000aa07aa7221 */ /* 0x000fe40000010000 */
[----:B------:R-:W-:Y:S02]  /*5890*/  FADD.FTZ R172, RZ, R172 ;  /* 0x000000acffac7221 */ /* 0x000fe40000010000 */
[----:B------:R-:W-:Y:S02]  /*58a0*/  FMUL.FTZ R153, R178, R153 ;  /* 0x00000099b2997220 */ /* 0x000fe40000410000 */
[----:B------:R-:W-:-:S02]  /*58b0*/  FMUL.FTZ R66, R158, R65 ;  /* 0x000000419e427220 */ /* 0x000fc40000410000 */
[-C--:B------:R-:W-:Y:S02]  /*58c0*/  FMUL.FTZ R64, R158, R67.reuse ;  /* 0x000000439e407220 */ /* 0x080fe40000410000 */
[C---:B------:R-:W-:Y:S02]  /*58d0*/  FMUL.FTZ R175, R152.reuse, R170 ;  /* 0x000000aa98af7220 */ /* 0x040fe40000410000 */
[-C--:B------:R-:W-:Y:S01]  /*58e0*/  FMUL.FTZ R174, R152, R172.reuse ;  /* 0x000000ac98ae7220 */ /* 0x080fe20000410000 */
[----:B------:R-:W1:Y:S01]  /*58f0*/  MUFU.EX2 R180, R180 ;  /* 0x000000b400b47308 */ /* 0x000e620000000800 */
[C---:B------:R-:W-:Y:S02]  /*5900*/  FFMA.FTZ R66, R159.reuse, R67, R66 ;  /* 0x000000439f427223 */ /* 0x040fe40000010042 */
[----:B------:R-:W-:Y:S02]  /*5910*/  FFMA.FTZ R64, R159, R65, -R64 ;  /* 0x000000419f407223 */ /* 0x000fe40000010840 */
[----:B------:R-:W-:-:S02]  /*5920*/  FFMA.FTZ R172, R153, R172, R175 ;  /* 0x000000ac99ac7223 */ /* 0x000fc400000100af */
[----:B------:R-:W-:Y:S02]  /*5930*/  FFMA.FTZ R175, R153, R170, -R174 ;  /* 0x000000aa99af7223 */ /* 0x000fe400000108ae */
[----:B0-----:R-:W-:Y:S02]  /*5940*/  FMUL.FTZ R150, R179, R150 ;  /* 0x00000096b3967220 */ /* 0x001fe40000410000 */
[C---:B------:R-:W-:Y:S02]  /*5950*/  FMUL.FTZ R65, R156.reuse, R66 ;  /* 0x000000429c417220 */ /* 0x040fe40000410000 */
[----:B------:R-:W-:Y:S02]  /*5960*/  FMUL.FTZ R67, R156, R64 ;  /* 0x000000409c437220 */ /* 0x000fe40000410000 */
[----:B------:R-:W-:Y:S02]  /*5970*/  FADD.FTZ R172, RZ, R172 ;  /* 0x000000acffac7221 */ /* 0x000fe40000010000 */
[----:B------:R-:W-:-:S02]  /*5980*/  FADD.FTZ R175, R6, R175 ;  /* 0x000000af06af7221 */ /* 0x000fc40000010000 */
[----:B------:R-:W-:Y:S02]  /*5990*/  FMUL.FTZ R151, R179, R151 ;  /* 0x00000097b3977220 */ /* 0x000fe40000410000 */
[C---:B------:R-:W-:Y:S02]  /*59a0*/  FFMA.FTZ R65, R157.reuse, R64, -R65 ;  /* 0x000000409d417223 */ /* 0x040fe40000010841 */
[----:B------:R-:W-:Y:S02]  /*59b0*/  FFMA.FTZ R67, R157, R66, R67 ;  /* 0x000000429d437223 */ /* 0x000fe40000010043 */
[C---:B------:R-:W-:Y:S02]  /*59c0*/  FMUL.FTZ R170, R150.reuse, R172 ;  /* 0x000000ac96aa7220 */ /* 0x040fe40000410000 */
[----:B------:R-:W-:Y:S01]  /*59d0*/  FMUL.FTZ R174, R150, R175 ;  /* 0x000000af96ae7220 */ /* 0x000fe20000410000 */
[----:B------:R-:W0:Y:S01]  /*59e0*/  MUFU.EX2 R181, R181 ;  /* 0x000000b500b57308 */ /* 0x000e220000000800 */
[----:B------:R-:W-:-:S02]  /*59f0*/  FMUL.FTZ R66, R154, R65 ;  /* 0x000000419a427220 */ /* 0x000fc40000410000 */
[----:B------:R-:W-:Y:S02]  /*5a00*/  FMUL.FTZ R64, R154, R67 ;  /* 0x000000439a407220 */ /* 0x000fe40000410000 */
[C---:B------:R-:W-:Y:S02]  /*5a10*/  FFMA.FTZ R170, R151.reuse, R175, -R170 ;  /* 0x000000af97aa7223 */ /* 0x040fe400000108aa */
[----:B------:R-:W-:Y:S02]  /*5a20*/  FFMA.FTZ R174, R151, R172, R174 ;  /* 0x000000ac97ae7223 */ /* 0x000fe400000100ae */
[----:B-1----:R-:W-:Y:S02]  /*5a30*/  FMUL.FTZ R148, R180, R148 ;  /* 0x00000094b4947220 */ /* 0x002fe40000410000 */
[C---:B------:R-:W-:Y:S02]  /*5a40*/  FFMA.FTZ R66, R155.reuse, R67, R66 ;  /* 0x000000439b427223 */ /* 0x040fe40000010042 */
[----:B------:R-:W-:-:S02]  /*5a50*/  FFMA.FTZ R64, R155, R65, -R64 ;  /* 0x000000419b407223 */ /* 0x000fc40000010840 */
[----:B------:R-:W-:Y:S02]  /*5a60*/  FADD.FTZ R170, R5, R170 ;  /* 0x000000aa05aa7221 */ /* 0x000fe40000010000 */
[----:B------:R-:W-:Y:S02]  /*5a70*/  FADD.FTZ R174, RZ, R174 ;  /* 0x000000aeffae7221 */ /* 0x000fe40000010000 */
[----:B------:R-:W-:Y:S02]  /*5a80*/  FMUL.FTZ R149, R180, R149 ;  /* 0x00000095b4957220 */ /* 0x000fe40000410000 */
[C---:B------:R-:W-:Y:S02]  /*5a90*/  FMUL.FTZ R65, R152.reuse, R66 ;  /* 0x0000004298417220 */ /* 0x040fe40000410000 */
[----:B------:R-:W-:Y:S02]  /*5aa0*/  FMUL.FTZ R67, R152, R64 ;  /* 0x0000004098437220 */ /* 0x000fe40000410000 */
[----:B------:R-:W-:-:S02]  /*5ab0*/  FMUL.FTZ R175, R148, R170 ;  /* 0x000000aa94af7220 */ /* 0x000fc40000410000 */
[----:B------:R-:W-:Y:S01]  /*5ac0*/  FMUL.FTZ R172, R148, R174 ;  /* 0x000000ae94ac7220 */ /* 0x000fe20000410000 */
[----:B------:R-:W1:Y:S01]  /*5ad0*/  MUFU.EX2 R182, R182 ;  /* 0x000000b600b67308 */ /* 0x000e620000000800 */
[C---:B------:R-:W-:Y:S02]  /*5ae0*/  FFMA.FTZ R65, R153.reuse, R64, -R65 ;  /* 0x0000004099417223 */ /* 0x040fe40000010841 */
[----:B------:R-:W-:Y:S02]  /*5af0*/  FFMA.FTZ R67, R153, R66, R67 ;  /* 0x0000004299437223 */ /* 0x000fe40000010043 */
[C---:B------:R-:W-:Y:S02]  /*5b00*/  FFMA.FTZ R174, R149.reuse, R174, R175 ;  /* 0x000000ae95ae7223 */ /* 0x040fe400000100af */
[----:B------:R-:W-:Y:S02]  /*5b10*/  FFMA.FTZ R175, R149, R170, -R172 ;  /* 0x000000aa95af7223 */ /* 0x000fe400000108ac */
[----:B0-----:R-:W-:-:S02]  /*5b20*/  FMUL.FTZ R146, R181, R146 ;  /* 0x00000092b5927220 */ /* 0x001fc40000410000 */
[C---:B------:R-:W-:Y:S02]  /*5b30*/  FMUL.FTZ R66, R150.reuse, R65 ;  /* 0x0000004196427220 */ /* 0x040fe40000410000 */
[----:B------:R-:W-:Y:S02]  /*5b40*/  FMUL.FTZ R64, R150, R67 ;  /* 0x0000004396407220 */ /* 0x000fe40000410000 */
[----:B------:R-:W-:Y:S02]  /*5b50*/  FADD.FTZ R174, RZ, R174 ;  /* 0x000000aeffae7221 */ /* 0x000fe40000010000 */
[----:B------:R-:W-:Y:S02]  /*5b60*/  FADD.FTZ R175, R4, R175 ;  /* 0x000000af04af7221 */ /* 0x000fe40000010000 */
[----:B------:R-:W-:Y:S02]  /*5b70*/  FMUL.FTZ R147, R181, R147 ;  /* 0x00000093b5937220 */ /* 0x000fe40000410000 */
[----:B------:R-:W-:-:S02]  /*5b80*/  FFMA.FTZ R66, R151, R67, R66 ;  /* 0x0000004397427223 */ /* 0x000fc40000010042 */
[----:B------:R-:W-:Y:S02]  /*5b90*/  FFMA.FTZ R64, R151, R65, -R64 ;  /* 0x0000004197407223 */ /* 0x000fe40000010840 */
[C---:B------:R-:W-:Y:S02]  /*5ba0*/  FMUL.FTZ R170, R146.reuse, R174 ;  /* 0x000000ae92aa7220 */ /* 0x040fe40000410000 */
[-C--:B------:R-:W-:Y:S02]  /*5bb0*/  FMUL.FTZ R172, R146, R175.reuse ;  /* 0x000000af92ac7220 */ /* 0x080fe40000410000 */
[C---:B------:R-:W-:Y:S02]  /*5bc0*/  FMUL.FTZ R65, R148.reuse, R66 ;  /* 0x0000004294417220 */ /* 0x040fe40000410000 */
[----:B------:R-:W-:Y:S02]  /*5bd0*/  FMUL.FTZ R67, R148, R64 ;  /* 0x0000004094437220 */ /* 0x000fe40000410000 */
[----:B------:R-:W-:-:S02]  /*5be0*/  FFMA.FTZ R170, R147, R175, -R170 ;  /* 0x000000af93aa7223 */ /* 0x000fc400000108aa */
[----:B------:R-:W-:Y:S02]  /*5bf0*/  FFMA.FTZ R172, R147, R174, R172 ;  /* 0x000000ae93ac7223 */ /* 0x000fe400000100ac */
[----:B-1----:R-:W-:Y:S02]  /*5c00*/  FMUL.FTZ R144, R182, R144 ;  /* 0x00000090b6907220 */ /* 0x002fe40000410000 */
[C---:B------:R-:W-:Y:S02]  /*5c10*/  FFMA.FTZ R65, R149.reuse, R64, -R65 ;  /* 0x0000004095417223 */ /* 0x040fe40000010841 */
[----:B------:R-:W-:Y:S02]  /*5c20*/  FFMA.FTZ R67, R149, R66, R67 ;  /* 0x0000004295437223 */ /* 0x000fe40000010043 */
[----:B------:R-:W-:Y:S02]  /*5c30*/  FADD.FTZ R170, R3, R170 ;  /* 0x000000aa03aa7221 */ /* 0x000fe40000010000 */
[----:B------:R-:W-:-:S02]  /*5c40*/  FADD.FTZ R172, RZ, R172 ;  /* 0x000000acffac7221 */ /* 0x000fc40000010000 */
[----:B------:R-:W-:Y:S02]  /*5c50*/  FMUL.FTZ R145, R182, R145 ;  /* 0x00000091b6917220 */ /* 0x000fe40000410000 */
[C---:B------:R-:W-:Y:S02]  /*5c60*/  FMUL.FTZ R66, R146.reuse, R65 ;  /* 0x0000004192427220 */ /* 0x040fe40000410000 */
[-C--:B------:R-:W-:Y:S02]  /*5c70*/  FMUL.FTZ R64, R146, R67.reuse ;  /* 0x0000004392407220 */ /* 0x080fe40000410000 */
[C---:B------:R-:W-:Y:S02]  /*5c80*/  FMUL.FTZ R175, R144.reuse, R170 ;  /* 0x000000aa90af7220 */ /* 0x040fe40000410000 */
[----:B------:R-:W-:Y:S02]  /*5c90*/  FMUL.FTZ R174, R144, R172 ;  /* 0x000000ac90ae7220 */ /* 0x000fe40000410000 */
[----:B------:R-:W-:-:S02]  /*5ca0*/  FFMA.FTZ R66, R147, R67, R66 ;  /* 0x0000004393427223 */ /* 0x000fc40000010042 */
[----:B------:R-:W-:Y:S02]  /*5cb0*/  FFMA.FTZ R64, R147, R65, -R64 ;  /* 0x0000004193407223 */ /* 0x000fe40000010840 */
[C---:B------:R-:W-:Y:S02]  /*5cc0*/  FFMA.FTZ R172, R145.reuse, R172, R175 ;  /* 0x000000ac91ac7223 */ /* 0x040fe400000100af */
[----:B------:R-:W-:Y:S02]  /*5cd0*/  FFMA.FTZ R175, R145, R170, -R174 ;  /* 0x000000aa91af7223 */ /* 0x000fe400000108ae */
[C---:B------:R-:W-:Y:S02]  /*5ce0*/  FMUL.FTZ R65, R144.reuse, R66 ;  /* 0x0000004290417220 */ /* 0x040fe40000410000 */
[----:B------:R-:W-:Y:S02]  /*5cf0*/  FMUL.FTZ R67, R144, R64 ;  /* 0x0000004090437220 */ /* 0x000fe40000410000 */
[----:B------:R-:W-:-:S02]  /*5d00*/  FADD.FTZ R172, RZ, R172 ;  /* 0x000000acffac7221 */ /* 0x000fc40000010000 */
[----:B------:R-:W-:Y:S02]  /*5d10*/  FADD.FTZ R175, R2, R175 ;  /* 0x000000af02af7221 */ /* 0x000fe40000010000 */
[C---:B------:R-:W-:Y:S02]  /*5d20*/  FFMA.FTZ R64, R145.reuse, R64, -R65 ;  /* 0x0000004091407223 */ /* 0x040fe40000010841 */
[----:B------:R-:W-:Y:S02]  /*5d30*/  FFMA.FTZ R67, R145, R66, R67 ;  /* 0x0000004291437223 */ /* 0x000fe40000010043 */
[C---:B------:R-:W-:Y:S02]  /*5d40*/  FMUL.FTZ R174, R142.reuse, R172 ;  /* 0x000000ac8eae7220 */ /* 0x040fe40000410000 */
[C---:B------:R-:W-:Y:S01]  /*5d50*/  FMUL.FTZ R65, R142.reuse, R175 ;  /* 0x000000af8e417220 */ /* 0x040fe20000410000 */
[----:B------:R-:W-:Y:S01]  /*5d60*/  ISETP.GT.U32.AND P0, PT, R139, 0x1f, PT ;  /* 0x0000001f8b00780c */ /* 0x000fe20003f04070 */
[----:B------:R-:W-:-:S02]  /*5d70*/  FMUL.FTZ R170, R142, R64 ;  /* 0x000000408eaa7220 */ /* 0x000fc40000410000 */
[----:B------:R-:W-:Y:S02]  /*5d80*/  FMUL.FTZ R66, R142, R67 ;  /* 0x000000438e427220 */ /* 0x000fe40000410000 */
[C---:B------:R-:W-:Y:S02]  /*5d90*/  FFMA.FTZ R177, R143.reuse, R175, -R174 ;  /* 0x000000af8fb17223 */ /* 0x040fe400000108ae */
[C---:B------:R-:W-:Y:S02]  /*5da0*/  FFMA.FTZ R172, R143.reuse, R172, R65 ;  /* 0x000000ac8fac7223 */ /* 0x040fe40000010041 */
[C---:B------:R-:W-:Y:S02]  /*5db0*/  FFMA.FTZ R65, R143.reuse, R67, R170 ;  /* 0x000000438f417223 */ /* 0x040fe400000100aa */
[----:B------:R-:W-:Y:S02]  /*5dc0*/  FFMA.FTZ R64, R143, R64, -R66 ;  /* 0x000000408f407223 */ /* 0x000fe40000010842 */
[----:B-----5:R-:W-:-:S02]  /*5dd0*/  FMUL.FTZ R175, R69, R71 ;  /* 0x0000004745af7220 */ /* 0x020fc40000410000 */
[----:B------:R-:W-:Y:S02]  /*5de0*/  FADD.FTZ R66, R0, R177 ;  /* 0x000000b100427221 */ /* 0x000fe40000010000 */
[----:B------:R-:W-:Y:S02]  /*5df0*/  FADD.FTZ R67, RZ, R172 ;  /* 0x000000acff437221 */ /* 0x000fe40000010000 */
[-C--:B------:R-:W-:Y:S02]  /*5e00*/  FMUL.FTZ R69, R69, R70.reuse ;  /* 0x0000004645457220 */ /* 0x080fe40000410000 */
[C---:B------:R-:W-:Y:S01]  /*5e10*/  FFMA.FTZ R175, R68.reuse, R70, -R175 ;  /* 0x0000004644af7223 */ /* 0x040fe200000108af */
[----:B------:R0:W-:Y:S01]  /*5e20*/  STS.128 [R139.X16+0x10e0], R64 ;  /* 0x0010e0408b007388 */ /* 0x0001e2000000cc00 */
[----:B------:R-:W-:Y:S01]  /*5e30*/  FFMA.FTZ R69, R68, R71, R69 ;  /* 0x0000004744457223 */ /* 0x000fe20000010045 */
[----:B------:R-:W-:Y:S01]  /*5e40*/  BSSY B0, `(.L_x_4126) ;  /* 0x00000c0000007945 */ /* 0x000fe20003800000 */
        /* <DEDUP_REMOVED lines=49> */
.L_x_4173:
        /* <DEDUP_REMOVED lines=68> */
.L_x_4174:
[----:B------:R-:W-:Y:S01]  /*65a0*/  ISETP.GE.AND P0, PT, R138, 0x10, PT ;  /* 0x000000108a00780c */ /* 0x000fe20003f06270 */
[-C--:B---3--:R-:W-:Y:S01]  /*65b0*/  FMUL.FTZ R64, R208, R205.reuse ;  /* 0x000000cdd0407220 */ /* 0x088fe20000410000 */
[----:B------:R-:W-:Y:S01]  /*65c0*/  MOV R209, R66 ;  /* 0x0000004200d17202 */ /* 0x000fe20000000f00 */
[----:B--2---:R-:W-:Y:S01]  /*65d0*/  FMUL.FTZ R65, R68, R205 ;  /* 0x000000cd44417220 */ /* 0x004fe20000410000 */
[----:B------:R-:W-:-:S03]  /*65e0*/  MOV R207, R71 ;  /* 0x0000004700cf7202 */ /* 0x000fc60000000f00 */
[C---:B----4-:R-:W-:Y:S02]  /*65f0*/  FFMA.FTZ R64, R69.reuse, R209, R64 ;  /* 0x000000d145407223 */ /* 0x050fe40000010040 */
[----:B------:R-:W-:Y:S02]  /*6600*/  FMUL.FTZ R69, R69, R205 ;  /* 0x000000cd45457220 */ /* 0x000fe40000410000 */
[C---:B01----:R-:W-:Y:S02]  /*6610*/  FFMA.FTZ R66, R206.reuse, R209, R65 ;  /* 0x000000d1ce427223 */ /* 0x043fe40000010041 */
[----:B------:R-:W-:Y:S02]  /*6620*/  FMUL.FTZ R65, R206, R205 ;  /* 0x000000cdce417220 */ /* 0x000fe40000410000 */
[-C--:B------:R-:W-:Y:S02]  /*6630*/  FFMA.FTZ R69, R208, R209.reuse, -R69 ;  /* 0x000000d1d0457223 */ /* 0x080fe40000010845 */
[----:B------:R-:W-:Y:S01]  /*6640*/  @P0 FFMA.FTZ R209, R68, R209, -R65 ;  /* 0x000000d144d10223 */ /* 0x000fe20000010841 */
[----:B------:R-:W-:Y:S01]  /*6650*/  FSEL R68, R205, R66, !P0 ;  /* 0x00000042cd447208 */ /* 0x000fe20004000000 */
        /* <DEDUP_REMOVED lines=8> */
[----:B------:R-:W-:Y:S05]  /*66e0*/  CALL.REL.NOINC `($__internal_100_$__cuda_sm70_shflsync_idx_p) ;  /* 0x000078e000007944 */ /* 0x000fea0003c00000 */
.L_x_4130:
[----:B------:R-:W-:Y:S05]  /*66f0*/  BRA.CONV ~URZ, `(.L_x_4131) ;  /* 0x000000637f007947 */ /* 0x000fea000b800000 */
[----:B0-----:R-:W-:Y:S01]  /*6700*/  HFMA2.MMA R248, -RZ, RZ, 0, 1.847743988037109375e-06 ;  /* 0x0000001ffff87435 */ /* 0x001fe200000001ff */
[----:B------:R-:W-:Y:S02]  /*6710*/  MOV R67, R68 ;  /* 0x0000004400437202 */ /* 0x000fe40000000f00 */
[----:B------:R-:W-:-:S02]  /*6720*/  MOV R71, 0x1f ;  /* 0x0000001f00477802 */ /* 0x000fc40000000f00 */
[----:B-1----:R-:W-:Y:S02]  /*6730*/  MOV R66, 0xffffffff ;  /* 0xffffffff00427802 */ /* 0x002fe40000000f00 */
[----:B------:R-:W-:Y:S02]  /*6740*/  MOV R64, 0x6760 ;  /* 0x0000676000407802 */ /* 0x000fe40000000f00 */
[----:B------:R-:W-:Y:S05]  /*6750*/  CALL.REL.NOINC `($__internal_100_$__cuda_sm70_shflsync_idx_p) ;  /* 0x0000787000007944 */ /* 0x000fea0003c00000 */
.L_x_4131:
[----:B------:R-:W-:Y:S05]  /*6760*/  BRA.CONV ~URZ, `(.L_x_4132) ;  /* 0x000000637f007947 */ /* 0x000fea000b800000 */
[----:B0-----:R-:W-:Y:S01]  /*6770*/  HFMA2.MMA R248, -RZ, RZ, 0, 1.847743988037109375e-06 ;  /* 0x0000001ffff87435 */ /* 0x001fe200000001ff */
[----:B------:R-:W-:Y:S02]  /*6780*/  MOV R67, R70 ;  /* 0x0000004600437202 */ /* 0x000fe40000000f00 */
[----:B------:R-:W-:Y:S02]  /*6790*/  MOV R71, 0x1f ;  /* 0x0000001f00477802 */ /* 0x000fe40000000f00 */
[----:B-1----:R-:W-:Y:S02]  /*67a0*/  MOV R66, 0xffffffff ;  /* 0xffffffff00427802 */ /* 0x002fe40000000f00 */
[----:B------:R-:W-:Y:S02]  /*67b0*/  MOV R64, 0x67d0 ;  /* 0x000067d000407802 */ /* 0x000fe40000000f00 */
[----:B------:R-:W-:Y:S05]  /*67c0*/  CALL.REL.NOINC `($__internal_100_$__cuda_sm70_shflsync_idx_p) ;  /* 0x0000780000007944 */ /* 0x000fea0003c00000 */
.L_x_4132:
[----:B------:R-:W-:Y:S05]  /*67d0*/  BRA.CONV ~URZ, `(.L_x_4133) ;  /* 0x000000637f007947 */ /* 0x000fea000b800000 */
[----:B0-----:R-:W-:Y:S01]  /*67e0*/  HFMA2.MMA R248, -RZ, RZ, 0, 1.847743988037109375e-06 ;  /* 0x0000001ffff87435 */ /* 0x001fe200000001ff */
[----:B------:R-:W-:-:S02]  /*67f0*/  MOV R67, R207 ;  /* 0x000000cf00437202 */ /* 0x000fc40000000f00 */
[----:B------:R-:W-:Y:S02]  /*6800*/  MOV R71, 0x1f ;  /* 0x0000001f00477802 */ /* 0x000fe40000000f00 */
[----:B-1----:R-:W-:Y:S02]  /*6810*/  MOV R66, 0xffffffff ;  /* 0xffffffff00427802 */ /* 0x002fe40000000f00 */
[----:B------:R-:W-:Y:S02]  /*6820*/  MOV R64, 0x6840 ;  /* 0x0000684000407802 */ /* 0x000fe40000000f00 */
[----:B------:R-:W-:Y:S05]  /*6830*/  CALL.REL.NOINC `($__internal_100_$__cuda_sm70_shflsync_idx_p) ;  /* 0x0000779000007944 */ /* 0x000fea0003c00000 */
.L_x_4133:
        /* <DEDUP_REMOVED lines=9> */
.L_x_4175:
        /* <DEDUP_REMOVED lines=23> */
.L_x_4127:
[----:B0-----:R-:W-:Y:S05]  /*6a40*/  BSYNC B0 ;  /* 0x0000000000007941 */ /* 0x001fea0003800000 */
.L_x_4126:
[CC--:B-1----:R-:W-:Y:S01]  /*6a50*/  FMUL.FTZ R62, R142.reuse, -R110.reuse ;  /* 0x8000006e8e3e7220 */ /* 0x0c2fe20000410000 */
[----:B------:R-:W-:Y:S01]  /*6a60*/  WARPSYNC 0xffffffff ;  /* 0xffffffff00007948 */ /* 0x000fe20003800000 */
[-C--:B------:R-:W-:Y:S01]  /*6a70*/  FMUL.FTZ R60, R142, R111.reuse ;  /* 0x0000006f8e3c7220 */ /* 0x080fe20000410000 */
[----:B------:R-:W-:Y:S01]  /*6a80*/  BAR.SYNC.DEFER_BLOCKING 0x0 ;  /* 0x0000000000007b1d */ /* 0x000fe20000010000 */
[C---:B------:R-:W-:Y:S01]  /*6a90*/  FFMA.FTZ R62, R143.reuse, -R111, R62 ;  /* 0x8000006f8f3e7223 */ /* 0x040fe2000001003e */
[----:B------:R-:W-:Y:S01]  /*6aa0*/  MOV R71, UR7 ;  /* 0x0000000700477c02 */ /* 0x000fe20008000f00 */
[C---:B------:R-:W-:Y:S02]  /*6ab0*/  FFMA.FTZ R60, R143.reuse, R110, -R60 ;  /* 0x0000006e8f3c7223 */ /* 0x040fe4000001083c */
[----:B------:R-:W-:Y:S01]  /*6ac0*/  FMUL.FTZ R63, R143, R170 ;  /* 0x000000aa8f3f7220 */ /* 0x000fe20000410000 */
[----:B------:R-:W-:Y:S01]  /*6ad0*/  ULDC UR14, c[0x0][0x174] ;  /* 0x00005d00000e7ab9 */ /* 0x000fe20000000800 */
[----:B------:R-:W-:Y:S01]  /*6ae0*/  FMUL.FTZ R65, R144, -R62 ;  /* 0x8000003e90417220 */ /* 0x000fe20000410000 */
[----:B------:R-:W-:Y:S01]  /*6af0*/  UISETP.GE.AND UP0, UPT, UR26, UR14, UPT ;  /* 0x0000000e1a00728c */ /* 0x000fe2000bf06270 */
[----:B------:R-:W-:Y:S01]  /*6b00*/  FMUL.FTZ R61, R142, R170 ;  /* 0x000000aa8e3d7220 */ /* 0x000fe20000410000 */
[----:B------:R-:W-:Y:S01]  /*6b10*/  BSSY B0, `(.L_x_4135) ;  /* 0x00001a2000007945 */ /* 0x000fe20003800000 */
[----:B------:R-:W-:-:S02]  /*6b20*/  FMUL.FTZ R66, R144, -R60 ;  /* 0x8000003c90427220 */ /* 0x000fc40000410000 */
[----:B------:R-:W-:Y:S01]  /*6b30*/  FFMA.FTZ R63, -R142, R188, -R63 ;  /* 0x000000bc8e3f7223 */ /* 0x000fe2000001093f */
[----:B------:R-:W-:Y:S01]  /*6b40*/  PLOP3.LUT P0, PT, PT, PT, UP0, 0x80, 0x0 ;  /* 0x000000000000781c */ /* 0x000fe20003f0f008 */
[----:B------:R-:W-:Y:S02]  /*6b50*/  FFMA.FTZ R65, R145, R60, -R65 ;  /* 0x0000003c91417223 */ /* 0x000fe40000010841 */
[----:B------:R-:W-:Y:S01]  /*6b60*/  FFMA.FTZ R64, R143, R188, -R61 ;  /* 0x000000bc8f407223 */ /* 0x000fe2000001083d */
[----:B------:R-:W-:Y:S01]  /*6b70*/  ISETP.NE.OR P0, PT, R136, RZ, P0 ;  /* 0x000000ff8800720c */ /* 0x000fe20000705670 */
[----:B------:R-:W-:Y:S02]  /*6b80*/  FFMA.FTZ R66, R145, R62, R66 ;  /* 0x0000003e91427223 */ /* 0x000fe40000010042 */
[----:B------:R-:W-:Y:S02]  /*6b90*/  FADD.FTZ R63, -R172, R63 ;  /* 0x0000003fac3f7221 */ /* 0x000fe40000010100 */
[----:B------:R-:W-:-:S02]  /*6ba0*/  FMUL.FTZ R61, R146, -R65 ;  /* 0x80000041923d7220 */ /* 0x000fc40000410000 */
[----:B------:R-:W-:Y:S02]  /*6bb0*/  FADD.FTZ R64, R189, R64 ;  /* 0x00000040bd407221 */ /* 0x000fe40000010000 */
[-C--:B------:R-:W-:Y:S02]  /*6bc0*/  FMUL.FTZ R68, R146, -R66.reuse ;  /* 0x8000004292447220 */ /* 0x080fe40000410000 */
[C---:B------:R-:W-:Y:S02]  /*6bd0*/  FMUL.FTZ R60, R144.reuse, -R63 ;  /* 0x8000003f903c7220 */ /* 0x040fe40000410000 */
[C---:B------:R-:W-:Y:S02]  /*6be0*/  FFMA.FTZ R66, R147.reuse, R66, R61 ;  /* 0x0000004293427223 */ /* 0x040fe4000001003d */
[----:B------:R-:W-:Y:S02]  /*6bf0*/  FMUL.FTZ R62, R144, -R64 ;  /* 0x80000040903e7220 */ /* 0x000fe40000410000 */
[----:B------:R-:W-:-:S02]  /*6c00*/  FFMA.FTZ R68, R147, R65, -R68 ;  /* 0x0000004193447223 */ /* 0x000fc40000010844 */
[C---:B------:R-:W-:Y:S02]  /*6c10*/  FFMA.FTZ R61, R145.reuse, R64, -R60 ;  /* 0x00000040913d7223 */ /* 0x040fe4000001083c */
[C---:B------:R-:W-:Y:S02]  /*6c20*/  FMUL.FTZ R60, R148.reuse, -R66 ;  /* 0x80000042943c7220 */ /* 0x040fe40000410000 */
[----:B------:R-:W-:Y:S02]  /*6c30*/  FFMA.FTZ R63, R145, R63, R62 ;  /* 0x0000003f913f7223 */ /* 0x000fe4000001003e */
        /* <DEDUP_REMOVED lines=24> */
[----:B------:R-:W-:Y:S02]  /*6dc0*/  FMUL.FTZ R62, R154, -R68 ;  /* 0x800000449a3e7220 */ /* 0x000fe40000410000 */
        /* <DEDUP_REMOVED lines=16> */
[----:B------:R-:W-:Y:S02]  /*6ed0*/  FFMA.FTZ R70, R159, R70, R63 ;  /* 0x000000469f467223 */ /* 0x000fe4000001003f */
        /* <DEDUP_REMOVED lines=12> */
[----:B------:R-:W-:Y:S02]  /*6fa0*/  FFMA.FTZ R65, R153, R64, R65 ;  /* 0x0000004099417223 */ /* 0x000fe40000010041 */
[----:B------:R-:W-:Y:S02]  /*6fb0*/  FADD.FTZ R63, R194, R63 ;  /* 0x0000003fc23f7221 */ /* 0x000fe40000010000 */
[----:B------:R-:W-:Y:S02]  /*6fc0*/  FFMA.FTZ R127, R126, R60, -R127 ;  /* 0x0000003c7e7f7223 */ /* 0x000fe4000001087f */
[----:B------:R-:W-:-:S02]  /*6fd0*/  FADD.FTZ R204, RZ, R62 ;  /* 0x0000003effcc7221 */ /* 0x000fc40000010000 */
[----:B------:R-:W-:Y:S02]  /*6fe0*/  FMUL.FTZ R61, R162, -R67 ;  /* 0x80000043a23d7220 */ /* 0x000fe40000410000 */
[----:B------:R-:W-:Y:S02]  /*6ff0*/  FADD.FTZ R65, -R178, R65 ;  /* 0x00000041b2417221 */ /* 0x000fe40000010100 */
[----:B------:R-:W-:Y:S02]  /*7000*/  FMUL.FTZ R66, R154, -R63 ;  /* 0x8000003f9a427220 */ /* 0x000fe40000410000 */
[----:B------:R-:W-:Y:S02]  /*7010*/  FADD.FTZ R227, R16, R127 ;  /* 0x0000007f10e37221 */ /* 0x000fe40000010000 */
[----:B------:R-:W-:Y:S02]  /*7020*/  FMUL.FTZ R60, R171, R204 ;  /* 0x000000ccab3c7220 */ /* 0x000fe40000410000 */
[----:B------:R-:W-:-:S02]  /*7030*/  FMUL.FTZ R62, R162, -R70 ;  /* 0x80000046a23e7220 */ /* 0x000fc40000410000 */
[----:B------:R-:W-:Y:S02]  /*7040*/  FFMA.FTZ R70, R163, R70, R61 ;  /* 0x00000046a3467223 */ /* 0x000fe4000001003d */
[-C--:B------:R-:W-:Y:S02]  /*7050*/  FMUL.FTZ R64, R154, -R65.reuse ;  /* 0x800000419a407220 */ /* 0x080fe40000410000 */
[----:B------:R-:W-:Y:S02]  /*7060*/  FFMA.FTZ R66, R155, R65, R66 ;  /* 0x000000419b427223 */ /* 0x000fe40000010042 */
[-C--:B------:R-:W-:Y:S02]  /*7070*/  FMUL.FTZ R61, R171, R227.reuse ;  /* 0x000000e3ab3d7220 */ /* 0x080fe40000410000 */
[----:B------:R-:W-:Y:S02]  /*7080*/  FFMA.FTZ R60, R173, R227, -R60 ;  /* 0x000000e3ad3c7223 */ /* 0x000fe4000001083c */
[----:B------:R-:W-:-:S02]  /*7090*/  FFMA.FTZ R64, R155, R63, -R64 ;  /* 0x0000003f9b407223 */ /* 0x000fc40000010840 */
[----:B------:R-:W-:Y:S02]  /*70a0*/  FADD.FTZ R66, -R179, R66 ;  /* 0x00000042b3427221 */ /* 0x000fe40000010100 */
[----:B------:R-:W-:Y:S02]  /*70b0*/  FFMA.FTZ R61, R173, R204, R61 ;  /* 0x000000ccad3d7223 */ /* 0x000fe4000001003d */
[----:B------:R-:W-:Y:S02]  /*70c0*/  FADD.FTZ R230, R15, R60 ;  /* 0x0000003c0fe67221 */ /* 0x000fe40000010000 */
[----:B------:R-:W-:Y:S02]  /*70d0*/  FADD.FTZ R64, R195, R64 ;  /* 0x00000040c3407221 */ /* 0x000fe40000010000 */
[----:B------:R-:W-:Y:S02]  /*70e0*/  FMUL.FTZ R60, R156, -R66 ;  /* 0x800000429c3c7220 */ /* 0x000fe40000410000 */
[----:B------:R-:W-:-:S02]  /*70f0*/  FADD.FTZ R126, RZ, R61 ;  /* 0x0000003dff7e7221 */ /* 0x000fc40000010000 */
[C---:B------:R-:W-:Y:S02]  /*7100*/  FMUL.FTZ R61, R168.reuse, R230 ;  /* 0x000000e6a83d7220 */ /* 0x040fe40000410000 */
[----:B------:R-:W-:Y:S02]  /*7110*/  FFMA.FTZ R63, R157, R64, -R60 ;  /* 0x000000409d3f7223 */ /* 0x000fe4000001083c */
[-C--:B------:R-:W-:Y:S02]  /*7120*/  FMUL.FTZ R60, R168, R126.reuse ;  /* 0x0000007ea83c7220 */ /* 0x080fe40000410000 */
[----:B------:R-:W-:Y:S02]  /*7130*/  FFMA.FTZ R61, R169, R126, R61 ;  /* 0x0000007ea93d7223 */ /* 0x000fe4000001003d */
[----:B------:R-:W-:Y:S02]  /*7140*/  FFMA.FTZ R67, R163, R67, -R62 ;  /* 0x00000043a3437223 */ /* 0x000fe4000001083e */
[----:B------:R-:W-:-:S02]  /*7150*/  FMUL.FTZ R62, R156, -R64 ;  /* 0x800000409c3e7220 */ /* 0x000fc40000410000 */
[----:B------:R-:W-:Y:S02]  /*7160*/  FFMA.FTZ R225, R169, R230, -R60 ;  /* 0x000000e6a9e17223 */ /* 0x000fe4000001083c */
[----:B------:R-:W-:Y:S02]  /*7170*/  FADD.FTZ R127, RZ, R61 ;  /* 0x0000003dff7f7221 */ /* 0x000fe40000010000 */
[----:B------:R-:W-:Y:S02]  /*7180*/  FFMA.FTZ R65, R157, R66, R62 ;  /* 0x000000429d417223 */ /* 0x000fe4000001003e */
[C---:B------:R-:W-:Y:S02]  /*7190*/  FMUL.FTZ R64, R164.reuse, -R67 ;  /* 0x80000043a4407220 */ /* 0x040fe40000410000 */
[----:B------:R-:W-:Y:S02]  /*71a0*/  FMUL.FTZ R62, R164, -R70 ;  /* 0x80000046a43e7220 */ /* 0x000fe40000410000 */
[----:B------:R-:W-:-:S02]  /*71b0*/  FADD.FTZ R225, R14, R225 ;  /* 0x000000e10ee17221 */ /* 0x000fc40000010000 */
[C---:B------:R-:W-:Y:S02]  /*71c0*/  FMUL.FTZ R60, R166.reuse, R127 ;  /* 0x0000007fa63c7220 */ /* 0x040fe40000410000 */
[C---:B------:R-:W-:Y:S02]  /*71d0*/  FFMA.FTZ R64, R165.reuse, R70, R64 ;  /* 0x00000046a5407223 */ /* 0x040fe40000010040 */
[----:B------:R-:W-:Y:S02]  /*71e0*/  FFMA.FTZ R67, R165, R67, -R62 ;  /* 0x00000043a5437223 */ /* 0x000fe4000001083e */
[CC--:B------:R-:W-:Y:S02]  /*71f0*/  FMUL.FTZ R62, R166.reuse, R225.reuse ;  /* 0x000000e1a63e7220 */ /* 0x0c0fe40000410000 */
[----:B------:R-:W-:Y:S02]  /*7200*/  FFMA.FTZ R60, R167, R225, -R60 ;  /* 0x000000e1a73c7223 */ /* 0x000fe4000001083c */
[----:B------:R-:W-:-:S02]  /*7210*/  FMUL.FTZ R66, R166, -R64 ;  /* 0x80000040a6427220 */ /* 0x000fc40000410000 */
[----:B------:R-:W-:Y:S02]  /*7220*/  FMUL.FTZ R61, R166, -R67 ;  /* 0x80000043a63d7220 */ /* 0x000fe40000410000 */
[----:B------:R-:W-:Y:S02]  /*7230*/  FFMA.FTZ R62, R167, R127, R62 ;  /* 0x0000007fa73e7223 */ /* 0x000fe4000001003e */
[----:B------:R-:W-:Y:S02]  /*7240*/  FADD.FTZ R228, R13, R60 ;  /* 0x0000003c0de47221 */ /* 0x000fe40000010000 */
[C---:B------:R-:W-:Y:S02]  /*7250*/  FFMA.FTZ R66, R167.reuse, R67, -R66 ;  /* 0x00000043a7427223 */ /* 0x040fe40000010842 */
[----:B------:R-:W-:Y:S02]  /*7260*/  FFMA.FTZ R67, R167, R64, R61 ;  /* 0x00000040a7437223 */ /* 0x000fe4000001003d */
[----:B------:R-:W-:-:S02]  /*7270*/  FADD.FTZ R206, RZ, R62 ;  /* 0x0000003effce7221 */ /* 0x000fc40000010000 */
[----:B------:R-:W-:Y:S02]  /*7280*/  FMUL.FTZ R61, R164, R228 ;  /* 0x000000e4a43d7220 */ /* 0x000fe40000410000 */
[----:B------:R-:W-:Y:S02]  /*7290*/  FADD.FTZ R63, R196, R63 ;  /* 0x0000003fc43f7221 */ /* 0x000fe40000010000 */
[----:B------:R-:W-:Y:S02]  /*72a0*/  FADD.FTZ R65, -R180, R65 ;  /* 0x00000041b4417221 */ /* 0x000fe40000010100 */
[-C--:B------:R-:W-:Y:S02]  /*72b0*/  FMUL.FTZ R60, R164, R206.reuse ;  /* 0x000000cea43c7220 */ /* 0x080fe40000410000 */
[----:B------:R-:W-:Y:S02]  /*72c0*/  FFMA.FTZ R61, R165, R206, R61 ;  /* 0x000000cea53d7223 */ /* 0x000fe4000001003d */
[----:B------:R-:W-:-:S02]  /*72d0*/  FMUL.FTZ R64, R158, -R63 ;  /* 0x8000003f9e407220 */ /* 0x000fc40000410000 */
[-C--:B------:R-:W-:Y:S02]  /*72e0*/  FMUL.FTZ R62, R158, -R65.reuse ;  /* 0x800000419e3e7220 */ /* 0x080fe40000410000 */
[----:B------:R-:W-:Y:S02]  /*72f0*/  FFMA.FTZ R223, R165, R228, -R60 ;  /* 0x000000e4a5df7223 */ /* 0x000fe4000001083c */
[----:B------:R-:W-:Y:S02]  /*7300*/  FADD.FTZ R205, RZ, R61 ;  /* 0x0000003dffcd7221 */ /* 0x000fe40000010000 */
[C---:B------:R-:W-:Y:S02]  /*7310*/  FFMA.FTZ R70, R159.reuse, R65, R64 ;  /* 0x000000419f467223 */ /* 0x040fe40000010040 */
[----:B------:R-:W-:Y:S02]  /*7320*/  FFMA.FTZ R68, R159, R63, -R62 ;  /* 0x0000003f9f447223 */ /* 0x000fe4000001083e */
[----:B------:R-:W-:-:S02]  /*7330*/  FMUL.FTZ R64, R168, -R67 ;  /* 0x80000043a8407220 */ /* 0x000fc40000410000 */
[-C--:B------:R-:W-:Y:S02]  /*7340*/  FMUL.FTZ R62, R168, -R66.reuse ;  /* 0x80000042a83e7220 */ /* 0x080fe40000410000 */
[----:B------:R-:W-:Y:S02]  /*7350*/  FADD.FTZ R223, R12, R223 ;  /* 0x000000df0cdf7221 */ /* 0x000fe40000010000 */
[C---:B------:R-:W-:Y:S02]  /*7360*/  FMUL.FTZ R60, R162.reuse, R205 ;  /* 0x000000cda23c7220 */ /* 0x040fe40000410000 */
[C---:B------:R-:W-:Y:S02]  /*7370*/  FFMA.FTZ R64, R169.reuse, R66, -R64 ;  /* 0x00000042a9407223 */ /* 0x040fe40000010840 */
[----:B------:R-:W-:Y:S02]  /*7380*/  FFMA.FTZ R66, R169, R67, R62 ;  /* 0x00000043a9427223 */ /* 0x000fe4000001003e */
[----:B------:R-:W-:-:S02]  /*7390*/  FMUL.FTZ R62, R162, R223 ;  /* 0x000000dfa23e7220 */ /* 0x000fc40000410000 */
[----:B------:R-:W-:Y:S02]  /*73a0*/  FFMA.FTZ R60, R163, R223, -R60 ;  /* 0x000000dfa33c7223 */ /* 0x000fe4000001083c */
[----:B------:R-:W-:Y:S02]  /*73b0*/  FADD.FTZ R70, -R181, R70 ;  /* 0x00000046b5467221 */ /* 0x000fe40000010100 */
[----:B------:R-:W-:Y:S02]  /*73c0*/  FADD.FTZ R68, R197, R68 ;  /* 0x00000044c5447221 */ /* 0x000fe40000010000 */
[----:B------:R-:W-:Y:S02]  /*73d0*/  FFMA.FTZ R62, R163, R205, R62 ;  /* 0x000000cda33e7223 */ /* 0x000fe4000001003e */
[----:B------:R-:W-:Y:S02]  /*73e0*/  FADD.FTZ R226, R11, R60 ;  /* 0x0000003c0be27221 */ /* 0x000fe40000010000 */
[----:B------:R-:W-:-:S02]  /*73f0*/  FMUL.FTZ R60, R160, -R70 ;  /* 0x80000046a03c7220 */ /* 0x000fc40000410000 */
[C---:B------:R-:W-:Y:S02]  /*7400*/  FMUL.FTZ R65, R160.reuse, -R68 ;  /* 0x80000044a0417220 */ /* 0x040fe40000410000 */
[----:B------:R-:W-:Y:S02]  /*7410*/  FADD.FTZ R208, RZ, R62 ;  /* 0x0000003effd07221 */ /* 0x000fe40000010000 */
[C---:B------:R-:W-:Y:S02]  /*7420*/  FMUL.FTZ R61, R160.reuse, R226 ;  /* 0x000000e2a03d7220 */ /* 0x040fe40000410000 */
[C---:B------:R-:W-:Y:S02]  /*7430*/  FFMA.FTZ R63, R161.reuse, R68, -R60 ;  /* 0x00000044a13f7223 */ /* 0x040fe4000001083c */
[----:B------:R-:W-:Y:S02]  /*7440*/  FFMA.FTZ R65, R161, R70, R65 ;  /* 0x00000046a1417223 */ /* 0x000fe40000010041 */
[----:B------:R-:W-:-:S02]  /*7450*/  FMUL.FTZ R60, R160, R208 ;  /* 0x000000d0a03c7220 */ /* 0x000fc40000410000 */
[C---:B------:R-:W-:Y:S02]  /*7460*/  FFMA.FTZ R61, R161.reuse, R208, R61 ;  /* 0x000000d0a13d7223 */ /* 0x040fe4000001003d */
[----:B------:R-:W-:Y:S02]  /*7470*/  FADD.FTZ R63, R198, R63 ;  /* 0x0000003fc63f7221 */ /* 0x000fe40000010000 */
[----:B------:R-:W-:Y:S02]  /*7480*/  FADD.FTZ R65, -R182, R65 ;  /* 0x00000041b6417221 */ /* 0x000fe40000010100 */
[----:B------:R-:W-:Y:S02]  /*7490*/  FFMA.FTZ R221, R161, R226, -R60 ;  /* 0x000000e2a1dd7223 */ /* 0x000fe4000001083c */
[----:B------:R-:W-:Y:S02]  /*74a0*/  FADD.FTZ R207, RZ, R61 ;  /* 0x0000003dffcf7221 */ /* 0x000fe40000010000 */
[----:B------:R-:W-:-:S02]  /*74b0*/  FMUL.FTZ R68, R162, -R63 ;  /* 0x8000003fa2447220 */ /* 0x000fc40000410000 */
[----:B------:R-:W-:Y:S02]  /*74c0*/  FMUL.FTZ R62, R162, -R65 ;  /* 0x80000041a23e7220 */ /* 0x000fe40000410000 */
[----:B------:R-:W-:Y:S02]  /*74d0*/  FADD.FTZ R221, R10, R221 ;  /* 0x000000dd0add7221 */ /* 0x000fe40000010000 */
[C---:B------:R-:W-:Y:S02]  /*74e0*/  FMUL.FTZ R60, R158.reuse, R207 ;  /* 0x000000cf9e3c7220 */ /* 0x040fe40000410000 */
[C---:B------:R-:W-:Y:S02]  /*74f0*/  FFMA.FTZ R70, R163.reuse, R65, R68 ;  /* 0x00000041a3467223 */ /* 0x040fe40000010044 */
[----:B------:R-:W-:Y:S02]  /*7500*/  FFMA.FTZ R68, R163, R63, -R62 ;  /* 0x0000003fa3447223 */ /* 0x000fe4000001083e */
[----:B------:R-:W-:-:S02]  /*7510*/  FMUL.FTZ R62, R158, R221 ;  /* 0x000000dd9e3e7220 */ /* 0x000fc40000410000 */
[----:B------:R-:W-:Y:S02]  /*7520*/  FFMA.FTZ R60, R159, R221, -R60 ;  /* 0x000000dd9f3c7223 */ /* 0x000fe4000001083c */
[----:B------:R-:W-:Y:S02]  /*7530*/  FADD.FTZ R70, -R183, R70 ;  /* 0x00000046b7467221 */ /* 0x000fe40000010100 */
[----:B------:R-:W-:Y:S02]  /*7540*/  FADD.FTZ R68, R199, R68 ;  /* 0x00000044c7447221 */ /* 0x000fe40000010000 */
[----:B------:R-:W-:Y:S02]  /*7550*/  FFMA.FTZ R62, R159, R207, R62 ;  /* 0x000000cf9f3e7223 */ /* 0x000fe4000001003e */
[----:B------:R-:W-:Y:S02]  /*7560*/  FADD.FTZ R224, R9, R60 ;  /* 0x0000003c09e07221 */ /* 0x000fe40000010000 */
[----:B------:R-:W-:-:S02]  /*7570*/  FMUL.FTZ R60, R164, -R70 ;  /* 0x80000046a43c7220 */ /* 0x000fc40000410000 */
[----:B------:R-:W-:Y:S02]  /*7580*/  FMUL.FTZ R65, R164, -R68 ;  /* 0x80000044a4417220 */ /* 0x000fe40000410000 */
        /* <DEDUP_REMOVED lines=19> */
[----:B------:R-:W-:Y:S02]  /*76c0*/  FFMA.FTZ R62, R155, R209, R62 ;  /* 0x000000d19b3e7223 */ /* 0x000fe4000001003e */
[----:B------:R-:W-:Y:S02]  /*76d0*/  FADD.FTZ R222, R7, R60 ;  /* 0x0000003c07de7221 */ /* 0x000fe40000010000 */
[----:B------:R-:W-:Y:S02]  /*76e0*/  FADD.FTZ R68, R201, R68 ;  /* 0x00000044c9447221 */ /* 0x000fe40000010000 */
[----:B------:R-:W-:-:S02]  /*76f0*/  FMUL.FTZ R60, R168, -R70 ;  /* 0x80000046a83c7220 */ /* 0x000fc40000410000 */
[----:B------:R-:W-:Y:S02]  /*7700*/  FADD.FTZ R212, RZ, R62 ;  /* 0x0000003effd47221 */ /* 0x000fe40000010000 */
[C---:B------:R-:W-:Y:S02]  /*7710*/  FMUL.FTZ R61, R152.reuse, R222 ;  /* 0x000000de983d7220 */ /* 0x040fe40000410000 */
[----:B------:R-:W-:Y:S02]  /*7720*/  FFMA.FTZ R65, R169, R68, -R60 ;  /* 0x00000044a9417223 */ /* 0x000fe4000001083c */
[-C--:B------:R-:W-:Y:S02]  /*7730*/  FMUL.FTZ R60, R152, R212.reuse ;  /* 0x000000d4983c7220 */ /* 0x080fe40000410000 */
[C---:B------:R-:W-:Y:S02]  /*7740*/  FFMA.FTZ R61, R153.reuse, R212, R61 ;  /* 0x000000d4993d7223 */ /* 0x040fe4000001003d */
[----:B------:R-:W-:Y:S01]  /*7750*/  FFMA.FTZ R217, R153, R222, -R60 ;  /* 0x000000de99d97223 */ /* 0x000fe2000001083c */
[----:B------:R-:W-:Y:S01]  /*7760*/  MOV R60, 0x3f800000 ;  /* 0x3f800000003c7802 */ /* 0x000fe20000000f00 */
[----:B------:R-:W-:Y:S01]  /*7770*/  FADD.FTZ R211, RZ, R61 ;  /* 0x0000003dffd37221 */ /* 0x000fe20000010000 */
[----:B------:R-:W-:Y:S01]  /*7780*/  HFMA2.MMA R61, -RZ, RZ, 0, 0 ;  /* 0x00000000ff3d7435 */ /* 0x000fe200000001ff */
[----:B------:R-:W-:-:S02]  /*7790*/  FMUL.FTZ R63, R168, -R68 ;  /* 0x80000044a83f7220 */ /* 0x000fc40000410000 */
[----:B------:R-:W-:Y:S02]  /*77a0*/  FADD.FTZ R217, R6, R217 ;  /* 0x000000d906d97221 */ /* 0x000fe40000010000 */
[C---:B------:R-:W-:Y:S02]  /*77b0*/  FMUL.FTZ R68, R150.reuse, R211 ;  /* 0x000000d396447220 */ /* 0x040fe40000410000 */
[----:B------:R-:W-:Y:S02]  /*77c0*/  FFMA.FTZ R67, R169, R70, R63 ;  /* 0x00000046a9437223 */ /* 0x000fe4000001003f */
[-C--:B------:R-:W-:Y:S01]  /*77d0*/  FMUL.FTZ R70, R150, R217.reuse ;  /* 0x000000d996467220 */ /* 0x080fe20000410000 */
[----:B------:R-:W-:Y:S01]  /*77e0*/  CS2R R62, SRZ ;  /* 0x00000000003e7805 */ /* 0x000fe2000001ff00 */
[C---:B------:R-:W-:Y:S02]  /*77f0*/  FFMA.FTZ R68, R151.reuse, R217, -R68 ;  /* 0x000000d997447223 */ /* 0x040fe40000010844 */
[----:B------:R-:W-:-:S02]  /*7800*/  FFMA.FTZ R70, R151, R211, R70 ;  /* 0x000000d397467223 */ /* 0x000fc40000010046 */
[----:B------:R-:W-:Y:S01]  /*7810*/  FADD.FTZ R220, R5, R68 ;  /* 0x0000004405dc7221 */ /* 0x000fe20000010000 */
[----:B------:R0:W1:Y:S01]  /*7820*/  @!P0 LDS.128 R60, [R71.X16+0x2af0] ;  /* 0x002af000473c8984 */ /* 0x000062000000cc00 */
[----:B------:R-:W-:Y:S01]  /*7830*/  FADD.FTZ R216, -R186, R67 ;  /* 0x00000043bad87221 */ /* 0x000fe20000010100 */
[----:B------:R-:W-:Y:S01]  /*7840*/  ISETP.GT.U32.AND P0, PT, R139, 0x1f, PT ;  /* 0x0000001f8b00780c */ /* 0x000fe20003f04070 */
[----:B------:R-:W-:Y:S02]  /*7850*/  FADD.FTZ R214, RZ, R70 ;  /* 0x00000046ffd67221 */ /* 0x000fe40000010000 */
[----:B------:R-:W-:Y:S02]  /*7860*/  FMUL.FTZ R67, R148, R220 ;  /* 0x000000dc94437220 */ /* 0x000fe40000410000 */
[----:B------:R-:W-:Y:S02]  /*7870*/  FADD.FTZ R68, R202, R65 ;  /* 0x00000041ca447221 */ /* 0x000fe40000010000 */
[----:B------:R-:W-:-:S02]  /*7880*/  FMUL.FTZ R65, R148, R214 ;  /* 0x000000d694417220 */ /* 0x000fc40000410000 */
[----:B------:R-:W-:Y:S02]  /*7890*/  FFMA.FTZ R67, R149, R214, R67 ;  /* 0x000000d695437223 */ /* 0x000fe40000010043 */
[----:B------:R-:W-:Y:S02]  /*78a0*/  FMUL.FTZ R69, R171, -R216 ;  /* 0x800000d8ab457220 */ /* 0x000fe40000410000 */
[----:B------:R-:W-:Y:S02]  /*78b0*/  FFMA.FTZ R65, R149, R220, -R65 ;  /* 0x000000dc95417223 */ /* 0x000fe40000010841 */
[----:B------:R-:W-:Y:S02]  /*78c0*/  FADD.FTZ R215, RZ, R67 ;  /* 0x00000043ffd77221 */ /* 0x000fe40000010000 */
[-C--:B------:R-:W-:Y:S02]  /*78d0*/  FMUL.FTZ R70, R171, -R68.reuse ;  /* 0x80000044ab467220 */ /* 0x080fe40000410000 */
[----:B------:R-:W-:-:S02]  /*78e0*/  FFMA.FTZ R232, R173, R68, -R69 ;  /* 0x00000044ade87223 */ /* 0x000fc40000010845 */
[----:B------:R-:W-:Y:S02]  /*78f0*/  FADD.FTZ R213, R4, R65 ;  /* 0x0000004104d57221 */ /* 0x000fe40000010000 */
[C---:B------:R-:W-:Y:S02]  /*7900*/  FMUL.FTZ R68, R146.reuse, R215 ;  /* 0x000000d792447220 */ /* 0x040fe40000410000 */
[----:B------:R-:W-:Y:S02]  /*7910*/  FFMA.FTZ R216, R173, R216, R70 ;  /* 0x000000d8add87223 */ /* 0x000fe40000010046 */
[-C--:B------:R-:W-:Y:S02]  /*7920*/  FMUL.FTZ R70, R146, R213.reuse ;  /* 0x000000d592467220 */ /* 0x080fe40000410000 */
[----:B------:R-:W-:Y:S02]  /*7930*/  FFMA.FTZ R68, R147, R213, -R68 ;  /* 0x000000d593447223 */ /* 0x000fe40000010844 */
[----:B------:R-:W-:-:S02]  /*7940*/  FMUL.FTZ R67, R171, -R66 ;  /* 0x80000042ab437220 */ /* 0x000fc40000410000 */
[----:B------:R-:W-:Y:S02]  /*7950*/  FFMA.FTZ R70, R147, R215, R70 ;  /* 0x000000d793467223 */ /* 0x000fe40000010046 */
[----:B------:R-:W-:Y:S02]  /*7960*/  FADD.FTZ R218, R3, R68 ;  /* 0x0000004403da7221 */ /* 0x000fe40000010000 */
[-C--:B------:R-:W-:Y:S02]  /*7970*/  FMUL.FTZ R65, R171, -R64.reuse ;  /* 0x80000040ab417220 */ /* 0x080fe40000410000 */
[----:B------:R-:W-:Y:S02]  /*7980*/  FFMA.FTZ R64, R173, R64, -R67 ;  /* 0x00000040ad407223 */ /* 0x000fe40000010843 */
[----:B------:R-:W-:Y:S02]  /*7990*/  FADD.FTZ R67, -R187, R216 ;  /* 0x000000d8bb437221 */ /* 0x000fe40000010100 */
[----:B------:R-:W-:-:S02]  /*79a0*/  FADD.FTZ R216, RZ, R70 ;  /* 0x00000046ffd87221 */ /* 0x000fc40000010000 */
[C---:B------:R-:W-:Y:S02]  /*79b0*/  FMUL.FTZ R69, R144.reuse, R218 ;  /* 0x000000da90457220 */ /* 0x040fe40000410000 */
[-C--:B------:R-:W-:Y:S02]  /*79c0*/  FMUL.FTZ R68, R144, R216.reuse ;  /* 0x000000d890447220 */ /* 0x080fe40000410000 */
[C---:B------:R-:W-:Y:S02]  /*79d0*/  FFMA.FTZ R69, R145.reuse, R216, R69 ;  /* 0x000000d891457223 */ /* 0x040fe40000010045 */
[----:B------:R-:W-:Y:S02]  /*79e0*/  FFMA.FTZ R231, R145, R218, -R68 ;  /* 0x000000da91e77223 */ /* 0x000fe40000010844 */
[----:B------:R-:W-:Y:S02]  /*79f0*/  FADD.FTZ R229, RZ, R69 ;  /* 0x00000045ffe57221 */ /* 0x000fe40000010000 */
[----:B------:R-:W-:-:S02]  /*7a00*/  FFMA.FTZ R65, R173, R66, R65 ;  /* 0x00000042ad417223 */ /* 0x000fc40000010041 */
[----:B------:R-:W-:Y:S02]  /*7a10*/  FADD.FTZ R66, R203, R232 ;  /* 0x000000e8cb427221 */ /* 0x000fe40000010000 */
[----:B------:R-:W-:Y:S02]  /*7a20*/  FADD.FTZ R231, R2, R231 ;  /* 0x000000e702e77221 */ /* 0x000fe40000010000 */
[C---:B------:R-:W-:Y:S01]  /*7a30*/  FMUL.FTZ R68, R142.reuse, R229 ;  /* 0x000000e58e447220 */ /* 0x040fe20000410000 */
[----:B------:R0:W-:Y:S01]  /*7a40*/  STS.128 [R139.X16+0x14f0], R64 ;  /* 0x0014f0408b007388 */ /* 0x0001e2000000cc00 */
[-C--:B------:R-:W-:Y:S02]  /*7a50*/  FMUL.FTZ R232, R142, R231.reuse ;  /* 0x000000e78ee87220 */ /* 0x080fe40000410000 */
[C---:B------:R-:W-:Y:S02]  /*7a60*/  FFMA.FTZ R233, R143.reuse, R231, -R68 ;  /* 0x000000e78fe97223 */ /* 0x040fe40000010844 */
[----:B------:R-:W-:-:S02]  /*7a70*/  FFMA.FTZ R232, R143, R229, R232 ;  /* 0x000000e58fe87223 */ /* 0x000fc400000100e8 */
[----:B------:R-:W-:Y:S01]  /*7a80*/  FADD.FTZ R233, R0, R233 ;  /* 0x000000e900e97221 */ /* 0x000fe20000010000 */
[----:B------:R-:W-:Y:S06]  /*7a90*/  BAR.SYNC.DEFER_BLOCKING 0x0 ;  /* 0x0000000000007b1d */ /* 0x000fec0000010000 */
[----:B------:R-:W-:Y:S05]  /*7aa0*/  @P0 BRA `(.L_x_4136) ;  /* 0x00000a8000000947 */ /* 0x000fea0003800000 */
[----:B-1----:R-:W-:Y:S02]  /*7ab0*/  SHF.L.U32 R234, R139, 0x5, RZ ;  /* 0x000000058bea7819 */ /* 0x002fe400000006ff */
[----:B------:R-:W-:-:S03]  /*7ac0*/  ISETP.NE.AND P0, PT, R136, 0x1f, PT ;  /* 0x0000001f8800780c */ /* 0x000fc60003f05270 */
[----:B0-----:R-:W-:Y:S04]  /*7ad0*/  LDS.128 R64, [R234+0x14f0] ;  /* 0x0014f000ea407984 */ /* 0x001fe80000000c00 */
[----:B------:R-:W0:Y:S02]  /*7ae0*/  LDS.128 R68, [R234+0x1500] ;  /* 0x00150000ea447984 */ /* 0x000e240000000c00 */
[C---:B0-----:R-:W-:Y:S02]  /*7af0*/  FMUL.FTZ R235, R65.reuse, R71 ;  /* 0x0000004741eb7220 */ /* 0x041fe40000410000 */
[-C--:B------:R-:W-:Y:S02]  /*7b00*/  FMUL.FTZ R236, R65, R70.reuse ;  /* 0x0000004641ec7220 */ /* 0x080fe40000410000 */
[----:B------:R-:W-:-:S02]  /*7b10*/  FFMA.FTZ R237, R64, R70, -R235 ;  /* 0x0000004640ed7223 */ /* 0x000fc400000108eb */
[C---:B------:R-:W-:Y:S02]  /*7b20*/  FMUL.FTZ R235, R65.reuse, R69 ;  /* 0x0000004541eb7220 */ /* 0x040fe40000410000 */
[-C--:B------:R-:W-:Y:S02]  /*7b30*/  FMUL.FTZ R65, R65, R68.reuse ;  /* 0x0000004441417220 */ /* 0x080fe40000410000 */
[C---:B------:R-:W-:Y:S02]  /*7b40*/  FFMA.FTZ R70, R64.reuse, R68, -R235 ;  /* 0x0000004440467223 */ /* 0x040fe400000108eb */
[C---:B------:R-:W-:Y:S02]  /*7b50*/  FFMA.FTZ R236, R64.reuse, R71, R236 ;  /* 0x0000004740ec7223 */ /* 0x040fe400000100ec */
[----:B------:R-:W-:Y:S01]  /*7b60*/  FFMA.FTZ R239, R64, R69, R65 ;  /* 0x0000004540ef7223 */ /* 0x000fe20000010041 */
[----:B------:R-:W-:Y:S01]  /*7b70*/  MOV R241, R70 ;  /* 0x0000004600f17202 */ /* 0x000fe20000000f00 */
[----:B------:R-:W-:-:S02]  /*7b80*/  FADD.FTZ R238, R66, R237 ;  /* 0x000000ed42ee7221 */ /* 0x000fc40000010000 */
[----:B------:R-:W-:Y:S01]  /*7b90*/  FADD.FTZ R247, R67, R236 ;  /* 0x000000ec43f77221 */ /* 0x000fe20000010000 */
[----:B------:R-:W-:Y:S05]  /*7ba0*/  BRA.DIV ~URZ, `(.L_x_4137) ;  /* 0x000055527f007947 */ /* 0x000fea000b800000 */
[----:B------:R0:W1:Y:S02]  /*7bb0*/  SHFL.DOWN PT, R66, R70, 0x1, 0x1f ;  /* 0x08201f0046427f89 */ /* 0x00006400000e0000 */
.L_x_4176:
[----:B------:R-:W-:Y:S05]  /*7bc0*/  BRA.DIV ~URZ, `(.L_x_4138) ;  /* 0x000055a27f007947 */ /* 0x000fea000b800000 */
[----:B------:R2:W3:Y:S04]  /*7bd0*/  SHFL.DOWN PT, R68, R239, 0x1, 0x1f ;  /* 0x08201f00ef447f89 */ /* 0x0004e800000e0000 */
[----:B------:R2:W4:Y:S04]  /*7be0*/  SHFL.DOWN PT, R236, R238, 0x1, 0x1f ;  /* 0x08201f00eeec7f89 */ /* 0x00052800000e0000 */
[----:B------:R2:W0:Y:S02]  /*7bf0*/  SHFL.DOWN PT, R246, R247, 0x1, 0x1f ;  /* 0x08201f00f7f67f89 */ /* 0x00042400000e0000 */
.L_x_4177:
[----:B------:R-:W-:Y:S01]  /*7c00*/  BSSY B1, `(.L_x_4139) ;  /* 0x000000e000017945 */ /* 0x000fe20003800000 */
[----:B------:R-:W-:Y:S01]  /*7c10*/  ISETP.GT.U32.AND P2, PT, R136, 0x1d, PT ;  /* 0x0000001d8800780c */ /* 0x000fe20003f44070 */
[----:B------:R-:W-:Y:S07]  /*7c20*/  @!P0 BRA `(.L_x_4140) ;  /* 0x000000b000008947 */ /* 0x000fee0003800000 */
[C---:B0-----:R-:W-:Y:S02]  /*7c30*/  FMUL.FTZ R64, R239.reuse, R246 ;  /* 0x000000f6ef407220 */ /* 0x041fe40000410000 */
[----:B----4-:R-:W-:-:S02]  /*7c40*/  FMUL.FTZ R67, R239, R236 ;  /* 0x000000ecef437220 */ /* 0x010fc40000410000 */
[----:B------:R-:W-:Y:S02]  /*7c50*/  FFMA.FTZ R65, R241, R236, -R64 ;  /* 0x000000ecf1417223 */ /* 0x000fe40000010840 */
        /* <DEDUP_REMOVED lines=8> */
.L_x_4140:
[----:B------:R-:W-:Y:S05]  /*7ce0*/  BSYNC B1 ;  /* 0x0000000000017941 */ /* 0x000fea0003800000 */
.L_x_4139:
[----:B------:R-:W-:Y:S05]  /*7cf0*/  BRA.DIV ~URZ, `(.L_x_4141) ;  /* 0x000055c27f007947 */ /* 0x000fea000b800000 */
[----:B-1----:R1:W2:Y:S04]  /*7d00*/  SHFL.DOWN PT, R66, R241, 0x2, 0x1f ;  /* 0x08401f00f1427f89 */ /* 0x0022a800000e0000 */
[----:B---3--:R1:W3:Y:S04]  /*7d10*/  SHFL.DOWN PT, R68, R239, 0x2, 0x1f ;  /* 0x08401f00ef447f89 */ /* 0x0082e800000e0000 */
[----:B----4-:R1:W4:Y:S04]  /*7d20*/  SHFL.DOWN PT, R236, R238, 0x2, 0x1f ;  /* 0x08401f00eeec7f89 */ /* 0x01032800000e0000 */
[----:B0-----:R1:W0:Y:S02]  /*7d30*/  SHFL.DOWN PT, R246, R247, 0x2, 0x1f ;  /* 0x08401f00f7f67f89 */ /* 0x00122400000e0000 */
.L_x_4178:
[----:B------:R-:W-:Y:S01]  /*7d40*/  BSSY B1, `(.L_x_4142) ;  /* 0x000000e000017945 */ /* 0x000fe20003800000 */
[----:B------:R-:W-:Y:S01]  /*7d50*/  ISETP.GT.U32.AND P0, PT, R136, 0x1b, PT ;  /* 0x0000001b8800780c */ /* 0x000fe20003f04070 */
[----:B------:R-:W-:Y:S07]  /*7d60*/  @P2 BRA `(.L_x_4143) ;  /* 0x000000b000002947 */ /* 0x000fee0003800000 */
        /* <DEDUP_REMOVED lines=11> */
.L_x_4143:
[----:B------:R-:W-:Y:S05]  /*7e20*/  BSYNC B1 ;  /* 0x0000000000017941 */ /* 0x000fea0003800000 */
.L_x_4142:
[----:B------:R-:W-:Y:S05]  /*7e30*/  BRA.DIV ~URZ, `(.L_x_4144) ;  /* 0x000056427f007947 */ /* 0x000fea000b800000 */
[----:B--2---:R2:W1:Y:S02]  /*7e40*/  SHFL.DOWN PT, R66, R241, 0x4, 0x1f ;  /* 0x08801f00f1427f89 */ /* 0x00446400000e0000 */
.L_x_4179:
[----:B------:R-:W-:Y:S05]  /*7e50*/  BRA.DIV ~URZ, `(.L_x_4145) ;  /* 0x000056a27f007947 */ /* 0x000fea000b800000 */
[----:B---3--:R3:W2:Y:S04]  /*7e60*/  SHFL.DOWN PT, R68, R239, 0x4, 0x1f ;  /* 0x08801f00ef447f89 */ /* 0x0086a800000e0000 */
[----:B----4-:R3:W4:Y:S04]  /*7e70*/  SHFL.DOWN PT, R236, R238, 0x4, 0x1f ;  /* 0x08801f00eeec7f89 */ /* 0x01072800000e0000 */
[----:B0-----:R3:W0:Y:S02]  /*7e80*/  SHFL.DOWN PT, R246, R247, 0x4, 0x1f ;  /* 0x08801f00f7f67f89 */ /* 0x00162400000e0000 */
.L_x_4180:
[----:B------:R-:W-:Y:S01]  /*7e90*/  BSSY B1, `(.L_x_4146) ;  /* 0x000000e000017945 */ /* 0x000fe20003800000 */
[----:B------:R-:W-:Y:S01]  /*7ea0*/  ISETP.GT.U32.AND P2, PT, R136, 0x17, PT ;  /* 0x000000178800780c */ /* 0x000fe20003f44070 */
[----:B------:R-:W-:Y:S07]  /*7eb0*/  @P0 BRA `(.L_x_4147) ;  /* 0x000000b000000947 */ /* 0x000fee0003800000 */
[C---:B0-----:R-:W-:Y:S02]  /*7ec0*/  FMUL.FTZ R64, R239.reuse, R246 ;  /* 0x000000f6ef407220 */ /* 0x041fe40000410000 */
[----:B----4-:R-:W-:-:S02]  /*7ed0*/  FMUL.FTZ R67, R239, R236 ;  /* 0x000000ecef437220 */ /* 0x010fc40000410000 */
[----:B------:R-:W-:Y:S02]  /*7ee0*/  FFMA.FTZ R65, R241, R236, -R64 ;  /* 0x000000ecf1417223 */ /* 0x000fe40000010840 */
        /* <DEDUP_REMOVED lines=8> */
.L_x_4147:
[----:B------:R-:W-:Y:S05]  /*7f70*/  BSYNC B1 ;  /* 0x0000000000017941 */ /* 0x000fea0003800000 */
.L_x_4146:
[----:B------:R-:W-:Y:S05]  /*7f80*/  BRA.DIV ~URZ, `(.L_x_4148) ;  /* 0x000056c27f007947 */ /* 0x000fea000b800000 */
[----:B-1----:R1:W3:Y:S04]  /*7f90*/  SHFL.DOWN PT, R66, R241, 0x8, 0x1f ;  /* 0x09001f00f1427f89 */ /* 0x0022e800000e0000 */
[----:B--2---:R1:W2:Y:S04]  /*7fa0*/  SHFL.DOWN PT, R68, R239, 0x8, 0x1f ;  /* 0x09001f00ef447f89 */ /* 0x0042a800000e0000 */
[----:B----4-:R1:W4:Y:S04]  /*7fb0*/  SHFL.DOWN PT, R236, R238, 0x8, 0x1f ;  /* 0x09001f00eeec7f89 */ /* 0x01032800000e0000 */
[----:B0-----:R1:W0:Y:S02]  /*7fc0*/  SHFL.DOWN PT, R246, R247, 0x8, 0x1f ;  /* 0x09001f00f7f67f89 */ /* 0x00122400000e0000 */
.L_x_4181:
        /* <DEDUP_REMOVED lines=14> */
.L_x_4150:
[----:B------:R-:W-:Y:S05]  /*80b0*/  BSYNC B1 ;  /* 0x0000000000017941 */ /* 0x000fea0003800000 */
.L_x_4149:
[----:B------:R-:W-:Y:S05]  /*80c0*/  BRA.DIV ~URZ, `(.L_x_4151) ;  /* 0x000057427f007947 */ /* 0x000fea000b800000 */
[----:B---3--:R3:W1:Y:S02]  /*80d0*/  SHFL.DOWN PT, R66, R241, 0x10, 0x1f ;  /* 0x0a001f00f1427f89 */ /* 0x00866400000e0000 */
.L_x_4182:
[----:B------:R-:W-:Y:S05]  /*80e0*/  BRA.DIV ~URZ, `(.L_x_4152) ;  /* 0x000057a27f007947 */ /* 0x000fea000b800000 */
[----:B--2---:R2:W3:Y:S04]  /*80f0*/  SHFL.DOWN PT, R68, R239, 0x10, 0x1f ;  /* 0x0a001f00ef447f89 */ /* 0x0044e800000e0000 */
[----:B----4-:R2:W4:Y:S04]  /*8100*/  SHFL.DOWN PT, R236, R238, 0x10, 0x1f ;  /* 0x0a001f00eeec7f89 */ /* 0x01052800000e0000 */
[----:B0-----:R2:W0:Y:S02]  /*8110*/  SHFL.DOWN PT, R246, R247, 0x10, 0x1f ;  /* 0x0a001f00f7f67f89 */ /* 0x00142400000e0000 */
.L_x_4183:
[----:B------:R-:W-:Y:S01]  /*8120*/  BSSY B1, `(.L_x_4153) ;  /* 0x000000d000017945 */ /* 0x000fe20003800000 */
[----:B------:R-:W-:Y:S05]  /*8130*/  @P0 BRA `(.L_x_4154) ;  /* 0x000000b000000947 */ /* 0x000fea0003800000 */
        /* <DEDUP_REMOVED lines=11> */
.L_x_4154:
[----:B------:R-:W-:Y:S05]  /*81f0*/  BSYNC B1 ;  /* 0x0000000000017941 */ /* 0x000fea0003800000 */
.L_x_4153:
[----:B------:R-:W-:Y:S05]  /*8200*/  BRA.DIV ~URZ, `(.L_x_4155) ;  /* 0x000057d27f007947 */ /* 0x000fea000b800000 */
[----:B------:R-:W5:Y:S04]  /*8210*/  SHFL.IDX PT, R244, R239, RZ, 0x1f ;  /* 0x00001fffeff47589 */ /* 0x000f6800000e0000 */
[----:B------:R-:W2:Y:S04]  /*8220*/  SHFL.IDX PT, R237, R241, RZ, 0x1f ;  /* 0x00001ffff1ed7589 */ /* 0x000ea800000e0000 */
[----:B------:R-:W4:Y:S04]  /*8230*/  SHFL.IDX PT, R235, R247, RZ, 0x1f ;  /* 0x00001ffff7eb7589 */ /* 0x000f2800000e0000 */
[----:B0-----:R-:W0:Y:S04]  /*8240*/  SHFL.DOWN PT, R246, R247, 0x1, 0x1f ;  /* 0x08201f00f7f67f89 */ /* 0x001e2800000e0000 */
[----:B---3--:R-:W3:Y:S04]  /*8250*/  SHFL.IDX PT, R68, R60, RZ, 0x1f ;  /* 0x00001fff3c447589 */ /* 0x008ee800000e0000 */
[----:B------:R-:W1:Y:S04]  /*8260*/  SHFL.IDX PT, R70, R62, RZ, 0x1f ;  /* 0x00001fff3e467589 */ /* 0x000e6800000e0000 */
[----:B------:R-:W0:Y:S01]  /*8270*/  SHFL.IDX PT, R71, R63, RZ, 0x1f ;  /* 0x00001fff3f477589 */ /* 0x000e2200000e0000 */
[----:B-----5:R-:W-:-:S02]  /*8280*/  FMUL.FTZ R64, R63, R244 ;  /* 0x000000f43f407220 */ /* 0x020fc40000410000 */
[-C--:B------:R-:W-:Y:S01]  /*8290*/  FMUL.FTZ R242, R62, R244.reuse ;  /* 0x000000f43ef27220 */ /* 0x080fe20000410000 */
[----:B------:R-:W0:Y:S03]  /*82a0*/  SHFL.IDX PT, R69, R61, RZ, 0x1f ;  /* 0x00001fff3d457589 */ /* 0x000e2600000e0000 */
[----:B--2---:R-:W-:Y:S01]  /*82b0*/  FFMA.FTZ R242, R63, R237, R242 ;  /* 0x000000ed3ff27223 */ /* 0x004fe200000100f2 */
[----:B----4-:R-:W2:Y:S04]  /*82c0*/  SHFL.IDX PT, R236, R238, RZ, 0x1f ;  /* 0x00001fffeeec7589 */ /* 0x010ea800000e0000 */
[----:B------:R4:W0:Y:S04]  /*82d0*/  SHFL.DOWN PT, R240, R238, 0x1, 0x1f ;  /* 0x08201f00eef07f89 */ /* 0x00082800000e0000 */
[----:B------:R5:W0:Y:S04]  /*82e0*/  SHFL.DOWN PT, R245, R241, 0x1, 0x1f ;  /* 0x08201f00f1f57f89 */ /* 0x000a2800000e0000 */
[----:B------:R1:W0:Y:S02]  /*82f0*/  SHFL.DOWN PT, R243, R239, 0x1, 0x1f ;  /* 0x08201f00eff37f89 */ /* 0x00022400000e0000 */
[----:B-1--4-:R-:W-:-:S02]  /*8300*/  FMUL.FTZ R238, R60, R244 ;  /* 0x000000f43cee7220 */ /* 0x012fc40000410000 */
[----:B------:R-:W-:Y:S02]  /*8310*/  FMUL.FTZ R244, R61, R244 ;  /* 0x000000f43df47220 */ /* 0x000fe40000410000 */
[-C--:B-----5:R-:W-:Y:S02]  /*8320*/  FFMA.FTZ R241, R62, R237.reuse, -R64 ;  /* 0x000000ed3ef17223 */ /* 0x0a0fe40000010840 */
[----:B------:R-:W-:Y:S02]  /*8330*/  FMUL.FTZ R239, R60, R237 ;  /* 0x000000ed3cef7220 */ /* 0x000fe40000410000 */
.L_x_4184:
[----:B---3--:R1:W3:Y:S01]  /*8340*/  LDS.128 R64, [R234+0x1500] ;  /* 0x00150000ea407984 */ /* 0x0082e20000000c00 */
[----:B------:R-:W-:Y:S01]  /*8350*/  ISETP.NE.AND P0, PT, R139, 0x1f, PT ;  /* 0x0000001f8b00780c */ /* 0x000fe20003f05270 */
[----:B------:R-:W-:-:S12]  /*8360*/  BSSY B1, `(.L_x_4156) ;  /* 0x000000c000017945 */ /* 0x000fd80003800000 */
[----:B------:R-:W-:Y:S05]  /*8370*/  @!P0 BRA `(.L_x_4157) ;  /* 0x000000a000008947 */ /* 0x000fea0003800000 */
[CC--:B01----:R-:W-:Y:S02]  /*8380*/  FMUL.FTZ R60, R71.reuse, R243.reuse ;  /* 0x000000f3473c7220 */ /* 0x0c3fe40000410000 */
        /* <DEDUP_REMOVED lines=9> */
.L_x_4157:
[----:B-1----:R-:W-:Y:S05]  /*8420*/  BSYNC B1 ;  /* 0x0000000000017941 */ /* 0x002fea0003800000 */
.L_x_4156:
[C---:B---3--:R-:W-:Y:S01]  /*8430*/  FMUL.FTZ R60, R65.reuse, R70 ;  /* 0x00000046413c7220 */ /* 0x048fe20000410000 */
[----:B0-----:R0:W-:Y:S01]  /*8440*/  STS.128 [R234+0x1500], R68 ;  /* 0x00150044ea007388 */ /* 0x0011e20000000c00 */
[-C--:B------:R-:W-:Y:S02]  /*8450*/  FMUL.FTZ R63, R65, R71.reuse ;  /* 0x00000047413f7220 */ /* 0x080fe40000410000 */
[----:B------:R-:W-:-:S02]  /*8460*/  FFMA.FTZ R62, R64, R71, R60 ;  /* 0x00000047403e7223 */ /* 0x000fc4000001003c */
[C---:B------:R-:W-:Y:S02]  /*8470*/  FFMA.FTZ R243, R64.reuse, R70, -R63 ;  /* 0x0000004640f37223 */ /* 0x040fe4000001083f */
[CC--:B------:R-:W-:Y:S02]  /*8480*/  FMUL.FTZ R60, R65.reuse, R68.reuse ;  /* 0x00000044413c7220 */ /* 0x0c0fe40000410000 */
[-C--:B------:R-:W-:Y:S02]  /*8490*/  FMUL.FTZ R63, R65, R69.reuse ;  /* 0x00000045413f7220 */ /* 0x080fe40000410000 */
[C---:B------:R-:W-:Y:S02]  /*84a0*/  FFMA.FTZ R65, R64.reuse, R69, R60 ;  /* 0x0000004540417223 */ /* 0x040fe4000001003c */
[----:B------:R-:W-:Y:S02]  /*84b0*/  FFMA.FTZ R64, R64, R68, -R63 ;  /* 0x0000004440407223 */ /* 0x000fe4000001083f */
[----:B------:R-:W-:-:S02]  /*84c0*/  FADD.FTZ R66, R66, R243 ;  /* 0x000000f342427221 */ /* 0x000fc40000010000 */
[----:B------:R-:W-:Y:S02]  /*84d0*/  FADD.FTZ R67, R67, R62 ;  /* 0x0000003e43437221 */ /* 0x000fe40000010000 */
[----:B------:R-:W-:Y:S02]  /*84e0*/  FFMA.FTZ R61, R61, R237, R238 ;  /* 0x000000ed3d3d7223 */ /* 0x000fe400000100ee */
[----:B------:R-:W-:Y:S01]  /*84f0*/  FADD.FTZ R60, -R244, R239 ;  /* 0x000000eff43c7221 */ /* 0x000fe20000010100 */
[----:B------:R0:W-:Y:S01]  /*8500*/  STS.128 [R234+0x14f0], R64 ;  /* 0x0014f040ea007388 */ /* 0x0001e20000000c00 */
[----:B--2---:R-:W-:Y:S02]  /*8510*/  FADD.FTZ R62, R241, R236 ;  /* 0x000000ecf13e7221 */ /* 0x004fe40000010000 */
[----:B------:R-:W-:Y:S02]  /*8520*/  FADD.FTZ R63, R242, R235 ;  /* 0x000000ebf23f7221 */ /* 0x000fe40000010000 */
.L_x_4136:
[----:B-1----:R-:W-:Y:S05]  /*8530*/  BSYNC B0 ;  /* 0x0000000000007941 */ /* 0x002fea0003800000 */
.L_x_4135:
[----:B------:R-:W-:Y:S01]  /*8540*/  WARPSYNC 0xffffffff ;  /* 0xffffffff00007948 */ /* 0x000fe20003800000 */
[----:B------:R-:W-:Y:S01]  /*8550*/  BAR.SYNC.DEFER_BLOCKING 0x0 ;  /* 0x0000000000007b1d */ /* 0x000fe20000010000 */
[----:B0-----:R-:W-:Y:S01]  /*8560*/  MOV R67, UR7 ;  /* 0x0000000700437c02 */ /* 0x001fe20008000f00 */
[----:B------:R-:W-:Y:S01]  /*8570*/  FADD.FTZ R69, R77, UR5 ;  /* 0x000000054d457e21 */ /* 0x000fe20008010000 */
[----:B------:R-:W-:-:S02]  /*8580*/  ISETP.GT.AND P0, PT, R138, 0x1e, PT ;  /* 0x0000001e8a00780c */ /* 0x000fc40003f04270 */
[----:B------:R-:W-:Y:S01]  /*8590*/  ISETP.NE.AND P2, PT, R138, RZ, PT ;  /* 0x000000ff8a00720c */ /* 0x000fe20003f45270 */
[----:B------:R-:W-:Y:S01]  /*85a0*/  BSSY B0, `(.L_x_4158) ;  /* 0x00001f4000007945 */ /* 0x000fe20003800000 */
[----:B------:R-:W0:Y:S04]  /*85b0*/  LDS.64 R64, [R139.X16+0x14f8] ;  /* 0x0014f8008b407984 */ /* 0x000e28000000ca00 */
[----:B------:R1:W-:Y:S02]  /*85c0*/  @!P1 STS.128 [R67.X16+0x2af0], R60 ;  /* 0x002af03c43009388 */ /* 0x0003e4000000cc00 */
[----:B-1----:R-:W-:Y:S02]  /*85d0*/  FADD.FTZ R67, RZ, R232 ;  /* 0x000000e8ff437221 */ /* 0x002fe40000010000 */
        /* <DEDUP_REMOVED lines=61> */
[----:B------:R-:W-:Y:S02]  /*89b0*/  FFMA.FTZ R66, R32, R227, RZ ;  /* 0x000000e320427223 */ /* 0x000fe400000100ff */
[----:B------:R-:W-:Y:S02]  /*89c0*/  FFMA.FTZ R65, R161, R181, R64 ;  /* 0x000000b5a1417223 */ /* 0x000fe40000010040 */
[----:B------:R-:W-:Y:S02]  /*89d0*/  FFMA.FTZ R66, R31, R230, R66 ;  /* 0x000000e61f427223 */ /* 0x000fe40000010042 */
[----:B------:R-:W-:Y:S02]  /*89e0*/  FADD.FTZ R182, -R182, R65 ;  /* 0x00000041b6b67221 */ /* 0x000fe40000010100 */
[----:B------:R-:W-:Y:S02]  /*89f0*/  FFMA.FTZ R65, R32, -R204, RZ ;  /* 0x800000cc20417223 */ /* 0x000fe400000100ff */
[----:B------:R-:W-:-:S02]  /*8a00*/  FFMA.FTZ R66, R30, R225, R66 ;  /* 0x000000e11e427223 */ /* 0x000fc40000010042 */
[----:B------:R-:W-:Y:S02]  /*8a10*/  FFMA.FTZ R65, R31, -R126, R65 ;  /* 0x8000007e1f417223 */ /* 0x000fe40000010041 */
[C---:B------:R-:W-:Y:S02]  /*8a20*/  FFMA.FTZ R66, R29.reuse, R228, R66 ;  /* 0x000000e41d427223 */ /* 0x040fe40000010042 */
[----:B------:R-:W-:Y:S02]  /*8a30*/  FFMA.FTZ R65, R30, -R127, R65 ;  /* 0x8000007f1e417223 */ /* 0x000fe40000010041 */
[----:B------:R-:W-:Y:S02]  /*8a40*/  FFMA.FTZ R66, R28, R223, R66 ;  /* 0x000000df1c427223 */ /* 0x000fe40000010042 */
[----:B------:R-:W-:Y:S02]  /*8a50*/  FFMA.FTZ R65, R29, -R206, R65 ;  /* 0x800000ce1d417223 */ /* 0x000fe40000010041 */
[----:B------:R-:W-:-:S02]  /*8a60*/  FMUL.FTZ R160, R160, -R181 ;  /* 0x800000b5a0a07220 */ /* 0x000fc40000410000 */
[----:B------:R-:W-:Y:S02]  /*8a70*/  FFMA.FTZ R66, R27, R226, R66 ;  /* 0x000000e21b427223 */ /* 0x000fe40000010042 */
[----:B------:R-:W-:Y:S02]  /*8a80*/  FFMA.FTZ R65, R28, -R205, R65 ;  /* 0x800000cd1c417223 */ /* 0x000fe40000010041 */
[----:B------:R-:W-:Y:S02]  /*8a90*/  FFMA.FTZ R161, R161, R197, -R160 ;  /* 0x000000c5a1a17223 */ /* 0x000fe400000108a0 */
[----:B------:R-:W-:Y:S02]  /*8aa0*/  FFMA.FTZ R66, R26, R221, R66 ;  /* 0x000000dd1a427223 */ /* 0x000fe40000010042 */
[----:B------:R-:W-:Y:S02]  /*8ab0*/  FFMA.FTZ R65, R27, -R208, R65 ;  /* 0x800000d01b417223 */ /* 0x000fe40000010041 */
[----:B------:R-:W-:-:S02]  /*8ac0*/  FADD.FTZ R198, R198, R161 ;  /* 0x000000a1c6c67221 */ /* 0x000fc40000010000 */
[----:B------:R-:W-:Y:S02]  /*8ad0*/  FMUL.FTZ R64, R162, -R182 ;  /* 0x800000b6a2407220 */ /* 0x000fe40000410000 */
[----:B------:R-:W-:Y:S02]  /*8ae0*/  FFMA.FTZ R66, R25, R224, R66 ;  /* 0x000000e019427223 */ /* 0x000fe40000010042 */
[----:B------:R-:W-:Y:S02]  /*8af0*/  FFMA.FTZ R65, R26, -R207, R65 ;  /* 0x800000cf1a417223 */ /* 0x000fe40000010041 */
[-C--:B------:R-:W-:Y:S02]  /*8b00*/  FMUL.FTZ R162, R162, -R198.reuse ;  /* 0x800000c6a2a27220 */ /* 0x080fe40000410000 */
[----:B------:R-:W-:Y:S02]  /*8b10*/  FFMA.FTZ R64, R163, R198, -R64 ;  /* 0x000000c6a3407223 */ /* 0x000fe40000010840 */
[----:B------:R-:W-:-:S02]  /*8b20*/  FFMA.FTZ R66, R24, R219, R66 ;  /* 0x000000db18427223 */ /* 0x000fc40000010042 */
[----:B------:R-:W-:Y:S02]  /*8b30*/  FFMA.FTZ R65, R25, -R210, R65 ;  /* 0x800000d219417223 */ /* 0x000fe40000010041 */
[----:B------:R-:W-:Y:S02]  /*8b40*/  FFMA.FTZ R162, R163, R182, R162 ;  /* 0x000000b6a3a27223 */ /* 0x000fe400000100a2 */
[----:B------:R-:W-:Y:S02]  /*8b50*/  FADD.FTZ R199, R199, R64 ;  /* 0x00000040c7c77221 */ /* 0x000fe40000010000 */
[----:B------:R-:W-:Y:S02]  /*8b60*/  FFMA.FTZ R66, R23, R222, R66 ;  /* 0x000000de17427223 */ /* 0x000fe40000010042 */
[----:B------:R-:W-:Y:S02]  /*8b70*/  FFMA.FTZ R65, R24, -R209, R65 ;  /* 0x800000d118417223 */ /* 0x000fe40000010041 */
[----:B------:R-:W-:-:S02]  /*8b80*/  FADD.FTZ R183, -R183, R162 ;  /* 0x000000a2b7b77221 */ /* 0x000fc40000010100 */
[----:B------:R-:W-:Y:S02]  /*8b90*/  FMUL.FTZ R60, R164, -R199 ;  /* 0x800000c7a43c7220 */ /* 0x000fe40000410000 */
[----:B------:R-:W-:Y:S02]  /*8ba0*/  FFMA.FTZ R66, R22, R217, R66 ;  /* 0x000000d916427223 */ /* 0x000fe40000010042 */
[----:B------:R-:W-:Y:S02]  /*8bb0*/  FFMA.FTZ R65, R23, -R212, R65 ;  /* 0x800000d417417223 */ /* 0x000fe40000010041 */
[-C--:B------:R-:W-:Y:S02]  /*8bc0*/  FMUL.FTZ R164, R164, -R183.reuse ;  /* 0x800000b7a4a47220 */ /* 0x080fe40000410000 */
[----:B------:R-:W-:Y:S02]  /*8bd0*/  FFMA.FTZ R61, R165, R183, R60 ;  /* 0x000000b7a53d7223 */ /* 0x000fe4000001003c */
[----:B------:R-:W-:-:S02]  /*8be0*/  FFMA.FTZ R66, R21, R220, R66 ;  /* 0x000000dc15427223 */ /* 0x000fc40000010042 */
[----:B------:R-:W-:Y:S02]  /*8bf0*/  FFMA.FTZ R65, R22, -R211, R65 ;  /* 0x800000d316417223 */ /* 0x000fe40000010041 */
[----:B------:R-:W-:Y:S02]  /*8c00*/  FFMA.FTZ R165, R165, R199, -R164 ;  /* 0x000000c7a5a57223 */ /* 0x000fe400000108a4 */
[----:B------:R-:W-:Y:S02]  /*8c10*/  FADD.FTZ R184, -R184, R61 ;  /* 0x0000003db8b87221 */ /* 0x000fe40000010100 */
[----:B------:R-:W-:Y:S02]  /*8c20*/  FFMA.FTZ R66, R20, R213, R66 ;  /* 0x000000d514427223 */ /* 0x000fe40000010042 */
[----:B------:R-:W-:Y:S02]  /*8c30*/  FFMA.FTZ R65, R21, -R214, R65 ;  /* 0x800000d615417223 */ /* 0x000fe40000010041 */
[----:B------:R-:W-:-:S02]  /*8c40*/  FADD.FTZ R200, R200, R165 ;  /* 0x000000a5c8c87221 */ /* 0x000fc40000010000 */
[----:B------:R-:W-:Y:S02]  /*8c50*/  FMUL.FTZ R60, R166, -R184 ;  /* 0x800000b8a63c7220 */ /* 0x000fe40000410000 */
[----:B------:R-:W-:Y:S02]  /*8c60*/  FMUL.FTZ R63, R188, UR40 ;  /* 0x00000028bc3f7c20 */ /* 0x000fe40008410000 */
[----:B------:R-:W-:Y:S02]  /*8c70*/  FFMA.FTZ R66, R19, R218, R66 ;  /* 0x000000da13427223 */ /* 0x000fe40000010042 */
[----:B------:R-:W-:Y:S02]  /*8c80*/  FFMA.FTZ R65, R20, -R215, R65 ;  /* 0x800000d714417223 */ /* 0x000fe40000010041 */
[-C--:B------:R-:W-:Y:S02]  /*8c90*/  FMUL.FTZ R166, R166, -R200.reuse ;  /* 0x800000c8a6a67220 */ /* 0x080fe40000410000 */
[----:B------:R-:W-:-:S02]  /*8ca0*/  FFMA.FTZ R60, R167, R200, -R60 ;  /* 0x000000c8a73c7223 */ /* 0x000fc4000001083c */
[C---:B------:R-:W-:Y:S02]  /*8cb0*/  FMUL.FTZ R61, R170.reuse, UR40 ;  /* 0x00000028aa3d7c20 */ /* 0x040fe40008410000 */
[----:B------:R-:W-:Y:S02]  /*8cc0*/  FFMA.FTZ R63, R170, UR41, -R63 ;  /* 0x00000029aa3f7c23 */ /* 0x000fe4000801083f */
[----:B------:R-:W-:Y:S02]  /*8cd0*/  FFMA.FTZ R62, R18, R231, R66 ;  /* 0x000000e7123e7223 */ /* 0x000fe40000010042 */
[----:B------:R-:W-:Y:S02]  /*8ce0*/  FFMA.FTZ R65, R19, -R216, R65 ;  /* 0x800000d813417223 */ /* 0x000fe40000010041 */
[----:B------:R-:W-:Y:S02]  /*8cf0*/  FMUL.FTZ R170, R69, R170 ;  /* 0x000000aa45aa7220 */ /* 0x000fe40000410000 */
[----:B------:R-:W-:-:S02]  /*8d00*/  FFMA.FTZ R166, R167, R184, R166 ;  /* 0x000000b8a7a67223 */ /* 0x000fc400000100a6 */
[----:B------:R-:W-:Y:S02]  /*8d10*/  FADD.FTZ R201, R201, R60 ;  /* 0x0000003cc9c97221 */ /* 0x000fe40000010000 */
[----:B------:R-:W-:Y:S02]  /*8d20*/  FFMA.FTZ R62, R17, R233, R62 ;  /* 0x000000e9113e7223 */ /* 0x000fe4000001003e */
[----:B------:R-:W-:Y:S02]  /*8d30*/  FFMA.FTZ R60, R18, -R229, R65 ;  /* 0x800000e5123c7223 */ /* 0x000fe40000010041 */
[----:B------:R-:W-:Y:S02]  /*8d40*/  FMUL.FTZ R64, R69, R188 ;  /* 0x000000bc45407220 */ /* 0x000fe40000410000 */
[----:B------:R-:W-:Y:S02]  /*8d50*/  FADD.FTZ R233, -R0, R233 ;  /* 0x000000e900e97221 */ /* 0x000fe40000010100 */
[----:B------:R-:W-:-:S02]  /*8d60*/  FMUL.FTZ R65, R67, R170 ;  /* 0x000000aa43417220 */ /* 0x000fc40000410000 */
[----:B------:R-:W-:Y:S02]  /*8d70*/  FADD.FTZ R185, -R185, R166 ;  /* 0x000000a6b9b97221 */ /* 0x000fe40000010100 */
[----:B------:R-:W-:Y:S02]  /*8d80*/  FMUL.FTZ R66, R67, R63 ;  /* 0x0000003f43427220 */ /* 0x000fe40000410000 */
[----:B------:R-:W-:Y:S02]  /*8d90*/  FFMA.FTZ R63, R17, -R67, R60 ;  /* 0x80000043113f7223 */ /* 0x000fe4000001003c */
[C---:B------:R-:W-:Y:S02]  /*8da0*/  FADD.FTZ R49, R64.reuse, R49 ;  /* 0x0000003140317221 */ /* 0x040fe40000010000 */
[----:B------:R-:W-:Y:S02]  /*8db0*/  FMUL.FTZ R67, R67, R64 ;  /* 0x0000004043437220 */ /* 0x000fe40000410000 */
[----:B------:R-:W-:-:S02]  /*8dc0*/  FFMA.FTZ R60, R64, R233, R65 ;  /* 0x000000e9403c7223 */ /* 0x000fc40000010041 */
[C---:B------:R-:W-:Y:S02]  /*8dd0*/  FMUL.FTZ R64, R168.reuse, -R185 ;  /* 0x800000b9a8407220 */ /* 0x040fe40000410000 */
[-C--:B------:R-:W-:Y:S02]  /*8de0*/  FMUL.FTZ R168, R168, -R201.reuse ;  /* 0x800000c9a8a87220 */ /* 0x080fe40000410000 */
[C---:B------:R-:W-:Y:S02]  /*8df0*/  FFMA.FTZ R65, R169.reuse, R201, -R64 ;  /* 0x000000c9a9417223 */ /* 0x040fe40000010840 */
[----:B------:R-:W-:Y:S02]  /*8e00*/  FFMA.FTZ R169, R169, R185, R168 ;  /* 0x000000b9a9a97223 */ /* 0x000fe400000100a8 */
[----:B------:R-:W-:Y:S02]  /*8e10*/  FADD.FTZ R110, R78, UR5 ;  /* 0x000000054e6e7e21 */ /* 0x000fe40008010000 */
[----:B------:R-:W-:-:S02]  /*8e20*/  FFMA.FTZ R61, R188, UR41, R61 ;  /* 0x00000029bc3d7c23 */ /* 0x000fc4000801003d */
[----:B------:R-:W-:Y:S02]  /*8e30*/  FADD.FTZ R202, R202, R65 ;  /* 0x00000041caca7221 */ /* 0x000fe40000010000 */
[----:B------:R-:W-:Y:S02]  /*8e40*/  FADD.FTZ R186, -R186, R169 ;  /* 0x000000a9baba7221 */ /* 0x000fe40000010100 */
[----:B------:R-:W-:Y:S02]  /*8e50*/  FMUL.FTZ R65, R189, UR40 ;  /* 0x00000028bd417c20 */ /* 0x000fe40008410000 */
[C---:B------:R-:W-:Y:S02]  /*8e60*/  FMUL.FTZ R70, R110.reuse, R172 ;  /* 0x000000ac6e467220 */ /* 0x040fe40000410000 */
[----:B------:R-:W-:Y:S02]  /*8e70*/  FFMA.FTZ R66, R61, R233, R66 ;  /* 0x000000e93d427223 */ /* 0x000fe40000010042 */
[----:B------:R-:W-:-:S02]  /*8e80*/  FMUL.FTZ R110, R110, R189 ;  /* 0x000000bd6e6e7220 */ /* 0x000fc40000410000 */
[C---:B------:R-:W-:Y:S02]  /*8e90*/  FMUL.FTZ R64, R171.reuse, -R186 ;  /* 0x800000baab407220 */ /* 0x040fe40000410000 */
[----:B------:R-:W-:Y:S02]  /*8ea0*/  FFMA.FTZ R68, R172, UR41, -R65 ;  /* 0x00000029ac447c23 */ /* 0x000fe40008010841 */
[----:B------:R-:W-:Y:S02]  /*8eb0*/  FMUL.FTZ R171, R171, -R202 ;  /* 0x800000caabab7220 */ /* 0x000fe40000410000 */
[----:B------:R-:W-:Y:S02]  /*8ec0*/  FADD.FTZ R231, -R2, R231 ;  /* 0x000000e702e77221 */ /* 0x000fe40000010100 */
[----:B------:R-:W-:Y:S02]  /*8ed0*/  FMUL.FTZ R65, R229, R70 ;  /* 0x00000046e5417220 */ /* 0x000fe40000410000 */
[----:B------:R-:W-:-:S02]  /*8ee0*/  FFMA.FTZ R69, R93, R188, R66 ;  /* 0x000000bc5d457223 */ /* 0x000fc40000010042 */
[----:B------:R-:W-:Y:S02]  /*8ef0*/  FMUL.FTZ R71, R229, R110 ;  /* 0x0000006ee5477220 */ /* 0x000fe40000410000 */
[C---:B------:R-:W-:Y:S02]  /*8f00*/  FFMA.FTZ R66, R173.reuse, R186, R171 ;  /* 0x000000baad427223 */ /* 0x040fe400000100ab */
[C---:B------:R-:W-:Y:S02]  /*8f10*/  FADD.FTZ R50, R110.reuse, R50 ;  /* 0x000000326e327221 */ /* 0x040fe40000010000 */
[----:B------:R-:W-:Y:S02]  /*8f20*/  FFMA.FTZ R64, R173, R202, -R64 ;  /* 0x000000caad407223 */ /* 0x000fe40000010840 */
[----:B------:R-:W-:Y:S02]  /*8f30*/  FFMA.FTZ R110, R110, R231, R65 ;  /* 0x000000e76e6e7223 */ /* 0x000fe40000010041 */
[----:B------:R-:W-:-:S02]  /*8f40*/  FADD.FTZ R65, R91, UR5 ;  /* 0x000000055b417e21 */ /* 0x000fc40008010000 */
[----:B------:R-:W-:Y:S02]  /*8f50*/  FFMA.FTZ R71, R231, R70, -R71 ;  /* 0x00000046e7477223 */ /* 0x000fe40000010847 */
[----:B------:R-:W-:Y:S02]  /*8f60*/  FADD.FTZ R187, -R187, R66 ;  /* 0x00000042bbbb7221 */ /* 0x000fe40000010100 */
[----:B------:R-:W-:Y:S02]  /*8f70*/  FADD.FTZ R70, R92, UR5 ;  /* 0x000000055c467e21 */ /* 0x000fe40008010000 */
[----:B------:R-:W-:Y:S02]  /*8f80*/  FADD.FTZ R203, R203, R64 ;  /* 0x00000040cbcb7221 */ /* 0x000fe40000010000 */
[----:B------:R-:W-:Y:S02]  /*8f90*/  FMUL.FTZ R64, R65, R202 ;  /* 0x000000ca41407220 */ /* 0x000fe40000410000 */
[----:B------:R-:W-:-:S02]  /*8fa0*/  FMUL.FTZ R111, R70, R187 ;  /* 0x000000bb466f7220 */ /* 0x000fc40000410000 */
[----:B------:R-:W-:Y:S02]  /*8fb0*/  FFMA.FTZ R61, R233, R170, -R67 ;  /* 0x000000aae93d7223 */ /* 0x000fe40000010843 */
[----:B------:R-:W-:Y:S02]  /*8fc0*/  FADD.FTZ R67, -R15, R230 ;  /* 0x000000e60f437221 */ /* 0x000fe40000010100 */
[----:B------:R-:W-:Y:S02]  /*8fd0*/  FMUL.FTZ R142, R65, R186 ;  /* 0x000000ba418e7220 */ /* 0x000fe40000410000 */
[----:B------:R-:W-:Y:S02]  /*8fe0*/  FMUL.FTZ R144, R126, R64 ;  /* 0x000000407e907220 */ /* 0x000fe40000410000 */
[----:B------:R-:W-:Y:S02]  /*8ff0*/  FMUL.FTZ R65, R70, R203 ;  /* 0x000000cb46417220 */ /* 0x000fe40000410000 */
[----:B------:R-:W-:-:S02]  /*9000*/  FADD.FTZ R66, -R16, R227 ;  /* 0x000000e310427221 */ /* 0x000fc40000010100 */
[----:B------:R-:W-:Y:S02]  /*9010*/  FMUL.FTZ R70, R204, R111 ;  /* 0x0000006fcc467220 */ /* 0x000fe40000410000 */
[----:B------:R-:W-:Y:S02]  /*9020*/  FADD.FTZ R148, R90, UR5 ;  /* 0x000000055a947e21 */ /* 0x000fe40008010000 */
[-C--:B------:R-:W-:Y:S02]  /*9030*/  FFMA.FTZ R146, R67, R142.reuse, -R144 ;  /* 0x0000008e43927223 */ /* 0x080fe40000010890 */
[----:B------:R-:W-:Y:S02]  /*9040*/  FMUL.FTZ R143, R204, R65 ;  /* 0x00000041cc8f7220 */ /* 0x000fe40000410000 */
[----:B------:R-:W-:Y:S02]  /*9050*/  FMUL.FTZ R144, R126, R142 ;  /* 0x0000008e7e907220 */ /* 0x000fe40000410000 */
[----:B------:R-:W-:-:S02]  /*9060*/  FFMA.FTZ R142, R65, R66, R70 ;  /* 0x00000042418e7223 */ /* 0x000fc40000010046 */
[----:B------:R-:W-:Y:S02]  /*9070*/  FMUL.FTZ R70, R148, R201 ;  /* 0x000000c994467220 */ /* 0x000fe40000410000 */
[----:B------:R-:W-:Y:S02]  /*9080*/  FFMA.FTZ R143, R66, R111, -R143 ;  /* 0x0000006f428f7223 */ /* 0x000fe4000001088f */
[----:B------:R-:W-:Y:S02]  /*9090*/  FFMA.FTZ R111, R64, R67, R144 ;  /* 0x00000043406f7223 */ /* 0x000fe40000010090 */
[----:B------:R-:W-:Y:S02]  /*90a0*/  FADD.FTZ R225, -R14, R225 ;  /* 0x000000e10ee17221 */ /* 0x000fe40000010100 */
[----:B------:R-:W-:Y:S02]  /*90b0*/  FMUL.FTZ R144, R148, R185 ;  /* 0x000000b994907220 */ /* 0x000fe40000410000 */
[----:B------:R-:W-:-:S02]  /*90c0*/  FMUL.FTZ R145, R127, R70 ;  /* 0x000000467f917220 */ /* 0x000fc40000410000 */
[----:B------:R-:W-:Y:S02]  /*90d0*/  FADD.FTZ R142, RZ, R142 ;  /* 0x0000008eff8e7221 */ /* 0x000fe40000010000 */
[----:B------:R-:W-:Y:S02]  /*90e0*/  FADD.FTZ R147, R89, UR5 ;  /* 0x0000000559937e21 */ /* 0x000fe40008010000 */
[-C--:B------:R-:W-:Y:S02]  /*90f0*/  FFMA.FTZ R148, R225, R144.reuse, -R145 ;  /* 0x00000090e1947223 */ /* 0x080fe40000010891 */
[----:B------:R-:W-:Y:S02]  /*9100*/  FADD.FTZ R142, R142, R111 ;  /* 0x0000006f8e8e7221 */ /* 0x000fe40000010000 */
[----:B------:R-:W-:Y:S02]  /*9110*/  FMUL.FTZ R144, R127, R144 ;  /* 0x000000907f907220 */ /* 0x000fe40000410000 */
[----:B------:R-:W-:-:S02]  /*9120*/  FMUL.FTZ R111, R147, R200 ;  /* 0x000000c8936f7220 */ /* 0x000fc40000410000 */
[----:B------:R-:W-:Y:S02]  /*9130*/  FADD.FTZ R143, RZ, R143 ;  /* 0x0000008fff8f7221 */ /* 0x000fe40000010000 */
[----:B------:R-:W-:Y:S02]  /*9140*/  FFMA.FTZ R145, R70, R225, R144 ;  /* 0x000000e146917223 */ /* 0x000fe40000010090 */
[----:B------:R-:W-:Y:S02]  /*9150*/  FADD.FTZ R228, -R13, R228 ;  /* 0x000000e40de47221 */ /* 0x000fe40000010100 */
[----:B------:R-:W-:Y:S02]  /*9160*/  FMUL.FTZ R147, R147, R184 ;  /* 0x000000b893937220 */ /* 0x000fe40000410000 */
[----:B------:R-:W-:Y:S02]  /*9170*/  FMUL.FTZ R144, R206, R111 ;  /* 0x0000006fce907220 */ /* 0x000fe40000410000 */
[----:B------:R-:W-:-:S02]  /*9180*/  FADD.FTZ R143, R143, R146 ;  /* 0x000000928f8f7221 */ /* 0x000fc40000010000 */
[----:B------:R-:W-:Y:S02]  /*9190*/  FADD.FTZ R146, R88, UR5 ;  /* 0x0000000558927e21 */ /* 0x000fe40008010000 */
[-C--:B------:R-:W-:Y:S02]  /*91a0*/  FFMA.FTZ R149, R228, R147.reuse, -R144 ;  /* 0x00000093e4957223 */ /* 0x080fe40000010890 */
[----:B------:R-:W-:Y:S02]  /*91b0*/  FADD.FTZ R145, R142, R145 ;  /* 0x000000918e917221 */ /* 0x000fe40000010000 */
[----:B------:R-:W-:Y:S02]  /*91c0*/  FMUL.FTZ R147, R206, R147 ;  /* 0x00000093ce937220 */ /* 0x000fe40000410000 */
[----:B------:R-:W-:Y:S02]  /*91d0*/  FMUL.FTZ R142, R146, R199 ;  /* 0x000000c7928e7220 */ /* 0x000fe40000410000 */
[----:B------:R-:W-:-:S02]  /*91e0*/  FFMA.FTZ R144, R111, R228, R147 ;  /* 0x000000e46f907223 */ /* 0x000fc40000010093 */
[----:B------:R-:W-:Y:S02]  /*91f0*/  FADD.FTZ R223, -R12, R223 ;  /* 0x000000df0cdf7221 */ /* 0x000fe40000010100 */
[----:B------:R-:W-:Y:S02]  /*9200*/  FMUL.FTZ R146, R146, R183 ;  /* 0x000000b792927220 */ /* 0x000fe40000410000 */
[----:B------:R-:W-:Y:S02]  /*9210*/  FMUL.FTZ R147, R205, R142 ;  /* 0x0000008ecd937220 */ /* 0x000fe40000410000 */
[----:B------:R-:W-:Y:S02]  /*9220*/  FADD.FTZ R151, R87, UR5 ;  /* 0x0000000557977e21 */ /* 0x000fe40008010000 */
[----:B------:R-:W-:Y:S02]  /*9230*/  FFMA.FTZ R147, R223, R146, -R147 ;  /* 0x00000092df937223 */ /* 0x000fe40000010893 */
[----:B------:R-:W-:-:S02]  /*9240*/  FADD.FTZ R148, R143, R148 ;  /* 0x000000948f947221 */ /* 0x000fc40000010000 */
[----:B------:R-:W-:Y:S02]  /*9250*/  FMUL.FTZ R146, R205, R146 ;  /* 0x00000092cd927220 */ /* 0x000fe40000410000 */
[----:B------:R-:W-:Y:S02]  /*9260*/  FMUL.FTZ R143, R151, R198 ;  /* 0x000000c6978f7220 */ /* 0x000fe40000410000 */
[----:B------:R-:W-:Y:S02]  /*9270*/  FADD.FTZ R144, R145, R144 ;  /* 0x0000009091907221 */ /* 0x000fe40000010000 */
[----:B------:R-:W-:Y:S02]  /*9280*/  FFMA.FTZ R145, R142, R223, R146 ;  /* 0x000000df8e917223 */ /* 0x000fe40000010092 */
[----:B------:R-:W-:Y:S02]  /*9290*/  FADD.FTZ R226, -R11, R226 ;  /* 0x000000e20be27221 */ /* 0x000fe40000010100 */
[----:B------:R-:W-:-:S02]  /*92a0*/  FMUL.FTZ R151, R151, R182 ;  /* 0x000000b697977220 */ /* 0x000fc40000410000 */
[----:B------:R-:W-:Y:S02]  /*92b0*/  FMUL.FTZ R146, R208, R143 ;  /* 0x0000008fd0927220 */ /* 0x000fe40000410000 */
[----:B------:R-:W-:Y:S02]  /*92c0*/  FADD.FTZ R152, R86, UR5 ;  /* 0x0000000556987e21 */ /* 0x000fe40008010000 */
[----:B------:R-:W-:Y:S02]  /*92d0*/  FADD.FTZ R145, R144, R145 ;  /* 0x0000009190917221 */ /* 0x000fe40000010000 */
[----:B------:R-:W-:Y:S02]  /*92e0*/  FFMA.FTZ R150, R226, R151, -R146 ;  /* 0x00000097e2967223 */ /* 0x000fe40000010892 */
        /* <DEDUP_REMOVED lines=8> */
[----:B------:R-:W-:Y:S02]  /*9370*/  FADD.FTZ R147, R148, R147 ;  /* 0x0000009394937221 */ /* 0x000fe40000010000 */
        /* <DEDUP_REMOVED lines=8> */
[----:B------:R-:W-:Y:S02]  /*9400*/  FADD.FTZ R147, R147, R150 ;  /* 0x0000009693937221 */ /* 0x000fe40000010000 */
[----:B------:R-:W-:Y:S02]  /*9410*/  FADD.FTZ R150, R84, UR5 ;  /* 0x0000000554967e21 */ /* 0x000fe40008010000 */
[----:B------:R-:W-:-:S02]  /*9420*/  FFMA.FTZ R153, R224, R151, -R152 ;  /* 0x00000097e0997223 */ /* 0x000fc40000010898 */
[----:B------:R-:W-:Y:S02]  /*9430*/  FADD.FTZ R149, R146, R149 ;  /* 0x0000009592957221 */ /* 0x000fe40000010000 */
[----:B------:R-:W-:Y:S02]  /*9440*/  FMUL.FTZ R151, R210, R151 ;  /* 0x00000097d2977220 */ /* 0x000fe40000410000 */
[C---:B------:R-:W-:Y:S02]  /*9450*/  FMUL.FTZ R146, R150.reuse, R195 ;  /* 0x000000c396927220 */ /* 0x040fe40000410000 */
[----:B------:R-:W-:Y:S02]  /*9460*/  FADD.FTZ R155, R83, UR5 ;  /* 0x00000005539b7e21 */ /* 0x000fe40008010000 */
[----:B------:R-:W-:Y:S02]  /*9470*/  FMUL.FTZ R152, R150, R179 ;  /* 0x000000b396987220 */ /* 0x000fe40000410000 */
[----:B------:R-:W-:-:S02]  /*9480*/  FFMA.FTZ R150, R145, R224, R151 ;  /* 0x000000e091967223 */ /* 0x000fc40000010097 */
[----:B------:R-:W-:Y:S02]  /*9490*/  FADD.FTZ R219, -R8, R219 ;  /* 0x000000db08db7221 */ /* 0x000fe40000010100 */
[----:B------:R-:W-:Y:S02]  /*94a0*/  FMUL.FTZ R151, R209, R146 ;  /* 0x00000092d1977220 */ /* 0x000fe40000410000 */
[----:B------:R-:W-:Y:S02]  /*94b0*/  FADD.FTZ R148, R147, R148 ;  /* 0x0000009493947221 */ /* 0x000fe40000010000 */
[----:B------:R-:W-:Y:S02]  /*94c0*/  FMUL.FTZ R147, R155, R194 ;  /* 0x000000c29b937220 */ /* 0x000fe40000410000 */
[----:B------:R-:W-:Y:S02]  /*94d0*/  FADD.FTZ R149, R149, R150 ;  /* 0x0000009695957221 */ /* 0x000fe40000010000 */
[----:B------:R-:W-:-:S02]  /*94e0*/  FFMA.FTZ R150, R219, R152, -R151 ;  /* 0x00000098db967223 */ /* 0x000fc40000010897 */
[----:B------:R-:W-:Y:S02]  /*94f0*/  FMUL.FTZ R152, R209, R152 ;  /* 0x00000098d1987220 */ /* 0x000fe40000410000 */
[----:B------:R-:W-:Y:S02]  /*9500*/  FADD.FTZ R222, -R7, R222 ;  /* 0x000000de07de7221 */ /* 0x000fe40000010100 */
[----:B------:R-:W-:Y:S02]  /*9510*/  FMUL.FTZ R151, R155, R178 ;  /* 0x000000b29b977220 */ /* 0x000fe40000410000 */
[----:B------:R-:W-:Y:S02]  /*9520*/  FMUL.FTZ R154, R212, R147 ;  /* 0x00000093d49a7220 */ /* 0x000fe40000410000 */
[----:B------:R-:W-:Y:S02]  /*9530*/  FADD.FTZ R153, R148, R153 ;  /* 0x0000009994997221 */ /* 0x000fe40000010000 */
[----:B------:R-:W-:-:S02]  /*9540*/  FADD.FTZ R148, R82, UR5 ;  /* 0x0000000552947e21 */ /* 0x000fc40008010000 */
[----:B------:R-:W-:Y:S02]  /*9550*/  FFMA.FTZ R152, R146, R219, R152 ;  /* 0x000000db92987223 */ /* 0x000fe40000010098 */
[-C--:B------:R-:W-:Y:S02]  /*9560*/  FFMA.FTZ R155, R222, R151.reuse, -R154 ;  /* 0x00000097de9b7223 */ /* 0x080fe4000001089a */
[----:B------:R-:W-:Y:S02]  /*9570*/  FMUL.FTZ R151, R212, R151 ;  /* 0x00000097d4977220 */ /* 0x000fe40000410000 */
[C---:B------:R-:W-:Y:S02]  /*9580*/  FMUL.FTZ R154, R148.reuse, R177 ;  /* 0x000000b1949a7220 */ /* 0x040fe40000410000 */
[----:B------:R-:W-:Y:S02]  /*9590*/  FADD.FTZ R149, R149, R152 ;  /* 0x0000009895957221 */ /* 0x000fe40000010000 */
[----:B------:R-:W-:-:S02]  /*95a0*/  FMUL.FTZ R148, R148, R193 ;  /* 0x000000c194947220 */ /* 0x000fc40000410000 */
[----:B------:R-:W-:Y:S02]  /*95b0*/  FFMA.FTZ R152, R147, R222, R151 ;  /* 0x000000de93987223 */ /* 0x000fe40000010097 */
[----:B------:R-:W-:Y:S02]  /*95c0*/  FADD.FTZ R217, -R6, R217 ;  /* 0x000000d906d97221 */ /* 0x000fe40000010100 */
[----:B------:R-:W-:Y:S02]  /*95d0*/  FMUL.FTZ R151, R211, R154 ;  /* 0x0000009ad3977220 */ /* 0x000fe40000410000 */
[----:B------:R-:W-:Y:S02]  /*95e0*/  FADD.FTZ R150, R153, R150 ;  /* 0x0000009699967221 */ /* 0x000fe40000010000 */
[----:B------:R-:W-:Y:S02]  /*95f0*/  FADD.FTZ R153, R81, UR5 ;  /* 0x0000000551997e21 */ /* 0x000fe40008010000 */
[----:B------:R-:W-:-:S02]  /*9600*/  FMUL.FTZ R156, R211, R148 ;  /* 0x00000094d39c7220 */ /* 0x000fc40000410000 */
[----:B------:R-:W-:Y:S02]  /*9610*/  FADD.FTZ R149, R149, R152 ;  /* 0x0000009895957221 */ /* 0x000fe40000010000 */
[----:B------:R-:W-:Y:S02]  /*9620*/  FFMA.FTZ R152, R148, R217, R151 ;  /* 0x000000d994987223 */ /* 0x000fe40000010097 */
[----:B------:R-:W-:Y:S02]  /*9630*/  FADD.FTZ R48, R69, R48 ;  /* 0x0000003045307221 */ /* 0x000fe40000010000 */
[----:B------:R-:W-:Y:S02]  /*9640*/  FMUL.FTZ R69, R153, R192 ;  /* 0x000000c099457220 */ /* 0x000fe40000410000 */
[----:B------:R-:W-:Y:S02]  /*9650*/  FFMA.FTZ R151, R217, R154, -R156 ;  /* 0x0000009ad9977223 */ /* 0x000fe4000001089c */
[----:B------:R-:W-:-:S02]  /*9660*/  FADD.FTZ R150, R150, R155 ;  /* 0x0000009b96967221 */ /* 0x000fc40000010000 */
[----:B------:R-:W-:Y:S02]  /*9670*/  FADD.FTZ R156, R80, UR5 ;  /* 0x00000005509c7e21 */ /* 0x000fe40008010000 */
[----:B------:R-:W-:Y:S02]  /*9680*/  FADD.FTZ R149, R149, R152 ;  /* 0x0000009895957221 */ /* 0x000fe40000010000 */
[----:B------:R-:W-:Y:S02]  /*9690*/  FADD.FTZ R220, -R5, R220 ;  /* 0x000000dc05dc7221 */ /* 0x000fe40000010100 */
[----:B------:R-:W-:Y:S02]  /*96a0*/  FMUL.FTZ R153, R153, R176 ;  /* 0x000000b099997220 */ /* 0x000fe40000410000 */
[----:B------:R-:W-:Y:S02]  /*96b0*/  FMUL.FTZ R152, R214, R69 ;  /* 0x00000045d6987220 */ /* 0x000fe40000410000 */
[----:B------:R-:W-:-:S02]  /*96c0*/  FADD.FTZ R151, R150, R151 ;  /* 0x0000009796977221 */ /* 0x000fc40000010000 */
[----:B------:R-:W-:Y:S02]  /*96d0*/  FADD.FTZ R159, R79, UR5 ;  /* 0x000000054f9f7e21 */ /* 0x000fe40008010000 */
[----:B------:R-:W-:Y:S02]  /*96e0*/  FMUL.FTZ R150, R156, R191 ;  /* 0x000000bf9c967220 */ /* 0x000fe40000410000 */
[-C--:B------:R-:W-:Y:S02]  /*96f0*/  FFMA.FTZ R154, R220, R153.reuse, -R152 ;  /* 0x00000099dc9a7223 */ /* 0x080fe40000010898 */
[----:B------:R-:W-:Y:S02]  /*9700*/  FMUL.FTZ R153, R214, R153 ;  /* 0x00000099d6997220 */ /* 0x000fe40000410000 */
[----:B------:R-:W-:Y:S02]  /*9710*/  FADD.FTZ R213, -R4, R213 ;  /* 0x000000d504d57221 */ /* 0x000fe40000010100 */
[----:B------:R-:W-:-:S02]  /*9720*/  FMUL.FTZ R156, R156, R175 ;  /* 0x000000af9c9c7220 */ /* 0x000fc40000410000 */
[----:B------:R-:W-:Y:S02]  /*9730*/  FMUL.FTZ R155, R215, R150 ;  /* 0x00000096d79b7220 */ /* 0x000fe40000410000 */
[----:B------:R-:W-:Y:S02]  /*9740*/  FMUL.FTZ R157, R159, R190 ;  /* 0x000000be9f9d7220 */ /* 0x000fe40000410000 */
[----:B------:R-:W-:Y:S02]  /*9750*/  FFMA.FTZ R152, R69, R220, R153 ;  /* 0x000000dc45987223 */ /* 0x000fe40000010099 */
[----:B------:R-:W-:Y:S02]  /*9760*/  FADD.FTZ R218, -R3, R218 ;  /* 0x000000da03da7221 */ /* 0x000fe40000010100 */
[----:B------:R-:W-:Y:S02]  /*9770*/  FMUL.FTZ R159, R159, R174 ;  /* 0x000000ae9f9f7220 */ /* 0x000fe40000410000 */
[----:B------:R-:W-:-:S02]  /*9780*/  FFMA.FTZ R158, R213, R156, -R155 ;  /* 0x0000009cd59e7223 */ /* 0x000fc4000001089b */
[----:B------:R-:W-:Y:S01]  /*9790*/  FMUL.FTZ R153, R216, R157 ;  /* 0x0000009dd8997220 */ /* 0x000fe20000410000 */
[----:B------:R-:W0:Y:S01]  /*97a0*/  SHFL.DOWN PT, R155, R62, 0x1, 0x1f ;  /* 0x08201f003e9b7f89 */ /* 0x000e2200000e0000 */
        /* <DEDUP_REMOVED lines=8> */
[----:B------:R-:W-:Y:S02]  /*9830*/  FFMA.FTZ R152, R157, R218, R159 ;  /* 0x000000da9d987223 */ /* 0x000fe4000001009f */
[----:B------:R-:W-:Y:S02]  /*9840*/  FADD.FTZ R154, R151, R154 ;  /* 0x0000009a979a7221 */ /* 0x000fe40000010000 */
[----:B------:R-:W-:-:S02]  /*9850*/  FADD.FTZ R149, R149, R152 ;  /* 0x0000009895957221 */ /* 0x000fc40000010000 */
[----:B------:R-:W-:Y:S02]  /*9860*/  FADD.FTZ R154, R154, R71 ;  /* 0x000000479a9a7221 */ /* 0x000fe40000010000 */
[----:B------:R-:W-:Y:S02]  /*9870*/  FADD.FTZ R149, R149, R110 ;  /* 0x0000006e95957221 */ /* 0x000fe40000010000 */
[----:B------:R-:W-:Y:S02]  /*9880*/  FMUL.FTZ R172, R172, UR40 ;  /* 0x00000028acac7c20 */ /* 0x000fe40008410000 */
[----:B------:R-:W-:Y:S02]  /*9890*/  FADD.FTZ R61, R154, R61 ;  /* 0x0000003d9a3d7221 */ /* 0x000fe40000010000 */
[----:B------:R-:W-:Y:S01]  /*98a0*/  FADD.FTZ R149, R149, R60 ;  /* 0x0000003c95957221 */ /* 0x000fe20000010000 */
[----:B------:R-:W1:Y:S01]  /*98b0*/  SHFL.DOWN PT, R154, R63, 0x1, 0x1f ;  /* 0x08201f003f9a7f89 */ /* 0x000e6200000e0000 */
[----:B------:R-:W-:-:S02]  /*98c0*/  FMUL.FTZ R68, R229, R68 ;  /* 0x00000044e5447220 */ /* 0x000fc40000410000 */
[----:B------:R-:W-:Y:S01]  /*98d0*/  FFMA.FTZ R172, R189, UR41, R172 ;  /* 0x00000029bdac7c23 */ /* 0x000fe200080100ac */
[----:B------:R-:W2:Y:S01]  /*98e0*/  SHFL.DOWN PT, R152, R61, 0x1, 0x1f ;  /* 0x08201f003d987f89 */ /* 0x000ea200000e0000 */
[----:B------:R-:W-:Y:S02]  /*98f0*/  FMUL.FTZ R60, R191, UR40 ;  /* 0x00000028bf3c7c20 */ /* 0x000fe40008410000 */
[----:B------:R-:W-:Y:S01]  /*9900*/  FFMA.FTZ R68, R172, R231, R68 ;  /* 0x000000e7ac447223 */ /* 0x000fe20000010044 */
[----:B------:R-:W3:Y:S01]  /*9910*/  SHFL.DOWN PT, R151, R149, 0x1, 0x1f ;  /* 0x08201f0095977f89 */ /* 0x000ee200000e0000 */
[----:B------:R-:W-:Y:S02]  /*9920*/  FMUL.FTZ R153, R190, UR40 ;  /* 0x00000028be997c20 */ /* 0x000fe40008410000 */
[----:B------:R-:W-:Y:S02]  /*9930*/  FFMA.FTZ R110, R94, R189, R68 ;  /* 0x000000bd5e6e7223 */ /* 0x000fe40000010044 */
[----:B------:R-:W-:-:S02]  /*9940*/  FFMA.FTZ R68, R175, UR41, -R60 ;  /* 0x00000029af447c23 */ /* 0x000fc4000801083c */
[----:B------:R-:W-:Y:S02]  /*9950*/  FMUL.FTZ R60, R175, UR40 ;  /* 0x00000028af3c7c20 */ /* 0x000fe40008410000 */
[----:B------:R-:W-:Y:S02]  /*9960*/  FMUL.FTZ R68, R215, R68 ;  /* 0x00000044d7447220 */ /* 0x000fe40000410000 */
[----:B------:R-:W-:Y:S02]  /*9970*/  FFMA.FTZ R60, R191, UR41, R60 ;  /* 0x00000029bf3c7c23 */ /* 0x000fe4000801003c */
[----:B------:R-:W-:Y:S02]  /*9980*/  FADD.FTZ R47, R110, R47 ;  /* 0x0000002f6e2f7221 */ /* 0x000fe40000010000 */
[----:B------:R-:W-:Y:S02]  /*9990*/  FFMA.FTZ R60, R60, R213, R68 ;  /* 0x000000d53c3c7223 */ /* 0x000fe40000010044 */
[----:B------:R-:W-:-:S02]  /*99a0*/  FFMA.FTZ R153, R174, UR41, -R153 ;  /* 0x00000029ae997c23 */ /* 0x000fc40008010899 */
[----:B------:R-:W-:Y:S01]  /*99b0*/  FFMA.FTZ R110, R96, R191, R60 ;  /* 0x000000bf606e7223 */ /* 0x000fe2000001003c */
[----:B------:R-:W-:Y:S01]  /*99c0*/  MOV R60, R149 ;  /* 0x00000095003c7202 */ /* 0x000fe20000000f00 */
[----:B------:R-:W-:Y:S02]  /*99d0*/  FMUL.FTZ R71, R174, UR40 ;  /* 0x00000028ae477c20 */ /* 0x000fe40008410000 */
[----:B0-----:R-:W-:Y:S02]  /*99e0*/  @!P0 FADD.FTZ R62, R62, R155 ;  /* 0x0000009b3e3e8221 */ /* 0x001fe40000010000 */
[----:B-1----:R-:W-:Y:S02]  /*99f0*/  @!P0 FADD.FTZ R63, R63, R154 ;  /* 0x0000009a3f3f8221 */ /* 0x002fe40000010000 */
[----:B--2---:R-:W-:Y:S02]  /*9a00*/  @!P0 FADD.FTZ R61, R61, R152 ;  /* 0x000000983d3d8221 */ /* 0x004fe40000010000 */
[----:B---3--:R-:W-:Y:S01]  /*9a10*/  @!P0 FADD.FTZ R60, R60, R151 ;  /* 0x000000973c3c8221 */ /* 0x008fe20000010000 */
[----:B------:R-:W-:Y:S01]  /*9a20*/  SHFL.DOWN PT, R152, R63, 0x2, 0x1f ;  /* 0x08401f003f987f89 */ /* 0x000fe200000e0000 */
[----:B------:R-:W-:Y:S01]  /*9a30*/  FMUL.FTZ R153, R216, R153 ;  /* 0x00000099d8997220 */ /* 0x000fe20000410000 */
[----:B------:R-:W-:Y:S01]  /*9a40*/  ISETP.GT.AND P0, PT, R138, 0x1d, PT ;  /* 0x0000001d8a00780c */ /* 0x000fe20003f04270 */
[----:B------:R-:W-:Y:S01]  /*9a50*/  FFMA.FTZ R71, R190, UR41, R71 ;  /* 0x00000029be477c23 */ /* 0x000fe20008010047 */
[----:B------:R-:W0:Y:S01]  /*9a60*/  SHFL.DOWN PT, R151, R62, 0x2, 0x1f ;  /* 0x08401f003e977f89 */ /* 0x000e2200000e0000 */
[----:B------:R-:W-:-:S02]  /*9a70*/  FADD.FTZ R52, R150, R52 ;  /* 0x0000003496347221 */ /* 0x000fc40000010000 */
[----:B------:R-:W-:Y:S01]  /*9a80*/  FFMA.FTZ R71, R71, R218, R153 ;  /* 0x000000da47477223 */ /* 0x000fe20000010099 */
[----:B------:R-:W1:Y:S01]  /*9a90*/  SHFL.DOWN PT, R150, R61, 0x2, 0x1f ;  /* 0x08401f003d967f89 */ /* 0x000e6200000e0000 */
[----:B------:R-:W-:Y:S02]  /*9aa0*/  FADD.FTZ R53, R69, R53 ;  /* 0x0000003545357221 */ /* 0x000fe40000010000 */
[----:B------:R-:W-:Y:S01]  /*9ab0*/  FFMA.FTZ R71, R95, R190, R71 ;  /* 0x000000be5f477223 */ /* 0x000fe20000010047 */
[----:B------:R-:W2:Y:S01]  /*9ac0*/  SHFL.DOWN PT, R149, R60, 0x2, 0x1f ;  /* 0x08401f003c957f89 */ /* 0x000ea200000e0000 */
[----:B------:R-:W-:Y:S02]  /*9ad0*/  FMUL.FTZ R69, R192, UR40 ;  /* 0x00000028c0457c20 */ /* 0x000fe40008410000 */
[----:B------:R-:W-:Y:S02]  /*9ae0*/  FMUL.FTZ R68, R193, UR40 ;  /* 0x00000028c1447c20 */ /* 0x000fe40008410000 */
[----:B------:R-:W-:-:S02]  /*9af0*/  FADD.FTZ R46, R71, R46 ;  /* 0x0000002e472e7221 */ /* 0x000fc40000010000 */
[C---:B------:R-:W-:Y:S02]  /*9b00*/  FFMA.FTZ R71, R176.reuse, UR41, -R69 ;  /* 0x00000029b0477c23 */ /* 0x040fe40008010845 */
[----:B------:R-:W-:Y:S02]  /*9b10*/  FMUL.FTZ R69, R176, UR40 ;  /* 0x00000028b0457c20 */ /* 0x000fe40008410000 */
[----:B------:R-:W-:Y:S02]  /*9b20*/  FADD.FTZ R45, R110, R45 ;  /* 0x0000002d6e2d7221 */ /* 0x000fe40000010000 */
        /* <DEDUP_REMOVED lines=9> */
[----:B0-----:R-:W-:Y:S02]  /*9bc0*/  @!P0 FADD.FTZ R62, R62, R151 ;  /* 0x000000973e3e8221 */ /* 0x001fe40000010000 */
[----:B------:R-:W-:Y:S02]  /*9bd0*/  @!P0 FADD.FTZ R63, R63, R152 ;  /* 0x000000983f3f8221 */ /* 0x000fe40000010000 */
[----:B-1----:R-:W-:Y:S01]  /*9be0*/  @!P0 FADD.FTZ R61, R61, R150 ;  /* 0x000000963d3d8221 */ /* 0x002fe20000010000 */
[----:B------:R-:W0:Y:S01]  /*9bf0*/  SHFL.DOWN PT, R151, R62, 0x4, 0x1f ;  /* 0x08801f003e977f89 */ /* 0x000e2200000e0000 */
[----:B--2---:R-:W-:Y:S01]  /*9c00*/  @!P0 FADD.FTZ R60, R60, R149 ;  /* 0x000000953c3c8221 */ /* 0x004fe20000010000 */
[----:B------:R-:W-:Y:S01]  /*9c10*/  ISETP.GT.AND P0, PT, R138, 0x1b, PT ;  /* 0x0000001b8a00780c */ /* 0x000fe20003f04270 */
[----:B------:R-:W-:Y:S01]  /*9c20*/  FADD.FTZ R54, R148, R54 ;  /* 0x0000003694367221 */ /* 0x000fe20000010000 */
[----:B------:R-:W1:Y:S01]  /*9c30*/  SHFL.DOWN PT, R152, R63, 0x4, 0x1f ;  /* 0x08801f003f987f89 */ /* 0x000e6200000e0000 */
[----:B------:R-:W-:-:S02]  /*9c40*/  FFMA.FTZ R69, R178, UR41, -R69 ;  /* 0x00000029b2457c23 */ /* 0x000fc40008010845 */
[----:B------:R-:W-:Y:S01]  /*9c50*/  FFMA.FTZ R148, R98, R193, R68 ;  /* 0x000000c162947223 */ /* 0x000fe20000010044 */
[----:B------:R-:W2:Y:S01]  /*9c60*/  SHFL.DOWN PT, R150, R61, 0x4, 0x1f ;  /* 0x08801f003d967f89 */ /* 0x000ea200000e0000 */
[----:B------:R-:W-:Y:S02]  /*9c70*/  FMUL.FTZ R68, R195, UR40 ;  /* 0x00000028c3447c20 */ /* 0x000fe40008410000 */
[----:B------:R-:W-:Y:S01]  /*9c80*/  FMUL.FTZ R212, R212, R69 ;  /* 0x00000045d4d47220 */ /* 0x000fe20000410000 */
[----:B------:R-:W3:Y:S01]  /*9c90*/  SHFL.DOWN PT, R149, R60, 0x4, 0x1f ;  /* 0x08801f003c957f89 */ /* 0x000ee200000e0000 */
[----:B------:R-:W-:Y:S02]  /*9ca0*/  FMUL.FTZ R69, R178, UR40 ;  /* 0x00000028b2457c20 */ /* 0x000fe40008410000 */
[C---:B------:R-:W-:Y:S02]  /*9cb0*/  FFMA.FTZ R110, R179.reuse, UR41, -R68 ;  /* 0x00000029b36e7c23 */ /* 0x040fe40008010844 */
[----:B------:R-:W-:-:S02]  /*9cc0*/  FMUL.FTZ R68, R179, UR40 ;  /* 0x00000028b3447c20 */ /* 0x000fc40008410000 */
[----:B------:R-:W-:Y:S02]  /*9cd0*/  FFMA.FTZ R69, R194, UR41, R69 ;  /* 0x00000029c2457c23 */ /* 0x000fe40008010045 */
[----:B------:R-:W-:Y:S02]  /*9ce0*/  FMUL.FTZ R110, R209, R110 ;  /* 0x0000006ed16e7220 */ /* 0x000fe40000410000 */
[----:B------:R-:W-:Y:S02]  /*9cf0*/  FFMA.FTZ R68, R195, UR41, R68 ;  /* 0x00000029c3447c23 */ /* 0x000fe40008010044 */
[----:B------:R-:W-:Y:S02]  /*9d00*/  FFMA.FTZ R71, R97, R192, R71 ;  /* 0x000000c061477223 */ /* 0x000fe40000010047 */
[----:B------:R-:W-:Y:S02]  /*9d10*/  FFMA.FTZ R212, R69, R222, R212 ;  /* 0x000000de45d47223 */ /* 0x000fe400000100d4 */
[----:B------:R-:W-:-:S02]  /*9d20*/  FMUL.FTZ R69, R196, UR40 ;  /* 0x00000028c4457c20 */ /* 0x000fc40008410000 */
[----:B------:R-:W-:Y:S02]  /*9d30*/  FFMA.FTZ R68, R68, R219, R110 ;  /* 0x000000db44447223 */ /* 0x000fe4000001006e */
[----:B------:R-:W-:Y:S02]  /*9d40*/  FADD.FTZ R44, R71, R44 ;  /* 0x0000002c472c7221 */ /* 0x000fe40000010000 */
[C---:B------:R-:W-:Y:S02]  /*9d50*/  FFMA.FTZ R71, R180.reuse, UR41, -R69 ;  /* 0x00000029b4477c23 */ /* 0x040fe40008010845 */
[----:B------:R-:W-:Y:S02]  /*9d60*/  FMUL.FTZ R69, R180, UR40 ;  /* 0x00000028b4457c20 */ /* 0x000fe40008410000 */
[----:B------:R-:W-:Y:S02]  /*9d70*/  FFMA.FTZ R68, R100, R195, R68 ;  /* 0x000000c364447223 */ /* 0x000fe40000010044 */
[----:B------:R-:W-:-:S02]  /*9d80*/  FMUL.FTZ R71, R210, R71 ;  /* 0x00000047d2477220 */ /* 0x000fc40000410000 */
[----:B------:R-:W-:Y:S02]  /*9d90*/  FFMA.FTZ R69, R196, UR41, R69 ;  /* 0x00000029c4457c23 */ /* 0x000fe40008010045 */
[----:B------:R-:W-:Y:S02]  /*9da0*/  FADD.FTZ R41, R68, R41 ;  /* 0x0000002944297221 */ /* 0x000fe40000010000 */
[----:B------:R-:W-:Y:S02]  /*9db0*/  FMUL.FTZ R68, R197, UR40 ;  /* 0x00000028c5447c20 */ /* 0x000fe40008410000 */
[----:B------:R-:W-:Y:S02]  /*9dc0*/  FADD.FTZ R55, R147, R55 ;  /* 0x0000003793377221 */ /* 0x000fe40000010000 */
[----:B------:R-:W-:Y:S02]  /*9dd0*/  FFMA.FTZ R147, R99, R194, R212 ;  /* 0x000000c263937223 */ /* 0x000fe400000100d4 */
[----:B------:R-:W-:-:S02]  /*9de0*/  FFMA.FTZ R69, R69, R224, R71 ;  /* 0x000000e045457223 */ /* 0x000fc40000010047 */
[----:B0-----:R-:W-:Y:S02]  /*9df0*/  @!P0 FADD.FTZ R62, R62, R151 ;  /* 0x000000973e3e8221 */ /* 0x001fe40000010000 */
[----:B-1----:R-:W-:Y:S02]  /*9e00*/  @!P0 FADD.FTZ R63, R63, R152 ;  /* 0x000000983f3f8221 */ /* 0x002fe40000010000 */
[----:B--2---:R-:W-:Y:S02]  /*9e10*/  @!P0 FADD.FTZ R61, R61, R150 ;  /* 0x000000963d3d8221 */ /* 0x004fe40000010000 */
[----:B---3--:R-:W-:Y:S01]  /*9e20*/  @!P0 FADD.FTZ R60, R60, R149 ;  /* 0x000000953c3c8221 */ /* 0x008fe20000010000 */
[----:B------:R-:W-:Y:S01]  /*9e30*/  ISETP.GT.AND P0, PT, R138, 0x17, PT ;  /* 0x000000178a00780c */ /* 0x000fe20003f04270 */
[C---:B------:R-:W-:Y:S01]  /*9e40*/  FFMA.FTZ R110, R181.reuse, UR41, -R68 ;  /* 0x00000029b56e7c23 */ /* 0x040fe20008010844 */
[----:B------:R-:W0:Y:S01]  /*9e50*/  SHFL.DOWN PT, R149, R62, 0x8, 0x1f ;  /* 0x09001f003e957f89 */ /* 0x000e2200000e0000 */
[----:B------:R-:W-:-:S02]  /*9e60*/  FMUL.FTZ R68, R181, UR40 ;  /* 0x00000028b5447c20 */ /* 0x000fc40008410000 */
[----:B------:R-:W-:Y:S02]  /*9e70*/  FADD.FTZ R57, R145, R57 ;  /* 0x0000003991397221 */ /* 0x000fe40000010000 */
[----:B------:R-:W-:Y:S02]  /*9e80*/  FADD.FTZ R56, R146, R56 ;  /* 0x0000003892387221 */ /* 0x000fe40000010000 */
[----:B------:R-:W-:Y:S01]  /*9e90*/  FADD.FTZ R42, R147, R42 ;  /* 0x0000002a932a7221 */ /* 0x000fe20000010000 */
[----:B------:R-:W1:Y:S01]  /*9ea0*/  SHFL.DOWN PT, R146, R63, 0x8, 0x1f ;  /* 0x09001f003f927f89 */ /* 0x000e6200000e0000 */
[----:B------:R-:W-:Y:S02]  /*9eb0*/  FADD.FTZ R58, R144, R58 ;  /* 0x0000003a903a7221 */ /* 0x000fe40000010000 */
[----:B------:R-:W-:Y:S01]  /*9ec0*/  FFMA.FTZ R145, R101, R196, R69 ;  /* 0x000000c465917223 */ /* 0x000fe20000010045 */
[----:B------:R-:W2:Y:S01]  /*9ed0*/  SHFL.DOWN PT, R144, R61, 0x8, 0x1f ;  /* 0x09001f003d907f89 */ /* 0x000ea200000e0000 */
[----:B------:R-:W-:-:S02]  /*9ee0*/  FMUL.FTZ R69, R198, UR40 ;  /* 0x00000028c6457c20 */ /* 0x000fc40008410000 */
[----:B------:R-:W-:Y:S01]  /*9ef0*/  FMUL.FTZ R110, R207, R110 ;  /* 0x0000006ecf6e7220 */ /* 0x000fe20000410000 */
[----:B------:R-:W3:Y:S01]  /*9f00*/  SHFL.DOWN PT, R147, R60, 0x8, 0x1f ;  /* 0x09001f003c937f89 */ /* 0x000ee200000e0000 */
[----:B------:R-:W-:Y:S02]  /*9f10*/  FFMA.FTZ R68, R197, UR41, R68 ;  /* 0x00000029c5447c23 */ /* 0x000fe40008010044 */
[C---:B------:R-:W-:Y:S02]  /*9f20*/  FFMA.FTZ R71, R182.reuse, UR41, -R69 ;  /* 0x00000029b6477c23 */ /* 0x040fe40008010845 */
[----:B------:R-:W-:Y:S02]  /*9f30*/  FMUL.FTZ R69, R182, UR40 ;  /* 0x00000028b6457c20 */ /* 0x000fe40008410000 */
[----:B------:R-:W-:Y:S02]  /*9f40*/  FFMA.FTZ R68, R68, R221, R110 ;  /* 0x000000dd44447223 */ /* 0x000fe4000001006e */
[----:B------:R-:W-:-:S02]  /*9f50*/  FMUL.FTZ R71, R208, R71 ;  /* 0x00000047d0477220 */ /* 0x000fc40000410000 */
[----:B------:R-:W-:Y:S02]  /*9f60*/  FFMA.FTZ R69, R198, UR41, R69 ;  /* 0x00000029c6457c23 */ /* 0x000fe40008010045 */
[----:B------:R-:W-:Y:S02]  /*9f70*/  FFMA.FTZ R110, R102, R197, R68 ;  /* 0x000000c5666e7223 */ /* 0x000fe40000010044 */
[----:B------:R-:W-:Y:S02]  /*9f80*/  FMUL.FTZ R68, R199, UR40 ;  /* 0x00000028c7447c20 */ /* 0x000fe40008410000 */
[----:B------:R-:W-:Y:S02]  /*9f90*/  FFMA.FTZ R69, R69, R226, R71 ;  /* 0x000000e245457223 */ /* 0x000fe40000010047 */
[----:B------:R-:W-:Y:S02]  /*9fa0*/  FFMA.FTZ R68, R183, UR41, -R68 ;  /* 0x00000029b7447c23 */ /* 0x000fe40008010844 */
[----:B------:R-:W-:-:S02]  /*9fb0*/  FADD.FTZ R59, R143, R59 ;  /* 0x0000003b8f3b7221 */ /* 0x000fc40000010000 */
[----:B------:R-:W-:Y:S02]  /*9fc0*/  FFMA.FTZ R143, R103, R198, R69 ;  /* 0x000000c6678f7223 */ /* 0x000fe40000010045 */
[----:B------:R-:W-:Y:S02]  /*9fd0*/  FMUL.FTZ R205, R205, R68 ;  /* 0x00000044cdcd7220 */ /* 0x000fe40000410000 */
[----:B------:R-:W-:Y:S02]  /*9fe0*/  FMUL.FTZ R69, R200, UR40 ;  /* 0x00000028c8457c20 */ /* 0x000fe40008410000 */
[----:B------:R-:W-:Y:S02]  /*9ff0*/  FMUL.FTZ R68, R183, UR40 ;  /* 0x00000028b7447c20 */ /* 0x000fe40008410000 */
[----:B------:R-:W-:Y:S02]  /*a000*/  FFMA.FTZ R71, R184, UR41, -R69 ;  /* 0x00000029b8477c23 */ /* 0x000fe40008010845 */
[----:B------:R-:W-:-:S02]  /*a010*/  FFMA.FTZ R68, R199, UR41, R68 ;  /* 0x00000029c7447c23 */ /* 0x000fc40008010044 */
[----:B------:R-:W-:Y:S02]  /*a020*/  FMUL.FTZ R69, R184, UR40 ;  /* 0x00000028b8457c20 */ /* 0x000fe40008410000 */
[----:B0-----:R-:W-:Y:S02]  /*a030*/  @!P0 FADD.FTZ R62, R62, R149 ;  /* 0x000000953e3e8221 */ /* 0x001fe40000010000 */
[----:B-1----:R-:W-:Y:S02]  /*a040*/  @!P0 FADD.FTZ R63, R63, R146 ;  /* 0x000000923f3f8221 */ /* 0x002fe40000010000 */
[----:B--2---:R-:W-:Y:S02]  /*a050*/  @!P0 FADD.FTZ R61, R61, R144 ;  /* 0x000000903d3d8221 */ /* 0x004fe40000010000 */
[----:B---3--:R-:W-:Y:S01]  /*a060*/  @!P0 FADD.FTZ R60, R60, R147 ;  /* 0x000000933c3c8221 */ /* 0x008fe20000010000 */
[----:B------:R-:W-:Y:S01]  /*a070*/  SHFL.DOWN PT, R144, R63, 0x10, 0x1f ;  /* 0x0a001f003f907f89 */ /* 0x000fe200000e0000 */
[----:B------:R-:W-:Y:S01]  /*a080*/  FFMA.FTZ R68, R68, R223, R205 ;  /* 0x000000df44447223 */ /* 0x000fe200000100cd */
[----:B------:R-:W-:Y:S01]  /*a090*/  ISETP.GT.AND P0, PT, R138, 0xf, PT ;  /* 0x0000000f8a00780c */ /* 0x000fe20003f04270 */
[----:B------:R-:W-:Y:S01]  /*a0a0*/  FMUL.FTZ R71, R206, R71 ;  /* 0x00000047ce477220 */ /* 0x000fe20000410000 */
[----:B------:R-:W0:Y:S01]  /*a0b0*/  SHFL.DOWN PT, R147, R62, 0x10, 0x1f ;  /* 0x0a001f003e937f89 */ /* 0x000e2200000e0000 */
[----:B------:R-:W-:-:S02]  /*a0c0*/  FFMA.FTZ R69, R200, UR41, R69 ;  /* 0x00000029c8457c23 */ /* 0x000fc40008010045 */
[----:B------:R-:W-:Y:S02]  /*a0d0*/  FADD.FTZ R40, R145, R40 ;  /* 0x0000002891287221 */ /* 0x000fe40000010000 */
[----:B------:R-:W-:Y:S01]  /*a0e0*/  FADD.FTZ R72, R142, R72 ;  /* 0x000000488e487221 */ /* 0x000fe20000010000 */
[----:B------:R-:W-:Y:S01]  /*a0f0*/  SHFL.DOWN PT, R145, R60, 0x10, 0x1f ;  /* 0x0a001f003c917f89 */ /* 0x000fe200000e0000 */
[----:B------:R-:W-:Y:S02]  /*a100*/  FADD.FTZ R39, R110, R39 ;  /* 0x000000276e277221 */ /* 0x000fe40000010000 */
[----:B------:R-:W-:Y:S01]  /*a110*/  FFMA.FTZ R110, R104, R199, R68 ;  /* 0x000000c7686e7223 */ /* 0x000fe20000010044 */
[----:B------:R-:W1:Y:S01]  /*a120*/  SHFL.DOWN PT, R142, R61, 0x10, 0x1f ;  /* 0x0a001f003d8e7f89 */ /* 0x000e6200000e0000 */
[----:B------:R-:W-:Y:S02]  /*a130*/  FFMA.FTZ R69, R69, R228, R71 ;  /* 0x000000e445457223 */ /* 0x000fe40000010047 */
[----:B------:R-:W-:-:S02]  /*a140*/  FMUL.FTZ R68, R201, UR40 ;  /* 0x00000028c9447c20 */ /* 0x000fc40008410000 */
[----:B------:R-:W-:Y:S02]  /*a150*/  FADD.FTZ R73, R111, R73 ;  /* 0x000000496f497221 */ /* 0x000fe40000010000 */
[----:B------:R-:W-:Y:S02]  /*a160*/  FFMA.FTZ R111, R105, R200, R69 ;  /* 0x000000c8696f7223 */ /* 0x000fe40000010045 */
[----:B------:R-:W-:Y:S02]  /*a170*/  FFMA.FTZ R68, R185, UR41, -R68 ;  /* 0x00000029b9447c23 */ /* 0x000fe40008010844 */
[----:B------:R-:W-:Y:S02]  /*a180*/  FMUL.FTZ R69, R202, UR40 ;  /* 0x00000028ca457c20 */ /* 0x000fe40008410000 */
[----:B------:R-:W-:Y:S02]  /*a190*/  FMUL.FTZ R127, R127, R68 ;  /* 0x000000447f7f7220 */ /* 0x000fe40000410000 */
[----:B------:R-:W-:-:S02]  /*a1a0*/  FFMA.FTZ R69, R186, UR41, -R69 ;  /* 0x00000029ba457c23 */ /* 0x000fc40008010845 */
[----:B------:R-:W-:Y:S02]  /*a1b0*/  FMUL.FTZ R68, R203, UR40 ;  /* 0x00000028cb447c20 */ /* 0x000fe40008410000 */
[----:B------:R-:W-:Y:S02]  /*a1c0*/  FADD.FTZ R74, R70, R74 ;  /* 0x0000004a464a7221 */ /* 0x000fe40000010000 */
        /* <DEDUP_REMOVED lines=18> */
[----:B------:R-:W-:Y:S02]  /*a2f0*/  FADD.FTZ R75, R64, R75 ;  /* 0x0000004b404b7221 */ /* 0x000fe40000010000 */
        /* <DEDUP_REMOVED lines=30> */
.L_x_4159:
[----:B0-----:R-:W-:Y:S05]  /*a4e0*/  BSYNC B0 ;  /* 0x0000000000007941 */ /* 0x001fea0003800000 */
.L_x_4158:
[----:B------:R-:W-:Y:S02]  /*a4f0*/  UIADD3 UR7, UR7, 0x1, URZ ;  /* 0x0000000107077890 */ /* 0x000fe4000fffe03f */
[----:B------:R-:W-:-:S02]  /*a500*/  ULDC UR14, c[0x0][0x16c] ;  /* 0x00005b00000e7ab9 */ /* 0x000fc40000000800 */
[----:B------:R-:W-:-:S06]  /*a510*/  UISETP.GE.AND UP0, UPT, UR7, UR14, UPT ;  /* 0x0000000e0700728c */ /* 0x000fcc000bf06270 */
[----:B------:R-:W-:-:S13]  /*a520*/  PLOP3.LUT P0, PT, PT, PT, UP0, 0x80, 0x0 ;  /* 0x000000000000781c */ /* 0x000fda0003f0f008 */
[----:B------:R-:W-:Y:S01]  /*a530*/  @P0 CALL.REL.NOINC `(.L_x_4123) ;  /* 0x0000001000000944 */ /* 0x000fe20003c00000 */
[----:B------:R-:W-:Y:S05]  /*a540*/  BRA `(.L_x_4160) ;  /* 0xffffa08000007947 */ /* 0x000fea000383ffff */
.L_x_4123:
        /* <DEDUP_REMOVED lines=66> */
.L_x_4162:
[----:B------:R-:W-:Y:S05]  /*a970*/  BSYNC B0 ;  /* 0x0000000000007941 */ /* 0x000fea0003800000 */
.L_x_4161:
        /* <DEDUP_REMOVED lines=16> */
[----:B0-----:R-:W-:Y:S01]  /*aa80*/  MOV R4, UR7 ;  /* 0x0000000700047c02 */ /* 0x001fe20008000f00 */
[----:B------:R-:W-:Y:S01]  /*aa90*/  UIADD3 UR7, UR15, UR30, URZ ;  /* 0x0000001e0f077290 */ /* 0x000fe2000fffe03f */
[C---:B------:R-:W-:Y:S02]  /*aaa0*/  LOP3.LUT R61, R137.reuse, 0x80, RZ, 0xfc, !PT ;  /* 0x00000080893d7812 */ /* 0x040fe400078efcff */
[C---:B------:R-:W-:Y:S02]  /*aab0*/  LEA R2, P4, R4.reuse, R2, 0x2 ;  /* 0x0000000204027211 */ /* 0x040fe400078810ff */
[----:B------:R-:W-:Y:S02]  /*aac0*/  MOV R5, UR16 ;  /* 0x0000001000057c02 */ /* 0x000fe40008000f00 */
        /* <DEDUP_REMOVED lines=141> */
.L_x_4164:
[----:B------:R-:W-:Y:S05]  /*b3a0*/  BSYNC B0 ;  /* 0x0000000000007941 */ /* 0x000fea0003800000 */
.L_x_4163:
[----:B------:R-:W-:Y:S01]  /*b3b0*/  ULDC.64 UR16, c[0x0][0x300] ;  /* 0x0000c00000107ab9 */ /* 0x000fe20000000a00 */
[----:B------:R-:W-:Y:S01]  /*b3c0*/  IADD3 R2, P0, R113, -0xf80, RZ ;  /* 0xfffff08071027810 */ /* 0x000fe20007f1e0ff */
[----:B------:R-:W-:Y:S01]  /*b3d0*/  UMOV UR15, UR7 ;  /* 0x00000007000f7c82 */ /* 0x000fe20008000000 */
[-C--:B------:R-:W-:Y:S01]  /*b3e0*/  ISETP.GE.AND P3, PT, R55, R6.reuse, PT ;  /* 0x000000063700720c */ /* 0x080fe20003f66270 */
[----:B------:R-:W-:Y:S01]  /*b3f0*/  UIMAD.WIDE.U32 UR14, UR18, UR16, UR14 ;  /* 0x00000010120e72a5 */ /* 0x000fe2000f8e000e */
[----:B------:R-:W-:Y:S01]  /*b400*/  IADD3.X R0, R115, -0x1, RZ, P0, !PT ;  /* 0xffffffff73007810 */ /* 0x000fe200007fe4ff */
[----:B------:R-:W-:Y:S01]  /*b410*/  UIMAD UR7, UR19, UR16, URZ ;  /* 0x00000010130772a4 */ /* 0x000fe2000f8e023f */
[----:B------:R-:W-:Y:S01]  /*b420*/  IADD3 R2, P0, R2, c[0x0][0x340], RZ ;  /* 0x0000d00002027a10 */ /* 0x000fe20007f1e0ff */
[----:B------:R-:W-:Y:S01]  /*b430*/  UIADD3 UR28, UP0, UR28, UR14, URZ ;  /* 0x0000000e1c1c7290 */ /* 0x000fe2000ff1e03f */
[-C--:B------:R-:W-:Y:S01]  /*b440*/  ISETP.GE.AND P4, PT, R57, R6.reuse, PT ;  /* 0x000000063900720c */ /* 0x080fe20003f86270 */
[----:B------:R-:W-:Y:S01]  /*b450*/  UIMAD UR7, UR18, UR17, UR7 ;  /* 0x00000011120772a4 */ /* 0x000fe2000f8e0207 */
[----:B------:R-:W-:Y:S01]  /*b460*/  IADD3.X R0, R0, c[0x0][0x344], RZ, P0, !PT ;  /* 0x0000d10000007a10 */ /* 0x000fe200007fe4ff */
        /* <DEDUP_REMOVED lines=44> */
.L_x_4117:
        /* <DEDUP_REMOVED lines=11> */
[----:B------:R-:W3:Y:S01]  /*b7e0*/  SHFL.DOWN P1, R3, R0, 0x2, 0x1f ;  /* 0x08401f0000037f89 */ /* 0x000ee20000020000 */
[----:B-----5:R-:W-:-:S08]  /*b7f0*/  ISETP.NE.AND P3, PT, R7, RZ, PT ;  /* 0x000000ff0700720c */ /* 0x020fd00003f65270 */
[----:B------:R-:W-:-:S04]  /*b800*/  @!P2 SHF.R.S32.HI R6, RZ, 0x1f, R7 ;  /* 0x0000001fff06a819 */ /* 0x000fc80000011407 */
        /* <DEDUP_REMOVED lines=17> */
.L_x_4167:
[----:B------:R-:W-:Y:S05]  /*b920*/  BSYNC B0 ;  /* 0x0000000000007941 */ /* 0x000fea0003800000 */
.L_x_4166:
[----:B------:R-:W-:Y:S01]  /*b930*/  BSSY B0, `(.L_x_4168) ;  /* 0x000001f000007945 */ /* 0x000fe20003800000 */
[----:B------:R-:W-:Y:S05]  /*b940*/  @!P0 BRA `(.L_x_4169) ;  /* 0x000001c000008947 */ /* 0x000fea0003800000 */
[----:B------:R-:W-:Y:S06]  /*b950*/  BAR.SYNC.DEFER_BLOCKING 0x0 ;  /* 0x0000000000007b1d */ /* 0x000fec0000010000 */
[----:B0-----:R-:W0:Y:S04]  /*b960*/  SHFL.DOWN P0, R3, R140, 0x1, 0x1f ;  /* 0x08201f008c037f89 */ /* 0x001e280000000000 */
[----:B------:R-:W3:Y:S04]  /*b970*/  S2R R4, SR_LANEID ;  /* 0x0000000000047919 */ /* 0x000ee80000000000 */
[----:B------:R-:W4:Y:S01]  /*b980*/  S2R R13, SR_TID.X ;  /* 0x00000000000d7919 */ /* 0x000f220000002100 */
[----:B0-----:R-:W-:Y:S01]  /*b990*/  @P0 FADD R3, R3, R140 ;  /* 0x0000008c03030221 */ /* 0x001fe20000000000 */
[----:B---3--:R-:W-:-:S04]  /*b9a0*/  ISETP.NE.AND P2, PT, R4, RZ, PT ;  /* 0x000000ff0400720c */ /* 0x008fc80003f45270 */
        /* <DEDUP_REMOVED lines=22> */
.L_x_4169:
[----:B------:R-:W3:Y:S02]  /*bb10*/  S2R R13, SR_TID.X ;  /* 0x00000000000d7919 */ /* 0x000ee40000002100 */
.L_x_4170:
[----:B------:R-:W-:Y:S05]  /*bb20*/  BSYNC B0 ;  /* 0x0000000000007941 */ /* 0x000fea0003800000 */
.L_x_4168:
        /* <DEDUP_REMOVED lines=28> */
.L_x_4172:
        /* <DEDUP_REMOVED lines=74> */
.L_x_4171:
[----:B------:R-:W-:Y:S05]  /*c190*/  EXIT ;  /* 0x000000000000794d */ /* 0x000fea0003800000 */
.L_x_4128:
[----:B------:R-:W-:Y:S01]  /*c1a0*/  HFMA2.MMA R210, -RZ, RZ, 0, 5.9604644775390625e-08 ;  /* 0x00000001ffd27435 */ /* 0x000fe200000001ff */
[----:B------:R-:W-:Y:S02]  /*c1b0*/  MOV R209, R66 ;  /* 0x0000004200d17202 */ /* 0x000fe40000000f00 */
[----:B------:R-:W-:Y:S02]  /*c1c0*/  MOV R69, RZ ;  /* 0x000000ff00457202 */ /* 0x000fe40000000f00 */
[----:B------:R-:W-:-:S02]  /*c1d0*/  MOV R212, 0xffffffff ;  /* 0xffffffff00d47802 */ /* 0x000fc40000000f00 */
[----:B------:R-:W-:Y:S02]  /*c1e0*/  MOV R64, 0xc200 ;  /* 0x0000c20000407802 */ /* 0x000fe40000000f00 */
[----:B------:R-:W-:Y:S05]  /*c1f0*/  CALL.REL.NOINC `($__internal_101_$__cuda_sm70_shflsync_up) ;  /* 0x00001e1000007944 */ /* 0x000fea0003c00000 */
[----:B-1----:R-:W-:Y:S01]  /*c200*/  MOV R67, R69 ;  /* 0x0000004500437202 */ /* 0x002fe20000000f00 */
[----:B0-----:R-:W-:Y:S05]  /*c210*/  BRA `(.L_x_4173) ;  /* 0xffff9f4000007947 */ /* 0x001fea000383ffff */
.L_x_4129:
[----:B------:R-:W-:Y:S01]  /*c220*/  HFMA2.MMA R210, -RZ, RZ, 0, 5.9604644775390625e-08 ;  /* 0x00000001ffd27435 */ /* 0x000fe200000001ff */
[----:B------:R-:W-:Y:S02]  /*c230*/  MOV R209, R68 ;  /* 0x0000004400d17202 */ /* 0x000fe40000000f00 */
[----:B------:R-:W-:Y:S02]  /*c240*/  MOV R69, RZ ;  /* 0x000000ff00457202 */ /* 0x000fe40000000f00 */
[----:B------:R-:W-:Y:S02]  /*c250*/  MOV R212, 0xffffffff ;  /* 0xffffffff00d47802 */ /* 0x000fe40000000f00 */
[----:B------:R-:W-:Y:S02]  /*c260*/  MOV R64, 0xc280 ;  /* 0x0000c28000407802 */ /* 0x000fe40000000f00 */
[----:B01----:R-:W-:Y:S05]  /*c270*/  CALL.REL.NOINC `($__internal_101_$__cuda_sm70_shflsync_up) ;  /* 0x00001d9000007944 */ /* 0x003fea0003c00000 */
[----:B0-----:R-:W-:Y:S01]  /*c280*/  HFMA2.MMA R210, -RZ, RZ, 0, 5.9604644775390625e-08 ;  /* 0x00000001ffd27435 */ /* 0x001fe200000001ff */
[----:B-1----:R-:W-:Y:S02]  /*c290*/  MOV R205, R69 ;  /* 0x0000004500cd7202 */ /* 0x002fe40000000f00 */
[----:B------:R-:W-:-:S02]  /*c2a0*/  MOV R209, R70 ;  /* 0x0000004600d17202 */ /* 0x000fc40000000f00 */
[----:B------:R-:W-:Y:S02]  /*c2b0*/  MOV R69, RZ ;  /* 0x000000ff00457202 */ /* 0x000fe40000000f00 */
[----:B------:R-:W-:Y:S02]  /*c2c0*/  MOV R212, 0xffffffff ;  /* 0xffffffff00d47802 */ /* 0x000fe40000000f00 */
[----:B------:R-:W-:Y:S02]  /*c2d0*/  MOV R64, 0xc2f0 ;  /* 0x0000c2f000407802 */ /* 0x000fe40000000f00 */
[----:B------:R-:W-:Y:S05]  /*c2e0*/  CALL.REL.NOINC `($__internal_101_$__cuda_sm70_shflsync_up) ;  /* 0x00001d2000007944 */ /* 0x000fea0003c00000 */
[----:B0-----:R-:W-:Y:S01]  /*c2f0*/  HFMA2.MMA R210, -RZ, RZ, 0, 5.9604644775390625e-08 ;  /* 0x00000001ffd27435 */ /* 0x001fe200000001ff */
[----:B-1----:R-:W-:Y:S02]  /*c300*/  MOV R207, R69 ;  /* 0x0000004500cf7202 */ /* 0x002fe40000000f00 */
[----:B------:R-:W-:Y:S02]  /*c310*/  MOV R209, R71 ;  /* 0x0000004700d17202 */ /* 0x000fe40000000f00 */
[----:B------:R-:W-:Y:S02]  /*c320*/  MOV R69, RZ ;  /* 0x000000ff00457202 */ /* 0x000fe40000000f00 */
[----:B------:R-:W-:-:S02]  /*c330*/  MOV R212, 0xffffffff ;  /* 0xffffffff00d47802 */ /* 0x000fc40000000f00 */
[----:B------:R-:W-:Y:S02]  /*c340*/  MOV R64, 0xc360 ;  /* 0x0000c36000407802 */ /* 0x000fe40000000f00 */
[----:B------:R-:W-:Y:S05]  /*c350*/  CALL.REL.NOINC `($__internal_101_$__cuda_sm70_shflsync_up) ;  /* 0x00001cb000007944 */ /* 0x000fea0003c00000 */
[----:B------:R-:W-:Y:S01]  /*c360*/  FMUL.FTZ R208, R68, R207 ;  /* 0x000000cf44d07220 */ /* 0x000fe20000410000 */
[----:B------:R-:W-:Y:S01]  /*c370*/  ISETP.GE.AND P0, PT, R138, 0x1, PT ;  /* 0x000000018a00780c */ /* 0x000fe20003f06270 */
[C---:B-1----:R-:W-:Y:S01]  /*c380*/  FMUL.FTZ R206, R68.reuse, R69 ;  /* 0x0000004544ce7220 */ /* 0x042fe20000410000 */
[----:B0-----:R-:W-:Y:S01]  /*c390*/  HFMA2.MMA R210, -RZ, RZ, 0, 1.1920928955078125e-07 ;  /* 0x00000002ffd27435 */ /* 0x001fe200000001ff */
[C---:B------:R-:W-:Y:S01]  /*c3a0*/  FMUL.FTZ R64, R68.reuse, R205 ;  /* 0x000000cd44407220 */ /* 0x040fe20000410000 */
[----:B------:R-:W-:Y:S01]  /*c3b0*/  MOV R212, 0xffffffff ;  /* 0xffffffff00d47802 */ /* 0x000fe20000000f00 */
[----:B------:R-:W-:Y:S02]  /*c3c0*/  FMUL.FTZ R65, R68, R67 ;  /* 0x0000004344417220 */ /* 0x000fe40000410000 */
[C---:B------:R-:W-:Y:S01]  /*c3d0*/  FFMA.FTZ R208, R66.reuse, R69, R208 ;  /* 0x0000004542d07223 */ /* 0x040fe200000100d0 */
[----:B------:R-:W-:Y:S01]  /*c3e0*/  MOV R69, RZ ;  /* 0x000000ff00457202 */ /* 0x000fe20000000f00 */
        /* <DEDUP_REMOVED lines=11> */
[----:B------:R-:W-:Y:S05]  /*c4a0*/  CALL.REL.NOINC `($__internal_101_$__cuda_sm70_shflsync_up) ;  /* 0x00001b6000007944 */ /* 0x000fea0003c00000 */
[----:B0-----:R-:W-:Y:S01]  /*c4b0*/  HFMA2.MMA R210, -RZ, RZ, 0, 1.1920928955078125e-07 ;  /* 0x00000002ffd27435 */ /* 0x001fe200000001ff */
[----:B-1----:R-:W-:Y:S02]  /*c4c0*/  MOV R66, R69 ;  /* 0x0000004500427202 */ /* 0x002fe40000000f00 */
[----:B------:R-:W-:Y:S02]  /*c4d0*/  MOV R209, R214 ;  /* 0x000000d600d17202 */ /* 0x000fe40000000f00 */
[----:B------:R-:W-:Y:S02]  /*c4e0*/  MOV R69, RZ ;  /* 0x000000ff00457202 */ /* 0x000fe40000000f00 */
[----:B------:R-:W-:Y:S02]  /*c4f0*/  MOV R212, 0xffffffff ;  /* 0xffffffff00d47802 */ /* 0x000fe40000000f00 */
[----:B------:R-:W-:Y:S02]  /*c500*/  MOV R64, 0xc520 ;  /* 0x0000c52000407802 */ /* 0x000fe40000000f00 */
[----:B------:R-:W-:Y:S05]  /*c510*/  CALL.REL.NOINC `($__internal_101_$__cuda_sm70_shflsync_up) ;  /* 0x00001af000007944 */ /* 0x000fea0003c00000 */
[----:B0-----:R-:W-:Y:S01]  /*c520*/  HFMA2.MMA R210, -RZ, RZ, 0, 1.1920928955078125e-07 ;  /* 0x00000002ffd27435 */ /* 0x001fe200000001ff */
[----:B-1----:R-:W-:-:S02]  /*c530*/  MOV R67, R69 ;  /* 0x0000004500437202 */ /* 0x002fc40000000f00 */
[----:B------:R-:W-:Y:S02]  /*c540*/  MOV R209, R70 ;  /* 0x0000004600d17202 */ /* 0x000fe40000000f00 */
[----:B------:R-:W-:Y:S02]  /*c550*/  MOV R69, RZ ;  /* 0x000000ff00457202 */ /* 0x000fe40000000f00 */
[----:B------:R-:W-:Y:S02]  /*c560*/  MOV R212, 0xffffffff ;  /* 0xffffffff00d47802 */ /* 0x000fe40000000f00 */
[----:B------:R-:W-:Y:S02]  /*c570*/  MOV R64, 0xc590 ;  /* 0x0000c59000407802 */ /* 0x000fe40000000f00 */
[----:B------:R-:W-:Y:S05]  /*c580*/  CALL.REL.NOINC `($__internal_101_$__cuda_sm70_shflsync_up) ;  /* 0x00001a8000007944 */ /* 0x000fea0003c00000 */
[----:B0-----:R-:W-:Y:S01]  /*c590*/  HFMA2.MMA R210, -RZ, RZ, 0, 1.1920928955078125e-07 ;  /* 0x00000002ffd27435 */ /* 0x001fe200000001ff */
[----:B-1----:R-:W-:Y:S02]  /*c5a0*/  MOV R68, R69 ;  /* 0x0000004500447202 */ /* 0x002fe40000000f00 */
[----:B------:R-:W-:Y:S02]  /*c5b0*/  MOV R209, R71 ;  /* 0x0000004700d17202 */ /* 0x000fe40000000f00 */
[----:B------:R-:W-:-:S02]  /*c5c0*/  MOV R69, RZ ;  /* 0x000000ff00457202 */ /* 0x000fc40000000f00 */
[----:B------:R-:W-:Y:S02]  /*c5d0*/  MOV R212, 0xffffffff ;  /* 0xffffffff00d47802 */ /* 0x000fe40000000f00 */
[----:B------:R-:W-:Y:S02]  /*c5e0*/  MOV R64, 0xc600 ;  /* 0x0000c60000407802 */ /* 0x000fe40000000f00 */
[----:B------:R-:W-:Y:S05]  /*c5f0*/  CALL.REL.NOINC `($__internal_101_$__cuda_sm70_shflsync_up) ;  /* 0x00001a1000007944 */ /* 0x000fea0003c00000 */
[----:B------:R-:W-:Y:S01]  /*c600*/  ISETP.GE.AND P0, PT, R138, 0x2, PT ;  /* 0x000000028a00780c */ /* 0x000fe20003f06270 */
[-C--:B------:R-:W-:Y:S01]  /*c610*/  FMUL.FTZ R64, R66, R214.reuse ;  /* 0x000000d642407220 */ /* 0x080fe20000410000 */
[----:B0-----:R-:W-:Y:S01]  /*c620*/  HFMA2.MMA R210, -RZ, RZ, 0, 2.384185791015625e-07 ;  /* 0x00000004ffd27435 */ /* 0x001fe200000001ff */
[----:B-1----:R-:W-:Y:S01]  /*c630*/  FMUL.FTZ R65, R214, R69 ;  /* 0x00000045d6417220 */ /* 0x002fe20000410000 */
[----:B------:R-:W-:Y:S01]  /*c640*/  MOV R212, 0xffffffff ;  /* 0xffffffff00d47802 */ /* 0x000fe20000000f00 */
[-C--:B------:R-:W-:Y:S02]  /*c650*/  FMUL.FTZ R206, R68, R214.reuse ;  /* 0x000000d644ce7220 */ /* 0x080fe40000410000 */
[C---:B------:R-:W-:Y:S02]  /*c660*/  FFMA.FTZ R207, R67.reuse, R205, R64 ;  /* 0x000000cd43cf7223 */ /* 0x040fe40000010040 */
[----:B------:R-:W-:-:S02]  /*c670*/  FMUL.FTZ R64, R67, R214 ;  /* 0x000000d643407220 */ /* 0x000fc40000410000 */
[----:B------:R-:W-:Y:S01]  /*c680*/  FFMA.FTZ R65, R68, R205, -R65 ;  /* 0x000000cd44417223 */ /* 0x000fe20000010841 */
[----:B------:R-:W-:Y:S01]  /*c690*/  FSEL R214, R214, R207, !P0 ;  /* 0x000000cfd6d67208 */ /* 0x000fe20004000000 */
[----:B------:R-:W-:Y:S01]  /*c6a0*/  FFMA.FTZ R206, R205, R69, R206 ;  /* 0x00000045cdce7223 */ /* 0x000fe200000100ce */
[----:B------:R-:W-:Y:S01]  /*c6b0*/  MOV R69, RZ ;  /* 0x000000ff00457202 */ /* 0x000fe20000000f00 */
[----:B------:R-:W-:Y:S01]  /*c6c0*/  @P0 FFMA.FTZ R205, R66, R205, -R64 ;  /* 0x000000cd42cd0223 */ /* 0x000fe20000010840 */
[----:B------:R-:W-:Y:S01]  /*c6d0*/  MOV R64, 0xc720 ;  /* 0x0000c72000407802 */ /* 0x000fe20000000f00 */
[----:B------:R-:W-:Y:S02]  /*c6e0*/  @P0 FADD.FTZ R70, R70, R65 ;  /* 0x0000004146460221 */ /* 0x000fe40000010000 */
[----:B------:R-:W-:Y:S01]  /*c6f0*/  @P0 FADD.FTZ R71, R71, R206 ;  /* 0x000000ce47470221 */ /* 0x000fe20000010000 */
[----:B------:R-:W-:Y:S02]  /*c700*/  MOV R209, R205 ;  /* 0x000000cd00d17202 */ /* 0x000fe40000000f00 */
[----:B------:R-:W-:Y:S05]  /*c710*/  CALL.REL.NOINC `($__internal_101_$__cuda_sm70_shflsync_up) ;  /* 0x000018f000007944 */ /* 0x000fea0003c00000 */
[----:B0-----:R-:W-:Y:S01]  /*c720*/  HFMA2.MMA R210, -RZ, RZ, 0, 2.384185791015625e-07 ;  /* 0x00000004ffd27435 */ /* 0x001fe200000001ff */
[----:B-1----:R-:W-:-:S02]  /*c730*/  MOV R66, R69 ;  /* 0x0000004500427202 */ /* 0x002fc40000000f00 */
[----:B------:R-:W-:Y:S02]  /*c740*/  MOV R209, R214 ;  /* 0x000000d600d17202 */ /* 0x000fe40000000f00 */
[----:B------:R-:W-:Y:S02]  /*c750*/  MOV R69, RZ ;  /* 0x000000ff00457202 */ /* 0x000fe40000000f00 */
[----:B------:R-:W-:Y:S02]  /*c760*/  MOV R212, 0xffffffff ;  /* 0xffffffff00d47802 */ /* 0x000fe40000000f00 */
[----:B------:R-:W-:Y:S02]  /*c770*/  MOV R64, 0xc790 ;  /* 0x0000c79000407802 */ /* 0x000fe40000000f00 */
[----:B------:R-:W-:Y:S05]  /*c780*/  CALL.REL.NOINC `($__internal_101_$__cuda_sm70_shflsync_up) ;  /* 0x0000188000007944 */ /* 0x000fea0003c00000 */
[----:B0-----:R-:W-:Y:S01]  /*c790*/  HFMA2.MMA R210, -RZ, RZ, 0, 2.384185791015625e-07 ;  /* 0x00000004ffd27435 */ /* 0x001fe200000001ff */
[----:B-1----:R-:W-:Y:S02]  /*c7a0*/  MOV R67, R69 ;  /* 0x0000004500437202 */ /* 0x002fe40000000f00 */
[----:B------:R-:W-:Y:S02]  /*c7b0*/  MOV R209, R70 ;  /* 0x0000004600d17202 */ /* 0x000fe40000000f00 */
[----:B------:R-:W-:-:S02]  /*c7c0*/  MOV R69, RZ ;  /* 0x000000ff00457202 */ /* 0x000fc40000000f00 */
[----:B------:R-:W-:Y:S02]  /*c7d0*/  MOV R212, 0xffffffff ;  /* 0xffffffff00d47802 */ /* 0x000fe40000000f00 */
[----:B------:R-:W-:Y:S02]  /*c7e0*/  MOV R64, 0xc800 ;  /* 0x0000c80000407802 */ /* 0x000fe40000000f00 */
[----:B------:R-:W-:Y:S05]  /*c7f0*/  CALL.REL.NOINC `($__internal_101_$__cuda_sm70_shflsync_up) ;  /* 0x0000181000007944 */ /* 0x000fea0003c00000 */
[----:B0-----:R-:W-:Y:S01]  /*c800*/  HFMA2.MMA R210, -RZ, RZ, 0, 2.384185791015625e-07 ;  /* 0x00000004ffd27435 */ /* 0x001fe200000001ff */
[----:B-1----:R-:W-:Y:S02]  /*c810*/  MOV R68, R69 ;  /* 0x0000004500447202 */ /* 0x002fe40000000f00 */
[----:B------:R-:W-:Y:S02]  /*c820*/  MOV R209, R71 ;  /* 0x0000004700d17202 */ /* 0x000fe40000000f00 */
[----:B------:R-:W-:Y:S02]  /*c830*/  MOV R69, RZ ;  /* 0x000000ff00457202 */ /* 0x000fe40000000f00 */
[----:B------:R-:W-:Y:S02]  /*c840*/  MOV R212, 0xffffffff ;  /* 0xffffffff00d47802 */ /* 0x000fe40000000f00 */
[----:B------:R-:W-:-:S02]  /*c850*/  MOV R64, 0xc870 ;  /* 0x0000c87000407802 */ /* 0x000fc40000000f00 */
[----:B------:R-:W-:Y:S05]  /*c860*/  CALL.REL.NOINC `($__internal_101_$__cuda_sm70_shflsync_up) ;  /* 0x000017a000007944 */ /* 0x000fea0003c00000 */
[----:B------:R-:W-:Y:S01]  /*c870*/  ISETP.GE.AND P0, PT, R138, 0x4, PT ;  /* 0x000000048a00780c */ /* 0x000fe20003f06270 */
[-C--:B------:R-:W-:Y:S01]  /*c880*/  FMUL.FTZ R64, R66, R214.reuse ;  /* 0x000000d642407220 */ /* 0x080fe20000410000 */
[----:B0-----:R-:W-:Y:S01]  /*c890*/  HFMA2.MMA R210, -RZ, RZ, 0, 4.76837158203125e-07 ;  /* 0x00000008ffd27435 */ /* 0x001fe200000001ff */
[----:B------:R-:W-:Y:S01]  /*c8a0*/  FMUL.FTZ R206, R68, R214 ;  /* 0x000000d644ce7220 */ /* 0x000fe20000410000 */
[----:B------:R-:W-:Y:S01]  /*c8b0*/  MOV R212, 0xffffffff ;  /* 0xffffffff00d47802 */ /* 0x000fe20000000f00 */
[----:B-1----:R-:W-:-:S02]  /*c8c0*/  FMUL.FTZ R65, R214, R69 ;  /* 0x00000045d6417220 */ /* 0x002fc40000410000 */
        /* <DEDUP_REMOVED lines=8> */
[----:B------:R-:W-:-:S02]  /*c950*/  @P0 FADD.FTZ R71, R71, R206 ;  /* 0x000000ce47470221 */ /* 0x000fc40000010000 */
[----:B------:R-:W-:Y:S01]  /*c960*/  @P0 FADD.FTZ R70, R70, R65 ;  /* 0x0000004146460221 */ /* 0x000fe20000010000 */
[----:B------:R-:W-:Y:S02]  /*c970*/  MOV R209, R205 ;  /* 0x000000cd00d17202 */ /* 0x000fe40000000f00 */
[----:B------:R-:W-:Y:S05]  /*c980*/  CALL.REL.NOINC `($__internal_101_$__cuda_sm70_shflsync_up) ;  /* 0x0000168000007944 */ /* 0x000fea0003c00000 */
[----:B0-----:R-:W-:Y:S01]  /*c990*/  HFMA2.MMA R210, -RZ, RZ, 0, 4.76837158203125e-07 ;  /* 0x00000008ffd27435 */ /* 0x001fe200000001ff */
[----:B-1----:R-:W-:Y:S02]  /*c9a0*/  MOV R66, R69 ;  /* 0x0000004500427202 */ /* 0x002fe40000000f00 */
[----:B------:R-:W-:Y:S02]  /*c9b0*/  MOV R209, R214 ;  /* 0x000000d600d17202 */ /* 0x000fe40000000f00 */
[----:B------:R-:W-:Y:S02]  /*c9c0*/  MOV R69, RZ ;  /* 0x000000ff00457202 */ /* 0x000fe40000000f00 */
[----:B------:R-:W-:Y:S02]  /*c9d0*/  MOV R212, 0xffffffff ;  /* 0xffffffff00d47802 */ /* 0x000fe40000000f00 */
[----:B------:R-:W-:-:S02]  /*c9e0*/  MOV R64, 0xca00 ;  /* 0x0000ca0000407802 */ /* 0x000fc40000000f00 */
[----:B------:R-:W-:Y:S05]  /*c9f0*/  CALL.REL.NOINC `($__internal_101_$__cuda_sm70_shflsync_up) ;  /* 0x0000161000007944 */ /* 0x000fea0003c00000 */
[----:B0-----:R-:W-:Y:S01]  /*ca00*/  HFMA2.MMA R210, -RZ, RZ, 0, 4.76837158203125e-07 ;  /* 0x00000008ffd27435 */ /* 0x001fe200000001ff */
[----:B-1----:R-:W-:-:S02]  /*ca10*/  MOV R67, R69 ;  /* 0x0000004500437202 */ /* 0x002fc40000000f00 */
[----:B------:R-:W-:Y:S02]  /*ca20*/  MOV R209, R70 ;  /* 0x0000004600d17202 */ /* 0x000fe40000000f00 */
[----:B------:R-:W-:Y:S02]  /*ca30*/  MOV R69, RZ ;  /* 0x000000ff00457202 */ /* 0x000fe40000000f00 */
[----:B------:R-:W-:Y:S02]  /*ca40*/  MOV R212, 0xffffffff ;  /* 0xffffffff00d47802 */ /* 0x000fe40000000f00 */
[----:B------:R-:W-:Y:S02]  /*ca50*/  MOV R64, 0xca70 ;  /* 0x0000ca7000407802 */ /* 0x000fe40000000f00 */
[----:B------:R-:W-:Y:S05]  /*ca60*/  CALL.REL.NOINC `($__internal_101_$__cuda_sm70_shflsync_up) ;  /* 0x000015a000007944 */ /* 0x000fea0003c00000 */
[----:B0-----:R-:W-:Y:S01]  /*ca70*/  HFMA2.MMA R210, -RZ, RZ, 0, 4.76837158203125e-07 ;  /* 0x00000008ffd27435 */ /* 0x001fe200000001ff */
        /* <DEDUP_REMOVED lines=8> */
[----:B0-----:R-:W-:Y:S01]  /*cb00*/  HFMA2.MMA R210, -RZ, RZ, 0, 9.5367431640625e-07 ;  /* 0x00000010ffd27435 */ /* 0x001fe200000001ff */
        /* <DEDUP_REMOVED lines=13> */
[-C--:B------:R-:W-:Y:S02]  /*cbe0*/  MOV R66, R205.reuse ;  /* 0x000000cd00427202 */ /* 0x080fe40000000f00 */
[----:B------:R-:W-:-:S02]  /*cbf0*/  MOV R209, R205 ;  /* 0x000000cd00d17202 */ /* 0x000fc40000000f00 */
[----:B------:R-:W-:Y:S02]  /*cc00*/  MOV R205, R207 ;  /* 0x000000cf00cd7202 */ /* 0x000fe40000000f00 */
[----:B------:R-:W-:Y:S05]  /*cc10*/  CALL.REL.NOINC `($__internal_101_$__cuda_sm70_shflsync_up) ;  /* 0x000013f000007944 */ /* 0x000fea0003c00000 */
[----:B0-----:R-:W-:Y:S01]  /*cc20*/  HFMA2.MMA R210, -RZ, RZ, 0, 9.5367431640625e-07 ;  /* 0x00000010ffd27435 */ /* 0x001fe200000001ff */
[----:B-1----:R-:W-:Y:S02]  /*cc30*/  MOV R68, R69 ;  /* 0x0000004500447202 */ /* 0x002fe40000000f00 */
[----:B------:R-:W-:Y:S02]  /*cc40*/  MOV R209, R207 ;  /* 0x000000cf00d17202 */ /* 0x000fe40000000f00 */
[----:B------:R-:W-:Y:S02]  /*cc50*/  MOV R69, RZ ;  /* 0x000000ff00457202 */ /* 0x000fe40000000f00 */
[----:B------:R-:W-:Y:S02]  /*cc60*/  MOV R212, 0xffffffff ;  /* 0xffffffff00d47802 */ /* 0x000fe40000000f00 */
[----:B------:R-:W-:Y:S02]  /*cc70*/  MOV R64, 0xcc90 ;  /* 0x0000cc9000407802 */ /* 0x000fe40000000f00 */
[----:B------:R-:W-:Y:S05]  /*cc80*/  CALL.REL.NOINC `($__internal_101_$__cuda_sm70_shflsync_up) ;  /* 0x0000138000007944 */ /* 0x000fea0003c00000 */
[----:B0-----:R-:W-:Y:S01]  /*cc90*/  HFMA2.MMA R210, -RZ, RZ, 0, 9.5367431640625e-07 ;  /* 0x00000010ffd27435 */ /* 0x001fe200000001ff */
[----:B-1----:R-:W-:-:S02]  /*cca0*/  MOV R206, R69 ;  /* 0x0000004500ce7202 */ /* 0x002fc40000000f00 */
[----:B------:R-:W-:Y:S02]  /*ccb0*/  MOV R209, R70 ;  /* 0x0000004600d17202 */ /* 0x000fe40000000f00 */
[----:B------:R-:W-:Y:S02]  /*ccc0*/  MOV R69, RZ ;  /* 0x000000ff00457202 */ /* 0x000fe40000000f00 */
[----:B------:R-:W-:Y:S02]  /*ccd0*/  MOV R212, 0xffffffff ;  /* 0xffffffff00d47802 */ /* 0x000fe40000000f00 */
[----:B------:R-:W-:Y:S02]  /*cce0*/  MOV R64, 0xcd00 ;  /* 0x0000cd0000407802 */ /* 0x000fe40000000f00 */
[----:B------:R-:W-:Y:S05]  /*ccf0*/  CALL.REL.NOINC `($__internal_101_$__cuda_sm70_shflsync_up) ;  /* 0x0000131000007944 */ /* 0x000fea0003c00000 */
[----:B0-----:R-:W-:Y:S01]  /*cd00*/  HFMA2.MMA R210, -RZ, RZ, 0, 9.5367431640625e-07 ;  /* 0x00000010ffd27435 */ /* 0x001fe200000001ff */
[----:B-1----:R-:W-:Y:S02]  /*cd10*/  MOV R208, R69 ;  /* 0x0000004500d07202 */ /* 0x002fe40000000f00 */
[----:B------:R-:W-:Y:S02]  /*cd20*/  MOV R209, R71 ;  /* 0x0000004700d17202 */ /* 0x000fe40000000f00 */
[----:B------:R-:W-:-:S02]  /*cd30*/  MOV R69, RZ ;  /* 0x000000ff00457202 */ /* 0x000fc40000000f00 */
[----:B------:R-:W-:Y:S02]  /*cd40*/  MOV R212, 0xffffffff ;  /* 0xffffffff00d47802 */ /* 0x000fe40000000f00 */
[----:B------:R-:W-:Y:S02]  /*cd50*/  MOV R64, 0xcd70 ;  /* 0x0000cd7000407802 */ /* 0x000fe40000000f00 */
[----:B------:R-:W-:Y:S05]  /*cd60*/  CALL.REL.NOINC `($__internal_101_$__cuda_sm70_shflsync_up) ;  /* 0x000012a000007944 */ /* 0x000fea0003c00000 */
[----:B01----:R-:W-:Y:S05]  /*cd70*/  BRA `(.L_x_4174) ;  /* 0xffff982000007947 */ /* 0x003fea000383ffff */
.L_x_4134:
[----:B------:R-:W-:Y:S01]  /*cd80*/  HFMA2.MMA R210, -RZ, RZ, 0, 5.9604644775390625e-08 ;  /* 0x00000001ffd27435 */ /* 0x000fe200000001ff */
        /* <DEDUP_REMOVED lines=18> */
[----:B0-----:R-:W-:Y:S01]  /*ceb0*/  HFMA2.MMA R210, -RZ, RZ, 0, 5.9604644775390625e-08 ;  /* 0x00000001ffd27435 */ /* 0x001fe200000001ff */
[----:B-1----:R-:W-:Y:S02]  /*cec0*/  MOV R70, R69 ;  /* 0x0000004500467202 */ /* 0x002fe40000000f00 */
[----:B------:R-:W-:Y:S02]  /*ced0*/  MOV R209, R207 ;  /* 0x000000cf00d17202 */ /* 0x000fe40000000f00 */
[----:B------:R-:W-:Y:S02]  /*cee0*/  MOV R69, RZ ;  /* 0x000000ff00457202 */ /* 0x000fe40000000f00 */
[----:B------:R-:W-:Y:S02]  /*cef0*/  MOV R212, 0xffffffff ;  /* 0xffffffff00d47802 */ /* 0x000fe40000000f00 */
[----:B------:R-:W-:Y:S02]  /*cf00*/  MOV R64, 0xcf20 ;  /* 0x0000cf2000407802 */ /* 0x000fe40000000f00 */
[----:B------:R-:W-:Y:S05]  /*cf10*/  CALL.REL.NOINC `($__internal_101_$__cuda_sm70_shflsync_up) ;  /* 0x000010f000007944 */ /* 0x000fea0003c00000 */
[----:B------:R-:W-:Y:S01]  /*cf20*/  HFMA2.MMA R71, -RZ, RZ, 0, 0 ;  /* 0x00000000ff477435 */ /* 0x000fe200000001ff */
[----:B------:R-:W-:-:S02]  /*cf30*/  MOV R205, R66 ;  /* 0x0000004200cd7202 */ /* 0x000fc40000000f00 */
[----:B------:R-:W-:Y:S02]  /*cf40*/  MOV R67, R60 ;  /* 0x0000003c00437202 */ /* 0x000fe40000000f00 */
[----:B------:R-:W-:Y:S02]  /*cf50*/  MOV R248, 0x1f ;  /* 0x0000001f00f87802 */ /* 0x000fe40000000f00 */
[----:B------:R-:W-:Y:S02]  /*cf60*/  MOV R66, 0xffffffff ;  /* 0xffffffff00427802 */ /* 0x000fe40000000f00 */
[----:B------:R-:W-:Y:S02]  /*cf70*/  MOV R64, 0xcf90 ;  /* 0x0000cf9000407802 */ /* 0x000fe40000000f00 */
[----:B01----:R-:W-:Y:S05]  /*cf80*/  CALL.REL.NOINC `($__internal_100_$__cuda_sm70_shflsync_idx_p) ;  /* 0x0000104000007944 */ /* 0x003fea0003c00000 */
[----:B0-----:R-:W-:Y:S01]  /*cf90*/  HFMA2.MMA R71, -RZ, RZ, 0, 0 ;  /* 0x00000000ff477435 */ /* 0x001fe200000001ff */
[----:B-1----:R-:W-:Y:S02]  /*cfa0*/  MOV R60, R66 ;  /* 0x00000042003c7202 */ /* 0x002fe40000000f00 */
[----:B------:R-:W-:Y:S02]  /*cfb0*/  MOV R67, R61 ;  /* 0x0000003d00437202 */ /* 0x000fe40000000f00 */
[----:B------:R-:W-:-:S02]  /*cfc0*/  MOV R248, 0x1f ;  /* 0x0000001f00f87802 */ /* 0x000fc40000000f00 */
[----:B------:R-:W-:Y:S02]  /*cfd0*/  MOV R66, 0xffffffff ;  /* 0xffffffff00427802 */ /* 0x000fe40000000f00 */
[----:B------:R-:W-:Y:S02]  /*cfe0*/  MOV R64, 0xd000 ;  /* 0x0000d00000407802 */ /* 0x000fe40000000f00 */
[----:B------:R-:W-:Y:S05]  /*cff0*/  CALL.REL.NOINC `($__internal_100_$__cuda_sm70_shflsync_idx_p) ;  /* 0x00000fd000007944 */ /* 0x000fea0003c00000 */
[----:B0-----:R-:W-:Y:S01]  /*d000*/  HFMA2.MMA R71, -RZ, RZ, 0, 0 ;  /* 0x00000000ff477435 */ /* 0x001fe200000001ff */
[----:B-1----:R-:W-:Y:S02]  /*d010*/  MOV R61, R66 ;  /* 0x00000042003d7202 */ /* 0x002fe40000000f00 */
[----:B------:R-:W-:Y:S02]  /*d020*/  MOV R67, R62 ;  /* 0x0000003e00437202 */ /* 0x000fe40000000f00 */
[----:B------:R-:W-:Y:S02]  /*d030*/  MOV R248, 0x1f ;  /* 0x0000001f00f87802 */ /* 0x000fe40000000f00 */
[----:B------:R-:W-:Y:S02]  /*d040*/  MOV R66, 0xffffffff ;  /* 0xffffffff00427802 */ /* 0x000fe40000000f00 */
[----:B------:R-:W-:-:S02]  /*d050*/  MOV R64, 0xd070 ;  /* 0x0000d07000407802 */ /* 0x000fc40000000f00 */
[----:B------:R-:W-:Y:S05]  /*d060*/  CALL.REL.NOINC `($__internal_100_$__cuda_sm70_shflsync_idx_p) ;  /* 0x00000f6000007944 */ /* 0x000fea0003c00000 */
[----:B0-----:R-:W-:Y:S01]  /*d070*/  HFMA2.MMA R71, -RZ, RZ, 0, 0 ;  /* 0x00000000ff477435 */ /* 0x001fe200000001ff */
[----:B-1----:R-:W-:-:S02]  /*d080*/  MOV R62, R66 ;  /* 0x00000042003e7202 */ /* 0x002fc40000000f00 */
[----:B------:R-:W-:Y:S02]  /*d090*/  MOV R67, R63 ;  /* 0x0000003f00437202 */ /* 0x000fe40000000f00 */
[----:B------:R-:W-:Y:S02]  /*d0a0*/  MOV R248, 0x1f ;  /* 0x0000001f00f87802 */ /* 0x000fe40000000f00 */
[----:B------:R-:W-:Y:S02]  /*d0b0*/  MOV R66, 0xffffffff ;  /* 0xffffffff00427802 */ /* 0x000fe40000000f00 */
[----:B------:R-:W-:Y:S02]  /*d0c0*/  MOV R64, 0xd0e0 ;  /* 0x0000d0e000407802 */ /* 0x000fe40000000f00 */
[----:B------:R-:W-:Y:S05]  /*d0d0*/  CALL.REL.NOINC `($__internal_100_$__cuda_sm70_shflsync_idx_p) ;  /* 0x00000ef000007944 */ /* 0x000fea0003c00000 */
[----:B-1----:R-:W-:Y:S01]  /*d0e0*/  MOV R63, R66 ;  /* 0x00000042003f7202 */ /* 0x002fe20000000f00 */
[----:B0-----:R-:W-:Y:S05]  /*d0f0*/  BRA `(.L_x_4175) ;  /* 0xffff97d000007947 */ /* 0x001fea000383ffff */
.L_x_4137:
[----:B------:R-:W-:Y:S01]  /*d100*/  HFMA2.MMA R69, -RZ, RZ, 0, 5.9604644775390625e-08 ;  /* 0x00000001ff457435 */ /* 0x000fe200000001ff */
[----:B------:R-:W-:Y:S02]  /*d110*/  MOV R67, 0x1f ;  /* 0x0000001f00437802 */ /* 0x000fe40000000f00 */
[----:B------:R-:W-:-:S02]  /*d120*/  MOV R246, 0xffffffff ;  /* 0xffffffff00f67802 */ /* 0x000fc40000000f00 */
[----:B------:R-:W-:Y:S02]  /*d130*/  MOV R64, 0xd150 ;  /* 0x0000d15000407802 */ /* 0x000fe40000000f00 */
[----:B------:R-:W-:Y:S05]  /*d140*/  CALL.REL.NOINC `($__internal_99_$__cuda_sm70_shflsync_down) ;  /* 0x00000e4000007944 */ /* 0x000fea0003c00000 */
[----:B-1----:R-:W-:Y:S01]  /*d150*/  MOV R66, R246 ;  /* 0x000000f600427202 */ /* 0x002fe20000000f00 */
[----:B0-----:R-:W-:Y:S05]  /*d160*/  BRA `(.L_x_4176) ;  /* 0xffffaa5000007947 */ /* 0x001fea000383ffff */
.L_x_4138:
[----:B------:R-:W-:Y:S01]  /*d170*/  HFMA2.MMA R69, -RZ, RZ, 0, 5.9604644775390625e-08 ;  /* 0x00000001ff457435 */ /* 0x000fe200000001ff */
[----:B0-----:R-:W-:Y:S02]  /*d180*/  MOV R70, R239 ;  /* 0x000000ef00467202 */ /* 0x001fe40000000f00 */
[----:B------:R-:W-:Y:S02]  /*d190*/  MOV R67, 0x1f ;  /* 0x0000001f00437802 */ /* 0x000fe40000000f00 */
[----:B------:R-:W-:Y:S02]  /*d1a0*/  MOV R246, 0xffffffff ;  /* 0xffffffff00f67802 */ /* 0x000fe40000000f00 */
[----:B------:R-:W-:Y:S02]  /*d1b0*/  MOV R64, 0xd1d0 ;  /* 0x0000d1d000407802 */ /* 0x000fe40000000f00 */
[----:B-1----:R-:W-:Y:S05]  /*d1c0*/  CALL.REL.NOINC `($__internal_99_$__cuda_sm70_shflsync_down) ;  /* 0x00000dc000007944 */ /* 0x002fea0003c00000 */
[----:B0-----:R-:W-:Y:S01]  /*d1d0*/  HFMA2.MMA R69, -RZ, RZ, 0, 5.9604644775390625e-08 ;  /* 0x00000001ff457435 */ /* 0x001fe200000001ff */
[----:B-1----:R-:W-:Y:S02]  /*d1e0*/  MOV R68, R246 ;  /* 0x000000f600447202 */ /* 0x002fe40000000f00 */
[----:B------:R-:W-:-:S02]  /*d1f0*/  MOV R70, R238 ;  /* 0x000000ee00467202 */ /* 0x000fc40000000f00 */
[----:B------:R-:W-:Y:S02]  /*d200*/  MOV R67, 0x1f ;  /* 0x0000001f00437802 */ /* 0x000fe40000000f00 */
[----:B------:R-:W-:Y:S02]  /*d210*/  MOV R246, 0xffffffff ;  /* 0xffffffff00f67802 */ /* 0x000fe40000000f00 */
[----:B------:R-:W-:Y:S02]  /*d220*/  MOV R64, 0xd240 ;  /* 0x0000d24000407802 */ /* 0x000fe40000000f00 */
[----:B------:R-:W-:Y:S05]  /*d230*/  CALL.REL.NOINC `($__internal_99_$__cuda_sm70_shflsync_down) ;  /* 0x00000d5000007944 */ /* 0x000fea0003c00000 */
[----:B0-----:R-:W-:Y:S01]  /*d240*/  HFMA2.MMA R69, -RZ, RZ, 0, 5.9604644775390625e-08 ;  /* 0x00000001ff457435 */ /* 0x001fe200000001ff */
[----:B-1----:R-:W-:Y:S02]  /*d250*/  MOV R236, R246 ;  /* 0x000000f600ec7202 */ /* 0x002fe40000000f00 */
[----:B------:R-:W-:Y:S02]  /*d260*/  MOV R70, R247 ;  /* 0x000000f700467202 */ /* 0x000fe40000000f00 */
[----:B------:R-:W-:Y:S02]  /*d270*/  MOV R67, 0x1f ;  /* 0x0000001f00437802 */ /* 0x000fe40000000f00 */
[----:B------:R-:W-:-:S02]  /*d280*/  MOV R246, 0xffffffff ;  /* 0xffffffff00f67802 */ /* 0x000fc40000000f00 */
[----:B------:R-:W-:Y:S02]  /*d290*/  MOV R64, 0xd2b0 ;  /* 0x0000d2b000407802 */ /* 0x000fe40000000f00 */
[----:B------:R-:W-:Y:S05]  /*d2a0*/  CALL.REL.NOINC `($__internal_99_$__cuda_sm70_shflsync_down) ;  /* 0x00000ce000007944 */ /* 0x000fea0003c00000 */
[----:B01----:R-:W-:Y:S05]  /*d2b0*/  BRA `(.L_x_4177) ;  /* 0xffffa94000007947 */ /* 0x003fea000383ffff */
.L_x_4141:
[----:B------:R-:W-:Y:S01]  /*d2c0*/  HFMA2.MMA R69, -RZ, RZ, 0, 1.1920928955078125e-07 ;  /* 0x00000002ff457435 */ /* 0x000fe200000001ff */
[----:B0-----:R-:W-:Y:S02]  /*d2d0*/  MOV R70, R241 ;  /* 0x000000f100467202 */ /* 0x001fe40000000f00 */
[----:B------:R-:W-:Y:S02]  /*d2e0*/  MOV R67, 0x1f ;  /* 0x0000001f00437802 */ /* 0x000fe40000000f00 */
[----:B------:R-:W-:Y:S02]  /*d2f0*/  MOV R246, 0xffffffff ;  /* 0xffffffff00f67802 */ /* 0x000fe40000000f00 */
[----:B------:R-:W-:Y:S02]  /*d300*/  MOV R64, 0xd320 ;  /* 0x0000d32000407802 */ /* 0x000fe40000000f00 */
[----:B-1234-:R-:W-:Y:S05]  /*d310*/  CALL.REL.NOINC `($__internal_99_$__cuda_sm70_shflsync_down) ;  /* 0x00000c7000007944 */ /* 0x01efea0003c00000 */
[----:B0-----:R-:W-:Y:S01]  /*d320*/  HFMA2.MMA R69, -RZ, RZ, 0, 1.1920928955078125e-07 ;  /* 0x00000002ff457435 */ /* 0x001fe200000001ff */
[----:B-1----:R-:W-:Y:S02]  /*d330*/  MOV R66, R246 ;  /* 0x000000f600427202 */ /* 0x002fe40000000f00 */
[----:B------:R-:W-:-:S02]  /*d340*/  MOV R70, R239 ;  /* 0x000000ef00467202 */ /* 0x000fc40000000f00 */
[----:B------:R-:W-:Y:S02]  /*d350*/  MOV R67, 0x1f ;  /* 0x0000001f00437802 */ /* 0x000fe40000000f00 */
[----:B------:R-:W-:Y:S02]  /*d360*/  MOV R246, 0xffffffff ;  /* 0xffffffff00f67802 */ /* 0x000fe40000000f00 */
[----:B------:R-:W-:Y:S02]  /*d370*/  MOV R64, 0xd390 ;  /* 0x0000d39000407802 */ /* 0x000fe40000000f00 */
[----:B------:R-:W-:Y:S05]  /*d380*/  CALL.REL.NOINC `($__internal_99_$__cuda_sm70_shflsync_down) ;  /* 0x00000c0000007944 */ /* 0x000fea0003c00000 */
[----:B0-----:R-:W-:Y:S01]  /*d390*/  HFMA2.MMA R69, -RZ, RZ, 0, 1.1920928955078125e-07 ;  /* 0x00000002ff457435 */ /* 0x001fe200000001ff */
[----:B-1----:R-:W-:Y:S02]  /*d3a0*/  MOV R68, R246 ;  /* 0x000000f600447202 */ /* 0x002fe40000000f00 */
[----:B------:R-:W-:Y:S02]  /*d3b0*/  MOV R70, R238 ;  /* 0x000000ee00467202 */ /* 0x000fe40000000f00 */
[----:B------:R-:W-:Y:S02]  /*d3c0*/  MOV R67, 0x1f ;  /* 0x0000001f00437802 */ /* 0x000fe40000000f00 */
[----:B------:R-:W-:-:S02]  /*d3d0*/  MOV R246, 0xffffffff ;  /* 0xffffffff00f67802 */ /* 0x000fc40000000f00 */
[----:B------:R-:W-:Y:S02]  /*d3e0*/  MOV R64, 0xd400 ;  /* 0x0000d40000407802 */ /* 0x000fe40000000f00 */
[----:B------:R-:W-:Y:S05]  /*d3f0*/  CALL.REL.NOINC `($__internal_99_$__cuda_sm70_shflsync_down) ;  /* 0x00000b9000007944 */ /* 0x000fea0003c00000 */
[----:B0-----:R-:W-:Y:S01]  /*d400*/  HFMA2.MMA R69, -RZ, RZ, 0, 1.1920928955078125e-07 ;  /* 0x00000002ff457435 */ /* 0x001fe200000001ff */
[----:B-1----:R-:W-:Y:S02]  /*d410*/  MOV R236, R246 ;  /* 0x000000f600ec7202 */ /* 0x002fe40000000f00 */
[----:B------:R-:W-:Y:S02]  /*d420*/  MOV R70, R247 ;  /* 0x000000f700467202 */ /* 0x000fe40000000f00 */
[----:B------:R-:W-:Y:S02]  /*d430*/  MOV R67, 0x1f ;  /* 0x0000001f00437802 */ /* 0x000fe40000000f00 */
[----:B------:R-:W-:Y:S02]  /*d440*/  MOV R246, 0xffffffff ;  /* 0xffffffff00f67802 */ /* 0x000fe40000000f00 */
[----:B------:R-:W-:Y:S02]  /*d450*/  MOV R64, 0xd470 ;  /* 0x0000d47000407802 */ /* 0x000fe40000000f00 */
[----:B------:R-:W-:Y:S05]  /*d460*/  CALL.REL.NOINC `($__internal_99_$__cuda_sm70_shflsync_down) ;  /* 0x00000b2000007944 */ /* 0x000fea0003c00000 */
[----:B01----:R-:W-:Y:S05]  /*d470*/  BRA `(.L_x_4178) ;  /* 0xffffa8c000007947 */ /* 0x003fea000383ffff */
.L_x_4144:
[----:B------:R-:W-:Y:S01]  /*d480*/  HFMA2.MMA R69, -RZ, RZ, 0, 2.384185791015625e-07 ;  /* 0x00000004ff457435 */ /* 0x000fe200000001ff */
[----:B------:R-:W-:-:S02]  /*d490*/  MOV R70, R241 ;  /* 0x000000f100467202 */ /* 0x000fc40000000f00 */
[----:B------:R-:W-:Y:S02]  /*d4a0*/  MOV R67, 0x1f ;  /* 0x0000001f00437802 */ /* 0x000fe40000000f00 */
[----:B0-----:R-:W-:Y:S02]  /*d4b0*/  MOV R246, 0xffffffff ;  /* 0xffffffff00f67802 */ /* 0x001fe40000000f00 */
[----:B------:R-:W-:Y:S02]  /*d4c0*/  MOV R64, 0xd4e0 ;  /* 0x0000d4e000407802 */ /* 0x000fe40000000f00 */
[----:B-1234-:R-:W-:Y:S05]  /*d4d0*/  CALL.REL.NOINC `($__internal_99_$__cuda_sm70_shflsync_down) ;  /* 0x00000ab000007944 */ /* 0x01efea0003c00000 */
[----:B-1----:R-:W-:Y:S01]  /*d4e0*/  MOV R66, R246 ;  /* 0x000000f600427202 */ /* 0x002fe20000000f00 */
[----:B0-----:R-:W-:Y:S05]  /*d4f0*/  BRA `(.L_x_4179) ;  /* 0xffffa95000007947 */ /* 0x001fea000383ffff */
.L_x_4145:
[----:B------:R-:W-:Y:S01]  /*d500*/  HFMA2.MMA R69, -RZ, RZ, 0, 2.384185791015625e-07 ;  /* 0x00000004ff457435 */ /* 0x000fe200000001ff */
[----:B------:R-:W-:Y:S02]  /*d510*/  MOV R70, R239 ;  /* 0x000000ef00467202 */ /* 0x000fe40000000f00 */
[----:B------:R-:W-:Y:S02]  /*d520*/  MOV R67, 0x1f ;  /* 0x0000001f00437802 */ /* 0x000fe40000000f00 */
[----:B0-----:R-:W-:-:S02]  /*d530*/  MOV R246, 0xffffffff ;  /* 0xffffffff00f67802 */ /* 0x001fc40000000f00 */
[----:B------:R-:W-:Y:S02]  /*d540*/  MOV R64, 0xd560 ;  /* 0x0000d56000407802 */ /* 0x000fe40000000f00 */
[----:B-1234-:R-:W-:Y:S05]  /*d550*/  CALL.REL.NOINC `($__internal_99_$__cuda_sm70_shflsync_down) ;  /* 0x00000a3000007944 */ /* 0x01efea0003c00000 */
[----:B0-----:R-:W-:Y:S01]  /*d560*/  HFMA2.MMA R69, -RZ, RZ, 0, 2.384185791015625e-07 ;  /* 0x00000004ff457435 */ /* 0x001fe200000001ff */
[----:B-1----:R-:W-:Y:S02]  /*d570*/  MOV R68, R246 ;  /* 0x000000f600447202 */ /* 0x002fe40000000f00 */
[----:B------:R-:W-:Y:S02]  /*d580*/  MOV R70, R238 ;  /* 0x000000ee00467202 */ /* 0x000fe40000000f00 */
[----:B------:R-:W-:Y:S02]  /*d590*/  MOV R67, 0x1f ;  /* 0x0000001f00437802 */ /* 0x000fe40000000f00 */
[----:B------:R-:W-:Y:S02]  /*d5a0*/  MOV R246, 0xffffffff ;  /* 0xffffffff00f67802 */ /* 0x000fe40000000f00 */
[----:B------:R-:W-:Y:S02]  /*d5b0*/  MOV R64, 0xd5d0 ;  /* 0x0000d5d000407802 */ /* 0x000fe40000000f00 */
[----:B------:R-:W-:Y:S05]  /*d5c0*/  CALL.REL.NOINC `($__internal_99_$__cuda_sm70_shflsync_down) ;  /* 0x000009c000007944 */ /* 0x000fea0003c00000 */
[----:B0-----:R-:W-:Y:S01]  /*d5d0*/  HFMA2.MMA R69, -RZ, RZ, 0, 2.384185791015625e-07 ;  /* 0x00000004ff457435 */ /* 0x001fe200000001ff */
[----:B-1----:R-:W-:-:S02]  /*d5e0*/  MOV R236, R246 ;  /* 0x000000f600ec7202 */ /* 0x002fc40000000f00 */
[----:B------:R-:W-:Y:S02]  /*d5f0*/  MOV R70, R247 ;  /* 0x000000f700467202 */ /* 0x000fe40000000f00 */
[----:B------:R-:W-:Y:S02]  /*d600*/  MOV R67, 0x1f ;  /* 0x0000001f00437802 */ /* 0x000fe40000000f00 */
[----:B------:R-:W-:Y:S02]  /*d610*/  MOV R246, 0xffffffff ;  /* 0xffffffff00f67802 */ /* 0x000fe40000000f00 */
[----:B------:R-:W-:Y:S02]  /*d620*/  MOV R64, 0xd640 ;  /* 0x0000d64000407802 */ /* 0x000fe40000000f00 */
[----:B------:R-:W-:Y:S05]  /*d630*/  CALL.REL.NOINC `($__internal_99_$__cuda_sm70_shflsync_down) ;  /* 0x0000095000007944 */ /* 0x000fea0003c00000 */
[----:B01----:R-:W-:Y:S05]  /*d640*/  BRA `(.L_x_4180) ;  /* 0xffffa84000007947 */ /* 0x003fea000383ffff */
.L_x_4148:
[----:B------:R-:W-:Y:S01]  /*d650*/  HFMA2.MMA R69, -RZ, RZ, 0, 4.76837158203125e-07 ;  /* 0x00000008ff457435 */ /* 0x000fe200000001ff */
[----:B------:R-:W-:Y:S02]  /*d660*/  MOV R70, R241 ;  /* 0x000000f100467202 */ /* 0x000fe40000000f00 */
[----:B------:R-:W-:Y:S02]  /*d670*/  MOV R67, 0x1f ;  /* 0x0000001f00437802 */ /* 0x000fe40000000f00 */
[----:B0-----:R-:W-:-:S02]  /*d680*/  MOV R246, 0xffffffff ;  /* 0xffffffff00f67802 */ /* 0x001fc40000000f00 */
[----:B------:R-:W-:Y:S02]  /*d690*/  MOV R64, 0xd6b0 ;  /* 0x0000d6b000407802 */ /* 0x000fe40000000f00 */
[----:B-1234-:R-:W-:Y:S05]  /*d6a0*/  CALL.REL.NOINC `($__internal_99_$__cuda_sm70_shflsync_down) ;  /* 0x000008e000007944 */ /* 0x01efea0003c00000 */
[----:B0-----:R-:W-:Y:S01]  /*d6b0*/  HFMA2.MMA R69, -RZ, RZ, 0, 4.76837158203125e-07 ;  /* 0x00000008ff457435 */ /* 0x001fe200000001ff */
[----:B-1----:R-:W-:Y:S02]  /*d6c0*/  MOV R66, R246 ;  /* 0x000000f600427202 */ /* 0x002fe40000000f00 */
[----:B------:R-:W-:Y:S02]  /*d6d0*/  MOV R70, R239 ;  /* 0x000000ef00467202 */ /* 0x000fe40000000f00 */
[----:B------:R-:W-:Y:S02]  /*d6e0*/  MOV R67, 0x1f ;  /* 0x0000001f00437802 */ /* 0x000fe40000000f00 */
[----:B------:R-:W-:Y:S02]  /*d6f0*/  MOV R246, 0xffffffff ;  /* 0xffffffff00f67802 */ /* 0x000fe40000000f00 */
[----:B------:R-:W-:Y:S02]  /*d700*/  MOV R64, 0xd720 ;  /* 0x0000d72000407802 */ /* 0x000fe40000000f00 */
[----:B------:R-:W-:Y:S05]  /*d710*/  CALL.REL.NOINC `($__internal_99_$__cuda_sm70_shflsync_down) ;  /* 0x0000087000007944 */ /* 0x000fea0003c00000 */
[----:B0-----:R-:W-:Y:S01]  /*d720*/  HFMA2.MMA R69, -RZ, RZ, 0, 4.76837158203125e-07 ;  /* 0x00000008ff457435 */ /* 0x001fe200000001ff */
[----:B-1----:R-:W-:-:S02]  /*d730*/  MOV R68, R246 ;  /* 0x000000f600447202 */ /* 0x002fc40000000f00 */
[----:B------:R-:W-:Y:S02]  /*d740*/  MOV R70, R238 ;  /* 0x000000ee00467202 */ /* 0x000fe40000000f00 */
[----:B------:R-:W-:Y:S02]  /*d750*/  MOV R67, 0x1f ;  /* 0x0000001f00437802 */ /* 0x000fe40000000f00 */
[----:B------:R-:W-:Y:S02]  /*d760*/  MOV R246, 0xffffffff ;  /* 0xffffffff00f67802 */ /* 0x000fe40000000f00 */
[----:B------:R-:W-:Y:S02]  /*d770*/  MOV R64, 0xd790 ;  /* 0x0000d79000407802 */ /* 0x000fe40000000f00 */
[----:B------:R-:W-:Y:S05]  /*d780*/  CALL.REL.NOINC `($__internal_99_$__cuda_sm70_shflsync_down) ;  /* 0x0000080000007944 */ /* 0x000fea0003c00000 */
[----:B0-----:R-:W-:Y:S01]  /*d790*/  HFMA2.MMA R69, -RZ, RZ, 0, 4.76837158203125e-07 ;  /* 0x00000008ff457435 */ /* 0x001fe200000001ff */
[----:B-1----:R-:W-:Y:S02]  /*d7a0*/  MOV R236, R246 ;  /* 0x000000f600ec7202 */ /* 0x002fe40000000f00 */
[----:B------:R-:W-:Y:S02]  /*d7b0*/  MOV R70, R247 ;  /* 0x000000f700467202 */ /* 0x000fe40000000f00 */
[----:B------:R-:W-:-:S02]  /*d7c0*/  MOV R67, 0x1f ;  /* 0x0000001f00437802 */ /* 0x000fc40000000f00 */
[----:B------:R-:W-:Y:S02]  /*d7d0*/  MOV R246, 0xffffffff ;  /* 0xffffffff00f67802 */ /* 0x000fe40000000f00 */
[----:B------:R-:W-:Y:S02]  /*d7e0*/  MOV R64, 0xd800 ;  /* 0x0000d80000407802 */ /* 0x000fe40000000f00 */
[----:B------:R-:W-:Y:S05]  /*d7f0*/  CALL.REL.NOINC `($__internal_99_$__cuda_sm70_shflsync_down) ;  /* 0x0000079000007944 */ /* 0x000fea0003c00000 */
[----:B01----:R-:W-:Y:S05]  /*d800*/  BRA `(.L_x_4181) ;  /* 0xffffa7c000007947 */ /* 0x003fea000383ffff */
.L_x_4151:
[----:B------:R-:W-:Y:S01]  /*d810*/  HFMA2.MMA R69, -RZ, RZ, 0, 9.5367431640625e-07 ;  /* 0x00000010ff457435 */ /* 0x000fe200000001ff */
[----:B------:R-:W-:Y:S02]  /*d820*/  MOV R70, R241 ;  /* 0x000000f100467202 */ /* 0x000fe40000000f00 */
[----:B------:R-:W-:Y:S02]  /*d830*/  MOV R67, 0x1f ;  /* 0x0000001f00437802 */ /* 0x000fe40000000f00 */
[----:B0-----:R-:W-:Y:S02]  /*d840*/  MOV R246, 0xffffffff ;  /* 0xffffffff00f67802 */ /* 0x001fe40000000f00 */
[----:B------:R-:W-:Y:S02]  /*d850*/  MOV R64, 0xd870 ;  /* 0x0000d87000407802 */ /* 0x000fe40000000f00 */
[----:B-1234-:R-:W-:Y:S05]  /*d860*/  CALL.REL.NOINC `($__internal_99_$__cuda_sm70_shflsync_down) ;  /* 0x0000072000007944 */ /* 0x01efea0003c00000 */
[----:B-1----:R-:W-:Y:S01]  /*d870*/  MOV R66, R246 ;  /* 0x000000f600427202 */ /* 0x002fe20000000f00 */
[----:B0-----:R-:W-:Y:S05]  /*d880*/  BRA `(.L_x_4182) ;  /* 0xffffa85000007947 */ /* 0x001fea000383ffff */
.L_x_4152:
[----:B------:R-:W-:Y:S01]  /*d890*/  HFMA2.MMA R69, -RZ, RZ, 0, 9.5367431640625e-07 ;  /* 0x00000010ff457435 */ /* 0x000fe200000001ff */
[----:B------:R-:W-:-:S02]  /*d8a0*/  MOV R70, R239 ;  /* 0x000000ef00467202 */ /* 0x000fc40000000f00 */
[----:B------:R-:W-:Y:S02]  /*d8b0*/  MOV R67, 0x1f ;  /* 0x0000001f00437802 */ /* 0x000fe40000000f00 */
[----:B0-----:R-:W-:Y:S02]  /*d8c0*/  MOV R246, 0xffffffff ;  /* 0xffffffff00f67802 */ /* 0x001fe40000000f00 */
[----:B------:R-:W-:Y:S02]  /*d8d0*/  MOV R64, 0xd8f0 ;  /* 0x0000d8f000407802 */ /* 0x000fe40000000f00 */
[----:B-1234-:R-:W-:Y:S05]  /*d8e0*/  CALL.REL.NOINC `($__internal_99_$__cuda_sm70_shflsync_down) ;  /* 0x000006a000007944 */ /* 0x01efea0003c00000 */
[----:B0-----:R-:W-:Y:S01]  /*d8f0*/  HFMA2.MMA R69, -RZ, RZ, 0, 9.5367431640625e-07 ;  /* 0x00000010ff457435 */ /* 0x001fe200000001ff */
[----:B-1----:R-:W-:Y:S02]  /*d900*/  MOV R68, R246 ;  /* 0x000000f600447202 */ /* 0x002fe40000000f00 */
[----:B------:R-:W-:Y:S02]  /*d910*/  MOV R70, R238 ;  /* 0x000000ee00467202 */ /* 0x000fe40000000f00 */
[----:B------:R-:W-:Y:S02]  /*d920*/  MOV R67, 0x1f ;  /* 0x0000001f00437802 */ /* 0x000fe40000000f00 */
[----:B------:R-:W-:-:S02]  /*d930*/  MOV R246, 0xffffffff ;  /* 0xffffffff00f67802 */ /* 0x000fc40000000f00 */
[----:B------:R-:W-:Y:S02]  /*d940*/  MOV R64, 0xd960 ;  /* 0x0000d96000407802 */ /* 0x000fe40000000f00 */
[----:B------:R-:W-:Y:S05]  /*d950*/  CALL.REL.NOINC `($__internal_99_$__cuda_sm70_shflsync_down) ;  /* 0x0000063000007944 */ /* 0x000fea0003c00000 */
[----:B0-----:R-:W-:Y:S01]  /*d960*/  HFMA2.MMA R69, -RZ, RZ, 0, 9.5367431640625e-07 ;  /* 0x00000010ff457435 */ /* 0x001fe200000001ff */
[----:B-1----:R-:W-:Y:S02]  /*d970*/  MOV R236, R246 ;  /* 0x000000f600ec7202 */ /* 0x002fe40000000f00 */
[----:B------:R-:W-:Y:S02]  /*d980*/  MOV R70, R247 ;  /* 0x000000f700467202 */ /* 0x000fe40000000f00 */
[----:B------:R-:W-:Y:S02]  /*d990*/  MOV R67, 0x1f ;  /* 0x0000001f00437802 */ /* 0x000fe40000000f00 */
[----:B------:R-:W-:Y:S02]  /*d9a0*/  MOV R246, 0xffffffff ;  /* 0xffffffff00f67802 */ /* 0x000fe40000000f00 */
[----:B------:R-:W-:Y:S02]  /*d9b0*/  MOV R64, 0xd9d0 ;  /* 0x0000d9d000407802 */ /* 0x000fe40000000f00 */
[----:B------:R-:W-:Y:S05]  /*d9c0*/  CALL.REL.NOINC `($__internal_99_$__cuda_sm70_shflsync_down) ;  /* 0x000005c000007944 */ /* 0x000fea0003c00000 */
[----:B01----:R-:W-:Y:S05]  /*d9d0*/  BRA `(.L_x_4183) ;  /* 0xffffa74000007947 */ /* 0x003fea000383ffff */
.L_x_4155:
[----:B------:R-:W-:Y:S01]  /*d9e0*/  HFMA2.MMA R71, -RZ, RZ, 0, 0 ;  /* 0x00000000ff477435 */ /* 0x000fe200000001ff */
[----:B------:R-:W-:-:S02]  /*d9f0*/  MOV R67, R241 ;  /* 0x000000f100437202 */ /* 0x000fc40000000f00 */
[----:B------:R-:W-:Y:S02]  /*da00*/  MOV R248, 0x1f ;  /* 0x0000001f00f87802 */ /* 0x000fe40000000f00 */
[----:B-1----:R-:W-:Y:S02]  /*da10*/  MOV R66, 0xffffffff ;  /* 0xffffffff00427802 */ /* 0x002fe40000000f00 */
[----:B------:R-:W-:Y:S02]  /*da20*/  MOV R64, 0xda40 ;  /* 0x0000da4000407802 */ /* 0x000fe40000000f00 */
[----:B0-234-:R-:W-:Y:S05]  /*da30*/  CALL.REL.NOINC `($__internal_100_$__cuda_sm70_shflsync_idx_p) ;  /* 0x0000059000007944 */ /* 0x01dfea0003c00000 */
[----:B0-----:R-:W-:Y:S01]  /*da40*/  HFMA2.MMA R71, -RZ, RZ, 0, 0 ;  /* 0x00000000ff477435 */ /* 0x001fe200000001ff */
[----:B-1----:R-:W-:Y:S02]  /*da50*/  MOV R237, R66 ;  /* 0x0000004200ed7202 */ /* 0x002fe40000000f00 */
[----:B------:R-:W-:Y:S02]  /*da60*/  MOV R67, R239 ;  /* 0x000000ef00437202 */ /* 0x000fe40000000f00 */
[----:B------:R-:W-:Y:S02]  /*da70*/  MOV R248, 0x1f ;  /* 0x0000001f00f87802 */ /* 0x000fe40000000f00 */
[----:B------:R-:W-:-:S02]  /*da80*/  MOV R66, 0xffffffff ;  /* 0xffffffff00427802 */ /* 0x000fc40000000f00 */
[----:B------:R-:W-:Y:S02]  /*da90*/  MOV R64, 0xdab0 ;  /* 0x0000dab000407802 */ /* 0x000fe40000000f00 */
[----:B------:R-:W-:Y:S05]  /*daa0*/  CALL.REL.NOINC `($__internal_100_$__cuda_sm70_shflsync_idx_p) ;  /* 0x0000052000007944 */ /* 0x000fea0003c00000 */
[----:B0-----:R-:W-:Y:S01]  /*dab0*/  HFMA2.MMA R71, -RZ, RZ, 0, 0 ;  /* 0x00000000ff477435 */ /* 0x001fe200000001ff */
[----:B-1----:R-:W-:Y:S02]  /*dac0*/  MOV R244, R66 ;  /* 0x0000004200f47202 */ /* 0x002fe40000000f00 */
[----:B------:R-:W-:Y:S02]  /*dad0*/  MOV R67, R238 ;  /* 0x000000ee00437202 */ /* 0x000fe40000000f00 */
[----:B------:R-:W-:Y:S02]  /*dae0*/  MOV R248, 0x1f ;  /* 0x0000001f00f87802 */ /* 0x000fe40000000f00 */
[----:B------:R-:W-:Y:S02]  /*daf0*/  MOV R66, 0xffffffff ;  /* 0xffffffff00427802 */ /* 0x000fe40000000f00 */
[----:B------:R-:W-:Y:S02]  /*db00*/  MOV R64, 0xdb20 ;  /* 0x0000db2000407802 */ /* 0x000fe40000000f00 */
        /* <DEDUP_REMOVED lines=8> */
[----:B------:R-:W-:Y:S01]  /*db90*/  HFMA2.MMA R69, -RZ, RZ, 0, 5.9604644775390625e-08 ;  /* 0x00000001ff457435 */ /* 0x000fe200000001ff */
[----:B-1----:R-:W-:Y:S02]  /*dba0*/  MOV R235, R66 ;  /* 0x0000004200eb7202 */ /* 0x002fe40000000f00 */
[----:B------:R-:W-:Y:S02]  /*dbb0*/  MOV R70, R241 ;  /* 0x000000f100467202 */ /* 0x000fe40000000f00 */
[----:B0-----:R-:W-:-:S02]  /*dbc0*/  MOV R67, 0x1f ;  /* 0x0000001f00437802 */ /* 0x001fc40000000f00 */
[----:B------:R-:W-:Y:S02]  /*dbd0*/  MOV R246, 0xffffffff ;  /* 0xffffffff00f67802 */ /* 0x000fe40000000f00 */
[----:B------:R-:W-:Y:S02]  /*dbe0*/  MOV R64, 0xdc00 ;  /* 0x0000dc0000407802 */ /* 0x000fe40000000f00 */
[----:B------:R-:W-:Y:S05]  /*dbf0*/  CALL.REL.NOINC `($__internal_99_$__cuda_sm70_shflsync_down) ;  /* 0x0000039000007944 */ /* 0x000fea0003c00000 */
[----:B0-----:R-:W-:Y:S01]  /*dc00*/  HFMA2.MMA R69, -RZ, RZ, 0, 5.9604644775390625e-08 ;  /* 0x00000001ff457435 */ /* 0x001fe200000001ff */
[----:B-1----:R-:W-:Y:S02]  /*dc10*/  MOV R245, R246 ;  /* 0x000000f600f57202 */ /* 0x002fe40000000f00 */
[----:B------:R-:W-:Y:S02]  /*dc20*/  MOV R70, R239 ;  /* 0x000000ef00467202 */ /* 0x000fe40000000f00 */
[----:B------:R-:W-:Y:S02]  /*dc30*/  MOV R67, 0x1f ;  /* 0x0000001f00437802 */ /* 0x000fe40000000f00 */
[----:B------:R-:W-:Y:S02]  /*dc40*/  MOV R246, 0xffffffff ;  /* 0xffffffff00f67802 */ /* 0x000fe40000000f00 */
[----:B------:R-:W-:-:S02]  /*dc50*/  MOV R64, 0xdc70 ;  /* 0x0000dc7000407802 */ /* 0x000fc40000000f00 */
[----:B------:R-:W-:Y:S05]  /*dc60*/  CALL.REL.NOINC `($__internal_99_$__cuda_sm70_shflsync_down) ;  /* 0x0000032000007944 */ /* 0x000fea0003c00000 */
[----:B0-----:R-:W-:Y:S01]  /*dc70*/  HFMA2.MMA R69, -RZ, RZ, 0, 5.9604644775390625e-08 ;  /* 0x00000001ff457435 */ /* 0x001fe200000001ff */
[----:B-1----:R-:W-:-:S02]  /*dc80*/  MOV R243, R246 ;  /* 0x000000f600f37202 */ /* 0x002fc40000000f00 */
[----:B------:R-:W-:Y:S02]  /*dc90*/  MOV R70, R238 ;  /* 0x000000ee00467202 */ /* 0x000fe40000000f00 */
[----:B------:R-:W-:Y:S02]  /*dca0*/  MOV R67, 0x1f ;  /* 0x0000001f00437802 */ /* 0x000fe40000000f00 */
[----:B------:R-:W-:Y:S02]  /*dcb0*/  MOV R246, 0xffffffff ;  /* 0xffffffff00f67802 */ /* 0x000fe40000000f00 */
[----:B------:R-:W-:Y:S02]  /*dcc0*/  MOV R64, 0xdce0 ;  /* 0x0000dce000407802 */ /* 0x000fe40000000f00 */
[----:B------:R-:W-:Y:S05]  /*dcd0*/  CALL.REL.NOINC `($__internal_99_$__cuda_sm70_shflsync_down) ;  /* 0x000002b000007944 */ /* 0x000fea0003c00000 */
[----:B0-----:R-:W-:Y:S01]  /*dce0*/  HFMA2.MMA R69, -RZ, RZ, 0, 5.9604644775390625e-08 ;  /* 0x00000001ff457435 */ /* 0x001fe200000001ff */
[----:B-1----:R-:W-:Y:S02]  /*dcf0*/  MOV R240, R246 ;  /* 0x000000f600f07202 */ /* 0x002fe40000000f00 */
[----:B------:R-:W-:Y:S02]  /*dd00*/  MOV R70, R247 ;  /* 0x000000f700467202 */ /* 0x000fe40000000f00 */
[----:B------:R-:W-:-:S02]  /*dd10*/  MOV R67, 0x1f ;  /* 0x0000001f00437802 */ /* 0x000fc40000000f00 */
[----:B------:R-:W-:Y:S02]  /*dd20*/  MOV R246, 0xffffffff ;  /* 0xffffffff00f67802 */ /* 0x000fe40000000f00 */
[----:B------:R-:W-:Y:S02]  /*dd30*/  MOV R64, 0xdd50 ;  /* 0x0000dd5000407802 */ /* 0x000fe40000000f00 */
[----:B------:R-:W-:Y:S05]  /*dd40*/  CALL.REL.NOINC `($__internal_99_$__cuda_sm70_shflsync_down) ;  /* 0x0000024000007944 */ /* 0x000fea0003c00000 */
        /* <DEDUP_REMOVED lines=12> */
[----:B-1----:R-:W-:Y:S05]  /*de10*/  CALL.REL.NOINC `($__internal_100_$__cuda_sm70_shflsync_idx_p) ;  /* 0x000001b000007944 */ /* 0x002fea0003c00000 */
        /* <DEDUP_REMOVED lines=14> */
[----:B0-----:R-:W-:Y:S01]  /*df00*/  HFMA2.MMA R71, -RZ, RZ, 0, 0 ;  /* 0x00000000ff477435 */ /* 0x001fe200000001ff */
[----:B-1----:R-:W-:Y:S02]  /*df10*/  MOV R70, R66 ;  /* 0x0000004200467202 */ /* 0x002fe40000000f00 */
[----:B------:R-:W-:Y:S02]  /*df20*/  MOV R67, R63 ;  /* 0x0000003f00437202 */ /* 0x000fe40000000f00 */
[----:B------:R-:W-:-:S02]  /*df30*/  MOV R248, 0x1f ;  /* 0x0000001f00f87802 */ /* 0x000fc40000000f00 */
[----:B------:R-:W-:Y:S02]  /*df40*/  MOV R66, 0xffffffff ;  /* 0xffffffff00427802 */ /* 0x000fe40000000f00 */
[----:B------:R-:W-:Y:S02]  /*df50*/  MOV R64, 0xdf70 ;  /* 0x0000df7000407802 */ /* 0x000fe40000000f00 */
[----:B------:R-:W-:Y:S05]  /*df60*/  CALL.REL.NOINC `($__internal_100_$__cuda_sm70_shflsync_idx_p) ;  /* 0x0000006000007944 */ /* 0x000fea0003c00000 */
[----:B01----:R-:W-:Y:S01]  /*df70*/  MOV R71, R66 ;  /* 0x0000004200477202 */ /* 0x003fe20000000f00 */
[----:B------:R-:W-:Y:S05]  /*df80*/  BRA `(.L_x_4184) ;  /* 0xffffa3b000007947 */ /* 0x000fea000383ffff */
        .weak           $__internal_99_$__cuda_sm70_shflsync_down
        .type           $__internal_99_$__cuda_sm70_shflsync_down,@function
        .size           $__internal_99_$__cuda_sm70_shflsync_down,($__internal_100_$__cuda_sm70_shflsync_idx_p - $__internal_99_$__cuda_sm70_shflsync_down)
$__internal_99_$__cuda_sm70_shflsync_down:
[----:B------:R-:W-:Y:S01]  /*df90*/  HFMA2.MMA R65, -RZ, RZ, 0, 0 ;  /* 0x00000000ff417435 */ /* 0x000fe200000001ff */
[----:B------:R-:W-:Y:S04]  /*dfa0*/  WARPSYNC R246 ;  /* 0x000000f600007348 */ /* 0x000fe80003800000 */
[----:B------:R0:W1:Y:S01]  /*dfb0*/  SHFL.DOWN PT, R246, R70, R69, R67 ;  /* 0x0800004546f67389 */ /* 0x00006200000e0043 */
[----:B------:R-:W-:Y:S05]  /*dfc0*/  RET.REL.NODEC R64 `(_Z25selective_scan_bwd_kernelI32Selective_Scan_bwd_kernel_traitsILi64ELi16ELb0ELb0ELb0ELb0ELb1EfN3c107complexIfEEEEv12SSMParamsBwd) ;  /* 0xffff203040007950 */ /* 0x000fea0003c3ffff */
        .weak           $__internal_100_$__cuda_sm70_shflsync_idx_p
        .type           $__internal_100_$__cuda_sm70_shflsync_idx_p,@function
        .size           $__internal_100_$__cuda_sm70_shflsync_idx_p,($__internal_101_$__cuda_sm70_shflsync_up - $__internal_100_$__cuda_sm70_shflsync_idx_p)
$__internal_100_$__cuda_sm70_shflsync_idx_p:
[----:B------:R-:W-:Y:S01]  /*dfd0*/  MOV R65, 0x0 ;  /* 0x0000000000417802 */ /* 0x000fe20000000f00 */
[----:B------:R-:W-:Y:S04]  /*dfe0*/  WARPSYNC R66 ;  /* 0x0000004200007348 */ /* 0x000fe80003800000 */
[----:B------:R0:W1:Y:S01]  /*dff0*/  SHFL.IDX PT, R66, R67, R71, R248 ;  /* 0x0000004743427389 */ /* 0x00006200000e00f8 */
[----:B------:R-:W-:Y:S05]  /*e000*/  RET.REL.NODEC R64 `(_Z25selective_scan_bwd_kernelI32Selective_Scan_bwd_kernel_traitsILi64ELi16ELb0ELb0ELb0ELb0ELb1EfN3c107complexIfEEEEv12SSMParamsBwd) ;  /* 0xffff1ff040007950 */ /* 0x000fea0003c3ffff */
        .weak           $__internal_101_$__cuda_sm70_shflsync_up
        .type           $__internal_101_$__cuda_sm70_shflsync_up,@function
        .size           $__internal_101_$__cuda_sm70_shflsync_up,(.L_x_14536 - $__internal_101_$__cuda_sm70_shflsync_up)
$__internal_101_$__cuda_sm70_shflsync_up:
[----:B------:R-:W-:Y:S01]  /*e010*/  HFMA2.MMA R65, -RZ, RZ, 0, 0 ;  /* 0x00000000ff417435 */ /* 0x000fe200000001ff */
[----:B------:R-:W-:Y:S04]  /*e020*/  WARPSYNC R212 ;  /* 0x000000d400007348 */ /* 0x000fe80003800000 */
[----:B------:R0:W1:Y:S01]  /*e030*/  SHFL.UP PT, R69, R209, R210, R69 ;  /* 0x040000d2d1457389 */ /* 0x00006200000e0045 */
[----:B------:R-:W-:Y:S05]  /*e040*/  RET.REL.NODEC R64 `(_Z25selective_scan_bwd_kernelI32Selective_Scan_bwd_kernel_traitsILi64ELi16ELb0ELb0ELb0ELb0ELb1EfN3c107complexIfEEEEv12SSMParamsBwd) ;  /* 0xffff1fb040007950 */ /* 0x000fea0003c3ffff */
.L_x_4185:
        /* <DEDUP_REMOVED lines=11> */
.L_x_14536:


//--------------------- .text._Z25selective_scan_bwd_kernelI32Selective_Scan_bwd_kernel_traitsILi64ELi16ELb0ELb0ELb0ELb1ELb0EfN3c107complexIfEEEEv12SSMParamsBwd --------------------------
	.section	.text._Z25selective_scan_bwd_kernelI32Selective_Scan_bwd_kernel_traitsILi64ELi16ELb0ELb0ELb0ELb1ELb0EfN3c107complexIfEEEEv12SSMParamsBwd,"ax",@progbits
	.sectioninfo	@"SHI_REGISTERS=249"
	.align	128
        .global         _Z25selective_scan_bwd_kernelI32Selective_Scan_bwd_kernel_traitsILi64ELi16ELb0ELb0ELb0ELb1ELb0EfN3c107complexIfEEEEv12SSMParamsBwd
        .type           _Z25selective_scan_bwd_kernelI32Selective_Scan_bwd_kernel_traitsILi64ELi16ELb0ELb0ELb0ELb1ELb0EfN3c107complexIfEEEEv12SSMParamsBwd,@function
        .size           _Z25selective_scan_bwd_kernelI32Selective_Scan_bwd_kernel_traitsILi64ELi16ELb0ELb0ELb0ELb1ELb0EfN3c107complexIfEEEEv12SSMParamsBwd,(.L_x_14539 - _Z25selective_scan_bwd_kernelI32Selective_Scan_bwd_kernel_traitsILi64ELi16ELb0ELb0ELb0ELb1ELb0EfN3c107complexIfEEEEv12SSMParamsBwd)
        .other          _Z25selective_scan_bwd_kernelI32Selective_Scan_bwd_kernel_traitsILi64ELi16ELb0ELb0ELb0ELb1ELb0EfN3c107complexIfEEEEv12SSMParamsBwd,@"STO_CUDA_ENTRY STV_DEFAULT"
_Z25selective_scan_bwd_kernelI32Selective_Scan_bwd_kernel_traitsILi64ELi16ELb0ELb0ELb0ELb1ELb0EfN3c107complexIfEEEEv12SSMParamsBwd:
.text._Z25selective_scan_bwd_kernelI32Selective_Scan_bwd_kernel_traitsILi64ELi16ELb0ELb0ELb0ELb1ELb0EfN3c107complexIfEEEEv12SSMParamsBwd:
        /* <DEDUP_REMOVED lines=15> */
[----:B------:R-:W-:Y:S01]  /*00f0*/  IMAD R11, R139, c[0x0][0x1d8], RZ ;  /* 0x000076008b0b7a24 */ /* 0x000fe200078e02ff */
[----:B------:R-:W-:Y:S01]  /*0100*/  UMOV UR4, URZ ;  /* 0x0000003f00047c82 */ /* 0x000fe20008000000 */
[----:B------:R-:W4:Y:S01]  /*0110*/  S2R R138, SR_CTAID.X ;  /* 0x00000000008a7919 */ /* 0x000f220000002500 */
[C---:B------:R-:W-:Y:S01]  /*0120*/  SHF.L.U32 R136, R12.reuse, 0xa, RZ ;  /* 0x0000000a0c887819 */ /* 0x040fe200000006ff */
[----:B------:R-:W-:Y:S01]  /*0130*/  UMOV UR5, URZ ;  /* 0x0000003f00057c82 */ /* 0x000fe20008000000 */
[----:B------:R-:W-:Y:S01]  /*0140*/  ISETP.GE.AND P5, PT, R12, 0x1, PT ;  /* 0x000000010c00780c */ /* 0x000fe20003fa6270 */
[----:B------:R-:W-:Y:S01]  /*0150*/  CS2R R104, SRZ ;  /* 0x0000000000687805 */ /* 0x000fe2000001ff00 */
[----:B------:R-:W-:Y:S01]  /*0160*/  CS2R R102, SRZ ;  /* 0x0000000000667805 */ /* 0x000fe2000001ff00 */
[----:B------:R-:W-:Y:S01]  /*0170*/  CS2R R134, SRZ ;  /* 0x0000000000867805 */ /* 0x000fe2000001ff00 */
[----:B----4-:R-:W-:Y:S01]  /*0180*/  SHF.R.S32.HI R137, RZ, 0x1f, R138 ;  /* 0x0000001fff897819 */ /* 0x010fe2000001148a */
[----:B------:R-:W-:-:S04]  /*0190*/  IMAD.WIDE.U32 R2, R138, c[0x0][0x1d0], RZ ;  /* 0x000074008a027a25 */ /* 0x000fc800078e00ff */
[C---:B------:R-:W-:Y:S02]  /*01a0*/  IMAD R9, R137.reuse, c[0x0][0x1d0], RZ ;  /* 0x0000740089097a24 */ /* 0x040fe400078e02ff */
[----:B------:R-:W-:Y:S02]  /*01b0*/  IMAD R13, R137, c[0x0][0x278], RZ ;  /* 0x00009e00890d7a24 */ /* 0x000fe400078e02ff */
[C---:B------:R-:W-:Y:S02]  /*01c0*/  IMAD R9, R138.reuse, c[0x0][0x1d4], R9 ;  /* 0x000075008a097a24 */ /* 0x040fe400078e0209 */
[----:B0-----:R-:W-:-:S03]  /*01d0*/  IMAD.WIDE.U32 R4, R138, c[0x0][0x1e0], RZ ;  /* 0x000078008a047a25 */ /* 0x001fc600078e00ff */
[----:B------:R-:W-:Y:S01]  /*01e0*/  IADD3 R3, R3, R9, RZ ;  /* 0x0000000903037210 */ /* 0x000fe20007ffe0ff */
[----:B------:R-:W-:Y:S02]  /*01f0*/  IMAD R9, R137, c[0x0][0x1e0], RZ ;  /* 0x0000780089097a24 */ /* 0x000fe400078e02ff */
[----:B-1----:R-:W-:-:S04]  /*0200*/  IMAD.WIDE.U32 R6, R138, c[0x0][0x278], RZ ;  /* 0x00009e008a067a25 */ /* 0x002fc800078e00ff */
[----:B------:R-:W-:Y:S01]  /*0210*/  IMAD R15, R138, c[0x0][0x1e4], R9 ;  /* 0x000079008a0f7a24 */ /* 0x000fe200078e0209 */
[----:B------:R-:W-:Y:S01]  /*0220*/  IADD3 R9, R136, -0x400, RZ ;  /* 0xfffffc0088097810 */ /* 0x000fe20007ffe0ff */
[----:B------:R-:W-:-:S03]  /*0230*/  IMAD.WIDE.U32 R2, R140, c[0x0][0x1d8], R2 ;  /* 0x000076008c027a25 */ /* 0x000fc600078e0002 */
[----:B------:R-:W-:Y:S01]  /*0240*/  IADD3 R5, R5, R15, RZ ;  /* 0x0000000f05057210 */ /* 0x000fe20007ffe0ff */
[----:B------:R-:W-:Y:S01]  /*0250*/  IMAD R17, R138, c[0x0][0x27c], R13 ;  /* 0x00009f008a117a24 */ /* 0x000fe200078e020d */
[----:B------:R-:W-:Y:S01]  /*0260*/  IADD3 R10, P0, R9, R2, RZ ;  /* 0x00000002090a7210 */ /* 0x000fe20007f1e0ff */
[C---:B------:R-:W-:Y:S01]  /*0270*/  IMAD R13, R140.reuse, c[0x0][0x1dc], R11 ;  /* 0x000077008c0d7a24 */ /* 0x040fe200078e020b */
[----:B------:R-:W-:Y:S01]  /*0280*/  SHF.R.S32.HI R11, RZ, 0x1f, R9 ;  /* 0x0000001fff0b7819 */ /* 0x000fe20000011409 */
[----:B------:R-:W-:Y:S01]  /*0290*/  IMAD R15, R139, c[0x0][0x1e8], RZ ;  /* 0x00007a008b0f7a24 */ /* 0x000fe200078e02ff */
[----:B------:R-:W-:Y:S01]  /*02a0*/  IADD3 R7, R7, R17, RZ ;  /* 0x0000001107077210 */ /* 0x000fe20007ffe0ff */
        /* <DEDUP_REMOVED lines=9> */
[----:B------:R-:W-:Y:S01]  /*0340*/  IMAD R15, R140, c[0x0][0x1ec], R15 ;  /* 0x00007b008c0f7a24 */ /* 0x000fe200078e020f */
[C---:B------:R-:W-:Y:S02]  /*0350*/  LEA R9, P4, R10.reuse, c[0x0][0x240], 0x2 ;  /* 0x000090000a097a11 */ /* 0x040fe400078810ff */
[----:B------:R-:W-:Y:S02]  /*0360*/  IADD3.X R5, R11, R5, R17, P3, !PT ;  /* 0x000000050b057210 */ /* 0x000fe40001ffe411 */
[----:B------:R-:W-:-:S02]  /*0370*/  LEA.HI.X R10, R10, c[0x0][0x244], R13, 0x2, P4 ;  /* 0x000091000a0a7a11 */ /* 0x000fc400020f140d */
[----:B------:R-:W-:Y:S02]  /*0380*/  ISETP.NE.U32.AND P3, PT, RZ, c[0x0][0x328], PT ;  /* 0x0000ca00ff007a0c */ /* 0x000fe40003f65070 */
[----:B------:R-:W-:Y:S02]  /*0390*/  ISETP.NE.U32.AND P4, PT, RZ, c[0x0][0x348], PT ;  /* 0x0000d200ff007a0c */ /* 0x000fe40003f85070 */
[----:B------:R-:W-:Y:S02]  /*03a0*/  IADD3.X R2, R11, R3, R15, P6, !PT ;  /* 0x000000030b027210 */ /* 0x000fe400037fe40f */
[----:B------:R-:W-:Y:S02]  /*03b0*/  LEA R6, P6, R7, c[0x0][0x248], 0x2 ;  /* 0x0000920007067a11 */ /* 0x000fe400078c10ff */
[----:B------:R-:W-:Y:S02]  /*03c0*/  ISETP.NE.AND.EX P3, PT, RZ, c[0x0][0x32c], PT, P3 ;  /* 0x0000cb00ff007a0c */ /* 0x000fe40003f65330 */
[----:B------:R-:W-:-:S02]  /*03d0*/  ISETP.NE.AND.EX P4, PT, RZ, c[0x0][0x34c], PT, P4 ;  /* 0x0000d300ff007a0c */ /* 0x000fc40003f85340 */
[----:B------:R-:W-:Y:S01]  /*03e0*/  LEA.HI.X R7, R7, c[0x0][0x24c], R2, 0x2, P6 ;  /* 0x0000930007077a11 */ /* 0x000fe200030f1402 */
[----:B------:R-:W-:Y:S01]  /*03f0*/  @P0 IMAD R2, R138, c[0x0][0x164], R140 ;  /* 0x000059008a020a24 */ /* 0x000fe200078e028c */
[----:B------:R-:W-:Y:S02]  /*0400*/  @P0 MOV R107, 0x10 ;  /* 0x00000010006b0802 */ /* 0x000fe40000000f00 */
[----:B------:R-:W-:Y:S01]  /*0410*/  LEA R3, P6, R4, c[0x0][0x308], 0x2 ;  /* 0x0000c20004037a11 */ /* 0x000fe200078c10ff */
[----:B------:R-:W-:-:S03]  /*0420*/  @P0 IMAD R2, R2, c[0x0][0x174], RZ ;  /* 0x00005d0002020a24 */ /* 0x000fc600078e02ff */
[----:B------:R-:W-:Y:S01]  /*0430*/  LEA.HI.X R4, R4, c[0x0][0x30c], R5, 0x2, P6 ;  /* 0x0000c30004047a11 */ /* 0x000fe200030f1405 */
[----:B------:R-:W-:-:S04]  /*0440*/  @P0 IMAD R2, R2, c[0x0][0x16c], RZ ;  /* 0x00005b0002020a24 */ /* 0x000fc800078e02ff */
[----:B------:R-:W-:Y:S02]  /*0450*/  @P0 IMAD.WIDE R106, R2, R107, c[0x0][0x260] ;  /* 0x00009800026a0625 */ /* 0x000fe400078e026b */
[----:B------:R-:W-:Y:S01]  /*0460*/  @!P0 CS2R R106, SRZ ;  /* 0x00000000006a8805 */ /* 0x000fe2000001ff00 */
[----:B--2---:R0:W1:Y:S01]  /*0470*/  @P1 R2UR UR4, R0 ;  /* 0x00000000000413c2 */ /* 0x00406200000e0000 */
[----:B------:R-:W-:-:S04]  /*0480*/  @P3 LEA R104, P1, R140, c[0x0][0x328], 0x2 ;  /* 0x0000ca008c683a11 */ /* 0x000fc800078210ff */
[----:B------:R-:W-:-:S03]  /*0490*/  @P3 LEA.HI.X R105, R140, c[0x0][0x32c], R139, 0x2, P1 ;  /* 0x0000cb008c693a11 */ /* 0x000fc600008f148b */
[----:B---3--:R0:W2:Y:S01]  /*04a0*/  @P2 R2UR UR5, R8 ;  /* 0x00000000080523c2 */ /* 0x0080a200000e0000 */
[----:B------:R-:W-:-:S04]  /*04b0*/  @P4 LEA R102, P2, R140, c[0x0][0x348], 0x2 ;  /* 0x0000d2008c664a11 */ /* 0x000fc800078410ff */
[----:B------:R-:W-:Y:S01]  /*04c0*/  @P4 LEA.HI.X R103, R140, c[0x0][0x34c], R139, 0x2, P2 ;  /* 0x0000d3008c674a11 */ /* 0x000fe200010f148b */
[----:B------:R-:W-:Y:S05]  /*04d0*/  @!P5 BRA `(.L_x_4186) ;  /* 0x0000b6200000d947 */ /* 0x000fea0003800000 */
[----:B------:R-:W3:Y:S01]  /*04e0*/  S2R R133, SR_TID.X ;  /* 0x0000000000857919 */ /* 0x000ee20000002100 */
[----:B------:R4:W0:Y:S01]  /*04f0*/  R2UR UR12, R9 ;  /* 0x00000000090c73c2 */ /* 0x00082200000e0000 */
[----:B------:R-:W-:Y:S01]  /*0500*/  HFMA2.MMA R131, -RZ, RZ, 0, 0 ;  /* 0x00000000ff837435 */ /* 0x000fe200000001ff */
[----:B------:R-:W-:Y:S01]  /*0510*/  CS2R R134, SRZ ;  /* 0x0000000000867805 */ /* 0x000fe2000001ff00 */
[----:B------:R-:W2:Y:S05]  /*0520*/  S2R R132, SR_LANEID ;  /* 0x0000000000847919 */ /* 0x000eaa0000000000 */
[----:B------:R4:W1:Y:S08]  /*0530*/  R2UR UR13, R10 ;  /* 0x000000000a0d73c2 */ /* 0x00087000000e0000 */
[----:B------:R4:W0:Y:S02]  /*0540*/  R2UR UR10, R6 ;  /* 0x00000000060a73c2 */ /* 0x00082400000e0000 */
[----:B0--3--:R-:W-:-:S06]  /*0550*/  SHF.R.S32.HI R0, RZ, 0x1f, R133 ;  /* 0x0000001fff007819 */ /* 0x009fcc0000011485 */
[----:B------:R4:W0:Y:S01]  /*0560*/  R2UR UR11, R7 ;  /* 0x00000000070b73c2 */ /* 0x00082200000e0000 */
[----:B------:R-:W-:-:S04]  /*0570*/  LEA.HI R0, R0, R133, RZ, 0x5 ;  /* 0x0000008500007211 */ /* 0x000fc800078f28ff */
[----:B------:R-:W-:-:S03]  /*0580*/  SHF.R.S32.HI R130, RZ, 0x5, R0 ;  /* 0x00000005ff827819 */ /* 0x000fc60000011400 */
[----:B------:R4:W3:Y:S08]  /*0590*/  R2UR UR8, R3 ;  /* 0x00000000030873c2 */ /* 0x0008f000000e0000 */
[----:B-12---:R4:W0:Y:S02]  /*05a0*/  R2UR UR9, R4 ;  /* 0x00000000040973c2 */ /* 0x00682400000e0000 */
.L_x_4261:
[----:B------:R-:W-:Y:S01]  /*05b0*/  SHF.L.U32 R0, R133, 0x4, RZ ;  /* 0x0000000485007819 */ /* 0x000fe200000006ff */
[----:B------:R-:W-:Y:S01]  /*05c0*/  BAR.SYNC.DEFER_BLOCKING 0x0 ;  /* 0x0000000000007b1d */ /* 0x000fe20000010000 */
[----:B------:R-:W-:Y:S01]  /*05d0*/  IADD3 R126, -R131, c[0x0][0x174], RZ ;  /* 0x00005d00837e7a10 */ /* 0x000fe20007ffe1ff */
[----:B----4-:R-:W-:Y:S01]  /*05e0*/  CS2R R6, SRZ ;  /* 0x0000000000067805 */ /* 0x010fe2000001ff00 */
        /* <DEDUP_REMOVED lines=9> */
[-C--:B------:R-:W-:Y:S02]  /*0680*/  ISETP.GE.AND P2, PT, R124, R49.reuse, PT ;  /* 0x000000317c00720c */ /* 0x080fe40003f46270 */
[----:B------:R-:W-:Y:S02]  /*0690*/  ISETP.GE.AND P1, PT, R0, R49, PT ;  /* 0x000000310000720c */ /* 0x000fe40003f26270 */
[----:B------:R-:W-:Y:S02]  /*06a0*/  MOV R2, UR12 ;  /* 0x0000000c00027c02 */ /* 0x000fe40008000f00 */
[----:B------:R-:W-:Y:S02]  /*06b0*/  MOV R3, UR13 ;  /* 0x0000000d00037c02 */ /* 0x000fe40008000f00 */
[C---:B------:R-:W-:Y:S02]  /*06c0*/  LOP3.LUT R8, R124.reuse, 0x40, RZ, 0xfc, !PT ;  /* 0x000000407c087812 */ /* 0x040fe400078efcff */
[C---:B------:R-:W-:Y:S01]  /*06d0*/  LOP3.LUT R9, R124.reuse, 0x60, RZ, 0xfc, !PT ;  /* 0x000000607c097812 */ /* 0x040fe200078efcff */
[----:B------:R-:W-:Y:S01]  /*06e0*/  IMAD.WIDE R2, R124, 0x4, R2 ;  /* 0x000000047c027825 */ /* 0x000fe200078e0202 */
[----:B------:R-:W-:-:S02]  /*06f0*/  MOV R4, RZ ;  /* 0x000000ff00047202 */ /* 0x000fc40000000f00 */
[C---:B------:R-:W-:Y:S02]  /*0700*/  LOP3.LUT R12, R124.reuse, 0x80, RZ, 0xfc, !PT ;  /* 0x000000807c0c7812 */ /* 0x040fe400078efcff */
[C---:B------:R-:W-:Y:S01]  /*0710*/  LOP3.LUT R13, R124.reuse, 0xa0, RZ, 0xfc, !PT ;  /* 0x000000a07c0d7812 */ /* 0x040fe200078efcff */
[----:B------:R1:W2:Y:S01]  /*0720*/  @!P1 LDG.E R6, [R2.64+0x80] ;  /* 0x0000800602069981 */ /* 0x0002a2000c1e1900 */
[----:B------:R-:W-:Y:S02]  /*0730*/  LOP3.LUT R16, R124, 0xc0, RZ, 0xfc, !PT ;  /* 0x000000c07c107812 */ /* 0x000fe400078efcff */
[-C--:B------:R-:W-:Y:S01]  /*0740*/  ISETP.GE.AND P0, PT, R8, R49.reuse, PT ;  /* 0x000000310800720c */ /* 0x080fe20003f06270 */
[----:B------:R1:W4:Y:S01]  /*0750*/  @!P2 LDG.E R4, [R2.64] ;  /* 0x000000060204a981 */ /* 0x000322000c1e1900 */
[----:B------:R-:W-:Y:S02]  /*0760*/  LOP3.LUT R17, R124, 0xe0, RZ, 0xfc, !PT ;  /* 0x000000e07c117812 */ /* 0x000fe400078efcff */
[----:B------:R-:W-:-:S02]  /*0770*/  ISETP.GE.AND P4, PT, R9, R49, PT ;  /* 0x000000310900720c */ /* 0x000fc40003f86270 */
[----:B------:R-:W-:Y:S02]  /*0780*/  LOP3.LUT R20, R124, 0x100, RZ, 0xfc, !PT ;  /* 0x000001007c147812 */ /* 0x000fe400078efcff */
[-C--:B------:R-:W-:Y:S02]  /*0790*/  ISETP.GE.AND P6, PT, R12, R49.reuse, PT ;  /* 0x000000310c00720c */ /* 0x080fe40003fc6270 */
[-C--:B------:R-:W-:Y:S02]  /*07a0*/  ISETP.GE.AND P5, PT, R13, R49.reuse, PT ;  /* 0x000000310d00720c */ /* 0x080fe40003fa6270 */
[-C--:B------:R-:W-:Y:S01]  /*07b0*/  ISETP.GE.AND P3, PT, R16, R49.reuse, PT ;  /* 0x000000311000720c */ /* 0x080fe20003f66270 */
[----:B------:R1:W5:Y:S01]  /*07c0*/  @!P0 LDG.E R7, [R2.64+0x100] ;  /* 0x0001000602078981 */ /* 0x000362000c1e1900 */
[-C--:B------:R-:W-:Y:S02]  /*07d0*/  ISETP.GE.AND P2, PT, R17, R49.reuse, PT ;  /* 0x000000311100720c */ /* 0x080fe40003f46270 */
[----:B------:R-:W-:Y:S01]  /*07e0*/  ISETP.GE.AND P1, PT, R20, R49, PT ;  /* 0x000000311400720c */ /* 0x000fe20003f26270 */
        /* <DEDUP_REMOVED lines=8> */
[----:B------:R-:W-:Y:S01]  /*0870*/  ISETP.GE.AND P0, PT, R21, R49, PT ;  /* 0x000000311500720c */ /* 0x000fe20003f06270 */
[----:B------:R1:W3:Y:S01]  /*0880*/  @!P3 LDG.E R15, [R2.64+0x300] ;  /* 0x00030006020fb981 */ /* 0x0002e2000c1e1900 */
[----:B------:R-:W-:-:S02]  /*0890*/  LOP3.LUT R30, R124, 0x1c0, RZ, 0xfc, !PT ;  /* 0x000001c07c1e7812 */ /* 0x000fc400078efcff */
[-C--:B------:R-:W-:Y:S01]  /*08a0*/  ISETP.GE.AND P4, PT, R24, R49.reuse, PT ;  /* 0x000000311800720c */ /* 0x080fe20003f86270 */
[----:B------:R1:W3:Y:S01]  /*08b0*/  @!P2 LDG.E R18, [R2.64+0x380] ;  /* 0x000380060212a981 */ /* 0x0002e2000c1e1900 */
[----:B------:R-:W-:Y:S02]  /*08c0*/  LOP3.LUT R32, R124, 0x1e0, RZ, 0xfc, !PT ;  /* 0x000001e07c207812 */ /* 0x000fe400078efcff */
[-C--:B------:R-:W-:Y:S01]  /*08d0*/  ISETP.GE.AND P6, PT, R25, R49.reuse, PT ;  /* 0x000000311900720c */ /* 0x080fe20003fc6270 */
[----:B------:R1:W3:Y:S01]  /*08e0*/  @!P1 LDG.E R19, [R2.64+0x400] ;  /* 0x0004000602139981 */ /* 0x0002e2000c1e1900 */
[-C--:B------:R-:W-:Y:S02]  /*08f0*/  ISETP.GE.AND P5, PT, R28, R49.reuse, PT ;  /* 0x000000311c00720c */ /* 0x080fe40003fa6270 */
[-C--:B------:R-:W-:Y:S01]  /*0900*/  ISETP.GE.AND P3, PT, R29, R49.reuse, PT ;  /* 0x000000311d00720c */ /* 0x080fe20003f66270 */
[----:B------:R-:W-:Y:S01]  /*0910*/  CS2R R26, SRZ ;  /* 0x00000000001a7805 */ /* 0x000fe2000001ff00 */
[-C--:B------:R-:W-:Y:S01]  /*0920*/  ISETP.GE.AND P2, PT, R30, R49.reuse, PT ;  /* 0x000000311e00720c */ /* 0x080fe20003f46270 */
[----:B------:R1:W3:Y:S01]  /*0930*/  @!P0 LDG.E R22, [R2.64+0x480] ;  /* 0x0004800602168981 */ /* 0x0002e2000c1e1900 */
[----:B------:R-:W-:-:S02]  /*0940*/  ISETP.GE.AND P1, PT, R32, R49, PT ;  /* 0x000000312000720c */ /* 0x000fc40003f26270 */
[----:B------:R-:W-:Y:S01]  /*0950*/  MOV R33, RZ ;  /* 0x000000ff00217202 */ /* 0x000fe20000000f00 */
[----:B------:R1:W3:Y:S01]  /*0960*/  @!P4 LDG.E R23, [R2.64+0x500] ;  /* 0x000500060217c981 */ /* 0x0002e2000c1e1900 */
[----:B------:R-:W-:Y:S02]  /*0970*/  MOV R31, RZ ;  /* 0x000000ff001f7202 */ /* 0x000fe40000000f00 */
[----:B------:R-:W-:Y:S01]  /*0980*/  MOV R35, RZ ;  /* 0x000000ff00237202 */ /* 0x000fe20000000f00 */
[----:B------:R1:W3:Y:S04]  /*0990*/  @!P6 LDG.E R26, [R2.64+0x580] ;  /* 0x00058006021ae981 */ /* 0x0002e8000c1e1900 */
[----:B------:R1:W3:Y:S04]  /*09a0*/  @!P5 LDG.E R27, [R2.64+0x600] ;  /* 0x00060006021bd981 */ /* 0x0002e8000c1e1900 */
[----:B------:R1:W3:Y:S04]  /*09b0*/  @!P3 LDG.E R33, [R2.64+0x680] ;  /* 0x000680060221b981 */ /* 0x0002e8000c1e1900 */
[----:B------:R1:W3:Y:S04]  /*09c0*/  @!P2 LDG.E R31, [R2.64+0x700] ;  /* 0x00070006021fa981 */ /* 0x0002e8000c1e1900 */
[----:B------:R1:W3:Y:S01]  /*09d0*/  @!P1 LDG.E R35, [R2.64+0x780] ;  /* 0x0007800602239981 */ /* 0x0002e2000c1e1900 */
[----:B------:R-:W-:-:S02]  /*09e0*/  IADD3 R96, R5, R132, RZ ;  /* 0x0000008405607210 */ /* 0x000fc40007ffe0ff */
[----:B------:R-:W-:Y:S02]  /*09f0*/  ISETP.GE.AND P5, PT, R9, R49, PT ;  /* 0x000000310900720c */ /* 0x000fe40003fa6270 */
[C---:B------:R-:W-:Y:S02]  /*0a00*/  IADD3 R123, R96.reuse, 0x20, RZ ;  /* 0x00000020607b7810 */ /* 0x040fe40007ffe0ff */
[C---:B------:R-:W-:Y:S02]  /*0a10*/  IADD3 R9, R96.reuse, 0x40, RZ ;  /* 0x0000004060097810 */ /* 0x040fe40007ffe0ff */
[C---:B------:R-:W-:Y:S02]  /*0a20*/  IADD3 R121, R96.reuse, 0x60, RZ ;  /* 0x0000006060797810 */ /* 0x040fe40007ffe0ff */
[C---:B------:R-:W-:Y:S02]  /*0a30*/  LEA.HI.SX32 R125, R96.reuse, R96, 0x1b ;  /* 0x00000060607d7211 */ /* 0x040fe400078fdaff */
[----:B-1----:R-:W-:-:S02]  /*0a40*/  IADD3 R3, R96, 0x80, RZ ;  /* 0x0000008060037810 */ /* 0x002fc40007ffe0ff */
[----:B------:R-:W-:Y:S02]  /*0a50*/  ISETP.GE.AND P4, PT, R13, R49, PT ;  /* 0x000000310d00720c */ /* 0x000fe40003f86270 */
        /* <DEDUP_REMOVED lines=20> */
[----:B------:R-:W-:Y:S02]  /*0ba0*/  IADD3 R47, R96, 0x1e0, RZ ;  /* 0x000001e0602f7810 */ /* 0x000fe40007ffe0ff */
[-C--:B------:R-:W-:Y:S02]  /*0bb0*/  LEA.HI.SX32 R111, R111, R96.reuse, 0x1b ;  /* 0x000000606f6f7211 */ /* 0x080fe400078fdaff */
[----:B------:R-:W-:-:S02]  /*0bc0*/  LEA.HI.SX32 R110, R41, R96, 0x1b ;  /* 0x00000060296e7211 */ /* 0x000fc400078fdaff */
[-C--:B------:R-:W-:Y:S02]  /*0bd0*/  LEA.HI.SX32 R100, R43, R96.reuse, 0x1b ;  /* 0x000000602b647211 */ /* 0x080fe400078fdaff */
[----:B------:R-:W-:Y:S02]  /*0be0*/  LEA R5, R132, R5, 0x4 ;  /* 0x0000000584057211 */ /* 0x000fe400078e20ff */
[-C--:B------:R-:W-:Y:S02]  /*0bf0*/  LEA.HI.SX32 R98, R45, R96.reuse, 0x1b ;  /* 0x000000602d627211 */ /* 0x080fe400078fdaff */
[----:B------:R-:W-:Y:S02]  /*0c00*/  LEA.HI.SX32 R96, R47, R96, 0x1b ;  /* 0x000000602f607211 */ /* 0x000fe400078fdaff */
[----:B------:R-:W-:Y:S02]  /*0c10*/  LEA.HI.SX32 R94, R5, R5, 0x1b ;  /* 0x00000005055e7211 */ /* 0x000fe400078fdaff */
[----:B------:R-:W-:-:S02]  /*0c20*/  ISETP.GE.AND P0, PT, R16, R49, PT ;  /* 0x000000311000720c */ /* 0x000fc40003f06270 */
[----:B------:R-:W-:Y:S02]  /*0c30*/  MOV R108, UR10 ;  /* 0x0000000a006c7c02 */ /* 0x000fe40008000f00 */
[----:B0-----:R-:W-:-:S05]  /*0c40*/  MOV R109, UR11 ;  /* 0x0000000b006d7c02 */ /* 0x001fca0008000f00 */
[----:B------:R-:W-:Y:S01]  /*0c50*/  IMAD.WIDE R108, R124, 0x4, R108 ;  /* 0x000000047c6c7825 */ /* 0x000fe200078e026c */
[----:B------:R-:W-:Y:S02]  /*0c60*/  P2R R42, PR, RZ, 0x1 ;  /* 0x00000001ff2a7803 */ /* 0x000fe40000000000 */
[-C--:B------:R-:W-:Y:S02]  /*0c70*/  ISETP.GE.AND P3, PT, R8, R49.reuse, PT ;  /* 0x000000310800720c */ /* 0x080fe40003f66270 */
[----:B------:R-:W-:Y:S01]  /*0c80*/  CS2R R8, SRZ ;  /* 0x0000000000087805 */ /* 0x000fe2000001ff00 */
[-C--:B------:R-:W-:Y:S02]  /*0c90*/  ISETP.GE.AND P1, PT, R124, R49.reuse, PT ;  /* 0x000000317c00720c */ /* 0x080fe40003f26270 */
[-C--:B------:R-:W-:Y:S02]  /*0ca0*/  ISETP.GE.AND P2, PT, R0, R49.reuse, PT ;  /* 0x000000310000720c */ /* 0x080fe40003f46270 */
[----:B------:R-:W-:-:S02]  /*0cb0*/  ISETP.GE.AND P6, PT, R12, R49, PT ;  /* 0x000000310c00720c */ /* 0x000fc40003fc6270 */
[----:B------:R-:W-:Y:S01]  /*0cc0*/  CS2R R12, SRZ ;  /* 0x00000000000c7805 */ /* 0x000fe2000001ff00 */
[----:B------:R-:W-:Y:S02]  /*0cd0*/  MOV R0, RZ ;  /* 0x000000ff00007202 */ /* 0x000fe40000000f00 */
[----:B------:R-:W-:Y:S02]  /*0ce0*/  MOV R2, RZ ;  /* 0x000000ff00027202 */ /* 0x000fe40000000f00 */
[----:B------:R-:W-:Y:S02]  /*0cf0*/  P2R R34, PR, RZ, 0x4 ;  /* 0x00000004ff227803 */ /* 0x000fe40000000000 */
[----:B------:R-:W-:Y:S02]  /*0d00*/  P2R R36, PR, RZ, 0x8 ;  /* 0x00000008ff247803 */ /* 0x000fe40000000000 */
[----:B------:R-:W-:Y:S02]  /*0d10*/  P2R R40, PR, RZ, 0x10 ;  /* 0x00000010ff287803 */ /* 0x000fe40000000000 */
[----:B------:R-:W-:-:S02]  /*0d20*/  P2R R38, PR, RZ, 0x20 ;  /* 0x00000020ff267803 */ /* 0x000fc40000000000 */
[----:B------:R-:W-:Y:S01]  /*0d30*/  P2R R16, PR, RZ, 0x40 ;  /* 0x00000040ff107803 */ /* 0x000fe20000000000 */
[----:B----4-:R-:W-:Y:S04]  /*0d40*/  STS [R125.X4], R4 ;  /* 0x000000047d007388 */ /* 0x010fe80000004800 */
[----:B--2---:R-:W-:Y:S04]  /*0d50*/  STS [R123.X4+0x80], R6 ;  /* 0x000080067b007388 */ /* 0x004fe80000004800 */
[----:B-----5:R-:W-:Y:S04]  /*0d60*/  STS [R122.X4+0x100], R7 ;  /* 0x000100077a007388 */ /* 0x020fe80000004800 */
        /* <DEDUP_REMOVED lines=32> */
[----:B------:R-:W5:Y:S01]  /*0f70*/  @!P0 LDG.E R11, [R108.64+0x300] ;  /* 0x000300066c0b8981 */ /* 0x000f62000c1e1900 */
[----:B------:R-:W-:Y:S01]  /*0f80*/  ISETP.GE.AND P0, PT, R17, R49, PT ;  /* 0x000000311100720c */ /* 0x000fe20003f06270 */
[----:B------:R-:W-:Y:S01]  /*0f90*/  CS2R R6, SRZ ;  /* 0x0000000000067805 */ /* 0x000fe2000001ff00 */
[----:B------:R-:W-:Y:S01]  /*0fa0*/  MOV R4, RZ ;  /* 0x000000ff00047202 */ /* 0x000fe20000000f00 */
[----:B------:R-:W5:Y:S01]  /*0fb0*/  @!P1 LDG.E R0, [R108.64] ;  /* 0x000000066c009981 */ /* 0x000f62000c1e1900 */
[----:B------:R-:W-:-:S03]  /*0fc0*/  P2R R3, PR, RZ, 0x1 ;  /* 0x00000001ff037803 */ /* 0x000fc60000000000 */
[----:B------:R-:W5:Y:S01]  /*0fd0*/  @!P2 LDG.E R2, [R108.64+0x80] ;  /* 0x000080066c02a981 */ /* 0x000f62000c1e1900 */
[----:B-1----:R-:W-:-:S03]  /*0fe0*/  MOV R15, RZ ;  /* 0x000000ff000f7202 */ /* 0x002fc60000000f00 */
[----:B------:R-:W5:Y:S04]  /*0ff0*/  @!P6 LDG.E R9, [R108.64+0x200] ;  /* 0x000200066c09e981 */ /* 0x000f68000c1e1900 */
[----:B------:R-:W5:Y:S01]  /*1000*/  @!P0 LDG.E R8, [R108.64+0x380] ;  /* 0x000380066c088981 */ /* 0x000f62000c1e1900 */
[-C--:B------:R-:W-:Y:S02]  /*1010*/  ISETP.GE.AND P0, PT, R20, R49.reuse, PT ;  /* 0x000000311400720c */ /* 0x080fe40003f06270 */
[-C--:B------:R-:W-:Y:S01]  /*1020*/  ISETP.GE.AND P1, PT, R24, R49.reuse, PT ;  /* 0x000000311800720c */ /* 0x080fe20003f26270 */
[----:B------:R-:W5:Y:S01]  /*1030*/  @!P3 LDG.E R7, [R108.64+0x100] ;  /* 0x000100066c07b981 */ /* 0x000f62000c1e1900 */
[----:B------:R-:W-:Y:S02]  /*1040*/  P2R R5, PR, RZ, 0x1 ;  /* 0x00000001ff057803 */ /* 0x000fe40000000000 */
        /* <DEDUP_REMOVED lines=8> */
[-C--:B------:R-:W-:Y:S02]  /*10d0*/  ISETP.GE.AND P5, PT, R30, R49.reuse, PT ;  /* 0x000000311e00720c */ /* 0x080fe40003fa6270 */
[----:B------:R-:W-:Y:S01]  /*10e0*/  ISETP.GE.AND P6, PT, R32, R49, PT ;  /* 0x000000312000720c */ /* 0x000fe20003fc6270 */
[----:B------:R-:W5:Y:S01]  /*10f0*/  @!P2 LDG.E R12, [R108.64+0x580] ;  /* 0x000580066c0ca981 */ /* 0x000f62000c1e1900 */
[----:B--2---:R-:W-:-:S02]  /*1100*/  MOV R19, RZ ;  /* 0x000000ff00137202 */ /* 0x004fc40000000f00 */
[----:B---3--:R-:W-:Y:S02]  /*1110*/  MOV R27, RZ ;  /* 0x000000ff001b7202 */ /* 0x008fe40000000f00 */
[----:B------:R-:W-:Y:S01]  /*1120*/  MOV R23, RZ ;  /* 0x000000ff00177202 */ /* 0x000fe20000000f00 */
[----:B------:R-:W2:Y:S01]  /*1130*/  @!P0 LDG.E R10, [R108.64+0x480] ;  /* 0x000480066c0a8981 */ /* 0x000ea2000c1e1900 */
[----:B----4-:R-:W-:-:S03]  /*1140*/  MOV R31, RZ ;  /* 0x000000ff001f7202 */ /* 0x010fc60000000f00 */
[----:B------:R-:W3:Y:S04]  /*1150*/  @!P3 LDG.E R19, [R108.64+0x600] ;  /* 0x000600066c13b981 */ /* 0x000ee8000c1e1900 */
[----:B------:R-:W4:Y:S04]  /*1160*/  @!P4 LDG.E R27, [R108.64+0x680] ;  /* 0x000680066c1bc981 */ /* 0x000f28000c1e1900 */
[----:B------:R-:W3:Y:S04]  /*1170*/  @!P5 LDG.E R23, [R108.64+0x700] ;  /* 0x000700066c17d981 */ /* 0x000ee8000c1e1900 */
[----:B------:R-:W3:Y:S01]  /*1180*/  @!P6 LDG.E R31, [R108.64+0x780] ;  /* 0x000780066c1fe981 */ /* 0x000ee2000c1e1900 */
        /* <DEDUP_REMOVED lines=18> */
[----:B------:R-:W-:Y:S01]  /*12b0*/  MOV R3, UR9 ;  /* 0x0000000900037c02 */ /* 0x000fe20008000f00 */
[----:B-----5:R-:W-:Y:S04]  /*12c0*/  STS [R125.X4], R0 ;  /* 0x000000007d007388 */ /* 0x020fe80000004800 */
        /* <DEDUP_REMOVED lines=8> */
[----:B--2---:R2:W-:Y:S04]  /*1350*/  STS [R113.X4+0x480], R10 ;  /* 0x0004800a71007388 */ /* 0x0045e80000004800 */
[----:B------:R-:W-:Y:S04]  /*1360*/  STS [R112.X4+0x500], R15 ;  /* 0x0005000f70007388 */ /* 0x000fe80000004800 */
[----:B------:R0:W-:Y:S04]  /*1370*/  STS [R111.X4+0x580], R12 ;  /* 0x0005800c6f007388 */ /* 0x0001e80000004800 */
[----:B---3--:R-:W-:Y:S04]  /*1380*/  STS [R110.X4+0x600], R19 ;  /* 0x000600136e007388 */ /* 0x008fe80000004800 */
[----:B----4-:R-:W-:Y:S04]  /*1390*/  STS [R100.X4+0x680], R27 ;  /* 0x0006801b64007388 */ /* 0x010fe80000004800 */
[----:B------:R3:W-:Y:S04]  /*13a0*/  STS [R98.X4+0x700], R23 ;  /* 0x0007001762007388 */ /* 0x0007e80000004800 */
[----:B------:R-:W-:Y:S01]  /*13b0*/  STS [R96.X4+0x780], R31 ;  /* 0x0007801f60007388 */ /* 0x000fe20000004800 */
[----:B------:R-:W-:-:S06]  /*13c0*/  NOP ;  /* 0x0000000000007918 */ /* 0x000fcc0000000000 */
[----:B------:R-:W2:Y:S04]  /*13d0*/  LDS R81, [R94.X4] ;  /* 0x000000005e517984 */ /* 0x000ea80000004800 */
[----:B------:R-:W0:Y:S04]  /*13e0*/  LDS R80, [R94.X4+0x4] ;  /* 0x000004005e507984 */ /* 0x000e280000004800 */
[----:B------:R-:W0:Y:S04]  /*13f0*/  LDS R79, [R94.X4+0x8] ;  /* 0x000008005e4f7984 */ /* 0x000e280000004800 */
[----:B------:R-:W0:Y:S04]  /*1400*/  LDS R78, [R94.X4+0xc] ;  /* 0x00000c005e4e7984 */ /* 0x000e280000004800 */
[----:B------:R-:W0:Y:S04]  /*1410*/  LDS R77, [R94.X4+0x10] ;  /* 0x000010005e4d7984 */ /* 0x000e280000004800 */
[----:B------:R-:W0:Y:S04]  /*1420*/  LDS R76, [R94.X4+0x14] ;  /* 0x000014005e4c7984 */ /* 0x000e280000004800 */
[----:B------:R-:W1:Y:S04]  /*1430*/  LDS R75, [R94.X4+0x18] ;  /* 0x000018005e4b7984 */ /* 0x000e680000004800 */
[----:B------:R-:W1:Y:S04]  /*1440*/  LDS R74, [R94.X4+0x1c] ;  /* 0x00001c005e4a7984 */ /* 0x000e680000004800 */
[----:B------:R-:W2:Y:S04]  /*1450*/  LDS R73, [R94.X4+0x20] ;  /* 0x000020005e497984 */ /* 0x000ea80000004800 */
[----:B------:R-:W2:Y:S04]  /*1460*/  LDS R72, [R94.X4+0x24] ;  /* 0x000024005e487984 */ /* 0x000ea80000004800 */
[----:B------:R-:W2:Y:S04]  /*1470*/  LDS R57, [R94.X4+0x28] ;  /* 0x000028005e397984 */ /* 0x000ea80000004800 */
[----:B------:R-:W2:Y:S04]  /*1480*/  LDS R52, [R94.X4+0x2c] ;  /* 0x00002c005e347984 */ /* 0x000ea80000004800 */
[----:B------:R-:W2:Y:S04]  /*1490*/  LDS R48, [R94.X4+0x30] ;  /* 0x000030005e307984 */ /* 0x000ea80000004800 */
[----:B------:R-:W2:Y:S04]  /*14a0*/  LDS R44, [R94.X4+0x34] ;  /* 0x000034005e2c7984 */ /* 0x000ea80000004800 */
[----:B------:R-:W2:Y:S04]  /*14b0*/  LDS R40, [R94.X4+0x38] ;  /* 0x000038005e287984 */ /* 0x000ea80000004800 */
[----:B------:R-:W2:Y:S01]  /*14c0*/  LDS R36, [R94.X4+0x3c] ;  /* 0x00003c005e247984 */ /* 0x000ea20000004800 */
[----:B0-----:R-:W-:-:S02]  /*14d0*/  MOV R2, UR8 ;  /* 0x0000000800027c02 */ /* 0x001fc40008000f00 */
[----:B------:R-:W-:-:S03]  /*14e0*/  MOV R0, RZ ;  /* 0x000000ff00007202 */ /* 0x000fc60000000f00 */
[----:B------:R-:W-:Y:S01]  /*14f0*/  IMAD.WIDE R2, R124, 0x4, R2 ;  /* 0x000000047c027825 */ /* 0x000fe200078e0202 */
[----:B------:R-:W-:Y:S01]  /*1500*/  BAR.SYNC.DEFER_BLOCKING 0x0 ;  /* 0x0000000000007b1d */ /* 0x000fe20000010000 */
[----:B-1----:R-:W-:-:S05]  /*1510*/  MOV R4, RZ ;  /* 0x000000ff00047202 */ /* 0x002fca0000000f00 */
[----:B------:R-:W4:Y:S01]  /*1520*/  @!P0 LDG.E R0, [R2.64] ;  /* 0x0000000602008981 */ /* 0x000f22000c1e1900 */
[----:B------:R-:W-:Y:S02]  /*1530*/  ISETP.NE.AND P0, PT, R5, RZ, PT ;  /* 0x000000ff0500720c */ /* 0x000fe40003f05270 */
[----:B------:R-:W-:-:S11]  /*1540*/  MOV R5, RZ ;  /* 0x000000ff00057202 */ /* 0x000fd60000000f00 */
[----:B------:R-:W4:Y:S01]  /*1550*/  @!P0 LDG.E R5, [R2.64+0x100] ;  /* 0x0001000602058981 */ /* 0x000f22000c1e1900 */
[----:B------:R-:W-:Y:S01]  /*1560*/  ISETP.NE.AND P0, PT, R14, RZ, PT ;  /* 0x000000ff0e00720c */ /* 0x000fe20003f05270 */
[----:B-----5:R-:W-:-:S12]  /*1570*/  CS2R R6, SRZ ;  /* 0x0000000000067805 */ /* 0x020fd8000001ff00 */
[----:B------:R-:W5:Y:S01]  /*1580*/  @!P0 LDG.E R4, [R2.64+0x80] ;  /* 0x0000800602048981 */ /* 0x000f62000c1e1900 */
[----:B------:R-:W-:-:S13]  /*1590*/  ISETP.NE.AND P0, PT, R16, RZ, PT ;  /* 0x000000ff1000720c */ /* 0x000fda0003f05270 */
[----:B------:R-:W5:Y:S01]  /*15a0*/  @!P0 LDG.E R7, [R2.64+0x200] ;  /* 0x0002000602078981 */ /* 0x000f62000c1e1900 */
[----:B------:R-:W-:Y:S01]  /*15b0*/  ISETP.NE.AND P0, PT, R17, RZ, PT ;  /* 0x000000ff1100720c */ /* 0x000fe20003f05270 */
[----:B------:R-:W-:-:S12]  /*15c0*/  CS2R R8, SRZ ;  /* 0x0000000000087805 */ /* 0x000fd8000001ff00 */
[----:B------:R-:W5:Y:S01]  /*15d0*/  @!P0 LDG.E R6, [R2.64+0x180] ;  /* 0x0001800602068981 */ /* 0x000f62000c1e1900 */
[----:B------:R-:W-:-:S13]  /*15e0*/  ISETP.NE.AND P0, PT, R18, RZ, PT ;  /* 0x000000ff1200720c */ /* 0x000fda0003f05270 */
[----:B------:R-:W5:Y:S01]  /*15f0*/  @!P0 LDG.E R9, [R2.64+0x300] ;  /* 0x0003000602098981 */ /* 0x000f62000c1e1900 */
[----:B------:R-:W-:Y:S01]  /*1600*/  ISETP.NE.AND P0, PT, R20, RZ, PT ;  /* 0x000000ff1400720c */ /* 0x000fe20003f05270 */
[----:B--2---:R-:W-:-:S12]  /*1610*/  CS2R R10, SRZ ;  /* 0x00000000000a7805 */ /* 0x004fd8000001ff00 */
[----:B------:R-:W2:Y:S01]  /*1620*/  @!P0 LDG.E R8, [R2.64+0x280] ;  /* 0x0002800602088981 */ /* 0x000ea2000c1e1900 */
[----:B------:R-:W-:-:S13]  /*1630*/  ISETP.NE.AND P0, PT, R21, RZ, PT ;  /* 0x000000ff1500720c */ /* 0x000fda0003f05270 */
[----:B------:R-:W2:Y:S01]  /*1640*/  @!P0 LDG.E R11, [R2.64+0x400] ;  /* 0x00040006020b8981 */ /* 0x000ea2000c1e1900 */
[----:B------:R-:W-:Y:S01]  /*1650*/  ISETP.NE.AND P0, PT, R22, RZ, PT ;  /* 0x000000ff1600720c */ /* 0x000fe20003f05270 */
[----:B------:R-:W-:Y:S01]  /*1660*/  CS2R R12, SRZ ;  /* 0x00000000000c7805 */ /* 0x000fe2000001ff00 */
[----:B------:R-:W-:Y:S02]  /*1670*/  MOV R18, RZ ;  /* 0x000000ff00127202 */ /* 0x000fe40000000f00 */
[----:B------:R-:W-:Y:S02]  /*1680*/  MOV R15, RZ ;  /* 0x000000ff000f7202 */ /* 0x000fe40000000f00 */
[----:B------:R-:W-:Y:S01]  /*1690*/  MOV R21, RZ ;  /* 0x000000ff00157202 */ /* 0x000fe20000000f00 */
[----:B------:R-:W2:Y:S01]  /*16a0*/  @!P1 LDG.E R13, [R2.64+0x500] ;  /* 0x00050006020d9981 */ /* 0x000ea2000c1e1900 */
[----:B------:R-:W-:Y:S02]  /*16b0*/  MOV R17, RZ ;  /* 0x000000ff00117202 */ /* 0x000fe40000000f00 */
[----:B---3--:R-:W-:Y:S01]  /*16c0*/  MOV R23, RZ ;  /* 0x000000ff00177202 */ /* 0x008fe20000000f00 */
[----:B------:R-:W3:Y:S04]  /*16d0*/  @!P2 LDG.E R18, [R2.64+0x580] ;  /* 0x000580060212a981 */ /* 0x000ee8000c1e1900 */
[----:B------:R-:W3:Y:S01]  /*16e0*/  @!P0 LDG.E R10, [R2.64+0x380] ;  /* 0x00038006020a8981 */ /* 0x000ee2000c1e1900 */
[----:B------:R-:W-:-:S03]  /*16f0*/  ISETP.NE.AND P0, PT, R26, RZ, PT ;  /* 0x000000ff1a00720c */ /* 0x000fc60003f05270 */
[----:B------:R-:W3:Y:S04]  /*1700*/  @!P3 LDG.E R15, [R2.64+0x600] ;  /* 0x00060006020fb981 */ /* 0x000ee8000c1e1900 */
[----:B------:R-:W3:Y:S04]  /*1710*/  @!P4 LDG.E R21, [R2.64+0x680] ;  /* 0x000680060215c981 */ /* 0x000ee8000c1e1900 */
[----:B------:R-:W3:Y:S04]  /*1720*/  @!P5 LDG.E R17, [R2.64+0x700] ;  /* 0x000700060211d981 */ /* 0x000ee8000c1e1900 */
[----:B------:R-:W3:Y:S04]  /*1730*/  @!P0 LDG.E R12, [R2.64+0x480] ;  /* 0x00048006020c8981 */ /* 0x000ee8000c1e1900 */
[----:B------:R-:W3:Y:S01]  /*1740*/  @!P6 LDG.E R23, [R2.64+0x780] ;  /* 0x000780060217e981 */ /* 0x000ee2000c1e1900 */
[----:B------:R-:W-:-:S05]  /*1750*/  FADD.FTZ R81, R81, UR5 ;  /* 0x0000000551517e21 */ /* 0x000fca0008010000 */
[----:B------:R-:W-:Y:S01]  /*1760*/  FSETP.GTU.FTZ.AND P4, PT, R81, 20, PT ;  /* 0x41a000005100780b */ /* 0x000fe20003f9c000 */
        /* <DEDUP_REMOVED lines=12> */
[----:B----4-:R-:W-:Y:S04]  /*1830*/  STS [R125.X4], R0 ;  /* 0x000000007d007388 */ /* 0x010fe80000004800 */
[----:B-----5:R-:W-:Y:S04]  /*1840*/  STS [R123.X4+0x80], R4 ;  /* 0x000080047b007388 */ /* 0x020fe80000004800 */
[----:B------:R-:W-:Y:S04]  /*1850*/  STS [R122.X4+0x100], R5 ;  /* 0x000100057a007388 */ /* 0x000fe80000004800 */
[----:B------:R-:W-:Y:S04]  /*1860*/  STS [R121.X4+0x180], R6 ;  /* 0x0001800679007388 */ /* 0x000fe80000004800 */
[----:B------:R-:W-:Y:S04]  /*1870*/  STS [R120.X4+0x200], R7 ;  /* 0x0002000778007388 */ /* 0x000fe80000004800 */
[----:B--2---:R-:W-:Y:S04]  /*1880*/  STS [R119.X4+0x280], R8 ;  /* 0x0002800877007388 */ /* 0x004fe80000004800 */
[----:B------:R-:W-:Y:S04]  /*1890*/  STS [R118.X4+0x300], R9 ;  /* 0x0003000976007388 */ /* 0x000fe80000004800 */
[----:B---3--:R-:W-:Y:S04]  /*18a0*/  STS [R117.X4+0x380], R10 ;  /* 0x0003800a75007388 */ /* 0x008fe80000004800 */
        /* <DEDUP_REMOVED lines=59> */
.L_x_4188:
[----:B--234-:R-:W-:Y:S05]  /*1c60*/  BSYNC B0 ;  /* 0x0000000000007941 */ /* 0x01cfea0003800000 */
.L_x_4187:
        /* <DEDUP_REMOVED lines=35> */
.L_x_4190:
[----:B------:R-:W-:Y:S05]  /*1ea0*/  BSYNC B0 ;  /* 0x0000000000007941 */ /* 0x000fea0003800000 */
.L_x_4189:
        /* <DEDUP_REMOVED lines=35> */
.L_x_4192:
[----:B------:R-:W-:Y:S05]  /*20e0*/  BSYNC B0 ;  /* 0x0000000000007941 */ /* 0x000fea0003800000 */
.L_x_4191:
        /* <DEDUP_REMOVED lines=35> */
.L_x_4194:
[----:B------:R-:W-:Y:S05]  /*2320*/  BSYNC B0 ;  /* 0x0000000000007941 */ /* 0x000fea0003800000 */
.L_x_4193:
[----:B------:R-:W-:Y:S01]  /*2330*/  BSSY B0, `(.L_x_4195) ;  /* 0x0000025000007945 */ /* 0x000fe20003800000 */
[----:B------:R-:W-:Y:S01]  /*2340*/  FSETP.GTU.FTZ.AND P1, PT, R72, 20, PT ;  /* 0x41a000004800780b */ /* 0x000fe20003f3c000 */
[----:B------:R-:W-:Y:S01]  /*2350*/  FADD.FTZ R57, R57, UR5 ;  /* 0x0000000539397e21 */ /* 0x000fe20008010000 */
[----:B------:R-:W-:Y:S02]  /*2360*/  LOP3.LUT R59, R133, 0x1f, RZ, 0xc0, !PT ;  /* 0x0000001f853b7812 */ /* 0x000fe400078ec0ff */
        /* <DEDUP_REMOVED lines=33> */
.L_x_4196:
[----:B------:R-:W-:Y:S05]  /*2580*/  BSYNC B0 ;  /* 0x0000000000007941 */ /* 0x000fea0003800000 */
.L_x_4195:
[----:B------:R-:W-:Y:S01]  /*2590*/  BSSY B0, `(.L_x_4197) ;  /* 0x0000027000007945 */ /* 0x000fe20003800000 */
[----:B------:R-:W-:Y:S01]  /*25a0*/  HFMA2.MMA R56, -RZ, RZ, 0, 0 ;  /* 0x00000000ff387435 */ /* 0x000fe200000001ff */
[----:B------:R-:W-:Y:S01]  /*25b0*/  FSETP.GTU.FTZ.AND P0, PT, R57, 20, PT ;  /* 0x41a000003900780b */ /* 0x000fe20003f1c000 */
[----:B------:R-:W-:Y:S01]  /*25c0*/  CS2R R54, SRZ ;  /* 0x0000000000367805 */ /* 0x000fe2000001ff00 */
[----:B------:R-:W-:Y:S01]  /*25d0*/  MOV R53, RZ ;  /* 0x000000ff00357202 */ /* 0x000fe20000000f00 */
[----:B------:R-:W-:Y:S02]  /*25e0*/  FADD.FTZ R52, R52, UR5 ;  /* 0x0000000534347e21 */ /* 0x000fe40008010000 */
[----:B------:R-:W-:Y:S01]  /*25f0*/  FFMA.FTZ R135, R92, R19, R135 ;  /* 0x000000135c877223 */ /* 0x000fe20000010087 */
[----:B------:R-:W-:Y:S05]  /*2600*/  @P6 BRA `(.L_x_4198) ;  /* 0x000001f000006947 */ /* 0x000fea0003800000 */
[----:B------:R-:W-:Y:S01]  /*2610*/  FMUL.FTZ R76, R76, 1.4426950216293334961 ;  /* 0x3fb8aa3b4c4c7820 */ /* 0x000fe20000410000 */
        /* <DEDUP_REMOVED lines=30> */
.L_x_4198:
[----:B------:R-:W-:Y:S05]  /*2800*/  BSYNC B0 ;  /* 0x0000000000007941 */ /* 0x000fea0003800000 */
.L_x_4197:
        /* <DEDUP_REMOVED lines=39> */
.L_x_4200:
[----:B------:R-:W-:Y:S05]  /*2a80*/  BSYNC B0 ;  /* 0x0000000000007941 */ /* 0x000fea0003800000 */
.L_x_4199:
        /* <DEDUP_REMOVED lines=39> */
.L_x_4202:
[----:B------:R-:W-:Y:S05]  /*2d00*/  BSYNC B0 ;  /* 0x0000000000007941 */ /* 0x000fea0003800000 */
.L_x_4201:
[----:B------:R-:W-:Y:S01]  /*2d10*/  FFMA.FTZ R135, R97, R12, R135 ;  /* 0x0000000c61877223 */ /* 0x000fe20000010087 */
[----:B------:R-:W-:Y:S01]  /*2d20*/  BSSY B0, `(.L_x_4203) ;  /* 0x0000026000007945 */ /* 0x000fe20003800000 */
[----:B------:R-:W-:Y:S01]  /*2d30*/  HFMA2.MMA R41, -RZ, RZ, 0, 0 ;  /* 0x00000000ff297435 */ /* 0x000fe200000001ff */
[----:B------:R-:W-:Y:S01]  /*2d40*/  FSETP.GTU.FTZ.AND P3, PT, R44, 20, PT ;  /* 0x41a000002c00780b */ /* 0x000fe20003f7c000 */
[----:B------:R-:W-:Y:S01]  /*2d50*/  CS2R R42, SRZ ;  /* 0x00000000002a7805 */ /* 0x000fe2000001ff00 */
[----:B------:R-:W-:Y:S02]  /*2d60*/  FADD.FTZ R40, R40, UR5 ;  /* 0x0000000528287e21 */ /* 0x000fe40008010000 */
[----:B-1----:R-:W-:Y:S01]  /*2d70*/  FFMA.FTZ R135, R86, R7, R135 ;  /* 0x0000000756877223 */ /* 0x002fe20000010087 */
        /* <DEDUP_REMOVED lines=32> */
.L_x_4204:
[----:B------:R-:W-:Y:S05]  /*2f80*/  BSYNC B0 ;  /* 0x0000000000007941 */ /* 0x000fea0003800000 */
.L_x_4203:
        /* <DEDUP_REMOVED lines=39> */
.L_x_4206:
[----:B------:R-:W-:Y:S05]  /*3200*/  BSYNC B0 ;  /* 0x0000000000007941 */ /* 0x000fea0003800000 */
.L_x_4205:
        /* <DEDUP_REMOVED lines=40> */
.L_x_4208:
[----:B------:R-:W-:Y:S05]  /*3490*/  BSYNC B0 ;  /* 0x0000000000007941 */ /* 0x000fea0003800000 */
.L_x_4207:
        /* <DEDUP_REMOVED lines=33> */
.L_x_4210:
[----:B------:R-:W-:Y:S05]  /*36b0*/  BSYNC B0 ;  /* 0x0000000000007941 */ /* 0x000fea0003800000 */
.L_x_4209:
        /* <DEDUP_REMOVED lines=33> */
.L_x_4212:
[----:B------:R-:W-:Y:S05]  /*38d0*/  BSYNC B0 ;  /* 0x0000000000007941 */ /* 0x000fea0003800000 */
.L_x_4211:
        /* <DEDUP_REMOVED lines=33> */
.L_x_4214:
[----:B------:R-:W-:Y:S05]  /*3af0*/  BSYNC B0 ;  /* 0x0000000000007941 */ /* 0x000fea0003800000 */
.L_x_4213:
        /* <DEDUP_REMOVED lines=33> */
.L_x_4216:
[----:B------:R-:W-:Y:S05]  /*3d10*/  BSYNC B0 ;  /* 0x0000000000007941 */ /* 0x000fea0003800000 */
.L_x_4215:
        /* <DEDUP_REMOVED lines=33> */
.L_x_4218:
[----:B------:R-:W-:Y:S05]  /*3f30*/  BSYNC B0 ;  /* 0x0000000000007941 */ /* 0x000fea0003800000 */
.L_x_4217:
        /* <DEDUP_REMOVED lines=21> */
[----:B------:R-:W-:Y:S01]  /*4090*/  HFMA2.MMA R53, -RZ, RZ, 0, 0 ;  /* 0x00000000ff357435 */ /* 0x000fe200000001ff */
[----:B------:R-:W-:Y:S01]  /*40a0*/  FADD.FTZ R16, R11, R11 ;  /* 0x0000000b0b107221 */ /* 0x000fe20000010000 */
[----:B------:R-:W-:Y:S01]  /*40b0*/  LEA.HI R13, R18, R18, RZ, 0x1 ;  /* 0x00000012120d7211 */ /* 0x000fe200078f08ff */
[----:B------:R-:W-:Y:S01]  /*40c0*/  FADD.FTZ R11, R10, R10 ;  /* 0x0000000a0a0b7221 */ /* 0x000fe20000010000 */
[----:B------:R-:W-:Y:S01]  /*40d0*/  HFMA2.MMA R45, -RZ, RZ, 0, 0 ;  /* 0x00000000ff2d7435 */ /* 0x000fe200000001ff */
[----:B------:R-:W-:Y:S01]  /*40e0*/  FADD.FTZ R10, R5, R5 ;  /* 0x00000005050a7221 */ /* 0x000fe20000010000 */
[----:B------:R-:W-:Y:S01]  /*40f0*/  LOP3.LUT R13, R13, 0xfffffe, RZ, 0xc0, !PT ;  /* 0x00fffffe0d0d7812 */ /* 0x000fe200078ec0ff */
[----:B------:R-:W-:Y:S01]  /*4100*/  FADD.FTZ R5, R0, R0 ;  /* 0x0000000000057221 */ /* 0x000fe20000010000 */
[----:B------:R-:W-:Y:S01]  /*4110*/  LEA.HI R0, R126, R126, RZ, 0x1 ;  /* 0x0000007e7e007211 */ /* 0x000fe200078f08ff */
[----:B------:R-:W-:Y:S01]  /*4120*/  FADD.FTZ R15, R14, R14 ;  /* 0x0000000e0e0f7221 */ /* 0x000fe20000010000 */
[----:B------:R-:W-:Y:S01]  /*4130*/  IADD3 R18, R18, -R13, RZ ;  /* 0x8000000d12127210 */ /* 0x000fe20007ffe0ff */
[----:B------:R-:W-:Y:S01]  /*4140*/  FADD.FTZ R14, R9, R9 ;  /* 0x00000009090e7221 */ /* 0x000fe20000010000 */
[----:B------:R-:W-:Y:S01]  /*4150*/  LOP3.LUT R61, R0, 0xfffffe, RZ, 0xc0, !PT ;  /* 0x00fffffe003d7812 */ /* 0x000fe200078ec0ff */
[----:B------:R-:W-:Y:S01]  /*4160*/  FADD.FTZ R9, R8, R8 ;  /* 0x0000000808097221 */ /* 0x000fe20000010000 */
[----:B------:R-:W-:Y:S01]  /*4170*/  HFMA2.MMA R37, -RZ, RZ, 0, 0 ;  /* 0x00000000ff257435 */ /* 0x000fe200000001ff */
[----:B------:R-:W-:Y:S01]  /*4180*/  FADD.FTZ R8, R3, R3 ;  /* 0x0000000303087221 */ /* 0x000fe20000010000 */
[----:B------:R-:W-:Y:S01]  /*4190*/  HFMA2.MMA R3, -RZ, RZ, 0, 0 ;  /* 0x00000000ff037435 */ /* 0x000fe200000001ff */
        /* <DEDUP_REMOVED lines=14> */
[----:B------:R-:W-:Y:S01]  /*4280*/  CS2R R38, SRZ ;  /* 0x0000000000267805 */ /* 0x000fe2000001ff00 */
[----:B------:R-:W-:-:S02]  /*4290*/  IADD3 R0, R126, -R61, RZ ;  /* 0x8000003d7e007210 */ /* 0x000fc40007ffe0ff */
.L_x_4256:
        /* <DEDUP_REMOVED lines=13> */
[----:B------:R-:W-:-:S03]  /*4370*/  ISETP.GE.AND P0, PT, R126, 0x2, PT ;  /* 0x000000027e00780c */ /* 0x000fc60003f06270 */
[----:B------:R-:W-:Y:S01]  /*4380*/  IMAD R129, R140, c[0x0][0x1bc], R71 ;  /* 0x00006f008c817a24 */ /* 0x000fe200078e0247 */
[----:B------:R-:W-:Y:S01]  /*4390*/  ISETP.NE.OR P0, PT, R59, RZ, !P0 ;  /* 0x000000ff3b00720c */ /* 0x000fe20004705670 */
[----:B--2---:R-:W0:Y:S08]  /*43a0*/  R2UR UR15, R65 ;  /* 0x00000000410f73c2 */ /* 0x004e3000000e0000 */
[----:B------:R1:W2:Y:S01]  /*43b0*/  R2UR UR14, R64 ;  /* 0x00000000400e73c2 */ /* 0x0002a200000e0000 */
[----:B0-----:R-:W-:-:S02]  /*43c0*/  FMUL.FTZ R60, R81, UR15 ;  /* 0x0000000f513c7c20 */ /* 0x001fc40008410000 */
[----:B-1----:R-:W-:Y:S02]  /*43d0*/  FMUL.FTZ R64, R74, UR15 ;  /* 0x0000000f4a407c20 */ /* 0x002fe40008410000 */
[----:B------:R-:W-:Y:S02]  /*43e0*/  FMUL.RZ R61, R60, 0.15915493667125701904 ;  /* 0x3e22f9833c3d7820 */ /* 0x000fe4000040c000 */
[----:B------:R-:W-:Y:S02]  /*43f0*/  FMUL.FTZ R60, R80, UR15 ;  /* 0x0000000f503c7c20 */ /* 0x000fe40008410000 */
[----:B------:R-:W-:Y:S01]  /*4400*/  MUFU.SIN R68, R61 ;  /* 0x0000003d00447308 */ /* 0x000fe20000000400 */
[----:B--2---:R-:W-:Y:S01]  /*4410*/  MOV R114, UR14 ;  /* 0x0000000e00727c02 */ /* 0x004fe20008000f00 */
[----:B------:R-:W-:Y:S02]  /*4420*/  FMUL.RZ R62, R60, 0.15915493667125701904 ;  /* 0x3e22f9833c3e7820 */ /* 0x000fe4000040c000 */
[----:B------:R-:W-:-:S02]  /*4430*/  FMUL.FTZ R60, R79, UR15 ;  /* 0x0000000f4f3c7c20 */ /* 0x000fc40008410000 */
[----:B------:R-:W-:Y:S02]  /*4440*/  FMUL.RZ R149, R64, 0.15915493667125701904 ;  /* 0x3e22f98340957820 */ /* 0x000fe4000040c000 */
[----:B------:R-:W-:Y:S01]  /*4450*/  FMUL.RZ R63, R60, 0.15915493667125701904 ;  /* 0x3e22f9833c3f7820 */ /* 0x000fe2000040c000 */
[----:B------:R0:W-:Y:S01]  /*4460*/  MUFU.COS R128, R61 ;  /* 0x0000003d00807308 */ /* 0x0001e20000000000 */
[----:B------:R-:W-:Y:S02]  /*4470*/  FMUL.FTZ R60, R78, UR15 ;  /* 0x0000000f4e3c7c20 */ /* 0x000fe40008410000 */
[----:B------:R-:W-:Y:S02]  /*4480*/  FMUL.FTZ R71, R114, 1.4426950216293334961 ;  /* 0x3fb8aa3b72477820 */ /* 0x000fe40000410000 */
[----:B------:R-:W-:Y:S02]  /*4490*/  FMUL.RZ R65, R60, 0.15915493667125701904 ;  /* 0x3e22f9833c417820 */ /* 0x000fe4000040c000 */
[----:B------:R-:W-:Y:S01]  /*44a0*/  FMUL.FTZ R60, R77, UR15 ;  /* 0x0000000f4d3c7c20 */ /* 0x000fe20008410000 */
[----:B------:R-:W-:Y:S01]  /*44b0*/  MUFU.SIN R169, R62 ;  /* 0x0000003e00a97308 */ /* 0x000fe20000000400 */
[----:B------:R-:W-:-:S02]  /*44c0*/  IMAD R114, R67, c[0x0][0x1c0], RZ ;  /* 0x0000700043727a24 */ /* 0x000fc400078e02ff */
[----:B0-----:R-:W-:Y:S02]  /*44d0*/  FMUL.RZ R61, R60, 0.15915493667125701904 ;  /* 0x3e22f9833c3d7820 */ /* 0x001fe4000040c000 */
[----:B------:R-:W-:-:S03]  /*44e0*/  FMUL.FTZ R60, R76, UR15 ;  /* 0x0000000f4c3c7c20 */ /* 0x000fc60008410000 */
[----:B------:R-:W-:Y:S01]  /*44f0*/  MUFU.SIN R165, R65 ;  /* 0x0000004100a57308 */ /* 0x000fe20000000400 */
[----:B------:R-:W-:Y:S02]  /*4500*/  FMUL.RZ R66, R60, 0.15915493667125701904 ;  /* 0x3e22f9833c427820 */ /* 0x000fe4000040c000 */
[----:B------:R-:W-:-:S04]  /*4510*/  FMUL.FTZ R60, R75, UR15 ;  /* 0x0000000f4b3c7c20 */ /* 0x000fc80008410000 */
[----:B------:R-:W-:Y:S01]  /*4520*/  FMUL.RZ R69, R60, 0.15915493667125701904 ;  /* 0x3e22f9833c457820 */ /* 0x000fe2000040c000 */
[----:B------:R0:W-:Y:S08]  /*4530*/  MUFU.COS R141, R65 ;  /* 0x00000041008d7308 */ /* 0x0001f00000000000 */
[----:B------:R-:W-:Y:S01]  /*4540*/  MUFU.SIN R163, R61 ;  /* 0x0000003d00a37308 */ /* 0x000fe20000000400 */
[----:B0-----:R-:W-:-:S04]  /*4550*/  IMAD R65, R139, c[0x0][0x198], RZ ;  /* 0x000066008b417a24 */ /* 0x001fc800078e02ff */
[----:B------:R-:W-:-:S03]  /*4560*/  IMAD R65, R140, c[0x0][0x19c], R65 ;  /* 0x000067008c417a24 */ /* 0x000fc600078e0241 */
[----:B------:R0:W-:Y:S08]  /*4570*/  MUFU.COS R164, R61 ;  /* 0x0000003d00a47308 */ /* 0x0001f00000000000 */
[----:B------:R-:W-:Y:S01]  /*4580*/  MUFU.COS R115, R62 ;  /* 0x0000003e00737308 */ /* 0x000fe20000000000 */
[----:B0-----:R-:W-:-:S05]  /*4590*/  IMAD.WIDE.U32 R60, R140, c[0x0][0x1b8], RZ ;  /* 0x00006e008c3c7a25 */ /* 0x001fca00078e00ff */
[----:B------:R-:W-:Y:S01]  /*45a0*/  MOV R64, R60 ;  /* 0x0000003c00407202 */ /* 0x000fe20000000f00 */
[----:B------:R-:W-:Y:S01]  /*45b0*/  IMAD R60, R67, c[0x0][0x1a0], RZ ;  /* 0x00006800433c7a24 */ /* 0x000fe200078e02ff */
[----:B------:R-:W-:Y:S03]  /*45c0*/  MUFU.SIN R70, R63 ;  /* 0x0000003f00467308 */ /* 0x000fe60000000400 */
[----:B------:R-:W-:-:S05]  /*45d0*/  IMAD R67, R3, c[0x0][0x1a4], R60 ;  /* 0x0000690003437a24 */ /* 0x000fca00078e023c */
[----:B------:R0:W-:Y:S08]  /*45e0*/  MUFU.COS R168, R63 ;  /* 0x0000003f00a87308 */ /* 0x0001f00000000000 */
[----:B------:R-:W-:Y:S01]  /*45f0*/  MUFU.SIN R161, R66 ;  /* 0x0000004200a17308 */ /* 0x000fe20000000400 */
[----:B0-----:R-:W-:-:S05]  /*4600*/  IMAD.WIDE.U32 R62, R140, c[0x0][0x198], RZ ;  /* 0x000066008c3e7a25 */ /* 0x001fca00078e00ff */
[----:B------:R-:W-:Y:S02]  /*4610*/  IADD3 R63, R63, R65, RZ ;  /* 0x000000413f3f7210 */ /* 0x000fe40007ffe0ff */
[----:B------:R-:W-:Y:S01]  /*4620*/  IADD3 R65, R61, R129, RZ ;  /* 0x000000813d417210 */ /* 0x000fe20007ffe0ff */
[----:B------:R0:W-:Y:S02]  /*4630*/  MUFU.COS R162, R66 ;  /* 0x0000004200a27308 */ /* 0x0001e40000000000 */
[----:B------:R-:W-:-:S04]  /*4640*/  IMAD.WIDE.U32 R60, R3, c[0x0][0x1a0], R62 ;  /* 0x00006800033c7a25 */ /* 0x000fc800078e003e */
[----:B------:R-:W-:Y:S01]  /*4650*/  IMAD.WIDE.U32 R62, R3, c[0x0][0x1c0], R64 ;  /* 0x00007000033e7a25 */ /* 0x000fe200078e0040 */
[----:B------:R-:W-:Y:S01]  /*4660*/  IADD3 R67, R61, R67, RZ ;  /* 0x000000433d437210 */ /* 0x000fe20007ffe0ff */
[----:B------:R-:W-:Y:S01]  /*4670*/  MUFU.SIN R159, R69 ;  /* 0x00000045009f7308 */ /* 0x000fe20000000400 */
[----:B------:R-:W-:Y:S01]  /*4680*/  LEA R64, P1, R60, c[0x0][0x228], 0x3 ;  /* 0x00008a003c407a11 */ /* 0x000fe200078218ff */
[----:B0-----:R-:W-:Y:S02]  /*4690*/  FMUL.FTZ R66, R71, R81 ;  /* 0x0000005147427220 */ /* 0x001fe40000410000 */
[----:B------:R-:W-:-:S04]  /*46a0*/  FMUL.FTZ R65, R73, UR15 ;  /* 0x0000000f49417c20 */ /* 0x000fc80008410000 */
[----:B------:R0:W-:Y:S08]  /*46b0*/  MUFU.COS R160, R69 ;  /* 0x0000004500a07308 */ /* 0x0001f00000000000 */
[----:B------:R1:W2:Y:S01]  /*46c0*/  MUFU.EX2 R129, R66 ;  /* 0x0000004200817308 */ /* 0x0002a20000000800 */
[----:B0-----:R-:W-:Y:S02]  /*46d0*/  IMAD R69, R3, c[0x0][0x1c4], R114 ;  /* 0x0000710003457a24 */ /* 0x001fe400078e0272 */
[----:B------:R-:W-:Y:S01]  /*46e0*/  FMUL.RZ R114, R65, 0.15915493667125701904 ;  /* 0x3e22f98341727820 */ /* 0x000fe2000040c000 */
[----:B------:R-:W-:Y:S01]  /*46f0*/  LEA.HI.X R65, R60, c[0x0][0x22c], R67, 0x3, P1 ;  /* 0x00008b003c417a11 */ /* 0x000fe200008f1c43 */
[----:B------:R-:W-:Y:S01]  /*4700*/  FMUL.FTZ R60, R72, UR15 ;  /* 0x0000000f483c7c20 */ /* 0x000fe20008410000 */
[----:B------:R-:W-:-:S02]  /*4710*/  IADD3 R61, R63, R69, RZ ;  /* 0x000000453f3d7210 */ /* 0x000fc40007ffe0ff */
[C---:B------:R-:W-:Y:S01]  /*4720*/  ISETP.NE.AND P1, PT, R133.reuse, RZ, PT ;  /* 0x000000ff8500720c */ /* 0x040fe20003f25270 */
[----:B------:R-:W-:Y:S01]  /*4730*/  MUFU.SIN R155, R114 ;  /* 0x00000072009b7308 */ /* 0x000fe20000000400 */
[C---:B-1----:R-:W-:Y:S01]  /*4740*/  LEA R66, P2, R62.reuse, c[0x0][0x230], 0x3 ;  /* 0x00008c003e427a11 */ /* 0x042fe200078418ff */
[----:B------:R-:W3:Y:S01]  /*4750*/  LDG.E.64 R64, [R64.64] ;  /* 0x0000000640407981 */ /* 0x000ee2000c1e1b00 */
[----:B------:R-:W-:Y:S02]  /*4760*/  IADD3 R63, R133, 0x200, RZ ;  /* 0x00000200853f7810 */ /* 0x000fe40007ffe0ff */
[----:B------:R-:W-:Y:S01]  /*4770*/  LEA.HI.X R67, R62, c[0x0][0x234], R61, 0x3, P2 ;  /* 0x00008d003e437a11 */ /* 0x000fe200010f1c3d */
[C---:B--2---:R-:W-:Y:S02]  /*4780*/  FMUL.FTZ R128, R129.reuse, R128 ;  /* 0x0000008081807220 */ /* 0x044fe40000410000 */
[----:B------:R0:W-:Y:S01]  /*4790*/  MUFU.COS R151, R114 ;  /* 0x0000007200977308 */ /* 0x0001e20000000000 */
[----:B------:R-:W-:-:S02]  /*47a0*/  FMUL.FTZ R129, R129, R68 ;  /* 0x0000004481817220 */ /* 0x000fc40000410000 */
[----:B------:R-:W3:Y:S01]  /*47b0*/  LDG.E.64 R66, [R66.64] ;  /* 0x0000000642427981 */ /* 0x000ee2000c1e1b00 */
[----:B------:R-:W-:-:S04]  /*47c0*/  @!P1 LEA R63, R18, R3, 0x8 ;  /* 0x00000003123f9211 */ /* 0x000fc800078e40ff */
[----:B------:R-:W-:Y:S01]  /*47d0*/  SHF.L.U32 R142, R63, 0x3, RZ ;  /* 0x000000033f8e7819 */ /* 0x000fe200000006ff */
[----:B------:R-:W-:Y:S04]  /*47e0*/  MUFU.SIN R157, R149 ;  /* 0x00000095009d7308 */ /* 0x000fe80000000400 */
[----:B------:R1:W-:Y:S01]  /*47f0*/  STS.64 [R142+0x18f0], R128 ;  /* 0x0018f0808e007388 */ /* 0x0003e20000000a00 */
[----:B------:R-:W-:Y:S01]  /*4800*/  @!P0 IADD3 R62, R126, -0x2, RZ ;  /* 0xfffffffe7e3e8810 */ /* 0x000fe20007ffe0ff */
[----:B------:R-:W-:Y:S01]  /*4810*/  FMUL.RZ R143, R60, 0.15915493667125701904 ;  /* 0x3e22f9833c8f7820 */ /* 0x000fe2000040c000 */
[----:B------:R-:W-:Y:S01]  /*4820*/  MOV R61, RZ ;  /* 0x000000ff003d7202 */ /* 0x000fe20000000f00 */
[----:B0-----:R-:W-:Y:S01]  /*4830*/  FMUL.FTZ R114, R57, UR15 ;  /* 0x0000000f39727c20 */ /* 0x001fe20008410000 */
[----:B------:R-:W-:Y:S01]  /*4840*/  MUFU.COS R149, R149 ;  /* 0x0000009500957308 */ /* 0x000fe20000000000 */
[----:B------:R-:W-:Y:S01]  /*4850*/  @!P0 IMAD R69, R62, c[0x0][0x16c], R3 ;  /* 0x00005b003e458a24 */ /* 0x000fe200078e0203 */
[----:B------:R-:W-:Y:S01]  /*4860*/  MOV R60, 0x3f800000 ;  /* 0x3f800000003c7802 */ /* 0x000fe20000000f00 */
[----:B------:R-:W-:-:S02]  /*4870*/  CS2R R62, SRZ ;  /* 0x00000000003e7805 */ /* 0x000fc4000001ff00 */
[----:B------:R-:W-:Y:S01]  /*4880*/  @!P0 IMAD.WIDE R68, R69, 0x10, R106 ;  /* 0x0000001045448825 */ /* 0x000fe200078e026a */
[----:B------:R-:W-:Y:S03]  /*4890*/  BAR.SYNC.DEFER_BLOCKING 0x0 ;  /* 0x0000000000007b1d */ /* 0x000fe60000010000 */
[----:B------:R-:W-:Y:S02]  /*48a0*/  FMUL.RZ R144, R114, 0.15915493667125701904 ;  /* 0x3e22f98372907820 */ /* 0x000fe4000040c000 */
[----:B------:R-:W-:-:S04]  /*48b0*/  FMUL.FTZ R114, R52, UR15 ;  /* 0x0000000f34727c20 */ /* 0x000fc80008410000 */
[----:B------:R-:W-:Y:S02]  /*48c0*/  FMUL.RZ R145, R114, 0.15915493667125701904 ;  /* 0x3e22f98372917820 */ /* 0x000fe4000040c000 */
[----:B------:R-:W-:Y:S01]  /*48d0*/  FMUL.FTZ R114, R48, UR15 ;  /* 0x0000000f30727c20 */ /* 0x000fe20008410000 */
[----:B------:R0:W5:Y:S02]  /*48e0*/  @!P0 LDG.E.128 R60, [R68.64] ;  /* 0x00000006443c8981 */ /* 0x000164000c1e1d00 */
[----:B0-----:R-:W-:-:S04]  /*48f0*/  FMUL.FTZ R68, R44, UR15 ;  /* 0x0000000f2c447c20 */ /* 0x001fc80008410000 */
[----:B------:R-:W-:Y:S02]  /*4900*/  FMUL.RZ R146, R68, 0.15915493667125701904 ;  /* 0x3e22f98344927820 */ /* 0x000fe4000040c000 */
[----:B------:R-:W-:-:S04]  /*4910*/  FMUL.FTZ R68, R40, UR15 ;  /* 0x0000000f28447c20 */ /* 0x000fc80008410000 */
[----:B------:R-:W-:Y:S02]  /*4920*/  FMUL.RZ R147, R68, 0.15915493667125701904 ;  /* 0x3e22f98344937820 */ /* 0x000fe4000040c000 */
[----:B------:R-:W-:Y:S02]  /*4930*/  FMUL.FTZ R68, R36, UR15 ;  /* 0x0000000f24447c20 */ /* 0x000fe40008410000 */
[----:B------:R-:W-:Y:S02]  /*4940*/  FMUL.RZ R114, R114, 0.15915493667125701904 ;  /* 0x3e22f98372727820 */ /* 0x000fe4000040c000 */
[----:B------:R-:W-:Y:S02]  /*4950*/  FMUL.RZ R178, R68, 0.15915493667125701904 ;  /* 0x3e22f98344b27820 */ /* 0x000fe4000040c000 */
[C---:B------:R-:W-:Y:S02]  /*4960*/  FMUL.FTZ R68, R71.reuse, R80 ;  /* 0x0000005047447220 */ /* 0x040fe40000410000 */
[C---:B------:R-:W-:Y:S01]  /*4970*/  FMUL.FTZ R69, R71.reuse, R79 ;  /* 0x0000004f47457220 */ /* 0x040fe20000410000 */
[----:B------:R-:W-:Y:S08]  /*4980*/  MUFU.SIN R177, R114 ;  /* 0x0000007200b17308 */ /* 0x000ff00000000400 */
[----:B------:R0:W-:Y:S02]  /*4990*/  MUFU.COS R179, R114 ;  /* 0x0000007200b37308 */ /* 0x0001e40000000000 */
[----:B0-----:R-:W-:-:S06]  /*49a0*/  FMUL.FTZ R114, R71, R78 ;  /* 0x0000004e47727220 */ /* 0x001fcc0000410000 */
[----:B------:R-:W0:Y:S08]  /*49b0*/  MUFU.EX2 R68, R68 ;  /* 0x0000004400447308 */ /* 0x000e300000000800 */
[----:B------:R-:W2:Y:S08]  /*49c0*/  MUFU.EX2 R69, R69 ;  /* 0x0000004500457308 */ /* 0x000eb00000000800 */
[----:B------:R-:W4:Y:S08]  /*49d0*/  MUFU.EX2 R114, R114 ;  /* 0x0000007200727308 */ /* 0x000f300000000800 */
[----:B------:R-:W-:Y:S08]  /*49e0*/  MUFU.SIN R173, R144 ;  /* 0x0000009000ad7308 */ /* 0x000ff00000000400 */
[----:B------:R1:W-:Y:S01]  /*49f0*/  MUFU.COS R175, R144 ;  /* 0x0000009000af7308 */ /* 0x0003e20000000000 */
[----:B0-----:R-:W-:-:S02]  /*4a00*/  FMUL.FTZ R169, R68, R169 ;  /* 0x000000a944a97220 */ /* 0x001fc40000410000 */
[----:B-1----:R-:W-:Y:S02]  /*4a10*/  FMUL.FTZ R144, R71, R77 ;  /* 0x0000004d47907220 */ /* 0x002fe40000410000 */
[----:B--2---:R-:W-:Y:S02]  /*4a20*/  FMUL.FTZ R167, R69, R70 ;  /* 0x0000004645a77220 */ /* 0x004fe40000410000 */
[----:B------:R-:W-:Y:S02]  /*4a30*/  FMUL.FTZ R70, R92, R81 ;  /* 0x000000515c467220 */ /* 0x000fe40000410000 */
[----:B------:R-:W0:Y:S01]  /*4a40*/  MUFU.EX2 R144, R144 ;  /* 0x0000009000907308 */ /* 0x000e220000000800 */
[----:B------:R-:W-:Y:S02]  /*4a50*/  FMUL.FTZ R170, R68, R115 ;  /* 0x0000007344aa7220 */ /* 0x000fe40000410000 */
[----:B----4-:R-:W-:Y:S02]  /*4a60*/  FMUL.FTZ R166, R114, R141 ;  /* 0x0000008d72a67220 */ /* 0x010fe40000410000 */
[----:B------:R-:W-:-:S02]  /*4a70*/  FMUL.FTZ R115, RZ, R169 ;  /* 0x000000a9ff737220 */ /* 0x000fc40000410000 */
[-C--:B------:R-:W-:Y:S01]  /*4a80*/  FMUL.FTZ R141, R169, R70.reuse ;  /* 0x00000046a98d7220 */ /* 0x080fe20000410000 */
[----:B------:R-:W-:Y:S01]  /*4a90*/  MUFU.SIN R172, R145 ;  /* 0x0000009100ac7308 */ /* 0x000fe20000000400 */
[----:B------:R-:W-:Y:S02]  /*4aa0*/  FFMA.FTZ R115, R170, R70, -R115 ;  /* 0x00000046aa737223 */ /* 0x000fe40000010873 */
[----:B------:R-:W-:-:S05]  /*4ab0*/  FFMA.FTZ R141, RZ, R170, R141 ;  /* 0x000000aaff8d7223 */ /* 0x000fca000001008d */
[----:B------:R1:W-:Y:S01]  /*4ac0*/  MUFU.COS R174, R145 ;  /* 0x0000009100ae7308 */ /* 0x0003e20000000000 */
[----:B------:R-:W-:Y:S02]  /*4ad0*/  FFMA.FTZ R115, R101, R80, R115 ;  /* 0x0000005065737223 */ /* 0x000fe40000010073 */
[----:B-1----:R-:W-:Y:S02]  /*4ae0*/  FMUL.FTZ R145, R71, R76 ;  /* 0x0000004c47917220 */ /* 0x002fe40000410000 */
[----:B------:R-:W-:-:S04]  /*4af0*/  FADD.FTZ R141, RZ, R141 ;  /* 0x0000008dff8d7221 */ /* 0x000fc80000010000 */
[----:B------:R-:W1:Y:S01]  /*4b00*/  MUFU.EX2 R145, R145 ;  /* 0x0000009100917308 */ /* 0x000e620000000800 */
[C---:B0-----:R-:W-:Y:S02]  /*4b10*/  FMUL.FTZ R164, R144.reuse, R164 ;  /* 0x000000a490a47220 */ /* 0x041fe40000410000 */
[----:B------:R-:W-:Y:S02]  /*4b20*/  FMUL.FTZ R163, R144, R163 ;  /* 0x000000a390a37220 */ /* 0x000fe40000410000 */
[----:B------:R-:W-:Y:S02]  /*4b30*/  FMUL.FTZ R168, R69, R168 ;  /* 0x000000a845a87220 */ /* 0x000fe40000410000 */
[----:B------:R-:W-:Y:S02]  /*4b40*/  FMUL.FTZ R165, R114, R165 ;  /* 0x000000a572a57220 */ /* 0x000fe40000410000 */
[C---:B------:R-:W-:Y:S02]  /*4b50*/  FMUL.FTZ R144, R167.reuse, R115 ;  /* 0x00000073a7907220 */ /* 0x040fe40000410000 */
[----:B------:R-:W-:-:S02]  /*4b60*/  FMUL.FTZ R114, R167, R141 ;  /* 0x0000008da7727220 */ /* 0x000fc40000410000 */
[C---:B------:R-:W-:Y:S01]  /*4b70*/  FFMA.FTZ R144, R168.reuse, R141, R144 ;  /* 0x0000008da8907223 */ /* 0x040fe20000010090 */
[----:B------:R-:W-:Y:S01]  /*4b80*/  MUFU.SIN R153, R143 ;  /* 0x0000008f00997308 */ /* 0x000fe20000000400 */
[----:B------:R-:W-:Y:S02]  /*4b90*/  FFMA.FTZ R115, R168, R115, -R114 ;  /* 0x00000073a8737223 */ /* 0x000fe40000010872 */
[C---:B------:R-:W-:Y:S02]  /*4ba0*/  FMUL.FTZ R150, R71.reuse, R73 ;  /* 0x0000004947967220 */ /* 0x040fe40000410000 */
[C---:B------:R-:W-:Y:S02]  /*4bb0*/  FMUL.FTZ R152, R71.reuse, R72 ;  /* 0x0000004847987220 */ /* 0x040fe40000410000 */
[----:B------:R-:W-:Y:S01]  /*4bc0*/  FMUL.FTZ R68, R71, R57 ;  /* 0x0000003947447220 */ /* 0x000fe20000410000 */
[----:B------:R-:W-:Y:S01]  /*4bd0*/  MUFU.COS R171, R143 ;  /* 0x0000008f00ab7308 */ /* 0x000fe20000000000 */
[----:B------:R-:W-:-:S02]  /*4be0*/  FADD.FTZ R144, RZ, R144 ;  /* 0x00000090ff907221 */ /* 0x000fc40000010000 */
[----:B------:R-:W-:-:S05]  /*4bf0*/  FFMA.FTZ R141, R90, R79, R115 ;  /* 0x0000004f5a8d7223 */ /* 0x000fca0000010073 */
[----:B------:R-:W-:Y:S01]  /*4c00*/  MUFU.SIN R143, R147 ;  /* 0x00000093008f7308 */ /* 0x000fe20000000400 */
[C---:B-1----:R-:W-:Y:S02]  /*4c10*/  FMUL.FTZ R162, R145.reuse, R162 ;  /* 0x000000a291a27220 */ /* 0x042fe40000410000 */
[----:B------:R-:W-:-:S05]  /*4c20*/  FMUL.FTZ R161, R145, R161 ;  /* 0x000000a191a17220 */ /* 0x000fca0000410000 */
[----:B------:R0:W-:Y:S01]  /*4c30*/  MUFU.COS R185, R147 ;  /* 0x0000009300b97308 */ /* 0x0001e20000000000 */
[----:B------:R-:W-:Y:S02]  /*4c40*/  FMUL.FTZ R145, R165, R144 ;  /* 0x00000090a5917220 */ /* 0x000fe40000410000 */
[C---:B------:R-:W-:Y:S02]  /*4c50*/  FMUL.FTZ R69, R71.reuse, R52 ;  /* 0x0000003447457220 */ /* 0x040fe40000410000 */
[----:B0-----:R-:W-:-:S03]  /*4c60*/  FMUL.FTZ R147, R71, R74 ;  /* 0x0000004a47937220 */ /* 0x001fc60000410000 */
[----:B------:R-:W0:Y:S01]  /*4c70*/  MUFU.EX2 R150, R150 ;  /* 0x0000009600967308 */ /* 0x000e220000000800 */
[----:B------:R-:W-:-:S07]  /*4c80*/  FFMA.FTZ R145, R166, R141, -R145 ;  /* 0x0000008da6917223 */ /* 0x000fce0000010891 */
[----:B------:R1:W-:Y:S08]  /*4c90*/  MUFU.EX2 R148, R147 ;  /* 0x0000009300947308 */ /* 0x0003f00000000800 */
[----:B------:R-:W2:Y:S01]  /*4ca0*/  MUFU.EX2 R152, R152 ;  /* 0x0000009800987308 */ /* 0x000ea20000000800 */
[----:B-1----:R-:W-:-:S07]  /*4cb0*/  FMUL.FTZ R147, R165, R141 ;  /* 0x0000008da5937220 */ /* 0x002fce0000410000 */
[----:B------:R-:W1:Y:S01]  /*4cc0*/  MUFU.EX2 R68, R68 ;  /* 0x0000004400447308 */ /* 0x000e620000000800 */
[----:B------:R-:W-:Y:S02]  /*4cd0*/  FFMA.FTZ R147, R166, R144, R147 ;  /* 0x00000090a6937223 */ /* 0x000fe40000010093 */
[----:B------:R-:W-:Y:S02]  /*4ce0*/  FFMA.FTZ R145, R99, R78, R145 ;  /* 0x0000004e63917223 */ /* 0x000fe40000010091 */
[----:B------:R-:W-:-:S03]  /*4cf0*/  FMUL.FTZ R70, R71, R48 ;  /* 0x0000003047467220 */ /* 0x000fc60000410000 */
[----:B------:R-:W4:Y:S01]  /*4d00*/  MUFU.EX2 R69, R69 ;  /* 0x0000004500457308 */ /* 0x000f220000000800 */
[----:B------:R-:W-:Y:S02]  /*4d10*/  FADD.FTZ R147, RZ, R147 ;  /* 0x00000093ff937221 */ /* 0x000fe40000010000 */
[C---:B------:R-:W-:Y:S02]  /*4d20*/  FMUL.FTZ R114, R71.reuse, R44 ;  /* 0x0000002c47727220 */ /* 0x040fe40000410000 */
[----:B------:R-:W-:-:S03]  /*4d30*/  FMUL.FTZ R115, R71, R40 ;  /* 0x0000002847737220 */ /* 0x000fc60000410000 */
[----:B------:R-:W-:Y:S01]  /*4d40*/  MUFU.SIN R181, R146 ;  /* 0x0000009200b57308 */ /* 0x000fe20000000400 */
[C---:B------:R-:W-:Y:S02]  /*4d50*/  FMUL.FTZ R144, R163.reuse, R145 ;  /* 0x00000091a3907220 */ /* 0x040fe40000410000 */
[----:B------:R-:W-:-:S05]  /*4d60*/  FMUL.FTZ R141, R163, R147 ;  /* 0x00000093a38d7220 */ /* 0x000fca0000410000 */
[----:B------:R1:W-:Y:S01]  /*4d70*/  MUFU.COS R183, R146 ;  /* 0x0000009200b77308 */ /* 0x0003e20000000000 */
[----:B0-----:R-:W-:Y:S02]  /*4d80*/  FMUL.FTZ R156, R150, R151 ;  /* 0x00000097969c7220 */ /* 0x001fe40000410000 */
[C---:B--2---:R-:W-:Y:S02]  /*4d90*/  FMUL.FTZ R154, R152.reuse, R171 ;  /* 0x000000ab989a7220 */ /* 0x044fe40000410000 */
[C---:B-1----:R-:W-:Y:S02]  /*4da0*/  FMUL.FTZ R146, R71.reuse, R75 ;  /* 0x0000004b47927220 */ /* 0x042fe40000410000 */
[----:B------:R-:W-:Y:S01]  /*4db0*/  FMUL.FTZ R71, R71, R36 ;  /* 0x0000002447477220 */ /* 0x000fe20000410000 */
[----:B------:R-:W0:Y:S01]  /*4dc0*/  MUFU.EX2 R70, R70 ;  /* 0x0000004600467308 */ /* 0x000e220000000800 */
[----:B------:R-:W-:Y:S02]  /*4dd0*/  FMUL.FTZ R153, R152, R153 ;  /* 0x0000009998997220 */ /* 0x000fe40000410000 */
[----:B------:R-:W-:-:S02]  /*4de0*/  FFMA.FTZ R144, R164, R147, R144 ;  /* 0x00000093a4907223 */ /* 0x000fc40000010090 */
[C---:B------:R-:W-:Y:S02]  /*4df0*/  FMUL.FTZ R152, R68.reuse, R175 ;  /* 0x000000af44987220 */ /* 0x040fe40000410000 */
[----:B------:R-:W-:Y:S01]  /*4e00*/  FMUL.FTZ R151, R68, R173 ;  /* 0x000000ad44977220 */ /* 0x000fe20000410000 */
[----:B------:R-:W1:Y:S01]  /*4e10*/  MUFU.EX2 R146, R146 ;  /* 0x0000009200927308 */ /* 0x000e620000000800 */
[----:B------:R-:W-:Y:S02]  /*4e20*/  FFMA.FTZ R141, R164, R145, -R141 ;  /* 0x00000091a48d7223 */ /* 0x000fe4000001088d */
[----:B------:R-:W-:Y:S02]  /*4e30*/  FADD.FTZ R144, RZ, R144 ;  /* 0x00000090ff907221 */ /* 0x000fe40000010000 */
[----:B------:R-:W-:-:S03]  /*4e40*/  FFMA.FTZ R141, R88, R77, R141 ;  /* 0x0000004d588d7223 */ /* 0x000fc6000001008d */
[----:B------:R-:W-:Y:S01]  /*4e50*/  MUFU.EX2 R71, R71 ;  /* 0x0000004700477308 */ /* 0x000fe20000000800 */
[----:B------:R-:W-:Y:S02]  /*4e60*/  FMUL.FTZ R158, R148, R149 ;  /* 0x00000095949e7220 */ /* 0x000fe40000410000 */
[----:B------:R-:W-:-:S05]  /*4e70*/  FMUL.FTZ R155, R150, R155 ;  /* 0x0000009b969b7220 */ /* 0x000fca0000410000 */
[----:B------:R-:W2:Y:S01]  /*4e80*/  MUFU.SIN R68, R178 ;  /* 0x000000b200447308 */ /* 0x000ea20000000400 */
[C---:B----4-:R-:W-:Y:S02]  /*4e90*/  FMUL.FTZ R150, R69.reuse, R174 ;  /* 0x000000ae45967220 */ /* 0x050fe40000410000 */
[----:B------:R-:W-:-:S05]  /*4ea0*/  FMUL.FTZ R149, R69, R172 ;  /* 0x000000ac45957220 */ /* 0x000fca0000410000 */
[----:B------:R-:W4:Y:S01]  /*4eb0*/  MUFU.EX2 R114, R114 ;  /* 0x0000007200727308 */ /* 0x000f220000000800 */
[----:B------:R-:W-:-:S07]  /*4ec0*/  FMUL.FTZ R69, R161, R144 ;  /* 0x00000090a1457220 */ /* 0x000fce0000410000 */
[----:B------:R-:W1:Y:S01]  /*4ed0*/  MUFU.COS R142, R178 ;  /* 0x000000b2008e7308 */ /* 0x000e620000000000 */
[----:B------:R-:W-:-:S07]  /*4ee0*/  FFMA.FTZ R69, R162, R141, -R69 ;  /* 0x0000008da2457223 */ /* 0x000fce0000010845 */
[----:B------:R1:W2:Y:S01]  /*4ef0*/  MUFU.EX2 R176, R115 ;  /* 0x0000007300b07308 */ /* 0x0002a20000000800 */
[----:B------:R-:W-:Y:S02]  /*4f00*/  FMUL.FTZ R157, R148, R157 ;  /* 0x0000009d949d7220 */ /* 0x000fe40000410000 */
[C---:B0-----:R-:W-:Y:S02]  /*4f10*/  FMUL.FTZ R148, R70.reuse, R179 ;  /* 0x000000b346947220 */ /* 0x041fe40000410000 */
[----:B-1----:R-:W-:Y:S02]  /*4f20*/  FMUL.FTZ R115, R161, R141 ;  /* 0x0000008da1737220 */ /* 0x002fe40000410000 */
[----:B------:R-:W-:Y:S02]  /*4f30*/  FMUL.FTZ R147, R70, R177 ;  /* 0x000000b146937220 */ /* 0x000fe40000410000 */
[----:B------:R-:W-:Y:S02]  /*4f40*/  FFMA.FTZ R115, R162, R144, R115 ;  /* 0x00000090a2737223 */ /* 0x000fe40000010073 */
[----:B------:R-:W-:-:S02]  /*4f50*/  FMUL.FTZ R159, R146, R159 ;  /* 0x0000009f929f7220 */ /* 0x000fc40000410000 */
[----:B------:R-:W-:Y:S02]  /*4f60*/  FFMA.FTZ R70, R97, R76, R69 ;  /* 0x0000004c61467223 */ /* 0x000fe40000010045 */
[----:B------:R-:W-:Y:S02]  /*4f70*/  FADD.FTZ R115, RZ, R115 ;  /* 0x00000073ff737221 */ /* 0x000fe40000010000 */
[----:B------:R-:W-:Y:S02]  /*4f80*/  FMUL.FTZ R160, R146, R160 ;  /* 0x000000a092a07220 */ /* 0x000fe40000410000 */
[----:B--2---:R-:W-:Y:S02]  /*4f90*/  FMUL.FTZ R141, R71, R68 ;  /* 0x00000044478d7220 */ /* 0x004fe40000410000 */
[C---:B----4-:R-:W-:Y:S02]  /*4fa0*/  FMUL.FTZ R146, R114.reuse, R183 ;  /* 0x000000b772927220 */ /* 0x050fe40000410000 */
[----:B------:R-:W-:-:S02]  /*4fb0*/  FMUL.FTZ R145, R114, R181 ;  /* 0x000000b572917220 */ /* 0x000fc40000410000 */
[----:B------:R-:W-:Y:S02]  /*4fc0*/  FMUL.FTZ R68, R128, R169 ;  /* 0x000000a980447220 */ /* 0x000fe40000410000 */
[----:B------:R-:W-:Y:S02]  /*4fd0*/  FMUL.FTZ R142, R71, R142 ;  /* 0x0000008e478e7220 */ /* 0x000fe40000410000 */
[C---:B------:R-:W-:Y:S02]  /*4fe0*/  FMUL.FTZ R114, R159.reuse, R70 ;  /* 0x000000469f727220 */ /* 0x040fe40000410000 */
[----:B------:R-:W-:Y:S02]  /*4ff0*/  FMUL.FTZ R71, R159, R115 ;  /* 0x000000739f477220 */ /* 0x000fe40000410000 */
[C---:B------:R-:W-:Y:S02]  /*5000*/  FMUL.FTZ R69, R129.reuse, R169 ;  /* 0x000000a981457220 */ /* 0x040fe40000410000 */
[----:B------:R-:W-:-:S02]  /*5010*/  FFMA.FTZ R68, R129, R170, R68 ;  /* 0x000000aa81447223 */ /* 0x000fc40000010044 */
[C---:B------:R-:W-:Y:S02]  /*5020*/  FFMA.FTZ R114, R160.reuse, R115, R114 ;  /* 0x00000073a0727223 */ /* 0x040fe40000010072 */
[----:B------:R-:W-:Y:S02]  /*5030*/  FFMA.FTZ R71, R160, R70, -R71 ;  /* 0x00000046a0477223 */ /* 0x000fe40000010847 */
[----:B------:R-:W-:Y:S02]  /*5040*/  FFMA.FTZ R69, R128, R170, -R69 ;  /* 0x000000aa80457223 */ /* 0x000fe40000010845 */
[----:B------:R-:W-:Y:S02]  /*5050*/  FMUL.FTZ R70, R167, R68 ;  /* 0x00000044a7467220 */ /* 0x000fe40000410000 */
[----:B------:R-:W-:Y:S02]  /*5060*/  FADD.FTZ R115, RZ, R114 ;  /* 0x00000072ff737221 */ /* 0x000fe40000010000 */
[----:B------:R-:W-:-:S02]  /*5070*/  FFMA.FTZ R114, R86, R75, R71 ;  /* 0x0000004b56727223 */ /* 0x000fc40000010047 */
[-C--:B------:R-:W-:Y:S02]  /*5080*/  FMUL.FTZ R71, R167, R69.reuse ;  /* 0x00000045a7477220 */ /* 0x080fe40000410000 */
[C---:B------:R-:W-:Y:S02]  /*5090*/  FFMA.FTZ R70, R168.reuse, R69, -R70 ;  /* 0x00000045a8467223 */ /* 0x040fe40000010846 */
[C---:B------:R-:W-:Y:S02]  /*50a0*/  FMUL.FTZ R69, R157.reuse, R115 ;  /* 0x000000739d457220 */ /* 0x040fe40000410000 */
[----:B------:R-:W-:Y:S02]  /*50b0*/  FMUL.FTZ R171, R157, R114 ;  /* 0x000000729dab7220 */ /* 0x000fe40000410000 */
[----:B------:R-:W-:Y:S02]  /*50c0*/  FFMA.FTZ R71, R168, R68, R71 ;  /* 0x00000044a8477223 */ /* 0x000fe40000010047 */
[----:B------:R-:W-:-:S02]  /*50d0*/  FMUL.FTZ R68, R165, R70 ;  /* 0x00000046a5447220 */ /* 0x000fc40000410000 */
[C---:B------:R-:W-:Y:S02]  /*50e0*/  FFMA.FTZ R114, R158.reuse, R114, -R69 ;  /* 0x000000729e727223 */ /* 0x040fe40000010845 */
[----:B------:R-:W-:Y:S02]  /*50f0*/  FFMA.FTZ R171, R158, R115, R171 ;  /* 0x000000739eab7223 */ /* 0x000fe400000100ab */
[-C--:B------:R-:W-:Y:S02]  /*5100*/  FMUL.FTZ R69, R165, R71.reuse ;  /* 0x00000047a5457220 */ /* 0x080fe40000410000 */
[----:B------:R-:W-:Y:S02]  /*5110*/  FFMA.FTZ R68, R166, R71, R68 ;  /* 0x00000047a6447223 */ /* 0x000fe40000010044 */
[----:B------:R-:W-:Y:S02]  /*5120*/  FFMA.FTZ R114, R95, R74, R114 ;  /* 0x0000004a5f727223 */ /* 0x000fe40000010072 */
[----:B------:R-:W-:-:S02]  /*5130*/  FADD.FTZ R171, RZ, R171 ;  /* 0x000000abffab7221 */ /* 0x000fc40000010000 */
[----:B------:R-:W-:Y:S02]  /*5140*/  FFMA.FTZ R69, R166, R70, -R69 ;  /* 0x00000046a6457223 */ /* 0x000fe40000010845 */
        /* <DEDUP_REMOVED lines=8> */
[----:B------:R-:W-:Y:S02]  /*51d0*/  FMUL.FTZ R68, R161, R70 ;  /* 0x00000046a1447220 */ /* 0x000fe40000410000 */
[----:B------:R-:W-:Y:S02]  /*51e0*/  FADD.FTZ R172, RZ, R172 ;  /* 0x000000acffac7221 */ /* 0x000fe40000010000 */
[----:B------:R-:W-:-:S02]  /*51f0*/  FFMA.FTZ R115, R84, R73, R115 ;  /* 0x0000004954737223 */ /* 0x000fc40000010073 */
        /* <DEDUP_REMOVED lines=10> */
[----:B------:R-:W-:Y:S02]  /*52a0*/  FFMA.FTZ R115, R93, R72, R115 ;  /* 0x000000485d737223 */ /* 0x000fe40000010073 */
        /* <DEDUP_REMOVED lines=47> */
[----:B------:R-:W-:Y:S02]  /*55a0*/  FMUL.FTZ R143, R176, R143 ;  /* 0x0000008fb08f7220 */ /* 0x000fe40000410000 */
[----:B------:R-:W-:-:S02]  /*55b0*/  FFMA.FTZ R171, R87, R44, R171 ;  /* 0x0000002c57ab7223 */ /* 0x000fc400000100ab */
[----:B------:R-:W-:Y:S02]  /*55c0*/  FADD.FTZ R115, RZ, R115 ;  /* 0x00000073ff737221 */ /* 0x000fe40000010000 */
[----:B------:R-:W-:Y:S02]  /*55d0*/  FFMA.FTZ R71, R148, R68, R71 ;  /* 0x0000004494477223 */ /* 0x000fe40000010047 */
[----:B------:R-:W-:Y:S02]  /*55e0*/  FMUL.FTZ R68, R145, R70 ;  /* 0x0000004691447220 */ /* 0x000fe40000410000 */
[----:B------:R-:W-:Y:S02]  /*55f0*/  FMUL.FTZ R144, R176, R185 ;  /* 0x000000b9b0907220 */ /* 0x000fe40000410000 */
[C---:B------:R-:W-:Y:S02]  /*5600*/  FMUL.FTZ R172, R143.reuse, R171 ;  /* 0x000000ab8fac7220 */ /* 0x040fe40000410000 */
[----:B------:R-:W-:-:S02]  /*5610*/  FMUL.FTZ R114, R143, R115 ;  /* 0x000000738f727220 */ /* 0x000fc40000410000 */
[-C--:B------:R-:W-:Y:S02]  /*5620*/  FMUL.FTZ R69, R145, R71.reuse ;  /* 0x0000004791457220 */ /* 0x080fe40000410000 */
[----:B------:R-:W-:Y:S02]  /*5630*/  FFMA.FTZ R68, R146, R71, R68 ;  /* 0x0000004792447223 */ /* 0x000fe40000010044 */
[C---:B------:R-:W-:Y:S02]  /*5640*/  FFMA.FTZ R172, R144.reuse, R115, R172 ;  /* 0x0000007390ac7223 */ /* 0x040fe400000100ac */
[----:B------:R-:W-:Y:S02]  /*5650*/  FFMA.FTZ R114, R144, R171, -R114 ;  /* 0x000000ab90727223 */ /* 0x000fe40000010872 */
[----:B------:R-:W-:Y:S02]  /*5660*/  FFMA.FTZ R69, R146, R70, -R69 ;  /* 0x0000004692457223 */ /* 0x000fe40000010845 */
[----:B------:R-:W-:-:S02]  /*5670*/  FMUL.FTZ R70, R143, R68 ;  /* 0x000000448f467220 */ /* 0x000fc40000410000 */
[----:B------:R-:W-:Y:S02]  /*5680*/  FADD.FTZ R172, RZ, R172 ;  /* 0x000000acffac7221 */ /* 0x000fe40000010000 */
[----:B------:R-:W-:Y:S01]  /*5690*/  FFMA.FTZ R114, R85, R40, R114 ;  /* 0x0000002855727223 */ /* 0x000fe20000010072 */
[----:B------:R-:W-:Y:S01]  /*56a0*/  ISETP.NE.AND P0, PT, R133, 0x3f, PT ;  /* 0x0000003f8500780c */ /* 0x000fe20003f05270 */
[-C--:B------:R-:W-:Y:S02]  /*56b0*/  FMUL.FTZ R71, R143, R69.reuse ;  /* 0x000000458f477220 */ /* 0x080fe40000410000 */
[----:B------:R-:W-:Y:S02]  /*56c0*/  FFMA.FTZ R70, R144, R69, -R70 ;  /* 0x0000004590467223 */ /* 0x000fe40000010846 */
[C---:B------:R-:W-:Y:S02]  /*56d0*/  FMUL.FTZ R69, R141.reuse, R172 ;  /* 0x000000ac8d457220 */ /* 0x040fe40000410000 */
[----:B------:R-:W-:-:S02]  /*56e0*/  FMUL.FTZ R115, R141, R114 ;  /* 0x000000728d737220 */ /* 0x000fc40000410000 */
[----:B------:R-:W-:Y:S02]  /*56f0*/  FFMA.FTZ R71, R144, R68, R71 ;  /* 0x0000004490477223 */ /* 0x000fe40000010047 */
[C---:B------:R-:W-:Y:S02]  /*5700*/  FFMA.FTZ R114, R142.reuse, R114, -R69 ;  /* 0x000000728e727223 */ /* 0x040fe40000010845 */
[----:B------:R-:W-:Y:S02]  /*5710*/  FFMA.FTZ R172, R142, R172, R115 ;  /* 0x000000ac8eac7223 */ /* 0x000fe40000010073 */
[C---:B---3--:R-:W-:Y:S02]  /*5720*/  FMUL.FTZ R69, R65.reuse, R67 ;  /* 0x0000004341457220 */ /* 0x048fe40000410000 */
[----:B------:R-:W-:Y:S02]  /*5730*/  FMUL.FTZ R65, R65, R66 ;  /* 0x0000004241417220 */ /* 0x000fe40000410000 */
[----:B------:R-:W-:-:S02]  /*5740*/  FMUL.FTZ R115, R141, R71 ;  /* 0x000000478d737220 */ /* 0x000fc40000410000 */
[C---:B------:R-:W-:Y:S02]  /*5750*/  FFMA.FTZ R69, R64.reuse, R66, -R69 ;  /* 0x0000004240457223 */ /* 0x040fe40000010845 */
[----:B------:R-:W-:Y:S02]  /*5760*/  FFMA.FTZ R171, R64, R67, R65 ;  /* 0x0000004340ab7223 */ /* 0x000fe40000010041 */
[----:B------:R-:W-:Y:S02]  /*5770*/  FFMA.FTZ R64, R142, R70, -R115 ;  /* 0x000000468e407223 */ /* 0x000fe40000010873 */
[----:B------:R-:W-:Y:S02]  /*5780*/  FFMA.FTZ R66, R83, R36, R114 ;  /* 0x0000002453427223 */ /* 0x000fe40000010072 */
[----:B------:R0:W1:Y:S01]  /*5790*/  @P0 LDS.64 R114, [R133.X8+0x28f8] ;  /* 0x0028f80085720984 */ /* 0x0000620000008a00 */
[----:B------:R-:W-:Y:S01]  /*57a0*/  FMUL.FTZ R68, R141, R70 ;  /* 0x000000468d447220 */ /* 0x000fe20000410000 */
[----:B------:R-:W-:Y:S01]  /*57b0*/  BSSY B0, `(.L_x_4220) ;  /* 0x0000009000007945 */ /* 0x000fe20003800000 */
[----:B------:R-:W-:-:S02]  /*57c0*/  FADD.FTZ R67, RZ, R172 ;  /* 0x000000acff437221 */ /* 0x000fc40000010000 */
[----:B------:R-:W-:Y:S01]  /*57d0*/  FFMA.FTZ R65, R142, R71, R68 ;  /* 0x000000478e417223 */ /* 0x000fe20000010044 */
[----:B------:R-:W-:Y:S05]  /*57e0*/  @P0 BRA `(.L_x_4221) ;  /* 0x0000005000000947 */ /* 0x000fea0003800000 */
[----:B------:R-:W-:Y:S01]  /*57f0*/  ISETP.NE.AND P0, PT, R126, c[0x0][0x174], PT ;  /* 0x00005d007e007a0c */ /* 0x000fe20003f05270 */
[----:B-1----:R-:W-:Y:S01]  /*5800*/  HFMA2.MMA R115, -RZ, RZ, 0, 0 ;  /* 0x00000000ff737435 */ /* 0x002fe200000001ff */
[----:B------:R-:W-:-:S11]  /*5810*/  MOV R114, 0x3f800000 ;  /* 0x3f80000000727802 */ /* 0x000fd60000000f00 */
[----:B------:R-:W-:-:S05]  /*5820*/  @P0 LEA R68, R0, R3, 0x8 ;  /* 0x0000000300440211 */ /* 0x000fca00078e40ff */
[----:B------:R1:W2:Y:S02]  /*5830*/  @P0 LDS.64 R114, [R68.X8+0x18f0] ;  /* 0x0018f00044720984 */ /* 0x0002a40000008a00 */
.L_x_4221:
[----:B------:R-:W-:Y:S05]  /*5840*/  BSYNC B0 ;  /* 0x0000000000007941 */ /* 0x000fea0003800000 */
.L_x_4220:
        /* <DEDUP_REMOVED lines=37> */
[----:B---3--:R-:W-:-:S05]  /*5aa0*/  SHF.L.U32 R203, R133, 0x5, RZ ;  /* 0x0000000585cb7819 */ /* 0x008fca00000006ff */
[----:B------:R-:W-:Y:S04]  /*5ab0*/  LDS.128 R64, [R203+0x10e0] ;  /* 0x0010e000cb407984 */ /* 0x000fe80000000c00 */
[----:B-1----:R-:W1:Y:S02]  /*5ac0*/  LDS.128 R68, [R203+0x10f0] ;  /* 0x0010f000cb447984 */ /* 0x002e640000000c00 */
[-C--:B-1----:R-:W-:Y:S02]  /*5ad0*/  FMUL.FTZ R207, R67, R69.reuse ;  /* 0x0000004543cf7220 */ /* 0x082fe40000410000 */
        /* <DEDUP_REMOVED lines=10> */
[----:B------:R1:W3:Y:S02]  /*5b80*/  SHFL.UP PT, R67, R66, 0x1, RZ ;  /* 0x0420000042437989 */ /* 0x0002e400000e00ff */
.L_x_4268:
[----:B------:R-:W-:Y:S05]  /*5b90*/  BRA.DIV ~URZ, `(.L_x_4225) ;  /* 0x000069027f007947 */ /* 0x000fea000b800000 */
[----:B------:R-:W4:Y:S01]  /*5ba0*/  SHFL.UP PT, R69, R70, 0x1, RZ ;  /* 0x0420000046457989 */ /* 0x000f2200000e00ff */
[----:B------:R-:W-:Y:S01]  /*5bb0*/  ISETP.GE.AND P0, PT, R132, 0x1, PT ;  /* 0x000000018400780c */ /* 0x000fe20003f06270 */
[C---:B---3--:R-:W-:Y:S02]  /*5bc0*/  FMUL.FTZ R206, R68.reuse, R67 ;  /* 0x0000004344ce7220 */ /* 0x048fe40000410000 */
[----:B------:R-:W3:Y:S04]  /*5bd0*/  SHFL.UP PT, R205, R71, 0x1, RZ ;  /* 0x0420000047cd7989 */ /* 0x000ee800000e00ff */
[----:B------:R-:W0:Y:S01]  /*5be0*/  SHFL.UP PT, R65, R68, 0x1, RZ ;  /* 0x0420000044417989 */ /* 0x000e2200000e00ff */
[----:B----4-:R-:W-:-:S02]  /*5bf0*/  FMUL.FTZ R204, R68, R69 ;  /* 0x0000004544cc7220 */ /* 0x010fc40000410000 */
[-C--:B---3--:R-:W-:Y:S02]  /*5c00*/  FMUL.FTZ R64, R68, R205.reuse ;  /* 0x000000cd44407220 */ /* 0x088fe40000410000 */
[C---:B------:R-:W-:Y:S02]  /*5c10*/  FFMA.FTZ R204, R66.reuse, R205, R204 ;  /* 0x000000cd42cc7223 */ /* 0x040fe400000100cc */
[C---:B------:R-:W-:Y:S02]  /*5c20*/  FFMA.FTZ R69, R66.reuse, R69, -R64 ;  /* 0x0000004542457223 */ /* 0x040fe40000010840 */
[-C--:B0-----:R-:W-:Y:S02]  /*5c30*/  FFMA.FTZ R205, R66, R65.reuse, R206 ;  /* 0x0000004142cd7223 */ /* 0x081fe400000100ce */
[C---:B------:R-:W-:Y:S02]  /*5c40*/  FMUL.FTZ R65, R68.reuse, R65 ;  /* 0x0000004144417220 */ /* 0x040fe40000410000 */
[----:B------:R-:W-:Y:S01]  /*5c50*/  @P0 FADD.FTZ R71, R71, R204 ;  /* 0x000000cc47470221 */ /* 0x000fe20000010000 */
[----:B------:R-:W-:Y:S01]  /*5c60*/  FSEL R205, R68, R205, !P0 ;  /* 0x000000cd44cd7208 */ /* 0x000fe20004000000 */
[----:B------:R-:W-:-:S02]  /*5c70*/  @P0 FADD.FTZ R70, R70, R69 ;  /* 0x0000004546460221 */ /* 0x000fc40000010000 */
[----:B-1----:R-:W-:Y:S01]  /*5c80*/  @P0 FFMA.FTZ R66, R66, R67, -R65 ;  /* 0x0000004342420223 */ /* 0x002fe20000010841 */
[----:B------:R-:W0:Y:S01]  /*5c90*/  SHFL.UP PT, R68, R71, 0x2, RZ ;  /* 0x0440000047447989 */ /* 0x000e2200000e00ff */
[----:B------:R-:W-:-:S03]  /*5ca0*/  ISETP.GE.AND P0, PT, R132, 0x2, PT ;  /* 0x000000028400780c */ /* 0x000fc60003f06270 */
[----:B------:R-:W1:Y:S04]  /*5cb0*/  SHFL.UP PT, R67, R70, 0x2, RZ ;  /* 0x0440000046437989 */ /* 0x000e6800000e00ff */
[----:B------:R-:W3:Y:S04]  /*5cc0*/  SHFL.UP PT, R64, R66, 0x2, RZ ;  /* 0x0440000042407989 */ /* 0x000ee800000e00ff */
[----:B------:R-:W4:Y:S01]  /*5cd0*/  SHFL.UP PT, R65, R205, 0x2, RZ ;  /* 0x04400000cd417989 */ /* 0x000f2200000e00ff */
[C---:B0-----:R-:W-:Y:S02]  /*5ce0*/  FMUL.FTZ R204, R205.reuse, R68 ;  /* 0x00000044cdcc7220 */ /* 0x041fe40000410000 */
[----:B-1----:R-:W-:-:S02]  /*5cf0*/  FMUL.FTZ R209, R205, R67 ;  /* 0x00000043cdd17220 */ /* 0x002fc40000410000 */
        /* <DEDUP_REMOVED lines=12> */
[----:B------:R-:W3:Y:S04]  /*5dc0*/  SHFL.UP PT, R205, R71, 0x4, RZ ;  /* 0x0480000047cd7989 */ /* 0x000ee800000e00ff */
[----:B------:R-:W4:Y:S01]  /*5dd0*/  SHFL.UP PT, R67, R204, 0x4, RZ ;  /* 0x04800000cc437989 */ /* 0x000f2200000e00ff */
[C---:B0-----:R-:W-:Y:S02]  /*5de0*/  FMUL.FTZ R206, R204.reuse, R69 ;  /* 0x00000045ccce7220 */ /* 0x041fe40000410000 */
[----:B-1----:R-:W-:-:S02]  /*5df0*/  FMUL.FTZ R64, R204, R65 ;  /* 0x00000041cc407220 */ /* 0x002fc40000410000 */
        /* <DEDUP_REMOVED lines=25> */
[----:B------:R0:W1:Y:S04]  /*5f90*/  SHFL.UP PT, R67, R66, 0x10, RZ ;  /* 0x0600000042437989 */ /* 0x00006800000e00ff */
[----:B------:R0:W3:Y:S04]  /*5fa0*/  SHFL.UP PT, R207, R70, 0x10, RZ ;  /* 0x0600000046cf7989 */ /* 0x0000e800000e00ff */
[----:B------:R0:W4:Y:S04]  /*5fb0*/  SHFL.UP PT, R69, R71, 0x10, RZ ;  /* 0x0600000047457989 */ /* 0x00012800000e00ff */
[----:B------:R0:W2:Y:S02]  /*5fc0*/  SHFL.UP PT, R205, R204, 0x10, RZ ;  /* 0x06000000cccd7989 */ /* 0x0000a400000e00ff */
.L_x_4269:
[----:B------:R-:W-:Y:S01]  /*5fd0*/  MOV R208, R66 ;  /* 0x0000004200d07202 */ /* 0x000fe20000000f00 */
[-C--:B0--3--:R-:W-:Y:S01]  /*5fe0*/  FMUL.FTZ R66, R207, R204.reuse ;  /* 0x000000cccf427220 */ /* 0x089fe20000410000 */
[----:B------:R-:W-:Y:S01]  /*5ff0*/  ISETP.GE.AND P0, PT, R132, 0x10, PT ;  /* 0x000000108400780c */ /* 0x000fe20003f06270 */
[----:B-1----:R-:W-:Y:S01]  /*6000*/  FMUL.FTZ R64, R67, R204 ;  /* 0x000000cc43407220 */ /* 0x002fe20000410000 */
[----:B------:R-:W-:Y:S01]  /*6010*/  MOV R206, R71 ;  /* 0x0000004700ce7202 */ /* 0x000fe20000000f00 */
[----:B----4-:R-:W-:-:S02]  /*6020*/  FFMA.FTZ R65, R69, R208, R66 ;  /* 0x000000d045417223 */ /* 0x010fc40000010042 */
[----:B------:R-:W-:Y:S02]  /*6030*/  FMUL.FTZ R66, R69, R204 ;  /* 0x000000cc45427220 */ /* 0x000fe40000410000 */
[C---:B--2---:R-:W-:Y:S02]  /*6040*/  FFMA.FTZ R69, R205.reuse, R208, R64 ;  /* 0x000000d0cd457223 */ /* 0x044fe40000010040 */
        /* <DEDUP_REMOVED lines=12> */
[----:B-----5:R-:W-:Y:S05]  /*6110*/  CALL.REL.NOINC `($__internal_103_$__cuda_sm70_shflsync_idx_p) ;  /* 0x0000813000007944 */ /* 0x020fea0003c00000 */
.L_x_4226:
[----:B------:R-:W-:Y:S05]  /*6120*/  BRA.CONV ~URZ, `(.L_x_4227) ;  /* 0x000000637f007947 */ /* 0x000fea000b800000 */
[----:B0-----:R-:W-:Y:S01]  /*6130*/  HFMA2.MMA R246, -RZ, RZ, 0, 1.847743988037109375e-06 ;  /* 0x0000001ffff67435 */ /* 0x001fe200000001ff */
[----:B------:R-:W-:Y:S02]  /*6140*/  MOV R67, R68 ;  /* 0x0000004400437202 */ /* 0x000fe40000000f00 */
[----:B------:R-:W-:-:S02]  /*6150*/  MOV R71, 0x1f ;  /* 0x0000001f00477802 */ /* 0x000fc40000000f00 */
[----:B-1----:R-:W-:Y:S02]  /*6160*/  MOV R66, 0xffffffff ;  /* 0xffffffff00427802 */ /* 0x002fe40000000f00 */
[----:B------:R-:W-:Y:S02]  /*6170*/  MOV R64, 0x6190 ;  /* 0x0000619000407802 */ /* 0x000fe40000000f00 */
[----:B-----5:R-:W-:Y:S05]  /*6180*/  CALL.REL.NOINC `($__internal_103_$__cuda_sm70_shflsync_idx_p) ;  /* 0x000080c000007944 */ /* 0x020fea0003c00000 */
.L_x_4227:
[----:B------:R-:W-:Y:S05]  /*6190*/  BRA.CONV ~URZ, `(.L_x_4228) ;  /* 0x000000637f007947 */ /* 0x000fea000b800000 */
[----:B0-----:R-:W-:Y:S01]  /*61a0*/  HFMA2.MMA R246, -RZ, RZ, 0, 1.847743988037109375e-06 ;  /* 0x0000001ffff67435 */ /* 0x001fe200000001ff */
[----:B------:R-:W-:Y:S02]  /*61b0*/  MOV R67, R70 ;  /* 0x0000004600437202 */ /* 0x000fe40000000f00 */
[----:B------:R-:W-:Y:S02]  /*61c0*/  MOV R71, 0x1f ;  /* 0x0000001f00477802 */ /* 0x000fe40000000f00 */
[----:B-1----:R-:W-:Y:S02]  /*61d0*/  MOV R66, 0xffffffff ;  /* 0xffffffff00427802 */ /* 0x002fe40000000f00 */
[----:B------:R-:W-:Y:S02]  /*61e0*/  MOV R64, 0x6200 ;  /* 0x0000620000407802 */ /* 0x000fe40000000f00 */
[----:B-----5:R-:W-:Y:S05]  /*61f0*/  CALL.REL.NOINC `($__internal_103_$__cuda_sm70_shflsync_idx_p) ;  /* 0x0000805000007944 */ /* 0x020fea0003c00000 */
.L_x_4228:
[----:B------:R-:W-:Y:S05]  /*6200*/  BRA.CONV ~URZ, `(.L_x_4229) ;  /* 0x000000637f007947 */ /* 0x000fea000b800000 */
[----:B0-----:R-:W-:Y:S01]  /*6210*/  HFMA2.MMA R246, -RZ, RZ, 0, 1.847743988037109375e-06 ;  /* 0x0000001ffff67435 */ /* 0x001fe200000001ff */
[----:B------:R-:W-:-:S02]  /*6220*/  MOV R67, R206 ;  /* 0x000000ce00437202 */ /* 0x000fc40000000f00 */
[----:B------:R-:W-:Y:S02]  /*6230*/  MOV R71, 0x1f ;  /* 0x0000001f00477802 */ /* 0x000fe40000000f00 */
[----:B-1----:R-:W-:Y:S02]  /*6240*/  MOV R66, 0xffffffff ;  /* 0xffffffff00427802 */ /* 0x002fe40000000f00 */
[----:B------:R-:W-:Y:S02]  /*6250*/  MOV R64, 0x6270 ;  /* 0x0000627000407802 */ /* 0x000fe40000000f00 */
[----:B-----5:R-:W-:Y:S05]  /*6260*/  CALL.REL.NOINC `($__internal_103_$__cuda_sm70_shflsync_idx_p) ;  /* 0x00007fe000007944 */ /* 0x020fea0003c00000 */
.L_x_4229:
[----:B------:R-:W-:Y:S05]  /*6270*/  BRA.DIV ~URZ, `(.L_x_4230) ;  /* 0x00006d827f007947 */ /* 0x000fea000b800000 */
[----:B-----5:R-:W2:Y:S04]  /*6280*/  SHFL.IDX PT, R60, R60, RZ, 0x1f ;  /* 0x00001fff3c3c7589 */ /* 0x020ea800000e0000 */
[----:B------:R-:W3:Y:S04]  /*6290*/  SHFL.IDX PT, R61, R61, RZ, 0x1f ;  /* 0x00001fff3d3d7589 */ /* 0x000ee800000e0000 */
[----:B------:R-:W4:Y:S04]  /*62a0*/  SHFL.IDX PT, R62, R62, RZ, 0x1f ;  /* 0x00001fff3e3e7589 */ /* 0x000f2800000e0000 */
[----:B------:R-:W0:Y:S04]  /*62b0*/  SHFL.IDX PT, R63, R63, RZ, 0x1f ;  /* 0x00001fff3f3f7589 */ /* 0x000e2800000e0000 */
[----:B------:R1:W0:Y:S04]  /*62c0*/  SHFL.UP PT, R204, R208, 0x1, RZ ;  /* 0x04200000d0cc7989 */ /* 0x00022800000e00ff */
[----:B------:R-:W0:Y:S04]  /*62d0*/  SHFL.UP PT, R68, R68, 0x1, RZ ;  /* 0x0420000044447989 */ /* 0x000e2800000e00ff */
[----:B------:R-:W0:Y:S04]  /*62e0*/  SHFL.UP PT, R70, R70, 0x1, RZ ;  /* 0x0420000046467989 */ /* 0x000e2800000e00ff */
[----:B------:R1:W0:Y:S02]  /*62f0*/  SHFL.UP PT, R69, R206, 0x1, RZ ;  /* 0x04200000ce457989 */ /* 0x00022400000e00ff */
.L_x_4270:
[----:B0123--:R-:W0:Y:S01]  /*6300*/  LDS.128 R64, [R203+0x10e0] ;  /* 0x0010e000cb407984 */ /* 0x00fe220000000c00 */
[----:B----4-:R-:W-:-:S02]  /*6310*/  FMUL.FTZ R205, R62, R68 ;  /* 0x000000443ecd7220 */ /* 0x010fc40000410000 */
[C---:B------:R-:W-:Y:S02]  /*6320*/  FMUL.FTZ R71, R63.reuse, R68 ;  /* 0x000000443f477220 */ /* 0x040fe40000410000 */
        /* <DEDUP_REMOVED lines=20> */
.L_x_4223:
[----:B---3--:R-:W-:Y:S05]  /*6470*/  BSYNC B0 ;  /* 0x0000000000007941 */ /* 0x008fea0003800000 */
.L_x_4222:
[CC--:B-12--5:R-:W-:Y:S01]  /*6480*/  FMUL.FTZ R60, R141.reuse, -R114.reuse ;  /* 0x800000728d3c7220 */ /* 0x0e6fe20000410000 */
        /* <DEDUP_REMOVED lines=8> */
[C---:B------:R-:W-:Y:S01]  /*6510*/  FMUL.FTZ R65, R143.reuse, -R60 ;  /* 0x8000003c8f417220 */ /* 0x040fe20000410000 */
        /* <DEDUP_REMOVED lines=18> */
[----:B------:R-:W-:Y:S02]  /*6640*/  FFMA.FTZ R62, R144, R63, R62 ;  /* 0x0000003f903e7223 */ /* 0x000fe4000001003e */
[----:B------:R-:W-:-:S02]  /*6650*/  FFMA.FTZ R66, R148, R65, -R61 ;  /* 0x0000004194427223 */ /* 0x000fc4000001083d */
[----:B------:R-:W-:Y:S02]  /*6660*/  FADD.FTZ R63, R189, R60 ;  /* 0x0000003cbd3f7221 */ /* 0x000fe40000010000 */
[----:B------:R-:W-:Y:S02]  /*6670*/  FFMA.FTZ R67, R148, R64, R67 ;  /* 0x0000004094437223 */ /* 0x000fe40000010043 */
[----:B------:R-:W-:Y:S02]  /*6680*/  FMUL.FTZ R60, R149, -R66 ;  /* 0x80000042953c7220 */ /* 0x000fe40000410000 */
[----:B------:R-:W-:Y:S02]  /*6690*/  FADD.FTZ R62, -R173, R62 ;  /* 0x0000003ead3e7221 */ /* 0x000fe40000010100 */
[----:B------:R-:W-:Y:S02]  /*66a0*/  FMUL.FTZ R61, R145, -R63 ;  /* 0x8000003f913d7220 */ /* 0x000fe40000410000 */
[----:B------:R-:W-:-:S02]  /*66b0*/  FFMA.FTZ R64, R150, R67, R60 ;  /* 0x0000004396407223 */ /* 0x000fc4000001003c */
[-C--:B------:R-:W-:Y:S02]  /*66c0*/  FFMA.FTZ R65, R146, R62.reuse, R61 ;  /* 0x0000003e92417223 */ /* 0x080fe4000001003d */
[----:B------:R-:W-:Y:S01]  /*66d0*/  FMUL.FTZ R67, R149, -R67 ;  /* 0x8000004395437220 */ /* 0x000fe20000410000 */
[----:B------:R-:W1:Y:S01]  /*66e0*/  LDS.64 R60, [R133.X16+0x10e8] ;  /* 0x0010e800853c7984 */ /* 0x000e62000000ca00 */
[----:B------:R-:W-:Y:S02]  /*66f0*/  FMUL.FTZ R62, R145, -R62 ;  /* 0x8000003e913e7220 */ /* 0x000fe40000410000 */
[----:B------:R-:W-:Y:S02]  /*6700*/  FFMA.FTZ R67, R150, R66, -R67 ;  /* 0x0000004296437223 */ /* 0x000fe40000010843 */
[----:B------:R-:W-:Y:S02]  /*6710*/  FFMA.FTZ R63, R146, R63, -R62 ;  /* 0x0000003f923f7223 */ /* 0x000fe4000001083e */
[----:B------:R-:W-:-:S02]  /*6720*/  FMUL.FTZ R62, R151, -R64 ;  /* 0x80000040973e7220 */ /* 0x000fc40000410000 */
[-C--:B------:R-:W-:Y:S02]  /*6730*/  FMUL.FTZ R69, R151, -R67.reuse ;  /* 0x8000004397457220 */ /* 0x080fe40000410000 */
[----:B------:R-:W-:Y:S02]  /*6740*/  FADD.FTZ R65, -R174, R65 ;  /* 0x00000041ae417221 */ /* 0x000fe40000010100 */
[----:B------:R-:W-:Y:S02]  /*6750*/  FADD.FTZ R63, R190, R63 ;  /* 0x0000003fbe3f7221 */ /* 0x000fe40000010000 */
[C---:B------:R-:W-:Y:S02]  /*6760*/  FFMA.FTZ R67, R152.reuse, R67, -R62 ;  /* 0x0000004398437223 */ /* 0x040fe4000001083e */
[----:B------:R-:W-:Y:S02]  /*6770*/  FFMA.FTZ R69, R152, R64, R69 ;  /* 0x0000004098457223 */ /* 0x000fe40000010045 */
[----:B------:R-:W-:-:S02]  /*6780*/  FMUL.FTZ R62, R147, -R65 ;  /* 0x80000041933e7220 */ /* 0x000fc40000410000 */
[----:B------:R-:W-:Y:S02]  /*6790*/  FMUL.FTZ R64, R147, -R63 ;  /* 0x8000003f93407220 */ /* 0x000fe40000410000 */
[C---:B------:R-:W-:Y:S02]  /*67a0*/  FMUL.FTZ R66, R153.reuse, -R67 ;  /* 0x8000004399427220 */ /* 0x040fe40000410000 */
[C---:B------:R-:W-:Y:S02]  /*67b0*/  FFMA.FTZ R62, R148.reuse, R63, -R62 ;  /* 0x0000003f943e7223 */ /* 0x040fe4000001083e */
[----:B------:R-:W-:Y:S02]  /*67c0*/  FFMA.FTZ R64, R148, R65, R64 ;  /* 0x0000004194407223 */ /* 0x000fe40000010040 */
[-C--:B------:R-:W-:Y:S02]  /*67d0*/  FMUL.FTZ R63, R153, -R69.reuse ;  /* 0x80000045993f7220 */ /* 0x080fe40000410000 */
[----:B------:R-:W-:-:S02]  /*67e0*/  FFMA.FTZ R66, R154, R69, R66 ;  /* 0x000000459a427223 */ /* 0x000fc40000010042 */
[----:B------:R-:W-:Y:S02]  /*67f0*/  FADD.FTZ R62, R191, R62 ;  /* 0x0000003ebf3e7221 */ /* 0x000fe40000010000 */
[----:B------:R-:W-:Y:S02]  /*6800*/  FADD.FTZ R64, -R175, R64 ;  /* 0x00000040af407221 */ /* 0x000fe40000010100 */
[----:B------:R-:W-:Y:S02]  /*6810*/  FFMA.FTZ R67, R154, R67, -R63 ;  /* 0x000000439a437223 */ /* 0x000fe4000001083f */
[----:B------:R-:W-:Y:S02]  /*6820*/  FMUL.FTZ R68, R155, -R66 ;  /* 0x800000429b447220 */ /* 0x000fe40000410000 */
[C---:B------:R-:W-:Y:S02]  /*6830*/  FMUL.FTZ R65, R149.reuse, -R62 ;  /* 0x8000003e95417220 */ /* 0x040fe40000410000 */
[----:B------:R-:W-:-:S02]  /*6840*/  FMUL.FTZ R63, R149, -R64 ;  /* 0x80000040953f7220 */ /* 0x000fc40000410000 */
[-C--:B------:R-:W-:Y:S02]  /*6850*/  FMUL.FTZ R69, R155, -R67.reuse ;  /* 0x800000439b457220 */ /* 0x080fe40000410000 */
[----:B------:R-:W-:Y:S02]  /*6860*/  FFMA.FTZ R68, R156, R67, -R68 ;  /* 0x000000439c447223 */ /* 0x000fe40000010844 */
[C---:B------:R-:W-:Y:S02]  /*6870*/  FFMA.FTZ R65, R150.reuse, R64, R65 ;  /* 0x0000004096417223 */ /* 0x040fe40000010041 */
[----:B------:R-:W-:Y:S02]  /*6880*/  FFMA.FTZ R63, R150, R62, -R63 ;  /* 0x0000003e963f7223 */ /* 0x000fe4000001083f */
[----:B------:R-:W-:Y:S02]  /*6890*/  FFMA.FTZ R69, R156, R66, R69 ;  /* 0x000000429c457223 */ /* 0x000fe40000010045 */
[----:B------:R-:W-:-:S02]  /*68a0*/  FMUL.FTZ R62, R157, -R68 ;  /* 0x800000449d3e7220 */ /* 0x000fc40000410000 */
[----:B------:R-:W-:Y:S02]  /*68b0*/  FADD.FTZ R65, -R176, R65 ;  /* 0x00000041b0417221 */ /* 0x000fe40000010100 */
[----:B------:R-:W-:Y:S02]  /*68c0*/  FADD.FTZ R63, R192, R63 ;  /* 0x0000003fc03f7221 */ /* 0x000fe40000010000 */
[-C--:B------:R-:W-:Y:S02]  /*68d0*/  FMUL.FTZ R67, R157, -R69.reuse ;  /* 0x800000459d437220 */ /* 0x080fe40000410000 */
[----:B------:R-:W-:Y:S02]  /*68e0*/  FFMA.FTZ R69, R158, R69, R62 ;  /* 0x000000459e457223 */ /* 0x000fe4000001003e */
[C---:B------:R-:W-:Y:S02]  /*68f0*/  FMUL.FTZ R62, R151.reuse, -R65 ;  /* 0x80000041973e7220 */ /* 0x040fe40000410000 */
[----:B------:R-:W-:-:S02]  /*6900*/  FMUL.FTZ R66, R151, -R63 ;  /* 0x8000003f97427220 */ /* 0x000fc40000410000 */
[C---:B------:R-:W-:Y:S02]  /*6910*/  FFMA.FTZ R64, R152.reuse, R63, -R62 ;  /* 0x0000003f98407223 */ /* 0x040fe4000001083e */
[----:B------:R-:W-:Y:S02]  /*6920*/  FFMA.FTZ R66, R152, R65, R66 ;  /* 0x0000004198427223 */ /* 0x000fe40000010042 */
[----:B-1----:R-:W-:Y:S02]  /*6930*/  FMUL.FTZ R62, R129, R60 ;  /* 0x0000003c813e7220 */ /* 0x002fe40000410000 */
[----:B------:R-:W-:Y:S02]  /*6940*/  FFMA.FTZ R67, R158, R68, -R67 ;  /* 0x000000449e437223 */ /* 0x000fe40000010843 */
[----:B------:R-:W-:Y:S02]  /*6950*/  FADD.FTZ R66, -R177, R66 ;  /* 0x00000042b1427221 */ /* 0x000fe40000010100 */
[----:B------:R-:W-:-:S02]  /*6960*/  FMUL.FTZ R129, R129, R61 ;  /* 0x0000003d81817220 */ /* 0x000fc40000410000 */
[C---:B------:R-:W-:Y:S02]  /*6970*/  FFMA.FTZ R62, R128.reuse, R61, R62 ;  /* 0x0000003d803e7223 */ /* 0x040fe4000001003e */
[----:B------:R-:W-:Y:S02]  /*6980*/  FMUL.FTZ R63, R159, -R67 ;  /* 0x800000439f3f7220 */ /* 0x000fe40000410000 */
[----:B------:R-:W-:Y:S02]  /*6990*/  FADD.FTZ R64, R193, R64 ;  /* 0x00000040c1407221 */ /* 0x000fe40000010000 */
[----:B------:R-:W-:Y:S02]  /*69a0*/  FMUL.FTZ R61, R153, -R66 ;  /* 0x80000042993d7220 */ /* 0x000fe40000410000 */
[----:B------:R-:W-:Y:S02]  /*69b0*/  FFMA.FTZ R129, R128, R60, -R129 ;  /* 0x0000003c80817223 */ /* 0x000fe40000010881 */
[----:B------:R-:W-:-:S02]  /*69c0*/  FMUL.FTZ R68, R159, -R69 ;  /* 0x800000459f447220 */ /* 0x000fc40000410000 */
[----:B------:R-:W-:Y:S02]  /*69d0*/  FADD.FTZ R204, RZ, R62 ;  /* 0x0000003effcc7221 */ /* 0x000fe40000010000 */
[----:B------:R-:W-:Y:S02]  /*69e0*/  FFMA.FTZ R69, R160, R69, R63 ;  /* 0x00000045a0457223 */ /* 0x000fe4000001003f */
[-C--:B------:R-:W-:Y:S02]  /*69f0*/  FMUL.FTZ R63, R153, -R64.reuse ;  /* 0x80000040993f7220 */ /* 0x080fe40000410000 */
[----:B------:R-:W-:Y:S02]  /*6a00*/  FFMA.FTZ R65, R154, R64, -R61 ;  /* 0x000000409a417223 */ /* 0x000fe4000001083d */
[----:B------:R-:W-:Y:S02]  /*6a10*/  FFMA.FTZ R232, R92, R81, R129 ;  /* 0x000000515ce87223 */ /* 0x000fe40000010081 */
[----:B------:R-:W-:-:S02]  /*6a20*/  FMUL.FTZ R61, R169, R204 ;  /* 0x000000cca93d7220 */ /* 0x000fc40000410000 */
[----:B------:R-:W-:Y:S02]  /*6a30*/  FFMA.FTZ R68, R160, R67, -R68 ;  /* 0x00000043a0447223 */ /* 0x000fe40000010844 */
[----:B------:R-:W-:Y:S02]  /*6a40*/  FFMA.FTZ R67, R154, R66, R63 ;  /* 0x000000429a437223 */ /* 0x000fe4000001003f */
[-C--:B------:R-:W-:Y:S02]  /*6a50*/  FMUL.FTZ R63, R169, R232.reuse ;  /* 0x000000e8a93f7220 */ /* 0x080fe40000410000 */
[C---:B------:R-:W-:Y:S02]  /*6a60*/  FFMA.FTZ R61, R170.reuse, R232, -R61 ;  /* 0x000000e8aa3d7223 */ /* 0x040fe4000001083d */
[----:B------:R-:W-:Y:S02]  /*6a70*/  FFMA.FTZ R63, R170, R204, R63 ;  /* 0x000000ccaa3f7223 */ /* 0x000fe4000001003f */
[----:B------:R-:W-:-:S02]  /*6a80*/  FFMA.FTZ R230, R101, R80, R61 ;  /* 0x0000005065e67223 */ /* 0x000fc4000001003d */
[----:B------:R-:W-:Y:S02]  /*6a90*/  FADD.FTZ R128, RZ, R63 ;  /* 0x0000003fff807221 */ /* 0x000fe40000010000 */
[----:B------:R-:W-:Y:S02]  /*6aa0*/  FMUL.FTZ R63, R167, R230 ;  /* 0x000000e6a73f7220 */ /* 0x000fe40000410000 */
[C---:B------:R-:W-:Y:S02]  /*6ab0*/  FMUL.FTZ R60, R161.reuse, -R68 ;  /* 0x80000044a13c7220 */ /* 0x040fe40000410000 */
[----:B------:R-:W-:Y:S02]  /*6ac0*/  FADD.FTZ R67, -R178, R67 ;  /* 0x00000043b2437221 */ /* 0x000fe40000010100 */
[----:B------:R-:W-:Y:S02]  /*6ad0*/  FMUL.FTZ R71, R161, -R69 ;  /* 0x80000045a1477220 */ /* 0x000fe40000410000 */
[----:B------:R-:W-:-:S02]  /*6ae0*/  FMUL.FTZ R61, R167, R128 ;  /* 0x00000080a73d7220 */ /* 0x000fc40000410000 */
[----:B------:R-:W-:Y:S02]  /*6af0*/  FFMA.FTZ R63, R168, R128, R63 ;  /* 0x00000080a83f7223 */ /* 0x000fe4000001003f */
[----:B------:R-:W-:Y:S02]  /*6b00*/  FFMA.FTZ R69, R162, R69, R60 ;  /* 0x00000045a2457223 */ /* 0x000fe4000001003c */
[----:B------:R-:W-:Y:S02]  /*6b10*/  FADD.FTZ R65, R194, R65 ;  /* 0x00000041c2417221 */ /* 0x000fe40000010000 */
[----:B------:R-:W-:Y:S02]  /*6b20*/  FMUL.FTZ R60, R155, -R67 ;  /* 0x800000439b3c7220 */ /* 0x000fe40000410000 */
[----:B------:R-:W-:Y:S02]  /*6b30*/  FFMA.FTZ R71, R162, R68, -R71 ;  /* 0x00000044a2477223 */ /* 0x000fe40000010847 */
[----:B------:R-:W-:-:S02]  /*6b40*/  FFMA.FTZ R61, R168, R230, -R61 ;  /* 0x000000e6a83d7223 */ /* 0x000fc4000001083d */
[----:B------:R-:W-:Y:S02]  /*6b50*/  FADD.FTZ R129, RZ, R63 ;  /* 0x0000003fff817221 */ /* 0x000fe40000010000 */
[-C--:B------:R-:W-:Y:S02]  /*6b60*/  FMUL.FTZ R64, R155, -R65.reuse ;  /* 0x800000419b407220 */ /* 0x080fe40000410000 */
[----:B------:R-:W-:Y:S02]  /*6b70*/  FFMA.FTZ R62, R156, R65, -R60 ;  /* 0x000000419c3e7223 */ /* 0x000fe4000001083c */
[----:B------:R-:W-:Y:S02]  /*6b80*/  FMUL.FTZ R65, R163, -R71 ;  /* 0x80000047a3417220 */ /* 0x000fe40000410000 */
[----:B------:R-:W-:Y:S02]  /*6b90*/  FFMA.FTZ R223, R90, R79, R61 ;  /* 0x0000004f5adf7223 */ /* 0x000fe4000001003d */
[----:B------:R-:W-:-:S02]  /*6ba0*/  FMUL.FTZ R60, R165, R129 ;  /* 0x00000081a53c7220 */ /* 0x000fc40000410000 */
[-C--:B------:R-:W-:Y:S02]  /*6bb0*/  FMUL.FTZ R63, R163, -R69.reuse ;  /* 0x80000045a33f7220 */ /* 0x080fe40000410000 */
[----:B------:R-:W-:Y:S02]  /*6bc0*/  FFMA.FTZ R65, R164, R69, R65 ;  /* 0x00000045a4417223 */ /* 0x000fe40000010041 */
[CC--:B------:R-:W-:Y:S02]  /*6bd0*/  FMUL.FTZ R61, R165.reuse, R223.reuse ;  /* 0x000000dfa53d7220 */ /* 0x0c0fe40000410000 */
[----:B------:R-:W-:Y:S02]  /*6be0*/  FFMA.FTZ R60, R166, R223, -R60 ;  /* 0x000000dfa63c7223 */ /* 0x000fe4000001083c */
[----:B------:R-:W-:Y:S02]  /*6bf0*/  FFMA.FTZ R63, R164, R71, -R63 ;  /* 0x00000047a43f7223 */ /* 0x000fe4000001083f */
[----:B------:R-:W-:-:S02]  /*6c00*/  FMUL.FTZ R66, R165, -R65 ;  /* 0x80000041a5427220 */ /* 0x000fc40000410000 */
[C---:B------:R-:W-:Y:S02]  /*6c10*/  FFMA.FTZ R61, R166.reuse, R129, R61 ;  /* 0x00000081a63d7223 */ /* 0x040fe4000001003d */
[----:B------:R-:W-:Y:S02]  /*6c20*/  FFMA.FTZ R228, R99, R78, R60 ;  /* 0x0000004e63e47223 */ /* 0x000fe4000001003c */
[-C--:B------:R-:W-:Y:S02]  /*6c30*/  FMUL.FTZ R60, R165, -R63.reuse ;  /* 0x8000003fa53c7220 */ /* 0x080fe40000410000 */
[----:B------:R-:W-:Y:S02]  /*6c40*/  FFMA.FTZ R66, R166, R63, -R66 ;  /* 0x0000003fa6427223 */ /* 0x000fe40000010842 */
[----:B------:R-:W-:Y:S02]  /*6c50*/  FADD.FTZ R206, RZ, R61 ;  /* 0x0000003dffce7221 */ /* 0x000fe40000010000 */
[----:B------:R-:W-:-:S02]  /*6c60*/  FMUL.FTZ R63, R163, R228 ;  /* 0x000000e4a33f7220 */ /* 0x000fc40000410000 */
[-C--:B------:R-:W-:Y:S02]  /*6c70*/  FMUL.FTZ R61, R163, R206.reuse ;  /* 0x000000cea33d7220 */ /* 0x080fe40000410000 */
[C---:B------:R-:W-:Y:S02]  /*6c80*/  FFMA.FTZ R63, R164.reuse, R206, R63 ;  /* 0x000000cea43f7223 */ /* 0x040fe4000001003f */
[----:B------:R-:W-:Y:S02]  /*6c90*/  FFMA.FTZ R61, R164, R228, -R61 ;  /* 0x000000e4a43d7223 */ /* 0x000fe4000001083d */
[----:B------:R-:W-:Y:S02]  /*6ca0*/  FADD.FTZ R203, RZ, R63 ;  /* 0x0000003fffcb7221 */ /* 0x000fe40000010000 */
[----:B------:R-:W-:Y:S02]  /*6cb0*/  FFMA.FTZ R64, R156, R67, R64 ;  /* 0x000000439c407223 */ /* 0x000fe40000010040 */
[----:B------:R-:W-:-:S02]  /*6cc0*/  FFMA.FTZ R68, R166, R65, R60 ;  /* 0x00000041a6447223 */ /* 0x000fc4000001003c */
[----:B------:R-:W-:Y:S02]  /*6cd0*/  FADD.FTZ R62, R195, R62 ;  /* 0x0000003ec33e7221 */ /* 0x000fe40000010000 */
[----:B------:R-:W-:Y:S02]  /*6ce0*/  FFMA.FTZ R221, R88, R77, R61 ;  /* 0x0000004d58dd7223 */ /* 0x000fe4000001003d */
[----:B------:R-:W-:Y:S02]  /*6cf0*/  FMUL.FTZ R60, R161, R203 ;  /* 0x000000cba13c7220 */ /* 0x000fe40000410000 */
[----:B------:R-:W-:Y:S02]  /*6d00*/  FADD.FTZ R64, -R179, R64 ;  /* 0x00000040b3407221 */ /* 0x000fe40000010100 */
[----:B------:R-:W-:Y:S02]  /*6d10*/  FMUL.FTZ R63, R157, -R62 ;  /* 0x8000003e9d3f7220 */ /* 0x000fe40000410000 */
[----:B------:R-:W-:-:S02]  /*6d20*/  FMUL.FTZ R61, R161, R221 ;  /* 0x000000dda13d7220 */ /* 0x000fc40000410000 */
[----:B------:R-:W-:Y:S02]  /*6d30*/  FFMA.FTZ R60, R162, R221, -R60 ;  /* 0x000000dda23c7223 */ /* 0x000fe4000001083c */
[-C--:B------:R-:W-:Y:S02]  /*6d40*/  FMUL.FTZ R65, R157, -R64.reuse ;  /* 0x800000409d417220 */ /* 0x080fe40000410000 */
[----:B------:R-:W-:Y:S02]  /*6d50*/  FFMA.FTZ R63, R158, R64, R63 ;  /* 0x000000409e3f7223 */ /* 0x000fe4000001003f */
[----:B------:R-:W-:Y:S02]  /*6d60*/  FFMA.FTZ R61, R162, R203, R61 ;  /* 0x000000cba23d7223 */ /* 0x000fe4000001003d */
[----:B------:R-:W-:Y:S02]  /*6d70*/  FFMA.FTZ R226, R97, R76, R60 ;  /* 0x0000004c61e27223 */ /* 0x000fe4000001003c */
[----:B------:R-:W-:-:S02]  /*6d80*/  FFMA.FTZ R67, R158, R62, -R65 ;  /* 0x0000003e9e437223 */ /* 0x000fc40000010841 */
[----:B------:R-:W-:Y:S02]  /*6d90*/  FADD.FTZ R60, -R180, R63 ;  /* 0x0000003fb43c7221 */ /* 0x000fe40000010100 */
[----:B------:R-:W-:Y:S02]  /*6da0*/  FADD.FTZ R208, RZ, R61 ;  /* 0x0000003dffd07221 */ /* 0x000fe40000010000 */
[----:B------:R-:W-:Y:S02]  /*6db0*/  FMUL.FTZ R63, R159, R226 ;  /* 0x000000e29f3f7220 */ /* 0x000fe40000410000 */
[C---:B------:R-:W-:Y:S02]  /*6dc0*/  FMUL.FTZ R65, R167.reuse, -R68 ;  /* 0x80000044a7417220 */ /* 0x040fe40000410000 */
[----:B------:R-:W-:Y:S02]  /*6dd0*/  FMUL.FTZ R69, R167, -R66 ;  /* 0x80000042a7457220 */ /* 0x000fe40000410000 */
[----:B------:R-:W-:-:S02]  /*6de0*/  FADD.FTZ R67, R196, R67 ;  /* 0x00000043c4437221 */ /* 0x000fc40000010000 */
[C---:B------:R-:W-:Y:S02]  /*6df0*/  FMUL.FTZ R62, R159.reuse, -R60 ;  /* 0x8000003c9f3e7220 */ /* 0x040fe40000410000 */
[CC--:B------:R-:W-:Y:S02]  /*6e00*/  FMUL.FTZ R61, R159.reuse, R208.reuse ;  /* 0x000000d09f3d7220 */ /* 0x0c0fe40000410000 */
[----:B------:R-:W-:Y:S02]  /*6e10*/  FFMA.FTZ R63, R160, R208, R63 ;  /* 0x000000d0a03f7223 */ /* 0x000fe4000001003f */
[C---:B------:R-:W-:Y:S02]  /*6e20*/  FFMA.FTZ R64, R168.reuse, R66, -R65 ;  /* 0x00000042a8407223 */ /* 0x040fe40000010841 */
[----:B------:R-:W-:Y:S02]  /*6e30*/  FFMA.FTZ R65, R168, R68, R69 ;  /* 0x00000044a8417223 */ /* 0x000fe40000010045 */
[----:B------:R-:W-:-:S02]  /*6e40*/  FMUL.FTZ R69, R159, -R67 ;  /* 0x800000439f457220 */ /* 0x000fc40000410000 */
[C---:B------:R-:W-:Y:S02]  /*6e50*/  FFMA.FTZ R62, R160.reuse, R67, -R62 ;  /* 0x00000043a03e7223 */ /* 0x040fe4000001083e */
[C---:B------:R-:W-:Y:S02]  /*6e60*/  FFMA.FTZ R61, R160.reuse, R226, -R61 ;  /* 0x000000e2a03d7223 */ /* 0x040fe4000001083d */
[----:B------:R-:W-:Y:S02]  /*6e70*/  FADD.FTZ R205, RZ, R63 ;  /* 0x0000003fffcd7221 */ /* 0x000fe40000010000 */
[----:B------:R-:W-:Y:S02]  /*6e80*/  FFMA.FTZ R66, R160, R60, R69 ;  /* 0x0000003ca0427223 */ /* 0x000fe40000010045 */
[----:B------:R-:W-:Y:S02]  /*6e90*/  FADD.FTZ R62, R197, R62 ;  /* 0x0000003ec53e7221 */ /* 0x000fe40000010000 */
[----:B------:R-:W-:-:S02]  /*6ea0*/  FFMA.FTZ R219, R86, R75, R61 ;  /* 0x0000004b56db7223 */ /* 0x000fc4000001003d */
[----:B------:R-:W-:Y:S02]  /*6eb0*/  FMUL.FTZ R60, R157, R205 ;  /* 0x000000cd9d3c7220 */ /* 0x000fe40000410000 */
[----:B------:R-:W-:Y:S02]  /*6ec0*/  FADD.FTZ R66, -R181, R66 ;  /* 0x00000042b5427221 */ /* 0x000fe40000010100 */
[----:B------:R-:W-:Y:S02]  /*6ed0*/  FMUL.FTZ R67, R161, -R62 ;  /* 0x8000003ea1437220 */ /* 0x000fe40000410000 */
[-C--:B------:R-:W-:Y:S02]  /*6ee0*/  FMUL.FTZ R61, R157, R219.reuse ;  /* 0x000000db9d3d7220 */ /* 0x080fe40000410000 */
[----:B------:R-:W-:Y:S02]  /*6ef0*/  FFMA.FTZ R60, R158, R219, -R60 ;  /* 0x000000db9e3c7223 */ /* 0x000fe4000001083c */
[----:B------:R-:W-:-:S02]  /*6f00*/  FMUL.FTZ R63, R161, -R66 ;  /* 0x80000042a13f7220 */ /* 0x000fc40000410000 */
[----:B------:R-:W-:Y:S02]  /*6f10*/  FFMA.FTZ R69, R162, R66, R67 ;  /* 0x00000042a2457223 */ /* 0x000fe40000010043 */
[----:B------:R-:W-:Y:S02]  /*6f20*/  FFMA.FTZ R61, R158, R205, R61 ;  /* 0x000000cd9e3d7223 */ /* 0x000fe4000001003d */
[----:B------:R-:W-:Y:S02]  /*6f30*/  FFMA.FTZ R224, R95, R74, R60 ;  /* 0x0000004a5fe07223 */ /* 0x000fe4000001003c */
[----:B------:R-:W-:Y:S02]  /*6f40*/  FFMA.FTZ R67, R162, R62, -R63 ;  /* 0x0000003ea2437223 */ /* 0x000fe4000001083f */
[----:B------:R-:W-:Y:S02]  /*6f50*/  FADD.FTZ R69, -R182, R69 ;  /* 0x00000045b6457221 */ /* 0x000fe40000010100 */
[----:B------:R-:W-:-:S02]  /*6f60*/  FADD.FTZ R210, RZ, R61 ;  /* 0x0000003dffd27221 */ /* 0x000fc40000010000 */
[----:B------:R-:W-:Y:S02]  /*6f70*/  FMUL.FTZ R63, R155, R224 ;  /* 0x000000e09b3f7220 */ /* 0x000fe40000410000 */
[----:B------:R-:W-:Y:S02]  /*6f80*/  FADD.FTZ R67, R198, R67 ;  /* 0x00000043c6437221 */ /* 0x000fe40000010000 */
[----:B------:R-:W-:Y:S02]  /*6f90*/  FMUL.FTZ R60, R163, -R69 ;  /* 0x80000045a33c7220 */ /* 0x000fe40000410000 */
[-C--:B------:R-:W-:Y:S02]  /*6fa0*/  FMUL.FTZ R61, R155, R210.reuse ;  /* 0x000000d29b3d7220 */ /* 0x080fe40000410000 */
[----:B------:R-:W-:Y:S02]  /*6fb0*/  FFMA.FTZ R63, R156, R210, R63 ;  /* 0x000000d29c3f7223 */ /* 0x000fe4000001003f */
[----:B------:R-:W-:-:S02]  /*6fc0*/  FMUL.FTZ R62, R163, -R67 ;  /* 0x80000043a33e7220 */ /* 0x000fc40000410000 */
[----:B------:R-:W-:Y:S02]  /*6fd0*/  FFMA.FTZ R60, R164, R67, -R60 ;  /* 0x00000043a43c7223 */ /* 0x000fe4000001083c */
[----:B------:R-:W-:Y:S02]  /*6fe0*/  FFMA.FTZ R61, R156, R224, -R61 ;  /* 0x000000e09c3d7223 */ /* 0x000fe4000001083d */
[----:B------:R-:W-:Y:S02]  /*6ff0*/  FADD.FTZ R207, RZ, R63 ;  /* 0x0000003fffcf7221 */ /* 0x000fe40000010000 */
[----:B------:R-:W-:Y:S02]  /*7000*/  FFMA.FTZ R62, R164, R69, R62 ;  /* 0x00000045a43e7223 */ /* 0x000fe4000001003e */
[----:B------:R-:W-:Y:S02]  /*7010*/  FADD.FTZ R63, R199, R60 ;  /* 0x0000003cc73f7221 */ /* 0x000fe40000010000 */
[----:B------:R-:W-:-:S02]  /*7020*/  FFMA.FTZ R217, R84, R73, R61 ;  /* 0x0000004954d97223 */ /* 0x000fc4000001003d */
[----:B------:R-:W-:Y:S02]  /*7030*/  FMUL.FTZ R60, R153, R207 ;  /* 0x000000cf993c7220 */ /* 0x000fe40000410000 */
[----:B------:R-:W-:Y:S02]  /*7040*/  FADD.FTZ R62, -R183, R62 ;  /* 0x0000003eb73e7221 */ /* 0x000fe40000010100 */
[-C--:B------:R-:W-:Y:S02]  /*7050*/  FMUL.FTZ R61, R153, R217.reuse ;  /* 0x000000d9993d7220 */ /* 0x080fe40000410000 */
[----:B------:R-:W-:Y:S02]  /*7060*/  FFMA.FTZ R60, R154, R217, -R60 ;  /* 0x000000d99a3c7223 */ /* 0x000fe4000001083c */
[C---:B------:R-:W-:Y:S02]  /*7070*/  FMUL.FTZ R67, R165.reuse, -R63 ;  /* 0x8000003fa5437220 */ /* 0x040fe40000410000 */
[----:B------:R-:W-:-:S02]  /*7080*/  FMUL.FTZ R66, R165, -R62 ;  /* 0x8000003ea5427220 */ /* 0x000fc40000410000 */
[----:B------:R-:W-:Y:S02]  /*7090*/  FFMA.FTZ R61, R154, R207, R61 ;  /* 0x000000cf9a3d7223 */ /* 0x000fe4000001003d */
[----:B------:R-:W-:Y:S02]  /*70a0*/  FFMA.FTZ R222, R93, R72, R60 ;  /* 0x000000485dde7223 */ /* 0x000fe4000001003c */
[C---:B------:R-:W-:Y:S02]  /*70b0*/  FFMA.FTZ R69, R166.reuse, R62, R67 ;  /* 0x0000003ea6457223 */ /* 0x040fe40000010043 */
[----:B------:R-:W-:Y:S02]  /*70c0*/  FFMA.FTZ R67, R166, R63, -R66 ;  /* 0x0000003fa6437223 */ /* 0x000fe40000010842 */
[----:B------:R-:W-:Y:S02]  /*70d0*/  FADD.FTZ R212, RZ, R61 ;  /* 0x0000003dffd47221 */ /* 0x000fe40000010000 */
[----:B------:R-:W-:-:S02]  /*70e0*/  FMUL.FTZ R63, R151, R222 ;  /* 0x000000de973f7220 */ /* 0x000fc40000410000 */
[----:B------:R-:W-:Y:S02]  /*70f0*/  FADD.FTZ R67, R200, R67 ;  /* 0x00000043c8437221 */ /* 0x000fe40000010000 */
[-C--:B------:R-:W-:Y:S02]  /*7100*/  FMUL.FTZ R61, R151, R212.reuse ;  /* 0x000000d4973d7220 */ /* 0x080fe40000410000 */
[----:B------:R-:W-:Y:S02]  /*7110*/  FFMA.FTZ R63, R152, R212, R63 ;  /* 0x000000d4983f7223 */ /* 0x000fe4000001003f */
[----:B------:R-:W-:Y:S02]  /*7120*/  FADD.FTZ R69, -R184, R69 ;  /* 0x00000045b8457221 */ /* 0x000fe40000010100 */
[----:B------:R-:W-:Y:S02]  /*7130*/  FMUL.FTZ R62, R167, -R67 ;  /* 0x80000043a73e7220 */ /* 0x000fe40000410000 */
[----:B------:R-:W-:-:S02]  /*7140*/  FFMA.FTZ R61, R152, R222, -R61 ;  /* 0x000000de983d7223 */ /* 0x000fc4000001083d */
[----:B------:R-:W-:Y:S02]  /*7150*/  FADD.FTZ R209, RZ, R63 ;  /* 0x0000003fffd17221 */ /* 0x000fe40000010000 */
[----:B------:R-:W-:Y:S02]  /*7160*/  FFMA.FTZ R70, R168, R69, R62 ;  /* 0x00000045a8467223 */ /* 0x000fe4000001003e */
[----:B------:R-:W-:Y:S01]  /*7170*/  FFMA.FTZ R215, R82, R57, R61 ;  /* 0x0000003952d77223 */ /* 0x000fe2000001003d */
[----:B------:R-:W-:Y:S01]  /*7180*/  HFMA2.MMA R61, -RZ, RZ, 0, 0 ;  /* 0x00000000ff3d7435 */ /* 0x000fe200000001ff */
[C---:B------:R-:W-:Y:S02]  /*7190*/  FMUL.FTZ R62, R149.reuse, R209 ;  /* 0x000000d1953e7220 */ /* 0x040fe40000410000 */
[-C--:B------:R-:W-:Y:S02]  /*71a0*/  FMUL.FTZ R66, R149, R215.reuse ;  /* 0x000000d795427220 */ /* 0x080fe40000410000 */
[----:B------:R-:W-:-:S02]  /*71b0*/  FFMA.FTZ R220, R150, R215, -R62 ;  /* 0x000000d796dc7223 */ /* 0x000fc4000001083e */
[----:B------:R-:W-:Y:S01]  /*71c0*/  FMUL.FTZ R60, R167, -R69 ;  /* 0x80000045a73c7220 */ /* 0x000fe20000410000 */
[----:B------:R-:W-:Y:S01]  /*71d0*/  CS2R R62, SRZ ;  /* 0x00000000003e7805 */ /* 0x000fe2000001ff00 */
[----:B------:R-:W-:Y:S02]  /*71e0*/  FFMA.FTZ R66, R150, R209, R66 ;  /* 0x000000d196427223 */ /* 0x000fe40000010042 */
[----:B------:R-:W-:Y:S02]  /*71f0*/  FFMA.FTZ R220, R91, R52, R220 ;  /* 0x000000345bdc7223 */ /* 0x000fe400000100dc */
[----:B------:R-:W-:Y:S01]  /*7200*/  FFMA.FTZ R68, R168, R67, -R60 ;  /* 0x00000043a8447223 */ /* 0x000fe2000001083c */
[----:B------:R-:W-:Y:S01]  /*7210*/  MOV R60, 0x3f800000 ;  /* 0x3f800000003c7802 */ /* 0x000fe20000000f00 */
[----:B------:R-:W-:Y:S02]  /*7220*/  FADD.FTZ R214, RZ, R66 ;  /* 0x00000042ffd67221 */ /* 0x000fe40000010000 */
[----:B------:R-:W-:-:S02]  /*7230*/  FMUL.FTZ R69, R147, R220 ;  /* 0x000000dc93457220 */ /* 0x000fc40000410000 */
[----:B------:R-:W-:Y:S01]  /*7240*/  FADD.FTZ R68, R201, R68 ;  /* 0x00000044c9447221 */ /* 0x000fe20000010000 */
[----:B------:R1:W2:Y:S01]  /*7250*/  @!P0 LDS.128 R60, [R3.X16+0x2af0] ;  /* 0x002af000033c8984 */ /* 0x0002a2000000cc00 */
[-C--:B------:R-:W-:Y:S01]  /*7260*/  FMUL.FTZ R67, R147, R214.reuse ;  /* 0x000000d693437220 */ /* 0x080fe20000410000 */
[----:B------:R-:W-:Y:S01]  /*7270*/  ISETP.GT.U32.AND P0, PT, R133, 0x1f, PT ;  /* 0x0000001f8500780c */ /* 0x000fe20003f04070 */
[C---:B------:R-:W-:Y:S02]  /*7280*/  FFMA.FTZ R69, R148.reuse, R214, R69 ;  /* 0x000000d694457223 */ /* 0x040fe40000010045 */
[----:B------:R-:W-:Y:S02]  /*7290*/  FADD.FTZ R70, -R185, R70 ;  /* 0x00000046b9467221 */ /* 0x000fe40000010100 */
[----:B------:R-:W-:Y:S02]  /*72a0*/  FMUL.FTZ R211, R169, -R68 ;  /* 0x80000044a9d37220 */ /* 0x000fe40000410000 */
[----:B------:R-:W-:-:S02]  /*72b0*/  FFMA.FTZ R67, R148, R220, -R67 ;  /* 0x000000dc94437223 */ /* 0x000fc40000010843 */
[----:B------:R-:W-:Y:S02]  /*72c0*/  FADD.FTZ R213, RZ, R69 ;  /* 0x00000045ffd57221 */ /* 0x000fe40000010000 */
[----:B------:R-:W-:Y:S02]  /*72d0*/  FFMA.FTZ R225, R170, R70, R211 ;  /* 0x00000046aae17223 */ /* 0x000fe400000100d3 */
[----:B------:R-:W-:Y:S02]  /*72e0*/  FFMA.FTZ R211, R89, R48, R67 ;  /* 0x0000003059d37223 */ /* 0x000fe40000010043 */
[----:B------:R-:W-:Y:S02]  /*72f0*/  FMUL.FTZ R66, R145, R213 ;  /* 0x000000d591427220 */ /* 0x000fe40000410000 */
[----:B------:R-:W-:Y:S02]  /*7300*/  FMUL.FTZ R71, R169, -R70 ;  /* 0x80000046a9477220 */ /* 0x000fe40000410000 */
[----:B------:R-:W-:-:S02]  /*7310*/  FMUL.FTZ R67, R145, R211 ;  /* 0x000000d391437220 */ /* 0x000fc40000410000 */
[----:B------:R-:W-:Y:S02]  /*7320*/  FFMA.FTZ R66, R146, R211, -R66 ;  /* 0x000000d392427223 */ /* 0x000fe40000010842 */
[----:B------:R-:W-:Y:S02]  /*7330*/  FFMA.FTZ R71, R170, R68, -R71 ;  /* 0x00000044aa477223 */ /* 0x000fe40000010847 */
[----:B------:R-:W-:Y:S02]  /*7340*/  FFMA.FTZ R216, R146, R213, R67 ;  /* 0x000000d592d87223 */ /* 0x000fe40000010043 */
[----:B------:R-:W-:Y:S02]  /*7350*/  FFMA.FTZ R218, R87, R44, R66 ;  /* 0x0000002c57da7223 */ /* 0x000fe40000010042 */
[----:B------:R-:W-:Y:S02]  /*7360*/  FMUL.FTZ R69, R169, -R65 ;  /* 0x80000041a9457220 */ /* 0x000fe40000410000 */
[----:B------:R-:W-:-:S02]  /*7370*/  FADD.FTZ R66, R202, R71 ;  /* 0x00000047ca427221 */ /* 0x000fc40000010000 */
[----:B------:R-:W-:Y:S02]  /*7380*/  FADD.FTZ R216, RZ, R216 ;  /* 0x000000d8ffd87221 */ /* 0x000fe40000010000 */
[----:B------:R-:W-:Y:S02]  /*7390*/  FMUL.FTZ R71, R143, R218 ;  /* 0x000000da8f477220 */ /* 0x000fe40000410000 */
[-C--:B------:R-:W-:Y:S02]  /*73a0*/  FMUL.FTZ R68, R169, -R64.reuse ;  /* 0x80000040a9447220 */ /* 0x080fe40000410000 */
[----:B------:R-:W-:Y:S02]  /*73b0*/  FFMA.FTZ R64, R170, R64, -R69 ;  /* 0x00000040aa407223 */ /* 0x000fe40000010845 */
[-C--:B------:R-:W-:Y:S02]  /*73c0*/  FMUL.FTZ R69, R143, R216.reuse ;  /* 0x000000d88f457220 */ /* 0x080fe40000410000 */
[----:B------:R-:W-:-:S02]  /*73d0*/  FFMA.FTZ R71, R144, R216, R71 ;  /* 0x000000d890477223 */ /* 0x000fc40000010047 */
[----:B------:R-:W-:Y:S02]  /*73e0*/  FADD.FTZ R67, -R186, R225 ;  /* 0x000000e1ba437221 */ /* 0x000fe40000010100 */
[----:B------:R-:W-:Y:S02]  /*73f0*/  FFMA.FTZ R69, R144, R218, -R69 ;  /* 0x000000da90457223 */ /* 0x000fe40000010845 */
[----:B------:R-:W-:Y:S02]  /*7400*/  FADD.FTZ R225, RZ, R71 ;  /* 0x00000047ffe17221 */ /* 0x000fe40000010000 */
[----:B------:R-:W-:Y:S02]  /*7410*/  FFMA.FTZ R65, R170, R65, R68 ;  /* 0x00000041aa417223 */ /* 0x000fe40000010044 */
[----:B------:R-:W-:Y:S02]  /*7420*/  FFMA.FTZ R227, R85, R40, R69 ;  /* 0x0000002855e37223 */ /* 0x000fe40000010045 */
[----:B------:R-:W-:Y:S01]  /*7430*/  FMUL.FTZ R68, R141, R225 ;  /* 0x000000e18d447220 */ /* 0x000fe20000410000 */
[----:B------:R1:W-:Y:S03]  /*7440*/  STS.128 [R133.X16+0x14f0], R64 ;  /* 0x0014f04085007388 */ /* 0x0003e6000000cc00 */
[----:B------:R-:W-:-:S04]  /*7450*/  FFMA.FTZ R68, R142, R227, -R68 ;  /* 0x000000e38e447223 */ /* 0x000fc80000010844 */
[----:B------:R-:W-:Y:S01]  /*7460*/  FFMA.FTZ R229, R83, R36, R68 ;  /* 0x0000002453e57223 */ /* 0x000fe20000010044 */
[----:B------:R-:W-:Y:S06]  /*7470*/  BAR.SYNC.DEFER_BLOCKING 0x0 ;  /* 0x0000000000007b1d */ /* 0x000fec0000010000 */
[----:B------:R-:W-:Y:S05]  /*7480*/  @P0 BRA `(.L_x_4232) ;  /* 0x00000a8000000947 */ /* 0x000fea0003800000 */
[----:B--2---:R-:W-:Y:S02]  /*7490*/  SHF.L.U32 R231, R133, 0x5, RZ ;  /* 0x0000000585e77819 */ /* 0x004fe400000006ff */
[----:B------:R-:W-:-:S03]  /*74a0*/  ISETP.NE.AND P0, PT, R59, 0x1f, PT ;  /* 0x0000001f3b00780c */ /* 0x000fc60003f05270 */
[----:B-1----:R-:W-:Y:S04]  /*74b0*/  LDS.128 R64, [R231+0x14f0] ;  /* 0x0014f000e7407984 */ /* 0x002fe80000000c00 */
[----:B------:R-:W1:Y:S02]  /*74c0*/  LDS.128 R68, [R231+0x1500] ;  /* 0x00150000e7447984 */ /* 0x000e640000000c00 */
[----:B-1----:R-:W-:-:S04]  /*74d0*/  FMUL.FTZ R233, R65, R71 ;  /* 0x0000004741e97220 */ /* 0x002fc80000410000 */
[CC--:B------:R-:W-:Y:S02]  /*74e0*/  FFMA.FTZ R235, R64.reuse, R70.reuse, -R233 ;  /* 0x0000004640eb7223 */ /* 0x0c0fe400000108e9 */
[C---:B------:R-:W-:Y:S02]  /*74f0*/  FMUL.FTZ R233, R65.reuse, R69 ;  /* 0x0000004541e97220 */ /* 0x040fe40000410000 */
[C---:B------:R-:W-:Y:S02]  /*7500*/  FMUL.FTZ R70, R65.reuse, R70 ;  /* 0x0000004641467220 */ /* 0x040fe40000410000 */
[-C--:B------:R-:W-:Y:S02]  /*7510*/  FMUL.FTZ R65, R65, R68.reuse ;  /* 0x0000004441417220 */ /* 0x080fe40000410000 */
[C---:B------:R-:W-:Y:S02]  /*7520*/  FFMA.FTZ R68, R64.reuse, R68, -R233 ;  /* 0x0000004440447223 */ /* 0x040fe400000108e9 */
[----:B------:R-:W-:-:S02]  /*7530*/  FFMA.FTZ R70, R64, R71, R70 ;  /* 0x0000004740467223 */ /* 0x000fc40000010046 */
[----:B------:R-:W-:Y:S01]  /*7540*/  FFMA.FTZ R236, R64, R69, R65 ;  /* 0x0000004540ec7223 */ /* 0x000fe20000010041 */
[----:B------:R-:W-:Y:S01]  /*7550*/  MOV R237, R68 ;  /* 0x0000004400ed7202 */ /* 0x000fe20000000f00 */
[----:B------:R-:W-:Y:S02]  /*7560*/  FADD.FTZ R238, R66, R235 ;  /* 0x000000eb42ee7221 */ /* 0x000fe40000010000 */
[----:B------:R-:W-:Y:S01]  /*7570*/  FADD.FTZ R245, R67, R70 ;  /* 0x0000004643f57221 */ /* 0x000fe20000010000 */
[----:B------:R-:W-:Y:S05]  /*7580*/  BRA.DIV ~URZ, `(.L_x_4233) ;  /* 0x00005df27f007947 */ /* 0x000fea000b800000 */
[----:B------:R1:W2:Y:S02]  /*7590*/  SHFL.DOWN PT, R69, R68, 0x1, 0x1f ;  /* 0x08201f0044457f89 */ /* 0x0002a400000e0000 */
.L_x_4271:
[----:B------:R-:W-:Y:S05]  /*75a0*/  BRA.DIV ~URZ, `(.L_x_4234) ;  /* 0x00005e427f007947 */ /* 0x000fea000b800000 */
[----:B------:R3:W4:Y:S04]  /*75b0*/  SHFL.DOWN PT, R70, R236, 0x1, 0x1f ;  /* 0x08201f00ec467f89 */ /* 0x00072800000e0000 */
[----:B------:R3:W0:Y:S04]  /*75c0*/  SHFL.DOWN PT, R71, R238, 0x1, 0x1f ;  /* 0x08201f00ee477f89 */ /* 0x00062800000e0000 */
[----:B------:R3:W1:Y:S02]  /*75d0*/  SHFL.DOWN PT, R241, R245, 0x1, 0x1f ;  /* 0x08201f00f5f17f89 */ /* 0x00066400000e0000 */
.L_x_4272:
[----:B------:R-:W-:Y:S01]  /*75e0*/  BSSY B1, `(.L_x_4235) ;  /* 0x000000e000017945 */ /* 0x000fe20003800000 */
[----:B------:R-:W-:Y:S01]  /*75f0*/  ISETP.GT.U32.AND P1, PT, R59, 0x1d, PT ;  /* 0x0000001d3b00780c */ /* 0x000fe20003f24070 */
[----:B------:R-:W-:Y:S07]  /*7600*/  @!P0 BRA `(.L_x_4236) ;  /* 0x000000b000008947 */ /* 0x000fee0003800000 */
[C---:B-1----:R-:W-:Y:S02]  /*7610*/  FMUL.FTZ R64, R236.reuse, R241 ;  /* 0x000000f1ec407220 */ /* 0x042fe40000410000 */
[----:B0-----:R-:W-:-:S02]  /*7620*/  FMUL.FTZ R66, R236, R71 ;  /* 0x00000047ec427220 */ /* 0x001fc40000410000 */
[C---:B------:R-:W-:Y:S02]  /*7630*/  FFMA.FTZ R71, R237.reuse, R71, -R64 ;  /* 0x00000047ed477223 */ /* 0x040fe40000010840 */
[CC--:B----4-:R-:W-:Y:S02]  /*7640*/  FMUL.FTZ R64, R236.reuse, R70.reuse ;  /* 0x00000046ec407220 */ /* 0x0d0fe40000410000 */
[-C--:B--23--:R-:W-:Y:S02]  /*7650*/  FMUL.FTZ R236, R236, R69.reuse ;  /* 0x00000045ecec7220 */ /* 0x08cfe40000410000 */
[C---:B------:R-:W-:Y:S02]  /*7660*/  FFMA.FTZ R64, R237.reuse, R69, -R64 ;  /* 0x00000045ed407223 */ /* 0x040fe40000010840 */
[C---:B------:R-:W-:Y:S02]  /*7670*/  FFMA.FTZ R66, R237.reuse, R241, R66 ;  /* 0x000000f1ed427223 */ /* 0x040fe40000010042 */
[----:B------:R-:W-:Y:S01]  /*7680*/  FFMA.FTZ R236, R237, R70, R236 ;  /* 0x00000046edec7223 */ /* 0x000fe200000100ec */
[----:B------:R-:W-:Y:S01]  /*7690*/  MOV R237, R64 ;  /* 0x0000004000ed7202 */ /* 0x000fe20000000f00 */
[----:B------:R-:W-:-:S02]  /*76a0*/  FADD.FTZ R238, R238, R71 ;  /* 0x00000047eeee7221 */ /* 0x000fc40000010000 */
[----:B------:R-:W-:Y:S02]  /*76b0*/  FADD.FTZ R245, R245, R66 ;  /* 0x00000042f5f57221 */ /* 0x000fe40000010000 */
.L_x_4236:
[----:B------:R-:W-:Y:S05]  /*76c0*/  BSYNC B1 ;  /* 0x0000000000017941 */ /* 0x000fea0003800000 */
.L_x_4235:
[----:B------:R-:W-:Y:S05]  /*76d0*/  BRA.DIV ~URZ, `(.L_x_4237) ;  /* 0x00005e627f007947 */ /* 0x000fea000b800000 */
[----:B--2---:R2:W3:Y:S04]  /*76e0*/  SHFL.DOWN PT, R69, R237, 0x2, 0x1f ;  /* 0x08401f00ed457f89 */ /* 0x0044e800000e0000 */
[----:B----4-:R2:W4:Y:S04]  /*76f0*/  SHFL.DOWN PT, R70, R236, 0x2, 0x1f ;  /* 0x08401f00ec467f89 */ /* 0x01052800000e0000 */
[----:B0-----:R2:W0:Y:S04]  /*7700*/  SHFL.DOWN PT, R71, R238, 0x2, 0x1f ;  /* 0x08401f00ee477f89 */ /* 0x00142800000e0000 */
[----:B-1----:R2:W1:Y:S02]  /*7710*/  SHFL.DOWN PT, R241, R245, 0x2, 0x1f ;  /* 0x08401f00f5f17f89 */ /* 0x00246400000e0000 */
.L_x_4273:
[----:B------:R-:W-:Y:S01]  /*7720*/  BSSY B1, `(.L_x_4238) ;  /* 0x000000e000017945 */ /* 0x000fe20003800000 */
[----:B------:R-:W-:Y:S01]  /*7730*/  ISETP.GT.U32.AND P0, PT, R59, 0x1b, PT ;  /* 0x0000001b3b00780c */ /* 0x000fe20003f04070 */
[----:B------:R-:W-:Y:S07]  /*7740*/  @P1 BRA `(.L_x_4239) ;  /* 0x000000b000001947 */ /* 0x000fee0003800000 */
        /* <DEDUP_REMOVED lines=11> */
.L_x_4239:
[----:B------:R-:W-:Y:S05]  /*7800*/  BSYNC B1 ;  /* 0x0000000000017941 */ /* 0x000fea0003800000 */
.L_x_4238:
[----:B------:R-:W-:Y:S05]  /*7810*/  BRA.DIV ~URZ, `(.L_x_4240) ;  /* 0x00005ee27f007947 */ /* 0x000fea000b800000 */
[----:B---3--:R3:W2:Y:S02]  /*7820*/  SHFL.DOWN PT, R69, R237, 0x4, 0x1f ;  /* 0x08801f00ed457f89 */ /* 0x0086a400000e0000 */
.L_x_4274:
[----:B------:R-:W-:Y:S05]  /*7830*/  BRA.DIV ~URZ, `(.L_x_4241) ;  /* 0x00005f427f007947 */ /* 0x000fea000b800000 */
[----:B----4-:R4:W3:Y:S04]  /*7840*/  SHFL.DOWN PT, R70, R236, 0x4, 0x1f ;  /* 0x08801f00ec467f89 */ /* 0x0108e800000e0000 */
[----:B0-----:R4:W0:Y:S04]  /*7850*/  SHFL.DOWN PT, R71, R238, 0x4, 0x1f ;  /* 0x08801f00ee477f89 */ /* 0x00182800000e0000 */
[----:B-1----:R4:W1:Y:S02]  /*7860*/  SHFL.DOWN PT, R241, R245, 0x4, 0x1f ;  /* 0x08801f00f5f17f89 */ /* 0x00286400000e0000 */
.L_x_4275:
[----:B------:R-:W-:Y:S01]  /*7870*/  BSSY B1, `(.L_x_4242) ;  /* 0x000000e000017945 */ /* 0x000fe20003800000 */
[----:B------:R-:W-:Y:S01]  /*7880*/  ISETP.GT.U32.AND P1, PT, R59, 0x17, PT ;  /* 0x000000173b00780c */ /* 0x000fe20003f24070 */
[----:B------:R-:W-:Y:S07]  /*7890*/  @P0 BRA `(.L_x_4243) ;  /* 0x000000b000000947 */ /* 0x000fee0003800000 */
[C---:B-1----:R-:W-:Y:S02]  /*78a0*/  FMUL.FTZ R64, R236.reuse, R241 ;  /* 0x000000f1ec407220 */ /* 0x042fe40000410000 */
[----:B0-----:R-:W-:-:S02]  /*78b0*/  FMUL.FTZ R66, R236, R71 ;  /* 0x00000047ec427220 */ /* 0x001fc40000410000 */
[C---:B------:R-:W-:Y:S02]  /*78c0*/  FFMA.FTZ R71, R237.reuse, R71, -R64 ;  /* 0x00000047ed477223 */ /* 0x040fe40000010840 */
[CC--:B---3--:R-:W-:Y:S02]  /*78d0*/  FMUL.FTZ R64, R236.reuse, R70.reuse ;  /* 0x00000046ec407220 */ /* 0x0c8fe40000410000 */
[-C--:B--2-4-:R-:W-:Y:S02]  /*78e0*/  FMUL.FTZ R236, R236, R69.reuse ;  /* 0x00000045ecec7220 */ /* 0x094fe40000410000 */
[C---:B------:R-:W-:Y:S02]  /*78f0*/  FFMA.FTZ R64, R237.reuse, R69, -R64 ;  /* 0x00000045ed407223 */ /* 0x040fe40000010840 */
[C---:B------:R-:W-:Y:S02]  /*7900*/  FFMA.FTZ R66, R237.reuse, R241, R66 ;  /* 0x000000f1ed427223 */ /* 0x040fe40000010042 */
[----:B------:R-:W-:Y:S01]  /*7910*/  FFMA.FTZ R236, R237, R70, R236 ;  /* 0x00000046edec7223 */ /* 0x000fe200000100ec */
[----:B------:R-:W-:Y:S01]  /*7920*/  MOV R237, R64 ;  /* 0x0000004000ed7202 */ /* 0x000fe20000000f00 */
[----:B------:R-:W-:-:S02]  /*7930*/  FADD.FTZ R238, R238, R71 ;  /* 0x00000047eeee7221 */ /* 0x000fc40000010000 */
[----:B------:R-:W-:Y:S02]  /*7940*/  FADD.FTZ R245, R245, R66 ;  /* 0x00000042f5f57221 */ /* 0x000fe40000010000 */
.L_x_4243:
[----:B------:R-:W-:Y:S05]  /*7950*/  BSYNC B1 ;  /* 0x0000000000017941 */ /* 0x000fea0003800000 */
.L_x_4242:
[----:B------:R-:W-:Y:S05]  /*7960*/  BRA.DIV ~URZ, `(.L_x_4244) ;  /* 0x00005f627f007947 */ /* 0x000fea000b800000 */
[----:B--2---:R2:W4:Y:S04]  /*7970*/  SHFL.DOWN PT, R69, R237, 0x8, 0x1f ;  /* 0x09001f00ed457f89 */ /* 0x00452800000e0000 */
[----:B---3--:R2:W3:Y:S04]  /*7980*/  SHFL.DOWN PT, R70, R236, 0x8, 0x1f ;  /* 0x09001f00ec467f89 */ /* 0x0084e800000e0000 */
[----:B0-----:R2:W0:Y:S04]  /*7990*/  SHFL.DOWN PT, R71, R238, 0x8, 0x1f ;  /* 0x09001f00ee477f89 */ /* 0x00142800000e0000 */
[----:B-1----:R2:W1:Y:S02]  /*79a0*/  SHFL.DOWN PT, R241, R245, 0x8, 0x1f ;  /* 0x09001f00f5f17f89 */ /* 0x00246400000e0000 */
.L_x_4276:
        /* <DEDUP_REMOVED lines=14> */
.L_x_4246:
[----:B------:R-:W-:Y:S05]  /*7a90*/  BSYNC B1 ;  /* 0x0000000000017941 */ /* 0x000fea0003800000 */
.L_x_4245:
[----:B------:R-:W-:Y:S05]  /*7aa0*/  BRA.DIV ~URZ, `(.L_x_4247) ;  /* 0x00005fe27f007947 */ /* 0x000fea000b800000 */
[----:B----4-:R4:W2:Y:S02]  /*7ab0*/  SHFL.DOWN PT, R69, R237, 0x10, 0x1f ;  /* 0x0a001f00ed457f89 */ /* 0x0108a400000e0000 */
.L_x_4277:
[----:B------:R-:W-:Y:S05]  /*7ac0*/  BRA.DIV ~URZ, `(.L_x_4248) ;  /* 0x000060427f007947 */ /* 0x000fea000b800000 */
[----:B---3--:R3:W4:Y:S04]  /*7ad0*/  SHFL.DOWN PT, R70, R236, 0x10, 0x1f ;  /* 0x0a001f00ec467f89 */ /* 0x00872800000e0000 */
[----:B0-----:R3:W0:Y:S04]  /*7ae0*/  SHFL.DOWN PT, R71, R238, 0x10, 0x1f ;  /* 0x0a001f00ee477f89 */ /* 0x00162800000e0000 */
[----:B-1----:R3:W1:Y:S02]  /*7af0*/  SHFL.DOWN PT, R241, R245, 0x10, 0x1f ;  /* 0x0a001f00f5f17f89 */ /* 0x00266400000e0000 */
.L_x_4278:
[----:B------:R-:W-:Y:S01]  /*7b00*/  BSSY B1, `(.L_x_4249) ;  /* 0x000000d000017945 */ /* 0x000fe20003800000 */
[----:B------:R-:W-:Y:S05]  /*7b10*/  @P0 BRA `(.L_x_4250) ;  /* 0x000000b000000947 */ /* 0x000fea0003800000 */
        /* <DEDUP_REMOVED lines=11> */
.L_x_4250:
[----:B------:R-:W-:Y:S05]  /*7bd0*/  BSYNC B1 ;  /* 0x0000000000017941 */ /* 0x000fea0003800000 */
.L_x_4249:
[----:B------:R-:W-:Y:S05]  /*7be0*/  BRA.DIV ~URZ, `(.L_x_4251) ;  /* 0x000060727f007947 */ /* 0x000fea000b800000 */
[----:B------:R-:W5:Y:S04]  /*7bf0*/  SHFL.IDX PT, R242, R236, RZ, 0x1f ;  /* 0x00001fffecf27589 */ /* 0x000f6800000e0000 */
[----:B------:R-:W3:Y:S04]  /*7c00*/  SHFL.IDX PT, R235, R237, RZ, 0x1f ;  /* 0x00001fffedeb7589 */ /* 0x000ee800000e0000 */
[----:B------:R-:W4:Y:S04]  /*7c10*/  SHFL.IDX PT, R233, R245, RZ, 0x1f ;  /* 0x00001ffff5e97589 */ /* 0x000f2800000e0000 */
[----:B-1----:R-:W1:Y:S04]  /*7c20*/  SHFL.DOWN PT, R241, R245, 0x1, 0x1f ;  /* 0x08201f00f5f17f89 */ /* 0x002e6800000e0000 */
[----:B------:R-:W2:Y:S04]  /*7c30*/  SHFL.IDX PT, R68, R60, RZ, 0x1f ;  /* 0x00001fff3c447589 */ /* 0x000ea800000e0000 */
[----:B----4-:R-:W4:Y:S04]  /*7c40*/  SHFL.IDX PT, R70, R62, RZ, 0x1f ;  /* 0x00001fff3e467589 */ /* 0x010f2800000e0000 */
[----:B0-----:R-:W0:Y:S01]  /*7c50*/  SHFL.IDX PT, R71, R63, RZ, 0x1f ;  /* 0x00001fff3f477589 */ /* 0x001e2200000e0000 */
[----:B-----5:R-:W-:-:S02]  /*7c60*/  FMUL.FTZ R64, R63, R242 ;  /* 0x000000f23f407220 */ /* 0x020fc40000410000 */
[----:B------:R-:W-:Y:S01]  /*7c70*/  FMUL.FTZ R66, R62, R242 ;  /* 0x000000f23e427220 */ /* 0x000fe20000410000 */
[----:B--2---:R-:W2:Y:S01]  /*7c80*/  SHFL.IDX PT, R69, R61, RZ, 0x1f ;  /* 0x00001fff3d457589 */ /* 0x004ea200000e0000 */
[----:B---3--:R-:W-:-:S03]  /*7c90*/  FMUL.FTZ R239, R60, R235 ;  /* 0x000000eb3cef7220 */ /* 0x008fc60000410000 */
[----:B------:R-:W3:Y:S04]  /*7ca0*/  SHFL.IDX PT, R234, R238, RZ, 0x1f ;  /* 0x00001fffeeea7589 */ /* 0x000ee800000e0000 */
[----:B------:R5:W0:Y:S04]  /*7cb0*/  SHFL.DOWN PT, R240, R238, 0x1, 0x1f ;  /* 0x08201f00eef07f89 */ /* 0x000a2800000e0000 */
[----:B------:R1:W0:Y:S04]  /*7cc0*/  SHFL.DOWN PT, R243, R237, 0x1, 0x1f ;  /* 0x08201f00edf37f89 */ /* 0x00022800000e0000 */
[----:B------:R2:W0:Y:S01]  /*7cd0*/  SHFL.DOWN PT, R244, R236, 0x1, 0x1f ;  /* 0x08201f00ecf47f89 */ /* 0x00042200000e0000 */
[----:B-----5:R-:W-:-:S02]  /*7ce0*/  FMUL.FTZ R238, R60, R242 ;  /* 0x000000f23cee7220 */ /* 0x020fc40000410000 */
[----:B------:R-:W-:Y:S02]  /*7cf0*/  FMUL.FTZ R242, R61, R242 ;  /* 0x000000f23df27220 */ /* 0x000fe40000410000 */
[-C--:B-1----:R-:W-:Y:S02]  /*7d00*/  FFMA.FTZ R237, R62, R235.reuse, -R64 ;  /* 0x000000eb3eed7223 */ /* 0x082fe40000010840 */
[----:B--2---:R-:W-:Y:S02]  /*7d10*/  FFMA.FTZ R236, R63, R235, R66 ;  /* 0x000000eb3fec7223 */ /* 0x004fe40000010042 */
.L_x_4279:
[----:B----4-:R1:W2:Y:S01]  /*7d20*/  LDS.128 R64, [R231+0x1500] ;  /* 0x00150000e7407984 */ /* 0x0102a20000000c00 */
        /* <DEDUP_REMOVED lines=13> */
.L_x_4253:
[----:B-1----:R-:W-:Y:S05]  /*7e00*/  BSYNC B1 ;  /* 0x0000000000017941 */ /* 0x002fea0003800000 */
.L_x_4252:
[C---:B--2---:R-:W-:Y:S01]  /*7e10*/  FMUL.FTZ R60, R65.reuse, R70 ;  /* 0x00000046413c7220 */ /* 0x044fe20000410000 */
        /* <DEDUP_REMOVED lines=13> */
[----:B---3--:R-:W-:Y:S02]  /*7ef0*/  FADD.FTZ R62, R237, R234 ;  /* 0x000000eaed3e7221 */ /* 0x008fe40000010000 */
[----:B------:R-:W-:Y:S02]  /*7f00*/  FADD.FTZ R63, R236, R233 ;  /* 0x000000e9ec3f7221 */ /* 0x000fe40000010000 */
.L_x_4232:
[----:B--2---:R-:W-:Y:S05]  /*7f10*/  BSYNC B0 ;  /* 0x0000000000007941 */ /* 0x004fea0003800000 */
.L_x_4231:
[----:B------:R-:W-:Y:S01]  /*7f20*/  WARPSYNC 0xffffffff ;  /* 0xffffffff00007948 */ /* 0x000fe20003800000 */
[----:B------:R-:W-:Y:S01]  /*7f30*/  BAR.SYNC.DEFER_BLOCKING 0x0 ;  /* 0x0000000000007b1d */ /* 0x000fe20000010000 */
[----:B------:R-:W-:-:S02]  /*7f40*/  ISETP.NE.AND P0, PT, R133, RZ, PT ;  /* 0x000000ff8500720c */ /* 0x000fc40003f05270 */
[C---:B------:R-:W-:Y:S02]  /*7f50*/  ISETP.GT.AND P1, PT, R132.reuse, 0x1e, PT ;  /* 0x0000001e8400780c */ /* 0x040fe40003f24270 */
[----:B------:R-:W-:Y:S01]  /*7f60*/  ISETP.NE.AND P2, PT, R132, RZ, PT ;  /* 0x000000ff8400720c */ /* 0x000fe20003f45270 */
[----:B------:R-:W-:Y:S01]  /*7f70*/  BSSY B0, `(.L_x_4254) ;  /* 0x00001e5000007945 */ /* 0x000fe20003800000 */
[----:B01----:R-:W0:Y:S07]  /*7f80*/  LDS.64 R64, [R133.X16+0x14f8] ;  /* 0x0014f80085407984 */ /* 0x003e2e000000ca00 */
        /* <DEDUP_REMOVED lines=64> */
[----:B------:R-:W-:Y:S02]  /*8390*/  FFMA.FTZ R66, R19, R232, RZ ;  /* 0x000000e813427223 */ /* 0x000fe400000100ff */
[----:B------:R-:W-:Y:S02]  /*83a0*/  FFMA.FTZ R160, R160, R196, -R159 ;  /* 0x000000c4a0a07223 */ /* 0x000fe4000001089f */
[----:B------:R-:W-:Y:S02]  /*83b0*/  FADD.FTZ R181, -R181, R64 ;  /* 0x00000040b5b57221 */ /* 0x000fe40000010100 */
[----:B------:R-:W-:-:S02]  /*83c0*/  FFMA.FTZ R66, R17, R230, R66 ;  /* 0x000000e611427223 */ /* 0x000fc40000010042 */
[----:B------:R-:W-:Y:S02]  /*83d0*/  FADD.FTZ R197, R197, R160 ;  /* 0x000000a0c5c57221 */ /* 0x000fe40000010000 */
[C---:B------:R-:W-:Y:S02]  /*83e0*/  FMUL.FTZ R64, R161.reuse, -R181 ;  /* 0x800000b5a1407220 */ /* 0x040fe40000410000 */
[----:B------:R-:W-:Y:S02]  /*83f0*/  FFMA.FTZ R66, R16, R223, R66 ;  /* 0x000000df10427223 */ /* 0x000fe40000010042 */
[-C--:B------:R-:W-:Y:S02]  /*8400*/  FMUL.FTZ R161, R161, -R197.reuse ;  /* 0x800000c5a1a17220 */ /* 0x080fe40000410000 */
[----:B------:R-:W-:Y:S02]  /*8410*/  FFMA.FTZ R69, R162, R197, -R64 ;  /* 0x000000c5a2457223 */ /* 0x000fe40000010840 */
[----:B------:R-:W-:-:S02]  /*8420*/  FFMA.FTZ R66, R15, R228, R66 ;  /* 0x000000e40f427223 */ /* 0x000fc40000010042 */
[----:B------:R-:W-:Y:S02]  /*8430*/  FFMA.FTZ R64, R19, -R204, RZ ;  /* 0x800000cc13407223 */ /* 0x000fe400000100ff */
[----:B------:R-:W-:Y:S02]  /*8440*/  FFMA.FTZ R161, R162, R181, R161 ;  /* 0x000000b5a2a17223 */ /* 0x000fe400000100a1 */
[----:B------:R-:W-:Y:S02]  /*8450*/  FFMA.FTZ R68, R14, R221, R66 ;  /* 0x000000dd0e447223 */ /* 0x000fe40000010042 */
[----:B------:R-:W-:Y:S02]  /*8460*/  FFMA.FTZ R66, R17, -R128, R64 ;  /* 0x8000008011427223 */ /* 0x000fe40000010040 */
[----:B------:R-:W-:Y:S02]  /*8470*/  FADD.FTZ R198, R198, R69 ;  /* 0x00000045c6c67221 */ /* 0x000fe40000010000 */
[----:B------:R-:W-:-:S02]  /*8480*/  FADD.FTZ R182, -R182, R161 ;  /* 0x000000a1b6b67221 */ /* 0x000fc40000010100 */
[----:B------:R-:W-:Y:S02]  /*8490*/  FFMA.FTZ R68, R13, R226, R68 ;  /* 0x000000e20d447223 */ /* 0x000fe40000010044 */
[----:B------:R-:W-:Y:S02]  /*84a0*/  FFMA.FTZ R66, R16, -R129, R66 ;  /* 0x8000008110427223 */ /* 0x000fe40000010042 */
[C---:B------:R-:W-:Y:S02]  /*84b0*/  FMUL.FTZ R69, R163.reuse, -R198 ;  /* 0x800000c6a3457220 */ /* 0x040fe40000410000 */
[----:B------:R-:W-:Y:S02]  /*84c0*/  FMUL.FTZ R163, R163, -R182 ;  /* 0x800000b6a3a37220 */ /* 0x000fe40000410000 */
[----:B------:R-:W-:Y:S02]  /*84d0*/  FFMA.FTZ R68, R12, R219, R68 ;  /* 0x000000db0c447223 */ /* 0x000fe40000010044 */
[----:B------:R-:W-:-:S02]  /*84e0*/  FFMA.FTZ R66, R15, -R206, R66 ;  /* 0x800000ce0f427223 */ /* 0x000fc40000010042 */
[C---:B------:R-:W-:Y:S02]  /*84f0*/  FFMA.FTZ R64, R164.reuse, R182, R69 ;  /* 0x000000b6a4407223 */ /* 0x040fe40000010045 */
[----:B------:R-:W-:Y:S02]  /*8500*/  FFMA.FTZ R164, R164, R198, -R163 ;  /* 0x000000c6a4a47223 */ /* 0x000fe400000108a3 */
[----:B------:R-:W-:Y:S02]  /*8510*/  FFMA.FTZ R68, R11, R224, R68 ;  /* 0x000000e00b447223 */ /* 0x000fe40000010044 */
[----:B------:R-:W-:Y:S02]  /*8520*/  FFMA.FTZ R66, R14, -R203, R66 ;  /* 0x800000cb0e427223 */ /* 0x000fe40000010042 */
[----:B------:R-:W-:Y:S02]  /*8530*/  FADD.FTZ R183, -R183, R64 ;  /* 0x00000040b7b77221 */ /* 0x000fe40000010100 */
[----:B------:R-:W-:-:S02]  /*8540*/  FADD.FTZ R199, R199, R164 ;  /* 0x000000a4c7c77221 */ /* 0x000fc40000010000 */
[----:B------:R-:W-:Y:S02]  /*8550*/  FFMA.FTZ R68, R10, R217, R68 ;  /* 0x000000d90a447223 */ /* 0x000fe40000010044 */
[----:B------:R-:W-:Y:S02]  /*8560*/  FFMA.FTZ R66, R13, -R208, R66 ;  /* 0x800000d00d427223 */ /* 0x000fe40000010042 */
[C---:B-1----:R-:W-:Y:S02]  /*8570*/  FMUL.FTZ R60, R165.reuse, -R183 ;  /* 0x800000b7a53c7220 */ /* 0x042fe40000410000 */
[----:B------:R-:W-:Y:S02]  /*8580*/  FMUL.FTZ R165, R165, -R199 ;  /* 0x800000c7a5a57220 */ /* 0x000fe40000410000 */
[----:B------:R-:W-:Y:S02]  /*8590*/  FFMA.FTZ R68, R9, R222, R68 ;  /* 0x000000de09447223 */ /* 0x000fe40000010044 */
[----:B------:R-:W-:-:S02]  /*85a0*/  FFMA.FTZ R66, R12, -R205, R66 ;  /* 0x800000cd0c427223 */ /* 0x000fc40000010042 */
[C---:B------:R-:W-:Y:S02]  /*85b0*/  FFMA.FTZ R61, R166.reuse, R199, -R60 ;  /* 0x000000c7a63d7223 */ /* 0x040fe4000001083c */
        /* <DEDUP_REMOVED lines=15> */
[----:B------:R-:W-:Y:S02]  /*86b0*/  FMUL.FTZ R141, R141, R227 ;  /* 0x000000e38d8d7220 */ /* 0x000fe40000410000 */
[----:B------:R-:W-:-:S02]  /*86c0*/  FADD.FTZ R185, -R185, R60 ;  /* 0x0000003cb9b97221 */ /* 0x000fc40000010100 */
[----:B------:R-:W-:Y:S02]  /*86d0*/  FADD.FTZ R201, R201, R168 ;  /* 0x000000a8c9c97221 */ /* 0x000fe40000010000 */
[----:B------:R-:W-:Y:S02]  /*86e0*/  FFMA.FTZ R62, R4, R227, R68 ;  /* 0x000000e3043e7223 */ /* 0x000fe40000010044 */
[----:B------:R-:W-:Y:S02]  /*86f0*/  FFMA.FTZ R66, R7, -R214, R66 ;  /* 0x800000d607427223 */ /* 0x000fe40000010042 */
[----:B------:R-:W-:Y:S02]  /*8700*/  FFMA.FTZ R142, R142, R225, R141 ;  /* 0x000000e18e8e7223 */ /* 0x000fe4000001008d */
[----:B------:R-:W-:Y:S02]  /*8710*/  FMUL.FTZ R60, R169, -R185 ;  /* 0x800000b9a93c7220 */ /* 0x000fe40000410000 */
[----:B------:R-:W-:-:S02]  /*8720*/  FMUL.FTZ R68, R187, UR15 ;  /* 0x0000000fbb447c20 */ /* 0x000fc40008410000 */
[----:B------:R-:W-:Y:S02]  /*8730*/  FMUL.FTZ R169, R169, -R201 ;  /* 0x800000c9a9a97220 */ /* 0x000fe40000410000 */
[----:B------:R-:W-:Y:S02]  /*8740*/  FFMA.FTZ R66, R6, -R213, R66 ;  /* 0x800000d506427223 */ /* 0x000fe40000010042 */
[----:B------:R-:W-:Y:S02]  /*8750*/  FADD.FTZ R71, RZ, R142 ;  /* 0x0000008eff477221 */ /* 0x000fe40000010000 */
[C---:B------:R-:W-:Y:S02]  /*8760*/  FMUL.FTZ R64, R171.reuse, UR15 ;  /* 0x0000000fab407c20 */ /* 0x040fe40008410000 */
[----:B------:R-:W-:Y:S02]  /*8770*/  FFMA.FTZ R68, R171, UR14, -R68 ;  /* 0x0000000eab447c23 */ /* 0x000fe40008010844 */
[----:B------:R-:W-:-:S02]  /*8780*/  FFMA.FTZ R169, R170, R185, R169 ;  /* 0x000000b9aaa97223 */ /* 0x000fc400000100a9 */
[----:B------:R-:W-:Y:S02]  /*8790*/  FFMA.FTZ R66, R5, -R216, R66 ;  /* 0x800000d805427223 */ /* 0x000fe40000010042 */
[-C--:B------:R-:W-:Y:S02]  /*87a0*/  FFMA.FTZ R61, R83, -R36.reuse, R229 ;  /* 0x80000024533d7223 */ /* 0x080fe400000100e5 */
[----:B------:R-:W-:Y:S02]  /*87b0*/  FMUL.FTZ R148, R171, R36 ;  /* 0x00000024ab947220 */ /* 0x000fe40000410000 */
[----:B------:R-:W-:Y:S02]  /*87c0*/  FFMA.FTZ R64, R187, UR14, R64 ;  /* 0x0000000ebb407c23 */ /* 0x000fe40008010040 */
[----:B------:R-:W-:Y:S02]  /*87d0*/  FMUL.FTZ R68, R71, R68 ;  /* 0x0000004447447220 */ /* 0x000fe40000410000 */
[----:B------:R-:W-:-:S02]  /*87e0*/  FFMA.FTZ R69, R170, R201, -R60 ;  /* 0x000000c9aa457223 */ /* 0x000fc4000001083c */
[----:B------:R-:W-:Y:S02]  /*87f0*/  FADD.FTZ R186, -R186, R169 ;  /* 0x000000a9baba7221 */ /* 0x000fe40000010100 */
[----:B------:R-:W-:Y:S02]  /*8800*/  FMUL.FTZ R60, R187, R36 ;  /* 0x00000024bb3c7220 */ /* 0x000fe40000410000 */
[----:B------:R-:W-:Y:S02]  /*8810*/  FFMA.FTZ R63, R4, -R225, R66 ;  /* 0x800000e1043f7223 */ /* 0x000fe40000010042 */
[----:B------:R-:W-:Y:S02]  /*8820*/  FMUL.FTZ R66, R71, R148 ;  /* 0x0000009447427220 */ /* 0x000fe40000410000 */
[----:B------:R-:W-:Y:S02]  /*8830*/  FFMA.FTZ R146, R64, R61, R68 ;  /* 0x0000003d40927223 */ /* 0x000fe40000010044 */
[----:B------:R-:W-:-:S02]  /*8840*/  FADD.FTZ R202, R202, R69 ;  /* 0x00000045caca7221 */ /* 0x000fc40000010000 */
[----:B------:R-:W-:Y:S02]  /*8850*/  FMUL.FTZ R68, R186, R81 ;  /* 0x00000051ba447220 */ /* 0x000fe40000410000 */
[C---:B------:R-:W-:Y:S02]  /*8860*/  FADD.FTZ R20, R60.reuse, R20 ;  /* 0x000000143c147221 */ /* 0x040fe40000010000 */
[----:B------:R-:W-:Y:S02]  /*8870*/  FMUL.FTZ R149, R71, R60 ;  /* 0x0000003c47957220 */ /* 0x000fe40000410000 */
[----:B------:R-:W-:Y:S02]  /*8880*/  FMUL.FTZ R115, R185, R80 ;  /* 0x00000050b9737220 */ /* 0x000fe40000410000 */
[----:B------:R-:W-:Y:S02]  /*8890*/  FFMA.FTZ R60, R60, R61, R66 ;  /* 0x0000003d3c3c7223 */ /* 0x000fe40000010042 */
[----:B------:R-:W-:-:S02]  /*88a0*/  FFMA.FTZ R63, R2, -R71, R63 ;  /* 0x80000047023f7223 */ /* 0x000fc4000001003f */
[----:B------:R-:W-:Y:S02]  /*88b0*/  FFMA.FTZ R69, R92, -R81, R232 ;  /* 0x800000515c457223 */ /* 0x000fe400000100e8 */
[----:B------:R-:W-:Y:S02]  /*88c0*/  FMUL.FTZ R66, R200, R79 ;  /* 0x0000004fc8427220 */ /* 0x000fe40000410000 */
[----:B------:R-:W-:Y:S02]  /*88d0*/  FMUL.FTZ R64, R202, R81 ;  /* 0x00000051ca407220 */ /* 0x000fe40000410000 */
[----:B------:R-:W-:Y:S02]  /*88e0*/  FMUL.FTZ R70, R204, R68 ;  /* 0x00000044cc467220 */ /* 0x000fe40000410000 */
[-C--:B------:R-:W-:Y:S02]  /*88f0*/  FMUL.FTZ R71, R201, R80.reuse ;  /* 0x00000050c9477220 */ /* 0x080fe40000410000 */
[----:B------:R-:W-:-:S02]  /*8900*/  FFMA.FTZ R230, R101, -R80, R230 ;  /* 0x8000005065e67223 */ /* 0x000fc400000100e6 */
[----:B------:R-:W-:Y:S02]  /*8910*/  FMUL.FTZ R114, R128, R115 ;  /* 0x0000007380727220 */ /* 0x000fe40000410000 */
[-C--:B------:R-:W-:Y:S02]  /*8920*/  FFMA.FTZ R223, R90, -R79.reuse, R223 ;  /* 0x8000004f5adf7223 */ /* 0x080fe400000100df */
[----:B------:R-:W-:Y:S02]  /*8930*/  FMUL.FTZ R144, R184, R79 ;  /* 0x0000004fb8907220 */ /* 0x000fe40000410000 */
[----:B------:R-:W-:Y:S02]  /*8940*/  FFMA.FTZ R70, R64, R69, R70 ;  /* 0x0000004540467223 */ /* 0x000fe40000010046 */
[----:B------:R-:W-:Y:S02]  /*8950*/  FMUL.FTZ R145, R129, R66 ;  /* 0x0000004281917220 */ /* 0x000fe40000410000 */
[----:B------:R-:W-:-:S02]  /*8960*/  FMUL.FTZ R142, R128, R71 ;  /* 0x00000047808e7220 */ /* 0x000fc40000410000 */
[----:B------:R-:W-:Y:S02]  /*8970*/  FFMA.FTZ R141, R71, R230, R114 ;  /* 0x000000e6478d7223 */ /* 0x000fe40000010072 */
[----:B------:R-:W-:Y:S02]  /*8980*/  FMUL.FTZ R114, R204, R64 ;  /* 0x00000040cc727220 */ /* 0x000fe40000410000 */
[----:B------:R-:W-:Y:S02]  /*8990*/  FADD.FTZ R70, RZ, R70 ;  /* 0x00000046ff467221 */ /* 0x000fe40000010000 */
[-C--:B------:R-:W-:Y:S02]  /*89a0*/  FFMA.FTZ R145, R223, R144.reuse, -R145 ;  /* 0x00000090df917223 */ /* 0x080fe40000010891 */
[----:B------:R-:W-:Y:S02]  /*89b0*/  FFMA.FTZ R143, R230, R115, -R142 ;  /* 0x00000073e68f7223 */ /* 0x000fe4000001088e */
[----:B------:R-:W-:-:S02]  /*89c0*/  FMUL.FTZ R144, R129, R144 ;  /* 0x0000009081907220 */ /* 0x000fc40000410000 */
[----:B------:R-:W-:Y:S02]  /*89d0*/  FMUL.FTZ R115, R199, R78 ;  /* 0x0000004ec7737220 */ /* 0x000fe40000410000 */
[----:B------:R-:W-:Y:S02]  /*89e0*/  FFMA.FTZ R114, R69, R68, -R114 ;  /* 0x0000004445727223 */ /* 0x000fe40000010872 */
[----:B------:R-:W-:Y:S02]  /*89f0*/  FADD.FTZ R70, R70, R141 ;  /* 0x0000008d46467221 */ /* 0x000fe40000010000 */
[----:B------:R-:W-:Y:S02]  /*8a00*/  FFMA.FTZ R141, R66, R223, R144 ;  /* 0x000000df428d7223 */ /* 0x000fe40000010090 */
[-C--:B------:R-:W-:Y:S02]  /*8a10*/  FFMA.FTZ R228, R99, -R78.reuse, R228 ;  /* 0x8000004e63e47223 */ /* 0x080fe400000100e4 */
[----:B------:R-:W-:-:S02]  /*8a20*/  FMUL.FTZ R147, R183, R78 ;  /* 0x0000004eb7937220 */ /* 0x000fc40000410000 */
[----:B------:R-:W-:Y:S02]  /*8a30*/  FMUL.FTZ R142, R206, R115 ;  /* 0x00000073ce8e7220 */ /* 0x000fe40000410000 */
[----:B------:R-:W-:Y:S02]  /*8a40*/  FADD.FTZ R114, RZ, R114 ;  /* 0x00000072ff727221 */ /* 0x000fe40000010000 */
[----:B------:R-:W-:Y:S02]  /*8a50*/  FADD.FTZ R70, R70, R141 ;  /* 0x0000008d46467221 */ /* 0x000fe40000010000 */
[-C--:B------:R-:W-:Y:S02]  /*8a60*/  FFMA.FTZ R141, R228, R147.reuse, -R142 ;  /* 0x00000093e48d7223 */ /* 0x080fe4000001088e */
[----:B------:R-:W-:Y:S02]  /*8a70*/  FADD.FTZ R114, R114, R143 ;  /* 0x0000008f72727221 */ /* 0x000fe40000010000 */
[----:B------:R-:W-:-:S02]  /*8a80*/  FMUL.FTZ R147, R206, R147 ;  /* 0x00000093ce937220 */ /* 0x000fc40000410000 */
[-C--:B------:R-:W-:Y:S02]  /*8a90*/  FMUL.FTZ R142, R182, R77.reuse ;  /* 0x0000004db68e7220 */ /* 0x080fe40000410000 */
[-C--:B------:R-:W-:Y:S02]  /*8aa0*/  FMUL.FTZ R68, R198, R77.reuse ;  /* 0x0000004dc6447220 */ /* 0x080fe40000410000 */
[----:B------:R-:W-:Y:S02]  /*8ab0*/  FFMA.FTZ R221, R88, -R77, R221 ;  /* 0x8000004d58dd7223 */ /* 0x000fe400000100dd */
[----:B------:R-:W-:Y:S02]  /*8ac0*/  FFMA.FTZ R147, R115, R228, R147 ;  /* 0x000000e473937223 */ /* 0x000fe40000010093 */
[----:B------:R-:W-:Y:S02]  /*8ad0*/  FMUL.FTZ R143, R203, R142 ;  /* 0x0000008ecb8f7220 */ /* 0x000fe40000410000 */
[----:B------:R-:W-:-:S02]  /*8ae0*/  FADD.FTZ R114, R114, R145 ;  /* 0x0000009172727221 */ /* 0x000fc40000010000 */
[----:B------:R-:W-:Y:S02]  /*8af0*/  FMUL.FTZ R144, R203, R68 ;  /* 0x00000044cb907220 */ /* 0x000fe40000410000 */
[----:B------:R-:W-:Y:S02]  /*8b00*/  FADD.FTZ R70, R70, R147 ;  /* 0x0000009346467221 */ /* 0x000fe40000010000 */
[----:B------:R-:W-:Y:S02]  /*8b10*/  FFMA.FTZ R143, R68, R221, R143 ;  /* 0x000000dd448f7223 */ /* 0x000fe4000001008f */
[----:B------:R-:W-:Y:S02]  /*8b20*/  FADD.FTZ R114, R114, R141 ;  /* 0x0000008d72727221 */ /* 0x000fe40000010000 */
[----:B------:R-:W-:Y:S02]  /*8b30*/  FMUL.FTZ R141, R197, R76 ;  /* 0x0000004cc58d7220 */ /* 0x000fe40000410000 */
[----:B------:R-:W-:-:S02]  /*8b40*/  FFMA.FTZ R145, R221, R142, -R144 ;  /* 0x0000008edd917223 */ /* 0x000fc40000010890 */
[----:B------:R-:W-:Y:S02]  /*8b50*/  FADD.FTZ R70, R70, R143 ;  /* 0x0000008f46467221 */ /* 0x000fe40000010000 */
[-C--:B------:R-:W-:Y:S02]  /*8b60*/  FFMA.FTZ R226, R97, -R76.reuse, R226 ;  /* 0x8000004c61e27223 */ /* 0x080fe400000100e2 */
[----:B------:R-:W-:Y:S02]  /*8b70*/  FMUL.FTZ R143, R181, R76 ;  /* 0x0000004cb58f7220 */ /* 0x000fe40000410000 */
[----:B------:R-:W-:Y:S02]  /*8b80*/  FMUL.FTZ R142, R208, R141 ;  /* 0x0000008dd08e7220 */ /* 0x000fe40000410000 */
[----:B------:R-:W-:Y:S02]  /*8b90*/  FFMA.FTZ R187, R83, R187, R146 ;  /* 0x000000bb53bb7223 */ /* 0x000fe40000010092 */
[----:B------:R-:W-:-:S02]  /*8ba0*/  FMUL.FTZ R146, R188, UR15 ;  /* 0x0000000fbc927c20 */ /* 0x000fc40008410000 */
[----:B------:R-:W-:Y:S02]  /*8bb0*/  FFMA.FTZ R61, R61, R148, -R149 ;  /* 0x000000943d3d7223 */ /* 0x000fe40000010895 */
[----:B------:R-:W-:Y:S02]  /*8bc0*/  FADD.FTZ R114, R114, R145 ;  /* 0x0000009172727221 */ /* 0x000fe40000010000 */
[C---:B------:R-:W-:Y:S02]  /*8bd0*/  FMUL.FTZ R148, R65.reuse, R40 ;  /* 0x0000002841947220 */ /* 0x040fe40000410000 */
[-C--:B------:R-:W-:Y:S02]  /*8be0*/  FFMA.FTZ R145, R226, R143.reuse, -R142 ;  /* 0x0000008fe2917223 */ /* 0x080fe4000001088e */
[----:B------:R-:W-:Y:S02]  /*8bf0*/  FMUL.FTZ R143, R208, R143 ;  /* 0x0000008fd08f7220 */ /* 0x000fe40000410000 */
[----:B------:R-:W-:-:S02]  /*8c00*/  FFMA.FTZ R142, R65, UR14, -R146 ;  /* 0x0000000e418e7c23 */ /* 0x000fc40008010892 */
[-C--:B------:R-:W-:Y:S02]  /*8c10*/  FMUL.FTZ R144, R188, R40.reuse ;  /* 0x00000028bc907220 */ /* 0x080fe40000410000 */
[----:B------:R-:W-:Y:S02]  /*8c20*/  FFMA.FTZ R227, R85, -R40, R227 ;  /* 0x8000002855e37223 */ /* 0x000fe400000100e3 */
[----:B------:R-:W-:Y:S02]  /*8c30*/  FMUL.FTZ R146, R225, R148 ;  /* 0x00000094e1927220 */ /* 0x000fe40000410000 */
[----:B------:R-:W-:Y:S02]  /*8c40*/  FFMA.FTZ R143, R141, R226, R143 ;  /* 0x000000e28d8f7223 */ /* 0x000fe4000001008f */
[----:B------:R-:W-:Y:S02]  /*8c50*/  FMUL.FTZ R142, R225, R142 ;  /* 0x0000008ee18e7220 */ /* 0x000fe40000410000 */
[----:B------:R-:W-:-:S02]  /*8c60*/  FADD.FTZ R21, R144, R21 ;  /* 0x0000001590157221 */ /* 0x000fc40000010000 */
[----:B------:R-:W-:Y:S02]  /*8c70*/  FMUL.FTZ R225, R225, R144 ;  /* 0x00000090e1e17220 */ /* 0x000fe40000410000 */
[----:B------:R-:W-:Y:S02]  /*8c80*/  FFMA.FTZ R144, R144, R227, R146 ;  /* 0x000000e390907223 */ /* 0x000fe40000010092 */
[----:B------:R-:W-:Y:S02]  /*8c90*/  FADD.FTZ R146, R70, R143 ;  /* 0x0000008f46927221 */ /* 0x000fe40000010000 */
[-C--:B------:R-:W-:Y:S02]  /*8ca0*/  FMUL.FTZ R70, R196, R75.reuse ;  /* 0x0000004bc4467220 */ /* 0x080fe40000410000 */
[----:B------:R-:W-:Y:S02]  /*8cb0*/  FADD.FTZ R145, R114, R145 ;  /* 0x0000009172917221 */ /* 0x000fe40000010000 */
        /* <DEDUP_REMOVED lines=14> */
[----:B------:R-:W-:Y:S02]  /*8da0*/  FFMA.FTZ R147, R70, R219, R147 ;  /* 0x000000db46937223 */ /* 0x000fe40000010093 */
[----:B------:R-:W-:Y:S02]  /*8db0*/  FMUL.FTZ R149, R210, R149 ;  /* 0x00000095d2957220 */ /* 0x000fe40000410000 */
[----:B------:R-:W-:Y:S02]  /*8dc0*/  FFMA.FTZ R153, R217, R152, -R153 ;  /* 0x00000098d9997223 */ /* 0x000fe40000010899 */
[----:B------:R-:W-:Y:S02]  /*8dd0*/  FADD.FTZ R146, R146, R147 ;  /* 0x0000009392927221 */ /* 0x000fe40000010000 */
[----:B------:R-:W-:-:S02]  /*8de0*/  FFMA.FTZ R149, R143, R224, R149 ;  /* 0x000000e08f957223 */ /* 0x000fc40000010095 */
[----:B------:R-:W-:Y:S02]  /*8df0*/  FADD.FTZ R150, R145, R150 ;  /* 0x0000009691967221 */ /* 0x000fe40000010000 */
[----:B------:R-:W-:Y:S02]  /*8e00*/  FMUL.FTZ R152, R207, R152 ;  /* 0x00000098cf987220 */ /* 0x000fe40000410000 */
[-C--:B------:R-:W-:Y:S02]  /*8e10*/  FMUL.FTZ R145, R193, R72.reuse ;  /* 0x00000048c1917220 */ /* 0x080fe40000410000 */
[----:B------:R-:W-:Y:S02]  /*8e20*/  FADD.FTZ R146, R146, R149 ;  /* 0x0000009592927221 */ /* 0x000fe40000010000 */
[----:B------:R-:W-:Y:S02]  /*8e30*/  FFMA.FTZ R147, R114, R217, R152 ;  /* 0x000000d972937223 */ /* 0x000fe40000010098 */
[----:B------:R-:W-:-:S02]  /*8e40*/  FFMA.FTZ R222, R93, -R72, R222 ;  /* 0x800000485dde7223 */ /* 0x000fc400000100de */
[----:B------:R-:W-:Y:S02]  /*8e50*/  FMUL.FTZ R149, R177, R72 ;  /* 0x00000048b1957220 */ /* 0x000fe40000410000 */
[----:B------:R-:W-:Y:S02]  /*8e60*/  FMUL.FTZ R152, R212, R145 ;  /* 0x00000091d4987220 */ /* 0x000fe40000410000 */
[----:B------:R-:W-:Y:S02]  /*8e70*/  FADD.FTZ R150, R150, R151 ;  /* 0x0000009796967221 */ /* 0x000fe40000010000 */
[-C--:B------:R-:W-:Y:S02]  /*8e80*/  FFMA.FTZ R151, R222, R149.reuse, -R152 ;  /* 0x00000095de977223 */ /* 0x080fe40000010898 */
[----:B------:R-:W-:Y:S02]  /*8e90*/  FMUL.FTZ R149, R212, R149 ;  /* 0x00000095d4957220 */ /* 0x000fe40000410000 */
[----:B------:R-:W-:-:S02]  /*8ea0*/  FMUL.FTZ R154, R176, R57 ;  /* 0x00000039b09a7220 */ /* 0x000fc40000410000 */
[----:B------:R-:W-:Y:S02]  /*8eb0*/  FADD.FTZ R147, R146, R147 ;  /* 0x0000009392937221 */ /* 0x000fe40000010000 */
[----:B------:R-:W-:Y:S02]  /*8ec0*/  FFMA.FTZ R152, R145, R222, R149 ;  /* 0x000000de91987223 */ /* 0x000fe40000010095 */
[-C--:B------:R-:W-:Y:S02]  /*8ed0*/  FMUL.FTZ R146, R192, R57.reuse ;  /* 0x00000039c0927220 */ /* 0x080fe40000410000 */
[----:B------:R-:W-:Y:S02]  /*8ee0*/  FFMA.FTZ R215, R82, -R57, R215 ;  /* 0x8000003952d77223 */ /* 0x000fe400000100d7 */
[----:B------:R-:W-:Y:S02]  /*8ef0*/  FMUL.FTZ R149, R209, R154 ;  /* 0x0000009ad1957220 */ /* 0x000fe40000410000 */
[----:B------:R-:W-:-:S02]  /*8f00*/  FADD.FTZ R147, R147, R152 ;  /* 0x0000009893937221 */ /* 0x000fc40000010000 */
[----:B------:R-:W-:Y:S02]  /*8f10*/  FFMA.FTZ R152, R146, R215, R149 ;  /* 0x000000d792987223 */ /* 0x000fe40000010095 */
[----:B------:R-:W-:Y:S02]  /*8f20*/  FMUL.FTZ R155, R209, R146 ;  /* 0x00000092d19b7220 */ /* 0x000fe40000410000 */
[----:B------:R-:W-:Y:S02]  /*8f30*/  FADD.FTZ R152, R147, R152 ;  /* 0x0000009893987221 */ /* 0x000fe40000010000 */
[----:B------:R-:W-:Y:S02]  /*8f40*/  FMUL.FTZ R147, R191, R52 ;  /* 0x00000034bf937220 */ /* 0x000fe40000410000 */
[----:B------:R-:W-:Y:S02]  /*8f50*/  FADD.FTZ R150, R150, R153 ;  /* 0x0000009996967221 */ /* 0x000fe40000010000 */
[----:B------:R-:W-:-:S02]  /*8f60*/  FFMA.FTZ R225, R227, R148, -R225 ;  /* 0x00000094e3e17223 */ /* 0x000fc400000108e1 */
[----:B------:R-:W-:Y:S02]  /*8f70*/  FFMA.FTZ R155, R215, R154, -R155 ;  /* 0x0000009ad79b7223 */ /* 0x000fe4000001089b */
[-C--:B------:R-:W-:Y:S02]  /*8f80*/  FFMA.FTZ R220, R91, -R52.reuse, R220 ;  /* 0x800000345bdc7223 */ /* 0x080fe400000100dc */
[----:B------:R-:W-:Y:S02]  /*8f90*/  FMUL.FTZ R149, R175, R52 ;  /* 0x00000034af957220 */ /* 0x000fe40000410000 */
[----:B------:R-:W-:Y:S02]  /*8fa0*/  FMUL.FTZ R148, R214, R147 ;  /* 0x00000093d6947220 */ /* 0x000fe40000410000 */
[----:B------:R-:W-:Y:S02]  /*8fb0*/  FADD.FTZ R150, R150, R151 ;  /* 0x0000009796967221 */ /* 0x000fe40000010000 */
[----:B------:R-:W-:-:S02]  /*8fc0*/  FMUL.FTZ R154, R190, R48 ;  /* 0x00000030be9a7220 */ /* 0x000fc40000410000 */
[----:B------:R-:W-:Y:S02]  /*8fd0*/  FFMA.FTZ R151, R220, R149, -R148 ;  /* 0x00000095dc977223 */ /* 0x000fe40000010894 */
[----:B------:R-:W-:Y:S02]  /*8fe0*/  FADD.FTZ R150, R150, R155 ;  /* 0x0000009b96967221 */ /* 0x000fe40000010000 */
[-C--:B------:R-:W-:Y:S02]  /*8ff0*/  FFMA.FTZ R211, R89, -R48.reuse, R211 ;  /* 0x8000003059d37223 */ /* 0x080fe400000100d3 */
[----:B------:R-:W-:Y:S02]  /*9000*/  FMUL.FTZ R156, R67, R48 ;  /* 0x00000030439c7220 */ /* 0x000fe40000410000 */
[----:B------:R-:W-:Y:S02]  /*9010*/  FMUL.FTZ R148, R213, R154 ;  /* 0x0000009ad5947220 */ /* 0x000fe40000410000 */
[----:B------:R-:W-:-:S02]  /*9020*/  FMUL.FTZ R155, R189, R44 ;  /* 0x0000002cbd9b7220 */ /* 0x000fc40000410000 */
[----:B------:R-:W-:Y:S02]  /*9030*/  FMUL.FTZ R149, R214, R149 ;  /* 0x00000095d6957220 */ /* 0x000fe40000410000 */
[----:B------:R-:W-:Y:S02]  /*9040*/  FFMA.FTZ R153, R211, R156, -R148 ;  /* 0x0000009cd3997223 */ /* 0x000fe40000010894 */
[-C--:B------:R-:W-:Y:S02]  /*9050*/  FFMA.FTZ R218, R87, -R44.reuse, R218 ;  /* 0x8000002c57da7223 */ /* 0x080fe400000100da */
[----:B------:R-:W-:Y:S02]  /*9060*/  FMUL.FTZ R157, R173, R44 ;  /* 0x0000002cad9d7220 */ /* 0x000fe40000410000 */
[----:B------:R-:W-:Y:S02]  /*9070*/  FMUL.FTZ R148, R216, R155 ;  /* 0x0000009bd8947220 */ /* 0x000fe40000410000 */
[----:B------:R-:W-:-:S02]  /*9080*/  FFMA.FTZ R149, R147, R220, R149 ;  /* 0x000000dc93957223 */ /* 0x000fc40000010095 */
[----:B------:R-:W-:Y:S02]  /*9090*/  FMUL.FTZ R156, R213, R156 ;  /* 0x0000009cd59c7220 */ /* 0x000fe40000410000 */
[----:B------:R-:W-:Y:S02]  /*90a0*/  FADD.FTZ R150, R150, R151 ;  /* 0x0000009796967221 */ /* 0x000fe40000010000 */
[----:B------:R-:W-:Y:S02]  /*90b0*/  FFMA.FTZ R151, R218, R157, -R148 ;  /* 0x0000009dda977223 */ /* 0x000fe40000010894 */
[----:B------:R-:W-:Y:S02]  /*90c0*/  FADD.FTZ R149, R152, R149 ;  /* 0x0000009598957221 */ /* 0x000fe40000010000 */
[----:B------:R-:W-:Y:S02]  /*90d0*/  FFMA.FTZ R156, R154, R211, R156 ;  /* 0x000000d39a9c7223 */ /* 0x000fe4000001009c */
[----:B------:R-:W-:-:S02]  /*90e0*/  FMUL.FTZ R157, R216, R157 ;  /* 0x0000009dd89d7220 */ /* 0x000fc40000410000 */
[----:B------:R-:W-:Y:S02]  /*90f0*/  FADD.FTZ R149, R149, R156 ;  /* 0x0000009c95957221 */ /* 0x000fe40000010000 */
[----:B------:R-:W-:Y:S02]  /*9100*/  FADD.FTZ R150, R150, R153 ;  /* 0x0000009996967221 */ /* 0x000fe40000010000 */
[----:B------:R-:W-:Y:S02]  /*9110*/  FFMA.FTZ R152, R155, R218, R157 ;  /* 0x000000da9b987223 */ /* 0x000fe4000001009d */
[----:B------:R-:W-:Y:S02]  /*9120*/  FADD.FTZ R150, R150, R151 ;  /* 0x0000009796967221 */ /* 0x000fe40000010000 */
[----:B------:R-:W-:Y:S02]  /*9130*/  FADD.FTZ R149, R149, R152 ;  /* 0x0000009895957221 */ /* 0x000fe40000010000 */
[----:B------:R-:W-:-:S02]  /*9140*/  FMUL.FTZ R65, R65, UR15 ;  /* 0x0000000f41417c20 */ /* 0x000fc40008410000 */
[----:B------:R-:W-:Y:S02]  /*9150*/  FADD.FTZ R150, R150, R225 ;  /* 0x000000e196967221 */ /* 0x000fe40000010000 */
[----:B------:R-:W-:Y:S02]  /*9160*/  FADD.FTZ R149, R149, R144 ;  /* 0x0000009095957221 */ /* 0x000fe40000010000 */
[----:B------:R-:W-:Y:S02]  /*9170*/  FFMA.FTZ R65, R188, UR14, R65 ;  /* 0x0000000ebc417c23 */ /* 0x000fe40008010041 */
[----:B------:R-:W-:Y:S02]  /*9180*/  FMUL.FTZ R148, R189, UR15 ;  /* 0x0000000fbd947c20 */ /* 0x000fe40008410000 */
[----:B------:R-:W-:Y:S02]  /*9190*/  FFMA.FTZ R62, R2, R229, R62 ;  /* 0x000000e5023e7223 */ /* 0x000fe4000001003e */
[----:B------:R-:W-:-:S02]  /*91a0*/  FADD.FTZ R61, R150, R61 ;  /* 0x0000003d963d7221 */ /* 0x000fc40000010000 */
[----:B------:R-:W-:Y:S01]  /*91b0*/  FADD.FTZ R149, R149, R60 ;  /* 0x0000003c95957221 */ /* 0x000fe20000010000 */
[----:B------:R-:W0:Y:S01]  /*91c0*/  SHFL.DOWN PT, R153, R62, 0x1, 0x1f ;  /* 0x08201f003e997f89 */ /* 0x000e2200000e0000 */
[----:B------:R-:W-:Y:S02]  /*91d0*/  FFMA.FTZ R227, R65, R227, R142 ;  /* 0x000000e341e37223 */ /* 0x000fe4000001008e */
[----:B------:R-:W-:Y:S01]  /*91e0*/  FFMA.FTZ R65, R173, UR14, -R148 ;  /* 0x0000000ead417c23 */ /* 0x000fe20008010894 */
        /* <DEDUP_REMOVED lines=11> */
[----:B------:R-:W-:-:S02]  /*92a0*/  FMUL.FTZ R65, R216, R65 ;  /* 0x00000041d8417220 */ /* 0x000fc40000410000 */
[----:B------:R-:W-:Y:S01]  /*92b0*/  FFMA.FTZ R190, R89, R190, R60 ;  /* 0x000000be59be7223 */ /* 0x000fe2000001003c */
[----:B------:R-:W-:Y:S01]  /*92c0*/  MOV R60, R149 ;  /* 0x00000095003c7202 */ /* 0x000fe20000000f00 */
[----:B0-----:R-:W-:Y:S02]  /*92d0*/  @!P1 FADD.FTZ R62, R62, R153 ;  /* 0x000000993e3e9221 */ /* 0x001fe40000010000 */
[----:B------:R-:W-:Y:S02]  /*92e0*/  FFMA.FTZ R142, R189, UR14, R142 ;  /* 0x0000000ebd8e7c23 */ /* 0x000fe4000801008e */
[----:B-1----:R-:W-:Y:S01]  /*92f0*/  @!P1 FADD.FTZ R61, R61, R144 ;  /* 0x000000903d3d9221 */ /* 0x002fe20000010000 */
[----:B------:R-:W0:Y:S01]  /*9300*/  SHFL.DOWN PT, R149, R62, 0x2, 0x1f ;  /* 0x08401f003e957f89 */ /* 0x000e2200000e0000 */
[----:B------:R-:W-:Y:S02]  /*9310*/  FFMA.FTZ R142, R142, R218, R65 ;  /* 0x000000da8e8e7223 */ /* 0x000fe40000010041 */
[----:B--2---:R-:W-:-:S02]  /*9320*/  @!P1 FADD.FTZ R63, R63, R148 ;  /* 0x000000943f3f9221 */ /* 0x004fc40000010000 */
[----:B------:R-:W1:Y:S01]  /*9330*/  SHFL.DOWN PT, R148, R61, 0x2, 0x1f ;  /* 0x08401f003d947f89 */ /* 0x000e6200000e0000 */
[----:B---3--:R-:W-:Y:S01]  /*9340*/  @!P1 FADD.FTZ R60, R60, R151 ;  /* 0x000000973c3c9221 */ /* 0x008fe20000010000 */
[----:B------:R-:W-:Y:S01]  /*9350*/  ISETP.GT.AND P1, PT, R132, 0x1d, PT ;  /* 0x0000001d8400780c */ /* 0x000fe20003f24270 */
[----:B------:R-:W-:Y:S01]  /*9360*/  FFMA.FTZ R189, R87, R189, R142 ;  /* 0x000000bd57bd7223 */ /* 0x000fe2000001008e */
[----:B------:R-:W2:Y:S01]  /*9370*/  SHFL.DOWN PT, R150, R63, 0x2, 0x1f ;  /* 0x08401f003f967f89 */ /* 0x000ea200000e0000 */
[----:B------:R-:W-:Y:S02]  /*9380*/  FMUL.FTZ R142, R191, UR15 ;  /* 0x0000000fbf8e7c20 */ /* 0x000fe40008410000 */
[----:B------:R-:W-:Y:S01]  /*9390*/  FMUL.FTZ R65, R192, UR15 ;  /* 0x0000000fc0417c20 */ /* 0x000fe20008410000 */
[----:B------:R-:W3:Y:S01]  /*93a0*/  SHFL.DOWN PT, R147, R60, 0x2, 0x1f ;  /* 0x08401f003c937f89 */ /* 0x000ee200000e0000 */
[C---:B------:R-:W-:Y:S02]  /*93b0*/  FFMA.FTZ R67, R175.reuse, UR14, -R142 ;  /* 0x0000000eaf437c23 */ /* 0x040fe4000801088e */
[----:B------:R-:W-:-:S02]  /*93c0*/  FMUL.FTZ R142, R175, UR15 ;  /* 0x0000000faf8e7c20 */ /* 0x000fc40008410000 */
[----:B------:R-:W-:Y:S02]  /*93d0*/  FMUL.FTZ R214, R214, R67 ;  /* 0x00000043d6d67220 */ /* 0x000fe40000410000 */
[----:B------:R-:W-:Y:S02]  /*93e0*/  FFMA.FTZ R67, R191, UR14, R142 ;  /* 0x0000000ebf437c23 */ /* 0x000fe4000801008e */
[----:B------:R-:W-:Y:S02]  /*93f0*/  FFMA.FTZ R142, R176, UR14, -R65 ;  /* 0x0000000eb08e7c23 */ /* 0x000fe40008010841 */
[----:B0-----:R-:W-:Y:S02]  /*9400*/  @!P1 FADD.FTZ R62, R62, R149 ;  /* 0x000000953e3e9221 */ /* 0x001fe40000010000 */
[----:B------:R-:W-:Y:S02]  /*9410*/  FMUL.FTZ R65, R176, UR15 ;  /* 0x0000000fb0417c20 */ /* 0x000fe40008410000 */
[----:B------:R-:W-:-:S02]  /*9420*/  FMUL.FTZ R209, R209, R142 ;  /* 0x0000008ed1d17220 */ /* 0x000fc40000410000 */
[----:B-1----:R-:W-:Y:S02]  /*9430*/  @!P1 FADD.FTZ R61, R61, R148 ;  /* 0x000000943d3d9221 */ /* 0x002fe40000010000 */
[----:B------:R-:W-:Y:S02]  /*9440*/  FMUL.FTZ R142, R193, UR15 ;  /* 0x0000000fc18e7c20 */ /* 0x000fe40008410000 */
[----:B--2---:R-:W-:Y:S02]  /*9450*/  @!P1 FADD.FTZ R63, R63, R150 ;  /* 0x000000963f3f9221 */ /* 0x004fe40000010000 */
[----:B------:R-:W-:Y:S02]  /*9460*/  FADD.FTZ R25, R146, R25 ;  /* 0x0000001992197221 */ /* 0x000fe40000010000 */
[----:B---3--:R-:W-:Y:S01]  /*9470*/  @!P1 FADD.FTZ R60, R60, R147 ;  /* 0x000000933c3c9221 */ /* 0x008fe20000010000 */
[----:B------:R-:W-:Y:S01]  /*9480*/  SHFL.DOWN PT, R148, R63, 0x4, 0x1f ;  /* 0x08801f003f947f89 */ /* 0x000fe200000e0000 */
[----:B------:R-:W-:Y:S01]  /*9490*/  FADD.FTZ R26, R145, R26 ;  /* 0x0000001a911a7221 */ /* 0x000fe20000010000 */
[----:B------:R-:W-:Y:S01]  /*94a0*/  ISETP.GT.AND P1, PT, R132, 0x1b, PT ;  /* 0x0000001b8400780c */ /* 0x000fe20003f24270 */
[----:B------:R-:W-:Y:S01]  /*94b0*/  FFMA.FTZ R144, R192, UR14, R65 ;  /* 0x0000000ec0907c23 */ /* 0x000fe20008010041 */
[----:B------:R-:W0:Y:S01]  /*94c0*/  SHFL.DOWN PT, R147, R62, 0x4, 0x1f ;  /* 0x08801f003e937f89 */ /* 0x000e2200000e0000 */
[----:B------:R-:W-:-:S02]  /*94d0*/  FFMA.FTZ R65, R177, UR14, -R142 ;  /* 0x0000000eb1417c23 */ /* 0x000fc4000801088e */
[----:B------:R-:W-:Y:S01]  /*94e0*/  FMUL.FTZ R142, R177, UR15 ;  /* 0x0000000fb18e7c20 */ /* 0x000fe20008410000 */
[----:B------:R-:W1:Y:S01]  /*94f0*/  SHFL.DOWN PT, R146, R61, 0x4, 0x1f ;  /* 0x08801f003d927f89 */ /* 0x000e6200000e0000 */
[----:B------:R-:W-:Y:S02]  /*9500*/  FMUL.FTZ R212, R212, R65 ;  /* 0x00000041d4d47220 */ /* 0x000fe40000410000 */
[----:B------:R-:W-:Y:S01]  /*9510*/  FMUL.FTZ R65, R194, UR15 ;  /* 0x0000000fc2417c20 */ /* 0x000fe20008410000 */
[----:B------:R-:W2:Y:S01]  /*9520*/  SHFL.DOWN PT, R145, R60, 0x4, 0x1f ;  /* 0x08801f003c917f89 */ /* 0x000ea200000e0000 */
[----:B------:R-:W-:Y:S02]  /*9530*/  FFMA.FTZ R214, R67, R220, R214 ;  /* 0x000000dc43d67223 */ /* 0x000fe400000100d6 */
[----:B------:R-:W-:Y:S02]  /*9540*/  FFMA.FTZ R67, R193, UR14, R142 ;  /* 0x0000000ec1437c23 */ /* 0x000fe4000801008e */
[----:B------:R-:W-:-:S02]  /*9550*/  FFMA.FTZ R142, R178, UR14, -R65 ;  /* 0x0000000eb28e7c23 */ /* 0x000fc40008010841 */
[----:B------:R-:W-:Y:S02]  /*9560*/  FMUL.FTZ R65, R178, UR15 ;  /* 0x0000000fb2417c20 */ /* 0x000fe40008410000 */
[----:B------:R-:W-:Y:S02]  /*9570*/  FMUL.FTZ R207, R207, R142 ;  /* 0x0000008ecfcf7220 */ /* 0x000fe40000410000 */
[----:B------:R-:W-:Y:S02]  /*9580*/  FMUL.FTZ R142, R195, UR15 ;  /* 0x0000000fc38e7c20 */ /* 0x000fe40008410000 */
[----:B------:R-:W-:Y:S02]  /*9590*/  FFMA.FTZ R209, R144, R215, R209 ;  /* 0x000000d790d17223 */ /* 0x000fe400000100d1 */
[----:B------:R-:W-:Y:S02]  /*95a0*/  FFMA.FTZ R144, R194, UR14, R65 ;  /* 0x0000000ec2907c23 */ /* 0x000fe40008010041 */
[----:B------:R-:W-:-:S02]  /*95b0*/  FADD.FTZ R27, R114, R27 ;  /* 0x0000001b721b7221 */ /* 0x000fc40000010000 */
[C---:B------:R-:W-:Y:S02]  /*95c0*/  FFMA.FTZ R65, R179.reuse, UR14, -R142 ;  /* 0x0000000eb3417c23 */ /* 0x040fe4000801088e */
[----:B------:R-:W-:Y:S02]  /*95d0*/  FMUL.FTZ R114, R179, UR15 ;  /* 0x0000000fb3727c20 */ /* 0x000fe40008410000 */
[----:B0-----:R-:W-:Y:S02]  /*95e0*/  @!P1 FADD.FTZ R62, R62, R147 ;  /* 0x000000933e3e9221 */ /* 0x001fe40000010000 */
[----:B------:R-:W-:Y:S02]  /*95f0*/  @!P1 FADD.FTZ R63, R63, R148 ;  /* 0x000000943f3f9221 */ /* 0x000fe40000010000 */
[----:B-1----:R-:W-:Y:S02]  /*9600*/  @!P1 FADD.FTZ R61, R61, R146 ;  /* 0x000000923d3d9221 */ /* 0x002fe40000010000 */
[----:B--2---:R-:W-:Y:S01]  /*9610*/  @!P1 FADD.FTZ R60, R60, R145 ;  /* 0x000000913c3c9221 */ /* 0x004fe20000010000 */
[----:B------:R-:W-:Y:S01]  /*9620*/  ISETP.GT.AND P1, PT, R132, 0x17, PT ;  /* 0x000000178400780c */ /* 0x000fe20003f24270 */
[----:B------:R-:W-:Y:S01]  /*9630*/  FMUL.FTZ R210, R210, R65 ;  /* 0x00000041d2d27220 */ /* 0x000fe20000410000 */
[----:B------:R-:W0:Y:S01]  /*9640*/  SHFL.DOWN PT, R145, R62, 0x8, 0x1f ;  /* 0x09001f003e917f89 */ /* 0x000e2200000e0000 */
[----:B------:R-:W-:-:S02]  /*9650*/  FFMA.FTZ R65, R195, UR14, R114 ;  /* 0x0000000ec3417c23 */ /* 0x000fc40008010072 */
[----:B------:R-:W-:Y:S01]  /*9660*/  FFMA.FTZ R207, R144, R217, R207 ;  /* 0x000000d990cf7223 */ /* 0x000fe200000100cf */
[----:B------:R-:W-:Y:S01]  /*9670*/  SHFL.DOWN PT, R142, R61, 0x8, 0x1f ;  /* 0x09001f003d8e7f89 */ /* 0x000fe200000e0000 */
[----:B------:R-:W-:Y:S02]  /*9680*/  FADD.FTZ R28, R143, R28 ;  /* 0x0000001c8f1c7221 */ /* 0x000fe40000010000 */
[----:B------:R-:W-:Y:S01]  /*9690*/  FFMA.FTZ R210, R65, R224, R210 ;  /* 0x000000e041d27223 */ /* 0x000fe200000100d2 */
[----:B------:R-:W1:Y:S01]  /*96a0*/  SHFL.DOWN PT, R144, R63, 0x8, 0x1f ;  /* 0x09001f003f907f89 */ /* 0x000e6200000e0000 */
[----:B------:R-:W-:Y:S02]  /*96b0*/  FMUL.FTZ R65, R196, UR15 ;  /* 0x0000000fc4417c20 */ /* 0x000fe40008410000 */
[----:B------:R-:W-:Y:S01]  /*96c0*/  FADD.FTZ R29, R70, R29 ;  /* 0x0000001d461d7221 */ /* 0x000fe20000010000 */
[----:B------:R-:W2:Y:S01]  /*96d0*/  SHFL.DOWN PT, R143, R60, 0x8, 0x1f ;  /* 0x09001f003c8f7f89 */ /* 0x000ea200000e0000 */
[----:B------:R-:W-:-:S02]  /*96e0*/  FFMA.FTZ R114, R180, UR14, -R65 ;  /* 0x0000000eb4727c23 */ /* 0x000fc40008010841 */
[----:B------:R-:W-:Y:S02]  /*96f0*/  FMUL.FTZ R65, R180, UR15 ;  /* 0x0000000fb4417c20 */ /* 0x000fe40008410000 */
[----:B------:R-:W-:Y:S02]  /*9700*/  FMUL.FTZ R70, R197, UR15 ;  /* 0x0000000fc5467c20 */ /* 0x000fe40008410000 */
[----:B------:R-:W-:Y:S02]  /*9710*/  FMUL.FTZ R205, R205, R114 ;  /* 0x00000072cdcd7220 */ /* 0x000fe40000410000 */
[----:B------:R-:W-:Y:S02]  /*9720*/  FFMA.FTZ R114, R196, UR14, R65 ;  /* 0x0000000ec4727c23 */ /* 0x000fe40008010041 */
[----:B------:R-:W-:Y:S02]  /*9730*/  FFMA.FTZ R65, R181, UR14, -R70 ;  /* 0x0000000eb5417c23 */ /* 0x000fe40008010846 */
[----:B------:R-:W-:-:S02]  /*9740*/  FADD.FTZ R31, R68, R31 ;  /* 0x0000001f441f7221 */ /* 0x000fc40000010000 */
[----:B------:R-:W-:Y:S02]  /*9750*/  FMUL.FTZ R208, R208, R65 ;  /* 0x00000041d0d07220 */ /* 0x000fe40000410000 */
[----:B------:R-:W-:Y:S02]  /*9760*/  FMUL.FTZ R65, R198, UR15 ;  /* 0x0000000fc6417c20 */ /* 0x000fe40008410000 */
[----:B------:R-:W-:Y:S02]  /*9770*/  FMUL.FTZ R70, R181, UR15 ;  /* 0x0000000fb5467c20 */ /* 0x000fe40008410000 */
[----:B------:R-:W-:Y:S02]  /*9780*/  FFMA.FTZ R68, R182, UR14, -R65 ;  /* 0x0000000eb6447c23 */ /* 0x000fe40008010841 */
[----:B0-----:R-:W-:Y:S02]  /*9790*/  @!P1 FADD.FTZ R62, R62, R145 ;  /* 0x000000913e3e9221 */ /* 0x001fe40000010000 */
[----:B-1----:R-:W-:-:S02]  /*97a0*/  @!P1 FADD.FTZ R63, R63, R144 ;  /* 0x000000903f3f9221 */ /* 0x002fc40000010000 */
[----:B------:R-:W-:Y:S02]  /*97b0*/  @!P1 FADD.FTZ R61, R61, R142 ;  /* 0x0000008e3d3d9221 */ /* 0x000fe40000010000 */
[----:B--2---:R-:W-:Y:S01]  /*97c0*/  @!P1 FADD.FTZ R60, R60, R143 ;  /* 0x0000008f3c3c9221 */ /* 0x004fe20000010000 */
[----:B------:R-:W-:Y:S01]  /*97d0*/  SHFL.DOWN PT, R142, R63, 0x10, 0x1f ;  /* 0x0a001f003f8e7f89 */ /* 0x000fe200000e0000 */
[----:B------:R-:W-:Y:S01]  /*97e0*/  FMUL.FTZ R203, R203, R68 ;  /* 0x00000044cbcb7220 */ /* 0x000fe20000410000 */
[----:B------:R-:W-:Y:S01]  /*97f0*/  ISETP.GT.AND P1, PT, R132, 0xf, PT ;  /* 0x0000000f8400780c */ /* 0x000fe20003f24270 */
[----:B------:R-:W-:Y:S01]  /*9800*/  FMUL.FTZ R65, R182, UR15 ;  /* 0x0000000fb6417c20 */ /* 0x000fe20008410000 */
[----:B------:R-:W0:Y:S01]  /*9810*/  SHFL.DOWN PT, R143, R62, 0x10, 0x1f ;  /* 0x0a001f003e8f7f89 */ /* 0x000e2200000e0000 */
[----:B------:R-:W-:Y:S02]  /*9820*/  FMUL.FTZ R68, R199, UR15 ;  /* 0x0000000fc7447c20 */ /* 0x000fe40008410000 */
[----:B------:R-:W-:-:S02]  /*9830*/  FFMA.FTZ R212, R67, R222, R212 ;  /* 0x000000de43d47223 */ /* 0x000fc400000100d4 */
[----:B------:R-:W-:Y:S02]  /*9840*/  FFMA.FTZ R205, R114, R219, R205 ;  /* 0x000000db72cd7223 */ /* 0x000fe400000100cd */
[----:B------:R-:W-:Y:S01]  /*9850*/  FFMA.FTZ R67, R197, UR14, R70 ;  /* 0x0000000ec5437c23 */ /* 0x000fe20008010046 */
[----:B------:R-:W1:Y:S01]  /*9860*/  SHFL.DOWN PT, R114, R61, 0x10, 0x1f ;  /* 0x0a001f003d727f89 */ /* 0x000e6200000e0000 */
[----:B------:R-:W-:Y:S02]  /*9870*/  FADD.FTZ R30, R141, R30 ;  /* 0x0000001e8d1e7221 */ /* 0x000fe40000010000 */
[----:B------:R-:W-:Y:S01]  /*9880*/  FFMA.FTZ R70, R198, UR14, R65 ;  /* 0x0000000ec6467c23 */ /* 0x000fe20008010041 */
[----:B------:R-:W2:Y:S01]  /*9890*/  SHFL.DOWN PT, R141, R60, 0x10, 0x1f ;  /* 0x0a001f003c8d7f89 */ /* 0x000ea200000e0000 */
[C---:B------:R-:W-:Y:S02]  /*98a0*/  FFMA.FTZ R65, R183.reuse, UR14, -R68 ;  /* 0x0000000eb7417c23 */ /* 0x040fe40008010844 */
[----:B------:R-:W-:-:S02]  /*98b0*/  FMUL.FTZ R68, R183, UR15 ;  /* 0x0000000fb7447c20 */ /* 0x000fc40008410000 */
[----:B------:R-:W-:Y:S02]  /*98c0*/  FFMA.FTZ R208, R67, R226, R208 ;  /* 0x000000e243d07223 */ /* 0x000fe400000100d0 */
[----:B------:R-:W-:Y:S02]  /*98d0*/  FMUL.FTZ R206, R206, R65 ;  /* 0x00000041cece7220 */ /* 0x000fe40000410000 */
[----:B------:R-:W-:Y:S02]  /*98e0*/  FFMA.FTZ R67, R199, UR14, R68 ;  /* 0x0000000ec7437c23 */ /* 0x000fe40008010044 */
[----:B------:R-:W-:Y:S02]  /*98f0*/  FADD.FTZ R33, R66, R33 ;  /* 0x0000002142217221 */ /* 0x000fe40000010000 */
[----:B------:R-:W-:Y:S02]  /*9900*/  FMUL.FTZ R65, R200, UR15 ;  /* 0x0000000fc8417c20 */ /* 0x000fe40008410000 */
[----:B------:R-:W-:-:S02]  /*9910*/  FMUL.FTZ R66, R201, UR15 ;  /* 0x0000000fc9427c20 */ /* 0x000fc40008410000 */
[----:B------:R-:W-:Y:S02]  /*9920*/  FFMA.FTZ R206, R67, R228, R206 ;  /* 0x000000e443ce7223 */ /* 0x000fe400000100ce */
[----:B------:R-:W-:Y:S02]  /*9930*/  FFMA.FTZ R68, R184, UR14, -R65 ;  /* 0x0000000eb8447c23 */ /* 0x000fe40008010841 */
[----:B------:R-:W-:Y:S02]  /*9940*/  FFMA.FTZ R67, R185, UR14, -R66 ;  /* 0x0000000eb9437c23 */ /* 0x000fe40008010842 */
[----:B------:R-:W-:Y:S02]  /*9950*/  FMUL.FTZ R65, R202, UR15 ;  /* 0x0000000fca417c20 */ /* 0x000fe40008410000 */
[----:B------:R-:W-:Y:S02]  /*9960*/  FADD.FTZ R32, R115, R32 ;  /* 0x0000002073207221 */ /* 0x000fe40000010000 */
[----:B------:R-:W-:-:S02]  /*9970*/  FMUL.FTZ R128, R128, R67 ;  /* 0x0000004380807220 */ /* 0x000fc40000410000 */
[----:B------:R-:W-:Y:S02]  /*9980*/  FMUL.FTZ R115, R184, UR15 ;  /* 0x0000000fb8737c20 */ /* 0x000fe40008410000 */
[----:B------:R-:W-:Y:S02]  /*9990*/  FMUL.FTZ R66, R185, UR15 ;  /* 0x0000000fb9427c20 */ /* 0x000fe40008410000 */
[C---:B------:R-:W-:Y:S02]  /*99a0*/  FFMA.FTZ R67, R186.reuse, UR14, -R65 ;  /* 0x0000000eba437c23 */ /* 0x040fe40008010841 */
[----:B------:R-:W-:Y:S02]  /*99b0*/  FMUL.FTZ R65, R186, UR15 ;  /* 0x0000000fba417c20 */ /* 0x000fe40008410000 */
[----:B------:R-:W-:Y:S02]  /*99c0*/  FMUL.FTZ R129, R129, R68 ;  /* 0x0000004481817220 */ /* 0x000fe40000410000 */
[----:B------:R-:W-:-:S02]  /*99d0*/  FFMA.FTZ R68, R200, UR14, R115 ;  /* 0x0000000ec8447c23 */ /* 0x000fc40008010073 */
[----:B------:R-:W-:Y:S02]  /*99e0*/  FFMA.FTZ R115, R201, UR14, R66 ;  /* 0x0000000ec9737c23 */ /* 0x000fe40008010042 */
[----:B------:R-:W-:Y:S02]  /*99f0*/  FMUL.FTZ R67, R204, R67 ;  /* 0x00000043cc437220 */ /* 0x000fe40000410000 */
[----:B------:R-:W-:Y:S02]  /*9a00*/  FFMA.FTZ R66, R202, UR14, R65 ;  /* 0x0000000eca427c23 */ /* 0x000fe40008010041 */
[----:B0-----:R-:W-:Y:S02]  /*9a10*/  @!P1 FADD.FTZ R62, R62, R143 ;  /* 0x0000008f3e3e9221 */ /* 0x001fe40000010000 */
[----:B------:R-:W-:Y:S02]  /*9a20*/  @!P1 FADD.FTZ R63, R63, R142 ;  /* 0x0000008e3f3f9221 */ /* 0x000fe40000010000 */
[----:B-1----:R-:W-:-:S02]  /*9a30*/  @!P1 FADD.FTZ R61, R61, R114 ;  /* 0x000000723d3d9221 */ /* 0x002fc40000010000 */
[----:B--2---:R-:W-:Y:S02]  /*9a40*/  @!P1 FADD.FTZ R60, R60, R141 ;  /* 0x0000008d3c3c9221 */ /* 0x004fe40000010000 */
        /* <DEDUP_REMOVED lines=40> */
[----:B0-----:R-:W-:Y:S01]  /*9cd0*/  ISETP.NE.AND P0, PT, R126, c[0x0][0x174], PT ;  /* 0x00005d007e007a0c */ /* 0x001fe20003f05270 */
[----:B------:R-:W0:Y:S01]  /*9ce0*/  LDS.128 R64, [0x10b0] ;  /* 0x0010b000ff407984 */ /* 0x000e220000000c00 */
[----:B------:R-:W-:-:S11]  /*9cf0*/  SHF.L.U32 R114, R3, 0x3, RZ ;  /* 0x0000000303727819 */ /* 0x000fd600000006ff */
[----:B------:R-:W1:Y:S04]  /*9d00*/  @P0 LDS.64 R68, [R114+0x42f0] ;  /* 0x0042f00072440984 */ /* 0x000e680000000a00 */
[----:B------:R-:W2:Y:S01]  /*9d10*/  @P0 LDS.64 R70, [R114+0x3af0] ;  /* 0x003af00072460984 */ /* 0x000ea20000000a00 */
        /* <DEDUP_REMOVED lines=8> */
[----:B------:R0:W-:Y:S04]  /*9da0*/  STS.64 [R114+0x42f0], R62 ;  /* 0x0042f03e72007388 */ /* 0x0001e80000000a00 */
[----:B------:R0:W-:Y:S02]  /*9db0*/  STS.64 [R114+0x3af0], R60 ;  /* 0x003af03c72007388 */ /* 0x0001e40000000a00 */
.L_x_4255:
[----:B0-----:R-:W-:Y:S05]  /*9dc0*/  BSYNC B0 ;  /* 0x0000000000007941 */ /* 0x001fea0003800000 */
.L_x_4254:
[----:B------:R-:W-:-:S04]  /*9dd0*/  IADD3 R3, R3, 0x1, RZ ;  /* 0x0000000103037810 */ /* 0x000fc80007ffe0ff */
[----:B------:R-:W-:-:S13]  /*9de0*/  ISETP.GE.AND P0, PT, R3, c[0x0][0x16c], PT ;  /* 0x00005b0003007a0c */ /* 0x000fda0003f06270 */
[----:B------:R-:W-:Y:S01]  /*9df0*/  @P0 CALL.REL.NOINC `(.L_x_4219) ;  /* 0x0000001000000944 */ /* 0x000fe20003c00000 */
[----:B------:R-:W-:Y:S05]  /*9e00*/  BRA `(.L_x_4256) ;  /* 0xffffa49000007947 */ /* 0x000fea000383ffff */
.L_x_4219:
[----:B------:R-:W-:Y:S01]  /*9e10*/  BAR.SYNC.DEFER_BLOCKING 0x0 ;  /* 0x0000000000007b1d */ /* 0x000fe20000010000 */
[----:B------:R-:W-:Y:S01]  /*9e20*/  IADD3 R19, -R127, c[0x0][0x168], RZ ;  /* 0x00005a007f137a10 */ /* 0x000fe20007ffe1ff */
[----:B------:R-:W-:Y:S01]  /*9e30*/  CS2R R16, SRZ ;  /* 0x0000000000107805 */ /* 0x000fe2000001ff00 */
[C---:B------:R-:W-:Y:S01]  /*9e40*/  LOP3.LUT R15, R124.reuse, 0x20, RZ, 0xfc, !PT ;  /* 0x000000207c0f7812 */ /* 0x040fe200078efcff */
[----:B------:R-:W-:Y:S01]  /*9e50*/  HFMA2.MMA R18, -RZ, RZ, 0, 0 ;  /* 0x00000000ff127435 */ /* 0x000fe200000001ff */
[CC--:B------:R-:W-:Y:S01]  /*9e60*/  ISETP.GE.AND P2, PT, R124.reuse, R19.reuse, PT ;  /* 0x000000137c00720c */ /* 0x0c0fe20003f46270 */
[----:B------:R-:W-:Y:S01]  /*9e70*/  HFMA2.MMA R36, -RZ, RZ, 0, 0 ;  /* 0x00000000ff247435 */ /* 0x000fe200000001ff */
[----:B------:R-:W-:Y:S01]  /*9e80*/  ISETP.GE.AND P1, PT, R15, R19, PT ;  /* 0x000000130f00720c */ /* 0x000fe20003f26270 */
[----:B------:R-:W-:Y:S01]  /*9e90*/  HFMA2.MMA R40, -RZ, RZ, 0, 0 ;  /* 0x00000000ff287435 */ /* 0x000fe200000001ff */
[C---:B------:R-:W-:Y:S01]  /*9ea0*/  LOP3.LUT R14, R124.reuse, 0x40, RZ, 0xfc, !PT ;  /* 0x000000407c0e7812 */ /* 0x040fe200078efcff */
[----:B------:R-:W-:Y:S01]  /*9eb0*/  HFMA2.MMA R44, -RZ, RZ, 0, 0 ;  /* 0x00000000ff2c7435 */ /* 0x000fe200000001ff */
[----:B------:R-:W-:-:S02]  /*9ec0*/  LOP3.LUT R13, R124, 0x60, RZ, 0xfc, !PT ;  /* 0x000000607c0d7812 */ /* 0x000fc400078efcff */
[C---:B------:R-:W-:Y:S02]  /*9ed0*/  LOP3.LUT R12, R124.reuse, 0x80, RZ, 0xfc, !PT ;  /* 0x000000807c0c7812 */ /* 0x040fe400078efcff */
[C---:B------:R-:W-:Y:S02]  /*9ee0*/  LOP3.LUT R11, R124.reuse, 0xa0, RZ, 0xfc, !PT ;  /* 0x000000a07c0b7812 */ /* 0x040fe400078efcff */
[----:B------:R-:W-:Y:S02]  /*9ef0*/  LOP3.LUT R10, R124, 0xc0, RZ, 0xfc, !PT ;  /* 0x000000c07c0a7812 */ /* 0x000fe400078efcff */
[-C--:B------:R-:W-:Y:S02]  /*9f00*/  ISETP.GE.AND P0, PT, R14, R19.reuse, PT ;  /* 0x000000130e00720c */ /* 0x080fe40003f06270 */
[C---:B------:R-:W-:Y:S02]  /*9f10*/  LOP3.LUT R9, R124.reuse, 0xe0, RZ, 0xfc, !PT ;  /* 0x000000e07c097812 */ /* 0x040fe400078efcff */
        /* <DEDUP_REMOVED lines=11> */
[----:B------:R-:W-:-:S02]  /*9fd0*/  MOV R57, RZ ;  /* 0x000000ff00397202 */ /* 0x000fc40000000f00 */
[C---:B------:R-:W-:Y:S02]  /*9fe0*/  LOP3.LUT R7, R124.reuse, 0x120, RZ, 0xfc, !PT ;  /* 0x000001207c077812 */ /* 0x040fe400078efcff */
[----:B------:R-:W-:Y:S01]  /*9ff0*/  MOV R59, RZ ;  /* 0x000000ff003b7202 */ /* 0x000fe20000000f00 */
[----:B------:R-:W5:Y:S01]  /*a000*/  @!P5 LDG.E R36, [R108.64+0x280] ;  /* 0x000280066c24d981 */ /* 0x000f62000c1e1900 */
[C---:B------:R-:W-:Y:S02]  /*a010*/  LOP3.LUT R6, R124.reuse, 0x140, RZ, 0xfc, !PT ;  /* 0x000001407c067812 */ /* 0x040fe400078efcff */
[C---:B------:R-:W-:Y:S01]  /*a020*/  LOP3.LUT R5, R124.reuse, 0x160, RZ, 0xfc, !PT ;  /* 0x000001607c057812 */ /* 0x040fe200078efcff */
[----:B------:R-:W5:Y:S01]  /*a030*/  @!P6 LDG.E R57, [R108.64+0x200] ;  /* 0x000200066c39e981 */ /* 0x000f62000c1e1900 */
[----:B------:R-:W-:Y:S02]  /*a040*/  MOV R61, RZ ;  /* 0x000000ff003d7202 */ /* 0x000fe40000000f00 */
        /* <DEDUP_REMOVED lines=8> */
[----:B------:R-:W-:Y:S02]  /*a0d0*/  LOP3.LUT R0, R124, 0x1e0, RZ, 0xfc, !PT ;  /* 0x000001e07c007812 */ /* 0x000fe400078efcff */
[-C--:B------:R-:W-:Y:S02]  /*a0e0*/  ISETP.GE.AND P6, PT, R5, R19.reuse, PT ;  /* 0x000000130500720c */ /* 0x080fe40003fc6270 */
[-C--:B------:R-:W-:Y:S01]  /*a0f0*/  ISETP.GE.AND P5, PT, R4, R19.reuse, PT ;  /* 0x000000130400720c */ /* 0x080fe20003fa6270 */
[----:B------:R-:W-:Y:S01]  /*a100*/  HFMA2.MMA R48, -RZ, RZ, 0, 0 ;  /* 0x00000000ff307435 */ /* 0x000fe200000001ff */
[-C--:B------:R-:W-:Y:S01]  /*a110*/  ISETP.GE.AND P3, PT, R3, R19.reuse, PT ;  /* 0x000000130300720c */ /* 0x080fe20003f66270 */
[----:B------:R-:W-:Y:S01]  /*a120*/  HFMA2.MMA R69, -RZ, RZ, 0, 0 ;  /* 0x00000000ff457435 */ /* 0x000fe200000001ff */
[-C--:B------:R-:W-:Y:S01]  /*a130*/  ISETP.GE.AND P2, PT, R2, R19.reuse, PT ;  /* 0x000000130200720c */ /* 0x080fe20003f46270 */
[----:B------:R-:W-:Y:S01]  /*a140*/  HFMA2.MMA R71, -RZ, RZ, 0, 0 ;  /* 0x00000000ff477435 */ /* 0x000fe200000001ff */
[----:B------:R-:W-:Y:S01]  /*a150*/  ISETP.GE.AND P1, PT, R0, R19, PT ;  /* 0x000000130000720c */ /* 0x000fe20003f26270 */
[----:B------:R-:W5:Y:S01]  /*a160*/  @!P0 LDG.E R44, [R108.64+0x480] ;  /* 0x000480066c2c8981 */ /* 0x000f62000c1e1900 */
[----:B------:R-:W-:-:S02]  /*a170*/  MOV R63, RZ ;  /* 0x000000ff003f7202 */ /* 0x000fc40000000f00 */
[----:B------:R-:W-:Y:S01]  /*a180*/  MOV R65, RZ ;  /* 0x000000ff00417202 */ /* 0x000fe20000000f00 */
[----:B------:R-:W5:Y:S01]  /*a190*/  @!P6 LDG.E R48, [R108.64+0x580] ;  /* 0x000580066c30e981 */ /* 0x000f62000c1e1900 */
[----:B------:R-:W-:-:S03]  /*a1a0*/  MOV R67, RZ ;  /* 0x000000ff00437202 */ /* 0x000fc60000000f00 */
        /* <DEDUP_REMOVED lines=39> */
[----:B------:R-:W5:Y:S01]  /*a420*/  @!P2 MUFU.EX2 R44, R44 ;  /* 0x0000002c002ca308 */ /* 0x000f620000000800 */
[----:B------:R-:W-:-:S07]  /*a430*/  FSETP.GTU.FTZ.AND P6, PT, R52, 20, PT ;  /* 0x41a000003400780b */ /* 0x000fce0003fdc000 */
[----:B------:R-:W1:Y:S01]  /*a440*/  @!P3 MUFU.EX2 R48, R48 ;  /* 0x000000300030b308 */ /* 0x000e620000000800 */
[----:B----4-:R-:W-:Y:S02]  /*a450*/  FADD.FTZ R60, R40, UR5 ;  /* 0x00000005283c7e21 */ /* 0x010fe40008010000 */
[----:B0-----:R-:W-:Y:S02]  /*a460*/  FADD.FTZ R58, R16, UR5 ;  /* 0x00000005103a7e21 */ /* 0x001fe40008010000 */
[----:B-----5:R-:W-:Y:S01]  /*a470*/  @!P2 FADD.FTZ R16, R44, 1 ;  /* 0x3f8000002c10a421 */ /* 0x020fe20000010000 */
[----:B------:R-:W-:Y:S01]  /*a480*/  FSETP.GTU.FTZ.AND P1, PT, R60, 20, PT ;  /* 0x41a000003c00780b */ /* 0x000fe20003f3c000 */
[----:B-1----:R-:W-:Y:S02]  /*a490*/  FADD.FTZ R61, R17, UR5 ;  /* 0x00000005113d7e21 */ /* 0x002fe40008010000 */
[----:B------:R-:W-:Y:S01]  /*a4a0*/  @!P3 FADD.FTZ R40, R48, 1 ;  /* 0x3f8000003028b421 */ /* 0x000fe20000010000 */
[----:B------:R0:W1:Y:S01]  /*a4b0*/  @!P2 MUFU.RCP R59, R16 ;  /* 0x00000010003ba308 */ /* 0x0000620000001000 */
[----:B------:R-:W-:Y:S01]  /*a4c0*/  @!P6 FMUL.FTZ R52, R52, -1.4426950216293334961 ;  /* 0xbfb8aa3b3434e820 */ /* 0x000fe20000410000 */
[----:B------:R-:W-:-:S02]  /*a4d0*/  FSETP.GTU.FTZ.AND P5, PT, R58, 20, PT ;  /* 0x41a000003a00780b */ /* 0x000fc40003fbc000 */
[----:B------:R-:W-:Y:S01]  /*a4e0*/  FSETP.GTU.FTZ.AND P4, PT, R61, 20, PT ;  /* 0x41a000003d00780b */ /* 0x000fe20003f9c000 */
[----:B0-----:R-:W0:Y:S03]  /*a4f0*/  LDS R16, [R94.X4+0x28] ;  /* 0x000028005e107984 */ /* 0x001e260000004800 */
[----:B------:R-:W4:Y:S01]  /*a500*/  @!P3 MUFU.RCP R40, R40 ;  /* 0x000000280028b308 */ /* 0x000f220000001000 */
[----:B------:R-:W-:Y:S01]  /*a510*/  FSETP.GTU.FTZ.AND P0, PT, R57, 20, PT ;  /* 0x41a000003900780b */ /* 0x000fe20003f1c000 */
[----:B--2---:R-:W-:-:S06]  /*a520*/  FADD.FTZ R62, R18, UR5 ;  /* 0x00000005123e7e21 */ /* 0x004fcc0008010000 */
[----:B------:R-:W2:Y:S01]  /*a530*/  @!P6 MUFU.EX2 R52, R52 ;  /* 0x000000340034e308 */ /* 0x000ea20000000800 */
[----:B------:R-:W-:Y:S02]  /*a540*/  @!P1 FMUL.FTZ R18, R60, -1.4426950216293334961 ;  /* 0xbfb8aa3b3c129820 */ /* 0x000fe40000410000 */
[----:B------:R-:W-:Y:S02]  /*a550*/  @!P5 FMUL.FTZ R17, R58, -1.4426950216293334961 ;  /* 0xbfb8aa3b3a11d820 */ /* 0x000fe40000410000 */
[----:B---3--:R-:W-:Y:S02]  /*a560*/  FADD.FTZ R60, R36, UR5 ;  /* 0x00000005243c7e21 */ /* 0x008fe40008010000 */
[----:B------:R-:W-:Y:S01]  /*a570*/  @!P4 FMUL.FTZ R36, R61, -1.4426950216293334961 ;  /* 0xbfb8aa3b3d24c820 */ /* 0x000fe20000410000 */
[----:B------:R3:W-:Y:S01]  /*a580*/  @!P1 MUFU.EX2 R48, R18 ;  /* 0x0000001200309308 */ /* 0x0007e20000000800 */
[----:B-1----:R-:W-:Y:S01]  /*a590*/  @!P2 FMUL.FTZ R38, R38, R59 ;  /* 0x0000003b2626a220 */ /* 0x002fe20000410000 */
[----:B------:R-:W-:Y:S01]  /*a5a0*/  FSETP.GTU.FTZ.AND P2, PT, R62, 20, PT ;  /* 0x41a000003e00780b */ /* 0x000fe20003f5c000 */
[----:B------:R-:W-:-:S02]  /*a5b0*/  @!P0 FMUL.FTZ R57, R57, -1.4426950216293334961 ;  /* 0xbfb8aa3b39398820 */ /* 0x000fc40000410000 */
[----:B----4-:R-:W-:-:S03]  /*a5c0*/  @!P3 FMUL.FTZ R39, R39, R40 ;  /* 0x000000282727b220 */ /* 0x010fc60000410000 */
[----:B------:R1:W4:Y:S01]  /*a5d0*/  @!P5 MUFU.EX2 R44, R17 ;  /* 0x00000011002cd308 */ /* 0x0003220000000800 */
[----:B---3--:R-:W3:Y:S01]  /*a5e0*/  LDS R18, [R94.X4+0x30] ;  /* 0x000030005e127984 */ /* 0x008ee20000004800 */
[----:B--2---:R-:W-:Y:S01]  /*a5f0*/  @!P6 FADD.FTZ R52, R52, 1 ;  /* 0x3f8000003434e421 */ /* 0x004fe20000010000 */
[----:B------:R-:W-:-:S05]  /*a600*/  FSETP.GTU.FTZ.AND P3, PT, R60, 20, PT ;  /* 0x41a000003c00780b */ /* 0x000fca0003f7c000 */
[----:B------:R2:W-:Y:S01]  /*a610*/  @!P4 MUFU.EX2 R40, R36 ;  /* 0x000000240028c308 */ /* 0x0005e20000000800 */
[----:B-1----:R-:W1:Y:S07]  /*a620*/  LDS R17, [R94.X4+0x2c] ;  /* 0x00002c005e117984 */ /* 0x002e6e0000004800 */
[----:B------:R-:W5:Y:S01]  /*a630*/  @!P0 MUFU.EX2 R57, R57 ;  /* 0x0000003900398308 */ /* 0x000f620000000800 */
[----:B------:R-:W-:Y:S01]  /*a640*/  @!P2 FMUL.FTZ R58, R62, -1.4426950216293334961 ;  /* 0xbfb8aa3b3e3aa820 */ /* 0x000fe20000410000 */
[----:B--2---:R-:W2:Y:S06]  /*a650*/  LDS R36, [R94.X4+0x34] ;  /* 0x000034005e247984 */ /* 0x004eac0000004800 */
[----:B------:R-:W3:Y:S01]  /*a660*/  @!P6 MUFU.RCP R52, R52 ;  /* 0x000000340034e308 */ /* 0x000ee20000001000 */
[----:B----4-:R-:W-:-:S02]  /*a670*/  @!P5 FADD.FTZ R44, R44, 1 ;  /* 0x3f8000002c2cd421 */ /* 0x010fc40000010000 */
[----:B------:R-:W-:-:S05]  /*a680*/  @!P3 FMUL.FTZ R60, R60, -1.4426950216293334961 ;  /* 0xbfb8aa3b3c3cb820 */ /* 0x000fca0000410000 */
[----:B------:R4:W-:Y:S01]  /*a690*/  @!P2 MUFU.EX2 R59, R58 ;  /* 0x0000003a003ba308 */ /* 0x0009e20000000800 */
[----:B0-----:R-:W-:Y:S02]  /*a6a0*/  FADD.FTZ R63, R16, UR5 ;  /* 0x00000005103f7e21 */ /* 0x001fe40008010000 */
[----:B-----5:R-:W-:Y:S01]  /*a6b0*/  @!P0 FADD.FTZ R57, R57, 1 ;  /* 0x3f80000039398421 */ /* 0x020fe20000010000 */
[----:B------:R-:W-:Y:S01]  /*a6c0*/  LDS R16, [R94.X4+0x3c] ;  /* 0x00003c005e107984 */ /* 0x000fe20000004800 */
[----:B----4-:R-:W-:-:S03]  /*a6d0*/  @!P4 FADD.FTZ R58, R40, 1 ;  /* 0x3f800000283ac421 */ /* 0x010fc60000010000 */
[----:B------:R-:W0:Y:S01]  /*a6e0*/  LDS R40, [R94.X4+0x38] ;  /* 0x000038005e287984 */ /* 0x000e220000004800 */
[----:B------:R-:W4:Y:S01]  /*a6f0*/  @!P5 MUFU.RCP R44, R44 ;  /* 0x0000002c002cd308 */ /* 0x000f220000001000 */
[----:B---3--:R-:W-:Y:S01]  /*a700*/  @!P6 FMUL.FTZ R41, R41, R52 ;  /* 0x000000342929e220 */ /* 0x008fe20000410000 */
[----:B------:R-:W-:-:S06]  /*a710*/  FSETP.GTU.FTZ.AND P6, PT, R63, 20, PT ;  /* 0x41a000003f00780b */ /* 0x000fcc0003fdc000 */
[----:B------:R-:W3:Y:S08]  /*a720*/  @!P3 MUFU.EX2 R60, R60 ;  /* 0x0000003c003cb308 */ /* 0x000ef00000000800 */
[----:B------:R-:W5:Y:S01]  /*a730*/  @!P0 MUFU.RCP R57, R57 ;  /* 0x0000003900398308 */ /* 0x000f620000001000 */
[----:B----4-:R-:W-:Y:S02]  /*a740*/  @!P5 FMUL.FTZ R43, R43, R44 ;  /* 0x0000002c2b2bd220 */ /* 0x010fe40000410000 */
[----:B------:R-:W-:-:S02]  /*a750*/  @!P2 FADD.FTZ R59, R59, 1 ;  /* 0x3f8000003b3ba421 */ /* 0x000fc40000010000 */
[----:B------:R-:W-:Y:S02]  /*a760*/  FADD.FTZ R44, R18, UR5 ;  /* 0x00000005122c7e21 */ /* 0x000fe40008010000 */
[----:B------:R-:W-:Y:S01]  /*a770*/  @!P6 FMUL.FTZ R18, R63, -1.4426950216293334961 ;  /* 0xbfb8aa3b3f12e820 */ /* 0x000fe20000410000 */
[----:B------:R-:W4:Y:S01]  /*a780*/  @!P2 MUFU.RCP R62, R59 ;  /* 0x0000003b003ea308 */ /* 0x000f220000001000 */
[----:B---3--:R-:W-:Y:S02]  /*a790*/  @!P3 FADD.FTZ R60, R60, 1 ;  /* 0x3f8000003c3cb421 */ /* 0x008fe40000010000 */
[----:B------:R-:W-:Y:S02]  /*a7a0*/  @!P1 FADD.FTZ R48, R48, 1 ;  /* 0x3f80000030309421 */ /* 0x000fe40000010000 */
[----:B-----5:R-:W-:Y:S01]  /*a7b0*/  @!P0 FMUL.FTZ R42, R42, R57 ;  /* 0x000000392a2a8220 */ /* 0x020fe20000410000 */
[----:B------:R-:W-:Y:S02]  /*a7c0*/  SHF.L.U32 R57, R133, 0x4, RZ ;  /* 0x0000000485397819 */ /* 0x000fe400000006ff */
[----:B------:R-:W3:Y:S01]  /*a7d0*/  @!P6 MUFU.EX2 R18, R18 ;  /* 0x000000120012e308 */ /* 0x000ee20000000800 */
[----:B-1----:R-:W-:Y:S01]  /*a7e0*/  FADD.FTZ R52, R17, UR5 ;  /* 0x0000000511347e21 */ /* 0x002fe20008010000 */
[----:B------:R-:W-:Y:S01]  /*a7f0*/  LOP3.LUT R57, R57, 0xfffffe00, RZ, 0xc0, !PT ;  /* 0xfffffe0039397812 */ /* 0x000fe200078ec0ff */
[----:B------:R-:W1:Y:S05]  /*a800*/  LDS R17, [R94.X4] ;  /* 0x000000005e117984 */ /* 0x000e6a0000004800 */
[----:B------:R-:W5:Y:S01]  /*a810*/  @!P3 MUFU.RCP R60, R60 ;  /* 0x0000003c003cb308 */ /* 0x000f620000001000 */
[----:B------:R-:W-:Y:S01]  /*a820*/  LEA R75, R132, R57, 0x4 ;  /* 0x00000039844b7211 */ /* 0x000fe200078e20ff */
[----:B------:R-:W-:Y:S01]  /*a830*/  BAR.SYNC.DEFER_BLOCKING 0x0 ;  /* 0x0000000000007b1d */ /* 0x000fe20000010000 */
[----:B--2---:R-:W-:Y:S01]  /*a840*/  FADD.FTZ R57, R36, UR5 ;  /* 0x0000000524397e21 */ /* 0x004fe20008010000 */
[----:B------:R-:W-:-:S04]  /*a850*/  FSETP.GTU.FTZ.AND P0, PT, R52, 20, PT ;  /* 0x41a000003400780b */ /* 0x000fc80003f1c000 */
[----:B------:R-:W2:Y:S01]  /*a860*/  @!P1 MUFU.RCP R48, R48 ;  /* 0x0000003000309308 */ /* 0x000ea20000001000 */
[----:B----4-:R-:W-:Y:S01]  /*a870*/  @!P2 FMUL.FTZ R47, R47, R62 ;  /* 0x0000003e2f2fa220 */ /* 0x010fe20000410000 */
[----:B------:R-:W-:Y:S01]  /*a880*/  FSETP.GTU.FTZ.AND P2, PT, R57, 20, PT ;  /* 0x41a000003900780b */ /* 0x000fe20003f5c000 */
[----:B0-----:R-:W-:-:S05]  /*a890*/  FADD.FTZ R62, R40, UR5 ;  /* 0x00000005283e7e21 */ /* 0x001fca0008010000 */
[----:B------:R0:W4:Y:S01]  /*a8a0*/  @!P4 MUFU.RCP R61, R58 ;  /* 0x0000003a003dc308 */ /* 0x0001220000001000 */
[----:B---3--:R-:W-:Y:S02]  /*a8b0*/  @!P6 FADD.FTZ R18, R18, 1 ;  /* 0x3f8000001212e421 */ /* 0x008fe40000010000 */
[----:B-----5:R-:W-:Y:S01]  /*a8c0*/  @!P3 FMUL.FTZ R49, R49, R60 ;  /* 0x0000003c3131b220 */ /* 0x020fe20000410000 */
[----:B------:R-:W-:-:S04]  /*a8d0*/  FSETP.GTU.FTZ.AND P3, PT, R62, 20, PT ;  /* 0x41a000003e00780b */ /* 0x000fc80003f7c000 */
[----:B------:R-:W3:Y:S01]  /*a8e0*/  @!P6 MUFU.RCP R73, R18 ;  /* 0x000000120049e308 */ /* 0x000ee20000001000 */
[----:B--2---:R-:W-:Y:S01]  /*a8f0*/  @!P1 FMUL.FTZ R45, R45, R48 ;  /* 0x000000302d2d9220 */ /* 0x004fe20000410000 */
[C---:B------:R-:W-:Y:S01]  /*a900*/  IADD3 R48, R75.reuse, 0x1, RZ ;  /* 0x000000014b307810 */ /* 0x040fe20007ffe0ff */
[----:B------:R-:W-:Y:S01]  /*a910*/  @!P0 FMUL.FTZ R36, R52, -1.4426950216293334961 ;  /* 0xbfb8aa3b34248820 */ /* 0x000fe20000410000 */
[----:B------:R-:W-:Y:S01]  /*a920*/  IADD3 R52, R75, 0x2, RZ ;  /* 0x000000024b347810 */ /* 0x000fe20007ffe0ff */
[----:B------:R-:W-:Y:S01]  /*a930*/  @!P2 FMUL.FTZ R40, R57, -1.4426950216293334961 ;  /* 0xbfb8aa3b3928a820 */ /* 0x000fe20000410000 */
[C---:B0-----:R-:W-:Y:S02]  /*a940*/  IADD3 R58, R75.reuse, 0x3, RZ ;  /* 0x000000034b3a7810 */ /* 0x041fe40007ffe0ff */
[C---:B------:R-:W-:Y:S01]  /*a950*/  IADD3 R59, R75.reuse, 0x4, RZ ;  /* 0x000000044b3b7810 */ /* 0x040fe20007ffe0ff */
[----:B----4-:R-:W-:Y:S01]  /*a960*/  @!P4 FMUL.FTZ R46, R46, R61 ;  /* 0x0000003d2e2ec220 */ /* 0x010fe20000410000 */
[----:B------:R-:W-:-:S02]  /*a970*/  IADD3 R60, R75, 0x5, RZ ;  /* 0x000000054b3c7810 */ /* 0x000fc40007ffe0ff */
[-C--:B------:R-:W-:Y:S02]  /*a980*/  LEA.HI.SX32 R57, R48, R75.reuse, 0x1b ;  /* 0x0000004b30397211 */ /* 0x080fe400078fdaff */
[C---:B------:R-:W-:Y:S02]  /*a990*/  IADD3 R61, R75.reuse, 0x6, RZ ;  /* 0x000000064b3d7810 */ /* 0x040fe40007ffe0ff */
[-C--:B------:R-:W-:Y:S01]  /*a9a0*/  LEA.HI.SX32 R52, R52, R75.reuse, 0x1b ;  /* 0x0000004b34347211 */ /* 0x080fe200078fdaff */
[----:B------:R-:W-:Y:S01]  /*a9b0*/  FADD.FTZ R74, R16, UR5 ;  /* 0x00000005104a7e21 */ /* 0x000fe20008010000 */
[C---:B------:R-:W-:Y:S02]  /*a9c0*/  IADD3 R63, R75.reuse, 0x7, RZ ;  /* 0x000000074b3f7810 */ /* 0x040fe40007ffe0ff */
[-C--:B------:R-:W-:Y:S01]  /*a9d0*/  LEA.HI.SX32 R58, R58, R75.reuse, 0x1b ;  /* 0x0000004b3a3a7211 */ /* 0x080fe200078fdaff */
[----:B------:R-:W-:Y:S01]  /*a9e0*/  @!P3 FMUL.FTZ R16, R62, -1.4426950216293334961 ;  /* 0xbfb8aa3b3e10b820 */ /* 0x000fe20000410000 */
[----:B------:R-:W-:Y:S01]  /*a9f0*/  IADD3 R64, R75, 0x8, RZ ;  /* 0x000000084b407810 */ /* 0x000fe20007ffe0ff */
[----:B------:R-:W-:Y:S01]  /*aa00*/  STS [R94.X4], R35 ;  /* 0x000000235e007388 */ /* 0x000fe20000004800 */
[----:B------:R-:W-:-:S02]  /*aa10*/  LEA.HI.SX32 R59, R59, R75, 0x1b ;  /* 0x0000004b3b3b7211 */ /* 0x000fc400078fdaff */
[C---:B------:R-:W-:Y:S01]  /*aa20*/  IADD3 R65, R75.reuse, 0x9, RZ ;  /* 0x000000094b417810 */ /* 0x040fe20007ffe0ff */
[----:B------:R-:W-:Y:S01]  /*aa30*/  STS [R57.X4+0x4], R34 ;  /* 0x0000042239007388 */ /* 0x000fe20000004800 */
[-C--:B------:R-:W-:Y:S02]  /*aa40*/  LEA.HI.SX32 R60, R60, R75.reuse, 0x1b ;  /* 0x0000004b3c3c7211 */ /* 0x080fe400078fdaff */
[----:B------:R-:W-:Y:S01]  /*aa50*/  IADD3 R66, R75, 0xa, RZ ;  /* 0x0000000a4b427810 */ /* 0x000fe20007ffe0ff */
[----:B------:R-:W-:Y:S01]  /*aa60*/  STS [R52.X4+0x8], R33 ;  /* 0x0000082134007388 */ /* 0x000fe20000004800 */
[-C--:B------:R-:W-:Y:S02]  /*aa70*/  LEA.HI.SX32 R62, R61, R75.reuse, 0x1b ;  /* 0x0000004b3d3e7211 */ /* 0x080fe400078fdaff */
[----:B------:R-:W-:Y:S01]  /*aa80*/  IADD3 R67, R75, 0xb, RZ ;  /* 0x0000000b4b437810 */ /* 0x000fe20007ffe0ff */
[----:B------:R-:W-:Y:S01]  /*aa90*/  STS [R58.X4+0xc], R32 ;  /* 0x00000c203a007388 */ /* 0x000fe20000004800 */
[----:B------:R-:W-:Y:S01]  /*aaa0*/  LEA.HI.SX32 R63, R63, R75, 0x1b ;  /* 0x0000004b3f3f7211 */ /* 0x000fe200078fdaff */
[----:B---3--:R-:W-:Y:S01]  /*aab0*/  @!P6 FMUL.FTZ R50, R50, R73 ;  /* 0x000000493232e220 */ /* 0x008fe20000410000 */
        /* <DEDUP_REMOVED lines=44> */
[----:B------:R-:W-:Y:S01]  /*ad80*/  FSETP.GTU.FTZ.AND P1, PT, R44, 20, PT ;  /* 0x41a000002c00780b */ /* 0x000fe20003f3c000 */
[----:B-1----:R-:W-:-:S05]  /*ad90*/  FADD.FTZ R72, R17, UR5 ;  /* 0x0000000511487e21 */ /* 0x002fca0008010000 */
[----:B------:R-:W-:Y:S02]  /*ada0*/  FSETP.GTU.FTZ.AND P5, PT, R72, 20, PT ;  /* 0x41a000004800780b */ /* 0x000fe40003fbc000 */
[----:B------:R-:W-:-:S05]  /*adb0*/  FSETP.GTU.FTZ.AND P4, PT, R74, 20, PT ;  /* 0x41a000004a00780b */ /* 0x000fca0003f9c000 */
[----:B------:R-:W-:Y:S01]  /*adc0*/  @!P1 FMUL.FTZ R44, R44, -1.4426950216293334961 ;  /* 0xbfb8aa3b2c2c9820 */ /* 0x000fe20000410000 */
[----:B------:R-:W-:Y:S08]  /*add0*/  @!P0 MUFU.EX2 R36, R36 ;  /* 0x0000002400248308 */ /* 0x000ff00000000800 */
[----:B------:R-:W1:Y:S01]  /*ade0*/  @!P1 MUFU.EX2 R44, R44 ;  /* 0x0000002c002c9308 */ /* 0x000e620000000800 */
[----:B------:R-:W3:Y:S01]  /*adf0*/  LDS R93, [0x1080] ;  /* 0x00108000ff5d7984 */ /* 0x000ee20000000800 */
[----:B------:R-:W-:-:S06]  /*ae00*/  @!P4 FMUL.FTZ R48, R74, -1.4426950216293334961 ;  /* 0xbfb8aa3b4a30c820 */ /* 0x000fcc0000410000 */
[----:B------:R4:W-:Y:S02]  /*ae10*/  @!P3 MUFU.EX2 R17, R16 ;  /* 0x000000100011b308 */ /* 0x0009e40000000800 */
[----:B----4-:R-:W-:-:S06]  /*ae20*/  @!P5 FMUL.FTZ R16, R72, -1.4426950216293334961 ;  /* 0xbfb8aa3b4810d820 */ /* 0x010fcc0000410000 */
[----:B------:R-:W4:Y:S01]  /*ae30*/  @!P2 MUFU.EX2 R40, R40 ;  /* 0x000000280028a308 */ /* 0x000f220000000800 */
[----:B-1----:R-:W-:-:S07]  /*ae40*/  @!P1 FADD.FTZ R44, R44, 1 ;  /* 0x3f8000002c2c9421 */ /* 0x002fce0000010000 */
[----:B------:R1:W5:Y:S01]  /*ae50*/  @!P5 MUFU.EX2 R18, R16 ;  /* 0x000000100012d308 */ /* 0x0003620000000800 */
[----:B------:R-:W-:Y:S02]  /*ae60*/  @!P0 FADD.FTZ R36, R36, 1 ;  /* 0x3f80000024248421 */ /* 0x000fe40000010000 */
[----:B0-----:R-:W-:-:S05]  /*ae70*/  IMAD R21, R137, c[0x0][0x2d8], RZ ;  /* 0x0000b60089157a24 */ /* 0x001fca00078e02ff */
[----:B------:R-:W0:Y:S01]  /*ae80*/  @!P4 MUFU.EX2 R48, R48 ;  /* 0x000000300030c308 */ /* 0x000e220000000800 */
[----:B----4-:R-:W-:Y:S02]  /*ae90*/  @!P2 FADD.FTZ R40, R40, 1 ;  /* 0x3f8000002828a421 */ /* 0x010fe40000010000 */
[----:B--2---:R-:W-:Y:S02]  /*aea0*/  @!P3 FADD.FTZ R20, R17, 1 ;  /* 0x3f8000001114b421 */ /* 0x004fe40000010000 */
[----:B-1----:R-:W-:-:S03]  /*aeb0*/  IMAD.WIDE.U32 R16, R138, c[0x0][0x2d8], RZ ;  /* 0x0000b6008a107a25 */ /* 0x002fc600078e00ff */
[----:B------:R-:W1:Y:S01]  /*aec0*/  @!P1 MUFU.RCP R44, R44 ;  /* 0x0000002c002c9308 */ /* 0x000e620000001000 */
[----:B------:R-:W-:Y:S02]  /*aed0*/  IMAD R23, R138, c[0x0][0x2dc], R21 ;  /* 0x0000b7008a177a24 */ /* 0x000fe400078e0215 */
[----:B-----5:R-:W-:-:S05]  /*aee0*/  @!P5 FADD.FTZ R18, R18, 1 ;  /* 0x3f8000001212d421 */ /* 0x020fca0000010000 */
[----:B------:R-:W2:Y:S01]  /*aef0*/  @!P0 MUFU.RCP R36, R36 ;  /* 0x0000002400248308 */ /* 0x000ea20000001000 */
[----:B------:R-:W-:Y:S01]  /*af00*/  IADD3 R17, R17, R23, RZ ;  /* 0x0000001711117210 */ /* 0x000fe20007ffe0ff */
[----:B0-----:R-:W-:-:S06]  /*af10*/  @!P4 FADD.FTZ R48, R48, 1 ;  /* 0x3f8000003030c421 */ /* 0x001fcc0000010000 */
[----:B------:R-:W0:Y:S01]  /*af20*/  @!P2 MUFU.RCP R95, R40 ;  /* 0x00000028005fa308 */ /* 0x000e220000001000 */
[----:B------:R-:W-:Y:S02]  /*af30*/  IMAD R25, R139, c[0x0][0x2e0], RZ ;  /* 0x0000b8008b197a24 */ /* 0x000fe400078e02ff */
[----:B------:R-:W-:Y:S02]  /*af40*/  IMAD R97, R131, -0x400, R136 ;  /* 0xfffffc0083617824 */ /* 0x000fe400078e0288 */
[----:B------:R-:W-:-:S03]  /*af50*/  IMAD.WIDE.U32 R16, R140, c[0x0][0x2e0], R16 ;  /* 0x0000b8008c107a25 */ /* 0x000fc600078e0010 */
[----:B------:R-:W4:Y:S01]  /*af60*/  @!P3 MUFU.RCP R20, R20 ;  /* 0x000000140014b308 */ /* 0x000f220000001000 */
[----:B-1----:R-:W-:-:S07]  /*af70*/  @!P1 FMUL.FTZ R53, R53, R44 ;  /* 0x0000002c35359220 */ /* 0x002fce0000410000 */
[----:B------:R-:W1:Y:S01]  /*af80*/  @!P5 MUFU.RCP R18, R18 ;  /* 0x000000120012d308 */ /* 0x000e620000001000 */
[----:B--2---:R-:W-:Y:S01]  /*af90*/  @!P0 FMUL.FTZ R51, R51, R36 ;  /* 0x0000002433338220 */ /* 0x004fe20000410000 */
[----:B---3--:R-:W-:Y:S01]  /*afa0*/  ISETP.GE.AND P1, PT, R124, R93, PT ;  /* 0x0000005d7c00720c */ /* 0x008fe20003f26270 */
[----:B------:R-:W-:Y:S01]  /*afb0*/  IMAD R25, R140, c[0x0][0x2e4], R25 ;  /* 0x0000b9008c197a24 */ /* 0x000fe200078e0219 */
[----:B------:R-:W-:-:S04]  /*afc0*/  SHF.R.S32.HI R99, RZ, 0x1f, R97 ;  /* 0x0000001fff637819 */ /* 0x000fc80000011461 */
[----:B------:R-:W2:Y:S01]  /*afd0*/  @!P4 MUFU.RCP R21, R48 ;  /* 0x000000300015c308 */ /* 0x000ea20000001000 */
[----:B------:R-:W-:Y:S01]  /*afe0*/  IADD3 R22, P0, R97, R16, RZ ;  /* 0x0000001061167210 */ /* 0x000fe20007f1e0ff */
[----:B0-----:R-:W-:Y:S01]  /*aff0*/  @!P2 FMUL.FTZ R54, R54, R95 ;  /* 0x0000005f3636a220 */ /* 0x001fe20000410000 */
[----:B------:R-:W-:Y:S02]  /*b000*/  SHF.R.S32.HI R26, RZ, 0x1f, R124 ;  /* 0x0000001fff1a7819 */ /* 0x000fe4000001147c */
[----:B------:R-:W-:Y:S02]  /*b010*/  IADD3.X R17, R99, R25, R17, P0, !PT ;  /* 0x0000001963117210 */ /* 0x000fe400007fe411 */
[C---:B------:R-:W-:Y:S01]  /*b020*/  LEA R25, P2, R124.reuse, c[0x0][0x330], 0x2 ;  /* 0x0000cc007c197a11 */ /* 0x040fe200078410ff */
[----:B----4-:R-:W-:Y:S02]  /*b030*/  @!P3 FMUL.FTZ R55, R55, R20 ;  /* 0x000000143737b220 */ /* 0x010fe40000410000 */
[----:B-1----:R-:W-:Y:S01]  /*b040*/  @!P5 FMUL.FTZ R37, R37, R18 ;  /* 0x000000122525d220 */ /* 0x002fe20000410000 */
[----:B------:R-:W-:-:S02]  /*b050*/  LEA.HI.X R18, R124, c[0x0][0x334], R26, 0x2, P2 ;  /* 0x0000cd007c127a11 */ /* 0x000fc400010f141a */
[----:B------:R-:W-:Y:S01]  /*b060*/  LEA R24, P3, R22, R25, 0x2 ;  /* 0x0000001916187211 */ /* 0x000fe200078610ff */
[----:B------:R-:W-:Y:S01]  /*b070*/  BSSY B0, `(.L_x_4257) ;  /* 0x0000012000007945 */ /* 0x000fe20003800000 */
[----:B------:R-:W-:Y:S01]  /*b080*/  IADD3 R16, P2, R124, R127, RZ ;  /* 0x0000007f7c107210 */ /* 0x000fe20007f5e0ff */
[----:B--2---:R-:W-:Y:S01]  /*b090*/  @!P4 FMUL.FTZ R56, R56, R21 ;  /* 0x000000153838c220 */ /* 0x004fe20000410000 */
[----:B------:R-:W-:Y:S02]  /*b0a0*/  LEA.HI.X R25, R22, R18, R17, 0x2, P3 ;  /* 0x0000001216197211 */ /* 0x000fe400018f1411 */
[-C--:B------:R-:W-:Y:S02]  /*b0b0*/  ISETP.GE.AND P0, PT, R14, R93.reuse, PT ;  /* 0x0000005d0e00720c */ /* 0x080fe40003f06270 */
[-C--:B------:R-:W-:Y:S02]  /*b0c0*/  ISETP.GE.AND P4, PT, R13, R93.reuse, PT ;  /* 0x0000005d0d00720c */ /* 0x080fe40003f86270 */
[----:B------:R-:W-:-:S02]  /*b0d0*/  ISETP.GE.AND P5, PT, R12, R93, PT ;  /* 0x0000005d0c00720c */ /* 0x000fc40003fa6270 */
        /* <DEDUP_REMOVED lines=11> */
.L_x_4258:
[----:B------:R-:W-:Y:S05]  /*b190*/  BSYNC B0 ;  /* 0x0000000000007941 */ /* 0x000fea0003800000 */
.L_x_4257:
        /* <DEDUP_REMOVED lines=23> */
[----:B------:R-:W-:Y:S01]  /*b310*/  ISETP.GE.AND P3, PT, R2, R93, PT ;  /* 0x0000005d0200720c */ /* 0x000fe20003f66270 */
[----:B------:R-:W-:-:S02]  /*b320*/  IMAD R21, R137, c[0x0][0x2f8], RZ ;  /* 0x0000be0089157a24 */ /* 0x000fc400078e02ff */
[----:B------:R-:W-:Y:S01]  /*b330*/  @!P4 STG.E [R24.64+-0xb80], R79 ;  /* 0xfff4804f1800c986 */ /* 0x000fe2000c101906 */
[-C--:B------:R-:W-:Y:S01]  /*b340*/  ISETP.GE.AND P4, PT, R3, R93.reuse, PT ;  /* 0x0000005d0300720c */ /* 0x080fe20003f86270 */
[----:B------:R-:W-:Y:S02]  /*b350*/  IMAD R21, R138, c[0x0][0x2fc], R21 ;  /* 0x0000bf008a157a24 */ /* 0x000fe400078e0215 */
        /* <DEDUP_REMOVED lines=16> */
[----:B------:R2:W-:Y:S04]  /*b460*/  STS [R63.X4+0x1c], R46 ;  /* 0x00001c2e3f007388 */ /* 0x0005e80000004800 */
[----:B------:R-:W-:Y:S01]  /*b470*/  STS [R64.X4+0x20], R47 ;  /* 0x0000202f40007388 */ /* 0x000fe20000004800 */
[----:B-1----:R-:W-:-:S03]  /*b480*/  FADD.FTZ R45, R18, R45 ;  /* 0x0000002d122d7221 */ /* 0x002fc60000010000 */
[----:B------:R1:W-:Y:S01]  /*b490*/  STS [R65.X4+0x24], R49 ;  /* 0x0000243141007388 */ /* 0x0003e20000004800 */
[----:B--2---:R-:W-:-:S03]  /*b4a0*/  FADD.FTZ R46, R45, R46 ;  /* 0x0000002e2d2e7221 */ /* 0x004fc60000010000 */
[----:B------:R2:W-:Y:S01]  /*b4b0*/  STS [R66.X4+0x28], R50 ;  /* 0x0000283242007388 */ /* 0x0005e20000004800 */
[----:B------:R-:W-:-:S03]  /*b4c0*/  FADD.FTZ R46, R46, R47 ;  /* 0x0000002f2e2e7221 */ /* 0x000fc60000010000 */
[----:B------:R-:W-:Y:S01]  /*b4d0*/  STS [R67.X4+0x2c], R51 ;  /* 0x00002c3343007388 */ /* 0x000fe20000004800 */
[----:B-1----:R-:W-:-:S03]  /*b4e0*/  FADD.FTZ R49, R46, R49 ;  /* 0x000000312e317221 */ /* 0x002fc60000010000 */
[----:B------:R1:W-:Y:S01]  /*b4f0*/  STS [R68.X4+0x30], R53 ;  /* 0x0000303544007388 */ /* 0x0003e20000004800 */
[----:B--2---:R-:W-:-:S03]  /*b500*/  FADD.FTZ R50, R49, R50 ;  /* 0x0000003231327221 */ /* 0x004fc60000010000 */
[----:B------:R2:W-:Y:S01]  /*b510*/  STS [R69.X4+0x34], R54 ;  /* 0x0000343645007388 */ /* 0x0005e20000004800 */
[----:B------:R-:W-:-:S03]  /*b520*/  FADD.FTZ R50, R50, R51 ;  /* 0x0000003332327221 */ /* 0x000fc60000010000 */
[----:B------:R3:W-:Y:S01]  /*b530*/  STS [R70.X4+0x38], R55 ;  /* 0x0000383746007388 */ /* 0x0007e20000004800 */
[----:B-1----:R-:W-:-:S03]  /*b540*/  FADD.FTZ R53, R50, R53 ;  /* 0x0000003532357221 */ /* 0x002fc60000010000 */
[----:B------:R-:W-:Y:S01]  /*b550*/  STS [R71.X4+0x3c], R56 ;  /* 0x00003c3847007388 */ /* 0x000fe20000004800 */
[----:B------:R-:W-:-:S06]  /*b560*/  NOP ;  /* 0x0000000000007918 */ /* 0x000fcc0000000000 */
[----:B------:R-:W-:Y:S01]  /*b570*/  LDS R125, [R125.X4] ;  /* 0x000000007d7d7984 */ /* 0x000fe20000004800 */
[----:B--2---:R-:W-:-:S03]  /*b580*/  FADD.FTZ R54, R53, R54 ;  /* 0x0000003635367221 */ /* 0x004fc60000010000 */
[----:B------:R-:W-:Y:S01]  /*b590*/  LDS R123, [R123.X4+0x80] ;  /* 0x000080007b7b7984 */ /* 0x000fe20000004800 */
[----:B---3--:R-:W-:-:S03]  /*b5a0*/  FADD.FTZ R55, R54, R55 ;  /* 0x0000003736377221 */ /* 0x008fc60000010000 */
[----:B0-----:R-:W-:Y:S01]  /*b5b0*/  LDS R23, [R122.X4+0x100] ;  /* 0x000100007a177984 */ /* 0x001fe20000004800 */
        /* <DEDUP_REMOVED lines=16> */
[----:B0-----:R-:W-:-:S05]  /*b6c0*/  IMAD.WIDE.U32 R18, R138, c[0x0][0x2f8], RZ ;  /* 0x0000be008a127a25 */ /* 0x001fca00078e00ff */
[----:B------:R-:W-:Y:S01]  /*b6d0*/  IADD3 R45, R19, R21, RZ ;  /* 0x00000015132d7210 */ /* 0x000fe20007ffe0ff */
[----:B------:R-:W0:Y:S02]  /*b6e0*/  LDS R41, [0x1080] ;  /* 0x00108000ff297984 */ /* 0x000e240000000800 */
[C---:B0-----:R-:W-:Y:S02]  /*b6f0*/  ISETP.GE.AND P0, PT, R124.reuse, R41, PT ;  /* 0x000000297c00720c */ /* 0x041fe40003f06270 */
[----:B------:R-:W-:-:S04]  /*b700*/  IADD3 R124, P1, R124, -0x3e0, RZ ;  /* 0xfffffc207c7c7810 */ /* 0x000fc80007f3e0ff */
[----:B------:R-:W-:-:S07]  /*b710*/  IADD3.X R43, R26, -0x1, RZ, P1, !PT ;  /* 0xffffffff1a2b7810 */ /* 0x000fce0000ffe4ff */
        /* <DEDUP_REMOVED lines=10> */
.L_x_4260:
[----:B------:R-:W-:Y:S05]  /*b7c0*/  BSYNC B0 ;  /* 0x0000000000007941 */ /* 0x000fea0003800000 */
.L_x_4259:
[----:B------:R-:W-:Y:S01]  /*b7d0*/  MOV R16, R18 ;  /* 0x0000001200107202 */ /* 0x000fe20000000f00 */
[----:B------:R-:W-:Y:S01]  /*b7e0*/  IMAD R19, R139, c[0x0][0x300], RZ ;  /* 0x0000c0008b137a24 */ /* 0x000fe200078e02ff */
[----:B------:R-:W-:Y:S01]  /*b7f0*/  MOV R17, R45 ;  /* 0x0000002d00117202 */ /* 0x000fe20000000f00 */
[----:B------:R-:W-:Y:S01]  /*b800*/  UIADD3 UR10, UP0, UR10, -0x1000, URZ ;  /* 0xfffff0000a0a7890 */ /* 0x000fe2000ff1e03f */
[----:B------:R-:W-:Y:S01]  /*b810*/  LEA R18, P1, R124, c[0x0][0x340], 0x2 ;  /* 0x0000d0007c127a11 */ /* 0x000fe200078210ff */
[C---:B------:R-:W-:Y:S01]  /*b820*/  IMAD R19, R140.reuse, c[0x0][0x304], R19 ;  /* 0x0000c1008c137a24 */ /* 0x040fe200078e0213 */
[-C--:B------:R-:W-:Y:S01]  /*b830*/  ISETP.GE.AND P3, PT, R15, R41.reuse, PT ;  /* 0x000000290f00720c */ /* 0x080fe20003f66270 */
[----:B------:R-:W-:Y:S01]  /*b840*/  IMAD.WIDE.U32 R16, R140, c[0x0][0x300], R16 ;  /* 0x0000c0008c107a25 */ /* 0x000fe200078e0010 */
[-C--:B------:R-:W-:Y:S01]  /*b850*/  ISETP.GE.AND P4, PT, R14, R41.reuse, PT ;  /* 0x000000290e00720c */ /* 0x080fe20003f86270 */
[----:B------:R-:W-:Y:S01]  /*b860*/  UIADD3 UR12, UP1, UR12, -0x1000, URZ ;  /* 0xfffff0000c0c7890 */ /* 0x000fe2000ff3e03f */
[----:B------:R-:W-:Y:S01]  /*b870*/  LEA.HI.X R15, R124, c[0x0][0x344], R43, 0x2, P1 ;  /* 0x0000d1007c0f7a11 */ /* 0x000fe200008f142b */
[----:B------:R-:W-:Y:S01]  /*b880*/  UIADD3 UR8, UP2, UR8, -0x1000, URZ ;  /* 0xfffff00008087890 */ /* 0x000fe2000ff5e03f */
[----:B------:R-:W-:Y:S01]  /*b890*/  IADD3 R16, P0, R97, R16, RZ ;  /* 0x0000001061107210 */ /* 0x000fe20007f1e0ff */
[----:B------:R-:W-:Y:S01]  /*b8a0*/  UIADD3.X UR11, UR11, -0x1, URZ, UP0, !UPT ;  /* 0xffffffff0b0b7890 */ /* 0x000fe200087fe43f */
[----:B------:R-:W-:Y:S01]  /*b8b0*/  ISETP.GE.AND P5, PT, R13, R41, PT ;  /* 0x000000290d00720c */ /* 0x000fe20003fa6270 */
[----:B------:R-:W-:Y:S01]  /*b8c0*/  UIADD3.X UR13, UR13, -0x1, URZ, UP1, !UPT ;  /* 0xffffffff0d0d7890 */ /* 0x000fe20008ffe43f */
[----:B------:R-:W-:Y:S01]  /*b8d0*/  IADD3.X R17, R99, R19, R17, P0, !PT ;  /* 0x0000001363117210 */ /* 0x000fe200007fe411 */
[----:B------:R-:W-:Y:S01]  /*b8e0*/  UIADD3.X UR9, UR9, -0x1, URZ, UP2, !UPT ;  /* 0xffffffff09097890 */ /* 0x000fe200097fe43f */
[----:B------:R-:W-:-:S02]  /*b8f0*/  LEA R14, P0, R16, R18, 0x2 ;  /* 0x00000012100e7211 */ /* 0x000fc400078010ff */
[----:B------:R-:W-:Y:S02]  /*b900*/  ISETP.GE.AND P6, PT, R12, R41, PT ;  /* 0x000000290c00720c */ /* 0x000fe40003fc6270 */
        /* <DEDUP_REMOVED lines=29> */
[----:B01----:R-:W-:Y:S01]  /*bae0*/  @!P0 CALL.REL.NOINC `(.L_x_4186) ;  /* 0x0000001000008944 */ /* 0x003fe20003c00000 */
[----:B------:R-:W-:Y:S05]  /*baf0*/  BRA `(.L_x_4261) ;  /* 0xffff4ab000007947 */ /* 0x000fea000383ffff */
.L_x_4186:
[----:B------:R-:W-:Y:S02]  /*bb00*/  ISETP.NE.U32.AND P0, PT, RZ, c[0x0][0x328], PT ;  /* 0x0000ca00ff007a0c */ /* 0x000fe40003f05070 */
[----:B------:R-:W-:Y:S02]  /*bb10*/  ISETP.NE.U32.AND P2, PT, RZ, c[0x0][0x348], PT ;  /* 0x0000d200ff007a0c */ /* 0x000fe40003f45070 */
[----:B------:R-:W-:Y:S02]  /*bb20*/  ISETP.NE.AND.EX P1, PT, RZ, c[0x0][0x32c], PT, P0 ;  /* 0x0000cb00ff007a0c */ /* 0x000fe40003f25300 */
[----:B------:R-:W-:-:S11]  /*bb30*/  ISETP.NE.AND.EX P0, PT, RZ, c[0x0][0x34c], PT, P2 ;  /* 0x0000d300ff007a0c */ /* 0x000fd60003f05320 */
[----:B------:R-:W-:Y:S05]  /*bb40*/  @!P1 BRA `(.L_x_4262) ;  /* 0x0000019000009947 */ /* 0x000fea0003800000 */
[----:B0-----:R-:W0:Y:S01]  /*bb50*/  SHFL.DOWN P1, R0, R135, 0x1, 0x1f ;  /* 0x08201f0087007f89 */ /* 0x001e220000020000 */
[----:B------:R-:W-:Y:S03]  /*bb60*/  BSSY B0, `(.L_x_4262) ;  /* 0x0000017000007945 */ /* 0x000fe60003800000 */
        /* <DEDUP_REMOVED lines=21> */
[----:B------:R0:W-:Y:S02]  /*bcc0*/  RED.E.ADD.F32.FTZ.RN.STRONG.GPU [R104.64], R4 ;  /* 0x000000046800798e */ /* 0x0001e4000c10e786 */
.L_x_4263:
[----:B------:R-:W-:Y:S05]  /*bcd0*/  BSYNC B0 ;  /* 0x0000000000007941 */ /* 0x000fea0003800000 */
.L_x_4262:
        /* <DEDUP_REMOVED lines=25> */
[----:B------:R0:W-:Y:S01]  /*be70*/  RED.E.ADD.F32.FTZ.RN.STRONG.GPU [R102.64], R7 ;  /* 0x000000076600798e */ /* 0x0001e2000c10e786 */
[----:B------:R-:W-:Y:S01]  /*be80*/  HFMA2.MMA R19, -RZ, RZ, 0, 0 ;  /* 0x00000000ff137435 */ /* 0x000fe200000001ff */
[----:B------:R-:W-:Y:S05]  /*be90*/  BRA `(.L_x_4266) ;  /* 0x0000001000007947 */ /* 0x000fea0003800000 */
.L_x_4265:
[----:B------:R-:W3:Y:S02]  /*bea0*/  S2R R19, SR_TID.X ;  /* 0x0000000000137919 */ /* 0x000ee40000002100 */
.L_x_4266:
[----:B------:R-:W-:Y:S05]  /*beb0*/  BSYNC B0 ;  /* 0x0000000000007941 */ /* 0x000fea0003800000 */
.L_x_4264:
[----:B---3--:R-:W-:-:S13]  /*bec0*/  ISETP.GE.AND P0, PT, R19, c[0x0][0x16c], PT ;  /* 0x00005b0013007a0c */ /* 0x008fda0003f06270 */
[----:B------:R-:W-:Y:S05]  /*bed0*/  @P0 EXIT ;  /* 0x000000000000094d */ /* 0x000fea0003800000 */
[C---:B------:R-:W-:Y:S02]  /*bee0*/  IMAD R3, R139.reuse, c[0x0][0x288], RZ ;  /* 0x0000a2008b037a24 */ /* 0x040fe400078e02ff */
[C---:B------:R-:W-:Y:S02]  /*bef0*/  IMAD R5, R139.reuse, c[0x0][0x2c8], RZ ;  /* 0x0000b2008b057a24 */ /* 0x040fe400078e02ff */
[C---:B------:R-:W-:Y:S02]  /*bf00*/  IMAD R13, R139.reuse, c[0x0][0x2a8], RZ ;  /* 0x0000aa008b0d7a24 */ /* 0x040fe400078e02ff */
[C---:B------:R-:W-:Y:S02]  /*bf10*/  IMAD R15, R139.reuse, c[0x0][0x1b8], RZ ;  /* 0x00006e008b0f7a24 */ /* 0x040fe400078e02ff */
[----:B------:R-:W-:Y:S02]  /*bf20*/  IMAD R139, R139, c[0x0][0x198], RZ ;  /* 0x000066008b8b7a24 */ /* 0x000fe400078e02ff */
[----:B0-----:R-:W-:-:S04]  /*bf30*/  IMAD.WIDE.U32 R6, R140, c[0x0][0x288], RZ ;  /* 0x0000a2008c067a25 */ /* 0x001fc800078e00ff */
[----:B------:R-:W-:-:S04]  /*bf40*/  IMAD.WIDE.U32 R8, R140, c[0x0][0x2c8], RZ ;  /* 0x0000b2008c087a25 */ /* 0x000fc800078e00ff */
        /* <DEDUP_REMOVED lines=13> */
.L_x_4267:
[----:B0-----:R-:W0:Y:S01]  /*c020*/  LDS.64 R20, [R19.X8+0x3af0] ;  /* 0x003af00013147984 */ /* 0x001e220000008a00 */
[----:B------:R-:W-:Y:S01]  /*c030*/  SHF.R.S32.HI R0, RZ, 0x1f, R19 ;  /* 0x0000001fff007819 */ /* 0x000fe20000011413 */
[----:B------:R-:W-:Y:S01]  /*c040*/  YIELD ;  /* 0x0000000000007946 */ /* 0x000fe20003800000 */
[----:B------:R-:W-:Y:S01]  /*c050*/  MOV R2, R6 ;  /* 0x0000000600027202 */ /* 0x000fe20000000f00 */
[----:B------:R-:W3:Y:S01]  /*c060*/  LDS.64 R22, [R19.X8+0x42f0] ;  /* 0x0042f00013167984 */ /* 0x000ee20000008a00 */
        /* <DEDUP_REMOVED lines=17> */
[----:B------:R4:W3:Y:S01]  /*c180*/  LDG.E.64 R24, [R14.64] ;  /* 0x000000060e187981 */ /* 0x0008e2000c1e1b00 */
        /* <DEDUP_REMOVED lines=16> */
[-C--:B---3--:R-:W-:Y:S02]  /*c290*/  FMUL.FTZ R5, R23, R25.reuse ;  /* 0x0000001917057220 */ /* 0x088fe40000410000 */
        /* <DEDUP_REMOVED lines=24> */
.L_x_4224:
[----:B------:R-:W-:Y:S01]  /*c420*/  HFMA2.MMA R69, -RZ, RZ, 0, 5.9604644775390625e-08 ;  /* 0x00000001ff457435 */ /* 0x000fe200000001ff */
[----:B------:R-:W-:Y:S02]  /*c430*/  MOV R208, R66 ;  /* 0x0000004200d07202 */ /* 0x000fe40000000f00 */
[----:B------:R-:W-:Y:S02]  /*c440*/  MOV R209, RZ ;  /* 0x000000ff00d17202 */ /* 0x000fe40000000f00 */
[----:B------:R-:W-:-:S02]  /*c450*/  MOV R210, 0xffffffff ;  /* 0xffffffff00d27802 */ /* 0x000fc40000000f00 */
[----:B------:R-:W-:Y:S02]  /*c460*/  MOV R64, 0xc480 ;  /* 0x0000c48000407802 */ /* 0x000fe40000000f00 */
[----:B0-2--5:R-:W-:Y:S05]  /*c470*/  CALL.REL.NOINC `($__internal_104_$__cuda_sm70_shflsync_up) ;  /* 0x00001e1000007944 */ /* 0x025fea0003c00000 */
[----:B-1----:R-:W-:Y:S01]  /*c480*/  MOV R67, R69 ;  /* 0x0000004500437202 */ /* 0x002fe20000000f00 */
[----:B0-----:R-:W-:Y:S05]  /*c490*/  BRA `(.L_x_4268) ;  /* 0xffff96f000007947 */ /* 0x001fea000383ffff */
.L_x_4225:
[----:B------:R-:W-:Y:S01]  /*c4a0*/  HFMA2.MMA R69, -RZ, RZ, 0, 5.9604644775390625e-08 ;  /* 0x00000001ff457435 */ /* 0x000fe200000001ff */
[----:B------:R-:W-:Y:S02]  /*c4b0*/  MOV R208, R68 ;  /* 0x0000004400d07202 */ /* 0x000fe40000000f00 */
[----:B------:R-:W-:Y:S02]  /*c4c0*/  MOV R209, RZ ;  /* 0x000000ff00d17202 */ /* 0x000fe40000000f00 */
[----:B------:R-:W-:Y:S02]  /*c4d0*/  MOV R210, 0xffffffff ;  /* 0xffffffff00d27802 */ /* 0x000fe40000000f00 */
[----:B------:R-:W-:Y:S02]  /*c4e0*/  MOV R64, 0xc500 ;  /* 0x0000c50000407802 */ /* 0x000fe40000000f00 */
[----:B0123-5:R-:W-:Y:S05]  /*c4f0*/  CALL.REL.NOINC `($__internal_104_$__cuda_sm70_shflsync_up) ;  /* 0x00001d9000007944 */ /* 0x02ffea0003c00000 */
[----:B-1----:R-:W-:Y:S01]  /*c500*/  MOV R205, R69 ;  /* 0x0000004500cd7202 */ /* 0x002fe20000000f00 */
[----:B------:R-:W-:Y:S01]  /*c510*/  HFMA2.MMA R69, -RZ, RZ, 0, 5.9604644775390625e-08 ;  /* 0x00000001ff457435 */ /* 0x000fe200000001ff */
[----:B0-----:R-:W-:-:S02]  /*c520*/  MOV R208, R70 ;  /* 0x0000004600d07202 */ /* 0x001fc40000000f00 */
[----:B------:R-:W-:Y:S02]  /*c530*/  MOV R209, RZ ;  /* 0x000000ff00d17202 */ /* 0x000fe40000000f00 */
[----:B------:R-:W-:Y:S02]  /*c540*/  MOV R210, 0xffffffff ;  /* 0xffffffff00d27802 */ /* 0x000fe40000000f00 */
[----:B------:R-:W-:Y:S02]  /*c550*/  MOV R64, 0xc570 ;  /* 0x0000c57000407802 */ /* 0x000fe40000000f00 */
[----:B------:R-:W-:Y:S05]  /*c560*/  CALL.REL.NOINC `($__internal_104_$__cuda_sm70_shflsync_up) ;  /* 0x00001d2000007944 */ /* 0x000fea0003c00000 */
[----:B-1----:R-:W-:Y:S01]  /*c570*/  MOV R207, R69 ;  /* 0x0000004500cf7202 */ /* 0x002fe20000000f00 */
[----:B------:R-:W-:Y:S01]  /*c580*/  HFMA2.MMA R69, -RZ, RZ, 0, 5.9604644775390625e-08 ;  /* 0x00000001ff457435 */ /* 0x000fe200000001ff */
[----:B0-----:R-:W-:Y:S02]  /*c590*/  MOV R208, R71 ;  /* 0x0000004700d07202 */ /* 0x001fe40000000f00 */
[----:B------:R-:W-:Y:S02]  /*c5a0*/  MOV R209, RZ ;  /* 0x000000ff00d17202 */ /* 0x000fe40000000f00 */
[----:B------:R-:W-:-:S02]  /*c5b0*/  MOV R210, 0xffffffff ;  /* 0xffffffff00d27802 */ /* 0x000fc40000000f00 */
[----:B------:R-:W-:Y:S02]  /*c5c0*/  MOV R64, 0xc5e0 ;  /* 0x0000c5e000407802 */ /* 0x000fe40000000f00 */
[----:B------:R-:W-:Y:S05]  /*c5d0*/  CALL.REL.NOINC `($__internal_104_$__cuda_sm70_shflsync_up) ;  /* 0x00001cb000007944 */ /* 0x000fea0003c00000 */
[----:B------:R-:W-:Y:S01]  /*c5e0*/  FMUL.FTZ R206, R68, R207 ;  /* 0x000000cf44ce7220 */ /* 0x000fe20000410000 */
        /* <DEDUP_REMOVED lines=19> */
[----:B------:R-:W-:Y:S05]  /*c720*/  CALL.REL.NOINC `($__internal_104_$__cuda_sm70_shflsync_up) ;  /* 0x00001b6000007944 */ /* 0x000fea0003c00000 */
[----:B-1----:R-:W-:Y:S01]  /*c730*/  MOV R66, R69 ;  /* 0x0000004500427202 */ /* 0x002fe20000000f00 */
[----:B------:R-:W-:Y:S01]  /*c740*/  HFMA2.MMA R69, -RZ, RZ, 0, 1.1920928955078125e-07 ;  /* 0x00000002ff457435 */ /* 0x000fe200000001ff */
[----:B0-----:R-:W-:Y:S02]  /*c750*/  MOV R208, R211 ;  /* 0x000000d300d07202 */ /* 0x001fe40000000f00 */
[----:B------:R-:W-:Y:S02]  /*c760*/  MOV R209, RZ ;  /* 0x000000ff00d17202 */ /* 0x000fe40000000f00 */
[----:B------:R-:W-:Y:S02]  /*c770*/  MOV R210, 0xffffffff ;  /* 0xffffffff00d27802 */ /* 0x000fe40000000f00 */
[----:B------:R-:W-:Y:S02]  /*c780*/  MOV R64, 0xc7a0 ;  /* 0x0000c7a000407802 */ /* 0x000fe40000000f00 */
[----:B------:R-:W-:Y:S05]  /*c790*/  CALL.REL.NOINC `($__internal_104_$__cuda_sm70_shflsync_up) ;  /* 0x00001af000007944 */ /* 0x000fea0003c00000 */
[----:B-1----:R-:W-:Y:S01]  /*c7a0*/  MOV R67, R69 ;  /* 0x0000004500437202 */ /* 0x002fe20000000f00 */
[----:B------:R-:W-:Y:S01]  /*c7b0*/  HFMA2.MMA R69, -RZ, RZ, 0, 1.1920928955078125e-07 ;  /* 0x00000002ff457435 */ /* 0x000fe200000001ff */
[----:B0-----:R-:W-:-:S02]  /*c7c0*/  MOV R208, R70 ;  /* 0x0000004600d07202 */ /* 0x001fc40000000f00 */
[----:B------:R-:W-:Y:S02]  /*c7d0*/  MOV R209, RZ ;  /* 0x000000ff00d17202 */ /* 0x000fe40000000f00 */
[----:B------:R-:W-:Y:S02]  /*c7e0*/  MOV R210, 0xffffffff ;  /* 0xffffffff00d27802 */ /* 0x000fe40000000f00 */
[----:B------:R-:W-:Y:S02]  /*c7f0*/  MOV R64, 0xc810 ;  /* 0x0000c81000407802 */ /* 0x000fe40000000f00 */
[----:B------:R-:W-:Y:S05]  /*c800*/  CALL.REL.NOINC `($__internal_104_$__cuda_sm70_shflsync_up) ;  /* 0x00001a8000007944 */ /* 0x000fea0003c00000 */
[----:B-1----:R-:W-:Y:S01]  /*c810*/  MOV R68, R69 ;  /* 0x0000004500447202 */ /* 0x002fe20000000f00 */
[----:B------:R-:W-:Y:S01]  /*c820*/  HFMA2.MMA R69, -RZ, RZ, 0, 1.1920928955078125e-07 ;  /* 0x00000002ff457435 */ /* 0x000fe200000001ff */
[----:B0-----:R-:W-:Y:S02]  /*c830*/  MOV R208, R71 ;  /* 0x0000004700d07202 */ /* 0x001fe40000000f00 */
[----:B------:R-:W-:Y:S02]  /*c840*/  MOV R209, RZ ;  /* 0x000000ff00d17202 */ /* 0x000fe40000000f00 */
[----:B------:R-:W-:-:S02]  /*c850*/  MOV R210, 0xffffffff ;  /* 0xffffffff00d27802 */ /* 0x000fc40000000f00 */
[----:B------:R-:W-:Y:S02]  /*c860*/  MOV R64, 0xc880 ;  /* 0x0000c88000407802 */ /* 0x000fe40000000f00 */
[----:B------:R-:W-:Y:S05]  /*c870*/  CALL.REL.NOINC `($__internal_104_$__cuda_sm70_shflsync_up) ;  /* 0x00001a1000007944 */ /* 0x000fea0003c00000 */
        /* <DEDUP_REMOVED lines=17> */
[----:B------:R-:W-:Y:S05]  /*c990*/  CALL.REL.NOINC `($__internal_104_$__cuda_sm70_shflsync_up) ;  /* 0x000018f000007944 */ /* 0x000fea0003c00000 */
[----:B-1----:R-:W-:Y:S01]  /*c9a0*/  MOV R66, R69 ;  /* 0x0000004500427202 */ /* 0x002fe20000000f00 */
[----:B------:R-:W-:Y:S01]  /*c9b0*/  HFMA2.MMA R69, -RZ, RZ, 0, 2.384185791015625e-07 ;  /* 0x00000004ff457435 */ /* 0x000fe200000001ff */
[----:B0-----:R-:W-:Y:S02]  /*c9c0*/  MOV R208, R211 ;  /* 0x000000d300d07202 */ /* 0x001fe40000000f00 */
[----:B------:R-:W-:-:S02]  /*c9d0*/  MOV R209, RZ ;  /* 0x000000ff00d17202 */ /* 0x000fc40000000f00 */
[----:B------:R-:W-:Y:S02]  /*c9e0*/  MOV R210, 0xffffffff ;  /* 0xffffffff00d27802 */ /* 0x000fe40000000f00 */
[----:B------:R-:W-:Y:S02]  /*c9f0*/  MOV R64, 0xca10 ;  /* 0x0000ca1000407802 */ /* 0x000fe40000000f00 */
[----:B------:R-:W-:Y:S05]  /*ca00*/  CALL.REL.NOINC `($__internal_104_$__cuda_sm70_shflsync_up) ;  /* 0x0000188000007944 */ /* 0x000fea0003c00000 */
[----:B-1----:R-:W-:Y:S01]  /*ca10*/  MOV R67, R69 ;  /* 0x0000004500437202 */ /* 0x002fe20000000f00 */
[----:B------:R-:W-:Y:S01]  /*ca20*/  HFMA2.MMA R69, -RZ, RZ, 0, 2.384185791015625e-07 ;  /* 0x00000004ff457435 */ /* 0x000fe200000001ff */
[----:B0-----:R-:W-:Y:S02]  /*ca30*/  MOV R208, R70 ;  /* 0x0000004600d07202 */ /* 0x001fe40000000f00 */
[----:B------:R-:W-:Y:S02]  /*ca40*/  MOV R209, RZ ;  /* 0x000000ff00d17202 */ /* 0x000fe40000000f00 */
[----:B------:R-:W-:Y:S02]  /*ca50*/  MOV R210, 0xffffffff ;  /* 0xffffffff00d27802 */ /* 0x000fe40000000f00 */
[----:B------:R-:W-:-:S02]  /*ca60*/  MOV R64, 0xca80 ;  /* 0x0000ca8000407802 */ /* 0x000fc40000000f00 */
[----:B------:R-:W-:Y:S05]  /*ca70*/  CALL.REL.NOINC `($__internal_104_$__cuda_sm70_shflsync_up) ;  /* 0x0000181000007944 */ /* 0x000fea0003c00000 */
[----:B-1----:R-:W-:Y:S01]  /*ca80*/  MOV R68, R69 ;  /* 0x0000004500447202 */ /* 0x002fe20000000f00 */
[----:B------:R-:W-:Y:S01]  /*ca90*/  HFMA2.MMA R69, -RZ, RZ, 0, 2.384185791015625e-07 ;  /* 0x00000004ff457435 */ /* 0x000fe200000001ff */
[----:B0-----:R-:W-:-:S02]  /*caa0*/  MOV R208, R71 ;  /* 0x0000004700d07202 */ /* 0x001fc40000000f00 */
[----:B------:R-:W-:Y:S02]  /*cab0*/  MOV R209, RZ ;  /* 0x000000ff00d17202 */ /* 0x000fe40000000f00 */
[----:B------:R-:W-:Y:S02]  /*cac0*/  MOV R210, 0xffffffff ;  /* 0xffffffff00d27802 */ /* 0x000fe40000000f00 */
[----:B------:R-:W-:Y:S02]  /*cad0*/  MOV R64, 0xcaf0 ;  /* 0x0000caf000407802 */ /* 0x000fe40000000f00 */
[----:B------:R-:W-:Y:S05]  /*cae0*/  CALL.REL.NOINC `($__internal_104_$__cuda_sm70_shflsync_up) ;  /* 0x000017a000007944 */ /* 0x000fea0003c00000 */
        /* <DEDUP_REMOVED lines=17> */
[----:B------:R-:W-:Y:S05]  /*cc00*/  CALL.REL.NOINC `($__internal_104_$__cuda_sm70_shflsync_up) ;  /* 0x0000168000007944 */ /* 0x000fea0003c00000 */
[----:B-1----:R-:W-:Y:S01]  /*cc10*/  MOV R66, R69 ;  /* 0x0000004500427202 */ /* 0x002fe20000000f00 */
[----:B------:R-:W-:Y:S01]  /*cc20*/  HFMA2.MMA R69, -RZ, RZ, 0, 4.76837158203125e-07 ;  /* 0x00000008ff457435 */ /* 0x000fe200000001ff */
[----:B0-----:R-:W-:-:S02]  /*cc30*/  MOV R208, R211 ;  /* 0x000000d300d07202 */ /* 0x001fc40000000f00 */
[----:B------:R-:W-:Y:S02]  /*cc40*/  MOV R209, RZ ;  /* 0x000000ff00d17202 */ /* 0x000fe40000000f00 */
[----:B------:R-:W-:Y:S02]  /*cc50*/  MOV R210, 0xffffffff ;  /* 0xffffffff00d27802 */ /* 0x000fe40000000f00 */
[----:B------:R-:W-:Y:S02]  /*cc60*/  MOV R64, 0xcc80 ;  /* 0x0000cc8000407802 */ /* 0x000fe40000000f00 */
[----:B------:R-:W-:Y:S05]  /*cc70*/  CALL.REL.NOINC `($__internal_104_$__cuda_sm70_shflsync_up) ;  /* 0x0000161000007944 */ /* 0x000fea0003c00000 */
[----:B-1----:R-:W-:Y:S01]  /*cc80*/  MOV R67, R69 ;  /* 0x0000004500437202 */ /* 0x002fe20000000f00 */
[----:B------:R-:W-:Y:S01]  /*cc90*/  HFMA2.MMA R69, -RZ, RZ, 0, 4.76837158203125e-07 ;  /* 0x00000008ff457435 */ /* 0x000fe200000001ff */
[----:B0-----:R-:W-:Y:S02]  /*cca0*/  MOV R208, R70 ;  /* 0x0000004600d07202 */ /* 0x001fe40000000f00 */
[----:B------:R-:W-:Y:S02]  /*ccb0*/  MOV R209, RZ ;  /* 0x000000ff00d17202 */ /* 0x000fe40000000f00 */
[----:B------:R-:W-:-:S02]  /*ccc0*/  MOV R210, 0xffffffff ;  /* 0xffffffff00d27802 */ /* 0x000fc40000000f00 */
[----:B------:R-:W-:Y:S02]  /*ccd0*/  MOV R64, 0xccf0 ;  /* 0x0000ccf000407802 */ /* 0x000fe40000000f00 */
[----:B------:R-:W-:Y:S05]  /*cce0*/  CALL.REL.NOINC `($__internal_104_$__cuda_sm70_shflsync_up) ;  /* 0x000015a000007944 */ /* 0x000fea0003c00000 */
[----:B-1----:R-:W-:Y:S01]  /*ccf0*/  MOV R68, R69 ;  /* 0x0000004500447202 */ /* 0x002fe20000000f00 */
[----:B------:R-:W-:Y:S01]  /*cd00*/  HFMA2.MMA R69, -RZ, RZ, 0, 4.76837158203125e-07 ;  /* 0x00000008ff457435 */ /* 0x000fe200000001ff */
[----:B0-----:R-:W-:Y:S02]  /*cd10*/  MOV R208, R71 ;  /* 0x0000004700d07202 */ /* 0x001fe40000000f00 */
[----:B------:R-:W-:Y:S02]  /*cd20*/  MOV R209, RZ ;  /* 0x000000ff00d17202 */ /* 0x000fe40000000f00 */
[----:B------:R-:W-:Y:S02]  /*cd30*/  MOV R210, 0xffffffff ;  /* 0xffffffff00d27802 */ /* 0x000fe40000000f00 */
[----:B------:R-:W-:Y:S02]  /*cd40*/  MOV R64, 0xcd60 ;  /* 0x0000cd6000407802 */ /* 0x000fe40000000f00 */
[----:B------:R-:W-:Y:S05]  /*cd50*/  CALL.REL.NOINC `($__internal_104_$__cuda_sm70_shflsync_up) ;  /* 0x0000153000007944 */ /* 0x000fea0003c00000 */
        /* <DEDUP_REMOVED lines=19> */
[----:B------:R-:W-:Y:S05]  /*ce90*/  CALL.REL.NOINC `($__internal_104_$__cuda_sm70_shflsync_up) ;  /* 0x000013f000007944 */ /* 0x000fea0003c00000 */
[----:B-1----:R-:W-:Y:S01]  /*cea0*/  MOV R67, R69 ;  /* 0x0000004500437202 */ /* 0x002fe20000000f00 */
[----:B------:R-:W-:Y:S01]  /*ceb0*/  HFMA2.MMA R69, -RZ, RZ, 0, 9.5367431640625e-07 ;  /* 0x00000010ff457435 */ /* 0x000fe200000001ff */
[----:B0-----:R-:W-:Y:S02]  /*cec0*/  MOV R208, R211 ;  /* 0x000000d300d07202 */ /* 0x001fe40000000f00 */
[----:B------:R-:W-:Y:S02]  /*ced0*/  MOV R209, RZ ;  /* 0x000000ff00d17202 */ /* 0x000fe40000000f00 */
[----:B------:R-:W-:Y:S02]  /*cee0*/  MOV R210, 0xffffffff ;  /* 0xffffffff00d27802 */ /* 0x000fe40000000f00 */
[----:B------:R-:W-:-:S02]  /*cef0*/  MOV R64, 0xcf10 ;  /* 0x0000cf1000407802 */ /* 0x000fc40000000f00 */
[----:B------:R-:W-:Y:S05]  /*cf00*/  CALL.REL.NOINC `($__internal_104_$__cuda_sm70_shflsync_up) ;  /* 0x0000138000007944 */ /* 0x000fea0003c00000 */
[----:B-1----:R-:W-:Y:S01]  /*cf10*/  MOV R205, R69 ;  /* 0x0000004500cd7202 */ /* 0x002fe20000000f00 */
[----:B------:R-:W-:Y:S01]  /*cf20*/  HFMA2.MMA R69, -RZ, RZ, 0, 9.5367431640625e-07 ;  /* 0x00000010ff457435 */ /* 0x000fe200000001ff */
[----:B0-----:R-:W-:-:S02]  /*cf30*/  MOV R208, R70 ;  /* 0x0000004600d07202 */ /* 0x001fc40000000f00 */
[----:B------:R-:W-:Y:S02]  /*cf40*/  MOV R209, RZ ;  /* 0x000000ff00d17202 */ /* 0x000fe40000000f00 */
[----:B------:R-:W-:Y:S02]  /*cf50*/  MOV R210, 0xffffffff ;  /* 0xffffffff00d27802 */ /* 0x000fe40000000f00 */
[----:B------:R-:W-:Y:S02]  /*cf60*/  MOV R64, 0xcf80 ;  /* 0x0000cf8000407802 */ /* 0x000fe40000000f00 */
[----:B------:R-:W-:Y:S05]  /*cf70*/  CALL.REL.NOINC `($__internal_104_$__cuda_sm70_shflsync_up) ;  /* 0x0000131000007944 */ /* 0x000fea0003c00000 */
[----:B-1----:R-:W-:Y:S01]  /*cf80*/  MOV R207, R69 ;  /* 0x0000004500cf7202 */ /* 0x002fe20000000f00 */
[----:B------:R-:W-:Y:S01]  /*cf90*/  HFMA2.MMA R69, -RZ, RZ, 0, 9.5367431640625e-07 ;  /* 0x00000010ff457435 */ /* 0x000fe200000001ff */
[----:B0-----:R-:W-:Y:S02]  /*cfa0*/  MOV R208, R71 ;  /* 0x0000004700d07202 */ /* 0x001fe40000000f00 */
[----:B------:R-:W-:Y:S02]  /*cfb0*/  MOV R209, RZ ;  /* 0x000000ff00d17202 */ /* 0x000fe40000000f00 */
[----:B------:R-:W-:-:S02]  /*cfc0*/  MOV R210, 0xffffffff ;  /* 0xffffffff00d27802 */ /* 0x000fc40000000f00 */
[----:B------:R-:W-:Y:S02]  /*cfd0*/  MOV R64, 0xcff0 ;  /* 0x0000cff000407802 */ /* 0x000fe40000000f00 */
[----:B------:R-:W-:Y:S05]  /*cfe0*/  CALL.REL.NOINC `($__internal_104_$__cuda_sm70_shflsync_up) ;  /* 0x000012a000007944 */ /* 0x000fea0003c00000 */
[----:B01----:R-:W-:Y:S05]  /*cff0*/  BRA `(.L_x_4269) ;  /* 0xffff8fd000007947 */ /* 0x003fea000383ffff */
.L_x_4230:
[----:B------:R-:W-:Y:S01]  /*d000*/  HFMA2.MMA R69, -RZ, RZ, 0, 5.9604644775390625e-08 ;  /* 0x00000001ff457435 */ /* 0x000fe200000001ff */
[----:B------:R-:W-:Y:S02]  /*d010*/  MOV R209, RZ ;  /* 0x000000ff00d17202 */ /* 0x000fe40000000f00 */
[----:B------:R-:W-:Y:S02]  /*d020*/  MOV R210, 0xffffffff ;  /* 0xffffffff00d27802 */ /* 0x000fe40000000f00 */
[----:B------:R-:W-:Y:S02]  /*d030*/  MOV R64, 0xd050 ;  /* 0x0000d05000407802 */ /* 0x000fe40000000f00 */
[----:B01---5:R-:W-:Y:S05]  /*d040*/  CALL.REL.NOINC `($__internal_104_$__cuda_sm70_shflsync_up) ;  /* 0x0000124000007944 */ /* 0x023fea0003c00000 */
[----:B-1----:R-:W-:Y:S01]  /*d050*/  MOV R66, R69 ;  /* 0x0000004500427202 */ /* 0x002fe20000000f00 */
[----:B------:R-:W-:Y:S01]  /*d060*/  HFMA2.MMA R69, -RZ, RZ, 0, 5.9604644775390625e-08 ;  /* 0x00000001ff457435 */ /* 0x000fe200000001ff */
[----:B0-----:R-:W-:Y:S02]  /*d070*/  MOV R208, R68 ;  /* 0x0000004400d07202 */ /* 0x001fe40000000f00 */
[----:B------:R-:W-:Y:S02]  /*d080*/  MOV R209, RZ ;  /* 0x000000ff00d17202 */ /* 0x000fe40000000f00 */
[----:B------:R-:W-:-:S02]  /*d090*/  MOV R210, 0xffffffff ;  /* 0xffffffff00d27802 */ /* 0x000fc40000000f00 */
[----:B------:R-:W-:Y:S02]  /*d0a0*/  MOV R64, 0xd0c0 ;  /* 0x0000d0c000407802 */ /* 0x000fe40000000f00 */
[----:B------:R-:W-:Y:S05]  /*d0b0*/  CALL.REL.NOINC `($__internal_104_$__cuda_sm70_shflsync_up) ;  /* 0x000011d000007944 */ /* 0x000fea0003c00000 */
[----:B-1----:R-:W-:Y:S01]  /*d0c0*/  MOV R68, R69 ;  /* 0x0000004500447202 */ /* 0x002fe20000000f00 */
[----:B------:R-:W-:Y:S01]  /*d0d0*/  HFMA2.MMA R69, -RZ, RZ, 0, 5.9604644775390625e-08 ;  /* 0x00000001ff457435 */ /* 0x000fe200000001ff */
[----:B0-----:R-:W-:Y:S02]  /*d0e0*/  MOV R208, R70 ;  /* 0x0000004600d07202 */ /* 0x001fe40000000f00 */
[----:B------:R-:W-:Y:S02]  /*d0f0*/  MOV R209, RZ ;  /* 0x000000ff00d17202 */ /* 0x000fe40000000f00 */
[----:B------:R-:W-:Y:S02]  /*d100*/  MOV R210, 0xffffffff ;  /* 0xffffffff00d27802 */ /* 0x000fe40000000f00 */
[----:B------:R-:W-:Y:S02]  /*d110*/  MOV R64, 0xd130 ;  /* 0x0000d13000407802 */ /* 0x000fe40000000f00 */
[----:B------:R-:W-:Y:S05]  /*d120*/  CALL.REL.NOINC `($__internal_104_$__cuda_sm70_shflsync_up) ;  /* 0x0000116000007944 */ /* 0x000fea0003c00000 */
[----:B-1----:R-:W-:Y:S01]  /*d130*/  MOV R70, R69 ;  /* 0x0000004500467202 */ /* 0x002fe20000000f00 */
[----:B------:R-:W-:Y:S01]  /*d140*/  HFMA2.MMA R69, -RZ, RZ, 0, 5.9604644775390625e-08 ;  /* 0x00000001ff457435 */ /* 0x000fe200000001ff */
[----:B0-----:R-:W-:-:S02]  /*d150*/  MOV R208, R206 ;  /* 0x000000ce00d07202 */ /* 0x001fc40000000f00 */
[----:B------:R-:W-:Y:S02]  /*d160*/  MOV R209, RZ ;  /* 0x000000ff00d17202 */ /* 0x000fe40000000f00 */
[----:B------:R-:W-:Y:S02]  /*d170*/  MOV R210, 0xffffffff ;  /* 0xffffffff00d27802 */ /* 0x000fe40000000f00 */
[----:B------:R-:W-:Y:S02]  /*d180*/  MOV R64, 0xd1a0 ;  /* 0x0000d1a000407802 */ /* 0x000fe40000000f00 */
[----:B------:R-:W-:Y:S05]  /*d190*/  CALL.REL.NOINC `($__internal_104_$__cuda_sm70_shflsync_up) ;  /* 0x000010f000007944 */ /* 0x000fea0003c00000 */
[----:B------:R-:W-:Y:S01]  /*d1a0*/  HFMA2.MMA R71, -RZ, RZ, 0, 0 ;  /* 0x00000000ff477435 */ /* 0x000fe200000001ff */
[----:B------:R-:W-:Y:S02]  /*d1b0*/  MOV R204, R66 ;  /* 0x0000004200cc7202 */ /* 0x000fe40000000f00 */
[----:B------:R-:W-:Y:S02]  /*d1c0*/  MOV R67, R60 ;  /* 0x0000003c00437202 */ /* 0x000fe40000000f00 */
[----:B------:R-:W-:Y:S02]  /*d1d0*/  MOV R246, 0x1f ;  /* 0x0000001f00f67802 */ /* 0x000fe40000000f00 */
[----:B------:R-:W-:-:S02]  /*d1e0*/  MOV R66, 0xffffffff ;  /* 0xffffffff00427802 */ /* 0x000fc40000000f00 */
[----:B------:R-:W-:Y:S02]  /*d1f0*/  MOV R64, 0xd210 ;  /* 0x0000d21000407802 */ /* 0x000fe40000000f00 */
[----:B01----:R-:W-:Y:S05]  /*d200*/  CALL.REL.NOINC `($__internal_103_$__cuda_sm70_shflsync_idx_p) ;  /* 0x0000104000007944 */ /* 0x003fea0003c00000 */
[----:B0-----:R-:W-:Y:S01]  /*d210*/  HFMA2.MMA R71, -RZ, RZ, 0, 0 ;  /* 0x00000000ff477435 */ /* 0x001fe200000001ff */
[----:B-1----:R-:W-:Y:S02]  /*d220*/  MOV R60, R66 ;  /* 0x00000042003c7202 */ /* 0x002fe40000000f00 */
[----:B------:R-:W-:Y:S02]  /*d230*/  MOV R67, R61 ;  /* 0x0000003d00437202 */ /* 0x000fe40000000f00 */
[----:B------:R-:W-:Y:S02]  /*d240*/  MOV R246, 0x1f ;  /* 0x0000001f00f67802 */ /* 0x000fe40000000f00 */
[----:B------:R-:W-:Y:S02]  /*d250*/  MOV R66, 0xffffffff ;  /* 0xffffffff00427802 */ /* 0x000fe40000000f00 */
[----:B------:R-:W-:Y:S02]  /*d260*/  MOV R64, 0xd280 ;  /* 0x0000d28000407802 */ /* 0x000fe40000000f00 */
[----:B------:R-:W-:Y:S05]  /*d270*/  CALL.REL.NOINC `($__internal_103_$__cuda_sm70_shflsync_idx_p) ;  /* 0x00000fd000007944 */ /* 0x000fea0003c00000 */
[----:B0-----:R-:W-:Y:S01]  /*d280*/  HFMA2.MMA R71, -RZ, RZ, 0, 0 ;  /* 0x00000000ff477435 */ /* 0x001fe200000001ff */
[----:B-1----:R-:W-:-:S02]  /*d290*/  MOV R61, R66 ;  /* 0x00000042003d7202 */ /* 0x002fc40000000f00 */
[----:B------:R-:W-:Y:S02]  /*d2a0*/  MOV R67, R62 ;  /* 0x0000003e00437202 */ /* 0x000fe40000000f00 */
[----:B------:R-:W-:Y:S02]  /*d2b0*/  MOV R246, 0x1f ;  /* 0x0000001f00f67802 */ /* 0x000fe40000000f00 */
[----:B------:R-:W-:Y:S02]  /*d2c0*/  MOV R66, 0xffffffff ;  /* 0xffffffff00427802 */ /* 0x000fe40000000f00 */
[----:B------:R-:W-:Y:S02]  /*d2d0*/  MOV R64, 0xd2f0 ;  /* 0x0000d2f000407802 */ /* 0x000fe40000000f00 */
[----:B------:R-:W-:Y:S05]  /*d2e0*/  CALL.REL.NOINC `($__internal_103_$__cuda_sm70_shflsync_idx_p) ;  /* 0x00000f6000007944 */ /* 0x000fea0003c00000 */
[----:B0-----:R-:W-:Y:S01]  /*d2f0*/  HFMA2.MMA R71, -RZ, RZ, 0, 0 ;  /* 0x00000000ff477435 */ /* 0x001fe200000001ff */
[----:B-1----:R-:W-:Y:S02]  /*d300*/  MOV R62, R66 ;  /* 0x00000042003e7202 */ /* 0x002fe40000000f00 */
[----:B------:R-:W-:Y:S02]  /*d310*/  MOV R67, R63 ;  /* 0x0000003f00437202 */ /* 0x000fe40000000f00 */
[----:B------:R-:W-:-:S02]  /*d320*/  MOV R246, 0x1f ;  /* 0x0000001f00f67802 */ /* 0x000fc40000000f00 */
[----:B------:R-:W-:Y:S02]  /*d330*/  MOV R66, 0xffffffff ;  /* 0xffffffff00427802 */ /* 0x000fe40000000f00 */
[----:B------:R-:W-:Y:S02]  /*d340*/  MOV R64, 0xd360 ;  /* 0x0000d36000407802 */ /* 0x000fe40000000f00 */
[----:B------:R-:W-:Y:S05]  /*d350*/  CALL.REL.NOINC `($__internal_103_$__cuda_sm70_shflsync_idx_p) ;  /* 0x00000ef000007944 */ /* 0x000fea0003c00000 */
[----:B-1----:R-:W-:Y:S01]  /*d360*/  MOV R63, R66 ;  /* 0x00000042003f7202 */ /* 0x002fe20000000f00 */
[----:B0-----:R-:W-:Y:S05]  /*d370*/  BRA `(.L_x_4270) ;  /* 0xffff8f8000007947 */ /* 0x001fea000383ffff */
.L_x_4233:
[----:B------:R-:W-:Y:S01]  /*d380*/  HFMA2.MMA R67, -RZ, RZ, 0, 5.9604644775390625e-08 ;  /* 0x00000001ff437435 */ /* 0x000fe200000001ff */
[----:B------:R-:W-:Y:S02]  /*d390*/  MOV R66, 0x1f ;  /* 0x0000001f00427802 */ /* 0x000fe40000000f00 */
[----:B------:R-:W-:Y:S02]  /*d3a0*/  MOV R241, 0xffffffff ;  /* 0xffffffff00f17802 */ /* 0x000fe40000000f00 */
[----:B------:R-:W-:Y:S02]  /*d3b0*/  MOV R64, 0xd3d0 ;  /* 0x0000d3d000407802 */ /* 0x000fe40000000f00 */
[----:B0-----:R-:W-:Y:S05]  /*d3c0*/  CALL.REL.NOINC `($__internal_102_$__cuda_sm70_shflsync_down) ;  /* 0x00000e4000007944 */ /* 0x001fea0003c00000 */
[----:B-1----:R-:W-:Y:S01]  /*d3d0*/  MOV R69, R241 ;  /* 0x000000f100457202 */ /* 0x002fe20000000f00 */
[----:B0-----:R-:W-:Y:S05]  /*d3e0*/  BRA `(.L_x_4271) ;  /* 0xffffa1b000007947 */ /* 0x001fea000383ffff */
.L_x_4234:
[----:B------:R-:W-:Y:S01]  /*d3f0*/  HFMA2.MMA R67, -RZ, RZ, 0, 5.9604644775390625e-08 ;  /* 0x00000001ff437435 */ /* 0x000fe200000001ff */
[----:B-1----:R-:W-:-:S02]  /*d400*/  MOV R68, R236 ;  /* 0x000000ec00447202 */ /* 0x002fc40000000f00 */
[----:B------:R-:W-:Y:S02]  /*d410*/  MOV R66, 0x1f ;  /* 0x0000001f00427802 */ /* 0x000fe40000000f00 */
[----:B------:R-:W-:Y:S02]  /*d420*/  MOV R241, 0xffffffff ;  /* 0xffffffff00f17802 */ /* 0x000fe40000000f00 */
[----:B------:R-:W-:Y:S02]  /*d430*/  MOV R64, 0xd450 ;  /* 0x0000d45000407802 */ /* 0x000fe40000000f00 */
[----:B0-2---:R-:W-:Y:S05]  /*d440*/  CALL.REL.NOINC `($__internal_102_$__cuda_sm70_shflsync_down) ;  /* 0x00000dc000007944 */ /* 0x005fea0003c00000 */
[----:B0-----:R-:W-:Y:S01]  /*d450*/  HFMA2.MMA R67, -RZ, RZ, 0, 5.9604644775390625e-08 ;  /* 0x00000001ff437435 */ /* 0x001fe200000001ff */
[----:B-1----:R-:W-:Y:S02]  /*d460*/  MOV R70, R241 ;  /* 0x000000f100467202 */ /* 0x002fe40000000f00 */
[----:B------:R-:W-:Y:S02]  /*d470*/  MOV R68, R238 ;  /* 0x000000ee00447202 */ /* 0x000fe40000000f00 */
[----:B------:R-:W-:Y:S02]  /*d480*/  MOV R66, 0x1f ;  /* 0x0000001f00427802 */ /* 0x000fe40000000f00 */
[----:B------:R-:W-:-:S02]  /*d490*/  MOV R241, 0xffffffff ;  /* 0xffffffff00f17802 */ /* 0x000fc40000000f00 */
[----:B------:R-:W-:Y:S02]  /*d4a0*/  MOV R64, 0xd4c0 ;  /* 0x0000d4c000407802 */ /* 0x000fe40000000f00 */
[----:B------:R-:W-:Y:S05]  /*d4b0*/  CALL.REL.NOINC `($__internal_102_$__cuda_sm70_shflsync_down) ;  /* 0x00000d5000007944 */ /* 0x000fea0003c00000 */
[----:B0-----:R-:W-:Y:S01]  /*d4c0*/  HFMA2.MMA R67, -RZ, RZ, 0, 5.9604644775390625e-08 ;  /* 0x00000001ff437435 */ /* 0x001fe200000001ff */
[----:B-1----:R-:W-:Y:S02]  /*d4d0*/  MOV R71, R241 ;  /* 0x000000f100477202 */ /* 0x002fe40000000f00 */
[----:B------:R-:W-:Y:S02]  /*d4e0*/  MOV R68, R245 ;  /* 0x000000f500447202 */ /* 0x000fe40000000f00 */
[----:B------:R-:W-:Y:S02]  /*d4f0*/  MOV R66, 0x1f ;  /* 0x0000001f00427802 */ /* 0x000fe40000000f00 */
[----:B------:R-:W-:Y:S02]  /*d500*/  MOV R241, 0xffffffff ;  /* 0xffffffff00f17802 */ /* 0x000fe40000000f00 */
[----:B------:R-:W-:Y:S02]  /*d510*/  MOV R64, 0xd530 ;  /* 0x0000d53000407802 */ /* 0x000fe40000000f00 */
[----:B------:R-:W-:Y:S05]  /*d520*/  CALL.REL.NOINC `($__internal_102_$__cuda_sm70_shflsync_down) ;  /* 0x00000ce000007944 */ /* 0x000fea0003c00000 */
[----:B01----:R-:W-:Y:S05]  /*d530*/  BRA `(.L_x_4272) ;  /* 0xffffa0a000007947 */ /* 0x003fea000383ffff */
.L_x_4237:
[----:B------:R-:W-:Y:S01]  /*d540*/  HFMA2.MMA R67, -RZ, RZ, 0, 1.1920928955078125e-07 ;  /* 0x00000002ff437435 */ /* 0x000fe200000001ff */
[----:B-1----:R-:W-:-:S02]  /*d550*/  MOV R68, R237 ;  /* 0x000000ed00447202 */ /* 0x002fc40000000f00 */
[----:B------:R-:W-:Y:S02]  /*d560*/  MOV R66, 0x1f ;  /* 0x0000001f00427802 */ /* 0x000fe40000000f00 */
[----:B------:R-:W-:Y:S02]  /*d570*/  MOV R241, 0xffffffff ;  /* 0xffffffff00f17802 */ /* 0x000fe40000000f00 */
[----:B------:R-:W-:Y:S02]  /*d580*/  MOV R64, 0xd5a0 ;  /* 0x0000d5a000407802 */ /* 0x000fe40000000f00 */
[----:B0-234-:R-:W-:Y:S05]  /*d590*/  CALL.REL.NOINC `($__internal_102_$__cuda_sm70_shflsync_down) ;  /* 0x00000c7000007944 */ /* 0x01dfea0003c00000 */
[----:B0-----:R-:W-:Y:S01]  /*d5a0*/  HFMA2.MMA R67, -RZ, RZ, 0, 1.1920928955078125e-07 ;  /* 0x00000002ff437435 */ /* 0x001fe200000001ff */
[----:B-1----:R-:W-:Y:S02]  /*d5b0*/  MOV R69, R241 ;  /* 0x000000f100457202 */ /* 0x002fe40000000f00 */
[----:B------:R-:W-:Y:S02]  /*d5c0*/  MOV R68, R236 ;  /* 0x000000ec00447202 */ /* 0x000fe40000000f00 */
[----:B------:R-:W-:Y:S02]  /*d5d0*/  MOV R66, 0x1f ;  /* 0x0000001f00427802 */ /* 0x000fe40000000f00 */
[----:B------:R-:W-:-:S02]  /*d5e0*/  MOV R241, 0xffffffff ;  /* 0xffffffff00f17802 */ /* 0x000fc40000000f00 */
[----:B------:R-:W-:Y:S02]  /*d5f0*/  MOV R64, 0xd610 ;  /* 0x0000d61000407802 */ /* 0x000fe40000000f00 */
[----:B------:R-:W-:Y:S05]  /*d600*/  CALL.REL.NOINC `($__internal_102_$__cuda_sm70_shflsync_down) ;  /* 0x00000c0000007944 */ /* 0x000fea0003c00000 */
[----:B0-----:R-:W-:Y:S01]  /*d610*/  HFMA2.MMA R67, -RZ, RZ, 0, 1.1920928955078125e-07 ;  /* 0x00000002ff437435 */ /* 0x001fe200000001ff */
[----:B-1----:R-:W-:Y:S02]  /*d620*/  MOV R70, R241 ;  /* 0x000000f100467202 */ /* 0x002fe40000000f00 */
[----:B------:R-:W-:Y:S02]  /*d630*/  MOV R68, R238 ;  /* 0x000000ee00447202 */ /* 0x000fe40000000f00 */
[----:B------:R-:W-:Y:S02]  /*d640*/  MOV R66, 0x1f ;  /* 0x0000001f00427802 */ /* 0x000fe40000000f00 */
[----:B------:R-:W-:Y:S02]  /*d650*/  MOV R241, 0xffffffff ;  /* 0xffffffff00f17802 */ /* 0x000fe40000000f00 */
[----:B------:R-:W-:Y:S02]  /*d660*/  MOV R64, 0xd680 ;  /* 0x0000d68000407802 */ /* 0x000fe40000000f00 */
[----:B------:R-:W-:Y:S05]  /*d670*/  CALL.REL.NOINC `($__internal_102_$__cuda_sm70_shflsync_down) ;  /* 0x00000b9000007944 */ /* 0x000fea0003c00000 */
[----:B0-----:R-:W-:Y:S01]  /*d680*/  HFMA2.MMA R67, -RZ, RZ, 0, 1.1920928955078125e-07 ;  /* 0x00000002ff437435 */ /* 0x001fe200000001ff */
[----:B-1----:R-:W-:-:S02]  /*d690*/  MOV R71, R241 ;  /* 0x000000f100477202 */ /* 0x002fc40000000f00 */
[----:B------:R-:W-:Y:S02]  /*d6a0*/  MOV R68, R245 ;  /* 0x000000f500447202 */ /* 0x000fe40000000f00 */
[----:B------:R-:W-:Y:S02]  /*d6b0*/  MOV R66, 0x1f ;  /* 0x0000001f00427802 */ /* 0x000fe40000000f00 */
[----:B------:R-:W-:Y:S02]  /*d6c0*/  MOV R241, 0xffffffff ;  /* 0xffffffff00f17802 */ /* 0x000fe40000000f00 */
[----:B------:R-:W-:Y:S02]  /*d6d0*/  MOV R64, 0xd6f0 ;  /* 0x0000d6f000407802 */ /* 0x000fe40000000f00 */
[----:B------:R-:W-:Y:S05]  /*d6e0*/  CALL.REL.NOINC `($__internal_102_$__cuda_sm70_shflsync_down) ;  /* 0x00000b2000007944 */ /* 0x000fea0003c00000 */
[----:B01----:R-:W-:Y:S05]  /*d6f0*/  BRA `(.L_x_4273) ;  /* 0xffffa02000007947 */ /* 0x003fea000383ffff */
.L_x_4240:
[----:B------:R-:W-:Y:S01]  /*d700*/  HFMA2.MMA R67, -RZ, RZ, 0, 2.384185791015625e-07 ;  /* 0x00000004ff437435 */ /* 0x000fe200000001ff */
[----:B------:R-:W-:Y:S02]  /*d710*/  MOV R68, R237 ;  /* 0x000000ed00447202 */ /* 0x000fe40000000f00 */
[----:B------:R-:W-:Y:S02]  /*d720*/  MOV R66, 0x1f ;  /* 0x0000001f00427802 */ /* 0x000fe40000000f00 */
[----:B-1----:R-:W-:-:S02]  /*d730*/  MOV R241, 0xffffffff ;  /* 0xffffffff00f17802 */ /* 0x002fc40000000f00 */
[----:B------:R-:W-:Y:S02]  /*d740*/  MOV R64, 0xd760 ;  /* 0x0000d76000407802 */ /* 0x000fe40000000f00 */
[----:B0-234-:R-:W-:Y:S05]  /*d750*/  CALL.REL.NOINC `($__internal_102_$__cuda_sm70_shflsync_down) ;  /* 0x00000ab000007944 */ /* 0x01dfea0003c00000 */
[----:B-1----:R-:W-:Y:S01]  /*d760*/  MOV R69, R241 ;  /* 0x000000f100457202 */ /* 0x002fe20000000f00 */
[----:B0-----:R-:W-:Y:S05]  /*d770*/  BRA `(.L_x_4274) ;  /* 0xffffa0b000007947 */ /* 0x001fea000383ffff */
.L_x_4241:
[----:B------:R-:W-:Y:S01]  /*d780*/  HFMA2.MMA R67, -RZ, RZ, 0, 2.384185791015625e-07 ;  /* 0x00000004ff437435 */ /* 0x000fe200000001ff */
[----:B------:R-:W-:Y:S02]  /*d790*/  MOV R68, R236 ;  /* 0x000000ec00447202 */ /* 0x000fe40000000f00 */
[----:B------:R-:W-:Y:S02]  /*d7a0*/  MOV R66, 0x1f ;  /* 0x0000001f00427802 */ /* 0x000fe40000000f00 */
[----:B-1----:R-:W-:Y:S02]  /*d7b0*/  MOV R241, 0xffffffff ;  /* 0xffffffff00f17802 */ /* 0x002fe40000000f00 */
[----:B------:R-:W-:Y:S02]  /*d7c0*/  MOV R64, 0xd7e0 ;  /* 0x0000d7e000407802 */ /* 0x000fe40000000f00 */
[----:B0-234-:R-:W-:Y:S05]  /*d7d0*/  CALL.REL.NOINC `($__internal_102_$__cuda_sm70_shflsync_down) ;  /* 0x00000a3000007944 */ /* 0x01dfea0003c00000 */
[----:B0-----:R-:W-:Y:S01]  /*d7e0*/  HFMA2.MMA R67, -RZ, RZ, 0, 2.384185791015625e-07 ;  /* 0x00000004ff437435 */ /* 0x001fe200000001ff */
[----:B-1----:R-:W-:Y:S02]  /*d7f0*/  MOV R70, R241 ;  /* 0x000000f100467202 */ /* 0x002fe40000000f00 */
[----:B------:R-:W-:-:S02]  /*d800*/  MOV R68, R238 ;  /* 0x000000ee00447202 */ /* 0x000fc40000000f00 */
[----:B------:R-:W-:Y:S02]  /*d810*/  MOV R66, 0x1f ;  /* 0x0000001f00427802 */ /* 0x000fe40000000f00 */
[----:B------:R-:W-:Y:S02]  /*d820*/  MOV R241, 0xffffffff ;  /* 0xffffffff00f17802 */ /* 0x000fe40000000f00 */
[----:B------:R-:W-:Y:S02]  /*d830*/  MOV R64, 0xd850 ;  /* 0x0000d85000407802 */ /* 0x000fe40000000f00 */
[----:B------:R-:W-:Y:S05]  /*d840*/  CALL.REL.NOINC `($__internal_102_$__cuda_sm70_shflsync_down) ;  /* 0x000009c000007944 */ /* 0x000fea0003c00000 */
[----:B0-----:R-:W-:Y:S01]  /*d850*/  HFMA2.MMA R67, -RZ, RZ, 0, 2.384185791015625e-07 ;  /* 0x00000004ff437435 */ /* 0x001fe200000001ff */
[----:B-1----:R-:W-:Y:S02]  /*d860*/  MOV R71, R241 ;  /* 0x000000f100477202 */ /* 0x002fe40000000f00 */
[----:B------:R-:W-:Y:S02]  /*d870*/  MOV R68, R245 ;  /* 0x000000f500447202 */ /* 0x000fe40000000f00 */
[----:B------:R-:W-:Y:S02]  /*d880*/  MOV R66, 0x1f ;  /* 0x0000001f00427802 */ /* 0x000fe40000000f00 */
[----:B------:R-:W-:-:S02]  /*d890*/  MOV R241, 0xffffffff ;  /* 0xffffffff00f17802 */ /* 0x000fc40000000f00 */
[----:B------:R-:W-:Y:S02]  /*d8a0*/  MOV R64, 0xd8c0 ;  /* 0x0000d8c000407802 */ /* 0x000fe40000000f00 */
[----:B------:R-:W-:Y:S05]  /*d8b0*/  CALL.REL.NOINC `($__internal_102_$__cuda_sm70_shflsync_down) ;  /* 0x0000095000007944 */ /* 0x000fea0003c00000 */
[----:B01----:R-:W-:Y:S05]  /*d8c0*/  BRA `(.L_x_4275) ;  /* 0xffff9fa000007947 */ /* 0x003fea000383ffff */
.L_x_4244:
[----:B------:R-:W-:Y:S01]  /*d8d0*/  HFMA2.MMA R67, -RZ, RZ, 0, 4.76837158203125e-07 ;  /* 0x00000008ff437435 */ /* 0x000fe200000001ff */
[----:B------:R-:W-:Y:S02]  /*d8e0*/  MOV R68, R237 ;  /* 0x000000ed00447202 */ /* 0x000fe40000000f00 */
[----:B------:R-:W-:Y:S02]  /*d8f0*/  MOV R66, 0x1f ;  /* 0x0000001f00427802 */ /* 0x000fe40000000f00 */
[----:B-1----:R-:W-:Y:S02]  /*d900*/  MOV R241, 0xffffffff ;  /* 0xffffffff00f17802 */ /* 0x002fe40000000f00 */
[----:B------:R-:W-:Y:S02]  /*d910*/  MOV R64, 0xd930 ;  /* 0x0000d93000407802 */ /* 0x000fe40000000f00 */
[----:B0-234-:R-:W-:Y:S05]  /*d920*/  CALL.REL.NOINC `($__internal_102_$__cuda_sm70_shflsync_down) ;  /* 0x000008e000007944 */ /* 0x01dfea0003c00000 */
[----:B0-----:R-:W-:Y:S01]  /*d930*/  HFMA2.MMA R67, -RZ, RZ, 0, 4.76837158203125e-07 ;  /* 0x00000008ff437435 */ /* 0x001fe200000001ff */
[----:B-1----:R-:W-:Y:S02]  /*d940*/  MOV R69, R241 ;  /* 0x000000f100457202 */ /* 0x002fe40000000f00 */
[----:B------:R-:W-:-:S02]  /*d950*/  MOV R68, R236 ;  /* 0x000000ec00447202 */ /* 0x000fc40000000f00 */
[----:B------:R-:W-:Y:S02]  /*d960*/  MOV R66, 0x1f ;  /* 0x0000001f00427802 */ /* 0x000fe40000000f00 */
[----:B------:R-:W-:Y:S02]  /*d970*/  MOV R241, 0xffffffff ;  /* 0xffffffff00f17802 */ /* 0x000fe40000000f00 */
[----:B------:R-:W-:Y:S02]  /*d980*/  MOV R64, 0xd9a0 ;  /* 0x0000d9a000407802 */ /* 0x000fe40000000f00 */
[----:B------:R-:W-:Y:S05]  /*d990*/  CALL.REL.NOINC `($__internal_102_$__cuda_sm70_shflsync_down) ;  /* 0x0000087000007944 */ /* 0x000fea0003c00000 */
[----:B0-----:R-:W-:Y:S01]  /*d9a0*/  HFMA2.MMA R67, -RZ, RZ, 0, 4.76837158203125e-07 ;  /* 0x00000008ff437435 */ /* 0x001fe200000001ff */
[----:B-1----:R-:W-:Y:S02]  /*d9b0*/  MOV R70, R241 ;  /* 0x000000f100467202 */ /* 0x002fe40000000f00 */
[----:B------:R-:W-:Y:S02]  /*d9c0*/  MOV R68, R238 ;  /* 0x000000ee00447202 */ /* 0x000fe40000000f00 */
[----:B------:R-:W-:Y:S02]  /*d9d0*/  MOV R66, 0x1f ;  /* 0x0000001f00427802 */ /* 0x000fe40000000f00 */
[----:B------:R-:W-:-:S02]  /*d9e0*/  MOV R241, 0xffffffff ;  /* 0xffffffff00f17802 */ /* 0x000fc40000000f00 */
[----:B------:R-:W-:Y:S02]  /*d9f0*/  MOV R64, 0xda10 ;  /* 0x0000da1000407802 */ /* 0x000fe40000000f00 */
[----:B------:R-:W-:Y:S05]  /*da00*/  CALL.REL.NOINC `($__internal_102_$__cuda_sm70_shflsync_down) ;  /* 0x0000080000007944 */ /* 0x000fea0003c00000 */
[----:B0-----:R-:W-:Y:S01]  /*da10*/  HFMA2.MMA R67, -RZ, RZ, 0, 4.76837158203125e-07 ;  /* 0x00000008ff437435 */ /* 0x001fe200000001ff */
[----:B-1----:R-:W-:Y:S02]  /*da20*/  MOV R71, R241 ;  /* 0x000000f100477202 */ /* 0x002fe40000000f00 */
[----:B------:R-:W-:Y:S02]  /*da30*/  MOV R68, R245 ;  /* 0x000000f500447202 */ /* 0x000fe40000000f00 */
[----:B------:R-:W-:Y:S02]  /*da40*/  MOV R66, 0x1f ;  /* 0x0000001f00427802 */ /* 0x000fe40000000f00 */
[----:B------:R-:W-:Y:S02]  /*da50*/  MOV R241, 0xffffffff ;  /* 0xffffffff00f17802 */ /* 0x000fe40000000f00 */
[----:B------:R-:W-:Y:S02]  /*da60*/  MOV R64, 0xda80 ;  /* 0x0000da8000407802 */ /* 0x000fe40000000f00 */
[----:B------:R-:W-:Y:S05]  /*da70*/  CALL.REL.NOINC `($__internal_102_$__cuda_sm70_shflsync_down) ;  /* 0x0000079000007944 */ /* 0x000fea0003c00000 */
[----:B01----:R-:W-:Y:S05]  /*da80*/  BRA `(.L_x_4276) ;  /* 0xffff9f2000007947 */ /* 0x003fea000383ffff */
.L_x_4247:
[----:B------:R-:W-:Y:S01]  /*da90*/  HFMA2.MMA R67, -RZ, RZ, 0, 9.5367431640625e-07 ;  /* 0x00000010ff437435 */ /* 0x000fe200000001ff */
[----:B------:R-:W-:-:S02]  /*daa0*/  MOV R68, R237 ;  /* 0x000000ed00447202 */ /* 0x000fc40000000f00 */
[----:B------:R-:W-:Y:S02]  /*dab0*/  MOV R66, 0x1f ;  /* 0x0000001f00427802 */ /* 0x000fe40000000f00 */
[----:B-1----:R-:W-:Y:S02]  /*dac0*/  MOV R241, 0xffffffff ;  /* 0xffffffff00f17802 */ /* 0x002fe40000000f00 */
[----:B------:R-:W-:Y:S02]  /*dad0*/  MOV R64, 0xdaf0 ;  /* 0x0000daf000407802 */ /* 0x000fe40000000f00 */
[----:B0-234-:R-:W-:Y:S05]  /*dae0*/  CALL.REL.NOINC `($__internal_102_$__cuda_sm70_shflsync_down) ;  /* 0x0000072000007944 */ /* 0x01dfea0003c00000 */
[----:B-1----:R-:W-:Y:S01]  /*daf0*/  MOV R69, R241 ;  /* 0x000000f100457202 */ /* 0x002fe20000000f00 */
[----:B0-----:R-:W-:Y:S05]  /*db00*/  BRA `(.L_x_4277) ;  /* 0xffff9fb000007947 */ /* 0x001fea000383ffff */
.L_x_4248:
[----:B------:R-:W-:Y:S01]  /*db10*/  HFMA2.MMA R67, -RZ, RZ, 0, 9.5367431640625e-07 ;  /* 0x00000010ff437435 */ /* 0x000fe200000001ff */
[----:B------:R-:W-:Y:S02]  /*db20*/  MOV R68, R236 ;  /* 0x000000ec00447202 */ /* 0x000fe40000000f00 */
[----:B------:R-:W-:Y:S02]  /*db30*/  MOV R66, 0x1f ;  /* 0x0000001f00427802 */ /* 0x000fe40000000f00 */
[----:B-1----:R-:W-:-:S02]  /*db40*/  MOV R241, 0xffffffff ;  /* 0xffffffff00f17802 */ /* 0x002fc40000000f00 */
[----:B------:R-:W-:Y:S02]  /*db50*/  MOV R64, 0xdb70 ;  /* 0x0000db7000407802 */ /* 0x000fe40000000f00 */
[----:B0-234-:R-:W-:Y:S05]  /*db60*/  CALL.REL.NOINC `($__internal_102_$__cuda_sm70_shflsync_down) ;  /* 0x000006a000007944 */ /* 0x01dfea0003c00000 */
[----:B0-----:R-:W-:Y:S01]  /*db70*/  HFMA2.MMA R67, -RZ, RZ, 0, 9.5367431640625e-07 ;  /* 0x00000010ff437435 */ /* 0x001fe200000001ff */
[----:B-1----:R-:W-:Y:S02]  /*db80*/  MOV R70, R241 ;  /* 0x000000f100467202 */ /* 0x002fe40000000f00 */
[----:B------:R-:W-:Y:S02]  /*db90*/  MOV R68, R238 ;  /* 0x000000ee00447202 */ /* 0x000fe40000000f00 */
[----:B------:R-:W-:Y:S02]  /*dba0*/  MOV R66, 0x1f ;  /* 0x0000001f00427802 */ /* 0x000fe40000000f00 */
[----:B------:R-:W-:Y:S02]  /*dbb0*/  MOV R241, 0xffffffff ;  /* 0xffffffff00f17802 */ /* 0x000fe40000000f00 */
[----:B------:R-:W-:Y:S02]  /*dbc0*/  MOV R64, 0xdbe0 ;  /* 0x0000dbe000407802 */ /* 0x000fe40000000f00 */
[----:B------:R-:W-:Y:S05]  /*dbd0*/  CALL.REL.NOINC `($__internal_102_$__cuda_sm70_shflsync_down) ;  /* 0x0000063000007944 */ /* 0x000fea0003c00000 */
[----:B0-----:R-:W-:Y:S01]  /*dbe0*/  HFMA2.MMA R67, -RZ, RZ, 0, 9.5367431640625e-07 ;  /* 0x00000010ff437435 */ /* 0x001fe200000001ff */
[----:B-1----:R-:W-:-:S02]  /*dbf0*/  MOV R71, R241 ;  /* 0x000000f100477202 */ /* 0x002fc40000000f00 */
[----:B------:R-:W-:Y:S02]  /*dc00*/  MOV R68, R245 ;  /* 0x000000f500447202 */ /* 0x000fe40000000f00 */
[----:B------:R-:W-:Y:S02]  /*dc10*/  MOV R66, 0x1f ;  /* 0x0000001f00427802 */ /* 0x000fe40000000f00 */
[----:B------:R-:W-:Y:S02]  /*dc20*/  MOV R241, 0xffffffff ;  /* 0xffffffff00f17802 */ /* 0x000fe40000000f00 */
[----:B------:R-:W-:Y:S02]  /*dc30*/  MOV R64, 0xdc50 ;  /* 0x0000dc5000407802 */ /* 0x000fe40000000f00 */
[----:B------:R-:W-:Y:S05]  /*dc40*/  CALL.REL.NOINC `($__internal_102_$__cuda_sm70_shflsync_down) ;  /* 0x000005c000007944 */ /* 0x000fea0003c00000 */
[----:B01----:R-:W-:Y:S05]  /*dc50*/  BRA `(.L_x_4278) ;  /* 0xffff9ea000007947 */ /* 0x003fea000383ffff */
.L_x_4251:
[----:B0-----:R-:W-:Y:S01]  /*dc60*/  HFMA2.MMA R71, -RZ, RZ, 0, 0 ;  /* 0x00000000ff477435 */ /* 0x001fe200000001ff */
[----:B------:R-:W-:Y:S02]  /*dc70*/  MOV R67, R237 ;  /* 0x000000ed00437202 */ /* 0x000fe40000000f00 */
[----:B------:R-:W-:Y:S02]  /*dc80*/  MOV R246, 0x1f ;  /* 0x0000001f00f67802 */ /* 0x000fe40000000f00 */
[----:B------:R-:W-:-:S02]  /*dc90*/  MOV R66, 0xffffffff ;  /* 0xffffffff00427802 */ /* 0x000fc40000000f00 */
[----:B------:R-:W-:Y:S02]  /*dca0*/  MOV R64, 0xdcc0 ;  /* 0x0000dcc000407802 */ /* 0x000fe40000000f00 */
[----:B-1234-:R-:W-:Y:S05]  /*dcb0*/  CALL.REL.NOINC `($__internal_103_$__cuda_sm70_shflsync_idx_p) ;  /* 0x0000059000007944 */ /* 0x01efea0003c00000 */
        /* <DEDUP_REMOVED lines=21> */
[----:B0-----:R-:W-:Y:S01]  /*de10*/  HFMA2.MMA R67, -RZ, RZ, 0, 5.9604644775390625e-08 ;  /* 0x00000001ff437435 */ /* 0x001fe200000001ff */
[----:B-1----:R-:W-:Y:S02]  /*de20*/  MOV R233, R66 ;  /* 0x0000004200e97202 */ /* 0x002fe40000000f00 */
[----:B------:R-:W-:Y:S02]  /*de30*/  MOV R68, R237 ;  /* 0x000000ed00447202 */ /* 0x000fe40000000f00 */
[----:B------:R-:W-:Y:S02]  /*de40*/  MOV R66, 0x1f ;  /* 0x0000001f00427802 */ /* 0x000fe40000000f00 */
[----:B------:R-:W-:Y:S02]  /*de50*/  MOV R241, 0xffffffff ;  /* 0xffffffff00f17802 */ /* 0x000fe40000000f00 */
[----:B------:R-:W-:-:S02]  /*de60*/  MOV R64, 0xde80 ;  /* 0x0000de8000407802 */ /* 0x000fc40000000f00 */
[----:B------:R-:W-:Y:S05]  /*de70*/  CALL.REL.NOINC `($__internal_102_$__cuda_sm70_shflsync_down) ;  /* 0x0000039000007944 */ /* 0x000fea0003c00000 */
[----:B0-----:R-:W-:Y:S01]  /*de80*/  HFMA2.MMA R67, -RZ, RZ, 0, 5.9604644775390625e-08 ;  /* 0x00000001ff437435 */ /* 0x001fe200000001ff */
[----:B-1----:R-:W-:-:S02]  /*de90*/  MOV R243, R241 ;  /* 0x000000f100f37202 */ /* 0x002fc40000000f00 */
[----:B------:R-:W-:Y:S02]  /*dea0*/  MOV R68, R236 ;  /* 0x000000ec00447202 */ /* 0x000fe40000000f00 */
[----:B------:R-:W-:Y:S02]  /*deb0*/  MOV R66, 0x1f ;  /* 0x0000001f00427802 */ /* 0x000fe40000000f00 */
[----:B------:R-:W-:Y:S02]  /*dec0*/  MOV R241, 0xffffffff ;  /* 0xffffffff00f17802 */ /* 0x000fe40000000f00 */
[----:B------:R-:W-:Y:S02]  /*ded0*/  MOV R64, 0xdef0 ;  /* 0x0000def000407802 */ /* 0x000fe40000000f00 */
[----:B------:R-:W-:Y:S05]  /*dee0*/  CALL.REL.NOINC `($__internal_102_$__cuda_sm70_shflsync_down) ;  /* 0x0000032000007944 */ /* 0x000fea0003c00000 */
[----:B0-----:R-:W-:Y:S01]  /*def0*/  HFMA2.MMA R67, -RZ, RZ, 0, 5.9604644775390625e-08 ;  /* 0x00000001ff437435 */ /* 0x001fe200000001ff */
[----:B-1----:R-:W-:Y:S02]  /*df00*/  MOV R244, R241 ;  /* 0x000000f100f47202 */ /* 0x002fe40000000f00 */
[----:B------:R-:W-:Y:S02]  /*df10*/  MOV R68, R238 ;  /* 0x000000ee00447202 */ /* 0x000fe40000000f00 */
[----:B------:R-:W-:-:S02]  /*df20*/  MOV R66, 0x1f ;  /* 0x0000001f00427802 */ /* 0x000fc40000000f00 */
[----:B------:R-:W-:Y:S02]  /*df30*/  MOV R241, 0xffffffff ;  /* 0xffffffff00f17802 */ /* 0x000fe40000000f00 */
[----:B------:R-:W-:Y:S02]  /*df40*/  MOV R64, 0xdf60 ;  /* 0x0000df6000407802 */ /* 0x000fe40000000f00 */
[----:B------:R-:W-:Y:S05]  /*df50*/  CALL.REL.NOINC `($__internal_102_$__cuda_sm70_shflsync_down) ;  /* 0x000002b000007944 */ /* 0x000fea0003c00000 */
[----:B0-----:R-:W-:Y:S01]  /*df60*/  HFMA2.MMA R67, -RZ, RZ, 0, 5.9604644775390625e-08 ;  /* 0x00000001ff437435 */ /* 0x001fe200000001ff */
[----:B-1----:R-:W-:Y:S02]  /*df70*/  MOV R240, R241 ;  /* 0x000000f100f07202 */ /* 0x002fe40000000f00 */
[----:B------:R-:W-:Y:S02]  /*df80*/  MOV R68, R245 ;  /* 0x000000f500447202 */ /* 0x000fe40000000f00 */
[----:B------:R-:W-:Y:S02]  /*df90*/  MOV R66, 0x1f ;  /* 0x0000001f00427802 */ /* 0x000fe40000000f00 */
[----:B------:R-:W-:Y:S02]  /*dfa0*/  MOV R241, 0xffffffff ;  /* 0xffffffff00f17802 */ /* 0x000fe40000000f00 */
[----:B------:R-:W-:-:S02]  /*dfb0*/  MOV R64, 0xdfd0 ;  /* 0x0000dfd000407802 */ /* 0x000fc40000000f00 */
[----:B------:R-:W-:Y:S05]  /*dfc0*/  CALL.REL.NOINC `($__internal_102_$__cuda_sm70_shflsync_down) ;  /* 0x0000024000007944 */ /* 0x000fea0003c00000 */
        /* <DEDUP_REMOVED lines=12> */
[----:B-1----:R-:W-:Y:S05]  /*e090*/  CALL.REL.NOINC `($__internal_103_$__cuda_sm70_shflsync_idx_p) ;  /* 0x000001b000007944 */ /* 0x002fea0003c00000 */
        /* <DEDUP_REMOVED lines=21> */
[----:B01----:R-:W-:Y:S01]  /*e1f0*/  MOV R71, R66 ;  /* 0x0000004200477202 */ /* 0x003fe20000000f00 */
[----:B------:R-:W-:Y:S05]  /*e200*/  BRA `(.L_x_4279) ;  /* 0xffff9b1000007947 */ /* 0x000fea000383ffff */
        .weak           $__internal_102_$__cuda_sm70_shflsync_down
        .type           $__internal_102_$__cuda_sm70_shflsync_down,@function
        .size           $__internal_102_$__cuda_sm70_shflsync_down,($__internal_103_$__cuda_sm70_shflsync_idx_p - $__internal_102_$__cuda_sm70_shflsync_down)
$__internal_102_$__cuda_sm70_shflsync_down:
[----:B------:R-:W-:Y:S01]  /*e210*/  HFMA2.MMA R65, -RZ, RZ, 0, 0 ;  /* 0x00000000ff417435 */ /* 0x000fe200000001ff */
[----:B------:R-:W-:Y:S04]  /*e220*/  WARPSYNC R241 ;  /* 0x000000f100007348 */ /* 0x000fe80003800000 */
[----:B------:R0:W1:Y:S01]  /*e230*/  SHFL.DOWN PT, R241, R68, R67, R66 ;  /* 0x0800004344f17389 */ /* 0x00006200000e0042 */
[----:B------:R-:W-:Y:S05]  /*e240*/  RET.REL.NODEC R64 `(_Z25selective_scan_bwd_kernelI32Selective_Scan_bwd_kernel_traitsILi64ELi16ELb0ELb0ELb0ELb1ELb0EfN3c107complexIfEEEEv12SSMParamsBwd) ;  /* 0xffff1db040007950 */ /* 0x000fea0003c3ffff */
        .weak           $__internal_103_$__cuda_sm70_shflsync_idx_p
        .type           $__internal_103_$__cuda_sm70_shflsync_idx_p,@function
        .size           $__internal_103_$__cuda_sm70_shflsync_idx_p,($__internal_104_$__cuda_sm70_shflsync_up - $__internal_103_$__cuda_sm70_shflsync_idx_p)
$__internal_103_$__cuda_sm70_shflsync_idx_p:
[----:B------:R-:W-:Y:S01]  /*e250*/  MOV R65, 0x0 ;  /* 0x0000000000417802 */ /* 0x000fe20000000f00 */
[----:B------:R-:W-:Y:S04]  /*e260*/  WARPSYNC R66 ;  /* 0x0000004200007348 */ /* 0x000fe80003800000 */
[----:B------:R0:W1:Y:S01]  /*e270*/  SHFL.IDX PT, R66, R67, R71, R246 ;  /* 0x0000004743427389 */ /* 0x00006200000e00f6 */
[----:B------:R-:W-:Y:S05]  /*e280*/  RET.REL.NODEC R64 `(_Z25selective_scan_bwd_kernelI32Selective_Scan_bwd_kernel_traitsILi64ELi16ELb0ELb0ELb0ELb1ELb0EfN3c107complexIfEEEEv12SSMParamsBwd) ;  /* 0xffff1d7040007950 */ /* 0x000fea0003c3ffff */
        .weak           $__internal_104_$__cuda_sm70_shflsync_up
        .type           $__internal_104_$__cuda_sm70_shflsync_up,@function
        .size           $__internal_104_$__cuda_sm70_shflsync_up,(.L_x_14539 - $__internal_104_$__cuda_sm70_shflsync_up)
$__internal_104_$__cuda_sm70_shflsync_up:
[----:B------:R-:W-:Y:S01]  /*e290*/  HFMA2.MMA R65, -RZ, RZ, 0, 0 ;  /* 0x00000000ff417435 */ /* 0x000fe200000001ff */
[----:B------:R-:W-:Y:S04]  /*e2a0*/  WARPSYNC R210 ;  /* 0x000000d200007348 */ /* 0x000fe80003800000 */
[----:B------:R0:W1:Y:S01]  /*e2b0*/  SHFL.UP PT, R69, R208, R69, R209 ;  /* 0x04000045d0457389 */ /* 0x00006200000e00d1 */
[----:B------:R-:W-:Y:S05]  /*e2c0*/  RET.REL.NODEC R64 `(_Z25selective_scan_bwd_kernelI32Selective_Scan_bwd_kernel_traitsILi64ELi16ELb0ELb0ELb0ELb1ELb0EfN3c107complexIfEEEEv12SSMParamsBwd) ;  /* 0xffff1d3040007950 */ /* 0x000fea0003c3ffff */
.L_x_4280:
        /* <DEDUP_REMOVED lines=11> */
.L_x_14539:


//--------------------- .text._Z25selective_scan_bwd_kernelI32Selective_Scan_bwd_kernel_traitsILi64ELi16ELb0ELb0ELb0ELb1ELb1EfN3c107complexIfEEEEv12SSMParamsBwd --------------------------
	.section	.text._Z25selective_scan_bwd_kernelI32Selective_Scan_bwd_kernel_traitsILi64ELi16ELb0ELb0ELb0ELb1ELb1EfN3c107complexIfEEEEv12SSMParamsBwd,"ax",@progbits
	.sectioninfo	@"SHI_REGISTERS=255"
	.align	128
        .global         _Z25selective_scan_bwd_kernelI32Selective_Scan_bwd_kernel_traitsILi64ELi16ELb0ELb0ELb0ELb1ELb1EfN3c107complexIfEEEEv12SSMParamsBwd
        .type           _Z25selective_scan_bwd_kernelI32Selective_Scan_bwd_kernel_traitsILi64ELi16ELb0ELb0ELb0ELb1ELb1EfN3c107complexIfEEEEv12SSMParamsBwd,@function
        .size           _Z25selective_scan_bwd_kernelI32Selective_Scan_bwd_kernel_traitsILi64ELi16ELb0ELb0ELb0ELb1ELb1EfN3c107complexIfEEEEv12SSMParamsBwd,(.L_x_14542 - _Z25selective_scan_bwd_kernelI32Selective_Scan_bwd_kernel_traitsILi64ELi16ELb0ELb0ELb0ELb1ELb1EfN3c107complexIfEEEEv12SSMParamsBwd)
        .other          _Z25selective_scan_bwd_kernelI32Selective_Scan_bwd_kernel_traitsILi64ELi16ELb0ELb0ELb0ELb1ELb1EfN3c107complexIfEEEEv12SSMParamsBwd,@"STO_CUDA_ENTRY STV_DEFAULT"
_Z25selective_scan_bwd_kernelI32Selective_Scan_bwd_kernel_traitsILi64ELi16ELb0ELb0ELb0ELb1ELb1EfN3c107complexIfEEEEv12SSMParamsBwd:
.text._Z25selective_scan_bwd_kernelI32Selective_Scan_bwd_kernel_traitsILi64ELi16ELb0ELb0ELb0ELb1ELb1EfN3c107complexIfEEEEv12SSMParamsBwd:
        /* <DEDUP_REMOVED lines=26> */
[----:B------:R-:W-:Y:S02]  /*01a0*/  IMAD R12, R143, c[0x0][0x278], RZ ;  /* 0x00009e008f0c7a24 */ /* 0x000fe400078e02ff */
[----:B------:R-:W-:Y:S02]  /*01b0*/  IMAD R9, R145, c[0x0][0x1d4], R10 ;  /* 0x0000750091097a24 */ /* 0x000fe400078e020a */
        /* <DEDUP_REMOVED lines=10> */
[----:B------:R-:W-:Y:S01]  /*0260*/  IMAD R15, R145, c[0x0][0x27c], R12 ;  /* 0x00009f00910f7a24 */ /* 0x000fe200078e020c */
[----:B------:R-:W-:Y:S01]  /*0270*/  IADD3 R12, P0, R9, R2, RZ ;  /* 0x00000002090c7210 */ /* 0x000fe20007f1e0ff */
[----:B------:R-:W-:Y:S02]  /*0280*/  IMAD R10, R147, c[0x0][0x1dc], R10 ;  /* 0x00007700930a7a24 */ /* 0x000fe400078e020a */
[----:B------:R-:W-:Y:S01]  /*0290*/  IMAD R14, R144, c[0x0][0x280], RZ ;  /* 0x0000a000900e7a24 */ /* 0x000fe200078e02ff */
[----:B------:R-:W-:Y:S02]  /*02a0*/  IADD3 R7, R7, R15, RZ ;  /* 0x0000000f07077210 */ /* 0x000fe40007ffe0ff */
[----:B------:R-:W-:Y:S01]  /*02b0*/  IADD3.X R13, R11, R3, R10, P0, !PT ;  /* 0x000000030b0d7210 */ /* 0x000fe200007fe40a */
[----:B------:R-:W-:Y:S01]  /*02c0*/  IMAD.WIDE.U32 R2, R147, c[0x0][0x1e8], R4 ;  /* 0x00007a0093027a25 */ /* 0x000fe200078e0004 */
[----:B------:R-:W-:-:S03]  /*02d0*/  ISETP.NE.U32.AND P0, PT, RZ, c[0x0][0x260], PT ;  /* 0x00009800ff007a0c */ /* 0x000fc60003f05070 */
[----:B------:R-:W-:Y:S01]  /*02e0*/  IMAD R10, R144, c[0x0][0x1e8], RZ ;  /* 0x00007a00900a7a24 */ /* 0x000fe200078e02ff */
[----:B------:R-:W-:Y:S01]  /*02f0*/  IADD3 R2, P6, R9, R2, RZ ;  /* 0x0000000209027210 */ /* 0x000fe20007fde0ff */
[----:B------:R-:W-:Y:S01]  /*0300*/  IMAD.WIDE.U32 R4, R147, c[0x0][0x280], R6 ;  /* 0x0000a00093047a25 */ /* 0x000fe200078e0006 */
[----:B------:R-:W-:-:S03]  /*0310*/  ISETP.NE.AND.EX P0, PT, RZ, c[0x0][0x264], PT, P0 ;  /* 0x00009900ff007a0c */ /* 0x000fc60003f05300 */
[----:B------:R-:W-:Y:S01]  /*0320*/  IMAD R7, R147, c[0x0][0x1ec], R10 ;  /* 0x00007b0093077a24 */ /* 0x000fe200078e020a */
[----:B------:R-:W-:Y:S01]  /*0330*/  IADD3 R6, P3, R9, R4, RZ ;  /* 0x0000000409067210 */ /* 0x000fe20007f7e0ff */
[----:B------:R-:W-:Y:S01]  /*0340*/  IMAD R14, R147, c[0x0][0x284], R14 ;  /* 0x0000a100930e7a24 */ /* 0x000fe200078e020e */
[C---:B------:R-:W-:Y:S02]  /*0350*/  LEA R10, P4, R12.reuse, c[0x0][0x240], 0x2 ;  /* 0x000090000c0a7a11 */ /* 0x040fe400078810ff */
[C---:B------:R-:W-:Y:S02]  /*0360*/  IADD3.X R9, R11.reuse, R3, R7, P6, !PT ;  /* 0x000000030b097210 */ /* 0x040fe400037fe407 */
[----:B------:R-:W-:Y:S02]  /*0370*/  IADD3.X R5, R11, R5, R14, P3, !PT ;  /* 0x000000050b057210 */ /* 0x000fe40001ffe40e */
[----:B------:R-:W-:Y:S02]  /*0380*/  LEA.HI.X R11, R12, c[0x0][0x244], R13, 0x2, P4 ;  /* 0x000091000c0b7a11 */ /* 0x000fe400020f140d */
[----:B------:R-:W-:-:S02]  /*0390*/  ISETP.NE.U32.AND P3, PT, RZ, c[0x0][0x328], PT ;  /* 0x0000ca00ff007a0c */ /* 0x000fc40003f65070 */
[----:B------:R-:W-:Y:S02]  /*03a0*/  ISETP.NE.U32.AND P4, PT, RZ, c[0x0][0x348], PT ;  /* 0x0000d200ff007a0c */ /* 0x000fe40003f85070 */
[C---:B------:R-:W-:Y:S02]  /*03b0*/  LEA R7, P6, R2.reuse, c[0x0][0x248], 0x2 ;  /* 0x0000920002077a11 */ /* 0x040fe400078c10ff */
[----:B------:R-:W-:Y:S02]  /*03c0*/  ISETP.NE.AND.EX P3, PT, RZ, c[0x0][0x32c], PT, P3 ;  /* 0x0000cb00ff007a0c */ /* 0x000fe40003f65330 */
[----:B------:R-:W-:Y:S02]  /*03d0*/  ISETP.NE.AND.EX P4, PT, RZ, c[0x0][0x34c], PT, P4 ;  /* 0x0000d300ff007a0c */ /* 0x000fe40003f85340 */
[----:B------:R-:W-:Y:S01]  /*03e0*/  LEA.HI.X R9, R2, c[0x0][0x24c], R9, 0x2, P6 ;  /* 0x0000930002097a11 */ /* 0x000fe200030f1409 */
[----:B------:R-:W-:Y:S01]  /*03f0*/  @P0 IMAD R2, R145, c[0x0][0x164], R147 ;  /* 0x0000590091020a24 */ /* 0x000fe200078e0293 */
[----:B------:R-:W-:-:S02]  /*0400*/  @P0 MOV R107, 0x10 ;  /* 0x00000010006b0802 */ /* 0x000fc40000000f00 */
        /* <DEDUP_REMOVED lines=15> */
[----:B------:R-:W-:Y:S02]  /*0500*/  MOV R142, RZ ;  /* 0x000000ff008e7202 */ /* 0x000fe40000000f00 */
[----:B------:R-:W2:Y:S01]  /*0510*/  S2R R139, SR_LANEID ;  /* 0x00000000008b7919 */ /* 0x000ea20000000000 */
[----:B------:R-:W-:Y:S02]  /*0520*/  MOV R137, RZ ;  /* 0x000000ff00897202 */ /* 0x000fe40000000f00 */
[----:B------:R-:W-:Y:S02]  /*0530*/  MOV R141, RZ ;  /* 0x000000ff008d7202 */ /* 0x000fe40000000f00 */
[----:B------:R4:W1:Y:S08]  /*0540*/  R2UR UR13, R11 ;  /* 0x000000000b0d73c2 */ /* 0x00087000000e0000 */
[----:B------:R4:W0:Y:S02]  /*0550*/  R2UR UR10, R7 ;  /* 0x00000000070a73c2 */ /* 0x00082400000e0000 */
[----:B0--3--:R-:W-:-:S06]  /*0560*/  SHF.L.U32 R0, R140, 0x4, RZ ;  /* 0x000000048c007819 */ /* 0x009fcc00000006ff */
[----:B------:R4:W0:Y:S01]  /*0570*/  R2UR UR11, R9 ;  /* 0x00000000090b73c2 */ /* 0x00082200000e0000 */
[--C-:B------:R-:W-:Y:S02]  /*0580*/  SHF.R.S32.HI R5, RZ, 0x1f, R140.reuse ;  /* 0x0000001fff057819 */ /* 0x100fe4000001148c */
[----:B------:R-:W-:Y:S02]  /*0590*/  LOP3.LUT R3, R0, 0xfffffe00, RZ, 0xc0, !PT ;  /* 0xfffffe0000037812 */ /* 0x000fe400078ec0ff */
[----:B------:R-:W-:Y:S02]  /*05a0*/  LEA.HI R5, R5, R140, RZ, 0x5 ;  /* 0x0000008c05057211 */ /* 0x000fe400078f28ff */
[----:B------:R-:W-:Y:S01]  /*05b0*/  LOP3.LUT R138, R3, 0x1f, R140, 0xf8, !PT ;  /* 0x0000001f038a7812 */ /* 0x000fe200078ef88c */
[----:B------:R4:W3:Y:S01]  /*05c0*/  R2UR UR8, R4 ;  /* 0x00000000040873c2 */ /* 0x0008e200000e0000 */
[----:B------:R-:W-:Y:S02]  /*05d0*/  LOP3.LUT R136, R140, 0x1f, RZ, 0xc0, !PT ;  /* 0x0000001f8c887812 */ /* 0x000fe400078ec0ff */
[----:B------:R-:W-:-:S02]  /*05e0*/  SHF.R.S32.HI R134, RZ, 0x5, R5 ;  /* 0x00000005ff867819 */ /* 0x000fc40000011405 */
[----:B------:R-:W-:-:S03]  /*05f0*/  SHF.R.S32.HI R135, RZ, 0x1f, R138 ;  /* 0x0000001fff877819 */ /* 0x000fc6000001148a */
[----:B-12---:R4:W0:Y:S04]  /*0600*/  R2UR UR9, R6 ;  /* 0x00000000060973c2 */ /* 0x00682800000e0000 */
.L_x_4361:
[----:B------:R-:W-:Y:S01]  /*0610*/  IADD3 R133, -R137, c[0x0][0x174], RZ ;  /* 0x00005d0089857a10 */ /* 0x000fe20007ffe1ff */
[----:B------:R-:W-:Y:S01]  /*0620*/  BAR.SYNC.DEFER_BLOCKING 0x0 ;  /* 0x0000000000007b1d */ /* 0x000fe20000010000 */
[C---:B------:R-:W-:Y:S01]  /*0630*/  LOP3.LUT R17, R138.reuse, 0x20, RZ, 0xfc, !PT ;  /* 0x000000208a117812 */ /* 0x040fe200078efcff */
[----:B----4-:R-:W-:Y:S01]  /*0640*/  CS2R R4, SRZ ;  /* 0x0000000000047805 */ /* 0x010fe2000001ff00 */
[----:B------:R-:W-:Y:S01]  /*0650*/  LEA R100, R133, 0xfffffc00, 0xa ;  /* 0xfffffc0085647811 */ /* 0x000fe200078e50ff */
[----:B------:R-:W-:Y:S01]  /*0660*/  HFMA2.MMA R22, -RZ, RZ, 0, 0 ;  /* 0x00000000ff167435 */ /* 0x000fe200000001ff */
[----:B------:R-:W-:Y:S01]  /*0670*/  LEA R2, P3, R138, UR12, 0x2 ;  /* 0x0000000c8a027c11 */ /* 0x000fe2000f8610ff */
[----:B------:R-:W-:Y:S01]  /*0680*/  CS2R R6, SRZ ;  /* 0x0000000000067805 */ /* 0x000fe2000001ff00 */
[----:B------:R-:W-:Y:S01]  /*0690*/  IADD3 R23, -R100, c[0x0][0x168], RZ ;  /* 0x00005a0064177a10 */ /* 0x000fe20007ffe1ff */
[----:B------:R-:W-:Y:S01]  /*06a0*/  CS2R R24, SRZ ;  /* 0x0000000000187805 */ /* 0x000fe2000001ff00 */
[C---:B------:R-:W-:Y:S01]  /*06b0*/  LOP3.LUT R18, R138.reuse, 0x40, RZ, 0xfc, !PT ;  /* 0x000000408a127812 */ /* 0x040fe200078efcff */
[----:B------:R-:W-:Y:S01]  /*06c0*/  CS2R R26, SRZ ;  /* 0x00000000001a7805 */ /* 0x000fe2000001ff00 */
[CC--:B------:R-:W-:Y:S01]  /*06d0*/  ISETP.GE.AND P2, PT, R138.reuse, R23.reuse, PT ;  /* 0x000000178a00720c */ /* 0x0c0fe20003f46270 */
[----:B------:R-:W-:Y:S01]  /*06e0*/  CS2R R28, SRZ ;  /* 0x00000000001c7805 */ /* 0x000fe2000001ff00 */
[----:B------:R-:W-:Y:S01]  /*06f0*/  ISETP.GE.AND P1, PT, R17, R23, PT ;  /* 0x000000171100720c */ /* 0x000fe20003f26270 */
[----:B------:R-:W-:Y:S01]  /*0700*/  CS2R R30, SRZ ;  /* 0x00000000001e7805 */ /* 0x000fe2000001ff00 */
[----:B------:R-:W-:-:S02]  /*0710*/  LOP3.LUT R19, R138, 0x60, RZ, 0xfc, !PT ;  /* 0x000000608a137812 */ /* 0x000fc400078efcff */
[C---:B------:R-:W-:Y:S02]  /*0720*/  LOP3.LUT R20, R138.reuse, 0x80, RZ, 0xfc, !PT ;  /* 0x000000808a147812 */ /* 0x040fe400078efcff */
[C---:B------:R-:W-:Y:S02]  /*0730*/  LOP3.LUT R21, R138.reuse, 0xa0, RZ, 0xfc, !PT ;  /* 0x000000a08a157812 */ /* 0x040fe400078efcff */
[C---:B------:R-:W-:Y:S02]  /*0740*/  LEA.HI.X R3, R138.reuse, UR13, R135, 0x2, P3 ;  /* 0x0000000d8a037c11 */ /* 0x040fe400098f1487 */
[----:B------:R-:W-:Y:S02]  /*0750*/  LOP3.LUT R0, R138, 0xc0, RZ, 0xfc, !PT ;  /* 0x000000c08a007812 */ /* 0x000fe400078efcff */
[----:B------:R-:W-:Y:S01]  /*0760*/  ISETP.GE.AND P0, PT, R18, R23, PT ;  /* 0x000000171200720c */ /* 0x000fe20003f06270 */
[----:B------:R1:W2:Y:S01]  /*0770*/  @!P2 LDG.E R5, [R2.64] ;  /* 0x000000060205a981 */ /* 0x0002a2000c1e1900 */
        /* <DEDUP_REMOVED lines=10> */
[----:B---3--:R1:W3:Y:S01]  /*0820*/  @!P4 LDG.E R6, [R2.64+0x180] ;  /* 0x000180060206c981 */ /* 0x0082e2000c1e1900 */
[C---:B------:R-:W-:Y:S02]  /*0830*/  LOP3.LUT R10, R138.reuse, 0x120, RZ, 0xfc, !PT ;  /* 0x000001208a0a7812 */ /* 0x040fe400078efcff */
[C---:B------:R-:W-:Y:S01]  /*0840*/  LOP3.LUT R11, R138.reuse, 0x140, RZ, 0xfc, !PT ;  /* 0x000001408a0b7812 */ /* 0x040fe200078efcff */
[----:B------:R1:W3:Y:S01]  /*0850*/  @!P6 LDG.E R25, [R2.64+0x200] ;  /* 0x000200060219e981 */ /* 0x0002e2000c1e1900 */
[C---:B------:R-:W-:Y:S02]  /*0860*/  LOP3.LUT R12, R138.reuse, 0x160, RZ, 0xfc, !PT ;  /* 0x000001608a0c7812 */ /* 0x040fe400078efcff */
[C---:B------:R-:W-:Y:S01]  /*0870*/  LOP3.LUT R13, R138.reuse, 0x180, RZ, 0xfc, !PT ;  /* 0x000001808a0d7812 */ /* 0x040fe200078efcff */
[----:B------:R1:W3:Y:S01]  /*0880*/  @!P5 LDG.E R22, [R2.64+0x280] ;  /* 0x000280060216d981 */ /* 0x0002e2000c1e1900 */
[----:B------:R-:W-:-:S02]  /*0890*/  LOP3.LUT R14, R138, 0x1a0, RZ, 0xfc, !PT ;  /* 0x000001a08a0e7812 */ /* 0x000fc400078efcff */
[-C--:B------:R-:W-:Y:S01]  /*08a0*/  ISETP.GE.AND P0, PT, R10, R23.reuse, PT ;  /* 0x000000170a00720c */ /* 0x080fe20003f06270 */
[----:B------:R1:W3:Y:S01]  /*08b0*/  @!P3 LDG.E R27, [R2.64+0x300] ;  /* 0x00030006021bb981 */ /* 0x0002e2000c1e1900 */
[C---:B------:R-:W-:Y:S02]  /*08c0*/  LOP3.LUT R15, R138.reuse, 0x1c0, RZ, 0xfc, !PT ;  /* 0x000001c08a0f7812 */ /* 0x040fe400078efcff */
[-C--:B------:R-:W-:Y:S01]  /*08d0*/  ISETP.GE.AND P4, PT, R11, R23.reuse, PT ;  /* 0x000000170b00720c */ /* 0x080fe20003f86270 */
[----:B------:R1:W3:Y:S01]  /*08e0*/  @!P2 LDG.E R24, [R2.64+0x380] ;  /* 0x000380060218a981 */ /* 0x0002e2000c1e1900 */
[----:B------:R-:W-:Y:S02]  /*08f0*/  LOP3.LUT R16, R138, 0x1e0, RZ, 0xfc, !PT ;  /* 0x000001e08a107812 */ /* 0x000fe400078efcff */
[-C--:B------:R-:W-:Y:S01]  /*0900*/  ISETP.GE.AND P6, PT, R12, R23.reuse, PT ;  /* 0x000000170c00720c */ /* 0x080fe20003fc6270 */
[----:B------:R1:W3:Y:S01]  /*0910*/  @!P1 LDG.E R29, [R2.64+0x400] ;  /* 0x00040006021d9981 */ /* 0x0002e2000c1e1900 */
[----:B------:R-:W-:-:S02]  /*0920*/  ISETP.GE.AND P5, PT, R13, R23, PT ;  /* 0x000000170d00720c */ /* 0x000fc40003fa6270 */
[-C--:B------:R-:W-:Y:S01]  /*0930*/  ISETP.GE.AND P3, PT, R14, R23.reuse, PT ;  /* 0x000000170e00720c */ /* 0x080fe20003f66270 */
[----:B------:R-:W-:Y:S01]  /*0940*/  CS2R R32, SRZ ;  /* 0x0000000000207805 */ /* 0x000fe2000001ff00 */
[-C--:B------:R-:W-:Y:S01]  /*0950*/  ISETP.GE.AND P2, PT, R15, R23.reuse, PT ;  /* 0x000000170f00720c */ /* 0x080fe20003f46270 */
[----:B------:R1:W3:Y:S01]  /*0960*/  @!P0 LDG.E R26, [R2.64+0x480] ;  /* 0x00048006021a8981 */ /* 0x0002e2000c1e1900 */
[----:B------:R-:W-:Y:S02]  /*0970*/  ISETP.GE.AND P1, PT, R16, R23, PT ;  /* 0x000000171000720c */ /* 0x000fe40003f26270 */
[----:B------:R-:W-:Y:S01]  /*0980*/  MOV R35, RZ ;  /* 0x000000ff00237202 */ /* 0x000fe20000000f00 */
[----:B------:R1:W3:Y:S04]  /*0990*/  @!P4 LDG.E R31, [R2.64+0x500] ;  /* 0x00050006021fc981 */ /* 0x0002e8000c1e1900 */
[----:B------:R1:W3:Y:S04]  /*09a0*/  @!P6 LDG.E R28, [R2.64+0x580] ;  /* 0x00058006021ce981 */ /* 0x0002e8000c1e1900 */
[----:B------:R1:W3:Y:S04]  /*09b0*/  @!P5 LDG.E R33, [R2.64+0x600] ;  /* 0x000600060221d981 */ /* 0x0002e8000c1e1900 */
[----:B------:R1:W3:Y:S04]  /*09c0*/  @!P3 LDG.E R30, [R2.64+0x680] ;  /* 0x00068006021eb981 */ /* 0x0002e8000c1e1900 */
[----:B------:R1:W3:Y:S04]  /*09d0*/  @!P2 LDG.E R35, [R2.64+0x700] ;  /* 0x000700060223a981 */ /* 0x0002e8000c1e1900 */
[----:B------:R1:W3:Y:S01]  /*09e0*/  @!P1 LDG.E R32, [R2.64+0x780] ;  /* 0x0007800602209981 */ /* 0x0002e2000c1e1900 */
        /* <DEDUP_REMOVED lines=39> */
[----:B0-----:R-:W-:Y:S02]  /*0c60*/  IADD3.X R109, R112, UR11, RZ, P0, !PT ;  /* 0x0000000b706d7c10 */ /* 0x001fe400087fe4ff */
[-C--:B------:R-:W-:Y:S01]  /*0c70*/  ISETP.GE.AND P0, PT, R17, R23.reuse, PT ;  /* 0x000000171100720c */ /* 0x080fe20003f06270 */
[----:B------:R-:W-:Y:S01]  /*0c80*/  CS2R R2, SRZ ;  /* 0x0000000000027805 */ /* 0x000fe2000001ff00 */
[-C--:B------:R-:W-:Y:S02]  /*0c90*/  ISETP.GE.AND P2, PT, R18, R23.reuse, PT ;  /* 0x000000171200720c */ /* 0x080fe40003f46270 */
[-C--:B------:R-:W-:Y:S02]  /*0ca0*/  ISETP.GE.AND P3, PT, R19, R23.reuse, PT ;  /* 0x000000171300720c */ /* 0x080fe40003f66270 */
[-C--:B------:R-:W-:Y:S02]  /*0cb0*/  ISETP.GE.AND P4, PT, R0, R23.reuse, PT ;  /* 0x000000170000720c */ /* 0x080fe40003f86270 */
[----:B------:R-:W-:-:S02]  /*0cc0*/  ISETP.GE.AND P5, PT, R20, R23, PT ;  /* 0x000000171400720c */ /* 0x000fc40003fa6270 */
[----:B------:R-:W-:Y:S01]  /*0cd0*/  ISETP.GE.AND P6, PT, R21, R23, PT ;  /* 0x000000171500720c */ /* 0x000fe20003fc6270 */
[----:B--2---:R-:W-:Y:S04]  /*0ce0*/  STS [R132.X4], R5 ;  /* 0x0000000584007388 */ /* 0x004fe80000004800 */
[----:B----4-:R-:W-:Y:S04]  /*0cf0*/  STS [R129.X4+0x80], R4 ;  /* 0x0000800481007388 */ /* 0x010fe80000004800 */
[----:B-----5:R-:W-:Y:S04]  /*0d00*/  STS [R128.X4+0x100], R7 ;  /* 0x0001000780007388 */ /* 0x020fe80000004800 */
[----:B---3--:R-:W-:Y:S04]  /*0d10*/  STS [R127.X4+0x180], R6 ;  /* 0x000180067f007388 */ /* 0x008fe80000004800 */
        /* <DEDUP_REMOVED lines=31> */
[----:B------:R-:W-:-:S04]  /*0f10*/  LEA R6, P1, R138, UR8, 0x2 ;  /* 0x000000088a067c11 */ /* 0x000fc8000f8210ff */
[C---:B------:R-:W-:Y:S02]  /*0f20*/  LEA.HI.X R7, R138.reuse, UR9, R135, 0x2, P1 ;  /* 0x000000098a077c11 */ /* 0x040fe400088f1487 */
[-C--:B------:R-:W-:Y:S01]  /*0f30*/  ISETP.GE.AND P1, PT, R138, R23.reuse, PT ;  /* 0x000000178a00720c */ /* 0x080fe20003f26270 */
[----:B------:R-:W4:Y:S01]  /*0f40*/  @!P0 LDG.E R2, [R108.64+0x80] ;  /* 0x000080066c028981 */ /* 0x000f22000c1e1900 */
[----:B------:R-:W-:Y:S01]  /*0f50*/  ISETP.GE.AND P0, PT, R8, R23, PT ;  /* 0x000000170800720c */ /* 0x000fe20003f06270 */
[----:B-1----:R-:W-:Y:S01]  /*0f60*/  CS2R R28, SRZ ;  /* 0x00000000001c7805 */ /* 0x002fe2000001ff00 */
[----:B------:R-:W-:Y:S01]  /*0f70*/  CS2R R4, SRZ ;  /* 0x0000000000047805 */ /* 0x000fe2000001ff00 */
[----:B------:R-:W-:Y:S01]  /*0f80*/  HFMA2.MMA R22, -RZ, RZ, 0, 0 ;  /* 0x00000000ff167435 */ /* 0x000fe200000001ff */
[----:B------:R-:W-:-:S07]  /*0f90*/  CS2R R26, SRZ ;  /* 0x00000000001a7805 */ /* 0x000fce000001ff00 */
[----:B------:R-:W5:Y:S04]  /*0fa0*/  @!P1 LDG.E R3, [R108.64] ;  /* 0x000000066c039981 */ /* 0x000f68000c1e1900 */
[----:B------:R-:W4:Y:S04]  /*0fb0*/  @!P5 LDG.E R25, [R108.64+0x200] ;  /* 0x000200066c19d981 */ /* 0x000f28000c1e1900 */
[----:B------:R-:W4:Y:S01]  /*0fc0*/  @!P0 LDG.E R24, [R108.64+0x380] ;  /* 0x000380066c188981 */ /* 0x000f22000c1e1900 */
[-C--:B------:R-:W-:Y:S02]  /*0fd0*/  ISETP.GE.AND P0, PT, R9, R23.reuse, PT ;  /* 0x000000170900720c */ /* 0x080fe40003f06270 */
[-C--:B------:R-:W-:Y:S01]  /*0fe0*/  ISETP.GE.AND P1, PT, R11, R23.reuse, PT ;  /* 0x000000170b00720c */ /* 0x080fe20003f26270 */
[----:B------:R-:W4:Y:S01]  /*0ff0*/  @!P2 LDG.E R5, [R108.64+0x100] ;  /* 0x000100066c05a981 */ /* 0x000f22000c1e1900 */
[----:B------:R-:W-:-:S03]  /*1000*/  ISETP.GE.AND P2, PT, R12, R23, PT ;  /* 0x000000170c00720c */ /* 0x000fc60003f46270 */
[----:B------:R-:W4:Y:S01]  /*1010*/  @!P3 LDG.E R4, [R108.64+0x180] ;  /* 0x000180066c04b981 */ /* 0x000f22000c1e1900 */
[----:B------:R-:W-:-:S03]  /*1020*/  ISETP.GE.AND P3, PT, R13, R23, PT ;  /* 0x000000170d00720c */ /* 0x000fc60003f66270 */
[----:B------:R-:W4:Y:S04]  /*1030*/  @!P4 LDG.E R27, [R108.64+0x300] ;  /* 0x000300066c1bc981 */ /* 0x000f28000c1e1900 */
[----:B------:R-:W4:Y:S01]  /*1040*/  @!P0 LDG.E R29, [R108.64+0x400] ;  /* 0x000400066c1d8981 */ /* 0x000f22000c1e1900 */
[-C--:B------:R-:W-:Y:S02]  /*1050*/  ISETP.GE.AND P0, PT, R10, R23.reuse, PT ;  /* 0x000000170a00720c */ /* 0x080fe40003f06270 */
[-C--:B------:R-:W-:Y:S01]  /*1060*/  ISETP.GE.AND P4, PT, R14, R23.reuse, PT ;  /* 0x000000170e00720c */ /* 0x080fe20003f86270 */
[----:B------:R-:W4:Y:S01]  /*1070*/  @!P6 LDG.E R22, [R108.64+0x280] ;  /* 0x000280066c16e981 */ /* 0x000f22000c1e1900 */
[-C--:B------:R-:W-:Y:S02]  /*1080*/  ISETP.GE.AND P5, PT, R15, R23.reuse, PT ;  /* 0x000000170f00720c */ /* 0x080fe40003fa6270 */
[----:B------:R-:W-:Y:S01]  /*1090*/  ISETP.GE.AND P6, PT, R16, R23, PT ;  /* 0x000000171000720c */ /* 0x000fe20003fc6270 */
[----:B--2---:R-:W-:Y:S01]  /*10a0*/  CS2R R30, SRZ ;  /* 0x00000000001e7805 */ /* 0x004fe2000001ff00 */
[----:B---3--:R-:W-:Y:S01]  /*10b0*/  CS2R R32, SRZ ;  /* 0x0000000000207805 */ /* 0x008fe2000001ff00 */
[----:B------:R-:W-:Y:S01]  /*10c0*/  MOV R35, RZ ;  /* 0x000000ff00237202 */ /* 0x000fe20000000f00 */
[----:B------:R-:W2:Y:S04]  /*10d0*/  @!P2 LDG.E R28, [R108.64+0x580] ;  /* 0x000580066c1ca981 */ /* 0x000ea8000c1e1900 */
[----:B------:R-:W3:Y:S04]  /*10e0*/  @!P0 LDG.E R26, [R108.64+0x480] ;  /* 0x000480066c1a8981 */ /* 0x000ee8000c1e1900 */
[----:B------:R-:W2:Y:S04]  /*10f0*/  @!P1 LDG.E R31, [R108.64+0x500] ;  /* 0x000500066c1f9981 */ /* 0x000ea8000c1e1900 */
[----:B------:R-:W2:Y:S04]  /*1100*/  @!P3 LDG.E R33, [R108.64+0x600] ;  /* 0x000600066c21b981 */ /* 0x000ea8000c1e1900 */
[----:B------:R-:W2:Y:S04]  /*1110*/  @!P4 LDG.E R30, [R108.64+0x680] ;  /* 0x000680066c1ec981 */ /* 0x000ea8000c1e1900 */
[----:B------:R-:W2:Y:S04]  /*1120*/  @!P5 LDG.E R35, [R108.64+0x700] ;  /* 0x000700066c23d981 */ /* 0x000ea8000c1e1900 */
[----:B------:R-:W2:Y:S01]  /*1130*/  @!P6 LDG.E R32, [R108.64+0x780] ;  /* 0x000780066c20e981 */ /* 0x000ea2000c1e1900 */
[----:B------:R-:W-:-:S02]  /*1140*/  P2R R36, PR, RZ, 0x1 ;  /* 0x00000001ff247803 */ /* 0x000fc40000000000 */
[-C--:B------:R-:W-:Y:S01]  /*1150*/  ISETP.GE.AND P0, PT, R138, R23.reuse, PT ;  /* 0x000000178a00720c */ /* 0x080fe20003f06270 */
[----:B------:R-:W-:Y:S01]  /*1160*/  HFMA2.MMA R37, -RZ, RZ, 0, 0 ;  /* 0x00000000ff257435 */ /* 0x000fe200000001ff */
[----:B------:R-:W-:Y:S02]  /*1170*/  P2R R34, PR, RZ, 0x2 ;  /* 0x00000002ff227803 */ /* 0x000fe40000000000 */
[----:B------:R-:W-:Y:S01]  /*1180*/  ISETP.GE.AND P1, PT, R18, R23, PT ;  /* 0x000000171200720c */ /* 0x000fe20003f26270 */
[----:B------:R-:W-:Y:S01]  /*1190*/  HFMA2.MMA R41, -RZ, RZ, 0, 0 ;  /* 0x00000000ff297435 */ /* 0x000fe200000001ff */
[----:B------:R-:W-:Y:S01]  /*11a0*/  CS2R R42, SRZ ;  /* 0x00000000002a7805 */ /* 0x000fe2000001ff00 */
[----:B------:R-:W-:Y:S01]  /*11b0*/  MOV R44, RZ ;  /* 0x000000ff002c7202 */ /* 0x000fe20000000f00 */
[----:B-----5:R-:W-:Y:S04]  /*11c0*/  STS [R132.X4], R3 ;  /* 0x0000000384007388 */ /* 0x020fe80000004800 */
[----:B----4-:R-:W-:Y:S04]  /*11d0*/  STS [R129.X4+0x80], R2 ;  /* 0x0000800281007388 */ /* 0x010fe80000004800 */
[----:B------:R-:W-:Y:S04]  /*11e0*/  STS [R128.X4+0x100], R5 ;  /* 0x0001000580007388 */ /* 0x000fe80000004800 */
[----:B------:R-:W-:Y:S04]  /*11f0*/  STS [R127.X4+0x180], R4 ;  /* 0x000180047f007388 */ /* 0x000fe80000004800 */
[----:B------:R-:W-:Y:S04]  /*1200*/  STS [R126.X4+0x200], R25 ;  /* 0x000200197e007388 */ /* 0x000fe80000004800 */
[----:B------:R0:W-:Y:S04]  /*1210*/  STS [R125.X4+0x280], R22 ;  /* 0x000280167d007388 */ /* 0x0001e80000004800 */
[----:B------:R-:W-:Y:S04]  /*1220*/  STS [R124.X4+0x300], R27 ;  /* 0x0003001b7c007388 */ /* 0x000fe80000004800 */
[----:B------:R-:W-:Y:S04]  /*1230*/  STS [R123.X4+0x380], R24 ;  /* 0x000380187b007388 */ /* 0x000fe80000004800 */
[----:B------:R-:W-:Y:S04]  /*1240*/  STS [R122.X4+0x400], R29 ;  /* 0x0004001d7a007388 */ /* 0x000fe80000004800 */
[----:B---3--:R1:W-:Y:S04]  /*1250*/  STS [R121.X4+0x480], R26 ;  /* 0x0004801a79007388 */ /* 0x0083e80000004800 */
[----:B--2---:R-:W-:Y:S04]  /*1260*/  STS [R120.X4+0x500], R31 ;  /* 0x0005001f78007388 */ /* 0x004fe80000004800 */
[----:B------:R2:W-:Y:S04]  /*1270*/  STS [R119.X4+0x580], R28 ;  /* 0x0005801c77007388 */ /* 0x0005e80000004800 */
[----:B------:R-:W-:Y:S04]  /*1280*/  STS [R118.X4+0x600], R33 ;  /* 0x0006002176007388 */ /* 0x000fe80000004800 */
[----:B------:R3:W-:Y:S04]  /*1290*/  STS [R115.X4+0x680], R30 ;  /* 0x0006801e73007388 */ /* 0x0007e80000004800 */
[----:B------:R-:W-:Y:S04]  /*12a0*/  STS [R114.X4+0x700], R35 ;  /* 0x0007002372007388 */ /* 0x000fe80000004800 */
[----:B------:R4:W-:Y:S01]  /*12b0*/  STS [R113.X4+0x780], R32 ;  /* 0x0007802071007388 */ /* 0x0009e20000004800 */
[----:B------:R-:W-:-:S06]  /*12c0*/  NOP ;  /* 0x0000000000007918 */ /* 0x000fcc0000000000 */
[----:B------:R-:W4:Y:S04]  /*12d0*/  LDS R79, [R98.X4] ;  /* 0x00000000624f7984 */ /* 0x000f280000004800 */
[----:B------:R-:W0:Y:S04]  /*12e0*/  LDS R78, [R98.X4+0x4] ;  /* 0x00000400624e7984 */ /* 0x000e280000004800 */
[----:B------:R-:W0:Y:S04]  /*12f0*/  LDS R77, [R98.X4+0x8] ;  /* 0x00000800624d7984 */ /* 0x000e280000004800 */
[----:B------:R-:W0:Y:S04]  /*1300*/  LDS R76, [R98.X4+0xc] ;  /* 0x00000c00624c7984 */ /* 0x000e280000004800 */
[----:B------:R-:W0:Y:S04]  /*1310*/  LDS R75, [R98.X4+0x10] ;  /* 0x00001000624b7984 */ /* 0x000e280000004800 */
[----:B------:R-:W0:Y:S04]  /*1320*/  LDS R74, [R98.X4+0x14] ;  /* 0x00001400624a7984 */ /* 0x000e280000004800 */
        /* <DEDUP_REMOVED lines=8> */
[----:B------:R-:W4:Y:S04]  /*13b0*/  LDS R53, [R98.X4+0x38] ;  /* 0x0000380062357984 */ /* 0x000f280000004800 */
[----:B------:R-:W4:Y:S04]  /*13c0*/  LDS R52, [R98.X4+0x3c] ;  /* 0x00003c0062347984 */ /* 0x000f280000004800 */
[----:B------:R-:W-:Y:S01]  /*13d0*/  BAR.SYNC.DEFER_BLOCKING 0x0 ;  /* 0x0000000000007b1d */ /* 0x000fe20000010000 */
[----:B0-----:R-:W-:Y:S01]  /*13e0*/  MOV R22, RZ ;  /* 0x000000ff00167202 */ /* 0x001fe20000000f00 */
[----:B-1----:R-:W-:-:S04]  /*13f0*/  CS2R R26, SRZ ;  /* 0x00000000001a7805 */ /* 0x002fc8000001ff00 */
[----:B------:R0:W5:Y:S01]  /*1400*/  @!P0 LDG.E R37, [R6.64] ;  /* 0x0000000606258981 */ /* 0x000162000c1e1900 */
[----:B------:R-:W-:-:S03]  /*1410*/  ISETP.GE.AND P0, PT, R17, R23, PT ;  /* 0x000000171100720c */ /* 0x000fc60003f06270 */
[----:B------:R0:W5:Y:S01]  /*1420*/  @!P1 LDG.E R27, [R6.64+0x100] ;  /* 0x00010006061b9981 */ /* 0x000162000c1e1900 */
[-C--:B------:R-:W-:Y:S01]  /*1430*/  ISETP.GE.AND P1, PT, R20, R23.reuse, PT ;  /* 0x000000171400720c */ /* 0x080fe20003f26270 */
[----:B--2---:R-:W-:Y:S01]  /*1440*/  CS2R R28, SRZ ;  /* 0x00000000001c7805 */ /* 0x004fe2000001ff00 */
[----:B---3--:R-:W-:Y:S01]  /*1450*/  CS2R R30, SRZ ;  /* 0x00000000001e7805 */ /* 0x008fe2000001ff00 */
[----:B----4-:R-:W-:Y:S01]  /*1460*/  CS2R R32, SRZ ;  /* 0x0000000000207805 */ /* 0x010fe2000001ff00 */
[----:B------:R0:W2:Y:S04]  /*1470*/  @!P3 LDG.E R41, [R6.64+0x600] ;  /* 0x000600060629b981 */ /* 0x0000a8000c1e1900 */
[----:B------:R0:W3:Y:S04]  /*1480*/  @!P4 LDG.E R42, [R6.64+0x680] ;  /* 0x00068006062ac981 */ /* 0x0000e8000c1e1900 */
[----:B------:R0:W4:Y:S01]  /*1490*/  @!P0 LDG.E R22, [R6.64+0x80] ;  /* 0x0000800606168981 */ /* 0x000122000c1e1900 */
[----:B------:R-:W-:-:S03]  /*14a0*/  ISETP.GE.AND P0, PT, R19, R23, PT ;  /* 0x000000171300720c */ /* 0x000fc60003f06270 */
[----:B------:R0:W2:Y:S01]  /*14b0*/  @!P1 LDG.E R29, [R6.64+0x200] ;  /* 0x00020006061d9981 */ /* 0x0000a2000c1e1900 */
[----:B------:R-:W-:-:S03]  /*14c0*/  ISETP.GE.AND P1, PT, R0, R23, PT ;  /* 0x000000170000720c */ /* 0x000fc60003f26270 */
[----:B------:R0:W2:Y:S04]  /*14d0*/  @!P5 LDG.E R43, [R6.64+0x700] ;  /* 0x00070006062bd981 */ /* 0x0000a8000c1e1900 */
[----:B------:R0:W2:Y:S04]  /*14e0*/  @!P6 LDG.E R44, [R6.64+0x780] ;  /* 0x00078006062ce981 */ /* 0x0000a8000c1e1900 */
[----:B------:R0:W2:Y:S01]  /*14f0*/  @!P0 LDG.E R26, [R6.64+0x180] ;  /* 0x00018006061a8981 */ /* 0x0000a2000c1e1900 */
[----:B------:R-:W-:-:S03]  /*1500*/  ISETP.GE.AND P0, PT, R21, R23, PT ;  /* 0x000000171500720c */ /* 0x000fc60003f06270 */
[----:B------:R0:W3:Y:S01]  /*1510*/  @!P1 LDG.E R31, [R6.64+0x300] ;  /* 0x00030006061f9981 */ /* 0x0000e2000c1e1900 */
[----:B------:R-:W-:-:S09]  /*1520*/  ISETP.GE.AND P1, PT, R9, R23, PT ;  /* 0x000000170900720c */ /* 0x000fd20003f26270 */
[----:B------:R0:W3:Y:S01]  /*1530*/  @!P0 LDG.E R28, [R6.64+0x280] ;  /* 0x00028006061c8981 */ /* 0x0000e2000c1e1900 */
[----:B------:R-:W-:-:S03]  /*1540*/  ISETP.GE.AND P0, PT, R8, R23, PT ;  /* 0x000000170800720c */ /* 0x000fc60003f06270 */
[----:B------:R0:W3:Y:S01]  /*1550*/  @!P1 LDG.E R33, [R6.64+0x400] ;  /* 0x0004000606219981 */ /* 0x0000e2000c1e1900 */
[----:B------:R-:W-:-:S09]  /*1560*/  ISETP.NE.AND P1, PT, R34, RZ, PT ;  /* 0x000000ff2200720c */ /* 0x000fd20003f25270 */
[----:B------:R0:W3:Y:S01]  /*1570*/  @!P0 LDG.E R30, [R6.64+0x380] ;  /* 0x00038006061e8981 */ /* 0x0000e2000c1e1900 */
[----:B------:R-:W-:Y:S01]  /*1580*/  ISETP.NE.AND P0, PT, R36, RZ, PT ;  /* 0x000000ff2400720c */ /* 0x000fe20003f05270 */
[----:B------:R-:W-:-:S06]  /*1590*/  CS2R R34, SRZ ;  /* 0x0000000000227805 */ /* 0x000fcc000001ff00 */
[----:B------:R0:W3:Y:S04]  /*15a0*/  @!P1 LDG.E R35, [R6.64+0x500] ;  /* 0x0005000606239981 */ /* 0x0000e8000c1e1900 */
[----:B------:R0:W3:Y:S04]  /*15b0*/  @!P2 LDG.E R34, [R6.64+0x580] ;  /* 0x000580060622a981 */ /* 0x0000e8000c1e1900 */
[----:B------:R0:W3:Y:S01]  /*15c0*/  @!P0 LDG.E R32, [R6.64+0x480] ;  /* 0x0004800606208981 */ /* 0x0000e2000c1e1900 */
[C---:B------:R-:W-:Y:S01]  /*15d0*/  IMAD R4, R143.reuse, c[0x0][0x1f0], RZ ;  /* 0x00007c008f047a24 */ /* 0x040fe200078e02ff */
[----:B------:R-:W-:Y:S01]  /*15e0*/  ISETP.GE.AND P0, PT, R138, R23, PT ;  /* 0x000000178a00720c */ /* 0x000fe20003f06270 */
[----:B------:R-:W-:-:S02]  /*15f0*/  IMAD R24, R143, c[0x0][0x200], RZ ;  /* 0x000080008f187a24 */ /* 0x000fc400078e02ff */
[C---:B------:R-:W-:Y:S02]  /*1600*/  IMAD R39, R145.reuse, c[0x0][0x1f4], R4 ;  /* 0x00007d0091277a24 */ /* 0x040fe400078e0204 */
[----:B------:R-:W-:-:S04]  /*1610*/  IMAD.WIDE.U32 R4, R145, c[0x0][0x200], RZ ;  /* 0x0000800091047a25 */ /* 0x000fc800078e00ff */
[----:B------:R-:W-:Y:S01]  /*1620*/  IMAD.WIDE.U32 R2, R145, c[0x0][0x1f0], RZ ;  /* 0x00007c0091027a25 */ /* 0x000fe200078e00ff */
[----:B------:R-:W-:-:S03]  /*1630*/  SHF.R.S32.HI R101, RZ, 0x1f, R100 ;  /* 0x0000001fff657819 */ /* 0x000fc60000011464 */
[----:B------:R-:W-:Y:S01]  /*1640*/  IMAD R51, R145, c[0x0][0x204], R24 ;  /* 0x0000810091337a24 */ /* 0x000fe200078e0218 */
[----:B------:R-:W-:Y:S01]  /*1650*/  MOV R24, R4 ;  /* 0x0000000400187202 */ /* 0x000fe20000000f00 */
[----:B------:R-:W-:Y:S01]  /*1660*/  IMAD R4, R144, c[0x0][0x208], RZ ;  /* 0x0000820090047a24 */ /* 0x000fe200078e02ff */
[----:B------:R-:W-:Y:S02]  /*1670*/  IADD3 R3, R3, R39, RZ ;  /* 0x0000002703037210 */ /* 0x000fe40007ffe0ff */
[----:B------:R-:W-:Y:S01]  /*1680*/  IADD3 R25, R5, R51, RZ ;  /* 0x0000003305197210 */ /* 0x000fe20007ffe0ff */
[C---:B------:R-:W-:Y:S02]  /*1690*/  IMAD R61, R147.reuse, c[0x0][0x20c], R4 ;  /* 0x00008300933d7a24 */ /* 0x040fe400078e0204 */
[----:B------:R-:W-:-:S04]  /*16a0*/  IMAD.WIDE.U32 R4, R147, c[0x0][0x1f8], R2 ;  /* 0x00007e0093047a25 */ /* 0x000fc800078e0002 */
[----:B------:R-:W-:-:S04]  /*16b0*/  @!P0 IMAD.WIDE.U32 R2, R145, c[0x0][0x1f0], R100 ;  /* 0x00007c0091028a25 */ /* 0x000fc800078e0064 */
[----:B0-----:R-:W-:Y:S01]  /*16c0*/  IMAD R6, R144, c[0x0][0x1f8], RZ ;  /* 0x00007e0090067a24 */ /* 0x001fe200078e02ff */
[----:B------:R-:W-:Y:S02]  /*16d0*/  @!P0 IADD3 R3, R39, R3, RZ ;  /* 0x0000000327038210 */ /* 0x000fe40007ffe0ff */
[----:B------:R-:W-:Y:S01]  /*16e0*/  IADD3 R81, R137, -c[0x0][0x174], RZ ;  /* 0x80005d0089517a10 */ /* 0x000fe20007ffe0ff */
[----:B------:R-:W-:Y:S01]  /*16f0*/  IMAD R49, R147, c[0x0][0x1fc], R6 ;  /* 0x00007f0093317a24 */ /* 0x000fe200078e0206 */
[----:B------:R-:W-:Y:S02]  /*1700*/  @!P0 MOV R6, R100 ;  /* 0x0000006400068202 */ /* 0x000fe40000000f00 */
[----:B------:R-:W-:Y:S01]  /*1710*/  @!P0 MOV R7, R101 ;  /* 0x0000006500078202 */ /* 0x000fe20000000f00 */
[----:B------:R-:W-:-:S04]  /*1720*/  IMAD R81, R81, -0x400, RZ ;  /* 0xfffffc0051517824 */ /* 0x000fc800078e02ff */
[----:B------:R-:W-:Y:S01]  /*1730*/  @!P0 IMAD.WIDE.U32 R6, R145, c[0x0][0x200], R6 ;  /* 0x0000800091068a25 */ /* 0x000fe200078e0006 */
[----:B------:R-:W-:Y:S02]  /*1740*/  SHF.R.S32.HI R80, RZ, 0x1f, R81 ;  /* 0x0000001fff507819 */ /* 0x000fe40000011451 */
[----:B------:R-:W-:Y:S01]  /*1750*/  IADD3 R47, P1, R81, R4, RZ ;  /* 0x00000004512f7210 */ /* 0x000fe20007f3e0ff */
[----:B------:R-:W-:Y:S01]  /*1760*/  IMAD.WIDE.U32 R24, R147, c[0x0][0x208], R24 ;  /* 0x0000820093187a25 */ /* 0x000fe200078e0018 */
[----:B------:R-:W-:Y:S02]  /*1770*/  @!P0 IADD3 R7, R51, R7, RZ ;  /* 0x0000000733078210 */ /* 0x000fe40007ffe0ff */
[----:B------:R-:W-:Y:S01]  /*1780*/  IADD3.X R48, R80, R49, R5, P1, !PT ;  /* 0x0000003150307210 */ /* 0x000fe20000ffe405 */
[----:B------:R-:W-:Y:S01]  /*1790*/  FADD.FTZ R79, R79, UR5 ;  /* 0x000000054f4f7e21 */ /* 0x000fe20008010000 */
[----:B------:R-:W-:Y:S01]  /*17a0*/  IADD3 R45, P2, R81, R24, RZ ;  /* 0x00000018512d7210 */ /* 0x000fe20007f5e0ff */
[----:B------:R-:W-:-:S04]  /*17b0*/  @!P0 IMAD.WIDE.U32 R4, R147, c[0x0][0x208], R6 ;  /* 0x0000820093048a25 */ /* 0x000fc800078e0006 */
[----:B------:R-:W-:Y:S01]  /*17c0*/  @!P0 IMAD.WIDE.U32 R2, R147, c[0x0][0x1f8], R2 ;  /* 0x00007e0093028a25 */ /* 0x000fe200078e0002 */
[----:B------:R-:W-:Y:S02]  /*17d0*/  FSETP.GTU.FTZ.AND P5, PT, R79, 20, PT ;  /* 0x41a000004f00780b */ /* 0x000fe40003fbc000 */
[----:B------:R-:W-:Y:S02]  /*17e0*/  IADD3.X R46, R80, R61, R25, P2, !PT ;  /* 0x0000003d502e7210 */ /* 0x000fe400017fe419 */
[C---:B------:R-:W-:Y:S02]  /*17f0*/  @!P0 IADD3 R25, P1, R138.reuse, R2, RZ ;  /* 0x000000028a198210 */ /* 0x040fe40007f3e0ff */
[----:B------:R-:W-:Y:S01]  /*1800*/  LEA R6, P2, R138, c[0x0][0x268], 0x2 ;  /* 0x00009a008a067a11 */ /* 0x000fe200078410ff */
[----:B------:R-:W-:Y:S02]  /*1810*/  FADD.FTZ R78, R78, UR5 ;  /* 0x000000054e4e7e21 */ /* 0x000fe40008010000 */
[----:B------:R-:W-:-:S02]  /*1820*/  FADD.FTZ R77, R77, UR5 ;  /* 0x000000054d4d7e21 */ /* 0x000fc40008010000 */
[----:B------:R-:W-:Y:S02]  /*1830*/  FADD.FTZ R76, R76, UR5 ;  /* 0x000000054c4c7e21 */ /* 0x000fe40008010000 */
[----:B------:R-:W-:Y:S02]  /*1840*/  FADD.FTZ R75, R75, UR5 ;  /* 0x000000054b4b7e21 */ /* 0x000fe40008010000 */
[----:B------:R-:W-:Y:S01]  /*1850*/  FADD.FTZ R74, R74, UR5 ;  /* 0x000000054a4a7e21 */ /* 0x000fe20008010000 */
[----:B------:R-:W-:Y:S01]  /*1860*/  BSSY B0, `(.L_x_4282) ;  /* 0x0000056000007945 */ /* 0x000fe20003800000 */
[----:B------:R-:W-:-:S03]  /*1870*/  FADD.FTZ R73, R73, UR5 ;  /* 0x0000000549497e21 */ /* 0x000fc60008010000 */
[----:B------:R-:W-:Y:S01]  /*1880*/  FSETP.GTU.FTZ.AND P6, PT, R74, 20, PT ;  /* 0x41a000004a00780b */ /* 0x000fe20003fdc000 */
[----:B-----5:R-:W-:Y:S04]  /*1890*/  STS [R132.X4], R37 ;  /* 0x0000002584007388 */ /* 0x020fe80000004800 */
[----:B----4-:R-:W-:Y:S04]  /*18a0*/  STS [R129.X4+0x80], R22 ;  /* 0x0000801681007388 */ /* 0x010fe80000004800 */
[----:B------:R-:W-:Y:S04]  /*18b0*/  STS [R128.X4+0x100], R27 ;  /* 0x0001001b80007388 */ /* 0x000fe80000004800 */
[----:B--2---:R-:W-:Y:S04]  /*18c0*/  STS [R127.X4+0x180], R26 ;  /* 0x0001801a7f007388 */ /* 0x004fe80000004800 */
[----:B------:R-:W-:Y:S04]  /*18d0*/  STS [R126.X4+0x200], R29 ;  /* 0x0002001d7e007388 */ /* 0x000fe80000004800 */
[----:B---3--:R-:W-:Y:S04]  /*18e0*/  STS [R125.X4+0x280], R28 ;  /* 0x0002801c7d007388 */ /* 0x008fe80000004800 */
        /* <DEDUP_REMOVED lines=11> */
[----:B------:R3:W4:Y:S04]  /*19a0*/  LDS R40, [R98.X4] ;  /* 0x0000000062287984 */ /* 0x0007280000004800 */
[----:B------:R3:W0:Y:S04]  /*19b0*/  LDS R39, [R98.X4+0x4] ;  /* 0x0000040062277984 */ /* 0x0006280000004800 */
[----:B------:R3:W0:Y:S04]  /*19c0*/  LDS R38, [R98.X4+0x8] ;  /* 0x0000080062267984 */ /* 0x0006280000004800 */
[----:B------:R3:W0:Y:S04]  /*19d0*/  LDS R37, [R98.X4+0xc] ;  /* 0x00000c0062257984 */ /* 0x0006280000004800 */
[----:B------:R3:W0:Y:S04]  /*19e0*/  LDS R36, [R98.X4+0x10] ;  /* 0x0000100062247984 */ /* 0x0006280000004800 */
[----:B------:R3:W0:Y:S04]  /*19f0*/  LDS R35, [R98.X4+0x14] ;  /* 0x0000140062237984 */ /* 0x0006280000004800 */
[----:B------:R3:W1:Y:S04]  /*1a00*/  LDS R34, [R98.X4+0x18] ;  /* 0x0000180062227984 */ /* 0x0006680000004800 */
[----:B------:R3:W3:Y:S04]  /*1a10*/  LDS R33, [R98.X4+0x1c] ;  /* 0x00001c0062217984 */ /* 0x0006e80000004800 */
        /* <DEDUP_REMOVED lines=8> */
[----:B0-----:R-:W-:-:S02]  /*1aa0*/  @!P0 IADD3 R41, P3, R138, R4, RZ ;  /* 0x000000048a298210 */ /* 0x001fc40007f7e0ff */
[C---:B------:R-:W-:Y:S02]  /*1ab0*/  LEA R4, P4, R138.reuse, c[0x0][0x258], 0x2 ;  /* 0x000096008a047a11 */ /* 0x040fe400078810ff */
[C---:B-1----:R-:W-:Y:S02]  /*1ac0*/  @!P0 IADD3.X R42, R135.reuse, R5, R61, P3, !PT ;  /* 0x00000005872a8210 */ /* 0x042fe40001ffe43d */
[----:B--2---:R-:W-:Y:S02]  /*1ad0*/  @!P0 IADD3.X R44, R135, R3, R49, P1, !PT ;  /* 0x00000003872c8210 */ /* 0x004fe40000ffe431 */
[C-C-:B------:R-:W-:Y:S02]  /*1ae0*/  LEA.HI.X R5, R138.reuse, c[0x0][0x26c], R135.reuse, 0x2, P2 ;  /* 0x00009b008a057a11 */ /* 0x140fe400010f1487 */
[----:B------:R-:W-:Y:S02]  /*1af0*/  LEA.HI.X R3, R138, c[0x0][0x25c], R135, 0x2, P4 ;  /* 0x000097008a037a11 */ /* 0x000fe400020f1487 */
[----:B------:R-:W-:-:S02]  /*1b00*/  LEA R6, P2, R47, R6, 0x2 ;  /* 0x000000062f067211 */ /* 0x000fc400078410ff */
[----:B------:R-:W-:Y:S02]  /*1b10*/  LEA R4, P4, R45, R4, 0x2 ;  /* 0x000000042d047211 */ /* 0x000fe400078810ff */
[----:B------:R-:W-:Y:S02]  /*1b20*/  @!P0 LEA R24, P1, R25, c[0x0][0x268], 0x2 ;  /* 0x00009a0019188a11 */ /* 0x000fe400078210ff */
[----:B------:R-:W-:Y:S02]  /*1b30*/  @!P0 LEA R2, P3, R41, c[0x0][0x258], 0x2 ;  /* 0x0000960029028a11 */ /* 0x000fe400078610ff */
[----:B------:R-:W-:Y:S02]  /*1b40*/  LEA.HI.X R7, R47, R5, R48, 0x2, P2 ;  /* 0x000000052f077211 */ /* 0x000fe400010f1430 */
[----:B------:R-:W-:Y:S02]  /*1b50*/  LEA.HI.X R5, R45, R3, R46, 0x2, P4 ;  /* 0x000000032d057211 */ /* 0x000fe400020f142e */
[----:B------:R-:W-:-:S02]  /*1b60*/  @!P0 LEA.HI.X R25, R25, c[0x0][0x26c], R44, 0x2, P1 ;  /* 0x00009b0019198a11 */ /* 0x000fc400008f142c */
[----:B------:R-:W-:Y:S02]  /*1b70*/  @!P0 LEA.HI.X R3, R41, c[0x0][0x25c], R42, 0x2, P3 ;  /* 0x0000970029038a11 */ /* 0x000fe400018f142a */
[----:B------:R-:W-:Y:S02]  /*1b80*/  FSETP.GTU.FTZ.AND P4, PT, R78, 20, PT ;  /* 0x41a000004e00780b */ /* 0x000fe40003f9c000 */
[----:B------:R-:W-:Y:S02]  /*1b90*/  FSETP.GTU.FTZ.AND P3, PT, R77, 20, PT ;  /* 0x41a000004d00780b */ /* 0x000fe40003f7c000 */
[----:B------:R-:W-:Y:S02]  /*1ba0*/  FSETP.GTU.FTZ.AND P2, PT, R76, 20, PT ;  /* 0x41a000004c00780b */ /* 0x000fe40003f5c000 */
[----:B------:R-:W-:Y:S01]  /*1bb0*/  FSETP.GTU.FTZ.AND P1, PT, R75, 20, PT ;  /* 0x41a000004b00780b */ /* 0x000fe20003f3c000 */
[----:B------:R-:W-:Y:S07]  /*1bc0*/  @P5 BRA `(.L_x_4283) ;  /* 0x000001f000005947 */ /* 0x000fee0003800000 */
[----:B----4-:R-:W-:Y:S01]  /*1bd0*/  FMUL.FTZ R79, R79, 1.4426950216293334961 ;  /* 0x3fb8aa3b4f4f7820 */ /* 0x010fe20000410000 */
        /* <DEDUP_REMOVED lines=30> */
.L_x_4283:
[----:B----4-:R-:W-:Y:S05]  /*1dc0*/  BSYNC B0 ;  /* 0x0000000000007941 */ /* 0x010fea0003800000 */
.L_x_4282:
        /* <DEDUP_REMOVED lines=35> */
.L_x_4285:
[----:B------:R-:W-:Y:S05]  /*2000*/  BSYNC B0 ;  /* 0x0000000000007941 */ /* 0x000fea0003800000 */
.L_x_4284:
        /* <DEDUP_REMOVED lines=35> */
.L_x_4287:
[----:B------:R-:W-:Y:S05]  /*2240*/  BSYNC B0 ;  /* 0x0000000000007941 */ /* 0x000fea0003800000 */
.L_x_4286:
        /* <DEDUP_REMOVED lines=35> */
.L_x_4289:
[----:B------:R-:W-:Y:S05]  /*2480*/  BSYNC B0 ;  /* 0x0000000000007941 */ /* 0x000fea0003800000 */
.L_x_4288:
        /* <DEDUP_REMOVED lines=35> */
.L_x_4291:
[----:B------:R-:W-:Y:S05]  /*26c0*/  BSYNC B0 ;  /* 0x0000000000007941 */ /* 0x000fea0003800000 */
.L_x_4290:
        /* <DEDUP_REMOVED lines=35> */
.L_x_4293:
[----:B------:R-:W-:Y:S05]  /*2900*/  BSYNC B0 ;  /* 0x0000000000007941 */ /* 0x000fea0003800000 */
.L_x_4292:
        /* <DEDUP_REMOVED lines=35> */
.L_x_4295:
[----:B------:R-:W-:Y:S05]  /*2b40*/  BSYNC B0 ;  /* 0x0000000000007941 */ /* 0x000fea0003800000 */
.L_x_4294:
        /* <DEDUP_REMOVED lines=35> */
.L_x_4297:
[----:B------:R-:W-:Y:S05]  /*2d80*/  BSYNC B0 ;  /* 0x0000000000007941 */ /* 0x000fea0003800000 */
.L_x_4296:
        /* <DEDUP_REMOVED lines=35> */
.L_x_4299:
[----:B------:R-:W-:Y:S05]  /*2fc0*/  BSYNC B0 ;  /* 0x0000000000007941 */ /* 0x000fea0003800000 */
.L_x_4298:
        /* <DEDUP_REMOVED lines=35> */
.L_x_4301:
[----:B------:R-:W-:Y:S05]  /*3200*/  BSYNC B0 ;  /* 0x0000000000007941 */ /* 0x000fea0003800000 */
.L_x_4300:
        /* <DEDUP_REMOVED lines=35> */
.L_x_4303:
[----:B------:R-:W-:Y:S05]  /*3440*/  BSYNC B0 ;  /* 0x0000000000007941 */ /* 0x000fea0003800000 */
.L_x_4302:
        /* <DEDUP_REMOVED lines=33> */
.L_x_4305:
[----:B------:R-:W-:Y:S05]  /*3660*/  BSYNC B0 ;  /* 0x0000000000007941 */ /* 0x000fea0003800000 */
.L_x_4304:
        /* <DEDUP_REMOVED lines=33> */
.L_x_4307:
[----:B------:R-:W-:Y:S05]  /*3880*/  BSYNC B0 ;  /* 0x0000000000007941 */ /* 0x000fea0003800000 */
.L_x_4306:
        /* <DEDUP_REMOVED lines=33> */
.L_x_4309:
[----:B------:R-:W-:Y:S05]  /*3aa0*/  BSYNC B0 ;  /* 0x0000000000007941 */ /* 0x000fea0003800000 */
.L_x_4308:
        /* <DEDUP_REMOVED lines=33> */
.L_x_4311:
[----:B------:R-:W-:Y:S05]  /*3cc0*/  BSYNC B0 ;  /* 0x0000000000007941 */ /* 0x000fea0003800000 */
.L_x_4310:
        /* <DEDUP_REMOVED lines=33> */
.L_x_4313:
[----:B------:R-:W-:Y:S05]  /*3ee0*/  BSYNC B0 ;  /* 0x0000000000007941 */ /* 0x000fea0003800000 */
.L_x_4312:
[----:B------:R-:W-:Y:S01]  /*3ef0*/  BAR.SYNC.DEFER_BLOCKING 0x0 ;  /* 0x0000000000007b1d */ /* 0x000fe20000010000 */
[----:B------:R-:W-:Y:S01]  /*3f00*/  ISETP.GE.AND P1, PT, R0, R23, PT ;  /* 0x000000170000720c */ /* 0x000fe20003f26270 */
[----:B------:R-:W-:Y:S01]  /*3f10*/  CS2R R46, SRZ ;  /* 0x00000000002e7805 */ /* 0x000fe2000001ff00 */
[----:B------:R-:W-:-:S11]  /*3f20*/  CS2R R48, SRZ ;  /* 0x0000000000307805 */ /* 0x000fd6000001ff00 */
[----:B------:R-:W2:Y:S01]  /*3f30*/  @!P1 LDG.E R47, [R6.64+-0xd00] ;  /* 0xfff30006062f9981 */ /* 0x000ea2000c1e1900 */
[-C--:B------:R-:W-:Y:S02]  /*3f40*/  ISETP.GE.AND P1, PT, R8, R23.reuse, PT ;  /* 0x000000170800720c */ /* 0x080fe40003f26270 */
[-C--:B------:R-:W-:Y:S01]  /*3f50*/  ISETP.GE.AND P2, PT, R21, R23.reuse, PT ;  /* 0x000000171500720c */ /* 0x080fe20003f46270 */
[----:B------:R-:W-:Y:S01]  /*3f60*/  HFMA2.MMA R50, -RZ, RZ, 0, 0 ;  /* 0x00000000ff327435 */ /* 0x000fe200000001ff */
[-C--:B------:R-:W-:Y:S01]  /*3f70*/  ISETP.GE.AND P3, PT, R20, R23.reuse, PT ;  /* 0x000000171400720c */ /* 0x080fe20003f66270 */
[----:B------:R-:W-:Y:S01]  /*3f80*/  CS2R R44, SRZ ;  /* 0x00000000002c7805 */ /* 0x000fe2000001ff00 */
[-C--:B------:R-:W-:Y:S01]  /*3f90*/  ISETP.GE.AND P4, PT, R19, R23.reuse, PT ;  /* 0x000000171300720c */ /* 0x080fe20003f86270 */
[----:B------:R-:W-:Y:S01]  /*3fa0*/  CS2R R42, SRZ ;  /* 0x00000000002a7805 */ /* 0x000fe2000001ff00 */
[-C--:B------:R-:W-:Y:S01]  /*3fb0*/  ISETP.GE.AND P5, PT, R18, R23.reuse, PT ;  /* 0x000000171200720c */ /* 0x080fe20003fa6270 */
[----:B------:R0:W4:Y:S01]  /*3fc0*/  @!P0 LDG.E R41, [R24.64] ;  /* 0x0000000618298981 */ /* 0x000122000c1e1900 */
[-C--:B------:R-:W-:Y:S01]  /*3fd0*/  ISETP.GE.AND P6, PT, R17, R23.reuse, PT ;  /* 0x000000171100720c */ /* 0x080fe20003fc6270 */
[----:B------:R-:W-:Y:S01]  /*3fe0*/  CS2R R62, SRZ ;  /* 0x00000000003e7805 */ /* 0x000fe2000001ff00 */
[----:B------:R-:W-:Y:S01]  /*3ff0*/  MOV R61, RZ ;  /* 0x000000ff003d7202 */ /* 0x000fe20000000f00 */
[----:B------:R-:W5:Y:S01]  /*4000*/  @!P1 LDG.E R48, [R6.64+-0xc80] ;  /* 0xfff3800606309981 */ /* 0x000f62000c1e1900 */
[----:B------:R-:W-:Y:S01]  /*4010*/  ISETP.GE.AND P1, PT, R9, R23, PT ;  /* 0x000000170900720c */ /* 0x000fe20003f26270 */
[----:B------:R-:W-:-:S02]  /*4020*/  CS2R R64, SRZ ;  /* 0x0000000000407805 */ /* 0x000fc4000001ff00 */
[----:B---3--:R-:W3:Y:S01]  /*4030*/  @!P2 LDG.E R46, [R6.64+-0xd80] ;  /* 0xfff28006062ea981 */ /* 0x008ee2000c1e1900 */
        /* <DEDUP_REMOVED lines=11> */
[----:B------:R-:W3:Y:S01]  /*40f0*/  @!P1 LDG.E R50, [R6.64+-0xb80] ;  /* 0xfff4800606329981 */ /* 0x000ee2000c1e1900 */
[-C--:B------:R-:W-:Y:S02]  /*4100*/  ISETP.GE.AND P1, PT, R11, R23.reuse, PT ;  /* 0x000000170b00720c */ /* 0x080fe40003f26270 */
[----:B------:R-:W-:Y:S01]  /*4110*/  ISETP.GE.AND P6, PT, R16, R23, PT ;  /* 0x000000171000720c */ /* 0x000fe20003fc6270 */
[----:B------:R-:W3:Y:S04]  /*4120*/  @!P2 LDG.E R24, [R6.64+-0xa80] ;  /* 0xfff580060618a981 */ /* 0x000ee8000c1e1900 */
[----:B------:R-:W3:Y:S04]  /*4130*/  @!P3 LDG.E R61, [R6.64+-0xa00] ;  /* 0xfff60006063db981 */ /* 0x000ee8000c1e1900 */
[----:B------:R-:W5:Y:S04]  /*4140*/  @!P4 LDG.E R62, [R6.64+-0x980] ;  /* 0xfff68006063ec981 */ /* 0x000f68000c1e1900 */
[----:B------:R-:W5:Y:S04]  /*4150*/  @!P1 LDG.E R25, [R6.64+-0xb00] ;  /* 0xfff5000606199981 */ /* 0x000f68000c1e1900 */
[----:B------:R-:W5:Y:S04]  /*4160*/  @!P5 LDG.E R63, [R6.64+-0x900] ;  /* 0xfff70006063fd981 */ /* 0x000f68000c1e1900 */
[----:B------:R-:W5:Y:S01]  /*4170*/  @!P6 LDG.E R64, [R6.64+-0x880] ;  /* 0xfff780060640e981 */ /* 0x000f62000c1e1900 */
[----:B------:R-:W-:-:S02]  /*4180*/  P2R R67, PR, RZ, 0x2 ;  /* 0x00000002ff437803 */ /* 0x000fc40000000000 */
[----:B------:R-:W-:Y:S01]  /*4190*/  ISETP.GE.AND P1, PT, R17, R23, PT ;  /* 0x000000171100720c */ /* 0x000fe20003f26270 */
[----:B------:R-:W-:Y:S01]  /*41a0*/  HFMA2.MMA R66, -RZ, RZ, 0, 0 ;  /* 0x00000000ff427435 */ /* 0x000fe200000001ff */
[----:B------:R-:W-:Y:S01]  /*41b0*/  MOV R68, RZ ;  /* 0x000000ff00447202 */ /* 0x000fe20000000f00 */
[----:B------:R-:W-:Y:S01]  /*41c0*/  CS2R R110, SRZ ;  /* 0x00000000006e7805 */ /* 0x000fe2000001ff00 */
[----:B------:R-:W-:Y:S01]  /*41d0*/  HFMA2.MMA R146, -RZ, RZ, 0, 0 ;  /* 0x00000000ff927435 */ /* 0x000fe200000001ff */
[----:B------:R-:W-:Y:S01]  /*41e0*/  MOV R117, RZ ;  /* 0x000000ff00757202 */ /* 0x000fe20000000f00 */
[----:B------:R-:W-:Y:S01]  /*41f0*/  CS2R R130, SRZ ;  /* 0x0000000000827805 */ /* 0x000fe2000001ff00 */
[----:B----4-:R-:W-:Y:S04]  /*4200*/  STS [R132.X4], R41 ;  /* 0x0000002984007388 */ /* 0x010fe80000004800 */
[----:B--2---:R-:W-:Y:S04]  /*4210*/  STS [R129.X4+0x80], R42 ;  /* 0x0000802a81007388 */ /* 0x004fe80000004800 */
[----:B------:R-:W-:Y:S04]  /*4220*/  STS [R128.X4+0x100], R43 ;  /* 0x0001002b80007388 */ /* 0x000fe80000004800 */
[----:B------:R-:W-:Y:S04]  /*4230*/  STS [R127.X4+0x180], R44 ;  /* 0x0001802c7f007388 */ /* 0x000fe80000004800 */
[----:B------:R-:W-:Y:S04]  /*4240*/  STS [R126.X4+0x200], R45 ;  /* 0x0002002d7e007388 */ /* 0x000fe80000004800 */
[----:B---3--:R-:W-:Y:S04]  /*4250*/  STS [R125.X4+0x280], R46 ;  /* 0x0002802e7d007388 */ /* 0x008fe80000004800 */
        /* <DEDUP_REMOVED lines=18> */
[----:B------:R-:W-:Y:S04]  /*4380*/  LDS R47, [R98.X4+0x1c] ;  /* 0x00001c00622f7984 */ /* 0x000fe80000004800 */
[----:B------:R-:W-:Y:S04]  /*4390*/  LDS R46, [R98.X4+0x20] ;  /* 0x00002000622e7984 */ /* 0x000fe80000004800 */
[----:B------:R-:W-:Y:S04]  /*43a0*/  LDS R45, [R98.X4+0x24] ;  /* 0x00002400622d7984 */ /* 0x000fe80000004800 */
[----:B------:R-:W-:Y:S04]  /*43b0*/  LDS R44, [R98.X4+0x28] ;  /* 0x00002800622c7984 */ /* 0x000fe80000004800 */
[----:B------:R-:W2:Y:S04]  /*43c0*/  LDS R43, [R98.X4+0x2c] ;  /* 0x00002c00622b7984 */ /* 0x000ea80000004800 */
[----:B------:R-:W-:Y:S04]  /*43d0*/  LDS R42, [R98.X4+0x30] ;  /* 0x00003000622a7984 */ /* 0x000fe80000004800 */
[----:B------:R-:W1:Y:S04]  /*43e0*/  LDS R41, [R98.X4+0x34] ;  /* 0x0000340062297984 */ /* 0x000e680000004800 */
[----:B------:R-:W-:Y:S04]  /*43f0*/  LDS R25, [R98.X4+0x38] ;  /* 0x0000380062197984 */ /* 0x000fe80000004800 */
[----:B------:R-:W1:Y:S04]  /*4400*/  LDS R24, [R98.X4+0x3c] ;  /* 0x00003c0062187984 */ /* 0x000e680000004800 */
[----:B------:R-:W-:Y:S01]  /*4410*/  BAR.SYNC.DEFER_BLOCKING 0x0 ;  /* 0x0000000000007b1d */ /* 0x000fe20000010000 */
[----:B0-----:R-:W-:Y:S01]  /*4420*/  HFMA2.MMA R64, -RZ, RZ, 0, 0 ;  /* 0x00000000ff407435 */ /* 0x001fe200000001ff */
[----:B------:R-:W-:-:S04]  /*4430*/  CS2R R62, SRZ ;  /* 0x00000000003e7805 */ /* 0x000fc8000001ff00 */
[----:B------:R0:W5:Y:S01]  /*4440*/  @!P0 LDG.E R65, [R2.64] ;  /* 0x0000000602418981 */ /* 0x000162000c1e1900 */
[----:B------:R-:W-:-:S03]  /*4450*/  ISETP.GE.AND P0, PT, R19, R23, PT ;  /* 0x000000171300720c */ /* 0x000fc60003f06270 */
[----:B------:R3:W5:Y:S01]  /*4460*/  @!P1 LDG.E R62, [R4.64+-0xf80] ;  /* 0xfff08006043e9981 */ /* 0x000762000c1e1900 */
[-C--:B------:R-:W-:Y:S02]  /*4470*/  ISETP.GE.AND P1, PT, R18, R23.reuse, PT ;  /* 0x000000171200720c */ /* 0x080fe40003f26270 */
[----:B------:R-:W-:Y:S01]  /*4480*/  MOV R61, RZ ;  /* 0x000000ff003d7202 */ /* 0x000fe20000000f00 */
        /* <DEDUP_REMOVED lines=17> */
[----:B------:R-:W-:Y:S01]  /*45a0*/  ISETP.NE.AND P1, PT, R67, RZ, PT ;  /* 0x000000ff4300720c */ /* 0x000fe20003f25270 */
[----:B------:R-:W-:-:S08]  /*45b0*/  HFMA2.MMA R67, -RZ, RZ, 0, 0 ;  /* 0x00000000ff437435 */ /* 0x000fd000000001ff */
[----:B------:R3:W5:Y:S01]  /*45c0*/  @!P0 LDG.E R68, [R4.64+-0xb80] ;  /* 0xfff4800604448981 */ /* 0x000762000c1e1900 */
[----:B------:R-:W-:-:S03]  /*45d0*/  ISETP.GE.AND P0, PT, R9, R23, PT ;  /* 0x000000170900720c */ /* 0x000fc60003f06270 */
[----:B------:R3:W5:Y:S10]  /*45e0*/  @!P1 LDG.E R111, [R4.64+-0xb00] ;  /* 0xfff50006046f9981 */ /* 0x000774000c1e1900 */
[----:B------:R3:W5:Y:S01]  /*45f0*/  @!P0 LDG.E R67, [R4.64+-0xc00] ;  /* 0xfff4000604438981 */ /* 0x000762000c1e1900 */
[----:B-1----:R-:W-:-:S02]  /*4600*/  FMUL.FTZ R70, R51, -1.4426950216293334961 ;  /* 0xbfb8aa3b33467820 */ /* 0x002fc40000410000 */
[----:B------:R-:W-:-:S04]  /*4610*/  FMUL.FTZ R69, R60, -1.4426950216293334961 ;  /* 0xbfb8aa3b3c457820 */ /* 0x000fc80000410000 */
[----:B------:R-:W0:Y:S01]  /*4620*/  MUFU.EX2 R70, R70 ;  /* 0x0000004600467308 */ /* 0x000e220000000800 */
[----:B--2---:R-:W-:Y:S02]  /*4630*/  FMUL.FTZ R148, R50, -1.4426950216293334961 ;  /* 0xbfb8aa3b32947820 */ /* 0x004fe40000410000 */
[----:B---3--:R-:W-:Y:S02]  /*4640*/  FMUL.FTZ R4, R49, -1.4426950216293334961 ;  /* 0xbfb8aa3b31047820 */ /* 0x008fe40000410000 */
[----:B------:R-:W-:-:S03]  /*4650*/  FMUL.FTZ R71, R7, -1.4426950216293334961 ;  /* 0xbfb8aa3b07477820 */ /* 0x000fc60000410000 */
[----:B------:R-:W1:Y:S01]  /*4660*/  MUFU.EX2 R69, R69 ;  /* 0x0000004500457308 */ /* 0x000e620000000800 */
[----:B------:R-:W-:-:S07]  /*4670*/  FMUL.FTZ R116, R6, -1.4426950216293334961 ;  /* 0xbfb8aa3b06747820 */ /* 0x000fce0000410000 */
[----:B------:R-:W2:Y:S01]  /*4680*/  MUFU.EX2 R148, R148 ;  /* 0x0000009400947308 */ /* 0x000ea20000000800 */
[----:B----4-:R-:W-:-:S07]  /*4690*/  FMUL.FTZ R5, R48, -1.4426950216293334961 ;  /* 0xbfb8aa3b30057820 */ /* 0x010fce0000410000 */
[----:B------:R3:W-:Y:S02]  /*46a0*/  MUFU.EX2 R149, R4 ;  /* 0x0000000400957308 */ /* 0x0007e40000000800 */
[----:B---3--:R-:W-:-:S06]  /*46b0*/  FMUL.FTZ R4, R43, -1.4426950216293334961 ;  /* 0xbfb8aa3b2b047820 */ /* 0x008fcc0000410000 */
[----:B------:R-:W3:Y:S08]  /*46c0*/  MUFU.EX2 R71, R71 ;  /* 0x0000004700477308 */ /* 0x000ef00000000800 */
[----:B------:R-:W4:Y:S08]  /*46d0*/  MUFU.EX2 R116, R116 ;  /* 0x0000007400747308 */ /* 0x000f300000000800 */
[----:B------:R0:W-:Y:S02]  /*46e0*/  MUFU.EX2 R155, R4 ;  /* 0x00000004009b7308 */ /* 0x0001e40000000800 */
[----:B0-----:R-:W-:-:S06]  /*46f0*/  FADD.FTZ R4, R70, 1 ;  /* 0x3f80000046047421 */ /* 0x001fcc0000010000 */
[----:B------:R1:W-:Y:S01]  /*4700*/  MUFU.EX2 R150, R5 ;  /* 0x0000000500967308 */ /* 0x0003e20000000800 */
[----:B------:R-:W-:-:S07]  /*4710*/  FMUL.FTZ R151, R47, -1.4426950216293334961 ;  /* 0xbfb8aa3b2f977820 */ /* 0x000fce0000410000 */
[----:B------:R-:W-:Y:S01]  /*4720*/  MUFU.RCP R4, R4 ;  /* 0x0000000400047308 */ /* 0x000fe20000001000 */
[----:B-1----:R-:W-:Y:S02]  /*4730*/  FADD.FTZ R5, R69, 1 ;  /* 0x3f80000045057421 */ /* 0x002fe40000010000 */
[----:B--2---:R-:W-:Y:S02]  /*4740*/  FADD.FTZ R69, R148, 1 ;  /* 0x3f80000094457421 */ /* 0x004fe40000010000 */
[----:B------:R-:W-:-:S03]  /*4750*/  FMUL.FTZ R152, R46, -1.4426950216293334961 ;  /* 0xbfb8aa3b2e987820 */ /* 0x000fc60000410000 */
[----:B------:R-:W-:Y:S01]  /*4760*/  MUFU.RCP R5, R5 ;  /* 0x0000000500057308 */ /* 0x000fe20000001000 */
[----:B---3--:R-:W-:Y:S02]  /*4770*/  FADD.FTZ R70, R71, 1 ;  /* 0x3f80000047467421 */ /* 0x008fe40000010000 */
[----:B----4-:R-:W-:Y:S02]  /*4780*/  FADD.FTZ R71, R116, 1 ;  /* 0x3f80000074477421 */ /* 0x010fe40000010000 */
[----:B------:R-:W-:-:S03]  /*4790*/  FMUL.FTZ R153, R45, -1.4426950216293334961 ;  /* 0xbfb8aa3b2d997820 */ /* 0x000fc60000410000 */
[----:B------:R-:W0:Y:S01]  /*47a0*/  MUFU.RCP R69, R69 ;  /* 0x0000004500457308 */ /* 0x000e220000001000 */
[----:B------:R-:W-:Y:S02]  /*47b0*/  FMUL.FTZ R154, R44, -1.4426950216293334961 ;  /* 0xbfb8aa3b2c9a7820 */ /* 0x000fe40000410000 */
[----:B------:R-:W-:-:S05]  /*47c0*/  FMUL.FTZ R157, R41, -1.4426950216293334961 ;  /* 0xbfb8aa3b299d7820 */ /* 0x000fca0000410000 */
[----:B------:R-:W1:Y:S08]  /*47d0*/  MUFU.EX2 R151, R151 ;  /* 0x0000009700977308 */ /* 0x000e700000000800 */
[----:B------:R-:W2:Y:S08]  /*47e0*/  MUFU.EX2 R152, R152 ;  /* 0x0000009800987308 */ /* 0x000eb00000000800 */
[----:B------:R-:W-:Y:S08]  /*47f0*/  MUFU.RCP R70, R70 ;  /* 0x0000004600467308 */ /* 0x000ff00000001000 */
[----:B------:R-:W3:Y:S01]  /*4800*/  MUFU.RCP R71, R71 ;  /* 0x0000004700477308 */ /* 0x000ee20000001000 */
[----:B------:R-:W-:-:S07]  /*4810*/  FADD.FTZ R116, R149, 1 ;  /* 0x3f80000095747421 */ /* 0x000fce0000010000 */
[----:B------:R-:W4:Y:S01]  /*4820*/  MUFU.EX2 R153, R153 ;  /* 0x0000009900997308 */ /* 0x000f220000000800 */
[----:B------:R-:W-:-:S07]  /*4830*/  FMUL.FTZ R159, R24, -1.4426950216293334961 ;  /* 0xbfb8aa3b189f7820 */ /* 0x000fce0000410000 */
[----:B------:R-:W3:Y:S01]  /*4840*/  MUFU.EX2 R154, R154 ;  /* 0x0000009a009a7308 */ /* 0x000ee20000000800 */
[----:B0-----:R-:W-:-:S07]  /*4850*/  FADD.FTZ R149, -R69, 1 ;  /* 0x3f80000045957421 */ /* 0x001fce0000010100 */
[----:B------:R-:W0:Y:S01]  /*4860*/  MUFU.EX2 R157, R157 ;  /* 0x0000009d009d7308 */ /* 0x000e220000000800 */
[----:B-1----:R-:W-:Y:S02]  /*4870*/  FADD.FTZ R148, R151, 1 ;  /* 0x3f80000097947421 */ /* 0x002fe40000010000 */
[----:B--2---:R-:W-:Y:S02]  /*4880*/  FADD.FTZ R151, R152, 1 ;  /* 0x3f80000098977421 */ /* 0x004fe40000010000 */
[----:B------:R-:W-:-:S03]  /*4890*/  FADD.FTZ R152, R155, 1 ;  /* 0x3f8000009b987421 */ /* 0x000fc60000010000 */
[----:B------:R1:W-:Y:S01]  /*48a0*/  MUFU.EX2 R162, R159 ;  /* 0x0000009f00a27308 */ /* 0x0003e20000000800 */
        /* <DEDUP_REMOVED lines=18> */
[----:B------:R-:W0:Y:S04]  /*49d0*/  LDS R61, [R98.X4] ;  /* 0x00000000623d7984 */ /* 0x000e280000004800 */
[----:B------:R-:W4:Y:S04]  /*49e0*/  LDS R62, [R98.X4+0x4] ;  /* 0x00000400623e7984 */ /* 0x000f280000004800 */
[----:B------:R-:W4:Y:S04]  /*49f0*/  LDS R63, [R98.X4+0x8] ;  /* 0x00000800623f7984 */ /* 0x000f280000004800 */
[----:B------:R-:W4:Y:S04]  /*4a00*/  LDS R65, [R98.X4+0x10] ;  /* 0x0000100062417984 */ /* 0x000f280000004800 */
[----:B------:R-:W4:Y:S01]  /*4a10*/  LDS R64, [R98.X4+0xc] ;  /* 0x00000c0062407984 */ /* 0x000f220000004800 */
[----:B--2---:R-:W-:-:S03]  /*4a20*/  FADD.FTZ R2, -R4, 1 ;  /* 0x3f80000004027421 */ /* 0x004fc60000010100 */
[----:B------:R-:W2:Y:S01]  /*4a30*/  LDS R66, [R98.X4+0x14] ;  /* 0x0000140062427984 */ /* 0x000ea20000004800 */
[----:B-----5:R-:W-:-:S03]  /*4a40*/  FADD.FTZ R117, R150, 1 ;  /* 0x3f80000096757421 */ /* 0x020fc60000010000 */
[----:B------:R-:W5:Y:S01]  /*4a50*/  LDS R68, [R98.X4+0x1c] ;  /* 0x00001c0062447984 */ /* 0x000f620000004800 */
[----:B------:R-:W-:Y:S02]  /*4a60*/  FFMA.FTZ R110, R51, R2, 1 ;  /* 0x3f800000336e7423 */ /* 0x000fe40000010002 */
[----:B------:R-:W-:Y:S01]  /*4a70*/  FADD.FTZ R3, -R5, 1 ;  /* 0x3f80000005037421 */ /* 0x000fe20000010100 */
[----:B------:R-:W2:Y:S01]  /*4a80*/  LDS R67, [R98.X4+0x18] ;  /* 0x0000180062437984 */ /* 0x000ea20000004800 */
[----:B------:R-:W2:Y:S02]  /*4a90*/  MUFU.RCP R117, R117 ;  /* 0x0000007500757308 */ /* 0x000ea40000001000 */
[----:B------:R-:W-:Y:S01]  /*4aa0*/  FFMA.FTZ R3, R60, R3, 1 ;  /* 0x3f8000003c037423 */ /* 0x000fe20000010003 */
[----:B------:R-:W-:Y:S01]  /*4ab0*/  LDS R146, [R98.X4+0x24] ;  /* 0x0000240062927984 */ /* 0x000fe20000004800 */
[----:B---3--:R-:W-:Y:S02]  /*4ac0*/  FADD.FTZ R131, -R71, 1 ;  /* 0x3f80000047837421 */ /* 0x008fe40000010100 */
[----:B-1----:R-:W-:Y:S01]  /*4ad0*/  FFMA.FTZ R159, R50, R149, 1 ;  /* 0x3f800000329f7423 */ /* 0x002fe20000010095 */
[----:B------:R-:W-:Y:S01]  /*4ae0*/  LDS R130, [R98.X4+0x2c] ;  /* 0x00002c0062827984 */ /* 0x000fe20000004800 */
[----:B0-----:R-:W-:-:S03]  /*4af0*/  FMUL.FTZ R2, R40, R61 ;  /* 0x0000003d28027220 */ /* 0x001fc60000410000 */
[----:B------:R-:W0:Y:S01]  /*4b00*/  LDS R149, [R98.X4+0x20] ;  /* 0x0000200062957984 */ /* 0x000e220000004800 */
[----:B------:R-:W-:Y:S02]  /*4b10*/  FMUL.FTZ R2, R5, R2 ;  /* 0x0000000205027220 */ /* 0x000fe40000410000 */
[----:B----4-:R-:W-:Y:S02]  /*4b20*/  FMUL.FTZ R111, R39, R62 ;  /* 0x0000003e276f7220 */ /* 0x010fe40000410000 */
[----:B------:R-:W-:Y:S02]  /*4b30*/  FMUL.FTZ R3, R2, R3 ;  /* 0x0000000302037220 */ /* 0x000fe40000410000 */
[----:B------:R-:W-:Y:S02]  /*4b40*/  FADD.FTZ R2, -R70, 1 ;  /* 0x3f80000046027421 */ /* 0x000fe40000010100 */
[----:B------:R-:W-:Y:S02]  /*4b50*/  FMUL.FTZ R155, R38, R63 ;  /* 0x0000003f269b7220 */ /* 0x000fe40000410000 */
[----:B------:R-:W-:-:S02]  /*4b60*/  FMUL.FTZ R111, R4, R111 ;  /* 0x0000006f046f7220 */ /* 0x000fc40000410000 */
[----:B------:R-:W-:Y:S02]  /*4b70*/  FADD.FTZ R150, R153, 1 ;  /* 0x3f80000099967421 */ /* 0x000fe40000010000 */
[----:B------:R-:W-:Y:S02]  /*4b80*/  FADD.FTZ R153, R154, 1 ;  /* 0x3f8000009a997421 */ /* 0x000fe40000010000 */
[----:B------:R-:W-:Y:S02]  /*4b90*/  FADD.FTZ R160, R157, 1 ;  /* 0x3f8000009da07421 */ /* 0x000fe40000010000 */
[----:B------:R-:W-:Y:S02]  /*4ba0*/  FFMA.FTZ R2, R7, R2, 1 ;  /* 0x3f80000007027423 */ /* 0x000fe40000010002 */
[----:B------:R-:W-:Y:S02]  /*4bb0*/  FMUL.FTZ R155, R70, R155 ;  /* 0x0000009b469b7220 */ /* 0x000fe40000410000 */
[----:B------:R-:W-:-:S02]  /*4bc0*/  FMUL.FTZ R111, R111, R110 ;  /* 0x0000006e6f6f7220 */ /* 0x000fc40000410000 */
[----:B------:R-:W-:Y:S02]  /*4bd0*/  FFMA.FTZ R157, R6, R131, 1 ;  /* 0x3f800000069d7423 */ /* 0x000fe40000010083 */
[----:B------:R-:W-:Y:S01]  /*4be0*/  FMUL.FTZ R154, R36, R65 ;  /* 0x00000041249a7220 */ /* 0x000fe20000410000 */
[----:B------:R-:W1:Y:S01]  /*4bf0*/  LDS R131, [R98.X4+0x28] ;  /* 0x0000280062837984 */ /* 0x000e620000004800 */
[----:B------:R-:W-:Y:S01]  /*4c00*/  FMUL.FTZ R110, R37, R64 ;  /* 0x00000040256e7220 */ /* 0x000fe20000410000 */
[----:B------:R-:W3:Y:S01]  /*4c10*/  MUFU.EX2 R156, R156 ;  /* 0x0000009c009c7308 */ /* 0x000ee20000000800 */
[----:B------:R-:W-:Y:S02]  /*4c20*/  FMUL.FTZ R165, R155, R2 ;  /* 0x000000029ba57220 */ /* 0x000fe40000410000 */
[----:B------:R-:W-:Y:S02]  /*4c30*/  FMUL.FTZ R154, R69, R154 ;  /* 0x0000009a459a7220 */ /* 0x000fe40000410000 */
[----:B--2---:R-:W-:-:S02]  /*4c40*/  FADD.FTZ R155, -R117, 1 ;  /* 0x3f800000759b7421 */ /* 0x004fc40000010100 */
[----:B------:R-:W-:Y:S01]  /*4c50*/  FMUL.FTZ R110, R71, R110 ;  /* 0x0000006e476e7220 */ /* 0x000fe20000410000 */
[----:B------:R-:W2:Y:S01]  /*4c60*/  MUFU.RCP R116, R116 ;  /* 0x0000007400747308 */ /* 0x000ea20000001000 */
[----:B------:R-:W-:Y:S02]  /*4c70*/  FMUL.FTZ R158, R25, -1.4426950216293334961 ;  /* 0xbfb8aa3b199e7820 */ /* 0x000fe40000410000 */
[----:B------:R-:W-:-:S05]  /*4c80*/  FMUL.FTZ R167, R110, R157 ;  /* 0x0000009d6ea77220 */ /* 0x000fca0000410000 */
[----:B------:R-:W4:Y:S01]  /*4c90*/  MUFU.RCP R148, R148 ;  /* 0x0000009400947308 */ /* 0x000f220000001000 */
[----:B------:R-:W-:Y:S01]  /*4ca0*/  FMUL.FTZ R169, R154, R159 ;  /* 0x0000009f9aa97220 */ /* 0x000fe20000410000 */
[----:B------:R-:W-:Y:S01]  /*4cb0*/  LDS R157, [R98.X4+0x38] ;  /* 0x00003800629d7984 */ /* 0x000fe20000004800 */
[----:B------:R-:W-:-:S03]  /*4cc0*/  FFMA.FTZ R173, R48, R155, 1 ;  /* 0x3f80000030ad7423 */ /* 0x000fc6000001009b */
[----:B------:R-:W0:Y:S02]  /*4cd0*/  LDS R159, [R98.X4+0x30] ;  /* 0x00003000629f7984 */ /* 0x000e240000004800 */
[----:B------:R-:W1:Y:S02]  /*4ce0*/  MUFU.EX2 R158, R158 ;  /* 0x0000009e009e7308 */ /* 0x000e640000000800 */
[----:B------:R-:W0:Y:S04]  /*4cf0*/  LDS R154, [R98.X4+0x34] ;  /* 0x00003400629a7984 */ /* 0x000e280000004800 */
[----:B------:R-:W0:Y:S02]  /*4d00*/  LDS R155, [R98.X4+0x3c] ;  /* 0x00003c00629b7984 */ /* 0x000e240000004800 */
[----:B------:R-:W0:Y:S01]  /*4d10*/  MUFU.RCP R150, R150 ;  /* 0x0000009600967308 */ /* 0x000e220000001000 */
[----:B------:R-:W-:Y:S01]  /*4d20*/  FMUL.FTZ R163, R35, R66 ;  /* 0x0000004223a37220 */ /* 0x000fe20000410000 */
[----:B------:R-:W-:Y:S01]  /*4d30*/  BAR.SYNC.DEFER_BLOCKING 0x0 ;  /* 0x0000000000007b1d */ /* 0x000fe20000010000 */
[----:B---3--:R-:W-:-:S02]  /*4d40*/  FADD.FTZ R156, R156, 1 ;  /* 0x3f8000009c9c7421 */ /* 0x008fc40000010000 */
[----:B--2---:R-:W-:-:S03]  /*4d50*/  FADD.FTZ R2, -R116, 1 ;  /* 0x3f80000074027421 */ /* 0x004fc60000010100 */
[----:B------:R-:W2:Y:S01]  /*4d60*/  MUFU.RCP R153, R153 ;  /* 0x0000009900997308 */ /* 0x000ea20000001000 */
[----:B----4-:R-:W-:Y:S02]  /*4d70*/  FADD.FTZ R110, -R148, 1 ;  /* 0x3f800000946e7421 */ /* 0x010fe40000010100 */
[----:B-----5:R-:W-:Y:S02]  /*4d80*/  FMUL.FTZ R171, R33, R68 ;  /* 0x0000004421ab7220 */ /* 0x020fe40000410000 */
[----:B------:R-:W-:-:S03]  /*4d90*/  FMUL.FTZ R163, R116, R163 ;  /* 0x000000a374a37220 */ /* 0x000fc60000410000 */
[----:B------:R-:W3:Y:S01]  /*4da0*/  MUFU.RCP R151, R151 ;  /* 0x0000009700977308 */ /* 0x000ee20000001000 */
[----:B------:R-:W-:Y:S02]  /*4db0*/  FFMA.FTZ R2, R49, R2, 1 ;  /* 0x3f80000031027423 */ /* 0x000fe40000010002 */
[----:B------:R-:W-:-:S05]  /*4dc0*/  FFMA.FTZ R175, R47, R110, 1 ;  /* 0x3f8000002faf7423 */ /* 0x000fca000001006e */
[----:B------:R-:W4:Y:S01]  /*4dd0*/  MUFU.RCP R152, R152 ;  /* 0x0000009800987308 */ /* 0x000f220000001000 */
[----:B------:R-:W-:Y:S02]  /*4de0*/  FADD.FTZ R164, R162, 1 ;  /* 0x3f800000a2a47421 */ /* 0x000fe40000010000 */
[----:B------:R-:W-:Y:S02]  /*4df0*/  FMUL.FTZ R110, R34, R67 ;  /* 0x00000043226e7220 */ /* 0x000fe40000410000 */
[----:B-1----:R-:W-:-:S03]  /*4e00*/  FADD.FTZ R158, R158, 1 ;  /* 0x3f8000009e9e7421 */ /* 0x002fc60000010000 */
[----:B------:R-:W-:Y:S01]  /*4e10*/  MUFU.RCP R161, R156 ;  /* 0x0000009c00a17308 */ /* 0x000fe20000001000 */
[----:B------:R-:W-:-:S07]  /*4e20*/  FMUL.FTZ R110, R117, R110 ;  /* 0x0000006e756e7220 */ /* 0x000fce0000410000 */
[----:B------:R1:W5:Y:S01]  /*4e30*/  MUFU.RCP R156, R160 ;  /* 0x000000a0009c7308 */ /* 0x0003620000001000 */
[----:B------:R-:W-:Y:S02]  /*4e40*/  FMUL.FTZ R173, R110, R173 ;  /* 0x000000ad6ead7220 */ /* 0x000fe40000410000 */
[----:B-1----:R-:W-:Y:S02]  /*4e50*/  FMUL.FTZ R160, R148, R171 ;  /* 0x000000ab94a07220 */ /* 0x002fe40000410000 */
[----:B------:R-:W-:-:S03]  /*4e60*/  FMUL.FTZ R171, R163, R2 ;  /* 0x00000002a3ab7220 */ /* 0x000fc60000410000 */
[----:B------:R-:W1:Y:S01]  /*4e70*/  MUFU.RCP R163, R164 ;  /* 0x000000a400a37308 */ /* 0x000e620000001000 */
[----:B0-----:R-:W-:Y:S02]  /*4e80*/  FADD.FTZ R2, -R150, 1 ;  /* 0x3f80000096027421 */ /* 0x001fe40000010100 */
[----:B------:R-:W-:Y:S02]  /*4e90*/  FMUL.FTZ R175, R160, R175 ;  /* 0x000000afa0af7220 */ /* 0x000fe40000410000 */
[----:B--2---:R-:W-:Y:S02]  /*4ea0*/  FADD.FTZ R179, -R153, 1 ;  /* 0x3f80000099b37421 */ /* 0x004fe40000010100 */
[----:B------:R-:W-:Y:S01]  /*4eb0*/  FFMA.FTZ R110, R45, R2, 1 ;  /* 0x3f8000002d6e7423 */ /* 0x000fe20000010002 */
[----:B------:R-:W0:Y:S01]  /*4ec0*/  MUFU.RCP R158, R158 ;  /* 0x0000009e009e7308 */ /* 0x000e220000001000 */
[----:B---3--:R-:W-:Y:S02]  /*4ed0*/  FADD.FTZ R177, -R151, 1 ;  /* 0x3f80000097b17421 */ /* 0x008fe40000010100 */
[----:B----4-:R-:W-:-:S02]  /*4ee0*/  FADD.FTZ R160, -R152, 1 ;  /* 0x3f80000098a07421 */ /* 0x010fc40000010100 */
[----:B------:R-:W-:Y:S02]  /*4ef0*/  FMUL.FTZ R2, R32, R149 ;  /* 0x0000009520027220 */ /* 0x000fe40000410000 */
[----:B------:R-:W-:Y:S02]  /*4f00*/  FFMA.FTZ R181, R44, R179, 1 ;  /* 0x3f8000002cb57423 */ /* 0x000fe400000100b3 */
[----:B------:R-:W-:Y:S02]  /*4f10*/  FFMA.FTZ R177, R46, R177, 1 ;  /* 0x3f8000002eb17423 */ /* 0x000fe400000100b1 */
[----:B------:R-:W-:Y:S02]  /*4f20*/  FFMA.FTZ R162, R43, R160, 1 ;  /* 0x3f8000002ba27423 */ /* 0x000fe400000100a0 */
        /* <DEDUP_REMOVED lines=8> */
[----:B-----5:R-:W-:Y:S02]  /*4fb0*/  FADD.FTZ R2, -R156, 1 ;  /* 0x3f8000009c027421 */ /* 0x020fe40000010100 */
[----:B-1----:R-:W-:Y:S02]  /*4fc0*/  FADD.FTZ R187, -R163, 1 ;  /* 0x3f800000a3bb7421 */ /* 0x002fe40000010100 */
[----:B------:R-:W-:Y:S02]  /*4fd0*/  FMUL.FTZ R179, R179, R110 ;  /* 0x0000006eb3b37220 */ /* 0x000fe40000410000 */
[----:B------:R-:W-:Y:S02]  /*4fe0*/  FMUL.FTZ R181, R160, R181 ;  /* 0x000000b5a0b57220 */ /* 0x000fe40000410000 */
[----:B------:R-:W-:Y:S02]  /*4ff0*/  FMUL.FTZ R183, R183, R162 ;  /* 0x000000a2b7b77220 */ /* 0x000fe40000410000 */
[----:B------:R-:W-:-:S02]  /*5000*/  FFMA.FTZ R110, R41, R2, 1 ;  /* 0x3f800000296e7423 */ /* 0x000fc40000010002 */
[----:B------:R-:W-:Y:S02]  /*5010*/  FFMA.FTZ R191, R24, R187, 1 ;  /* 0x3f80000018bf7423 */ /* 0x000fe400000100bb */
[----:B------:R-:W-:Y:S02]  /*5020*/  FADD.FTZ R185, -R161, 1 ;  /* 0x3f800000a1b97421 */ /* 0x000fe40000010100 */
[----:B0-----:R-:W-:Y:S02]  /*5030*/  FADD.FTZ R160, -R158, 1 ;  /* 0x3f8000009ea07421 */ /* 0x001fe40000010100 */
[----:B------:R-:W-:Y:S02]  /*5040*/  FMUL.FTZ R2, R28, R159 ;  /* 0x0000009f1c027220 */ /* 0x000fe40000410000 */
[----:B------:R-:W-:Y:S02]  /*5050*/  FMUL.FTZ R187, R27, R154 ;  /* 0x0000009a1bbb7220 */ /* 0x000fe40000410000 */
[----:B------:R-:W-:-:S02]  /*5060*/  FMUL.FTZ R189, R26, R157 ;  /* 0x0000009d1abd7220 */ /* 0x000fc40000410000 */
[----:B------:R-:W-:Y:S01]  /*5070*/  FMUL.FTZ R162, R22, R155 ;  /* 0x0000009b16a27220 */ /* 0x000fe20000410000 */
[----:B------:R-:W-:Y:S01]  /*5080*/  ISETP.NE.AND P1, PT, R140, RZ, PT ;  /* 0x000000ff8c00720c */ /* 0x000fe20003f25270 */
        /* <DEDUP_REMOVED lines=45> */
[----:B------:R-:W-:-:S05]  /*5360*/  IMAD R110, R143, c[0x0][0x2e8], RZ ;  /* 0x0000ba008f6e7a24 */ /* 0x000fca00078e02ff */
[----:B------:R-:W2:Y:S01]  /*5370*/  LDS R197, [0x1080] ;  /* 0x00108000ffc57984 */ /* 0x000ea20000000800 */
[----:B0-----:R-:W-:-:S04]  /*5380*/  IMAD.WIDE.U32 R2, R145, c[0x0][0x2e8], RZ ;  /* 0x0000ba0091027a25 */ /* 0x001fc800078e00ff */
[----:B------:R-:W-:-:S05]  /*5390*/  IMAD R199, R145, c[0x0][0x2ec], R110 ;  /* 0x0000bb0091c77a24 */ /* 0x000fca00078e026e */
[----:B------:R-:W-:Y:S01]  /*53a0*/  IADD3 R3, R3, R199, RZ ;  /* 0x000000c703037210 */ /* 0x000fe20007ffe0ff */
[----:B------:R-:W-:-:S04]  /*53b0*/  IMAD R110, R144, c[0x0][0x2f0], RZ ;  /* 0x0000bc00906e7a24 */ /* 0x000fc800078e02ff */
[----:B------:R-:W-:Y:S01]  /*53c0*/  IMAD.WIDE.U32 R2, R147, c[0x0][0x2f0], R2 ;  /* 0x0000bc0093027a25 */ /* 0x000fe200078e0002 */
[----:B-1----:R-:W-:-:S03]  /*53d0*/  LEA R111, P0, R138, c[0x0][0x338], 0x2 ;  /* 0x0000ce008a6f7a11 */ /* 0x002fc600078010ff */
[----:B------:R-:W-:Y:S01]  /*53e0*/  IMAD R201, R147, c[0x0][0x2f4], R110 ;  /* 0x0000bd0093c97a24 */ /* 0x000fe200078e026e */
[----:B------:R-:W-:Y:S02]  /*53f0*/  IADD3 R110, P2, R81, R2, RZ ;  /* 0x00000002516e7210 */ /* 0x000fe40007f5e0ff */
[----:B------:R-:W-:Y:S02]  /*5400*/  LEA.HI.X R160, R138, c[0x0][0x33c], R135, 0x2, P0 ;  /* 0x0000cf008aa07a11 */ /* 0x000fe400000f1487 */
[----:B------:R-:W-:Y:S02]  /*5410*/  IADD3.X R3, R80, R201, R3, P2, !PT ;  /* 0x000000c950037210 */ /* 0x000fe400017fe403 */
[C---:B------:R-:W-:Y:S01]  /*5420*/  LEA R2, P5, R110.reuse, R111, 0x2 ;  /* 0x0000006f6e027211 */ /* 0x040fe200078a10ff */
[----:B------:R-:W-:Y:S03]  /*5430*/  BSSY B0, `(.L_x_4314) ;  /* 0x0000016000007945 */ /* 0x000fe60003800000 */
[----:B------:R-:W-:-:S02]  /*5440*/  LEA.HI.X R3, R110, R160, R3, 0x2, P5 ;  /* 0x000000a06e037211 */ /* 0x000fc400028f1403 */
[C---:B--2---:R-:W-:Y:S02]  /*5450*/  ISETP.GE.AND P4, PT, R138.reuse, R197, PT ;  /* 0x000000c58a00720c */ /* 0x044fe40003f86270 */
[----:B------:R-:W-:Y:S01]  /*5460*/  IADD3 R110, P5, R138, R100, RZ ;  /* 0x000000648a6e7210 */ /* 0x000fe20007fbe0ff */
[----:B------:R-:W-:Y:S01]  /*5470*/  FMUL.FTZ R160, R60, R5 ;  /* 0x000000053ca07220 */ /* 0x000fe20000410000 */
[-C--:B------:R-:W-:Y:S01]  /*5480*/  ISETP.GE.AND P3, PT, R18, R197.reuse, PT ;  /* 0x000000c51200720c */ /* 0x080fe20003f66270 */
        /* <DEDUP_REMOVED lines=16> */
.L_x_4315:
[----:B------:R-:W-:Y:S05]  /*5590*/  BSYNC B0 ;  /* 0x0000000000007941 */ /* 0x000fea0003800000 */
.L_x_4314:
[----:B------:R1:W-:Y:S01]  /*55a0*/  @!P3 STG.E [R2.64+-0xf00], R169 ;  /* 0xfff100a90200b986 */ /* 0x0003e2000c101906 */
[----:B------:R-:W-:Y:S01]  /*55b0*/  ISETP.GE.AND P3, PT, R0, R197, PT ;  /* 0x000000c50000720c */ /* 0x000fe20003f66270 */
[----:B------:R-:W-:Y:S01]  /*55c0*/  FMUL.FTZ R50, R50, R69 ;  /* 0x0000004532327220 */ /* 0x000fe20000410000 */
[-C--:B------:R-:W-:Y:S01]  /*55d0*/  ISETP.GE.AND P4, PT, R8, R197.reuse, PT ;  /* 0x000000c50800720c */ /* 0x080fe20003f86270 */
[----:B------:R1:W-:Y:S01]  /*55e0*/  @!P0 STG.E [R2.64+-0xe80], R171 ;  /* 0xfff180ab02008986 */ /* 0x0003e2000c101906 */
[-C--:B------:R-:W-:Y:S01]  /*55f0*/  ISETP.GE.AND P0, PT, R21, R197.reuse, PT ;  /* 0x000000c51500720c */ /* 0x080fe20003f06270 */
[----:B------:R-:W-:Y:S01]  /*5600*/  FMUL.FTZ R49, R49, R116 ;  /* 0x0000007431317220 */ /* 0x000fe20000410000 */
[-C--:B------:R-:W-:Y:S01]  /*5610*/  ISETP.GE.AND P5, PT, R9, R197.reuse, PT ;  /* 0x000000c50900720c */ /* 0x080fe20003fa6270 */
[----:B------:R1:W-:Y:S01]  /*5620*/  @!P2 STG.E [R2.64+-0xe00], R173 ;  /* 0xfff200ad0200a986 */ /* 0x0003e2000c101906 */
[----:B------:R-:W-:Y:S01]  /*5630*/  ISETP.GE.AND P6, PT, R10, R197, PT ;  /* 0x000000c50a00720c */ /* 0x000fe20003fc6270 */
        /* <DEDUP_REMOVED lines=34> */
[----:B0-----:R-:W-:Y:S02]  /*5860*/  FMUL.FTZ R7, R36, R50 ;  /* 0x0000003224077220 */ /* 0x001fe40000410000 */
        /* <DEDUP_REMOVED lines=14> */
[----:B------:R-:W-:Y:S02]  /*5950*/  FMUL.FTZ R61, R160, R61 ;  /* 0x0000003da03d7220 */ /* 0x000fe40000410000 */
[----:B------:R-:W-:Y:S02]  /*5960*/  FMUL.FTZ R51, R51, R62 ;  /* 0x0000003e33337220 */ /* 0x000fe40000410000 */
[----:B------:R-:W-:Y:S01]  /*5970*/  FMUL.FTZ R63, R162, R63 ;  /* 0x0000003fa23f7220 */ /* 0x000fe20000410000 */
[----:B------:R-:W-:Y:S01]  /*5980*/  BSSY B0, `(.L_x_4317) ;  /* 0x0000051000007945 */ /* 0x000fe20003800000 */
        /* <DEDUP_REMOVED lines=17> */
[----:B------:R0:W-:Y:S04]  /*5aa0*/  STS [R98.X4+0xc], R3 ;  /* 0x00000c0362007388 */ /* 0x0001e80000004800 */
[----:B------:R-:W-:Y:S04]  /*5ab0*/  STS [R98.X4+0x10], R65 ;  /* 0x0000104162007388 */ /* 0x000fe80000004800 */
[----:B------:R-:W-:Y:S01]  /*5ac0*/  STS [R98.X4+0x14], R49 ;  /* 0x0000143162007388 */ /* 0x000fe20000004800 */
[----:B0-----:R-:W-:-:S03]  /*5ad0*/  IMAD.WIDE.U32 R2, R145, c[0x0][0x210], RZ ;  /* 0x0000840091027a25 */ /* 0x001fc600078e00ff */
[----:B------:R0:W-:Y:S04]  /*5ae0*/  STS [R98.X4+0x18], R67 ;  /* 0x0000184362007388 */ /* 0x0001e80000004800 */
[----:B------:R-:W-:Y:S04]  /*5af0*/  STS [R98.X4+0x1c], R47 ;  /* 0x00001c2f62007388 */ /* 0x000fe80000004800 */
[----:B------:R-:W-:Y:S01]  /*5b00*/  STS [R98.X4+0x20], R149 ;  /* 0x0000209562007388 */ /* 0x000fe20000004800 */
[----:B0-----:R-:W-:-:S03]  /*5b10*/  LEA R67, P0, R138, c[0x0][0x270], 0x2 ;  /* 0x00009c008a437a11 */ /* 0x001fc600078010ff */
[----:B------:R-:W-:Y:S04]  /*5b20*/  STS [R98.X4+0x24], R45 ;  /* 0x0000242d62007388 */ /* 0x000fe80000004800 */
[----:B------:R0:W-:Y:S04]  /*5b30*/  STS [R98.X4+0x28], R131 ;  /* 0x0000288362007388 */ /* 0x0001e80000004800 */
[----:B------:R-:W-:Y:S04]  /*5b40*/  STS [R98.X4+0x2c], R43 ;  /* 0x00002c2b62007388 */ /* 0x000fe80000004800 */
[----:B------:R-:W-:Y:S01]  /*5b50*/  STS [R98.X4+0x30], R159 ;  /* 0x0000309f62007388 */ /* 0x000fe20000004800 */
[----:B0-----:R-:W-:-:S03]  /*5b60*/  IMAD R131, R145, c[0x0][0x214], R22 ;  /* 0x0000850091837a24 */ /* 0x001fc600078e0216 */
[----:B------:R-:W-:Y:S01]  /*5b70*/  STS [R98.X4+0x34], R41 ;  /* 0x0000342962007388 */ /* 0x000fe20000004800 */
[----:B------:R-:W-:Y:S01]  /*5b80*/  IMAD R22, R144, c[0x0][0x218], RZ ;  /* 0x0000860090167a24 */ /* 0x000fe200078e02ff */
[----:B------:R-:W-:Y:S02]  /*5b90*/  IADD3 R3, R3, R131, RZ ;  /* 0x0000008303037210 */ /* 0x000fe40007ffe0ff */
[----:B------:R-:W-:Y:S01]  /*5ba0*/  STS [R98.X4+0x38], R25 ;  /* 0x0000381962007388 */ /* 0x000fe20000004800 */
[----:B------:R-:W-:-:S03]  /*5bb0*/  IMAD R149, R147, c[0x0][0x21c], R22 ;  /* 0x0000870093957a24 */ /* 0x000fc600078e0216 */
[----:B------:R-:W-:Y:S01]  /*5bc0*/  STS [R98.X4+0x3c], R155 ;  /* 0x00003c9b62007388 */ /* 0x000fe20000004800 */
[----:B------:R-:W-:-:S06]  /*5bd0*/  NOP ;  /* 0x0000000000007918 */ /* 0x000fcc0000000000 */
[----:B------:R-:W-:Y:S01]  /*5be0*/  LDS R27, [R132.X4] ;  /* 0x00000000841b7984 */ /* 0x000fe20000004800 */
[----:B------:R-:W-:-:S03]  /*5bf0*/  IMAD.WIDE.U32 R2, R147, c[0x0][0x218], R2 ;  /* 0x0000860093027a25 */ /* 0x000fc600078e0002 */
[----:B------:R-:W-:Y:S02]  /*5c00*/  LDS R29, [R129.X4+0x80] ;  /* 0x00008000811d7984 */ /* 0x000fe40000004800 */
[----:B------:R-:W-:Y:S02]  /*5c10*/  IADD3 R22, P2, R81, R2, RZ ;  /* 0x0000000251167210 */ /* 0x000fe40007f5e0ff */
[----:B------:R-:W-:Y:S02]  /*5c20*/  LDS R31, [R128.X4+0x100] ;  /* 0x00010000801f7984 */ /* 0x000fe40000004800 */
[----:B------:R-:W-:Y:S02]  /*5c30*/  IADD3.X R3, R80, R149, R3, P2, !PT ;  /* 0x0000009550037210 */ /* 0x000fe400017fe403 */
        /* <DEDUP_REMOVED lines=15> */
[----:B0-----:R-:W-:-:S02]  /*5d30*/  LEA.HI.X R23, R138, c[0x0][0x274], R135, 0x2, P0 ;  /* 0x00009d008a177a11 */ /* 0x001fc400000f1487 */
        /* <DEDUP_REMOVED lines=21> */
.L_x_4318:
[----:B------:R-:W-:Y:S05]  /*5e90*/  BSYNC B0 ;  /* 0x0000000000007941 */ /* 0x000fea0003800000 */
.L_x_4317:
        /* <DEDUP_REMOVED lines=25> */
.L_x_4316:
        /* <DEDUP_REMOVED lines=72> */
[----:B------:R-:W-:-:S02]  /*64b0*/  FADD.FTZ R4, R148, R148 ;  /* 0x0000009494047221 */ /* 0x000fc40000010000 */
[----:B------:R-:W-:Y:S02]  /*64c0*/  FADD.FTZ R3, R153, R153 ;  /* 0x0000009999037221 */ /* 0x000fe40000010000 */
[----:B------:R-:W-:Y:S02]  /*64d0*/  FADD.FTZ R2, R150, R150 ;  /* 0x0000009696027221 */ /* 0x000fe40000010000 */
.L_x_4356:
        /* <DEDUP_REMOVED lines=12> */
[C---:B------:R-:W-:Y:S01]  /*65a0*/  IMAD R70, R144.reuse, c[0x0][0x198], RZ ;  /* 0x0000660090467a24 */ /* 0x040fe200078e02ff */
[----:B------:R-:W-:Y:S01]  /*65b0*/  ISETP.GE.AND P0, PT, R133, 0x2, PT ;  /* 0x000000028500780c */ /* 0x000fe20003f06270 */
[----:B------:R-:W-:-:S03]  /*65c0*/  IMAD R116, R144, c[0x0][0x1b8], RZ ;  /* 0x00006e0090747a24 */ /* 0x000fc600078e02ff */
[----:B------:R-:W-:Y:S01]  /*65d0*/  ISETP.NE.OR P0, PT, R136, RZ, !P0 ;  /* 0x000000ff8800720c */ /* 0x000fe20004705670 */
[----:B------:R-:W-:Y:S02]  /*65e0*/  IMAD R71, R147, c[0x0][0x1bc], R116 ;  /* 0x00006f0093477a24 */ /* 0x000fe400078e0274 */
[----:B------:R-:W-:Y:S01]  /*65f0*/  FMUL.FTZ R162, R96, R79 ;  /* 0x0000004f60a27220 */ /* 0x000fe20000410000 */
[----:B--2---:R-:W0:Y:S08]  /*6600*/  R2UR UR15, R65 ;  /* 0x00000000410f73c2 */ /* 0x004e3000000e0000 */
[----:B------:R1:W2:Y:S01]  /*6610*/  R2UR UR14, R64 ;  /* 0x00000000400e73c2 */ /* 0x0002a200000e0000 */
[----:B0-----:R-:W-:-:S02]  /*6620*/  FMUL.FTZ R62, R79, UR15 ;  /* 0x0000000f4f3e7c20 */ /* 0x001fc40008410000 */
[----:B------:R-:W-:Y:S02]  /*6630*/  FMUL.FTZ R60, R76, UR15 ;  /* 0x0000000f4c3c7c20 */ /* 0x000fe40008410000 */
[----:B------:R-:W-:Y:S02]  /*6640*/  FMUL.RZ R63, R62, 0.15915493667125701904 ;  /* 0x3e22f9833e3f7820 */ /* 0x000fe4000040c000 */
[----:B------:R-:W-:Y:S02]  /*6650*/  FMUL.RZ R61, R60, 0.15915493667125701904 ;  /* 0x3e22f9833c3d7820 */ /* 0x000fe4000040c000 */
[----:B------:R-:W-:Y:S01]  /*6660*/  FMUL.FTZ R62, R78, UR15 ;  /* 0x0000000f4e3e7c20 */ /* 0x000fe20008410000 */
[----:B------:R-:W-:Y:S01]  /*6670*/  MUFU.SIN R68, R63 ;  /* 0x0000003f00447308 */ /* 0x000fe20000000400 */
[----:B------:R-:W-:Y:S02]  /*6680*/  FMUL.FTZ R60, R75, UR15 ;  /* 0x0000000f4b3c7c20 */ /* 0x000fe40008410000 */
[----:B------:R-:W-:-:S02]  /*6690*/  FMUL.RZ R66, R62, 0.15915493667125701904 ;  /* 0x3e22f9833e427820 */ /* 0x000fc4000040c000 */
[----:B------:R-:W-:Y:S02]  /*66a0*/  FMUL.RZ R65, R60, 0.15915493667125701904 ;  /* 0x3e22f9833c417820 */ /* 0x000fe4000040c000 */
[----:B------:R-:W-:Y:S01]  /*66b0*/  FMUL.FTZ R60, R74, UR15 ;  /* 0x0000000f4a3c7c20 */ /* 0x000fe20008410000 */
[----:B------:R-:W-:Y:S01]  /*66c0*/  MUFU.SIN R175, R66 ;  /* 0x0000004200af7308 */ /* 0x000fe20000000400 */
[----:B------:R-:W-:Y:S02]  /*66d0*/  FMUL.FTZ R62, R77, UR15 ;  /* 0x0000000f4d3e7c20 */ /* 0x000fe40008410000 */
[----:B-1----:R-:W-:Y:S02]  /*66e0*/  FMUL.FTZ R64, R72, UR15 ;  /* 0x0000000f48407c20 */ /* 0x002fe40008410000 */
[----:B------:R-:W-:Y:S02]  /*66f0*/  FMUL.RZ R62, R62, 0.15915493667125701904 ;  /* 0x3e22f9833e3e7820 */ /* 0x000fe4000040c000 */
[----:B------:R-:W-:Y:S01]  /*6700*/  FMUL.RZ R164, R64, 0.15915493667125701904 ;  /* 0x3e22f98340a47820 */ /* 0x000fe2000040c000 */
[----:B------:R0:W-:Y:S08]  /*6710*/  MUFU.COS R176, R66 ;  /* 0x0000004200b07308 */ /* 0x0001f00000000000 */
[----:B------:R-:W-:Y:S01]  /*6720*/  MUFU.COS R130, R63 ;  /* 0x0000003f00827308 */ /* 0x000fe20000000000 */
[----:B0-----:R-:W-:-:S02]  /*6730*/  FMUL.RZ R66, R60, 0.15915493667125701904 ;  /* 0x3e22f9833c427820 */ /* 0x001fc4000040c000 */
[----:B------:R-:W-:-:S04]  /*6740*/  FMUL.FTZ R60, R73, UR15 ;  /* 0x0000000f493c7c20 */ /* 0x000fc80008410000 */
[----:B------:R-:W-:Y:S01]  /*6750*/  FMUL.RZ R69, R60, 0.15915493667125701904 ;  /* 0x3e22f9833c457820 */ /* 0x000fe2000040c000 */
[----:B------:R-:W-:Y:S08]  /*6760*/  MUFU.SIN R173, R62 ;  /* 0x0000003e00ad7308 */ /* 0x000ff00000000400 */
[----:B------:R0:W-:Y:S08]  /*6770*/  MUFU.COS R174, R62 ;  /* 0x0000003e00ae7308 */ /* 0x0001f00000000000 */
[----:B------:R-:W-:Y:S01]  /*6780*/  MUFU.SIN R171, R61 ;  /* 0x0000003d00ab7308 */ /* 0x000fe20000000400 */
[----:B0-----:R-:W-:-:S07]  /*6790*/  IMAD.WIDE.U32 R62, R147, c[0x0][0x198], RZ ;  /* 0x00006600933e7a25 */ /* 0x001fce00078e00ff */
[----:B------:R0:W-:Y:S08]  /*67a0*/  MUFU.COS R172, R61 ;  /* 0x0000003d00ac7308 */ /* 0x0001f00000000000 */
[----:B------:R-:W-:Y:S01]  /*67b0*/  MUFU.SIN R169, R65 ;  /* 0x0000004100a97308 */ /* 0x000fe20000000400 */
[----:B0-----:R-:W-:-:S05]  /*67c0*/  IMAD.WIDE.U32 R60, R147, c[0x0][0x1b8], RZ ;  /* 0x00006e00933c7a25 */ /* 0x001fca00078e00ff */
[----:B------:R-:W-:Y:S02]  /*67d0*/  IADD3 R61, R61, R71, RZ ;  /* 0x000000473d3d7210 */ /* 0x000fe40007ffe0ff */
[----:B------:R0:W-:Y:S03]  /*67e0*/  MUFU.COS R170, R65 ;  /* 0x0000004100aa7308 */ /* 0x0001e60000000000 */
[----:B------:R-:W-:-:S05]  /*67f0*/  IMAD.WIDE.U32 R60, R0, c[0x0][0x1c0], R60 ;  /* 0x00007000003c7a25 */ /* 0x000fca00078e003c */
[----:B------:R-:W-:Y:S01]  /*6800*/  MUFU.SIN R165, R69 ;  /* 0x0000004500a57308 */ /* 0x000fe20000000400 */
[----:B0-----:R-:W-:Y:S01]  /*6810*/  IMAD R65, R147, c[0x0][0x19c], R70 ;  /* 0x0000670093417a24 */ /* 0x001fe200078e0246 */
[----:B--2---:R-:W-:-:S04]  /*6820*/  MOV R70, UR14 ;  /* 0x0000000e00467c02 */ /* 0x004fc80008000f00 */
[----:B------:R-:W-:Y:S01]  /*6830*/  IADD3 R63, R63, R65, RZ ;  /* 0x000000413f3f7210 */ /* 0x000fe20007ffe0ff */
[----:B------:R-:W-:Y:S01]  /*6840*/  FMUL.FTZ R70, R70, 1.4426950216293334961 ;  /* 0x3fb8aa3b46467820 */ /* 0x000fe20000410000 */
[----:B------:R0:W-:Y:S01]  /*6850*/  MUFU.COS R166, R69 ;  /* 0x0000004500a67308 */ /* 0x0001e20000000000 */
[----:B------:R-:W-:Y:S02]  /*6860*/  IMAD R65, R67, c[0x0][0x1a0], RZ ;  /* 0x0000680043417a24 */ /* 0x000fe400078e02ff */
[----:B------:R-:W-:-:S05]  /*6870*/  IMAD.WIDE.U32 R62, R0, c[0x0][0x1a0], R62 ;  /* 0x00006800003e7a25 */ /* 0x000fca00078e003e */
[----:B------:R-:W-:Y:S01]  /*6880*/  MUFU.SIN R167, R66 ;  /* 0x0000004200a77308 */ /* 0x000fe20000000400 */
[----:B0-----:R-:W-:Y:S01]  /*6890*/  IMAD R69, R67, c[0x0][0x1c0], RZ ;  /* 0x0000700043457a24 */ /* 0x001fe200078e02ff */
[----:B------:R-:W-:Y:S01]  /*68a0*/  LEA R64, P2, R62, c[0x0][0x228], 0x3 ;  /* 0x00008a003e407a11 */ /* 0x000fe200078418ff */
[C---:B------:R-:W-:Y:S02]  /*68b0*/  IMAD R67, R0.reuse, c[0x0][0x1a4], R65 ;  /* 0x0000690000437a24 */ /* 0x040fe400078e0241 */
[----:B------:R-:W-:Y:S02]  /*68c0*/  IMAD R69, R0, c[0x0][0x1c4], R69 ;  /* 0x0000710000457a24 */ /* 0x000fe400078e0245 */
[----:B------:R-:W-:Y:S01]  /*68d0*/  FMUL.FTZ R65, R59, UR15 ;  /* 0x0000000f3b417c20 */ /* 0x000fe20008410000 */
[----:B------:R0:W-:Y:S01]  /*68e0*/  MUFU.COS R168, R66 ;  /* 0x0000004200a87308 */ /* 0x0001e20000000000 */
[----:B------:R-:W-:Y:S02]  /*68f0*/  IADD3 R63, R63, R67, RZ ;  /* 0x000000433f3f7210 */ /* 0x000fe40007ffe0ff */
[----:B------:R-:W-:Y:S01]  /*6900*/  IADD3 R61, R61, R69, RZ ;  /* 0x000000453d3d7210 */ /* 0x000fe20007ffe0ff */
[----:B------:R-:W-:Y:S01]  /*6910*/  FMUL.RZ R71, R65, 0.15915493667125701904 ;  /* 0x3e22f98341477820 */ /* 0x000fe2000040c000 */
[----:B------:R-:W-:-:S02]  /*6920*/  LEA.HI.X R65, R62, c[0x0][0x22c], R63, 0x3, P2 ;  /* 0x00008b003e417a11 */ /* 0x000fc400010f1c3f */
[----:B------:R-:W-:Y:S01]  /*6930*/  ISETP.NE.AND P2, PT, R140, RZ, PT ;  /* 0x000000ff8c00720c */ /* 0x000fe20003f45270 */
[----:B------:R-:W-:Y:S01]  /*6940*/  MUFU.SIN R161, R71 ;  /* 0x0000004700a17308 */ /* 0x000fe20000000400 */
[----:B0-----:R-:W-:Y:S01]  /*6950*/  FMUL.FTZ R66, R70, R79 ;  /* 0x0000004f46427220 */ /* 0x001fe20000410000 */
[----:B------:R-:W-:Y:S01]  /*6960*/  IADD3 R63, R140, 0x200, RZ ;  /* 0x000002008c3f7810 */ /* 0x000fe20007ffe0ff */
[----:B------:R-:W2:Y:S05]  /*6970*/  LDG.E.64 R64, [R64.64] ;  /* 0x0000000640407981 */ /* 0x000eaa000c1e1b00 */
[----:B------:R0:W1:Y:S01]  /*6980*/  MUFU.EX2 R131, R66 ;  /* 0x0000004200837308 */ /* 0x0000620000000800 */
[----:B------:R-:W-:-:S07]  /*6990*/  @!P0 IADD3 R69, R133, -0x2, RZ ;  /* 0xfffffffe85458810 */ /* 0x000fce0007ffe0ff */
[----:B------:R3:W-:Y:S01]  /*69a0*/  MUFU.COS R177, R71 ;  /* 0x0000004700b17308 */ /* 0x0007e20000000000 */
[----:B0-----:R-:W-:-:S04]  /*69b0*/  LEA R66, P3, R60, c[0x0][0x230], 0x3 ;  /* 0x00008c003c427a11 */ /* 0x001fc800078618ff */
[----:B------:R-:W-:Y:S01]  /*69c0*/  LEA.HI.X R67, R60, c[0x0][0x234], R61, 0x3, P3 ;  /* 0x00008d003c437a11 */ /* 0x000fe200018f1c3d */
[----:B------:R-:W-:Y:S01]  /*69d0*/  FMUL.FTZ R60, R58, UR15 ;  /* 0x0000000f3a3c7c20 */ /* 0x000fe20008410000 */
[----:B------:R-:W-:Y:S01]  /*69e0*/  @!P2 LEA R63, R17, R0, 0x8 ;  /* 0x00000000113fa211 */ /* 0x000fe200078e40ff */
[C---:B-1----:R-:W-:Y:S01]  /*69f0*/  FMUL.FTZ R130, R131.reuse, R130 ;  /* 0x0000008283827220 */ /* 0x042fe20000410000 */
[----:B------:R-:W-:Y:S01]  /*6a00*/  MUFU.SIN R163, R164 ;  /* 0x000000a400a37308 */ /* 0x000fe20000000400 */
[----:B------:R-:W-:Y:S01]  /*6a10*/  FMUL.FTZ R131, R131, R68 ;  /* 0x0000004483837220 */ /* 0x000fe20000410000 */
[----:B------:R-:W2:Y:S01]  /*6a20*/  LDG.E.64 R66, [R66.64] ;  /* 0x0000000642427981 */ /* 0x000ea2000c1e1b00 */
[----:B------:R-:W-:-:S05]  /*6a30*/  SHF.L.U32 R116, R63, 0x3, RZ ;  /* 0x000000033f747819 */ /* 0x000fca00000006ff */
[----:B------:R0:W-:Y:S01]  /*6a40*/  STS.64 [R116+0x18f0], R130 ;  /* 0x0018f08274007388 */ /* 0x0001e20000000a00 */
[----:B------:R-:W-:Y:S01]  /*6a50*/  FMUL.RZ R117, R60, 0.15915493667125701904 ;  /* 0x3e22f9833c757820 */ /* 0x000fe2000040c000 */
[----:B------:R-:W-:Y:S01]  /*6a60*/  HFMA2.MMA R60, -RZ, RZ, 1.875, 0 ;  /* 0x3f800000ff3c7435 */ /* 0x000fe200000001ff */
[----:B------:R-:W-:Y:S01]  /*6a70*/  @!P0 IMAD R69, R69, c[0x0][0x16c], R0 ;  /* 0x00005b0045458a24 */ /* 0x000fe200078e0200 */
[----:B------:R-:W-:Y:S01]  /*6a80*/  MOV R61, RZ ;  /* 0x000000ff003d7202 */ /* 0x000fe20000000f00 */
[----:B------:R-:W-:Y:S01]  /*6a90*/  CS2R R62, SRZ ;  /* 0x00000000003e7805 */ /* 0x000fe2000001ff00 */
[----:B---3--:R-:W-:Y:S01]  /*6aa0*/  FMUL.FTZ R71, R57, UR15 ;  /* 0x0000000f39477c20 */ /* 0x008fe20008410000 */
[----:B------:R-:W-:Y:S01]  /*6ab0*/  MUFU.COS R164, R164 ;  /* 0x000000a400a47308 */ /* 0x000fe20000000000 */
[----:B------:R-:W-:Y:S01]  /*6ac0*/  @!P0 IMAD.WIDE R68, R69, 0x10, R106 ;  /* 0x0000001045448825 */ /* 0x000fe200078e026a */
[----:B------:R-:W-:Y:S03]  /*6ad0*/  BAR.SYNC.DEFER_BLOCKING 0x0 ;  /* 0x0000000000007b1d */ /* 0x000fe60000010000 */
[----:B------:R-:W-:-:S02]  /*6ae0*/  FMUL.RZ R146, R71, 0.15915493667125701904 ;  /* 0x3e22f98347927820 */ /* 0x000fc4000040c000 */
[----:B------:R-:W-:Y:S01]  /*6af0*/  FMUL.FTZ R71, R56, UR15 ;  /* 0x0000000f38477c20 */ /* 0x000fe20008410000 */
[----:B------:R-:W-:Y:S03]  /*6b00*/  MUFU.SIN R159, R117 ;  /* 0x00000075009f7308 */ /* 0x000fe60000000400 */
[----:B------:R-:W-:Y:S02]  /*6b10*/  FMUL.RZ R148, R71, 0.15915493667125701904 ;  /* 0x3e22f98347947820 */ /* 0x000fe4000040c000 */
[----:B------:R-:W-:-:S03]  /*6b20*/  FMUL.FTZ R71, R55, UR15 ;  /* 0x0000000f37477c20 */ /* 0x000fc60008410000 */
[----:B------:R1:W-:Y:S01]  /*6b30*/  MUFU.COS R179, R117 ;  /* 0x0000007500b37308 */ /* 0x0003e20000000000 */
[----:B------:R3:W5:Y:S02]  /*6b40*/  @!P0 LDG.E.128 R60, [R68.64] ;  /* 0x00000006443c8981 */ /* 0x000764000c1e1d00 */
[----:B---3--:R-:W-:-:S04]  /*6b50*/  FMUL.FTZ R68, R54, UR15 ;  /* 0x0000000f36447c20 */ /* 0x008fc80008410000 */
[----:B0-----:R-:W-:Y:S02]  /*6b60*/  FMUL.RZ R116, R68, 0.15915493667125701904 ;  /* 0x3e22f98344747820 */ /* 0x001fe4000040c000 */
[----:B------:R-:W-:-:S04]  /*6b70*/  FMUL.FTZ R68, R53, UR15 ;  /* 0x0000000f35447c20 */ /* 0x000fc80008410000 */
[----:B-1----:R-:W-:Y:S02]  /*6b80*/  FMUL.RZ R117, R68, 0.15915493667125701904 ;  /* 0x3e22f98344757820 */ /* 0x002fe4000040c000 */
[----:B------:R-:W-:Y:S02]  /*6b90*/  FMUL.FTZ R68, R52, UR15 ;  /* 0x0000000f34447c20 */ /* 0x000fe40008410000 */
[----:B------:R-:W-:Y:S02]  /*6ba0*/  FMUL.RZ R71, R71, 0.15915493667125701904 ;  /* 0x3e22f98347477820 */ /* 0x000fe4000040c000 */
[----:B------:R-:W-:Y:S02]  /*6bb0*/  FMUL.RZ R180, R68, 0.15915493667125701904 ;  /* 0x3e22f98344b47820 */ /* 0x000fe4000040c000 */
[C---:B------:R-:W-:Y:S01]  /*6bc0*/  FMUL.FTZ R68, R70.reuse, R78 ;  /* 0x0000004e46447220 */ /* 0x040fe20000410000 */
[----:B------:R-:W-:Y:S08]  /*6bd0*/  MUFU.SIN R153, R71 ;  /* 0x0000004700997308 */ /* 0x000ff00000000400 */
[----:B------:R0:W-:Y:S02]  /*6be0*/  MUFU.COS R154, R71 ;  /* 0x00000047009a7308 */ /* 0x0001e40000000000 */
[----:B0-----:R-:W-:-:S06]  /*6bf0*/  FMUL.FTZ R71, R70, R76 ;  /* 0x0000004c46477220 */ /* 0x001fcc0000410000 */
[----:B------:R-:W0:Y:S01]  /*6c00*/  MUFU.EX2 R68, R68 ;  /* 0x0000004400447308 */ /* 0x000e220000000800 */
[----:B------:R-:W-:-:S07]  /*6c10*/  FMUL.FTZ R69, R70, R77 ;  /* 0x0000004d46457220 */ /* 0x000fce0000410000 */
[----:B------:R-:W1:Y:S01]  /*6c20*/  MUFU.EX2 R71, R71 ;  /* 0x0000004700477308 */ /* 0x000e620000000800 */
[----:B------:R-:W-:-:S07]  /*6c30*/  FMUL.FTZ R157, R70, R59 ;  /* 0x0000003b469d7220 */ /* 0x000fce0000410000 */
[----:B------:R-:W-:Y:S01]  /*6c40*/  MUFU.SIN R149, R117 ;  /* 0x0000007500957308 */ /* 0x000fe20000000400 */
[----:B0-----:R-:W-:-:S07]  /*6c50*/  FMUL.FTZ R175, R68, R175 ;  /* 0x000000af44af7220 */ /* 0x001fce0000410000 */
[----:B------:R0:W-:Y:S01]  /*6c60*/  MUFU.COS R150, R117 ;  /* 0x0000007500967308 */ /* 0x0001e20000000000 */
[----:B-1----:R-:W-:-:S07]  /*6c70*/  FMUL.FTZ R172, R71, R172 ;  /* 0x000000ac47ac7220 */ /* 0x002fce0000410000 */
[----:B------:R-:W1:Y:S01]  /*6c80*/  MUFU.EX2 R69, R69 ;  /* 0x0000004500457308 */ /* 0x000e620000000800 */
[----:B0-----:R-:W-:Y:S02]  /*6c90*/  FMUL.FTZ R117, R70, R74 ;  /* 0x0000004a46757220 */ /* 0x001fe40000410000 */
[----:B------:R-:W-:Y:S02]  /*6ca0*/  FMUL.FTZ R171, R71, R171 ;  /* 0x000000ab47ab7220 */ /* 0x000fe40000410000 */
[----:B------:R-:W-:-:S03]  /*6cb0*/  FMUL.FTZ R176, R68, R176 ;  /* 0x000000b044b07220 */ /* 0x000fc60000410000 */
[----:B------:R-:W0:Y:S01]  /*6cc0*/  MUFU.EX2 R117, R117 ;  /* 0x0000007500757308 */ /* 0x000e220000000800 */
[----:B------:R-:W-:-:S07]  /*6cd0*/  FMUL.FTZ R71, RZ, R175 ;  /* 0x000000afff477220 */ /* 0x000fce0000410000 */
[----:B------:R-:W-:Y:S08]  /*6ce0*/  MUFU.SIN R181, R146 ;  /* 0x0000009200b57308 */ /* 0x000ff00000000400 */
[----:B------:R3:W-:Y:S01]  /*6cf0*/  MUFU.COS R183, R146 ;  /* 0x0000009200b77308 */ /* 0x0007e20000000000 */
[C---:B------:R-:W-:Y:S02]  /*6d00*/  FMUL.FTZ R160, R70.reuse, R58 ;  /* 0x0000003a46a07220 */ /* 0x040fe40000410000 */
[----:B---3--:R-:W-:-:S05]  /*6d10*/  FMUL.FTZ R146, R70, R73 ;  /* 0x0000004946927220 */ /* 0x008fca0000410000 */
[----:B------:R3:W-:Y:S01]  /*6d20*/  MUFU.EX2 R158, R157 ;  /* 0x0000009d009e7308 */ /* 0x0007e20000000800 */
[----:B-1----:R-:W-:Y:S02]  /*6d30*/  FMUL.FTZ R173, R69, R173 ;  /* 0x000000ad45ad7220 */ /* 0x002fe40000410000 */
[----:B---3--:R-:W-:-:S05]  /*6d40*/  FMUL.FTZ R157, R175, R162 ;  /* 0x000000a2af9d7220 */ /* 0x008fca0000410000 */
[----:B------:R-:W1:Y:S01]  /*6d50*/  MUFU.EX2 R146, R146 ;  /* 0x0000009200927308 */ /* 0x000e620000000800 */
[----:B------:R-:W-:Y:S02]  /*6d60*/  FFMA.FTZ R162, R176, R162, -R71 ;  /* 0x000000a2b0a27223 */ /* 0x000fe40000010847 */
[----:B------:R-:W-:Y:S02]  /*6d70*/  FFMA.FTZ R157, RZ, R176, R157 ;  /* 0x000000b0ff9d7223 */ /* 0x000fe4000001009d */
[----:B------:R-:W-:Y:S02]  /*6d80*/  FFMA.FTZ R162, R97, R78, R162 ;  /* 0x0000004e61a27223 */ /* 0x000fe400000100a2 */
[----:B------:R-:W-:Y:S01]  /*6d90*/  FADD.FTZ R157, RZ, R157 ;  /* 0x0000009dff9d7221 */ /* 0x000fe20000010000 */
[----:B------:R-:W-:Y:S01]  /*6da0*/  MUFU.SIN R151, R116 ;  /* 0x0000007400977308 */ /* 0x000fe20000000400 */
[----:B------:R-:W-:Y:S02]  /*6db0*/  FMUL.FTZ R156, R70, R72 ;  /* 0x00000048469c7220 */ /* 0x000fe40000410000 */
[----:B------:R-:W-:-:S05]  /*6dc0*/  FMUL.FTZ R174, R69, R174 ;  /* 0x000000ae45ae7220 */ /* 0x000fca0000410000 */
[----:B------:R3:W-:Y:S01]  /*6dd0*/  MUFU.COS R152, R116 ;  /* 0x0000007400987308 */ /* 0x0007e20000000000 */
[C---:B0-----:R-:W-:Y:S02]  /*6de0*/  FMUL.FTZ R168, R117.reuse, R168 ;  /* 0x000000a875a87220 */ /* 0x041fe40000410000 */
[----:B------:R-:W-:Y:S02]  /*6df0*/  FMUL.FTZ R167, R117, R167 ;  /* 0x000000a775a77220 */ /* 0x000fe40000410000 */
[----:B------:R-:W-:-:S03]  /*6e00*/  FMUL.FTZ R117, R173, R157 ;  /* 0x0000009dad757220 */ /* 0x000fc60000410000 */
[----:B------:R0:W-:Y:S01]  /*6e10*/  MUFU.EX2 R178, R160 ;  /* 0x000000a000b27308 */ /* 0x0001e20000000800 */
[----:B---3--:R-:W-:Y:S02]  /*6e20*/  FMUL.FTZ R116, R70, R75 ;  /* 0x0000004b46747220 */ /* 0x008fe40000410000 */
[-C--:B------:R-:W-:Y:S02]  /*6e30*/  FFMA.FTZ R117, R174, R162.reuse, -R117 ;  /* 0x000000a2ae757223 */ /* 0x080fe40000010875 */
[----:B0-----:R-:W-:-:S03]  /*6e40*/  FMUL.FTZ R160, R173, R162 ;  /* 0x000000a2ada07220 */ /* 0x001fc60000410000 */
[----:B------:R-:W0:Y:S01]  /*6e50*/  MUFU.EX2 R116, R116 ;  /* 0x0000007400747308 */ /* 0x000e220000000800 */
[----:B------:R-:W-:-:S07]  /*6e60*/  FFMA.FTZ R160, R174, R157, R160 ;  /* 0x0000009daea07223 */ /* 0x000fce00000100a0 */
[----:B------:R-:W3:Y:S01]  /*6e70*/  MUFU.EX2 R156, R156 ;  /* 0x0000009c009c7308 */ /* 0x000ee20000000800 */
[----:B------:R-:W-:Y:S02]  /*6e80*/  FADD.FTZ R160, RZ, R160 ;  /* 0x000000a0ffa07221 */ /* 0x000fe40000010000 */
[C---:B-1----:R-:W-:Y:S02]  /*6e90*/  FMUL.FTZ R166, R146.reuse, R166 ;  /* 0x000000a692a67220 */ /* 0x042fe40000410000 */
[----:B------:R-:W-:Y:S02]  /*6ea0*/  FMUL.FTZ R165, R146, R165 ;  /* 0x000000a592a57220 */ /* 0x000fe40000410000 */
[----:B------:R-:W-:Y:S02]  /*6eb0*/  FFMA.FTZ R146, R94, R77, R117 ;  /* 0x0000004d5e927223 */ /* 0x000fe40000010075 */
[----:B------:R-:W-:Y:S02]  /*6ec0*/  FMUL.FTZ R157, R171, R160 ;  /* 0x000000a0ab9d7220 */ /* 0x000fe40000410000 */
[----:B------:R-:W-:-:S02]  /*6ed0*/  FMUL.FTZ R68, R70, R57 ;  /* 0x0000003946447220 */ /* 0x000fc40000410000 */
[----:B------:R-:W-:Y:S02]  /*6ee0*/  FMUL.FTZ R162, R158, R177 ;  /* 0x000000b19ea27220 */ /* 0x000fe40000410000 */
[-C--:B------:R-:W-:Y:S02]  /*6ef0*/  FMUL.FTZ R177, R171, R146.reuse ;  /* 0x00000092abb17220 */ /* 0x080fe40000410000 */
[C---:B------:R-:W-:Y:S01]  /*6f00*/  FFMA.FTZ R157, R172.reuse, R146, -R157 ;  /* 0x00000092ac9d7223 */ /* 0x040fe2000001089d */
[----:B------:R-:W1:Y:S01]  /*6f10*/  MUFU.EX2 R68, R68 ;  /* 0x0000004400447308 */ /* 0x000e620000000800 */
[----:B------:R-:W-:Y:S02]  /*6f20*/  FFMA.FTZ R177, R172, R160, R177 ;  /* 0x000000a0acb17223 */ /* 0x000fe400000100b1 */
[----:B0-----:R-:W-:Y:S02]  /*6f30*/  FMUL.FTZ R169, R116, R169 ;  /* 0x000000a974a97220 */ /* 0x001fe40000410000 */
[----:B------:R-:W-:-:S02]  /*6f40*/  FFMA.FTZ R146, R95, R76, R157 ;  /* 0x0000004c5f927223 */ /* 0x000fc4000001009d */
[----:B------:R-:W-:Y:S02]  /*6f50*/  FMUL.FTZ R71, R70, R55 ;  /* 0x0000003746477220 */ /* 0x000fe40000410000 */
[C---:B---3--:R-:W-:Y:S02]  /*6f60*/  FMUL.FTZ R164, R156.reuse, R164 ;  /* 0x000000a49ca47220 */ /* 0x048fe40000410000 */
[----:B------:R-:W-:Y:S02]  /*6f70*/  FMUL.FTZ R163, R156, R163 ;  /* 0x000000a39ca37220 */ /* 0x000fe40000410000 */
[----:B------:R-:W-:Y:S02]  /*6f80*/  FMUL.FTZ R69, R70, R56 ;  /* 0x0000003846457220 */ /* 0x000fe40000410000 */
[----:B------:R-:W-:Y:S02]  /*6f90*/  FADD.FTZ R156, RZ, R177 ;  /* 0x000000b1ff9c7221 */ /* 0x000fe40000010000 */
[----:B------:R-:W-:-:S02]  /*6fa0*/  FMUL.FTZ R170, R116, R170 ;  /* 0x000000aa74aa7220 */ /* 0x000fc40000410000 */
[C---:B------:R-:W-:Y:S01]  /*6fb0*/  FMUL.FTZ R187, R169.reuse, R146 ;  /* 0x00000092a9bb7220 */ /* 0x040fe20000410000 */
[----:B------:R0:W-:Y:S01]  /*6fc0*/  MUFU.EX2 R116, R69 ;  /* 0x0000004500747308 */ /* 0x0001e20000000800 */
[----:B------:R-:W-:Y:S02]  /*6fd0*/  FMUL.FTZ R117, R70, R53 ;  /* 0x0000003546757220 */ /* 0x000fe40000410000 */
[----:B------:R-:W-:Y:S02]  /*6fe0*/  FMUL.FTZ R160, R178, R179 ;  /* 0x000000b3b2a07220 */ /* 0x000fe40000410000 */
[-C--:B------:R-:W-:Y:S02]  /*6ff0*/  FMUL.FTZ R179, R169, R156.reuse ;  /* 0x0000009ca9b37220 */ /* 0x080fe40000410000 */
[----:B------:R-:W-:Y:S01]  /*7000*/  FFMA.FTZ R187, R170, R156, R187 ;  /* 0x0000009caabb7223 */ /* 0x000fe200000100bb */
[----:B------:R-:W3:Y:S01]  /*7010*/  MUFU.EX2 R71, R71 ;  /* 0x0000004700477308 */ /* 0x000ee20000000800 */
[----:B0-----:R-:W-:-:S02]  /*7020*/  FMUL.FTZ R69, R70, R54 ;  /* 0x0000003646457220 */ /* 0x001fc40000410000 */
[----:B------:R-:W-:Y:S02]  /*7030*/  FFMA.FTZ R179, R170, R146, -R179 ;  /* 0x00000092aab37223 */ /* 0x000fe400000108b3 */
[----:B------:R-:W-:-:S03]  /*7040*/  FADD.FTZ R187, RZ, R187 ;  /* 0x000000bbffbb7221 */ /* 0x000fc60000010000 */
[----:B------:R-:W0:Y:S01]  /*7050*/  MUFU.EX2 R117, R117 ;  /* 0x0000007500757308 */ /* 0x000e220000000800 */
[----:B------:R-:W-:Y:S02]  /*7060*/  FMUL.FTZ R70, R70, R52 ;  /* 0x0000003446467220 */ /* 0x000fe40000410000 */
[----:B------:R-:W-:Y:S02]  /*7070*/  FMUL.FTZ R161, R158, R161 ;  /* 0x000000a19ea17220 */ /* 0x000fe40000410000 */
[----:B------:R-:W-:-:S03]  /*7080*/  FFMA.FTZ R179, R92, R75, R179 ;  /* 0x0000004b5cb37223 */ /* 0x000fc600000100b3 */
[----:B------:R-:W-:Y:S01]  /*7090*/  MUFU.SIN R155, R148 ;  /* 0x00000094009b7308 */ /* 0x000fe20000000400 */
[C---:B-1----:R-:W-:Y:S02]  /*70a0*/  FMUL.FTZ R158, R68.reuse, R183 ;  /* 0x000000b7449e7220 */ /* 0x042fe40000410000 */
[----:B------:R-:W-:Y:S02]  /*70b0*/  FMUL.FTZ R157, R68, R181 ;  /* 0x000000b5449d7220 */ /* 0x000fe40000410000 */
[----:B------:R-:W-:-:S03]  /*70c0*/  FMUL.FTZ R68, R167, R187 ;  /* 0x000000bba7447220 */ /* 0x000fc60000410000 */
[----:B------:R-:W1:Y:S01]  /*70d0*/  MUFU.COS R185, R148 ;  /* 0x0000009400b97308 */ /* 0x000e620000000000 */
[----:B------:R-:W-:-:S07]  /*70e0*/  FFMA.FTZ R68, R168, R179, -R68 ;  /* 0x000000b3a8447223 */ /* 0x000fce0000010844 */
[----:B------:R-:W4:Y:S01]  /*70f0*/  MUFU.EX2 R69, R69 ;  /* 0x0000004500457308 */ /* 0x000f220000000800 */
[----:B---3--:R-:W-:-:S07]  /*7100*/  FMUL.FTZ R154, R71, R154 ;  /* 0x0000009a479a7220 */ /* 0x008fce0000410000 */
[----:B------:R3:W-:Y:S01]  /*7110*/  MUFU.EX2 R177, R70 ;  /* 0x0000004600b17308 */ /* 0x0007e20000000800 */
[----:B------:R-:W-:Y:S02]  /*7120*/  FMUL.FTZ R153, R71, R153 ;  /* 0x0000009947997220 */ /* 0x000fe40000410000 */
[----:B------:R-:W-:Y:S02]  /*7130*/  FFMA.FTZ R71, R93, R74, R68 ;  /* 0x0000004a5d477223 */ /* 0x000fe40000010044 */
[----:B---3--:R-:W-:-:S03]  /*7140*/  FMUL.FTZ R70, R167, R179 ;  /* 0x000000b3a7467220 */ /* 0x008fc60000410000 */
[----:B------:R-:W3:Y:S01]  /*7150*/  MUFU.COS R148, R180 ;  /* 0x000000b400947308 */ /* 0x000ee20000000000 */
[----:B------:R-:W-:Y:S02]  /*7160*/  FFMA.FTZ R70, R168, R187, R70 ;  /* 0x000000bba8467223 */ /* 0x000fe40000010046 */
[----:B0-----:R-:W-:Y:S02]  /*7170*/  FMUL.FTZ R150, R117, R150 ;  /* 0x0000009675967220 */ /* 0x001fe40000410000 */
[----:B------:R-:W-:-:S03]  /*7180*/  FADD.FTZ R70, RZ, R70 ;  /* 0x00000046ff467221 */ /* 0x000fc60000010000 */
[----:B------:R-:W0:Y:S01]  /*7190*/  MUFU.SIN R146, R180 ;  /* 0x000000b400927308 */ /* 0x000e220000000400 */
[----:B------:R-:W-:Y:S02]  /*71a0*/  FMUL.FTZ R149, R117, R149 ;  /* 0x0000009575957220 */ /* 0x000fe40000410000 */
[----:B------:R-:W-:Y:S02]  /*71b0*/  FMUL.FTZ R68, R130, R175 ;  /* 0x000000af82447220 */ /* 0x000fe40000410000 */
[----:B------:R-:W-:Y:S02]  /*71c0*/  FMUL.FTZ R117, R165, R71 ;  /* 0x00000047a5757220 */ /* 0x000fe40000410000 */
[C---:B-1----:R-:W-:Y:S02]  /*71d0*/  FMUL.FTZ R156, R116.reuse, R185 ;  /* 0x000000b9749c7220 */ /* 0x042fe40000410000 */
[----:B------:R-:W-:Y:S02]  /*71e0*/  FMUL.FTZ R155, R116, R155 ;  /* 0x0000009b749b7220 */ /* 0x000fe40000410000 */
[----:B----4-:R-:W-:-:S02]  /*71f0*/  FMUL.FTZ R152, R69, R152 ;  /* 0x0000009845987220 */ /* 0x010fc40000410000 */
[----:B------:R-:W-:Y:S02]  /*7200*/  FMUL.FTZ R151, R69, R151 ;  /* 0x0000009745977220 */ /* 0x000fe40000410000 */
[----:B------:R-:W-:Y:S02]  /*7210*/  FMUL.FTZ R116, R165, R70 ;  /* 0x00000046a5747220 */ /* 0x000fe40000410000 */
[C---:B------:R-:W-:Y:S02]  /*7220*/  FMUL.FTZ R69, R131.reuse, R175 ;  /* 0x000000af83457220 */ /* 0x040fe40000410000 */
[----:B------:R-:W-:Y:S02]  /*7230*/  FFMA.FTZ R68, R131, R176, R68 ;  /* 0x000000b083447223 */ /* 0x000fe40000010044 */
[C---:B------:R-:W-:Y:S02]  /*7240*/  FFMA.FTZ R117, R166.reuse, R70, R117 ;  /* 0x00000046a6757223 */ /* 0x040fe40000010075 */
[----:B------:R-:W-:-:S02]  /*7250*/  FFMA.FTZ R116, R166, R71, -R116 ;  /* 0x00000047a6747223 */ /* 0x000fc40000010874 */
[----:B------:R-:W-:Y:S02]  /*7260*/  FFMA.FTZ R69, R130, R176, -R69 ;  /* 0x000000b082457223 */ /* 0x000fe40000010845 */
[C---:B------:R-:W-:Y:S02]  /*7270*/  FMUL.FTZ R70, R173.reuse, R68 ;  /* 0x00000044ad467220 */ /* 0x040fe40000410000 */
[----:B------:R-:W-:Y:S02]  /*7280*/  FADD.FTZ R117, RZ, R117 ;  /* 0x00000075ff757221 */ /* 0x000fe40000010000 */
[----:B------:R-:W-:Y:S02]  /*7290*/  FFMA.FTZ R116, R90, R73, R116 ;  /* 0x000000495a747223 */ /* 0x000fe40000010074 */
[-C--:B------:R-:W-:Y:S02]  /*72a0*/  FMUL.FTZ R71, R173, R69.reuse ;  /* 0x00000045ad477220 */ /* 0x080fe40000410000 */
[----:B------:R-:W-:-:S02]  /*72b0*/  FFMA.FTZ R70, R174, R69, -R70 ;  /* 0x00000045ae467223 */ /* 0x000fc40000010846 */
[----:B------:R-:W-:Y:S02]  /*72c0*/  FMUL.FTZ R69, R163, R117 ;  /* 0x00000075a3457220 */ /* 0x000fe40000410000 */
[C---:B---3--:R-:W-:Y:S02]  /*72d0*/  FMUL.FTZ R148, R177.reuse, R148 ;  /* 0x00000094b1947220 */ /* 0x048fe40000410000 */
[----:B0-----:R-:W-:Y:S02]  /*72e0*/  FMUL.FTZ R146, R177, R146 ;  /* 0x00000092b1927220 */ /* 0x001fe40000410000 */
        /* <DEDUP_REMOVED lines=11> */
[----:B------:R-:W-:Y:S02]  /*73a0*/  FMUL.FTZ R70, R169, R68 ;  /* 0x00000044a9467220 */ /* 0x000fe40000410000 */
[C---:B------:R-:W-:Y:S02]  /*73b0*/  FMUL.FTZ R178, R161.reuse, R116 ;  /* 0x00000074a1b27220 */ /* 0x040fe40000410000 */
[----:B------:R-:W-:Y:S02]  /*73c0*/  FMUL.FTZ R117, R161, R177 ;  /* 0x000000b1a1757220 */ /* 0x000fe40000410000 */
[----:B------:R-:W-:-:S02]  /*73d0*/  FMUL.FTZ R71, R169, R69 ;  /* 0x00000045a9477220 */ /* 0x000fc40000410000 */
[----:B------:R-:W-:Y:S02]  /*73e0*/  FFMA.FTZ R70, R170, R69, -R70 ;  /* 0x00000045aa467223 */ /* 0x000fe40000010846 */
[C---:B------:R-:W-:Y:S02]  /*73f0*/  FFMA.FTZ R178, R162.reuse, R177, R178 ;  /* 0x000000b1a2b27223 */ /* 0x040fe400000100b2 */
[----:B------:R-:W-:Y:S02]  /*7400*/  FFMA.FTZ R117, R162, R116, -R117 ;  /* 0x00000074a2757223 */ /* 0x000fe40000010875 */
[----:B------:R-:W-:Y:S02]  /*7410*/  FFMA.FTZ R71, R170, R68, R71 ;  /* 0x00000044aa477223 */ /* 0x000fe40000010047 */
[----:B------:R-:W-:Y:S02]  /*7420*/  FMUL.FTZ R68, R167, R70 ;  /* 0x00000046a7447220 */ /* 0x000fe40000410000 */
[----:B------:R-:W-:-:S02]  /*7430*/  FADD.FTZ R178, RZ, R178 ;  /* 0x000000b2ffb27221 */ /* 0x000fc40000010000 */
[----:B------:R-:W-:Y:S02]  /*7440*/  FFMA.FTZ R117, R88, R59, R117 ;  /* 0x0000003b58757223 */ /* 0x000fe40000010075 */
[-C--:B------:R-:W-:Y:S02]  /*7450*/  FMUL.FTZ R69, R167, R71.reuse ;  /* 0x00000047a7457220 */ /* 0x080fe40000410000 */
[C---:B------:R-:W-:Y:S02]  /*7460*/  FFMA.FTZ R68, R168.reuse, R71, R68 ;  /* 0x00000047a8447223 */ /* 0x040fe40000010044 */
[C---:B------:R-:W-:Y:S02]  /*7470*/  FMUL.FTZ R71, R159.reuse, R178 ;  /* 0x000000b29f477220 */ /* 0x040fe40000410000 */
[----:B------:R-:W-:Y:S02]  /*7480*/  FMUL.FTZ R177, R159, R117 ;  /* 0x000000759fb17220 */ /* 0x000fe40000410000 */
[----:B------:R-:W-:-:S02]  /*7490*/  FFMA.FTZ R69, R168, R70, -R69 ;  /* 0x00000046a8457223 */ /* 0x000fc40000010845 */
[C---:B------:R-:W-:Y:S02]  /*74a0*/  FMUL.FTZ R70, R165.reuse, R68 ;  /* 0x00000044a5467220 */ /* 0x040fe40000410000 */
[C---:B------:R-:W-:Y:S02]  /*74b0*/  FFMA.FTZ R117, R160.reuse, R117, -R71 ;  /* 0x00000075a0757223 */ /* 0x040fe40000010847 */
[----:B------:R-:W-:Y:S02]  /*74c0*/  FFMA.FTZ R177, R160, R178, R177 ;  /* 0x000000b2a0b17223 */ /* 0x000fe400000100b1 */
[-C--:B------:R-:W-:Y:S02]  /*74d0*/  FMUL.FTZ R71, R165, R69.reuse ;  /* 0x00000045a5477220 */ /* 0x080fe40000410000 */
[----:B------:R-:W-:Y:S02]  /*74e0*/  FFMA.FTZ R70, R166, R69, -R70 ;  /* 0x00000045a6467223 */ /* 0x000fe40000010846 */
[----:B------:R-:W-:-:S02]  /*74f0*/  FFMA.FTZ R117, R89, R58, R117 ;  /* 0x0000003a59757223 */ /* 0x000fc40000010075 */
[----:B------:R-:W-:Y:S02]  /*7500*/  FADD.FTZ R177, RZ, R177 ;  /* 0x000000b1ffb17221 */ /* 0x000fe40000010000 */
[----:B------:R-:W-:Y:S02]  /*7510*/  FFMA.FTZ R71, R166, R68, R71 ;  /* 0x00000044a6477223 */ /* 0x000fe40000010047 */
[----:B------:R-:W-:Y:S02]  /*7520*/  FMUL.FTZ R68, R163, R70 ;  /* 0x00000046a3447220 */ /* 0x000fe40000410000 */
[C---:B------:R-:W-:Y:S02]  /*7530*/  FMUL.FTZ R178, R157.reuse, R117 ;  /* 0x000000759db27220 */ /* 0x040fe40000410000 */
[----:B------:R-:W-:Y:S02]  /*7540*/  FMUL.FTZ R116, R157, R177 ;  /* 0x000000b19d747220 */ /* 0x000fe40000410000 */
[----:B------:R-:W-:-:S02]  /*7550*/  FMUL.FTZ R69, R163, R71 ;  /* 0x00000047a3457220 */ /* 0x000fc40000410000 */
[----:B------:R-:W-:Y:S02]  /*7560*/  FFMA.FTZ R68, R164, R71, R68 ;  /* 0x00000047a4447223 */ /* 0x000fe40000010044 */
[C---:B------:R-:W-:Y:S02]  /*7570*/  FFMA.FTZ R178, R158.reuse, R177, R178 ;  /* 0x000000b19eb27223 */ /* 0x040fe400000100b2 */
[----:B------:R-:W-:Y:S02]  /*7580*/  FFMA.FTZ R116, R158, R117, -R116 ;  /* 0x000000759e747223 */ /* 0x000fe40000010874 */
[----:B------:R-:W-:Y:S02]  /*7590*/  FFMA.FTZ R69, R164, R70, -R69 ;  /* 0x00000046a4457223 */ /* 0x000fe40000010845 */
[----:B------:R-:W-:Y:S02]  /*75a0*/  FMUL.FTZ R70, R161, R68 ;  /* 0x00000044a1467220 */ /* 0x000fe40000410000 */
[----:B------:R-:W-:-:S02]  /*75b0*/  FADD.FTZ R178, RZ, R178 ;  /* 0x000000b2ffb27221 */ /* 0x000fc40000010000 */
[----:B------:R-:W-:Y:S02]  /*75c0*/  FFMA.FTZ R116, R86, R57, R116 ;  /* 0x0000003956747223 */ /* 0x000fe40000010074 */
[-C--:B------:R-:W-:Y:S02]  /*75d0*/  FMUL.FTZ R71, R161, R69.reuse ;  /* 0x00000045a1477220 */ /* 0x080fe40000410000 */
[C---:B------:R-:W-:Y:S02]  /*75e0*/  FFMA.FTZ R70, R162.reuse, R69, -R70 ;  /* 0x00000045a2467223 */ /* 0x040fe40000010846 */
[C---:B------:R-:W-:Y:S02]  /*75f0*/  FMUL.FTZ R69, R155.reuse, R178 ;  /* 0x000000b29b457220 */ /* 0x040fe40000410000 */
[----:B------:R-:W-:Y:S02]  /*7600*/  FMUL.FTZ R117, R155, R116 ;  /* 0x000000749b757220 */ /* 0x000fe40000410000 */
[----:B------:R-:W-:-:S02]  /*7610*/  FFMA.FTZ R71, R162, R68, R71 ;  /* 0x00000044a2477223 */ /* 0x000fc40000010047 */
[C---:B------:R-:W-:Y:S02]  /*7620*/  FMUL.FTZ R68, R159.reuse, R70 ;  /* 0x000000469f447220 */ /* 0x040fe40000410000 */
[C---:B------:R-:W-:Y:S02]  /*7630*/  FFMA.FTZ R116, R156.reuse, R116, -R69 ;  /* 0x000000749c747223 */ /* 0x040fe40000010845 */
[----:B------:R-:W-:Y:S02]  /*7640*/  FFMA.FTZ R117, R156, R178, R117 ;  /* 0x000000b29c757223 */ /* 0x000fe40000010075 */
[-C--:B------:R-:W-:Y:S02]  /*7650*/  FMUL.FTZ R69, R159, R71.reuse ;  /* 0x000000479f457220 */ /* 0x080fe40000410000 */
[----:B------:R-:W-:Y:S02]  /*7660*/  FFMA.FTZ R68, R160, R71, R68 ;  /* 0x00000047a0447223 */ /* 0x000fe40000010044 */
[----:B------:R-:W-:-:S02]  /*7670*/  FFMA.FTZ R116, R87, R56, R116 ;  /* 0x0000003857747223 */ /* 0x000fc40000010074 */
[----:B------:R-:W-:Y:S02]  /*7680*/  FADD.FTZ R117, RZ, R117 ;  /* 0x00000075ff757221 */ /* 0x000fe40000010000 */
[----:B------:R-:W-:Y:S02]  /*7690*/  FFMA.FTZ R69, R160, R70, -R69 ;  /* 0x00000046a0457223 */ /* 0x000fe40000010845 */
        /* <DEDUP_REMOVED lines=33> */
[----:B------:R-:W-:Y:S01]  /*78b0*/  FADD.FTZ R179, RZ, R178 ;  /* 0x000000b2ffb37221 */ /* 0x000fe20000010000 */
[----:B------:R-:W-:Y:S01]  /*78c0*/  ISETP.NE.AND P0, PT, R140, 0x3f, PT ;  /* 0x0000003f8c00780c */ /* 0x000fe20003f05270 */
[----:B------:R-:W-:-:S02]  /*78d0*/  FFMA.FTZ R177, R82, R53, R116 ;  /* 0x0000003552b17223 */ /* 0x000fc40000010074 */
[-C--:B------:R-:W-:Y:S02]  /*78e0*/  FMUL.FTZ R117, R149, R69.reuse ;  /* 0x0000004595757220 */ /* 0x080fe40000410000 */
[----:B------:R-:W-:Y:S02]  /*78f0*/  FFMA.FTZ R71, R150, R69, -R70 ;  /* 0x0000004596477223 */ /* 0x000fe40000010846 */
[C---:B------:R-:W-:Y:S02]  /*7900*/  FMUL.FTZ R69, R146.reuse, R179 ;  /* 0x000000b392457220 */ /* 0x040fe40000410000 */
[-C--:B------:R-:W-:Y:S02]  /*7910*/  FMUL.FTZ R70, R146, R177.reuse ;  /* 0x000000b192467220 */ /* 0x080fe40000410000 */
[----:B------:R-:W-:Y:S02]  /*7920*/  FFMA.FTZ R116, R148, R177, -R69 ;  /* 0x000000b194747223 */ /* 0x000fe40000010845 */
[----:B--2---:R-:W-:-:S02]  /*7930*/  FMUL.FTZ R69, R65, R67 ;  /* 0x0000004341457220 */ /* 0x004fc40000410000 */
[----:B------:R-:W-:Y:S02]  /*7940*/  FFMA.FTZ R117, R150, R68, R117 ;  /* 0x0000004496757223 */ /* 0x000fe40000010075 */
[----:B------:R-:W-:Y:S02]  /*7950*/  FFMA.FTZ R179, R148, R179, R70 ;  /* 0x000000b394b37223 */ /* 0x000fe40000010046 */
[-C--:B------:R-:W-:Y:S02]  /*7960*/  FMUL.FTZ R65, R65, R66.reuse ;  /* 0x0000004241417220 */ /* 0x080fe40000410000 */
[----:B------:R-:W-:Y:S02]  /*7970*/  FMUL.FTZ R70, R146, R71 ;  /* 0x0000004792467220 */ /* 0x000fe40000410000 */
[C---:B------:R-:W-:Y:S02]  /*7980*/  FFMA.FTZ R69, R64.reuse, R66, -R69 ;  /* 0x0000004240457223 */ /* 0x040fe40000010845 */
[----:B------:R-:W-:-:S02]  /*7990*/  FFMA.FTZ R177, R64, R67, R65 ;  /* 0x0000004340b17223 */ /* 0x000fc40000010041 */
[-C--:B------:R-:W-:Y:S02]  /*79a0*/  FMUL.FTZ R68, R146, R117.reuse ;  /* 0x0000007592447220 */ /* 0x080fe40000410000 */
[C---:B------:R-:W-:Y:S02]  /*79b0*/  FFMA.FTZ R65, R148.reuse, R117, R70 ;  /* 0x0000007594417223 */ /* 0x040fe40000010046 */
[----:B------:R-:W-:Y:S02]  /*79c0*/  FFMA.FTZ R66, R83, R52, R116 ;  /* 0x0000003453427223 */ /* 0x000fe40000010074 */
[----:B------:R0:W1:Y:S01]  /*79d0*/  @P0 LDS.64 R116, [R140.X8+0x28f8] ;  /* 0x0028f8008c740984 */ /* 0x0000620000008a00 */
[----:B------:R-:W-:Y:S01]  /*79e0*/  BSSY B0, `(.L_x_4320) ;  /* 0x000000d000007945 */ /* 0x000fe20003800000 */
[----:B------:R-:W-:Y:S02]  /*79f0*/  FFMA.FTZ R64, R148, R71, -R68 ;  /* 0x0000004794407223 */ /* 0x000fe40000010844 */
[----:B------:R-:W-:Y:S01]  /*7a00*/  FADD.FTZ R67, RZ, R179 ;  /* 0x000000b3ff437221 */ /* 0x000fe20000010000 */
[----:B------:R-:W-:Y:S05]  /*7a10*/  @P0 BRA `(.L_x_4321) ;  /* 0x0000009000000947 */ /* 0x000fea0003800000 */
[----:B------:R-:W-:Y:S02]  /*7a20*/  ISETP.NE.AND P0, PT, R133, c[0x0][0x174], PT ;  /* 0x00005d0085007a0c */ /* 0x000fe40003f05270 */
[----:B-1----:R-:W-:-:S02]  /*7a30*/  MOV R116, 0x3f800000 ;  /* 0x3f80000000747802 */ /* 0x002fc40000000f00 */
[----:B------:R-:W-:-:S09]  /*7a40*/  MOV R117, RZ ;  /* 0x000000ff00757202 */ /* 0x000fd20000000f00 */
[----:B------:R-:W-:-:S04]  /*7a50*/  @P0 IADD3 R71, -R137, c[0x0][0x174], RZ ;  /* 0x00005d0089470a10 */ /* 0x000fc80007ffe1ff */
[----:B------:R-:W-:-:S04]  /*7a60*/  @P0 LEA.HI R68, R71, R71, RZ, 0x1 ;  /* 0x0000004747440211 */ /* 0x000fc800078f08ff */
[----:B------:R-:W-:-:S04]  /*7a70*/  @P0 LOP3.LUT R68, R68, 0xfffffe, RZ, 0xc0, !PT ;  /* 0x00fffffe44440812 */ /* 0x000fc800078ec0ff */
[----:B------:R-:W-:-:S04]  /*7a80*/  @P0 IADD3 R71, -R68, R71, RZ ;  /* 0x0000004744470210 */ /* 0x000fc80007ffe1ff */
[----:B------:R-:W-:-:S05]  /*7a90*/  @P0 LEA R71, R71, R0, 0x8 ;  /* 0x0000000047470211 */ /* 0x000fca00078e40ff */
[----:B------:R1:W2:Y:S02]  /*7aa0*/  @P0 LDS.64 R116, [R71.X8+0x18f0] ;  /* 0x0018f00047740984 */ /* 0x0002a40000008a00 */
.L_x_4321:
[----:B------:R-:W-:Y:S05]  /*7ab0*/  BSYNC B0 ;  /* 0x0000000000007941 */ /* 0x000fea0003800000 */
.L_x_4320:
        /* <DEDUP_REMOVED lines=52> */
.L_x_4368:
        /* <DEDUP_REMOVED lines=68> */
.L_x_4369:
[----:B------:R-:W-:Y:S01]  /*8240*/  ISETP.GE.AND P0, PT, R139, 0x10, PT ;  /* 0x000000108b00780c */ /* 0x000fe20003f06270 */
[----:B-1----:R-:W-:Y:S01]  /*8250*/  FMUL.FTZ R64, R69, R210 ;  /* 0x000000d245407220 */ /* 0x002fe20000410000 */
[----:B------:R-:W-:Y:S01]  /*8260*/  MOV R214, R66 ;  /* 0x0000004200d67202 */ /* 0x000fe20000000f00 */
[----:B0--3--:R-:W-:Y:S01]  /*8270*/  FMUL.FTZ R66, R213, R210 ;  /* 0x000000d2d5427220 */ /* 0x009fe20000410000 */
[----:B------:R-:W-:-:S03]  /*8280*/  MOV R212, R71 ;  /* 0x0000004700d47202 */ /* 0x000fc60000000f00 */
[C---:B----4-:R-:W-:Y:S02]  /*8290*/  FFMA.FTZ R65, R67.reuse, R214, R66 ;  /* 0x000000d643417223 */ /* 0x050fe40000010042 */
[----:B------:R-:W-:Y:S02]  /*82a0*/  FMUL.FTZ R66, R67, R210 ;  /* 0x000000d243427220 */ /* 0x000fe40000410000 */
[C---:B--2---:R-:W-:Y:S02]  /*82b0*/  FFMA.FTZ R67, R211.reuse, R214, R64 ;  /* 0x000000d6d3437223 */ /* 0x044fe40000010040 */
        /* <DEDUP_REMOVED lines=12> */
[----:B-----5:R-:W-:Y:S05]  /*8380*/  CALL.REL.NOINC `($__internal_106_$__cuda_sm70_shflsync_idx_p) ;  /* 0x000080d000007944 */ /* 0x020fea0003c00000 */
.L_x_4326:
[----:B------:R-:W-:Y:S05]  /*8390*/  BRA.CONV ~URZ, `(.L_x_4327) ;  /* 0x000000637f007947 */ /* 0x000fea000b800000 */
[----:B-1----:R-:W-:Y:S01]  /*83a0*/  HFMA2.MMA R65, -RZ, RZ, 0, 1.847743988037109375e-06 ;  /* 0x0000001fff417435 */ /* 0x002fe200000001ff */
[----:B------:R-:W-:Y:S02]  /*83b0*/  MOV R68, R69 ;  /* 0x0000004500447202 */ /* 0x000fe40000000f00 */
[----:B------:R-:W-:-:S02]  /*83c0*/  MOV R66, 0x1f ;  /* 0x0000001f00427802 */ /* 0x000fc40000000f00 */
[----:B------:R-:W-:Y:S02]  /*83d0*/  MOV R67, 0xffffffff ;  /* 0xffffffff00437802 */ /* 0x000fe40000000f00 */
[----:B------:R-:W-:Y:S02]  /*83e0*/  MOV R64, 0x8400 ;  /* 0x0000840000407802 */ /* 0x000fe40000000f00 */
[----:B-----5:R-:W-:Y:S05]  /*83f0*/  CALL.REL.NOINC `($__internal_106_$__cuda_sm70_shflsync_idx_p) ;  /* 0x0000806000007944 */ /* 0x020fea0003c00000 */
.L_x_4327:
[----:B------:R-:W-:Y:S05]  /*8400*/  BRA.CONV ~URZ, `(.L_x_4328) ;  /* 0x000000637f007947 */ /* 0x000fea000b800000 */
[----:B-1----:R-:W-:Y:S01]  /*8410*/  HFMA2.MMA R65, -RZ, RZ, 0, 1.847743988037109375e-06 ;  /* 0x0000001fff417435 */ /* 0x002fe200000001ff */
[----:B------:R-:W-:Y:S02]  /*8420*/  MOV R68, R70 ;  /* 0x0000004600447202 */ /* 0x000fe40000000f00 */
[----:B------:R-:W-:Y:S02]  /*8430*/  MOV R66, 0x1f ;  /* 0x0000001f00427802 */ /* 0x000fe40000000f00 */
[----:B------:R-:W-:Y:S02]  /*8440*/  MOV R67, 0xffffffff ;  /* 0xffffffff00437802 */ /* 0x000fe40000000f00 */
[----:B------:R-:W-:Y:S02]  /*8450*/  MOV R64, 0x8470 ;  /* 0x0000847000407802 */ /* 0x000fe40000000f00 */
[----:B-----5:R-:W-:Y:S05]  /*8460*/  CALL.REL.NOINC `($__internal_106_$__cuda_sm70_shflsync_idx_p) ;  /* 0x00007ff000007944 */ /* 0x020fea0003c00000 */
.L_x_4328:
[----:B------:R-:W-:Y:S05]  /*8470*/  BRA.CONV ~URZ, `(.L_x_4329) ;  /* 0x000000637f007947 */ /* 0x000fea000b800000 */
[----:B-1----:R-:W-:Y:S01]  /*8480*/  HFMA2.MMA R65, -RZ, RZ, 0, 1.847743988037109375e-06 ;  /* 0x0000001fff417435 */ /* 0x002fe200000001ff */
[----:B------:R-:W-:-:S02]  /*8490*/  MOV R68, R212 ;  /* 0x000000d400447202 */ /* 0x000fc40000000f00 */
[----:B------:R-:W-:Y:S02]  /*84a0*/  MOV R66, 0x1f ;  /* 0x0000001f00427802 */ /* 0x000fe40000000f00 */
[----:B------:R-:W-:Y:S02]  /*84b0*/  MOV R67, 0xffffffff ;  /* 0xffffffff00437802 */ /* 0x000fe40000000f00 */
[----:B------:R-:W-:Y:S02]  /*84c0*/  MOV R64, 0x84e0 ;  /* 0x000084e000407802 */ /* 0x000fe40000000f00 */
[----:B-----5:R-:W-:Y:S05]  /*84d0*/  CALL.REL.NOINC `($__internal_106_$__cuda_sm70_shflsync_idx_p) ;  /* 0x00007f8000007944 */ /* 0x020fea0003c00000 */
.L_x_4329:
[----:B------:R-:W-:Y:S05]  /*84e0*/  BRA.DIV ~URZ, `(.L_x_4330) ;  /* 0x00006d027f007947 */ /* 0x000fea000b800000 */
[----:B-----5:R-:W0:Y:S04]  /*84f0*/  SHFL.IDX PT, R60, R60, RZ, 0x1f ;  /* 0x00001fff3c3c7589 */ /* 0x020e2800000e0000 */
[----:B------:R-:W2:Y:S04]  /*8500*/  SHFL.IDX PT, R61, R61, RZ, 0x1f ;  /* 0x00001fff3d3d7589 */ /* 0x000ea800000e0000 */
[----:B------:R-:W3:Y:S04]  /*8510*/  SHFL.IDX PT, R62, R62, RZ, 0x1f ;  /* 0x00001fff3e3e7589 */ /* 0x000ee800000e0000 */
[----:B------:R-:W4:Y:S04]  /*8520*/  SHFL.IDX PT, R63, R63, RZ, 0x1f ;  /* 0x00001fff3f3f7589 */ /* 0x000f2800000e0000 */
[----:B------:R1:W0:Y:S04]  /*8530*/  SHFL.UP PT, R71, R214, 0x1, RZ ;  /* 0x04200000d6477989 */ /* 0x00022800000e00ff */
[----:B------:R-:W0:Y:S04]  /*8540*/  SHFL.UP PT, R69, R69, 0x1, RZ ;  /* 0x0420000045457989 */ /* 0x000e2800000e00ff */
[----:B------:R-:W0:Y:S04]  /*8550*/  SHFL.UP PT, R70, R70, 0x1, RZ ;  /* 0x0420000046467989 */ /* 0x000e2800000e00ff */
[----:B------:R1:W0:Y:S02]  /*8560*/  SHFL.UP PT, R210, R212, 0x1, RZ ;  /* 0x04200000d4d27989 */ /* 0x00022400000e00ff */
.L_x_4370:
[----:B-12---:R-:W1:Y:S01]  /*8570*/  LDS.128 R64, [R209+0x10e0] ;  /* 0x0010e000d1407984 */ /* 0x006e620000000c00 */
[----:B0--3--:R-:W-:-:S02]  /*8580*/  FMUL.FTZ R212, R62, R69 ;  /* 0x000000453ed47220 */ /* 0x009fc40000410000 */
[C---:B----4-:R-:W-:Y:S02]  /*8590*/  FMUL.FTZ R68, R63.reuse, R69 ;  /* 0x000000453f447220 */ /* 0x050fe40000410000 */
        /* <DEDUP_REMOVED lines=9> */
[C---:B-1----:R-:W-:Y:S02]  /*8630*/  FMUL.FTZ R71, R65.reuse, R63 ;  /* 0x0000003f41477220 */ /* 0x042fe40000410000 */
        /* <DEDUP_REMOVED lines=10> */
.L_x_4323:
[----:B---3--:R-:W-:Y:S05]  /*86e0*/  BSYNC B0 ;  /* 0x0000000000007941 */ /* 0x008fea0003800000 */
.L_x_4322:
[CC--:B012--5:R-:W-:Y:S01]  /*86f0*/  FMUL.FTZ R60, R146.reuse, -R116.reuse ;  /* 0x80000074923c7220 */ /* 0x0e7fe20000410000 */
[----:B------:R-:W-:Y:S01]  /*8700*/  WARPSYNC 0xffffffff ;  /* 0xffffffff00007948 */ /* 0x000fe20003800000 */
[-C--:B------:R-:W-:Y:S01]  /*8710*/  FMUL.FTZ R61, R146, R117.reuse ;  /* 0x00000075923d7220 */ /* 0x080fe20000410000 */
[----:B------:R-:W-:Y:S01]  /*8720*/  BAR.SYNC.DEFER_BLOCKING 0x0 ;  /* 0x0000000000007b1d */ /* 0x000fe20000010000 */
[C---:B------:R-:W-:Y:S01]  /*8730*/  FFMA.FTZ R60, R148.reuse, -R117, R60 ;  /* 0x80000075943c7223 */ /* 0x040fe2000001003c */
[----:B------:R-:W-:Y:S01]  /*8740*/  ISETP.GE.AND P0, PT, R133, c[0x0][0x174], PT ;  /* 0x00005d0085007a0c */ /* 0x000fe20003f06270 */
[CC--:B------:R-:W-:Y:S02]  /*8750*/  FMUL.FTZ R63, R148.reuse, R177.reuse ;  /* 0x000000b1943f7220 */ /* 0x0c0fe40000410000 */
[----:B------:R-:W-:Y:S01]  /*8760*/  FFMA.FTZ R61, R148, R116, -R61 ;  /* 0x00000074943d7223 */ /* 0x000fe2000001083d */
[----:B------:R-:W-:Y:S01]  /*8770*/  ISETP.NE.OR P0, PT, R136, RZ, P0 ;  /* 0x000000ff8800720c */ /* 0x000fe20000705670 */
[----:B------:R-:W-:Y:S01]  /*8780*/  FMUL.FTZ R64, R149, -R60 ;  /* 0x8000003c95407220 */ /* 0x000fe20000410000 */
[----:B------:R-:W-:Y:S01]  /*8790*/  BSSY B0, `(.L_x_4331) ;  /* 0x00001a1000007945 */ /* 0x000fe20003800000 */
[----:B------:R-:W-:-:S02]  /*87a0*/  FMUL.FTZ R62, R146, R177 ;  /* 0x000000b1923e7220 */ /* 0x000fc40000410000 */
[----:B------:R-:W-:Y:S02]  /*87b0*/  FFMA.FTZ R63, -R146, R193, -R63 ;  /* 0x000000c1923f7223 */ /* 0x000fe4000001093f */
        /* <DEDUP_REMOVED lines=13> */
[----:B------:R-:W-:Y:S02]  /*8890*/  FMUL.FTZ R61, R153, -R65 ;  /* 0x80000041993d7220 */ /* 0x000fe40000410000 */
[----:B------:R-:W-:Y:S02]  /*88a0*/  FFMA.FTZ R62, R150, R63, R62 ;  /* 0x0000003f963e7223 */ /* 0x000fe4000001003e */
[----:B------:R-:W-:Y:S02]  /*88b0*/  FADD.FTZ R63, R195, R60 ;  /* 0x0000003cc33f7221 */ /* 0x000fe40000010000 */
[----:B------:R-:W-:-:S02]  /*88c0*/  FMUL.FTZ R64, R153, -R67 ;  /* 0x8000004399407220 */ /* 0x000fc40000410000 */
[C---:B------:R-:W-:Y:S02]  /*88d0*/  FFMA.FTZ R67, R154.reuse, R67, -R61 ;  /* 0x000000439a437223 */ /* 0x040fe4000001083d */
[----:B------:R-:W-:Y:S02]  /*88e0*/  FMUL.FTZ R61, R151, -R63 ;  /* 0x8000003f973d7220 */ /* 0x000fe40000410000 */
[----:B------:R-:W-:Y:S02]  /*88f0*/  FADD.FTZ R62, -R179, R62 ;  /* 0x0000003eb33e7221 */ /* 0x000fe40000010100 */
[----:B------:R-:W-:Y:S02]  /*8900*/  FFMA.FTZ R64, R154, R65, R64 ;  /* 0x000000419a407223 */ /* 0x000fe40000010040 */
        /* <DEDUP_REMOVED lines=8> */
[----:B------:R-:W-:-:S02]  /*8990*/  FADD.FTZ R65, -R180, R65 ;  /* 0x00000041b4417221 */ /* 0x000fc40000010100 */
[C---:B------:R-:W-:Y:S02]  /*89a0*/  FMUL.FTZ R67, R157.reuse, -R69 ;  /* 0x800000459d437220 */ /* 0x040fe40000410000 */
[-C--:B------:R-:W-:Y:S02]  /*89b0*/  FMUL.FTZ R66, R157, -R64.reuse ;  /* 0x800000409d427220 */ /* 0x080fe40000410000 */
[----:B------:R-:W-:Y:S02]  /*89c0*/  FADD.FTZ R63, R196, R63 ;  /* 0x0000003fc43f7221 */ /* 0x000fe40000010000 */
[----:B------:R-:W-:Y:S02]  /*89d0*/  FMUL.FTZ R62, R153, -R65 ;  /* 0x80000041993e7220 */ /* 0x000fe40000410000 */
[C---:B------:R-:W-:Y:S02]  /*89e0*/  FFMA.FTZ R67, R158.reuse, R64, -R67 ;  /* 0x000000409e437223 */ /* 0x040fe40000010843 */
[----:B------:R-:W-:-:S02]  /*89f0*/  FFMA.FTZ R66, R158, R69, R66 ;  /* 0x000000459e427223 */ /* 0x000fc40000010042 */
[-C--:B------:R-:W-:Y:S02]  /*8a00*/  FMUL.FTZ R64, R153, -R63.reuse ;  /* 0x8000003f99407220 */ /* 0x080fe40000410000 */
[C---:B------:R-:W-:Y:S02]  /*8a10*/  FFMA.FTZ R62, R154.reuse, R63, -R62 ;  /* 0x0000003f9a3e7223 */ /* 0x040fe4000001083e */
[----:B------:R-:W-:Y:S02]  /*8a20*/  FMUL.FTZ R63, R159, -R66 ;  /* 0x800000429f3f7220 */ /* 0x000fe40000410000 */
[----:B------:R-:W-:Y:S02]  /*8a30*/  FFMA.FTZ R64, R154, R65, R64 ;  /* 0x000000419a407223 */ /* 0x000fe40000010040 */
[----:B------:R-:W-:Y:S02]  /*8a40*/  FADD.FTZ R62, R197, R62 ;  /* 0x0000003ec53e7221 */ /* 0x000fe40000010000 */
[----:B------:R-:W-:-:S02]  /*8a50*/  FMUL.FTZ R69, R159, -R67 ;  /* 0x800000439f457220 */ /* 0x000fc40000410000 */
[C---:B------:R-:W-:Y:S02]  /*8a60*/  FFMA.FTZ R67, R160.reuse, R67, -R63 ;  /* 0x00000043a0437223 */ /* 0x040fe4000001083f */
[----:B------:R-:W-:Y:S02]  /*8a70*/  FADD.FTZ R64, -R181, R64 ;  /* 0x00000040b5407221 */ /* 0x000fe40000010100 */
[----:B------:R-:W-:Y:S02]  /*8a80*/  FMUL.FTZ R65, R155, -R62 ;  /* 0x8000003e9b417220 */ /* 0x000fe40000410000 */
[----:B------:R-:W-:Y:S02]  /*8a90*/  FFMA.FTZ R69, R160, R66, R69 ;  /* 0x00000042a0457223 */ /* 0x000fe40000010045 */
[----:B------:R-:W-:Y:S02]  /*8aa0*/  FMUL.FTZ R68, R161, -R67 ;  /* 0x80000043a1447220 */ /* 0x000fe40000410000 */
[----:B------:R-:W-:-:S02]  /*8ab0*/  FMUL.FTZ R63, R155, -R64 ;  /* 0x800000409b3f7220 */ /* 0x000fc40000410000 */
[----:B------:R-:W-:Y:S02]  /*8ac0*/  FFMA.FTZ R65, R156, R64, R65 ;  /* 0x000000409c417223 */ /* 0x000fe40000010041 */
[-C--:B------:R-:W-:Y:S02]  /*8ad0*/  FMUL.FTZ R66, R161, -R69.reuse ;  /* 0x80000045a1427220 */ /* 0x080fe40000410000 */
[----:B------:R-:W-:Y:S02]  /*8ae0*/  FFMA.FTZ R68, R162, R69, R68 ;  /* 0x00000045a2447223 */ /* 0x000fe40000010044 */
[----:B------:R-:W-:Y:S02]  /*8af0*/  FFMA.FTZ R63, R156, R62, -R63 ;  /* 0x0000003e9c3f7223 */ /* 0x000fe4000001083f */
[----:B------:R-:W-:Y:S02]  /*8b00*/  FADD.FTZ R65, -R182, R65 ;  /* 0x00000041b6417221 */ /* 0x000fe40000010100 */
[----:B------:R-:W-:-:S02]  /*8b10*/  FFMA.FTZ R66, R162, R67, -R66 ;  /* 0x00000043a2427223 */ /* 0x000fc40000010842 */
[----:B------:R-:W-:Y:S02]  /*8b20*/  FMUL.FTZ R67, R163, -R68 ;  /* 0x80000044a3437220 */ /* 0x000fe40000410000 */
[----:B------:R-:W-:Y:S02]  /*8b30*/  FADD.FTZ R63, R198, R63 ;  /* 0x0000003fc63f7221 */ /* 0x000fe40000010000 */
[----:B------:R-:W-:Y:S02]  /*8b40*/  FMUL.FTZ R62, R157, -R65 ;  /* 0x800000419d3e7220 */ /* 0x000fe40000410000 */
[-C--:B------:R-:W-:Y:S02]  /*8b50*/  FMUL.FTZ R69, R163, -R66.reuse ;  /* 0x80000042a3457220 */ /* 0x080fe40000410000 */
[----:B------:R-:W-:Y:S02]  /*8b60*/  FFMA.FTZ R67, R164, R66, -R67 ;  /* 0x00000042a4437223 */ /* 0x000fe40000010843 */
[----:B------:R-:W-:-:S02]  /*8b70*/  FMUL.FTZ R66, R157, -R63 ;  /* 0x8000003f9d427220 */ /* 0x000fc40000410000 */
[C---:B------:R-:W-:Y:S02]  /*8b80*/  FFMA.FTZ R64, R158.reuse, R63, -R62 ;  /* 0x0000003f9e407223 */ /* 0x040fe4000001083e */
[C---:B0-----:R-:W-:Y:S02]  /*8b90*/  FMUL.FTZ R62, R131.reuse, R60 ;  /* 0x0000003c833e7220 */ /* 0x041fe40000410000 */
[----:B------:R-:W-:Y:S02]  /*8ba0*/  FFMA.FTZ R66, R158, R65, R66 ;  /* 0x000000419e427223 */ /* 0x000fe40000010042 */
[-C--:B------:R-:W-:Y:S02]  /*8bb0*/  FMUL.FTZ R131, R131, R61.reuse ;  /* 0x0000003d83837220 */ /* 0x080fe40000410000 */
[----:B------:R-:W-:Y:S02]  /*8bc0*/  FFMA.FTZ R62, R130, R61, R62 ;  /* 0x0000003d823e7223 */ /* 0x000fe4000001003e */
[----:B------:R-:W-:-:S02]  /*8bd0*/  FADD.FTZ R66, -R183, R66 ;  /* 0x00000042b7427221 */ /* 0x000fc40000010100 */
[----:B------:R-:W-:Y:S02]  /*8be0*/  FFMA.FTZ R131, R130, R60, -R131 ;  /* 0x0000003c82837223 */ /* 0x000fe40000010883 */
[----:B------:R-:W-:Y:S02]  /*8bf0*/  FFMA.FTZ R69, R164, R68, R69 ;  /* 0x00000044a4457223 */ /* 0x000fe40000010045 */
[----:B------:R-:W-:Y:S02]  /*8c00*/  FADD.FTZ R209, RZ, R62 ;  /* 0x0000003effd17221 */ /* 0x000fe40000010000 */
[----:B------:R-:W-:Y:S02]  /*8c10*/  FMUL.FTZ R63, R165, -R67 ;  /* 0x80000043a53f7220 */ /* 0x000fe40000410000 */
[----:B------:R-:W-:Y:S02]  /*8c20*/  FADD.FTZ R64, R199, R64 ;  /* 0x00000040c7407221 */ /* 0x000fe40000010000 */
[----:B------:R-:W-:-:S02]  /*8c30*/  FMUL.FTZ R61, R159, -R66 ;  /* 0x800000429f3d7220 */ /* 0x000fc40000410000 */
[----:B------:R-:W-:Y:S02]  /*8c40*/  FFMA.FTZ R237, R96, R79, R131 ;  /* 0x0000004f60ed7223 */ /* 0x000fe40000010083 */
[----:B------:R-:W-:Y:S02]  /*8c50*/  FMUL.FTZ R68, R165, -R69 ;  /* 0x80000045a5447220 */ /* 0x000fe40000410000 */
[C---:B------:R-:W-:Y:S02]  /*8c60*/  FMUL.FTZ R60, R175.reuse, R209 ;  /* 0x000000d1af3c7220 */ /* 0x040fe40000410000 */
[----:B------:R-:W-:Y:S02]  /*8c70*/  FFMA.FTZ R69, R166, R69, R63 ;  /* 0x00000045a6457223 */ /* 0x000fe4000001003f */
[----:B------:R-:W-:Y:S02]  /*8c80*/  FFMA.FTZ R63, R160, R64, -R61 ;  /* 0x00000040a03f7223 */ /* 0x000fe4000001083d */
[----:B------:R-:W-:-:S02]  /*8c90*/  FMUL.FTZ R61, R175, R237 ;  /* 0x000000edaf3d7220 */ /* 0x000fc40000410000 */
[C---:B------:R-:W-:Y:S02]  /*8ca0*/  FFMA.FTZ R60, R176.reuse, R237, -R60 ;  /* 0x000000edb03c7223 */ /* 0x040fe4000001083c */
[----:B------:R-:W-:Y:S02]  /*8cb0*/  FMUL.FTZ R65, R159, -R64 ;  /* 0x800000409f417220 */ /* 0x000fe40000410000 */
[----:B------:R-:W-:Y:S02]  /*8cc0*/  FFMA.FTZ R61, R176, R209, R61 ;  /* 0x000000d1b03d7223 */ /* 0x000fe4000001003d */
[----:B------:R-:W-:Y:S02]  /*8cd0*/  FFMA.FTZ R68, R166, R67, -R68 ;  /* 0x00000043a6447223 */ /* 0x000fe40000010844 */
[----:B------:R-:W-:Y:S02]  /*8ce0*/  FFMA.FTZ R235, R97, R78, R60 ;  /* 0x0000004e61eb7223 */ /* 0x000fe4000001003c */
[----:B------:R-:W-:-:S02]  /*8cf0*/  FFMA.FTZ R65, R160, R66, R65 ;  /* 0x00000042a0417223 */ /* 0x000fc40000010041 */
[----:B------:R-:W-:Y:S02]  /*8d00*/  FADD.FTZ R131, RZ, R61 ;  /* 0x0000003dff837221 */ /* 0x000fe40000010000 */
[----:B------:R-:W-:Y:S02]  /*8d10*/  FMUL.FTZ R62, R167, -R68 ;  /* 0x80000044a73e7220 */ /* 0x000fe40000410000 */
[----:B------:R-:W-:Y:S02]  /*8d20*/  FMUL.FTZ R61, R173, R235 ;  /* 0x000000ebad3d7220 */ /* 0x000fe40000410000 */
        /* <DEDUP_REMOVED lines=17> */
[-C--:B------:R-:W-:Y:S02]  /*8e40*/  FMUL.FTZ R63, R171, R230.reuse ;  /* 0x000000e6ab3f7220 */ /* 0x080fe40000410000 */
[C---:B------:R-:W-:Y:S02]  /*8e50*/  FFMA.FTZ R61, R172.reuse, R230, -R61 ;  /* 0x000000e6ac3d7223 */ /* 0x040fe4000001083d */
[----:B------:R-:W-:Y:S02]  /*8e60*/  FFMA.FTZ R63, R172, R130, R63 ;  /* 0x00000082ac3f7223 */ /* 0x000fe4000001003f */
[----:B------:R-:W-:-:S02]  /*8e70*/  FFMA.FTZ R233, R95, R76, R61 ;  /* 0x0000004c5fe97223 */ /* 0x000fc4000001003d */
[----:B------:R-:W-:Y:S02]  /*8e80*/  FFMA.FTZ R64, R162, R65, R64 ;  /* 0x00000041a2407223 */ /* 0x000fe40000010040 */
[----:B------:R-:W-:Y:S02]  /*8e90*/  FFMA.FTZ R60, R170, R67, -R60 ;  /* 0x00000043aa3c7223 */ /* 0x000fe4000001083c */
[----:B------:R-:W-:Y:S02]  /*8ea0*/  FMUL.FTZ R65, R171, -R69 ;  /* 0x80000045ab417220 */ /* 0x000fe40000410000 */
[----:B------:R-:W-:Y:S02]  /*8eb0*/  FADD.FTZ R211, RZ, R63 ;  /* 0x0000003fffd37221 */ /* 0x000fe40000010000 */
[----:B------:R-:W-:Y:S02]  /*8ec0*/  FMUL.FTZ R61, R169, R233 ;  /* 0x000000e9a93d7220 */ /* 0x000fe40000410000 */
[----:B------:R-:W-:-:S02]  /*8ed0*/  FMUL.FTZ R67, R171, -R60 ;  /* 0x8000003cab437220 */ /* 0x000fc40000410000 */
        /* <DEDUP_REMOVED lines=8> */
[----:B------:R-:W-:Y:S02]  /*8f60*/  FFMA.FTZ R228, R92, R75, R60 ;  /* 0x0000004b5ce47223 */ /* 0x000fe4000001003c */
[----:B------:R-:W-:Y:S02]  /*8f70*/  FMUL.FTZ R61, R167, R210 ;  /* 0x000000d2a73d7220 */ /* 0x000fe40000410000 */
[----:B------:R-:W-:Y:S02]  /*8f80*/  FFMA.FTZ R68, R172, R69, R67 ;  /* 0x00000045ac447223 */ /* 0x000fe40000010043 */
[----:B------:R-:W-:-:S02]  /*8f90*/  FFMA.FTZ R67, R164, R62, -R63 ;  /* 0x0000003ea4437223 */ /* 0x000fc4000001083f */
[-C--:B------:R-:W-:Y:S02]  /*8fa0*/  FMUL.FTZ R63, R167, R228.reuse ;  /* 0x000000e4a73f7220 */ /* 0x080fe40000410000 */
[C---:B------:R-:W-:Y:S02]  /*8fb0*/  FFMA.FTZ R61, R168.reuse, R228, -R61 ;  /* 0x000000e4a83d7223 */ /* 0x040fe4000001083d */
[----:B------:R-:W-:Y:S02]  /*8fc0*/  FFMA.FTZ R63, R168, R210, R63 ;  /* 0x000000d2a83f7223 */ /* 0x000fe4000001003f */
[----:B------:R-:W-:Y:S02]  /*8fd0*/  FFMA.FTZ R231, R93, R74, R61 ;  /* 0x0000004a5de77223 */ /* 0x000fe4000001003d */
[----:B------:R-:W-:Y:S02]  /*8fe0*/  FMUL.FTZ R65, R163, -R62 ;  /* 0x8000003ea3417220 */ /* 0x000fe40000410000 */
[----:B------:R-:W-:-:S02]  /*8ff0*/  FADD.FTZ R213, RZ, R63 ;  /* 0x0000003fffd57221 */ /* 0x000fc40000010000 */
[C---:B------:R-:W-:Y:S02]  /*9000*/  FMUL.FTZ R61, R165.reuse, R231 ;  /* 0x000000e7a53d7220 */ /* 0x040fe40000410000 */
[----:B------:R-:W-:Y:S02]  /*9010*/  FFMA.FTZ R69, R164, R64, R65 ;  /* 0x00000040a4457223 */ /* 0x000fe40000010041 */
[----:B------:R-:W-:Y:S02]  /*9020*/  FADD.FTZ R67, R202, R67 ;  /* 0x00000043ca437221 */ /* 0x000fe40000010000 */
[-C--:B------:R-:W-:Y:S02]  /*9030*/  FMUL.FTZ R60, R165, R213.reuse ;  /* 0x000000d5a53c7220 */ /* 0x080fe40000410000 */
[----:B------:R-:W-:Y:S02]  /*9040*/  FFMA.FTZ R61, R166, R213, R61 ;  /* 0x000000d5a63d7223 */ /* 0x000fe4000001003d */
[----:B------:R-:W-:-:S02]  /*9050*/  FMUL.FTZ R65, R173, -R68 ;  /* 0x80000044ad417220 */ /* 0x000fc40000410000 */
[----:B------:R-:W-:Y:S02]  /*9060*/  FADD.FTZ R69, -R186, R69 ;  /* 0x00000045ba457221 */ /* 0x000fe40000010100 */
[----:B------:R-:W-:Y:S02]  /*9070*/  FMUL.FTZ R63, R165, -R67 ;  /* 0x80000043a53f7220 */ /* 0x000fe40000410000 */
[----:B------:R-:W-:Y:S02]  /*9080*/  FFMA.FTZ R60, R166, R231, -R60 ;  /* 0x000000e7a63c7223 */ /* 0x000fe4000001083c */
[----:B------:R-:W-:Y:S02]  /*9090*/  FADD.FTZ R212, RZ, R61 ;  /* 0x0000003dffd47221 */ /* 0x000fe40000010000 */
[-C--:B------:R-:W-:Y:S02]  /*90a0*/  FMUL.FTZ R71, R173, -R66.reuse ;  /* 0x80000042ad477220 */ /* 0x080fe40000410000 */
[----:B------:R-:W-:-:S02]  /*90b0*/  FFMA.FTZ R64, R174, R66, -R65 ;  /* 0x00000042ae407223 */ /* 0x000fc40000010841 */
[-C--:B------:R-:W-:Y:S02]  /*90c0*/  FMUL.FTZ R62, R165, -R69.reuse ;  /* 0x80000045a53e7220 */ /* 0x080fe40000410000 */
[----:B------:R-:W-:Y:S02]  /*90d0*/  FFMA.FTZ R66, R166, R69, R63 ;  /* 0x00000045a6427223 */ /* 0x000fe4000001003f */
[----:B------:R-:W-:Y:S02]  /*90e0*/  FFMA.FTZ R226, R90, R73, R60 ;  /* 0x000000495ae27223 */ /* 0x000fe4000001003c */
[----:B------:R-:W-:Y:S02]  /*90f0*/  FMUL.FTZ R61, R163, R212 ;  /* 0x000000d4a33d7220 */ /* 0x000fe40000410000 */
[----:B------:R-:W-:Y:S02]  /*9100*/  FFMA.FTZ R62, R166, R67, -R62 ;  /* 0x00000043a63e7223 */ /* 0x000fe4000001083e */
[----:B------:R-:W-:-:S02]  /*9110*/  FADD.FTZ R66, -R187, R66 ;  /* 0x00000042bb427221 */ /* 0x000fc40000010100 */
[-C--:B------:R-:W-:Y:S02]  /*9120*/  FMUL.FTZ R63, R163, R226.reuse ;  /* 0x000000e2a33f7220 */ /* 0x080fe40000410000 */
[C---:B------:R-:W-:Y:S02]  /*9130*/  FFMA.FTZ R61, R164.reuse, R226, -R61 ;  /* 0x000000e2a43d7223 */ /* 0x040fe4000001083d */
[----:B------:R-:W-:Y:S02]  /*9140*/  FADD.FTZ R62, R203, R62 ;  /* 0x0000003ecb3e7221 */ /* 0x000fe40000010000 */
[----:B------:R-:W-:Y:S02]  /*9150*/  FMUL.FTZ R67, R167, -R66 ;  /* 0x80000042a7437220 */ /* 0x000fe40000410000 */
[----:B------:R-:W-:Y:S02]  /*9160*/  FFMA.FTZ R63, R164, R212, R63 ;  /* 0x000000d4a43f7223 */ /* 0x000fe4000001003f */
[----:B------:R-:W-:-:S02]  /*9170*/  FFMA.FTZ R229, R91, R72, R61 ;  /* 0x000000485be57223 */ /* 0x000fc4000001003d */
[-C--:B------:R-:W-:Y:S02]  /*9180*/  FMUL.FTZ R69, R167, -R62.reuse ;  /* 0x8000003ea7457220 */ /* 0x080fe40000410000 */
[C---:B------:R-:W-:Y:S02]  /*9190*/  FFMA.FTZ R67, R168.reuse, R62, -R67 ;  /* 0x0000003ea8437223 */ /* 0x040fe40000010843 */
[----:B------:R-:W-:Y:S02]  /*91a0*/  FADD.FTZ R215, RZ, R63 ;  /* 0x0000003fffd77221 */ /* 0x000fe40000010000 */
[----:B------:R-:W-:Y:S02]  /*91b0*/  FMUL.FTZ R61, R161, R229 ;  /* 0x000000e5a13d7220 */ /* 0x000fe40000410000 */
[----:B------:R-:W-:Y:S02]  /*91c0*/  FFMA.FTZ R69, R168, R66, R69 ;  /* 0x00000042a8457223 */ /* 0x000fe40000010045 */
[----:B------:R-:W-:-:S02]  /*91d0*/  FADD.FTZ R67, R204, R67 ;  /* 0x00000043cc437221 */ /* 0x000fc40000010000 */
[-C--:B------:R-:W-:Y:S02]  /*91e0*/  FMUL.FTZ R60, R161, R215.reuse ;  /* 0x000000d7a13c7220 */ /* 0x080fe40000410000 */
[----:B------:R-:W-:Y:S02]  /*91f0*/  FFMA.FTZ R61, R162, R215, R61 ;  /* 0x000000d7a23d7223 */ /* 0x000fe4000001003d */
[----:B------:R-:W-:Y:S02]  /*9200*/  FADD.FTZ R69, -R188, R69 ;  /* 0x00000045bc457221 */ /* 0x000fe40000010100 */
[----:B------:R-:W-:Y:S02]  /*9210*/  FMUL.FTZ R63, R169, -R67 ;  /* 0x80000043a93f7220 */ /* 0x000fe40000410000 */
[----:B------:R-:W-:Y:S02]  /*9220*/  FFMA.FTZ R60, R162, R229, -R60 ;  /* 0x000000e5a23c7223 */ /* 0x000fe4000001083c */
[----:B------:R-:W-:-:S02]  /*9230*/  FADD.FTZ R214, RZ, R61 ;  /* 0x0000003dffd67221 */ /* 0x000fc40000010000 */
        /* <DEDUP_REMOVED lines=23> */
[----:B------:R-:W-:Y:S01]  /*93b0*/  FADD.FTZ R216, RZ, R61 ;  /* 0x0000003dffd87221 */ /* 0x000fe20000010000 */
[----:B------:R-:W-:Y:S01]  /*93c0*/  HFMA2.MMA R61, -RZ, RZ, 0, 0 ;  /* 0x00000000ff3d7435 */ /* 0x000fe200000001ff */
[----:B------:R-:W-:-:S02]  /*93d0*/  FFMA.FTZ R65, R174, R68, R71 ;  /* 0x00000044ae417223 */ /* 0x000fc40000010047 */
[-C--:B------:R-:W-:Y:S02]  /*93e0*/  FMUL.FTZ R62, R173, -R69.reuse ;  /* 0x80000045ad3e7220 */ /* 0x080fe40000410000 */
[----:B------:R-:W-:Y:S02]  /*93f0*/  FFMA.FTZ R68, R174, R69, R63 ;  /* 0x00000045ae447223 */ /* 0x000fe4000001003f */
[----:B------:R-:W-:Y:S01]  /*9400*/  FFMA.FTZ R222, R86, R57, R60 ;  /* 0x0000003956de7223 */ /* 0x000fe2000001003c */
[----:B------:R-:W-:Y:S01]  /*9410*/  MOV R60, 0x3f800000 ;  /* 0x3f800000003c7802 */ /* 0x000fe20000000f00 */
[C---:B------:R-:W-:Y:S02]  /*9420*/  FMUL.FTZ R63, R155.reuse, R216 ;  /* 0x000000d89b3f7220 */ /* 0x040fe40000410000 */
[----:B------:R-:W-:Y:S02]  /*9430*/  FFMA.FTZ R66, R174, R67, -R62 ;  /* 0x00000043ae427223 */ /* 0x000fe4000001083e */
[----:B------:R-:W-:-:S02]  /*9440*/  FMUL.FTZ R67, R155, R222 ;  /* 0x000000de9b437220 */ /* 0x000fc40000410000 */
[C---:B------:R-:W-:Y:S02]  /*9450*/  FFMA.FTZ R225, R156.reuse, R222, -R63 ;  /* 0x000000de9ce17223 */ /* 0x040fe4000001083f */
[----:B------:R-:W-:Y:S01]  /*9460*/  FFMA.FTZ R67, R156, R216, R67 ;  /* 0x000000d89c437223 */ /* 0x000fe20000010043 */
[----:B------:R-:W-:Y:S01]  /*9470*/  CS2R R62, SRZ ;  /* 0x00000000003e7805 */ /* 0x000fe2000001ff00 */
[----:B------:R-:W-:Y:S02]  /*9480*/  FFMA.FTZ R225, R87, R56, R225 ;  /* 0x0000003857e17223 */ /* 0x000fe400000100e1 */
[----:B------:R-:W-:Y:S02]  /*9490*/  FADD.FTZ R219, RZ, R67 ;  /* 0x00000043ffdb7221 */ /* 0x000fe40000010000 */
[----:B------:R-:W-:Y:S01]  /*94a0*/  FMUL.FTZ R67, R153, R225 ;  /* 0x000000e199437220 */ /* 0x000fe20000410000 */
[----:B------:R0:W1:Y:S01]  /*94b0*/  @!P0 LDS.128 R60, [R0.X16+0x2af0] ;  /* 0x002af000003c8984 */ /* 0x000062000000cc00 */
[----:B------:R-:W-:Y:S01]  /*94c0*/  FADD.FTZ R69, -R191, R68 ;  /* 0x00000044bf457221 */ /* 0x000fe20000010100 */
[----:B------:R-:W-:Y:S01]  /*94d0*/  ISETP.GT.U32.AND P0, PT, R140, 0x1f, PT ;  /* 0x0000001f8c00780c */ /* 0x000fe20003f04070 */
[----:B------:R-:W-:-:S02]  /*94e0*/  FADD.FTZ R68, R207, R66 ;  /* 0x00000042cf447221 */ /* 0x000fc40000010000 */
[-C--:B------:R-:W-:Y:S02]  /*94f0*/  FMUL.FTZ R66, R153, R219.reuse ;  /* 0x000000db99427220 */ /* 0x080fe40000410000 */
[C---:B------:R-:W-:Y:S02]  /*9500*/  FFMA.FTZ R67, R154.reuse, R219, R67 ;  /* 0x000000db9a437223 */ /* 0x040fe40000010043 */
[----:B------:R-:W-:Y:S02]  /*9510*/  FFMA.FTZ R66, R154, R225, -R66 ;  /* 0x000000e19a427223 */ /* 0x000fe40000010842 */
[----:B------:R-:W-:Y:S02]  /*9520*/  FADD.FTZ R220, RZ, R67 ;  /* 0x00000043ffdc7221 */ /* 0x000fe40000010000 */
[----:B------:R-:W-:Y:S02]  /*9530*/  FMUL.FTZ R70, R175, -R68 ;  /* 0x80000044af467220 */ /* 0x000fe40000410000 */
[----:B------:R-:W-:-:S02]  /*9540*/  FFMA.FTZ R218, R84, R55, R66 ;  /* 0x0000003754da7223 */ /* 0x000fc40000010042 */
[----:B------:R-:W-:Y:S02]  /*9550*/  FMUL.FTZ R67, R151, R220 ;  /* 0x000000dc97437220 */ /* 0x000fe40000410000 */
[-C--:B------:R-:W-:Y:S02]  /*9560*/  FMUL.FTZ R71, R175, -R69.reuse ;  /* 0x80000045af477220 */ /* 0x080fe40000410000 */
[----:B------:R-:W-:Y:S02]  /*9570*/  FFMA.FTZ R239, R176, R69, R70 ;  /* 0x00000045b0ef7223 */ /* 0x000fe40000010046 */
[-C--:B------:R-:W-:Y:S02]  /*9580*/  FMUL.FTZ R69, R151, R218.reuse ;  /* 0x000000da97457220 */ /* 0x080fe40000410000 */
[----:B------:R-:W-:Y:S02]  /*9590*/  FFMA.FTZ R67, R152, R218, -R67 ;  /* 0x000000da98437223 */ /* 0x000fe40000010843 */
[----:B------:R-:W-:-:S02]  /*95a0*/  FMUL.FTZ R66, R175, -R64 ;  /* 0x80000040af427220 */ /* 0x000fc40000410000 */
[----:B------:R-:W-:Y:S02]  /*95b0*/  FFMA.FTZ R221, R176, R68, -R71 ;  /* 0x00000044b0dd7223 */ /* 0x000fe40000010847 */
[----:B------:R-:W-:Y:S02]  /*95c0*/  FFMA.FTZ R69, R152, R220, R69 ;  /* 0x000000dc98457223 */ /* 0x000fe40000010045 */
[-C--:B------:R-:W-:Y:S02]  /*95d0*/  FMUL.FTZ R71, R175, -R65.reuse ;  /* 0x80000041af477220 */ /* 0x080fe40000410000 */
[----:B------:R-:W-:Y:S02]  /*95e0*/  FFMA.FTZ R223, R85, R54, R67 ;  /* 0x0000003655df7223 */ /* 0x000fe40000010043 */
[----:B------:R-:W-:Y:S02]  /*95f0*/  FFMA.FTZ R65, R176, R65, R66 ;  /* 0x00000041b0417223 */ /* 0x000fe40000010042 */
[----:B------:R-:W-:-:S02]  /*9600*/  FADD.FTZ R66, R208, R221 ;  /* 0x000000ddd0427221 */ /* 0x000fc40000010000 */
[----:B------:R-:W-:Y:S02]  /*9610*/  FADD.FTZ R221, RZ, R69 ;  /* 0x00000045ffdd7221 */ /* 0x000fe40000010000 */
[C---:B------:R-:W-:Y:S02]  /*9620*/  FMUL.FTZ R69, R149.reuse, R223 ;  /* 0x000000df95457220 */ /* 0x040fe40000410000 */
[-C--:B------:R-:W-:Y:S02]  /*9630*/  FMUL.FTZ R68, R149, R221.reuse ;  /* 0x000000dd95447220 */ /* 0x080fe40000410000 */
[C---:B------:R-:W-:Y:S02]  /*9640*/  FFMA.FTZ R69, R150.reuse, R221, R69 ;  /* 0x000000dd96457223 */ /* 0x040fe40000010045 */
[----:B------:R-:W-:Y:S02]  /*9650*/  FFMA.FTZ R68, R150, R223, -R68 ;  /* 0x000000df96447223 */ /* 0x000fe40000010844 */
[----:B------:R-:W-:-:S02]  /*9660*/  FADD.FTZ R243, RZ, R69 ;  /* 0x00000045fff37221 */ /* 0x000fc40000010000 */
[----:B------:R-:W-:Y:S02]  /*9670*/  FFMA.FTZ R64, R176, R64, -R71 ;  /* 0x00000040b0407223 */ /* 0x000fe40000010847 */
        /* <DEDUP_REMOVED lines=15> */
[----:B------:R-:W-:Y:S02]  /*9770*/  FFMA.FTZ R234, R64, R71, R234 ;  /* 0x0000004740ea7223 */ /* 0x000fe400000100ea */
[C---:B------:R-:W-:Y:S02]  /*9780*/  FMUL.FTZ R71, R65.reuse, R69 ;  /* 0x0000004541477220 */ /* 0x040fe40000410000 */
[----:B------:R-:W-:Y:S02]  /*9790*/  FADD.FTZ R245, R66, R245 ;  /* 0x000000f542f57221 */ /* 0x000fe40000010000 */
[-C--:B------:R-:W-:Y:S02]  /*97a0*/  FMUL.FTZ R65, R65, R68.reuse ;  /* 0x0000004441417220 */ /* 0x080fe40000410000 */
[----:B------:R-:W-:Y:S01]  /*97b0*/  FADD.FTZ R252, R67, R234 ;  /* 0x000000ea43fc7221 */ /* 0x000fe20000010000 */
[----:B------:R-:W-:Y:S01]  /*97c0*/  MOV R234, R245 ;  /* 0x000000f500ea7202 */ /* 0x000fe20000000f00 */
[----:B------:R-:W-:-:S02]  /*97d0*/  FFMA.FTZ R247, R64, R68, -R71 ;  /* 0x0000004440f77223 */ /* 0x000fc40000010847 */
[----:B------:R-:W-:Y:S01]  /*97e0*/  FFMA.FTZ R236, R64, R69, R65 ;  /* 0x0000004540ec7223 */ /* 0x000fe20000010041 */
[----:B------:R-:W-:Y:S05]  /*97f0*/  BRA.DIV ~URZ, `(.L_x_4333) ;  /* 0x00005d827f007947 */ /* 0x000fea000b800000 */
[----:B------:R0:W1:Y:S02]  /*9800*/  SHFL.DOWN PT, R68, R247, 0x1, 0x1f ;  /* 0x08201f00f7447f89 */ /* 0x00006400000e0000 */
.L_x_4371:
[----:B------:R-:W-:Y:S05]  /*9810*/  BRA.DIV ~URZ, `(.L_x_4334) ;  /* 0x00005de27f007947 */ /* 0x000fea000b800000 */
[----:B------:R2:W3:Y:S04]  /*9820*/  SHFL.DOWN PT, R70, R236, 0x1, 0x1f ;  /* 0x08201f00ec467f89 */ /* 0x0004e800000e0000 */
[----:B------:R2:W4:Y:S04]  /*9830*/  SHFL.DOWN PT, R71, R245, 0x1, 0x1f ;  /* 0x08201f00f5477f89 */ /* 0x00052800000e0000 */
[----:B------:R2:W0:Y:S02]  /*9840*/  SHFL.DOWN PT, R244, R252, 0x1, 0x1f ;  /* 0x08201f00fcf47f89 */ /* 0x00042400000e0000 */
.L_x_4372:
[----:B------:R-:W-:Y:S01]  /*9850*/  BSSY B1, `(.L_x_4335) ;  /* 0x000000d000017945 */ /* 0x000fe20003800000 */
[----:B------:R-:W-:Y:S05]  /*9860*/  @!P0 BRA `(.L_x_4336) ;  /* 0x000000b000008947 */ /* 0x000fea0003800000 */
        /* <DEDUP_REMOVED lines=11> */
.L_x_4336:
[----:B------:R-:W-:Y:S05]  /*9920*/  BSYNC B1 ;  /* 0x0000000000017941 */ /* 0x000fea0003800000 */
.L_x_4335:
[----:B------:R-:W-:Y:S01]  /*9930*/  ISETP.GT.U32.AND P0, PT, R136, 0x1d, PT ;  /* 0x0000001d8800780c */ /* 0x000fe20003f04070 */
[----:B------:R-:W-:Y:S05]  /*9940*/  BRA.DIV ~URZ, `(.L_x_4337) ;  /* 0x00005e027f007947 */ /* 0x000fea000b800000 */
[----:B-1----:R1:W2:Y:S04]  /*9950*/  SHFL.DOWN PT, R68, R247, 0x2, 0x1f ;  /* 0x08401f00f7447f89 */ /* 0x0022a800000e0000 */
[----:B---3--:R1:W3:Y:S04]  /*9960*/  SHFL.DOWN PT, R70, R236, 0x2, 0x1f ;  /* 0x08401f00ec467f89 */ /* 0x0082e800000e0000 */
[----:B----4-:R1:W4:Y:S04]  /*9970*/  SHFL.DOWN PT, R71, R234, 0x2, 0x1f ;  /* 0x08401f00ea477f89 */ /* 0x01032800000e0000 */
[----:B0-----:R1:W0:Y:S02]  /*9980*/  SHFL.DOWN PT, R244, R252, 0x2, 0x1f ;  /* 0x08401f00fcf47f89 */ /* 0x00122400000e0000 */
.L_x_4373:
        /* <DEDUP_REMOVED lines=13> */
.L_x_4339:
[----:B------:R-:W-:Y:S05]  /*9a60*/  BSYNC B1 ;  /* 0x0000000000017941 */ /* 0x000fea0003800000 */
.L_x_4338:
[----:B------:R-:W-:Y:S01]  /*9a70*/  ISETP.GT.U32.AND P0, PT, R136, 0x1b, PT ;  /* 0x0000001b8800780c */ /* 0x000fe20003f04070 */
[----:B------:R-:W-:Y:S10]  /*9a80*/  BRA.DIV ~URZ, `(.L_x_4340) ;  /* 0x00005e827f007947 */ /* 0x000ff4000b800000 */
[----:B--2---:R2:W1:Y:S02]  /*9a90*/  SHFL.DOWN PT, R68, R247, 0x4, 0x1f ;  /* 0x08801f00f7447f89 */ /* 0x00446400000e0000 */
.L_x_4374:
[----:B------:R-:W-:Y:S05]  /*9aa0*/  BRA.DIV ~URZ, `(.L_x_4341) ;  /* 0x00005ee27f007947 */ /* 0x000fea000b800000 */
[----:B---3--:R3:W2:Y:S04]  /*9ab0*/  SHFL.DOWN PT, R70, R236, 0x4, 0x1f ;  /* 0x08801f00ec467f89 */ /* 0x0086a800000e0000 */
[----:B----4-:R3:W4:Y:S04]  /*9ac0*/  SHFL.DOWN PT, R71, R234, 0x4, 0x1f ;  /* 0x08801f00ea477f89 */ /* 0x01072800000e0000 */
[----:B0-----:R3:W0:Y:S02]  /*9ad0*/  SHFL.DOWN PT, R244, R252, 0x4, 0x1f ;  /* 0x08801f00fcf47f89 */ /* 0x00162400000e0000 */
.L_x_4375:
[----:B------:R-:W-:Y:S01]  /*9ae0*/  BSSY B1, `(.L_x_4342) ;  /* 0x000000d000017945 */ /* 0x000fe20003800000 */
[----:B------:R-:W-:Y:S05]  /*9af0*/  @P0 BRA `(.L_x_4343) ;  /* 0x000000b000000947 */ /* 0x000fea0003800000 */
        /* <DEDUP_REMOVED lines=11> */
.L_x_4343:
[----:B------:R-:W-:Y:S05]  /*9bb0*/  BSYNC B1 ;  /* 0x0000000000017941 */ /* 0x000fea0003800000 */
.L_x_4342:
[----:B------:R-:W-:Y:S01]  /*9bc0*/  ISETP.GT.U32.AND P0, PT, R136, 0x17, PT ;  /* 0x000000178800780c */ /* 0x000fe20003f04070 */
[----:B------:R-:W-:Y:S05]  /*9bd0*/  BRA.DIV ~URZ, `(.L_x_4344) ;  /* 0x00005f027f007947 */ /* 0x000fea000b800000 */
[----:B-1----:R1:W3:Y:S04]  /*9be0*/  SHFL.DOWN PT, R68, R247, 0x8, 0x1f ;  /* 0x09001f00f7447f89 */ /* 0x0022e800000e0000 */
[----:B--2---:R1:W2:Y:S04]  /*9bf0*/  SHFL.DOWN PT, R70, R236, 0x8, 0x1f ;  /* 0x09001f00ec467f89 */ /* 0x0042a800000e0000 */
[----:B----4-:R1:W4:Y:S04]  /*9c00*/  SHFL.DOWN PT, R71, R234, 0x8, 0x1f ;  /* 0x09001f00ea477f89 */ /* 0x01032800000e0000 */
[----:B0-----:R1:W0:Y:S02]  /*9c10*/  SHFL.DOWN PT, R244, R252, 0x8, 0x1f ;  /* 0x09001f00fcf47f89 */ /* 0x00122400000e0000 */
.L_x_4376:
        /* <DEDUP_REMOVED lines=13> */
.L_x_4346:
[----:B------:R-:W-:Y:S05]  /*9cf0*/  BSYNC B1 ;  /* 0x0000000000017941 */ /* 0x000fea0003800000 */
.L_x_4345:
[----:B------:R-:W-:Y:S01]  /*9d00*/  ISETP.GT.U32.AND P0, PT, R136, 0xf, PT ;  /* 0x0000000f8800780c */ /* 0x000fe20003f04070 */
[----:B------:R-:W-:Y:S10]  /*9d10*/  BRA.DIV ~URZ, `(.L_x_4347) ;  /* 0x00005f827f007947 */ /* 0x000ff4000b800000 */
[----:B---3--:R3:W1:Y:S02]  /*9d20*/  SHFL.DOWN PT, R68, R247, 0x10, 0x1f ;  /* 0x0a001f00f7447f89 */ /* 0x00866400000e0000 */
.L_x_4377:
[----:B------:R-:W-:Y:S05]  /*9d30*/  BRA.DIV ~URZ, `(.L_x_4348) ;  /* 0x00005fe27f007947 */ /* 0x000fea000b800000 */
[----:B--2---:R2:W3:Y:S04]  /*9d40*/  SHFL.DOWN PT, R70, R236, 0x10, 0x1f ;  /* 0x0a001f00ec467f89 */ /* 0x0044e800000e0000 */
[----:B----4-:R2:W4:Y:S04]  /*9d50*/  SHFL.DOWN PT, R71, R234, 0x10, 0x1f ;  /* 0x0a001f00ea477f89 */ /* 0x01052800000e0000 */
[----:B0-----:R2:W0:Y:S02]  /*9d60*/  SHFL.DOWN PT, R244, R252, 0x10, 0x1f ;  /* 0x0a001f00fcf47f89 */ /* 0x00142400000e0000 */
.L_x_4378:
        /* <DEDUP_REMOVED lines=13> */
.L_x_4350:
[----:B------:R-:W-:Y:S05]  /*9e40*/  BSYNC B1 ;  /* 0x0000000000017941 */ /* 0x000fea0003800000 */
.L_x_4349:
[----:B------:R-:W-:Y:S05]  /*9e50*/  BRA.DIV ~URZ, `(.L_x_4351) ;  /* 0x000060127f007947 */ /* 0x000fea000b800000 */
[----:B------:R-:W5:Y:S04]  /*9e60*/  SHFL.IDX PT, R251, R236, RZ, 0x1f ;  /* 0x00001fffecfb7589 */ /* 0x000f6800000e0000 */
[----:B------:R-:W2:Y:S04]  /*9e70*/  SHFL.IDX PT, R245, R247, RZ, 0x1f ;  /* 0x00001ffff7f57589 */ /* 0x000ea800000e0000 */
[----:B------:R-:W4:Y:S04]  /*9e80*/  SHFL.IDX PT, R238, R252, RZ, 0x1f ;  /* 0x00001ffffcee7589 */ /* 0x000f2800000e0000 */
[----:B0-----:R-:W0:Y:S04]  /*9e90*/  SHFL.DOWN PT, R244, R252, 0x1, 0x1f ;  /* 0x08201f00fcf47f89 */ /* 0x001e2800000e0000 */
[----:B----4-:R-:W4:Y:S04]  /*9ea0*/  SHFL.IDX PT, R71, R60, RZ, 0x1f ;  /* 0x00001fff3c477589 */ /* 0x010f2800000e0000 */
[----:B---3--:R-:W3:Y:S04]  /*9eb0*/  SHFL.IDX PT, R70, R62, RZ, 0x1f ;  /* 0x00001fff3e467589 */ /* 0x008ee800000e0000 */
[----:B------:R-:W1:Y:S01]  /*9ec0*/  SHFL.IDX PT, R250, R63, RZ, 0x1f ;  /* 0x00001fff3ffa7589 */ /* 0x000e6200000e0000 */
[----:B-----5:R-:W-:-:S02]  /*9ed0*/  FMUL.FTZ R64, R63, R251 ;  /* 0x000000fb3f407220 */ /* 0x020fc40000410000 */
[----:B------:R-:W-:Y:S01]  /*9ee0*/  FMUL.FTZ R66, R62, R251 ;  /* 0x000000fb3e427220 */ /* 0x000fe20000410000 */
[----:B------:R-:W0:Y:S03]  /*9ef0*/  SHFL.IDX PT, R69, R61, RZ, 0x1f ;  /* 0x00001fff3d457589 */ /* 0x000e2600000e0000 */
[----:B--2---:R-:W-:Y:S01]  /*9f00*/  FFMA.FTZ R249, R63, R245, R66 ;  /* 0x000000f53ff97223 */ /* 0x004fe20000010042 */
[----:B------:R-:W2:Y:S04]  /*9f10*/  SHFL.IDX PT, R240, R234, RZ, 0x1f ;  /* 0x00001fffeaf07589 */ /* 0x000ea800000e0000 */
[----:B------:R5:W0:Y:S04]  /*9f20*/  SHFL.DOWN PT, R242, R234, 0x1, 0x1f ;  /* 0x08201f00eaf27f89 */ /* 0x000a2800000e0000 */
[----:B------:R1:W0:Y:S04]  /*9f30*/  SHFL.DOWN PT, R246, R247, 0x1, 0x1f ;  /* 0x08201f00f7f67f89 */ /* 0x00022800000e0000 */
[----:B------:R3:W0:Y:S01]  /*9f40*/  SHFL.DOWN PT, R248, R236, 0x1, 0x1f ;  /* 0x08201f00ecf87f89 */ /* 0x00062200000e0000 */
[----:B-1---5:R-:W-:-:S02]  /*9f50*/  FMUL.FTZ R234, R60, R251 ;  /* 0x000000fb3cea7220 */ /* 0x022fc40000410000 */
[----:B------:R-:W-:Y:S02]  /*9f60*/  FMUL.FTZ R251, R61, R251 ;  /* 0x000000fb3dfb7220 */ /* 0x000fe40000410000 */
[-C--:B------:R-:W-:Y:S02]  /*9f70*/  FFMA.FTZ R247, R62, R245.reuse, -R64 ;  /* 0x000000f53ef77223 */ /* 0x080fe40000010840 */
[----:B---3--:R-:W-:Y:S02]  /*9f80*/  FMUL.FTZ R236, R60, R245 ;  /* 0x000000f53cec7220 */ /* 0x008fe40000410000 */
.L_x_4379:
[----:B----4-:R1:W3:Y:S01]  /*9f90*/  LDS.128 R64, [R232+0x1500] ;  /* 0x00150000e8407984 */ /* 0x0102e20000000c00 */
[----:B------:R-:W-:Y:S01]  /*9fa0*/  ISETP.NE.AND P0, PT, R140, 0x1f, PT ;  /* 0x0000001f8c00780c */ /* 0x000fe20003f05270 */
[----:B------:R-:W-:Y:S01]  /*9fb0*/  BSSY B1, `(.L_x_4352) ;  /* 0x000000e000017945 */ /* 0x000fe20003800000 */
[----:B------:R-:W-:Y:S02]  /*9fc0*/  MOV R68, R71 ;  /* 0x0000004700447202 */ /* 0x000fe40000000f00 */
[----:B------:R-:W-:-:S09]  /*9fd0*/  MOV R71, R250 ;  /* 0x000000fa00477202 */ /* 0x000fd20000000f00 */
[----:B------:R-:W-:Y:S05]  /*9fe0*/  @!P0 BRA `(.L_x_4353) ;  /* 0x000000a000008947 */ /* 0x000fea0003800000 */
[-C--:B01----:R-:W-:Y:S02]  /*9ff0*/  FMUL.FTZ R63, R71, R248.reuse ;  /* 0x000000f8473f7220 */ /* 0x083fe40000410000 */
        /* <DEDUP_REMOVED lines=9> */
.L_x_4353:
[----:B-1----:R-:W-:Y:S05]  /*a090*/  BSYNC B1 ;  /* 0x0000000000017941 */ /* 0x002fea0003800000 */
.L_x_4352:
        /* <DEDUP_REMOVED lines=16> */
.L_x_4332:
[----:B-1----:R-:W-:Y:S05]  /*a1a0*/  BSYNC B0 ;  /* 0x0000000000007941 */ /* 0x002fea0003800000 */
.L_x_4331:
        /* <DEDUP_REMOVED lines=77> */
[----:B------:R-:W-:Y:S02]  /*a680*/  FFMA.FTZ R65, R168, R203, -R64 ;  /* 0x000000cba8417223 */ /* 0x000fe40000010840 */
[----:B------:R-:W-:Y:S02]  /*a690*/  FFMA.FTZ R66, R14, R233, R66 ;  /* 0x000000e90e427223 */ /* 0x000fe40000010042 */
[----:B------:R-:W-:Y:S02]  /*a6a0*/  FFMA.FTZ R64, R18, -R209, RZ ;  /* 0x800000d112407223 */ /* 0x000fe400000100ff */
[----:B------:R-:W-:Y:S02]  /*a6b0*/  FMUL.FTZ R167, R167, -R203 ;  /* 0x800000cba7a77220 */ /* 0x000fe40000410000 */
[----:B------:R-:W-:-:S02]  /*a6c0*/  FFMA.FTZ R67, R13, R228, R66 ;  /* 0x000000e40d437223 */ /* 0x000fc40000010042 */
[----:B------:R-:W-:Y:S02]  /*a6d0*/  FFMA.FTZ R66, R16, -R131, R64 ;  /* 0x8000008310427223 */ /* 0x000fe40000010040 */
[----:B------:R-:W-:Y:S02]  /*a6e0*/  FFMA.FTZ R167, R168, R187, R167 ;  /* 0x000000bba8a77223 */ /* 0x000fe400000100a7 */
[----:B------:R-:W-:Y:S02]  /*a6f0*/  FFMA.FTZ R66, R15, -R130, R66 ;  /* 0x800000820f427223 */ /* 0x000fe40000010042 */
[----:B------:R-:W-:Y:S02]  /*a700*/  FADD.FTZ R204, R204, R65 ;  /* 0x00000041cccc7221 */ /* 0x000fe40000010000 */
[----:B------:R-:W-:Y:S02]  /*a710*/  FADD.FTZ R188, -R188, R167 ;  /* 0x000000a7bcbc7221 */ /* 0x000fe40000010100 */
[----:B------:R-:W-:-:S02]  /*a720*/  FFMA.FTZ R66, R14, -R211, R66 ;  /* 0x800000d30e427223 */ /* 0x000fc40000010042 */
[C---:B------:R-:W-:Y:S02]  /*a730*/  FMUL.FTZ R65, R169.reuse, -R204 ;  /* 0x800000cca9417220 */ /* 0x040fe40000410000 */
[----:B------:R-:W-:Y:S02]  /*a740*/  FMUL.FTZ R169, R169, -R188 ;  /* 0x800000bca9a97220 */ /* 0x000fe40000410000 */
[----:B------:R-:W-:Y:S02]  /*a750*/  FFMA.FTZ R66, R13, -R210, R66 ;  /* 0x800000d20d427223 */ /* 0x000fe40000010042 */
[C---:B------:R-:W-:Y:S02]  /*a760*/  FFMA.FTZ R64, R170.reuse, R188, R65 ;  /* 0x000000bcaa407223 */ /* 0x040fe40000010041 */
[----:B------:R-:W-:Y:S02]  /*a770*/  FFMA.FTZ R170, R170, R204, -R169 ;  /* 0x000000ccaaaa7223 */ /* 0x000fe400000108a9 */
[----:B------:R-:W-:-:S02]  /*a780*/  FFMA.FTZ R66, R12, -R213, R66 ;  /* 0x800000d50c427223 */ /* 0x000fc40000010042 */
[----:B------:R-:W-:Y:S02]  /*a790*/  FADD.FTZ R189, -R189, R64 ;  /* 0x00000040bdbd7221 */ /* 0x000fe40000010100 */
[----:B------:R-:W-:Y:S02]  /*a7a0*/  FADD.FTZ R205, R205, R170 ;  /* 0x000000aacdcd7221 */ /* 0x000fe40000010000 */
[----:B------:R-:W-:Y:S02]  /*a7b0*/  FFMA.FTZ R66, R11, -R212, R66 ;  /* 0x800000d40b427223 */ /* 0x000fe40000010042 */
[C---:B-1----:R-:W-:Y:S02]  /*a7c0*/  FMUL.FTZ R60, R171.reuse, -R189 ;  /* 0x800000bdab3c7220 */ /* 0x042fe40000410000 */
[----:B------:R-:W-:Y:S02]  /*a7d0*/  FMUL.FTZ R171, R171, -R205 ;  /* 0x800000cdabab7220 */ /* 0x000fe40000410000 */
[----:B------:R-:W-:-:S02]  /*a7e0*/  FFMA.FTZ R66, R10, -R215, R66 ;  /* 0x800000d70a427223 */ /* 0x000fc40000010042 */
[C---:B------:R-:W-:Y:S02]  /*a7f0*/  FFMA.FTZ R61, R172.reuse, R205, -R60 ;  /* 0x000000cdac3d7223 */ /* 0x040fe4000001083c */
[----:B------:R-:W-:Y:S02]  /*a800*/  FFMA.FTZ R171, R172, R189, R171 ;  /* 0x000000bdacab7223 */ /* 0x000fe400000100ab */
[----:B------:R-:W-:Y:S02]  /*a810*/  FFMA.FTZ R66, R9, -R214, R66 ;  /* 0x800000d609427223 */ /* 0x000fe40000010042 */
[----:B------:R-:W-:Y:S02]  /*a820*/  FFMA.FTZ R67, R12, R231, R67 ;  /* 0x000000e70c437223 */ /* 0x000fe40000010043 */
[----:B------:R-:W-:Y:S02]  /*a830*/  FADD.FTZ R206, R206, R61 ;  /* 0x0000003dcece7221 */ /* 0x000fe40000010000 */
[----:B------:R-:W-:-:S02]  /*a840*/  FADD.FTZ R190, -R190, R171 ;  /* 0x000000abbebe7221 */ /* 0x000fc40000010100 */
[----:B------:R-:W-:Y:S02]  /*a850*/  FFMA.FTZ R66, R8, -R217, R66 ;  /* 0x800000d908427223 */ /* 0x000fe40000010042 */
[----:B------:R-:W-:Y:S02]  /*a860*/  FFMA.FTZ R67, R11, R226, R67 ;  /* 0x000000e20b437223 */ /* 0x000fe40000010043 */
[C---:B------:R-:W-:Y:S02]  /*a870*/  FMUL.FTZ R61, R173.reuse, -R206 ;  /* 0x800000cead3d7220 */ /* 0x040fe40000410000 */
[----:B------:R-:W-:Y:S02]  /*a880*/  FMUL.FTZ R173, R173, -R190 ;  /* 0x800000beadad7220 */ /* 0x000fe40000410000 */
[----:B------:R-:W-:Y:S02]  /*a890*/  FFMA.FTZ R66, R7, -R216, R66 ;  /* 0x800000d807427223 */ /* 0x000fe40000010042 */
[----:B------:R-:W-:-:S02]  /*a8a0*/  FFMA.FTZ R67, R10, R229, R67 ;  /* 0x000000e50a437223 */ /* 0x000fc40000010043 */
[C---:B------:R-:W-:Y:S02]  /*a8b0*/  FFMA.FTZ R60, R174.reuse, R190, R61 ;  /* 0x000000beae3c7223 */ /* 0x040fe4000001003d */
[----:B------:R-:W-:Y:S02]  /*a8c0*/  FFMA.FTZ R174, R174, R206, -R173 ;  /* 0x000000ceaeae7223 */ /* 0x000fe400000108ad */
[----:B------:R-:W-:Y:S02]  /*a8d0*/  FFMA.FTZ R66, R6, -R219, R66 ;  /* 0x800000db06427223 */ /* 0x000fe40000010042 */
[----:B------:R-:W-:Y:S02]  /*a8e0*/  FMUL.FTZ R146, R146, R241 ;  /* 0x000000f192927220 */ /* 0x000fe40000410000 */
[----:B------:R-:W-:Y:S02]  /*a8f0*/  FFMA.FTZ R67, R9, R224, R67 ;  /* 0x000000e009437223 */ /* 0x000fe40000010043 */
[----:B------:R-:W-:-:S02]  /*a900*/  FADD.FTZ R191, -R191, R60 ;  /* 0x0000003cbfbf7221 */ /* 0x000fc40000010100 */
[----:B------:R-:W-:Y:S02]  /*a910*/  FADD.FTZ R207, R207, R174 ;  /* 0x000000aecfcf7221 */ /* 0x000fe40000010000 */
[----:B------:R-:W-:Y:S02]  /*a920*/  FFMA.FTZ R66, R5, -R220, R66 ;  /* 0x800000dc05427223 */ /* 0x000fe40000010042 */
[----:B------:R-:W-:Y:S02]  /*a930*/  FFMA.FTZ R148, R148, R243, R146 ;  /* 0x000000f394947223 */ /* 0x000fe40000010092 */
[----:B------:R-:W-:Y:S02]  /*a940*/  FFMA.FTZ R67, R8, R227, R67 ;  /* 0x000000e308437223 */ /* 0x000fe40000010043 */
[----:B------:R-:W-:Y:S02]  /*a950*/  FMUL.FTZ R60, R175, -R191 ;  /* 0x800000bfaf3c7220 */ /* 0x000fe40000410000 */
[----:B------:R-:W-:-:S02]  /*a960*/  FMUL.FTZ R68, R193, UR15 ;  /* 0x0000000fc1447c20 */ /* 0x000fc40008410000 */
[----:B------:R-:W-:Y:S02]  /*a970*/  FMUL.FTZ R175, R175, -R207 ;  /* 0x800000cfafaf7220 */ /* 0x000fe40000410000 */
[----:B------:R-:W-:Y:S02]  /*a980*/  FFMA.FTZ R66, R4, -R221, R66 ;  /* 0x800000dd04427223 */ /* 0x000fe40000010042 */
[----:B------:R-:W-:Y:S02]  /*a990*/  FFMA.FTZ R67, R7, R222, R67 ;  /* 0x000000de07437223 */ /* 0x000fe40000010043 */
[----:B------:R-:W-:Y:S02]  /*a9a0*/  FADD.FTZ R153, RZ, R148 ;  /* 0x00000094ff997221 */ /* 0x000fe40000010000 */
[C---:B------:R-:W-:Y:S02]  /*a9b0*/  FMUL.FTZ R64, R177.reuse, UR15 ;  /* 0x0000000fb1407c20 */ /* 0x040fe40008410000 */
[----:B------:R-:W-:-:S02]  /*a9c0*/  FFMA.FTZ R68, R177, UR14, -R68 ;  /* 0x0000000eb1447c23 */ /* 0x000fc40008010844 */
[-C--:B------:R-:W-:Y:S02]  /*a9d0*/  FMUL.FTZ R70, R177, R52.reuse ;  /* 0x00000034b1467220 */ /* 0x080fe40000410000 */
[C---:B------:R-:W-:Y:S02]  /*a9e0*/  FFMA.FTZ R175, R176.reuse, R191, R175 ;  /* 0x000000bfb0af7223 */ /* 0x040fe400000100af */
[----:B------:R-:W-:Y:S02]  /*a9f0*/  FFMA.FTZ R65, R176, R207, -R60 ;  /* 0x000000cfb0417223 */ /* 0x000fe4000001083c */
[----:B------:R-:W-:Y:S02]  /*aa00*/  FFMA.FTZ R63, R3, -R243, R66 ;  /* 0x800000f3033f7223 */ /* 0x000fe40000010042 */
[----:B------:R-:W-:Y:S02]  /*aa10*/  FMUL.FTZ R60, R193, R52 ;  /* 0x00000034c13c7220 */ /* 0x000fe40000410000 */
[----:B------:R-:W-:-:S02]  /*aa20*/  FFMA.FTZ R67, R6, R225, R67 ;  /* 0x000000e106437223 */ /* 0x000fc40000010043 */
[----:B------:R-:W-:Y:S02]  /*aa30*/  FFMA.FTZ R61, R83, -R52, R239 ;  /* 0x80000034533d7223 */ /* 0x000fe400000100ef */
[----:B------:R-:W-:Y:S02]  /*aa40*/  FFMA.FTZ R64, R193, UR14, R64 ;  /* 0x0000000ec1407c23 */ /* 0x000fe40008010040 */
[C---:B------:R-:W-:Y:S02]  /*aa50*/  FMUL.FTZ R66, R153.reuse, R70 ;  /* 0x0000004699427220 */ /* 0x040fe40000410000 */
[----:B------:R-:W-:Y:S02]  /*aa60*/  FMUL.FTZ R68, R153, R68 ;  /* 0x0000004499447220 */ /* 0x000fe40000410000 */
[----:B------:R-:W-:Y:S02]  /*aa70*/  FADD.FTZ R192, -R192, R175 ;  /* 0x000000afc0c07221 */ /* 0x000fe40000010100 */
[----:B------:R-:W-:-:S02]  /*aa80*/  FMUL.FTZ R116, R191, R78 ;  /* 0x0000004ebf747220 */ /* 0x000fc40000410000 */
[----:B------:R-:W-:Y:S02]  /*aa90*/  FFMA.FTZ R63, R2, -R153, R63 ;  /* 0x80000099023f7223 */ /* 0x000fe4000001003f */
[----:B------:R-:W-:Y:S02]  /*aaa0*/  FADD.FTZ R208, R208, R65 ;  /* 0x00000041d0d07221 */ /* 0x000fe40000010000 */
[C---:B------:R-:W-:Y:S02]  /*aab0*/  FADD.FTZ R36, R60.reuse, R36 ;  /* 0x000000243c247221 */ /* 0x040fe40000010000 */
[----:B------:R-:W-:Y:S02]  /*aac0*/  FMUL.FTZ R153, R153, R60 ;  /* 0x0000003c99997220 */ /* 0x000fe40000410000 */
[----:B------:R-:W-:Y:S02]  /*aad0*/  FFMA.FTZ R67, R5, R218, R67 ;  /* 0x000000da05437223 */ /* 0x000fe40000010043 */
[----:B------:R-:W-:-:S02]  /*aae0*/  FFMA.FTZ R60, R60, R61, R66 ;  /* 0x0000003d3c3c7223 */ /* 0x000fc40000010042 */
[----:B------:R-:W-:Y:S02]  /*aaf0*/  FFMA.FTZ R152, R64, R61, R68 ;  /* 0x0000003d40987223 */ /* 0x000fe40000010044 */
[-C--:B------:R-:W-:Y:S02]  /*ab00*/  FFMA.FTZ R66, R97, -R78.reuse, R235 ;  /* 0x8000004e61427223 */ /* 0x080fe400000100eb */
[-C--:B------:R-:W-:Y:S02]  /*ab10*/  FMUL.FTZ R68, R192, R79.reuse ;  /* 0x0000004fc0447220 */ /* 0x080fe40000410000 */
[----:B------:R-:W-:Y:S02]  /*ab20*/  FMUL.FTZ R65, R207, R78 ;  /* 0x0000004ecf417220 */ /* 0x000fe40000410000 */
[----:B------:R-:W-:Y:S02]  /*ab30*/  FMUL.FTZ R71, R131, R116 ;  /* 0x0000007483477220 */ /* 0x000fe40000410000 */
[----:B------:R-:W-:-:S02]  /*ab40*/  FMUL.FTZ R64, R208, R79 ;  /* 0x0000004fd0407220 */ /* 0x000fc40000410000 */
[----:B------:R-:W-:Y:S02]  /*ab50*/  FFMA.FTZ R62, R4, R223, R67 ;  /* 0x000000df043e7223 */ /* 0x000fe40000010043 */
[----:B------:R-:W-:Y:S02]  /*ab60*/  FFMA.FTZ R237, R96, -R79, R237 ;  /* 0x8000004f60ed7223 */ /* 0x000fe400000100ed */
[----:B------:R-:W-:Y:S02]  /*ab70*/  FMUL.FTZ R67, R206, R77 ;  /* 0x0000004dce437220 */ /* 0x000fe40000410000 */
[----:B------:R-:W-:Y:S02]  /*ab80*/  FMUL.FTZ R69, R209, R68 ;  /* 0x00000044d1457220 */ /* 0x000fe40000410000 */
[----:B------:R-:W-:Y:S02]  /*ab90*/  FFMA.FTZ R146, R65, R66, R71 ;  /* 0x0000004241927223 */ /* 0x000fe40000010047 */
[----:B------:R-:W-:-:S02]  /*aba0*/  FMUL.FTZ R71, R209, R64 ;  /* 0x00000040d1477220 */ /* 0x000fc40000410000 */
[-C--:B------:R-:W-:Y:S02]  /*abb0*/  FFMA.FTZ R230, R94, -R77.reuse, R230 ;  /* 0x8000004d5ee67223 */ /* 0x080fe400000100e6 */
[----:B------:R-:W-:Y:S02]  /*abc0*/  FMUL.FTZ R149, R190, R77 ;  /* 0x0000004dbe957220 */ /* 0x000fe40000410000 */
[----:B------:R-:W-:Y:S02]  /*abd0*/  FFMA.FTZ R69, R64, R237, R69 ;  /* 0x000000ed40457223 */ /* 0x000fe40000010045 */
[----:B------:R-:W-:Y:S02]  /*abe0*/  FMUL.FTZ R148, R130, R67 ;  /* 0x0000004382947220 */ /* 0x000fe40000410000 */
[----:B------:R-:W-:Y:S02]  /*abf0*/  FMUL.FTZ R117, R131, R65 ;  /* 0x0000004183757220 */ /* 0x000fe40000410000 */
[----:B------:R-:W-:-:S02]  /*ac00*/  FFMA.FTZ R71, R237, R68, -R71 ;  /* 0x00000044ed477223 */ /* 0x000fc40000010847 */
[----:B------:R-:W-:Y:S02]  /*ac10*/  FMUL.FTZ R68, R205, R76 ;  /* 0x0000004ccd447220 */ /* 0x000fe40000410000 */
[----:B------:R-:W-:Y:S02]  /*ac20*/  FADD.FTZ R69, RZ, R69 ;  /* 0x00000045ff457221 */ /* 0x000fe40000010000 */
[-C--:B------:R-:W-:Y:S02]  /*ac30*/  FFMA.FTZ R148, R230, R149.reuse, -R148 ;  /* 0x00000095e6947223 */ /* 0x080fe40000010894 */
[----:B------:R-:W-:Y:S02]  /*ac40*/  FFMA.FTZ R116, R66, R116, -R117 ;  /* 0x0000007442747223 */ /* 0x000fe40000010875 */
[----:B------:R-:W-:Y:S02]  /*ac50*/  FMUL.FTZ R149, R130, R149 ;  /* 0x0000009582957220 */ /* 0x000fe40000410000 */
[----:B------:R-:W-:-:S02]  /*ac60*/  FADD.FTZ R71, RZ, R71 ;  /* 0x00000047ff477221 */ /* 0x000fc40000010000 */
[-C--:B------:R-:W-:Y:S02]  /*ac70*/  FFMA.FTZ R233, R95, -R76.reuse, R233 ;  /* 0x8000004c5fe97223 */ /* 0x080fe400000100e9 */
[----:B------:R-:W-:Y:S02]  /*ac80*/  FMUL.FTZ R150, R189, R76 ;  /* 0x0000004cbd967220 */ /* 0x000fe40000410000 */
[----:B------:R-:W-:Y:S02]  /*ac90*/  FMUL.FTZ R117, R211, R68 ;  /* 0x00000044d3757220 */ /* 0x000fe40000410000 */
[----:B------:R-:W-:Y:S02]  /*aca0*/  FADD.FTZ R69, R69, R146 ;  /* 0x0000009245457221 */ /* 0x000fe40000010000 */
[----:B------:R-:W-:Y:S02]  /*acb0*/  FFMA.FTZ R146, R67, R230, R149 ;  /* 0x000000e643927223 */ /* 0x000fe40000010095 */
[----:B------:R-:W-:-:S02]  /*acc0*/  FADD.FTZ R71, R71, R116 ;  /* 0x0000007447477221 */ /* 0x000fc40000010000 */
[-C--:B------:R-:W-:Y:S02]  /*acd0*/  FFMA.FTZ R116, R233, R150.reuse, -R117 ;  /* 0x00000096e9747223 */ /* 0x080fe40000010875 */
[----:B------:R-:W-:Y:S02]  /*ace0*/  FMUL.FTZ R150, R211, R150 ;  /* 0x00000096d3967220 */ /* 0x000fe40000410000 */
[-C--:B------:R-:W-:Y:S02]  /*acf0*/  FMUL.FTZ R149, R188, R75.reuse ;  /* 0x0000004bbc957220 */ /* 0x080fe40000410000 */
[----:B------:R-:W-:Y:S02]  /*ad00*/  FADD.FTZ R146, R69, R146 ;  /* 0x0000009245927221 */ /* 0x000fe40000010000 */
[----:B------:R-:W-:Y:S02]  /*ad10*/  FMUL.FTZ R69, R204, R75 ;  /* 0x0000004bcc457220 */ /* 0x000fe40000410000 */
[----:B------:R-:W-:-:S02]  /*ad20*/  FFMA.FTZ R117, R68, R233, R150 ;  /* 0x000000e944757223 */ /* 0x000fc40000010096 */
[----:B------:R-:W-:Y:S02]  /*ad30*/  FFMA.FTZ R228, R92, -R75, R228 ;  /* 0x8000004b5ce47223 */ /* 0x000fe400000100e4 */
[C---:B------:R-:W-:Y:S02]  /*ad40*/  FMUL.FTZ R150, R210.reuse, R149 ;  /* 0x00000095d2967220 */ /* 0x040fe40000410000 */
[----:B------:R-:W-:Y:S02]  /*ad50*/  FADD.FTZ R71, R71, R148 ;  /* 0x0000009447477221 */ /* 0x000fe40000010000 */
[----:B------:R-:W-:Y:S02]  /*ad60*/  FFMA.FTZ R61, R61, R70, -R153 ;  /* 0x000000463d3d7223 */ /* 0x000fe40000010899 */
[----:B------:R-:W-:Y:S02]  /*ad70*/  FMUL.FTZ R70, R203, R74 ;  /* 0x0000004acb467220 */ /* 0x000fe40000410000 */
[----:B------:R-:W-:-:S02]  /*ad80*/  FMUL.FTZ R151, R210, R69 ;  /* 0x00000045d2977220 */ /* 0x000fc40000410000 */
[----:B------:R-:W-:Y:S02]  /*ad90*/  FADD.FTZ R117, R146, R117 ;  /* 0x0000007592757221 */ /* 0x000fe40000010000 */
[----:B------:R-:W-:Y:S02]  /*ada0*/  FFMA.FTZ R150, R69, R228, R150 ;  /* 0x000000e445967223 */ /* 0x000fe40000010096 */
[----:B------:R-:W-:Y:S02]  /*adb0*/  FADD.FTZ R71, R71, R116 ;  /* 0x0000007447477221 */ /* 0x000fe40000010000 */
[-C--:B------:R-:W-:Y:S02]  /*adc0*/  FFMA.FTZ R231, R93, -R74.reuse, R231 ;  /* 0x8000004a5de77223 */ /* 0x080fe400000100e7 */
[----:B------:R-:W-:Y:S02]  /*add0*/  FMUL.FTZ R116, R187, R74 ;  /* 0x0000004abb747220 */ /* 0x000fe40000410000 */
[----:B------:R-:W-:-:S02]  /*ade0*/  FMUL.FTZ R146, R213, R70 ;  /* 0x00000046d5927220 */ /* 0x000fc40000410000 */
[----:B------:R-:W-:Y:S02]  /*adf0*/  FFMA.FTZ R148, R228, R149, -R151 ;  /* 0x00000095e4947223 */ /* 0x000fe40000010897 */
[----:B------:R-:W-:Y:S02]  /*ae00*/  FMUL.FTZ R149, R194, UR15 ;  /* 0x0000000fc2957c20 */ /* 0x000fe40008410000 */
[----:B------:R-:W-:Y:S02]  /*ae10*/  FFMA.FTZ R193, R83, R193, R152 ;  /* 0x000000c153c17223 */ /* 0x000fe40000010098 */
[----:B------:R-:W-:Y:S02]  /*ae20*/  FADD.FTZ R117, R117, R150 ;  /* 0x0000009675757221 */ /* 0x000fe40000010000 */
[----:B------:R-:W-:Y:S02]  /*ae30*/  FMUL.FTZ R150, R178, R53 ;  /* 0x00000035b2967220 */ /* 0x000fe40000410000 */
[----:B------:R-:W-:-:S02]  /*ae40*/  FFMA.FTZ R152, R231, R116, -R146 ;  /* 0x00000074e7987223 */ /* 0x000fc40000010892 */
[----:B------:R-:W-:Y:S02]  /*ae50*/  FADD.FTZ R71, R71, R148 ;  /* 0x0000009447477221 */ /* 0x000fe40000010000 */
[----:B------:R-:W-:Y:S02]  /*ae60*/  FMUL.FTZ R116, R213, R116 ;  /* 0x00000074d5747220 */ /* 0x000fe40000410000 */
[----:B------:R-:W-:Y:S02]  /*ae70*/  FFMA.FTZ R146, R178, UR14, -R149 ;  /* 0x0000000eb2927c23 */ /* 0x000fe40008010895 */
[----:B------:R-:W-:Y:S02]  /*ae80*/  FFMA.FTZ R62, R3, R241, R62 ;  /* 0x000000f1033e7223 */ /* 0x000fe4000001003e */
[-C--:B------:R-:W-:Y:S02]  /*ae90*/  FMUL.FTZ R148, R194, R53.reuse ;  /* 0x00000035c2947220 */ /* 0x080fe40000410000 */
[----:B------:R-:W-:-:S02]  /*aea0*/  FFMA.FTZ R241, R82, -R53, R241 ;  /* 0x8000003552f17223 */ /* 0x000fc400000100f1 */
[----:B------:R-:W-:Y:S02]  /*aeb0*/  FMUL.FTZ R149, R243, R150 ;  /* 0x00000096f3957220 */ /* 0x000fe40000410000 */
[----:B------:R-:W-:Y:S02]  /*aec0*/  FFMA.FTZ R116, R70, R231, R116 ;  /* 0x000000e746747223 */ /* 0x000fe40000010074 */
[----:B------:R-:W-:Y:S02]  /*aed0*/  FADD.FTZ R152, R71, R152 ;  /* 0x0000009847987221 */ /* 0x000fe40000010000 */
[----:B------:R-:W-:Y:S02]  /*aee0*/  FMUL.FTZ R146, R243, R146 ;  /* 0x00000092f3927220 */ /* 0x000fe40000410000 */
[----:B------:R-:W-:Y:S02]  /*aef0*/  FMUL.FTZ R71, R202, R73 ;  /* 0x00000049ca477220 */ /* 0x000fe40000410000 */
[----:B------:R-:W-:-:S02]  /*af00*/  FADD.FTZ R37, R148, R37 ;  /* 0x0000002594257221 */ /* 0x000fc40000010000 */
[----:B------:R-:W-:Y:S02]  /*af10*/  FMUL.FTZ R243, R243, R148 ;  /* 0x00000094f3f37220 */ /* 0x000fe40000410000 */
[----:B------:R-:W-:Y:S02]  /*af20*/  FFMA.FTZ R148, R148, R241, R149 ;  /* 0x000000f194947223 */ /* 0x000fe40000010095 */
[----:B------:R-:W-:Y:S02]  /*af30*/  FADD.FTZ R149, R117, R116 ;  /* 0x0000007475957221 */ /* 0x000fe40000010000 */
[-C--:B------:R-:W-:Y:S02]  /*af40*/  FFMA.FTZ R226, R90, -R73.reuse, R226 ;  /* 0x800000495ae27223 */ /* 0x080fe400000100e2 */
[----:B------:R-:W-:Y:S02]  /*af50*/  FMUL.FTZ R116, R201, R72 ;  /* 0x00000048c9747220 */ /* 0x000fe40000410000 */
[----:B------:R-:W-:-:S02]  /*af60*/  FMUL.FTZ R117, R186, R73 ;  /* 0x00000049ba757220 */ /* 0x000fc40000410000 */
[----:B------:R-:W-:Y:S02]  /*af70*/  FMUL.FTZ R151, R212, R71 ;  /* 0x00000047d4977220 */ /* 0x000fe40000410000 */
[-C--:B------:R-:W-:Y:S02]  /*af80*/  FFMA.FTZ R229, R91, -R72.reuse, R229 ;  /* 0x800000485be57223 */ /* 0x080fe400000100e5 */
[----:B------:R-:W-:Y:S02]  /*af90*/  FMUL.FTZ R156, R185, R72 ;  /* 0x00000048b99c7220 */ /* 0x000fe40000410000 */
[----:B------:R-:W-:Y:S02]  /*afa0*/  FMUL.FTZ R154, R215, R116 ;  /* 0x00000074d79a7220 */ /* 0x000fe40000410000 */
[-C--:B------:R-:W-:Y:S02]  /*afb0*/  FFMA.FTZ R153, R226, R117.reuse, -R151 ;  /* 0x00000075e2997223 */ /* 0x080fe40000010897 */
[----:B------:R-:W-:-:S02]  /*afc0*/  FMUL.FTZ R151, R212, R117 ;  /* 0x00000075d4977220 */ /* 0x000fc40000410000 */
[-C--:B------:R-:W-:Y:S02]  /*afd0*/  FMUL.FTZ R117, R200, R59.reuse ;  /* 0x0000003bc8757220 */ /* 0x080fe40000410000 */
[----:B------:R-:W-:Y:S02]  /*afe0*/  FFMA.FTZ R158, R229, R156, -R154 ;  /* 0x0000009ce59e7223 */ /* 0x000fe4000001089a */
[----:B------:R-:W-:Y:S02]  /*aff0*/  FFMA.FTZ R154, R71, R226, R151 ;  /* 0x000000e2479a7223 */ /* 0x000fe40000010097 */
[-C--:B------:R-:W-:Y:S02]  /*b000*/  FFMA.FTZ R224, R88, -R59.reuse, R224 ;  /* 0x8000003b58e07223 */ /* 0x080fe400000100e0 */
[----:B------:R-:W-:Y:S02]  /*b010*/  FMUL.FTZ R151, R184, R59 ;  /* 0x0000003bb8977220 */ /* 0x000fe40000410000 */
[----:B------:R-:W-:-:S02]  /*b020*/  FMUL.FTZ R155, R214, R117 ;  /* 0x00000075d69b7220 */ /* 0x000fc40000410000 */
[----:B------:R-:W-:Y:S02]  /*b030*/  FMUL.FTZ R156, R215, R156 ;  /* 0x0000009cd79c7220 */ /* 0x000fe40000410000 */
[----:B------:R-:W-:Y:S02]  /*b040*/  FFMA.FTZ R160, R224, R151, -R155 ;  /* 0x00000097e0a07223 */ /* 0x000fe4000001089b */
[----:B------:R-:W-:Y:S02]  /*b050*/  FADD.FTZ R149, R149, R154 ;  /* 0x0000009a95957221 */ /* 0x000fe40000010000 */
[----:B------:R-:W-:Y:S02]  /*b060*/  FFMA.FTZ R156, R116, R229, R156 ;  /* 0x000000e5749c7223 */ /* 0x000fe4000001009c */
[----:B------:R-:W-:Y:S02]  /*b070*/  FADD.FTZ R153, R152, R153 ;  /* 0x0000009998997221 */ /* 0x000fe40000010000 */
[----:B------:R-:W-:-:S02]  /*b080*/  FMUL.FTZ R151, R214, R151 ;  /* 0x00000097d6977220 */ /* 0x000fc40000410000 */
[----:B------:R-:W-:Y:S02]  /*b090*/  FMUL.FTZ R152, R199, R58 ;  /* 0x0000003ac7987220 */ /* 0x000fe40000410000 */
[----:B------:R-:W-:Y:S02]  /*b0a0*/  FADD.FTZ R149, R149, R156 ;  /* 0x0000009c95957221 */ /* 0x000fe40000010000 */
[----:B------:R-:W-:Y:S02]  /*b0b0*/  FFMA.FTZ R154, R117, R224, R151 ;  /* 0x000000e0759a7223 */ /* 0x000fe40000010097 */
[-C--:B------:R-:W-:Y:S02]  /*b0c0*/  FFMA.FTZ R227, R89, -R58.reuse, R227 ;  /* 0x8000003a59e37223 */ /* 0x080fe400000100e3 */
[----:B------:R-:W-:Y:S02]  /*b0d0*/  FMUL.FTZ R156, R183, R58 ;  /* 0x0000003ab79c7220 */ /* 0x000fe40000410000 */
[----:B------:R-:W-:-:S02]  /*b0e0*/  FMUL.FTZ R151, R217, R152 ;  /* 0x00000098d9977220 */ /* 0x000fc40000410000 */
[----:B------:R-:W-:Y:S02]  /*b0f0*/  FADD.FTZ R153, R153, R158 ;  /* 0x0000009e99997221 */ /* 0x000fe40000010000 */
[-C--:B------:R-:W-:Y:S02]  /*b100*/  FFMA.FTZ R158, R227, R156.reuse, -R151 ;  /* 0x0000009ce39e7223 */ /* 0x080fe40000010897 */
[----:B------:R-:W-:Y:S02]  /*b110*/  FMUL.FTZ R156, R217, R156 ;  /* 0x0000009cd99c7220 */ /* 0x000fe40000410000 */
[----:B------:R-:W-:Y:S02]  /*b120*/  FMUL.FTZ R155, R182, R57 ;  /* 0x00000039b69b7220 */ /* 0x000fe40000410000 */
[----:B------:R-:W-:Y:S02]  /*b130*/  FADD.FTZ R154, R149, R154 ;  /* 0x0000009a959a7221 */ /* 0x000fe40000010000 */
[----:B------:R-:W-:-:S02]  /*b140*/  FFMA.FTZ R151, R152, R227, R156 ;  /* 0x000000e398977223 */ /* 0x000fc4000001009c */
[-C--:B------:R-:W-:Y:S02]  /*b150*/  FMUL.FTZ R149, R198, R57.reuse ;  /* 0x00000039c6957220 */ /* 0x080fe40000410000 */
[----:B------:R-:W-:Y:S02]  /*b160*/  FFMA.FTZ R222, R86, -R57, R222 ;  /* 0x8000003956de7223 */ /* 0x000fe400000100de */
[C---:B------:R-:W-:Y:S02]  /*b170*/  FMUL.FTZ R156, R216.reuse, R155 ;  /* 0x0000009bd89c7220 */ /* 0x040fe40000410000 */
[----:B------:R-:W-:Y:S02]  /*b180*/  FMUL.FTZ R157, R216, R149 ;  /* 0x00000095d89d7220 */ /* 0x000fe40000410000 */
[----:B------:R-:W-:Y:S02]  /*b190*/  FADD.FTZ R151, R154, R151 ;  /* 0x000000979a977221 */ /* 0x000fe40000010000 */
[----:B------:R-:W-:-:S02]  /*b1a0*/  FFMA.FTZ R156, R149, R222, R156 ;  /* 0x000000de959c7223 */ /* 0x000fc4000001009c */
[----:B------:R-:W-:Y:S02]  /*b1b0*/  FFMA.FTZ R164, R241, R150, -R243 ;  /* 0x00000096f1a47223 */ /* 0x000fe400000108f3 */
[-C--:B------:R-:W-:Y:S02]  /*b1c0*/  FMUL.FTZ R150, R197, R56.reuse ;  /* 0x00000038c5967220 */ /* 0x080fe40000410000 */
[----:B------:R-:W-:Y:S02]  /*b1d0*/  FADD.FTZ R153, R153, R160 ;  /* 0x000000a099997221 */ /* 0x000fe40000010000 */
[----:B------:R-:W-:Y:S02]  /*b1e0*/  FFMA.FTZ R160, R222, R155, -R157 ;  /* 0x0000009bdea07223 */ /* 0x000fe4000001089d */
[----:B------:R-:W-:Y:S02]  /*b1f0*/  FADD.FTZ R156, R151, R156 ;  /* 0x0000009c979c7221 */ /* 0x000fe40000010000 */
[----:B------:R-:W-:-:S02]  /*b200*/  FFMA.FTZ R225, R87, -R56, R225 ;  /* 0x8000003857e17223 */ /* 0x000fc400000100e1 */
[----:B------:R-:W-:Y:S02]  /*b210*/  FMUL.FTZ R154, R181, R56 ;  /* 0x00000038b59a7220 */ /* 0x000fe40000410000 */
[----:B------:R-:W-:Y:S02]  /*b220*/  FMUL.FTZ R155, R219, R150 ;  /* 0x00000096db9b7220 */ /* 0x000fe40000410000 */
[-C--:B------:R-:W-:Y:S02]  /*b230*/  FMUL.FTZ R151, R196, R55.reuse ;  /* 0x00000037c4977220 */ /* 0x080fe40000410000 */
[----:B------:R-:W-:Y:S02]  /*b240*/  FADD.FTZ R153, R153, R158 ;  /* 0x0000009e99997221 */ /* 0x000fe40000010000 */
[-C--:B------:R-:W-:Y:S02]  /*b250*/  FFMA.FTZ R218, R84, -R55.reuse, R218 ;  /* 0x8000003754da7223 */ /* 0x080fe400000100da */
[----:B------:R-:W-:-:S02]  /*b260*/  FMUL.FTZ R157, R180, R55 ;  /* 0x00000037b49d7220 */ /* 0x000fc40000410000 */
[-C--:B------:R-:W-:Y:S02]  /*b270*/  FFMA.FTZ R158, R225, R154.reuse, -R155 ;  /* 0x0000009ae19e7223 */ /* 0x080fe4000001089b */
[----:B------:R-:W-:Y:S02]  /*b280*/  FMUL.FTZ R159, R220, R151 ;  /* 0x00000097dc9f7220 */ /* 0x000fe40000410000 */
[----:B------:R-:W-:Y:S02]  /*b290*/  FMUL.FTZ R154, R219, R154 ;  /* 0x0000009adb9a7220 */ /* 0x000fe40000410000 */
[----:B------:R-:W-:Y:S02]  /*b2a0*/  FMUL.FTZ R161, R195, R54 ;  /* 0x00000036c3a17220 */ /* 0x000fe40000410000 */
[----:B------:R-:W-:Y:S02]  /*b2b0*/  FADD.FTZ R153, R153, R160 ;  /* 0x000000a099997221 */ /* 0x000fe40000010000 */
[----:B------:R-:W-:-:S02]  /*b2c0*/  FFMA.FTZ R160, R218, R157, -R159 ;  /* 0x0000009ddaa07223 */ /* 0x000fc4000001089f */
[-C--:B------:R-:W-:Y:S02]  /*b2d0*/  FFMA.FTZ R223, R85, -R54.reuse, R223 ;  /* 0x8000003655df7223 */ /* 0x080fe400000100df */
[----:B------:R-:W-:Y:S02]  /*b2e0*/  FMUL.FTZ R162, R179, R54 ;  /* 0x00000036b3a27220 */ /* 0x000fe40000410000 */
[----:B------:R-:W-:Y:S02]  /*b2f0*/  FFMA.FTZ R155, R150, R225, R154 ;  /* 0x000000e1969b7223 */ /* 0x000fe4000001009a */
[----:B------:R-:W-:Y:S02]  /*b300*/  FMUL.FTZ R157, R220, R157 ;  /* 0x0000009ddc9d7220 */ /* 0x000fe40000410000 */
[----:B------:R-:W-:Y:S02]  /*b310*/  FMUL.FTZ R159, R221, R161 ;  /* 0x000000a1dd9f7220 */ /* 0x000fe40000410000 */
[----:B------:R-:W-:-:S02]  /*b320*/  FADD.FTZ R153, R153, R158 ;  /* 0x0000009e99997221 */ /* 0x000fc40000010000 */
[----:B------:R-:W-:Y:S02]  /*b330*/  FADD.FTZ R155, R156, R155 ;  /* 0x0000009b9c9b7221 */ /* 0x000fe40000010000 */
[----:B------:R-:W-:Y:S02]  /*b340*/  FFMA.FTZ R154, R151, R218, R157 ;  /* 0x000000da979a7223 */ /* 0x000fe4000001009d */
[-C--:B------:R-:W-:Y:S02]  /*b350*/  FFMA.FTZ R158, R223, R162.reuse, -R159 ;  /* 0x000000a2df9e7223 */ /* 0x080fe4000001089f */
[----:B------:R-:W-:Y:S02]  /*b360*/  FMUL.FTZ R162, R221, R162 ;  /* 0x000000a2dda27220 */ /* 0x000fe40000410000 */
[----:B------:R-:W-:Y:S02]  /*b370*/  FADD.FTZ R154, R155, R154 ;  /* 0x0000009a9b9a7221 */ /* 0x000fe40000010000 */
[----:B------:R-:W-:-:S02]  /*b380*/  FADD.FTZ R153, R153, R160 ;  /* 0x000000a099997221 */ /* 0x000fc40000010000 */
[----:B------:R-:W-:Y:S02]  /*b390*/  FFMA.FTZ R155, R161, R223, R162 ;  /* 0x000000dfa19b7223 */ /* 0x000fe400000100a2 */
[----:B------:R-:W-:Y:S02]  /*b3a0*/  FADD.FTZ R153, R153, R158 ;  /* 0x0000009e99997221 */ /* 0x000fe40000010000 */
[----:B------:R-:W-:Y:S02]  /*b3b0*/  FADD.FTZ R155, R154, R155 ;  /* 0x0000009b9a9b7221 */ /* 0x000fe40000010000 */
[----:B------:R-:W-:Y:S01]  /*b3c0*/  FADD.FTZ R164, R153, R164 ;  /* 0x000000a499a47221 */ /* 0x000fe20000010000 */
[----:B------:R-:W0:Y:S01]  /*b3d0*/  SHFL.DOWN PT, R154, R63, 0x1, 0x1f ;  /* 0x08201f003f9a7f89 */ /* 0x000e2200000e0000 */
[----:B------:R-:W-:Y:S02]  /*b3e0*/  FADD.FTZ R155, R155, R148 ;  /* 0x000000949b9b7221 */ /* 0x000fe40000010000 */
[----:B------:R-:W-:-:S02]  /*b3f0*/  FFMA.FTZ R62, R2, R239, R62 ;  /* 0x000000ef023e7223 */ /* 0x000fc4000001003e */
[----:B------:R-:W-:Y:S02]  /*b400*/  FADD.FTZ R164, R164, R61 ;  /* 0x0000003da4a47221 */ /* 0x000fe40000010000 */
[----:B------:R-:W-:Y:S01]  /*b410*/  FADD.FTZ R60, R155, R60 ;  /* 0x0000003c9b3c7221 */ /* 0x000fe20000010000 */
[----:B------:R-:W1:Y:S01]  /*b420*/  SHFL.DOWN PT, R159, R62, 0x1, 0x1f ;  /* 0x08201f003e9f7f89 */ /* 0x000e6200000e0000 */
[----:B------:R-:W-:Y:S02]  /*b430*/  FMUL.FTZ R61, R196, UR15 ;  /* 0x0000000fc43d7c20 */ /* 0x000fe40008410000 */
[----:B------:R-:W-:Y:S01]  /*b440*/  FMUL.FTZ R157, R178, UR15 ;  /* 0x0000000fb29d7c20 */ /* 0x000fe20008410000 */
[----:B------:R-:W2:Y:S01]  /*b450*/  SHFL.DOWN PT, R148, R164, 0x1, 0x1f ;  /* 0x08201f00a4947f89 */ /* 0x000ea200000e0000 */
[C---:B------:R-:W-:Y:S02]  /*b460*/  FFMA.FTZ R153, R180.reuse, UR14, -R61 ;  /* 0x0000000eb4997c23 */ /* 0x040fe4000801083d */
[----:B------:R-:W-:Y:S01]  /*b470*/  FMUL.FTZ R61, R180, UR15 ;  /* 0x0000000fb43d7c20 */ /* 0x000fe20008410000 */
[----:B------:R-:W3:Y:S01]  /*b480*/  SHFL.DOWN PT, R155, R60, 0x1, 0x1f ;  /* 0x08201f003c9b7f89 */ /* 0x000ee200000e0000 */
[----:B------:R-:W-:-:S02]  /*b490*/  FMUL.FTZ R153, R220, R153 ;  /* 0x00000099dc997220 */ /* 0x000fc40000410000 */
[----:B------:R-:W-:Y:S02]  /*b4a0*/  FFMA.FTZ R61, R196, UR14, R61 ;  /* 0x0000000ec43d7c23 */ /* 0x000fe4000801003d */
[----:B------:R-:W-:Y:S02]  /*b4b0*/  FFMA.FTZ R157, R194, UR14, R157 ;  /* 0x0000000ec29d7c23 */ /* 0x000fe4000801009d */
[----:B------:R-:W-:Y:S01]  /*b4c0*/  FFMA.FTZ R153, R61, R218, R153 ;  /* 0x000000da3d997223 */ /* 0x000fe20000010099 */
[----:B------:R-:W-:Y:S01]  /*b4d0*/  MOV R61, R164 ;  /* 0x000000a4003d7202 */ /* 0x000fe20000000f00 */
[----:B------:R-:W-:Y:S02]  /*b4e0*/  FFMA.FTZ R157, R157, R241, R146 ;  /* 0x000000f19d9d7223 */ /* 0x000fe40000010092 */
[----:B------:R-:W-:Y:S02]  /*b4f0*/  FMUL.FTZ R156, R195, UR15 ;  /* 0x0000000fc39c7c20 */ /* 0x000fe40008410000 */
[----:B0-----:R-:W-:-:S02]  /*b500*/  @!P0 FADD.FTZ R63, R63, R154 ;  /* 0x0000009a3f3f8221 */ /* 0x001fc40000010000 */
[C---:B------:R-:W-:Y:S02]  /*b510*/  FFMA.FTZ R156, R179.reuse, UR14, -R156 ;  /* 0x0000000eb39c7c23 */ /* 0x040fe4000801089c */
[----:B-1----:R-:W-:Y:S01]  /*b520*/  @!P0 FADD.FTZ R62, R62, R159 ;  /* 0x0000009f3e3e8221 */ /* 0x002fe20000010000 */
[----:B------:R-:W-:Y:S01]  /*b530*/  SHFL.DOWN PT, R154, R63, 0x2, 0x1f ;  /* 0x08401f003f9a7f89 */ /* 0x000fe200000e0000 */
[----:B------:R-:W-:Y:S02]  /*b540*/  FMUL.FTZ R146, R179, UR15 ;  /* 0x0000000fb3927c20 */ /* 0x000fe40008410000 */
[----:B--2---:R-:W-:Y:S02]  /*b550*/  @!P0 FADD.FTZ R61, R61, R148 ;  /* 0x000000943d3d8221 */ /* 0x004fe40000010000 */
[----:B------:R-:W-:Y:S02]  /*b560*/  FFMA.FTZ R194, R82, R194, R157 ;  /* 0x000000c252c27223 */ /* 0x000fe4000001009d */
[----:B---3--:R-:W-:Y:S01]  /*b570*/  @!P0 FADD.FTZ R60, R60, R155 ;  /* 0x0000009b3c3c8221 */ /* 0x008fe20000010000 */
[----:B------:R-:W0:Y:S01]  /*b580*/  SHFL.DOWN PT, R157, R62, 0x2, 0x1f ;  /* 0x08401f003e9d7f89 */ /* 0x000e2200000e0000 */
[----:B------:R-:W-:Y:S01]  /*b590*/  FADD.FTZ R40, R150, R40 ;  /* 0x0000002896287221 */ /* 0x000fe20000010000 */
[----:B------:R-:W-:Y:S01]  /*b5a0*/  ISETP.GT.AND P0, PT, R139, 0x1d, PT ;  /* 0x0000001d8b00780c */ /* 0x000fe20003f04270 */
[----:B------:R-:W-:Y:S01]  /*b5b0*/  FMUL.FTZ R156, R221, R156 ;  /* 0x0000009cdd9c7220 */ /* 0x000fe20000410000 */
[----:B------:R-:W1:Y:S01]  /*b5c0*/  SHFL.DOWN PT, R150, R61, 0x2, 0x1f ;  /* 0x08401f003d967f89 */ /* 0x000e6200000e0000 */
[----:B------:R-:W-:-:S02]  /*b5d0*/  FFMA.FTZ R146, R195, UR14, R146 ;  /* 0x0000000ec3927c23 */ /* 0x000fc40008010092 */
[----:B------:R-:W-:Y:S01]  /*b5e0*/  FADD.FTZ R39, R151, R39 ;  /* 0x0000002797277221 */ /* 0x000fe20000010000 */
[----:B------:R-:W2:Y:S01]  /*b5f0*/  SHFL.DOWN PT, R155, R60, 0x2, 0x1f ;  /* 0x08401f003c9b7f89 */ /* 0x000ea200000e0000 */
[----:B------:R-:W-:Y:S02]  /*b600*/  FFMA.FTZ R146, R146, R223, R156 ;  /* 0x000000df92927223 */ /* 0x000fe4000001009c */
[----:B------:R-:W-:Y:S02]  /*b610*/  FMUL.FTZ R151, R198, UR15 ;  /* 0x0000000fc6977c20 */ /* 0x000fe40008410000 */
[----:B------:R-:W-:Y:S02]  /*b620*/  FFMA.FTZ R195, R85, R195, R146 ;  /* 0x000000c355c37223 */ /* 0x000fe40000010092 */
        /* <DEDUP_REMOVED lines=10> */
[----:B0-----:R-:W-:Y:S02]  /*b6d0*/  @!P0 FADD.FTZ R62, R62, R157 ;  /* 0x0000009d3e3e8221 */ /* 0x001fe40000010000 */
[----:B------:R-:W-:Y:S02]  /*b6e0*/  @!P0 FADD.FTZ R63, R63, R154 ;  /* 0x0000009a3f3f8221 */ /* 0x000fe40000010000 */
[----:B-1----:R-:W-:Y:S02]  /*b6f0*/  @!P0 FADD.FTZ R61, R61, R150 ;  /* 0x000000963d3d8221 */ /* 0x002fe40000010000 */
[----:B--2---:R-:W-:Y:S01]  /*b700*/  @!P0 FADD.FTZ R60, R60, R155 ;  /* 0x0000009b3c3c8221 */ /* 0x004fe20000010000 */
[----:B------:R-:W-:Y:S01]  /*b710*/  SHFL.DOWN PT, R154, R63, 0x4, 0x1f ;  /* 0x08801f003f9a7f89 */ /* 0x000fe200000e0000 */
[----:B------:R-:W-:Y:S01]  /*b720*/  FFMA.FTZ R148, R146, R225, R148 ;  /* 0x000000e192947223 */ /* 0x000fe20000010094 */
[----:B------:R-:W-:Y:S01]  /*b730*/  ISETP.GT.AND P0, PT, R139, 0x1b, PT ;  /* 0x0000001b8b00780c */ /* 0x000fe20003f04270 */
[----:B------:R-:W-:Y:S01]  /*b740*/  FMUL.FTZ R146, R199, UR15 ;  /* 0x0000000fc7927c20 */ /* 0x000fe20008410000 */
[----:B------:R-:W0:Y:S01]  /*b750*/  SHFL.DOWN PT, R155, R62, 0x4, 0x1f ;  /* 0x08801f003e9b7f89 */ /* 0x000e2200000e0000 */
[----:B------:R-:W-:-:S02]  /*b760*/  FFMA.FTZ R151, R151, R222, R153 ;  /* 0x000000de97977223 */ /* 0x000fc40000010099 */
[----:B------:R-:W-:Y:S01]  /*b770*/  FADD.FTZ R42, R152, R42 ;  /* 0x0000002a982a7221 */ /* 0x000fe20000010000 */
[----:B------:R-:W-:Y:S01]  /*b780*/  SHFL.DOWN PT, R153, R60, 0x4, 0x1f ;  /* 0x08801f003c997f89 */ /* 0x000fe200000e0000 */
[----:B------:R-:W-:Y:S02]  /*b790*/  FFMA.FTZ R146, R183, UR14, -R146 ;  /* 0x0000000eb7927c23 */ /* 0x000fe40008010892 */
[----:B------:R-:W-:Y:S01]  /*b7a0*/  FADD.FTZ R41, R149, R41 ;  /* 0x0000002995297221 */ /* 0x000fe20000010000 */
[----:B------:R-:W1:Y:S01]  /*b7b0*/  SHFL.DOWN PT, R152, R61, 0x4, 0x1f ;  /* 0x08801f003d987f89 */ /* 0x000e6200000e0000 */
[----:B------:R-:W-:Y:S02]  /*b7c0*/  FMUL.FTZ R217, R217, R146 ;  /* 0x00000092d9d97220 */ /* 0x000fe40000410000 */
[----:B------:R-:W-:Y:S02]  /*b7d0*/  FMUL.FTZ R146, R183, UR15 ;  /* 0x0000000fb7927c20 */ /* 0x000fe40008410000 */
[----:B------:R-:W-:-:S02]  /*b7e0*/  FMUL.FTZ R149, R200, UR15 ;  /* 0x0000000fc8957c20 */ /* 0x000fc40008410000 */
[----:B------:R-:W-:Y:S02]  /*b7f0*/  FFMA.FTZ R146, R199, UR14, R146 ;  /* 0x0000000ec7927c23 */ /* 0x000fe40008010092 */
[----:B------:R-:W-:Y:S02]  /*b800*/  FFMA.FTZ R198, R86, R198, R151 ;  /* 0x000000c656c67223 */ /* 0x000fe40000010097 */
[----:B------:R-:W-:Y:S02]  /*b810*/  FFMA.FTZ R151, R184, UR14, -R149 ;  /* 0x0000000eb8977c23 */ /* 0x000fe40008010895 */
[----:B------:R-:W-:Y:S02]  /*b820*/  FFMA.FTZ R150, R146, R227, R217 ;  /* 0x000000e392967223 */ /* 0x000fe400000100d9 */
[----:B------:R-:W-:Y:S02]  /*b830*/  FMUL.FTZ R149, R184, UR15 ;  /* 0x0000000fb8957c20 */ /* 0x000fe40008410000 */
[----:B------:R-:W-:-:S02]  /*b840*/  FMUL.FTZ R146, R201, UR15 ;  /* 0x0000000fc9927c20 */ /* 0x000fc40008410000 */
[----:B------:R-:W-:Y:S02]  /*b850*/  FFMA.FTZ R197, R87, R197, R148 ;  /* 0x000000c557c57223 */ /* 0x000fe40000010094 */
[----:B------:R-:W-:Y:S02]  /*b860*/  FMUL.FTZ R151, R214, R151 ;  /* 0x00000097d6977220 */ /* 0x000fe40000410000 */
[----:B------:R-:W-:Y:S02]  /*b870*/  FFMA.FTZ R149, R200, UR14, R149 ;  /* 0x0000000ec8957c23 */ /* 0x000fe40008010095 */
[C---:B------:R-:W-:Y:S02]  /*b880*/  FFMA.FTZ R148, R185.reuse, UR14, -R146 ;  /* 0x0000000eb9947c23 */ /* 0x040fe40008010892 */
[----:B------:R-:W-:Y:S02]  /*b890*/  FMUL.FTZ R146, R185, UR15 ;  /* 0x0000000fb9927c20 */ /* 0x000fe40008410000 */
[----:B------:R-:W-:-:S02]  /*b8a0*/  FFMA.FTZ R149, R149, R224, R151 ;  /* 0x000000e095957223 */ /* 0x000fc40000010097 */
[----:B------:R-:W-:Y:S02]  /*b8b0*/  FMUL.FTZ R148, R215, R148 ;  /* 0x00000094d7947220 */ /* 0x000fe40000410000 */
[----:B------:R-:W-:Y:S02]  /*b8c0*/  FFMA.FTZ R146, R201, UR14, R146 ;  /* 0x0000000ec9927c23 */ /* 0x000fe40008010092 */
[----:B0-----:R-:W-:Y:S02]  /*b8d0*/  @!P0 FADD.FTZ R62, R62, R155 ;  /* 0x0000009b3e3e8221 */ /* 0x001fe40000010000 */
[----:B------:R-:W-:Y:S02]  /*b8e0*/  @!P0 FADD.FTZ R63, R63, R154 ;  /* 0x0000009a3f3f8221 */ /* 0x000fe40000010000 */
[----:B-1----:R-:W-:Y:S01]  /*b8f0*/  @!P0 FADD.FTZ R61, R61, R152 ;  /* 0x000000983d3d8221 */ /* 0x002fe20000010000 */
[----:B------:R-:W0:Y:S01]  /*b900*/  SHFL.DOWN PT, R151, R62, 0x8, 0x1f ;  /* 0x09001f003e977f89 */ /* 0x000e2200000e0000 */
[----:B------:R-:W-:Y:S01]  /*b910*/  @!P0 FADD.FTZ R60, R60, R153 ;  /* 0x000000993c3c8221 */ /* 0x000fe20000010000 */
[----:B------:R-:W-:Y:S01]  /*b920*/  ISETP.GT.AND P0, PT, R139, 0x17, PT ;  /* 0x000000178b00780c */ /* 0x000fe20003f04270 */
[----:B------:R-:W-:-:S02]  /*b930*/  FFMA.FTZ R199, R89, R199, R150 ;  /* 0x000000c759c77223 */ /* 0x000fc40000010096 */
[----:B------:R-:W-:Y:S01]  /*b940*/  FFMA.FTZ R200, R88, R200, R149 ;  /* 0x000000c858c87223 */ /* 0x000fe20000010095 */
[----:B------:R-:W1:Y:S01]  /*b950*/  SHFL.DOWN PT, R150, R63, 0x8, 0x1f ;  /* 0x09001f003f967f89 */ /* 0x000e6200000e0000 */
[----:B------:R-:W-:Y:S02]  /*b960*/  FFMA.FTZ R146, R146, R229, R148 ;  /* 0x000000e592927223 */ /* 0x000fe40000010094 */
[----:B------:R-:W-:Y:S01]  /*b970*/  FADD.FTZ R45, R71, R45 ;  /* 0x0000002d472d7221 */ /* 0x000fe20000010000 */
[----:B------:R-:W2:Y:S01]  /*b980*/  SHFL.DOWN PT, R148, R61, 0x8, 0x1f ;  /* 0x09001f003d947f89 */ /* 0x000ea200000e0000 */
[----:B------:R-:W-:Y:S02]  /*b990*/  FMUL.FTZ R71, R202, UR15 ;  /* 0x0000000fca477c20 */ /* 0x000fe40008410000 */
[----:B------:R-:W-:Y:S01]  /*b9a0*/  FADD.FTZ R43, R117, R43 ;  /* 0x0000002b752b7221 */ /* 0x000fe20000010000 */
[----:B------:R-:W3:Y:S01]  /*b9b0*/  SHFL.DOWN PT, R149, R60, 0x8, 0x1f ;  /* 0x09001f003c957f89 */ /* 0x000ee200000e0000 */
[----:B------:R-:W-:-:S02]  /*b9c0*/  FFMA.FTZ R117, R186, UR14, -R71 ;  /* 0x0000000eba757c23 */ /* 0x000fc40008010847 */
[----:B------:R-:W-:Y:S02]  /*b9d0*/  FMUL.FTZ R71, R186, UR15 ;  /* 0x0000000fba477c20 */ /* 0x000fe40008410000 */
[----:B------:R-:W-:Y:S02]  /*b9e0*/  FMUL.FTZ R117, R212, R117 ;  /* 0x00000075d4757220 */ /* 0x000fe40000410000 */
[----:B------:R-:W-:Y:S02]  /*b9f0*/  FFMA.FTZ R71, R202, UR14, R71 ;  /* 0x0000000eca477c23 */ /* 0x000fe40008010047 */
[----:B------:R-:W-:Y:S02]  /*ba00*/  FADD.FTZ R44, R116, R44 ;  /* 0x0000002c742c7221 */ /* 0x000fe40000010000 */
[----:B------:R-:W-:Y:S02]  /*ba10*/  FMUL.FTZ R116, R203, UR15 ;  /* 0x0000000fcb747c20 */ /* 0x000fe40008410000 */
[----:B------:R-:W-:-:S02]  /*ba20*/  FFMA.FTZ R71, R71, R226, R117 ;  /* 0x000000e247477223 */ /* 0x000fc40000010075 */
[----:B------:R-:W-:Y:S02]  /*ba30*/  FFMA.FTZ R201, R91, R201, R146 ;  /* 0x000000c95bc97223 */ /* 0x000fe40000010092 */
[C---:B------:R-:W-:Y:S02]  /*ba40*/  FFMA.FTZ R146, R187.reuse, UR14, -R116 ;  /* 0x0000000ebb927c23 */ /* 0x040fe40008010874 */
[----:B------:R-:W-:Y:S02]  /*ba50*/  FFMA.FTZ R202, R90, R202, R71 ;  /* 0x000000ca5aca7223 */ /* 0x000fe40000010047 */
[----:B------:R-:W-:Y:S02]  /*ba60*/  FMUL.FTZ R116, R187, UR15 ;  /* 0x0000000fbb747c20 */ /* 0x000fe40008410000 */
[----:B------:R-:W-:Y:S02]  /*ba70*/  FMUL.FTZ R71, R204, UR15 ;  /* 0x0000000fcc477c20 */ /* 0x000fe40008410000 */
[----:B------:R-:W-:-:S02]  /*ba80*/  FADD.FTZ R47, R69, R47 ;  /* 0x0000002f452f7221 */ /* 0x000fc40000010000 */
[----:B------:R-:W-:Y:S02]  /*ba90*/  FMUL.FTZ R146, R213, R146 ;  /* 0x00000092d5927220 */ /* 0x000fe40000410000 */
[----:B------:R-:W-:Y:S02]  /*baa0*/  FFMA.FTZ R116, R203, UR14, R116 ;  /* 0x0000000ecb747c23 */ /* 0x000fe40008010074 */
[C---:B------:R-:W-:Y:S02]  /*bab0*/  FFMA.FTZ R71, R188.reuse, UR14, -R71 ;  /* 0x0000000ebc477c23 */ /* 0x040fe40008010847 */
[----:B------:R-:W-:Y:S02]  /*bac0*/  FMUL.FTZ R69, R188, UR15 ;  /* 0x0000000fbc457c20 */ /* 0x000fe40008410000 */
[----:B0-----:R-:W-:Y:S02]  /*bad0*/  @!P0 FADD.FTZ R62, R62, R151 ;  /* 0x000000973e3e8221 */ /* 0x001fe40000010000 */
[----:B-1----:R-:W-:-:S02]  /*bae0*/  @!P0 FADD.FTZ R63, R63, R150 ;  /* 0x000000963f3f8221 */ /* 0x002fc40000010000 */
[----:B--2---:R-:W-:Y:S02]  /*baf0*/  @!P0 FADD.FTZ R61, R61, R148 ;  /* 0x000000943d3d8221 */ /* 0x004fe40000010000 */
[----:B---3--:R-:W-:Y:S01]  /*bb00*/  @!P0 FADD.FTZ R60, R60, R149 ;  /* 0x000000953c3c8221 */ /* 0x008fe20000010000 */
[----:B------:R-:W-:Y:S01]  /*bb10*/  SHFL.DOWN PT, R148, R63, 0x10, 0x1f ;  /* 0x0a001f003f947f89 */ /* 0x000fe200000e0000 */
[----:B------:R-:W-:Y:S01]  /*bb20*/  FADD.FTZ R46, R70, R46 ;  /* 0x0000002e462e7221 */ /* 0x000fe20000010000 */
[----:B------:R-:W-:Y:S01]  /*bb30*/  ISETP.GT.AND P0, PT, R139, 0xf, PT ;  /* 0x0000000f8b00780c */ /* 0x000fe20003f04270 */
[----:B------:R-:W-:Y:S01]  /*bb40*/  FFMA.FTZ R116, R116, R231, R146 ;  /* 0x000000e774747223 */ /* 0x000fe20000010092 */
[----:B------:R-:W0:Y:S01]  /*bb50*/  SHFL.DOWN PT, R149, R62, 0x10, 0x1f ;  /* 0x0a001f003e957f89 */ /* 0x000e2200000e0000 */
[----:B------:R-:W-:Y:S02]  /*bb60*/  FMUL.FTZ R71, R210, R71 ;  /* 0x00000047d2477220 */ /* 0x000fe40000410000 */
[----:B------:R-:W-:Y:S01]  /*bb70*/  FFMA.FTZ R69, R204, UR14, R69 ;  /* 0x0000000ecc457c23 */ /* 0x000fe20008010045 */
[----:B------:R-:W1:Y:S01]  /*bb80*/  SHFL.DOWN PT, R146, R61, 0x10, 0x1f ;  /* 0x0a001f003d927f89 */ /* 0x000e6200000e0000 */
[----:B------:R-:W-:-:S02]  /*bb90*/  FMUL.FTZ R70, R205, UR15 ;  /* 0x0000000fcd467c20 */ /* 0x000fc40008410000 */
[----:B------:R-:W-:Y:S01]  /*bba0*/  FFMA.FTZ R203, R93, R203, R116 ;  /* 0x000000cb5dcb7223 */ /* 0x000fe20000010074 */
[----:B------:R-:W2:Y:S01]  /*bbb0*/  SHFL.DOWN PT, R117, R60, 0x10, 0x1f ;  /* 0x0a001f003c757f89 */ /* 0x000ea200000e0000 */
[----:B------:R-:W-:Y:S02]  /*bbc0*/  FFMA.FTZ R69, R69, R228, R71 ;  /* 0x000000e445457223 */ /* 0x000fe40000010047 */
[C---:B------:R-:W-:Y:S02]  /*bbd0*/  FFMA.FTZ R116, R189.reuse, UR14, -R70 ;  /* 0x0000000ebd747c23 */ /* 0x040fe40008010846 */
[----:B------:R-:W-:Y:S02]  /*bbe0*/  FMUL.FTZ R70, R189, UR15 ;  /* 0x0000000fbd467c20 */ /* 0x000fe40008410000 */
[----:B------:R-:W-:Y:S02]  /*bbf0*/  FFMA.FTZ R204, R92, R204, R69 ;  /* 0x000000cc5ccc7223 */ /* 0x000fe40000010045 */
[----:B------:R-:W-:-:S02]  /*bc00*/  FADD.FTZ R48, R68, R48 ;  /* 0x0000003044307221 */ /* 0x000fc40000010000 */
[----:B------:R-:W-:Y:S02]  /*bc10*/  FMUL.FTZ R69, R206, UR15 ;  /* 0x0000000fce457c20 */ /* 0x000fe40008410000 */
[----:B------:R-:W-:Y:S02]  /*bc20*/  FMUL.FTZ R68, R207, UR15 ;  /* 0x0000000fcf447c20 */ /* 0x000fe40008410000 */
[----:B------:R-:W-:Y:S02]  /*bc30*/  FMUL.FTZ R116, R211, R116 ;  /* 0x00000074d3747220 */ /* 0x000fe40000410000 */
[----:B------:R-:W-:Y:S02]  /*bc40*/  FFMA.FTZ R70, R205, UR14, R70 ;  /* 0x0000000ecd467c23 */ /* 0x000fe40008010046 */
[----:B------:R-:W-:Y:S02]  /*bc50*/  FADD.FTZ R49, R67, R49 ;  /* 0x0000003143317221 */ /* 0x000fe40000010000 */
[----:B------:R-:W-:-:S02]  /*bc60*/  FFMA.FTZ R69, R190, UR14, -R69 ;  /* 0x0000000ebe457c23 */ /* 0x000fc40008010845 */
[----:B------:R-:W-:Y:S02]  /*bc70*/  FFMA.FTZ R68, R191, UR14, -R68 ;  /* 0x0000000ebf447c23 */ /* 0x000fe40008010844 */
[----:B------:R-:W-:Y:S02]  /*bc80*/  FFMA.FTZ R70, R70, R233, R116 ;  /* 0x000000e946467223 */ /* 0x000fe40000010074 */
[----:B------:R-:W-:Y:S02]  /*bc90*/  FMUL.FTZ R67, R208, UR15 ;  /* 0x0000000fd0437c20 */ /* 0x000fe40008410000 */
[----:B------:R-:W-:Y:S02]  /*bca0*/  FMUL.FTZ R130, R130, R69 ;  /* 0x0000004582827220 */ /* 0x000fe40000410000 */
[----:B------:R-:W-:Y:S02]  /*bcb0*/  FMUL.FTZ R131, R131, R68 ;  /* 0x0000004483837220 */ /* 0x000fe40000410000 */
[----:B------:R-:W-:-:S02]  /*bcc0*/  FFMA.FTZ R205, R95, R205, R70 ;  /* 0x000000cd5fcd7223 */ /* 0x000fc40000010046 */
[----:B------:R-:W-:Y:S02]  /*bcd0*/  FMUL.FTZ R69, R190, UR15 ;  /* 0x0000000fbe457c20 */ /* 0x000fe40008410000 */
[C---:B------:R-:W-:Y:S02]  /*bce0*/  FFMA.FTZ R68, R192.reuse, UR14, -R67 ;  /* 0x0000000ec0447c23 */ /* 0x040fe40008010843 */
[----:B------:R-:W-:Y:S02]  /*bcf0*/  FMUL.FTZ R70, R191, UR15 ;  /* 0x0000000fbf467c20 */ /* 0x000fe40008410000 */
[----:B------:R-:W-:Y:S02]  /*bd00*/  FMUL.FTZ R67, R192, UR15 ;  /* 0x0000000fc0437c20 */ /* 0x000fe40008410000 */
[----:B------:R-:W-:Y:S02]  /*bd10*/  FFMA.FTZ R71, R206, UR14, R69 ;  /* 0x0000000ece477c23 */ /* 0x000fe40008010045 */
[----:B------:R-:W-:-:S02]  /*bd20*/  FMUL.FTZ R209, R209, R68 ;  /* 0x00000044d1d17220 */ /* 0x000fc40000410000 */
[----:B------:R-:W-:Y:S02]  /*bd30*/  FFMA.FTZ R69, R207, UR14, R70 ;  /* 0x0000000ecf457c23 */ /* 0x000fe40008010046 */
[----:B------:R-:W-:Y:S02]  /*bd40*/  FFMA.FTZ R68, R208, UR14, R67 ;  /* 0x0000000ed0447c23 */ /* 0x000fe40008010043 */
[----:B0-----:R-:W-:Y:S02]  /*bd50*/  @!P0 FADD.FTZ R62, R62, R149 ;  /* 0x000000953e3e8221 */ /* 0x001fe40000010000 */
[----:B------:R-:W-:Y:S02]  /*bd60*/  @!P0 FADD.FTZ R63, R63, R148 ;  /* 0x000000943f3f8221 */ /* 0x000fe40000010000 */
[----:B-1----:R-:W-:Y:S02]  /*bd70*/  @!P0 FADD.FTZ R61, R61, R146 ;  /* 0x000000923d3d8221 */ /* 0x002fe40000010000 */
[----:B--2---:R-:W-:-:S02]  /*bd80*/  @!P0 FADD.FTZ R60, R60, R117 ;  /* 0x000000753c3c8221 */ /* 0x004fc40000010000 */
[----:B------:R-:W-:Y:S02]  /*bd90*/  FFMA.FTZ R71, R71, R230, R130 ;  /* 0x000000e647477223 */ /* 0x000fe40000010082 */
[----:B------:R-:W-:Y:S01]  /*bda0*/  FFMA.FTZ R66, R69, R66, R131 ;  /* 0x0000004245427223 */ /* 0x000fe20000010083 */
[----:B------:R0:W-:Y:S01]  /*bdb0*/  @!P2 STS.128 [R134.X16+0x10a0], R60 ;  /* 0x0010a03c8600a388 */ /* 0x0001e2000000cc00 */
        /* <DEDUP_REMOVED lines=40> */
.L_x_4355:
[----:B0-----:R-:W-:Y:S05]  /*c040*/  BSYNC B0 ;  /* 0x0000000000007941 */ /* 0x001fea0003800000 */
.L_x_4354:
[----:B------:R-:W-:-:S04]  /*c050*/  IADD3 R0, R0, 0x1, RZ ;  /* 0x0000000100007810 */ /* 0x000fc80007ffe0ff */
[----:B------:R-:W-:-:S13]  /*c060*/  ISETP.GE.AND P0, PT, R0, c[0x0][0x16c], PT ;  /* 0x00005b0000007a0c */ /* 0x000fda0003f06270 */
[----:B------:R-:W-:Y:S01]  /*c070*/  @P0 CALL.REL.NOINC `(.L_x_4319) ;  /* 0x0000001000000944 */ /* 0x000fe20003c00000 */
[----:B------:R-:W-:Y:S05]  /*c080*/  BRA `(.L_x_4356) ;  /* 0xffffa45000007947 */ /* 0x000fea000383ffff */
.L_x_4319:
        /* <DEDUP_REMOVED lines=9> */
[-C--:B------:R-:W-:Y:S02]  /*c120*/  ISETP.GE.AND P2, PT, R138, R101.reuse, PT ;  /* 0x000000658a00720c */ /* 0x080fe40003f46270 */
[----:B------:R-:W-:-:S02]  /*c130*/  ISETP.GE.AND P3, PT, R15, R101, PT ;  /* 0x000000650f00720c */ /* 0x000fc40003f66270 */
[-C--:B------:R-:W-:Y:S02]  /*c140*/  ISETP.GE.AND P4, PT, R14, R101.reuse, PT ;  /* 0x000000650e00720c */ /* 0x080fe40003f86270 */
[----:B------:R-:W-:Y:S02]  /*c150*/  ISETP.GE.AND P5, PT, R0, R101, PT ;  /* 0x000000650000720c */ /* 0x000fe40003fa6270 */
[C---:B------:R-:W-:Y:S02]  /*c160*/  LOP3.LUT R2, R138.reuse, 0x80, RZ, 0xfc, !PT ;  /* 0x000000808a027812 */ /* 0x040fe400078efcff */
[C---:B------:R-:W-:Y:S02]  /*c170*/  LOP3.LUT R3, R138.reuse, 0xa0, RZ, 0xfc, !PT ;  /* 0x000000a08a037812 */ /* 0x040fe400078efcff */
[----:B------:R-:W-:Y:S02]  /*c180*/  MOV R18, RZ ;  /* 0x000000ff00127202 */ /* 0x000fe40000000f00 */
[C---:B------:R-:W-:Y:S01]  /*c190*/  LOP3.LUT R4, R138.reuse, 0xc0, RZ, 0xfc, !PT ;  /* 0x000000c08a047812 */ /* 0x040fe200078efcff */
[----:B------:R-:W2:Y:S01]  /*c1a0*/  @!P2 LDG.E R35, [R108.64] ;  /* 0x000000066c23a981 */ /* 0x000ea2000c1e1900 */
[----:B------:R-:W-:-:S02]  /*c1b0*/  LOP3.LUT R5, R138, 0xe0, RZ, 0xfc, !PT ;  /* 0x000000e08a057812 */ /* 0x000fc400078efcff */
[----:B------:R-:W-:Y:S01]  /*c1c0*/  LOP3.LUT R6, R138, 0x100, RZ, 0xfc, !PT ;  /* 0x000001008a067812 */ /* 0x000fe200078efcff */
        /* <DEDUP_REMOVED lines=28> */
[----:B------:R-:W-:Y:S01]  /*c390*/  CS2R R58, SRZ ;  /* 0x00000000003a7805 */ /* 0x000fe2000001ff00 */
[----:B------:R-:W-:Y:S01]  /*c3a0*/  CS2R R60, SRZ ;  /* 0x00000000003c7805 */ /* 0x000fe2000001ff00 */
[----:B------:R-:W-:-:S04]  /*c3b0*/  CS2R R62, SRZ ;  /* 0x00000000003e7805 */ /* 0x000fc8000001ff00 */
        /* <DEDUP_REMOVED lines=29> */
[----:B-1----:R-:W-:Y:S01]  /*c590*/  FADD.FTZ R55, R17, UR5 ;  /* 0x0000000511377e21 */ /* 0x002fe20008010000 */
[----:B------:R-:W-:Y:S02]  /*c5a0*/  FSETP.GTU.FTZ.AND P5, PT, R52, 20, PT ;  /* 0x41a000003400780b */ /* 0x000fe40003fbc000 */
[----:B------:R-:W0:Y:S01]  /*c5b0*/  LDS R17, [R98.X4+0x18] ;  /* 0x0000180062117984 */ /* 0x000e220000004800 */
[----:B--2---:R-:W-:-:S03]  /*c5c0*/  FADD.FTZ R56, R18, UR5 ;  /* 0x0000000512387e21 */ /* 0x004fc60008010000 */
[----:B------:R-:W1:Y:S02]  /*c5d0*/  LDS R18, [R98.X4+0x1c] ;  /* 0x00001c0062127984 */ /* 0x000e640000004800 */
[----:B------:R-:W-:-:S05]  /*c5e0*/  FSETP.GTU.FTZ.AND P0, PT, R56, 20, PT ;  /* 0x41a000003800780b */ /* 0x000fca0003f1c000 */
[----:B------:R-:W-:Y:S02]  /*c5f0*/  @!P5 FMUL.FTZ R52, R52, -1.4426950216293334961 ;  /* 0xbfb8aa3b3434d820 */ /* 0x000fe40000410000 */
[----:B---3--:R-:W-:Y:S02]  /*c600*/  FADD.FTZ R35, R35, UR5 ;  /* 0x0000000523237e21 */ /* 0x008fe40008010000 */
[----:B------:R2:W3:Y:S04]  /*c610*/  @!P5 MUFU.EX2 R53, R52 ;  /* 0x000000340035d308 */ /* 0x0004e80000000800 */
[----:B------:R-:W-:Y:S01]  /*c620*/  @!P0 FMUL.FTZ R56, R56, -1.4426950216293334961 ;  /* 0xbfb8aa3b38388820 */ /* 0x000fe20000410000 */
[----:B--2---:R-:W2:Y:S01]  /*c630*/  LDS R52, [R98.X4+0x24] ;  /* 0x0000240062347984 */ /* 0x004ea20000004800 */
[----:B------:R-:W-:-:S04]  /*c640*/  FSETP.GTU.FTZ.AND P2, PT, R35, 20, PT ;  /* 0x41a000002300780b */ /* 0x000fc80003f5c000 */
[----:B------:R-:W4:Y:S01]  /*c650*/  @!P0 MUFU.EX2 R56, R56 ;  /* 0x0000003800388308 */ /* 0x000f220000000800 */
[----:B------:R-:W-:Y:S01]  /*c660*/  FSETP.GTU.FTZ.AND P6, PT, R55, 20, PT ;  /* 0x41a000003700780b */ /* 0x000fe20003fdc000 */
[----:B---3--:R-:W-:Y:S02]  /*c670*/  @!P5 FADD.FTZ R54, R53, 1 ;  /* 0x3f8000003536d421 */ /* 0x008fe40000010000 */
[----:B------:R-:W-:Y:S05]  /*c680*/  LDS R53, [R98.X4+0x28] ;  /* 0x0000280062357984 */ /* 0x000fea0000004800 */
[----:B------:R-:W-:Y:S02]  /*c690*/  @!P2 FMUL.FTZ R57, R35, -1.4426950216293334961 ;  /* 0xbfb8aa3b2339a820 */ /* 0x000fe40000410000 */
[----:B------:R-:W3:Y:S03]  /*c6a0*/  LDS R35, [R98.X4+0x20] ;  /* 0x0000200062237984 */ /* 0x000ee60000004800 */
[----:B------:R-:W-:-:S02]  /*c6b0*/  @!P6 FMUL.FTZ R55, R55, -1.4426950216293334961 ;  /* 0xbfb8aa3b3737e820 */ /* 0x000fc40000410000 */
[----:B0-----:R-:W-:Y:S02]  /*c6c0*/  FADD.FTZ R17, R17, UR5 ;  /* 0x0000000511117e21 */ /* 0x001fe40008010000 */
[----:B----4-:R-:W-:Y:S01]  /*c6d0*/  @!P0 FADD.FTZ R56, R56, 1 ;  /* 0x3f80000038388421 */ /* 0x010fe20000010000 */
[----:B------:R-:W-:Y:S02]  /*c6e0*/  @!P5 MUFU.RCP R59, R54 ;  /* 0x00000036003bd308 */ /* 0x000fe40000001000 */
[----:B------:R-:W-:-:S06]  /*c6f0*/  FSETP.GTU.FTZ.AND P4, PT, R17, 20, PT ;  /* 0x41a000001100780b */ /* 0x000fcc0003f9c000 */
[----:B------:R-:W0:Y:S08]  /*c700*/  @!P6 MUFU.EX2 R55, R55 ;  /* 0x000000370037e308 */ /* 0x000e300000000800 */
[----:B------:R-:W4:Y:S08]  /*c710*/  @!P2 MUFU.EX2 R57, R57 ;  /* 0x000000390039a308 */ /* 0x000f300000000800 */
[----:B------:R-:W5:Y:S01]  /*c720*/  @!P0 MUFU.RCP R61, R56 ;  /* 0x00000038003d8308 */ /* 0x000f620000001000 */
[----:B------:R-:W-:-:S02]  /*c730*/  FADD.FTZ R16, R16, UR5 ;  /* 0x0000000510107e21 */ /* 0x000fc40008010000 */
[----:B-1----:R-:W-:Y:S02]  /*c740*/  FADD.FTZ R18, R18, UR5 ;  /* 0x0000000512127e21 */ /* 0x002fe40008010000 */
[----:B------:R-:W-:Y:S02]  /*c750*/  @!P4 FMUL.FTZ R17, R17, -1.4426950216293334961 ;  /* 0xbfb8aa3b1111c820 */ /* 0x000fe40000410000 */
[----:B--2---:R-:W-:Y:S01]  /*c760*/  FADD.FTZ R52, R52, UR5 ;  /* 0x0000000534347e21 */ /* 0x004fe20008010000 */
[----:B------:R-:W-:Y:S01]  /*c770*/  FSETP.GTU.FTZ.AND P3, PT, R16, 20, PT ;  /* 0x41a000001000780b */ /* 0x000fe20003f7c000 */
[----:B0-----:R-:W-:Y:S02]  /*c780*/  @!P6 FADD.FTZ R55, R55, 1 ;  /* 0x3f8000003737e421 */ /* 0x001fe40000010000 */
[----:B------:R-:W-:Y:S01]  /*c790*/  @!P5 FMUL.FTZ R20, R20, R59 ;  /* 0x0000003b1414d220 */ /* 0x000fe20000410000 */
[----:B------:R-:W-:Y:S01]  /*c7a0*/  FSETP.GTU.FTZ.AND P5, PT, R18, 20, PT ;  /* 0x41a000001200780b */ /* 0x000fe20003fbc000 */
[----:B----4-:R-:W-:Y:S01]  /*c7b0*/  @!P2 FADD.FTZ R57, R57, 1 ;  /* 0x3f8000003939a421 */ /* 0x010fe20000010000 */
[----:B------:R-:W0:Y:S01]  /*c7c0*/  @!P4 MUFU.EX2 R17, R17 ;  /* 0x000000110011c308 */ /* 0x000e220000000800 */
[----:B-----5:R-:W-:Y:S01]  /*c7d0*/  @!P0 FMUL.FTZ R22, R22, R61 ;  /* 0x0000003d16168220 */ /* 0x020fe20000410000 */
[----:B------:R-:W-:-:S06]  /*c7e0*/  FSETP.GTU.FTZ.AND P0, PT, R52, 20, PT ;  /* 0x41a000003400780b */ /* 0x000fcc0003f1c000 */
[----:B------:R1:W2:Y:S08]  /*c7f0*/  @!P6 MUFU.RCP R58, R55 ;  /* 0x00000037003ae308 */ /* 0x0002b00000001000 */
[----:B------:R-:W4:Y:S01]  /*c800*/  @!P2 MUFU.RCP R60, R57 ;  /* 0x00000039003ca308 */ /* 0x000f220000001000 */
[----:B------:R-:W-:Y:S02]  /*c810*/  @!P3 FMUL.FTZ R16, R16, -1.4426950216293334961 ;  /* 0xbfb8aa3b1010b820 */ /* 0x000fe40000410000 */
[----:B------:R-:W-:-:S02]  /*c820*/  @!P5 FMUL.FTZ R18, R18, -1.4426950216293334961 ;  /* 0xbfb8aa3b1212d820 */ /* 0x000fc40000410000 */
[----:B-1----:R-:W-:Y:S02]  /*c830*/  @!P0 FMUL.FTZ R55, R52, -1.4426950216293334961 ;  /* 0xbfb8aa3b34378820 */ /* 0x002fe40000410000 */
[----:B---3--:R-:W-:Y:S02]  /*c840*/  FADD.FTZ R35, R35, UR5 ;  /* 0x0000000523237e21 */ /* 0x008fe40008010000 */
[----:B------:R-:W-:Y:S01]  /*c850*/  FADD.FTZ R53, R53, UR5 ;  /* 0x0000000535357e21 */ /* 0x000fe20008010000 */
[----:B------:R-:W1:Y:S01]  /*c860*/  @!P3 MUFU.EX2 R16, R16 ;  /* 0x000000100010b308 */ /* 0x000e620000000800 */
[----:B0-----:R-:W-:Y:S02]  /*c870*/  @!P4 FADD.FTZ R52, R17, 1 ;  /* 0x3f8000001134c421 */ /* 0x001fe40000010000 */
[----:B--2---:R-:W-:Y:S01]  /*c880*/  @!P6 FMUL.FTZ R21, R21, R58 ;  /* 0x0000003a1515e220 */ /* 0x004fe20000410000 */
[----:B------:R-:W0:Y:S01]  /*c890*/  LDS R17, [R98.X4+0x30] ;  /* 0x0000300062117984 */ /* 0x000e220000004800 */
[----:B------:R-:W-:Y:S01]  /*c8a0*/  FSETP.GTU.FTZ.AND P6, PT, R35, 20, PT ;  /* 0x41a000002300780b */ /* 0x000fe20003fdc000 */
[----:B----4-:R-:W-:-:S02]  /*c8b0*/  @!P2 FMUL.FTZ R23, R23, R60 ;  /* 0x0000003c1717a220 */ /* 0x010fc40000410000 */
[----:B------:R-:W2:Y:S01]  /*c8c0*/  @!P5 MUFU.EX2 R18, R18 ;  /* 0x000000120012d308 */ /* 0x000ea20000000800 */
[----:B------:R-:W-:-:S07]  /*c8d0*/  FSETP.GTU.FTZ.AND P2, PT, R53, 20, PT ;  /* 0x41a000003500780b */ /* 0x000fce0003f5c000 */
[----:B------:R-:W3:Y:S02]  /*c8e0*/  @!P0 MUFU.EX2 R55, R55 ;  /* 0x0000003700378308 */ /* 0x000ee40000000800 */
[----:B------:R-:W-:Y:S02]  /*c8f0*/  @!P6 FMUL.FTZ R54, R35, -1.4426950216293334961 ;  /* 0xbfb8aa3b2336e820 */ /* 0x000fe40000410000 */
[----:B-1----:R-:W-:Y:S02]  /*c900*/  @!P3 FADD.FTZ R35, R16, 1 ;  /* 0x3f8000001023b421 */ /* 0x002fe40000010000 */
[----:B------:R-:W-:Y:S01]  /*c910*/  @!P2 FMUL.FTZ R56, R53, -1.4426950216293334961 ;  /* 0xbfb8aa3b3538a820 */ /* 0x000fe20000410000 */
[----:B------:R-:W-:Y:S01]  /*c920*/  LDS R16, [R98.X4+0x2c] ;  /* 0x00002c0062107984 */ /* 0x000fe20000004800 */
[----:B--2---:R-:W-:-:S03]  /*c930*/  @!P5 FADD.FTZ R53, R18, 1 ;  /* 0x3f8000001235d421 */ /* 0x004fc60000010000 */
[----:B------:R-:W1:Y:S01]  /*c940*/  LDS R18, [R98.X4+0x34] ;  /* 0x0000340062127984 */ /* 0x000e620000004800 */
[----:B------:R-:W2:Y:S01]  /*c950*/  @!P6 MUFU.EX2 R54, R54 ;  /* 0x000000360036e308 */ /* 0x000ea20000000800 */
[----:B---3--:R-:W-:-:S07]  /*c960*/  @!P0 FADD.FTZ R55, R55, 1 ;  /* 0x3f80000037378421 */ /* 0x008fce0000010000 */
[----:B------:R3:W-:Y:S08]  /*c970*/  @!P3 MUFU.RCP R57, R35 ;  /* 0x000000230039b308 */ /* 0x0007f00000001000 */
[----:B------:R-:W4:Y:S01]  /*c980*/  @!P2 MUFU.EX2 R56, R56 ;  /* 0x000000380038a308 */ /* 0x000f220000000800 */
[----:B---3--:R-:W3:Y:S07]  /*c990*/  LDS R35, [R98.X4+0x38] ;  /* 0x0000380062237984 */ /* 0x008eee0000004800 */
[----:B------:R-:W5:Y:S08]  /*c9a0*/  @!P0 MUFU.RCP R55, R55 ;  /* 0x0000003700378308 */ /* 0x000f700000001000 */
[----:B------:R-:W1:Y:S01]  /*c9b0*/  @!P5 MUFU.RCP R53, R53 ;  /* 0x000000350035d308 */ /* 0x000e620000001000 */
[----:B--2---:R-:W-:-:S02]  /*c9c0*/  @!P6 FADD.FTZ R54, R54, 1 ;  /* 0x3f8000003636e421 */ /* 0x004fc40000010000 */
[----:B----4-:R-:W-:-:S05]  /*c9d0*/  @!P2 FADD.FTZ R56, R56, 1 ;  /* 0x3f8000003838a421 */ /* 0x010fca0000010000 */
[----:B------:R2:W4:Y:S01]  /*c9e0*/  @!P4 MUFU.RCP R58, R52 ;  /* 0x00000034003ac308 */ /* 0x0005220000001000 */
[----:B-----5:R-:W-:Y:S02]  /*c9f0*/  @!P0 FMUL.FTZ R28, R28, R55 ;  /* 0x000000371c1c8220 */ /* 0x020fe40000410000 */
[----:B0-----:R-:W-:Y:S02]  /*ca00*/  FADD.FTZ R55, R17, UR5 ;  /* 0x0000000511377e21 */ /* 0x001fe40008010000 */
[----:B-1----:R-:W-:-:S03]  /*ca10*/  @!P5 FMUL.FTZ R26, R26, R53 ;  /* 0x000000351a1ad220 */ /* 0x002fc60000410000 */
[----:B------:R-:W0:Y:S01]  /*ca20*/  @!P6 MUFU.RCP R54, R54 ;  /* 0x000000360036e308 */ /* 0x000e220000001000 */
[----:B--2---:R-:W1:Y:S01]  /*ca30*/  LDS R52, [R98.X4+0x3c] ;  /* 0x00003c0062347984 */ /* 0x004e620000004800 */
[----:B------:R-:W-:-:S03]  /*ca40*/  FSETP.GTU.FTZ.AND P5, PT, R55, 20, PT ;  /* 0x41a000003700780b */ /* 0x000fc60003fbc000 */
[----:B------:R-:W2:Y:S03]  /*ca50*/  LDS R53, [R98.X4] ;  /* 0x0000000062357984 */ /* 0x000ea60000004800 */
[----:B------:R-:W5:Y:S01]  /*ca60*/  @!P2 MUFU.RCP R56, R56 ;  /* 0x000000380038a308 */ /* 0x000f620000001000 */
[----:B------:R-:W-:Y:S01]  /*ca70*/  BAR.SYNC.DEFER_BLOCKING 0x0 ;  /* 0x0000000000007b1d */ /* 0x000fe20000010000 */
[----:B------:R-:W-:Y:S01]  /*ca80*/  SHF.L.U32 R59, R140, 0x4, RZ ;  /* 0x000000048c3b7819 */ /* 0x000fe200000006ff */
[----:B----4-:R-:W-:-:S03]  /*ca90*/  @!P4 FMUL.FTZ R25, R25, R58 ;  /* 0x0000003a1919c220 */ /* 0x010fc60000410000 */
[----:B------:R-:W-:Y:S01]  /*caa0*/  LOP3.LUT R58, R59, 0xfffffe00, RZ, 0xc0, !PT ;  /* 0xfffffe003b3a7812 */ /* 0x000fe200078ec0ff */
[----:B------:R-:W-:-:S03]  /*cab0*/  FADD.FTZ R70, R18, UR5 ;  /* 0x0000000512467e21 */ /* 0x000fc60008010000 */
[----:B------:R-:W-:Y:S01]  /*cac0*/  LEA R73, R139, R58, 0x4 ;  /* 0x0000003a8b497211 */ /* 0x000fe200078e20ff */
[----:B0-----:R-:W-:Y:S02]  /*cad0*/  @!P6 FMUL.FTZ R27, R27, R54 ;  /* 0x000000361b1be220 */ /* 0x001fe40000410000 */
[----:B------:R-:W-:Y:S01]  /*cae0*/  @!P5 FMUL.FTZ R18, R55, -1.4426950216293334961 ;  /* 0xbfb8aa3b3712d820 */ /* 0x000fe20000410000 */
[----:B------:R-:W-:Y:S01]  /*caf0*/  IADD3 R54, R73, 0x1, RZ ;  /* 0x0000000149367810 */ /* 0x000fe20007ffe0ff */
[----:B------:R-:W-:Y:S02]  /*cb00*/  @!P3 FMUL.FTZ R24, R24, R57 ;  /* 0x000000391818b220 */ /* 0x000fe40000410000 */
[----:B-----5:R-:W-:Y:S01]  /*cb10*/  @!P2 FMUL.FTZ R29, R29, R56 ;  /* 0x000000381d1da220 */ /* 0x020fe20000410000 */
[----:B------:R-:W-:Y:S01]  /*cb20*/  IADD3 R56, R73, 0x2, RZ ;  /* 0x0000000249387810 */ /* 0x000fe20007ffe0ff */
[----:B---3--:R-:W-:Y:S01]  /*cb30*/  FADD.FTZ R71, R35, UR5 ;  /* 0x0000000523477e21 */ /* 0x008fe20008010000 */
[C---:B------:R-:W-:Y:S01]  /*cb40*/  IADD3 R57, R73.reuse, 0x3, RZ ;  /* 0x0000000349397810 */ /* 0x040fe20007ffe0ff */
[----:B------:R-:W0:Y:S01]  /*cb50*/  @!P5 MUFU.EX2 R35, R18 ;  /* 0x000000120023d308 */ /* 0x000e220000000800 */
[----:B------:R-:W-:-:S02]  /*cb60*/  IADD3 R58, R73, 0x4, RZ ;  /* 0x00000004493a7810 */ /* 0x000fc40007ffe0ff */
[C---:B------:R-:W-:Y:S02]  /*cb70*/  IADD3 R59, R73.reuse, 0x5, RZ ;  /* 0x00000005493b7810 */ /* 0x040fe40007ffe0ff */
        /* <DEDUP_REMOVED lines=18> */
[----:B------:R-:W-:Y:S02]  /*cca0*/  IADD3 R66, R73, 0xc, RZ ;  /* 0x0000000c49427810 */ /* 0x000fe40007ffe0ff */
        /* <DEDUP_REMOVED lines=8> */
[----:B------:R3:W-:Y:S01]  /*cd30*/  STS [R61.X4+0x1c], R44 ;  /* 0x00001c2c3d007388 */ /* 0x0007e20000004800 */
[----:B------:R-:W-:Y:S02]  /*cd40*/  IADD3 R69, R73, 0xf, RZ ;  /* 0x0000000f49457810 */ /* 0x000fe40007ffe0ff */
[-C--:B------:R-:W-:Y:S01]  /*cd50*/  LEA.HI.SX32 R65, R65, R73.reuse, 0x1b ;  /* 0x0000004941417211 */ /* 0x080fe200078fdaff */
[----:B------:R-:W-:Y:S01]  /*cd60*/  STS [R62.X4+0x20], R43 ;  /* 0x0000202b3e007388 */ /* 0x000fe20000004800 */
[-C--:B------:R-:W-:Y:S02]  /*cd70*/  LEA.HI.SX32 R66, R66, R73.reuse, 0x1b ;  /* 0x0000004942427211 */ /* 0x080fe400078fdaff */
[-C--:B------:R-:W-:Y:S01]  /*cd80*/  LEA.HI.SX32 R67, R67, R73.reuse, 0x1b ;  /* 0x0000004943437211 */ /* 0x080fe200078fdaff */
[----:B------:R-:W-:Y:S01]  /*cd90*/  STS [R63.X4+0x24], R42 ;  /* 0x0000242a3f007388 */ /* 0x000fe20000004800 */
[-C--:B------:R-:W-:Y:S01]  /*cda0*/  LEA.HI.SX32 R68, R68, R73.reuse, 0x1b ;  /* 0x0000004944447211 */ /* 0x080fe200078fdaff */
[----:B0-----:R-:W-:Y:S01]  /*cdb0*/  @!P5 FADD.FTZ R35, R35, 1 ;  /* 0x3f8000002323d421 */ /* 0x001fe20000010000 */
[----:B------:R-:W-:Y:S01]  /*cdc0*/  LEA.HI.SX32 R69, R69, R73, 0x1b ;  /* 0x0000004945457211 */ /* 0x000fe200078fdaff */
[----:B------:R-:W-:Y:S01]  /*cdd0*/  STS [R64.X4+0x28], R41 ;  /* 0x0000282940007388 */ /* 0x000fe20000004800 */
[----:B------:R-:W-:-:S03]  /*cde0*/  FADD.FTZ R16, R16, UR5 ;  /* 0x0000000510107e21 */ /* 0x000fc60008010000 */
[----:B------:R-:W-:Y:S04]  /*cdf0*/  STS [R65.X4+0x2c], R40 ;  /* 0x00002c2841007388 */ /* 0x000fe80000004800 */
[----:B------:R-:W-:Y:S01]  /*ce00*/  STS [R66.X4+0x30], R39 ;  /* 0x0000302742007388 */ /* 0x000fe20000004800 */
[----:B------:R-:W-:-:S03]  /*ce10*/  @!P3 FMUL.FTZ R18, R71, -1.4426950216293334961 ;  /* 0xbfb8aa3b4712b820 */ /* 0x000fc60000410000 */
[----:B------:R-:W-:Y:S01]  /*ce20*/  STS [R67.X4+0x34], R38 ;  /* 0x0000342643007388 */ /* 0x000fe20000004800 */
[----:B---3--:R0:W-:Y:S03]  /*ce30*/  @!P5 MUFU.RCP R44, R35 ;  /* 0x00000023002cd308 */ /* 0x0081e60000001000 */
[----:B------:R-:W-:Y:S04]  /*ce40*/  STS [R68.X4+0x38], R37 ;  /* 0x0000382544007388 */ /* 0x000fe80000004800 */
[----:B------:R3:W-:Y:S01]  /*ce50*/  STS [R69.X4+0x3c], R36 ;  /* 0x00003c2445007388 */ /* 0x0007e20000004800 */
[----:B------:R-:W-:-:S06]  /*ce60*/  NOP ;  /* 0x0000000000007918 */ /* 0x000fcc0000000000 */
[----:B------:R-:W-:Y:S01]  /*ce70*/  LDS R43, [R132.X4] ;  /* 0x00000000842b7984 */ /* 0x000fe20000004800 */
[----:B------:R-:W-:-:S03]  /*ce80*/  FSETP.GTU.FTZ.AND P6, PT, R16, 20, PT ;  /* 0x41a000001000780b */ /* 0x000fc60003fdc000 */
        /* <DEDUP_REMOVED lines=8> */
[----:B0-----:R-:W-:Y:S04]  /*cf10*/  LDS R35, [R121.X4+0x480] ;  /* 0x0004800079237984 */ /* 0x001fe80000004800 */
        /* <DEDUP_REMOVED lines=9> */
[----:B------:R-:W-:-:S02]  /*cfb0*/  @!P6 FMUL.FTZ R16, R16, -1.4426950216293334961 ;  /* 0xbfb8aa3b1010e820 */ /* 0x000fc40000410000 */
[----:B-1----:R-:W-:Y:S02]  /*cfc0*/  FADD.FTZ R54, R52, UR5 ;  /* 0x0000000534367e21 */ /* 0x002fe40008010000 */
[----:B------:R0:W-:Y:S03]  /*cfd0*/  @!P6 MUFU.EX2 R17, R16 ;  /* 0x000000100011e308 */ /* 0x0001e60000000800 */
[----:B------:R-:W-:-:S05]  /*cfe0*/  FSETP.GTU.FTZ.AND P2, PT, R54, 20, PT ;  /* 0x41a000003600780b */ /* 0x000fca0003f5c000 */
[----:B0-----:R-:W-:Y:S02]  /*cff0*/  @!P4 FMUL.FTZ R16, R70, -1.4426950216293334961 ;  /* 0xbfb8aa3b4610c820 */ /* 0x001fe40000410000 */
[----:B--2---:R-:W-:Y:S02]  /*d000*/  FADD.FTZ R70, R53, UR5 ;  /* 0x0000000535467e21 */ /* 0x004fe40008010000 */
[----:B------:R0:W1:Y:S03]  /*d010*/  @!P4 MUFU.EX2 R52, R16 ;  /* 0x000000100034c308 */ /* 0x0000660000000800 */
[----:B------:R-:W-:Y:S01]  /*d020*/  FSETP.GTU.FTZ.AND P0, PT, R70, 20, PT ;  /* 0x41a000004600780b */ /* 0x000fe20003f1c000 */
[----:B------:R-:W2:Y:S01]  /*d030*/  LDS R91, [0x1080] ;  /* 0x00108000ff5b7984 */ /* 0x000ea20000000800 */
[----:B------:R-:W-:-:S03]  /*d040*/  @!P2 FMUL.FTZ R54, R54, -1.4426950216293334961 ;  /* 0xbfb8aa3b3636a820 */ /* 0x000fc60000410000 */
[----:B------:R-:W4:Y:S08]  /*d050*/  @!P3 MUFU.EX2 R53, R18 ;  /* 0x000000120035b308 */ /* 0x000f300000000800 */
[----:B0-----:R-:W-:Y:S01]  /*d060*/  @!P0 FMUL.FTZ R16, R70, -1.4426950216293334961 ;  /* 0xbfb8aa3b46108820 */ /* 0x001fe20000410000 */
[----:B------:R-:W-:Y:S01]  /*d070*/  @!P2 MUFU.EX2 R54, R54 ;  /* 0x000000360036a308 */ /* 0x000fe20000000800 */
[----:B-1----:R-:W-:-:S07]  /*d080*/  @!P4 FADD.FTZ R52, R52, 1 ;  /* 0x3f8000003434c421 */ /* 0x002fce0000010000 */
[----:B------:R-:W0:Y:S01]  /*d090*/  @!P0 MUFU.EX2 R18, R16 ;  /* 0x0000001000128308 */ /* 0x000e220000000800 */
[----:B------:R-:W-:Y:S02]  /*d0a0*/  @!P6 FADD.FTZ R17, R17, 1 ;  /* 0x3f8000001111e421 */ /* 0x000fe40000010000 */
[----:B---3--:R-:W-:-:S05]  /*d0b0*/  IMAD R36, R143, c[0x0][0x2d8], RZ ;  /* 0x0000b6008f247a24 */ /* 0x008fca00078e02ff */
[----:B------:R-:W1:Y:S01]  /*d0c0*/  @!P4 MUFU.RCP R37, R52 ;  /* 0x000000340025c308 */ /* 0x000e620000001000 */
[----:B----4-:R-:W-:Y:S02]  /*d0d0*/  @!P3 FADD.FTZ R53, R53, 1 ;  /* 0x3f8000003535b421 */ /* 0x010fe40000010000 */
[----:B------:R-:W-:-:S05]  /*d0e0*/  IMAD R95, R145, c[0x0][0x2dc], R36 ;  /* 0x0000b700915f7a24 */ /* 0x000fca00078e0224 */
[----:B------:R3:W4:Y:S01]  /*d0f0*/  @!P6 MUFU.RCP R93, R17 ;  /* 0x00000011005de308 */ /* 0x0007220000001000 */
[----:B0-----:R-:W-:Y:S02]  /*d100*/  @!P0 FADD.FTZ R18, R18, 1 ;  /* 0x3f80000012128421 */ /* 0x001fe40000010000 */
[----:B------:R-:W-:-:S05]  /*d110*/  @!P2 FADD.FTZ R54, R54, 1 ;  /* 0x3f8000003636a421 */ /* 0x000fca0000010000 */
[----:B------:R0:W5:Y:S01]  /*d120*/  @!P3 MUFU.RCP R36, R53 ;  /* 0x000000350024b308 */ /* 0x0001620000001000 */
[----:B---3--:R-:W-:-:S05]  /*d130*/  IMAD.WIDE.U32 R16, R145, c[0x0][0x2d8], RZ ;  /* 0x0000b60091107a25 */ /* 0x008fca00078e00ff */
[----:B------:R-:W-:Y:S01]  /*d140*/  IADD3 R17, R17, R95, RZ ;  /* 0x0000005f11117210 */ /* 0x000fe20007ffe0ff */
[----:B-1----:R-:W-:Y:S01]  /*d150*/  @!P4 FMUL.FTZ R32, R32, R37 ;  /* 0x000000252020c220 */ /* 0x002fe20000410000 */
[----:B------:R-:W1:Y:S01]  /*d160*/  @!P2 MUFU.RCP R39, R54 ;  /* 0x000000360027a308 */ /* 0x000e620000001000 */
[----:B--2---:R-:W-:Y:S01]  /*d170*/  ISETP.GE.AND P4, PT, R138, R91, PT ;  /* 0x0000005b8a00720c */ /* 0x004fe20003f86270 */
[----:B------:R-:W-:Y:S02]  /*d180*/  IMAD R38, R144, c[0x0][0x2e0], RZ ;  /* 0x0000b80090267a24 */ /* 0x000fe400078e02ff */
[----:B------:R-:W-:-:S04]  /*d190*/  IMAD.WIDE.U32 R16, R147, c[0x0][0x2e0], R16 ;  /* 0x0000b80093107a25 */ /* 0x000fc800078e0010 */
[----:B------:R-:W2:Y:S01]  /*d1a0*/  @!P0 MUFU.RCP R18, R18 ;  /* 0x0000001200128308 */ /* 0x000ea20000001000 */
[----:B----4-:R-:W-:Y:S02]  /*d1b0*/  @!P6 FMUL.FTZ R30, R30, R93 ;  /* 0x0000005d1e1ee220 */ /* 0x010fe40000410000 */
[----:B------:R-:W-:Y:S01]  /*d1c0*/  @!P5 FMUL.FTZ R31, R31, R44 ;  /* 0x0000002c1f1fd220 */ /* 0x000fe20000410000 */
[C---:B0-----:R-:W-:Y:S01]  /*d1d0*/  LEA R53, P5, R138.reuse, c[0x0][0x330], 0x2 ;  /* 0x0000cc008a357a11 */ /* 0x041fe200078a10ff */
[----:B------:R-:W-:Y:S01]  /*d1e0*/  IMAD R93, R147, c[0x0][0x2e4], R38 ;  /* 0x0000b900935d7a24 */ /* 0x000fe200078e0226 */
[----:B------:R-:W-:Y:S01]  /*d1f0*/  IADD3 R16, P6, R81, R16, RZ ;  /* 0x0000001051107210 */ /* 0x000fe20007fde0ff */
[----:B-----5:R-:W-:Y:S01]  /*d200*/  @!P3 FMUL.FTZ R33, R33, R36 ;  /* 0x000000242121b220 */ /* 0x020fe20000410000 */
[----:B------:R-:W-:Y:S01]  /*d210*/  LEA.HI.X R36, R138, c[0x0][0x334], R135, 0x2, P5 ;  /* 0x0000cd008a247a11 */ /* 0x000fe200028f1487 */
[----:B------:R-:W-:Y:S01]  /*d220*/  BSSY B0, `(.L_x_4357) ;  /* 0x0000015000007945 */ /* 0x000fe20003800000 */
[----:B------:R-:W-:-:S02]  /*d230*/  IADD3.X R17, R80, R93, R17, P6, !PT ;  /* 0x0000005d50117210 */ /* 0x000fc400037fe411 */
[----:B------:R-:W-:Y:S01]  /*d240*/  LEA R38, P5, R16, R53, 0x2 ;  /* 0x0000003510267211 */ /* 0x000fe200078a10ff */
[----:B-1----:R-:W-:Y:S01]  /*d250*/  @!P2 FMUL.FTZ R34, R34, R39 ;  /* 0x000000272222a220 */ /* 0x002fe20000410000 */
[-C--:B------:R-:W-:Y:S02]  /*d260*/  ISETP.GE.AND P2, PT, R14, R91.reuse, PT ;  /* 0x0000005b0e00720c */ /* 0x080fe40003f46270 */
[-C--:B------:R-:W-:Y:S01]  /*d270*/  ISETP.GE.AND P3, PT, R0, R91.reuse, PT ;  /* 0x0000005b0000720c */ /* 0x080fe20003f66270 */
[----:B--2---:R-:W-:Y:S01]  /*d280*/  @!P0 FMUL.FTZ R19, R19, R18 ;  /* 0x0000001213138220 */ /* 0x004fe20000410000 */
[----:B------:R-:W-:Y:S02]  /*d290*/  ISETP.GE.AND P6, PT, R2, R91, PT ;  /* 0x0000005b0200720c */ /* 0x000fe40003fc6270 */
        /* <DEDUP_REMOVED lines=13> */
.L_x_4358:
[----:B------:R-:W-:Y:S05]  /*d370*/  BSYNC B0 ;  /* 0x0000000000007941 */ /* 0x000fea0003800000 */
.L_x_4357:
        /* <DEDUP_REMOVED lines=12> */
[----:B------:R-:W-:Y:S01]  /*d440*/  IMAD R18, R143, c[0x0][0x2f8], RZ ;  /* 0x0000be008f127a24 */ /* 0x000fe200078e02ff */
[----:B------:R-:W-:Y:S01]  /*d450*/  BSSY B0, `(.L_x_4359) ;  /* 0x0000055000007945 */ /* 0x000fe20003800000 */
[----:B------:R-:W-:Y:S01]  /*d460*/  @!P5 STG.E [R38.64+-0xd80], R51 ;  /* 0xfff280332600d986 */ /* 0x000fe2000c101906 */
[----:B------:R-:W-:Y:S01]  /*d470*/  ISETP.GE.AND P5, PT, R12, R91, PT ;  /* 0x0000005b0c00720c */ /* 0x000fe20003fa6270 */
[----:B------:R-:W-:-:S02]  /*d480*/  FADD.FTZ R16, R17, R22 ;  /* 0x0000001611107221 */ /* 0x000fc40000010000 */
        /* <DEDUP_REMOVED lines=19> */
[----:B------:R1:W-:Y:S04]  /*d5c0*/  STS [R56.X4+0x8], R21 ;  /* 0x0000081538007388 */ /* 0x0003e80000004800 */
[----:B------:R-:W-:Y:S04]  /*d5d0*/  STS [R57.X4+0xc], R22 ;  /* 0x00000c1639007388 */ /* 0x000fe80000004800 */
[----:B------:R2:W-:Y:S01]  /*d5e0*/  STS [R58.X4+0x10], R23 ;  /* 0x000010173a007388 */ /* 0x0005e20000004800 */
[----:B-1----:R-:W-:-:S03]  /*d5f0*/  IMAD R21, R145, c[0x0][0x2fc], R18 ;  /* 0x0000bf0091157a24 */ /* 0x002fc600078e0212 */
[----:B------:R1:W-:Y:S04]  /*d600*/  STS [R59.X4+0x14], R24 ;  /* 0x000014183b007388 */ /* 0x0003e80000004800 */
[----:B------:R3:W-:Y:S01]  /*d610*/  STS [R60.X4+0x18], R25 ;  /* 0x000018193c007388 */ /* 0x0007e20000004800 */
[----:B--2---:R-:W-:-:S03]  /*d620*/  FADD.FTZ R23, R16, R23 ;  /* 0x0000001710177221 */ /* 0x004fc60000010000 */
[----:B------:R2:W-:Y:S01]  /*d630*/  STS [R61.X4+0x1c], R26 ;  /* 0x00001c1a3d007388 */ /* 0x0005e20000004800 */
[----:B------:R-:W-:-:S03]  /*d640*/  IMAD.WIDE.U32 R16, R145, c[0x0][0x2f8], RZ ;  /* 0x0000be0091107a25 */ /* 0x000fc600078e00ff */
[----:B------:R4:W-:Y:S01]  /*d650*/  STS [R62.X4+0x20], R27 ;  /* 0x0000201b3e007388 */ /* 0x0009e20000004800 */
[----:B-1----:R-:W-:Y:S01]  /*d660*/  FADD.FTZ R24, R23, R24 ;  /* 0x0000001817187221 */ /* 0x002fe20000010000 */
[----:B------:R-:W-:Y:S02]  /*d670*/  IADD3 R23, R17, R21, RZ ;  /* 0x0000001511177210 */ /* 0x000fe40007ffe0ff */
[----:B------:R1:W-:Y:S01]  /*d680*/  STS [R63.X4+0x24], R28 ;  /* 0x0000241c3f007388 */ /* 0x0003e20000004800 */
[----:B---3--:R-:W-:-:S03]  /*d690*/  FADD.FTZ R25, R24, R25 ;  /* 0x0000001918197221 */ /* 0x008fc60000010000 */
[----:B------:R3:W-:Y:S01]  /*d6a0*/  STS [R64.X4+0x28], R29 ;  /* 0x0000281d40007388 */ /* 0x0007e20000004800 */
[----:B--2---:R-:W-:-:S03]  /*d6b0*/  FADD.FTZ R26, R25, R26 ;  /* 0x0000001a191a7221 */ /* 0x004fc60000010000 */
[----:B------:R2:W-:Y:S01]  /*d6c0*/  STS [R65.X4+0x2c], R30 ;  /* 0x00002c1e41007388 */ /* 0x0005e20000004800 */
[----:B----4-:R-:W-:-:S03]  /*d6d0*/  FADD.FTZ R27, R26, R27 ;  /* 0x0000001b1a1b7221 */ /* 0x010fc60000010000 */
[----:B------:R4:W-:Y:S01]  /*d6e0*/  STS [R66.X4+0x30], R31 ;  /* 0x0000301f42007388 */ /* 0x0009e20000004800 */
[----:B-1----:R-:W-:-:S03]  /*d6f0*/  FADD.FTZ R28, R27, R28 ;  /* 0x0000001c1b1c7221 */ /* 0x002fc60000010000 */
[----:B------:R1:W-:Y:S01]  /*d700*/  STS [R67.X4+0x34], R32 ;  /* 0x0000342043007388 */ /* 0x0003e20000004800 */
[----:B---3--:R-:W-:-:S03]  /*d710*/  FADD.FTZ R29, R28, R29 ;  /* 0x0000001d1c1d7221 */ /* 0x008fc60000010000 */
[----:B------:R3:W-:Y:S01]  /*d720*/  STS [R68.X4+0x38], R33 ;  /* 0x0000382144007388 */ /* 0x0007e20000004800 */
[----:B--2---:R-:W-:-:S03]  /*d730*/  FADD.FTZ R30, R29, R30 ;  /* 0x0000001e1d1e7221 */ /* 0x004fc60000010000 */
[----:B------:R-:W-:Y:S01]  /*d740*/  STS [R69.X4+0x3c], R34 ;  /* 0x00003c2245007388 */ /* 0x000fe20000004800 */
[----:B------:R-:W-:-:S06]  /*d750*/  NOP ;  /* 0x0000000000007918 */ /* 0x000fcc0000000000 */
[----:B------:R-:W-:Y:S01]  /*d760*/  LDS R35, [R132.X4] ;  /* 0x0000000084237984 */ /* 0x000fe20000004800 */
[----:B----4-:R-:W-:-:S03]  /*d770*/  FADD.FTZ R31, R30, R31 ;  /* 0x0000001f1e1f7221 */ /* 0x010fc60000010000 */
[----:B------:R-:W-:Y:S01]  /*d780*/  LDS R129, [R129.X4+0x80] ;  /* 0x0000800081817984 */ /* 0x000fe20000004800 */
[----:B-1----:R-:W-:-:S03]  /*d790*/  FADD.FTZ R32, R31, R32 ;  /* 0x000000201f207221 */ /* 0x002fc60000010000 */
[----:B0-----:R-:W-:Y:S01]  /*d7a0*/  LDS R37, [R128.X4+0x100] ;  /* 0x0001000080257984 */ /* 0x001fe20000004800 */
[----:B---3--:R-:W-:-:S03]  /*d7b0*/  FADD.FTZ R33, R32, R33 ;  /* 0x0000002120217221 */ /* 0x008fc60000010000 */
        /* <DEDUP_REMOVED lines=30> */
.L_x_4360:
[----:B------:R-:W-:Y:S05]  /*d9a0*/  BSYNC B0 ;  /* 0x0000000000007941 */ /* 0x000fea0003800000 */
.L_x_4359:
[----:B------:R-:W-:Y:S01]  /*d9b0*/  MOV R17, R23 ;  /* 0x0000001700117202 */ /* 0x000fe20000000f00 */
[----:B------:R-:W-:Y:S01]  /*d9c0*/  IMAD R18, R144, c[0x0][0x300], RZ ;  /* 0x0000c00090127a24 */ /* 0x000fe200078e02ff */
[----:B------:R-:W-:Y:S01]  /*d9d0*/  IADD3 R99, P0, R99, -0xf80, RZ ;  /* 0xfffff08063637810 */ /* 0x000fe20007f1e0ff */
[----:B------:R-:W-:Y:S01]  /*d9e0*/  UIADD3 UR10, UP0, UR10, -0x1000, URZ ;  /* 0xfffff0000a0a7890 */ /* 0x000fe2000ff1e03f */
[-C--:B------:R-:W-:Y:S01]  /*d9f0*/  ISETP.GE.AND P3, PT, R15, R51.reuse, PT ;  /* 0x000000330f00720c */ /* 0x080fe20003f66270 */
[C---:B------:R-:W-:Y:S01]  /*da00*/  IMAD.WIDE.U32 R16, R147.reuse, c[0x0][0x300], R16 ;  /* 0x0000c00093107a25 */ /* 0x040fe200078e0010 */
[----:B------:R-:W-:Y:S01]  /*da10*/  IADD3.X R112, R112, -0x1, RZ, P0, !PT ;  /* 0xffffffff70707810 */ /* 0x000fe200007fe4ff */
[----:B------:R-:W-:Y:S01]  /*da20*/  UIADD3 UR12, UP1, UR12, -0x1000, URZ ;  /* 0xfffff0000c0c7890 */ /* 0x000fe2000ff3e03f */
[----:B------:R-:W-:Y:S01]  /*da30*/  ISETP.GE.AND P4, PT, R14, R51, PT ;  /* 0x000000330e00720c */ /* 0x000fe20003f86270 */
[----:B------:R-:W-:Y:S01]  /*da40*/  IMAD R19, R147, c[0x0][0x304], R18 ;  /* 0x0000c10093137a24 */ /* 0x000fe200078e0212 */
[----:B------:R-:W-:Y:S01]  /*da50*/  IADD3 R81, P0, R81, R16, RZ ;  /* 0x0000001051517210 */ /* 0x000fe20007f1e0ff */
[----:B------:R-:W-:Y:S01]  /*da60*/  UIADD3 UR8, UP2, UR8, -0x1000, URZ ;  /* 0xfffff00008087890 */ /* 0x000fe2000ff5e03f */
[----:B------:R-:W-:Y:S01]  /*da70*/  IADD3 R16, P1, R99, c[0x0][0x340], RZ ;  /* 0x0000d00063107a10 */ /* 0x000fe20007f3e0ff */
[----:B------:R-:W-:Y:S01]  /*da80*/  UIADD3.X UR11, UR11, -0x1, URZ, UP0, !UPT ;  /* 0xffffffff0b0b7890 */ /* 0x000fe200087fe43f */
[----:B------:R-:W-:Y:S01]  /*da90*/  IADD3.X R80, R80, R19, R17, P0, !PT ;  /* 0x0000001350507210 */ /* 0x000fe200007fe411 */
[----:B------:R-:W-:Y:S01]  /*daa0*/  UIADD3.X UR13, UR13, -0x1, URZ, UP1, !UPT ;  /* 0xffffffff0d0d7890 */ /* 0x000fe20008ffe43f */
[----:B------:R-:W-:Y:S01]  /*dab0*/  IADD3.X R15, R112, c[0x0][0x344], RZ, P1, !PT ;  /* 0x0000d100700f7a10 */ /* 0x000fe20000ffe4ff */
        /* <DEDUP_REMOVED lines=35> */
.L_x_4281:
        /* <DEDUP_REMOVED lines=29> */
.L_x_4363:
[----:B------:R-:W-:Y:S05]  /*dec0*/  BSYNC B0 ;  /* 0x0000000000007941 */ /* 0x000fea0003800000 */
.L_x_4362:
        /* <DEDUP_REMOVED lines=28> */
.L_x_4365:
[----:B------:R-:W3:Y:S02]  /*e090*/  S2R R21, SR_TID.X ;  /* 0x0000000000157919 */ /* 0x000ee40000002100 */
.L_x_4366:
[----:B------:R-:W-:Y:S05]  /*e0a0*/  BSYNC B0 ;  /* 0x0000000000007941 */ /* 0x000fea0003800000 */
.L_x_4364:
[----:B---3--:R-:W-:-:S13]  /*e0b0*/  ISETP.GE.AND P0, PT, R21, c[0x0][0x16c], PT ;  /* 0x00005b0015007a0c */ /* 0x008fda0003f06270 */
[----:B------:R-:W-:Y:S05]  /*e0c0*/  @P0 EXIT ;  /* 0x000000000000094d */ /* 0x000fea0003800000 */
[C---:B0-----:R-:W-:Y:S02]  /*e0d0*/  IMAD R0, R144.reuse, c[0x0][0x288], RZ ;  /* 0x0000a20090007a24 */ /* 0x041fe400078e02ff */
        /* <DEDUP_REMOVED lines=19> */
.L_x_4367:
        /* <DEDUP_REMOVED lines=64> */
.L_x_4324:
[----:B------:R-:W-:Y:S01]  /*e610*/  HFMA2.MMA R67, -RZ, RZ, 0, 5.9604644775390625e-08 ;  /* 0x00000001ff437435 */ /* 0x000fe200000001ff */
[----:B------:R-:W-:Y:S02]  /*e620*/  MOV R214, R66 ;  /* 0x0000004200d67202 */ /* 0x000fe40000000f00 */
[----:B------:R-:W-:Y:S02]  /*e630*/  MOV R215, RZ ;  /* 0x000000ff00d77202 */ /* 0x000fe40000000f00 */
[----:B------:R-:W-:-:S02]  /*e640*/  MOV R216, 0xffffffff ;  /* 0xffffffff00d87802 */ /* 0x000fc40000000f00 */
[----:B------:R-:W-:Y:S02]  /*e650*/  MOV R64, 0xe670 ;  /* 0x0000e67000407802 */ /* 0x000fe40000000f00 */
[----:B0-2--5:R-:W-:Y:S05]  /*e660*/  CALL.REL.NOINC `($__internal_107_$__cuda_sm70_shflsync_up) ;  /* 0x00001e4000007944 */ /* 0x025fea0003c00000 */
[----:B-1----:R-:W-:Y:S01]  /*e670*/  MOV R69, R67 ;  /* 0x0000004300457202 */ /* 0x002fe20000000f00 */
[----:B0-----:R-:W-:Y:S05]  /*e680*/  BRA `(.L_x_4368) ;  /* 0xffff977000007947 */ /* 0x001fea000383ffff */
.L_x_4325:
[----:B------:R-:W-:Y:S01]  /*e690*/  HFMA2.MMA R67, -RZ, RZ, 0, 5.9604644775390625e-08 ;  /* 0x00000001ff437435 */ /* 0x000fe200000001ff */
[----:B------:R-:W-:Y:S02]  /*e6a0*/  MOV R214, R68 ;  /* 0x0000004400d67202 */ /* 0x000fe40000000f00 */
[----:B------:R-:W-:Y:S02]  /*e6b0*/  MOV R215, RZ ;  /* 0x000000ff00d77202 */ /* 0x000fe40000000f00 */
[----:B------:R-:W-:Y:S02]  /*e6c0*/  MOV R216, 0xffffffff ;  /* 0xffffffff00d87802 */ /* 0x000fe40000000f00 */
[----:B------:R-:W-:Y:S02]  /*e6d0*/  MOV R64, 0xe6f0 ;  /* 0x0000e6f000407802 */ /* 0x000fe40000000f00 */
[----:B0123-5:R-:W-:Y:S05]  /*e6e0*/  CALL.REL.NOINC `($__internal_107_$__cuda_sm70_shflsync_up) ;  /* 0x00001dc000007944 */ /* 0x02ffea0003c00000 */
[----:B-1----:R-:W-:Y:S01]  /*e6f0*/  MOV R211, R67 ;  /* 0x0000004300d37202 */ /* 0x002fe20000000f00 */
[----:B------:R-:W-:Y:S01]  /*e700*/  HFMA2.MMA R67, -RZ, RZ, 0, 5.9604644775390625e-08 ;  /* 0x00000001ff437435 */ /* 0x000fe200000001ff */
[----:B0-----:R-:W-:-:S02]  /*e710*/  MOV R214, R70 ;  /* 0x0000004600d67202 */ /* 0x001fc40000000f00 */
[----:B------:R-:W-:Y:S02]  /*e720*/  MOV R215, RZ ;  /* 0x000000ff00d77202 */ /* 0x000fe40000000f00 */
[----:B------:R-:W-:Y:S02]  /*e730*/  MOV R216, 0xffffffff ;  /* 0xffffffff00d87802 */ /* 0x000fe40000000f00 */
[----:B------:R-:W-:Y:S02]  /*e740*/  MOV R64, 0xe760 ;  /* 0x0000e76000407802 */ /* 0x000fe40000000f00 */
[----:B------:R-:W-:Y:S05]  /*e750*/  CALL.REL.NOINC `($__internal_107_$__cuda_sm70_shflsync_up) ;  /* 0x00001d5000007944 */ /* 0x000fea0003c00000 */
[----:B-1----:R-:W-:Y:S01]  /*e760*/  MOV R213, R67 ;  /* 0x0000004300d57202 */ /* 0x002fe20000000f00 */
[----:B------:R-:W-:Y:S01]  /*e770*/  HFMA2.MMA R67, -RZ, RZ, 0, 5.9604644775390625e-08 ;  /* 0x00000001ff437435 */ /* 0x000fe200000001ff */
[----:B0-----:R-:W-:Y:S02]  /*e780*/  MOV R214, R71 ;  /* 0x0000004700d67202 */ /* 0x001fe40000000f00 */
[----:B------:R-:W-:Y:S02]  /*e790*/  MOV R215, RZ ;  /* 0x000000ff00d77202 */ /* 0x000fe40000000f00 */
[----:B------:R-:W-:-:S02]  /*e7a0*/  MOV R216, 0xffffffff ;  /* 0xffffffff00d87802 */ /* 0x000fc40000000f00 */
[----:B------:R-:W-:Y:S02]  /*e7b0*/  MOV R64, 0xe7d0 ;  /* 0x0000e7d000407802 */ /* 0x000fe40000000f00 */
[----:B------:R-:W-:Y:S05]  /*e7c0*/  CALL.REL.NOINC `($__internal_107_$__cuda_sm70_shflsync_up) ;  /* 0x00001ce000007944 */ /* 0x000fea0003c00000 */
        /* <DEDUP_REMOVED lines=20> */
[----:B------:R-:W-:Y:S05]  /*e910*/  CALL.REL.NOINC `($__internal_107_$__cuda_sm70_shflsync_up) ;  /* 0x00001b9000007944 */ /* 0x000fea0003c00000 */
[----:B-1----:R-:W-:Y:S01]  /*e920*/  MOV R66, R67 ;  /* 0x0000004300427202 */ /* 0x002fe20000000f00 */
[----:B------:R-:W-:Y:S01]  /*e930*/  HFMA2.MMA R67, -RZ, RZ, 0, 1.1920928955078125e-07 ;  /* 0x00000002ff437435 */ /* 0x000fe200000001ff */
[----:B0-----:R-:W-:Y:S02]  /*e940*/  MOV R214, R217 ;  /* 0x000000d900d67202 */ /* 0x001fe40000000f00 */
[----:B------:R-:W-:Y:S02]  /*e950*/  MOV R215, RZ ;  /* 0x000000ff00d77202 */ /* 0x000fe40000000f00 */
[----:B------:R-:W-:Y:S02]  /*e960*/  MOV R216, 0xffffffff ;  /* 0xffffffff00d87802 */ /* 0x000fe40000000f00 */
[----:B------:R-:W-:Y:S02]  /*e970*/  MOV R64, 0xe990 ;  /* 0x0000e99000407802 */ /* 0x000fe40000000f00 */
[----:B------:R-:W-:Y:S05]  /*e980*/  CALL.REL.NOINC `($__internal_107_$__cuda_sm70_shflsync_up) ;  /* 0x00001b2000007944 */ /* 0x000fea0003c00000 */
[----:B-1----:R-:W-:Y:S01]  /*e990*/  MOV R68, R67 ;  /* 0x0000004300447202 */ /* 0x002fe20000000f00 */
[----:B------:R-:W-:Y:S01]  /*e9a0*/  HFMA2.MMA R67, -RZ, RZ, 0, 1.1920928955078125e-07 ;  /* 0x00000002ff437435 */ /* 0x000fe200000001ff */
[----:B0-----:R-:W-:-:S02]  /*e9b0*/  MOV R214, R70 ;  /* 0x0000004600d67202 */ /* 0x001fc40000000f00 */
[----:B------:R-:W-:Y:S02]  /*e9c0*/  MOV R215, RZ ;  /* 0x000000ff00d77202 */ /* 0x000fe40000000f00 */
[----:B------:R-:W-:Y:S02]  /*e9d0*/  MOV R216, 0xffffffff ;  /* 0xffffffff00d87802 */ /* 0x000fe40000000f00 */
[----:B------:R-:W-:Y:S02]  /*e9e0*/  MOV R64, 0xea00 ;  /* 0x0000ea0000407802 */ /* 0x000fe40000000f00 */
[----:B------:R-:W-:Y:S05]  /*e9f0*/  CALL.REL.NOINC `($__internal_107_$__cuda_sm70_shflsync_up) ;  /* 0x00001ab000007944 */ /* 0x000fea0003c00000 */
[----:B-1----:R-:W-:Y:S01]  /*ea00*/  MOV R69, R67 ;  /* 0x0000004300457202 */ /* 0x002fe20000000f00 */
[----:B------:R-:W-:Y:S01]  /*ea10*/  HFMA2.MMA R67, -RZ, RZ, 0, 1.1920928955078125e-07 ;  /* 0x00000002ff437435 */ /* 0x000fe200000001ff */
[----:B0-----:R-:W-:Y:S02]  /*ea20*/  MOV R214, R71 ;  /* 0x0000004700d67202 */ /* 0x001fe40000000f00 */
[----:B------:R-:W-:Y:S02]  /*ea30*/  MOV R215, RZ ;  /* 0x000000ff00d77202 */ /* 0x000fe40000000f00 */
[----:B------:R-:W-:-:S02]  /*ea40*/  MOV R216, 0xffffffff ;  /* 0xffffffff00d87802 */ /* 0x000fc40000000f00 */
[----:B------:R-:W-:Y:S02]  /*ea50*/  MOV R64, 0xea70 ;  /* 0x0000ea7000407802 */ /* 0x000fe40000000f00 */
[----:B------:R-:W-:Y:S05]  /*ea60*/  CALL.REL.NOINC `($__internal_107_$__cuda_sm70_shflsync_up) ;  /* 0x00001a4000007944 */ /* 0x000fea0003c00000 */
[----:B------:R-:W-:Y:S01]  /*ea70*/  ISETP.GE.AND P0, PT, R139, 0x2, PT ;  /* 0x000000028b00780c */ /* 0x000fe20003f06270 */
[----:B------:R-:W-:Y:S01]  /*ea80*/  FMUL.FTZ R65, R66, R217 ;  /* 0x000000d942417220 */ /* 0x000fe20000410000 */
[----:B0-----:R-:W-:Y:S01]  /*ea90*/  MOV R215, RZ ;  /* 0x000000ff00d77202 */ /* 0x001fe20000000f00 */
[----:B-1----:R-:W-:Y:S01]  /*eaa0*/  FMUL.FTZ R64, R217, R67 ;  /* 0x00000043d9407220 */ /* 0x002fe20000410000 */
[----:B------:R-:W-:Y:S01]  /*eab0*/  MOV R216, 0xffffffff ;  /* 0xffffffff00d87802 */ /* 0x000fe20000000f00 */
[CC--:B------:R-:W-:Y:S02]  /*eac0*/  FMUL.FTZ R211, R69.reuse, R217.reuse ;  /* 0x000000d945d37220 */ /* 0x0c0fe40000410000 */
[CC--:B------:R-:W-:Y:S02]  /*ead0*/  FFMA.FTZ R212, R68.reuse, R210.reuse, R65 ;  /* 0x000000d244d47223 */ /* 0x0c0fe40000010041 */
[----:B------:R-:W-:Y:S02]  /*eae0*/  FMUL.FTZ R65, R68, R217 ;  /* 0x000000d944417220 */ /* 0x000fe40000410000 */
[----:B------:R-:W-:Y:S01]  /*eaf0*/  FFMA.FTZ R69, R69, R210, -R64 ;  /* 0x000000d245457223 */ /* 0x000fe20000010840 */
[----:B------:R-:W-:Y:S01]  /*eb00*/  FSEL R217, R217, R212, !P0 ;  /* 0x000000d4d9d97208 */ /* 0x000fe20004000000 */
[----:B------:R-:W-:Y:S01]  /*eb10*/  FFMA.FTZ R64, R210, R67, R211 ;  /* 0x00000043d2407223 */ /* 0x000fe200000100d3 */
[----:B------:R-:W-:Y:S01]  /*eb20*/  HFMA2.MMA R67, -RZ, RZ, 0, 2.384185791015625e-07 ;  /* 0x00000004ff437435 */ /* 0x000fe200000001ff */
[----:B------:R-:W-:-:S02]  /*eb30*/  @P0 FFMA.FTZ R210, R66, R210, -R65 ;  /* 0x000000d242d20223 */ /* 0x000fc40000010841 */
[----:B------:R-:W-:Y:S01]  /*eb40*/  @P0 FADD.FTZ R71, R71, R64 ;  /* 0x0000004047470221 */ /* 0x000fe20000010000 */
[----:B------:R-:W-:Y:S01]  /*eb50*/  MOV R64, 0xeb90 ;  /* 0x0000eb9000407802 */ /* 0x000fe20000000f00 */
[----:B------:R-:W-:Y:S01]  /*eb60*/  @P0 FADD.FTZ R70, R70, R69 ;  /* 0x0000004546460221 */ /* 0x000fe20000010000 */
[----:B------:R-:W-:Y:S02]  /*eb70*/  MOV R214, R210 ;  /* 0x000000d200d67202 */ /* 0x000fe40000000f00 */
[----:B------:R-:W-:Y:S05]  /*eb80*/  CALL.REL.NOINC `($__internal_107_$__cuda_sm70_shflsync_up) ;  /* 0x0000192000007944 */ /* 0x000fea0003c00000 */
[----:B-1----:R-:W-:Y:S01]  /*eb90*/  MOV R66, R67 ;  /* 0x0000004300427202 */ /* 0x002fe20000000f00 */
[----:B------:R-:W-:Y:S01]  /*eba0*/  HFMA2.MMA R67, -RZ, RZ, 0, 2.384185791015625e-07 ;  /* 0x00000004ff437435 */ /* 0x000fe200000001ff */
[----:B0-----:R-:W-:Y:S02]  /*ebb0*/  MOV R214, R217 ;  /* 0x000000d900d67202 */ /* 0x001fe40000000f00 */
[----:B------:R-:W-:Y:S02]  /*ebc0*/  MOV R215, RZ ;  /* 0x000000ff00d77202 */ /* 0x000fe40000000f00 */
[----:B------:R-:W-:Y:S02]  /*ebd0*/  MOV R216, 0xffffffff ;  /* 0xffffffff00d87802 */ /* 0x000fe40000000f00 */
[----:B------:R-:W-:-:S02]  /*ebe0*/  MOV R64, 0xec00 ;  /* 0x0000ec0000407802 */ /* 0x000fc40000000f00 */
[----:B------:R-:W-:Y:S05]  /*ebf0*/  CALL.REL.NOINC `($__internal_107_$__cuda_sm70_shflsync_up) ;  /* 0x000018b000007944 */ /* 0x000fea0003c00000 */
[----:B-1----:R-:W-:Y:S01]  /*ec00*/  MOV R68, R67 ;  /* 0x0000004300447202 */ /* 0x002fe20000000f00 */
[----:B------:R-:W-:Y:S01]  /*ec10*/  HFMA2.MMA R67, -RZ, RZ, 0, 2.384185791015625e-07 ;  /* 0x00000004ff437435 */ /* 0x000fe200000001ff */
[----:B0-----:R-:W-:-:S02]  /*ec20*/  MOV R214, R70 ;  /* 0x0000004600d67202 */ /* 0x001fc40000000f00 */
[----:B------:R-:W-:Y:S02]  /*ec30*/  MOV R215, RZ ;  /* 0x000000ff00d77202 */ /* 0x000fe40000000f00 */
[----:B------:R-:W-:Y:S02]  /*ec40*/  MOV R216, 0xffffffff ;  /* 0xffffffff00d87802 */ /* 0x000fe40000000f00 */
[----:B------:R-:W-:Y:S02]  /*ec50*/  MOV R64, 0xec70 ;  /* 0x0000ec7000407802 */ /* 0x000fe40000000f00 */
[----:B------:R-:W-:Y:S05]  /*ec60*/  CALL.REL.NOINC `($__internal_107_$__cuda_sm70_shflsync_up) ;  /* 0x0000184000007944 */ /* 0x000fea0003c00000 */
[----:B-1----:R-:W-:Y:S01]  /*ec70*/  MOV R69, R67 ;  /* 0x0000004300457202 */ /* 0x002fe20000000f00 */
[----:B------:R-:W-:Y:S01]  /*ec80*/  HFMA2.MMA R67, -RZ, RZ, 0, 2.384185791015625e-07 ;  /* 0x00000004ff437435 */ /* 0x000fe200000001ff */
[----:B0-----:R-:W-:Y:S02]  /*ec90*/  MOV R214, R71 ;  /* 0x0000004700d67202 */ /* 0x001fe40000000f00 */
[----:B------:R-:W-:Y:S02]  /*eca0*/  MOV R215, RZ ;  /* 0x000000ff00d77202 */ /* 0x000fe40000000f00 */
[----:B------:R-:W-:-:S02]  /*ecb0*/  MOV R216, 0xffffffff ;  /* 0xffffffff00d87802 */ /* 0x000fc40000000f00 */
[----:B------:R-:W-:Y:S02]  /*ecc0*/  MOV R64, 0xece0 ;  /* 0x0000ece000407802 */ /* 0x000fe40000000f00 */
[----:B------:R-:W-:Y:S05]  /*ecd0*/  CALL.REL.NOINC `($__internal_107_$__cuda_sm70_shflsync_up) ;  /* 0x000017d000007944 */ /* 0x000fea0003c00000 */
[----:B------:R-:W-:Y:S01]  /*ece0*/  ISETP.GE.AND P0, PT, R139, 0x4, PT ;  /* 0x000000048b00780c */ /* 0x000fe20003f06270 */
[-C--:B------:R-:W-:Y:S01]  /*ecf0*/  FMUL.FTZ R65, R66, R217.reuse ;  /* 0x000000d942417220 */ /* 0x080fe20000410000 */
[----:B0-----:R-:W-:Y:S01]  /*ed00*/  MOV R215, RZ ;  /* 0x000000ff00d77202 */ /* 0x001fe20000000f00 */
[----:B------:R-:W-:Y:S01]  /*ed10*/  FMUL.FTZ R211, R69, R217 ;  /* 0x000000d945d37220 */ /* 0x000fe20000410000 */
[----:B------:R-:W-:Y:S01]  /*ed20*/  MOV R216, 0xffffffff ;  /* 0xffffffff00d87802 */ /* 0x000fe20000000f00 */
[----:B-1----:R-:W-:Y:S02]  /*ed30*/  FMUL.FTZ R64, R217, R67 ;  /* 0x00000043d9407220 */ /* 0x002fe40000410000 */
[CC--:B------:R-:W-:Y:S02]  /*ed40*/  FFMA.FTZ R212, R68.reuse, R210.reuse, R65 ;  /* 0x000000d244d47223 */ /* 0x0c0fe40000010041 */
[----:B------:R-:W-:Y:S02]  /*ed50*/  FMUL.FTZ R65, R68, R217 ;  /* 0x000000d944417220 */ /* 0x000fe40000410000 */
[----:B------:R-:W-:Y:S01]  /*ed60*/  FFMA.FTZ R68, R210, R67, R211 ;  /* 0x00000043d2447223 */ /* 0x000fe200000100d3 */
[----:B------:R-:W-:Y:S01]  /*ed70*/  HFMA2.MMA R67, -RZ, RZ, 0, 4.76837158203125e-07 ;  /* 0x00000008ff437435 */ /* 0x000fe200000001ff */
[----:B------:R-:W-:Y:S01]  /*ed80*/  FFMA.FTZ R69, R69, R210, -R64 ;  /* 0x000000d245457223 */ /* 0x000fe20000010840 */
[----:B------:R-:W-:Y:S01]  /*ed90*/  FSEL R217, R217, R212, !P0 ;  /* 0x000000d4d9d97208 */ /* 0x000fe20004000000 */
[----:B------:R-:W-:Y:S01]  /*eda0*/  @P0 FFMA.FTZ R210, R66, R210, -R65 ;  /* 0x000000d242d20223 */ /* 0x000fe20000010841 */
[----:B------:R-:W-:Y:S01]  /*edb0*/  MOV R64, 0xee00 ;  /* 0x0000ee0000407802 */ /* 0x000fe20000000f00 */
[----:B------:R-:W-:-:S02]  /*edc0*/  @P0 FADD.FTZ R71, R71, R68 ;  /* 0x0000004447470221 */ /* 0x000fc40000010000 */
[----:B------:R-:W-:Y:S01]  /*edd0*/  @P0 FADD.FTZ R70, R70, R69 ;  /* 0x0000004546460221 */ /* 0x000fe20000010000 */
[----:B------:R-:W-:Y:S02]  /*ede0*/  MOV R214, R210 ;  /* 0x000000d200d67202 */ /* 0x000fe40000000f00 */
[----:B------:R-:W-:Y:S05]  /*edf0*/  CALL.REL.NOINC `($__internal_107_$__cuda_sm70_shflsync_up) ;  /* 0x000016b000007944 */ /* 0x000fea0003c00000 */
[----:B-1----:R-:W-:Y:S01]  /*ee00*/  MOV R66, R67 ;  /* 0x0000004300427202 */ /* 0x002fe20000000f00 */
[----:B------:R-:W-:Y:S01]  /*ee10*/  HFMA2.MMA R67, -RZ, RZ, 0, 4.76837158203125e-07 ;  /* 0x00000008ff437435 */ /* 0x000fe200000001ff */
[----:B0-----:R-:W-:Y:S02]  /*ee20*/  MOV R214, R217 ;  /* 0x000000d900d67202 */ /* 0x001fe40000000f00 */
[----:B------:R-:W-:Y:S02]  /*ee30*/  MOV R215, RZ ;  /* 0x000000ff00d77202 */ /* 0x000fe40000000f00 */
[----:B------:R-:W-:Y:S02]  /*ee40*/  MOV R216, 0xffffffff ;  /* 0xffffffff00d87802 */ /* 0x000fe40000000f00 */
[----:B------:R-:W-:Y:S02]  /*ee50*/  MOV R64, 0xee70 ;  /* 0x0000ee7000407802 */ /* 0x000fe40000000f00 */
[----:B------:R-:W-:Y:S05]  /*ee60*/  CALL.REL.NOINC `($__internal_107_$__cuda_sm70_shflsync_up) ;  /* 0x0000164000007944 */ /* 0x000fea0003c00000 */
[----:B-1----:R-:W-:Y:S01]  /*ee70*/  MOV R68, R67 ;  /* 0x0000004300447202 */ /* 0x002fe20000000f00 */
[----:B------:R-:W-:Y:S01]  /*ee80*/  HFMA2.MMA R67, -RZ, RZ, 0, 4.76837158203125e-07 ;  /* 0x00000008ff437435 */ /* 0x000fe200000001ff */
[----:B0-----:R-:W-:-:S02]  /*ee90*/  MOV R214, R70 ;  /* 0x0000004600d67202 */ /* 0x001fc40000000f00 */
[----:B------:R-:W-:Y:S02]  /*eea0*/  MOV R215, RZ ;  /* 0x000000ff00d77202 */ /* 0x000fe40000000f00 */
[----:B------:R-:W-:Y:S02]  /*eeb0*/  MOV R216, 0xffffffff ;  /* 0xffffffff00d87802 */ /* 0x000fe40000000f00 */
[----:B------:R-:W-:Y:S02]  /*eec0*/  MOV R64, 0xeee0 ;  /* 0x0000eee000407802 */ /* 0x000fe40000000f00 */
[----:B------:R-:W-:Y:S05]  /*eed0*/  CALL.REL.NOINC `($__internal_107_$__cuda_sm70_shflsync_up) ;  /* 0x000015d000007944 */ /* 0x000fea0003c00000 */
[----:B-1----:R-:W-:Y:S01]  /*eee0*/  MOV R69, R67 ;  /* 0x0000004300457202 */ /* 0x002fe20000000f00 */
[----:B------:R-:W-:Y:S01]  /*eef0*/  HFMA2.MMA R67, -RZ, RZ, 0, 4.76837158203125e-07 ;  /* 0x00000008ff437435 */ /* 0x000fe200000001ff */
        /* <DEDUP_REMOVED lines=16> */
[----:B------:R-:W-:Y:S01]  /*f000*/  HFMA2.MMA R67, -RZ, RZ, 0, 9.5367431640625e-07 ;  /* 0x00000010ff437435 */ /* 0x000fe200000001ff */
[----:B------:R-:W-:-:S02]  /*f010*/  @P0 FFMA.FTZ R210, R66, R210, -R65 ;  /* 0x000000d242d20223 */ /* 0x000fc40000010841 */
[----:B------:R-:W-:Y:S01]  /*f020*/  @P0 FADD.FTZ R71, R71, R64 ;  /* 0x0000004047470221 */ /* 0x000fe20000010000 */
[----:B------:R-:W-:Y:S01]  /*f030*/  MOV R64, 0xf090 ;  /* 0x0000f09000407802 */ /* 0x000fe20000000f00 */
[----:B------:R-:W-:Y:S01]  /*f040*/  @P0 FADD.FTZ R70, R70, R69 ;  /* 0x0000004546460221 */ /* 0x000fe20000010000 */
[-C--:B------:R-:W-:Y:S02]  /*f050*/  MOV R66, R210.reuse ;  /* 0x000000d200427202 */ /* 0x080fe40000000f00 */
[----:B------:R-:W-:Y:S02]  /*f060*/  MOV R214, R210 ;  /* 0x000000d200d67202 */ /* 0x000fe40000000f00 */
[----:B------:R-:W-:Y:S02]  /*f070*/  MOV R210, R212 ;  /* 0x000000d400d27202 */ /* 0x000fe40000000f00 */
[----:B------:R-:W-:Y:S05]  /*f080*/  CALL.REL.NOINC `($__internal_107_$__cuda_sm70_shflsync_up) ;  /* 0x0000142000007944 */ /* 0x000fea0003c00000 */
[----:B-1----:R-:W-:Y:S01]  /*f090*/  MOV R69, R67 ;  /* 0x0000004300457202 */ /* 0x002fe20000000f00 */
[----:B------:R-:W-:Y:S01]  /*f0a0*/  HFMA2.MMA R67, -RZ, RZ, 0, 9.5367431640625e-07 ;  /* 0x00000010ff437435 */ /* 0x000fe200000001ff */
[----:B0-----:R-:W-:Y:S02]  /*f0b0*/  MOV R214, R212 ;  /* 0x000000d400d67202 */ /* 0x001fe40000000f00 */
[----:B------:R-:W-:-:S02]  /*f0c0*/  MOV R215, RZ ;  /* 0x000000ff00d77202 */ /* 0x000fc40000000f00 */
[----:B------:R-:W-:Y:S02]  /*f0d0*/  MOV R216, 0xffffffff ;  /* 0xffffffff00d87802 */ /* 0x000fe40000000f00 */
[----:B------:R-:W-:Y:S02]  /*f0e0*/  MOV R64, 0xf100 ;  /* 0x0000f10000407802 */ /* 0x000fe40000000f00 */
[----:B------:R-:W-:Y:S05]  /*f0f0*/  CALL.REL.NOINC `($__internal_107_$__cuda_sm70_shflsync_up) ;  /* 0x000013b000007944 */ /* 0x000fea0003c00000 */
[----:B-1----:R-:W-:Y:S01]  /*f100*/  MOV R211, R67 ;  /* 0x0000004300d37202 */ /* 0x002fe20000000f00 */
[----:B------:R-:W-:Y:S01]  /*f110*/  HFMA2.MMA R67, -RZ, RZ, 0, 9.5367431640625e-07 ;  /* 0x00000010ff437435 */ /* 0x000fe200000001ff */
[----:B0-----:R-:W-:Y:S02]  /*f120*/  MOV R214, R70 ;  /* 0x0000004600d67202 */ /* 0x001fe40000000f00 */
[----:B------:R-:W-:Y:S02]  /*f130*/  MOV R215, RZ ;  /* 0x000000ff00d77202 */ /* 0x000fe40000000f00 */
[----:B------:R-:W-:Y:S02]  /*f140*/  MOV R216, 0xffffffff ;  /* 0xffffffff00d87802 */ /* 0x000fe40000000f00 */
[----:B------:R-:W-:-:S02]  /*f150*/  MOV R64, 0xf170 ;  /* 0x0000f17000407802 */ /* 0x000fc40000000f00 */
[----:B------:R-:W-:Y:S05]  /*f160*/  CALL.REL.NOINC `($__internal_107_$__cuda_sm70_shflsync_up) ;  /* 0x0000134000007944 */ /* 0x000fea0003c00000 */
[----:B-1----:R-:W-:Y:S01]  /*f170*/  MOV R213, R67 ;  /* 0x0000004300d57202 */ /* 0x002fe20000000f00 */
[----:B------:R-:W-:Y:S01]  /*f180*/  HFMA2.MMA R67, -RZ, RZ, 0, 9.5367431640625e-07 ;  /* 0x00000010ff437435 */ /* 0x000fe200000001ff */
[----:B0-----:R-:W-:-:S02]  /*f190*/  MOV R214, R71 ;  /* 0x0000004700d67202 */ /* 0x001fc40000000f00 */
[----:B------:R-:W-:Y:S02]  /*f1a0*/  MOV R215, RZ ;  /* 0x000000ff00d77202 */ /* 0x000fe40000000f00 */
[----:B------:R-:W-:Y:S02]  /*f1b0*/  MOV R216, 0xffffffff ;  /* 0xffffffff00d87802 */ /* 0x000fe40000000f00 */
[----:B------:R-:W-:Y:S02]  /*f1c0*/  MOV R64, 0xf1e0 ;  /* 0x0000f1e000407802 */ /* 0x000fe40000000f00 */
[----:B------:R-:W-:Y:S05]  /*f1d0*/  CALL.REL.NOINC `($__internal_107_$__cuda_sm70_shflsync_up) ;  /* 0x000012d000007944 */ /* 0x000fea0003c00000 */
[----:B01----:R-:W-:Y:S05]  /*f1e0*/  BRA `(.L_x_4369) ;  /* 0xffff905000007947 */ /* 0x003fea000383ffff */
.L_x_4330:
[----:B------:R-:W-:Y:S01]  /*f1f0*/  HFMA2.MMA R67, -RZ, RZ, 0, 5.9604644775390625e-08 ;  /* 0x00000001ff437435 */ /* 0x000fe200000001ff */
[----:B------:R-:W-:Y:S02]  /*f200*/  MOV R215, RZ ;  /* 0x000000ff00d77202 */ /* 0x000fe40000000f00 */
[----:B------:R-:W-:Y:S02]  /*f210*/  MOV R216, 0xffffffff ;  /* 0xffffffff00d87802 */ /* 0x000fe40000000f00 */
[----:B------:R-:W-:Y:S02]  /*f220*/  MOV R64, 0xf240 ;  /* 0x0000f24000407802 */ /* 0x000fe40000000f00 */
[----:B-1---5:R-:W-:Y:S05]  /*f230*/  CALL.REL.NOINC `($__internal_107_$__cuda_sm70_shflsync_up) ;  /* 0x0000127000007944 */ /* 0x022fea0003c00000 */
        /* <DEDUP_REMOVED lines=14> */
[----:B-1----:R-:W-:Y:S01]  /*f320*/  MOV R70, R67 ;  /* 0x0000004300467202 */ /* 0x002fe20000000f00 */
[----:B------:R-:W-:Y:S01]  /*f330*/  HFMA2.MMA R67, -RZ, RZ, 0, 5.9604644775390625e-08 ;  /* 0x00000001ff437435 */ /* 0x000fe200000001ff */
[----:B0-----:R-:W-:Y:S02]  /*f340*/  MOV R214, R212 ;  /* 0x000000d400d67202 */ /* 0x001fe40000000f00 */
[----:B------:R-:W-:Y:S02]  /*f350*/  MOV R215, RZ ;  /* 0x000000ff00d77202 */ /* 0x000fe40000000f00 */
[----:B------:R-:W-:Y:S02]  /*f360*/  MOV R216, 0xffffffff ;  /* 0xffffffff00d87802 */ /* 0x000fe40000000f00 */
[----:B------:R-:W-:Y:S02]  /*f370*/  MOV R64, 0xf390 ;  /* 0x0000f39000407802 */ /* 0x000fe40000000f00 */
[----:B------:R-:W-:Y:S05]  /*f380*/  CALL.REL.NOINC `($__internal_107_$__cuda_sm70_shflsync_up) ;  /* 0x0000112000007944 */ /* 0x000fea0003c00000 */
[----:B------:R-:W-:Y:S01]  /*f390*/  MOV R71, R66 ;  /* 0x0000004200477202 */ /* 0x000fe20000000f00 */
[----:B------:R-:W-:Y:S01]  /*f3a0*/  HFMA2.MMA R66, -RZ, RZ, 0, 0 ;  /* 0x00000000ff427435 */ /* 0x000fe200000001ff */
[----:B-1----:R-:W-:-:S02]  /*f3b0*/  MOV R210, R67 ;  /* 0x0000004300d27202 */ /* 0x002fc40000000f00 */
[----:B------:R-:W-:Y:S02]  /*f3c0*/  MOV R68, R60 ;  /* 0x0000003c00447202 */ /* 0x000fe40000000f00 */
[----:B------:R-:W-:Y:S02]  /*f3d0*/  MOV R65, 0x1f ;  /* 0x0000001f00417802 */ /* 0x000fe40000000f00 */
[----:B------:R-:W-:Y:S02]  /*f3e0*/  MOV R67, 0xffffffff ;  /* 0xffffffff00437802 */ /* 0x000fe40000000f00 */
[----:B------:R-:W-:Y:S02]  /*f3f0*/  MOV R64, 0xf410 ;  /* 0x0000f41000407802 */ /* 0x000fe40000000f00 */
[----:B0-----:R-:W-:Y:S05]  /*f400*/  CALL.REL.NOINC `($__internal_106_$__cuda_sm70_shflsync_idx_p) ;  /* 0x0000105000007944 */ /* 0x001fea0003c00000 */
[----:B------:R-:W-:Y:S01]  /*f410*/  HFMA2.MMA R66, -RZ, RZ, 0, 0 ;  /* 0x00000000ff427435 */ /* 0x000fe200000001ff */
[----:B-1----:R-:W-:Y:S02]  /*f420*/  MOV R60, R65 ;  /* 0x00000041003c7202 */ /* 0x002fe40000000f00 */
[----:B------:R-:W-:Y:S02]  /*f430*/  MOV R68, R61 ;  /* 0x0000003d00447202 */ /* 0x000fe40000000f00 */
[----:B------:R-:W-:-:S02]  /*f440*/  MOV R65, 0x1f ;  /* 0x0000001f00417802 */ /* 0x000fc40000000f00 */
[----:B------:R-:W-:Y:S02]  /*f450*/  MOV R67, 0xffffffff ;  /* 0xffffffff00437802 */ /* 0x000fe40000000f00 */
[----:B------:R-:W-:Y:S02]  /*f460*/  MOV R64, 0xf480 ;  /* 0x0000f48000407802 */ /* 0x000fe40000000f00 */
[----:B------:R-:W-:Y:S05]  /*f470*/  CALL.REL.NOINC `($__internal_106_$__cuda_sm70_shflsync_idx_p) ;  /* 0x00000fe000007944 */ /* 0x000fea0003c00000 */
[----:B------:R-:W-:Y:S01]  /*f480*/  HFMA2.MMA R66, -RZ, RZ, 0, 0 ;  /* 0x00000000ff427435 */ /* 0x000fe200000001ff */
[----:B-1----:R-:W-:Y:S02]  /*f490*/  MOV R61, R65 ;  /* 0x00000041003d7202 */ /* 0x002fe40000000f00 */
[----:B------:R-:W-:Y:S02]  /*f4a0*/  MOV R68, R62 ;  /* 0x0000003e00447202 */ /* 0x000fe40000000f00 */
[----:B------:R-:W-:Y:S02]  /*f4b0*/  MOV R65, 0x1f ;  /* 0x0000001f00417802 */ /* 0x000fe40000000f00 */
[----:B------:R-:W-:Y:S02]  /*f4c0*/  MOV R67, 0xffffffff ;  /* 0xffffffff00437802 */ /* 0x000fe40000000f00 */
[----:B------:R-:W-:-:S02]  /*f4d0*/  MOV R64, 0xf4f0 ;  /* 0x0000f4f000407802 */ /* 0x000fc40000000f00 */
[----:B------:R-:W-:Y:S05]  /*f4e0*/  CALL.REL.NOINC `($__internal_106_$__cuda_sm70_shflsync_idx_p) ;  /* 0x00000f7000007944 */ /* 0x000fea0003c00000 */
[----:B------:R-:W-:Y:S01]  /*f4f0*/  HFMA2.MMA R66, -RZ, RZ, 0, 0 ;  /* 0x00000000ff427435 */ /* 0x000fe200000001ff */
[----:B-1----:R-:W-:-:S02]  /*f500*/  MOV R62, R65 ;  /* 0x00000041003e7202 */ /* 0x002fc40000000f00 */
[----:B------:R-:W-:Y:S02]  /*f510*/  MOV R68, R63 ;  /* 0x0000003f00447202 */ /* 0x000fe40000000f00 */
[----:B------:R-:W-:Y:S02]  /*f520*/  MOV R65, 0x1f ;  /* 0x0000001f00417802 */ /* 0x000fe40000000f00 */
[----:B------:R-:W-:Y:S02]  /*f530*/  MOV R67, 0xffffffff ;  /* 0xffffffff00437802 */ /* 0x000fe40000000f00 */
[----:B------:R-:W-:Y:S02]  /*f540*/  MOV R64, 0xf560 ;  /* 0x0000f56000407802 */ /* 0x000fe40000000f00 */
[----:B------:R-:W-:Y:S05]  /*f550*/  CALL.REL.NOINC `($__internal_106_$__cuda_sm70_shflsync_idx_p) ;  /* 0x00000f0000007944 */ /* 0x000fea0003c00000 */
[----:B-1----:R-:W-:Y:S01]  /*f560*/  MOV R63, R65 ;  /* 0x00000041003f7202 */ /* 0x002fe20000000f00 */
[----:B------:R-:W-:Y:S05]  /*f570*/  BRA `(.L_x_4370) ;  /* 0xffff8ff000007947 */ /* 0x000fea000383ffff */
.L_x_4333:
[----:B------:R-:W-:Y:S01]  /*f580*/  HFMA2.MMA R66, -RZ, RZ, 0, 5.9604644775390625e-08 ;  /* 0x00000001ff427435 */ /* 0x000fe200000001ff */
[----:B------:R-:W-:Y:S02]  /*f590*/  MOV R69, R247 ;  /* 0x000000f700457202 */ /* 0x000fe40000000f00 */
[----:B------:R-:W-:-:S02]  /*f5a0*/  MOV R67, 0x1f ;  /* 0x0000001f00437802 */ /* 0x000fc40000000f00 */
[----:B------:R-:W-:Y:S02]  /*f5b0*/  MOV R244, 0xffffffff ;  /* 0xffffffff00f47802 */ /* 0x000fe40000000f00 */
[----:B------:R-:W-:Y:S02]  /*f5c0*/  MOV R64, 0xf5e0 ;  /* 0x0000f5e000407802 */ /* 0x000fe40000000f00 */
[----:B------:R-:W-:Y:S05]  /*f5d0*/  CALL.REL.NOINC `($__internal_105_$__cuda_sm70_shflsync_down) ;  /* 0x00000e4000007944 */ /* 0x000fea0003c00000 */
[----:B-1----:R-:W-:Y:S01]  /*f5e0*/  MOV R68, R244 ;  /* 0x000000f400447202 */ /* 0x002fe20000000f00 */
[----:B0-----:R-:W-:Y:S05]  /*f5f0*/  BRA `(.L_x_4371) ;  /* 0xffffa21000007947 */ /* 0x001fea000383ffff */
.L_x_4334:
[----:B------:R-:W-:Y:S01]  /*f600*/  HFMA2.MMA R66, -RZ, RZ, 0, 5.9604644775390625e-08 ;  /* 0x00000001ff427435 */ /* 0x000fe200000001ff */
[----:B------:R-:W-:Y:S02]  /*f610*/  MOV R69, R236 ;  /* 0x000000ec00457202 */ /* 0x000fe40000000f00 */
[----:B------:R-:W-:Y:S02]  /*f620*/  MOV R67, 0x1f ;  /* 0x0000001f00437802 */ /* 0x000fe40000000f00 */
[----:B------:R-:W-:Y:S02]  /*f630*/  MOV R244, 0xffffffff ;  /* 0xffffffff00f47802 */ /* 0x000fe40000000f00 */
[----:B------:R-:W-:-:S02]  /*f640*/  MOV R64, 0xf660 ;  /* 0x0000f66000407802 */ /* 0x000fc40000000f00 */
[----:B01----:R-:W-:Y:S05]  /*f650*/  CALL.REL.NOINC `($__internal_105_$__cuda_sm70_shflsync_down) ;  /* 0x00000dc000007944 */ /* 0x003fea0003c00000 */
[----:B0-----:R-:W-:Y:S01]  /*f660*/  HFMA2.MMA R66, -RZ, RZ, 0, 5.9604644775390625e-08 ;  /* 0x00000001ff427435 */ /* 0x001fe200000001ff */
[----:B-1----:R-:W-:-:S02]  /*f670*/  MOV R70, R244 ;  /* 0x000000f400467202 */ /* 0x002fc40000000f00 */
[----:B------:R-:W-:Y:S02]  /*f680*/  MOV R69, R245 ;  /* 0x000000f500457202 */ /* 0x000fe40000000f00 */
[----:B------:R-:W-:Y:S02]  /*f690*/  MOV R67, 0x1f ;  /* 0x0000001f00437802 */ /* 0x000fe40000000f00 */
[----:B------:R-:W-:Y:S02]  /*f6a0*/  MOV R244, 0xffffffff ;  /* 0xffffffff00f47802 */ /* 0x000fe40000000f00 */
[----:B------:R-:W-:Y:S02]  /*f6b0*/  MOV R64, 0xf6d0 ;  /* 0x0000f6d000407802 */ /* 0x000fe40000000f00 */
[----:B------:R-:W-:Y:S05]  /*f6c0*/  CALL.REL.NOINC `($__internal_105_$__cuda_sm70_shflsync_down) ;  /* 0x00000d5000007944 */ /* 0x000fea0003c00000 */
[----:B0-----:R-:W-:Y:S01]  /*f6d0*/  HFMA2.MMA R66, -RZ, RZ, 0, 5.9604644775390625e-08 ;  /* 0x00000001ff427435 */ /* 0x001fe200000001ff */
[----:B-1----:R-:W-:Y:S02]  /*f6e0*/  MOV R71, R244 ;  /* 0x000000f400477202 */ /* 0x002fe40000000f00 */
[----:B------:R-:W-:Y:S02]  /*f6f0*/  MOV R69, R252 ;  /* 0x000000fc00457202 */ /* 0x000fe40000000f00 */
[----:B------:R-:W-:-:S02]  /*f700*/  MOV R67, 0x1f ;  /* 0x0000001f00437802 */ /* 0x000fc40000000f00 */
[----:B------:R-:W-:Y:S02]  /*f710*/  MOV R244, 0xffffffff ;  /* 0xffffffff00f47802 */ /* 0x000fe40000000f00 */
[----:B------:R-:W-:Y:S02]  /*f720*/  MOV R64, 0xf740 ;  /* 0x0000f74000407802 */ /* 0x000fe40000000f00 */
[----:B------:R-:W-:Y:S05]  /*f730*/  CALL.REL.NOINC `($__internal_105_$__cuda_sm70_shflsync_down) ;  /* 0x00000ce000007944 */ /* 0x000fea0003c00000 */
[----:B01----:R-:W-:Y:S05]  /*f740*/  BRA `(.L_x_4372) ;  /* 0xffffa10000007947 */ /* 0x003fea000383ffff */
.L_x_4337:
[----:B------:R-:W-:Y:S01]  /*f750*/  HFMA2.MMA R66, -RZ, RZ, 0, 1.1920928955078125e-07 ;  /* 0x00000002ff427435 */ /* 0x000fe200000001ff */
[----:B------:R-:W-:Y:S02]  /*f760*/  MOV R69, R247 ;  /* 0x000000f700457202 */ /* 0x000fe40000000f00 */
[----:B------:R-:W-:Y:S02]  /*f770*/  MOV R67, 0x1f ;  /* 0x0000001f00437802 */ /* 0x000fe40000000f00 */
[----:B0-----:R-:W-:Y:S02]  /*f780*/  MOV R244, 0xffffffff ;  /* 0xffffffff00f47802 */ /* 0x001fe40000000f00 */
[----:B------:R-:W-:Y:S02]  /*f790*/  MOV R64, 0xf7b0 ;  /* 0x0000f7b000407802 */ /* 0x000fe40000000f00 */
[----:B-1234-:R-:W-:Y:S05]  /*f7a0*/  CALL.REL.NOINC `($__internal_105_$__cuda_sm70_shflsync_down) ;  /* 0x00000c7000007944 */ /* 0x01efea0003c00000 */
[----:B0-----:R-:W-:Y:S01]  /*f7b0*/  HFMA2.MMA R66, -RZ, RZ, 0, 1.1920928955078125e-07 ;  /* 0x00000002ff427435 */ /* 0x001fe200000001ff */
[----:B-1----:R-:W-:-:S02]  /*f7c0*/  MOV R68, R244 ;  /* 0x000000f400447202 */ /* 0x002fc40000000f00 */
[----:B------:R-:W-:Y:S02]  /*f7d0*/  MOV R69, R236 ;  /* 0x000000ec00457202 */ /* 0x000fe40000000f00 */
[----:B------:R-:W-:Y:S02]  /*f7e0*/  MOV R67, 0x1f ;  /* 0x0000001f00437802 */ /* 0x000fe40000000f00 */
[----:B------:R-:W-:Y:S02]  /*f7f0*/  MOV R244, 0xffffffff ;  /* 0xffffffff00f47802 */ /* 0x000fe40000000f00 */
[----:B------:R-:W-:Y:S02]  /*f800*/  MOV R64, 0xf820 ;  /* 0x0000f82000407802 */ /* 0x000fe40000000f00 */
[----:B------:R-:W-:Y:S05]  /*f810*/  CALL.REL.NOINC `($__internal_105_$__cuda_sm70_shflsync_down) ;  /* 0x00000c0000007944 */ /* 0x000fea0003c00000 */
[----:B0-----:R-:W-:Y:S01]  /*f820*/  HFMA2.MMA R66, -RZ, RZ, 0, 1.1920928955078125e-07 ;  /* 0x00000002ff427435 */ /* 0x001fe200000001ff */
[----:B-1----:R-:W-:Y:S02]  /*f830*/  MOV R70, R244 ;  /* 0x000000f400467202 */ /* 0x002fe40000000f00 */
[----:B------:R-:W-:Y:S02]  /*f840*/  MOV R69, R234 ;  /* 0x000000ea00457202 */ /* 0x000fe40000000f00 */
[----:B------:R-:W-:-:S02]  /*f850*/  MOV R67, 0x1f ;  /* 0x0000001f00437802 */ /* 0x000fc40000000f00 */
[----:B------:R-:W-:Y:S02]  /*f860*/  MOV R244, 0xffffffff ;  /* 0xffffffff00f47802 */ /* 0x000fe40000000f00 */
[----:B------:R-:W-:Y:S02]  /*f870*/  MOV R64, 0xf890 ;  /* 0x0000f89000407802 */ /* 0x000fe40000000f00 */
[----:B------:R-:W-:Y:S05]  /*f880*/  CALL.REL.NOINC `($__internal_105_$__cuda_sm70_shflsync_down) ;  /* 0x00000b9000007944 */ /* 0x000fea0003c00000 */
[----:B0-----:R-:W-:Y:S01]  /*f890*/  HFMA2.MMA R66, -RZ, RZ, 0, 1.1920928955078125e-07 ;  /* 0x00000002ff427435 */ /* 0x001fe200000001ff */
[----:B-1----:R-:W-:Y:S02]  /*f8a0*/  MOV R71, R244 ;  /* 0x000000f400477202 */ /* 0x002fe40000000f00 */
[----:B------:R-:W-:Y:S02]  /*f8b0*/  MOV R69, R252 ;  /* 0x000000fc00457202 */ /* 0x000fe40000000f00 */
[----:B------:R-:W-:Y:S02]  /*f8c0*/  MOV R67, 0x1f ;  /* 0x0000001f00437802 */ /* 0x000fe40000000f00 */
[----:B------:R-:W-:Y:S02]  /*f8d0*/  MOV R244, 0xffffffff ;  /* 0xffffffff00f47802 */ /* 0x000fe40000000f00 */
[----:B------:R-:W-:-:S02]  /*f8e0*/  MOV R64, 0xf900 ;  /* 0x0000f90000407802 */ /* 0x000fc40000000f00 */
[----:B------:R-:W-:Y:S05]  /*f8f0*/  CALL.REL.NOINC `($__internal_105_$__cuda_sm70_shflsync_down) ;  /* 0x00000b2000007944 */ /* 0x000fea0003c00000 */
[----:B01----:R-:W-:Y:S05]  /*f900*/  BRA `(.L_x_4373) ;  /* 0xffffa08000007947 */ /* 0x003fea000383ffff */
.L_x_4340:
[----:B------:R-:W-:Y:S01]  /*f910*/  HFMA2.MMA R66, -RZ, RZ, 0, 2.384185791015625e-07 ;  /* 0x00000004ff427435 */ /* 0x000fe200000001ff */
[----:B------:R-:W-:-:S02]  /*f920*/  MOV R69, R247 ;  /* 0x000000f700457202 */ /* 0x000fc40000000f00 */
[----:B------:R-:W-:Y:S02]  /*f930*/  MOV R67, 0x1f ;  /* 0x0000001f00437802 */ /* 0x000fe40000000f00 */
[----:B0-----:R-:W-:Y:S02]  /*f940*/  MOV R244, 0xffffffff ;  /* 0xffffffff00f47802 */ /* 0x001fe40000000f00 */
[----:B------:R-:W-:Y:S02]  /*f950*/  MOV R64, 0xf970 ;  /* 0x0000f97000407802 */ /* 0x000fe40000000f00 */
[----:B-1234-:R-:W-:Y:S05]  /*f960*/  CALL.REL.NOINC `($__internal_105_$__cuda_sm70_shflsync_down) ;  /* 0x00000ab000007944 */ /* 0x01efea0003c00000 */
[----:B-1----:R-:W-:Y:S01]  /*f970*/  MOV R68, R244 ;  /* 0x000000f400447202 */ /* 0x002fe20000000f00 */
[----:B0-----:R-:W-:Y:S05]  /*f980*/  BRA `(.L_x_4374) ;  /* 0xffffa11000007947 */ /* 0x001fea000383ffff */
.L_x_4341:
[----:B------:R-:W-:Y:S01]  /*f990*/  HFMA2.MMA R66, -RZ, RZ, 0, 2.384185791015625e-07 ;  /* 0x00000004ff427435 */ /* 0x000fe200000001ff */
[----:B------:R-:W-:Y:S02]  /*f9a0*/  MOV R69, R236 ;  /* 0x000000ec00457202 */ /* 0x000fe40000000f00 */
[----:B------:R-:W-:Y:S02]  /*f9b0*/  MOV R67, 0x1f ;  /* 0x0000001f00437802 */ /* 0x000fe40000000f00 */
[----:B0-----:R-:W-:-:S02]  /*f9c0*/  MOV R244, 0xffffffff ;  /* 0xffffffff00f47802 */ /* 0x001fc40000000f00 */
[----:B------:R-:W-:Y:S02]  /*f9d0*/  MOV R64, 0xf9f0 ;  /* 0x0000f9f000407802 */ /* 0x000fe40000000f00 */
[----:B-1234-:R-:W-:Y:S05]  /*f9e0*/  CALL.REL.NOINC `($__internal_105_$__cuda_sm70_shflsync_down) ;  /* 0x00000a3000007944 */ /* 0x01efea0003c00000 */
[----:B0-----:R-:W-:Y:S01]  /*f9f0*/  HFMA2.MMA R66, -RZ, RZ, 0, 2.384185791015625e-07 ;  /* 0x00000004ff427435 */ /* 0x001fe200000001ff */
[----:B-1----:R-:W-:Y:S02]  /*fa00*/  MOV R70, R244 ;  /* 0x000000f400467202 */ /* 0x002fe40000000f00 */
[----:B------:R-:W-:Y:S02]  /*fa10*/  MOV R69, R234 ;  /* 0x000000ea00457202 */ /* 0x000fe40000000f00 */
[----:B------:R-:W-:Y:S02]  /*fa20*/  MOV R67, 0x1f ;  /* 0x0000001f00437802 */ /* 0x000fe40000000f00 */
[----:B------:R-:W-:Y:S02]  /*fa30*/  MOV R244, 0xffffffff ;  /* 0xffffffff00f47802 */ /* 0x000fe40000000f00 */
[----:B------:R-:W-:Y:S02]  /*fa40*/  MOV R64, 0xfa60 ;  /* 0x0000fa6000407802 */ /* 0x000fe40000000f00 */
[----:B------:R-:W-:Y:S05]  /*fa50*/  CALL.REL.NOINC `($__internal_105_$__cuda_sm70_shflsync_down) ;  /* 0x000009c000007944 */ /* 0x000fea0003c00000 */
[----:B0-----:R-:W-:Y:S01]  /*fa60*/  HFMA2.MMA R66, -RZ, RZ, 0, 2.384185791015625e-07 ;  /* 0x00000004ff427435 */ /* 0x001fe200000001ff */
[----:B-1----:R-:W-:-:S02]  /*fa70*/  MOV R71, R244 ;  /* 0x000000f400477202 */ /* 0x002fc40000000f00 */
[----:B------:R-:W-:Y:S02]  /*fa80*/  MOV R69, R252 ;  /* 0x000000fc00457202 */ /* 0x000fe40000000f00 */
[----:B------:R-:W-:Y:S02]  /*fa90*/  MOV R67, 0x1f ;  /* 0x0000001f00437802 */ /* 0x000fe40000000f00 */
[----:B------:R-:W-:Y:S02]  /*faa0*/  MOV R244, 0xffffffff ;  /* 0xffffffff00f47802 */ /* 0x000fe40000000f00 */
[----:B------:R-:W-:Y:S02]  /*fab0*/  MOV R64, 0xfad0 ;  /* 0x0000fad000407802 */ /* 0x000fe40000000f00 */
[----:B------:R-:W-:Y:S05]  /*fac0*/  CALL.REL.NOINC `($__internal_105_$__cuda_sm70_shflsync_down) ;  /* 0x0000095000007944 */ /* 0x000fea0003c00000 */
[----:B01----:R-:W-:Y:S05]  /*fad0*/  BRA `(.L_x_4375) ;  /* 0xffffa00000007947 */ /* 0x003fea000383ffff */
.L_x_4344:
[----:B------:R-:W-:Y:S01]  /*fae0*/  HFMA2.MMA R66, -RZ, RZ, 0, 4.76837158203125e-07 ;  /* 0x00000008ff427435 */ /* 0x000fe200000001ff */
[----:B------:R-:W-:Y:S02]  /*faf0*/  MOV R69, R247 ;  /* 0x000000f700457202 */ /* 0x000fe40000000f00 */
[----:B------:R-:W-:Y:S02]  /*fb00*/  MOV R67, 0x1f ;  /* 0x0000001f00437802 */ /* 0x000fe40000000f00 */
[----:B0-----:R-:W-:-:S02]  /*fb10*/  MOV R244, 0xffffffff ;  /* 0xffffffff00f47802 */ /* 0x001fc40000000f00 */
[----:B------:R-:W-:Y:S02]  /*fb20*/  MOV R64, 0xfb40 ;  /* 0x0000fb4000407802 */ /* 0x000fe40000000f00 */
[----:B-1234-:R-:W-:Y:S05]  /*fb30*/  CALL.REL.NOINC `($__internal_105_$__cuda_sm70_shflsync_down) ;  /* 0x000008e000007944 */ /* 0x01efea0003c00000 */
[----:B0-----:R-:W-:Y:S01]  /*fb40*/  HFMA2.MMA R66, -RZ, RZ, 0, 4.76837158203125e-07 ;  /* 0x00000008ff427435 */ /* 0x001fe200000001ff */
[----:B-1----:R-:W-:Y:S02]  /*fb50*/  MOV R68, R244 ;  /* 0x000000f400447202 */ /* 0x002fe40000000f00 */
[----:B------:R-:W-:Y:S02]  /*fb60*/  MOV R69, R236 ;  /* 0x000000ec00457202 */ /* 0x000fe40000000f00 */
[----:B------:R-:W-:Y:S02]  /*fb70*/  MOV R67, 0x1f ;  /* 0x0000001f00437802 */ /* 0x000fe40000000f00 */
[----:B------:R-:W-:Y:S02]  /*fb80*/  MOV R244, 0xffffffff ;  /* 0xffffffff00f47802 */ /* 0x000fe40000000f00 */
[----:B------:R-:W-:Y:S02]  /*fb90*/  MOV R64, 0xfbb0 ;  /* 0x0000fbb000407802 */ /* 0x000fe40000000f00 */
[----:B------:R-:W-:Y:S05]  /*fba0*/  CALL.REL.NOINC `($__internal_105_$__cuda_sm70_shflsync_down) ;  /* 0x0000087000007944 */ /* 0x000fea0003c00000 */
[----:B0-----:R-:W-:Y:S01]  /*fbb0*/  HFMA2.MMA R66, -RZ, RZ, 0, 4.76837158203125e-07 ;  /* 0x00000008ff427435 */ /* 0x001fe200000001ff */
[----:B-1----:R-:W-:-:S02]  /*fbc0*/  MOV R70, R244 ;  /* 0x000000f400467202 */ /* 0x002fc40000000f00 */
[----:B------:R-:W-:Y:S02]  /*fbd0*/  MOV R69, R234 ;  /* 0x000000ea00457202 */ /* 0x000fe40000000f00 */
[----:B------:R-:W-:Y:S02]  /*fbe0*/  MOV R67, 0x1f ;  /* 0x0000001f00437802 */ /* 0x000fe40000000f00 */
[----:B------:R-:W-:Y:S02]  /*fbf0*/  MOV R244, 0xffffffff ;  /* 0xffffffff00f47802 */ /* 0x000fe40000000f00 */
[----:B------:R-:W-:Y:S02]  /*fc00*/  MOV R64, 0xfc20 ;  /* 0x0000fc2000407802 */ /* 0x000fe40000000f00 */
[----:B------:R-:W-:Y:S05]  /*fc10*/  CALL.REL.NOINC `($__internal_105_$__cuda_sm70_shflsync_down) ;  /* 0x0000080000007944 */ /* 0x000fea0003c00000 */
[----:B0-----:R-:W-:Y:S01]  /*fc20*/  HFMA2.MMA R66, -RZ, RZ, 0, 4.76837158203125e-07 ;  /* 0x00000008ff427435 */ /* 0x001fe200000001ff */
[----:B-1----:R-:W-:Y:S02]  /*fc30*/  MOV R71, R244 ;  /* 0x000000f400477202 */ /* 0x002fe40000000f00 */
[----:B------:R-:W-:Y:S02]  /*fc40*/  MOV R69, R252 ;  /* 0x000000fc00457202 */ /* 0x000fe40000000f00 */
[----:B------:R-:W-:-:S02]  /*fc50*/  MOV R67, 0x1f ;  /* 0x0000001f00437802 */ /* 0x000fc40000000f00 */
[----:B------:R-:W-:Y:S02]  /*fc60*/  MOV R244, 0xffffffff ;  /* 0xffffffff00f47802 */ /* 0x000fe40000000f00 */
[----:B------:R-:W-:Y:S02]  /*fc70*/  MOV R64, 0xfc90 ;  /* 0x0000fc9000407802 */ /* 0x000fe40000000f00 */
[----:B------:R-:W-:Y:S05]  /*fc80*/  CALL.REL.NOINC `($__internal_105_$__cuda_sm70_shflsync_down) ;  /* 0x0000079000007944 */ /* 0x000fea0003c00000 */
[----:B01----:R-:W-:Y:S05]  /*fc90*/  BRA `(.L_x_4376) ;  /* 0xffff9f8000007947 */ /* 0x003fea000383ffff */
.L_x_4347:
[----:B------:R-:W-:Y:S01]  /*fca0*/  HFMA2.MMA R66, -RZ, RZ, 0, 9.5367431640625e-07 ;  /* 0x00000010ff427435 */ /* 0x000fe200000001ff */
[----:B------:R-:W-:Y:S02]  /*fcb0*/  MOV R69, R247 ;  /* 0x000000f700457202 */ /* 0x000fe40000000f00 */
[----:B------:R-:W-:Y:S02]  /*fcc0*/  MOV R67, 0x1f ;  /* 0x0000001f00437802 */ /* 0x000fe40000000f00 */
[----:B0-----:R-:W-:Y:S02]  /*fcd0*/  MOV R244, 0xffffffff ;  /* 0xffffffff00f47802 */ /* 0x001fe40000000f00 */
[----:B------:R-:W-:Y:S02]  /*fce0*/  MOV R64, 0xfd00 ;  /* 0x0000fd0000407802 */ /* 0x000fe40000000f00 */
[----:B-1234-:R-:W-:Y:S05]  /*fcf0*/  CALL.REL.NOINC `($__internal_105_$__cuda_sm70_shflsync_down) ;  /* 0x0000072000007944 */ /* 0x01efea0003c00000 */
[----:B-1----:R-:W-:Y:S01]  /*fd00*/  MOV R68, R244 ;  /* 0x000000f400447202 */ /* 0x002fe20000000f00 */
[----:B0-----:R-:W-:Y:S05]  /*fd10*/  BRA `(.L_x_4377) ;  /* 0xffffa01000007947 */ /* 0x001fea000383ffff */
.L_x_4348:
[----:B------:R-:W-:Y:S01]  /*fd20*/  HFMA2.MMA R66, -RZ, RZ, 0, 9.5367431640625e-07 ;  /* 0x00000010ff427435 */ /* 0x000fe200000001ff */
[----:B------:R-:W-:-:S02]  /*fd30*/  MOV R69, R236 ;  /* 0x000000ec00457202 */ /* 0x000fc40000000f00 */
[----:B------:R-:W-:Y:S02]  /*fd40*/  MOV R67, 0x1f ;  /* 0x0000001f00437802 */ /* 0x000fe40000000f00 */
[----:B0-----:R-:W-:Y:S02]  /*fd50*/  MOV R244, 0xffffffff ;  /* 0xffffffff00f47802 */ /* 0x001fe40000000f00 */
[----:B------:R-:W-:Y:S02]  /*fd60*/  MOV R64, 0xfd80 ;  /* 0x0000fd8000407802 */ /* 0x000fe40000000f00 */
[----:B-1234-:R-:W-:Y:S05]  /*fd70*/  CALL.REL.NOINC `($__internal_105_$__cuda_sm70_shflsync_down) ;  /* 0x000006a000007944 */ /* 0x01efea0003c00000 */
[----:B0-----:R-:W-:Y:S01]  /*fd80*/  HFMA2.MMA R66, -RZ, RZ, 0, 9.5367431640625e-07 ;  /* 0x00000010ff427435 */ /* 0x001fe200000001ff */
[----:B-1----:R-:W-:Y:S02]  /*fd90*/  MOV R70, R244 ;  /* 0x000000f400467202 */ /* 0x002fe40000000f00 */
[----:B------:R-:W-:Y:S02]  /*fda0*/  MOV R69, R234 ;  /* 0x000000ea00457202 */ /* 0x000fe40000000f00 */
[----:B------:R-:W-:Y:S02]  /*fdb0*/  MOV R67, 0x1f ;  /* 0x0000001f00437802 */ /* 0x000fe40000000f00 */
[----:B------:R-:W-:-:S02]  /*fdc0*/  MOV R244, 0xffffffff ;  /* 0xffffffff00f47802 */ /* 0x000fc40000000f00 */
[----:B------:R-:W-:Y:S02]  /*fdd0*/  MOV R64, 0xfdf0 ;  /* 0x0000fdf000407802 */ /* 0x000fe40000000f00 */
[----:B------:R-:W-:Y:S05]  /*fde0*/  CALL.REL.NOINC `($__internal_105_$__cuda_sm70_shflsync_down) ;  /* 0x0000063000007944 */ /* 0x000fea0003c00000 */
[----:B0-----:R-:W-:Y:S01]  /*fdf0*/  HFMA2.MMA R66, -RZ, RZ, 0, 9.5367431640625e-07 ;  /* 0x00000010ff427435 */ /* 0x001fe200000001ff */
[----:B-1----:R-:W-:Y:S02]  /*fe00*/  MOV R71, R244 ;  /* 0x000000f400477202 */ /* 0x002fe40000000f00 */
[----:B------:R-:W-:Y:S02]  /*fe10*/  MOV R69, R252 ;  /* 0x000000fc00457202 */ /* 0x000fe40000000f00 */
[----:B------:R-:W-:Y:S02]  /*fe20*/  MOV R67, 0x1f ;  /* 0x0000001f00437802 */ /* 0x000fe40000000f00 */
[----:B------:R-:W-:Y:S02]  /*fe30*/  MOV R244, 0xffffffff ;  /* 0xffffffff00f47802 */ /* 0x000fe40000000f00 */
[----:B------:R-:W-:Y:S02]  /*fe40*/  MOV R64, 0xfe60 ;  /* 0x0000fe6000407802 */ /* 0x000fe40000000f00 */
[----:B------:R-:W-:Y:S05]  /*fe50*/  CALL.REL.NOINC `($__internal_105_$__cuda_sm70_shflsync_down) ;  /* 0x000005c000007944 */ /* 0x000fea0003c00000 */
[----:B01----:R-:W-:Y:S05]  /*fe60*/  BRA `(.L_x_4378) ;  /* 0xffff9f0000007947 */ /* 0x003fea000383ffff */
.L_x_4351:
[----:B------:R-:W-:Y:S01]  /*fe70*/  HFMA2.MMA R66, -RZ, RZ, 0, 0 ;  /* 0x00000000ff427435 */ /* 0x000fe200000001ff */
[----:B-1----:R-:W-:-:S02]  /*fe80*/  MOV R68, R247 ;  /* 0x000000f700447202 */ /* 0x002fc40000000f00 */
[----:B------:R-:W-:Y:S02]  /*fe90*/  MOV R65, 0x1f ;  /* 0x0000001f00417802 */ /* 0x000fe40000000f00 */
[----:B------:R-:W-:Y:S02]  /*fea0*/  MOV R67, 0xffffffff ;  /* 0xffffffff00437802 */ /* 0x000fe40000000f00 */
[----:B------:R-:W-:Y:S02]  /*feb0*/  MOV R64, 0xfed0 ;  /* 0x0000fed000407802 */ /* 0x000fe40000000f00 */
[----:B0-234-:R-:W-:Y:S05]  /*fec0*/  CALL.REL.NOINC `($__internal_106_$__cuda_sm70_shflsync_idx_p) ;  /* 0x0000059000007944 */ /* 0x01dfea0003c00000 */
[----:B------:R-:W-:Y:S01]  /*fed0*/  HFMA2.MMA R66, -RZ, RZ, 0, 0 ;  /* 0x00000000ff427435 */ /* 0x000fe200000001ff */
[----:B-1----:R-:W-:Y:S02]  /*fee0*/  MOV R245, R65 ;  /* 0x0000004100f57202 */ /* 0x002fe40000000f00 */
[----:B------:R-:W-:Y:S02]  /*fef0*/  MOV R68, R236 ;  /* 0x000000ec00447202 */ /* 0x000fe40000000f00 */
[----:B------:R-:W-:Y:S02]  /*ff00*/  MOV R65, 0x1f ;  /* 0x0000001f00417802 */ /* 0x000fe40000000f00 */
[----:B------:R-:W-:-:S02]  /*ff10*/  MOV R67, 0xffffffff ;  /* 0xffffffff00437802 */ /* 0x000fc40000000f00 */
[----:B------:R-:W-:Y:S02]  /*ff20*/  MOV R64, 0xff40 ;  /* 0x0000ff4000407802 */ /* 0x000fe40000000f00 */
[----:B------:R-:W-:Y:S05]  /*ff30*/  CALL.REL.NOINC `($__internal_106_$__cuda_sm70_shflsync_idx_p) ;  /* 0x0000052000007944 */ /* 0x000fea0003c00000 */
[----:B------:R-:W-:Y:S01]  /*ff40*/  HFMA2.MMA R66, -RZ, RZ, 0, 0 ;  /* 0x00000000ff427435 */ /* 0x000fe200000001ff */
[----:B-1----:R-:W-:Y:S02]  /*ff50*/  MOV R251, R65 ;  /* 0x0000004100fb7202 */ /* 0x002fe40000000f00 */
[----:B------:R-:W-:Y:S02]  /*ff60*/  MOV R68, R234 ;  /* 0x000000ea00447202 */ /* 0x000fe40000000f00 */
[----:B------:R-:W-:Y:S02]  /*ff70*/  MOV R65, 0x1f ;  /* 0x0000001f00417802 */ /* 0x000fe40000000f00 */
[----:B------:R-:W-:Y:S02]  /*ff80*/  MOV R67, 0xffffffff ;  /* 0xffffffff00437802 */ /* 0x000fe40000000f00 */
[----:B------:R-:W-:Y:S02]  /*ff90*/  MOV R64, 0xffb0 ;  /* 0x0000ffb000407802 */ /* 0x000fe40000000f00 */
        /* <DEDUP_REMOVED lines=8> */
[----:B------:R-:W-:Y:S01]  /*10020*/  HFMA2.MMA R66, -RZ, RZ, 0, 5.9604644775390625e-08 ;  /* 0x00000001ff427435 */ /* 0x000fe200000001ff */
[----:B-1----:R-:W-:Y:S02]  /*10030*/  MOV R238, R65 ;  /* 0x0000004100ee7202 */ /* 0x002fe40000000f00 */
[----:B------:R-:W-:Y:S02]  /*10040*/  MOV R69, R247 ;  /* 0x000000f700457202 */ /* 0x000fe40000000f00 */
[----:B------:R-:W-:-:S02]  /*10050*/  MOV R67, 0x1f ;  /* 0x0000001f00437802 */ /* 0x000fc40000000f00 */
[----:B------:R-:W-:Y:S02]  /*10060*/  MOV R244, 0xffffffff ;  /* 0xffffffff00f47802 */ /* 0x000fe40000000f00 */
[----:B------:R-:W-:Y:S02]  /*10070*/  MOV R64, 0x10090 ;  /* 0x0001009000407802 */ /* 0x000fe40000000f00 */
[----:B------:R-:W-:Y:S05]  /*10080*/  CALL.REL.NOINC `($__internal_105_$__cuda_sm70_shflsync_down) ;  /* 0x0000039000007944 */ /* 0x000fea0003c00000 */
[----:B0-----:R-:W-:Y:S01]  /*10090*/  HFMA2.MMA R66, -RZ, RZ, 0, 5.9604644775390625e-08 ;  /* 0x00000001ff427435 */ /* 0x001fe200000001ff */
[----:B-1----:R-:W-:Y:S02]  /*100a0*/  MOV R246, R244 ;  /* 0x000000f400f67202 */ /* 0x002fe40000000f00 */
[----:B------:R-:W-:Y:S02]  /*100b0*/  MOV R69, R236 ;  /* 0x000000ec00457202 */ /* 0x000fe40000000f00 */
[----:B------:R-:W-:Y:S02]  /*100c0*/  MOV R67, 0x1f ;  /* 0x0000001f00437802 */ /* 0x000fe40000000f00 */
[----:B------:R-:W-:Y:S02]  /*100d0*/  MOV R244, 0xffffffff ;  /* 0xffffffff00f47802 */ /* 0x000fe40000000f00 */
[----:B------:R-:W-:-:S02]  /*100e0*/  MOV R64, 0x10100 ;  /* 0x0001010000407802 */ /* 0x000fc40000000f00 */
[----:B------:R-:W-:Y:S05]  /*100f0*/  CALL.REL.NOINC `($__internal_105_$__cuda_sm70_shflsync_down) ;  /* 0x0000032000007944 */ /* 0x000fea0003c00000 */
        /* <DEDUP_REMOVED lines=14> */
[C---:B------:R-:W-:Y:S01]  /*101e0*/  FMUL.FTZ R236, R60.reuse, R245 ;  /* 0x000000f53cec7220 */ /* 0x040fe20000410000 */
        /* <DEDUP_REMOVED lines=11> */
[----:B-1----:R-:W-:Y:S05]  /*102a0*/  CALL.REL.NOINC `($__internal_106_$__cuda_sm70_shflsync_idx_p) ;  /* 0x000001b000007944 */ /* 0x002fea0003c00000 */
        /* <DEDUP_REMOVED lines=14> */
[----:B------:R-:W-:Y:S01]  /*10390*/  HFMA2.MMA R66, -RZ, RZ, 0, 0 ;  /* 0x00000000ff427435 */ /* 0x000fe200000001ff */
[----:B-1----:R-:W-:Y:S02]  /*103a0*/  MOV R70, R65 ;  /* 0x0000004100467202 */ /* 0x002fe40000000f00 */
[----:B------:R-:W-:Y:S02]  /*103b0*/  MOV R68, R63 ;  /* 0x0000003f00447202 */ /* 0x000fe40000000f00 */
[----:B------:R-:W-:-:S02]  /*103c0*/  MOV R65, 0x1f ;  /* 0x0000001f00417802 */ /* 0x000fc40000000f00 */
[----:B------:R-:W-:Y:S02]  /*103d0*/  MOV R67, 0xffffffff ;  /* 0xffffffff00437802 */ /* 0x000fe40000000f00 */
[----:B------:R-:W-:Y:S02]  /*103e0*/  MOV R64, 0x10400 ;  /* 0x0001040000407802 */ /* 0x000fe40000000f00 */
[----:B------:R-:W-:Y:S05]  /*103f0*/  CALL.REL.NOINC `($__internal_106_$__cuda_sm70_shflsync_idx_p) ;  /* 0x0000006000007944 */ /* 0x000fea0003c00000 */
[----:B-1----:R-:W-:Y:S01]  /*10400*/  MOV R250, R65 ;  /* 0x0000004100fa7202 */ /* 0x002fe20000000f00 */
[----:B------:R-:W-:Y:S05]  /*10410*/  BRA `(.L_x_4379) ;  /* 0xffff9b7000007947 */ /* 0x000fea000383ffff */
        .weak           $__internal_105_$__cuda_sm70_shflsync_down
        .type           $__internal_105_$__cuda_sm70_shflsync_down,@function
        .size           $__internal_105_$__cuda_sm70_shflsync_down,($__internal_106_$__cuda_sm70_shflsync_idx_p - $__internal_105_$__cuda_sm70_shflsync_down)
$__internal_105_$__cuda_sm70_shflsync_down:
[----:B------:R-:W-:Y:S01]  /*10420*/  HFMA2.MMA R65, -RZ, RZ, 0, 0 ;  /* 0x00000000ff417435 */ /* 0x000fe200000001ff */
[----:B------:R-:W-:Y:S04]  /*10430*/  WARPSYNC R244 ;  /* 0x000000f400007348 */ /* 0x000fe80003800000 */
[----:B------:R0:W1:Y:S01]  /*10440*/  SHFL.DOWN PT, R244, R69, R66, R67 ;  /* 0x0800004245f47389 */ /* 0x00006200000e0043 */
[----:B------:R-:W-:Y:S05]  /*10450*/  RET.REL.NODEC R64 `(_Z25selective_scan_bwd_kernelI32Selective_Scan_bwd_kernel_traitsILi64ELi16ELb0ELb0ELb0ELb1ELb1EfN3c107complexIfEEEEv12SSMParamsBwd) ;  /* 0xfffefba040007950 */ /* 0x000fea0003c3ffff */
        .weak           $__internal_106_$__cuda_sm70_shflsync_idx_p
        .type           $__internal_106_$__cuda_sm70_shflsync_idx_p,@function
        .size           $__internal_106_$__cuda_sm70_shflsync_idx_p,($__internal_107_$__cuda_sm70_shflsync_up - $__internal_106_$__cuda_sm70_shflsync_idx_p)
$__internal_106_$__cuda_sm70_shflsync_idx_p:
[----:B------:R-:W-:Y:S04]  /*10460*/  WARPSYNC R67 ;  /* 0x0000004300007348 */ /* 0x000fe80003800000 */
[----:B------:R0:W1:Y:S02]  /*10470*/  SHFL.IDX PT, R65, R68, R66, R65 ;  /* 0x0000004244417389 */ /* 0x00006400000e0041 */
[----:B0-----:R-:W-:Y:S01]  /*10480*/  HFMA2.MMA R67, -RZ, RZ, 0, 0 ;  /* 0x00000000ff437435 */ /* 0x001fe200000001ff */
[----:B------:R-:W-:-:S05]  /*10490*/  MOV R66, R64 ;  /* 0x0000004000427202 */ /* 0x000fca0000000f00 */
[----:B------:R-:W-:Y:S05]  /*104a0*/  RET.REL.NODEC R66 `(_Z25selective_scan_bwd_kernelI32Selective_Scan_bwd_kernel_traitsILi64ELi16ELb0ELb0ELb0ELb1ELb1EfN3c107complexIfEEEEv12SSMParamsBwd) ;  /* 0xfffefb5042007950 */ /* 0x000fea0003c3ffff */
        .weak           $__internal_107_$__cuda_sm70_shflsync_up
        .type           $__internal_107_$__cuda_sm70_shflsync_up,@function
        .size           $__internal_107_$__cuda_sm70_shflsync_up,(.L_x_14542 - $__internal_107_$__cuda_sm70_shflsync_up)
$__internal_107_$__cuda_sm70_shflsync_up:
[----:B------:R-:W-:Y:S01]  /*104b0*/  MOV R65, 0x0 ;  /* 0x0000000000417802 */ /* 0x000fe20000000f00 */
[----:B------:R-:W-:Y:S04]  /*104c0*/  WARPSYNC R216 ;  /* 0x000000d800007348 */ /* 0x000fe80003800000 */
[----:B------:R0:W1:Y:S01]  /*104d0*/  SHFL.UP PT, R67, R214, R67, R215 ;  /* 0x04000043d6437389 */ /* 0x00006200000e00d7 */
[----:B------:R-:W-:Y:S05]  /*104e0*/  RET.REL.NODEC R64 `(_Z25selective_scan_bwd_kernelI32Selective_Scan_bwd_kernel_traitsILi64ELi16ELb0ELb0ELb0ELb1ELb1EfN3c107complexIfEEEEv12SSMParamsBwd) ;  /* 0xfffefb1040007950 */ /* 0x000fea0003c3ffff */
.L_x_4380:
        /* <DEDUP_REMOVED lines=9> */
.L_x_14542:


//--------------------- .text._Z25selective_scan_bwd_kernelI32Selective_Scan_bwd_kernel_traitsILi64ELi16ELb0ELb0ELb1ELb0ELb0EfN3c107complexIfEEEEv12SSMParamsBwd --------------------------
	.section	.text._Z25selective_scan_bwd_kernelI32Selective_Scan_bwd_kernel_traitsILi64ELi16ELb0ELb0ELb1ELb0ELb0EfN3c107complexIfEEEEv12SSMParamsBwd,"ax",@progbits
	.sectioninfo	@"SHI_REGISTERS=255"
	.align	128
        .global         _Z25selective_scan_bwd_kernelI32Selective_Scan_bwd_kernel_traitsILi64ELi16ELb0ELb0ELb1ELb0ELb0EfN3c107complexIfEEEEv12SSMParamsBwd
        .type           _Z25selective_scan_bwd_kernelI32Selective_Scan_bwd_kernel_traitsILi64ELi16ELb0ELb0ELb1ELb0ELb0EfN3c107complexIfEEEEv12SSMParamsBwd,@function
        .size           _Z25selective_scan_bwd_kernelI32Selective_Scan_bwd_kernel_traitsILi64ELi16ELb0ELb0ELb1ELb0ELb0EfN3c107complexIfEEEEv12SSMParamsBwd,(.L_x_14545 - _Z25selective_scan_bwd_kernelI32Selective_Scan_bwd_kernel_traitsILi64ELi16ELb0ELb0ELb1ELb0ELb0EfN3c107complexIfEEEEv12SSMParamsBwd)
        .other          _Z25selective_scan_bwd_kernelI32Selective_Scan_bwd_kernel_traitsILi64ELi16ELb0ELb0ELb1ELb0ELb0EfN3c107complexIfEEEEv12SSMParamsBwd,@"STO_CUDA_ENTRY STV_DEFAULT"
_Z25selective_scan_bwd_kernelI32Selective_Scan_bwd_kernel_traitsILi64ELi16ELb0ELb0ELb1ELb0ELb0EfN3c107complexIfEEEEv12SSMParamsBwd:
.text._Z25selective_scan_bwd_kernelI32Selective_Scan_bwd_kernel_traitsILi64ELi16ELb0ELb0ELb1ELb0ELb0EfN3c107complexIfEEEEv12SSMParamsBwd:
        /* <DEDUP_REMOVED lines=165> */
.L_x_4488:
        /* <DEDUP_REMOVED lines=57> */
[----:B------:R1:W3:Y:S01]  /*0de0*/  @!P1 LDG.E R17, [R2.64+0x400] ;  /* 0x0004001e02119981 */ /* 0x0002e2000c1e1900 */
[----:B------:R-:W-:-:S02]  /*0df0*/  ISETP.GE.AND P6, PT, R26, R119, PT ;  /* 0x000000771a00720c */ /* 0x000fc40003fc6270 */
[-C--:B------:R-:W-:Y:S02]  /*0e00*/  ISETP.GE.AND P5, PT, R28, R119.reuse, PT ;  /* 0x000000771c00720c */ /* 0x080fe40003fa6270 */
[-C--:B------:R-:W-:Y:S01]  /*0e10*/  ISETP.GE.AND P3, PT, R30, R119.reuse, PT ;  /* 0x000000771e00720c */ /* 0x080fe20003f66270 */
[----:B------:R-:W-:Y:S01]  /*0e20*/  HFMA2.MMA R25, -RZ, RZ, 0, 0 ;  /* 0x00000000ff197435 */ /* 0x000fe200000001ff */
[-C--:B------:R-:W-:Y:S02]  /*0e30*/  ISETP.GE.AND P2, PT, R32, R119.reuse, PT ;  /* 0x000000772000720c */ /* 0x080fe40003f46270 */
[----:B------:R-:W-:Y:S01]  /*0e40*/  ISETP.GE.AND P1, PT, R34, R119, PT ;  /* 0x000000772200720c */ /* 0x000fe20003f26270 */
[----:B------:R-:W-:Y:S01]  /*0e50*/  HFMA2.MMA R29, -RZ, RZ, 0, 0 ;  /* 0x00000000ff1d7435 */ /* 0x000fe200000001ff */
[----:B------:R-:W-:Y:S01]  /*0e60*/  MOV R23, RZ ;  /* 0x000000ff00177202 */ /* 0x000fe20000000f00 */
[----:B------:R1:W3:Y:S01]  /*0e70*/  @!P4 LDG.E R21, [R2.64+0x500] ;  /* 0x0005001e0215c981 */ /* 0x0002e2000c1e1900 */
[----:B------:R-:W-:-:S02]  /*0e80*/  MOV R27, RZ ;  /* 0x000000ff001b7202 */ /* 0x000fc40000000f00 */
        /* <DEDUP_REMOVED lines=128> */
[----:B0-----:R-:W-:Y:S02]  /*1690*/  MOV R2, UR27 ;  /* 0x0000001b00027c02 */ /* 0x001fe40008000f00 */
        /* <DEDUP_REMOVED lines=100> */
[----:B------:R-:W-:Y:S01]  /*1ce0*/  MOV R48, RZ ;  /* 0x000000ff00307202 */ /* 0x000fe20000000f00 */
        /* <DEDUP_REMOVED lines=52> */
[----:B------:R-:W-:Y:S01]  /*2030*/  HFMA2.MMA R47, -RZ, RZ, 0, 0 ;  /* 0x00000000ff2f7435 */ /* 0x000fe200000001ff */
[----:B------:R-:W-:Y:S01]  /*2040*/  CS2R R44, SRZ ;  /* 0x00000000002c7805 */ /* 0x000fe2000001ff00 */
[----:B------:R-:W-:Y:S01]  /*2050*/  CS2R R42, SRZ ;  /* 0x00000000002a7805 */ /* 0x000fe2000001ff00 */
[----:B------:R-:W-:Y:S01]  /*2060*/  CS2R R40, SRZ ;  /* 0x0000000000287805 */ /* 0x000fe2000001ff00 */
[----:B------:R-:W-:Y:S01]  /*2070*/  CS2R R38, SRZ ;  /* 0x0000000000267805 */ /* 0x000fe2000001ff00 */
[----:B------:R-:W-:Y:S01]  /*2080*/  CS2R R36, SRZ ;  /* 0x0000000000247805 */ /* 0x000fe2000001ff00 */
        /* <DEDUP_REMOVED lines=15> */
[----:B------:R-:W-:Y:S01]  /*2180*/  FMUL.FTZ R17, R46, UR4 ;  /* 0x000000042e117c20 */ /* 0x000fe20008410000 */
[----:B------:R-:W-:Y:S06]  /*2190*/  BAR.SYNC.DEFER_BLOCKING 0x0 ;  /* 0x0000000000007b1d */ /* 0x000fec0000010000 */
[----:B------:R-:W-:Y:S05]  /*21a0*/  @!P0 BRA `(.L_x_4382) ;  /* 0x000098c000008947 */ /* 0x000fea0003800000 */
[----:B0-----:R-:W-:Y:S01]  /*21b0*/  FADD.FTZ R14, R91, UR5 ;  /* 0x000000055b0e7e21 */ /* 0x001fe20008010000 */
[----:B------:R-:W-:Y:S01]  /*21c0*/  UIADD3 UR34, UR33, -0x1, URZ ;  /* 0xffffffff21227890 */ /* 0x000fe2000fffe03f */
[----:B------:R-:W-:Y:S01]  /*21d0*/  FADD.FTZ R11, R90, UR5 ;  /* 0x000000055a0b7e21 */ /* 0x000fe20008010000 */
[----:B------:R-:W-:Y:S01]  /*21e0*/  LOP3.LUT R252, R98, 0x1f, RZ, 0xc0, !PT ;  /* 0x0000001f62fc7812 */ /* 0x000fe200078ec0ff */
[----:B------:R-:W-:Y:S01]  /*21f0*/  FADD.FTZ R10, R87, UR5 ;  /* 0x00000005570a7e21 */ /* 0x000fe20008010000 */
[----:B------:R-:W-:Y:S01]  /*2200*/  ULEA.HI UR9, UR34, UR34, URZ, 0x1 ;  /* 0x0000002222097291 */ /* 0x000fe2000f8f083f */
[----:B------:R-:W-:Y:S01]  /*2210*/  FADD.FTZ R7, R86, UR5 ;  /* 0x0000000556077e21 */ /* 0x000fe20008010000 */
[----:B------:R-:W-:Y:S01]  /*2220*/  MOV R50, RZ ;  /* 0x000000ff00327202 */ /* 0x000fe20000000f00 */
[----:B------:R-:W-:Y:S01]  /*2230*/  FADD.FTZ R6, R83, UR5 ;  /* 0x0000000553067e21 */ /* 0x000fe20008010000 */
[----:B------:R-:W-:Y:S01]  /*2240*/  ULOP3.LUT UR9, UR9, 0xfffffe, URZ, 0xc0, !UPT ;  /* 0x00fffffe09097892 */ /* 0x000fe2000f8ec03f */
[----:B------:R-:W-:Y:S01]  /*2250*/  FMUL.FTZ R15, R249, R14 ;  /* 0x0000000ef90f7220 */ /* 0x000fe20000410000 */
[----:B------:R-:W-:Y:S01]  /*2260*/  MOV R48, RZ ;  /* 0x000000ff00307202 */ /* 0x000fe20000000f00 */
[----:B------:R-:W-:Y:S01]  /*2270*/  FADD.FTZ R5, R82, UR5 ;  /* 0x0000000552057e21 */ /* 0x000fe20008010000 */
[----:B------:R-:W-:Y:S01]  /*2280*/  MOV R47, RZ ;  /* 0x000000ff002f7202 */ /* 0x000fe20000000f00 */
[----:B------:R-:W-:Y:S01]  /*2290*/  FMUL.FTZ R14, R248, R11 ;  /* 0x0000000bf80e7220 */ /* 0x000fe20000410000 */
[----:B------:R-:W-:Y:S01]  /*22a0*/  CS2R R44, SRZ ;  /* 0x00000000002c7805 */ /* 0x000fe2000001ff00 */
[----:B------:R-:W-:Y:S01]  /*22b0*/  FADD.FTZ R13, R92, UR5 ;  /* 0x000000055c0d7e21 */ /* 0x000fe20008010000 */
[----:B------:R-:W-:Y:S01]  /*22c0*/  CS2R R42, SRZ ;  /* 0x00000000002a7805 */ /* 0x000fe2000001ff00 */
[----:B------:R-:W-:Y:S01]  /*22d0*/  FADD.FTZ R4, R81, UR5 ;  /* 0x0000000551047e21 */ /* 0x000fe20008010000 */
[----:B------:R-:W-:Y:S01]  /*22e0*/  CS2R R40, SRZ ;  /* 0x0000000000287805 */ /* 0x000fe2000001ff00 */
[----:B------:R-:W-:Y:S01]  /*22f0*/  FMUL.FTZ R11, R235, R10 ;  /* 0x0000000aeb0b7220 */ /* 0x000fe20000410000 */
[----:B------:R-:W-:Y:S01]  /*2300*/  CS2R R38, SRZ ;  /* 0x0000000000267805 */ /* 0x000fe2000001ff00 */
[----:B------:R-:W-:Y:S01]  /*2310*/  FADD.FTZ R12, R89, UR5 ;  /* 0x00000005590c7e21 */ /* 0x000fe20008010000 */
[----:B------:R-:W-:Y:S01]  /*2320*/  CS2R R36, SRZ ;  /* 0x0000000000247805 */ /* 0x000fe2000001ff00 */
[----:B------:R-:W-:Y:S01]  /*2330*/  FADD.FTZ R3, R80, UR5 ;  /* 0x0000000550037e21 */ /* 0x000fe20008010000 */
[----:B------:R-:W-:Y:S01]  /*2340*/  CS2R R34, SRZ ;  /* 0x0000000000227805 */ /* 0x000fe2000001ff00 */
[----:B------:R-:W-:Y:S01]  /*2350*/  FMUL.FTZ R10, R234, R7 ;  /* 0x00000007ea0a7220 */ /* 0x000fe20000410000 */
[----:B------:R-:W-:Y:S01]  /*2360*/  MOV R33, RZ ;  /* 0x000000ff00217202 */ /* 0x000fe20000000f00 */
[----:B------:R-:W-:Y:S01]  /*2370*/  FADD.FTZ R9, R88, UR5 ;  /* 0x0000000558097e21 */ /* 0x000fe20008010000 */
[----:B------:R-:W-:Y:S01]  /*2380*/  UIADD3 UR34, UR34, -UR9, URZ ;  /* 0x8000000922227290 */ /* 0x000fe2000fffe03f */
[----:B------:R-:W-:Y:S01]  /*2390*/  FADD.FTZ R2, R79, UR5 ;  /* 0x000000054f027e21 */ /* 0x000fe20008010000 */
[----:B------:R-:W-:Y:S01]  /*23a0*/  UMOV UR7, URZ ;  /* 0x0000003f00077c82 */ /* 0x000fe20008000000 */
[----:B------:R-:W-:Y:S01]  /*23b0*/  FMUL.FTZ R7, R201, R6 ;  /* 0x00000006c9077220 */ /* 0x000fe20000410000 */
[----:B------:R-:W-:Y:S01]  /*23c0*/  UMOV UR8, URZ ;  /* 0x0000003f00087c82 */ /* 0x000fe20008000000 */
[----:B------:R-:W-:Y:S01]  /*23d0*/  FADD.FTZ R60, R85, UR5 ;  /* 0x00000005553c7e21 */ /* 0x000fe20008010000 */
[----:B------:R-:W-:Y:S01]  /*23e0*/  UMOV UR9, URZ ;  /* 0x0000003f00097c82 */ /* 0x000fe20008000000 */
[----:B------:R-:W-:-:S02]  /*23f0*/  FADD.FTZ R8, R84, UR5 ;  /* 0x0000000554087e21 */ /* 0x000fc40008010000 */
[----:B------:R-:W-:Y:S02]  /*2400*/  FADD.FTZ R61, R78, UR5 ;  /* 0x000000054e3d7e21 */ /* 0x000fe40008010000 */
[----:B------:R-:W-:Y:S02]  /*2410*/  FADD.FTZ R0, R77, UR5 ;  /* 0x000000054d007e21 */ /* 0x000fe40008010000 */
        /* <DEDUP_REMOVED lines=11> */
.L_x_4483:
        /* <DEDUP_REMOVED lines=18> */
[----:B------:R-:W-:Y:S01]  /*25f0*/  LOP3.LUT R62, R98, 0x7ffffe0, RZ, 0xc0, !PT ;  /* 0x07ffffe0623e7812 */ /* 0x000fe200078ec0ff */
[----:B------:R-:W-:Y:S01]  /*2600*/  ULDC UR22, c[0x0][0x168] ;  /* 0x00005a0000167ab9 */ /* 0x000fe20000000800 */
[----:B------:R-:W-:Y:S01]  /*2610*/  MOV R67, UR7 ;  /* 0x0000000700437c02 */ /* 0x000fe20008000f00 */
[----:B------:R-:W-:Y:S01]  /*2620*/  UIADD3 UR22, -UR38, UR22, URZ ;  /* 0x0000001626167290 */ /* 0x000fe2000fffe13f */
[----:B------:R-:W-:Y:S01]  /*2630*/  SHF.L.U32 R65, R62, 0x5, RZ ;  /* 0x000000053e417819 */ /* 0x000fe200000006ff */
[----:B------:R-:W-:Y:S01]  /*2640*/  UIMAD UR20, UR39, UR20, URZ ;  /* 0x00000014271472a4 */ /* 0x000fe2000f8e023f */
[----:B------:R-:W-:Y:S01]  /*2650*/  MOV R68, RZ ;  /* 0x000000ff00447202 */ /* 0x000fe20000000f00 */
[----:B------:R-:W-:Y:S01]  /*2660*/  USHF.L.U32 UR22, UR22, 0x1, URZ ;  /* 0x0000000116167899 */ /* 0x000fe2000800063f */
[----:B------:R-:W-:Y:S01]  /*2670*/  LOP3.LUT R64, R65, 0xffffffe0, R252, 0xe2, !PT ;  /* 0xffffffe041407812 */ /* 0x000fe200078ee2fc */
[----:B------:R-:W-:-:S03]  /*2680*/  UIMAD UR20, UR7, UR21, UR20 ;  /* 0x00000015071472a4 */ /* 0x000fc6000f8e0214 */
[--C-:B------:R-:W-:Y:S02]  /*2690*/  SHF.R.S32.HI R65, RZ, 0x1f, R64.reuse ;  /* 0x0000001fff417819 */ /* 0x100fe40000011440 */
[C---:B------:R-:W-:Y:S02]  /*26a0*/  LOP3.LUT R62, R64.reuse, 0x20, RZ, 0xfc, !PT ;  /* 0x00000020403e7812 */ /* 0x040fe400078efcff */
[----:B------:R-:W-:Y:S01]  /*26b0*/  ISETP.GE.AND P0, PT, R64, UR22, PT ;  /* 0x0000001640007c0c */ /* 0x000fe2000bf06270 */
[----:B------:R-:W-:Y:S01]  /*26c0*/  IMAD.WIDE.U32 R66, R67, c[0x0][0x1c0], R64 ;  /* 0x0000700043427a25 */ /* 0x000fe200078e0040 */
[----:B------:R-:W-:Y:S01]  /*26d0*/  ISETP.GE.AND P1, PT, R62, UR22, PT ;  /* 0x000000163e007c0c */ /* 0x000fe2000bf26270 */
[----:B------:R-:W-:-:S03]  /*26e0*/  HFMA2.MMA R65, -RZ, RZ, 0, 0 ;  /* 0x00000000ff417435 */ /* 0x000fc600000001ff */
[----:B------:R-:W-:Y:S02]  /*26f0*/  IADD3 R63, R67, UR20, RZ ;  /* 0x00000014433f7c10 */ /* 0x000fe4000fffe0ff */
[----:B------:R-:W-:Y:S02]  /*2700*/  LEA R62, P2, R66, UR29, 0x2 ;  /* 0x0000001d423e7c11 */ /* 0x000fe4000f8410ff */
[----:B------:R-:W-:Y:S02]  /*2710*/  SHF.L.U32 R67, R98, 0x5, RZ ;  /* 0x0000000562437819 */ /* 0x000fe400000006ff */
[----:B------:R-:W-:Y:S02]  /*2720*/  LEA.HI.X R63, R66, UR32, R63, 0x2, P2 ;  /* 0x00000020423f7c11 */ /* 0x000fe400090f143f */
[----:B------:R-:W-:Y:S02]  /*2730*/  LOP3.LUT R66, R64, 0x40, RZ, 0xfc, !PT ;  /* 0x0000004040427812 */ /* 0x000fe400078efcff */
[----:B------:R-:W-:Y:S01]  /*2740*/  LOP3.LUT R67, R67, 0xffffffe0, R252, 0xe2, !PT ;  /* 0xffffffe043437812 */ /* 0x000fe200078ee2fc */
[----:B------:R0:W3:Y:S01]  /*2750*/  @!P1 LDG.E R68, [R62.64+0x80] ;  /* 0x0000801e3e449981 */ /* 0x0000e2000c1e1900 */
[----:B------:R-:W-:-:S02]  /*2760*/  ISETP.GE.AND P5, PT, R66, UR22, PT ;  /* 0x0000001642007c0c */ /* 0x000fc4000bfa6270 */
[C---:B------:R-:W-:Y:S01]  /*2770*/  LOP3.LUT R66, R64.reuse, 0x60, RZ, 0xfc, !PT ;  /* 0x0000006040427812 */ /* 0x040fe200078efcff */
[----:B------:R0:W4:Y:S01]  /*2780*/  @!P0 LDG.E R65, [R62.64] ;  /* 0x0000001e3e418981 */ /* 0x000122000c1e1900 */
[----:B------:R-:W-:Y:S02]  /*2790*/  LOP3.LUT R69, R67, 0x3e0, RZ, 0xfc, !PT ;  /* 0x000003e043457812 */ /* 0x000fe400078efcff */
[----:B------:R-:W-:Y:S02]  /*27a0*/  LOP3.LUT R67, R64, 0x80, RZ, 0xfc, !PT ;  /* 0x0000008040437812 */ /* 0x000fe400078efcff */
[----:B------:R-:W-:Y:S02]  /*27b0*/  ISETP.GE.AND P1, PT, R66, UR22, PT ;  /* 0x0000001642007c0c */ /* 0x000fe4000bf26270 */
[----:B------:R-:W-:Y:S02]  /*27c0*/  ISETP.GE.AND P0, PT, R69, UR22, PT ;  /* 0x0000001645007c0c */ /* 0x000fe4000bf06270 */
[C---:B------:R-:W-:Y:S01]  /*27d0*/  LOP3.LUT R66, R64.reuse, 0xc0, RZ, 0xfc, !PT ;  /* 0x000000c040427812 */ /* 0x040fe200078efcff */
[----:B------:R-:W-:Y:S01]  /*27e0*/  CS2R R104, SRZ ;  /* 0x0000000000687805 */ /* 0x000fe2000001ff00 */
[----:B------:R-:W-:-:S02]  /*27f0*/  LOP3.LUT R69, R64, 0xa0, RZ, 0xfc, !PT ;  /* 0x000000a040457812 */ /* 0x000fc400078efcff */
[----:B------:R-:W-:Y:S02]  /*2800*/  ISETP.GE.AND P4, PT, R67, UR22, PT ;  /* 0x0000001643007c0c */ /* 0x000fe4000bf86270 */
[----:B------:R-:W-:Y:S01]  /*2810*/  ISETP.GE.AND P2, PT, R66, UR22, PT ;  /* 0x0000001642007c0c */ /* 0x000fe2000bf46270 */
[----:B------:R-:W-:Y:S01]  /*2820*/  CS2R R106, SRZ ;  /* 0x00000000006a7805 */ /* 0x000fe2000001ff00 */
[----:B------:R-:W-:Y:S01]  /*2830*/  ISETP.GE.AND P3, PT, R69, UR22, PT ;  /* 0x0000001645007c0c */ /* 0x000fe2000bf66270 */
[----:B------:R0:W3:Y:S01]  /*2840*/  @!P5 LDG.E R105, [R62.64+0x100] ;  /* 0x0001001e3e69d981 */ /* 0x0000e2000c1e1900 */
[C---:B------:R-:W-:Y:S02]  /*2850*/  LOP3.LUT R66, R64.reuse, 0x100, RZ, 0xfc, !PT ;  /* 0x0000010040427812 */ /* 0x040fe400078efcff */
[----:B------:R-:W-:Y:S01]  /*2860*/  LOP3.LUT R67, R64, 0xe0, RZ, 0xfc, !PT ;  /* 0x000000e040437812 */ /* 0x000fe200078efcff */
[----:B------:R-:W-:Y:S01]  /*2870*/  CS2R R108, SRZ ;  /* 0x00000000006c7805 */ /* 0x000fe2000001ff00 */
[----:B------:R-:W-:Y:S01]  /*2880*/  ISETP.GE.AND P5, PT, R66, UR22, PT ;  /* 0x0000001642007c0c */ /* 0x000fe2000bfa6270 */
[----:B------:R0:W3:Y:S01]  /*2890*/  @!P1 LDG.E R107, [R62.64+0x180] ;  /* 0x0001801e3e6b9981 */ /* 0x0000e2000c1e1900 */
[----:B------:R-:W-:-:S02]  /*28a0*/  ISETP.GE.AND P6, PT, R67, UR22, PT ;  /* 0x0000001643007c0c */ /* 0x000fc4000bfc6270 */
[C---:B------:R-:W-:Y:S01]  /*28b0*/  LOP3.LUT R66, R64.reuse, 0x120, RZ, 0xfc, !PT ;  /* 0x0000012040427812 */ /* 0x040fe200078efcff */
[----:B------:R-:W-:Y:S01]  /*28c0*/  HFMA2.MMA R111, -RZ, RZ, 0, 0 ;  /* 0x00000000ff6f7435 */ /* 0x000fe200000001ff */
[----:B------:R-:W-:Y:S01]  /*28d0*/  LOP3.LUT R67, R64, 0x140, RZ, 0xfc, !PT ;  /* 0x0000014040437812 */ /* 0x000fe200078efcff */
[----:B------:R0:W3:Y:S01]  /*28e0*/  @!P4 LDG.E R106, [R62.64+0x200] ;  /* 0x0002001e3e6ac981 */ /* 0x0000e2000c1e1900 */
[----:B------:R-:W-:Y:S02]  /*28f0*/  ISETP.GE.AND P1, PT, R66, UR22, PT ;  /* 0x0000001642007c0c */ /* 0x000fe4000bf26270 */
[C---:B------:R-:W-:Y:S01]  /*2900*/  LOP3.LUT R66, R64.reuse, 0x160, RZ, 0xfc, !PT ;  /* 0x0000016040427812 */ /* 0x040fe200078efcff */
[----:B------:R0:W3:Y:S01]  /*2910*/  @!P3 LDG.E R108, [R62.64+0x280] ;  /* 0x0002801e3e6cb981 */ /* 0x0000e2000c1e1900 */
[----:B------:R-:W-:Y:S02]  /*2920*/  ISETP.GE.AND P4, PT, R67, UR22, PT ;  /* 0x0000001643007c0c */ /* 0x000fe4000bf86270 */
[----:B------:R-:W-:Y:S01]  /*2930*/  LOP3.LUT R67, R64, 0x180, RZ, 0xfc, !PT ;  /* 0x0000018040437812 */ /* 0x000fe200078efcff */
[----:B------:R-:W-:Y:S01]  /*2940*/  CS2R R112, SRZ ;  /* 0x0000000000707805 */ /* 0x000fe2000001ff00 */
[----:B------:R-:W-:Y:S01]  /*2950*/  ISETP.GE.AND P3, PT, R66, UR22, PT ;  /* 0x0000001642007c0c */ /* 0x000fe2000bf66270 */
[----:B------:R0:W3:Y:S01]  /*2960*/  @!P2 LDG.E R109, [R62.64+0x300] ;  /* 0x0003001e3e6da981 */ /* 0x0000e2000c1e1900 */
[----:B------:R-:W-:-:S02]  /*2970*/  LOP3.LUT R66, R64, 0x1a0, RZ, 0xfc, !PT ;  /* 0x000001a040427812 */ /* 0x000fc400078efcff */
[----:B------:R-:W-:Y:S01]  /*2980*/  ISETP.GE.AND P2, PT, R67, UR22, PT ;  /* 0x0000001643007c0c */ /* 0x000fe2000bf46270 */
[----:B------:R0:W3:Y:S01]  /*2990*/  @!P6 LDG.E R111, [R62.64+0x380] ;  /* 0x0003801e3e6fe981 */ /* 0x0000e2000c1e1900 */
[----:B------:R-:W-:Y:S01]  /*29a0*/  LOP3.LUT R67, R64, 0x1c0, RZ, 0xfc, !PT ;  /* 0x000001c040437812 */ /* 0x000fe200078efcff */
[----:B------:R-:W-:Y:S01]  /*29b0*/  CS2R R114, SRZ ;  /* 0x0000000000727805 */ /* 0x000fe2000001ff00 */
[----:B------:R-:W-:Y:S01]  /*29c0*/  ISETP.GE.AND P6, PT, R66, UR22, PT ;  /* 0x0000001642007c0c */ /* 0x000fe2000bfc6270 */
[----:B------:R0:W3:Y:S01]  /*29d0*/  @!P5 LDG.E R112, [R62.64+0x400] ;  /* 0x0004001e3e70d981 */ /* 0x0000e2000c1e1900 */
[C---:B------:R-:W-:Y:S02]  /*29e0*/  LOP3.LUT R66, R64.reuse, 0x1e0, RZ, 0xfc, !PT ;  /* 0x000001e040427812 */ /* 0x040fe400078efcff */
[----:B------:R-:W-:Y:S01]  /*29f0*/  ISETP.GE.AND P5, PT, R67, UR22, PT ;  /* 0x0000001643007c0c */ /* 0x000fe2000bfa6270 */
[----:B------:R0:W3:Y:S01]  /*2a00*/  @!P1 LDG.E R113, [R62.64+0x480] ;  /* 0x0004801e3e719981 */ /* 0x0000e2000c1e1900 */
        /* <DEDUP_REMOVED lines=31> */
[C---:B------:R-:W-:Y:S01]  /*2c00*/  LOP3.LUT R66, R64.reuse, 0x320, RZ, 0xfc, !PT ;  /* 0x0000032040427812 */ /* 0x040fe200078efcff */
[----:B------:R-:W-:Y:S01]  /*2c10*/  CS2R R124, SRZ ;  /* 0x00000000007c7805 */ /* 0x000fe2000001ff00 */
[----:B------:R-:W-:Y:S01]  /*2c20*/  ISETP.GE.AND P2, PT, R67, UR22, PT ;  /* 0x0000001643007c0c */ /* 0x000fe2000bf46270 */
[----:B------:R0:W3:Y:S01]  /*2c30*/  @!P6 LDG.E R123, [R62.64+0x980] ;  /* 0x0009801e3e7be981 */ /* 0x0000e2000c1e1900 */
[----:B------:R-:W-:Y:S02]  /*2c40*/  LOP3.LUT R67, R64, 0x340, RZ, 0xfc, !PT ;  /* 0x0000034040437812 */ /* 0x000fe400078efcff */
[----:B------:R-:W-:Y:S01]  /*2c50*/  ISETP.GE.AND P6, PT, R66, UR22, PT ;  /* 0x0000001642007c0c */ /* 0x000fe2000bfc6270 */
[----:B------:R-:W-:Y:S01]  /*2c60*/  CS2R R126, SRZ ;  /* 0x00000000007e7805 */ /* 0x000fe2000001ff00 */
[----:B------:R-:W-:Y:S01]  /*2c70*/  LOP3.LUT R66, R64, 0x360, RZ, 0xfc, !PT ;  /* 0x0000036040427812 */ /* 0x000fe200078efcff */
[----:B------:R0:W3:Y:S01]  /*2c80*/  @!P5 LDG.E R124, [R62.64+0xa00] ;  /* 0x000a001e3e7cd981 */ /* 0x0000e2000c1e1900 */
[----:B------:R-:W-:-:S02]  /*2c90*/  MOV R103, RZ ;  /* 0x000000ff00677202 */ /* 0x000fc40000000f00 */
[----:B------:R-:W-:Y:S01]  /*2ca0*/  ISETP.GE.AND P5, PT, R67, UR22, PT ;  /* 0x0000001643007c0c */ /* 0x000fe2000bfa6270 */
[----:B------:R0:W3:Y:S01]  /*2cb0*/  @!P1 LDG.E R125, [R62.64+0xa80] ;  /* 0x000a801e3e7d9981 */ /* 0x0000e2000c1e1900 */
[----:B------:R-:W-:Y:S02]  /*2cc0*/  LOP3.LUT R67, R64, 0x380, RZ, 0xfc, !PT ;  /* 0x0000038040437812 */ /* 0x000fe400078efcff */
[----:B------:R-:W-:Y:S01]  /*2cd0*/  ISETP.GE.AND P1, PT, R66, UR22, PT ;  /* 0x0000001642007c0c */ /* 0x000fe2000bf26270 */
[----:B------:R0:W3:Y:S01]  /*2ce0*/  @!P4 LDG.E R126, [R62.64+0xb00] ;  /* 0x000b001e3e7ec981 */ /* 0x0000e2000c1e1900 */
[C---:B------:R-:W-:Y:S02]  /*2cf0*/  LOP3.LUT R66, R64.reuse, 0x3a0, RZ, 0xfc, !PT ;  /* 0x000003a040427812 */ /* 0x040fe400078efcff */
[----:B------:R-:W-:Y:S01]  /*2d00*/  LOP3.LUT R64, R64, 0x3c0, RZ, 0xfc, !PT ;  /* 0x000003c040407812 */ /* 0x000fe200078efcff */
[----:B------:R0:W3:Y:S01]  /*2d10*/  @!P3 LDG.E R103, [R62.64+0xb80] ;  /* 0x000b801e3e67b981 */ /* 0x0000e2000c1e1900 */
[----:B------:R-:W-:Y:S01]  /*2d20*/  ISETP.GE.AND P4, PT, R67, UR22, PT ;  /* 0x0000001643007c0c */ /* 0x000fe2000bf86270 */
[----:B------:R-:W-:Y:S01]  /*2d30*/  HFMA2.MMA R134, -RZ, RZ, 0, 0 ;  /* 0x00000000ff867435 */ /* 0x000fe200000001ff */
[----:B------:R-:W-:Y:S01]  /*2d40*/  ISETP.GE.AND P3, PT, R66, UR22, PT ;  /* 0x0000001642007c0c */ /* 0x000fe2000bf66270 */
[----:B------:R0:W3:Y:S01]  /*2d50*/  @!P2 LDG.E R104, [R62.64+0xc00] ;  /* 0x000c001e3e68a981 */ /* 0x0000e2000c1e1900 */
[----:B------:R-:W-:Y:S01]  /*2d60*/  ISETP.GE.AND P2, PT, R64, UR22, PT ;  /* 0x0000001640007c0c */ /* 0x000fe2000bf46270 */
[----:B------:R-:W-:Y:S01]  /*2d70*/  CS2R R132, SRZ ;  /* 0x0000000000847805 */ /* 0x000fe2000001ff00 */
[----:B------:R-:W-:Y:S01]  /*2d80*/  MOV R136, RZ ;  /* 0x000000ff00887202 */ /* 0x000fe20000000f00 */
[----:B------:R-:W-:Y:S01]  /*2d90*/  CS2R R130, SRZ ;  /* 0x0000000000827805 */ /* 0x000fe2000001ff00 */
        /* <DEDUP_REMOVED lines=13> */
[----:B------:R-:W-:Y:S02]  /*2e70*/  FADD.FTZ R165, R87, UR5 ;  /* 0x0000000557a57e21 */ /* 0x000fe40008010000 */
[----:B------:R-:W-:Y:S02]  /*2e80*/  FADD.FTZ R129, R86, UR5 ;  /* 0x0000000556817e21 */ /* 0x000fe40008010000 */
[----:B------:R-:W-:Y:S01]  /*2e90*/  FADD.FTZ R110, R85, UR5 ;  /* 0x00000005556e7e21 */ /* 0x000fe20008010000 */
[----:B------:R-:W-:-:S02]  /*2ea0*/  UIMAD UR40, UR17, UR22, URZ ;  /* 0x00000016112872a4 */ /* 0x000fc4000f8e023f */
[----:B------:R-:W-:Y:S02]  /*2eb0*/  UIMAD.WIDE.U32 UR20, UR16, UR22, URZ ;  /* 0x00000016101472a5 */ /* 0x000fe4000f8e003f */
[----:B------:R-:W-:-:S03]  /*2ec0*/  UIMAD UR40, UR16, UR23, UR40 ;  /* 0x00000017102872a4 */ /* 0x000fc6000f8e0228 */
[----:B------:R-:W-:Y:S02]  /*2ed0*/  ULDC.64 UR22, c[0x0][0x1a0] ;  /* 0x0000680000167ab9 */ /* 0x000fe40000000a00 */
[----:B------:R-:W-:Y:S01]  /*2ee0*/  UIMAD UR39, UR39, UR22, URZ ;  /* 0x00000016272772a4 */ /* 0x000fe2000f8e023f */
[----:B------:R-:W-:Y:S01]  /*2ef0*/  SHF.L.U32 R202, R98, 0x5, RZ ;  /* 0x0000000562ca7819 */ /* 0x000fe200000006ff */
[----:B------:R-:W-:Y:S02]  /*2f00*/  UIADD3 UR21, UR21, UR40, URZ ;  /* 0x0000002815157290 */ /* 0x000fe4000fffe03f */
[----:B------:R-:W-:Y:S01]  /*2f10*/  UIMAD UR39, UR7, UR23, UR39 ;  /* 0x00000017072772a4 */ /* 0x000fe2000f8e0227 */
[----:B------:R-:W-:Y:S01]  /*2f20*/  LOP3.LUT R128, R202, 0xfffffc00, RZ, 0xc0, !PT ;  /* 0xfffffc00ca807812 */ /* 0x000fe200078ec0ff */
[----:B------:R-:W-:-:S03]  /*2f30*/  UIMAD.WIDE.U32 UR20, UR7, UR22, UR20 ;  /* 0x00000016071472a5 */ /* 0x000fc6000f8e0014 */
[----:B------:R-:W-:Y:S01]  /*2f40*/  IADD3 R138, R128, R97, RZ ;  /* 0x00000061808a7210 */ /* 0x000fe20007ffe0ff */
[----:B------:R-:W-:Y:S01]  /*2f50*/  UIADD3 UR21, UR21, UR39, URZ ;  /* 0x0000002715157290 */ /* 0x000fe2000fffe03f */
[----:B------:R-:W-:Y:S01]  /*2f60*/  FADD.FTZ R69, R79, UR5 ;  /* 0x000000054f457e21 */ /* 0x000fe20008010000 */
[----:B--2---:R-:W1:Y:S01]  /*2f70*/  R2UR UR41, R61 ;  /* 0x000000003d2973c2 */ /* 0x004e6200000e0000 */
[----:B------:R-:W-:Y:S01]  /*2f80*/  FADD.FTZ R70, R78, UR5 ;  /* 0x000000054e467e21 */ /* 0x000fe20008010000 */
[----:B------:R-:W-:Y:S01]  /*2f90*/  ISETP.NE.AND P1, PT, R98, RZ, PT ;  /* 0x000000ff6200720c */ /* 0x000fe20003f25270 */
[----:B------:R-:W-:Y:S01]  /*2fa0*/  ULDC.64 UR22, c[0x0][0x228] ;  /* 0x00008a0000167ab9 */ /* 0x000fe20000000a00 */
[----:B-1----:R-:W-:Y:S02]  /*2fb0*/  FMUL.FTZ R64, R139, UR41 ;  /* 0x000000298b407c20 */ /* 0x002fe40008410000 */
[----:B------:R-:W-:Y:S02]  /*2fc0*/  FMUL.FTZ R61, R171, UR41 ;  /* 0x00000029ab3d7c20 */ /* 0x000fe40008410000 */
[----:B------:R-:W-:-:S02]  /*2fd0*/  FMUL.RZ R66, R64, 0.15915493667125701904 ;  /* 0x3e22f98340427820 */ /* 0x000fc4000040c000 */
[----:B0-----:R-:W-:Y:S02]  /*2fe0*/  FMUL.RZ R62, R61, 0.15915493667125701904 ;  /* 0x3e22f9833d3e7820 */ /* 0x001fe4000040c000 */
[----:B------:R-:W-:Y:S02]  /*2ff0*/  FMUL.FTZ R64, R173, UR41 ;  /* 0x00000029ad407c20 */ /* 0x000fe40008410000 */
[----:B------:R-:W-:Y:S02]  /*3000*/  FMUL.FTZ R61, R169, UR41 ;  /* 0x00000029a93d7c20 */ /* 0x000fe40008410000 */
[----:B------:R-:W-:Y:S02]  /*3010*/  FMUL.RZ R64, R64, 0.15915493667125701904 ;  /* 0x3e22f98340407820 */ /* 0x000fe4000040c000 */
        /* <DEDUP_REMOVED lines=17> */
[----:B------:R-:W-:-:S04]  /*3130*/  FADD.FTZ R61, R84, UR5 ;  /* 0x00000005543d7e21 */ /* 0x000fc80008010000 */
[----:B------:R-:W-:Y:S08]  /*3140*/  MUFU.SIN R159, R62 ;  /* 0x0000003e009f7308 */ /* 0x000ff00000000400 */
[----:B------:R0:W-:Y:S02]  /*3150*/  MUFU.COS R160, R62 ;  /* 0x0000003e00a07308 */ /* 0x0001e40000000000 */
[----:B0-----:R-:W-:-:S04]  /*3160*/  FMUL.FTZ R62, R61, UR41 ;  /* 0x000000293d3e7c20 */ /* 0x001fc80008410000 */
[----:B------:R-:W-:Y:S02]  /*3170*/  FMUL.RZ R67, R62, 0.15915493667125701904 ;  /* 0x3e22f9833e437820 */ /* 0x000fe4000040c000 */
[----:B------:R-:W-:Y:S01]  /*3180*/  FADD.FTZ R62, R83, UR5 ;  /* 0x00000005533e7e21 */ /* 0x000fe20008010000 */
[----:B------:R-:W-:Y:S01]  /*3190*/  MUFU.SIN R135, R66 ;  /* 0x0000004200877308 */ /* 0x000fe20000000400 */
[----:B------:R0:W1:Y:S07]  /*31a0*/  R2UR UR39, R60 ;  /* 0x000000003c2773c2 */ /* 0x00006e00000e0000 */
[----:B------:R2:W-:Y:S02]  /*31b0*/  MUFU.COS R137, R66 ;  /* 0x0000004200897308 */ /* 0x0005e40000000000 */
[----:B--2---:R-:W-:-:S06]  /*31c0*/  FMUL.FTZ R66, R62, UR41 ;  /* 0x000000293e427c20 */ /* 0x004fcc0008410000 */
[----:B------:R-:W-:Y:S01]  /*31d0*/  MUFU.SIN R155, R64 ;  /* 0x00000040009b7308 */ /* 0x000fe20000000400 */
[----:B------:R-:W-:Y:S02]  /*31e0*/  FMUL.RZ R142, R66, 0.15915493667125701904 ;  /* 0x3e22f983428e7820 */ /* 0x000fe4000040c000 */
[----:B------:R-:W-:-:S05]  /*31f0*/  FADD.FTZ R66, R81, UR5 ;  /* 0x0000000551427e21 */ /* 0x000fca0008010000 */
[----:B------:R2:W-:Y:S01]  /*3200*/  MUFU.COS R156, R64 ;  /* 0x00000040009c7308 */ /* 0x0005e20000000000 */
[----:B0-----:R-:W-:-:S07]  /*3210*/  FMUL.FTZ R60, R66, UR41 ;  /* 0x00000029423c7c20 */ /* 0x001fce0008410000 */
[----:B------:R-:W-:Y:S01]  /*3220*/  MUFU.SIN R157, R63 ;  /* 0x0000003f009d7308 */ /* 0x000fe20000000400 */
[----:B--2---:R-:W-:-:S07]  /*3230*/  LEA.HI.SX32 R64, R138, R138, 0x1b ;  /* 0x0000008a8a407211 */ /* 0x004fce00078fdaff */
[----:B------:R0:W-:Y:S01]  /*3240*/  MUFU.COS R158, R63 ;  /* 0x0000003f009e7308 */ /* 0x0001e20000000000 */
[----:B----4-:R2:W-:Y:S07]  /*3250*/  STS [R64.X4], R65 ;  /* 0x0000004140007388 */ /* 0x0105ee0000004800 */
[----:B------:R-:W-:Y:S01]  /*3260*/  MUFU.SIN R153, R67 ;  /* 0x0000004300997308 */ /* 0x000fe20000000400 */
[----:B0-----:R-:W-:Y:S01]  /*3270*/  IADD3 R63, R138, 0x20, RZ ;  /* 0x000000208a3f7810 */ /* 0x001fe20007ffe0ff */
[----:B--2---:R-:W-:-:S03]  /*3280*/  FMUL.RZ R64, R60, 0.15915493667125701904 ;  /* 0x3e22f9833c407820 */ /* 0x004fc6000040c000 */
[----:B------:R-:W-:-:S03]  /*3290*/  LEA.HI.SX32 R141, R63, R138, 0x1b ;  /* 0x0000008a3f8d7211 */ /* 0x000fc600078fdaff */
[----:B------:R0:W-:Y:S02]  /*32a0*/  MUFU.COS R154, R67 ;  /* 0x00000043009a7308 */ /* 0x0001e40000000000 */
[----:B---3--:R2:W-:Y:S01]  /*32b0*/  STS [R141.X4+0x80], R68 ;  /* 0x000080448d007388 */ /* 0x0085e20000004800 */
[----:B0-----:R-:W-:-:S04]  /*32c0*/  FADD.FTZ R67, R80, UR5 ;  /* 0x0000000550437e21 */ /* 0x001fc80008010000 */
[----:B------:R-:W-:-:S04]  /*32d0*/  FMUL.FTZ R60, R67, UR41 ;  /* 0x00000029433c7c20 */ /* 0x000fc80008410000 */
[----:B--2---:R-:W-:Y:S02]  /*32e0*/  FMUL.RZ R68, R60, 0.15915493667125701904 ;  /* 0x3e22f9833c447820 */ /* 0x004fe4000040c000 */
[----:B------:R-:W-:Y:S01]  /*32f0*/  FMUL.FTZ R60, R69, UR41 ;  /* 0x00000029453c7c20 */ /* 0x000fe20008410000 */
[----:B------:R-:W-:Y:S01]  /*3300*/  MUFU.SIN R147, R64 ;  /* 0x0000004000937308 */ /* 0x000fe20000000400 */
[C---:B------:R-:W-:Y:S02]  /*3310*/  IADD3 R143, R138.reuse, 0x40, RZ ;  /* 0x000000408a8f7810 */ /* 0x040fe40007ffe0ff */
[----:B------:R-:W-:-:S05]  /*3320*/  IADD3 R185, R138, 0x60, RZ ;  /* 0x000000608ab97810 */ /* 0x000fca0007ffe0ff */
[----:B------:R0:W-:Y:S01]  /*3330*/  MUFU.COS R148, R64 ;  /* 0x0000004000947308 */ /* 0x0001e20000000000 */
[C---:B------:R-:W-:Y:S02]  /*3340*/  IADD3 R187, R138.reuse, 0x80, RZ ;  /* 0x000000808abb7810 */ /* 0x040fe40007ffe0ff */
[----:B------:R-:W-:Y:S01]  /*3350*/  IADD3 R191, R138, 0xa0, RZ ;  /* 0x000000a08abf7810 */ /* 0x000fe20007ffe0ff */
[----:B0-----:R-:W-:Y:S02]  /*3360*/  FMUL.RZ R64, R60, 0.15915493667125701904 ;  /* 0x3e22f9833c407820 */ /* 0x001fe4000040c000 */
[----:B------:R-:W-:Y:S01]  /*3370*/  FMUL.FTZ R60, R70, UR41 ;  /* 0x00000029463c7c20 */ /* 0x000fe20008410000 */
[----:B------:R-:W-:Y:S02]  /*3380*/  IADD3 R195, R138, 0xc0, RZ ;  /* 0x000000c08ac37810 */ /* 0x000fe40007ffe0ff */
[----:B------:R-:W-:Y:S01]  /*3390*/  LEA.HI.SX32 R166, R143, R138, 0x1b ;  /* 0x0000008a8fa67211 */ /* 0x000fe200078fdaff */
[----:B------:R-:W-:Y:S01]  /*33a0*/  FMUL.RZ R196, R60, 0.15915493667125701904 ;  /* 0x3e22f9833cc47820 */ /* 0x000fe2000040c000 */
[----:B------:R-:W-:-:S02]  /*33b0*/  IADD3 R203, R138, 0xe0, RZ ;  /* 0x000000e08acb7810 */ /* 0x000fc40007ffe0ff */
[-C--:B------:R-:W-:Y:S02]  /*33c0*/  LEA.HI.SX32 R168, R185, R138.reuse, 0x1b ;  /* 0x0000008ab9a87211 */ /* 0x080fe400078fdaff */
[----:B-1----:R-:W-:Y:S02]  /*33d0*/  MOV R60, UR39 ;  /* 0x00000027003c7c02 */ /* 0x002fe40008000f00 */
[C---:B------:R-:W-:Y:S02]  /*33e0*/  IADD3 R205, R138.reuse, 0x100, RZ ;  /* 0x000001008acd7810 */ /* 0x040fe40007ffe0ff */
[-C--:B------:R-:W-:Y:S02]  /*33f0*/  LEA.HI.SX32 R185, R187, R138.reuse, 0x1b ;  /* 0x0000008abbb97211 */ /* 0x080fe400078fdaff */
[C---:B------:R-:W-:Y:S02]  /*3400*/  IADD3 R207, R138.reuse, 0x120, RZ ;  /* 0x000001208acf7810 */ /* 0x040fe40007ffe0ff */
[----:B------:R-:W-:Y:S01]  /*3410*/  LEA.HI.SX32 R187, R191, R138, 0x1b ;  /* 0x0000008abfbb7211 */ /* 0x000fe200078fdaff */
[----:B------:R0:W-:Y:S01]  /*3420*/  STS [R166.X4+0x100], R105 ;  /* 0x00010069a6007388 */ /* 0x0001e20000004800 */
[----:B------:R-:W-:-:S02]  /*3430*/  IADD3 R209, R138, 0x140, RZ ;  /* 0x000001408ad17810 */ /* 0x000fc40007ffe0ff */
[C---:B------:R-:W-:Y:S02]  /*3440*/  IADD3 R211, R138.reuse, 0x160, RZ ;  /* 0x000001608ad37810 */ /* 0x040fe40007ffe0ff */
[----:B------:R-:W-:Y:S02]  /*3450*/  IADD3 R215, R138, 0x2e0, RZ ;  /* 0x000002e08ad77810 */ /* 0x000fe40007ffe0ff */
[----:B------:R-:W-:Y:S01]  /*3460*/  LEA.HI.SX32 R170, R195, R138, 0x1b ;  /* 0x0000008ac3aa7211 */ /* 0x000fe200078fdaff */
[----:B------:R-:W-:Y:S01]  /*3470*/  FMUL.FTZ R60, R60, 1.4426950216293334961 ;  /* 0x3fb8aa3b3c3c7820 */ /* 0x000fe20000410000 */
[C---:B------:R-:W-:Y:S01]  /*3480*/  IADD3 R217, R138.reuse, 0x180, RZ ;  /* 0x000001808ad97810 */ /* 0x040fe20007ffe0ff */
[----:B------:R1:W-:Y:S01]  /*3490*/  STS [R168.X4+0x180], R107 ;  /* 0x0001806ba8007388 */ /* 0x0003e20000004800 */
        /* <DEDUP_REMOVED lines=17> */
[----:B------:R-:W-:Y:S02]  /*35b0*/  IADD3 R179, R138, 0x3e0, RZ ;  /* 0x000003e08ab37810 */ /* 0x000fe40007ffe0ff */
[-C--:B------:R-:W-:Y:S01]  /*35c0*/  LEA.HI.SX32 R172, R203, R138.reuse, 0x1b ;  /* 0x0000008acbac7211 */ /* 0x080fe200078fdaff */
[----:B------:R-:W-:Y:S01]  /*35d0*/  STS [R185.X4+0x200], R106 ;  /* 0x0002006ab9007388 */ /* 0x000fe20000004800 */
[----:B------:R-:W-:-:S02]  /*35e0*/  LEA.HI.SX32 R191, R205, R138, 0x1b ;  /* 0x0000008acdbf7211 */ /* 0x000fc400078fdaff */
[-C--:B------:R-:W-:Y:S01]  /*35f0*/  LEA.HI.SX32 R174, R207, R138.reuse, 0x1b ;  /* 0x0000008acfae7211 */ /* 0x080fe200078fdaff */
[----:B------:R-:W-:Y:S01]  /*3600*/  STS [R187.X4+0x280], R108 ;  /* 0x0002806cbb007388 */ /* 0x000fe20000004800 */
[-C--:B------:R-:W-:Y:S02]  /*3610*/  LEA.HI.SX32 R176, R209, R138.reuse, 0x1b ;  /* 0x0000008ad1b07211 */ /* 0x080fe400078fdaff */
[-C--:B------:R-:W-:Y:S01]  /*3620*/  LEA.HI.SX32 R195, R211, R138.reuse, 0x1b ;  /* 0x0000008ad3c37211 */ /* 0x080fe200078fdaff */
[----:B------:R-:W-:Y:S01]  /*3630*/  STS [R170.X4+0x300], R109 ;  /* 0x0003006daa007388 */ /* 0x000fe20000004800 */
[-C--:B------:R-:W-:Y:S02]  /*3640*/  LEA.HI.SX32 R188, R215, R138.reuse, 0x1b ;  /* 0x0000008ad7bc7211 */ /* 0x080fe400078fdaff */
[-C--:B------:R-:W-:Y:S01]  /*3650*/  LEA.HI.SX32 R203, R217, R138.reuse, 0x1b ;  /* 0x0000008ad9cb7211 */ /* 0x080fe200078fdaff */
[----:B------:R-:W-:Y:S01]  /*3660*/  STS [R172.X4+0x380], R111 ;  /* 0x0003806fac007388 */ /* 0x000fe20000004800 */
        /* <DEDUP_REMOVED lines=18> */
[----:B------:R-:W-:Y:S01]  /*3790*/  FMUL.FTZ R138, R139, R60 ;  /* 0x0000003c8b8a7220 */ /* 0x000fe20000410000 */
[----:B------:R-:W-:Y:S04]  /*37a0*/  STS [R191.X4+0x400], R112 ;  /* 0x00040070bf007388 */ /* 0x000fe80000004800 */
[----:B------:R-:W-:Y:S01]  /*37b0*/  STS [R174.X4+0x480], R113 ;  /* 0x00048071ae007388 */ /* 0x000fe20000004800 */
[----:B------:R-:W2:Y:S03]  /*37c0*/  MUFU.EX2 R138, R138 ;  /* 0x0000008a008a7308 */ /* 0x000ea60000000800 */
[----:B------:R-:W-:Y:S04]  /*37d0*/  STS [R176.X4+0x500], R115 ;  /* 0x00050073b0007388 */ /* 0x000fe80000004800 */
[----:B------:R-:W-:Y:S01]  /*37e0*/  STS [R195.X4+0x580], R114 ;  /* 0x00058072c3007388 */ /* 0x000fe20000004800 */
[----:B------:R-:W-:-:S03]  /*37f0*/  ULEA UR22, UP0, UR20, UR22, 0x3 ;  /* 0x0000001614167291 */ /* 0x000fc6000f80183f */
[----:B------:R-:W-:Y:S04]  /*3800*/  STS [R203.X4+0x600], R116 ;  /* 0x00060074cb007388 */ /* 0x000fe80000004800 */
[----:B------:R-:W-:Y:S04]  /*3810*/  STS [R178.X4+0x680], R117 ;  /* 0x00068075b2007388 */ /* 0x000fe80000004800 */
[----:B------:R-:W-:Y:S04]  /*3820*/  STS [R205.X4+0x700], R118 ;  /* 0x00070076cd007388 */ /* 0x000fe80000004800 */
[----:B------:R-:W-:Y:S01]  /*3830*/  STS [R180.X4+0x780], R119 ;  /* 0x00078077b4007388 */ /* 0x000fe20000004800 */
[----:B------:R-:W-:-:S03]  /*3840*/  ULEA.HI.X UR23, UR20, UR23, UR21, 0x3, UP0 ;  /* 0x0000001714177291 */ /* 0x000fc600080f1c15 */
[----:B------:R-:W-:Y:S01]  /*3850*/  STS [R207.X4+0x800], R120 ;  /* 0x00080078cf007388 */ /* 0x000fe20000004800 */
[----:B0-----:R-:W-:-:S03]  /*3860*/  MOV R105, UR34 ;  /* 0x0000002200697c02 */ /* 0x001fc60008000f00 */
[----:B------:R-:W-:Y:S04]  /*3870*/  STS [R182.X4+0x880], R121 ;  /* 0x00088079b6007388 */ /* 0x000fe80000004800 */
[----:B------:R-:W-:Y:S04]  /*3880*/  STS [R209.X4+0x900], R122 ;  /* 0x0009007ad1007388 */ /* 0x000fe80000004800 */
[----:B------:R-:W-:Y:S04]  /*3890*/  STS [R184.X4+0x980], R123 ;  /* 0x0009807bb8007388 */ /* 0x000fe80000004800 */
[----:B------:R-:W-:Y:S01]  /*38a0*/  STS [R211.X4+0xa00], R124 ;  /* 0x000a007cd3007388 */ /* 0x000fe20000004800 */
[----:B------:R-:W0:Y:S03]  /*38b0*/  MUFU.SIN R143, R64 ;  /* 0x00000040008f7308 */ /* 0x000e260000000400 */
[----:B------:R-:W-:Y:S01]  /*38c0*/  STS [R186.X4+0xa80], R125 ;  /* 0x000a807dba007388 */ /* 0x000fe20000004800 */
[----:B------:R-:W-:-:S03]  /*38d0*/  LEA R128, R97, R128, 0x5 ;  /* 0x0000008061807211 */ /* 0x000fc600078e28ff */
[----:B------:R-:W-:Y:S01]  /*38e0*/  STS [R213.X4+0xb00], R126 ;  /* 0x000b007ed5007388 */ /* 0x000fe20000004800 */
[----:B------:R3:W4:Y:S01]  /*38f0*/  MUFU.COS R144, R64 ;  /* 0x0000004000907308 */ /* 0x0007220000000000 */
[----:B------:R-:W-:Y:S02]  /*3900*/  MOV R65, UR23 ;  /* 0x0000001700417c02 */ /* 0x000fe40008000f00 */
[----:B------:R0:W-:Y:S01]  /*3910*/  STS [R188.X4+0xb80], R103 ;  /* 0x000b8067bc007388 */ /* 0x0001e20000004800 */
[----:B-1----:R-:W-:-:S03]  /*3920*/  FMUL.FTZ R168, R169, R60 ;  /* 0x0000003ca9a87220 */ /* 0x002fc60000410000 */
[----:B------:R1:W-:Y:S01]  /*3930*/  STS [R215.X4+0xc00], R104 ;  /* 0x000c0068d7007388 */ /* 0x0003e20000004800 */
[----:B---3--:R-:W-:-:S03]  /*3940*/  MOV R64, UR22 ;  /* 0x0000001600407c02 */ /* 0x008fc60008000f00 */
[----:B------:R1:W-:Y:S01]  /*3950*/  STS [R190.X4+0xc80], R127 ;  /* 0x000c807fbe007388 */ /* 0x0003e20000004800 */
[----:B0-----:R-:W-:Y:S02]  /*3960*/  LEA R103, R105, UR7, 0x8 ;  /* 0x0000000769677c11 */ /* 0x001fe4000f8e40ff */
[----:B------:R-:W-:Y:S01]  /*3970*/  @P1 IADD3 R103, R98, 0x200, RZ ;  /* 0x0000020062671810 */ /* 0x000fe20007ffe0ff */
[----:B------:R1:W-:Y:S01]  /*3980*/  STS [R189.X4+0xd00], R134 ;  /* 0x000d0086bd007388 */ /* 0x0003e20000004800 */
[----:B------:R-:W-:Y:S01]  /*3990*/  FMUL.FTZ R166, R171, R60 ;  /* 0x0000003caba67220 */ /* 0x000fe20000410000 */
[----:B------:R-:W-:Y:S02]  /*39a0*/  LEA.HI.SX32 R169, R128, R128, 0x1b ;  /* 0x0000008080a97211 */ /* 0x000fe400078fdaff */
[----:B------:R1:W-:Y:S01]  /*39b0*/  STS [R181.X4+0xd80], R136 ;  /* 0x000d8088b5007388 */ /* 0x0003e20000004800 */
[C---:B--2---:R-:W-:Y:S01]  /*39c0*/  FMUL.FTZ R124, R138.reuse, R137 ;  /* 0x000000898a7c7220 */ /* 0x044fe20000410000 */
[----:B------:R-:W-:Y:S01]  /*39d0*/  SHF.L.U32 R171, R103, 0x3, RZ ;  /* 0x0000000367ab7819 */ /* 0x000fe200000006ff */
[----:B------:R-:W-:Y:S01]  /*39e0*/  FMUL.FTZ R125, R138, R135 ;  /* 0x000000878a7d7220 */ /* 0x000fe20000410000 */
[----:B------:R1:W-:Y:S01]  /*39f0*/  STS [R192.X4+0xe00], R133 ;  /* 0x000e0085c0007388 */ /* 0x0003e20000004800 */
[----:B------:R-:W-:-:S03]  /*3a00*/  FMUL.FTZ R172, R129, R60 ;  /* 0x0000003c81ac7220 */ /* 0x000fc60000410000 */
[----:B------:R1:W-:Y:S04]  /*3a10*/  STS [R175.X4+0xe80], R132 ;  /* 0x000e8084af007388 */ /* 0x0003e80000004800 */
[----:B------:R1:W-:Y:S04]  /*3a20*/  STS [R194.X4+0xf00], R131 ;  /* 0x000f0083c2007388 */ /* 0x0003e80000004800 */
[----:B------:R-:W5:Y:S04]  /*3a30*/  LDG.E.64 R64, [R64.64] ;  /* 0x0000001e40407981 */ /* 0x000f68000c1e1b00 */
[----:B------:R1:W-:Y:S01]  /*3a40*/  STS [R179.X4+0xf80], R130 ;  /* 0x000f8082b3007388 */ /* 0x0003e20000004800 */
[----:B------:R-:W-:-:S06]  /*3a50*/  NOP ;  /* 0x0000000000007918 */ /* 0x000fcc0000000000 */
[----:B------:R1:W0:Y:S04]  /*3a60*/  LDS R138, [R169.X4] ;  /* 0x00000000a98a7984 */ /* 0x0002280000004800 */
[----:B------:R1:W2:Y:S04]  /*3a70*/  LDS R137, [R169.X4+0x4] ;  /* 0x00000400a9897984 */ /* 0x0002a80000004800 */
[----:B------:R1:W3:Y:S04]  /*3a80*/  LDS R136, [R169.X4+0x8] ;  /* 0x00000800a9887984 */ /* 0x0002e80000004800 */
        /* <DEDUP_REMOVED lines=30> */
[----:B------:R-:W-:Y:S01]  /*3c70*/  ISETP.NE.AND P0, PT, R98, 0x3f, PT ;  /* 0x0000003f6200780c */ /* 0x000fe20003f05270 */
[----:B------:R-:W-:-:S02]  /*3c80*/  FMUL.FTZ R170, R110, R60 ;  /* 0x0000003c6eaa7220 */ /* 0x000fc40000410000 */
[----:B------:R-:W-:Y:S01]  /*3c90*/  BAR.SYNC.DEFER_BLOCKING 0x0 ;  /* 0x0000000000007b1d */ /* 0x000fe20000010000 */
[----:B------:R-:W-:Y:S02]  /*3ca0*/  FADD.FTZ R63, R82, UR5 ;  /* 0x00000005523f7e21 */ /* 0x000fe40008010000 */
[----:B------:R-:W-:Y:S02]  /*3cb0*/  FADD.FTZ R71, R77, UR5 ;  /* 0x000000054d477e21 */ /* 0x000fe40008010000 */
[----:B------:R-:W-:Y:S01]  /*3cc0*/  FMUL.FTZ R140, R63, UR41 ;  /* 0x000000293f8c7c20 */ /* 0x000fe20008410000 */
[----:B------:R-:W0:Y:S04]  /*3cd0*/  MUFU.SIN R145, R68 ;  /* 0x0000004400917308 */ /* 0x000e280000000400 */
[----:B------:R1:W0:Y:S04]  /*3ce0*/  @P0 LDS.64 R110, [R98.X8+0x5a68] ;  /* 0x005a6800626e0984 */ /* 0x0002280000008a00 */
[----:B------:R1:W0:Y:S01]  /*3cf0*/  MUFU.COS R146, R68 ;  /* 0x0000004400927308 */ /* 0x0002220000000000 */
[----:B------:R-:W-:-:S02]  /*3d00*/  FMUL.RZ R140, R140, 0.15915493667125701904 ;  /* 0x3e22f9838c8c7820 */ /* 0x000fc4000040c000 */
[-C--:B------:R-:W-:Y:S02]  /*3d10*/  FMUL.FTZ R139, R173, R60.reuse ;  /* 0x0000003cad8b7220 */ /* 0x080fe40000410000 */
[-C--:B------:R-:W-:Y:S02]  /*3d20*/  FMUL.FTZ R167, R167, R60.reuse ;  /* 0x0000003ca7a77220 */ /* 0x080fe40000410000 */
[----:B------:R-:W-:Y:S02]  /*3d30*/  FMUL.FTZ R165, R165, R60 ;  /* 0x0000003ca5a57220 */ /* 0x000fe40000410000 */
[----:B-1----:R-:W-:Y:S01]  /*3d40*/  FMUL.FTZ R68, R71, UR41 ;  /* 0x0000002947447c20 */ /* 0x002fe20008410000 */
[----:B------:R1:W0:Y:S03]  /*3d50*/  MUFU.SIN R151, R142 ;  /* 0x0000008e00977308 */ /* 0x0002260000000400 */
[----:B------:R-:W-:-:S05]  /*3d60*/  FMUL.RZ R68, R68, 0.15915493667125701904 ;  /* 0x3e22f98344447820 */ /* 0x000fca000040c000 */
[----:B------:R1:W0:Y:S08]  /*3d70*/  MUFU.COS R152, R142 ;  /* 0x0000008e00987308 */ /* 0x0002300000000000 */
[----:B------:R1:W0:Y:S08]  /*3d80*/  MUFU.SIN R149, R140 ;  /* 0x0000008c00957308 */ /* 0x0002300000000400 */
[----:B------:R1:W0:Y:S08]  /*3d90*/  MUFU.COS R150, R140 ;  /* 0x0000008c00967308 */ /* 0x0002300000000000 */
[----:B------:R1:W0:Y:S08]  /*3da0*/  MUFU.SIN R141, R196 ;  /* 0x000000c4008d7308 */ /* 0x0002300000000400 */
[----:B------:R1:W0:Y:S08]  /*3db0*/  MUFU.COS R142, R196 ;  /* 0x000000c4008e7308 */ /* 0x0002300000000000 */
[----:B------:R1:W0:Y:S08]  /*3dc0*/  MUFU.COS R140, R68 ;  /* 0x00000044008c7308 */ /* 0x0002300000000000 */
[----:B------:R-:W0:Y:S08]  /*3dd0*/  MUFU.EX2 R139, R139 ;  /* 0x0000008b008b7308 */ /* 0x000e300000000800 */
[----:B------:R-:W0:Y:S08]  /*3de0*/  MUFU.EX2 R166, R166 ;  /* 0x000000a600a67308 */ /* 0x000e300000000800 */
[----:B------:R-:W0:Y:S08]  /*3df0*/  MUFU.EX2 R168, R168 ;  /* 0x000000a800a87308 */ /* 0x000e300000000800 */
[----:B------:R-:W0:Y:S08]  /*3e00*/  MUFU.EX2 R167, R167 ;  /* 0x000000a700a77308 */ /* 0x000e300000000800 */
[----:B------:R-:W0:Y:S08]  /*3e10*/  MUFU.EX2 R165, R165 ;  /* 0x000000a500a57308 */ /* 0x000e300000000800 */
[----:B------:R-:W0:Y:S01]  /*3e20*/  MUFU.EX2 R172, R172 ;  /* 0x000000ac00ac7308 */ /* 0x000e220000000800 */
[----:B------:R-:W-:Y:S01]  /*3e30*/  BSSY B0, `(.L_x_4383) ;  /* 0x000000e000007945 */ /* 0x000fe20003800000 */
        /* <DEDUP_REMOVED lines=13> */
.L_x_4384:
[----:B-1234-:R-:W-:Y:S05]  /*3f10*/  BSYNC B0 ;  /* 0x0000000000007941 */ /* 0x01efea0003800000 */
.L_x_4383:
[----:B------:R-:W-:Y:S01]  /*3f20*/  UISETP.GE.AND UP0, UPT, UR33, 0x2, UPT ;  /* 0x000000022100788c */ /* 0x000fe2000bf06270 */
[----:B------:R-:W-:Y:S01]  /*3f30*/  FMUL.FTZ R171, R61, R60 ;  /* 0x0000003c3dab7220 */ /* 0x000fe20000410000 */
[----:B------:R-:W-:Y:S01]  /*3f40*/  MOV R61, UR33 ;  /* 0x00000021003d7c02 */ /* 0x000fe20008000f00 */
[----:B0-----:R-:W-:Y:S01]  /*3f50*/  FMUL.FTZ R102, R139, R102 ;  /* 0x000000668b667220 */ /* 0x001fe20000410000 */
[----:B------:R-:W-:Y:S01]  /*3f60*/  MUFU.EX2 R170, R170 ;  /* 0x000000aa00aa7308 */ /* 0x000fe20000000800 */
[-C--:B------:R-:W-:Y:S01]  /*3f70*/  FMUL.FTZ R175, R67, R60.reuse ;  /* 0x0000003c43af7220 */ /* 0x080fe20000410000 */
[----:B------:R-:W-:Y:S01]  /*3f80*/  PLOP3.LUT P0, PT, PT, PT, UP0, 0x80, 0x0 ;  /* 0x000000000000781c */ /* 0x000fe20003f0f008 */
[----:B------:R-:W-:Y:S01]  /*3f90*/  FMUL.FTZ R101, R139, R101 ;  /* 0x000000658b657220 */ /* 0x000fe20000410000 */
[----:B------:R-:W-:Y:S01]  /*3fa0*/  HFMA2.MMA R67, -RZ, RZ, 0, 9.5367431640625e-07 ;  /* 0x00000010ff437435 */ /* 0x000fe200000001ff */
[----:B------:R-:W-:Y:S01]  /*3fb0*/  FMUL.FTZ R169, R62, R60 ;  /* 0x0000003c3ea97220 */ /* 0x000fe20000410000 */
[----:B------:R-:W-:Y:S01]  /*3fc0*/  ISETP.NE.OR P0, PT, R252, RZ, !P0 ;  /* 0x000000fffc00720c */ /* 0x000fe20004705670 */
[----:B------:R-:W-:Y:S01]  /*3fd0*/  FMUL.FTZ R139, RZ, R102 ;  /* 0x00000066ff8b7220 */ /* 0x000fe20000410000 */
[----:B------:R-:W-:Y:S01]  /*3fe0*/  MOV R62, c[0x0][0x16c] ;  /* 0x00005b00003e7a02 */ /* 0x000fe20000000f00 */
[----:B------:R-:W-:-:S02]  /*3ff0*/  FMUL.FTZ R100, R166, R100 ;  /* 0x00000064a6647220 */ /* 0x000fc40000410000 */
[----:B------:R-:W-:Y:S02]  /*4000*/  FMUL.FTZ R99, R166, R99 ;  /* 0x00000063a6637220 */ /* 0x000fe40000410000 */
[-C--:B------:R-:W-:Y:S02]  /*4010*/  FMUL.FTZ R173, R63, R60.reuse ;  /* 0x0000003c3fad7220 */ /* 0x080fe40000410000 */
[-C--:B------:R-:W-:Y:S02]  /*4020*/  FMUL.FTZ R174, R66, R60.reuse ;  /* 0x0000003c42ae7220 */ /* 0x080fe40000410000 */
[-C--:B------:R-:W-:Y:S02]  /*4030*/  FMUL.FTZ R176, R69, R60.reuse ;  /* 0x0000003c45b07220 */ /* 0x080fe40000410000 */
[-C--:B------:R-:W-:Y:S01]  /*4040*/  FMUL.FTZ R177, R70, R60.reuse ;  /* 0x0000003c46b17220 */ /* 0x080fe20000410000 */
[----:B------:R-:W-:Y:S01]  /*4050*/  @!P0 IADD3 R61, R61, -0x2, RZ ;  /* 0xfffffffe3d3d8810 */ /* 0x000fe20007ffe0ff */
[----:B------:R-:W-:Y:S01]  /*4060*/  FMUL.FTZ R71, R71, R60 ;  /* 0x0000003c47477220 */ /* 0x000fe20000410000 */
[----:B------:R-:W-:Y:S01]  /*4070*/  HFMA2.MMA R60, -RZ, RZ, 1.875, 0 ;  /* 0x3f800000ff3c7435 */ /* 0x000fe200000001ff */
[C---:B------:R-:W-:Y:S01]  /*4080*/  FMUL.FTZ R178, R16.reuse, R102 ;  /* 0x0000006610b27220 */ /* 0x040fe20000410000 */
[----:B------:R-:W0:Y:S01]  /*4090*/  MUFU.EX2 R69, R173 ;  /* 0x000000ad00457308 */ /* 0x000e220000000800 */
[----:B------:R-:W-:-:S02]  /*40a0*/  FFMA.FTZ R166, R16, R101, -R139 ;  /* 0x0000006510a67223 */ /* 0x000fc4000001088b */
[----:B------:R-:W-:Y:S01]  /*40b0*/  @!P0 IMAD R66, R61, R62, UR7 ;  /* 0x000000073d428e24 */ /* 0x000fe2000f8e023e */
[----:B------:R-:W-:Y:S01]  /*40c0*/  MOV R61, RZ ;  /* 0x000000ff003d7202 */ /* 0x000fe20000000f00 */
[----:B------:R-:W-:Y:S01]  /*40d0*/  FFMA.FTZ R178, RZ, R101, R178 ;  /* 0x00000065ffb27223 */ /* 0x000fe200000100b2 */
[----:B------:R-:W-:Y:S01]  /*40e0*/  CS2R R62, SRZ ;  /* 0x00000000003e7805 */ /* 0x000fe2000001ff00 */
[----:B------:R-:W-:Y:S02]  /*40f0*/  FADD.FTZ R166, R15, R166 ;  /* 0x000000a60fa67221 */ /* 0x000fe40000010000 */
[C---:B------:R-:W-:Y:S02]  /*4100*/  FMUL.FTZ R163, R168.reuse, R163 ;  /* 0x000000a3a8a37220 */ /* 0x040fe40000410000 */
[----:B------:R-:W-:Y:S02]  /*4110*/  FMUL.FTZ R164, R168, R164 ;  /* 0x000000a4a8a47220 */ /* 0x000fe40000410000 */
[----:B------:R-:W-:-:S02]  /*4120*/  FMUL.FTZ R160, R165, R160 ;  /* 0x000000a0a5a07220 */ /* 0x000fc40000410000 */
[----:B------:R-:W-:Y:S02]  /*4130*/  FMUL.FTZ R159, R165, R159 ;  /* 0x0000009fa59f7220 */ /* 0x000fe40000410000 */
[C---:B------:R-:W-:Y:S02]  /*4140*/  FMUL.FTZ R161, R167.reuse, R161 ;  /* 0x000000a1a7a17220 */ /* 0x040fe40000410000 */
[----:B------:R-:W-:Y:S01]  /*4150*/  FMUL.FTZ R162, R167, R162 ;  /* 0x000000a2a7a27220 */ /* 0x000fe20000410000 */
[----:B------:R-:W-:Y:S01]  /*4160*/  MUFU.SIN R68, R68 ;  /* 0x0000004400447308 */ /* 0x000fe20000000400 */
[----:B------:R-:W-:-:S04]  /*4170*/  @!P0 IMAD.WIDE R66, R66, R67, UR10 ;  /* 0x0000000a42428e25 */ /* 0x000fc8000f8e0243 */
[----:B------:R-:W-:Y:S01]  /*4180*/  FADD.FTZ R178, RZ, R178 ;  /* 0x000000b2ffb27221 */ /* 0x000fe20000010000 */
[----:B------:R1:W5:Y:S01]  /*4190*/  @!P0 LDG.E.128 R60, [R66.64] ;  /* 0x0000001e423c8981 */ /* 0x000362000c1e1d00 */
[C---:B------:R-:W-:Y:S01]  /*41a0*/  FMUL.FTZ R139, R99.reuse, R166 ;  /* 0x000000a6638b7220 */ /* 0x040fe20000410000 */
[----:B------:R-:W-:Y:S03]  /*41b0*/  MUFU.EX2 R70, R174 ;  /* 0x000000ae00467308 */ /* 0x000fe60000000800 */
[-C--:B------:R-:W-:Y:S02]  /*41c0*/  FFMA.FTZ R139, R100, R178.reuse, R139 ;  /* 0x000000b2648b7223 */ /* 0x080fe4000001008b */
[----:B-1----:R-:W-:-:S03]  /*41d0*/  FMUL.FTZ R67, R99, R178 ;  /* 0x000000b263437220 */ /* 0x002fc60000410000 */
[----:B------:R-:W-:Y:S01]  /*41e0*/  MUFU.EX2 R171, R171 ;  /* 0x000000ab00ab7308 */ /* 0x000fe20000000800 */
[----:B------:R-:W-:Y:S02]  /*41f0*/  FADD.FTZ R139, RZ, R139 ;  /* 0x0000008bff8b7221 */ /* 0x000fe40000010000 */
[----:B------:R-:W-:Y:S02]  /*4200*/  FFMA.FTZ R67, R100, R166, -R67 ;  /* 0x000000a664437223 */ /* 0x000fe40000010843 */
[C---:B------:R-:W-:Y:S02]  /*4210*/  FMUL.FTZ R66, R163.reuse, R139 ;  /* 0x0000008ba3427220 */ /* 0x040fe40000410000 */
[----:B------:R-:W-:Y:S01]  /*4220*/  FADD.FTZ R67, R14, R67 ;  /* 0x000000430e437221 */ /* 0x000fe20000010000 */
[----:B------:R-:W-:Y:S03]  /*4230*/  MUFU.EX2 R169, R169 ;  /* 0x000000a900a97308 */ /* 0x000fe60000000800 */
[----:B------:R-:W-:-:S02]  /*4240*/  FMUL.FTZ R165, R163, R67 ;  /* 0x00000043a3a57220 */ /* 0x000fc40000410000 */
[C---:B------:R-:W-:Y:S02]  /*4250*/  FFMA.FTZ R66, R164.reuse, R67, -R66 ;  /* 0x00000043a4427223 */ /* 0x040fe40000010842 */
[----:B------:R-:W-:Y:S02]  /*4260*/  FFMA.FTZ R165, R164, R139, R165 ;  /* 0x0000008ba4a57223 */ /* 0x000fe400000100a5 */
[----:B------:R-:W-:Y:S02]  /*4270*/  FADD.FTZ R66, R13, R66 ;  /* 0x000000420d427221 */ /* 0x000fe40000010000 */
[----:B------:R-:W-:Y:S02]  /*4280*/  FADD.FTZ R165, RZ, R165 ;  /* 0x000000a5ffa57221 */ /* 0x000fe40000010000 */
[----:B------:R-:W-:-:S04]  /*4290*/  FMUL.FTZ R67, R161, R66 ;  /* 0x00000042a1437220 */ /* 0x000fc80000410000 */
[CC--:B------:R-:W-:Y:S02]  /*42a0*/  FFMA.FTZ R67, R162.reuse, R165.reuse, R67 ;  /* 0x000000a5a2437223 */ /* 0x0c0fe40000010043 */
[----:B------:R-:W-:Y:S01]  /*42b0*/  FMUL.FTZ R165, R161, R165 ;  /* 0x000000a5a1a57220 */ /* 0x000fe20000410000 */
[----:B------:R-:W1:Y:S01]  /*42c0*/  MUFU.EX2 R71, R71 ;  /* 0x0000004700477308 */ /* 0x000e620000000800 */
[----:B------:R-:W-:Y:S02]  /*42d0*/  FADD.FTZ R67, RZ, R67 ;  /* 0x00000043ff437221 */ /* 0x000fe40000010000 */
[----:B------:R-:W-:Y:S02]  /*42e0*/  FFMA.FTZ R165, R162, R66, -R165 ;  /* 0x00000042a2a57223 */ /* 0x000fe400000108a5 */
[----:B------:R-:W-:Y:S02]  /*42f0*/  FMUL.FTZ R66, R159, R67 ;  /* 0x000000439f427220 */ /* 0x000fe40000410000 */
[----:B------:R-:W-:-:S02]  /*4300*/  FADD.FTZ R165, R12, R165 ;  /* 0x000000a50ca57221 */ /* 0x000fc40000010000 */
[C---:B0-----:R-:W-:Y:S02]  /*4310*/  FMUL.FTZ R150, R69.reuse, R150 ;  /* 0x0000009645967220 */ /* 0x041fe40000410000 */
[----:B------:R-:W-:Y:S02]  /*4320*/  FMUL.FTZ R149, R69, R149 ;  /* 0x0000009545957220 */ /* 0x000fe40000410000 */
[-C--:B------:R-:W-:Y:S02]  /*4330*/  FMUL.FTZ R69, R159, R165.reuse ;  /* 0x000000a59f457220 */ /* 0x080fe40000410000 */
[C---:B------:R-:W-:Y:S02]  /*4340*/  FFMA.FTZ R66, R160.reuse, R165, -R66 ;  /* 0x000000a5a0427223 */ /* 0x040fe40000010842 */
[----:B------:R-:W-:Y:S02]  /*4350*/  FFMA.FTZ R69, R160, R67, R69 ;  /* 0x00000043a0457223 */ /* 0x000fe40000010045 */
[----:B------:R-:W-:-:S02]  /*4360*/  FMUL.FTZ R157, R172, R157 ;  /* 0x0000009dac9d7220 */ /* 0x000fc40000410000 */
[----:B------:R-:W-:Y:S02]  /*4370*/  FADD.FTZ R67, R11, R66 ;  /* 0x000000420b437221 */ /* 0x000fe40000010000 */
[C---:B-1----:R-:W-:Y:S02]  /*4380*/  FMUL.FTZ R140, R71.reuse, R140 ;  /* 0x0000008c478c7220 */ /* 0x042fe40000410000 */
[----:B------:R-:W-:Y:S02]  /*4390*/  FMUL.FTZ R139, R71, R68 ;  /* 0x00000044478b7220 */ /* 0x000fe40000410000 */
[----:B------:R-:W-:Y:S02]  /*43a0*/  FADD.FTZ R69, RZ, R69 ;  /* 0x00000045ff457221 */ /* 0x000fe40000010000 */
[----:B------:R-:W-:Y:S02]  /*43b0*/  FMUL.FTZ R158, R172, R158 ;  /* 0x0000009eac9e7220 */ /* 0x000fe40000410000 */
[----:B------:R-:W-:-:S02]  /*43c0*/  FMUL.FTZ R71, R157, R67 ;  /* 0x000000439d477220 */ /* 0x000fc40000410000 */
[C---:B------:R-:W-:Y:S02]  /*43d0*/  FMUL.FTZ R148, R70.reuse, R148 ;  /* 0x0000009446947220 */ /* 0x040fe40000410000 */
[----:B------:R-:W-:Y:S02]  /*43e0*/  FMUL.FTZ R147, R70, R147 ;  /* 0x0000009346937220 */ /* 0x000fe40000410000 */
[-C--:B------:R-:W-:Y:S02]  /*43f0*/  FMUL.FTZ R68, R124, R102.reuse ;  /* 0x000000667c447220 */ /* 0x080fe40000410000 */
[-C--:B------:R-:W-:Y:S02]  /*4400*/  FMUL.FTZ R70, R157, R69.reuse ;  /* 0x000000459d467220 */ /* 0x080fe40000410000 */
[----:B------:R-:W-:Y:S02]  /*4410*/  FMUL.FTZ R66, R125, R102 ;  /* 0x000000667d427220 */ /* 0x000fe40000410000 */
[----:B------:R-:W-:-:S02]  /*4420*/  FFMA.FTZ R69, R158, R69, R71 ;  /* 0x000000459e457223 */ /* 0x000fc40000010047 */
[----:B------:R-:W-:Y:S02]  /*4430*/  FFMA.FTZ R68, R125, R101, R68 ;  /* 0x000000657d447223 */ /* 0x000fe40000010044 */
[----:B------:R-:W-:Y:S02]  /*4440*/  FFMA.FTZ R71, R158, R67, -R70 ;  /* 0x000000439e477223 */ /* 0x000fe40000010846 */
[----:B------:R-:W-:Y:S02]  /*4450*/  FMUL.FTZ R155, R170, R155 ;  /* 0x0000009baa9b7220 */ /* 0x000fe40000410000 */
[----:B------:R-:W-:Y:S02]  /*4460*/  FFMA.FTZ R66, R124, R101, -R66 ;  /* 0x000000657c427223 */ /* 0x000fe40000010842 */
[----:B------:R-:W-:Y:S02]  /*4470*/  FADD.FTZ R70, RZ, R69 ;  /* 0x00000045ff467221 */ /* 0x000fe40000010000 */
[----:B------:R-:W-:-:S02]  /*4480*/  FMUL.FTZ R67, R99, R68 ;  /* 0x0000004463437220 */ /* 0x000fc40000410000 */
[----:B------:R-:W-:Y:S02]  /*4490*/  FMUL.FTZ R156, R170, R156 ;  /* 0x0000009caa9c7220 */ /* 0x000fe40000410000 */
[----:B------:R-:W-:Y:S02]  /*44a0*/  FMUL.FTZ R69, R99, R66 ;  /* 0x0000004263457220 */ /* 0x000fe40000410000 */
[----:B------:R-:W-:Y:S02]  /*44b0*/  FADD.FTZ R71, R10, R71 ;  /* 0x000000470a477221 */ /* 0x000fe40000010000 */
[----:B------:R-:W-:Y:S02]  /*44c0*/  FMUL.FTZ R165, R155, R70 ;  /* 0x000000469ba57220 */ /* 0x000fe40000410000 */
[C---:B------:R-:W-:Y:S02]  /*44d0*/  FFMA.FTZ R67, R100.reuse, R66, -R67 ;  /* 0x0000004264437223 */ /* 0x040fe40000010843 */
[----:B------:R-:W-:-:S02]  /*44e0*/  FFMA.FTZ R69, R100, R68, R69 ;  /* 0x0000004464457223 */ /* 0x000fc40000010045 */
[-C--:B------:R-:W-:Y:S02]  /*44f0*/  FMUL.FTZ R167, R155, R71.reuse ;  /* 0x000000479ba77220 */ /* 0x080fe40000410000 */
[C---:B------:R-:W-:Y:S02]  /*4500*/  FFMA.FTZ R166, R156.reuse, R71, -R165 ;  /* 0x000000479ca67223 */ /* 0x040fe400000108a5 */
[----:B------:R-:W-:Y:S02]  /*4510*/  FMUL.FTZ R68, R163, R67 ;  /* 0x00000043a3447220 */ /* 0x000fe40000410000 */
[----:B------:R-:W-:Y:S02]  /*4520*/  FMUL.FTZ R153, R171, R153 ;  /* 0x00000099ab997220 */ /* 0x000fe40000410000 */
[----:B------:R-:W-:Y:S02]  /*4530*/  FMUL.FTZ R66, R163, R69 ;  /* 0x00000045a3427220 */ /* 0x000fe40000410000 */
[----:B------:R-:W-:-:S02]  /*4540*/  FFMA.FTZ R167, R156, R70, R167 ;  /* 0x000000469ca77223 */ /* 0x000fc400000100a7 */
[----:B------:R-:W-:Y:S02]  /*4550*/  FADD.FTZ R166, R9, R166 ;  /* 0x000000a609a67221 */ /* 0x000fe40000010000 */
[C---:B------:R-:W-:Y:S02]  /*4560*/  FFMA.FTZ R68, R164.reuse, R69, R68 ;  /* 0x00000045a4447223 */ /* 0x040fe40000010044 */
[----:B------:R-:W-:Y:S02]  /*4570*/  FMUL.FTZ R154, R171, R154 ;  /* 0x0000009aab9a7220 */ /* 0x000fe40000410000 */
[----:B------:R-:W-:Y:S02]  /*4580*/  FFMA.FTZ R66, R164, R67, -R66 ;  /* 0x00000043a4427223 */ /* 0x000fe40000010842 */
[----:B------:R-:W-:Y:S02]  /*4590*/  FADD.FTZ R167, RZ, R167 ;  /* 0x000000a7ffa77221 */ /* 0x000fe40000010000 */
[----:B------:R-:W-:-:S02]  /*45a0*/  FMUL.FTZ R70, R153, R166 ;  /* 0x000000a699467220 */ /* 0x000fc40000410000 */
[C---:B------:R-:W-:Y:S02]  /*45b0*/  FMUL.FTZ R67, R161.reuse, R68 ;  /* 0x00000044a1437220 */ /* 0x040fe40000410000 */
[-C--:B------:R-:W-:Y:S02]  /*45c0*/  FMUL.FTZ R69, R161, R66.reuse ;  /* 0x00000042a1457220 */ /* 0x080fe40000410000 */
[-C--:B------:R-:W-:Y:S02]  /*45d0*/  FMUL.FTZ R71, R153, R167.reuse ;  /* 0x000000a799477220 */ /* 0x080fe40000410000 */
[----:B------:R-:W-:Y:S02]  /*45e0*/  FFMA.FTZ R70, R154, R167, R70 ;  /* 0x000000a79a467223 */ /* 0x000fe40000010046 */
[----:B------:R-:W-:Y:S02]  /*45f0*/  FFMA.FTZ R67, R162, R66, -R67 ;  /* 0x00000042a2437223 */ /* 0x000fe40000010843 */
[----:B------:R-:W-:-:S02]  /*4600*/  FMUL.FTZ R151, R169, R151 ;  /* 0x00000097a9977220 */ /* 0x000fc40000410000 */
[----:B------:R-:W-:Y:S02]  /*4610*/  FFMA.FTZ R69, R162, R68, R69 ;  /* 0x00000044a2457223 */ /* 0x000fe40000010045 */
[----:B------:R-:W-:Y:S02]  /*4620*/  FFMA.FTZ R71, R154, R166, -R71 ;  /* 0x000000a69a477223 */ /* 0x000fe40000010847 */
[----:B------:R-:W-:Y:S02]  /*4630*/  FADD.FTZ R70, RZ, R70 ;  /* 0x00000046ff467221 */ /* 0x000fe40000010000 */
[----:B------:R-:W-:Y:S02]  /*4640*/  FMUL.FTZ R68, R159, R67 ;  /* 0x000000439f447220 */ /* 0x000fe40000410000 */
[----:B------:R-:W-:Y:S02]  /*4650*/  FMUL.FTZ R152, R169, R152 ;  /* 0x00000098a9987220 */ /* 0x000fe40000410000 */
[----:B------:R-:W-:-:S02]  /*4660*/  FMUL.FTZ R66, R159, R69 ;  /* 0x000000459f427220 */ /* 0x000fc40000410000 */
[----:B------:R-:W-:Y:S02]  /*4670*/  FADD.FTZ R71, R8, R71 ;  /* 0x0000004708477221 */ /* 0x000fe40000010000 */
[C---:B------:R-:W-:Y:S02]  /*4680*/  FMUL.FTZ R165, R151.reuse, R70 ;  /* 0x0000004697a57220 */ /* 0x040fe40000410000 */
[C---:B------:R-:W-:Y:S02]  /*4690*/  FFMA.FTZ R68, R160.reuse, R69, R68 ;  /* 0x00000045a0447223 */ /* 0x040fe40000010044 */
[----:B------:R-:W-:Y:S02]  /*46a0*/  FFMA.FTZ R66, R160, R67, -R66 ;  /* 0x00000043a0427223 */ /* 0x000fe40000010842 */
[-C--:B------:R-:W-:Y:S02]  /*46b0*/  FMUL.FTZ R167, R151, R71.reuse ;  /* 0x0000004797a77220 */ /* 0x080fe40000410000 */
[----:B------:R-:W-:-:S02]  /*46c0*/  FFMA.FTZ R166, R152, R71, -R165 ;  /* 0x0000004798a67223 */ /* 0x000fc400000108a5 */
[C---:B------:R-:W-:Y:S02]  /*46d0*/  FMUL.FTZ R67, R157.reuse, R68 ;  /* 0x000000449d437220 */ /* 0x040fe40000410000 */
[----:B------:R-:W-:Y:S02]  /*46e0*/  FMUL.FTZ R69, R157, R66 ;  /* 0x000000429d457220 */ /* 0x000fe40000410000 */
[----:B------:R-:W-:Y:S02]  /*46f0*/  FFMA.FTZ R167, R152, R70, R167 ;  /* 0x0000004698a77223 */ /* 0x000fe400000100a7 */
[----:B------:R-:W-:Y:S02]  /*4700*/  FADD.FTZ R166, R7, R166 ;  /* 0x000000a607a67221 */ /* 0x000fe40000010000 */
[C---:B------:R-:W-:Y:S02]  /*4710*/  FFMA.FTZ R67, R158.reuse, R66, -R67 ;  /* 0x000000429e437223 */ /* 0x040fe40000010843 */
[----:B------:R-:W-:-:S02]  /*4720*/  FFMA.FTZ R69, R158, R68, R69 ;  /* 0x000000449e457223 */ /* 0x000fc40000010045 */
[----:B------:R-:W-:Y:S02]  /*4730*/  FADD.FTZ R167, RZ, R167 ;  /* 0x000000a7ffa77221 */ /* 0x000fe40000010000 */
[----:B------:R-:W-:Y:S01]  /*4740*/  FMUL.FTZ R70, R149, R166 ;  /* 0x000000a695467220 */ /* 0x000fe20000410000 */
[----:B------:R-:W0:Y:S01]  /*4750*/  MUFU.EX2 R175, R175 ;  /* 0x000000af00af7308 */ /* 0x000e220000000800 */
[C---:B------:R-:W-:Y:S02]  /*4760*/  FMUL.FTZ R68, R155.reuse, R67 ;  /* 0x000000439b447220 */ /* 0x040fe40000410000 */
[----:B------:R-:W-:Y:S02]  /*4770*/  FMUL.FTZ R66, R155, R69 ;  /* 0x000000459b427220 */ /* 0x000fe40000410000 */
[-C--:B------:R-:W-:Y:S02]  /*4780*/  FMUL.FTZ R71, R149, R167.reuse ;  /* 0x000000a795477220 */ /* 0x080fe40000410000 */
[----:B------:R-:W-:-:S02]  /*4790*/  FFMA.FTZ R70, R150, R167, R70 ;  /* 0x000000a796467223 */ /* 0x000fc40000010046 */
[C---:B------:R-:W-:Y:S02]  /*47a0*/  FFMA.FTZ R68, R156.reuse, R69, R68 ;  /* 0x000000459c447223 */ /* 0x040fe40000010044 */
[----:B------:R-:W-:Y:S02]  /*47b0*/  FFMA.FTZ R66, R156, R67, -R66 ;  /* 0x000000439c427223 */ /* 0x000fe40000010842 */
[----:B------:R-:W-:Y:S02]  /*47c0*/  FFMA.FTZ R71, R150, R166, -R71 ;  /* 0x000000a696477223 */ /* 0x000fe40000010847 */
[----:B------:R-:W-:Y:S02]  /*47d0*/  FADD.FTZ R70, RZ, R70 ;  /* 0x00000046ff467221 */ /* 0x000fe40000010000 */
[C---:B------:R-:W-:Y:S02]  /*47e0*/  FMUL.FTZ R67, R153.reuse, R68 ;  /* 0x0000004499437220 */ /* 0x040fe40000410000 */
[----:B------:R-:W-:-:S02]  /*47f0*/  FMUL.FTZ R69, R153, R66 ;  /* 0x0000004299457220 */ /* 0x000fc40000410000 */
[----:B------:R-:W-:Y:S02]  /*4800*/  FADD.FTZ R71, R6, R71 ;  /* 0x0000004706477221 */ /* 0x000fe40000010000 */
[C---:B------:R-:W-:Y:S01]  /*4810*/  FMUL.FTZ R165, R147.reuse, R70 ;  /* 0x0000004693a57220 */ /* 0x040fe20000410000 */
[----:B------:R-:W1:Y:S01]  /*4820*/  MUFU.EX2 R176, R176 ;  /* 0x000000b000b07308 */ /* 0x000e620000000800 */
[C---:B------:R-:W-:Y:S02]  /*4830*/  FFMA.FTZ R67, R154.reuse, R66, -R67 ;  /* 0x000000429a437223 */ /* 0x040fe40000010843 */
[----:B------:R-:W-:Y:S02]  /*4840*/  FFMA.FTZ R69, R154, R68, R69 ;  /* 0x000000449a457223 */ /* 0x000fe40000010045 */
[-C--:B------:R-:W-:Y:S02]  /*4850*/  FMUL.FTZ R167, R147, R71.reuse ;  /* 0x0000004793a77220 */ /* 0x080fe40000410000 */
[----:B------:R-:W-:-:S02]  /*4860*/  FFMA.FTZ R166, R148, R71, -R165 ;  /* 0x0000004794a67223 */ /* 0x000fc400000108a5 */
[----:B------:R-:W-:Y:S02]  /*4870*/  FMUL.FTZ R68, R151, R67 ;  /* 0x0000004397447220 */ /* 0x000fe40000410000 */
[----:B0-----:R-:W-:Y:S02]  /*4880*/  FMUL.FTZ R145, R175, R145 ;  /* 0x00000091af917220 */ /* 0x001fe40000410000 */
[-C--:B------:R-:W-:Y:S02]  /*4890*/  FMUL.FTZ R66, R151, R69.reuse ;  /* 0x0000004597427220 */ /* 0x080fe40000410000 */
[----:B------:R-:W-:Y:S02]  /*48a0*/  FFMA.FTZ R167, R148, R70, R167 ;  /* 0x0000004694a77223 */ /* 0x000fe400000100a7 */
[----:B------:R-:W-:Y:S02]  /*48b0*/  FADD.FTZ R166, R5, R166 ;  /* 0x000000a605a67221 */ /* 0x000fe40000010000 */
[----:B------:R-:W-:-:S02]  /*48c0*/  FFMA.FTZ R68, R152, R69, R68 ;  /* 0x0000004598447223 */ /* 0x000fc40000010044 */
[----:B------:R-:W-:Y:S02]  /*48d0*/  FMUL.FTZ R146, R175, R146 ;  /* 0x00000092af927220 */ /* 0x000fe40000410000 */
[----:B------:R-:W-:Y:S02]  /*48e0*/  FFMA.FTZ R66, R152, R67, -R66 ;  /* 0x0000004398427223 */ /* 0x000fe40000010842 */
[----:B------:R-:W-:Y:S02]  /*48f0*/  FADD.FTZ R167, RZ, R167 ;  /* 0x000000a7ffa77221 */ /* 0x000fe40000010000 */
[----:B------:R-:W-:Y:S02]  /*4900*/  FMUL.FTZ R70, R145, R166 ;  /* 0x000000a691467220 */ /* 0x000fe40000410000 */
[C---:B------:R-:W-:Y:S01]  /*4910*/  FMUL.FTZ R67, R149.reuse, R68 ;  /* 0x0000004495437220 */ /* 0x040fe20000410000 */
[----:B------:R-:W0:Y:S01]  /*4920*/  MUFU.EX2 R177, R177 ;  /* 0x000000b100b17308 */ /* 0x000e220000000800 */
[----:B------:R-:W-:-:S02]  /*4930*/  FMUL.FTZ R69, R149, R66 ;  /* 0x0000004295457220 */ /* 0x000fc40000410000 */
[-C--:B------:R-:W-:Y:S02]  /*4940*/  FMUL.FTZ R71, R145, R167.reuse ;  /* 0x000000a791477220 */ /* 0x080fe40000410000 */
[----:B------:R-:W-:Y:S01]  /*4950*/  FFMA.FTZ R70, R146, R167, R70 ;  /* 0x000000a792467223 */ /* 0x000fe20000010046 */
[----:B-----5:R2:W3:Y:S01]  /*4960*/  R2UR UR21, R65 ;  /* 0x00000000411573c2 */ /* 0x0204e200000e0000 */
[----:B------:R-:W-:Y:S02]  /*4970*/  FFMA.FTZ R67, R150, R66, -R67 ;  /* 0x0000004296437223 */ /* 0x000fe40000010843 */
[----:B-1----:R-:W-:Y:S02]  /*4980*/  FMUL.FTZ R143, R176, R143 ;  /* 0x0000008fb08f7220 */ /* 0x002fe40000410000 */
[----:B------:R-:W-:Y:S02]  /*4990*/  FFMA.FTZ R69, R150, R68, R69 ;  /* 0x0000004496457223 */ /* 0x000fe40000010045 */
[----:B------:R-:W-:-:S02]  /*49a0*/  FFMA.FTZ R71, R146, R166, -R71 ;  /* 0x000000a692477223 */ /* 0x000fc40000010847 */
[----:B------:R-:W-:Y:S01]  /*49b0*/  FADD.FTZ R70, RZ, R70 ;  /* 0x00000046ff467221 */ /* 0x000fe20000010000 */
[----:B------:R1:W4:Y:S01]  /*49c0*/  R2UR UR20, R64 ;  /* 0x00000000401473c2 */ /* 0x00032200000e0000 */
[C---:B------:R-:W-:Y:S02]  /*49d0*/  FMUL.FTZ R68, R147.reuse, R67 ;  /* 0x0000004393447220 */ /* 0x040fe40000410000 */
[----:B------:R-:W-:Y:S02]  /*49e0*/  FMUL.FTZ R144, R176, R144 ;  /* 0x00000090b0907220 */ /* 0x000fe40000410000 */
[----:B------:R-:W-:Y:S02]  /*49f0*/  FMUL.FTZ R66, R147, R69 ;  /* 0x0000004593427220 */ /* 0x000fe40000410000 */
[----:B------:R-:W-:Y:S02]  /*4a00*/  FADD.FTZ R71, R4, R71 ;  /* 0x0000004704477221 */ /* 0x000fe40000010000 */
[----:B------:R-:W-:-:S02]  /*4a10*/  FMUL.FTZ R165, R143, R70 ;  /* 0x000000468fa57220 */ /* 0x000fc40000410000 */
[C---:B------:R-:W-:Y:S02]  /*4a20*/  FFMA.FTZ R68, R148.reuse, R69, R68 ;  /* 0x0000004594447223 */ /* 0x040fe40000010044 */
[----:B------:R-:W-:Y:S02]  /*4a30*/  FFMA.FTZ R66, R148, R67, -R66 ;  /* 0x0000004394427223 */ /* 0x000fe40000010842 */
[-C--:B------:R-:W-:Y:S02]  /*4a40*/  FFMA.FTZ R166, R144, R71.reuse, -R165 ;  /* 0x0000004790a67223 */ /* 0x080fe400000108a5 */
[----:B------:R-:W-:Y:S02]  /*4a50*/  FMUL.FTZ R71, R143, R71 ;  /* 0x000000478f477220 */ /* 0x000fe40000410000 */
[C---:B------:R-:W-:Y:S02]  /*4a60*/  FMUL.FTZ R67, R145.reuse, R68 ;  /* 0x0000004491437220 */ /* 0x040fe40000410000 */
[----:B------:R-:W-:-:S02]  /*4a70*/  FMUL.FTZ R69, R145, R66 ;  /* 0x0000004291457220 */ /* 0x000fc40000410000 */
[----:B0-----:R-:W-:Y:S02]  /*4a80*/  FMUL.FTZ R141, R177, R141 ;  /* 0x0000008db18d7220 */ /* 0x001fe40000410000 */
[----:B------:R-:W-:Y:S02]  /*4a90*/  FFMA.FTZ R71, R144, R70, R71 ;  /* 0x0000004690477223 */ /* 0x000fe40000010047 */
[----:B------:R-:W-:Y:S02]  /*4aa0*/  FADD.FTZ R166, R3, R166 ;  /* 0x000000a603a67221 */ /* 0x000fe40000010000 */
[C---:B------:R-:W-:Y:S02]  /*4ab0*/  FFMA.FTZ R67, R146.reuse, R66, -R67 ;  /* 0x0000004292437223 */ /* 0x040fe40000010843 */
[----:B------:R-:W-:Y:S02]  /*4ac0*/  FFMA.FTZ R69, R146, R68, R69 ;  /* 0x0000004492457223 */ /* 0x000fe40000010045 */
[----:B------:R-:W-:-:S02]  /*4ad0*/  FMUL.FTZ R142, R177, R142 ;  /* 0x0000008eb18e7220 */ /* 0x000fc40000410000 */
[----:B------:R-:W-:Y:S02]  /*4ae0*/  FADD.FTZ R71, RZ, R71 ;  /* 0x00000047ff477221 */ /* 0x000fe40000010000 */
[----:B------:R-:W-:Y:S02]  /*4af0*/  FMUL.FTZ R68, R141, R166 ;  /* 0x000000a68d447220 */ /* 0x000fe40000410000 */
[C---:B------:R-:W-:Y:S02]  /*4b00*/  FMUL.FTZ R66, R143.reuse, R67 ;  /* 0x000000438f427220 */ /* 0x040fe40000410000 */
[----:B--2---:R-:W-:Y:S02]  /*4b10*/  FMUL.FTZ R65, R143, R69 ;  /* 0x000000458f417220 */ /* 0x004fe40000410000 */
[-C--:B------:R-:W-:Y:S02]  /*4b20*/  FMUL.FTZ R165, R141, R71.reuse ;  /* 0x000000478da57220 */ /* 0x080fe40000410000 */
[----:B------:R-:W-:-:S02]  /*4b30*/  FFMA.FTZ R68, R142, R71, R68 ;  /* 0x000000478e447223 */ /* 0x000fc40000010044 */
[C---:B------:R-:W-:Y:S02]  /*4b40*/  FFMA.FTZ R66, R144.reuse, R69, R66 ;  /* 0x0000004590427223 */ /* 0x040fe40000010042 */
[----:B------:R-:W-:Y:S02]  /*4b50*/  FFMA.FTZ R65, R144, R67, -R65 ;  /* 0x0000004390417223 */ /* 0x000fe40000010841 */
[----:B---3--:R-:W-:Y:S02]  /*4b60*/  FMUL.FTZ R71, R137, UR21 ;  /* 0x0000001589477c20 */ /* 0x008fe40008410000 */
[----:B------:R-:W-:Y:S02]  /*4b70*/  FFMA.FTZ R165, R142, R166, -R165 ;  /* 0x000000a68ea57223 */ /* 0x000fe400000108a5 */
[----:B------:R-:W-:Y:S02]  /*4b80*/  FADD.FTZ R68, RZ, R68 ;  /* 0x00000044ff447221 */ /* 0x000fe40000010000 */
[----:B-1----:R-:W-:-:S02]  /*4b90*/  FMUL.FTZ R64, R141, R66 ;  /* 0x000000428d407220 */ /* 0x002fc40000410000 */
[-C--:B------:R-:W-:Y:S02]  /*4ba0*/  FMUL.FTZ R67, R141, R65.reuse ;  /* 0x000000418d437220 */ /* 0x080fe40000410000 */
[----:B----4-:R-:W-:Y:S02]  /*4bb0*/  FFMA.FTZ R190, R138, UR20, -R71 ;  /* 0x000000148abe7c23 */ /* 0x010fe40008010847 */
[----:B------:R-:W-:Y:S02]  /*4bc0*/  FADD.FTZ R165, R2, R165 ;  /* 0x000000a502a57221 */ /* 0x000fe40000010000 */
[----:B------:R-:W-:Y:S02]  /*4bd0*/  FMUL.FTZ R69, R139, R68 ;  /* 0x000000448b457220 */ /* 0x000fe40000410000 */
[----:B------:R-:W-:Y:S02]  /*4be0*/  FMUL.FTZ R71, R135, UR21 ;  /* 0x0000001587477c20 */ /* 0x000fe40008410000 */
[----:B------:R-:W-:-:S02]  /*4bf0*/  FFMA.FTZ R64, R142, R65, -R64 ;  /* 0x000000418e407223 */ /* 0x000fc40000010840 */
[----:B------:R-:W-:Y:S02]  /*4c00*/  FFMA.FTZ R65, R142, R66, R67 ;  /* 0x000000428e417223 */ /* 0x000fe40000010043 */
[-C--:B------:R-:W-:Y:S02]  /*4c10*/  FMUL.FTZ R67, R139, R165.reuse ;  /* 0x000000a58b437220 */ /* 0x080fe40000410000 */
[----:B------:R-:W-:Y:S02]  /*4c20*/  FFMA.FTZ R69, R140, R165, -R69 ;  /* 0x000000a58c457223 */ /* 0x000fe40000010845 */
[----:B------:R-:W-:Y:S02]  /*4c30*/  FFMA.FTZ R188, R136, UR20, -R71 ;  /* 0x0000001488bc7c23 */ /* 0x000fe40008010847 */
[----:B------:R-:W-:Y:S02]  /*4c40*/  FMUL.FTZ R165, R137, UR20 ;  /* 0x0000001489a57c20 */ /* 0x000fe40008410000 */
[----:B------:R-:W-:-:S02]  /*4c50*/  FMUL.FTZ R71, R133, UR21 ;  /* 0x0000001585477c20 */ /* 0x000fc40008410000 */
[----:B------:R-:W-:Y:S02]  /*4c60*/  FADD.FTZ R189, R76, R76 ;  /* 0x0000004c4cbd7221 */ /* 0x000fe40000010000 */
[----:B------:R-:W-:Y:S02]  /*4c70*/  FFMA.FTZ R66, R138, UR21, R165 ;  /* 0x000000158a427c23 */ /* 0x000fe400080100a5 */
[----:B------:R-:W-:Y:S02]  /*4c80*/  FFMA.FTZ R186, R134, UR20, -R71 ;  /* 0x0000001486ba7c23 */ /* 0x000fe40008010847 */
[----:B------:R-:W-:Y:S02]  /*4c90*/  FMUL.FTZ R165, R135, UR20 ;  /* 0x0000001487a57c20 */ /* 0x000fe40008410000 */
[----:B------:R-:W-:Y:S02]  /*4ca0*/  FMUL.FTZ R71, R131, UR21 ;  /* 0x0000001583477c20 */ /* 0x000fe40008410000 */
[----:B------:R-:W-:-:S02]  /*4cb0*/  FMUL.FTZ R190, R189, R190 ;  /* 0x000000bebdbe7220 */ /* 0x000fc40000410000 */
[----:B------:R-:W-:Y:S02]  /*4cc0*/  FMUL.FTZ R189, R189, R66 ;  /* 0x00000042bdbd7220 */ /* 0x000fe40000410000 */
[----:B------:R-:W-:Y:S02]  /*4cd0*/  FADD.FTZ R187, R75, R75 ;  /* 0x0000004b4bbb7221 */ /* 0x000fe40000010000 */
[----:B------:R-:W-:Y:S02]  /*4ce0*/  FFMA.FTZ R66, R136, UR21, R165 ;  /* 0x0000001588427c23 */ /* 0x000fe400080100a5 */
[----:B------:R-:W-:Y:S02]  /*4cf0*/  FFMA.FTZ R184, R132, UR20, -R71 ;  /* 0x0000001484b87c23 */ /* 0x000fe40008010847 */
[----:B------:R-:W-:Y:S02]  /*4d00*/  FMUL.FTZ R165, R133, UR20 ;  /* 0x0000001485a57c20 */ /* 0x000fe40008410000 */
[----:B------:R-:W-:-:S02]  /*4d10*/  FMUL.FTZ R71, R129, UR21 ;  /* 0x0000001581477c20 */ /* 0x000fc40008410000 */
[C---:B------:R-:W-:Y:S02]  /*4d20*/  FMUL.FTZ R188, R187.reuse, R188 ;  /* 0x000000bcbbbc7220 */ /* 0x040fe40000410000 */
[----:B------:R-:W-:Y:S02]  /*4d30*/  FMUL.FTZ R187, R187, R66 ;  /* 0x00000042bbbb7220 */ /* 0x000fe40000410000 */
[----:B------:R-:W-:Y:S02]  /*4d40*/  FADD.FTZ R185, R74, R74 ;  /* 0x0000004a4ab97221 */ /* 0x000fe40000010000 */
[----:B------:R-:W-:Y:S02]  /*4d50*/  FFMA.FTZ R66, R134, UR21, R165 ;  /* 0x0000001586427c23 */ /* 0x000fe400080100a5 */
[----:B------:R-:W-:Y:S02]  /*4d60*/  FFMA.FTZ R182, R130, UR20, -R71 ;  /* 0x0000001482b67c23 */ /* 0x000fe40008010847 */
[----:B------:R-:W-:-:S02]  /*4d70*/  FMUL.FTZ R165, R131, UR20 ;  /* 0x0000001483a57c20 */ /* 0x000fc40008410000 */
[----:B------:R-:W-:Y:S02]  /*4d80*/  FMUL.FTZ R71, R127, UR21 ;  /* 0x000000157f477c20 */ /* 0x000fe40008410000 */
[C---:B------:R-:W-:Y:S02]  /*4d90*/  FMUL.FTZ R186, R185.reuse, R186 ;  /* 0x000000bab9ba7220 */ /* 0x040fe40000410000 */
[----:B------:R-:W-:Y:S02]  /*4da0*/  FMUL.FTZ R185, R185, R66 ;  /* 0x00000042b9b97220 */ /* 0x000fe40000410000 */
[----:B------:R-:W-:Y:S02]  /*4db0*/  FADD.FTZ R183, R73, R73 ;  /* 0x0000004949b77221 */ /* 0x000fe40000010000 */
[----:B------:R-:W-:Y:S02]  /*4dc0*/  FFMA.FTZ R66, R132, UR21, R165 ;  /* 0x0000001584427c23 */ /* 0x000fe400080100a5 */
[----:B------:R-:W-:-:S02]  /*4dd0*/  FFMA.FTZ R180, R128, UR20, -R71 ;  /* 0x0000001480b47c23 */ /* 0x000fc40008010847 */
[----:B------:R-:W-:Y:S02]  /*4de0*/  FMUL.FTZ R165, R129, UR20 ;  /* 0x0000001481a57c20 */ /* 0x000fe40008410000 */
[----:B------:R-:W-:Y:S02]  /*4df0*/  FMUL.FTZ R71, R123, UR21 ;  /* 0x000000157b477c20 */ /* 0x000fe40008410000 */
[C---:B------:R-:W-:Y:S02]  /*4e00*/  FMUL.FTZ R184, R183.reuse, R184 ;  /* 0x000000b8b7b87220 */ /* 0x040fe40000410000 */
[----:B------:R-:W-:Y:S02]  /*4e10*/  FMUL.FTZ R183, R183, R66 ;  /* 0x00000042b7b77220 */ /* 0x000fe40000410000 */
[----:B------:R-:W-:Y:S02]  /*4e20*/  FADD.FTZ R181, R72, R72 ;  /* 0x0000004848b57221 */ /* 0x000fe40000010000 */
[----:B------:R-:W-:-:S02]  /*4e30*/  FFMA.FTZ R66, R130, UR21, R165 ;  /* 0x0000001582427c23 */ /* 0x000fc400080100a5 */
[----:B------:R-:W-:Y:S02]  /*4e40*/  FFMA.FTZ R178, R126, UR20, -R71 ;  /* 0x000000147eb27c23 */ /* 0x000fe40008010847 */
[----:B------:R-:W-:Y:S02]  /*4e50*/  FMUL.FTZ R165, R127, UR20 ;  /* 0x000000147fa57c20 */ /* 0x000fe40008410000 */
[----:B------:R-:W-:Y:S02]  /*4e60*/  FMUL.FTZ R71, R121, UR21 ;  /* 0x0000001579477c20 */ /* 0x000fe40008410000 */
[C---:B------:R-:W-:Y:S02]  /*4e70*/  FMUL.FTZ R182, R181.reuse, R182 ;  /* 0x000000b6b5b67220 */ /* 0x040fe40000410000 */
[----:B------:R-:W-:Y:S02]  /*4e80*/  FMUL.FTZ R181, R181, R66 ;  /* 0x00000042b5b57220 */ /* 0x000fe40000410000 */
[----:B------:R-:W-:-:S02]  /*4e90*/  FADD.FTZ R179, R59, R59 ;  /* 0x0000003b3bb37221 */ /* 0x000fc40000010000 */
[----:B------:R-:W-:Y:S02]  /*4ea0*/  FFMA.FTZ R66, R128, UR21, R165 ;  /* 0x0000001580427c23 */ /* 0x000fe400080100a5 */
[----:B------:R-:W-:Y:S02]  /*4eb0*/  FFMA.FTZ R176, R122, UR20, -R71 ;  /* 0x000000147ab07c23 */ /* 0x000fe40008010847 */
[----:B------:R-:W-:Y:S02]  /*4ec0*/  FMUL.FTZ R165, R123, UR20 ;  /* 0x000000147ba57c20 */ /* 0x000fe40008410000 */
[----:B------:R-:W-:Y:S02]  /*4ed0*/  FMUL.FTZ R71, R119, UR21 ;  /* 0x0000001577477c20 */ /* 0x000fe40008410000 */
[C---:B------:R-:W-:Y:S02]  /*4ee0*/  FMUL.FTZ R180, R179.reuse, R180 ;  /* 0x000000b4b3b47220 */ /* 0x040fe40000410000 */
[----:B------:R-:W-:-:S02]  /*4ef0*/  FMUL.FTZ R179, R179, R66 ;  /* 0x00000042b3b37220 */ /* 0x000fc40000410000 */
        /* <DEDUP_REMOVED lines=32> */
[C---:B------:R-:W-:Y:S02]  /*5100*/  FMUL.FTZ R71, R107.reuse, UR21 ;  /* 0x000000156b477c20 */ /* 0x040fe40008410000 */
[----:B------:R-:W-:Y:S02]  /*5110*/  FFMA.FTZ R67, R140, R68, R67 ;  /* 0x000000448c437223 */ /* 0x000fe40000010043 */
[----:B------:R-:W-:Y:S02]  /*5120*/  FMUL.FTZ R193, R107, UR20 ;  /* 0x000000146bc17c20 */ /* 0x000fe40008410000 */
[----:B------:R-:W-:-:S02]  /*5130*/  FMUL.FTZ R170, R169, R170 ;  /* 0x000000aaa9aa7220 */ /* 0x000fc40000410000 */
[----:B------:R-:W-:Y:S01]  /*5140*/  FMUL.FTZ R68, R139, R64 ;  /* 0x000000408b447220 */ /* 0x000fe20000410000 */
[----:B------:R-:W-:Y:S01]  /*5150*/  ISETP.GT.U32.AND P0, PT, R98, 0x1f, PT ;  /* 0x0000001f6200780c */ /* 0x000fe20003f04070 */
[----:B------:R-:W-:Y:S02]  /*5160*/  FMUL.FTZ R169, R169, R66 ;  /* 0x00000042a9a97220 */ /* 0x000fe40000410000 */
[----:B------:R-:W-:Y:S02]  /*5170*/  FADD.FTZ R167, R53, R53 ;  /* 0x0000003535a77221 */ /* 0x000fe40000010000 */
[----:B------:R-:W-:Y:S02]  /*5180*/  FMUL.FTZ R191, R109, UR20 ;  /* 0x000000146dbf7c20 */ /* 0x000fe40008410000 */
[----:B------:R-:W-:Y:S02]  /*5190*/  FFMA.FTZ R66, R114, UR21, R165 ;  /* 0x0000001572427c23 */ /* 0x000fe400080100a5 */
[----:B------:R-:W-:-:S02]  /*51a0*/  FADD.FTZ R192, R51, R51 ;  /* 0x0000003333c07221 */ /* 0x000fc40000010000 */
[C---:B------:R-:W-:Y:S02]  /*51b0*/  FFMA.FTZ R71, R108.reuse, UR20, -R71 ;  /* 0x000000146c477c23 */ /* 0x040fe40008010847 */
[-C--:B------:R-:W-:Y:S02]  /*51c0*/  FMUL.FTZ R165, R139, R65.reuse ;  /* 0x000000418ba57220 */ /* 0x080fe40000410000 */
[----:B------:R-:W-:Y:S02]  /*51d0*/  FFMA.FTZ R193, R108, UR21, R193 ;  /* 0x000000156cc17c23 */ /* 0x000fe400080100c1 */
[----:B------:R-:W-:Y:S02]  /*51e0*/  FFMA.FTZ R65, R140, R65, R68 ;  /* 0x000000418c417223 */ /* 0x000fe40000010044 */
[----:B------:R-:W-:Y:S02]  /*51f0*/  FMUL.FTZ R168, R167, R168 ;  /* 0x000000a8a7a87220 */ /* 0x000fe40000410000 */
[----:B------:R-:W-:-:S02]  /*5200*/  FFMA.FTZ R68, R112, UR21, R191 ;  /* 0x0000001570447c23 */ /* 0x000fc400080100bf */
[----:B------:R-:W-:Y:S02]  /*5210*/  FMUL.FTZ R167, R167, R66 ;  /* 0x00000042a7a77220 */ /* 0x000fe40000410000 */
[----:B------:R-:W-:Y:S02]  /*5220*/  FMUL.FTZ R191, R192, R71 ;  /* 0x00000047c0bf7220 */ /* 0x000fe40000410000 */
[----:B------:R-:W-:Y:S02]  /*5230*/  FADD.FTZ R66, R0, R69 ;  /* 0x0000004500427221 */ /* 0x000fe40000010000 */
[----:B------:R-:W-:Y:S02]  /*5240*/  FMUL.FTZ R192, R192, R193 ;  /* 0x000000c1c0c07220 */ /* 0x000fe40000410000 */
[----:B------:R-:W-:Y:S02]  /*5250*/  FFMA.FTZ R64, R140, R64, -R165 ;  /* 0x000000408c407223 */ /* 0x000fe400000108a5 */
[----:B------:R-:W-:-:S02]  /*5260*/  FADD.FTZ R67, RZ, R67 ;  /* 0x00000043ff437221 */ /* 0x000fc40000010000 */
[----:B------:R-:W-:Y:S02]  /*5270*/  FMUL.FTZ R69, R105, UR21 ;  /* 0x0000001569457c20 */ /* 0x000fe40008410000 */
[----:B------:R-:W-:Y:S02]  /*5280*/  FMUL.FTZ R193, R103, UR21 ;  /* 0x0000001567c17c20 */ /* 0x000fe40008410000 */
[----:B------:R-:W-:Y:S02]  /*5290*/  FMUL.FTZ R71, R105, UR20 ;  /* 0x0000001469477c20 */ /* 0x000fe40008410000 */
[----:B------:R-:W-:Y:S01]  /*52a0*/  FMUL.FTZ R203, R103, UR20 ;  /* 0x0000001467cb7c20 */ /* 0x000fe20008410000 */
[----:B------:R0:W-:Y:S01]  /*52b0*/  STS.128 [R98.X16+0x4250], R64 ;  /* 0x0042504062007388 */ /* 0x0001e2000000cc00 */
[----:B------:R-:W-:Y:S02]  /*52c0*/  FADD.FTZ R165, R52, R52 ;  /* 0x0000003434a57221 */ /* 0x000fe40000010000 */
[----:B------:R-:W-:-:S02]  /*52d0*/  FADD.FTZ R194, R49, R49 ;  /* 0x0000003131c27221 */ /* 0x000fc40000010000 */
[----:B------:R-:W-:Y:S02]  /*52e0*/  FADD.FTZ R196, R46, R46 ;  /* 0x0000002e2ec47221 */ /* 0x000fe40000010000 */
[----:B------:R-:W-:Y:S02]  /*52f0*/  FFMA.FTZ R69, R106, UR20, -R69 ;  /* 0x000000146a457c23 */ /* 0x000fe40008010845 */
[----:B------:R-:W-:Y:S01]  /*5300*/  FFMA.FTZ R195, R104, UR20, -R193 ;  /* 0x0000001468c37c23 */ /* 0x000fe200080108c1 */
[----:B------:R-:W-:Y:S01]  /*5310*/  BSSY B0, `(.L_x_4385) ;  /* 0x00000a5000007945 */ /* 0x000fe20003800000 */
[----:B------:R-:W-:Y:S02]  /*5320*/  FFMA.FTZ R71, R106, UR21, R71 ;  /* 0x000000156a477c23 */ /* 0x000fe40008010047 */
[----:B------:R-:W-:Y:S02]  /*5330*/  FFMA.FTZ R203, R104, UR21, R203 ;  /* 0x0000001568cb7c23 */ /* 0x000fe400080100cb */
[----:B------:R-:W-:-:S02]  /*5340*/  FMUL.FTZ R166, R165, R166 ;  /* 0x000000a6a5a67220 */ /* 0x000fc40000410000 */
[----:B------:R-:W-:Y:S02]  /*5350*/  FMUL.FTZ R193, R194, R69 ;  /* 0x00000045c2c17220 */ /* 0x000fe40000410000 */
[----:B------:R-:W-:Y:S02]  /*5360*/  FMUL.FTZ R195, R196, R195 ;  /* 0x000000c3c4c37220 */ /* 0x000fe40000410000 */
[----:B------:R-:W-:Y:S02]  /*5370*/  FMUL.FTZ R165, R165, R68 ;  /* 0x00000044a5a57220 */ /* 0x000fe40000410000 */
[----:B------:R-:W-:Y:S02]  /*5380*/  FMUL.FTZ R194, R194, R71 ;  /* 0x00000047c2c27220 */ /* 0x000fe40000410000 */
[----:B------:R-:W-:Y:S01]  /*5390*/  FMUL.FTZ R196, R196, R203 ;  /* 0x000000cbc4c47220 */ /* 0x000fe20000410000 */
[----:B------:R-:W-:Y:S06]  /*53a0*/  BAR.SYNC.DEFER_BLOCKING 0x0 ;  /* 0x0000000000007b1d */ /* 0x000fec0000010000 */
[----:B------:R-:W-:Y:S05]  /*53b0*/  @P0 BRA `(.L_x_4386) ;  /* 0x000009a000000947 */ /* 0x000fea0003800000 */
[----:B0-----:R-:W-:Y:S04]  /*53c0*/  LDS.128 R64, [R202+0x4250] ;  /* 0x00425000ca407984 */ /* 0x001fe80000000c00 */
[----:B------:R-:W0:Y:S02]  /*53d0*/  LDS.128 R68, [R202+0x4260] ;  /* 0x00426000ca447984 */ /* 0x000e240000000c00 */
[----:B0-----:R-:W-:-:S02]  /*53e0*/  FMUL.FTZ R203, R67, R69 ;  /* 0x0000004543cb7220 */ /* 0x001fc40000410000 */
[CC--:B------:R-:W-:Y:S02]  /*53f0*/  FMUL.FTZ R204, R66.reuse, R69.reuse ;  /* 0x0000004542cc7220 */ /* 0x0c0fe40000410000 */
[-C--:B------:R-:W-:Y:S02]  /*5400*/  FFMA.FTZ R205, R66, R68.reuse, -R203 ;  /* 0x0000004442cd7223 */ /* 0x080fe400000108cb */
[-C--:B------:R-:W-:Y:S02]  /*5410*/  FMUL.FTZ R203, R65, R69.reuse ;  /* 0x0000004541cb7220 */ /* 0x080fe40000410000 */
[C---:B------:R-:W-:Y:S02]  /*5420*/  FMUL.FTZ R69, R64.reuse, R69 ;  /* 0x0000004540457220 */ /* 0x040fe40000410000 */
[-C--:B------:R-:W-:Y:S02]  /*5430*/  FFMA.FTZ R204, R67, R68.reuse, R204 ;  /* 0x0000004443cc7223 */ /* 0x080fe400000100cc */
[----:B------:R-:W-:-:S02]  /*5440*/  FFMA.FTZ R66, R64, R68, -R203 ;  /* 0x0000004440427223 */ /* 0x000fc400000108cb */
[----:B------:R-:W-:Y:S02]  /*5450*/  FFMA.FTZ R68, R65, R68, R69 ;  /* 0x0000004441447223 */ /* 0x000fe40000010045 */
[----:B------:R-:W-:Y:S02]  /*5460*/  FADD.FTZ R70, R70, R205 ;  /* 0x000000cd46467221 */ /* 0x000fe40000010000 */
[----:B------:R-:W-:Y:S01]  /*5470*/  FADD.FTZ R71, R71, R204 ;  /* 0x000000cc47477221 */ /* 0x000fe20000010000 */
[----:B------:R-:W-:Y:S05]  /*5480*/  BRA.DIV ~URZ, `(.L_x_4387) ;  /* 0x000080027f007947 */ /* 0x000fea000b800000 */
[----:B------:R0:W1:Y:S02]  /*5490*/  SHFL.UP PT, R67, R66, 0x1, RZ ;  /* 0x0420000042437989 */ /* 0x00006400000e00ff */
.L_x_4495:
        /* <DEDUP_REMOVED lines=21> */
[C---:B-1----:R-:W-:Y:S02]  /*55f0*/  FMUL.FTZ R68, R65.reuse, R203 ;  /* 0x000000cb41447220 */ /* 0x042fe40000410000 */
[-C--:B--2---:R-:W-:Y:S02]  /*5600*/  FMUL.FTZ R204, R65, R69.reuse ;  /* 0x0000004541cc7220 */ /* 0x084fe40000410000 */
[C---:B------:R-:W-:Y:S02]  /*5610*/  FFMA.FTZ R69, R66.reuse, R69, -R68 ;  /* 0x0000004542457223 */ /* 0x040fe40000010844 */
[----:B------:R-:W-:-:S03]  /*5620*/  FFMA.FTZ R204, R66, R203, R204 ;  /* 0x000000cb42cc7223 */ /* 0x000fc600000100cc */
[----:B------:R-:W-:Y:S02]  /*5630*/  @P0 FADD.FTZ R70, R70, R69 ;  /* 0x0000004546460221 */ /* 0x000fe40000010000 */
[CC--:B0-----:R-:W-:Y:S02]  /*5640*/  FMUL.FTZ R68, R65.reuse, R64.reuse ;  /* 0x0000004041447220 */ /* 0x0c1fe40000410000 */
        /* <DEDUP_REMOVED lines=12> */
[C---:B------:R-:W-:Y:S02]  /*5710*/  FFMA.FTZ R204, R66.reuse, R69, R204 ;  /* 0x0000004542cc7223 */ /* 0x040fe400000100cc */
[----:B------:R-:W-:Y:S02]  /*5720*/  FFMA.FTZ R203, R66, R203, -R64 ;  /* 0x000000cb42cb7223 */ /* 0x000fe40000010840 */
[C---:B--2---:R-:W-:Y:S02]  /*5730*/  FMUL.FTZ R69, R68.reuse, R65 ;  /* 0x0000004144457220 */ /* 0x044fe40000410000 */
[----:B------:R-:W-:Y:S02]  /*5740*/  @P0 FADD.FTZ R71, R71, R204 ;  /* 0x000000cc47470221 */ /* 0x000fe40000010000 */
[-C--:B---3--:R-:W-:Y:S02]  /*5750*/  FMUL.FTZ R64, R68, R67.reuse ;  /* 0x0000004344407220 */ /* 0x088fe40000410000 */
[----:B------:R-:W-:-:S02]  /*5760*/  FFMA.FTZ R69, R66, R67, R69 ;  /* 0x0000004342457223 */ /* 0x000fc40000010045 */
[----:B------:R-:W-:Y:S02]  /*5770*/  @P0 FADD.FTZ R70, R70, R203 ;  /* 0x000000cb46460221 */ /* 0x000fe40000010000 */
[----:B------:R-:W-:Y:S01]  /*5780*/  @P0 FFMA.FTZ R66, R66, R65, -R64 ;  /* 0x0000004142420223 */ /* 0x000fe20000010840 */
[----:B------:R-:W0:Y:S01]  /*5790*/  SHFL.UP PT, R203, R71, 0x8, RZ ;  /* 0x0500000047cb7989 */ /* 0x000e2200000e00ff */
[----:B------:R-:W-:Y:S02]  /*57a0*/  FSEL R69, R68, R69, !P0 ;  /* 0x0000004544457208 */ /* 0x000fe40004000000 */
[----:B------:R-:W-:Y:S01]  /*57b0*/  ISETP.GE.AND P0, PT, R97, 0x8, PT ;  /* 0x000000086100780c */ /* 0x000fe20003f06270 */
[----:B------:R-:W1:Y:S04]  /*57c0*/  SHFL.UP PT, R67, R70, 0x8, RZ ;  /* 0x0500000046437989 */ /* 0x000e6800000e00ff */
        /* <DEDUP_REMOVED lines=18> */
.L_x_4496:
[----:B------:R-:W-:Y:S01]  /*58f0*/  MOV R206, R207 ;  /* 0x000000cf00ce7202 */ /* 0x000fe20000000f00 */
[-C--:B-1----:R-:W-:Y:S01]  /*5900*/  FMUL.FTZ R64, R210, R205.reuse ;  /* 0x000000cdd2407220 */ /* 0x082fe20000410000 */
[----:B------:R-:W-:Y:S01]  /*5910*/  ISETP.GE.AND P0, PT, R97, 0x10, PT ;  /* 0x000000106100780c */ /* 0x000fe20003f06270 */
[----:B--2---:R-:W-:Y:S01]  /*5920*/  FMUL.FTZ R65, R208, R205 ;  /* 0x000000cdd0417220 */ /* 0x004fe20000410000 */
[----:B------:R-:W-:Y:S01]  /*5930*/  MOV R67, R71 ;  /* 0x0000004700437202 */ /* 0x000fe20000000f00 */
[----:B---3--:R-:W-:-:S02]  /*5940*/  FFMA.FTZ R64, R69, R206, R64 ;  /* 0x000000ce45407223 */ /* 0x008fc40000010040 */
[-C--:B------:R-:W-:Y:S02]  /*5950*/  FMUL.FTZ R69, R69, R205.reuse ;  /* 0x000000cd45457220 */ /* 0x080fe40000410000 */
[C---:B0---4-:R-:W-:Y:S02]  /*5960*/  FFMA.FTZ R66, R68.reuse, R206, R65 ;  /* 0x000000ce44427223 */ /* 0x051fe40000010041 */
[----:B------:R-:W-:Y:S01]  /*5970*/  FMUL.FTZ R65, R68, R205 ;  /* 0x000000cd44417220 */ /* 0x000fe20000410000 */
[----:B------:R-:W-:Y:S01]  /*5980*/  MOV R68, R70 ;  /* 0x0000004600447202 */ /* 0x000fe20000000f00 */
[----:B------:R-:W-:Y:S01]  /*5990*/  FFMA.FTZ R69, R210, R206, -R69 ;  /* 0x000000ced2457223 */ /* 0x000fe20000010845 */
        /* <DEDUP_REMOVED lines=9> */
[----:B------:R-:W-:Y:S05]  /*5a30*/  CALL.REL.NOINC `($__internal_109_$__cuda_sm70_shflsync_idx_p) ;  /* 0x000098a000007944 */ /* 0x000fea0003c00000 */
.L_x_4389:
[----:B------:R-:W-:Y:S05]  /*5a40*/  BRA.CONV ~URZ, `(.L_x_4390) ;  /* 0x000000537f007947 */ /* 0x000fea000b800000 */
[----:B-1----:R-:W-:Y:S01]  /*5a50*/  HFMA2.MMA R66, -RZ, RZ, 0, 1.847743988037109375e-06 ;  /* 0x0000001fff427435 */ /* 0x002fe200000001ff */
[----:B------:R-:W-:Y:S02]  /*5a60*/  MOV R241, R205 ;  /* 0x000000cd00f17202 */ /* 0x000fe40000000f00 */
[----:B------:R-:W-:Y:S02]  /*5a70*/  MOV R65, 0xffffffff ;  /* 0xffffffff00417802 */ /* 0x000fe40000000f00 */
[----:B------:R-:W-:-:S02]  /*5a80*/  MOV R64, 0x5aa0 ;  /* 0x00005aa000407802 */ /* 0x000fc40000000f00 */
[----:B0-----:R-:W-:Y:S05]  /*5a90*/  CALL.REL.NOINC `($__internal_109_$__cuda_sm70_shflsync_idx_p) ;  /* 0x0000984000007944 */ /* 0x001fea0003c00000 */
.L_x_4390:
[----:B------:R-:W-:Y:S05]  /*5aa0*/  BRA.CONV ~URZ, `(.L_x_4391) ;  /* 0x000000537f007947 */ /* 0x000fea000b800000 */
[----:B-1----:R-:W-:Y:S01]  /*5ab0*/  HFMA2.MMA R66, -RZ, RZ, 0, 1.847743988037109375e-06 ;  /* 0x0000001fff427435 */ /* 0x002fe200000001ff */
[----:B------:R-:W-:-:S02]  /*5ac0*/  MOV R241, R68 ;  /* 0x0000004400f17202 */ /* 0x000fc40000000f00 */
[----:B------:R-:W-:Y:S02]  /*5ad0*/  MOV R65, 0xffffffff ;  /* 0xffffffff00417802 */ /* 0x000fe40000000f00 */
[----:B------:R-:W-:Y:S02]  /*5ae0*/  MOV R64, 0x5b00 ;  /* 0x00005b0000407802 */ /* 0x000fe40000000f00 */
[----:B0-----:R-:W-:Y:S05]  /*5af0*/  CALL.REL.NOINC `($__internal_109_$__cuda_sm70_shflsync_idx_p) ;  /* 0x000097e000007944 */ /* 0x001fea0003c00000 */
.L_x_4391:
[----:B------:R-:W-:Y:S05]  /*5b00*/  BRA.CONV ~URZ, `(.L_x_4392) ;  /* 0x000000537f007947 */ /* 0x000fea000b800000 */
[----:B-1----:R-:W-:Y:S01]  /*5b10*/  HFMA2.MMA R66, -RZ, RZ, 0, 1.847743988037109375e-06 ;  /* 0x0000001fff427435 */ /* 0x002fe200000001ff */
[----:B------:R-:W-:Y:S02]  /*5b20*/  MOV R241, R67 ;  /* 0x0000004300f17202 */ /* 0x000fe40000000f00 */
[----:B------:R-:W-:Y:S02]  /*5b30*/  MOV R65, 0xffffffff ;  /* 0xffffffff00417802 */ /* 0x000fe40000000f00 */
[----:B------:R-:W-:Y:S02]  /*5b40*/  MOV R64, 0x5b60 ;  /* 0x00005b6000407802 */ /* 0x000fe40000000f00 */
[----:B0-----:R-:W-:Y:S05]  /*5b50*/  CALL.REL.NOINC `($__internal_109_$__cuda_sm70_shflsync_idx_p) ;  /* 0x0000978000007944 */ /* 0x001fea0003c00000 */
.L_x_4392:
[----:B------:R-:W-:Y:S05]  /*5b60*/  BRA.DIV ~URZ, `(.L_x_4393) ;  /* 0x000085527f007947 */ /* 0x000fea000b800000 */
[----:B------:R-:W2:Y:S04]  /*5b70*/  SHFL.IDX PT, R60, R60, RZ, 0x1f ;  /* 0x00001fff3c3c7589 */ /* 0x000ea800000e0000 */
[----:B------:R-:W3:Y:S04]  /*5b80*/  SHFL.IDX PT, R61, R61, RZ, 0x1f ;  /* 0x00001fff3d3d7589 */ /* 0x000ee800000e0000 */
[----:B------:R-:W4:Y:S04]  /*5b90*/  SHFL.IDX PT, R62, R62, RZ, 0x1f ;  /* 0x00001fff3e3e7589 */ /* 0x000f2800000e0000 */
[----:B------:R-:W1:Y:S04]  /*5ba0*/  SHFL.IDX PT, R63, R63, RZ, 0x1f ;  /* 0x00001fff3f3f7589 */ /* 0x000e6800000e0000 */
[----:B------:R-:W0:Y:S04]  /*5bb0*/  SHFL.UP PT, R206, R206, 0x1, RZ ;  /* 0x04200000cece7989 */ /* 0x000e2800000e00ff */
[----:B------:R-:W0:Y:S04]  /*5bc0*/  SHFL.UP PT, R205, R205, 0x1, RZ ;  /* 0x04200000cdcd7989 */ /* 0x000e2800000e00ff */
[----:B------:R-:W0:Y:S04]  /*5bd0*/  SHFL.UP PT, R68, R68, 0x1, RZ ;  /* 0x0420000044447989 */ /* 0x000e2800000e00ff */
[----:B------:R0:W0:Y:S02]  /*5be0*/  SHFL.UP PT, R69, R67, 0x1, RZ ;  /* 0x0420000043457989 */ /* 0x00002400000e00ff */
.L_x_4497:
[----:B0123--:R-:W0:Y:S01]  /*5bf0*/  LDS.128 R64, [R202+0x4250] ;  /* 0x00425000ca407984 */ /* 0x00fe220000000c00 */
[----:B----4-:R-:W-:-:S02]  /*5c00*/  FMUL.FTZ R70, R62, R205 ;  /* 0x000000cd3e467220 */ /* 0x010fc40000410000 */
[CC--:B------:R-:W-:Y:S02]  /*5c10*/  FMUL.FTZ R71, R63.reuse, R205.reuse ;  /* 0x000000cd3f477220 */ /* 0x0c0fe40000410000 */
[-C--:B------:R-:W-:Y:S02]  /*5c20*/  FFMA.FTZ R70, R63, R206.reuse, R70 ;  /* 0x000000ce3f467223 */ /* 0x080fe40000010046 */
[----:B------:R-:W-:Y:S02]  /*5c30*/  FFMA.FTZ R71, R62, R206, -R71 ;  /* 0x000000ce3e477223 */ /* 0x000fe40000010847 */
[----:B------:R-:W-:Y:S02]  /*5c40*/  @P1 FADD.FTZ R63, R70, R69 ;  /* 0x00000045463f1221 */ /* 0x000fe40000010000 */
[-C--:B------:R-:W-:Y:S02]  /*5c50*/  FMUL.FTZ R69, R61, R205.reuse ;  /* 0x000000cd3d457220 */ /* 0x080fe40000410000 */
[----:B------:R-:W-:-:S02]  /*5c60*/  FMUL.FTZ R205, R60, R205 ;  /* 0x000000cd3ccd7220 */ /* 0x000fc40000410000 */
        /* <DEDUP_REMOVED lines=15> */
.L_x_4386:
[----:B0-----:R-:W-:Y:S05]  /*5d60*/  BSYNC B0 ;  /* 0x0000000000007941 */ /* 0x001fea0003800000 */
.L_x_4385:
[CC--:B-1----:R-:W-:Y:S01]  /*5d70*/  FMUL.FTZ R60, R139.reuse, R196.reuse ;  /* 0x000000c48b3c7220 */ /* 0x0c2fe20000410000 */
        /* <DEDUP_REMOVED lines=146> */
[C---:B------:R-:W-:Y:S02]  /*66a0*/  FMUL.FTZ R61, R99.reuse, -R63 ;  /* 0x8000003f633d7220 */ /* 0x040fe40000410000 */
        /* <DEDUP_REMOVED lines=13> */
[----:B------:R-:W-:Y:S02]  /*6780*/  FMUL.FTZ R61, R99, R215 ;  /* 0x000000d7633d7220 */ /* 0x000fe40000410000 */
[----:B------:R-:W-:Y:S02]  /*6790*/  FFMA.FTZ R69, R101, R63, -R60 ;  /* 0x0000003f65457223 */ /* 0x000fe4000001083c */
[----:B------:R-:W-:-:S02]  /*67a0*/  FMUL.FTZ R60, R99, R203 ;  /* 0x000000cb633c7220 */ /* 0x000fc40000410000 */
[----:B------:R-:W-:Y:S02]  /*67b0*/  FFMA.FTZ R202, R100, R203, R61 ;  /* 0x000000cb64ca7223 */ /* 0x000fe4000001003d */
[----:B------:R-:W-:Y:S02]  /*67c0*/  FMUL.FTZ R62, R102, -R63 ;  /* 0x8000003f663e7220 */ /* 0x000fe40000410000 */
[----:B------:R-:W-:Y:S02]  /*67d0*/  FFMA.FTZ R61, R100, R215, -R60 ;  /* 0x000000d7643d7223 */ /* 0x000fe4000001083c */
[----:B------:R-:W-:Y:S02]  /*67e0*/  FADD.FTZ R202, RZ, R202 ;  /* 0x000000caffca7221 */ /* 0x000fe40000010000 */
[----:B------:R-:W-:Y:S02]  /*67f0*/  FFMA.FTZ R70, R101, R66, R62 ;  /* 0x0000004265467223 */ /* 0x000fe4000001003e */
[----:B------:R-:W-:-:S02]  /*6800*/  FMUL.FTZ R62, R102, -R64 ;  /* 0x80000040663e7220 */ /* 0x000fc40000410000 */
[----:B------:R-:W-:Y:S02]  /*6810*/  FADD.FTZ R214, R14, R61 ;  /* 0x0000003d0ed67221 */ /* 0x000fe40000010000 */
[----:B------:R-:W-:Y:S02]  /*6820*/  FMUL.FTZ R61, R163, R202 ;  /* 0x000000caa33d7220 */ /* 0x000fe40000410000 */
[-C--:B------:R-:W-:Y:S02]  /*6830*/  FMUL.FTZ R60, R102, -R65.reuse ;  /* 0x80000041663c7220 */ /* 0x080fe40000410000 */
[----:B------:R-:W-:Y:S02]  /*6840*/  FFMA.FTZ R65, R101, R65, R62 ;  /* 0x0000004165417223 */ /* 0x000fe4000001003e */
[-C--:B------:R-:W-:Y:S02]  /*6850*/  FMUL.FTZ R63, R163, R214.reuse ;  /* 0x000000d6a33f7220 */ /* 0x080fe40000410000 */
[C---:B------:R-:W-:Y:S01]  /*6860*/  FFMA.FTZ R62, R164.reuse, R214, -R61 ;  /* 0x000000d6a43e7223 */ /* 0x040fe2000001083d */
[----:B------:R-:W-:Y:S01]  /*6870*/  HFMA2.MMA R61, -RZ, RZ, 0, 0 ;  /* 0x00000000ff3d7435 */ /* 0x000fe200000001ff */
[----:B------:R-:W-:-:S02]  /*6880*/  FFMA.FTZ R125, R164, R202, R63 ;  /* 0x000000caa47d7223 */ /* 0x000fc4000001003f */
[----:B------:R-:W-:Y:S02]  /*6890*/  FADD.FTZ R213, R13, R62 ;  /* 0x0000003e0dd57221 */ /* 0x000fe40000010000 */
[----:B------:R-:W-:Y:S01]  /*68a0*/  FADD.FTZ R125, RZ, R125 ;  /* 0x0000007dff7d7221 */ /* 0x000fe20000010000 */
[----:B------:R-:W-:Y:S01]  /*68b0*/  CS2R R62, SRZ ;  /* 0x00000000003e7805 */ /* 0x000fe2000001ff00 */
[C---:B------:R-:W-:Y:S02]  /*68c0*/  FMUL.FTZ R66, R161.reuse, R213 ;  /* 0x000000d5a1427220 */ /* 0x040fe40000410000 */
[-C--:B------:R-:W-:Y:S02]  /*68d0*/  FMUL.FTZ R68, R161, R125.reuse ;  /* 0x0000007da1447220 */ /* 0x080fe40000410000 */
[C---:B------:R-:W-:Y:S02]  /*68e0*/  FFMA.FTZ R124, R162.reuse, R125, R66 ;  /* 0x0000007da27c7223 */ /* 0x040fe40000010042 */
[----:B------:R-:W-:-:S02]  /*68f0*/  FFMA.FTZ R217, R162, R213, -R68 ;  /* 0x000000d5a2d97223 */ /* 0x000fc40000010844 */
[----:B------:R-:W-:Y:S02]  /*6900*/  FADD.FTZ R124, RZ, R124 ;  /* 0x0000007cff7c7221 */ /* 0x000fe40000010000 */
[----:B------:R-:W-:Y:S02]  /*6910*/  FADD.FTZ R217, R12, R217 ;  /* 0x000000d90cd97221 */ /* 0x000fe40000010000 */
[C---:B------:R-:W-:Y:S02]  /*6920*/  FMUL.FTZ R68, R159.reuse, R124 ;  /* 0x0000007c9f447220 */ /* 0x040fe40000410000 */
[----:B------:R-:W-:Y:S02]  /*6930*/  FADD.FTZ R66, R190, R69 ;  /* 0x00000045be427221 */ /* 0x000fe40000010000 */
[-C--:B------:R-:W-:Y:S02]  /*6940*/  FMUL.FTZ R69, R159, R217.reuse ;  /* 0x000000d99f457220 */ /* 0x080fe40000410000 */
[----:B------:R-:W-:Y:S01]  /*6950*/  FFMA.FTZ R64, R101, R64, -R60 ;  /* 0x0000004065407223 */ /* 0x000fe2000001083c */
[----:B------:R-:W-:Y:S01]  /*6960*/  MOV R60, 0x3f800000 ;  /* 0x3f800000003c7802 */ /* 0x000fe20000000f00 */
[----:B------:R-:W-:-:S02]  /*6970*/  FFMA.FTZ R68, R160, R217, -R68 ;  /* 0x000000d9a0447223 */ /* 0x000fc40000010844 */
[----:B------:R-:W-:Y:S02]  /*6980*/  FFMA.FTZ R69, R160, R124, R69 ;  /* 0x0000007ca0457223 */ /* 0x000fe40000010045 */
[----:B------:R-:W-:Y:S01]  /*6990*/  FADD.FTZ R218, R11, R68 ;  /* 0x000000440bda7221 */ /* 0x000fe20000010000 */
[----:B------:R0:W1:Y:S01]  /*69a0*/  @!P0 LDS.128 R60, [R71.X16+0x5c60] ;  /* 0x005c6000473c8984 */ /* 0x000062000000cc00 */
[----:B------:R-:W-:Y:S01]  /*69b0*/  FADD.FTZ R212, RZ, R69 ;  /* 0x00000045ffd47221 */ /* 0x000fe20000010000 */
[----:B------:R-:W-:Y:S01]  /*69c0*/  ISETP.GT.U32.AND P0, PT, R98, 0x1f, PT ;  /* 0x0000001f6200780c */ /* 0x000fe20003f04070 */
[----:B------:R-:W-:Y:S02]  /*69d0*/  FADD.FTZ R67, -R189, R70 ;  /* 0x00000046bd437221 */ /* 0x000fe40000010100 */
[C---:B------:R-:W-:Y:S02]  /*69e0*/  FMUL.FTZ R69, R157.reuse, R212 ;  /* 0x000000d49d457220 */ /* 0x040fe40000410000 */
[-C--:B0-----:R-:W-:Y:S01]  /*69f0*/  FMUL.FTZ R71, R157, R218.reuse ;  /* 0x000000da9d477220 */ /* 0x081fe20000410000 */
[----:B------:R0:W-:Y:S01]  /*6a00*/  STS.128 [R98.X16+0x4660], R64 ;  /* 0x0046604062007388 */ /* 0x0001e2000000cc00 */
[----:B------:R-:W-:-:S02]  /*6a10*/  FFMA.FTZ R69, R158, R218, -R69 ;  /* 0x000000da9e457223 */ /* 0x000fc40000010845 */
[----:B------:R-:W-:Y:S02]  /*6a20*/  FFMA.FTZ R71, R158, R212, R71 ;  /* 0x000000d49e477223 */ /* 0x000fe40000010047 */
[----:B------:R-:W-:Y:S02]  /*6a30*/  FADD.FTZ R219, R10, R69 ;  /* 0x000000450adb7221 */ /* 0x000fe40000010000 */
[----:B------:R-:W-:-:S04]  /*6a40*/  FADD.FTZ R211, RZ, R71 ;  /* 0x00000047ffd37221 */ /* 0x000fc80000010000 */
        /* <DEDUP_REMOVED lines=42> */
[----:B------:R-:W-:-:S02]  /*6cf0*/  FMUL.FTZ R64, R141, R226 ;  /* 0x000000e28d407220 */ /* 0x000fc40000410000 */
        /* <DEDUP_REMOVED lines=12> */
[----:B-1----:R-:W-:Y:S02]  /*6dc0*/  SHF.L.U32 R68, R98, 0x5, RZ ;  /* 0x0000000562447819 */ /* 0x002fe400000006ff */
[----:B------:R-:W-:-:S03]  /*6dd0*/  ISETP.NE.AND P0, PT, R252, 0x1f, PT ;  /* 0x0000001ffc00780c */ /* 0x000fc60003f05270 */
[----:B------:R-:W-:Y:S04]  /*6de0*/  LDS.128 R64, [R68+0x4660] ;  /* 0x0046600044407984 */ /* 0x000fe80000000c00 */
        /* <DEDUP_REMOVED lines=10> */
[----:B------:R-:W-:Y:S01]  /*6e90*/  MOV R71, R239 ;  /* 0x000000ef00477202 */ /* 0x000fe20000000f00 */
[----:B------:R-:W-:-:S02]  /*6ea0*/  FADD.FTZ R68, R66, R68 ;  /* 0x0000004442447221 */ /* 0x000fc40000010000 */
[----:B------:R-:W-:-:S05]  /*6eb0*/  FADD.FTZ R70, R67, R65 ;  /* 0x0000004143467221 */ /* 0x000fca0000010000 */
[----:B------:R-:W-:Y:S01]  /*6ec0*/  MOV R238, R70 ;  /* 0x0000004600ee7202 */ /* 0x000fe20000000f00 */
[----:B------:R-:W-:Y:S05]  /*6ed0*/  BRA.DIV ~URZ, `(.L_x_4396) ;  /* 0x000075227f007947 */ /* 0x000fea000b800000 */
[----:B------:R0:W1:Y:S02]  /*6ee0*/  SHFL.DOWN PT, R67, R239, 0x1, 0x1f ;  /* 0x08201f00ef437f89 */ /* 0x00006400000e0000 */
.L_x_4498:
[----:B------:R-:W-:Y:S05]  /*6ef0*/  BRA.DIV ~URZ, `(.L_x_4397) ;  /* 0x000075827f007947 */ /* 0x000fea000b800000 */
[----:B------:R-:W2:Y:S04]  /*6f00*/  SHFL.DOWN PT, R69, R69, 0x1, 0x1f ;  /* 0x08201f0045457f89 */ /* 0x000ea800000e0000 */
[----:B0-----:R0:W3:Y:S04]  /*6f10*/  SHFL.DOWN PT, R239, R68, 0x1, 0x1f ;  /* 0x08201f0044ef7f89 */ /* 0x0010e800000e0000 */
[----:B------:R0:W4:Y:S02]  /*6f20*/  SHFL.DOWN PT, R64, R70, 0x1, 0x1f ;  /* 0x08201f0046407f89 */ /* 0x00012400000e0000 */
.L_x_4499:
[----:B------:R-:W-:Y:S01]  /*6f30*/  BSSY B1, `(.L_x_4398) ;  /* 0x000000d000017945 */ /* 0x000fe20003800000 */
[----:B------:R-:W-:Y:S05]  /*6f40*/  @!P0 BRA `(.L_x_4399) ;  /* 0x000000b000008947 */ /* 0x000fea0003800000 */
        /* <DEDUP_REMOVED lines=11> */
.L_x_4399:
[----:B------:R-:W-:Y:S05]  /*7000*/  BSYNC B1 ;  /* 0x0000000000017941 */ /* 0x000fea0003800000 */
.L_x_4398:
[----:B------:R-:W-:Y:S01]  /*7010*/  ISETP.GT.U32.AND P0, PT, R252, 0x1d, PT ;  /* 0x0000001dfc00780c */ /* 0x000fe20003f04070 */
[----:B------:R-:W-:Y:S05]  /*7020*/  BRA.DIV ~URZ, `(.L_x_4400) ;  /* 0x000075b27f007947 */ /* 0x000fea000b800000 */
[----:B-1----:R1:W0:Y:S04]  /*7030*/  SHFL.DOWN PT, R67, R71, 0x2, 0x1f ;  /* 0x08401f0047437f89 */ /* 0x00222800000e0000 */
[----:B--2---:R1:W2:Y:S04]  /*7040*/  SHFL.DOWN PT, R69, R240, 0x2, 0x1f ;  /* 0x08401f00f0457f89 */ /* 0x0042a800000e0000 */
[----:B0-----:R1:W0:Y:S04]  /*7050*/  SHFL.DOWN PT, R70, R68, 0x2, 0x1f ;  /* 0x08401f0044467f89 */ /* 0x00122800000e0000 */
[----:B----4-:R1:W4:Y:S02]  /*7060*/  SHFL.DOWN PT, R64, R238, 0x2, 0x1f ;  /* 0x08401f00ee407f89 */ /* 0x01032400000e0000 */
.L_x_4500:
[----:B------:R-:W-:Y:S01]  /*7070*/  BSSY B1, `(.L_x_4401) ;  /* 0x000000d000017945 */ /* 0x000fe20003800000 */
[----:B------:R-:W-:Y:S05]  /*7080*/  @P0 BRA `(.L_x_4402) ;  /* 0x000000b000000947 */ /* 0x000fea0003800000 */
[----:B----4-:R-:W-:-:S04]  /*7090*/  FMUL.FTZ R65, R240, R64 ;  /* 0x00000040f0417220 */ /* 0x010fc80000410000 */
[CC--:B0-----:R-:W-:Y:S02]  /*70a0*/  FFMA.FTZ R65, R71.reuse, R70.reuse, -R65 ;  /* 0x0000004647417223 */ /* 0x0c1fe40000010841 */
        /* <DEDUP_REMOVED lines=9> */
.L_x_4402:
[----:B------:R-:W-:Y:S05]  /*7140*/  BSYNC B1 ;  /* 0x0000000000017941 */ /* 0x000fea0003800000 */
.L_x_4401:
[----:B------:R-:W-:Y:S01]  /*7150*/  ISETP.GT.U32.AND P0, PT, R252, 0x1b, PT ;  /* 0x0000001bfc00780c */ /* 0x000fe20003f04070 */
[----:B------:R-:W-:Y:S10]  /*7160*/  BRA.DIV ~URZ, `(.L_x_4403) ;  /* 0x000076427f007947 */ /* 0x000ff4000b800000 */
[----:B------:R1:W4:Y:S02]  /*7170*/  SHFL.DOWN PT, R67, R71, 0x4, 0x1f ;  /* 0x08801f0047437f89 */ /* 0x00032400000e0000 */
.L_x_4501:
[----:B------:R-:W-:Y:S05]  /*7180*/  BRA.DIV ~URZ, `(.L_x_4404) ;  /* 0x000076a27f007947 */ /* 0x000fea000b800000 */
[----:B--2---:R2:W1:Y:S04]  /*7190*/  SHFL.DOWN PT, R69, R240, 0x4, 0x1f ;  /* 0x08801f00f0457f89 */ /* 0x00446800000e0000 */
[----:B0-----:R2:W0:Y:S04]  /*71a0*/  SHFL.DOWN PT, R70, R68, 0x4, 0x1f ;  /* 0x08801f0044467f89 */ /* 0x00142800000e0000 */
[----:B----4-:R2:W4:Y:S02]  /*71b0*/  SHFL.DOWN PT, R64, R238, 0x4, 0x1f ;  /* 0x08801f00ee407f89 */ /* 0x01052400000e0000 */
.L_x_4502:
[----:B------:R-:W-:Y:S01]  /*71c0*/  BSSY B1, `(.L_x_4405) ;  /* 0x000000d000017945 */ /* 0x000fe20003800000 */
[----:B------:R-:W-:Y:S05]  /*71d0*/  @P0 BRA `(.L_x_4406) ;  /* 0x000000b000000947 */ /* 0x000fea0003800000 */
[----:B----4-:R-:W-:-:S04]  /*71e0*/  FMUL.FTZ R65, R240, R64 ;  /* 0x00000040f0417220 */ /* 0x010fc80000410000 */
[CC--:B0-----:R-:W-:Y:S02]  /*71f0*/  FFMA.FTZ R65, R71.reuse, R70.reuse, -R65 ;  /* 0x0000004647417223 */ /* 0x0c1fe40000010841 */
[----:B------:R-:W-:Y:S02]  /*7200*/  FMUL.FTZ R70, R240, R70 ;  /* 0x00000046f0467220 */ /* 0x000fe40000410000 */
[----:B-12---:R-:W-:Y:S02]  /*7210*/  FADD.FTZ R68, R68, R65 ;  /* 0x0000004144447221 */ /* 0x006fe40000010000 */
[----:B------:R-:W-:Y:S02]  /*7220*/  FFMA.FTZ R70, R71, R64, R70 ;  /* 0x0000004047467223 */ /* 0x000fe40000010046 */
[C---:B------:R-:W-:Y:S02]  /*7230*/  FMUL.FTZ R64, R240.reuse, R69 ;  /* 0x00000045f0407220 */ /* 0x040fe40000410000 */
[----:B------:R-:W-:-:S02]  /*7240*/  FMUL.FTZ R240, R240, R67 ;  /* 0x00000043f0f07220 */ /* 0x000fc40000410000 */
[C---:B------:R-:W-:Y:S02]  /*7250*/  FFMA.FTZ R64, R71.reuse, R67, -R64 ;  /* 0x0000004347407223 */ /* 0x040fe40000010840 */
[----:B------:R-:W-:Y:S02]  /*7260*/  FFMA.FTZ R240, R71, R69, R240 ;  /* 0x0000004547f07223 */ /* 0x000fe400000100f0 */
[----:B------:R-:W-:Y:S01]  /*7270*/  FADD.FTZ R238, R238, R70 ;  /* 0x00000046eeee7221 */ /* 0x000fe20000010000 */
[----:B------:R-:W-:Y:S02]  /*7280*/  MOV R71, R64 ;  /* 0x0000004000477202 */ /* 0x000fe40000000f00 */
.L_x_4406:
[----:B------:R-:W-:Y:S05]  /*7290*/  BSYNC B1 ;  /* 0x0000000000017941 */ /* 0x000fea0003800000 */
.L_x_4405:
[----:B------:R-:W-:Y:S01]  /*72a0*/  ISETP.GT.U32.AND P0, PT, R252, 0x17, PT ;  /* 0x00000017fc00780c */ /* 0x000fe20003f04070 */
[----:B------:R-:W-:Y:S05]  /*72b0*/  BRA.DIV ~URZ, `(.L_x_4407) ;  /* 0x000076d27f007947 */ /* 0x000fea000b800000 */
[----:B------:R2:W4:Y:S04]  /*72c0*/  SHFL.DOWN PT, R67, R71, 0x8, 0x1f ;  /* 0x09001f0047437f89 */ /* 0x00052800000e0000 */
[----:B-1----:R2:W1:Y:S04]  /*72d0*/  SHFL.DOWN PT, R69, R240, 0x8, 0x1f ;  /* 0x09001f00f0457f89 */ /* 0x00246800000e0000 */
[----:B0-----:R2:W0:Y:S04]  /*72e0*/  SHFL.DOWN PT, R70, R68, 0x8, 0x1f ;  /* 0x09001f0044467f89 */ /* 0x00142800000e0000 */
[----:B----4-:R2:W4:Y:S02]  /*72f0*/  SHFL.DOWN PT, R64, R238, 0x8, 0x1f ;  /* 0x09001f00ee407f89 */ /* 0x01052400000e0000 */
.L_x_4503:
[----:B------:R-:W-:Y:S01]  /*7300*/  BSSY B1, `(.L_x_4408) ;  /* 0x000000d000017945 */ /* 0x000fe20003800000 */
[----:B------:R-:W-:Y:S05]  /*7310*/  @P0 BRA `(.L_x_4409) ;  /* 0x000000b000000947 */ /* 0x000fea0003800000 */
[----:B----4-:R-:W-:-:S04]  /*7320*/  FMUL.FTZ R65, R240, R64 ;  /* 0x00000040f0417220 */ /* 0x010fc80000410000 */
[CC--:B0-----:R-:W-:Y:S02]  /*7330*/  FFMA.FTZ R65, R71.reuse, R70.reuse, -R65 ;  /* 0x0000004647417223 */ /* 0x0c1fe40000010841 */
[----:B------:R-:W-:Y:S02]  /*7340*/  FMUL.FTZ R70, R240, R70 ;  /* 0x00000046f0467220 */ /* 0x000fe40000410000 */
[----:B--2---:R-:W-:Y:S02]  /*7350*/  FADD.FTZ R68, R68, R65 ;  /* 0x0000004144447221 */ /* 0x004fe40000010000 */
[----:B------:R-:W-:Y:S02]  /*7360*/  FFMA.FTZ R70, R71, R64, R70 ;  /* 0x0000004047467223 */ /* 0x000fe40000010046 */
[C---:B-1----:R-:W-:Y:S02]  /*7370*/  FMUL.FTZ R64, R240.reuse, R69 ;  /* 0x00000045f0407220 */ /* 0x042fe40000410000 */
[----:B------:R-:W-:-:S02]  /*7380*/  FMUL.FTZ R240, R240, R67 ;  /* 0x00000043f0f07220 */ /* 0x000fc40000410000 */
[C---:B------:R-:W-:Y:S02]  /*7390*/  FFMA.FTZ R64, R71.reuse, R67, -R64 ;  /* 0x0000004347407223 */ /* 0x040fe40000010840 */
[----:B------:R-:W-:Y:S02]  /*73a0*/  FFMA.FTZ R240, R71, R69, R240 ;  /* 0x0000004547f07223 */ /* 0x000fe400000100f0 */
[----:B------:R-:W-:Y:S01]  /*73b0*/  FADD.FTZ R238, R238, R70 ;  /* 0x00000046eeee7221 */ /* 0x000fe20000010000 */
[----:B------:R-:W-:Y:S02]  /*73c0*/  MOV R71, R64 ;  /* 0x0000004000477202 */ /* 0x000fe40000000f00 */
.L_x_4409:
[----:B------:R-:W-:Y:S05]  /*73d0*/  BSYNC B1 ;  /* 0x0000000000017941 */ /* 0x000fea0003800000 */
.L_x_4408:
[----:B------:R-:W-:Y:S01]  /*73e0*/  ISETP.GT.U32.AND P0, PT, R252, 0xf, PT ;  /* 0x0000000ffc00780c */ /* 0x000fe20003f04070 */
[----:B------:R-:W-:Y:S10]  /*73f0*/  BRA.DIV ~URZ, `(.L_x_4410) ;  /* 0x000077627f007947 */ /* 0x000ff4000b800000 */
[----:B------:R2:W4:Y:S02]  /*7400*/  SHFL.DOWN PT, R67, R71, 0x10, 0x1f ;  /* 0x0a001f0047437f89 */ /* 0x00052400000e0000 */
.L_x_4504:
[----:B------:R-:W-:Y:S05]  /*7410*/  BRA.DIV ~URZ, `(.L_x_4411) ;  /* 0x000077c27f007947 */ /* 0x000fea000b800000 */
[----:B-1----:R1:W2:Y:S04]  /*7420*/  SHFL.DOWN PT, R69, R240, 0x10, 0x1f ;  /* 0x0a001f00f0457f89 */ /* 0x0022a800000e0000 */
[----:B0-----:R1:W0:Y:S04]  /*7430*/  SHFL.DOWN PT, R70, R68, 0x10, 0x1f ;  /* 0x0a001f0044467f89 */ /* 0x00122800000e0000 */
[----:B----4-:R1:W4:Y:S02]  /*7440*/  SHFL.DOWN PT, R64, R238, 0x10, 0x1f ;  /* 0x0a001f00ee407f89 */ /* 0x01032400000e0000 */
.L_x_4505:
        /* <DEDUP_REMOVED lines=13> */
.L_x_4413:
[----:B------:R-:W-:Y:S05]  /*7520*/  BSYNC B1 ;  /* 0x0000000000017941 */ /* 0x000fea0003800000 */
.L_x_4412:
[----:B------:R-:W-:Y:S05]  /*7530*/  BRA.DIV ~URZ, `(.L_x_4414) ;  /* 0x000078027f007947 */ /* 0x000fea000b800000 */
[----:B----4-:R-:W4:Y:S04]  /*7540*/  SHFL.IDX PT, R64, R240, RZ, 0x1f ;  /* 0x00001ffff0407589 */ /* 0x010f2800000e0000 */
[----:B0-----:R-:W0:Y:S04]  /*7550*/  SHFL.IDX PT, R70, R71, RZ, 0x1f ;  /* 0x00001fff47467589 */ /* 0x001e2800000e0000 */
[----:B--2---:R-:W2:Y:S04]  /*7560*/  SHFL.IDX PT, R69, R68, RZ, 0x1f ;  /* 0x00001fff44457589 */ /* 0x004ea800000e0000 */
[----:B------:R-:W1:Y:S04]  /*7570*/  SHFL.IDX PT, R67, R238, RZ, 0x1f ;  /* 0x00001fffee437589 */ /* 0x000e6800000e0000 */
[----:B---3--:R-:W3:Y:S04]  /*7580*/  SHFL.IDX PT, R239, R62, RZ, 0x1f ;  /* 0x00001fff3eef7589 */ /* 0x008ee800000e0000 */
[----:B------:R-:W1:Y:S04]  /*7590*/  SHFL.IDX PT, R241, R63, RZ, 0x1f ;  /* 0x00001fff3ff17589 */ /* 0x000e6800000e0000 */
[----:B------:R-:W1:Y:S01]  /*75a0*/  SHFL.DOWN PT, R71, R71, 0x1, 0x1f ;  /* 0x08201f0047477f89 */ /* 0x000e6200000e0000 */
[----:B----4-:R-:W-:-:S02]  /*75b0*/  FMUL.FTZ R242, R63, R64 ;  /* 0x000000403ff27220 */ /* 0x010fc40000410000 */
[----:B------:R-:W-:Y:S01]  /*75c0*/  FMUL.FTZ R243, R62, R64 ;  /* 0x000000403ef37220 */ /* 0x000fe20000410000 */
[----:B-1----:R-:W1:Y:S01]  /*75d0*/  SHFL.DOWN PT, R240, R240, 0x1, 0x1f ;  /* 0x08201f00f0f07f89 */ /* 0x002e6200000e0000 */
[C---:B0-----:R-:W-:Y:S02]  /*75e0*/  FMUL.FTZ R245, R60.reuse, R70 ;  /* 0x000000463cf57220 */ /* 0x041fe40000410000 */
[----:B------:R-:W-:Y:S01]  /*75f0*/  FMUL.FTZ R244, R60, R64 ;  /* 0x000000403cf47220 */ /* 0x000fe20000410000 */
[----:B------:R-:W0:Y:S01]  /*7600*/  SHFL.DOWN PT, R68, R68, 0x1, 0x1f ;  /* 0x08201f0044447f89 */ /* 0x000e2200000e0000 */
[-C--:B------:R-:W-:Y:S02]  /*7610*/  FFMA.FTZ R242, R62, R70.reuse, -R242 ;  /* 0x000000463ef27223 */ /* 0x080fe400000108f2 */
[----:B------:R-:W-:Y:S01]  /*7620*/  FFMA.FTZ R243, R63, R70, R243 ;  /* 0x000000463ff37223 */ /* 0x000fe200000100f3 */
[----:B------:R-:W4:Y:S04]  /*7630*/  SHFL.DOWN PT, R238, R238, 0x1, 0x1f ;  /* 0x08201f00eeee7f89 */ /* 0x000f2800000e0000 */
[----:B------:R-:W0:Y:S04]  /*7640*/  SHFL.IDX PT, R246, R61, RZ, 0x1f ;  /* 0x00001fff3df67589 */ /* 0x000e2800000e0000 */
[----:B------:R5:W0:Y:S02]  /*7650*/  SHFL.IDX PT, R247, R60, RZ, 0x1f ;  /* 0x00001fff3cf77589 */ /* 0x000a2400000e0000 */
[----:B-----5:R-:W-:-:S02]  /*7660*/  FMUL.FTZ R60, R61, R64 ;  /* 0x000000403d3c7220 */ /* 0x020fc40000410000 */
.L_x_4506:
[----:B-123--:R-:W-:Y:S01]  /*7670*/  ISETP.NE.AND P0, PT, R98, 0x1f, PT ;  /* 0x0000001f6200780c */ /* 0x00efe20003f05270 */
[----:B------:R-:W-:Y:S01]  /*7680*/  BSSY B1, `(.L_x_4415) ;  /* 0x0000014000017945 */ /* 0x000fe20003800000 */
[----:B------:R-:W-:Y:S01]  /*7690*/  FADD.FTZ R63, R243, R67 ;  /* 0x00000043f33f7221 */ /* 0x000fe20000010000 */
[----:B0-----:R-:W-:Y:S01]  /*76a0*/  MOV R64, R247 ;  /* 0x000000f700407202 */ /* 0x001fe20000000f00 */
[----:B------:R-:W-:Y:S01]  /*76b0*/  FADD.FTZ R60, -R60, R245 ;  /* 0x000000f53c3c7221 */ /* 0x000fe20000010100 */
[----:B------:R-:W-:Y:S01]  /*76c0*/  MOV R65, R246 ;  /* 0x000000f600417202 */ /* 0x000fe20000000f00 */
[----:B------:R-:W-:Y:S01]  /*76d0*/  FFMA.FTZ R61, R61, R70, R244 ;  /* 0x000000463d3d7223 */ /* 0x000fe200000100f4 */
        /* <DEDUP_REMOVED lines=13> */
[----:B----4-:R-:W-:Y:S02]  /*77b0*/  FADD.FTZ R67, R67, R238 ;  /* 0x000000ee43437221 */ /* 0x010fe40000010000 */
.L_x_4416:
[----:B------:R-:W-:Y:S05]  /*77c0*/  BSYNC B1 ;  /* 0x0000000000017941 */ /* 0x000fea0003800000 */
.L_x_4415:
[----:B------:R-:W-:-:S05]  /*77d0*/  SHF.L.U32 R239, R98, 0x5, RZ ;  /* 0x0000000562ef7819 */ /* 0x000fca00000006ff */
[----:B------:R-:W0:Y:S04]  /*77e0*/  LDS.128 R68, [R239+0x4670] ;  /* 0x00467000ef447984 */ /* 0x000e280000000c00 */
[----:B------:R1:W-:Y:S01]  /*77f0*/  STS.128 [R239+0x4670], R64 ;  /* 0x00467040ef007388 */ /* 0x0003e20000000c00 */
[----:B0---4-:R-:W-:-:S04]  /*7800*/  FMUL.FTZ R238, R69, R67 ;  /* 0x0000004345ee7220 */ /* 0x011fc80000410000 */
[----:B------:R-:W-:-:S04]  /*7810*/  FFMA.FTZ R238, R68, R66, -R238 ;  /* 0x0000004244ee7223 */ /* 0x000fc800000108ee */
[----:B------:R-:W-:Y:S02]  /*7820*/  FADD.FTZ R70, R70, R238 ;  /* 0x000000ee46467221 */ /* 0x000fe40000010000 */
[C---:B------:R-:W-:Y:S02]  /*7830*/  FMUL.FTZ R238, R69.reuse, R66 ;  /* 0x0000004245ee7220 */ /* 0x040fe40000410000 */
[C---:B-1----:R-:W-:Y:S02]  /*7840*/  FMUL.FTZ R66, R69.reuse, R64 ;  /* 0x0000004045427220 */ /* 0x042fe40000410000 */
[C---:B------:R-:W-:Y:S02]  /*7850*/  FFMA.FTZ R67, R68.reuse, R67, R238 ;  /* 0x0000004344437223 */ /* 0x040fe400000100ee */
[-C--:B------:R-:W-:Y:S02]  /*7860*/  FMUL.FTZ R238, R69, R65.reuse ;  /* 0x0000004145ee7220 */ /* 0x080fe40000410000 */
[----:B------:R-:W-:-:S02]  /*7870*/  FFMA.FTZ R69, R68, R65, R66 ;  /* 0x0000004144457223 */ /* 0x000fc40000010042 */
[----:B------:R-:W-:Y:S02]  /*7880*/  FFMA.FTZ R68, R68, R64, -R238 ;  /* 0x0000004044447223 */ /* 0x000fe400000108ee */
[----:B------:R-:W-:-:S05]  /*7890*/  FADD.FTZ R71, R71, R67 ;  /* 0x0000004347477221 */ /* 0x000fca0000010000 */
[----:B------:R0:W-:Y:S02]  /*78a0*/  STS.128 [R239+0x4660], R68 ;  /* 0x00466044ef007388 */ /* 0x0001e40000000c00 */
.L_x_4395:
[----:B-1----:R-:W-:Y:S05]  /*78b0*/  BSYNC B0 ;  /* 0x0000000000007941 */ /* 0x002fea0003800000 */
.L_x_4394:
[----:B------:R-:W-:Y:S01]  /*78c0*/  WARPSYNC 0xffffffff ;  /* 0xffffffff00007948 */ /* 0x000fe20003800000 */
[----:B------:R-:W-:Y:S01]  /*78d0*/  ISETP.NE.AND P0, PT, R98, RZ, PT ;  /* 0x000000ff6200720c */ /* 0x000fe20003f05270 */
[----:B------:R-:W-:Y:S02]  /*78e0*/  FADD.FTZ R232, RZ, R232 ;  /* 0x000000e8ffe87221 */ /* 0x000fe40000010000 */
[----:B------:R-:W-:Y:S01]  /*78f0*/  BAR.SYNC.DEFER_BLOCKING 0x0 ;  /* 0x0000000000007b1d */ /* 0x000fe20000010000 */
[----:B0-----:R-:W-:Y:S01]  /*7900*/  FMUL.FTZ R71, R117, R208 ;  /* 0x000000d075477220 */ /* 0x001fe20000410000 */
[----:B------:R-:W-:Y:S01]  /*7910*/  MOV R68, UR7 ;  /* 0x0000000700447c02 */ /* 0x000fe20008000f00 */
[----:B------:R-:W-:Y:S02]  /*7920*/  FMUL.FTZ R69, R121, R210 ;  /* 0x000000d279457220 */ /* 0x000fe40000410000 */
[----:B------:R-:W-:Y:S01]  /*7930*/  FFMA.FTZ R70, R118, R222, -R71 ;  /* 0x000000de76467223 */ /* 0x000fe20000010847 */
[----:B------:R-:W-:Y:S01]  /*7940*/  BSSY B0, `(.L_x_4417) ;  /* 0x000024d000007945 */ /* 0x000fe20003800000 */
[C---:B------:R-:W-:Y:S02]  /*7950*/  FMUL.FTZ R71, R115.reuse, R207 ;  /* 0x000000cf73477220 */ /* 0x040fe40000410000 */
[----:B------:R-:W-:-:S02]  /*7960*/  FMUL.FTZ R115, R115, R223 ;  /* 0x000000df73737220 */ /* 0x000fc40000410000 */
[C---:B------:R-:W-:Y:S02]  /*7970*/  FFMA.FTZ R71, R116.reuse, R223, -R71 ;  /* 0x000000df74477223 */ /* 0x040fe40000010847 */
[----:B------:R-:W-:Y:S02]  /*7980*/  FFMA.FTZ R116, R116, R207, R115 ;  /* 0x000000cf74747223 */ /* 0x000fe40000010073 */
[----:B------:R-:W-:Y:S02]  /*7990*/  FMUL.FTZ R117, R117, R222 ;  /* 0x000000de75757220 */ /* 0x000fe40000410000 */
[----:B------:R-:W-:Y:S02]  /*79a0*/  FMUL.FTZ R115, R204, UR20 ;  /* 0x00000014cc737c20 */ /* 0x000fe40008410000 */
[----:B------:R-:W-:Y:S02]  /*79b0*/  FFMA.FTZ R118, R118, R208, R117 ;  /* 0x000000d076767223 */ /* 0x000fe40000010075 */
[----:B------:R-:W-:-:S02]  /*79c0*/  FFMA.FTZ R238, R216, UR21, R115 ;  /* 0x00000015d8ee7c23 */ /* 0x000fc40008010073 */
[----:B------:R-:W-:Y:S01]  /*79d0*/  FADD.FTZ R117, R75, R75 ;  /* 0x0000004b4b757221 */ /* 0x000fe20000010000 */
[----:B------:R-:W0:Y:S01]  /*79e0*/  LDS.64 R64, [R98.X16+0x4668] ;  /* 0x0046680062407984 */ /* 0x000e22000000ca00 */
[C---:B------:R-:W-:Y:S02]  /*79f0*/  FMUL.FTZ R67, R133.reuse, R202 ;  /* 0x000000ca85437220 */ /* 0x040fe40000410000 */
[----:B------:R-:W-:Y:S01]  /*7a00*/  FMUL.FTZ R133, R133, R214 ;  /* 0x000000d685857220 */ /* 0x000fe20000410000 */
[----:B------:R1:W-:Y:S01]  /*7a10*/  @!P0 STS.128 [R68.X16+0x5c60], R60 ;  /* 0x005c603c44008388 */ /* 0x0003e2000000cc00 */
[-C--:B------:R-:W-:Y:S02]  /*7a20*/  FMUL.FTZ R121, R121, R220.reuse ;  /* 0x000000dc79797220 */ /* 0x080fe40000410000 */
[----:B-1----:R-:W-:Y:S02]  /*7a30*/  FFMA.FTZ R68, R122, R220, -R69 ;  /* 0x000000dc7a447223 */ /* 0x002fe40000010845 */
[----:B------:R-:W-:-:S02]  /*7a40*/  FMUL.FTZ R69, R119, R209 ;  /* 0x000000d177457220 */ /* 0x000fc40000410000 */
[-C--:B------:R-:W-:Y:S02]  /*7a50*/  FMUL.FTZ R119, R119, R221.reuse ;  /* 0x000000dd77777220 */ /* 0x080fe40000410000 */
[C---:B------:R-:W-:Y:S02]  /*7a60*/  FFMA.FTZ R69, R120.reuse, R221, -R69 ;  /* 0x000000dd78457223 */ /* 0x040fe40000010845 */
[----:B------:R-:W-:Y:S02]  /*7a70*/  FFMA.FTZ R120, R120, R209, R119 ;  /* 0x000000d178787223 */ /* 0x000fe40000010077 */
[C---:B------:R-:W-:Y:S02]  /*7a80*/  FFMA.FTZ R60, R134.reuse, R214, -R67 ;  /* 0x000000d6863c7223 */ /* 0x040fe40000010843 */
[----:B------:R-:W-:Y:S02]  /*7a90*/  FFMA.FTZ R134, R134, R202, R133 ;  /* 0x000000ca86867223 */ /* 0x000fe40000010085 */
[----:B------:R-:W-:-:S02]  /*7aa0*/  FMUL.FTZ R61, R131, R125 ;  /* 0x0000007d833d7220 */ /* 0x000fc40000410000 */
[-C--:B------:R-:W-:Y:S02]  /*7ab0*/  FMUL.FTZ R131, R131, R213.reuse ;  /* 0x000000d583837220 */ /* 0x080fe40000410000 */
[----:B------:R-:W-:Y:S02]  /*7ac0*/  FFMA.FTZ R61, R132, R213, -R61 ;  /* 0x000000d5843d7223 */ /* 0x000fe4000001083d */
[-C--:B0-----:R-:W-:Y:S02]  /*7ad0*/  FMUL.FTZ R66, R65, -R111.reuse ;  /* 0x8000006f41427220 */ /* 0x081fe40000410000 */
[----:B------:R-:W-:Y:S02]  /*7ae0*/  FFMA.FTZ R122, R122, R210, R121 ;  /* 0x000000d27a7a7223 */ /* 0x000fe40000010079 */
[C---:B------:R-:W-:Y:S02]  /*7af0*/  FFMA.FTZ R66, R64.reuse, R110, -R66 ;  /* 0x0000006e40427223 */ /* 0x040fe40000010842 */
[----:B------:R-:W-:-:S02]  /*7b00*/  FMUL.FTZ R64, R64, -R111 ;  /* 0x8000006f40407220 */ /* 0x000fc40000410000 */
[C---:B------:R-:W-:Y:S02]  /*7b10*/  FMUL.FTZ R111, R113.reuse, R206 ;  /* 0x000000ce716f7220 */ /* 0x040fe40000410000 */
[----:B------:R-:W-:Y:S02]  /*7b20*/  FMUL.FTZ R113, R113, R224 ;  /* 0x000000e071717220 */ /* 0x000fe40000410000 */
[----:B------:R-:W-:Y:S02]  /*7b30*/  FFMA.FTZ R64, R65, R110, R64 ;  /* 0x0000006e41407223 */ /* 0x000fe40000010040 */
        /* <DEDUP_REMOVED lines=10> */
[C---:B------:R-:W-:Y:S02]  /*7be0*/  FMUL.FTZ R111, R105.reuse, R228 ;  /* 0x000000e4696f7220 */ /* 0x040fe40000410000 */
[-C--:B------:R-:W-:Y:S02]  /*7bf0*/  FMUL.FTZ R113, R105, R229.reuse ;  /* 0x000000e569717220 */ /* 0x080fe40000410000 */
[C---:B------:R-:W-:Y:S02]  /*7c00*/  FMUL.FTZ R65, R137.reuse, R204 ;  /* 0x000000cc89417220 */ /* 0x040fe40000410000 */
[----:B------:R-:W-:Y:S02]  /*7c10*/  FMUL.FTZ R137, R137, R216 ;  /* 0x000000d889897220 */ /* 0x000fe40000410000 */
[----:B------:R-:W-:-:S02]  /*7c20*/  FFMA.FTZ R105, R106, R229, -R111 ;  /* 0x000000e56a697223 */ /* 0x000fc4000001086f */
[----:B------:R-:W-:Y:S02]  /*7c30*/  FADD.FTZ R195, R195, R66 ;  /* 0x00000042c3c37221 */ /* 0x000fe40000010000 */
[----:B------:R-:W-:Y:S02]  /*7c40*/  FFMA.FTZ R106, R106, R228, R113 ;  /* 0x000000e46a6a7223 */ /* 0x000fe40000010071 */
[----:B------:R-:W-:Y:S02]  /*7c50*/  FFMA.FTZ R65, R138, R216, -R65 ;  /* 0x000000d88a417223 */ /* 0x000fe40000010841 */
[----:B------:R-:W-:Y:S02]  /*7c60*/  FMUL.FTZ R66, R135, R203 ;  /* 0x000000cb87427220 */ /* 0x000fe40000410000 */
[----:B------:R-:W-:Y:S02]  /*7c70*/  FMUL.FTZ R113, R204, UR21 ;  /* 0x00000015cc717c20 */ /* 0x000fe40008410000 */
[----:B------:R-:W-:-:S02]  /*7c80*/  FADD.FTZ R111, R76, R76 ;  /* 0x0000004c4c6f7221 */ /* 0x000fc40000010000 */
[----:B------:R-:W-:Y:S02]  /*7c90*/  FFMA.FTZ R138, R138, R204, R137 ;  /* 0x000000cc8a8a7223 */ /* 0x000fe40000010089 */
[-C--:B------:R-:W-:Y:S02]  /*7ca0*/  FMUL.FTZ R135, R135, R215.reuse ;  /* 0x000000d787877220 */ /* 0x080fe40000410000 */
[----:B------:R-:W-:Y:S02]  /*7cb0*/  FFMA.FTZ R66, R136, R215, -R66 ;  /* 0x000000d788427223 */ /* 0x000fe40000010842 */
[----:B------:R-:W-:Y:S02]  /*7cc0*/  FFMA.FTZ R240, R216, UR20, -R113 ;  /* 0x00000014d8f07c23 */ /* 0x000fe40008010871 */
[----:B------:R-:W-:Y:S02]  /*7cd0*/  FFMA.FTZ R115, R111, R65, RZ ;  /* 0x000000416f737223 */ /* 0x000fe400000100ff */
[----:B------:R-:W-:-:S02]  /*7ce0*/  FFMA.FTZ R136, R136, R203, R135 ;  /* 0x000000cb88887223 */ /* 0x000fc40000010087 */
[----:B------:R-:W-:Y:S02]  /*7cf0*/  FFMA.FTZ R113, -R111, R138, RZ ;  /* 0x0000008a6f717223 */ /* 0x000fe400000101ff */
[C---:B------:R-:W-:Y:S02]  /*7d00*/  FFMA.FTZ R115, R117.reuse, R66, R115 ;  /* 0x0000004275737223 */ /* 0x040fe40000010073 */
[----:B------:R-:W-:Y:S02]  /*7d10*/  FFMA.FTZ R119, -R117, R136, R113 ;  /* 0x0000008875777223 */ /* 0x000fe40000010171 */
[C---:B------:R-:W-:Y:S02]  /*7d20*/  FMUL.FTZ R66, R203.reuse, UR21 ;  /* 0x00000015cb427c20 */ /* 0x040fe40008410000 */
[----:B------:R-:W-:Y:S02]  /*7d30*/  FMUL.FTZ R136, R203, UR20 ;  /* 0x00000014cb887c20 */ /* 0x000fe40008410000 */
[----:B------:R-:W-:-:S02]  /*7d40*/  FFMA.FTZ R66, R215, UR20, -R66 ;  /* 0x00000014d7427c23 */ /* 0x000fc40008010842 */
[----:B------:R-:W-:Y:S02]  /*7d50*/  FFMA.FTZ R136, R215, UR21, R136 ;  /* 0x00000015d7887c23 */ /* 0x000fe40008010088 */
[C---:B------:R-:W-:Y:S02]  /*7d60*/  FMUL.FTZ R113, R117.reuse, R66 ;  /* 0x0000004275717220 */ /* 0x040fe40000410000 */
[----:B------:R-:W-:Y:S02]  /*7d70*/  FFMA.FTZ R66, -R117, R136, -RZ ;  /* 0x0000008875427223 */ /* 0x000fe400000109ff */
[----:B------:R-:W-:Y:S02]  /*7d80*/  FADD.FTZ R117, R74, R74 ;  /* 0x0000004a4a757221 */ /* 0x000fe40000010000 */
[----:B------:R-:W-:Y:S02]  /*7d90*/  FFMA.FTZ R132, R132, R125, R131 ;  /* 0x0000007d84847223 */ /* 0x000fe40000010083 */
[----:B------:R-:W-:-:S02]  /*7da0*/  FFMA.FTZ R134, -R117, R134, R119 ;  /* 0x0000008675867223 */ /* 0x000fc40000010177 */
[C---:B------:R-:W-:Y:S02]  /*7db0*/  FMUL.FTZ R119, R202.reuse, UR20 ;  /* 0x00000014ca777c20 */ /* 0x040fe40008410000 */
[----:B------:R-:W-:Y:S02]  /*7dc0*/  FFMA.FTZ R136, R117, R60, R115 ;  /* 0x0000003c75887223 */ /* 0x000fe40000010073 */
[----:B------:R-:W-:Y:S02]  /*7dd0*/  FADD.FTZ R121, R73, R73 ;  /* 0x0000004949797221 */ /* 0x000fe40000010000 */
[----:B------:R-:W-:Y:S02]  /*7de0*/  FMUL.FTZ R115, R202, UR21 ;  /* 0x00000015ca737c20 */ /* 0x000fe40008410000 */
[----:B------:R-:W-:Y:S02]  /*7df0*/  FFMA.FTZ R138, R214, UR21, R119 ;  /* 0x00000015d68a7c23 */ /* 0x000fe40008010077 */
[----:B------:R-:W-:-:S02]  /*7e00*/  FFMA.FTZ R119, R121, R61, R136 ;  /* 0x0000003d79777223 */ /* 0x000fc40000010088 */
[----:B------:R-:W-:Y:S02]  /*7e10*/  FFMA.FTZ R134, -R121, R132, R134 ;  /* 0x0000008479867223 */ /* 0x000fe40000010186 */
[C---:B------:R-:W-:Y:S02]  /*7e20*/  FMUL.FTZ R132, R125.reuse, UR21 ;  /* 0x000000157d847c20 */ /* 0x040fe40008410000 */
[----:B------:R-:W-:Y:S02]  /*7e30*/  FMUL.FTZ R136, R125, UR20 ;  /* 0x000000147d887c20 */ /* 0x000fe40008410000 */
[----:B------:R-:W-:Y:S02]  /*7e40*/  FFMA.FTZ R60, R214, UR20, -R115 ;  /* 0x00000014d63c7c23 */ /* 0x000fe40008010873 */
[C---:B------:R-:W-:Y:S02]  /*7e50*/  FFMA.FTZ R132, R213.reuse, UR20, -R132 ;  /* 0x00000014d5847c23 */ /* 0x040fe40008010884 */
[----:B------:R-:W-:-:S02]  /*7e60*/  FFMA.FTZ R136, R213, UR21, R136 ;  /* 0x00000015d5887c23 */ /* 0x000fc40008010088 */
[C---:B------:R-:W-:Y:S02]  /*7e70*/  FMUL.FTZ R62, R129.reuse, R124 ;  /* 0x0000007c813e7220 */ /* 0x040fe40000410000 */
[----:B------:R-:W-:Y:S02]  /*7e80*/  FMUL.FTZ R129, R129, R217 ;  /* 0x000000d981817220 */ /* 0x000fe40000410000 */
[C---:B------:R-:W-:Y:S02]  /*7e90*/  FMUL.FTZ R115, R117.reuse, R60 ;  /* 0x0000003c75737220 */ /* 0x040fe40000410000 */
[----:B------:R-:W-:Y:S02]  /*7ea0*/  FFMA.FTZ R60, -R117, R138, -RZ ;  /* 0x0000008a753c7223 */ /* 0x000fe400000109ff */
[C---:B------:R-:W-:Y:S02]  /*7eb0*/  FMUL.FTZ R117, R121.reuse, R132 ;  /* 0x0000008479757220 */ /* 0x040fe40000410000 */
[----:B------:R-:W-:-:S02]  /*7ec0*/  FFMA.FTZ R61, -R121, R136, -RZ ;  /* 0x00000088793d7223 */ /* 0x000fc400000109ff */
[----:B------:R-:W-:Y:S02]  /*7ed0*/  FFMA.FTZ R62, R130, R217, -R62 ;  /* 0x000000d9823e7223 */ /* 0x000fe4000001083e */
[----:B------:R-:W-:Y:S02]  /*7ee0*/  FADD.FTZ R121, R72, R72 ;  /* 0x0000004848797221 */ /* 0x000fe40000010000 */
[----:B------:R-:W-:Y:S02]  /*7ef0*/  FFMA.FTZ R130, R130, R124, R129 ;  /* 0x0000007c82827223 */ /* 0x000fe40000010081 */
[----:B------:R-:W-:Y:S02]  /*7f00*/  FMUL.FTZ R67, R123, R211 ;  /* 0x000000d37b437220 */ /* 0x000fe40000410000 */
[----:B------:R-:W-:Y:S02]  /*7f10*/  FFMA.FTZ R132, R121, R62, R119 ;  /* 0x0000003e79847223 */ /* 0x000fe40000010077 */
[----:B------:R-:W-:-:S02]  /*7f20*/  FMUL.FTZ R123, R123, R219 ;  /* 0x000000db7b7b7220 */ /* 0x000fc40000410000 */
[----:B------:R-:W-:Y:S02]  /*7f30*/  FFMA.FTZ R130, -R121, R130, R134 ;  /* 0x0000008279827223 */ /* 0x000fe40000010186 */
[C---:B------:R-:W-:Y:S02]  /*7f40*/  FMUL.FTZ R62, R124.reuse, UR21 ;  /* 0x000000157c3e7c20 */ /* 0x040fe40008410000 */
[----:B------:R-:W-:Y:S02]  /*7f50*/  FMUL.FTZ R63, R127, R212 ;  /* 0x000000d47f3f7220 */ /* 0x000fe40000410000 */
[----:B------:R-:W-:Y:S02]  /*7f60*/  FMUL.FTZ R134, R124, UR20 ;  /* 0x000000147c867c20 */ /* 0x000fe40008410000 */
[C---:B------:R-:W-:Y:S02]  /*7f70*/  FFMA.FTZ R67, R126.reuse, R219, -R67 ;  /* 0x000000db7e437223 */ /* 0x040fe40000010843 */
[----:B------:R-:W-:-:S02]  /*7f80*/  FFMA.FTZ R126, R126, R211, R123 ;  /* 0x000000d37e7e7223 */ /* 0x000fc4000001007b */
[----:B------:R-:W-:Y:S02]  /*7f90*/  FFMA.FTZ R62, R217, UR20, -R62 ;  /* 0x00000014d93e7c23 */ /* 0x000fe4000801083e */
[-C--:B------:R-:W-:Y:S02]  /*7fa0*/  FMUL.FTZ R127, R127, R218.reuse ;  /* 0x000000da7f7f7220 */ /* 0x080fe40000410000 */
[----:B------:R-:W-:Y:S02]  /*7fb0*/  FFMA.FTZ R63, R128, R218, -R63 ;  /* 0x000000da803f7223 */ /* 0x000fe4000001083f */
[----:B------:R-:W-:Y:S02]  /*7fc0*/  FFMA.FTZ R134, R217, UR21, R134 ;  /* 0x00000015d9867c23 */ /* 0x000fe40008010086 */
[----:B------:R-:W-:Y:S02]  /*7fd0*/  FADD.FTZ R123, R59, R59 ;  /* 0x0000003b3b7b7221 */ /* 0x000fe40000010000 */
[----:B------:R-:W-:-:S02]  /*7fe0*/  FMUL.FTZ R119, R121, R62 ;  /* 0x0000003e79777220 */ /* 0x000fc40000410000 */
[----:B------:R-:W-:Y:S02]  /*7ff0*/  FFMA.FTZ R128, R128, R212, R127 ;  /* 0x000000d480807223 */ /* 0x000fe4000001007f */
[----:B------:R-:W-:Y:S02]  /*8000*/  FFMA.FTZ R62, -R121, R134, -RZ ;  /* 0x00000086793e7223 */ /* 0x000fe400000109ff */
[C---:B------:R-:W-:Y:S02]  /*8010*/  FFMA.FTZ R132, R123.reuse, R63, R132 ;  /* 0x0000003f7b847223 */ /* 0x040fe40000010084 */
[C---:B------:R-:W-:Y:S02]  /*8020*/  FMUL.FTZ R63, R212.reuse, UR21 ;  /* 0x00000015d43f7c20 */ /* 0x040fe40008410000 */
[----:B------:R-:W-:Y:S02]  /*8030*/  FMUL.FTZ R121, R212, UR20 ;  /* 0x00000014d4797c20 */ /* 0x000fe40008410000 */
[----:B------:R-:W-:-:S02]  /*8040*/  FFMA.FTZ R128, -R123, R128, R130 ;  /* 0x000000807b807223 */ /* 0x000fc40000010182 */
[C---:B------:R-:W-:Y:S02]  /*8050*/  FFMA.FTZ R130, R218.reuse, UR20, -R63 ;  /* 0x00000014da827c23 */ /* 0x040fe4000801083f */
[----:B------:R-:W-:Y:S02]  /*8060*/  FFMA.FTZ R134, R218, UR21, R121 ;  /* 0x00000015da867c23 */ /* 0x000fe40008010079 */
[C---:B------:R-:W-:Y:S02]  /*8070*/  FMUL.FTZ R121, R123.reuse, R130 ;  /* 0x000000827b797220 */ /* 0x040fe40000410000 */
[----:B------:R-:W-:Y:S02]  /*8080*/  FFMA.FTZ R63, -R123, R134, -RZ ;  /* 0x000000867b3f7223 */ /* 0x000fe400000109ff */
[----:B------:R-:W-:Y:S02]  /*8090*/  FADD.FTZ R123, R58, R58 ;  /* 0x0000003a3a7b7221 */ /* 0x000fe40000010000 */
[----:B------:R-:W-:-:S02]  /*80a0*/  FADD.FTZ R129, R57, R57 ;  /* 0x0000003939817221 */ /* 0x000fc40000010000 */
[----:B------:R-:W-:Y:S02]  /*80b0*/  FFMA.FTZ R126, -R123, R126, R128 ;  /* 0x0000007e7b7e7223 */ /* 0x000fe40000010180 */
[----:B------:R-:W-:Y:S02]  /*80c0*/  FMUL.FTZ R128, R211, UR21 ;  /* 0x00000015d3807c20 */ /* 0x000fe40008410000 */
[----:B------:R-:W-:Y:S02]  /*80d0*/  FFMA.FTZ R127, R123, R67, R132 ;  /* 0x000000437b7f7223 */ /* 0x000fe40000010084 */
[----:B------:R-:W-:Y:S02]  /*80e0*/  FFMA.FTZ R128, R219, UR20, -R128 ;  /* 0x00000014db807c23 */ /* 0x000fe40008010880 */
[----:B------:R-:W-:Y:S02]  /*80f0*/  FMUL.FTZ R131, R210, UR21 ;  /* 0x00000015d2837c20 */ /* 0x000fe40008410000 */
[----:B------:R-:W-:-:S02]  /*8100*/  FMUL.FTZ R67, R123, R128 ;  /* 0x000000807b437220 */ /* 0x000fc40000410000 */
[----:B------:R-:W-:Y:S02]  /*8110*/  FMUL.FTZ R133, R210, UR20 ;  /* 0x00000014d2857c20 */ /* 0x000fe40008410000 */
[----:B------:R-:W-:Y:S02]  /*8120*/  FMUL.FTZ R130, R211, UR20 ;  /* 0x00000014d3827c20 */ /* 0x000fe40008410000 */
[C---:B------:R-:W-:Y:S02]  /*8130*/  FFMA.FTZ R68, R129.reuse, R68, R127 ;  /* 0x0000004481447223 */ /* 0x040fe4000001007f */
[----:B------:R-:W-:Y:S02]  /*8140*/  FADD.FTZ R128, R56, R56 ;  /* 0x0000003838807221 */ /* 0x000fe40000010000 */
[----:B------:R-:W-:Y:S02]  /*8150*/  FADD.FTZ R64, -R196, R64 ;  /* 0x00000040c4407221 */ /* 0x000fe40000010100 */
[----:B------:R-:W-:-:S02]  /*8160*/  FFMA.FTZ R127, -R129, R122, R126 ;  /* 0x0000007a817f7223 */ /* 0x000fc4000001017e */
[C---:B------:R-:W-:Y:S02]  /*8170*/  FFMA.FTZ R126, R220.reuse, UR20, -R131 ;  /* 0x00000014dc7e7c23 */ /* 0x040fe40008010883 */
[----:B------:R-:W-:Y:S02]  /*8180*/  FFMA.FTZ R122, R220, UR21, R133 ;  /* 0x00000015dc7a7c23 */ /* 0x000fe40008010085 */
[----:B------:R-:W-:Y:S02]  /*8190*/  FFMA.FTZ R130, R219, UR21, R130 ;  /* 0x00000015db827c23 */ /* 0x000fe40008010082 */
[----:B------:R-:W-:Y:S02]  /*81a0*/  FFMA.FTZ R69, R128, R69, R68 ;  /* 0x0000004580457223 */ /* 0x000fe40000010044 */
[----:B------:R-:W-:Y:S02]  /*81b0*/  FMUL.FTZ R68, R139, -R64 ;  /* 0x800000408b447220 */ /* 0x000fe40000410000 */
[----:B------:R-:W-:-:S02]  /*81c0*/  FMUL.FTZ R126, R129, R126 ;  /* 0x0000007e817e7220 */ /* 0x000fc40000410000 */
[----:B------:R-:W-:Y:S02]  /*81d0*/  FFMA.FTZ R122, -R129, R122, -RZ ;  /* 0x0000007a817a7223 */ /* 0x000fe400000109ff */
[----:B------:R-:W-:Y:S02]  /*81e0*/  FFMA.FTZ R123, -R123, R130, -RZ ;  /* 0x000000827b7b7223 */ /* 0x000fe400000109ff */
[----:B------:R-:W-:Y:S02]  /*81f0*/  FFMA.FTZ R129, -R128, R120, R127 ;  /* 0x0000007880817223 */ /* 0x000fe4000001017f */
[----:B------:R-:W-:Y:S02]  /*8200*/  FFMA.FTZ R68, R140, R195, -R68 ;  /* 0x000000c38c447223 */ /* 0x000fe40000010844 */
[C---:B------:R-:W-:Y:S02]  /*8210*/  FMUL.FTZ R120, R209.reuse, UR21 ;  /* 0x00000015d1787c20 */ /* 0x040fe40008410000 */
[----:B------:R-:W-:-:S02]  /*8220*/  FMUL.FTZ R130, R209, UR20 ;  /* 0x00000014d1827c20 */ /* 0x000fc40008410000 */
[----:B------:R-:W-:Y:S02]  /*8230*/  FMUL.FTZ R131, R139, -R195 ;  /* 0x800000c38b837220 */ /* 0x000fe40000410000 */
[C---:B------:R-:W-:Y:S02]  /*8240*/  FFMA.FTZ R127, R221.reuse, UR20, -R120 ;  /* 0x00000014dd7f7c23 */ /* 0x040fe40008010878 */
[----:B------:R-:W-:Y:S02]  /*8250*/  FFMA.FTZ R133, R221, UR21, R130 ;  /* 0x00000015dd857c23 */ /* 0x000fe40008010082 */
[----:B------:R-:W-:Y:S02]  /*8260*/  FADD.FTZ R193, R193, R68 ;  /* 0x00000044c1c17221 */ /* 0x000fe40000010000 */
[----:B------:R-:W-:Y:S02]  /*8270*/  FFMA.FTZ R131, R140, R64, R131 ;  /* 0x000000408c837223 */ /* 0x000fe40000010083 */
[----:B------:R-:W-:-:S02]  /*8280*/  FADD.FTZ R68, R55, R55 ;  /* 0x0000003737447221 */ /* 0x000fc40000010000 */
[C---:B------:R-:W-:Y:S02]  /*8290*/  FMUL.FTZ R127, R128.reuse, R127 ;  /* 0x0000007f807f7220 */ /* 0x040fe40000410000 */
[----:B------:R-:W-:Y:S02]  /*82a0*/  FFMA.FTZ R120, -R128, R133, -RZ ;  /* 0x0000008580787223 */ /* 0x000fe400000109ff */
[----:B------:R-:W-:Y:S02]  /*82b0*/  FADD.FTZ R194, -R194, R131 ;  /* 0x00000083c2c27221 */ /* 0x000fe40000010100 */
[----:B------:R-:W-:Y:S02]  /*82c0*/  FFMA.FTZ R128, R68, R70, R69 ;  /* 0x0000004644807223 */ /* 0x000fe40000010045 */
[----:B------:R-:W-:Y:S02]  /*82d0*/  FMUL.FTZ R69, R208, UR21 ;  /* 0x00000015d0457c20 */ /* 0x000fe40008410000 */
[----:B------:R-:W-:-:S02]  /*82e0*/  FMUL.FTZ R130, R141, -R194 ;  /* 0x800000c28d827220 */ /* 0x000fc40000410000 */
[----:B------:R-:W-:Y:S02]  /*82f0*/  FMUL.FTZ R141, R141, -R193 ;  /* 0x800000c18d8d7220 */ /* 0x000fe40000410000 */
[----:B------:R-:W-:Y:S02]  /*8300*/  FFMA.FTZ R69, R222, UR20, -R69 ;  /* 0x00000014de457c23 */ /* 0x000fe40008010845 */
[----:B------:R-:W-:Y:S02]  /*8310*/  FMUL.FTZ R131, R208, UR20 ;  /* 0x00000014d0837c20 */ /* 0x000fe40008410000 */
[----:B------:R-:W-:Y:S02]  /*8320*/  FFMA.FTZ R129, -R68, R118, R129 ;  /* 0x0000007644817223 */ /* 0x000fe40000010181 */
[----:B------:R-:W-:Y:S02]  /*8330*/  FFMA.FTZ R141, R142, R194, R141 ;  /* 0x000000c28e8d7223 */ /* 0x000fe4000001008d */
[----:B------:R-:W-:-:S02]  /*8340*/  FMUL.FTZ R118, R68, R69 ;  /* 0x0000004544767220 */ /* 0x000fc40000410000 */
[----:B------:R-:W-:Y:S02]  /*8350*/  FFMA.FTZ R131, R222, UR21, R131 ;  /* 0x00000015de837c23 */ /* 0x000fe40008010083 */
[----:B------:R-:W-:Y:S02]  /*8360*/  FADD.FTZ R69, R54, R54 ;  /* 0x0000003636457221 */ /* 0x000fe40000010000 */
[----:B------:R-:W-:Y:S02]  /*8370*/  FFMA.FTZ R130, R142, R193, -R130 ;  /* 0x000000c18e827223 */ /* 0x000fe40000010882 */
[----:B------:R-:W-:Y:S02]  /*8380*/  FADD.FTZ R192, -R192, R141 ;  /* 0x0000008dc0c07221 */ /* 0x000fe40000010100 */
[----:B------:R-:W-:Y:S02]  /*8390*/  FFMA.FTZ R70, -R68, R131, -RZ ;  /* 0x0000008344467223 */ /* 0x000fe400000109ff */
[----:B------:R-:W-:-:S02]  /*83a0*/  FFMA.FTZ R129, -R69, R116, R129 ;  /* 0x0000007445817223 */ /* 0x000fc40000010181 */
[----:B------:R-:W-:Y:S02]  /*83b0*/  FADD.FTZ R68, R191, R130 ;  /* 0x00000082bf447221 */ /* 0x000fe40000010000 */
[----:B------:R-:W-:Y:S02]  /*83c0*/  FFMA.FTZ R71, R69, R71, R128 ;  /* 0x0000004745477223 */ /* 0x000fe40000010080 */
[C---:B------:R-:W-:Y:S02]  /*83d0*/  FMUL.FTZ R116, R207.reuse, UR21 ;  /* 0x00000015cf747c20 */ /* 0x040fe40008410000 */
[----:B------:R-:W-:Y:S02]  /*83e0*/  FMUL.FTZ R128, R207, UR20 ;  /* 0x00000014cf807c20 */ /* 0x000fe40008410000 */
[C---:B------:R-:W-:Y:S02]  /*83f0*/  FMUL.FTZ R131, R143.reuse, -R192 ;  /* 0x800000c08f837220 */ /* 0x040fe40000410000 */
[----:B------:R-:W-:-:S02]  /*8400*/  FMUL.FTZ R143, R143, -R68 ;  /* 0x800000448f8f7220 */ /* 0x000fc40000410000 */
[C---:B------:R-:W-:Y:S02]  /*8410*/  FFMA.FTZ R116, R223.reuse, UR20, -R116 ;  /* 0x00000014df747c23 */ /* 0x040fe40008010874 */
[----:B------:R-:W-:Y:S02]  /*8420*/  FFMA.FTZ R130, R223, UR21, R128 ;  /* 0x00000015df827c23 */ /* 0x000fe40008010080 */
[C---:B------:R-:W-:Y:S02]  /*8430*/  FFMA.FTZ R131, R144.reuse, R68, -R131 ;  /* 0x0000004490837223 */ /* 0x040fe40000010883 */
[----:B------:R-:W-:Y:S02]  /*8440*/  FFMA.FTZ R144, R144, R192, R143 ;  /* 0x000000c090907223 */ /* 0x000fe4000001008f */
[C---:B------:R-:W-:Y:S02]  /*8450*/  FMUL.FTZ R128, R69.reuse, R116 ;  /* 0x0000007445807220 */ /* 0x040fe40000410000 */
[----:B------:R-:W-:-:S02]  /*8460*/  FFMA.FTZ R116, -R69, R130, -RZ ;  /* 0x0000008245747223 */ /* 0x000fc400000109ff */
[----:B------:R-:W-:Y:S02]  /*8470*/  FADD.FTZ R69, R166, R131 ;  /* 0x00000083a6457221 */ /* 0x000fe40000010000 */
[----:B------:R-:W-:Y:S02]  /*8480*/  FADD.FTZ R131, R53, R53 ;  /* 0x0000003535837221 */ /* 0x000fe40000010000 */
[----:B------:R-:W-:Y:S02]  /*8490*/  FADD.FTZ R165, -R165, R144 ;  /* 0x00000090a5a57221 */ /* 0x000fe40000010100 */
[----:B------:R-:W-:Y:S02]  /*84a0*/  FFMA.FTZ R130, R131, R110, R71 ;  /* 0x0000006e83827223 */ /* 0x000fe40000010047 */
[C---:B------:R-:W-:Y:S02]  /*84b0*/  FMUL.FTZ R71, R145.reuse, -R165 ;  /* 0x800000a591477220 */ /* 0x040fe40000410000 */
[----:B------:R-:W-:-:S02]  /*84c0*/  FMUL.FTZ R145, R145, -R69 ;  /* 0x8000004591917220 */ /* 0x000fc40000410000 */
[C---:B------:R-:W-:Y:S02]  /*84d0*/  FFMA.FTZ R71, R146.reuse, R69, -R71 ;  /* 0x0000004592477223 */ /* 0x040fe40000010847 */
[----:B------:R-:W-:Y:S02]  /*84e0*/  FFMA.FTZ R146, R146, R165, R145 ;  /* 0x000000a592927223 */ /* 0x000fe40000010091 */
[C---:B------:R-:W-:Y:S02]  /*84f0*/  FMUL.FTZ R133, R206.reuse, UR21 ;  /* 0x00000015ce857c20 */ /* 0x040fe40008410000 */
[----:B------:R-:W-:Y:S02]  /*8500*/  FMUL.FTZ R135, R206, UR20 ;  /* 0x00000014ce877c20 */ /* 0x000fe40008410000 */
[----:B------:R-:W-:Y:S02]  /*8510*/  FFMA.FTZ R129, -R131, R114, R129 ;  /* 0x0000007283817223 */ /* 0x000fe40000010181 */
[----:B------:R-:W-:-:S02]  /*8520*/  FADD.FTZ R167, -R167, R146 ;  /* 0x00000092a7a77221 */ /* 0x000fc40000010100 */
[C---:B------:R-:W-:Y:S02]  /*8530*/  FFMA.FTZ R114, R224.reuse, UR20, -R133 ;  /* 0x00000014e0727c23 */ /* 0x040fe40008010885 */
[----:B------:R-:W-:Y:S02]  /*8540*/  FFMA.FTZ R110, R224, UR21, R135 ;  /* 0x00000015e06e7c23 */ /* 0x000fe40008010087 */
[----:B------:R-:W-:Y:S02]  /*8550*/  FADD.FTZ R168, R168, R71 ;  /* 0x00000047a8a87221 */ /* 0x000fe40000010000 */
[----:B------:R-:W-:Y:S02]  /*8560*/  FMUL.FTZ R71, R147, -R167 ;  /* 0x800000a793477220 */ /* 0x000fe40000410000 */
[C---:B------:R-:W-:Y:S02]  /*8570*/  FMUL.FTZ R114, R131.reuse, R114 ;  /* 0x0000007283727220 */ /* 0x040fe40000410000 */
[----:B------:R-:W-:-:S02]  /*8580*/  FFMA.FTZ R110, -R131, R110, -RZ ;  /* 0x0000006e836e7223 */ /* 0x000fc400000109ff */
[-C--:B------:R-:W-:Y:S02]  /*8590*/  FMUL.FTZ R147, R147, -R168.reuse ;  /* 0x800000a893937220 */ /* 0x080fe40000410000 */
[----:B------:R-:W-:Y:S02]  /*85a0*/  FADD.FTZ R131, R52, R52 ;  /* 0x0000003434837221 */ /* 0x000fe40000010000 */
[----:B------:R-:W-:Y:S02]  /*85b0*/  FMUL.FTZ R132, R205, UR20 ;  /* 0x00000014cd847c20 */ /* 0x000fe40008410000 */
[C---:B------:R-:W-:Y:S02]  /*85c0*/  FFMA.FTZ R71, R148.reuse, R168, -R71 ;  /* 0x000000a894477223 */ /* 0x040fe40000010847 */
[----:B------:R-:W-:Y:S02]  /*85d0*/  FFMA.FTZ R148, R148, R167, R147 ;  /* 0x000000a794947223 */ /* 0x000fe40000010093 */
[----:B------:R-:W-:-:S02]  /*85e0*/  FFMA.FTZ R130, R131, R109, R130 ;  /* 0x0000006d83827223 */ /* 0x000fc40000010082 */
[----:B------:R-:W-:Y:S02]  /*85f0*/  FFMA.FTZ R129, -R131, R112, R129 ;  /* 0x0000007083817223 */ /* 0x000fe40000010181 */
[----:B------:R-:W-:Y:S02]  /*8600*/  FFMA.FTZ R109, R225, UR21, R132 ;  /* 0x00000015e16d7c23 */ /* 0x000fe40008010084 */
[----:B------:R-:W-:Y:S02]  /*8610*/  FMUL.FTZ R112, R205, UR21 ;  /* 0x00000015cd707c20 */ /* 0x000fe40008410000 */
[----:B------:R-:W-:Y:S02]  /*8620*/  FADD.FTZ R132, R51, R51 ;  /* 0x0000003333847221 */ /* 0x000fe40000010000 */
[----:B------:R-:W-:Y:S02]  /*8630*/  FADD.FTZ R169, -R169, R148 ;  /* 0x00000094a9a97221 */ /* 0x000fe40000010100 */
[----:B------:R-:W-:-:S02]  /*8640*/  FADD.FTZ R71, R170, R71 ;  /* 0x00000047aa477221 */ /* 0x000fc40000010000 */
[----:B------:R-:W-:Y:S02]  /*8650*/  FFMA.FTZ R112, R225, UR20, -R112 ;  /* 0x00000014e1707c23 */ /* 0x000fe40008010870 */
[----:B------:R-:W-:Y:S02]  /*8660*/  FFMA.FTZ R130, R132, R107, R130 ;  /* 0x0000006b84827223 */ /* 0x000fe40000010082 */
[C---:B------:R-:W-:Y:S02]  /*8670*/  FMUL.FTZ R107, R149.reuse, -R169 ;  /* 0x800000a9956b7220 */ /* 0x040fe40000410000 */
[----:B------:R-:W-:Y:S02]  /*8680*/  FMUL.FTZ R149, R149, -R71 ;  /* 0x8000004795957220 */ /* 0x000fe40000410000 */
[C---:B------:R-:W-:Y:S02]  /*8690*/  FMUL.FTZ R112, R131.reuse, R112 ;  /* 0x0000007083707220 */ /* 0x040fe40000410000 */
[----:B------:R-:W-:-:S02]  /*86a0*/  FFMA.FTZ R109, -R131, R109, -RZ ;  /* 0x0000006d836d7223 */ /* 0x000fc400000109ff */
[C---:B------:R-:W-:Y:S02]  /*86b0*/  FFMA.FTZ R131, R150.reuse, R71, -R107 ;  /* 0x0000004796837223 */ /* 0x040fe4000001086b */
[----:B------:R-:W-:Y:S02]  /*86c0*/  FFMA.FTZ R150, R150, R169, R149 ;  /* 0x000000a996967223 */ /* 0x000fe40000010095 */
[C---:B------:R-:W-:Y:S02]  /*86d0*/  FMUL.FTZ R133, R227.reuse, UR20 ;  /* 0x00000014e3857c20 */ /* 0x040fe40008410000 */
[----:B------:R-:W-:Y:S02]  /*86e0*/  FMUL.FTZ R107, R227, UR21 ;  /* 0x00000015e36b7c20 */ /* 0x000fe40008410000 */
[----:B------:R-:W-:Y:S02]  /*86f0*/  FADD.FTZ R171, -R171, R150 ;  /* 0x00000096abab7221 */ /* 0x000fe40000010100 */
[----:B------:R-:W-:-:S02]  /*8700*/  FFMA.FTZ R129, -R132, R108, R129 ;  /* 0x0000006c84817223 */ /* 0x000fc40000010181 */
[----:B------:R-:W-:Y:S02]  /*8710*/  FFMA.FTZ R108, R226, UR21, R133 ;  /* 0x00000015e26c7c23 */ /* 0x000fe40008010085 */
[----:B------:R-:W-:Y:S02]  /*8720*/  FADD.FTZ R172, R172, R131 ;  /* 0x00000083acac7221 */ /* 0x000fe40000010000 */
[----:B------:R-:W-:Y:S02]  /*8730*/  FADD.FTZ R133, R49, R49 ;  /* 0x0000003131857221 */ /* 0x000fe40000010000 */
[----:B------:R-:W-:Y:S02]  /*8740*/  FFMA.FTZ R107, R226, UR20, -R107 ;  /* 0x00000014e26b7c23 */ /* 0x000fe4000801086b */
[C---:B------:R-:W-:Y:S02]  /*8750*/  FMUL.FTZ R131, R151.reuse, -R171 ;  /* 0x800000ab97837220 */ /* 0x040fe40000410000 */
[----:B------:R-:W-:-:S02]  /*8760*/  FMUL.FTZ R151, R151, -R172 ;  /* 0x800000ac97977220 */ /* 0x000fc40000410000 */
[----:B------:R-:W-:Y:S02]  /*8770*/  FFMA.FTZ R105, R133, R105, R130 ;  /* 0x0000006985697223 */ /* 0x000fe40000010082 */
[C---:B------:R-:W-:Y:S02]  /*8780*/  FMUL.FTZ R107, R132.reuse, R107 ;  /* 0x0000006b846b7220 */ /* 0x040fe40000410000 */
[----:B------:R-:W-:Y:S02]  /*8790*/  FFMA.FTZ R108, -R132, R108, -RZ ;  /* 0x0000006c846c7223 */ /* 0x000fe400000109ff */
[----:B------:R-:W-:Y:S02]  /*87a0*/  FFMA.FTZ R131, R152, R172, -R131 ;  /* 0x000000ac98837223 */ /* 0x000fe40000010883 */
[C---:B------:R-:W-:Y:S02]  /*87b0*/  FMUL.FTZ R130, R228.reuse, UR21 ;  /* 0x00000015e4827c20 */ /* 0x040fe40008410000 */
[----:B------:R-:W-:-:S02]  /*87c0*/  FMUL.FTZ R132, R228, UR20 ;  /* 0x00000014e4847c20 */ /* 0x000fc40008410000 */
[----:B------:R-:W-:Y:S02]  /*87d0*/  FFMA.FTZ R152, R152, R171, R151 ;  /* 0x000000ab98987223 */ /* 0x000fe40000010097 */
[----:B------:R-:W-:Y:S02]  /*87e0*/  FADD.FTZ R174, R174, R131 ;  /* 0x00000083aeae7221 */ /* 0x000fe40000010000 */
[C---:B------:R-:W-:Y:S02]  /*87f0*/  FFMA.FTZ R130, R229.reuse, UR20, -R130 ;  /* 0x00000014e5827c23 */ /* 0x040fe40008010882 */
[----:B------:R-:W-:Y:S02]  /*8800*/  FFMA.FTZ R131, R229, UR21, R132 ;  /* 0x00000015e5837c23 */ /* 0x000fe40008010084 */
[----:B------:R-:W-:Y:S02]  /*8810*/  FADD.FTZ R173, -R173, R152 ;  /* 0x00000098adad7221 */ /* 0x000fe40000010100 */
[----:B------:R-:W-:-:S02]  /*8820*/  FMUL.FTZ R132, R133, R130 ;  /* 0x0000008285847220 */ /* 0x000fc40000410000 */
[----:B------:R-:W-:Y:S02]  /*8830*/  FFMA.FTZ R130, -R133, R131, -RZ ;  /* 0x0000008385827223 */ /* 0x000fe400000109ff */
[CC--:B------:R-:W-:Y:S02]  /*8840*/  FMUL.FTZ R131, R153.reuse, -R173.reuse ;  /* 0x800000ad99837220 */ /* 0x0c0fe40000410000 */
[-C--:B------:R-:W-:Y:S02]  /*8850*/  FMUL.FTZ R153, R153, -R174.reuse ;  /* 0x800000ae99997220 */ /* 0x080fe40000410000 */
[C---:B------:R-:W-:Y:S02]  /*8860*/  FFMA.FTZ R131, R154.reuse, R174, -R131 ;  /* 0x000000ae9a837223 */ /* 0x040fe40000010883 */
[----:B------:R-:W-:Y:S02]  /*8870*/  FFMA.FTZ R154, R154, R173, R153 ;  /* 0x000000ad9a9a7223 */ /* 0x000fe40000010099 */
[----:B------:R-:W-:Y:S01]  /*8880*/  FFMA.FTZ R106, -R133, R106, R129 ;  /* 0x0000006a856a7223 */ /* 0x000fe20000010181 */
[----:B------:R-:W-:Y:S01]  /*8890*/  SHF.L.U32 R129, R98, 0x5, RZ ;  /* 0x0000000562817819 */ /* 0x000fe200000006ff */
[----:B------:R-:W-:-:S02]  /*88a0*/  FADD.FTZ R176, R176, R131 ;  /* 0x00000083b0b07221 */ /* 0x000fc40000010000 */
[----:B------:R-:W-:Y:S01]  /*88b0*/  FADD.FTZ R175, -R175, R154 ;  /* 0x0000009aafaf7221 */ /* 0x000fe20000010100 */
[----:B------:R-:W-:Y:S01]  /*88c0*/  LEA.HI.SX32 R129, R129, R129, 0x1b ;  /* 0x0000008181817211 */ /* 0x000fe200078fdaff */
[----:B------:R-:W-:Y:S02]  /*88d0*/  FMUL.FTZ R65, R111, R240 ;  /* 0x000000f06f417220 */ /* 0x000fe40000410000 */
[C---:B------:R-:W-:Y:S02]  /*88e0*/  FMUL.FTZ R131, R155.reuse, -R176 ;  /* 0x800000b09b837220 */ /* 0x040fe40000410000 */
[-C--:B------:R-:W-:Y:S01]  /*88f0*/  FMUL.FTZ R155, R155, -R175.reuse ;  /* 0x800000af9b9b7220 */ /* 0x080fe20000410000 */
[----:B------:R0:W-:Y:S01]  /*8900*/  STS [R129.X4+0x2100], R65 ;  /* 0x0021004181007388 */ /* 0x0001e20000004800 */
[----:B------:R-:W-:Y:S02]  /*8910*/  FFMA.FTZ R134, R156, R175, R131 ;  /* 0x000000af9c867223 */ /* 0x000fe40000010083 */
[----:B------:R-:W-:Y:S01]  /*8920*/  FFMA.FTZ R111, -R111, R238, -RZ ;  /* 0x000000ee6f6f7223 */ /* 0x000fe200000109ff */
[----:B------:R1:W-:Y:S01]  /*8930*/  STS [R129.X4+0x210c], R66 ;  /* 0x00210c4281007388 */ /* 0x0003e20000004800 */
[----:B------:R-:W-:-:S02]  /*8940*/  FADD.FTZ R177, -R177, R134 ;  /* 0x00000086b1b17221 */ /* 0x000fc40000010100 */
[----:B------:R-:W-:Y:S01]  /*8950*/  FADD.FTZ R215, -R15, R215 ;  /* 0x000000d70fd77221 */ /* 0x000fe20000010100 */
[----:B------:R2:W-:Y:S01]  /*8960*/  STS [R129.X4+0x2104], R111 ;  /* 0x0021046f81007388 */ /* 0x0005e20000004800 */
[----:B------:R-:W-:Y:S02]  /*8970*/  FADD.FTZ R216, -R16, R216 ;  /* 0x000000d810d87221 */ /* 0x000fe40000010100 */
[----:B0-----:R-:W-:Y:S01]  /*8980*/  FFMA.FTZ R65, R156, R176, -R155 ;  /* 0x000000b09c417223 */ /* 0x001fe2000001089b */
[----:B------:R0:W-:Y:S01]  /*8990*/  STS [R129.X4+0x2114], R60 ;  /* 0x0021143c81007388 */ /* 0x0001e20000004800 */
[----:B------:R-:W-:Y:S02]  /*89a0*/  FADD.FTZ R214, -R14, R214 ;  /* 0x000000d60ed67221 */ /* 0x000fe40000010100 */
[----:B------:R-:W-:Y:S01]  /*89b0*/  FADD.FTZ R65, R178, R65 ;  /* 0x00000041b2417221 */ /* 0x000fe20000010000 */
[----:B------:R3:W-:Y:S01]  /*89c0*/  STS [R129.X4+0x2130], R67 ;  /* 0x0021304381007388 */ /* 0x0007e20000004800 */
[----:B-1----:R-:W-:-:S02]  /*89d0*/  FMUL.FTZ R66, R157, -R177 ;  /* 0x800000b19d427220 */ /* 0x002fc40000410000 */
[-C--:B------:R-:W-:Y:S01]  /*89e0*/  FMUL.FTZ R157, R157, -R65.reuse ;  /* 0x800000419d9d7220 */ /* 0x080fe20000410000 */
[----:B------:R1:W-:Y:S01]  /*89f0*/  STS [R129.X4+0x211c], R61 ;  /* 0x00211c3d81007388 */ /* 0x0003e20000004800 */
[C---:B--2---:R-:W-:Y:S02]  /*8a00*/  FFMA.FTZ R111, R158.reuse, R65, -R66 ;  /* 0x000000419e6f7223 */ /* 0x044fe40000010842 */
[----:B------:R-:W-:Y:S01]  /*8a10*/  FFMA.FTZ R158, R158, R177, R157 ;  /* 0x000000b19e9e7223 */ /* 0x000fe2000001009d */
[----:B------:R2:W-:Y:S01]  /*8a20*/  STS [R129.X4+0x2168], R107 ;  /* 0x0021686b81007388 */ /* 0x0005e20000004800 */
[----:B------:R-:W-:Y:S02]  /*8a30*/  FADD.FTZ R180, R180, R111 ;  /* 0x0000006fb4b47221 */ /* 0x000fe40000010000 */
[----:B------:R-:W-:Y:S01]  /*8a40*/  FADD.FTZ R179, -R179, R158 ;  /* 0x0000009eb3b37221 */ /* 0x000fe20000010100 */
[----:B------:R4:W-:Y:S01]  /*8a50*/  STS [R129.X4+0x212c], R63 ;  /* 0x00212c3f81007388 */ /* 0x0009e20000004800 */
[----:B0-----:R-:W-:-:S02]  /*8a60*/  FMUL.FTZ R60, R159, -R180 ;  /* 0x800000b49f3c7220 */ /* 0x001fc40000410000 */
[-C--:B------:R-:W-:Y:S01]  /*8a70*/  FMUL.FTZ R159, R159, -R179.reuse ;  /* 0x800000b39f9f7220 */ /* 0x080fe20000410000 */
[----:B------:R0:W-:Y:S01]  /*8a80*/  STS [R129.X4+0x2124], R62 ;  /* 0x0021243e81007388 */ /* 0x0001e20000004800 */
[C---:B------:R-:W-:Y:S02]  /*8a90*/  FFMA.FTZ R60, R160.reuse, R179, R60 ;  /* 0x000000b3a03c7223 */ /* 0x040fe4000001003c */
[----:B---3--:R-:W-:Y:S01]  /*8aa0*/  FFMA.FTZ R67, R160, R180, -R159 ;  /* 0x000000b4a0437223 */ /* 0x008fe2000001089f */
[----:B------:R3:W-:Y:S01]  /*8ab0*/  STS [R129.X4+0x2164], R109 ;  /* 0x0021646d81007388 */ /* 0x0007e20000004800 */
[----:B------:R-:W-:Y:S02]  /*8ac0*/  FADD.FTZ R181, -R181, R60 ;  /* 0x0000003cb5b57221 */ /* 0x000fe40000010100 */
[----:B------:R-:W-:Y:S01]  /*8ad0*/  FADD.FTZ R67, R182, R67 ;  /* 0x00000043b6437221 */ /* 0x000fe20000010000 */
[----:B------:R5:W-:Y:S01]  /*8ae0*/  STS [R129.X4+0x214c], R70 ;  /* 0x00214c4681007388 */ /* 0x000be20000004800 */
[----:B------:R-:W-:-:S02]  /*8af0*/  FMUL.FTZ R60, R161, -R181 ;  /* 0x800000b5a13c7220 */ /* 0x000fc40000410000 */
[-C--:B------:R-:W-:Y:S01]  /*8b00*/  FMUL.FTZ R161, R161, -R67.reuse ;  /* 0x80000043a1a17220 */ /* 0x080fe20000410000 */
[----:B------:R-:W-:Y:S01]  /*8b10*/  STS [R129.X4+0x216c], R108 ;  /* 0x00216c6c81007388 */ /* 0x000fe20000004800 */
[C---:B-1----:R-:W-:Y:S02]  /*8b20*/  FFMA.FTZ R61, R162.reuse, R67, -R60 ;  /* 0x00000043a23d7223 */ /* 0x042fe4000001083c */
[----:B------:R-:W-:Y:S01]  /*8b30*/  FFMA.FTZ R162, R162, R181, R161 ;  /* 0x000000b5a2a27223 */ /* 0x000fe200000100a1 */
[----:B------:R-:W-:Y:S01]  /*8b40*/  STS [R129.X4+0x215c], R110 ;  /* 0x00215c6e81007388 */ /* 0x000fe20000004800 */
[----:B------:R-:W-:Y:S02]  /*8b50*/  FADD.FTZ R184, R184, R61 ;  /* 0x0000003db8b87221 */ /* 0x000fe40000010000 */
[----:B------:R-:W-:Y:S01]  /*8b60*/  FADD.FTZ R183, -R183, R162 ;  /* 0x000000a2b7b77221 */ /* 0x000fe20000010100 */
[----:B------:R-:W-:Y:S01]  /*8b70*/  STS [R129.X4+0x2160], R112 ;  /* 0x0021607081007388 */ /* 0x000fe20000004800 */
[----:B------:R-:W-:-:S02]  /*8b80*/  FMUL.FTZ R60, R163, -R184 ;  /* 0x800000b8a33c7220 */ /* 0x000fc40000410000 */
[-C--:B------:R-:W-:Y:S01]  /*8b90*/  FMUL.FTZ R163, R163, -R183.reuse ;  /* 0x800000b7a3a37220 */ /* 0x080fe20000410000 */
[----:B------:R-:W-:Y:S01]  /*8ba0*/  STS [R129.X4+0x2108], R113 ;  /* 0x0021087181007388 */ /* 0x000fe20000004800 */
[C---:B------:R-:W-:Y:S02]  /*8bb0*/  FFMA.FTZ R60, R164.reuse, R183, R60 ;  /* 0x000000b7a43c7223 */ /* 0x040fe4000001003c */
[----:B------:R-:W-:Y:S01]  /*8bc0*/  FFMA.FTZ R163, R164, R184, -R163 ;  /* 0x000000b8a4a37223 */ /* 0x000fe200000108a3 */
[----:B------:R-:W-:Y:S01]  /*8bd0*/  STS [R129.X4+0x2110], R115 ;  /* 0x0021107381007388 */ /* 0x000fe20000004800 */
[----:B------:R-:W-:Y:S02]  /*8be0*/  FMUL.FTZ R61, R232, UR21 ;  /* 0x00000015e83d7c20 */ /* 0x000fe40008410000 */
[----:B------:R-:W-:Y:S01]  /*8bf0*/  FADD.FTZ R185, -R185, R60 ;  /* 0x0000003cb9b97221 */ /* 0x000fe20000010100 */
[----:B------:R-:W-:Y:S01]  /*8c00*/  STS [R129.X4+0x2158], R114 ;  /* 0x0021587281007388 */ /* 0x000fe20000004800 */
[----:B--2---:R-:W-:-:S02]  /*8c10*/  FADD.FTZ R107, R186, R163 ;  /* 0x000000a3ba6b7221 */ /* 0x004fc40000010000 */
[----:B------:R-:W-:Y:S01]  /*8c20*/  FADD.FTZ R66, R46, R46 ;  /* 0x0000002e2e427221 */ /* 0x000fe20000010000 */
[----:B------:R-:W-:Y:S01]  /*8c30*/  STS [R129.X4+0x2154], R116 ;  /* 0x0021547481007388 */ /* 0x000fe20000004800 */
[----:B------:R-:W-:Y:S02]  /*8c40*/  FFMA.FTZ R61, R230, UR20, -R61 ;  /* 0x00000014e63d7c23 */ /* 0x000fe4000801083d */
[C---:B------:R-:W-:Y:S01]  /*8c50*/  FMUL.FTZ R60, R99.reuse, -R185 ;  /* 0x800000b9633c7220 */ /* 0x040fe20000410000 */
[----:B------:R-:W-:Y:S01]  /*8c60*/  STS [R129.X4+0x2148], R118 ;  /* 0x0021487681007388 */ /* 0x000fe20000004800 */
[----:B------:R-:W-:Y:S02]  /*8c70*/  FMUL.FTZ R99, R99, -R107 ;  /* 0x8000006b63637220 */ /* 0x000fe40000410000 */
[----:B----4-:R-:W-:Y:S01]  /*8c80*/  FMUL.FTZ R63, R195, UR41 ;  /* 0x00000029c33f7c20 */ /* 0x010fe20008410000 */
[----:B------:R-:W-:Y:S01]  /*8c90*/  STS [R129.X4+0x2120], R119 ;  /* 0x0021207781007388 */ /* 0x000fe20000004800 */
[----:B0-----:R-:W-:-:S02]  /*8ca0*/  FMUL.FTZ R62, R66, R61 ;  /* 0x0000003d423e7220 */ /* 0x001fc40000410000 */
[C---:B------:R-:W-:Y:S01]  /*8cb0*/  FFMA.FTZ R61, R100.reuse, R107, -R60 ;  /* 0x0000006b643d7223 */ /* 0x040fe2000001083c */
[----:B------:R-:W-:Y:S01]  /*8cc0*/  STS [R129.X4+0x2118], R117 ;  /* 0x0021187581007388 */ /* 0x000fe20000004800 */
[----:B------:R-:W-:Y:S02]  /*8cd0*/  FFMA.FTZ R100, R100, R185, R99 ;  /* 0x000000b964647223 */ /* 0x000fe40000010063 */
[----:B---3--:R-:W-:Y:S01]  /*8ce0*/  FMUL.FTZ R109, R232, UR20 ;  /* 0x00000014e86d7c20 */ /* 0x008fe20008410000 */
[----:B------:R0:W-:Y:S01]  /*8cf0*/  STS [R129.X4+0x2178], R62 ;  /* 0x0021783e81007388 */ /* 0x0001e20000004800 */
[C---:B------:R-:W-:Y:S01]  /*8d00*/  FMUL.FTZ R60, R64.reuse, UR41 ;  /* 0x00000029403c7c20 */ /* 0x040fe20008410000 */
[----:B------:R-:W-:Y:S01]  /*8d10*/  ULDC UR20, c[0x0][0x168] ;  /* 0x00005a0000147ab9 */ /* 0x000fe20000000800 */
[----:B------:R-:W-:Y:S01]  /*8d20*/  FFMA.FTZ R99, R64, UR39, -R63 ;  /* 0x0000002740637c23 */ /* 0x000fe2000801083f */
[----:B------:R-:W-:Y:S01]  /*8d30*/  STS [R129.X4+0x2144], R120 ;  /* 0x0021447881007388 */ /* 0x000fe20000004800 */
[----:B------:R-:W-:Y:S01]  /*8d40*/  FFMA.FTZ R109, R230, UR21, R109 ;  /* 0x00000015e66d7c23 */ /* 0x000fe2000801006d */
[----:B------:R-:W-:Y:S01]  /*8d50*/  UIADD3 UR20, -UR38, UR20, URZ ;  /* 0x0000001426147290 */ /* 0x000fe2000fffe13f */
[----:B-----5:R-:W-:Y:S01]  /*8d60*/  FADD.FTZ R70, -R0, R230 ;  /* 0x000000e600467221 */ /* 0x020fe20000010100 */
[----:B------:R-:W-:Y:S01]  /*8d70*/  STS [R129.X4+0x213c], R122 ;  /* 0x00213c7a81007388 */ /* 0x000fe20000004800 */
[----:B------:R-:W-:-:S02]  /*8d80*/  FFMA.FTZ R63, R195, UR39, R60 ;  /* 0x00000027c33f7c23 */ /* 0x000fc4000801003c */
[----:B------:R-:W-:Y:S01]  /*8d90*/  FMUL.FTZ R99, R232, R99 ;  /* 0x00000063e8637220 */ /* 0x000fe20000410000 */
[----:B------:R-:W-:Y:S01]  /*8da0*/  STS [R129.X4+0x2128], R121 ;  /* 0x0021287981007388 */ /* 0x000fe20000004800 */
[----:B------:R-:W-:Y:S02]  /*8db0*/  FADD.FTZ R187, -R187, R100 ;  /* 0x00000064bbbb7221 */ /* 0x000fe40000010100 */
[----:B------:R-:W-:Y:S01]  /*8dc0*/  FADD.FTZ R188, R188, R61 ;  /* 0x0000003dbcbc7221 */ /* 0x000fe20000010000 */
[----:B------:R-:W-:Y:S01]  /*8dd0*/  STS [R129.X4+0x2140], R127 ;  /* 0x0021407f81007388 */ /* 0x000fe20000004800 */
[----:B0-----:R-:W-:Y:S02]  /*8de0*/  FFMA.FTZ R62, -R66, R109, -RZ ;  /* 0x0000006d423e7223 */ /* 0x001fe400000109ff */
[----:B------:R-:W-:Y:S01]  /*8df0*/  FFMA.FTZ R108, R63, R70, R99 ;  /* 0x000000463f6c7223 */ /* 0x000fe20000010063 */
[----:B------:R-:W-:Y:S01]  /*8e00*/  STS [R129.X4+0x2134], R123 ;  /* 0x0021347b81007388 */ /* 0x000fe20000004800 */
[----:B------:R-:W-:-:S02]  /*8e10*/  FMUL.FTZ R60, R102, -R187 ;  /* 0x800000bb663c7220 */ /* 0x000fc40000410000 */
[----:B------:R-:W-:Y:S01]  /*8e20*/  FMUL.FTZ R102, R102, -R188 ;  /* 0x800000bc66667220 */ /* 0x000fe20000410000 */
[----:B------:R0:W-:Y:S01]  /*8e30*/  STS [R129.X4+0x217c], R62 ;  /* 0x00217c3e81007388 */ /* 0x0001e20000004800 */
[----:B------:R-:W-:Y:S02]  /*8e40*/  FADD.FTZ R63, R78, UR5 ;  /* 0x000000054e3f7e21 */ /* 0x000fe40008010000 */
[----:B------:R-:W-:Y:S01]  /*8e50*/  FMUL.FTZ R99, R193, UR41 ;  /* 0x00000029c1637c20 */ /* 0x000fe20008410000 */
[----:B------:R1:W-:Y:S01]  /*8e60*/  STS [R129.X4+0x2150], R128 ;  /* 0x0021508081007388 */ /* 0x0003e20000004800 */
[----:B------:R-:W-:Y:S02]  /*8e70*/  FFMA.FTZ R102, R101, R187, R102 ;  /* 0x000000bb65667223 */ /* 0x000fe40000010066 */
[----:B------:R-:W-:Y:S01]  /*8e80*/  FMUL.FTZ R137, R63, R194 ;  /* 0x000000c23f897220 */ /* 0x000fe20000410000 */
[----:B------:R2:W-:Y:S01]  /*8e90*/  STS [R129.X4+0x2138], R126 ;  /* 0x0021387e81007388 */ /* 0x0005e20000004800 */
[----:B------:R-:W-:-:S02]  /*8ea0*/  FFMA.FTZ R99, R194, UR39, -R99 ;  /* 0x00000027c2637c23 */ /* 0x000fc40008010863 */
[----:B0-----:R-:W-:Y:S01]  /*8eb0*/  FADD.FTZ R62, R91, UR5 ;  /* 0x000000055b3e7e21 */ /* 0x001fe20008010000 */
[----:B------:R-:W-:Y:S01]  /*8ec0*/  STS [R129.X4+0x2170], R132 ;  /* 0x0021708481007388 */ /* 0x000fe20000004800 */
[----:B------:R-:W-:Y:S02]  /*8ed0*/  FMUL.FTZ R63, R63, R193 ;  /* 0x000000c13f3f7220 */ /* 0x000fe40000410000 */
[----:B------:R-:W-:Y:S01]  /*8ee0*/  FADD.FTZ R100, -R2, R229 ;  /* 0x000000e502647221 */ /* 0x000fe20000010100 */
[----:B------:R0:W-:Y:S01]  /*8ef0*/  STS [R129.X4+0x2174], R130 ;  /* 0x0021748281007388 */ /* 0x0001e20000004800 */
[----:B------:R-:W-:Y:S02]  /*8f00*/  FMUL.FTZ R110, R228, R137 ;  /* 0x00000089e46e7220 */ /* 0x000fe40000410000 */
[----:B------:R-:W-:Y:S02]  /*8f10*/  FADD.FTZ R189, -R189, R102 ;  /* 0x00000066bdbd7221 */ /* 0x000fe40000010100 */
[----:B------:R-:W-:-:S02]  /*8f20*/  FMUL.FTZ R102, R62, R188 ;  /* 0x000000bc3e667220 */ /* 0x000fc40000410000 */
[----:B------:R-:W-:Y:S02]  /*8f30*/  FFMA.FTZ R61, R101, R188, -R60 ;  /* 0x000000bc653d7223 */ /* 0x000fe4000001083c */
[C---:B------:R-:W-:Y:S02]  /*8f40*/  FMUL.FTZ R99, R228.reuse, R99 ;  /* 0x00000063e4637220 */ /* 0x040fe40000410000 */
[C---:B------:R-:W-:Y:S02]  /*8f50*/  FADD.FTZ R18, R63.reuse, R18 ;  /* 0x000000123f127221 */ /* 0x040fe40000010000 */
[----:B------:R-:W-:Y:S02]  /*8f60*/  FMUL.FTZ R228, R228, R63 ;  /* 0x0000003fe4e47220 */ /* 0x000fe40000410000 */
[----:B------:R-:W-:Y:S02]  /*8f70*/  FFMA.FTZ R110, R63, R100, R110 ;  /* 0x000000643f6e7223 */ /* 0x000fe4000001006e */
[----:B------:R-:W-:-:S02]  /*8f80*/  FADD.FTZ R60, R92, UR5 ;  /* 0x000000055c3c7e21 */ /* 0x000fc40008010000 */
[----:B------:R-:W-:Y:S02]  /*8f90*/  FMUL.FTZ R62, R62, R187 ;  /* 0x000000bb3e3e7220 */ /* 0x000fe40000410000 */
[----:B------:R-:W-:Y:S02]  /*8fa0*/  FMUL.FTZ R63, R203, R102 ;  /* 0x00000066cb3f7220 */ /* 0x000fe40000410000 */
[----:B------:R-:W-:Y:S02]  /*8fb0*/  FADD.FTZ R101, R190, R61 ;  /* 0x0000003dbe657221 */ /* 0x000fe40000010000 */
[----:B------:R-:W-:Y:S02]  /*8fc0*/  FMUL.FTZ R61, R60, R189 ;  /* 0x000000bd3c3d7220 */ /* 0x000fe40000410000 */
[----:B------:R-:W-:Y:S02]  /*8fd0*/  FADD.FTZ R112, R90, UR5 ;  /* 0x000000055a707e21 */ /* 0x000fe40008010000 */
[----:B------:R-:W-:-:S02]  /*8fe0*/  FFMA.FTZ R113, R215, R62, -R63 ;  /* 0x0000003ed7717223 */ /* 0x000fc4000001083f */
[----:B------:R-:W-:Y:S02]  /*8ff0*/  FMUL.FTZ R62, R203, R62 ;  /* 0x0000003ecb3e7220 */ /* 0x000fe40000410000 */
[----:B------:R-:W-:Y:S02]  /*9000*/  FMUL.FTZ R109, R60, R101 ;  /* 0x000000653c6d7220 */ /* 0x000fe40000410000 */
[----:B------:R-:W-:Y:S02]  /*9010*/  FMUL.FTZ R60, R204, R61 ;  /* 0x0000003dcc3c7220 */ /* 0x000fe40000410000 */
[----:B------:R-:W-:Y:S02]  /*9020*/  FMUL.FTZ R111, R112, R107 ;  /* 0x0000006b706f7220 */ /* 0x000fe40000410000 */
[----:B------:R-:W-:Y:S02]  /*9030*/  FFMA.FTZ R63, R102, R215, R62 ;  /* 0x000000d7663f7223 */ /* 0x000fe4000001003e */
[----:B------:R-:W-:-:S02]  /*9040*/  FMUL.FTZ R62, R204, R109 ;  /* 0x0000006dcc3e7220 */ /* 0x000fc40000410000 */
[----:B------:R-:W-:Y:S02]  /*9050*/  FMUL.FTZ R115, R112, R185 ;  /* 0x000000b970737220 */ /* 0x000fe40000410000 */
[----:B------:R-:W-:Y:S02]  /*9060*/  FFMA.FTZ R60, R109, R216, R60 ;  /* 0x000000d86d3c7223 */ /* 0x000fe4000001003c */
[----:B------:R-:W-:Y:S02]  /*9070*/  FMUL.FTZ R112, R202, R111 ;  /* 0x0000006fca707220 */ /* 0x000fe40000410000 */
[----:B------:R-:W-:Y:S02]  /*9080*/  FADD.FTZ R114, R89, UR5 ;  /* 0x0000000559727e21 */ /* 0x000fe40008010000 */
[----:B------:R-:W-:Y:S02]  /*9090*/  FFMA.FTZ R62, R216, R61, -R62 ;  /* 0x0000003dd83e7223 */ /* 0x000fe4000001083e */
[----:B------:R-:W-:-:S02]  /*90a0*/  FADD.FTZ R60, RZ, R60 ;  /* 0x0000003cff3c7221 */ /* 0x000fc40000010000 */
[-C--:B------:R-:W-:Y:S02]  /*90b0*/  FFMA.FTZ R61, R214, R115.reuse, -R112 ;  /* 0x00000073d63d7223 */ /* 0x080fe40000010870 */
[----:B------:R-:W-:Y:S02]  /*90c0*/  FMUL.FTZ R112, R114, R184 ;  /* 0x000000b872707220 */ /* 0x000fe40000410000 */
[----:B------:R-:W-:Y:S02]  /*90d0*/  FADD.FTZ R60, R60, R63 ;  /* 0x0000003f3c3c7221 */ /* 0x000fe40000010000 */
[----:B------:R-:W-:Y:S02]  /*90e0*/  FMUL.FTZ R115, R202, R115 ;  /* 0x00000073ca737220 */ /* 0x000fe40000410000 */
[----:B------:R-:W-:Y:S02]  /*90f0*/  FADD.FTZ R213, -R13, R213 ;  /* 0x000000d50dd57221 */ /* 0x000fe40000010100 */
[----:B------:R-:W-:-:S02]  /*9100*/  FADD.FTZ R62, RZ, R62 ;  /* 0x0000003eff3e7221 */ /* 0x000fc40000010000 */
        /* <DEDUP_REMOVED lines=8> */
[----:B------:R-:W-:Y:S02]  /*9190*/  FADD.FTZ R119, R87, UR5 ;  /* 0x0000000557777e21 */ /* 0x000fe40008010000 */
[----:B------:R-:W-:Y:S02]  /*91a0*/  FADD.FTZ R60, R60, R115 ;  /* 0x000000733c3c7221 */ /* 0x000fe40000010000 */
[----:B------:R-:W-:Y:S02]  /*91b0*/  FADD.FTZ R61, R62, R61 ;  /* 0x0000003d3e3d7221 */ /* 0x000fe40000010000 */
[----:B------:R-:W-:-:S02]  /*91c0*/  FADD.FTZ R114, -R12, R217 ;  /* 0x000000d90c727221 */ /* 0x000fc40000010100 */
[----:B------:R-:W-:Y:S02]  /*91d0*/  FFMA.FTZ R63, R112, R213, R63 ;  /* 0x000000d5703f7223 */ /* 0x000fe4000001003f */
[----:B------:R-:W-:Y:S02]  /*91e0*/  FMUL.FTZ R115, R116, R181 ;  /* 0x000000b574737220 */ /* 0x000fe40000410000 */
[----:B------:R-:W-:Y:S02]  /*91f0*/  FMUL.FTZ R62, R124, R113 ;  /* 0x000000717c3e7220 */ /* 0x000fe40000410000 */
[----:B------:R-:W-:Y:S02]  /*9200*/  FMUL.FTZ R116, R119, R180 ;  /* 0x000000b477747220 */ /* 0x000fe40000410000 */
[----:B------:R-:W-:Y:S02]  /*9210*/  FADD.FTZ R60, R60, R63 ;  /* 0x0000003f3c3c7221 */ /* 0x000fe40000010000 */
[----:B------:R-:W-:-:S02]  /*9220*/  FFMA.FTZ R62, R114, R115, -R62 ;  /* 0x00000073723e7223 */ /* 0x000fc4000001083e */
[----:B------:R-:W-:Y:S02]  /*9230*/  FADD.FTZ R117, -R11, R218 ;  /* 0x000000da0b757221 */ /* 0x000fe40000010100 */
[----:B------:R-:W-:Y:S02]  /*9240*/  FMUL.FTZ R115, R124, R115 ;  /* 0x000000737c737220 */ /* 0x000fe40000410000 */
[----:B------:R-:W-:Y:S02]  /*9250*/  FMUL.FTZ R63, R119, R179 ;  /* 0x000000b3773f7220 */ /* 0x000fe40000410000 */
[----:B------:R-:W-:Y:S02]  /*9260*/  FMUL.FTZ R120, R212, R116 ;  /* 0x00000074d4787220 */ /* 0x000fe40000410000 */
[----:B------:R-:W-:Y:S02]  /*9270*/  FFMA.FTZ R115, R113, R114, R115 ;  /* 0x0000007271737223 */ /* 0x000fe40000010073 */
[----:B------:R-:W-:-:S02]  /*9280*/  FFMA.FTZ R120, R117, R63, -R120 ;  /* 0x0000003f75787223 */ /* 0x000fc40000010878 */
[----:B------:R-:W-:Y:S02]  /*9290*/  FADD.FTZ R122, R86, UR5 ;  /* 0x00000005567a7e21 */ /* 0x000fe40008010000 */
[----:B------:R-:W-:Y:S02]  /*92a0*/  FMUL.FTZ R63, R212, R63 ;  /* 0x0000003fd43f7220 */ /* 0x000fe40000410000 */
[----:B------:R-:W-:Y:S02]  /*92b0*/  FADD.FTZ R60, R60, R115 ;  /* 0x000000733c3c7221 */ /* 0x000fe40000010000 */
[----:B------:R-:W-:Y:S02]  /*92c0*/  FADD.FTZ R61, R61, R118 ;  /* 0x000000763d3d7221 */ /* 0x000fe40000010000 */
[----:B------:R-:W-:Y:S02]  /*92d0*/  FMUL.FTZ R115, R122, R65 ;  /* 0x000000417a737220 */ /* 0x000fe40000410000 */
[----:B------:R-:W-:-:S02]  /*92e0*/  FFMA.FTZ R63, R116, R117, R63 ;  /* 0x00000075743f7223 */ /* 0x000fc4000001003f */
[----:B------:R-:W-:Y:S02]  /*92f0*/  FADD.FTZ R118, -R10, R219 ;  /* 0x000000db0a767221 */ /* 0x000fe40000010100 */
[----:B------:R-:W-:Y:S02]  /*9300*/  FMUL.FTZ R119, R122, R177 ;  /* 0x000000b17a777220 */ /* 0x000fe40000410000 */
[----:B------:R-:W-:Y:S02]  /*9310*/  FMUL.FTZ R121, R211, R115 ;  /* 0x00000073d3797220 */ /* 0x000fe40000410000 */
[----:B------:R-:W-:Y:S02]  /*9320*/  FADD.FTZ R61, R61, R62 ;  /* 0x0000003e3d3d7221 */ /* 0x000fe40000010000 */
[----:B------:R-:W-:Y:S02]  /*9330*/  FADD.FTZ R60, R60, R63 ;  /* 0x0000003f3c3c7221 */ /* 0x000fe40000010000 */
[----:B------:R-:W-:-:S02]  /*9340*/  FADD.FTZ R63, R85, UR5 ;  /* 0x00000005553f7e21 */ /* 0x000fc40008010000 */
[-C--:B------:R-:W-:Y:S02]  /*9350*/  FFMA.FTZ R62, R118, R119.reuse, -R121 ;  /* 0x00000077763e7223 */ /* 0x080fe40000010879 */
[----:B------:R-:W-:Y:S02]  /*9360*/  FADD.FTZ R61, R61, R120 ;  /* 0x000000783d3d7221 */ /* 0x000fe40000010000 */
[----:B------:R-:W-:Y:S02]  /*9370*/  FMUL.FTZ R119, R211, R119 ;  /* 0x00000077d3777220 */ /* 0x000fe40000410000 */
[----:B------:R-:W-:Y:S02]  /*9380*/  FMUL.FTZ R120, R63, R176 ;  /* 0x000000b03f787220 */ /* 0x000fe40000410000 */
[----:B------:R-:W-:Y:S02]  /*9390*/  FADD.FTZ R127, R84, UR5 ;  /* 0x00000005547f7e21 */ /* 0x000fe40008010000 */
[----:B------:R-:W-:-:S02]  /*93a0*/  FADD.FTZ R121, -R9, R220 ;  /* 0x000000dc09797221 */ /* 0x000fc40000010100 */
[----:B------:R-:W-:Y:S02]  /*93b0*/  FFMA.FTZ R119, R115, R118, R119 ;  /* 0x0000007673777223 */ /* 0x000fe40000010077 */
[----:B------:R-:W-:Y:S02]  /*93c0*/  FMUL.FTZ R63, R63, R175 ;  /* 0x000000af3f3f7220 */ /* 0x000fe40000410000 */
[----:B------:R-:W-:Y:S02]  /*93d0*/  FMUL.FTZ R122, R210, R120 ;  /* 0x00000078d27a7220 */ /* 0x000fe40000410000 */
[----:B------:R-:W-:Y:S02]  /*93e0*/  FMUL.FTZ R123, R127, R174 ;  /* 0x000000ae7f7b7220 */ /* 0x000fe40000410000 */
[----:B------:R-:W-:Y:S02]  /*93f0*/  FADD.FTZ R60, R60, R119 ;  /* 0x000000773c3c7221 */ /* 0x000fe40000010000 */
[----:B-1----:R-:W-:-:S02]  /*9400*/  FFMA.FTZ R128, R121, R63, -R122 ;  /* 0x0000003f79807223 */ /* 0x002fc4000001087a */
[----:B--2---:R-:W-:Y:S02]  /*9410*/  FADD.FTZ R126, -R8, R221 ;  /* 0x000000dd087e7221 */ /* 0x004fe40000010100 */
[----:B------:R-:W-:Y:S02]  /*9420*/  FMUL.FTZ R63, R210, R63 ;  /* 0x0000003fd23f7220 */ /* 0x000fe40000410000 */
[----:B------:R-:W-:Y:S02]  /*9430*/  FMUL.FTZ R119, R127, R173 ;  /* 0x000000ad7f777220 */ /* 0x000fe40000410000 */
[----:B------:R-:W-:Y:S02]  /*9440*/  FMUL.FTZ R122, R209, R123 ;  /* 0x0000007bd17a7220 */ /* 0x000fe40000410000 */
[----:B0-----:R-:W-:Y:S02]  /*9450*/  FADD.FTZ R129, R83, UR5 ;  /* 0x0000000553817e21 */ /* 0x001fe40008010000 */
[----:B------:R-:W-:-:S02]  /*9460*/  FADD.FTZ R61, R61, R62 ;  /* 0x0000003e3d3d7221 */ /* 0x000fc40000010000 */
[----:B------:R-:W-:Y:S02]  /*9470*/  FFMA.FTZ R63, R120, R121, R63 ;  /* 0x00000079783f7223 */ /* 0x000fe4000001003f */
[-C--:B------:R-:W-:Y:S02]  /*9480*/  FFMA.FTZ R62, R126, R119.reuse, -R122 ;  /* 0x000000777e3e7223 */ /* 0x080fe4000001087a */
[----:B------:R-:W-:Y:S02]  /*9490*/  FMUL.FTZ R122, R129, R172 ;  /* 0x000000ac817a7220 */ /* 0x000fe40000410000 */
[----:B------:R-:W-:Y:S02]  /*94a0*/  FADD.FTZ R60, R60, R63 ;  /* 0x0000003f3c3c7221 */ /* 0x000fe40000010000 */
[----:B------:R-:W-:Y:S02]  /*94b0*/  FMUL.FTZ R119, R209, R119 ;  /* 0x00000077d1777220 */ /* 0x000fe40000410000 */
[----:B------:R-:W-:-:S02]  /*94c0*/  FADD.FTZ R127, -R7, R222 ;  /* 0x000000de077f7221 */ /* 0x000fc40000010100 */
[----:B------:R-:W-:Y:S02]  /*94d0*/  FMUL.FTZ R63, R129, R171 ;  /* 0x000000ab813f7220 */ /* 0x000fe40000410000 */
[----:B------:R-:W-:Y:S02]  /*94e0*/  FMUL.FTZ R130, R208, R122 ;  /* 0x0000007ad0827220 */ /* 0x000fe40000410000 */
[----:B------:R-:W-:Y:S02]  /*94f0*/  FADD.FTZ R61, R61, R128 ;  /* 0x000000803d3d7221 */ /* 0x000fe40000010000 */
[----:B------:R-:W-:Y:S02]  /*9500*/  FADD.FTZ R128, R82, UR5 ;  /* 0x0000000552807e21 */ /* 0x000fe40008010000 */
[----:B------:R-:W-:Y:S02]  /*9510*/  FFMA.FTZ R119, R123, R126, R119 ;  /* 0x0000007e7b777223 */ /* 0x000fe40000010077 */
[----:B------:R-:W-:-:S02]  /*9520*/  FFMA.FTZ R132, R127, R63, -R130 ;  /* 0x0000003f7f847223 */ /* 0x000fc40000010882 */
[----:B------:R-:W-:Y:S02]  /*9530*/  FMUL.FTZ R63, R208, R63 ;  /* 0x0000003fd03f7220 */ /* 0x000fe40000410000 */
[----:B------:R-:W-:Y:S02]  /*9540*/  FMUL.FTZ R129, R128, R71 ;  /* 0x0000004780817220 */ /* 0x000fe40000410000 */
[----:B------:R-:W-:Y:S02]  /*9550*/  FADD.FTZ R60, R60, R119 ;  /* 0x000000773c3c7221 */ /* 0x000fe40000010000 */
[----:B------:R-:W-:Y:S02]  /*9560*/  FADD.FTZ R130, -R6, R223 ;  /* 0x000000df06827221 */ /* 0x000fe40000010100 */
[----:B------:R-:W-:Y:S02]  /*9570*/  FFMA.FTZ R63, R122, R127, R63 ;  /* 0x0000007f7a3f7223 */ /* 0x000fe4000001003f */
[----:B------:R-:W-:-:S02]  /*9580*/  FMUL.FTZ R119, R128, R169 ;  /* 0x000000a980777220 */ /* 0x000fc40000410000 */
[----:B------:R-:W-:Y:S02]  /*9590*/  FMUL.FTZ R131, R207, R129 ;  /* 0x00000081cf837220 */ /* 0x000fe40000410000 */
[----:B------:R-:W-:Y:S02]  /*95a0*/  FADD.FTZ R133, R81, UR5 ;  /* 0x0000000551857e21 */ /* 0x000fe40008010000 */
[----:B------:R-:W-:Y:S02]  /*95b0*/  FADD.FTZ R61, R61, R62 ;  /* 0x0000003e3d3d7221 */ /* 0x000fe40000010000 */
[----:B------:R-:W-:Y:S02]  /*95c0*/  FADD.FTZ R60, R60, R63 ;  /* 0x0000003f3c3c7221 */ /* 0x000fe40000010000 */
[-C--:B------:R-:W-:Y:S02]  /*95d0*/  FFMA.FTZ R62, R130, R119.reuse, -R131 ;  /* 0x00000077823e7223 */ /* 0x080fe40000010883 */
[----:B------:R-:W-:-:S02]  /*95e0*/  FMUL.FTZ R119, R207, R119 ;  /* 0x00000077cf777220 */ /* 0x000fc40000410000 */
[C---:B------:R-:W-:Y:S02]  /*95f0*/  FMUL.FTZ R63, R133.reuse, R167 ;  /* 0x000000a7853f7220 */ /* 0x040fe40000410000 */
[----:B------:R-:W-:Y:S02]  /*9600*/  FMUL.FTZ R128, R133, R168 ;  /* 0x000000a885807220 */ /* 0x000fe40000410000 */
[----:B------:R-:W-:Y:S02]  /*9610*/  FADD.FTZ R133, -R5, R224 ;  /* 0x000000e005857221 */ /* 0x000fe40000010100 */
[----:B------:R-:W-:Y:S02]  /*9620*/  FFMA.FTZ R119, R129, R130, R119 ;  /* 0x0000008281777223 */ /* 0x000fe40000010077 */
[----:B------:R-:W-:Y:S02]  /*9630*/  FMUL.FTZ R131, R206, R63 ;  /* 0x0000003fce837220 */ /* 0x000fe40000410000 */
[----:B------:R-:W-:-:S02]  /*9640*/  FADD.FTZ R61, R61, R132 ;  /* 0x000000843d3d7221 */ /* 0x000fc40000010000 */
[----:B------:R-:W-:Y:S02]  /*9650*/  FMUL.FTZ R134, R206, R128 ;  /* 0x00000080ce867220 */ /* 0x000fe40000410000 */
[----:B------:R-:W-:Y:S02]  /*9660*/  FADD.FTZ R60, R60, R119 ;  /* 0x000000773c3c7221 */ /* 0x000fe40000010000 */
[----:B------:R-:W-:Y:S02]  /*9670*/  FFMA.FTZ R131, R128, R133, R131 ;  /* 0x0000008580837223 */ /* 0x000fe40000010083 */
[----:B------:R-:W-:Y:S02]  /*9680*/  FADD.FTZ R61, R61, R62 ;  /* 0x0000003e3d3d7221 */ /* 0x000fe40000010000 */
[----:B------:R-:W-:Y:S02]  /*9690*/  FADD.FTZ R62, R80, UR5 ;  /* 0x00000005503e7e21 */ /* 0x000fe40008010000 */
[----:B------:R-:W-:-:S02]  /*96a0*/  FFMA.FTZ R134, R133, R63, -R134 ;  /* 0x0000003f85867223 */ /* 0x000fc40000010886 */
[----:B------:R-:W-:Y:S02]  /*96b0*/  FADD.FTZ R60, R60, R131 ;  /* 0x000000833c3c7221 */ /* 0x000fe40000010000 */
[----:B------:R-:W-:Y:S02]  /*96c0*/  FMUL.FTZ R131, R62, R69 ;  /* 0x000000453e837220 */ /* 0x000fe40000410000 */
[----:B------:R-:W-:Y:S02]  /*96d0*/  FADD.FTZ R119, R79, UR5 ;  /* 0x000000054f777e21 */ /* 0x000fe40008010000 */
[----:B------:R-:W-:Y:S02]  /*96e0*/  FADD.FTZ R61, R61, R134 ;  /* 0x000000863d3d7221 */ /* 0x000fe40000010000 */
[----:B------:R-:W-:Y:S02]  /*96f0*/  FADD.FTZ R132, -R4, R225 ;  /* 0x000000e104847221 */ /* 0x000fe40000010100 */
[----:B------:R-:W-:-:S02]  /*9700*/  FMUL.FTZ R62, R62, R165 ;  /* 0x000000a53e3e7220 */ /* 0x000fc40000410000 */
[----:B------:R-:W-:Y:S02]  /*9710*/  FMUL.FTZ R63, R205, R131 ;  /* 0x00000083cd3f7220 */ /* 0x000fe40000410000 */
[C---:B------:R-:W-:Y:S02]  /*9720*/  FMUL.FTZ R134, R119.reuse, R68 ;  /* 0x0000004477867220 */ /* 0x040fe40000410000 */
[----:B------:R-:W-:Y:S02]  /*9730*/  FMUL.FTZ R138, R119, R192 ;  /* 0x000000c0778a7220 */ /* 0x000fe40000410000 */
[----:B------:R-:W-:Y:S02]  /*9740*/  FADD.FTZ R135, -R3, R226 ;  /* 0x000000e203877221 */ /* 0x000fe40000010100 */
[----:B------:R-:W-:Y:S02]  /*9750*/  FFMA.FTZ R136, R132, R62, -R63 ;  /* 0x0000003e84887223 */ /* 0x000fe4000001083f */
[----:B------:R-:W-:-:S02]  /*9760*/  FMUL.FTZ R119, R227, R134 ;  /* 0x00000086e3777220 */ /* 0x000fc40000410000 */
[----:B------:R-:W-:Y:S02]  /*9770*/  FMUL.FTZ R62, R205, R62 ;  /* 0x0000003ecd3e7220 */ /* 0x000fe40000410000 */
[----:B------:R-:W-:Y:S01]  /*9780*/  FFMA.FTZ R144, R135, R138, -R119 ;  /* 0x0000008a87907223 */ /* 0x000fe20000010877 */
[----:B------:R-:W-:Y:S01]  /*9790*/  MOV R119, UR20 ;  /* 0x0000001400777c02 */ /* 0x000fe20008000f00 */
[----:B------:R-:W-:Y:S02]  /*97a0*/  FFMA.FTZ R63, R131, R132, R62 ;  /* 0x00000084833f7223 */ /* 0x000fe4000001003e */
[----:B------:R-:W-:Y:S01]  /*97b0*/  FMUL.FTZ R138, R227, R138 ;  /* 0x0000008ae38a7220 */ /* 0x000fe20000410000 */
[----:B------:R-:W-:Y:S01]  /*97c0*/  LEA R164, R119, -R98, 0x1 ;  /* 0x8000006277a47211 */ /* 0x000fe200078e08ff */
[----:B------:R-:W-:Y:S02]  /*97d0*/  FADD.FTZ R60, R60, R63 ;  /* 0x0000003f3c3c7221 */ /* 0x000fe40000010000 */
[----:B------:R-:W-:Y:S01]  /*97e0*/  FFMA.FTZ R143, R134, R135, R138 ;  /* 0x00000087868f7223 */ /* 0x000fe2000001008a */
[----:B------:R-:W-:Y:S01]  /*97f0*/  ISETP.GE.AND P0, PT, R164, 0x1, PT ;  /* 0x00000001a400780c */ /* 0x000fe20003f06270 */
[----:B------:R-:W-:-:S02]  /*9800*/  FMUL.FTZ R139, R68, UR41 ;  /* 0x00000029448b7c20 */ /* 0x000fc40008410000 */
[----:B------:R-:W-:Y:S02]  /*9810*/  FADD.FTZ R143, R60, R143 ;  /* 0x0000008f3c8f7221 */ /* 0x000fe40000010000 */
[----:B------:R-:W-:Y:S02]  /*9820*/  FMUL.FTZ R60, R168, UR41 ;  /* 0x00000029a83c7c20 */ /* 0x000fe40008410000 */
[----:B------:R-:W-:Y:S02]  /*9830*/  FFMA.FTZ R62, R192, UR39, -R139 ;  /* 0x00000027c03e7c23 */ /* 0x000fe4000801088b */
[----:B------:R-:W-:Y:S02]  /*9840*/  FFMA.FTZ R141, R167, UR39, -R60 ;  /* 0x00000027a78d7c23 */ /* 0x000fe4000801083c */
[----:B------:R-:W-:Y:S02]  /*9850*/  FMUL.FTZ R60, R172, UR41 ;  /* 0x00000029ac3c7c20 */ /* 0x000fe40008410000 */
[----:B------:R-:W-:-:S02]  /*9860*/  FADD.FTZ R61, R61, R136 ;  /* 0x000000883d3d7221 */ /* 0x000fc40000010000 */
[----:B------:R-:W-:Y:S02]  /*9870*/  FFMA.FTZ R145, R171, UR39, -R60 ;  /* 0x00000027ab917c23 */ /* 0x000fe4000801083c */
[----:B------:R-:W-:Y:S02]  /*9880*/  FMUL.FTZ R60, R176, UR41 ;  /* 0x00000029b03c7c20 */ /* 0x000fe40008410000 */
[----:B------:R-:W-:Y:S02]  /*9890*/  FMUL.FTZ R136, R227, R62 ;  /* 0x0000003ee3887220 */ /* 0x000fe40000410000 */
[----:B------:R-:W-:Y:S02]  /*98a0*/  FFMA.FTZ R151, R175, UR39, -R60 ;  /* 0x00000027af977c23 */ /* 0x000fe4000801083c */
[----:B------:R-:W-:Y:S02]  /*98b0*/  FMUL.FTZ R60, R67, UR41 ;  /* 0x00000029433c7c20 */ /* 0x000fe40008410000 */
[----:B------:R-:W-:-:S02]  /*98c0*/  FMUL.FTZ R62, R169, UR41 ;  /* 0x00000029a93e7c20 */ /* 0x000fc40008410000 */
[C---:B------:R-:W-:Y:S02]  /*98d0*/  FFMA.FTZ R157, R181.reuse, UR39, -R60 ;  /* 0x00000027b59d7c23 */ /* 0x040fe4000801083c */
[----:B------:R-:W-:Y:S02]  /*98e0*/  FMUL.FTZ R60, R181, UR41 ;  /* 0x00000029b53c7c20 */ /* 0x000fe40008410000 */
[----:B------:R-:W-:Y:S02]  /*98f0*/  FMUL.FTZ R140, R69, UR41 ;  /* 0x00000029458c7c20 */ /* 0x000fe40008410000 */
[----:B------:R-:W-:Y:S02]  /*9900*/  FFMA.FTZ R161, R67, UR39, R60 ;  /* 0x0000002743a17c23 */ /* 0x000fe4000801003c */
[----:B------:R-:W-:Y:S02]  /*9910*/  FMUL.FTZ R60, R107, UR41 ;  /* 0x000000296b3c7c20 */ /* 0x000fe40008410000 */
[----:B------:R-:W-:-:S02]  /*9920*/  FFMA.FTZ R147, R71, UR39, R62 ;  /* 0x0000002747937c23 */ /* 0x000fc4000801003e */
[----:B------:R-:W-:Y:S02]  /*9930*/  FFMA.FTZ R163, R185, UR39, -R60 ;  /* 0x00000027b9a37c23 */ /* 0x000fe4000801083c */
[----:B------:R-:W-:Y:S02]  /*9940*/  FMUL.FTZ R62, R180, UR41 ;  /* 0x00000029b43e7c20 */ /* 0x000fe40008410000 */
[----:B------:R-:W-:Y:S02]  /*9950*/  FMUL.FTZ R158, R184, UR41 ;  /* 0x00000029b89e7c20 */ /* 0x000fe40008410000 */
[----:B------:R-:W-:Y:S02]  /*9960*/  FMUL.FTZ R160, R188, UR41 ;  /* 0x00000029bca07c20 */ /* 0x000fe40008410000 */
[----:B------:R-:W-:Y:S02]  /*9970*/  FMUL.FTZ R60, R101, UR41 ;  /* 0x00000029653c7c20 */ /* 0x000fe40008410000 */
[----:B------:R-:W-:-:S02]  /*9980*/  FFMA.FTZ R140, R165, UR39, -R140 ;  /* 0x00000027a58c7c23 */ /* 0x000fc4000801088c */
[----:B------:R-:W-:Y:S02]  /*9990*/  FMUL.FTZ R146, R165, UR41 ;  /* 0x00000029a5927c20 */ /* 0x000fe40008410000 */
[----:B------:R-:W-:Y:S02]  /*99a0*/  FMUL.FTZ R142, R71, UR41 ;  /* 0x00000029478e7c20 */ /* 0x000fe40008410000 */
[----:B------:R-:W-:Y:S02]  /*99b0*/  FMUL.FTZ R167, R167, UR41 ;  /* 0x00000029a7a77c20 */ /* 0x000fe40008410000 */
[----:B------:R-:W-:Y:S02]  /*99c0*/  FMUL.FTZ R156, R177, UR41 ;  /* 0x00000029b19c7c20 */ /* 0x000fe40008410000 */
[----:B------:R-:W-:Y:S02]  /*99d0*/  FFMA.FTZ R155, R179, UR39, -R62 ;  /* 0x00000027b39b7c23 */ /* 0x000fe4000801083e */
[----:B------:R-:W-:-:S02]  /*99e0*/  FFMA.FTZ R158, R183, UR39, -R158 ;  /* 0x00000027b79e7c23 */ /* 0x000fc4000801089e */
[----:B------:R-:W-:Y:S02]  /*99f0*/  FFMA.FTZ R160, R187, UR39, -R160 ;  /* 0x00000027bba07c23 */ /* 0x000fe400080108a0 */
[----:B------:R-:W-:Y:S02]  /*9a00*/  FFMA.FTZ R165, R189, UR39, -R60 ;  /* 0x00000027bda57c23 */ /* 0x000fe4000801083c */
        /* <DEDUP_REMOVED lines=15> */
[----:B------:R-:W-:-:S02]  /*9b00*/  FFMA.FTZ R159, R65, UR39, R156 ;  /* 0x00000027419f7c23 */ /* 0x000fc4000801009c */
[----:B------:R-:W-:Y:S02]  /*9b10*/  FFMA.FTZ R137, R100, R137, -R228 ;  /* 0x0000008964897223 */ /* 0x000fe400000108e4 */
[----:B------:R-:W-:Y:S02]  /*9b20*/  FADD.FTZ R144, R61, R144 ;  /* 0x000000903d907221 */ /* 0x000fe40000010000 */
[----:B------:R-:W-:Y:S02]  /*9b30*/  FFMA.FTZ R138, R193, UR39, R138 ;  /* 0x00000027c18a7c23 */ /* 0x000fe4000801008a */
[----:B------:R-:W-:Y:S02]  /*9b40*/  FFMA.FTZ R139, R68, UR39, R139 ;  /* 0x00000027448b7c23 */ /* 0x000fe4000801008b */
[----:B------:R-:W-:Y:S02]  /*9b50*/  FFMA.FTZ R148, R173, UR39, -R148 ;  /* 0x00000027ad947c23 */ /* 0x000fe40008010894 */
[----:B------:R-:W-:-:S02]  /*9b60*/  FFMA.FTZ R154, R172, UR39, R171 ;  /* 0x00000027ac9a7c23 */ /* 0x000fc400080100ab */
[----:B------:R-:W-:Y:S02]  /*9b70*/  FFMA.FTZ R153, R174, UR39, R153 ;  /* 0x00000027ae997c23 */ /* 0x000fe40008010099 */
[----:B------:R-:W-:Y:S02]  /*9b80*/  FFMA.FTZ R152, R176, UR39, R175 ;  /* 0x00000027b0987c23 */ /* 0x000fe400080100af */
[----:B------:R-:W-:Y:S02]  /*9b90*/  FFMA.FTZ R150, R177, UR39, -R150 ;  /* 0x00000027b1967c23 */ /* 0x000fe40008010896 */
[----:B------:R-:W-:Y:S02]  /*9ba0*/  FFMA.FTZ R156, R180, UR39, R179 ;  /* 0x00000027b49c7c23 */ /* 0x000fe400080100b3 */
[----:B------:R-:W-:Y:S02]  /*9bb0*/  FFMA.FTZ R166, R184, UR39, R183 ;  /* 0x00000027b8a67c23 */ /* 0x000fe400080100b7 */
[----:B------:R-:W-:-:S02]  /*9bc0*/  FFMA.FTZ R169, R107, UR39, R62 ;  /* 0x000000276ba97c23 */ /* 0x000fc4000801003e */
        /* <DEDUP_REMOVED lines=36> */
.L_x_4418:
[----:B------:R-:W-:Y:S05]  /*9e10*/  BSYNC B0 ;  /* 0x0000000000007941 */ /* 0x000fea0003800000 */
.L_x_4417:
[C---:B------:R-:W-:Y:S01]  /*9e20*/  FMUL.FTZ R61, R103.reuse, R232 ;  /* 0x000000e8673d7220 */ /* 0x040fe20000410000 */
[----:B------:R-:W-:Y:S01]  /*9e30*/  ULDC.64 UR20, c[0x0][0x2b8] ;  /* 0x0000ae0000147ab9 */ /* 0x000fe20000000a00 */
[-C--:B------:R-:W-:Y:S01]  /*9e40*/  FMUL.FTZ R103, R103, R230.reuse ;  /* 0x000000e667677220 */ /* 0x080fe20000410000 */
[----:B------:R-:W-:Y:S01]  /*9e50*/  USHF.R.U32.HI UR22, URZ, 0x1, UR21 ;  /* 0x000000013f167899 */ /* 0x000fe20008011615 */
[C---:B0-----:R-:W-:Y:S01]  /*9e60*/  FFMA.FTZ R63, R104.reuse, R230, -R61 ;  /* 0x000000e6683f7223 */ /* 0x041fe2000001083d */
[----:B------:R-:W-:Y:S01]  /*9e70*/  USHF.R.U64 UR20, UR20, 0x1, UR21 ;  /* 0x0000000114147899 */ /* 0x000fe20008001215 */
[----:B------:R-:W-:Y:S01]  /*9e80*/  FFMA.FTZ R103, R104, R232, R103 ;  /* 0x000000e868677223 */ /* 0x000fe20000010067 */
[----:B------:R-:W-:Y:S01]  /*9e90*/  UIMAD UR39, UR22, UR35, URZ ;  /* 0x00000023162772a4 */ /* 0x000fe2000f8e023f */
[C---:B------:R-:W-:Y:S01]  /*9ea0*/  FMUL.FTZ R62, R66.reuse, R63 ;  /* 0x0000003f423e7220 */ /* 0x040fe20000410000 */
[----:B------:R-:W-:Y:S01]  /*9eb0*/  UIMAD.WIDE.U32 UR22, UR20, UR35, URZ ;  /* 0x00000023141672a5 */ /* 0x000fe2000f8e003f */
[----:B------:R-:W-:Y:S01]  /*9ec0*/  FADD.FTZ R63, R77, UR5 ;  /* 0x000000054d3f7e21 */ /* 0x000fe20008010000 */
[----:B------:R-:W-:Y:S01]  /*9ed0*/  UIMAD UR39, UR36, UR20, UR39 ;  /* 0x00000014242772a4 */ /* 0x000fe2000f8e0227 */
[----:B------:R-:W-:Y:S01]  /*9ee0*/  FMUL.FTZ R171, R66, R103 ;  /* 0x0000006742ab7220 */ /* 0x000fe20000410000 */
[----:B------:R-:W-:Y:S01]  /*9ef0*/  BSSY B0, `(.L_x_4419) ;  /* 0x0000032000007945 */ /* 0x000fe20003800000 */
[----:B------:R-:W-:Y:S01]  /*9f00*/  FMUL.FTZ R103, R63, R64 ;  /* 0x000000403f677220 */ /* 0x000fe20000410000 */
[----:B------:R-:W-:Y:S01]  /*9f10*/  ULDC.64 UR20, c[0x0][0x2c0] ;  /* 0x0000b00000147ab9 */ /* 0x000fe20000000a00 */
[----:B------:R-:W-:Y:S01]  /*9f20*/  FADD.FTZ R105, R105, R62 ;  /* 0x0000003e69697221 */ /* 0x000fe20000010000 */
[----:B------:R-:W-:Y:S01]  /*9f30*/  UIADD3 UR23, UR23, UR39, URZ ;  /* 0x0000002717177290 */ /* 0x000fe2000fffe03f */
[----:B------:R-:W-:Y:S01]  /*9f40*/  FMUL.FTZ R63, R63, R195 ;  /* 0x000000c33f3f7220 */ /* 0x000fe20000410000 */
[----:B------:R-:W-:Y:S01]  /*9f50*/  UIMAD UR39, UR37, UR20, URZ ;  /* 0x00000014252772a4 */ /* 0x000fe2000f8e023f */
[----:B------:R-:W-:Y:S01]  /*9f60*/  FMUL.FTZ R62, R232, R103 ;  /* 0x00000067e83e7220 */ /* 0x000fe20000410000 */
[----:B------:R-:W-:Y:S01]  /*9f70*/  ISETP.GE.AND P1, PT, R164, 0x81, PT ;  /* 0x00000081a400780c */ /* 0x000fe20003f26270 */
[----:B------:R-:W-:Y:S01]  /*9f80*/  FADD.FTZ R106, R106, -R171 ;  /* 0x800000ab6a6a7221 */ /* 0x000fe20000010000 */
[----:B------:R-:W-:Y:S01]  /*9f90*/  UIMAD UR39, UR18, UR21, UR39 ;  /* 0x00000015122772a4 */ /* 0x000fe2000f8e0227 */
[----:B------:R-:W-:Y:S01]  /*9fa0*/  FMUL.FTZ R232, R232, R63 ;  /* 0x0000003fe8e87220 */ /* 0x000fe20000410000 */
[----:B------:R-:W-:Y:S01]  /*9fb0*/  UIMAD.WIDE.U32 UR20, UR18, UR20, UR22 ;  /* 0x00000014121472a5 */ /* 0x000fe2000f8e0016 */
[C---:B------:R-:W-:Y:S01]  /*9fc0*/  FADD.FTZ R17, R63.reuse, R17 ;  /* 0x000000113f117221 */ /* 0x040fe20000010000 */
[----:B------:R-:W-:Y:S01]  /*9fd0*/  ISETP.GE.AND P2, PT, R164, 0xc1, PT ;  /* 0x000000c1a400780c */ /* 0x000fe20003f46270 */
[----:B------:R-:W-:Y:S01]  /*9fe0*/  FFMA.FTZ R171, R63, R70, R62 ;  /* 0x000000463fab7223 */ /* 0x000fe2000001003e */
[----:B------:R-:W-:Y:S01]  /*9ff0*/  IADD3 R63, R98, 0x40, RZ ;  /* 0x00000040623f7810 */ /* 0x000fe20007ffe0ff */
[----:B------:R-:W-:Y:S01]  /*a000*/  ULDC.64 UR22, c[0x0][0x320] ;  /* 0x0000c80000167ab9 */ /* 0x000fe20000000a00 */
[----:B------:R-:W-:Y:S01]  /*a010*/  FADD.FTZ R64, R143, R110 ;  /* 0x0000006e8f407221 */ /* 0x000fe20000010000 */
[----:B------:R-:W-:Y:S01]  /*a020*/  UIADD3 UR39, UR39, UR21, URZ ;  /* 0x0000001527277290 */ /* 0x000fe2000fffe03f */
[----:B------:R-:W-:Y:S01]  /*a030*/  LEA.HI.SX32 R63, R63, R98, 0x1b ;  /* 0x000000623f3f7211 */ /* 0x000fe200078fdaff */
[----:B------:R-:W-:Y:S01]  /*a040*/  ULEA UR22, UP0, UR20, UR22, 0x3 ;  /* 0x0000001614167291 */ /* 0x000fe2000f80183f */
[----:B------:R-:W-:Y:S01]  /*a050*/  FADD.FTZ R66, R144, R137 ;  /* 0x0000008990427221 */ /* 0x000fe20000010000 */
[----:B------:R-:W-:Y:S01]  /*a060*/  ULDC UR21, c[0x0][0x174] ;  /* 0x00005d0000157ab9 */ /* 0x000fe20000000800 */
[----:B------:R-:W-:Y:S01]  /*a070*/  FFMA.FTZ R195, R93, R195, R108 ;  /* 0x000000c35dc37223 */ /* 0x000fe2000001006c */
[----:B------:R-:W-:Y:S01]  /*a080*/  UIADD3 UR21, UR6, -UR21, URZ ;  /* 0x8000001506157290 */ /* 0x000fe2000fffe03f */
[----:B------:R-:W0:Y:S01]  /*a090*/  LDS R63, [R63.X4+0x2200] ;  /* 0x002200003f3f7984 */ /* 0x000e220000004800 */
[----:B------:R-:W-:Y:S01]  /*a0a0*/  ULEA.HI.X UR23, UR20, UR23, UR39, 0x3, UP0 ;  /* 0x0000001714177291 */ /* 0x000fe200080f1c27 */
[----:B------:R-:W-:Y:S01]  /*a0b0*/  LEA R60, P0, R98, UR22, 0x2 ;  /* 0x00000016623c7c11 */ /* 0x000fe2000f8010ff */
[----:B------:R-:W-:Y:S01]  /*a0c0*/  UIMAD UR20, UR21, -0x800, URZ ;  /* 0xfffff800151478a4 */ /* 0x000fe2000f8e023f */
[----:B------:R-:W-:Y:S01]  /*a0d0*/  FADD.FTZ R64, R64, R171 ;  /* 0x000000ab40407221 */ /* 0x000fe20000010000 */
[----:B------:R-:W-:Y:S01]  /*a0e0*/  USHF.L.U32 UR22, UR8, 0x2, URZ ;  /* 0x0000000208167899 */ /* 0x000fe2000800063f */
[----:B------:R-:W-:-:S02]  /*a0f0*/  IADD3 R137, R98, 0xc0, RZ ;  /* 0x000000c062897810 */ /* 0x000fc40007ffe0ff */
        /* <DEDUP_REMOVED lines=9> */
[----:B------:R-:W-:-:S04]  /*a190*/  IMAD.WIDE.U32 R60, R173, c[0x0][0x2d0], R60 ;  /* 0x0000b400ad3c7a25 */ /* 0x000fc800078e003c */
[----:B------:R-:W-:Y:S01]  /*a1a0*/  FFMA.FTZ R173, R70, R103, -R232 ;  /* 0x0000006746ad7223 */ /* 0x000fe200000108e8 */
[----:B------:R-:W-:Y:S02]  /*a1b0*/  IADD3 R103, R98, 0x80, RZ ;  /* 0x0000008062677810 */ /* 0x000fe40007ffe0ff */
[----:B------:R-:W-:Y:S01]  /*a1c0*/  IADD3 R61, R61, UR20, RZ ;  /* 0x000000143d3d7c10 */ /* 0x000fe2000fffe0ff */
[----:B------:R-:W-:Y:S01]  /*a1d0*/  FADD.FTZ R66, R66, R173 ;  /* 0x000000ad42427221 */ /* 0x000fe20000010000 */
[----:B------:R-:W-:Y:S01]  /*a1e0*/  LEA.HI.SX32 R103, R103, R98, 0x1b ;  /* 0x0000006267677211 */ /* 0x000fe200078fdaff */
[----:B------:R-:W-:Y:S05]  /*a1f0*/  @!P0 BRA `(.L_x_4420) ;  /* 0x0000001000008947 */ /* 0x000fea0003800000 */
[----:B0-----:R0:W-:Y:S02]  /*a200*/  RED.E.ADD.F32.FTZ.RN.STRONG.GPU [R60.64+-0x1f00], R63 ;  /* 0xffe1003f3c00798e */ /* 0x0011e4000c10e79e */
.L_x_4420:
[----:B------:R-:W-:Y:S05]  /*a210*/  BSYNC B0 ;  /* 0x0000000000007941 */ /* 0x000fea0003800000 */
.L_x_4419:
[----:B------:R-:W1:Y:S01]  /*a220*/  LDS R103, [R103.X4+0x2300] ;  /* 0x0023000067677984 */ /* 0x000e620000004800 */
[----:B------:R-:W-:Y:S01]  /*a230*/  BSSY B0, `(.L_x_4421) ;  /* 0x0000004000007945 */ /* 0x000fe20003800000 */
[----:B------:R-:W-:Y:S01]  /*a240*/  LEA.HI.SX32 R137, R137, R98, 0x1b ;  /* 0x0000006289897211 */ /* 0x000fe200078fdaff */
[----:B------:R-:W-:Y:S05]  /*a250*/  @!P1 BRA `(.L_x_4422) ;  /* 0x0000001000009947 */ /* 0x000fea0003800000 */
[----:B-1----:R1:W-:Y:S02]  /*a260*/  RED.E.ADD.F32.FTZ.RN.STRONG.GPU [R60.64+-0x1e00], R103 ;  /* 0xffe200673c00798e */ /* 0x0023e4000c10e79e */
.L_x_4422:
[----:B------:R-:W-:Y:S05]  /*a270*/  BSYNC B0 ;  /* 0x0000000000007941 */ /* 0x000fea0003800000 */
.L_x_4421:
[----:B------:R-:W2:Y:S01]  /*a280*/  LDS R137, [R137.X4+0x2400] ;  /* 0x0024000089897984 */ /* 0x000ea20000004800 */
[----:B------:R-:W-:Y:S01]  /*a290*/  BSSY B0, `(.L_x_4423) ;  /* 0x0000005000007945 */ /* 0x000fe20003800000 */
[----:B0-----:R-:W-:-:S02]  /*a2a0*/  IADD3 R63, R98, 0x100, RZ ;  /* 0x00000100623f7810 */ /* 0x001fc40007ffe0ff */
[----:B-1----:R-:W-:Y:S01]  /*a2b0*/  IADD3 R103, R98, 0x140, RZ ;  /* 0x0000014062677810 */ /* 0x002fe20007ffe0ff */
[----:B------:R-:W-:Y:S05]  /*a2c0*/  @!P2 BRA `(.L_x_4424) ;  /* 0x000000100000a947 */ /* 0x000fea0003800000 */
[----:B--2---:R0:W-:Y:S02]  /*a2d0*/  RED.E.ADD.F32.FTZ.RN.STRONG.GPU [R60.64+-0x1d00], R137 ;  /* 0xffe300893c00798e */ /* 0x0041e4000c10e79e */
.L_x_4424:
[----:B------:R-:W-:Y:S05]  /*a2e0*/  BSYNC B0 ;  /* 0x0000000000007941 */ /* 0x000fea0003800000 */
.L_x_4423:
[-C--:B------:R-:W-:Y:S01]  /*a2f0*/  LEA.HI.SX32 R63, R63, R98.reuse, 0x1b ;  /* 0x000000623f3f7211 */ /* 0x080fe200078fdaff */
[----:B------:R-:W-:Y:S01]  /*a300*/  BSSY B0, `(.L_x_4425) ;  /* 0x000000d000007945 */ /* 0x000fe20003800000 */
[----:B------:R-:W-:Y:S02]  /*a310*/  ISETP.GE.AND P6, PT, R164, 0x101, PT ;  /* 0x00000101a400780c */ /* 0x000fe40003fc6270 */
[----:B0-2---:R-:W-:Y:S02]  /*a320*/  IADD3 R137, R98, 0x180, RZ ;  /* 0x0000018062897810 */ /* 0x005fe40007ffe0ff */
        /* <DEDUP_REMOVED lines=10> */
.L_x_4426:
[----:B------:R-:W-:Y:S05]  /*a3d0*/  BSYNC B0 ;  /* 0x0000000000007941 */ /* 0x000fea0003800000 */
.L_x_4425:
[----:B------:R-:W1:Y:S01]  /*a3e0*/  LDS R103, [R103.X4+0x2600] ;  /* 0x0026000067677984 */ /* 0x000e620000004800 */
[----:B------:R-:W-:Y:S01]  /*a3f0*/  BSSY B0, `(.L_x_4427) ;  /* 0x0000005000007945 */ /* 0x000fe20003800000 */
[----:B0-----:R-:W-:-:S02]  /*a400*/  IADD3 R63, R98, 0x1c0, RZ ;  /* 0x000001c0623f7810 */ /* 0x001fc40007ffe0ff */
[----:B------:R-:W-:Y:S01]  /*a410*/  LEA.HI.SX32 R137, R137, R98, 0x1b ;  /* 0x0000006289897211 */ /* 0x000fe200078fdaff */
[----:B------:R-:W-:Y:S05]  /*a420*/  @!P0 BRA `(.L_x_4428) ;  /* 0x0000001000008947 */ /* 0x000fea0003800000 */
[----:B-1----:R0:W-:Y:S02]  /*a430*/  RED.E.ADD.F32.FTZ.RN.STRONG.GPU [R60.64+-0x1b00], R103 ;  /* 0xffe500673c00798e */ /* 0x0021e4000c10e79e */
.L_x_4428:
[----:B------:R-:W-:Y:S05]  /*a440*/  BSYNC B0 ;  /* 0x0000000000007941 */ /* 0x000fea0003800000 */
.L_x_4427:
[----:B------:R-:W2:Y:S01]  /*a450*/  LDS R137, [R137.X4+0x2700] ;  /* 0x0027000089897984 */ /* 0x000ea20000004800 */
[----:B------:R-:W-:Y:S01]  /*a460*/  BSSY B0, `(.L_x_4429) ;  /* 0x0000005000007945 */ /* 0x000fe20003800000 */
[----:B------:R-:W-:Y:S02]  /*a470*/  IADD3 R143, R98, 0x200, RZ ;  /* 0x00000200628f7810 */ /* 0x000fe40007ffe0ff */
[----:B------:R-:W-:Y:S01]  /*a480*/  LEA.HI.SX32 R63, R63, R98, 0x1b ;  /* 0x000000623f3f7211 */ /* 0x000fe200078fdaff */
[----:B------:R-:W-:Y:S05]  /*a490*/  @!P1 BRA `(.L_x_4430) ;  /* 0x0000001000009947 */ /* 0x000fea0003800000 */
[----:B--2---:R2:W-:Y:S02]  /*a4a0*/  RED.E.ADD.F32.FTZ.RN.STRONG.GPU [R60.64+-0x1a00], R137 ;  /* 0xffe600893c00798e */ /* 0x0045e4000c10e79e */
.L_x_4430:
[----:B------:R-:W-:Y:S05]  /*a4b0*/  BSYNC B0 ;  /* 0x0000000000007941 */ /* 0x000fea0003800000 */
.L_x_4429:
[----:B------:R-:W3:Y:S01]  /*a4c0*/  LDS R63, [R63.X4+0x2800] ;  /* 0x002800003f3f7984 */ /* 0x000ee20000004800 */
[----:B------:R-:W-:Y:S01]  /*a4d0*/  BSSY B0, `(.L_x_4431) ;  /* 0x0000005000007945 */ /* 0x000fe20003800000 */
[----:B01----:R-:W-:Y:S02]  /*a4e0*/  IADD3 R103, R98, 0x240, RZ ;  /* 0x0000024062677810 */ /* 0x003fe40007ffe0ff */
[----:B------:R-:W-:Y:S01]  /*a4f0*/  LEA.HI.SX32 R62, R143, R98, 0x1b ;  /* 0x000000628f3e7211 */ /* 0x000fe200078fdaff */
[----:B------:R-:W-:Y:S05]  /*a500*/  @!P2 BRA `(.L_x_4432) ;  /* 0x000000100000a947 */ /* 0x000fea0003800000 */
[----:B---3--:R0:W-:Y:S02]  /*a510*/  RED.E.ADD.F32.FTZ.RN.STRONG.GPU [R60.64+-0x1900], R63 ;  /* 0xffe7003f3c00798e */ /* 0x0081e4000c10e79e */
.L_x_4432:
[----:B------:R-:W-:Y:S05]  /*a520*/  BSYNC B0 ;  /* 0x0000000000007941 */ /* 0x000fea0003800000 */
.L_x_4431:
[----:B0--3--:R0:W1:Y:S01]  /*a530*/  LDS R63, [R62.X4+0x2900] ;  /* 0x002900003e3f7984 */ /* 0x0090620000004800 */
[----:B------:R-:W-:Y:S01]  /*a540*/  BSSY B0, `(.L_x_4433) ;  /* 0x0000005000007945 */ /* 0x000fe20003800000 */
[----:B--2---:R-:W-:-:S02]  /*a550*/  IADD3 R137, R98, 0x280, RZ ;  /* 0x0000028062897810 */ /* 0x004fc40007ffe0ff */
[----:B------:R-:W-:Y:S01]  /*a560*/  LEA.HI.SX32 R103, R103, R98, 0x1b ;  /* 0x0000006267677211 */ /* 0x000fe200078fdaff */
[----:B------:R-:W-:Y:S05]  /*a570*/  @!P3 BRA `(.L_x_4434) ;  /* 0x000000100000b947 */ /* 0x000fea0003800000 */
[----:B-1----:R1:W-:Y:S02]  /*a580*/  RED.E.ADD.F32.FTZ.RN.STRONG.GPU [R60.64+-0x1800], R63 ;  /* 0xffe8003f3c00798e */ /* 0x0023e4000c10e79e */
.L_x_4434:
[----:B------:R-:W-:Y:S05]  /*a590*/  BSYNC B0 ;  /* 0x0000000000007941 */ /* 0x000fea0003800000 */
.L_x_4433:
[----:B------:R-:W2:Y:S01]  /*a5a0*/  LDS R103, [R103.X4+0x2a00] ;  /* 0x002a000067677984 */ /* 0x000ea20000004800 */
[----:B------:R-:W-:Y:S01]  /*a5b0*/  BSSY B0, `(.L_x_4435) ;  /* 0x0000004000007945 */ /* 0x000fe20003800000 */
[----:B------:R-:W-:Y:S01]  /*a5c0*/  LEA.HI.SX32 R137, R137, R98, 0x1b ;  /* 0x0000006289897211 */ /* 0x000fe200078fdaff */
[----:B------:R-:W-:Y:S05]  /*a5d0*/  @!P4 BRA `(.L_x_4436) ;  /* 0x000000100000c947 */ /* 0x000fea0003800000 */
[----:B--2---:R2:W-:Y:S02]  /*a5e0*/  RED.E.ADD.F32.FTZ.RN.STRONG.GPU [R60.64+-0x1700], R103 ;  /* 0xffe900673c00798e */ /* 0x0045e4000c10e79e */
.L_x_4436:
[----:B------:R-:W-:Y:S05]  /*a5f0*/  BSYNC B0 ;  /* 0x0000000000007941 */ /* 0x000fea0003800000 */
.L_x_4435:
[----:B------:R-:W3:Y:S01]  /*a600*/  LDS R137, [R137.X4+0x2b00] ;  /* 0x002b000089897984 */ /* 0x000ee20000004800 */
[----:B------:R-:W-:Y:S01]  /*a610*/  BSSY B0, `(.L_x_4437) ;  /* 0x0000005000007945 */ /* 0x000fe20003800000 */
[C---:B-1----:R-:W-:Y:S02]  /*a620*/  IADD3 R63, R98.reuse, 0x2c0, RZ ;  /* 0x000002c0623f7810 */ /* 0x042fe40007ffe0ff */
[----:B--2---:R-:W-:Y:S01]  /*a630*/  IADD3 R103, R98, 0x300, RZ ;  /* 0x0000030062677810 */ /* 0x004fe20007ffe0ff */
[----:B------:R-:W-:Y:S05]  /*a640*/  @!P5 BRA `(.L_x_4438) ;  /* 0x000000100000d947 */ /* 0x000fea0003800000 */
[----:B---3--:R1:W-:Y:S02]  /*a650*/  RED.E.ADD.F32.FTZ.RN.STRONG.GPU [R60.64+-0x1600], R137 ;  /* 0xffea00893c00798e */ /* 0x0083e4000c10e79e */
.L_x_4438:
[----:B------:R-:W-:Y:S05]  /*a660*/  BSYNC B0 ;  /* 0x0000000000007941 */ /* 0x000fea0003800000 */
.L_x_4437:
[----:B------:R-:W-:Y:S01]  /*a670*/  LEA.HI.SX32 R63, R63, R98, 0x1b ;  /* 0x000000623f3f7211 */ /* 0x000fe200078fdaff */
[----:B------:R-:W-:Y:S01]  /*a680*/  BSSY B0, `(.L_x_4439) ;  /* 0x000000d000007945 */ /* 0x000fe20003800000 */
[----:B------:R-:W-:-:S02]  /*a690*/  ISETP.GE.AND P6, PT, R164, 0x2c1, PT ;  /* 0x000002c1a400780c */ /* 0x000fc40003fc6270 */
[----:B-1-3--:R-:W-:Y:S02]  /*a6a0*/  IADD3 R137, R98, 0x340, RZ ;  /* 0x0000034062897810 */ /* 0x00afe40007ffe0ff */
        /* <DEDUP_REMOVED lines=10> */
.L_x_4440:
[----:B------:R-:W-:Y:S05]  /*a750*/  BSYNC B0 ;  /* 0x0000000000007941 */ /* 0x000fea0003800000 */
.L_x_4439:
[----:B------:R-:W2:Y:S01]  /*a760*/  LDS R103, [R103.X4+0x2d00] ;  /* 0x002d000067677984 */ /* 0x000ea20000004800 */
[----:B------:R-:W-:Y:S01]  /*a770*/  BSSY B0, `(.L_x_4441) ;  /* 0x0000005000007945 */ /* 0x000fe20003800000 */
[----:B-1----:R-:W-:Y:S02]  /*a780*/  IADD3 R63, R98, 0x380, RZ ;  /* 0x00000380623f7810 */ /* 0x002fe40007ffe0ff */
[----:B------:R-:W-:Y:S01]  /*a790*/  LEA.HI.SX32 R137, R137, R98, 0x1b ;  /* 0x0000006289897211 */ /* 0x000fe200078fdaff */
[----:B------:R-:W-:Y:S05]  /*a7a0*/  @!P0 BRA `(.L_x_4442) ;  /* 0x0000001000008947 */ /* 0x000fea0003800000 */
[----:B--2---:R1:W-:Y:S02]  /*a7b0*/  RED.E.ADD.F32.FTZ.RN.STRONG.GPU [R60.64+-0x1400], R103 ;  /* 0xffec00673c00798e */ /* 0x0043e4000c10e79e */
.L_x_4442:
[----:B------:R-:W-:Y:S05]  /*a7c0*/  BSYNC B0 ;  /* 0x0000000000007941 */ /* 0x000fea0003800000 */
.L_x_4441:
[----:B------:R-:W3:Y:S01]  /*a7d0*/  LDS R137, [R137.X4+0x2e00] ;  /* 0x002e000089897984 */ /* 0x000ee20000004800 */
[----:B------:R-:W-:Y:S01]  /*a7e0*/  BSSY B0, `(.L_x_4443) ;  /* 0x0000005000007945 */ /* 0x000fe20003800000 */
[----:B-12---:R-:W-:-:S02]  /*a7f0*/  IADD3 R103, R98, 0x3c0, RZ ;  /* 0x000003c062677810 */ /* 0x006fc40007ffe0ff */
[----:B------:R-:W-:Y:S01]  /*a800*/  LEA.HI.SX32 R63, R63, R98, 0x1b ;  /* 0x000000623f3f7211 */ /* 0x000fe200078fdaff */
[----:B------:R-:W-:Y:S05]  /*a810*/  @!P1 BRA `(.L_x_4444) ;  /* 0x0000001000009947 */ /* 0x000fea0003800000 */
[----:B---3--:R1:W-:Y:S02]  /*a820*/  RED.E.ADD.F32.FTZ.RN.STRONG.GPU [R60.64+-0x1300], R137 ;  /* 0xffed00893c00798e */ /* 0x0083e4000c10e79e */
.L_x_4444:
[----:B------:R-:W-:Y:S05]  /*a830*/  BSYNC B0 ;  /* 0x0000000000007941 */ /* 0x000fea0003800000 */
.L_x_4443:
[----:B------:R-:W2:Y:S01]  /*a840*/  LDS R63, [R63.X4+0x2f00] ;  /* 0x002f00003f3f7984 */ /* 0x000ea20000004800 */
[----:B------:R-:W-:Y:S01]  /*a850*/  BSSY B0, `(.L_x_4445) ;  /* 0x0000005000007945 */ /* 0x000fe20003800000 */
[----:B-1-3--:R-:W-:Y:S02]  /*a860*/  IADD3 R137, R98, 0x400, RZ ;  /* 0x0000040062897810 */ /* 0x00afe40007ffe0ff */
[----:B------:R-:W-:Y:S01]  /*a870*/  LEA.HI.SX32 R103, R103, R98, 0x1b ;  /* 0x0000006267677211 */ /* 0x000fe200078fdaff */
[----:B------:R-:W-:Y:S05]  /*a880*/  @!P2 BRA `(.L_x_4446) ;  /* 0x000000100000a947 */ /* 0x000fea0003800000 */
[----:B--2---:R1:W-:Y:S02]  /*a890*/  RED.E.ADD.F32.FTZ.RN.STRONG.GPU [R60.64+-0x1200], R63 ;  /* 0xffee003f3c00798e */ /* 0x0043e4000c10e79e */
.L_x_4446:
[----:B------:R-:W-:Y:S05]  /*a8a0*/  BSYNC B0 ;  /* 0x0000000000007941 */ /* 0x000fea0003800000 */
.L_x_4445:
[----:B------:R-:W3:Y:S01]  /*a8b0*/  LDS R103, [R103.X4+0x3000] ;  /* 0x0030000067677984 */ /* 0x000ee20000004800 */
[----:B------:R-:W-:Y:S01]  /*a8c0*/  BSSY B0, `(.L_x_4447) ;  /* 0x0000005000007945 */ /* 0x000fe20003800000 */
[----:B-12---:R-:W-:Y:S02]  /*a8d0*/  IADD3 R63, R98, 0x440, RZ ;  /* 0x00000440623f7810 */ /* 0x006fe40007ffe0ff */
[----:B------:R-:W-:Y:S01]  /*a8e0*/  LEA.HI.SX32 R137, R137, R98, 0x1b ;  /* 0x0000006289897211 */ /* 0x000fe200078fdaff */
[----:B------:R-:W-:Y:S05]  /*a8f0*/  @!P3 BRA `(.L_x_4448) ;  /* 0x000000100000b947 */ /* 0x000fea0003800000 */
[----:B---3--:R1:W-:Y:S02]  /*a900*/  RED.E.ADD.F32.FTZ.RN.STRONG.GPU [R60.64+-0x1100], R103 ;  /* 0xffef00673c00798e */ /* 0x0083e4000c10e79e */
.L_x_4448:
[----:B------:R-:W-:Y:S05]  /*a910*/  BSYNC B0 ;  /* 0x0000000000007941 */ /* 0x000fea0003800000 */
.L_x_4447:
[----:B------:R-:W2:Y:S01]  /*a920*/  LDS R137, [R137.X4+0x3100] ;  /* 0x0031000089897984 */ /* 0x000ea20000004800 */
[----:B------:R-:W-:Y:S01]  /*a930*/  BSSY B0, `(.L_x_4449) ;  /* 0x0000004000007945 */ /* 0x000fe20003800000 */
[----:B------:R-:W-:Y:S01]  /*a940*/  LEA.HI.SX32 R63, R63, R98, 0x1b ;  /* 0x000000623f3f7211 */ /* 0x000fe200078fdaff */
[----:B------:R-:W-:Y:S05]  /*a950*/  @!P4 BRA `(.L_x_4450) ;  /* 0x000000100000c947 */ /* 0x000fea0003800000 */
[----:B--2---:R2:W-:Y:S02]  /*a960*/  RED.E.ADD.F32.FTZ.RN.STRONG.GPU [R60.64+-0x1000], R137 ;  /* 0xfff000893c00798e */ /* 0x0045e4000c10e79e */
.L_x_4450:
[----:B------:R-:W-:Y:S05]  /*a970*/  BSYNC B0 ;  /* 0x0000000000007941 */ /* 0x000fea0003800000 */
.L_x_4449:
[----:B------:R-:W4:Y:S01]  /*a980*/  LDS R63, [R63.X4+0x3200] ;  /* 0x003200003f3f7984 */ /* 0x000f220000004800 */
[----:B------:R-:W-:Y:S01]  /*a990*/  BSSY B0, `(.L_x_4451) ;  /* 0x0000005000007945 */ /* 0x000fe20003800000 */
[----:B-1-3--:R-:W-:-:S02]  /*a9a0*/  IADD3 R103, R98, 0x480, RZ ;  /* 0x0000048062677810 */ /* 0x00afc40007ffe0ff */
[----:B--2---:R-:W-:Y:S01]  /*a9b0*/  IADD3 R137, R98, 0x4c0, RZ ;  /* 0x000004c062897810 */ /* 0x004fe20007ffe0ff */
[----:B------:R-:W-:Y:S05]  /*a9c0*/  @!P5 BRA `(.L_x_4452) ;  /* 0x000000100000d947 */ /* 0x000fea0003800000 */
[----:B----4-:R1:W-:Y:S02]  /*a9d0*/  RED.E.ADD.F32.FTZ.RN.STRONG.GPU [R60.64+-0xf00], R63 ;  /* 0xfff1003f3c00798e */ /* 0x0103e4000c10e79e */
.L_x_4452:
[----:B------:R-:W-:Y:S05]  /*a9e0*/  BSYNC B0 ;  /* 0x0000000000007941 */ /* 0x000fea0003800000 */
.L_x_4451:
        /* <DEDUP_REMOVED lines=14> */
.L_x_4454:
[----:B------:R-:W-:Y:S05]  /*aad0*/  BSYNC B0 ;  /* 0x0000000000007941 */ /* 0x000fea0003800000 */
.L_x_4453:
[----:B------:R-:W2:Y:S01]  /*aae0*/  LDS R137, [R137.X4+0x3400] ;  /* 0x0034000089897984 */ /* 0x000ea20000004800 */
[----:B------:R-:W-:Y:S01]  /*aaf0*/  BSSY B0, `(.L_x_4455) ;  /* 0x0000005000007945 */ /* 0x000fe20003800000 */
[----:B-1----:R-:W-:-:S02]  /*ab00*/  IADD3 R103, R98, 0x540, RZ ;  /* 0x0000054062677810 */ /* 0x002fc40007ffe0ff */
[----:B------:R-:W-:Y:S01]  /*ab10*/  LEA.HI.SX32 R63, R63, R98, 0x1b ;  /* 0x000000623f3f7211 */ /* 0x000fe200078fdaff */
[----:B------:R-:W-:Y:S05]  /*ab20*/  @!P0 BRA `(.L_x_4456) ;  /* 0x0000001000008947 */ /* 0x000fea0003800000 */
[----:B--2---:R1:W-:Y:S02]  /*ab30*/  RED.E.ADD.F32.FTZ.RN.STRONG.GPU [R60.64+-0xd00], R137 ;  /* 0xfff300893c00798e */ /* 0x0043e4000c10e79e */
.L_x_4456:
[----:B------:R-:W-:Y:S05]  /*ab40*/  BSYNC B0 ;  /* 0x0000000000007941 */ /* 0x000fea0003800000 */
.L_x_4455:
[----:B------:R-:W3:Y:S01]  /*ab50*/  LDS R63, [R63.X4+0x3500] ;  /* 0x003500003f3f7984 */ /* 0x000ee20000004800 */
[----:B------:R-:W-:Y:S01]  /*ab60*/  BSSY B0, `(.L_x_4457) ;  /* 0x0000005000007945 */ /* 0x000fe20003800000 */
[----:B-12---:R-:W-:Y:S02]  /*ab70*/  IADD3 R137, R98, 0x580, RZ ;  /* 0x0000058062897810 */ /* 0x006fe40007ffe0ff */
[----:B------:R-:W-:Y:S01]  /*ab80*/  LEA.HI.SX32 R103, R103, R98, 0x1b ;  /* 0x0000006267677211 */ /* 0x000fe200078fdaff */
[----:B------:R-:W-:Y:S05]  /*ab90*/  @!P1 BRA `(.L_x_4458) ;  /* 0x0000001000009947 */ /* 0x000fea0003800000 */
[----:B---3--:R1:W-:Y:S02]  /*aba0*/  RED.E.ADD.F32.FTZ.RN.STRONG.GPU [R60.64+-0xc00], R63 ;  /* 0xfff4003f3c00798e */ /* 0x0083e4000c10e79e */
.L_x_4458:
[----:B------:R-:W-:Y:S05]  /*abb0*/  BSYNC B0 ;  /* 0x0000000000007941 */ /* 0x000fea0003800000 */
.L_x_4457:
[----:B------:R-:W2:Y:S01]  /*abc0*/  LDS R103, [R103.X4+0x3600] ;  /* 0x0036000067677984 */ /* 0x000ea20000004800 */
[----:B------:R-:W-:Y:S01]  /*abd0*/  BSSY B0, `(.L_x_4459) ;  /* 0x0000005000007945 */ /* 0x000fe20003800000 */
[----:B-1-3--:R-:W-:Y:S02]  /*abe0*/  IADD3 R63, R98, 0x5c0, RZ ;  /* 0x000005c0623f7810 */ /* 0x00afe40007ffe0ff */
[----:B------:R-:W-:Y:S01]  /*abf0*/  LEA.HI.SX32 R137, R137, R98, 0x1b ;  /* 0x0000006289897211 */ /* 0x000fe200078fdaff */
[----:B------:R-:W-:Y:S05]  /*ac00*/  @!P2 BRA `(.L_x_4460) ;  /* 0x000000100000a947 */ /* 0x000fea0003800000 */
[----:B--2---:R1:W-:Y:S02]  /*ac10*/  RED.E.ADD.F32.FTZ.RN.STRONG.GPU [R60.64+-0xb00], R103 ;  /* 0xfff500673c00798e */ /* 0x0043e4000c10e79e */
.L_x_4460:
[----:B------:R-:W-:Y:S05]  /*ac20*/  BSYNC B0 ;  /* 0x0000000000007941 */ /* 0x000fea0003800000 */
.L_x_4459:
[----:B------:R-:W3:Y:S01]  /*ac30*/  LDS R137, [R137.X4+0x3700] ;  /* 0x0037000089897984 */ /* 0x000ee20000004800 */
[----:B------:R-:W-:Y:S01]  /*ac40*/  BSSY B0, `(.L_x_4461) ;  /* 0x0000005000007945 */ /* 0x000fe20003800000 */
[----:B-12---:R-:W-:-:S02]  /*ac50*/  IADD3 R103, R98, 0x600, RZ ;  /* 0x0000060062677810 */ /* 0x006fc40007ffe0ff */
[----:B------:R-:W-:Y:S01]  /*ac60*/  LEA.HI.SX32 R63, R63, R98, 0x1b ;  /* 0x000000623f3f7211 */ /* 0x000fe200078fdaff */
[----:B------:R-:W-:Y:S05]  /*ac70*/  @!P3 BRA `(.L_x_4462) ;  /* 0x000000100000b947 */ /* 0x000fea0003800000 */
[----:B---3--:R1:W-:Y:S02]  /*ac80*/  RED.E.ADD.F32.FTZ.RN.STRONG.GPU [R60.64+-0xa00], R137 ;  /* 0xfff600893c00798e */ /* 0x0083e4000c10e79e */
.L_x_4462:
[----:B------:R-:W-:Y:S05]  /*ac90*/  BSYNC B0 ;  /* 0x0000000000007941 */ /* 0x000fea0003800000 */
.L_x_4461:
[----:B------:R-:W2:Y:S01]  /*aca0*/  LDS R63, [R63.X4+0x3800] ;  /* 0x003800003f3f7984 */ /* 0x000ea20000004800 */
[----:B------:R-:W-:Y:S01]  /*acb0*/  BSSY B0, `(.L_x_4463) ;  /* 0x0000004000007945 */ /* 0x000fe20003800000 */
[----:B------:R-:W-:Y:S01]  /*acc0*/  LEA.HI.SX32 R103, R103, R98, 0x1b ;  /* 0x0000006267677211 */ /* 0x000fe200078fdaff */
[----:B------:R-:W-:Y:S05]  /*acd0*/  @!P4 BRA `(.L_x_4464) ;  /* 0x000000100000c947 */ /* 0x000fea0003800000 */
[----:B--2---:R2:W-:Y:S02]  /*ace0*/  RED.E.ADD.F32.FTZ.RN.STRONG.GPU [R60.64+-0x900], R63 ;  /* 0xfff7003f3c00798e */ /* 0x0045e4000c10e79e */
.L_x_4464:
[----:B------:R-:W-:Y:S05]  /*acf0*/  BSYNC B0 ;  /* 0x0000000000007941 */ /* 0x000fea0003800000 */
.L_x_4463:
[----:B------:R-:W4:Y:S01]  /*ad00*/  LDS R103, [R103.X4+0x3900] ;  /* 0x0039000067677984 */ /* 0x000f220000004800 */
[----:B------:R-:W-:Y:S01]  /*ad10*/  BSSY B0, `(.L_x_4465) ;  /* 0x0000005000007945 */ /* 0x000fe20003800000 */
[C---:B--2---:R-:W-:Y:S02]  /*ad20*/  IADD3 R63, R98.reuse, 0x640, RZ ;  /* 0x00000640623f7810 */ /* 0x044fe40007ffe0ff */
[----:B-1-3--:R-:W-:Y:S01]  /*ad30*/  IADD3 R137, R98, 0x680, RZ ;  /* 0x0000068062897810 */ /* 0x00afe20007ffe0ff */
[----:B------:R-:W-:Y:S05]  /*ad40*/  @!P5 BRA `(.L_x_4466) ;  /* 0x000000100000d947 */ /* 0x000fea0003800000 */
[----:B----4-:R1:W-:Y:S02]  /*ad50*/  RED.E.ADD.F32.FTZ.RN.STRONG.GPU [R60.64+-0x800], R103 ;  /* 0xfff800673c00798e */ /* 0x0103e4000c10e79e */
.L_x_4466:
[----:B------:R-:W-:Y:S05]  /*ad60*/  BSYNC B0 ;  /* 0x0000000000007941 */ /* 0x000fea0003800000 */
.L_x_4465:
        /* <DEDUP_REMOVED lines=14> */
.L_x_4468:
[----:B------:R-:W-:Y:S05]  /*ae50*/  BSYNC B0 ;  /* 0x0000000000007941 */ /* 0x000fea0003800000 */
.L_x_4467:
[----:B------:R-:W2:Y:S01]  /*ae60*/  LDS R137, [R137.X4+0x3b00] ;  /* 0x003b000089897984 */ /* 0x000ea20000004800 */
[----:B------:R-:W-:Y:S01]  /*ae70*/  BSSY B0, `(.L_x_4469) ;  /* 0x0000005000007945 */ /* 0x000fe20003800000 */
[----:B-1----:R-:W-:Y:S02]  /*ae80*/  IADD3 R63, R98, 0x700, RZ ;  /* 0x00000700623f7810 */ /* 0x002fe40007ffe0ff */
[----:B------:R-:W-:Y:S01]  /*ae90*/  LEA.HI.SX32 R103, R103, R98, 0x1b ;  /* 0x0000006267677211 */ /* 0x000fe200078fdaff */
[----:B------:R-:W-:Y:S05]  /*aea0*/  @!P0 BRA `(.L_x_4470) ;  /* 0x0000001000008947 */ /* 0x000fea0003800000 */
[----:B--2---:R1:W-:Y:S02]  /*aeb0*/  RED.E.ADD.F32.FTZ.RN.STRONG.GPU [R60.64+-0x600], R137 ;  /* 0xfffa00893c00798e */ /* 0x0043e4000c10e79e */
.L_x_4470:
[----:B------:R-:W-:Y:S05]  /*aec0*/  BSYNC B0 ;  /* 0x0000000000007941 */ /* 0x000fea0003800000 */
.L_x_4469:
[----:B------:R-:W3:Y:S01]  /*aed0*/  LDS R103, [R103.X4+0x3c00] ;  /* 0x003c000067677984 */ /* 0x000ee20000004800 */
[----:B------:R-:W-:Y:S01]  /*aee0*/  BSSY B0, `(.L_x_4471) ;  /* 0x0000005000007945 */ /* 0x000fe20003800000 */
[----:B-12---:R-:W-:-:S02]  /*aef0*/  IADD3 R137, R98, 0x740, RZ ;  /* 0x0000074062897810 */ /* 0x006fc40007ffe0ff */
[----:B------:R-:W-:Y:S01]  /*af00*/  LEA.HI.SX32 R63, R63, R98, 0x1b ;  /* 0x000000623f3f7211 */ /* 0x000fe200078fdaff */
[----:B------:R-:W-:Y:S05]  /*af10*/  @!P1 BRA `(.L_x_4472) ;  /* 0x0000001000009947 */ /* 0x000fea0003800000 */
[----:B---3--:R1:W-:Y:S02]  /*af20*/  RED.E.ADD.F32.FTZ.RN.STRONG.GPU [R60.64+-0x500], R103 ;  /* 0xfffb00673c00798e */ /* 0x0083e4000c10e79e */
.L_x_4472:
[----:B------:R-:W-:Y:S05]  /*af30*/  BSYNC B0 ;  /* 0x0000000000007941 */ /* 0x000fea0003800000 */
.L_x_4471:
[----:B------:R-:W2:Y:S01]  /*af40*/  LDS R63, [R63.X4+0x3d00] ;  /* 0x003d00003f3f7984 */ /* 0x000ea20000004800 */
[----:B------:R-:W-:Y:S01]  /*af50*/  BSSY B0, `(.L_x_4473) ;  /* 0x0000005000007945 */ /* 0x000fe20003800000 */
[----:B-1-3--:R-:W-:Y:S02]  /*af60*/  IADD3 R103, R98, 0x780, RZ ;  /* 0x0000078062677810 */ /* 0x00afe40007ffe0ff */
[----:B------:R-:W-:Y:S01]  /*af70*/  LEA.HI.SX32 R137, R137, R98, 0x1b ;  /* 0x0000006289897211 */ /* 0x000fe200078fdaff */
[----:B------:R-:W-:Y:S05]  /*af80*/  @!P2 BRA `(.L_x_4474) ;  /* 0x000000100000a947 */ /* 0x000fea0003800000 */
[----:B--2---:R1:W-:Y:S02]  /*af90*/  RED.E.ADD.F32.FTZ.RN.STRONG.GPU [R60.64+-0x400], R63 ;  /* 0xfffc003f3c00798e */ /* 0x0043e4000c10e79e */
.L_x_4474:
[----:B------:R-:W-:Y:S05]  /*afa0*/  BSYNC B0 ;  /* 0x0000000000007941 */ /* 0x000fea0003800000 */
.L_x_4473:
[----:B------:R-:W3:Y:S01]  /*afb0*/  LDS R137, [R137.X4+0x3e00] ;  /* 0x003e000089897984 */ /* 0x000ee20000004800 */
[----:B------:R-:W-:Y:S01]  /*afc0*/  BSSY B0, `(.L_x_4475) ;  /* 0x0000005000007945 */ /* 0x000fe20003800000 */
[----:B-12---:R-:W-:Y:S02]  /*afd0*/  IADD3 R63, R98, 0x7c0, RZ ;  /* 0x000007c0623f7810 */ /* 0x006fe40007ffe0ff */
[----:B------:R-:W-:Y:S01]  /*afe0*/  LEA.HI.SX32 R103, R103, R98, 0x1b ;  /* 0x0000006267677211 */ /* 0x000fe200078fdaff */
[----:B------:R-:W-:Y:S05]  /*aff0*/  @!P3 BRA `(.L_x_4476) ;  /* 0x000000100000b947 */ /* 0x000fea0003800000 */
[----:B---3--:R1:W-:Y:S02]  /*b000*/  RED.E.ADD.F32.FTZ.RN.STRONG.GPU [R60.64+-0x300], R137 ;  /* 0xfffd00893c00798e */ /* 0x0083e4000c10e79e */
.L_x_4476:
[----:B------:R-:W-:Y:S05]  /*b010*/  BSYNC B0 ;  /* 0x0000000000007941 */ /* 0x000fea0003800000 */
.L_x_4475:
[----:B------:R-:W2:Y:S01]  /*b020*/  LDS R103, [R103.X4+0x3f00] ;  /* 0x003f000067677984 */ /* 0x000ea20000004800 */
[----:B------:R-:W-:Y:S01]  /*b030*/  BSSY B0, `(.L_x_4477) ;  /* 0x0000004000007945 */ /* 0x000fe20003800000 */
[----:B------:R-:W-:Y:S01]  /*b040*/  LEA.HI.SX32 R63, R63, R98, 0x1b ;  /* 0x000000623f3f7211 */ /* 0x000fe200078fdaff */
[----:B------:R-:W-:Y:S05]  /*b050*/  @!P4 BRA `(.L_x_4478) ;  /* 0x000000100000c947 */ /* 0x000fea0003800000 */
[----:B--2---:R2:W-:Y:S02]  /*b060*/  RED.E.ADD.F32.FTZ.RN.STRONG.GPU [R60.64+-0x200], R103 ;  /* 0xfffe00673c00798e */ /* 0x0045e4000c10e79e */
.L_x_4478:
[----:B------:R-:W-:Y:S05]  /*b070*/  BSYNC B0 ;  /* 0x0000000000007941 */ /* 0x000fea0003800000 */
.L_x_4477:
[----:B------:R-:W4:Y:S01]  /*b080*/  LDS R63, [R63.X4+0x4000] ;  /* 0x004000003f3f7984 */ /* 0x000f220000004800 */
[----:B------:R-:W-:Y:S01]  /*b090*/  BSSY B0, `(.L_x_4479) ;  /* 0x0000003000007945 */ /* 0x000fe20003800000 */
[----:B------:R-:W-:Y:S05]  /*b0a0*/  @!P5 BRA `(.L_x_4480) ;  /* 0x000000100000d947 */ /* 0x000fea0003800000 */
[----:B----4-:R4:W-:Y:S02]  /*b0b0*/  RED.E.ADD.F32.FTZ.RN.STRONG.GPU [R60.64+-0x100], R63 ;  /* 0xffff003f3c00798e */ /* 0x0109e4000c10e79e */
.L_x_4480:
[----:B------:R-:W-:Y:S05]  /*b0c0*/  BSYNC B0 ;  /* 0x0000000000007941 */ /* 0x000fea0003800000 */
.L_x_4479:
[----:B------:R-:W5:Y:S01]  /*b0d0*/  SHFL.DOWN PT, R70, R66, 0x1, 0x1f ;  /* 0x08201f0042467f89 */ /* 0x000f6200000e0000 */
[----:B------:R-:W-:Y:S01]  /*b0e0*/  ISETP.GT.AND P0, PT, R97, 0x1e, PT ;  /* 0x0000001e6100780c */ /* 0x000fe20003f04270 */
[----:B------:R-:W-:Y:S01]  /*b0f0*/  FFMA.FTZ R99, R138, R100, R99 ;  /* 0x000000648a637223 */ /* 0x000fe20000010063 */
[----:B-12-4-:R-:W-:Y:S01]  /*b100*/  MOV R61, R66 ;  /* 0x00000042003d7202 */ /* 0x016fe20000000f00 */
[----:B---3--:R-:W1:Y:S01]  /*b110*/  SHFL.DOWN PT, R137, R105, 0x1, 0x1f ;  /* 0x08201f0069897f89 */ /* 0x008e6200000e0000 */
[----:B0-----:R-:W-:Y:S01]  /*b120*/  MOV R62, R105 ;  /* 0x00000069003e7202 */ /* 0x001fe20000000f00 */
[----:B------:R-:W-:Y:S01]  /*b130*/  FMUL.FTZ R140, R205, R140 ;  /* 0x0000008ccd8c7220 */ /* 0x000fe20000410000 */
[----:B------:R-:W-:Y:S01]  /*b140*/  MOV R63, R106 ;  /* 0x0000006a003f7202 */ /* 0x000fe20000000f00 */
[----:B------:R-:W0:Y:S01]  /*b150*/  SHFL.DOWN PT, R104, R106, 0x1, 0x1f ;  /* 0x08201f006a687f89 */ /* 0x000e2200000e0000 */
[----:B------:R-:W-:Y:S01]  /*b160*/  MOV R60, R64 ;  /* 0x00000040003c7202 */ /* 0x000fe20000000f00 */
[----:B------:R-:W-:Y:S01]  /*b170*/  FFMA.FTZ R99, R94, R193, R99 ;  /* 0x000000c15e637223 */ /* 0x000fe20000010063 */
[----:B------:R-:W-:Y:S01]  /*b180*/  ISETP.NE.AND P1, PT, R97, RZ, PT ;  /* 0x000000ff6100720c */ /* 0x000fe20003f25270 */
[----:B------:R-:W2:Y:S01]  /*b190*/  SHFL.DOWN PT, R103, R64, 0x1, 0x1f ;  /* 0x08201f0040677f89 */ /* 0x000ea200000e0000 */
[----:B------:R-:W-:Y:S01]  /*b1a0*/  FFMA.FTZ R140, R149, R132, R140 ;  /* 0x00000084958c7223 */ /* 0x000fe2000001008c */
[----:B------:R-:W-:Y:S01]  /*b1b0*/  ISETP.NE.AND P2, PT, R98, RZ, PT ;  /* 0x000000ff6200720c */ /* 0x000fe20003f45270 */
[----:B------:R-:W-:Y:S01]  /*b1c0*/  FADD.FTZ R48, R99, R48 ;  /* 0x0000003063307221 */ /* 0x000fe20000010000 */
[----:B------:R-:W-:Y:S01]  /*b1d0*/  BSSY B0, `(.L_x_4481) ;  /* 0x0000081000007945 */ /* 0x000fe20003800000 */
[----:B------:R-:W-:-:S02]  /*b1e0*/  FFMA.FTZ R140, R198, R69, R140 ;  /* 0x00000045c68c7223 */ /* 0x000fc4000001008c */
[----:B------:R-:W-:Y:S02]  /*b1f0*/  FMUL.FTZ R142, R207, R142 ;  /* 0x0000008ecf8e7220 */ /* 0x000fe40000410000 */
[----:B------:R-:W-:Y:S02]  /*b200*/  FFMA.FTZ R136, R139, R135, R136 ;  /* 0x000000878b887223 */ /* 0x000fe40000010088 */
[----:B------:R-:W-:Y:S02]  /*b210*/  FFMA.FTZ R142, R147, R130, R142 ;  /* 0x00000082938e7223 */ /* 0x000fe4000001008e */
[----:B-----5:R-:W-:Y:S02]  /*b220*/  @!P0 FADD.FTZ R61, R61, R70 ;  /* 0x000000463d3d8221 */ /* 0x020fe40000010000 */
[----:B------:R-:W-:Y:S02]  /*b230*/  FFMA.FTZ R136, R197, R68, R136 ;  /* 0x00000044c5887223 */ /* 0x000fe40000010088 */
[----:B-1----:R-:W-:Y:S01]  /*b240*/  @!P0 FADD.FTZ R62, R62, R137 ;  /* 0x000000893e3e8221 */ /* 0x002fe20000010000 */
[----:B------:R-:W1:Y:S01]  /*b250*/  SHFL.DOWN PT, R66, R61, 0x2, 0x1f ;  /* 0x08401f003d427f89 */ /* 0x000e6200000e0000 */
[----:B------:R-:W-:-:S02]  /*b260*/  FFMA.FTZ R142, R200, R71, R142 ;  /* 0x00000047c88e7223 */ /* 0x000fc4000001008e */
[----:B0-----:R-:W-:Y:S01]  /*b270*/  @!P0 FADD.FTZ R63, R63, R104 ;  /* 0x000000683f3f8221 */ /* 0x001fe20000010000 */
[----:B------:R-:W0:Y:S01]  /*b280*/  SHFL.DOWN PT, R105, R62, 0x2, 0x1f ;  /* 0x08401f003e697f89 */ /* 0x000e2200000e0000 */
[----:B------:R-:W-:Y:S02]  /*b290*/  FMUL.FTZ R150, R211, R150 ;  /* 0x00000096d3967220 */ /* 0x000fe40000410000 */
[----:B--2---:R-:W-:Y:S01]  /*b2a0*/  @!P0 FADD.FTZ R60, R60, R103 ;  /* 0x000000673c3c8221 */ /* 0x004fe20000010000 */
[----:B------:R-:W2:Y:S01]  /*b2b0*/  SHFL.DOWN PT, R64, R63, 0x2, 0x1f ;  /* 0x08401f003f407f89 */ /* 0x000ea200000e0000 */
[----:B------:R-:W-:Y:S01]  /*b2c0*/  ISETP.GT.AND P0, PT, R97, 0x1d, PT ;  /* 0x0000001d6100780c */ /* 0x000fe20003f04270 */
[----:B------:R-:W-:Y:S02]  /*b2d0*/  FMUL.FTZ R157, R124, R157 ;  /* 0x0000009d7c9d7220 */ /* 0x000fe40000410000 */
[----:B------:R-:W3:Y:S01]  /*b2e0*/  SHFL.DOWN PT, R103, R60, 0x2, 0x1f ;  /* 0x08401f003c677f89 */ /* 0x000ee200000e0000 */
[----:B------:R-:W-:-:S02]  /*b2f0*/  FMUL.FTZ R158, R125, R158 ;  /* 0x0000009e7d9e7220 */ /* 0x000fc40000410000 */
[----:B------:R-:W-:Y:S02]  /*b300*/  FFMA.FTZ R150, R159, R118, R150 ;  /* 0x000000769f967223 */ /* 0x000fe40000010096 */
[----:B------:R-:W-:Y:S02]  /*b310*/  FFMA.FTZ R157, R161, R114, R157 ;  /* 0x00000072a19d7223 */ /* 0x000fe4000001009d */
[----:B------:R-:W-:Y:S02]  /*b320*/  FFMA.FTZ R158, R166, R213, R158 ;  /* 0x000000d5a69e7223 */ /* 0x000fe4000001009e */
[----:B------:R-:W-:Y:S02]  /*b330*/  FMUL.FTZ R141, R206, R141 ;  /* 0x0000008dce8d7220 */ /* 0x000fe40000410000 */
[----:B------:R-:W-:Y:S02]  /*b340*/  FMUL.FTZ R145, R208, R145 ;  /* 0x00000091d0917220 */ /* 0x000fe40000410000 */
[----:B-1----:R-:W-:-:S02]  /*b350*/  @!P0 FADD.FTZ R61, R61, R66 ;  /* 0x000000423d3d8221 */ /* 0x002fc40000010000 */
[----:B------:R-:W-:Y:S02]  /*b360*/  FMUL.FTZ R148, R209, R148 ;  /* 0x00000094d1947220 */ /* 0x000fe40000410000 */
[----:B0-----:R-:W-:Y:S02]  /*b370*/  @!P0 FADD.FTZ R62, R62, R105 ;  /* 0x000000693e3e8221 */ /* 0x001fe40000010000 */
[----:B------:R-:W-:Y:S02]  /*b380*/  FMUL.FTZ R151, R210, R151 ;  /* 0x00000097d2977220 */ /* 0x000fe40000410000 */
[----:B--2---:R-:W-:Y:S01]  /*b390*/  @!P0 FADD.FTZ R63, R63, R64 ;  /* 0x000000403f3f8221 */ /* 0x004fe20000010000 */
[----:B------:R-:W0:Y:S01]  /*b3a0*/  SHFL.DOWN PT, R105, R62, 0x4, 0x1f ;  /* 0x08801f003e697f89 */ /* 0x000e2200000e0000 */
[----:B------:R-:W-:Y:S02]  /*b3b0*/  FMUL.FTZ R155, R212, R155 ;  /* 0x0000009bd49b7220 */ /* 0x000fe40000410000 */
[----:B---3--:R-:W-:Y:S01]  /*b3c0*/  @!P0 FADD.FTZ R60, R60, R103 ;  /* 0x000000673c3c8221 */ /* 0x008fe20000010000 */
[----:B------:R-:W1:Y:S01]  /*b3d0*/  SHFL.DOWN PT, R64, R61, 0x4, 0x1f ;  /* 0x08801f003d407f89 */ /* 0x000e6200000e0000 */
[----:B------:R-:W-:Y:S01]  /*b3e0*/  ISETP.GT.AND P0, PT, R97, 0x1b, PT ;  /* 0x0000001b6100780c */ /* 0x000fe20003f04270 */
[----:B------:R-:W-:-:S02]  /*b3f0*/  FMUL.FTZ R163, R202, R163 ;  /* 0x000000a3caa37220 */ /* 0x000fc40000410000 */
[----:B------:R-:W2:Y:S01]  /*b400*/  SHFL.DOWN PT, R66, R63, 0x4, 0x1f ;  /* 0x08801f003f427f89 */ /* 0x000ea200000e0000 */
[----:B------:R-:W-:Y:S02]  /*b410*/  FMUL.FTZ R160, R203, R160 ;  /* 0x000000a0cba07220 */ /* 0x000fe40000410000 */
[----:B------:R-:W-:Y:S01]  /*b420*/  FMUL.FTZ R165, R204, R165 ;  /* 0x000000a5cca57220 */ /* 0x000fe20000410000 */
[----:B------:R-:W3:Y:S01]  /*b430*/  SHFL.DOWN PT, R103, R60, 0x4, 0x1f ;  /* 0x08801f003c677f89 */ /* 0x000ee200000e0000 */
[----:B------:R-:W-:Y:S02]  /*b440*/  FFMA.FTZ R150, R234, R65, R150 ;  /* 0x00000041ea967223 */ /* 0x000fe40000010096 */
[----:B------:R-:W-:Y:S02]  /*b450*/  FFMA.FTZ R65, R237, R184, R158 ;  /* 0x000000b8ed417223 */ /* 0x000fe4000001009e */
[----:B------:R-:W-:Y:S02]  /*b460*/  FFMA.FTZ R141, R146, R133, R141 ;  /* 0x00000085928d7223 */ /* 0x000fe4000001008d */
[----:B------:R-:W-:-:S02]  /*b470*/  FFMA.FTZ R145, R154, R127, R145 ;  /* 0x0000007f9a917223 */ /* 0x000fc40000010091 */
        /* <DEDUP_REMOVED lines=15> */
[----:B------:R-:W-:-:S02]  /*b570*/  FADD.FTZ R36, R65, R36 ;  /* 0x0000002441247221 */ /* 0x000fc40000010000 */
        /* <DEDUP_REMOVED lines=10> */
[----:B--2---:R-:W-:Y:S02]  /*b620*/  @!P0 FADD.FTZ R63, R63, R66 ;  /* 0x000000423f3f8221 */ /* 0x004fe40000010000 */
[----:B------:R-:W1:Y:S01]  /*b630*/  SHFL.DOWN PT, R66, R61, 0x10, 0x1f ;  /* 0x0a001f003d427f89 */ /* 0x000e6200000e0000 */
[----:B---3--:R-:W-:Y:S01]  /*b640*/  @!P0 FADD.FTZ R60, R60, R69 ;  /* 0x000000453c3c8221 */ /* 0x008fe20000010000 */
[----:B------:R-:W-:Y:S01]  /*b650*/  ISETP.GT.AND P0, PT, R97, 0xf, PT ;  /* 0x0000000f6100780c */ /* 0x000fe20003f04270 */
[----:B------:R-:W-:Y:S01]  /*b660*/  FADD.FTZ R37, R64, R37 ;  /* 0x0000002540257221 */ /* 0x000fe20000010000 */
[----:B------:R-:W2:Y:S01]  /*b670*/  SHFL.DOWN PT, R68, R63, 0x10, 0x1f ;  /* 0x0a001f003f447f89 */ /* 0x000ea200000e0000 */
[----:B------:R-:W-:-:S02]  /*b680*/  FFMA.FTZ R64, R250, R101, R165 ;  /* 0x00000065fa407223 */ /* 0x000fc400000100a5 */
[----:B------:R-:W-:Y:S01]  /*b690*/  FADD.FTZ R50, R195, R50 ;  /* 0x00000032c3327221 */ /* 0x000fe20000010000 */
[----:B------:R-:W3:Y:S01]  /*b6a0*/  SHFL.DOWN PT, R69, R60, 0x10, 0x1f ;  /* 0x0a001f003c457f89 */ /* 0x000ee200000e0000 */
[----:B------:R-:W-:Y:S02]  /*b6b0*/  FADD.FTZ R19, R134, R19 ;  /* 0x0000001386137221 */ /* 0x000fe40000010000 */
[----:B------:R-:W-:Y:S02]  /*b6c0*/  FADD.FTZ R20, R131, R20 ;  /* 0x0000001483147221 */ /* 0x000fe40000010000 */
[----:B------:R-:W-:Y:S02]  /*b6d0*/  FADD.FTZ R47, R136, R47 ;  /* 0x0000002f882f7221 */ /* 0x000fe40000010000 */
[----:B------:R-:W-:Y:S02]  /*b6e0*/  FADD.FTZ R21, R128, R21 ;  /* 0x0000001580157221 */ /* 0x000fe40000010000 */
[----:B------:R-:W-:-:S02]  /*b6f0*/  FADD.FTZ R45, R140, R45 ;  /* 0x0000002d8c2d7221 */ /* 0x000fc40000010000 */
[----:B0-----:R-:W-:Y:S02]  /*b700*/  @!P0 FADD.FTZ R62, R62, R71 ;  /* 0x000000473e3e8221 */ /* 0x001fe40000010000 */
[----:B------:R-:W-:Y:S02]  /*b710*/  FADD.FTZ R22, R129, R22 ;  /* 0x0000001681167221 */ /* 0x000fe40000010000 */
[----:B------:R-:W-:Y:S02]  /*b720*/  FADD.FTZ R44, R141, R44 ;  /* 0x0000002c8d2c7221 */ /* 0x000fe40000010000 */
[----:B-1----:R-:W-:Y:S02]  /*b730*/  @!P0 FADD.FTZ R61, R61, R66 ;  /* 0x000000423d3d8221 */ /* 0x002fe40000010000 */
[----:B------:R-:W-:Y:S02]  /*b740*/  FFMA.FTZ R66, R248, R107, R163 ;  /* 0x0000006bf8427223 */ /* 0x000fe400000100a3 */
        /* <DEDUP_REMOVED lines=41> */
.L_x_4482:
[----:B0-----:R-:W-:Y:S05]  /*b9e0*/  BSYNC B0 ;  /* 0x0000000000007941 */ /* 0x001fea0003800000 */
.L_x_4481:
        /* <DEDUP_REMOVED lines=8> */
.L_x_4382:
        /* <DEDUP_REMOVED lines=82> */
.L_x_4485:
[----:B------:R-:W-:Y:S05]  /*bf90*/  BSYNC B0 ;  /* 0x0000000000007941 */ /* 0x000fea0003800000 */
.L_x_4484:
        /* <DEDUP_REMOVED lines=45> */
[----:B------:R-:W-:Y:S01]  /*c270*/  @!P1 STG.E [R4.64+-0xe00], R21 ;  /* 0xfff2001504009986 */ /* 0x000fe2000c10191e */
[C---:B------:R-:W-:Y:S02]  /*c280*/  LOP3.LUT R64, R96.reuse, 0x1a0, RZ, 0xfc, !PT ;  /* 0x000001a060407812 */ /* 0x040fe400078efcff */
[C---:B------:R-:W-:Y:S01]  /*c290*/  LOP3.LUT R66, R96.reuse, 0x1c0, RZ, 0xfc, !PT ;  /* 0x000001c060427812 */ /* 0x040fe200078efcff */
[----:B------:R-:W-:Y:S01]  /*c2a0*/  @!P2 STG.E [R4.64+-0xd80], R23 ;  /* 0xfff280170400a986 */ /* 0x000fe2000c10191e */
[----:B------:R-:W-:Y:S02]  /*c2b0*/  LOP3.LUT R68, R96, 0x1e0, RZ, 0xfc, !PT ;  /* 0x000001e060447812 */ /* 0x000fe400078efcff */
[-C--:B------:R-:W-:Y:S01]  /*c2c0*/  ISETP.GE.AND P1, PT, R58, R57.reuse, PT ;  /* 0x000000393a00720c */ /* 0x080fe20003f26270 */
[----:B------:R-:W-:Y:S01]  /*c2d0*/  @!P3 STG.E [R4.64+-0xd00], R19 ;  /* 0xfff300130400b986 */ /* 0x000fe2000c10191e */
[----:B------:R-:W-:-:S02]  /*c2e0*/  ISETP.GE.AND P2, PT, R60, R57, PT ;  /* 0x000000393c00720c */ /* 0x000fc40003f46270 */
[-C--:B------:R-:W-:Y:S01]  /*c2f0*/  ISETP.GE.AND P3, PT, R62, R57.reuse, PT ;  /* 0x000000393e00720c */ /* 0x080fe20003f66270 */
[----:B------:R1:W-:Y:S01]  /*c300*/  @!P5 STG.E [R4.64+-0xc00], R17 ;  /* 0xfff400110400d986 */ /* 0x0003e2000c10191e */
        /* <DEDUP_REMOVED lines=30> */
[----:B------:R-:W-:Y:S02]  /*c4f0*/  IADD3 R19, R25, 0xb, RZ ;  /* 0x0000000b19137810 */ /* 0x000fe40007ffe0ff */
[-C--:B------:R-:W-:Y:S02]  /*c500*/  LEA.HI.SX32 R15, R15, R25.reuse, 0x1b ;  /* 0x000000190f0f7211 */ /* 0x080fe400078fdaff */
        /* <DEDUP_REMOVED lines=44> */
[----:B------:R-:W-:-:S04]  /*c7d0*/  FADD.FTZ R0, R7, R34 ;  /* 0x0000002207007221 */ /* 0x000fc80000010000 */
[----:B------:R-:W-:Y:S02]  /*c7e0*/  FADD.FTZ R7, R0, R35 ;  /* 0x0000002300077221 */ /* 0x000fe40000010000 */
[----:B------:R-:W-:Y:S02]  /*c7f0*/  LDS R35, [R65.X4+0x680] ;  /* 0x0006800041237984 */ /* 0x000fe40000004800 */
[----:B------:R-:W-:-:S04]  /*c800*/  FADD.FTZ R0, R7, R36 ;  /* 0x0000002407007221 */ /* 0x000fc80000010000 */
[----:B------:R-:W-:Y:S01]  /*c810*/  FADD.FTZ R7, R0, R37 ;  /* 0x0000002500077221 */ /* 0x000fe20000010000 */
[----:B------:R-:W-:Y:S01]  /*c820*/  IADD3 R0, P1, R96, -0x3e0, RZ ;  /* 0xfffffc2060007810 */ /* 0x000fe20007f3e0ff */
[----:B------:R-:W-:Y:S02]  /*c830*/  LDS R37, [R63.X4+0x700] ;  /* 0x000700003f257984 */ /* 0x000fe40000004800 */
[----:B0-----:R-:W-:Y:S01]  /*c840*/  FADD.FTZ R38, R7, R38 ;  /* 0x0000002607267221 */ /* 0x001fe20000010000 */
[----:B------:R-:W-:Y:S01]  /*c850*/  IADD3.X R59, R59, -0x1, RZ, P1, !PT ;  /* 0xffffffff3b3b7810 */ /* 0x000fe20000ffe4ff */
[----:B------:R-:W-:Y:S02]  /*c860*/  @!P0 STS [0x1080], R119 ;  /* 0x00108077ff008388 */ /* 0x000fe40000000800 */
[----:B-1----:R-:W-:Y:S02]  /*c870*/  FADD.FTZ R39, R38, R39 ;  /* 0x0000002726277221 */ /* 0x002fe40000010000 */
[----:B------:R-:W-:Y:S02]  /*c880*/  BAR.SYNC.DEFER_BLOCKING 0x0 ;  /* 0x0000000000007b1d */ /* 0x000fe40000010000 */
[----:B---3--:R-:W-:-:S04]  /*c890*/  FADD.FTZ R40, R39, R40 ;  /* 0x0000002827287221 */ /* 0x008fc80000010000 */
[----:B----4-:R-:W-:-:S04]  /*c8a0*/  FADD.FTZ R41, R40, R41 ;  /* 0x0000002928297221 */ /* 0x010fc80000010000 */
[----:B-----5:R-:W-:-:S04]  /*c8b0*/  FADD.FTZ R42, R41, R42 ;  /* 0x0000002a292a7221 */ /* 0x020fc80000010000 */
        /* <DEDUP_REMOVED lines=22> */
.L_x_4487:
[----:B-1----:R-:W-:Y:S05]  /*ca20*/  BSYNC B0 ;  /* 0x0000000000007941 */ /* 0x002fea0003800000 */
.L_x_4486:
        /* <DEDUP_REMOVED lines=56> */
.L_x_4381:
        /* <DEDUP_REMOVED lines=9> */
[----:B----4-:R-:W-:Y:S02]  /*ce40*/  ISETP.NE.AND P2, PT, R6, RZ, PT ;  /* 0x000000ff0600720c */ /* 0x010fe40003f45270 */
[----:B-----5:R-:W-:-:S11]  /*ce50*/  ISETP.NE.AND P3, PT, R7, RZ, PT ;  /* 0x000000ff0700720c */ /* 0x020fd60003f65270 */
[----:B------:R-:W-:-:S04]  /*ce60*/  @!P2 SHF.R.S32.HI R6, RZ, 0x1f, R7 ;  /* 0x0000001fff06a819 */ /* 0x000fc80000011407 */
        /* <DEDUP_REMOVED lines=11> */
[----:B-1----:R-:W-:-:S05]  /*cf20*/  @P1 FADD R4, R5, R4 ;  /* 0x0000000405041221 */ /* 0x002fca0000000000 */
[----:B------:R-:W-:Y:S04]  /*cf30*/  @!P2 STS [R7.X4+0x4204], R4 ;  /* 0x004204040700a388 */ /* 0x000fe80000004800 */
[----:B------:R-:W-:Y:S06]  /*cf40*/  BAR.SYNC.DEFER_BLOCKING 0x0 ;  /* 0x0000000000007b1d */ /* 0x000fec0000010000 */
[----:B------:R-:W1:Y:S02]  /*cf50*/  @!P3 LDS R3, [0x4208] ;  /* 0x00420800ff03b984 */ /* 0x000e640000000800 */
[----:B-1----:R-:W-:Y:S01]  /*cf60*/  @!P3 FADD.FTZ R4, R4, R3 ;  /* 0x000000030404b221 */ /* 0x002fe20000010000 */
[----:B------:R-:W-:Y:S05]  /*cf70*/  @P3 BRA `(.L_x_4490) ;  /* 0x0000003000003947 */ /* 0x000fea0003800000 */
[----:B------:R-:W-:Y:S02]  /*cf80*/  MOV R2, UR12 ;  /* 0x0000000c00027c02 */ /* 0x000fe40008000f00 */
[----:B------:R-:W-:-:S05]  /*cf90*/  MOV R3, UR13 ;  /* 0x0000000d00037c02 */ /* 0x000fca0008000f00 */
[----:B------:R1:W-:Y:S02]  /*cfa0*/  RED.E.ADD.F32.FTZ.RN.STRONG.GPU [R2.64], R4 ;  /* 0x000000040200798e */ /* 0x0003e4000c10e79e */
.L_x_4490:
[----:B------:R-:W-:Y:S05]  /*cfb0*/  BSYNC B0 ;  /* 0x0000000000007941 */ /* 0x000fea0003800000 */
.L_x_4489:
[----:B------:R-:W-:Y:S01]  /*cfc0*/  BSSY B0, `(.L_x_4491) ;  /* 0x0000020000007945 */ /* 0x000fe20003800000 */
[----:B------:R-:W-:Y:S05]  /*cfd0*/  @!P0 BRA `(.L_x_4492) ;  /* 0x000001d000008947 */ /* 0x000fea0003800000 */
[----:B-1----:R-:W3:Y:S04]  /*cfe0*/  LDL.LU R2, [R1+0x40] ;  /* 0x0000400001027983 */ /* 0x002ee80000300800 */
[----:B------:R-:W1:Y:S04]  /*cff0*/  S2R R6, SR_LANEID ;  /* 0x0000000000067919 */ /* 0x000e680000000000 */
[----:B------:R-:W4:Y:S04]  /*d000*/  S2R R11, SR_TID.X ;  /* 0x00000000000b7919 */ /* 0x000f280000002100 */
[----:B------:R-:W-:Y:S01]  /*d010*/  BAR.SYNC.DEFER_BLOCKING 0x0 ;  /* 0x0000000000007b1d */ /* 0x000fe20000010000 */
[----:B-1----:R-:W-:-:S02]  /*d020*/  ISETP.NE.AND P2, PT, R6, RZ, PT ;  /* 0x000000ff0600720c */ /* 0x002fc40003f45270 */
[----:B----4-:R-:W-:-:S11]  /*d030*/  ISETP.NE.AND P1, PT, R11, RZ, PT ;  /* 0x000000ff0b00720c */ /* 0x010fd60003f25270 */
[----:B------:R-:W-:-:S04]  /*d040*/  @!P2 SHF.R.S32.HI R6, RZ, 0x1f, R11 ;  /* 0x0000001fff06a819 */ /* 0x000fc8000001140b */
[----:B------:R-:W-:Y:S01]  /*d050*/  @!P2 LEA.HI R6, R6, R11, RZ, 0x5 ;  /* 0x0000000b0606a211 */ /* 0x000fe200078f28ff */
[----:B---3--:R-:W1:Y:S02]  /*d060*/  SHFL.DOWN P0, R0, R2, 0x1, 0x1f ;  /* 0x08201f0002007f89 */ /* 0x008e640000000000 */
[----:B-1----:R-:W-:-:S05]  /*d070*/  @P0 FADD R0, R0, R2 ;  /* 0x0000000200000221 */ /* 0x002fca0000000000 */
[----:B------:R-:W1:Y:S02]  /*d080*/  SHFL.DOWN P0, R3, R0, 0x2, 0x1f ;  /* 0x08401f0000037f89 */ /* 0x000e640000000000 */
[----:B-1----:R-:W-:-:S05]  /*d090*/  @P0 FADD R3, R0, R3 ;  /* 0x0000000300030221 */ /* 0x002fca0000000000 */
[----:B------:R-:W1:Y:S02]  /*d0a0*/  SHFL.DOWN P0, R2, R3, 0x4, 0x1f ;  /* 0x08801f0003027f89 */ /* 0x000e640000000000 */
[----:B-1----:R-:W-:Y:S01]  /*d0b0*/  @P0 FADD R2, R3, R2 ;  /* 0x0000000203020221 */ /* 0x002fe20000000000 */
[----:B------:R-:W-:-:S04]  /*d0c0*/  @!P2 SHF.R.S32.HI R3, RZ, 0x5, R6 ;  /* 0x00000005ff03a819 */ /* 0x000fc80000011406 */
        /* <DEDUP_REMOVED lines=11> */
[----:B------:R1:W-:Y:S01]  /*d180*/  RED.E.ADD.F32.FTZ.RN.STRONG.GPU [R2.64], R4 ;  /* 0x000000040200798e */ /* 0x0003e2000c10e79e */
[----:B------:R-:W-:Y:S01]  /*d190*/  HFMA2.MMA R11, -RZ, RZ, 0, 0 ;  /* 0x00000000ff0b7435 */ /* 0x000fe200000001ff */
[----:B------:R-:W-:Y:S05]  /*d1a0*/  BRA `(.L_x_4493) ;  /* 0x0000001000007947 */ /* 0x000fea0003800000 */
.L_x_4492:
[----:B------:R-:W3:Y:S02]  /*d1b0*/  S2R R11, SR_TID.X ;  /* 0x00000000000b7919 */ /* 0x000ee40000002100 */
.L_x_4493:
[----:B------:R-:W-:Y:S05]  /*d1c0*/  BSYNC B0 ;  /* 0x0000000000007941 */ /* 0x000fea0003800000 */
.L_x_4491:
        /* <DEDUP_REMOVED lines=12> */
.L_x_4494:
[----:B0-----:R-:W0:Y:S01]  /*d290*/  LDS.64 R12, [R11.X8+0x6c60] ;  /* 0x006c60000b0c7984 */ /* 0x001e220000008a00 */
[----:B-1----:R-:W-:Y:S02]  /*d2a0*/  MOV R2, UR4 ;  /* 0x0000000400027c02 */ /* 0x002fe40008000f00 */
        /* <DEDUP_REMOVED lines=30> */
.L_x_4387:
[----:B------:R-:W-:Y:S01]  /*d490*/  HFMA2.MMA R203, -RZ, RZ, 0, 5.9604644775390625e-08 ;  /* 0x00000001ffcb7435 */ /* 0x000fe200000001ff */
[----:B------:R-:W-:-:S02]  /*d4a0*/  MOV R206, R66 ;  /* 0x0000004200ce7202 */ /* 0x000fc40000000f00 */
[----:B------:R-:W-:Y:S02]  /*d4b0*/  MOV R204, RZ ;  /* 0x000000ff00cc7202 */ /* 0x000fe40000000f00 */
[----:B------:R-:W-:Y:S02]  /*d4c0*/  MOV R69, 0xffffffff ;  /* 0xffffffff00457802 */ /* 0x000fe40000000f00 */
[----:B------:R-:W-:Y:S02]  /*d4d0*/  MOV R64, 0xd4f0 ;  /* 0x0000d4f000407802 */ /* 0x000fe40000000f00 */
[----:B------:R-:W-:Y:S05]  /*d4e0*/  CALL.REL.NOINC `($__internal_110_$__cuda_sm70_shflsync_up) ;  /* 0x00001e5000007944 */ /* 0x000fea0003c00000 */
[----:B-1----:R-:W-:Y:S01]  /*d4f0*/  MOV R67, R69 ;  /* 0x0000004500437202 */ /* 0x002fe20000000f00 */
[----:B0-----:R-:W-:Y:S05]  /*d500*/  BRA `(.L_x_4495) ;  /* 0xffff7f9000007947 */ /* 0x001fea000383ffff */
.L_x_4388:
[----:B------:R-:W-:Y:S01]  /*d510*/  HFMA2.MMA R203, -RZ, RZ, 0, 5.9604644775390625e-08 ;  /* 0x00000001ffcb7435 */ /* 0x000fe200000001ff */
[----:B------:R-:W-:Y:S02]  /*d520*/  MOV R206, R68 ;  /* 0x0000004400ce7202 */ /* 0x000fe40000000f00 */
[----:B------:R-:W-:Y:S02]  /*d530*/  MOV R204, RZ ;  /* 0x000000ff00cc7202 */ /* 0x000fe40000000f00 */
[----:B------:R-:W-:-:S02]  /*d540*/  MOV R69, 0xffffffff ;  /* 0xffffffff00457802 */ /* 0x000fc40000000f00 */
[----:B------:R-:W-:Y:S02]  /*d550*/  MOV R64, 0xd570 ;  /* 0x0000d57000407802 */ /* 0x000fe40000000f00 */
[----:B01----:R-:W-:Y:S05]  /*d560*/  CALL.REL.NOINC `($__internal_110_$__cuda_sm70_shflsync_up) ;  /* 0x00001dd000007944 */ /* 0x003fea0003c00000 */
[----:B0-----:R-:W-:Y:S01]  /*d570*/  HFMA2.MMA R203, -RZ, RZ, 0, 5.9604644775390625e-08 ;  /* 0x00000001ffcb7435 */ /* 0x001fe200000001ff */
[----:B-1----:R-:W-:Y:S02]  /*d580*/  MOV R205, R69 ;  /* 0x0000004500cd7202 */ /* 0x002fe40000000f00 */
[----:B------:R-:W-:Y:S02]  /*d590*/  MOV R206, R70 ;  /* 0x0000004600ce7202 */ /* 0x000fe40000000f00 */
[----:B------:R-:W-:Y:S02]  /*d5a0*/  MOV R204, RZ ;  /* 0x000000ff00cc7202 */ /* 0x000fe40000000f00 */
[----:B------:R-:W-:Y:S02]  /*d5b0*/  MOV R69, 0xffffffff ;  /* 0xffffffff00457802 */ /* 0x000fe40000000f00 */
[----:B------:R-:W-:Y:S02]  /*d5c0*/  MOV R64, 0xd5e0 ;  /* 0x0000d5e000407802 */ /* 0x000fe40000000f00 */
[----:B------:R-:W-:Y:S05]  /*d5d0*/  CALL.REL.NOINC `($__internal_110_$__cuda_sm70_shflsync_up) ;  /* 0x00001d6000007944 */ /* 0x000fea0003c00000 */
[----:B0-----:R-:W-:Y:S01]  /*d5e0*/  HFMA2.MMA R203, -RZ, RZ, 0, 5.9604644775390625e-08 ;  /* 0x00000001ffcb7435 */ /* 0x001fe200000001ff */
[----:B-1----:R-:W-:-:S02]  /*d5f0*/  MOV R207, R69 ;  /* 0x0000004500cf7202 */ /* 0x002fc40000000f00 */
[----:B------:R-:W-:Y:S02]  /*d600*/  MOV R206, R71 ;  /* 0x0000004700ce7202 */ /* 0x000fe40000000f00 */
[----:B------:R-:W-:Y:S02]  /*d610*/  MOV R204, RZ ;  /* 0x000000ff00cc7202 */ /* 0x000fe40000000f00 */
[----:B------:R-:W-:Y:S02]  /*d620*/  MOV R69, 0xffffffff ;  /* 0xffffffff00457802 */ /* 0x000fe40000000f00 */
[----:B------:R-:W-:Y:S02]  /*d630*/  MOV R64, 0xd650 ;  /* 0x0000d65000407802 */ /* 0x000fe40000000f00 */
[----:B------:R-:W-:Y:S05]  /*d640*/  CALL.REL.NOINC `($__internal_110_$__cuda_sm70_shflsync_up) ;  /* 0x00001cf000007944 */ /* 0x000fea0003c00000 */
[C---:B------:R-:W-:Y:S01]  /*d650*/  FMUL.FTZ R64, R68.reuse, R67 ;  /* 0x0000004344407220 */ /* 0x040fe20000410000 */
[----:B------:R-:W-:Y:S01]  /*d660*/  ISETP.GE.AND P0, PT, R97, 0x1, PT ;  /* 0x000000016100780c */ /* 0x000fe20003f06270 */
[----:B0-----:R-:W-:Y:S02]  /*d670*/  FMUL.FTZ R203, R68, R207 ;  /* 0x000000cf44cb7220 */ /* 0x001fe40000410000 */
[----:B------:R-:W-:-:S02]  /*d680*/  FFMA.FTZ R209, R66, R205, R64 ;  /* 0x000000cd42d17223 */ /* 0x000fc40000010040 */
[C---:B-1----:R-:W-:Y:S02]  /*d690*/  FMUL.FTZ R65, R68.reuse, R69 ;  /* 0x0000004544417220 */ /* 0x042fe40000410000 */
[C---:B------:R-:W-:Y:S01]  /*d6a0*/  FMUL.FTZ R64, R68.reuse, R205 ;  /* 0x000000cd44407220 */ /* 0x040fe20000410000 */
[----:B------:R-:W-:Y:S01]  /*d6b0*/  FSEL R208, R68, R209, !P0 ;  /* 0x000000d144d07208 */ /* 0x000fe20004000000 */
[C---:B------:R-:W-:Y:S01]  /*d6c0*/  FFMA.FTZ R204, R66.reuse, R69, R203 ;  /* 0x0000004542cc7223 */ /* 0x040fe200000100cb */
[----:B------:R-:W-:Y:S01]  /*d6d0*/  HFMA2.MMA R203, -RZ, RZ, 0, 1.1920928955078125e-07 ;  /* 0x00000002ffcb7435 */ /* 0x000fe200000001ff */
[C---:B------:R-:W-:Y:S01]  /*d6e0*/  FFMA.FTZ R65, R66.reuse, R207, -R65 ;  /* 0x000000cf42417223 */ /* 0x040fe20000010841 */
[----:B------:R-:W-:Y:S01]  /*d6f0*/  MOV R69, 0xffffffff ;  /* 0xffffffff00457802 */ /* 0x000fe20000000f00 */
[----:B------:R-:W-:Y:S01]  /*d700*/  FFMA.FTZ R67, R66, R67, -R64 ;  /* 0x0000004342437223 */ /* 0x000fe20000010840 */
[----:B------:R-:W-:Y:S01]  /*d710*/  MOV R64, 0xd7a0 ;  /* 0x0000d7a000407802 */ /* 0x000fe20000000f00 */
[----:B------:R-:W-:-:S02]  /*d720*/  FADD.FTZ R204, R71, R204 ;  /* 0x000000cc47cc7221 */ /* 0x000fc40000010000 */
[----:B------:R-:W-:Y:S01]  /*d730*/  FADD.FTZ R65, R70, R65 ;  /* 0x0000004146417221 */ /* 0x000fe20000010000 */
[----:B------:R-:W-:Y:S02]  /*d740*/  FSEL R66, R66, R67, !P0 ;  /* 0x0000004342427208 */ /* 0x000fe40004000000 */
[----:B------:R-:W-:Y:S02]  /*d750*/  FSEL R68, R71, R204, !P0 ;  /* 0x000000cc47447208 */ /* 0x000fe40004000000 */
[----:B------:R-:W-:Y:S02]  /*d760*/  FSEL R70, R70, R65, !P0 ;  /* 0x0000004146467208 */ /* 0x000fe40004000000 */
[----:B------:R-:W-:Y:S02]  /*d770*/  MOV R204, RZ ;  /* 0x000000ff00cc7202 */ /* 0x000fe40000000f00 */
[----:B------:R-:W-:Y:S02]  /*d780*/  MOV R206, R66 ;  /* 0x0000004200ce7202 */ /* 0x000fe40000000f00 */
[----:B------:R-:W-:Y:S05]  /*d790*/  CALL.REL.NOINC `($__internal_110_$__cuda_sm70_shflsync_up) ;  /* 0x00001ba000007944 */ /* 0x000fea0003c00000 */
[----:B0-----:R-:W-:Y:S01]  /*d7a0*/  HFMA2.MMA R203, -RZ, RZ, 0, 1.1920928955078125e-07 ;  /* 0x00000002ffcb7435 */ /* 0x001fe200000001ff */
[----:B-1----:R-:W-:-:S02]  /*d7b0*/  MOV R67, R69 ;  /* 0x0000004500437202 */ /* 0x002fc40000000f00 */
[----:B------:R-:W-:Y:S02]  /*d7c0*/  MOV R206, R208 ;  /* 0x000000d000ce7202 */ /* 0x000fe40000000f00 */
[----:B------:R-:W-:Y:S02]  /*d7d0*/  MOV R204, RZ ;  /* 0x000000ff00cc7202 */ /* 0x000fe40000000f00 */
[----:B------:R-:W-:Y:S02]  /*d7e0*/  MOV R69, 0xffffffff ;  /* 0xffffffff00457802 */ /* 0x000fe40000000f00 */
[----:B------:R-:W-:Y:S02]  /*d7f0*/  MOV R64, 0xd810 ;  /* 0x0000d81000407802 */ /* 0x000fe40000000f00 */
[----:B------:R-:W-:Y:S05]  /*d800*/  CALL.REL.NOINC `($__internal_110_$__cuda_sm70_shflsync_up) ;  /* 0x00001b3000007944 */ /* 0x000fea0003c00000 */
[----:B0-----:R-:W-:Y:S01]  /*d810*/  HFMA2.MMA R203, -RZ, RZ, 0, 1.1920928955078125e-07 ;  /* 0x00000002ffcb7435 */ /* 0x001fe200000001ff */
[----:B-1----:R-:W-:Y:S02]  /*d820*/  MOV R71, R69 ;  /* 0x0000004500477202 */ /* 0x002fe40000000f00 */
[----:B------:R-:W-:Y:S02]  /*d830*/  MOV R206, R70 ;  /* 0x0000004600ce7202 */ /* 0x000fe40000000f00 */
[----:B------:R-:W-:-:S02]  /*d840*/  MOV R204, RZ ;  /* 0x000000ff00cc7202 */ /* 0x000fc40000000f00 */
[----:B------:R-:W-:Y:S02]  /*d850*/  MOV R69, 0xffffffff ;  /* 0xffffffff00457802 */ /* 0x000fe40000000f00 */
[----:B------:R-:W-:Y:S02]  /*d860*/  MOV R64, 0xd880 ;  /* 0x0000d88000407802 */ /* 0x000fe40000000f00 */
[----:B------:R-:W-:Y:S05]  /*d870*/  CALL.REL.NOINC `($__internal_110_$__cuda_sm70_shflsync_up) ;  /* 0x00001ac000007944 */ /* 0x000fea0003c00000 */
[----:B0-----:R-:W-:Y:S01]  /*d880*/  HFMA2.MMA R203, -RZ, RZ, 0, 1.1920928955078125e-07 ;  /* 0x00000002ffcb7435 */ /* 0x001fe200000001ff */
[----:B-1----:R-:W-:Y:S02]  /*d890*/  MOV R205, R69 ;  /* 0x0000004500cd7202 */ /* 0x002fe40000000f00 */
[----:B------:R-:W-:Y:S02]  /*d8a0*/  MOV R206, R68 ;  /* 0x0000004400ce7202 */ /* 0x000fe40000000f00 */
[----:B------:R-:W-:Y:S02]  /*d8b0*/  MOV R204, RZ ;  /* 0x000000ff00cc7202 */ /* 0x000fe40000000f00 */
[----:B------:R-:W-:Y:S02]  /*d8c0*/  MOV R69, 0xffffffff ;  /* 0xffffffff00457802 */ /* 0x000fe40000000f00 */
[----:B------:R-:W-:-:S02]  /*d8d0*/  MOV R64, 0xd8f0 ;  /* 0x0000d8f000407802 */ /* 0x000fc40000000f00 */
[----:B------:R-:W-:Y:S05]  /*d8e0*/  CALL.REL.NOINC `($__internal_110_$__cuda_sm70_shflsync_up) ;  /* 0x00001a5000007944 */ /* 0x000fea0003c00000 */
[----:B------:R-:W-:Y:S01]  /*d8f0*/  ISETP.GE.AND P0, PT, R97, 0x2, PT ;  /* 0x000000026100780c */ /* 0x000fe20003f06270 */
[----:B------:R-:W-:-:S02]  /*d900*/  FMUL.FTZ R64, R67, R208 ;  /* 0x000000d043407220 */ /* 0x000fc40000410000 */
[CC--:B-1----:R-:W-:Y:S02]  /*d910*/  FMUL.FTZ R65, R208.reuse, R69.reuse ;  /* 0x00000045d0417220 */ /* 0x0c2fe40000410000 */
[----:B0-----:R-:W-:Y:S02]  /*d920*/  FMUL.FTZ R203, R205, R208 ;  /* 0x000000d0cdcb7220 */ /* 0x001fe40000410000 */
[C---:B------:R-:W-:Y:S02]  /*d930*/  FFMA.FTZ R204, R71.reuse, R66, R64 ;  /* 0x0000004247cc7223 */ /* 0x040fe40000010040 */
[----:B------:R-:W-:Y:S02]  /*d940*/  FMUL.FTZ R64, R71, R208 ;  /* 0x000000d047407220 */ /* 0x000fe40000410000 */
[----:B------:R-:W-:Y:S01]  /*d950*/  FFMA.FTZ R65, R205, R66, -R65 ;  /* 0x00000042cd417223 */ /* 0x000fe20000010841 */
[----:B------:R-:W-:Y:S01]  /*d960*/  FSEL R208, R208, R204, !P0 ;  /* 0x000000ccd0d07208 */ /* 0x000fe20004000000 */
[----:B------:R-:W-:Y:S01]  /*d970*/  FFMA.FTZ R203, R66, R69, R203 ;  /* 0x0000004542cb7223 */ /* 0x000fe200000100cb */
[----:B------:R-:W-:Y:S01]  /*d980*/  MOV R204, RZ ;  /* 0x000000ff00cc7202 */ /* 0x000fe20000000f00 */
        /* <DEDUP_REMOVED lines=8> */
[----:B------:R-:W-:Y:S02]  /*da10*/  MOV R64, 0xda30 ;  /* 0x0000da3000407802 */ /* 0x000fe40000000f00 */
[----:B------:R-:W-:Y:S05]  /*da20*/  CALL.REL.NOINC `($__internal_110_$__cuda_sm70_shflsync_up) ;  /* 0x0000191000007944 */ /* 0x000fea0003c00000 */
[----:B0-----:R-:W-:Y:S01]  /*da30*/  HFMA2.MMA R203, -RZ, RZ, 0, 2.384185791015625e-07 ;  /* 0x00000004ffcb7435 */ /* 0x001fe200000001ff */
[----:B-1----:R-:W-:Y:S02]  /*da40*/  MOV R66, R69 ;  /* 0x0000004500427202 */ /* 0x002fe40000000f00 */
[----:B------:R-:W-:Y:S02]  /*da50*/  MOV R206, R208 ;  /* 0x000000d000ce7202 */ /* 0x000fe40000000f00 */
[----:B------:R-:W-:Y:S02]  /*da60*/  MOV R204, RZ ;  /* 0x000000ff00cc7202 */ /* 0x000fe40000000f00 */
[----:B------:R-:W-:-:S02]  /*da70*/  MOV R69, 0xffffffff ;  /* 0xffffffff00457802 */ /* 0x000fc40000000f00 */
[----:B------:R-:W-:Y:S02]  /*da80*/  MOV R64, 0xdaa0 ;  /* 0x0000daa000407802 */ /* 0x000fe40000000f00 */
[----:B------:R-:W-:Y:S05]  /*da90*/  CALL.REL.NOINC `($__internal_110_$__cuda_sm70_shflsync_up) ;  /* 0x000018a000007944 */ /* 0x000fea0003c00000 */
[----:B0-----:R-:W-:Y:S01]  /*daa0*/  HFMA2.MMA R203, -RZ, RZ, 0, 2.384185791015625e-07 ;  /* 0x00000004ffcb7435 */ /* 0x001fe200000001ff */
[----:B-1----:R-:W-:Y:S02]  /*dab0*/  MOV R67, R69 ;  /* 0x0000004500437202 */ /* 0x002fe40000000f00 */
[----:B------:R-:W-:Y:S02]  /*dac0*/  MOV R206, R70 ;  /* 0x0000004600ce7202 */ /* 0x000fe40000000f00 */
[----:B------:R-:W-:Y:S02]  /*dad0*/  MOV R204, RZ ;  /* 0x000000ff00cc7202 */ /* 0x000fe40000000f00 */
[----:B------:R-:W-:Y:S02]  /*dae0*/  MOV R69, 0xffffffff ;  /* 0xffffffff00457802 */ /* 0x000fe40000000f00 */
[----:B------:R-:W-:Y:S02]  /*daf0*/  MOV R64, 0xdb10 ;  /* 0x0000db1000407802 */ /* 0x000fe40000000f00 */
[----:B------:R-:W-:Y:S05]  /*db00*/  CALL.REL.NOINC `($__internal_110_$__cuda_sm70_shflsync_up) ;  /* 0x0000183000007944 */ /* 0x000fea0003c00000 */
[----:B0-----:R-:W-:Y:S01]  /*db10*/  HFMA2.MMA R203, -RZ, RZ, 0, 2.384185791015625e-07 ;  /* 0x00000004ffcb7435 */ /* 0x001fe200000001ff */
[----:B-1----:R-:W-:-:S02]  /*db20*/  MOV R68, R69 ;  /* 0x0000004500447202 */ /* 0x002fc40000000f00 */
[----:B------:R-:W-:Y:S02]  /*db30*/  MOV R206, R205 ;  /* 0x000000cd00ce7202 */ /* 0x000fe40000000f00 */
[----:B------:R-:W-:Y:S02]  /*db40*/  MOV R204, RZ ;  /* 0x000000ff00cc7202 */ /* 0x000fe40000000f00 */
[----:B------:R-:W-:Y:S02]  /*db50*/  MOV R69, 0xffffffff ;  /* 0xffffffff00457802 */ /* 0x000fe40000000f00 */
[----:B------:R-:W-:Y:S02]  /*db60*/  MOV R64, 0xdb80 ;  /* 0x0000db8000407802 */ /* 0x000fe40000000f00 */
[----:B------:R-:W-:Y:S05]  /*db70*/  CALL.REL.NOINC `($__internal_110_$__cuda_sm70_shflsync_up) ;  /* 0x000017c000007944 */ /* 0x000fea0003c00000 */
        /* <DEDUP_REMOVED lines=9> */
[----:B------:R-:W-:Y:S01]  /*dc10*/  HFMA2.MMA R203, -RZ, RZ, 0, 4.76837158203125e-07 ;  /* 0x00000008ffcb7435 */ /* 0x000fe200000001ff */
        /* <DEDUP_REMOVED lines=10> */
[----:B------:R-:W-:Y:S05]  /*dcc0*/  CALL.REL.NOINC `($__internal_110_$__cuda_sm70_shflsync_up) ;  /* 0x0000167000007944 */ /* 0x000fea0003c00000 */
[----:B0-----:R-:W-:Y:S01]  /*dcd0*/  HFMA2.MMA R203, -RZ, RZ, 0, 4.76837158203125e-07 ;  /* 0x00000008ffcb7435 */ /* 0x001fe200000001ff */
[----:B-1----:R-:W-:Y:S02]  /*dce0*/  MOV R68, R69 ;  /* 0x0000004500447202 */ /* 0x002fe40000000f00 */
[----:B------:R-:W-:Y:S02]  /*dcf0*/  MOV R206, R208 ;  /* 0x000000d000ce7202 */ /* 0x000fe40000000f00 */
[----:B------:R-:W-:-:S02]  /*dd00*/  MOV R204, RZ ;  /* 0x000000ff00cc7202 */ /* 0x000fc40000000f00 */
[----:B------:R-:W-:Y:S02]  /*dd10*/  MOV R69, 0xffffffff ;  /* 0xffffffff00457802 */ /* 0x000fe40000000f00 */
[----:B------:R-:W-:Y:S02]  /*dd20*/  MOV R64, 0xdd40 ;  /* 0x0000dd4000407802 */ /* 0x000fe40000000f00 */
[----:B------:R-:W-:Y:S05]  /*dd30*/  CALL.REL.NOINC `($__internal_110_$__cuda_sm70_shflsync_up) ;  /* 0x0000160000007944 */ /* 0x000fea0003c00000 */
[----:B0-----:R-:W-:Y:S01]  /*dd40*/  HFMA2.MMA R203, -RZ, RZ, 0, 4.76837158203125e-07 ;  /* 0x00000008ffcb7435 */ /* 0x001fe200000001ff */
[----:B-1----:R-:W-:Y:S02]  /*dd50*/  MOV R70, R69 ;  /* 0x0000004500467202 */ /* 0x002fe40000000f00 */
[----:B------:R-:W-:Y:S02]  /*dd60*/  MOV R206, R67 ;  /* 0x0000004300ce7202 */ /* 0x000fe40000000f00 */
[----:B------:R-:W-:Y:S02]  /*dd70*/  MOV R204, RZ ;  /* 0x000000ff00cc7202 */ /* 0x000fe40000000f00 */
[----:B------:R-:W-:Y:S02]  /*dd80*/  MOV R69, 0xffffffff ;  /* 0xffffffff00457802 */ /* 0x000fe40000000f00 */
[----:B------:R-:W-:-:S02]  /*dd90*/  MOV R64, 0xddb0 ;  /* 0x0000ddb000407802 */ /* 0x000fc40000000f00 */
[----:B------:R-:W-:Y:S05]  /*dda0*/  CALL.REL.NOINC `($__internal_110_$__cuda_sm70_shflsync_up) ;  /* 0x0000159000007944 */ /* 0x000fea0003c00000 */
[----:B0-----:R-:W-:Y:S01]  /*ddb0*/  HFMA2.MMA R203, -RZ, RZ, 0, 4.76837158203125e-07 ;  /* 0x00000008ffcb7435 */ /* 0x001fe200000001ff */
        /* <DEDUP_REMOVED lines=8> */
[----:B01----:R-:W-:Y:S02]  /*de40*/  FMUL.FTZ R204, R208, R69 ;  /* 0x00000045d0cc7220 */ /* 0x003fe40000410000 */
[----:B------:R-:W-:-:S02]  /*de50*/  FMUL.FTZ R206, R71, R208 ;  /* 0x000000d047ce7220 */ /* 0x000fc40000410000 */
        /* <DEDUP_REMOVED lines=15> */
[----:B------:R-:W-:Y:S05]  /*df50*/  CALL.REL.NOINC `($__internal_110_$__cuda_sm70_shflsync_up) ;  /* 0x000013e000007944 */ /* 0x000fea0003c00000 */
[----:B0-----:R-:W-:Y:S01]  /*df60*/  HFMA2.MMA R203, -RZ, RZ, 0, 9.5367431640625e-07 ;  /* 0x00000010ffcb7435 */ /* 0x001fe200000001ff */
[----:B-1----:R-:W-:Y:S02]  /*df70*/  MOV R208, R69 ;  /* 0x0000004500d07202 */ /* 0x002fe40000000f00 */
[----:B------:R-:W-:Y:S02]  /*df80*/  MOV R206, R205 ;  /* 0x000000cd00ce7202 */ /* 0x000fe40000000f00 */
[----:B------:R-:W-:Y:S02]  /*df90*/  MOV R204, RZ ;  /* 0x000000ff00cc7202 */ /* 0x000fe40000000f00 */
[----:B------:R-:W-:-:S02]  /*dfa0*/  MOV R69, 0xffffffff ;  /* 0xffffffff00457802 */ /* 0x000fc40000000f00 */
[----:B------:R-:W-:Y:S02]  /*dfb0*/  MOV R64, 0xdfd0 ;  /* 0x0000dfd000407802 */ /* 0x000fe40000000f00 */
[----:B------:R-:W-:Y:S05]  /*dfc0*/  CALL.REL.NOINC `($__internal_110_$__cuda_sm70_shflsync_up) ;  /* 0x0000137000007944 */ /* 0x000fea0003c00000 */
[----:B0-----:R-:W-:Y:S01]  /*dfd0*/  HFMA2.MMA R203, -RZ, RZ, 0, 9.5367431640625e-07 ;  /* 0x00000010ffcb7435 */ /* 0x001fe200000001ff */
[----:B-1----:R-:W-:Y:S02]  /*dfe0*/  MOV R68, R69 ;  /* 0x0000004500447202 */ /* 0x002fe40000000f00 */
[----:B------:R-:W-:Y:S02]  /*dff0*/  MOV R206, R67 ;  /* 0x0000004300ce7202 */ /* 0x000fe40000000f00 */
[----:B------:R-:W-:Y:S02]  /*e000*/  MOV R204, RZ ;  /* 0x000000ff00cc7202 */ /* 0x000fe40000000f00 */
[----:B------:R-:W-:Y:S02]  /*e010*/  MOV R69, 0xffffffff ;  /* 0xffffffff00457802 */ /* 0x000fe40000000f00 */
[----:B------:R-:W-:Y:S02]  /*e020*/  MOV R64, 0xe040 ;  /* 0x0000e04000407802 */ /* 0x000fe40000000f00 */
[----:B------:R-:W-:Y:S05]  /*e030*/  CALL.REL.NOINC `($__internal_110_$__cuda_sm70_shflsync_up) ;  /* 0x0000130000007944 */ /* 0x000fea0003c00000 */
[----:B0-----:R-:W-:Y:S01]  /*e040*/  HFMA2.MMA R203, -RZ, RZ, 0, 9.5367431640625e-07 ;  /* 0x00000010ffcb7435 */ /* 0x001fe200000001ff */
[----:B-1----:R-:W-:-:S02]  /*e050*/  MOV R210, R69 ;  /* 0x0000004500d27202 */ /* 0x002fc40000000f00 */
[----:B------:R-:W-:Y:S02]  /*e060*/  MOV R206, R66 ;  /* 0x0000004200ce7202 */ /* 0x000fe40000000f00 */
[----:B------:R-:W-:Y:S02]  /*e070*/  MOV R204, RZ ;  /* 0x000000ff00cc7202 */ /* 0x000fe40000000f00 */
[----:B------:R-:W-:Y:S02]  /*e080*/  MOV R69, 0xffffffff ;  /* 0xffffffff00457802 */ /* 0x000fe40000000f00 */
[----:B------:R-:W-:Y:S02]  /*e090*/  MOV R64, 0xe0b0 ;  /* 0x0000e0b000407802 */ /* 0x000fe40000000f00 */
[----:B------:R-:W-:Y:S05]  /*e0a0*/  CALL.REL.NOINC `($__internal_110_$__cuda_sm70_shflsync_up) ;  /* 0x0000129000007944 */ /* 0x000fea0003c00000 */
[----:B01----:R-:W-:Y:S05]  /*e0b0*/  BRA `(.L_x_4496) ;  /* 0xffff783000007947 */ /* 0x003fea000383ffff */
.L_x_4393:
[----:B------:R-:W-:Y:S01]  /*e0c0*/  HFMA2.MMA R203, -RZ, RZ, 0, 5.9604644775390625e-08 ;  /* 0x00000001ffcb7435 */ /* 0x000fe200000001ff */
[----:B------:R-:W-:Y:S02]  /*e0d0*/  MOV R204, RZ ;  /* 0x000000ff00cc7202 */ /* 0x000fe40000000f00 */
[----:B------:R-:W-:Y:S02]  /*e0e0*/  MOV R69, 0xffffffff ;  /* 0xffffffff00457802 */ /* 0x000fe40000000f00 */
[----:B------:R-:W-:-:S02]  /*e0f0*/  MOV R64, 0xe110 ;  /* 0x0000e11000407802 */ /* 0x000fc40000000f00 */
[----:B01----:R-:W-:Y:S05]  /*e100*/  CALL.REL.NOINC `($__internal_110_$__cuda_sm70_shflsync_up) ;  /* 0x0000123000007944 */ /* 0x003fea0003c00000 */
[----:B0-----:R-:W-:Y:S01]  /*e110*/  HFMA2.MMA R203, -RZ, RZ, 0, 5.9604644775390625e-08 ;  /* 0x00000001ffcb7435 */ /* 0x001fe200000001ff */
[----:B-1----:R-:W-:-:S02]  /*e120*/  MOV R66, R69 ;  /* 0x0000004500427202 */ /* 0x002fc40000000f00 */
[----:B------:R-:W-:Y:S02]  /*e130*/  MOV R206, R205 ;  /* 0x000000cd00ce7202 */ /* 0x000fe40000000f00 */
[----:B------:R-:W-:Y:S02]  /*e140*/  MOV R204, RZ ;  /* 0x000000ff00cc7202 */ /* 0x000fe40000000f00 */
[----:B------:R-:W-:Y:S02]  /*e150*/  MOV R69, 0xffffffff ;  /* 0xffffffff00457802 */ /* 0x000fe40000000f00 */
[----:B------:R-:W-:Y:S02]  /*e160*/  MOV R64, 0xe180 ;  /* 0x0000e18000407802 */ /* 0x000fe40000000f00 */
[----:B------:R-:W-:Y:S05]  /*e170*/  CALL.REL.NOINC `($__internal_110_$__cuda_sm70_shflsync_up) ;  /* 0x000011c000007944 */ /* 0x000fea0003c00000 */
[----:B0-----:R-:W-:Y:S01]  /*e180*/  HFMA2.MMA R203, -RZ, RZ, 0, 5.9604644775390625e-08 ;  /* 0x00000001ffcb7435 */ /* 0x001fe200000001ff */
[----:B-1----:R-:W-:Y:S02]  /*e190*/  MOV R205, R69 ;  /* 0x0000004500cd7202 */ /* 0x002fe40000000f00 */
[----:B------:R-:W-:Y:S02]  /*e1a0*/  MOV R206, R68 ;  /* 0x0000004400ce7202 */ /* 0x000fe40000000f00 */
[----:B------:R-:W-:-:S02]  /*e1b0*/  MOV R204, RZ ;  /* 0x000000ff00cc7202 */ /* 0x000fc40000000f00 */
[----:B------:R-:W-:Y:S02]  /*e1c0*/  MOV R69, 0xffffffff ;  /* 0xffffffff00457802 */ /* 0x000fe40000000f00 */
[----:B------:R-:W-:Y:S02]  /*e1d0*/  MOV R64, 0xe1f0 ;  /* 0x0000e1f000407802 */ /* 0x000fe40000000f00 */
[----:B------:R-:W-:Y:S05]  /*e1e0*/  CALL.REL.NOINC `($__internal_110_$__cuda_sm70_shflsync_up) ;  /* 0x0000115000007944 */ /* 0x000fea0003c00000 */
[----:B0-----:R-:W-:Y:S01]  /*e1f0*/  HFMA2.MMA R203, -RZ, RZ, 0, 5.9604644775390625e-08 ;  /* 0x00000001ffcb7435 */ /* 0x001fe200000001ff */
[----:B-1----:R-:W-:Y:S02]  /*e200*/  MOV R68, R69 ;  /* 0x0000004500447202 */ /* 0x002fe40000000f00 */
[----:B------:R-:W-:Y:S02]  /*e210*/  MOV R206, R67 ;  /* 0x0000004300ce7202 */ /* 0x000fe40000000f00 */
[----:B------:R-:W-:Y:S02]  /*e220*/  MOV R204, RZ ;  /* 0x000000ff00cc7202 */ /* 0x000fe40000000f00 */
[----:B------:R-:W-:Y:S02]  /*e230*/  MOV R69, 0xffffffff ;  /* 0xffffffff00457802 */ /* 0x000fe40000000f00 */
[----:B------:R-:W-:-:S02]  /*e240*/  MOV R64, 0xe260 ;  /* 0x0000e26000407802 */ /* 0x000fc40000000f00 */
[----:B------:R-:W-:Y:S05]  /*e250*/  CALL.REL.NOINC `($__internal_110_$__cuda_sm70_shflsync_up) ;  /* 0x000010e000007944 */ /* 0x000fea0003c00000 */
[----:B0-----:R-:W-:Y:S01]  /*e260*/  MOV R206, R66 ;  /* 0x0000004200ce7202 */ /* 0x001fe20000000f00 */
[----:B------:R-:W-:Y:S01]  /*e270*/  HFMA2.MMA R66, -RZ, RZ, 0, 0 ;  /* 0x00000000ff427435 */ /* 0x000fe200000001ff */
[----:B------:R-:W-:-:S02]  /*e280*/  MOV R241, R60 ;  /* 0x0000003c00f17202 */ /* 0x000fc40000000f00 */
[----:B------:R-:W-:Y:S02]  /*e290*/  MOV R65, 0xffffffff ;  /* 0xffffffff00417802 */ /* 0x000fe40000000f00 */
[----:B------:R-:W-:Y:S02]  /*e2a0*/  MOV R64, 0xe2c0 ;  /* 0x0000e2c000407802 */ /* 0x000fe40000000f00 */
[----:B-1----:R-:W-:Y:S05]  /*e2b0*/  CALL.REL.NOINC `($__internal_109_$__cuda_sm70_shflsync_idx_p) ;  /* 0x0000102000007944 */ /* 0x002fea0003c00000 */
[----:B-1----:R-:W-:Y:S01]  /*e2c0*/  MOV R60, R66 ;  /* 0x00000042003c7202 */ /* 0x002fe20000000f00 */
[----:B------:R-:W-:Y:S01]  /*e2d0*/  HFMA2.MMA R66, -RZ, RZ, 0, 0 ;  /* 0x00000000ff427435 */ /* 0x000fe200000001ff */
[----:B------:R-:W-:Y:S02]  /*e2e0*/  MOV R241, R61 ;  /* 0x0000003d00f17202 */ /* 0x000fe40000000f00 */
[----:B------:R-:W-:Y:S02]  /*e2f0*/  MOV R65, 0xffffffff ;  /* 0xffffffff00417802 */ /* 0x000fe40000000f00 */
[----:B------:R-:W-:Y:S02]  /*e300*/  MOV R64, 0xe320 ;  /* 0x0000e32000407802 */ /* 0x000fe40000000f00 */
[----:B0-----:R-:W-:Y:S05]  /*e310*/  CALL.REL.NOINC `($__internal_109_$__cuda_sm70_shflsync_idx_p) ;  /* 0x00000fc000007944 */ /* 0x001fea0003c00000 */
[----:B-1----:R-:W-:Y:S01]  /*e320*/  MOV R61, R66 ;  /* 0x00000042003d7202 */ /* 0x002fe20000000f00 */
[----:B------:R-:W-:Y:S01]  /*e330*/  HFMA2.MMA R66, -RZ, RZ, 0, 0 ;  /* 0x00000000ff427435 */ /* 0x000fe200000001ff */
[----:B------:R-:W-:-:S02]  /*e340*/  MOV R241, R62 ;  /* 0x0000003e00f17202 */ /* 0x000fc40000000f00 */
[----:B------:R-:W-:Y:S02]  /*e350*/  MOV R65, 0xffffffff ;  /* 0xffffffff00417802 */ /* 0x000fe40000000f00 */
[----:B------:R-:W-:Y:S02]  /*e360*/  MOV R64, 0xe380 ;  /* 0x0000e38000407802 */ /* 0x000fe40000000f00 */
[----:B0-----:R-:W-:Y:S05]  /*e370*/  CALL.REL.NOINC `($__internal_109_$__cuda_sm70_shflsync_idx_p) ;  /* 0x00000f6000007944 */ /* 0x001fea0003c00000 */
[----:B-1----:R-:W-:Y:S01]  /*e380*/  MOV R62, R66 ;  /* 0x00000042003e7202 */ /* 0x002fe20000000f00 */
[----:B------:R-:W-:Y:S01]  /*e390*/  HFMA2.MMA R66, -RZ, RZ, 0, 0 ;  /* 0x00000000ff427435 */ /* 0x000fe200000001ff */
[----:B------:R-:W-:Y:S02]  /*e3a0*/  MOV R241, R63 ;  /* 0x0000003f00f17202 */ /* 0x000fe40000000f00 */
[----:B------:R-:W-:Y:S02]  /*e3b0*/  MOV R65, 0xffffffff ;  /* 0xffffffff00417802 */ /* 0x000fe40000000f00 */
[----:B------:R-:W-:Y:S02]  /*e3c0*/  MOV R64, 0xe3e0 ;  /* 0x0000e3e000407802 */ /* 0x000fe40000000f00 */
[----:B0-----:R-:W-:Y:S05]  /*e3d0*/  CALL.REL.NOINC `($__internal_109_$__cuda_sm70_shflsync_idx_p) ;  /* 0x00000f0000007944 */ /* 0x001fea0003c00000 */
[----:B-1----:R-:W-:Y:S01]  /*e3e0*/  MOV R63, R66 ;  /* 0x00000042003f7202 */ /* 0x002fe20000000f00 */
[----:B0-----:R-:W-:Y:S05]  /*e3f0*/  BRA `(.L_x_4497) ;  /* 0xffff77f000007947 */ /* 0x001fea000383ffff */
.L_x_4396:
[----:B------:R-:W-:Y:S01]  /*e400*/  HFMA2.MMA R66, -RZ, RZ, 0, 5.9604644775390625e-08 ;  /* 0x00000001ff427435 */ /* 0x000fe200000001ff */
[----:B------:R-:W-:-:S02]  /*e410*/  MOV R241, R239 ;  /* 0x000000ef00f17202 */ /* 0x000fc40000000f00 */
[----:B------:R-:W-:Y:S02]  /*e420*/  MOV R242, 0x1f ;  /* 0x0000001f00f27802 */ /* 0x000fe40000000f00 */
[----:B------:R-:W-:Y:S02]  /*e430*/  MOV R65, 0xffffffff ;  /* 0xffffffff00417802 */ /* 0x000fe40000000f00 */
[----:B------:R-:W-:Y:S02]  /*e440*/  MOV R64, 0xe460 ;  /* 0x0000e46000407802 */ /* 0x000fe40000000f00 */
[----:B------:R-:W-:Y:S05]  /*e450*/  CALL.REL.NOINC `($__internal_108_$__cuda_sm70_shflsync_down) ;  /* 0x00000e4000007944 */ /* 0x000fea0003c00000 */
[----:B-1----:R-:W-:Y:S01]  /*e460*/  MOV R67, R66 ;  /* 0x0000004200437202 */ /* 0x002fe20000000f00 */
[----:B------:R-:W-:Y:S05]  /*e470*/  BRA `(.L_x_4498) ;  /* 0xffff8a7000007947 */ /* 0x000fea000383ffff */
.L_x_4397:
[----:B------:R-:W-:Y:S01]  /*e480*/  HFMA2.MMA R66, -RZ, RZ, 0, 5.9604644775390625e-08 ;  /* 0x00000001ff427435 */ /* 0x000fe200000001ff */
[----:B------:R-:W-:Y:S02]  /*e490*/  MOV R241, R69 ;  /* 0x0000004500f17202 */ /* 0x000fe40000000f00 */
[----:B------:R-:W-:Y:S02]  /*e4a0*/  MOV R242, 0x1f ;  /* 0x0000001f00f27802 */ /* 0x000fe40000000f00 */
[----:B------:R-:W-:-:S02]  /*e4b0*/  MOV R65, 0xffffffff ;  /* 0xffffffff00417802 */ /* 0x000fc40000000f00 */
[----:B------:R-:W-:Y:S02]  /*e4c0*/  MOV R64, 0xe4e0 ;  /* 0x0000e4e000407802 */ /* 0x000fe40000000f00 */
[----:B01----:R-:W-:Y:S05]  /*e4d0*/  CALL.REL.NOINC `($__internal_108_$__cuda_sm70_shflsync_down) ;  /* 0x00000dc000007944 */ /* 0x003fea0003c00000 */
[----:B-1----:R-:W-:Y:S01]  /*e4e0*/  MOV R69, R66 ;  /* 0x0000004200457202 */ /* 0x002fe20000000f00 */
[----:B------:R-:W-:Y:S01]  /*e4f0*/  HFMA2.MMA R66, -RZ, RZ, 0, 5.9604644775390625e-08 ;  /* 0x00000001ff427435 */ /* 0x000fe200000001ff */
[----:B------:R-:W-:Y:S02]  /*e500*/  MOV R241, R68 ;  /* 0x0000004400f17202 */ /* 0x000fe40000000f00 */
[----:B------:R-:W-:Y:S02]  /*e510*/  MOV R242, 0x1f ;  /* 0x0000001f00f27802 */ /* 0x000fe40000000f00 */
[----:B------:R-:W-:Y:S02]  /*e520*/  MOV R65, 0xffffffff ;  /* 0xffffffff00417802 */ /* 0x000fe40000000f00 */
[----:B------:R-:W-:Y:S02]  /*e530*/  MOV R64, 0xe550 ;  /* 0x0000e55000407802 */ /* 0x000fe40000000f00 */
[----:B------:R-:W-:Y:S05]  /*e540*/  CALL.REL.NOINC `($__internal_108_$__cuda_sm70_shflsync_down) ;  /* 0x00000d5000007944 */ /* 0x000fea0003c00000 */
[----:B-1----:R-:W-:Y:S01]  /*e550*/  MOV R239, R66 ;  /* 0x0000004200ef7202 */ /* 0x002fe20000000f00 */
        /* <DEDUP_REMOVED lines=8> */
.L_x_4400:
[----:B------:R-:W-:Y:S01]  /*e5e0*/  HFMA2.MMA R66, -RZ, RZ, 0, 1.1920928955078125e-07 ;  /* 0x00000002ff427435 */ /* 0x000fe200000001ff */
[----:B------:R-:W-:Y:S02]  /*e5f0*/  MOV R241, R71 ;  /* 0x0000004700f17202 */ /* 0x000fe40000000f00 */
[----:B------:R-:W-:Y:S02]  /*e600*/  MOV R242, 0x1f ;  /* 0x0000001f00f27802 */ /* 0x000fe40000000f00 */
[----:B------:R-:W-:-:S02]  /*e610*/  MOV R65, 0xffffffff ;  /* 0xffffffff00417802 */ /* 0x000fc40000000f00 */
[----:B----4-:R-:W-:Y:S02]  /*e620*/  MOV R64, 0xe640 ;  /* 0x0000e64000407802 */ /* 0x010fe40000000f00 */
[----:B0123--:R-:W-:Y:S05]  /*e630*/  CALL.REL.NOINC `($__internal_108_$__cuda_sm70_shflsync_down) ;  /* 0x00000c6000007944 */ /* 0x00ffea0003c00000 */
[----:B-1----:R-:W-:Y:S01]  /*e640*/  MOV R67, R66 ;  /* 0x0000004200437202 */ /* 0x002fe20000000f00 */
[----:B------:R-:W-:Y:S01]  /*e650*/  HFMA2.MMA R66, -RZ, RZ, 0, 1.1920928955078125e-07 ;  /* 0x00000002ff427435 */ /* 0x000fe200000001ff */
[----:B------:R-:W-:Y:S02]  /*e660*/  MOV R241, R240 ;  /* 0x000000f000f17202 */ /* 0x000fe40000000f00 */
[----:B------:R-:W-:Y:S02]  /*e670*/  MOV R242, 0x1f ;  /* 0x0000001f00f27802 */ /* 0x000fe40000000f00 */
[----:B------:R-:W-:Y:S02]  /*e680*/  MOV R65, 0xffffffff ;  /* 0xffffffff00417802 */ /* 0x000fe40000000f00 */
[----:B------:R-:W-:Y:S02]  /*e690*/  MOV R64, 0xe6b0 ;  /* 0x0000e6b000407802 */ /* 0x000fe40000000f00 */
[----:B------:R-:W-:Y:S05]  /*e6a0*/  CALL.REL.NOINC `($__internal_108_$__cuda_sm70_shflsync_down) ;  /* 0x00000bf000007944 */ /* 0x000fea0003c00000 */
[----:B-1----:R-:W-:Y:S01]  /*e6b0*/  MOV R69, R66 ;  /* 0x0000004200457202 */ /* 0x002fe20000000f00 */
[----:B------:R-:W-:Y:S01]  /*e6c0*/  HFMA2.MMA R66, -RZ, RZ, 0, 1.1920928955078125e-07 ;  /* 0x00000002ff427435 */ /* 0x000fe200000001ff */
[----:B------:R-:W-:-:S02]  /*e6d0*/  MOV R241, R68 ;  /* 0x0000004400f17202 */ /* 0x000fc40000000f00 */
[----:B------:R-:W-:Y:S02]  /*e6e0*/  MOV R242, 0x1f ;  /* 0x0000001f00f27802 */ /* 0x000fe40000000f00 */
[----:B------:R-:W-:Y:S02]  /*e6f0*/  MOV R65, 0xffffffff ;  /* 0xffffffff00417802 */ /* 0x000fe40000000f00 */
[----:B------:R-:W-:Y:S02]  /*e700*/  MOV R64, 0xe720 ;  /* 0x0000e72000407802 */ /* 0x000fe40000000f00 */
[----:B------:R-:W-:Y:S05]  /*e710*/  CALL.REL.NOINC `($__internal_108_$__cuda_sm70_shflsync_down) ;  /* 0x00000b8000007944 */ /* 0x000fea0003c00000 */
[----:B-1----:R-:W-:Y:S01]  /*e720*/  MOV R70, R66 ;  /* 0x0000004200467202 */ /* 0x002fe20000000f00 */
[----:B------:R-:W-:Y:S01]  /*e730*/  HFMA2.MMA R66, -RZ, RZ, 0, 1.1920928955078125e-07 ;  /* 0x00000002ff427435 */ /* 0x000fe200000001ff */
[----:B------:R-:W-:Y:S02]  /*e740*/  MOV R241, R238 ;  /* 0x000000ee00f17202 */ /* 0x000fe40000000f00 */
[----:B------:R-:W-:Y:S02]  /*e750*/  MOV R242, 0x1f ;  /* 0x0000001f00f27802 */ /* 0x000fe40000000f00 */
[----:B------:R-:W-:-:S02]  /*e760*/  MOV R65, 0xffffffff ;  /* 0xffffffff00417802 */ /* 0x000fc40000000f00 */
[----:B------:R-:W-:Y:S02]  /*e770*/  MOV R64, 0xe790 ;  /* 0x0000e79000407802 */ /* 0x000fe40000000f00 */
[----:B------:R-:W-:Y:S05]  /*e780*/  CALL.REL.NOINC `($__internal_108_$__cuda_sm70_shflsync_down) ;  /* 0x00000b1000007944 */ /* 0x000fea0003c00000 */
[----:B-1----:R-:W-:Y:S01]  /*e790*/  MOV R64, R66 ;  /* 0x0000004200407202 */ /* 0x002fe20000000f00 */
[----:B------:R-:W-:Y:S05]  /*e7a0*/  BRA `(.L_x_4500) ;  /* 0xffff88c000007947 */ /* 0x000fea000383ffff */
.L_x_4403:
[----:B------:R-:W-:Y:S01]  /*e7b0*/  HFMA2.MMA R66, -RZ, RZ, 0, 2.384185791015625e-07 ;  /* 0x00000004ff427435 */ /* 0x000fe200000001ff */
[----:B------:R-:W-:Y:S02]  /*e7c0*/  MOV R241, R71 ;  /* 0x0000004700f17202 */ /* 0x000fe40000000f00 */
[----:B------:R-:W-:Y:S02]  /*e7d0*/  MOV R242, 0x1f ;  /* 0x0000001f00f27802 */ /* 0x000fe40000000f00 */
[----:B------:R-:W-:Y:S02]  /*e7e0*/  MOV R65, 0xffffffff ;  /* 0xffffffff00417802 */ /* 0x000fe40000000f00 */
[----:B----4-:R-:W-:Y:S02]  /*e7f0*/  MOV R64, 0xe810 ;  /* 0x0000e81000407802 */ /* 0x010fe40000000f00 */
[----:B0123--:R-:W-:Y:S05]  /*e800*/  CALL.REL.NOINC `($__internal_108_$__cuda_sm70_shflsync_down) ;  /* 0x00000a9000007944 */ /* 0x00ffea0003c00000 */
[----:B-1----:R-:W-:Y:S01]  /*e810*/  MOV R67, R66 ;  /* 0x0000004200437202 */ /* 0x002fe20000000f00 */
[----:B------:R-:W-:Y:S05]  /*e820*/  BRA `(.L_x_4501) ;  /* 0xffff895000007947 */ /* 0x000fea000383ffff */
.L_x_4404:
[----:B------:R-:W-:Y:S01]  /*e830*/  HFMA2.MMA R66, -RZ, RZ, 0, 2.384185791015625e-07 ;  /* 0x00000004ff427435 */ /* 0x000fe200000001ff */
[----:B------:R-:W-:-:S02]  /*e840*/  MOV R241, R240 ;  /* 0x000000f000f17202 */ /* 0x000fc40000000f00 */
[----:B------:R-:W-:Y:S02]  /*e850*/  MOV R242, 0x1f ;  /* 0x0000001f00f27802 */ /* 0x000fe40000000f00 */
[----:B------:R-:W-:Y:S02]  /*e860*/  MOV R65, 0xffffffff ;  /* 0xffffffff00417802 */ /* 0x000fe40000000f00 */
[----:B----4-:R-:W-:Y:S02]  /*e870*/  MOV R64, 0xe890 ;  /* 0x0000e89000407802 */ /* 0x010fe40000000f00 */
[----:B0123--:R-:W-:Y:S05]  /*e880*/  CALL.REL.NOINC `($__internal_108_$__cuda_sm70_shflsync_down) ;  /* 0x00000a1000007944 */ /* 0x00ffea0003c00000 */
[----:B-1----:R-:W-:Y:S01]  /*e890*/  MOV R69, R66 ;  /* 0x0000004200457202 */ /* 0x002fe20000000f00 */
[----:B------:R-:W-:Y:S01]  /*e8a0*/  HFMA2.MMA R66, -RZ, RZ, 0, 2.384185791015625e-07 ;  /* 0x00000004ff427435 */ /* 0x000fe200000001ff */
[----:B------:R-:W-:Y:S02]  /*e8b0*/  MOV R241, R68 ;  /* 0x0000004400f17202 */ /* 0x000fe40000000f00 */
[----:B------:R-:W-:Y:S02]  /*e8c0*/  MOV R242, 0x1f ;  /* 0x0000001f00f27802 */ /* 0x000fe40000000f00 */
[----:B------:R-:W-:-:S02]  /*e8d0*/  MOV R65, 0xffffffff ;  /* 0xffffffff00417802 */ /* 0x000fc40000000f00 */
[----:B------:R-:W-:Y:S02]  /*e8e0*/  MOV R64, 0xe900 ;  /* 0x0000e90000407802 */ /* 0x000fe40000000f00 */
[----:B------:R-:W-:Y:S05]  /*e8f0*/  CALL.REL.NOINC `($__internal_108_$__cuda_sm70_shflsync_down) ;  /* 0x000009a000007944 */ /* 0x000fea0003c00000 */
[----:B-1----:R-:W-:Y:S01]  /*e900*/  MOV R70, R66 ;  /* 0x0000004200467202 */ /* 0x002fe20000000f00 */
[----:B------:R-:W-:Y:S01]  /*e910*/  HFMA2.MMA R66, -RZ, RZ, 0, 2.384185791015625e-07 ;  /* 0x00000004ff427435 */ /* 0x000fe200000001ff */
[----:B------:R-:W-:Y:S02]  /*e920*/  MOV R241, R238 ;  /* 0x000000ee00f17202 */ /* 0x000fe40000000f00 */
[----:B------:R-:W-:Y:S02]  /*e930*/  MOV R242, 0x1f ;  /* 0x0000001f00f27802 */ /* 0x000fe40000000f00 */
[----:B------:R-:W-:Y:S02]  /*e940*/  MOV R65, 0xffffffff ;  /* 0xffffffff00417802 */ /* 0x000fe40000000f00 */
[----:B------:R-:W-:Y:S02]  /*e950*/  MOV R64, 0xe970 ;  /* 0x0000e97000407802 */ /* 0x000fe40000000f00 */
[----:B------:R-:W-:Y:S05]  /*e960*/  CALL.REL.NOINC `($__internal_108_$__cuda_sm70_shflsync_down) ;  /* 0x0000093000007944 */ /* 0x000fea0003c00000 */
[----:B-1----:R-:W-:Y:S01]  /*e970*/  MOV R64, R66 ;  /* 0x0000004200407202 */ /* 0x002fe20000000f00 */
[----:B------:R-:W-:Y:S05]  /*e980*/  BRA `(.L_x_4502) ;  /* 0xffff883000007947 */ /* 0x000fea000383ffff */
.L_x_4407:
[----:B------:R-:W-:Y:S01]  /*e990*/  HFMA2.MMA R66, -RZ, RZ, 0, 4.76837158203125e-07 ;  /* 0x00000008ff427435 */ /* 0x000fe200000001ff */
[----:B------:R-:W-:-:S02]  /*e9a0*/  MOV R241, R71 ;  /* 0x0000004700f17202 */ /* 0x000fc40000000f00 */
[----:B------:R-:W-:Y:S02]  /*e9b0*/  MOV R242, 0x1f ;  /* 0x0000001f00f27802 */ /* 0x000fe40000000f00 */
[----:B------:R-:W-:Y:S02]  /*e9c0*/  MOV R65, 0xffffffff ;  /* 0xffffffff00417802 */ /* 0x000fe40000000f00 */
[----:B----4-:R-:W-:Y:S02]  /*e9d0*/  MOV R64, 0xe9f0 ;  /* 0x0000e9f000407802 */ /* 0x010fe40000000f00 */
[----:B0123--:R-:W-:Y:S05]  /*e9e0*/  CALL.REL.NOINC `($__internal_108_$__cuda_sm70_shflsync_down) ;  /* 0x000008b000007944 */ /* 0x00ffea0003c00000 */
[----:B-1----:R-:W-:Y:S01]  /*e9f0*/  MOV R67, R66 ;  /* 0x0000004200437202 */ /* 0x002fe20000000f00 */
[----:B------:R-:W-:Y:S01]  /*ea00*/  HFMA2.MMA R66, -RZ, RZ, 0, 4.76837158203125e-07 ;  /* 0x00000008ff427435 */ /* 0x000fe200000001ff */
[----:B------:R-:W-:Y:S02]  /*ea10*/  MOV R241, R240 ;  /* 0x000000f000f17202 */ /* 0x000fe40000000f00 */
[----:B------:R-:W-:Y:S02]  /*ea20*/  MOV R242, 0x1f ;  /* 0x0000001f00f27802 */ /* 0x000fe40000000f00 */
[----:B------:R-:W-:-:S02]  /*ea30*/  MOV R65, 0xffffffff ;  /* 0xffffffff00417802 */ /* 0x000fc40000000f00 */
[----:B------:R-:W-:Y:S02]  /*ea40*/  MOV R64, 0xea60 ;  /* 0x0000ea6000407802 */ /* 0x000fe40000000f00 */
[----:B------:R-:W-:Y:S05]  /*ea50*/  CALL.REL.NOINC `($__internal_108_$__cuda_sm70_shflsync_down) ;  /* 0x0000084000007944 */ /* 0x000fea0003c00000 */
[----:B-1----:R-:W-:Y:S01]  /*ea60*/  MOV R69, R66 ;  /* 0x0000004200457202 */ /* 0x002fe20000000f00 */
[----:B------:R-:W-:Y:S01]  /*ea70*/  HFMA2.MMA R66, -RZ, RZ, 0, 4.76837158203125e-07 ;  /* 0x00000008ff427435 */ /* 0x000fe200000001ff */
[----:B------:R-:W-:Y:S02]  /*ea80*/  MOV R241, R68 ;  /* 0x0000004400f17202 */ /* 0x000fe40000000f00 */
[----:B------:R-:W-:Y:S02]  /*ea90*/  MOV R242, 0x1f ;  /* 0x0000001f00f27802 */ /* 0x000fe40000000f00 */
[----:B------:R-:W-:Y:S02]  /*eaa0*/  MOV R65, 0xffffffff ;  /* 0xffffffff00417802 */ /* 0x000fe40000000f00 */
[----:B------:R-:W-:Y:S02]  /*eab0*/  MOV R64, 0xead0 ;  /* 0x0000ead000407802 */ /* 0x000fe40000000f00 */
[----:B------:R-:W-:Y:S05]  /*eac0*/  CALL.REL.NOINC `($__internal_108_$__cuda_sm70_shflsync_down) ;  /* 0x000007d000007944 */ /* 0x000fea0003c00000 */
[----:B-1----:R-:W-:Y:S01]  /*ead0*/  MOV R70, R66 ;  /* 0x0000004200467202 */ /* 0x002fe20000000f00 */
[----:B------:R-:W-:Y:S01]  /*eae0*/  HFMA2.MMA R66, -RZ, RZ, 0, 4.76837158203125e-07 ;  /* 0x00000008ff427435 */ /* 0x000fe200000001ff */
[----:B------:R-:W-:-:S02]  /*eaf0*/  MOV R241, R238 ;  /* 0x000000ee00f17202 */ /* 0x000fc40000000f00 */
[----:B------:R-:W-:Y:S02]  /*eb00*/  MOV R242, 0x1f ;  /* 0x0000001f00f27802 */ /* 0x000fe40000000f00 */
[----:B------:R-:W-:Y:S02]  /*eb10*/  MOV R65, 0xffffffff ;  /* 0xffffffff00417802 */ /* 0x000fe40000000f00 */
[----:B------:R-:W-:Y:S02]  /*eb20*/  MOV R64, 0xeb40 ;  /* 0x0000eb4000407802 */ /* 0x000fe40000000f00 */
[----:B------:R-:W-:Y:S05]  /*eb30*/  CALL.REL.NOINC `($__internal_108_$__cuda_sm70_shflsync_down) ;  /* 0x0000076000007944 */ /* 0x000fea0003c00000 */
[----:B-1----:R-:W-:Y:S01]  /*eb40*/  MOV R64, R66 ;  /* 0x0000004200407202 */ /* 0x002fe20000000f00 */
[----:B------:R-:W-:Y:S05]  /*eb50*/  BRA `(.L_x_4503) ;  /* 0xffff87a000007947 */ /* 0x000fea000383ffff */
.L_x_4410:
[----:B------:R-:W-:Y:S01]  /*eb60*/  HFMA2.MMA R66, -RZ, RZ, 0, 9.5367431640625e-07 ;  /* 0x00000010ff427435 */ /* 0x000fe200000001ff */
[----:B------:R-:W-:Y:S02]  /*eb70*/  MOV R241, R71 ;  /* 0x0000004700f17202 */ /* 0x000fe40000000f00 */
[----:B------:R-:W-:Y:S02]  /*eb80*/  MOV R242, 0x1f ;  /* 0x0000001f00f27802 */ /* 0x000fe40000000f00 */
[----:B------:R-:W-:-:S02]  /*eb90*/  MOV R65, 0xffffffff ;  /* 0xffffffff00417802 */ /* 0x000fc40000000f00 */
[----:B----4-:R-:W-:Y:S02]  /*eba0*/  MOV R64, 0xebc0 ;  /* 0x0000ebc000407802 */ /* 0x010fe40000000f00 */
[----:B0123--:R-:W-:Y:S05]  /*ebb0*/  CALL.REL.NOINC `($__internal_108_$__cuda_sm70_shflsync_down) ;  /* 0x000006e000007944 */ /* 0x00ffea0003c00000 */
[----:B-1----:R-:W-:Y:S01]  /*ebc0*/  MOV R67, R66 ;  /* 0x0000004200437202 */ /* 0x002fe20000000f00 */
[----:B------:R-:W-:Y:S05]  /*ebd0*/  BRA `(.L_x_4504) ;  /* 0xffff883000007947 */ /* 0x000fea000383ffff */
.L_x_4411:
[----:B------:R-:W-:Y:S01]  /*ebe0*/  HFMA2.MMA R66, -RZ, RZ, 0, 9.5367431640625e-07 ;  /* 0x00000010ff427435 */ /* 0x000fe200000001ff */
[----:B------:R-:W-:Y:S02]  /*ebf0*/  MOV R241, R240 ;  /* 0x000000f000f17202 */ /* 0x000fe40000000f00 */
[----:B------:R-:W-:Y:S02]  /*ec00*/  MOV R242, 0x1f ;  /* 0x0000001f00f27802 */ /* 0x000fe40000000f00 */
[----:B------:R-:W-:Y:S02]  /*ec10*/  MOV R65, 0xffffffff ;  /* 0xffffffff00417802 */ /* 0x000fe40000000f00 */
[----:B----4-:R-:W-:Y:S02]  /*ec20*/  MOV R64, 0xec40 ;  /* 0x0000ec4000407802 */ /* 0x010fe40000000f00 */
[----:B0123--:R-:W-:Y:S05]  /*ec30*/  CALL.REL.NOINC `($__internal_108_$__cuda_sm70_shflsync_down) ;  /* 0x0000066000007944 */ /* 0x00ffea0003c00000 */
[----:B-1----:R-:W-:Y:S01]  /*ec40*/  MOV R69, R66 ;  /* 0x0000004200457202 */ /* 0x002fe20000000f00 */
[----:B------:R-:W-:Y:S01]  /*ec50*/  HFMA2.MMA R66, -RZ, RZ, 0, 9.5367431640625e-07 ;  /* 0x00000010ff427435 */ /* 0x000fe200000001ff */
[----:B------:R-:W-:-:S02]  /*ec60*/  MOV R241, R68 ;  /* 0x0000004400f17202 */ /* 0x000fc40000000f00 */
[----:B------:R-:W-:Y:S02]  /*ec70*/  MOV R242, 0x1f ;  /* 0x0000001f00f27802 */ /* 0x000fe40000000f00 */
[----:B------:R-:W-:Y:S02]  /*ec80*/  MOV R65, 0xffffffff ;  /* 0xffffffff00417802 */ /* 0x000fe40000000f00 */
[----:B------:R-:W-:Y:S02]  /*ec90*/  MOV R64, 0xecb0 ;  /* 0x0000ecb000407802 */ /* 0x000fe40000000f00 */
[----:B------:R-:W-:Y:S05]  /*eca0*/  CALL.REL.NOINC `($__internal_108_$__cuda_sm70_shflsync_down) ;  /* 0x000005f000007944 */ /* 0x000fea0003c00000 */
[----:B-1----:R-:W-:Y:S01]  /*ecb0*/  MOV R70, R66 ;  /* 0x0000004200467202 */ /* 0x002fe20000000f00 */
[----:B------:R-:W-:Y:S01]  /*ecc0*/  HFMA2.MMA R66, -RZ, RZ, 0, 9.5367431640625e-07 ;  /* 0x00000010ff427435 */ /* 0x000fe200000001ff */
[----:B------:R-:W-:Y:S02]  /*ecd0*/  MOV R241, R238 ;  /* 0x000000ee00f17202 */ /* 0x000fe40000000f00 */
[----:B------:R-:W-:Y:S02]  /*ece0*/  MOV R242, 0x1f ;  /* 0x0000001f00f27802 */ /* 0x000fe40000000f00 */
[----:B------:R-:W-:-:S02]  /*ecf0*/  MOV R65, 0xffffffff ;  /* 0xffffffff00417802 */ /* 0x000fc40000000f00 */
[----:B------:R-:W-:Y:S02]  /*ed00*/  MOV R64, 0xed20 ;  /* 0x0000ed2000407802 */ /* 0x000fe40000000f00 */
[----:B------:R-:W-:Y:S05]  /*ed10*/  CALL.REL.NOINC `($__internal_108_$__cuda_sm70_shflsync_down) ;  /* 0x0000058000007944 */ /* 0x000fea0003c00000 */
[----:B-1----:R-:W-:Y:S01]  /*ed20*/  MOV R64, R66 ;  /* 0x0000004200407202 */ /* 0x002fe20000000f00 */
[----:B------:R-:W-:Y:S05]  /*ed30*/  BRA `(.L_x_4505) ;  /* 0xffff871000007947 */ /* 0x000fea000383ffff */
.L_x_4414:
[----:B------:R-:W-:Y:S01]  /*ed40*/  HFMA2.MMA R66, -RZ, RZ, 0, 0 ;  /* 0x00000000ff427435 */ /* 0x000fe200000001ff */
[----:B------:R-:W-:Y:S02]  /*ed50*/  MOV R241, R71 ;  /* 0x0000004700f17202 */ /* 0x000fe40000000f00 */
[----:B------:R-:W-:Y:S02]  /*ed60*/  MOV R65, 0xffffffff ;  /* 0xffffffff00417802 */ /* 0x000fe40000000f00 */
[----:B----4-:R-:W-:Y:S02]  /*ed70*/  MOV R64, 0xed90 ;  /* 0x0000ed9000407802 */ /* 0x010fe40000000f00 */
[----:B0123--:R-:W-:Y:S05]  /*ed80*/  CALL.REL.NOINC `($__internal_109_$__cuda_sm70_shflsync_idx_p) ;  /* 0x0000055000007944 */ /* 0x00ffea0003c00000 */
[----:B-1----:R-:W-:Y:S01]  /*ed90*/  MOV R69, R66 ;  /* 0x0000004200457202 */ /* 0x002fe20000000f00 */
[----:B------:R-:W-:Y:S01]  /*eda0*/  HFMA2.MMA R66, -RZ, RZ, 0, 0 ;  /* 0x00000000ff427435 */ /* 0x000fe200000001ff */
[----:B------:R-:W-:Y:S02]  /*edb0*/  MOV R241, R240 ;  /* 0x000000f000f17202 */ /* 0x000fe40000000f00 */
[----:B------:R-:W-:-:S02]  /*edc0*/  MOV R65, 0xffffffff ;  /* 0xffffffff00417802 */ /* 0x000fc40000000f00 */
        /* <DEDUP_REMOVED lines=10> */
[----:B------:R-:W-:Y:S02]  /*ee70*/  MOV R241, R238 ;  /* 0x000000ee00f17202 */ /* 0x000fe40000000f00 */
[----:B------:R-:W-:-:S02]  /*ee80*/  MOV R65, 0xffffffff ;  /* 0xffffffff00417802 */ /* 0x000fc40000000f00 */
[----:B------:R-:W-:Y:S02]  /*ee90*/  MOV R64, 0xeeb0 ;  /* 0x0000eeb000407802 */ /* 0x000fe40000000f00 */
[----:B0-----:R-:W-:Y:S05]  /*eea0*/  CALL.REL.NOINC `($__internal_109_$__cuda_sm70_shflsync_idx_p) ;  /* 0x0000043000007944 */ /* 0x001fea0003c00000 */
        /* <DEDUP_REMOVED lines=8> */
[----:B0-----:R-:W-:Y:S05]  /*ef30*/  CALL.REL.NOINC `($__internal_108_$__cuda_sm70_shflsync_down) ;  /* 0x0000036000007944 */ /* 0x001fea0003c00000 */
        /* <DEDUP_REMOVED lines=15> */
[----:B------:R-:W-:Y:S01]  /*f030*/  HFMA2.MMA R66, -RZ, RZ, 0, 5.9604644775390625e-08 ;  /* 0x00000001ff427435 */ /* 0x000fe200000001ff */
[----:B------:R-:W-:Y:S02]  /*f040*/  MOV R241, R238 ;  /* 0x000000ee00f17202 */ /* 0x000fe40000000f00 */
[----:B------:R-:W-:Y:S02]  /*f050*/  MOV R242, 0x1f ;  /* 0x0000001f00f27802 */ /* 0x000fe40000000f00 */
[----:B------:R-:W-:-:S02]  /*f060*/  MOV R65, 0xffffffff ;  /* 0xffffffff00417802 */ /* 0x000fc40000000f00 */
[----:B------:R-:W-:Y:S02]  /*f070*/  MOV R64, 0xf090 ;  /* 0x0000f09000407802 */ /* 0x000fe40000000f00 */
[----:B------:R-:W-:Y:S05]  /*f080*/  CALL.REL.NOINC `($__internal_108_$__cuda_sm70_shflsync_down) ;  /* 0x0000021000007944 */ /* 0x000fea0003c00000 */
        /* <DEDUP_REMOVED lines=12> */
[----:B------:R-:W-:Y:S05]  /*f150*/  CALL.REL.NOINC `($__internal_109_$__cuda_sm70_shflsync_idx_p) ;  /* 0x0000018000007944 */ /* 0x000fea0003c00000 */
        /* <DEDUP_REMOVED lines=20> */
        .weak           $__internal_108_$__cuda_sm70_shflsync_down
        .type           $__internal_108_$__cuda_sm70_shflsync_down,@function
        .size           $__internal_108_$__cuda_sm70_shflsync_down,($__internal_109_$__cuda_sm70_shflsync_idx_p - $__internal_108_$__cuda_sm70_shflsync_down)
$__internal_108_$__cuda_sm70_shflsync_down:
[----:B------:R-:W-:Y:S04]  /*f2a0*/  WARPSYNC R65 ;  /* 0x0000004100007348 */ /* 0x000fe80003800000 */
[----:B------:R0:W1:Y:S02]  /*f2b0*/  SHFL.DOWN PT, R66, R241, R66, R242 ;  /* 0x08000042f1427389 */ /* 0x00006400000e00f2 */
[----:B0-----:R-:W-:-:S06]  /*f2c0*/  HFMA2.MMA R65, -RZ, RZ, 0, 0 ;  /* 0x00000000ff417435 */ /* 0x001fcc00000001ff */
[----:B------:R-:W-:Y:S05]  /*f2d0*/  RET.REL.NODEC R64 `(_Z25selective_scan_bwd_kernelI32Selective_Scan_bwd_kernel_traitsILi64ELi16ELb0ELb0ELb1ELb0ELb0EfN3c107complexIfEEEEv12SSMParamsBwd) ;  /* 0xffff0d2040007950 */ /* 0x000fea0003c3ffff */
        .weak           $__internal_109_$__cuda_sm70_shflsync_idx_p
        .type           $__internal_109_$__cuda_sm70_shflsync_idx_p,@function
        .size           $__internal_109_$__cuda_sm70_shflsync_idx_p,($__internal_110_$__cuda_sm70_shflsync_up - $__internal_109_$__cuda_sm70_shflsync_idx_p)
$__internal_109_$__cuda_sm70_shflsync_idx_p:
[----:B------:R-:W-:Y:S01]  /*f2e0*/  MOV R97, 0x1f ;  /* 0x0000001f00617802 */ /* 0x000fe20000000f00 */
[----:B------:R-:W-:Y:S04]  /*f2f0*/  WARPSYNC R65 ;  /* 0x0000004100007348 */ /* 0x000fe80003800000 */
[----:B------:R0:W1:Y:S04]  /*f300*/  SHFL.IDX PT, R66, R241, R66, R97 ;  /* 0x00000042f1427389 */ /* 0x00006800000e0061 */
[----:B0-----:R-:W0:Y:S01]  /*f310*/  S2R R97, SR_LANEID ;  /* 0x0000000000617919 */ /* 0x001e220000000000 */
[----:B------:R-:W-:-:S06]  /*f320*/  HFMA2.MMA R65, -RZ, RZ, 0, 0 ;  /* 0x00000000ff417435 */ /* 0x000fcc00000001ff */
[----:B------:R-:W-:Y:S05]  /*f330*/  RET.REL.NODEC R64 `(_Z25selective_scan_bwd_kernelI32Selective_Scan_bwd_kernel_traitsILi64ELi16ELb0ELb0ELb1ELb0ELb0EfN3c107complexIfEEEEv12SSMParamsBwd) ;  /* 0xffff0cc040007950 */ /* 0x000fea0003c3ffff */
        .weak           $__internal_110_$__cuda_sm70_shflsync_up
        .type           $__internal_110_$__cuda_sm70_shflsync_up,@function
        .size           $__internal_110_$__cuda_sm70_shflsync_up,(.L_x_14545 - $__internal_110_$__cuda_sm70_shflsync_up)
$__internal_110_$__cuda_sm70_shflsync_up:
[----:B------:R-:W-:Y:S01]  /*f340*/  MOV R65, 0x0 ;  /* 0x0000000000417802 */ /* 0x000fe20000000f00 */
[----:B------:R-:W-:Y:S04]  /*f350*/  WARPSYNC R69 ;  /* 0x0000004500007348 */ /* 0x000fe80003800000 */
[----:B------:R0:W1:Y:S01]  /*f360*/  SHFL.UP PT, R69, R206, R203, R204 ;  /* 0x040000cbce457389 */ /* 0x00006200000e00cc */
[----:B------:R-:W-:Y:S05]  /*f370*/  RET.REL.NODEC R64 `(_Z25selective_scan_bwd_kernelI32Selective_Scan_bwd_kernel_traitsILi64ELi16ELb0ELb0ELb1ELb0ELb0EfN3c107complexIfEEEEv12SSMParamsBwd) ;  /* 0xffff0c8040007950 */ /* 0x000fea0003c3ffff */
.L_x_4507:
        /* <DEDUP_REMOVED lines=16> */
.L_x_14545:


//--------------------- .text._Z25selective_scan_bwd_kernelI32Selective_Scan_bwd_kernel_traitsILi64ELi16ELb0ELb0ELb1ELb0ELb1EfN3c107complexIfEEEEv12SSMParamsBwd --------------------------
	.section	.text._Z25selective_scan_bwd_kernelI32Selective_Scan_bwd_kernel_traitsILi64ELi16ELb0ELb0ELb1ELb0ELb1EfN3c107complexIfEEEEv12SSMParamsBwd,"ax",@progbits
	.sectioninfo	@"SHI_REGISTERS=255"
	.align	128
        .global         _Z25selective_scan_bwd_kernelI32Selective_Scan_bwd_kernel_traitsILi64ELi16ELb0ELb0ELb1ELb0ELb1EfN3c107complexIfEEEEv12SSMParamsBwd
        .type           _Z25selective_scan_bwd_kernelI32Selective_Scan_bwd_kernel_traitsILi64ELi16ELb0ELb0ELb1ELb0ELb1EfN3c107complexIfEEEEv12SSMParamsBwd,@function
        .size           _Z25selective_scan_bwd_kernelI32Selective_Scan_bwd_kernel_traitsILi64ELi16ELb0ELb0ELb1ELb0ELb1EfN3c107complexIfEEEEv12SSMParamsBwd,(.L_x_14548 - _Z25selective_scan_bwd_kernelI32Selective_Scan_bwd_kernel_traitsILi64ELi16ELb0ELb0ELb1ELb0ELb1EfN3c107complexIfEEEEv12SSMParamsBwd)
        .other          _Z25selective_scan_bwd_kernelI32Selective_Scan_bwd_kernel_traitsILi64ELi16ELb0ELb0ELb1ELb0ELb1EfN3c107complexIfEEEEv12SSMParamsBwd,@"STO_CUDA_ENTRY STV_DEFAULT"
_Z25selective_scan_bwd_kernelI32Selective_Scan_bwd_kernel_traitsILi64ELi16ELb0ELb0ELb1ELb0ELb1EfN3c107complexIfEEEEv12SSMParamsBwd:
.text._Z25selective_scan_bwd_kernelI32Selective_Scan_bwd_kernel_traitsILi64ELi16ELb0ELb0ELb1ELb0ELb1EfN3c107complexIfEEEEv12SSMParamsBwd:
        /* <DEDUP_REMOVED lines=167> */
.L_x_4620:
        /* <DEDUP_REMOVED lines=268> */
[-C--:B------:R-:W-:Y:S02]  /*1b30*/  ISETP.GE.AND P1, PT, R28, R109.reuse, PT ;  /* 0x0000006d1c00720c */ /* 0x080fe40003f26270 */
        /* <DEDUP_REMOVED lines=25> */
[----:B------:R-:W-:-:S02]  /*1cd0*/  MOV R35, UR10 ;  /* 0x0000000a00237c02 */ /* 0x000fc40008000f00 */
[----:B------:R-:W-:Y:S01]  /*1ce0*/  @!P0 IADD3 R3, R3, UR7, RZ ;  /* 0x0000000703038c10 */ /* 0x000fe2000fffe0ff */
[----:B------:R-:W-:Y:S01]  /*1cf0*/  @!P0 IMAD.WIDE.U32 R4, R37, c[0x0][0x200], R4 ;  /* 0x0000800025048a25 */ /* 0x000fe200078e0004 */
[----:B------:R-:W-:Y:S01]  /*1d00*/  UIMAD UR38, UR11, UR36, URZ ;  /* 0x000000240b2672a4 */ /* 0x000fe2000f8e023f */
[----:B------:R-:W-:Y:S01]  /*1d10*/  MOV R37, UR10 ;  /* 0x0000000a00257c02 */ /* 0x000fe20008000f00 */
[----:B------:R-:W-:Y:S01]  /*1d20*/  UIADD3 UR35, UR35, UR7, URZ ;  /* 0x0000000723237290 */ /* 0x000fe2000fffe03f */
[----:B------:R-:W-:Y:S01]  /*1d30*/  @!P0 IMAD.WIDE.U32 R2, R35, c[0x0][0x1f8], R2 ;  /* 0x00007e0023028a25 */ /* 0x000fe200078e0002 */
[----:B------:R-:W-:Y:S01]  /*1d40*/  @!P0 IADD3 R5, R5, UR27, RZ ;  /* 0x0000001b05058c10 */ /* 0x000fe2000fffe0ff */
[----:B------:R-:W-:Y:S02]  /*1d50*/  UIMAD UR38, UR10, UR37, UR38 ;  /* 0x000000250a2672a4 */ /* 0x000fe4000f8e0226 */
[----:B------:R-:W-:Y:S02]  /*1d60*/  ULDC UR26, c[0x0][0x174] ;  /* 0x00005d00001a7ab9 */ /* 0x000fe40000000800 */
[----:B------:R-:W-:Y:S01]  /*1d70*/  @!P0 IMAD.WIDE.U32 R4, R37, c[0x0][0x208], R4 ;  /* 0x0000820025048a25 */ /* 0x000fe200078e0004 */
[----:B------:R-:W-:Y:S01]  /*1d80*/  UIMAD.WIDE.U32 UR34, UR10, UR36, UR34 ;  /* 0x000000240a2272a5 */ /* 0x000fe2000f8e0022 */
[----:B------:R-:W-:Y:S01]  /*1d90*/  @!P0 IADD3 R37, P1, R96, R2, RZ ;  /* 0x0000000260258210 */ /* 0x000fe20007f3e0ff */
[----:B------:R-:W-:-:S02]  /*1da0*/  UIADD3 UR26, UR6, -UR26, URZ ;  /* 0x8000001a061a7290 */ /* 0x000fc4000fffe03f */
[----:B------:R-:W-:Y:S01]  /*1db0*/  ULDC.64 UR36, c[0x0][0x208] ;  /* 0x0000820000247ab9 */ /* 0x000fe20000000a00 */
[----:B------:R-:W-:Y:S01]  /*1dc0*/  @!P0 IADD3.X R42, R129, UR38, R3, P1, !PT ;  /* 0x00000026812a8c10 */ /* 0x000fe20008ffe403 */
[----:B------:R-:W-:Y:S01]  /*1dd0*/  UIMAD UR7, UR11, UR36, URZ ;  /* 0x000000240b0772a4 */ /* 0x000fe2000f8e023f */
[C---:B------:R-:W-:Y:S01]  /*1de0*/  LEA R34, P1, R96.reuse, c[0x0][0x268], 0x2 ;  /* 0x00009a0060227a11 */ /* 0x040fe200078210ff */
[----:B------:R-:W-:Y:S02]  /*1df0*/  UIMAD UR26, UR26, -0x400, URZ ;  /* 0xfffffc001a1a78a4 */ /* 0x000fe4000f8e023f */
[----:B------:R-:W-:Y:S01]  /*1e00*/  UIMAD UR7, UR10, UR37, UR7 ;  /* 0x000000250a0772a4 */ /* 0x000fe2000f8e0207 */
[C---:B------:R-:W-:Y:S01]  /*1e10*/  @!P0 IADD3 R40, P2, R96.reuse, R4, RZ ;  /* 0x0000000460288210 */ /* 0x040fe20007f5e0ff */
[----:B------:R-:W-:Y:S01]  /*1e20*/  UIADD3 UR9, UR9, UR27, URZ ;  /* 0x0000001b09097290 */ /* 0x000fe2000fffe03f */
[----:B------:R-:W-:Y:S01]  /*1e30*/  LEA.HI.X R35, R96, c[0x0][0x26c], R129, 0x2, P1 ;  /* 0x00009b0060237a11 */ /* 0x000fe200008f1481 */
[----:B------:R-:W-:Y:S01]  /*1e40*/  USHF.R.S32.HI UR27, URZ, 0x1f, UR26 ;  /* 0x0000001f3f1b7899 */ /* 0x000fe2000801141a */
[----:B------:R-:W-:Y:S01]  /*1e50*/  @!P0 LEA R36, P1, R37, c[0x0][0x268], 0x2 ;  /* 0x00009a0025248a11 */ /* 0x000fe200078210ff */
[----:B------:R-:W-:Y:S01]  /*1e60*/  UIADD3 UR37, UP0, UR26, UR34, URZ ;  /* 0x000000221a257290 */ /* 0x000fe2000ff1e03f */
[----:B------:R-:W-:-:S02]  /*1e70*/  @!P0 IADD3.X R5, R129, UR7, R5, P2, !PT ;  /* 0x0000000781058c10 */ /* 0x000fc400097fe405 */
[----:B------:R-:W-:Y:S01]  /*1e80*/  LEA R2, P2, R96, c[0x0][0x258], 0x2 ;  /* 0x0000960060027a11 */ /* 0x000fe200078410ff */
[----:B------:R-:W-:Y:S01]  /*1e90*/  UIADD3.X UR34, UR27, UR38, UR35, UP0, !UPT ;  /* 0x000000261b227290 */ /* 0x000fe200087fe423 */
[----:B------:R-:W-:Y:S02]  /*1ea0*/  @!P0 LEA.HI.X R37, R37, c[0x0][0x26c], R42, 0x2, P1 ;  /* 0x00009b0025258a11 */ /* 0x000fe400008f142a */
[----:B------:R-:W-:Y:S02]  /*1eb0*/  MOV R41, UR37 ;  /* 0x0000002500297c02 */ /* 0x000fe40008000f00 */
[----:B------:R-:W-:Y:S02]  /*1ec0*/  ISETP.GE.AND P1, PT, R32, R109, PT ;  /* 0x0000006d2000720c */ /* 0x000fe40003f26270 */
[----:B------:R-:W-:Y:S02]  /*1ed0*/  LEA.HI.X R3, R96, c[0x0][0x25c], R129, 0x2, P2 ;  /* 0x0000970060037a11 */ /* 0x000fe400010f1481 */
[----:B------:R-:W-:-:S02]  /*1ee0*/  LEA R34, P2, R41, R34, 0x2 ;  /* 0x0000002229227211 */ /* 0x000fc400078410ff */
        /* <DEDUP_REMOVED lines=12> */
[----:B------:R-:W-:Y:S01]  /*1fb0*/  @!P0 LEA.HI.X R5, R40, c[0x0][0x25c], R5, 0x2, P3 ;  /* 0x0000970028058a11 */ /* 0x000fe200018f1405 */
[----:B------:R-:W-:Y:S01]  /*1fc0*/  CS2R R44, SRZ ;  /* 0x00000000002c7805 */ /* 0x000fe2000001ff00 */
[----:B------:R-:W-:Y:S01]  /*1fd0*/  ISETP.GE.AND P2, PT, R6, R109, PT ;  /* 0x0000006d0600720c */ /* 0x000fe20003f46270 */
[----:B---3--:R-:W-:Y:S01]  /*1fe0*/  STS [R155.X4+0x80], R11 ;  /* 0x0000800b9b007388 */ /* 0x008fe20000004800 */
[----:B------:R-:W-:Y:S01]  /*1ff0*/  CS2R R62, SRZ ;  /* 0x00000000003e7805 */ /* 0x000fe2000001ff00 */
[----:B------:R-:W-:Y:S01]  /*2000*/  MOV R61, RZ ;  /* 0x000000ff003d7202 */ /* 0x000fe20000000f00 */
[----:B------:R-:W-:Y:S01]  /*2010*/  CS2R R64, SRZ ;  /* 0x0000000000407805 */ /* 0x000fe2000001ff00 */
[----:B----4-:R0:W-:Y:S01]  /*2020*/  STS [R154.X4+0x100], R9 ;  /* 0x000100099a007388 */ /* 0x0101e20000004800 */
[----:B------:R-:W-:-:S03]  /*2030*/  ULDC.64 UR8, c[0x0][0x2e8] ;  /* 0x0000ba0000087ab9 */ /* 0x000fc60000000a00 */
        /* <DEDUP_REMOVED lines=64> */
[----:B0-----:R-:W-:Y:S01]  /*2440*/  CS2R R36, SRZ ;  /* 0x0000000000247805 */ /* 0x001fe2000001ff00 */
[----:B-----5:R-:W-:Y:S01]  /*2450*/  MOV R29, RZ ;  /* 0x000000ff001d7202 */ /* 0x020fe20000000f00 */
[----:B------:R-:W-:Y:S01]  /*2460*/  CS2R R38, SRZ ;  /* 0x0000000000267805 */ /* 0x000fe2000001ff00 */
[----:B------:R-:W5:Y:S04]  /*2470*/  @!P1 LDG.E R25, [R34.64+-0xb00] ;  /* 0xfff5002022199981 */ /* 0x000f68000c1e1900 */
[----:B------:R-:W5:Y:S04]  /*2480*/  @!P2 LDG.E R29, [R34.64+-0xa80] ;  /* 0xfff58020221da981 */ /* 0x000f68000c1e1900 */
[----:B------:R-:W5:Y:S04]  /*2490*/  @!P3 LDG.E R36, [R34.64+-0xa00] ;  /* 0xfff600202224b981 */ /* 0x000f68000c1e1900 */
[----:B------:R-:W5:Y:S04]  /*24a0*/  @!P4 LDG.E R38, [R34.64+-0x980] ;  /* 0xfff680202226c981 */ /* 0x000f68000c1e1900 */
[----:B------:R-:W5:Y:S04]  /*24b0*/  @!P5 LDG.E R37, [R34.64+-0x900] ;  /* 0xfff700202225d981 */ /* 0x000f68000c1e1900 */
[----:B------:R-:W5:Y:S01]  /*24c0*/  @!P6 LDG.E R39, [R34.64+-0x880] ;  /* 0xfff780202227e981 */ /* 0x000f62000c1e1900 */
[----:B------:R-:W-:Y:S01]  /*24d0*/  CS2R R40, SRZ ;  /* 0x0000000000287805 */ /* 0x000fe2000001ff00 */
[----:B------:R-:W-:-:S02]  /*24e0*/  P2R R42, PR, RZ, 0x2 ;  /* 0x00000002ff2a7803 */ /* 0x000fc40000000000 */
[----:B------:R-:W-:Y:S01]  /*24f0*/  ISETP.GE.AND P1, PT, R32, R109, PT ;  /* 0x0000006d2000720c */ /* 0x000fe20003f26270 */
[----:B------:R-:W-:Y:S01]  /*2500*/  HFMA2.MMA R43, -RZ, RZ, 0, 0 ;  /* 0x00000000ff2b7435 */ /* 0x000fe200000001ff */
        /* <DEDUP_REMOVED lines=22> */
[----:B------:R-:W-:Y:S04]  /*2670*/  LDS R29, [R95.X4+0x10] ;  /* 0x000010005f1d7984 */ /* 0x000fe80000004800 */
[----:B------:R-:W-:Y:S04]  /*2680*/  LDS R27, [R95.X4+0x14] ;  /* 0x000014005f1b7984 */ /* 0x000fe80000004800 */
[----:B------:R-:W4:Y:S04]  /*2690*/  LDS R25, [R95.X4+0x18] ;  /* 0x000018005f197984 */ /* 0x000f280000004800 */
[----:B------:R-:W-:Y:S04]  /*26a0*/  LDS R23, [R95.X4+0x1c] ;  /* 0x00001c005f177984 */ /* 0x000fe80000004800 */
[----:B------:R-:W2:Y:S04]  /*26b0*/  LDS R21, [R95.X4+0x20] ;  /* 0x000020005f157984 */ /* 0x000ea80000004800 */
[----:B------:R-:W-:Y:S04]  /*26c0*/  LDS R7, [R95.X4+0x24] ;  /* 0x000024005f077984 */ /* 0x000fe80000004800 */
[----:B------:R-:W-:Y:S04]  /*26d0*/  LDS R9, [R95.X4+0x28] ;  /* 0x000028005f097984 */ /* 0x000fe80000004800 */
[----:B------:R-:W-:Y:S04]  /*26e0*/  LDS R11, [R95.X4+0x2c] ;  /* 0x00002c005f0b7984 */ /* 0x000fe80000004800 */
[----:B------:R-:W-:Y:S04]  /*26f0*/  LDS R13, [R95.X4+0x30] ;  /* 0x000030005f0d7984 */ /* 0x000fe80000004800 */
[----:B------:R-:W-:Y:S04]  /*2700*/  LDS R15, [R95.X4+0x34] ;  /* 0x000034005f0f7984 */ /* 0x000fe80000004800 */
[----:B------:R-:W1:Y:S04]  /*2710*/  LDS R17, [R95.X4+0x38] ;  /* 0x000038005f117984 */ /* 0x000e680000004800 */
[----:B------:R-:W-:Y:S04]  /*2720*/  LDS R19, [R95.X4+0x3c] ;  /* 0x00003c005f137984 */ /* 0x000fe80000004800 */
[----:B------:R-:W-:Y:S01]  /*2730*/  BAR.SYNC.DEFER_BLOCKING 0x0 ;  /* 0x0000000000007b1d */ /* 0x000fe20000010000 */
[----:B0-----:R-:W-:-:S05]  /*2740*/  CS2R R36, SRZ ;  /* 0x0000000000247805 */ /* 0x001fca000001ff00 */
        /* <DEDUP_REMOVED lines=30> */
[----:B---3--:R-:W-:-:S05]  /*2930*/  FMUL.FTZ R48, R31, -1.4426950216293334961 ;  /* 0xbfb8aa3b1f307820 */ /* 0x008fca0000410000 */
[----:B------:R-:W1:Y:S01]  /*2940*/  MUFU.EX2 R38, R38 ;  /* 0x0000002600267308 */ /* 0x000e620000000800 */
[----:B----4-:R-:W-:Y:S02]  /*2950*/  FMUL.FTZ R3, R25, -1.4426950216293334961 ;  /* 0xbfb8aa3b19037820 */ /* 0x010fe40000410000 */
[----:B------:R-:W-:Y:S02]  /*2960*/  FMUL.FTZ R60, R29, -1.4426950216293334961 ;  /* 0xbfb8aa3b1d3c7820 */ /* 0x000fe40000410000 */
[----:B------:R-:W-:-:S03]  /*2970*/  FMUL.FTZ R2, R27, -1.4426950216293334961 ;  /* 0xbfb8aa3b1b027820 */ /* 0x000fc60000410000 */
[----:B------:R-:W2:Y:S01]  /*2980*/  MUFU.EX2 R42, R42 ;  /* 0x0000002a002a7308 */ /* 0x000ea20000000800 */
[----:B0-----:R-:W-:-:S07]  /*2990*/  FADD.FTZ R39, R39, 1 ;  /* 0x3f80000027277421 */ /* 0x001fce0000010000 */
[----:B------:R-:W0:Y:S01]  /*29a0*/  MUFU.EX2 R48, R48 ;  /* 0x0000003000307308 */ /* 0x000e220000000800 */
[----:B-1----:R-:W-:-:S07]  /*29b0*/  FADD.FTZ R38, R38, 1 ;  /* 0x3f80000026267421 */ /* 0x002fce0000010000 */
[----:B------:R-:W1:Y:S01]  /*29c0*/  MUFU.EX2 R3, R3 ;  /* 0x0000000300037308 */ /* 0x000e620000000800 */
[----:B------:R-:W-:-:S07]  /*29d0*/  FMUL.FTZ R68, R21, -1.4426950216293334961 ;  /* 0xbfb8aa3b15447820 */ /* 0x000fce0000410000 */
[----:B------:R-:W3:Y:S08]  /*29e0*/  MUFU.EX2 R60, R60 ;  /* 0x0000003c003c7308 */ /* 0x000ef00000000800 */
[----:B------:R-:W4:Y:S08]  /*29f0*/  MUFU.EX2 R2, R2 ;  /* 0x0000000200027308 */ /* 0x000f300000000800 */
[----:B------:R-:W3:Y:S01]  /*2a00*/  MUFU.RCP R39, R39 ;  /* 0x0000002700277308 */ /* 0x000ee20000001000 */
[----:B--2---:R-:W-:-:S02]  /*2a10*/  FADD.FTZ R42, R42, 1 ;  /* 0x3f8000002a2a7421 */ /* 0x004fc40000010000 */
[----:B0-----:R-:W-:-:S05]  /*2a20*/  FADD.FTZ R48, R48, 1 ;  /* 0x3f80000030307421 */ /* 0x001fca0000010000 */
[----:B------:R-:W0:Y:S01]  /*2a30*/  MUFU.RCP R38, R38 ;  /* 0x0000002600267308 */ /* 0x000e220000001000 */
[----:B------:R-:W-:Y:S02]  /*2a40*/  FMUL.FTZ R66, R23, -1.4426950216293334961 ;  /* 0xbfb8aa3b17427820 */ /* 0x000fe40000410000 */
[----:B-1----:R-:W-:-:S05]  /*2a50*/  FADD.FTZ R3, R3, 1 ;  /* 0x3f80000003037421 */ /* 0x002fca0000010000 */
[----:B------:R1:W-:Y:S01]  /*2a60*/  MUFU.EX2 R69, R68 ;  /* 0x0000004400457308 */ /* 0x0003e20000000800 */
[----:B---3--:R-:W-:Y:S02]  /*2a70*/  FADD.FTZ R60, R60, 1 ;  /* 0x3f8000003c3c7421 */ /* 0x008fe40000010000 */
[----:B-1----:R-:W-:-:S05]  /*2a80*/  FMUL.FTZ R68, R17, -1.4426950216293334961 ;  /* 0xbfb8aa3b11447820 */ /* 0x002fca0000410000 */
[----:B------:R1:W-:Y:S01]  /*2a90*/  MUFU.EX2 R67, R66 ;  /* 0x0000004200437308 */ /* 0x0003e20000000800 */
[----:B----4-:R-:W-:-:S07]  /*2aa0*/  FADD.FTZ R2, R2, 1 ;  /* 0x3f80000002027421 */ /* 0x010fce0000010000 */
[----:B------:R-:W-:Y:S01]  /*2ab0*/  MUFU.EX2 R107, R68 ;  /* 0x00000044006b7308 */ /* 0x000fe20000000800 */
[----:B-1----:R-:W-:-:S07]  /*2ac0*/  FMUL.FTZ R66, R15, -1.4426950216293334961 ;  /* 0xbfb8aa3b0f427820 */ /* 0x002fce0000410000 */
[----:B------:R-:W1:Y:S08]  /*2ad0*/  MUFU.RCP R42, R42 ;  /* 0x0000002a002a7308 */ /* 0x000e700000001000 */
[----:B------:R-:W2:Y:S08]  /*2ae0*/  MUFU.RCP R48, R48 ;  /* 0x0000003000307308 */ /* 0x000eb00000001000 */
[----:B------:R3:W-:Y:S02]  /*2af0*/  MUFU.RCP R68, R3 ;  /* 0x0000000300447308 */ /* 0x0007e40000001000 */
[----:B---3--:R-:W-:-:S06]  /*2b00*/  FADD.FTZ R3, -R39, 1 ;  /* 0x3f80000027037421 */ /* 0x008fcc0000010100 */
[----:B------:R-:W-:Y:S08]  /*2b10*/  MUFU.EX2 R105, R66 ;  /* 0x0000004200697308 */ /* 0x000ff00000000800 */
[----:B------:R-:W3:Y:S08]  /*2b20*/  MUFU.RCP R60, R60 ;  /* 0x0000003c003c7308 */ /* 0x000ef00000001000 */
[----:B------:R0:W4:Y:S02]  /*2b30*/  MUFU.RCP R66, R2 ;  /* 0x0000000200427308 */ /* 0x0001240000001000 */
[----:B0-----:R-:W-:-:S04]  /*2b40*/  FADD.FTZ R2, -R38, 1 ;  /* 0x3f80000026027421 */ /* 0x001fc80000010100 */
[----:B------:R-:W-:Y:S01]  /*2b50*/  FFMA.FTZ R2, R35, R2, 1 ;  /* 0x3f80000023027423 */ /* 0x000fe20000010002 */
        /* <DEDUP_REMOVED lines=18> */
[----:B------:R-:W4:Y:S04]  /*2c80*/  LDS R36, [R95.X4+0x4] ;  /* 0x000004005f247984 */ /* 0x000f280000004800 */
        /* <DEDUP_REMOVED lines=12> */
[----:B------:R-:W-:Y:S02]  /*2d50*/  FMUL.FTZ R100, R11, -1.4426950216293334961 ;  /* 0xbfb8aa3b0b647820 */ /* 0x000fe40000410000 */
[----:B---3--:R-:W-:Y:S01]  /*2d60*/  FADD.FTZ R114, -R60, 1 ;  /* 0x3f8000003c727421 */ /* 0x008fe20000010100 */
[----:B------:R-:W-:Y:S01]  /*2d70*/  LDS R61, [R95.X4+0x28] ;  /* 0x000028005f3d7984 */ /* 0x000fe20000004800 */
[----:B-----5:R-:W-:-:S03]  /*2d80*/  FMUL.FTZ R3, R76, R37 ;  /* 0x000000254c037220 */ /* 0x020fc60000410000 */
[----:B------:R-:W-:Y:S01]  /*2d90*/  LDS R65, [R95.X4+0x30] ;  /* 0x000030005f417984 */ /* 0x000fe20000004800 */
[----:B----4-:R-:W-:Y:S02]  /*2da0*/  FMUL.FTZ R4, R75, R36 ;  /* 0x000000244b047220 */ /* 0x010fe40000410000 */
[----:B------:R-:W-:Y:S02]  /*2db0*/  FMUL.FTZ R3, R38, R3 ;  /* 0x0000000326037220 */ /* 0x000fe40000410000 */
[----:B------:R-:W-:Y:S02]  /*2dc0*/  FMUL.FTZ R4, R39, R4 ;  /* 0x0000000427047220 */ /* 0x000fe40000410000 */
[----:B------:R-:W-:Y:S02]  /*2dd0*/  FMUL.FTZ R2, R3, R2 ;  /* 0x0000000203027220 */ /* 0x000fe40000410000 */
[----:B------:R-:W-:Y:S02]  /*2de0*/  FMUL.FTZ R4, R4, R5 ;  /* 0x0000000504047220 */ /* 0x000fe40000410000 */
[----:B------:R-:W-:-:S02]  /*2df0*/  FMUL.FTZ R3, R74, R41 ;  /* 0x000000294a037220 */ /* 0x000fc40000410000 */
[----:B------:R-:W-:Y:S02]  /*2e00*/  FMUL.FTZ R5, R73, R40 ;  /* 0x0000002849057220 */ /* 0x000fe40000410000 */
[----:B------:R-:W-:Y:S02]  /*2e10*/  FFMA.FTZ R108, R33, R62, 1 ;  /* 0x3f800000216c7423 */ /* 0x000fe4000001003e */
[----:B------:R-:W-:Y:S01]  /*2e20*/  FFMA.FTZ R110, R31, R64, 1 ;  /* 0x3f8000001f6e7423 */ /* 0x000fe20000010040 */
[----:B------:R-:W3:Y:S01]  /*2e30*/  LDS R62, [R95.X4+0x24] ;  /* 0x000024005f3e7984 */ /* 0x000ee20000004800 */
[----:B------:R-:W-:Y:S02]  /*2e40*/  FMUL.FTZ R3, R42, R3 ;  /* 0x000000032a037220 */ /* 0x000fe40000410000 */
[----:B------:R-:W-:Y:S01]  /*2e50*/  FMUL.FTZ R5, R48, R5 ;  /* 0x0000000530057220 */ /* 0x000fe20000410000 */
[----:B------:R-:W4:Y:S01]  /*2e60*/  LDS R64, [R95.X4+0x2c] ;  /* 0x00002c005f407984 */ /* 0x000f220000004800 */
[----:B------:R-:W-:-:S02]  /*2e70*/  FMUL.FTZ R63, R72, R43 ;  /* 0x0000002b483f7220 */ /* 0x000fc40000410000 */
[----:B------:R-:W-:Y:S02]  /*2e80*/  FMUL.FTZ R116, R3, R108 ;  /* 0x0000006c03747220 */ /* 0x000fe40000410000 */
[----:B------:R-:W-:Y:S01]  /*2e90*/  FMUL.FTZ R118, R5, R110 ;  /* 0x0000006e05767220 */ /* 0x000fe20000410000 */
[----:B------:R5:W0:Y:S01]  /*2ea0*/  MUFU.EX2 R71, R70 ;  /* 0x0000004600477308 */ /* 0x000a220000000800 */
[----:B------:R-:W-:Y:S02]  /*2eb0*/  FMUL.FTZ R63, R60, R63 ;  /* 0x0000003f3c3f7220 */ /* 0x000fe40000410000 */
[----:B------:R-:W-:Y:S02]  /*2ec0*/  FADD.FTZ R108, -R66, 1 ;  /* 0x3f800000426c7421 */ /* 0x000fe40000010100 */
[----:B------:R-:W-:Y:S02]  /*2ed0*/  FADD.FTZ R110, -R68, 1 ;  /* 0x3f800000446e7421 */ /* 0x000fe40000010100 */
[----:B------:R-:W-:Y:S01]  /*2ee0*/  FFMA.FTZ R120, R29, R114, 1 ;  /* 0x3f8000001d787423 */ /* 0x000fe20000010072 */
[----:B------:R-:W0:Y:S01]  /*2ef0*/  MUFU.EX2 R99, R99 ;  /* 0x0000006300637308 */ /* 0x000e220000000800 */
[----:B------:R-:W-:-:S02]  /*2f00*/  FFMA.FTZ R122, R27, R108, 1 ;  /* 0x3f8000001b7a7423 */ /* 0x000fc4000001006c */
[----:B------:R-:W-:Y:S01]  /*2f10*/  FMUL.FTZ R120, R63, R120 ;  /* 0x000000783f787220 */ /* 0x000fe20000410000 */
[----:B------:R-:W-:Y:S04]  /*2f20*/  LDS R108, [R95.X4+0x3c] ;  /* 0x00003c005f6c7984 */ /* 0x000fe80000004800 */
[----:B------:R-:W0:Y:S01]  /*2f30*/  MUFU.EX2 R101, R100 ;  /* 0x0000006400657308 */ /* 0x000e220000000800 */
[----:B------:R-:W-:Y:S01]  /*2f40*/  FFMA.FTZ R124, R25, R110, 1 ;  /* 0x3f800000197c7423 */ /* 0x000fe2000001006e */
[----:B------:R-:W-:Y:S01]  /*2f50*/  LDS R63, [R95.X4+0x38] ;  /* 0x000038005f3f7984 */ /* 0x000fe20000004800 */
[----:B------:R-:W-:Y:S02]  /*2f60*/  FMUL.FTZ R102, R13, -1.4426950216293334961 ;  /* 0xbfb8aa3b0d667820 */ /* 0x000fe40000410000 */
        /* <DEDUP_REMOVED lines=149> */
.L_x_4510:
[----:B-1----:R-:W-:Y:S05]  /*38c0*/  BSYNC B0 ;  /* 0x0000000000007941 */ /* 0x002fea0003800000 */
.L_x_4509:
        /* <DEDUP_REMOVED lines=153> */
.L_x_4513:
[----:B------:R-:W-:Y:S05]  /*4260*/  BSYNC B0 ;  /* 0x0000000000007941 */ /* 0x000fea0003800000 */
.L_x_4512:
        /* <DEDUP_REMOVED lines=43> */
.L_x_4511:
[----:B0-----:R-:W2:Y:S01]  /*4520*/  LDL.LU R0, [R1+0x4c] ;  /* 0x00004c0001007983 */ /* 0x001ea20000300800 */
[----:B------:R-:W-:Y:S01]  /*4530*/  MOV R2, c[0x0][0x16c] ;  /* 0x00005b0000027a02 */ /* 0x000fe20000000f00 */
[----:B------:R-:W-:Y:S01]  /*4540*/  HFMA2.MMA R32, -RZ, RZ, 0, 0 ;  /* 0x00000000ff207435 */ /* 0x000fe200000001ff */
[----:B------:R-:W-:Y:S01]  /*4550*/  FMUL.FTZ R48, R76, UR4 ;  /* 0x000000044c307c20 */ /* 0x000fe20008410000 */
[----:B------:R-:W-:Y:S01]  /*4560*/  CS2R R30, SRZ ;  /* 0x00000000001e7805 */ /* 0x000fe2000001ff00 */
        /* <DEDUP_REMOVED lines=42> */
[----:B------:R-:W-:Y:S01]  /*4810*/  FADD.FTZ R14, R91, UR5 ;  /* 0x000000055b0e7e21 */ /* 0x000fe20008010000 */
        /* <DEDUP_REMOVED lines=9> */
[----:B------:R-:W-:Y:S01]  /*48b0*/  FMUL.FTZ R15, R249, R14 ;  /* 0x0000000ef90f7220 */ /* 0x000fe20000410000 */
[----:B------:R-:W-:Y:S01]  /*48c0*/  UMOV UR8, URZ ;  /* 0x0000003f00087c82 */ /* 0x000fe20008000000 */
[----:B------:R-:W-:Y:S01]  /*48d0*/  FADD.FTZ R5, R82, UR5 ;  /* 0x0000000552057e21 */ /* 0x000fe20008010000 */
[----:B------:R-:W-:Y:S01]  /*48e0*/  UIADD3 UR38, UR38, -UR9, URZ ;  /* 0x8000000926267290 */ /* 0x000fe2000fffe03f */
[----:B------:R-:W-:-:S02]  /*48f0*/  FMUL.FTZ R14, R248, R11 ;  /* 0x0000000bf80e7220 */ /* 0x000fc40000410000 */
[----:B------:R-:W-:Y:S01]  /*4900*/  FADD.FTZ R13, R92, UR5 ;  /* 0x000000055c0d7e21 */ /* 0x000fe20008010000 */
[----:B------:R-:W-:Y:S01]  /*4910*/  UMOV UR9, URZ ;  /* 0x0000003f00097c82 */ /* 0x000fe20008000000 */
[----:B------:R-:W-:Y:S02]  /*4920*/  FADD.FTZ R4, R81, UR5 ;  /* 0x0000000551047e21 */ /* 0x000fe40008010000 */
[----:B------:R-:W-:Y:S02]  /*4930*/  FMUL.FTZ R11, R235, R10 ;  /* 0x0000000aeb0b7220 */ /* 0x000fe40000410000 */
[----:B------:R-:W-:Y:S02]  /*4940*/  FADD.FTZ R12, R89, UR5 ;  /* 0x00000005590c7e21 */ /* 0x000fe40008010000 */
[----:B------:R-:W-:Y:S02]  /*4950*/  FADD.FTZ R3, R80, UR5 ;  /* 0x0000000550037e21 */ /* 0x000fe40008010000 */
[----:B------:R-:W-:-:S02]  /*4960*/  FMUL.FTZ R10, R234, R7 ;  /* 0x00000007ea0a7220 */ /* 0x000fc40000410000 */
[----:B------:R-:W-:Y:S02]  /*4970*/  FADD.FTZ R9, R88, UR5 ;  /* 0x0000000558097e21 */ /* 0x000fe40008010000 */
[----:B------:R-:W-:Y:S02]  /*4980*/  FADD.FTZ R2, R79, UR5 ;  /* 0x000000054f027e21 */ /* 0x000fe40008010000 */
[----:B------:R-:W-:Y:S02]  /*4990*/  FMUL.FTZ R7, R201, R6 ;  /* 0x00000006c9077220 */ /* 0x000fe40000410000 */
[----:B------:R-:W-:Y:S02]  /*49a0*/  FADD.FTZ R60, R85, UR5 ;  /* 0x00000005553c7e21 */ /* 0x000fe40008010000 */
[----:B------:R-:W-:Y:S02]  /*49b0*/  FADD.FTZ R8, R84, UR5 ;  /* 0x0000000554087e21 */ /* 0x000fe40008010000 */
[----:B------:R-:W-:-:S02]  /*49c0*/  FADD.FTZ R61, R78, UR5 ;  /* 0x000000054e3d7e21 */ /* 0x000fc40008010000 */
[----:B0-----:R-:W-:Y:S02]  /*49d0*/  FADD.FTZ R0, R77, UR5 ;  /* 0x000000054d007e21 */ /* 0x001fe40008010000 */
        /* <DEDUP_REMOVED lines=11> */
.L_x_4615:
[----:B------:R-:W-:Y:S02]  /*4a90*/  ULDC.64 UR34, c[0x0][0x180] ;  /* 0x0000600000227ab9 */ /* 0x000fe40000000a00 */
[----:B------:R-:W-:-:S02]  /*4aa0*/  UIMAD UR39, UR11, UR34, URZ ;  /* 0x000000220b2772a4 */ /* 0x000fc4000f8e023f */
[----:B------:R-:W-:Y:S02]  /*4ab0*/  UIMAD.WIDE.U32 UR36, UR10, UR34, URZ ;  /* 0x000000220a2472a5 */ /* 0x000fe4000f8e003f */
[----:B------:R-:W-:Y:S02]  /*4ac0*/  UIMAD UR42, UR10, UR35, UR39 ;  /* 0x000000230a2a72a4 */ /* 0x000fe4000f8e0227 */
[----:B------:R-:W-:Y:S02]  /*4ad0*/  USHF.R.S32.HI UR39, URZ, 0x1f, UR7 ;  /* 0x0000001f3f277899 */ /* 0x000fe40008011407 */
[----:B------:R-:W-:Y:S02]  /*4ae0*/  ULDC.64 UR34, c[0x0][0x188] ;  /* 0x0000620000227ab9 */ /* 0x000fe40000000a00 */
[----:B------:R-:W-:Y:S02]  /*4af0*/  UIADD3 UR37, UR37, UR42, URZ ;  /* 0x0000002a25257290 */ /* 0x000fe4000fffe03f */
[----:B------:R-:W-:-:S02]  /*4b00*/  UIMAD UR42, UR39, UR34, URZ ;  /* 0x00000022272a72a4 */ /* 0x000fc4000f8e023f */
[----:B------:R-:W-:Y:S02]  /*4b10*/  UIMAD.WIDE.U32 UR36, UR7, UR34, UR36 ;  /* 0x00000022072472a5 */ /* 0x000fe4000f8e0024 */
[----:B------:R-:W-:-:S03]  /*4b20*/  UIMAD UR42, UR7, UR35, UR42 ;  /* 0x00000023072a72a4 */ /* 0x000fc6000f8e022a */
[----:B------:R-:W-:Y:S02]  /*4b30*/  ULDC.64 UR34, c[0x0][0x220] ;  /* 0x0000880000227ab9 */ /* 0x000fe40000000a00 */
[----:B------:R-:W-:Y:S02]  /*4b40*/  UIADD3 UR37, UR37, UR42, URZ ;  /* 0x0000002a25257290 */ /* 0x000fe4000fffe03f */
[----:B------:R-:W-:Y:S01]  /*4b50*/  ULEA UR34, UP0, UR36, UR34, 0x3 ;  /* 0x0000002224227291 */ /* 0x000fe2000f80183f */
[----:B------:R-:W-:-:S03]  /*4b60*/  LOP3.LUT R62, R98, 0x7ffffe0, RZ, 0xc0, !PT ;  /* 0x07ffffe0623e7812 */ /* 0x000fc600078ec0ff */
[----:B------:R-:W-:Y:S01]  /*4b70*/  ULEA.HI.X UR35, UR36, UR35, UR37, 0x3, UP0 ;  /* 0x0000002324237291 */ /* 0x000fe200080f1c25 */
[----:B------:R-:W-:Y:S02]  /*4b80*/  SHF.L.U32 R63, R62, 0x5, RZ ;  /* 0x000000053e3f7819 */ /* 0x000fe400000006ff */
[----:B------:R-:W-:-:S03]  /*4b90*/  MOV R60, UR34 ;  /* 0x00000022003c7c02 */ /* 0x000fc60008000f00 */
[----:B------:R-:W-:Y:S01]  /*4ba0*/  MOV R61, UR35 ;  /* 0x00000023003d7c02 */ /* 0x000fe20008000f00 */
[----:B------:R-:W-:Y:S01]  /*4bb0*/  ULDC.64 UR34, c[0x0][0x1c0] ;  /* 0x0000700000227ab9 */ /* 0x000fe20000000a00 */
[----:B------:R-:W-:Y:S01]  /*4bc0*/  LOP3.LUT R62, R63, 0xffffffe0, R252, 0xe2, !PT ;  /* 0xffffffe03f3e7812 */ /* 0x000fe200078ee2fc */
[----:B------:R-:W-:Y:S01]  /*4bd0*/  ULDC UR36, c[0x0][0x168] ;  /* 0x00005a0000247ab9 */ /* 0x000fe20000000800 */
[----:B------:R-:W-:Y:S01]  /*4be0*/  MOV R65, UR7 ;  /* 0x0000000700417c02 */ /* 0x000fe20008000f00 */
[----:B------:R-:W-:Y:S01]  /*4bf0*/  UIMAD UR34, UR39, UR34, URZ ;  /* 0x00000022272272a4 */ /* 0x000fe2000f8e023f */
[----:B------:R-:W2:Y:S01]  /*4c00*/  LDG.E.64 R60, [R60.64] ;  /* 0x000000203c3c7981 */ /* 0x000ea2000c1e1b00 */
[----:B------:R-:W-:Y:S01]  /*4c10*/  SHF.R.S32.HI R63, RZ, 0x1f, R62 ;  /* 0x0000001fff3f7819 */ /* 0x000fe2000001143e */
[----:B------:R-:W-:Y:S02]  /*4c20*/  UIADD3 UR36, -UR25, UR36, URZ ;  /* 0x0000002419247290 */ /* 0x000fe4000fffe13f */
[----:B------:R-:W-:-:S02]  /*4c30*/  UIMAD UR34, UR7, UR35, UR34 ;  /* 0x00000023072272a4 */ /* 0x000fc4000f8e0222 */
[----:B------:R-:W-:Y:S01]  /*4c40*/  IMAD.WIDE.U32 R64, R65, c[0x0][0x1c0], R62 ;  /* 0x0000700041407a25 */ /* 0x000fe200078e003e */
[----:B------:R-:W-:-:S04]  /*4c50*/  USHF.L.U32 UR36, UR36, 0x1, URZ ;  /* 0x0000000124247899 */ /* 0x000fc8000800063f */
[----:B------:R-:W-:Y:S01]  /*4c60*/  IADD3 R63, R65, UR34, RZ ;  /* 0x00000022413f7c10 */ /* 0x000fe2000fffe0ff */
[----:B------:R-:W-:Y:S01]  /*4c70*/  CS2R R68, SRZ ;  /* 0x0000000000447805 */ /* 0x000fe2000001ff00 */
[----:B------:R-:W-:Y:S02]  /*4c80*/  LEA R66, P1, R64, UR22, 0x2 ;  /* 0x0000001640427c11 */ /* 0x000fe4000f8210ff */
[----:B------:R-:W-:Y:S02]  /*4c90*/  SHF.L.U32 R99, R98, 0x5, RZ ;  /* 0x0000000562637819 */ /* 0x000fe400000006ff */
[----:B------:R-:W-:Y:S01]  /*4ca0*/  MOV R103, RZ ;  /* 0x000000ff00677202 */ /* 0x000fe20000000f00 */
[----:B------:R-:W-:Y:S01]  /*4cb0*/  CS2R R104, SRZ ;  /* 0x0000000000687805 */ /* 0x000fe2000001ff00 */
[----:B------:R-:W-:Y:S01]  /*4cc0*/  ISETP.GE.AND P0, PT, R62, UR36, PT ;  /* 0x000000243e007c0c */ /* 0x000fe2000bf06270 */
[----:B------:R-:W-:Y:S01]  /*4cd0*/  CS2R R106, SRZ ;  /* 0x00000000006a7805 */ /* 0x000fe2000001ff00 */
[----:B------:R-:W-:Y:S01]  /*4ce0*/  LEA.HI.X R67, R64, UR23, R63, 0x2, P1 ;  /* 0x0000001740437c11 */ /* 0x000fe200088f143f */
[----:B------:R-:W-:Y:S01]  /*4cf0*/  HFMA2.MMA R63, -RZ, RZ, 0, 0 ;  /* 0x00000000ff3f7435 */ /* 0x000fe200000001ff */
[C---:B------:R-:W-:Y:S01]  /*4d00*/  LOP3.LUT R65, R62.reuse, 0x20, RZ, 0xfc, !PT ;  /* 0x000000203e417812 */ /* 0x040fe200078efcff */
[----:B------:R-:W-:Y:S01]  /*4d10*/  CS2R R108, SRZ ;  /* 0x00000000006c7805 */ /* 0x000fe2000001ff00 */
[C---:B------:R-:W-:Y:S01]  /*4d20*/  LOP3.LUT R64, R62.reuse, 0x40, RZ, 0xfc, !PT ;  /* 0x000000403e407812 */ /* 0x040fe200078efcff */
[----:B------:R-:W-:Y:S01]  /*4d30*/  HFMA2.MMA R111, -RZ, RZ, 0, 0 ;  /* 0x00000000ff6f7435 */ /* 0x000fe200000001ff */
[----:B------:R-:W-:Y:S01]  /*4d40*/  ISETP.GE.AND P1, PT, R65, UR36, PT ;  /* 0x0000002441007c0c */ /* 0x000fe2000bf26270 */
[----:B------:R-:W-:Y:S01]  /*4d50*/  CS2R R112, SRZ ;  /* 0x0000000000707805 */ /* 0x000fe2000001ff00 */
[C---:B------:R-:W-:Y:S01]  /*4d60*/  LOP3.LUT R70, R62.reuse, 0xa0, RZ, 0xfc, !PT ;  /* 0x000000a03e467812 */ /* 0x040fe200078efcff */
[----:B------:R-:W-:Y:S01]  /*4d70*/  CS2R R114, SRZ ;  /* 0x0000000000727805 */ /* 0x000fe2000001ff00 */
[----:B------:R-:W-:Y:S01]  /*4d80*/  LOP3.LUT R71, R62, 0xc0, RZ, 0xfc, !PT ;  /* 0x000000c03e477812 */ /* 0x000fe200078efcff */
[----:B------:R0:W3:Y:S01]  /*4d90*/  @!P0 LDG.E R63, [R66.64] ;  /* 0x00000020423f8981 */ /* 0x0000e2000c1e1900 */
[----:B------:R-:W-:Y:S01]  /*4da0*/  ISETP.GE.AND P0, PT, R64, UR36, PT ;  /* 0x0000002440007c0c */ /* 0x000fe2000bf06270 */
[----:B------:R-:W-:Y:S01]  /*4db0*/  CS2R R116, SRZ ;  /* 0x0000000000747805 */ /* 0x000fe2000001ff00 */
[----:B------:R-:W-:Y:S01]  /*4dc0*/  LOP3.LUT R64, R62, 0x60, RZ, 0xfc, !PT ;  /* 0x000000603e407812 */ /* 0x000fe200078efcff */
[----:B------:R-:W-:Y:S01]  /*4dd0*/  CS2R R118, SRZ ;  /* 0x0000000000767805 */ /* 0x000fe2000001ff00 */
[----:B------:R-:W-:Y:S01]  /*4de0*/  CS2R R120, SRZ ;  /* 0x0000000000787805 */ /* 0x000fe2000001ff00 */
[----:B------:R-:W-:Y:S01]  /*4df0*/  CS2R R124, SRZ ;  /* 0x00000000007c7805 */ /* 0x000fe2000001ff00 */
[----:B------:R-:W-:Y:S01]  /*4e00*/  CS2R R122, SRZ ;  /* 0x00000000007a7805 */ /* 0x000fe2000001ff00 */
[----:B------:R0:W4:Y:S01]  /*4e10*/  @!P1 LDG.E R69, [R66.64+0x80] ;  /* 0x0000802042459981 */ /* 0x000122000c1e1900 */
[----:B------:R-:W-:Y:S01]  /*4e20*/  ISETP.GE.AND P1, PT, R64, UR36, PT ;  /* 0x0000002440007c0c */ /* 0x000fe2000bf26270 */
[----:B------:R-:W-:Y:S01]  /*4e30*/  CS2R R130, SRZ ;  /* 0x0000000000827805 */ /* 0x000fe2000001ff00 */
[----:B------:R-:W-:-:S02]  /*4e40*/  LOP3.LUT R64, R62, 0x80, RZ, 0xfc, !PT ;  /* 0x000000803e407812 */ /* 0x000fc400078efcff */
[----:B------:R-:W-:Y:S01]  /*4e50*/  MOV R133, RZ ;  /* 0x000000ff00857202 */ /* 0x000fe20000000f00 */
[----:B------:R0:W3:Y:S01]  /*4e60*/  @!P0 LDG.E R68, [R66.64+0x100] ;  /* 0x0001002042448981 */ /* 0x0000e2000c1e1900 */
[----:B------:R-:W-:Y:S01]  /*4e70*/  ISETP.GE.AND P5, PT, R70, UR36, PT ;  /* 0x0000002446007c0c */ /* 0x000fe2000bfa6270 */
[----:B------:R-:W-:Y:S01]  /*4e80*/  CS2R R128, SRZ ;  /* 0x0000000000807805 */ /* 0x000fe2000001ff00 */
[----:B------:R-:W-:Y:S01]  /*4e90*/  LOP3.LUT R70, R62, 0xe0, RZ, 0xfc, !PT ;  /* 0x000000e03e467812 */ /* 0x000fe200078efcff */
[----:B------:R-:W-:Y:S01]  /*4ea0*/  FADD.FTZ R169, R92, UR5 ;  /* 0x000000055ca97e21 */ /* 0x000fe20008010000 */
[----:B------:R-:W-:Y:S01]  /*4eb0*/  ISETP.GE.AND P0, PT, R64, UR36, PT ;  /* 0x0000002440007c0c */ /* 0x000fe2000bf06270 */
[----:B------:R-:W-:Y:S01]  /*4ec0*/  FADD.FTZ R165, R90, UR5 ;  /* 0x000000055aa57e21 */ /* 0x000fe20008010000 */
[----:B------:R-:W-:Y:S01]  /*4ed0*/  CS2R R64, SRZ ;  /* 0x0000000000407805 */ /* 0x000fe2000001ff00 */
[----:B------:R-:W-:Y:S01]  /*4ee0*/  ISETP.GE.AND P4, PT, R71, UR36, PT ;  /* 0x0000002447007c0c */ /* 0x000fe2000bf86270 */
[----:B------:R-:W-:Y:S01]  /*4ef0*/  FADD.FTZ R139, R91, UR5 ;  /* 0x000000055b8b7e21 */ /* 0x000fe20008010000 */
[----:B------:R-:W-:Y:S01]  /*4f00*/  ISETP.GE.AND P2, PT, R70, UR36, PT ;  /* 0x0000002446007c0c */ /* 0x000fe2000bf46270 */
[----:B------:R-:W-:Y:S01]  /*4f10*/  FADD.FTZ R167, R89, UR5 ;  /* 0x0000000559a77e21 */ /* 0x000fe20008010000 */
[----:B------:R-:W-:Y:S01]  /*4f20*/  LOP3.LUT R71, R62, 0x100, RZ, 0xfc, !PT ;  /* 0x000001003e477812 */ /* 0x000fe200078efcff */
[----:B------:R0:W3:Y:S01]  /*4f30*/  @!P1 LDG.E R65, [R66.64+0x180] ;  /* 0x0001802042419981 */ /* 0x0000e2000c1e1900 */
[----:B------:R-:W-:Y:S01]  /*4f40*/  LOP3.LUT R99, R99, 0xffffffe0, R252, 0xe2, !PT ;  /* 0xffffffe063637812 */ /* 0x000fe200078ee2fc */
[----:B------:R-:W-:Y:S01]  /*4f50*/  FADD.FTZ R137, R88, UR5 ;  /* 0x0000000558897e21 */ /* 0x000fe20008010000 */
[----:B------:R-:W-:Y:S01]  /*4f60*/  ISETP.GE.AND P1, PT, R71, UR36, PT ;  /* 0x0000002447007c0c */ /* 0x000fe2000bf26270 */
[----:B------:R0:W3:Y:S01]  /*4f70*/  @!P5 LDG.E R103, [R66.64+0x280] ;  /* 0x000280204267d981 */ /* 0x0000e2000c1e1900 */
[C---:B------:R-:W-:Y:S01]  /*4f80*/  LOP3.LUT R70, R62.reuse, 0x140, RZ, 0xfc, !PT ;  /* 0x000001403e467812 */ /* 0x040fe200078efcff */
[----:B------:R-:W-:Y:S01]  /*4f90*/  FADD.FTZ R135, R87, UR5 ;  /* 0x0000000557877e21 */ /* 0x000fe20008010000 */
[----:B------:R-:W-:Y:S01]  /*4fa0*/  LOP3.LUT R100, R99, 0x3e0, RZ, 0xfc, !PT ;  /* 0x000003e063647812 */ /* 0x000fe200078efcff */
[----:B------:R0:W3:Y:S01]  /*4fb0*/  @!P4 LDG.E R104, [R66.64+0x300] ;  /* 0x000300204268c981 */ /* 0x0000e2000c1e1900 */
[----:B------:R-:W-:Y:S01]  /*4fc0*/  LOP3.LUT R99, R62, 0x120, RZ, 0xfc, !PT ;  /* 0x000001203e637812 */ /* 0x000fe200078efcff */
[----:B------:R-:W-:Y:S01]  /*4fd0*/  FADD.FTZ R127, R86, UR5 ;  /* 0x00000005567f7e21 */ /* 0x000fe20008010000 */
[----:B------:R-:W-:Y:S01]  /*4fe0*/  ISETP.GE.AND P5, PT, R70, UR36, PT ;  /* 0x0000002446007c0c */ /* 0x000fe2000bfa6270 */
[----:B------:R0:W3:Y:S01]  /*4ff0*/  @!P2 LDG.E R105, [R66.64+0x380] ;  /* 0x000380204269a981 */ /* 0x0000e2000c1e1900 */
[C---:B------:R-:W-:Y:S01]  /*5000*/  LOP3.LUT R70, R62.reuse, 0x180, RZ, 0xfc, !PT ;  /* 0x000001803e467812 */ /* 0x040fe200078efcff */
[----:B------:R-:W-:Y:S01]  /*5010*/  FADD.FTZ R110, R85, UR5 ;  /* 0x00000005556e7e21 */ /* 0x000fe20008010000 */
[----:B------:R-:W-:Y:S01]  /*5020*/  ISETP.GE.AND P3, PT, R99, UR36, PT ;  /* 0x0000002463007c0c */ /* 0x000fe2000bf66270 */
[----:B------:R0:W3:Y:S01]  /*5030*/  @!P1 LDG.E R107, [R66.64+0x400] ;  /* 0x00040020426b9981 */ /* 0x0000e2000c1e1900 */
[----:B------:R-:W-:Y:S01]  /*5040*/  LOP3.LUT R71, R62, 0x160, RZ, 0xfc, !PT ;  /* 0x000001603e477812 */ /* 0x000fe200078efcff */
[----:B------:R-:W-:Y:S01]  /*5050*/  ULDC.64 UR34, c[0x0][0x198] ;  /* 0x0000660000227ab9 */ /* 0x000fe20000000a00 */
[----:B------:R-:W-:Y:S01]  /*5060*/  ISETP.GE.AND P2, PT, R70, UR36, PT ;  /* 0x0000002446007c0c */ /* 0x000fe2000bf46270 */
[----:B------:R0:W3:Y:S01]  /*5070*/  @!P0 LDG.E R64, [R66.64+0x200] ;  /* 0x0002002042408981 */ /* 0x0000e2000c1e1900 */
[----:B------:R-:W-:-:S02]  /*5080*/  ISETP.GE.AND P4, PT, R71, UR36, PT ;  /* 0x0000002447007c0c */ /* 0x000fc4000bf86270 */
        /* <DEDUP_REMOVED lines=27> */
[----:B------:R-:W-:Y:S01]  /*5240*/  LOP3.LUT R70, R62, 0x2c0, RZ, 0xfc, !PT ;  /* 0x000002c03e467812 */ /* 0x000fe200078efcff */
[----:B------:R0:W3:Y:S01]  /*5250*/  @!P1 LDG.E R117, [R66.64+0x900] ;  /* 0x0009002042759981 */ /* 0x0000e2000c1e1900 */
[----:B------:R-:W-:Y:S02]  /*5260*/  ISETP.GE.AND P0, PT, R100, UR36, PT ;  /* 0x0000002464007c0c */ /* 0x000fe4000bf06270 */
        /* <DEDUP_REMOVED lines=20> */
[----:B------:R-:W-:Y:S02]  /*53b0*/  LOP3.LUT R62, R62, 0x3c0, RZ, 0xfc, !PT ;  /* 0x000003c03e3e7812 */ /* 0x000fe400078efcff */
[----:B------:R-:W-:Y:S01]  /*53c0*/  ISETP.GE.AND P1, PT, R70, UR36, PT ;  /* 0x0000002446007c0c */ /* 0x000fe2000bf26270 */
[----:B------:R0:W3:Y:S01]  /*53d0*/  @!P5 LDG.E R122, [R66.64+0xc80] ;  /* 0x000c8020427ad981 */ /* 0x0000e2000c1e1900 */
[----:B------:R-:W-:-:S02]  /*53e0*/  ISETP.GE.AND P3, PT, R71, UR36, PT ;  /* 0x0000002447007c0c */ /* 0x000fc4000bf66270 */
[----:B------:R-:W-:Y:S01]  /*53f0*/  ISETP.GE.AND P5, PT, R62, UR36, PT ;  /* 0x000000243e007c0c */ /* 0x000fe2000bfa6270 */
[----:B------:R0:W3:Y:S04]  /*5400*/  @!P4 LDG.E R125, [R66.64+0xd00] ;  /* 0x000d0020427dc981 */ /* 0x0000e8000c1e1900 */
[----:B------:R0:W3:Y:S04]  /*5410*/  @!P2 LDG.E R133, [R66.64+0xd80] ;  /* 0x000d80204285a981 */ /* 0x0000e8000c1e1900 */
[----:B------:R0:W3:Y:S04]  /*5420*/  @!P1 LDG.E R131, [R66.64+0xe00] ;  /* 0x000e002042839981 */ /* 0x0000e8000c1e1900 */
[----:B------:R0:W4:Y:S04]  /*5430*/  @!P3 LDG.E R130, [R66.64+0xe80] ;  /* 0x000e80204282b981 */ /* 0x000128000c1e1900 */
[----:B------:R0:W4:Y:S01]  /*5440*/  @!P5 LDG.E R129, [R66.64+0xf00] ;  /* 0x000f00204281d981 */ /* 0x000122000c1e1900 */
[----:B------:R-:W-:Y:S01]  /*5450*/  SHF.L.U32 R202, R98, 0x5, RZ ;  /* 0x0000000562ca7819 */ /* 0x000fe200000006ff */
[----:B------:R-:W-:-:S02]  /*5460*/  UIMAD UR42, UR11, UR34, URZ ;  /* 0x000000220b2a72a4 */ /* 0x000fc4000f8e023f */
[----:B------:R-:W-:Y:S01]  /*5470*/  UIMAD.WIDE.U32 UR36, UR10, UR34, URZ ;  /* 0x000000220a2472a5 */ /* 0x000fe2000f8e003f */
[----:B------:R-:W-:Y:S01]  /*5480*/  LOP3.LUT R126, R202, 0xfffffc00, RZ, 0xc0, !PT ;  /* 0xfffffc00ca7e7812 */ /* 0x000fe200078ec0ff */
[----:B------:R-:W-:-:S03]  /*5490*/  UIMAD UR42, UR10, UR35, UR42 ;  /* 0x000000230a2a72a4 */ /* 0x000fc6000f8e022a */
[----:B------:R-:W-:Y:S01]  /*54a0*/  ULDC.64 UR34, c[0x0][0x1a0] ;  /* 0x0000680000227ab9 */ /* 0x000fe20000000a00 */
[----:B------:R-:W-:Y:S01]  /*54b0*/  IADD3 R136, R126, R97, RZ ;  /* 0x000000617e887210 */ /* 0x000fe20007ffe0ff */
[----:B------:R-:W-:Y:S02]  /*54c0*/  UIMAD UR39, UR39, UR34, URZ ;  /* 0x00000022272772a4 */ /* 0x000fe4000f8e023f */
[----:B------:R-:W-:Y:S02]  /*54d0*/  UIADD3 UR37, UR37, UR42, URZ ;  /* 0x0000002a25257290 */ /* 0x000fe4000fffe03f */
[----:B------:R-:W-:Y:S02]  /*54e0*/  UIMAD UR39, UR7, UR35, UR39 ;  /* 0x00000023072772a4 */ /* 0x000fe4000f8e0227 */
[----:B------:R-:W-:Y:S01]  /*54f0*/  UIMAD.WIDE.U32 UR36, UR7, UR34, UR36 ;  /* 0x00000022072472a5 */ /* 0x000fe2000f8e0024 */
[C---:B------:R-:W-:Y:S02]  /*5500*/  IADD3 R71, R136.reuse, 0x40, RZ ;  /* 0x0000004088477810 */ /* 0x040fe40007ffe0ff */
[----:B------:R-:W-:Y:S01]  /*5510*/  IADD3 R141, R136, 0x80, RZ ;  /* 0x00000080888d7810 */ /* 0x000fe20007ffe0ff */
[----:B------:R-:W-:Y:S01]  /*5520*/  UIADD3 UR37, UR37, UR39, URZ ;  /* 0x0000002725257290 */ /* 0x000fe2000fffe03f */
[-C--:B------:R-:W-:Y:S01]  /*5530*/  LEA.HI.SX32 R71, R71, R136.reuse, 0x1b ;  /* 0x0000008847477211 */ /* 0x080fe200078fdaff */
[----:B------:R-:W-:Y:S01]  /*5540*/  ULDC.64 UR34, c[0x0][0x228] ;  /* 0x00008a0000227ab9 */ /* 0x000fe20000000a00 */
[----:B------:R-:W-:-:S02]  /*5550*/  LEA.HI.SX32 R141, R141, R136, 0x1b ;  /* 0x000000888d8d7211 */ /* 0x000fc400078fdaff */
[C---:B------:R-:W-:Y:S02]  /*5560*/  IADD3 R183, R136.reuse, 0xc0, RZ ;  /* 0x000000c088b77810 */ /* 0x040fe40007ffe0ff */
[----:B------:R-:W-:Y:S01]  /*5570*/  IADD3 R187, R136, 0x100, RZ ;  /* 0x0000010088bb7810 */ /* 0x000fe20007ffe0ff */
[----:B--2---:R-:W1:Y:S02]  /*5580*/  R2UR UR43, R61 ;  /* 0x000000003d2b73c2 */ /* 0x004e6400000e0000 */
[----:B-1----:R-:W-:Y:S02]  /*5590*/  FMUL.FTZ R62, R169, UR43 ;  /* 0x0000002ba93e7c20 */ /* 0x002fe40008410000 */
[----:B------:R-:W-:Y:S02]  /*55a0*/  FMUL.FTZ R61, R165, UR43 ;  /* 0x0000002ba53d7c20 */ /* 0x000fe40008410000 */
[----:B------:R-:W-:Y:S02]  /*55b0*/  FMUL.RZ R70, R62, 0.15915493667125701904 ;  /* 0x3e22f9833e467820 */ /* 0x000fe4000040c000 */
[----:B0-----:R-:W-:-:S02]  /*55c0*/  FMUL.RZ R66, R61, 0.15915493667125701904 ;  /* 0x3e22f9833d427820 */ /* 0x001fc4000040c000 */
        /* <DEDUP_REMOVED lines=23> */
[----:B0-----:R-:W-:-:S06]  /*5740*/  FMUL.FTZ R62, R61, UR43 ;  /* 0x0000002b3d3e7c20 */ /* 0x001fcc0008410000 */
[----:B------:R-:W-:Y:S01]  /*5750*/  MUFU.SIN R159, R66 ;  /* 0x00000042009f7308 */ /* 0x000fe20000000400 */
[----:B------:R-:W-:Y:S02]  /*5760*/  FMUL.RZ R138, R62, 0.15915493667125701904 ;  /* 0x3e22f9833e8a7820 */ /* 0x000fe4000040c000 */
[----:B------:R-:W-:-:S05]  /*5770*/  FADD.FTZ R62, R83, UR5 ;  /* 0x00000005533e7e21 */ /* 0x000fca0008010000 */
[----:B------:R0:W-:Y:S08]  /*5780*/  MUFU.COS R160, R66 ;  /* 0x0000004200a07308 */ /* 0x0001f00000000000 */
[----:B------:R-:W-:Y:S01]  /*5790*/  MUFU.SIN R157, R67 ;  /* 0x00000043009d7308 */ /* 0x000fe20000000400 */
[----:B0-----:R-:W-:-:S07]  /*57a0*/  LEA.HI.SX32 R66, R136, R136, 0x1b ;  /* 0x0000008888427211 */ /* 0x001fce00078fdaff */
[----:B------:R0:W-:Y:S01]  /*57b0*/  MUFU.COS R158, R67 ;  /* 0x00000043009e7308 */ /* 0x0001e20000000000 */
[----:B---3--:R1:W-:Y:S01]  /*57c0*/  STS [R66.X4], R63 ;  /* 0x0000003f42007388 */ /* 0x0083e20000004800 */
[----:B0-----:R-:W-:-:S06]  /*57d0*/  IADD3 R67, R136, 0x20, RZ ;  /* 0x0000002088437810 */ /* 0x001fcc0007ffe0ff */
[----:B------:R-:W-:Y:S01]  /*57e0*/  MUFU.SIN R155, R70 ;  /* 0x00000046009b7308 */ /* 0x000fe20000000400 */
[----:B-1----:R-:W-:-:S07]  /*57f0*/  FADD.FTZ R63, R82, UR5 ;  /* 0x00000005523f7e21 */ /* 0x002fce0008010000 */
[----:B------:R0:W-:Y:S01]  /*5800*/  MUFU.COS R156, R70 ;  /* 0x00000046009c7308 */ /* 0x0001e20000000000 */
[----:B------:R-:W-:Y:S01]  /*5810*/  FMUL.FTZ R66, R63, UR43 ;  /* 0x0000002b3f427c20 */ /* 0x000fe20008410000 */
[----:B------:R1:W2:Y:S01]  /*5820*/  R2UR UR39, R60 ;  /* 0x000000003c2773c2 */ /* 0x0002a200000e0000 */
[----:B0-----:R-:W-:Y:S01]  /*5830*/  LEA.HI.SX32 R70, R67, R136, 0x1b ;  /* 0x0000008843467211 */ /* 0x001fe200078fdaff */
[----:B------:R-:W-:-:S04]  /*5840*/  FMUL.FTZ R67, R62, UR43 ;  /* 0x0000002b3e437c20 */ /* 0x000fc80008410000 */
[----:B------:R-:W-:Y:S01]  /*5850*/  FMUL.RZ R140, R67, 0.15915493667125701904 ;  /* 0x3e22f983438c7820 */ /* 0x000fe2000040c000 */
[----:B------:R-:W-:Y:S01]  /*5860*/  IADD3 R67, R136, 0x60, RZ ;  /* 0x0000006088437810 */ /* 0x000fe20007ffe0ff */
[----:B------:R-:W-:Y:S01]  /*5870*/  MUFU.SIN R153, R138 ;  /* 0x0000008a00997308 */ /* 0x000fe20000000400 */
[----:B----4-:R0:W-:Y:S07]  /*5880*/  STS [R70.X4+0x80], R69 ;  /* 0x0000804546007388 */ /* 0x0101ee0000004800 */
[----:B------:R3:W-:Y:S01]  /*5890*/  MUFU.COS R154, R138 ;  /* 0x0000008a009a7308 */ /* 0x0007e20000000000 */
[----:B0-----:R-:W-:Y:S01]  /*58a0*/  LEA.HI.SX32 R70, R67, R136, 0x1b ;  /* 0x0000008843467211 */ /* 0x001fe200078fdaff */
[----:B------:R-:W-:Y:S01]  /*58b0*/  FADD.FTZ R67, R80, UR5 ;  /* 0x0000000550437e21 */ /* 0x000fe20008010000 */
[----:B------:R0:W-:Y:S01]  /*58c0*/  STS [R71.X4+0x100], R68 ;  /* 0x0001004447007388 */ /* 0x0001e20000004800 */
[----:B---3--:R-:W-:-:S02]  /*58d0*/  FMUL.RZ R138, R66, 0.15915493667125701904 ;  /* 0x3e22f983428a7820 */ /* 0x008fc4000040c000 */
[----:B------:R-:W-:Y:S02]  /*58e0*/  FADD.FTZ R66, R81, UR5 ;  /* 0x0000000551427e21 */ /* 0x000fe40008010000 */
[----:B-1----:R-:W-:Y:S02]  /*58f0*/  FMUL.FTZ R60, R67, UR43 ;  /* 0x0000002b433c7c20 */ /* 0x002fe40008410000 */
[----:B0-----:R-:W-:Y:S01]  /*5900*/  FMUL.FTZ R68, R66, UR43 ;  /* 0x0000002b42447c20 */ /* 0x001fe20008410000 */
[----:B------:R0:W-:Y:S01]  /*5910*/  STS [R70.X4+0x180], R65 ;  /* 0x0001804146007388 */ /* 0x0001e20000004800 */
[----:B------:R-:W-:Y:S02]  /*5920*/  FADD.FTZ R69, R79, UR5 ;  /* 0x000000054f457e21 */ /* 0x000fe40008010000 */
[----:B------:R-:W-:Y:S01]  /*5930*/  FMUL.RZ R68, R68, 0.15915493667125701904 ;  /* 0x3e22f98344447820 */ /* 0x000fe2000040c000 */
[----:B------:R1:W-:Y:S03]  /*5940*/  STS [R141.X4+0x200], R64 ;  /* 0x000200408d007388 */ /* 0x0003e60000004800 */
[----:B------:R-:W-:Y:S01]  /*5950*/  MUFU.SIN R147, R68 ;  /* 0x0000004400937308 */ /* 0x000fe20000000400 */
[----:B0-----:R-:W-:-:S02]  /*5960*/  FADD.FTZ R70, R78, UR5 ;  /* 0x000000054e467e21 */ /* 0x001fc40008010000 */
[----:B-1----:R-:W-:Y:S02]  /*5970*/  FMUL.RZ R64, R60, 0.15915493667125701904 ;  /* 0x3e22f9833c407820 */ /* 0x002fe4000040c000 */
[----:B------:R-:W-:-:S03]  /*5980*/  FMUL.FTZ R60, R69, UR43 ;  /* 0x0000002b453c7c20 */ /* 0x000fc60008410000 */
[----:B------:R0:W-:Y:S01]  /*5990*/  MUFU.COS R148, R68 ;  /* 0x0000004400947308 */ /* 0x0001e20000000000 */
[----:B------:R-:W-:Y:S01]  /*59a0*/  IADD3 R65, R136, 0xa0, RZ ;  /* 0x000000a088417810 */ /* 0x000fe20007ffe0ff */
[----:B0-----:R-:W-:Y:S02]  /*59b0*/  FMUL.RZ R68, R60, 0.15915493667125701904 ;  /* 0x3e22f9833c447820 */ /* 0x001fe4000040c000 */
[----:B------:R-:W-:Y:S01]  /*59c0*/  FMUL.FTZ R60, R70, UR43 ;  /* 0x0000002b463c7c20 */ /* 0x000fe20008410000 */
[----:B------:R-:W-:-:S03]  /*59d0*/  IADD3 R141, R136, 0xe0, RZ ;  /* 0x000000e0888d7810 */ /* 0x000fc60007ffe0ff */
[----:B------:R-:W-:Y:S01]  /*59e0*/  FMUL.RZ R192, R60, 0.15915493667125701904 ;  /* 0x3e22f9833cc07820 */ /* 0x000fe2000040c000 */
[----:B--2---:R-:W-:Y:S01]  /*59f0*/  MOV R60, UR39 ;  /* 0x00000027003c7c02 */ /* 0x004fe20008000f00 */
[----:B------:R-:W-:Y:S01]  /*5a00*/  MUFU.SIN R149, R138 ;  /* 0x0000008a00957308 */ /* 0x000fe20000000400 */
[C---:B------:R-:W-:Y:S02]  /*5a10*/  IADD3 R189, R136.reuse, 0x120, RZ ;  /* 0x0000012088bd7810 */ /* 0x040fe40007ffe0ff */
[----:B------:R-:W-:Y:S01]  /*5a20*/  IADD3 R191, R136, 0x140, RZ ;  /* 0x0000014088bf7810 */ /* 0x000fe20007ffe0ff */
[----:B------:R-:W-:Y:S01]  /*5a30*/  FMUL.FTZ R60, R60, 1.4426950216293334961 ;  /* 0x3fb8aa3b3c3c7820 */ /* 0x000fe20000410000 */
[----:B------:R-:W-:-:S03]  /*5a40*/  LEA.HI.SX32 R183, R183, R136, 0x1b ;  /* 0x00000088b7b77211 */ /* 0x000fc600078fdaff */
[----:B------:R0:W-:Y:S01]  /*5a50*/  MUFU.COS R150, R138 ;  /* 0x0000008a00967308 */ /* 0x0001e20000000000 */
[C---:B------:R-:W-:Y:S02]  /*5a60*/  IADD3 R193, R136.reuse, 0x160, RZ ;  /* 0x0000016088c17810 */ /* 0x040fe40007ffe0ff */
[-C--:B------:R-:W-:Y:S02]  /*5a70*/  LEA.HI.SX32 R166, R141, R136.reuse, 0x1b ;  /* 0x000000888da67211 */ /* 0x080fe400078fdaff */
[C---:B------:R-:W-:Y:S02]  /*5a80*/  IADD3 R195, R136.reuse, 0x180, RZ ;  /* 0x0000018088c37810 */ /* 0x040fe40007ffe0ff */
[-C--:B0-----:R-:W-:Y:S02]  /*5a90*/  LEA.HI.SX32 R138, R65, R136.reuse, 0x1b ;  /* 0x00000088418a7211 */ /* 0x081fe400078fdaff */
[----:B------:R-:W-:Y:S01]  /*5aa0*/  LEA.HI.SX32 R168, R187, R136, 0x1b ;  /* 0x00000088bba87211 */ /* 0x000fe200078fdaff */
[----:B------:R-:W-:Y:S01]  /*5ab0*/  FMUL.FTZ R169, R169, R60 ;  /* 0x0000003ca9a97220 */ /* 0x000fe20000410000 */
[----:B------:R-:W-:Y:S01]  /*5ac0*/  IADD3 R203, R136, 0x1a0, RZ ;  /* 0x000001a088cb7810 */ /* 0x000fe20007ffe0ff */
[----:B------:R0:W-:Y:S01]  /*5ad0*/  STS [R138.X4+0x280], R103 ;  /* 0x000280678a007388 */ /* 0x0001e20000004800 */
        /* <DEDUP_REMOVED lines=30> */
[----:B------:R-:W-:Y:S01]  /*5cc0*/  ULEA UR34, UP0, UR36, UR34, 0x3 ;  /* 0x0000002224227291 */ /* 0x000fe2000f80183f */
        /* <DEDUP_REMOVED lines=11> */
[-C--:B------:R-:W-:Y:S01]  /*5d80*/  LEA.HI.SX32 R207, R223, R136.reuse, 0x1b ;  /* 0x00000088dfcf7211 */ /* 0x080fe200078fdaff */
[----:B------:R-:W-:Y:S01]  /*5d90*/  ULEA.HI.X UR35, UR36, UR35, UR37, 0x3, UP0 ;  /* 0x0000002324237291 */ /* 0x000fe200080f1c25 */
        /* <DEDUP_REMOVED lines=9> */
[----:B0-----:R-:W-:Y:S01]  /*5e30*/  MOV R103, UR38 ;  /* 0x0000002600677c02 */ /* 0x001fe20008000f00 */
[----:B------:R-:W-:Y:S01]  /*5e40*/  STS [R207.X4+0xb00], R120 ;  /* 0x000b0078cf007388 */ /* 0x000fe20000004800 */
[C---:B------:R-:W-:Y:S02]  /*5e50*/  IADD3 R179, R136.reuse, 0x3c0, RZ ;  /* 0x000003c088b37810 */ /* 0x040fe40007ffe0ff */
[----:B------:R-:W-:Y:S01]  /*5e60*/  LEA.HI.SX32 R186, R171, R136, 0x1b ;  /* 0x00000088abba7211 */ /* 0x000fe200078fdaff */
[----:B------:R1:W-:Y:S01]  /*5e70*/  STS [R209.X4+0xb80], R124 ;  /* 0x000b807cd1007388 */ /* 0x0003e20000004800 */
[----:B------:R-:W-:-:S02]  /*5e80*/  IADD3 R181, R136, 0x3e0, RZ ;  /* 0x000003e088b57810 */ /* 0x000fc40007ffe0ff */
[-C--:B------:R-:W-:Y:S01]  /*5e90*/  LEA.HI.SX32 R188, R173, R136.reuse, 0x1b ;  /* 0x00000088adbc7211 */ /* 0x080fe200078fdaff */
[----:B------:R-:W0:Y:S01]  /*5ea0*/  MUFU.SIN R145, R64 ;  /* 0x0000004000917308 */ /* 0x000e220000000400 */
[-C--:B------:R-:W-:Y:S01]  /*5eb0*/  LEA.HI.SX32 R190, R175, R136.reuse, 0x1b ;  /* 0x00000088afbe7211 */ /* 0x080fe200078fdaff */
[----:B------:R-:W-:Y:S01]  /*5ec0*/  STS [R184.X4+0xc00], R123 ;  /* 0x000c007bb8007388 */ /* 0x000fe20000004800 */
[----:B------:R-:W-:Y:S02]  /*5ed0*/  LEA.HI.SX32 R177, R177, R136, 0x1b ;  /* 0x00000088b1b17211 */ /* 0x000fe400078fdaff */
[----:B------:R-:W-:Y:S01]  /*5ee0*/  LEA R103, R103, UR7, 0x8 ;  /* 0x0000000767677c11 */ /* 0x000fe2000f8e40ff */
[----:B------:R-:W-:Y:S01]  /*5ef0*/  STS [R185.X4+0xc80], R122 ;  /* 0x000c807ab9007388 */ /* 0x000fe20000004800 */
[----:B------:R-:W-:Y:S01]  /*5f00*/  LEA R126, R97, R126, 0x5 ;  /* 0x0000007e617e7211 */ /* 0x000fe200078e28ff */
[----:B------:R2:W3:Y:S01]  /*5f10*/  MUFU.COS R146, R64 ;  /* 0x0000004000927308 */ /* 0x0004e20000000000 */
[----:B------:R-:W-:Y:S01]  /*5f20*/  MOV R65, UR35 ;  /* 0x0000002300417c02 */ /* 0x000fe20008000f00 */
[----:B------:R4:W-:Y:S01]  /*5f30*/  STS [R186.X4+0xd00], R125 ;  /* 0x000d007dba007388 */ /* 0x0009e20000004800 */
[----:B------:R-:W-:Y:S01]  /*5f40*/  @P1 IADD3 R103, R98, 0x200, RZ ;  /* 0x0000020062671810 */ /* 0x000fe20007ffe0ff */
[----:B-1----:R-:W-:Y:S01]  /*5f50*/  FMUL.FTZ R124, R169, R134 ;  /* 0x00000086a97c7220 */ /* 0x002fe20000410000 */
[----:B------:R-:W-:-:S03]  /*5f60*/  LEA.HI.SX32 R181, R181, R136, 0x1b ;  /* 0x00000088b5b57211 */ /* 0x000fc600078fdaff */
[----:B------:R-:W1:Y:S01]  /*5f70*/  MUFU.SIN R141, R192 ;  /* 0x000000c0008d7308 */ /* 0x000e620000000400 */
[----:B--2---:R-:W-:Y:S01]  /*5f80*/  MOV R64, UR34 ;  /* 0x0000002200407c02 */ /* 0x004fe20008000f00 */
[----:B------:R2:W-:Y:S01]  /*5f90*/  STS [R188.X4+0xd80], R133 ;  /* 0x000d8085bc007388 */ /* 0x0005e20000004800 */
[----:B----4-:R-:W-:-:S05]  /*5fa0*/  FMUL.FTZ R125, R169, R132 ;  /* 0x00000084a97d7220 */ /* 0x010fca0000410000 */
[----:B------:R4:W0:Y:S01]  /*5fb0*/  MUFU.COS R142, R192 ;  /* 0x000000c0008e7308 */ /* 0x0008220000000000 */
[----:B------:R2:W-:Y:S01]  /*5fc0*/  STS [R190.X4+0xe00], R131 ;  /* 0x000e0083be007388 */ /* 0x0005e20000004800 */
[----:B------:R-:W-:Y:S02]  /*5fd0*/  LEA.HI.SX32 R169, R126, R126, 0x1b ;  /* 0x0000007e7ea97211 */ /* 0x000fe400078fdaff */
[----:B------:R-:W-:Y:S01]  /*5fe0*/  SHF.L.U32 R171, R103, 0x3, RZ ;  /* 0x0000000367ab7819 */ /* 0x000fe200000006ff */
[----:B------:R2:W-:Y:S01]  /*5ff0*/  STS [R177.X4+0xe80], R130 ;  /* 0x000e8082b1007388 */ /* 0x0005e20000004800 */
[----:B----4-:R-:W-:-:S03]  /*6000*/  LEA.HI.SX32 R192, R179, R136, 0x1b ;  /* 0x00000088b3c07211 */ /* 0x010fc600078fdaff */
[----:B------:R-:W5:Y:S01]  /*6010*/  LDG.E.64 R64, [R64.64] ;  /* 0x0000002040407981 */ /* 0x000f62000c1e1b00 */
[----:B------:R-:W-:-:S03]  /*6020*/  FMUL.FTZ R166, R167, R60 ;  /* 0x0000003ca7a67220 */ /* 0x000fc60000410000 */
[----:B------:R2:W-:Y:S01]  /*6030*/  STS [R192.X4+0xf00], R129 ;  /* 0x000f0081c0007388 */ /* 0x0005e20000004800 */
[-C--:B------:R-:W-:Y:S02]  /*6040*/  FMUL.FTZ R167, R137, R60.reuse ;  /* 0x0000003c89a77220 */ /* 0x080fe40000410000 */
[-C--:B------:R-:W-:Y:S01]  /*6050*/  FMUL.FTZ R168, R135, R60.reuse ;  /* 0x0000003c87a87220 */ /* 0x080fe20000410000 */
[----:B------:R2:W-:Y:S01]  /*6060*/  STS [R181.X4+0xf80], R128 ;  /* 0x000f8080b5007388 */ /* 0x0005e20000004800 */
[----:B------:R-:W-:Y:S01]  /*6070*/  FMUL.FTZ R172, R127, R60 ;  /* 0x0000003c7fac7220 */ /* 0x000fe20000410000 */
[----:B------:R-:W-:-:S06]  /*6080*/  NOP ;  /* 0x0000000000007918 */ /* 0x000fcc0000000000 */
[----:B------:R2:W4:Y:S04]  /*6090*/  LDS R138, [R169.X4] ;  /* 0x00000000a98a7984 */ /* 0x0005280000004800 */
        /* <DEDUP_REMOVED lines=36> */
[----:B------:R-:W-:-:S03]  /*62e0*/  FMUL.FTZ R139, R139, R60 ;  /* 0x0000003c8b8b7220 */ /* 0x000fc60000410000 */
[----:B------:R-:W0:Y:S04]  /*62f0*/  MUFU.SIN R143, R68 ;  /* 0x00000044008f7308 */ /* 0x000e280000000400 */
[----:B------:R2:W0:Y:S04]  /*6300*/  @P0 LDS.64 R110, [R98.X8+0x5a68] ;  /* 0x005a6800626e0984 */ /* 0x0004280000008a00 */
[----:B------:R1:W0:Y:S01]  /*6310*/  MUFU.COS R144, R68 ;  /* 0x0000004400907308 */ /* 0x0002220000000000 */
[----:B------:R-:W-:Y:S02]  /*6320*/  FMUL.FTZ R165, R165, R60 ;  /* 0x0000003ca5a57220 */ /* 0x000fe40000410000 */
[----:B-1----:R-:W-:-:S05]  /*6330*/  FMUL.FTZ R68, R71, UR43 ;  /* 0x0000002b47447c20 */ /* 0x002fca0008410000 */
[----:B------:R2:W1:Y:S01]  /*6340*/  MUFU.SIN R151, R140 ;  /* 0x0000008c00977308 */ /* 0x0004620000000400 */
[----:B------:R-:W-:-:S07]  /*6350*/  FMUL.RZ R68, R68, 0.15915493667125701904 ;  /* 0x3e22f98344447820 */ /* 0x000fce000040c000 */
        /* <DEDUP_REMOVED lines=22> */
.L_x_4516:
[----:B-1234-:R-:W-:Y:S05]  /*64c0*/  BSYNC B0 ;  /* 0x0000000000007941 */ /* 0x01efea0003800000 */
.L_x_4515:
        /* <DEDUP_REMOVED lines=14> */
[-C--:B------:R-:W-:Y:S02]  /*65b0*/  FMUL.FTZ R174, R66, R60.reuse ;  /* 0x0000003c42ae7220 */ /* 0x080fe40000410000 */
[-C--:B------:R-:W-:Y:S02]  /*65c0*/  FMUL.FTZ R176, R69, R60.reuse ;  /* 0x0000003c45b07220 */ /* 0x080fe40000410000 */
[-C--:B------:R-:W-:Y:S01]  /*65d0*/  FMUL.FTZ R177, R70, R60.reuse ;  /* 0x0000003c46b17220 */ /* 0x080fe20000410000 */
[----:B------:R-:W0:Y:S01]  /*65e0*/  MUFU.EX2 R69, R173 ;  /* 0x000000ad00457308 */ /* 0x000e220000000800 */
[----:B------:R-:W-:Y:S01]  /*65f0*/  FMUL.FTZ R71, R71, R60 ;  /* 0x0000003c47477220 */ /* 0x000fe20000410000 */
[----:B------:R-:W-:Y:S01]  /*6600*/  HFMA2.MMA R60, -RZ, RZ, 1.875, 0 ;  /* 0x3f800000ff3c7435 */ /* 0x000fe200000001ff */
[----:B------:R-:W-:Y:S01]  /*6610*/  @!P0 IADD3 R61, R61, -0x2, RZ ;  /* 0xfffffffe3d3d8810 */ /* 0x000fe20007ffe0ff */
[C---:B------:R-:W-:Y:S02]  /*6620*/  FMUL.FTZ R180, R16.reuse, R102 ;  /* 0x0000006610b47220 */ /* 0x040fe40000410000 */
[----:B------:R-:W-:-:S02]  /*6630*/  FFMA.FTZ R178, R16, R101, -R139 ;  /* 0x0000006510b27223 */ /* 0x000fc4000001088b */
[----:B------:R-:W-:Y:S01]  /*6640*/  @!P0 IMAD R66, R61, R62, UR7 ;  /* 0x000000073d428e24 */ /* 0x000fe2000f8e023e */
[----:B------:R-:W-:Y:S01]  /*6650*/  MOV R61, RZ ;  /* 0x000000ff003d7202 */ /* 0x000fe20000000f00 */
[----:B------:R-:W-:Y:S01]  /*6660*/  FMUL.FTZ R99, R165, R99 ;  /* 0x00000063a5637220 */ /* 0x000fe20000410000 */
[----:B------:R-:W-:Y:S01]  /*6670*/  CS2R R62, SRZ ;  /* 0x00000000003e7805 */ /* 0x000fe2000001ff00 */
[----:B------:R-:W-:Y:S01]  /*6680*/  FFMA.FTZ R180, RZ, R101, R180 ;  /* 0x00000065ffb47223 */ /* 0x000fe200000100b4 */
[----:B------:R-:W1:Y:S01]  /*6690*/  MUFU.EX2 R70, R174 ;  /* 0x000000ae00467308 */ /* 0x000e620000000800 */
[----:B------:R-:W-:Y:S02]  /*66a0*/  FADD.FTZ R178, R15, R178 ;  /* 0x000000b20fb27221 */ /* 0x000fe40000010000 */
[----:B------:R-:W-:-:S04]  /*66b0*/  @!P0 IMAD.WIDE R66, R66, R67, UR40 ;  /* 0x0000002842428e25 */ /* 0x000fc8000f8e0243 */
[----:B------:R-:W-:Y:S01]  /*66c0*/  FMUL.FTZ R100, R165, R100 ;  /* 0x00000064a5647220 */ /* 0x000fe20000410000 */
[----:B------:R2:W5:Y:S01]  /*66d0*/  @!P0 LDG.E.128 R60, [R66.64] ;  /* 0x00000020423c8981 */ /* 0x000562000c1e1d00 */
[----:B------:R-:W-:Y:S02]  /*66e0*/  FADD.FTZ R180, RZ, R180 ;  /* 0x000000b4ffb47221 */ /* 0x000fe40000010000 */
[C---:B------:R-:W-:Y:S02]  /*66f0*/  FMUL.FTZ R163, R166.reuse, R163 ;  /* 0x000000a3a6a37220 */ /* 0x040fe40000410000 */
        /* <DEDUP_REMOVED lines=21> */
[-C--:B------:R-:W-:Y:S02]  /*6850*/  FFMA.FTZ R69, R162, R166.reuse, R67 ;  /* 0x000000a6a2457223 */ /* 0x080fe40000010043 */
[----:B------:R-:W-:Y:S01]  /*6860*/  FMUL.FTZ R67, R161, R166 ;  /* 0x000000a6a1437220 */ /* 0x000fe20000410000 */
[----:B------:R-:W0:Y:S01]  /*6870*/  MUFU.EX2 R139, R175 ;  /* 0x000000af008b7308 */ /* 0x000e220000000800 */
[----:B------:R-:W-:Y:S02]  /*6880*/  FMUL.FTZ R159, R168, R159 ;  /* 0x0000009fa89f7220 */ /* 0x000fe40000410000 */
[----:B------:R-:W-:-:S02]  /*6890*/  FFMA.FTZ R67, R162, R66, -R67 ;  /* 0x00000042a2437223 */ /* 0x000fc40000010843 */
[----:B------:R-:W-:-:S03]  /*68a0*/  FADD.FTZ R69, RZ, R69 ;  /* 0x00000045ff457221 */ /* 0x000fc60000010000 */
[----:B------:R-:W2:Y:S01]  /*68b0*/  MUFU.EX2 R71, R71 ;  /* 0x0000004700477308 */ /* 0x000ea20000000800 */
[----:B------:R-:W-:Y:S02]  /*68c0*/  FADD.FTZ R67, R12, R67 ;  /* 0x000000430c437221 */ /* 0x000fe40000010000 */
[----:B------:R-:W-:Y:S02]  /*68d0*/  FMUL.FTZ R160, R168, R160 ;  /* 0x000000a0a8a07220 */ /* 0x000fe40000410000 */
[C---:B------:R-:W-:Y:S02]  /*68e0*/  FMUL.FTZ R66, R159.reuse, R69 ;  /* 0x000000459f427220 */ /* 0x040fe40000410000 */
[C---:B-1----:R-:W-:Y:S02]  /*68f0*/  FMUL.FTZ R148, R70.reuse, R148 ;  /* 0x0000009446947220 */ /* 0x042fe40000410000 */
[----:B------:R-:W-:Y:S02]  /*6900*/  FMUL.FTZ R147, R70, R147 ;  /* 0x0000009346937220 */ /* 0x000fe40000410000 */
[----:B------:R-:W-:-:S02]  /*6910*/  FMUL.FTZ R70, R159, R67 ;  /* 0x000000439f467220 */ /* 0x000fc40000410000 */
[C---:B------:R-:W-:Y:S02]  /*6920*/  FFMA.FTZ R66, R160.reuse, R67, -R66 ;  /* 0x00000043a0427223 */ /* 0x040fe40000010842 */
[----:B------:R-:W-:Y:S02]  /*6930*/  FFMA.FTZ R70, R160, R69, R70 ;  /* 0x00000045a0467223 */ /* 0x000fe40000010046 */
[----:B------:R-:W-:Y:S02]  /*6940*/  FMUL.FTZ R157, R172, R157 ;  /* 0x0000009dac9d7220 */ /* 0x000fe40000410000 */
[----:B------:R-:W-:Y:S02]  /*6950*/  FADD.FTZ R67, R11, R66 ;  /* 0x000000420b437221 */ /* 0x000fe40000010000 */
[C---:B0-----:R-:W-:Y:S02]  /*6960*/  FMUL.FTZ R146, R139.reuse, R146 ;  /* 0x000000928b927220 */ /* 0x041fe40000410000 */
[----:B------:R-:W-:-:S02]  /*6970*/  FMUL.FTZ R145, R139, R145 ;  /* 0x000000918b917220 */ /* 0x000fc40000410000 */
[C---:B--2---:R-:W-:Y:S02]  /*6980*/  FMUL.FTZ R140, R71.reuse, R140 ;  /* 0x0000008c478c7220 */ /* 0x044fe40000410000 */
[----:B------:R-:W-:Y:S02]  /*6990*/  FMUL.FTZ R139, R71, R68 ;  /* 0x00000044478b7220 */ /* 0x000fe40000410000 */
[----:B------:R-:W-:Y:S02]  /*69a0*/  FADD.FTZ R70, RZ, R70 ;  /* 0x00000046ff467221 */ /* 0x000fe40000010000 */
[----:B------:R-:W-:Y:S02]  /*69b0*/  FMUL.FTZ R158, R172, R158 ;  /* 0x0000009eac9e7220 */ /* 0x000fe40000410000 */
[----:B------:R-:W-:Y:S02]  /*69c0*/  FMUL.FTZ R71, R157, R67 ;  /* 0x000000439d477220 */ /* 0x000fe40000410000 */
[----:B------:R-:W-:-:S02]  /*69d0*/  FMUL.FTZ R68, R124, R102 ;  /* 0x000000667c447220 */ /* 0x000fc40000410000 */
[----:B------:R-:W-:Y:S02]  /*69e0*/  FMUL.FTZ R69, R157, R70 ;  /* 0x000000469d457220 */ /* 0x000fe40000410000 */
[C---:B------:R-:W-:Y:S02]  /*69f0*/  FMUL.FTZ R66, R125.reuse, R102 ;  /* 0x000000667d427220 */ /* 0x040fe40000410000 */
[----:B------:R-:W-:Y:S02]  /*6a00*/  FFMA.FTZ R70, R158, R70, R71 ;  /* 0x000000469e467223 */ /* 0x000fe40000010047 */
[----:B------:R-:W-:Y:S02]  /*6a10*/  FFMA.FTZ R68, R125, R101, R68 ;  /* 0x000000657d447223 */ /* 0x000fe40000010044 */
[----:B------:R-:W-:Y:S02]  /*6a20*/  FMUL.FTZ R155, R170, R155 ;  /* 0x0000009baa9b7220 */ /* 0x000fe40000410000 */
[----:B------:R-:W-:-:S02]  /*6a30*/  FFMA.FTZ R66, R124, R101, -R66 ;  /* 0x000000657c427223 */ /* 0x000fc40000010842 */
[----:B------:R-:W-:Y:S02]  /*6a40*/  FFMA.FTZ R71, R158, R67, -R69 ;  /* 0x000000439e477223 */ /* 0x000fe40000010845 */
[----:B------:R-:W-:Y:S02]  /*6a50*/  FADD.FTZ R70, RZ, R70 ;  /* 0x00000046ff467221 */ /* 0x000fe40000010000 */
[C---:B------:R-:W-:Y:S02]  /*6a60*/  FMUL.FTZ R67, R99.reuse, R68 ;  /* 0x0000004463437220 */ /* 0x040fe40000410000 */
[----:B------:R-:W-:Y:S02]  /*6a70*/  FMUL.FTZ R156, R170, R156 ;  /* 0x0000009caa9c7220 */ /* 0x000fe40000410000 */
[----:B------:R-:W-:Y:S02]  /*6a80*/  FMUL.FTZ R69, R99, R66 ;  /* 0x0000004263457220 */ /* 0x000fe40000410000 */
[----:B------:R-:W-:-:S02]  /*6a90*/  FADD.FTZ R71, R10, R71 ;  /* 0x000000470a477221 */ /* 0x000fc40000010000 */
[C---:B------:R-:W-:Y:S02]  /*6aa0*/  FMUL.FTZ R165, R155.reuse, R70 ;  /* 0x000000469ba57220 */ /* 0x040fe40000410000 */
[C---:B------:R-:W-:Y:S02]  /*6ab0*/  FFMA.FTZ R67, R100.reuse, R66, -R67 ;  /* 0x0000004264437223 */ /* 0x040fe40000010843 */
[----:B------:R-:W-:Y:S02]  /*6ac0*/  FFMA.FTZ R69, R100, R68, R69 ;  /* 0x0000004464457223 */ /* 0x000fe40000010045 */
[-C--:B------:R-:W-:Y:S02]  /*6ad0*/  FMUL.FTZ R167, R155, R71.reuse ;  /* 0x000000479ba77220 */ /* 0x080fe40000410000 */
[----:B------:R-:W-:Y:S02]  /*6ae0*/  FFMA.FTZ R166, R156, R71, -R165 ;  /* 0x000000479ca67223 */ /* 0x000fe400000108a5 */
[----:B------:R-:W-:-:S02]  /*6af0*/  FMUL.FTZ R68, R163, R67 ;  /* 0x00000043a3447220 */ /* 0x000fc40000410000 */
[----:B------:R-:W-:Y:S02]  /*6b00*/  FMUL.FTZ R153, R171, R153 ;  /* 0x00000099ab997220 */ /* 0x000fe40000410000 */
[-C--:B------:R-:W-:Y:S02]  /*6b10*/  FMUL.FTZ R66, R163, R69.reuse ;  /* 0x00000045a3427220 */ /* 0x080fe40000410000 */
[----:B------:R-:W-:Y:S02]  /*6b20*/  FFMA.FTZ R167, R156, R70, R167 ;  /* 0x000000469ca77223 */ /* 0x000fe400000100a7 */
[----:B------:R-:W-:Y:S02]  /*6b30*/  FADD.FTZ R166, R9, R166 ;  /* 0x000000a609a67221 */ /* 0x000fe40000010000 */
[----:B------:R-:W-:Y:S02]  /*6b40*/  FFMA.FTZ R68, R164, R69, R68 ;  /* 0x00000045a4447223 */ /* 0x000fe40000010044 */
[----:B------:R-:W-:-:S02]  /*6b50*/  FMUL.FTZ R154, R171, R154 ;  /* 0x0000009aab9a7220 */ /* 0x000fc40000410000 */
[----:B------:R-:W-:Y:S02]  /*6b60*/  FFMA.FTZ R66, R164, R67, -R66 ;  /* 0x00000043a4427223 */ /* 0x000fe40000010842 */
[----:B------:R-:W-:Y:S02]  /*6b70*/  FADD.FTZ R167, RZ, R167 ;  /* 0x000000a7ffa77221 */ /* 0x000fe40000010000 */
[----:B------:R-:W-:Y:S02]  /*6b80*/  FMUL.FTZ R70, R153, R166 ;  /* 0x000000a699467220 */ /* 0x000fe40000410000 */
[C---:B------:R-:W-:Y:S02]  /*6b90*/  FMUL.FTZ R67, R161.reuse, R68 ;  /* 0x00000044a1437220 */ /* 0x040fe40000410000 */
[----:B------:R-:W-:Y:S02]  /*6ba0*/  FMUL.FTZ R69, R161, R66 ;  /* 0x00000042a1457220 */ /* 0x000fe40000410000 */
[----:B------:R-:W-:-:S02]  /*6bb0*/  FMUL.FTZ R71, R153, R167 ;  /* 0x000000a799477220 */ /* 0x000fc40000410000 */
[----:B------:R-:W-:Y:S02]  /*6bc0*/  FFMA.FTZ R70, R154, R167, R70 ;  /* 0x000000a79a467223 */ /* 0x000fe40000010046 */
[C---:B------:R-:W-:Y:S02]  /*6bd0*/  FFMA.FTZ R67, R162.reuse, R66, -R67 ;  /* 0x00000042a2437223 */ /* 0x040fe40000010843 */
[----:B------:R-:W-:Y:S02]  /*6be0*/  FMUL.FTZ R151, R169, R151 ;  /* 0x00000097a9977220 */ /* 0x000fe40000410000 */
[----:B------:R-:W-:Y:S02]  /*6bf0*/  FFMA.FTZ R69, R162, R68, R69 ;  /* 0x00000044a2457223 */ /* 0x000fe40000010045 */
[----:B------:R-:W-:Y:S02]  /*6c00*/  FFMA.FTZ R71, R154, R166, -R71 ;  /* 0x000000a69a477223 */ /* 0x000fe40000010847 */
[----:B------:R-:W-:-:S02]  /*6c10*/  FADD.FTZ R70, RZ, R70 ;  /* 0x00000046ff467221 */ /* 0x000fc40000010000 */
[----:B------:R-:W-:Y:S02]  /*6c20*/  FMUL.FTZ R68, R159, R67 ;  /* 0x000000439f447220 */ /* 0x000fe40000410000 */
[----:B------:R-:W-:Y:S02]  /*6c30*/  FMUL.FTZ R152, R169, R152 ;  /* 0x00000098a9987220 */ /* 0x000fe40000410000 */
[-C--:B------:R-:W-:Y:S02]  /*6c40*/  FMUL.FTZ R66, R159, R69.reuse ;  /* 0x000000459f427220 */ /* 0x080fe40000410000 */
[----:B------:R-:W-:Y:S02]  /*6c50*/  FADD.FTZ R71, R8, R71 ;  /* 0x0000004708477221 */ /* 0x000fe40000010000 */
[----:B------:R-:W-:Y:S02]  /*6c60*/  FMUL.FTZ R165, R151, R70 ;  /* 0x0000004697a57220 */ /* 0x000fe40000410000 */
[----:B------:R-:W-:-:S02]  /*6c70*/  FFMA.FTZ R68, R160, R69, R68 ;  /* 0x00000045a0447223 */ /* 0x000fc40000010044 */
[----:B------:R-:W-:Y:S02]  /*6c80*/  FFMA.FTZ R66, R160, R67, -R66 ;  /* 0x00000043a0427223 */ /* 0x000fe40000010842 */
[-C--:B------:R-:W-:Y:S02]  /*6c90*/  FMUL.FTZ R167, R151, R71.reuse ;  /* 0x0000004797a77220 */ /* 0x080fe40000410000 */
[C---:B------:R-:W-:Y:S02]  /*6ca0*/  FFMA.FTZ R166, R152.reuse, R71, -R165 ;  /* 0x0000004798a67223 */ /* 0x040fe400000108a5 */
[C---:B------:R-:W-:Y:S02]  /*6cb0*/  FMUL.FTZ R67, R157.reuse, R68 ;  /* 0x000000449d437220 */ /* 0x040fe40000410000 */
[----:B------:R-:W-:Y:S02]  /*6cc0*/  FMUL.FTZ R69, R157, R66 ;  /* 0x000000429d457220 */ /* 0x000fe40000410000 */
[----:B------:R-:W-:-:S02]  /*6cd0*/  FFMA.FTZ R167, R152, R70, R167 ;  /* 0x0000004698a77223 */ /* 0x000fc400000100a7 */
[----:B------:R-:W-:Y:S02]  /*6ce0*/  FADD.FTZ R166, R7, R166 ;  /* 0x000000a607a67221 */ /* 0x000fe40000010000 */
[C---:B------:R-:W-:Y:S02]  /*6cf0*/  FFMA.FTZ R67, R158.reuse, R66, -R67 ;  /* 0x000000429e437223 */ /* 0x040fe40000010843 */
[----:B------:R-:W-:Y:S02]  /*6d00*/  FFMA.FTZ R69, R158, R68, R69 ;  /* 0x000000449e457223 */ /* 0x000fe40000010045 */
[----:B------:R-:W-:Y:S02]  /*6d10*/  FADD.FTZ R167, RZ, R167 ;  /* 0x000000a7ffa77221 */ /* 0x000fe40000010000 */
        /* <DEDUP_REMOVED lines=8> */
[----:B------:R-:W-:Y:S02]  /*6da0*/  FADD.FTZ R70, RZ, R70 ;  /* 0x00000046ff467221 */ /* 0x000fe40000010000 */
[C---:B------:R-:W-:Y:S02]  /*6db0*/  FMUL.FTZ R67, R153.reuse, R68 ;  /* 0x0000004499437220 */ /* 0x040fe40000410000 */
[----:B------:R-:W-:Y:S02]  /*6dc0*/  FMUL.FTZ R69, R153, R66 ;  /* 0x0000004299457220 */ /* 0x000fe40000410000 */
[----:B------:R-:W-:Y:S02]  /*6dd0*/  FADD.FTZ R71, R6, R71 ;  /* 0x0000004706477221 */ /* 0x000fe40000010000 */
[----:B------:R-:W-:Y:S01]  /*6de0*/  FMUL.FTZ R165, R147, R70 ;  /* 0x0000004693a57220 */ /* 0x000fe20000410000 */
[----:B------:R-:W0:Y:S01]  /*6df0*/  MUFU.EX2 R176, R176 ;  /* 0x000000b000b07308 */ /* 0x000e220000000800 */
[----:B------:R-:W-:-:S02]  /*6e00*/  FFMA.FTZ R67, R154, R66, -R67 ;  /* 0x000000429a437223 */ /* 0x000fc40000010843 */
[----:B------:R-:W-:Y:S02]  /*6e10*/  FFMA.FTZ R69, R154, R68, R69 ;  /* 0x000000449a457223 */ /* 0x000fe40000010045 */
[-C--:B------:R-:W-:Y:S02]  /*6e20*/  FMUL.FTZ R167, R147, R71.reuse ;  /* 0x0000004793a77220 */ /* 0x080fe40000410000 */
[C---:B------:R-:W-:Y:S02]  /*6e30*/  FFMA.FTZ R166, R148.reuse, R71, -R165 ;  /* 0x0000004794a67223 */ /* 0x040fe400000108a5 */
[C---:B------:R-:W-:Y:S02]  /*6e40*/  FMUL.FTZ R68, R151.reuse, R67 ;  /* 0x0000004397447220 */ /* 0x040fe40000410000 */
[----:B------:R-:W-:Y:S02]  /*6e50*/  FMUL.FTZ R66, R151, R69 ;  /* 0x0000004597427220 */ /* 0x000fe40000410000 */
[----:B------:R-:W-:-:S02]  /*6e60*/  FFMA.FTZ R167, R148, R70, R167 ;  /* 0x0000004694a77223 */ /* 0x000fc400000100a7 */
[----:B------:R-:W-:Y:S02]  /*6e70*/  FADD.FTZ R166, R5, R166 ;  /* 0x000000a605a67221 */ /* 0x000fe40000010000 */
[C---:B------:R-:W-:Y:S02]  /*6e80*/  FFMA.FTZ R68, R152.reuse, R69, R68 ;  /* 0x0000004598447223 */ /* 0x040fe40000010044 */
[----:B------:R-:W-:Y:S02]  /*6e90*/  FFMA.FTZ R66, R152, R67, -R66 ;  /* 0x0000004398427223 */ /* 0x000fe40000010842 */
[----:B------:R-:W-:Y:S02]  /*6ea0*/  FADD.FTZ R167, RZ, R167 ;  /* 0x000000a7ffa77221 */ /* 0x000fe40000010000 */
[----:B------:R-:W-:Y:S02]  /*6eb0*/  FMUL.FTZ R70, R145, R166 ;  /* 0x000000a691467220 */ /* 0x000fe40000410000 */
[C---:B------:R-:W-:Y:S01]  /*6ec0*/  FMUL.FTZ R67, R149.reuse, R68 ;  /* 0x0000004495437220 */ /* 0x040fe20000410000 */
[----:B------:R-:W1:Y:S01]  /*6ed0*/  MUFU.EX2 R177, R177 ;  /* 0x000000b100b17308 */ /* 0x000e620000000800 */
[----:B------:R-:W-:-:S02]  /*6ee0*/  FMUL.FTZ R69, R149, R66 ;  /* 0x0000004295457220 */ /* 0x000fc40000410000 */
[-C--:B------:R-:W-:Y:S02]  /*6ef0*/  FMUL.FTZ R71, R145, R167.reuse ;  /* 0x000000a791477220 */ /* 0x080fe40000410000 */
[----:B------:R-:W-:Y:S01]  /*6f00*/  FFMA.FTZ R70, R146, R167, R70 ;  /* 0x000000a792467223 */ /* 0x000fe20000010046 */
[----:B-----5:R2:W3:Y:S01]  /*6f10*/  R2UR UR35, R65 ;  /* 0x00000000412373c2 */ /* 0x0204e200000e0000 */
[----:B------:R-:W-:Y:S02]  /*6f20*/  FFMA.FTZ R67, R150, R66, -R67 ;  /* 0x0000004296437223 */ /* 0x000fe40000010843 */
[----:B0-----:R-:W-:Y:S02]  /*6f30*/  FMUL.FTZ R143, R176, R143 ;  /* 0x0000008fb08f7220 */ /* 0x001fe40000410000 */
        /* <DEDUP_REMOVED lines=15> */
[----:B-1----:R-:W-:Y:S02]  /*7030*/  FMUL.FTZ R141, R177, R141 ;  /* 0x0000008db18d7220 */ /* 0x002fe40000410000 */
        /* <DEDUP_REMOVED lines=16> */
[----:B0-----:R-:W-:-:S02]  /*7140*/  FMUL.FTZ R64, R141, R66 ;  /* 0x000000428d407220 */ /* 0x001fc40000410000 */
        /* <DEDUP_REMOVED lines=134> */
[-C--:B------:R-:W-:Y:S02]  /*79b0*/  FFMA.FTZ R204, R67, R68.reuse, R204 ;  /* 0x0000004443cc7223 */ /* 0x080fe400000100cc */
[-C--:B------:R-:W-:Y:S02]  /*79c0*/  FMUL.FTZ R67, R65, R69.reuse ;  /* 0x0000004541437220 */ /* 0x080fe40000410000 */
[----:B------:R-:W-:Y:S02]  /*79d0*/  FMUL.FTZ R205, R64, R69 ;  /* 0x0000004540cd7220 */ /* 0x000fe40000410000 */
[-C--:B------:R-:W-:Y:S02]  /*79e0*/  FFMA.FTZ R203, R66, R68.reuse, -R203 ;  /* 0x0000004442cb7223 */ /* 0x080fe400000108cb */
[----:B------:R-:W-:-:S02]  /*79f0*/  FFMA.FTZ R67, R64, R68, -R67 ;  /* 0x0000004440437223 */ /* 0x000fc40000010843 */
[----:B------:R-:W-:Y:S02]  /*7a00*/  FFMA.FTZ R205, R65, R68, R205 ;  /* 0x0000004441cd7223 */ /* 0x000fe400000100cd */
[----:B------:R-:W-:Y:S02]  /*7a10*/  FADD.FTZ R68, R70, R203 ;  /* 0x000000cb46447221 */ /* 0x000fe40000010000 */
[----:B------:R-:W-:Y:S01]  /*7a20*/  FADD.FTZ R69, R71, R204 ;  /* 0x000000cc47457221 */ /* 0x000fe20000010000 */
[----:B------:R-:W-:Y:S05]  /*7a30*/  BRA.DIV ~URZ, `(.L_x_4519) ;  /* 0x000080127f007947 */ /* 0x000fea000b800000 */
[----:B------:R0:W1:Y:S02]  /*7a40*/  SHFL.UP PT, R204, R67, 0x1, RZ ;  /* 0x0420000043cc7989 */ /* 0x00006400000e00ff */
.L_x_4627:
        /* <DEDUP_REMOVED lines=10> */
[----:B-1----:R-:W-:Y:S02]  /*7af0*/  FMUL.FTZ R66, R205, R204 ;  /* 0x000000cccd427220 */ /* 0x002fe40000410000 */
[----:B------:R-:W-:Y:S02]  /*7b00*/  @P0 FADD.FTZ R69, R69, R70 ;  /* 0x0000004645450221 */ /* 0x000fe40000010000 */
[-C--:B----4-:R-:W-:Y:S01]  /*7b10*/  FMUL.FTZ R65, R205, R64.reuse ;  /* 0x00000040cd417220 */ /* 0x090fe20000410000 */
[----:B------:R-:W1:Y:S01]  /*7b20*/  SHFL.UP PT, R70, R68, 0x2, RZ ;  /* 0x0440000044467989 */ /* 0x000e6200000e00ff */
        /* <DEDUP_REMOVED lines=9> */
[C---:B------:R-:W-:Y:S02]  /*7bc0*/  FFMA.FTZ R204, R67.reuse, R71, R204 ;  /* 0x0000004743cc7223 */ /* 0x040fe400000100cc */
[----:B------:R-:W-:-:S03]  /*7bd0*/  FFMA.FTZ R203, R67, R70, -R203 ;  /* 0x0000004643cb7223 */ /* 0x000fc600000108cb */
        /* <DEDUP_REMOVED lines=19> */
[----:B------:R-:W-:Y:S02]  /*7d10*/  FMUL.FTZ R66, R71, R66 ;  /* 0x0000004247427220 */ /* 0x000fe40000410000 */
        /* <DEDUP_REMOVED lines=8> */
[----:B0-----:R-:W-:-:S02]  /*7da0*/  FMUL.FTZ R204, R70, R66 ;  /* 0x0000004246cc7220 */ /* 0x001fc40000410000 */
[CC--:B-1----:R-:W-:Y:S02]  /*7db0*/  FMUL.FTZ R203, R70.reuse, R71.reuse ;  /* 0x0000004746cb7220 */ /* 0x0c2fe40000410000 */
[C---:B------:R-:W-:Y:S02]  /*7dc0*/  FFMA.FTZ R206, R67.reuse, R71, R204 ;  /* 0x0000004743ce7223 */ /* 0x040fe400000100cc */
[C---:B--2---:R-:W-:Y:S02]  /*7dd0*/  FMUL.FTZ R204, R70.reuse, R64 ;  /* 0x0000004046cc7220 */ /* 0x044fe40000410000 */
[C---:B------:R-:W-:Y:S02]  /*7de0*/  FFMA.FTZ R203, R67.reuse, R66, -R203 ;  /* 0x0000004243cb7223 */ /* 0x040fe400000108cb */
[-C--:B---3--:R-:W-:Y:S02]  /*7df0*/  FMUL.FTZ R66, R70, R65.reuse ;  /* 0x0000004146427220 */ /* 0x088fe40000410000 */
[----:B------:R-:W-:-:S02]  /*7e00*/  FFMA.FTZ R65, R67, R65, R204 ;  /* 0x0000004143417223 */ /* 0x000fc400000100cc */
[----:B------:R-:W-:Y:S02]  /*7e10*/  @P0 FADD.FTZ R68, R68, R203 ;  /* 0x000000cb44440221 */ /* 0x000fe40000010000 */
[----:B------:R-:W-:Y:S01]  /*7e20*/  @P0 FADD.FTZ R69, R69, R206 ;  /* 0x000000ce45450221 */ /* 0x000fe20000010000 */
[----:B------:R-:W-:Y:S01]  /*7e30*/  FSEL R204, R70, R65, !P0 ;  /* 0x0000004146cc7208 */ /* 0x000fe20004000000 */
[----:B------:R-:W-:Y:S01]  /*7e40*/  @P0 FFMA.FTZ R67, R67, R64, -R66 ;  /* 0x0000004043430223 */ /* 0x000fe20000010842 */
[----:B------:R-:W0:Y:S04]  /*7e50*/  SHFL.UP PT, R206, R68, 0x10, RZ ;  /* 0x0600000044ce7989 */ /* 0x000e2800000e00ff */
[----:B------:R-:W1:Y:S01]  /*7e60*/  SHFL.UP PT, R66, R69, 0x10, RZ ;  /* 0x0600000045427989 */ /* 0x000e6200000e00ff */
[----:B------:R-:W-:-:S03]  /*7e70*/  MOV R208, R67 ;  /* 0x0000004300d07202 */ /* 0x000fc60000000f00 */
[----:B------:R-:W2:Y:S04]  /*7e80*/  SHFL.UP PT, R207, R204, 0x10, RZ ;  /* 0x06000000cccf7989 */ /* 0x000ea800000e00ff */
[----:B------:R3:W4:Y:S02]  /*7e90*/  SHFL.UP PT, R205, R67, 0x10, RZ ;  /* 0x0600000043cd7989 */ /* 0x00072400000e00ff */
[----:B---3--:R-:W-:Y:S02]  /*7ea0*/  MOV R67, R69 ;  /* 0x0000004500437202 */ /* 0x008fe40000000f00 */
.L_x_4628:
[----:B------:R-:W-:Y:S01]  /*7eb0*/  MOV R203, R208 ;  /* 0x000000d000cb7202 */ /* 0x000fe20000000f00 */
[-C--:B0-----:R-:W-:Y:S01]  /*7ec0*/  FMUL.FTZ R69, R206, R204.reuse ;  /* 0x000000ccce457220 */ /* 0x081fe20000410000 */
[----:B------:R-:W-:Y:S01]  /*7ed0*/  ISETP.GE.AND P0, PT, R97, 0x10, PT ;  /* 0x000000106100780c */ /* 0x000fe20003f06270 */
[C---:B-1----:R-:W-:Y:S02]  /*7ee0*/  FMUL.FTZ R64, R66.reuse, R204 ;  /* 0x000000cc42407220 */ /* 0x042fe40000410000 */
[----:B------:R-:W-:-:S02]  /*7ef0*/  FFMA.FTZ R70, R66, R203, R69 ;  /* 0x000000cb42467223 */ /* 0x000fc40000010045 */
[-C--:B----4-:R-:W-:Y:S02]  /*7f00*/  FMUL.FTZ R66, R205, R204.reuse ;  /* 0x000000cccd427220 */ /* 0x090fe40000410000 */
[-C--:B------:R-:W-:Y:S02]  /*7f10*/  FFMA.FTZ R65, R206, R203.reuse, -R64 ;  /* 0x000000cbce417223 */ /* 0x080fe40000010840 */
[C---:B--2---:R-:W-:Y:S02]  /*7f20*/  FFMA.FTZ R69, R207.reuse, R203, R66 ;  /* 0x000000cbcf457223 */ /* 0x044fe40000010042 */
[----:B------:R-:W-:Y:S02]  /*7f30*/  FMUL.FTZ R64, R207, R204 ;  /* 0x000000cccf407220 */ /* 0x000fe40000410000 */
[----:B------:R-:W-:Y:S01]  /*7f40*/  @P0 FADD.FTZ R67, R70, R67 ;  /* 0x0000004346430221 */ /* 0x000fe20000010000 */
[----:B------:R-:W-:Y:S01]  /*7f50*/  FSEL R69, R204, R69, !P0 ;  /* 0x00000045cc457208 */ /* 0x000fe20004000000 */
[----:B------:R-:W-:-:S02]  /*7f60*/  @P0 FFMA.FTZ R203, R205, R203, -R64 ;  /* 0x000000cbcdcb0223 */ /* 0x000fc40000010840 */
[----:B------:R-:W-:Y:S01]  /*7f70*/  @P0 FADD.FTZ R68, R65, R68 ;  /* 0x0000004441440221 */ /* 0x000fe20000010000 */
[----:B------:R-:W-:Y:S05]  /*7f80*/  BRA.CONV ~URZ, `(.L_x_4521) ;  /* 0x000000537f007947 */ /* 0x000fea000b800000 */
[----:B------:R-:W-:Y:S01]  /*7f90*/  HFMA2.MMA R66, -RZ, RZ, 0, 1.847743988037109375e-06 ;  /* 0x0000001fff427435 */ /* 0x000fe200000001ff */
[----:B------:R-:W-:Y:S02]  /*7fa0*/  MOV R241, R203 ;  /* 0x000000cb00f17202 */ /* 0x000fe40000000f00 */
[----:B------:R-:W-:Y:S02]  /*7fb0*/  MOV R65, 0xffffffff ;  /* 0xffffffff00417802 */ /* 0x000fe40000000f00 */
[----:B------:R-:W-:Y:S02]  /*7fc0*/  MOV R64, 0x7fe0 ;  /* 0x00007fe000407802 */ /* 0x000fe40000000f00 */
[----:B------:R-:W-:Y:S05]  /*7fd0*/  CALL.REL.NOINC `($__internal_112_$__cuda_sm70_shflsync_idx_p) ;  /* 0x0000988000007944 */ /* 0x000fea0003c00000 */
.L_x_4521:
[----:B------:R-:W-:Y:S05]  /*7fe0*/  BRA.CONV ~URZ, `(.L_x_4522) ;  /* 0x000000537f007947 */ /* 0x000fea000b800000 */
[----:B-1----:R-:W-:Y:S01]  /*7ff0*/  HFMA2.MMA R66, -RZ, RZ, 0, 1.847743988037109375e-06 ;  /* 0x0000001fff427435 */ /* 0x002fe200000001ff */
[----:B------:R-:W-:Y:S02]  /*8000*/  MOV R241, R69 ;  /* 0x0000004500f17202 */ /* 0x000fe40000000f00 */
[----:B------:R-:W-:Y:S02]  /*8010*/  MOV R65, 0xffffffff ;  /* 0xffffffff00417802 */ /* 0x000fe40000000f00 */
[----:B------:R-:W-:-:S02]  /*8020*/  MOV R64, 0x8040 ;  /* 0x0000804000407802 */ /* 0x000fc40000000f00 */
[----:B0-----:R-:W-:Y:S05]  /*8030*/  CALL.REL.NOINC `($__internal_112_$__cuda_sm70_shflsync_idx_p) ;  /* 0x0000982000007944 */ /* 0x001fea0003c00000 */
.L_x_4522:
[----:B------:R-:W-:Y:S05]  /*8040*/  BRA.CONV ~URZ, `(.L_x_4523) ;  /* 0x000000537f007947 */ /* 0x000fea000b800000 */
[----:B-1----:R-:W-:Y:S01]  /*8050*/  HFMA2.MMA R66, -RZ, RZ, 0, 1.847743988037109375e-06 ;  /* 0x0000001fff427435 */ /* 0x002fe200000001ff */
[----:B------:R-:W-:-:S02]  /*8060*/  MOV R241, R68 ;  /* 0x0000004400f17202 */ /* 0x000fc40000000f00 */
[----:B------:R-:W-:Y:S02]  /*8070*/  MOV R65, 0xffffffff ;  /* 0xffffffff00417802 */ /* 0x000fe40000000f00 */
[----:B------:R-:W-:Y:S02]  /*8080*/  MOV R64, 0x80a0 ;  /* 0x000080a000407802 */ /* 0x000fe40000000f00 */
[----:B0-----:R-:W-:Y:S05]  /*8090*/  CALL.REL.NOINC `($__internal_112_$__cuda_sm70_shflsync_idx_p) ;  /* 0x000097c000007944 */ /* 0x001fea0003c00000 */
.L_x_4523:
[----:B------:R-:W-:Y:S05]  /*80a0*/  BRA.CONV ~URZ, `(.L_x_4524) ;  /* 0x000000537f007947 */ /* 0x000fea000b800000 */
[----:B-1----:R-:W-:Y:S01]  /*80b0*/  HFMA2.MMA R66, -RZ, RZ, 0, 1.847743988037109375e-06 ;  /* 0x0000001fff427435 */ /* 0x002fe200000001ff */
[----:B------:R-:W-:Y:S02]  /*80c0*/  MOV R241, R67 ;  /* 0x0000004300f17202 */ /* 0x000fe40000000f00 */
[----:B------:R-:W-:Y:S02]  /*80d0*/  MOV R65, 0xffffffff ;  /* 0xffffffff00417802 */ /* 0x000fe40000000f00 */
[----:B------:R-:W-:Y:S02]  /*80e0*/  MOV R64, 0x8100 ;  /* 0x0000810000407802 */ /* 0x000fe40000000f00 */
[----:B0-----:R-:W-:Y:S05]  /*80f0*/  CALL.REL.NOINC `($__internal_112_$__cuda_sm70_shflsync_idx_p) ;  /* 0x0000976000007944 */ /* 0x001fea0003c00000 */
.L_x_4524:
[----:B------:R-:W-:Y:S05]  /*8100*/  BRA.DIV ~URZ, `(.L_x_4525) ;  /* 0x000085227f007947 */ /* 0x000fea000b800000 */
[----:B------:R-:W2:Y:S04]  /*8110*/  SHFL.IDX PT, R60, R60, RZ, 0x1f ;  /* 0x00001fff3c3c7589 */ /* 0x000ea800000e0000 */
[----:B------:R-:W3:Y:S04]  /*8120*/  SHFL.IDX PT, R61, R61, RZ, 0x1f ;  /* 0x00001fff3d3d7589 */ /* 0x000ee800000e0000 */
[----:B------:R-:W4:Y:S04]  /*8130*/  SHFL.IDX PT, R62, R62, RZ, 0x1f ;  /* 0x00001fff3e3e7589 */ /* 0x000f2800000e0000 */
[----:B------:R-:W1:Y:S04]  /*8140*/  SHFL.IDX PT, R63, R63, RZ, 0x1f ;  /* 0x00001fff3f3f7589 */ /* 0x000e6800000e0000 */
[----:B------:R0:W0:Y:S04]  /*8150*/  SHFL.UP PT, R70, R203, 0x1, RZ ;  /* 0x04200000cb467989 */ /* 0x00002800000e00ff */
[----:B------:R-:W0:Y:S04]  /*8160*/  SHFL.UP PT, R69, R69, 0x1, RZ ;  /* 0x0420000045457989 */ /* 0x000e2800000e00ff */
[----:B------:R-:W0:Y:S04]  /*8170*/  SHFL.UP PT, R68, R68, 0x1, RZ ;  /* 0x0420000044447989 */ /* 0x000e2800000e00ff */
[----:B------:R0:W0:Y:S02]  /*8180*/  SHFL.UP PT, R71, R67, 0x1, RZ ;  /* 0x0420000043477989 */ /* 0x00002400000e00ff */
.L_x_4629:
        /* <DEDUP_REMOVED lines=23> */
.L_x_4518:
[----:B0-----:R-:W-:Y:S05]  /*8300*/  BSYNC B0 ;  /* 0x0000000000007941 */ /* 0x001fea0003800000 */
.L_x_4517:
[CC--:B-1----:R-:W-:Y:S01]  /*8310*/  FMUL.FTZ R60, R139.reuse, R196.reuse ;  /* 0x000000c48b3c7220 */ /* 0x0c2fe20000410000 */
[----:B------:R-:W-:Y:S01]  /*8320*/  WARPSYNC 0xffffffff ;  /* 0xffffffff00007948 */ /* 0x000fe20003800000 */
[C---:B------:R-:W-:Y:S01]  /*8330*/  FMUL.FTZ R62, R140.reuse, R196 ;  /* 0x000000c48c3e7220 */ /* 0x040fe20000410000 */
[----:B------:R-:W-:Y:S01]  /*8340*/  BAR.SYNC.DEFER_BLOCKING 0x0 ;  /* 0x0000000000007b1d */ /* 0x000fe20000010000 */
[-C--:B------:R-:W-:Y:S01]  /*8350*/  FFMA.FTZ R60, R140, R195.reuse, -R60 ;  /* 0x000000c38c3c7223 */ /* 0x080fe2000001083c */
[----:B------:R-:W-:Y:S01]  /*8360*/  MOV R70, UR7 ;  /* 0x0000000700467c02 */ /* 0x000fe20008000f00 */
[----:B------:R-:W-:Y:S02]  /*8370*/  FFMA.FTZ R61, -R139, R195, -R62 ;  /* 0x000000c38b3d7223 */ /* 0x000fe4000001093e */
        /* <DEDUP_REMOVED lines=174> */
[----:B------:R-:W-:Y:S02]  /*8e60*/  FADD.FTZ R66, R190, R69 ;  /* 0x00000045be427221 */ /* 0x000fe40000010000 */
[----:B------:R-:W-:Y:S02]  /*8e70*/  FADD.FTZ R124, RZ, R124 ;  /* 0x0000007cff7c7221 */ /* 0x000fe40000010000 */
[----:B------:R-:W-:Y:S02]  /*8e80*/  FMUL.FTZ R69, R161, R213 ;  /* 0x000000d5a1457220 */ /* 0x000fe40000410000 */
[----:B------:R-:W-:Y:S02]  /*8e90*/  FADD.FTZ R67, -R189, R68 ;  /* 0x00000044bd437221 */ /* 0x000fe40000010100 */
        /* <DEDUP_REMOVED lines=77> */
[----:B0-----:R-:W-:Y:S02]  /*9370*/  SHF.L.U32 R68, R98, 0x5, RZ ;  /* 0x0000000562447819 */ /* 0x001fe400000006ff */
        /* <DEDUP_REMOVED lines=18> */
.L_x_4630:
[----:B------:R-:W-:Y:S05]  /*94a0*/  BRA.DIV ~URZ, `(.L_x_4529) ;  /* 0x000075527f007947 */ /* 0x000fea000b800000 */
[----:B------:R-:W2:Y:S04]  /*94b0*/  SHFL.DOWN PT, R69, R69, 0x1, 0x1f ;  /* 0x08201f0045457f89 */ /* 0x000ea800000e0000 */
[----:B0-----:R0:W3:Y:S04]  /*94c0*/  SHFL.DOWN PT, R239, R68, 0x1, 0x1f ;  /* 0x08201f0044ef7f89 */ /* 0x0010e800000e0000 */
[----:B------:R0:W4:Y:S02]  /*94d0*/  SHFL.DOWN PT, R64, R70, 0x1, 0x1f ;  /* 0x08201f0046407f89 */ /* 0x00012400000e0000 */
.L_x_4631:
        /* <DEDUP_REMOVED lines=13> */
.L_x_4531:
[----:B------:R-:W-:Y:S05]  /*95b0*/  BSYNC B1 ;  /* 0x0000000000017941 */ /* 0x000fea0003800000 */
.L_x_4530:
[----:B------:R-:W-:Y:S01]  /*95c0*/  ISETP.GT.U32.AND P0, PT, R252, 0x1d, PT ;  /* 0x0000001dfc00780c */ /* 0x000fe20003f04070 */
[----:B------:R-:W-:Y:S05]  /*95d0*/  BRA.DIV ~URZ, `(.L_x_4532) ;  /* 0x000075827f007947 */ /* 0x000fea000b800000 */
[----:B-1----:R1:W0:Y:S04]  /*95e0*/  SHFL.DOWN PT, R67, R71, 0x2, 0x1f ;  /* 0x08401f0047437f89 */ /* 0x00222800000e0000 */
[----:B--2---:R1:W2:Y:S04]  /*95f0*/  SHFL.DOWN PT, R69, R240, 0x2, 0x1f ;  /* 0x08401f00f0457f89 */ /* 0x0042a800000e0000 */
[----:B0-----:R1:W0:Y:S04]  /*9600*/  SHFL.DOWN PT, R70, R68, 0x2, 0x1f ;  /* 0x08401f0044467f89 */ /* 0x00122800000e0000 */
[----:B----4-:R1:W4:Y:S02]  /*9610*/  SHFL.DOWN PT, R64, R238, 0x2, 0x1f ;  /* 0x08401f00ee407f89 */ /* 0x01032400000e0000 */
.L_x_4632:
        /* <DEDUP_REMOVED lines=13> */
.L_x_4534:
[----:B------:R-:W-:Y:S05]  /*96f0*/  BSYNC B1 ;  /* 0x0000000000017941 */ /* 0x000fea0003800000 */
.L_x_4533:
[----:B------:R-:W-:Y:S01]  /*9700*/  ISETP.GT.U32.AND P0, PT, R252, 0x1b, PT ;  /* 0x0000001bfc00780c */ /* 0x000fe20003f04070 */
[----:B------:R-:W-:Y:S10]  /*9710*/  BRA.DIV ~URZ, `(.L_x_4535) ;  /* 0x000076127f007947 */ /* 0x000ff4000b800000 */
[----:B------:R1:W4:Y:S02]  /*9720*/  SHFL.DOWN PT, R67, R71, 0x4, 0x1f ;  /* 0x08801f0047437f89 */ /* 0x00032400000e0000 */
.L_x_4633:
[----:B------:R-:W-:Y:S05]  /*9730*/  BRA.DIV ~URZ, `(.L_x_4536) ;  /* 0x000076727f007947 */ /* 0x000fea000b800000 */
[----:B--2---:R2:W1:Y:S04]  /*9740*/  SHFL.DOWN PT, R69, R240, 0x4, 0x1f ;  /* 0x08801f00f0457f89 */ /* 0x00446800000e0000 */
[----:B0-----:R2:W0:Y:S04]  /*9750*/  SHFL.DOWN PT, R70, R68, 0x4, 0x1f ;  /* 0x08801f0044467f89 */ /* 0x00142800000e0000 */
[----:B----4-:R2:W4:Y:S02]  /*9760*/  SHFL.DOWN PT, R64, R238, 0x4, 0x1f ;  /* 0x08801f00ee407f89 */ /* 0x01052400000e0000 */
.L_x_4634:
        /* <DEDUP_REMOVED lines=13> */
.L_x_4538:
[----:B------:R-:W-:Y:S05]  /*9840*/  BSYNC B1 ;  /* 0x0000000000017941 */ /* 0x000fea0003800000 */
.L_x_4537:
[----:B------:R-:W-:Y:S01]  /*9850*/  ISETP.GT.U32.AND P0, PT, R252, 0x17, PT ;  /* 0x00000017fc00780c */ /* 0x000fe20003f04070 */
[----:B------:R-:W-:Y:S05]  /*9860*/  BRA.DIV ~URZ, `(.L_x_4539) ;  /* 0x000076a27f007947 */ /* 0x000fea000b800000 */
[----:B------:R2:W4:Y:S04]  /*9870*/  SHFL.DOWN PT, R67, R71, 0x8, 0x1f ;  /* 0x09001f0047437f89 */ /* 0x00052800000e0000 */
[----:B-1----:R2:W1:Y:S04]  /*9880*/  SHFL.DOWN PT, R69, R240, 0x8, 0x1f ;  /* 0x09001f00f0457f89 */ /* 0x00246800000e0000 */
[----:B0-----:R2:W0:Y:S04]  /*9890*/  SHFL.DOWN PT, R70, R68, 0x8, 0x1f ;  /* 0x09001f0044467f89 */ /* 0x00142800000e0000 */
[----:B----4-:R2:W4:Y:S02]  /*98a0*/  SHFL.DOWN PT, R64, R238, 0x8, 0x1f ;  /* 0x09001f00ee407f89 */ /* 0x01052400000e0000 */
.L_x_4635:
        /* <DEDUP_REMOVED lines=13> */
.L_x_4541:
[----:B------:R-:W-:Y:S05]  /*9980*/  BSYNC B1 ;  /* 0x0000000000017941 */ /* 0x000fea0003800000 */
.L_x_4540:
[----:B------:R-:W-:Y:S01]  /*9990*/  ISETP.GT.U32.AND P0, PT, R252, 0xf, PT ;  /* 0x0000000ffc00780c */ /* 0x000fe20003f04070 */
[----:B------:R-:W-:Y:S10]  /*99a0*/  BRA.DIV ~URZ, `(.L_x_4542) ;  /* 0x000077327f007947 */ /* 0x000ff4000b800000 */
[----:B------:R2:W4:Y:S02]  /*99b0*/  SHFL.DOWN PT, R67, R71, 0x10, 0x1f ;  /* 0x0a001f0047437f89 */ /* 0x00052400000e0000 */
.L_x_4636:
[----:B------:R-:W-:Y:S05]  /*99c0*/  BRA.DIV ~URZ, `(.L_x_4543) ;  /* 0x000077927f007947 */ /* 0x000fea000b800000 */
[----:B-1----:R1:W2:Y:S04]  /*99d0*/  SHFL.DOWN PT, R69, R240, 0x10, 0x1f ;  /* 0x0a001f00f0457f89 */ /* 0x0022a800000e0000 */
[----:B0-----:R1:W0:Y:S04]  /*99e0*/  SHFL.DOWN PT, R70, R68, 0x10, 0x1f ;  /* 0x0a001f0044467f89 */ /* 0x00122800000e0000 */
[----:B----4-:R1:W4:Y:S02]  /*99f0*/  SHFL.DOWN PT, R64, R238, 0x10, 0x1f ;  /* 0x0a001f00ee407f89 */ /* 0x01032400000e0000 */
.L_x_4637:
        /* <DEDUP_REMOVED lines=13> */
.L_x_4545:
[----:B------:R-:W-:Y:S05]  /*9ad0*/  BSYNC B1 ;  /* 0x0000000000017941 */ /* 0x000fea0003800000 */
.L_x_4544:
        /* <DEDUP_REMOVED lines=20> */
.L_x_4638:
        /* <DEDUP_REMOVED lines=21> */
.L_x_4548:
[----:B------:R-:W-:Y:S05]  /*9d70*/  BSYNC B1 ;  /* 0x0000000000017941 */ /* 0x000fea0003800000 */
.L_x_4547:
        /* <DEDUP_REMOVED lines=14> */
.L_x_4527:
[----:B0-----:R-:W-:Y:S05]  /*9e60*/  BSYNC B0 ;  /* 0x0000000000007941 */ /* 0x001fea0003800000 */
.L_x_4526:
[----:B------:R-:W-:Y:S01]  /*9e70*/  WARPSYNC 0xffffffff ;  /* 0xffffffff00007948 */ /* 0x000fe20003800000 */
[----:B------:R-:W-:Y:S02]  /*9e80*/  FADD.FTZ R232, RZ, R232 ;  /* 0x000000e8ffe87221 */ /* 0x000fe40000010000 */
[----:B------:R-:W-:Y:S01]  /*9e90*/  BAR.SYNC.DEFER_BLOCKING 0x0 ;  /* 0x0000000000007b1d */ /* 0x000fe20000010000 */
[----:B------:R-:W-:Y:S01]  /*9ea0*/  ISETP.NE.AND P0, PT, R98, RZ, PT ;  /* 0x000000ff6200720c */ /* 0x000fe20003f05270 */
[CC--:B------:R-:W-:Y:S02]  /*9eb0*/  FMUL.FTZ R71, R115.reuse, R206.reuse ;  /* 0x000000ce73477220 */ /* 0x0c0fe40000410000 */
[-C--:B------:R-:W-:Y:S02]  /*9ec0*/  FMUL.FTZ R115, R115, R223.reuse ;  /* 0x000000df73737220 */ /* 0x080fe40000410000 */
[C---:B------:R-:W-:Y:S01]  /*9ed0*/  FFMA.FTZ R71, R116.reuse, R223, -R71 ;  /* 0x000000df74477223 */ /* 0x040fe20000010847 */
[----:B------:R-:W-:Y:S01]  /*9ee0*/  BSSY B0, `(.L_x_4549) ;  /* 0x000024e000007945 */ /* 0x000fe20003800000 */
[----:B------:R-:W-:Y:S02]  /*9ef0*/  FFMA.FTZ R116, R116, R206, R115 ;  /* 0x000000ce74747223 */ /* 0x000fe40000010073 */
[----:B------:R-:W-:-:S02]  /*9f00*/  FMUL.FTZ R115, R203, UR35 ;  /* 0x00000023cb737c20 */ /* 0x000fc40008410000 */
[CC--:B------:R-:W-:Y:S02]  /*9f10*/  FMUL.FTZ R70, R117.reuse, R207.reuse ;  /* 0x000000cf75467220 */ /* 0x0c0fe40000410000 */
[----:B------:R-:W-:Y:S02]  /*9f20*/  FFMA.FTZ R115, R216, UR34, -R115 ;  /* 0x00000022d8737c23 */ /* 0x000fe40008010873 */
[-C--:B------:R-:W-:Y:S02]  /*9f30*/  FMUL.FTZ R117, R117, R222.reuse ;  /* 0x000000de75757220 */ /* 0x080fe40000410000 */
[C---:B------:R-:W-:Y:S02]  /*9f40*/  FFMA.FTZ R70, R118.reuse, R222, -R70 ;  /* 0x000000de76467223 */ /* 0x040fe40000010846 */
[----:B------:R-:W-:Y:S02]  /*9f50*/  FFMA.FTZ R118, R118, R207, R117 ;  /* 0x000000cf76767223 */ /* 0x000fe40000010075 */
[----:B------:R-:W-:Y:S01]  /*9f60*/  FMUL.FTZ R117, R202, UR34 ;  /* 0x00000022ca757c20 */ /* 0x000fe20008410000 */
[----:B------:R-:W0:Y:S01]  /*9f70*/  LDS.64 R64, [R98.X16+0x4668] ;  /* 0x0046680062407984 */ /* 0x000e22000000ca00 */
[----:B------:R-:W-:-:S02]  /*9f80*/  FMUL.FTZ R69, R119, R208 ;  /* 0x000000d077457220 */ /* 0x000fc40000410000 */
[----:B------:R-:W-:Y:S02]  /*9f90*/  FFMA.FTZ R117, R215, UR35, R117 ;  /* 0x00000023d7757c23 */ /* 0x000fe40008010075 */
[-C--:B------:R-:W-:Y:S02]  /*9fa0*/  FMUL.FTZ R119, R119, R221.reuse ;  /* 0x000000dd77777220 */ /* 0x080fe40000410000 */
[C---:B------:R-:W-:Y:S02]  /*9fb0*/  FFMA.FTZ R69, R120.reuse, R221, -R69 ;  /* 0x000000dd78457223 */ /* 0x040fe40000010845 */
[----:B------:R-:W-:Y:S02]  /*9fc0*/  FFMA.FTZ R120, R120, R208, R119 ;  /* 0x000000d078787223 */ /* 0x000fe40000010077 */
[----:B------:R-:W-:Y:S02]  /*9fd0*/  FMUL.FTZ R119, R125, UR34 ;  /* 0x000000227d777c20 */ /* 0x000fe40008410000 */
        /* <DEDUP_REMOVED lines=11> */
[----:B------:R-:W-:-:S04]  /*a090*/  FMUL.FTZ R123, R212, UR34 ;  /* 0x00000022d47b7c20 */ /* 0x000fc80008410000 */
[----:B------:R-:W-:Y:S02]  /*a0a0*/  FFMA.FTZ R123, R217, UR35, R123 ;  /* 0x00000023d97b7c23 */ /* 0x000fe4000801007b */
[----:B0-----:R-:W-:-:S04]  /*a0b0*/  FMUL.FTZ R66, R65, -R111 ;  /* 0x8000006f41427220 */ /* 0x001fc80000410000 */
[C---:B------:R-:W-:Y:S02]  /*a0c0*/  FFMA.FTZ R66, R64.reuse, R110, -R66 ;  /* 0x0000006e40427223 */ /* 0x040fe40000010842 */
[----:B------:R-:W-:Y:S02]  /*a0d0*/  FMUL.FTZ R64, R64, -R111 ;  /* 0x8000006f40407220 */ /* 0x000fe40000410000 */
[----:B------:R-:W-:Y:S02]  /*a0e0*/  FMUL.FTZ R111, R109, R204 ;  /* 0x000000cc6d6f7220 */ /* 0x000fe40000410000 */
[----:B------:R-:W-:Y:S01]  /*a0f0*/  FFMA.FTZ R64, R65, R110, R64 ;  /* 0x0000006e41407223 */ /* 0x000fe20000010040 */
[----:B------:R-:W-:Y:S01]  /*a100*/  MOV R65, UR7 ;  /* 0x0000000700417c02 */ /* 0x000fe20008000f00 */
[C---:B------:R-:W-:Y:S02]  /*a110*/  FMUL.FTZ R110, R113.reuse, R205 ;  /* 0x000000cd716e7220 */ /* 0x040fe40000410000 */
[----:B------:R-:W-:-:S02]  /*a120*/  FMUL.FTZ R113, R113, R224 ;  /* 0x000000e071717220 */ /* 0x000fc40000410000 */
[C---:B------:R-:W-:Y:S01]  /*a130*/  FFMA.FTZ R110, R114.reuse, R224, -R110 ;  /* 0x000000e0726e7223 */ /* 0x040fe2000001086e */
[----:B------:R0:W-:Y:S01]  /*a140*/  @!P0 STS.128 [R65.X16+0x5c60], R60 ;  /* 0x005c603c41008388 */ /* 0x0001e2000000cc00 */
[----:B------:R-:W-:Y:S02]  /*a150*/  FFMA.FTZ R114, R114, R205, R113 ;  /* 0x000000cd72727223 */ /* 0x000fe40000010071 */
        /* <DEDUP_REMOVED lines=10> */
[CC--:B0-----:R-:W-:Y:S02]  /*a200*/  FMUL.FTZ R60, R137.reuse, R203.reuse ;  /* 0x000000cb893c7220 */ /* 0x0c1fe40000410000 */
[----:B------:R-:W-:Y:S02]  /*a210*/  FFMA.FTZ R111, R106, R228, R113 ;  /* 0x000000e46a6f7223 */ /* 0x000fe40000010071 */
[-C--:B------:R-:W-:Y:S02]  /*a220*/  FMUL.FTZ R137, R137, R216.reuse ;  /* 0x000000d889897220 */ /* 0x080fe40000410000 */
[----:B------:R-:W-:Y:S02]  /*a230*/  FMUL.FTZ R106, R203, UR34 ;  /* 0x00000022cb6a7c20 */ /* 0x000fe40008410000 */
[C---:B------:R-:W-:Y:S02]  /*a240*/  FFMA.FTZ R60, R138.reuse, R216, -R60 ;  /* 0x000000d88a3c7223 */ /* 0x040fe4000001083c */
[----:B------:R-:W-:-:S02]  /*a250*/  FFMA.FTZ R138, R138, R203, R137 ;  /* 0x000000cb8a8a7223 */ /* 0x000fc40000010089 */
[----:B------:R-:W-:Y:S02]  /*a260*/  FADD.FTZ R113, R76, R76 ;  /* 0x0000004c4c717221 */ /* 0x000fe40000010000 */
[----:B------:R-:W-:Y:S02]  /*a270*/  FFMA.FTZ R106, R216, UR35, R106 ;  /* 0x00000023d86a7c23 */ /* 0x000fe4000801006a */
[----:B------:R-:W-:Y:S02]  /*a280*/  FMUL.FTZ R61, R135, R202 ;  /* 0x000000ca873d7220 */ /* 0x000fe40000410000 */
[C---:B------:R-:W-:Y:S02]  /*a290*/  FFMA.FTZ R60, R113.reuse, R60, RZ ;  /* 0x0000003c713c7223 */ /* 0x040fe400000100ff */
[C---:B------:R-:W-:Y:S02]  /*a2a0*/  FFMA.FTZ R138, -R113.reuse, R138, RZ ;  /* 0x0000008a718a7223 */ /* 0x040fe400000101ff */
[----:B------:R-:W-:-:S02]  /*a2b0*/  FMUL.FTZ R115, R113, R115 ;  /* 0x0000007371737220 */ /* 0x000fc40000410000 */
[----:B------:R-:W-:Y:S02]  /*a2c0*/  FFMA.FTZ R106, -R113, R106, -RZ ;  /* 0x0000006a716a7223 */ /* 0x000fe400000109ff */
[-C--:B------:R-:W-:Y:S02]  /*a2d0*/  FFMA.FTZ R61, R136, R215.reuse, -R61 ;  /* 0x000000d7883d7223 */ /* 0x080fe4000001083d */
[----:B------:R-:W-:Y:S02]  /*a2e0*/  FADD.FTZ R113, R75, R75 ;  /* 0x0000004b4b717221 */ /* 0x000fe40000010000 */
[----:B------:R-:W-:Y:S02]  /*a2f0*/  FMUL.FTZ R135, R135, R215 ;  /* 0x000000d787877220 */ /* 0x000fe40000410000 */
[----:B------:R-:W-:Y:S02]  /*a300*/  FFMA.FTZ R60, R113, R61, R60 ;  /* 0x0000003d713c7223 */ /* 0x000fe4000001003c */
[----:B------:R-:W-:-:S02]  /*a310*/  FMUL.FTZ R61, R202, UR35 ;  /* 0x00000023ca3d7c20 */ /* 0x000fc40008410000 */
[----:B------:R-:W-:Y:S02]  /*a320*/  FFMA.FTZ R136, R136, R202, R135 ;  /* 0x000000ca88887223 */ /* 0x000fe40000010087 */
[----:B------:R-:W-:Y:S02]  /*a330*/  FFMA.FTZ R61, R215, UR34, -R61 ;  /* 0x00000022d73d7c23 */ /* 0x000fe4000801083d */
[----:B------:R-:W-:Y:S02]  /*a340*/  FMUL.FTZ R62, R133, R125 ;  /* 0x0000007d853e7220 */ /* 0x000fe40000410000 */
[C---:B------:R-:W-:Y:S02]  /*a350*/  FFMA.FTZ R136, -R113.reuse, R136, R138 ;  /* 0x0000008871887223 */ /* 0x040fe4000001018a */
[C---:B------:R-:W-:Y:S02]  /*a360*/  FMUL.FTZ R61, R113.reuse, R61 ;  /* 0x0000003d713d7220 */ /* 0x040fe40000410000 */
[----:B------:R-:W-:-:S02]  /*a370*/  FFMA.FTZ R113, -R113, R117, -RZ ;  /* 0x0000007571717223 */ /* 0x000fc400000109ff */
[-C--:B------:R-:W-:Y:S02]  /*a380*/  FFMA.FTZ R62, R134, R214.reuse, -R62 ;  /* 0x000000d6863e7223 */ /* 0x080fe4000001083e */
[----:B------:R-:W-:Y:S02]  /*a390*/  FADD.FTZ R117, R74, R74 ;  /* 0x0000004a4a757221 */ /* 0x000fe40000010000 */
[----:B------:R-:W-:Y:S02]  /*a3a0*/  FMUL.FTZ R133, R133, R214 ;  /* 0x000000d685857220 */ /* 0x000fe40000410000 */
[----:B------:R-:W-:Y:S02]  /*a3b0*/  FFMA.FTZ R60, R117, R62, R60 ;  /* 0x0000003e753c7223 */ /* 0x000fe4000001003c */
[----:B------:R-:W-:Y:S02]  /*a3c0*/  FMUL.FTZ R62, R125, UR35 ;  /* 0x000000237d3e7c20 */ /* 0x000fe40008410000 */
[----:B------:R-:W-:-:S02]  /*a3d0*/  FFMA.FTZ R134, R134, R125, R133 ;  /* 0x0000007d86867223 */ /* 0x000fc40000010085 */
[----:B------:R-:W-:Y:S02]  /*a3e0*/  FFMA.FTZ R62, R214, UR34, -R62 ;  /* 0x00000022d63e7c23 */ /* 0x000fe4000801083e */
[----:B------:R-:W-:Y:S02]  /*a3f0*/  FMUL.FTZ R63, R131, R124 ;  /* 0x0000007c833f7220 */ /* 0x000fe40000410000 */
[C---:B------:R-:W-:Y:S02]  /*a400*/  FFMA.FTZ R134, -R117.reuse, R134, R136 ;  /* 0x0000008675867223 */ /* 0x040fe40000010188 */
[C---:B------:R-:W-:Y:S02]  /*a410*/  FMUL.FTZ R62, R117.reuse, R62 ;  /* 0x0000003e753e7220 */ /* 0x040fe40000410000 */
[----:B------:R-:W-:Y:S02]  /*a420*/  FFMA.FTZ R117, -R117, R119, -RZ ;  /* 0x0000007775757223 */ /* 0x000fe400000109ff */
[----:B------:R-:W-:-:S02]  /*a430*/  FFMA.FTZ R63, R132, R213, -R63 ;  /* 0x000000d5843f7223 */ /* 0x000fc4000001083f */
[----:B------:R-:W-:Y:S02]  /*a440*/  FADD.FTZ R119, R73, R73 ;  /* 0x0000004949777221 */ /* 0x000fe40000010000 */
[----:B------:R-:W-:Y:S02]  /*a450*/  FMUL.FTZ R131, R131, R213 ;  /* 0x000000d583837220 */ /* 0x000fe40000410000 */
[----:B------:R-:W-:Y:S02]  /*a460*/  FFMA.FTZ R60, R119, R63, R60 ;  /* 0x0000003f773c7223 */ /* 0x000fe4000001003c */
[----:B------:R-:W-:Y:S02]  /*a470*/  FMUL.FTZ R63, R124, UR35 ;  /* 0x000000237c3f7c20 */ /* 0x000fe40008410000 */
[----:B------:R-:W-:Y:S02]  /*a480*/  FFMA.FTZ R132, R132, R124, R131 ;  /* 0x0000007c84847223 */ /* 0x000fe40000010083 */
[----:B------:R-:W-:-:S02]  /*a490*/  FFMA.FTZ R63, R213, UR34, -R63 ;  /* 0x00000022d53f7c23 */ /* 0x000fc4000801083f */
        /* <DEDUP_REMOVED lines=10> */
[----:B------:R-:W-:Y:S02]  /*a540*/  FFMA.FTZ R65, R217, UR34, -R65 ;  /* 0x00000022d9417c23 */ /* 0x000fe40008010841 */
[----:B------:R-:W-:-:S02]  /*a550*/  FADD.FTZ R195, R195, R66 ;  /* 0x00000042c3c37221 */ /* 0x000fc40000010000 */
        /* <DEDUP_REMOVED lines=8> */
[----:B------:R-:W-:Y:S02]  /*a5e0*/  FFMA.FTZ R128, R128, R211, R127 ;  /* 0x000000d380807223 */ /* 0x000fe4000001007f */
[C---:B------:R-:W-:Y:S02]  /*a5f0*/  FMUL.FTZ R66, R211.reuse, UR35 ;  /* 0x00000023d3427c20 */ /* 0x040fe40008410000 */
[----:B------:R-:W-:Y:S02]  /*a600*/  FMUL.FTZ R127, R211, UR34 ;  /* 0x00000022d37f7c20 */ /* 0x000fe40008410000 */
[----:B------:R-:W-:-:S02]  /*a610*/  FFMA.FTZ R66, R218, UR34, -R66 ;  /* 0x00000022da427c23 */ /* 0x000fc40008010842 */
[----:B------:R-:W-:Y:S02]  /*a620*/  FFMA.FTZ R127, R218, UR35, R127 ;  /* 0x00000023da7f7c23 */ /* 0x000fe4000801007f */
[C---:B------:R-:W-:Y:S02]  /*a630*/  FFMA.FTZ R128, -R123.reuse, R128, R130 ;  /* 0x000000807b807223 */ /* 0x040fe40000010182 */
[C---:B------:R-:W-:Y:S02]  /*a640*/  FMUL.FTZ R66, R123.reuse, R66 ;  /* 0x000000427b427220 */ /* 0x040fe40000410000 */
[----:B------:R-:W-:Y:S02]  /*a650*/  FFMA.FTZ R123, -R123, R127, -RZ ;  /* 0x0000007f7b7b7223 */ /* 0x000fe400000109ff */
[----:B------:R-:W-:Y:S02]  /*a660*/  FADD.FTZ R127, R58, R58 ;  /* 0x0000003a3a7f7221 */ /* 0x000fe40000010000 */
[----:B------:R-:W-:-:S02]  /*a670*/  FADD.FTZ R64, -R196, R64 ;  /* 0x00000040c4407221 */ /* 0x000fc40000010100 */
[C---:B------:R-:W-:Y:S02]  /*a680*/  FFMA.FTZ R60, R127.reuse, R67, R60 ;  /* 0x000000437f3c7223 */ /* 0x040fe4000001003c */
[----:B------:R-:W-:Y:S02]  /*a690*/  FFMA.FTZ R126, -R127, R126, R128 ;  /* 0x0000007e7f7e7223 */ /* 0x000fe40000010180 */
[C---:B------:R-:W-:Y:S02]  /*a6a0*/  FMUL.FTZ R67, R210.reuse, UR35 ;  /* 0x00000023d2437c20 */ /* 0x040fe40008410000 */
[----:B------:R-:W-:Y:S02]  /*a6b0*/  FMUL.FTZ R128, R210, UR34 ;  /* 0x00000022d2807c20 */ /* 0x000fe40008410000 */
[C---:B------:R-:W-:Y:S02]  /*a6c0*/  FFMA.FTZ R67, R219.reuse, UR34, -R67 ;  /* 0x00000022db437c23 */ /* 0x040fe40008010843 */
[----:B------:R-:W-:-:S02]  /*a6d0*/  FFMA.FTZ R128, R219, UR35, R128 ;  /* 0x00000023db807c23 */ /* 0x000fc40008010080 */
[C---:B------:R-:W-:Y:S02]  /*a6e0*/  FMUL.FTZ R67, R127.reuse, R67 ;  /* 0x000000437f437220 */ /* 0x040fe40000410000 */
[----:B------:R-:W-:Y:S02]  /*a6f0*/  FFMA.FTZ R127, -R127, R128, -RZ ;  /* 0x000000807f7f7223 */ /* 0x000fe400000109ff */
[----:B------:R-:W-:Y:S02]  /*a700*/  FADD.FTZ R128, R57, R57 ;  /* 0x0000003939807221 */ /* 0x000fe40000010000 */
[----:B------:R-:W-:Y:S02]  /*a710*/  FMUL.FTZ R130, R204, UR34 ;  /* 0x00000022cc827c20 */ /* 0x000fe40008410000 */
[C---:B------:R-:W-:Y:S02]  /*a720*/  FFMA.FTZ R60, R128.reuse, R68, R60 ;  /* 0x00000044803c7223 */ /* 0x040fe4000001003c */
[----:B------:R-:W-:-:S02]  /*a730*/  FFMA.FTZ R122, -R128, R122, R126 ;  /* 0x0000007a807a7223 */ /* 0x000fc4000001017e */
[C---:B------:R-:W-:Y:S02]  /*a740*/  FMUL.FTZ R68, R209.reuse, UR35 ;  /* 0x00000023d1447c20 */ /* 0x040fe40008410000 */
[----:B------:R-:W-:Y:S02]  /*a750*/  FMUL.FTZ R126, R209, UR34 ;  /* 0x00000022d17e7c20 */ /* 0x000fe40008410000 */
[C---:B------:R-:W-:Y:S02]  /*a760*/  FFMA.FTZ R68, R220.reuse, UR34, -R68 ;  /* 0x00000022dc447c23 */ /* 0x040fe40008010844 */
[----:B------:R-:W-:Y:S02]  /*a770*/  FFMA.FTZ R126, R220, UR35, R126 ;  /* 0x00000023dc7e7c23 */ /* 0x000fe4000801007e */
[C---:B------:R-:W-:Y:S02]  /*a780*/  FMUL.FTZ R68, R128.reuse, R68 ;  /* 0x0000004480447220 */ /* 0x040fe40000410000 */
[----:B------:R-:W-:-:S02]  /*a790*/  FFMA.FTZ R128, -R128, R126, -RZ ;  /* 0x0000007e80807223 */ /* 0x000fc400000109ff */
[----:B------:R-:W-:Y:S02]  /*a7a0*/  FADD.FTZ R126, R56, R56 ;  /* 0x00000038387e7221 */ /* 0x000fe40000010000 */
[----:B------:R-:W-:Y:S02]  /*a7b0*/  FFMA.FTZ R131, R225, UR35, R130 ;  /* 0x00000023e1837c23 */ /* 0x000fe40008010082 */
        /* <DEDUP_REMOVED lines=19> */
[----:B------:R-:W-:Y:S02]  /*a8f0*/  FADD.FTZ R214, -R14, R214 ;  /* 0x000000d60ed67221 */ /* 0x000fe40000010100 */
        /* <DEDUP_REMOVED lines=9> */
[----:B------:R-:W-:Y:S02]  /*a990*/  FADD.FTZ R213, -R13, R213 ;  /* 0x000000d50dd57221 */ /* 0x000fe40000010100 */
        /* <DEDUP_REMOVED lines=8> */
[C---:B------:R-:W-:Y:S02]  /*aa20*/  FMUL.FTZ R116, R139.reuse, -R195 ;  /* 0x800000c38b747220 */ /* 0x040fe40000410000 */
[----:B------:R-:W-:-:S02]  /*aa30*/  FMUL.FTZ R139, R139, -R64 ;  /* 0x800000408b8b7220 */ /* 0x000fc40000410000 */
[C---:B------:R-:W-:Y:S02]  /*aa40*/  FFMA.FTZ R116, R140.reuse, R64, R116 ;  /* 0x000000408c747223 */ /* 0x040fe40000010074 */
[----:B------:R-:W-:Y:S02]  /*aa50*/  FFMA.FTZ R139, R140, R195, -R139 ;  /* 0x000000c38c8b7223 */ /* 0x000fe4000001088b */
[----:B------:R-:W-:Y:S02]  /*aa60*/  FADD.FTZ R194, -R194, R116 ;  /* 0x00000074c2c27221 */ /* 0x000fe40000010100 */
[----:B------:R-:W-:Y:S02]  /*aa70*/  FADD.FTZ R116, R52, R52 ;  /* 0x0000003434747221 */ /* 0x000fe40000010000 */
[----:B------:R-:W-:Y:S02]  /*aa80*/  FADD.FTZ R193, R193, R139 ;  /* 0x0000008bc1c17221 */ /* 0x000fe40000010000 */
[----:B------:R-:W-:-:S02]  /*aa90*/  FFMA.FTZ R71, R116, R109, R71 ;  /* 0x0000006d74477223 */ /* 0x000fc40000010047 */
[C---:B------:R-:W-:Y:S02]  /*aaa0*/  FMUL.FTZ R109, R141.reuse, -R194 ;  /* 0x800000c28d6d7220 */ /* 0x040fe40000410000 */
[----:B------:R-:W-:Y:S02]  /*aab0*/  FFMA.FTZ R112, -R116, R112, R114 ;  /* 0x0000007074707223 */ /* 0x000fe40000010172 */
[-C--:B------:R-:W-:Y:S02]  /*aac0*/  FFMA.FTZ R114, R142, R193.reuse, -R109 ;  /* 0x000000c18e727223 */ /* 0x080fe4000001086d */
[----:B------:R-:W-:Y:S02]  /*aad0*/  FMUL.FTZ R129, R141, -R193 ;  /* 0x800000c18d817220 */ /* 0x000fe40000410000 */
[----:B------:R-:W-:Y:S02]  /*aae0*/  FADD.FTZ R191, R191, R114 ;  /* 0x00000072bfbf7221 */ /* 0x000fe40000010000 */
[----:B------:R-:W-:-:S02]  /*aaf0*/  FMUL.FTZ R114, R204, UR35 ;  /* 0x00000023cc727c20 */ /* 0x000fc40008410000 */
[----:B------:R-:W-:Y:S02]  /*ab00*/  FFMA.FTZ R129, R142, R194, R129 ;  /* 0x000000c28e817223 */ /* 0x000fe40000010081 */
[----:B------:R-:W-:Y:S02]  /*ab10*/  FFMA.FTZ R109, R225, UR34, -R114 ;  /* 0x00000022e16d7c23 */ /* 0x000fe40008010872 */
[----:B------:R-:W-:Y:S02]  /*ab20*/  FADD.FTZ R192, -R192, R129 ;  /* 0x00000081c0c07221 */ /* 0x000fe40000010100 */
[C---:B------:R-:W-:Y:S02]  /*ab30*/  FMUL.FTZ R109, R116.reuse, R109 ;  /* 0x0000006d746d7220 */ /* 0x040fe40000410000 */
[----:B------:R-:W-:Y:S02]  /*ab40*/  FFMA.FTZ R116, -R116, R131, -RZ ;  /* 0x0000008374747223 */ /* 0x000fe400000109ff */
[----:B------:R-:W-:-:S02]  /*ab50*/  FMUL.FTZ R131, R143, -R191 ;  /* 0x800000bf8f837220 */ /* 0x000fc40000410000 */
[-C--:B------:R-:W-:Y:S02]  /*ab60*/  FMUL.FTZ R129, R143, -R192.reuse ;  /* 0x800000c08f817220 */ /* 0x080fe40000410000 */
[C---:B------:R-:W-:Y:S02]  /*ab70*/  FFMA.FTZ R114, R144.reuse, R192, R131 ;  /* 0x000000c090727223 */ /* 0x040fe40000010083 */
[----:B------:R-:W-:Y:S02]  /*ab80*/  FFMA.FTZ R129, R144, R191, -R129 ;  /* 0x000000bf90817223 */ /* 0x000fe40000010881 */
[----:B------:R-:W-:Y:S02]  /*ab90*/  FADD.FTZ R165, -R165, R114 ;  /* 0x00000072a5a57221 */ /* 0x000fe40000010100 */
[----:B------:R-:W-:Y:S02]  /*aba0*/  FADD.FTZ R114, R51, R51 ;  /* 0x0000003333727221 */ /* 0x000fe40000010000 */
[----:B------:R-:W-:-:S02]  /*abb0*/  FADD.FTZ R166, R166, R129 ;  /* 0x00000081a6a67221 */ /* 0x000fc40000010000 */
[----:B------:R-:W-:Y:S02]  /*abc0*/  FFMA.FTZ R130, R114, R107, R71 ;  /* 0x0000006b72827223 */ /* 0x000fe40000010047 */
[C---:B------:R-:W-:Y:S02]  /*abd0*/  FMUL.FTZ R71, R145.reuse, -R165 ;  /* 0x800000a591477220 */ /* 0x040fe40000410000 */
[-C--:B------:R-:W-:Y:S02]  /*abe0*/  FMUL.FTZ R145, R145, -R166.reuse ;  /* 0x800000a691917220 */ /* 0x080fe40000410000 */
[----:B------:R-:W-:Y:S02]  /*abf0*/  FFMA.FTZ R71, R146, R166, -R71 ;  /* 0x000000a692477223 */ /* 0x000fe40000010847 */
[----:B------:R-:W-:Y:S02]  /*ac00*/  FMUL.FTZ R107, R227, UR34 ;  /* 0x00000022e36b7c20 */ /* 0x000fe40008410000 */
[----:B------:R-:W-:-:S02]  /*ac10*/  FADD.FTZ R168, R168, R71 ;  /* 0x00000047a8a87221 */ /* 0x000fc40000010000 */
[----:B------:R-:W-:Y:S02]  /*ac20*/  FMUL.FTZ R71, R227, UR35 ;  /* 0x00000023e3477c20 */ /* 0x000fe40008410000 */
[----:B------:R-:W-:Y:S02]  /*ac30*/  FFMA.FTZ R146, R146, R165, R145 ;  /* 0x000000a592927223 */ /* 0x000fe40000010091 */
[C---:B------:R-:W-:Y:S02]  /*ac40*/  FFMA.FTZ R71, R226.reuse, UR34, -R71 ;  /* 0x00000022e2477c23 */ /* 0x040fe40008010847 */
[----:B------:R-:W-:Y:S02]  /*ac50*/  FFMA.FTZ R129, R226, UR35, R107 ;  /* 0x00000023e2817c23 */ /* 0x000fe4000801006b */
[----:B------:R-:W-:Y:S02]  /*ac60*/  FMUL.FTZ R107, R114, R71 ;  /* 0x00000047726b7220 */ /* 0x000fe40000410000 */
[----:B------:R-:W-:-:S02]  /*ac70*/  FADD.FTZ R167, -R167, R146 ;  /* 0x00000092a7a77221 */ /* 0x000fc40000010100 */
[C---:B------:R-:W-:Y:S02]  /*ac80*/  FMUL.FTZ R71, R147.reuse, -R168 ;  /* 0x800000a893477220 */ /* 0x040fe40000410000 */
[----:B------:R-:W-:Y:S02]  /*ac90*/  FFMA.FTZ R108, -R114, R108, R112 ;  /* 0x0000006c726c7223 */ /* 0x000fe40000010170 */
[CC--:B------:R-:W-:Y:S02]  /*aca0*/  FFMA.FTZ R112, R148.reuse, R167.reuse, R71 ;  /* 0x000000a794707223 */ /* 0x0c0fe40000010047 */
[----:B------:R-:W-:Y:S02]  /*acb0*/  FMUL.FTZ R147, R147, -R167 ;  /* 0x800000a793937220 */ /* 0x000fe40000410000 */
[----:B------:R-:W-:Y:S02]  /*acc0*/  FADD.FTZ R169, -R169, R112 ;  /* 0x00000070a9a97221 */ /* 0x000fe40000010100 */
[----:B------:R-:W-:-:S02]  /*acd0*/  FFMA.FTZ R71, R148, R168, -R147 ;  /* 0x000000a894477223 */ /* 0x000fc40000010893 */
[----:B------:R-:W-:Y:S02]  /*ace0*/  FADD.FTZ R112, R50, R50 ;  /* 0x0000003232707221 */ /* 0x000fe40000010000 */
[----:B------:R-:W-:Y:S02]  /*acf0*/  FADD.FTZ R71, R170, R71 ;  /* 0x00000047aa477221 */ /* 0x000fe40000010000 */
[----:B------:R-:W-:Y:S02]  /*ad00*/  FFMA.FTZ R111, -R112, R111, R108 ;  /* 0x0000006f706f7223 */ /* 0x000fe4000001016c */
[C---:B------:R-:W-:Y:S02]  /*ad10*/  FMUL.FTZ R108, R149.reuse, -R169 ;  /* 0x800000a9956c7220 */ /* 0x040fe40000410000 */
[----:B------:R-:W-:Y:S02]  /*ad20*/  FFMA.FTZ R114, -R114, R129, -RZ ;  /* 0x0000008172727223 */ /* 0x000fe400000109ff */
[----:B------:R-:W-:-:S02]  /*ad30*/  FMUL.FTZ R149, R149, -R71 ;  /* 0x8000004795957220 */ /* 0x000fc40000410000 */
[----:B------:R-:W-:Y:S02]  /*ad40*/  FFMA.FTZ R129, R150, R71, -R108 ;  /* 0x0000004796817223 */ /* 0x000fe4000001086c */
[----:B------:R-:W-:Y:S02]  /*ad50*/  FMUL.FTZ R108, R228, UR35 ;  /* 0x00000023e46c7c20 */ /* 0x000fe40008410000 */
[----:B------:R-:W-:Y:S02]  /*ad60*/  FFMA.FTZ R150, R150, R169, R149 ;  /* 0x000000a996967223 */ /* 0x000fe40000010095 */
[----:B------:R-:W-:Y:S02]  /*ad70*/  FADD.FTZ R172, R172, R129 ;  /* 0x00000081acac7221 */ /* 0x000fe40000010000 */
[----:B------:R-:W-:Y:S02]  /*ad80*/  FFMA.FTZ R129, R229, UR34, -R108 ;  /* 0x00000022e5817c23 */ /* 0x000fe4000801086c */
[----:B------:R-:W-:-:S02]  /*ad90*/  FADD.FTZ R171, -R171, R150 ;  /* 0x00000096abab7221 */ /* 0x000fc40000010100 */
[----:B------:R-:W-:Y:S02]  /*ada0*/  FFMA.FTZ R105, R112, R105, R130 ;  /* 0x0000006970697223 */ /* 0x000fe40000010082 */
[----:B------:R-:W-:Y:S02]  /*adb0*/  FMUL.FTZ R130, R228, UR34 ;  /* 0x00000022e4827c20 */ /* 0x000fe40008410000 */
[----:B------:R-:W-:Y:S02]  /*adc0*/  FMUL.FTZ R108, R112, R129 ;  /* 0x00000081706c7220 */ /* 0x000fe40000410000 */
[C---:B------:R-:W-:Y:S02]  /*add0*/  FMUL.FTZ R129, R151.reuse, -R172 ;  /* 0x800000ac97817220 */ /* 0x040fe40000410000 */
[----:B------:R-:W-:Y:S02]  /*ade0*/  FMUL.FTZ R151, R151, -R171 ;  /* 0x800000ab97977220 */ /* 0x000fe40000410000 */
[----:B------:R-:W-:-:S02]  /*adf0*/  FFMA.FTZ R131, R229, UR35, R130 ;  /* 0x00000023e5837c23 */ /* 0x000fc40008010082 */
[----:B------:R-:W-:Y:S01]  /*ae00*/  FFMA.FTZ R130, R152, R171, R129 ;  /* 0x000000ab98827223 */ /* 0x000fe20000010081 */
[----:B------:R-:W-:Y:S01]  /*ae10*/  SHF.L.U32 R129, R98, 0x5, RZ ;  /* 0x0000000562817819 */ /* 0x000fe200000006ff */
[----:B------:R-:W-:Y:S02]  /*ae20*/  FFMA.FTZ R151, R152, R172, -R151 ;  /* 0x000000ac98977223 */ /* 0x000fe40000010897 */
[----:B------:R-:W-:Y:S01]  /*ae30*/  FADD.FTZ R173, -R173, R130 ;  /* 0x00000082adad7221 */ /* 0x000fe20000010100 */
[----:B------:R-:W-:Y:S01]  /*ae40*/  LEA.HI.SX32 R129, R129, R129, 0x1b ;  /* 0x0000008181817211 */ /* 0x000fe200078fdaff */
[----:B------:R-:W-:Y:S02]  /*ae50*/  FADD.FTZ R174, R174, R151 ;  /* 0x00000097aeae7221 */ /* 0x000fe40000010000 */
[----:B------:R-:W-:Y:S02]  /*ae60*/  FFMA.FTZ R112, -R112, R131, -RZ ;  /* 0x0000008370707223 */ /* 0x000fe400000109ff */
        /* <DEDUP_REMOVED lines=9> */
[C---:B------:R-:W-:Y:S01]  /*af00*/  FMUL.FTZ R130, R155.reuse, -R176 ;  /* 0x800000b09b827220 */ /* 0x040fe20000410000 */
[----:B------:R3:W-:Y:S01]  /*af10*/  STS [R129.X4+0x2120], R65 ;  /* 0x0021204181007388 */ /* 0x0007e20000004800 */
[----:B------:R-:W-:-:S02]  /*af20*/  FMUL.FTZ R155, R155, -R175 ;  /* 0x800000af9b9b7220 */ /* 0x000fc40000410000 */
[C---:B------:R-:W-:Y:S01]  /*af30*/  FFMA.FTZ R130, R156.reuse, R175, R130 ;  /* 0x000000af9c827223 */ /* 0x040fe20000010082 */
[----:B------:R4:W-:Y:S01]  /*af40*/  STS [R129.X4+0x2140], R60 ;  /* 0x0021403c81007388 */ /* 0x0009e20000004800 */
[----:B------:R-:W-:Y:S02]  /*af50*/  FFMA.FTZ R155, R156, R176, -R155 ;  /* 0x000000b09c9b7223 */ /* 0x000fe4000001089b */
[----:B------:R-:W-:Y:S01]  /*af60*/  FADD.FTZ R177, -R177, R130 ;  /* 0x00000082b1b17221 */ /* 0x000fe20000010100 */
[----:B------:R5:W-:Y:S01]  /*af70*/  STS [R129.X4+0x2130], R67 ;  /* 0x0021304381007388 */ /* 0x000be20000004800 */
[----:B0-----:R-:W-:Y:S02]  /*af80*/  FADD.FTZ R113, R178, R155 ;  /* 0x0000009bb2717221 */ /* 0x001fe40000010000 */
[C---:B-1----:R-:W-:Y:S01]  /*af90*/  FMUL.FTZ R61, R157.reuse, -R177 ;  /* 0x800000b19d3d7220 */ /* 0x042fe20000410000 */
        /* <DEDUP_REMOVED lines=11> */
[C---:B--2---:R-:W-:Y:S01]  /*b050*/  FFMA.FTZ R62, R160.reuse, R179, R61 ;  /* 0x000000b3a03e7223 */ /* 0x044fe2000001003d */
[----:B------:R2:W-:Y:S01]  /*b060*/  STS [R129.X4+0x2150], R70 ;  /* 0x0021504681007388 */ /* 0x0005e20000004800 */
[----:B---3--:R-:W-:Y:S02]  /*b070*/  FFMA.FTZ R65, R160, R180, -R159 ;  /* 0x000000b4a0417223 */ /* 0x008fe4000001089f */
[----:B------:R-:W-:Y:S01]  /*b080*/  FADD.FTZ R181, -R181, R62 ;  /* 0x0000003eb5b57221 */ /* 0x000fe20000010100 */
[----:B------:R-:W-:Y:S01]  /*b090*/  STS [R129.X4+0x2158], R110 ;  /* 0x0021586e81007388 */ /* 0x000fe20000004800 */
[----:B------:R-:W-:Y:S02]  /*b0a0*/  FADD.FTZ R65, R182, R65 ;  /* 0x00000041b6417221 */ /* 0x000fe40000010000 */
[C---:B----4-:R-:W-:Y:S01]  /*b0b0*/  FMUL.FTZ R60, R161.reuse, -R181 ;  /* 0x800000b5a13c7220 */ /* 0x050fe20000410000 */
[----:B------:R-:W-:Y:S01]  /*b0c0*/  STS [R129.X4+0x2104], R106 ;  /* 0x0021046a81007388 */ /* 0x000fe20000004800 */
[----:B------:R-:W-:-:S02]  /*b0d0*/  FMUL.FTZ R161, R161, -R65 ;  /* 0x80000041a1a17220 */ /* 0x000fc40000410000 */
[C---:B------:R-:W-:Y:S01]  /*b0e0*/  FFMA.FTZ R61, R162.reuse, R65, -R60 ;  /* 0x00000041a23d7223 */ /* 0x040fe2000001083c */
[----:B------:R-:W-:Y:S01]  /*b0f0*/  STS [R129.X4+0x2170], R108 ;  /* 0x0021706c81007388 */ /* 0x000fe20000004800 */
[----:B------:R-:W-:Y:S02]  /*b100*/  FFMA.FTZ R162, R162, R181, R161 ;  /* 0x000000b5a2a27223 */ /* 0x000fe400000100a1 */
[----:B------:R-:W-:Y:S01]  /*b110*/  FADD.FTZ R184, R184, R61 ;  /* 0x0000003db8b87221 */ /* 0x000fe20000010000 */
[----:B------:R-:W-:Y:S01]  /*b120*/  STS [R129.X4+0x2168], R107 ;  /* 0x0021686b81007388 */ /* 0x000fe20000004800 */
[----:B------:R-:W-:Y:S02]  /*b130*/  FADD.FTZ R183, -R183, R162 ;  /* 0x000000a2b7b77221 */ /* 0x000fe40000010100 */
[C---:B------:R-:W-:Y:S01]  /*b140*/  FMUL.FTZ R60, R163.reuse, -R184 ;  /* 0x800000b8a33c7220 */ /* 0x040fe20000410000 */
[----:B------:R-:W-:Y:S01]  /*b150*/  STS [R129.X4+0x2160], R109 ;  /* 0x0021606d81007388 */ /* 0x000fe20000004800 */
[----:B------:R-:W-:-:S02]  /*b160*/  FMUL.FTZ R163, R163, -R183 ;  /* 0x800000b7a3a37220 */ /* 0x000fc40000410000 */
[C---:B------:R-:W-:Y:S01]  /*b170*/  FFMA.FTZ R60, R164.reuse, R183, R60 ;  /* 0x000000b7a43c7223 */ /* 0x040fe2000001003c */
[----:B------:R-:W-:Y:S01]  /*b180*/  STS [R129.X4+0x2174], R112 ;  /* 0x0021747081007388 */ /* 0x000fe20000004800 */
[----:B-----5:R-:W-:Y:S02]  /*b190*/  FFMA.FTZ R67, R164, R184, -R163 ;  /* 0x000000b8a4437223 */ /* 0x020fe400000108a3 */
[----:B------:R-:W-:Y:S01]  /*b1a0*/  FMUL.FTZ R61, R232, UR35 ;  /* 0x00000023e83d7c20 */ /* 0x000fe20008410000 */
[----:B------:R-:W-:Y:S01]  /*b1b0*/  STS [R129.X4+0x216c], R114 ;  /* 0x00216c7281007388 */ /* 0x000fe20000004800 */
[----:B------:R-:W-:Y:S02]  /*b1c0*/  FADD.FTZ R185, -R185, R60 ;  /* 0x0000003cb9b97221 */ /* 0x000fe40000010100 */
[----:B------:R-:W-:Y:S01]  /*b1d0*/  FADD.FTZ R67, R186, R67 ;  /* 0x00000043ba437221 */ /* 0x000fe20000010000 */
[----:B------:R-:W-:Y:S01]  /*b1e0*/  STS [R129.X4+0x2100], R115 ;  /* 0x0021007381007388 */ /* 0x000fe20000004800 */
[----:B0-----:R-:W-:-:S02]  /*b1f0*/  FADD.FTZ R66, R49, R49 ;  /* 0x0000003131427221 */ /* 0x001fc40000010000 */
[----:B------:R-:W-:Y:S01]  /*b200*/  FFMA.FTZ R61, R230, UR34, -R61 ;  /* 0x00000022e63d7c23 */ /* 0x000fe2000801083d */
[----:B------:R-:W-:Y:S01]  /*b210*/  STS [R129.X4+0x2114], R117 ;  /* 0x0021147581007388 */ /* 0x000fe20000004800 */
[C---:B------:R-:W-:Y:S02]  /*b220*/  FMUL.FTZ R60, R99.reuse, -R185 ;  /* 0x800000b9633c7220 */ /* 0x040fe40000410000 */
[----:B------:R-:W-:Y:S01]  /*b230*/  FMUL.FTZ R99, R99, -R67 ;  /* 0x8000004363637220 */ /* 0x000fe20000410000 */
[----:B------:R-:W-:Y:S01]  /*b240*/  STS [R129.X4+0x2164], R116 ;  /* 0x0021647481007388 */ /* 0x000fe20000004800 */
[----:B-1----:R-:W-:Y:S01]  /*b250*/  FMUL.FTZ R69, R232, UR34 ;  /* 0x00000022e8457c20 */ /* 0x002fe20008410000 */
[----:B------:R-:W-:Y:S01]  /*b260*/  ULDC UR34, c[0x0][0x168] ;  /* 0x00005a0000227ab9 */ /* 0x000fe20000000800 */
[----:B------:R-:W-:Y:S01]  /*b270*/  FMUL.FTZ R62, R66, R61 ;  /* 0x0000003d423e7220 */ /* 0x000fe20000410000 */
[----:B------:R-:W-:Y:S01]  /*b280*/  STS [R129.X4+0x211c], R119 ;  /* 0x00211c7781007388 */ /* 0x000fe20000004800 */
[----:B------:R-:W-:Y:S01]  /*b290*/  FMUL.FTZ R63, R195, UR43 ;  /* 0x0000002bc33f7c20 */ /* 0x000fe20008410000 */
[----:B------:R-:W-:Y:S01]  /*b2a0*/  UIADD3 UR34, -UR25, UR34, URZ ;  /* 0x0000002219227290 */ /* 0x000fe2000fffe13f */
[C---:B------:R-:W-:Y:S01]  /*b2b0*/  FFMA.FTZ R61, R100.reuse, R67, -R60 ;  /* 0x00000043643d7223 */ /* 0x040fe2000001083c */
[----:B------:R0:W-:Y:S01]  /*b2c0*/  STS [R129.X4+0x2178], R62 ;  /* 0x0021783e81007388 */ /* 0x0001e20000004800 */
[----:B------:R-:W-:-:S02]  /*b2d0*/  FFMA.FTZ R100, R100, R185, R99 ;  /* 0x000000b964647223 */ /* 0x000fc40000010063 */
[----:B------:R-:W-:Y:S01]  /*b2e0*/  FFMA.FTZ R99, R230, UR35, R69 ;  /* 0x00000023e6637c23 */ /* 0x000fe20008010045 */
[----:B------:R-:W-:Y:S01]  /*b2f0*/  STS [R129.X4+0x2154], R120 ;  /* 0x0021547881007388 */ /* 0x000fe20000004800 */
[C---:B------:R-:W-:Y:S02]  /*b300*/  FMUL.FTZ R60, R64.reuse, UR43 ;  /* 0x0000002b403c7c20 */ /* 0x040fe40008410000 */
[----:B------:R-:W-:Y:S01]  /*b310*/  FFMA.FTZ R69, R64, UR39, -R63 ;  /* 0x0000002740457c23 */ /* 0x000fe2000801083f */
[----:B------:R-:W-:Y:S01]  /*b320*/  STS [R129.X4+0x215c], R118 ;  /* 0x00215c7681007388 */ /* 0x000fe20000004800 */
[----:B------:R-:W-:Y:S02]  /*b330*/  FADD.FTZ R68, -R0, R230 ;  /* 0x000000e600447221 */ /* 0x000fe40000010100 */
[----:B------:R-:W-:Y:S01]  /*b340*/  FFMA.FTZ R63, R195, UR39, R60 ;  /* 0x00000027c33f7c23 */ /* 0x000fe2000801003c */
[----:B------:R-:W-:Y:S01]  /*b350*/  STS [R129.X4+0x2144], R126 ;  /* 0x0021447e81007388 */ /* 0x000fe20000004800 */
[----:B------:R-:W-:-:S02]  /*b360*/  FMUL.FTZ R69, R232, R69 ;  /* 0x00000045e8457220 */ /* 0x000fc40000410000 */
[----:B------:R-:W-:Y:S01]  /*b370*/  FADD.FTZ R187, -R187, R100 ;  /* 0x00000064bbbb7221 */ /* 0x000fe20000010100 */
[----:B------:R-:W-:Y:S01]  /*b380*/  STS [R129.X4+0x2124], R121 ;  /* 0x0021247981007388 */ /* 0x000fe20000004800 */
[----:B------:R-:W-:Y:S02]  /*b390*/  FFMA.FTZ R100, R63, R68, R69 ;  /* 0x000000443f647223 */ /* 0x000fe40000010045 */
[----:B------:R-:W-:Y:S01]  /*b3a0*/  FMUL.FTZ R63, R193, UR43 ;  /* 0x0000002bc13f7c20 */ /* 0x000fe20008410000 */
[----:B------:R-:W-:Y:S01]  /*b3b0*/  STS [R129.X4+0x212c], R123 ;  /* 0x00212c7b81007388 */ /* 0x000fe20000004800 */
[----:B------:R-:W-:Y:S02]  /*b3c0*/  FADD.FTZ R188, R188, R61 ;  /* 0x0000003dbcbc7221 */ /* 0x000fe40000010000 */
[----:B------:R-:W-:Y:S01]  /*b3d0*/  FFMA.FTZ R63, R194, UR39, -R63 ;  /* 0x00000027c23f7c23 */ /* 0x000fe2000801083f */
[----:B------:R-:W-:Y:S01]  /*b3e0*/  STS [R129.X4+0x214c], R122 ;  /* 0x00214c7a81007388 */ /* 0x000fe20000004800 */
[----:B------:R-:W-:-:S02]  /*b3f0*/  FMUL.FTZ R60, R102, -R187 ;  /* 0x800000bb663c7220 */ /* 0x000fc40000410000 */
[----:B------:R-:W-:Y:S01]  /*b400*/  FMUL.FTZ R102, R102, -R188 ;  /* 0x800000bc66667220 */ /* 0x000fe20000410000 */
[----:B------:R-:W-:Y:S01]  /*b410*/  STS [R129.X4+0x213c], R128 ;  /* 0x00213c8081007388 */ /* 0x000fe20000004800 */
[----:B--2---:R-:W-:Y:S02]  /*b420*/  FMUL.FTZ R70, R228, R63 ;  /* 0x0000003fe4467220 */ /* 0x004fe40000410000 */
[----:B------:R-:W-:Y:S01]  /*b430*/  FADD.FTZ R63, R91, UR5 ;  /* 0x000000055b3f7e21 */ /* 0x000fe20008010000 */
[----:B------:R-:W-:Y:S01]  /*b440*/  STS [R129.X4+0x2134], R127 ;  /* 0x0021347f81007388 */ /* 0x000fe20000004800 */
[----:B------:R-:W-:Y:S02]  /*b450*/  FADD.FTZ R61, R78, UR5 ;  /* 0x000000054e3d7e21 */ /* 0x000fe40008010000 */
[----:B0-----:R-:W-:Y:S02]  /*b460*/  FFMA.FTZ R62, -R66, R99, -RZ ;  /* 0x00000063423e7223 */ /* 0x001fe400000109ff */
[----:B------:R-:W-:-:S02]  /*b470*/  FFMA.FTZ R102, R101, R187, R102 ;  /* 0x000000bb65667223 */ /* 0x000fc40000010066 */
[-C--:B------:R-:W-:Y:S01]  /*b480*/  FFMA.FTZ R69, R101, R188.reuse, -R60 ;  /* 0x000000bc65457223 */ /* 0x080fe2000001083c */
[----:B------:R0:W-:Y:S01]  /*b490*/  STS [R129.X4+0x217c], R62 ;  /* 0x00217c3e81007388 */ /* 0x0001e20000004800 */
[----:B------:R-:W-:Y:S02]  /*b4a0*/  FMUL.FTZ R99, R63, R188 ;  /* 0x000000bc3f637220 */ /* 0x000fe40000410000 */
[----:B------:R-:W-:Y:S02]  /*b4b0*/  FMUL.FTZ R134, R61, R194 ;  /* 0x000000c23d867220 */ /* 0x000fe40000410000 */
[----:B------:R-:W-:Y:S02]  /*b4c0*/  FADD.FTZ R189, -R189, R102 ;  /* 0x00000066bdbd7221 */ /* 0x000fe40000010100 */
[----:B------:R-:W-:Y:S02]  /*b4d0*/  FADD.FTZ R110, R92, UR5 ;  /* 0x000000055c6e7e21 */ /* 0x000fe40008010000 */
[----:B------:R-:W-:-:S02]  /*b4e0*/  FADD.FTZ R69, R190, R69 ;  /* 0x00000045be457221 */ /* 0x000fc40000010000 */
[----:B------:R-:W-:Y:S02]  /*b4f0*/  FADD.FTZ R102, -R15, R215 ;  /* 0x000000d70f667221 */ /* 0x000fe40000010100 */
[----:B------:R-:W-:Y:S02]  /*b500*/  FMUL.FTZ R63, R63, R187 ;  /* 0x000000bb3f3f7220 */ /* 0x000fe40000410000 */
[----:B0-----:R-:W-:Y:S02]  /*b510*/  FMUL.FTZ R62, R202, R99 ;  /* 0x00000063ca3e7220 */ /* 0x001fe40000410000 */
[----:B------:R-:W-:Y:S02]  /*b520*/  FMUL.FTZ R61, R61, R193 ;  /* 0x000000c13d3d7220 */ /* 0x000fe40000410000 */
[----:B------:R-:W-:Y:S02]  /*b530*/  FADD.FTZ R229, -R2, R229 ;  /* 0x000000e502e57221 */ /* 0x000fe40000010100 */
[----:B------:R-:W-:-:S02]  /*b540*/  FMUL.FTZ R106, R228, R134 ;  /* 0x00000086e46a7220 */ /* 0x000fc40000410000 */
[C---:B------:R-:W-:Y:S02]  /*b550*/  FMUL.FTZ R60, R110.reuse, R189 ;  /* 0x000000bd6e3c7220 */ /* 0x040fe40000410000 */
[----:B------:R-:W-:Y:S02]  /*b560*/  FMUL.FTZ R101, R110, R69 ;  /* 0x000000456e657220 */ /* 0x000fe40000410000 */
[----:B------:R-:W-:Y:S02]  /*b570*/  FFMA.FTZ R110, R102, R63, -R62 ;  /* 0x0000003f666e7223 */ /* 0x000fe4000001083e */
[C---:B------:R-:W-:Y:S02]  /*b580*/  FADD.FTZ R34, R61.reuse, R34 ;  /* 0x000000223d227221 */ /* 0x040fe40000010000 */
[----:B------:R-:W-:Y:S02]  /*b590*/  FMUL.FTZ R228, R228, R61 ;  /* 0x0000003de4e47220 */ /* 0x000fe40000410000 */
[----:B------:R-:W-:-:S02]  /*b5a0*/  FFMA.FTZ R106, R61, R229, R106 ;  /* 0x000000e53d6a7223 */ /* 0x000fc4000001006a */
[----:B------:R-:W-:Y:S02]  /*b5b0*/  FMUL.FTZ R63, R202, R63 ;  /* 0x0000003fca3f7220 */ /* 0x000fe40000410000 */
[----:B------:R-:W-:Y:S02]  /*b5c0*/  FMUL.FTZ R61, R203, R60 ;  /* 0x0000003ccb3d7220 */ /* 0x000fe40000410000 */
[----:B------:R-:W-:Y:S02]  /*b5d0*/  FADD.FTZ R108, R90, UR5 ;  /* 0x000000055a6c7e21 */ /* 0x000fe40008010000 */
[----:B------:R-:W-:Y:S02]  /*b5e0*/  FFMA.FTZ R62, R99, R102, R63 ;  /* 0x00000066633e7223 */ /* 0x000fe4000001003f */
[----:B------:R-:W-:Y:S02]  /*b5f0*/  FFMA.FTZ R61, R101, R216, R61 ;  /* 0x000000d8653d7223 */ /* 0x000fe4000001003d */
[----:B------:R-:W-:-:S02]  /*b600*/  FMUL.FTZ R63, R203, R101 ;  /* 0x00000065cb3f7220 */ /* 0x000fc40000410000 */
[----:B------:R-:W-:Y:S02]  /*b610*/  FMUL.FTZ R107, R108, R67 ;  /* 0x000000436c6b7220 */ /* 0x000fe40000410000 */
[----:B------:R-:W-:Y:S02]  /*b620*/  FADD.FTZ R61, RZ, R61 ;  /* 0x0000003dff3d7221 */ /* 0x000fe40000010000 */
[----:B------:R-:W-:Y:S02]  /*b630*/  FFMA.FTZ R63, R216, R60, -R63 ;  /* 0x0000003cd83f7223 */ /* 0x000fe4000001083f */
[----:B------:R-:W-:Y:S02]  /*b640*/  FMUL.FTZ R108, R108, R185 ;  /* 0x000000b96c6c7220 */ /* 0x000fe40000410000 */
[----:B------:R-:W-:Y:S02]  /*b650*/  FMUL.FTZ R109, R125, R107 ;  /* 0x0000006b7d6d7220 */ /* 0x000fe40000410000 */
[----:B------:R-:W-:-:S02]  /*b660*/  FADD.FTZ R112, R89, UR5 ;  /* 0x0000000559707e21 */ /* 0x000fc40008010000 */
[----:B------:R-:W-:Y:S02]  /*b670*/  FADD.FTZ R61, R61, R62 ;  /* 0x0000003e3d3d7221 */ /* 0x000fe40000010000 */
[----:B------:R-:W-:Y:S02]  /*b680*/  FADD.FTZ R63, RZ, R63 ;  /* 0x0000003fff3f7221 */ /* 0x000fe40000010000 */
[-C--:B------:R-:W-:Y:S02]  /*b690*/  FFMA.FTZ R62, R214, R108.reuse, -R109 ;  /* 0x0000006cd63e7223 */ /* 0x080fe4000001086d */
[----:B------:R-:W-:Y:S02]  /*b6a0*/  FMUL.FTZ R60, R125, R108 ;  /* 0x0000006c7d3c7220 */ /* 0x000fe40000410000 */
[----:B------:R-:W-:Y:S02]  /*b6b0*/  FMUL.FTZ R108, R112, R184 ;  /* 0x000000b8706c7220 */ /* 0x000fe40000410000 */
[----:B------:R-:W-:-:S02]  /*b6c0*/  FADD.FTZ R114, R88, UR5 ;  /* 0x0000000558727e21 */ /* 0x000fc40008010000 */
[----:B------:R-:W-:Y:S02]  /*b6d0*/  FADD.FTZ R63, R63, R110 ;  /* 0x0000006e3f3f7221 */ /* 0x000fe40000010000 */
[----:B------:R-:W-:Y:S02]  /*b6e0*/  FFMA.FTZ R60, R107, R214, R60 ;  /* 0x000000d66b3c7223 */ /* 0x000fe4000001003c */
[----:B------:R-:W-:Y:S02]  /*b6f0*/  FMUL.FTZ R109, R112, R183 ;  /* 0x000000b7706d7220 */ /* 0x000fe40000410000 */
[----:B------:R-:W-:Y:S02]  /*b700*/  FMUL.FTZ R112, R124, R108 ;  /* 0x0000006c7c707220 */ /* 0x000fe40000410000 */
[----:B------:R-:W-:Y:S02]  /*b710*/  FMUL.FTZ R115, R114, R65 ;  /* 0x0000004172737220 */ /* 0x000fe40000410000 */
[----:B------:R-:W-:-:S02]  /*b720*/  FADD.FTZ R62, R63, R62 ;  /* 0x0000003e3f3e7221 */ /* 0x000fc40000010000 */
[----:B------:R-:W-:Y:S02]  /*b730*/  FADD.FTZ R60, R61, R60 ;  /* 0x0000003c3d3c7221 */ /* 0x000fe40000010000 */
[----:B------:R-:W-:Y:S02]  /*b740*/  FMUL.FTZ R63, R114, R181 ;  /* 0x000000b5723f7220 */ /* 0x000fe40000410000 */
[----:B------:R-:W-:Y:S02]  /*b750*/  FFMA.FTZ R61, R213, R109, -R112 ;  /* 0x0000006dd53d7223 */ /* 0x000fe40000010870 */
[----:B------:R-:W-:Y:S02]  /*b760*/  FADD.FTZ R110, -R12, R217 ;  /* 0x000000d90c6e7221 */ /* 0x000fe40000010100 */
[----:B------:R-:W-:Y:S02]  /*b770*/  FMUL.FTZ R114, R212, R115 ;  /* 0x00000073d4727220 */ /* 0x000fe40000410000 */
[----:B------:R-:W-:-:S02]  /*b780*/  FMUL.FTZ R109, R124, R109 ;  /* 0x0000006d7c6d7220 */ /* 0x000fc40000410000 */
[----:B------:R-:W-:Y:S02]  /*b790*/  FADD.FTZ R117, R87, UR5 ;  /* 0x0000000557757e21 */ /* 0x000fe40008010000 */
[----:B------:R-:W-:Y:S02]  /*b7a0*/  FFMA.FTZ R116, R110, R63, -R114 ;  /* 0x0000003f6e747223 */ /* 0x000fe40000010872 */
[----:B------:R-:W-:Y:S02]  /*b7b0*/  FFMA.FTZ R109, R108, R213, R109 ;  /* 0x000000d56c6d7223 */ /* 0x000fe4000001006d */
[----:B------:R-:W-:Y:S02]  /*b7c0*/  FMUL.FTZ R63, R212, R63 ;  /* 0x0000003fd43f7220 */ /* 0x000fe40000410000 */
[----:B------:R-:W-:Y:S02]  /*b7d0*/  FMUL.FTZ R114, R117, R179 ;  /* 0x000000b375727220 */ /* 0x000fe40000410000 */
[----:B------:R-:W-:-:S02]  /*b7e0*/  FADD.FTZ R60, R60, R109 ;  /* 0x0000006d3c3c7221 */ /* 0x000fc40000010000 */
[----:B------:R-:W-:Y:S02]  /*b7f0*/  FMUL.FTZ R112, R117, R180 ;  /* 0x000000b475707220 */ /* 0x000fe40000410000 */
[----:B------:R-:W-:Y:S02]  /*b800*/  FADD.FTZ R61, R62, R61 ;  /* 0x0000003d3e3d7221 */ /* 0x000fe40000010000 */
[----:B------:R-:W-:Y:S02]  /*b810*/  FFMA.FTZ R63, R115, R110, R63 ;  /* 0x0000006e733f7223 */ /* 0x000fe4000001003f */
[----:B------:R-:W-:Y:S02]  /*b820*/  FADD.FTZ R119, -R11, R218 ;  /* 0x000000da0b777221 */ /* 0x000fe40000010100 */
[----:B------:R-:W-:Y:S02]  /*b830*/  FADD.FTZ R120, R86, UR5 ;  /* 0x0000000556787e21 */ /* 0x000fe40008010000 */
[----:B------:R-:W-:-:S02]  /*b840*/  FMUL.FTZ R62, R211, R114 ;  /* 0x00000072d33e7220 */ /* 0x000fc40000410000 */
[----:B------:R-:W-:Y:S02]  /*b850*/  FMUL.FTZ R109, R211, R112 ;  /* 0x00000070d36d7220 */ /* 0x000fe40000410000 */
[----:B------:R-:W-:Y:S02]  /*b860*/  FADD.FTZ R60, R60, R63 ;  /* 0x0000003f3c3c7221 */ /* 0x000fe40000010000 */
[----:B------:R-:W-:Y:S02]  /*b870*/  FMUL.FTZ R117, R120, R113 ;  /* 0x0000007178757220 */ /* 0x000fe40000410000 */
[----:B------:R-:W-:Y:S02]  /*b880*/  FFMA.FTZ R63, R112, R119, R62 ;  /* 0x00000077703f7223 */ /* 0x000fe4000001003e */
[----:B------:R-:W-:Y:S02]  /*b890*/  FFMA.FTZ R118, R119, R114, -R109 ;  /* 0x0000007277767223 */ /* 0x000fe4000001086d */
        /* <DEDUP_REMOVED lines=8> */
[----:B------:R-:W-:Y:S02]  /*b920*/  FMUL.FTZ R116, R63, R176 ;  /* 0x000000b03f747220 */ /* 0x000fe40000410000 */
[----:B------:R-:W-:Y:S02]  /*b930*/  FADD.FTZ R61, R61, R118 ;  /* 0x000000763d3d7221 */ /* 0x000fe40000010000 */
[----:B------:R-:W-:Y:S02]  /*b940*/  FADD.FTZ R126, R84, UR5 ;  /* 0x00000005547e7e21 */ /* 0x000fe40008010000 */
[----:B------:R-:W-:Y:S02]  /*b950*/  FMUL.FTZ R118, R63, R175 ;  /* 0x000000af3f767220 */ /* 0x000fe40000410000 */
[----:B------:R-:W-:-:S02]  /*b960*/  FADD.FTZ R121, -R9, R220 ;  /* 0x000000dc09797221 */ /* 0x000fc40000010100 */
[----:B------:R-:W-:Y:S02]  /*b970*/  FFMA.FTZ R109, R117, R114, R109 ;  /* 0x00000072756d7223 */ /* 0x000fe4000001006d */
[----:B------:R-:W-:Y:S02]  /*b980*/  FMUL.FTZ R63, R209, R116 ;  /* 0x00000074d13f7220 */ /* 0x000fe40000410000 */
[----:B------:R-:W-:Y:S02]  /*b990*/  FMUL.FTZ R123, R126, R174 ;  /* 0x000000ae7e7b7220 */ /* 0x000fe40000410000 */
[----:B------:R-:W-:Y:S02]  /*b9a0*/  FADD.FTZ R60, R60, R109 ;  /* 0x0000006d3c3c7221 */ /* 0x000fe40000010000 */
[-C--:B------:R-:W-:Y:S02]  /*b9b0*/  FFMA.FTZ R122, R121, R118.reuse, -R63 ;  /* 0x00000076797a7223 */ /* 0x080fe4000001083f */
[----:B------:R-:W-:-:S02]  /*b9c0*/  FMUL.FTZ R118, R209, R118 ;  /* 0x00000076d1767220 */ /* 0x000fc40000410000 */
[----:B------:R-:W-:Y:S02]  /*b9d0*/  FMUL.FTZ R109, R126, R173 ;  /* 0x000000ad7e6d7220 */ /* 0x000fe40000410000 */
[----:B------:R-:W-:Y:S02]  /*b9e0*/  FADD.FTZ R120, -R8, R221 ;  /* 0x000000dd08787221 */ /* 0x000fe40000010100 */
[----:B------:R-:W-:Y:S02]  /*b9f0*/  FMUL.FTZ R126, R208, R123 ;  /* 0x0000007bd07e7220 */ /* 0x000fe40000410000 */
[----:B------:R-:W-:Y:S02]  /*ba00*/  FADD.FTZ R128, R83, UR5 ;  /* 0x0000000553807e21 */ /* 0x000fe40008010000 */
[----:B------:R-:W-:Y:S02]  /*ba10*/  FADD.FTZ R61, R61, R62 ;  /* 0x0000003e3d3d7221 */ /* 0x000fe40000010000 */
[----:B------:R-:W-:-:S02]  /*ba20*/  FFMA.FTZ R63, R116, R121, R118 ;  /* 0x00000079743f7223 */ /* 0x000fc40000010076 */
[-C--:B------:R-:W-:Y:S02]  /*ba30*/  FFMA.FTZ R62, R120, R109.reuse, -R126 ;  /* 0x0000006d783e7223 */ /* 0x080fe4000001087e */
[----:B------:R-:W-:Y:S02]  /*ba40*/  FMUL.FTZ R118, R128, R172 ;  /* 0x000000ac80767220 */ /* 0x000fe40000410000 */
[----:B------:R-:W-:Y:S02]  /*ba50*/  FMUL.FTZ R109, R208, R109 ;  /* 0x0000006dd06d7220 */ /* 0x000fe40000410000 */
[----:B------:R-:W-:Y:S02]  /*ba60*/  FADD.FTZ R61, R61, R122 ;  /* 0x0000007a3d3d7221 */ /* 0x000fe40000010000 */
[----:B------:R-:W-:Y:S02]  /*ba70*/  FADD.FTZ R122, R82, UR5 ;  /* 0x00000005527a7e21 */ /* 0x000fe40008010000 */
[----:B------:R-:W-:-:S02]  /*ba80*/  FADD.FTZ R60, R60, R63 ;  /* 0x0000003f3c3c7221 */ /* 0x000fc40000010000 */
[----:B------:R-:W-:Y:S02]  /*ba90*/  FADD.FTZ R127, -R7, R222 ;  /* 0x000000de077f7221 */ /* 0x000fe40000010100 */
[----:B------:R-:W-:Y:S02]  /*baa0*/  FMUL.FTZ R126, R128, R171 ;  /* 0x000000ab807e7220 */ /* 0x000fe40000410000 */
[----:B------:R-:W-:Y:S02]  /*bab0*/  FMUL.FTZ R63, R207, R118 ;  /* 0x00000076cf3f7220 */ /* 0x000fe40000410000 */
[----:B------:R-:W-:Y:S02]  /*bac0*/  FFMA.FTZ R109, R123, R120, R109 ;  /* 0x000000787b6d7223 */ /* 0x000fe4000001006d */
[----:B------:R-:W-:Y:S02]  /*bad0*/  FMUL.FTZ R129, R122, R71 ;  /* 0x000000477a817220 */ /* 0x000fe40000410000 */
[----:B------:R-:W-:-:S02]  /*bae0*/  FFMA.FTZ R128, R127, R126, -R63 ;  /* 0x0000007e7f807223 */ /* 0x000fc4000001083f */
[----:B------:R-:W-:Y:S02]  /*baf0*/  FADD.FTZ R60, R60, R109 ;  /* 0x0000006d3c3c7221 */ /* 0x000fe40000010000 */
[----:B------:R-:W-:Y:S02]  /*bb00*/  FMUL.FTZ R63, R207, R126 ;  /* 0x0000007ecf3f7220 */ /* 0x000fe40000410000 */
[----:B------:R-:W-:Y:S02]  /*bb10*/  FADD.FTZ R126, -R6, R223 ;  /* 0x000000df067e7221 */ /* 0x000fe40000010100 */
[----:B------:R-:W-:Y:S02]  /*bb20*/  FMUL.FTZ R109, R122, R169 ;  /* 0x000000a97a6d7220 */ /* 0x000fe40000410000 */
[----:B------:R-:W-:Y:S02]  /*bb30*/  FMUL.FTZ R130, R206, R129 ;  /* 0x00000081ce827220 */ /* 0x000fe40000410000 */
[----:B------:R-:W-:-:S02]  /*bb40*/  FADD.FTZ R131, R81, UR5 ;  /* 0x0000000551837e21 */ /* 0x000fc40008010000 */
[----:B------:R-:W-:Y:S02]  /*bb50*/  FFMA.FTZ R130, R126, R109, -R130 ;  /* 0x0000006d7e827223 */ /* 0x000fe40000010882 */
[----:B------:R-:W-:Y:S02]  /*bb60*/  FFMA.FTZ R63, R118, R127, R63 ;  /* 0x0000007f763f7223 */ /* 0x000fe4000001003f */
[----:B------:R-:W-:Y:S02]  /*bb70*/  FMUL.FTZ R109, R206, R109 ;  /* 0x0000006dce6d7220 */ /* 0x000fe40000410000 */
[----:B------:R-:W-:Y:S02]  /*bb80*/  FADD.FTZ R61, R61, R62 ;  /* 0x0000003e3d3d7221 */ /* 0x000fe40000010000 */
[----:B------:R-:W-:Y:S02]  /*bb90*/  FADD.FTZ R60, R60, R63 ;  /* 0x0000003f3c3c7221 */ /* 0x000fe40000010000 */
[----:B------:R-:W-:-:S02]  /*bba0*/  FMUL.FTZ R122, R131, R168 ;  /* 0x000000a8837a7220 */ /* 0x000fc40000410000 */
[----:B------:R-:W-:Y:S02]  /*bbb0*/  FMUL.FTZ R62, R131, R167 ;  /* 0x000000a7833e7220 */ /* 0x000fe40000410000 */
[----:B------:R-:W-:Y:S02]  /*bbc0*/  FFMA.FTZ R109, R129, R126, R109 ;  /* 0x0000007e816d7223 */ /* 0x000fe4000001006d */
[----:B------:R-:W-:Y:S02]  /*bbd0*/  FADD.FTZ R133, -R5, R224 ;  /* 0x000000e005857221 */ /* 0x000fe40000010100 */
[C---:B------:R-:W-:Y:S02]  /*bbe0*/  FMUL.FTZ R131, R205.reuse, R122 ;  /* 0x0000007acd837220 */ /* 0x040fe40000410000 */
[----:B------:R-:W-:Y:S02]  /*bbf0*/  FMUL.FTZ R63, R205, R62 ;  /* 0x0000003ecd3f7220 */ /* 0x000fe40000410000 */
[----:B------:R-:W-:-:S02]  /*bc00*/  FADD.FTZ R61, R61, R128 ;  /* 0x000000803d3d7221 */ /* 0x000fc40000010000 */
[----:B------:R-:W-:Y:S02]  /*bc10*/  FADD.FTZ R60, R60, R109 ;  /* 0x0000006d3c3c7221 */ /* 0x000fe40000010000 */
[----:B------:R-:W-:Y:S02]  /*bc20*/  FADD.FTZ R109, R80, UR5 ;  /* 0x00000005506d7e21 */ /* 0x000fe40008010000 */
[----:B------:R-:W-:Y:S02]  /*bc30*/  FFMA.FTZ R62, R133, R62, -R131 ;  /* 0x0000003e853e7223 */ /* 0x000fe40000010883 */
[----:B------:R-:W-:Y:S02]  /*bc40*/  FFMA.FTZ R63, R122, R133, R63 ;  /* 0x000000857a3f7223 */ /* 0x000fe4000001003f */
[----:B------:R-:W-:Y:S02]  /*bc50*/  FADD.FTZ R61, R61, R130 ;  /* 0x000000823d3d7221 */ /* 0x000fe40000010000 */
[----:B------:R-:W-:-:S02]  /*bc60*/  FMUL.FTZ R131, R109, R166 ;  /* 0x000000a66d837220 */ /* 0x000fc40000410000 */
[----:B------:R-:W-:Y:S02]  /*bc70*/  FADD.FTZ R60, R60, R63 ;  /* 0x0000003f3c3c7221 */ /* 0x000fe40000010000 */
[----:B------:R-:W-:Y:S02]  /*bc80*/  FADD.FTZ R61, R61, R62 ;  /* 0x0000003e3d3d7221 */ /* 0x000fe40000010000 */
[----:B------:R-:W-:Y:S02]  /*bc90*/  FADD.FTZ R128, -R4, R225 ;  /* 0x000000e104807221 */ /* 0x000fe40000010100 */
[----:B------:R-:W-:Y:S02]  /*bca0*/  FADD.FTZ R132, R79, UR5 ;  /* 0x000000054f847e21 */ /* 0x000fe40008010000 */
[----:B------:R-:W-:Y:S02]  /*bcb0*/  FMUL.FTZ R63, R109, R165 ;  /* 0x000000a56d3f7220 */ /* 0x000fe40000410000 */
[----:B------:R-:W-:-:S02]  /*bcc0*/  FMUL.FTZ R62, R204, R131 ;  /* 0x00000083cc3e7220 */ /* 0x000fc40000410000 */
[----:B------:R-:W-:Y:S02]  /*bcd0*/  FMUL.FTZ R130, R132, R191 ;  /* 0x000000bf84827220 */ /* 0x000fe40000410000 */
[-C--:B------:R-:W-:Y:S02]  /*bce0*/  FFMA.FTZ R62, R128, R63.reuse, -R62 ;  /* 0x0000003f803e7223 */ /* 0x080fe4000001083e */
[----:B------:R-:W-:Y:S02]  /*bcf0*/  FMUL.FTZ R63, R204, R63 ;  /* 0x0000003fcc3f7220 */ /* 0x000fe40000410000 */
[----:B------:R-:W-:Y:S02]  /*bd00*/  FMUL.FTZ R132, R132, R192 ;  /* 0x000000c084847220 */ /* 0x000fe40000410000 */
[----:B------:R-:W-:Y:S02]  /*bd10*/  FADD.FTZ R135, -R3, R226 ;  /* 0x000000e203877221 */ /* 0x000fe40000010100 */
[----:B------:R-:W-:-:S02]  /*bd20*/  FFMA.FTZ R63, R131, R128, R63 ;  /* 0x00000080833f7223 */ /* 0x000fc4000001003f */
[C---:B------:R-:W-:Y:S02]  /*bd30*/  FMUL.FTZ R136, R227.reuse, R132 ;  /* 0x00000084e3887220 */ /* 0x040fe40000410000 */
[----:B------:R-:W-:Y:S02]  /*bd40*/  FADD.FTZ R60, R60, R63 ;  /* 0x0000003f3c3c7221 */ /* 0x000fe40000010000 */
[----:B------:R-:W-:Y:S02]  /*bd50*/  FFMA.FTZ R145, R130, R135, R136 ;  /* 0x0000008782917223 */ /* 0x000fe40000010088 */
[----:B------:R-:W-:Y:S02]  /*bd60*/  FMUL.FTZ R109, R227, R130 ;  /* 0x00000082e36d7220 */ /* 0x000fe40000410000 */
[----:B------:R-:W-:Y:S02]  /*bd70*/  FADD.FTZ R145, R60, R145 ;  /* 0x000000913c917221 */ /* 0x000fe40000010000 */
[----:B------:R-:W-:-:S02]  /*bd80*/  FMUL.FTZ R60, R166, UR43 ;  /* 0x0000002ba63c7c20 */ /* 0x000fc40008410000 */
[----:B------:R-:W-:Y:S01]  /*bd90*/  FFMA.FTZ R138, R135, R132, -R109 ;  /* 0x00000084878a7223 */ /* 0x000fe2000001086d */
[----:B------:R-:W-:Y:S01]  /*bda0*/  MOV R109, UR34 ;  /* 0x00000022006d7c02 */ /* 0x000fe20008000f00 */
[----:B------:R-:W-:Y:S02]  /*bdb0*/  FFMA.FTZ R139, R165, UR39, -R60 ;  /* 0x00000027a58b7c23 */ /* 0x000fe4000801083c */
[----:B------:R-:W-:Y:S01]  /*bdc0*/  FMUL.FTZ R60, R71, UR43 ;  /* 0x0000002b473c7c20 */ /* 0x000fe20008410000 */
[----:B------:R-:W-:Y:S01]  /*bdd0*/  LEA R154, R109, -R98, 0x1 ;  /* 0x800000626d9a7211 */ /* 0x000fe200078e08ff */
[----:B------:R-:W-:Y:S02]  /*bde0*/  FADD.FTZ R61, R61, R62 ;  /* 0x0000003e3d3d7221 */ /* 0x000fe40000010000 */
[C---:B------:R-:W-:Y:S01]  /*bdf0*/  FFMA.FTZ R141, R169.reuse, UR39, -R60 ;  /* 0x00000027a98d7c23 */ /* 0x040fe2000801083c */
[----:B------:R-:W-:Y:S01]  /*be00*/  ISETP.GE.AND P0, PT, R154, 0x1, PT ;  /* 0x000000019a00780c */ /* 0x000fe20003f06270 */
[----:B------:R-:W-:-:S02]  /*be10*/  FMUL.FTZ R60, R169, UR43 ;  /* 0x0000002ba93c7c20 */ /* 0x000fc40008410000 */
[----:B------:R-:W-:Y:S02]  /*be20*/  FADD.FTZ R143, R61, R138 ;  /* 0x0000008a3d8f7221 */ /* 0x000fe40000010000 */
[----:B------:R-:W-:Y:S02]  /*be30*/  FFMA.FTZ R147, R71, UR39, R60 ;  /* 0x0000002747937c23 */ /* 0x000fe4000801003c */
[----:B------:R-:W-:Y:S02]  /*be40*/  FMUL.FTZ R60, R174, UR43 ;  /* 0x0000002bae3c7c20 */ /* 0x000fe40008410000 */
[----:B------:R-:W-:Y:S02]  /*be50*/  FMUL.FTZ R138, R168, UR43 ;  /* 0x0000002ba88a7c20 */ /* 0x000fe40008410000 */
[----:B------:R-:W-:Y:S02]  /*be60*/  FFMA.FTZ R151, R173, UR39, -R60 ;  /* 0x00000027ad977c23 */ /* 0x000fe4000801083c */
[----:B------:R-:W-:-:S02]  /*be70*/  FMUL.FTZ R60, R113, UR43 ;  /* 0x0000002b713c7c20 */ /* 0x000fc40008410000 */
[----:B------:R-:W-:Y:S02]  /*be80*/  FFMA.FTZ R138, R167, UR39, -R138 ;  /* 0x00000027a78a7c23 */ /* 0x000fe4000801088a */
[----:B------:R-:W-:Y:S02]  /*be90*/  FFMA.FTZ R153, R177, UR39, -R60 ;  /* 0x00000027b1997c23 */ /* 0x000fe4000801083c */
[----:B------:R-:W-:Y:S02]  /*bea0*/  FMUL.FTZ R60, R65, UR43 ;  /* 0x0000002b413c7c20 */ /* 0x000fe40008410000 */
[----:B------:R-:W-:Y:S02]  /*beb0*/  FMUL.FTZ R140, R172, UR43 ;  /* 0x0000002bac8c7c20 */ /* 0x000fe40008410000 */
[----:B------:R-:W-:Y:S02]  /*bec0*/  FFMA.FTZ R157, R181, UR39, -R60 ;  /* 0x00000027b59d7c23 */ /* 0x000fe4000801083c */
[----:B------:R-:W-:-:S02]  /*bed0*/  FMUL.FTZ R60, R184, UR43 ;  /* 0x0000002bb83c7c20 */ /* 0x000fc40008410000 */
[----:B------:R-:W-:Y:S02]  /*bee0*/  FMUL.FTZ R137, R191, UR43 ;  /* 0x0000002bbf897c20 */ /* 0x000fe40008410000 */
[----:B------:R-:W-:Y:S02]  /*bef0*/  FFMA.FTZ R159, R183, UR39, -R60 ;  /* 0x00000027b79f7c23 */ /* 0x000fe4000801083c */
[----:B------:R-:W-:Y:S02]  /*bf00*/  FMUL.FTZ R167, R167, UR43 ;  /* 0x0000002ba7a77c20 */ /* 0x000fe40008410000 */
[----:B------:R-:W-:Y:S02]  /*bf10*/  FMUL.FTZ R144, R176, UR43 ;  /* 0x0000002bb0907c20 */ /* 0x000fe40008410000 */
[----:B------:R-:W-:Y:S02]  /*bf20*/  FMUL.FTZ R150, R180, UR43 ;  /* 0x0000002bb4967c20 */ /* 0x000fe40008410000 */
[----:B------:R-:W-:-:S02]  /*bf30*/  FMUL.FTZ R62, R181, UR43 ;  /* 0x0000002bb53e7c20 */ /* 0x000fc40008410000 */
[----:B------:R-:W-:Y:S02]  /*bf40*/  FMUL.FTZ R60, R188, UR43 ;  /* 0x0000002bbc3c7c20 */ /* 0x000fe40008410000 */
[----:B------:R-:W-:Y:S02]  /*bf50*/  FMUL.FTZ R149, R165, UR43 ;  /* 0x0000002ba5957c20 */ /* 0x000fe40008410000 */
[C---:B------:R-:W-:Y:S02]  /*bf60*/  FFMA.FTZ R140, R171.reuse, UR39, -R140 ;  /* 0x00000027ab8c7c23 */ /* 0x040fe4000801088c */
[----:B------:R-:W-:Y:S02]  /*bf70*/  FFMA.FTZ R132, R192, UR39, -R137 ;  /* 0x00000027c0847c23 */ /* 0x000fe40008010889 */
[----:B------:R-:W-:Y:S02]  /*bf80*/  FFMA.FTZ R142, R168, UR39, R167 ;  /* 0x00000027a88e7c23 */ /* 0x000fe400080100a7 */
[----:B------:R-:W-:-:S02]  /*bf90*/  FMUL.FTZ R171, R171, UR43 ;  /* 0x0000002babab7c20 */ /* 0x000fc40008410000 */
[----:B------:R-:W-:Y:S02]  /*bfa0*/  FFMA.FTZ R144, R175, UR39, -R144 ;  /* 0x00000027af907c23 */ /* 0x000fe40008010890 */
[----:B------:R-:W-:Y:S02]  /*bfb0*/  FMUL.FTZ R152, R177, UR43 ;  /* 0x0000002bb1987c20 */ /* 0x000fe40008410000 */
[----:B------:R-:W-:Y:S02]  /*bfc0*/  FFMA.FTZ R150, R179, UR39, -R150 ;  /* 0x00000027b3967c23 */ /* 0x000fe40008010896 */
[----:B------:R-:W-:Y:S02]  /*bfd0*/  FFMA.FTZ R161, R65, UR39, R62 ;  /* 0x0000002741a17c23 */ /* 0x000fe4000801003e */
        /* <DEDUP_REMOVED lines=12> */
[----:B------:R-:W-:Y:S02]  /*c0a0*/  FFMA.FTZ R148, R172, UR39, R171 ;  /* 0x00000027ac947c23 */ /* 0x000fe400080100ab */
[----:B------:R-:W-:-:S02]  /*c0b0*/  FFMA.FTZ R163, R113, UR39, R152 ;  /* 0x0000002771a37c23 */ /* 0x000fc40008010098 */
[----:B------:R-:W-:Y:S02]  /*c0c0*/  FFMA.FTZ R134, R229, R134, -R228 ;  /* 0x00000086e5867223 */ /* 0x000fe400000108e4 */
[----:B------:R-:W-:Y:S02]  /*c0d0*/  FMUL.FTZ R132, R227, R132 ;  /* 0x00000084e3847220 */ /* 0x000fe40000410000 */
        /* <DEDUP_REMOVED lines=9> */
[----:B------:R-:W-:-:S02]  /*c170*/  FFMA.FTZ R169, R67, UR39, R62 ;  /* 0x0000002743a97c23 */ /* 0x000fc4000801003e */
        /* <DEDUP_REMOVED lines=36> */
.L_x_4550:
[----:B------:R-:W-:Y:S05]  /*c3c0*/  BSYNC B0 ;  /* 0x0000000000007941 */ /* 0x000fea0003800000 */
.L_x_4549:
[----:B------:R-:W-:Y:S01]  /*c3d0*/  ULDC.64 UR34, c[0x0][0x2b8] ;  /* 0x0000ae0000227ab9 */ /* 0x000fe20000000a00 */
[C---:B------:R-:W-:Y:S01]  /*c3e0*/  FMUL.FTZ R61, R103.reuse, R232 ;  /* 0x000000e8673d7220 */ /* 0x040fe20000410000 */
[----:B------:R-:W-:Y:S01]  /*c3f0*/  USHF.R.U32.HI UR36, URZ, 0x1, UR35 ;  /* 0x000000013f247899 */ /* 0x000fe20008011623 */
[-C--:B------:R-:W-:Y:S01]  /*c400*/  FMUL.FTZ R103, R103, R230.reuse ;  /* 0x000000e667677220 */ /* 0x080fe20000410000 */
[----:B------:R-:W-:Y:S01]  /*c410*/  USHF.R.U64 UR34, UR34, 0x1, UR35 ;  /* 0x0000000122227899 */ /* 0x000fe20008001223 */
[C---:B0-----:R-:W-:Y:S01]  /*c420*/  FFMA.FTZ R63, R104.reuse, R230, -R61 ;  /* 0x000000e6683f7223 */ /* 0x041fe2000001083d */
[----:B------:R-:W-:Y:S01]  /*c430*/  UIMAD UR39, UR36, UR12, URZ ;  /* 0x0000000c242772a4 */ /* 0x000fe2000f8e023f */
[----:B------:R-:W-:Y:S01]  /*c440*/  FFMA.FTZ R103, R104, R232, R103 ;  /* 0x000000e868677223 */ /* 0x000fe20000010067 */
[----:B------:R-:W-:Y:S01]  /*c450*/  UIMAD.WIDE.U32 UR36, UR34, UR12, URZ ;  /* 0x0000000c222472a5 */ /* 0x000fe2000f8e003f */
[C---:B------:R-:W-:Y:S01]  /*c460*/  FMUL.FTZ R62, R66.reuse, R63 ;  /* 0x0000003f423e7220 */ /* 0x040fe20000410000 */
[----:B------:R-:W-:Y:S01]  /*c470*/  UIMAD UR39, UR13, UR34, UR39 ;  /* 0x000000220d2772a4 */ /* 0x000fe2000f8e0227 */
[----:B------:R-:W-:Y:S01]  /*c480*/  FADD.FTZ R63, R77, UR5 ;  /* 0x000000054d3f7e21 */ /* 0x000fe20008010000 */
[----:B------:R-:W-:Y:S01]  /*c490*/  BSSY B0, `(.L_x_4551) ;  /* 0x0000033000007945 */ /* 0x000fe20003800000 */
[----:B------:R-:W-:Y:S01]  /*c4a0*/  ULDC.64 UR34, c[0x0][0x2c0] ;  /* 0x0000b00000227ab9 */ /* 0x000fe20000000a00 */
[----:B------:R-:W-:Y:S01]  /*c4b0*/  FMUL.FTZ R66, R66, R103 ;  /* 0x0000006742427220 */ /* 0x000fe20000410000 */
[----:B------:R-:W-:Y:S01]  /*c4c0*/  UIADD3 UR37, UR37, UR39, URZ ;  /* 0x0000002725257290 */ /* 0x000fe2000fffe03f */
[----:B------:R-:W-:Y:S01]  /*c4d0*/  FMUL.FTZ R103, R63, R64 ;  /* 0x000000403f677220 */ /* 0x000fe20000410000 */
[----:B------:R-:W-:Y:S01]  /*c4e0*/  UIMAD UR39, UR15, UR34, URZ ;  /* 0x000000220f2772a4 */ /* 0x000fe2000f8e023f */
[----:B------:R-:W-:Y:S01]  /*c4f0*/  FADD.FTZ R105, R105, R62 ;  /* 0x0000003e69697221 */ /* 0x000fe20000010000 */
[----:B------:R-:W-:Y:S01]  /*c500*/  UIMAD.WIDE.U32 UR36, UR14, UR34, UR36 ;  /* 0x000000220e2472a5 */ /* 0x000fe2000f8e0024 */
[----:B------:R-:W-:Y:S01]  /*c510*/  FMUL.FTZ R63, R63, R195 ;  /* 0x000000c33f3f7220 */ /* 0x000fe20000410000 */
[----:B------:R-:W-:Y:S01]  /*c520*/  UIMAD UR39, UR14, UR35, UR39 ;  /* 0x000000230e2772a4 */ /* 0x000fe2000f8e0227 */
[----:B------:R-:W-:Y:S01]  /*c530*/  FMUL.FTZ R62, R232, R103 ;  /* 0x00000067e83e7220 */ /* 0x000fe20000410000 */
[----:B------:R-:W-:Y:S01]  /*c540*/  ISETP.GE.AND P1, PT, R154, 0x81, PT ;  /* 0x000000819a00780c */ /* 0x000fe20003f26270 */
[----:B------:R-:W-:Y:S01]  /*c550*/  ULDC.64 UR34, c[0x0][0x320] ;  /* 0x0000c80000227ab9 */ /* 0x000fe20000000a00 */
[----:B------:R-:W-:Y:S01]  /*c560*/  FMUL.FTZ R232, R232, R63 ;  /* 0x0000003fe8e87220 */ /* 0x000fe20000410000 */
[----:B------:R-:W-:Y:S01]  /*c570*/  UIADD3 UR39, UR39, UR37, URZ ;  /* 0x0000002527277290 */ /* 0x000fe2000fffe03f */
[----:B------:R-:W-:Y:S01]  /*c580*/  FADD.FTZ R33, R63, R33 ;  /* 0x000000213f217221 */ /* 0x000fe20000010000 */
[----:B------:R-:W-:Y:S01]  /*c590*/  ULEA UR37, UP0, UR36, UR34, 0x3 ;  /* 0x0000002224257291 */ /* 0x000fe2000f80183f */
[----:B------:R-:W-:Y:S01]  /*c5a0*/  FADD.FTZ R111, R111, -R66 ;  /* 0x800000426f6f7221 */ /* 0x000fe20000010000 */
[----:B------:R-:W-:Y:S01]  /*c5b0*/  ISETP.GE.AND P2, PT, R154, 0xc1, PT ;  /* 0x000000c19a00780c */ /* 0x000fe20003f46270 */
[----:B------:R-:W-:Y:S01]  /*c5c0*/  ULDC UR34, c[0x0][0x174] ;  /* 0x00005d0000227ab9 */ /* 0x000fe20000000800 */
[----:B------:R-:W-:Y:S01]  /*c5d0*/  FFMA.FTZ R175, R68, R103, -R232 ;  /* 0x0000006744af7223 */ /* 0x000fe200000108e8 */
[----:B------:R-:W-:Y:S01]  /*c5e0*/  UIADD3 UR34, UR6, -UR34, URZ ;  /* 0x8000002206227290 */ /* 0x000fe2000fffe03f */
[C---:B------:R-:W-:Y:S01]  /*c5f0*/  LEA R60, P0, R98.reuse, UR37, 0x2 ;  /* 0x00000025623c7c11 */ /* 0x040fe2000f8010ff */
[----:B------:R-:W-:Y:S01]  /*c600*/  ULEA.HI.X UR35, UR36, UR35, UR39, 0x3, UP0 ;  /* 0x0000002324237291 */ /* 0x000fe200080f1c27 */
[----:B------:R-:W-:Y:S01]  /*c610*/  FADD.FTZ R64, R145, R106 ;  /* 0x0000006a91407221 */ /* 0x000fe20000010000 */
[----:B------:R-:W-:Y:S01]  /*c620*/  UIMAD UR34, UR34, -0x800, URZ ;  /* 0xfffff800222278a4 */ /* 0x000fe2000f8e023f */
[----:B------:R-:W-:Y:S01]  /*c630*/  FADD.FTZ R66, R143, R134 ;  /* 0x000000868f427221 */ /* 0x000fe20000010000 */
[----:B------:R-:W-:Y:S01]  /*c640*/  USHF.L.U32 UR36, UR8, 0x2, URZ ;  /* 0x0000000208247899 */ /* 0x000fe2000800063f */
[C---:B------:R-:W-:Y:S01]  /*c650*/  IADD3 R103, R98.reuse, 0x80, RZ ;  /* 0x0000008062677810 */ /* 0x040fe20007ffe0ff */
[----:B------:R-:W-:Y:S01]  /*c660*/  USHF.L.U64.HI UR37, UR8, 0x2, UR9 ;  /* 0x0000000208257899 */ /* 0x000fe20008010209 */
[----:B------:R-:W-:Y:S01]  /*c670*/  LEA.HI.X R61, R98, UR35, RZ, 0x2, P0 ;  /* 0x00000023623d7c11 */ /* 0x000fe200080f14ff */
[----:B------:R-:W-:Y:S01]  /*c680*/  FFMA.FTZ R195, R93, R195, R100 ;  /* 0x000000c35dc37223 */ /* 0x000fe20000010064 */
[----:B------:R-:W-:Y:S01]  /*c690*/  MOV R173, UR34 ;  /* 0x0000002200ad7c02 */ /* 0x000fe20008000f00 */
[----:B------:R-:W-:Y:S01]  /*c6a0*/  ULDC.64 UR34, c[0x0][0x2d0] ;  /* 0x0000b40000227ab9 */ /* 0x000fe20000000a00 */
[----:B------:R-:W-:Y:S01]  /*c6b0*/  ISETP.GE.AND P0, PT, R154, 0x41, PT ;  /* 0x000000419a00780c */ /* 0x000fe20003f06270 */
[----:B------:R-:W-:Y:S01]  /*c6c0*/  UIMAD UR34, UR37, UR34, URZ ;  /* 0x00000022252272a4 */ /* 0x000fe2000f8e023f */
[----:B------:R-:W-:Y:S01]  /*c6d0*/  FADD.FTZ R66, R66, R175 ;  /* 0x000000af42427221 */ /* 0x000fe20000010000 */
[----:B------:R-:W-:Y:S01]  /*c6e0*/  IADD3 R143, R98, 0xc0, RZ ;  /* 0x000000c0628f7810 */ /* 0x000fe20007ffe0ff */
[----:B------:R-:W-:Y:S01]  /*c6f0*/  IMAD.WIDE R60, R173, 0x4, R60 ;  /* 0x00000004ad3c7825 */ /* 0x000fe200078e023c */
[----:B------:R-:W-:Y:S01]  /*c700*/  MOV R173, UR36 ;  /* 0x0000002400ad7c02 */ /* 0x000fe20008000f00 */
[----:B------:R-:W-:Y:S01]  /*c710*/  UIMAD UR34, UR36, UR35, UR34 ;  /* 0x00000023242272a4 */ /* 0x000fe2000f8e0222 */
[----:B------:R-:W-:-:S03]  /*c720*/  LEA.HI.SX32 R103, R103, R98, 0x1b ;  /* 0x0000006267677211 */ /* 0x000fc600078fdaff */
[----:B------:R-:W-:-:S04]  /*c730*/  IMAD.WIDE.U32 R60, R173, c[0x0][0x2d0], R60 ;  /* 0x0000b400ad3c7a25 */ /* 0x000fc800078e003c */
[----:B------:R-:W-:Y:S01]  /*c740*/  FFMA.FTZ R173, R63, R68, R62 ;  /* 0x000000443fad7223 */ /* 0x000fe2000001003e */
[----:B------:R-:W-:Y:S02]  /*c750*/  IADD3 R63, R98, 0x40, RZ ;  /* 0x00000040623f7810 */ /* 0x000fe40007ffe0ff */
[----:B------:R-:W-:Y:S01]  /*c760*/  IADD3 R61, R61, UR34, RZ ;  /* 0x000000223d3d7c10 */ /* 0x000fe2000fffe0ff */
[----:B------:R-:W-:Y:S01]  /*c770*/  FADD.FTZ R64, R64, R173 ;  /* 0x000000ad40407221 */ /* 0x000fe20000010000 */
[----:B------:R-:W-:-:S06]  /*c780*/  LEA.HI.SX32 R63, R63, R98, 0x1b ;  /* 0x000000623f3f7211 */ /* 0x000fcc00078fdaff */
[----:B------:R-:W0:Y:S01]  /*c790*/  LDS R63, [R63.X4+0x2200] ;  /* 0x002200003f3f7984 */ /* 0x000e220000004800 */
[----:B------:R-:W-:Y:S05]  /*c7a0*/  @!P0 BRA `(.L_x_4552) ;  /* 0x0000001000008947 */ /* 0x000fea0003800000 */
[----:B0-----:R0:W-:Y:S02]  /*c7b0*/  RED.E.ADD.F32.FTZ.RN.STRONG.GPU [R60.64+-0x1f00], R63 ;  /* 0xffe1003f3c00798e */ /* 0x0011e4000c10e7a0 */
.L_x_4552:
[----:B------:R-:W-:Y:S05]  /*c7c0*/  BSYNC B0 ;  /* 0x0000000000007941 */ /* 0x000fea0003800000 */
.L_x_4551:
[----:B------:R-:W1:Y:S01]  /*c7d0*/  LDS R103, [R103.X4+0x2300] ;  /* 0x0023000067677984 */ /* 0x000e620000004800 */
[----:B------:R-:W-:Y:S01]  /*c7e0*/  BSSY B0, `(.L_x_4553) ;  /* 0x0000004000007945 */ /* 0x000fe20003800000 */
[----:B------:R-:W-:Y:S01]  /*c7f0*/  LEA.HI.SX32 R143, R143, R98, 0x1b ;  /* 0x000000628f8f7211 */ /* 0x000fe200078fdaff */
[----:B------:R-:W-:Y:S05]  /*c800*/  @!P1 BRA `(.L_x_4554) ;  /* 0x0000001000009947 */ /* 0x000fea0003800000 */
[----:B-1----:R1:W-:Y:S02]  /*c810*/  RED.E.ADD.F32.FTZ.RN.STRONG.GPU [R60.64+-0x1e00], R103 ;  /* 0xffe200673c00798e */ /* 0x0023e4000c10e7a0 */
.L_x_4554:
[----:B------:R-:W-:Y:S05]  /*c820*/  BSYNC B0 ;  /* 0x0000000000007941 */ /* 0x000fea0003800000 */
.L_x_4553:
[----:B------:R-:W2:Y:S01]  /*c830*/  LDS R143, [R143.X4+0x2400] ;  /* 0x002400008f8f7984 */ /* 0x000ea20000004800 */
[----:B------:R-:W-:Y:S01]  /*c840*/  BSSY B0, `(.L_x_4555) ;  /* 0x0000005000007945 */ /* 0x000fe20003800000 */
[C---:B0-----:R-:W-:Y:S02]  /*c850*/  IADD3 R63, R98.reuse, 0x100, RZ ;  /* 0x00000100623f7810 */ /* 0x041fe40007ffe0ff */
[----:B-1----:R-:W-:Y:S01]  /*c860*/  IADD3 R103, R98, 0x140, RZ ;  /* 0x0000014062677810 */ /* 0x002fe20007ffe0ff */
[----:B------:R-:W-:Y:S05]  /*c870*/  @!P2 BRA `(.L_x_4556) ;  /* 0x000000100000a947 */ /* 0x000fea0003800000 */
[----:B--2---:R0:W-:Y:S02]  /*c880*/  RED.E.ADD.F32.FTZ.RN.STRONG.GPU [R60.64+-0x1d00], R143 ;  /* 0xffe3008f3c00798e */ /* 0x0041e4000c10e7a0 */
.L_x_4556:
[----:B------:R-:W-:Y:S05]  /*c890*/  BSYNC B0 ;  /* 0x0000000000007941 */ /* 0x000fea0003800000 */
.L_x_4555:
[----:B------:R-:W-:Y:S01]  /*c8a0*/  LEA.HI.SX32 R63, R63, R98, 0x1b ;  /* 0x000000623f3f7211 */ /* 0x000fe200078fdaff */
[----:B------:R-:W-:Y:S01]  /*c8b0*/  BSSY B0, `(.L_x_4557) ;  /* 0x000000d000007945 */ /* 0x000fe20003800000 */
[----:B------:R-:W-:-:S02]  /*c8c0*/  ISETP.GE.AND P6, PT, R154, 0x101, PT ;  /* 0x000001019a00780c */ /* 0x000fc40003fc6270 */
[----:B0-2---:R-:W-:Y:S02]  /*c8d0*/  IADD3 R143, R98, 0x180, RZ ;  /* 0x00000180628f7810 */ /* 0x005fe40007ffe0ff */
        /* <DEDUP_REMOVED lines=10> */
.L_x_4558:
[----:B------:R-:W-:Y:S05]  /*c980*/  BSYNC B0 ;  /* 0x0000000000007941 */ /* 0x000fea0003800000 */
.L_x_4557:
[----:B------:R-:W1:Y:S01]  /*c990*/  LDS R103, [R103.X4+0x2600] ;  /* 0x0026000067677984 */ /* 0x000e620000004800 */
[----:B------:R-:W-:Y:S01]  /*c9a0*/  BSSY B0, `(.L_x_4559) ;  /* 0x0000005000007945 */ /* 0x000fe20003800000 */
[----:B0-----:R-:W-:Y:S02]  /*c9b0*/  IADD3 R63, R98, 0x1c0, RZ ;  /* 0x000001c0623f7810 */ /* 0x001fe40007ffe0ff */
[----:B------:R-:W-:Y:S01]  /*c9c0*/  LEA.HI.SX32 R143, R143, R98, 0x1b ;  /* 0x000000628f8f7211 */ /* 0x000fe200078fdaff */
[----:B------:R-:W-:Y:S05]  /*c9d0*/  @!P0 BRA `(.L_x_4560) ;  /* 0x0000001000008947 */ /* 0x000fea0003800000 */
[----:B-1----:R0:W-:Y:S02]  /*c9e0*/  RED.E.ADD.F32.FTZ.RN.STRONG.GPU [R60.64+-0x1b00], R103 ;  /* 0xffe500673c00798e */ /* 0x0021e4000c10e7a0 */
.L_x_4560:
[----:B------:R-:W-:Y:S05]  /*c9f0*/  BSYNC B0 ;  /* 0x0000000000007941 */ /* 0x000fea0003800000 */
.L_x_4559:
[----:B------:R-:W2:Y:S01]  /*ca00*/  LDS R143, [R143.X4+0x2700] ;  /* 0x002700008f8f7984 */ /* 0x000ea20000004800 */
[----:B------:R-:W-:Y:S01]  /*ca10*/  BSSY B0, `(.L_x_4561) ;  /* 0x0000005000007945 */ /* 0x000fe20003800000 */
[----:B------:R-:W-:-:S02]  /*ca20*/  IADD3 R145, R98, 0x200, RZ ;  /* 0x0000020062917810 */ /* 0x000fc40007ffe0ff */
[----:B------:R-:W-:Y:S01]  /*ca30*/  LEA.HI.SX32 R63, R63, R98, 0x1b ;  /* 0x000000623f3f7211 */ /* 0x000fe200078fdaff */
[----:B------:R-:W-:Y:S05]  /*ca40*/  @!P1 BRA `(.L_x_4562) ;  /* 0x0000001000009947 */ /* 0x000fea0003800000 */
[----:B--2---:R2:W-:Y:S02]  /*ca50*/  RED.E.ADD.F32.FTZ.RN.STRONG.GPU [R60.64+-0x1a00], R143 ;  /* 0xffe6008f3c00798e */ /* 0x0045e4000c10e7a0 */
.L_x_4562:
[----:B------:R-:W-:Y:S05]  /*ca60*/  BSYNC B0 ;  /* 0x0000000000007941 */ /* 0x000fea0003800000 */
.L_x_4561:
[----:B------:R-:W3:Y:S01]  /*ca70*/  LDS R63, [R63.X4+0x2800] ;  /* 0x002800003f3f7984 */ /* 0x000ee20000004800 */
[----:B------:R-:W-:Y:S01]  /*ca80*/  BSSY B0, `(.L_x_4563) ;  /* 0x0000005000007945 */ /* 0x000fe20003800000 */
[----:B01----:R-:W-:Y:S02]  /*ca90*/  IADD3 R103, R98, 0x240, RZ ;  /* 0x0000024062677810 */ /* 0x003fe40007ffe0ff */
[----:B------:R-:W-:Y:S01]  /*caa0*/  LEA.HI.SX32 R62, R145, R98, 0x1b ;  /* 0x00000062913e7211 */ /* 0x000fe200078fdaff */
[----:B------:R-:W-:Y:S05]  /*cab0*/  @!P2 BRA `(.L_x_4564) ;  /* 0x000000100000a947 */ /* 0x000fea0003800000 */
[----:B---3--:R0:W-:Y:S02]  /*cac0*/  RED.E.ADD.F32.FTZ.RN.STRONG.GPU [R60.64+-0x1900], R63 ;  /* 0xffe7003f3c00798e */ /* 0x0081e4000c10e7a0 */
.L_x_4564:
[----:B------:R-:W-:Y:S05]  /*cad0*/  BSYNC B0 ;  /* 0x0000000000007941 */ /* 0x000fea0003800000 */
.L_x_4563:
[----:B0--3--:R0:W1:Y:S01]  /*cae0*/  LDS R63, [R62.X4+0x2900] ;  /* 0x002900003e3f7984 */ /* 0x0090620000004800 */
[----:B------:R-:W-:Y:S01]  /*caf0*/  BSSY B0, `(.L_x_4565) ;  /* 0x0000005000007945 */ /* 0x000fe20003800000 */
[----:B--2---:R-:W-:Y:S02]  /*cb00*/  IADD3 R143, R98, 0x280, RZ ;  /* 0x00000280628f7810 */ /* 0x004fe40007ffe0ff */
[----:B------:R-:W-:Y:S01]  /*cb10*/  LEA.HI.SX32 R103, R103, R98, 0x1b ;  /* 0x0000006267677211 */ /* 0x000fe200078fdaff */
[----:B------:R-:W-:Y:S05]  /*cb20*/  @!P3 BRA `(.L_x_4566) ;  /* 0x000000100000b947 */ /* 0x000fea0003800000 */
[----:B-1----:R1:W-:Y:S02]  /*cb30*/  RED.E.ADD.F32.FTZ.RN.STRONG.GPU [R60.64+-0x1800], R63 ;  /* 0xffe8003f3c00798e */ /* 0x0023e4000c10e7a0 */
.L_x_4566:
[----:B------:R-:W-:Y:S05]  /*cb40*/  BSYNC B0 ;  /* 0x0000000000007941 */ /* 0x000fea0003800000 */
.L_x_4565:
[----:B------:R-:W2:Y:S01]  /*cb50*/  LDS R103, [R103.X4+0x2a00] ;  /* 0x002a000067677984 */ /* 0x000ea20000004800 */
[----:B------:R-:W-:Y:S01]  /*cb60*/  BSSY B0, `(.L_x_4567) ;  /* 0x0000004000007945 */ /* 0x000fe20003800000 */
[----:B------:R-:W-:Y:S01]  /*cb70*/  LEA.HI.SX32 R143, R143, R98, 0x1b ;  /* 0x000000628f8f7211 */ /* 0x000fe200078fdaff */
[----:B------:R-:W-:Y:S05]  /*cb80*/  @!P4 BRA `(.L_x_4568) ;  /* 0x000000100000c947 */ /* 0x000fea0003800000 */
[----:B--2---:R2:W-:Y:S02]  /*cb90*/  RED.E.ADD.F32.FTZ.RN.STRONG.GPU [R60.64+-0x1700], R103 ;  /* 0xffe900673c00798e */ /* 0x0045e4000c10e7a0 */
.L_x_4568:
[----:B------:R-:W-:Y:S05]  /*cba0*/  BSYNC B0 ;  /* 0x0000000000007941 */ /* 0x000fea0003800000 */
.L_x_4567:
[----:B------:R-:W3:Y:S01]  /*cbb0*/  LDS R143, [R143.X4+0x2b00] ;  /* 0x002b00008f8f7984 */ /* 0x000ee20000004800 */
[----:B------:R-:W-:Y:S01]  /*cbc0*/  BSSY B0, `(.L_x_4569) ;  /* 0x0000005000007945 */ /* 0x000fe20003800000 */
[----:B-1----:R-:W-:-:S02]  /*cbd0*/  IADD3 R63, R98, 0x2c0, RZ ;  /* 0x000002c0623f7810 */ /* 0x002fc40007ffe0ff */
[----:B--2---:R-:W-:Y:S01]  /*cbe0*/  IADD3 R103, R98, 0x300, RZ ;  /* 0x0000030062677810 */ /* 0x004fe20007ffe0ff */
[----:B------:R-:W-:Y:S05]  /*cbf0*/  @!P5 BRA `(.L_x_4570) ;  /* 0x000000100000d947 */ /* 0x000fea0003800000 */
[----:B---3--:R1:W-:Y:S02]  /*cc00*/  RED.E.ADD.F32.FTZ.RN.STRONG.GPU [R60.64+-0x1600], R143 ;  /* 0xffea008f3c00798e */ /* 0x0083e4000c10e7a0 */
.L_x_4570:
[----:B------:R-:W-:Y:S05]  /*cc10*/  BSYNC B0 ;  /* 0x0000000000007941 */ /* 0x000fea0003800000 */
.L_x_4569:
[-C--:B------:R-:W-:Y:S01]  /*cc20*/  LEA.HI.SX32 R63, R63, R98.reuse, 0x1b ;  /* 0x000000623f3f7211 */ /* 0x080fe200078fdaff */
[----:B------:R-:W-:Y:S01]  /*cc30*/  BSSY B0, `(.L_x_4571) ;  /* 0x000000d000007945 */ /* 0x000fe20003800000 */
[----:B------:R-:W-:Y:S02]  /*cc40*/  ISETP.GE.AND P6, PT, R154, 0x2c1, PT ;  /* 0x000002c19a00780c */ /* 0x000fe40003fc6270 */
[----:B-1-3--:R-:W-:Y:S02]  /*cc50*/  IADD3 R143, R98, 0x340, RZ ;  /* 0x00000340628f7810 */ /* 0x00afe40007ffe0ff */
        /* <DEDUP_REMOVED lines=10> */
.L_x_4572:
[----:B------:R-:W-:Y:S05]  /*cd00*/  BSYNC B0 ;  /* 0x0000000000007941 */ /* 0x000fea0003800000 */
.L_x_4571:
[----:B------:R-:W2:Y:S01]  /*cd10*/  LDS R103, [R103.X4+0x2d00] ;  /* 0x002d000067677984 */ /* 0x000ea20000004800 */
[----:B------:R-:W-:Y:S01]  /*cd20*/  BSSY B0, `(.L_x_4573) ;  /* 0x0000005000007945 */ /* 0x000fe20003800000 */
[----:B-1----:R-:W-:-:S02]  /*cd30*/  IADD3 R63, R98, 0x380, RZ ;  /* 0x00000380623f7810 */ /* 0x002fc40007ffe0ff */
[----:B------:R-:W-:Y:S01]  /*cd40*/  LEA.HI.SX32 R143, R143, R98, 0x1b ;  /* 0x000000628f8f7211 */ /* 0x000fe200078fdaff */
[----:B------:R-:W-:Y:S05]  /*cd50*/  @!P0 BRA `(.L_x_4574) ;  /* 0x0000001000008947 */ /* 0x000fea0003800000 */
[----:B--2---:R1:W-:Y:S02]  /*cd60*/  RED.E.ADD.F32.FTZ.RN.STRONG.GPU [R60.64+-0x1400], R103 ;  /* 0xffec00673c00798e */ /* 0x0043e4000c10e7a0 */
.L_x_4574:
[----:B------:R-:W-:Y:S05]  /*cd70*/  BSYNC B0 ;  /* 0x0000000000007941 */ /* 0x000fea0003800000 */
.L_x_4573:
[----:B------:R-:W3:Y:S01]  /*cd80*/  LDS R143, [R143.X4+0x2e00] ;  /* 0x002e00008f8f7984 */ /* 0x000ee20000004800 */
[----:B------:R-:W-:Y:S01]  /*cd90*/  BSSY B0, `(.L_x_4575) ;  /* 0x0000005000007945 */ /* 0x000fe20003800000 */
[----:B-12---:R-:W-:Y:S02]  /*cda0*/  IADD3 R103, R98, 0x3c0, RZ ;  /* 0x000003c062677810 */ /* 0x006fe40007ffe0ff */
[----:B------:R-:W-:Y:S01]  /*cdb0*/  LEA.HI.SX32 R63, R63, R98, 0x1b ;  /* 0x000000623f3f7211 */ /* 0x000fe200078fdaff */
[----:B------:R-:W-:Y:S05]  /*cdc0*/  @!P1 BRA `(.L_x_4576) ;  /* 0x0000001000009947 */ /* 0x000fea0003800000 */
[----:B---3--:R1:W-:Y:S02]  /*cdd0*/  RED.E.ADD.F32.FTZ.RN.STRONG.GPU [R60.64+-0x1300], R143 ;  /* 0xffed008f3c00798e */ /* 0x0083e4000c10e7a0 */
.L_x_4576:
[----:B------:R-:W-:Y:S05]  /*cde0*/  BSYNC B0 ;  /* 0x0000000000007941 */ /* 0x000fea0003800000 */
.L_x_4575:
[----:B------:R-:W2:Y:S01]  /*cdf0*/  LDS R63, [R63.X4+0x2f00] ;  /* 0x002f00003f3f7984 */ /* 0x000ea20000004800 */
[----:B------:R-:W-:Y:S01]  /*ce00*/  BSSY B0, `(.L_x_4577) ;  /* 0x0000005000007945 */ /* 0x000fe20003800000 */
[----:B-1-3--:R-:W-:Y:S02]  /*ce10*/  IADD3 R143, R98, 0x400, RZ ;  /* 0x00000400628f7810 */ /* 0x00afe40007ffe0ff */
[----:B------:R-:W-:Y:S01]  /*ce20*/  LEA.HI.SX32 R103, R103, R98, 0x1b ;  /* 0x0000006267677211 */ /* 0x000fe200078fdaff */
[----:B------:R-:W-:Y:S05]  /*ce30*/  @!P2 BRA `(.L_x_4578) ;  /* 0x000000100000a947 */ /* 0x000fea0003800000 */
[----:B--2---:R1:W-:Y:S02]  /*ce40*/  RED.E.ADD.F32.FTZ.RN.STRONG.GPU [R60.64+-0x1200], R63 ;  /* 0xffee003f3c00798e */ /* 0x0043e4000c10e7a0 */
.L_x_4578:
[----:B------:R-:W-:Y:S05]  /*ce50*/  BSYNC B0 ;  /* 0x0000000000007941 */ /* 0x000fea0003800000 */
.L_x_4577:
[----:B------:R-:W3:Y:S01]  /*ce60*/  LDS R103, [R103.X4+0x3000] ;  /* 0x0030000067677984 */ /* 0x000ee20000004800 */
[----:B------:R-:W-:Y:S01]  /*ce70*/  BSSY B0, `(.L_x_4579) ;  /* 0x0000005000007945 */ /* 0x000fe20003800000 */
[----:B-12---:R-:W-:-:S02]  /*ce80*/  IADD3 R63, R98, 0x440, RZ ;  /* 0x00000440623f7810 */ /* 0x006fc40007ffe0ff */
[----:B------:R-:W-:Y:S01]  /*ce90*/  LEA.HI.SX32 R143, R143, R98, 0x1b ;  /* 0x000000628f8f7211 */ /* 0x000fe200078fdaff */
[----:B------:R-:W-:Y:S05]  /*cea0*/  @!P3 BRA `(.L_x_4580) ;  /* 0x000000100000b947 */ /* 0x000fea0003800000 */
[----:B---3--:R1:W-:Y:S02]  /*ceb0*/  RED.E.ADD.F32.FTZ.RN.STRONG.GPU [R60.64+-0x1100], R103 ;  /* 0xffef00673c00798e */ /* 0x0083e4000c10e7a0 */
.L_x_4580:
[----:B------:R-:W-:Y:S05]  /*cec0*/  BSYNC B0 ;  /* 0x0000000000007941 */ /* 0x000fea0003800000 */
.L_x_4579:
[----:B------:R-:W2:Y:S01]  /*ced0*/  LDS R143, [R143.X4+0x3100] ;  /* 0x003100008f8f7984 */ /* 0x000ea20000004800 */
[----:B------:R-:W-:Y:S01]  /*cee0*/  BSSY B0, `(.L_x_4581) ;  /* 0x0000004000007945 */ /* 0x000fe20003800000 */
[----:B------:R-:W-:Y:S01]  /*cef0*/  LEA.HI.SX32 R63, R63, R98, 0x1b ;  /* 0x000000623f3f7211 */ /* 0x000fe200078fdaff */
[----:B------:R-:W-:Y:S05]  /*cf00*/  @!P4 BRA `(.L_x_4582) ;  /* 0x000000100000c947 */ /* 0x000fea0003800000 */
[----:B--2---:R2:W-:Y:S02]  /*cf10*/  RED.E.ADD.F32.FTZ.RN.STRONG.GPU [R60.64+-0x1000], R143 ;  /* 0xfff0008f3c00798e */ /* 0x0045e4000c10e7a0 */
.L_x_4582:
[----:B------:R-:W-:Y:S05]  /*cf20*/  BSYNC B0 ;  /* 0x0000000000007941 */ /* 0x000fea0003800000 */
.L_x_4581:
[----:B------:R-:W4:Y:S01]  /*cf30*/  LDS R63, [R63.X4+0x3200] ;  /* 0x003200003f3f7984 */ /* 0x000f220000004800 */
[----:B------:R-:W-:Y:S01]  /*cf40*/  BSSY B0, `(.L_x_4583) ;  /* 0x0000005000007945 */ /* 0x000fe20003800000 */
[C---:B-1-3--:R-:W-:Y:S02]  /*cf50*/  IADD3 R103, R98.reuse, 0x480, RZ ;  /* 0x0000048062677810 */ /* 0x04afe40007ffe0ff */
[----:B--2---:R-:W-:Y:S01]  /*cf60*/  IADD3 R143, R98, 0x4c0, RZ ;  /* 0x000004c0628f7810 */ /* 0x004fe20007ffe0ff */
[----:B------:R-:W-:Y:S05]  /*cf70*/  @!P5 BRA `(.L_x_4584) ;  /* 0x000000100000d947 */ /* 0x000fea0003800000 */
[----:B----4-:R1:W-:Y:S02]  /*cf80*/  RED.E.ADD.F32.FTZ.RN.STRONG.GPU [R60.64+-0xf00], R63 ;  /* 0xfff1003f3c00798e */ /* 0x0103e4000c10e7a0 */
.L_x_4584:
[----:B------:R-:W-:Y:S05]  /*cf90*/  BSYNC B0 ;  /* 0x0000000000007941 */ /* 0x000fea0003800000 */
.L_x_4583:
        /* <DEDUP_REMOVED lines=14> */
.L_x_4586:
[----:B------:R-:W-:Y:S05]  /*d080*/  BSYNC B0 ;  /* 0x0000000000007941 */ /* 0x000fea0003800000 */
.L_x_4585:
[----:B------:R-:W2:Y:S01]  /*d090*/  LDS R143, [R143.X4+0x3400] ;  /* 0x003400008f8f7984 */ /* 0x000ea20000004800 */
[----:B------:R-:W-:Y:S01]  /*d0a0*/  BSSY B0, `(.L_x_4587) ;  /* 0x0000005000007945 */ /* 0x000fe20003800000 */
[----:B-1----:R-:W-:Y:S02]  /*d0b0*/  IADD3 R103, R98, 0x540, RZ ;  /* 0x0000054062677810 */ /* 0x002fe40007ffe0ff */
[----:B------:R-:W-:Y:S01]  /*d0c0*/  LEA.HI.SX32 R63, R63, R98, 0x1b ;  /* 0x000000623f3f7211 */ /* 0x000fe200078fdaff */
[----:B------:R-:W-:Y:S05]  /*d0d0*/  @!P0 BRA `(.L_x_4588) ;  /* 0x0000001000008947 */ /* 0x000fea0003800000 */
[----:B--2---:R1:W-:Y:S02]  /*d0e0*/  RED.E.ADD.F32.FTZ.RN.STRONG.GPU [R60.64+-0xd00], R143 ;  /* 0xfff3008f3c00798e */ /* 0x0043e4000c10e7a0 */
.L_x_4588:
[----:B------:R-:W-:Y:S05]  /*d0f0*/  BSYNC B0 ;  /* 0x0000000000007941 */ /* 0x000fea0003800000 */
.L_x_4587:
[----:B------:R-:W3:Y:S01]  /*d100*/  LDS R63, [R63.X4+0x3500] ;  /* 0x003500003f3f7984 */ /* 0x000ee20000004800 */
[----:B------:R-:W-:Y:S01]  /*d110*/  BSSY B0, `(.L_x_4589) ;  /* 0x0000005000007945 */ /* 0x000fe20003800000 */
[----:B-12---:R-:W-:-:S02]  /*d120*/  IADD3 R143, R98, 0x580, RZ ;  /* 0x00000580628f7810 */ /* 0x006fc40007ffe0ff */
[----:B------:R-:W-:Y:S01]  /*d130*/  LEA.HI.SX32 R103, R103, R98, 0x1b ;  /* 0x0000006267677211 */ /* 0x000fe200078fdaff */
[----:B------:R-:W-:Y:S05]  /*d140*/  @!P1 BRA `(.L_x_4590) ;  /* 0x0000001000009947 */ /* 0x000fea0003800000 */
[----:B---3--:R1:W-:Y:S02]  /*d150*/  RED.E.ADD.F32.FTZ.RN.STRONG.GPU [R60.64+-0xc00], R63 ;  /* 0xfff4003f3c00798e */ /* 0x0083e4000c10e7a0 */
.L_x_4590:
[----:B------:R-:W-:Y:S05]  /*d160*/  BSYNC B0 ;  /* 0x0000000000007941 */ /* 0x000fea0003800000 */
.L_x_4589:
[----:B------:R-:W2:Y:S01]  /*d170*/  LDS R103, [R103.X4+0x3600] ;  /* 0x0036000067677984 */ /* 0x000ea20000004800 */
[----:B------:R-:W-:Y:S01]  /*d180*/  BSSY B0, `(.L_x_4591) ;  /* 0x0000005000007945 */ /* 0x000fe20003800000 */
[----:B-1-3--:R-:W-:Y:S02]  /*d190*/  IADD3 R63, R98, 0x5c0, RZ ;  /* 0x000005c0623f7810 */ /* 0x00afe40007ffe0ff */
[----:B------:R-:W-:Y:S01]  /*d1a0*/  LEA.HI.SX32 R143, R143, R98, 0x1b ;  /* 0x000000628f8f7211 */ /* 0x000fe200078fdaff */
[----:B------:R-:W-:Y:S05]  /*d1b0*/  @!P2 BRA `(.L_x_4592) ;  /* 0x000000100000a947 */ /* 0x000fea0003800000 */
[----:B--2---:R1:W-:Y:S02]  /*d1c0*/  RED.E.ADD.F32.FTZ.RN.STRONG.GPU [R60.64+-0xb00], R103 ;  /* 0xfff500673c00798e */ /* 0x0043e4000c10e7a0 */
.L_x_4592:
[----:B------:R-:W-:Y:S05]  /*d1d0*/  BSYNC B0 ;  /* 0x0000000000007941 */ /* 0x000fea0003800000 */
.L_x_4591:
[----:B------:R-:W3:Y:S01]  /*d1e0*/  LDS R143, [R143.X4+0x3700] ;  /* 0x003700008f8f7984 */ /* 0x000ee20000004800 */
[----:B------:R-:W-:Y:S01]  /*d1f0*/  BSSY B0, `(.L_x_4593) ;  /* 0x0000005000007945 */ /* 0x000fe20003800000 */
[----:B-12---:R-:W-:Y:S02]  /*d200*/  IADD3 R103, R98, 0x600, RZ ;  /* 0x0000060062677810 */ /* 0x006fe40007ffe0ff */
[----:B------:R-:W-:Y:S01]  /*d210*/  LEA.HI.SX32 R63, R63, R98, 0x1b ;  /* 0x000000623f3f7211 */ /* 0x000fe200078fdaff */
[----:B------:R-:W-:Y:S05]  /*d220*/  @!P3 BRA `(.L_x_4594) ;  /* 0x000000100000b947 */ /* 0x000fea0003800000 */
[----:B---3--:R1:W-:Y:S02]  /*d230*/  RED.E.ADD.F32.FTZ.RN.STRONG.GPU [R60.64+-0xa00], R143 ;  /* 0xfff6008f3c00798e */ /* 0x0083e4000c10e7a0 */
.L_x_4594:
[----:B------:R-:W-:Y:S05]  /*d240*/  BSYNC B0 ;  /* 0x0000000000007941 */ /* 0x000fea0003800000 */
.L_x_4593:
[----:B------:R-:W2:Y:S01]  /*d250*/  LDS R63, [R63.X4+0x3800] ;  /* 0x003800003f3f7984 */ /* 0x000ea20000004800 */
[----:B------:R-:W-:Y:S01]  /*d260*/  BSSY B0, `(.L_x_4595) ;  /* 0x0000004000007945 */ /* 0x000fe20003800000 */
[----:B------:R-:W-:Y:S01]  /*d270*/  LEA.HI.SX32 R103, R103, R98, 0x1b ;  /* 0x0000006267677211 */ /* 0x000fe200078fdaff */
[----:B------:R-:W-:Y:S05]  /*d280*/  @!P4 BRA `(.L_x_4596) ;  /* 0x000000100000c947 */ /* 0x000fea0003800000 */
[----:B--2---:R2:W-:Y:S02]  /*d290*/  RED.E.ADD.F32.FTZ.RN.STRONG.GPU [R60.64+-0x900], R63 ;  /* 0xfff7003f3c00798e */ /* 0x0045e4000c10e7a0 */
.L_x_4596:
[----:B------:R-:W-:Y:S05]  /*d2a0*/  BSYNC B0 ;  /* 0x0000000000007941 */ /* 0x000fea0003800000 */
.L_x_4595:
[----:B------:R-:W4:Y:S01]  /*d2b0*/  LDS R103, [R103.X4+0x3900] ;  /* 0x0039000067677984 */ /* 0x000f220000004800 */
[----:B------:R-:W-:Y:S01]  /*d2c0*/  BSSY B0, `(.L_x_4597) ;  /* 0x0000005000007945 */ /* 0x000fe20003800000 */
[----:B--2---:R-:W-:-:S02]  /*d2d0*/  IADD3 R63, R98, 0x640, RZ ;  /* 0x00000640623f7810 */ /* 0x004fc40007ffe0ff */
[----:B-1-3--:R-:W-:Y:S01]  /*d2e0*/  IADD3 R143, R98, 0x680, RZ ;  /* 0x00000680628f7810 */ /* 0x00afe20007ffe0ff */
[----:B------:R-:W-:Y:S05]  /*d2f0*/  @!P5 BRA `(.L_x_4598) ;  /* 0x000000100000d947 */ /* 0x000fea0003800000 */
[----:B----4-:R1:W-:Y:S02]  /*d300*/  RED.E.ADD.F32.FTZ.RN.STRONG.GPU [R60.64+-0x800], R103 ;  /* 0xfff800673c00798e */ /* 0x0103e4000c10e7a0 */
.L_x_4598:
[----:B------:R-:W-:Y:S05]  /*d310*/  BSYNC B0 ;  /* 0x0000000000007941 */ /* 0x000fea0003800000 */
.L_x_4597:
        /* <DEDUP_REMOVED lines=14> */
.L_x_4600:
[----:B------:R-:W-:Y:S05]  /*d400*/  BSYNC B0 ;  /* 0x0000000000007941 */ /* 0x000fea0003800000 */
.L_x_4599:
[----:B------:R-:W2:Y:S01]  /*d410*/  LDS R143, [R143.X4+0x3b00] ;  /* 0x003b00008f8f7984 */ /* 0x000ea20000004800 */
[----:B------:R-:W-:Y:S01]  /*d420*/  BSSY B0, `(.L_x_4601) ;  /* 0x0000005000007945 */ /* 0x000fe20003800000 */
[----:B-1----:R-:W-:-:S02]  /*d430*/  IADD3 R63, R98, 0x700, RZ ;  /* 0x00000700623f7810 */ /* 0x002fc40007ffe0ff */
[----:B------:R-:W-:Y:S01]  /*d440*/  LEA.HI.SX32 R103, R103, R98, 0x1b ;  /* 0x0000006267677211 */ /* 0x000fe200078fdaff */
[----:B------:R-:W-:Y:S05]  /*d450*/  @!P0 BRA `(.L_x_4602) ;  /* 0x0000001000008947 */ /* 0x000fea0003800000 */
[----:B--2---:R1:W-:Y:S02]  /*d460*/  RED.E.ADD.F32.FTZ.RN.STRONG.GPU [R60.64+-0x600], R143 ;  /* 0xfffa008f3c00798e */ /* 0x0043e4000c10e7a0 */
.L_x_4602:
[----:B------:R-:W-:Y:S05]  /*d470*/  BSYNC B0 ;  /* 0x0000000000007941 */ /* 0x000fea0003800000 */
.L_x_4601:
[----:B------:R-:W3:Y:S01]  /*d480*/  LDS R103, [R103.X4+0x3c00] ;  /* 0x003c000067677984 */ /* 0x000ee20000004800 */
[----:B------:R-:W-:Y:S01]  /*d490*/  BSSY B0, `(.L_x_4603) ;  /* 0x0000005000007945 */ /* 0x000fe20003800000 */
[----:B-12---:R-:W-:Y:S02]  /*d4a0*/  IADD3 R143, R98, 0x740, RZ ;  /* 0x00000740628f7810 */ /* 0x006fe40007ffe0ff */
[----:B------:R-:W-:Y:S01]  /*d4b0*/  LEA.HI.SX32 R63, R63, R98, 0x1b ;  /* 0x000000623f3f7211 */ /* 0x000fe200078fdaff */
[----:B------:R-:W-:Y:S05]  /*d4c0*/  @!P1 BRA `(.L_x_4604) ;  /* 0x0000001000009947 */ /* 0x000fea0003800000 */
[----:B---3--:R1:W-:Y:S02]  /*d4d0*/  RED.E.ADD.F32.FTZ.RN.STRONG.GPU [R60.64+-0x500], R103 ;  /* 0xfffb00673c00798e */ /* 0x0083e4000c10e7a0 */
.L_x_4604:
[----:B------:R-:W-:Y:S05]  /*d4e0*/  BSYNC B0 ;  /* 0x0000000000007941 */ /* 0x000fea0003800000 */
.L_x_4603:
[----:B------:R-:W2:Y:S01]  /*d4f0*/  LDS R63, [R63.X4+0x3d00] ;  /* 0x003d00003f3f7984 */ /* 0x000ea20000004800 */
[----:B------:R-:W-:Y:S01]  /*d500*/  BSSY B0, `(.L_x_4605) ;  /* 0x0000005000007945 */ /* 0x000fe20003800000 */
[----:B-1-3--:R-:W-:Y:S02]  /*d510*/  IADD3 R103, R98, 0x780, RZ ;  /* 0x0000078062677810 */ /* 0x00afe40007ffe0ff */
[----:B------:R-:W-:Y:S01]  /*d520*/  LEA.HI.SX32 R143, R143, R98, 0x1b ;  /* 0x000000628f8f7211 */ /* 0x000fe200078fdaff */
[----:B------:R-:W-:Y:S05]  /*d530*/  @!P2 BRA `(.L_x_4606) ;  /* 0x000000100000a947 */ /* 0x000fea0003800000 */
[----:B--2---:R1:W-:Y:S02]  /*d540*/  RED.E.ADD.F32.FTZ.RN.STRONG.GPU [R60.64+-0x400], R63 ;  /* 0xfffc003f3c00798e */ /* 0x0043e4000c10e7a0 */
.L_x_4606:
[----:B------:R-:W-:Y:S05]  /*d550*/  BSYNC B0 ;  /* 0x0000000000007941 */ /* 0x000fea0003800000 */
.L_x_4605:
[----:B------:R-:W3:Y:S01]  /*d560*/  LDS R143, [R143.X4+0x3e00] ;  /* 0x003e00008f8f7984 */ /* 0x000ee20000004800 */
[----:B------:R-:W-:Y:S01]  /*d570*/  BSSY B0, `(.L_x_4607) ;  /* 0x0000005000007945 */ /* 0x000fe20003800000 */
[----:B-12---:R-:W-:-:S02]  /*d580*/  IADD3 R63, R98, 0x7c0, RZ ;  /* 0x000007c0623f7810 */ /* 0x006fc40007ffe0ff */
[----:B------:R-:W-:Y:S01]  /*d590*/  LEA.HI.SX32 R103, R103, R98, 0x1b ;  /* 0x0000006267677211 */ /* 0x000fe200078fdaff */
[----:B------:R-:W-:Y:S05]  /*d5a0*/  @!P3 BRA `(.L_x_4608) ;  /* 0x000000100000b947 */ /* 0x000fea0003800000 */
[----:B---3--:R1:W-:Y:S02]  /*d5b0*/  RED.E.ADD.F32.FTZ.RN.STRONG.GPU [R60.64+-0x300], R143 ;  /* 0xfffd008f3c00798e */ /* 0x0083e4000c10e7a0 */
.L_x_4608:
[----:B------:R-:W-:Y:S05]  /*d5c0*/  BSYNC B0 ;  /* 0x0000000000007941 */ /* 0x000fea0003800000 */
.L_x_4607:
[----:B------:R-:W2:Y:S01]  /*d5d0*/  LDS R103, [R103.X4+0x3f00] ;  /* 0x003f000067677984 */ /* 0x000ea20000004800 */
[----:B------:R-:W-:Y:S01]  /*d5e0*/  BSSY B0, `(.L_x_4609) ;  /* 0x0000004000007945 */ /* 0x000fe20003800000 */
[----:B------:R-:W-:Y:S01]  /*d5f0*/  LEA.HI.SX32 R63, R63, R98, 0x1b ;  /* 0x000000623f3f7211 */ /* 0x000fe200078fdaff */
[----:B------:R-:W-:Y:S05]  /*d600*/  @!P4 BRA `(.L_x_4610) ;  /* 0x000000100000c947 */ /* 0x000fea0003800000 */
[----:B--2---:R2:W-:Y:S02]  /*d610*/  RED.E.ADD.F32.FTZ.RN.STRONG.GPU [R60.64+-0x200], R103 ;  /* 0xfffe00673c00798e */ /* 0x0045e4000c10e7a0 */
.L_x_4610:
[----:B------:R-:W-:Y:S05]  /*d620*/  BSYNC B0 ;  /* 0x0000000000007941 */ /* 0x000fea0003800000 */
.L_x_4609:
[----:B------:R-:W4:Y:S01]  /*d630*/  LDS R63, [R63.X4+0x4000] ;  /* 0x004000003f3f7984 */ /* 0x000f220000004800 */
[----:B------:R-:W-:Y:S01]  /*d640*/  BSSY B0, `(.L_x_4611) ;  /* 0x0000003000007945 */ /* 0x000fe20003800000 */
[----:B------:R-:W-:Y:S05]  /*d650*/  @!P5 BRA `(.L_x_4612) ;  /* 0x000000100000d947 */ /* 0x000fea0003800000 */
[----:B----4-:R4:W-:Y:S02]  /*d660*/  RED.E.ADD.F32.FTZ.RN.STRONG.GPU [R60.64+-0x100], R63 ;  /* 0xffff003f3c00798e */ /* 0x0109e4000c10e7a0 */
.L_x_4612:
[----:B------:R-:W-:Y:S05]  /*d670*/  BSYNC B0 ;  /* 0x0000000000007941 */ /* 0x000fea0003800000 */
.L_x_4611:
[----:B------:R-:W5:Y:S01]  /*d680*/  SHFL.DOWN PT, R68, R66, 0x1, 0x1f ;  /* 0x08201f0042447f89 */ /* 0x000f6200000e0000 */
[----:B------:R-:W-:Y:S01]  /*d690*/  ISETP.GT.AND P0, PT, R97, 0x1e, PT ;  /* 0x0000001e6100780c */ /* 0x000fe20003f04270 */
[----:B------:R-:W-:Y:S01]  /*d6a0*/  FMUL.FTZ R138, R205, R138 ;  /* 0x0000008acd8a7220 */ /* 0x000fe20000410000 */
[----:B-12-4-:R-:W-:Y:S01]  /*d6b0*/  MOV R61, R66 ;  /* 0x00000042003d7202 */ /* 0x016fe20000000f00 */
[----:B---3--:R-:W1:Y:S01]  /*d6c0*/  SHFL.DOWN PT, R143, R105, 0x1, 0x1f ;  /* 0x08201f00698f7f89 */ /* 0x008e6200000e0000 */
[----:B0-----:R-:W-:Y:S01]  /*d6d0*/  MOV R62, R105 ;  /* 0x00000069003e7202 */ /* 0x001fe20000000f00 */
[----:B------:R-:W-:Y:S01]  /*d6e0*/  FFMA.FTZ R138, R142, R133, R138 ;  /* 0x000000858e8a7223 */ /* 0x000fe2000001008a */
[----:B------:R-:W-:Y:S01]  /*d6f0*/  MOV R63, R111 ;  /* 0x0000006f003f7202 */ /* 0x000fe20000000f00 */
[----:B------:R-:W0:Y:S01]  /*d700*/  SHFL.DOWN PT, R100, R111, 0x1, 0x1f ;  /* 0x08201f006f647f89 */ /* 0x000e2200000e0000 */
[----:B------:R-:W-:Y:S01]  /*d710*/  MOV R60, R64 ;  /* 0x00000040003c7202 */ /* 0x000fe20000000f00 */
        /* <DEDUP_REMOVED lines=11> */
[----:B-----5:R-:W-:Y:S02]  /*d7d0*/  @!P0 FADD.FTZ R61, R61, R68 ;  /* 0x000000443d3d8221 */ /* 0x020fe40000010000 */
[----:B------:R-:W-:Y:S02]  /*d7e0*/  FFMA.FTZ R153, R163, R114, R153 ;  /* 0x00000072a3997223 */ /* 0x000fe40000010099 */
[----:B-1----:R-:W-:Y:S01]  /*d7f0*/  @!P0 FADD.FTZ R62, R62, R143 ;  /* 0x0000008f3e3e8221 */ /* 0x002fe20000010000 */
[----:B------:R-:W1:Y:S01]  /*d800*/  SHFL.DOWN PT, R66, R61, 0x2, 0x1f ;  /* 0x08401f003d427f89 */ /* 0x000e6200000e0000 */
[----:B------:R-:W-:-:S02]  /*d810*/  FMUL.FTZ R139, R204, R139 ;  /* 0x0000008bcc8b7220 */ /* 0x000fc40000410000 */
        /* <DEDUP_REMOVED lines=16> */
[----:B0-----:R-:W-:Y:S02]  /*d920*/  @!P0 FADD.FTZ R62, R62, R105 ;  /* 0x000000693e3e8221 */ /* 0x001fe40000010000 */
[----:B------:R-:W-:Y:S02]  /*d930*/  FFMA.FTZ R139, R149, R128, R139 ;  /* 0x00000080958b7223 */ /* 0x000fe4000001008b */
[----:B--2---:R-:W-:Y:S01]  /*d940*/  @!P0 FADD.FTZ R63, R63, R64 ;  /* 0x000000403f3f8221 */ /* 0x004fe20000010000 */
[----:B------:R-:W0:Y:S01]  /*d950*/  SHFL.DOWN PT, R105, R62, 0x4, 0x1f ;  /* 0x08801f003e697f89 */ /* 0x000e2200000e0000 */
[----:B------:R-:W-:Y:S02]  /*d960*/  FFMA.FTZ R151, R155, R120, R151 ;  /* 0x000000789b977223 */ /* 0x000fe40000010097 */
[----:B---3--:R-:W-:Y:S01]  /*d970*/  @!P0 FADD.FTZ R60, R60, R103 ;  /* 0x000000673c3c8221 */ /* 0x008fe20000010000 */
[----:B------:R-:W1:Y:S01]  /*d980*/  SHFL.DOWN PT, R64, R61, 0x4, 0x1f ;  /* 0x08801f003d407f89 */ /* 0x000e6200000e0000 */
[----:B------:R-:W-:Y:S01]  /*d990*/  ISETP.GT.AND P0, PT, R97, 0x1b, PT ;  /* 0x0000001b6100780c */ /* 0x000fe20003f04270 */
[----:B------:R-:W-:-:S02]  /*d9a0*/  FFMA.FTZ R150, R152, R119, R150 ;  /* 0x0000007798967223 */ /* 0x000fc40000010096 */
[----:B------:R-:W2:Y:S01]  /*d9b0*/  SHFL.DOWN PT, R66, R63, 0x4, 0x1f ;  /* 0x08801f003f427f89 */ /* 0x000ea200000e0000 */
[----:B------:R-:W-:Y:S02]  /*d9c0*/  FFMA.FTZ R157, R161, R110, R157 ;  /* 0x0000006ea19d7223 */ /* 0x000fe4000001009d */
[----:B------:R-:W-:Y:S01]  /*d9d0*/  FFMA.FTZ R159, R160, R213, R159 ;  /* 0x000000d5a09f7223 */ /* 0x000fe2000001009f */
        /* <DEDUP_REMOVED lines=13> */
[----:B------:R-:W1:Y:S01]  /*dab0*/  SHFL.DOWN PT, R66, R61, 0x8, 0x1f ;  /* 0x09001f003d427f89 */ /* 0x000e6200000e0000 */
[----:B---3--:R-:W-:Y:S01]  /*dac0*/  @!P0 FADD.FTZ R60, R60, R103 ;  /* 0x000000673c3c8221 */ /* 0x008fe20000010000 */
[----:B------:R-:W-:Y:S01]  /*dad0*/  ISETP.GT.AND P0, PT, R97, 0x17, PT ;  /* 0x000000176100780c */ /* 0x000fe20003f04270 */
[----:B------:R-:W-:Y:S01]  /*dae0*/  FFMA.FTZ R103, R199, R168, R138 ;  /* 0x000000a8c7677223 */ /* 0x000fe2000001008a */
[----:B------:R-:W2:Y:S01]  /*daf0*/  SHFL.DOWN PT, R68, R63, 0x8, 0x1f ;  /* 0x09001f003f447f89 */ /* 0x000ea200000e0000 */
[----:B------:R-:W-:Y:S02]  /*db00*/  FFMA.FTZ R71, R201, R172, R140 ;  /* 0x000000acc9477223 */ /* 0x000fe4000001008c */
[----:B------:R-:W-:Y:S01]  /*db10*/  FADD.FTZ R28, R103, R28 ;  /* 0x0000001c671c7221 */ /* 0x000fe20000010000 */
[----:B------:R-:W3:Y:S01]  /*db20*/  SHFL.DOWN PT, R105, R60, 0x8, 0x1f ;  /* 0x09001f003c697f89 */ /* 0x000ee200000e0000 */
[----:B------:R-:W-:-:S02]  /*db30*/  FADD.FTZ R27, R64, R27 ;  /* 0x0000001b401b7221 */ /* 0x000fc40000010000 */
[----:B------:R-:W-:Y:S02]  /*db40*/  FADD.FTZ R26, R71, R26 ;  /* 0x0000001a471a7221 */ /* 0x000fe40000010000 */
[----:B------:R-:W-:Y:S02]  /*db50*/  FFMA.FTZ R71, R233, R176, R144 ;  /* 0x000000b0e9477223 */ /* 0x000fe40000010090 */
[----:B------:R-:W-:Y:S02]  /*db60*/  FFMA.FTZ R64, R234, R113, R153 ;  /* 0x00000071ea407223 */ /* 0x000fe40000010099 */
[----:B------:R-:W-:Y:S02]  /*db70*/  FADD.FTZ R24, R71, R24 ;  /* 0x0000001847187221 */ /* 0x000fe40000010000 */
[----:B0-----:R-:W-:Y:S02]  /*db80*/  @!P0 FADD.FTZ R62, R62, R111 ;  /* 0x0000006f3e3e8221 */ /* 0x001fe40000010000 */
[----:B------:R-:W-:-:S02]  /*db90*/  FADD.FTZ R23, R64, R23 ;  /* 0x0000001740177221 */ /* 0x000fc40000010000 */
[----:B------:R-:W-:Y:S02]  /*dba0*/  FFMA.FTZ R71, R235, R180, R150 ;  /* 0x000000b4eb477223 */ /* 0x000fe40000010096 */
[----:B-1----:R-:W-:Y:S02]  /*dbb0*/  @!P0 FADD.FTZ R61, R61, R66 ;  /* 0x000000423d3d8221 */ /* 0x002fe40000010000 */
        /* <DEDUP_REMOVED lines=12> */
[----:B------:R-:W-:Y:S02]  /*dc80*/  FADD.FTZ R32, R195, R32 ;  /* 0x00000020c3207221 */ /* 0x000fe40000010000 */
[----:B------:R-:W-:Y:S02]  /*dc90*/  FADD.FTZ R35, R130, R35 ;  /* 0x0000002382237221 */ /* 0x000fe40000010000 */
[----:B------:R-:W-:Y:S02]  /*dca0*/  FADD.FTZ R31, R70, R31 ;  /* 0x0000001f461f7221 */ /* 0x000fe40000010000 */
[----:B------:R-:W-:-:S02]  /*dcb0*/  FADD.FTZ R36, R131, R36 ;  /* 0x0000002483247221 */ /* 0x000fc40000010000 */
[----:B------:R-:W-:Y:S02]  /*dcc0*/  FADD.FTZ R30, R191, R30 ;  /* 0x0000001ebf1e7221 */ /* 0x000fe40000010000 */
[----:B------:R-:W-:Y:S02]  /*dcd0*/  FADD.FTZ R37, R122, R37 ;  /* 0x000000257a257221 */ /* 0x000fe40000010000 */
[----:B0-----:R-:W-:Y:S02]  /*dce0*/  @!P0 FADD.FTZ R61, R61, R66 ;  /* 0x000000423d3d8221 */ /* 0x001fe40000010000 */
[----:B------:R-:W-:Y:S02]  /*dcf0*/  FADD.FTZ R29, R166, R29 ;  /* 0x0000001da61d7221 */ /* 0x000fe40000010000 */
[----:B-1----:R-:W-:Y:S02]  /*dd00*/  @!P0 FADD.FTZ R63, R63, R68 ;  /* 0x000000443f3f8221 */ /* 0x002fe40000010000 */
[----:B------:R-:W-:-:S02]  /*dd10*/  FADD.FTZ R38, R129, R38 ;  /* 0x0000002681267221 */ /* 0x000fc40000010000 */
[----:B--2---:R-:W-:Y:S02]  /*dd20*/  @!P0 FADD.FTZ R62, R62, R105 ;  /* 0x000000693e3e8221 */ /* 0x004fe40000010000 */
[----:B------:R-:W-:Y:S02]  /*dd30*/  FADD.FTZ R39, R118, R39 ;  /* 0x0000002776277221 */ /* 0x000fe40000010000 */
[----:B---3--:R-:W-:Y:S02]  /*dd40*/  @!P0 FADD.FTZ R60, R60, R103 ;  /* 0x000000673c3c8221 */ /* 0x008fe40000010000 */
[----:B------:R-:W-:Y:S02]  /*dd50*/  FADD.FTZ R40, R123, R40 ;  /* 0x000000287b287221 */ /* 0x000fe40000010000 */
[----:B------:R-:W-:Y:S01]  /*dd60*/  FADD.FTZ R41, R116, R41 ;  /* 0x0000002974297221 */ /* 0x000fe20000010000 */
[----:B------:R0:W-:Y:S01]  /*dd70*/  @!P1 STS.128 [R251.X16+0x4210], R60 ;  /* 0x0042103cfb009388 */ /* 0x0001e2000000cc00 */
        /* <DEDUP_REMOVED lines=16> */
[----:B0-----:R-:W-:Y:S01]  /*de80*/  ULDC UR34, c[0x0][0x174] ;  /* 0x00005d0000227ab9 */ /* 0x001fe20000000800 */
[----:B------:R-:W0:Y:S01]  /*de90*/  LDS.128 R64, [0x4220] ;  /* 0x00422000ff407984 */ /* 0x000e220000000c00 */
[----:B------:R-:W-:Y:S02]  /*dea0*/  UISETP.NE.AND UP0, UPT, UR24, UR34, UPT ;  /* 0x000000221800728c */ /* 0x000fe4000bf05270 */
        /* <DEDUP_REMOVED lines=14> */
.L_x_4614:
[----:B0-----:R-:W-:Y:S05]  /*df90*/  BSYNC B0 ;  /* 0x0000000000007941 */ /* 0x001fea0003800000 */
.L_x_4613:
        /* <DEDUP_REMOVED lines=8> */
.L_x_4514:
        /* <DEDUP_REMOVED lines=81> */
.L_x_4617:
[----:B-1----:R-:W-:Y:S05]  /*e530*/  BSYNC B0 ;  /* 0x0000000000007941 */ /* 0x002fea0003800000 */
.L_x_4616:
        /* <DEDUP_REMOVED lines=52> */
[----:B------:R1:W-:Y:S01]  /*e880*/  @!P5 STG.E [R2.64+-0xb80], R33 ;  /* 0xfff480210200d986 */ /* 0x0003e2000c101920 */
        /* <DEDUP_REMOVED lines=31> */
[C---:B-1----:R-:W-:Y:S02]  /*ea80*/  IADD3 R33, R39.reuse, 0xb, RZ ;  /* 0x0000000b27217810 */ /* 0x042fe40007ffe0ff */
[----:B------:R-:W-:Y:S01]  /*ea90*/  LEA.HI.SX32 R13, R12, R39, 0x1b ;  /* 0x000000270c0d7211 */ /* 0x000fe200078fdaff */
[----:B------:R0:W-:Y:S01]  /*eaa0*/  STS [R6.X4+0x10], R21 ;  /* 0x0000101506007388 */ /* 0x0001e20000004800 */
[----:B------:R-:W-:-:S02]  /*eab0*/  IADD3 R34, R39, 0xc, RZ ;  /* 0x0000000c27227810 */ /* 0x000fc40007ffe0ff */
[-C--:B------:R-:W-:Y:S01]  /*eac0*/  LEA.HI.SX32 R14, R14, R39.reuse, 0x1b ;  /* 0x000000270e0e7211 */ /* 0x080fe200078fdaff */
[----:B------:R1:W-:Y:S01]  /*ead0*/  STS [R11.X4+0x14], R22 ;  /* 0x000014160b007388 */ /* 0x0003e20000004800 */
[----:B------:R-:W-:Y:S02]  /*eae0*/  IADD3 R35, R39, 0xd, RZ ;  /* 0x0000000d27237810 */ /* 0x000fe40007ffe0ff */
[-C--:B------:R-:W-:Y:S01]  /*eaf0*/  LEA.HI.SX32 R15, R15, R39.reuse, 0x1b ;  /* 0x000000270f0f7211 */ /* 0x080fe200078fdaff */
[----:B------:R3:W-:Y:S01]  /*eb00*/  STS [R10.X4+0x18], R23 ;  /* 0x000018170a007388 */ /* 0x0007e20000004800 */
[C---:B------:R-:W-:Y:S02]  /*eb10*/  IADD3 R36, R39.reuse, 0xe, RZ ;  /* 0x0000000e27247810 */ /* 0x040fe40007ffe0ff */
        /* <DEDUP_REMOVED lines=35> */
[----:B------:R-:W-:Y:S04]  /*ed50*/  LDS R19, [R102.X4+0x300] ;  /* 0x0003000066137984 */ /* 0x000fe80000004800 */
[----:B------:R-:W-:Y:S04]  /*ed60*/  @!P6 STS [0x1080], R109 ;  /* 0x0010806dff00e388 */ /* 0x000fe80000000800 */
[----:B------:R-:W-:Y:S01]  /*ed70*/  BAR.SYNC.DEFER_BLOCKING 0x0 ;  /* 0x0000000000007b1d */ /* 0x000fe20000010000 */
[----:B------:R-:W-:-:S04]  /*ed80*/  FADD.FTZ R0, R5, R20 ;  /* 0x0000001405007221 */ /* 0x000fc80000010000 */
        /* <DEDUP_REMOVED lines=32> */
.L_x_4619:
[----:B-1----:R-:W-:Y:S05]  /*ef90*/  BSYNC B0 ;  /* 0x0000000000007941 */ /* 0x002fea0003800000 */
.L_x_4618:
        /* <DEDUP_REMOVED lines=61> */
.L_x_4508:
        /* <DEDUP_REMOVED lines=32> */
.L_x_4622:
[----:B------:R-:W-:Y:S05]  /*f570*/  BSYNC B0 ;  /* 0x0000000000007941 */ /* 0x000fea0003800000 */
.L_x_4621:
        /* <DEDUP_REMOVED lines=31> */
.L_x_4624:
[----:B------:R-:W3:Y:S02]  /*f770*/  S2R R11, SR_TID.X ;  /* 0x00000000000b7919 */ /* 0x000ee40000002100 */
.L_x_4625:
[----:B------:R-:W-:Y:S05]  /*f780*/  BSYNC B0 ;  /* 0x0000000000007941 */ /* 0x000fea0003800000 */
.L_x_4623:
        /* <DEDUP_REMOVED lines=12> */
.L_x_4626:
        /* <DEDUP_REMOVED lines=32> */
.L_x_4519:
[----:B------:R-:W-:Y:S01]  /*fa50*/  HFMA2.MMA R70, -RZ, RZ, 0, 5.9604644775390625e-08 ;  /* 0x00000001ff467435 */ /* 0x000fe200000001ff */
[----:B------:R-:W-:-:S02]  /*fa60*/  MOV R203, R67 ;  /* 0x0000004300cb7202 */ /* 0x000fc40000000f00 */
[----:B------:R-:W-:Y:S02]  /*fa70*/  MOV R71, RZ ;  /* 0x000000ff00477202 */ /* 0x000fe40000000f00 */
[----:B------:R-:W-:Y:S02]  /*fa80*/  MOV R66, 0xffffffff ;  /* 0xffffffff00427802 */ /* 0x000fe40000000f00 */
[----:B------:R-:W-:Y:S02]  /*fa90*/  MOV R64, 0xfab0 ;  /* 0x0000fab000407802 */ /* 0x000fe40000000f00 */
[----:B------:R-:W-:Y:S05]  /*faa0*/  CALL.REL.NOINC `($__internal_113_$__cuda_sm70_shflsync_up) ;  /* 0x00001e1000007944 */ /* 0x000fea0003c00000 */
[----:B-1----:R-:W-:Y:S01]  /*fab0*/  MOV R204, R66 ;  /* 0x0000004200cc7202 */ /* 0x002fe20000000f00 */
[----:B0-----:R-:W-:Y:S05]  /*fac0*/  BRA `(.L_x_4627) ;  /* 0xffff7f8000007947 */ /* 0x001fea000383ffff */
.L_x_4520:
[----:B------:R-:W-:Y:S01]  /*fad0*/  HFMA2.MMA R70, -RZ, RZ, 0, 5.9604644775390625e-08 ;  /* 0x00000001ff467435 */ /* 0x000fe200000001ff */
[----:B------:R-:W-:Y:S02]  /*fae0*/  MOV R203, R205 ;  /* 0x000000cd00cb7202 */ /* 0x000fe40000000f00 */
[----:B------:R-:W-:Y:S02]  /*faf0*/  MOV R71, RZ ;  /* 0x000000ff00477202 */ /* 0x000fe40000000f00 */
[----:B------:R-:W-:-:S02]  /*fb00*/  MOV R66, 0xffffffff ;  /* 0xffffffff00427802 */ /* 0x000fc40000000f00 */
[----:B------:R-:W-:Y:S02]  /*fb10*/  MOV R64, 0xfb30 ;  /* 0x0000fb3000407802 */ /* 0x000fe40000000f00 */
[----:B01----:R-:W-:Y:S05]  /*fb20*/  CALL.REL.NOINC `($__internal_113_$__cuda_sm70_shflsync_up) ;  /* 0x00001d9000007944 */ /* 0x003fea0003c00000 */
[----:B0-----:R-:W-:Y:S01]  /*fb30*/  HFMA2.MMA R70, -RZ, RZ, 0, 5.9604644775390625e-08 ;  /* 0x00000001ff467435 */ /* 0x001fe200000001ff */
[----:B-1----:R-:W-:Y:S02]  /*fb40*/  MOV R206, R66 ;  /* 0x0000004200ce7202 */ /* 0x002fe40000000f00 */
[----:B------:R-:W-:Y:S02]  /*fb50*/  MOV R203, R68 ;  /* 0x0000004400cb7202 */ /* 0x000fe40000000f00 */
[----:B------:R-:W-:Y:S02]  /*fb60*/  MOV R71, RZ ;  /* 0x000000ff00477202 */ /* 0x000fe40000000f00 */
[----:B------:R-:W-:Y:S02]  /*fb70*/  MOV R66, 0xffffffff ;  /* 0xffffffff00427802 */ /* 0x000fe40000000f00 */
[----:B------:R-:W-:Y:S02]  /*fb80*/  MOV R64, 0xfba0 ;  /* 0x0000fba000407802 */ /* 0x000fe40000000f00 */
[----:B------:R-:W-:Y:S05]  /*fb90*/  CALL.REL.NOINC `($__internal_113_$__cuda_sm70_shflsync_up) ;  /* 0x00001d2000007944 */ /* 0x000fea0003c00000 */
[----:B0-----:R-:W-:Y:S01]  /*fba0*/  HFMA2.MMA R70, -RZ, RZ, 0, 5.9604644775390625e-08 ;  /* 0x00000001ff467435 */ /* 0x001fe200000001ff */
[----:B-1----:R-:W-:-:S02]  /*fbb0*/  MOV R208, R66 ;  /* 0x0000004200d07202 */ /* 0x002fc40000000f00 */
[----:B------:R-:W-:Y:S02]  /*fbc0*/  MOV R203, R69 ;  /* 0x0000004500cb7202 */ /* 0x000fe40000000f00 */
[----:B------:R-:W-:Y:S02]  /*fbd0*/  MOV R71, RZ ;  /* 0x000000ff00477202 */ /* 0x000fe40000000f00 */
[----:B------:R-:W-:Y:S02]  /*fbe0*/  MOV R66, 0xffffffff ;  /* 0xffffffff00427802 */ /* 0x000fe40000000f00 */
[----:B------:R-:W-:Y:S02]  /*fbf0*/  MOV R64, 0xfc10 ;  /* 0x0000fc1000407802 */ /* 0x000fe40000000f00 */
[----:B------:R-:W-:Y:S05]  /*fc00*/  CALL.REL.NOINC `($__internal_113_$__cuda_sm70_shflsync_up) ;  /* 0x00001cb000007944 */ /* 0x000fea0003c00000 */
        /* <DEDUP_REMOVED lines=20> */
[----:B------:R-:W-:Y:S05]  /*fd50*/  CALL.REL.NOINC `($__internal_113_$__cuda_sm70_shflsync_up) ;  /* 0x00001b6000007944 */ /* 0x000fea0003c00000 */
[----:B0-----:R-:W-:Y:S01]  /*fd60*/  HFMA2.MMA R70, -RZ, RZ, 0, 1.1920928955078125e-07 ;  /* 0x00000002ff467435 */ /* 0x001fe200000001ff */
[----:B-1----:R-:W-:Y:S02]  /*fd70*/  MOV R204, R66 ;  /* 0x0000004200cc7202 */ /* 0x002fe40000000f00 */
[----:B------:R-:W-:Y:S02]  /*fd80*/  MOV R203, R205 ;  /* 0x000000cd00cb7202 */ /* 0x000fe40000000f00 */
[----:B------:R-:W-:Y:S02]  /*fd90*/  MOV R71, RZ ;  /* 0x000000ff00477202 */ /* 0x000fe40000000f00 */
[----:B------:R-:W-:-:S02]  /*fda0*/  MOV R66, 0xffffffff ;  /* 0xffffffff00427802 */ /* 0x000fc40000000f00 */
[----:B------:R-:W-:Y:S02]  /*fdb0*/  MOV R64, 0xfdd0 ;  /* 0x0000fdd000407802 */ /* 0x000fe40000000f00 */
[----:B------:R-:W-:Y:S05]  /*fdc0*/  CALL.REL.NOINC `($__internal_113_$__cuda_sm70_shflsync_up) ;  /* 0x00001af000007944 */ /* 0x000fea0003c00000 */
[----:B0-----:R-:W-:Y:S01]  /*fdd0*/  HFMA2.MMA R70, -RZ, RZ, 0, 1.1920928955078125e-07 ;  /* 0x00000002ff467435 */ /* 0x001fe200000001ff */
[----:B-1----:R-:W-:Y:S02]  /*fde0*/  MOV R206, R66 ;  /* 0x0000004200ce7202 */ /* 0x002fe40000000f00 */
[----:B------:R-:W-:Y:S02]  /*fdf0*/  MOV R203, R68 ;  /* 0x0000004400cb7202 */ /* 0x000fe40000000f00 */
[----:B------:R-:W-:Y:S02]  /*fe00*/  MOV R71, RZ ;  /* 0x000000ff00477202 */ /* 0x000fe40000000f00 */
[----:B------:R-:W-:Y:S02]  /*fe10*/  MOV R66, 0xffffffff ;  /* 0xffffffff00427802 */ /* 0x000fe40000000f00 */
[----:B------:R-:W-:Y:S02]  /*fe20*/  MOV R64, 0xfe40 ;  /* 0x0000fe4000407802 */ /* 0x000fe40000000f00 */
[----:B------:R-:W-:Y:S05]  /*fe30*/  CALL.REL.NOINC `($__internal_113_$__cuda_sm70_shflsync_up) ;  /* 0x00001a8000007944 */ /* 0x000fea0003c00000 */
[----:B0-----:R-:W-:Y:S01]  /*fe40*/  HFMA2.MMA R70, -RZ, RZ, 0, 1.1920928955078125e-07 ;  /* 0x00000002ff467435 */ /* 0x001fe200000001ff */
[----:B-1----:R-:W-:-:S02]  /*fe50*/  MOV R208, R66 ;  /* 0x0000004200d07202 */ /* 0x002fc40000000f00 */
[----:B------:R-:W-:Y:S02]  /*fe60*/  MOV R203, R69 ;  /* 0x0000004500cb7202 */ /* 0x000fe40000000f00 */
[----:B------:R-:W-:Y:S02]  /*fe70*/  MOV R71, RZ ;  /* 0x000000ff00477202 */ /* 0x000fe40000000f00 */
[----:B------:R-:W-:Y:S02]  /*fe80*/  MOV R66, 0xffffffff ;  /* 0xffffffff00427802 */ /* 0x000fe40000000f00 */
[----:B------:R-:W-:Y:S02]  /*fe90*/  MOV R64, 0xfeb0 ;  /* 0x0000feb000407802 */ /* 0x000fe40000000f00 */
[----:B------:R-:W-:Y:S05]  /*fea0*/  CALL.REL.NOINC `($__internal_113_$__cuda_sm70_shflsync_up) ;  /* 0x00001a1000007944 */ /* 0x000fea0003c00000 */
        /* <DEDUP_REMOVED lines=17> */
[----:B------:R-:W-:Y:S05]  /*ffc0*/  CALL.REL.NOINC `($__internal_113_$__cuda_sm70_shflsync_up) ;  /* 0x000018f000007944 */ /* 0x000fea0003c00000 */
[----:B0-----:R-:W-:Y:S01]  /*ffd0*/  HFMA2.MMA R70, -RZ, RZ, 0, 2.384185791015625e-07 ;  /* 0x00000004ff467435 */ /* 0x001fe200000001ff */
[----:B-1----:R-:W-:Y:S02]  /*ffe0*/  MOV R204, R66 ;  /* 0x0000004200cc7202 */ /* 0x002fe40000000f00 */
[----:B------:R-:W-:Y:S02]  /*fff0*/  MOV R203, R205 ;  /* 0x000000cd00cb7202 */ /* 0x000fe40000000f00 */
[----:B------:R-:W-:Y:S02]  /*10000*/  MOV R71, RZ ;  /* 0x000000ff00477202 */ /* 0x000fe40000000f00 */
[----:B------:R-:W-:Y:S02]  /*10010*/  MOV R66, 0xffffffff ;  /* 0xffffffff00427802 */ /* 0x000fe40000000f00 */
[----:B------:R-:W-:-:S02]  /*10020*/  MOV R64, 0x10040 ;  /* 0x0001004000407802 */ /* 0x000fc40000000f00 */
[----:B------:R-:W-:Y:S05]  /*10030*/  CALL.REL.NOINC `($__internal_113_$__cuda_sm70_shflsync_up) ;  /* 0x0000188000007944 */ /* 0x000fea0003c00000 */
[----:B0-----:R-:W-:Y:S01]  /*10040*/  HFMA2.MMA R70, -RZ, RZ, 0, 2.384185791015625e-07 ;  /* 0x00000004ff467435 */ /* 0x001fe200000001ff */
[----:B-1----:R-:W-:-:S02]  /*10050*/  MOV R206, R66 ;  /* 0x0000004200ce7202 */ /* 0x002fc40000000f00 */
[----:B------:R-:W-:Y:S02]  /*10060*/  MOV R203, R68 ;  /* 0x0000004400cb7202 */ /* 0x000fe40000000f00 */
[----:B------:R-:W-:Y:S02]  /*10070*/  MOV R71, RZ ;  /* 0x000000ff00477202 */ /* 0x000fe40000000f00 */
[----:B------:R-:W-:Y:S02]  /*10080*/  MOV R66, 0xffffffff ;  /* 0xffffffff00427802 */ /* 0x000fe40000000f00 */
[----:B------:R-:W-:Y:S02]  /*10090*/  MOV R64, 0x100b0 ;  /* 0x000100b000407802 */ /* 0x000fe40000000f00 */
[----:B------:R-:W-:Y:S05]  /*100a0*/  CALL.REL.NOINC `($__internal_113_$__cuda_sm70_shflsync_up) ;  /* 0x0000181000007944 */ /* 0x000fea0003c00000 */
[----:B0-----:R-:W-:Y:S01]  /*100b0*/  HFMA2.MMA R70, -RZ, RZ, 0, 2.384185791015625e-07 ;  /* 0x00000004ff467435 */ /* 0x001fe200000001ff */
[----:B-1----:R-:W-:Y:S02]  /*100c0*/  MOV R208, R66 ;  /* 0x0000004200d07202 */ /* 0x002fe40000000f00 */
[----:B------:R-:W-:Y:S02]  /*100d0*/  MOV R203, R69 ;  /* 0x0000004500cb7202 */ /* 0x000fe40000000f00 */
[----:B------:R-:W-:-:S02]  /*100e0*/  MOV R71, RZ ;  /* 0x000000ff00477202 */ /* 0x000fc40000000f00 */
[----:B------:R-:W-:Y:S02]  /*100f0*/  MOV R66, 0xffffffff ;  /* 0xffffffff00427802 */ /* 0x000fe40000000f00 */
[----:B------:R-:W-:Y:S02]  /*10100*/  MOV R64, 0x10120 ;  /* 0x0001012000407802 */ /* 0x000fe40000000f00 */
[----:B------:R-:W-:Y:S05]  /*10110*/  CALL.REL.NOINC `($__internal_113_$__cuda_sm70_shflsync_up) ;  /* 0x000017a000007944 */ /* 0x000fea0003c00000 */
        /* <DEDUP_REMOVED lines=17> */
[----:B------:R-:W-:Y:S05]  /*10230*/  CALL.REL.NOINC `($__internal_113_$__cuda_sm70_shflsync_up) ;  /* 0x0000168000007944 */ /* 0x000fea0003c00000 */
[----:B0-----:R-:W-:Y:S01]  /*10240*/  HFMA2.MMA R70, -RZ, RZ, 0, 4.76837158203125e-07 ;  /* 0x00000008ff467435 */ /* 0x001fe200000001ff */
[----:B-1----:R-:W-:Y:S02]  /*10250*/  MOV R204, R66 ;  /* 0x0000004200cc7202 */ /* 0x002fe40000000f00 */
[----:B------:R-:W-:Y:S02]  /*10260*/  MOV R203, R205 ;  /* 0x000000cd00cb7202 */ /* 0x000fe40000000f00 */
[----:B------:R-:W-:Y:S02]  /*10270*/  MOV R71, RZ ;  /* 0x000000ff00477202 */ /* 0x000fe40000000f00 */
[----:B------:R-:W-:Y:S02]  /*10280*/  MOV R66, 0xffffffff ;  /* 0xffffffff00427802 */ /* 0x000fe40000000f00 */
[----:B------:R-:W-:Y:S02]  /*10290*/  MOV R64, 0x102b0 ;  /* 0x000102b000407802 */ /* 0x000fe40000000f00 */
[----:B------:R-:W-:Y:S05]  /*102a0*/  CALL.REL.NOINC `($__internal_113_$__cuda_sm70_shflsync_up) ;  /* 0x0000161000007944 */ /* 0x000fea0003c00000 */
[----:B0-----:R-:W-:Y:S01]  /*102b0*/  HFMA2.MMA R70, -RZ, RZ, 0, 4.76837158203125e-07 ;  /* 0x00000008ff467435 */ /* 0x001fe200000001ff */
[----:B-1----:R-:W-:-:S02]  /*102c0*/  MOV R206, R66 ;  /* 0x0000004200ce7202 */ /* 0x002fc40000000f00 */
[----:B------:R-:W-:Y:S02]  /*102d0*/  MOV R203, R68 ;  /* 0x0000004400cb7202 */ /* 0x000fe40000000f00 */
[----:B------:R-:W-:Y:S02]  /*102e0*/  MOV R71, RZ ;  /* 0x000000ff00477202 */ /* 0x000fe40000000f00 */
[----:B------:R-:W-:Y:S02]  /*102f0*/  MOV R66, 0xffffffff ;  /* 0xffffffff00427802 */ /* 0x000fe40000000f00 */
[----:B------:R-:W-:Y:S02]  /*10300*/  MOV R64, 0x10320 ;  /* 0x0001032000407802 */ /* 0x000fe40000000f00 */
[----:B------:R-:W-:Y:S05]  /*10310*/  CALL.REL.NOINC `($__internal_113_$__cuda_sm70_shflsync_up) ;  /* 0x000015a000007944 */ /* 0x000fea0003c00000 */
[----:B0-----:R-:W-:Y:S01]  /*10320*/  HFMA2.MMA R70, -RZ, RZ, 0, 4.76837158203125e-07 ;  /* 0x00000008ff467435 */ /* 0x001fe200000001ff */
        /* <DEDUP_REMOVED lines=20> */
[-C--:B------:R-:W-:Y:S02]  /*10470*/  MOV R208, R67.reuse ;  /* 0x0000004300d07202 */ /* 0x080fe40000000f00 */
[----:B------:R-:W-:-:S02]  /*10480*/  MOV R203, R67 ;  /* 0x0000004300cb7202 */ /* 0x000fc40000000f00 */
[----:B------:R-:W-:Y:S02]  /*10490*/  MOV R71, RZ ;  /* 0x000000ff00477202 */ /* 0x000fe40000000f00 */
[----:B------:R-:W-:Y:S02]  /*104a0*/  MOV R66, 0xffffffff ;  /* 0xffffffff00427802 */ /* 0x000fe40000000f00 */
[----:B------:R-:W-:Y:S02]  /*104b0*/  MOV R67, R69 ;  /* 0x0000004500437202 */ /* 0x000fe40000000f00 */
[----:B------:R-:W-:Y:S05]  /*104c0*/  CALL.REL.NOINC `($__internal_113_$__cuda_sm70_shflsync_up) ;  /* 0x000013f000007944 */ /* 0x000fea0003c00000 */
[----:B0-----:R-:W-:Y:S01]  /*104d0*/  HFMA2.MMA R70, -RZ, RZ, 0, 9.5367431640625e-07 ;  /* 0x00000010ff467435 */ /* 0x001fe200000001ff */
[----:B-1----:R-:W-:Y:S02]  /*104e0*/  MOV R205, R66 ;  /* 0x0000004200cd7202 */ /* 0x002fe40000000f00 */
[----:B------:R-:W-:Y:S02]  /*104f0*/  MOV R203, R204 ;  /* 0x000000cc00cb7202 */ /* 0x000fe40000000f00 */
[----:B------:R-:W-:Y:S02]  /*10500*/  MOV R71, RZ ;  /* 0x000000ff00477202 */ /* 0x000fe40000000f00 */
[----:B------:R-:W-:-:S02]  /*10510*/  MOV R66, 0xffffffff ;  /* 0xffffffff00427802 */ /* 0x000fc40000000f00 */
[----:B------:R-:W-:Y:S02]  /*10520*/  MOV R64, 0x10540 ;  /* 0x0001054000407802 */ /* 0x000fe40000000f00 */
[----:B------:R-:W-:Y:S05]  /*10530*/  CALL.REL.NOINC `($__internal_113_$__cuda_sm70_shflsync_up) ;  /* 0x0000138000007944 */ /* 0x000fea0003c00000 */
[----:B0-----:R-:W-:Y:S01]  /*10540*/  HFMA2.MMA R70, -RZ, RZ, 0, 9.5367431640625e-07 ;  /* 0x00000010ff467435 */ /* 0x001fe200000001ff */
[----:B-1----:R-:W-:Y:S02]  /*10550*/  MOV R207, R66 ;  /* 0x0000004200cf7202 */ /* 0x002fe40000000f00 */
[----:B------:R-:W-:Y:S02]  /*10560*/  MOV R203, R68 ;  /* 0x0000004400cb7202 */ /* 0x000fe40000000f00 */
[----:B------:R-:W-:Y:S02]  /*10570*/  MOV R71, RZ ;  /* 0x000000ff00477202 */ /* 0x000fe40000000f00 */
[----:B------:R-:W-:Y:S02]  /*10580*/  MOV R66, 0xffffffff ;  /* 0xffffffff00427802 */ /* 0x000fe40000000f00 */
[----:B------:R-:W-:Y:S02]  /*10590*/  MOV R64, 0x105b0 ;  /* 0x000105b000407802 */ /* 0x000fe40000000f00 */
[----:B------:R-:W-:Y:S05]  /*105a0*/  CALL.REL.NOINC `($__internal_113_$__cuda_sm70_shflsync_up) ;  /* 0x0000131000007944 */ /* 0x000fea0003c00000 */
[----:B0-----:R-:W-:Y:S01]  /*105b0*/  HFMA2.MMA R70, -RZ, RZ, 0, 9.5367431640625e-07 ;  /* 0x00000010ff467435 */ /* 0x001fe200000001ff */
[----:B-1----:R-:W-:-:S02]  /*105c0*/  MOV R206, R66 ;  /* 0x0000004200ce7202 */ /* 0x002fc40000000f00 */
[----:B------:R-:W-:Y:S02]  /*105d0*/  MOV R203, R69 ;  /* 0x0000004500cb7202 */ /* 0x000fe40000000f00 */
[----:B------:R-:W-:Y:S02]  /*105e0*/  MOV R71, RZ ;  /* 0x000000ff00477202 */ /* 0x000fe40000000f00 */
[----:B------:R-:W-:Y:S02]  /*105f0*/  MOV R66, 0xffffffff ;  /* 0xffffffff00427802 */ /* 0x000fe40000000f00 */
[----:B------:R-:W-:Y:S02]  /*10600*/  MOV R64, 0x10620 ;  /* 0x0001062000407802 */ /* 0x000fe40000000f00 */
[----:B------:R-:W-:Y:S05]  /*10610*/  CALL.REL.NOINC `($__internal_113_$__cuda_sm70_shflsync_up) ;  /* 0x000012a000007944 */ /* 0x000fea0003c00000 */
[----:B01----:R-:W-:Y:S05]  /*10620*/  BRA `(.L_x_4628) ;  /* 0xffff788000007947 */ /* 0x003fea000383ffff */
.L_x_4525:
[----:B------:R-:W-:Y:S01]  /*10630*/  HFMA2.MMA R70, -RZ, RZ, 0, 5.9604644775390625e-08 ;  /* 0x00000001ff467435 */ /* 0x000fe200000001ff */
[----:B------:R-:W-:Y:S02]  /*10640*/  MOV R71, RZ ;  /* 0x000000ff00477202 */ /* 0x000fe40000000f00 */
[----:B-1----:R-:W-:Y:S02]  /*10650*/  MOV R66, 0xffffffff ;  /* 0xffffffff00427802 */ /* 0x002fe40000000f00 */
[----:B------:R-:W-:-:S02]  /*10660*/  MOV R64, 0x10680 ;  /* 0x0001068000407802 */ /* 0x000fc40000000f00 */
[----:B0-----:R-:W-:Y:S05]  /*10670*/  CALL.REL.NOINC `($__internal_113_$__cuda_sm70_shflsync_up) ;  /* 0x0000124000007944 */ /* 0x001fea0003c00000 */
[----:B0-----:R-:W-:Y:S01]  /*10680*/  HFMA2.MMA R70, -RZ, RZ, 0, 5.9604644775390625e-08 ;  /* 0x00000001ff467435 */ /* 0x001fe200000001ff */
[----:B-1----:R-:W-:-:S02]  /*10690*/  MOV R204, R66 ;  /* 0x0000004200cc7202 */ /* 0x002fc40000000f00 */
[----:B------:R-:W-:Y:S02]  /*106a0*/  MOV R203, R69 ;  /* 0x0000004500cb7202 */ /* 0x000fe40000000f00 */
[----:B------:R-:W-:Y:S02]  /*106b0*/  MOV R71, RZ ;  /* 0x000000ff00477202 */ /* 0x000fe40000000f00 */
[----:B------:R-:W-:Y:S02]  /*106c0*/  MOV R66, 0xffffffff ;  /* 0xffffffff00427802 */ /* 0x000fe40000000f00 */
[----:B------:R-:W-:Y:S02]  /*106d0*/  MOV R64, 0x106f0 ;  /* 0x000106f000407802 */ /* 0x000fe40000000f00 */
[----:B------:R-:W-:Y:S05]  /*106e0*/  CALL.REL.NOINC `($__internal_113_$__cuda_sm70_shflsync_up) ;  /* 0x000011d000007944 */ /* 0x000fea0003c00000 */
[----:B0-----:R-:W-:Y:S01]  /*106f0*/  HFMA2.MMA R70, -RZ, RZ, 0, 5.9604644775390625e-08 ;  /* 0x00000001ff467435 */ /* 0x001fe200000001ff */
[----:B-1----:R-:W-:Y:S02]  /*10700*/  MOV R69, R66 ;  /* 0x0000004200457202 */ /* 0x002fe40000000f00 */
[----:B------:R-:W-:Y:S02]  /*10710*/  MOV R203, R68 ;  /* 0x0000004400cb7202 */ /* 0x000fe40000000f00 */
[----:B------:R-:W-:-:S02]  /*10720*/  MOV R71, RZ ;  /* 0x000000ff00477202 */ /* 0x000fc40000000f00 */
[----:B------:R-:W-:Y:S02]  /*10730*/  MOV R66, 0xffffffff ;  /* 0xffffffff00427802 */ /* 0x000fe40000000f00 */
[----:B------:R-:W-:Y:S02]  /*10740*/  MOV R64, 0x10760 ;  /* 0x0001076000407802 */ /* 0x000fe40000000f00 */
[----:B------:R-:W-:Y:S05]  /*10750*/  CALL.REL.NOINC `($__internal_113_$__cuda_sm70_shflsync_up) ;  /* 0x0000116000007944 */ /* 0x000fea0003c00000 */
[----:B0-----:R-:W-:Y:S01]  /*10760*/  HFMA2.MMA R70, -RZ, RZ, 0, 5.9604644775390625e-08 ;  /* 0x00000001ff467435 */ /* 0x001fe200000001ff */
[----:B-1----:R-:W-:Y:S02]  /*10770*/  MOV R68, R66 ;  /* 0x0000004200447202 */ /* 0x002fe40000000f00 */
[----:B------:R-:W-:Y:S02]  /*10780*/  MOV R203, R67 ;  /* 0x0000004300cb7202 */ /* 0x000fe40000000f00 */
[----:B------:R-:W-:Y:S02]  /*10790*/  MOV R71, RZ ;  /* 0x000000ff00477202 */ /* 0x000fe40000000f00 */
[----:B------:R-:W-:Y:S02]  /*107a0*/  MOV R66, 0xffffffff ;  /* 0xffffffff00427802 */ /* 0x000fe40000000f00 */
[----:B------:R-:W-:-:S02]  /*107b0*/  MOV R64, 0x107d0 ;  /* 0x000107d000407802 */ /* 0x000fc40000000f00 */
[----:B------:R-:W-:Y:S05]  /*107c0*/  CALL.REL.NOINC `($__internal_113_$__cuda_sm70_shflsync_up) ;  /* 0x000010f000007944 */ /* 0x000fea0003c00000 */
[----:B01----:R-:W-:Y:S01]  /*107d0*/  MOV R71, R66 ;  /* 0x0000004200477202 */ /* 0x003fe20000000f00 */
[----:B------:R-:W-:Y:S01]  /*107e0*/  HFMA2.MMA R66, -RZ, RZ, 0, 0 ;  /* 0x00000000ff427435 */ /* 0x000fe200000001ff */
[----:B------:R-:W-:-:S02]  /*107f0*/  MOV R241, R60 ;  /* 0x0000003c00f17202 */ /* 0x000fc40000000f00 */
[----:B------:R-:W-:Y:S02]  /*10800*/  MOV R70, R204 ;  /* 0x000000cc00467202 */ /* 0x000fe40000000f00 */
[----:B------:R-:W-:Y:S02]  /*10810*/  MOV R65, 0xffffffff ;  /* 0xffffffff00417802 */ /* 0x000fe40000000f00 */
[----:B------:R-:W-:Y:S02]  /*10820*/  MOV R64, 0x10840 ;  /* 0x0001084000407802 */ /* 0x000fe40000000f00 */
[----:B------:R-:W-:Y:S05]  /*10830*/  CALL.REL.NOINC `($__internal_112_$__cuda_sm70_shflsync_idx_p) ;  /* 0x0000102000007944 */ /* 0x000fea0003c00000 */
[----:B-1----:R-:W-:Y:S01]  /*10840*/  MOV R60, R66 ;  /* 0x00000042003c7202 */ /* 0x002fe20000000f00 */
[----:B------:R-:W-:Y:S01]  /*10850*/  HFMA2.MMA R66, -RZ, RZ, 0, 0 ;  /* 0x00000000ff427435 */ /* 0x000fe200000001ff */
[----:B------:R-:W-:Y:S02]  /*10860*/  MOV R241, R61 ;  /* 0x0000003d00f17202 */ /* 0x000fe40000000f00 */
[----:B------:R-:W-:Y:S02]  /*10870*/  MOV R65, 0xffffffff ;  /* 0xffffffff00417802 */ /* 0x000fe40000000f00 */
[----:B------:R-:W-:-:S02]  /*10880*/  MOV R64, 0x108a0 ;  /* 0x000108a000407802 */ /* 0x000fc40000000f00 */
[----:B0-----:R-:W-:Y:S05]  /*10890*/  CALL.REL.NOINC `($__internal_112_$__cuda_sm70_shflsync_idx_p) ;  /* 0x00000fc000007944 */ /* 0x001fea0003c00000 */
[----:B-1----:R-:W-:Y:S01]  /*108a0*/  MOV R61, R66 ;  /* 0x00000042003d7202 */ /* 0x002fe20000000f00 */
[----:B------:R-:W-:Y:S01]  /*108b0*/  HFMA2.MMA R66, -RZ, RZ, 0, 0 ;  /* 0x00000000ff427435 */ /* 0x000fe200000001ff */
[----:B------:R-:W-:-:S02]  /*108c0*/  MOV R241, R62 ;  /* 0x0000003e00f17202 */ /* 0x000fc40000000f00 */
[----:B------:R-:W-:Y:S02]  /*108d0*/  MOV R65, 0xffffffff ;  /* 0xffffffff00417802 */ /* 0x000fe40000000f00 */
[----:B------:R-:W-:Y:S02]  /*108e0*/  MOV R64, 0x10900 ;  /* 0x0001090000407802 */ /* 0x000fe40000000f00 */
[----:B0-----:R-:W-:Y:S05]  /*108f0*/  CALL.REL.NOINC `($__internal_112_$__cuda_sm70_shflsync_idx_p) ;  /* 0x00000f6000007944 */ /* 0x001fea0003c00000 */
[----:B-1----:R-:W-:Y:S01]  /*10900*/  MOV R62, R66 ;  /* 0x00000042003e7202 */ /* 0x002fe20000000f00 */
[----:B------:R-:W-:Y:S01]  /*10910*/  HFMA2.MMA R66, -RZ, RZ, 0, 0 ;  /* 0x00000000ff427435 */ /* 0x000fe200000001ff */
[----:B------:R-:W-:Y:S02]  /*10920*/  MOV R241, R63 ;  /* 0x0000003f00f17202 */ /* 0x000fe40000000f00 */
[----:B------:R-:W-:Y:S02]  /*10930*/  MOV R65, 0xffffffff ;  /* 0xffffffff00417802 */ /* 0x000fe40000000f00 */
[----:B------:R-:W-:Y:S02]  /*10940*/  MOV R64, 0x10960 ;  /* 0x0001096000407802 */ /* 0x000fe40000000f00 */
[----:B0-----:R-:W-:Y:S05]  /*10950*/  CALL.REL.NOINC `($__internal_112_$__cuda_sm70_shflsync_idx_p) ;  /* 0x00000f0000007944 */ /* 0x001fea0003c00000 */
[----:B-1----:R-:W-:Y:S01]  /*10960*/  MOV R63, R66 ;  /* 0x00000042003f7202 */ /* 0x002fe20000000f00 */
[----:B0-----:R-:W-:Y:S05]  /*10970*/  BRA `(.L_x_4629) ;  /* 0xffff781000007947 */ /* 0x001fea000383ffff */
.L_x_4528:
[----:B------:R-:W-:Y:S01]  /*10980*/  HFMA2.MMA R66, -RZ, RZ, 0, 5.9604644775390625e-08 ;  /* 0x00000001ff427435 */ /* 0x000fe200000001ff */
[----:B------:R-:W-:-:S02]  /*10990*/  MOV R241, R239 ;  /* 0x000000ef00f17202 */ /* 0x000fc40000000f00 */
[----:B------:R-:W-:Y:S02]  /*109a0*/  MOV R242, 0x1f ;  /* 0x0000001f00f27802 */ /* 0x000fe40000000f00 */
[----:B------:R-:W-:Y:S02]  /*109b0*/  MOV R65, 0xffffffff ;  /* 0xffffffff00417802 */ /* 0x000fe40000000f00 */
[----:B------:R-:W-:Y:S02]  /*109c0*/  MOV R64, 0x109e0 ;  /* 0x000109e000407802 */ /* 0x000fe40000000f00 */
[----:B------:R-:W-:Y:S05]  /*109d0*/  CALL.REL.NOINC `($__internal_111_$__cuda_sm70_shflsync_down) ;  /* 0x00000e4000007944 */ /* 0x000fea0003c00000 */
[----:B-1----:R-:W-:Y:S01]  /*109e0*/  MOV R67, R66 ;  /* 0x0000004200437202 */ /* 0x002fe20000000f00 */
[----:B------:R-:W-:Y:S05]  /*109f0*/  BRA `(.L_x_4630) ;  /* 0xffff8aa000007947 */ /* 0x000fea000383ffff */
.L_x_4529:
[----:B------:R-:W-:Y:S01]  /*10a00*/  HFMA2.MMA R66, -RZ, RZ, 0, 5.9604644775390625e-08 ;  /* 0x00000001ff427435 */ /* 0x000fe200000001ff */
[----:B------:R-:W-:Y:S02]  /*10a10*/  MOV R241, R69 ;  /* 0x0000004500f17202 */ /* 0x000fe40000000f00 */
[----:B------:R-:W-:Y:S02]  /*10a20*/  MOV R242, 0x1f ;  /* 0x0000001f00f27802 */ /* 0x000fe40000000f00 */
[----:B------:R-:W-:-:S02]  /*10a30*/  MOV R65, 0xffffffff ;  /* 0xffffffff00417802 */ /* 0x000fc40000000f00 */
[----:B------:R-:W-:Y:S02]  /*10a40*/  MOV R64, 0x10a60 ;  /* 0x00010a6000407802 */ /* 0x000fe40000000f00 */
[----:B01----:R-:W-:Y:S05]  /*10a50*/  CALL.REL.NOINC `($__internal_111_$__cuda_sm70_shflsync_down) ;  /* 0x00000dc000007944 */ /* 0x003fea0003c00000 */
[----:B-1----:R-:W-:Y:S01]  /*10a60*/  MOV R69, R66 ;  /* 0x0000004200457202 */ /* 0x002fe20000000f00 */
[----:B------:R-:W-:Y:S01]  /*10a70*/  HFMA2.MMA R66, -RZ, RZ, 0, 5.9604644775390625e-08 ;  /* 0x00000001ff427435 */ /* 0x000fe200000001ff */
[----:B------:R-:W-:Y:S02]  /*10a80*/  MOV R241, R68 ;  /* 0x0000004400f17202 */ /* 0x000fe40000000f00 */
[----:B------:R-:W-:Y:S02]  /*10a90*/  MOV R242, 0x1f ;  /* 0x0000001f00f27802 */ /* 0x000fe40000000f00 */
[----:B------:R-:W-:Y:S02]  /*10aa0*/  MOV R65, 0xffffffff ;  /* 0xffffffff00417802 */ /* 0x000fe40000000f00 */
[----:B------:R-:W-:Y:S02]  /*10ab0*/  MOV R64, 0x10ad0 ;  /* 0x00010ad000407802 */ /* 0x000fe40000000f00 */
[----:B------:R-:W-:Y:S05]  /*10ac0*/  CALL.REL.NOINC `($__internal_111_$__cuda_sm70_shflsync_down) ;  /* 0x00000d5000007944 */ /* 0x000fea0003c00000 */
[----:B-1----:R-:W-:Y:S01]  /*10ad0*/  MOV R239, R66 ;  /* 0x0000004200ef7202 */ /* 0x002fe20000000f00 */
        /* <DEDUP_REMOVED lines=8> */
.L_x_4532:
[----:B------:R-:W-:Y:S01]  /*10b60*/  HFMA2.MMA R66, -RZ, RZ, 0, 1.1920928955078125e-07 ;  /* 0x00000002ff427435 */ /* 0x000fe200000001ff */
[----:B------:R-:W-:Y:S02]  /*10b70*/  MOV R241, R71 ;  /* 0x0000004700f17202 */ /* 0x000fe40000000f00 */
[----:B------:R-:W-:Y:S02]  /*10b80*/  MOV R242, 0x1f ;  /* 0x0000001f00f27802 */ /* 0x000fe40000000f00 */
[----:B------:R-:W-:-:S02]  /*10b90*/  MOV R65, 0xffffffff ;  /* 0xffffffff00417802 */ /* 0x000fc40000000f00 */
[----:B----4-:R-:W-:Y:S02]  /*10ba0*/  MOV R64, 0x10bc0 ;  /* 0x00010bc000407802 */ /* 0x010fe40000000f00 */
[----:B0123--:R-:W-:Y:S05]  /*10bb0*/  CALL.REL.NOINC `($__internal_111_$__cuda_sm70_shflsync_down) ;  /* 0x00000c6000007944 */ /* 0x00ffea0003c00000 */
[----:B-1----:R-:W-:Y:S01]  /*10bc0*/  MOV R67, R66 ;  /* 0x0000004200437202 */ /* 0x002fe20000000f00 */
[----:B------:R-:W-:Y:S01]  /*10bd0*/  HFMA2.MMA R66, -RZ, RZ, 0, 1.1920928955078125e-07 ;  /* 0x00000002ff427435 */ /* 0x000fe200000001ff */
[----:B------:R-:W-:Y:S02]  /*10be0*/  MOV R241, R240 ;  /* 0x000000f000f17202 */ /* 0x000fe40000000f00 */
[----:B------:R-:W-:Y:S02]  /*10bf0*/  MOV R242, 0x1f ;  /* 0x0000001f00f27802 */ /* 0x000fe40000000f00 */
[----:B------:R-:W-:Y:S02]  /*10c00*/  MOV R65, 0xffffffff ;  /* 0xffffffff00417802 */ /* 0x000fe40000000f00 */
[----:B------:R-:W-:Y:S02]  /*10c10*/  MOV R64, 0x10c30 ;  /* 0x00010c3000407802 */ /* 0x000fe40000000f00 */
[----:B------:R-:W-:Y:S05]  /*10c20*/  CALL.REL.NOINC `($__internal_111_$__cuda_sm70_shflsync_down) ;  /* 0x00000bf000007944 */ /* 0x000fea0003c00000 */
[----:B-1----:R-:W-:Y:S01]  /*10c30*/  MOV R69, R66 ;  /* 0x0000004200457202 */ /* 0x002fe20000000f00 */
[----:B------:R-:W-:Y:S01]  /*10c40*/  HFMA2.MMA R66, -RZ, RZ, 0, 1.1920928955078125e-07 ;  /* 0x00000002ff427435 */ /* 0x000fe200000001ff */
[----:B------:R-:W-:-:S02]  /*10c50*/  MOV R241, R68 ;  /* 0x0000004400f17202 */ /* 0x000fc40000000f00 */
[----:B------:R-:W-:Y:S02]  /*10c60*/  MOV R242, 0x1f ;  /* 0x0000001f00f27802 */ /* 0x000fe40000000f00 */
[----:B------:R-:W-:Y:S02]  /*10c70*/  MOV R65, 0xffffffff ;  /* 0xffffffff00417802 */ /* 0x000fe40000000f00 */
[----:B------:R-:W-:Y:S02]  /*10c80*/  MOV R64, 0x10ca0 ;  /* 0x00010ca000407802 */ /* 0x000fe40000000f00 */
[----:B------:R-:W-:Y:S05]  /*10c90*/  CALL.REL.NOINC `($__internal_111_$__cuda_sm70_shflsync_down) ;  /* 0x00000b8000007944 */ /* 0x000fea0003c00000 */
[----:B-1----:R-:W-:Y:S01]  /*10ca0*/  MOV R70, R66 ;  /* 0x0000004200467202 */ /* 0x002fe20000000f00 */
[----:B------:R-:W-:Y:S01]  /*10cb0*/  HFMA2.MMA R66, -RZ, RZ, 0, 1.1920928955078125e-07 ;  /* 0x00000002ff427435 */ /* 0x000fe200000001ff */
[----:B------:R-:W-:Y:S02]  /*10cc0*/  MOV R241, R238 ;  /* 0x000000ee00f17202 */ /* 0x000fe40000000f00 */
[----:B------:R-:W-:Y:S02]  /*10cd0*/  MOV R242, 0x1f ;  /* 0x0000001f00f27802 */ /* 0x000fe40000000f00 */
[----:B------:R-:W-:-:S02]  /*10ce0*/  MOV R65, 0xffffffff ;  /* 0xffffffff00417802 */ /* 0x000fc40000000f00 */
[----:B------:R-:W-:Y:S02]  /*10cf0*/  MOV R64, 0x10d10 ;  /* 0x00010d1000407802 */ /* 0x000fe40000000f00 */
[----:B------:R-:W-:Y:S05]  /*10d00*/  CALL.REL.NOINC `($__internal_111_$__cuda_sm70_shflsync_down) ;  /* 0x00000b1000007944 */ /* 0x000fea0003c00000 */
[----:B-1----:R-:W-:Y:S01]  /*10d10*/  MOV R64, R66 ;  /* 0x0000004200407202 */ /* 0x002fe20000000f00 */
[----:B------:R-:W-:Y:S05]  /*10d20*/  BRA `(.L_x_4632) ;  /* 0xffff88f000007947 */ /* 0x000fea000383ffff */
.L_x_4535:
[----:B------:R-:W-:Y:S01]  /*10d30*/  HFMA2.MMA R66, -RZ, RZ, 0, 2.384185791015625e-07 ;  /* 0x00000004ff427435 */ /* 0x000fe200000001ff */
[----:B------:R-:W-:Y:S02]  /*10d40*/  MOV R241, R71 ;  /* 0x0000004700f17202 */ /* 0x000fe40000000f00 */
[----:B------:R-:W-:Y:S02]  /*10d50*/  MOV R242, 0x1f ;  /* 0x0000001f00f27802 */ /* 0x000fe40000000f00 */
[----:B------:R-:W-:Y:S02]  /*10d60*/  MOV R65, 0xffffffff ;  /* 0xffffffff00417802 */ /* 0x000fe40000000f00 */
[----:B----4-:R-:W-:Y:S02]  /*10d70*/  MOV R64, 0x10d90 ;  /* 0x00010d9000407802 */ /* 0x010fe40000000f00 */
[----:B0123--:R-:W-:Y:S05]  /*10d80*/  CALL.REL.NOINC `($__internal_111_$__cuda_sm70_shflsync_down) ;  /* 0x00000a9000007944 */ /* 0x00ffea0003c00000 */
[----:B-1----:R-:W-:Y:S01]  /*10d90*/  MOV R67, R66 ;  /* 0x0000004200437202 */ /* 0x002fe20000000f00 */
[----:B------:R-:W-:Y:S05]  /*10da0*/  BRA `(.L_x_4633) ;  /* 0xffff898000007947 */ /* 0x000fea000383ffff */
.L_x_4536:
[----:B------:R-:W-:Y:S01]  /*10db0*/  HFMA2.MMA R66, -RZ, RZ, 0, 2.384185791015625e-07 ;  /* 0x00000004ff427435 */ /* 0x000fe200000001ff */
[----:B------:R-:W-:-:S02]  /*10dc0*/  MOV R241, R240 ;  /* 0x000000f000f17202 */ /* 0x000fc40000000f00 */
[----:B------:R-:W-:Y:S02]  /*10dd0*/  MOV R242, 0x1f ;  /* 0x0000001f00f27802 */ /* 0x000fe40000000f00 */
[----:B------:R-:W-:Y:S02]  /*10de0*/  MOV R65, 0xffffffff ;  /* 0xffffffff00417802 */ /* 0x000fe40000000f00 */
[----:B----4-:R-:W-:Y:S02]  /*10df0*/  MOV R64, 0x10e10 ;  /* 0x00010e1000407802 */ /* 0x010fe40000000f00 */
[----:B0123--:R-:W-:Y:S05]  /*10e00*/  CALL.REL.NOINC `($__internal_111_$__cuda_sm70_shflsync_down) ;  /* 0x00000a1000007944 */ /* 0x00ffea0003c00000 */
[----:B-1----:R-:W-:Y:S01]  /*10e10*/  MOV R69, R66 ;  /* 0x0000004200457202 */ /* 0x002fe20000000f00 */
[----:B------:R-:W-:Y:S01]  /*10e20*/  HFMA2.MMA R66, -RZ, RZ, 0, 2.384185791015625e-07 ;  /* 0x00000004ff427435 */ /* 0x000fe200000001ff */
[----:B------:R-:W-:Y:S02]  /*10e30*/  MOV R241, R68 ;  /* 0x0000004400f17202 */ /* 0x000fe40000000f00 */
[----:B------:R-:W-:Y:S02]  /*10e40*/  MOV R242, 0x1f ;  /* 0x0000001f00f27802 */ /* 0x000fe40000000f00 */
[----:B------:R-:W-:-:S02]  /*10e50*/  MOV R65, 0xffffffff ;  /* 0xffffffff00417802 */ /* 0x000fc40000000f00 */
[----:B------:R-:W-:Y:S02]  /*10e60*/  MOV R64, 0x10e80 ;  /* 0x00010e8000407802 */ /* 0x000fe40000000f00 */
[----:B------:R-:W-:Y:S05]  /*10e70*/  CALL.REL.NOINC `($__internal_111_$__cuda_sm70_shflsync_down) ;  /* 0x000009a000007944 */ /* 0x000fea0003c00000 */
[----:B-1----:R-:W-:Y:S01]  /*10e80*/  MOV R70, R66 ;  /* 0x0000004200467202 */ /* 0x002fe20000000f00 */
[----:B------:R-:W-:Y:S01]  /*10e90*/  HFMA2.MMA R66, -RZ, RZ, 0, 2.384185791015625e-07 ;  /* 0x00000004ff427435 */ /* 0x000fe200000001ff */
[----:B------:R-:W-:Y:S02]  /*10ea0*/  MOV R241, R238 ;  /* 0x000000ee00f17202 */ /* 0x000fe40000000f00 */
[----:B------:R-:W-:Y:S02]  /*10eb0*/  MOV R242, 0x1f ;  /* 0x0000001f00f27802 */ /* 0x000fe40000000f00 */
[----:B------:R-:W-:Y:S02]  /*10ec0*/  MOV R65, 0xffffffff ;  /* 0xffffffff00417802 */ /* 0x000fe40000000f00 */
[----:B------:R-:W-:Y:S02]  /*10ed0*/  MOV R64, 0x10ef0 ;  /* 0x00010ef000407802 */ /* 0x000fe40000000f00 */
[----:B------:R-:W-:Y:S05]  /*10ee0*/  CALL.REL.NOINC `($__internal_111_$__cuda_sm70_shflsync_down) ;  /* 0x0000093000007944 */ /* 0x000fea0003c00000 */
[----:B-1----:R-:W-:Y:S01]  /*10ef0*/  MOV R64, R66 ;  /* 0x0000004200407202 */ /* 0x002fe20000000f00 */
[----:B------:R-:W-:Y:S05]  /*10f00*/  BRA `(.L_x_4634) ;  /* 0xffff886000007947 */ /* 0x000fea000383ffff */
.L_x_4539:
[----:B------:R-:W-:Y:S01]  /*10f10*/  HFMA2.MMA R66, -RZ, RZ, 0, 4.76837158203125e-07 ;  /* 0x00000008ff427435 */ /* 0x000fe200000001ff */
[----:B------:R-:W-:-:S02]  /*10f20*/  MOV R241, R71 ;  /* 0x0000004700f17202 */ /* 0x000fc40000000f00 */
[----:B------:R-:W-:Y:S02]  /*10f30*/  MOV R242, 0x1f ;  /* 0x0000001f00f27802 */ /* 0x000fe40000000f00 */
[----:B------:R-:W-:Y:S02]  /*10f40*/  MOV R65, 0xffffffff ;  /* 0xffffffff00417802 */ /* 0x000fe40000000f00 */
[----:B----4-:R-:W-:Y:S02]  /*10f50*/  MOV R64, 0x10f70 ;  /* 0x00010f7000407802 */ /* 0x010fe40000000f00 */
[----:B0123--:R-:W-:Y:S05]  /*10f60*/  CALL.REL.NOINC `($__internal_111_$__cuda_sm70_shflsync_down) ;  /* 0x000008b000007944 */ /* 0x00ffea0003c00000 */
[----:B-1----:R-:W-:Y:S01]  /*10f70*/  MOV R67, R66 ;  /* 0x0000004200437202 */ /* 0x002fe20000000f00 */
[----:B------:R-:W-:Y:S01]  /*10f80*/  HFMA2.MMA R66, -RZ, RZ, 0, 4.76837158203125e-07 ;  /* 0x00000008ff427435 */ /* 0x000fe200000001ff */
[----:B------:R-:W-:Y:S02]  /*10f90*/  MOV R241, R240 ;  /* 0x000000f000f17202 */ /* 0x000fe40000000f00 */
[----:B------:R-:W-:Y:S02]  /*10fa0*/  MOV R242, 0x1f ;  /* 0x0000001f00f27802 */ /* 0x000fe40000000f00 */
[----:B------:R-:W-:-:S02]  /*10fb0*/  MOV R65, 0xffffffff ;  /* 0xffffffff00417802 */ /* 0x000fc40000000f00 */
[----:B------:R-:W-:Y:S02]  /*10fc0*/  MOV R64, 0x10fe0 ;  /* 0x00010fe000407802 */ /* 0x000fe40000000f00 */
[----:B------:R-:W-:Y:S05]  /*10fd0*/  CALL.REL.NOINC `($__internal_111_$__cuda_sm70_shflsync_down) ;  /* 0x0000084000007944 */ /* 0x000fea0003c00000 */
[----:B-1----:R-:W-:Y:S01]  /*10fe0*/  MOV R69, R66 ;  /* 0x0000004200457202 */ /* 0x002fe20000000f00 */
[----:B------:R-:W-:Y:S01]  /*10ff0*/  HFMA2.MMA R66, -RZ, RZ, 0, 4.76837158203125e-07 ;  /* 0x00000008ff427435 */ /* 0x000fe200000001ff */
[----:B------:R-:W-:Y:S02]  /*11000*/  MOV R241, R68 ;  /* 0x0000004400f17202 */ /* 0x000fe40000000f00 */
[----:B------:R-:W-:Y:S02]  /*11010*/  MOV R242, 0x1f ;  /* 0x0000001f00f27802 */ /* 0x000fe40000000f00 */
[----:B------:R-:W-:Y:S02]  /*11020*/  MOV R65, 0xffffffff ;  /* 0xffffffff00417802 */ /* 0x000fe40000000f00 */
[----:B------:R-:W-:Y:S02]  /*11030*/  MOV R64, 0x11050 ;  /* 0x0001105000407802 */ /* 0x000fe40000000f00 */
[----:B------:R-:W-:Y:S05]  /*11040*/  CALL.REL.NOINC `($__internal_111_$__cuda_sm70_shflsync_down) ;  /* 0x000007d000007944 */ /* 0x000fea0003c00000 */
[----:B-1----:R-:W-:Y:S01]  /*11050*/  MOV R70, R66 ;  /* 0x0000004200467202 */ /* 0x002fe20000000f00 */
[----:B------:R-:W-:Y:S01]  /*11060*/  HFMA2.MMA R66, -RZ, RZ, 0, 4.76837158203125e-07 ;  /* 0x00000008ff427435 */ /* 0x000fe200000001ff */
[----:B------:R-:W-:-:S02]  /*11070*/  MOV R241, R238 ;  /* 0x000000ee00f17202 */ /* 0x000fc40000000f00 */
[----:B------:R-:W-:Y:S02]  /*11080*/  MOV R242, 0x1f ;  /* 0x0000001f00f27802 */ /* 0x000fe40000000f00 */
[----:B------:R-:W-:Y:S02]  /*11090*/  MOV R65, 0xffffffff ;  /* 0xffffffff00417802 */ /* 0x000fe40000000f00 */
[----:B------:R-:W-:Y:S02]  /*110a0*/  MOV R64, 0x110c0 ;  /* 0x000110c000407802 */ /* 0x000fe40000000f00 */
[----:B------:R-:W-:Y:S05]  /*110b0*/  CALL.REL.NOINC `($__internal_111_$__cuda_sm70_shflsync_down) ;  /* 0x0000076000007944 */ /* 0x000fea0003c00000 */
[----:B-1----:R-:W-:Y:S01]  /*110c0*/  MOV R64, R66 ;  /* 0x0000004200407202 */ /* 0x002fe20000000f00 */
[----:B------:R-:W-:Y:S05]  /*110d0*/  BRA `(.L_x_4635) ;  /* 0xffff87d000007947 */ /* 0x000fea000383ffff */
.L_x_4542:
[----:B------:R-:W-:Y:S01]  /*110e0*/  HFMA2.MMA R66, -RZ, RZ, 0, 9.5367431640625e-07 ;  /* 0x00000010ff427435 */ /* 0x000fe200000001ff */
[----:B------:R-:W-:Y:S02]  /*110f0*/  MOV R241, R71 ;  /* 0x0000004700f17202 */ /* 0x000fe40000000f00 */
[----:B------:R-:W-:Y:S02]  /*11100*/  MOV R242, 0x1f ;  /* 0x0000001f00f27802 */ /* 0x000fe40000000f00 */
[----:B------:R-:W-:-:S02]  /*11110*/  MOV R65, 0xffffffff ;  /* 0xffffffff00417802 */ /* 0x000fc40000000f00 */
[----:B----4-:R-:W-:Y:S02]  /*11120*/  MOV R64, 0x11140 ;  /* 0x0001114000407802 */ /* 0x010fe40000000f00 */
[----:B0123--:R-:W-:Y:S05]  /*11130*/  CALL.REL.NOINC `($__internal_111_$__cuda_sm70_shflsync_down) ;  /* 0x000006e000007944 */ /* 0x00ffea0003c00000 */
[----:B-1----:R-:W-:Y:S01]  /*11140*/  MOV R67, R66 ;  /* 0x0000004200437202 */ /* 0x002fe20000000f00 */
[----:B------:R-:W-:Y:S05]  /*11150*/  BRA `(.L_x_4636) ;  /* 0xffff886000007947 */ /* 0x000fea000383ffff */
.L_x_4543:
[----:B------:R-:W-:Y:S01]  /*11160*/  HFMA2.MMA R66, -RZ, RZ, 0, 9.5367431640625e-07 ;  /* 0x00000010ff427435 */ /* 0x000fe200000001ff */
[----:B------:R-:W-:Y:S02]  /*11170*/  MOV R241, R240 ;  /* 0x000000f000f17202 */ /* 0x000fe40000000f00 */
[----:B------:R-:W-:Y:S02]  /*11180*/  MOV R242, 0x1f ;  /* 0x0000001f00f27802 */ /* 0x000fe40000000f00 */
[----:B------:R-:W-:Y:S02]  /*11190*/  MOV R65, 0xffffffff ;  /* 0xffffffff00417802 */ /* 0x000fe40000000f00 */
[----:B----4-:R-:W-:Y:S02]  /*111a0*/  MOV R64, 0x111c0 ;  /* 0x000111c000407802 */ /* 0x010fe40000000f00 */
[----:B0123--:R-:W-:Y:S05]  /*111b0*/  CALL.REL.NOINC `($__internal_111_$__cuda_sm70_shflsync_down) ;  /* 0x0000066000007944 */ /* 0x00ffea0003c00000 */
[----:B-1----:R-:W-:Y:S01]  /*111c0*/  MOV R69, R66 ;  /* 0x0000004200457202 */ /* 0x002fe20000000f00 */
[----:B------:R-:W-:Y:S01]  /*111d0*/  HFMA2.MMA R66, -RZ, RZ, 0, 9.5367431640625e-07 ;  /* 0x00000010ff427435 */ /* 0x000fe200000001ff */
[----:B------:R-:W-:-:S02]  /*111e0*/  MOV R241, R68 ;  /* 0x0000004400f17202 */ /* 0x000fc40000000f00 */
[----:B------:R-:W-:Y:S02]  /*111f0*/  MOV R242, 0x1f ;  /* 0x0000001f00f27802 */ /* 0x000fe40000000f00 */
[----:B------:R-:W-:Y:S02]  /*11200*/  MOV R65, 0xffffffff ;  /* 0xffffffff00417802 */ /* 0x000fe40000000f00 */
[----:B------:R-:W-:Y:S02]  /*11210*/  MOV R64, 0x11230 ;  /* 0x0001123000407802 */ /* 0x000fe40000000f00 */
[----:B------:R-:W-:Y:S05]  /*11220*/  CALL.REL.NOINC `($__internal_111_$__cuda_sm70_shflsync_down) ;  /* 0x000005f000007944 */ /* 0x000fea0003c00000 */
[----:B-1----:R-:W-:Y:S01]  /*11230*/  MOV R70, R66 ;  /* 0x0000004200467202 */ /* 0x002fe20000000f00 */
[----:B------:R-:W-:Y:S01]  /*11240*/  HFMA2.MMA R66, -RZ, RZ, 0, 9.5367431640625e-07 ;  /* 0x00000010ff427435 */ /* 0x000fe200000001ff */
[----:B------:R-:W-:Y:S02]  /*11250*/  MOV R241, R238 ;  /* 0x000000ee00f17202 */ /* 0x000fe40000000f00 */
[----:B------:R-:W-:Y:S02]  /*11260*/  MOV R242, 0x1f ;  /* 0x0000001f00f27802 */ /* 0x000fe40000000f00 */
[----:B------:R-:W-:-:S02]  /*11270*/  MOV R65, 0xffffffff ;  /* 0xffffffff00417802 */ /* 0x000fc40000000f00 */
[----:B------:R-:W-:Y:S02]  /*11280*/  MOV R64, 0x112a0 ;  /* 0x000112a000407802 */ /* 0x000fe40000000f00 */
[----:B------:R-:W-:Y:S05]  /*11290*/  CALL.REL.NOINC `($__internal_111_$__cuda_sm70_shflsync_down) ;  /* 0x0000058000007944 */ /* 0x000fea0003c00000 */
[----:B-1----:R-:W-:Y:S01]  /*112a0*/  MOV R64, R66 ;  /* 0x0000004200407202 */ /* 0x002fe20000000f00 */
[----:B------:R-:W-:Y:S05]  /*112b0*/  BRA `(.L_x_4637) ;  /* 0xffff874000007947 */ /* 0x000fea000383ffff */
.L_x_4546:
[----:B------:R-:W-:Y:S01]  /*112c0*/  HFMA2.MMA R66, -RZ, RZ, 0, 0 ;  /* 0x00000000ff427435 */ /* 0x000fe200000001ff */
[----:B------:R-:W-:Y:S02]  /*112d0*/  MOV R241, R71 ;  /* 0x0000004700f17202 */ /* 0x000fe40000000f00 */
[----:B------:R-:W-:Y:S02]  /*112e0*/  MOV R65, 0xffffffff ;  /* 0xffffffff00417802 */ /* 0x000fe40000000f00 */
[----:B----4-:R-:W-:Y:S02]  /*112f0*/  MOV R64, 0x11310 ;  /* 0x0001131000407802 */ /* 0x010fe40000000f00 */
[----:B0123--:R-:W-:Y:S05]  /*11300*/  CALL.REL.NOINC `($__internal_112_$__cuda_sm70_shflsync_idx_p) ;  /* 0x0000055000007944 */ /* 0x00ffea0003c00000 */
[----:B-1----:R-:W-:Y:S01]  /*11310*/  MOV R69, R66 ;  /* 0x0000004200457202 */ /* 0x002fe20000000f00 */
[----:B------:R-:W-:Y:S01]  /*11320*/  HFMA2.MMA R66, -RZ, RZ, 0, 0 ;  /* 0x00000000ff427435 */ /* 0x000fe200000001ff */
[----:B------:R-:W-:Y:S02]  /*11330*/  MOV R241, R240 ;  /* 0x000000f000f17202 */ /* 0x000fe40000000f00 */
[----:B------:R-:W-:-:S02]  /*11340*/  MOV R65, 0xffffffff ;  /* 0xffffffff00417802 */ /* 0x000fc40000000f00 */
        /* <DEDUP_REMOVED lines=9> */
[----:B------:R-:W-:Y:S01]  /*113e0*/  HFMA2.MMA R66, -RZ, RZ, 0, 0 ;  /* 0x00000000ff427435 */ /* 0x000fe200000001ff */
[----:B------:R-:W-:Y:S02]  /*113f0*/  MOV R241, R238 ;  /* 0x000000ee00f17202 */ /* 0x000fe40000000f00 */
[----:B------:R-:W-:-:S02]  /*11400*/  MOV R65, 0xffffffff ;  /* 0xffffffff00417802 */ /* 0x000fc40000000f00 */
[----:B------:R-:W-:Y:S02]  /*11410*/  MOV R64, 0x11430 ;  /* 0x0001143000407802 */ /* 0x000fe40000000f00 */
[----:B0-----:R-:W-:Y:S05]  /*11420*/  CALL.REL.NOINC `($__internal_112_$__cuda_sm70_shflsync_idx_p) ;  /* 0x0000043000007944 */ /* 0x001fea0003c00000 */
        /* <DEDUP_REMOVED lines=8> */
[----:B0-----:R-:W-:Y:S05]  /*114b0*/  CALL.REL.NOINC `($__internal_111_$__cuda_sm70_shflsync_down) ;  /* 0x0000036000007944 */ /* 0x001fea0003c00000 */
        /* <DEDUP_REMOVED lines=15> */
[----:B------:R-:W-:Y:S01]  /*115b0*/  HFMA2.MMA R66, -RZ, RZ, 0, 5.9604644775390625e-08 ;  /* 0x00000001ff427435 */ /* 0x000fe200000001ff */
[----:B------:R-:W-:Y:S02]  /*115c0*/  MOV R241, R238 ;  /* 0x000000ee00f17202 */ /* 0x000fe40000000f00 */
[----:B------:R-:W-:Y:S02]  /*115d0*/  MOV R242, 0x1f ;  /* 0x0000001f00f27802 */ /* 0x000fe40000000f00 */
[----:B------:R-:W-:-:S02]  /*115e0*/  MOV R65, 0xffffffff ;  /* 0xffffffff00417802 */ /* 0x000fc40000000f00 */
[----:B------:R-:W-:Y:S02]  /*115f0*/  MOV R64, 0x11610 ;  /* 0x0001161000407802 */ /* 0x000fe40000000f00 */
[----:B------:R-:W-:Y:S05]  /*11600*/  CALL.REL.NOINC `($__internal_111_$__cuda_sm70_shflsync_down) ;  /* 0x0000021000007944 */ /* 0x000fea0003c00000 */
        /* <DEDUP_REMOVED lines=12> */
[----:B------:R-:W-:Y:S05]  /*116d0*/  CALL.REL.NOINC `($__internal_112_$__cuda_sm70_shflsync_idx_p) ;  /* 0x0000018000007944 */ /* 0x000fea0003c00000 */
        /* <DEDUP_REMOVED lines=20> */
        .weak           $__internal_111_$__cuda_sm70_shflsync_down
        .type           $__internal_111_$__cuda_sm70_shflsync_down,@function
        .size           $__internal_111_$__cuda_sm70_shflsync_down,($__internal_112_$__cuda_sm70_shflsync_idx_p - $__internal_111_$__cuda_sm70_shflsync_down)
$__internal_111_$__cuda_sm70_shflsync_down:
[----:B------:R-:W-:Y:S04]  /*11820*/  WARPSYNC R65 ;  /* 0x0000004100007348 */ /* 0x000fe80003800000 */
[----:B------:R0:W1:Y:S02]  /*11830*/  SHFL.DOWN PT, R66, R241, R66, R242 ;  /* 0x08000042f1427389 */ /* 0x00006400000e00f2 */
[----:B0-----:R-:W-:-:S06]  /*11840*/  HFMA2.MMA R65, -RZ, RZ, 0, 0 ;  /* 0x00000000ff417435 */ /* 0x001fcc00000001ff */
[----:B------:R-:W-:Y:S05]  /*11850*/  RET.REL.NODEC R64 `(_Z25selective_scan_bwd_kernelI32Selective_Scan_bwd_kernel_traitsILi64ELi16ELb0ELb0ELb1ELb0ELb1EfN3c107complexIfEEEEv12SSMParamsBwd) ;  /* 0xfffee7a040007950 */ /* 0x000fea0003c3ffff */
        .weak           $__internal_112_$__cuda_sm70_shflsync_idx_p
        .type           $__internal_112_$__cuda_sm70_shflsync_idx_p,@function
        .size           $__internal_112_$__cuda_sm70_shflsync_idx_p,($__internal_113_$__cuda_sm70_shflsync_up - $__internal_112_$__cuda_sm70_shflsync_idx_p)
$__internal_112_$__cuda_sm70_shflsync_idx_p:
[----:B------:R-:W-:Y:S01]  /*11860*/  MOV R97, 0x1f ;  /* 0x0000001f00617802 */ /* 0x000fe20000000f00 */
[----:B------:R-:W-:Y:S04]  /*11870*/  WARPSYNC R65 ;  /* 0x0000004100007348 */ /* 0x000fe80003800000 */
[----:B------:R0:W1:Y:S04]  /*11880*/  SHFL.IDX PT, R66, R241, R66, R97 ;  /* 0x00000042f1427389 */ /* 0x00006800000e0061 */
[----:B0-----:R-:W0:Y:S01]  /*11890*/  S2R R97, SR_LANEID ;  /* 0x0000000000617919 */ /* 0x001e220000000000 */
[----:B------:R-:W-:-:S06]  /*118a0*/  HFMA2.MMA R65, -RZ, RZ, 0, 0 ;  /* 0x00000000ff417435 */ /* 0x000fcc00000001ff */
[----:B------:R-:W-:Y:S05]  /*118b0*/  RET.REL.NODEC R64 `(_Z25selective_scan_bwd_kernelI32Selective_Scan_bwd_kernel_traitsILi64ELi16ELb0ELb0ELb1ELb0ELb1EfN3c107complexIfEEEEv12SSMParamsBwd) ;  /* 0xfffee74040007950 */ /* 0x000fea0003c3ffff */
        .weak           $__internal_113_$__cuda_sm70_shflsync_up
        .type           $__internal_113_$__cuda_sm70_shflsync_up,@function
        .size           $__internal_113_$__cuda_sm70_shflsync_up,(.L_x_14548 - $__internal_113_$__cuda_sm70_shflsync_up)
$__internal_113_$__cuda_sm70_shflsync_up:
[----:B------:R-:W-:Y:S01]  /*118c0*/  MOV R65, 0x0 ;  /* 0x0000000000417802 */ /* 0x000fe20000000f00 */
[----:B------:R-:W-:Y:S04]  /*118d0*/  WARPSYNC R66 ;  /* 0x0000004200007348 */ /* 0x000fe80003800000 */
[----:B------:R0:W1:Y:S01]  /*118e0*/  SHFL.UP PT, R66, R203, R70, R71 ;  /* 0x04000046cb427389 */ /* 0x00006200000e0047 */
[----:B------:R-:W-:Y:S05]  /*118f0*/  RET.REL.NODEC R64 `(_Z25selective_scan_bwd_kernelI32Selective_Scan_bwd_kernel_traitsILi64ELi16ELb0ELb0ELb1ELb0ELb1EfN3c107complexIfEEEEv12SSMParamsBwd) ;  /* 0xfffee70040007950 */ /* 0x000fea0003c3ffff */
.L_x_4639:
        /* <DEDUP_REMOVED lines=16> */
.L_x_14548:


//--------------------- .text._Z25selective_scan_bwd_kernelI32Selective_Scan_bwd_kernel_traitsILi64ELi16ELb0ELb0ELb1ELb1ELb0EfN3c107complexIfEEEEv12SSMParamsBwd --------------------------
	.section	.text._Z25selective_scan_bwd_kernelI32Selective_Scan_bwd_kernel_traitsILi64ELi16ELb0ELb0ELb1ELb1ELb0EfN3c107complexIfEEEEv12SSMParamsBwd,"ax",@progbits
	.sectioninfo	@"SHI_REGISTERS=255"
	.align	128
        .global         _Z25selective_scan_bwd_kernelI32Selective_Scan_bwd_kernel_traitsILi64ELi16ELb0ELb0ELb1ELb1ELb0EfN3c107complexIfEEEEv12SSMParamsBwd
        .type           _Z25selective_scan_bwd_kernelI32Selective_Scan_bwd_kernel_traitsILi64ELi16ELb0ELb0ELb1ELb1ELb0EfN3c107complexIfEEEEv12SSMParamsBwd,@function
        .size           _Z25selective_scan_bwd_kernelI32Selective_Scan_bwd_kernel_traitsILi64ELi16ELb0ELb0ELb1ELb1ELb0EfN3c107complexIfEEEEv12SSMParamsBwd,(.L_x_14551 - _Z25selective_scan_bwd_kernelI32Selective_Scan_bwd_kernel_traitsILi64ELi16ELb0ELb0ELb1ELb1ELb0EfN3c107complexIfEEEEv12SSMParamsBwd)
        .other          _Z25selective_scan_bwd_kernelI32Selective_Scan_bwd_kernel_traitsILi64ELi16ELb0ELb0ELb1ELb1ELb0EfN3c107complexIfEEEEv12SSMParamsBwd,@"STO_CUDA_ENTRY STV_DEFAULT"
_Z25selective_scan_bwd_kernelI32Selective_Scan_bwd_kernel_traitsILi64ELi16ELb0ELb0ELb1ELb1ELb0EfN3c107complexIfEEEEv12SSMParamsBwd:
.text._Z25selective_scan_bwd_kernelI32Selective_Scan_bwd_kernel_traitsILi64ELi16ELb0ELb0ELb1ELb1ELb0EfN3c107complexIfEEEEv12SSMParamsBwd:
        /* <DEDUP_REMOVED lines=90> */
[----:B------:R-:W-:-:S02]  /*05a0*/  ULDC UR20, c[0x0][0x164] ;  /* 0x0000590000147ab9 */ /* 0x000fc40000000800 */
        /* <DEDUP_REMOVED lines=23> */
[----:B------:R-:W-:Y:S02]  /*0720*/  ULDC.64 UR12, c[0x0][0x248] ;  /* 0x00009200000c7ab9 */ /* 0x000fe40000000a00 */
[----:B------:R-:W-:Y:S02]  /*0730*/  ULEA UR23, UP4, UR24, UR12, 0x2 ;  /* 0x0000000c18177291 */ /* 0x000fe4000f88103f */
[----:B------:R-:W-:-:S02]  /*0740*/  UIADD3 UR26, UP2, UR26, UR4, URZ ;  /* 0x000000041a1a7290 */ /* 0x000fc4000ff5e03f */
[----:B------:R-:W-:Y:S02]  /*0750*/  UMOV UR18, UR25 ;  /* 0x0000001900127c82 */ /* 0x000fe40008000000 */
[----:B------:R-:W-:Y:S02]  /*0760*/  @!UP3 UIADD3 UR18, -UR18, URZ, URZ ;  /* 0x0000003f1212b290 */ /* 0x000fe4000fffe13f */
[----:B------:R-:W-:Y:S02]  /*0770*/  @!UP1 ULOP3.LUT UR18, URZ, UR35, URZ, 0x33, !UPT ;  /* 0x000000233f129292 */ /* 0x000fe4000f8e333f */
[----:B------:R-:W-:Y:S02]  /*0780*/  ULEA.HI.X UR24, UR24, UR13, UR14, 0x2, UP4 ;  /* 0x0000000d18187291 */ /* 0x000fe4000a0f140e */
[----:B------:R-:W-:Y:S02]  /*0790*/  USHF.R.S32.HI UR37, URZ, 0x1f, UR18 ;  /* 0x0000001f3f257899 */ /* 0x000fe40008011412 */
[----:B------:R-:W-:-:S02]  /*07a0*/  ULDC.64 UR12, c[0x0][0x308] ;  /* 0x0000c200000c7ab9 */ /* 0x000fc40000000a00 */
[----:B------:R-:W-:Y:S02]  /*07b0*/  UIADD3.X UR4, UR27, UR5, UR34, UP2, !UPT ;  /* 0x000000051b047290 */ /* 0x000fe400097fe422 */
[----:B------:R-:W-:Y:S02]  /*07c0*/  ULEA UR25, UP1, UR26, UR12, 0x2 ;  /* 0x0000000c1a197291 */ /* 0x000fe4000f82103f */
[----:B------:R-:W-:Y:S02]  /*07d0*/  ULDC.64 UR14, c[0x0][0x1c8] ;  /* 0x00007200000e7ab9 */ /* 0x000fe40000000a00 */
[----:B------:R-:W-:Y:S02]  /*07e0*/  UIMAD UR5, UR37, UR14, URZ ;  /* 0x0000000e250572a4 */ /* 0x000fe4000f8e023f */
[----:B------:R-:W-:Y:S02]  /*07f0*/  ULEA.HI.X UR26, UR26, UR13, UR4, 0x2, UP1 ;  /* 0x0000000d1a1a7291 */ /* 0x000fe400088f1404 */
[----:B------:R-:W-:-:S02]  /*0800*/  UIMAD.WIDE.U32 UR12, UR18, UR14, UR10 ;  /* 0x0000000e120c72a5 */ /* 0x000fc4000f8e000a */
[----:B------:R-:W-:Y:S02]  /*0810*/  ULEA UR14, UR29, 0xfffff800, 0xb ;  /* 0xfffff8001d0e7891 */ /* 0x000fe4000f8e583f */
[----:B------:R-:W-:Y:S02]  /*0820*/  UIMAD UR15, UR18, UR15, UR5 ;  /* 0x0000000f120f72a4 */ /* 0x000fe4000f8e0205 */
[----:B------:R-:W-:Y:S02]  /*0830*/  UIADD3 UR28, UP1, UR14, UR12, URZ ;  /* 0x0000000c0e1c7290 */ /* 0x000fe4000ff3e03f */
[----:B------:R-:W-:Y:S02]  /*0840*/  UIADD3 UR15, UR13, UR15, URZ ;  /* 0x0000000f0d0f7290 */ /* 0x000fe4000fffe03f */
[----:B------:R-:W-:Y:S02]  /*0850*/  ULDC.64 UR10, c[0x0][0x230] ;  /* 0x00008c00000a7ab9 */ /* 0x000fe40000000a00 */
[----:B------:R-:W-:-:S02]  /*0860*/  ULEA UR27, UP2, UR28, UR10, 0x2 ;  /* 0x0000000a1c1b7291 */ /* 0x000fc4000f84103f */
[----:B------:R-:W-:Y:S02]  /*0870*/  ULEA.HI.X.SX32 UR14, UR14, UR15, 0x1, UP1 ;  /* 0x0000000f0e0e7291 */ /* 0x000fe400088f0e3f */
[----:B------:R-:W-:Y:S02]  /*0880*/  @UP0 UIMAD UR10, UR33, UR20, UR16 ;  /* 0x00000014210a02a4 */ /* 0x000fe4000f8e0210 */
[----:B------:R-:W-:Y:S02]  /*0890*/  UISETP.GE.AND UP1, UPT, UR29, 0x1, UPT ;  /* 0x000000011d00788c */ /* 0x000fe4000bf26270 */
[----:B------:R-:W-:Y:S02]  /*08a0*/  UMOV UR4, URZ ;  /* 0x0000003f00047c82 */ /* 0x000fe40008000000 */
[----:B------:R-:W-:Y:S02]  /*08b0*/  @UP0 UIMAD UR12, UR10, UR29, URZ ;  /* 0x0000001d0a0c02a4 */ /* 0x000fe4000f8e023f */
[----:B------:R-:W-:-:S02]  /*08c0*/  ULDC UR13, c[0x0][0x16c] ;  /* 0x00005b00000d7ab9 */ /* 0x000fc40000000800 */
[----:B------:R-:W-:Y:S02]  /*08d0*/  @UP0 UIMAD UR12, UR12, UR13, URZ ;  /* 0x0000000d0c0c02a4 */ /* 0x000fe4000f8e023f */
[----:B------:R-:W-:Y:S02]  /*08e0*/  ULEA.HI.X UR28, UR28, UR11, UR14, 0x2, UP2 ;  /* 0x0000000b1c1c7291 */ /* 0x000fe400090f140e */
[----:B------:R-:W-:Y:S02]  /*08f0*/  @UP0 UMOV UR13, 0x10 ;  /* 0x00000010000d0882 */ /* 0x000fe40000000000 */
[----:B------:R-:W-:Y:S02]  /*0900*/  ULDC.64 UR10, c[0x0][0x260] ;  /* 0x00009800000a7ab9 */ /* 0x000fe40000000a00 */
[----:B------:R-:W-:Y:S02]  /*0910*/  @UP0 UIMAD.WIDE UR10, UR12, UR13, UR10 ;  /* 0x0000000d0c0a02a5 */ /* 0x000fe4000f8e020a */
[----:B------:R-:W-:-:S02]  /*0920*/  UMOV UR5, URZ ;  /* 0x0000003f00057c82 */ /* 0x000fc40008000000 */
[----:B------:R-:W-:Y:S02]  /*0930*/  UMOV UR12, UR8 ;  /* 0x00000008000c7c82 */ /* 0x000fe40008000000 */
        /* <DEDUP_REMOVED lines=17> */
.L_x_4779:
[----:B------:R-:W-:Y:S01]  /*0a50*/  ULDC UR29, c[0x0][0x174] ;  /* 0x00005d00001d7ab9 */ /* 0x000fe20000000800 */
[----:B------:R-:W-:Y:S01]  /*0a60*/  SHF.L.U32 R0, R96, 0x4, RZ ;  /* 0x0000000460007819 */ /* 0x000fe200000006ff */
[----:B------:R-:W-:Y:S01]  /*0a70*/  UIADD3 UR29, -UR6, UR29, URZ ;  /* 0x0000001d061d7290 */ /* 0x000fe2000fffe13f */
[----:B------:R-:W-:Y:S01]  /*0a80*/  BAR.SYNC.DEFER_BLOCKING 0x0 ;  /* 0x0000000000007b1d */ /* 0x000fe20000010000 */
[----:B------:R-:W-:Y:S01]  /*0a90*/  MOV R2, UR19 ;  /* 0x0000001300027c02 */ /* 0x000fe20008000f00 */
[----:B------:R-:W-:Y:S01]  /*0aa0*/  CS2R R4, SRZ ;  /* 0x0000000000047805 */ /* 0x000fe2000001ff00 */
[----:B------:R-:W-:Y:S01]  /*0ab0*/  ULEA UR38, UR29, 0xfffffc00, 0xa ;  /* 0xfffffc001d267891 */ /* 0x000fe2000f8e503f */
[----:B------:R-:W-:Y:S01]  /*0ac0*/  LOP3.LUT R0, R0, 0xfffffe00, RZ, 0xc0, !PT ;  /* 0xfffffe0000007812 */ /* 0x000fe200078ec0ff */
[----:B------:R-:W-:Y:S01]  /*0ad0*/  HFMA2.MMA R7, -RZ, RZ, 0, 0 ;  /* 0x00000000ff077435 */ /* 0x000fe200000001ff */
[----:B------:R-:W-:Y:S01]  /*0ae0*/  ULDC UR7, c[0x0][0x168] ;  /* 0x00005a0000077ab9 */ /* 0x000fe20000000800 */
[----:B------:R-:W-:Y:S01]  /*0af0*/  MOV R3, UR22 ;  /* 0x0000001600037c02 */ /* 0x000fe20008000f00 */
[----:B------:R-:W-:Y:S01]  /*0b00*/  UIADD3 UR7, -UR38, UR7, URZ ;  /* 0x0000000726077290 */ /* 0x000fe2000fffe13f */
[----:B------:R-:W-:Y:S01]  /*0b10*/  LOP3.LUT R94, R0, 0x1f, R96, 0xf8, !PT ;  /* 0x0000001f005e7812 */ /* 0x000fe200078ef860 */
[----:B------:R-:W-:Y:S01]  /*0b20*/  CS2R R8, SRZ ;  /* 0x0000000000087805 */ /* 0x000fe2000001ff00 */
[----:B------:R-:W-:Y:S01]  /*0b30*/  HFMA2.MMA R11, -RZ, RZ, 0, 0 ;  /* 0x00000000ff0b7435 */ /* 0x000fe200000001ff */
[----:B------:R-:W-:Y:S01]  /*0b40*/  CS2R R14, SRZ ;  /* 0x00000000000e7805 */ /* 0x000fe2000001ff00 */
[C---:B------:R-:W-:Y:S01]  /*0b50*/  LOP3.LUT R6, R94.reuse, 0x20, RZ, 0xfc, !PT ;  /* 0x000000205e067812 */ /* 0x040fe200078efcff */
[C---:B------:R-:W-:Y:S01]  /*0b60*/  IMAD.WIDE R2, R94.reuse, 0x4, R2 ;  /* 0x000000045e027825 */ /* 0x040fe200078e0202 */
[----:B------:R-:W-:Y:S01]  /*0b70*/  MOV R99, UR7 ;  /* 0x0000000700637c02 */ /* 0x000fe20008000f00 */
[----:B------:R-:W-:Y:S01]  /*0b80*/  HFMA2.MMA R13, -RZ, RZ, 0, 0 ;  /* 0x00000000ff0d7435 */ /* 0x000fe200000001ff */
[----:B------:R-:W-:-:S02]  /*0b90*/  LOP3.LUT R10, R94, 0x40, RZ, 0xfc, !PT ;  /* 0x000000405e0a7812 */ /* 0x000fc400078efcff */
[-C--:B------:R-:W-:Y:S02]  /*0ba0*/  ISETP.GE.AND P2, PT, R94, R99.reuse, PT ;  /* 0x000000635e00720c */ /* 0x080fe40003f46270 */
[----:B------:R-:W-:Y:S02]  /*0bb0*/  ISETP.GE.AND P1, PT, R6, R99, PT ;  /* 0x000000630600720c */ /* 0x000fe40003f26270 */
[C---:B------:R-:W-:Y:S02]  /*0bc0*/  LOP3.LUT R12, R94.reuse, 0x60, RZ, 0xfc, !PT ;  /* 0x000000605e0c7812 */ /* 0x040fe400078efcff */
[C---:B------:R-:W-:Y:S02]  /*0bd0*/  LOP3.LUT R16, R94.reuse, 0x80, RZ, 0xfc, !PT ;  /* 0x000000805e107812 */ /* 0x040fe400078efcff */
[C---:B------:R-:W-:Y:S02]  /*0be0*/  LOP3.LUT R18, R94.reuse, 0xa0, RZ, 0xfc, !PT ;  /* 0x000000a05e127812 */ /* 0x040fe400078efcff */
[----:B------:R-:W-:-:S02]  /*0bf0*/  LOP3.LUT R22, R94, 0xc0, RZ, 0xfc, !PT ;  /* 0x000000c05e167812 */ /* 0x000fc400078efcff */
[-C--:B------:R-:W-:Y:S01]  /*0c00*/  ISETP.GE.AND P0, PT, R10, R99.reuse, PT ;  /* 0x000000630a00720c */ /* 0x080fe20003f06270 */
[----:B------:R1:W3:Y:S01]  /*0c10*/  @!P2 LDG.E R4, [R2.64] ;  /* 0x0000001e0204a981 */ /* 0x0002e2000c1e1900 */
[----:B------:R-:W-:Y:S02]  /*0c20*/  LOP3.LUT R24, R94, 0xe0, RZ, 0xfc, !PT ;  /* 0x000000e05e187812 */ /* 0x000fe400078efcff */
[-C--:B------:R-:W-:Y:S01]  /*0c30*/  ISETP.GE.AND P4, PT, R12, R99.reuse, PT ;  /* 0x000000630c00720c */ /* 0x080fe20003f86270 */
[----:B------:R1:W4:Y:S01]  /*0c40*/  @!P1 LDG.E R5, [R2.64+0x80] ;  /* 0x0000801e02059981 */ /* 0x000322000c1e1900 */
[----:B------:R-:W-:Y:S02]  /*0c50*/  LOP3.LUT R28, R94, 0x100, RZ, 0xfc, !PT ;  /* 0x000001005e1c7812 */ /* 0x000fe400078efcff */
[-C--:B------:R-:W-:Y:S02]  /*0c60*/  ISETP.GE.AND P6, PT, R16, R99.reuse, PT ;  /* 0x000000631000720c */ /* 0x080fe40003fc6270 */
[----:B------:R-:W-:-:S02]  /*0c70*/  ISETP.GE.AND P5, PT, R18, R99, PT ;  /* 0x000000631200720c */ /* 0x000fc40003fa6270 */
[-C--:B------:R-:W-:Y:S01]  /*0c80*/  ISETP.GE.AND P3, PT, R22, R99.reuse, PT ;  /* 0x000000631600720c */ /* 0x080fe20003f66270 */
[----:B------:R1:W5:Y:S01]  /*0c90*/  @!P0 LDG.E R8, [R2.64+0x100] ;  /* 0x0001001e02088981 */ /* 0x000362000c1e1900 */
[-C--:B------:R-:W-:Y:S02]  /*0ca0*/  ISETP.GE.AND P2, PT, R24, R99.reuse, PT ;  /* 0x000000631800720c */ /* 0x080fe40003f46270 */
[----:B------:R-:W-:Y:S01]  /*0cb0*/  ISETP.GE.AND P1, PT, R28, R99, PT ;  /* 0x000000631c00720c */ /* 0x000fe20003f26270 */
[----:B--2---:R1:W2:Y:S01]  /*0cc0*/  @!P4 LDG.E R7, [R2.64+0x180] ;  /* 0x0001801e0207c981 */ /* 0x0042a2000c1e1900 */
[C---:B------:R-:W-:Y:S02]  /*0cd0*/  LOP3.LUT R30, R94.reuse, 0x120, RZ, 0xfc, !PT ;  /* 0x000001205e1e7812 */ /* 0x040fe400078efcff */
[----:B------:R-:W-:Y:S01]  /*0ce0*/  MOV R20, RZ ;  /* 0x000000ff00147202 */ /* 0x000fe20000000f00 */
[----:B------:R1:W2:Y:S01]  /*0cf0*/  @!P6 LDG.E R14, [R2.64+0x200] ;  /* 0x0002001e020ee981 */ /* 0x0002a2000c1e1900 */
[----:B------:R-:W-:-:S02]  /*0d00*/  LOP3.LUT R34, R94, 0x140, RZ, 0xfc, !PT ;  /* 0x000001405e227812 */ /* 0x000fc400078efcff */
[C---:B------:R-:W-:Y:S01]  /*0d10*/  LOP3.LUT R36, R94.reuse, 0x160, RZ, 0xfc, !PT ;  /* 0x000001605e247812 */ /* 0x040fe200078efcff */
[----:B------:R1:W2:Y:S01]  /*0d20*/  @!P5 LDG.E R9, [R2.64+0x280] ;  /* 0x0002801e0209d981 */ /* 0x0002a2000c1e1900 */
[----:B------:R-:W-:Y:S02]  /*0d30*/  MOV R26, RZ ;  /* 0x000000ff001a7202 */ /* 0x000fe40000000f00 */
[C---:B------:R-:W-:Y:S01]  /*0d40*/  LOP3.LUT R40, R94.reuse, 0x180, RZ, 0xfc, !PT ;  /* 0x000001805e287812 */ /* 0x040fe200078efcff */
[----:B------:R1:W2:Y:S01]  /*0d50*/  @!P3 LDG.E R20, [R2.64+0x300] ;  /* 0x0003001e0214b981 */ /* 0x0002a2000c1e1900 */
[----:B------:R-:W-:Y:S02]  /*0d60*/  LOP3.LUT R42, R94, 0x1a0, RZ, 0xfc, !PT ;  /* 0x000001a05e2a7812 */ /* 0x000fe400078efcff */
[----:B------:R-:W-:Y:S01]  /*0d70*/  ISETP.GE.AND P0, PT, R30, R99, PT ;  /* 0x000000631e00720c */ /* 0x000fe20003f06270 */
[----:B------:R1:W2:Y:S01]  /*0d80*/  @!P2 LDG.E R11, [R2.64+0x380] ;  /* 0x0003801e020ba981 */ /* 0x0002a2000c1e1900 */
[----:B------:R-:W-:-:S02]  /*0d90*/  LOP3.LUT R46, R94, 0x1c0, RZ, 0xfc, !PT ;  /* 0x000001c05e2e7812 */ /* 0x000fc400078efcff */
[-C--:B------:R-:W-:Y:S01]  /*0da0*/  ISETP.GE.AND P4, PT, R34, R99.reuse, PT ;  /* 0x000000632200720c */ /* 0x080fe20003f86270 */
[----:B------:R1:W2:Y:S01]  /*0db0*/  @!P1 LDG.E R26, [R2.64+0x400] ;  /* 0x0004001e021a9981 */ /* 0x0002a2000c1e1900 */
[----:B------:R-:W-:Y:S02]  /*0dc0*/  LOP3.LUT R48, R94, 0x1e0, RZ, 0xfc, !PT ;  /* 0x000001e05e307812 */ /* 0x000fe400078efcff */
[-C--:B------:R-:W-:Y:S02]  /*0dd0*/  ISETP.GE.AND P6, PT, R36, R99.reuse, PT ;  /* 0x000000632400720c */ /* 0x080fe40003fc6270 */
[-C--:B------:R-:W-:Y:S02]  /*0de0*/  ISETP.GE.AND P5, PT, R40, R99.reuse, PT ;  /* 0x000000632800720c */ /* 0x080fe40003fa6270 */
[-C--:B------:R-:W-:Y:S01]  /*0df0*/  ISETP.GE.AND P3, PT, R42, R99.reuse, PT ;  /* 0x000000632a00720c */ /* 0x080fe20003f66270 */
[----:B------:R-:W-:Y:S01]  /*0e00*/  HFMA2.MMA R38, -RZ, RZ, 0, 0 ;  /* 0x00000000ff267435 */ /* 0x000fe200000001ff */
[-C--:B------:R-:W-:Y:S01]  /*0e10*/  ISETP.GE.AND P2, PT, R46, R99.reuse, PT ;  /* 0x000000632e00720c */ /* 0x080fe20003f46270 */
[----:B------:R-:W-:Y:S01]  /*0e20*/  HFMA2.MMA R17, -RZ, RZ, 0, 0 ;  /* 0x00000000ff117435 */ /* 0x000fe200000001ff */
[----:B------:R-:W-:Y:S01]  /*0e30*/  ISETP.GE.AND P1, PT, R48, R99, PT ;  /* 0x000000633000720c */ /* 0x000fe20003f26270 */
[----:B------:R1:W2:Y:S01]  /*0e40*/  @!P0 LDG.E R13, [R2.64+0x480] ;  /* 0x0004801e020d8981 */ /* 0x0002a2000c1e1900 */
[----:B------:R-:W-:-:S02]  /*0e50*/  MOV R32, RZ ;  /* 0x000000ff00207202 */ /* 0x000fc40000000f00 */
        /* <DEDUP_REMOVED lines=88> */
[----:B------:R-:W-:-:S05]  /*13e0*/  CS2R R8, SRZ ;  /* 0x0000000000087805 */ /* 0x000fca000001ff00 */
[----:B------:R-:W4:Y:S01]  /*13f0*/  @!P0 LDG.E R14, [R106.64+0x300] ;  /* 0x0003001e6a0e8981 */ /* 0x000f22000c1e1900 */
[----:B------:R-:W-:Y:S01]  /*1400*/  ISETP.GE.AND P0, PT, R24, R99, PT ;  /* 0x000000631800720c */ /* 0x000fe20003f06270 */
[----:B------:R-:W-:Y:S01]  /*1410*/  HFMA2.MMA R7, -RZ, RZ, 0, 0 ;  /* 0x00000000ff077435 */ /* 0x000fe200000001ff */
[----:B------:R-:W-:Y:S01]  /*1420*/  MOV R20, RZ ;  /* 0x000000ff00147202 */ /* 0x000fe20000000f00 */
[----:B------:R-:W-:Y:S01]  /*1430*/  CS2R R4, SRZ ;  /* 0x0000000000047805 */ /* 0x000fe2000001ff00 */
[----:B------:R-:W5:Y:S01]  /*1440*/  @!P1 LDG.E R2, [R106.64] ;  /* 0x0000001e6a029981 */ /* 0x000f62000c1e1900 */
[----:B------:R-:W-:-:S03]  /*1450*/  HFMA2.MMA R11, -RZ, RZ, 0, 0 ;  /* 0x00000000ff0b7435 */ /* 0x000fc600000001ff */
[----:B------:R-:W4:Y:S01]  /*1460*/  @!P2 LDG.E R3, [R106.64+0x80] ;  /* 0x0000801e6a03a981 */ /* 0x000f22000c1e1900 */
[----:B------:R-:W-:-:S03]  /*1470*/  HFMA2.MMA R13, -RZ, RZ, 0, 0 ;  /* 0x00000000ff0d7435 */ /* 0x000fc600000001ff */
[----:B------:R-:W4:Y:S04]  /*1480*/  @!P6 LDG.E R8, [R106.64+0x200] ;  /* 0x0002001e6a08e981 */ /* 0x000f28000c1e1900 */
[----:B------:R-:W4:Y:S01]  /*1490*/  @!P0 LDG.E R9, [R106.64+0x380] ;  /* 0x0003801e6a098981 */ /* 0x000f22000c1e1900 */
[-C--:B------:R-:W-:Y:S02]  /*14a0*/  ISETP.GE.AND P0, PT, R28, R99.reuse, PT ;  /* 0x000000631c00720c */ /* 0x080fe40003f06270 */
[-C--:B------:R-:W-:Y:S01]  /*14b0*/  ISETP.GE.AND P1, PT, R34, R99.reuse, PT ;  /* 0x000000632200720c */ /* 0x080fe20003f26270 */
[----:B------:R-:W4:Y:S01]  /*14c0*/  @!P3 LDG.E R4, [R106.64+0x100] ;  /* 0x0001001e6a04b981 */ /* 0x000f22000c1e1900 */
[-C--:B------:R-:W-:Y:S02]  /*14d0*/  ISETP.GE.AND P2, PT, R36, R99.reuse, PT ;  /* 0x000000632400720c */ /* 0x080fe40003f46270 */
[-C--:B------:R-:W-:Y:S01]  /*14e0*/  ISETP.GE.AND P3, PT, R40, R99.reuse, PT ;  /* 0x000000632800720c */ /* 0x080fe20003f66270 */
[----:B------:R-:W4:Y:S01]  /*14f0*/  @!P4 LDG.E R7, [R106.64+0x280] ;  /* 0x0002801e6a07c981 */ /* 0x000f22000c1e1900 */
[----:B------:R-:W-:-:S03]  /*1500*/  ISETP.GE.AND P4, PT, R42, R99, PT ;  /* 0x000000632a00720c */ /* 0x000fc60003f86270 */
[----:B------:R-:W4:Y:S04]  /*1510*/  @!P5 LDG.E R5, [R106.64+0x180] ;  /* 0x0001801e6a05d981 */ /* 0x000f28000c1e1900 */
[----:B------:R-:W4:Y:S01]  /*1520*/  @!P0 LDG.E R20, [R106.64+0x400] ;  /* 0x0004001e6a148981 */ /* 0x000f22000c1e1900 */
[-C--:B------:R-:W-:Y:S02]  /*1530*/  ISETP.GE.AND P0, PT, R30, R99.reuse, PT ;  /* 0x000000631e00720c */ /* 0x080fe40003f06270 */
[-C--:B------:R-:W-:Y:S01]  /*1540*/  ISETP.GE.AND P5, PT, R46, R99.reuse, PT ;  /* 0x000000632e00720c */ /* 0x080fe20003fa6270 */
[----:B--2---:R-:W-:Y:S01]  /*1550*/  HFMA2.MMA R38, -RZ, RZ, 0, 0 ;  /* 0x00000000ff267435 */ /* 0x004fe200000001ff */
[----:B------:R-:W-:Y:S01]  /*1560*/  ISETP.GE.AND P6, PT, R48, R99, PT ;  /* 0x000000633000720c */ /* 0x000fe20003fc6270 */
[----:B------:R-:W2:Y:S01]  /*1570*/  @!P2 LDG.E R13, [R106.64+0x580] ;  /* 0x0005801e6a0da981 */ /* 0x000ea2000c1e1900 */
[----:B------:R-:W-:-:S02]  /*1580*/  MOV R26, RZ ;  /* 0x000000ff001a7202 */ /* 0x000fc40000000f00 */
[----:B------:R-:W-:Y:S02]  /*1590*/  MOV R32, RZ ;  /* 0x000000ff00207202 */ /* 0x000fe40000000f00 */
[----:B---3--:R-:W-:Y:S02]  /*15a0*/  MOV R44, RZ ;  /* 0x000000ff002c7202 */ /* 0x008fe40000000f00 */
[----:B------:R-:W3:Y:S04]  /*15b0*/  @!P1 LDG.E R26, [R106.64+0x500] ;  /* 0x0005001e6a1a9981 */ /* 0x000ee8000c1e1900 */
[----:B------:R-:W2:Y:S04]  /*15c0*/  @!P0 LDG.E R11, [R106.64+0x480] ;  /* 0x0004801e6a0b8981 */ /* 0x000ea8000c1e1900 */
[----:B------:R-:W3:Y:S04]  /*15d0*/  @!P3 LDG.E R32, [R106.64+0x600] ;  /* 0x0006001e6a20b981 */ /* 0x000ee8000c1e1900 */
[----:B------:R-:W3:Y:S04]  /*15e0*/  @!P4 LDG.E R38, [R106.64+0x680] ;  /* 0x0006801e6a26c981 */ /* 0x000ee8000c1e1900 */
[----:B------:R-:W3:Y:S04]  /*15f0*/  @!P5 LDG.E R15, [R106.64+0x700] ;  /* 0x0007001e6a0fd981 */ /* 0x000ee8000c1e1900 */
[----:B------:R-:W3:Y:S01]  /*1600*/  @!P6 LDG.E R44, [R106.64+0x780] ;  /* 0x0007801e6a2ce981 */ /* 0x000ee2000c1e1900 */
[----:B------:R-:W-:-:S02]  /*1610*/  P2R R23, PR, RZ, 0x1 ;  /* 0x00000001ff177803 */ /* 0x000fc40000000000 */
[-C--:B------:R-:W-:Y:S01]  /*1620*/  ISETP.GE.AND P0, PT, R94, R99.reuse, PT ;  /* 0x000000635e00720c */ /* 0x080fe20003f06270 */
[----:B------:R-:W-:Y:S01]  /*1630*/  HFMA2.MMA R0, -RZ, RZ, 0, 0 ;  /* 0x00000000ff007435 */ /* 0x000fe200000001ff */
[----:B------:R-:W-:Y:S02]  /*1640*/  P2R R19, PR, RZ, 0x2 ;  /* 0x00000002ff137803 */ /* 0x000fe40000000000 */
[----:B------:R-:W-:Y:S01]  /*1650*/  ISETP.GE.AND P1, PT, R10, R99, PT ;  /* 0x000000630a00720c */ /* 0x000fe20003f26270 */
[----:B------:R-:W-:Y:S01]  /*1660*/  HFMA2.MMA R10, -RZ, RZ, 0, 0 ;  /* 0x00000000ff0a7435 */ /* 0x000fe200000001ff */
[----:B-----5:R1:W-:Y:S04]  /*1670*/  STS [R27.X4], R2 ;  /* 0x000000021b007388 */ /* 0x0203e80000004800 */
[----:B----4-:R4:W-:Y:S04]  /*1680*/  STS [R252.X4+0x80], R3 ;  /* 0x00008003fc007388 */ /* 0x0109e80000004800 */
[----:B------:R-:W-:Y:S04]  /*1690*/  STS [R251.X4+0x100], R4 ;  /* 0x00010004fb007388 */ /* 0x000fe80000004800 */
[----:B------:R5:W-:Y:S04]  /*16a0*/  STS [R250.X4+0x180], R5 ;  /* 0x00018005fa007388 */ /* 0x000be80000004800 */
[----:B------:R-:W-:Y:S04]  /*16b0*/  STS [R249.X4+0x200], R8 ;  /* 0x00020008f9007388 */ /* 0x000fe80000004800 */
[----:B------:R-:W-:Y:S04]  /*16c0*/  STS [R248.X4+0x280], R7 ;  /* 0x00028007f8007388 */ /* 0x000fe80000004800 */
[----:B------:R-:W-:Y:S04]  /*16d0*/  STS [R237.X4+0x300], R14 ;  /* 0x0003000eed007388 */ /* 0x000fe80000004800 */
[----:B------:R0:W-:Y:S04]  /*16e0*/  STS [R236.X4+0x380], R9 ;  /* 0x00038009ec007388 */ /* 0x0001e80000004800 */
[----:B------:R-:W-:Y:S04]  /*16f0*/  STS [R235.X4+0x400], R20 ;  /* 0x00040014eb007388 */ /* 0x000fe80000004800 */
[----:B--2---:R2:W-:Y:S04]  /*1700*/  STS [R234.X4+0x480], R11 ;  /* 0x0004800bea007388 */ /* 0x0045e80000004800 */
[----:B---3--:R-:W-:Y:S04]  /*1710*/  STS [R233.X4+0x500], R26 ;  /* 0x0005001ae9007388 */ /* 0x008fe80000004800 */
[----:B------:R3:W-:Y:S04]  /*1720*/  STS [R232.X4+0x580], R13 ;  /* 0x0005800de8007388 */ /* 0x0007e80000004800 */
[----:B------:R-:W-:Y:S04]  /*1730*/  STS [R231.X4+0x600], R32 ;  /* 0x00060020e7007388 */ /* 0x000fe80000004800 */
        /* <DEDUP_REMOVED lines=20> */
[----:B-1----:R-:W-:-:S02]  /*1880*/  MOV R2, UR25 ;  /* 0x0000001900027c02 */ /* 0x002fc40008000f00 */
[----:B----4-:R-:W-:-:S05]  /*1890*/  MOV R3, UR26 ;  /* 0x0000001a00037c02 */ /* 0x010fca0008000f00 */
[----:B------:R-:W-:Y:S01]  /*18a0*/  IMAD.WIDE R2, R94, 0x4, R2 ;  /* 0x000000045e027825 */ /* 0x000fe200078e0202 */
[----:B------:R-:W-:Y:S01]  /*18b0*/  BAR.SYNC.DEFER_BLOCKING 0x0 ;  /* 0x0000000000007b1d */ /* 0x000fe20000010000 */
[----:B-----5:R-:W-:Y:S01]  /*18c0*/  MOV R5, RZ ;  /* 0x000000ff00057202 */ /* 0x020fe20000000f00 */
[----:B0-----:R-:W-:-:S04]  /*18d0*/  CS2R R8, SRZ ;  /* 0x0000000000087805 */ /* 0x001fc8000001ff00 */
[----:B------:R-:W4:Y:S01]  /*18e0*/  @!P0 LDG.E R0, [R2.64] ;  /* 0x0000001e02008981 */ /* 0x000f22000c1e1900 */
[----:B------:R-:W-:-:S03]  /*18f0*/  ISETP.GE.AND P0, PT, R6, R99, PT ;  /* 0x000000630600720c */ /* 0x000fc60003f06270 */
[----:B------:R-:W5:Y:S01]  /*1900*/  @!P1 LDG.E R8, [R2.64+0x100] ;  /* 0x0001001e02089981 */ /* 0x000f62000c1e1900 */
[----:B------:R-:W-:Y:S01]  /*1910*/  ISETP.GE.AND P1, PT, R16, R99, PT ;  /* 0x000000631000720c */ /* 0x000fe20003f26270 */
[----:B------:R-:W-:-:S08]  /*1920*/  HFMA2.MMA R6, -RZ, RZ, 0, 0 ;  /* 0x00000000ff067435 */ /* 0x000fd000000001ff */
[----:B------:R-:W5:Y:S01]  /*1930*/  @!P0 LDG.E R5, [R2.64+0x80] ;  /* 0x0000801e02058981 */ /* 0x000f62000c1e1900 */
[-C--:B------:R-:W-:Y:S02]  /*1940*/  ISETP.GE.AND P0, PT, R12, R99.reuse, PT ;  /* 0x000000630c00720c */ /* 0x080fe40003f06270 */
[----:B------:R-:W-:Y:S01]  /*1950*/  MOV R7, RZ ;  /* 0x000000ff00077202 */ /* 0x000fe20000000f00 */
[----:B------:R-:W5:Y:S01]  /*1960*/  @!P1 LDG.E R6, [R2.64+0x200] ;  /* 0x0002001e02069981 */ /* 0x000f62000c1e1900 */
[----:B------:R-:W-:-:S09]  /*1970*/  ISETP.GE.AND P1, PT, R22, R99, PT ;  /* 0x000000631600720c */ /* 0x000fd20003f26270 */
[----:B------:R-:W5:Y:S01]  /*1980*/  @!P0 LDG.E R7, [R2.64+0x180] ;  /* 0x0001801e02078981 */ /* 0x000f62000c1e1900 */
[----:B------:R-:W-:-:S03]  /*1990*/  ISETP.GE.AND P0, PT, R18, R99, PT ;  /* 0x000000631200720c */ /* 0x000fc60003f06270 */
[----:B------:R-:W5:Y:S01]  /*19a0*/  @!P1 LDG.E R10, [R2.64+0x300] ;  /* 0x0003001e020a9981 */ /* 0x000f62000c1e1900 */
[----:B------:R-:W-:Y:S01]  /*19b0*/  ISETP.GE.AND P1, PT, R28, R99, PT ;  /* 0x000000631c00720c */ /* 0x000fe20003f26270 */
[----:B--2---:R-:W-:-:S08]  /*19c0*/  HFMA2.MMA R11, -RZ, RZ, 0, 0 ;  /* 0x00000000ff0b7435 */ /* 0x004fd000000001ff */
[----:B------:R-:W2:Y:S01]  /*19d0*/  @!P0 LDG.E R9, [R2.64+0x280] ;  /* 0x0002801e02098981 */ /* 0x000ea2000c1e1900 */
[----:B------:R-:W-:Y:S02]  /*19e0*/  ISETP.GE.AND P0, PT, R24, R99, PT ;  /* 0x000000631800720c */ /* 0x000fe40003f06270 */
[----:B------:R-:W-:-:S06]  /*19f0*/  MOV R12, RZ ;  /* 0x000000ff000c7202 */ /* 0x000fcc0000000f00 */
[----:B------:R-:W2:Y:S01]  /*1a00*/  @!P1 LDG.E R12, [R2.64+0x400] ;  /* 0x0004001e020c9981 */ /* 0x000ea2000c1e1900 */
[----:B------:R-:W-:-:S04]  /*1a10*/  ISETP.NE.AND P1, PT, R19, RZ, PT ;  /* 0x000000ff1300720c */ /* 0x000fc80003f25270 */
[----:B------:R-:W2:Y:S01]  /*1a20*/  @!P0 LDG.E R11, [R2.64+0x380] ;  /* 0x0003801e020b8981 */ /* 0x000ea2000c1e1900 */
[----:B------:R-:W-:Y:S01]  /*1a30*/  ISETP.NE.AND P0, PT, R23, RZ, PT ;  /* 0x000000ff1700720c */ /* 0x000fe20003f05270 */
[----:B------:R-:W-:Y:S01]  /*1a40*/  HFMA2.MMA R16, -RZ, RZ, 0, 0 ;  /* 0x00000000ff107435 */ /* 0x000fe200000001ff */
[----:B---3--:R-:W-:Y:S01]  /*1a50*/  MOV R13, RZ ;  /* 0x000000ff000d7202 */ /* 0x008fe20000000f00 */
[----:B------:R-:W-:Y:S01]  /*1a60*/  CS2R R14, SRZ ;  /* 0x00000000000e7805 */ /* 0x000fe2000001ff00 */
[----:B------:R-:W-:Y:S01]  /*1a70*/  CS2R R18, SRZ ;  /* 0x0000000000127805 */ /* 0x000fe2000001ff00 */
[----:B------:R-:W-:-:S04]  /*1a80*/  MOV R20, RZ ;  /* 0x000000ff00147202 */ /* 0x000fc80000000f00 */
[----:B------:R-:W3:Y:S04]  /*1a90*/  @!P1 LDG.E R14, [R2.64+0x500] ;  /* 0x0005001e020e9981 */ /* 0x000ee8000c1e1900 */
[----:B------:R-:W3:Y:S04]  /*1aa0*/  @!P0 LDG.E R13, [R2.64+0x480] ;  /* 0x0004801e020d8981 */ /* 0x000ee8000c1e1900 */
[----:B------:R-:W3:Y:S04]  /*1ab0*/  @!P2 LDG.E R15, [R2.64+0x580] ;  /* 0x0005801e020fa981 */ /* 0x000ee8000c1e1900 */
[----:B------:R-:W3:Y:S04]  /*1ac0*/  @!P3 LDG.E R16, [R2.64+0x600] ;  /* 0x0006001e0210b981 */ /* 0x000ee8000c1e1900 */
[----:B------:R-:W3:Y:S04]  /*1ad0*/  @!P4 LDG.E R18, [R2.64+0x680] ;  /* 0x0006801e0212c981 */ /* 0x000ee8000c1e1900 */
[----:B------:R-:W3:Y:S04]  /*1ae0*/  @!P5 LDG.E R19, [R2.64+0x700] ;  /* 0x0007001e0213d981 */ /* 0x000ee8000c1e1900 */
[----:B------:R-:W3:Y:S01]  /*1af0*/  @!P6 LDG.E R20, [R2.64+0x780] ;  /* 0x0007801e0214e981 */ /* 0x000ee2000c1e1900 */
[----:B------:R-:W-:-:S03]  /*1b00*/  FADD.FTZ R48, R48, UR5 ;  /* 0x0000000530307e21 */ /* 0x000fc60008010000 */
[----:B------:R-:W-:Y:S02]  /*1b10*/  STL [R1], R27 ;  /* 0x0000001b01007387 */ /* 0x000fe40000100800 */
        /* <DEDUP_REMOVED lines=13> */
[----:B----4-:R0:W-:Y:S04]  /*1bf0*/  STS [R27.X4], R0 ;  /* 0x000000001b007388 */ /* 0x0101e80000004800 */
[----:B-----5:R1:W-:Y:S04]  /*1c00*/  STS [R252.X4+0x80], R5 ;  /* 0x00008005fc007388 */ /* 0x0203e80000004800 */
[----:B------:R1:W-:Y:S04]  /*1c10*/  STS [R251.X4+0x100], R8 ;  /* 0x00010008fb007388 */ /* 0x0003e80000004800 */
[----:B------:R1:W-:Y:S04]  /*1c20*/  STS [R250.X4+0x180], R7 ;  /* 0x00018007fa007388 */ /* 0x0003e80000004800 */
[----:B------:R1:W-:Y:S04]  /*1c30*/  STS [R249.X4+0x200], R6 ;  /* 0x00020006f9007388 */ /* 0x0003e80000004800 */
[----:B--2---:R1:W-:Y:S04]  /*1c40*/  STS [R248.X4+0x280], R9 ;  /* 0x00028009f8007388 */ /* 0x0043e80000004800 */
[----:B------:R1:W-:Y:S04]  /*1c50*/  STS [R237.X4+0x300], R10 ;  /* 0x0003000aed007388 */ /* 0x0003e80000004800 */
[----:B------:R1:W-:Y:S04]  /*1c60*/  STS [R236.X4+0x380], R11 ;  /* 0x0003800bec007388 */ /* 0x0003e80000004800 */
[----:B------:R1:W-:Y:S04]  /*1c70*/  STS [R235.X4+0x400], R12 ;  /* 0x0004000ceb007388 */ /* 0x0003e80000004800 */
[----:B---3--:R1:W-:Y:S04]  /*1c80*/  STS [R234.X4+0x480], R13 ;  /* 0x0004800dea007388 */ /* 0x0083e80000004800 */
        /* <DEDUP_REMOVED lines=27> */
[----:B------:R-:W-:Y:S02]  /*1e40*/  MOV R4, 0x3e800000 ;  /* 0x3e80000000047802 */ /* 0x000fe40000000f00 */
[----:B-1----:R-:W-:Y:S01]  /*1e50*/  MOV R5, 0x3d39bf78 ;  /* 0x3d39bf7800057802 */ /* 0x002fe20000000f00 */
        /* <DEDUP_REMOVED lines=28> */
.L_x_4642:
[----:B--234-:R-:W-:Y:S05]  /*2020*/  BSYNC B0 ;  /* 0x0000000000007941 */ /* 0x01cfea0003800000 */
.L_x_4641:
        /* <DEDUP_REMOVED lines=35> */
.L_x_4644:
[----:B------:R-:W-:Y:S05]  /*2260*/  BSYNC B0 ;  /* 0x0000000000007941 */ /* 0x000fea0003800000 */
.L_x_4643:
        /* <DEDUP_REMOVED lines=35> */
.L_x_4646:
[----:B------:R-:W-:Y:S05]  /*24a0*/  BSYNC B0 ;  /* 0x0000000000007941 */ /* 0x000fea0003800000 */
.L_x_4645:
        /* <DEDUP_REMOVED lines=35> */
.L_x_4648:
[----:B------:R-:W-:Y:S05]  /*26e0*/  BSYNC B0 ;  /* 0x0000000000007941 */ /* 0x000fea0003800000 */
.L_x_4647:
[----:B------:R0:W-:Y:S01]  /*26f0*/  STL [R1+0x4], RZ ;  /* 0x000004ff01007387 */ /* 0x0001e20000100800 */
[----:B------:R-:W-:Y:S01]  /*2700*/  BSSY B0, `(.L_x_4649) ;  /* 0x0000024000007945 */ /* 0x000fe20003800000 */
[----:B------:R-:W-:Y:S01]  /*2710*/  FSETP.GTU.FTZ.AND P1, PT, R39, 20, PT ;  /* 0x41a000002700780b */ /* 0x000fe20003f3c000 */
[----:B------:R-:W-:Y:S01]  /*2720*/  FADD.FTZ R38, R38, UR5 ;  /* 0x0000000526267e21 */ /* 0x000fe20008010000 */
[----:B------:R-:W-:Y:S01]  /*2730*/  LOP3.LUT R198, R96, 0x1f, RZ, 0xc0, !PT ;  /* 0x0000001f60c67812 */ /* 0x000fe200078ec0ff */
[----:B------:R-:W-:Y:S05]  /*2740*/  @P0 BRA `(.L_x_4650) ;  /* 0x000001f000000947 */ /* 0x000fea0003800000 */
        /* <DEDUP_REMOVED lines=31> */
.L_x_4650:
[----:B------:R-:W-:Y:S05]  /*2940*/  BSYNC B0 ;  /* 0x0000000000007941 */ /* 0x000fea0003800000 */
.L_x_4649:
[----:B------:R-:W2:Y:S01]  /*2950*/  LDL.LU R0, [R1+0xc] ;  /* 0x00000c0001007983 */ /* 0x000ea20000300800 */
[----:B------:R-:W-:Y:S01]  /*2960*/  BSSY B0, `(.L_x_4651) ;  /* 0x0000026000007945 */ /* 0x000fe20003800000 */
[----:B------:R-:W-:Y:S01]  /*2970*/  FSETP.GTU.FTZ.AND P0, PT, R38, 20, PT ;  /* 0x41a000002600780b */ /* 0x000fe20003f1c000 */
[----:B------:R-:W-:Y:S01]  /*2980*/  CS2R R36, SRZ ;  /* 0x0000000000247805 */ /* 0x000fe2000001ff00 */
[----:B------:R-:W-:Y:S01]  /*2990*/  CS2R R34, SRZ ;  /* 0x0000000000227805 */ /* 0x000fe2000001ff00 */
[----:B------:R-:W-:Y:S02]  /*29a0*/  FADD.FTZ R33, R33, UR5 ;  /* 0x0000000521217e21 */ /* 0x000fe40008010000 */
[----:B--2---:R-:W-:Y:S01]  /*29b0*/  FFMA.FTZ R4, R92, R76, R0 ;  /* 0x0000004c5c047223 */ /* 0x004fe20000010000 */
[----:B------:R-:W-:Y:S05]  /*29c0*/  @P6 BRA `(.L_x_4652) ;  /* 0x000001f000006947 */ /* 0x000fea0003800000 */
[----:B------:R-:W-:Y:S01]  /*29d0*/  FMUL.FTZ R43, R43, 1.4426950216293334961 ;  /* 0x3fb8aa3b2b2b7820 */ /* 0x000fe20000410000 */
[----:B-1----:R-:W-:Y:S01]  /*29e0*/  HFMA2.MMA R6, -RZ, RZ, 1.625, 0 ;  /* 0x3e800000ff067435 */ /* 0x002fe200000001ff */
        /* <DEDUP_REMOVED lines=29> */
.L_x_4652:
[----:B------:R-:W-:Y:S05]  /*2bc0*/  BSYNC B0 ;  /* 0x0000000000007941 */ /* 0x000fea0003800000 */
.L_x_4651:
        /* <DEDUP_REMOVED lines=39> */
.L_x_4654:
[----:B------:R-:W-:Y:S05]  /*2e40*/  BSYNC B0 ;  /* 0x0000000000007941 */ /* 0x000fea0003800000 */
.L_x_4653:
        /* <DEDUP_REMOVED lines=39> */
.L_x_4656:
[----:B------:R-:W-:Y:S05]  /*30c0*/  BSYNC B0 ;  /* 0x0000000000007941 */ /* 0x000fea0003800000 */
.L_x_4655:
        /* <DEDUP_REMOVED lines=39> */
.L_x_4658:
[----:B------:R-:W-:Y:S05]  /*3340*/  BSYNC B0 ;  /* 0x0000000000007941 */ /* 0x000fea0003800000 */
.L_x_4657:
        /* <DEDUP_REMOVED lines=39> */
.L_x_4660:
[----:B------:R-:W-:Y:S05]  /*35c0*/  BSYNC B0 ;  /* 0x0000000000007941 */ /* 0x000fea0003800000 */
.L_x_4659:
        /* <DEDUP_REMOVED lines=40> */
.L_x_4662:
[----:B------:R-:W-:Y:S05]  /*3850*/  BSYNC B0 ;  /* 0x0000000000007941 */ /* 0x000fea0003800000 */
.L_x_4661:
        /* <DEDUP_REMOVED lines=33> */
.L_x_4664:
[----:B------:R-:W-:Y:S05]  /*3a70*/  BSYNC B0 ;  /* 0x0000000000007941 */ /* 0x000fea0003800000 */
.L_x_4663:
        /* <DEDUP_REMOVED lines=33> */
.L_x_4666:
[----:B------:R-:W-:Y:S05]  /*3c90*/  BSYNC B0 ;  /* 0x0000000000007941 */ /* 0x000fea0003800000 */
.L_x_4665:
        /* <DEDUP_REMOVED lines=33> */
.L_x_4668:
[----:B------:R-:W-:Y:S05]  /*3eb0*/  BSYNC B0 ;  /* 0x0000000000007941 */ /* 0x000fea0003800000 */
.L_x_4667:
        /* <DEDUP_REMOVED lines=33> */
.L_x_4670:
[----:B------:R-:W-:Y:S05]  /*40d0*/  BSYNC B0 ;  /* 0x0000000000007941 */ /* 0x000fea0003800000 */
.L_x_4669:
        /* <DEDUP_REMOVED lines=33> */
.L_x_4672:
[----:B------:R-:W-:Y:S05]  /*42f0*/  BSYNC B0 ;  /* 0x0000000000007941 */ /* 0x000fea0003800000 */
.L_x_4671:
        /* <DEDUP_REMOVED lines=23> */
[----:B------:R-:W-:Y:S01]  /*4470*/  HFMA2.MMA R24, -RZ, RZ, 0, 0 ;  /* 0x00000000ff187435 */ /* 0x000fe200000001ff */
[----:B------:R-:W-:Y:S01]  /*4480*/  ULEA.HI UR9, UR32, UR32, URZ, 0x1 ;  /* 0x0000002020097291 */ /* 0x000fe2000f8f083f */
[----:B------:R-:W-:Y:S01]  /*4490*/  CS2R R34, SRZ ;  /* 0x0000000000227805 */ /* 0x000fe2000001ff00 */
[----:B------:R-:W-:Y:S01]  /*44a0*/  CS2R R30, SRZ ;  /* 0x00000000001e7805 */ /* 0x000fe2000001ff00 */
[----:B------:R-:W-:Y:S01]  /*44b0*/  MOV R28, RZ ;  /* 0x000000ff001c7202 */ /* 0x000fe20000000f00 */
[----:B------:R-:W-:Y:S01]  /*44c0*/  ULOP3.LUT UR9, UR9, 0xfffffe, URZ, 0xc0, !UPT ;  /* 0x00fffffe09097892 */ /* 0x000fe2000f8ec03f */
[----:B------:R-:W-:Y:S01]  /*44d0*/  CS2R R26, SRZ ;  /* 0x00000000001a7805 */ /* 0x000fe2000001ff00 */
[----:B------:R-:W-:Y:S01]  /*44e0*/  CS2R R22, SRZ ;  /* 0x0000000000167805 */ /* 0x000fe2000001ff00 */
[----:B------:R-:W-:Y:S01]  /*44f0*/  MOV R20, RZ ;  /* 0x000000ff00147202 */ /* 0x000fe20000000f00 */
[----:B------:R-:W-:Y:S01]  /*4500*/  CS2R R18, SRZ ;  /* 0x0000000000127805 */ /* 0x000fe2000001ff00 */
[----:B------:R-:W-:-:S02]  /*4510*/  UIADD3 UR32, UR32, -UR9, URZ ;  /* 0x8000000920207290 */ /* 0x000fc4000fffe03f */
[----:B------:R-:W-:Y:S02]  /*4520*/  UMOV UR7, URZ ;  /* 0x0000003f00077c82 */ /* 0x000fe40008000000 */
[----:B------:R-:W-:Y:S02]  /*4530*/  UMOV UR8, URZ ;  /* 0x0000003f00087c82 */ /* 0x000fe40008000000 */
[----:B------:R-:W-:Y:S02]  /*4540*/  UMOV UR9, URZ ;  /* 0x0000003f00097c82 */ /* 0x000fe40008000000 */
.L_x_4774:
        /* <DEDUP_REMOVED lines=11> */
[----:B------:R-:W-:Y:S02]  /*4600*/  ULEA UR34, UP0, UR20, UR34, 0x3 ;  /* 0x0000002214227291 */ /* 0x000fe4000f80183f */
[----:B------:R-:W-:Y:S01]  /*4610*/  UIADD3 UR21, UR21, UR40, URZ ;  /* 0x0000002815157290 */ /* 0x000fe2000fffe03f */
[----:B------:R-:W-:-:S03]  /*4620*/  SHF.L.U32 R63, R96, 0x5, RZ ;  /* 0x00000005603f7819 */ /* 0x000fc600000006ff */
[----:B------:R-:W-:Y:S01]  /*4630*/  ULEA.HI.X UR35, UR20, UR35, UR21, 0x3, UP0 ;  /* 0x0000002314237291 */ /* 0x000fe200080f1c15 */
[----:B------:R-:W-:Y:S01]  /*4640*/  MOV R60, UR34 ;  /* 0x00000022003c7c02 */ /* 0x000fe20008000f00 */
[----:B------:R-:W-:Y:S01]  /*4650*/  ULDC UR34, c[0x0][0x168] ;  /* 0x00005a0000227ab9 */ /* 0x000fe20000000800 */
[----:B------:R-:W-:Y:S01]  /*4660*/  LOP3.LUT R62, R96, 0x7ffffe0, RZ, 0xc0, !PT ;  /* 0x07ffffe0603e7812 */ /* 0x000fe200078ec0ff */
[----:B------:R-:W-:Y:S01]  /*4670*/  UIADD3 UR34, -UR38, UR34, URZ ;  /* 0x0000002226227290 */ /* 0x000fe2000fffe13f */
[----:B------:R-:W-:Y:S01]  /*4680*/  LOP3.LUT R63, R63, 0xffffffe0, R198, 0xe2, !PT ;  /* 0xffffffe03f3f7812 */ /* 0x000fe200078ee2c6 */
[----:B------:R-:W-:Y:S01]  /*4690*/  ULDC.64 UR20, c[0x0][0x1c0] ;  /* 0x0000700000147ab9 */ /* 0x000fe20000000a00 */
[----:B------:R-:W-:Y:S01]  /*46a0*/  MOV R61, UR35 ;  /* 0x00000023003d7c02 */ /* 0x000fe20008000f00 */
[----:B------:R-:W-:Y:S01]  /*46b0*/  USHF.L.U32 UR34, UR34, 0x1, URZ ;  /* 0x0000000122227899 */ /* 0x000fe2000800063f */
[----:B------:R-:W-:Y:S02]  /*46c0*/  SHF.L.U32 R65, R62, 0x5, RZ ;  /* 0x000000053e417819 */ /* 0x000fe400000006ff */
[----:B------:R-:W-:-:S02]  /*46d0*/  LOP3.LUT R63, R63, 0x3e0, RZ, 0xfc, !PT ;  /* 0x000003e03f3f7812 */ /* 0x000fc400078efcff */
[----:B------:R-:W-:Y:S01]  /*46e0*/  LOP3.LUT R62, R65, 0xffffffe0, R198, 0xe2, !PT ;  /* 0xffffffe0413e7812 */ /* 0x000fe200078ee2c6 */
[----:B------:R-:W2:Y:S01]  /*46f0*/  LDG.E.64 R60, [R60.64] ;  /* 0x0000001e3c3c7981 */ /* 0x000ea2000c1e1b00 */
[----:B------:R-:W-:Y:S01]  /*4700*/  ISETP.GE.AND P0, PT, R63, UR34, PT ;  /* 0x000000223f007c0c */ /* 0x000fe2000bf06270 */
[----:B------:R-:W-:Y:S01]  /*4710*/  UIMAD UR20, UR39, UR20, URZ ;  /* 0x00000014271472a4 */ /* 0x000fe2000f8e023f */
[----:B------:R-:W-:Y:S01]  /*4720*/  LOP3.LUT R64, R62, 0x20, RZ, 0xfc, !PT ;  /* 0x000000203e407812 */ /* 0x000fe200078efcff */
[----:B------:R-:W-:Y:S01]  /*4730*/  CS2R R70, SRZ ;  /* 0x0000000000467805 */ /* 0x000fe2000001ff00 */
[----:B------:R-:W-:Y:S01]  /*4740*/  SHF.R.S32.HI R63, RZ, 0x1f, R62 ;  /* 0x0000001fff3f7819 */ /* 0x000fe2000001143e */
[----:B------:R-:W-:Y:S01]  /*4750*/  UIMAD UR20, UR7, UR21, UR20 ;  /* 0x00000015071472a4 */ /* 0x000fe2000f8e0214 */
[----:B------:R-:W-:Y:S02]  /*4760*/  MOV R67, UR7 ;  /* 0x0000000700437c02 */ /* 0x000fe40008000f00 */
[----:B------:R-:W-:-:S02]  /*4770*/  ISETP.GE.AND P5, PT, R64, UR34, PT ;  /* 0x0000002240007c0c */ /* 0x000fc4000bfa6270 */
[C---:B------:R-:W-:Y:S01]  /*4780*/  LOP3.LUT R64, R62.reuse, 0x40, RZ, 0xfc, !PT ;  /* 0x000000403e407812 */ /* 0x040fe200078efcff */
[----:B------:R-:W-:Y:S01]  /*4790*/  IMAD.WIDE.U32 R66, R67, c[0x0][0x1c0], R62 ;  /* 0x0000700043427a25 */ /* 0x000fe200078e003e */
[----:B------:R-:W-:Y:S02]  /*47a0*/  ISETP.GE.AND P6, PT, R62, UR34, PT ;  /* 0x000000223e007c0c */ /* 0x000fe4000bfc6270 */
[----:B------:R-:W-:Y:S02]  /*47b0*/  ISETP.GE.AND P2, PT, R64, UR34, PT ;  /* 0x0000002240007c0c */ /* 0x000fe4000bf46270 */
[----:B------:R-:W-:Y:S02]  /*47c0*/  LOP3.LUT R65, R62, 0x60, RZ, 0xfc, !PT ;  /* 0x000000603e417812 */ /* 0x000fe400078efcff */
[----:B------:R-:W-:Y:S02]  /*47d0*/  IADD3 R63, R67, UR20, RZ ;  /* 0x00000014433f7c10 */ /* 0x000fe4000fffe0ff */
[----:B------:R-:W-:-:S02]  /*47e0*/  LEA R64, P3, R66, UR27, 0x2 ;  /* 0x0000001b42407c11 */ /* 0x000fc4000f8610ff */
[----:B------:R-:W-:Y:S02]  /*47f0*/  ISETP.GE.AND P1, PT, R65, UR34, PT ;  /* 0x0000002241007c0c */ /* 0x000fe4000bf26270 */
[----:B------:R-:W-:Y:S02]  /*4800*/  LEA.HI.X R65, R66, UR28, R63, 0x2, P3 ;  /* 0x0000001c42417c11 */ /* 0x000fe400098f143f */
[C---:B------:R-:W-:Y:S02]  /*4810*/  LOP3.LUT R68, R62.reuse, 0x80, RZ, 0xfc, !PT ;  /* 0x000000803e447812 */ /* 0x040fe400078efcff */
[C---:B------:R-:W-:Y:S01]  /*4820*/  LOP3.LUT R67, R62.reuse, 0xa0, RZ, 0xfc, !PT ;  /* 0x000000a03e437812 */ /* 0x040fe200078efcff */
[----:B------:R1:W3:Y:S01]  /*4830*/  @!P6 LDG.E R71, [R64.64] ;  /* 0x0000001e4047e981 */ /* 0x0002e2000c1e1900 */
[----:B------:R-:W-:Y:S02]  /*4840*/  LOP3.LUT R63, R62, 0xc0, RZ, 0xfc, !PT ;  /* 0x000000c03e3f7812 */ /* 0x000fe400078efcff */
[----:B------:R-:W-:-:S02]  /*4850*/  MOV R69, RZ ;  /* 0x000000ff00457202 */ /* 0x000fc40000000f00 */
[----:B------:R-:W-:Y:S02]  /*4860*/  ISETP.GE.AND P4, PT, R68, UR34, PT ;  /* 0x0000002244007c0c */ /* 0x000fe4000bf86270 */
[----:B------:R-:W-:Y:S02]  /*4870*/  ISETP.GE.AND P3, PT, R67, UR34, PT ;  /* 0x0000002243007c0c */ /* 0x000fe4000bf66270 */
[----:B------:R-:W-:Y:S01]  /*4880*/  ISETP.GE.AND P6, PT, R63, UR34, PT ;  /* 0x000000223f007c0c */ /* 0x000fe2000bfc6270 */
[----:B------:R-:W-:Y:S01]  /*4890*/  CS2R R66, SRZ ;  /* 0x0000000000427805 */ /* 0x000fe2000001ff00 */
[C---:B------:R-:W-:Y:S01]  /*48a0*/  LOP3.LUT R63, R62.reuse, 0xe0, RZ, 0xfc, !PT ;  /* 0x000000e03e3f7812 */ /* 0x040fe200078efcff */
[----:B------:R1:W4:Y:S01]  /*48b0*/  @!P5 LDG.E R69, [R64.64+0x80] ;  /* 0x0000801e4045d981 */ /* 0x000322000c1e1900 */
        /* <DEDUP_REMOVED lines=9> */
[----:B------:R-:W-:Y:S02]  /*4950*/  MOV R63, RZ ;  /* 0x000000ff003f7202 */ /* 0x000fe40000000f00 */
[----:B------:R-:W-:Y:S02]  /*4960*/  MOV R105, RZ ;  /* 0x000000ff00697202 */ /* 0x000fe40000000f00 */
[----:B------:R-:W-:-:S02]  /*4970*/  ISETP.GE.AND P4, PT, R68, UR34, PT ;  /* 0x0000002244007c0c */ /* 0x000fc4000bf86270 */
[C---:B------:R-:W-:Y:S01]  /*4980*/  LOP3.LUT R68, R62.reuse, 0x160, RZ, 0xfc, !PT ;  /* 0x000001603e447812 */ /* 0x040fe200078efcff */
[----:B------:R-:W-:Y:S01]  /*4990*/  CS2R R108, SRZ ;  /* 0x00000000006c7805 */ /* 0x000fe2000001ff00 */
[----:B------:R-:W-:Y:S01]  /*49a0*/  LOP3.LUT R97, R62, 0x180, RZ, 0xfc, !PT ;  /* 0x000001803e617812 */ /* 0x000fe200078efcff */
[----:B------:R1:W3:Y:S01]  /*49b0*/  @!P3 LDG.E R63, [R64.64+0x280] ;  /* 0x0002801e403fb981 */ /* 0x0002e2000c1e1900 */
[----:B------:R-:W-:Y:S02]  /*49c0*/  ISETP.GE.AND P3, PT, R68, UR34, PT ;  /* 0x0000002244007c0c */ /* 0x000fe4000bf66270 */
[C---:B------:R-:W-:Y:S01]  /*49d0*/  LOP3.LUT R68, R62.reuse, 0x1a0, RZ, 0xfc, !PT ;  /* 0x000001a03e447812 */ /* 0x040fe200078efcff */
[----:B------:R1:W3:Y:S01]  /*49e0*/  @!P6 LDG.E R105, [R64.64+0x300] ;  /* 0x0003001e4069e981 */ /* 0x0002e2000c1e1900 */
[----:B------:R-:W-:Y:S01]  /*49f0*/  ISETP.GE.AND P6, PT, R97, UR34, PT ;  /* 0x0000002261007c0c */ /* 0x000fe2000bfc6270 */
[----:B------:R-:W-:Y:S01]  /*4a00*/  CS2R R110, SRZ ;  /* 0x00000000006e7805 */ /* 0x000fe2000001ff00 */
[----:B------:R-:W-:Y:S01]  /*4a10*/  LOP3.LUT R97, R62, 0x1c0, RZ, 0xfc, !PT ;  /* 0x000001c03e617812 */ /* 0x000fe200078efcff */
[----:B------:R1:W3:Y:S01]  /*4a20*/  @!P5 LDG.E R108, [R64.64+0x380] ;  /* 0x0003801e406cd981 */ /* 0x0002e2000c1e1900 */
[----:B------:R-:W-:-:S02]  /*4a30*/  ISETP.GE.AND P5, PT, R68, UR34, PT ;  /* 0x0000002244007c0c */ /* 0x000fc4000bfa6270 */
[C---:B------:R-:W-:Y:S01]  /*4a40*/  LOP3.LUT R68, R62.reuse, 0x1e0, RZ, 0xfc, !PT ;  /* 0x000001e03e447812 */ /* 0x040fe200078efcff */
[----:B------:R1:W3:Y:S01]  /*4a50*/  @!P2 LDG.E R109, [R64.64+0x400] ;  /* 0x0004001e406da981 */ /* 0x0002e2000c1e1900 */
[----:B------:R-:W-:Y:S01]  /*4a60*/  ISETP.GE.AND P2, PT, R97, UR34, PT ;  /* 0x0000002261007c0c */ /* 0x000fe2000bf46270 */
        /* <DEDUP_REMOVED lines=46> */
[----:B------:R-:W-:Y:S01]  /*4d50*/  LOP3.LUT R68, R62, 0x3a0, RZ, 0xfc, !PT ;  /* 0x000003a03e447812 */ /* 0x000fe200078efcff */
[----:B------:R1:W3:Y:S01]  /*4d60*/  @!P4 LDG.E R123, [R64.64+0xb00] ;  /* 0x000b001e407bc981 */ /* 0x0002e2000c1e1900 */
[----:B------:R-:W-:-:S02]  /*4d70*/  ISETP.GE.AND P4, PT, R97, UR34, PT ;  /* 0x0000002261007c0c */ /* 0x000fc4000bf86270 */
[----:B------:R-:W-:Y:S01]  /*4d80*/  LOP3.LUT R97, R62, 0x3c0, RZ, 0xfc, !PT ;  /* 0x000003c03e617812 */ /* 0x000fe200078efcff */
[----:B------:R1:W3:Y:S01]  /*4d90*/  @!P3 LDG.E R124, [R64.64+0xb80] ;  /* 0x000b801e407cb981 */ /* 0x0002e2000c1e1900 */
[----:B------:R-:W-:-:S03]  /*4da0*/  ISETP.GE.AND P3, PT, R68, UR34, PT ;  /* 0x0000002244007c0c */ /* 0x000fc6000bf66270 */
[----:B------:R1:W3:Y:S01]  /*4db0*/  @!P6 LDG.E R125, [R64.64+0xc00] ;  /* 0x000c001e407de981 */ /* 0x0002e2000c1e1900 */
[----:B------:R-:W-:Y:S01]  /*4dc0*/  ISETP.GE.AND P6, PT, R97, UR34, PT ;  /* 0x0000002261007c0c */ /* 0x000fe2000bfc6270 */
[----:B------:R-:W-:Y:S01]  /*4dd0*/  CS2R R126, SRZ ;  /* 0x00000000007e7805 */ /* 0x000fe2000001ff00 */
[----:B------:R-:W-:Y:S01]  /*4de0*/  MOV R62, RZ ;  /* 0x000000ff003e7202 */ /* 0x000fe20000000f00 */
[----:B------:R-:W-:Y:S01]  /*4df0*/  CS2R R130, SRZ ;  /* 0x0000000000827805 */ /* 0x000fe2000001ff00 */
[----:B------:R-:W-:Y:S01]  /*4e00*/  CS2R R128, SRZ ;  /* 0x0000000000807805 */ /* 0x000fe2000001ff00 */
[----:B------:R-:W-:Y:S02]  /*4e10*/  ULDC.64 UR34, c[0x0][0x198] ;  /* 0x0000660000227ab9 */ /* 0x000fe40000000a00 */
        /* <DEDUP_REMOVED lines=15> */
[C---:B------:R-:W-:Y:S02]  /*4f10*/  SHF.L.U32 R202, R96.reuse, 0x5, RZ ;  /* 0x0000000560ca7819 */ /* 0x040fe400000006ff */
[----:B------:R-:W-:Y:S01]  /*4f20*/  ISETP.NE.AND P1, PT, R96, RZ, PT ;  /* 0x000000ff6000720c */ /* 0x000fe20003f25270 */
[----:B------:R-:W-:-:S02]  /*4f30*/  UIADD3 UR35, UR35, UR39, URZ ;  /* 0x0000002723237290 */ /* 0x000fc4000fffe03f */
[----:B------:R-:W-:Y:S02]  /*4f40*/  ULDC.64 UR20, c[0x0][0x228] ;  /* 0x00008a0000147ab9 */ /* 0x000fe40000000a00 */
[----:B------:R-:W-:-:S04]  /*4f50*/  ULEA UR20, UP0, UR34, UR20, 0x3 ;  /* 0x0000001422147291 */ /* 0x000fc8000f80183f */
[----:B------:R-:W-:Y:S01]  /*4f60*/  ULEA.HI.X UR21, UR34, UR21, UR35, 0x3, UP0 ;  /* 0x0000001522157291 */ /* 0x000fe200080f1c23 */
[----:B--2---:R-:W2:Y:S02]  /*4f70*/  R2UR UR41, R61 ;  /* 0x000000003d2973c2 */ /* 0x004ea400000e0000 */
[----:B--2---:R-:W-:Y:S02]  /*4f80*/  FMUL.FTZ R68, R48, UR41 ;  /* 0x0000002930447c20 */ /* 0x004fe40008410000 */
[----:B------:R-:W-:Y:S02]  /*4f90*/  FMUL.FTZ R61, R45, UR41 ;  /* 0x000000292d3d7c20 */ /* 0x000fe40008410000 */
[----:B------:R-:W-:Y:S02]  /*4fa0*/  FMUL.RZ R97, R68, 0.15915493667125701904 ;  /* 0x3e22f98344617820 */ /* 0x000fe4000040c000 */
[----:B-1----:R-:W-:Y:S02]  /*4fb0*/  FMUL.RZ R64, R61, 0.15915493667125701904 ;  /* 0x3e22f9833d407820 */ /* 0x002fe4000040c000 */
[----:B------:R-:W-:-:S02]  /*4fc0*/  FMUL.FTZ R68, R47, UR41 ;  /* 0x000000292f447c20 */ /* 0x000fc40008410000 */
[----:B------:R-:W-:Y:S02]  /*4fd0*/  FMUL.FTZ R61, R44, UR41 ;  /* 0x000000292c3d7c20 */ /* 0x000fe40008410000 */
[----:B------:R-:W-:Y:S02]  /*4fe0*/  FMUL.RZ R98, R68, 0.15915493667125701904 ;  /* 0x3e22f98344627820 */ /* 0x000fe4000040c000 */
[----:B------:R-:W-:Y:S02]  /*4ff0*/  FMUL.RZ R65, R61, 0.15915493667125701904 ;  /* 0x3e22f9833d417820 */ /* 0x000fe4000040c000 */
[----:B------:R-:W-:Y:S02]  /*5000*/  FMUL.FTZ R68, R46, UR41 ;  /* 0x000000292e447c20 */ /* 0x000fe40008410000 */
[----:B------:R-:W-:Y:S02]  /*5010*/  FMUL.FTZ R61, R43, UR41 ;  /* 0x000000292b3d7c20 */ /* 0x000fe40008410000 */
[----:B------:R-:W-:-:S02]  /*5020*/  FMUL.RZ R68, R68, 0.15915493667125701904 ;  /* 0x3e22f98344447820 */ /* 0x000fc4000040c000 */
[----:B------:R-:W-:Y:S02]  /*5030*/  FMUL.RZ R134, R61, 0.15915493667125701904 ;  /* 0x3e22f9833d867820 */ /* 0x000fe4000040c000 */
[----:B------:R-:W-:Y:S01]  /*5040*/  FMUL.FTZ R61, R42, UR41 ;  /* 0x000000292a3d7c20 */ /* 0x000fe20008410000 */
[----:B------:R1:W2:Y:S01]  /*5050*/  R2UR UR39, R60 ;  /* 0x000000003c2773c2 */ /* 0x0002a200000e0000 */
[----:B------:R-:W-:Y:S08]  /*5060*/  MUFU.SIN R101, R68 ;  /* 0x0000004400657308 */ /* 0x000ff00000000400 */
[----:B------:R0:W-:Y:S02]  /*5070*/  MUFU.COS R102, R68 ;  /* 0x0000004400667308 */ /* 0x0001e40000000000 */
[----:B0-----:R-:W-:-:S02]  /*5080*/  FMUL.RZ R68, R61, 0.15915493667125701904 ;  /* 0x3e22f9833d447820 */ /* 0x001fc4000040c000 */
[----:B------:R-:W-:-:S04]  /*5090*/  FMUL.FTZ R61, R41, UR41 ;  /* 0x00000029293d7c20 */ /* 0x000fc80008410000 */
[----:B------:R-:W-:Y:S01]  /*50a0*/  MUFU.SIN R99, R64 ;  /* 0x0000004000637308 */ /* 0x000fe20000000400 */
[----:B-1----:R-:W-:-:S07]  /*50b0*/  FMUL.FTZ R60, R38, UR41 ;  /* 0x00000029263c7c20 */ /* 0x002fce0008410000 */
[----:B------:R0:W-:Y:S02]  /*50c0*/  MUFU.COS R100, R64 ;  /* 0x0000004000647308 */ /* 0x0001e40000000000 */
[----:B0-----:R-:W-:Y:S02]  /*50d0*/  FMUL.RZ R64, R61, 0.15915493667125701904 ;  /* 0x3e22f9833d407820 */ /* 0x001fe4000040c000 */
[----:B------:R-:W-:-:S04]  /*50e0*/  FMUL.FTZ R61, R40, UR41 ;  /* 0x00000029283d7c20 */ /* 0x000fc80008410000 */
[----:B------:R-:W-:Y:S08]  /*50f0*/  MUFU.SIN R132, R97 ;  /* 0x0000006100847308 */ /* 0x000ff00000000400 */
[----:B------:R-:W-:Y:S08]  /*5100*/  MUFU.COS R133, R97 ;  /* 0x0000006100857308 */ /* 0x000ff00000000000 */
[----:B------:R-:W-:Y:S08]  /*5110*/  MUFU.SIN R103, R98 ;  /* 0x0000006200677308 */ /* 0x000ff00000000400 */
[----:B------:R-:W-:Y:S08]  /*5120*/  MUFU.COS R104, R98 ;  /* 0x0000006200687308 */ /* 0x000ff00000000000 */
[----:B------:R-:W-:Y:S08]  /*5130*/  MUFU.SIN R163, R134 ;  /* 0x0000008600a37308 */ /* 0x000ff00000000400 */
[----:B------:R0:W-:Y:S08]  /*5140*/  MUFU.COS R164, R134 ;  /* 0x0000008600a47308 */ /* 0x0001f00000000000 */
[----:B------:R-:W-:Y:S01]  /*5150*/  MUFU.SIN R97, R65 ;  /* 0x0000004100617308 */ /* 0x000fe20000000400 */
[----:B0-----:R-:W-:-:S07]  /*5160*/  LOP3.LUT R134, R202, 0xfffffc00, RZ, 0xc0, !PT ;  /* 0xfffffc00ca867812 */ /* 0x001fce00078ec0ff */
[----:B------:R0:W-:Y:S08]  /*5170*/  MUFU.COS R98, R65 ;  /* 0x0000004100627308 */ /* 0x0001f00000000000 */
[----:B------:R-:W-:Y:S01]  /*5180*/  MUFU.SIN R159, R64 ;  /* 0x00000040009f7308 */ /* 0x000fe20000000400 */
[----:B0-----:R-:W-:Y:S01]  /*5190*/  FMUL.RZ R65, R61, 0.15915493667125701904 ;  /* 0x3e22f9833d417820 */ /* 0x001fe2000040c000 */
[----:B------:R-:W-:-:S06]  /*51a0*/  IADD3 R61, R134, R95, RZ ;  /* 0x0000005f863d7210 */ /* 0x000fcc0007ffe0ff */
[----:B------:R0:W-:Y:S01]  /*51b0*/  MUFU.COS R160, R64 ;  /* 0x0000004000a07308 */ /* 0x0001e20000000000 */
[----:B------:R-:W-:Y:S01]  /*51c0*/  IADD3 R166, R61, 0x140, RZ ;  /* 0x000001403da67810 */ /* 0x000fe20007ffe0ff */
[----:B0-----:R-:W-:-:S06]  /*51d0*/  FMUL.FTZ R64, R39, UR41 ;  /* 0x0000002927407c20 */ /* 0x001fcc0008410000 */
[----:B------:R-:W-:Y:S01]  /*51e0*/  MUFU.SIN R157, R65 ;  /* 0x00000041009d7308 */ /* 0x000fe20000000400 */
[----:B------:R-:W-:Y:S01]  /*51f0*/  FMUL.RZ R135, R64, 0.15915493667125701904 ;  /* 0x3e22f98340877820 */ /* 0x000fe2000040c000 */
[----:B------:R-:W-:-:S06]  /*5200*/  IADD3 R64, R61, 0x20, RZ ;  /* 0x000000203d407810 */ /* 0x000fcc0007ffe0ff */
[----:B------:R0:W-:Y:S01]  /*5210*/  MUFU.COS R158, R65 ;  /* 0x00000041009e7308 */ /* 0x0001e20000000000 */
[C---:B------:R-:W-:Y:S02]  /*5220*/  IADD3 R138, R61.reuse, 0x60, RZ ;  /* 0x000000603d8a7810 */ /* 0x040fe40007ffe0ff */
[----:B------:R-:W-:Y:S01]  /*5230*/  LEA.HI.SX32 R136, R61, R61, 0x1b ;  /* 0x0000003d3d887211 */ /* 0x000fe200078fdaff */
[----:B0-----:R-:W-:-:S04]  /*5240*/  FMUL.RZ R65, R60, 0.15915493667125701904 ;  /* 0x3e22f9833c417820 */ /* 0x001fc8000040c000 */
[----:B------:R-:W-:Y:S01]  /*5250*/  MUFU.SIN R161, R68 ;  /* 0x0000004400a17308 */ /* 0x000fe20000000400 */
[----:B------:R-:W-:Y:S01]  /*5260*/  FMUL.FTZ R60, R33, UR41 ;  /* 0x00000029213c7c20 */ /* 0x000fe20008410000 */
[C---:B------:R-:W-:Y:S02]  /*5270*/  IADD3 R140, R61.reuse, 0x80, RZ ;  /* 0x000000803d8c7810 */ /* 0x040fe40007ffe0ff */
[----:B------:R-:W-:Y:S01]  /*5280*/  IADD3 R142, R61, 0xa0, RZ ;  /* 0x000000a03d8e7810 */ /* 0x000fe20007ffe0ff */
[----:B------:R-:W-:-:S03]  /*5290*/  FMUL.RZ R141, R60, 0.15915493667125701904 ;  /* 0x3e22f9833c8d7820 */ /* 0x000fc6000040c000 */
[----:B------:R0:W-:Y:S01]  /*52a0*/  MUFU.COS R162, R68 ;  /* 0x0000004400a27308 */ /* 0x0001e20000000000 */
[-C--:B------:R-:W-:Y:S02]  /*52b0*/  LEA.HI.SX32 R60, R64, R61.reuse, 0x1b ;  /* 0x0000003d403c7211 */ /* 0x080fe400078fdaff */
[----:B------:R-:W-:Y:S02]  /*52c0*/  LEA.HI.SX32 R170, R166, R61, 0x1b ;  /* 0x0000003da6aa7211 */ /* 0x000fe400078fdaff */
[C---:B------:R-:W-:Y:S02]  /*52d0*/  IADD3 R144, R61.reuse, 0xc0, RZ ;  /* 0x000000c03d907810 */ /* 0x040fe40007ffe0ff */
[C---:B0-----:R-:W-:Y:S01]  /*52e0*/  IADD3 R68, R61.reuse, 0x40, RZ ;  /* 0x000000403d447810 */ /* 0x041fe20007ffe0ff */
[----:B------:R-:W-:Y:S01]  /*52f0*/  MUFU.SIN R155, R135 ;  /* 0x00000087009b7308 */ /* 0x000fe20000000400 */
[----:B--2---:R-:W-:Y:S02]  /*5300*/  MOV R166, UR39 ;  /* 0x0000002700a67c02 */ /* 0x004fe40008000f00 */
[----:B------:R-:W-:-:S02]  /*5310*/  IADD3 R146, R61, 0xe0, RZ ;  /* 0x000000e03d927810 */ /* 0x000fc40007ffe0ff */
[----:B------:R-:W-:-:S03]  /*5320*/  LEA.HI.SX32 R138, R138, R61, 0x1b ;  /* 0x0000003d8a8a7211 */ /* 0x000fc600078fdaff */
[----:B------:R0:W-:Y:S01]  /*5330*/  MUFU.COS R156, R135 ;  /* 0x00000087009c7308 */ /* 0x0001e20000000000 */
[C---:B------:R-:W-:Y:S01]  /*5340*/  IADD3 R148, R61.reuse, 0x100, RZ ;  /* 0x000001003d947810 */ /* 0x040fe20007ffe0ff */
[----:B---3--:R-:W-:Y:S01]  /*5350*/  STS [R136.X4], R71 ;  /* 0x0000004788007388 */ /* 0x008fe20000004800 */
[-C--:B------:R-:W-:Y:S02]  /*5360*/  LEA.HI.SX32 R137, R140, R61.reuse, 0x1b ;  /* 0x0000003d8c897211 */ /* 0x080fe400078fdaff */
[C---:B------:R-:W-:Y:S02]  /*5370*/  IADD3 R150, R61.reuse, 0x120, RZ ;  /* 0x000001203d967810 */ /* 0x040fe40007ffe0ff */
[-C--:B0-----:R-:W-:Y:S01]  /*5380*/  LEA.HI.SX32 R135, R68, R61.reuse, 0x1b ;  /* 0x0000003d44877211 */ /* 0x081fe200078fdaff */
[----:B----4-:R0:W-:Y:S01]  /*5390*/  STS [R60.X4+0x80], R69 ;  /* 0x000080453c007388 */ /* 0x0101e20000004800 */
[-C--:B------:R-:W-:Y:S01]  /*53a0*/  LEA.HI.SX32 R142, R142, R61.reuse, 0x1b ;  /* 0x0000003d8e8e7211 */ /* 0x080fe200078fdaff */
[----:B------:R-:W-:Y:S01]  /*53b0*/  FMUL.FTZ R166, R166, 1.4426950216293334961 ;  /* 0x3fb8aa3ba6a67820 */ /* 0x000fe20000410000 */
[-C--:B------:R-:W-:Y:S01]  /*53c0*/  LEA.HI.SX32 R140, R144, R61.reuse, 0x1b ;  /* 0x0000003d908c7211 */ /* 0x080fe200078fdaff */
[----:B------:R-:W-:Y:S01]  /*53d0*/  STS [R135.X4+0x100], R66 ;  /* 0x0001004287007388 */ /* 0x000fe20000004800 */
[C---:B------:R-:W-:Y:S01]  /*53e0*/  IADD3 R172, R61.reuse, 0x160, RZ ;  /* 0x000001603dac7810 */ /* 0x040fe20007ffe0ff */
[----:B------:R-:W-:Y:S01]  /*53f0*/  MUFU.SIN R151, R141 ;  /* 0x0000008d00977308 */ /* 0x000fe20000000400 */
[----:B------:R-:W-:Y:S01]  /*5400*/  LEA.HI.SX32 R139, R146, R61, 0x1b ;  /* 0x0000003d928b7211 */ /* 0x000fe200078fdaff */
[----:B------:R-:W-:Y:S01]  /*5410*/  STS [R138.X4+0x180], R67 ;  /* 0x000180438a007388 */ /* 0x000fe20000004800 */
[----:B------:R-:W-:-:S02]  /*5420*/  IADD3 R174, R61, 0x180, RZ ;  /* 0x000001803dae7810 */ /* 0x000fc40007ffe0ff */
[-C--:B------:R-:W-:Y:S01]  /*5430*/  LEA.HI.SX32 R168, R148, R61.reuse, 0x1b ;  /* 0x0000003d94a87211 */ /* 0x080fe200078fdaff */
[----:B------:R-:W-:Y:S01]  /*5440*/  STS [R137.X4+0x200], R70 ;  /* 0x0002004689007388 */ /* 0x000fe20000004800 */
[C---:B------:R-:W-:Y:S01]  /*5450*/  IADD3 R176, R61.reuse, 0x1a0, RZ ;  /* 0x000001a03db07810 */ /* 0x040fe20007ffe0ff */
[----:B------:R1:W-:Y:S01]  /*5460*/  MUFU.COS R152, R141 ;  /* 0x0000008d00987308 */ /* 0x0003e20000000000 */
[C---:B------:R-:W-:Y:S01]  /*5470*/  IADD3 R178, R61.reuse, 0x1c0, RZ ;  /* 0x000001c03db27810 */ /* 0x040fe20007ffe0ff */
[----:B------:R2:W-:Y:S01]  /*5480*/  STS [R142.X4+0x280], R63 ;  /* 0x0002803f8e007388 */ /* 0x0005e20000004800 */
[----:B------:R-:W-:Y:S01]  /*5490*/  IADD3 R180, R61, 0x1e0, RZ ;  /* 0x000001e03db47810 */ /* 0x000fe20007ffe0ff */
[----:B0-----:R-:W-:Y:S01]  /*54a0*/  FMUL.FTZ R60, R166, R48 ;  /* 0x00000030a63c7220 */ /* 0x001fe20000410000 */
[-C--:B------:R-:W-:Y:S01]  /*54b0*/  LEA.HI.SX32 R143, R172, R61.reuse, 0x1b ;  /* 0x0000003dac8f7211 */ /* 0x080fe200078fdaff */
[----:B------:R-:W-:Y:S01]  /*54c0*/  STS [R140.X4+0x300], R105 ;  /* 0x000300698c007388 */ /* 0x000fe20000004800 */
[----:B-1----:R-:W-:-:S03]  /*54d0*/  LEA.HI.SX32 R141, R150, R61, 0x1b ;  /* 0x0000003d968d7211 */ /* 0x002fc600078fdaff */
[----:B------:R-:W-:Y:S01]  /*54e0*/  STS [R139.X4+0x380], R108 ;  /* 0x0003806c8b007388 */ /* 0x000fe20000004800 */
[C---:B------:R-:W-:Y:S02]  /*54f0*/  IADD3 R182, R61.reuse, 0x200, RZ ;  /* 0x000002003db67810 */ /* 0x040fe40007ffe0ff */
        /* <DEDUP_REMOVED lines=9> */
[----:B------:R-:W-:Y:S01]  /*5590*/  LEA.HI.SX32 R167, R180, R61, 0x1b ;  /* 0x0000003db4a77211 */ /* 0x000fe200078fdaff */
[----:B------:R-:W-:Y:S01]  /*55a0*/  STS [R143.X4+0x580], R112 ;  /* 0x000580708f007388 */ /* 0x000fe20000004800 */
[C---:B------:R-:W-:Y:S01]  /*55b0*/  IADD3 R190, R61.reuse, 0x280, RZ ;  /* 0x000002803dbe7810 */ /* 0x040fe20007ffe0ff */
[----:B------:R-:W0:Y:S01]  /*55c0*/  MUFU.EX2 R60, R60 ;  /* 0x0000003c003c7308 */ /* 0x000e220000000800 */
[C---:B------:R-:W-:Y:S01]  /*55d0*/  IADD3 R192, R61.reuse, 0x2a0, RZ ;  /* 0x000002a03dc07810 */ /* 0x040fe20007ffe0ff */
[----:B------:R-:W-:Y:S01]  /*55e0*/  STS [R174.X4+0x600], R113 ;  /* 0x00060071ae007388 */ /* 0x000fe20000004800 */
        /* <DEDUP_REMOVED lines=9> */
[----:B------:R-:W-:Y:S02]  /*5680*/  IADD3 R218, R61, 0x3e0, RZ ;  /* 0x000003e03dda7810 */ /* 0x000fe40007ffe0ff */
[-C--:B------:R-:W-:Y:S01]  /*5690*/  LEA.HI.SX32 R182, R182, R61.reuse, 0x1b ;  /* 0x0000003db6b67211 */ /* 0x080fe200078fdaff */
[----:B------:R-:W-:Y:S01]  /*56a0*/  STS [R165.X4+0x680], R114 ;  /* 0x00068072a5007388 */ /* 0x000fe20000004800 */
[-C--:B------:R-:W-:Y:S02]  /*56b0*/  LEA.HI.SX32 R169, R184, R61.reuse, 0x1b ;  /* 0x0000003db8a97211 */ /* 0x080fe400078fdaff */
[-C--:B------:R-:W-:Y:S01]  /*56c0*/  LEA.HI.SX32 R186, R186, R61.reuse, 0x1b ;  /* 0x0000003dbaba7211 */ /* 0x080fe200078fdaff */
[----:B------:R-:W-:Y:S01]  /*56d0*/  STS [R178.X4+0x700], R115 ;  /* 0x00070073b2007388 */ /* 0x000fe20000004800 */
[-C--:B------:R-:W-:Y:S01]  /*56e0*/  LEA.HI.SX32 R171, R188, R61.reuse, 0x1b ;  /* 0x0000003dbcab7211 */ /* 0x080fe200078fdaff */
[----:B------:R-:W1:Y:S01]  /*56f0*/  MUFU.SIN R153, R65 ;  /* 0x0000004100997308 */ /* 0x000e620000000400 */
[-C--:B------:R-:W-:Y:S01]  /*5700*/  LEA.HI.SX32 R190, R190, R61.reuse, 0x1b ;  /* 0x0000003dbebe7211 */ /* 0x080fe200078fdaff */
[----:B------:R-:W-:Y:S01]  /*5710*/  STS [R167.X4+0x780], R116 ;  /* 0x00078074a7007388 */ /* 0x000fe20000004800 */
[-C--:B------:R-:W-:Y:S01]  /*5720*/  LEA.HI.SX32 R173, R192, R61.reuse, 0x1b ;  /* 0x0000003dc0ad7211 */ /* 0x080fe200078fdaff */
[----:B------:R-:W-:Y:S01]  /*5730*/  FMUL.FTZ R64, R25, UR41 ;  /* 0x0000002919407c20 */ /* 0x000fe20008410000 */
[-C--:B------:R-:W-:Y:S01]  /*5740*/  LEA.HI.SX32 R194, R194, R61.reuse, 0x1b ;  /* 0x0000003dc2c27211 */ /* 0x080fe200078fdaff */
[----:B------:R-:W-:Y:S01]  /*5750*/  STS [R182.X4+0x800], R117 ;  /* 0x00080075b6007388 */ /* 0x000fe20000004800 */
[-C--:B------:R-:W-:Y:S01]  /*5760*/  LEA.HI.SX32 R175, R196, R61.reuse, 0x1b ;  /* 0x0000003dc4af7211 */ /* 0x080fe200078fdaff */
[----:B------:R3:W4:Y:S01]  /*5770*/  MUFU.COS R154, R65 ;  /* 0x00000041009a7308 */ /* 0x0007220000000000 */
[----:B------:R-:W-:-:S02]  /*5780*/  LEA.HI.SX32 R204, R204, R61, 0x1b ;  /* 0x0000003dcccc7211 */ /* 0x000fc400078fdaff */
[-C--:B------:R-:W-:Y:S02]  /*5790*/  LEA.HI.SX32 R177, R206, R61.reuse, 0x1b ;  /* 0x0000003dceb17211 */ /* 0x080fe400078fdaff */
[-C--:B------:R-:W-:Y:S02]  /*57a0*/  LEA.HI.SX32 R179, R208, R61.reuse, 0x1b ;  /* 0x0000003dd0b37211 */ /* 0x080fe400078fdaff */
[-C--:B------:R-:W-:Y:S02]  /*57b0*/  LEA.HI.SX32 R210, R210, R61.reuse, 0x1b ;  /* 0x0000003dd2d27211 */ /* 0x080fe400078fdaff */
[-C--:B------:R-:W-:Y:S02]  /*57c0*/  LEA.HI.SX32 R212, R212, R61.reuse, 0x1b ;  /* 0x0000003dd4d47211 */ /* 0x080fe400078fdaff */
[-C--:B------:R-:W-:Y:S02]  /*57d0*/  LEA.HI.SX32 R181, R214, R61.reuse, 0x1b ;  /* 0x0000003dd6b57211 */ /* 0x080fe400078fdaff */
[----:B------:R-:W-:-:S02]  /*57e0*/  LEA.HI.SX32 R183, R216, R61, 0x1b ;  /* 0x0000003dd8b77211 */ /* 0x000fc400078fdaff */
[----:B------:R-:W-:Y:S01]  /*57f0*/  LEA.HI.SX32 R218, R218, R61, 0x1b ;  /* 0x0000003ddada7211 */ /* 0x000fe200078fdaff */
[----:B------:R-:W-:Y:S01]  /*5800*/  FMUL.FTZ R61, R166, R47 ;  /* 0x0000002fa63d7220 */ /* 0x000fe20000410000 */
[----:B------:R-:W-:Y:S01]  /*5810*/  STS [R169.X4+0x880], R118 ;  /* 0x00088076a9007388 */ /* 0x000fe20000004800 */
[----:B---3--:R-:W-:-:S03]  /*5820*/  FMUL.FTZ R65, R29, UR41 ;  /* 0x000000291d417c20 */ /* 0x008fc60008410000 */
[----:B------:R-:W-:Y:S01]  /*5830*/  STS [R186.X4+0x900], R119 ;  /* 0x00090077ba007388 */ /* 0x000fe20000004800 */
[----:B------:R-:W-:Y:S01]  /*5840*/  FMUL.RZ R68, R64, 0.15915493667125701904 ;  /* 0x3e22f98340447820 */ /* 0x000fe2000040c000 */
[----:B--2---:R2:W3:Y:S02]  /*5850*/  MUFU.EX2 R63, R61 ;  /* 0x0000003d003f7308 */ /* 0x0044e40000000800 */
[----:B------:R-:W-:Y:S01]  /*5860*/  STS [R171.X4+0x980], R120 ;  /* 0x00098078ab007388 */ /* 0x000fe20000004800 */
[----:B------:R-:W-:Y:S02]  /*5870*/  FMUL.RZ R65, R65, 0.15915493667125701904 ;  /* 0x3e22f98341417820 */ /* 0x000fe4000040c000 */
[----:B------:R-:W-:Y:S01]  /*5880*/  FMUL.FTZ R64, R21, UR41 ;  /* 0x0000002915407c20 */ /* 0x000fe20008410000 */
[----:B------:R-:W-:Y:S01]  /*5890*/  STS [R190.X4+0xa00], R121 ;  /* 0x000a0079be007388 */ /* 0x000fe20000004800 */
[----:B--2---:R-:W-:-:S03]  /*58a0*/  MOV R61, UR32 ;  /* 0x00000020003d7c02 */ /* 0x004fc60008000f00 */
[----:B------:R-:W-:Y:S01]  /*58b0*/  STS [R173.X4+0xa80], R122 ;  /* 0x000a807aad007388 */ /* 0x000fe20000004800 */
[----:B------:R-:W2:Y:S03]  /*58c0*/  MUFU.SIN R149, R65 ;  /* 0x0000004100957308 */ /* 0x000ea60000000400 */
[----:B------:R-:W-:Y:S01]  /*58d0*/  STS [R194.X4+0xb00], R123 ;  /* 0x000b007bc2007388 */ /* 0x000fe20000004800 */
[----:B------:R-:W-:Y:S01]  /*58e0*/  FMUL.RZ R172, R64, 0.15915493667125701904 ;  /* 0x3e22f98340ac7820 */ /* 0x000fe2000040c000 */
[----:B------:R-:W-:Y:S02]  /*58f0*/  LEA R61, R61, UR7, 0x8 ;  /* 0x000000073d3d7c11 */ /* 0x000fe4000f8e40ff */
[----:B------:R-:W-:Y:S01]  /*5900*/  STS [R175.X4+0xb80], R124 ;  /* 0x000b807caf007388 */ /* 0x000fe20000004800 */
[----:B------:R0:W1:Y:S01]  /*5910*/  MUFU.COS R150, R65 ;  /* 0x0000004100967308 */ /* 0x0000620000000000 */
[----:B------:R-:W-:-:S02]  /*5920*/  LEA R134, R95, R134, 0x5 ;  /* 0x000000865f867211 */ /* 0x000fc400078e28ff */
[----:B------:R-:W-:Y:S01]  /*5930*/  STS [R204.X4+0xc00], R125 ;  /* 0x000c007dcc007388 */ /* 0x000fe20000004800 */
[----:B------:R-:W-:Y:S02]  /*5940*/  MOV R64, UR20 ;  /* 0x0000001400407c02 */ /* 0x000fe40008000f00 */
[----:B------:R-:W-:Y:S01]  /*5950*/  @P1 IADD3 R61, R96, 0x200, RZ ;  /* 0x00000200603d1810 */ /* 0x000fe20007ffe0ff */
[----:B------:R-:W-:Y:S01]  /*5960*/  STS [R177.X4+0xc80], R62 ;  /* 0x000c803eb1007388 */ /* 0x000fe20000004800 */
[----:B0-----:R-:W-:-:S03]  /*5970*/  MOV R65, UR21 ;  /* 0x0000001500417c02 */ /* 0x001fc60008000f00 */
[----:B------:R0:W-:Y:S01]  /*5980*/  STS [R179.X4+0xd00], R126 ;  /* 0x000d007eb3007388 */ /* 0x0001e20000004800 */
[----:B------:R-:W-:-:S03]  /*5990*/  SHF.L.U32 R71, R61, 0x3, RZ ;  /* 0x000000033d477819 */ /* 0x000fc600000006ff */
[----:B------:R1:W-:Y:S04]  /*59a0*/  STS [R210.X4+0xd80], R127 ;  /* 0x000d807fd2007388 */ /* 0x0003e80000004800 */
[----:B------:R2:W-:Y:S01]  /*59b0*/  STS [R212.X4+0xe00], R131 ;  /* 0x000e0083d4007388 */ /* 0x0005e20000004800 */
[----:B0-----:R-:W-:-:S03]  /*59c0*/  FMUL.FTZ R126, R60, R133 ;  /* 0x000000853c7e7220 */ /* 0x001fc60000410000 */
[----:B------:R0:W-:Y:S01]  /*59d0*/  STS [R181.X4+0xe80], R130 ;  /* 0x000e8082b5007388 */ /* 0x0001e20000004800 */
[----:B-1----:R-:W-:Y:S01]  /*59e0*/  FMUL.FTZ R127, R60, R132 ;  /* 0x000000843c7f7220 */ /* 0x002fe20000410000 */
[----:B------:R-:W-:Y:S02]  /*59f0*/  LEA.HI.SX32 R60, R134, R134, 0x1b ;  /* 0x00000086863c7211 */ /* 0x000fe400078fdaff */
[----:B------:R0:W-:Y:S04]  /*5a00*/  STS [R183.X4+0xf00], R128 ;  /* 0x000f0080b7007388 */ /* 0x0001e80000004800 */
[----:B------:R-:W5:Y:S04]  /*5a10*/  LDG.E.64 R64, [R64.64] ;  /* 0x0000001e40407981 */ /* 0x000f68000c1e1b00 */
[----:B------:R0:W-:Y:S01]  /*5a20*/  STS [R218.X4+0xf80], R129 ;  /* 0x000f8081da007388 */ /* 0x0001e20000004800 */
[----:B------:R-:W-:-:S06]  /*5a30*/  NOP ;  /* 0x0000000000007918 */ /* 0x000fcc0000000000 */
[----:B------:R0:W1:Y:S04]  /*5a40*/  LDS R142, [R60.X4] ;  /* 0x000000003c8e7984 */ /* 0x0000680000004800 */
        /* <DEDUP_REMOVED lines=34> */
[C---:B------:R-:W-:Y:S02]  /*5c70*/  FMUL.FTZ R66, R166.reuse, R46 ;  /* 0x0000002ea6427220 */ /* 0x040fe40000410000 */
[----:B------:R-:W-:-:S03]  /*5c80*/  FMUL.FTZ R67, R166, R45 ;  /* 0x0000002da6437220 */ /* 0x000fc60000410000 */
[----:B------:R-:W0:Y:S04]  /*5c90*/  MUFU.SIN R147, R68 ;  /* 0x0000004400937308 */ /* 0x000e280000000400 */
[----:B------:R0:W0:Y:S04]  /*5ca0*/  @P0 LDS.64 R110, [R96.X8+0x5a68] ;  /* 0x005a6800606e0984 */ /* 0x0000280000008a00 */
[----:B------:R1:W0:Y:S01]  /*5cb0*/  MUFU.COS R148, R68 ;  /* 0x0000004400947308 */ /* 0x0002220000000000 */
[C---:B------:R-:W-:Y:S02]  /*5cc0*/  FMUL.FTZ R69, R166.reuse, R44 ;  /* 0x0000002ca6457220 */ /* 0x040fe40000410000 */
[----:B------:R-:W-:-:S02]  /*5cd0*/  FMUL.FTZ R62, R166, R43 ;  /* 0x0000002ba63e7220 */ /* 0x000fc40000410000 */
[----:B-1----:R-:W-:-:S04]  /*5ce0*/  FMUL.FTZ R68, R17, UR41 ;  /* 0x0000002911447c20 */ /* 0x002fc80008410000 */
[----:B------:R-:W-:Y:S01]  /*5cf0*/  FMUL.RZ R68, R68, 0.15915493667125701904 ;  /* 0x3e22f98344447820 */ /* 0x000fe2000040c000 */
[----:B------:R1:W0:Y:S08]  /*5d00*/  MUFU.SIN R145, R172 ;  /* 0x000000ac00917308 */ /* 0x0002300000000400 */
[----:B------:R1:W0:Y:S08]  /*5d10*/  MUFU.COS R146, R172 ;  /* 0x000000ac00927308 */ /* 0x0002300000000000 */
[----:B------:R1:W0:Y:S08]  /*5d20*/  MUFU.COS R144, R68 ;  /* 0x0000004400907308 */ /* 0x0002300000000000 */
[----:B------:R-:W0:Y:S08]  /*5d30*/  MUFU.EX2 R66, R66 ;  /* 0x0000004200427308 */ /* 0x000e300000000800 */
[----:B------:R-:W0:Y:S08]  /*5d40*/  MUFU.EX2 R67, R67 ;  /* 0x0000004300437308 */ /* 0x000e300000000800 */
[----:B------:R-:W0:Y:S08]  /*5d50*/  MUFU.EX2 R69, R69 ;  /* 0x0000004500457308 */ /* 0x000e300000000800 */
[----:B------:R1:W0:Y:S01]  /*5d60*/  MUFU.EX2 R70, R62 ;  /* 0x0000003e00467308 */ /* 0x0002220000000800 */
[----:B------:R-:W-:Y:S01]  /*5d70*/  BSSY B0, `(.L_x_4674) ;  /* 0x000000f000007945 */ /* 0x000fe20003800000 */
[----:B------:R-:W-:Y:S01]  /*5d80*/  FMUL.FTZ R61, R166, R42 ;  /* 0x0000002aa63d7220 */ /* 0x000fe20000410000 */
[----:B------:R-:W-:Y:S05]  /*5d90*/  @P0 BRA `(.L_x_4675) ;  /* 0x000000c000000947 */ /* 0x000fea0003800000 */
[----:B--234-:R-:W-:Y:S01]  /*5da0*/  ULDC UR21, c[0x0][0x174] ;  /* 0x00005d0000157ab9 */ /* 0x01cfe20000000800 */
[----:B0-----:R-:W-:Y:S01]  /*5db0*/  HFMA2.MMA R110, -RZ, RZ, 1.875, 0 ;  /* 0x3f800000ff6e7435 */ /* 0x001fe200000001ff */
        /* <DEDUP_REMOVED lines=10> */
.L_x_4675:
[----:B--234-:R-:W-:Y:S05]  /*5e60*/  BSYNC B0 ;  /* 0x0000000000007941 */ /* 0x01cfea0003800000 */
.L_x_4674:
[----:B------:R-:W-:Y:S01]  /*5e70*/  UISETP.GE.AND UP0, UPT, UR29, 0x2, UPT ;  /* 0x000000021d00788c */ /* 0x000fe2000bf06270 */
[C---:B------:R-:W-:Y:S01]  /*5e80*/  FMUL.FTZ R103, R63.reuse, R103 ;  /* 0x000000673f677220 */ /* 0x040fe20000410000 */
[----:B0-----:R0:W-:Y:S01]  /*5e90*/  MUFU.EX2 R71, R61 ;  /* 0x0000003d00477308 */ /* 0x0011e20000000800 */
[----:B------:R-:W-:Y:S01]  /*5ea0*/  FMUL.FTZ R170, R92, R48 ;  /* 0x000000305caa7220 */ /* 0x000fe20000410000 */
[----:B-1----:R-:W-:Y:S01]  /*5eb0*/  HFMA2.MMA R172, -RZ, RZ, 0, 9.5367431640625e-07 ;  /* 0x00000010ffac7435 */ /* 0x002fe200000001ff */
[----:B------:R-:W-:Y:S01]  /*5ec0*/  FMUL.FTZ R104, R63, R104 ;  /* 0x000000683f687220 */ /* 0x000fe20000410000 */
[----:B------:R-:W-:Y:S01]  /*5ed0*/  PLOP3.LUT P0, PT, PT, PT, UP0, 0x80, 0x0 ;  /* 0x000000000000781c */ /* 0x000fe20003f0f008 */
[----:B------:R-:W-:Y:S01]  /*5ee0*/  FMUL.FTZ R171, RZ, R103 ;  /* 0x00000067ffab7220 */ /* 0x000fe20000410000 */
[----:B------:R-:W-:Y:S01]  /*5ef0*/  MOV R63, UR29 ;  /* 0x0000001d003f7c02 */ /* 0x000fe20008000f00 */
[----:B------:R-:W-:Y:S01]  /*5f00*/  FMUL.FTZ R60, R166, R41 ;  /* 0x00000029a63c7220 */ /* 0x000fe20000410000 */
[----:B------:R-:W-:Y:S01]  /*5f10*/  ISETP.NE.OR P0, PT, R198, RZ, !P0 ;  /* 0x000000ffc600720c */ /* 0x000fe20004705670 */
[-C--:B------:R-:W-:Y:S01]  /*5f20*/  FMUL.FTZ R173, R103, R170.reuse ;  /* 0x000000aa67ad7220 */ /* 0x080fe20000410000 */
[----:B0-----:R-:W-:Y:S01]  /*5f30*/  MOV R61, c[0x0][0x16c] ;  /* 0x00005b00003d7a02 */ /* 0x001fe20000000f00 */
[----:B------:R-:W-:Y:S01]  /*5f40*/  FFMA.FTZ R170, R104, R170, -R171 ;  /* 0x000000aa68aa7223 */ /* 0x000fe200000108ab */
[----:B------:R0:W1:Y:S01]  /*5f50*/  MUFU.EX2 R143, R60 ;  /* 0x0000003c008f7308 */ /* 0x0000620000000800 */
[----:B------:R-:W-:-:S02]  /*5f60*/  FMUL.FTZ R101, R66, R101 ;  /* 0x0000006542657220 */ /* 0x000fc40000410000 */
[----:B------:R-:W-:Y:S02]  /*5f70*/  FFMA.FTZ R173, RZ, R104, R173 ;  /* 0x00000068ffad7223 */ /* 0x000fe400000100ad */
[----:B------:R-:W-:Y:S02]  /*5f80*/  FFMA.FTZ R171, R91, R47, R170 ;  /* 0x0000002f5bab7223 */ /* 0x000fe400000100aa */
[----:B------:R-:W-:Y:S02]  /*5f90*/  FMUL.FTZ R102, R66, R102 ;  /* 0x0000006642667220 */ /* 0x000fe40000410000 */
[----:B0-----:R-:W-:Y:S01]  /*5fa0*/  @!P0 IADD3 R60, R63, -0x2, RZ ;  /* 0xfffffffe3f3c8810 */ /* 0x001fe20007ffe0ff */
[----:B------:R-:W-:Y:S02]  /*5fb0*/  FMUL.FTZ R66, R166, R38 ;  /* 0x00000026a6427220 */ /* 0x000fe40000410000 */
[C---:B------:R-:W-:Y:S02]  /*5fc0*/  FMUL.FTZ R100, R67.reuse, R100 ;  /* 0x0000006443647220 */ /* 0x040fe40000410000 */
[----:B------:R-:W-:Y:S01]  /*5fd0*/  FMUL.FTZ R99, R67, R99 ;  /* 0x0000006343637220 */ /* 0x000fe20000410000 */
[----:B------:R0:W-:Y:S01]  /*5fe0*/  MUFU.EX2 R168, R66 ;  /* 0x0000004200a87308 */ /* 0x0001e20000000800 */
[----:B------:R-:W-:Y:S01]  /*5ff0*/  @!P0 IMAD R67, R60, R61, UR7 ;  /* 0x000000073c438e24 */ /* 0x000fe2000f8e023d */
[----:B------:R-:W-:Y:S01]  /*6000*/  HFMA2.MMA R60, -RZ, RZ, 1.875, 0 ;  /* 0x3f800000ff3c7435 */ /* 0x000fe200000001ff */
[----:B------:R-:W-:Y:S01]  /*6010*/  FMUL.FTZ R62, R166, R40 ;  /* 0x00000028a63e7220 */ /* 0x000fe20000410000 */
[----:B------:R-:W-:Y:S01]  /*6020*/  MOV R61, RZ ;  /* 0x000000ff003d7202 */ /* 0x000fe20000000f00 */
[----:B------:R-:W-:-:S02]  /*6030*/  FADD.FTZ R173, RZ, R173 ;  /* 0x000000adffad7221 */ /* 0x000fc40000010000 */
[----:B------:R-:W-:Y:S01]  /*6040*/  FMUL.FTZ R174, R101, R171 ;  /* 0x000000ab65ae7220 */ /* 0x000fe20000410000 */
[----:B------:R2:W-:Y:S01]  /*6050*/  MUFU.EX2 R165, R62 ;  /* 0x0000003e00a57308 */ /* 0x0005e20000000800 */
[----:B0-----:R-:W-:-:S04]  /*6060*/  @!P0 IMAD.WIDE R66, R67, R172, UR10 ;  /* 0x0000000a43428e25 */ /* 0x001fc8000f8e02ac */
[-C--:B------:R-:W-:Y:S02]  /*6070*/  FMUL.FTZ R172, R101, R173.reuse ;  /* 0x000000ad65ac7220 */ /* 0x080fe40000410000 */
[C---:B------:R-:W-:Y:S01]  /*6080*/  FFMA.FTZ R174, R102.reuse, R173, R174 ;  /* 0x000000ad66ae7223 */ /* 0x040fe200000100ae */
[----:B--2---:R-:W-:Y:S01]  /*6090*/  CS2R R62, SRZ ;  /* 0x00000000003e7805 */ /* 0x004fe2000001ff00 */
[----:B------:R-:W-:Y:S02]  /*60a0*/  FFMA.FTZ R171, R102, R171, -R172 ;  /* 0x000000ab66ab7223 */ /* 0x000fe400000108ac */
[----:B------:R-:W-:Y:S02]  /*60b0*/  FADD.FTZ R174, RZ, R174 ;  /* 0x000000aeffae7221 */ /* 0x000fe40000010000 */
[----:B------:R-:W-:Y:S01]  /*60c0*/  FFMA.FTZ R171, R90, R46, R171 ;  /* 0x0000002e5aab7223 */ /* 0x000fe200000100ab */
[----:B------:R0:W5:Y:S01]  /*60d0*/  @!P0 LDG.E.128 R60, [R66.64] ;  /* 0x0000001e423c8981 */ /* 0x000162000c1e1d00 */
[----:B------:R-:W-:-:S02]  /*60e0*/  FMUL.FTZ R98, R69, R98 ;  /* 0x0000006245627220 */ /* 0x000fc40000410000 */
[----:B------:R-:W-:Y:S02]  /*60f0*/  FMUL.FTZ R97, R69, R97 ;  /* 0x0000006145617220 */ /* 0x000fe40000410000 */
[C---:B------:R-:W-:Y:S02]  /*6100*/  FMUL.FTZ R164, R70.reuse, R164 ;  /* 0x000000a446a47220 */ /* 0x040fe40000410000 */
[----:B------:R-:W-:Y:S02]  /*6110*/  FMUL.FTZ R163, R70, R163 ;  /* 0x000000a346a37220 */ /* 0x000fe40000410000 */
[C---:B------:R-:W-:Y:S02]  /*6120*/  FMUL.FTZ R69, R166.reuse, R29 ;  /* 0x0000001da6457220 */ /* 0x040fe40000410000 */
[----:B0-----:R-:W-:Y:S02]  /*6130*/  FMUL.FTZ R67, R99, R174 ;  /* 0x000000ae63437220 */ /* 0x001fe40000410000 */
[----:B------:R-:W-:-:S02]  /*6140*/  FMUL.FTZ R167, R166, R39 ;  /* 0x00000027a6a77220 */ /* 0x000fc40000410000 */
[CC--:B------:R-:W-:Y:S02]  /*6150*/  FFMA.FTZ R70, R100.reuse, R171.reuse, -R67 ;  /* 0x000000ab64467223 */ /* 0x0c0fe40000010843 */
[----:B------:R-:W-:Y:S01]  /*6160*/  FMUL.FTZ R171, R99, R171 ;  /* 0x000000ab63ab7220 */ /* 0x000fe20000410000 */
[----:B------:R-:W0:Y:S01]  /*6170*/  MUFU.EX2 R69, R69 ;  /* 0x0000004500457308 */ /* 0x000e220000000800 */
[----:B------:R-:W-:Y:S02]  /*6180*/  FFMA.FTZ R70, R89, R45, R70 ;  /* 0x0000002d59467223 */ /* 0x000fe40000010046 */
[----:B------:R-:W-:Y:S02]  /*6190*/  FFMA.FTZ R171, R100, R174, R171 ;  /* 0x000000ae64ab7223 */ /* 0x000fe400000100ab */
[----:B------:R-:W-:Y:S02]  /*61a0*/  FMUL.FTZ R67, R97, R70 ;  /* 0x0000004661437220 */ /* 0x000fe40000410000 */
[----:B------:R-:W-:-:S02]  /*61b0*/  FADD.FTZ R171, RZ, R171 ;  /* 0x000000abffab7221 */ /* 0x000fc40000010000 */
[C---:B------:R-:W-:Y:S01]  /*61c0*/  FMUL.FTZ R169, R166.reuse, R33 ;  /* 0x00000021a6a97220 */ /* 0x040fe20000410000 */
[----:B------:R-:W-:Y:S01]  /*61d0*/  MUFU.SIN R68, R68 ;  /* 0x0000004400447308 */ /* 0x000fe20000000400 */
[C---:B------:R-:W-:Y:S02]  /*61e0*/  FMUL.FTZ R170, R166.reuse, R25 ;  /* 0x00000019a6aa7220 */ /* 0x040fe40000410000 */
[C---:B------:R-:W-:Y:S02]  /*61f0*/  FMUL.FTZ R66, R166.reuse, R21 ;  /* 0x00000015a6427220 */ /* 0x040fe40000410000 */
[----:B------:R-:W-:Y:S02]  /*6200*/  FMUL.FTZ R166, R166, R17 ;  /* 0x00000011a6a67220 */ /* 0x000fe40000410000 */
[-C--:B------:R-:W-:Y:S01]  /*6210*/  FFMA.FTZ R67, R98, R171.reuse, R67 ;  /* 0x000000ab62437223 */ /* 0x080fe20000010043 */
[----:B------:R-:W-:Y:S01]  /*6220*/  MUFU.EX2 R167, R167 ;  /* 0x000000a700a77308 */ /* 0x000fe20000000800 */
[----:B------:R-:W-:-:S02]  /*6230*/  FMUL.FTZ R171, R97, R171 ;  /* 0x000000ab61ab7220 */ /* 0x000fc40000410000 */
[C---:B-1----:R-:W-:Y:S02]  /*6240*/  FMUL.FTZ R160, R143.reuse, R160 ;  /* 0x000000a08fa07220 */ /* 0x042fe40000410000 */
[----:B------:R-:W-:Y:S02]  /*6250*/  FMUL.FTZ R159, R143, R159 ;  /* 0x0000009f8f9f7220 */ /* 0x000fe40000410000 */
[----:B------:R-:W-:Y:S01]  /*6260*/  FFMA.FTZ R171, R98, R70, -R171 ;  /* 0x0000004662ab7223 */ /* 0x000fe200000108ab */
[----:B------:R-:W1:Y:S01]  /*6270*/  MUFU.EX2 R143, R166 ;  /* 0x000000a6008f7308 */ /* 0x000e620000000800 */
[----:B------:R-:W-:Y:S02]  /*6280*/  FADD.FTZ R67, RZ, R67 ;  /* 0x00000043ff437221 */ /* 0x000fe40000010000 */
[C---:B0-----:R-:W-:Y:S02]  /*6290*/  FMUL.FTZ R150, R69.reuse, R150 ;  /* 0x0000009645967220 */ /* 0x041fe40000410000 */
[----:B------:R-:W-:-:S02]  /*62a0*/  FMUL.FTZ R149, R69, R149 ;  /* 0x0000009545957220 */ /* 0x000fc40000410000 */
[----:B------:R-:W-:Y:S01]  /*62b0*/  FFMA.FTZ R171, R88, R44, R171 ;  /* 0x0000002c58ab7223 */ /* 0x000fe200000100ab */
[----:B------:R-:W0:Y:S01]  /*62c0*/  MUFU.EX2 R66, R66 ;  /* 0x0000004200427308 */ /* 0x000e220000000800 */
[----:B------:R-:W-:Y:S02]  /*62d0*/  FMUL.FTZ R69, R163, R67 ;  /* 0x00000043a3457220 */ /* 0x000fe40000410000 */
[C---:B------:R-:W-:Y:S02]  /*62e0*/  FMUL.FTZ R162, R71.reuse, R162 ;  /* 0x000000a247a27220 */ /* 0x040fe40000410000 */
[----:B------:R-:W-:Y:S02]  /*62f0*/  FMUL.FTZ R161, R71, R161 ;  /* 0x000000a147a17220 */ /* 0x000fe40000410000 */
[-C--:B------:R-:W-:Y:S01]  /*6300*/  FMUL.FTZ R71, R163, R171.reuse ;  /* 0x000000aba3477220 */ /* 0x080fe20000410000 */
[----:B------:R-:W2:Y:S01]  /*6310*/  MUFU.EX2 R169, R169 ;  /* 0x000000a900a97308 */ /* 0x000ea20000000800 */
[----:B------:R-:W-:-:S02]  /*6320*/  FFMA.FTZ R70, R164, R171, -R69 ;  /* 0x000000aba4467223 */ /* 0x000fc40000010845 */
[----:B------:R-:W-:Y:S02]  /*6330*/  FFMA.FTZ R71, R164, R67, R71 ;  /* 0x00000043a4477223 */ /* 0x000fe40000010047 */
[----:B------:R-:W-:Y:S02]  /*6340*/  FFMA.FTZ R70, R87, R43, R70 ;  /* 0x0000002b57467223 */ /* 0x000fe40000010046 */
[C---:B-1----:R-:W-:Y:S02]  /*6350*/  FMUL.FTZ R144, R143.reuse, R144 ;  /* 0x000000908f907220 */ /* 0x042fe40000410000 */
[----:B------:R-:W-:Y:S02]  /*6360*/  FMUL.FTZ R143, R143, R68 ;  /* 0x000000448f8f7220 */ /* 0x000fe40000410000 */
[----:B------:R-:W-:Y:S02]  /*6370*/  FADD.FTZ R71, RZ, R71 ;  /* 0x00000047ff477221 */ /* 0x000fe40000010000 */
[----:B------:R-:W-:-:S02]  /*6380*/  FMUL.FTZ R68, R161, R70 ;  /* 0x00000046a1447220 */ /* 0x000fc40000410000 */
[C---:B0-----:R-:W-:Y:S02]  /*6390*/  FMUL.FTZ R146, R66.reuse, R146 ;  /* 0x0000009242927220 */ /* 0x041fe40000410000 */
[----:B------:R-:W-:Y:S02]  /*63a0*/  FMUL.FTZ R145, R66, R145 ;  /* 0x0000009142917220 */ /* 0x000fe40000410000 */
[----:B------:R-:W-:Y:S02]  /*63b0*/  FMUL.FTZ R66, R126, R103 ;  /* 0x000000677e427220 */ /* 0x000fe40000410000 */
[----:B------:R-:W-:Y:S02]  /*63c0*/  FMUL.FTZ R69, R161, R71 ;  /* 0x00000047a1457220 */ /* 0x000fe40000410000 */
[----:B------:R-:W-:Y:S02]  /*63d0*/  FMUL.FTZ R67, R127, R103 ;  /* 0x000000677f437220 */ /* 0x000fe40000410000 */
[----:B------:R-:W-:-:S02]  /*63e0*/  FFMA.FTZ R68, R162, R71, R68 ;  /* 0x00000047a2447223 */ /* 0x000fc40000010044 */
[----:B------:R-:W-:Y:S02]  /*63f0*/  FFMA.FTZ R66, R127, R104, R66 ;  /* 0x000000687f427223 */ /* 0x000fe40000010042 */
[----:B------:R-:W-:Y:S02]  /*6400*/  FFMA.FTZ R71, R162, R70, -R69 ;  /* 0x00000046a2477223 */ /* 0x000fe40000010845 */
[----:B------:R-:W-:Y:S02]  /*6410*/  FFMA.FTZ R67, R126, R104, -R67 ;  /* 0x000000687e437223 */ /* 0x000fe40000010843 */
[----:B------:R-:W-:Y:S02]  /*6420*/  FADD.FTZ R70, RZ, R68 ;  /* 0x00000044ff467221 */ /* 0x000fe40000010000 */
[C---:B------:R-:W-:Y:S02]  /*6430*/  FMUL.FTZ R158, R165.reuse, R158 ;  /* 0x0000009ea59e7220 */ /* 0x040fe40000410000 */
[----:B------:R-:W-:-:S02]  /*6440*/  FMUL.FTZ R157, R165, R157 ;  /* 0x0000009da59d7220 */ /* 0x000fc40000410000 */
[C---:B------:R-:W-:Y:S02]  /*6450*/  FMUL.FTZ R68, R101.reuse, R66 ;  /* 0x0000004265447220 */ /* 0x040fe40000410000 */
[----:B------:R-:W-:Y:S02]  /*6460*/  FMUL.FTZ R69, R101, R67 ;  /* 0x0000004365457220 */ /* 0x000fe40000410000 */
[----:B------:R-:W-:Y:S02]  /*6470*/  FFMA.FTZ R71, R86, R42, R71 ;  /* 0x0000002a56477223 */ /* 0x000fe40000010047 */
[----:B------:R-:W-:Y:S02]  /*6480*/  FMUL.FTZ R165, R159, R70 ;  /* 0x000000469fa57220 */ /* 0x000fe40000410000 */
[C---:B------:R-:W-:Y:S02]  /*6490*/  FMUL.FTZ R156, R167.reuse, R156 ;  /* 0x0000009ca79c7220 */ /* 0x040fe40000410000 */
[----:B------:R-:W-:-:S02]  /*64a0*/  FMUL.FTZ R155, R167, R155 ;  /* 0x0000009ba79b7220 */ /* 0x000fc40000410000 */
[C---:B------:R-:W-:Y:S02]  /*64b0*/  FFMA.FTZ R68, R102.reuse, R67, -R68 ;  /* 0x0000004366447223 */ /* 0x040fe40000010844 */
[----:B------:R-:W-:Y:S02]  /*64c0*/  FFMA.FTZ R69, R102, R66, R69 ;  /* 0x0000004266457223 */ /* 0x000fe40000010045 */
[-C--:B------:R-:W-:Y:S02]  /*64d0*/  FMUL.FTZ R167, R159, R71.reuse ;  /* 0x000000479fa77220 */ /* 0x080fe40000410000 */
[----:B------:R-:W-:Y:S02]  /*64e0*/  FFMA.FTZ R166, R160, R71, -R165 ;  /* 0x00000047a0a67223 */ /* 0x000fe400000108a5 */
[C---:B------:R-:W-:Y:S02]  /*64f0*/  FMUL.FTZ R66, R99.reuse, R68 ;  /* 0x0000004463427220 */ /* 0x040fe40000410000 */
[----:B------:R-:W-:-:S02]  /*6500*/  FMUL.FTZ R67, R99, R69 ;  /* 0x0000004563437220 */ /* 0x000fc40000410000 */
[----:B------:R-:W-:Y:S02]  /*6510*/  FFMA.FTZ R167, R160, R70, R167 ;  /* 0x00000046a0a77223 */ /* 0x000fe400000100a7 */
[----:B------:R-:W-:Y:S02]  /*6520*/  FFMA.FTZ R166, R85, R41, R166 ;  /* 0x0000002955a67223 */ /* 0x000fe400000100a6 */
[C---:B------:R-:W-:Y:S02]  /*6530*/  FFMA.FTZ R66, R100.reuse, R69, R66 ;  /* 0x0000004564427223 */ /* 0x040fe40000010042 */
[----:B------:R-:W-:Y:S02]  /*6540*/  FFMA.FTZ R67, R100, R68, -R67 ;  /* 0x0000004464437223 */ /* 0x000fe40000010843 */
[----:B------:R-:W-:Y:S02]  /*6550*/  FADD.FTZ R167, RZ, R167 ;  /* 0x000000a7ffa77221 */ /* 0x000fe40000010000 */
[----:B------:R-:W-:-:S02]  /*6560*/  FMUL.FTZ R70, R157, R166 ;  /* 0x000000a69d467220 */ /* 0x000fc40000410000 */
[CC--:B------:R-:W-:Y:S02]  /*6570*/  FMUL.FTZ R68, R97.reuse, R66.reuse ;  /* 0x0000004261447220 */ /* 0x0c0fe40000410000 */
[----:B------:R-:W-:Y:S02]  /*6580*/  FMUL.FTZ R69, R97, R67 ;  /* 0x0000004361457220 */ /* 0x000fe40000410000 */
[-C--:B------:R-:W-:Y:S02]  /*6590*/  FMUL.FTZ R71, R157, R167.reuse ;  /* 0x000000a79d477220 */ /* 0x080fe40000410000 */
[----:B------:R-:W-:Y:S02]  /*65a0*/  FFMA.FTZ R70, R158, R167, R70 ;  /* 0x000000a79e467223 */ /* 0x000fe40000010046 */
[C---:B------:R-:W-:Y:S02]  /*65b0*/  FFMA.FTZ R68, R98.reuse, R67, -R68 ;  /* 0x0000004362447223 */ /* 0x040fe40000010844 */
[----:B------:R-:W-:-:S02]  /*65c0*/  FFMA.FTZ R69, R98, R66, R69 ;  /* 0x0000004262457223 */ /* 0x000fc40000010045 */
[----:B------:R-:W-:Y:S02]  /*65d0*/  FFMA.FTZ R71, R158, R166, -R71 ;  /* 0x000000a69e477223 */ /* 0x000fe40000010847 */
[----:B------:R-:W-:Y:S02]  /*65e0*/  FADD.FTZ R70, RZ, R70 ;  /* 0x00000046ff467221 */ /* 0x000fe40000010000 */
[C---:B------:R-:W-:Y:S02]  /*65f0*/  FMUL.FTZ R66, R163.reuse, R68 ;  /* 0x00000044a3427220 */ /* 0x040fe40000410000 */
[----:B------:R-:W-:Y:S02]  /*6600*/  FMUL.FTZ R67, R163, R69 ;  /* 0x00000045a3437220 */ /* 0x000fe40000410000 */
[----:B------:R-:W-:Y:S02]  /*6610*/  FFMA.FTZ R71, R84, R40, R71 ;  /* 0x0000002854477223 */ /* 0x000fe40000010047 */
[----:B------:R-:W-:-:S02]  /*6620*/  FMUL.FTZ R165, R155, R70 ;  /* 0x000000469ba57220 */ /* 0x000fc40000410000 */
[C---:B------:R-:W-:Y:S02]  /*6630*/  FFMA.FTZ R66, R164.reuse, R69, R66 ;  /* 0x00000045a4427223 */ /* 0x040fe40000010042 */
[----:B------:R-:W-:Y:S02]  /*6640*/  FFMA.FTZ R67, R164, R68, -R67 ;  /* 0x00000044a4437223 */ /* 0x000fe40000010843 */
[-C--:B------:R-:W-:Y:S02]  /*6650*/  FMUL.FTZ R167, R155, R71.reuse ;  /* 0x000000479ba77220 */ /* 0x080fe40000410000 */
[----:B------:R-:W-:Y:S02]  /*6660*/  FFMA.FTZ R166, R156, R71, -R165 ;  /* 0x000000479ca67223 */ /* 0x000fe400000108a5 */
[----:B------:R-:W-:Y:S02]  /*6670*/  FMUL.FTZ R68, R161, R66 ;  /* 0x00000042a1447220 */ /* 0x000fe40000410000 */
[----:B------:R-:W-:-:S02]  /*6680*/  FMUL.FTZ R153, R168, R153 ;  /* 0x00000099a8997220 */ /* 0x000fc40000410000 */
[----:B------:R-:W-:Y:S02]  /*6690*/  FMUL.FTZ R69, R161, R67 ;  /* 0x00000043a1457220 */ /* 0x000fe40000410000 */
[----:B------:R-:W-:Y:S02]  /*66a0*/  FFMA.FTZ R167, R156, R70, R167 ;  /* 0x000000469ca77223 */ /* 0x000fe400000100a7 */
[----:B------:R-:W-:Y:S02]  /*66b0*/  FFMA.FTZ R166, R83, R39, R166 ;  /* 0x0000002753a67223 */ /* 0x000fe400000100a6 */
[----:B------:R-:W-:Y:S02]  /*66c0*/  FFMA.FTZ R68, R162, R67, -R68 ;  /* 0x00000043a2447223 */ /* 0x000fe40000010844 */
[----:B------:R-:W-:Y:S02]  /*66d0*/  FMUL.FTZ R154, R168, R154 ;  /* 0x0000009aa89a7220 */ /* 0x000fe40000410000 */
[----:B------:R-:W-:-:S02]  /*66e0*/  FFMA.FTZ R69, R162, R66, R69 ;  /* 0x00000042a2457223 */ /* 0x000fc40000010045 */
[----:B------:R-:W-:Y:S02]  /*66f0*/  FADD.FTZ R167, RZ, R167 ;  /* 0x000000a7ffa77221 */ /* 0x000fe40000010000 */
[----:B------:R-:W-:Y:S02]  /*6700*/  FMUL.FTZ R70, R153, R166 ;  /* 0x000000a699467220 */ /* 0x000fe40000410000 */
[C---:B------:R-:W-:Y:S02]  /*6710*/  FMUL.FTZ R66, R159.reuse, R68 ;  /* 0x000000449f427220 */ /* 0x040fe40000410000 */
[----:B------:R-:W-:Y:S02]  /*6720*/  FMUL.FTZ R67, R159, R69 ;  /* 0x000000459f437220 */ /* 0x000fe40000410000 */
[-C--:B------:R-:W-:Y:S02]  /*6730*/  FMUL.FTZ R71, R153, R167.reuse ;  /* 0x000000a799477220 */ /* 0x080fe40000410000 */
[----:B------:R-:W-:-:S02]  /*6740*/  FFMA.FTZ R70, R154, R167, R70 ;  /* 0x000000a79a467223 */ /* 0x000fc40000010046 */
[C---:B------:R-:W-:Y:S02]  /*6750*/  FFMA.FTZ R66, R160.reuse, R69, R66 ;  /* 0x00000045a0427223 */ /* 0x040fe40000010042 */
[----:B--2---:R-:W-:Y:S02]  /*6760*/  FMUL.FTZ R151, R169, R151 ;  /* 0x00000097a9977220 */ /* 0x004fe40000410000 */
[----:B------:R-:W-:Y:S02]  /*6770*/  FFMA.FTZ R67, R160, R68, -R67 ;  /* 0x00000044a0437223 */ /* 0x000fe40000010843 */
[----:B------:R-:W-:Y:S02]  /*6780*/  FFMA.FTZ R71, R154, R166, -R71 ;  /* 0x000000a69a477223 */ /* 0x000fe40000010847 */
[----:B------:R-:W-:Y:S02]  /*6790*/  FADD.FTZ R70, RZ, R70 ;  /* 0x00000046ff467221 */ /* 0x000fe40000010000 */
[----:B------:R-:W-:-:S02]  /*67a0*/  FMUL.FTZ R68, R157, R66 ;  /* 0x000000429d447220 */ /* 0x000fc40000410000 */
[----:B------:R-:W-:Y:S02]  /*67b0*/  FMUL.FTZ R152, R169, R152 ;  /* 0x00000098a9987220 */ /* 0x000fe40000410000 */
[-C--:B------:R-:W-:Y:S02]  /*67c0*/  FMUL.FTZ R69, R157, R67.reuse ;  /* 0x000000439d457220 */ /* 0x080fe40000410000 */
[----:B------:R-:W-:Y:S02]  /*67d0*/  FFMA.FTZ R71, R82, R38, R71 ;  /* 0x0000002652477223 */ /* 0x000fe40000010047 */
[----:B------:R-:W-:Y:S01]  /*67e0*/  FMUL.FTZ R165, R151, R70 ;  /* 0x0000004697a57220 */ /* 0x000fe20000410000 */
[----:B------:R-:W0:Y:S01]  /*67f0*/  MUFU.EX2 R170, R170 ;  /* 0x000000aa00aa7308 */ /* 0x000e220000000800 */
[C---:B------:R-:W-:Y:S02]  /*6800*/  FFMA.FTZ R68, R158.reuse, R67, -R68 ;  /* 0x000000439e447223 */ /* 0x040fe40000010844 */
[----:B------:R-:W-:-:S02]  /*6810*/  FFMA.FTZ R69, R158, R66, R69 ;  /* 0x000000429e457223 */ /* 0x000fc40000010045 */
[-C--:B------:R-:W-:Y:S02]  /*6820*/  FMUL.FTZ R167, R151, R71.reuse ;  /* 0x0000004797a77220 */ /* 0x080fe40000410000 */
[C---:B------:R-:W-:Y:S02]  /*6830*/  FFMA.FTZ R166, R152.reuse, R71, -R165 ;  /* 0x0000004798a67223 */ /* 0x040fe400000108a5 */
[C---:B------:R-:W-:Y:S02]  /*6840*/  FMUL.FTZ R66, R155.reuse, R68 ;  /* 0x000000449b427220 */ /* 0x040fe40000410000 */
[----:B------:R-:W-:Y:S02]  /*6850*/  FMUL.FTZ R67, R155, R69 ;  /* 0x000000459b437220 */ /* 0x000fe40000410000 */
[----:B------:R-:W-:Y:S02]  /*6860*/  FFMA.FTZ R167, R152, R70, R167 ;  /* 0x0000004698a77223 */ /* 0x000fe400000100a7 */
[----:B------:R-:W-:-:S02]  /*6870*/  FFMA.FTZ R166, R81, R33, R166 ;  /* 0x0000002151a67223 */ /* 0x000fc400000100a6 */
[C---:B------:R-:W-:Y:S02]  /*6880*/  FFMA.FTZ R66, R156.reuse, R69, R66 ;  /* 0x000000459c427223 */ /* 0x040fe40000010042 */
[----:B------:R-:W-:Y:S02]  /*6890*/  FFMA.FTZ R67, R156, R68, -R67 ;  /* 0x000000449c437223 */ /* 0x000fe40000010843 */
[----:B------:R-:W-:Y:S02]  /*68a0*/  FADD.FTZ R167, RZ, R167 ;  /* 0x000000a7ffa77221 */ /* 0x000fe40000010000 */
[----:B------:R-:W-:Y:S02]  /*68b0*/  FMUL.FTZ R70, R149, R166 ;  /* 0x000000a695467220 */ /* 0x000fe40000410000 */
[C---:B------:R-:W-:Y:S02]  /*68c0*/  FMUL.FTZ R68, R153.reuse, R66 ;  /* 0x0000004299447220 */ /* 0x040fe40000410000 */
[----:B------:R-:W-:-:S02]  /*68d0*/  FMUL.FTZ R69, R153, R67 ;  /* 0x0000004399457220 */ /* 0x000fc40000410000 */
[-C--:B------:R-:W-:Y:S02]  /*68e0*/  FMUL.FTZ R71, R149, R167.reuse ;  /* 0x000000a795477220 */ /* 0x080fe40000410000 */
[----:B------:R-:W-:Y:S02]  /*68f0*/  FFMA.FTZ R70, R150, R167, R70 ;  /* 0x000000a796467223 */ /* 0x000fe40000010046 */
[----:B------:R-:W-:Y:S02]  /*6900*/  FFMA.FTZ R68, R154, R67, -R68 ;  /* 0x000000439a447223 */ /* 0x000fe40000010844 */
[----:B0-----:R-:W-:Y:S02]  /*6910*/  FMUL.FTZ R147, R170, R147 ;  /* 0x00000093aa937220 */ /* 0x001fe40000410000 */
[----:B------:R-:W-:Y:S02]  /*6920*/  FFMA.FTZ R69, R154, R66, R69 ;  /* 0x000000429a457223 */ /* 0x000fe40000010045 */
[----:B------:R-:W-:-:S02]  /*6930*/  FFMA.FTZ R71, R150, R166, -R71 ;  /* 0x000000a696477223 */ /* 0x000fc40000010847 */
[----:B------:R-:W-:Y:S02]  /*6940*/  FADD.FTZ R70, RZ, R70 ;  /* 0x00000046ff467221 */ /* 0x000fe40000010000 */
[C---:B------:R-:W-:Y:S02]  /*6950*/  FMUL.FTZ R66, R151.reuse, R68 ;  /* 0x0000004497427220 */ /* 0x040fe40000410000 */
[----:B------:R-:W-:Y:S02]  /*6960*/  FMUL.FTZ R148, R170, R148 ;  /* 0x00000094aa947220 */ /* 0x000fe40000410000 */
[----:B------:R-:W-:Y:S02]  /*6970*/  FMUL.FTZ R67, R151, R69 ;  /* 0x0000004597437220 */ /* 0x000fe40000410000 */
[----:B------:R-:W-:Y:S02]  /*6980*/  FFMA.FTZ R71, R80, R29, R71 ;  /* 0x0000001d50477223 */ /* 0x000fe40000010047 */
[----:B------:R-:W-:-:S02]  /*6990*/  FMUL.FTZ R165, R147, R70 ;  /* 0x0000004693a57220 */ /* 0x000fc40000410000 */
[C---:B------:R-:W-:Y:S02]  /*69a0*/  FFMA.FTZ R66, R152.reuse, R69, R66 ;  /* 0x0000004598427223 */ /* 0x040fe40000010042 */
[----:B------:R-:W-:Y:S02]  /*69b0*/  FFMA.FTZ R67, R152, R68, -R67 ;  /* 0x0000004498437223 */ /* 0x000fe40000010843 */
[-C--:B------:R-:W-:Y:S01]  /*69c0*/  FFMA.FTZ R166, R148, R71.reuse, -R165 ;  /* 0x0000004794a67223 */ /* 0x080fe200000108a5 */
[----:B-----5:R0:W1:Y:S01]  /*69d0*/  R2UR UR21, R65 ;  /* 0x00000000411573c2 */ /* 0x02006200000e0000 */
[----:B------:R-:W-:Y:S02]  /*69e0*/  FMUL.FTZ R71, R147, R71 ;  /* 0x0000004793477220 */ /* 0x000fe40000410000 */
[C---:B------:R-:W-:Y:S02]  /*69f0*/  FMUL.FTZ R68, R149.reuse, R66 ;  /* 0x0000004295447220 */ /* 0x040fe40000410000 */
[----:B------:R-:W-:-:S02]  /*6a00*/  FMUL.FTZ R69, R149, R67 ;  /* 0x0000004395457220 */ /* 0x000fc40000410000 */
[----:B------:R-:W-:Y:S01]  /*6a10*/  FFMA.FTZ R71, R148, R70, R71 ;  /* 0x0000004694477223 */ /* 0x000fe20000010047 */
[----:B------:R2:W3:Y:S01]  /*6a20*/  R2UR UR20, R64 ;  /* 0x00000000401473c2 */ /* 0x0004e200000e0000 */
[----:B------:R-:W-:Y:S02]  /*6a30*/  FFMA.FTZ R166, R79, R25, R166 ;  /* 0x000000194fa67223 */ /* 0x000fe400000100a6 */
[C---:B------:R-:W-:Y:S02]  /*6a40*/  FFMA.FTZ R68, R150.reuse, R67, -R68 ;  /* 0x0000004396447223 */ /* 0x040fe40000010844 */
[----:B------:R-:W-:Y:S02]  /*6a50*/  FFMA.FTZ R69, R150, R66, R69 ;  /* 0x0000004296457223 */ /* 0x000fe40000010045 */
[----:B------:R-:W-:Y:S02]  /*6a60*/  FADD.FTZ R71, RZ, R71 ;  /* 0x00000047ff477221 */ /* 0x000fe40000010000 */
[----:B------:R-:W-:-:S02]  /*6a70*/  FMUL.FTZ R70, R145, R166 ;  /* 0x000000a691467220 */ /* 0x000fc40000410000 */
[CC--:B------:R-:W-:Y:S02]  /*6a80*/  FMUL.FTZ R66, R147.reuse, R68.reuse ;  /* 0x0000004493427220 */ /* 0x0c0fe40000410000 */
[----:B0-----:R-:W-:Y:S02]  /*6a90*/  FMUL.FTZ R65, R147, R69 ;  /* 0x0000004593417220 */ /* 0x001fe40000410000 */
[-C--:B------:R-:W-:Y:S02]  /*6aa0*/  FMUL.FTZ R67, R145, R71.reuse ;  /* 0x0000004791437220 */ /* 0x080fe40000410000 */
[----:B------:R-:W-:Y:S02]  /*6ab0*/  FFMA.FTZ R70, R146, R71, R70 ;  /* 0x0000004792467223 */ /* 0x000fe40000010046 */
[C---:B------:R-:W-:Y:S02]  /*6ac0*/  FFMA.FTZ R66, R148.reuse, R69, R66 ;  /* 0x0000004594427223 */ /* 0x040fe40000010042 */
[----:B------:R-:W-:-:S02]  /*6ad0*/  FFMA.FTZ R65, R148, R68, -R65 ;  /* 0x0000004494417223 */ /* 0x000fc40000010841 */
[----:B------:R-:W-:Y:S02]  /*6ae0*/  FFMA.FTZ R166, R146, R166, -R67 ;  /* 0x000000a692a67223 */ /* 0x000fe40000010843 */
[----:B------:R-:W-:Y:S02]  /*6af0*/  FADD.FTZ R70, RZ, R70 ;  /* 0x00000046ff467221 */ /* 0x000fe40000010000 */
[C---:B--2---:R-:W-:Y:S02]  /*6b00*/  FMUL.FTZ R64, R145.reuse, R66 ;  /* 0x0000004291407220 */ /* 0x044fe40000410000 */
[----:B------:R-:W-:Y:S02]  /*6b10*/  FMUL.FTZ R67, R145, R65 ;  /* 0x0000004191437220 */ /* 0x000fe40000410000 */
[----:B------:R-:W-:Y:S02]  /*6b20*/  FFMA.FTZ R166, R78, R21, R166 ;  /* 0x000000154ea67223 */ /* 0x000fe400000100a6 */
[----:B------:R-:W-:-:S02]  /*6b30*/  FMUL.FTZ R69, R143, R70 ;  /* 0x000000468f457220 */ /* 0x000fc40000410000 */
[C---:B------:R-:W-:Y:S02]  /*6b40*/  FFMA.FTZ R64, R146.reuse, R65, -R64 ;  /* 0x0000004192407223 */ /* 0x040fe40000010840 */
[----:B------:R-:W-:Y:S02]  /*6b50*/  FFMA.FTZ R65, R146, R66, R67 ;  /* 0x0000004292417223 */ /* 0x000fe40000010043 */
[----:B------:R-:W-:Y:S02]  /*6b60*/  FFMA.FTZ R66, R144, R166, -R69 ;  /* 0x000000a690427223 */ /* 0x000fe40000010845 */
[C---:B-1----:R-:W-:Y:S02]  /*6b70*/  FMUL.FTZ R69, R141.reuse, UR21 ;  /* 0x000000158d457c20 */ /* 0x042fe40008410000 */
[----:B---3--:R-:W-:Y:S02]  /*6b80*/  FMUL.FTZ R71, R141, UR20 ;  /* 0x000000148d477c20 */ /* 0x008fe40008410000 */
[----:B------:R-:W-:-:S02]  /*6b90*/  FFMA.FTZ R190, R142, UR20, -R69 ;  /* 0x000000148ebe7c23 */ /* 0x000fc40008010845 */
[C---:B------:R-:W-:Y:S02]  /*6ba0*/  FMUL.FTZ R69, R139.reuse, UR21 ;  /* 0x000000158b457c20 */ /* 0x040fe40008410000 */
[----:B------:R-:W-:Y:S02]  /*6bb0*/  FADD.FTZ R189, R76, R76 ;  /* 0x0000004c4cbd7221 */ /* 0x000fe40000010000 */
[----:B------:R-:W-:Y:S02]  /*6bc0*/  FFMA.FTZ R68, R142, UR21, R71 ;  /* 0x000000158e447c23 */ /* 0x000fe40008010047 */
[----:B------:R-:W-:Y:S02]  /*6bd0*/  FMUL.FTZ R71, R139, UR20 ;  /* 0x000000148b477c20 */ /* 0x000fe40008410000 */
[----:B------:R-:W-:Y:S02]  /*6be0*/  FFMA.FTZ R188, R140, UR20, -R69 ;  /* 0x000000148cbc7c23 */ /* 0x000fe40008010845 */
[----:B------:R-:W-:-:S02]  /*6bf0*/  FMUL.FTZ R190, R189, R190 ;  /* 0x000000bebdbe7220 */ /* 0x000fc40000410000 */
[----:B------:R-:W-:Y:S02]  /*6c00*/  FMUL.FTZ R69, R137, UR21 ;  /* 0x0000001589457c20 */ /* 0x000fe40008410000 */
[----:B------:R-:W-:Y:S02]  /*6c10*/  FMUL.FTZ R189, R189, R68 ;  /* 0x00000044bdbd7220 */ /* 0x000fe40000410000 */
[----:B------:R-:W-:Y:S02]  /*6c20*/  FADD.FTZ R187, R75, R75 ;  /* 0x0000004b4bbb7221 */ /* 0x000fe40000010000 */
[----:B------:R-:W-:Y:S02]  /*6c30*/  FFMA.FTZ R68, R140, UR21, R71 ;  /* 0x000000158c447c23 */ /* 0x000fe40008010047 */
[----:B------:R-:W-:Y:S02]  /*6c40*/  FMUL.FTZ R71, R137, UR20 ;  /* 0x0000001489477c20 */ /* 0x000fe40008410000 */
[----:B------:R-:W-:-:S02]  /*6c50*/  FFMA.FTZ R186, R138, UR20, -R69 ;  /* 0x000000148aba7c23 */ /* 0x000fc40008010845 */
[----:B------:R-:W-:Y:S02]  /*6c60*/  FMUL.FTZ R188, R187, R188 ;  /* 0x000000bcbbbc7220 */ /* 0x000fe40000410000 */
[----:B------:R-:W-:Y:S02]  /*6c70*/  FMUL.FTZ R69, R135, UR21 ;  /* 0x0000001587457c20 */ /* 0x000fe40008410000 */
[----:B------:R-:W-:Y:S02]  /*6c80*/  FMUL.FTZ R187, R187, R68 ;  /* 0x00000044bbbb7220 */ /* 0x000fe40000410000 */
[----:B------:R-:W-:Y:S02]  /*6c90*/  FADD.FTZ R185, R74, R74 ;  /* 0x0000004a4ab97221 */ /* 0x000fe40000010000 */
[----:B------:R-:W-:Y:S02]  /*6ca0*/  FFMA.FTZ R68, R138, UR21, R71 ;  /* 0x000000158a447c23 */ /* 0x000fe40008010047 */
[----:B------:R-:W-:-:S02]  /*6cb0*/  FMUL.FTZ R71, R135, UR20 ;  /* 0x0000001487477c20 */ /* 0x000fc40008410000 */
[C---:B------:R-:W-:Y:S02]  /*6cc0*/  FFMA.FTZ R184, R136.reuse, UR20, -R69 ;  /* 0x0000001488b87c23 */ /* 0x040fe40008010845 */
[----:B------:R-:W-:Y:S02]  /*6cd0*/  FMUL.FTZ R186, R185, R186 ;  /* 0x000000bab9ba7220 */ /* 0x000fe40000410000 */
[----:B------:R-:W-:Y:S02]  /*6ce0*/  FMUL.FTZ R69, R133, UR21 ;  /* 0x0000001585457c20 */ /* 0x000fe40008410000 */
[----:B------:R-:W-:Y:S02]  /*6cf0*/  FMUL.FTZ R185, R185, R68 ;  /* 0x00000044b9b97220 */ /* 0x000fe40000410000 */
[----:B------:R-:W-:Y:S02]  /*6d00*/  FADD.FTZ R183, R73, R73 ;  /* 0x0000004949b77221 */ /* 0x000fe40000010000 */
[----:B------:R-:W-:-:S02]  /*6d10*/  FFMA.FTZ R68, R136, UR21, R71 ;  /* 0x0000001588447c23 */ /* 0x000fc40008010047 */
[----:B------:R-:W-:Y:S02]  /*6d20*/  FMUL.FTZ R71, R133, UR20 ;  /* 0x0000001485477c20 */ /* 0x000fe40008410000 */
[----:B------:R-:W-:Y:S02]  /*6d30*/  FFMA.FTZ R182, R134, UR20, -R69 ;  /* 0x0000001486b67c23 */ /* 0x000fe40008010845 */
[----:B------:R-:W-:Y:S02]  /*6d40*/  FMUL.FTZ R184, R183, R184 ;  /* 0x000000b8b7b87220 */ /* 0x000fe40000410000 */
[----:B------:R-:W-:Y:S02]  /*6d50*/  FMUL.FTZ R69, R131, UR21 ;  /* 0x0000001583457c20 */ /* 0x000fe40008410000 */
[----:B------:R-:W-:Y:S02]  /*6d60*/  FMUL.FTZ R183, R183, R68 ;  /* 0x00000044b7b77220 */ /* 0x000fe40000410000 */
[----:B------:R-:W-:-:S02]  /*6d70*/  FADD.FTZ R181, R72, R72 ;  /* 0x0000004848b57221 */ /* 0x000fc40000010000 */
[----:B------:R-:W-:Y:S02]  /*6d80*/  FFMA.FTZ R68, R134, UR21, R71 ;  /* 0x0000001586447c23 */ /* 0x000fe40008010047 */
[----:B------:R-:W-:Y:S02]  /*6d90*/  FMUL.FTZ R71, R131, UR20 ;  /* 0x0000001483477c20 */ /* 0x000fe40008410000 */
[----:B------:R-:W-:Y:S02]  /*6da0*/  FFMA.FTZ R180, R132, UR20, -R69 ;  /* 0x0000001484b47c23 */ /* 0x000fe40008010845 */
[----:B------:R-:W-:Y:S02]  /*6db0*/  FMUL.FTZ R182, R181, R182 ;  /* 0x000000b6b5b67220 */ /* 0x000fe40000410000 */
[----:B------:R-:W-:Y:S02]  /*6dc0*/  FMUL.FTZ R69, R129, UR21 ;  /* 0x0000001581457c20 */ /* 0x000fe40008410000 */
[----:B------:R-:W-:-:S02]  /*6dd0*/  FMUL.FTZ R181, R181, R68 ;  /* 0x00000044b5b57220 */ /* 0x000fc40000410000 */
[----:B------:R-:W-:Y:S02]  /*6de0*/  FADD.FTZ R179, R59, R59 ;  /* 0x0000003b3bb37221 */ /* 0x000fe40000010000 */
[----:B------:R-:W-:Y:S02]  /*6df0*/  FFMA.FTZ R68, R132, UR21, R71 ;  /* 0x0000001584447c23 */ /* 0x000fe40008010047 */
[----:B------:R-:W-:Y:S02]  /*6e00*/  FMUL.FTZ R71, R129, UR20 ;  /* 0x0000001481477c20 */ /* 0x000fe40008410000 */
[----:B------:R-:W-:Y:S02]  /*6e10*/  FFMA.FTZ R178, R130, UR20, -R69 ;  /* 0x0000001482b27c23 */ /* 0x000fe40008010845 */
[----:B------:R-:W-:Y:S02]  /*6e20*/  FMUL.FTZ R180, R179, R180 ;  /* 0x000000b4b3b47220 */ /* 0x000fe40000410000 */
[----:B------:R-:W-:-:S02]  /*6e30*/  FMUL.FTZ R69, R125, UR21 ;  /* 0x000000157d457c20 */ /* 0x000fc40008410000 */
[----:B------:R-:W-:Y:S02]  /*6e40*/  FMUL.FTZ R179, R179, R68 ;  /* 0x00000044b3b37220 */ /* 0x000fe40000410000 */
        /* <DEDUP_REMOVED lines=33> */
[----:B------:R-:W-:Y:S02]  /*7060*/  FMUL.FTZ R69, R143, R64 ;  /* 0x000000408f457220 */ /* 0x000fe40000410000 */
[----:B------:R-:W-:-:S02]  /*7070*/  FMUL.FTZ R169, R169, R68 ;  /* 0x00000044a9a97220 */ /* 0x000fc40000410000 */
[----:B------:R-:W-:Y:S02]  /*7080*/  FFMA.FTZ R68, R118, UR21, R71 ;  /* 0x0000001576447c23 */ /* 0x000fe40008010047 */
[-C--:B------:R-:W-:Y:S02]  /*7090*/  FMUL.FTZ R71, R143, R65.reuse ;  /* 0x000000418f477220 */ /* 0x080fe40000410000 */
[----:B------:R-:W-:Y:S02]  /*70a0*/  FFMA.FTZ R65, R144, R65, R69 ;  /* 0x0000004190417223 */ /* 0x000fe40000010045 */
[----:B------:R-:W-:Y:S02]  /*70b0*/  FMUL.FTZ R69, R115, UR21 ;  /* 0x0000001573457c20 */ /* 0x000fe40008410000 */
[----:B------:R-:W-:Y:S02]  /*70c0*/  FMUL.FTZ R67, R143, R166 ;  /* 0x000000a68f437220 */ /* 0x000fe40000410000 */
[----:B------:R-:W-:-:S02]  /*70d0*/  FADD.FTZ R167, R53, R53 ;  /* 0x0000003535a77221 */ /* 0x000fc40000010000 */
[----:B------:R-:W-:Y:S02]  /*70e0*/  FFMA.FTZ R64, R144, R64, -R71 ;  /* 0x0000004090407223 */ /* 0x000fe40000010847 */
[----:B------:R-:W-:Y:S02]  /*70f0*/  FFMA.FTZ R166, R116, UR20, -R69 ;  /* 0x0000001474a67c23 */ /* 0x000fe40008010845 */
[----:B------:R-:W-:Y:S02]  /*7100*/  FMUL.FTZ R71, R115, UR20 ;  /* 0x0000001473477c20 */ /* 0x000fe40008410000 */
[C---:B------:R-:W-:Y:S02]  /*7110*/  FMUL.FTZ R69, R113.reuse, UR21 ;  /* 0x0000001571457c20 */ /* 0x040fe40008410000 */
[----:B------:R-:W-:Y:S01]  /*7120*/  FMUL.FTZ R191, R113, UR20 ;  /* 0x0000001471bf7c20 */ /* 0x000fe20008410000 */
[----:B------:R-:W-:Y:S01]  /*7130*/  ISETP.GT.U32.AND P0, PT, R96, 0x1f, PT ;  /* 0x0000001f6000780c */ /* 0x000fe20003f04070 */
[----:B------:R-:W-:-:S02]  /*7140*/  FMUL.FTZ R168, R167, R168 ;  /* 0x000000a8a7a87220 */ /* 0x000fc40000410000 */
[----:B------:R-:W-:Y:S02]  /*7150*/  FMUL.FTZ R167, R167, R68 ;  /* 0x00000044a7a77220 */ /* 0x000fe40000410000 */
[----:B------:R-:W-:Y:S02]  /*7160*/  FFMA.FTZ R68, R116, UR21, R71 ;  /* 0x0000001574447c23 */ /* 0x000fe40008010047 */
[----:B------:R-:W-:Y:S02]  /*7170*/  FADD.FTZ R192, R51, R51 ;  /* 0x0000003333c07221 */ /* 0x000fe40000010000 */
[----:B------:R-:W-:Y:S02]  /*7180*/  FFMA.FTZ R69, R114, UR20, -R69 ;  /* 0x0000001472457c23 */ /* 0x000fe40008010845 */
[----:B------:R-:W-:Y:S02]  /*7190*/  FFMA.FTZ R67, R144, R70, R67 ;  /* 0x0000004690437223 */ /* 0x000fe40000010043 */
[----:B------:R-:W-:-:S02]  /*71a0*/  FFMA.FTZ R71, R114, UR21, R191 ;  /* 0x0000001572477c23 */ /* 0x000fc400080100bf */
[C---:B------:R-:W-:Y:S02]  /*71b0*/  FMUL.FTZ R191, R192.reuse, R69 ;  /* 0x00000045c0bf7220 */ /* 0x040fe40000410000 */
[----:B------:R-:W-:Y:S02]  /*71c0*/  FFMA.FTZ R66, R77, R17, R66 ;  /* 0x000000114d427223 */ /* 0x000fe40000010042 */
[----:B------:R-:W-:Y:S02]  /*71d0*/  FADD.FTZ R67, RZ, R67 ;  /* 0x00000043ff437221 */ /* 0x000fe40000010000 */
[----:B------:R-:W-:Y:S02]  /*71e0*/  FMUL.FTZ R192, R192, R71 ;  /* 0x00000047c0c07220 */ /* 0x000fe40000410000 */
[----:B------:R-:W-:Y:S02]  /*71f0*/  FMUL.FTZ R69, R109, UR21 ;  /* 0x000000156d457c20 */ /* 0x000fe40008410000 */
[----:B------:R-:W-:-:S02]  /*7200*/  FMUL.FTZ R193, R105, UR21 ;  /* 0x0000001569c17c20 */ /* 0x000fc40008410000 */
[----:B------:R-:W-:Y:S02]  /*7210*/  FMUL.FTZ R71, R109, UR20 ;  /* 0x000000146d477c20 */ /* 0x000fe40008410000 */
[----:B------:R-:W-:Y:S01]  /*7220*/  FMUL.FTZ R203, R105, UR20 ;  /* 0x0000001469cb7c20 */ /* 0x000fe20008410000 */
[----:B------:R0:W-:Y:S01]  /*7230*/  STS.128 [R96.X16+0x4250], R64 ;  /* 0x0042504060007388 */ /* 0x0001e2000000cc00 */
[----:B------:R-:W-:Y:S02]  /*7240*/  FADD.FTZ R165, R52, R52 ;  /* 0x0000003434a57221 */ /* 0x000fe40000010000 */
        /* <DEDUP_REMOVED lines=18> */
[-C--:B------:R-:W-:Y:S02]  /*7370*/  FMUL.FTZ R204, R66, R69.reuse ;  /* 0x0000004542cc7220 */ /* 0x080fe40000410000 */
[-C--:B------:R-:W-:Y:S02]  /*7380*/  FMUL.FTZ R203, R65, R69.reuse ;  /* 0x0000004541cb7220 */ /* 0x080fe40000410000 */
[----:B------:R-:W-:Y:S02]  /*7390*/  FMUL.FTZ R69, R64, R69 ;  /* 0x0000004540457220 */ /* 0x000fe40000410000 */
[-C--:B------:R-:W-:Y:S02]  /*73a0*/  FFMA.FTZ R205, R66, R68.reuse, -R205 ;  /* 0x0000004442cd7223 */ /* 0x080fe400000108cd */
[-C--:B------:R-:W-:Y:S02]  /*73b0*/  FFMA.FTZ R204, R67, R68.reuse, R204 ;  /* 0x0000004443cc7223 */ /* 0x080fe400000100cc */
[----:B------:R-:W-:-:S02]  /*73c0*/  FFMA.FTZ R66, R64, R68, -R203 ;  /* 0x0000004440427223 */ /* 0x000fc400000108cb */
[----:B------:R-:W-:Y:S02]  /*73d0*/  FFMA.FTZ R206, R65, R68, R69 ;  /* 0x0000004441ce7223 */ /* 0x000fe40000010045 */
[----:B------:R-:W-:Y:S02]  /*73e0*/  FADD.FTZ R70, R70, R205 ;  /* 0x000000cd46467221 */ /* 0x000fe40000010000 */
[----:B------:R-:W-:Y:S01]  /*73f0*/  FADD.FTZ R71, R71, R204 ;  /* 0x000000cc47477221 */ /* 0x000fe20000010000 */
[----:B------:R-:W-:Y:S05]  /*7400*/  BRA.DIV ~URZ, `(.L_x_4678) ;  /* 0x00008a627f007947 */ /* 0x000fea000b800000 */
[----:B------:R0:W1:Y:S02]  /*7410*/  SHFL.UP PT, R67, R66, 0x1, RZ ;  /* 0x0420000042437989 */ /* 0x00006400000e00ff */
.L_x_4786:
        /* <DEDUP_REMOVED lines=64> */
[----:B------:R0:W1:Y:S04]  /*7820*/  SHFL.UP PT, R210, R70, 0x10, RZ ;  /* 0x0600000046d27989 */ /* 0x00006800000e00ff */
[----:B------:R0:W2:Y:S01]  /*7830*/  SHFL.UP PT, R206, R66, 0x10, RZ ;  /* 0x0600000042ce7989 */ /* 0x0000a200000e00ff */
[----:B------:R-:W-:-:S03]  /*7840*/  MOV R67, R71 ;  /* 0x0000004700437202 */ /* 0x000fc60000000f00 */
[----:B------:R0:W3:Y:S04]  /*7850*/  SHFL.UP PT, R69, R71, 0x10, RZ ;  /* 0x0600000047457989 */ /* 0x0000e800000e00ff */
[----:B------:R0:W4:Y:S02]  /*7860*/  SHFL.UP PT, R208, R205, 0x10, RZ ;  /* 0x06000000cdd07989 */ /* 0x00012400000e00ff */
.L_x_4787:
[----:B------:R-:W-:Y:S01]  /*7870*/  MOV R204, R66 ;  /* 0x0000004200cc7202 */ /* 0x000fe20000000f00 */
[-C--:B-1----:R-:W-:Y:S01]  /*7880*/  FMUL.FTZ R64, R210, R205.reuse ;  /* 0x000000cdd2407220 */ /* 0x082fe20000410000 */
[----:B------:R-:W-:Y:S01]  /*7890*/  ISETP.GE.AND P0, PT, R95, 0x10, PT ;  /* 0x000000105f00780c */ /* 0x000fe20003f06270 */
[-C--:B--2---:R-:W-:Y:S02]  /*78a0*/  FMUL.FTZ R65, R206, R205.reuse ;  /* 0x000000cdce417220 */ /* 0x084fe40000410000 */
[C---:B---3--:R-:W-:Y:S02]  /*78b0*/  FFMA.FTZ R64, R69.reuse, R204, R64 ;  /* 0x000000cc45407223 */ /* 0x048fe40000010040 */
[----:B------:R-:W-:-:S02]  /*78c0*/  FMUL.FTZ R69, R69, R205 ;  /* 0x000000cd45457220 */ /* 0x000fc40000410000 */
[C---:B0---4-:R-:W-:Y:S02]  /*78d0*/  FFMA.FTZ R66, R208.reuse, R204, R65 ;  /* 0x000000ccd0427223 */ /* 0x051fe40000010041 */
[----:B------:R-:W-:Y:S01]  /*78e0*/  FMUL.FTZ R65, R208, R205 ;  /* 0x000000cdd0417220 */ /* 0x000fe20000410000 */
[----:B------:R-:W-:Y:S01]  /*78f0*/  MOV R208, R70 ;  /* 0x0000004600d07202 */ /* 0x000fe20000000f00 */
[----:B------:R-:W-:Y:S01]  /*7900*/  FFMA.FTZ R69, R210, R204, -R69 ;  /* 0x000000ccd2457223 */ /* 0x000fe20000010845 */
        /* <DEDUP_REMOVED lines=9> */
[----:B------:R-:W-:Y:S05]  /*79a0*/  CALL.REL.NOINC `($__internal_115_$__cuda_sm70_shflsync_idx_p) ;  /* 0x0000a29000007944 */ /* 0x000fea0003c00000 */
.L_x_4680:
[----:B------:R-:W-:Y:S05]  /*79b0*/  BRA.CONV ~URZ, `(.L_x_4681) ;  /* 0x000000537f007947 */ /* 0x000fea000b800000 */
[----:B-1----:R-:W-:Y:S01]  /*79c0*/  HFMA2.MMA R66, -RZ, RZ, 0, 1.847743988037109375e-06 ;  /* 0x0000001fff427435 */ /* 0x002fe200000001ff */
[----:B------:R-:W-:Y:S02]  /*79d0*/  MOV R241, R70 ;  /* 0x0000004600f17202 */ /* 0x000fe40000000f00 */
[----:B------:R-:W-:Y:S02]  /*79e0*/  MOV R65, 0xffffffff ;  /* 0xffffffff00417802 */ /* 0x000fe40000000f00 */
[----:B------:R-:W-:Y:S02]  /*79f0*/  MOV R64, 0x7a10 ;  /* 0x00007a1000407802 */ /* 0x000fe40000000f00 */
[----:B0-----:R-:W-:Y:S05]  /*7a00*/  CALL.REL.NOINC `($__internal_115_$__cuda_sm70_shflsync_idx_p) ;  /* 0x0000a23000007944 */ /* 0x001fea0003c00000 */
.L_x_4681:
[----:B------:R-:W-:Y:S05]  /*7a10*/  BRA.CONV ~URZ, `(.L_x_4682) ;  /* 0x000000537f007947 */ /* 0x000fea000b800000 */
[----:B-1----:R-:W-:Y:S01]  /*7a20*/  HFMA2.MMA R66, -RZ, RZ, 0, 1.847743988037109375e-06 ;  /* 0x0000001fff427435 */ /* 0x002fe200000001ff */
[----:B------:R-:W-:Y:S02]  /*7a30*/  MOV R241, R208 ;  /* 0x000000d000f17202 */ /* 0x000fe40000000f00 */
[----:B------:R-:W-:-:S02]  /*7a40*/  MOV R65, 0xffffffff ;  /* 0xffffffff00417802 */ /* 0x000fc40000000f00 */
[----:B------:R-:W-:Y:S02]  /*7a50*/  MOV R64, 0x7a70 ;  /* 0x00007a7000407802 */ /* 0x000fe40000000f00 */
[----:B0-----:R-:W-:Y:S05]  /*7a60*/  CALL.REL.NOINC `($__internal_115_$__cuda_sm70_shflsync_idx_p) ;  /* 0x0000a1d000007944 */ /* 0x001fea0003c00000 */
.L_x_4682:
[----:B------:R-:W-:Y:S05]  /*7a70*/  BRA.CONV ~URZ, `(.L_x_4683) ;  /* 0x000000537f007947 */ /* 0x000fea000b800000 */
[----:B-1----:R-:W-:Y:S01]  /*7a80*/  HFMA2.MMA R66, -RZ, RZ, 0, 1.847743988037109375e-06 ;  /* 0x0000001fff427435 */ /* 0x002fe200000001ff */
[----:B------:R-:W-:Y:S02]  /*7a90*/  MOV R241, R67 ;  /* 0x0000004300f17202 */ /* 0x000fe40000000f00 */
[----:B------:R-:W-:Y:S02]  /*7aa0*/  MOV R65, 0xffffffff ;  /* 0xffffffff00417802 */ /* 0x000fe40000000f00 */
[----:B------:R-:W-:Y:S02]  /*7ab0*/  MOV R64, 0x7ad0 ;  /* 0x00007ad000407802 */ /* 0x000fe40000000f00 */
[----:B0-----:R-:W-:Y:S05]  /*7ac0*/  CALL.REL.NOINC `($__internal_115_$__cuda_sm70_shflsync_idx_p) ;  /* 0x0000a17000007944 */ /* 0x001fea0003c00000 */
.L_x_4683:
[----:B------:R-:W-:Y:S05]  /*7ad0*/  BRA.DIV ~URZ, `(.L_x_4684) ;  /* 0x00008f927f007947 */ /* 0x000fea000b800000 */
[----:B------:R-:W2:Y:S04]  /*7ae0*/  SHFL.IDX PT, R60, R60, RZ, 0x1f ;  /* 0x00001fff3c3c7589 */ /* 0x000ea800000e0000 */
[----:B------:R-:W3:Y:S04]  /*7af0*/  SHFL.IDX PT, R61, R61, RZ, 0x1f ;  /* 0x00001fff3d3d7589 */ /* 0x000ee800000e0000 */
[----:B------:R-:W4:Y:S04]  /*7b00*/  SHFL.IDX PT, R62, R62, RZ, 0x1f ;  /* 0x00001fff3e3e7589 */ /* 0x000f2800000e0000 */
[----:B------:R-:W1:Y:S04]  /*7b10*/  SHFL.IDX PT, R63, R63, RZ, 0x1f ;  /* 0x00001fff3f3f7589 */ /* 0x000e6800000e0000 */
[----:B------:R0:W0:Y:S04]  /*7b20*/  SHFL.UP PT, R68, R204, 0x1, RZ ;  /* 0x04200000cc447989 */ /* 0x00002800000e00ff */
[----:B------:R-:W0:Y:S04]  /*7b30*/  SHFL.UP PT, R70, R70, 0x1, RZ ;  /* 0x0420000046467989 */ /* 0x000e2800000e00ff */
[----:B------:R0:W0:Y:S04]  /*7b40*/  SHFL.UP PT, R71, R208, 0x1, RZ ;  /* 0x04200000d0477989 */ /* 0x00002800000e00ff */
[----:B------:R0:W0:Y:S02]  /*7b50*/  SHFL.UP PT, R69, R67, 0x1, RZ ;  /* 0x0420000043457989 */ /* 0x00002400000e00ff */
.L_x_4788:
        /* <DEDUP_REMOVED lines=23> */
.L_x_4677:
[----:B0-----:R-:W-:Y:S05]  /*7cd0*/  BSYNC B0 ;  /* 0x0000000000007941 */ /* 0x001fea0003800000 */
.L_x_4676:
[----:B------:R-:W-:Y:S01]  /*7ce0*/  LOP3.LUT P0, RZ, R96, 0x1f, RZ, 0xc0, !PT ;  /* 0x0000001f60ff7812 */ /* 0x000fe2000780c0ff */
[C---:B-1----:R-:W-:Y:S01]  /*7cf0*/  FMUL.FTZ R60, R143.reuse, -R110 ;  /* 0x8000006e8f3c7220 */ /* 0x042fe20000410000 */
[----:B------:R-:W-:Y:S01]  /*7d00*/  MOV R62, UR29 ;  /* 0x0000001d003e7c02 */ /* 0x000fe20008000f00 */
[-C--:B------:R-:W-:Y:S01]  /*7d10*/  FMUL.FTZ R64, R144, R196.reuse ;  /* 0x000000c490407220 */ /* 0x080fe20000410000 */
        /* <DEDUP_REMOVED lines=48> */
[----:B------:R-:W-:Y:S02]  /*8020*/  FFMA.FTZ R66, R154, R65, R66 ;  /* 0x000000419a427223 */ /* 0x000fe40000010042 */
[----:B------:R-:W-:-:S02]  /*8030*/  FADD.FTZ R63, -R167, R60 ;  /* 0x0000003ca73f7221 */ /* 0x000fc40000010100 */
[----:B------:R-:W-:Y:S01]  /*8040*/  FFMA.FTZ R67, R154, R64, -R67 ;  /* 0x000000409a437223 */ /* 0x000fe20000010843 */
[----:B------:R-:W0:Y:S01]  /*8050*/  LDS.64 R60, [R96.X16+0x4258] ;  /* 0x00425800603c7984 */ /* 0x000e22000000ca00 */
[----:B------:R-:W-:Y:S02]  /*8060*/  FMUL.FTZ R64, R151, -R62 ;  /* 0x8000003e97407220 */ /* 0x000fe40000410000 */
[----:B------:R-:W-:Y:S02]  /*8070*/  FMUL.FTZ R68, R155, -R66 ;  /* 0x800000429b447220 */ /* 0x000fe40000410000 */
[----:B------:R-:W-:Y:S02]  /*8080*/  FMUL.FTZ R65, R151, -R63 ;  /* 0x8000003f97417220 */ /* 0x000fe40000410000 */
        /* <DEDUP_REMOVED lines=200> */
[----:B0-----:R-:W-:Y:S02]  /*8d10*/  SHF.L.U32 R68, R96, 0x5, RZ ;  /* 0x0000000560447819 */ /* 0x001fe400000006ff */
[----:B------:R-:W-:-:S03]  /*8d20*/  ISETP.NE.AND P0, PT, R198, 0x1f, PT ;  /* 0x0000001fc600780c */ /* 0x000fc60003f05270 */
[----:B------:R-:W-:Y:S04]  /*8d30*/  LDS.128 R64, [R68+0x4660] ;  /* 0x0046600044407984 */ /* 0x000fe80000000c00 */
[----:B------:R-:W0:Y:S02]  /*8d40*/  LDS.128 R68, [R68+0x4670] ;  /* 0x0046700044447984 */ /* 0x000e240000000c00 */
[C---:B0-----:R-:W-:Y:S02]  /*8d50*/  FMUL.FTZ R239, R65.reuse, R69 ;  /* 0x0000004541ef7220 */ /* 0x041fe40000410000 */
[----:B------:R-:W-:Y:S02]  /*8d60*/  FMUL.FTZ R241, R65, R71 ;  /* 0x0000004741f17220 */ /* 0x000fe40000410000 */
[----:B------:R-:W-:-:S02]  /*8d70*/  FFMA.FTZ R239, R64, R68, -R239 ;  /* 0x0000004440ef7223 */ /* 0x000fc400000108ef */
[C---:B------:R-:W-:Y:S02]  /*8d80*/  FMUL.FTZ R68, R65.reuse, R68 ;  /* 0x0000004441447220 */ /* 0x040fe40000410000 */
[-C--:B------:R-:W-:Y:S02]  /*8d90*/  FMUL.FTZ R65, R65, R70.reuse ;  /* 0x0000004641417220 */ /* 0x080fe40000410000 */
[C---:B------:R-:W-:Y:S02]  /*8da0*/  FFMA.FTZ R241, R64.reuse, R70, -R241 ;  /* 0x0000004640f17223 */ /* 0x040fe400000108f1 */
[C---:B------:R-:W-:Y:S01]  /*8db0*/  FFMA.FTZ R70, R64.reuse, R71, R65 ;  /* 0x0000004740467223 */ /* 0x040fe20000010041 */
[----:B------:R-:W-:Y:S01]  /*8dc0*/  MOV R71, R239 ;  /* 0x000000ef00477202 */ /* 0x000fe20000000f00 */
[----:B------:R-:W-:Y:S02]  /*8dd0*/  FFMA.FTZ R69, R64, R69, R68 ;  /* 0x0000004540457223 */ /* 0x000fe40000010044 */
[----:B------:R-:W-:-:S02]  /*8de0*/  FADD.FTZ R70, R67, R70 ;  /* 0x0000004643467221 */ /* 0x000fc40000010000 */
[----:B------:R-:W-:Y:S01]  /*8df0*/  FADD.FTZ R68, R66, R241 ;  /* 0x000000f142447221 */ /* 0x000fe20000010000 */
[----:B------:R-:W-:Y:S02]  /*8e00*/  MOV R240, R69 ;  /* 0x0000004500f07202 */ /* 0x000fe40000000f00 */
[----:B------:R-:W-:Y:S01]  /*8e10*/  MOV R238, R70 ;  /* 0x0000004600ee7202 */ /* 0x000fe20000000f00 */
[----:B------:R-:W-:Y:S05]  /*8e20*/  BRA.DIV ~URZ, `(.L_x_4687) ;  /* 0x00007f827f007947 */ /* 0x000fea000b800000 */
[----:B------:R0:W1:Y:S02]  /*8e30*/  SHFL.DOWN PT, R67, R239, 0x1, 0x1f ;  /* 0x08201f00ef437f89 */ /* 0x00006400000e0000 */
.L_x_4789:
[----:B------:R-:W-:Y:S05]  /*8e40*/  BRA.DIV ~URZ, `(.L_x_4688) ;  /* 0x00007fe27f007947 */ /* 0x000fea000b800000 */
[----:B------:R-:W2:Y:S04]  /*8e50*/  SHFL.DOWN PT, R69, R69, 0x1, 0x1f ;  /* 0x08201f0045457f89 */ /* 0x000ea800000e0000 */
[----:B0-----:R0:W3:Y:S04]  /*8e60*/  SHFL.DOWN PT, R239, R68, 0x1, 0x1f ;  /* 0x08201f0044ef7f89 */ /* 0x0010e800000e0000 */
[----:B------:R0:W4:Y:S02]  /*8e70*/  SHFL.DOWN PT, R66, R70, 0x1, 0x1f ;  /* 0x08201f0046427f89 */ /* 0x00012400000e0000 */
.L_x_4790:
[----:B------:R-:W-:Y:S01]  /*8e80*/  BSSY B1, `(.L_x_4689) ;  /* 0x000000d000017945 */ /* 0x000fe20003800000 */
[----:B------:R-:W-:Y:S05]  /*8e90*/  @!P0 BRA `(.L_x_4690) ;  /* 0x000000b000008947 */ /* 0x000fea0003800000 */
[C---:B----4-:R-:W-:Y:S02]  /*8ea0*/  FMUL.FTZ R64, R240.reuse, R66 ;  /* 0x00000042f0407220 */ /* 0x050fe40000410000 */
[----:B---3--:R-:W-:-:S02]  /*8eb0*/  FMUL.FTZ R65, R240, R239 ;  /* 0x000000eff0417220 */ /* 0x008fc40000410000 */
[C---:B------:R-:W-:Y:S02]  /*8ec0*/  FFMA.FTZ R239, R71.reuse, R239, -R64 ;  /* 0x000000ef47ef7223 */ /* 0x040fe40000010840 */
[C---:B--2---:R-:W-:Y:S02]  /*8ed0*/  FMUL.FTZ R64, R240.reuse, R69 ;  /* 0x00000045f0407220 */ /* 0x044fe40000410000 */
[-C--:B-1----:R-:W-:Y:S02]  /*8ee0*/  FMUL.FTZ R240, R240, R67.reuse ;  /* 0x00000043f0f07220 */ /* 0x082fe40000410000 */
[C---:B------:R-:W-:Y:S02]  /*8ef0*/  FFMA.FTZ R64, R71.reuse, R67, -R64 ;  /* 0x0000004347407223 */ /* 0x040fe40000010840 */
[C---:B------:R-:W-:Y:S02]  /*8f00*/  FFMA.FTZ R65, R71.reuse, R66, R65 ;  /* 0x0000004247417223 */ /* 0x040fe40000010041 */
[----:B------:R-:W-:Y:S01]  /*8f10*/  FFMA.FTZ R240, R71, R69, R240 ;  /* 0x0000004547f07223 */ /* 0x000fe200000100f0 */
[----:B------:R-:W-:Y:S01]  /*8f20*/  MOV R71, R64 ;  /* 0x0000004000477202 */ /* 0x000fe20000000f00 */
[----:B0-----:R-:W-:-:S02]  /*8f30*/  FADD.FTZ R68, R68, R239 ;  /* 0x000000ef44447221 */ /* 0x001fc40000010000 */
[----:B------:R-:W-:Y:S02]  /*8f40*/  FADD.FTZ R238, R238, R65 ;  /* 0x00000041eeee7221 */ /* 0x000fe40000010000 */
.L_x_4690:
[----:B------:R-:W-:Y:S05]  /*8f50*/  BSYNC B1 ;  /* 0x0000000000017941 */ /* 0x000fea0003800000 */
.L_x_4689:
[----:B------:R-:W-:Y:S01]  /*8f60*/  ISETP.GT.U32.AND P0, PT, R198, 0x1d, PT ;  /* 0x0000001dc600780c */ /* 0x000fe20003f04070 */
[----:B------:R-:W-:Y:S05]  /*8f70*/  BRA.DIV ~URZ, `(.L_x_4691) ;  /* 0x000080027f007947 */ /* 0x000fea000b800000 */
[----:B-1----:R1:W0:Y:S04]  /*8f80*/  SHFL.DOWN PT, R67, R71, 0x2, 0x1f ;  /* 0x08401f0047437f89 */ /* 0x00222800000e0000 */
[----:B--2---:R1:W2:Y:S04]  /*8f90*/  SHFL.DOWN PT, R69, R240, 0x2, 0x1f ;  /* 0x08401f00f0457f89 */ /* 0x0042a800000e0000 */
[----:B0-----:R1:W0:Y:S04]  /*8fa0*/  SHFL.DOWN PT, R70, R68, 0x2, 0x1f ;  /* 0x08401f0044467f89 */ /* 0x00122800000e0000 */
[----:B----4-:R1:W4:Y:S02]  /*8fb0*/  SHFL.DOWN PT, R66, R238, 0x2, 0x1f ;  /* 0x08401f00ee427f89 */ /* 0x01032400000e0000 */
.L_x_4791:
[----:B------:R-:W-:Y:S01]  /*8fc0*/  BSSY B1, `(.L_x_4692) ;  /* 0x000000d000017945 */ /* 0x000fe20003800000 */
[----:B------:R-:W-:Y:S05]  /*8fd0*/  @P0 BRA `(.L_x_4693) ;  /* 0x000000b000000947 */ /* 0x000fea0003800000 */
[C---:B----4-:R-:W-:Y:S02]  /*8fe0*/  FMUL.FTZ R64, R240.reuse, R66 ;  /* 0x00000042f0407220 */ /* 0x050fe40000410000 */
[----:B0--3--:R-:W-:-:S02]  /*8ff0*/  FMUL.FTZ R239, R240, R70 ;  /* 0x00000046f0ef7220 */ /* 0x009fc40000410000 */
        /* <DEDUP_REMOVED lines=9> */
.L_x_4693:
[----:B------:R-:W-:Y:S05]  /*9090*/  BSYNC B1 ;  /* 0x0000000000017941 */ /* 0x000fea0003800000 */
.L_x_4692:
[----:B------:R-:W-:Y:S01]  /*90a0*/  ISETP.GT.U32.AND P0, PT, R198, 0x1b, PT ;  /* 0x0000001bc600780c */ /* 0x000fe20003f04070 */
[----:B------:R-:W-:Y:S10]  /*90b0*/  BRA.DIV ~URZ, `(.L_x_4694) ;  /* 0x000080827f007947 */ /* 0x000ff4000b800000 */
[----:B------:R1:W4:Y:S02]  /*90c0*/  SHFL.DOWN PT, R67, R71, 0x4, 0x1f ;  /* 0x08801f0047437f89 */ /* 0x00032400000e0000 */
.L_x_4792:
[----:B------:R-:W-:Y:S05]  /*90d0*/  BRA.DIV ~URZ, `(.L_x_4695) ;  /* 0x000080e27f007947 */ /* 0x000fea000b800000 */
[----:B--2---:R2:W1:Y:S04]  /*90e0*/  SHFL.DOWN PT, R69, R240, 0x4, 0x1f ;  /* 0x08801f00f0457f89 */ /* 0x00446800000e0000 */
[----:B0-----:R2:W0:Y:S04]  /*90f0*/  SHFL.DOWN PT, R70, R68, 0x4, 0x1f ;  /* 0x08801f0044467f89 */ /* 0x00142800000e0000 */
[----:B----4-:R2:W4:Y:S02]  /*9100*/  SHFL.DOWN PT, R66, R238, 0x4, 0x1f ;  /* 0x08801f00ee427f89 */ /* 0x01052400000e0000 */
.L_x_4793:
[----:B------:R-:W-:Y:S01]  /*9110*/  BSSY B1, `(.L_x_4696) ;  /* 0x000000d000017945 */ /* 0x000fe20003800000 */
[----:B------:R-:W-:Y:S05]  /*9120*/  @P0 BRA `(.L_x_4697) ;  /* 0x000000b000000947 */ /* 0x000fea0003800000 */
[C---:B----4-:R-:W-:Y:S02]  /*9130*/  FMUL.FTZ R64, R240.reuse, R66 ;  /* 0x00000042f0407220 */ /* 0x050fe40000410000 */
[----:B0--3--:R-:W-:-:S02]  /*9140*/  FMUL.FTZ R239, R240, R70 ;  /* 0x00000046f0ef7220 */ /* 0x009fc40000410000 */
        /* <DEDUP_REMOVED lines=9> */
.L_x_4697:
[----:B------:R-:W-:Y:S05]  /*91e0*/  BSYNC B1 ;  /* 0x0000000000017941 */ /* 0x000fea0003800000 */
.L_x_4696:
[----:B------:R-:W-:Y:S01]  /*91f0*/  ISETP.GT.U32.AND P0, PT, R198, 0x17, PT ;  /* 0x00000017c600780c */ /* 0x000fe20003f04070 */
[----:B------:R-:W-:Y:S05]  /*9200*/  BRA.DIV ~URZ, `(.L_x_4698) ;  /* 0x000081027f007947 */ /* 0x000fea000b800000 */
[----:B------:R2:W4:Y:S04]  /*9210*/  SHFL.DOWN PT, R67, R71, 0x8, 0x1f ;  /* 0x09001f0047437f89 */ /* 0x00052800000e0000 */
[----:B-1----:R2:W1:Y:S04]  /*9220*/  SHFL.DOWN PT, R69, R240, 0x8, 0x1f ;  /* 0x09001f00f0457f89 */ /* 0x00246800000e0000 */
[----:B0-----:R2:W0:Y:S04]  /*9230*/  SHFL.DOWN PT, R70, R68, 0x8, 0x1f ;  /* 0x09001f0044467f89 */ /* 0x00142800000e0000 */
[----:B----4-:R2:W4:Y:S02]  /*9240*/  SHFL.DOWN PT, R66, R238, 0x8, 0x1f ;  /* 0x09001f00ee427f89 */ /* 0x01052400000e0000 */
.L_x_4794:
        /* <DEDUP_REMOVED lines=13> */
.L_x_4700:
[----:B------:R-:W-:Y:S05]  /*9320*/  BSYNC B1 ;  /* 0x0000000000017941 */ /* 0x000fea0003800000 */
.L_x_4699:
[----:B------:R-:W-:Y:S01]  /*9330*/  ISETP.GT.U32.AND P0, PT, R198, 0xf, PT ;  /* 0x0000000fc600780c */ /* 0x000fe20003f04070 */
[----:B------:R-:W-:Y:S10]  /*9340*/  BRA.DIV ~URZ, `(.L_x_4701) ;  /* 0x000081827f007947 */ /* 0x000ff4000b800000 */
[----:B------:R2:W4:Y:S02]  /*9350*/  SHFL.DOWN PT, R67, R71, 0x10, 0x1f ;  /* 0x0a001f0047437f89 */ /* 0x00052400000e0000 */
.L_x_4795:
[----:B------:R-:W-:Y:S05]  /*9360*/  BRA.DIV ~URZ, `(.L_x_4702) ;  /* 0x000081e27f007947 */ /* 0x000fea000b800000 */
[----:B-1----:R1:W2:Y:S04]  /*9370*/  SHFL.DOWN PT, R69, R240, 0x10, 0x1f ;  /* 0x0a001f00f0457f89 */ /* 0x0022a800000e0000 */
[----:B0-----:R1:W0:Y:S04]  /*9380*/  SHFL.DOWN PT, R70, R68, 0x10, 0x1f ;  /* 0x0a001f0044467f89 */ /* 0x00122800000e0000 */
[----:B----4-:R1:W4:Y:S02]  /*9390*/  SHFL.DOWN PT, R66, R238, 0x10, 0x1f ;  /* 0x0a001f00ee427f89 */ /* 0x01032400000e0000 */
.L_x_4796:
        /* <DEDUP_REMOVED lines=13> */
.L_x_4704:
[----:B------:R-:W-:Y:S05]  /*9470*/  BSYNC B1 ;  /* 0x0000000000017941 */ /* 0x000fea0003800000 */
.L_x_4703:
[----:B------:R-:W-:Y:S05]  /*9480*/  BRA.DIV ~URZ, `(.L_x_4705) ;  /* 0x000082127f007947 */ /* 0x000fea000b800000 */
[----:B------:R-:W5:Y:S04]  /*9490*/  SHFL.IDX PT, R64, R240, RZ, 0x1f ;  /* 0x00001ffff0407589 */ /* 0x000f6800000e0000 */
[----:B0-----:R-:W0:Y:S04]  /*94a0*/  SHFL.IDX PT, R70, R71, RZ, 0x1f ;  /* 0x00001fff47467589 */ /* 0x001e2800000e0000 */
[----:B--2---:R-:W2:Y:S04]  /*94b0*/  SHFL.IDX PT, R69, R68, RZ, 0x1f ;  /* 0x00001fff44457589 */ /* 0x004ea800000e0000 */
[----:B------:R-:W1:Y:S04]  /*94c0*/  SHFL.IDX PT, R67, R238, RZ, 0x1f ;  /* 0x00001fffee437589 */ /* 0x000e6800000e0000 */
[----:B---3--:R-:W3:Y:S04]  /*94d0*/  SHFL.IDX PT, R239, R62, RZ, 0x1f ;  /* 0x00001fff3eef7589 */ /* 0x008ee800000e0000 */
[----:B------:R-:W4:Y:S04]  /*94e0*/  SHFL.IDX PT, R241, R63, RZ, 0x1f ;  /* 0x00001fff3ff17589 */ /* 0x000f2800000e0000 */
[----:B------:R-:W1:Y:S01]  /*94f0*/  SHFL.DOWN PT, R71, R71, 0x1, 0x1f ;  /* 0x08201f0047477f89 */ /* 0x000e6200000e0000 */
[----:B-----5:R-:W-:-:S02]  /*9500*/  FMUL.FTZ R65, R63, R64 ;  /* 0x000000403f417220 */ /* 0x020fc40000410000 */
[----:B------:R-:W-:Y:S01]  /*9510*/  FMUL.FTZ R243, R62, R64 ;  /* 0x000000403ef37220 */ /* 0x000fe20000410000 */
[----:B-1----:R-:W1:Y:S01]  /*9520*/  SHFL.DOWN PT, R240, R240, 0x1, 0x1f ;  /* 0x08201f00f0f07f89 */ /* 0x002e6200000e0000 */
[C---:B0-----:R-:W-:Y:S02]  /*9530*/  FMUL.FTZ R245, R60.reuse, R70 ;  /* 0x000000463cf57220 */ /* 0x041fe40000410000 */
[----:B------:R-:W-:Y:S01]  /*9540*/  FMUL.FTZ R244, R60, R64 ;  /* 0x000000403cf47220 */ /* 0x000fe20000410000 */
[----:B------:R-:W0:Y:S01]  /*9550*/  SHFL.DOWN PT, R68, R68, 0x1, 0x1f ;  /* 0x08201f0044447f89 */ /* 0x000e2200000e0000 */
[-C--:B------:R-:W-:Y:S02]  /*9560*/  FFMA.FTZ R242, R62, R70.reuse, -R65 ;  /* 0x000000463ef27223 */ /* 0x080fe40000010841 */
[----:B------:R-:W-:Y:S01]  /*9570*/  FFMA.FTZ R243, R63, R70, R243 ;  /* 0x000000463ff37223 */ /* 0x000fe200000100f3 */
[----:B------:R-:W0:Y:S04]  /*9580*/  SHFL.DOWN PT, R238, R238, 0x1, 0x1f ;  /* 0x08201f00eeee7f89 */ /* 0x000e2800000e0000 */
[----:B------:R-:W0:Y:S04]  /*9590*/  SHFL.IDX PT, R246, R61, RZ, 0x1f ;  /* 0x00001fff3df67589 */ /* 0x000e2800000e0000 */
[----:B------:R5:W0:Y:S02]  /*95a0*/  SHFL.IDX PT, R247, R60, RZ, 0x1f ;  /* 0x00001fff3cf77589 */ /* 0x000a2400000e0000 */
[----:B-----5:R-:W-:-:S02]  /*95b0*/  FMUL.FTZ R60, R61, R64 ;  /* 0x000000403d3c7220 */ /* 0x020fc40000410000 */
.L_x_4797:
[----:B-1234-:R-:W-:Y:S01]  /*95c0*/  ISETP.NE.AND P0, PT, R96, 0x1f, PT ;  /* 0x0000001f6000780c */ /* 0x01efe20003f05270 */
        /* <DEDUP_REMOVED lines=20> */
.L_x_4707:
[----:B------:R-:W-:Y:S05]  /*9710*/  BSYNC B1 ;  /* 0x0000000000017941 */ /* 0x000fea0003800000 */
.L_x_4706:
[----:B------:R-:W-:-:S05]  /*9720*/  SHF.L.U32 R241, R96, 0x5, RZ ;  /* 0x0000000560f17819 */ /* 0x000fca00000006ff */
[----:B------:R-:W0:Y:S04]  /*9730*/  LDS.128 R68, [R241+0x4670] ;  /* 0x00467000f1447984 */ /* 0x000e280000000c00 */
[----:B------:R1:W-:Y:S01]  /*9740*/  STS.128 [R241+0x4670], R64 ;  /* 0x00467040f1007388 */ /* 0x0003e20000000c00 */
[CC--:B0-----:R-:W-:Y:S02]  /*9750*/  FMUL.FTZ R239, R69.reuse, R67.reuse ;  /* 0x0000004345ef7220 */ /* 0x0c1fe40000410000 */
[-C--:B------:R-:W-:Y:S02]  /*9760*/  FMUL.FTZ R238, R69, R66.reuse ;  /* 0x0000004245ee7220 */ /* 0x080fe40000410000 */
[C---:B------:R-:W-:Y:S02]  /*9770*/  FFMA.FTZ R239, R68.reuse, R66, -R239 ;  /* 0x0000004244ef7223 */ /* 0x040fe400000108ef */
[----:B------:R-:W-:-:S02]  /*9780*/  FFMA.FTZ R240, R68, R67, R238 ;  /* 0x0000004344f07223 */ /* 0x000fc400000100ee */
[----:B------:R-:W-:Y:S02]  /*9790*/  FADD.FTZ R70, R70, R239 ;  /* 0x000000ef46467221 */ /* 0x000fe40000010000 */
[CC--:B------:R-:W-:Y:S02]  /*97a0*/  FMUL.FTZ R238, R69.reuse, R64.reuse ;  /* 0x0000004045ee7220 */ /* 0x0c0fe40000410000 */
[-C--:B------:R-:W-:Y:S02]  /*97b0*/  FMUL.FTZ R239, R69, R65.reuse ;  /* 0x0000004145ef7220 */ /* 0x080fe40000410000 */
[C---:B------:R-:W-:Y:S02]  /*97c0*/  FFMA.FTZ R69, R68.reuse, R65, R238 ;  /* 0x0000004144457223 */ /* 0x040fe400000100ee */
[----:B------:R-:W-:Y:S02]  /*97d0*/  FFMA.FTZ R68, R68, R64, -R239 ;  /* 0x0000004044447223 */ /* 0x000fe400000108ef */
[----:B------:R-:W-:-:S05]  /*97e0*/  FADD.FTZ R71, R71, R240 ;  /* 0x000000f047477221 */ /* 0x000fca0000010000 */
[----:B------:R1:W-:Y:S02]  /*97f0*/  STS.128 [R241+0x4660], R68 ;  /* 0x00466044f1007388 */ /* 0x0003e40000000c00 */
.L_x_4686:
[----:B0-----:R-:W-:Y:S05]  /*9800*/  BSYNC B0 ;  /* 0x0000000000007941 */ /* 0x001fea0003800000 */
.L_x_4685:
[----:B-1----:R-:W-:Y:S01]  /*9810*/  FMUL.FTZ R64, R143, R229 ;  /* 0x000000e58f407220 */ /* 0x002fe20000410000 */
[----:B------:R-:W-:Y:S01]  /*9820*/  WARPSYNC 0xffffffff ;  /* 0xffffffff00007948 */ /* 0x000fe20003800000 */
[----:B------:R-:W-:Y:S02]  /*9830*/  ISETP.NE.AND P0, PT, R96, RZ, PT ;  /* 0x000000ff6000720c */ /* 0x000fe40003f05270 */
[----:B------:R-:W-:-:S04]  /*9840*/  FFMA.FTZ R64, R144, R225, R64 ;  /* 0x000000e190407223 */ /* 0x000fc80000010040 */
[----:B------:R-:W-:Y:S02]  /*9850*/  FADD.FTZ R66, RZ, R64 ;  /* 0x00000040ff427221 */ /* 0x000fe40000010000 */
[----:B------:R-:W-:Y:S01]  /*9860*/  BAR.SYNC.DEFER_BLOCKING 0x0 ;  /* 0x0000000000007b1d */ /* 0x000fe20000010000 */
[----:B------:R-:W-:Y:S02]  /*9870*/  FMUL.FTZ R69, R139, R127 ;  /* 0x0000007f8b457220 */ /* 0x000fe40000410000 */
[C---:B------:R-:W-:Y:S02]  /*9880*/  FMUL.FTZ R71, R135.reuse, R203 ;  /* 0x000000cb87477220 */ /* 0x040fe40000410000 */
[----:B------:R-:W-:Y:S01]  /*9890*/  FMUL.FTZ R135, R135, R220 ;  /* 0x000000dc87877220 */ /* 0x000fe20000410000 */
[----:B------:R-:W-:Y:S01]  /*98a0*/  BSSY B0, `(.L_x_4708) ;  /* 0x0000214000007945 */ /* 0x000fe20003800000 */
[----:B------:R-:W-:Y:S02]  /*98b0*/  FFMA.FTZ R68, R140, R222, -R69 ;  /* 0x000000de8c447223 */ /* 0x000fe40000010845 */
[----:B------:R-:W-:Y:S02]  /*98c0*/  FMUL.FTZ R69, R137, R202 ;  /* 0x000000ca89457220 */ /* 0x000fe40000410000 */
[----:B------:R-:W-:-:S02]  /*98d0*/  FFMA.FTZ R70, R136, R220, -R71 ;  /* 0x000000dc88467223 */ /* 0x000fc40000010847 */
[----:B------:R-:W-:Y:S02]  /*98e0*/  FMUL.FTZ R137, R137, R221 ;  /* 0x000000dd89897220 */ /* 0x000fe40000410000 */
[----:B------:R-:W-:Y:S02]  /*98f0*/  FFMA.FTZ R136, R136, R203, R135 ;  /* 0x000000cb88887223 */ /* 0x000fe40000010087 */
[----:B------:R-:W-:Y:S02]  /*9900*/  FADD.FTZ R135, R76, R76 ;  /* 0x0000004c4c877221 */ /* 0x000fe40000010000 */
[----:B------:R-:W-:Y:S02]  /*9910*/  FMUL.FTZ R71, R133, R204 ;  /* 0x000000cc85477220 */ /* 0x000fe40000410000 */
[C---:B------:R-:W-:Y:S02]  /*9920*/  FMUL.FTZ R238, R126.reuse, UR21 ;  /* 0x000000157eee7c20 */ /* 0x040fe40008410000 */
[----:B------:R-:W-:Y:S01]  /*9930*/  FMUL.FTZ R240, R126, UR20 ;  /* 0x000000147ef07c20 */ /* 0x000fe20008410000 */
[----:B------:R-:W0:Y:S01]  /*9940*/  LDS.64 R64, [R96.X16+0x4668] ;  /* 0x0046680060407984 */ /* 0x000e22000000ca00 */
[----:B------:R-:W-:-:S02]  /*9950*/  FFMA.FTZ R69, R138, R221, -R69 ;  /* 0x000000dd8a457223 */ /* 0x000fc40000010845 */
[-C--:B------:R-:W-:Y:S02]  /*9960*/  FMUL.FTZ R133, R133, R219.reuse ;  /* 0x000000db85857220 */ /* 0x080fe40000410000 */
[----:B------:R-:W-:Y:S02]  /*9970*/  FFMA.FTZ R138, R138, R202, R137 ;  /* 0x000000ca8a8a7223 */ /* 0x000fe40000010089 */
[----:B------:R-:W-:Y:S02]  /*9980*/  FADD.FTZ R137, R75, R75 ;  /* 0x0000004b4b897221 */ /* 0x000fe40000010000 */
[C---:B------:R-:W-:Y:S02]  /*9990*/  FFMA.FTZ R71, R134.reuse, R219, -R71 ;  /* 0x000000db86477223 */ /* 0x040fe40000010847 */
[----:B------:R-:W-:Y:S02]  /*99a0*/  FFMA.FTZ R238, R223, UR20, -R238 ;  /* 0x00000014dfee7c23 */ /* 0x000fe400080108ee */
[----:B------:R-:W-:-:S02]  /*99b0*/  FFMA.FTZ R134, R134, R204, R133 ;  /* 0x000000cc86867223 */ /* 0x000fc40000010085 */
[----:B------:R-:W-:Y:S02]  /*99c0*/  FMUL.FTZ R139, R139, R222 ;  /* 0x000000de8b8b7220 */ /* 0x000fe40000410000 */
[----:B------:R-:W-:Y:S02]  /*99d0*/  FADD.FTZ R239, R59, R59 ;  /* 0x0000003b3bef7221 */ /* 0x000fe40000010000 */
[----:B------:R-:W-:Y:S02]  /*99e0*/  FFMA.FTZ R140, R140, R127, R139 ;  /* 0x0000007f8c8c7223 */ /* 0x000fe4000001008b */
[----:B------:R-:W-:Y:S02]  /*99f0*/  FMUL.FTZ R139, R203, UR20 ;  /* 0x00000014cb8b7c20 */ /* 0x000fe40008410000 */
[-C--:B0-----:R-:W-:Y:S02]  /*9a00*/  FMUL.FTZ R67, R65, -R111.reuse ;  /* 0x8000006f41437220 */ /* 0x081fe40000410000 */
[----:B------:R-:W-:-:S02]  /*9a10*/  FMUL.FTZ R111, R64, -R111 ;  /* 0x8000006f406f7220 */ /* 0x000fc40000410000 */
[-C--:B------:R-:W-:Y:S02]  /*9a20*/  FFMA.FTZ R64, R64, R110.reuse, -R67 ;  /* 0x0000006e40407223 */ /* 0x080fe40000010843 */
[----:B------:R-:W-:Y:S02]  /*9a30*/  FFMA.FTZ R65, R65, R110, R111 ;  /* 0x0000006e41417223 */ /* 0x000fe4000001006f */
[C---:B------:R-:W-:Y:S02]  /*9a40*/  FMUL.FTZ R111, R131.reuse, R205 ;  /* 0x000000cd836f7220 */ /* 0x040fe40000410000 */
[-C--:B------:R-:W-:Y:S02]  /*9a50*/  FMUL.FTZ R131, R131, R218.reuse ;  /* 0x000000da83837220 */ /* 0x080fe40000410000 */
[----:B------:R-:W-:Y:S02]  /*9a60*/  FFMA.FTZ R110, R132, R218, -R111 ;  /* 0x000000da846e7223 */ /* 0x000fe4000001086f */
[----:B------:R-:W-:-:S02]  /*9a70*/  FMUL.FTZ R111, R129, R206 ;  /* 0x000000ce816f7220 */ /* 0x000fc40000410000 */
[-C--:B------:R-:W-:Y:S02]  /*9a80*/  FMUL.FTZ R129, R129, R217.reuse ;  /* 0x000000d981817220 */ /* 0x080fe40000410000 */
[C---:B------:R-:W-:Y:S02]  /*9a90*/  FFMA.FTZ R111, R130.reuse, R217, -R111 ;  /* 0x000000d9826f7223 */ /* 0x040fe4000001086f */
[----:B------:R-:W-:Y:S02]  /*9aa0*/  FFMA.FTZ R130, R130, R206, R129 ;  /* 0x000000ce82827223 */ /* 0x000fe40000010081 */
        /* <DEDUP_REMOVED lines=17> */
[C---:B------:R-:W-:Y:S02]  /*9bc0*/  FMUL.FTZ R129, R117.reuse, R212 ;  /* 0x000000d475817220 */ /* 0x040fe40000410000 */
[-C--:B------:R-:W-:Y:S02]  /*9bd0*/  FMUL.FTZ R131, R117, R226.reuse ;  /* 0x000000e275837220 */ /* 0x080fe40000410000 */
[C---:B------:R-:W-:Y:S02]  /*9be0*/  FFMA.FTZ R117, R118.reuse, R226, -R129 ;  /* 0x000000e276757223 */ /* 0x040fe40000010881 */
[----:B------:R-:W-:-:S02]  /*9bf0*/  FFMA.FTZ R118, R118, R212, R131 ;  /* 0x000000d476767223 */ /* 0x000fc40000010083 */
[C---:B------:R-:W-:Y:S02]  /*9c00*/  FMUL.FTZ R129, R115.reuse, R211 ;  /* 0x000000d373817220 */ /* 0x040fe40000410000 */
        /* <DEDUP_REMOVED lines=9> */
[----:B------:R-:W-:Y:S02]  /*9ca0*/  FMUL.FTZ R67, R141, R126 ;  /* 0x0000007e8d437220 */ /* 0x000fe40000410000 */
[----:B------:R-:W-:-:S02]  /*9cb0*/  FFMA.FTZ R109, R112, R229, -R129 ;  /* 0x000000e5706d7223 */ /* 0x000fc40000010881 */
[----:B------:R-:W-:Y:S02]  /*9cc0*/  FFMA.FTZ R112, R112, R225, R131 ;  /* 0x000000e170707223 */ /* 0x000fe40000010083 */
[----:B------:R-:W-:Y:S02]  /*9cd0*/  FMUL.FTZ R129, R105, R66 ;  /* 0x0000004269817220 */ /* 0x000fe40000410000 */
[-C--:B------:R-:W-:Y:S02]  /*9ce0*/  FMUL.FTZ R141, R141, R223.reuse ;  /* 0x000000df8d8d7220 */ /* 0x080fe40000410000 */
[-C--:B------:R-:W-:Y:S02]  /*9cf0*/  FMUL.FTZ R131, R105, R230.reuse ;  /* 0x000000e669837220 */ /* 0x080fe40000410000 */
[----:B------:R-:W-:Y:S02]  /*9d00*/  FFMA.FTZ R67, R142, R223, -R67 ;  /* 0x000000df8e437223 */ /* 0x000fe40000010843 */
[----:B------:R-:W-:-:S02]  /*9d10*/  FFMA.FTZ R105, R108, R230, -R129 ;  /* 0x000000e66c697223 */ /* 0x000fc40000010881 */
[----:B------:R-:W-:Y:S02]  /*9d20*/  FFMA.FTZ R142, R142, R126, R141 ;  /* 0x0000007e8e8e7223 */ /* 0x000fe4000001008d */
[----:B------:R-:W-:Y:S02]  /*9d30*/  FFMA.FTZ R108, R108, R66, R131 ;  /* 0x000000426c6c7223 */ /* 0x000fe40000010083 */
[----:B------:R-:W-:Y:S02]  /*9d40*/  FFMA.FTZ R131, R135, R67, RZ ;  /* 0x0000004387837223 */ /* 0x000fe400000100ff */
[----:B------:R-:W-:Y:S02]  /*9d50*/  FFMA.FTZ R129, R223, UR21, R240 ;  /* 0x00000015df817c23 */ /* 0x000fe400080100f0 */
[----:B------:R-:W-:Y:S02]  /*9d60*/  FFMA.FTZ R133, -R135, R142, RZ ;  /* 0x0000008e87857223 */ /* 0x000fe400000101ff */
[----:B------:R-:W-:-:S02]  /*9d70*/  FFMA.FTZ R142, R137, R68, R131 ;  /* 0x00000044898e7223 */ /* 0x000fc40000010083 */
[C---:B------:R-:W-:Y:S02]  /*9d80*/  FMUL.FTZ R67, R135.reuse, R238 ;  /* 0x000000ee87437220 */ /* 0x040fe40000410000 */
[----:B------:R-:W-:Y:S02]  /*9d90*/  FFMA.FTZ R129, -R135, R129, -RZ ;  /* 0x0000008187817223 */ /* 0x000fe400000109ff */
[C---:B------:R-:W-:Y:S02]  /*9da0*/  FMUL.FTZ R131, R127.reuse, UR21 ;  /* 0x000000157f837c20 */ /* 0x040fe40008410000 */
[----:B------:R-:W-:Y:S02]  /*9db0*/  FMUL.FTZ R135, R127, UR20 ;  /* 0x000000147f877c20 */ /* 0x000fe40008410000 */
[C---:B------:R-:W-:Y:S02]  /*9dc0*/  FFMA.FTZ R68, R222.reuse, UR20, -R131 ;  /* 0x00000014de447c23 */ /* 0x040fe40008010883 */
[----:B------:R-:W-:-:S02]  /*9dd0*/  FFMA.FTZ R131, R222, UR21, R135 ;  /* 0x00000015de837c23 */ /* 0x000fc40008010087 */
[C---:B------:R-:W-:Y:S02]  /*9de0*/  FFMA.FTZ R133, -R137.reuse, R140, R133 ;  /* 0x0000008c89857223 */ /* 0x040fe40000010185 */
[----:B------:R-:W-:Y:S02]  /*9df0*/  FADD.FTZ R238, R74, R74 ;  /* 0x0000004a4aee7221 */ /* 0x000fe40000010000 */
[----:B------:R-:W-:Y:S02]  /*9e00*/  FMUL.FTZ R140, R202, UR20 ;  /* 0x00000014ca8c7c20 */ /* 0x000fe40008410000 */
[C---:B------:R-:W-:Y:S02]  /*9e10*/  FMUL.FTZ R68, R137.reuse, R68 ;  /* 0x0000004489447220 */ /* 0x040fe40000410000 */
[----:B------:R-:W-:Y:S02]  /*9e20*/  FFMA.FTZ R131, -R137, R131, -RZ ;  /* 0x0000008389837223 */ /* 0x000fe400000109ff */
[----:B------:R-:W-:-:S02]  /*9e30*/  FFMA.FTZ R137, -R238, R138, R133 ;  /* 0x0000008aee897223 */ /* 0x000fc40000010185 */
[----:B------:R-:W-:Y:S02]  /*9e40*/  FMUL.FTZ R138, R202, UR21 ;  /* 0x00000015ca8a7c20 */ /* 0x000fe40008410000 */
[----:B------:R-:W-:Y:S02]  /*9e50*/  FFMA.FTZ R133, R221, UR21, R140 ;  /* 0x00000015dd857c23 */ /* 0x000fe4000801008c */
[----:B------:R-:W-:Y:S02]  /*9e60*/  FFMA.FTZ R135, R238, R69, R142 ;  /* 0x00000045ee877223 */ /* 0x000fe4000001008e */
[----:B------:R-:W-:Y:S02]  /*9e70*/  FADD.FTZ R140, R73, R73 ;  /* 0x00000049498c7221 */ /* 0x000fe40000010000 */
[----:B------:R-:W-:Y:S02]  /*9e80*/  FFMA.FTZ R69, R221, UR20, -R138 ;  /* 0x00000014dd457c23 */ /* 0x000fe4000801088a */
[----:B------:R-:W-:-:S02]  /*9e90*/  FFMA.FTZ R138, R140, R70, R135 ;  /* 0x000000468c8a7223 */ /* 0x000fc40000010087 */
[----:B------:R-:W-:Y:S02]  /*9ea0*/  FMUL.FTZ R135, R203, UR21 ;  /* 0x00000015cb877c20 */ /* 0x000fe40008410000 */
[----:B------:R-:W-:Y:S02]  /*9eb0*/  FFMA.FTZ R137, -R140, R136, R137 ;  /* 0x000000888c897223 */ /* 0x000fe40000010189 */
        /* <DEDUP_REMOVED lines=8> */
[----:B------:R-:W-:Y:S02]  /*9f40*/  FFMA.FTZ R110, R239, R110, R139 ;  /* 0x0000006eef6e7223 */ /* 0x000fe4000001008b */
[----:B------:R-:W-:-:S02]  /*9f50*/  FMUL.FTZ R139, R205, UR21 ;  /* 0x00000015cd8b7c20 */ /* 0x000fc40008410000 */
[----:B------:R-:W-:Y:S02]  /*9f60*/  FFMA.FTZ R137, -R239, R132, R137 ;  /* 0x00000084ef897223 */ /* 0x000fe40000010189 */
[----:B------:R-:W-:Y:S02]  /*9f70*/  FFMA.FTZ R132, R218, UR20, -R139 ;  /* 0x00000014da847c23 */ /* 0x000fe4000801088b */
[----:B------:R-:W-:Y:S02]  /*9f80*/  FADD.FTZ R139, R58, R58 ;  /* 0x0000003a3a8b7221 */ /* 0x000fe40000010000 */
[C---:B------:R-:W-:Y:S02]  /*9f90*/  FMUL.FTZ R138, R206.reuse, UR20 ;  /* 0x00000014ce8a7c20 */ /* 0x040fe40008410000 */
[----:B------:R-:W-:Y:S02]  /*9fa0*/  FFMA.FTZ R137, -R139, R130, R137 ;  /* 0x000000828b897223 */ /* 0x000fe40000010189 */
[----:B------:R-:W-:-:S02]  /*9fb0*/  FMUL.FTZ R130, R206, UR21 ;  /* 0x00000015ce827c20 */ /* 0x000fc40008410000 */
[----:B------:R-:W-:Y:S02]  /*9fc0*/  FADD.FTZ R64, R195, R64 ;  /* 0x00000040c3407221 */ /* 0x000fe40000010000 */
[----:B------:R-:W-:Y:S02]  /*9fd0*/  FFMA.FTZ R110, R139, R111, R110 ;  /* 0x0000006f8b6e7223 */ /* 0x000fe4000001006e */
[C---:B------:R-:W-:Y:S02]  /*9fe0*/  FFMA.FTZ R111, R217.reuse, UR20, -R130 ;  /* 0x00000014d96f7c23 */ /* 0x040fe40008010882 */
[----:B------:R-:W-:Y:S02]  /*9ff0*/  FFMA.FTZ R130, R217, UR21, R138 ;  /* 0x00000015d9827c23 */ /* 0x000fe4000801008a */
[----:B------:R-:W-:Y:S02]  /*a000*/  FMUL.FTZ R65, R143, -R196 ;  /* 0x800000c48f417220 */ /* 0x000fe40000410000 */
[----:B------:R-:W-:-:S02]  /*a010*/  FADD.FTZ R138, R57, R57 ;  /* 0x00000039398a7221 */ /* 0x000fc40000010000 */
[----:B------:R-:W-:Y:S02]  /*a020*/  FMUL.FTZ R143, R143, -R64 ;  /* 0x800000408f8f7220 */ /* 0x000fe40000410000 */
[----:B------:R-:W-:Y:S02]  /*a030*/  FFMA.FTZ R137, -R138, R128, R137 ;  /* 0x000000808a897223 */ /* 0x000fe40000010189 */
[----:B------:R-:W-:Y:S02]  /*a040*/  FFMA.FTZ R143, R144, R196, R143 ;  /* 0x000000c4908f7223 */ /* 0x000fe4000001008f */
[----:B------:R-:W-:Y:S02]  /*a050*/  FFMA.FTZ R110, R138, R125, R110 ;  /* 0x0000007d8a6e7223 */ /* 0x000fe4000001006e */
[----:B------:R-:W-:Y:S02]  /*a060*/  FFMA.FTZ R128, R144, R64, -R65 ;  /* 0x0000004090807223 */ /* 0x000fe40000010841 */
[----:B------:R-:W-:-:S02]  /*a070*/  FMUL.FTZ R111, R139, R111 ;  /* 0x0000006f8b6f7220 */ /* 0x000fc40000410000 */
[----:B------:R-:W-:Y:S02]  /*a080*/  FFMA.FTZ R130, -R139, R130, -RZ ;  /* 0x000000828b827223 */ /* 0x000fe400000109ff */
[C---:B------:R-:W-:Y:S02]  /*a090*/  FMUL.FTZ R65, R207.reuse, UR21 ;  /* 0x00000015cf417c20 */ /* 0x040fe40008410000 */
[----:B------:R-:W-:Y:S02]  /*a0a0*/  FMUL.FTZ R125, R207, UR20 ;  /* 0x00000014cf7d7c20 */ /* 0x000fe40008410000 */
[----:B------:R-:W-:Y:S02]  /*a0b0*/  FADD.FTZ R139, R56, R56 ;  /* 0x00000038388b7221 */ /* 0x000fe40000010000 */
[----:B------:R-:W-:Y:S02]  /*a0c0*/  FADD.FTZ R194, -R194, R143 ;  /* 0x0000008fc2c27221 */ /* 0x000fe40000010100 */
[----:B------:R-:W-:-:S02]  /*a0d0*/  FADD.FTZ R193, R193, R128 ;  /* 0x00000080c1c17221 */ /* 0x000fc40000010000 */
[C---:B------:R-:W-:Y:S02]  /*a0e0*/  FFMA.FTZ R65, R216.reuse, UR20, -R65 ;  /* 0x00000014d8417c23 */ /* 0x040fe40008010841 */
[----:B------:R-:W-:Y:S02]  /*a0f0*/  FFMA.FTZ R125, R216, UR21, R125 ;  /* 0x00000015d87d7c23 */ /* 0x000fe4000801007d */
[----:B------:R-:W-:Y:S02]  /*a100*/  FFMA.FTZ R128, R139, R123, R110 ;  /* 0x0000007b8b807223 */ /* 0x000fe4000001006e */
[----:B------:R-:W-:Y:S02]  /*a110*/  FMUL.FTZ R110, R145, -R194 ;  /* 0x800000c2916e7220 */ /* 0x000fe40000410000 */
[----:B------:R-:W-:Y:S02]  /*a120*/  FFMA.FTZ R137, -R139, R124, R137 ;  /* 0x0000007c8b897223 */ /* 0x000fe40000010189 */
[----:B------:R-:W-:-:S02]  /*a130*/  FMUL.FTZ R145, R145, -R193 ;  /* 0x800000c191917220 */ /* 0x000fc40000410000 */
[----:B------:R-:W-:Y:S02]  /*a140*/  FMUL.FTZ R134, R204, UR21 ;  /* 0x00000015cc867c20 */ /* 0x000fe40008410000 */
[C---:B------:R-:W-:Y:S02]  /*a150*/  FMUL.FTZ R65, R138.reuse, R65 ;  /* 0x000000418a417220 */ /* 0x040fe40000410000 */
[----:B------:R-:W-:Y:S02]  /*a160*/  FFMA.FTZ R125, -R138, R125, -RZ ;  /* 0x0000007d8a7d7223 */ /* 0x000fe400000109ff */
[----:B------:R-:W-:Y:S02]  /*a170*/  FMUL.FTZ R124, R208, UR21 ;  /* 0x00000015d07c7c20 */ /* 0x000fe40008410000 */
[----:B------:R-:W-:Y:S02]  /*a180*/  FMUL.FTZ R136, R204, UR20 ;  /* 0x00000014cc887c20 */ /* 0x000fe40008410000 */
[----:B------:R-:W-:-:S02]  /*a190*/  FMUL.FTZ R138, R208, UR20 ;  /* 0x00000014d08a7c20 */ /* 0x000fc40008410000 */
[C---:B------:R-:W-:Y:S02]  /*a1a0*/  FFMA.FTZ R145, R146.reuse, R194, R145 ;  /* 0x000000c292917223 */ /* 0x040fe40000010091 */
[----:B------:R-:W-:Y:S02]  /*a1b0*/  FFMA.FTZ R71, R219, UR20, -R134 ;  /* 0x00000014db477c23 */ /* 0x000fe40008010886 */
[----:B------:R-:W-:Y:S02]  /*a1c0*/  FFMA.FTZ R123, R215, UR20, -R124 ;  /* 0x00000014d77b7c23 */ /* 0x000fe4000801087c */
[----:B------:R-:W-:Y:S02]  /*a1d0*/  FFMA.FTZ R134, R219, UR21, R136 ;  /* 0x00000015db867c23 */ /* 0x000fe40008010088 */
[----:B------:R-:W-:Y:S02]  /*a1e0*/  FFMA.FTZ R124, R215, UR21, R138 ;  /* 0x00000015d77c7c23 */ /* 0x000fe4000801008a */
[----:B------:R-:W-:-:S02]  /*a1f0*/  FFMA.FTZ R110, R146, R193, -R110 ;  /* 0x000000c1926e7223 */ /* 0x000fc4000001086e */
[----:B------:R-:W-:Y:S02]  /*a200*/  FADD.FTZ R138, R55, R55 ;  /* 0x00000037378a7221 */ /* 0x000fe40000010000 */
[----:B------:R-:W-:Y:S02]  /*a210*/  FADD.FTZ R192, -R192, R145 ;  /* 0x00000091c0c07221 */ /* 0x000fe40000010100 */
[C---:B------:R-:W-:Y:S02]  /*a220*/  FMUL.FTZ R71, R140.reuse, R71 ;  /* 0x000000478c477220 */ /* 0x040fe40000410000 */
[----:B------:R-:W-:Y:S02]  /*a230*/  FFMA.FTZ R134, -R140, R134, -RZ ;  /* 0x000000868c867223 */ /* 0x000fe400000109ff */
[----:B------:R-:W-:Y:S02]  /*a240*/  FADD.FTZ R110, R191, R110 ;  /* 0x0000006ebf6e7221 */ /* 0x000fe40000010000 */
[----:B------:R-:W-:-:S02]  /*a250*/  FFMA.FTZ R140, R138, R121, R128 ;  /* 0x000000798a8c7223 */ /* 0x000fc40000010080 */
[C---:B------:R-:W-:Y:S02]  /*a260*/  FMUL.FTZ R121, R147.reuse, -R192 ;  /* 0x800000c093797220 */ /* 0x040fe40000410000 */
[----:B------:R-:W-:Y:S02]  /*a270*/  FFMA.FTZ R143, -R138, R122, R137 ;  /* 0x0000007a8a8f7223 */ /* 0x000fe40000010189 */
[-C--:B------:R-:W-:Y:S02]  /*a280*/  FMUL.FTZ R147, R147, -R110.reuse ;  /* 0x8000006e93937220 */ /* 0x080fe40000410000 */
[C---:B------:R-:W-:Y:S02]  /*a290*/  FFMA.FTZ R137, R148.reuse, R110, -R121 ;  /* 0x0000006e94897223 */ /* 0x040fe40000010879 */
[----:B------:R-:W-:Y:S02]  /*a2a0*/  FFMA.FTZ R122, R148, R192, R147 ;  /* 0x000000c0947a7223 */ /* 0x000fe40000010093 */
[----:B------:R-:W-:-:S02]  /*a2b0*/  FMUL.FTZ R123, R139, R123 ;  /* 0x0000007b8b7b7220 */ /* 0x000fc40000410000 */
[----:B------:R-:W-:Y:S02]  /*a2c0*/  FFMA.FTZ R124, -R139, R124, -RZ ;  /* 0x0000007c8b7c7223 */ /* 0x000fe400000109ff */
[----:B------:R-:W-:Y:S02]  /*a2d0*/  FADD.FTZ R166, R166, R137 ;  /* 0x00000089a6a67221 */ /* 0x000fe40000010000 */
[C---:B------:R-:W-:Y:S02]  /*a2e0*/  FMUL.FTZ R121, R209.reuse, UR21 ;  /* 0x00000015d1797c20 */ /* 0x040fe40008410000 */
[----:B------:R-:W-:Y:S02]  /*a2f0*/  FMUL.FTZ R139, R209, UR20 ;  /* 0x00000014d18b7c20 */ /* 0x000fe40008410000 */
[----:B------:R-:W-:Y:S02]  /*a300*/  FADD.FTZ R137, R54, R54 ;  /* 0x0000003636897221 */ /* 0x000fe40000010000 */
[----:B------:R-:W-:-:S02]  /*a310*/  FADD.FTZ R122, -R165, R122 ;  /* 0x0000007aa57a7221 */ /* 0x000fc40000010100 */
[C---:B------:R-:W-:Y:S02]  /*a320*/  FFMA.FTZ R121, R214.reuse, UR20, -R121 ;  /* 0x00000014d6797c23 */ /* 0x040fe40008010879 */
[----:B------:R-:W-:Y:S02]  /*a330*/  FFMA.FTZ R128, R214, UR21, R139 ;  /* 0x00000015d6807c23 */ /* 0x000fe4000801008b */
[----:B------:R-:W-:Y:S02]  /*a340*/  FFMA.FTZ R140, R137, R119, R140 ;  /* 0x00000077898c7223 */ /* 0x000fe4000001008c */
[C---:B------:R-:W-:Y:S02]  /*a350*/  FMUL.FTZ R119, R149.reuse, -R166 ;  /* 0x800000a695777220 */ /* 0x040fe40000410000 */
[----:B------:R-:W-:Y:S02]  /*a360*/  FMUL.FTZ R149, R149, -R122 ;  /* 0x8000007a95957220 */ /* 0x000fe40000410000 */
[----:B------:R-:W-:-:S02]  /*a370*/  FMUL.FTZ R121, R138, R121 ;  /* 0x000000798a797220 */ /* 0x000fc40000410000 */
[----:B------:R-:W-:Y:S02]  /*a380*/  FFMA.FTZ R128, -R138, R128, -RZ ;  /* 0x000000808a807223 */ /* 0x000fe400000109ff */
[C---:B------:R-:W-:Y:S02]  /*a390*/  FFMA.FTZ R138, R150.reuse, R122, R119 ;  /* 0x0000007a968a7223 */ /* 0x040fe40000010077 */
[----:B------:R-:W-:Y:S02]  /*a3a0*/  FFMA.FTZ R149, R150, R166, -R149 ;  /* 0x000000a696957223 */ /* 0x000fe40000010895 */
[----:B------:R-:W-:Y:S02]  /*a3b0*/  FFMA.FTZ R143, -R137, R120, R143 ;  /* 0x00000078898f7223 */ /* 0x000fe4000001018f */
[----:B------:R-:W-:Y:S02]  /*a3c0*/  FADD.FTZ R120, -R167, R138 ;  /* 0x0000008aa7787221 */ /* 0x000fe40000010100 */
[----:B------:R-:W-:-:S02]  /*a3d0*/  FADD.FTZ R168, R168, R149 ;  /* 0x00000095a8a87221 */ /* 0x000fc40000010000 */
[C---:B------:R-:W-:Y:S02]  /*a3e0*/  FMUL.FTZ R119, R151.reuse, -R120 ;  /* 0x8000007897777220 */ /* 0x040fe40000410000 */
[-C--:B------:R-:W-:Y:S02]  /*a3f0*/  FMUL.FTZ R151, R151, -R168.reuse ;  /* 0x800000a897977220 */ /* 0x080fe40000410000 */
[----:B------:R-:W-:Y:S02]  /*a400*/  FMUL.FTZ R141, R205, UR20 ;  /* 0x00000014cd8d7c20 */ /* 0x000fe40008410000 */
[C---:B------:R-:W-:Y:S02]  /*a410*/  FMUL.FTZ R138, R210.reuse, UR21 ;  /* 0x00000015d28a7c20 */ /* 0x040fe40008410000 */
[----:B------:R-:W-:Y:S02]  /*a420*/  FMUL.FTZ R142, R210, UR20 ;  /* 0x00000014d28e7c20 */ /* 0x000fe40008410000 */
[----:B------:R-:W-:-:S02]  /*a430*/  FFMA.FTZ R119, R152, R168, -R119 ;  /* 0x000000a898777223 */ /* 0x000fc40000010877 */
[----:B------:R-:W-:Y:S02]  /*a440*/  FFMA.FTZ R152, R152, R120, R151 ;  /* 0x0000007898987223 */ /* 0x000fe40000010097 */
[----:B------:R-:W-:Y:S02]  /*a450*/  FFMA.FTZ R136, R218, UR21, R141 ;  /* 0x00000015da887c23 */ /* 0x000fe4000801008d */
[C---:B------:R-:W-:Y:S02]  /*a460*/  FFMA.FTZ R138, R213.reuse, UR20, -R138 ;  /* 0x00000014d58a7c23 */ /* 0x040fe4000801088a */
[----:B------:R-:W-:Y:S02]  /*a470*/  FFMA.FTZ R141, R213, UR21, R142 ;  /* 0x00000015d58d7c23 */ /* 0x000fe4000801008e */
[----:B------:R-:W-:Y:S02]  /*a480*/  FADD.FTZ R144, R49, R49 ;  /* 0x0000003131907221 */ /* 0x000fe40000010000 */
[----:B------:R-:W-:-:S02]  /*a490*/  FADD.FTZ R169, -R169, R152 ;  /* 0x00000098a9a97221 */ /* 0x000fc40000010100 */
[----:B------:R-:W-:Y:S02]  /*a4a0*/  FADD.FTZ R119, R170, R119 ;  /* 0x00000077aa777221 */ /* 0x000fe40000010000 */
[C---:B------:R-:W-:Y:S02]  /*a4b0*/  FMUL.FTZ R139, R137.reuse, R138 ;  /* 0x0000008a898b7220 */ /* 0x040fe40000410000 */
[----:B------:R-:W-:Y:S02]  /*a4c0*/  FFMA.FTZ R141, -R137, R141, -RZ ;  /* 0x0000008d898d7223 */ /* 0x000fe400000109ff */
[C---:B------:R-:W-:Y:S02]  /*a4d0*/  FMUL.FTZ R137, R66.reuse, UR21 ;  /* 0x0000001542897c20 */ /* 0x040fe40008410000 */
[----:B------:R-:W-:Y:S02]  /*a4e0*/  FMUL.FTZ R145, R66, UR20 ;  /* 0x0000001442917c20 */ /* 0x000fe40008410000 */
[----:B------:R-:W-:-:S02]  /*a4f0*/  FMUL.FTZ R142, R144, R105 ;  /* 0x00000069908e7220 */ /* 0x000fc40000410000 */
[C---:B------:R-:W-:Y:S02]  /*a500*/  FMUL.FTZ R105, R153.reuse, -R169 ;  /* 0x800000a999697220 */ /* 0x040fe40000410000 */
[-C--:B------:R-:W-:Y:S02]  /*a510*/  FMUL.FTZ R153, R153, -R119.reuse ;  /* 0x8000007799997220 */ /* 0x080fe40000410000 */
[C---:B------:R-:W-:Y:S02]  /*a520*/  FFMA.FTZ R137, R230.reuse, UR20, -R137 ;  /* 0x00000014e6897c23 */ /* 0x040fe40008010889 */
[----:B------:R-:W-:Y:S02]  /*a530*/  FFMA.FTZ R138, R230, UR21, R145 ;  /* 0x00000015e68a7c23 */ /* 0x000fe40008010091 */
[----:B------:R-:W-:Y:S02]  /*a540*/  FADD.FTZ R146, R53, R53 ;  /* 0x0000003535927221 */ /* 0x000fe40000010000 */
[----:B------:R-:W-:-:S02]  /*a550*/  FFMA.FTZ R105, R154, R119, -R105 ;  /* 0x000000779a697223 */ /* 0x000fc40000010869 */
[----:B------:R-:W-:Y:S02]  /*a560*/  FFMA.FTZ R154, R154, R169, R153 ;  /* 0x000000a99a9a7223 */ /* 0x000fe40000010099 */
[C---:B------:R-:W-:Y:S02]  /*a570*/  FMUL.FTZ R108, R144.reuse, R108 ;  /* 0x0000006c906c7220 */ /* 0x040fe40000410000 */
[C---:B------:R-:W-:Y:S02]  /*a580*/  FMUL.FTZ R137, R144.reuse, R137 ;  /* 0x0000008990897220 */ /* 0x040fe40000410000 */
[----:B------:R-:W-:Y:S02]  /*a590*/  FFMA.FTZ R138, -R144, R138, -RZ ;  /* 0x0000008a908a7223 */ /* 0x000fe400000109ff */
[----:B------:R-:W-:Y:S02]  /*a5a0*/  FFMA.FTZ R144, R146, R117, R140 ;  /* 0x0000007592907223 */ /* 0x000fe4000001008c */
[----:B------:R-:W-:-:S02]  /*a5b0*/  FADD.FTZ R140, -R171, R154 ;  /* 0x0000009aab8c7221 */ /* 0x000fc40000010100 */
[----:B------:R-:W-:Y:S02]  /*a5c0*/  FADD.FTZ R172, R172, R105 ;  /* 0x00000069acac7221 */ /* 0x000fe40000010000 */
[C---:B------:R-:W-:Y:S02]  /*a5d0*/  FMUL.FTZ R145, R212.reuse, UR21 ;  /* 0x00000015d4917c20 */ /* 0x040fe40008410000 */
[----:B------:R-:W-:Y:S02]  /*a5e0*/  FMUL.FTZ R147, R212, UR20 ;  /* 0x00000014d4937c20 */ /* 0x000fe40008410000 */
[C---:B------:R-:W-:Y:S02]  /*a5f0*/  FMUL.FTZ R105, R155.reuse, -R140 ;  /* 0x8000008c9b697220 */ /* 0x040fe40000410000 */
[----:B------:R-:W-:Y:S02]  /*a600*/  FMUL.FTZ R155, R155, -R172 ;  /* 0x800000ac9b9b7220 */ /* 0x000fe40000410000 */
[----:B------:R-:W-:-:S02]  /*a610*/  FFMA.FTZ R117, R226, UR20, -R145 ;  /* 0x00000014e2757c23 */ /* 0x000fc40008010891 */
[----:B------:R-:W-:Y:S02]  /*a620*/  FFMA.FTZ R145, R226, UR21, R147 ;  /* 0x00000015e2917c23 */ /* 0x000fe40008010093 */
[C---:B------:R-:W-:Y:S02]  /*a630*/  FFMA.FTZ R105, R156.reuse, R172, -R105 ;  /* 0x000000ac9c697223 */ /* 0x040fe40000010869 */
[----:B------:R-:W-:Y:S02]  /*a640*/  FFMA.FTZ R156, R156, R140, R155 ;  /* 0x0000008c9c9c7223 */ /* 0x000fe4000001009b */
[----:B------:R-:W-:Y:S02]  /*a650*/  FADD.FTZ R153, R52, R52 ;  /* 0x0000003434997221 */ /* 0x000fe40000010000 */
[C---:B------:R-:W-:Y:S02]  /*a660*/  FMUL.FTZ R117, R146.reuse, R117 ;  /* 0x0000007592757220 */ /* 0x040fe40000410000 */
[----:B------:R-:W-:-:S02]  /*a670*/  FFMA.FTZ R145, -R146, R145, -RZ ;  /* 0x0000009192917223 */ /* 0x000fc400000109ff */
[----:B------:R-:W-:Y:S02]  /*a680*/  FFMA.FTZ R149, -R146, R118, R143 ;  /* 0x0000007692957223 */ /* 0x000fe4000001018f */
[C---:B------:R-:W-:Y:S02]  /*a690*/  FMUL.FTZ R118, R211.reuse, UR21 ;  /* 0x00000015d3767c20 */ /* 0x040fe40008410000 */
[----:B------:R-:W-:Y:S02]  /*a6a0*/  FMUL.FTZ R146, R211, UR20 ;  /* 0x00000014d3927c20 */ /* 0x000fe40008410000 */
[----:B------:R-:W-:Y:S02]  /*a6b0*/  FADD.FTZ R173, -R173, R156 ;  /* 0x0000009cadad7221 */ /* 0x000fe40000010100 */
[----:B------:R-:W-:Y:S02]  /*a6c0*/  FADD.FTZ R105, R174, R105 ;  /* 0x00000069ae697221 */ /* 0x000fe40000010000 */
[----:B------:R-:W-:-:S02]  /*a6d0*/  FFMA.FTZ R144, R153, R115, R144 ;  /* 0x0000007399907223 */ /* 0x000fc40000010090 */
[C---:B------:R-:W-:Y:S02]  /*a6e0*/  FFMA.FTZ R118, R227.reuse, UR20, -R118 ;  /* 0x00000014e3767c23 */ /* 0x040fe40008010876 */
[----:B------:R-:W-:Y:S02]  /*a6f0*/  FFMA.FTZ R146, R227, UR21, R146 ;  /* 0x00000015e3927c23 */ /* 0x000fe40008010092 */
[C---:B------:R-:W-:Y:S02]  /*a700*/  FMUL.FTZ R115, R157.reuse, -R173 ;  /* 0x800000ad9d737220 */ /* 0x040fe40000410000 */
[----:B------:R-:W-:Y:S02]  /*a710*/  FMUL.FTZ R157, R157, -R105 ;  /* 0x800000699d9d7220 */ /* 0x000fe40000410000 */
[C---:B------:R-:W-:Y:S02]  /*a720*/  FMUL.FTZ R143, R153.reuse, R118 ;  /* 0x00000076998f7220 */ /* 0x040fe40000410000 */
[----:B------:R-:W-:-:S02]  /*a730*/  FFMA.FTZ R147, -R153, R146, -RZ ;  /* 0x0000009299937223 */ /* 0x000fc400000109ff */
[C---:B------:R-:W-:Y:S02]  /*a740*/  FFMA.FTZ R115, R158.reuse, R105, -R115 ;  /* 0x000000699e737223 */ /* 0x040fe40000010873 */
[----:B------:R-:W-:Y:S02]  /*a750*/  FADD.FTZ R148, R51, R51 ;  /* 0x0000003333947221 */ /* 0x000fe40000010000 */
[----:B------:R-:W-:Y:S02]  /*a760*/  FFMA.FTZ R153, -R153, R116, R149 ;  /* 0x0000007499997223 */ /* 0x000fe40000010195 */
[----:B------:R-:W-:Y:S02]  /*a770*/  FFMA.FTZ R116, R158, R173, R157 ;  /* 0x000000ad9e747223 */ /* 0x000fe4000001009d */
[----:B------:R-:W-:Y:S02]  /*a780*/  FADD.FTZ R176, R176, R115 ;  /* 0x00000073b0b07221 */ /* 0x000fe40000010000 */
[----:B------:R-:W-:-:S02]  /*a790*/  FFMA.FTZ R144, R148, R113, R144 ;  /* 0x0000007194907223 */ /* 0x000fc40000010090 */
[----:B------:R-:W-:Y:S02]  /*a7a0*/  FADD.FTZ R115, R50, R50 ;  /* 0x0000003232737221 */ /* 0x000fe40000010000 */
[----:B------:R-:W-:Y:S02]  /*a7b0*/  FADD.FTZ R116, -R175, R116 ;  /* 0x00000074af747221 */ /* 0x000fe40000010100 */
[----:B------:R-:W-:Y:S02]  /*a7c0*/  FMUL.FTZ R113, R224, UR21 ;  /* 0x00000015e0717c20 */ /* 0x000fe40008410000 */
[----:B------:R-:W-:Y:S01]  /*a7d0*/  FFMA.FTZ R157, R115, R109, R144 ;  /* 0x0000006d739d7223 */ /* 0x000fe20000010090 */
[----:B------:R-:W-:Y:S01]  /*a7e0*/  MOV R144, UR7 ;  /* 0x0000000700907c02 */ /* 0x000fe20008000f00 */
[C---:B------:R-:W-:Y:S02]  /*a7f0*/  FMUL.FTZ R109, R159.reuse, -R116 ;  /* 0x800000749f6d7220 */ /* 0x040fe40000410000 */
[----:B------:R-:W-:-:S02]  /*a800*/  FMUL.FTZ R159, R159, -R176 ;  /* 0x800000b09f9f7220 */ /* 0x000fc40000410000 */
[----:B------:R-:W-:Y:S01]  /*a810*/  FMUL.FTZ R149, R224, UR20 ;  /* 0x00000014e0957c20 */ /* 0x000fe20008410000 */
[----:B------:R0:W-:Y:S01]  /*a820*/  @!P0 STS.128 [R144.X16+0x5c60], R60 ;  /* 0x005c603c90008388 */ /* 0x0001e2000000cc00 */
[----:B------:R-:W-:Y:S02]  /*a830*/  FFMA.FTZ R113, R228, UR20, -R113 ;  /* 0x00000014e4717c23 */ /* 0x000fe40008010871 */
[C---:B------:R-:W-:Y:S02]  /*a840*/  FFMA.FTZ R109, R160.reuse, R176, -R109 ;  /* 0x000000b0a06d7223 */ /* 0x040fe4000001086d */
[----:B------:R-:W-:Y:S02]  /*a850*/  FFMA.FTZ R160, R160, R116, R159 ;  /* 0x00000074a0a07223 */ /* 0x000fe4000001009f */
[----:B------:R-:W-:Y:S02]  /*a860*/  FFMA.FTZ R151, R228, UR21, R149 ;  /* 0x00000015e4977c23 */ /* 0x000fe40008010095 */
[----:B------:R-:W-:-:S02]  /*a870*/  FMUL.FTZ R149, R148, R113 ;  /* 0x0000007194957220 */ /* 0x000fc40000410000 */
[----:B------:R-:W-:Y:S02]  /*a880*/  FFMA.FTZ R113, -R148, R114, R153 ;  /* 0x0000007294717223 */ /* 0x000fe40000010199 */
[----:B------:R-:W-:Y:S02]  /*a890*/  FMUL.FTZ R114, R225, UR21 ;  /* 0x00000015e1727c20 */ /* 0x000fe40008410000 */
[----:B------:R-:W-:Y:S02]  /*a8a0*/  FADD.FTZ R177, -R177, R160 ;  /* 0x000000a0b1b17221 */ /* 0x000fe40000010100 */
[----:B------:R-:W-:Y:S02]  /*a8b0*/  FMUL.FTZ R118, R225, UR20 ;  /* 0x00000014e1767c20 */ /* 0x000fe40008410000 */
[----:B------:R-:W-:Y:S02]  /*a8c0*/  FADD.FTZ R109, R178, R109 ;  /* 0x0000006db26d7221 */ /* 0x000fe40000010000 */
[----:B------:R-:W-:-:S02]  /*a8d0*/  FFMA.FTZ R113, -R115, R112, R113 ;  /* 0x0000007073717223 */ /* 0x000fc40000010171 */
[----:B------:R-:W-:Y:S01]  /*a8e0*/  FFMA.FTZ R114, R229, UR20, -R114 ;  /* 0x00000014e5727c23 */ /* 0x000fe20008010872 */
[----:B------:R-:W-:Y:S01]  /*a8f0*/  ULDC UR20, c[0x0][0x168] ;  /* 0x00005a0000147ab9 */ /* 0x000fe20000000800 */
[----:B------:R-:W-:Y:S01]  /*a900*/  FMUL.FTZ R112, R161, -R177 ;  /* 0x800000b1a1707220 */ /* 0x000fe20000410000 */
[----:B------:R-:W-:Y:S01]  /*a910*/  UIADD3 UR20, -UR38, UR20, URZ ;  /* 0x0000001426147290 */ /* 0x000fe2000fffe13f */
[----:B------:R-:W-:Y:S02]  /*a920*/  FFMA.FTZ R118, R229, UR21, R118 ;  /* 0x00000015e5767c23 */ /* 0x000fe40008010076 */
[----:B------:R-:W-:Y:S02]  /*a930*/  FMUL.FTZ R161, R161, -R109 ;  /* 0x8000006da1a17220 */ /* 0x000fe40000410000 */
[C---:B------:R-:W-:Y:S02]  /*a940*/  FMUL.FTZ R153, R115.reuse, R114 ;  /* 0x0000007273997220 */ /* 0x040fe40000410000 */
[----:B------:R-:W-:Y:S01]  /*a950*/  FFMA.FTZ R155, -R115, R118, -RZ ;  /* 0x00000076739b7223 */ /* 0x000fe200000109ff */
[----:B------:R-:W-:Y:S01]  /*a960*/  SHF.L.U32 R118, R96, 0x5, RZ ;  /* 0x0000000560767819 */ /* 0x000fe200000006ff */
[----:B------:R-:W-:-:S02]  /*a970*/  FFMA.FTZ R114, R162, R177, R161 ;  /* 0x000000b1a2727223 */ /* 0x000fc400000100a1 */
[----:B------:R-:W-:Y:S01]  /*a980*/  FFMA.FTZ R115, R162, R109, -R112 ;  /* 0x0000006da2737223 */ /* 0x000fe20000010870 */
[----:B------:R-:W-:Y:S01]  /*a990*/  LEA.HI.SX32 R118, R118, R118, 0x1b ;  /* 0x0000007676767211 */ /* 0x000fe200078fdaff */
[----:B------:R-:W-:Y:S02]  /*a9a0*/  FADD.FTZ R114, -R179, R114 ;  /* 0x00000072b3727221 */ /* 0x000fe40000010100 */
[----:B------:R-:W-:Y:S02]  /*a9b0*/  FADD.FTZ R180, R180, R115 ;  /* 0x00000073b4b47221 */ /* 0x000fe40000010000 */
[C---:B------:R-:W-:Y:S01]  /*a9c0*/  FMUL.FTZ R115, R163.reuse, -R114 ;  /* 0x80000072a3737220 */ /* 0x040fe20000410000 */
[----:B------:R1:W-:Y:S01]  /*a9d0*/  STS [R118.X4+0x2100], R67 ;  /* 0x0021004376007388 */ /* 0x0003e20000004800 */
[-C--:B------:R-:W-:Y:S02]  /*a9e0*/  FMUL.FTZ R163, R163, -R180.reuse ;  /* 0x800000b4a3a37220 */ /* 0x080fe40000410000 */
[C---:B------:R-:W-:Y:S01]  /*a9f0*/  FFMA.FTZ R115, R164.reuse, R180, -R115 ;  /* 0x000000b4a4737223 */ /* 0x040fe20000010873 */
[----:B------:R2:W-:Y:S01]  /*aa00*/  STS [R118.X4+0x2108], R68 ;  /* 0x0021084476007388 */ /* 0x0005e20000004800 */
[----:B------:R-:W-:-:S02]  /*aa10*/  FFMA.FTZ R164, R164, R114, R163 ;  /* 0x00000072a4a47223 */ /* 0x000fc400000100a3 */
[----:B------:R-:W-:Y:S01]  /*aa20*/  FADD.FTZ R115, R182, R115 ;  /* 0x00000073b6737221 */ /* 0x000fe20000010000 */
[----:B------:R3:W-:Y:S01]  /*aa30*/  STS [R118.X4+0x2138], R65 ;  /* 0x0021384176007388 */ /* 0x0007e20000004800 */
[----:B------:R-:W-:Y:S02]  /*aa40*/  FADD.FTZ R181, -R181, R164 ;  /* 0x000000a4b5b57221 */ /* 0x000fe40000010100 */
[C---:B0-----:R-:W-:Y:S01]  /*aa50*/  FMUL.FTZ R60, R97.reuse, -R115 ;  /* 0x80000073613c7220 */ /* 0x041fe20000410000 */
[----:B------:R0:W-:Y:S01]  /*aa60*/  STS [R118.X4+0x2118], R70 ;  /* 0x0021184676007388 */ /* 0x0001e20000004800 */
        /* <DEDUP_REMOVED lines=13> */
[----:B-1----:R-:W-:Y:S01]  /*ab40*/  FADD.FTZ R67, R186, R61 ;  /* 0x0000003dba437221 */ /* 0x002fe20000010000 */
        /* <DEDUP_REMOVED lines=17> */
[----:B------:R-:W-:Y:S01]  /*ac60*/  FMUL.FTZ R69, R238, R69 ;  /* 0x00000045ee457220 */ /* 0x000fe20000410000 */
[----:B------:R-:W-:Y:S01]  /*ac70*/  STS [R118.X4+0x213c], R125 ;  /* 0x00213c7d76007388 */ /* 0x000fe20000004800 */
[----:B------:R-:W-:Y:S02]  /*ac80*/  FADD.FTZ R189, -R189, R104 ;  /* 0x00000068bdbd7221 */ /* 0x000fe40000010100 */
[-C--:B--2---:R-:W-:Y:S01]  /*ac90*/  FMUL.FTZ R68, R188, R47.reuse ;  /* 0x0000002fbc447220 */ /* 0x084fe20000410000 */
[----:B------:R1:W-:Y:S01]  /*aca0*/  STS [R118.X4+0x2110], R69 ;  /* 0x0021104576007388 */ /* 0x0003e20000004800 */
[----:B---3--:R-:W-:Y:S02]  /*acb0*/  FADD.FTZ R65, R190, R61 ;  /* 0x0000003dbe417221 */ /* 0x008fe40000010000 */
[----:B------:R-:W-:Y:S01]  /*acc0*/  FMUL.FTZ R98, R62, R47 ;  /* 0x0000002f3e627220 */ /* 0x000fe20000410000 */
[----:B------:R-:W-:Y:S01]  /*acd0*/  STS [R118.X4+0x217c], R138 ;  /* 0x00217c8a76007388 */ /* 0x000fe20000004800 */
[----:B------:R-:W-:-:S02]  /*ace0*/  FMUL.FTZ R61, R189, R48 ;  /* 0x00000030bd3d7220 */ /* 0x000fc40000410000 */
[----:B------:R-:W-:Y:S01]  /*acf0*/  FMUL.FTZ R97, R127, R68 ;  /* 0x000000447f617220 */ /* 0x000fe20000410000 */
[----:B------:R-:W-:Y:S01]  /*ad00*/  STS [R118.X4+0x210c], R131 ;  /* 0x00210c8376007388 */ /* 0x000fe20000004800 */
[-C--:B0-----:R-:W-:Y:S02]  /*ad10*/  FFMA.FTZ R70, R92, -R48.reuse, R223 ;  /* 0x800000305c467223 */ /* 0x081fe400000100df */
[----:B-1----:R-:W-:Y:S01]  /*ad20*/  FFMA.FTZ R69, R91, -R47, R222 ;  /* 0x8000002f5b457223 */ /* 0x002fe200000100de */
[----:B------:R-:W-:Y:S01]  /*ad30*/  STS [R118.X4+0x211c], R135 ;  /* 0x00211c8776007388 */ /* 0x000fe20000004800 */
[----:B------:R-:W-:Y:S02]  /*ad40*/  FMUL.FTZ R71, R65, R48 ;  /* 0x0000003041477220 */ /* 0x000fe40000410000 */
[----:B------:R-:W-:Y:S01]  /*ad50*/  FMUL.FTZ R63, R126, R61 ;  /* 0x0000003d7e3f7220 */ /* 0x000fe20000410000 */
[----:B------:R-:W-:Y:S01]  /*ad60*/  STS [R118.X4+0x2150], R139 ;  /* 0x0021508b76007388 */ /* 0x000fe20000004800 */
[----:B------:R-:W-:-:S02]  /*ad70*/  FFMA.FTZ R102, R69, R98, -R97 ;  /* 0x0000006245667223 */ /* 0x000fc40000010861 */
[----:B------:R-:W-:Y:S01]  /*ad80*/  FMUL.FTZ R99, R127, R98 ;  /* 0x000000627f637220 */ /* 0x000fe20000410000 */
[----:B------:R-:W-:Y:S01]  /*ad90*/  STS [R118.X4+0x2154], R141 ;  /* 0x0021548d76007388 */ /* 0x000fe20000004800 */
[----:B------:R-:W-:Y:S02]  /*ada0*/  FMUL.FTZ R97, R67, R46 ;  /* 0x0000002e43617220 */ /* 0x000fe40000410000 */
[----:B------:R-:W-:Y:S01]  /*adb0*/  FFMA.FTZ R63, R71, R70, R63 ;  /* 0x00000046473f7223 */ /* 0x000fe2000001003f */
[----:B------:R-:W-:Y:S01]  /*adc0*/  STS [R118.X4+0x215c], R145 ;  /* 0x00215c9176007388 */ /* 0x000fe20000004800 */
[----:B------:R-:W-:Y:S02]  /*add0*/  FFMA.FTZ R100, R68, R69, R99 ;  /* 0x0000004544647223 */ /* 0x000fe40000010063 */
[----:B------:R-:W-:Y:S01]  /*ade0*/  FFMA.FTZ R98, R90, -R46, R221 ;  /* 0x8000002e5a627223 */ /* 0x000fe200000100dd */
[----:B------:R-:W-:Y:S01]  /*adf0*/  STS [R118.X4+0x2160], R143 ;  /* 0x0021608f76007388 */ /* 0x000fe20000004800 */
[----:B------:R-:W-:-:S02]  /*ae00*/  FMUL.FTZ R99, R126, R71 ;  /* 0x000000477e637220 */ /* 0x000fc40000410000 */
[----:B------:R-:W-:Y:S01]  /*ae10*/  FMUL.FTZ R103, R185, R46 ;  /* 0x0000002eb9677220 */ /* 0x000fe20000410000 */
[----:B------:R-:W-:Y:S01]  /*ae20*/  STS [R118.X4+0x2164], R147 ;  /* 0x0021649376007388 */ /* 0x000fe20000004800 */
[----:B------:R-:W-:Y:S02]  /*ae30*/  FMUL.FTZ R104, R202, R97 ;  /* 0x00000061ca687220 */ /* 0x000fe40000410000 */
[----:B------:R-:W-:Y:S01]  /*ae40*/  FADD.FTZ R63, RZ, R63 ;  /* 0x0000003fff3f7221 */ /* 0x000fe20000010000 */
[----:B------:R-:W-:Y:S01]  /*ae50*/  STS [R118.X4+0x2168], R149 ;  /* 0x0021689576007388 */ /* 0x000fe20000004800 */
[----:B------:R-:W-:Y:S02]  /*ae60*/  FFMA.FTZ R99, R70, R61, -R99 ;  /* 0x0000003d46637223 */ /* 0x000fe40000010863 */
[-C--:B------:R-:W-:Y:S01]  /*ae70*/  FFMA.FTZ R124, R98, R103.reuse, -R104 ;  /* 0x00000067627c7223 */ /* 0x080fe20000010868 */
[----:B------:R-:W-:Y:S01]  /*ae80*/  STS [R118.X4+0x2170], R153 ;  /* 0x0021709976007388 */ /* 0x000fe20000004800 */
[----:B------:R-:W-:-:S02]  /*ae90*/  FMUL.FTZ R103, R202, R103 ;  /* 0x00000067ca677220 */ /* 0x000fc40000410000 */
[-C--:B------:R-:W-:Y:S01]  /*aea0*/  FMUL.FTZ R128, R60, R45.reuse ;  /* 0x0000002d3c807220 */ /* 0x080fe20000410000 */
[----:B------:R-:W-:Y:S01]  /*aeb0*/  STS [R118.X4+0x2174], R155 ;  /* 0x0021749b76007388 */ /* 0x000fe20000004800 */
[----:B------:R-:W-:Y:S02]  /*aec0*/  FADD.FTZ R63, R63, R100 ;  /* 0x000000643f3f7221 */ /* 0x000fe40000010000 */
[----:B------:R-:W-:Y:S01]  /*aed0*/  FADD.FTZ R99, RZ, R99 ;  /* 0x00000063ff637221 */ /* 0x000fe20000010000 */
[----:B------:R-:W-:Y:S01]  /*aee0*/  STS [R118.X4+0x2178], R137 ;  /* 0x0021788976007388 */ /* 0x000fe20000004800 */
[-C--:B------:R-:W-:Y:S02]  /*aef0*/  FMUL.FTZ R100, R184, R45.reuse ;  /* 0x0000002db8647220 */ /* 0x080fe40000410000 */
[----:B------:R-:W-:Y:S02]  /*af00*/  FFMA.FTZ R101, R89, -R45, R220 ;  /* 0x8000002d59657223 */ /* 0x000fe400000100dc */
[----:B------:R-:W-:-:S02]  /*af10*/  FFMA.FTZ R104, R97, R98, R103 ;  /* 0x0000006261687223 */ /* 0x000fc40000010067 */
[----:B------:R-:W-:Y:S02]  /*af20*/  FMUL.FTZ R61, R203, R128 ;  /* 0x00000080cb3d7220 */ /* 0x000fe40000410000 */
[----:B------:R-:W-:Y:S02]  /*af30*/  FADD.FTZ R99, R99, R102 ;  /* 0x0000006663637221 */ /* 0x000fe40000010000 */
[----:B------:R-:W-:Y:S02]  /*af40*/  FMUL.FTZ R103, R203, R100 ;  /* 0x00000064cb677220 */ /* 0x000fe40000410000 */
[----:B------:R-:W-:Y:S02]  /*af50*/  FADD.FTZ R63, R63, R104 ;  /* 0x000000683f3f7221 */ /* 0x000fe40000010000 */
[----:B------:R-:W-:Y:S02]  /*af60*/  FFMA.FTZ R102, R100, R101, R61 ;  /* 0x0000006564667223 */ /* 0x000fe4000001003d */
[----:B------:R-:W-:-:S02]  /*af70*/  FMUL.FTZ R61, R181, R44 ;  /* 0x0000002cb53d7220 */ /* 0x000fc40000410000 */
[----:B------:R-:W-:Y:S02]  /*af80*/  FFMA.FTZ R128, R101, R128, -R103 ;  /* 0x0000008065807223 */ /* 0x000fe40000010867 */
[----:B------:R-:W-:Y:S02]  /*af90*/  FMUL.FTZ R132, R239, R132 ;  /* 0x00000084ef847220 */ /* 0x000fe40000410000 */
[----:B------:R-:W-:Y:S02]  /*afa0*/  FADD.FTZ R63, R63, R102 ;  /* 0x000000663f3f7221 */ /* 0x000fe40000010000 */
[-C--:B------:R-:W-:Y:S01]  /*afb0*/  FMUL.FTZ R103, R115, R44.reuse ;  /* 0x0000002c73677220 */ /* 0x080fe20000410000 */
[----:B------:R0:W-:Y:S01]  /*afc0*/  STS [R118.X4+0x2128], R132 ;  /* 0x0021288476007388 */ /* 0x0001e20000004800 */
[----:B------:R-:W-:Y:S02]  /*afd0*/  FFMA.FTZ R102, R88, -R44, R219 ;  /* 0x8000002c58667223 */ /* 0x000fe400000100db */
[----:B------:R-:W-:-:S02]  /*afe0*/  FMUL.FTZ R111, R204, R61 ;  /* 0x0000003dcc6f7220 */ /* 0x000fc40000410000 */
[----:B------:R-:W-:Y:S02]  /*aff0*/  FMUL.FTZ R104, R180, R43 ;  /* 0x0000002bb4687220 */ /* 0x000fe40000410000 */
[----:B------:R-:W-:Y:S02]  /*b000*/  FADD.FTZ R99, R99, R124 ;  /* 0x0000007c63637221 */ /* 0x000fe40000010000 */
[----:B------:R-:W-:Y:S02]  /*b010*/  FMUL.FTZ R121, R204, R103 ;  /* 0x00000067cc797220 */ /* 0x000fe40000410000 */
[----:B------:R-:W-:Y:S02]  /*b020*/  FFMA.FTZ R124, R103, R102, R111 ;  /* 0x00000066677c7223 */ /* 0x000fe4000001006f */
[-C--:B------:R-:W-:Y:S02]  /*b030*/  FFMA.FTZ R117, R87, -R43.reuse, R218 ;  /* 0x8000002b57757223 */ /* 0x080fe400000100da */
[----:B0-----:R-:W-:-:S02]  /*b040*/  FMUL.FTZ R132, R114, R43 ;  /* 0x0000002b72847220 */ /* 0x001fc40000410000 */
[----:B------:R-:W-:Y:S02]  /*b050*/  FMUL.FTZ R111, R205, R104 ;  /* 0x00000068cd6f7220 */ /* 0x000fe40000410000 */
[----:B------:R-:W-:Y:S02]  /*b060*/  FFMA.FTZ R130, R102, R61, -R121 ;  /* 0x0000003d66827223 */ /* 0x000fe40000010879 */
[----:B------:R-:W-:Y:S02]  /*b070*/  FADD.FTZ R99, R99, R128 ;  /* 0x0000008063637221 */ /* 0x000fe40000010000 */
        /* <DEDUP_REMOVED lines=12> */
[----:B------:R-:W-:Y:S02]  /*b140*/  FFMA.FTZ R136, -R239, R136, -RZ ;  /* 0x00000088ef887223 */ /* 0x000fe400000109ff */
[----:B------:R-:W-:Y:S02]  /*b150*/  FADD.FTZ R63, R63, R132 ;  /* 0x000000843f3f7221 */ /* 0x000fe40000010000 */
[----:B------:R-:W-:Y:S01]  /*b160*/  FFMA.FTZ R130, R111, R128, R121 ;  /* 0x000000806f827223 */ /* 0x000fe20000010079 */
[----:B------:R0:W-:Y:S01]  /*b170*/  STS [R118.X4+0x212c], R136 ;  /* 0x00212c8876007388 */ /* 0x0001e20000004800 */
[----:B------:R-:W-:-:S02]  /*b180*/  FFMA.FTZ R132, R128, R61, -R123 ;  /* 0x0000003d80847223 */ /* 0x000fc4000001087b */
[-C--:B------:R-:W-:Y:S02]  /*b190*/  FFMA.FTZ R121, R85, -R41.reuse, R216 ;  /* 0x8000002955797223 */ /* 0x080fe400000100d8 */
[----:B------:R-:W-:Y:S02]  /*b1a0*/  FMUL.FTZ R134, R116, R41 ;  /* 0x0000002974867220 */ /* 0x000fe40000410000 */
[----:B------:R-:W-:Y:S02]  /*b1b0*/  FMUL.FTZ R61, R207, R124 ;  /* 0x0000007ccf3d7220 */ /* 0x000fe40000410000 */
[----:B------:R-:W-:Y:S02]  /*b1c0*/  FMUL.FTZ R123, R105, R40 ;  /* 0x00000028697b7220 */ /* 0x000fe40000410000 */
[----:B------:R-:W-:Y:S02]  /*b1d0*/  FADD.FTZ R63, R63, R130 ;  /* 0x000000823f3f7221 */ /* 0x000fe40000010000 */
[----:B0-----:R-:W-:-:S02]  /*b1e0*/  FFMA.FTZ R136, R121, R134, -R61 ;  /* 0x0000008679887223 */ /* 0x001fc4000001083d */
[-C--:B------:R-:W-:Y:S02]  /*b1f0*/  FFMA.FTZ R130, R84, -R40.reuse, R215 ;  /* 0x8000002854827223 */ /* 0x080fe400000100d7 */
[----:B------:R-:W-:Y:S02]  /*b200*/  FMUL.FTZ R61, R173, R40 ;  /* 0x00000028ad3d7220 */ /* 0x000fe40000410000 */
[C---:B------:R-:W-:Y:S02]  /*b210*/  FMUL.FTZ R129, R208.reuse, R123 ;  /* 0x0000007bd0817220 */ /* 0x040fe40000410000 */
[-C--:B------:R-:W-:Y:S02]  /*b220*/  FMUL.FTZ R125, R208, R61.reuse ;  /* 0x0000003dd07d7220 */ /* 0x080fe40000410000 */
[----:B------:R-:W-:Y:S02]  /*b230*/  FFMA.FTZ R129, R130, R61, -R129 ;  /* 0x0000003d82817223 */ /* 0x000fe40000010881 */
[----:B------:R-:W-:-:S02]  /*b240*/  FMUL.FTZ R134, R207, R134 ;  /* 0x00000086cf867220 */ /* 0x000fc40000410000 */
[----:B------:R-:W-:Y:S02]  /*b250*/  FMUL.FTZ R61, R193, UR41 ;  /* 0x00000029c13d7c20 */ /* 0x000fe40008410000 */
[----:B------:R-:W-:Y:S02]  /*b260*/  FFMA.FTZ R134, R124, R121, R134 ;  /* 0x000000797c867223 */ /* 0x000fe40000010086 */
[----:B------:R-:W-:Y:S02]  /*b270*/  FFMA.FTZ R138, R194, UR39, -R61 ;  /* 0x00000027c28a7c23 */ /* 0x000fe4000801083d */
[----:B------:R-:W-:Y:S02]  /*b280*/  FMUL.FTZ R61, R166, UR41 ;  /* 0x00000029a63d7c20 */ /* 0x000fe40008410000 */
[----:B------:R-:W-:Y:S02]  /*b290*/  FFMA.FTZ R133, -R238, R133, -RZ ;  /* 0x00000085ee857223 */ /* 0x000fe400000109ff */
[----:B------:R-:W-:-:S02]  /*b2a0*/  FFMA.FTZ R151, -R148, R151, -RZ ;  /* 0x0000009794977223 */ /* 0x000fc400000109ff */
[----:B------:R-:W-:Y:S01]  /*b2b0*/  FADD.FTZ R63, R63, R134 ;  /* 0x000000863f3f7221 */ /* 0x000fe20000010000 */
[----:B------:R-:W-:Y:S01]  /*b2c0*/  STS [R118.X4+0x2114], R133 ;  /* 0x0021148576007388 */ /* 0x000fe20000004800 */
[----:B------:R-:W-:Y:S02]  /*b2d0*/  FFMA.FTZ R134, R122, UR39, -R61 ;  /* 0x000000277a867c23 */ /* 0x000fe4000801083d */
[----:B------:R-:W-:Y:S01]  /*b2e0*/  FMUL.FTZ R61, R120, UR41 ;  /* 0x00000029783d7c20 */ /* 0x000fe20008410000 */
[----:B------:R0:W-:Y:S01]  /*b2f0*/  STS [R118.X4+0x216c], R151 ;  /* 0x00216c9776007388 */ /* 0x0001e20000004800 */
[----:B------:R-:W-:Y:S02]  /*b300*/  FMUL.FTZ R146, R119, UR41 ;  /* 0x0000002977927c20 */ /* 0x000fe40008410000 */
[----:B------:R-:W-:Y:S02]  /*b310*/  FMUL.FTZ R144, R169, UR41 ;  /* 0x00000029a9907c20 */ /* 0x000fe40008410000 */
[----:B------:R-:W-:-:S02]  /*b320*/  FFMA.FTZ R158, R123, R130, R125 ;  /* 0x000000827b9e7223 */ /* 0x000fc4000001007d */
[----:B------:R-:W-:Y:S02]  /*b330*/  FFMA.FTZ R125, R169, UR39, -R146 ;  /* 0x00000027a97d7c23 */ /* 0x000fe40008010892 */
[----:B------:R-:W-:Y:S02]  /*b340*/  FFMA.FTZ R141, R119, UR39, R144 ;  /* 0x00000027778d7c23 */ /* 0x000fe40008010090 */
[----:B0-----:R-:W-:Y:S02]  /*b350*/  FFMA.FTZ R118, R168, UR39, R61 ;  /* 0x00000027a8767c23 */ /* 0x001fe4000801003d */
[----:B------:R-:W-:Y:S02]  /*b360*/  FMUL.FTZ R61, R172, UR41 ;  /* 0x00000029ac3d7c20 */ /* 0x000fe40008410000 */
[----:B------:R-:W-:Y:S02]  /*b370*/  FMUL.FTZ R146, R105, UR41 ;  /* 0x0000002969927c20 */ /* 0x000fe40008410000 */
[----:B------:R-:W-:-:S02]  /*b380*/  FFMA.FTZ R144, R140, UR39, -R61 ;  /* 0x000000278c907c23 */ /* 0x000fc4000801083d */
[----:B------:R-:W-:Y:S02]  /*b390*/  FMUL.FTZ R61, R176, UR41 ;  /* 0x00000029b03d7c20 */ /* 0x000fe40008410000 */
[----:B------:R-:W-:Y:S02]  /*b3a0*/  FADD.FTZ R99, R99, R132 ;  /* 0x0000008463637221 */ /* 0x000fe40000010000 */
[C---:B------:R-:W-:Y:S02]  /*b3b0*/  FFMA.FTZ R147, R173.reuse, UR39, -R146 ;  /* 0x00000027ad937c23 */ /* 0x040fe40008010892 */
[----:B------:R-:W-:Y:S02]  /*b3c0*/  FMUL.FTZ R150, R173, UR41 ;  /* 0x00000029ad967c20 */ /* 0x000fe40008410000 */
[C---:B------:R-:W-:Y:S02]  /*b3d0*/  FFMA.FTZ R146, R116.reuse, UR39, -R61 ;  /* 0x0000002774927c23 */ /* 0x040fe4000801083d */
[----:B------:R-:W-:Y:S01]  /*b3e0*/  FADD.FTZ R136, R99, R136 ;  /* 0x0000008863887221 */ /* 0x000fe20000010000 */
[----:B------:R-:W-:Y:S01]  /*b3f0*/  MOV R99, UR20 ;  /* 0x0000001400637c02 */ /* 0x000fe20008000f00 */
[----:B------:R-:W-:-:S02]  /*b400*/  FMUL.FTZ R61, R116, UR41 ;  /* 0x00000029743d7c20 */ /* 0x000fc40008410000 */
[----:B------:R-:W-:Y:S01]  /*b410*/  FADD.FTZ R158, R63, R158 ;  /* 0x0000009e3f9e7221 */ /* 0x000fe20000010000 */
[----:B------:R-:W-:Y:S01]  /*b420*/  LEA R143, R99, -R96, 0x1 ;  /* 0x80000060638f7211 */ /* 0x000fe200078e08ff */
[----:B------:R-:W-:Y:S02]  /*b430*/  FFMA.FTZ R149, R105, UR39, R150 ;  /* 0x0000002769957c23 */ /* 0x000fe40008010096 */
[----:B------:R-:W-:Y:S01]  /*b440*/  FMUL.FTZ R63, R122, UR41 ;  /* 0x000000297a3f7c20 */ /* 0x000fe20008410000 */
[----:B------:R-:W-:Y:S01]  /*b450*/  ISETP.GE.AND P0, PT, R143, 0x1, PT ;  /* 0x000000018f00780c */ /* 0x000fe20003f06270 */
[----:B------:R-:W-:Y:S02]  /*b460*/  FMUL.FTZ R148, R109, UR41 ;  /* 0x000000296d947c20 */ /* 0x000fe40008410000 */
[----:B------:R-:W-:Y:S02]  /*b470*/  FFMA.FTZ R116, R176, UR39, R61 ;  /* 0x00000027b0747c23 */ /* 0x000fe4000801003d */
[----:B------:R-:W-:-:S02]  /*b480*/  FMUL.FTZ R150, R115, UR41 ;  /* 0x0000002973967c20 */ /* 0x000fc40008410000 */
[----:B------:R-:W-:Y:S02]  /*b490*/  FMUL.FTZ R61, R180, UR41 ;  /* 0x00000029b43d7c20 */ /* 0x000fe40008410000 */
[----:B------:R-:W-:Y:S02]  /*b4a0*/  FFMA.FTZ R132, R166, UR39, R63 ;  /* 0x00000027a6847c23 */ /* 0x000fe4000801003f */
[----:B------:R-:W-:Y:S02]  /*b4b0*/  FFMA.FTZ R151, R177, UR39, -R148 ;  /* 0x00000027b1977c23 */ /* 0x000fe40008010894 */
[----:B------:R-:W-:Y:S02]  /*b4c0*/  FFMA.FTZ R153, R181, UR39, -R150 ;  /* 0x00000027b5997c23 */ /* 0x000fe40008010896 */
[----:B------:R-:W-:Y:S02]  /*b4d0*/  FMUL.FTZ R152, R177, UR41 ;  /* 0x00000029b1987c20 */ /* 0x000fe40008410000 */
[----:B------:R-:W-:-:S02]  /*b4e0*/  FFMA.FTZ R148, R114, UR39, -R61 ;  /* 0x0000002772947c23 */ /* 0x000fc4000801083d */
[----:B------:R-:W-:Y:S02]  /*b4f0*/  FMUL.FTZ R63, R114, UR41 ;  /* 0x00000029723f7c20 */ /* 0x000fe40008410000 */
[----:B------:R-:W-:Y:S02]  /*b500*/  FMUL.FTZ R150, R181, UR41 ;  /* 0x00000029b5967c20 */ /* 0x000fe40008410000 */
[----:B------:R-:W-:Y:S02]  /*b510*/  FMUL.FTZ R61, R184, UR41 ;  /* 0x00000029b83d7c20 */ /* 0x000fe40008410000 */
[----:B------:R-:W-:Y:S02]  /*b520*/  FADD.FTZ R112, R157, R142 ;  /* 0x0000008e9d707221 */ /* 0x000fe40000010000 */
[----:B------:R-:W-:Y:S02]  /*b530*/  FFMA.FTZ R155, R109, UR39, R152 ;  /* 0x000000276d9b7c23 */ /* 0x000fe40008010098 */
[----:B------:R-:W-:-:S02]  /*b540*/  FFMA.FTZ R114, R180, UR39, R63 ;  /* 0x00000027b4727c23 */ /* 0x000fc4000801003f */
[----:B------:R-:W-:Y:S02]  /*b550*/  FFMA.FTZ R157, R115, UR39, R150 ;  /* 0x00000027739d7c23 */ /* 0x000fe40008010096 */
[----:B------:R-:W-:Y:S02]  /*b560*/  FMUL.FTZ R152, R67, UR41 ;  /* 0x0000002943987c20 */ /* 0x000fe40008410000 */
[C---:B------:R-:W-:Y:S02]  /*b570*/  FFMA.FTZ R150, R60.reuse, UR39, -R61 ;  /* 0x000000273c967c23 */ /* 0x040fe4000801083d */
[----:B------:R-:W-:Y:S02]  /*b580*/  FMUL.FTZ R63, R60, UR41 ;  /* 0x000000293c3f7c20 */ /* 0x000fe40008410000 */
[----:B------:R-:W-:Y:S02]  /*b590*/  FMUL.FTZ R61, R188, UR41 ;  /* 0x00000029bc3d7c20 */ /* 0x000fe40008410000 */
[----:B------:R-:W-:-:S02]  /*b5a0*/  FMUL.FTZ R60, R65, UR41 ;  /* 0x00000029413c7c20 */ /* 0x000fc40008410000 */
[C---:B------:R-:W-:Y:S02]  /*b5b0*/  FFMA.FTZ R159, R185.reuse, UR39, -R152 ;  /* 0x00000027b99f7c23 */ /* 0x040fe40008010898 */
[----:B------:R-:W-:Y:S02]  /*b5c0*/  FADD.FTZ R160, R136, R129 ;  /* 0x0000008188a07221 */ /* 0x000fe40000010000 */
[C---:B------:R-:W-:Y:S02]  /*b5d0*/  FMUL.FTZ R145, R140.reuse, UR41 ;  /* 0x000000298c917c20 */ /* 0x040fe40008410000 */
[----:B------:R-:W-:Y:S02]  /*b5e0*/  FMUL.FTZ R164, R140, R39 ;  /* 0x000000278ca47220 */ /* 0x000fe40000410000 */
[----:B------:R-:W-:Y:S02]  /*b5f0*/  FMUL.FTZ R154, R185, UR41 ;  /* 0x00000029b99a7c20 */ /* 0x000fe40008410000 */
[----:B------:R-:W-:-:S02]  /*b600*/  FFMA.FTZ R152, R62, UR39, -R61 ;  /* 0x000000273e987c23 */ /* 0x000fc4000801083d */
[----:B------:R-:W-:Y:S02]  /*b610*/  FFMA.FTZ R161, R189, UR39, -R60 ;  /* 0x00000027bda17c23 */ /* 0x000fe4000801083c */
[----:B------:R-:W-:Y:S02]  /*b620*/  FMUL.FTZ R139, R64, UR41 ;  /* 0x00000029408b7c20 */ /* 0x000fe40008410000 */
[----:B------:R-:W-:Y:S02]  /*b630*/  FMUL.FTZ R137, R196, UR41 ;  /* 0x00000029c4897c20 */ /* 0x000fe40008410000 */
        /* <DEDUP_REMOVED lines=8> */
[----:B------:R-:W-:-:S02]  /*b6c0*/  FFMA.FTZ R165, R67, UR39, R154 ;  /* 0x0000002743a57c23 */ /* 0x000fc4000801009a */
[----:B------:R-:W-:Y:S02]  /*b6d0*/  FFMA.FTZ R214, R83, -R39, R214 ;  /* 0x8000002753d67223 */ /* 0x000fe400000100d6 */
[----:B------:R-:W-:Y:S02]  /*b6e0*/  FFMA.FTZ R142, R82, -R38, R213 ;  /* 0x80000026528e7223 */ /* 0x000fe400000100d5 */
[----:B------:R-:W-:Y:S02]  /*b6f0*/  FFMA.FTZ R139, R196, UR39, -R139 ;  /* 0x00000027c48b7c23 */ /* 0x000fe4000801088b */
[----:B------:R-:W-:Y:S02]  /*b700*/  FFMA.FTZ R137, R64, UR39, R137 ;  /* 0x0000002740897c23 */ /* 0x000fe40008010089 */
[----:B------:R-:W-:Y:S02]  /*b710*/  FFMA.FTZ R136, R193, UR39, R136 ;  /* 0x00000027c1887c23 */ /* 0x000fe40008010088 */
[----:B------:R-:W-:-:S02]  /*b720*/  FFMA.FTZ R135, R192, UR39, -R135 ;  /* 0x00000027c0877c23 */ /* 0x000fc40008010887 */
[----:B------:R-:W-:Y:S02]  /*b730*/  FFMA.FTZ R133, R110, UR39, R133 ;  /* 0x000000276e857c23 */ /* 0x000fe40008010085 */
[----:B------:R-:W-:Y:S02]  /*b740*/  FFMA.FTZ R131, R120, UR39, -R131 ;  /* 0x0000002778837c23 */ /* 0x000fe40008010883 */
[----:B------:R-:W-:Y:S02]  /*b750*/  FMUL.FTZ R169, R169, R38 ;  /* 0x00000026a9a97220 */ /* 0x000fe40000410000 */
[----:B------:R-:W-:Y:S02]  /*b760*/  FMUL.FTZ R162, R210, R129 ;  /* 0x00000081d2a27220 */ /* 0x000fe40000410000 */
[----:B------:R-:W-:Y:S02]  /*b770*/  FFMA.FTZ R145, R172, UR39, R145 ;  /* 0x00000027ac917c23 */ /* 0x000fe40008010091 */
[----:B------:R-:W-:-:S02]  /*b780*/  FMUL.FTZ R167, R209, R140 ;  /* 0x0000008cd1a77220 */ /* 0x000fc40000410000 */
        /* <DEDUP_REMOVED lines=37> */
.L_x_4709:
[----:B------:R-:W-:Y:S05]  /*b9e0*/  BSYNC B0 ;  /* 0x0000000000007941 */ /* 0x000fea0003800000 */
.L_x_4708:
[----:B------:R-:W-:Y:S01]  /*b9f0*/  ULDC.64 UR20, c[0x0][0x2b8] ;  /* 0x0000ae0000147ab9 */ /* 0x000fe20000000a00 */
[-C--:B------:R-:W-:Y:S01]  /*ba00*/  FMUL.FTZ R61, R209, R164.reuse ;  /* 0x000000a4d13d7220 */ /* 0x080fe20000410000 */
[----:B------:R-:W-:Y:S01]  /*ba10*/  USHF.R.U32.HI UR34, URZ, 0x1, UR21 ;  /* 0x000000013f227899 */ /* 0x000fe20008011615 */
[----:B------:R-:W-:Y:S01]  /*ba20*/  FFMA.FTZ R167, R214, R164, -R167 ;  /* 0x000000a4d6a77223 */ /* 0x000fe200000108a7 */
[----:B------:R-:W-:Y:S01]  /*ba30*/  USHF.R.U64 UR20, UR20, 0x1, UR21 ;  /* 0x0000000114147899 */ /* 0x000fe20008001215 */
[-C--:B------:R-:W-:Y:S01]  /*ba40*/  FFMA.FTZ R162, R142, R169.reuse, -R162 ;  /* 0x000000a98ea27223 */ /* 0x080fe200000108a2 */
        /* <DEDUP_REMOVED lines=17> */
[----:B------:R-:W-:Y:S01]  /*bb60*/  FFMA.FTZ R113, R81, -R33, R226 ;  /* 0x8000002151717223 */ /* 0x000fe200000100e2 */
[----:B------:R-:W-:Y:S01]  /*bb70*/  UIMAD.WIDE.U32 UR20, UR18, UR20, UR34 ;  /* 0x00000014121472a5 */ /* 0x000fe2000f8e0022 */
[----:B------:R-:W-:Y:S01]  /*bb80*/  FMUL.FTZ R158, R166, R29 ;  /* 0x0000001da69e7220 */ /* 0x000fe20000410000 */
[----:B------:R-:W-:Y:S01]  /*bb90*/  ISETP.GE.AND P1, PT, R143, 0x81, PT ;  /* 0x000000818f00780c */ /* 0x000fe20003f26270 */
[----:B------:R-:W-:Y:S01]  /*bba0*/  FMUL.FTZ R120, R120, R33 ;  /* 0x0000002178787220 */ /* 0x000fe20000410000 */
[----:B------:R-:W-:Y:S01]  /*bbb0*/  ULDC.64 UR34, c[0x0][0x320] ;  /* 0x0000c80000227ab9 */ /* 0x000fe20000000a00 */
[----:B------:R-:W-:Y:S01]  /*bbc0*/  FMUL.FTZ R61, R212, R108 ;  /* 0x0000006cd43d7220 */ /* 0x000fe20000410000 */
[----:B------:R-:W-:Y:S01]  /*bbd0*/  UIADD3 UR39, UR39, UR21, URZ ;  /* 0x0000001527277290 */ /* 0x000fe2000fffe03f */
[-C--:B------:R-:W-:Y:S01]  /*bbe0*/  FFMA.FTZ R227, R80, -R29.reuse, R227 ;  /* 0x8000001d50e37223 */ /* 0x080fe200000100e3 */
        /* <DEDUP_REMOVED lines=10> */
[----:B------:R-:W-:Y:S01]  /*bc90*/  FFMA.FTZ R61, R108, R113, R120 ;  /* 0x000000716c3d7223 */ /* 0x000fe20000010078 */
[----:B------:R-:W-:Y:S01]  /*bca0*/  MOV R169, UR20 ;  /* 0x0000001400a97c02 */ /* 0x000fe20008000f00 */
[----:B------:R-:W-:Y:S01]  /*bcb0*/  FMUL.FTZ R122, R211, R122 ;  /* 0x0000007ad37a7220 */ /* 0x000fe20000410000 */
[----:B------:R-:W-:Y:S01]  /*bcc0*/  ULDC.64 UR20, c[0x0][0x2d0] ;  /* 0x0000b40000147ab9 */ /* 0x000fe20000000a00 */
[----:B------:R-:W-:Y:S02]  /*bcd0*/  FADD.FTZ R162, R167, R162 ;  /* 0x000000a2a7a27221 */ /* 0x000fe40000010000 */
[----:B------:R-:W-:Y:S01]  /*bce0*/  FADD.FTZ R61, R60, R61 ;  /* 0x0000003d3c3d7221 */ /* 0x000fe20000010000 */
[----:B------:R-:W-:Y:S01]  /*bcf0*/  LEA R60, P0, R96, UR34, 0x2 ;  /* 0x00000022603c7c11 */ /* 0x000fe2000f8010ff */
[----:B------:R-:W-:Y:S01]  /*bd00*/  FFMA.FTZ R122, R158, R227, R122 ;  /* 0x000000e39e7a7223 */ /* 0x000fe2000001007a */
[----:B------:R-:W-:Y:S01]  /*bd10*/  USHF.L.U32 UR34, UR8, 0x2, URZ ;  /* 0x0000000208227899 */ /* 0x000fe2000800063f */
[----:B------:R-:W-:-:S02]  /*bd20*/  FMUL.FTZ R120, R110, R25 ;  /* 0x000000196e787220 */ /* 0x000fc40000410000 */
[----:B------:R-:W-:Y:S02]  /*bd30*/  FADD.FTZ R63, R162, R63 ;  /* 0x0000003fa23f7221 */ /* 0x000fe40000010000 */
[----:B------:R-:W-:Y:S01]  /*bd40*/  FADD.FTZ R162, R61, R122 ;  /* 0x0000007a3da27221 */ /* 0x000fe20000010000 */
[----:B------:R-:W-:Y:S01]  /*bd50*/  LEA.HI.X R61, R96, UR35, RZ, 0x2, P0 ;  /* 0x00000023603d7c11 */ /* 0x000fe200080f14ff */
[-C--:B------:R-:W-:Y:S01]  /*bd60*/  FFMA.FTZ R228, R79, -R25.reuse, R228 ;  /* 0x800000194fe47223 */ /* 0x080fe200000100e4 */
[----:B------:R-:W-:Y:S01]  /*bd70*/  USHF.L.U64.HI UR35, UR8, 0x2, UR9 ;  /* 0x0000000208237899 */ /* 0x000fe20008010209 */
        /* <DEDUP_REMOVED lines=8> */
[----:B------:R-:W-:Y:S01]  /*be00*/  IMAD.WIDE R60, R169, 0x4, R60 ;  /* 0x00000004a93c7825 */ /* 0x000fe200078e023c */
[----:B------:R-:W-:-:S03]  /*be10*/  MOV R169, UR34 ;  /* 0x0000002200a97c02 */ /* 0x000fc60008000f00 */
[-C--:B------:R-:W-:Y:S02]  /*be20*/  FFMA.FTZ R229, R78, -R21.reuse, R229 ;  /* 0x800000154ee57223 */ /* 0x080fe400000100e5 */
[----:B------:R-:W-:Y:S02]  /*be30*/  FMUL.FTZ R194, R194, R21 ;  /* 0x00000015c2c27220 */ /* 0x000fe40000410000 */
[----:B------:R-:W-:Y:S02]  /*be40*/  FMUL.FTZ R164, R225, R122 ;  /* 0x0000007ae1a47220 */ /* 0x000fe40000410000 */
[----:B------:R-:W-:Y:S02]  /*be50*/  FMUL.FTZ R167, R224, R167 ;  /* 0x000000a7e0a77220 */ /* 0x000fe40000410000 */
[----:B------:R-:W-:-:S04]  /*be60*/  IMAD.WIDE.U32 R60, R169, c[0x0][0x2d0], R60 ;  /* 0x0000b400a93c7a25 */ /* 0x000fc800078e003c */
[----:B------:R-:W-:Y:S01]  /*be70*/  FFMA.FTZ R169, R229, R194, -R164 ;  /* 0x000000c2e5a97223 */ /* 0x000fe200000108a4 */
[----:B------:R-:W-:Y:S01]  /*be80*/  IADD3 R61, R61, UR20, RZ ;  /* 0x000000143d3d7c10 */ /* 0x000fe2000fffe0ff */
[----:B------:R-:W-:Y:S02]  /*be90*/  FFMA.FTZ R167, R120, R228, R167 ;  /* 0x000000e478a77223 */ /* 0x000fe400000100a7 */
[----:B------:R-:W-:Y:S02]  /*bea0*/  FMUL.FTZ R194, R225, R194 ;  /* 0x000000c2e1c27220 */ /* 0x000fe40000410000 */
[----:B------:R-:W-:Y:S02]  /*beb0*/  FADD.FTZ R62, R62, R63 ;  /* 0x0000003f3e3e7221 */ /* 0x000fe40000010000 */
[----:B------:R-:W-:Y:S02]  /*bec0*/  FADD.FTZ R162, R162, R167 ;  /* 0x000000a7a2a27221 */ /* 0x000fe40000010000 */
[----:B------:R-:W-:-:S02]  /*bed0*/  FFMA.FTZ R63, R122, R229, R194 ;  /* 0x000000e57a3f7223 */ /* 0x000fc400000100c2 */
[-C--:B------:R-:W-:Y:S02]  /*bee0*/  FMUL.FTZ R167, R64, R17.reuse ;  /* 0x0000001140a77220 */ /* 0x080fe40000410000 */
[----:B------:R-:W-:Y:S01]  /*bef0*/  FADD.FTZ R162, R162, R63 ;  /* 0x0000003fa2a27221 */ /* 0x000fe20000010000 */
[----:B------:R-:W-:Y:S01]  /*bf00*/  IADD3 R63, R96, 0x40, RZ ;  /* 0x00000040603f7810 */ /* 0x000fe20007ffe0ff */
[-C--:B------:R-:W-:Y:S02]  /*bf10*/  FFMA.FTZ R230, R77, -R17.reuse, R230 ;  /* 0x800000114de67223 */ /* 0x080fe400000100e6 */
[----:B------:R-:W-:Y:S01]  /*bf20*/  FMUL.FTZ R171, R196, R17 ;  /* 0x00000011c4ab7220 */ /* 0x000fe20000410000 */
[-C--:B------:R-:W-:Y:S01]  /*bf30*/  LEA.HI.SX32 R63, R63, R96.reuse, 0x1b ;  /* 0x000000603f3f7211 */ /* 0x080fe200078fdaff */
[----:B------:R-:W-:Y:S02]  /*bf40*/  FMUL.FTZ R164, R66, R167 ;  /* 0x000000a742a47220 */ /* 0x000fe40000410000 */
[----:B------:R-:W-:Y:S01]  /*bf50*/  FADD.FTZ R62, R62, R169 ;  /* 0x000000a93e3e7221 */ /* 0x000fe20000010000 */
[----:B------:R-:W-:Y:S01]  /*bf60*/  IADD3 R169, R96, 0x80, RZ ;  /* 0x0000008060a97810 */ /* 0x000fe20007ffe0ff */
[-C--:B------:R-:W-:Y:S01]  /*bf70*/  FFMA.FTZ R173, R230, R171.reuse, -R164 ;  /* 0x000000abe6ad7223 */ /* 0x080fe200000108a4 */
[----:B------:R-:W0:Y:S01]  /*bf80*/  LDS R63, [R63.X4+0x2200] ;  /* 0x002200003f3f7984 */ /* 0x000e220000004800 */
[----:B------:R-:W-:Y:S01]  /*bf90*/  FMUL.FTZ R171, R66, R171 ;  /* 0x000000ab42ab7220 */ /* 0x000fe20000410000 */
[----:B------:R-:W-:Y:S01]  /*bfa0*/  LEA.HI.SX32 R169, R169, R96, 0x1b ;  /* 0x00000060a9a97211 */ /* 0x000fe200078fdaff */
[----:B------:R-:W-:-:S02]  /*bfb0*/  FADD.FTZ R164, R62, R173 ;  /* 0x000000ad3ea47221 */ /* 0x000fc40000010000 */
[----:B------:R-:W-:-:S04]  /*bfc0*/  FFMA.FTZ R171, R167, R230, R171 ;  /* 0x000000e6a7ab7223 */ /* 0x000fc800000100ab */
[----:B------:R-:W-:Y:S01]  /*bfd0*/  FADD.FTZ R162, R162, R171 ;  /* 0x000000aba2a27221 */ /* 0x000fe20000010000 */
[----:B------:R-:W-:Y:S01]  /*bfe0*/  IADD3 R171, R96, 0xc0, RZ ;  /* 0x000000c060ab7810 */ /* 0x000fe20007ffe0ff */
[----:B------:R-:W-:Y:S05]  /*bff0*/  @!P0 BRA `(.L_x_4711) ;  /* 0x0000001000008947 */ /* 0x000fea0003800000 */
[----:B0-----:R0:W-:Y:S02]  /*c000*/  RED.E.ADD.F32.FTZ.RN.STRONG.GPU [R60.64+-0x1f00], R63 ;  /* 0xffe1003f3c00798e */ /* 0x0011e4000c10e79e */
.L_x_4711:
[----:B------:R-:W-:Y:S05]  /*c010*/  BSYNC B0 ;  /* 0x0000000000007941 */ /* 0x000fea0003800000 */
.L_x_4710:
[----:B------:R-:W1:Y:S01]  /*c020*/  LDS R169, [R169.X4+0x2300] ;  /* 0x00230000a9a97984 */ /* 0x000e620000004800 */
[----:B------:R-:W-:Y:S01]  /*c030*/  BSSY B0, `(.L_x_4712) ;  /* 0x0000004000007945 */ /* 0x000fe20003800000 */
[----:B------:R-:W-:Y:S01]  /*c040*/  LEA.HI.SX32 R171, R171, R96, 0x1b ;  /* 0x00000060abab7211 */ /* 0x000fe200078fdaff */
[----:B------:R-:W-:Y:S05]  /*c050*/  @!P1 BRA `(.L_x_4713) ;  /* 0x0000001000009947 */ /* 0x000fea0003800000 */
[----:B-1----:R1:W-:Y:S02]  /*c060*/  RED.E.ADD.F32.FTZ.RN.STRONG.GPU [R60.64+-0x1e00], R169 ;  /* 0xffe200a93c00798e */ /* 0x0023e4000c10e79e */
.L_x_4713:
[----:B------:R-:W-:Y:S05]  /*c070*/  BSYNC B0 ;  /* 0x0000000000007941 */ /* 0x000fea0003800000 */
.L_x_4712:
[----:B------:R-:W2:Y:S01]  /*c080*/  LDS R171, [R171.X4+0x2400] ;  /* 0x00240000abab7984 */ /* 0x000ea20000004800 */
[----:B------:R-:W-:Y:S01]  /*c090*/  BSSY B0, `(.L_x_4714) ;  /* 0x0000005000007945 */ /* 0x000fe20003800000 */
[C---:B0-----:R-:W-:Y:S02]  /*c0a0*/  IADD3 R63, R96.reuse, 0x100, RZ ;  /* 0x00000100603f7810 */ /* 0x041fe40007ffe0ff */
[----:B-1----:R-:W-:Y:S01]  /*c0b0*/  IADD3 R169, R96, 0x140, RZ ;  /* 0x0000014060a97810 */ /* 0x002fe20007ffe0ff */
[----:B------:R-:W-:Y:S05]  /*c0c0*/  @!P2 BRA `(.L_x_4715) ;  /* 0x000000100000a947 */ /* 0x000fea0003800000 */
[----:B--2---:R0:W-:Y:S02]  /*c0d0*/  RED.E.ADD.F32.FTZ.RN.STRONG.GPU [R60.64+-0x1d00], R171 ;  /* 0xffe300ab3c00798e */ /* 0x0041e4000c10e79e */
.L_x_4715:
[----:B------:R-:W-:Y:S05]  /*c0e0*/  BSYNC B0 ;  /* 0x0000000000007941 */ /* 0x000fea0003800000 */
.L_x_4714:
        /* <DEDUP_REMOVED lines=14> */
.L_x_4717:
[----:B------:R-:W-:Y:S05]  /*c1d0*/  BSYNC B0 ;  /* 0x0000000000007941 */ /* 0x000fea0003800000 */
.L_x_4716:
[----:B------:R-:W1:Y:S01]  /*c1e0*/  LDS R169, [R169.X4+0x2600] ;  /* 0x00260000a9a97984 */ /* 0x000e620000004800 */
[----:B------:R-:W-:Y:S01]  /*c1f0*/  BSSY B0, `(.L_x_4718) ;  /* 0x0000005000007945 */ /* 0x000fe20003800000 */
[----:B0-----:R-:W-:Y:S02]  /*c200*/  IADD3 R63, R96, 0x1c0, RZ ;  /* 0x000001c0603f7810 */ /* 0x001fe40007ffe0ff */
[----:B------:R-:W-:Y:S01]  /*c210*/  LEA.HI.SX32 R171, R171, R96, 0x1b ;  /* 0x00000060abab7211 */ /* 0x000fe200078fdaff */
[----:B------:R-:W-:Y:S05]  /*c220*/  @!P0 BRA `(.L_x_4719) ;  /* 0x0000001000008947 */ /* 0x000fea0003800000 */
[----:B-1----:R0:W-:Y:S02]  /*c230*/  RED.E.ADD.F32.FTZ.RN.STRONG.GPU [R60.64+-0x1b00], R169 ;  /* 0xffe500a93c00798e */ /* 0x0021e4000c10e79e */
.L_x_4719:
[----:B------:R-:W-:Y:S05]  /*c240*/  BSYNC B0 ;  /* 0x0000000000007941 */ /* 0x000fea0003800000 */
.L_x_4718:
[----:B------:R-:W2:Y:S01]  /*c250*/  LDS R171, [R171.X4+0x2700] ;  /* 0x00270000abab7984 */ /* 0x000ea20000004800 */
[----:B------:R-:W-:Y:S01]  /*c260*/  BSSY B0, `(.L_x_4720) ;  /* 0x0000005000007945 */ /* 0x000fe20003800000 */
[----:B------:R-:W-:-:S02]  /*c270*/  IADD3 R173, R96, 0x200, RZ ;  /* 0x0000020060ad7810 */ /* 0x000fc40007ffe0ff */
[----:B------:R-:W-:Y:S01]  /*c280*/  LEA.HI.SX32 R63, R63, R96, 0x1b ;  /* 0x000000603f3f7211 */ /* 0x000fe200078fdaff */
[----:B------:R-:W-:Y:S05]  /*c290*/  @!P1 BRA `(.L_x_4721) ;  /* 0x0000001000009947 */ /* 0x000fea0003800000 */
[----:B--2---:R2:W-:Y:S02]  /*c2a0*/  RED.E.ADD.F32.FTZ.RN.STRONG.GPU [R60.64+-0x1a00], R171 ;  /* 0xffe600ab3c00798e */ /* 0x0045e4000c10e79e */
.L_x_4721:
[----:B------:R-:W-:Y:S05]  /*c2b0*/  BSYNC B0 ;  /* 0x0000000000007941 */ /* 0x000fea0003800000 */
.L_x_4720:
[----:B------:R-:W3:Y:S01]  /*c2c0*/  LDS R63, [R63.X4+0x2800] ;  /* 0x002800003f3f7984 */ /* 0x000ee20000004800 */
[----:B------:R-:W-:Y:S01]  /*c2d0*/  BSSY B0, `(.L_x_4722) ;  /* 0x0000005000007945 */ /* 0x000fe20003800000 */
[----:B01----:R-:W-:Y:S02]  /*c2e0*/  IADD3 R169, R96, 0x240, RZ ;  /* 0x0000024060a97810 */ /* 0x003fe40007ffe0ff */
[----:B------:R-:W-:Y:S01]  /*c2f0*/  LEA.HI.SX32 R62, R173, R96, 0x1b ;  /* 0x00000060ad3e7211 */ /* 0x000fe200078fdaff */
[----:B------:R-:W-:Y:S05]  /*c300*/  @!P2 BRA `(.L_x_4723) ;  /* 0x000000100000a947 */ /* 0x000fea0003800000 */
[----:B---3--:R0:W-:Y:S02]  /*c310*/  RED.E.ADD.F32.FTZ.RN.STRONG.GPU [R60.64+-0x1900], R63 ;  /* 0xffe7003f3c00798e */ /* 0x0081e4000c10e79e */
.L_x_4723:
[----:B------:R-:W-:Y:S05]  /*c320*/  BSYNC B0 ;  /* 0x0000000000007941 */ /* 0x000fea0003800000 */
.L_x_4722:
[----:B0--3--:R0:W1:Y:S01]  /*c330*/  LDS R63, [R62.X4+0x2900] ;  /* 0x002900003e3f7984 */ /* 0x0090620000004800 */
[----:B------:R-:W-:Y:S01]  /*c340*/  BSSY B0, `(.L_x_4724) ;  /* 0x0000005000007945 */ /* 0x000fe20003800000 */
[----:B--2---:R-:W-:Y:S02]  /*c350*/  IADD3 R171, R96, 0x280, RZ ;  /* 0x0000028060ab7810 */ /* 0x004fe40007ffe0ff */
[----:B------:R-:W-:Y:S01]  /*c360*/  LEA.HI.SX32 R169, R169, R96, 0x1b ;  /* 0x00000060a9a97211 */ /* 0x000fe200078fdaff */
[----:B------:R-:W-:Y:S05]  /*c370*/  @!P3 BRA `(.L_x_4725) ;  /* 0x000000100000b947 */ /* 0x000fea0003800000 */
[----:B-1----:R1:W-:Y:S02]  /*c380*/  RED.E.ADD.F32.FTZ.RN.STRONG.GPU [R60.64+-0x1800], R63 ;  /* 0xffe8003f3c00798e */ /* 0x0023e4000c10e79e */
.L_x_4725:
[----:B------:R-:W-:Y:S05]  /*c390*/  BSYNC B0 ;  /* 0x0000000000007941 */ /* 0x000fea0003800000 */
.L_x_4724:
[----:B------:R-:W2:Y:S01]  /*c3a0*/  LDS R169, [R169.X4+0x2a00] ;  /* 0x002a0000a9a97984 */ /* 0x000ea20000004800 */
[----:B------:R-:W-:Y:S01]  /*c3b0*/  BSSY B0, `(.L_x_4726) ;  /* 0x0000004000007945 */ /* 0x000fe20003800000 */
[----:B------:R-:W-:Y:S01]  /*c3c0*/  LEA.HI.SX32 R171, R171, R96, 0x1b ;  /* 0x00000060abab7211 */ /* 0x000fe200078fdaff */
[----:B------:R-:W-:Y:S05]  /*c3d0*/  @!P4 BRA `(.L_x_4727) ;  /* 0x000000100000c947 */ /* 0x000fea0003800000 */
[----:B--2---:R2:W-:Y:S02]  /*c3e0*/  RED.E.ADD.F32.FTZ.RN.STRONG.GPU [R60.64+-0x1700], R169 ;  /* 0xffe900a93c00798e */ /* 0x0045e4000c10e79e */
.L_x_4727:
[----:B------:R-:W-:Y:S05]  /*c3f0*/  BSYNC B0 ;  /* 0x0000000000007941 */ /* 0x000fea0003800000 */
.L_x_4726:
[----:B------:R-:W3:Y:S01]  /*c400*/  LDS R171, [R171.X4+0x2b00] ;  /* 0x002b0000abab7984 */ /* 0x000ee20000004800 */
[----:B------:R-:W-:Y:S01]  /*c410*/  BSSY B0, `(.L_x_4728) ;  /* 0x0000005000007945 */ /* 0x000fe20003800000 */
[----:B-1----:R-:W-:-:S02]  /*c420*/  IADD3 R63, R96, 0x2c0, RZ ;  /* 0x000002c0603f7810 */ /* 0x002fc40007ffe0ff */
[----:B--2---:R-:W-:Y:S01]  /*c430*/  IADD3 R169, R96, 0x300, RZ ;  /* 0x0000030060a97810 */ /* 0x004fe20007ffe0ff */
[----:B------:R-:W-:Y:S05]  /*c440*/  @!P5 BRA `(.L_x_4729) ;  /* 0x000000100000d947 */ /* 0x000fea0003800000 */
[----:B---3--:R1:W-:Y:S02]  /*c450*/  RED.E.ADD.F32.FTZ.RN.STRONG.GPU [R60.64+-0x1600], R171 ;  /* 0xffea00ab3c00798e */ /* 0x0083e4000c10e79e */
.L_x_4729:
[----:B------:R-:W-:Y:S05]  /*c460*/  BSYNC B0 ;  /* 0x0000000000007941 */ /* 0x000fea0003800000 */
.L_x_4728:
        /* <DEDUP_REMOVED lines=14> */
.L_x_4731:
[----:B------:R-:W-:Y:S05]  /*c550*/  BSYNC B0 ;  /* 0x0000000000007941 */ /* 0x000fea0003800000 */
.L_x_4730:
[----:B------:R-:W2:Y:S01]  /*c560*/  LDS R169, [R169.X4+0x2d00] ;  /* 0x002d0000a9a97984 */ /* 0x000ea20000004800 */
[----:B------:R-:W-:Y:S01]  /*c570*/  BSSY B0, `(.L_x_4732) ;  /* 0x0000005000007945 */ /* 0x000fe20003800000 */
[----:B-1----:R-:W-:-:S02]  /*c580*/  IADD3 R63, R96, 0x380, RZ ;  /* 0x00000380603f7810 */ /* 0x002fc40007ffe0ff */
[----:B------:R-:W-:Y:S01]  /*c590*/  LEA.HI.SX32 R171, R171, R96, 0x1b ;  /* 0x00000060abab7211 */ /* 0x000fe200078fdaff */
[----:B------:R-:W-:Y:S05]  /*c5a0*/  @!P0 BRA `(.L_x_4733) ;  /* 0x0000001000008947 */ /* 0x000fea0003800000 */
[----:B--2---:R1:W-:Y:S02]  /*c5b0*/  RED.E.ADD.F32.FTZ.RN.STRONG.GPU [R60.64+-0x1400], R169 ;  /* 0xffec00a93c00798e */ /* 0x0043e4000c10e79e */
.L_x_4733:
[----:B------:R-:W-:Y:S05]  /*c5c0*/  BSYNC B0 ;  /* 0x0000000000007941 */ /* 0x000fea0003800000 */
.L_x_4732:
[----:B------:R-:W3:Y:S01]  /*c5d0*/  LDS R171, [R171.X4+0x2e00] ;  /* 0x002e0000abab7984 */ /* 0x000ee20000004800 */
[----:B------:R-:W-:Y:S01]  /*c5e0*/  BSSY B0, `(.L_x_4734) ;  /* 0x0000005000007945 */ /* 0x000fe20003800000 */
[----:B-12---:R-:W-:Y:S02]  /*c5f0*/  IADD3 R169, R96, 0x3c0, RZ ;  /* 0x000003c060a97810 */ /* 0x006fe40007ffe0ff */
[----:B------:R-:W-:Y:S01]  /*c600*/  LEA.HI.SX32 R63, R63, R96, 0x1b ;  /* 0x000000603f3f7211 */ /* 0x000fe200078fdaff */
[----:B------:R-:W-:Y:S05]  /*c610*/  @!P1 BRA `(.L_x_4735) ;  /* 0x0000001000009947 */ /* 0x000fea0003800000 */
[----:B---3--:R1:W-:Y:S02]  /*c620*/  RED.E.ADD.F32.FTZ.RN.STRONG.GPU [R60.64+-0x1300], R171 ;  /* 0xffed00ab3c00798e */ /* 0x0083e4000c10e79e */
.L_x_4735:
[----:B------:R-:W-:Y:S05]  /*c630*/  BSYNC B0 ;  /* 0x0000000000007941 */ /* 0x000fea0003800000 */
.L_x_4734:
[----:B------:R-:W2:Y:S01]  /*c640*/  LDS R63, [R63.X4+0x2f00] ;  /* 0x002f00003f3f7984 */ /* 0x000ea20000004800 */
[----:B------:R-:W-:Y:S01]  /*c650*/  BSSY B0, `(.L_x_4736) ;  /* 0x0000005000007945 */ /* 0x000fe20003800000 */
[----:B-1-3--:R-:W-:Y:S02]  /*c660*/  IADD3 R171, R96, 0x400, RZ ;  /* 0x0000040060ab7810 */ /* 0x00afe40007ffe0ff */
[----:B------:R-:W-:Y:S01]  /*c670*/  LEA.HI.SX32 R169, R169, R96, 0x1b ;  /* 0x00000060a9a97211 */ /* 0x000fe200078fdaff */
[----:B------:R-:W-:Y:S05]  /*c680*/  @!P2 BRA `(.L_x_4737) ;  /* 0x000000100000a947 */ /* 0x000fea0003800000 */
[----:B--2---:R1:W-:Y:S02]  /*c690*/  RED.E.ADD.F32.FTZ.RN.STRONG.GPU [R60.64+-0x1200], R63 ;  /* 0xffee003f3c00798e */ /* 0x0043e4000c10e79e */
.L_x_4737:
[----:B------:R-:W-:Y:S05]  /*c6a0*/  BSYNC B0 ;  /* 0x0000000000007941 */ /* 0x000fea0003800000 */
.L_x_4736:
[----:B------:R-:W3:Y:S01]  /*c6b0*/  LDS R169, [R169.X4+0x3000] ;  /* 0x00300000a9a97984 */ /* 0x000ee20000004800 */
[----:B------:R-:W-:Y:S01]  /*c6c0*/  BSSY B0, `(.L_x_4738) ;  /* 0x0000005000007945 */ /* 0x000fe20003800000 */
[----:B-12---:R-:W-:-:S02]  /*c6d0*/  IADD3 R63, R96, 0x440, RZ ;  /* 0x00000440603f7810 */ /* 0x006fc40007ffe0ff */
[----:B------:R-:W-:Y:S01]  /*c6e0*/  LEA.HI.SX32 R171, R171, R96, 0x1b ;  /* 0x00000060abab7211 */ /* 0x000fe200078fdaff */
[----:B------:R-:W-:Y:S05]  /*c6f0*/  @!P3 BRA `(.L_x_4739) ;  /* 0x000000100000b947 */ /* 0x000fea0003800000 */
[----:B---3--:R1:W-:Y:S02]  /*c700*/  RED.E.ADD.F32.FTZ.RN.STRONG.GPU [R60.64+-0x1100], R169 ;  /* 0xffef00a93c00798e */ /* 0x0083e4000c10e79e */
.L_x_4739:
[----:B------:R-:W-:Y:S05]  /*c710*/  BSYNC B0 ;  /* 0x0000000000007941 */ /* 0x000fea0003800000 */
.L_x_4738:
[----:B------:R-:W2:Y:S01]  /*c720*/  LDS R171, [R171.X4+0x3100] ;  /* 0x00310000abab7984 */ /* 0x000ea20000004800 */
[----:B------:R-:W-:Y:S01]  /*c730*/  BSSY B0, `(.L_x_4740) ;  /* 0x0000004000007945 */ /* 0x000fe20003800000 */
[----:B------:R-:W-:Y:S01]  /*c740*/  LEA.HI.SX32 R63, R63, R96, 0x1b ;  /* 0x000000603f3f7211 */ /* 0x000fe200078fdaff */
[----:B------:R-:W-:Y:S05]  /*c750*/  @!P4 BRA `(.L_x_4741) ;  /* 0x000000100000c947 */ /* 0x000fea0003800000 */
[----:B--2---:R2:W-:Y:S02]  /*c760*/  RED.E.ADD.F32.FTZ.RN.STRONG.GPU [R60.64+-0x1000], R171 ;  /* 0xfff000ab3c00798e */ /* 0x0045e4000c10e79e */
.L_x_4741:
[----:B------:R-:W-:Y:S05]  /*c770*/  BSYNC B0 ;  /* 0x0000000000007941 */ /* 0x000fea0003800000 */
.L_x_4740:
[----:B------:R-:W4:Y:S01]  /*c780*/  LDS R63, [R63.X4+0x3200] ;  /* 0x003200003f3f7984 */ /* 0x000f220000004800 */
[----:B------:R-:W-:Y:S01]  /*c790*/  BSSY B0, `(.L_x_4742) ;  /* 0x0000005000007945 */ /* 0x000fe20003800000 */
[C---:B-1-3--:R-:W-:Y:S02]  /*c7a0*/  IADD3 R169, R96.reuse, 0x480, RZ ;  /* 0x0000048060a97810 */ /* 0x04afe40007ffe0ff */
[----:B--2---:R-:W-:Y:S01]  /*c7b0*/  IADD3 R171, R96, 0x4c0, RZ ;  /* 0x000004c060ab7810 */ /* 0x004fe20007ffe0ff */
[----:B------:R-:W-:Y:S05]  /*c7c0*/  @!P5 BRA `(.L_x_4743) ;  /* 0x000000100000d947 */ /* 0x000fea0003800000 */
[----:B----4-:R1:W-:Y:S02]  /*c7d0*/  RED.E.ADD.F32.FTZ.RN.STRONG.GPU [R60.64+-0xf00], R63 ;  /* 0xfff1003f3c00798e */ /* 0x0103e4000c10e79e */
.L_x_4743:
[----:B------:R-:W-:Y:S05]  /*c7e0*/  BSYNC B0 ;  /* 0x0000000000007941 */ /* 0x000fea0003800000 */
.L_x_4742:
        /* <DEDUP_REMOVED lines=14> */
.L_x_4745:
[----:B------:R-:W-:Y:S05]  /*c8d0*/  BSYNC B0 ;  /* 0x0000000000007941 */ /* 0x000fea0003800000 */
.L_x_4744:
[----:B------:R-:W2:Y:S01]  /*c8e0*/  LDS R171, [R171.X4+0x3400] ;  /* 0x00340000abab7984 */ /* 0x000ea20000004800 */
[----:B------:R-:W-:Y:S01]  /*c8f0*/  BSSY B0, `(.L_x_4746) ;  /* 0x0000005000007945 */ /* 0x000fe20003800000 */
[----:B-1----:R-:W-:Y:S02]  /*c900*/  IADD3 R169, R96, 0x540, RZ ;  /* 0x0000054060a97810 */ /* 0x002fe40007ffe0ff */
[----:B------:R-:W-:Y:S01]  /*c910*/  LEA.HI.SX32 R63, R63, R96, 0x1b ;  /* 0x000000603f3f7211 */ /* 0x000fe200078fdaff */
[----:B------:R-:W-:Y:S05]  /*c920*/  @!P0 BRA `(.L_x_4747) ;  /* 0x0000001000008947 */ /* 0x000fea0003800000 */
[----:B--2---:R1:W-:Y:S02]  /*c930*/  RED.E.ADD.F32.FTZ.RN.STRONG.GPU [R60.64+-0xd00], R171 ;  /* 0xfff300ab3c00798e */ /* 0x0043e4000c10e79e */
.L_x_4747:
[----:B------:R-:W-:Y:S05]  /*c940*/  BSYNC B0 ;  /* 0x0000000000007941 */ /* 0x000fea0003800000 */
.L_x_4746:
[----:B------:R-:W3:Y:S01]  /*c950*/  LDS R63, [R63.X4+0x3500] ;  /* 0x003500003f3f7984 */ /* 0x000ee20000004800 */
[----:B------:R-:W-:Y:S01]  /*c960*/  BSSY B0, `(.L_x_4748) ;  /* 0x0000005000007945 */ /* 0x000fe20003800000 */
[----:B-12---:R-:W-:-:S02]  /*c970*/  IADD3 R171, R96, 0x580, RZ ;  /* 0x0000058060ab7810 */ /* 0x006fc40007ffe0ff */
[----:B------:R-:W-:Y:S01]  /*c980*/  LEA.HI.SX32 R169, R169, R96, 0x1b ;  /* 0x00000060a9a97211 */ /* 0x000fe200078fdaff */
[----:B------:R-:W-:Y:S05]  /*c990*/  @!P1 BRA `(.L_x_4749) ;  /* 0x0000001000009947 */ /* 0x000fea0003800000 */
[----:B---3--:R1:W-:Y:S02]  /*c9a0*/  RED.E.ADD.F32.FTZ.RN.STRONG.GPU [R60.64+-0xc00], R63 ;  /* 0xfff4003f3c00798e */ /* 0x0083e4000c10e79e */
.L_x_4749:
[----:B------:R-:W-:Y:S05]  /*c9b0*/  BSYNC B0 ;  /* 0x0000000000007941 */ /* 0x000fea0003800000 */
.L_x_4748:
[----:B------:R-:W2:Y:S01]  /*c9c0*/  LDS R169, [R169.X4+0x3600] ;  /* 0x00360000a9a97984 */ /* 0x000ea20000004800 */
[----:B------:R-:W-:Y:S01]  /*c9d0*/  BSSY B0, `(.L_x_4750) ;  /* 0x0000005000007945 */ /* 0x000fe20003800000 */
[----:B-1-3--:R-:W-:Y:S02]  /*c9e0*/  IADD3 R63, R96, 0x5c0, RZ ;  /* 0x000005c0603f7810 */ /* 0x00afe40007ffe0ff */
[----:B------:R-:W-:Y:S01]  /*c9f0*/  LEA.HI.SX32 R171, R171, R96, 0x1b ;  /* 0x00000060abab7211 */ /* 0x000fe200078fdaff */
[----:B------:R-:W-:Y:S05]  /*ca00*/  @!P2 BRA `(.L_x_4751) ;  /* 0x000000100000a947 */ /* 0x000fea0003800000 */
[----:B--2---:R1:W-:Y:S02]  /*ca10*/  RED.E.ADD.F32.FTZ.RN.STRONG.GPU [R60.64+-0xb00], R169 ;  /* 0xfff500a93c00798e */ /* 0x0043e4000c10e79e */
.L_x_4751:
[----:B------:R-:W-:Y:S05]  /*ca20*/  BSYNC B0 ;  /* 0x0000000000007941 */ /* 0x000fea0003800000 */
.L_x_4750:
[----:B------:R-:W3:Y:S01]  /*ca30*/  LDS R171, [R171.X4+0x3700] ;  /* 0x00370000abab7984 */ /* 0x000ee20000004800 */
[----:B------:R-:W-:Y:S01]  /*ca40*/  BSSY B0, `(.L_x_4752) ;  /* 0x0000005000007945 */ /* 0x000fe20003800000 */
[----:B-12---:R-:W-:Y:S02]  /*ca50*/  IADD3 R169, R96, 0x600, RZ ;  /* 0x0000060060a97810 */ /* 0x006fe40007ffe0ff */
[----:B------:R-:W-:Y:S01]  /*ca60*/  LEA.HI.SX32 R63, R63, R96, 0x1b ;  /* 0x000000603f3f7211 */ /* 0x000fe200078fdaff */
[----:B------:R-:W-:Y:S05]  /*ca70*/  @!P3 BRA `(.L_x_4753) ;  /* 0x000000100000b947 */ /* 0x000fea0003800000 */
[----:B---3--:R1:W-:Y:S02]  /*ca80*/  RED.E.ADD.F32.FTZ.RN.STRONG.GPU [R60.64+-0xa00], R171 ;  /* 0xfff600ab3c00798e */ /* 0x0083e4000c10e79e */
.L_x_4753:
[----:B------:R-:W-:Y:S05]  /*ca90*/  BSYNC B0 ;  /* 0x0000000000007941 */ /* 0x000fea0003800000 */
.L_x_4752:
[----:B------:R-:W2:Y:S01]  /*caa0*/  LDS R63, [R63.X4+0x3800] ;  /* 0x003800003f3f7984 */ /* 0x000ea20000004800 */
[----:B------:R-:W-:Y:S01]  /*cab0*/  BSSY B0, `(.L_x_4754) ;  /* 0x0000004000007945 */ /* 0x000fe20003800000 */
[----:B------:R-:W-:Y:S01]  /*cac0*/  LEA.HI.SX32 R169, R169, R96, 0x1b ;  /* 0x00000060a9a97211 */ /* 0x000fe200078fdaff */
[----:B------:R-:W-:Y:S05]  /*cad0*/  @!P4 BRA `(.L_x_4755) ;  /* 0x000000100000c947 */ /* 0x000fea0003800000 */
[----:B--2---:R2:W-:Y:S02]  /*cae0*/  RED.E.ADD.F32.FTZ.RN.STRONG.GPU [R60.64+-0x900], R63 ;  /* 0xfff7003f3c00798e */ /* 0x0045e4000c10e79e */
.L_x_4755:
[----:B------:R-:W-:Y:S05]  /*caf0*/  BSYNC B0 ;  /* 0x0000000000007941 */ /* 0x000fea0003800000 */
.L_x_4754:
[----:B------:R-:W4:Y:S01]  /*cb00*/  LDS R169, [R169.X4+0x3900] ;  /* 0x00390000a9a97984 */ /* 0x000f220000004800 */
[----:B------:R-:W-:Y:S01]  /*cb10*/  BSSY B0, `(.L_x_4756) ;  /* 0x0000005000007945 */ /* 0x000fe20003800000 */
[----:B--2---:R-:W-:-:S02]  /*cb20*/  IADD3 R63, R96, 0x640, RZ ;  /* 0x00000640603f7810 */ /* 0x004fc40007ffe0ff */
[----:B-1-3--:R-:W-:Y:S01]  /*cb30*/  IADD3 R171, R96, 0x680, RZ ;  /* 0x0000068060ab7810 */ /* 0x00afe20007ffe0ff */
[----:B------:R-:W-:Y:S05]  /*cb40*/  @!P5 BRA `(.L_x_4757) ;  /* 0x000000100000d947 */ /* 0x000fea0003800000 */
[----:B----4-:R1:W-:Y:S02]  /*cb50*/  RED.E.ADD.F32.FTZ.RN.STRONG.GPU [R60.64+-0x800], R169 ;  /* 0xfff800a93c00798e */ /* 0x0103e4000c10e79e */
.L_x_4757:
[----:B------:R-:W-:Y:S05]  /*cb60*/  BSYNC B0 ;  /* 0x0000000000007941 */ /* 0x000fea0003800000 */
.L_x_4756:
        /* <DEDUP_REMOVED lines=14> */
.L_x_4759:
[----:B------:R-:W-:Y:S05]  /*cc50*/  BSYNC B0 ;  /* 0x0000000000007941 */ /* 0x000fea0003800000 */
.L_x_4758:
[----:B------:R-:W2:Y:S01]  /*cc60*/  LDS R171, [R171.X4+0x3b00] ;  /* 0x003b0000abab7984 */ /* 0x000ea20000004800 */
[----:B------:R-:W-:Y:S01]  /*cc70*/  BSSY B0, `(.L_x_4760) ;  /* 0x0000005000007945 */ /* 0x000fe20003800000 */
[----:B-1----:R-:W-:-:S02]  /*cc80*/  IADD3 R63, R96, 0x700, RZ ;  /* 0x00000700603f7810 */ /* 0x002fc40007ffe0ff */
[----:B------:R-:W-:Y:S01]  /*cc90*/  LEA.HI.SX32 R169, R169, R96, 0x1b ;  /* 0x00000060a9a97211 */ /* 0x000fe200078fdaff */
[----:B------:R-:W-:Y:S05]  /*cca0*/  @!P0 BRA `(.L_x_4761) ;  /* 0x0000001000008947 */ /* 0x000fea0003800000 */
[----:B--2---:R1:W-:Y:S02]  /*ccb0*/  RED.E.ADD.F32.FTZ.RN.STRONG.GPU [R60.64+-0x600], R171 ;  /* 0xfffa00ab3c00798e */ /* 0x0043e4000c10e79e */
.L_x_4761:
[----:B------:R-:W-:Y:S05]  /*ccc0*/  BSYNC B0 ;  /* 0x0000000000007941 */ /* 0x000fea0003800000 */
.L_x_4760:
[----:B------:R-:W3:Y:S01]  /*ccd0*/  LDS R169, [R169.X4+0x3c00] ;  /* 0x003c0000a9a97984 */ /* 0x000ee20000004800 */
[----:B------:R-:W-:Y:S01]  /*cce0*/  BSSY B0, `(.L_x_4762) ;  /* 0x0000005000007945 */ /* 0x000fe20003800000 */
[----:B------:R-:W-:Y:S02]  /*ccf0*/  IADD3 R143, R96, 0x740, RZ ;  /* 0x00000740608f7810 */ /* 0x000fe40007ffe0ff */
[----:B------:R-:W-:Y:S01]  /*cd00*/  LEA.HI.SX32 R63, R63, R96, 0x1b ;  /* 0x000000603f3f7211 */ /* 0x000fe200078fdaff */
[----:B------:R-:W-:Y:S05]  /*cd10*/  @!P1 BRA `(.L_x_4763) ;  /* 0x0000001000009947 */ /* 0x000fea0003800000 */
[----:B---3--:R3:W-:Y:S02]  /*cd20*/  RED.E.ADD.F32.FTZ.RN.STRONG.GPU [R60.64+-0x500], R169 ;  /* 0xfffb00a93c00798e */ /* 0x0087e4000c10e79e */
.L_x_4763:
[----:B------:R-:W-:Y:S05]  /*cd30*/  BSYNC B0 ;  /* 0x0000000000007941 */ /* 0x000fea0003800000 */
.L_x_4762:
[----:B------:R-:W4:Y:S01]  /*cd40*/  LDS R63, [R63.X4+0x3d00] ;  /* 0x003d00003f3f7984 */ /* 0x000f220000004800 */
[----:B------:R-:W-:Y:S01]  /*cd50*/  BSSY B0, `(.L_x_4764) ;  /* 0x0000005000007945 */ /* 0x000fe20003800000 */
[----:B---3--:R-:W-:Y:S02]  /*cd60*/  IADD3 R169, R96, 0x780, RZ ;  /* 0x0000078060a97810 */ /* 0x008fe40007ffe0ff */
[----:B------:R-:W-:Y:S01]  /*cd70*/  LEA.HI.SX32 R143, R143, R96, 0x1b ;  /* 0x000000608f8f7211 */ /* 0x000fe200078fdaff */
[----:B------:R-:W-:Y:S05]  /*cd80*/  @!P2 BRA `(.L_x_4765) ;  /* 0x000000100000a947 */ /* 0x000fea0003800000 */
[----:B----4-:R3:W-:Y:S02]  /*cd90*/  RED.E.ADD.F32.FTZ.RN.STRONG.GPU [R60.64+-0x400], R63 ;  /* 0xfffc003f3c00798e */ /* 0x0107e4000c10e79e */
.L_x_4765:
[----:B------:R-:W-:Y:S05]  /*cda0*/  BSYNC B0 ;  /* 0x0000000000007941 */ /* 0x000fea0003800000 */
.L_x_4764:
[----:B------:R-:W0:Y:S01]  /*cdb0*/  LDS R143, [R143.X4+0x3e00] ;  /* 0x003e00008f8f7984 */ /* 0x000e220000004800 */
[----:B------:R-:W-:Y:S01]  /*cdc0*/  BSSY B0, `(.L_x_4766) ;  /* 0x0000005000007945 */ /* 0x000fe20003800000 */
[----:B---34-:R-:W-:-:S02]  /*cdd0*/  IADD3 R63, R96, 0x7c0, RZ ;  /* 0x000007c0603f7810 */ /* 0x018fc40007ffe0ff */
[----:B------:R-:W-:Y:S01]  /*cde0*/  LEA.HI.SX32 R169, R169, R96, 0x1b ;  /* 0x00000060a9a97211 */ /* 0x000fe200078fdaff */
[----:B------:R-:W-:Y:S05]  /*cdf0*/  @!P3 BRA `(.L_x_4767) ;  /* 0x000000100000b947 */ /* 0x000fea0003800000 */
[----:B0-----:R0:W-:Y:S02]  /*ce00*/  RED.E.ADD.F32.FTZ.RN.STRONG.GPU [R60.64+-0x300], R143 ;  /* 0xfffd008f3c00798e */ /* 0x0011e4000c10e79e */
.L_x_4767:
[----:B------:R-:W-:Y:S05]  /*ce10*/  BSYNC B0 ;  /* 0x0000000000007941 */ /* 0x000fea0003800000 */
.L_x_4766:
[----:B------:R-:W3:Y:S01]  /*ce20*/  LDS R169, [R169.X4+0x3f00] ;  /* 0x003f0000a9a97984 */ /* 0x000ee20000004800 */
[----:B------:R-:W-:Y:S01]  /*ce30*/  BSSY B0, `(.L_x_4768) ;  /* 0x0000004000007945 */ /* 0x000fe20003800000 */
[----:B------:R-:W-:Y:S01]  /*ce40*/  LEA.HI.SX32 R63, R63, R96, 0x1b ;  /* 0x000000603f3f7211 */ /* 0x000fe200078fdaff */
[----:B------:R-:W-:Y:S05]  /*ce50*/  @!P4 BRA `(.L_x_4769) ;  /* 0x000000100000c947 */ /* 0x000fea0003800000 */
[----:B---3--:R3:W-:Y:S02]  /*ce60*/  RED.E.ADD.F32.FTZ.RN.STRONG.GPU [R60.64+-0x200], R169 ;  /* 0xfffe00a93c00798e */ /* 0x0087e4000c10e79e */
.L_x_4769:
[----:B------:R-:W-:Y:S05]  /*ce70*/  BSYNC B0 ;  /* 0x0000000000007941 */ /* 0x000fea0003800000 */
.L_x_4768:
[----:B------:R-:W4:Y:S01]  /*ce80*/  LDS R63, [R63.X4+0x4000] ;  /* 0x004000003f3f7984 */ /* 0x000f220000004800 */
[----:B------:R-:W-:Y:S01]  /*ce90*/  BSSY B0, `(.L_x_4770) ;  /* 0x0000003000007945 */ /* 0x000fe20003800000 */
[----:B------:R-:W-:Y:S05]  /*cea0*/  @!P5 BRA `(.L_x_4771) ;  /* 0x000000100000d947 */ /* 0x000fea0003800000 */
[----:B----4-:R4:W-:Y:S02]  /*ceb0*/  RED.E.ADD.F32.FTZ.RN.STRONG.GPU [R60.64+-0x100], R63 ;  /* 0xffff003f3c00798e */ /* 0x0109e4000c10e79e */
.L_x_4771:
[----:B------:R-:W-:Y:S05]  /*cec0*/  BSYNC B0 ;  /* 0x0000000000007941 */ /* 0x000fea0003800000 */
.L_x_4770:
[----:B------:R-:W5:Y:S01]  /*ced0*/  SHFL.DOWN PT, R170, R164, 0x1, 0x1f ;  /* 0x08201f00a4aa7f89 */ /* 0x000f6200000e0000 */
[----:B------:R-:W-:Y:S01]  /*cee0*/  ISETP.GT.AND P0, PT, R95, 0x1e, PT ;  /* 0x0000001e5f00780c */ /* 0x000fe20003f04270 */
[----:B------:R-:W-:Y:S01]  /*cef0*/  FMUL.FTZ R139, R66, R139 ;  /* 0x0000008b428b7220 */ /* 0x000fe20000410000 */
[----:B01-34-:R-:W-:Y:S01]  /*cf00*/  MOV R61, R164 ;  /* 0x000000a4003d7202 */ /* 0x01bfe20000000f00 */
[----:B------:R-:W0:Y:S01]  /*cf10*/  SHFL.DOWN PT, R169, R112, 0x1, 0x1f ;  /* 0x08201f0070a97f89 */ /* 0x000e2200000e0000 */
[----:B------:R-:W-:Y:S01]  /*cf20*/  MOV R62, R112 ;  /* 0x00000070003e7202 */ /* 0x000fe20000000f00 */
[----:B------:R-:W-:Y:S01]  /*cf30*/  FMUL.FTZ R135, R224, R135 ;  /* 0x00000087e0877220 */ /* 0x000fe20000410000 */
[----:B------:R-:W-:Y:S01]  /*cf40*/  MOV R63, R160 ;  /* 0x000000a0003f7202 */ /* 0x000fe20000000f00 */
[----:B------:R-:W1:Y:S01]  /*cf50*/  SHFL.DOWN PT, R174, R160, 0x1, 0x1f ;  /* 0x08201f00a0ae7f89 */ /* 0x000e6200000e0000 */
[----:B------:R-:W-:Y:S01]  /*cf60*/  MOV R60, R162 ;  /* 0x000000a2003c7202 */ /* 0x000fe20000000f00 */
[----:B------:R-:W-:Y:S01]  /*cf70*/  FFMA.FTZ R133, R133, R228, R135 ;  /* 0x000000e485857223 */ /* 0x000fe20000010087 */
[----:B------:R-:W-:Y:S01]  /*cf80*/  ISETP.NE.AND P1, PT, R95, RZ, PT ;  /* 0x000000ff5f00720c */ /* 0x000fe20003f25270 */
[----:B------:R-:W3:Y:S01]  /*cf90*/  SHFL.DOWN PT, R143, R162, 0x1, 0x1f ;  /* 0x08201f00a28f7f89 */ /* 0x000ee200000e0000 */
[----:B------:R-:W-:Y:S01]  /*cfa0*/  FADD.FTZ R5, R108, R5 ;  /* 0x000000056c057221 */ /* 0x000fe20000010000 */
[----:B------:R-:W-:Y:S01]  /*cfb0*/  ISETP.NE.AND P2, PT, R96, RZ, PT ;  /* 0x000000ff6000720c */ /* 0x000fe20003f45270 */
[----:B------:R-:W-:Y:S01]  /*cfc0*/  FFMA.FTZ R110, R79, R110, R133 ;  /* 0x0000006e4f6e7223 */ /* 0x000fe20000010085 */
[----:B------:R-:W-:Y:S01]  /*cfd0*/  BSSY B0, `(.L_x_4772) ;  /* 0x0000088000007945 */ /* 0x000fe20003800000 */
[----:B------:R-:W-:-:S02]  /*cfe0*/  FMUL.FTZ R131, R212, R131 ;  /* 0x00000083d4837220 */ /* 0x000fc40000410000 */
[----:B------:R-:W-:Y:S02]  /*cff0*/  FMUL.FTZ R144, R209, R144 ;  /* 0x00000090d1907220 */ /* 0x000fe40000410000 */
[----:B------:R-:W-:Y:S02]  /*d000*/  FFMA.FTZ R118, R118, R113, R131 ;  /* 0x0000007176767223 */ /* 0x000fe40000010083 */
[----:B------:R-:W-:Y:S02]  /*d010*/  FFMA.FTZ R144, R145, R214, R144 ;  /* 0x000000d691907223 */ /* 0x000fe40000010090 */
[----:B-----5:R-:W-:Y:S02]  /*d020*/  @!P0 FADD.FTZ R61, R61, R170 ;  /* 0x000000aa3d3d8221 */ /* 0x020fe40000010000 */
[----:B------:R-:W-:Y:S02]  /*d030*/  FFMA.FTZ R113, R81, R168, R118 ;  /* 0x000000a851717223 */ /* 0x000fe40000010076 */
[----:B0-----:R-:W-:Y:S01]  /*d040*/  @!P0 FADD.FTZ R62, R62, R169 ;  /* 0x000000a93e3e8221 */ /* 0x001fe20000010000 */
[----:B------:R-:W0:Y:S01]  /*d050*/  SHFL.DOWN PT, R112, R61, 0x2, 0x1f ;  /* 0x08401f003d707f89 */ /* 0x000e2200000e0000 */
[----:B------:R-:W-:-:S02]  /*d060*/  FMUL.FTZ R147, R208, R147 ;  /* 0x00000093d0937220 */ /* 0x000fc40000410000 */
[----:B-1----:R-:W-:Y:S01]  /*d070*/  @!P0 FADD.FTZ R63, R63, R174 ;  /* 0x000000ae3f3f8221 */ /* 0x002fe20000010000 */
[----:B------:R-:W1:Y:S01]  /*d080*/  SHFL.DOWN PT, R169, R62, 0x2, 0x1f ;  /* 0x08401f003ea97f89 */ /* 0x000e6200000e0000 */
[----:B------:R-:W-:Y:S02]  /*d090*/  FADD.FTZ R32, R113, R32 ;  /* 0x0000002071207221 */ /* 0x000fe40000010000 */
[----:B---3--:R-:W-:Y:S01]  /*d0a0*/  @!P0 FADD.FTZ R60, R60, R143 ;  /* 0x0000008f3c3c8221 */ /* 0x008fe20000010000 */
[----:B------:R-:W3:Y:S01]  /*d0b0*/  SHFL.DOWN PT, R160, R63, 0x2, 0x1f ;  /* 0x08401f003fa07f89 */ /* 0x000ee200000e0000 */
[----:B------:R-:W-:Y:S01]  /*d0c0*/  ISETP.GT.AND P0, PT, R95, 0x1d, PT ;  /* 0x0000001d5f00780c */ /* 0x000fe20003f04270 */
[----:B------:R-:W-:Y:S02]  /*d0d0*/  FFMA.FTZ R113, R83, R172, R144 ;  /* 0x000000ac53717223 */ /* 0x000fe40000010090 */
[----:B------:R-:W4:Y:S01]  /*d0e0*/  SHFL.DOWN PT, R143, R60, 0x2, 0x1f ;  /* 0x08401f003c8f7f89 */ /* 0x000f2200000e0000 */
[----:B------:R-:W-:-:S02]  /*d0f0*/  FFMA.FTZ R147, R149, R130, R147 ;  /* 0x0000008295937223 */ /* 0x000fc40000010093 */
[----:B------:R-:W-:Y:S02]  /*d100*/  FADD.FTZ R30, R113, R30 ;  /* 0x0000001e711e7221 */ /* 0x000fe40000010000 */
[----:B------:R-:W-:Y:S02]  /*d110*/  FFMA.FTZ R147, R84, R105, R147 ;  /* 0x0000006954937223 */ /* 0x000fe40000010093 */
[----:B------:R-:W-:Y:S02]  /*d120*/  FFMA.FTZ R137, R137, R230, R139 ;  /* 0x000000e689897223 */ /* 0x000fe4000001008b */
[----:B------:R-:W-:Y:S02]  /*d130*/  FMUL.FTZ R125, R210, R125 ;  /* 0x0000007dd27d7220 */ /* 0x000fe40000410000 */
[----:B------:R-:W-:Y:S02]  /*d140*/  FFMA.FTZ R64, R77, R64, R137 ;  /* 0x000000404d407223 */ /* 0x000fe40000010089 */
[----:B0-----:R-:W-:-:S02]  /*d150*/  @!P0 FADD.FTZ R61, R61, R112 ;  /* 0x000000703d3d8221 */ /* 0x001fc40000010000 */
[----:B------:R-:W-:Y:S02]  /*d160*/  FFMA.FTZ R125, R141, R142, R125 ;  /* 0x0000008e8d7d7223 */ /* 0x000fe4000001007d */
        /* <DEDUP_REMOVED lines=17> */
[----:B0-----:R-:W-:Y:S02]  /*d280*/  @!P0 FADD.FTZ R61, R61, R66 ;  /* 0x000000423d3d8221 */ /* 0x001fe40000010000 */
[----:B------:R-:W-:Y:S02]  /*d290*/  FMUL.FTZ R161, R126, R161 ;  /* 0x000000a17ea17220 */ /* 0x000fe40000410000 */
[----:B-1----:R-:W-:Y:S01]  /*d2a0*/  @!P0 FADD.FTZ R62, R62, R169 ;  /* 0x000000a93e3e8221 */ /* 0x002fe20000010000 */
[----:B------:R-:W0:Y:S01]  /*d2b0*/  SHFL.DOWN PT, R66, R61, 0x8, 0x1f ;  /* 0x09001f003d427f89 */ /* 0x000e2200000e0000 */
[----:B------:R-:W-:Y:S02]  /*d2c0*/  FADD.FTZ R37, R64, R37 ;  /* 0x0000002540257221 */ /* 0x000fe40000010000 */
        /* <DEDUP_REMOVED lines=25> */
[----:B------:R-:W-:Y:S02]  /*d460*/  FADD.FTZ R31, R64, R31 ;  /* 0x0000001f401f7221 */ /* 0x000fe40000010000 */
[----:B------:R-:W4:Y:S01]  /*d470*/  SHFL.DOWN PT, R105, R60, 0x10, 0x1f ;  /* 0x0a001f003c697f89 */ /* 0x000f2200000e0000 */
[----:B------:R-:W-:-:S02]  /*d480*/  FADD.FTZ R12, R103, R12 ;  /* 0x0000000c670c7221 */ /* 0x000fc40000010000 */
[----:B------:R-:W-:Y:S02]  /*d490*/  FADD.FTZ R14, R97, R14 ;  /* 0x0000000e610e7221 */ /* 0x000fe40000010000 */
        /* <DEDUP_REMOVED lines=48> */
[----:B------:R-:W3:Y:S01]  /*d7a0*/  @P0 LDS.64 R70, [UR20+0x6c60] ;  /* 0x006c6014ff460984 */ /* 0x000ee20008000a00 */
[----:B0-----:R-:W-:Y:S02]  /*d7b0*/  FADD.FTZ R63, R63, R67 ;  /* 0x000000433f3f7221 */ /* 0x001fe40000010000 */
[----:B------:R-:W-:Y:S02]  /*d7c0*/  FADD.FTZ R62, R62, R66 ;  /* 0x000000423e3e7221 */ /* 0x000fe40000010000 */
[----:B------:R-:W-:Y:S02]  /*d7d0*/  FADD.FTZ R61, R61, R65 ;  /* 0x000000413d3d7221 */ /* 0x000fe40000010000 */
[----:B------:R-:W-:-:S02]  /*d7e0*/  FADD.FTZ R60, R60, R64 ;  /* 0x000000403c3c7221 */ /* 0x000fc40000010000 */
[----:B-1----:R-:W-:Y:S02]  /*d7f0*/  @P0 FADD.FTZ R63, R63, R69 ;  /* 0x000000453f3f0221 */ /* 0x002fe40000010000 */
[----:B------:R-:W-:Y:S02]  /*d800*/  @P0 FADD.FTZ R62, R62, R68 ;  /* 0x000000443e3e0221 */ /* 0x000fe40000010000 */
[----:B---3--:R-:W-:Y:S02]  /*d810*/  @P0 FADD.FTZ R61, R61, R71 ;  /* 0x000000473d3d0221 */ /* 0x008fe40000010000 */
[----:B------:R-:W-:Y:S01]  /*d820*/  @P0 FADD.FTZ R60, R60, R70 ;  /* 0x000000463c3c0221 */ /* 0x000fe20000010000 */
[----:B------:R0:W-:Y:S04]  /*d830*/  STS.64 [UR20+0x7460], R62 ;  /* 0x0074603eff007988 */ /* 0x0001e80008000a14 */
[----:B------:R0:W-:Y:S02]  /*d840*/  STS.64 [UR20+0x6c60], R60 ;  /* 0x006c603cff007988 */ /* 0x0001e40008000a14 */
.L_x_4773:
[----:B0-----:R-:W-:Y:S05]  /*d850*/  BSYNC B0 ;  /* 0x0000000000007941 */ /* 0x001fea0003800000 */
.L_x_4772:
        /* <DEDUP_REMOVED lines=8> */
.L_x_4673:
[----:B-1----:R1:W2:Y:S01]  /*d8e0*/  LDL.LU R61, [R1+0x4] ;  /* 0x00000400013d7983 */ /* 0x0022a20000300800 */
[----:B------:R-:W-:-:S03]  /*d8f0*/  ISETP.GE.AND P2, PT, R94, R99, PT ;  /* 0x000000635e00720c */ /* 0x000fc60003f46270 */
[----:B------:R-:W-:Y:S01]  /*d900*/  BAR.SYNC.DEFER_BLOCKING 0x0 ;  /* 0x0000000000007b1d */ /* 0x000fe20000010000 */
[----:B------:R-:W-:Y:S01]  /*d910*/  LOP3.LUT R66, R94, 0x20, RZ, 0xfc, !PT ;  /* 0x000000205e427812 */ /* 0x000fe200078efcff */
[----:B------:R-:W-:-:S03]  /*d920*/  HFMA2.MMA R17, -RZ, RZ, 0, 0 ;  /* 0x00000000ff117435 */ /* 0x000fc600000001ff */
[----:B------:R-:W-:Y:S01]  /*d930*/  ISETP.GE.AND P1, PT, R66, R99, PT ;  /* 0x000000634200720c */ /* 0x000fe20003f26270 */
[----:B------:R-:W3:Y:S01]  /*d940*/  LDL R97, [R1] ;  /* 0x0000000001617983 */ /* 0x000ee20000100800 */
[C---:B------:R-:W-:Y:S01]  /*d950*/  LOP3.LUT R64, R94.reuse, 0x40, RZ, 0xfc, !PT ;  /* 0x000000405e407812 */ /* 0x040fe200078efcff */
[----:B------:R-:W-:Y:S01]  /*d960*/  HFMA2.MMA R21, -RZ, RZ, 0, 0 ;  /* 0x00000000ff157435 */ /* 0x000fe200000001ff */
[C---:B------:R-:W-:Y:S01]  /*d970*/  LOP3.LUT R62, R94.reuse, 0x60, RZ, 0xfc, !PT ;  /* 0x000000605e3e7812 */ /* 0x040fe200078efcff */
[----:B------:R-:W-:Y:S01]  /*d980*/  HFMA2.MMA R25, -RZ, RZ, 0, 0 ;  /* 0x00000000ff197435 */ /* 0x000fe200000001ff */
[C---:B------:R-:W-:Y:S01]  /*d990*/  LOP3.LUT R60, R94.reuse, 0x80, RZ, 0xfc, !PT ;  /* 0x000000805e3c7812 */ /* 0x040fe200078efcff */
[----:B------:R-:W-:Y:S01]  /*d9a0*/  HFMA2.MMA R29, -RZ, RZ, 0, 0 ;  /* 0x00000000ff1d7435 */ /* 0x000fe200000001ff */
[C---:B------:R-:W-:Y:S01]  /*d9b0*/  LOP3.LUT R58, R94.reuse, 0xa0, RZ, 0xfc, !PT ;  /* 0x000000a05e3a7812 */ /* 0x040fe200078efcff */
[----:B------:R-:W-:Y:S01]  /*d9c0*/  HFMA2.MMA R33, -RZ, RZ, 0, 0 ;  /* 0x00000000ff217435 */ /* 0x000fe200000001ff */
[----:B------:R-:W-:-:S02]  /*d9d0*/  LOP3.LUT R56, R94, 0xc0, RZ, 0xfc, !PT ;  /* 0x000000c05e387812 */ /* 0x000fc400078efcff */
[C---:B------:R-:W-:Y:S02]  /*d9e0*/  LOP3.LUT R54, R94.reuse, 0xe0, RZ, 0xfc, !PT ;  /* 0x000000e05e367812 */ /* 0x040fe400078efcff */
[----:B------:R-:W-:Y:S02]  /*d9f0*/  LOP3.LUT R52, R94, 0x100, RZ, 0xfc, !PT ;  /* 0x000001005e347812 */ /* 0x000fe400078efcff */
[----:B------:R-:W-:Y:S02]  /*da00*/  MOV R68, RZ ;  /* 0x000000ff00447202 */ /* 0x000fe40000000f00 */
[----:B------:R-:W-:Y:S01]  /*da10*/  MOV R70, RZ ;  /* 0x000000ff00467202 */ /* 0x000fe20000000f00 */
[----:B------:R-:W4:Y:S01]  /*da20*/  @!P1 LDG.E R17, [R106.64+0x80] ;  /* 0x0000801e6a119981 */ /* 0x000f22000c1e1900 */
[----:B------:R-:W-:Y:S02]  /*da30*/  ISETP.GE.AND P0, PT, R64, R99, PT ;  /* 0x000000634000720c */ /* 0x000fe40003f06270 */
[----:B------:R-:W-:-:S02]  /*da40*/  LOP3.LUT R50, R94, 0x120, RZ, 0xfc, !PT ;  /* 0x000001205e327812 */ /* 0x000fc400078efcff */
[----:B------:R-:W-:Y:S02]  /*da50*/  MOV R72, RZ ;  /* 0x000000ff00487202 */ /* 0x000fe40000000f00 */
[C---:B------:R-:W-:Y:S02]  /*da60*/  LOP3.LUT R48, R94.reuse, 0x140, RZ, 0xfc, !PT ;  /* 0x000001405e307812 */ /* 0x040fe400078efcff */
[C---:B------:R-:W-:Y:S02]  /*da70*/  LOP3.LUT R46, R94.reuse, 0x160, RZ, 0xfc, !PT ;  /* 0x000001605e2e7812 */ /* 0x040fe400078efcff */
[----:B------:R-:W-:Y:S02]  /*da80*/  MOV R74, RZ ;  /* 0x000000ff004a7202 */ /* 0x000fe40000000f00 */
[----:B------:R-:W-:Y:S01]  /*da90*/  LOP3.LUT R44, R94, 0x180, RZ, 0xfc, !PT ;  /* 0x000001805e2c7812 */ /* 0x000fe200078efcff */
[----:B------:R-:W5:Y:S01]  /*daa0*/  @!P0 LDG.E R68, [R106.64+0x100] ;  /* 0x0001001e6a448981 */ /* 0x000f62000c1e1900 */
[----:B------:R-:W-:-:S02]  /*dab0*/  ISETP.GE.AND P4, PT, R62, R99, PT ;  /* 0x000000633e00720c */ /* 0x000fc40003f86270 */
[C---:B------:R-:W-:Y:S02]  /*dac0*/  LOP3.LUT R42, R94.reuse, 0x1a0, RZ, 0xfc, !PT ;  /* 0x000001a05e2a7812 */ /* 0x040fe400078efcff */
[C---:B------:R-:W-:Y:S02]  /*dad0*/  LOP3.LUT R40, R94.reuse, 0x1c0, RZ, 0xfc, !PT ;  /* 0x000001c05e287812 */ /* 0x040fe400078efcff */
[----:B------:R-:W-:Y:S01]  /*dae0*/  LOP3.LUT R38, R94, 0x1e0, RZ, 0xfc, !PT ;  /* 0x000001e05e267812 */ /* 0x000fe200078efcff */
[----:B------:R-:W-:Y:S01]  /*daf0*/  HFMA2.MMA R39, -RZ, RZ, 0, 0 ;  /* 0x00000000ff277435 */ /* 0x000fe200000001ff */
[-C--:B------:R-:W-:Y:S01]  /*db00*/  ISETP.GE.AND P6, PT, R60, R99.reuse, PT ;  /* 0x000000633c00720c */ /* 0x080fe20003fc6270 */
[----:B------:R-:W-:Y:S01]  /*db10*/  HFMA2.MMA R80, -RZ, RZ, 0, 0 ;  /* 0x00000000ff507435 */ /* 0x000fe200000001ff */
[-C--:B------:R-:W-:Y:S01]  /*db20*/  ISETP.GE.AND P5, PT, R58, R99.reuse, PT ;  /* 0x000000633a00720c */ /* 0x080fe20003fa6270 */
[----:B------:R-:W-:Y:S01]  /*db30*/  HFMA2.MMA R82, -RZ, RZ, 0, 0 ;  /* 0x00000000ff527435 */ /* 0x000fe200000001ff */
[-C--:B------:R-:W-:Y:S01]  /*db40*/  ISETP.GE.AND P3, PT, R56, R99.reuse, PT ;  /* 0x000000633800720c */ /* 0x080fe20003f66270 */
[----:B------:R-:W3:Y:S01]  /*db50*/  @!P4 LDG.E R21, [R106.64+0x180] ;  /* 0x0001801e6a15c981 */ /* 0x000ee2000c1e1900 */
[----:B------:R-:W-:Y:S01]  /*db60*/  MOV R76, RZ ;  /* 0x000000ff004c7202 */ /* 0x000fe20000000f00 */
[----:B------:R-:W-:Y:S01]  /*db70*/  ULDC.64 UR8, c[0x0][0x2d8] ;  /* 0x0000b60000087ab9 */ /* 0x000fe20000000a00 */
[----:B------:R-:W-:Y:S01]  /*db80*/  MOV R78, RZ ;  /* 0x000000ff004e7202 */ /* 0x000fe20000000f00 */
[----:B------:R-:W-:Y:S01]  /*db90*/  ULDC.64 UR34, c[0x0][0x2f8] ;  /* 0x0000be0000227ab9 */ /* 0x000fe20000000a00 */
[----:B--2---:R-:W2:Y:S01]  /*dba0*/  @!P2 LDG.E R61, [R106.64] ;  /* 0x0000001e6a3da981 */ /* 0x004ea2000c1e1900 */
[----:B------:R-:W-:-:S02]  /*dbb0*/  ISETP.GE.AND P1, PT, R52, R99, PT ;  /* 0x000000633400720c */ /* 0x000fc40003f26270 */
[-C--:B------:R-:W-:Y:S01]  /*dbc0*/  ISETP.GE.AND P0, PT, R50, R99.reuse, PT ;  /* 0x000000633200720c */ /* 0x080fe20003f06270 */
[----:B------:R-:W3:Y:S01]  /*dbd0*/  @!P6 LDG.E R70, [R106.64+0x200] ;  /* 0x0002001e6a46e981 */ /* 0x000ee2000c1e1900 */
[-C--:B------:R-:W-:Y:S02]  /*dbe0*/  ISETP.GE.AND P4, PT, R48, R99.reuse, PT ;  /* 0x000000633000720c */ /* 0x080fe40003f86270 */
[-C--:B------:R-:W-:Y:S01]  /*dbf0*/  ISETP.GE.AND P6, PT, R46, R99.reuse, PT ;  /* 0x000000632e00720c */ /* 0x080fe20003fc6270 */
[----:B------:R-:W3:Y:S01]  /*dc00*/  @!P5 LDG.E R25, [R106.64+0x280] ;  /* 0x0002801e6a19d981 */ /* 0x000ee2000c1e1900 */
[----:B------:R-:W-:-:S03]  /*dc10*/  ISETP.GE.AND P5, PT, R44, R99, PT ;  /* 0x000000632c00720c */ /* 0x000fc60003fa6270 */
[----:B------:R-:W3:Y:S01]  /*dc20*/  @!P3 LDG.E R72, [R106.64+0x300] ;  /* 0x0003001e6a48b981 */ /* 0x000ee2000c1e1900 */
[----:B------:R-:W-:-:S03]  /*dc30*/  ISETP.GE.AND P3, PT, R42, R99, PT ;  /* 0x000000632a00720c */ /* 0x000fc60003f66270 */
[----:B------:R-:W3:Y:S01]  /*dc40*/  @!P1 LDG.E R74, [R106.64+0x400] ;  /* 0x0004001e6a4a9981 */ /* 0x000ee2000c1e1900 */
[-C--:B------:R-:W-:Y:S02]  /*dc50*/  ISETP.GE.AND P1, PT, R38, R99.reuse, PT ;  /* 0x000000632600720c */ /* 0x080fe40003f26270 */
[----:B------:R-:W-:Y:S01]  /*dc60*/  MOV R41, RZ ;  /* 0x000000ff00297202 */ /* 0x000fe20000000f00 */
        /* <DEDUP_REMOVED lines=33> */
[----:B------:R-:W-:Y:S01]  /*de80*/  LDS R39, [R93.X4+0x28] ;  /* 0x000028005d277984 */ /* 0x000fe20000004800 */
[----:B--2---:R-:W-:-:S03]  /*de90*/  FADD.FTZ R33, R17, UR5 ;  /* 0x0000000511217e21 */ /* 0x004fc60008010000 */
[----:B------:R-:W2:Y:S01]  /*dea0*/  LDS R17, [R93.X4+0x14] ;  /* 0x000014005d117984 */ /* 0x000ea20000004800 */
[----:B---3--:R-:W-:-:S03]  /*deb0*/  FADD.FTZ R43, R21, UR5 ;  /* 0x00000005152b7e21 */ /* 0x008fc60008010000 */
[----:B------:R-:W3:Y:S01]  /*dec0*/  LDS R21, [R93.X4+0x18] ;  /* 0x000018005d157984 */ /* 0x000ee20000004800 */
[----:B----4-:R-:W-:-:S03]  /*ded0*/  FADD.FTZ R45, R25, UR5 ;  /* 0x00000005192d7e21 */ /* 0x010fc60008010000 */
[----:B------:R-:W4:Y:S01]  /*dee0*/  LDS R25, [R93.X4+0x1c] ;  /* 0x00001c005d197984 */ /* 0x000f220000004800 */
[----:B------:R-:W-:Y:S02]  /*def0*/  FSETP.GTU.FTZ.AND P1, PT, R33, 20, PT ;  /* 0x41a000002100780b */ /* 0x000fe40003f3c000 */
[----:B------:R-:W-:Y:S02]  /*df00*/  FSETP.GTU.FTZ.AND P6, PT, R43, 20, PT ;  /* 0x41a000002b00780b */ /* 0x000fe40003fdc000 */
[----:B------:R-:W-:Y:S01]  /*df10*/  FSETP.GTU.FTZ.AND P5, PT, R45, 20, PT ;  /* 0x41a000002d00780b */ /* 0x000fe20003fbc000 */
[----:B-----5:R-:W-:Y:S02]  /*df20*/  FADD.FTZ R47, R29, UR5 ;  /* 0x000000051d2f7e21 */ /* 0x020fe40008010000 */
[----:B------:R-:W5:Y:S06]  /*df30*/  LDS R29, [R93.X4+0x20] ;  /* 0x000020005d1d7984 */ /* 0x000f6c0000004800 */
[----:B------:R-:W-:-:S02]  /*df40*/  @!P1 FMUL.FTZ R41, R33, -1.4426950216293334961 ;  /* 0xbfb8aa3b21299820 */ /* 0x000fc40000410000 */
[----:B------:R-:W-:Y:S01]  /*df50*/  @!P6 FMUL.FTZ R43, R43, -1.4426950216293334961 ;  /* 0xbfb8aa3b2b2be820 */ /* 0x000fe20000410000 */
[----:B------:R-:W0:Y:S01]  /*df60*/  LDS R33, [R93.X4+0x24] ;  /* 0x000024005d217984 */ /* 0x000e220000004800 */
[----:B------:R-:W-:Y:S02]  /*df70*/  @!P5 FMUL.FTZ R45, R45, -1.4426950216293334961 ;  /* 0xbfb8aa3b2d2dd820 */ /* 0x000fe40000410000 */
[----:B------:R-:W-:Y:S08]  /*df80*/  @!P1 MUFU.EX2 R41, R41 ;  /* 0x0000002900299308 */ /* 0x000ff00000000800 */
[----:B------:R-:W1:Y:S08]  /*df90*/  @!P6 MUFU.EX2 R43, R43 ;  /* 0x0000002b002be308 */ /* 0x000e700000000800 */
[----:B------:R-:W5:Y:S01]  /*dfa0*/  @!P5 MUFU.EX2 R45, R45 ;  /* 0x0000002d002dd308 */ /* 0x000f620000000800 */
[----:B--2---:R-:W-:-:S02]  /*dfb0*/  FADD.FTZ R17, R17, UR5 ;  /* 0x0000000511117e21 */ /* 0x004fc40008010000 */
[----:B---3--:R-:W-:Y:S02]  /*dfc0*/  FADD.FTZ R21, R21, UR5 ;  /* 0x0000000515157e21 */ /* 0x008fe40008010000 */
[----:B----4-:R-:W-:Y:S02]  /*dfd0*/  FADD.FTZ R25, R25, UR5 ;  /* 0x0000000519197e21 */ /* 0x010fe40008010000 */
[----:B-1----:R-:W-:Y:S02]  /*dfe0*/  @!P6 FADD.FTZ R43, R43, 1 ;  /* 0x3f8000002b2be421 */ /* 0x002fe40000010000 */
[----:B------:R-:W-:Y:S01]  /*dff0*/  @!P1 FADD.FTZ R41, R41, 1 ;  /* 0x3f80000029299421 */ /* 0x000fe20000010000 */
[----:B------:R-:W-:Y:S02]  /*e000*/  FSETP.GTU.FTZ.AND P4, PT, R17, 20, PT ;  /* 0x41a000001100780b */ /* 0x000fe40003f9c000 */
[----:B------:R-:W-:Y:S01]  /*e010*/  FSETP.GTU.FTZ.AND P3, PT, R21, 20, PT ;  /* 0x41a000001500780b */ /* 0x000fe20003f7c000 */
[----:B------:R-:W1:Y:S01]  /*e020*/  @!P1 MUFU.RCP R68, R41 ;  /* 0x0000002900449308 */ /* 0x000e620000001000 */
[----:B------:R-:W-:Y:S01]  /*e030*/  FSETP.GTU.FTZ.AND P2, PT, R25, 20, PT ;  /* 0x41a000001900780b */ /* 0x000fe20003f5c000 */
[----:B-----5:R-:W-:-:S06]  /*e040*/  @!P5 FADD.FTZ R45, R45, 1 ;  /* 0x3f8000002d2dd421 */ /* 0x020fcc0000010000 */
[----:B------:R-:W2:Y:S01]  /*e050*/  @!P6 MUFU.RCP R43, R43 ;  /* 0x0000002b002be308 */ /* 0x000ea20000001000 */
[----:B------:R-:W-:-:S07]  /*e060*/  FADD.FTZ R29, R29, UR5 ;  /* 0x000000051d1d7e21 */ /* 0x000fce0008010000 */
[----:B------:R-:W3:Y:S01]  /*e070*/  @!P5 MUFU.RCP R45, R45 ;  /* 0x0000002d002dd308 */ /* 0x000ee20000001000 */
[----:B0-----:R-:W-:Y:S02]  /*e080*/  FADD.FTZ R33, R33, UR5 ;  /* 0x0000000521217e21 */ /* 0x001fe40008010000 */
[----:B------:R-:W-:Y:S02]  /*e090*/  @!P4 FMUL.FTZ R17, R17, -1.4426950216293334961 ;  /* 0xbfb8aa3b1111c820 */ /* 0x000fe40000410000 */
[----:B------:R-:W-:Y:S02]  /*e0a0*/  @!P3 FMUL.FTZ R21, R21, -1.4426950216293334961 ;  /* 0xbfb8aa3b1515b820 */ /* 0x000fe40000410000 */
[----:B------:R-:W-:Y:S02]  /*e0b0*/  @!P2 FMUL.FTZ R25, R25, -1.4426950216293334961 ;  /* 0xbfb8aa3b1919a820 */ /* 0x000fe40000410000 */
[----:B-1----:R-:W-:Y:S01]  /*e0c0*/  @!P1 FMUL.FTZ R19, R19, R68 ;  /* 0x0000004413139220 */ /* 0x002fe20000410000 */
[----:B------:R-:W-:Y:S01]  /*e0d0*/  FSETP.GTU.FTZ.AND P1, PT, R29, 20, PT ;  /* 0x41a000001d00780b */ /* 0x000fe20003f3c000 */
[----:B--2---:R-:W-:Y:S01]  /*e0e0*/  @!P6 FMUL.FTZ R20, R20, R43 ;  /* 0x0000002b1414e220 */ /* 0x004fe20000410000 */
[----:B------:R-:W-:Y:S01]  /*e0f0*/  FSETP.GTU.FTZ.AND P6, PT, R33, 20, PT ;  /* 0x41a000002100780b */ /* 0x000fe20003fdc000 */
[----:B------:R-:W-:Y:S01]  /*e100*/  FADD.FTZ R39, R39, UR5 ;  /* 0x0000000527277e21 */ /* 0x000fe20008010000 */
[----:B------:R-:W0:Y:S01]  /*e110*/  @!P4 MUFU.EX2 R17, R17 ;  /* 0x000000110011c308 */ /* 0x000e220000000800 */
[----:B---3--:R-:W-:-:S03]  /*e120*/  @!P5 FMUL.FTZ R22, R22, R45 ;  /* 0x0000002d1616d220 */ /* 0x008fc60000410000 */
[----:B------:R-:W-:-:S04]  /*e130*/  FSETP.GTU.FTZ.AND P5, PT, R39, 20, PT ;  /* 0x41a000002700780b */ /* 0x000fc80003fbc000 */
[----:B------:R-:W1:Y:S08]  /*e140*/  @!P3 MUFU.EX2 R21, R21 ;  /* 0x000000150015b308 */ /* 0x000e700000000800 */
[----:B------:R-:W2:Y:S01]  /*e150*/  @!P2 MUFU.EX2 R25, R25 ;  /* 0x000000190019a308 */ /* 0x000ea20000000800 */
[----:B------:R-:W-:Y:S01]  /*e160*/  FSETP.GTU.FTZ.AND P0, PT, R47, 20, PT ;  /* 0x41a000002f00780b */ /* 0x000fe20003f1c000 */
[----:B------:R-:W-:-:S02]  /*e170*/  @!P1 FMUL.FTZ R29, R29, -1.4426950216293334961 ;  /* 0xbfb8aa3b1d1d9820 */ /* 0x000fc40000410000 */
[----:B------:R-:W-:Y:S02]  /*e180*/  @!P6 FMUL.FTZ R33, R33, -1.4426950216293334961 ;  /* 0xbfb8aa3b2121e820 */ /* 0x000fe40000410000 */
[----:B------:R-:W-:Y:S02]  /*e190*/  @!P5 FMUL.FTZ R39, R39, -1.4426950216293334961 ;  /* 0xbfb8aa3b2727d820 */ /* 0x000fe40000410000 */
[----:B0-----:R-:W-:Y:S01]  /*e1a0*/  @!P4 FADD.FTZ R17, R17, 1 ;  /* 0x3f8000001111c421 */ /* 0x001fe20000010000 */
[----:B------:R-:W0:Y:S01]  /*e1b0*/  @!P1 MUFU.EX2 R29, R29 ;  /* 0x0000001d001d9308 */ /* 0x000e220000000800 */
[----:B-1----:R-:W-:Y:S01]  /*e1c0*/  @!P3 FADD.FTZ R21, R21, 1 ;  /* 0x3f8000001515b421 */ /* 0x002fe20000010000 */
[----:B------:R-:W-:Y:S01]  /*e1d0*/  SHF.L.U32 R41, R96, 0x4, RZ ;  /* 0x0000000460297819 */ /* 0x000fe200000006ff */
[----:B--2---:R-:W-:-:S05]  /*e1e0*/  @!P2 FADD.FTZ R25, R25, 1 ;  /* 0x3f8000001919a421 */ /* 0x004fca0000010000 */
[----:B------:R-:W1:Y:S01]  /*e1f0*/  @!P6 MUFU.EX2 R33, R33 ;  /* 0x000000210021e308 */ /* 0x000e620000000800 */
[----:B------:R-:W-:Y:S01]  /*e200*/  @!P0 FMUL.FTZ R47, R47, -1.4426950216293334961 ;  /* 0xbfb8aa3b2f2f8820 */ /* 0x000fe20000410000 */
[----:B------:R-:W-:-:S06]  /*e210*/  LOP3.LUT R68, R41, 0xfffffe00, RZ, 0xc0, !PT ;  /* 0xfffffe0029447812 */ /* 0x000fcc00078ec0ff */
[----:B------:R2:W-:Y:S08]  /*e220*/  @!P4 MUFU.RCP R71, R17 ;  /* 0x000000110047c308 */ /* 0x0005f00000001000 */
[----:B------:R3:W-:Y:S01]  /*e230*/  @!P3 MUFU.RCP R73, R21 ;  /* 0x000000150049b308 */ /* 0x0007e20000001000 */
[----:B--2---:R-:W2:Y:S07]  /*e240*/  LDS R17, [R93.X4+0x2c] ;  /* 0x00002c005d117984 */ /* 0x004eae0000004800 */
[----:B------:R4:W-:Y:S01]  /*e250*/  @!P2 MUFU.RCP R76, R25 ;  /* 0x00000019004ca308 */ /* 0x0009e20000001000 */
[----:B---3--:R-:W3:Y:S07]  /*e260*/  LDS R21, [R93.X4+0x30] ;  /* 0x000030005d157984 */ /* 0x008eee0000004800 */
[----:B------:R-:W5:Y:S01]  /*e270*/  @!P5 MUFU.EX2 R39, R39 ;  /* 0x000000270027d308 */ /* 0x000f620000000800 */
[----:B----4-:R-:W4:Y:S01]  /*e280*/  LDS R25, [R93.X4+0x34] ;  /* 0x000034005d197984 */ /* 0x010f220000004800 */
[----:B------:R-:W-:Y:S01]  /*e290*/  LEA R80, R95, R68, 0x4 ;  /* 0x000000445f507211 */ /* 0x000fe200078e20ff */
[----:B0-----:R-:W-:-:S02]  /*e2a0*/  @!P1 FADD.FTZ R29, R29, 1 ;  /* 0x3f8000001d1d9421 */ /* 0x001fc40000010000 */
[----:B-1----:R-:W-:-:S03]  /*e2b0*/  @!P6 FADD.FTZ R33, R33, 1 ;  /* 0x3f8000002121e421 */ /* 0x002fc60000010000 */
[----:B------:R-:W0:Y:S01]  /*e2c0*/  @!P0 MUFU.EX2 R47, R47 ;  /* 0x0000002f002f8308 */ /* 0x000e220000000800 */
[----:B------:R-:W-:-:S04]  /*e2d0*/  IADD3 R41, R80, 0x1, RZ ;  /* 0x0000000150297810 */ /* 0x000fc80007ffe0ff */
[----:B------:R-:W-:-:S03]  /*e2e0*/  LEA.HI.SX32 R68, R41, R80, 0x1b ;  /* 0x0000005029447211 */ /* 0x000fc600078fdaff */
[----:B------:R1:W-:Y:S01]  /*e2f0*/  @!P1 MUFU.RCP R75, R29 ;  /* 0x0000001d004b9308 */ /* 0x0003e20000001000 */
[----:B-----5:R-:W-:Y:S02]  /*e300*/  @!P5 FADD.FTZ R41, R39, 1 ;  /* 0x3f8000002729d421 */ /* 0x020fe40000010000 */
[----:B------:R-:W-:Y:S05]  /*e310*/  LDS R39, [R93.X4] ;  /* 0x000000005d277984 */ /* 0x000fea0000004800 */
[----:B------:R5:W-:Y:S01]  /*e320*/  @!P6 MUFU.RCP R77, R33 ;  /* 0x00000021004de308 */ /* 0x000be20000001000 */
[----:B-1----:R-:W1:Y:S01]  /*e330*/  LDS R29, [R93.X4+0x38] ;  /* 0x000038005d1d7984 */ /* 0x002e620000004800 */
[----:B0-----:R-:W-:-:S03]  /*e340*/  @!P0 FADD.FTZ R47, R47, 1 ;  /* 0x3f8000002f2f8421 */ /* 0x001fc60000010000 */
[----:B-----5:R-:W0:Y:S04]  /*e350*/  LDS R33, [R93.X4+0x3c] ;  /* 0x00003c005d217984 */ /* 0x020e280000004800 */
[----:B------:R-:W-:Y:S06]  /*e360*/  BAR.SYNC.DEFER_BLOCKING 0x0 ;  /* 0x0000000000007b1d */ /* 0x000fec0000010000 */
[----:B------:R5:W1:Y:S01]  /*e370*/  @!P0 MUFU.RCP R74, R47 ;  /* 0x0000002f004a8308 */ /* 0x000a620000001000 */
[----:B------:R-:W-:-:S02]  /*e380*/  IADD3 R43, R80, 0x2, RZ ;  /* 0x00000002502b7810 */ /* 0x000fc40007ffe0ff */
[C---:B------:R-:W-:Y:S02]  /*e390*/  IADD3 R45, R80.reuse, 0x3, RZ ;  /* 0x00000003502d7810 */ /* 0x040fe40007ffe0ff */
[C---:B------:R-:W-:Y:S01]  /*e3a0*/  IADD3 R49, R80.reuse, 0x5, RZ ;  /* 0x0000000550317810 */ /* 0x040fe20007ffe0ff */
[----:B--2---:R-:W-:Y:S01]  /*e3b0*/  FADD.FTZ R17, R17, UR5 ;  /* 0x0000000511117e21 */ /* 0x004fe20008010000 */
[C---:B------:R-:W-:Y:S02]  /*e3c0*/  IADD3 R51, R80.reuse, 0x6, RZ ;  /* 0x0000000650337810 */ /* 0x040fe40007ffe0ff */
[C---:B-----5:R-:W-:Y:S01]  /*e3d0*/  IADD3 R47, R80.reuse, 0x4, RZ ;  /* 0x00000004502f7810 */ /* 0x060fe20007ffe0ff */
[----:B---3--:R-:W-:Y:S01]  /*e3e0*/  FADD.FTZ R21, R21, UR5 ;  /* 0x0000000515157e21 */ /* 0x008fe20008010000 */
[----:B------:R-:W-:Y:S01]  /*e3f0*/  LEA.HI.SX32 R43, R43, R80, 0x1b ;  /* 0x000000502b2b7211 */ /* 0x000fe200078fdaff */
[----:B----4-:R-:W-:Y:S01]  /*e400*/  FADD.FTZ R25, R25, UR5 ;  /* 0x0000000519197e21 */ /* 0x010fe20008010000 */
[----:B------:R-:W-:-:S02]  /*e410*/  IADD3 R53, R80, 0x7, RZ ;  /* 0x0000000750357810 */ /* 0x000fc40007ffe0ff */
[-C--:B------:R-:W-:Y:S02]  /*e420*/  LEA.HI.SX32 R45, R45, R80.reuse, 0x1b ;  /* 0x000000502d2d7211 */ /* 0x080fe400078fdaff */
[C---:B------:R-:W-:Y:S01]  /*e430*/  IADD3 R55, R80.reuse, 0x8, RZ ;  /* 0x0000000850377810 */ /* 0x040fe20007ffe0ff */
[----:B------:R-:W-:Y:S01]  /*e440*/  STS [R93.X4], R16 ;  /* 0x000000105d007388 */ /* 0x000fe20000004800 */
[-C--:B------:R-:W-:Y:S02]  /*e450*/  LEA.HI.SX32 R47, R47, R80.reuse, 0x1b ;  /* 0x000000502f2f7211 */ /* 0x080fe400078fdaff */
[C---:B------:R-:W-:Y:S01]  /*e460*/  IADD3 R57, R80.reuse, 0x9, RZ ;  /* 0x0000000950397810 */ /* 0x040fe20007ffe0ff */
[----:B------:R-:W-:Y:S01]  /*e470*/  STS [R68.X4+0x4], R15 ;  /* 0x0000040f44007388 */ /* 0x000fe20000004800 */
[----:B------:R-:W-:Y:S01]  /*e480*/  LEA.HI.SX32 R49, R49, R80, 0x1b ;  /* 0x0000005031317211 */ /* 0x000fe200078fdaff */
[----:B-1----:R-:W-:Y:S01]  /*e490*/  @!P0 FMUL.FTZ R23, R23, R74 ;  /* 0x0000004a17178220 */ /* 0x002fe20000410000 */
[----:B------:R-:W-:Y:S01]  /*e4a0*/  IADD3 R59, R80, 0xa, RZ ;  /* 0x0000000a503b7810 */ /* 0x000fe20007ffe0ff */
[----:B------:R-:W-:Y:S01]  /*e4b0*/  @!P2 FMUL.FTZ R27, R27, R76 ;  /* 0x0000004c1b1ba220 */ /* 0x000fe20000410000 */
[-C--:B------:R-:W-:Y:S01]  /*e4c0*/  LEA.HI.SX32 R51, R51, R80.reuse, 0x1b ;  /* 0x0000005033337211 */ /* 0x080fe200078fdaff */
[----:B------:R-:W-:Y:S01]  /*e4d0*/  @!P1 FMUL.FTZ R28, R28, R75 ;  /* 0x0000004b1c1c9220 */ /* 0x000fe20000410000 */
[----:B------:R-:W-:Y:S01]  /*e4e0*/  IADD3 R61, R80, 0xb, RZ ;  /* 0x0000000b503d7810 */ /* 0x000fe20007ffe0ff */
[----:B------:R-:W-:Y:S01]  /*e4f0*/  STS [R43.X4+0x8], R14 ;  /* 0x0000080e2b007388 */ /* 0x000fe20000004800 */
[-C--:B------:R-:W-:Y:S01]  /*e500*/  LEA.HI.SX32 R70, R53, R80.reuse, 0x1b ;  /* 0x0000005035467211 */ /* 0x080fe200078fdaff */
[----:B------:R-:W-:Y:S01]  /*e510*/  @!P6 FMUL.FTZ R30, R30, R77 ;  /* 0x0000004d1e1ee220 */ /* 0x000fe20000410000 */
[----:B------:R-:W-:Y:S01]  /*e520*/  IADD3 R63, R80, 0xc, RZ ;  /* 0x0000000c503f7810 */ /* 0x000fe20007ffe0ff */
[----:B------:R-:W-:Y:S01]  /*e530*/  STS [R45.X4+0xc], R13 ;  /* 0x00000c0d2d007388 */ /* 0x000fe20000004800 */
[----:B------:R-:W-:-:S02]  /*e540*/  LEA.HI.SX32 R55, R55, R80, 0x1b ;  /* 0x0000005037377211 */ /* 0x000fc400078fdaff */
[----:B------:R-:W-:Y:S01]  /*e550*/  FSETP.GTU.FTZ.AND P0, PT, R17, 20, PT ;  /* 0x41a000001100780b */ /* 0x000fe20003f1c000 */
[----:B------:R-:W-:Y:S01]  /*e560*/  STS [R47.X4+0x10], R12 ;  /* 0x0000100c2f007388 */ /* 0x000fe20000004800 */
[----:B------:R-:W-:Y:S02]  /*e570*/  FSETP.GTU.FTZ.AND P1, PT, R21, 20, PT ;  /* 0x41a000001500780b */ /* 0x000fe40003f3c000 */
[----:B------:R-:W-:Y:S01]  /*e580*/  FSETP.GTU.FTZ.AND P2, PT, R25, 20, PT ;  /* 0x41a000001900780b */ /* 0x000fe20003f5c000 */
[----:B------:R-:W-:Y:S01]  /*e590*/  STS [R49.X4+0x14], R11 ;  /* 0x0000140b31007388 */ /* 0x000fe20000004800 */
[C---:B------:R-:W-:Y:S02]  /*e5a0*/  IADD3 R65, R80.reuse, 0xd, RZ ;  /* 0x0000000d50417810 */ /* 0x040fe40007ffe0ff */
[----:B------:R-:W-:Y:S01]  /*e5b0*/  LEA.HI.SX32 R57, R57, R80, 0x1b ;  /* 0x0000005039397211 */ /* 0x000fe200078fdaff */
[----:B------:R1:W-:Y:S01]  /*e5c0*/  STS [R51.X4+0x18], R10 ;  /* 0x0000180a33007388 */ /* 0x0003e20000004800 */
[----:B------:R-:W-:-:S02]  /*e5d0*/  IADD3 R67, R80, 0xe, RZ ;  /* 0x0000000e50437810 */ /* 0x000fc40007ffe0ff */
[-C--:B------:R-:W-:Y:S02]  /*e5e0*/  LEA.HI.SX32 R59, R59, R80.reuse, 0x1b ;  /* 0x000000503b3b7211 */ /* 0x080fe400078fdaff */
[----:B------:R-:W-:Y:S01]  /*e5f0*/  ISETP.NE.AND P6, PT, R96, RZ, PT ;  /* 0x000000ff6000720c */ /* 0x000fe20003fc5270 */
        /* <DEDUP_REMOVED lines=8> */
[----:B------:R-:W-:Y:S01]  /*e680*/  @!P3 FMUL.FTZ R26, R26, R73 ;  /* 0x000000491a1ab220 */ /* 0x000fe20000410000 */
[----:B------:R-:W-:Y:S01]  /*e690*/  LEA.HI.SX32 R69, R69, R80, 0x1b ;  /* 0x0000005045457211 */ /* 0x000fe200078fdaff */
[----:B------:R2:W-:Y:S01]  /*e6a0*/  STS [R59.X4+0x28], R6 ;  /* 0x000028063b007388 */ /* 0x0005e20000004800 */
[----:B-1----:R-:W-:-:S03]  /*e6b0*/  MOV R10, UR38 ;  /* 0x00000026000a7c02 */ /* 0x002fc60008000f00 */
[----:B------:R1:W-:Y:S04]  /*e6c0*/  STS [R61.X4+0x2c], R5 ;  /* 0x00002c053d007388 */ /* 0x0003e80000004800 */
[----:B------:R3:W-:Y:S01]  /*e6d0*/  STS [R63.X4+0x30], R4 ;  /* 0x000030043f007388 */ /* 0x0007e20000004800 */
[----:B--2---:R-:W-:-:S03]  /*e6e0*/  IADD3 R6, P3, R94, UR38, RZ ;  /* 0x000000265e067c10 */ /* 0x004fc6000ff7e0ff */
[----:B------:R-:W-:Y:S01]  /*e6f0*/  STS [R72.X4+0x34], R3 ;  /* 0x0000340348007388 */ /* 0x000fe20000004800 */
[----:B------:R2:W4:Y:S01]  /*e700*/  @!P5 MUFU.RCP R78, R41 ;  /* 0x00000029004ed308 */ /* 0x0005220000001000 */
[----:B------:R-:W-:Y:S02]  /*e710*/  LEA.HI.X.SX32 R7, R10, R85, 0x1, P3 ;  /* 0x000000550a077211 */ /* 0x000fe400018f0eff */
[----:B------:R-:W-:Y:S01]  /*e720*/  STS [R67.X4+0x38], R2 ;  /* 0x0000380243007388 */ /* 0x000fe20000004800 */
[----:B------:R-:W-:Y:S02]  /*e730*/  @!P4 FMUL.FTZ R24, R24, R71 ;  /* 0x000000471818c220 */ /* 0x000fe40000410000 */
[----:B-1----:R-:W-:Y:S01]  /*e740*/  @!P0 FMUL.FTZ R5, R17, -1.4426950216293334961 ;  /* 0xbfb8aa3b11058820 */ /* 0x002fe20000410000 */
[----:B------:R1:W-:Y:S01]  /*e750*/  STS [R69.X4+0x3c], R0 ;  /* 0x00003c0045007388 */ /* 0x0003e20000004800 */
[----:B---3--:R-:W-:Y:S01]  /*e760*/  FADD.FTZ R4, R29, UR5 ;  /* 0x000000051d047e21 */ /* 0x008fe20008010000 */
[----:B------:R-:W-:-:S06]  /*e770*/  NOP ;  /* 0x0000000000007918 */ /* 0x000fcc0000000000 */
[----:B0-----:R-:W-:Y:S01]  /*e780*/  FADD.FTZ R8, R33, UR5 ;  /* 0x0000000521087e21 */ /* 0x001fe20008010000 */
[----:B------:R-:W-:Y:S01]  /*e790*/  LDS R11, [R97.X4] ;  /* 0x00000000610b7984 */ /* 0x000fe20000004800 */
[----:B------:R-:W-:Y:S02]  /*e7a0*/  FADD.FTZ R10, R39, UR5 ;  /* 0x00000005270a7e21 */ /* 0x000fe40008010000 */
[----:B-1----:R-:W-:Y:S01]  /*e7b0*/  @!P1 FMUL.FTZ R0, R21, -1.4426950216293334961 ;  /* 0xbfb8aa3b15009820 */ /* 0x002fe20000410000 */
[----:B------:R-:W-:Y:S01]  /*e7c0*/  LDS R13, [R252.X4+0x80] ;  /* 0x00008000fc0d7984 */ /* 0x000fe20000004800 */
[----:B------:R-:W-:-:S03]  /*e7d0*/  @!P2 FMUL.FTZ R3, R25, -1.4426950216293334961 ;  /* 0xbfb8aa3b1903a820 */ /* 0x000fc60000410000 */
[----:B------:R-:W-:Y:S04]  /*e7e0*/  LDS R15, [R251.X4+0x100] ;  /* 0x00010000fb0f7984 */ /* 0x000fe80000004800 */
[----:B------:R-:W-:Y:S04]  /*e7f0*/  LDS R17, [R250.X4+0x180] ;  /* 0x00018000fa117984 */ /* 0x000fe80000004800 */
[----:B------:R-:W-:Y:S04]  /*e800*/  LDS R21, [R249.X4+0x200] ;  /* 0x00020000f9157984 */ /* 0x000fe80000004800 */
[----:B------:R-:W-:Y:S04]  /*e810*/  LDS R25, [R248.X4+0x280] ;  /* 0x00028000f8197984 */ /* 0x000fe80000004800 */
[----:B------:R-:W-:Y:S04]  /*e820*/  LDS R29, [R237.X4+0x300] ;  /* 0x00030000ed1d7984 */ /* 0x000fe80000004800 */
[----:B------:R-:W-:Y:S04]  /*e830*/  LDS R33, [R236.X4+0x380] ;  /* 0x00038000ec217984 */ /* 0x000fe80000004800 */
[----:B------:R-:W-:Y:S04]  /*e840*/  LDS R39, [R235.X4+0x400] ;  /* 0x00040000eb277984 */ /* 0x000fe80000004800 */
[----:B--2---:R-:W-:Y:S04]  /*e850*/  LDS R41, [R234.X4+0x480] ;  /* 0x00048000ea297984 */ /* 0x004fe80000004800 */
        /* <DEDUP_REMOVED lines=8> */
[----:B------:R-:W-:-:S05]  /*e8e0*/  FSETP.GTU.FTZ.AND P3, PT, R4, 20, PT ;  /* 0x41a000000400780b */ /* 0x000fca0003f7c000 */
[----:B------:R-:W0:Y:S01]  /*e8f0*/  LDS R79, [0x1080] ;  /* 0x00108000ff4f7984 */ /* 0x000e220000000800 */
[----:B----4-:R-:W-:Y:S01]  /*e900*/  @!P5 FMUL.FTZ R31, R31, R78 ;  /* 0x0000004e1f1fd220 */ /* 0x010fe20000410000 */
[----:B------:R-:W1:Y:S01]  /*e910*/  @!P0 MUFU.EX2 R5, R5 ;  /* 0x0000000500058308 */ /* 0x000e620000000800 */
[----:B------:R-:W-:-:S07]  /*e920*/  FSETP.GTU.FTZ.AND P5, PT, R10, 20, PT ;  /* 0x41a000000a00780b */ /* 0x000fce0003fbc000 */
[----:B------:R2:W3:Y:S08]  /*e930*/  @!P1 MUFU.EX2 R2, R0 ;  /* 0x0000000000029308 */ /* 0x0004f00000000800 */
[----:B------:R-:W4:Y:S01]  /*e940*/  @!P2 MUFU.EX2 R3, R3 ;  /* 0x000000030003a308 */ /* 0x000f220000000800 */
[----:B------:R-:W-:Y:S01]  /*e950*/  @!P3 FMUL.FTZ R4, R4, -1.4426950216293334961 ;  /* 0xbfb8aa3b0404b820 */ /* 0x000fe20000410000 */
[----:B------:R-:W-:Y:S01]  /*e960*/  FSETP.GTU.FTZ.AND P4, PT, R8, 20, PT ;  /* 0x41a000000800780b */ /* 0x000fe20003f9c000 */
[----:B--2---:R-:W-:-:S02]  /*e970*/  @!P5 FMUL.FTZ R0, R10, -1.4426950216293334961 ;  /* 0xbfb8aa3b0a00d820 */ /* 0x004fc40000410000 */
[----:B-1----:R-:W-:-:S03]  /*e980*/  @!P0 FADD.FTZ R5, R5, 1 ;  /* 0x3f80000005058421 */ /* 0x002fc60000010000 */
[----:B------:R-:W1:Y:S01]  /*e990*/  @!P3 MUFU.EX2 R4, R4 ;  /* 0x000000040004b308 */ /* 0x000e620000000800 */
[----:B---3--:R-:W-:Y:S01]  /*e9a0*/  @!P1 FADD.FTZ R2, R2, 1 ;  /* 0x3f80000002029421 */ /* 0x008fe20000010000 */
[----:B------:R-:W-:Y:S01]  /*e9b0*/  UIMAD UR7, UR36, UR8, URZ ;  /* 0x00000008240772a4 */ /* 0x000fe2000f8e023f */
[----:B----4-:R-:W-:-:S05]  /*e9c0*/  @!P2 FADD.FTZ R3, R3, 1 ;  /* 0x3f8000000303a421 */ /* 0x010fca0000010000 */
[----:B------:R-:W2:Y:S01]  /*e9d0*/  @!P5 MUFU.EX2 R0, R0 ;  /* 0x000000000000d308 */ /* 0x000ea20000000800 */
[----:B0-----:R-:W-:-:S07]  /*e9e0*/  ISETP.GE.AND P6, PT, R94, R79, PT ;  /* 0x0000004f5e00720c */ /* 0x001fce0003fc6270 */
[----:B------:R-:W0:Y:S01]  /*e9f0*/  @!P0 MUFU.RCP R81, R5 ;  /* 0x0000000500518308 */ /* 0x000e220000001000 */
[----:B------:R-:W-:Y:S02]  /*ea00*/  UIMAD UR32, UR33, UR9, UR7 ;  /* 0x00000009212072a4 */ /* 0x000fe4000f8e0207 */
[----:B------:R-:W-:-:S05]  /*ea10*/  UIMAD UR7, UR36, UR34, URZ ;  /* 0x00000022240772a4 */ /* 0x000fca000f8e023f */
[----:B------:R-:W3:Y:S01]  /*ea20*/  @!P1 MUFU.RCP R83, R2 ;  /* 0x0000000200539308 */ /* 0x000ee20000001000 */
[----:B------:R-:W-:-:S07]  /*ea30*/  UIMAD.WIDE.U32 UR20, UR33, UR8, URZ ;  /* 0x00000008211472a5 */ /* 0x000fce000f8e003f */
[----:B------:R-:W4:Y:S01]  /*ea40*/  @!P2 MUFU.RCP R10, R3 ;  /* 0x00000003000aa308 */ /* 0x000f220000001000 */
[----:B------:R-:W-:Y:S01]  /*ea50*/  @!P4 FMUL.FTZ R8, R8, -1.4426950216293334961 ;  /* 0xbfb8aa3b0808c820 */ /* 0x000fe20000410000 */
[----:B------:R-:W-:Y:S01]  /*ea60*/  UIMAD UR38, UR33, UR35, UR7 ;  /* 0x00000023212672a4 */ /* 0x000fe2000f8e0207 */
[----:B------:R-:W-:Y:S01]  /*ea70*/  BSSY B0, `(.L_x_4775) ;  /* 0x0000012000007945 */ /* 0x000fe20003800000 */
[----:B------:R-:W-:Y:S02]  /*ea80*/  UIMAD.WIDE.U32 UR8, UR33, UR34, URZ ;  /* 0x00000022210872a5 */ /* 0x000fe4000f8e003f */
[----:B------:R-:W-:Y:S02]  /*ea90*/  UIADD3 UR7, UR21, UR32, URZ ;  /* 0x0000002015077290 */ /* 0x000fe4000fffe03f */
[----:B------:R1:W0:Y:S02]  /*eaa0*/  @!P4 MUFU.EX2 R9, R8 ;  /* 0x000000080009c308 */ /* 0x0002240000000800 */
[----:B-1----:R-:W-:Y:S01]  /*eab0*/  @!P3 FADD.FTZ R8, R4, 1 ;  /* 0x3f8000000408b421 */ /* 0x002fe20000010000 */
[----:B------:R-:W-:Y:S05]  /*eac0*/  @P6 BRA `(.L_x_4776) ;  /* 0x000000c000006947 */ /* 0x000fea0003800000 */
[----:B--234-:R-:W-:Y:S01]  /*ead0*/  MOV R3, UR33 ;  /* 0x0000002100037c02 */ /* 0x01cfe20008000f00 */
[----:B------:R-:W-:Y:S01]  /*eae0*/  ULDC.64 UR34, c[0x0][0x2e0] ;  /* 0x0000b80000227ab9 */ /* 0x000fe20000000a00 */
[----:B------:R-:W-:Y:S01]  /*eaf0*/  MOV R5, UR16 ;  /* 0x0000001000057c02 */ /* 0x000fe20008000f00 */
[----:B------:R-:W-:-:S02]  /*eb00*/  UIMAD UR34, UR17, UR34, URZ ;  /* 0x00000022112272a4 */ /* 0x000fc4000f8e023f */
        /* <DEDUP_REMOVED lines=8> */
.L_x_4776:
[----:B--234-:R-:W-:Y:S05]  /*eb90*/  BSYNC B0 ;  /* 0x0000000000007941 */ /* 0x01cfea0003800000 */
.L_x_4775:
[----:B------:R-:W2:Y:S01]  /*eba0*/  LDL.LU R12, [R1+0x8] ;  /* 0x00000800010c7983 */ /* 0x000ea20000300800 */
[----:B------:R-:W-:Y:S01]  /*ebb0*/  ULDC UR32, c[0x0][0x174] ;  /* 0x00005d0000207ab9 */ /* 0x000fe20000000800 */
[----:B-1----:R-:W1:Y:S01]  /*ebc0*/  @!P3 MUFU.RCP R11, R8 ;  /* 0x00000008000bb308 */ /* 0x002e620000001000 */
[----:B------:R-:W-:Y:S01]  /*ebd0*/  ULDC.64 UR34, c[0x0][0x2e0] ;  /* 0x0000b80000227ab9 */ /* 0x000fe20000000a00 */
[----:B0-----:R-:W-:Y:S01]  /*ebe0*/  @!P4 FADD.FTZ R9, R9, 1 ;  /* 0x3f8000000909c421 */ /* 0x001fe20000010000 */
[----:B------:R-:W-:Y:S01]  /*ebf0*/  UIADD3 UR32, UR6, -UR32, URZ ;  /* 0x8000002006207290 */ /* 0x000fe2000fffe03f */
[----:B------:R-:W-:Y:S01]  /*ec00*/  @!P0 FMUL.FTZ R32, R32, R81 ;  /* 0x0000005120208220 */ /* 0x000fe20000410000 */
[----:B------:R-:W-:Y:S01]  /*ec10*/  UMOV UR21, UR7 ;  /* 0x0000000700157c82 */ /* 0x000fe20008000000 */
[----:B------:R-:W-:Y:S01]  /*ec20*/  LEA R2, P0, R94, c[0x0][0x330], 0x2 ;  /* 0x0000cc005e027a11 */ /* 0x000fe200078010ff */
[----:B------:R-:W-:Y:S01]  /*ec30*/  UIMAD.WIDE.U32 UR20, UR16, UR34, UR20 ;  /* 0x00000022101472a5 */ /* 0x000fe2000f8e0014 */
[----:B------:R-:W-:Y:S01]  /*ec40*/  @!P5 FADD.FTZ R0, R0, 1 ;  /* 0x3f8000000000d421 */ /* 0x000fe20000010000 */
        /* <DEDUP_REMOVED lines=10> */
[----:B------:R-:W-:Y:S01]  /*ecf0*/  ISETP.GE.AND P2, PT, R64, R79, PT ;  /* 0x0000004f4000720c */ /* 0x000fe20003f46270 */
        /* <DEDUP_REMOVED lines=11> */
[----:B------:R-:W-:Y:S01]  /*edb0*/  ISETP.GE.AND P1, PT, R60, R79, PT ;  /* 0x0000004f3c00720c */ /* 0x000fe20003f26270 */
        /* <DEDUP_REMOVED lines=61> */
[----:B------:R-:W-:Y:S02]  /*f190*/  FADD.FTZ R5, R0, R19 ;  /* 0x0000001300057221 */ /* 0x000fe40000010000 */
[----:B------:R-:W-:Y:S02]  /*f1a0*/  LDS R19, [R234.X4+0x480] ;  /* 0x00048000ea137984 */ /* 0x000fe40000004800 */
[----:B------:R-:W-:-:S04]  /*f1b0*/  FADD.FTZ R5, R5, R20 ;  /* 0x0000001405057221 */ /* 0x000fc80000010000 */
[----:B------:R-:W-:-:S04]  /*f1c0*/  FADD.FTZ R0, R5, R22 ;  /* 0x0000001605007221 */ /* 0x000fc80000010000 */
[----:B------:R-:W-:Y:S01]  /*f1d0*/  FADD.FTZ R5, R0, R23 ;  /* 0x0000001700057221 */ /* 0x000fe20000010000 */
[----:B------:R-:W-:Y:S01]  /*f1e0*/  IADD3 R0, P1, R94, -0x3e0, RZ ;  /* 0xfffffc205e007810 */ /* 0x000fe20007f3e0ff */
[----:B------:R-:W-:Y:S02]  /*f1f0*/  LDS R23, [R200.X4+0x700] ;  /* 0x00070000c8177984 */ /* 0x000fe40000004800 */
[----:B------:R-:W-:Y:S01]  /*f200*/  FADD.FTZ R5, R5, R24 ;  /* 0x0000001805057221 */ /* 0x000fe20000010000 */
[----:B------:R-:W-:Y:S01]  /*f210*/  IADD3.X R85, R85, -0x1, RZ, P1, !PT ;  /* 0xffffffff55557810 */ /* 0x000fe20000ffe4ff */
[----:B------:R-:W-:Y:S02]  /*f220*/  @!P6 STS [0x1080], R99 ;  /* 0x00108063ff00e388 */ /* 0x000fe40000000800 */
[----:B0-----:R-:W-:Y:S02]  /*f230*/  FADD.FTZ R26, R5, R26 ;  /* 0x0000001a051a7221 */ /* 0x001fe40000010000 */
[----:B------:R-:W-:Y:S02]  /*f240*/  BAR.SYNC.DEFER_BLOCKING 0x0 ;  /* 0x0000000000007b1d */ /* 0x000fe40000010000 */
[----:B-1----:R-:W-:-:S04]  /*f250*/  FADD.FTZ R27, R26, R27 ;  /* 0x0000001b1a1b7221 */ /* 0x002fc80000010000 */
[----:B------:R-:W-:-:S04]  /*f260*/  FADD.FTZ R27, R27, R28 ;  /* 0x0000001c1b1b7221 */ /* 0x000fc80000010000 */
[----:B---3--:R-:W-:-:S04]  /*f270*/  FADD.FTZ R30, R27, R30 ;  /* 0x0000001e1b1e7221 */ /* 0x008fc80000010000 */
[----:B----4-:R-:W-:-:S04]  /*f280*/  FADD.FTZ R31, R30, R31 ;  /* 0x0000001f1e1f7221 */ /* 0x010fc80000010000 */
[----:B------:R-:W-:-:S04]  /*f290*/  FADD.FTZ R31, R31, R32 ;  /* 0x000000201f1f7221 */ /* 0x000fc80000010000 */
[----:B-----5:R-:W-:Y:S01]  /*f2a0*/  FADD.FTZ R34, R31, R34 ;  /* 0x000000221f227221 */ /* 0x020fe20000010000 */
        /* <DEDUP_REMOVED lines=21> */
.L_x_4778:
[----:B-1----:R-:W-:Y:S05]  /*f400*/  BSYNC B0 ;  /* 0x0000000000007941 */ /* 0x002fea0003800000 */
.L_x_4777:
        /* <DEDUP_REMOVED lines=56> */
.L_x_4640:
        /* <DEDUP_REMOVED lines=32> */
.L_x_4781:
[----:B------:R-:W-:Y:S05]  /*f990*/  BSYNC B0 ;  /* 0x0000000000007941 */ /* 0x000fea0003800000 */
.L_x_4780:
        /* <DEDUP_REMOVED lines=31> */
.L_x_4783:
[----:B------:R-:W3:Y:S02]  /*fb90*/  S2R R11, SR_TID.X ;  /* 0x00000000000b7919 */ /* 0x000ee40000002100 */
.L_x_4784:
[----:B------:R-:W-:Y:S05]  /*fba0*/  BSYNC B0 ;  /* 0x0000000000007941 */ /* 0x000fea0003800000 */
.L_x_4782:
        /* <DEDUP_REMOVED lines=12> */
.L_x_4785:
        /* <DEDUP_REMOVED lines=32> */
.L_x_4678:
[----:B------:R-:W-:Y:S01]  /*fe70*/  HFMA2.MMA R203, -RZ, RZ, 0, 5.9604644775390625e-08 ;  /* 0x00000001ffcb7435 */ /* 0x000fe200000001ff */
[----:B------:R-:W-:-:S02]  /*fe80*/  MOV R204, R66 ;  /* 0x0000004200cc7202 */ /* 0x000fc40000000f00 */
[----:B------:R-:W-:Y:S02]  /*fe90*/  MOV R68, RZ ;  /* 0x000000ff00447202 */ /* 0x000fe40000000f00 */
[----:B------:R-:W-:Y:S02]  /*fea0*/  MOV R69, 0xffffffff ;  /* 0xffffffff00457802 */ /* 0x000fe40000000f00 */
[----:B------:R-:W-:Y:S02]  /*feb0*/  MOV R64, 0xfed0 ;  /* 0x0000fed000407802 */ /* 0x000fe40000000f00 */
[----:B------:R-:W-:Y:S05]  /*fec0*/  CALL.REL.NOINC `($__internal_116_$__cuda_sm70_shflsync_up) ;  /* 0x00001dd000007944 */ /* 0x000fea0003c00000 */
[----:B-1----:R-:W-:Y:S01]  /*fed0*/  MOV R67, R69 ;  /* 0x0000004500437202 */ /* 0x002fe20000000f00 */
[----:B0-----:R-:W-:Y:S05]  /*fee0*/  BRA `(.L_x_4786) ;  /* 0xffff753000007947 */ /* 0x001fea000383ffff */
.L_x_4679:
[----:B------:R-:W-:Y:S01]  /*fef0*/  HFMA2.MMA R203, -RZ, RZ, 0, 5.9604644775390625e-08 ;  /* 0x00000001ffcb7435 */ /* 0x000fe200000001ff */
[----:B------:R-:W-:Y:S02]  /*ff00*/  MOV R204, R206 ;  /* 0x000000ce00cc7202 */ /* 0x000fe40000000f00 */
[----:B------:R-:W-:Y:S02]  /*ff10*/  MOV R68, RZ ;  /* 0x000000ff00447202 */ /* 0x000fe40000000f00 */
[----:B------:R-:W-:-:S02]  /*ff20*/  MOV R69, 0xffffffff ;  /* 0xffffffff00457802 */ /* 0x000fc40000000f00 */
[----:B------:R-:W-:Y:S02]  /*ff30*/  MOV R64, 0xff50 ;  /* 0x0000ff5000407802 */ /* 0x000fe40000000f00 */
[----:B01----:R-:W-:Y:S05]  /*ff40*/  CALL.REL.NOINC `($__internal_116_$__cuda_sm70_shflsync_up) ;  /* 0x00001d5000007944 */ /* 0x003fea0003c00000 */
[----:B0-----:R-:W-:Y:S01]  /*ff50*/  HFMA2.MMA R203, -RZ, RZ, 0, 5.9604644775390625e-08 ;  /* 0x00000001ffcb7435 */ /* 0x001fe200000001ff */
[----:B-1----:R-:W-:Y:S02]  /*ff60*/  MOV R205, R69 ;  /* 0x0000004500cd7202 */ /* 0x002fe40000000f00 */
[----:B------:R-:W-:Y:S02]  /*ff70*/  MOV R204, R70 ;  /* 0x0000004600cc7202 */ /* 0x000fe40000000f00 */
[----:B------:R-:W-:Y:S02]  /*ff80*/  MOV R68, RZ ;  /* 0x000000ff00447202 */ /* 0x000fe40000000f00 */
[----:B------:R-:W-:Y:S02]  /*ff90*/  MOV R69, 0xffffffff ;  /* 0xffffffff00457802 */ /* 0x000fe40000000f00 */
[----:B------:R-:W-:Y:S02]  /*ffa0*/  MOV R64, 0xffc0 ;  /* 0x0000ffc000407802 */ /* 0x000fe40000000f00 */
[----:B------:R-:W-:Y:S05]  /*ffb0*/  CALL.REL.NOINC `($__internal_116_$__cuda_sm70_shflsync_up) ;  /* 0x00001ce000007944 */ /* 0x000fea0003c00000 */
[----:B0-----:R-:W-:Y:S01]  /*ffc0*/  HFMA2.MMA R203, -RZ, RZ, 0, 5.9604644775390625e-08 ;  /* 0x00000001ffcb7435 */ /* 0x001fe200000001ff */
[----:B-1----:R-:W-:-:S02]  /*ffd0*/  MOV R207, R69 ;  /* 0x0000004500cf7202 */ /* 0x002fc40000000f00 */
[----:B------:R-:W-:Y:S02]  /*ffe0*/  MOV R204, R71 ;  /* 0x0000004700cc7202 */ /* 0x000fe40000000f00 */
[----:B------:R-:W-:Y:S02]  /*fff0*/  MOV R68, RZ ;  /* 0x000000ff00447202 */ /* 0x000fe40000000f00 */
[----:B------:R-:W-:Y:S02]  /*10000*/  MOV R69, 0xffffffff ;  /* 0xffffffff00457802 */ /* 0x000fe40000000f00 */
[----:B------:R-:W-:Y:S02]  /*10010*/  MOV R64, 0x10030 ;  /* 0x0001003000407802 */ /* 0x000fe40000000f00 */
[----:B------:R-:W-:Y:S05]  /*10020*/  CALL.REL.NOINC `($__internal_116_$__cuda_sm70_shflsync_up) ;  /* 0x00001c7000007944 */ /* 0x000fea0003c00000 */
[C---:B0-----:R-:W-:Y:S01]  /*10030*/  FMUL.FTZ R203, R206.reuse, R207 ;  /* 0x000000cfcecb7220 */ /* 0x041fe20000410000 */
[----:B------:R-:W-:Y:S01]  /*10040*/  ISETP.GE.AND P0, PT, R95, 0x1, PT ;  /* 0x000000015f00780c */ /* 0x000fe20003f06270 */
[C---:B-1----:R-:W-:Y:S02]  /*10050*/  FMUL.FTZ R68, R206.reuse, R69 ;  /* 0x00000045ce447220 */ /* 0x042fe40000410000 */
[----:B------:R-:W-:-:S02]  /*10060*/  FMUL.FTZ R64, R206, R205 ;  /* 0x000000cdce407220 */ /* 0x000fc40000410000 */
[----:B------:R-:W-:Y:S02]  /*10070*/  FMUL.FTZ R65, R206, R67 ;  /* 0x00000043ce417220 */ /* 0x000fe40000410000 */
[C---:B------:R-:W-:Y:S01]  /*10080*/  FFMA.FTZ R204, R66.reuse, R69, R203 ;  /* 0x0000004542cc7223 */ /* 0x040fe200000100cb */
[----:B------:R-:W-:Y:S01]  /*10090*/  HFMA2.MMA R203, -RZ, RZ, 0, 1.1920928955078125e-07 ;  /* 0x00000002ffcb7435 */ /* 0x000fe200000001ff */
[C---:B------:R-:W-:Y:S01]  /*100a0*/  FFMA.FTZ R207, R66.reuse, R207, -R68 ;  /* 0x000000cf42cf7223 */ /* 0x040fe20000010844 */
[----:B------:R-:W-:Y:S01]  /*100b0*/  MOV R68, RZ ;  /* 0x000000ff00447202 */ /* 0x000fe20000000f00 */
[C---:B------:R-:W-:Y:S01]  /*100c0*/  FFMA.FTZ R67, R66.reuse, R67, -R64 ;  /* 0x0000004342437223 */ /* 0x040fe20000010840 */
[----:B------:R-:W-:Y:S01]  /*100d0*/  MOV R69, 0xffffffff ;  /* 0xffffffff00457802 */ /* 0x000fe20000000f00 */
[C---:B------:R-:W-:Y:S01]  /*100e0*/  FADD.FTZ R204, R71.reuse, R204 ;  /* 0x000000cc47cc7221 */ /* 0x040fe20000010000 */
[----:B------:R-:W-:Y:S01]  /*100f0*/  MOV R64, 0x10180 ;  /* 0x0001018000407802 */ /* 0x000fe20000000f00 */
[C---:B------:R-:W-:Y:S01]  /*10100*/  FFMA.FTZ R65, R66.reuse, R205, R65 ;  /* 0x000000cd42417223 */ /* 0x040fe20000010041 */
[----:B------:R-:W-:Y:S01]  /*10110*/  FSEL R205, R66, R67, !P0 ;  /* 0x0000004342cd7208 */ /* 0x000fe20004000000 */
[----:B------:R-:W-:Y:S01]  /*10120*/  FADD.FTZ R207, R70, R207 ;  /* 0x000000cf46cf7221 */ /* 0x000fe20000010000 */
[----:B------:R-:W-:-:S02]  /*10130*/  FSEL R71, R71, R204, !P0 ;  /* 0x000000cc47477208 */ /* 0x000fc40004000000 */
[----:B------:R-:W-:Y:S02]  /*10140*/  FSEL R206, R206, R65, !P0 ;  /* 0x00000041cece7208 */ /* 0x000fe40004000000 */
[----:B------:R-:W-:Y:S02]  /*10150*/  FSEL R207, R70, R207, !P0 ;  /* 0x000000cf46cf7208 */ /* 0x000fe40004000000 */
[----:B------:R-:W-:Y:S02]  /*10160*/  MOV R204, R205 ;  /* 0x000000cd00cc7202 */ /* 0x000fe40000000f00 */
[----:B------:R-:W-:Y:S05]  /*10170*/  CALL.REL.NOINC `($__internal_116_$__cuda_sm70_shflsync_up) ;  /* 0x00001b2000007944 */ /* 0x000fea0003c00000 */
[----:B0-----:R-:W-:Y:S01]  /*10180*/  HFMA2.MMA R203, -RZ, RZ, 0, 1.1920928955078125e-07 ;  /* 0x00000002ffcb7435 */ /* 0x001fe200000001ff */
[----:B-1----:R-:W-:Y:S02]  /*10190*/  MOV R66, R69 ;  /* 0x0000004500427202 */ /* 0x002fe40000000f00 */
[----:B------:R-:W-:Y:S02]  /*101a0*/  MOV R204, R206 ;  /* 0x000000ce00cc7202 */ /* 0x000fe40000000f00 */
[----:B------:R-:W-:Y:S02]  /*101b0*/  MOV R68, RZ ;  /* 0x000000ff00447202 */ /* 0x000fe40000000f00 */
[----:B------:R-:W-:-:S02]  /*101c0*/  MOV R69, 0xffffffff ;  /* 0xffffffff00457802 */ /* 0x000fc40000000f00 */
[----:B------:R-:W-:Y:S02]  /*101d0*/  MOV R64, 0x101f0 ;  /* 0x000101f000407802 */ /* 0x000fe40000000f00 */
[----:B------:R-:W-:Y:S05]  /*101e0*/  CALL.REL.NOINC `($__internal_116_$__cuda_sm70_shflsync_up) ;  /* 0x00001ab000007944 */ /* 0x000fea0003c00000 */
[----:B0-----:R-:W-:Y:S01]  /*101f0*/  HFMA2.MMA R203, -RZ, RZ, 0, 1.1920928955078125e-07 ;  /* 0x00000002ffcb7435 */ /* 0x001fe200000001ff */
[----:B-1----:R-:W-:Y:S02]  /*10200*/  MOV R67, R69 ;  /* 0x0000004500437202 */ /* 0x002fe40000000f00 */
[----:B------:R-:W-:Y:S02]  /*10210*/  MOV R204, R207 ;  /* 0x000000cf00cc7202 */ /* 0x000fe40000000f00 */
[----:B------:R-:W-:Y:S02]  /*10220*/  MOV R68, RZ ;  /* 0x000000ff00447202 */ /* 0x000fe40000000f00 */
[----:B------:R-:W-:Y:S02]  /*10230*/  MOV R69, 0xffffffff ;  /* 0xffffffff00457802 */ /* 0x000fe40000000f00 */
[----:B------:R-:W-:Y:S02]  /*10240*/  MOV R64, 0x10260 ;  /* 0x0001026000407802 */ /* 0x000fe40000000f00 */
[----:B------:R-:W-:Y:S05]  /*10250*/  CALL.REL.NOINC `($__internal_116_$__cuda_sm70_shflsync_up) ;  /* 0x00001a4000007944 */ /* 0x000fea0003c00000 */
[----:B0-----:R-:W-:Y:S01]  /*10260*/  HFMA2.MMA R203, -RZ, RZ, 0, 1.1920928955078125e-07 ;  /* 0x00000002ffcb7435 */ /* 0x001fe200000001ff */
[----:B-1----:R-:W-:-:S02]  /*10270*/  MOV R70, R69 ;  /* 0x0000004500467202 */ /* 0x002fc40000000f00 */
[----:B------:R-:W-:Y:S02]  /*10280*/  MOV R204, R71 ;  /* 0x0000004700cc7202 */ /* 0x000fe40000000f00 */
[----:B------:R-:W-:Y:S02]  /*10290*/  MOV R68, RZ ;  /* 0x000000ff00447202 */ /* 0x000fe40000000f00 */
[----:B------:R-:W-:Y:S02]  /*102a0*/  MOV R69, 0xffffffff ;  /* 0xffffffff00457802 */ /* 0x000fe40000000f00 */
[----:B------:R-:W-:Y:S02]  /*102b0*/  MOV R64, 0x102d0 ;  /* 0x000102d000407802 */ /* 0x000fe40000000f00 */
[----:B------:R-:W-:Y:S05]  /*102c0*/  CALL.REL.NOINC `($__internal_116_$__cuda_sm70_shflsync_up) ;  /* 0x000019d000007944 */ /* 0x000fea0003c00000 */
[----:B------:R-:W-:Y:S01]  /*102d0*/  ISETP.GE.AND P0, PT, R95, 0x2, PT ;  /* 0x000000025f00780c */ /* 0x000fe20003f06270 */
[-C--:B------:R-:W-:Y:S02]  /*102e0*/  FMUL.FTZ R64, R66, R206.reuse ;  /* 0x000000ce42407220 */ /* 0x080fe40000410000 */
[----:B-1----:R-:W-:Y:S02]  /*102f0*/  FMUL.FTZ R65, R206, R69 ;  /* 0x00000045ce417220 */ /* 0x002fe40000410000 */
[----:B0-----:R-:W-:-:S02]  /*10300*/  FMUL.FTZ R204, R70, R206 ;  /* 0x000000ce46cc7220 */ /* 0x001fc40000410000 */
[CC--:B------:R-:W-:Y:S02]  /*10310*/  FFMA.FTZ R203, R67.reuse, R205.reuse, R64 ;  /* 0x000000cd43cb7223 */ /* 0x0c0fe40000010040 */
[----:B------:R-:W-:Y:S02]  /*10320*/  FMUL.FTZ R64, R67, R206 ;  /* 0x000000ce43407220 */ /* 0x000fe40000410000 */
[----:B------:R-:W-:Y:S01]  /*10330*/  FFMA.FTZ R68, R70, R205, -R65 ;  /* 0x000000cd46447223 */ /* 0x000fe20000010841 */
[----:B------:R-:W-:Y:S01]  /*10340*/  FSEL R206, R206, R203, !P0 ;  /* 0x000000cbcece7208 */ /* 0x000fe20004000000 */
[----:B------:R-:W-:Y:S01]  /*10350*/  FFMA.FTZ R204, R205, R69, R204 ;  /* 0x00000045cdcc7223 */ /* 0x000fe200000100cc */
        /* <DEDUP_REMOVED lines=8> */
[----:B------:R-:W-:Y:S05]  /*103e0*/  CALL.REL.NOINC `($__internal_116_$__cuda_sm70_shflsync_up) ;  /* 0x000018b000007944 */ /* 0x000fea0003c00000 */
[----:B0-----:R-:W-:Y:S01]  /*103f0*/  HFMA2.MMA R203, -RZ, RZ, 0, 2.384185791015625e-07 ;  /* 0x00000004ffcb7435 */ /* 0x001fe200000001ff */
[----:B-1----:R-:W-:Y:S02]  /*10400*/  MOV R66, R69 ;  /* 0x0000004500427202 */ /* 0x002fe40000000f00 */
[----:B------:R-:W-:Y:S02]  /*10410*/  MOV R204, R206 ;  /* 0x000000ce00cc7202 */ /* 0x000fe40000000f00 */
[----:B------:R-:W-:Y:S02]  /*10420*/  MOV R68, RZ ;  /* 0x000000ff00447202 */ /* 0x000fe40000000f00 */
[----:B------:R-:W-:Y:S02]  /*10430*/  MOV R69, 0xffffffff ;  /* 0xffffffff00457802 */ /* 0x000fe40000000f00 */
[----:B------:R-:W-:Y:S02]  /*10440*/  MOV R64, 0x10460 ;  /* 0x0001046000407802 */ /* 0x000fe40000000f00 */
[----:B------:R-:W-:Y:S05]  /*10450*/  CALL.REL.NOINC `($__internal_116_$__cuda_sm70_shflsync_up) ;  /* 0x0000184000007944 */ /* 0x000fea0003c00000 */
[----:B0-----:R-:W-:Y:S01]  /*10460*/  HFMA2.MMA R203, -RZ, RZ, 0, 2.384185791015625e-07 ;  /* 0x00000004ffcb7435 */ /* 0x001fe200000001ff */
[----:B-1----:R-:W-:-:S02]  /*10470*/  MOV R67, R69 ;  /* 0x0000004500437202 */ /* 0x002fc40000000f00 */
[----:B------:R-:W-:Y:S02]  /*10480*/  MOV R204, R207 ;  /* 0x000000cf00cc7202 */ /* 0x000fe40000000f00 */
[----:B------:R-:W-:Y:S02]  /*10490*/  MOV R68, RZ ;  /* 0x000000ff00447202 */ /* 0x000fe40000000f00 */
[----:B------:R-:W-:Y:S02]  /*104a0*/  MOV R69, 0xffffffff ;  /* 0xffffffff00457802 */ /* 0x000fe40000000f00 */
[----:B------:R-:W-:Y:S02]  /*104b0*/  MOV R64, 0x104d0 ;  /* 0x000104d000407802 */ /* 0x000fe40000000f00 */
[----:B------:R-:W-:Y:S05]  /*104c0*/  CALL.REL.NOINC `($__internal_116_$__cuda_sm70_shflsync_up) ;  /* 0x000017d000007944 */ /* 0x000fea0003c00000 */
[----:B0-----:R-:W-:Y:S01]  /*104d0*/  HFMA2.MMA R203, -RZ, RZ, 0, 2.384185791015625e-07 ;  /* 0x00000004ffcb7435 */ /* 0x001fe200000001ff */
[----:B-1----:R-:W-:Y:S02]  /*104e0*/  MOV R70, R69 ;  /* 0x0000004500467202 */ /* 0x002fe40000000f00 */
[----:B------:R-:W-:Y:S02]  /*104f0*/  MOV R204, R71 ;  /* 0x0000004700cc7202 */ /* 0x000fe40000000f00 */
[----:B------:R-:W-:-:S02]  /*10500*/  MOV R68, RZ ;  /* 0x000000ff00447202 */ /* 0x000fc40000000f00 */
[----:B------:R-:W-:Y:S02]  /*10510*/  MOV R69, 0xffffffff ;  /* 0xffffffff00457802 */ /* 0x000fe40000000f00 */
[----:B------:R-:W-:Y:S02]  /*10520*/  MOV R64, 0x10540 ;  /* 0x0001054000407802 */ /* 0x000fe40000000f00 */
[----:B------:R-:W-:Y:S05]  /*10530*/  CALL.REL.NOINC `($__internal_116_$__cuda_sm70_shflsync_up) ;  /* 0x0000176000007944 */ /* 0x000fea0003c00000 */
[----:B------:R-:W-:Y:S01]  /*10540*/  ISETP.GE.AND P0, PT, R95, 0x4, PT ;  /* 0x000000045f00780c */ /* 0x000fe20003f06270 */
[-C--:B------:R-:W-:Y:S02]  /*10550*/  FMUL.FTZ R64, R66, R206.reuse ;  /* 0x000000ce42407220 */ /* 0x080fe40000410000 */
[-C--:B0-----:R-:W-:Y:S02]  /*10560*/  FMUL.FTZ R68, R70, R206.reuse ;  /* 0x000000ce46447220 */ /* 0x081fe40000410000 */
[----:B-1----:R-:W-:Y:S02]  /*10570*/  FMUL.FTZ R65, R206, R69 ;  /* 0x00000045ce417220 */ /* 0x002fe40000410000 */
[C---:B------:R-:W-:Y:S02]  /*10580*/  FFMA.FTZ R203, R67.reuse, R205, R64 ;  /* 0x000000cd43cb7223 */ /* 0x040fe40000010040 */
[----:B------:R-:W-:-:S02]  /*10590*/  FMUL.FTZ R64, R67, R206 ;  /* 0x000000ce43407220 */ /* 0x000fc40000410000 */
        /* <DEDUP_REMOVED lines=11> */
[----:B------:R-:W-:Y:S05]  /*10650*/  CALL.REL.NOINC `($__internal_116_$__cuda_sm70_shflsync_up) ;  /* 0x0000164000007944 */ /* 0x000fea0003c00000 */
[----:B0-----:R-:W-:Y:S01]  /*10660*/  HFMA2.MMA R203, -RZ, RZ, 0, 4.76837158203125e-07 ;  /* 0x00000008ffcb7435 */ /* 0x001fe200000001ff */
[----:B-1----:R-:W-:-:S02]  /*10670*/  MOV R66, R69 ;  /* 0x0000004500427202 */ /* 0x002fc40000000f00 */
[----:B------:R-:W-:Y:S02]  /*10680*/  MOV R204, R206 ;  /* 0x000000ce00cc7202 */ /* 0x000fe40000000f00 */
[----:B------:R-:W-:Y:S02]  /*10690*/  MOV R68, RZ ;  /* 0x000000ff00447202 */ /* 0x000fe40000000f00 */
[----:B------:R-:W-:Y:S02]  /*106a0*/  MOV R69, 0xffffffff ;  /* 0xffffffff00457802 */ /* 0x000fe40000000f00 */
[----:B------:R-:W-:Y:S02]  /*106b0*/  MOV R64, 0x106d0 ;  /* 0x000106d000407802 */ /* 0x000fe40000000f00 */
[----:B------:R-:W-:Y:S05]  /*106c0*/  CALL.REL.NOINC `($__internal_116_$__cuda_sm70_shflsync_up) ;  /* 0x000015d000007944 */ /* 0x000fea0003c00000 */
[----:B0-----:R-:W-:Y:S01]  /*106d0*/  HFMA2.MMA R203, -RZ, RZ, 0, 4.76837158203125e-07 ;  /* 0x00000008ffcb7435 */ /* 0x001fe200000001ff */
[----:B-1----:R-:W-:Y:S02]  /*106e0*/  MOV R67, R69 ;  /* 0x0000004500437202 */ /* 0x002fe40000000f00 */
[----:B------:R-:W-:Y:S02]  /*106f0*/  MOV R204, R207 ;  /* 0x000000cf00cc7202 */ /* 0x000fe40000000f00 */
[----:B------:R-:W-:-:S02]  /*10700*/  MOV R68, RZ ;  /* 0x000000ff00447202 */ /* 0x000fc40000000f00 */
[----:B------:R-:W-:Y:S02]  /*10710*/  MOV R69, 0xffffffff ;  /* 0xffffffff00457802 */ /* 0x000fe40000000f00 */
[----:B------:R-:W-:Y:S02]  /*10720*/  MOV R64, 0x10740 ;  /* 0x0001074000407802 */ /* 0x000fe40000000f00 */
[----:B------:R-:W-:Y:S05]  /*10730*/  CALL.REL.NOINC `($__internal_116_$__cuda_sm70_shflsync_up) ;  /* 0x0000156000007944 */ /* 0x000fea0003c00000 */
[----:B0-----:R-:W-:Y:S01]  /*10740*/  HFMA2.MMA R203, -RZ, RZ, 0, 4.76837158203125e-07 ;  /* 0x00000008ffcb7435 */ /* 0x001fe200000001ff */
[----:B-1----:R-:W-:Y:S02]  /*10750*/  MOV R70, R69 ;  /* 0x0000004500467202 */ /* 0x002fe40000000f00 */
[----:B------:R-:W-:Y:S02]  /*10760*/  MOV R204, R71 ;  /* 0x0000004700cc7202 */ /* 0x000fe40000000f00 */
[----:B------:R-:W-:Y:S02]  /*10770*/  MOV R68, RZ ;  /* 0x000000ff00447202 */ /* 0x000fe40000000f00 */
[----:B------:R-:W-:Y:S02]  /*10780*/  MOV R69, 0xffffffff ;  /* 0xffffffff00457802 */ /* 0x000fe40000000f00 */
[----:B------:R-:W-:-:S02]  /*10790*/  MOV R64, 0x107b0 ;  /* 0x000107b000407802 */ /* 0x000fc40000000f00 */
[----:B------:R-:W-:Y:S05]  /*107a0*/  CALL.REL.NOINC `($__internal_116_$__cuda_sm70_shflsync_up) ;  /* 0x000014f000007944 */ /* 0x000fea0003c00000 */
        /* <DEDUP_REMOVED lines=21> */
[----:B------:R-:W-:Y:S05]  /*10900*/  CALL.REL.NOINC `($__internal_116_$__cuda_sm70_shflsync_up) ;  /* 0x0000139000007944 */ /* 0x000fea0003c00000 */
[----:B0-----:R-:W-:Y:S01]  /*10910*/  HFMA2.MMA R203, -RZ, RZ, 0, 9.5367431640625e-07 ;  /* 0x00000010ffcb7435 */ /* 0x001fe200000001ff */
[----:B-1----:R-:W-:Y:S02]  /*10920*/  MOV R206, R69 ;  /* 0x0000004500ce7202 */ /* 0x002fe40000000f00 */
[----:B------:R-:W-:-:S02]  /*10930*/  MOV R204, R208 ;  /* 0x000000d000cc7202 */ /* 0x000fc40000000f00 */
[----:B------:R-:W-:Y:S02]  /*10940*/  MOV R68, RZ ;  /* 0x000000ff00447202 */ /* 0x000fe40000000f00 */
[----:B------:R-:W-:Y:S02]  /*10950*/  MOV R69, 0xffffffff ;  /* 0xffffffff00457802 */ /* 0x000fe40000000f00 */
[----:B------:R-:W-:Y:S02]  /*10960*/  MOV R64, 0x10980 ;  /* 0x0001098000407802 */ /* 0x000fe40000000f00 */
[----:B------:R-:W-:Y:S05]  /*10970*/  CALL.REL.NOINC `($__internal_116_$__cuda_sm70_shflsync_up) ;  /* 0x0000132000007944 */ /* 0x000fea0003c00000 */
[----:B0-----:R-:W-:Y:S01]  /*10980*/  HFMA2.MMA R203, -RZ, RZ, 0, 9.5367431640625e-07 ;  /* 0x00000010ffcb7435 */ /* 0x001fe200000001ff */
[----:B-1----:R-:W-:Y:S02]  /*10990*/  MOV R208, R69 ;  /* 0x0000004500d07202 */ /* 0x002fe40000000f00 */
[----:B------:R-:W-:Y:S02]  /*109a0*/  MOV R204, R207 ;  /* 0x000000cf00cc7202 */ /* 0x000fe40000000f00 */
[----:B------:R-:W-:Y:S02]  /*109b0*/  MOV R68, RZ ;  /* 0x000000ff00447202 */ /* 0x000fe40000000f00 */
[----:B------:R-:W-:-:S02]  /*109c0*/  MOV R69, 0xffffffff ;  /* 0xffffffff00457802 */ /* 0x000fc40000000f00 */
[----:B------:R-:W-:Y:S02]  /*109d0*/  MOV R64, 0x109f0 ;  /* 0x000109f000407802 */ /* 0x000fe40000000f00 */
[----:B------:R-:W-:Y:S05]  /*109e0*/  CALL.REL.NOINC `($__internal_116_$__cuda_sm70_shflsync_up) ;  /* 0x000012b000007944 */ /* 0x000fea0003c00000 */
[----:B0-----:R-:W-:Y:S01]  /*109f0*/  HFMA2.MMA R203, -RZ, RZ, 0, 9.5367431640625e-07 ;  /* 0x00000010ffcb7435 */ /* 0x001fe200000001ff */
[----:B-1----:R-:W-:Y:S02]  /*10a00*/  MOV R210, R69 ;  /* 0x0000004500d27202 */ /* 0x002fe40000000f00 */
[----:B------:R-:W-:Y:S02]  /*10a10*/  MOV R204, R71 ;  /* 0x0000004700cc7202 */ /* 0x000fe40000000f00 */
[----:B------:R-:W-:Y:S02]  /*10a20*/  MOV R68, RZ ;  /* 0x000000ff00447202 */ /* 0x000fe40000000f00 */
[----:B------:R-:W-:Y:S02]  /*10a30*/  MOV R69, 0xffffffff ;  /* 0xffffffff00457802 */ /* 0x000fe40000000f00 */
[----:B------:R-:W-:Y:S02]  /*10a40*/  MOV R64, 0x10a60 ;  /* 0x00010a6000407802 */ /* 0x000fe40000000f00 */
[----:B------:R-:W-:Y:S05]  /*10a50*/  CALL.REL.NOINC `($__internal_116_$__cuda_sm70_shflsync_up) ;  /* 0x0000124000007944 */ /* 0x000fea0003c00000 */
[----:B01----:R-:W-:Y:S05]  /*10a60*/  BRA `(.L_x_4787) ;  /* 0xffff6e0000007947 */ /* 0x003fea000383ffff */
.L_x_4684:
[----:B------:R-:W-:Y:S01]  /*10a70*/  HFMA2.MMA R203, -RZ, RZ, 0, 5.9604644775390625e-08 ;  /* 0x00000001ffcb7435 */ /* 0x000fe200000001ff */
[----:B------:R-:W-:-:S02]  /*10a80*/  MOV R68, RZ ;  /* 0x000000ff00447202 */ /* 0x000fc40000000f00 */
[----:B------:R-:W-:Y:S02]  /*10a90*/  MOV R69, 0xffffffff ;  /* 0xffffffff00457802 */ /* 0x000fe40000000f00 */
[----:B------:R-:W-:Y:S02]  /*10aa0*/  MOV R64, 0x10ac0 ;  /* 0x00010ac000407802 */ /* 0x000fe40000000f00 */
[----:B01----:R-:W-:Y:S05]  /*10ab0*/  CALL.REL.NOINC `($__internal_116_$__cuda_sm70_shflsync_up) ;  /* 0x000011e000007944 */ /* 0x003fea0003c00000 */
[----:B0-----:R-:W-:Y:S01]  /*10ac0*/  HFMA2.MMA R203, -RZ, RZ, 0, 5.9604644775390625e-08 ;  /* 0x00000001ffcb7435 */ /* 0x001fe200000001ff */
[----:B-1----:R-:W-:Y:S02]  /*10ad0*/  MOV R66, R69 ;  /* 0x0000004500427202 */ /* 0x002fe40000000f00 */
[----:B------:R-:W-:Y:S02]  /*10ae0*/  MOV R204, R70 ;  /* 0x0000004600cc7202 */ /* 0x000fe40000000f00 */
[----:B------:R-:W-:Y:S02]  /*10af0*/  MOV R68, RZ ;  /* 0x000000ff00447202 */ /* 0x000fe40000000f00 */
[----:B------:R-:W-:Y:S02]  /*10b00*/  MOV R69, 0xffffffff ;  /* 0xffffffff00457802 */ /* 0x000fe40000000f00 */
[----:B------:R-:W-:-:S02]  /*10b10*/  MOV R64, 0x10b30 ;  /* 0x00010b3000407802 */ /* 0x000fc40000000f00 */
        /* <DEDUP_REMOVED lines=8> */
[----:B0-----:R-:W-:Y:S01]  /*10ba0*/  HFMA2.MMA R203, -RZ, RZ, 0, 5.9604644775390625e-08 ;  /* 0x00000001ffcb7435 */ /* 0x001fe200000001ff */
[----:B-1----:R-:W-:Y:S02]  /*10bb0*/  MOV R71, R69 ;  /* 0x0000004500477202 */ /* 0x002fe40000000f00 */
[----:B------:R-:W-:Y:S02]  /*10bc0*/  MOV R204, R67 ;  /* 0x0000004300cc7202 */ /* 0x000fe40000000f00 */
[----:B------:R-:W-:-:S02]  /*10bd0*/  MOV R68, RZ ;  /* 0x000000ff00447202 */ /* 0x000fc40000000f00 */
[----:B------:R-:W-:Y:S02]  /*10be0*/  MOV R69, 0xffffffff ;  /* 0xffffffff00457802 */ /* 0x000fe40000000f00 */
[----:B------:R-:W-:Y:S02]  /*10bf0*/  MOV R64, 0x10c10 ;  /* 0x00010c1000407802 */ /* 0x000fe40000000f00 */
[----:B------:R-:W-:Y:S05]  /*10c00*/  CALL.REL.NOINC `($__internal_116_$__cuda_sm70_shflsync_up) ;  /* 0x0000109000007944 */ /* 0x000fea0003c00000 */
[----:B0-----:R-:W-:Y:S01]  /*10c10*/  MOV R68, R66 ;  /* 0x0000004200447202 */ /* 0x001fe20000000f00 */
[----:B------:R-:W-:Y:S01]  /*10c20*/  HFMA2.MMA R66, -RZ, RZ, 0, 0 ;  /* 0x00000000ff427435 */ /* 0x000fe200000001ff */
[----:B------:R-:W-:Y:S02]  /*10c30*/  MOV R241, R60 ;  /* 0x0000003c00f17202 */ /* 0x000fe40000000f00 */
[----:B------:R-:W-:Y:S02]  /*10c40*/  MOV R65, 0xffffffff ;  /* 0xffffffff00417802 */ /* 0x000fe40000000f00 */
[----:B------:R-:W-:Y:S02]  /*10c50*/  MOV R64, 0x10c70 ;  /* 0x00010c7000407802 */ /* 0x000fe40000000f00 */
[----:B-1----:R-:W-:Y:S05]  /*10c60*/  CALL.REL.NOINC `($__internal_115_$__cuda_sm70_shflsync_idx_p) ;  /* 0x00000fd000007944 */ /* 0x002fea0003c00000 */
[----:B-1----:R-:W-:Y:S01]  /*10c70*/  MOV R60, R66 ;  /* 0x00000042003c7202 */ /* 0x002fe20000000f00 */
[----:B------:R-:W-:Y:S01]  /*10c80*/  HFMA2.MMA R66, -RZ, RZ, 0, 0 ;  /* 0x00000000ff427435 */ /* 0x000fe200000001ff */
[----:B------:R-:W-:-:S02]  /*10c90*/  MOV R241, R61 ;  /* 0x0000003d00f17202 */ /* 0x000fc40000000f00 */
[----:B------:R-:W-:Y:S02]  /*10ca0*/  MOV R65, 0xffffffff ;  /* 0xffffffff00417802 */ /* 0x000fe40000000f00 */
[----:B------:R-:W-:Y:S02]  /*10cb0*/  MOV R64, 0x10cd0 ;  /* 0x00010cd000407802 */ /* 0x000fe40000000f00 */
[----:B0-----:R-:W-:Y:S05]  /*10cc0*/  CALL.REL.NOINC `($__internal_115_$__cuda_sm70_shflsync_idx_p) ;  /* 0x00000f7000007944 */ /* 0x001fea0003c00000 */
[----:B-1----:R-:W-:Y:S01]  /*10cd0*/  MOV R61, R66 ;  /* 0x00000042003d7202 */ /* 0x002fe20000000f00 */
[----:B------:R-:W-:Y:S01]  /*10ce0*/  HFMA2.MMA R66, -RZ, RZ, 0, 0 ;  /* 0x00000000ff427435 */ /* 0x000fe200000001ff */
[----:B------:R-:W-:Y:S02]  /*10cf0*/  MOV R241, R62 ;  /* 0x0000003e00f17202 */ /* 0x000fe40000000f00 */
[----:B------:R-:W-:Y:S02]  /*10d00*/  MOV R65, 0xffffffff ;  /* 0xffffffff00417802 */ /* 0x000fe40000000f00 */
[----:B------:R-:W-:Y:S02]  /*10d10*/  MOV R64, 0x10d30 ;  /* 0x00010d3000407802 */ /* 0x000fe40000000f00 */
[----:B0-----:R-:W-:Y:S05]  /*10d20*/  CALL.REL.NOINC `($__internal_115_$__cuda_sm70_shflsync_idx_p) ;  /* 0x00000f1000007944 */ /* 0x001fea0003c00000 */
[----:B-1----:R-:W-:Y:S01]  /*10d30*/  MOV R62, R66 ;  /* 0x00000042003e7202 */ /* 0x002fe20000000f00 */
[----:B------:R-:W-:Y:S01]  /*10d40*/  HFMA2.MMA R66, -RZ, RZ, 0, 0 ;  /* 0x00000000ff427435 */ /* 0x000fe200000001ff */
[----:B------:R-:W-:-:S02]  /*10d50*/  MOV R241, R63 ;  /* 0x0000003f00f17202 */ /* 0x000fc40000000f00 */
[----:B------:R-:W-:Y:S02]  /*10d60*/  MOV R65, 0xffffffff ;  /* 0xffffffff00417802 */ /* 0x000fe40000000f00 */
[----:B------:R-:W-:Y:S02]  /*10d70*/  MOV R64, 0x10d90 ;  /* 0x00010d9000407802 */ /* 0x000fe40000000f00 */
[----:B0-----:R-:W-:Y:S05]  /*10d80*/  CALL.REL.NOINC `($__internal_115_$__cuda_sm70_shflsync_idx_p) ;  /* 0x00000eb000007944 */ /* 0x001fea0003c00000 */
[----:B-1----:R-:W-:Y:S01]  /*10d90*/  MOV R63, R66 ;  /* 0x00000042003f7202 */ /* 0x002fe20000000f00 */
[----:B0-----:R-:W-:Y:S05]  /*10da0*/  BRA `(.L_x_4788) ;  /* 0xffff6db000007947 */ /* 0x001fea000383ffff */
.L_x_4687:
[----:B------:R-:W-:Y:S01]  /*10db0*/  HFMA2.MMA R66, -RZ, RZ, 0, 5.9604644775390625e-08 ;  /* 0x00000001ff427435 */ /* 0x000fe200000001ff */
[----:B------:R-:W-:Y:S02]  /*10dc0*/  MOV R241, R239 ;  /* 0x000000ef00f17202 */ /* 0x000fe40000000f00 */
[----:B------:R-:W-:Y:S02]  /*10dd0*/  MOV R242, 0x1f ;  /* 0x0000001f00f27802 */ /* 0x000fe40000000f00 */
[----:B------:R-:W-:Y:S02]  /*10de0*/  MOV R65, 0xffffffff ;  /* 0xffffffff00417802 */ /* 0x000fe40000000f00 */
[----:B------:R-:W-:-:S02]  /*10df0*/  MOV R64, 0x10e10 ;  /* 0x00010e1000407802 */ /* 0x000fc40000000f00 */
[----:B------:R-:W-:Y:S05]  /*10e00*/  CALL.REL.NOINC `($__internal_114_$__cuda_sm70_shflsync_down) ;  /* 0x00000df000007944 */ /* 0x000fea0003c00000 */
[----:B-1----:R-:W-:Y:S01]  /*10e10*/  MOV R67, R66 ;  /* 0x0000004200437202 */ /* 0x002fe20000000f00 */
[----:B------:R-:W-:Y:S05]  /*10e20*/  BRA `(.L_x_4789) ;  /* 0xffff801000007947 */ /* 0x000fea000383ffff */
.L_x_4688:
[----:B------:R-:W-:Y:S01]  /*10e30*/  HFMA2.MMA R66, -RZ, RZ, 0, 5.9604644775390625e-08 ;  /* 0x00000001ff427435 */ /* 0x000fe200000001ff */
[----:B------:R-:W-:-:S02]  /*10e40*/  MOV R241, R69 ;  /* 0x0000004500f17202 */ /* 0x000fc40000000f00 */
[----:B------:R-:W-:Y:S02]  /*10e50*/  MOV R242, 0x1f ;  /* 0x0000001f00f27802 */ /* 0x000fe40000000f00 */
[----:B------:R-:W-:Y:S02]  /*10e60*/  MOV R65, 0xffffffff ;  /* 0xffffffff00417802 */ /* 0x000fe40000000f00 */
[----:B------:R-:W-:Y:S02]  /*10e70*/  MOV R64, 0x10e90 ;  /* 0x00010e9000407802 */ /* 0x000fe40000000f00 */
[----:B01----:R-:W-:Y:S05]  /*10e80*/  CALL.REL.NOINC `($__internal_114_$__cuda_sm70_shflsync_down) ;  /* 0x00000d7000007944 */ /* 0x003fea0003c00000 */
[----:B-1----:R-:W-:Y:S01]  /*10e90*/  MOV R69, R66 ;  /* 0x0000004200457202 */ /* 0x002fe20000000f00 */
[----:B------:R-:W-:Y:S01]  /*10ea0*/  HFMA2.MMA R66, -RZ, RZ, 0, 5.9604644775390625e-08 ;  /* 0x00000001ff427435 */ /* 0x000fe200000001ff */
[----:B------:R-:W-:Y:S02]  /*10eb0*/  MOV R241, R68 ;  /* 0x0000004400f17202 */ /* 0x000fe40000000f00 */
[----:B------:R-:W-:Y:S02]  /*10ec0*/  MOV R242, 0x1f ;  /* 0x0000001f00f27802 */ /* 0x000fe40000000f00 */
[----:B------:R-:W-:-:S02]  /*10ed0*/  MOV R65, 0xffffffff ;  /* 0xffffffff00417802 */ /* 0x000fc40000000f00 */
[----:B------:R-:W-:Y:S02]  /*10ee0*/  MOV R64, 0x10f00 ;  /* 0x00010f0000407802 */ /* 0x000fe40000000f00 */
[----:B------:R-:W-:Y:S05]  /*10ef0*/  CALL.REL.NOINC `($__internal_114_$__cuda_sm70_shflsync_down) ;  /* 0x00000d0000007944 */ /* 0x000fea0003c00000 */
[----:B-1----:R-:W-:Y:S01]  /*10f00*/  MOV R239, R66 ;  /* 0x0000004200ef7202 */ /* 0x002fe20000000f00 */
[----:B------:R-:W-:Y:S01]  /*10f10*/  HFMA2.MMA R66, -RZ, RZ, 0, 5.9604644775390625e-08 ;  /* 0x00000001ff427435 */ /* 0x000fe200000001ff */
[----:B------:R-:W-:Y:S02]  /*10f20*/  MOV R241, R70 ;  /* 0x0000004600f17202 */ /* 0x000fe40000000f00 */
[----:B------:R-:W-:Y:S02]  /*10f30*/  MOV R242, 0x1f ;  /* 0x0000001f00f27802 */ /* 0x000fe40000000f00 */
[----:B------:R-:W-:Y:S02]  /*10f40*/  MOV R65, 0xffffffff ;  /* 0xffffffff00417802 */ /* 0x000fe40000000f00 */
[----:B------:R-:W-:Y:S02]  /*10f50*/  MOV R64, 0x10f70 ;  /* 0x00010f7000407802 */ /* 0x000fe40000000f00 */
[----:B------:R-:W-:Y:S05]  /*10f60*/  CALL.REL.NOINC `($__internal_114_$__cuda_sm70_shflsync_down) ;  /* 0x00000c9000007944 */ /* 0x000fea0003c00000 */
[----:B-1----:R-:W-:Y:S05]  /*10f70*/  BRA `(.L_x_4790) ;  /* 0xffff7f0000007947 */ /* 0x002fea000383ffff */
.L_x_4691:
[----:B----4-:R-:W-:Y:S01]  /*10f80*/  HFMA2.MMA R66, -RZ, RZ, 0, 1.1920928955078125e-07 ;  /* 0x00000002ff427435 */ /* 0x010fe200000001ff */
[----:B------:R-:W-:Y:S02]  /*10f90*/  MOV R241, R71 ;  /* 0x0000004700f17202 */ /* 0x000fe40000000f00 */
[----:B------:R-:W-:-:S02]  /*10fa0*/  MOV R242, 0x1f ;  /* 0x0000001f00f27802 */ /* 0x000fc40000000f00 */
[----:B------:R-:W-:Y:S02]  /*10fb0*/  MOV R65, 0xffffffff ;  /* 0xffffffff00417802 */ /* 0x000fe40000000f00 */
[----:B------:R-:W-:Y:S02]  /*10fc0*/  MOV R64, 0x10fe0 ;  /* 0x00010fe000407802 */ /* 0x000fe40000000f00 */
[----:B0123--:R-:W-:Y:S05]  /*10fd0*/  CALL.REL.NOINC `($__internal_114_$__cuda_sm70_shflsync_down) ;  /* 0x00000c2000007944 */ /* 0x00ffea0003c00000 */
[----:B-1----:R-:W-:Y:S01]  /*10fe0*/  MOV R67, R66 ;  /* 0x0000004200437202 */ /* 0x002fe20000000f00 */
[----:B------:R-:W-:Y:S01]  /*10ff0*/  HFMA2.MMA R66, -RZ, RZ, 0, 1.1920928955078125e-07 ;  /* 0x00000002ff427435 */ /* 0x000fe200000001ff */
[----:B------:R-:W-:Y:S02]  /*11000*/  MOV R241, R240 ;  /* 0x000000f000f17202 */ /* 0x000fe40000000f00 */
[----:B------:R-:W-:Y:S02]  /*11010*/  MOV R242, 0x1f ;  /* 0x0000001f00f27802 */ /* 0x000fe40000000f00 */
[----:B------:R-:W-:Y:S02]  /*11020*/  MOV R65, 0xffffffff ;  /* 0xffffffff00417802 */ /* 0x000fe40000000f00 */
[----:B------:R-:W-:-:S02]  /*11030*/  MOV R64, 0x11050 ;  /* 0x0001105000407802 */ /* 0x000fc40000000f00 */
[----:B------:R-:W-:Y:S05]  /*11040*/  CALL.REL.NOINC `($__internal_114_$__cuda_sm70_shflsync_down) ;  /* 0x00000bb000007944 */ /* 0x000fea0003c00000 */
[----:B-1----:R-:W-:Y:S01]  /*11050*/  MOV R69, R66 ;  /* 0x0000004200457202 */ /* 0x002fe20000000f00 */
[----:B------:R-:W-:Y:S01]  /*11060*/  HFMA2.MMA R66, -RZ, RZ, 0, 1.1920928955078125e-07 ;  /* 0x00000002ff427435 */ /* 0x000fe200000001ff */
[----:B------:R-:W-:-:S02]  /*11070*/  MOV R241, R68 ;  /* 0x0000004400f17202 */ /* 0x000fc40000000f00 */
[----:B------:R-:W-:Y:S02]  /*11080*/  MOV R242, 0x1f ;  /* 0x0000001f00f27802 */ /* 0x000fe40000000f00 */
[----:B------:R-:W-:Y:S02]  /*11090*/  MOV R65, 0xffffffff ;  /* 0xffffffff00417802 */ /* 0x000fe40000000f00 */
[----:B------:R-:W-:Y:S02]  /*110a0*/  MOV R64, 0x110c0 ;  /* 0x000110c000407802 */ /* 0x000fe40000000f00 */
[----:B------:R-:W-:Y:S05]  /*110b0*/  CALL.REL.NOINC `($__internal_114_$__cuda_sm70_shflsync_down) ;  /* 0x00000b4000007944 */ /* 0x000fea0003c00000 */
[----:B-1----:R-:W-:Y:S01]  /*110c0*/  MOV R70, R66 ;  /* 0x0000004200467202 */ /* 0x002fe20000000f00 */
[----:B------:R-:W-:Y:S01]  /*110d0*/  HFMA2.MMA R66, -RZ, RZ, 0, 1.1920928955078125e-07 ;  /* 0x00000002ff427435 */ /* 0x000fe200000001ff */
[----:B------:R-:W-:Y:S02]  /*110e0*/  MOV R241, R238 ;  /* 0x000000ee00f17202 */ /* 0x000fe40000000f00 */
[----:B------:R-:W-:Y:S02]  /*110f0*/  MOV R242, 0x1f ;  /* 0x0000001f00f27802 */ /* 0x000fe40000000f00 */
[----:B------:R-:W-:-:S02]  /*11100*/  MOV R65, 0xffffffff ;  /* 0xffffffff00417802 */ /* 0x000fc40000000f00 */
[----:B------:R-:W-:Y:S02]  /*11110*/  MOV R64, 0x11130 ;  /* 0x0001113000407802 */ /* 0x000fe40000000f00 */
[----:B------:R-:W-:Y:S05]  /*11120*/  CALL.REL.NOINC `($__internal_114_$__cuda_sm70_shflsync_down) ;  /* 0x00000ad000007944 */ /* 0x000fea0003c00000 */
[----:B-1----:R-:W-:Y:S05]  /*11130*/  BRA `(.L_x_4791) ;  /* 0xffff7e8000007947 */ /* 0x002fea000383ffff */
.L_x_4694:
[----:B----4-:R-:W-:Y:S01]  /*11140*/  HFMA2.MMA R66, -RZ, RZ, 0, 2.384185791015625e-07 ;  /* 0x00000004ff427435 */ /* 0x010fe200000001ff */
[----:B------:R-:W-:Y:S02]  /*11150*/  MOV R241, R71 ;  /* 0x0000004700f17202 */ /* 0x000fe40000000f00 */
[----:B------:R-:W-:Y:S02]  /*11160*/  MOV R242, 0x1f ;  /* 0x0000001f00f27802 */ /* 0x000fe40000000f00 */
[----:B------:R-:W-:Y:S02]  /*11170*/  MOV R65, 0xffffffff ;  /* 0xffffffff00417802 */ /* 0x000fe40000000f00 */
[----:B------:R-:W-:Y:S02]  /*11180*/  MOV R64, 0x111a0 ;  /* 0x000111a000407802 */ /* 0x000fe40000000f00 */
[----:B0123--:R-:W-:Y:S05]  /*11190*/  CALL.REL.NOINC `($__internal_114_$__cuda_sm70_shflsync_down) ;  /* 0x00000a6000007944 */ /* 0x00ffea0003c00000 */
[----:B-1----:R-:W-:Y:S01]  /*111a0*/  MOV R67, R66 ;  /* 0x0000004200437202 */ /* 0x002fe20000000f00 */
[----:B------:R-:W-:Y:S05]  /*111b0*/  BRA `(.L_x_4792) ;  /* 0xffff7f1000007947 */ /* 0x000fea000383ffff */
.L_x_4695:
[----:B----4-:R-:W-:Y:S01]  /*111c0*/  HFMA2.MMA R66, -RZ, RZ, 0, 2.384185791015625e-07 ;  /* 0x00000004ff427435 */ /* 0x010fe200000001ff */
[----:B------:R-:W-:Y:S02]  /*111d0*/  MOV R241, R240 ;  /* 0x000000f000f17202 */ /* 0x000fe40000000f00 */
[----:B------:R-:W-:-:S02]  /*111e0*/  MOV R242, 0x1f ;  /* 0x0000001f00f27802 */ /* 0x000fc40000000f00 */
[----:B------:R-:W-:Y:S02]  /*111f0*/  MOV R65, 0xffffffff ;  /* 0xffffffff00417802 */ /* 0x000fe40000000f00 */
[----:B------:R-:W-:Y:S02]  /*11200*/  MOV R64, 0x11220 ;  /* 0x0001122000407802 */ /* 0x000fe40000000f00 */
[----:B0123--:R-:W-:Y:S05]  /*11210*/  CALL.REL.NOINC `($__internal_114_$__cuda_sm70_shflsync_down) ;  /* 0x000009e000007944 */ /* 0x00ffea0003c00000 */
[----:B-1----:R-:W-:Y:S01]  /*11220*/  MOV R69, R66 ;  /* 0x0000004200457202 */ /* 0x002fe20000000f00 */
[----:B------:R-:W-:Y:S01]  /*11230*/  HFMA2.MMA R66, -RZ, RZ, 0, 2.384185791015625e-07 ;  /* 0x00000004ff427435 */ /* 0x000fe200000001ff */
[----:B------:R-:W-:Y:S02]  /*11240*/  MOV R241, R68 ;  /* 0x0000004400f17202 */ /* 0x000fe40000000f00 */
[----:B------:R-:W-:Y:S02]  /*11250*/  MOV R242, 0x1f ;  /* 0x0000001f00f27802 */ /* 0x000fe40000000f00 */
[----:B------:R-:W-:Y:S02]  /*11260*/  MOV R65, 0xffffffff ;  /* 0xffffffff00417802 */ /* 0x000fe40000000f00 */
[----:B------:R-:W-:-:S02]  /*11270*/  MOV R64, 0x11290 ;  /* 0x0001129000407802 */ /* 0x000fc40000000f00 */
[----:B------:R-:W-:Y:S05]  /*11280*/  CALL.REL.NOINC `($__internal_114_$__cuda_sm70_shflsync_down) ;  /* 0x0000097000007944 */ /* 0x000fea0003c00000 */
[----:B-1----:R-:W-:Y:S01]  /*11290*/  MOV R70, R66 ;  /* 0x0000004200467202 */ /* 0x002fe20000000f00 */
[----:B------:R-:W-:Y:S01]  /*112a0*/  HFMA2.MMA R66, -RZ, RZ, 0, 2.384185791015625e-07 ;  /* 0x00000004ff427435 */ /* 0x000fe200000001ff */
[----:B------:R-:W-:-:S02]  /*112b0*/  MOV R241, R238 ;  /* 0x000000ee00f17202 */ /* 0x000fc40000000f00 */
[----:B------:R-:W-:Y:S02]  /*112c0*/  MOV R242, 0x1f ;  /* 0x0000001f00f27802 */ /* 0x000fe40000000f00 */
[----:B------:R-:W-:Y:S02]  /*112d0*/  MOV R65, 0xffffffff ;  /* 0xffffffff00417802 */ /* 0x000fe40000000f00 */
[----:B------:R-:W-:Y:S02]  /*112e0*/  MOV R64, 0x11300 ;  /* 0x0001130000407802 */ /* 0x000fe40000000f00 */
[----:B------:R-:W-:Y:S05]  /*112f0*/  CALL.REL.NOINC `($__internal_114_$__cuda_sm70_shflsync_down) ;  /* 0x0000090000007944 */ /* 0x000fea0003c00000 */
[----:B-1----:R-:W-:Y:S05]  /*11300*/  BRA `(.L_x_4793) ;  /* 0xffff7e0000007947 */ /* 0x002fea000383ffff */
.L_x_4698:
[----:B----4-:R-:W-:Y:S01]  /*11310*/  HFMA2.MMA R66, -RZ, RZ, 0, 4.76837158203125e-07 ;  /* 0x00000008ff427435 */ /* 0x010fe200000001ff */
[----:B------:R-:W-:Y:S02]  /*11320*/  MOV R241, R71 ;  /* 0x0000004700f17202 */ /* 0x000fe40000000f00 */
[----:B------:R-:W-:Y:S02]  /*11330*/  MOV R242, 0x1f ;  /* 0x0000001f00f27802 */ /* 0x000fe40000000f00 */
[----:B------:R-:W-:Y:S02]  /*11340*/  MOV R65, 0xffffffff ;  /* 0xffffffff00417802 */ /* 0x000fe40000000f00 */
[----:B------:R-:W-:-:S02]  /*11350*/  MOV R64, 0x11370 ;  /* 0x0001137000407802 */ /* 0x000fc40000000f00 */
[----:B0123--:R-:W-:Y:S05]  /*11360*/  CALL.REL.NOINC `($__internal_114_$__cuda_sm70_shflsync_down) ;  /* 0x0000089000007944 */ /* 0x00ffea0003c00000 */
[----:B-1----:R-:W-:Y:S01]  /*11370*/  MOV R67, R66 ;  /* 0x0000004200437202 */ /* 0x002fe20000000f00 */
[----:B------:R-:W-:Y:S01]  /*11380*/  HFMA2.MMA R66, -RZ, RZ, 0, 4.76837158203125e-07 ;  /* 0x00000008ff427435 */ /* 0x000fe200000001ff */
[----:B------:R-:W-:-:S02]  /*11390*/  MOV R241, R240 ;  /* 0x000000f000f17202 */ /* 0x000fc40000000f00 */
[----:B------:R-:W-:Y:S02]  /*113a0*/  MOV R242, 0x1f ;  /* 0x0000001f00f27802 */ /* 0x000fe40000000f00 */
[----:B------:R-:W-:Y:S02]  /*113b0*/  MOV R65, 0xffffffff ;  /* 0xffffffff00417802 */ /* 0x000fe40000000f00 */
[----:B------:R-:W-:Y:S02]  /*113c0*/  MOV R64, 0x113e0 ;  /* 0x000113e000407802 */ /* 0x000fe40000000f00 */
[----:B------:R-:W-:Y:S05]  /*113d0*/  CALL.REL.NOINC `($__internal_114_$__cuda_sm70_shflsync_down) ;  /* 0x0000082000007944 */ /* 0x000fea0003c00000 */
[----:B-1----:R-:W-:Y:S01]  /*113e0*/  MOV R69, R66 ;  /* 0x0000004200457202 */ /* 0x002fe20000000f00 */
[----:B------:R-:W-:Y:S01]  /*113f0*/  HFMA2.MMA R66, -RZ, RZ, 0, 4.76837158203125e-07 ;  /* 0x00000008ff427435 */ /* 0x000fe200000001ff */
[----:B------:R-:W-:Y:S02]  /*11400*/  MOV R241, R68 ;  /* 0x0000004400f17202 */ /* 0x000fe40000000f00 */
[----:B------:R-:W-:Y:S02]  /*11410*/  MOV R242, 0x1f ;  /* 0x0000001f00f27802 */ /* 0x000fe40000000f00 */
[----:B------:R-:W-:-:S02]  /*11420*/  MOV R65, 0xffffffff ;  /* 0xffffffff00417802 */ /* 0x000fc40000000f00 */
[----:B------:R-:W-:Y:S02]  /*11430*/  MOV R64, 0x11450 ;  /* 0x0001145000407802 */ /* 0x000fe40000000f00 */
[----:B------:R-:W-:Y:S05]  /*11440*/  CALL.REL.NOINC `($__internal_114_$__cuda_sm70_shflsync_down) ;  /* 0x000007b000007944 */ /* 0x000fea0003c00000 */
[----:B-1----:R-:W-:Y:S01]  /*11450*/  MOV R70, R66 ;  /* 0x0000004200467202 */ /* 0x002fe20000000f00 */
[----:B------:R-:W-:Y:S01]  /*11460*/  HFMA2.MMA R66, -RZ, RZ, 0, 4.76837158203125e-07 ;  /* 0x00000008ff427435 */ /* 0x000fe200000001ff */
[----:B------:R-:W-:Y:S02]  /*11470*/  MOV R241, R238 ;  /* 0x000000ee00f17202 */ /* 0x000fe40000000f00 */
[----:B------:R-:W-:Y:S02]  /*11480*/  MOV R242, 0x1f ;  /* 0x0000001f00f27802 */ /* 0x000fe40000000f00 */
[----:B------:R-:W-:Y:S02]  /*11490*/  MOV R65, 0xffffffff ;  /* 0xffffffff00417802 */ /* 0x000fe40000000f00 */
[----:B------:R-:W-:Y:S02]  /*114a0*/  MOV R64, 0x114c0 ;  /* 0x000114c000407802 */ /* 0x000fe40000000f00 */
[----:B------:R-:W-:Y:S05]  /*114b0*/  CALL.REL.NOINC `($__internal_114_$__cuda_sm70_shflsync_down) ;  /* 0x0000074000007944 */ /* 0x000fea0003c00000 */
[----:B-1----:R-:W-:Y:S05]  /*114c0*/  BRA `(.L_x_4794) ;  /* 0xffff7d8000007947 */ /* 0x002fea000383ffff */
.L_x_4701:
[----:B----4-:R-:W-:Y:S01]  /*114d0*/  HFMA2.MMA R66, -RZ, RZ, 0, 9.5367431640625e-07 ;  /* 0x00000010ff427435 */ /* 0x010fe200000001ff */
[----:B------:R-:W-:Y:S02]  /*114e0*/  MOV R241, R71 ;  /* 0x0000004700f17202 */ /* 0x000fe40000000f00 */
[----:B------:R-:W-:-:S02]  /*114f0*/  MOV R242, 0x1f ;  /* 0x0000001f00f27802 */ /* 0x000fc40000000f00 */
[----:B------:R-:W-:Y:S02]  /*11500*/  MOV R65, 0xffffffff ;  /* 0xffffffff00417802 */ /* 0x000fe40000000f00 */
[----:B------:R-:W-:Y:S02]  /*11510*/  MOV R64, 0x11530 ;  /* 0x0001153000407802 */ /* 0x000fe40000000f00 */
[----:B0123--:R-:W-:Y:S05]  /*11520*/  CALL.REL.NOINC `($__internal_114_$__cuda_sm70_shflsync_down) ;  /* 0x000006d000007944 */ /* 0x00ffea0003c00000 */
[----:B-1----:R-:W-:Y:S01]  /*11530*/  MOV R67, R66 ;  /* 0x0000004200437202 */ /* 0x002fe20000000f00 */
[----:B------:R-:W-:Y:S05]  /*11540*/  BRA `(.L_x_4795) ;  /* 0xffff7e1000007947 */ /* 0x000fea000383ffff */
.L_x_4702:
[----:B----4-:R-:W-:Y:S01]  /*11550*/  HFMA2.MMA R66, -RZ, RZ, 0, 9.5367431640625e-07 ;  /* 0x00000010ff427435 */ /* 0x010fe200000001ff */
[----:B------:R-:W-:Y:S02]  /*11560*/  MOV R241, R240 ;  /* 0x000000f000f17202 */ /* 0x000fe40000000f00 */
[----:B------:R-:W-:Y:S02]  /*11570*/  MOV R242, 0x1f ;  /* 0x0000001f00f27802 */ /* 0x000fe40000000f00 */
[----:B------:R-:W-:Y:S02]  /*11580*/  MOV R65, 0xffffffff ;  /* 0xffffffff00417802 */ /* 0x000fe40000000f00 */
[----:B------:R-:W-:-:S02]  /*11590*/  MOV R64, 0x115b0 ;  /* 0x000115b000407802 */ /* 0x000fc40000000f00 */
[----:B0123--:R-:W-:Y:S05]  /*115a0*/  CALL.REL.NOINC `($__internal_114_$__cuda_sm70_shflsync_down) ;  /* 0x0000065000007944 */ /* 0x00ffea0003c00000 */
[----:B-1----:R-:W-:Y:S01]  /*115b0*/  MOV R69, R66 ;  /* 0x0000004200457202 */ /* 0x002fe20000000f00 */
[----:B------:R-:W-:Y:S01]  /*115c0*/  HFMA2.MMA R66, -RZ, RZ, 0, 9.5367431640625e-07 ;  /* 0x00000010ff427435 */ /* 0x000fe200000001ff */
[----:B------:R-:W-:-:S02]  /*115d0*/  MOV R241, R68 ;  /* 0x0000004400f17202 */ /* 0x000fc40000000f00 */
[----:B------:R-:W-:Y:S02]  /*115e0*/  MOV R242, 0x1f ;  /* 0x0000001f00f27802 */ /* 0x000fe40000000f00 */
[----:B------:R-:W-:Y:S02]  /*115f0*/  MOV R65, 0xffffffff ;  /* 0xffffffff00417802 */ /* 0x000fe40000000f00 */
[----:B------:R-:W-:Y:S02]  /*11600*/  MOV R64, 0x11620 ;  /* 0x0001162000407802 */ /* 0x000fe40000000f00 */
[----:B------:R-:W-:Y:S05]  /*11610*/  CALL.REL.NOINC `($__internal_114_$__cuda_sm70_shflsync_down) ;  /* 0x000005e000007944 */ /* 0x000fea0003c00000 */
[----:B-1----:R-:W-:Y:S01]  /*11620*/  MOV R70, R66 ;  /* 0x0000004200467202 */ /* 0x002fe20000000f00 */
[----:B------:R-:W-:Y:S01]  /*11630*/  HFMA2.MMA R66, -RZ, RZ, 0, 9.5367431640625e-07 ;  /* 0x00000010ff427435 */ /* 0x000fe200000001ff */
[----:B------:R-:W-:Y:S02]  /*11640*/  MOV R241, R238 ;  /* 0x000000ee00f17202 */ /* 0x000fe40000000f00 */
[----:B------:R-:W-:Y:S02]  /*11650*/  MOV R242, 0x1f ;  /* 0x0000001f00f27802 */ /* 0x000fe40000000f00 */
[----:B------:R-:W-:-:S02]  /*11660*/  MOV R65, 0xffffffff ;  /* 0xffffffff00417802 */ /* 0x000fc40000000f00 */
[----:B------:R-:W-:Y:S02]  /*11670*/  MOV R64, 0x11690 ;  /* 0x0001169000407802 */ /* 0x000fe40000000f00 */
[----:B------:R-:W-:Y:S05]  /*11680*/  CALL.REL.NOINC `($__internal_114_$__cuda_sm70_shflsync_down) ;  /* 0x0000057000007944 */ /* 0x000fea0003c00000 */
[----:B-1----:R-:W-:Y:S05]  /*11690*/  BRA `(.L_x_4796) ;  /* 0xffff7d0000007947 */ /* 0x002fea000383ffff */
.L_x_4705:
[----:B----4-:R-:W-:Y:S01]  /*116a0*/  HFMA2.MMA R66, -RZ, RZ, 0, 0 ;  /* 0x00000000ff427435 */ /* 0x010fe200000001ff */
[----:B------:R-:W-:Y:S02]  /*116b0*/  MOV R241, R71 ;  /* 0x0000004700f17202 */ /* 0x000fe40000000f00 */
[----:B------:R-:W-:Y:S02]  /*116c0*/  MOV R65, 0xffffffff ;  /* 0xffffffff00417802 */ /* 0x000fe40000000f00 */
[----:B------:R-:W-:Y:S02]  /*116d0*/  MOV R64, 0x116f0 ;  /* 0x000116f000407802 */ /* 0x000fe40000000f00 */
[----:B0123--:R-:W-:Y:S05]  /*116e0*/  CALL.REL.NOINC `($__internal_115_$__cuda_sm70_shflsync_idx_p) ;  /* 0x0000055000007944 */ /* 0x00ffea0003c00000 */
[----:B-1----:R-:W-:Y:S01]  /*116f0*/  MOV R69, R66 ;  /* 0x0000004200457202 */ /* 0x002fe20000000f00 */
[----:B------:R-:W-:Y:S01]  /*11700*/  HFMA2.MMA R66, -RZ, RZ, 0, 0 ;  /* 0x00000000ff427435 */ /* 0x000fe200000001ff */
[----:B------:R-:W-:Y:S02]  /*11710*/  MOV R241, R240 ;  /* 0x000000f000f17202 */ /* 0x000fe40000000f00 */
[----:B------:R-:W-:Y:S02]  /*11720*/  MOV R65, 0xffffffff ;  /* 0xffffffff00417802 */ /* 0x000fe40000000f00 */
[----:B------:R-:W-:-:S02]  /*11730*/  MOV R64, 0x11750 ;  /* 0x0001175000407802 */ /* 0x000fc40000000f00 */
        /* <DEDUP_REMOVED lines=21> */
[----:B0-----:R-:W-:Y:S05]  /*11890*/  CALL.REL.NOINC `($__internal_114_$__cuda_sm70_shflsync_down) ;  /* 0x0000036000007944 */ /* 0x001fea0003c00000 */
[----:B-1----:R-:W-:Y:S01]  /*118a0*/  MOV R71, R66 ;  /* 0x0000004200477202 */ /* 0x002fe20000000f00 */
[----:B------:R-:W-:Y:S01]  /*118b0*/  HFMA2.MMA R66, -RZ, RZ, 0, 5.9604644775390625e-08 ;  /* 0x00000001ff427435 */ /* 0x000fe200000001ff */
[----:B------:R-:W-:-:S02]  /*118c0*/  MOV R241, R240 ;  /* 0x000000f000f17202 */ /* 0x000fc40000000f00 */
[----:B------:R-:W-:Y:S02]  /*118d0*/  MOV R242, 0x1f ;  /* 0x0000001f00f27802 */ /* 0x000fe40000000f00 */
[----:B------:R-:W-:Y:S02]  /*118e0*/  MOV R65, 0xffffffff ;  /* 0xffffffff00417802 */ /* 0x000fe40000000f00 */
[----:B------:R-:W-:Y:S02]  /*118f0*/  MOV R64, 0x11910 ;  /* 0x0001191000407802 */ /* 0x000fe40000000f00 */
[----:B------:R-:W-:Y:S05]  /*11900*/  CALL.REL.NOINC `($__internal_114_$__cuda_sm70_shflsync_down) ;  /* 0x000002f000007944 */ /* 0x000fea0003c00000 */
        /* <DEDUP_REMOVED lines=26> */
[----:B------:R-:W-:Y:S05]  /*11ab0*/  CALL.REL.NOINC `($__internal_115_$__cuda_sm70_shflsync_idx_p) ;  /* 0x0000018000007944 */ /* 0x000fea0003c00000 */
        /* <DEDUP_REMOVED lines=8> */
[----:B------:R-:W-:Y:S02]  /*11b40*/  MOV R241, R62 ;  /* 0x0000003e00f17202 */ /* 0x000fe40000000f00 */
[----:B------:R-:W-:-:S02]  /*11b50*/  MOV R65, 0xffffffff ;  /* 0xffffffff00417802 */ /* 0x000fc40000000f00 */
        /* <DEDUP_REMOVED lines=9> */
[----:B0-----:R-:W-:Y:S05]  /*11bf0*/  BRA `(.L_x_4797) ;  /* 0xffff79c000007947 */ /* 0x001fea000383ffff */
        .weak           $__internal_114_$__cuda_sm70_shflsync_down
        .type           $__internal_114_$__cuda_sm70_shflsync_down,@function
        .size           $__internal_114_$__cuda_sm70_shflsync_down,($__internal_115_$__cuda_sm70_shflsync_idx_p - $__internal_114_$__cuda_sm70_shflsync_down)
$__internal_114_$__cuda_sm70_shflsync_down:
[----:B------:R-:W-:Y:S04]  /*11c00*/  WARPSYNC R65 ;  /* 0x0000004100007348 */ /* 0x000fe80003800000 */
[----:B------:R0:W1:Y:S02]  /*11c10*/  SHFL.DOWN PT, R66, R241, R66, R242 ;  /* 0x08000042f1427389 */ /* 0x00006400000e00f2 */
[----:B0-----:R-:W-:-:S06]  /*11c20*/  HFMA2.MMA R65, -RZ, RZ, 0, 0 ;  /* 0x00000000ff417435 */ /* 0x001fcc00000001ff */
[----:B------:R-:W-:Y:S05]  /*11c30*/  RET.REL.NODEC R64 `(_Z25selective_scan_bwd_kernelI32Selective_Scan_bwd_kernel_traitsILi64ELi16ELb0ELb0ELb1ELb1ELb0EfN3c107complexIfEEEEv12SSMParamsBwd) ;  /* 0xfffee3c040007950 */ /* 0x000fea0003c3ffff */
        .weak           $__internal_115_$__cuda_sm70_shflsync_idx_p
        .type           $__internal_115_$__cuda_sm70_shflsync_idx_p,@function
        .size           $__internal_115_$__cuda_sm70_shflsync_idx_p,($__internal_116_$__cuda_sm70_shflsync_up - $__internal_115_$__cuda_sm70_shflsync_idx_p)
$__internal_115_$__cuda_sm70_shflsync_idx_p:
[----:B------:R-:W-:Y:S01]  /*11c40*/  MOV R95, 0x1f ;  /* 0x0000001f005f7802 */ /* 0x000fe20000000f00 */
[----:B------:R-:W-:Y:S04]  /*11c50*/  WARPSYNC R65 ;  /* 0x0000004100007348 */ /* 0x000fe80003800000 */
[----:B------:R0:W1:Y:S04]  /*11c60*/  SHFL.IDX PT, R66, R241, R66, R95 ;  /* 0x00000042f1427389 */ /* 0x00006800000e005f */
[----:B0-----:R-:W0:Y:S01]  /*11c70*/  S2R R95, SR_LANEID ;  /* 0x00000000005f7919 */ /* 0x001e220000000000 */
[----:B------:R-:W-:-:S06]  /*11c80*/  HFMA2.MMA R65, -RZ, RZ, 0, 0 ;  /* 0x00000000ff417435 */ /* 0x000fcc00000001ff */
[----:B------:R-:W-:Y:S05]  /*11c90*/  RET.REL.NODEC R64 `(_Z25selective_scan_bwd_kernelI32Selective_Scan_bwd_kernel_traitsILi64ELi16ELb0ELb0ELb1ELb1ELb0EfN3c107complexIfEEEEv12SSMParamsBwd) ;  /* 0xfffee36040007950 */ /* 0x000fea0003c3ffff */
        .weak           $__internal_116_$__cuda_sm70_shflsync_up
        .type           $__internal_116_$__cuda_sm70_shflsync_up,@function
        .size           $__internal_116_$__cuda_sm70_shflsync_up,(.L_x_14551 - $__internal_116_$__cuda_sm70_shflsync_up)
$__internal_116_$__cuda_sm70_shflsync_up:
[----:B------:R-:W-:Y:S01]  /*11ca0*/  MOV R65, 0x0 ;  /* 0x0000000000417802 */ /* 0x000fe20000000f00 */
[----:B------:R-:W-:Y:S04]  /*11cb0*/  WARPSYNC R69 ;  /* 0x0000004500007348 */ /* 0x000fe80003800000 */
[----:B------:R0:W1:Y:S01]  /*11cc0*/  SHFL.UP PT, R69, R204, R203, R68 ;  /* 0x040000cbcc457389 */ /* 0x00006200000e0044 */
[----:B------:R-:W-:Y:S05]  /*11cd0*/  RET.REL.NODEC R64 `(_Z25selective_scan_bwd_kernelI32Selective_Scan_bwd_kernel_traitsILi64ELi16ELb0ELb0ELb1ELb1ELb0EfN3c107complexIfEEEEv12SSMParamsBwd) ;  /* 0xfffee32040007950 */ /* 0x000fea0003c3ffff */
.L_x_4798:
        /* <DEDUP_REMOVED lines=10> */
.L_x_14551:


//--------------------- .text._Z25selective_scan_bwd_kernelI32Selective_Scan_bwd_kernel_traitsILi64ELi16ELb0ELb0ELb1ELb1ELb1EfN3c107complexIfEEEEv12SSMParamsBwd --------------------------
	.section	.text._Z25selective_scan_bwd_kernelI32Selective_Scan_bwd_kernel_traitsILi64ELi16ELb0ELb0ELb1ELb1ELb1EfN3c107complexIfEEEEv12SSMParamsBwd,"ax",@progbits
	.sectioninfo	@"SHI_REGISTERS=255"
	.align	128
        .global         _Z25selective_scan_bwd_kernelI32Selective_Scan_bwd_kernel_traitsILi64ELi16ELb0ELb0ELb1ELb1ELb1EfN3c107complexIfEEEEv12SSMParamsBwd
        .type           _Z25selective_scan_bwd_kernelI32Selective_Scan_bwd_kernel_traitsILi64ELi16ELb0ELb0ELb1ELb1ELb1EfN3c107complexIfEEEEv12SSMParamsBwd,@function
        .size           _Z25selective_scan_bwd_kernelI32Selective_Scan_bwd_kernel_traitsILi64ELi16ELb0ELb0ELb1ELb1ELb1EfN3c107complexIfEEEEv12SSMParamsBwd,(.L_x_14554 - _Z25selective_scan_bwd_kernelI32Selective_Scan_bwd_kernel_traitsILi64ELi16ELb0ELb0ELb1ELb1ELb1EfN3c107complexIfEEEEv12SSMParamsBwd)
        .other          _Z25selective_scan_bwd_kernelI32Selective_Scan_bwd_kernel_traitsILi64ELi16ELb0ELb0ELb1ELb1ELb1EfN3c107complexIfEEEEv12SSMParamsBwd,@"STO_CUDA_ENTRY STV_DEFAULT"
_Z25selective_scan_bwd_kernelI32Selective_Scan_bwd_kernel_traitsILi64ELi16ELb0ELb0ELb1ELb1ELb1EfN3c107complexIfEEEEv12SSMParamsBwd:
.text._Z25selective_scan_bwd_kernelI32Selective_Scan_bwd_kernel_traitsILi64ELi16ELb0ELb0ELb1ELb1ELb1EfN3c107complexIfEEEEv12SSMParamsBwd:
        /* <DEDUP_REMOVED lines=167> */
.L_x_4943:
        /* <DEDUP_REMOVED lines=12> */
[----:B------:R-:W-:Y:S01]  /*0b30*/  HFMA2.MMA R34, -RZ, RZ, 0, 0 ;  /* 0x00000000ff227435 */ /* 0x000fe200000001ff */
        /* <DEDUP_REMOVED lines=150> */
[----:B------:R-:W-:Y:S01]  /*14a0*/  MOV R7, RZ ;  /* 0x000000ff00077202 */ /* 0x000fe20000000f00 */
        /* <DEDUP_REMOVED lines=34> */
[----:B------:R-:W-:Y:S01]  /*16d0*/  ISETP.GE.AND P1, PT, R32, R69, PT ;  /* 0x000000452000720c */ /* 0x000fe20003f26270 */
[----:B---3--:R-:W-:Y:S04]  /*16e0*/  STS [R147.X4], R4 ;  /* 0x0000000493007388 */ /* 0x008fe80000004800 */
[----:B--2---:R0:W-:Y:S04]  /*16f0*/  STS [R252.X4+0x80], R5 ;  /* 0x00008005fc007388 */ /* 0x0041e80000004800 */
[----:B------:R1:W-:Y:S04]  /*1700*/  STS [R251.X4+0x100], R34 ;  /* 0x00010022fb007388 */ /* 0x0003e80000004800 */
[----:B------:R2:W-:Y:S04]  /*1710*/  STS [R250.X4+0x180], R7 ;  /* 0x00018007fa007388 */ /* 0x0005e80000004800 */
[----:B-----5:R3:W-:Y:S04]  /*1720*/  STS [R249.X4+0x200], R36 ;  /* 0x00020024f9007388 */ /* 0x0207e80000004800 */
[----:B----4-:R4:W-:Y:S04]  /*1730*/  STS [R248.X4+0x280], R9 ;  /* 0x00028009f8007388 */ /* 0x0109e80000004800 */
        /* <DEDUP_REMOVED lines=29> */
[----:B-1----:R-:W-:Y:S02]  /*1910*/  HFMA2.MMA R34, -RZ, RZ, 0, 0 ;  /* 0x00000000ff227435 */ /* 0x002fe400000001ff */
[----:B--2---:R-:W-:-:S03]  /*1920*/  HFMA2.MMA R7, -RZ, RZ, 0, 0 ;  /* 0x00000000ff077435 */ /* 0x004fc600000001ff */
[----:B------:R-:W2:Y:S01]  /*1930*/  @!P0 LDG.E R4, [R2.64] ;  /* 0x0000002002048981 */ /* 0x000ea2000c1e1900 */
[----:B------:R-:W-:-:S04]  /*1940*/  ISETP.GE.AND P0, PT, R30, R69, PT ;  /* 0x000000451e00720c */ /* 0x000fc80003f06270 */
[----:B------:R-:W2:Y:S01]  /*1950*/  @!P1 LDG.E R34, [R2.64+0x100] ;  /* 0x0001002002229981 */ /* 0x000ea2000c1e1900 */
[----:B------:R-:W-:-:S08]  /*1960*/  ISETP.GE.AND P1, PT, R6, R69, PT ;  /* 0x000000450600720c */ /* 0x000fd00003f26270 */
[----:B------:R-:W2:Y:S01]  /*1970*/  @!P0 LDG.E R5, [R2.64+0x80] ;  /* 0x0000802002058981 */ /* 0x000ea2000c1e1900 */
[----:B------:R-:W-:Y:S02]  /*1980*/  ISETP.GE.AND P0, PT, R0, R69, PT ;  /* 0x000000450000720c */ /* 0x000fe40003f06270 */
[----:B---3--:R-:W-:Y:S01]  /*1990*/  MOV R36, RZ ;  /* 0x000000ff00247202 */ /* 0x008fe20000000f00 */
[----:B----4-:R-:W-:-:S05]  /*19a0*/  HFMA2.MMA R9, -RZ, RZ, 0, 0 ;  /* 0x00000000ff097435 */ /* 0x010fca00000001ff */
[----:B------:R-:W3:Y:S01]  /*19b0*/  @!P1 LDG.E R36, [R2.64+0x200] ;  /* 0x0002002002249981 */ /* 0x000ee2000c1e1900 */
[----:B------:R-:W-:-:S04]  /*19c0*/  ISETP.GE.AND P1, PT, R10, R69, PT ;  /* 0x000000450a00720c */ /* 0x000fc80003f26270 */
[----:B------:R-:W4:Y:S01]  /*19d0*/  @!P0 LDG.E R7, [R2.64+0x180] ;  /* 0x0001802002078981 */ /* 0x000f22000c1e1900 */
[----:B------:R-:W-:Y:S02]  /*19e0*/  ISETP.GE.AND P0, PT, R8, R69, PT ;  /* 0x000000450800720c */ /* 0x000fe40003f06270 */
[----:B-----5:R-:W-:Y:S01]  /*19f0*/  MOV R38, RZ ;  /* 0x000000ff00267202 */ /* 0x020fe20000000f00 */
[----:B------:R-:W-:-:S05]  /*1a00*/  HFMA2.MMA R11, -RZ, RZ, 0, 0 ;  /* 0x00000000ff0b7435 */ /* 0x000fca00000001ff */
[----:B------:R-:W5:Y:S01]  /*1a10*/  @!P1 LDG.E R38, [R2.64+0x300] ;  /* 0x0003002002269981 */ /* 0x000f62000c1e1900 */
[----:B------:R-:W-:-:S04]  /*1a20*/  ISETP.GE.AND P1, PT, R14, R69, PT ;  /* 0x000000450e00720c */ /* 0x000fc80003f26270 */
[----:B------:R-:W5:Y:S01]  /*1a30*/  @!P0 LDG.E R9, [R2.64+0x280] ;  /* 0x0002802002098981 */ /* 0x000f62000c1e1900 */
[----:B------:R-:W-:Y:S02]  /*1a40*/  ISETP.GE.AND P0, PT, R12, R69, PT ;  /* 0x000000450c00720c */ /* 0x000fe40003f06270 */
[----:B------:R-:W-:Y:S01]  /*1a50*/  MOV R40, RZ ;  /* 0x000000ff00287202 */ /* 0x000fe20000000f00 */
[----:B------:R-:W-:-:S05]  /*1a60*/  HFMA2.MMA R13, -RZ, RZ, 0, 0 ;  /* 0x00000000ff0d7435 */ /* 0x000fca00000001ff */
[----:B------:R-:W5:Y:S01]  /*1a70*/  @!P1 LDG.E R40, [R2.64+0x400] ;  /* 0x0004002002289981 */ /* 0x000f62000c1e1900 */
[----:B------:R-:W-:-:S04]  /*1a80*/  ISETP.NE.AND P1, PT, R19, RZ, PT ;  /* 0x000000ff1300720c */ /* 0x000fc80003f25270 */
[----:B------:R-:W5:Y:S01]  /*1a90*/  @!P0 LDG.E R11, [R2.64+0x380] ;  /* 0x00038020020b8981 */ /* 0x000f62000c1e1900 */
[----:B------:R-:W-:Y:S01]  /*1aa0*/  ISETP.NE.AND P0, PT, R21, RZ, PT ;  /* 0x000000ff1500720c */ /* 0x000fe20003f05270 */
[----:B------:R-:W-:Y:S01]  /*1ab0*/  HFMA2.MMA R15, -RZ, RZ, 0, 0 ;  /* 0x00000000ff0f7435 */ /* 0x000fe200000001ff */
[----:B------:R-:W-:Y:S01]  /*1ac0*/  MOV R42, RZ ;  /* 0x000000ff002a7202 */ /* 0x000fe20000000f00 */
[----:B------:R-:W-:Y:S01]  /*1ad0*/  HFMA2.MMA R46, -RZ, RZ, 0, 0 ;  /* 0x00000000ff2e7435 */ /* 0x000fe200000001ff */
        /* <DEDUP_REMOVED lines=11> */
[----:B------:R0:W-:Y:S02]  /*1b90*/  STL [R1], R147 ;  /* 0x0000009301007387 */ /* 0x0001e40000100800 */
[----:B------:R-:W-:Y:S01]  /*1ba0*/  FSETP.GTU.FTZ.AND P2, PT, R76, 20, PT ;  /* 0x41a000004c00780b */ /* 0x000fe20003f5c000 */
[----:B------:R-:W-:Y:S02]  /*1bb0*/  FADD.FTZ R75, R75, UR5 ;  /* 0x000000054b4b7e21 */ /* 0x000fe40008010000 */
[----:B------:R-:W-:Y:S02]  /*1bc0*/  FADD.FTZ R74, R74, UR5 ;  /* 0x000000054a4a7e21 */ /* 0x000fe40008010000 */
[----:B------:R-:W-:Y:S02]  /*1bd0*/  FADD.FTZ R73, R73, UR5 ;  /* 0x0000000549497e21 */ /* 0x000fe40008010000 */
[----:B------:R-:W-:Y:S02]  /*1be0*/  FADD.FTZ R72, R72, UR5 ;  /* 0x0000000548487e21 */ /* 0x000fe40008010000 */
[----:B------:R-:W-:-:S02]  /*1bf0*/  FADD.FTZ R59, R59, UR5 ;  /* 0x000000053b3b7e21 */ /* 0x000fc40008010000 */
[----:B------:R-:W-:Y:S01]  /*1c00*/  FADD.FTZ R58, R58, UR5 ;  /* 0x000000053a3a7e21 */ /* 0x000fe20008010000 */
[----:B------:R-:W-:Y:S01]  /*1c10*/  BSSY B0, `(.L_x_4800) ;  /* 0x0000039000007945 */ /* 0x000fe20003800000 */
[----:B------:R-:W-:Y:S01]  /*1c20*/  FSETP.GTU.FTZ.AND P3, PT, R75, 20, PT ;  /* 0x41a000004b00780b */ /* 0x000fe20003f7c000 */
[----:B------:R-:W-:Y:S01]  /*1c30*/  FADD.FTZ R57, R57, UR5 ;  /* 0x0000000539397e21 */ /* 0x000fe20008010000 */
[----:B------:R-:W-:Y:S02]  /*1c40*/  FSETP.GTU.FTZ.AND P4, PT, R74, 20, PT ;  /* 0x41a000004a00780b */ /* 0x000fe40003f9c000 */
[----:B------:R-:W-:Y:S02]  /*1c50*/  FSETP.GTU.FTZ.AND P5, PT, R73, 20, PT ;  /* 0x41a000004900780b */ /* 0x000fe40003fbc000 */
[----:B------:R-:W-:Y:S02]  /*1c60*/  FSETP.GTU.FTZ.AND P6, PT, R72, 20, PT ;  /* 0x41a000004800780b */ /* 0x000fe40003fdc000 */
[----:B------:R-:W-:-:S02]  /*1c70*/  FSETP.GTU.FTZ.AND P0, PT, R59, 20, PT ;  /* 0x41a000003b00780b */ /* 0x000fc40003f1c000 */
[----:B------:R-:W-:Y:S01]  /*1c80*/  FSETP.GTU.FTZ.AND P1, PT, R58, 20, PT ;  /* 0x41a000003a00780b */ /* 0x000fe20003f3c000 */
[----:B--2---:R0:W-:Y:S04]  /*1c90*/  STS [R147.X4], R4 ;  /* 0x0000000493007388 */ /* 0x0041e80000004800 */
[----:B------:R0:W-:Y:S04]  /*1ca0*/  STS [R252.X4+0x80], R5 ;  /* 0x00008005fc007388 */ /* 0x0001e80000004800 */
[----:B------:R0:W-:Y:S04]  /*1cb0*/  STS [R251.X4+0x100], R34 ;  /* 0x00010022fb007388 */ /* 0x0001e80000004800 */
[----:B----4-:R0:W-:Y:S04]  /*1cc0*/  STS [R250.X4+0x180], R7 ;  /* 0x00018007fa007388 */ /* 0x0101e80000004800 */
[----:B---3--:R0:W-:Y:S04]  /*1cd0*/  STS [R249.X4+0x200], R36 ;  /* 0x00020024f9007388 */ /* 0x0081e80000004800 */
        /* <DEDUP_REMOVED lines=44> */
.L_x_4801:
[----:B------:R-:W-:Y:S05]  /*1fa0*/  BSYNC B0 ;  /* 0x0000000000007941 */ /* 0x000fea0003800000 */
.L_x_4800:
        /* <DEDUP_REMOVED lines=35> */
.L_x_4803:
[----:B------:R-:W-:Y:S05]  /*21e0*/  BSYNC B0 ;  /* 0x0000000000007941 */ /* 0x000fea0003800000 */
.L_x_4802:
        /* <DEDUP_REMOVED lines=35> */
.L_x_4805:
[----:B------:R-:W-:Y:S05]  /*2420*/  BSYNC B0 ;  /* 0x0000000000007941 */ /* 0x000fea0003800000 */
.L_x_4804:
        /* <DEDUP_REMOVED lines=35> */
.L_x_4807:
[----:B------:R-:W-:Y:S05]  /*2660*/  BSYNC B0 ;  /* 0x0000000000007941 */ /* 0x000fea0003800000 */
.L_x_4806:
        /* <DEDUP_REMOVED lines=35> */
.L_x_4809:
[----:B------:R-:W-:Y:S05]  /*28a0*/  BSYNC B0 ;  /* 0x0000000000007941 */ /* 0x000fea0003800000 */
.L_x_4808:
        /* <DEDUP_REMOVED lines=35> */
.L_x_4811:
[----:B------:R-:W-:Y:S05]  /*2ae0*/  BSYNC B0 ;  /* 0x0000000000007941 */ /* 0x000fea0003800000 */
.L_x_4810:
        /* <DEDUP_REMOVED lines=35> */
.L_x_4813:
[----:B------:R-:W-:Y:S05]  /*2d20*/  BSYNC B0 ;  /* 0x0000000000007941 */ /* 0x000fea0003800000 */
.L_x_4812:
        /* <DEDUP_REMOVED lines=35> */
.L_x_4815:
[----:B------:R-:W-:Y:S05]  /*2f60*/  BSYNC B0 ;  /* 0x0000000000007941 */ /* 0x000fea0003800000 */
.L_x_4814:
        /* <DEDUP_REMOVED lines=35> */
.L_x_4817:
[----:B------:R-:W-:Y:S05]  /*31a0*/  BSYNC B0 ;  /* 0x0000000000007941 */ /* 0x000fea0003800000 */
.L_x_4816:
        /* <DEDUP_REMOVED lines=34> */
.L_x_4819:
[----:B------:R-:W-:Y:S05]  /*33d0*/  BSYNC B0 ;  /* 0x0000000000007941 */ /* 0x000fea0003800000 */
.L_x_4818:
        /* <DEDUP_REMOVED lines=33> */
.L_x_4821:
[----:B------:R-:W-:Y:S05]  /*35f0*/  BSYNC B0 ;  /* 0x0000000000007941 */ /* 0x000fea0003800000 */
.L_x_4820:
        /* <DEDUP_REMOVED lines=33> */
.L_x_4823:
[----:B------:R-:W-:Y:S05]  /*3810*/  BSYNC B0 ;  /* 0x0000000000007941 */ /* 0x000fea0003800000 */
.L_x_4822:
        /* <DEDUP_REMOVED lines=33> */
.L_x_4825:
[----:B------:R-:W-:Y:S05]  /*3a30*/  BSYNC B0 ;  /* 0x0000000000007941 */ /* 0x000fea0003800000 */
.L_x_4824:
        /* <DEDUP_REMOVED lines=33> */
.L_x_4827:
[----:B------:R-:W-:Y:S05]  /*3c50*/  BSYNC B0 ;  /* 0x0000000000007941 */ /* 0x000fea0003800000 */
.L_x_4826:
        /* <DEDUP_REMOVED lines=33> */
.L_x_4829:
[----:B------:R-:W-:Y:S05]  /*3e70*/  BSYNC B0 ;  /* 0x0000000000007941 */ /* 0x000fea0003800000 */
.L_x_4828:
        /* <DEDUP_REMOVED lines=33> */
.L_x_4831:
[----:B------:R-:W-:Y:S05]  /*4090*/  BSYNC B0 ;  /* 0x0000000000007941 */ /* 0x000fea0003800000 */
.L_x_4830:
[----:B------:R-:W-:Y:S01]  /*40a0*/  ULDC.64 UR8, c[0x0][0x1f0] ;  /* 0x00007c0000087ab9 */ /* 0x000fe20000000a00 */
[C---:B------:R-:W-:Y:S01]  /*40b0*/  ISETP.GE.AND P0, PT, R94.reuse, R69, PT ;  /* 0x000000455e00720c */ /* 0x040fe20003f06270 */
[----:B------:R-:W-:Y:S01]  /*40c0*/  UIMAD UR7, UR13, UR8, URZ ;  /* 0x000000080d0772a4 */ /* 0x000fe2000f8e023f */
[----:B0-----:R-:W-:Y:S01]  /*40d0*/  MOV R9, UR12 ;  /* 0x0000000c00097c02 */ /* 0x001fe20008000f00 */
[----:B------:R-:W-:Y:S01]  /*40e0*/  USHF.R.S32.HI UR39, URZ, 0x1f, UR25 ;  /* 0x0000001f3f277899 */ /* 0x000fe20008011419 */
        /* <DEDUP_REMOVED lines=8> */
[----:B------:R-:W-:Y:S01]  /*4170*/  MOV R3, UR39 ;  /* 0x0000002700037c02 */ /* 0x000fe20008000f00 */
[----:B------:R-:W-:Y:S01]  /*4180*/  UIMAD UR26, UR13, UR26, URZ ;  /* 0x0000001a0d1a72a4 */ /* 0x000fe2000f8e023f */
[----:B------:R-:W-:Y:S01]  /*4190*/  LDS R48, [R93.X4] ;  /* 0x000000005d307984 */ /* 0x000fe20000004800 */
[----:B------:R-:W-:Y:S01]  /*41a0*/  ULDC.64 UR36, c[0x0][0x1f8] ;  /* 0x00007e0000247ab9 */ /* 0x000fe20000000a00 */
[----:B------:R-:W-:Y:S01]  /*41b0*/  @!P0 IMAD.WIDE.U32 R4, R9, c[0x0][0x200], R4 ;  /* 0x0000800009048a25 */ /* 0x000fe200078e0004 */
[----:B------:R-:W-:Y:S01]  /*41c0*/  UIMAD UR27, UR12, UR27, UR26 ;  /* 0x0000001b0c1b72a4 */ /* 0x000fe2000f8e021a */
[----:B------:R-:W-:Y:S01]  /*41d0*/  MOV R9, UR10 ;  /* 0x0000000a00097c02 */ /* 0x000fe20008000f00 */
[----:B------:R-:W-:Y:S01]  /*41e0*/  UIMAD UR38, UR11, UR36, URZ ;  /* 0x000000240b2672a4 */ /* 0x000fe2000f8e023f */
[----:B------:R-:W-:Y:S01]  /*41f0*/  @!P0 IMAD.WIDE.U32 R2, R7, c[0x0][0x1f0], R2 ;  /* 0x00007c0007028a25 */ /* 0x000fe200078e0002 */
[----:B------:R-:W-:Y:S01]  /*4200*/  UIADD3 UR35, UR35, UR7, URZ ;  /* 0x0000000723237290 */ /* 0x000fe2000fffe03f */
[----:B------:R-:W-:Y:S01]  /*4210*/  MOV R7, UR10 ;  /* 0x0000000a00077c02 */ /* 0x000fe20008000f00 */
[----:B------:R-:W-:Y:S01]  /*4220*/  ULDC UR26, c[0x0][0x174] ;  /* 0x00005d00001a7ab9 */ /* 0x000fe20000000800 */
[----:B------:R-:W-:Y:S01]  /*4230*/  @!P0 IADD3 R5, R5, UR27, RZ ;  /* 0x0000001b05058c10 */ /* 0x000fe2000fffe0ff */
[----:B------:R-:W-:Y:S01]  /*4240*/  UIMAD UR38, UR10, UR37, UR38 ;  /* 0x000000250a2672a4 */ /* 0x000fe2000f8e0226 */
[----:B------:R-:W-:Y:S01]  /*4250*/  @!P0 IADD3 R3, R3, UR7, RZ ;  /* 0x0000000703038c10 */ /* 0x000fe2000fffe0ff */
[----:B------:R-:W-:Y:S01]  /*4260*/  UIMAD.WIDE.U32 UR34, UR10, UR36, UR34 ;  /* 0x000000240a2272a5 */ /* 0x000fe2000f8e0022 */
[----:B------:R-:W-:Y:S01]  /*4270*/  LDS R47, [R93.X4+0x4] ;  /* 0x000004005d2f7984 */ /* 0x000fe20000004800 */
[----:B------:R-:W-:Y:S01]  /*4280*/  UIADD3 UR26, UR6, -UR26, URZ ;  /* 0x8000001a061a7290 */ /* 0x000fe2000fffe03f */
[----:B------:R-:W-:Y:S01]  /*4290*/  @!P0 IMAD.WIDE.U32 R4, R9, c[0x0][0x208], R4 ;  /* 0x0000820009048a25 */ /* 0x000fe200078e0004 */
[----:B------:R-:W-:Y:S01]  /*42a0*/  ULDC.64 UR36, c[0x0][0x208] ;  /* 0x0000820000247ab9 */ /* 0x000fe20000000a00 */
[----:B------:R-:W-:Y:S01]  /*42b0*/  LDS R46, [R93.X4+0x8] ;  /* 0x000008005d2e7984 */ /* 0x000fe20000004800 */
[----:B------:R-:W-:Y:S01]  /*42c0*/  UIADD3 UR9, UR9, UR27, URZ ;  /* 0x0000001b09097290 */ /* 0x000fe2000fffe03f */
[----:B------:R-:W-:Y:S01]  /*42d0*/  @!P0 IMAD.WIDE.U32 R2, R7, c[0x0][0x1f8], R2 ;  /* 0x00007e0007028a25 */ /* 0x000fe200078e0002 */
[----:B------:R-:W-:Y:S01]  /*42e0*/  UIMAD UR7, UR11, UR36, URZ ;  /* 0x000000240b0772a4 */ /* 0x000fe2000f8e023f */
[C---:B------:R-:W-:Y:S01]  /*42f0*/  @!P0 IADD3 R7, P2, R94.reuse, R4, RZ ;  /* 0x000000045e078210 */ /* 0x040fe20007f5e0ff */
[----:B------:R-:W-:Y:S01]  /*4300*/  UIMAD UR26, UR26, -0x400, URZ ;  /* 0xfffffc001a1a78a4 */ /* 0x000fe2000f8e023f */
[----:B------:R-:W-:Y:S01]  /*4310*/  LDS R45, [R93.X4+0xc] ;  /* 0x00000c005d2d7984 */ /* 0x000fe20000004800 */
[----:B------:R-:W-:Y:S01]  /*4320*/  UIMAD.WIDE.U32 UR8, UR10, UR36, UR8 ;  /* 0x000000240a0872a5 */ /* 0x000fe2000f8e0008 */
[C---:B------:R-:W-:Y:S01]  /*4330*/  @!P0 IADD3 R9, P1, R94.reuse, R2, RZ ;  /* 0x000000025e098210 */ /* 0x040fe20007f3e0ff */
[----:B------:R-:W-:Y:S01]  /*4340*/  UIMAD UR7, UR10, UR37, UR7 ;  /* 0x000000250a0772a4 */ /* 0x000fe2000f8e0207 */
[----:B------:R-:W-:Y:S01]  /*4350*/  @!P0 LEA R2, P3, R7, c[0x0][0x258], 0x2 ;  /* 0x0000960007028a11 */ /* 0x000fe200078610ff */
[----:B------:R-:W-:Y:S01]  /*4360*/  USHF.R.S32.HI UR27, URZ, 0x1f, UR26 ;  /* 0x0000001f3f1b7899 */ /* 0x000fe2000801141a */
[C---:B------:R-:W-:Y:S01]  /*4370*/  @!P0 IADD3.X R36, R145.reuse, UR38, R3, P1, !PT ;  /* 0x0000002691248c10 */ /* 0x040fe20008ffe403 */
[----:B------:R-:W-:Y:S01]  /*4380*/  UIADD3 UR37, UP0, UR26, UR34, URZ ;  /* 0x000000221a257290 */ /* 0x000fe2000ff1e03f */
[C---:B------:R-:W-:Y:S01]  /*4390*/  LEA R62, P1, R94.reuse, c[0x0][0x268], 0x2 ;  /* 0x00009a005e3e7a11 */ /* 0x040fe200078210ff */
        /* <DEDUP_REMOVED lines=13> */
[----:B------:R-:W-:Y:S02]  /*4470*/  MOV R38, UR34 ;  /* 0x0000002200267c02 */ /* 0x000fe40008000f00 */
[----:B------:R-:W-:Y:S01]  /*4480*/  LEA R4, P4, R13, R4, 0x2 ;  /* 0x000000040d047211 */ /* 0x000fe200078810ff */
[----:B------:R-:W-:Y:S01]  /*4490*/  LDS R41, [R93.X4+0x1c] ;  /* 0x00001c005d297984 */ /* 0x000fe20000004800 */
[----:B------:R-:W-:-:S03]  /*44a0*/  MOV R40, UR8 ;  /* 0x0000000800287c02 */ /* 0x000fc60008000f00 */
[----:B------:R-:W-:Y:S01]  /*44b0*/  LDS R39, [R93.X4+0x24] ;  /* 0x000024005d277984 */ /* 0x000fe20000004800 */
[----:B------:R-:W-:-:S03]  /*44c0*/  @!P0 LEA R60, P1, R9, c[0x0][0x268], 0x2 ;  /* 0x00009a00093c8a11 */ /* 0x000fc600078210ff */
[----:B------:R-:W-:Y:S01]  /*44d0*/  LDS R37, [R93.X4+0x2c] ;  /* 0x00002c005d257984 */ /* 0x000fe20000004800 */
[----:B------:R-:W-:-:S03]  /*44e0*/  LEA.HI.X R63, R11, R5, R38, 0x2, P2 ;  /* 0x000000050b3f7211 */ /* 0x000fc600010f1426 */
[----:B------:R-:W-:Y:S01]  /*44f0*/  LDS R35, [R93.X4+0x34] ;  /* 0x000034005d237984 */ /* 0x000fe20000004800 */
[----:B------:R-:W-:-:S03]  /*4500*/  LEA.HI.X R5, R13, R3, R40, 0x2, P4 ;  /* 0x000000030d057211 */ /* 0x000fc600020f1428 */
[----:B------:R-:W-:Y:S01]  /*4510*/  LDS R33, [R93.X4+0x3c] ;  /* 0x00003c005d217984 */ /* 0x000fe20000004800 */
[----:B------:R-:W-:Y:S01]  /*4520*/  @!P0 LEA.HI.X R61, R9, c[0x0][0x26c], R36, 0x2, P1 ;  /* 0x00009b00093d8a11 */ /* 0x000fe200008f1424 */
[----:B------:R-:W-:Y:S01]  /*4530*/  HFMA2.MMA R64, -RZ, RZ, 0, 0 ;  /* 0x00000000ff407435 */ /* 0x000fe200000001ff */
[----:B------:R-:W-:Y:S01]  /*4540*/  @!P0 LEA.HI.X R3, R7, c[0x0][0x25c], R34, 0x2, P3 ;  /* 0x0000970007038a11 */ /* 0x000fe200018f1422 */
[----:B------:R-:W-:Y:S01]  /*4550*/  LDS R40, [R93.X4+0x20] ;  /* 0x000020005d287984 */ /* 0x000fe20000004800 */
[----:B------:R-:W-:Y:S01]  /*4560*/  HFMA2.MMA R15, -RZ, RZ, 0, 0 ;  /* 0x00000000ff0f7435 */ /* 0x000fe200000001ff */
[----:B------:R-:W-:Y:S01]  /*4570*/  CS2R R70, SRZ ;  /* 0x0000000000467805 */ /* 0x000fe2000001ff00 */
[-C--:B------:R-:W-:Y:S01]  /*4580*/  ISETP.GE.AND P5, PT, R10, R69.reuse, PT ;  /* 0x000000450a00720c */ /* 0x080fe20003fa6270 */
[----:B------:R-:W-:Y:S01]  /*4590*/  LDS R38, [R93.X4+0x28] ;  /* 0x000028005d267984 */ /* 0x000fe20000004800 */
[-C--:B------:R-:W-:Y:S01]  /*45a0*/  ISETP.GE.AND P2, PT, R6, R69.reuse, PT ;  /* 0x000000450600720c */ /* 0x080fe20003f46270 */
[----:B------:R-:W-:Y:S01]  /*45b0*/  HFMA2.MMA R9, -RZ, RZ, 0, 0 ;  /* 0x00000000ff097435 */ /* 0x000fe200000001ff */
[-C--:B------:R-:W-:Y:S01]  /*45c0*/  ISETP.GE.AND P6, PT, R8, R69.reuse, PT ;  /* 0x000000450800720c */ /* 0x080fe20003fc6270 */
[----:B------:R-:W-:Y:S01]  /*45d0*/  LDS R36, [R93.X4+0x30] ;  /* 0x000030005d247984 */ /* 0x000fe20000004800 */
[----:B------:R-:W-:Y:S01]  /*45e0*/  MOV R17, RZ ;  /* 0x000000ff00117202 */ /* 0x000fe20000000f00 */
[----:B------:R-:W-:Y:S01]  /*45f0*/  CS2R R66, SRZ ;  /* 0x0000000000427805 */ /* 0x000fe2000001ff00 */
[----:B------:R-:W-:Y:S01]  /*4600*/  MOV R68, RZ ;  /* 0x000000ff00447202 */ /* 0x000fe20000000f00 */
[----:B------:R-:W-:Y:S01]  /*4610*/  LDS R34, [R93.X4+0x38] ;  /* 0x000038005d227984 */ /* 0x000fe20000004800 */
[----:B------:R-:W-:Y:S01]  /*4620*/  HFMA2.MMA R19, -RZ, RZ, 0, 0 ;  /* 0x00000000ff137435 */ /* 0x000fe200000001ff */
[----:B------:R-:W-:Y:S01]  /*4630*/  CS2R R98, SRZ ;  /* 0x0000000000627805 */ /* 0x000fe2000001ff00 */
[----:B------:R-:W-:Y:S01]  /*4640*/  HFMA2.MMA R104, -RZ, RZ, 0, 0 ;  /* 0x00000000ff687435 */ /* 0x000fe200000001ff */
[----:B------:R-:W-:Y:S01]  /*4650*/  BAR.SYNC.DEFER_BLOCKING 0x0 ;  /* 0x0000000000007b1d */ /* 0x000fe20000010000 */
[----:B------:R-:W-:Y:S01]  /*4660*/  ISETP.GE.AND P1, PT, R32, R69, PT ;  /* 0x000000452000720c */ /* 0x000fe20003f26270 */
[----:B------:R-:W-:Y:S01]  /*4670*/  CS2R R102, SRZ ;  /* 0x0000000000667805 */ /* 0x000fe2000001ff00 */
[----:B------:R-:W-:Y:S01]  /*4680*/  CS2R R100, SRZ ;  /* 0x0000000000647805 */ /* 0x000fe2000001ff00 */
[----:B------:R-:W-:Y:S01]  /*4690*/  MOV R21, RZ ;  /* 0x000000ff00157202 */ /* 0x000fe20000000f00 */
[----:B------:R-:W-:Y:S01]  /*46a0*/  HFMA2.MMA R112, -RZ, RZ, 0, 0 ;  /* 0x00000000ff707435 */ /* 0x000fe200000001ff */
[----:B------:R-:W-:Y:S01]  /*46b0*/  MOV R108, RZ ;  /* 0x000000ff006c7202 */ /* 0x000fe20000000f00 */
[----:B------:R-:W-:-:S07]  /*46c0*/  ULDC.64 UR8, c[0x0][0x2e8] ;  /* 0x0000ba0000087ab9 */ /* 0x000fce0000000a00 */
[----:B------:R0:W2:Y:S01]  /*46d0*/  @!P1 LDG.E R64, [R62.64+-0xf00] ;  /* 0xfff100203e409981 */ /* 0x0000a2000c1e1900 */
[-C--:B------:R-:W-:Y:S02]  /*46e0*/  ISETP.GE.AND P1, PT, R12, R69.reuse, PT ;  /* 0x000000450c00720c */ /* 0x080fe40003f26270 */
[-C--:B------:R-:W-:Y:S01]  /*46f0*/  ISETP.GE.AND P3, PT, R30, R69.reuse, PT ;  /* 0x000000451e00720c */ /* 0x080fe20003f66270 */
[----:B------:R-:W-:Y:S01]  /*4700*/  HFMA2.MMA R13, -RZ, RZ, 0, 0 ;  /* 0x00000000ff0d7435 */ /* 0x000fe200000001ff */
[-C--:B------:R-:W-:Y:S01]  /*4710*/  ISETP.GE.AND P4, PT, R0, R69.reuse, PT ;  /* 0x000000450000720c */ /* 0x080fe20003f86270 */
[----:B------:R0:W3:Y:S01]  /*4720*/  @!P2 LDG.E R66, [R62.64+-0xe00] ;  /* 0xfff200203e42a981 */ /* 0x0000e2000c1e1900 */
[----:B------:R-:W-:Y:S02]  /*4730*/  MOV R7, RZ ;  /* 0x000000ff00077202 */ /* 0x000fe40000000f00 */
[----:B------:R-:W-:Y:S01]  /*4740*/  MOV R11, RZ ;  /* 0x000000ff000b7202 */ /* 0x000fe20000000f00 */
[----:B------:R-:W4:Y:S04]  /*4750*/  @!P0 LDG.E R9, [R60.64] ;  /* 0x000000203c098981 */ /* 0x000f28000c1e1900 */
[----:B------:R0:W5:Y:S01]  /*4760*/  @!P1 LDG.E R15, [R62.64+-0xc80] ;  /* 0xfff380203e0f9981 */ /* 0x000162000c1e1900 */
[----:B------:R-:W-:-:S02]  /*4770*/  ISETP.GE.AND P1, PT, R14, R69, PT ;  /* 0x000000450e00720c */ /* 0x000fc40003f26270 */
[-C--:B------:R-:W-:Y:S01]  /*4780*/  ISETP.GE.AND P2, PT, R20, R69.reuse, PT ;  /* 0x000000451400720c */ /* 0x080fe20003f46270 */
[----:B------:R0:W2:Y:S04]  /*4790*/  @!P3 LDG.E R7, [R62.64+-0xf80] ;  /* 0xfff080203e07b981 */ /* 0x0000a8000c1e1900 */
[----:B------:R0:W3:Y:S04]  /*47a0*/  @!P4 LDG.E R11, [R62.64+-0xe80] ;  /* 0xfff180203e0bc981 */ /* 0x0000e8000c1e1900 */
[----:B------:R0:W3:Y:S04]  /*47b0*/  @!P5 LDG.E R68, [R62.64+-0xd00] ;  /* 0xfff300203e44d981 */ /* 0x0000e8000c1e1900 */
[----:B------:R0:W5:Y:S01]  /*47c0*/  @!P1 LDG.E R70, [R62.64+-0xc00] ;  /* 0xfff400203e469981 */ /* 0x000162000c1e1900 */
[----:B------:R-:W-:-:S02]  /*47d0*/  ISETP.GE.AND P1, PT, R16, R69, PT ;  /* 0x000000451000720c */ /* 0x000fc40003f26270 */
[-C--:B------:R-:W-:Y:S01]  /*47e0*/  ISETP.GE.AND P3, PT, R22, R69.reuse, PT ;  /* 0x000000451600720c */ /* 0x080fe20003f66270 */
[----:B------:R0:W5:Y:S01]  /*47f0*/  @!P6 LDG.E R13, [R62.64+-0xd80] ;  /* 0xfff280203e0de981 */ /* 0x000162000c1e1900 */
[-C--:B------:R-:W-:Y:S02]  /*4800*/  ISETP.GE.AND P4, PT, R24, R69.reuse, PT ;  /* 0x000000451800720c */ /* 0x080fe40003f86270 */
[-C--:B------:R-:W-:Y:S01]  /*4810*/  ISETP.GE.AND P5, PT, R26, R69.reuse, PT ;  /* 0x000000451a00720c */ /* 0x080fe20003fa6270 */
[----:B------:R0:W5:Y:S06]  /*4820*/  @!P2 LDG.E R19, [R62.64+-0xa80] ;  /* 0xfff580203e13a981 */ /* 0x00016c000c1e1900 */
[----:B------:R0:W5:Y:S01]  /*4830*/  @!P1 LDG.E R17, [R62.64+-0xb80] ;  /* 0xfff480203e119981 */ /* 0x000162000c1e1900 */
[----:B------:R-:W-:-:S02]  /*4840*/  ISETP.GE.AND P1, PT, R18, R69, PT ;  /* 0x000000451200720c */ /* 0x000fc40003f26270 */
[----:B------:R-:W-:Y:S01]  /*4850*/  ISETP.GE.AND P6, PT, R28, R69, PT ;  /* 0x000000451c00720c */ /* 0x000fe20003fc6270 */
        /* <DEDUP_REMOVED lines=9> */
[----:B----4-:R-:W-:Y:S04]  /*48f0*/  STS [R147.X4], R9 ;  /* 0x0000000993007388 */ /* 0x010fe80000004800 */
[----:B--2---:R-:W-:Y:S04]  /*4900*/  STS [R252.X4+0x80], R7 ;  /* 0x00008007fc007388 */ /* 0x004fe80000004800 */
[----:B------:R0:W-:Y:S04]  /*4910*/  STS [R251.X4+0x100], R64 ;  /* 0x00010040fb007388 */ /* 0x0001e80000004800 */
[----:B---3--:R-:W-:Y:S04]  /*4920*/  STS [R250.X4+0x180], R11 ;  /* 0x0001800bfa007388 */ /* 0x008fe80000004800 */
[----:B------:R-:W-:Y:S04]  /*4930*/  STS [R249.X4+0x200], R66 ;  /* 0x00020042f9007388 */ /* 0x000fe80000004800 */
[----:B-----5:R-:W-:Y:S04]  /*4940*/  STS [R248.X4+0x280], R13 ;  /* 0x0002800df8007388 */ /* 0x020fe80000004800 */
        /* <DEDUP_REMOVED lines=9> */
[----:B------:R4:W-:Y:S01]  /*49e0*/  STS [R199.X4+0x780], R104 ;  /* 0x00078068c7007388 */ /* 0x0009e20000004800 */
[----:B------:R-:W-:-:S06]  /*49f0*/  NOP ;  /* 0x0000000000007918 */ /* 0x000fcc0000000000 */
[----:B------:R-:W-:Y:S04]  /*4a00*/  LDS R62, [R93.X4] ;  /* 0x000000005d3e7984 */ /* 0x000fe80000004800 */
[----:B------:R-:W4:Y:S04]  /*4a10*/  LDS R61, [R93.X4+0x4] ;  /* 0x000004005d3d7984 */ /* 0x000f280000004800 */
[----:B------:R-:W0:Y:S04]  /*4a20*/  LDS R60, [R93.X4+0x8] ;  /* 0x000008005d3c7984 */ /* 0x000e280000004800 */
[----:B------:R-:W0:Y:S04]  /*4a30*/  LDS R31, [R93.X4+0xc] ;  /* 0x00000c005d1f7984 */ /* 0x000e280000004800 */
[----:B------:R-:W0:Y:S04]  /*4a40*/  LDS R29, [R93.X4+0x10] ;  /* 0x000010005d1d7984 */ /* 0x000e280000004800 */
[----:B------:R-:W0:Y:S04]  /*4a50*/  LDS R27, [R93.X4+0x14] ;  /* 0x000014005d1b7984 */ /* 0x000e280000004800 */
[----:B------:R-:W0:Y:S04]  /*4a60*/  LDS R25, [R93.X4+0x18] ;  /* 0x000018005d197984 */ /* 0x000e280000004800 */
[----:B------:R-:W1:Y:S04]  /*4a70*/  LDS R23, [R93.X4+0x1c] ;  /* 0x00001c005d177984 */ /* 0x000e680000004800 */
[----:B------:R-:W-:Y:S04]  /*4a80*/  LDS R21, [R93.X4+0x20] ;  /* 0x000020005d157984 */ /* 0x000fe80000004800 */
[----:B------:R-:W1:Y:S04]  /*4a90*/  LDS R7, [R93.X4+0x24] ;  /* 0x000024005d077984 */ /* 0x000e680000004800 */
[----:B------:R-:W-:Y:S04]  /*4aa0*/  LDS R9, [R93.X4+0x28] ;  /* 0x000028005d097984 */ /* 0x000fe80000004800 */
[----:B------:R-:W-:Y:S04]  /*4ab0*/  LDS R11, [R93.X4+0x2c] ;  /* 0x00002c005d0b7984 */ /* 0x000fe80000004800 */
[----:B------:R-:W-:Y:S04]  /*4ac0*/  LDS R13, [R93.X4+0x30] ;  /* 0x000030005d0d7984 */ /* 0x000fe80000004800 */
[----:B------:R-:W-:Y:S04]  /*4ad0*/  LDS R15, [R93.X4+0x34] ;  /* 0x000034005d0f7984 */ /* 0x000fe80000004800 */
[----:B------:R-:W-:Y:S04]  /*4ae0*/  LDS R17, [R93.X4+0x38] ;  /* 0x000038005d117984 */ /* 0x000fe80000004800 */
[----:B------:R-:W4:Y:S04]  /*4af0*/  LDS R19, [R93.X4+0x3c] ;  /* 0x00003c005d137984 */ /* 0x000f280000004800 */
[----:B------:R-:W-:Y:S01]  /*4b00*/  BAR.SYNC.DEFER_BLOCKING 0x0 ;  /* 0x0000000000007b1d */ /* 0x000fe20000010000 */
[----:B0-----:R-:W-:-:S06]  /*4b10*/  MOV R64, RZ ;  /* 0x000000ff00407202 */ /* 0x001fcc0000000f00 */
[----:B------:R0:W5:Y:S01]  /*4b20*/  @!P0 LDG.E R64, [R2.64] ;  /* 0x0000002002408981 */ /* 0x000162000c1e1900 */
[----:B------:R-:W-:-:S03]  /*4b30*/  ISETP.GE.AND P0, PT, R0, R69, PT ;  /* 0x000000450000720c */ /* 0x000fc60003f06270 */
[----:B------:R0:W5:Y:S01]  /*4b40*/  @!P1 LDG.E R63, [R4.64+-0xf80] ;  /* 0xfff08020043f9981 */ /* 0x000162000c1e1900 */
[-C--:B------:R-:W-:Y:S02]  /*4b50*/  ISETP.GE.AND P1, PT, R32, R69.reuse, PT ;  /* 0x000000452000720c */ /* 0x080fe40003f26270 */
[----:B-1----:R-:W-:Y:S01]  /*4b60*/  MOV R68, RZ ;  /* 0x000000ff00447202 */ /* 0x002fe20000000f00 */
[----:B--2---:R-:W-:Y:S01]  /*4b70*/  HFMA2.MMA R70, -RZ, RZ, 0, 0 ;  /* 0x00000000ff467435 */ /* 0x004fe200000001ff */
[----:B---3--:R-:W-:Y:S01]  /*4b80*/  MOV R98, RZ ;  /* 0x000000ff00627202 */ /* 0x008fe20000000f00 */
[----:B----4-:R-:W-:Y:S01]  /*4b90*/  HFMA2.MMA R104, -RZ, RZ, 0, 0 ;  /* 0x00000000ff687435 */ /* 0x010fe200000001ff */
[----:B------:R1:W2:Y:S04]  /*4ba0*/  @!P2 LDG.E R101, [R4.64+-0xa80] ;  /* 0xfff580200465a981 */ /* 0x0002a8000c1e1900 */
[----:B------:R1:W3:Y:S01]  /*4bb0*/  @!P0 LDG.E R67, [R4.64+-0xe80] ;  /* 0xfff1802004438981 */ /* 0x0002e2000c1e1900 */
[----:B------:R-:W-:-:S03]  /*4bc0*/  ISETP.GE.AND P0, PT, R8, R69, PT ;  /* 0x000000450800720c */ /* 0x000fc60003f06270 */
[----:B------:R1:W4:Y:S01]  /*4bd0*/  @!P1 LDG.E R68, [R4.64+-0xf00] ;  /* 0xfff1002004449981 */ /* 0x000322000c1e1900 */
[-C--:B------:R-:W-:Y:S01]  /*4be0*/  ISETP.GE.AND P1, PT, R6, R69.reuse, PT ;  /* 0x000000450600720c */ /* 0x080fe20003f26270 */
[----:B0-----:R-:W-:Y:S02]  /*4bf0*/  CS2R R2, SRZ ;  /* 0x0000000000027805 */ /* 0x001fe4000001ff00 */
[----:B------:R1:W2:Y:S04]  /*4c00*/  @!P3 LDG.E R112, [R4.64+-0xa00] ;  /* 0xfff600200470b981 */ /* 0x0002a8000c1e1900 */
[----:B------:R1:W2:Y:S04]  /*4c10*/  @!P4 LDG.E R108, [R4.64+-0x980] ;  /* 0xfff68020046cc981 */ /* 0x0002a8000c1e1900 */
[----:B------:R1:W2:Y:S01]  /*4c20*/  @!P0 LDG.E R71, [R4.64+-0xd80] ;  /* 0xfff2802004478981 */ /* 0x0002a2000c1e1900 */
[----:B------:R-:W-:-:S03]  /*4c30*/  ISETP.GE.AND P0, PT, R12, R69, PT ;  /* 0x000000450c00720c */ /* 0x000fc60003f06270 */
[----:B------:R1:W2:Y:S01]  /*4c40*/  @!P1 LDG.E R70, [R4.64+-0xe00] ;  /* 0xfff2002004469981 */ /* 0x0002a2000c1e1900 */
[----:B------:R-:W-:-:S03]  /*4c50*/  ISETP.GE.AND P1, PT, R10, R69, PT ;  /* 0x000000450a00720c */ /* 0x000fc60003f26270 */
[----:B------:R1:W2:Y:S04]  /*4c60*/  @!P5 LDG.E R103, [R4.64+-0x900] ;  /* 0xfff700200467d981 */ /* 0x0002a8000c1e1900 */
[----:B------:R1:W2:Y:S04]  /*4c70*/  @!P6 LDG.E R116, [R4.64+-0x880] ;  /* 0xfff780200474e981 */ /* 0x0002a8000c1e1900 */
[----:B------:R1:W2:Y:S01]  /*4c80*/  @!P0 LDG.E R3, [R4.64+-0xc80] ;  /* 0xfff3802004038981 */ /* 0x0002a2000c1e1900 */
[----:B------:R-:W-:-:S03]  /*4c90*/  ISETP.GE.AND P0, PT, R16, R69, PT ;  /* 0x000000451000720c */ /* 0x000fc60003f06270 */
[----:B------:R1:W2:Y:S01]  /*4ca0*/  @!P1 LDG.E R2, [R4.64+-0xd00] ;  /* 0xfff3002004029981 */ /* 0x0002a2000c1e1900 */
[----:B------:R-:W-:-:S09]  /*4cb0*/  ISETP.NE.AND P1, PT, R65, RZ, PT ;  /* 0x000000ff4100720c */ /* 0x000fd20003f25270 */
[----:B------:R1:W2:Y:S01]  /*4cc0*/  @!P0 LDG.E R99, [R4.64+-0xb80] ;  /* 0xfff4802004638981 */ /* 0x0002a2000c1e1900 */
[----:B------:R-:W-:-:S03]  /*4cd0*/  ISETP.GE.AND P0, PT, R14, R69, PT ;  /* 0x000000450e00720c */ /* 0x000fc60003f06270 */
[----:B------:R1:W2:Y:S10]  /*4ce0*/  @!P1 LDG.E R104, [R4.64+-0xb00] ;  /* 0xfff5002004689981 */ /* 0x0002b4000c1e1900 */
[----:B------:R1:W2:Y:S01]  /*4cf0*/  @!P0 LDG.E R98, [R4.64+-0xc00] ;  /* 0xfff4002004628981 */ /* 0x0002a2000c1e1900 */
[----:B------:R-:W-:-:S02]  /*4d00*/  FMUL.FTZ R66, R61, -1.4426950216293334961 ;  /* 0xbfb8aa3b3d427820 */ /* 0x000fc40000410000 */
[----:B------:R-:W-:-:S04]  /*4d10*/  FMUL.FTZ R65, R62, -1.4426950216293334961 ;  /* 0xbfb8aa3b3e417820 */ /* 0x000fc80000410000 */
[----:B------:R-:W0:Y:S01]  /*4d20*/  MUFU.EX2 R66, R66 ;  /* 0x0000004200427308 */ /* 0x000e220000000800 */
[----:B------:R-:W-:Y:S02]  /*4d30*/  FMUL.FTZ R97, R60, -1.4426950216293334961 ;  /* 0xbfb8aa3b3c617820 */ /* 0x000fe40000410000 */
[----:B------:R-:W-:Y:S02]  /*4d40*/  FMUL.FTZ R100, R31, -1.4426950216293334961 ;  /* 0xbfb8aa3b1f647820 */ /* 0x000fe40000410000 */
[----:B------:R-:W-:-:S03]  /*4d50*/  FMUL.FTZ R102, R29, -1.4426950216293334961 ;  /* 0xbfb8aa3b1d667820 */ /* 0x000fc60000410000 */
[----:B------:R-:W0:Y:S01]  /*4d60*/  MUFU.EX2 R65, R65 ;  /* 0x0000004100417308 */ /* 0x000e220000000800 */
[----:B-1----:R-:W-:Y:S02]  /*4d70*/  FMUL.FTZ R4, R27, -1.4426950216293334961 ;  /* 0xbfb8aa3b1b047820 */ /* 0x002fe40000410000 */
[----:B------:R-:W-:-:S05]  /*4d80*/  FMUL.FTZ R5, R25, -1.4426950216293334961 ;  /* 0xbfb8aa3b19057820 */ /* 0x000fca0000410000 */
[----:B------:R-:W1:Y:S01]  /*4d90*/  MUFU.EX2 R97, R97 ;  /* 0x0000006100617308 */ /* 0x000e620000000800 */
[----:B0-----:R-:W-:-:S07]  /*4da0*/  FADD.FTZ R66, R66, 1 ;  /* 0x3f80000042427421 */ /* 0x001fce0000010000 */
[----:B------:R-:W0:Y:S01]  /*4db0*/  MUFU.EX2 R100, R100 ;  /* 0x0000006400647308 */ /* 0x000e220000000800 */
[----:B------:R-:W-:-:S07]  /*4dc0*/  FADD.FTZ R65, R65, 1 ;  /* 0x3f80000041417421 */ /* 0x000fce0000010000 */
[----:B------:R-:W0:Y:S08]  /*4dd0*/  MUFU.EX2 R102, R102 ;  /* 0x0000006600667308 */ /* 0x000e300000000800 */
[----:B------:R-:W0:Y:S08]  /*4de0*/  MUFU.EX2 R4, R4 ;  /* 0x0000000400047308 */ /* 0x000e300000000800 */
[----:B------:R-:W0:Y:S08]  /*4df0*/  MUFU.EX2 R5, R5 ;  /* 0x0000000500057308 */ /* 0x000e300000000800 */
[----:B------:R-:W-:Y:S01]  /*4e00*/  MUFU.RCP R66, R66 ;  /* 0x0000004200427308 */ /* 0x000fe20000001000 */
[----:B------:R-:W-:-:S02]  /*4e10*/  FMUL.FTZ R105, R23, -1.4426950216293334961 ;  /* 0xbfb8aa3b17697820 */ /* 0x000fc40000410000 */
[----:B------:R-:W-:Y:S02]  /*4e20*/  FMUL.FTZ R110, R7, -1.4426950216293334961 ;  /* 0xbfb8aa3b076e7820 */ /* 0x000fe40000410000 */
[----:B-1----:R-:W-:-:S03]  /*4e30*/  FADD.FTZ R97, R97, 1 ;  /* 0x3f80000061617421 */ /* 0x002fc60000010000 */
[----:B------:R-:W-:Y:S01]  /*4e40*/  MUFU.RCP R65, R65 ;  /* 0x0000004100417308 */ /* 0x000fe20000001000 */
[----:B0-----:R-:W-:Y:S02]  /*4e50*/  FADD.FTZ R100, R100, 1 ;  /* 0x3f80000064647421 */ /* 0x001fe40000010000 */
[----:B------:R-:W-:Y:S02]  /*4e60*/  FADD.FTZ R102, R102, 1 ;  /* 0x3f80000066667421 */ /* 0x000fe40000010000 */
[----:B------:R-:W-:-:S03]  /*4e70*/  FADD.FTZ R4, R4, 1 ;  /* 0x3f80000004047421 */ /* 0x000fc60000010000 */
[----:B------:R0:W-:Y:S01]  /*4e80*/  MUFU.EX2 R111, R110 ;  /* 0x0000006e006f7308 */ /* 0x0001e20000000800 */
[----:B------:R-:W-:Y:S02]  /*4e90*/  FADD.FTZ R5, R5, 1 ;  /* 0x3f80000005057421 */ /* 0x000fe40000010000 */
[----:B------:R-:W-:-:S05]  /*4ea0*/  FMUL.FTZ R109, R21, -1.4426950216293334961 ;  /* 0xbfb8aa3b156d7820 */ /* 0x000fca0000410000 */
[----:B------:R-:W1:Y:S01]  /*4eb0*/  MUFU.EX2 R105, R105 ;  /* 0x0000006900697308 */ /* 0x000e620000000800 */
[----:B0-----:R-:W-:-:S07]  /*4ec0*/  FMUL.FTZ R110, R19, -1.4426950216293334961 ;  /* 0xbfb8aa3b136e7820 */ /* 0x001fce0000410000 */
[----:B------:R-:W-:Y:S08]  /*4ed0*/  MUFU.RCP R97, R97 ;  /* 0x0000006100617308 */ /* 0x000ff00000001000 */
[----:B------:R-:W0:Y:S08]  /*4ee0*/  MUFU.RCP R100, R100 ;  /* 0x0000006400647308 */ /* 0x000e300000001000 */
[----:B------:R-:W0:Y:S08]  /*4ef0*/  MUFU.RCP R102, R102 ;  /* 0x0000006600667308 */ /* 0x000e300000001000 */
[----:B------:R-:W-:Y:S08]  /*4f00*/  MUFU.EX2 R123, R110 ;  /* 0x0000006e007b7308 */ /* 0x000ff00000000800 */
[----:B------:R0:W-:Y:S01]  /*4f10*/  MUFU.RCP R110, R4 ;  /* 0x00000004006e7308 */ /* 0x0001e20000001000 */
[----:B------:R-:W-:-:S07]  /*4f20*/  FMUL.FTZ R114, R11, -1.4426950216293334961 ;  /* 0xbfb8aa3b0b727820 */ /* 0x000fce0000410000 */
[----:B------:R-:W0:Y:S01]  /*4f30*/  MUFU.EX2 R109, R109 ;  /* 0x0000006d006d7308 */ /* 0x000e220000000800 */
[----:B-1----:R-:W-:Y:S02]  /*4f40*/  FADD.FTZ R105, R105, 1 ;  /* 0x3f80000069697421 */ /* 0x002fe40000010000 */
[----:B------:R-:W-:-:S05]  /*4f50*/  FMUL.FTZ R113, R9, -1.4426950216293334961 ;  /* 0xbfb8aa3b09717820 */ /* 0x000fca0000410000 */
[----:B------:R-:W-:Y:S08]  /*4f60*/  MUFU.EX2 R115, R114 ;  /* 0x0000007200737308 */ /* 0x000ff00000000800 */
[----:B------:R-:W-:Y:S01]  /*4f70*/  MUFU.RCP R114, R105 ;  /* 0x0000006900727308 */ /* 0x000fe20000001000 */
[----:B-----5:R-:W-:Y:S04]  /*4f80*/  STS [R147.X4], R64 ;  /* 0x0000004093007388 */ /* 0x020fe80000004800 */
[----:B------:R-:W-:Y:S04]  /*4f90*/  STS [R252.X4+0x80], R63 ;  /* 0x0000803ffc007388 */ /* 0x000fe80000004800 */
[----:B----4-:R-:W-:Y:S04]  /*4fa0*/  STS [R251.X4+0x100], R68 ;  /* 0x00010044fb007388 */ /* 0x010fe80000004800 */
[----:B---3--:R-:W-:Y:S04]  /*4fb0*/  STS [R250.X4+0x180], R67 ;  /* 0x00018043fa007388 */ /* 0x008fe80000004800 */
[----:B--2---:R-:W-:Y:S04]  /*4fc0*/  STS [R249.X4+0x200], R70 ;  /* 0x00020046f9007388 */ /* 0x004fe80000004800 */
        /* <DEDUP_REMOVED lines=12> */
[----:B------:R-:W4:Y:S04]  /*5090*/  LDS R63, [R93.X4] ;  /* 0x000000005d3f7984 */ /* 0x000f280000004800 */
[----:B------:R-:W5:Y:S04]  /*50a0*/  LDS R64, [R93.X4+0x4] ;  /* 0x000004005d407984 */ /* 0x000f680000004800 */
[----:B------:R-:W5:Y:S04]  /*50b0*/  LDS R67, [R93.X4+0x8] ;  /* 0x000008005d437984 */ /* 0x000f680000004800 */
[----:B------:R-:W5:Y:S04]  /*50c0*/  LDS R68, [R93.X4+0xc] ;  /* 0x00000c005d447984 */ /* 0x000f680000004800 */
[----:B------:R-:W5:Y:S01]  /*50d0*/  LDS R71, [R93.X4+0x10] ;  /* 0x000010005d477984 */ /* 0x000f620000004800 */
[----:B-1----:R-:W-:Y:S01]  /*50e0*/  FADD.FTZ R2, -R66, 1 ;  /* 0x3f80000042027421 */ /* 0x002fe20000010100 */
[----:B--2---:R5:W1:Y:S01]  /*50f0*/  MUFU.RCP R112, R5 ;  /* 0x0000000500707308 */ /* 0x004a620000001000 */
[----:B------:R-:W-:Y:S01]  /*5100*/  FADD.FTZ R3, -R65, 1 ;  /* 0x3f80000041037421 */ /* 0x000fe20000010100 */
[----:B------:R-:W2:Y:S01]  /*5110*/  LDS R70, [R93.X4+0x14] ;  /* 0x000014005d467984 */ /* 0x000ea20000004800 */
[----:B0-----:R-:W-:-:S02]  /*5120*/  FFMA.FTZ R4, R61, R2, 1 ;  /* 0x3f8000003d047423 */ /* 0x001fc40000010002 */
[----:B------:R-:W-:Y:S01]  /*5130*/  FFMA.FTZ R3, R62, R3, 1 ;  /* 0x3f8000003e037423 */ /* 0x000fe20000010003 */
[----:B------:R-:W0:Y:S01]  /*5140*/  LDS R99, [R93.X4+0x18] ;  /* 0x000018005d637984 */ /* 0x000e220000004800 */
[----:B------:R-:W-:-:S03]  /*5150*/  FADD.FTZ R104, -R100, 1 ;  /* 0x3f80000064687421 */ /* 0x000fc60000010100 */
[----:B------:R-:W0:Y:S01]  /*5160*/  LDS R98, [R93.X4+0x1c] ;  /* 0x00001c005d627984 */ /* 0x000e220000004800 */
[----:B---3--:R-:W-:-:S03]  /*5170*/  FADD.FTZ R108, -R102, 1 ;  /* 0x3f800000666c7421 */ /* 0x008fc60000010100 */
[----:B------:R-:W3:Y:S01]  /*5180*/  LDS R103, [R93.X4+0x20] ;  /* 0x000020005d677984 */ /* 0x000ee20000004800 */
[----:B------:R-:W-:-:S03]  /*5190*/  FADD.FTZ R109, R109, 1 ;  /* 0x3f8000006d6d7421 */ /* 0x000fc60000010000 */
[----:B------:R-:W-:Y:S01]  /*51a0*/  LDS R101, [R93.X4+0x28] ;  /* 0x000028005d657984 */ /* 0x000fe20000004800 */
[----:B----4-:R-:W-:Y:S02]  /*51b0*/  FMUL.FTZ R2, R48, R63 ;  /* 0x0000003f30027220 */ /* 0x010fe40000410000 */
        /* <DEDUP_REMOVED lines=15> */
[----:B------:R-:W4:Y:S01]  /*52b0*/  LDS R108, [R93.X4+0x24] ;  /* 0x000024005d6c7984 */ /* 0x000f220000004800 */
[----:B------:R-:W-:Y:S02]  /*52c0*/  FMUL.FTZ R134, R124, R3 ;  /* 0x000000037c867220 */ /* 0x000fe40000410000 */
[----:B------:R-:W-:Y:S01]  /*52d0*/  FMUL.FTZ R136, R5, R126 ;  /* 0x0000007e05887220 */ /* 0x000fe20000410000 */
[----:B------:R-:W5:Y:S01]  /*52e0*/  MUFU.EX2 R113, R113 ;  /* 0x0000007100717308 */ /* 0x000f620000000800 */
[----:B------:R-:W-:Y:S02]  /*52f0*/  FMUL.FTZ R105, R102, R105 ;  /* 0x0000006966697220 */ /* 0x000fe40000410000 */
[----:B------:R-:W-:-:S02]  /*5300*/  FADD.FTZ R124, -R110, 1 ;  /* 0x3f8000006e7c7421 */ /* 0x000fc40000010100 */
[----:B-1----:R-:W-:Y:S02]  /*5310*/  FADD.FTZ R126, -R112, 1 ;  /* 0x3f800000707e7421 */ /* 0x002fe40000010100 */
[----:B------:R-:W-:Y:S01]  /*5320*/  FMUL.FTZ R117, R13, -1.4426950216293334961 ;  /* 0xbfb8aa3b0d757820 */ /* 0x000fe20000410000 */
[----:B------:R1:W-:Y:S01]  /*5330*/  MUFU.RCP R116, R109 ;  /* 0x0000006d00747308 */ /* 0x0003e20000001000 */
[----:B------:R-:W-:Y:S02]  /*5340*/  FMUL.FTZ R138, R105, R132 ;  /* 0x00000084698a7220 */ /* 0x000fe40000410000 */
[----:B------:R-:W-:Y:S01]  /*5350*/  FFMA.FTZ R140, R27, R124, 1 ;  /* 0x3f8000001b8c7423 */ /* 0x000fe2000001007c */
[----:B------:R-:W-:Y:S01]  /*5360*/  LDS R105, [R93.X4+0x38] ;  /* 0x000038005d697984 */ /* 0x000fe20000004800 */
[----:B------:R-:W-:Y:S02]  /*5370*/  FFMA.FTZ R142, R25, R126, 1 ;  /* 0x3f800000198e7423 */ /* 0x000fe4000001007e */
[----:B------:R-:W-:Y:S01]  /*5380*/  FMUL.FTZ R118, R15, -1.4426950216293334961 ;  /* 0xbfb8aa3b0f767820 */ /* 0x000fe20000410000 */
[----:B------:R-:W-:Y:S01]  /*5390*/  LDS R126, [R93.X4+0x34] ;  /* 0x000034005d7e7984 */ /* 0x000fe20000004800 */
[----:B------:R-:W-:-:S03]  /*53a0*/  FMUL.FTZ R120, R17, -1.4426950216293334961 ;  /* 0xbfb8aa3b11787820 */ /* 0x000fc60000410000 */
[----:B-1----:R-:W1:Y:S04]  /*53b0*/  LDS R109, [R93.X4+0x30] ;  /* 0x000030005d6d7984 */ /* 0x002e680000004800 */
[----:B------:R-:W0:Y:S01]  /*53c0*/  LDS R124, [R93.X4+0x3c] ;  /* 0x00003c005d7c7984 */ /* 0x000e220000004800 */
[----:B------:R-:W2:Y:S01]  /*53d0*/  MUFU.EX2 R117, R117 ;  /* 0x0000007500757308 */ /* 0x000ea20000000800 */
[----:B------:R-:W-:Y:S02]  /*53e0*/  FADD.FTZ R111, R111, 1 ;  /* 0x3f8000006f6f7421 */ /* 0x000fe40000010000 */
[----:B-----5:R-:W-:Y:S01]  /*53f0*/  FADD.FTZ R113, R113, 1 ;  /* 0x3f80000071717421 */ /* 0x020fe20000010000 */
[----:B------:R-:W-:Y:S06]  /*5400*/  BAR.SYNC.DEFER_BLOCKING 0x0 ;  /* 0x0000000000007b1d */ /* 0x000fec0000010000 */
[----:B------:R-:W5:Y:S01]  /*5410*/  MUFU.EX2 R119, R118 ;  /* 0x0000007600777308 */ /* 0x000f620000000800 */
[----:B------:R-:W-:-:S07]  /*5420*/  FADD.FTZ R115, R115, 1 ;  /* 0x3f80000073737421 */ /* 0x000fce0000010000 */
[----:B------:R-:W1:Y:S01]  /*5430*/  MUFU.EX2 R121, R120 ;  /* 0x0000007800797308 */ /* 0x000e620000000800 */
[----:B--2---:R-:W-:Y:S02]  /*5440*/  FADD.FTZ R117, R117, 1 ;  /* 0x3f80000075757421 */ /* 0x004fe40000010000 */
[----:B------:R-:W-:-:S05]  /*5450*/  FADD.FTZ R123, R123, 1 ;  /* 0x3f8000007b7b7421 */ /* 0x000fca0000010000 */
[----:B------:R2:W0:Y:S01]  /*5460*/  MUFU.RCP R118, R111 ;  /* 0x0000006f00767308 */ /* 0x0004220000001000 */
[----:B-----5:R-:W-:-:S07]  /*5470*/  FADD.FTZ R119, R119, 1 ;  /* 0x3f80000077777421 */ /* 0x020fce0000010000 */
[----:B------:R-:W5:Y:S01]  /*5480*/  MUFU.RCP R120, R113 ;  /* 0x0000007100787308 */ /* 0x000f620000001000 */
[----:B-1----:R-:W-:-:S07]  /*5490*/  FADD.FTZ R121, R121, 1 ;  /* 0x3f80000079797421 */ /* 0x002fce0000010000 */
[----:B------:R-:W1:Y:S01]  /*54a0*/  MUFU.RCP R122, R115 ;  /* 0x00000073007a7308 */ /* 0x000e620000001000 */
[----:B------:R-:W-:Y:S02]  /*54b0*/  FADD.FTZ R144, -R114, 1 ;  /* 0x3f80000072907421 */ /* 0x000fe40000010100 */
[----:B------:R-:W-:Y:S02]  /*54c0*/  FMUL.FTZ R3, R43, R70 ;  /* 0x000000462b037220 */ /* 0x000fe40000410000 */
[----:B0-----:R-:W-:Y:S02]  /*54d0*/  FMUL.FTZ R5, R42, R99 ;  /* 0x000000632a057220 */ /* 0x001fe40000410000 */
[----:B--2---:R-:W-:Y:S01]  /*54e0*/  FMUL.FTZ R111, R41, R98 ;  /* 0x00000062296f7220 */ /* 0x004fe20000410000 */
[----:B------:R-:W0:Y:S01]  /*54f0*/  MUFU.RCP R128, R117 ;  /* 0x0000007500807308 */ /* 0x000e220000001000 */
[----:B------:R-:W-:Y:S02]  /*5500*/  FFMA.FTZ R144, R23, R144, 1 ;  /* 0x3f80000017907423 */ /* 0x000fe40000010090 */
[----:B------:R-:W-:-:S02]  /*5510*/  FMUL.FTZ R3, R110, R3 ;  /* 0x000000036e037220 */ /* 0x000fc40000410000 */
[----:B------:R-:W-:-:S03]  /*5520*/  FMUL.FTZ R5, R112, R5 ;  /* 0x0000000570057220 */ /* 0x000fc60000410000 */
[----:B------:R-:W2:Y:S01]  /*5530*/  MUFU.RCP R130, R119 ;  /* 0x0000007700827308 */ /* 0x000ea20000001000 */
[----:B------:R-:W-:-:S07]  /*5540*/  FMUL.FTZ R111, R114, R111 ;  /* 0x0000006f726f7220 */ /* 0x000fce0000410000 */
[----:B------:R-:W0:Y:S01]  /*5550*/  MUFU.RCP R132, R121 ;  /* 0x0000007900847308 */ /* 0x000e220000001000 */
[----:B------:R-:W-:-:S07]  /*5560*/  FMUL.FTZ R140, R3, R140 ;  /* 0x0000008c038c7220 */ /* 0x000fce0000410000 */
[----:B------:R-:W0:Y:S01]  /*5570*/  MUFU.RCP R160, R123 ;  /* 0x0000007b00a07308 */ /* 0x000e220000001000 */
[----:B------:R-:W-:Y:S02]  /*5580*/  FMUL.FTZ R142, R5, R142 ;  /* 0x0000008e058e7220 */ /* 0x000fe40000410000 */
[----:B------:R-:W-:Y:S02]  /*5590*/  FMUL.FTZ R144, R111, R144 ;  /* 0x000000906f907220 */ /* 0x000fe40000410000 */
[----:B------:R-:W-:Y:S02]  /*55a0*/  FADD.FTZ R146, -R116, 1 ;  /* 0x3f80000074927421 */ /* 0x000fe40000010100 */
[----:B------:R-:W-:Y:S02]  /*55b0*/  FADD.FTZ R148, -R118, 1 ;  /* 0x3f80000076947421 */ /* 0x000fe40000010100 */
[----:B-----5:R-:W-:Y:S02]  /*55c0*/  FADD.FTZ R150, -R120, 1 ;  /* 0x3f80000078967421 */ /* 0x020fe40000010100 */
[----:B-1----:R-:W-:-:S02]  /*55d0*/  FADD.FTZ R152, -R122, 1 ;  /* 0x3f8000007a987421 */ /* 0x002fc40000010100 */
[----:B---3--:R-:W-:Y:S02]  /*55e0*/  FMUL.FTZ R3, R40, R103 ;  /* 0x0000006728037220 */ /* 0x008fe40000410000 */
[----:B----4-:R-:W-:Y:S02]  /*55f0*/  FMUL.FTZ R5, R39, R108 ;  /* 0x0000006c27057220 */ /* 0x010fe40000410000 */
        /* <DEDUP_REMOVED lines=14> */
[----:B0-----:R-:W-:Y:S02]  /*56e0*/  FADD.FTZ R154, -R128, 1 ;  /* 0x3f800000809a7421 */ /* 0x001fe40000010100 */
[----:B--2---:R-:W-:-:S02]  /*56f0*/  FADD.FTZ R156, -R130, 1 ;  /* 0x3f800000829c7421 */ /* 0x004fc40000010100 */
        /* <DEDUP_REMOVED lines=77> */
.L_x_4833:
[----:B-1----:R-:W-:Y:S05]  /*5bd0*/  BSYNC B0 ;  /* 0x0000000000007941 */ /* 0x002fea0003800000 */
.L_x_4832:
        /* <DEDUP_REMOVED lines=153> */
.L_x_4836:
[----:B------:R-:W-:Y:S05]  /*6570*/  BSYNC B0 ;  /* 0x0000000000007941 */ /* 0x000fea0003800000 */
.L_x_4835:
        /* <DEDUP_REMOVED lines=43> */
.L_x_4834:
        /* <DEDUP_REMOVED lines=41> */
[----:B------:R-:W-:Y:S01]  /*6ac0*/  FFMA.FTZ R3, R79, R35, R0 ;  /* 0x000000234f037223 */ /* 0x000fe20000010000 */
[----:B------:R-:W-:-:S03]  /*6ad0*/  MOV R0, RZ ;  /* 0x000000ff00007202 */ /* 0x000fc60000000f00 */
[----:B------:R-:W-:Y:S02]  /*6ae0*/  FFMA.FTZ R60, R78, R34, R3 ;  /* 0x000000224e3c7223 */ /* 0x000fe40000010003 */
[----:B------:R-:W-:Y:S02]  /*6af0*/  CS2R R2, SRZ ;  /* 0x0000000000027805 */ /* 0x000fe4000001ff00 */
[----:B------:R-:W-:-:S05]  /*6b00*/  FFMA.FTZ R60, R77, R33, R60 ;  /* 0x000000214d3c7223 */ /* 0x000fca000001003c */
[----:B------:R0:W-:Y:S01]  /*6b10*/  STL [R1+0x18], R60 ;  /* 0x0000183c01007387 */ /* 0x0001e20000100800 */
[----:B------:R-:W-:Y:S05]  /*6b20*/  @!P0 BRA `(.L_x_4837) ;  /* 0x000094b000008947 */ /* 0x000fea0003800000 */
[----:B------:R-:W-:Y:S01]  /*6b30*/  UIADD3 UR38, UR24, -0x1, URZ ;  /* 0xffffffff18267890 */ /* 0x000fe2000fffe03f */
[----:B------:R-:W-:Y:S01]  /*6b40*/  MOV R16, RZ ;  /* 0x000000ff00107202 */ /* 0x000fe20000000f00 */
        /* <DEDUP_REMOVED lines=14> */
.L_x_4938:
        /* <DEDUP_REMOVED lines=11> */
[C---:B------:R-:W-:Y:S01]  /*6ce0*/  LOP3.LUT R62, R96.reuse, 0x7ffffe0, RZ, 0xc0, !PT ;  /* 0x07ffffe0603e7812 */ /* 0x040fe200078ec0ff */
[----:B------:R-:W-:Y:S02]  /*6cf0*/  UIADD3 UR37, UR37, UR42, URZ ;  /* 0x0000002a25257290 */ /* 0x000fe4000fffe03f */
[----:B------:R-:W-:Y:S01]  /*6d00*/  ULEA UR34, UP0, UR36, UR34, 0x3 ;  /* 0x0000002224227291 */ /* 0x000fe2000f80183f */
[----:B------:R-:W-:Y:S02]  /*6d10*/  SHF.L.U32 R63, R96, 0x5, RZ ;  /* 0x00000005603f7819 */ /* 0x000fe400000006ff */
[----:B------:R-:W-:Y:S01]  /*6d20*/  SHF.L.U32 R65, R62, 0x5, RZ ;  /* 0x000000053e417819 */ /* 0x000fe200000006ff */
[----:B------:R-:W-:Y:S02]  /*6d30*/  ULEA.HI.X UR35, UR36, UR35, UR37, 0x3, UP0 ;  /* 0x0000002324237291 */ /* 0x000fe400080f1c25 */
[----:B0-----:R-:W-:Y:S01]  /*6d40*/  MOV R60, UR34 ;  /* 0x00000022003c7c02 */ /* 0x001fe20008000f00 */
[----:B------:R-:W-:Y:S01]  /*6d50*/  ULDC UR36, c[0x0][0x168] ;  /* 0x00005a0000247ab9 */ /* 0x000fe20000000800 */
[--C-:B------:R-:W-:Y:S01]  /*6d60*/  LOP3.LUT R63, R63, 0xffffffe0, R198.reuse, 0xe2, !PT ;  /* 0xffffffe03f3f7812 */ /* 0x100fe200078ee2c6 */
[----:B------:R-:W-:Y:S01]  /*6d70*/  UIADD3 UR36, -UR25, UR36, URZ ;  /* 0x0000002419247290 */ /* 0x000fe2000fffe13f */
[----:B------:R-:W-:-:S02]  /*6d80*/  LOP3.LUT R62, R65, 0xffffffe0, R198, 0xe2, !PT ;  /* 0xffffffe0413e7812 */ /* 0x000fc400078ee2c6 */
[----:B------:R-:W-:Y:S01]  /*6d90*/  MOV R61, UR35 ;  /* 0x00000023003d7c02 */ /* 0x000fe20008000f00 */
[----:B------:R-:W-:Y:S01]  /*6da0*/  USHF.L.U32 UR36, UR36, 0x1, URZ ;  /* 0x0000000124247899 */ /* 0x000fe2000800063f */
[----:B------:R-:W-:Y:S01]  /*6db0*/  LOP3.LUT R64, R63, 0x3e0, RZ, 0xfc, !PT ;  /* 0x000003e03f407812 */ /* 0x000fe200078efcff */
[----:B------:R-:W-:Y:S01]  /*6dc0*/  ULDC.64 UR34, c[0x0][0x1c0] ;  /* 0x0000700000227ab9 */ /* 0x000fe20000000a00 */
[--C-:B------:R-:W-:Y:S01]  /*6dd0*/  SHF.R.S32.HI R63, RZ, 0x1f, R62.reuse ;  /* 0x0000001fff3f7819 */ /* 0x100fe2000001143e */
[----:B------:R-:W-:Y:S01]  /*6de0*/  UIMAD UR34, UR39, UR34, URZ ;  /* 0x00000022272272a4 */ /* 0x000fe2000f8e023f */
[----:B------:R-:W-:Y:S01]  /*6df0*/  MOV R67, UR7 ;  /* 0x0000000700437c02 */ /* 0x000fe20008000f00 */
[----:B------:R-:W-:Y:S01]  /*6e00*/  CS2R R108, SRZ ;  /* 0x00000000006c7805 */ /* 0x000fe2000001ff00 */
[----:B------:R-:W-:Y:S01]  /*6e10*/  ISETP.GE.AND P0, PT, R64, UR36, PT ;  /* 0x0000002440007c0c */ /* 0x000fe2000bf06270 */
[----:B------:R-:W-:Y:S01]  /*6e20*/  UIMAD UR34, UR7, UR35, UR34 ;  /* 0x00000023072272a4 */ /* 0x000fe2000f8e0222 */
[C---:B------:R-:W-:Y:S01]  /*6e30*/  LOP3.LUT R64, R62.reuse, 0x20, RZ, 0xfc, !PT ;  /* 0x000000203e407812 */ /* 0x040fe200078efcff */
[----:B------:R-:W-:Y:S01]  /*6e40*/  IMAD.WIDE.U32 R66, R67, c[0x0][0x1c0], R62 ;  /* 0x0000700043427a25 */ /* 0x000fe200078e003e */
[----:B------:R-:W-:Y:S01]  /*6e50*/  ISETP.GE.AND P3, PT, R62, UR36, PT ;  /* 0x000000243e007c0c */ /* 0x000fe2000bf66270 */
[----:B------:R-:W-:Y:S01]  /*6e60*/  HFMA2.MMA R105, -RZ, RZ, 0, 0 ;  /* 0x00000000ff697435 */ /* 0x000fe200000001ff */
[----:B------:R-:W-:Y:S01]  /*6e70*/  ISETP.GE.AND P4, PT, R64, UR36, PT ;  /* 0x0000002440007c0c */ /* 0x000fe2000bf86270 */
[----:B------:R-:W2:Y:S01]  /*6e80*/  LDG.E.64 R60, [R60.64] ;  /* 0x000000203c3c7981 */ /* 0x000ea2000c1e1b00 */
[----:B------:R-:W-:-:S02]  /*6e90*/  LOP3.LUT R65, R62, 0x40, RZ, 0xfc, !PT ;  /* 0x000000403e417812 */ /* 0x000fc400078efcff */
[----:B------:R-:W-:Y:S01]  /*6ea0*/  IADD3 R63, R67, UR34, RZ ;  /* 0x00000022433f7c10 */ /* 0x000fe2000fffe0ff */
[----:B------:R-:W-:Y:S01]  /*6eb0*/  CS2R R70, SRZ ;  /* 0x0000000000467805 */ /* 0x000fe2000001ff00 */
[----:B------:R-:W-:Y:S01]  /*6ec0*/  LEA R64, P2, R66, UR22, 0x2 ;  /* 0x0000001642407c11 */ /* 0x000fe2000f8410ff */
[----:B------:R-:W-:Y:S01]  /*6ed0*/  HFMA2.MMA R69, -RZ, RZ, 0, 0 ;  /* 0x00000000ff457435 */ /* 0x000fe200000001ff */
[----:B------:R-:W-:Y:S01]  /*6ee0*/  ISETP.GE.AND P5, PT, R65, UR36, PT ;  /* 0x0000002441007c0c */ /* 0x000fe2000bfa6270 */
[----:B------:R-:W-:Y:S01]  /*6ef0*/  CS2R R110, SRZ ;  /* 0x00000000006e7805 */ /* 0x000fe2000001ff00 */
[----:B------:R-:W-:Y:S01]  /*6f00*/  LOP3.LUT R67, R62, 0x80, RZ, 0xfc, !PT ;  /* 0x000000803e437812 */ /* 0x000fe200078efcff */
[----:B------:R-:W-:Y:S01]  /*6f10*/  CS2R R114, SRZ ;  /* 0x0000000000727805 */ /* 0x000fe2000001ff00 */
[----:B------:R-:W-:Y:S01]  /*6f20*/  LEA.HI.X R65, R66, UR23, R63, 0x2, P2 ;  /* 0x0000001742417c11 */ /* 0x000fe200090f143f */
[----:B------:R-:W-:Y:S01]  /*6f30*/  CS2R R112, SRZ ;  /* 0x0000000000707805 */ /* 0x000fe2000001ff00 */
[C---:B------:R-:W-:Y:S01]  /*6f40*/  LOP3.LUT R63, R62.reuse, 0xa0, RZ, 0xfc, !PT ;  /* 0x000000a03e3f7812 */ /* 0x040fe200078efcff */
[----:B------:R-:W-:Y:S01]  /*6f50*/  CS2R R116, SRZ ;  /* 0x0000000000747805 */ /* 0x000fe2000001ff00 */
[----:B------:R-:W-:Y:S01]  /*6f60*/  LOP3.LUT R68, R62, 0x60, RZ, 0xfc, !PT ;  /* 0x000000603e447812 */ /* 0x000fe200078efcff */
[----:B------:R0:W3:Y:S01]  /*6f70*/  @!P3 LDG.E R108, [R64.64] ;  /* 0x00000020406cb981 */ /* 0x0000e2000c1e1900 */
[----:B------:R-:W-:Y:S01]  /*6f80*/  ISETP.GE.AND P2, PT, R67, UR36, PT ;  /* 0x0000002443007c0c */ /* 0x000fe2000bf46270 */
[----:B------:R-:W-:Y:S01]  /*6f90*/  CS2R R120, SRZ ;  /* 0x0000000000787805 */ /* 0x000fe2000001ff00 */
[----:B------:R-:W-:Y:S01]  /*6fa0*/  ISETP.GE.AND P3, PT, R63, UR36, PT ;  /* 0x000000243f007c0c */ /* 0x000fe2000bf66270 */
[----:B------:R-:W-:Y:S01]  /*6fb0*/  HFMA2.MMA R63, -RZ, RZ, 0, 0 ;  /* 0x00000000ff3f7435 */ /* 0x000fe200000001ff */
[----:B------:R-:W-:Y:S01]  /*6fc0*/  ISETP.GE.AND P1, PT, R68, UR36, PT ;  /* 0x0000002444007c0c */ /* 0x000fe2000bf26270 */
[----:B------:R0:W4:Y:S01]  /*6fd0*/  @!P4 LDG.E R105, [R64.64+0x80] ;  /* 0x000080204069c981 */ /* 0x000122000c1e1900 */
[C---:B------:R-:W-:Y:S01]  /*6fe0*/  LOP3.LUT R66, R62.reuse, 0xc0, RZ, 0xfc, !PT ;  /* 0x000000c03e427812 */ /* 0x040fe200078efcff */
[----:B------:R-:W-:Y:S01]  /*6ff0*/  CS2R R118, SRZ ;  /* 0x0000000000767805 */ /* 0x000fe2000001ff00 */
[----:B------:R-:W-:Y:S01]  /*7000*/  LOP3.LUT R67, R62, 0xe0, RZ, 0xfc, !PT ;  /* 0x000000e03e437812 */ /* 0x000fe200078efcff */
[----:B------:R0:W3:Y:S01]  /*7010*/  @!P5 LDG.E R71, [R64.64+0x100] ;  /* 0x000100204047d981 */ /* 0x0000e2000c1e1900 */
[----:B------:R-:W-:Y:S01]  /*7020*/  ISETP.GE.AND P4, PT, R66, UR36, PT ;  /* 0x0000002442007c0c */ /* 0x000fe2000bf86270 */
[----:B------:R-:W-:Y:S01]  /*7030*/  CS2R R122, SRZ ;  /* 0x00000000007a7805 */ /* 0x000fe2000001ff00 */
[----:B------:R-:W-:Y:S01]  /*7040*/  ISETP.GE.AND P5, PT, R67, UR36, PT ;  /* 0x0000002443007c0c */ /* 0x000fe2000bfa6270 */
[----:B------:R0:W3:Y:S01]  /*7050*/  @!P2 LDG.E R63, [R64.64+0x200] ;  /* 0x00020020403fa981 */ /* 0x0000e2000c1e1900 */
[----:B------:R-:W-:Y:S01]  /*7060*/  MOV R66, RZ ;  /* 0x000000ff00427202 */ /* 0x000fe20000000f00 */
[----:B------:R-:W-:Y:S01]  /*7070*/  CS2R R126, SRZ ;  /* 0x00000000007e7805 */ /* 0x000fe2000001ff00 */
[C---:B------:R-:W-:Y:S01]  /*7080*/  LOP3.LUT R67, R62.reuse, 0x120, RZ, 0xfc, !PT ;  /* 0x000001203e437812 */ /* 0x040fe200078efcff */
[----:B------:R-:W-:Y:S01]  /*7090*/  CS2R R124, SRZ ;  /* 0x00000000007c7805 */ /* 0x000fe2000001ff00 */
[----:B------:R-:W-:Y:S01]  /*70a0*/  LOP3.LUT R68, R62, 0x100, RZ, 0xfc, !PT ;  /* 0x000001003e447812 */ /* 0x000fe200078efcff */
[----:B------:R-:W-:Y:S01]  /*70b0*/  CS2R R130, SRZ ;  /* 0x0000000000827805 */ /* 0x000fe2000001ff00 */
[----:B------:R-:W-:Y:S01]  /*70c0*/  ISETP.GE.AND P2, PT, R67, UR36, PT ;  /* 0x0000002443007c0c */ /* 0x000fe2000bf46270 */
[----:B------:R0:W3:Y:S01]  /*70d0*/  @!P1 LDG.E R66, [R64.64+0x180] ;  /* 0x0001802040429981 */ /* 0x0000e2000c1e1900 */
[----:B------:R-:W-:Y:S01]  /*70e0*/  MOV R67, RZ ;  /* 0x000000ff00437202 */ /* 0x000fe20000000f00 */
[----:B------:R-:W-:Y:S01]  /*70f0*/  CS2R R128, SRZ ;  /* 0x0000000000807805 */ /* 0x000fe2000001ff00 */
[----:B------:R-:W-:Y:S01]  /*7100*/  ISETP.GE.AND P1, PT, R68, UR36, PT ;  /* 0x0000002444007c0c */ /* 0x000fe2000bf26270 */
[----:B------:R0:W3:Y:S01]  /*7110*/  @!P5 LDG.E R70, [R64.64+0x380] ;  /* 0x000380204046d981 */ /* 0x0000e2000c1e1900 */
[----:B------:R-:W-:Y:S01]  /*7120*/  LOP3.LUT R68, R62, 0x140, RZ, 0xfc, !PT ;  /* 0x000001403e447812 */ /* 0x000fe200078efcff */
[----:B------:R-:W-:-:S02]  /*7130*/  ULDC.64 UR34, c[0x0][0x198] ;  /* 0x0000660000227ab9 */ /* 0x000fc40000000a00 */
[----:B------:R0:W3:Y:S01]  /*7140*/  @!P3 LDG.E R67, [R64.64+0x280] ;  /* 0x000280204043b981 */ /* 0x0000e2000c1e1900 */
[----:B------:R-:W-:Y:S02]  /*7150*/  ISETP.GE.AND P3, PT, R68, UR36, PT ;  /* 0x0000002444007c0c */ /* 0x000fe4000bf66270 */
[C---:B------:R-:W-:Y:S01]  /*7160*/  LOP3.LUT R68, R62.reuse, 0x180, RZ, 0xfc, !PT ;  /* 0x000001803e447812 */ /* 0x040fe200078efcff */
[----:B------:R0:W3:Y:S01]  /*7170*/  @!P4 LDG.E R69, [R64.64+0x300] ;  /* 0x000300204045c981 */ /* 0x0000e2000c1e1900 */
[----:B------:R-:W-:Y:S02]  /*7180*/  LOP3.LUT R97, R62, 0x160, RZ, 0xfc, !PT ;  /* 0x000001603e617812 */ /* 0x000fe400078efcff */
[----:B------:R-:W-:Y:S01]  /*7190*/  ISETP.GE.AND P5, PT, R68, UR36, PT ;  /* 0x0000002444007c0c */ /* 0x000fe2000bfa6270 */
[----:B------:R0:W3:Y:S01]  /*71a0*/  @!P1 LDG.E R111, [R64.64+0x400] ;  /* 0x00040020406f9981 */ /* 0x0000e2000c1e1900 */
[----:B------:R-:W-:Y:S02]  /*71b0*/  ISETP.GE.AND P4, PT, R97, UR36, PT ;  /* 0x0000002461007c0c */ /* 0x000fe4000bf86270 */
[C---:B------:R-:W-:Y:S01]  /*71c0*/  LOP3.LUT R68, R62.reuse, 0x1a0, RZ, 0xfc, !PT ;  /* 0x000001a03e447812 */ /* 0x040fe200078efcff */
        /* <DEDUP_REMOVED lines=26> */
[----:B------:R-:W-:Y:S01]  /*7370*/  LOP3.LUT R68, R62, 0x2c0, RZ, 0xfc, !PT ;  /* 0x000002c03e447812 */ /* 0x000fe200078efcff */
[----:B------:R0:W3:Y:S03]  /*7380*/  @!P1 LDG.E R119, [R64.64+0x900] ;  /* 0x0009002040779981 */ /* 0x0000e6000c1e1900 */
[----:B------:R-:W-:Y:S01]  /*7390*/  ISETP.GE.AND P5, PT, R68, UR36, PT ;  /* 0x0000002444007c0c */ /* 0x000fe2000bfa6270 */
[----:B------:R0:W3:Y:S01]  /*73a0*/  @!P2 LDG.E R118, [R64.64+0x980] ;  /* 0x000980204076a981 */ /* 0x0000e2000c1e1900 */
[----:B------:R-:W-:-:S02]  /*73b0*/  LOP3.LUT R68, R62, 0x300, RZ, 0xfc, !PT ;  /* 0x000003003e447812 */ /* 0x000fc400078efcff */
[----:B------:R-:W-:Y:S01]  /*73c0*/  LOP3.LUT R97, R62, 0x2e0, RZ, 0xfc, !PT ;  /* 0x000002e03e617812 */ /* 0x000fe200078efcff */
[----:B------:R0:W3:Y:S01]  /*73d0*/  @!P3 LDG.E R123, [R64.64+0xa00] ;  /* 0x000a0020407bb981 */ /* 0x0000e2000c1e1900 */
[----:B------:R-:W-:Y:S02]  /*73e0*/  ISETP.GE.AND P2, PT, R68, UR36, PT ;  /* 0x0000002444007c0c */ /* 0x000fe4000bf46270 */
[----:B------:R-:W-:Y:S01]  /*73f0*/  LOP3.LUT R68, R62, 0x320, RZ, 0xfc, !PT ;  /* 0x000003203e447812 */ /* 0x000fe200078efcff */
[----:B------:R0:W3:Y:S01]  /*7400*/  @!P4 LDG.E R122, [R64.64+0xa80] ;  /* 0x000a8020407ac981 */ /* 0x0000e2000c1e1900 */
[----:B------:R-:W-:Y:S02]  /*7410*/  ISETP.GE.AND P1, PT, R97, UR36, PT ;  /* 0x0000002461007c0c */ /* 0x000fe4000bf26270 */
[----:B------:R-:W-:Y:S01]  /*7420*/  ISETP.GE.AND P3, PT, R68, UR36, PT ;  /* 0x0000002444007c0c */ /* 0x000fe2000bf66270 */
[----:B------:R0:W3:Y:S01]  /*7430*/  @!P5 LDG.E R121, [R64.64+0xb00] ;  /* 0x000b00204079d981 */ /* 0x0000e2000c1e1900 */
[----:B------:R-:W-:-:S02]  /*7440*/  LOP3.LUT R68, R62, 0x360, RZ, 0xfc, !PT ;  /* 0x000003603e447812 */ /* 0x000fc400078efcff */
[----:B------:R-:W-:Y:S01]  /*7450*/  LOP3.LUT R97, R62, 0x340, RZ, 0xfc, !PT ;  /* 0x000003403e617812 */ /* 0x000fe200078efcff */
[----:B------:R0:W3:Y:S01]  /*7460*/  @!P0 LDG.E R128, [R64.64+0xf80] ;  /* 0x000f802040808981 */ /* 0x0000e2000c1e1900 */
[----:B------:R-:W-:Y:S02]  /*7470*/  ISETP.GE.AND P5, PT, R68, UR36, PT ;  /* 0x0000002444007c0c */ /* 0x000fe4000bfa6270 */
[----:B------:R-:W-:Y:S01]  /*7480*/  ISETP.GE.AND P4, PT, R97, UR36, PT ;  /* 0x0000002461007c0c */ /* 0x000fe2000bf86270 */
[----:B------:R0:W3:Y:S01]  /*7490*/  @!P2 LDG.E R125, [R64.64+0xc00] ;  /* 0x000c0020407da981 */ /* 0x0000e2000c1e1900 */
[C---:B------:R-:W-:Y:S02]  /*74a0*/  LOP3.LUT R68, R62.reuse, 0x380, RZ, 0xfc, !PT ;  /* 0x000003803e447812 */ /* 0x040fe400078efcff */
[C---:B------:R-:W-:Y:S01]  /*74b0*/  LOP3.LUT R97, R62.reuse, 0x3a0, RZ, 0xfc, !PT ;  /* 0x000003a03e617812 */ /* 0x040fe200078efcff */
[----:B------:R0:W3:Y:S01]  /*74c0*/  @!P1 LDG.E R126, [R64.64+0xb80] ;  /* 0x000b8020407e9981 */ /* 0x0000e2000c1e1900 */
[----:B------:R-:W-:-:S02]  /*74d0*/  LOP3.LUT R62, R62, 0x3c0, RZ, 0xfc, !PT ;  /* 0x000003c03e3e7812 */ /* 0x000fc400078efcff */
        /* <DEDUP_REMOVED lines=24> */
[----:B------:R-:W-:Y:S01]  /*7660*/  ISETP.NE.AND P0, PT, R96, 0x3f, PT ;  /* 0x0000003f6000780c */ /* 0x000fe20003f05270 */
        /* <DEDUP_REMOVED lines=9> */
[----:B------:R-:W-:Y:S02]  /*7700*/  FMUL.FTZ R68, R74, UR43 ;  /* 0x0000002b4a447c20 */ /* 0x000fe40008410000 */
[----:B------:R-:W-:-:S02]  /*7710*/  FMUL.FTZ R61, R59, UR43 ;  /* 0x0000002b3b3d7c20 */ /* 0x000fc40008410000 */
[----:B------:R-:W-:Y:S02]  /*7720*/  FMUL.RZ R68, R68, 0.15915493667125701904 ;  /* 0x3e22f98344447820 */ /* 0x000fe4000040c000 */
[----:B------:R-:W-:Y:S02]  /*7730*/  FMUL.RZ R132, R61, 0.15915493667125701904 ;  /* 0x3e22f9833d847820 */ /* 0x000fe4000040c000 */
[----:B------:R-:W-:Y:S01]  /*7740*/  FMUL.FTZ R61, R58, UR43 ;  /* 0x0000002b3a3d7c20 */ /* 0x000fe20008410000 */
[----:B------:R0:W1:Y:S01]  /*7750*/  R2UR UR39, R60 ;  /* 0x000000003c2773c2 */ /* 0x00006200000e0000 */
[----:B------:R-:W-:Y:S08]  /*7760*/  MUFU.SIN R101, R68 ;  /* 0x0000004400657308 */ /* 0x000ff00000000400 */
[----:B------:R2:W-:Y:S02]  /*7770*/  MUFU.COS R102, R68 ;  /* 0x0000004400667308 */ /* 0x0005e40000000000 */
[----:B--2---:R-:W-:-:S02]  /*7780*/  FMUL.RZ R68, R61, 0.15915493667125701904 ;  /* 0x3e22f9833d447820 */ /* 0x004fc4000040c000 */
[----:B------:R-:W-:-:S04]  /*7790*/  FMUL.FTZ R61, R57, UR43 ;  /* 0x0000002b393d7c20 */ /* 0x000fc80008410000 */
[----:B------:R-:W-:Y:S01]  /*77a0*/  MUFU.SIN R99, R64 ;  /* 0x0000004000637308 */ /* 0x000fe20000000400 */
[----:B0-----:R-:W-:-:S07]  /*77b0*/  FMUL.FTZ R60, R54, UR43 ;  /* 0x0000002b363c7c20 */ /* 0x001fce0008410000 */
        /* <DEDUP_REMOVED lines=22> */
[C---:B------:R-:W-:Y:S02]  /*7920*/  LEA.HI.SX32 R135, R61.reuse, R61, 0x1b ;  /* 0x0000003d3d877211 */ /* 0x040fe400078fdaff */
[----:B------:R-:W-:Y:S01]  /*7930*/  IADD3 R140, R61, 0x80, RZ ;  /* 0x000000803d8c7810 */ /* 0x000fe20007ffe0ff */
[----:B0-----:R-:W-:-:S04]  /*7940*/  FMUL.RZ R65, R60, 0.15915493667125701904 ;  /* 0x3e22f9833c417820 */ /* 0x001fc8000040c000 */
[----:B------:R-:W-:Y:S01]  /*7950*/  MUFU.SIN R161, R68 ;  /* 0x0000004400a17308 */ /* 0x000fe20000000400 */
[----:B------:R-:W-:Y:S01]  /*7960*/  FMUL.FTZ R60, R53, UR43 ;  /* 0x0000002b353c7c20 */ /* 0x000fe20008410000 */
[----:B------:R-:W-:-:S03]  /*7970*/  IADD3 R142, R61, 0xa0, RZ ;  /* 0x000000a03d8e7810 */ /* 0x000fc60007ffe0ff */
[----:B------:R-:W-:-:S03]  /*7980*/  FMUL.RZ R141, R60, 0.15915493667125701904 ;  /* 0x3e22f9833c8d7820 */ /* 0x000fc6000040c000 */
[----:B------:R0:W-:Y:S01]  /*7990*/  MUFU.COS R162, R68 ;  /* 0x0000004400a27308 */ /* 0x0001e20000000000 */
[-C--:B------:R-:W-:Y:S02]  /*79a0*/  LEA.HI.SX32 R60, R64, R61.reuse, 0x1b ;  /* 0x0000003d403c7211 */ /* 0x080fe400078fdaff */
[C---:B------:R-:W-:Y:S02]  /*79b0*/  IADD3 R144, R61.reuse, 0xc0, RZ ;  /* 0x000000c03d907810 */ /* 0x040fe40007ffe0ff */
[----:B-1----:R-:W-:Y:S02]  /*79c0*/  MOV R143, UR39 ;  /* 0x00000027008f7c02 */ /* 0x002fe40008000f00 */
[C---:B0-----:R-:W-:Y:S01]  /*79d0*/  IADD3 R68, R61.reuse, 0x40, RZ ;  /* 0x000000403d447810 */ /* 0x041fe20007ffe0ff */
[----:B------:R-:W-:Y:S01]  /*79e0*/  MUFU.SIN R155, R136 ;  /* 0x00000088009b7308 */ /* 0x000fe20000000400 */
[C---:B------:R-:W-:Y:S02]  /*79f0*/  IADD3 R146, R61.reuse, 0xe0, RZ ;  /* 0x000000e03d927810 */ /* 0x040fe40007ffe0ff */
[----:B------:R-:W-:Y:S01]  /*7a00*/  LEA.HI.SX32 R137, R138, R61, 0x1b ;  /* 0x0000003d8a897211 */ /* 0x000fe200078fdaff */
[----:B---3--:R-:W-:Y:S01]  /*7a10*/  STS [R135.X4], R108 ;  /* 0x0000006c87007388 */ /* 0x008fe20000004800 */
[----:B------:R-:W-:-:S03]  /*7a20*/  IADD3 R148, R61, 0x100, RZ ;  /* 0x000001003d947810 */ /* 0x000fc60007ffe0ff */
[----:B------:R0:W-:Y:S01]  /*7a30*/  MUFU.COS R156, R136 ;  /* 0x00000088009c7308 */ /* 0x0001e20000000000 */
[-C--:B------:R-:W-:Y:S01]  /*7a40*/  LEA.HI.SX32 R140, R140, R61.reuse, 0x1b ;  /* 0x0000003d8c8c7211 */ /* 0x080fe200078fdaff */
[----:B----4-:R1:W-:Y:S01]  /*7a50*/  STS [R60.X4+0x80], R105 ;  /* 0x000080693c007388 */ /* 0x0103e20000004800 */
[----:B------:R-:W-:Y:S02]  /*7a60*/  IADD3 R150, R61, 0x120, RZ ;  /* 0x000001203d967810 */ /* 0x000fe40007ffe0ff */
[-C--:B------:R-:W-:Y:S02]  /*7a70*/  LEA.HI.SX32 R142, R142, R61.reuse, 0x1b ;  /* 0x0000003d8e8e7211 */ /* 0x080fe400078fdaff */
[-C--:B0-----:R-:W-:Y:S01]  /*7a80*/  LEA.HI.SX32 R136, R68, R61.reuse, 0x1b ;  /* 0x0000003d44887211 */ /* 0x081fe200078fdaff */
[----:B------:R-:W-:Y:S01]  /*7a90*/  FMUL.FTZ R143, R143, 1.4426950216293334961 ;  /* 0x3fb8aa3b8f8f7820 */ /* 0x000fe20000410000 */
[C---:B------:R-:W-:Y:S02]  /*7aa0*/  IADD3 R168, R61.reuse, 0x140, RZ ;  /* 0x000001403da87810 */ /* 0x040fe40007ffe0ff */
        /* <DEDUP_REMOVED lines=11> */
[----:B------:R-:W-:Y:S01]  /*7b60*/  IADD3 R176, R61, 0x1c0, RZ ;  /* 0x000001c03db07810 */ /* 0x000fe20007ffe0ff */
[----:B------:R-:W-:Y:S01]  /*7b70*/  STS [R142.X4+0x280], R67 ;  /* 0x000280438e007388 */ /* 0x000fe20000004800 */
[-C--:B------:R-:W-:Y:S01]  /*7b80*/  LEA.HI.SX32 R168, R168, R61.reuse, 0x1b ;  /* 0x0000003da8a87211 */ /* 0x080fe200078fdaff */
[----:B-1----:R-:W-:Y:S01]  /*7b90*/  FMUL.FTZ R60, R143, R76 ;  /* 0x0000004c8f3c7220 */ /* 0x002fe20000410000 */
[----:B------:R-:W-:Y:S01]  /*7ba0*/  IADD3 R178, R61, 0x1e0, RZ ;  /* 0x000001e03db27810 */ /* 0x000fe20007ffe0ff */
[----:B------:R-:W-:Y:S01]  /*7bb0*/  STS [R138.X4+0x300], R69 ;  /* 0x000300458a007388 */ /* 0x000fe20000004800 */
[----:B------:R-:W-:-:S02]  /*7bc0*/  LEA.HI.SX32 R165, R170, R61, 0x1b ;  /* 0x0000003daaa57211 */ /* 0x000fc400078fdaff */
[-C--:B--2---:R-:W-:Y:S01]  /*7bd0*/  LEA.HI.SX32 R141, R150, R61.reuse, 0x1b ;  /* 0x0000003d968d7211 */ /* 0x084fe200078fdaff */
        /* <DEDUP_REMOVED lines=14> */
[----:B------:R-:W1:Y:S01]  /*7cc0*/  MUFU.EX2 R60, R60 ;  /* 0x0000003c003c7308 */ /* 0x000e620000000800 */
        /* <DEDUP_REMOVED lines=8> */
[C---:B------:R-:W-:Y:S02]  /*7d50*/  IADD3 R194, R61.reuse, 0x2e0, RZ ;  /* 0x000002e03dc27810 */ /* 0x040fe40007ffe0ff */
[-C--:B------:R-:W-:Y:S01]  /*7d60*/  LEA.HI.SX32 R173, R186, R61.reuse, 0x1b ;  /* 0x0000003dbaad7211 */ /* 0x080fe200078fdaff */
[----:B------:R-:W-:Y:S01]  /*7d70*/  STS [R169.X4+0x780], R116 ;  /* 0x00078074a9007388 */ /* 0x000fe20000004800 */
[----:B------:R-:W-:Y:S01]  /*7d80*/  IADD3 R196, R61, 0x300, RZ ;  /* 0x000003003dc47810 */ /* 0x000fe20007ffe0ff */
[----:B------:R-:W2:Y:S01]  /*7d90*/  MUFU.SIN R153, R65 ;  /* 0x0000004100997308 */ /* 0x000ea20000000400 */
[----:B------:R-:W-:Y:S01]  /*7da0*/  LEA.HI.SX32 R188, R188, R61, 0x1b ;  /* 0x0000003dbcbc7211 */ /* 0x000fe200078fdaff */
[----:B------:R-:W-:Y:S01]  /*7db0*/  FMUL.FTZ R64, R51, UR43 ;  /* 0x0000002b33407c20 */ /* 0x000fe20008410000 */
[----:B------:R-:W-:Y:S01]  /*7dc0*/  IADD3 R204, R61, 0x320, RZ ;  /* 0x000003203dcc7810 */ /* 0x000fe20007ffe0ff */
[----:B0-----:R-:W-:Y:S01]  /*7dd0*/  FMUL.FTZ R63, R143, R75 ;  /* 0x0000004b8f3f7220 */ /* 0x001fe20000410000 */
[-C--:B------:R-:W-:Y:S01]  /*7de0*/  LEA.HI.SX32 R175, R190, R61.reuse, 0x1b ;  /* 0x0000003dbeaf7211 */ /* 0x080fe200078fdaff */
[----:B------:R-:W-:Y:S01]  /*7df0*/  STS [R180.X4+0x800], R115 ;  /* 0x00080073b4007388 */ /* 0x000fe20000004800 */
[C---:B------:R-:W-:Y:S01]  /*7e00*/  IADD3 R206, R61.reuse, 0x340, RZ ;  /* 0x000003403dce7810 */ /* 0x040fe20007ffe0ff */
[----:B------:R0:W3:Y:S01]  /*7e10*/  MUFU.COS R154, R65 ;  /* 0x00000041009a7308 */ /* 0x0000e20000000000 */
[----:B------:R-:W-:Y:S01]  /*7e20*/  LEA.HI.SX32 R192, R192, R61, 0x1b ;  /* 0x0000003dc0c07211 */ /* 0x000fe200078fdaff */
[----:B------:R-:W-:Y:S01]  /*7e30*/  STS [R171.X4+0x880], R120 ;  /* 0x00088078ab007388 */ /* 0x000fe20000004800 */
[----:B------:R-:W-:-:S02]  /*7e40*/  IADD3 R208, R61, 0x360, RZ ;  /* 0x000003603dd07810 */ /* 0x000fc40007ffe0ff */
[-C--:B------:R-:W-:Y:S01]  /*7e50*/  LEA.HI.SX32 R177, R194, R61.reuse, 0x1b ;  /* 0x0000003dc2b17211 */ /* 0x080fe200078fdaff */
[----:B------:R-:W-:Y:S01]  /*7e60*/  STS [R184.X4+0x900], R119 ;  /* 0x00090077b8007388 */ /* 0x000fe20000004800 */
[-C--:B------:R-:W-:Y:S01]  /*7e70*/  LEA.HI.SX32 R196, R196, R61.reuse, 0x1b ;  /* 0x0000003dc4c47211 */ /* 0x080fe200078fdaff */
[----:B0-----:R-:W-:Y:S02]  /*7e80*/  FMUL.FTZ R65, R52, UR43 ;  /* 0x0000002b34417c20 */ /* 0x001fe40008410000 */
[----:B------:R-:W-:Y:S01]  /*7e90*/  STS [R173.X4+0x980], R118 ;  /* 0x00098076ad007388 */ /* 0x000fe20000004800 */
[C---:B------:R-:W-:Y:S01]  /*7ea0*/  IADD3 R210, R61.reuse, 0x380, RZ ;  /* 0x000003803dd27810 */ /* 0x040fe20007ffe0ff */
[----:B------:R-:W-:Y:S01]  /*7eb0*/  FMUL.RZ R68, R64, 0.15915493667125701904 ;  /* 0x3e22f98340447820 */ /* 0x000fe2000040c000 */
[-C--:B------:R-:W-:Y:S01]  /*7ec0*/  LEA.HI.SX32 R179, R204, R61.reuse, 0x1b ;  /* 0x0000003dccb37211 */ /* 0x080fe200078fdaff */
[----:B------:R0:W4:Y:S01]  /*7ed0*/  MUFU.EX2 R66, R63 ;  /* 0x0000003f00427308 */ /* 0x0001220000000800 */
[----:B------:R-:W-:Y:S01]  /*7ee0*/  STS [R188.X4+0xa00], R123 ;  /* 0x000a007bbc007388 */ /* 0x000fe20000004800 */
[----:B------:R-:W-:Y:S01]  /*7ef0*/  IADD3 R212, R61, 0x3a0, RZ ;  /* 0x000003a03dd47810 */ /* 0x000fe20007ffe0ff */
[----:B------:R-:W-:Y:S01]  /*7f00*/  FMUL.RZ R65, R65, 0.15915493667125701904 ;  /* 0x3e22f98341417820 */ /* 0x000fe2000040c000 */
[----:B------:R-:W-:Y:S01]  /*7f10*/  LEA.HI.SX32 R206, R206, R61, 0x1b ;  /* 0x0000003dcece7211 */ /* 0x000fe200078fdaff */
[----:B------:R-:W-:Y:S01]  /*7f20*/  FMUL.FTZ R64, R50, UR43 ;  /* 0x0000002b32407c20 */ /* 0x000fe20008410000 */
[----:B------:R-:W-:Y:S01]  /*7f30*/  STS [R175.X4+0xa80], R122 ;  /* 0x000a807aaf007388 */ /* 0x000fe20000004800 */
[----:B------:R-:W-:-:S02]  /*7f40*/  IADD3 R214, R61, 0x3c0, RZ ;  /* 0x000003c03dd67810 */ /* 0x000fc40007ffe0ff */
[----:B0-----:R-:W-:Y:S01]  /*7f50*/  MOV R63, UR38 ;  /* 0x00000026003f7c02 */ /* 0x001fe20008000f00 */
[----:B------:R-:W-:Y:S01]  /*7f60*/  STS [R192.X4+0xb00], R121 ;  /* 0x000b0079c0007388 */ /* 0x000fe20000004800 */
[-C--:B------:R-:W-:Y:S02]  /*7f70*/  LEA.HI.SX32 R208, R208, R61.reuse, 0x1b ;  /* 0x0000003dd0d07211 */ /* 0x080fe400078fdaff */
[----:B------:R-:W-:Y:S01]  /*7f80*/  IADD3 R216, R61, 0x3e0, RZ ;  /* 0x000003e03dd87810 */ /* 0x000fe20007ffe0ff */
[----:B------:R1:W-:Y:S01]  /*7f90*/  STS [R177.X4+0xb80], R126 ;  /* 0x000b807eb1007388 */ /* 0x0003e20000004800 */
[-C--:B------:R-:W-:Y:S01]  /*7fa0*/  LEA.HI.SX32 R181, R210, R61.reuse, 0x1b ;  /* 0x0000003dd2b57211 */ /* 0x080fe200078fdaff */
[----:B------:R-:W0:Y:S01]  /*7fb0*/  MUFU.SIN R149, R65 ;  /* 0x0000004100957308 */ /* 0x000e220000000400 */
[----:B------:R-:W-:Y:S01]  /*7fc0*/  FMUL.RZ R170, R64, 0.15915493667125701904 ;  /* 0x3e22f98340aa7820 */ /* 0x000fe2000040c000 */
[----:B------:R-:W-:Y:S01]  /*7fd0*/  STS [R196.X4+0xc00], R125 ;  /* 0x000c007dc4007388 */ /* 0x000fe20000004800 */
[----:B------:R-:W-:-:S02]  /*7fe0*/  LEA.HI.SX32 R212, R212, R61, 0x1b ;  /* 0x0000003dd4d47211 */ /* 0x000fc400078fdaff */
[----:B------:R-:W-:Y:S01]  /*7ff0*/  LEA R63, R63, UR7, 0x8 ;  /* 0x000000073f3f7c11 */ /* 0x000fe2000f8e40ff */
[----:B------:R-:W-:Y:S01]  /*8000*/  STS [R179.X4+0xc80], R124 ;  /* 0x000c807cb3007388 */ /* 0x000fe20000004800 */
[----:B------:R-:W-:Y:S01]  /*8010*/  LEA R132, R95, R132, 0x5 ;  /* 0x000000845f847211 */ /* 0x000fe200078e28ff */
[----:B------:R0:W2:Y:S01]  /*8020*/  MUFU.COS R150, R65 ;  /* 0x0000004100967308 */ /* 0x0000a20000000000 */
[----:B------:R-:W-:Y:S01]  /*8030*/  MOV R64, UR34 ;  /* 0x0000002200407c02 */ /* 0x000fe20008000f00 */
[----:B------:R-:W-:Y:S01]  /*8040*/  STS [R206.X4+0xd00], R131 ;  /* 0x000d0083ce007388 */ /* 0x000fe20000004800 */
[-C--:B------:R-:W-:Y:S02]  /*8050*/  LEA.HI.SX32 R183, R214, R61.reuse, 0x1b ;  /* 0x0000003dd6b77211 */ /* 0x080fe400078fdaff */
[----:B------:R-:W-:Y:S01]  /*8060*/  @P1 IADD3 R63, R96, 0x200, RZ ;  /* 0x00000200603f1810 */ /* 0x000fe20007ffe0ff */
[----:B------:R2:W-:Y:S01]  /*8070*/  STS [R208.X4+0xd80], R127 ;  /* 0x000d807fd0007388 */ /* 0x0005e20000004800 */
[----:B------:R-:W-:-:S02]  /*8080*/  LEA.HI.SX32 R61, R216, R61, 0x1b ;  /* 0x0000003dd83d7211 */ /* 0x000fc400078fdaff */
[----:B0-----:R-:W-:Y:S01]  /*8090*/  MOV R65, UR35 ;  /* 0x0000002300417c02 */ /* 0x001fe20008000f00 */
[C---:B-1----:R-:W-:Y:S01]  /*80a0*/  FMUL.FTZ R126, R60.reuse, R134 ;  /* 0x000000863c7e7220 */ /* 0x042fe20000410000 */
[----:B------:R-:W-:Y:S01]  /*80b0*/  STS [R181.X4+0xe00], R130 ;  /* 0x000e0082b5007388 */ /* 0x000fe20000004800 */
[----:B------:R-:W-:Y:S01]  /*80c0*/  SHF.L.U32 R63, R63, 0x3, RZ ;  /* 0x000000033f3f7819 */ /* 0x000fe200000006ff */
[----:B--2---:R-:W-:Y:S01]  /*80d0*/  FMUL.FTZ R127, R60, R133 ;  /* 0x000000853c7f7220 */ /* 0x004fe20000410000 */
[----:B------:R-:W-:Y:S01]  /*80e0*/  LEA.HI.SX32 R60, R132, R132, 0x1b ;  /* 0x00000084843c7211 */ /* 0x000fe200078fdaff */
[----:B------:R-:W-:Y:S04]  /*80f0*/  STS [R212.X4+0xe80], R129 ;  /* 0x000e8081d4007388 */ /* 0x000fe80000004800 */
[----:B------:R-:W-:Y:S04]  /*8100*/  STS [R183.X4+0xf00], R62 ;  /* 0x000f003eb7007388 */ /* 0x000fe80000004800 */
[----:B------:R-:W5:Y:S04]  /*8110*/  LDG.E.64 R64, [R64.64] ;  /* 0x0000002040407981 */ /* 0x000f68000c1e1b00 */
[----:B------:R0:W-:Y:S01]  /*8120*/  STS [R61.X4+0xf80], R128 ;  /* 0x000f80803d007388 */ /* 0x0001e20000004800 */
[----:B------:R-:W-:-:S06]  /*8130*/  NOP ;  /* 0x0000000000007918 */ /* 0x000fcc0000000000 */
[----:B------:R1:W2:Y:S04]  /*8140*/  LDS R142, [R60.X4] ;  /* 0x000000003c8e7984 */ /* 0x0002a80000004800 */
        /* <DEDUP_REMOVED lines=33> */
[----:B------:R-:W-:-:S02]  /*8360*/  FMUL.FTZ R67, R143, R74 ;  /* 0x0000004a8f437220 */ /* 0x000fc40000410000 */
[----:B------:R-:W-:-:S03]  /*8370*/  FMUL.FTZ R69, R143, R73 ;  /* 0x000000498f457220 */ /* 0x000fc60000410000 */
[----:B------:R-:W0:Y:S01]  /*8380*/  MUFU.SIN R147, R68 ;  /* 0x0000004400937308 */ /* 0x000e220000000400 */
[----:B------:R1:W0:Y:S07]  /*8390*/  @P0 LDS.64 R110, [R96.X8+0x5a68] ;  /* 0x005a6800606e0984 */ /* 0x00022e0000008a00 */
        /* <DEDUP_REMOVED lines=27> */
.L_x_4839:
[----:B--234-:R-:W-:Y:S05]  /*8550*/  BSYNC B0 ;  /* 0x0000000000007941 */ /* 0x01cfea0003800000 */
.L_x_4838:
[----:B------:R-:W-:Y:S01]  /*8560*/  UISETP.GE.AND UP0, UPT, UR24, 0x2, UPT ;  /* 0x000000021800788c */ /* 0x000fe2000bf06270 */
[----:B------:R-:W-:Y:S01]  /*8570*/  FMUL.FTZ R103, R66, R103 ;  /* 0x0000006742677220 */ /* 0x000fe20000410000 */
[----:B------:R2:W-:Y:S01]  /*8580*/  MUFU.EX2 R165, R61 ;  /* 0x0000003d00a57308 */ /* 0x0005e20000000800 */
[----:B-1----:R-:W-:Y:S01]  /*8590*/  FMUL.FTZ R170, R92, R76 ;  /* 0x0000004c5caa7220 */ /* 0x002fe20000410000 */
[----:B------:R-:W-:Y:S01]  /*85a0*/  HFMA2.MMA R172, -RZ, RZ, 0, 9.5367431640625e-07 ;  /* 0x00000010ffac7435 */ /* 0x000fe200000001ff */
[----:B------:R-:W-:Y:S01]  /*85b0*/  FMUL.FTZ R104, R66, R104 ;  /* 0x0000006842687220 */ /* 0x000fe20000410000 */
[----:B------:R-:W-:Y:S01]  /*85c0*/  PLOP3.LUT P0, PT, PT, PT, UP0, 0x80, 0x0 ;  /* 0x000000000000781c */ /* 0x000fe20003f0f008 */
[----:B------:R-:W-:Y:S01]  /*85d0*/  FMUL.FTZ R171, RZ, R103 ;  /* 0x00000067ffab7220 */ /* 0x000fe20000410000 */
[----:B------:R-:W-:Y:S01]  /*85e0*/  MOV R66, UR24 ;  /* 0x0000001800427c02 */ /* 0x000fe20008000f00 */
[----:B0-----:R-:W-:Y:S01]  /*85f0*/  FMUL.FTZ R60, R143, R57 ;  /* 0x000000398f3c7220 */ /* 0x001fe20000410000 */
[----:B------:R-:W-:Y:S01]  /*8600*/  ISETP.NE.OR P0, PT, R198, RZ, !P0 ;  /* 0x000000ffc600720c */ /* 0x000fe20004705670 */
[-C--:B------:R-:W-:Y:S01]  /*8610*/  FMUL.FTZ R173, R103, R170.reuse ;  /* 0x000000aa67ad7220 */ /* 0x080fe20000410000 */
[----:B--2---:R-:W-:Y:S01]  /*8620*/  MOV R61, c[0x0][0x16c] ;  /* 0x00005b00003d7a02 */ /* 0x004fe20000000f00 */
[----:B------:R-:W-:Y:S01]  /*8630*/  FFMA.FTZ R170, R104, R170, -R171 ;  /* 0x000000aa68aa7223 */ /* 0x000fe200000108ab */
[----:B------:R0:W1:Y:S01]  /*8640*/  MUFU.EX2 R166, R60 ;  /* 0x0000003c00a67308 */ /* 0x0000620000000800 */
[----:B------:R-:W-:-:S02]  /*8650*/  FMUL.FTZ R101, R67, R101 ;  /* 0x0000006543657220 */ /* 0x000fc40000410000 */
[----:B------:R-:W-:Y:S02]  /*8660*/  FFMA.FTZ R173, RZ, R104, R173 ;  /* 0x00000068ffad7223 */ /* 0x000fe400000100ad */
[----:B------:R-:W-:Y:S02]  /*8670*/  FFMA.FTZ R171, R91, R75, R170 ;  /* 0x0000004b5bab7223 */ /* 0x000fe400000100aa */
[----:B------:R-:W-:Y:S02]  /*8680*/  FMUL.FTZ R102, R67, R102 ;  /* 0x0000006643667220 */ /* 0x000fe40000410000 */
[----:B0-----:R-:W-:Y:S01]  /*8690*/  @!P0 IADD3 R60, R66, -0x2, RZ ;  /* 0xfffffffe423c8810 */ /* 0x001fe20007ffe0ff */
[C---:B------:R-:W-:Y:S02]  /*86a0*/  FMUL.FTZ R66, R143.reuse, R54 ;  /* 0x000000368f427220 */ /* 0x040fe40000410000 */
[C---:B------:R-:W-:Y:S02]  /*86b0*/  FMUL.FTZ R62, R143.reuse, R56 ;  /* 0x000000388f3e7220 */ /* 0x040fe40000410000 */
[----:B------:R-:W-:Y:S01]  /*86c0*/  @!P0 IMAD R67, R60, R61, UR7 ;  /* 0x000000073c438e24 */ /* 0x000fe2000f8e023d */
[----:B------:R-:W-:Y:S01]  /*86d0*/  HFMA2.MMA R60, -RZ, RZ, 1.875, 0 ;  /* 0x3f800000ff3c7435 */ /* 0x000fe200000001ff */
[----:B------:R-:W-:Y:S01]  /*86e0*/  FMUL.FTZ R63, R143, R55 ;  /* 0x000000378f3f7220 */ /* 0x000fe20000410000 */
[----:B------:R-:W-:Y:S01]  /*86f0*/  MUFU.EX2 R167, R62 ;  /* 0x0000003e00a77308 */ /* 0x000fe20000000800 */
[----:B------:R-:W-:Y:S01]  /*8700*/  FADD.FTZ R173, RZ, R173 ;  /* 0x000000adffad7221 */ /* 0x000fe20000010000 */
[----:B------:R-:W-:Y:S01]  /*8710*/  MOV R61, RZ ;  /* 0x000000ff003d7202 */ /* 0x000fe20000000f00 */
[----:B------:R-:W-:-:S02]  /*8720*/  FMUL.FTZ R174, R101, R171 ;  /* 0x000000ab65ae7220 */ /* 0x000fc40000410000 */
[C---:B------:R-:W-:Y:S02]  /*8730*/  FMUL.FTZ R100, R69.reuse, R100 ;  /* 0x0000006445647220 */ /* 0x040fe40000410000 */
[----:B------:R-:W-:Y:S01]  /*8740*/  FMUL.FTZ R99, R69, R99 ;  /* 0x0000006345637220 */ /* 0x000fe20000410000 */
[----:B------:R0:W-:Y:S01]  /*8750*/  MUFU.EX2 R168, R63 ;  /* 0x0000003f00a87308 */ /* 0x0001e20000000800 */
[----:B------:R-:W-:Y:S02]  /*8760*/  FFMA.FTZ R174, R102, R173, R174 ;  /* 0x000000ad66ae7223 */ /* 0x000fe400000100ae */
[C---:B------:R-:W-:Y:S02]  /*8770*/  FMUL.FTZ R98, R70.reuse, R98 ;  /* 0x0000006246627220 */ /* 0x040fe40000410000 */
[----:B------:R-:W-:Y:S02]  /*8780*/  FMUL.FTZ R97, R70, R97 ;  /* 0x0000006146617220 */ /* 0x000fe40000410000 */
[----:B------:R-:W-:Y:S01]  /*8790*/  FMUL.FTZ R169, R143, R53 ;  /* 0x000000358fa97220 */ /* 0x000fe20000410000 */
[----:B------:R2:W3:Y:S01]  /*87a0*/  MUFU.EX2 R69, R66 ;  /* 0x0000004200457308 */ /* 0x0004e20000000800 */
[----:B0-----:R-:W-:Y:S01]  /*87b0*/  CS2R R62, SRZ ;  /* 0x00000000003e7805 */ /* 0x001fe2000001ff00 */
[----:B------:R-:W-:-:S02]  /*87c0*/  FADD.FTZ R174, RZ, R174 ;  /* 0x000000aeffae7221 */ /* 0x000fc40000010000 */
[C---:B-1----:R-:W-:Y:S02]  /*87d0*/  FMUL.FTZ R160, R166.reuse, R160 ;  /* 0x000000a0a6a07220 */ /* 0x042fe40000410000 */
[----:B------:R-:W-:Y:S02]  /*87e0*/  FMUL.FTZ R159, R166, R159 ;  /* 0x0000009fa69f7220 */ /* 0x000fe40000410000 */
[----:B------:R-:W-:Y:S01]  /*87f0*/  FMUL.FTZ R70, R143, R52 ;  /* 0x000000348f467220 */ /* 0x000fe20000410000 */
[----:B------:R-:W-:Y:S01]  /*8800*/  MUFU.SIN R68, R68 ;  /* 0x0000004400447308 */ /* 0x000fe20000000400 */
[----:B--2---:R-:W-:-:S04]  /*8810*/  @!P0 IMAD.WIDE R66, R67, R172, UR40 ;  /* 0x0000002843428e25 */ /* 0x004fc8000f8e02ac */
[----:B------:R-:W-:Y:S01]  /*8820*/  FMUL.FTZ R172, R101, R173 ;  /* 0x000000ad65ac7220 */ /* 0x000fe20000410000 */
[----:B------:R0:W5:Y:S01]  /*8830*/  @!P0 LDG.E.128 R60, [R66.64] ;  /* 0x00000020423c8981 */ /* 0x000162000c1e1d00 */
[----:B------:R-:W-:Y:S01]  /*8840*/  FMUL.FTZ R170, R143, R51 ;  /* 0x000000338faa7220 */ /* 0x000fe20000410000 */
[----:B------:R-:W-:Y:S01]  /*8850*/  MUFU.EX2 R169, R169 ;  /* 0x000000a900a97308 */ /* 0x000fe20000000800 */
[----:B------:R-:W-:-:S04]  /*8860*/  FFMA.FTZ R171, R102, R171, -R172 ;  /* 0x000000ab66ab7223 */ /* 0x000fc800000108ac */
[----:B------:R-:W-:Y:S02]  /*8870*/  FFMA.FTZ R171, R90, R74, R171 ;  /* 0x0000004a5aab7223 */ /* 0x000fe400000100ab */
[----:B0-----:R-:W-:-:S04]  /*8880*/  FMUL.FTZ R67, R99, R174 ;  /* 0x000000ae63437220 */ /* 0x001fc80000410000 */
[CC--:B------:R-:W-:Y:S02]  /*8890*/  FFMA.FTZ R166, R100.reuse, R171.reuse, -R67 ;  /* 0x000000ab64a67223 */ /* 0x0c0fe40000010843 */
[----:B------:R-:W-:Y:S02]  /*88a0*/  FMUL.FTZ R171, R99, R171 ;  /* 0x000000ab63ab7220 */ /* 0x000fe40000410000 */
[----:B------:R-:W-:Y:S02]  /*88b0*/  FFMA.FTZ R166, R89, R73, R166 ;  /* 0x0000004959a67223 */ /* 0x000fe400000100a6 */
[----:B------:R-:W-:Y:S01]  /*88c0*/  FFMA.FTZ R171, R100, R174, R171 ;  /* 0x000000ae64ab7223 */ /* 0x000fe200000100ab */
[----:B------:R-:W0:Y:S01]  /*88d0*/  MUFU.EX2 R70, R70 ;  /* 0x0000004600467308 */ /* 0x000e220000000800 */
[----:B------:R-:W-:Y:S02]  /*88e0*/  FMUL.FTZ R67, R97, R166 ;  /* 0x000000a661437220 */ /* 0x000fe40000410000 */
[----:B------:R-:W-:-:S02]  /*88f0*/  FADD.FTZ R171, RZ, R171 ;  /* 0x000000abffab7221 */ /* 0x000fc40000010000 */
[C---:B------:R-:W-:Y:S02]  /*8900*/  FMUL.FTZ R66, R143.reuse, R50 ;  /* 0x000000328f427220 */ /* 0x040fe40000410000 */
[----:B------:R-:W-:Y:S02]  /*8910*/  FMUL.FTZ R143, R143, R49 ;  /* 0x000000318f8f7220 */ /* 0x000fe40000410000 */
[CC--:B------:R-:W-:Y:S02]  /*8920*/  FFMA.FTZ R67, R98.reuse, R171.reuse, R67 ;  /* 0x000000ab62437223 */ /* 0x0c0fe40000010043 */
[----:B------:R-:W-:Y:S02]  /*8930*/  FMUL.FTZ R171, R97, R171 ;  /* 0x000000ab61ab7220 */ /* 0x000fe40000410000 */
[----:B------:R-:W1:Y:S01]  /*8940*/  MUFU.EX2 R143, R143 ;  /* 0x0000008f008f7308 */ /* 0x000e620000000800 */
[----:B------:R-:W-:Y:S02]  /*8950*/  FMUL.FTZ R163, R71, R163 ;  /* 0x000000a347a37220 */ /* 0x000fe40000410000 */
[----:B------:R-:W-:-:S02]  /*8960*/  FFMA.FTZ R171, R98, R166, -R171 ;  /* 0x000000a662ab7223 */ /* 0x000fc400000108ab */
[----:B------:R-:W-:Y:S02]  /*8970*/  FADD.FTZ R67, RZ, R67 ;  /* 0x00000043ff437221 */ /* 0x000fe40000010000 */
[C---:B---3--:R-:W-:Y:S01]  /*8980*/  FMUL.FTZ R154, R69.reuse, R154 ;  /* 0x0000009a459a7220 */ /* 0x048fe20000410000 */
[----:B------:R-:W2:Y:S01]  /*8990*/  MUFU.EX2 R66, R66 ;  /* 0x0000004200427308 */ /* 0x000ea20000000800 */
[----:B------:R-:W-:Y:S02]  /*89a0*/  FMUL.FTZ R153, R69, R153 ;  /* 0x0000009945997220 */ /* 0x000fe40000410000 */
[----:B------:R-:W-:Y:S02]  /*89b0*/  FFMA.FTZ R171, R88, R72, R171 ;  /* 0x0000004858ab7223 */ /* 0x000fe400000100ab */
[----:B------:R-:W-:Y:S02]  /*89c0*/  FMUL.FTZ R164, R71, R164 ;  /* 0x000000a447a47220 */ /* 0x000fe40000410000 */
[----:B------:R-:W-:-:S02]  /*89d0*/  FMUL.FTZ R69, R163, R67 ;  /* 0x00000043a3457220 */ /* 0x000fc40000410000 */
[C---:B0-----:R-:W-:Y:S02]  /*89e0*/  FMUL.FTZ R150, R70.reuse, R150 ;  /* 0x0000009646967220 */ /* 0x041fe40000410000 */
[----:B------:R-:W-:Y:S02]  /*89f0*/  FMUL.FTZ R149, R70, R149 ;  /* 0x0000009546957220 */ /* 0x000fe40000410000 */
[-C--:B------:R-:W-:Y:S02]  /*8a00*/  FMUL.FTZ R71, R163, R171.reuse ;  /* 0x000000aba3477220 */ /* 0x080fe40000410000 */
[C---:B------:R-:W-:Y:S02]  /*8a10*/  FFMA.FTZ R70, R164.reuse, R171, -R69 ;  /* 0x000000aba4467223 */ /* 0x040fe40000010845 */
[----:B------:R-:W-:Y:S02]  /*8a20*/  FFMA.FTZ R71, R164, R67, R71 ;  /* 0x00000043a4477223 */ /* 0x000fe40000010047 */
[----:B------:R-:W-:-:S02]  /*8a30*/  FMUL.FTZ R161, R165, R161 ;  /* 0x000000a1a5a17220 */ /* 0x000fc40000410000 */
[----:B------:R-:W-:Y:S02]  /*8a40*/  FFMA.FTZ R70, R87, R59, R70 ;  /* 0x0000003b57467223 */ /* 0x000fe40000010046 */
[C---:B-1----:R-:W-:Y:S02]  /*8a50*/  FMUL.FTZ R144, R143.reuse, R144 ;  /* 0x000000908f907220 */ /* 0x042fe40000410000 */
[----:B------:R-:W-:Y:S02]  /*8a60*/  FMUL.FTZ R143, R143, R68 ;  /* 0x000000448f8f7220 */ /* 0x000fe40000410000 */
[----:B------:R-:W-:Y:S02]  /*8a70*/  FADD.FTZ R71, RZ, R71 ;  /* 0x00000047ff477221 */ /* 0x000fe40000010000 */
[----:B------:R-:W-:Y:S02]  /*8a80*/  FMUL.FTZ R162, R165, R162 ;  /* 0x000000a2a5a27220 */ /* 0x000fe40000410000 */
[----:B------:R-:W-:-:S02]  /*8a90*/  FMUL.FTZ R68, R161, R70 ;  /* 0x00000046a1447220 */ /* 0x000fc40000410000 */
[C---:B--2---:R-:W-:Y:S02]  /*8aa0*/  FMUL.FTZ R146, R66.reuse, R146 ;  /* 0x0000009242927220 */ /* 0x044fe40000410000 */
        /* <DEDUP_REMOVED lines=11> */
[----:B------:R-:W-:Y:S02]  /*8b60*/  FFMA.FTZ R71, R86, R58, R71 ;  /* 0x0000003a56477223 */ /* 0x000fe40000010047 */
[----:B------:R-:W-:Y:S02]  /*8b70*/  FMUL.FTZ R165, R159, R70 ;  /* 0x000000469fa57220 */ /* 0x000fe40000410000 */
[C---:B------:R-:W-:Y:S02]  /*8b80*/  FMUL.FTZ R158, R167.reuse, R158 ;  /* 0x0000009ea79e7220 */ /* 0x040fe40000410000 */
[----:B------:R-:W-:Y:S02]  /*8b90*/  FMUL.FTZ R157, R167, R157 ;  /* 0x0000009da79d7220 */ /* 0x000fe40000410000 */
        /* <DEDUP_REMOVED lines=17> */
[----:B------:R-:W-:Y:S02]  /*8cb0*/  FMUL.FTZ R155, R168, R155 ;  /* 0x0000009ba89b7220 */ /* 0x000fe40000410000 */
        /* <DEDUP_REMOVED lines=10> */
[-C--:B------:R-:W-:Y:S02]  /*8d60*/  FMUL.FTZ R167, R155, R71.reuse ;  /* 0x000000479ba77220 */ /* 0x080fe40000410000 */
[----:B------:R-:W-:Y:S02]  /*8d70*/  FFMA.FTZ R166, R156, R71, -R165 ;  /* 0x000000479ca67223 */ /* 0x000fe400000108a5 */
[C---:B------:R-:W-:Y:S02]  /*8d80*/  FMUL.FTZ R68, R161.reuse, R66 ;  /* 0x00000042a1447220 */ /* 0x040fe40000410000 */
[----:B------:R-:W-:-:S02]  /*8d90*/  FMUL.FTZ R69, R161, R67 ;  /* 0x00000043a1457220 */ /* 0x000fc40000410000 */
[----:B------:R-:W-:Y:S02]  /*8da0*/  FFMA.FTZ R167, R156, R70, R167 ;  /* 0x000000469ca77223 */ /* 0x000fe400000100a7 */
[----:B------:R-:W-:Y:S02]  /*8db0*/  FFMA.FTZ R166, R83, R55, R166 ;  /* 0x0000003753a67223 */ /* 0x000fe400000100a6 */
[C---:B------:R-:W-:Y:S02]  /*8dc0*/  FFMA.FTZ R68, R162.reuse, R67, -R68 ;  /* 0x00000043a2447223 */ /* 0x040fe40000010844 */
[----:B------:R-:W-:Y:S02]  /*8dd0*/  FFMA.FTZ R69, R162, R66, R69 ;  /* 0x00000042a2457223 */ /* 0x000fe40000010045 */
[----:B------:R-:W-:Y:S02]  /*8de0*/  FADD.FTZ R167, RZ, R167 ;  /* 0x000000a7ffa77221 */ /* 0x000fe40000010000 */
[----:B------:R-:W-:-:S02]  /*8df0*/  FMUL.FTZ R70, R153, R166 ;  /* 0x000000a699467220 */ /* 0x000fc40000410000 */
[C---:B------:R-:W-:Y:S02]  /*8e00*/  FMUL.FTZ R66, R159.reuse, R68 ;  /* 0x000000449f427220 */ /* 0x040fe40000410000 */
[----:B------:R-:W-:Y:S02]  /*8e10*/  FMUL.FTZ R67, R159, R69 ;  /* 0x000000459f437220 */ /* 0x000fe40000410000 */
[-C--:B------:R-:W-:Y:S02]  /*8e20*/  FMUL.FTZ R71, R153, R167.reuse ;  /* 0x000000a799477220 */ /* 0x080fe40000410000 */
[----:B------:R-:W-:Y:S02]  /*8e30*/  FFMA.FTZ R70, R154, R167, R70 ;  /* 0x000000a79a467223 */ /* 0x000fe40000010046 */
[----:B------:R-:W-:Y:S02]  /*8e40*/  FFMA.FTZ R66, R160, R69, R66 ;  /* 0x00000045a0427223 */ /* 0x000fe40000010042 */
[----:B------:R-:W-:-:S02]  /*8e50*/  FMUL.FTZ R151, R169, R151 ;  /* 0x00000097a9977220 */ /* 0x000fc40000410000 */
[----:B------:R-:W-:Y:S02]  /*8e60*/  FFMA.FTZ R67, R160, R68, -R67 ;  /* 0x00000044a0437223 */ /* 0x000fe40000010843 */
[----:B------:R-:W-:Y:S02]  /*8e70*/  FFMA.FTZ R71, R154, R166, -R71 ;  /* 0x000000a69a477223 */ /* 0x000fe40000010847 */
[----:B------:R-:W-:Y:S02]  /*8e80*/  FADD.FTZ R70, RZ, R70 ;  /* 0x00000046ff467221 */ /* 0x000fe40000010000 */
[----:B------:R-:W-:Y:S02]  /*8e90*/  FMUL.FTZ R68, R157, R66 ;  /* 0x000000429d447220 */ /* 0x000fe40000410000 */
[----:B------:R-:W-:Y:S02]  /*8ea0*/  FMUL.FTZ R152, R169, R152 ;  /* 0x00000098a9987220 */ /* 0x000fe40000410000 */
[----:B------:R-:W-:-:S02]  /*8eb0*/  FMUL.FTZ R69, R157, R67 ;  /* 0x000000439d457220 */ /* 0x000fc40000410000 */
[----:B------:R-:W-:Y:S02]  /*8ec0*/  FFMA.FTZ R71, R82, R54, R71 ;  /* 0x0000003652477223 */ /* 0x000fe40000010047 */
[C---:B------:R-:W-:Y:S01]  /*8ed0*/  FMUL.FTZ R165, R151.reuse, R70 ;  /* 0x0000004697a57220 */ /* 0x040fe20000410000 */
[----:B------:R-:W0:Y:S01]  /*8ee0*/  MUFU.EX2 R170, R170 ;  /* 0x000000aa00aa7308 */ /* 0x000e220000000800 */
[C---:B------:R-:W-:Y:S02]  /*8ef0*/  FFMA.FTZ R68, R158.reuse, R67, -R68 ;  /* 0x000000439e447223 */ /* 0x040fe40000010844 */
[----:B------:R-:W-:Y:S02]  /*8f00*/  FFMA.FTZ R69, R158, R66, R69 ;  /* 0x000000429e457223 */ /* 0x000fe40000010045 */
[-C--:B------:R-:W-:Y:S02]  /*8f10*/  FMUL.FTZ R167, R151, R71.reuse ;  /* 0x0000004797a77220 */ /* 0x080fe40000410000 */
[----:B------:R-:W-:-:S02]  /*8f20*/  FFMA.FTZ R166, R152, R71, -R165 ;  /* 0x0000004798a67223 */ /* 0x000fc400000108a5 */
[C---:B------:R-:W-:Y:S02]  /*8f30*/  FMUL.FTZ R66, R155.reuse, R68 ;  /* 0x000000449b427220 */ /* 0x040fe40000410000 */
[----:B------:R-:W-:Y:S02]  /*8f40*/  FMUL.FTZ R67, R155, R69 ;  /* 0x000000459b437220 */ /* 0x000fe40000410000 */
[----:B------:R-:W-:Y:S02]  /*8f50*/  FFMA.FTZ R167, R152, R70, R167 ;  /* 0x0000004698a77223 */ /* 0x000fe400000100a7 */
[----:B------:R-:W-:Y:S02]  /*8f60*/  FFMA.FTZ R166, R81, R53, R166 ;  /* 0x0000003551a67223 */ /* 0x000fe400000100a6 */
[C---:B------:R-:W-:Y:S02]  /*8f70*/  FFMA.FTZ R66, R156.reuse, R69, R66 ;  /* 0x000000459c427223 */ /* 0x040fe40000010042 */
[----:B------:R-:W-:-:S02]  /*8f80*/  FFMA.FTZ R67, R156, R68, -R67 ;  /* 0x000000449c437223 */ /* 0x000fc40000010843 */
[----:B------:R-:W-:Y:S02]  /*8f90*/  FADD.FTZ R167, RZ, R167 ;  /* 0x000000a7ffa77221 */ /* 0x000fe40000010000 */
[----:B------:R-:W-:Y:S02]  /*8fa0*/  FMUL.FTZ R70, R149, R166 ;  /* 0x000000a695467220 */ /* 0x000fe40000410000 */
[C---:B------:R-:W-:Y:S02]  /*8fb0*/  FMUL.FTZ R68, R153.reuse, R66 ;  /* 0x0000004299447220 */ /* 0x040fe40000410000 */
[----:B------:R-:W-:Y:S02]  /*8fc0*/  FMUL.FTZ R69, R153, R67 ;  /* 0x0000004399457220 */ /* 0x000fe40000410000 */
[-C--:B------:R-:W-:Y:S02]  /*8fd0*/  FMUL.FTZ R71, R149, R167.reuse ;  /* 0x000000a795477220 */ /* 0x080fe40000410000 */
[----:B------:R-:W-:-:S02]  /*8fe0*/  FFMA.FTZ R70, R150, R167, R70 ;  /* 0x000000a796467223 */ /* 0x000fc40000010046 */
[----:B------:R-:W-:Y:S02]  /*8ff0*/  FFMA.FTZ R68, R154, R67, -R68 ;  /* 0x000000439a447223 */ /* 0x000fe40000010844 */
[----:B0-----:R-:W-:Y:S02]  /*9000*/  FMUL.FTZ R147, R170, R147 ;  /* 0x00000093aa937220 */ /* 0x001fe40000410000 */
[----:B------:R-:W-:Y:S02]  /*9010*/  FFMA.FTZ R69, R154, R66, R69 ;  /* 0x000000429a457223 */ /* 0x000fe40000010045 */
[----:B------:R-:W-:Y:S02]  /*9020*/  FFMA.FTZ R71, R150, R166, -R71 ;  /* 0x000000a696477223 */ /* 0x000fe40000010847 */
[----:B------:R-:W-:Y:S02]  /*9030*/  FADD.FTZ R70, RZ, R70 ;  /* 0x00000046ff467221 */ /* 0x000fe40000010000 */
[----:B------:R-:W-:-:S02]  /*9040*/  FMUL.FTZ R66, R151, R68 ;  /* 0x0000004497427220 */ /* 0x000fc40000410000 */
[----:B------:R-:W-:Y:S02]  /*9050*/  FMUL.FTZ R148, R170, R148 ;  /* 0x00000094aa947220 */ /* 0x000fe40000410000 */
[-C--:B------:R-:W-:Y:S02]  /*9060*/  FMUL.FTZ R67, R151, R69.reuse ;  /* 0x0000004597437220 */ /* 0x080fe40000410000 */
[----:B------:R-:W-:Y:S02]  /*9070*/  FFMA.FTZ R71, R80, R52, R71 ;  /* 0x0000003450477223 */ /* 0x000fe40000010047 */
[----:B------:R-:W-:Y:S02]  /*9080*/  FMUL.FTZ R165, R147, R70 ;  /* 0x0000004693a57220 */ /* 0x000fe40000410000 */
[C---:B------:R-:W-:Y:S02]  /*9090*/  FFMA.FTZ R66, R152.reuse, R69, R66 ;  /* 0x0000004598427223 */ /* 0x040fe40000010042 */
[----:B------:R-:W-:-:S02]  /*90a0*/  FFMA.FTZ R67, R152, R68, -R67 ;  /* 0x0000004498437223 */ /* 0x000fc40000010843 */
[CC--:B------:R-:W-:Y:S01]  /*90b0*/  FFMA.FTZ R166, R148.reuse, R71.reuse, -R165 ;  /* 0x0000004794a67223 */ /* 0x0c0fe200000108a5 */
[----:B-----5:R0:W1:Y:S01]  /*90c0*/  R2UR UR35, R65 ;  /* 0x00000000412373c2 */ /* 0x02006200000e0000 */
[----:B------:R-:W-:Y:S02]  /*90d0*/  FMUL.FTZ R71, R147, R71 ;  /* 0x0000004793477220 */ /* 0x000fe40000410000 */
[C---:B------:R-:W-:Y:S02]  /*90e0*/  FMUL.FTZ R68, R149.reuse, R66 ;  /* 0x0000004295447220 */ /* 0x040fe40000410000 */
[----:B------:R-:W-:Y:S02]  /*90f0*/  FMUL.FTZ R69, R149, R67 ;  /* 0x0000004395457220 */ /* 0x000fe40000410000 */
[----:B------:R-:W-:Y:S01]  /*9100*/  FFMA.FTZ R71, R148, R70, R71 ;  /* 0x0000004694477223 */ /* 0x000fe20000010047 */
[----:B------:R2:W3:Y:S01]  /*9110*/  R2UR UR34, R64 ;  /* 0x00000000402273c2 */ /* 0x0004e200000e0000 */
[----:B------:R-:W-:-:S02]  /*9120*/  FFMA.FTZ R166, R79, R51, R166 ;  /* 0x000000334fa67223 */ /* 0x000fc400000100a6 */
[C---:B------:R-:W-:Y:S02]  /*9130*/  FFMA.FTZ R68, R150.reuse, R67, -R68 ;  /* 0x0000004396447223 */ /* 0x040fe40000010844 */
[----:B------:R-:W-:Y:S02]  /*9140*/  FFMA.FTZ R69, R150, R66, R69 ;  /* 0x0000004296457223 */ /* 0x000fe40000010045 */
[----:B------:R-:W-:Y:S02]  /*9150*/  FADD.FTZ R71, RZ, R71 ;  /* 0x00000047ff477221 */ /* 0x000fe40000010000 */
[----:B------:R-:W-:Y:S02]  /*9160*/  FMUL.FTZ R70, R145, R166 ;  /* 0x000000a691467220 */ /* 0x000fe40000410000 */
[C---:B------:R-:W-:Y:S02]  /*9170*/  FMUL.FTZ R66, R147.reuse, R68 ;  /* 0x0000004493427220 */ /* 0x040fe40000410000 */
[----:B0-----:R-:W-:-:S02]  /*9180*/  FMUL.FTZ R65, R147, R69 ;  /* 0x0000004593417220 */ /* 0x001fc40000410000 */
[-C--:B------:R-:W-:Y:S02]  /*9190*/  FMUL.FTZ R67, R145, R71.reuse ;  /* 0x0000004791437220 */ /* 0x080fe40000410000 */
[----:B------:R-:W-:Y:S02]  /*91a0*/  FFMA.FTZ R70, R146, R71, R70 ;  /* 0x0000004792467223 */ /* 0x000fe40000010046 */
[C---:B------:R-:W-:Y:S02]  /*91b0*/  FFMA.FTZ R66, R148.reuse, R69, R66 ;  /* 0x0000004594427223 */ /* 0x040fe40000010042 */
[----:B------:R-:W-:Y:S02]  /*91c0*/  FFMA.FTZ R65, R148, R68, -R65 ;  /* 0x0000004494417223 */ /* 0x000fe40000010841 */
[----:B------:R-:W-:Y:S02]  /*91d0*/  FFMA.FTZ R69, R146, R166, -R67 ;  /* 0x000000a692457223 */ /* 0x000fe40000010843 */
[----:B------:R-:W-:-:S02]  /*91e0*/  FADD.FTZ R70, RZ, R70 ;  /* 0x00000046ff467221 */ /* 0x000fc40000010000 */
[C---:B--2---:R-:W-:Y:S02]  /*91f0*/  FMUL.FTZ R64, R145.reuse, R66 ;  /* 0x0000004291407220 */ /* 0x044fe40000410000 */
[-C--:B------:R-:W-:Y:S02]  /*9200*/  FMUL.FTZ R67, R145, R65.reuse ;  /* 0x0000004191437220 */ /* 0x080fe40000410000 */
[----:B------:R-:W-:Y:S02]  /*9210*/  FFMA.FTZ R69, R78, R50, R69 ;  /* 0x000000324e457223 */ /* 0x000fe40000010045 */
[----:B------:R-:W-:Y:S02]  /*9220*/  FMUL.FTZ R68, R143, R70 ;  /* 0x000000468f447220 */ /* 0x000fe40000410000 */
[C---:B------:R-:W-:Y:S02]  /*9230*/  FFMA.FTZ R64, R146.reuse, R65, -R64 ;  /* 0x0000004192407223 */ /* 0x040fe40000010840 */
[----:B------:R-:W-:-:S02]  /*9240*/  FFMA.FTZ R65, R146, R66, R67 ;  /* 0x0000004292417223 */ /* 0x000fc40000010043 */
[-C--:B------:R-:W-:Y:S02]  /*9250*/  FMUL.FTZ R67, R143, R69.reuse ;  /* 0x000000458f437220 */ /* 0x080fe40000410000 */
[----:B------:R-:W-:Y:S02]  /*9260*/  FFMA.FTZ R66, R144, R69, -R68 ;  /* 0x0000004590427223 */ /* 0x000fe40000010844 */
[C---:B-1----:R-:W-:Y:S02]  /*9270*/  FMUL.FTZ R69, R141.reuse, UR35 ;  /* 0x000000238d457c20 */ /* 0x042fe40008410000 */
[----:B---3--:R-:W-:Y:S02]  /*9280*/  FMUL.FTZ R71, R141, UR34 ;  /* 0x000000228d477c20 */ /* 0x008fe40008410000 */
[----:B------:R-:W-:Y:S02]  /*9290*/  FFMA.FTZ R190, R142, UR34, -R69 ;  /* 0x000000228ebe7c23 */ /* 0x000fe40008010845 */
[----:B------:R-:W-:-:S02]  /*92a0*/  FMUL.FTZ R69, R139, UR35 ;  /* 0x000000238b457c20 */ /* 0x000fc40008410000 */
        /* <DEDUP_REMOVED lines=24> */
[----:B------:R-:W-:Y:S02]  /*9430*/  FFMA.FTZ R182, R134, UR34, -R69 ;  /* 0x0000002286b67c23 */ /* 0x000fe40008010845 */
        /* <DEDUP_REMOVED lines=48> */
[C---:B------:R-:W-:Y:S02]  /*9740*/  FFMA.FTZ R168, R118.reuse, UR34, -R69 ;  /* 0x0000002276a87c23 */ /* 0x040fe40008010845 */
[----:B------:R-:W-:Y:S02]  /*9750*/  FMUL.FTZ R170, R169, R170 ;  /* 0x000000aaa9aa7220 */ /* 0x000fe40000410000 */
[----:B------:R-:W-:Y:S02]  /*9760*/  FMUL.FTZ R69, R143, R64 ;  /* 0x000000408f457220 */ /* 0x000fe40000410000 */
[----:B------:R-:W-:Y:S02]  /*9770*/  FMUL.FTZ R169, R169, R68 ;  /* 0x00000044a9a97220 */ /* 0x000fe40000410000 */
[----:B------:R-:W-:-:S02]  /*9780*/  FFMA.FTZ R68, R118, UR35, R71 ;  /* 0x0000002376447c23 */ /* 0x000fc40008010047 */
[-C--:B------:R-:W-:Y:S02]  /*9790*/  FMUL.FTZ R71, R143, R65.reuse ;  /* 0x000000418f477220 */ /* 0x080fe40000410000 */
[C---:B------:R-:W-:Y:S02]  /*97a0*/  FFMA.FTZ R65, R144.reuse, R65, R69 ;  /* 0x0000004190417223 */ /* 0x040fe40000010045 */
[----:B------:R-:W-:Y:S02]  /*97b0*/  FMUL.FTZ R69, R115, UR35 ;  /* 0x0000002373457c20 */ /* 0x000fe40008410000 */
[----:B------:R-:W-:Y:S02]  /*97c0*/  FADD.FTZ R167, R37, R37 ;  /* 0x0000002525a77221 */ /* 0x000fe40000010000 */
[----:B------:R-:W-:Y:S02]  /*97d0*/  FFMA.FTZ R64, R144, R64, -R71 ;  /* 0x0000004090407223 */ /* 0x000fe40000010847 */
[----:B------:R-:W-:-:S02]  /*97e0*/  FFMA.FTZ R166, R116, UR34, -R69 ;  /* 0x0000002274a67c23 */ /* 0x000fc40008010845 */
[----:B------:R-:W-:Y:S02]  /*97f0*/  FMUL.FTZ R71, R115, UR34 ;  /* 0x0000002273477c20 */ /* 0x000fe40008410000 */
[C---:B------:R-:W-:Y:S02]  /*9800*/  FMUL.FTZ R69, R113.reuse, UR35 ;  /* 0x0000002371457c20 */ /* 0x040fe40008410000 */
[----:B------:R-:W-:Y:S01]  /*9810*/  FMUL.FTZ R191, R113, UR34 ;  /* 0x0000002271bf7c20 */ /* 0x000fe20008410000 */
[----:B------:R-:W-:Y:S01]  /*9820*/  ISETP.GT.U32.AND P0, PT, R96, 0x1f, PT ;  /* 0x0000001f6000780c */ /* 0x000fe20003f04070 */
[C---:B------:R-:W-:Y:S02]  /*9830*/  FMUL.FTZ R168, R167.reuse, R168 ;  /* 0x000000a8a7a87220 */ /* 0x040fe40000410000 */
[----:B------:R-:W-:Y:S02]  /*9840*/  FMUL.FTZ R167, R167, R68 ;  /* 0x00000044a7a77220 */ /* 0x000fe40000410000 */
[----:B------:R-:W-:-:S02]  /*9850*/  FFMA.FTZ R68, R116, UR35, R71 ;  /* 0x0000002374447c23 */ /* 0x000fc40008010047 */
[----:B------:R-:W-:Y:S02]  /*9860*/  FADD.FTZ R192, R35, R35 ;  /* 0x0000002323c07221 */ /* 0x000fe40000010000 */
[----:B------:R-:W-:Y:S02]  /*9870*/  FFMA.FTZ R69, R114, UR34, -R69 ;  /* 0x0000002272457c23 */ /* 0x000fe40008010845 */
[----:B------:R-:W-:Y:S02]  /*9880*/  FFMA.FTZ R67, R144, R70, R67 ;  /* 0x0000004690437223 */ /* 0x000fe40000010043 */
[----:B------:R-:W-:Y:S02]  /*9890*/  FFMA.FTZ R71, R114, UR35, R191 ;  /* 0x0000002372477c23 */ /* 0x000fe400080100bf */
[----:B------:R-:W-:Y:S02]  /*98a0*/  FMUL.FTZ R191, R192, R69 ;  /* 0x00000045c0bf7220 */ /* 0x000fe40000410000 */
[----:B------:R-:W-:-:S02]  /*98b0*/  FFMA.FTZ R66, R77, R49, R66 ;  /* 0x000000314d427223 */ /* 0x000fc40000010042 */
[----:B------:R-:W-:Y:S02]  /*98c0*/  FADD.FTZ R67, RZ, R67 ;  /* 0x00000043ff437221 */ /* 0x000fe40000010000 */
[----:B------:R-:W-:Y:S02]  /*98d0*/  FMUL.FTZ R192, R192, R71 ;  /* 0x00000047c0c07220 */ /* 0x000fe40000410000 */
[----:B------:R-:W-:Y:S02]  /*98e0*/  FMUL.FTZ R69, R109, UR35 ;  /* 0x000000236d457c20 */ /* 0x000fe40008410000 */
[----:B------:R-:W-:Y:S02]  /*98f0*/  FMUL.FTZ R193, R105, UR35 ;  /* 0x0000002369c17c20 */ /* 0x000fe40008410000 */
[----:B------:R-:W-:Y:S02]  /*9900*/  FMUL.FTZ R71, R109, UR34 ;  /* 0x000000226d477c20 */ /* 0x000fe40008410000 */
[----:B------:R-:W-:Y:S01]  /*9910*/  FMUL.FTZ R203, R105, UR34 ;  /* 0x0000002269cb7c20 */ /* 0x000fe20008410000 */
[----:B------:R0:W-:Y:S01]  /*9920*/  STS.128 [R96.X16+0x4250], R64 ;  /* 0x0042504060007388 */ /* 0x0001e2000000cc00 */
[----:B------:R-:W-:-:S02]  /*9930*/  FADD.FTZ R165, R36, R36 ;  /* 0x0000002424a57221 */ /* 0x000fc40000010000 */
[----:B------:R-:W-:Y:S02]  /*9940*/  FADD.FTZ R194, R34, R34 ;  /* 0x0000002222c27221 */ /* 0x000fe40000010000 */
[----:B------:R-:W-:Y:S02]  /*9950*/  FADD.FTZ R196, R33, R33 ;  /* 0x0000002121c47221 */ /* 0x000fe40000010000 */
[----:B------:R-:W-:Y:S02]  /*9960*/  FFMA.FTZ R69, R112, UR34, -R69 ;  /* 0x0000002270457c23 */ /* 0x000fe40008010845 */
[----:B------:R-:W-:Y:S01]  /*9970*/  FFMA.FTZ R195, R108, UR34, -R193 ;  /* 0x000000226cc37c23 */ /* 0x000fe200080108c1 */
[----:B------:R-:W-:Y:S01]  /*9980*/  BSSY B0, `(.L_x_4840) ;  /* 0x00000a4000007945 */ /* 0x000fe20003800000 */
[----:B------:R-:W-:Y:S02]  /*9990*/  FFMA.FTZ R71, R112, UR35, R71 ;  /* 0x0000002370477c23 */ /* 0x000fe40008010047 */
[----:B------:R-:W-:-:S02]  /*99a0*/  FFMA.FTZ R203, R108, UR35, R203 ;  /* 0x000000236ccb7c23 */ /* 0x000fc400080100cb */
[C---:B------:R-:W-:Y:S02]  /*99b0*/  FMUL.FTZ R166, R165.reuse, R166 ;  /* 0x000000a6a5a67220 */ /* 0x040fe40000410000 */
        /* <DEDUP_REMOVED lines=21> */
.L_x_4950:
        /* <DEDUP_REMOVED lines=70> */
.L_x_4951:
[----:B------:R-:W-:Y:S01]  /*9f70*/  MOV R206, R66 ;  /* 0x0000004200ce7202 */ /* 0x000fe20000000f00 */
[-C--:B-1----:R-:W-:Y:S01]  /*9f80*/  FMUL.FTZ R64, R212, R205.reuse ;  /* 0x000000cdd4407220 */ /* 0x082fe20000410000 */
[----:B------:R-:W-:Y:S01]  /*9f90*/  ISETP.GE.AND P0, PT, R95, 0x10, PT ;  /* 0x000000105f00780c */ /* 0x000fe20003f06270 */
[-C--:B--2---:R-:W-:Y:S02]  /*9fa0*/  FMUL.FTZ R65, R208, R205.reuse ;  /* 0x000000cdd0417220 */ /* 0x084fe40000410000 */
[C---:B---3--:R-:W-:Y:S02]  /*9fb0*/  FFMA.FTZ R64, R69.reuse, R206, R64 ;  /* 0x000000ce45407223 */ /* 0x048fe40000010040 */
[----:B------:R-:W-:-:S02]  /*9fc0*/  FMUL.FTZ R69, R69, R205 ;  /* 0x000000cd45457220 */ /* 0x000fc40000410000 */
[CC--:B0---4-:R-:W-:Y:S02]  /*9fd0*/  FFMA.FTZ R66, R210.reuse, R206.reuse, R65 ;  /* 0x000000ced2427223 */ /* 0x0d1fe40000010041 */
[----:B------:R-:W-:Y:S02]  /*9fe0*/  FMUL.FTZ R65, R210, R205 ;  /* 0x000000cdd2417220 */ /* 0x000fe40000410000 */
        /* <DEDUP_REMOVED lines=10> */
[----:B------:R-:W-:Y:S05]  /*a090*/  CALL.REL.NOINC `($__internal_118_$__cuda_sm70_shflsync_idx_p) ;  /* 0x0000a2e000007944 */ /* 0x000fea0003c00000 */
.L_x_4844:
[----:B------:R-:W-:Y:S05]  /*a0a0*/  BRA.CONV ~URZ, `(.L_x_4845) ;  /* 0x000000537f007947 */ /* 0x000fea000b800000 */
[----:B-1----:R-:W-:Y:S01]  /*a0b0*/  HFMA2.MMA R66, -RZ, RZ, 0, 1.847743988037109375e-06 ;  /* 0x0000001fff427435 */ /* 0x002fe200000001ff */
[----:B------:R-:W-:Y:S02]  /*a0c0*/  MOV R241, R70 ;  /* 0x0000004600f17202 */ /* 0x000fe40000000f00 */
[----:B------:R-:W-:Y:S02]  /*a0d0*/  MOV R65, 0xffffffff ;  /* 0xffffffff00417802 */ /* 0x000fe40000000f00 */
[----:B------:R-:W-:Y:S02]  /*a0e0*/  MOV R64, 0xa100 ;  /* 0x0000a10000407802 */ /* 0x000fe40000000f00 */
[----:B0-----:R-:W-:Y:S05]  /*a0f0*/  CALL.REL.NOINC `($__internal_118_$__cuda_sm70_shflsync_idx_p) ;  /* 0x0000a28000007944 */ /* 0x001fea0003c00000 */
.L_x_4845:
[----:B------:R-:W-:Y:S05]  /*a100*/  BRA.CONV ~URZ, `(.L_x_4846) ;  /* 0x000000537f007947 */ /* 0x000fea000b800000 */
[----:B-1----:R-:W-:Y:S01]  /*a110*/  HFMA2.MMA R66, -RZ, RZ, 0, 1.847743988037109375e-06 ;  /* 0x0000001fff427435 */ /* 0x002fe200000001ff */
[----:B------:R-:W-:Y:S02]  /*a120*/  MOV R241, R68 ;  /* 0x0000004400f17202 */ /* 0x000fe40000000f00 */
[----:B------:R-:W-:-:S02]  /*a130*/  MOV R65, 0xffffffff ;  /* 0xffffffff00417802 */ /* 0x000fc40000000f00 */
[----:B------:R-:W-:Y:S02]  /*a140*/  MOV R64, 0xa160 ;  /* 0x0000a16000407802 */ /* 0x000fe40000000f00 */
[----:B0-----:R-:W-:Y:S05]  /*a150*/  CALL.REL.NOINC `($__internal_118_$__cuda_sm70_shflsync_idx_p) ;  /* 0x0000a22000007944 */ /* 0x001fea0003c00000 */
.L_x_4846:
[----:B------:R-:W-:Y:S05]  /*a160*/  BRA.CONV ~URZ, `(.L_x_4847) ;  /* 0x000000537f007947 */ /* 0x000fea000b800000 */
[----:B-1----:R-:W-:Y:S01]  /*a170*/  HFMA2.MMA R66, -RZ, RZ, 0, 1.847743988037109375e-06 ;  /* 0x0000001fff427435 */ /* 0x002fe200000001ff */
[----:B------:R-:W-:Y:S02]  /*a180*/  MOV R241, R67 ;  /* 0x0000004300f17202 */ /* 0x000fe40000000f00 */
[----:B------:R-:W-:Y:S02]  /*a190*/  MOV R65, 0xffffffff ;  /* 0xffffffff00417802 */ /* 0x000fe40000000f00 */
[----:B------:R-:W-:Y:S02]  /*a1a0*/  MOV R64, 0xa1c0 ;  /* 0x0000a1c000407802 */ /* 0x000fe40000000f00 */
[----:B0-----:R-:W-:Y:S05]  /*a1b0*/  CALL.REL.NOINC `($__internal_118_$__cuda_sm70_shflsync_idx_p) ;  /* 0x0000a1c000007944 */ /* 0x001fea0003c00000 */
.L_x_4847:
        /* <DEDUP_REMOVED lines=9> */
.L_x_4952:
        /* <DEDUP_REMOVED lines=23> */
.L_x_4841:
[----:B0-----:R-:W-:Y:S05]  /*a3c0*/  BSYNC B0 ;  /* 0x0000000000007941 */ /* 0x001fea0003800000 */
.L_x_4840:
[C---:B-1----:R-:W-:Y:S01]  /*a3d0*/  FMUL.FTZ R60, R143.reuse, -R110 ;  /* 0x8000006e8f3c7220 */ /* 0x042fe20000410000 */
[----:B------:R-:W-:Y:S01]  /*a3e0*/  WARPSYNC 0xffffffff ;  /* 0xffffffff00007948 */ /* 0x000fe20003800000 */
[CC--:B------:R-:W-:Y:S01]  /*a3f0*/  FMUL.FTZ R61, R143.reuse, R111.reuse ;  /* 0x0000006f8f3d7220 */ /* 0x0c0fe20000410000 */
[----:B------:R-:W-:Y:S01]  /*a400*/  BAR.SYNC.DEFER_BLOCKING 0x0 ;  /* 0x0000000000007b1d */ /* 0x000fe20000010000 */
[CC--:B------:R-:W-:Y:S01]  /*a410*/  FMUL.FTZ R64, R144.reuse, R196.reuse ;  /* 0x000000c490407220 */ /* 0x0c0fe20000410000 */
[----:B------:R-:W-:Y:S01]  /*a420*/  MOV R71, UR7 ;  /* 0x0000000700477c02 */ /* 0x000fe20008000f00 */
[C---:B------:R-:W-:Y:S02]  /*a430*/  FMUL.FTZ R62, R143.reuse, R196 ;  /* 0x000000c48f3e7220 */ /* 0x040fe40000410000 */
[C---:B------:R-:W-:Y:S01]  /*a440*/  FFMA.FTZ R60, R144.reuse, -R111, R60 ;  /* 0x8000006f903c7223 */ /* 0x040fe2000001003c */
[----:B------:R-:W-:Y:S01]  /*a450*/  ULDC UR36, c[0x0][0x174] ;  /* 0x00005d0000247ab9 */ /* 0x000fe20000000800 */
[C---:B------:R-:W-:Y:S01]  /*a460*/  FFMA.FTZ R61, R144.reuse, R110, -R61 ;  /* 0x0000006e903d7223 */ /* 0x040fe2000001083d */
[----:B------:R-:W-:Y:S01]  /*a470*/  UISETP.GE.AND UP0, UPT, UR24, UR36, UPT ;  /* 0x000000241800728c */ /* 0x000fe2000bf06270 */
[-C--:B------:R-:W-:Y:S01]  /*a480*/  FFMA.FTZ R63, -R143, R195.reuse, -R64 ;  /* 0x000000c38f3f7223 */ /* 0x080fe20000010940 */
[----:B------:R-:W-:Y:S01]  /*a490*/  BSSY B0, `(.L_x_4849) ;  /* 0x00001a7000007945 */ /* 0x000fe20003800000 */
[----:B------:R-:W-:-:S02]  /*a4a0*/  FFMA.FTZ R62, R144, R195, -R62 ;  /* 0x000000c3903e7223 */ /* 0x000fc4000001083e */
[CC--:B------:R-:W-:Y:S01]  /*a4b0*/  FMUL.FTZ R64, R145.reuse, -R60.reuse ;  /* 0x8000003c91407220 */ /* 0x0c0fe20000410000 */
[----:B------:R-:W-:Y:S01]  /*a4c0*/  PLOP3.LUT P0, PT, PT, PT, UP0, 0x80, 0x0 ;  /* 0x000000000000781c */ /* 0x000fe20003f0f008 */
[-C--:B------:R-:W-:Y:S02]  /*a4d0*/  FMUL.FTZ R65, R145, -R61.reuse ;  /* 0x8000003d91417220 */ /* 0x080fe40000410000 */
[----:B------:R-:W-:Y:S01]  /*a4e0*/  FADD.FTZ R63, -R194, R63 ;  /* 0x0000003fc23f7221 */ /* 0x000fe20000010100 */
[----:B------:R-:W-:Y:S01]  /*a4f0*/  ISETP.NE.OR P0, PT, R198, RZ, P0 ;  /* 0x000000ffc600720c */ /* 0x000fe20000705670 */
[----:B------:R-:W-:Y:S02]  /*a500*/  FADD.FTZ R62, R193, R62 ;  /* 0x0000003ec13e7221 */ /* 0x000fe40000010000 */
[C---:B------:R-:W-:Y:S02]  /*a510*/  FFMA.FTZ R64, R146.reuse, R61, -R64 ;  /* 0x0000003d92407223 */ /* 0x040fe40000010840 */
[----:B------:R-:W-:-:S02]  /*a520*/  FFMA.FTZ R65, R146, R60, R65 ;  /* 0x0000003c92417223 */ /* 0x000fc40000010041 */
[C---:B------:R-:W-:Y:S02]  /*a530*/  FMUL.FTZ R61, R145.reuse, -R63 ;  /* 0x8000003f913d7220 */ /* 0x040fe40000410000 */
[----:B------:R-:W-:Y:S02]  /*a540*/  FMUL.FTZ R60, R145, -R62 ;  /* 0x8000003e913c7220 */ /* 0x000fe40000410000 */
[C---:B------:R-:W-:Y:S02]  /*a550*/  FMUL.FTZ R66, R147.reuse, -R64 ;  /* 0x8000004093427220 */ /* 0x040fe40000410000 */
[----:B------:R-:W-:Y:S02]  /*a560*/  FMUL.FTZ R67, R147, -R65 ;  /* 0x8000004193437220 */ /* 0x000fe40000410000 */
[C---:B------:R-:W-:Y:S02]  /*a570*/  FFMA.FTZ R62, R146.reuse, R62, -R61 ;  /* 0x0000003e923e7223 */ /* 0x040fe4000001083d */
[----:B------:R-:W-:-:S02]  /*a580*/  FFMA.FTZ R63, R146, R63, R60 ;  /* 0x0000003f923f7223 */ /* 0x000fc4000001003c */
[C---:B------:R-:W-:Y:S02]  /*a590*/  FFMA.FTZ R66, R148.reuse, R65, R66 ;  /* 0x0000004194427223 */ /* 0x040fe40000010042 */
[----:B------:R-:W-:Y:S02]  /*a5a0*/  FFMA.FTZ R67, R148, R64, -R67 ;  /* 0x0000004094437223 */ /* 0x000fe40000010843 */
[----:B------:R-:W-:Y:S02]  /*a5b0*/  FADD.FTZ R62, R191, R62 ;  /* 0x0000003ebf3e7221 */ /* 0x000fe40000010000 */
[----:B------:R-:W-:Y:S02]  /*a5c0*/  FADD.FTZ R63, -R192, R63 ;  /* 0x0000003fc03f7221 */ /* 0x000fe40000010100 */
        /* <DEDUP_REMOVED lines=14> */
[C---:B------:R-:W-:Y:S02]  /*a6b0*/  FMUL.FTZ R62, R149.reuse, -R60 ;  /* 0x8000003c953e7220 */ /* 0x040fe40000410000 */
[----:B------:R-:W-:Y:S02]  /*a6c0*/  FMUL.FTZ R63, R149, -R61 ;  /* 0x8000003d953f7220 */ /* 0x000fe40000410000 */
[C---:B------:R-:W-:Y:S02]  /*a6d0*/  FMUL.FTZ R67, R153.reuse, -R65 ;  /* 0x8000004199437220 */ /* 0x040fe40000410000 */
[----:B------:R-:W-:Y:S02]  /*a6e0*/  FMUL.FTZ R66, R153, -R64 ;  /* 0x8000004099427220 */ /* 0x000fe40000410000 */
[C---:B------:R-:W-:Y:S02]  /*a6f0*/  FFMA.FTZ R61, R150.reuse, R61, -R62 ;  /* 0x0000003d963d7223 */ /* 0x040fe4000001083e */
[----:B------:R-:W-:-:S02]  /*a700*/  FFMA.FTZ R60, R150, R60, R63 ;  /* 0x0000003c963c7223 */ /* 0x000fc4000001003f */
[C---:B------:R-:W-:Y:S02]  /*a710*/  FFMA.FTZ R67, R154.reuse, R64, -R67 ;  /* 0x000000409a437223 */ /* 0x040fe40000010843 */
[----:B------:R-:W-:Y:S02]  /*a720*/  FFMA.FTZ R66, R154, R65, R66 ;  /* 0x000000419a427223 */ /* 0x000fe40000010042 */
[----:B------:R-:W-:Y:S02]  /*a730*/  FADD.FTZ R61, R168, R61 ;  /* 0x0000003da83d7221 */ /* 0x000fe40000010000 */
[----:B------:R-:W-:Y:S02]  /*a740*/  FADD.FTZ R60, -R167, R60 ;  /* 0x0000003ca73c7221 */ /* 0x000fe40000010100 */
[C---:B------:R-:W-:Y:S02]  /*a750*/  FMUL.FTZ R65, R155.reuse, -R67 ;  /* 0x800000439b417220 */ /* 0x040fe40000410000 */
[----:B------:R-:W-:-:S02]  /*a760*/  FMUL.FTZ R64, R155, -R66 ;  /* 0x800000429b407220 */ /* 0x000fc40000410000 */
[C---:B------:R-:W-:Y:S02]  /*a770*/  FMUL.FTZ R63, R151.reuse, -R61 ;  /* 0x8000003d973f7220 */ /* 0x040fe40000410000 */
[----:B------:R-:W-:Y:S02]  /*a780*/  FMUL.FTZ R62, R151, -R60 ;  /* 0x8000003c973e7220 */ /* 0x000fe40000410000 */
[C---:B------:R-:W-:Y:S02]  /*a790*/  FFMA.FTZ R65, R156.reuse, R66, R65 ;  /* 0x000000429c417223 */ /* 0x040fe40000010041 */
[----:B------:R-:W-:Y:S02]  /*a7a0*/  FFMA.FTZ R64, R156, R67, -R64 ;  /* 0x000000439c407223 */ /* 0x000fe40000010840 */
[C---:B------:R-:W-:Y:S02]  /*a7b0*/  FFMA.FTZ R60, R152.reuse, R60, R63 ;  /* 0x0000003c983c7223 */ /* 0x040fe4000001003f */
[----:B------:R-:W-:-:S02]  /*a7c0*/  FFMA.FTZ R61, R152, R61, -R62 ;  /* 0x0000003d983d7223 */ /* 0x000fc4000001083e */
[CC--:B------:R-:W-:Y:S02]  /*a7d0*/  FMUL.FTZ R63, R157.reuse, -R65.reuse ;  /* 0x800000419d3f7220 */ /* 0x0c0fe40000410000 */
[-C--:B------:R-:W-:Y:S02]  /*a7e0*/  FMUL.FTZ R62, R157, -R64.reuse ;  /* 0x800000409d3e7220 */ /* 0x080fe40000410000 */
[----:B------:R-:W-:Y:S02]  /*a7f0*/  FADD.FTZ R60, -R169, R60 ;  /* 0x0000003ca93c7221 */ /* 0x000fe40000010100 */
[----:B------:R-:W-:Y:S02]  /*a800*/  FADD.FTZ R61, R170, R61 ;  /* 0x0000003daa3d7221 */ /* 0x000fe40000010000 */
[C---:B------:R-:W-:Y:S02]  /*a810*/  FFMA.FTZ R64, R158.reuse, R64, -R63 ;  /* 0x000000409e407223 */ /* 0x040fe4000001083f */
[----:B------:R-:W-:-:S02]  /*a820*/  FFMA.FTZ R66, R158, R65, R62 ;  /* 0x000000419e427223 */ /* 0x000fc4000001003e */
[C---:B------:R-:W-:Y:S02]  /*a830*/  FMUL.FTZ R62, R153.reuse, -R60 ;  /* 0x8000003c993e7220 */ /* 0x040fe40000410000 */
[-C--:B------:R-:W-:Y:S02]  /*a840*/  FMUL.FTZ R65, R153, -R61.reuse ;  /* 0x8000003d99417220 */ /* 0x080fe40000410000 */
[C---:B------:R-:W-:Y:S02]  /*a850*/  FMUL.FTZ R69, R159.reuse, -R64 ;  /* 0x800000409f457220 */ /* 0x040fe40000410000 */
[----:B------:R-:W-:Y:S02]  /*a860*/  FMUL.FTZ R67, R159, -R66 ;  /* 0x800000429f437220 */ /* 0x000fe40000410000 */
[C---:B------:R-:W-:Y:S02]  /*a870*/  FFMA.FTZ R63, R154.reuse, R61, -R62 ;  /* 0x0000003d9a3f7223 */ /* 0x040fe4000001083e */
[----:B------:R-:W-:-:S02]  /*a880*/  FFMA.FTZ R62, R154, R60, R65 ;  /* 0x0000003c9a3e7223 */ /* 0x000fc40000010041 */
[C---:B------:R-:W-:Y:S01]  /*a890*/  FFMA.FTZ R69, R160.reuse, R66, R69 ;  /* 0x00000042a0457223 */ /* 0x040fe20000010045 */
[----:B------:R-:W0:Y:S01]  /*a8a0*/  LDS.64 R60, [R96.X16+0x4258] ;  /* 0x00425800603c7984 */ /* 0x000e22000000ca00 */
[----:B------:R-:W-:Y:S02]  /*a8b0*/  FFMA.FTZ R67, R160, R64, -R67 ;  /* 0x00000040a0437223 */ /* 0x000fe40000010843 */
[----:B------:R-:W-:Y:S02]  /*a8c0*/  FMUL.FTZ R64, R161, -R69 ;  /* 0x80000045a1407220 */ /* 0x000fe40000410000 */
[----:B------:R-:W-:Y:S02]  /*a8d0*/  FADD.FTZ R62, -R171, R62 ;  /* 0x0000003eab3e7221 */ /* 0x000fe40000010100 */
[----:B------:R-:W-:Y:S02]  /*a8e0*/  FMUL.FTZ R65, R161, -R67 ;  /* 0x80000043a1417220 */ /* 0x000fe40000410000 */
[----:B------:R-:W-:-:S02]  /*a8f0*/  FADD.FTZ R63, R172, R63 ;  /* 0x0000003fac3f7221 */ /* 0x000fc40000010000 */
[C---:B------:R-:W-:Y:S02]  /*a900*/  FFMA.FTZ R67, R162.reuse, R67, -R64 ;  /* 0x00000043a2437223 */ /* 0x040fe40000010840 */
[C---:B------:R-:W-:Y:S02]  /*a910*/  FMUL.FTZ R64, R155.reuse, -R62 ;  /* 0x8000003e9b407220 */ /* 0x040fe40000410000 */
[----:B------:R-:W-:Y:S02]  /*a920*/  FFMA.FTZ R69, R162, R69, R65 ;  /* 0x00000045a2457223 */ /* 0x000fe40000010041 */
[-C--:B------:R-:W-:Y:S02]  /*a930*/  FMUL.FTZ R65, R155, -R63.reuse ;  /* 0x8000003f9b417220 */ /* 0x080fe40000410000 */
[----:B------:R-:W-:Y:S02]  /*a940*/  FFMA.FTZ R63, R156, R63, -R64 ;  /* 0x0000003f9c3f7223 */ /* 0x000fe40000010840 */
[----:B------:R-:W-:-:S02]  /*a950*/  FMUL.FTZ R64, R163, -R69 ;  /* 0x80000045a3407220 */ /* 0x000fc40000410000 */
[----:B------:R-:W-:Y:S02]  /*a960*/  FFMA.FTZ R62, R156, R62, R65 ;  /* 0x0000003e9c3e7223 */ /* 0x000fe40000010041 */
[-C--:B------:R-:W-:Y:S02]  /*a970*/  FMUL.FTZ R66, R163, -R67.reuse ;  /* 0x80000043a3427220 */ /* 0x080fe40000410000 */
[C---:B------:R-:W-:Y:S02]  /*a980*/  FFMA.FTZ R67, R164.reuse, R67, -R64 ;  /* 0x00000043a4437223 */ /* 0x040fe40000010840 */
[----:B------:R-:W-:Y:S02]  /*a990*/  FADD.FTZ R62, -R173, R62 ;  /* 0x0000003ead3e7221 */ /* 0x000fe40000010100 */
[----:B------:R-:W-:Y:S02]  /*a9a0*/  FFMA.FTZ R66, R164, R69, R66 ;  /* 0x00000045a4427223 */ /* 0x000fe40000010042 */
[----:B------:R-:W-:-:S02]  /*a9b0*/  FADD.FTZ R63, R174, R63 ;  /* 0x0000003fae3f7221 */ /* 0x000fc40000010000 */
[----:B------:R-:W-:Y:S02]  /*a9c0*/  FMUL.FTZ R69, R97, -R67 ;  /* 0x8000004361457220 */ /* 0x000fe40000410000 */
[----:B------:R-:W-:Y:S02]  /*a9d0*/  FMUL.FTZ R64, R157, -R62 ;  /* 0x8000003e9d407220 */ /* 0x000fe40000410000 */
[-C--:B------:R-:W-:Y:S02]  /*a9e0*/  FMUL.FTZ R68, R97, -R66.reuse ;  /* 0x8000004261447220 */ /* 0x080fe40000410000 */
[-C--:B------:R-:W-:Y:S02]  /*a9f0*/  FMUL.FTZ R65, R157, -R63.reuse ;  /* 0x8000003f9d417220 */ /* 0x080fe40000410000 */
[----:B------:R-:W-:Y:S02]  /*aa00*/  FFMA.FTZ R69, R98, R66, R69 ;  /* 0x0000004262457223 */ /* 0x000fe40000010045 */
[----:B------:R-:W-:-:S02]  /*aa10*/  FFMA.FTZ R63, R158, R63, -R64 ;  /* 0x0000003f9e3f7223 */ /* 0x000fc40000010840 */
[----:B------:R-:W-:Y:S02]  /*aa20*/  FFMA.FTZ R68, R98, R67, -R68 ;  /* 0x0000004362447223 */ /* 0x000fe40000010844 */
[----:B------:R-:W-:Y:S02]  /*aa30*/  FFMA.FTZ R62, R158, R62, R65 ;  /* 0x0000003e9e3e7223 */ /* 0x000fe40000010041 */
[C---:B------:R-:W-:Y:S02]  /*aa40*/  FMUL.FTZ R65, R99.reuse, -R69 ;  /* 0x8000004563417220 */ /* 0x040fe40000410000 */
[----:B------:R-:W-:Y:S02]  /*aa50*/  FADD.FTZ R63, R176, R63 ;  /* 0x0000003fb03f7221 */ /* 0x000fe40000010000 */
[----:B------:R-:W-:Y:S02]  /*aa60*/  FMUL.FTZ R64, R99, -R68 ;  /* 0x8000004463407220 */ /* 0x000fe40000410000 */
[----:B------:R-:W-:-:S02]  /*aa70*/  FADD.FTZ R62, -R175, R62 ;  /* 0x0000003eaf3e7221 */ /* 0x000fc40000010100 */
[C---:B------:R-:W-:Y:S02]  /*aa80*/  FFMA.FTZ R68, R100.reuse, R68, -R65 ;  /* 0x0000004464447223 */ /* 0x040fe40000010841 */
[C---:B------:R-:W-:Y:S02]  /*aa90*/  FMUL.FTZ R65, R159.reuse, -R63 ;  /* 0x8000003f9f417220 */ /* 0x040fe40000410000 */
[----:B------:R-:W-:Y:S02]  /*aaa0*/  FFMA.FTZ R69, R100, R69, R64 ;  /* 0x0000004564457223 */ /* 0x000fe40000010040 */
[-C--:B------:R-:W-:Y:S02]  /*aab0*/  FMUL.FTZ R64, R159, -R62.reuse ;  /* 0x8000003e9f407220 */ /* 0x080fe40000410000 */
[----:B------:R-:W-:Y:S02]  /*aac0*/  FFMA.FTZ R66, R160, R62, R65 ;  /* 0x0000003ea0427223 */ /* 0x000fe40000010041 */
[----:B0-----:R-:W-:-:S02]  /*aad0*/  FMUL.FTZ R62, R127, R60 ;  /* 0x0000003c7f3e7220 */ /* 0x001fc40000410000 */
[----:B------:R-:W-:Y:S02]  /*aae0*/  FFMA.FTZ R63, R160, R63, -R64 ;  /* 0x0000003fa03f7223 */ /* 0x000fe40000010840 */
[----:B------:R-:W-:Y:S02]  /*aaf0*/  FADD.FTZ R66, -R177, R66 ;  /* 0x00000042b1427221 */ /* 0x000fe40000010100 */
[----:B------:R-:W-:Y:S02]  /*ab00*/  FMUL.FTZ R127, R127, R61 ;  /* 0x0000003d7f7f7220 */ /* 0x000fe40000410000 */
[----:B------:R-:W-:Y:S02]  /*ab10*/  FMUL.FTZ R67, R101, -R69 ;  /* 0x8000004565437220 */ /* 0x000fe40000410000 */
[----:B------:R-:W-:Y:S02]  /*ab20*/  FFMA.FTZ R62, R126, R61, R62 ;  /* 0x0000003d7e3e7223 */ /* 0x000fe4000001003e */
[----:B------:R-:W-:-:S02]  /*ab30*/  FADD.FTZ R63, R178, R63 ;  /* 0x0000003fb23f7221 */ /* 0x000fc40000010000 */
[C---:B------:R-:W-:Y:S02]  /*ab40*/  FMUL.FTZ R61, R161.reuse, -R66 ;  /* 0x80000042a13d7220 */ /* 0x040fe40000410000 */
[----:B------:R-:W-:Y:S02]  /*ab50*/  FFMA.FTZ R127, R126, R60, -R127 ;  /* 0x0000003c7e7f7223 */ /* 0x000fe4000001087f */
[----:B------:R-:W-:Y:S02]  /*ab60*/  FFMA.FTZ R64, R102, R68, -R67 ;  /* 0x0000004466407223 */ /* 0x000fe40000010843 */
[----:B------:R-:W-:Y:S02]  /*ab70*/  FADD.FTZ R208, RZ, R62 ;  /* 0x0000003effd07221 */ /* 0x000fe40000010000 */
[-C--:B------:R-:W-:Y:S02]  /*ab80*/  FMUL.FTZ R67, R161, -R63.reuse ;  /* 0x8000003fa1437220 */ /* 0x080fe40000410000 */
[----:B------:R-:W-:-:S02]  /*ab90*/  FFMA.FTZ R63, R162, R63, -R61 ;  /* 0x0000003fa23f7223 */ /* 0x000fc4000001083d */
[----:B------:R-:W-:Y:S02]  /*aba0*/  FFMA.FTZ R220, R92, R76, R127 ;  /* 0x0000004c5cdc7223 */ /* 0x000fe4000001007f */
[C---:B------:R-:W-:Y:S02]  /*abb0*/  FMUL.FTZ R61, R103.reuse, R208 ;  /* 0x000000d0673d7220 */ /* 0x040fe40000410000 */
[----:B------:R-:W-:Y:S02]  /*abc0*/  FFMA.FTZ R66, R162, R66, R67 ;  /* 0x00000042a2427223 */ /* 0x000fe40000010043 */
[----:B------:R-:W-:Y:S02]  /*abd0*/  FADD.FTZ R62, R180, R63 ;  /* 0x0000003fb43e7221 */ /* 0x000fe40000010000 */
[-C--:B------:R-:W-:Y:S02]  /*abe0*/  FMUL.FTZ R63, R103, R220.reuse ;  /* 0x000000dc673f7220 */ /* 0x080fe40000410000 */
[----:B------:R-:W-:-:S02]  /*abf0*/  FFMA.FTZ R60, R104, R220, -R61 ;  /* 0x000000dc683c7223 */ /* 0x000fc4000001083d */
[----:B------:R-:W-:Y:S02]  /*ac00*/  FADD.FTZ R66, -R179, R66 ;  /* 0x00000042b3427221 */ /* 0x000fe40000010100 */
[----:B------:R-:W-:Y:S02]  /*ac10*/  FMUL.FTZ R61, R163, -R62 ;  /* 0x8000003ea33d7220 */ /* 0x000fe40000410000 */
[----:B------:R-:W-:Y:S02]  /*ac20*/  FFMA.FTZ R63, R104, R208, R63 ;  /* 0x000000d0683f7223 */ /* 0x000fe4000001003f */
[----:B------:R-:W-:Y:S02]  /*ac30*/  FFMA.FTZ R219, R91, R75, R60 ;  /* 0x0000004b5bdb7223 */ /* 0x000fe4000001003c */
[-C--:B------:R-:W-:Y:S02]  /*ac40*/  FMUL.FTZ R67, R163, -R66.reuse ;  /* 0x80000042a3437220 */ /* 0x080fe40000410000 */
[----:B------:R-:W-:-:S02]  /*ac50*/  FFMA.FTZ R66, R164, R66, R61 ;  /* 0x00000042a4427223 */ /* 0x000fc4000001003d */
[----:B------:R-:W-:Y:S02]  /*ac60*/  FADD.FTZ R207, RZ, R63 ;  /* 0x0000003fffcf7221 */ /* 0x000fe40000010000 */
[----:B------:R-:W-:Y:S02]  /*ac70*/  FMUL.FTZ R61, R101, R219 ;  /* 0x000000db653d7220 */ /* 0x000fe40000410000 */
[----:B------:R-:W-:Y:S02]  /*ac80*/  FFMA.FTZ R67, R164, R62, -R67 ;  /* 0x0000003ea4437223 */ /* 0x000fe40000010843 */
[----:B------:R-:W-:Y:S02]  /*ac90*/  FADD.FTZ R66, -R181, R66 ;  /* 0x00000042b5427221 */ /* 0x000fe40000010100 */
[-C--:B------:R-:W-:Y:S02]  /*aca0*/  FMUL.FTZ R60, R101, R207.reuse ;  /* 0x000000cf653c7220 */ /* 0x080fe40000410000 */
[----:B------:R-:W-:-:S02]  /*acb0*/  FFMA.FTZ R206, R102, R207, R61 ;  /* 0x000000cf66ce7223 */ /* 0x000fc4000001003d */
[----:B------:R-:W-:Y:S02]  /*acc0*/  FADD.FTZ R67, R182, R67 ;  /* 0x00000043b6437221 */ /* 0x000fe40000010000 */
[C---:B------:R-:W-:Y:S02]  /*acd0*/  FMUL.FTZ R62, R97.reuse, -R66 ;  /* 0x80000042613e7220 */ /* 0x040fe40000410000 */
        /* <DEDUP_REMOVED lines=12> */
[C---:B------:R-:W-:Y:S02]  /*ada0*/  FFMA.FTZ R63, R100.reuse, R206, R63 ;  /* 0x000000ce643f7223 */ /* 0x040fe4000001003f */
        /* <DEDUP_REMOVED lines=21> */
[----:B------:R-:W-:Y:S02]  /*af00*/  FMUL.FTZ R70, R101, -R68 ;  /* 0x8000004465467220 */ /* 0x000fe40000410000 */
[----:B------:R-:W-:Y:S02]  /*af10*/  FADD.FTZ R66, -R187, R66 ;  /* 0x00000042bb427221 */ /* 0x000fe40000010100 */
[----:B------:R-:W-:Y:S02]  /*af20*/  FMUL.FTZ R61, R103, -R67 ;  /* 0x80000043673d7220 */ /* 0x000fe40000410000 */
[----:B------:R-:W-:Y:S02]  /*af30*/  FFMA.FTZ R63, R164, R204, R63 ;  /* 0x000000cca43f7223 */ /* 0x000fe4000001003f */
[----:B------:R-:W-:Y:S02]  /*af40*/  FFMA.FTZ R215, R87, R59, R60 ;  /* 0x0000003b57d77223 */ /* 0x000fe4000001003c */
[----:B------:R-:W-:-:S02]  /*af50*/  FFMA.FTZ R65, R102, R69, R70 ;  /* 0x0000004566417223 */ /* 0x000fc40000010046 */
[----:B------:R-:W-:Y:S02]  /*af60*/  FFMA.FTZ R70, R104, R66, R61 ;  /* 0x0000004268467223 */ /* 0x000fe4000001003d */
[----:B------:R-:W-:Y:S02]  /*af70*/  FADD.FTZ R203, RZ, R63 ;  /* 0x0000003fffcb7221 */ /* 0x000fe40000010000 */
[C---:B------:R-:W-:Y:S02]  /*af80*/  FMUL.FTZ R61, R161.reuse, R215 ;  /* 0x000000d7a13d7220 */ /* 0x040fe40000410000 */
[-C--:B------:R-:W-:Y:S02]  /*af90*/  FMUL.FTZ R60, R161, R203.reuse ;  /* 0x000000cba13c7220 */ /* 0x080fe40000410000 */
[C---:B------:R-:W-:Y:S02]  /*afa0*/  FFMA.FTZ R202, R162.reuse, R203, R61 ;  /* 0x000000cba2ca7223 */ /* 0x040fe4000001003d */
[----:B------:R-:W-:Y:S01]  /*afb0*/  FFMA.FTZ R61, R162, R215, -R60 ;  /* 0x000000d7a23d7223 */ /* 0x000fe2000001083c */
[----:B------:R-:W-:Y:S01]  /*afc0*/  MOV R60, 0x3f800000 ;  /* 0x3f800000003c7802 */ /* 0x000fe20000000f00 */
[----:B------:R-:W-:-:S02]  /*afd0*/  FADD.FTZ R202, RZ, R202 ;  /* 0x000000caffca7221 */ /* 0x000fc40000010000 */
[CC--:B------:R-:W-:Y:S02]  /*afe0*/  FMUL.FTZ R63, R103.reuse, -R65.reuse ;  /* 0x80000041673f7220 */ /* 0x0c0fe40000410000 */
[----:B------:R-:W-:Y:S02]  /*aff0*/  FMUL.FTZ R62, R103, -R64 ;  /* 0x80000040673e7220 */ /* 0x000fe40000410000 */
[----:B------:R-:W-:Y:S02]  /*b000*/  FFMA.FTZ R214, R86, R58, R61 ;  /* 0x0000003a56d67223 */ /* 0x000fe4000001003d */
[----:B------:R-:W-:Y:S02]  /*b010*/  FMUL.FTZ R61, R159, R202 ;  /* 0x000000ca9f3d7220 */ /* 0x000fe40000410000 */
[C---:B------:R-:W-:Y:S02]  /*b020*/  FFMA.FTZ R64, R104.reuse, R64, -R63 ;  /* 0x0000004068407223 */ /* 0x040fe4000001083f */
[----:B------:R-:W-:-:S02]  /*b030*/  FFMA.FTZ R65, R104, R65, R62 ;  /* 0x0000004168417223 */ /* 0x000fc4000001003e */
[-C--:B------:R-:W-:Y:S02]  /*b040*/  FMUL.FTZ R63, R159, R214.reuse ;  /* 0x000000d69f3f7220 */ /* 0x080fe40000410000 */
[C---:B------:R-:W-:Y:S01]  /*b050*/  FFMA.FTZ R62, R160.reuse, R214, -R61 ;  /* 0x000000d6a03e7223 */ /* 0x040fe2000001083d */
[----:B------:R-:W-:Y:S01]  /*b060*/  HFMA2.MMA R61, -RZ, RZ, 0, 0 ;  /* 0x00000000ff3d7435 */ /* 0x000fe200000001ff */
[----:B------:R-:W-:Y:S02]  /*b070*/  FFMA.FTZ R127, R160, R202, R63 ;  /* 0x000000caa07f7223 */ /* 0x000fe4000001003f */
[----:B------:R-:W-:Y:S02]  /*b080*/  FFMA.FTZ R213, R85, R57, R62 ;  /* 0x0000003955d57223 */ /* 0x000fe4000001003e */
[----:B------:R-:W-:Y:S01]  /*b090*/  FMUL.FTZ R69, R103, -R66 ;  /* 0x8000004267457220 */ /* 0x000fe20000410000 */
[----:B------:R-:W-:Y:S01]  /*b0a0*/  CS2R R62, SRZ ;  /* 0x00000000003e7805 */ /* 0x000fe2000001ff00 */
[----:B------:R-:W-:-:S02]  /*b0b0*/  FADD.FTZ R127, RZ, R127 ;  /* 0x0000007fff7f7221 */ /* 0x000fc40000010000 */
[C---:B------:R-:W-:Y:S02]  /*b0c0*/  FMUL.FTZ R66, R157.reuse, R213 ;  /* 0x000000d59d427220 */ /* 0x040fe40000410000 */
[-C--:B------:R-:W-:Y:S01]  /*b0d0*/  FMUL.FTZ R68, R157, R127.reuse ;  /* 0x0000007f9d447220 */ /* 0x080fe20000410000 */
[----:B------:R0:W1:Y:S01]  /*b0e0*/  @!P0 LDS.128 R60, [R71.X16+0x5c60] ;  /* 0x005c6000473c8984 */ /* 0x000062000000cc00 */
[----:B------:R-:W-:Y:S01]  /*b0f0*/  FFMA.FTZ R126, R158, R127, R66 ;  /* 0x0000007f9e7e7223 */ /* 0x000fe20000010042 */
[----:B------:R-:W-:Y:S01]  /*b100*/  ISETP.GT.U32.AND P0, PT, R96, 0x1f, PT ;  /* 0x0000001f6000780c */ /* 0x000fe20003f04070 */
[----:B------:R-:W-:Y:S02]  /*b110*/  FFMA.FTZ R223, R158, R213, -R68 ;  /* 0x000000d59edf7223 */ /* 0x000fe40000010844 */
[----:B------:R-:W-:Y:S02]  /*b120*/  FADD.FTZ R126, RZ, R126 ;  /* 0x0000007eff7e7221 */ /* 0x000fe40000010000 */
[----:B------:R-:W-:-:S02]  /*b130*/  FFMA.FTZ R69, R104, R67, -R69 ;  /* 0x0000004368457223 */ /* 0x000fc40000010845 */
[----:B------:R-:W-:Y:S02]  /*b140*/  FFMA.FTZ R223, R84, R56, R223 ;  /* 0x0000003854df7223 */ /* 0x000fe400000100df */
[CC--:B------:R-:W-:Y:S02]  /*b150*/  FMUL.FTZ R68, R155.reuse, R126.reuse ;  /* 0x0000007e9b447220 */ /* 0x0c0fe40000410000 */
[----:B------:R-:W-:Y:S02]  /*b160*/  FADD.FTZ R66, R190, R69 ;  /* 0x00000045be427221 */ /* 0x000fe40000010000 */
[-C--:B------:R-:W-:Y:S02]  /*b170*/  FMUL.FTZ R69, R155, R223.reuse ;  /* 0x000000df9b457220 */ /* 0x080fe40000410000 */
[C---:B------:R-:W-:Y:S02]  /*b180*/  FFMA.FTZ R68, R156.reuse, R223, -R68 ;  /* 0x000000df9c447223 */ /* 0x040fe40000010844 */
[----:B------:R-:W-:-:S02]  /*b190*/  FFMA.FTZ R69, R156, R126, R69 ;  /* 0x0000007e9c457223 */ /* 0x000fc40000010045 */
[----:B------:R-:W-:Y:S02]  /*b1a0*/  FFMA.FTZ R224, R83, R55, R68 ;  /* 0x0000003753e07223 */ /* 0x000fe40000010044 */
[----:B------:R-:W-:Y:S02]  /*b1b0*/  FADD.FTZ R212, RZ, R69 ;  /* 0x00000045ffd47221 */ /* 0x000fe40000010000 */
[C---:B0-----:R-:W-:Y:S02]  /*b1c0*/  FMUL.FTZ R71, R153.reuse, R224 ;  /* 0x000000e099477220 */ /* 0x041fe40000410000 */
[-C--:B------:R-:W-:Y:S02]  /*b1d0*/  FMUL.FTZ R69, R153, R212.reuse ;  /* 0x000000d499457220 */ /* 0x080fe40000410000 */
[----:B------:R-:W-:Y:S02]  /*b1e0*/  FFMA.FTZ R71, R154, R212, R71 ;  /* 0x000000d49a477223 */ /* 0x000fe40000010047 */
[----:B------:R-:W-:-:S02]  /*b1f0*/  FADD.FTZ R67, -R189, R70 ;  /* 0x00000046bd437221 */ /* 0x000fc40000010100 */
[----:B------:R-:W-:Y:S02]  /*b200*/  FFMA.FTZ R69, R154, R224, -R69 ;  /* 0x000000e09a457223 */ /* 0x000fe40000010845 */
[----:B------:R-:W-:Y:S01]  /*b210*/  FADD.FTZ R211, RZ, R71 ;  /* 0x00000047ffd37221 */ /* 0x000fe20000010000 */
[----:B------:R0:W-:Y:S01]  /*b220*/  STS.128 [R96.X16+0x4660], R64 ;  /* 0x0046604060007388 */ /* 0x0001e2000000cc00 */
[----:B------:R-:W-:Y:S02]  /*b230*/  FFMA.FTZ R225, R82, R54, R69 ;  /* 0x0000003652e17223 */ /* 0x000fe40000010045 */
[C---:B0-----:R-:W-:Y:S02]  /*b240*/  FMUL.FTZ R64, R151.reuse, R211 ;  /* 0x000000d397407220 */ /* 0x041fe40000410000 */
[-C--:B------:R-:W-:Y:S02]  /*b250*/  FMUL.FTZ R65, R151, R225.reuse ;  /* 0x000000e197417220 */ /* 0x080fe40000410000 */
[----:B------:R-:W-:-:S02]  /*b260*/  FFMA.FTZ R64, R152, R225, -R64 ;  /* 0x000000e198407223 */ /* 0x000fc40000010840 */
[----:B------:R-:W-:Y:S02]  /*b270*/  FFMA.FTZ R65, R152, R211, R65 ;  /* 0x000000d398417223 */ /* 0x000fe40000010041 */
[----:B------:R-:W-:Y:S02]  /*b280*/  FFMA.FTZ R226, R81, R53, R64 ;  /* 0x0000003551e27223 */ /* 0x000fe40000010040 */
        /* <DEDUP_REMOVED lines=8> */
[CC--:B------:R-:W-:Y:S02]  /*b310*/  FFMA.FTZ R64, R148.reuse, R227.reuse, -R64 ;  /* 0x000000e394407223 */ /* 0x0c0fe40000010840 */
[----:B------:R-:W-:Y:S02]  /*b320*/  FMUL.FTZ R65, R147, R227 ;  /* 0x000000e393417220 */ /* 0x000fe40000410000 */
[----:B------:R-:W-:Y:S02]  /*b330*/  FFMA.FTZ R228, R79, R51, R64 ;  /* 0x000000334fe47223 */ /* 0x000fe40000010040 */
        /* <DEDUP_REMOVED lines=32> */
.L_x_4953:
[----:B------:R-:W-:Y:S05]  /*b540*/  BRA.DIV ~URZ, `(.L_x_4852) ;  /* 0x00007fd27f007947 */ /* 0x000fea000b800000 */
[----:B------:R-:W2:Y:S04]  /*b550*/  SHFL.DOWN PT, R69, R69, 0x1, 0x1f ;  /* 0x08201f0045457f89 */ /* 0x000ea800000e0000 */
[----:B0-----:R0:W3:Y:S04]  /*b560*/  SHFL.DOWN PT, R239, R68, 0x1, 0x1f ;  /* 0x08201f0044ef7f89 */ /* 0x0010e800000e0000 */
[----:B------:R0:W4:Y:S02]  /*b570*/  SHFL.DOWN PT, R64, R70, 0x1, 0x1f ;  /* 0x08201f0046407f89 */ /* 0x00012400000e0000 */
.L_x_4954:
        /* <DEDUP_REMOVED lines=13> */
.L_x_4854:
[----:B------:R-:W-:Y:S05]  /*b650*/  BSYNC B1 ;  /* 0x0000000000017941 */ /* 0x000fea0003800000 */
.L_x_4853:
[----:B------:R-:W-:Y:S01]  /*b660*/  ISETP.GT.U32.AND P0, PT, R198, 0x1d, PT ;  /* 0x0000001dc600780c */ /* 0x000fe20003f04070 */
[----:B------:R-:W-:Y:S05]  /*b670*/  BRA.DIV ~URZ, `(.L_x_4855) ;  /* 0x000080027f007947 */ /* 0x000fea000b800000 */
[----:B-1----:R1:W0:Y:S04]  /*b680*/  SHFL.DOWN PT, R67, R71, 0x2, 0x1f ;  /* 0x08401f0047437f89 */ /* 0x00222800000e0000 */
[----:B--2---:R1:W2:Y:S04]  /*b690*/  SHFL.DOWN PT, R69, R240, 0x2, 0x1f ;  /* 0x08401f00f0457f89 */ /* 0x0042a800000e0000 */
[----:B0-----:R1:W0:Y:S04]  /*b6a0*/  SHFL.DOWN PT, R70, R68, 0x2, 0x1f ;  /* 0x08401f0044467f89 */ /* 0x00122800000e0000 */
[----:B----4-:R1:W4:Y:S02]  /*b6b0*/  SHFL.DOWN PT, R64, R238, 0x2, 0x1f ;  /* 0x08401f00ee407f89 */ /* 0x01032400000e0000 */
.L_x_4955:
[----:B------:R-:W-:Y:S01]  /*b6c0*/  BSSY B1, `(.L_x_4856) ;  /* 0x000000d000017945 */ /* 0x000fe20003800000 */
[----:B------:R-:W-:Y:S05]  /*b6d0*/  @P0 BRA `(.L_x_4857) ;  /* 0x000000b000000947 */ /* 0x000fea0003800000 */
[----:B----4-:R-:W-:-:S04]  /*b6e0*/  FMUL.FTZ R65, R240, R64 ;  /* 0x00000040f0417220 */ /* 0x010fc80000410000 */
[CC--:B0-----:R-:W-:Y:S02]  /*b6f0*/  FFMA.FTZ R65, R71.reuse, R70.reuse, -R65 ;  /* 0x0000004647417223 */ /* 0x0c1fe40000010841 */
[----:B------:R-:W-:Y:S02]  /*b700*/  FMUL.FTZ R70, R240, R70 ;  /* 0x00000046f0467220 */ /* 0x000fe40000410000 */
[----:B-1----:R-:W-:Y:S02]  /*b710*/  FADD.FTZ R68, R68, R65 ;  /* 0x0000004144447221 */ /* 0x002fe40000010000 */
[----:B---3--:R-:W-:Y:S02]  /*b720*/  FFMA.FTZ R239, R71, R64, R70 ;  /* 0x0000004047ef7223 */ /* 0x008fe40000010046 */
[C---:B--2---:R-:W-:Y:S02]  /*b730*/  FMUL.FTZ R64, R240.reuse, R69 ;  /* 0x00000045f0407220 */ /* 0x044fe40000410000 */
[----:B------:R-:W-:-:S02]  /*b740*/  FMUL.FTZ R240, R240, R67 ;  /* 0x00000043f0f07220 */ /* 0x000fc40000410000 */
[C---:B------:R-:W-:Y:S02]  /*b750*/  FFMA.FTZ R64, R71.reuse, R67, -R64 ;  /* 0x0000004347407223 */ /* 0x040fe40000010840 */
[----:B------:R-:W-:Y:S02]  /*b760*/  FFMA.FTZ R240, R71, R69, R240 ;  /* 0x0000004547f07223 */ /* 0x000fe400000100f0 */
[----:B------:R-:W-:Y:S01]  /*b770*/  FADD.FTZ R238, R238, R239 ;  /* 0x000000efeeee7221 */ /* 0x000fe20000010000 */
[----:B------:R-:W-:Y:S02]  /*b780*/  MOV R71, R64 ;  /* 0x0000004000477202 */ /* 0x000fe40000000f00 */
.L_x_4857:
[----:B------:R-:W-:Y:S05]  /*b790*/  BSYNC B1 ;  /* 0x0000000000017941 */ /* 0x000fea0003800000 */
.L_x_4856:
[----:B------:R-:W-:Y:S01]  /*b7a0*/  ISETP.GT.U32.AND P0, PT, R198, 0x1b, PT ;  /* 0x0000001bc600780c */ /* 0x000fe20003f04070 */
[----:B------:R-:W-:Y:S10]  /*b7b0*/  BRA.DIV ~URZ, `(.L_x_4858) ;  /* 0x000080927f007947 */ /* 0x000ff4000b800000 */
[----:B------:R1:W4:Y:S02]  /*b7c0*/  SHFL.DOWN PT, R67, R71, 0x4, 0x1f ;  /* 0x08801f0047437f89 */ /* 0x00032400000e0000 */
.L_x_4956:
[----:B------:R-:W-:Y:S05]  /*b7d0*/  BRA.DIV ~URZ, `(.L_x_4859) ;  /* 0x000080f27f007947 */ /* 0x000fea000b800000 */
[----:B--2---:R2:W1:Y:S04]  /*b7e0*/  SHFL.DOWN PT, R69, R240, 0x4, 0x1f ;  /* 0x08801f00f0457f89 */ /* 0x00446800000e0000 */
[----:B0-----:R2:W0:Y:S04]  /*b7f0*/  SHFL.DOWN PT, R70, R68, 0x4, 0x1f ;  /* 0x08801f0044467f89 */ /* 0x00142800000e0000 */
[----:B----4-:R2:W4:Y:S02]  /*b800*/  SHFL.DOWN PT, R64, R238, 0x4, 0x1f ;  /* 0x08801f00ee407f89 */ /* 0x01052400000e0000 */
.L_x_4957:
[----:B------:R-:W-:Y:S01]  /*b810*/  BSSY B1, `(.L_x_4860) ;  /* 0x000000d000017945 */ /* 0x000fe20003800000 */
[----:B------:R-:W-:Y:S05]  /*b820*/  @P0 BRA `(.L_x_4861) ;  /* 0x000000b000000947 */ /* 0x000fea0003800000 */
[----:B----4-:R-:W-:-:S04]  /*b830*/  FMUL.FTZ R65, R240, R64 ;  /* 0x00000040f0417220 */ /* 0x010fc80000410000 */
[CC--:B0-----:R-:W-:Y:S02]  /*b840*/  FFMA.FTZ R65, R71.reuse, R70.reuse, -R65 ;  /* 0x0000004647417223 */ /* 0x0c1fe40000010841 */
[----:B------:R-:W-:Y:S02]  /*b850*/  FMUL.FTZ R70, R240, R70 ;  /* 0x00000046f0467220 */ /* 0x000fe40000410000 */
[----:B-12---:R-:W-:Y:S02]  /*b860*/  FADD.FTZ R68, R68, R65 ;  /* 0x0000004144447221 */ /* 0x006fe40000010000 */
[----:B---3--:R-:W-:Y:S02]  /*b870*/  FFMA.FTZ R239, R71, R64, R70 ;  /* 0x0000004047ef7223 */ /* 0x008fe40000010046 */
[C---:B------:R-:W-:Y:S02]  /*b880*/  FMUL.FTZ R64, R240.reuse, R69 ;  /* 0x00000045f0407220 */ /* 0x040fe40000410000 */
[----:B------:R-:W-:-:S02]  /*b890*/  FMUL.FTZ R240, R240, R67 ;  /* 0x00000043f0f07220 */ /* 0x000fc40000410000 */
[C---:B------:R-:W-:Y:S02]  /*b8a0*/  FFMA.FTZ R64, R71.reuse, R67, -R64 ;  /* 0x0000004347407223 */ /* 0x040fe40000010840 */
[----:B------:R-:W-:Y:S02]  /*b8b0*/  FFMA.FTZ R240, R71, R69, R240 ;  /* 0x0000004547f07223 */ /* 0x000fe400000100f0 */
[----:B------:R-:W-:Y:S01]  /*b8c0*/  FADD.FTZ R238, R238, R239 ;  /* 0x000000efeeee7221 */ /* 0x000fe20000010000 */
[----:B------:R-:W-:Y:S02]  /*b8d0*/  MOV R71, R64 ;  /* 0x0000004000477202 */ /* 0x000fe40000000f00 */
.L_x_4861:
[----:B------:R-:W-:Y:S05]  /*b8e0*/  BSYNC B1 ;  /* 0x0000000000017941 */ /* 0x000fea0003800000 */
.L_x_4860:
[----:B------:R-:W-:Y:S01]  /*b8f0*/  ISETP.GT.U32.AND P0, PT, R198, 0x17, PT ;  /* 0x00000017c600780c */ /* 0x000fe20003f04070 */
[----:B------:R-:W-:Y:S05]  /*b900*/  BRA.DIV ~URZ, `(.L_x_4862) ;  /* 0x000081227f007947 */ /* 0x000fea000b800000 */
[----:B------:R2:W4:Y:S04]  /*b910*/  SHFL.DOWN PT, R67, R71, 0x8, 0x1f ;  /* 0x09001f0047437f89 */ /* 0x00052800000e0000 */
[----:B-1----:R2:W1:Y:S04]  /*b920*/  SHFL.DOWN PT, R69, R240, 0x8, 0x1f ;  /* 0x09001f00f0457f89 */ /* 0x00246800000e0000 */
[----:B0-----:R2:W0:Y:S04]  /*b930*/  SHFL.DOWN PT, R70, R68, 0x8, 0x1f ;  /* 0x09001f0044467f89 */ /* 0x00142800000e0000 */
[----:B----4-:R2:W4:Y:S02]  /*b940*/  SHFL.DOWN PT, R64, R238, 0x8, 0x1f ;  /* 0x09001f00ee407f89 */ /* 0x01052400000e0000 */
.L_x_4958:
[----:B------:R-:W-:Y:S01]  /*b950*/  BSSY B1, `(.L_x_4863) ;  /* 0x000000d000017945 */ /* 0x000fe20003800000 */
[----:B------:R-:W-:Y:S05]  /*b960*/  @P0 BRA `(.L_x_4864) ;  /* 0x000000b000000947 */ /* 0x000fea0003800000 */
[----:B----4-:R-:W-:-:S04]  /*b970*/  FMUL.FTZ R65, R240, R64 ;  /* 0x00000040f0417220 */ /* 0x010fc80000410000 */
[CC--:B0-----:R-:W-:Y:S02]  /*b980*/  FFMA.FTZ R65, R71.reuse, R70.reuse, -R65 ;  /* 0x0000004647417223 */ /* 0x0c1fe40000010841 */
[----:B------:R-:W-:Y:S02]  /*b990*/  FMUL.FTZ R70, R240, R70 ;  /* 0x00000046f0467220 */ /* 0x000fe40000410000 */
[----:B--2---:R-:W-:Y:S02]  /*b9a0*/  FADD.FTZ R68, R68, R65 ;  /* 0x0000004144447221 */ /* 0x004fe40000010000 */
[----:B---3--:R-:W-:Y:S02]  /*b9b0*/  FFMA.FTZ R239, R71, R64, R70 ;  /* 0x0000004047ef7223 */ /* 0x008fe40000010046 */
[C---:B-1----:R-:W-:Y:S02]  /*b9c0*/  FMUL.FTZ R64, R240.reuse, R69 ;  /* 0x00000045f0407220 */ /* 0x042fe40000410000 */
[----:B------:R-:W-:-:S02]  /*b9d0*/  FMUL.FTZ R240, R240, R67 ;  /* 0x00000043f0f07220 */ /* 0x000fc40000410000 */
[C---:B------:R-:W-:Y:S02]  /*b9e0*/  FFMA.FTZ R64, R71.reuse, R67, -R64 ;  /* 0x0000004347407223 */ /* 0x040fe40000010840 */
[----:B------:R-:W-:Y:S02]  /*b9f0*/  FFMA.FTZ R240, R71, R69, R240 ;  /* 0x0000004547f07223 */ /* 0x000fe400000100f0 */
[----:B------:R-:W-:Y:S01]  /*ba00*/  FADD.FTZ R238, R238, R239 ;  /* 0x000000efeeee7221 */ /* 0x000fe20000010000 */
[----:B------:R-:W-:Y:S02]  /*ba10*/  MOV R71, R64 ;  /* 0x0000004000477202 */ /* 0x000fe40000000f00 */
.L_x_4864:
[----:B------:R-:W-:Y:S05]  /*ba20*/  BSYNC B1 ;  /* 0x0000000000017941 */ /* 0x000fea0003800000 */
.L_x_4863:
[----:B------:R-:W-:Y:S01]  /*ba30*/  ISETP.GT.U32.AND P0, PT, R198, 0xf, PT ;  /* 0x0000000fc600780c */ /* 0x000fe20003f04070 */
[----:B------:R-:W-:Y:S10]  /*ba40*/  BRA.DIV ~URZ, `(.L_x_4865) ;  /* 0x000081b27f007947 */ /* 0x000ff4000b800000 */
[----:B------:R2:W4:Y:S02]  /*ba50*/  SHFL.DOWN PT, R67, R71, 0x10, 0x1f ;  /* 0x0a001f0047437f89 */ /* 0x00052400000e0000 */
.L_x_4959:
[----:B------:R-:W-:Y:S05]  /*ba60*/  BRA.DIV ~URZ, `(.L_x_4866) ;  /* 0x000082127f007947 */ /* 0x000fea000b800000 */
[----:B-1----:R1:W2:Y:S04]  /*ba70*/  SHFL.DOWN PT, R69, R240, 0x10, 0x1f ;  /* 0x0a001f00f0457f89 */ /* 0x0022a800000e0000 */
[----:B0-----:R1:W0:Y:S04]  /*ba80*/  SHFL.DOWN PT, R70, R68, 0x10, 0x1f ;  /* 0x0a001f0044467f89 */ /* 0x00122800000e0000 */
[----:B----4-:R1:W4:Y:S02]  /*ba90*/  SHFL.DOWN PT, R64, R238, 0x10, 0x1f ;  /* 0x0a001f00ee407f89 */ /* 0x01032400000e0000 */
.L_x_4960:
        /* <DEDUP_REMOVED lines=13> */
.L_x_4868:
[----:B------:R-:W-:Y:S05]  /*bb70*/  BSYNC B1 ;  /* 0x0000000000017941 */ /* 0x000fea0003800000 */
.L_x_4867:
        /* <DEDUP_REMOVED lines=20> */
.L_x_4961:
        /* <DEDUP_REMOVED lines=21> */
.L_x_4871:
[----:B------:R-:W-:Y:S05]  /*be10*/  BSYNC B1 ;  /* 0x0000000000017941 */ /* 0x000fea0003800000 */
.L_x_4870:
        /* <DEDUP_REMOVED lines=14> */
.L_x_4850:
[----:B-1----:R-:W-:Y:S05]  /*bf00*/  BSYNC B0 ;  /* 0x0000000000007941 */ /* 0x002fea0003800000 */
.L_x_4849:
[----:B------:R-:W-:Y:S01]  /*bf10*/  FMUL.FTZ R65, R143, R229 ;  /* 0x000000e58f417220 */ /* 0x000fe20000410000 */
[----:B------:R-:W-:Y:S03]  /*bf20*/  WARPSYNC 0xffffffff ;  /* 0xffffffff00007948 */ /* 0x000fe60003800000 */
[----:B------:R-:W-:-:S04]  /*bf30*/  FFMA.FTZ R65, R144, R222, R65 ;  /* 0x000000de90417223 */ /* 0x000fc80000010041 */
[----:B------:R-:W-:Y:S02]  /*bf40*/  FADD.FTZ R66, RZ, R65 ;  /* 0x00000041ff427221 */ /* 0x000fe40000010000 */
[----:B------:R-:W-:Y:S01]  /*bf50*/  BAR.SYNC.DEFER_BLOCKING 0x0 ;  /* 0x0000000000007b1d */ /* 0x000fe20000010000 */
[C---:B0-----:R-:W-:Y:S01]  /*bf60*/  FMUL.FTZ R71, R133.reuse, R204 ;  /* 0x000000cc85477220 */ /* 0x041fe20000410000 */
[----:B------:R-:W-:Y:S01]  /*bf70*/  ISETP.NE.AND P0, PT, R96, RZ, PT ;  /* 0x000000ff6000720c */ /* 0x000fe20003f05270 */
[-C--:B------:R-:W-:Y:S02]  /*bf80*/  FMUL.FTZ R133, R133, R216.reuse ;  /* 0x000000d885857220 */ /* 0x080fe40000410000 */
[C---:B------:R-:W-:Y:S01]  /*bf90*/  FFMA.FTZ R71, R134.reuse, R216, -R71 ;  /* 0x000000d886477223 */ /* 0x040fe20000010847 */
[----:B------:R-:W-:Y:S01]  /*bfa0*/  BSSY B0, `(.L_x_4872) ;  /* 0x000020b000007945 */ /* 0x000fe20003800000 */
[----:B------:R-:W-:Y:S02]  /*bfb0*/  FFMA.FTZ R134, R134, R204, R133 ;  /* 0x000000cc86867223 */ /* 0x000fe40000010085 */
[----:B------:R-:W-:Y:S02]  /*bfc0*/  FADD.FTZ R238, R48, R48 ;  /* 0x0000003030ee7221 */ /* 0x000fe40000010000 */
[----:B------:R-:W-:-:S02]  /*bfd0*/  FMUL.FTZ R70, R135, R205 ;  /* 0x000000cd87467220 */ /* 0x000fc40000410000 */
[----:B------:R-:W-:Y:S02]  /*bfe0*/  FMUL.FTZ R68, R139, R207 ;  /* 0x000000cf8b447220 */ /* 0x000fe40000410000 */
[----:B------:R-:W-:Y:S02]  /*bff0*/  FMUL.FTZ R135, R135, R217 ;  /* 0x000000d987877220 */ /* 0x000fe40000410000 */
[----:B------:R-:W-:Y:S02]  /*c000*/  FMUL.FTZ R139, R139, R219 ;  /* 0x000000db8b8b7220 */ /* 0x000fe40000410000 */
[----:B------:R-:W-:Y:S02]  /*c010*/  FFMA.FTZ R70, R136, R217, -R70 ;  /* 0x000000d988467223 */ /* 0x000fe40000010846 */
[----:B------:R-:W-:Y:S02]  /*c020*/  FFMA.FTZ R68, R140, R219, -R68 ;  /* 0x000000db8c447223 */ /* 0x000fe40000010844 */
[----:B------:R-:W-:Y:S01]  /*c030*/  FFMA.FTZ R136, R136, R205, R135 ;  /* 0x000000cd88887223 */ /* 0x000fe20000010087 */
[----:B------:R-:W0:Y:S01]  /*c040*/  LDS.64 R64, [R96.X16+0x4668] ;  /* 0x0046680060407984 */ /* 0x000e22000000ca00 */
[----:B------:R-:W-:-:S02]  /*c050*/  FFMA.FTZ R140, R140, R207, R139 ;  /* 0x000000cf8c8c7223 */ /* 0x000fc4000001008b */
[C---:B------:R-:W-:Y:S02]  /*c060*/  FMUL.FTZ R69, R137.reuse, R206 ;  /* 0x000000ce89457220 */ /* 0x040fe40000410000 */
[-C--:B------:R-:W-:Y:S02]  /*c070*/  FMUL.FTZ R137, R137, R218.reuse ;  /* 0x000000da89897220 */ /* 0x080fe40000410000 */
[C---:B------:R-:W-:Y:S02]  /*c080*/  FFMA.FTZ R69, R138.reuse, R218, -R69 ;  /* 0x000000da8a457223 */ /* 0x040fe40000010845 */
[----:B------:R-:W-:Y:S02]  /*c090*/  FFMA.FTZ R138, R138, R206, R137 ;  /* 0x000000ce8a8a7223 */ /* 0x000fe40000010089 */
[----:B------:R-:W-:Y:S02]  /*c0a0*/  FMUL.FTZ R139, R206, UR34 ;  /* 0x00000022ce8b7c20 */ /* 0x000fe40008410000 */
[----:B0-----:R-:W-:-:S02]  /*c0b0*/  FMUL.FTZ R67, R65, -R111 ;  /* 0x8000006f41437220 */ /* 0x001fc40000410000 */
[C---:B------:R-:W-:Y:S02]  /*c0c0*/  FMUL.FTZ R111, R64.reuse, -R111 ;  /* 0x8000006f406f7220 */ /* 0x040fe40000410000 */
[-C--:B------:R-:W-:Y:S02]  /*c0d0*/  FFMA.FTZ R64, R64, R110.reuse, -R67 ;  /* 0x0000006e40407223 */ /* 0x080fe40000010843 */
[----:B------:R-:W-:Y:S02]  /*c0e0*/  FFMA.FTZ R65, R65, R110, R111 ;  /* 0x0000006e41417223 */ /* 0x000fe4000001006f */
[----:B------:R-:W-:Y:S02]  /*c0f0*/  FMUL.FTZ R111, R129, R202 ;  /* 0x000000ca816f7220 */ /* 0x000fe40000410000 */
[----:B------:R-:W-:Y:S02]  /*c100*/  FMUL.FTZ R110, R131, R203 ;  /* 0x000000cb836e7220 */ /* 0x000fe40000410000 */
[----:B------:R-:W-:-:S02]  /*c110*/  FMUL.FTZ R129, R129, R214 ;  /* 0x000000d681817220 */ /* 0x000fc40000410000 */
[-C--:B------:R-:W-:Y:S02]  /*c120*/  FMUL.FTZ R131, R131, R215.reuse ;  /* 0x000000d783837220 */ /* 0x080fe40000410000 */
[----:B------:R-:W-:Y:S02]  /*c130*/  FFMA.FTZ R111, R130, R214, -R111 ;  /* 0x000000d6826f7223 */ /* 0x000fe4000001086f */
[----:B------:R-:W-:Y:S02]  /*c140*/  FFMA.FTZ R110, R132, R215, -R110 ;  /* 0x000000d7846e7223 */ /* 0x000fe4000001086e */
[----:B------:R-:W-:Y:S02]  /*c150*/  FFMA.FTZ R130, R130, R202, R129 ;  /* 0x000000ca82827223 */ /* 0x000fe40000010081 */
        /* <DEDUP_REMOVED lines=36> */
[----:B------:R-:W-:Y:S02]  /*c3a0*/  FMUL.FTZ R67, R141, R208 ;  /* 0x000000d08d437220 */ /* 0x000fe40000410000 */
[----:B------:R-:W-:-:S02]  /*c3b0*/  FFMA.FTZ R108, R108, R66, R131 ;  /* 0x000000426c6c7223 */ /* 0x000fc40000010083 */
[----:B------:R-:W-:Y:S02]  /*c3c0*/  FMUL.FTZ R131, R208, UR34 ;  /* 0x00000022d0837c20 */ /* 0x000fe40008410000 */
[-C--:B------:R-:W-:Y:S02]  /*c3d0*/  FMUL.FTZ R141, R141, R220.reuse ;  /* 0x000000dc8d8d7220 */ /* 0x080fe40000410000 */
[----:B------:R-:W-:Y:S02]  /*c3e0*/  FFMA.FTZ R67, R142, R220, -R67 ;  /* 0x000000dc8e437223 */ /* 0x000fe40000010843 */
[----:B------:R-:W-:Y:S02]  /*c3f0*/  FFMA.FTZ R133, R220, UR35, R131 ;  /* 0x00000023dc857c23 */ /* 0x000fe40008010083 */
[----:B------:R-:W-:Y:S02]  /*c400*/  FFMA.FTZ R142, R142, R208, R141 ;  /* 0x000000d08e8e7223 */ /* 0x000fe4000001008d */
[----:B------:R-:W-:-:S02]  /*c410*/  FFMA.FTZ R131, R238, R67, RZ ;  /* 0x00000043ee837223 */ /* 0x000fc400000100ff */
[C---:B------:R-:W-:Y:S02]  /*c420*/  FFMA.FTZ R67, -R238.reuse, R133, -RZ ;  /* 0x00000085ee437223 */ /* 0x040fe400000109ff */
[----:B------:R-:W-:Y:S02]  /*c430*/  FADD.FTZ R133, R47, R47 ;  /* 0x0000002f2f857221 */ /* 0x000fe40000010000 */
[----:B------:R-:W-:Y:S02]  /*c440*/  FFMA.FTZ R135, -R238, R142, RZ ;  /* 0x0000008eee877223 */ /* 0x000fe400000101ff */
        /* <DEDUP_REMOVED lines=9> */
[----:B------:R-:W-:Y:S02]  /*c4e0*/  FFMA.FTZ R140, R218, UR35, R139 ;  /* 0x00000023da8c7c23 */ /* 0x000fe4000801008b */
[C---:B------:R-:W-:Y:S02]  /*c4f0*/  FFMA.FTZ R137, R133.reuse, R69, R142 ;  /* 0x0000004585897223 */ /* 0x040fe4000001008e */
[----:B------:R-:W-:Y:S02]  /*c500*/  FMUL.FTZ R69, R206, UR35 ;  /* 0x00000023ce457c20 */ /* 0x000fe40008410000 */
[----:B------:R-:W-:Y:S02]  /*c510*/  FFMA.FTZ R135, -R133, R138, R135 ;  /* 0x0000008a85877223 */ /* 0x000fe40000010187 */
[----:B------:R-:W-:Y:S02]  /*c520*/  FFMA.FTZ R138, R218, UR34, -R69 ;  /* 0x00000022da8a7c23 */ /* 0x000fe40008010845 */
[----:B------:R-:W-:-:S02]  /*c530*/  FADD.FTZ R139, R45, R45 ;  /* 0x0000002d2d8b7221 */ /* 0x000fc40000010000 */
[----:B------:R-:W-:Y:S02]  /*c540*/  FMUL.FTZ R69, R133, R138 ;  /* 0x0000008a85457220 */ /* 0x000fe40000410000 */
        /* <DEDUP_REMOVED lines=9> */
[----:B------:R-:W-:Y:S02]  /*c5e0*/  FMUL.FTZ R141, R204, UR34 ;  /* 0x00000022cc8d7c20 */ /* 0x000fe40008410000 */
[----:B------:R-:W-:-:S02]  /*c5f0*/  FFMA.FTZ R139, R136, R71, R138 ;  /* 0x00000047888b7223 */ /* 0x000fc4000001008a */
        /* <DEDUP_REMOVED lines=16> */
[----:B------:R-:W-:Y:S02]  /*c700*/  FADD.FTZ R196, -R196, R65 ;  /* 0x00000041c4c47221 */ /* 0x000fe40000010100 */
[----:B------:R-:W-:-:S02]  /*c710*/  FMUL.FTZ R65, R202, UR35 ;  /* 0x00000023ca417c20 */ /* 0x000fc40008410000 */
[C---:B------:R-:W-:Y:S02]  /*c720*/  FFMA.FTZ R110, R138.reuse, R111, R110 ;  /* 0x0000006f8a6e7223 */ /* 0x040fe4000001006e */
[----:B------:R-:W-:Y:S02]  /*c730*/  FFMA.FTZ R111, -R138, R130, R137 ;  /* 0x000000828a6f7223 */ /* 0x000fe40000010189 */
[----:B------:R-:W-:Y:S02]  /*c740*/  FMUL.FTZ R137, R202, UR34 ;  /* 0x00000022ca897c20 */ /* 0x000fe40008410000 */
[C---:B------:R-:W-:Y:S02]  /*c750*/  FFMA.FTZ R65, R214.reuse, UR34, -R65 ;  /* 0x00000022d6417c23 */ /* 0x040fe40008010841 */
[----:B------:R-:W-:Y:S02]  /*c760*/  FFMA.FTZ R139, R214, UR35, R137 ;  /* 0x00000023d68b7c23 */ /* 0x000fe40008010089 */
[----:B------:R-:W-:-:S02]  /*c770*/  FMUL.FTZ R137, R138, R65 ;  /* 0x000000418a897220 */ /* 0x000fc40000410000 */
[----:B------:R-:W-:Y:S02]  /*c780*/  FADD.FTZ R64, R195, R64 ;  /* 0x00000040c3407221 */ /* 0x000fe40000010000 */
[----:B------:R-:W-:Y:S02]  /*c790*/  FMUL.FTZ R65, R143, -R196 ;  /* 0x800000c48f417220 */ /* 0x000fe40000410000 */
[----:B------:R-:W-:Y:S02]  /*c7a0*/  FFMA.FTZ R133, -R133, R140, -RZ ;  /* 0x0000008c85857223 */ /* 0x000fe400000109ff */
[----:B------:R-:W-:Y:S02]  /*c7b0*/  FFMA.FTZ R130, -R138, R139, -RZ ;  /* 0x0000008b8a827223 */ /* 0x000fe400000109ff */
[----:B------:R-:W-:Y:S02]  /*c7c0*/  FFMA.FTZ R140, R144, R64, -R65 ;  /* 0x00000040908c7223 */ /* 0x000fe40000010841 */
[----:B------:R-:W-:-:S02]  /*c7d0*/  FADD.FTZ R138, R41, R41 ;  /* 0x00000029298a7221 */ /* 0x000fc40000010000 */
[----:B------:R-:W-:Y:S02]  /*c7e0*/  FMUL.FTZ R143, R143, -R64 ;  /* 0x800000408f8f7220 */ /* 0x000fe40000410000 */
[----:B------:R-:W-:Y:S02]  /*c7f0*/  FFMA.FTZ R111, -R138, R128, R111 ;  /* 0x000000808a6f7223 */ /* 0x000fe4000001016f */
[----:B------:R-:W-:Y:S02]  /*c800*/  FADD.FTZ R193, R193, R140 ;  /* 0x0000008cc1c17221 */ /* 0x000fe40000010000 */
[C---:B------:R-:W-:Y:S02]  /*c810*/  FMUL.FTZ R128, R127.reuse, UR35 ;  /* 0x000000237f807c20 */ /* 0x040fe40008410000 */
[----:B------:R-:W-:Y:S02]  /*c820*/  FMUL.FTZ R140, R127, UR34 ;  /* 0x000000227f8c7c20 */ /* 0x000fe40008410000 */
[----:B------:R-:W-:-:S02]  /*c830*/  FFMA.FTZ R65, R144, R196, R143 ;  /* 0x000000c490417223 */ /* 0x000fc4000001008f */
[----:B------:R-:W-:Y:S02]  /*c840*/  FFMA.FTZ R110, R138, R125, R110 ;  /* 0x0000007d8a6e7223 */ /* 0x000fe4000001006e */
[C---:B------:R-:W-:Y:S02]  /*c850*/  FFMA.FTZ R125, R213.reuse, UR34, -R128 ;  /* 0x00000022d57d7c23 */ /* 0x040fe40008010880 */
[----:B------:R-:W-:Y:S02]  /*c860*/  FFMA.FTZ R139, R213, UR35, R140 ;  /* 0x00000023d58b7c23 */ /* 0x000fe4000801008c */
[----:B------:R-:W-:Y:S02]  /*c870*/  FADD.FTZ R65, -R194, R65 ;  /* 0x00000041c2417221 */ /* 0x000fe40000010100 */
[C---:B------:R-:W-:Y:S02]  /*c880*/  FMUL.FTZ R125, R138.reuse, R125 ;  /* 0x0000007d8a7d7220 */ /* 0x040fe40000410000 */
[----:B------:R-:W-:-:S02]  /*c890*/  FFMA.FTZ R128, -R138, R139, -RZ ;  /* 0x0000008b8a807223 */ /* 0x000fc400000109ff */
[C---:B------:R-:W-:Y:S02]  /*c8a0*/  FMUL.FTZ R138, R145.reuse, -R65 ;  /* 0x80000041918a7220 */ /* 0x040fe40000410000 */
[----:B------:R-:W-:Y:S02]  /*c8b0*/  FADD.FTZ R139, R40, R40 ;  /* 0x00000028288b7221 */ /* 0x000fe40000010000 */
[-C--:B------:R-:W-:Y:S02]  /*c8c0*/  FFMA.FTZ R140, R146, R193.reuse, -R138 ;  /* 0x000000c1928c7223 */ /* 0x080fe4000001088a */
[----:B------:R-:W-:Y:S02]  /*c8d0*/  FMUL.FTZ R145, R145, -R193 ;  /* 0x800000c191917220 */ /* 0x000fe40000410000 */
[C---:B------:R-:W-:Y:S02]  /*c8e0*/  FFMA.FTZ R138, R139.reuse, R123, R110 ;  /* 0x0000007b8b8a7223 */ /* 0x040fe4000001006e */
[----:B------:R-:W-:-:S02]  /*c8f0*/  FFMA.FTZ R111, -R139, R124, R111 ;  /* 0x0000007c8b6f7223 */ /* 0x000fc4000001016f */
[----:B------:R-:W-:Y:S02]  /*c900*/  FADD.FTZ R110, R191, R140 ;  /* 0x0000008cbf6e7221 */ /* 0x000fe40000010000 */
[C---:B------:R-:W-:Y:S02]  /*c910*/  FMUL.FTZ R124, R126.reuse, UR35 ;  /* 0x000000237e7c7c20 */ /* 0x040fe40008410000 */
[----:B------:R-:W-:Y:S02]  /*c920*/  FMUL.FTZ R140, R126, UR34 ;  /* 0x000000227e8c7c20 */ /* 0x000fe40008410000 */
[----:B------:R-:W-:Y:S02]  /*c930*/  FFMA.FTZ R145, R146, R65, R145 ;  /* 0x0000004192917223 */ /* 0x000fe40000010091 */
[C---:B------:R-:W-:Y:S02]  /*c940*/  FFMA.FTZ R124, R223.reuse, UR34, -R124 ;  /* 0x00000022df7c7c23 */ /* 0x040fe4000801087c */
[----:B------:R-:W-:-:S02]  /*c950*/  FFMA.FTZ R123, R223, UR35, R140 ;  /* 0x00000023df7b7c23 */ /* 0x000fc4000801008c */
[----:B------:R-:W-:Y:S02]  /*c960*/  FADD.FTZ R192, -R192, R145 ;  /* 0x00000091c0c07221 */ /* 0x000fe40000010100 */
[C---:B------:R-:W-:Y:S02]  /*c970*/  FMUL.FTZ R124, R139.reuse, R124 ;  /* 0x0000007c8b7c7220 */ /* 0x040fe40000410000 */
[----:B------:R-:W-:Y:S02]  /*c980*/  FFMA.FTZ R123, -R139, R123, -RZ ;  /* 0x0000007b8b7b7223 */ /* 0x000fe400000109ff */
[----:B------:R-:W-:Y:S02]  /*c990*/  FMUL.FTZ R139, R147, -R192 ;  /* 0x800000c0938b7220 */ /* 0x000fe40000410000 */
[----:B------:R-:W-:Y:S02]  /*c9a0*/  FADD.FTZ R140, R39, R39 ;  /* 0x00000027278c7221 */ /* 0x000fe40000010000 */
[----:B------:R-:W-:-:S02]  /*c9b0*/  FFMA.FTZ R141, R148, R110, -R139 ;  /* 0x0000006e948d7223 */ /* 0x000fc4000001088b */
[----:B------:R-:W-:Y:S02]  /*c9c0*/  FMUL.FTZ R147, R147, -R110 ;  /* 0x8000006e93937220 */ /* 0x000fe40000410000 */
[C---:B------:R-:W-:Y:S02]  /*c9d0*/  FFMA.FTZ R139, -R140.reuse, R122, R111 ;  /* 0x0000007a8c8b7223 */ /* 0x040fe4000001016f */
[----:B------:R-:W-:Y:S02]  /*c9e0*/  FFMA.FTZ R138, R140, R121, R138 ;  /* 0x000000798c8a7223 */ /* 0x000fe4000001008a */
[----:B------:R-:W-:Y:S02]  /*c9f0*/  FADD.FTZ R111, R166, R141 ;  /* 0x0000008da66f7221 */ /* 0x000fe40000010000 */
[C---:B------:R-:W-:Y:S02]  /*ca00*/  FMUL.FTZ R121, R212.reuse, UR35 ;  /* 0x00000023d4797c20 */ /* 0x040fe40008410000 */
[----:B------:R-:W-:-:S02]  /*ca10*/  FMUL.FTZ R141, R212, UR34 ;  /* 0x00000022d48d7c20 */ /* 0x000fc40008410000 */
[----:B------:R-:W-:Y:S02]  /*ca20*/  FFMA.FTZ R148, R148, R192, R147 ;  /* 0x000000c094947223 */ /* 0x000fe40000010093 */
[C---:B------:R-:W-:Y:S02]  /*ca30*/  FFMA.FTZ R121, R224.reuse, UR34, -R121 ;  /* 0x00000022e0797c23 */ /* 0x040fe40008010879 */
[----:B------:R-:W-:Y:S02]  /*ca40*/  FFMA.FTZ R122, R224, UR35, R141 ;  /* 0x00000023e07a7c23 */ /* 0x000fe4000801008d */
[----:B------:R-:W-:Y:S02]  /*ca50*/  FADD.FTZ R165, -R165, R148 ;  /* 0x00000094a5a57221 */ /* 0x000fe40000010100 */
[C---:B------:R-:W-:Y:S02]  /*ca60*/  FMUL.FTZ R121, R140.reuse, R121 ;  /* 0x000000798c797220 */ /* 0x040fe40000410000 */
[----:B------:R-:W-:-:S02]  /*ca70*/  FFMA.FTZ R122, -R140, R122, -RZ ;  /* 0x0000007a8c7a7223 */ /* 0x000fc400000109ff */
[C---:B------:R-:W-:Y:S02]  /*ca80*/  FMUL.FTZ R140, R149.reuse, -R165 ;  /* 0x800000a5958c7220 */ /* 0x040fe40000410000 */
[-C--:B------:R-:W-:Y:S02]  /*ca90*/  FMUL.FTZ R149, R149, -R111.reuse ;  /* 0x8000006f95957220 */ /* 0x080fe40000410000 */
[----:B------:R-:W-:Y:S02]  /*caa0*/  FFMA.FTZ R141, R150, R111, -R140 ;  /* 0x0000006f968d7223 */ /* 0x000fe4000001088c */
[----:B------:R-:W-:Y:S02]  /*cab0*/  FADD.FTZ R144, R38, R38 ;  /* 0x0000002626907221 */ /* 0x000fe40000010000 */
[----:B------:R-:W-:Y:S02]  /*cac0*/  FFMA.FTZ R150, R150, R165, R149 ;  /* 0x000000a596967223 */ /* 0x000fe40000010095 */
[----:B------:R-:W-:-:S02]  /*cad0*/  FFMA.FTZ R140, R144, R119, R138 ;  /* 0x00000077908c7223 */ /* 0x000fc4000001008a */
[----:B------:R-:W-:Y:S02]  /*cae0*/  FFMA.FTZ R143, -R144, R120, R139 ;  /* 0x00000078908f7223 */ /* 0x000fe4000001018b */
[----:B------:R-:W-:Y:S02]  /*caf0*/  FADD.FTZ R120, -R167, R150 ;  /* 0x00000096a7787221 */ /* 0x000fe40000010100 */
[C---:B------:R-:W-:Y:S02]  /*cb00*/  FMUL.FTZ R138, R211.reuse, UR35 ;  /* 0x00000023d38a7c20 */ /* 0x040fe40008410000 */
[----:B------:R-:W-:Y:S02]  /*cb10*/  FMUL.FTZ R142, R211, UR34 ;  /* 0x00000022d38e7c20 */ /* 0x000fe40008410000 */
[----:B------:R-:W-:Y:S02]  /*cb20*/  FADD.FTZ R168, R168, R141 ;  /* 0x0000008da8a87221 */ /* 0x000fe40000010000 */
[----:B------:R-:W-:-:S02]  /*cb30*/  FFMA.FTZ R138, R225, UR34, -R138 ;  /* 0x00000022e18a7c23 */ /* 0x000fc4000801088a */
[----:B------:R-:W-:Y:S02]  /*cb40*/  FFMA.FTZ R119, R225, UR35, R142 ;  /* 0x00000023e1777c23 */ /* 0x000fe4000801008e */
[C---:B------:R-:W-:Y:S02]  /*cb50*/  FMUL.FTZ R139, R151.reuse, -R120 ;  /* 0x80000078978b7220 */ /* 0x040fe40000410000 */
[----:B------:R-:W-:Y:S02]  /*cb60*/  FMUL.FTZ R151, R151, -R168 ;  /* 0x800000a897977220 */ /* 0x000fe40000410000 */
[C---:B------:R-:W-:Y:S02]  /*cb70*/  FMUL.FTZ R138, R144.reuse, R138 ;  /* 0x0000008a908a7220 */ /* 0x040fe40000410000 */
[----:B------:R-:W-:Y:S02]  /*cb80*/  FFMA.FTZ R119, -R144, R119, -RZ ;  /* 0x0000007790777223 */ /* 0x000fe400000109ff */
[----:B------:R-:W-:-:S02]  /*cb90*/  FFMA.FTZ R139, R152, R168, -R139 ;  /* 0x000000a8988b7223 */ /* 0x000fc4000001088b */
[----:B------:R-:W-:Y:S02]  /*cba0*/  FFMA.FTZ R152, R152, R120, R151 ;  /* 0x0000007898987223 */ /* 0x000fe40000010097 */
[----:B------:R-:W-:Y:S02]  /*cbb0*/  FADD.FTZ R144, R37, R37 ;  /* 0x0000002525907221 */ /* 0x000fe40000010000 */
[----:B------:R-:W-:Y:S02]  /*cbc0*/  FADD.FTZ R169, -R169, R152 ;  /* 0x00000098a9a97221 */ /* 0x000fe40000010100 */
[----:B------:R-:W-:Y:S02]  /*cbd0*/  FFMA.FTZ R142, R144, R117, R140 ;  /* 0x00000075908e7223 */ /* 0x000fe4000001008c */
[----:B------:R-:W-:Y:S02]  /*cbe0*/  FADD.FTZ R117, R170, R139 ;  /* 0x0000008baa757221 */ /* 0x000fe40000010000 */
[----:B------:R-:W-:-:S02]  /*cbf0*/  FMUL.FTZ R141, R210, UR34 ;  /* 0x00000022d28d7c20 */ /* 0x000fc40008410000 */
[C---:B------:R-:W-:Y:S02]  /*cc00*/  FMUL.FTZ R140, R153.reuse, -R169 ;  /* 0x800000a9998c7220 */ /* 0x040fe40000410000 */
[-C--:B------:R-:W-:Y:S02]  /*cc10*/  FMUL.FTZ R153, R153, -R117.reuse ;  /* 0x8000007599997220 */ /* 0x080fe40000410000 */
[----:B------:R-:W-:Y:S02]  /*cc20*/  FFMA.FTZ R143, -R144, R118, R143 ;  /* 0x00000076908f7223 */ /* 0x000fe4000001018f */
[----:B------:R-:W-:Y:S02]  /*cc30*/  FFMA.FTZ R118, R226, UR35, R141 ;  /* 0x00000023e2767c23 */ /* 0x000fe4000801008d */
[----:B------:R-:W-:Y:S02]  /*cc40*/  FFMA.FTZ R141, R154, R117, -R140 ;  /* 0x000000759a8d7223 */ /* 0x000fe4000001088c */
[----:B------:R-:W-:-:S02]  /*cc50*/  FADD.FTZ R147, R36, R36 ;  /* 0x0000002424937221 */ /* 0x000fc40000010000 */
[----:B------:R-:W-:Y:S02]  /*cc60*/  FFMA.FTZ R154, R154, R169, R153 ;  /* 0x000000a99a9a7223 */ /* 0x000fe40000010099 */
[----:B------:R-:W-:Y:S02]  /*cc70*/  FFMA.FTZ R143, -R147, R116, R143 ;  /* 0x00000074938f7223 */ /* 0x000fe4000001018f */
[----:B------:R-:W-:Y:S02]  /*cc80*/  FADD.FTZ R116, -R171, R154 ;  /* 0x0000009aab747221 */ /* 0x000fe40000010100 */
[----:B------:R-:W-:Y:S02]  /*cc90*/  FADD.FTZ R172, R172, R141 ;  /* 0x0000008dacac7221 */ /* 0x000fe40000010000 */
[----:B------:R-:W-:Y:S02]  /*cca0*/  FFMA.FTZ R142, R147, R115, R142 ;  /* 0x00000073938e7223 */ /* 0x000fe4000001008e */
[----:B------:R-:W-:-:S02]  /*ccb0*/  FMUL.FTZ R139, R210, UR35 ;  /* 0x00000023d28b7c20 */ /* 0x000fc40008410000 */
[C---:B------:R-:W-:Y:S02]  /*ccc0*/  FMUL.FTZ R115, R155.reuse, -R116 ;  /* 0x800000749b737220 */ /* 0x040fe40000410000 */
[-C--:B------:R-:W-:Y:S02]  /*ccd0*/  FMUL.FTZ R155, R155, -R172.reuse ;  /* 0x800000ac9b9b7220 */ /* 0x080fe40000410000 */
[----:B------:R-:W-:Y:S02]  /*cce0*/  FFMA.FTZ R139, R226, UR34, -R139 ;  /* 0x00000022e28b7c23 */ /* 0x000fe4000801088b */
[----:B------:R-:W-:Y:S02]  /*ccf0*/  FMUL.FTZ R140, R209, UR35 ;  /* 0x00000023d18c7c20 */ /* 0x000fe40008410000 */
[C---:B------:R-:W-:Y:S02]  /*cd00*/  FFMA.FTZ R115, R156.reuse, R172, -R115 ;  /* 0x000000ac9c737223 */ /* 0x040fe40000010873 */
[----:B------:R-:W-:-:S02]  /*cd10*/  FFMA.FTZ R156, R156, R116, R155 ;  /* 0x000000749c9c7223 */ /* 0x000fc4000001009b */
[C---:B------:R-:W-:Y:S02]  /*cd20*/  FMUL.FTZ R139, R144.reuse, R139 ;  /* 0x0000008b908b7220 */ /* 0x040fe40000410000 */
[----:B------:R-:W-:Y:S02]  /*cd30*/  FFMA.FTZ R118, -R144, R118, -RZ ;  /* 0x0000007690767223 */ /* 0x000fe400000109ff */
[----:B------:R-:W-:Y:S02]  /*cd40*/  FFMA.FTZ R140, R227, UR34, -R140 ;  /* 0x00000022e38c7c23 */ /* 0x000fe4000801088c */
[----:B------:R-:W-:Y:S02]  /*cd50*/  FMUL.FTZ R144, R209, UR34 ;  /* 0x00000022d1907c20 */ /* 0x000fe40008410000 */
[----:B------:R-:W-:Y:S02]  /*cd60*/  FADD.FTZ R173, -R173, R156 ;  /* 0x0000009cadad7221 */ /* 0x000fe40000010100 */
[----:B------:R-:W-:-:S02]  /*cd70*/  FMUL.FTZ R145, R147, R140 ;  /* 0x0000008c93917220 */ /* 0x000fc40000410000 */
[----:B------:R-:W-:Y:S02]  /*cd80*/  FADD.FTZ R148, R33, R33 ;  /* 0x0000002121947221 */ /* 0x000fe40000010000 */
[----:B------:R-:W-:Y:S02]  /*cd90*/  FFMA.FTZ R144, R227, UR35, R144 ;  /* 0x00000023e3907c23 */ /* 0x000fe40008010090 */
[----:B------:R-:W-:Y:S02]  /*cda0*/  FADD.FTZ R115, R174, R115 ;  /* 0x00000073ae737221 */ /* 0x000fe40000010000 */
[----:B------:R-:W-:Y:S02]  /*cdb0*/  FMUL.FTZ R140, R157, -R173 ;  /* 0x800000ad9d8c7220 */ /* 0x000fe40000410000 */
[----:B------:R-:W-:Y:S02]  /*cdc0*/  FMUL.FTZ R146, R148, R105 ;  /* 0x0000006994927220 */ /* 0x000fe40000410000 */
[----:B------:R-:W-:-:S02]  /*cdd0*/  FFMA.FTZ R144, -R147, R144, -RZ ;  /* 0x0000009093907223 */ /* 0x000fc400000109ff */
[-C--:B------:R-:W-:Y:S02]  /*cde0*/  FFMA.FTZ R105, R158, R115.reuse, -R140 ;  /* 0x000000739e697223 */ /* 0x080fe4000001088c */
[C---:B------:R-:W-:Y:S02]  /*cdf0*/  FMUL.FTZ R141, R66.reuse, UR35 ;  /* 0x00000023428d7c20 */ /* 0x040fe40008410000 */
[----:B------:R-:W-:Y:S02]  /*ce00*/  FMUL.FTZ R147, R66, UR34 ;  /* 0x0000002242937c20 */ /* 0x000fe40008410000 */
[----:B------:R-:W-:Y:S02]  /*ce10*/  FMUL.FTZ R157, R157, -R115 ;  /* 0x800000739d9d7220 */ /* 0x000fe40000410000 */
[----:B------:R-:W-:Y:S02]  /*ce20*/  FADD.FTZ R176, R176, R105 ;  /* 0x00000069b0b07221 */ /* 0x000fe40000010000 */
[----:B------:R-:W-:-:S02]  /*ce30*/  FFMA.FTZ R141, R230, UR34, -R141 ;  /* 0x00000022e68d7c23 */ /* 0x000fc4000801088d */
[----:B------:R-:W-:Y:S02]  /*ce40*/  FFMA.FTZ R147, R230, UR35, R147 ;  /* 0x00000023e6937c23 */ /* 0x000fe40008010093 */
[----:B------:R-:W-:Y:S02]  /*ce50*/  FMUL.FTZ R105, R221, UR35 ;  /* 0x00000023dd697c20 */ /* 0x000fe40008410000 */
[----:B------:R-:W-:Y:S02]  /*ce60*/  FADD.FTZ R150, R35, R35 ;  /* 0x0000002323967221 */ /* 0x000fe40000010000 */
[----:B------:R-:W-:Y:S02]  /*ce70*/  FFMA.FTZ R158, R158, R173, R157 ;  /* 0x000000ad9e9e7223 */ /* 0x000fe4000001009d */
[C---:B------:R-:W-:Y:S02]  /*ce80*/  FMUL.FTZ R108, R148.reuse, R108 ;  /* 0x0000006c946c7220 */ /* 0x040fe40000410000 */
[----:B------:R-:W-:-:S02]  /*ce90*/  FMUL.FTZ R141, R148, R141 ;  /* 0x0000008d948d7220 */ /* 0x000fc40000410000 */
[----:B------:R-:W-:Y:S02]  /*cea0*/  FFMA.FTZ R140, -R148, R147, -RZ ;  /* 0x00000093948c7223 */ /* 0x000fe400000109ff */
[----:B------:R-:W-:Y:S02]  /*ceb0*/  FFMA.FTZ R105, R228, UR34, -R105 ;  /* 0x00000022e4697c23 */ /* 0x000fe40008010869 */
[C---:B------:R-:W-:Y:S02]  /*cec0*/  FFMA.FTZ R148, R150.reuse, R113, R142 ;  /* 0x0000007196947223 */ /* 0x040fe4000001008e */
[----:B------:R-:W-:Y:S02]  /*ced0*/  FADD.FTZ R142, -R175, R158 ;  /* 0x0000009eaf8e7221 */ /* 0x000fe40000010100 */
[----:B------:R-:W-:Y:S02]  /*cee0*/  FMUL.FTZ R149, R150, R105 ;  /* 0x0000006996957220 */ /* 0x000fe40000410000 */
[----:B------:R-:W-:-:S02]  /*cef0*/  FMUL.FTZ R105, R159, -R176 ;  /* 0x800000b09f697220 */ /* 0x000fc40000410000 */
[----:B------:R-:W-:Y:S02]  /*cf00*/  FMUL.FTZ R159, R159, -R142 ;  /* 0x8000008e9f9f7220 */ /* 0x000fe40000410000 */
[----:B------:R-:W-:Y:S02]  /*cf10*/  FFMA.FTZ R113, -R150, R114, R143 ;  /* 0x0000007296717223 */ /* 0x000fe4000001018f */
[C---:B------:R-:W-:Y:S02]  /*cf20*/  FFMA.FTZ R114, R160.reuse, R142, R105 ;  /* 0x0000008ea0727223 */ /* 0x040fe40000010069 */
[----:B------:R-:W-:Y:S02]  /*cf30*/  FFMA.FTZ R105, R160, R176, -R159 ;  /* 0x000000b0a0697223 */ /* 0x000fe4000001089f */
[----:B------:R-:W-:Y:S02]  /*cf40*/  FADD.FTZ R157, R34, R34 ;  /* 0x00000022229d7221 */ /* 0x000fe40000010000 */
[----:B------:R-:W-:Y:S01]  /*cf50*/  FADD.FTZ R177, -R177, R114 ;  /* 0x00000072b1b17221 */ /* 0x000fe20000010100 */
[----:B------:R-:W-:Y:S01]  /*cf60*/  SHF.L.U32 R114, R96, 0x5, RZ ;  /* 0x0000000560727819 */ /* 0x000fe200000006ff */
[----:B------:R-:W-:-:S02]  /*cf70*/  FADD.FTZ R105, R178, R105 ;  /* 0x00000069b2697221 */ /* 0x000fc40000010000 */
[----:B------:R-:W-:Y:S01]  /*cf80*/  FFMA.FTZ R155, R157, R109, R148 ;  /* 0x0000006d9d9b7223 */ /* 0x000fe20000010094 */
[----:B------:R-:W-:Y:S01]  /*cf90*/  LEA.HI.SX32 R114, R114, R114, 0x1b ;  /* 0x0000007272727211 */ /* 0x000fe200078fdaff */
[C---:B------:R-:W-:Y:S02]  /*cfa0*/  FMUL.FTZ R109, R161.reuse, -R177 ;  /* 0x800000b1a16d7220 */ /* 0x040fe40000410000 */
[----:B------:R-:W-:Y:S02]  /*cfb0*/  FMUL.FTZ R161, R161, -R105 ;  /* 0x80000069a1a17220 */ /* 0x000fe40000410000 */
[----:B------:R-:W-:Y:S02]  /*cfc0*/  FFMA.FTZ R113, -R157, R112, R113 ;  /* 0x000000709d717223 */ /* 0x000fe40000010171 */
[C---:B------:R-:W-:Y:S02]  /*cfd0*/  FFMA.FTZ R112, R162.reuse, R177, R161 ;  /* 0x000000b1a2707223 */ /* 0x040fe400000100a1 */
[----:B------:R-:W-:-:S02]  /*cfe0*/  FFMA.FTZ R143, R162, R105, -R109 ;  /* 0x00000069a28f7223 */ /* 0x000fc4000001086d */
[----:B------:R-:W-:Y:S02]  /*cff0*/  FADD.FTZ R112, -R179, R112 ;  /* 0x00000070b3707221 */ /* 0x000fe40000010100 */
[----:B------:R-:W-:Y:S02]  /*d000*/  FMUL.FTZ R148, R222, UR35 ;  /* 0x00000023de947c20 */ /* 0x000fe40008410000 */
[----:B------:R-:W-:Y:S02]  /*d010*/  FADD.FTZ R180, R180, R143 ;  /* 0x0000008fb4b47221 */ /* 0x000fe40000010000 */
[----:B------:R-:W-:Y:S02]  /*d020*/  FMUL.FTZ R143, R163, -R112 ;  /* 0x80000070a38f7220 */ /* 0x000fe40000410000 */
[----:B------:R-:W-:Y:S02]  /*d030*/  FFMA.FTZ R148, R229, UR34, -R148 ;  /* 0x00000022e5947c23 */ /* 0x000fe40008010894 */
[----:B------:R-:W-:-:S02]  /*d040*/  FMUL.FTZ R163, R163, -R180 ;  /* 0x800000b4a3a37220 */ /* 0x000fc40000410000 */
[C---:B------:R-:W-:Y:S02]  /*d050*/  FFMA.FTZ R143, R164.reuse, R180, -R143 ;  /* 0x000000b4a48f7223 */ /* 0x040fe4000001088f */
[----:B------:R-:W-:Y:S01]  /*d060*/  FMUL.FTZ R153, R157, R148 ;  /* 0x000000949d997220 */ /* 0x000fe20000410000 */
[----:B------:R-:W-:Y:S01]  /*d070*/  MOV R148, UR7 ;  /* 0x0000000700947c02 */ /* 0x000fe20008000f00 */
[----:B------:R-:W-:Y:S02]  /*d080*/  FFMA.FTZ R164, R164, R112, R163 ;  /* 0x00000070a4a47223 */ /* 0x000fe400000100a3 */
[----:B------:R-:W-:Y:S02]  /*d090*/  FADD.FTZ R143, R182, R143 ;  /* 0x0000008fb68f7221 */ /* 0x000fe40000010000 */
[----:B------:R-:W-:Y:S01]  /*d0a0*/  FADD.FTZ R181, -R181, R164 ;  /* 0x000000a4b5b57221 */ /* 0x000fe20000010100 */
[----:B------:R0:W-:Y:S01]  /*d0b0*/  @!P0 STS.128 [R148.X16+0x5c60], R60 ;  /* 0x005c603c94008388 */ /* 0x0001e2000000cc00 */
[----:B------:R-:W-:-:S02]  /*d0c0*/  FMUL.FTZ R129, R208, UR35 ;  /* 0x00000023d0817c20 */ /* 0x000fc40008410000 */
[----:B------:R-:W-:Y:S01]  /*d0d0*/  FFMA.FTZ R219, R91, -R75, R219 ;  /* 0x8000004b5bdb7223 */ /* 0x000fe200000100db */
[----:B------:R1:W-:Y:S01]  /*d0e0*/  STS [R114.X4+0x2104], R67 ;  /* 0x0021044372007388 */ /* 0x0003e20000004800 */
[----:B------:R-:W-:Y:S02]  /*d0f0*/  FFMA.FTZ R129, R220, UR34, -R129 ;  /* 0x00000022dc817c23 */ /* 0x000fe40008010881 */
[----:B------:R-:W-:Y:S01]  /*d100*/  FFMA.FTZ R220, R92, -R76, R220 ;  /* 0x8000004c5cdc7223 */ /* 0x000fe200000100dc */
[----:B------:R2:W-:Y:S01]  /*d110*/  STS [R114.X4+0x2120], R71 ;  /* 0x0021204772007388 */ /* 0x0005e20000004800 */
[----:B------:R-:W-:Y:S02]  /*d120*/  FFMA.FTZ R218, R90, -R74, R218 ;  /* 0x8000004a5ada7223 */ /* 0x000fe400000100da */
[----:B------:R-:W-:Y:S01]  /*d130*/  FFMA.FTZ R217, R89, -R73, R217 ;  /* 0x8000004959d97223 */ /* 0x000fe200000100d9 */
[----:B------:R3:W-:Y:S01]  /*d140*/  STS [R114.X4+0x210c], R68 ;  /* 0x00210c4472007388 */ /* 0x0007e20000004800 */
[----:B------:R-:W-:-:S02]  /*d150*/  FFMA.FTZ R216, R88, -R72, R216 ;  /* 0x8000004858d87223 */ /* 0x000fc400000100d8 */
[----:B------:R-:W-:Y:S01]  /*d160*/  FMUL.FTZ R147, R221, UR34 ;  /* 0x00000022dd937c20 */ /* 0x000fe20008410000 */
[----:B------:R4:W-:Y:S01]  /*d170*/  STS [R114.X4+0x211c], R70 ;  /* 0x00211c4672007388 */ /* 0x0009e20000004800 */
[C---:B0-----:R-:W-:Y:S02]  /*d180*/  FMUL.FTZ R60, R97.reuse, -R143 ;  /* 0x8000008f613c7220 */ /* 0x041fe40000410000 */
[-C--:B------:R-:W-:Y:S01]  /*d190*/  FMUL.FTZ R97, R97, -R181.reuse ;  /* 0x800000b561617220 */ /* 0x080fe20000410000 */
[----:B------:R0:W-:Y:S01]  /*d1a0*/  STS [R114.X4+0x2110], R69 ;  /* 0x0021104572007388 */ /* 0x0001e20000004800 */
[C---:B------:R-:W-:Y:S02]  /*d1b0*/  FFMA.FTZ R60, R98.reuse, R181, R60 ;  /* 0x000000b5623c7223 */ /* 0x040fe4000001003c */
[----:B------:R-:W-:Y:S01]  /*d1c0*/  FFMA.FTZ R97, R98, R143, -R97 ;  /* 0x0000008f62617223 */ /* 0x000fe20000010861 */
[----:B------:R5:W-:Y:S01]  /*d1d0*/  STS [R114.X4+0x2154], R119 ;  /* 0x0021547772007388 */ /* 0x000be20000004800 */
[----:B------:R-:W-:-:S02]  /*d1e0*/  FADD.FTZ R60, -R183, R60 ;  /* 0x0000003cb73c7221 */ /* 0x000fc40000010100 */
[----:B------:R-:W-:Y:S01]  /*d1f0*/  FADD.FTZ R184, R184, R97 ;  /* 0x00000061b8b87221 */ /* 0x000fe20000010000 */
[----:B------:R0:W-:Y:S01]  /*d200*/  STS [R114.X4+0x215c], R118 ;  /* 0x00215c7672007388 */ /* 0x0001e20000004800 */
[C---:B------:R-:W-:Y:S02]  /*d210*/  FMUL.FTZ R61, R99.reuse, -R60 ;  /* 0x8000003c633d7220 */ /* 0x040fe40000410000 */
[-C--:B------:R-:W-:Y:S01]  /*d220*/  FMUL.FTZ R99, R99, -R184.reuse ;  /* 0x800000b863637220 */ /* 0x080fe20000410000 */
[----:B------:R0:W-:Y:S01]  /*d230*/  STS [R114.X4+0x214c], R122 ;  /* 0x00214c7a72007388 */ /* 0x0001e20000004800 */
[C---:B------:R-:W-:Y:S02]  /*d240*/  FFMA.FTZ R61, R100.reuse, R184, -R61 ;  /* 0x000000b8643d7223 */ /* 0x040fe4000001083d */
[----:B------:R-:W-:Y:S01]  /*d250*/  FFMA.FTZ R100, R100, R60, R99 ;  /* 0x0000003c64647223 */ /* 0x000fe20000010063 */
[----:B------:R-:W-:Y:S01]  /*d260*/  STS [R114.X4+0x213c], R128 ;  /* 0x00213c8072007388 */ /* 0x000fe20000004800 */
[----:B-1----:R-:W-:-:S02]  /*d270*/  FADD.FTZ R67, R186, R61 ;  /* 0x0000003dba437221 */ /* 0x002fc40000010000 */
        /* <DEDUP_REMOVED lines=11> */
[C---:B------:R-:W-:Y:S02]  /*d330*/  FMUL.FTZ R61, R103.reuse, -R62 ;  /* 0x8000003e673d7220 */ /* 0x040fe40000410000 */
[-C--:B------:R-:W-:Y:S01]  /*d340*/  FMUL.FTZ R103, R103, -R188.reuse ;  /* 0x800000bc67677220 */ /* 0x080fe20000410000 */
[----:B------:R1:W-:Y:S01]  /*d350*/  STS [R114.X4+0x212c], R132 ;  /* 0x00212c8472007388 */ /* 0x0003e20000004800 */
[C---:B------:R-:W-:Y:S02]  /*d360*/  FFMA.FTZ R61, R104.reuse, R188, -R61 ;  /* 0x000000bc683d7223 */ /* 0x040fe4000001083d */
[----:B------:R-:W-:Y:S01]  /*d370*/  FFMA.FTZ R104, R104, R62, R103 ;  /* 0x0000003e68687223 */ /* 0x000fe20000010067 */
[----:B------:R0:W-:Y:S01]  /*d380*/  STS [R114.X4+0x2130], R137 ;  /* 0x0021308972007388 */ /* 0x0001e20000004800 */
[----:B--2---:R-:W-:-:S02]  /*d390*/  FADD.FTZ R71, R190, R61 ;  /* 0x0000003dbe477221 */ /* 0x004fc40000010000 */
[----:B------:R-:W-:Y:S01]  /*d3a0*/  FADD.FTZ R189, -R189, R104 ;  /* 0x00000068bdbd7221 */ /* 0x000fe20000010100 */
[----:B------:R2:W-:Y:S01]  /*d3b0*/  STS [R114.X4+0x217c], R140 ;  /* 0x00217c8c72007388 */ /* 0x0005e20000004800 */
[-C--:B---3--:R-:W-:Y:S02]  /*d3c0*/  FMUL.FTZ R68, R188, R75.reuse ;  /* 0x0000004bbc447220 */ /* 0x088fe40000410000 */
[-C--:B------:R-:W-:Y:S01]  /*d3d0*/  FMUL.FTZ R61, R189, R76.reuse ;  /* 0x0000004cbd3d7220 */ /* 0x080fe20000410000 */
[----:B------:R3:W-:Y:S01]  /*d3e0*/  STS [R114.X4+0x2178], R141 ;  /* 0x0021788d72007388 */ /* 0x0007e20000004800 */
[----:B------:R-:W-:Y:S02]  /*d3f0*/  FMUL.FTZ R97, R71, R76 ;  /* 0x0000004c47617220 */ /* 0x000fe40000410000 */
[----:B----4-:R-:W-:Y:S01]  /*d400*/  FMUL.FTZ R70, R62, R75 ;  /* 0x0000004b3e467220 */ /* 0x010fe20000410000 */
[----:B------:R-:W-:Y:S01]  /*d410*/  STS [R114.X4+0x2160], R145 ;  /* 0x0021609172007388 */ /* 0x000fe20000004800 */
[----:B------:R-:W-:-:S02]  /*d420*/  FMUL.FTZ R98, R207, R68 ;  /* 0x00000044cf627220 */ /* 0x000fc40000410000 */
[C---:B------:R-:W-:Y:S01]  /*d430*/  FMUL.FTZ R63, R208.reuse, R61 ;  /* 0x0000003dd03f7220 */ /* 0x040fe20000410000 */
[----:B------:R-:W-:Y:S01]  /*d440*/  STS [R114.X4+0x2168], R149 ;  /* 0x0021689572007388 */ /* 0x000fe20000004800 */
[----:B0-----:R-:W-:Y:S02]  /*d450*/  FMUL.FTZ R69, R208, R97 ;  /* 0x00000061d0457220 */ /* 0x001fe40000410000 */
[-C--:B------:R-:W-:Y:S01]  /*d460*/  FFMA.FTZ R98, R219, R70.reuse, -R98 ;  /* 0x00000046db627223 */ /* 0x080fe20000010862 */
[----:B------:R-:W-:Y:S01]  /*d470*/  STS [R114.X4+0x2138], R125 ;  /* 0x0021387d72007388 */ /* 0x000fe20000004800 */
[----:B------:R-:W-:Y:S02]  /*d480*/  FMUL.FTZ R70, R207, R70 ;  /* 0x00000046cf467220 */ /* 0x000fe40000410000 */
[----:B------:R-:W-:Y:S01]  /*d490*/  FFMA.FTZ R63, R97, R220, R63 ;  /* 0x000000dc613f7223 */ /* 0x000fe2000001003f */
[----:B------:R-:W-:Y:S01]  /*d4a0*/  STS [R114.X4+0x2164], R144 ;  /* 0x0021649072007388 */ /* 0x000fe20000004800 */
[----:B------:R-:W-:-:S02]  /*d4b0*/  FFMA.FTZ R69, R220, R61, -R69 ;  /* 0x0000003ddc457223 */ /* 0x000fc40000010845 */
[----:B------:R-:W-:Y:S01]  /*d4c0*/  FFMA.FTZ R70, R68, R219, R70 ;  /* 0x000000db44467223 */ /* 0x000fe20000010046 */
[----:B------:R-:W-:Y:S01]  /*d4d0*/  STS [R114.X4+0x2108], R131 ;  /* 0x0021088372007388 */ /* 0x000fe20000004800 */
[----:B------:R-:W-:Y:S02]  /*d4e0*/  FADD.FTZ R63, RZ, R63 ;  /* 0x0000003fff3f7221 */ /* 0x000fe40000010000 */
[-C--:B------:R-:W-:Y:S01]  /*d4f0*/  FMUL.FTZ R61, R185, R74.reuse ;  /* 0x0000004ab93d7220 */ /* 0x080fe20000410000 */
[----:B------:R-:W-:Y:S01]  /*d500*/  STS [R114.X4+0x2118], R135 ;  /* 0x0021188772007388 */ /* 0x000fe20000004800 */
[----:B------:R-:W-:Y:S02]  /*d510*/  FMUL.FTZ R99, R67, R74 ;  /* 0x0000004a43637220 */ /* 0x000fe40000410000 */
[----:B------:R-:W-:Y:S01]  /*d520*/  FADD.FTZ R69, RZ, R69 ;  /* 0x00000045ff457221 */ /* 0x000fe20000010000 */
[----:B------:R-:W-:Y:S01]  /*d530*/  STS [R114.X4+0x2128], R136 ;  /* 0x0021288872007388 */ /* 0x000fe20000004800 */
[----:B------:R-:W-:-:S02]  /*d540*/  FADD.FTZ R63, R63, R70 ;  /* 0x000000463f3f7221 */ /* 0x000fc40000010000 */
[C---:B------:R-:W-:Y:S01]  /*d550*/  FMUL.FTZ R100, R206.reuse, R61 ;  /* 0x0000003dce647220 */ /* 0x040fe20000410000 */
[----:B------:R-:W-:Y:S01]  /*d560*/  STS [R114.X4+0x2140], R124 ;  /* 0x0021407c72007388 */ /* 0x000fe20000004800 */
[----:B------:R-:W-:Y:S02]  /*d570*/  FMUL.FTZ R70, R206, R99 ;  /* 0x00000063ce467220 */ /* 0x000fe40000410000 */
[----:B------:R-:W-:Y:S01]  /*d580*/  FADD.FTZ R69, R69, R98 ;  /* 0x0000006245457221 */ /* 0x000fe20000010000 */
[----:B------:R-:W-:Y:S01]  /*d590*/  STS [R114.X4+0x2144], R123 ;  /* 0x0021447b72007388 */ /* 0x000fe20000004800 */
[----:B------:R-:W-:Y:S02]  /*d5a0*/  FMUL.FTZ R98, R60, R73 ;  /* 0x000000493c627220 */ /* 0x000fe40000410000 */
[----:B------:R-:W-:Y:S01]  /*d5b0*/  FFMA.FTZ R100, R99, R218, R100 ;  /* 0x000000da63647223 */ /* 0x000fe20000010064 */
[----:B------:R-:W-:Y:S01]  /*d5c0*/  STS [R114.X4+0x2148], R121 ;  /* 0x0021487972007388 */ /* 0x000fe20000004800 */
[----:B------:R-:W-:-:S02]  /*d5d0*/  FFMA.FTZ R102, R218, R61, -R70 ;  /* 0x0000003dda667223 */ /* 0x000fc40000010846 */
[----:B------:R-:W-:Y:S01]  /*d5e0*/  FMUL.FTZ R70, R184, R73 ;  /* 0x00000049b8467220 */ /* 0x000fe20000410000 */
[----:B------:R-:W-:Y:S01]  /*d5f0*/  STS [R114.X4+0x2158], R139 ;  /* 0x0021588b72007388 */ /* 0x000fe20000004800 */
[----:B------:R-:W-:Y:S02]  /*d600*/  FMUL.FTZ R61, R205, R98 ;  /* 0x00000062cd3d7220 */ /* 0x000fe40000410000 */
[-C--:B------:R-:W-:Y:S01]  /*d610*/  FMUL.FTZ R101, R143, R72.reuse ;  /* 0x000000488f657220 */ /* 0x080fe20000410000 */
[----:B------:R-:W-:Y:S01]  /*d620*/  STS [R114.X4+0x2170], R153 ;  /* 0x0021709972007388 */ /* 0x000fe20000004800 */
[----:B------:R-:W-:Y:S02]  /*d630*/  FADD.FTZ R63, R63, R100 ;  /* 0x000000643f3f7221 */ /* 0x000fe40000010000 */
[----:B------:R-:W-:Y:S02]  /*d640*/  FFMA.FTZ R100, R70, R217, R61 ;  /* 0x000000d946647223 */ /* 0x000fe4000001003d */
[----:B-----5:R-:W-:-:S02]  /*d650*/  FMUL.FTZ R119, R181, R72 ;  /* 0x00000048b5777220 */ /* 0x020fc40000410000 */
[----:B------:R-:W-:Y:S02]  /*d660*/  FMUL.FTZ R61, R204, R101 ;  /* 0x00000065cc3d7220 */ /* 0x000fe40000410000 */
[----:B------:R-:W-:Y:S02]  /*d670*/  FMUL.FTZ R103, R205, R70 ;  /* 0x00000046cd677220 */ /* 0x000fe40000410000 */
[----:B------:R-:W-:Y:S02]  /*d680*/  FADD.FTZ R69, R69, R102 ;  /* 0x0000006645457221 */ /* 0x000fe40000010000 */
[-C--:B------:R-:W-:Y:S02]  /*d690*/  FFMA.FTZ R102, R216, R119.reuse, -R61 ;  /* 0x00000077d8667223 */ /* 0x080fe4000001083d */
[----:B------:R-:W-:Y:S02]  /*d6a0*/  FFMA.FTZ R104, R217, R98, -R103 ;  /* 0x00000062d9687223 */ /* 0x000fe40000010867 */
        /* <DEDUP_REMOVED lines=8> */
[----:B------:R-:W-:Y:S02]  /*d730*/  FFMA.FTZ R147, R228, UR35, R147 ;  /* 0x00000023e4937c23 */ /* 0x000fe40008010093 */
[----:B------:R-:W-:Y:S02]  /*d740*/  FADD.FTZ R63, R63, R100 ;  /* 0x000000643f3f7221 */ /* 0x000fe40000010000 */
[----:B------:R-:W-:Y:S02]  /*d750*/  FFMA.FTZ R100, R98, R215, R61 ;  /* 0x000000d762647223 */ /* 0x000fe4000001003d */
[----:B------:R-:W-:Y:S02]  /*d760*/  FFMA.FTZ R118, R215, R118, -R103 ;  /* 0x00000076d7767223 */ /* 0x000fe40000010867 */
[----:B------:R-:W-:-:S02]  /*d770*/  FADD.FTZ R69, R69, R104 ;  /* 0x0000006845457221 */ /* 0x000fc40000010000 */
[-C--:B------:R-:W-:Y:S02]  /*d780*/  FMUL.FTZ R103, R105, R58.reuse ;  /* 0x0000003a69677220 */ /* 0x080fe40000410000 */
[----:B------:R-:W-:Y:S02]  /*d790*/  FFMA.FTZ R147, -R150, R147, -RZ ;  /* 0x0000009396937223 */ /* 0x000fe400000109ff */
[----:B------:R-:W-:Y:S01]  /*d7a0*/  FMUL.FTZ R150, R222, UR34 ;  /* 0x00000022de967c20 */ /* 0x000fe20008410000 */
[----:B------:R-:W-:Y:S01]  /*d7b0*/  ULDC UR34, c[0x0][0x168] ;  /* 0x00005a0000227ab9 */ /* 0x000fe20000000800 */
[----:B------:R-:W-:Y:S01]  /*d7c0*/  FADD.FTZ R63, R63, R100 ;  /* 0x000000643f3f7221 */ /* 0x000fe20000010000 */
[----:B------:R-:W-:Y:S01]  /*d7d0*/  UIADD3 UR34, -UR25, UR34, URZ ;  /* 0x0000002219227290 */ /* 0x000fe2000fffe13f */
[----:B------:R-:W-:Y:S01]  /*d7e0*/  FMUL.FTZ R61, R177, R58 ;  /* 0x0000003ab13d7220 */ /* 0x000fe20000410000 */
[----:B------:R0:W-:Y:S01]  /*d7f0*/  STS [R114.X4+0x216c], R147 ;  /* 0x00216c9372007388 */ /* 0x0001e20000004800 */
[----:B------:R-:W-:-:S02]  /*d800*/  FADD.FTZ R69, R69, R102 ;  /* 0x0000006645457221 */ /* 0x000fc40000010000 */
[----:B------:R-:W-:Y:S02]  /*d810*/  FFMA.FTZ R214, R86, -R58, R214 ;  /* 0x8000003a56d67223 */ /* 0x000fe400000100d6 */
[----:B------:R-:W-:Y:S02]  /*d820*/  FMUL.FTZ R100, R176, R57 ;  /* 0x00000039b0647220 */ /* 0x000fe40000410000 */
[C---:B------:R-:W-:Y:S02]  /*d830*/  FMUL.FTZ R104, R202.reuse, R103 ;  /* 0x00000067ca687220 */ /* 0x040fe40000410000 */
[----:B------:R-:W-:Y:S02]  /*d840*/  FFMA.FTZ R150, R229, UR35, R150 ;  /* 0x00000023e5967c23 */ /* 0x000fe40008010096 */
[----:B------:R-:W-:Y:S02]  /*d850*/  FMUL.FTZ R102, R202, R61 ;  /* 0x0000003dca667220 */ /* 0x000fe40000410000 */
[----:B------:R-:W-:-:S02]  /*d860*/  FFMA.FTZ R213, R85, -R57, R213 ;  /* 0x8000003955d57223 */ /* 0x000fc400000100d5 */
[----:B------:R-:W-:Y:S02]  /*d870*/  FMUL.FTZ R122, R142, R57 ;  /* 0x000000398e7a7220 */ /* 0x000fe40000410000 */
[----:B------:R-:W-:Y:S02]  /*d880*/  FMUL.FTZ R119, R127, R100 ;  /* 0x000000647f777220 */ /* 0x000fe40000410000 */
[----:B------:R-:W-:Y:S02]  /*d890*/  FFMA.FTZ R61, R214, R61, -R104 ;  /* 0x0000003dd63d7223 */ /* 0x000fe40000010868 */
[----:B------:R-:W-:Y:S01]  /*d8a0*/  FADD.FTZ R118, R69, R118 ;  /* 0x0000007645767221 */ /* 0x000fe20000010000 */
[----:B------:R-:W-:Y:S01]  /*d8b0*/  MOV R69, UR34 ;  /* 0x0000002200457c02 */ /* 0x000fe20008000f00 */
[----:B------:R-:W-:Y:S02]  /*d8c0*/  FFMA.FTZ R151, -R157, R150, -RZ ;  /* 0x000000969d977223 */ /* 0x000fe400000109ff */
[----:B------:R-:W-:Y:S01]  /*d8d0*/  FFMA.FTZ R150, R213, R122, -R119 ;  /* 0x0000007ad5967223 */ /* 0x000fe20000010877 */
[----:B-1----:R-:W-:Y:S01]  /*d8e0*/  LEA R132, R69, -R96, 0x1 ;  /* 0x8000006045847211 */ /* 0x002fe200078e08ff */
[----:B------:R-:W-:Y:S01]  /*d8f0*/  FADD.FTZ R61, R118, R61 ;  /* 0x0000003d763d7221 */ /* 0x000fe20000010000 */
[----:B------:R-:W-:Y:S01]  /*d900*/  STS [R114.X4+0x2174], R151 ;  /* 0x0021749772007388 */ /* 0x000fe20000004800 */
[----:B------:R-:W-:Y:S01]  /*d910*/  FMUL.FTZ R119, R172, UR43 ;  /* 0x0000002bac777c20 */ /* 0x000fe20008410000 */
[----:B------:R-:W-:Y:S01]  /*d920*/  ISETP.GE.AND P0, PT, R132, 0x1, PT ;  /* 0x000000018400780c */ /* 0x000fe20003f06270 */
[----:B------:R-:W-:-:S02]  /*d930*/  FADD.FTZ R150, R61, R150 ;  /* 0x000000963d967221 */ /* 0x000fc40000010000 */
[----:B------:R-:W-:Y:S02]  /*d940*/  FMUL.FTZ R61, R110, UR43 ;  /* 0x0000002b6e3d7c20 */ /* 0x000fe40008410000 */
[----:B------:R-:W-:Y:S02]  /*d950*/  FFMA.FTZ R119, R116, UR39, -R119 ;  /* 0x0000002774777c23 */ /* 0x000fe40008010877 */
[----:B------:R-:W-:Y:S02]  /*d960*/  FFMA.FTZ R128, R192, UR39, -R61 ;  /* 0x00000027c0807c23 */ /* 0x000fe4000801083d */
[----:B------:R-:W-:Y:S02]  /*d970*/  FMUL.FTZ R61, R120, UR43 ;  /* 0x0000002b783d7c20 */ /* 0x000fe40008410000 */
[----:B------:R-:W-:Y:S02]  /*d980*/  FMUL.FTZ R152, R116, R55 ;  /* 0x0000003774987220 */ /* 0x000fe40000410000 */
[----:B------:R-:W-:-:S02]  /*d990*/  FFMA.FTZ R118, R168, UR39, R61 ;  /* 0x00000027a8767c23 */ /* 0x000fc4000801003d */
[----:B------:R-:W-:Y:S02]  /*d9a0*/  FMUL.FTZ R61, R116, UR43 ;  /* 0x0000002b743d7c20 */ /* 0x000fe40008410000 */
[----:B------:R-:W-:Y:S02]  /*d9b0*/  FMUL.FTZ R130, R115, UR43 ;  /* 0x0000002b73827c20 */ /* 0x000fe40008410000 */
[----:B------:R-:W-:Y:S02]  /*d9c0*/  FFMA.FTZ R116, R172, UR39, R61 ;  /* 0x00000027ac747c23 */ /* 0x000fe4000801003d */
[----:B------:R-:W-:Y:S02]  /*d9d0*/  FMUL.FTZ R61, R176, UR43 ;  /* 0x0000002bb03d7c20 */ /* 0x000fe40008410000 */
[----:B------:R-:W-:Y:S02]  /*d9e0*/  FFMA.FTZ R133, R173, UR39, -R130 ;  /* 0x00000027ad857c23 */ /* 0x000fe40008010882 */
[----:B------:R-:W-:-:S02]  /*d9f0*/  FFMA.FTZ R130, R142, UR39, -R61 ;  /* 0x000000278e827c23 */ /* 0x000fc4000801083d */
[----:B------:R-:W-:Y:S02]  /*da00*/  FFMA.FTZ R102, R103, R214, R102 ;  /* 0x000000d667667223 */ /* 0x000fe40000010066 */
[----:B------:R-:W-:Y:S02]  /*da10*/  FMUL.FTZ R122, R127, R122 ;  /* 0x0000007a7f7a7220 */ /* 0x000fe40000410000 */
[----:B------:R-:W-:Y:S02]  /*da20*/  FMUL.FTZ R61, R142, UR43 ;  /* 0x0000002b8e3d7c20 */ /* 0x000fe40008410000 */
[----:B------:R-:W-:Y:S02]  /*da30*/  FADD.FTZ R63, R63, R102 ;  /* 0x000000663f3f7221 */ /* 0x000fe40000010000 */
[----:B------:R-:W-:Y:S02]  /*da40*/  FFMA.FTZ R122, R100, R213, R122 ;  /* 0x000000d5647a7223 */ /* 0x000fe4000001007a */
[----:B------:R-:W-:-:S02]  /*da50*/  FMUL.FTZ R138, R105, UR43 ;  /* 0x0000002b698a7c20 */ /* 0x000fc40008410000 */
[----:B------:R-:W-:Y:S02]  /*da60*/  FFMA.FTZ R134, R176, UR39, R61 ;  /* 0x00000027b0867c23 */ /* 0x000fe4000801003d */
[----:B------:R-:W-:Y:S02]  /*da70*/  FMUL.FTZ R61, R180, UR43 ;  /* 0x0000002bb43d7c20 */ /* 0x000fe40008410000 */
[----:B------:R-:W-:Y:S02]  /*da80*/  FADD.FTZ R148, R63, R122 ;  /* 0x0000007a3f947221 */ /* 0x000fe40000010000 */
[----:B------:R-:W-:Y:S02]  /*da90*/  FFMA.FTZ R137, R177, UR39, -R138 ;  /* 0x00000027b1897c23 */ /* 0x000fe4000801088a */
[----:B--2---:R-:W-:Y:S02]  /*daa0*/  FMUL.FTZ R140, R143, UR43 ;  /* 0x0000002b8f8c7c20 */ /* 0x004fe40008410000 */
[----:B------:R-:W-:-:S02]  /*dab0*/  FFMA.FTZ R138, R112, UR39, -R61 ;  /* 0x00000027708a7c23 */ /* 0x000fc4000801083d */
[----:B------:R-:W-:Y:S02]  /*dac0*/  FMUL.FTZ R63, R112, UR43 ;  /* 0x0000002b703f7c20 */ /* 0x000fe40008410000 */
[----:B------:R-:W-:Y:S02]  /*dad0*/  FMUL.FTZ R142, R177, UR43 ;  /* 0x0000002bb18e7c20 */ /* 0x000fe40008410000 */
[C---:B------:R-:W-:Y:S02]  /*dae0*/  FMUL.FTZ R112, R181.reuse, UR43 ;  /* 0x0000002bb5707c20 */ /* 0x040fe40008410000 */
[----:B------:R-:W-:Y:S02]  /*daf0*/  FMUL.FTZ R61, R184, UR43 ;  /* 0x0000002bb83d7c20 */ /* 0x000fe40008410000 */
[----:B---3--:R-:W-:Y:S02]  /*db00*/  FFMA.FTZ R141, R181, UR39, -R140 ;  /* 0x00000027b58d7c23 */ /* 0x008fe4000801088c */
[----:B------:R-:W-:-:S02]  /*db10*/  FMUL.FTZ R129, R238, R129 ;  /* 0x00000081ee817220 */ /* 0x000fc40000410000 */
[----:B0-----:R-:W-:Y:S02]  /*db20*/  FFMA.FTZ R147, R105, UR39, R142 ;  /* 0x0000002769937c23 */ /* 0x001fe4000801008e */
[----:B------:R-:W-:Y:S01]  /*db30*/  FFMA.FTZ R140, R180, UR39, R63 ;  /* 0x00000027b48c7c23 */ /* 0x000fe2000801003f */
[----:B------:R0:W-:Y:S01]  /*db40*/  STS [R114.X4+0x2100], R129 ;  /* 0x0021008172007388 */ /* 0x0001e20000004800 */
[----:B------:R-:W-:Y:S02]  /*db50*/  FFMA.FTZ R145, R143, UR39, R112 ;  /* 0x000000278f917c23 */ /* 0x000fe40008010070 */
[----:B------:R-:W-:Y:S02]  /*db60*/  FMUL.FTZ R142, R67, UR43 ;  /* 0x0000002b438e7c20 */ /* 0x000fe40008410000 */
[C---:B------:R-:W-:Y:S02]  /*db70*/  FFMA.FTZ R112, R60.reuse, UR39, -R61 ;  /* 0x000000273c707c23 */ /* 0x040fe4000801083d */
[----:B------:R-:W-:-:S02]  /*db80*/  FMUL.FTZ R63, R60, UR43 ;  /* 0x0000002b3c3f7c20 */ /* 0x000fc40008410000 */
[----:B------:R-:W-:Y:S02]  /*db90*/  FMUL.FTZ R104, R193, UR43 ;  /* 0x0000002bc1687c20 */ /* 0x000fe40008410000 */
[----:B------:R-:W-:Y:S02]  /*dba0*/  FMUL.FTZ R102, R65, UR43 ;  /* 0x0000002b41667c20 */ /* 0x000fe40008410000 */
[----:B------:R-:W-:Y:S02]  /*dbb0*/  FMUL.FTZ R61, R188, UR43 ;  /* 0x0000002bbc3d7c20 */ /* 0x000fe40008410000 */
[----:B------:R-:W-:Y:S02]  /*dbc0*/  FMUL.FTZ R60, R71, UR43 ;  /* 0x0000002b473c7c20 */ /* 0x000fe40008410000 */
[----:B------:R-:W-:Y:S02]  /*dbd0*/  FFMA.FTZ R149, R185, UR39, -R142 ;  /* 0x00000027b9957c23 */ /* 0x000fe4000801088e */
[----:B0-----:R-:W-:-:S02]  /*dbe0*/  FFMA.FTZ R129, R65, UR39, -R104 ;  /* 0x0000002741817c23 */ /* 0x001fc40008010868 */
[----:B------:R-:W-:Y:S02]  /*dbf0*/  FFMA.FTZ R125, R193, UR39, R102 ;  /* 0x00000027c17d7c23 */ /* 0x000fe40008010066 */
[----:B------:R-:W-:Y:S02]  /*dc00*/  FMUL.FTZ R144, R185, UR43 ;  /* 0x0000002bb9907c20 */ /* 0x000fe40008410000 */
[----:B------:R-:W-:Y:S02]  /*dc10*/  FFMA.FTZ R142, R62, UR39, -R61 ;  /* 0x000000273e8e7c23 */ /* 0x000fe4000801083d */
        /* <DEDUP_REMOVED lines=9> */
[----:B------:R-:W-:Y:S02]  /*dcb0*/  FMUL.FTZ R102, R172, R55 ;  /* 0x00000037ac667220 */ /* 0x000fe40000410000 */
[----:B------:R-:W-:Y:S02]  /*dcc0*/  FMUL.FTZ R136, R173, UR43 ;  /* 0x0000002bad887c20 */ /* 0x000fe40008410000 */
[----:B------:R-:W-:Y:S02]  /*dcd0*/  FMUL.FTZ R135, R115, R56 ;  /* 0x0000003873877220 */ /* 0x000fe40000410000 */
[----:B------:R-:W-:Y:S02]  /*dce0*/  FMUL.FTZ R61, R62, UR43 ;  /* 0x0000002b3e3d7c20 */ /* 0x000fe40008410000 */
[----:B------:R-:W-:Y:S02]  /*dcf0*/  FMUL.FTZ R60, R189, UR43 ;  /* 0x0000002bbd3c7c20 */ /* 0x000fe40008410000 */
[----:B------:R-:W-:-:S02]  /*dd00*/  FADD.FTZ R109, R155, R146 ;  /* 0x000000929b6d7221 */ /* 0x000fc40000010000 */
[----:B------:R-:W-:Y:S02]  /*dd10*/  FFMA.FTZ R153, R67, UR39, R144 ;  /* 0x0000002743997c23 */ /* 0x000fe40008010090 */
[----:B------:R-:W-:Y:S02]  /*dd20*/  FFMA.FTZ R223, R84, -R56, R223 ;  /* 0x8000003854df7223 */ /* 0x000fe400000100df */
[----:B------:R-:W-:Y:S02]  /*dd30*/  FFMA.FTZ R131, R83, -R55, R224 ;  /* 0x8000003753837223 */ /* 0x000fe400000100e0 */
[----:B------:R-:W-:Y:S02]  /*dd40*/  FFMA.FTZ R157, R196, UR39, -R157 ;  /* 0x00000027c49d7c23 */ /* 0x000fe4000801089d */
[----:B------:R-:W-:Y:S02]  /*dd50*/  FFMA.FTZ R139, R64, UR39, R139 ;  /* 0x00000027408b7c23 */ /* 0x000fe4000801008b */
[----:B------:R-:W-:-:S02]  /*dd60*/  FFMA.FTZ R123, R110, UR39, R123 ;  /* 0x000000276e7b7c23 */ /* 0x000fc4000801007b */
[----:B------:R-:W-:Y:S02]  /*dd70*/  FFMA.FTZ R124, R165, UR39, -R124 ;  /* 0x00000027a57c7c23 */ /* 0x000fe4000801087c */
[----:B------:R-:W-:Y:S02]  /*dd80*/  FFMA.FTZ R122, R111, UR39, R122 ;  /* 0x000000276f7a7c23 */ /* 0x000fe4000801007a */
[----:B------:R-:W-:Y:S02]  /*dd90*/  FFMA.FTZ R121, R120, UR39, -R121 ;  /* 0x0000002778797c23 */ /* 0x000fe40008010879 */
[----:B------:R-:W-:Y:S02]  /*dda0*/  FFMA.FTZ R114, R169, UR39, -R114 ;  /* 0x00000027a9727c23 */ /* 0x000fe40008010872 */
[----:B------:R-:W-:Y:S02]  /*ddb0*/  FFMA.FTZ R104, R117, UR39, R104 ;  /* 0x0000002775687c23 */ /* 0x000fe40008010068 */
[----:B------:R-:W-:-:S02]  /*ddc0*/  FMUL.FTZ R154, R212, R102 ;  /* 0x00000066d49a7220 */ /* 0x000fc40000410000 */
[----:B------:R-:W-:Y:S02]  /*ddd0*/  FMUL.FTZ R173, R173, R56 ;  /* 0x00000038adad7220 */ /* 0x000fe40000410000 */
[----:B------:R-:W-:Y:S02]  /*dde0*/  FFMA.FTZ R136, R115, UR39, R136 ;  /* 0x0000002773887c23 */ /* 0x000fe40008010088 */
[----:B------:R-:W-:Y:S02]  /*ddf0*/  FMUL.FTZ R156, R126, R135 ;  /* 0x000000877e9c7220 */ /* 0x000fe40000410000 */
        /* <DEDUP_REMOVED lines=37> */
.L_x_4873:
[----:B------:R-:W-:Y:S05]  /*e050*/  BSYNC B0 ;  /* 0x0000000000007941 */ /* 0x000fea0003800000 */
.L_x_4872:
[----:B------:R-:W-:Y:S01]  /*e060*/  ULDC.64 UR34, c[0x0][0x2b8] ;  /* 0x0000ae0000227ab9 */ /* 0x000fe20000000a00 */
[----:B------:R-:W-:Y:S01]  /*e070*/  FMUL.FTZ R60, R126, R173 ;  /* 0x000000ad7e3c7220 */ /* 0x000fe20000410000 */
[----:B------:R-:W-:Y:S01]  /*e080*/  USHF.R.U32.HI UR36, URZ, 0x1, UR35 ;  /* 0x000000013f247899 */ /* 0x000fe20008011623 */
[----:B------:R-:W-:Y:S01]  /*e090*/  FADD.FTZ R113, R113, -R108 ;  /* 0x8000006c71717221 */ /* 0x000fe20000010000 */
[----:B------:R-:W-:Y:S01]  /*e0a0*/  USHF.R.U64 UR34, UR34, 0x1, UR35 ;  /* 0x0000000122227899 */ /* 0x000fe20008001223 */
[----:B------:R-:W-:Y:S01]  /*e0b0*/  FFMA.FTZ R61, R135, R223, R60 ;  /* 0x000000df873d7223 */ /* 0x000fe2000001003c */
[----:B------:R-:W-:Y:S01]  /*e0c0*/  UIMAD UR39, UR36, UR12, URZ ;  /* 0x0000000c242772a4 */ /* 0x000fe2000f8e023f */
[----:B------:R-:W-:Y:S01]  /*e0d0*/  FMUL.FTZ R108, R117, R54 ;  /* 0x00000036756c7220 */ /* 0x000fe20000410000 */
[----:B------:R-:W-:Y:S01]  /*e0e0*/  UIMAD.WIDE.U32 UR36, UR34, UR12, URZ ;  /* 0x0000000c222472a5 */ /* 0x000fe2000f8e003f */
[----:B0-----:R-:W-:Y:S01]  /*e0f0*/  FFMA.FTZ R63, R223, R173, -R156 ;  /* 0x000000addf3f7223 */ /* 0x001fe2000001089c */
[----:B------:R-:W-:Y:S01]  /*e100*/  UIMAD UR39, UR13, UR34, UR39 ;  /* 0x000000220d2772a4 */ /* 0x000fe2000f8e0227 */
[----:B------:R-:W-:Y:S01]  /*e110*/  FADD.FTZ R61, R148, R61 ;  /* 0x0000003d943d7221 */ /* 0x000fe20000010000 */
[----:B------:R-:W-:Y:S01]  /*e120*/  ULDC UR42, c[0x0][0x174] ;  /* 0x00005d00002a7ab9 */ /* 0x000fe20000000800 */
[----:B------:R-:W-:Y:S01]  /*e130*/  FFMA.FTZ R154, R131, R152, -R154 ;  /* 0x00000098839a7223 */ /* 0x000fe2000001089a */
[----:B------:R-:W-:Y:S01]  /*e140*/  ULDC.64 UR34, c[0x0][0x2c0] ;  /* 0x0000b00000227ab9 */ /* 0x000fe20000000a00 */
[-C--:B------:R-:W-:Y:S01]  /*e150*/  FFMA.FTZ R225, R82, -R54.reuse, R225 ;  /* 0x8000003652e17223 */ /* 0x080fe200000100e1 */
[----:B------:R-:W-:Y:S01]  /*e160*/  UIADD3 UR37, UR37, UR39, URZ ;  /* 0x0000002725257290 */ /* 0x000fe2000fffe03f */
[-C--:B------:R-:W-:Y:S01]  /*e170*/  FMUL.FTZ R148, R168, R53.reuse ;  /* 0x00000035a8947220 */ /* 0x080fe20000410000 */
[----:B------:R-:W-:Y:S01]  /*e180*/  UIMAD UR39, UR15, UR34, URZ ;  /* 0x000000220f2772a4 */ /* 0x000fe2000f8e023f */
[----:B------:R-:W-:Y:S01]  /*e190*/  FMUL.FTZ R60, R169, R54 ;  /* 0x00000036a93c7220 */ /* 0x000fe20000410000 */
[----:B------:R-:W-:Y:S01]  /*e1a0*/  UIMAD.WIDE.U32 UR36, UR14, UR34, UR36 ;  /* 0x000000220e2472a5 */ /* 0x000fe2000f8e0024 */
[----:B------:R-:W-:Y:S01]  /*e1b0*/  FMUL.FTZ R62, R211, R108 ;  /* 0x0000006cd33e7220 */ /* 0x000fe20000410000 */
[----:B------:R-:W-:Y:S01]  /*e1c0*/  UIMAD UR39, UR14, UR35, UR39 ;  /* 0x000000230e2772a4 */ /* 0x000fe2000f8e0227 */
[----:B------:R-:W-:Y:S01]  /*e1d0*/  FMUL.FTZ R152, R212, R152 ;  /* 0x00000098d4987220 */ /* 0x000fe20000410000 */
[----:B------:R-:W-:Y:S01]  /*e1e0*/  BSSY B0, `(.L_x_4874) ;  /* 0x0000055000007945 */ /* 0x000fe20003800000 */
[----:B------:R-:W-:Y:S01]  /*e1f0*/  FADD.FTZ R63, R150, R63 ;  /* 0x0000003f963f7221 */ /* 0x000fe20000010000 */
[----:B------:R-:W-:Y:S01]  /*e200*/  ULDC.64 UR34, c[0x0][0x320] ;  /* 0x0000c80000227ab9 */ /* 0x000fe20000000a00 */
[-C--:B------:R-:W-:Y:S01]  /*e210*/  FFMA.FTZ R159, R81, -R53.reuse, R226 ;  /* 0x80000035519f7223 */ /* 0x080fe200000100e2 */
[----:B------:R-:W-:Y:S01]  /*e220*/  UIADD3 UR39, UR39, UR37, URZ ;  /* 0x0000002527277290 */ /* 0x000fe2000fffe03f */
[----:B------:R-:W-:Y:S01]  /*e230*/  FMUL.FTZ R120, R120, R53 ;  /* 0x0000003578787220 */ /* 0x000fe20000410000 */
[----:B------:R-:W-:Y:S01]  /*e240*/  ULEA UR37, UP0, UR36, UR34, 0x3 ;  /* 0x0000002224257291 */ /* 0x000fe2000f80183f */
[----:B------:R-:W-:Y:S01]  /*e250*/  FMUL.FTZ R150, R210, R148 ;  /* 0x00000094d2967220 */ /* 0x000fe20000410000 */
[----:B------:R-:W-:Y:S01]  /*e260*/  UIADD3 UR34, UR6, -UR42, URZ ;  /* 0x8000002a06227290 */ /* 0x000fe2000fffe03f */
[-C--:B------:R-:W-:Y:S01]  /*e270*/  FFMA.FTZ R62, R225, R60.reuse, -R62 ;  /* 0x0000003ce13e7223 */ /* 0x080fe2000001083e */
[----:B------:R-:W-:Y:S01]  /*e280*/  ULEA.HI.X UR35, UR36, UR35, UR39, 0x3, UP0 ;  /* 0x0000002324237291 */ /* 0x000fe200080f1c27 */
[----:B------:R-:W-:Y:S01]  /*e290*/  FFMA.FTZ R152, R102, R131, R152 ;  /* 0x0000008366987223 */ /* 0x000fe20000010098 */
[----:B------:R-:W-:Y:S01]  /*e2a0*/  UIMAD UR34, UR34, -0x800, URZ ;  /* 0xfffff800222278a4 */ /* 0x000fe2000f8e023f */
[----:B------:R-:W-:Y:S01]  /*e2b0*/  FMUL.FTZ R60, R211, R60 ;  /* 0x0000003cd33c7220 */ /* 0x000fe20000410000 */
[----:B------:R-:W-:Y:S01]  /*e2c0*/  USHF.L.U32 UR36, UR8, 0x2, URZ ;  /* 0x0000000208247899 */ /* 0x000fe2000800063f */
[----:B------:R-:W-:Y:S01]  /*e2d0*/  FFMA.FTZ R161, R159, R120, -R150 ;  /* 0x000000789fa17223 */ /* 0x000fe20000010896 */
[C---:B------:R-:W-:Y:S01]  /*e2e0*/  ISETP.GE.AND P1, PT, R132.reuse, 0x81, PT ;  /* 0x000000818400780c */ /* 0x040fe20003f26270 */
[----:B------:R-:W-:Y:S01]  /*e2f0*/  FADD.FTZ R61, R61, R152 ;  /* 0x000000983d3d7221 */ /* 0x000fe20000010000 */
[----:B------:R-:W-:Y:S01]  /*e300*/  ISETP.GE.AND P2, PT, R132, 0xc1, PT ;  /* 0x000000c18400780c */ /* 0x000fe20003f46270 */
[----:B------:R-:W-:-:S02]  /*e310*/  FFMA.FTZ R60, R108, R225, R60 ;  /* 0x000000e16c3c7223 */ /* 0x000fc4000001003c */
[----:B------:R-:W-:Y:S02]  /*e320*/  FMUL.FTZ R120, R210, R120 ;  /* 0x00000078d2787220 */ /* 0x000fe40000410000 */
[----:B------:R-:W-:Y:S02]  /*e330*/  FADD.FTZ R63, R63, R154 ;  /* 0x0000009a3f3f7221 */ /* 0x000fe40000010000 */
        /* <DEDUP_REMOVED lines=8> */
[----:B------:R-:W-:Y:S01]  /*e3c0*/  ISETP.GE.AND P0, PT, R132, 0x41, PT ;  /* 0x000000418400780c */ /* 0x000fe20003f06270 */
[----:B------:R-:W-:Y:S01]  /*e3d0*/  FADD.FTZ R62, R62, R161 ;  /* 0x000000a13e3e7221 */ /* 0x000fe20000010000 */
[----:B------:R-:W-:Y:S01]  /*e3e0*/  MOV R161, UR34 ;  /* 0x0000002200a17c02 */ /* 0x000fe20008000f00 */
[-C--:B------:R-:W-:Y:S01]  /*e3f0*/  FFMA.FTZ R227, R80, -R52.reuse, R227 ;  /* 0x8000003450e37223 */ /* 0x080fe200000100e3 */
[----:B------:R-:W-:Y:S01]  /*e400*/  ULDC.64 UR34, c[0x0][0x2d0] ;  /* 0x0000b40000227ab9 */ /* 0x000fe20000000a00 */
[----:B------:R-:W-:Y:S01]  /*e410*/  FMUL.FTZ R152, R165, R52 ;  /* 0x00000034a5987220 */ /* 0x000fe20000410000 */
[----:B------:R-:W-:Y:S01]  /*e420*/  UIMAD UR34, UR37, UR34, URZ ;  /* 0x00000022252272a4 */ /* 0x000fe2000f8e023f */
[----:B------:R-:W-:-:S02]  /*e430*/  FMUL.FTZ R154, R209, R120 ;  /* 0x00000078d19a7220 */ /* 0x000fc40000410000 */
[-C--:B------:R-:W-:Y:S01]  /*e440*/  FMUL.FTZ R150, R64, R49.reuse ;  /* 0x0000003140967220 */ /* 0x080fe20000410000 */
[----:B------:R-:W-:Y:S01]  /*e450*/  UIMAD UR34, UR36, UR35, UR34 ;  /* 0x00000023242272a4 */ /* 0x000fe2000f8e0222 */
[----:B------:R-:W-:Y:S02]  /*e460*/  FMUL.FTZ R163, R196, R49 ;  /* 0x00000031c4a37220 */ /* 0x000fe40000410000 */
[----:B------:R-:W-:-:S04]  /*e470*/  IMAD.WIDE R60, R161, 0x4, R60 ;  /* 0x00000004a13c7825 */ /* 0x000fc800078e023c */
[----:B------:R-:W-:Y:S02]  /*e480*/  FFMA.FTZ R161, R227, R152, -R154 ;  /* 0x00000098e3a17223 */ /* 0x000fe4000001089a */
[C---:B------:R-:W-:Y:S02]  /*e490*/  FMUL.FTZ R154, R66.reuse, R150 ;  /* 0x00000096429a7220 */ /* 0x040fe40000410000 */
[C---:B------:R-:W-:Y:S01]  /*e4a0*/  FMUL.FTZ R160, R66.reuse, R157 ;  /* 0x0000009d42a07220 */ /* 0x040fe20000410000 */
[----:B------:R-:W-:Y:S01]  /*e4b0*/  MOV R157, UR36 ;  /* 0x00000024009d7c02 */ /* 0x000fe20008000f00 */
[----:B------:R-:W-:Y:S02]  /*e4c0*/  FMUL.FTZ R165, R66, R163 ;  /* 0x000000a342a57220 */ /* 0x000fe40000410000 */
[----:B------:R-:W-:Y:S02]  /*e4d0*/  FMUL.FTZ R66, R110, R51 ;  /* 0x000000336e427220 */ /* 0x000fe40000410000 */
[----:B------:R-:W-:-:S02]  /*e4e0*/  FFMA.FTZ R230, R77, -R49, R230 ;  /* 0x800000314de67223 */ /* 0x000fc400000100e6 */
[----:B------:R-:W-:Y:S02]  /*e4f0*/  FADD.FTZ R62, R62, R161 ;  /* 0x000000a13e3e7221 */ /* 0x000fe40000010000 */
[----:B------:R-:W-:Y:S02]  /*e500*/  FMUL.FTZ R152, R209, R152 ;  /* 0x00000098d1987220 */ /* 0x000fe40000410000 */
[-C--:B------:R-:W-:Y:S02]  /*e510*/  FFMA.FTZ R228, R79, -R51.reuse, R228 ;  /* 0x800000334fe47223 */ /* 0x080fe400000100e4 */
[----:B------:R-:W-:Y:S02]  /*e520*/  FMUL.FTZ R192, R192, R51 ;  /* 0x00000033c0c07220 */ /* 0x000fe40000410000 */
[----:B------:R-:W-:Y:S02]  /*e530*/  FMUL.FTZ R161, R221, R66 ;  /* 0x00000042dda17220 */ /* 0x000fe40000410000 */
[----:B------:R-:W-:-:S02]  /*e540*/  FFMA.FTZ R167, R230, R163, -R154 ;  /* 0x000000a3e6a77223 */ /* 0x000fc4000001089a */
[----:B------:R-:W-:Y:S02]  /*e550*/  FFMA.FTZ R152, R120, R227, R152 ;  /* 0x000000e378987223 */ /* 0x000fe40000010098 */
[-C--:B------:R-:W-:Y:S02]  /*e560*/  FFMA.FTZ R163, R228, R192.reuse, -R161 ;  /* 0x000000c0e4a37223 */ /* 0x080fe400000108a1 */
[----:B------:R-:W-:Y:S02]  /*e570*/  FMUL.FTZ R161, R221, R192 ;  /* 0x000000c0dda17220 */ /* 0x000fe40000410000 */
[----:B------:R-:W-:Y:S02]  /*e580*/  FMUL.FTZ R65, R65, R50 ;  /* 0x0000003241417220 */ /* 0x000fe40000410000 */
[----:B------:R-:W-:Y:S02]  /*e590*/  FADD.FTZ R63, R63, R152 ;  /* 0x000000983f3f7221 */ /* 0x000fe40000010000 */
[----:B------:R-:W-:-:S04]  /*e5a0*/  IMAD.WIDE.U32 R60, R157, c[0x0][0x2d0], R60 ;  /* 0x0000b4009d3c7a25 */ /* 0x000fc800078e003c */
[-C--:B------:R-:W-:Y:S01]  /*e5b0*/  FFMA.FTZ R152, R78, -R50.reuse, R229 ;  /* 0x800000324e987223 */ /* 0x080fe200000100e5 */
[----:B------:R-:W-:Y:S01]  /*e5c0*/  IADD3 R61, R61, UR34, RZ ;  /* 0x000000223d3d7c10 */ /* 0x000fe2000fffe0ff */
[----:B------:R-:W-:Y:S02]  /*e5d0*/  FMUL.FTZ R157, R193, R50 ;  /* 0x00000032c19d7220 */ /* 0x000fe40000410000 */
[----:B------:R-:W-:Y:S01]  /*e5e0*/  FFMA.FTZ R154, R66, R228, R161 ;  /* 0x000000e4429a7223 */ /* 0x000fe200000100a1 */
[----:B------:R-:W-:Y:S01]  /*e5f0*/  IADD3 R161, R96, 0x80, RZ ;  /* 0x0000008060a17810 */ /* 0x000fe20007ffe0ff */
[----:B------:R-:W-:Y:S02]  /*e600*/  FMUL.FTZ R156, R222, R65 ;  /* 0x00000041de9c7220 */ /* 0x000fe40000410000 */
[----:B------:R-:W-:Y:S01]  /*e610*/  FADD.FTZ R63, R63, R154 ;  /* 0x0000009a3f3f7221 */ /* 0x000fe20000010000 */
[----:B------:R-:W-:Y:S01]  /*e620*/  LEA.HI.SX32 R161, R161, R96, 0x1b ;  /* 0x00000060a1a17211 */ /* 0x000fe200078fdaff */
[----:B------:R-:W-:-:S02]  /*e630*/  FFMA.FTZ R156, R157, R152, R156 ;  /* 0x000000989d9c7223 */ /* 0x000fc4000001009c */
[----:B------:R-:W-:Y:S02]  /*e640*/  FMUL.FTZ R158, R222, R157 ;  /* 0x0000009dde9e7220 */ /* 0x000fe40000410000 */
[----:B------:R-:W-:Y:S01]  /*e650*/  FADD.FTZ R156, R63, R156 ;  /* 0x0000009c3f9c7221 */ /* 0x000fe20000010000 */
[----:B------:R-:W-:Y:S01]  /*e660*/  IADD3 R63, R96, 0x40, RZ ;  /* 0x00000040603f7810 */ /* 0x000fe20007ffe0ff */
[----:B------:R-:W-:Y:S02]  /*e670*/  FFMA.FTZ R65, R152, R65, -R158 ;  /* 0x0000004198417223 */ /* 0x000fe4000001089e */
[----:B------:R-:W-:Y:S01]  /*e680*/  FADD.FTZ R62, R62, R163 ;  /* 0x000000a33e3e7221 */ /* 0x000fe20000010000 */
[----:B------:R-:W-:Y:S01]  /*e690*/  LEA.HI.SX32 R63, R63, R96, 0x1b ;  /* 0x000000603f3f7211 */ /* 0x000fe200078fdaff */
[----:B------:R-:W-:Y:S01]  /*e6a0*/  FFMA.FTZ R165, R150, R230, R165 ;  /* 0x000000e696a57223 */ /* 0x000fe200000100a5 */
[----:B------:R-:W-:Y:S01]  /*e6b0*/  IADD3 R163, R96, 0xc0, RZ ;  /* 0x000000c060a37810 */ /* 0x000fe20007ffe0ff */
[----:B------:R-:W-:-:S02]  /*e6c0*/  FADD.FTZ R62, R62, R65 ;  /* 0x000000413e3e7221 */ /* 0x000fc40000010000 */
[----:B------:R-:W-:Y:S01]  /*e6d0*/  FFMA.FTZ R139, R139, R230, R160 ;  /* 0x000000e68b8b7223 */ /* 0x000fe200000100a0 */
[----:B------:R-:W0:Y:S01]  /*e6e0*/  LDS R63, [R63.X4+0x2200] ;  /* 0x002200003f3f7984 */ /* 0x000e220000004800 */
[----:B------:R-:W-:Y:S02]  /*e6f0*/  FADD.FTZ R65, R156, R165 ;  /* 0x000000a59c417221 */ /* 0x000fe40000010000 */
[----:B------:R-:W-:Y:S01]  /*e700*/  FADD.FTZ R154, R62, R167 ;  /* 0x000000a73e9a7221 */ /* 0x000fe20000010000 */
[----:B------:R-:W-:Y:S05]  /*e710*/  @!P0 BRA `(.L_x_4875) ;  /* 0x0000001000008947 */ /* 0x000fea0003800000 */
[----:B0-----:R0:W-:Y:S02]  /*e720*/  RED.E.ADD.F32.FTZ.RN.STRONG.GPU [R60.64+-0x1f00], R63 ;  /* 0xffe1003f3c00798e */ /* 0x0011e4000c10e7a0 */
.L_x_4875:
[----:B------:R-:W-:Y:S05]  /*e730*/  BSYNC B0 ;  /* 0x0000000000007941 */ /* 0x000fea0003800000 */
.L_x_4874:
[----:B------:R-:W1:Y:S01]  /*e740*/  LDS R161, [R161.X4+0x2300] ;  /* 0x00230000a1a17984 */ /* 0x000e620000004800 */
[----:B------:R-:W-:Y:S01]  /*e750*/  BSSY B0, `(.L_x_4876) ;  /* 0x0000004000007945 */ /* 0x000fe20003800000 */
[----:B------:R-:W-:Y:S01]  /*e760*/  LEA.HI.SX32 R163, R163, R96, 0x1b ;  /* 0x00000060a3a37211 */ /* 0x000fe200078fdaff */
[----:B------:R-:W-:Y:S05]  /*e770*/  @!P1 BRA `(.L_x_4877) ;  /* 0x0000001000009947 */ /* 0x000fea0003800000 */
[----:B-1----:R1:W-:Y:S02]  /*e780*/  RED.E.ADD.F32.FTZ.RN.STRONG.GPU [R60.64+-0x1e00], R161 ;  /* 0xffe200a13c00798e */ /* 0x0023e4000c10e7a0 */
.L_x_4877:
[----:B------:R-:W-:Y:S05]  /*e790*/  BSYNC B0 ;  /* 0x0000000000007941 */ /* 0x000fea0003800000 */
.L_x_4876:
[----:B------:R-:W2:Y:S01]  /*e7a0*/  LDS R163, [R163.X4+0x2400] ;  /* 0x00240000a3a37984 */ /* 0x000ea20000004800 */
[----:B------:R-:W-:Y:S01]  /*e7b0*/  BSSY B0, `(.L_x_4878) ;  /* 0x0000005000007945 */ /* 0x000fe20003800000 */
[----:B0-----:R-:W-:-:S02]  /*e7c0*/  IADD3 R63, R96, 0x100, RZ ;  /* 0x00000100603f7810 */ /* 0x001fc40007ffe0ff */
[----:B-1----:R-:W-:Y:S01]  /*e7d0*/  IADD3 R161, R96, 0x140, RZ ;  /* 0x0000014060a17810 */ /* 0x002fe20007ffe0ff */
[----:B------:R-:W-:Y:S05]  /*e7e0*/  @!P2 BRA `(.L_x_4879) ;  /* 0x000000100000a947 */ /* 0x000fea0003800000 */
[----:B--2---:R0:W-:Y:S02]  /*e7f0*/  RED.E.ADD.F32.FTZ.RN.STRONG.GPU [R60.64+-0x1d00], R163 ;  /* 0xffe300a33c00798e */ /* 0x0041e4000c10e7a0 */
.L_x_4879:
[----:B------:R-:W-:Y:S05]  /*e800*/  BSYNC B0 ;  /* 0x0000000000007941 */ /* 0x000fea0003800000 */
.L_x_4878:
        /* <DEDUP_REMOVED lines=14> */
.L_x_4881:
[----:B------:R-:W-:Y:S05]  /*e8f0*/  BSYNC B0 ;  /* 0x0000000000007941 */ /* 0x000fea0003800000 */
.L_x_4880:
[----:B------:R-:W1:Y:S01]  /*e900*/  LDS R161, [R161.X4+0x2600] ;  /* 0x00260000a1a17984 */ /* 0x000e620000004800 */
[----:B------:R-:W-:Y:S01]  /*e910*/  BSSY B0, `(.L_x_4882) ;  /* 0x0000005000007945 */ /* 0x000fe20003800000 */
[----:B0-----:R-:W-:-:S02]  /*e920*/  IADD3 R63, R96, 0x1c0, RZ ;  /* 0x000001c0603f7810 */ /* 0x001fc40007ffe0ff */
[----:B------:R-:W-:Y:S01]  /*e930*/  LEA.HI.SX32 R163, R163, R96, 0x1b ;  /* 0x00000060a3a37211 */ /* 0x000fe200078fdaff */
[----:B------:R-:W-:Y:S05]  /*e940*/  @!P0 BRA `(.L_x_4883) ;  /* 0x0000001000008947 */ /* 0x000fea0003800000 */
[----:B-1----:R0:W-:Y:S02]  /*e950*/  RED.E.ADD.F32.FTZ.RN.STRONG.GPU [R60.64+-0x1b00], R161 ;  /* 0xffe500a13c00798e */ /* 0x0021e4000c10e7a0 */
.L_x_4883:
[----:B------:R-:W-:Y:S05]  /*e960*/  BSYNC B0 ;  /* 0x0000000000007941 */ /* 0x000fea0003800000 */
.L_x_4882:
[----:B------:R-:W2:Y:S01]  /*e970*/  LDS R163, [R163.X4+0x2700] ;  /* 0x00270000a3a37984 */ /* 0x000ea20000004800 */
[----:B------:R-:W-:Y:S01]  /*e980*/  BSSY B0, `(.L_x_4884) ;  /* 0x0000005000007945 */ /* 0x000fe20003800000 */
[----:B------:R-:W-:Y:S02]  /*e990*/  IADD3 R165, R96, 0x200, RZ ;  /* 0x0000020060a57810 */ /* 0x000fe40007ffe0ff */
[----:B------:R-:W-:Y:S01]  /*e9a0*/  LEA.HI.SX32 R63, R63, R96, 0x1b ;  /* 0x000000603f3f7211 */ /* 0x000fe200078fdaff */
[----:B------:R-:W-:Y:S05]  /*e9b0*/  @!P1 BRA `(.L_x_4885) ;  /* 0x0000001000009947 */ /* 0x000fea0003800000 */
[----:B--2---:R2:W-:Y:S02]  /*e9c0*/  RED.E.ADD.F32.FTZ.RN.STRONG.GPU [R60.64+-0x1a00], R163 ;  /* 0xffe600a33c00798e */ /* 0x0045e4000c10e7a0 */
.L_x_4885:
[----:B------:R-:W-:Y:S05]  /*e9d0*/  BSYNC B0 ;  /* 0x0000000000007941 */ /* 0x000fea0003800000 */
.L_x_4884:
[----:B------:R-:W3:Y:S01]  /*e9e0*/  LDS R63, [R63.X4+0x2800] ;  /* 0x002800003f3f7984 */ /* 0x000ee20000004800 */
[----:B------:R-:W-:Y:S01]  /*e9f0*/  BSSY B0, `(.L_x_4886) ;  /* 0x0000005000007945 */ /* 0x000fe20003800000 */
[----:B01----:R-:W-:Y:S02]  /*ea00*/  IADD3 R161, R96, 0x240, RZ ;  /* 0x0000024060a17810 */ /* 0x003fe40007ffe0ff */
[----:B------:R-:W-:Y:S01]  /*ea10*/  LEA.HI.SX32 R62, R165, R96, 0x1b ;  /* 0x00000060a53e7211 */ /* 0x000fe200078fdaff */
[----:B------:R-:W-:Y:S05]  /*ea20*/  @!P2 BRA `(.L_x_4887) ;  /* 0x000000100000a947 */ /* 0x000fea0003800000 */
[----:B---3--:R0:W-:Y:S02]  /*ea30*/  RED.E.ADD.F32.FTZ.RN.STRONG.GPU [R60.64+-0x1900], R63 ;  /* 0xffe7003f3c00798e */ /* 0x0081e4000c10e7a0 */
.L_x_4887:
[----:B------:R-:W-:Y:S05]  /*ea40*/  BSYNC B0 ;  /* 0x0000000000007941 */ /* 0x000fea0003800000 */
.L_x_4886:
[----:B0--3--:R0:W1:Y:S01]  /*ea50*/  LDS R63, [R62.X4+0x2900] ;  /* 0x002900003e3f7984 */ /* 0x0090620000004800 */
[----:B------:R-:W-:Y:S01]  /*ea60*/  BSSY B0, `(.L_x_4888) ;  /* 0x0000005000007945 */ /* 0x000fe20003800000 */
[----:B--2---:R-:W-:-:S02]  /*ea70*/  IADD3 R163, R96, 0x280, RZ ;  /* 0x0000028060a37810 */ /* 0x004fc40007ffe0ff */
[----:B------:R-:W-:Y:S01]  /*ea80*/  LEA.HI.SX32 R161, R161, R96, 0x1b ;  /* 0x00000060a1a17211 */ /* 0x000fe200078fdaff */
[----:B------:R-:W-:Y:S05]  /*ea90*/  @!P3 BRA `(.L_x_4889) ;  /* 0x000000100000b947 */ /* 0x000fea0003800000 */
[----:B-1----:R1:W-:Y:S02]  /*eaa0*/  RED.E.ADD.F32.FTZ.RN.STRONG.GPU [R60.64+-0x1800], R63 ;  /* 0xffe8003f3c00798e */ /* 0x0023e4000c10e7a0 */
.L_x_4889:
[----:B------:R-:W-:Y:S05]  /*eab0*/  BSYNC B0 ;  /* 0x0000000000007941 */ /* 0x000fea0003800000 */
.L_x_4888:
[----:B------:R-:W2:Y:S01]  /*eac0*/  LDS R161, [R161.X4+0x2a00] ;  /* 0x002a0000a1a17984 */ /* 0x000ea20000004800 */
[----:B------:R-:W-:Y:S01]  /*ead0*/  BSSY B0, `(.L_x_4890) ;  /* 0x0000004000007945 */ /* 0x000fe20003800000 */
[----:B------:R-:W-:Y:S01]  /*eae0*/  LEA.HI.SX32 R163, R163, R96, 0x1b ;  /* 0x00000060a3a37211 */ /* 0x000fe200078fdaff */
[----:B------:R-:W-:Y:S05]  /*eaf0*/  @!P4 BRA `(.L_x_4891) ;  /* 0x000000100000c947 */ /* 0x000fea0003800000 */
[----:B--2---:R2:W-:Y:S02]  /*eb00*/  RED.E.ADD.F32.FTZ.RN.STRONG.GPU [R60.64+-0x1700], R161 ;  /* 0xffe900a13c00798e */ /* 0x0045e4000c10e7a0 */
.L_x_4891:
[----:B------:R-:W-:Y:S05]  /*eb10*/  BSYNC B0 ;  /* 0x0000000000007941 */ /* 0x000fea0003800000 */
.L_x_4890:
[----:B------:R-:W3:Y:S01]  /*eb20*/  LDS R163, [R163.X4+0x2b00] ;  /* 0x002b0000a3a37984 */ /* 0x000ee20000004800 */
[----:B------:R-:W-:Y:S01]  /*eb30*/  BSSY B0, `(.L_x_4892) ;  /* 0x0000005000007945 */ /* 0x000fe20003800000 */
[C---:B-1----:R-:W-:Y:S02]  /*eb40*/  IADD3 R63, R96.reuse, 0x2c0, RZ ;  /* 0x000002c0603f7810 */ /* 0x042fe40007ffe0ff */
[----:B--2---:R-:W-:Y:S01]  /*eb50*/  IADD3 R161, R96, 0x300, RZ ;  /* 0x0000030060a17810 */ /* 0x004fe20007ffe0ff */
[----:B------:R-:W-:Y:S05]  /*eb60*/  @!P5 BRA `(.L_x_4893) ;  /* 0x000000100000d947 */ /* 0x000fea0003800000 */
[----:B---3--:R1:W-:Y:S02]  /*eb70*/  RED.E.ADD.F32.FTZ.RN.STRONG.GPU [R60.64+-0x1600], R163 ;  /* 0xffea00a33c00798e */ /* 0x0083e4000c10e7a0 */
.L_x_4893:
[----:B------:R-:W-:Y:S05]  /*eb80*/  BSYNC B0 ;  /* 0x0000000000007941 */ /* 0x000fea0003800000 */
.L_x_4892:
        /* <DEDUP_REMOVED lines=14> */
.L_x_4895:
[----:B------:R-:W-:Y:S05]  /*ec70*/  BSYNC B0 ;  /* 0x0000000000007941 */ /* 0x000fea0003800000 */
.L_x_4894:
[----:B------:R-:W2:Y:S01]  /*ec80*/  LDS R161, [R161.X4+0x2d00] ;  /* 0x002d0000a1a17984 */ /* 0x000ea20000004800 */
[----:B------:R-:W-:Y:S01]  /*ec90*/  BSSY B0, `(.L_x_4896) ;  /* 0x0000005000007945 */ /* 0x000fe20003800000 */
[----:B-1----:R-:W-:Y:S02]  /*eca0*/  IADD3 R63, R96, 0x380, RZ ;  /* 0x00000380603f7810 */ /* 0x002fe40007ffe0ff */
[----:B------:R-:W-:Y:S01]  /*ecb0*/  LEA.HI.SX32 R163, R163, R96, 0x1b ;  /* 0x00000060a3a37211 */ /* 0x000fe200078fdaff */
[----:B------:R-:W-:Y:S05]  /*ecc0*/  @!P0 BRA `(.L_x_4897) ;  /* 0x0000001000008947 */ /* 0x000fea0003800000 */
[----:B--2---:R1:W-:Y:S02]  /*ecd0*/  RED.E.ADD.F32.FTZ.RN.STRONG.GPU [R60.64+-0x1400], R161 ;  /* 0xffec00a13c00798e */ /* 0x0043e4000c10e7a0 */
.L_x_4897:
[----:B------:R-:W-:Y:S05]  /*ece0*/  BSYNC B0 ;  /* 0x0000000000007941 */ /* 0x000fea0003800000 */
.L_x_4896:
[----:B------:R-:W3:Y:S01]  /*ecf0*/  LDS R163, [R163.X4+0x2e00] ;  /* 0x002e0000a3a37984 */ /* 0x000ee20000004800 */
[----:B------:R-:W-:Y:S01]  /*ed00*/  BSSY B0, `(.L_x_4898) ;  /* 0x0000005000007945 */ /* 0x000fe20003800000 */
[----:B-12---:R-:W-:-:S02]  /*ed10*/  IADD3 R161, R96, 0x3c0, RZ ;  /* 0x000003c060a17810 */ /* 0x006fc40007ffe0ff */
[----:B------:R-:W-:Y:S01]  /*ed20*/  LEA.HI.SX32 R63, R63, R96, 0x1b ;  /* 0x000000603f3f7211 */ /* 0x000fe200078fdaff */
[----:B------:R-:W-:Y:S05]  /*ed30*/  @!P1 BRA `(.L_x_4899) ;  /* 0x0000001000009947 */ /* 0x000fea0003800000 */
[----:B---3--:R1:W-:Y:S02]  /*ed40*/  RED.E.ADD.F32.FTZ.RN.STRONG.GPU [R60.64+-0x1300], R163 ;  /* 0xffed00a33c00798e */ /* 0x0083e4000c10e7a0 */
.L_x_4899:
[----:B------:R-:W-:Y:S05]  /*ed50*/  BSYNC B0 ;  /* 0x0000000000007941 */ /* 0x000fea0003800000 */
.L_x_4898:
[----:B------:R-:W2:Y:S01]  /*ed60*/  LDS R63, [R63.X4+0x2f00] ;  /* 0x002f00003f3f7984 */ /* 0x000ea20000004800 */
[----:B------:R-:W-:Y:S01]  /*ed70*/  BSSY B0, `(.L_x_4900) ;  /* 0x0000005000007945 */ /* 0x000fe20003800000 */
[----:B-1-3--:R-:W-:Y:S02]  /*ed80*/  IADD3 R163, R96, 0x400, RZ ;  /* 0x0000040060a37810 */ /* 0x00afe40007ffe0ff */
[----:B------:R-:W-:Y:S01]  /*ed90*/  LEA.HI.SX32 R161, R161, R96, 0x1b ;  /* 0x00000060a1a17211 */ /* 0x000fe200078fdaff */
[----:B------:R-:W-:Y:S05]  /*eda0*/  @!P2 BRA `(.L_x_4901) ;  /* 0x000000100000a947 */ /* 0x000fea0003800000 */
[----:B--2---:R1:W-:Y:S02]  /*edb0*/  RED.E.ADD.F32.FTZ.RN.STRONG.GPU [R60.64+-0x1200], R63 ;  /* 0xffee003f3c00798e */ /* 0x0043e4000c10e7a0 */
.L_x_4901:
[----:B------:R-:W-:Y:S05]  /*edc0*/  BSYNC B0 ;  /* 0x0000000000007941 */ /* 0x000fea0003800000 */
.L_x_4900:
[----:B------:R-:W3:Y:S01]  /*edd0*/  LDS R161, [R161.X4+0x3000] ;  /* 0x00300000a1a17984 */ /* 0x000ee20000004800 */
[----:B------:R-:W-:Y:S01]  /*ede0*/  BSSY B0, `(.L_x_4902) ;  /* 0x0000005000007945 */ /* 0x000fe20003800000 */
[----:B-12---:R-:W-:Y:S02]  /*edf0*/  IADD3 R63, R96, 0x440, RZ ;  /* 0x00000440603f7810 */ /* 0x006fe40007ffe0ff */
[----:B------:R-:W-:Y:S01]  /*ee00*/  LEA.HI.SX32 R163, R163, R96, 0x1b ;  /* 0x00000060a3a37211 */ /* 0x000fe200078fdaff */
[----:B------:R-:W-:Y:S05]  /*ee10*/  @!P3 BRA `(.L_x_4903) ;  /* 0x000000100000b947 */ /* 0x000fea0003800000 */
[----:B---3--:R1:W-:Y:S02]  /*ee20*/  RED.E.ADD.F32.FTZ.RN.STRONG.GPU [R60.64+-0x1100], R161 ;  /* 0xffef00a13c00798e */ /* 0x0083e4000c10e7a0 */
.L_x_4903:
[----:B------:R-:W-:Y:S05]  /*ee30*/  BSYNC B0 ;  /* 0x0000000000007941 */ /* 0x000fea0003800000 */
.L_x_4902:
[----:B------:R-:W2:Y:S01]  /*ee40*/  LDS R163, [R163.X4+0x3100] ;  /* 0x00310000a3a37984 */ /* 0x000ea20000004800 */
[----:B------:R-:W-:Y:S01]  /*ee50*/  BSSY B0, `(.L_x_4904) ;  /* 0x0000004000007945 */ /* 0x000fe20003800000 */
[----:B------:R-:W-:Y:S01]  /*ee60*/  LEA.HI.SX32 R63, R63, R96, 0x1b ;  /* 0x000000603f3f7211 */ /* 0x000fe200078fdaff */
[----:B------:R-:W-:Y:S05]  /*ee70*/  @!P4 BRA `(.L_x_4905) ;  /* 0x000000100000c947 */ /* 0x000fea0003800000 */
[----:B--2---:R2:W-:Y:S02]  /*ee80*/  RED.E.ADD.F32.FTZ.RN.STRONG.GPU [R60.64+-0x1000], R163 ;  /* 0xfff000a33c00798e */ /* 0x0045e4000c10e7a0 */
.L_x_4905:
[----:B------:R-:W-:Y:S05]  /*ee90*/  BSYNC B0 ;  /* 0x0000000000007941 */ /* 0x000fea0003800000 */
.L_x_4904:
[----:B------:R-:W4:Y:S01]  /*eea0*/  LDS R63, [R63.X4+0x3200] ;  /* 0x003200003f3f7984 */ /* 0x000f220000004800 */
[----:B------:R-:W-:Y:S01]  /*eeb0*/  BSSY B0, `(.L_x_4906) ;  /* 0x0000005000007945 */ /* 0x000fe20003800000 */
[----:B-1-3--:R-:W-:-:S02]  /*eec0*/  IADD3 R161, R96, 0x480, RZ ;  /* 0x0000048060a17810 */ /* 0x00afc40007ffe0ff */
[----:B--2---:R-:W-:Y:S01]  /*eed0*/  IADD3 R163, R96, 0x4c0, RZ ;  /* 0x000004c060a37810 */ /* 0x004fe20007ffe0ff */
[----:B------:R-:W-:Y:S05]  /*eee0*/  @!P5 BRA `(.L_x_4907) ;  /* 0x000000100000d947 */ /* 0x000fea0003800000 */
[----:B----4-:R1:W-:Y:S02]  /*eef0*/  RED.E.ADD.F32.FTZ.RN.STRONG.GPU [R60.64+-0xf00], R63 ;  /* 0xfff1003f3c00798e */ /* 0x0103e4000c10e7a0 */
.L_x_4907:
[----:B------:R-:W-:Y:S05]  /*ef00*/  BSYNC B0 ;  /* 0x0000000000007941 */ /* 0x000fea0003800000 */
.L_x_4906:
        /* <DEDUP_REMOVED lines=14> */
.L_x_4909:
[----:B------:R-:W-:Y:S05]  /*eff0*/  BSYNC B0 ;  /* 0x0000000000007941 */ /* 0x000fea0003800000 */
.L_x_4908:
[----:B------:R-:W2:Y:S01]  /*f000*/  LDS R163, [R163.X4+0x3400] ;  /* 0x00340000a3a37984 */ /* 0x000ea20000004800 */
[----:B------:R-:W-:Y:S01]  /*f010*/  BSSY B0, `(.L_x_4910) ;  /* 0x0000005000007945 */ /* 0x000fe20003800000 */
[----:B-1----:R-:W-:-:S02]  /*f020*/  IADD3 R161, R96, 0x540, RZ ;  /* 0x0000054060a17810 */ /* 0x002fc40007ffe0ff */
[----:B------:R-:W-:Y:S01]  /*f030*/  LEA.HI.SX32 R63, R63, R96, 0x1b ;  /* 0x000000603f3f7211 */ /* 0x000fe200078fdaff */
[----:B------:R-:W-:Y:S05]  /*f040*/  @!P0 BRA `(.L_x_4911) ;  /* 0x0000001000008947 */ /* 0x000fea0003800000 */
[----:B--2---:R1:W-:Y:S02]  /*f050*/  RED.E.ADD.F32.FTZ.RN.STRONG.GPU [R60.64+-0xd00], R163 ;  /* 0xfff300a33c00798e */ /* 0x0043e4000c10e7a0 */
.L_x_4911:
[----:B------:R-:W-:Y:S05]  /*f060*/  BSYNC B0 ;  /* 0x0000000000007941 */ /* 0x000fea0003800000 */
.L_x_4910:
[----:B------:R-:W3:Y:S01]  /*f070*/  LDS R63, [R63.X4+0x3500] ;  /* 0x003500003f3f7984 */ /* 0x000ee20000004800 */
[----:B------:R-:W-:Y:S01]  /*f080*/  BSSY B0, `(.L_x_4912) ;  /* 0x0000005000007945 */ /* 0x000fe20003800000 */
[----:B-12---:R-:W-:Y:S02]  /*f090*/  IADD3 R163, R96, 0x580, RZ ;  /* 0x0000058060a37810 */ /* 0x006fe40007ffe0ff */
[----:B------:R-:W-:Y:S01]  /*f0a0*/  LEA.HI.SX32 R161, R161, R96, 0x1b ;  /* 0x00000060a1a17211 */ /* 0x000fe200078fdaff */
[----:B------:R-:W-:Y:S05]  /*f0b0*/  @!P1 BRA `(.L_x_4913) ;  /* 0x0000001000009947 */ /* 0x000fea0003800000 */
[----:B---3--:R1:W-:Y:S02]  /*f0c0*/  RED.E.ADD.F32.FTZ.RN.STRONG.GPU [R60.64+-0xc00], R63 ;  /* 0xfff4003f3c00798e */ /* 0x0083e4000c10e7a0 */
.L_x_4913:
[----:B------:R-:W-:Y:S05]  /*f0d0*/  BSYNC B0 ;  /* 0x0000000000007941 */ /* 0x000fea0003800000 */
.L_x_4912:
[----:B------:R-:W2:Y:S01]  /*f0e0*/  LDS R161, [R161.X4+0x3600] ;  /* 0x00360000a1a17984 */ /* 0x000ea20000004800 */
[----:B------:R-:W-:Y:S01]  /*f0f0*/  BSSY B0, `(.L_x_4914) ;  /* 0x0000005000007945 */ /* 0x000fe20003800000 */
[----:B-1-3--:R-:W-:Y:S02]  /*f100*/  IADD3 R63, R96, 0x5c0, RZ ;  /* 0x000005c0603f7810 */ /* 0x00afe40007ffe0ff */
[----:B------:R-:W-:Y:S01]  /*f110*/  LEA.HI.SX32 R163, R163, R96, 0x1b ;  /* 0x00000060a3a37211 */ /* 0x000fe200078fdaff */
[----:B------:R-:W-:Y:S05]  /*f120*/  @!P2 BRA `(.L_x_4915) ;  /* 0x000000100000a947 */ /* 0x000fea0003800000 */
[----:B--2---:R1:W-:Y:S02]  /*f130*/  RED.E.ADD.F32.FTZ.RN.STRONG.GPU [R60.64+-0xb00], R161 ;  /* 0xfff500a13c00798e */ /* 0x0043e4000c10e7a0 */
.L_x_4915:
[----:B------:R-:W-:Y:S05]  /*f140*/  BSYNC B0 ;  /* 0x0000000000007941 */ /* 0x000fea0003800000 */
.L_x_4914:
[----:B------:R-:W3:Y:S01]  /*f150*/  LDS R163, [R163.X4+0x3700] ;  /* 0x00370000a3a37984 */ /* 0x000ee20000004800 */
[----:B------:R-:W-:Y:S01]  /*f160*/  BSSY B0, `(.L_x_4916) ;  /* 0x0000005000007945 */ /* 0x000fe20003800000 */
[----:B-12---:R-:W-:-:S02]  /*f170*/  IADD3 R161, R96, 0x600, RZ ;  /* 0x0000060060a17810 */ /* 0x006fc40007ffe0ff */
[----:B------:R-:W-:Y:S01]  /*f180*/  LEA.HI.SX32 R63, R63, R96, 0x1b ;  /* 0x000000603f3f7211 */ /* 0x000fe200078fdaff */
[----:B------:R-:W-:Y:S05]  /*f190*/  @!P3 BRA `(.L_x_4917) ;  /* 0x000000100000b947 */ /* 0x000fea0003800000 */
[----:B---3--:R1:W-:Y:S02]  /*f1a0*/  RED.E.ADD.F32.FTZ.RN.STRONG.GPU [R60.64+-0xa00], R163 ;  /* 0xfff600a33c00798e */ /* 0x0083e4000c10e7a0 */
.L_x_4917:
[----:B------:R-:W-:Y:S05]  /*f1b0*/  BSYNC B0 ;  /* 0x0000000000007941 */ /* 0x000fea0003800000 */
.L_x_4916:
[----:B------:R-:W2:Y:S01]  /*f1c0*/  LDS R63, [R63.X4+0x3800] ;  /* 0x003800003f3f7984 */ /* 0x000ea20000004800 */
[----:B------:R-:W-:Y:S01]  /*f1d0*/  BSSY B0, `(.L_x_4918) ;  /* 0x0000004000007945 */ /* 0x000fe20003800000 */
[----:B------:R-:W-:Y:S01]  /*f1e0*/  LEA.HI.SX32 R161, R161, R96, 0x1b ;  /* 0x00000060a1a17211 */ /* 0x000fe200078fdaff */
[----:B------:R-:W-:Y:S05]  /*f1f0*/  @!P4 BRA `(.L_x_4919) ;  /* 0x000000100000c947 */ /* 0x000fea0003800000 */
[----:B--2---:R2:W-:Y:S02]  /*f200*/  RED.E.ADD.F32.FTZ.RN.STRONG.GPU [R60.64+-0x900], R63 ;  /* 0xfff7003f3c00798e */ /* 0x0045e4000c10e7a0 */
.L_x_4919:
[----:B------:R-:W-:Y:S05]  /*f210*/  BSYNC B0 ;  /* 0x0000000000007941 */ /* 0x000fea0003800000 */
.L_x_4918:
[----:B------:R-:W4:Y:S01]  /*f220*/  LDS R161, [R161.X4+0x3900] ;  /* 0x00390000a1a17984 */ /* 0x000f220000004800 */
[----:B------:R-:W-:Y:S01]  /*f230*/  BSSY B0, `(.L_x_4920) ;  /* 0x0000005000007945 */ /* 0x000fe20003800000 */
[C---:B--2---:R-:W-:Y:S02]  /*f240*/  IADD3 R63, R96.reuse, 0x640, RZ ;  /* 0x00000640603f7810 */ /* 0x044fe40007ffe0ff */
[----:B-1-3--:R-:W-:Y:S01]  /*f250*/  IADD3 R163, R96, 0x680, RZ ;  /* 0x0000068060a37810 */ /* 0x00afe20007ffe0ff */
[----:B------:R-:W-:Y:S05]  /*f260*/  @!P5 BRA `(.L_x_4921) ;  /* 0x000000100000d947 */ /* 0x000fea0003800000 */
[----:B----4-:R1:W-:Y:S02]  /*f270*/  RED.E.ADD.F32.FTZ.RN.STRONG.GPU [R60.64+-0x800], R161 ;  /* 0xfff800a13c00798e */ /* 0x0103e4000c10e7a0 */
.L_x_4921:
[----:B------:R-:W-:Y:S05]  /*f280*/  BSYNC B0 ;  /* 0x0000000000007941 */ /* 0x000fea0003800000 */
.L_x_4920:
        /* <DEDUP_REMOVED lines=14> */
.L_x_4923:
[----:B------:R-:W-:Y:S05]  /*f370*/  BSYNC B0 ;  /* 0x0000000000007941 */ /* 0x000fea0003800000 */
.L_x_4922:
[----:B------:R-:W2:Y:S01]  /*f380*/  LDS R163, [R163.X4+0x3b00] ;  /* 0x003b0000a3a37984 */ /* 0x000ea20000004800 */
[----:B------:R-:W-:Y:S01]  /*f390*/  BSSY B0, `(.L_x_4924) ;  /* 0x0000005000007945 */ /* 0x000fe20003800000 */
[----:B-1----:R-:W-:Y:S02]  /*f3a0*/  IADD3 R63, R96, 0x700, RZ ;  /* 0x00000700603f7810 */ /* 0x002fe40007ffe0ff */
[----:B------:R-:W-:Y:S01]  /*f3b0*/  LEA.HI.SX32 R161, R161, R96, 0x1b ;  /* 0x00000060a1a17211 */ /* 0x000fe200078fdaff */
[----:B------:R-:W-:Y:S05]  /*f3c0*/  @!P0 BRA `(.L_x_4925) ;  /* 0x0000001000008947 */ /* 0x000fea0003800000 */
[----:B--2---:R1:W-:Y:S02]  /*f3d0*/  RED.E.ADD.F32.FTZ.RN.STRONG.GPU [R60.64+-0x600], R163 ;  /* 0xfffa00a33c00798e */ /* 0x0043e4000c10e7a0 */
.L_x_4925:
[----:B------:R-:W-:Y:S05]  /*f3e0*/  BSYNC B0 ;  /* 0x0000000000007941 */ /* 0x000fea0003800000 */
.L_x_4924:
[----:B------:R-:W3:Y:S01]  /*f3f0*/  LDS R161, [R161.X4+0x3c00] ;  /* 0x003c0000a1a17984 */ /* 0x000ee20000004800 */
[----:B------:R-:W-:Y:S01]  /*f400*/  BSSY B0, `(.L_x_4926) ;  /* 0x0000005000007945 */ /* 0x000fe20003800000 */
[----:B-12---:R-:W-:-:S02]  /*f410*/  IADD3 R163, R96, 0x740, RZ ;  /* 0x0000074060a37810 */ /* 0x006fc40007ffe0ff */
[----:B------:R-:W-:Y:S01]  /*f420*/  LEA.HI.SX32 R63, R63, R96, 0x1b ;  /* 0x000000603f3f7211 */ /* 0x000fe200078fdaff */
[----:B------:R-:W-:Y:S05]  /*f430*/  @!P1 BRA `(.L_x_4927) ;  /* 0x0000001000009947 */ /* 0x000fea0003800000 */
[----:B---3--:R1:W-:Y:S02]  /*f440*/  RED.E.ADD.F32.FTZ.RN.STRONG.GPU [R60.64+-0x500], R161 ;  /* 0xfffb00a13c00798e */ /* 0x0083e4000c10e7a0 */
.L_x_4927:
[----:B------:R-:W-:Y:S05]  /*f450*/  BSYNC B0 ;  /* 0x0000000000007941 */ /* 0x000fea0003800000 */
.L_x_4926:
[----:B------:R-:W2:Y:S01]  /*f460*/  LDS R63, [R63.X4+0x3d00] ;  /* 0x003d00003f3f7984 */ /* 0x000ea20000004800 */
[----:B------:R-:W-:Y:S01]  /*f470*/  BSSY B0, `(.L_x_4928) ;  /* 0x0000005000007945 */ /* 0x000fe20003800000 */
[----:B-1-3--:R-:W-:Y:S02]  /*f480*/  IADD3 R161, R96, 0x780, RZ ;  /* 0x0000078060a17810 */ /* 0x00afe40007ffe0ff */
[----:B------:R-:W-:Y:S01]  /*f490*/  LEA.HI.SX32 R163, R163, R96, 0x1b ;  /* 0x00000060a3a37211 */ /* 0x000fe200078fdaff */
[----:B------:R-:W-:Y:S05]  /*f4a0*/  @!P2 BRA `(.L_x_4929) ;  /* 0x000000100000a947 */ /* 0x000fea0003800000 */
[----:B--2---:R1:W-:Y:S02]  /*f4b0*/  RED.E.ADD.F32.FTZ.RN.STRONG.GPU [R60.64+-0x400], R63 ;  /* 0xfffc003f3c00798e */ /* 0x0043e4000c10e7a0 */
.L_x_4929:
[----:B------:R-:W-:Y:S05]  /*f4c0*/  BSYNC B0 ;  /* 0x0000000000007941 */ /* 0x000fea0003800000 */
.L_x_4928:
[----:B------:R-:W3:Y:S01]  /*f4d0*/  LDS R163, [R163.X4+0x3e00] ;  /* 0x003e0000a3a37984 */ /* 0x000ee20000004800 */
[----:B------:R-:W-:Y:S01]  /*f4e0*/  BSSY B0, `(.L_x_4930) ;  /* 0x0000005000007945 */ /* 0x000fe20003800000 */
[----:B-12---:R-:W-:Y:S02]  /*f4f0*/  IADD3 R63, R96, 0x7c0, RZ ;  /* 0x000007c0603f7810 */ /* 0x006fe40007ffe0ff */
[----:B------:R-:W-:Y:S01]  /*f500*/  LEA.HI.SX32 R161, R161, R96, 0x1b ;  /* 0x00000060a1a17211 */ /* 0x000fe200078fdaff */
[----:B------:R-:W-:Y:S05]  /*f510*/  @!P3 BRA `(.L_x_4931) ;  /* 0x000000100000b947 */ /* 0x000fea0003800000 */
[----:B---3--:R1:W-:Y:S02]  /*f520*/  RED.E.ADD.F32.FTZ.RN.STRONG.GPU [R60.64+-0x300], R163 ;  /* 0xfffd00a33c00798e */ /* 0x0083e4000c10e7a0 */
.L_x_4931:
[----:B------:R-:W-:Y:S05]  /*f530*/  BSYNC B0 ;  /* 0x0000000000007941 */ /* 0x000fea0003800000 */
.L_x_4930:
[----:B------:R-:W2:Y:S01]  /*f540*/  LDS R161, [R161.X4+0x3f00] ;  /* 0x003f0000a1a17984 */ /* 0x000ea20000004800 */
[----:B------:R-:W-:Y:S01]  /*f550*/  BSSY B0, `(.L_x_4932) ;  /* 0x0000004000007945 */ /* 0x000fe20003800000 */
[----:B------:R-:W-:Y:S01]  /*f560*/  LEA.HI.SX32 R63, R63, R96, 0x1b ;  /* 0x000000603f3f7211 */ /* 0x000fe200078fdaff */
[----:B------:R-:W-:Y:S05]  /*f570*/  @!P4 BRA `(.L_x_4933) ;  /* 0x000000100000c947 */ /* 0x000fea0003800000 */
[----:B--2---:R2:W-:Y:S02]  /*f580*/  RED.E.ADD.F32.FTZ.RN.STRONG.GPU [R60.64+-0x200], R161 ;  /* 0xfffe00a13c00798e */ /* 0x0045e4000c10e7a0 */
.L_x_4933:
[----:B------:R-:W-:Y:S05]  /*f590*/  BSYNC B0 ;  /* 0x0000000000007941 */ /* 0x000fea0003800000 */
.L_x_4932:
[----:B------:R-:W4:Y:S01]  /*f5a0*/  LDS R63, [R63.X4+0x4000] ;  /* 0x004000003f3f7984 */ /* 0x000f220000004800 */
[----:B------:R-:W-:Y:S01]  /*f5b0*/  BSSY B0, `(.L_x_4934) ;  /* 0x0000003000007945 */ /* 0x000fe20003800000 */
[----:B------:R-:W-:Y:S05]  /*f5c0*/  @!P5 BRA `(.L_x_4935) ;  /* 0x000000100000d947 */ /* 0x000fea0003800000 */
[----:B----4-:R4:W-:Y:S02]  /*f5d0*/  RED.E.ADD.F32.FTZ.RN.STRONG.GPU [R60.64+-0x100], R63 ;  /* 0xffff003f3c00798e */ /* 0x0109e4000c10e7a0 */
.L_x_4935:
[----:B------:R-:W-:Y:S05]  /*f5e0*/  BSYNC B0 ;  /* 0x0000000000007941 */ /* 0x000fea0003800000 */
.L_x_4934:
[----:B------:R-:W5:Y:S01]  /*f5f0*/  SHFL.DOWN PT, R132, R154, 0x1, 0x1f ;  /* 0x08201f009a847f89 */ /* 0x000f6200000e0000 */
[----:B------:R-:W-:Y:S01]  /*f600*/  ISETP.GT.AND P0, PT, R95, 0x1e, PT ;  /* 0x0000001e5f00780c */ /* 0x000fe20003f04270 */
[----:B------:R-:W-:Y:S01]  /*f610*/  FMUL.FTZ R128, R221, R128 ;  /* 0x00000080dd807220 */ /* 0x000fe20000410000 */
        /* <DEDUP_REMOVED lines=15> */
[----:B------:R-:W-:Y:S02]  /*f710*/  FFMA.FTZ R122, R80, R111, R122 ;  /* 0x0000006f507a7223 */ /* 0x000fe4000001007a */
[----:B------:R-:W-:Y:S02]  /*f720*/  FMUL.FTZ R121, R210, R121 ;  /* 0x00000079d2797220 */ /* 0x000fe40000410000 */
[----:B------:R-:W-:Y:S02]  /*f730*/  FADD.FTZ R23, R102, R23 ;  /* 0x0000001766177221 */ /* 0x000fe40000010000 */
        /* <DEDUP_REMOVED lines=11> */
[----:B------:R-:W-:Y:S02]  /*f7f0*/  FFMA.FTZ R125, R125, R152, R129 ;  /* 0x000000987d7d7223 */ /* 0x000fe40000010081 */
[----:B------:R-:W3:Y:S01]  /*f800*/  SHFL.DOWN PT, R65, R60, 0x2, 0x1f ;  /* 0x08401f003c417f89 */ /* 0x000ee200000e0000 */
[----:B------:R-:W-:-:S02]  /*f810*/  FFMA.FTZ R116, R116, R131, R119 ;  /* 0x0000008374747223 */ /* 0x000fc40000010077 */
[----:B------:R-:W-:Y:S02]  /*f820*/  FMUL.FTZ R133, R126, R133 ;  /* 0x000000857e857220 */ /* 0x000fe40000410000 */
[----:B------:R-:W-:Y:S02]  /*f830*/  FMUL.FTZ R130, R127, R130 ;  /* 0x000000827f827220 */ /* 0x000fe40000410000 */
[----:B------:R-:W-:Y:S02]  /*f840*/  FFMA.FTZ R139, R77, R64, R139 ;  /* 0x000000404d8b7223 */ /* 0x000fe4000001008b */
[----:B------:R-:W-:Y:S02]  /*f850*/  FFMA.FTZ R64, R78, R193, R125 ;  /* 0x000000c14e407223 */ /* 0x000fe4000001007d */
[----:B------:R-:W-:Y:S02]  /*f860*/  FFMA.FTZ R133, R136, R223, R133 ;  /* 0x000000df88857223 */ /* 0x000fe40000010085 */
[----:B-1----:R-:W-:-:S02]  /*f870*/  @!P0 FADD.FTZ R61, R61, R132 ;  /* 0x000000843d3d8221 */ /* 0x002fc40000010000 */
[----:B------:R-:W-:Y:S02]  /*f880*/  FFMA.FTZ R130, R134, R213, R130 ;  /* 0x000000d586827223 */ /* 0x000fe40000010082 */
[----:B0-----:R-:W-:Y:S01]  /*f890*/  @!P0 FADD.FTZ R62, R62, R109 ;  /* 0x0000006d3e3e8221 */ /* 0x001fe20000010000 */
        /* <DEDUP_REMOVED lines=8> */
[----:B------:R-:W-:-:S02]  /*f920*/  FADD.FTZ R15, R64, R15 ;  /* 0x0000000f400f7221 */ /* 0x000fc40000010000 */
[----:B------:R-:W3:Y:S01]  /*f930*/  SHFL.DOWN PT, R65, R60, 0x4, 0x1f ;  /* 0x08801f003c417f89 */ /* 0x000ee200000e0000 */
[----:B------:R-:W-:Y:S02]  /*f940*/  FFMA.FTZ R64, R84, R115, R133 ;  /* 0x0000007354407223 */ /* 0x000fe40000010085 */
[----:B------:R-:W-:Y:S02]  /*f950*/  FFMA.FTZ R137, R147, R214, R137 ;  /* 0x000000d693897223 */ /* 0x000fe40000010089 */
[----:B------:R-:W-:Y:S02]  /*f960*/  FFMA.FTZ R138, R140, R215, R138 ;  /* 0x000000d78c8a7223 */ /* 0x000fe4000001008a */
[----:B------:R-:W-:Y:S02]  /*f970*/  FMUL.FTZ R141, R204, R141 ;  /* 0x0000008dcc8d7220 */ /* 0x000fe40000410000 */
[----:B------:R-:W-:Y:S02]  /*f980*/  FMUL.FTZ R112, R205, R112 ;  /* 0x00000070cd707220 */ /* 0x000fe40000410000 */
[----:B------:R-:W-:-:S02]  /*f990*/  FADD.FTZ R9, R64, R9 ;  /* 0x0000000940097221 */ /* 0x000fc40000010000 */
        /* <DEDUP_REMOVED lines=13> */
[----:B------:R-:W-:Y:S02]  /*fa70*/  FMUL.FTZ R114, R211, R114 ;  /* 0x00000072d3727220 */ /* 0x000fe40000410000 */
[----:B------:R-:W-:Y:S02]  /*fa80*/  FADD.FTZ R12, R65, R12 ;  /* 0x0000000c410c7221 */ /* 0x000fe40000010000 */
[----:B------:R-:W-:-:S02]  /*fa90*/  FFMA.FTZ R65, R83, R172, R116 ;  /* 0x000000ac53417223 */ /* 0x000fc40000010074 */
[----:B------:R-:W-:Y:S02]  /*faa0*/  FMUL.FTZ R149, R206, R149 ;  /* 0x00000095ce957220 */ /* 0x000fe40000410000 */
[----:B------:R-:W-:Y:S02]  /*fab0*/  FADD.FTZ R10, R65, R10 ;  /* 0x0000000a410a7221 */ /* 0x000fe40000010000 */
[----:B------:R-:W-:Y:S02]  /*fac0*/  FFMA.FTZ R65, R85, R176, R130 ;  /* 0x000000b055417223 */ /* 0x000fe40000010082 */
[----:B0-----:R-:W-:Y:S02]  /*fad0*/  @!P0 FADD.FTZ R61, R61, R66 ;  /* 0x000000423d3d8221 */ /* 0x001fe40000010000 */
[----:B------:R-:W-:Y:S02]  /*fae0*/  FADD.FTZ R8, R65, R8 ;  /* 0x0000000841087221 */ /* 0x000fe40000010000 */
[----:B-1----:R-:W-:Y:S01]  /*faf0*/  @!P0 FADD.FTZ R62, R62, R111 ;  /* 0x0000006f3e3e8221 */ /* 0x002fe20000010000 */
[----:B------:R-:W0:Y:S01]  /*fb00*/  SHFL.DOWN PT, R66, R61, 0x10, 0x1f ;  /* 0x0a001f003d427f89 */ /* 0x000e2200000e0000 */
[----:B------:R-:W-:-:S02]  /*fb10*/  FFMA.FTZ R65, R87, R180, R138 ;  /* 0x000000b457417223 */ /* 0x000fc4000001008a */
        /* <DEDUP_REMOVED lines=19> */
[----:B------:R-:W-:Y:S02]  /*fc50*/  FADD.FTZ R5, R64, R5 ;  /* 0x0000000540057221 */ /* 0x000fe40000010000 */
[----:B---3--:R-:W-:-:S02]  /*fc60*/  @!P0 FADD.FTZ R60, R60, R109 ;  /* 0x0000006d3c3c8221 */ /* 0x008fc40000010000 */
[----:B------:R-:W-:Y:S02]  /*fc70*/  FADD.FTZ R4, R65, R4 ;  /* 0x0000000441047221 */ /* 0x000fe40000010000 */
[----:B------:R-:W-:Y:S01]  /*fc80*/  FFMA.FTZ R104, R82, R117, R104 ;  /* 0x0000007552687223 */ /* 0x000fe20000010068 */
[----:B------:R0:W-:Y:S01]  /*fc90*/  @!P1 STS.128 [R197.X16+0x4210], R60 ;  /* 0x0042103cc5009388 */ /* 0x0001e2000000cc00 */
        /* <DEDUP_REMOVED lines=43> */
.L_x_4937:
[----:B0-----:R-:W-:Y:S05]  /*ff50*/  BSYNC B0 ;  /* 0x0000000000007941 */ /* 0x001fea0003800000 */
.L_x_4936:
        /* <DEDUP_REMOVED lines=8> */
.L_x_4837:
[----:B------:R1:W2:Y:S01]  /*ffe0*/  LDL.LU R61, [R1+0x10] ;  /* 0x00001000013d7983 */ /* 0x0002a20000300800 */
[CC--:B------:R-:W-:Y:S01]  /*fff0*/  ISETP.GE.AND P1, PT, R94.reuse, R69.reuse, PT ;  /* 0x000000455e00720c */ /* 0x0c0fe20003f26270 */
[----:B------:R-:W-:Y:S02]  /*10000*/  ULDC.64 UR8, c[0x0][0x2d8] ;  /* 0x0000b60000087ab9 */ /* 0x000fe40000000a00 */
[----:B------:R-:W-:Y:S01]  /*10010*/  BAR.SYNC.DEFER_BLOCKING 0x0 ;  /* 0x0000000000007b1d */ /* 0x000fe20000010000 */
[C---:B------:R-:W-:Y:S02]  /*10020*/  LOP3.LUT R62, R94.reuse, 0x20, RZ, 0xfc, !PT ;  /* 0x000000205e3e7812 */ /* 0x040fe400078efcff */
[C---:B0-----:R-:W-:Y:S02]  /*10030*/  LOP3.LUT R60, R94.reuse, 0x40, RZ, 0xfc, !PT ;  /* 0x000000405e3c7812 */ /* 0x041fe400078efcff */
[----:B------:R-:W-:Y:S01]  /*10040*/  LOP3.LUT R58, R94, 0x60, RZ, 0xfc, !PT ;  /* 0x000000605e3a7812 */ /* 0x000fe200078efcff */
[----:B------:R-:W3:Y:S01]  /*10050*/  LDL R97, [R1] ;  /* 0x0000000001617983 */ /* 0x000ee20000100800 */
[-C--:B------:R-:W-:Y:S01]  /*10060*/  ISETP.GE.AND P2, PT, R62, R69.reuse, PT ;  /* 0x000000453e00720c */ /* 0x080fe20003f46270 */
[----:B------:R-:W-:Y:S01]  /*10070*/  ULDC.64 UR34, c[0x0][0x2f8] ;  /* 0x0000be0000227ab9 */ /* 0x000fe20000000a00 */
[----:B------:R-:W-:-:S02]  /*10080*/  ISETP.GE.AND P3, PT, R60, R69, PT ;  /* 0x000000453c00720c */ /* 0x000fc40003f66270 */
[----:B------:R-:W-:Y:S02]  /*10090*/  ISETP.GE.AND P4, PT, R58, R69, PT ;  /* 0x000000453a00720c */ /* 0x000fe40003f86270 */
[----:B------:R-:W-:Y:S02]  /*100a0*/  MOV R33, RZ ;  /* 0x000000ff00217202 */ /* 0x000fe40000000f00 */
[C---:B------:R-:W-:Y:S02]  /*100b0*/  LOP3.LUT R56, R94.reuse, 0x80, RZ, 0xfc, !PT ;  /* 0x000000805e387812 */ /* 0x040fe400078efcff */
[----:B------:R-:W-:Y:S02]  /*100c0*/  MOV R64, RZ ;  /* 0x000000ff00407202 */ /* 0x000fe40000000f00 */
[----:B------:R-:W-:Y:S02]  /*100d0*/  LOP3.LUT R54, R94, 0xa0, RZ, 0xfc, !PT ;  /* 0x000000a05e367812 */ /* 0x000fe400078efcff */
[----:B------:R-:W-:-:S02]  /*100e0*/  MOV R35, RZ ;  /* 0x000000ff00237202 */ /* 0x000fc40000000f00 */
[C---:B------:R-:W-:Y:S01]  /*100f0*/  LOP3.LUT R52, R94.reuse, 0xc0, RZ, 0xfc, !PT ;  /* 0x000000c05e347812 */ /* 0x040fe200078efcff */
[----:B------:R-:W4:Y:S01]  /*10100*/  @!P2 LDG.E R33, [R106.64+0x80] ;  /* 0x000080206a21a981 */ /* 0x000f22000c1e1900 */
[C---:B------:R-:W-:Y:S02]  /*10110*/  LOP3.LUT R50, R94.reuse, 0xe0, RZ, 0xfc, !PT ;  /* 0x000000e05e327812 */ /* 0x040fe400078efcff */
[----:B------:R-:W-:Y:S01]  /*10120*/  LOP3.LUT R48, R94, 0x100, RZ, 0xfc, !PT ;  /* 0x000001005e307812 */ /* 0x000fe200078efcff */
[----:B------:R-:W3:Y:S01]  /*10130*/  @!P3 LDG.E R64, [R106.64+0x100] ;  /* 0x000100206a40b981 */ /* 0x000ee2000c1e1900 */
[-C--:B------:R-:W-:Y:S02]  /*10140*/  ISETP.GE.AND P5, PT, R56, R69.reuse, PT ;  /* 0x000000453800720c */ /* 0x080fe40003fa6270 */
[----:B------:R-:W-:Y:S01]  /*10150*/  LOP3.LUT R46, R94, 0x120, RZ, 0xfc, !PT ;  /* 0x000001205e2e7812 */ /* 0x000fe200078efcff */
[----:B------:R-:W3:Y:S01]  /*10160*/  @!P4 LDG.E R35, [R106.64+0x180] ;  /* 0x000180206a23c981 */ /* 0x000ee2000c1e1900 */
[----:B------:R-:W-:-:S02]  /*10170*/  ISETP.GE.AND P0, PT, R54, R69, PT ;  /* 0x000000453600720c */ /* 0x000fc40003f06270 */
[----:B------:R-:W-:Y:S02]  /*10180*/  MOV R66, RZ ;  /* 0x000000ff00427202 */ /* 0x000fe40000000f00 */
[----:B------:R-:W-:Y:S02]  /*10190*/  MOV R37, RZ ;  /* 0x000000ff00257202 */ /* 0x000fe40000000f00 */
[----:B------:R-:W-:Y:S02]  /*101a0*/  MOV R68, RZ ;  /* 0x000000ff00447202 */ /* 0x000fe40000000f00 */
[----:B------:R-:W-:Y:S01]  /*101b0*/  MOV R39, RZ ;  /* 0x000000ff00277202 */ /* 0x000fe20000000f00 */
[----:B------:R-:W3:Y:S01]  /*101c0*/  @!P5 LDG.E R66, [R106.64+0x200] ;  /* 0x000200206a42d981 */ /* 0x000ee2000c1e1900 */
[C---:B------:R-:W-:Y:S02]  /*101d0*/  LOP3.LUT R44, R94.reuse, 0x140, RZ, 0xfc, !PT ;  /* 0x000001405e2c7812 */ /* 0x040fe400078efcff */
[----:B------:R-:W-:Y:S01]  /*101e0*/  MOV R70, RZ ;  /* 0x000000ff00467202 */ /* 0x000fe20000000f00 */
[----:B------:R-:W3:Y:S01]  /*101f0*/  @!P0 LDG.E R37, [R106.64+0x280] ;  /* 0x000280206a258981 */ /* 0x000ee2000c1e1900 */
[----:B------:R-:W-:-:S02]  /*10200*/  LOP3.LUT R42, R94, 0x160, RZ, 0xfc, !PT ;  /* 0x000001605e2a7812 */ /* 0x000fc400078efcff */
[----:B------:R-:W-:Y:S02]  /*10210*/  MOV R41, RZ ;  /* 0x000000ff00297202 */ /* 0x000fe40000000f00 */
[C---:B------:R-:W-:Y:S02]  /*10220*/  LOP3.LUT R40, R94.reuse, 0x180, RZ, 0xfc, !PT ;  /* 0x000001805e287812 */ /* 0x040fe400078efcff */
[----:B------:R-:W-:Y:S01]  /*10230*/  LOP3.LUT R38, R94, 0x1a0, RZ, 0xfc, !PT ;  /* 0x000001a05e267812 */ /* 0x000fe200078efcff */
[----:B--2---:R-:W2:Y:S01]  /*10240*/  @!P1 LDG.E R61, [R106.64] ;  /* 0x000000206a3d9981 */ /* 0x004ea2000c1e1900 */
[-C--:B------:R-:W-:Y:S02]  /*10250*/  ISETP.GE.AND P2, PT, R50, R69.reuse, PT ;  /* 0x000000453200720c */ /* 0x080fe40003f46270 */
[-C--:B------:R-:W-:Y:S02]  /*10260*/  ISETP.GE.AND P3, PT, R48, R69.reuse, PT ;  /* 0x000000453000720c */ /* 0x080fe40003f66270 */
[----:B------:R-:W-:-:S02]  /*10270*/  ISETP.GE.AND P4, PT, R46, R69, PT ;  /* 0x000000452e00720c */ /* 0x000fc40003f86270 */
[----:B------:R-:W-:Y:S02]  /*10280*/  LOP3.LUT R36, R94, 0x1c0, RZ, 0xfc, !PT ;  /* 0x000001c05e247812 */ /* 0x000fe400078efcff */
[-C--:B------:R-:W-:Y:S02]  /*10290*/  ISETP.GE.AND P5, PT, R44, R69.reuse, PT ;  /* 0x000000452c00720c */ /* 0x080fe40003fa6270 */
[----:B------:R-:W-:Y:S02]  /*102a0*/  LOP3.LUT R34, R94, 0x1e0, RZ, 0xfc, !PT ;  /* 0x000001e05e227812 */ /* 0x000fe400078efcff */
        /* <DEDUP_REMOVED lines=49> */
[----:B------:R-:W-:Y:S01]  /*105c0*/  FSETP.GTU.FTZ.AND P4, PT, R41, 20, PT ;  /* 0x41a000002900780b */ /* 0x000fe20003f9c000 */
[----:B---3--:R-:W-:-:S03]  /*105d0*/  FADD.FTZ R47, R35, UR5 ;  /* 0x00000005232f7e21 */ /* 0x008fc60008010000 */
[----:B------:R-:W-:Y:S01]  /*105e0*/  FSETP.GTU.FTZ.AND P1, PT, R39, 20, PT ;  /* 0x41a000002700780b */ /* 0x000fe20003f3c000 */
[----:B------:R-:W2:Y:S01]  /*105f0*/  LDS R35, [R93.X4+0x18] ;  /* 0x000018005d237984 */ /* 0x000ea20000004800 */
[----:B------:R-:W-:Y:S01]  /*10600*/  FSETP.GTU.FTZ.AND P5, PT, R47, 20, PT ;  /* 0x41a000002f00780b */ /* 0x000fe20003fbc000 */
[----:B----4-:R-:W-:Y:S02]  /*10610*/  FADD.FTZ R49, R37, UR5 ;  /* 0x0000000525317e21 */ /* 0x010fe40008010000 */
[----:B------:R-:W3:Y:S04]  /*10620*/  LDS R37, [R93.X4+0x1c] ;  /* 0x00001c005d257984 */ /* 0x000ee80000004800 */
[----:B------:R-:W-:Y:S01]  /*10630*/  @!P4 FMUL.FTZ R41, R41, -1.4426950216293334961 ;  /* 0xbfb8aa3b2929c820 */ /* 0x000fe20000410000 */
[----:B------:R-:W-:-:S03]  /*10640*/  FSETP.GTU.FTZ.AND P0, PT, R49, 20, PT ;  /* 0x41a000003100780b */ /* 0x000fc60003f1c000 */
[----:B------:R-:W-:Y:S01]  /*10650*/  @!P1 FMUL.FTZ R51, R39, -1.4426950216293334961 ;  /* 0xbfb8aa3b27339820 */ /* 0x000fe20000410000 */
[----:B------:R4:W1:Y:S01]  /*10660*/  @!P4 MUFU.EX2 R43, R41 ;  /* 0x00000029002bc308 */ /* 0x0008620000000800 */
[----:B------:R-:W3:Y:S01]  /*10670*/  LDS R39, [R93.X4+0x20] ;  /* 0x000020005d277984 */ /* 0x000ee20000004800 */
[----:B------:R-:W-:-:S06]  /*10680*/  @!P5 FMUL.FTZ R47, R47, -1.4426950216293334961 ;  /* 0xbfb8aa3b2f2fd820 */ /* 0x000fcc0000410000 */
[----:B------:R-:W0:Y:S01]  /*10690*/  @!P5 MUFU.EX2 R47, R47 ;  /* 0x0000002f002fd308 */ /* 0x000e220000000800 */
[----:B------:R-:W-:Y:S01]  /*106a0*/  @!P0 FMUL.FTZ R49, R49, -1.4426950216293334961 ;  /* 0xbfb8aa3b31318820 */ /* 0x000fe20000410000 */
[----:B----4-:R-:W4:Y:S01]  /*106b0*/  LDS R41, [R93.X4+0x24] ;  /* 0x000024005d297984 */ /* 0x010f220000004800 */
[----:B-1----:R-:W-:-:S05]  /*106c0*/  @!P4 FADD.FTZ R45, R43, 1 ;  /* 0x3f8000002b2dc421 */ /* 0x002fca0000010000 */
[----:B------:R-:W1:Y:S01]  /*106d0*/  @!P0 MUFU.EX2 R49, R49 ;  /* 0x0000003100318308 */ /* 0x000e620000000800 */
[----:B------:R-:W4:Y:S07]  /*106e0*/  LDS R43, [R93.X4+0x28] ;  /* 0x000028005d2b7984 */ /* 0x000f2e0000004800 */
[----:B------:R-:W1:Y:S01]  /*106f0*/  @!P4 MUFU.RCP R45, R45 ;  /* 0x0000002d002dc308 */ /* 0x000e620000001000 */
[----:B0-----:R-:W-:-:S07]  /*10700*/  @!P5 FADD.FTZ R47, R47, 1 ;  /* 0x3f8000002f2fd421 */ /* 0x001fce0000010000 */
[----:B------:R-:W0:Y:S01]  /*10710*/  @!P5 MUFU.RCP R64, R47 ;  /* 0x0000002f0040d308 */ /* 0x000e220000001000 */
[----:B------:R-:W-:Y:S02]  /*10720*/  FADD.FTZ R33, R33, UR5 ;  /* 0x0000000521217e21 */ /* 0x000fe40008010000 */
[----:B--2---:R-:W-:Y:S02]  /*10730*/  FADD.FTZ R35, R35, UR5 ;  /* 0x0000000523237e21 */ /* 0x004fe40008010000 */
[----:B---3--:R-:W-:-:S03]  /*10740*/  FADD.FTZ R37, R37, UR5 ;  /* 0x0000000525257e21 */ /* 0x008fc60008010000 */
[----:B------:R-:W2:Y:S01]  /*10750*/  @!P1 MUFU.EX2 R51, R51 ;  /* 0x0000003300339308 */ /* 0x000ea20000000800 */
[----:B-1----:R-:W-:Y:S01]  /*10760*/  @!P0 FADD.FTZ R49, R49, 1 ;  /* 0x3f80000031318421 */ /* 0x002fe20000010000 */
[----:B------:R-:W-:Y:S01]  /*10770*/  FSETP.GTU.FTZ.AND P2, PT, R33, 20, PT ;  /* 0x41a000002100780b */ /* 0x000fe20003f5c000 */
[----:B------:R-:W-:Y:S01]  /*10780*/  @!P4 FMUL.FTZ R2, R2, R45 ;  /* 0x0000002d0202c220 */ /* 0x000fe20000410000 */
[----:B------:R-:W-:Y:S01]  /*10790*/  FSETP.GTU.FTZ.AND P3, PT, R35, 20, PT ;  /* 0x41a000002300780b */ /* 0x000fe20003f7c000 */
[----:B------:R-:W-:Y:S01]  /*107a0*/  FADD.FTZ R39, R39, UR5 ;  /* 0x0000000527277e21 */ /* 0x000fe20008010000 */
[----:B------:R-:W-:Y:S02]  /*107b0*/  FSETP.GTU.FTZ.AND P4, PT, R37, 20, PT ;  /* 0x41a000002500780b */ /* 0x000fe40003f9c000 */
[----:B------:R-:W1:Y:S01]  /*107c0*/  @!P0 MUFU.RCP R49, R49 ;  /* 0x0000003100318308 */ /* 0x000e620000001000 */
[----:B0-----:R-:W-:Y:S01]  /*107d0*/  @!P5 FMUL.FTZ R3, R3, R64 ;  /* 0x000000400303d220 */ /* 0x001fe20000410000 */
[----:B------:R-:W-:Y:S01]  /*107e0*/  FSETP.GTU.FTZ.AND P5, PT, R39, 20, PT ;  /* 0x41a000002700780b */ /* 0x000fe20003fbc000 */
[----:B----4-:R-:W-:-:S02]  /*107f0*/  FADD.FTZ R41, R41, UR5 ;  /* 0x0000000529297e21 */ /* 0x010fc40008010000 */
[----:B--2---:R-:W-:Y:S02]  /*10800*/  @!P1 FADD.FTZ R51, R51, 1 ;  /* 0x3f80000033339421 */ /* 0x004fe40000010000 */
[----:B------:R-:W-:Y:S02]  /*10810*/  @!P2 FMUL.FTZ R33, R33, -1.4426950216293334961 ;  /* 0xbfb8aa3b2121a820 */ /* 0x000fe40000410000 */
[----:B------:R-:W0:Y:S01]  /*10820*/  @!P1 MUFU.RCP R66, R51 ;  /* 0x0000003300429308 */ /* 0x000e220000001000 */
[----:B------:R-:W-:Y:S02]  /*10830*/  @!P3 FMUL.FTZ R35, R35, -1.4426950216293334961 ;  /* 0xbfb8aa3b2323b820 */ /* 0x000fe40000410000 */
[----:B------:R-:W-:Y:S02]  /*10840*/  @!P4 FMUL.FTZ R37, R37, -1.4426950216293334961 ;  /* 0xbfb8aa3b2525c820 */ /* 0x000fe40000410000 */
[----:B-1----:R-:W-:Y:S01]  /*10850*/  @!P0 FMUL.FTZ R4, R4, R49 ;  /* 0x0000003104048220 */ /* 0x002fe20000410000 */
[----:B------:R-:W-:Y:S01]  /*10860*/  FSETP.GTU.FTZ.AND P0, PT, R41, 20, PT ;  /* 0x41a000002900780b */ /* 0x000fe20003f1c000 */
[----:B------:R-:W-:Y:S01]  /*10870*/  @!P5 FMUL.FTZ R39, R39, -1.4426950216293334961 ;  /* 0xbfb8aa3b2727d820 */ /* 0x000fe20000410000 */
[----:B------:R-:W1:Y:S01]  /*10880*/  @!P2 MUFU.EX2 R33, R33 ;  /* 0x000000210021a308 */ /* 0x000e620000000800 */
[----:B------:R-:W-:-:S07]  /*10890*/  FADD.FTZ R45, R43, UR5 ;  /* 0x000000052b2d7e21 */ /* 0x000fce0008010000 */
[----:B------:R-:W2:Y:S08]  /*108a0*/  @!P3 MUFU.EX2 R35, R35 ;  /* 0x000000230023b308 */ /* 0x000eb00000000800 */
[----:B------:R-:W3:Y:S01]  /*108b0*/  @!P4 MUFU.EX2 R37, R37 ;  /* 0x000000250025c308 */ /* 0x000ee20000000800 */
[----:B0-----:R-:W-:Y:S01]  /*108c0*/  @!P1 FMUL.FTZ R5, R5, R66 ;  /* 0x0000004205059220 */ /* 0x001fe20000410000 */
[----:B------:R-:W-:-:S06]  /*108d0*/  FSETP.GTU.FTZ.AND P1, PT, R45, 20, PT ;  /* 0x41a000002d00780b */ /* 0x000fcc0003f3c000 */
[----:B------:R-:W0:Y:S01]  /*108e0*/  @!P5 MUFU.EX2 R39, R39 ;  /* 0x000000270027d308 */ /* 0x000e220000000800 */
[----:B------:R-:W-:Y:S02]  /*108f0*/  @!P0 FMUL.FTZ R41, R41, -1.4426950216293334961 ;  /* 0xbfb8aa3b29298820 */ /* 0x000fe40000410000 */
[----:B-1----:R-:W-:Y:S02]  /*10900*/  @!P2 FADD.FTZ R33, R33, 1 ;  /* 0x3f8000002121a421 */ /* 0x002fe40000010000 */
[----:B--2---:R-:W-:Y:S02]  /*10910*/  @!P3 FADD.FTZ R35, R35, 1 ;  /* 0x3f8000002323b421 */ /* 0x004fe40000010000 */
[----:B---3--:R-:W-:Y:S01]  /*10920*/  @!P4 FADD.FTZ R37, R37, 1 ;  /* 0x3f8000002525c421 */ /* 0x008fe20000010000 */
[----:B------:R0:W1:Y:S01]  /*10930*/  @!P0 MUFU.EX2 R43, R41 ;  /* 0x00000029002b8308 */ /* 0x0000620000000800 */
[----:B------:R-:W-:-:S07]  /*10940*/  @!P1 FMUL.FTZ R45, R45, -1.4426950216293334961 ;  /* 0xbfb8aa3b2d2d9820 */ /* 0x000fce0000410000 */
[----:B------:R2:W-:Y:S01]  /*10950*/  @!P2 MUFU.RCP R71, R33 ;  /* 0x000000210047a308 */ /* 0x0005e20000001000 */
[----:B0-----:R-:W-:Y:S02]  /*10960*/  @!P5 FADD.FTZ R41, R39, 1 ;  /* 0x3f8000002729d421 */ /* 0x001fe40000010000 */
[----:B------:R-:W-:Y:S05]  /*10970*/  LDS R39, [R93.X4+0x38] ;  /* 0x000038005d277984 */ /* 0x000fea0000004800 */
[----:B------:R0:W-:Y:S01]  /*10980*/  @!P3 MUFU.RCP R72, R35 ;  /* 0x000000230048b308 */ /* 0x0001e20000001000 */
[----:B--2---:R-:W2:Y:S07]  /*10990*/  LDS R33, [R93.X4+0x2c] ;  /* 0x00002c005d217984 */ /* 0x004eae0000004800 */
[----:B------:R3:W-:Y:S01]  /*109a0*/  @!P4 MUFU.RCP R73, R37 ;  /* 0x000000250049c308 */ /* 0x0007e20000001000 */
[----:B0-----:R-:W0:Y:S04]  /*109b0*/  LDS R35, [R93.X4+0x30] ;  /* 0x000030005d237984 */ /* 0x001e280000004800 */
[----:B---3--:R-:W3:Y:S03]  /*109c0*/  LDS R37, [R93.X4+0x34] ;  /* 0x000034005d257984 */ /* 0x008ee60000004800 */
[----:B------:R-:W4:Y:S01]  /*109d0*/  @!P1 MUFU.EX2 R45, R45 ;  /* 0x0000002d002d9308 */ /* 0x000f220000000800 */
[----:B-1----:R-:W-:Y:S01]  /*109e0*/  @!P0 FADD.FTZ R43, R43, 1 ;  /* 0x3f8000002b2b8421 */ /* 0x002fe20000010000 */
[----:B------:R-:W-:-:S06]  /*109f0*/  SHF.L.U32 R47, R96, 0x4, RZ ;  /* 0x00000004602f7819 */ /* 0x000fcc00000006ff */
[----:B------:R1:W-:Y:S08]  /*10a00*/  @!P5 MUFU.RCP R74, R41 ;  /* 0x00000029004ad308 */ /* 0x0003f00000001000 */
[----:B------:R2:W0:Y:S01]  /*10a10*/  @!P0 MUFU.RCP R75, R43 ;  /* 0x0000002b004b8308 */ /* 0x0004220000001000 */
[----:B-1----:R-:W1:Y:S01]  /*10a20*/  LDS R41, [R93.X4+0x3c] ;  /* 0x00003c005d297984 */ /* 0x002e620000004800 */
[----:B----4-:R-:W-:-:S03]  /*10a30*/  @!P1 FADD.FTZ R45, R45, 1 ;  /* 0x3f8000002d2d9421 */ /* 0x010fc60000010000 */
[----:B--2---:R-:W2:Y:S04]  /*10a40*/  LDS R43, [R93.X4] ;  /* 0x000000005d2b7984 */ /* 0x004ea80000004800 */
[----:B------:R-:W-:Y:S01]  /*10a50*/  BAR.SYNC.DEFER_BLOCKING 0x0 ;  /* 0x0000000000007b1d */ /* 0x000fe20000010000 */
[----:B------:R-:W-:-:S05]  /*10a60*/  LOP3.LUT R64, R47, 0xfffffe00, RZ, 0xc0, !PT ;  /* 0xfffffe002f407812 */ /* 0x000fca00078ec0ff */
[----:B------:R-:W4:Y:S01]  /*10a70*/  @!P1 MUFU.RCP R76, R45 ;  /* 0x0000002d004c9308 */ /* 0x000f220000001000 */
[----:B------:R-:W-:-:S04]  /*10a80*/  LEA R78, R95, R64, 0x4 ;  /* 0x000000405f4e7211 */ /* 0x000fc800078e20ff */
[C---:B------:R-:W-:Y:S02]  /*10a90*/  IADD3 R47, R78.reuse, 0x1, RZ ;  /* 0x000000014e2f7810 */ /* 0x040fe40007ffe0ff */
[C---:B------:R-:W-:Y:S02]  /*10aa0*/  IADD3 R49, R78.reuse, 0x2, RZ ;  /* 0x000000024e317810 */ /* 0x040fe40007ffe0ff */
[C---:B------:R-:W-:Y:S02]  /*10ab0*/  IADD3 R51, R78.reuse, 0x3, RZ ;  /* 0x000000034e337810 */ /* 0x040fe40007ffe0ff */
[C---:B------:R-:W-:Y:S02]  /*10ac0*/  IADD3 R53, R78.reuse, 0x4, RZ ;  /* 0x000000044e357810 */ /* 0x040fe40007ffe0ff */
[C---:B------:R-:W-:Y:S02]  /*10ad0*/  IADD3 R55, R78.reuse, 0x5, RZ ;  /* 0x000000054e377810 */ /* 0x040fe40007ffe0ff */
[-C--:B------:R-:W-:Y:S01]  /*10ae0*/  LEA.HI.SX32 R47, R47, R78.reuse, 0x1b ;  /* 0x0000004e2f2f7211 */ /* 0x080fe200078fdaff */
[----:B------:R-:W-:Y:S01]  /*10af0*/  FADD.FTZ R33, R33, UR5 ;  /* 0x0000000521217e21 */ /* 0x000fe20008010000 */
[C---:B------:R-:W-:Y:S01]  /*10b00*/  IADD3 R57, R78.reuse, 0x6, RZ ;  /* 0x000000064e397810 */ /* 0x040fe20007ffe0ff */
[----:B0-----:R-:W-:Y:S01]  /*10b10*/  FADD.FTZ R35, R35, UR5 ;  /* 0x0000000523237e21 */ /* 0x001fe20008010000 */
[-C--:B------:R-:W-:Y:S01]  /*10b20*/  LEA.HI.SX32 R49, R49, R78.reuse, 0x1b ;  /* 0x0000004e31317211 */ /* 0x080fe200078fdaff */
[----:B---3--:R-:W-:Y:S01]  /*10b30*/  FADD.FTZ R37, R37, UR5 ;  /* 0x0000000525257e21 */ /* 0x008fe20008010000 */
[C---:B------:R-:W-:Y:S01]  /*10b40*/  IADD3 R59, R78.reuse, 0x7, RZ ;  /* 0x000000074e3b7810 */ /* 0x040fe20007ffe0ff */
[----:B------:R-:W-:Y:S01]  /*10b50*/  FADD.FTZ R39, R39, UR5 ;  /* 0x0000000527277e21 */ /* 0x000fe20008010000 */
[----:B------:R-:W-:Y:S01]  /*10b60*/  LEA.HI.SX32 R51, R51, R78, 0x1b ;  /* 0x0000004e33337211 */ /* 0x000fe200078fdaff */
[----:B------:R-:W-:Y:S01]  /*10b70*/  STS [R93.X4], R32 ;  /* 0x000000205d007388 */ /* 0x000fe20000004800 */
[----:B------:R-:W-:-:S02]  /*10b80*/  IADD3 R61, R78, 0x8, RZ ;  /* 0x000000084e3d7810 */ /* 0x000fc40007ffe0ff */
[-C--:B------:R-:W-:Y:S01]  /*10b90*/  LEA.HI.SX32 R53, R53, R78.reuse, 0x1b ;  /* 0x0000004e35357211 */ /* 0x080fe200078fdaff */
[----:B------:R0:W-:Y:S01]  /*10ba0*/  STS [R47.X4+0x4], R31 ;  /* 0x0000041f2f007388 */ /* 0x0001e20000004800 */
[----:B------:R-:W-:Y:S02]  /*10bb0*/  IADD3 R63, R78, 0x9, RZ ;  /* 0x000000094e3f7810 */ /* 0x000fe40007ffe0ff */
[----:B------:R-:W-:Y:S01]  /*10bc0*/  LEA.HI.SX32 R55, R55, R78, 0x1b ;  /* 0x0000004e37377211 */ /* 0x000fe200078fdaff */
[----:B------:R-:W-:Y:S01]  /*10bd0*/  @!P2 FMUL.FTZ R6, R6, R71 ;  /* 0x000000470606a220 */ /* 0x000fe20000410000 */
[----:B------:R-:W-:Y:S01]  /*10be0*/  IADD3 R64, R78, 0xa, RZ ;  /* 0x0000000a4e407810 */ /* 0x000fe20007ffe0ff */
[----:B------:R-:W-:Y:S01]  /*10bf0*/  @!P3 FMUL.FTZ R7, R7, R72 ;  /* 0x000000480707b220 */ /* 0x000fe20000410000 */
[----:B------:R-:W-:Y:S01]  /*10c00*/  LEA.HI.SX32 R57, R57, R78, 0x1b ;  /* 0x0000004e39397211 */ /* 0x000fe200078fdaff */
[----:B------:R-:W-:Y:S01]  /*10c10*/  @!P0 FMUL.FTZ R10, R10, R75 ;  /* 0x0000004b0a0a8220 */ /* 0x000fe20000410000 */
[C---:B------:R-:W-:Y:S01]  /*10c20*/  IADD3 R65, R78.reuse, 0xb, RZ ;  /* 0x0000000b4e417810 */ /* 0x040fe20007ffe0ff */
[----:B----4-:R-:W-:Y:S01]  /*10c30*/  @!P1 FMUL.FTZ R11, R11, R76 ;  /* 0x0000004c0b0b9220 */ /* 0x010fe20000410000 */
[----:B------:R-:W-:Y:S01]  /*10c40*/  LEA.HI.SX32 R59, R59, R78, 0x1b ;  /* 0x0000004e3b3b7211 */ /* 0x000fe200078fdaff */
[----:B------:R-:W-:Y:S01]  /*10c50*/  STS [R49.X4+0x8], R30 ;  /* 0x0000081e31007388 */ /* 0x000fe20000004800 */
[----:B------:R-:W-:-:S02]  /*10c60*/  IADD3 R66, R78, 0xc, RZ ;  /* 0x0000000c4e427810 */ /* 0x000fc40007ffe0ff */
[----:B------:R-:W-:Y:S01]  /*10c70*/  LEA.HI.SX32 R61, R61, R78, 0x1b ;  /* 0x0000004e3d3d7211 */ /* 0x000fe200078fdaff */
[----:B------:R-:W-:Y:S01]  /*10c80*/  STS [R51.X4+0xc], R29 ;  /* 0x00000c1d33007388 */ /* 0x000fe20000004800 */
[----:B------:R-:W-:Y:S02]  /*10c90*/  FSETP.GTU.FTZ.AND P0, PT, R33, 20, PT ;  /* 0x41a000002100780b */ /* 0x000fe40003f1c000 */
[----:B------:R-:W-:Y:S01]  /*10ca0*/  FSETP.GTU.FTZ.AND P1, PT, R35, 20, PT ;  /* 0x41a000002300780b */ /* 0x000fe20003f3c000 */
[----:B------:R-:W-:Y:S01]  /*10cb0*/  STS [R53.X4+0x10], R28 ;  /* 0x0000101c35007388 */ /* 0x000fe20000004800 */
[----:B------:R-:W-:Y:S02]  /*10cc0*/  FSETP.GTU.FTZ.AND P2, PT, R37, 20, PT ;  /* 0x41a000002500780b */ /* 0x000fe40003f5c000 */
[----:B------:R-:W-:Y:S01]  /*10cd0*/  FSETP.GTU.FTZ.AND P3, PT, R39, 20, PT ;  /* 0x41a000002700780b */ /* 0x000fe20003f7c000 */
[----:B------:R-:W-:Y:S01]  /*10ce0*/  STS [R55.X4+0x14], R27 ;  /* 0x0000141b37007388 */ /* 0x000fe20000004800 */
[----:B------:R-:W-:-:S02]  /*10cf0*/  IADD3 R67, R78, 0xd, RZ ;  /* 0x0000000d4e437810 */ /* 0x000fc40007ffe0ff */
[-C--:B------:R-:W-:Y:S01]  /*10d00*/  LEA.HI.SX32 R63, R63, R78.reuse, 0x1b ;  /* 0x0000004e3f3f7211 */ /* 0x080fe200078fdaff */
[----:B------:R-:W-:Y:S01]  /*10d10*/  STS [R57.X4+0x18], R26 ;  /* 0x0000181a39007388 */ /* 0x000fe20000004800 */
[----:B------:R-:W-:Y:S02]  /*10d20*/  IADD3 R68, R78, 0xe, RZ ;  /* 0x0000000e4e447810 */ /* 0x000fe40007ffe0ff */
[-C--:B------:R-:W-:Y:S01]  /*10d30*/  LEA.HI.SX32 R64, R64, R78.reuse, 0x1b ;  /* 0x0000004e40407211 */ /* 0x080fe200078fdaff */
[----:B------:R3:W-:Y:S01]  /*10d40*/  STS [R59.X4+0x1c], R25 ;  /* 0x00001c193b007388 */ /* 0x0007e20000004800 */
[----:B------:R-:W-:Y:S02]  /*10d50*/  IADD3 R70, R78, 0xf, RZ ;  /* 0x0000000f4e467810 */ /* 0x000fe40007ffe0ff */
[-C--:B------:R-:W-:Y:S01]  /*10d60*/  LEA.HI.SX32 R65, R65, R78.reuse, 0x1b ;  /* 0x0000004e41417211 */ /* 0x080fe200078fdaff */
[----:B------:R1:W-:Y:S01]  /*10d70*/  STS [R61.X4+0x20], R24 ;  /* 0x000020183d007388 */ /* 0x0003e20000004800 */
[----:B------:R-:W-:-:S02]  /*10d80*/  LEA.HI.SX32 R66, R66, R78, 0x1b ;  /* 0x0000004e42427211 */ /* 0x000fc400078fdaff */
[-C--:B------:R-:W-:Y:S01]  /*10d90*/  LEA.HI.SX32 R67, R67, R78.reuse, 0x1b ;  /* 0x0000004e43437211 */ /* 0x080fe200078fdaff */
[----:B------:R2:W-:Y:S01]  /*10da0*/  STS [R63.X4+0x24], R23 ;  /* 0x000024173f007388 */ /* 0x0005e20000004800 */
[-C--:B------:R-:W-:Y:S02]  /*10db0*/  LEA.HI.SX32 R68, R68, R78.reuse, 0x1b ;  /* 0x0000004e44447211 */ /* 0x080fe400078fdaff */
[----:B------:R-:W-:Y:S01]  /*10dc0*/  LEA.HI.SX32 R70, R70, R78, 0x1b ;  /* 0x0000004e46467211 */ /* 0x000fe200078fdaff */
[----:B------:R4:W-:Y:S04]  /*10dd0*/  STS [R64.X4+0x28], R22 ;  /* 0x0000281640007388 */ /* 0x0009e80000004800 */
[----:B------:R1:W-:Y:S04]  /*10de0*/  STS [R65.X4+0x2c], R21 ;  /* 0x00002c1541007388 */ /* 0x0003e80000004800 */
[----:B------:R-:W-:Y:S01]  /*10df0*/  STS [R66.X4+0x30], R20 ;  /* 0x0000301442007388 */ /* 0x000fe20000004800 */
[----:B------:R-:W-:-:S03]  /*10e00*/  @!P4 FMUL.FTZ R8, R8, R73 ;  /* 0x000000490808c220 */ /* 0x000fc60000410000 */
[----:B------:R-:W-:Y:S01]  /*10e10*/  STS [R67.X4+0x34], R19 ;  /* 0x0000341343007388 */ /* 0x000fe20000004800 */
[----:B0-----:R-:W-:-:S03]  /*10e20*/  @!P0 FMUL.FTZ R31, R33, -1.4426950216293334961 ;  /* 0xbfb8aa3b211f8820 */ /* 0x001fc60000410000 */
[----:B------:R0:W-:Y:S01]  /*10e30*/  STS [R68.X4+0x38], R18 ;  /* 0x0000381244007388 */ /* 0x0001e20000004800 */
[----:B---3--:R-:W-:Y:S02]  /*10e40*/  @!P1 FMUL.FTZ R25, R35, -1.4426950216293334961 ;  /* 0xbfb8aa3b23199820 */ /* 0x008fe40000410000 */
[----:B-1----:R-:W-:Y:S01]  /*10e50*/  FADD.FTZ R24, R41, UR5 ;  /* 0x0000000529187e21 */ /* 0x002fe20008010000 */
[----:B------:R1:W-:Y:S01]  /*10e60*/  STS [R70.X4+0x3c], R17 ;  /* 0x00003c1146007388 */ /* 0x0003e20000004800 */
[----:B--2---:R-:W-:Y:S01]  /*10e70*/  FADD.FTZ R23, R43, UR5 ;  /* 0x000000052b177e21 */ /* 0x004fe20008010000 */
[----:B------:R-:W-:-:S06]  /*10e80*/  NOP ;  /* 0x0000000000007918 */ /* 0x000fcc0000000000 */
[----:B----4-:R-:W-:Y:S01]  /*10e90*/  @!P2 FMUL.FTZ R22, R37, -1.4426950216293334961 ;  /* 0xbfb8aa3b2516a820 */ /* 0x010fe20000410000 */
[----:B------:R-:W-:Y:S01]  /*10ea0*/  LDS R27, [R97.X4] ;  /* 0x00000000611b7984 */ /* 0x000fe20000004800 */
        /* <DEDUP_REMOVED lines=19> */
[----:B------:R-:W2:Y:S01]  /*10fe0*/  LDS R85, [0x1080] ;  /* 0x00108000ff557984 */ /* 0x000ea20000000800 */
[----:B------:R-:W3:Y:S01]  /*10ff0*/  @!P0 MUFU.EX2 R31, R31 ;  /* 0x0000001f001f8308 */ /* 0x000ee20000000800 */
[----:B------:R-:W-:Y:S01]  /*11000*/  @!P5 FMUL.FTZ R9, R9, R74 ;  /* 0x0000004a0909d220 */ /* 0x000fe20000410000 */
[----:B------:R-:W-:-:S06]  /*11010*/  FSETP.GTU.FTZ.AND P5, PT, R23, 20, PT ;  /* 0x41a000001700780b */ /* 0x000fcc0003fbc000 */
[----:B------:R-:W4:Y:S08]  /*11020*/  @!P1 MUFU.EX2 R25, R25 ;  /* 0x0000001900199308 */ /* 0x000f300000000800 */
[----:B------:R-:W4:Y:S08]  /*11030*/  @!P2 MUFU.EX2 R22, R22 ;  /* 0x000000160016a308 */ /* 0x000f300000000800 */
[----:B------:R-:W2:Y:S01]  /*11040*/  @!P3 MUFU.EX2 R21, R21 ;  /* 0x000000150015b308 */ /* 0x000ea20000000800 */
[----:B0-----:R-:W-:-:S02]  /*11050*/  @!P4 FMUL.FTZ R18, R24, -1.4426950216293334961 ;  /* 0xbfb8aa3b1812c820 */ /* 0x001fc40000410000 */
[----:B-1----:R-:W-:Y:S02]  /*11060*/  @!P5 FMUL.FTZ R17, R23, -1.4426950216293334961 ;  /* 0xbfb8aa3b1711d820 */ /* 0x002fe40000410000 */
[----:B---3--:R-:W-:Y:S02]  /*11070*/  @!P0 FADD.FTZ R31, R31, 1 ;  /* 0x3f8000001f1f8421 */ /* 0x008fe40000010000 */
[----:B----4-:R-:W-:Y:S01]  /*11080*/  @!P1 FADD.FTZ R25, R25, 1 ;  /* 0x3f80000019199421 */ /* 0x010fe20000010000 */
[----:B------:R-:W0:Y:S01]  /*11090*/  @!P4 MUFU.EX2 R18, R18 ;  /* 0x000000120012c308 */ /* 0x000e220000000800 */
[----:B------:R-:W-:Y:S01]  /*110a0*/  @!P2 FADD.FTZ R22, R22, 1 ;  /* 0x3f8000001616a421 */ /* 0x000fe20000010000 */
[----:B------:R-:W-:Y:S01]  /*110b0*/  UIMAD UR7, UR13, UR8, URZ ;  /* 0x000000080d0772a4 */ /* 0x000fe2000f8e023f */
[----:B--2---:R-:W-:Y:S01]  /*110c0*/  ISETP.GE.AND P6, PT, R94, R85, PT ;  /* 0x000000555e00720c */ /* 0x004fe20003fc6270 */
[----:B------:R-:W-:-:S04]  /*110d0*/  @!P3 FADD.FTZ R21, R21, 1 ;  /* 0x3f8000001515b421 */ /* 0x000fc80000010000 */
[----:B------:R-:W1:Y:S01]  /*110e0*/  @!P5 MUFU.EX2 R17, R17 ;  /* 0x000000110011d308 */ /* 0x000e620000000800 */
[----:B------:R-:W-:Y:S02]  /*110f0*/  UIMAD UR25, UR12, UR9, UR7 ;  /* 0x000000090c1972a4 */ /* 0x000fe4000f8e0207 */
[----:B------:R-:W-:-:S05]  /*11100*/  UIMAD UR7, UR13, UR34, URZ ;  /* 0x000000220d0772a4 */ /* 0x000fca000f8e023f */
[----:B------:R-:W2:Y:S01]  /*11110*/  @!P0 MUFU.RCP R31, R31 ;  /* 0x0000001f001f8308 */ /* 0x000ea20000001000 */
        /* <DEDUP_REMOVED lines=24> */
.L_x_4940:
[----:B--2-4-:R-:W-:Y:S05]  /*112a0*/  BSYNC B0 ;  /* 0x0000000000007941 */ /* 0x014fea0003800000 */
.L_x_4939:
[----:B---3--:R-:W2:Y:S01]  /*112b0*/  LDL.LU R22, [R1+0x14] ;  /* 0x0000140001167983 */ /* 0x008ea20000300800 */
[----:B------:R-:W-:Y:S01]  /*112c0*/  ULDC.64 UR34, c[0x0][0x2e0] ;  /* 0x0000b80000227ab9 */ /* 0x000fe20000000a00 */
[----:B------:R-:W-:Y:S01]  /*112d0*/  @!P0 FMUL.FTZ R12, R12, R31 ;  /* 0x0000001f0c0c8220 */ /* 0x000fe20000410000 */
[----:B------:R-:W-:Y:S01]  /*112e0*/  UMOV UR37, UR7 ;  /* 0x0000000700257c82 */ /* 0x000fe20008000000 */
[C---:B------:R-:W-:Y:S01]  /*112f0*/  LEA R18, P0, R94.reuse, c[0x0][0x330], 0x2 ;  /* 0x0000cc005e127a11 */ /* 0x040fe200078010ff */
[----:B------:R-:W-:Y:S01]  /*11300*/  UIMAD.WIDE.U32 UR36, UR10, UR34, UR36 ;  /* 0x000000220a2472a5 */ /* 0x000fe2000f8e0024 */
[----:B------:R-:W-:Y:S01]  /*11310*/  SHF.R.S32.HI R19, RZ, 0x1f, R94 ;  /* 0x0000001fff137819 */ /* 0x000fe2000001145e */
[----:B------:R-:W-:Y:S01]  /*11320*/  UIMAD UR34, UR11, UR34, URZ ;  /* 0x000000220b2272a4 */ /* 0x000fe2000f8e023f */
[----:B-1----:R-:W-:Y:S01]  /*11330*/  @!P5 FADD.FTZ R17, R17, 1 ;  /* 0x3f8000001111d421 */ /* 0x002fe20000010000 */
[----:B------:R-:W-:Y:S01]  /*11340*/  UIADD3 UR7, UP0, UR26, UR36, URZ ;  /* 0x000000241a077290 */ /* 0x000fe2000ff1e03f */
[----:B------:R-:W-:Y:S01]  /*11350*/  LEA.HI.X R19, R94, c[0x0][0x334], R19, 0x2, P0 ;  /* 0x0000cd005e137a11 */ /* 0x000fe200000f1413 */
[----:B------:R-:W-:Y:S01]  /*11360*/  UIMAD UR34, UR10, UR35, UR34 ;  /* 0x000000230a2272a4 */ /* 0x000fe2000f8e0222 */
[----:B------:R-:W1:Y:S01]  /*11370*/  @!P4 MUFU.RCP R23, R23 ;  /* 0x000000170017c308 */ /* 0x000e620000001000 */
[----:B------:R-:W-:-:S02]  /*11380*/  @!P1 FMUL.FTZ R13, R13, R24 ;  /* 0x000000180d0d9220 */ /* 0x000fc40000410000 */
[----:B------:R-:W-:Y:S01]  /*11390*/  UIADD3.X UR36, UR27, UR34, UR37, UP0, !UPT ;  /* 0x000000221b247290 */ /* 0x000fe200087fe425 */
[----:B0-----:R-:W-:Y:S01]  /*113a0*/  MOV R20, UR7 ;  /* 0x0000000700147c02 */ /* 0x001fe20008000f00 */
[----:B------:R-:W-:-:S03]  /*113b0*/  @!P2 FMUL.FTZ R14, R14, R87 ;  /* 0x000000570e0ea220 */ /* 0x000fc60000410000 */
[----:B------:R-:W-:Y:S01]  /*113c0*/  LEA R18, P0, R20, R18, 0x2 ;  /* 0x0000001214127211 */ /* 0x000fe200078010ff */
[----:B------:R-:W0:Y:S01]  /*113d0*/  @!P5 MUFU.RCP R17, R17 ;  /* 0x000000110011d308 */ /* 0x000e220000001000 */
        /* <DEDUP_REMOVED lines=8> */
[----:B------:R-:W-:Y:S01]  /*11460*/  ISETP.GE.AND P4, PT, R52, R85, PT ;  /* 0x000000553400720c */ /* 0x000fe20003f86270 */
[----:B0-----:R-:W-:-:S02]  /*11470*/  @!P5 FMUL.FTZ R0, R0, R17 ;  /* 0x000000110000d220 */ /* 0x001fc40000410000 */
        /* <DEDUP_REMOVED lines=64> */
[----:B------:R-:W-:Y:S04]  /*11880*/  @!P6 STS [0x1080], R69 ;  /* 0x00108045ff00e388 */ /* 0x000fe80000000800 */
        /* <DEDUP_REMOVED lines=33> */
.L_x_4942:
[----:B-1----:R-:W-:Y:S05]  /*11aa0*/  BSYNC B0 ;  /* 0x0000000000007941 */ /* 0x002fea0003800000 */
.L_x_4941:
        /* <DEDUP_REMOVED lines=61> */
.L_x_4799:
        /* <DEDUP_REMOVED lines=32> */
.L_x_4945:
[----:B------:R-:W-:Y:S05]  /*12080*/  BSYNC B0 ;  /* 0x0000000000007941 */ /* 0x000fea0003800000 */
.L_x_4944:
        /* <DEDUP_REMOVED lines=31> */
.L_x_4947:
[----:B------:R-:W3:Y:S02]  /*12280*/  S2R R11, SR_TID.X ;  /* 0x00000000000b7919 */ /* 0x000ee40000002100 */
.L_x_4948:
[----:B------:R-:W-:Y:S05]  /*12290*/  BSYNC B0 ;  /* 0x0000000000007941 */ /* 0x000fea0003800000 */
.L_x_4946:
        /* <DEDUP_REMOVED lines=12> */
.L_x_4949:
        /* <DEDUP_REMOVED lines=32> */
.L_x_4842:
[----:B------:R-:W-:Y:S01]  /*12560*/  HFMA2.MMA R203, -RZ, RZ, 0, 5.9604644775390625e-08 ;  /* 0x00000001ffcb7435 */ /* 0x000fe200000001ff */
[----:B------:R-:W-:-:S02]  /*12570*/  MOV R206, R66 ;  /* 0x0000004200ce7202 */ /* 0x000fc40000000f00 */
[----:B------:R-:W-:Y:S02]  /*12580*/  MOV R204, RZ ;  /* 0x000000ff00cc7202 */ /* 0x000fe40000000f00 */
[----:B------:R-:W-:Y:S02]  /*12590*/  MOV R69, 0xffffffff ;  /* 0xffffffff00457802 */ /* 0x000fe40000000f00 */
[----:B------:R-:W-:Y:S02]  /*125a0*/  MOV R64, 0x125c0 ;  /* 0x000125c000407802 */ /* 0x000fe40000000f00 */
[----:B------:R-:W-:Y:S05]  /*125b0*/  CALL.REL.NOINC `($__internal_119_$__cuda_sm70_shflsync_up) ;  /* 0x00001e2000007944 */ /* 0x000fea0003c00000 */
[----:B-1----:R-:W-:Y:S01]  /*125c0*/  MOV R67, R69 ;  /* 0x0000004500437202 */ /* 0x002fe20000000f00 */
[----:B0-----:R-:W-:Y:S05]  /*125d0*/  BRA `(.L_x_4950) ;  /* 0xffff753000007947 */ /* 0x001fea000383ffff */
.L_x_4843:
[----:B------:R-:W-:Y:S01]  /*125e0*/  HFMA2.MMA R203, -RZ, RZ, 0, 5.9604644775390625e-08 ;  /* 0x00000001ffcb7435 */ /* 0x000fe200000001ff */
[----:B------:R-:W-:Y:S02]  /*125f0*/  MOV R206, R68 ;  /* 0x0000004400ce7202 */ /* 0x000fe40000000f00 */
[----:B------:R-:W-:Y:S02]  /*12600*/  MOV R204, RZ ;  /* 0x000000ff00cc7202 */ /* 0x000fe40000000f00 */
[----:B------:R-:W-:-:S02]  /*12610*/  MOV R69, 0xffffffff ;  /* 0xffffffff00457802 */ /* 0x000fc40000000f00 */
[----:B------:R-:W-:Y:S02]  /*12620*/  MOV R64, 0x12640 ;  /* 0x0001264000407802 */ /* 0x000fe40000000f00 */
[----:B01----:R-:W-:Y:S05]  /*12630*/  CALL.REL.NOINC `($__internal_119_$__cuda_sm70_shflsync_up) ;  /* 0x00001da000007944 */ /* 0x003fea0003c00000 */
[----:B0-----:R-:W-:Y:S01]  /*12640*/  HFMA2.MMA R203, -RZ, RZ, 0, 5.9604644775390625e-08 ;  /* 0x00000001ffcb7435 */ /* 0x001fe200000001ff */
[----:B-1----:R-:W-:Y:S02]  /*12650*/  MOV R205, R69 ;  /* 0x0000004500cd7202 */ /* 0x002fe40000000f00 */
[----:B------:R-:W-:Y:S02]  /*12660*/  MOV R206, R70 ;  /* 0x0000004600ce7202 */ /* 0x000fe40000000f00 */
[----:B------:R-:W-:Y:S02]  /*12670*/  MOV R204, RZ ;  /* 0x000000ff00cc7202 */ /* 0x000fe40000000f00 */
[----:B------:R-:W-:Y:S02]  /*12680*/  MOV R69, 0xffffffff ;  /* 0xffffffff00457802 */ /* 0x000fe40000000f00 */
[----:B------:R-:W-:Y:S02]  /*12690*/  MOV R64, 0x126b0 ;  /* 0x000126b000407802 */ /* 0x000fe40000000f00 */
[----:B------:R-:W-:Y:S05]  /*126a0*/  CALL.REL.NOINC `($__internal_119_$__cuda_sm70_shflsync_up) ;  /* 0x00001d3000007944 */ /* 0x000fea0003c00000 */
[----:B0-----:R-:W-:Y:S01]  /*126b0*/  HFMA2.MMA R203, -RZ, RZ, 0, 5.9604644775390625e-08 ;  /* 0x00000001ffcb7435 */ /* 0x001fe200000001ff */
[----:B-1----:R-:W-:-:S02]  /*126c0*/  MOV R207, R69 ;  /* 0x0000004500cf7202 */ /* 0x002fc40000000f00 */
[----:B------:R-:W-:Y:S02]  /*126d0*/  MOV R206, R71 ;  /* 0x0000004700ce7202 */ /* 0x000fe40000000f00 */
[----:B------:R-:W-:Y:S02]  /*126e0*/  MOV R204, RZ ;  /* 0x000000ff00cc7202 */ /* 0x000fe40000000f00 */
[----:B------:R-:W-:Y:S02]  /*126f0*/  MOV R69, 0xffffffff ;  /* 0xffffffff00457802 */ /* 0x000fe40000000f00 */
[----:B------:R-:W-:Y:S02]  /*12700*/  MOV R64, 0x12720 ;  /* 0x0001272000407802 */ /* 0x000fe40000000f00 */
[----:B------:R-:W-:Y:S05]  /*12710*/  CALL.REL.NOINC `($__internal_119_$__cuda_sm70_shflsync_up) ;  /* 0x00001cc000007944 */ /* 0x000fea0003c00000 */
[C---:B01----:R-:W-:Y:S01]  /*12720*/  FMUL.FTZ R203, R68.reuse, R69 ;  /* 0x0000004544cb7220 */ /* 0x043fe20000410000 */
[----:B------:R-:W-:Y:S01]  /*12730*/  ISETP.GE.AND P0, PT, R95, 0x1, PT ;  /* 0x000000015f00780c */ /* 0x000fe20003f06270 */
[C---:B------:R-:W-:Y:S02]  /*12740*/  FMUL.FTZ R204, R68.reuse, R207 ;  /* 0x000000cf44cc7220 */ /* 0x040fe40000410000 */
        /* <DEDUP_REMOVED lines=17> */
[----:B------:R-:W-:Y:S05]  /*12860*/  CALL.REL.NOINC `($__internal_119_$__cuda_sm70_shflsync_up) ;  /* 0x00001b7000007944 */ /* 0x000fea0003c00000 */
[----:B0-----:R-:W-:Y:S01]  /*12870*/  HFMA2.MMA R203, -RZ, RZ, 0, 1.1920928955078125e-07 ;  /* 0x00000002ffcb7435 */ /* 0x001fe200000001ff */
[----:B-1----:R-:W-:-:S02]  /*12880*/  MOV R66, R69 ;  /* 0x0000004500427202 */ /* 0x002fc40000000f00 */
[----:B------:R-:W-:Y:S02]  /*12890*/  MOV R206, R208 ;  /* 0x000000d000ce7202 */ /* 0x000fe40000000f00 */
[----:B------:R-:W-:Y:S02]  /*128a0*/  MOV R204, RZ ;  /* 0x000000ff00cc7202 */ /* 0x000fe40000000f00 */
[----:B------:R-:W-:Y:S02]  /*128b0*/  MOV R69, 0xffffffff ;  /* 0xffffffff00457802 */ /* 0x000fe40000000f00 */
[----:B------:R-:W-:Y:S02]  /*128c0*/  MOV R64, 0x128e0 ;  /* 0x000128e000407802 */ /* 0x000fe40000000f00 */
[----:B------:R-:W-:Y:S05]  /*128d0*/  CALL.REL.NOINC `($__internal_119_$__cuda_sm70_shflsync_up) ;  /* 0x00001b0000007944 */ /* 0x000fea0003c00000 */
[----:B0-----:R-:W-:Y:S01]  /*128e0*/  HFMA2.MMA R203, -RZ, RZ, 0, 1.1920928955078125e-07 ;  /* 0x00000002ffcb7435 */ /* 0x001fe200000001ff */
[----:B-1----:R-:W-:Y:S02]  /*128f0*/  MOV R67, R69 ;  /* 0x0000004500437202 */ /* 0x002fe40000000f00 */
[----:B------:R-:W-:Y:S02]  /*12900*/  MOV R206, R70 ;  /* 0x0000004600ce7202 */ /* 0x000fe40000000f00 */
[----:B------:R-:W-:-:S02]  /*12910*/  MOV R204, RZ ;  /* 0x000000ff00cc7202 */ /* 0x000fc40000000f00 */
[----:B------:R-:W-:Y:S02]  /*12920*/  MOV R69, 0xffffffff ;  /* 0xffffffff00457802 */ /* 0x000fe40000000f00 */
[----:B------:R-:W-:Y:S02]  /*12930*/  MOV R64, 0x12950 ;  /* 0x0001295000407802 */ /* 0x000fe40000000f00 */
[----:B------:R-:W-:Y:S05]  /*12940*/  CALL.REL.NOINC `($__internal_119_$__cuda_sm70_shflsync_up) ;  /* 0x00001a9000007944 */ /* 0x000fea0003c00000 */
[----:B0-----:R-:W-:Y:S01]  /*12950*/  HFMA2.MMA R203, -RZ, RZ, 0, 1.1920928955078125e-07 ;  /* 0x00000002ffcb7435 */ /* 0x001fe200000001ff */
[----:B-1----:R-:W-:Y:S02]  /*12960*/  MOV R68, R69 ;  /* 0x0000004500447202 */ /* 0x002fe40000000f00 */
[----:B------:R-:W-:Y:S02]  /*12970*/  MOV R206, R71 ;  /* 0x0000004700ce7202 */ /* 0x000fe40000000f00 */
[----:B------:R-:W-:Y:S02]  /*12980*/  MOV R204, RZ ;  /* 0x000000ff00cc7202 */ /* 0x000fe40000000f00 */
[----:B------:R-:W-:Y:S02]  /*12990*/  MOV R69, 0xffffffff ;  /* 0xffffffff00457802 */ /* 0x000fe40000000f00 */
[----:B------:R-:W-:-:S02]  /*129a0*/  MOV R64, 0x129c0 ;  /* 0x000129c000407802 */ /* 0x000fc40000000f00 */
[----:B------:R-:W-:Y:S05]  /*129b0*/  CALL.REL.NOINC `($__internal_119_$__cuda_sm70_shflsync_up) ;  /* 0x00001a2000007944 */ /* 0x000fea0003c00000 */
        /* <DEDUP_REMOVED lines=17> */
[----:B------:R-:W-:Y:S05]  /*12ad0*/  CALL.REL.NOINC `($__internal_119_$__cuda_sm70_shflsync_up) ;  /* 0x0000190000007944 */ /* 0x000fea0003c00000 */
[----:B0-----:R-:W-:Y:S01]  /*12ae0*/  HFMA2.MMA R203, -RZ, RZ, 0, 2.384185791015625e-07 ;  /* 0x00000004ffcb7435 */ /* 0x001fe200000001ff */
[----:B-1----:R-:W-:Y:S02]  /*12af0*/  MOV R66, R69 ;  /* 0x0000004500427202 */ /* 0x002fe40000000f00 */
[----:B------:R-:W-:Y:S02]  /*12b00*/  MOV R206, R208 ;  /* 0x000000d000ce7202 */ /* 0x000fe40000000f00 */
[----:B------:R-:W-:Y:S02]  /*12b10*/  MOV R204, RZ ;  /* 0x000000ff00cc7202 */ /* 0x000fe40000000f00 */
[----:B------:R-:W-:Y:S02]  /*12b20*/  MOV R69, 0xffffffff ;  /* 0xffffffff00457802 */ /* 0x000fe40000000f00 */
[----:B------:R-:W-:Y:S02]  /*12b30*/  MOV R64, 0x12b50 ;  /* 0x00012b5000407802 */ /* 0x000fe40000000f00 */
[----:B------:R-:W-:Y:S05]  /*12b40*/  CALL.REL.NOINC `($__internal_119_$__cuda_sm70_shflsync_up) ;  /* 0x0000189000007944 */ /* 0x000fea0003c00000 */
[----:B0-----:R-:W-:Y:S01]  /*12b50*/  HFMA2.MMA R203, -RZ, RZ, 0, 2.384185791015625e-07 ;  /* 0x00000004ffcb7435 */ /* 0x001fe200000001ff */
[----:B-1----:R-:W-:-:S02]  /*12b60*/  MOV R67, R69 ;  /* 0x0000004500437202 */ /* 0x002fc40000000f00 */
[----:B------:R-:W-:Y:S02]  /*12b70*/  MOV R206, R70 ;  /* 0x0000004600ce7202 */ /* 0x000fe40000000f00 */
[----:B------:R-:W-:Y:S02]  /*12b80*/  MOV R204, RZ ;  /* 0x000000ff00cc7202 */ /* 0x000fe40000000f00 */
[----:B------:R-:W-:Y:S02]  /*12b90*/  MOV R69, 0xffffffff ;  /* 0xffffffff00457802 */ /* 0x000fe40000000f00 */
[----:B------:R-:W-:Y:S02]  /*12ba0*/  MOV R64, 0x12bc0 ;  /* 0x00012bc000407802 */ /* 0x000fe40000000f00 */
[----:B------:R-:W-:Y:S05]  /*12bb0*/  CALL.REL.NOINC `($__internal_119_$__cuda_sm70_shflsync_up) ;  /* 0x0000182000007944 */ /* 0x000fea0003c00000 */
[----:B0-----:R-:W-:Y:S01]  /*12bc0*/  HFMA2.MMA R203, -RZ, RZ, 0, 2.384185791015625e-07 ;  /* 0x00000004ffcb7435 */ /* 0x001fe200000001ff */
[----:B-1----:R-:W-:Y:S02]  /*12bd0*/  MOV R68, R69 ;  /* 0x0000004500447202 */ /* 0x002fe40000000f00 */
[----:B------:R-:W-:Y:S02]  /*12be0*/  MOV R206, R71 ;  /* 0x0000004700ce7202 */ /* 0x000fe40000000f00 */
[----:B------:R-:W-:-:S02]  /*12bf0*/  MOV R204, RZ ;  /* 0x000000ff00cc7202 */ /* 0x000fc40000000f00 */
[----:B------:R-:W-:Y:S02]  /*12c00*/  MOV R69, 0xffffffff ;  /* 0xffffffff00457802 */ /* 0x000fe40000000f00 */
[----:B------:R-:W-:Y:S02]  /*12c10*/  MOV R64, 0x12c30 ;  /* 0x00012c3000407802 */ /* 0x000fe40000000f00 */
[----:B------:R-:W-:Y:S05]  /*12c20*/  CALL.REL.NOINC `($__internal_119_$__cuda_sm70_shflsync_up) ;  /* 0x000017b000007944 */ /* 0x000fea0003c00000 */
        /* <DEDUP_REMOVED lines=17> */
[----:B------:R-:W-:Y:S05]  /*12d40*/  CALL.REL.NOINC `($__internal_119_$__cuda_sm70_shflsync_up) ;  /* 0x0000169000007944 */ /* 0x000fea0003c00000 */
[----:B0-----:R-:W-:Y:S01]  /*12d50*/  HFMA2.MMA R203, -RZ, RZ, 0, 4.76837158203125e-07 ;  /* 0x00000008ffcb7435 */ /* 0x001fe200000001ff */
[----:B-1----:R-:W-:-:S02]  /*12d60*/  MOV R66, R69 ;  /* 0x0000004500427202 */ /* 0x002fc40000000f00 */
[----:B------:R-:W-:Y:S02]  /*12d70*/  MOV R206, R208 ;  /* 0x000000d000ce7202 */ /* 0x000fe40000000f00 */
[----:B------:R-:W-:Y:S02]  /*12d80*/  MOV R204, RZ ;  /* 0x000000ff00cc7202 */ /* 0x000fe40000000f00 */
[----:B------:R-:W-:Y:S02]  /*12d90*/  MOV R69, 0xffffffff ;  /* 0xffffffff00457802 */ /* 0x000fe40000000f00 */
[----:B------:R-:W-:Y:S02]  /*12da0*/  MOV R64, 0x12dc0 ;  /* 0x00012dc000407802 */ /* 0x000fe40000000f00 */
[----:B------:R-:W-:Y:S05]  /*12db0*/  CALL.REL.NOINC `($__internal_119_$__cuda_sm70_shflsync_up) ;  /* 0x0000162000007944 */ /* 0x000fea0003c00000 */
[----:B0-----:R-:W-:Y:S01]  /*12dc0*/  HFMA2.MMA R203, -RZ, RZ, 0, 4.76837158203125e-07 ;  /* 0x00000008ffcb7435 */ /* 0x001fe200000001ff */
[----:B-1----:R-:W-:Y:S02]  /*12dd0*/  MOV R67, R69 ;  /* 0x0000004500437202 */ /* 0x002fe40000000f00 */
[----:B------:R-:W-:Y:S02]  /*12de0*/  MOV R206, R70 ;  /* 0x0000004600ce7202 */ /* 0x000fe40000000f00 */
[----:B------:R-:W-:-:S02]  /*12df0*/  MOV R204, RZ ;  /* 0x000000ff00cc7202 */ /* 0x000fc40000000f00 */
[----:B------:R-:W-:Y:S02]  /*12e00*/  MOV R69, 0xffffffff ;  /* 0xffffffff00457802 */ /* 0x000fe40000000f00 */
[----:B------:R-:W-:Y:S02]  /*12e10*/  MOV R64, 0x12e30 ;  /* 0x00012e3000407802 */ /* 0x000fe40000000f00 */
[----:B------:R-:W-:Y:S05]  /*12e20*/  CALL.REL.NOINC `($__internal_119_$__cuda_sm70_shflsync_up) ;  /* 0x000015b000007944 */ /* 0x000fea0003c00000 */
[----:B0-----:R-:W-:Y:S01]  /*12e30*/  HFMA2.MMA R203, -RZ, RZ, 0, 4.76837158203125e-07 ;  /* 0x00000008ffcb7435 */ /* 0x001fe200000001ff */
        /* <DEDUP_REMOVED lines=21> */
[----:B------:R-:W-:-:S02]  /*12f90*/  MOV R66, R205 ;  /* 0x000000cd00427202 */ /* 0x000fc40000000f00 */
[----:B------:R-:W-:Y:S02]  /*12fa0*/  MOV R206, R205 ;  /* 0x000000cd00ce7202 */ /* 0x000fe40000000f00 */
[----:B------:R-:W-:Y:S02]  /*12fb0*/  MOV R204, RZ ;  /* 0x000000ff00cc7202 */ /* 0x000fe40000000f00 */
[----:B------:R-:W-:Y:S02]  /*12fc0*/  MOV R68, R70 ;  /* 0x0000004600447202 */ /* 0x000fe40000000f00 */
[----:B------:R-:W-:Y:S02]  /*12fd0*/  MOV R67, R71 ;  /* 0x0000004700437202 */ /* 0x000fe40000000f00 */
[----:B------:R-:W-:Y:S02]  /*12fe0*/  MOV R205, R207 ;  /* 0x000000cf00cd7202 */ /* 0x000fe40000000f00 */
[----:B------:R-:W-:Y:S05]  /*12ff0*/  CALL.REL.NOINC `($__internal_119_$__cuda_sm70_shflsync_up) ;  /* 0x000013e000007944 */ /* 0x000fea0003c00000 */
[----:B0-----:R-:W-:Y:S01]  /*13000*/  HFMA2.MMA R203, -RZ, RZ, 0, 9.5367431640625e-07 ;  /* 0x00000010ffcb7435 */ /* 0x001fe200000001ff */
[----:B-1----:R-:W-:Y:S02]  /*13010*/  MOV R208, R69 ;  /* 0x0000004500d07202 */ /* 0x002fe40000000f00 */
[----:B------:R-:W-:-:S02]  /*13020*/  MOV R206, R207 ;  /* 0x000000cf00ce7202 */ /* 0x000fc40000000f00 */
[----:B------:R-:W-:Y:S02]  /*13030*/  MOV R204, RZ ;  /* 0x000000ff00cc7202 */ /* 0x000fe40000000f00 */
[----:B------:R-:W-:Y:S02]  /*13040*/  MOV R69, 0xffffffff ;  /* 0xffffffff00457802 */ /* 0x000fe40000000f00 */
[----:B------:R-:W-:Y:S02]  /*13050*/  MOV R64, 0x13070 ;  /* 0x0001307000407802 */ /* 0x000fe40000000f00 */
[----:B------:R-:W-:Y:S05]  /*13060*/  CALL.REL.NOINC `($__internal_119_$__cuda_sm70_shflsync_up) ;  /* 0x0000137000007944 */ /* 0x000fea0003c00000 */
[----:B0-----:R-:W-:Y:S01]  /*13070*/  HFMA2.MMA R203, -RZ, RZ, 0, 9.5367431640625e-07 ;  /* 0x00000010ffcb7435 */ /* 0x001fe200000001ff */
[----:B-1----:R-:W-:Y:S02]  /*13080*/  MOV R210, R69 ;  /* 0x0000004500d27202 */ /* 0x002fe40000000f00 */
[----:B------:R-:W-:Y:S02]  /*13090*/  MOV R206, R70 ;  /* 0x0000004600ce7202 */ /* 0x000fe40000000f00 */
[----:B------:R-:W-:Y:S02]  /*130a0*/  MOV R204, RZ ;  /* 0x000000ff00cc7202 */ /* 0x000fe40000000f00 */
[----:B------:R-:W-:-:S02]  /*130b0*/  MOV R69, 0xffffffff ;  /* 0xffffffff00457802 */ /* 0x000fc40000000f00 */
[----:B------:R-:W-:Y:S02]  /*130c0*/  MOV R64, 0x130e0 ;  /* 0x000130e000407802 */ /* 0x000fe40000000f00 */
[----:B------:R-:W-:Y:S05]  /*130d0*/  CALL.REL.NOINC `($__internal_119_$__cuda_sm70_shflsync_up) ;  /* 0x0000130000007944 */ /* 0x000fea0003c00000 */
[----:B0-----:R-:W-:Y:S01]  /*130e0*/  HFMA2.MMA R203, -RZ, RZ, 0, 9.5367431640625e-07 ;  /* 0x00000010ffcb7435 */ /* 0x001fe200000001ff */
[----:B-1----:R-:W-:Y:S02]  /*130f0*/  MOV R212, R69 ;  /* 0x0000004500d47202 */ /* 0x002fe40000000f00 */
[----:B------:R-:W-:Y:S02]  /*13100*/  MOV R206, R71 ;  /* 0x0000004700ce7202 */ /* 0x000fe40000000f00 */
[----:B------:R-:W-:Y:S02]  /*13110*/  MOV R204, RZ ;  /* 0x000000ff00cc7202 */ /* 0x000fe40000000f00 */
[----:B------:R-:W-:Y:S02]  /*13120*/  MOV R69, 0xffffffff ;  /* 0xffffffff00457802 */ /* 0x000fe40000000f00 */
[----:B------:R-:W-:Y:S02]  /*13130*/  MOV R64, 0x13150 ;  /* 0x0001315000407802 */ /* 0x000fe40000000f00 */
[----:B------:R-:W-:Y:S05]  /*13140*/  CALL.REL.NOINC `($__internal_119_$__cuda_sm70_shflsync_up) ;  /* 0x0000129000007944 */ /* 0x000fea0003c00000 */
[----:B01----:R-:W-:Y:S05]  /*13150*/  BRA `(.L_x_4951) ;  /* 0xffff6e1000007947 */ /* 0x003fea000383ffff */
.L_x_4848:
[----:B------:R-:W-:Y:S01]  /*13160*/  HFMA2.MMA R203, -RZ, RZ, 0, 5.9604644775390625e-08 ;  /* 0x00000001ffcb7435 */ /* 0x000fe200000001ff */
[----:B------:R-:W-:-:S02]  /*13170*/  MOV R204, RZ ;  /* 0x000000ff00cc7202 */ /* 0x000fc40000000f00 */
[----:B------:R-:W-:Y:S02]  /*13180*/  MOV R69, 0xffffffff ;  /* 0xffffffff00457802 */ /* 0x000fe40000000f00 */
[----:B------:R-:W-:Y:S02]  /*13190*/  MOV R64, 0x131b0 ;  /* 0x000131b000407802 */ /* 0x000fe40000000f00 */
[----:B01----:R-:W-:Y:S05]  /*131a0*/  CALL.REL.NOINC `($__internal_119_$__cuda_sm70_shflsync_up) ;  /* 0x0000123000007944 */ /* 0x003fea0003c00000 */
[----:B0-----:R-:W-:Y:S01]  /*131b0*/  HFMA2.MMA R203, -RZ, RZ, 0, 5.9604644775390625e-08 ;  /* 0x00000001ffcb7435 */ /* 0x001fe200000001ff */
[----:B-1----:R-:W-:Y:S02]  /*131c0*/  MOV R66, R69 ;  /* 0x0000004500427202 */ /* 0x002fe40000000f00 */
[----:B------:R-:W-:Y:S02]  /*131d0*/  MOV R206, R70 ;  /* 0x0000004600ce7202 */ /* 0x000fe40000000f00 */
[----:B------:R-:W-:Y:S02]  /*131e0*/  MOV R204, RZ ;  /* 0x000000ff00cc7202 */ /* 0x000fe40000000f00 */
[----:B------:R-:W-:Y:S02]  /*131f0*/  MOV R69, 0xffffffff ;  /* 0xffffffff00457802 */ /* 0x000fe40000000f00 */
[----:B------:R-:W-:-:S02]  /*13200*/  MOV R64, 0x13220 ;  /* 0x0001322000407802 */ /* 0x000fc40000000f00 */
        /* <DEDUP_REMOVED lines=8> */
[----:B0-----:R-:W-:Y:S01]  /*13290*/  HFMA2.MMA R203, -RZ, RZ, 0, 5.9604644775390625e-08 ;  /* 0x00000001ffcb7435 */ /* 0x001fe200000001ff */
[----:B-1----:R-:W-:Y:S02]  /*132a0*/  MOV R68, R69 ;  /* 0x0000004500447202 */ /* 0x002fe40000000f00 */
[----:B------:R-:W-:Y:S02]  /*132b0*/  MOV R206, R67 ;  /* 0x0000004300ce7202 */ /* 0x000fe40000000f00 */
[----:B------:R-:W-:-:S02]  /*132c0*/  MOV R204, RZ ;  /* 0x000000ff00cc7202 */ /* 0x000fc40000000f00 */
[----:B------:R-:W-:Y:S02]  /*132d0*/  MOV R69, 0xffffffff ;  /* 0xffffffff00457802 */ /* 0x000fe40000000f00 */
[----:B------:R-:W-:Y:S02]  /*132e0*/  MOV R64, 0x13300 ;  /* 0x0001330000407802 */ /* 0x000fe40000000f00 */
[----:B------:R-:W-:Y:S05]  /*132f0*/  CALL.REL.NOINC `($__internal_119_$__cuda_sm70_shflsync_up) ;  /* 0x000010e000007944 */ /* 0x000fea0003c00000 */
[----:B------:R-:W-:Y:S01]  /*13300*/  MOV R71, R66 ;  /* 0x0000004200477202 */ /* 0x000fe20000000f00 */
[----:B------:R-:W-:Y:S01]  /*13310*/  HFMA2.MMA R66, -RZ, RZ, 0, 0 ;  /* 0x00000000ff427435 */ /* 0x000fe200000001ff */
[----:B------:R-:W-:Y:S02]  /*13320*/  MOV R241, R60 ;  /* 0x0000003c00f17202 */ /* 0x000fe40000000f00 */
[----:B------:R-:W-:Y:S02]  /*13330*/  MOV R65, 0xffffffff ;  /* 0xffffffff00417802 */ /* 0x000fe40000000f00 */
[----:B------:R-:W-:Y:S02]  /*13340*/  MOV R64, 0x13360 ;  /* 0x0001336000407802 */ /* 0x000fe40000000f00 */
[----:B01----:R-:W-:Y:S05]  /*13350*/  CALL.REL.NOINC `($__internal_118_$__cuda_sm70_shflsync_idx_p) ;  /* 0x0000102000007944 */ /* 0x003fea0003c00000 */
[----:B-1----:R-:W-:Y:S01]  /*13360*/  MOV R60, R66 ;  /* 0x00000042003c7202 */ /* 0x002fe20000000f00 */
[----:B------:R-:W-:Y:S01]  /*13370*/  HFMA2.MMA R66, -RZ, RZ, 0, 0 ;  /* 0x00000000ff427435 */ /* 0x000fe200000001ff */
[----:B------:R-:W-:-:S02]  /*13380*/  MOV R241, R61 ;  /* 0x0000003d00f17202 */ /* 0x000fc40000000f00 */
[----:B------:R-:W-:Y:S02]  /*13390*/  MOV R65, 0xffffffff ;  /* 0xffffffff00417802 */ /* 0x000fe40000000f00 */
[----:B------:R-:W-:Y:S02]  /*133a0*/  MOV R64, 0x133c0 ;  /* 0x000133c000407802 */ /* 0x000fe40000000f00 */
[----:B0-----:R-:W-:Y:S05]  /*133b0*/  CALL.REL.NOINC `($__internal_118_$__cuda_sm70_shflsync_idx_p) ;  /* 0x00000fc000007944 */ /* 0x001fea0003c00000 */
[----:B-1----:R-:W-:Y:S01]  /*133c0*/  MOV R61, R66 ;  /* 0x00000042003d7202 */ /* 0x002fe20000000f00 */
[----:B------:R-:W-:Y:S01]  /*133d0*/  HFMA2.MMA R66, -RZ, RZ, 0, 0 ;  /* 0x00000000ff427435 */ /* 0x000fe200000001ff */
[----:B------:R-:W-:Y:S02]  /*133e0*/  MOV R241, R62 ;  /* 0x0000003e00f17202 */ /* 0x000fe40000000f00 */
[----:B------:R-:W-:Y:S02]  /*133f0*/  MOV R65, 0xffffffff ;  /* 0xffffffff00417802 */ /* 0x000fe40000000f00 */
[----:B------:R-:W-:Y:S02]  /*13400*/  MOV R64, 0x13420 ;  /* 0x0001342000407802 */ /* 0x000fe40000000f00 */
[----:B0-----:R-:W-:Y:S05]  /*13410*/  CALL.REL.NOINC `($__internal_118_$__cuda_sm70_shflsync_idx_p) ;  /* 0x00000f6000007944 */ /* 0x001fea0003c00000 */
[----:B-1----:R-:W-:Y:S01]  /*13420*/  MOV R62, R66 ;  /* 0x00000042003e7202 */ /* 0x002fe20000000f00 */
[----:B------:R-:W-:Y:S01]  /*13430*/  HFMA2.MMA R66, -RZ, RZ, 0, 0 ;  /* 0x00000000ff427435 */ /* 0x000fe200000001ff */
[----:B------:R-:W-:-:S02]  /*13440*/  MOV R241, R63 ;  /* 0x0000003f00f17202 */ /* 0x000fc40000000f00 */
[----:B------:R-:W-:Y:S02]  /*13450*/  MOV R65, 0xffffffff ;  /* 0xffffffff00417802 */ /* 0x000fe40000000f00 */
[----:B------:R-:W-:Y:S02]  /*13460*/  MOV R64, 0x13480 ;  /* 0x0001348000407802 */ /* 0x000fe40000000f00 */
[----:B0-----:R-:W-:Y:S05]  /*13470*/  CALL.REL.NOINC `($__internal_118_$__cuda_sm70_shflsync_idx_p) ;  /* 0x00000f0000007944 */ /* 0x001fea0003c00000 */
[----:B-1----:R-:W-:Y:S01]  /*13480*/  MOV R63, R66 ;  /* 0x00000042003f7202 */ /* 0x002fe20000000f00 */
[----:B0-----:R-:W-:Y:S05]  /*13490*/  BRA `(.L_x_4952) ;  /* 0xffff6db000007947 */ /* 0x001fea000383ffff */
.L_x_4851:
[----:B------:R-:W-:Y:S01]  /*134a0*/  HFMA2.MMA R65, -RZ, RZ, 0, 5.9604644775390625e-08 ;  /* 0x00000001ff417435 */ /* 0x000fe200000001ff */
[----:B------:R-:W-:Y:S02]  /*134b0*/  MOV R66, R239 ;  /* 0x000000ef00427202 */ /* 0x000fe40000000f00 */
[----:B------:R-:W-:Y:S02]  /*134c0*/  MOV R242, 0x1f ;  /* 0x0000001f00f27802 */ /* 0x000fe40000000f00 */
[----:B------:R-:W-:Y:S02]  /*134d0*/  MOV R241, 0xffffffff ;  /* 0xffffffff00f17802 */ /* 0x000fe40000000f00 */
[----:B------:R-:W-:-:S02]  /*134e0*/  MOV R64, 0x13500 ;  /* 0x0001350000407802 */ /* 0x000fc40000000f00 */
[----:B------:R-:W-:Y:S05]  /*134f0*/  CALL.REL.NOINC `($__internal_117_$__cuda_sm70_shflsync_down) ;  /* 0x00000e4000007944 */ /* 0x000fea0003c00000 */
[----:B-1----:R-:W-:Y:S01]  /*13500*/  MOV R67, R66 ;  /* 0x0000004200437202 */ /* 0x002fe20000000f00 */
[----:B------:R-:W-:Y:S05]  /*13510*/  BRA `(.L_x_4953) ;  /* 0xffff802000007947 */ /* 0x000fea000383ffff */
.L_x_4852:
[----:B------:R-:W-:Y:S01]  /*13520*/  HFMA2.MMA R65, -RZ, RZ, 0, 5.9604644775390625e-08 ;  /* 0x00000001ff417435 */ /* 0x000fe200000001ff */
[----:B------:R-:W-:-:S02]  /*13530*/  MOV R66, R69 ;  /* 0x0000004500427202 */ /* 0x000fc40000000f00 */
[----:B------:R-:W-:Y:S02]  /*13540*/  MOV R242, 0x1f ;  /* 0x0000001f00f27802 */ /* 0x000fe40000000f00 */
[----:B------:R-:W-:Y:S02]  /*13550*/  MOV R241, 0xffffffff ;  /* 0xffffffff00f17802 */ /* 0x000fe40000000f00 */
[----:B------:R-:W-:Y:S02]  /*13560*/  MOV R64, 0x13580 ;  /* 0x0001358000407802 */ /* 0x000fe40000000f00 */
[----:B01----:R-:W-:Y:S05]  /*13570*/  CALL.REL.NOINC `($__internal_117_$__cuda_sm70_shflsync_down) ;  /* 0x00000dc000007944 */ /* 0x003fea0003c00000 */
[----:B------:R-:W-:Y:S01]  /*13580*/  HFMA2.MMA R65, -RZ, RZ, 0, 5.9604644775390625e-08 ;  /* 0x00000001ff417435 */ /* 0x000fe200000001ff */
[----:B-1----:R-:W-:Y:S02]  /*13590*/  MOV R69, R66 ;  /* 0x0000004200457202 */ /* 0x002fe40000000f00 */
[----:B------:R-:W-:Y:S02]  /*135a0*/  MOV R66, R68 ;  /* 0x0000004400427202 */ /* 0x000fe40000000f00 */
[----:B------:R-:W-:Y:S02]  /*135b0*/  MOV R242, 0x1f ;  /* 0x0000001f00f27802 */ /* 0x000fe40000000f00 */
[----:B------:R-:W-:-:S02]  /*135c0*/  MOV R241, 0xffffffff ;  /* 0xffffffff00f17802 */ /* 0x000fc40000000f00 */
[----:B------:R-:W-:Y:S02]  /*135d0*/  MOV R64, 0x135f0 ;  /* 0x000135f000407802 */ /* 0x000fe40000000f00 */
[----:B------:R-:W-:Y:S05]  /*135e0*/  CALL.REL.NOINC `($__internal_117_$__cuda_sm70_shflsync_down) ;  /* 0x00000d5000007944 */ /* 0x000fea0003c00000 */
[----:B------:R-:W-:Y:S01]  /*135f0*/  HFMA2.MMA R65, -RZ, RZ, 0, 5.9604644775390625e-08 ;  /* 0x00000001ff417435 */ /* 0x000fe200000001ff */
[----:B-1----:R-:W-:Y:S02]  /*13600*/  MOV R239, R66 ;  /* 0x0000004200ef7202 */ /* 0x002fe40000000f00 */
[----:B------:R-:W-:Y:S02]  /*13610*/  MOV R66, R70 ;  /* 0x0000004600427202 */ /* 0x000fe40000000f00 */
[----:B------:R-:W-:Y:S02]  /*13620*/  MOV R242, 0x1f ;  /* 0x0000001f00f27802 */ /* 0x000fe40000000f00 */
[----:B------:R-:W-:Y:S02]  /*13630*/  MOV R241, 0xffffffff ;  /* 0xffffffff00f17802 */ /* 0x000fe40000000f00 */
[----:B------:R-:W-:Y:S02]  /*13640*/  MOV R64, 0x13660 ;  /* 0x0001366000407802 */ /* 0x000fe40000000f00 */
[----:B------:R-:W-:Y:S05]  /*13650*/  CALL.REL.NOINC `($__internal_117_$__cuda_sm70_shflsync_down) ;  /* 0x00000ce000007944 */ /* 0x000fea0003c00000 */
[----:B-1----:R-:W-:Y:S01]  /*13660*/  MOV R64, R66 ;  /* 0x0000004200407202 */ /* 0x002fe20000000f00 */
[----:B------:R-:W-:Y:S05]  /*13670*/  BRA `(.L_x_4954) ;  /* 0xffff7f0000007947 */ /* 0x000fea000383ffff */
.L_x_4855:
[----:B------:R-:W-:Y:S01]  /*13680*/  HFMA2.MMA R65, -RZ, RZ, 0, 1.1920928955078125e-07 ;  /* 0x00000002ff417435 */ /* 0x000fe200000001ff */
[----:B------:R-:W-:-:S02]  /*13690*/  MOV R66, R71 ;  /* 0x0000004700427202 */ /* 0x000fc40000000f00 */
[----:B------:R-:W-:Y:S02]  /*136a0*/  MOV R242, 0x1f ;  /* 0x0000001f00f27802 */ /* 0x000fe40000000f00 */
[----:B------:R-:W-:Y:S02]  /*136b0*/  MOV R241, 0xffffffff ;  /* 0xffffffff00f17802 */ /* 0x000fe40000000f00 */
[----:B----4-:R-:W-:Y:S02]  /*136c0*/  MOV R64, 0x136e0 ;  /* 0x000136e000407802 */ /* 0x010fe40000000f00 */
[----:B0123--:R-:W-:Y:S05]  /*136d0*/  CALL.REL.NOINC `($__internal_117_$__cuda_sm70_shflsync_down) ;  /* 0x00000c6000007944 */ /* 0x00ffea0003c00000 */
[----:B------:R-:W-:Y:S01]  /*136e0*/  HFMA2.MMA R65, -RZ, RZ, 0, 1.1920928955078125e-07 ;  /* 0x00000002ff417435 */ /* 0x000fe200000001ff */
[----:B-1----:R-:W-:Y:S02]  /*136f0*/  MOV R67, R66 ;  /* 0x0000004200437202 */ /* 0x002fe40000000f00 */
[----:B------:R-:W-:Y:S02]  /*13700*/  MOV R66, R240 ;  /* 0x000000f000427202 */ /* 0x000fe40000000f00 */
[----:B------:R-:W-:Y:S02]  /*13710*/  MOV R242, 0x1f ;  /* 0x0000001f00f27802 */ /* 0x000fe40000000f00 */
[----:B------:R-:W-:-:S02]  /*13720*/  MOV R241, 0xffffffff ;  /* 0xffffffff00f17802 */ /* 0x000fc40000000f00 */
[----:B------:R-:W-:Y:S02]  /*13730*/  MOV R64, 0x13750 ;  /* 0x0001375000407802 */ /* 0x000fe40000000f00 */
[----:B------:R-:W-:Y:S05]  /*13740*/  CALL.REL.NOINC `($__internal_117_$__cuda_sm70_shflsync_down) ;  /* 0x00000bf000007944 */ /* 0x000fea0003c00000 */
[----:B------:R-:W-:Y:S01]  /*13750*/  HFMA2.MMA R65, -RZ, RZ, 0, 1.1920928955078125e-07 ;  /* 0x00000002ff417435 */ /* 0x000fe200000001ff */
[----:B-1----:R-:W-:Y:S02]  /*13760*/  MOV R69, R66 ;  /* 0x0000004200457202 */ /* 0x002fe40000000f00 */
[----:B------:R-:W-:Y:S02]  /*13770*/  MOV R66, R68 ;  /* 0x0000004400427202 */ /* 0x000fe40000000f00 */
[----:B------:R-:W-:Y:S02]  /*13780*/  MOV R242, 0x1f ;  /* 0x0000001f00f27802 */ /* 0x000fe40000000f00 */
[----:B------:R-:W-:Y:S02]  /*13790*/  MOV R241, 0xffffffff ;  /* 0xffffffff00f17802 */ /* 0x000fe40000000f00 */
[----:B------:R-:W-:Y:S02]  /*137a0*/  MOV R64, 0x137c0 ;  /* 0x000137c000407802 */ /* 0x000fe40000000f00 */
[----:B------:R-:W-:Y:S05]  /*137b0*/  CALL.REL.NOINC `($__internal_117_$__cuda_sm70_shflsync_down) ;  /* 0x00000b8000007944 */ /* 0x000fea0003c00000 */
[----:B------:R-:W-:Y:S01]  /*137c0*/  HFMA2.MMA R65, -RZ, RZ, 0, 1.1920928955078125e-07 ;  /* 0x00000002ff417435 */ /* 0x000fe200000001ff */
[----:B-1----:R-:W-:-:S02]  /*137d0*/  MOV R70, R66 ;  /* 0x0000004200467202 */ /* 0x002fc40000000f00 */
[----:B------:R-:W-:Y:S02]  /*137e0*/  MOV R66, R238 ;  /* 0x000000ee00427202 */ /* 0x000fe40000000f00 */
[----:B------:R-:W-:Y:S02]  /*137f0*/  MOV R242, 0x1f ;  /* 0x0000001f00f27802 */ /* 0x000fe40000000f00 */
[----:B------:R-:W-:Y:S02]  /*13800*/  MOV R241, 0xffffffff ;  /* 0xffffffff00f17802 */ /* 0x000fe40000000f00 */
[----:B------:R-:W-:Y:S02]  /*13810*/  MOV R64, 0x13830 ;  /* 0x0001383000407802 */ /* 0x000fe40000000f00 */
[----:B------:R-:W-:Y:S05]  /*13820*/  CALL.REL.NOINC `($__internal_117_$__cuda_sm70_shflsync_down) ;  /* 0x00000b1000007944 */ /* 0x000fea0003c00000 */
[----:B-1----:R-:W-:Y:S01]  /*13830*/  MOV R64, R66 ;  /* 0x0000004200407202 */ /* 0x002fe20000000f00 */
[----:B------:R-:W-:Y:S05]  /*13840*/  BRA `(.L_x_4955) ;  /* 0xffff7e7000007947 */ /* 0x000fea000383ffff */
.L_x_4858:
[----:B------:R-:W-:Y:S01]  /*13850*/  HFMA2.MMA R65, -RZ, RZ, 0, 2.384185791015625e-07 ;  /* 0x00000004ff417435 */ /* 0x000fe200000001ff */
[----:B------:R-:W-:Y:S02]  /*13860*/  MOV R66, R71 ;  /* 0x0000004700427202 */ /* 0x000fe40000000f00 */
[----:B------:R-:W-:-:S02]  /*13870*/  MOV R242, 0x1f ;  /* 0x0000001f00f27802 */ /* 0x000fc40000000f00 */
[----:B------:R-:W-:Y:S02]  /*13880*/  MOV R241, 0xffffffff ;  /* 0xffffffff00f17802 */ /* 0x000fe40000000f00 */
[----:B----4-:R-:W-:Y:S02]  /*13890*/  MOV R64, 0x138b0 ;  /* 0x000138b000407802 */ /* 0x010fe40000000f00 */
[----:B0123--:R-:W-:Y:S05]  /*138a0*/  CALL.REL.NOINC `($__internal_117_$__cuda_sm70_shflsync_down) ;  /* 0x00000a9000007944 */ /* 0x00ffea0003c00000 */
[----:B-1----:R-:W-:Y:S01]  /*138b0*/  MOV R67, R66 ;  /* 0x0000004200437202 */ /* 0x002fe20000000f00 */
[----:B------:R-:W-:Y:S05]  /*138c0*/  BRA `(.L_x_4956) ;  /* 0xffff7f0000007947 */ /* 0x000fea000383ffff */
.L_x_4859:
[----:B------:R-:W-:Y:S01]  /*138d0*/  HFMA2.MMA R65, -RZ, RZ, 0, 2.384185791015625e-07 ;  /* 0x00000004ff417435 */ /* 0x000fe200000001ff */
[----:B------:R-:W-:Y:S02]  /*138e0*/  MOV R66, R240 ;  /* 0x000000f000427202 */ /* 0x000fe40000000f00 */
[----:B------:R-:W-:Y:S02]  /*138f0*/  MOV R242, 0x1f ;  /* 0x0000001f00f27802 */ /* 0x000fe40000000f00 */
[----:B------:R-:W-:Y:S02]  /*13900*/  MOV R241, 0xffffffff ;  /* 0xffffffff00f17802 */ /* 0x000fe40000000f00 */
[----:B----4-:R-:W-:-:S02]  /*13910*/  MOV R64, 0x13930 ;  /* 0x0001393000407802 */ /* 0x010fc40000000f00 */
[----:B0123--:R-:W-:Y:S05]  /*13920*/  CALL.REL.NOINC `($__internal_117_$__cuda_sm70_shflsync_down) ;  /* 0x00000a1000007944 */ /* 0x00ffea0003c00000 */
[----:B------:R-:W-:Y:S01]  /*13930*/  HFMA2.MMA R65, -RZ, RZ, 0, 2.384185791015625e-07 ;  /* 0x00000004ff417435 */ /* 0x000fe200000001ff */
[----:B-1----:R-:W-:-:S02]  /*13940*/  MOV R69, R66 ;  /* 0x0000004200457202 */ /* 0x002fc40000000f00 */
[----:B------:R-:W-:Y:S02]  /*13950*/  MOV R66, R68 ;  /* 0x0000004400427202 */ /* 0x000fe40000000f00 */
[----:B------:R-:W-:Y:S02]  /*13960*/  MOV R242, 0x1f ;  /* 0x0000001f00f27802 */ /* 0x000fe40000000f00 */
[----:B------:R-:W-:Y:S02]  /*13970*/  MOV R241, 0xffffffff ;  /* 0xffffffff00f17802 */ /* 0x000fe40000000f00 */
[----:B------:R-:W-:Y:S02]  /*13980*/  MOV R64, 0x139a0 ;  /* 0x000139a000407802 */ /* 0x000fe40000000f00 */
[----:B------:R-:W-:Y:S05]  /*13990*/  CALL.REL.NOINC `($__internal_117_$__cuda_sm70_shflsync_down) ;  /* 0x000009a000007944 */ /* 0x000fea0003c00000 */
[----:B------:R-:W-:Y:S01]  /*139a0*/  HFMA2.MMA R65, -RZ, RZ, 0, 2.384185791015625e-07 ;  /* 0x00000004ff417435 */ /* 0x000fe200000001ff */
[----:B-1----:R-:W-:Y:S02]  /*139b0*/  MOV R70, R66 ;  /* 0x0000004200467202 */ /* 0x002fe40000000f00 */
[----:B------:R-:W-:Y:S02]  /*139c0*/  MOV R66, R238 ;  /* 0x000000ee00427202 */ /* 0x000fe40000000f00 */
[----:B------:R-:W-:-:S02]  /*139d0*/  MOV R242, 0x1f ;  /* 0x0000001f00f27802 */ /* 0x000fc40000000f00 */
[----:B------:R-:W-:Y:S02]  /*139e0*/  MOV R241, 0xffffffff ;  /* 0xffffffff00f17802 */ /* 0x000fe40000000f00 */
[----:B------:R-:W-:Y:S02]  /*139f0*/  MOV R64, 0x13a10 ;  /* 0x00013a1000407802 */ /* 0x000fe40000000f00 */
[----:B------:R-:W-:Y:S05]  /*13a00*/  CALL.REL.NOINC `($__internal_117_$__cuda_sm70_shflsync_down) ;  /* 0x0000093000007944 */ /* 0x000fea0003c00000 */
[----:B-1----:R-:W-:Y:S01]  /*13a10*/  MOV R64, R66 ;  /* 0x0000004200407202 */ /* 0x002fe20000000f00 */
[----:B------:R-:W-:Y:S05]  /*13a20*/  BRA `(.L_x_4957) ;  /* 0xffff7de000007947 */ /* 0x000fea000383ffff */
.L_x_4862:
[----:B------:R-:W-:Y:S01]  /*13a30*/  HFMA2.MMA R65, -RZ, RZ, 0, 4.76837158203125e-07 ;  /* 0x00000008ff417435 */ /* 0x000fe200000001ff */
[----:B------:R-:W-:Y:S02]  /*13a40*/  MOV R66, R71 ;  /* 0x0000004700427202 */ /* 0x000fe40000000f00 */
[----:B------:R-:W-:Y:S02]  /*13a50*/  MOV R242, 0x1f ;  /* 0x0000001f00f27802 */ /* 0x000fe40000000f00 */
[----:B------:R-:W-:Y:S02]  /*13a60*/  MOV R241, 0xffffffff ;  /* 0xffffffff00f17802 */ /* 0x000fe40000000f00 */
[----:B----4-:R-:W-:-:S02]  /*13a70*/  MOV R64, 0x13a90 ;  /* 0x00013a9000407802 */ /* 0x010fc40000000f00 */
[----:B0123--:R-:W-:Y:S05]  /*13a80*/  CALL.REL.NOINC `($__internal_117_$__cuda_sm70_shflsync_down) ;  /* 0x000008b000007944 */ /* 0x00ffea0003c00000 */
[----:B------:R-:W-:Y:S01]  /*13a90*/  HFMA2.MMA R65, -RZ, RZ, 0, 4.76837158203125e-07 ;  /* 0x00000008ff417435 */ /* 0x000fe200000001ff */
[----:B-1----:R-:W-:-:S02]  /*13aa0*/  MOV R67, R66 ;  /* 0x0000004200437202 */ /* 0x002fc40000000f00 */
[----:B------:R-:W-:Y:S02]  /*13ab0*/  MOV R66, R240 ;  /* 0x000000f000427202 */ /* 0x000fe40000000f00 */
[----:B------:R-:W-:Y:S02]  /*13ac0*/  MOV R242, 0x1f ;  /* 0x0000001f00f27802 */ /* 0x000fe40000000f00 */
[----:B------:R-:W-:Y:S02]  /*13ad0*/  MOV R241, 0xffffffff ;  /* 0xffffffff00f17802 */ /* 0x000fe40000000f00 */
[----:B------:R-:W-:Y:S02]  /*13ae0*/  MOV R64, 0x13b00 ;  /* 0x00013b0000407802 */ /* 0x000fe40000000f00 */
[----:B------:R-:W-:Y:S05]  /*13af0*/  CALL.REL.NOINC `($__internal_117_$__cuda_sm70_shflsync_down) ;  /* 0x0000084000007944 */ /* 0x000fea0003c00000 */
[----:B------:R-:W-:Y:S01]  /*13b00*/  HFMA2.MMA R65, -RZ, RZ, 0, 4.76837158203125e-07 ;  /* 0x00000008ff417435 */ /* 0x000fe200000001ff */
[----:B-1----:R-:W-:Y:S02]  /*13b10*/  MOV R69, R66 ;  /* 0x0000004200457202 */ /* 0x002fe40000000f00 */
[----:B------:R-:W-:Y:S02]  /*13b20*/  MOV R66, R68 ;  /* 0x0000004400427202 */ /* 0x000fe40000000f00 */
[----:B------:R-:W-:-:S02]  /*13b30*/  MOV R242, 0x1f ;  /* 0x0000001f00f27802 */ /* 0x000fc40000000f00 */
[----:B------:R-:W-:Y:S02]  /*13b40*/  MOV R241, 0xffffffff ;  /* 0xffffffff00f17802 */ /* 0x000fe40000000f00 */
[----:B------:R-:W-:Y:S02]  /*13b50*/  MOV R64, 0x13b70 ;  /* 0x00013b7000407802 */ /* 0x000fe40000000f00 */
[----:B------:R-:W-:Y:S05]  /*13b60*/  CALL.REL.NOINC `($__internal_117_$__cuda_sm70_shflsync_down) ;  /* 0x000007d000007944 */ /* 0x000fea0003c00000 */
[----:B------:R-:W-:Y:S01]  /*13b70*/  HFMA2.MMA R65, -RZ, RZ, 0, 4.76837158203125e-07 ;  /* 0x00000008ff417435 */ /* 0x000fe200000001ff */
[----:B-1----:R-:W-:Y:S02]  /*13b80*/  MOV R70, R66 ;  /* 0x0000004200467202 */ /* 0x002fe40000000f00 */
[----:B------:R-:W-:Y:S02]  /*13b90*/  MOV R66, R238 ;  /* 0x000000ee00427202 */ /* 0x000fe40000000f00 */
[----:B------:R-:W-:Y:S02]  /*13ba0*/  MOV R242, 0x1f ;  /* 0x0000001f00f27802 */ /* 0x000fe40000000f00 */
[----:B------:R-:W-:Y:S02]  /*13bb0*/  MOV R241, 0xffffffff ;  /* 0xffffffff00f17802 */ /* 0x000fe40000000f00 */
[----:B------:R-:W-:-:S02]  /*13bc0*/  MOV R64, 0x13be0 ;  /* 0x00013be000407802 */ /* 0x000fc40000000f00 */
[----:B------:R-:W-:Y:S05]  /*13bd0*/  CALL.REL.NOINC `($__internal_117_$__cuda_sm70_shflsync_down) ;  /* 0x0000076000007944 */ /* 0x000fea0003c00000 */
[----:B-1----:R-:W-:Y:S01]  /*13be0*/  MOV R64, R66 ;  /* 0x0000004200407202 */ /* 0x002fe20000000f00 */
[----:B------:R-:W-:Y:S05]  /*13bf0*/  BRA `(.L_x_4958) ;  /* 0xffff7d5000007947 */ /* 0x000fea000383ffff */
.L_x_4865:
[----:B------:R-:W-:Y:S01]  /*13c00*/  HFMA2.MMA R65, -RZ, RZ, 0, 9.5367431640625e-07 ;  /* 0x00000010ff417435 */ /* 0x000fe200000001ff */
[----:B------:R-:W-:-:S02]  /*13c10*/  MOV R66, R71 ;  /* 0x0000004700427202 */ /* 0x000fc40000000f00 */
[----:B------:R-:W-:Y:S02]  /*13c20*/  MOV R242, 0x1f ;  /* 0x0000001f00f27802 */ /* 0x000fe40000000f00 */
[----:B------:R-:W-:Y:S02]  /*13c30*/  MOV R241, 0xffffffff ;  /* 0xffffffff00f17802 */ /* 0x000fe40000000f00 */
[----:B----4-:R-:W-:Y:S02]  /*13c40*/  MOV R64, 0x13c60 ;  /* 0x00013c6000407802 */ /* 0x010fe40000000f00 */
[----:B0123--:R-:W-:Y:S05]  /*13c50*/  CALL.REL.NOINC `($__internal_117_$__cuda_sm70_shflsync_down) ;  /* 0x000006e000007944 */ /* 0x00ffea0003c00000 */
[----:B-1----:R-:W-:Y:S01]  /*13c60*/  MOV R67, R66 ;  /* 0x0000004200437202 */ /* 0x002fe20000000f00 */
[----:B------:R-:W-:Y:S05]  /*13c70*/  BRA `(.L_x_4959) ;  /* 0xffff7de000007947 */ /* 0x000fea000383ffff */
.L_x_4866:
[----:B------:R-:W-:Y:S01]  /*13c80*/  HFMA2.MMA R65, -RZ, RZ, 0, 9.5367431640625e-07 ;  /* 0x00000010ff417435 */ /* 0x000fe200000001ff */
[----:B------:R-:W-:Y:S02]  /*13c90*/  MOV R66, R240 ;  /* 0x000000f000427202 */ /* 0x000fe40000000f00 */
[----:B------:R-:W-:Y:S02]  /*13ca0*/  MOV R242, 0x1f ;  /* 0x0000001f00f27802 */ /* 0x000fe40000000f00 */
[----:B------:R-:W-:-:S02]  /*13cb0*/  MOV R241, 0xffffffff ;  /* 0xffffffff00f17802 */ /* 0x000fc40000000f00 */
[----:B----4-:R-:W-:Y:S02]  /*13cc0*/  MOV R64, 0x13ce0 ;  /* 0x00013ce000407802 */ /* 0x010fe40000000f00 */
[----:B0123--:R-:W-:Y:S05]  /*13cd0*/  CALL.REL.NOINC `($__internal_117_$__cuda_sm70_shflsync_down) ;  /* 0x0000066000007944 */ /* 0x00ffea0003c00000 */
[----:B------:R-:W-:Y:S01]  /*13ce0*/  HFMA2.MMA R65, -RZ, RZ, 0, 9.5367431640625e-07 ;  /* 0x00000010ff417435 */ /* 0x000fe200000001ff */
[----:B-1----:R-:W-:Y:S02]  /*13cf0*/  MOV R69, R66 ;  /* 0x0000004200457202 */ /* 0x002fe40000000f00 */
[----:B------:R-:W-:Y:S02]  /*13d00*/  MOV R66, R68 ;  /* 0x0000004400427202 */ /* 0x000fe40000000f00 */
[----:B------:R-:W-:Y:S02]  /*13d10*/  MOV R242, 0x1f ;  /* 0x0000001f00f27802 */ /* 0x000fe40000000f00 */
[----:B------:R-:W-:Y:S02]  /*13d20*/  MOV R241, 0xffffffff ;  /* 0xffffffff00f17802 */ /* 0x000fe40000000f00 */
[----:B------:R-:W-:Y:S02]  /*13d30*/  MOV R64, 0x13d50 ;  /* 0x00013d5000407802 */ /* 0x000fe40000000f00 */
[----:B------:R-:W-:Y:S05]  /*13d40*/  CALL.REL.NOINC `($__internal_117_$__cuda_sm70_shflsync_down) ;  /* 0x000005f000007944 */ /* 0x000fea0003c00000 */
[----:B------:R-:W-:Y:S01]  /*13d50*/  HFMA2.MMA R65, -RZ, RZ, 0, 9.5367431640625e-07 ;  /* 0x00000010ff417435 */ /* 0x000fe200000001ff */
        /* <DEDUP_REMOVED lines=8> */
.L_x_4869:
[----:B------:R-:W-:Y:S01]  /*13de0*/  HFMA2.MMA R66, -RZ, RZ, 0, 0 ;  /* 0x00000000ff427435 */ /* 0x000fe200000001ff */
[----:B------:R-:W-:Y:S02]  /*13df0*/  MOV R241, R71 ;  /* 0x0000004700f17202 */ /* 0x000fe40000000f00 */
[----:B------:R-:W-:-:S02]  /*13e00*/  MOV R65, 0xffffffff ;  /* 0xffffffff00417802 */ /* 0x000fc40000000f00 */
[----:B----4-:R-:W-:Y:S02]  /*13e10*/  MOV R64, 0x13e30 ;  /* 0x00013e3000407802 */ /* 0x010fe40000000f00 */
[----:B0123--:R-:W-:Y:S05]  /*13e20*/  CALL.REL.NOINC `($__internal_118_$__cuda_sm70_shflsync_idx_p) ;  /* 0x0000055000007944 */ /* 0x00ffea0003c00000 */
        /* <DEDUP_REMOVED lines=8> */
[----:B------:R-:W-:Y:S02]  /*13eb0*/  MOV R241, R68 ;  /* 0x0000004400f17202 */ /* 0x000fe40000000f00 */
[----:B------:R-:W-:-:S02]  /*13ec0*/  MOV R65, 0xffffffff ;  /* 0xffffffff00417802 */ /* 0x000fc40000000f00 */
        /* <DEDUP_REMOVED lines=8> */
[----:B------:R-:W-:Y:S01]  /*13f50*/  MOV R70, R69 ;  /* 0x0000004500467202 */ /* 0x000fe20000000f00 */
[----:B------:R-:W-:Y:S01]  /*13f60*/  HFMA2.MMA R65, -RZ, RZ, 0, 5.9604644775390625e-08 ;  /* 0x00000001ff417435 */ /* 0x000fe200000001ff */
[----:B------:R-:W-:Y:S02]  /*13f70*/  MOV R69, R67 ;  /* 0x0000004300457202 */ /* 0x000fe40000000f00 */
[----:B-1----:R-:W-:-:S02]  /*13f80*/  MOV R67, R66 ;  /* 0x0000004200437202 */ /* 0x002fc40000000f00 */
[----:B------:R-:W-:Y:S02]  /*13f90*/  MOV R66, R71 ;  /* 0x0000004700427202 */ /* 0x000fe40000000f00 */
[----:B------:R-:W-:Y:S02]  /*13fa0*/  MOV R242, 0x1f ;  /* 0x0000001f00f27802 */ /* 0x000fe40000000f00 */
[----:B------:R-:W-:Y:S02]  /*13fb0*/  MOV R241, 0xffffffff ;  /* 0xffffffff00f17802 */ /* 0x000fe40000000f00 */
[----:B------:R-:W-:Y:S02]  /*13fc0*/  MOV R64, 0x13fe0 ;  /* 0x00013fe000407802 */ /* 0x000fe40000000f00 */
[----:B0-----:R-:W-:Y:S05]  /*13fd0*/  CALL.REL.NOINC `($__internal_117_$__cuda_sm70_shflsync_down) ;  /* 0x0000036000007944 */ /* 0x001fea0003c00000 */
[----:B------:R-:W-:Y:S01]  /*13fe0*/  HFMA2.MMA R65, -RZ, RZ, 0, 5.9604644775390625e-08 ;  /* 0x00000001ff417435 */ /* 0x000fe200000001ff */
[----:B-1----:R-:W-:Y:S02]  /*13ff0*/  MOV R71, R66 ;  /* 0x0000004200477202 */ /* 0x002fe40000000f00 */
[----:B------:R-:W-:Y:S02]  /*14000*/  MOV R66, R240 ;  /* 0x000000f000427202 */ /* 0x000fe40000000f00 */
[----:B------:R-:W-:-:S02]  /*14010*/  MOV R242, 0x1f ;  /* 0x0000001f00f27802 */ /* 0x000fc40000000f00 */
[----:B------:R-:W-:Y:S02]  /*14020*/  MOV R241, 0xffffffff ;  /* 0xffffffff00f17802 */ /* 0x000fe40000000f00 */
[----:B------:R-:W-:Y:S02]  /*14030*/  MOV R64, 0x14050 ;  /* 0x0001405000407802 */ /* 0x000fe40000000f00 */
[----:B------:R-:W-:Y:S05]  /*14040*/  CALL.REL.NOINC `($__internal_117_$__cuda_sm70_shflsync_down) ;  /* 0x000002f000007944 */ /* 0x000fea0003c00000 */
[----:B------:R-:W-:Y:S01]  /*14050*/  HFMA2.MMA R65, -RZ, RZ, 0, 5.9604644775390625e-08 ;  /* 0x00000001ff417435 */ /* 0x000fe200000001ff */
[----:B-1----:R-:W-:Y:S02]  /*14060*/  MOV R240, R66 ;  /* 0x0000004200f07202 */ /* 0x002fe40000000f00 */
[----:B------:R-:W-:Y:S02]  /*14070*/  MOV R66, R68 ;  /* 0x0000004400427202 */ /* 0x000fe40000000f00 */
[----:B------:R-:W-:Y:S02]  /*14080*/  MOV R242, 0x1f ;  /* 0x0000001f00f27802 */ /* 0x000fe40000000f00 */
[----:B------:R-:W-:Y:S02]  /*14090*/  MOV R241, 0xffffffff ;  /* 0xffffffff00f17802 */ /* 0x000fe40000000f00 */
[----:B------:R-:W-:-:S02]  /*140a0*/  MOV R64, 0x140c0 ;  /* 0x000140c000407802 */ /* 0x000fc40000000f00 */
[----:B------:R-:W-:Y:S05]  /*140b0*/  CALL.REL.NOINC `($__internal_117_$__cuda_sm70_shflsync_down) ;  /* 0x0000028000007944 */ /* 0x000fea0003c00000 */
[----:B------:R-:W-:Y:S01]  /*140c0*/  HFMA2.MMA R65, -RZ, RZ, 0, 5.9604644775390625e-08 ;  /* 0x00000001ff417435 */ /* 0x000fe200000001ff */
[----:B-1----:R-:W-:-:S02]  /*140d0*/  MOV R68, R66 ;  /* 0x0000004200447202 */ /* 0x002fc40000000f00 */
[----:B------:R-:W-:Y:S02]  /*140e0*/  MOV R66, R238 ;  /* 0x000000ee00427202 */ /* 0x000fe40000000f00 */
[----:B------:R-:W-:Y:S02]  /*140f0*/  MOV R242, 0x1f ;  /* 0x0000001f00f27802 */ /* 0x000fe40000000f00 */
[----:B------:R-:W-:Y:S02]  /*14100*/  MOV R241, 0xffffffff ;  /* 0xffffffff00f17802 */ /* 0x000fe40000000f00 */
[----:B------:R-:W-:Y:S02]  /*14110*/  MOV R64, 0x14130 ;  /* 0x0001413000407802 */ /* 0x000fe40000000f00 */
[----:B------:R-:W-:Y:S05]  /*14120*/  CALL.REL.NOINC `($__internal_117_$__cuda_sm70_shflsync_down) ;  /* 0x0000021000007944 */ /* 0x000fea0003c00000 */
        /* <DEDUP_REMOVED lines=12> */
[----:B------:R-:W-:Y:S05]  /*141f0*/  CALL.REL.NOINC `($__internal_118_$__cuda_sm70_shflsync_idx_p) ;  /* 0x0000018000007944 */ /* 0x000fea0003c00000 */
        /* <DEDUP_REMOVED lines=19> */
[----:B0-----:R-:W-:Y:S05]  /*14330*/  BRA `(.L_x_4961) ;  /* 0xffff798000007947 */ /* 0x001fea000383ffff */
        .weak           $__internal_117_$__cuda_sm70_shflsync_down
        .type           $__internal_117_$__cuda_sm70_shflsync_down,@function
        .size           $__internal_117_$__cuda_sm70_shflsync_down,($__internal_118_$__cuda_sm70_shflsync_idx_p - $__internal_117_$__cuda_sm70_shflsync_down)
$__internal_117_$__cuda_sm70_shflsync_down:
[----:B------:R-:W-:Y:S04]  /*14340*/  WARPSYNC R241 ;  /* 0x000000f100007348 */ /* 0x000fe80003800000 */
[----:B------:R0:W1:Y:S02]  /*14350*/  SHFL.DOWN PT, R66, R66, R65, R242 ;  /* 0x0800004142427389 */ /* 0x00006400000e00f2 */
[----:B0-----:R-:W-:-:S06]  /*14360*/  HFMA2.MMA R65, -RZ, RZ, 0, 0 ;  /* 0x00000000ff417435 */ /* 0x001fcc00000001ff */
[----:B------:R-:W-:Y:S05]  /*14370*/  RET.REL.NODEC R64 `(_Z25selective_scan_bwd_kernelI32Selective_Scan_bwd_kernel_traitsILi64ELi16ELb0ELb0ELb1ELb1ELb1EfN3c107complexIfEEEEv12SSMParamsBwd) ;  /* 0xfffebc8040007950 */ /* 0x000fea0003c3ffff */
        .weak           $__internal_118_$__cuda_sm70_shflsync_idx_p
        .type           $__internal_118_$__cuda_sm70_shflsync_idx_p,@function
        .size           $__internal_118_$__cuda_sm70_shflsync_idx_p,($__internal_119_$__cuda_sm70_shflsync_up - $__internal_118_$__cuda_sm70_shflsync_idx_p)
$__internal_118_$__cuda_sm70_shflsync_idx_p:
[----:B------:R-:W-:Y:S01]  /*14380*/  MOV R95, 0x1f ;  /* 0x0000001f005f7802 */ /* 0x000fe20000000f00 */
[----:B------:R-:W-:Y:S04]  /*14390*/  WARPSYNC R65 ;  /* 0x0000004100007348 */ /* 0x000fe80003800000 */
[----:B------:R0:W1:Y:S04]  /*143a0*/  SHFL.IDX PT, R66, R241, R66, R95 ;  /* 0x00000042f1427389 */ /* 0x00006800000e005f */
[----:B0-----:R-:W0:Y:S01]  /*143b0*/  S2R R95, SR_LANEID ;  /* 0x00000000005f7919 */ /* 0x001e220000000000 */
[----:B------:R-:W-:-:S06]  /*143c0*/  HFMA2.MMA R65, -RZ, RZ, 0, 0 ;  /* 0x00000000ff417435 */ /* 0x000fcc00000001ff */
[----:B------:R-:W-:Y:S05]  /*143d0*/  RET.REL.NODEC R64 `(_Z25selective_scan_bwd_kernelI32Selective_Scan_bwd_kernel_traitsILi64ELi16ELb0ELb0ELb1ELb1ELb1EfN3c107complexIfEEEEv12SSMParamsBwd) ;  /* 0xfffebc2040007950 */ /* 0x000fea0003c3ffff */
        .weak           $__internal_119_$__cuda_sm70_shflsync_up
        .type           $__internal_119_$__cuda_sm70_shflsync_up,@function
        .size           $__internal_119_$__cuda_sm70_shflsync_up,(.L_x_14554 - $__internal_119_$__cuda_sm70_shflsync_up)
$__internal_119_$__cuda_sm70_shflsync_up:
[----:B------:R-:W-:Y:S01]  /*143e0*/  MOV R65, 0x0 ;  /* 0x0000000000417802 */ /* 0x000fe20000000f00 */
[----:B------:R-:W-:Y:S04]  /*143f0*/  WARPSYNC R69 ;  /* 0x0000004500007348 */ /* 0x000fe80003800000 */
[----:B------:R0:W1:Y:S01]  /*14400*/  SHFL.UP PT, R69, R206, R203, R204 ;  /* 0x040000cbce457389 */ /* 0x00006200000e00cc */
[----:B------:R-:W-:Y:S05]  /*14410*/  RET.REL.NODEC R64 `(_Z25selective_scan_bwd_kernelI32Selective_Scan_bwd_kernel_traitsILi64ELi16ELb0ELb0ELb1ELb1ELb1EfN3c107complexIfEEEEv12SSMParamsBwd) ;  /* 0xfffebbe040007950 */ /* 0x000fea0003c3ffff */
.L_x_4962:
        /* <DEDUP_REMOVED lines=14> */
.L_x_14554:


//--------------------- .text._Z25selective_scan_bwd_kernelI32Selective_Scan_bwd_kernel_traitsILi64ELi16ELb0ELb1ELb0ELb0ELb0EfN3c107complexIfEEEEv12SSMParamsBwd --------------------------
	.section	.text._Z25selective_scan_bwd_kernelI32Selective_Scan_bwd_kernel_traitsILi64ELi16ELb0ELb1ELb0ELb0ELb0EfN3c107complexIfEEEEv12SSMParamsBwd,"ax",@progbits
	.sectioninfo	@"SHI_REGISTERS=255"
	.align	128
        .global         _Z25selective_scan_bwd_kernelI32Selective_Scan_bwd_kernel_traitsILi64ELi16ELb0ELb1ELb0ELb0ELb0EfN3c107complexIfEEEEv12SSMParamsBwd
        .type           _Z25selective_scan_bwd_kernelI32Selective_Scan_bwd_kernel_traitsILi64ELi16ELb0ELb1ELb0ELb0ELb0EfN3c107complexIfEEEEv12SSMParamsBwd,@function
        .size           _Z25selective_scan_bwd_kernelI32Selective_Scan_bwd_kernel_traitsILi64ELi16ELb0ELb1ELb0ELb0ELb0EfN3c107complexIfEEEEv12SSMParamsBwd,(.L_x_14557 - _Z25selective_scan_bwd_kernelI32Selective_Scan_bwd_kernel_traitsILi64ELi16ELb0ELb1ELb0ELb0ELb0EfN3c107complexIfEEEEv12SSMParamsBwd)
        .other          _Z25selective_scan_bwd_kernelI32Selective_Scan_bwd_kernel_traitsILi64ELi16ELb0ELb1ELb0ELb0ELb0EfN3c107complexIfEEEEv12SSMParamsBwd,@"STO_CUDA_ENTRY STV_DEFAULT"
_Z25selective_scan_bwd_kernelI32Selective_Scan_bwd_kernel_traitsILi64ELi16ELb0ELb1ELb0ELb0ELb0EfN3c107complexIfEEEEv12SSMParamsBwd:
.text._Z25selective_scan_bwd_kernelI32Selective_Scan_bwd_kernel_traitsILi64ELi16ELb0ELb1ELb0ELb0ELb0EfN3c107complexIfEEEEv12SSMParamsBwd:
        /* <DEDUP_REMOVED lines=165> */
.L_x_5070:
        /* <DEDUP_REMOVED lines=159> */
[----:B------:R-:W-:Y:S01]  /*1440*/  CS2R R24, SRZ ;  /* 0x0000000000187805 */ /* 0x000fe2000001ff00 */
        /* <DEDUP_REMOVED lines=19> */
[----:B------:R-:W-:Y:S01]  /*1580*/  CS2R R30, SRZ ;  /* 0x00000000001e7805 */ /* 0x000fe2000001ff00 */
[----:B------:R-:W-:Y:S01]  /*1590*/  MOV R15, RZ ;  /* 0x000000ff000f7202 */ /* 0x000fe20000000f00 */
[----:B------:R-:W-:Y:S01]  /*15a0*/  HFMA2.MMA R36, -RZ, RZ, 0, 0 ;  /* 0x00000000ff247435 */ /* 0x000fe200000001ff */
[----:B0-----:R-:W-:Y:S01]  /*15b0*/  MOV R21, RZ ;  /* 0x000000ff00157202 */ /* 0x001fe20000000f00 */
[----:B------:R1:W5:Y:S04]  /*15c0*/  @!P6 LDG.E R17, [R2.64+0x580] ;  /* 0x0005801e0211e981 */ /* 0x000368000c1e1900 */
        /* <DEDUP_REMOVED lines=85> */
[----:B------:R-:W-:-:S02]  /*1b20*/  HFMA2.MMA R38, -RZ, RZ, 0, 0 ;  /* 0x00000000ff267435 */ /* 0x000fc400000001ff */
[----:B------:R-:W-:Y:S02]  /*1b30*/  HFMA2.MMA R36, -RZ, RZ, 0, 0 ;  /* 0x00000000ff247435 */ /* 0x000fe400000001ff */
[----:B------:R-:W-:Y:S01]  /*1b40*/  HFMA2.MMA R24, -RZ, RZ, 0, 0 ;  /* 0x00000000ff187435 */ /* 0x000fe200000001ff */
[----:B------:R-:W-:Y:S01]  /*1b50*/  CS2R R34, SRZ ;  /* 0x0000000000227805 */ /* 0x000fe2000001ff00 */
[----:B------:R-:W-:Y:S01]  /*1b60*/  CS2R R32, SRZ ;  /* 0x0000000000207805 */ /* 0x000fe2000001ff00 */
[----:B------:R-:W-:Y:S01]  /*1b70*/  MOV R30, RZ ;  /* 0x000000ff001e7202 */ /* 0x000fe20000000f00 */
        /* <DEDUP_REMOVED lines=51> */
[----:B----4-:R-:W-:Y:S01]  /*1eb0*/  FFMA.FTZ R8, R55, R66, R8 ;  /* 0x0000004237087223 */ /* 0x010fe20000010008 */
[----:B------:R-:W-:-:S04]  /*1ec0*/  MOV R10, c[0x0][0x16c] ;  /* 0x00005b00000a7a02 */ /* 0x000fc80000000f00 */
[----:B------:R0:W-:Y:S01]  /*1ed0*/  STL [R1+0x4], R8 ;  /* 0x0000040801007387 */ /* 0x0001e20000100800 */
[----:B------:R-:W-:Y:S01]  /*1ee0*/  ISETP.GE.AND P0, PT, R10, 0x1, PT ;  /* 0x000000010a00780c */ /* 0x000fe20003f06270 */
[----:B------:R-:W-:Y:S01]  /*1ef0*/  FMUL.FTZ R226, R3, UR4 ;  /* 0x0000000403e27c20 */ /* 0x000fe20008410000 */
[----:B------:R-:W-:Y:S01]  /*1f00*/  MOV R37, RZ ;  /* 0x000000ff00257202 */ /* 0x000fe20000000f00 */
        /* <DEDUP_REMOVED lines=50> */
.L_x_5065:
        /* <DEDUP_REMOVED lines=11> */
[----:B------:R-:W-:Y:S01]  /*22e0*/  ULEA UR22, UP0, UR20, UR22, 0x3 ;  /* 0x0000001614167291 */ /* 0x000fe2000f80183f */
[----:B------:R-:W-:Y:S01]  /*22f0*/  LOP3.LUT R62, R86, 0x7ffffe0, RZ, 0xc0, !PT ;  /* 0x07ffffe0563e7812 */ /* 0x000fe200078ec0ff */
[----:B------:R-:W-:-:S03]  /*2300*/  UIADD3 UR21, UR21, UR40, URZ ;  /* 0x0000002815157290 */ /* 0x000fc6000fffe03f */
[----:B------:R-:W-:Y:S01]  /*2310*/  SHF.L.U32 R65, R62, 0x5, RZ ;  /* 0x000000053e417819 */ /* 0x000fe200000006ff */
[----:B------:R-:W-:Y:S01]  /*2320*/  ULEA.HI.X UR23, UR20, UR23, UR21, 0x3, UP0 ;  /* 0x0000001714177291 */ /* 0x000fe200080f1c15 */
[----:B------:R-:W-:Y:S01]  /*2330*/  MOV R60, UR22 ;  /* 0x00000016003c7c02 */ /* 0x000fe20008000f00 */
[----:B------:R-:W-:Y:S02]  /*2340*/  ULDC UR22, c[0x0][0x168] ;  /* 0x00005a0000167ab9 */ /* 0x000fe40000000800 */
[----:B------:R-:W-:Y:S01]  /*2350*/  UIADD3 UR22, -UR38, UR22, URZ ;  /* 0x0000001626167290 */ /* 0x000fe2000fffe13f */
[----:B------:R-:W-:Y:S01]  /*2360*/  LOP3.LUT R64, R65, 0xffffffe0, R228, 0xe2, !PT ;  /* 0xffffffe041407812 */ /* 0x000fe200078ee2e4 */
[----:B------:R-:W-:Y:S01]  /*2370*/  ULDC.64 UR20, c[0x0][0x1a0] ;  /* 0x0000680000147ab9 */ /* 0x000fe20000000a00 */
[----:B------:R-:W-:Y:S01]  /*2380*/  MOV R67, UR7 ;  /* 0x0000000700437c02 */ /* 0x000fe20008000f00 */
[----:B------:R-:W-:Y:S01]  /*2390*/  USHF.L.U32 UR22, UR22, 0x1, URZ ;  /* 0x0000000116167899 */ /* 0x000fe2000800063f */
[----:B------:R-:W-:Y:S01]  /*23a0*/  LOP3.LUT R62, R64, 0x20, RZ, 0xfc, !PT ;  /* 0x00000020403e7812 */ /* 0x000fe200078efcff */
[----:B------:R-:W-:Y:S01]  /*23b0*/  UIMAD UR20, UR39, UR20, URZ ;  /* 0x00000014271472a4 */ /* 0x000fe2000f8e023f */
[----:B------:R-:W-:Y:S01]  /*23c0*/  SHF.R.S32.HI R65, RZ, 0x1f, R64 ;  /* 0x0000001fff417819 */ /* 0x000fe20000011440 */
[----:B------:R-:W-:Y:S01]  /*23d0*/  HFMA2.MMA R87, -RZ, RZ, 0, 0 ;  /* 0x00000000ff577435 */ /* 0x000fe200000001ff */
[----:B------:R-:W-:-:S02]  /*23e0*/  MOV R61, UR23 ;  /* 0x00000017003d7c02 */ /* 0x000fc40008000f00 */
[----:B------:R-:W-:Y:S02]  /*23f0*/  ISETP.GE.AND P3, PT, R62, UR22, PT ;  /* 0x000000163e007c0c */ /* 0x000fe4000bf66270 */
[C---:B------:R-:W-:Y:S01]  /*2400*/  LOP3.LUT R62, R64.reuse, 0x40, RZ, 0xfc, !PT ;  /* 0x00000040403e7812 */ /* 0x040fe200078efcff */
[----:B------:R-:W-:Y:S01]  /*2410*/  UIMAD UR20, UR7, UR21, UR20 ;  /* 0x00000015071472a4 */ /* 0x000fe2000f8e0214 */
[----:B------:R-:W-:Y:S01]  /*2420*/  IMAD.WIDE.U32 R66, R67, c[0x0][0x1a0], R64 ;  /* 0x0000680043427a25 */ /* 0x000fe200078e0040 */
[----:B------:R-:W-:Y:S01]  /*2430*/  ISETP.GE.AND P2, PT, R64, UR22, PT ;  /* 0x0000001640007c0c */ /* 0x000fe2000bf46270 */
[----:B------:R-:W-:Y:S01]  /*2440*/  CS2R R88, SRZ ;  /* 0x0000000000587805 */ /* 0x000fe2000001ff00 */
[----:B------:R-:W-:Y:S01]  /*2450*/  ISETP.GE.AND P4, PT, R62, UR22, PT ;  /* 0x000000163e007c0c */ /* 0x000fe2000bf86270 */
[----:B------:R-:W2:Y:S01]  /*2460*/  LDG.E.64 R60, [R60.64] ;  /* 0x0000001e3c3c7981 */ /* 0x000ea2000c1e1b00 */
[----:B------:R-:W-:Y:S02]  /*2470*/  LOP3.LUT R62, R64, 0x60, RZ, 0xfc, !PT ;  /* 0x00000060403e7812 */ /* 0x000fe400078efcff */
[----:B------:R-:W-:-:S02]  /*2480*/  IADD3 R63, R67, UR20, RZ ;  /* 0x00000014433f7c10 */ /* 0x000fc4000fffe0ff */
[----:B------:R-:W-:Y:S02]  /*2490*/  ISETP.GE.AND P5, PT, R62, UR22, PT ;  /* 0x000000163e007c0c */ /* 0x000fe4000bfa6270 */
[----:B------:R-:W-:Y:S02]  /*24a0*/  LEA R62, P1, R66, UR29, 0x2 ;  /* 0x0000001d423e7c11 */ /* 0x000fe4000f8210ff */
[C---:B------:R-:W-:Y:S02]  /*24b0*/  LOP3.LUT R65, R64.reuse, 0x80, RZ, 0xfc, !PT ;  /* 0x0000008040417812 */ /* 0x040fe400078efcff */
[----:B------:R-:W-:Y:S02]  /*24c0*/  LOP3.LUT R68, R64, 0xa0, RZ, 0xfc, !PT ;  /* 0x000000a040447812 */ /* 0x000fe400078efcff */
[----:B------:R-:W-:Y:S02]  /*24d0*/  LEA.HI.X R63, R66, UR32, R63, 0x2, P1 ;  /* 0x00000020423f7c11 */ /* 0x000fe400088f143f */
[----:B------:R-:W-:-:S02]  /*24e0*/  ISETP.GE.AND P6, PT, R65, UR22, PT ;  /* 0x0000001641007c0c */ /* 0x000fc4000bfc6270 */
[----:B------:R-:W-:Y:S01]  /*24f0*/  LOP3.LUT R66, R64, 0x100, RZ, 0xfc, !PT ;  /* 0x0000010040427812 */ /* 0x000fe200078efcff */
[----:B------:R0:W3:Y:S01]  /*2500*/  @!P3 LDG.E R88, [R62.64+0x80] ;  /* 0x0000801e3e58b981 */ /* 0x0000e2000c1e1900 */
[----:B------:R-:W-:Y:S02]  /*2510*/  ISETP.GE.AND P0, PT, R68, UR22, PT ;  /* 0x0000001644007c0c */ /* 0x000fe4000bf06270 */
[----:B------:R-:W-:Y:S01]  /*2520*/  LOP3.LUT R65, R64, 0xe0, RZ, 0xfc, !PT ;  /* 0x000000e040417812 */ /* 0x000fe200078efcff */
[----:B------:R-:W-:Y:S01]  /*2530*/  CS2R R68, SRZ ;  /* 0x0000000000447805 */ /* 0x000fe2000001ff00 */
[----:B------:R-:W-:Y:S01]  /*2540*/  ISETP.GE.AND P3, PT, R66, UR22, PT ;  /* 0x0000001642007c0c */ /* 0x000fe2000bf66270 */
[----:B------:R0:W4:Y:S01]  /*2550*/  @!P2 LDG.E R87, [R62.64] ;  /* 0x0000001e3e57a981 */ /* 0x000122000c1e1900 */
[----:B------:R-:W-:Y:S02]  /*2560*/  LOP3.LUT R66, R64, 0x120, RZ, 0xfc, !PT ;  /* 0x0000012040427812 */ /* 0x000fe400078efcff */
[----:B------:R-:W-:Y:S01]  /*2570*/  ISETP.GE.AND P2, PT, R65, UR22, PT ;  /* 0x0000001641007c0c */ /* 0x000fe2000bf46270 */
[----:B------:R0:W3:Y:S01]  /*2580*/  @!P4 LDG.E R69, [R62.64+0x100] ;  /* 0x0001001e3e45c981 */ /* 0x0000e2000c1e1900 */
[----:B------:R-:W-:-:S02]  /*2590*/  MOV R65, RZ ;  /* 0x000000ff00417202 */ /* 0x000fc40000000f00 */
[----:B------:R-:W-:Y:S01]  /*25a0*/  ISETP.GE.AND P4, PT, R66, UR22, PT ;  /* 0x0000001642007c0c */ /* 0x000fe2000bf86270 */
[----:B------:R-:W-:Y:S01]  /*25b0*/  CS2R R90, SRZ ;  /* 0x00000000005a7805 */ /* 0x000fe2000001ff00 */
[C---:B------:R-:W-:Y:S01]  /*25c0*/  LOP3.LUT R66, R64.reuse, 0x160, RZ, 0xfc, !PT ;  /* 0x0000016040427812 */ /* 0x040fe200078efcff */
[----:B------:R0:W3:Y:S01]  /*25d0*/  @!P5 LDG.E R68, [R62.64+0x180] ;  /* 0x0001801e3e44d981 */ /* 0x0000e2000c1e1900 */
[----:B------:R-:W-:-:S03]  /*25e0*/  LOP3.LUT R67, R64, 0xc0, RZ, 0xfc, !PT ;  /* 0x000000c040437812 */ /* 0x000fc600078efcff */
[----:B------:R0:W3:Y:S01]  /*25f0*/  @!P6 LDG.E R65, [R62.64+0x200] ;  /* 0x0002001e3e41e981 */ /* 0x0000e2000c1e1900 */
[----:B------:R-:W-:Y:S02]  /*2600*/  ISETP.GE.AND P6, PT, R66, UR22, PT ;  /* 0x0000001642007c0c */ /* 0x000fe4000bfc6270 */
        /* <DEDUP_REMOVED lines=9> */
[----:B------:R-:W-:Y:S01]  /*26a0*/  CS2R R92, SRZ ;  /* 0x00000000005c7805 */ /* 0x000fe2000001ff00 */
[----:B------:R-:W-:Y:S01]  /*26b0*/  LOP3.LUT R67, R64, 0x1a0, RZ, 0xfc, !PT ;  /* 0x000001a040437812 */ /* 0x000fe200078efcff */
[----:B------:R0:W3:Y:S01]  /*26c0*/  @!P3 LDG.E R94, [R62.64+0x400] ;  /* 0x0004001e3e5eb981 */ /* 0x0000e2000c1e1900 */
[----:B------:R-:W-:Y:S02]  /*26d0*/  ISETP.GE.AND P2, PT, R66, UR22, PT ;  /* 0x0000001642007c0c */ /* 0x000fe4000bf46270 */
[----:B------:R-:W-:Y:S01]  /*26e0*/  LOP3.LUT R66, R64, 0x1e0, RZ, 0xfc, !PT ;  /* 0x000001e040427812 */ /* 0x000fe200078efcff */
[----:B------:R0:W3:Y:S01]  /*26f0*/  @!P1 LDG.E R90, [R62.64+0x300] ;  /* 0x0003001e3e5a9981 */ /* 0x0000e2000c1e1900 */
[----:B------:R-:W-:Y:S02]  /*2700*/  ISETP.GE.AND P1, PT, R67, UR22, PT ;  /* 0x0000001643007c0c */ /* 0x000fe4000bf26270 */
[----:B------:R-:W-:Y:S01]  /*2710*/  ISETP.GE.AND P3, PT, R66, UR22, PT ;  /* 0x0000001642007c0c */ /* 0x000fe2000bf66270 */
[----:B------:R-:W-:Y:S01]  /*2720*/  CS2R R96, SRZ ;  /* 0x0000000000607805 */ /* 0x000fe2000001ff00 */
[C---:B------:R-:W-:Y:S01]  /*2730*/  LOP3.LUT R66, R64.reuse, 0x220, RZ, 0xfc, !PT ;  /* 0x0000022040427812 */ /* 0x040fe200078efcff */
[----:B------:R0:W3:Y:S01]  /*2740*/  @!P5 LDG.E R92, [R62.64+0x500] ;  /* 0x0005001e3e5cd981 */ /* 0x0000e2000c1e1900 */
[----:B------:R-:W-:-:S02]  /*2750*/  LOP3.LUT R67, R64, 0x200, RZ, 0xfc, !PT ;  /* 0x0000020040437812 */ /* 0x000fc400078efcff */
[----:B------:R-:W-:Y:S01]  /*2760*/  ISETP.GE.AND P5, PT, R66, UR22, PT ;  /* 0x0000001642007c0c */ /* 0x000fe2000bfa6270 */
[----:B------:R0:W3:Y:S01]  /*2770*/  @!P6 LDG.E R97, [R62.64+0x580] ;  /* 0x0005801e3e61e981 */ /* 0x0000e2000c1e1900 */
[----:B------:R-:W-:-:S03]  /*2780*/  LOP3.LUT R66, R64, 0x240, RZ, 0xfc, !PT ;  /* 0x0000024040427812 */ /* 0x000fc600078efcff */
        /* <DEDUP_REMOVED lines=8> */
[----:B------:R-:W-:Y:S01]  /*2810*/  CS2R R98, SRZ ;  /* 0x0000000000627805 */ /* 0x000fe2000001ff00 */
[----:B------:R-:W-:Y:S01]  /*2820*/  LOP3.LUT R66, R64, 0x2a0, RZ, 0xfc, !PT ;  /* 0x000002a040427812 */ /* 0x000fe200078efcff */
[----:B------:R0:W3:Y:S01]  /*2830*/  @!P2 LDG.E R100, [R62.64+0x700] ;  /* 0x0007001e3e64a981 */ /* 0x0000e2000c1e1900 */
[----:B------:R-:W-:-:S02]  /*2840*/  HFMA2.MMA R102, -RZ, RZ, 0, 0 ;  /* 0x00000000ff667435 */ /* 0x000fc400000001ff */
[----:B------:R-:W-:Y:S01]  /*2850*/  ISETP.GE.AND P2, PT, R66, UR22, PT ;  /* 0x0000001642007c0c */ /* 0x000fe2000bf46270 */
[----:B------:R0:W3:Y:S01]  /*2860*/  @!P0 LDG.E R96, [R62.64+0x600] ;  /* 0x0006001e3e608981 */ /* 0x0000e2000c1e1900 */
[----:B------:R-:W-:Y:S02]  /*2870*/  ISETP.GE.AND P0, PT, R67, UR22, PT ;  /* 0x0000001643007c0c */ /* 0x000fe4000bf06270 */
[C---:B------:R-:W-:Y:S01]  /*2880*/  LOP3.LUT R66, R64.reuse, 0x2e0, RZ, 0xfc, !PT ;  /* 0x000002e040427812 */ /* 0x040fe200078efcff */
[----:B------:R0:W3:Y:S01]  /*2890*/  @!P4 LDG.E R98, [R62.64+0x800] ;  /* 0x0008001e3e62c981 */ /* 0x0000e2000c1e1900 */
[----:B------:R-:W-:Y:S02]  /*28a0*/  LOP3.LUT R67, R64, 0x2c0, RZ, 0xfc, !PT ;  /* 0x000002c040437812 */ /* 0x000fe400078efcff */
[----:B------:R-:W-:Y:S01]  /*28b0*/  ISETP.GE.AND P4, PT, R66, UR22, PT ;  /* 0x0000001642007c0c */ /* 0x000fe2000bf86270 */
[----:B------:R0:W3:Y:S01]  /*28c0*/  @!P5 LDG.E R102, [R62.64+0x880] ;  /* 0x0008801e3e66d981 */ /* 0x0000e2000c1e1900 */
[----:B------:R-:W-:-:S02]  /*28d0*/  LOP3.LUT R66, R64, 0x300, RZ, 0xfc, !PT ;  /* 0x0000030040427812 */ /* 0x000fc400078efcff */
[----:B------:R-:W-:Y:S01]  /*28e0*/  MOV R105, RZ ;  /* 0x000000ff00697202 */ /* 0x000fe20000000f00 */
[----:B------:R0:W3:Y:S01]  /*28f0*/  @!P3 LDG.E R99, [R62.64+0x780] ;  /* 0x0007801e3e63b981 */ /* 0x0000e2000c1e1900 */
[----:B------:R-:W-:Y:S01]  /*2900*/  ISETP.GE.AND P5, PT, R66, UR22, PT ;  /* 0x0000001642007c0c */ /* 0x000fe2000bfa6270 */
[----:B------:R-:W-:Y:S01]  /*2910*/  HFMA2.MMA R106, -RZ, RZ, 0, 0 ;  /* 0x00000000ff6a7435 */ /* 0x000fe200000001ff */
[----:B------:R-:W-:Y:S01]  /*2920*/  ISETP.GE.AND P3, PT, R67, UR22, PT ;  /* 0x0000001643007c0c */ /* 0x000fe2000bf66270 */
[----:B------:R-:W-:Y:S01]  /*2930*/  CS2R R120, SRZ ;  /* 0x0000000000787805 */ /* 0x000fe2000001ff00 */
[C---:B------:R-:W-:Y:S01]  /*2940*/  LOP3.LUT R66, R64.reuse, 0x340, RZ, 0xfc, !PT ;  /* 0x0000034040427812 */ /* 0x040fe200078efcff */
        /* <DEDUP_REMOVED lines=8> */
[----:B------:R-:W-:Y:S01]  /*29d0*/  MOV R108, RZ ;  /* 0x000000ff006c7202 */ /* 0x000fe20000000f00 */
[----:B------:R0:W3:Y:S01]  /*29e0*/  @!P2 LDG.E R106, [R62.64+0xa80] ;  /* 0x000a801e3e6aa981 */ /* 0x0000e2000c1e1900 */
[----:B------:R-:W-:Y:S02]  /*29f0*/  ISETP.GE.AND P1, PT, R66, UR22, PT ;  /* 0x0000001642007c0c */ /* 0x000fe4000bf26270 */
[----:B------:R-:W-:Y:S02]  /*2a00*/  LOP3.LUT R66, R64, 0x3a0, RZ, 0xfc, !PT ;  /* 0x000003a040427812 */ /* 0x000fe400078efcff */
[----:B------:R-:W-:Y:S01]  /*2a10*/  ISETP.GE.AND P2, PT, R67, UR22, PT ;  /* 0x0000001643007c0c */ /* 0x000fe2000bf46270 */
[----:B------:R0:W3:Y:S01]  /*2a20*/  @!P3 LDG.E R108, [R62.64+0xb00] ;  /* 0x000b001e3e6cb981 */ /* 0x0000e2000c1e1900 */
[----:B------:R-:W-:-:S02]  /*2a30*/  SHF.L.U32 R67, R86, 0x5, RZ ;  /* 0x0000000556437819 */ /* 0x000fc400000006ff */
[----:B------:R-:W-:Y:S02]  /*2a40*/  ISETP.GE.AND P3, PT, R66, UR22, PT ;  /* 0x0000001642007c0c */ /* 0x000fe4000bf66270 */
[----:B------:R-:W-:Y:S02]  /*2a50*/  MOV R131, RZ ;  /* 0x000000ff00837202 */ /* 0x000fe40000000f00 */
[----:B------:R-:W-:Y:S01]  /*2a60*/  LOP3.LUT R66, R67, 0xffffffe0, R228, 0xe2, !PT ;  /* 0xffffffe043427812 */ /* 0x000fe200078ee2e4 */
[----:B------:R-:W-:Y:S01]  /*2a70*/  HFMA2.MMA R140, -RZ, RZ, 0, 0 ;  /* 0x00000000ff8c7435 */ /* 0x000fe200000001ff */
[----:B------:R-:W-:Y:S01]  /*2a80*/  LOP3.LUT R64, R64, 0x3c0, RZ, 0xfc, !PT ;  /* 0x000003c040407812 */ /* 0x000fe200078efcff */
[----:B------:R0:W3:Y:S01]  /*2a90*/  @!P1 LDG.E R120, [R62.64+0xd80] ;  /* 0x000d801e3e789981 */ /* 0x0000e2000c1e1900 */
[----:B------:R-:W-:Y:S01]  /*2aa0*/  LOP3.LUT R66, R66, 0x3e0, RZ, 0xfc, !PT ;  /* 0x000003e042427812 */ /* 0x000fe200078efcff */
[----:B------:R-:W-:Y:S02]  /*2ab0*/  CS2R R138, SRZ ;  /* 0x00000000008a7805 */ /* 0x000fe4000001ff00 */
[----:B------:R0:W3:Y:S01]  /*2ac0*/  @!P0 LDG.E R131, [R62.64+0xd00] ;  /* 0x000d001e3e838981 */ /* 0x0000e2000c1e1900 */
[----:B------:R-:W-:Y:S01]  /*2ad0*/  ISETP.GE.AND P0, PT, R64, UR22, PT ;  /* 0x0000001640007c0c */ /* 0x000fe2000bf06270 */
[----:B------:R-:W-:Y:S01]  /*2ae0*/  HFMA2.MMA R137, -RZ, RZ, 0, 0 ;  /* 0x00000000ff897435 */ /* 0x000fe200000001ff */
[----:B------:R-:W-:Y:S01]  /*2af0*/  ISETP.GE.AND P1, PT, R66, UR22, PT ;  /* 0x0000001642007c0c */ /* 0x000fe2000bf26270 */
[----:B------:R-:W-:Y:S01]  /*2b00*/  CS2R R134, SRZ ;  /* 0x0000000000867805 */ /* 0x000fe2000001ff00 */
[----:B------:R0:W3:Y:S01]  /*2b10*/  @!P4 LDG.E R140, [R62.64+0xb80] ;  /* 0x000b801e3e8cc981 */ /* 0x0000e2000c1e1900 */
[----:B------:R-:W-:Y:S01]  /*2b20*/  MOV R133, RZ ;  /* 0x000000ff00857202 */ /* 0x000fe20000000f00 */
[----:B------:R-:W-:-:S02]  /*2b30*/  FADD.FTZ R148, R52, UR5 ;  /* 0x0000000534947e21 */ /* 0x000fc40008010000 */
[----:B------:R-:W-:Y:S01]  /*2b40*/  FADD.FTZ R104, R54, UR5 ;  /* 0x0000000536687e21 */ /* 0x000fe20008010000 */
[----:B------:R0:W3:Y:S01]  /*2b50*/  @!P5 LDG.E R139, [R62.64+0xc00] ;  /* 0x000c001e3e8bd981 */ /* 0x0000e2000c1e1900 */
[----:B------:R-:W-:Y:S02]  /*2b60*/  FADD.FTZ R103, R53, UR5 ;  /* 0x0000000535677e21 */ /* 0x000fe40008010000 */
[----:B------:R-:W-:Y:S01]  /*2b70*/  FADD.FTZ R147, R51, UR5 ;  /* 0x0000000533937e21 */ /* 0x000fe20008010000 */
[----:B------:R0:W3:Y:S01]  /*2b80*/  @!P6 LDG.E R138, [R62.64+0xc80] ;  /* 0x000c801e3e8ae981 */ /* 0x0000e2000c1e1900 */
[----:B------:R-:W-:Y:S01]  /*2b90*/  FADD.FTZ R150, R50, UR5 ;  /* 0x0000000532967e21 */ /* 0x000fe20008010000 */
[----:B------:R-:W-:Y:S01]  /*2ba0*/  SHF.L.U32 R229, R86, 0x5, RZ ;  /* 0x0000000556e57819 */ /* 0x000fe200000006ff */
[----:B------:R-:W-:Y:S01]  /*2bb0*/  FADD.FTZ R149, R49, UR5 ;  /* 0x0000000531957e21 */ /* 0x000fe20008010000 */
[----:B------:R0:W3:Y:S01]  /*2bc0*/  @!P2 LDG.E R135, [R62.64+0xe00] ;  /* 0x000e001e3e87a981 */ /* 0x0000e2000c1e1900 */
[----:B------:R-:W-:Y:S01]  /*2bd0*/  MOV R71, c[0x0][0x16c] ;  /* 0x00005b0000477a02 */ /* 0x000fe20000000f00 */
[----:B------:R-:W-:Y:S01]  /*2be0*/  FADD.FTZ R110, R48, UR5 ;  /* 0x00000005306e7e21 */ /* 0x000fe20008010000 */
[----:B------:R-:W-:Y:S01]  /*2bf0*/  ULDC.64 UR22, c[0x0][0x1b8] ;  /* 0x00006e0000167ab9 */ /* 0x000fe20000000a00 */
[----:B------:R0:W3:Y:S04]  /*2c00*/  @!P3 LDG.E R137, [R62.64+0xe80] ;  /* 0x000e801e3e89b981 */ /* 0x0000e8000c1e1900 */
[----:B------:R0:W3:Y:S04]  /*2c10*/  @!P0 LDG.E R134, [R62.64+0xf00] ;  /* 0x000f001e3e868981 */ /* 0x0000e8000c1e1900 */
[----:B------:R0:W3:Y:S01]  /*2c20*/  @!P1 LDG.E R133, [R62.64+0xf80] ;  /* 0x000f801e3e859981 */ /* 0x0000e2000c1e1900 */
[----:B------:R-:W-:-:S02]  /*2c30*/  LOP3.LUT P0, RZ, R86, 0x1f, RZ, 0xc0, !PT ;  /* 0x0000001f56ff7812 */ /* 0x000fc4000780c0ff */
[----:B0-----:R-:W-:-:S04]  /*2c40*/  MOV R62, UR33 ;  /* 0x00000021003e7c02 */ /* 0x001fc80008000f00 */
[----:B------:R-:W-:Y:S02]  /*2c50*/  ISETP.LT.OR P0, PT, R62, 0x2, P0 ;  /* 0x000000023e00780c */ /* 0x000fe40000701670 */
[----:B------:R-:W-:Y:S01]  /*2c60*/  LOP3.LUT R62, R229, 0xfffffc00, RZ, 0xc0, !PT ;  /* 0xfffffc00e53e7812 */ /* 0x000fe200078ec0ff */
[----:B------:R-:W-:Y:S01]  /*2c70*/  FADD.FTZ R70, R46, UR5 ;  /* 0x000000052e467e21 */ /* 0x000fe20008010000 */
[----:B------:R-:W-:Y:S02]  /*2c80*/  UIMAD UR40, UR17, UR22, URZ ;  /* 0x00000016112872a4 */ /* 0x000fe4000f8e023f */
        /* <DEDUP_REMOVED lines=10> */
[----:B------:R-:W-:Y:S01]  /*2d30*/  ULEA UR22, UP0, UR20, UR22, 0x3 ;  /* 0x0000001614167291 */ /* 0x000fe2000f80183f */
[----:B--2---:R-:W0:Y:S02]  /*2d40*/  R2UR UR42, R61 ;  /* 0x000000003d2a73c2 */ /* 0x004e2400000e0000 */
[----:B0-----:R-:W-:Y:S02]  /*2d50*/  FMUL.FTZ R61, R148, UR42 ;  /* 0x0000002a943d7c20 */ /* 0x001fe40008410000 */
[----:B------:R-:W-:Y:S02]  /*2d60*/  FMUL.FTZ R64, R104, UR42 ;  /* 0x0000002a68407c20 */ /* 0x000fe40008410000 */
[----:B------:R-:W-:-:S02]  /*2d70*/  FMUL.RZ R63, R61, 0.15915493667125701904 ;  /* 0x3e22f9833d3f7820 */ /* 0x000fc4000040c000 */
[----:B------:R-:W-:Y:S02]  /*2d80*/  FMUL.RZ R66, R64, 0.15915493667125701904 ;  /* 0x3e22f98340427820 */ /* 0x000fe4000040c000 */
[----:B------:R-:W-:Y:S01]  /*2d90*/  FMUL.FTZ R64, R103, UR42 ;  /* 0x0000002a67407c20 */ /* 0x000fe20008410000 */
[----:B------:R-:W-:Y:S01]  /*2da0*/  MUFU.SIN R127, R63 ;  /* 0x0000003f007f7308 */ /* 0x000fe20000000400 */
[----:B------:R-:W-:Y:S02]  /*2db0*/  FMUL.FTZ R61, R147, UR42 ;  /* 0x0000002a933d7c20 */ /* 0x000fe40008410000 */
[----:B------:R-:W-:Y:S01]  /*2dc0*/  FMUL.RZ R67, R64, 0.15915493667125701904 ;  /* 0x3e22f98340437820 */ /* 0x000fe2000040c000 */
[----:B------:R-:W-:-:S04]  /*2dd0*/  MOV R64, UR33 ;  /* 0x0000002100407c02 */ /* 0x000fc80008000f00 */
[----:B------:R0:W-:Y:S01]  /*2de0*/  MUFU.COS R128, R63 ;  /* 0x0000003f00807308 */ /* 0x0001e20000000000 */
[----:B------:R-:W-:Y:S01]  /*2df0*/  FMUL.RZ R107, R61, 0.15915493667125701904 ;  /* 0x3e22f9833d6b7820 */ /* 0x000fe2000040c000 */
[----:B------:R-:W-:Y:S01]  /*2e00*/  @!P0 IADD3 R64, R64, -0x2, RZ ;  /* 0xfffffffe40408810 */ /* 0x000fe20007ffe0ff */
[----:B0-----:R-:W-:Y:S01]  /*2e10*/  FMUL.FTZ R63, R150, UR42 ;  /* 0x0000002a963f7c20 */ /* 0x001fe20008410000 */
[----:B------:R-:W-:-:S03]  /*2e20*/  IADD3 R61, R62, R85, RZ ;  /* 0x000000553e3d7210 */ /* 0x000fc60007ffe0ff */
[----:B------:R-:W-:Y:S02]  /*2e30*/  FMUL.RZ R109, R63, 0.15915493667125701904 ;  /* 0x3e22f9833f6d7820 */ /* 0x000fe4000040c000 */
[----:B------:R-:W-:Y:S01]  /*2e40*/  FMUL.FTZ R63, R149, UR42 ;  /* 0x0000002a953f7c20 */ /* 0x000fe20008410000 */
[----:B------:R-:W-:Y:S01]  /*2e50*/  MUFU.SIN R125, R107 ;  /* 0x0000006b007d7308 */ /* 0x000fe20000000400 */
[----:B------:R-:W-:Y:S01]  /*2e60*/  @!P0 IMAD R64, R64, R71, UR7 ;  /* 0x0000000740408e24 */ /* 0x000fe2000f8e0247 */
[----:B------:R-:W0:Y:S01]  /*2e70*/  R2UR UR41, R60 ;  /* 0x000000003c2973c2 */ /* 0x000e2200000e0000 */
[----:B------:R-:W-:-:S05]  /*2e80*/  FADD.FTZ R71, R47, UR5 ;  /* 0x000000052f477e21 */ /* 0x000fca0008010000 */
[----:B------:R1:W-:Y:S01]  /*2e90*/  MUFU.COS R126, R107 ;  /* 0x0000006b007e7308 */ /* 0x0003e20000000000 */
[----:B------:R-:W-:-:S07]  /*2ea0*/  IADD3 R112, R61, 0x40, RZ ;  /* 0x000000403d707810 */ /* 0x000fce0007ffe0ff */
[----:B------:R-:W-:Y:S01]  /*2eb0*/  MUFU.SIN R132, R66 ;  /* 0x0000004200847308 */ /* 0x000fe20000000400 */
[----:B-1----:R-:W-:Y:S02]  /*2ec0*/  FMUL.RZ R107, R63, 0.15915493667125701904 ;  /* 0x3e22f9833f6b7820 */ /* 0x002fe4000040c000 */
[----:B------:R-:W-:-:S05]  /*2ed0*/  FMUL.FTZ R63, R110, UR42 ;  /* 0x0000002a6e3f7c20 */ /* 0x000fca0008410000 */
[----:B------:R1:W-:Y:S01]  /*2ee0*/  MUFU.COS R136, R66 ;  /* 0x0000004200887308 */ /* 0x0003e20000000000 */
[C---:B------:R-:W-:Y:S02]  /*2ef0*/  IADD3 R114, R61.reuse, 0x60, RZ ;  /* 0x000000603d727810 */ /* 0x040fe40007ffe0ff */
[C---:B------:R-:W-:Y:S02]  /*2f00*/  LEA.HI.SX32 R142, R61.reuse, R61, 0x1b ;  /* 0x0000003d3d8e7211 */ /* 0x040fe400078fdaff */
[----:B-1----:R-:W-:-:S03]  /*2f10*/  IADD3 R66, R61, 0x20, RZ ;  /* 0x000000203d427810 */ /* 0x002fc60007ffe0ff */
[----:B------:R-:W-:Y:S01]  /*2f20*/  MUFU.SIN R123, R109 ;  /* 0x0000006d007b7308 */ /* 0x000fe20000000400 */
[C---:B------:R-:W-:Y:S02]  /*2f30*/  IADD3 R116, R61.reuse, 0x80, RZ ;  /* 0x000000803d747810 */ /* 0x040fe40007ffe0ff */
[----:B------:R-:W-:-:S05]  /*2f40*/  IADD3 R152, R61, 0xa0, RZ ;  /* 0x000000a03d987810 */ /* 0x000fca0007ffe0ff */
[----:B------:R1:W-:Y:S01]  /*2f50*/  MUFU.COS R124, R109 ;  /* 0x0000006d007c7308 */ /* 0x0003e20000000000 */
[----:B------:R-:W-:Y:S02]  /*2f60*/  IADD3 R154, R61, 0xc0, RZ ;  /* 0x000000c03d9a7810 */ /* 0x000fe40007ffe0ff */
[-C--:B------:R-:W-:Y:S01]  /*2f70*/  LEA.HI.SX32 R144, R112, R61.reuse, 0x1b ;  /* 0x0000003d70907211 */ /* 0x080fe200078fdaff */
[----:B-1----:R-:W-:Y:S01]  /*2f80*/  FMUL.RZ R109, R63, 0.15915493667125701904 ;  /* 0x3e22f9833f6d7820 */ /* 0x002fe2000040c000 */
[-C--:B------:R-:W-:Y:S01]  /*2f90*/  LEA.HI.SX32 R63, R66, R61.reuse, 0x1b ;  /* 0x0000003d423f7211 */ /* 0x080fe200078fdaff */
[----:B------:R-:W-:Y:S02]  /*2fa0*/  FMUL.FTZ R66, R71, UR42 ;  /* 0x0000002a47427c20 */ /* 0x000fe40008410000 */
[----:B------:R-:W-:Y:S01]  /*2fb0*/  MUFU.SIN R119, R107 ;  /* 0x0000006b00777308 */ /* 0x000fe20000000400 */
[C---:B------:R-:W-:Y:S01]  /*2fc0*/  IADD3 R156, R61.reuse, 0xe0, RZ ;  /* 0x000000e03d9c7810 */ /* 0x040fe20007ffe0ff */
[----:B------:R-:W-:Y:S01]  /*2fd0*/  FMUL.RZ R111, R66, 0.15915493667125701904 ;  /* 0x3e22f983426f7820 */ /* 0x000fe2000040c000 */
[----:B------:R-:W-:Y:S01]  /*2fe0*/  IADD3 R158, R61, 0x100, RZ ;  /* 0x000001003d9e7810 */ /* 0x000fe20007ffe0ff */
[----:B------:R-:W-:Y:S01]  /*2ff0*/  FMUL.FTZ R66, R70, UR42 ;  /* 0x0000002a46427c20 */ /* 0x000fe20008410000 */
[----:B------:R-:W-:-:S03]  /*3000*/  LEA.HI.SX32 R146, R116, R61, 0x1b ;  /* 0x0000003d74927211 */ /* 0x000fc600078fdaff */
[----:B------:R1:W-:Y:S01]  /*3010*/  MUFU.COS R122, R107 ;  /* 0x0000006b007a7308 */ /* 0x0003e20000000000 */
[C---:B------:R-:W-:Y:S01]  /*3020*/  IADD3 R160, R61.reuse, 0x120, RZ ;  /* 0x000001203da07810 */ /* 0x040fe20007ffe0ff */
[----:B----4-:R-:W-:Y:S01]  /*3030*/  STS [R142.X4], R87 ;  /* 0x000000578e007388 */ /* 0x010fe20000004800 */
[-C--:B------:R-:W-:Y:S02]  /*3040*/  LEA.HI.SX32 R152, R152, R61.reuse, 0x1b ;  /* 0x0000003d98987211 */ /* 0x080fe400078fdaff */
[C---:B------:R-:W-:Y:S01]  /*3050*/  IADD3 R162, R61.reuse, 0x140, RZ ;  /* 0x000001403da27810 */ /* 0x040fe20007ffe0ff */
[----:B---3--:R-:W-:Y:S02]  /*3060*/  STS [R63.X4+0x80], R88 ;  /* 0x000080583f007388 */ /* 0x008fe40000004800 */
[----:B------:R-:W-:Y:S01]  /*3070*/  MUFU.SIN R129, R67 ;  /* 0x0000004300817308 */ /* 0x000fe20000000400 */
[-C--:B-1----:R-:W-:Y:S01]  /*3080*/  LEA.HI.SX32 R107, R114, R61.reuse, 0x1b ;  /* 0x0000003d726b7211 */ /* 0x082fe200078fdaff */
[----:B------:R-:W-:Y:S01]  /*3090*/  STS [R144.X4+0x100], R69 ;  /* 0x0001004590007388 */ /* 0x000fe20000004800 */
[----:B------:R-:W-:Y:S01]  /*30a0*/  LEA.HI.SX32 R141, R154, R61, 0x1b ;  /* 0x0000003d9a8d7211 */ /* 0x000fe200078fdaff */
[----:B------:R-:W-:Y:S01]  /*30b0*/  FMUL.RZ R112, R66, 0.15915493667125701904 ;  /* 0x3e22f98342707820 */ /* 0x000fe2000040c000 */
[----:B------:R-:W-:-:S03]  /*30c0*/  IADD3 R164, R61, 0x160, RZ ;  /* 0x000001603da47810 */ /* 0x000fc60007ffe0ff */
[----:B------:R1:W-:Y:S01]  /*30d0*/  MUFU.COS R130, R67 ;  /* 0x0000004300827308 */ /* 0x0003e20000000000 */
[-C--:B------:R-:W-:Y:S01]  /*30e0*/  LEA.HI.SX32 R156, R156, R61.reuse, 0x1b ;  /* 0x0000003d9c9c7211 */ /* 0x080fe200078fdaff */
[----:B------:R-:W-:Y:S01]  /*30f0*/  STS [R107.X4+0x180], R68 ;  /* 0x000180446b007388 */ /* 0x000fe20000004800 */
[----:B------:R-:W-:Y:S02]  /*3100*/  IADD3 R166, R61, 0x180, RZ ;  /* 0x000001803da67810 */ /* 0x000fe40007ffe0ff */
[-C--:B------:R-:W-:Y:S01]  /*3110*/  LEA.HI.SX32 R143, R158, R61.reuse, 0x1b ;  /* 0x0000003d9e8f7211 */ /* 0x080fe200078fdaff */
[----:B-1----:R-:W-:Y:S01]  /*3120*/  FADD.FTZ R67, R45, UR5 ;  /* 0x000000052d437e21 */ /* 0x002fe20008010000 */
[-C--:B------:R-:W-:Y:S01]  /*3130*/  LEA.HI.SX32 R160, R160, R61.reuse, 0x1b ;  /* 0x0000003da0a07211 */ /* 0x080fe200078fdaff */
[----:B------:R-:W-:Y:S01]  /*3140*/  STS [R146.X4+0x200], R65 ;  /* 0x0002004192007388 */ /* 0x000fe20000004800 */
[-C--:B------:R-:W-:Y:S01]  /*3150*/  LEA.HI.SX32 R145, R162, R61.reuse, 0x1b ;  /* 0x0000003da2917211 */ /* 0x080fe200078fdaff */
[----:B------:R-:W-:Y:S01]  /*3160*/  FMUL.FTZ R66, R67, UR42 ;  /* 0x0000002a43427c20 */ /* 0x000fe20008410000 */
[-C--:B------:R-:W-:Y:S01]  /*3170*/  LEA.HI.SX32 R164, R164, R61.reuse, 0x1b ;  /* 0x0000003da4a47211 */ /* 0x080fe200078fdaff */
[----:B------:R-:W-:Y:S01]  /*3180*/  STS [R152.X4+0x280], R91 ;  /* 0x0002805b98007388 */ /* 0x000fe20000004800 */
[----:B------:R-:W-:Y:S01]  /*3190*/  MUFU.SIN R115, R111 ;  /* 0x0000006f00737308 */ /* 0x000fe20000000400 */
[----:B------:R-:W-:-:S02]  /*31a0*/  LEA.HI.SX32 R151, R166, R61, 0x1b ;  /* 0x0000003da6977211 */ /* 0x000fc400078fdaff */
[----:B------:R-:W-:Y:S01]  /*31b0*/  STS [R141.X4+0x300], R90 ;  /* 0x0003005a8d007388 */ /* 0x000fe20000004800 */
[----:B------:R-:W-:-:S03]  /*31c0*/  IADD3 R168, R61, 0x1a0, RZ ;  /* 0x000001a03da87810 */ /* 0x000fc60007ffe0ff */
[----:B------:R-:W-:Y:S01]  /*31d0*/  STS [R156.X4+0x380], R89 ;  /* 0x000380599c007388 */ /* 0x000fe20000004800 */
[----:B------:R1:W-:Y:S01]  /*31e0*/  MUFU.COS R116, R111 ;  /* 0x0000006f00747308 */ /* 0x0003e20000000000 */
[C---:B------:R-:W-:Y:S02]  /*31f0*/  IADD3 R170, R61.reuse, 0x1c0, RZ ;  /* 0x000001c03daa7810 */ /* 0x040fe40007ffe0ff */
[----:B------:R-:W-:Y:S01]  /*3200*/  STS [R143.X4+0x400], R94 ;  /* 0x0004005e8f007388 */ /* 0x000fe20000004800 */
[----:B------:R-:W-:-:S03]  /*3210*/  IADD3 R172, R61, 0x1e0, RZ ;  /* 0x000001e03dac7810 */ /* 0x000fc60007ffe0ff */
[----:B------:R-:W-:Y:S01]  /*3220*/  STS [R160.X4+0x480], R93 ;  /* 0x0004805da0007388 */ /* 0x000fe20000004800 */
[----:B-1----:R-:W-:Y:S01]  /*3230*/  FMUL.RZ R111, R66, 0.15915493667125701904 ;  /* 0x3e22f983426f7820 */ /* 0x002fe2000040c000 */
[----:B------:R-:W-:Y:S02]  /*3240*/  MUFU.SIN R117, R109 ;  /* 0x0000006d00757308 */ /* 0x000fe40000000400 */
[----:B------:R-:W-:Y:S01]  /*3250*/  STS [R145.X4+0x500], R92 ;  /* 0x0005005c91007388 */ /* 0x000fe20000004800 */
[----:B------:R-:W-:-:S03]  /*3260*/  IADD3 R174, R61, 0x200, RZ ;  /* 0x000002003dae7810 */ /* 0x000fc60007ffe0ff */
[----:B------:R-:W-:Y:S01]  /*3270*/  STS [R164.X4+0x580], R97 ;  /* 0x00058061a4007388 */ /* 0x000fe20000004800 */
[C---:B------:R-:W-:Y:S01]  /*3280*/  IADD3 R176, R61.reuse, 0x220, RZ ;  /* 0x000002203db07810 */ /* 0x040fe20007ffe0ff */
[----:B------:R-:W-:Y:S02]  /*3290*/  MUFU.COS R118, R109 ;  /* 0x0000006d00767308 */ /* 0x000fe40000000000 */
[----:B------:R0:W-:Y:S01]  /*32a0*/  STS [R151.X4+0x600], R96 ;  /* 0x0006006097007388 */ /* 0x0001e20000004800 */
[----:B------:R-:W-:Y:S02]  /*32b0*/  LEA.HI.SX32 R168, R168, R61, 0x1b ;  /* 0x0000003da8a87211 */ /* 0x000fe400078fdaff */
[----:B------:R-:W-:-:S03]  /*32c0*/  IADD3 R178, R61, 0x240, RZ ;  /* 0x000002403db27810 */ /* 0x000fc60007ffe0ff */
[----:B------:R-:W-:Y:S01]  /*32d0*/  MUFU.SIN R113, R112 ;  /* 0x0000007000717308 */ /* 0x000fe20000000400 */
[----:B------:R-:W-:Y:S02]  /*32e0*/  LEA.HI.SX32 R155, R170, R61, 0x1b ;  /* 0x0000003daa9b7211 */ /* 0x000fe400078fdaff */
[----:B0-----:R-:W-:-:S05]  /*32f0*/  MOV R151, UR41 ;  /* 0x0000002900977c02 */ /* 0x001fca0008000f00 */
[----:B------:R-:W-:Y:S01]  /*3300*/  MUFU.COS R114, R112 ;  /* 0x0000007000727308 */ /* 0x000fe20000000000 */
[----:B------:R-:W-:Y:S02]  /*3310*/  IADD3 R180, R61, 0x260, RZ ;  /* 0x000002603db47810 */ /* 0x000fe40007ffe0ff */
[----:B------:R-:W-:-:S05]  /*3320*/  LEA.HI.SX32 R172, R172, R61, 0x1b ;  /* 0x0000003dacac7211 */ /* 0x000fca00078fdaff */
[----:B------:R-:W-:Y:S01]  /*3330*/  MUFU.SIN R109, R111 ;  /* 0x0000006f006d7308 */ /* 0x000fe20000000400 */
[----:B------:R-:W-:Y:S02]  /*3340*/  IADD3 R182, R61, 0x280, RZ ;  /* 0x000002803db67810 */ /* 0x000fe40007ffe0ff */
[----:B------:R-:W-:-:S05]  /*3350*/  LEA.HI.SX32 R157, R174, R61, 0x1b ;  /* 0x0000003dae9d7211 */ /* 0x000fca00078fdaff */
[----:B------:R0:W-:Y:S01]  /*3360*/  MUFU.COS R112, R111 ;  /* 0x0000006f00707308 */ /* 0x0001e20000000000 */
[-C--:B------:R-:W-:Y:S01]  /*3370*/  LEA.HI.SX32 R159, R176, R61.reuse, 0x1b ;  /* 0x0000003db09f7211 */ /* 0x080fe200078fdaff */
[----:B------:R-:W-:Y:S01]  /*3380*/  STS [R168.X4+0x680], R95 ;  /* 0x0006805fa8007388 */ /* 0x000fe20000004800 */
[-C--:B------:R-:W-:Y:S01]  /*3390*/  LEA.HI.SX32 R178, R178, R61.reuse, 0x1b ;  /* 0x0000003db2b27211 */ /* 0x080fe200078fdaff */
[----:B------:R-:W-:Y:S02]  /*33a0*/  FMUL.FTZ R151, R151, 1.4426950216293334961 ;  /* 0x3fb8aa3b97977820 */ /* 0x000fe40000410000 */
[----:B0-----:R-:W-:Y:S01]  /*33b0*/  FADD.FTZ R111, R43, UR5 ;  /* 0x000000052b6f7e21 */ /* 0x001fe20008010000 */
[----:B------:R-:W-:Y:S01]  /*33c0*/  IADD3 R184, R61, 0x2a0, RZ ;  /* 0x000002a03db87810 */ /* 0x000fe20007ffe0ff */
[----:B------:R-:W-:Y:S02]  /*33d0*/  STS [R155.X4+0x700], R100 ;  /* 0x000700649b007388 */ /* 0x000fe40000004800 */
[----:B------:R-:W-:Y:S01]  /*33e0*/  FMUL.FTZ R60, R111, UR42 ;  /* 0x0000002a6f3c7c20 */ /* 0x000fe20008410000 */
[-C--:B------:R-:W-:Y:S01]  /*33f0*/  LEA.HI.SX32 R180, R180, R61.reuse, 0x1b ;  /* 0x0000003db4b47211 */ /* 0x080fe200078fdaff */
[----:B------:R-:W-:Y:S01]  /*3400*/  STS [R172.X4+0x780], R99 ;  /* 0x00078063ac007388 */ /* 0x000fe20000004800 */
[C---:B------:R-:W-:Y:S01]  /*3410*/  IADD3 R186, R61.reuse, 0x2c0, RZ ;  /* 0x000002c03dba7810 */ /* 0x040fe20007ffe0ff */
[----:B------:R-:W-:Y:S01]  /*3420*/  FMUL.RZ R63, R60, 0.15915493667125701904 ;  /* 0x3e22f9833c3f7820 */ /* 0x000fe2000040c000 */
[----:B------:R-:W-:Y:S01]  /*3430*/  LEA.HI.SX32 R182, R182, R61, 0x1b ;  /* 0x0000003db6b67211 */ /* 0x000fe200078fdaff */
[----:B------:R-:W-:Y:S01]  /*3440*/  STS [R157.X4+0x800], R98 ;  /* 0x000800629d007388 */ /* 0x000fe20000004800 */
[C---:B------:R-:W-:Y:S01]  /*3450*/  IADD3 R188, R61.reuse, 0x2e0, RZ ;  /* 0x000002e03dbc7810 */ /* 0x040fe20007ffe0ff */
[----:B------:R-:W-:Y:S01]  /*3460*/  FMUL.FTZ R60, R104, R151 ;  /* 0x00000097683c7220 */ /* 0x000fe20000410000 */
[C---:B------:R-:W-:Y:S01]  /*3470*/  IADD3 R190, R61.reuse, 0x300, RZ ;  /* 0x000003003dbe7810 */ /* 0x040fe20007ffe0ff */
        /* <DEDUP_REMOVED lines=15> */
[----:B0-----:R0:W1:Y:S01]  /*3570*/  MUFU.EX2 R121, R60 ;  /* 0x0000003c00797308 */ /* 0x0010620000000800 */
        /* <DEDUP_REMOVED lines=9> */
[----:B------:R-:W-:Y:S01]  /*3610*/  LEA R62, R85, R62, 0x5 ;  /* 0x0000003e553e7211 */ /* 0x000fe200078e28ff */
[----:B------:R-:W-:Y:S01]  /*3620*/  STS [R167.X4+0xc80], R138 ;  /* 0x000c808aa7007388 */ /* 0x000fe20000004800 */
[-C--:B------:R-:W-:Y:S01]  /*3630*/  LEA.HI.SX32 R171, R202, R61.reuse, 0x1b ;  /* 0x0000003dcaab7211 */ /* 0x080fe200078fdaff */
[----:B------:R-:W-:Y:S01]  /*3640*/  FADD.FTZ R66, R44, UR5 ;  /* 0x000000052c427e21 */ /* 0x000fe20008010000 */
[----:B------:R-:W-:Y:S01]  /*3650*/  LEA.HI.SX32 R204, R204, R61, 0x1b ;  /* 0x0000003dcccc7211 */ /* 0x000fe200078fdaff */
[----:B------:R-:W-:Y:S01]  /*3660*/  STS [R194.X4+0xd00], R131 ;  /* 0x000d0083c2007388 */ /* 0x000fe20000004800 */
[----:B------:R-:W-:Y:S01]  /*3670*/  MUFU.SIN R154, R63 ;  /* 0x0000003f009a7308 */ /* 0x000fe20000000400 */
[----:B0-----:R-:W-:-:S02]  /*3680*/  MOV R60, UR34 ;  /* 0x00000022003c7c02 */ /* 0x001fc40008000f00 */
[----:B------:R1:W-:Y:S01]  /*3690*/  STS [R169.X4+0xd80], R120 ;  /* 0x000d8078a9007388 */ /* 0x0003e20000004800 */
[----:B------:R-:W-:Y:S01]  /*36a0*/  ULEA.HI.X UR23, UR20, UR23, UR21, 0x3, UP0 ;  /* 0x0000001714177291 */ /* 0x000fe200080f1c15 */
[----:B------:R-:W-:Y:S02]  /*36b0*/  FMUL.FTZ R61, R66, UR42 ;  /* 0x0000002a423d7c20 */ /* 0x000fe40008410000 */
[----:B------:R-:W-:Y:S01]  /*36c0*/  STS [R198.X4+0xe00], R135 ;  /* 0x000e0087c6007388 */ /* 0x000fe20000004800 */
[----:B------:R0:W-:Y:S01]  /*36d0*/  MUFU.COS R155, R63 ;  /* 0x0000003f009b7308 */ /* 0x0001e20000000000 */
[----:B------:R-:W-:Y:S02]  /*36e0*/  LEA R60, R60, UR7, 0x8 ;  /* 0x000000073c3c7c11 */ /* 0x000fe4000f8e40ff */
[----:B------:R-:W-:Y:S01]  /*36f0*/  STS [R200.X4+0xe80], R137 ;  /* 0x000e8089c8007388 */ /* 0x000fe20000004800 */
[----:B------:R-:W-:-:S03]  /*3700*/  @P1 IADD3 R60, R86, 0x200, RZ ;  /* 0x00000200563c1810 */ /* 0x000fc60007ffe0ff */
[----:B------:R-:W-:Y:S01]  /*3710*/  STS [R171.X4+0xf00], R134 ;  /* 0x000f0086ab007388 */ /* 0x000fe20000004800 */
[----:B0-----:R-:W-:-:S03]  /*3720*/  LEA.HI.SX32 R63, R62, R62, 0x1b ;  /* 0x0000003e3e3f7211 */ /* 0x001fc600078fdaff */
[----:B------:R-:W-:Y:S01]  /*3730*/  STS [R204.X4+0xf80], R133 ;  /* 0x000f8085cc007388 */ /* 0x000fe20000004800 */
[----:B------:R-:W-:-:S06]  /*3740*/  NOP ;  /* 0x0000000000007918 */ /* 0x000fcc0000000000 */
[----:B------:R-:W-:Y:S01]  /*3750*/  FMUL.FTZ R65, R148, R151 ;  /* 0x0000009794417220 */ /* 0x000fe20000410000 */
[----:B------:R-:W0:Y:S01]  /*3760*/  LDS R88, [R63.X4] ;  /* 0x000000003f587984 */ /* 0x000e220000004800 */
[----:B------:R-:W-:Y:S01]  /*3770*/  FMUL.RZ R61, R61, 0.15915493667125701904 ;  /* 0x3e22f9833d3d7820 */ /* 0x000fe2000040c000 */
[----:B------:R-:W-:Y:S01]  /*3780*/  MOV R68, UR22 ;  /* 0x0000001600447c02 */ /* 0x000fe20008000f00 */
[----:B------:R-:W-:Y:S01]  /*3790*/  FADD.FTZ R152, R42, UR5 ;  /* 0x000000052a987e21 */ /* 0x000fe20008010000 */
[----:B------:R-:W2:Y:S01]  /*37a0*/  LDS R87, [R63.X4+0x4] ;  /* 0x000004003f577984 */ /* 0x000ea20000004800 */
[C---:B-1----:R-:W-:Y:S01]  /*37b0*/  FMUL.FTZ R120, R121.reuse, R136 ;  /* 0x0000008879787220 */ /* 0x042fe20000410000 */
[----:B------:R-:W-:Y:S01]  /*37c0*/  MOV R69, UR23 ;  /* 0x0000001700457c02 */ /* 0x000fe20008000f00 */
[----:B------:R-:W-:Y:S01]  /*37d0*/  FMUL.FTZ R121, R121, R132 ;  /* 0x0000008479797220 */ /* 0x000fe20000410000 */
[----:B------:R-:W-:Y:S01]  /*37e0*/  SHF.L.U32 R159, R60, 0x3, RZ ;  /* 0x000000033c9f7819 */ /* 0x000fe200000006ff */
[----:B------:R-:W1:Y:S01]  /*37f0*/  MUFU.EX2 R106, R65 ;  /* 0x00000041006a7308 */ /* 0x000e620000000800 */
[----:B------:R-:W3:Y:S04]  /*3800*/  LDS R102, [R63.X4+0x8] ;  /* 0x000008003f667984 */ /* 0x000ee80000004800 */
[----:B------:R-:W4:Y:S03]  /*3810*/  LDS R101, [R63.X4+0xc] ;  /* 0x00000c003f657984 */ /* 0x000f260000004800 */
[----:B------:R-:W-:Y:S01]  /*3820*/  MUFU.SIN R107, R61 ;  /* 0x0000003d006b7308 */ /* 0x000fe20000000400 */
[----:B------:R-:W-:Y:S04]  /*3830*/  LDS R100, [R63.X4+0x10] ;  /* 0x000010003f647984 */ /* 0x000fe80000004800 */
[----:B------:R-:W0:Y:S03]  /*3840*/  LDS R99, [R63.X4+0x14] ;  /* 0x000014003f637984 */ /* 0x000e260000004800 */
[----:B------:R1:W-:Y:S01]  /*3850*/  MUFU.COS R153, R61 ;  /* 0x0000003d00997308 */ /* 0x0003e20000000000 */
[----:B------:R-:W0:Y:S04]  /*3860*/  LDS R98, [R63.X4+0x18] ;  /* 0x000018003f627984 */ /* 0x000e280000004800 */
[----:B------:R-:W0:Y:S01]  /*3870*/  LDS R97, [R63.X4+0x1c] ;  /* 0x00001c003f617984 */ /* 0x000e220000004800 */
[----:B-1----:R-:W-:-:S03]  /*3880*/  FMUL.FTZ R61, R152, UR42 ;  /* 0x0000002a983d7c20 */ /* 0x002fc60008410000 */
[----:B------:R-:W1:Y:S04]  /*3890*/  LDS R96, [R63.X4+0x20] ;  /* 0x000020003f607984 */ /* 0x000e680000004800 */
[----:B------:R-:W0:Y:S01]  /*38a0*/  LDS R95, [R63.X4+0x24] ;  /* 0x000024003f5f7984 */ /* 0x000e220000004800 */
[----:B------:R-:W-:-:S03]  /*38b0*/  FMUL.RZ R164, R61, 0.15915493667125701904 ;  /* 0x3e22f9833da47820 */ /* 0x000fc6000040c000 */
        /* <DEDUP_REMOVED lines=20> */
[----:B------:R-:W-:Y:S04]  /*3a00*/  LDS R132, [R63.X4+0x78] ;  /* 0x000078003f847984 */ /* 0x000fe80000004800 */
[----:B------:R0:W1:Y:S01]  /*3a10*/  LDS R131, [R63.X4+0x7c] ;  /* 0x00007c003f837984 */ /* 0x0000620000004800 */
[----:B------:R-:W-:-:S03]  /*3a20*/  FMUL.FTZ R61, R103, R151 ;  /* 0x00000097673d7220 */ /* 0x000fc60000410000 */
[----:B------:R0:W-:Y:S04]  /*3a30*/  STS.64 [R159+0x4a60], R120 ;  /* 0x004a60789f007388 */ /* 0x0001e80000000a00 */
[----:B------:R-:W5:Y:S01]  /*3a40*/  LDG.E.64 R68, [R68.64] ;  /* 0x0000001e44447981 */ /* 0x000f62000c1e1b00 */
[----:B------:R2:W-:Y:S01]  /*3a50*/  MUFU.EX2 R105, R61 ;  /* 0x0000003d00697308 */ /* 0x0005e20000000800 */
[-C--:B------:R-:W-:Y:S01]  /*3a60*/  FMUL.FTZ R163, R66, R151.reuse ;  /* 0x0000009742a37220 */ /* 0x080fe20000410000 */
[----:B------:R-:W-:Y:S01]  /*3a70*/  HFMA2.MMA R65, -RZ, RZ, 0, 9.5367431640625e-07 ;  /* 0x00000010ff417435 */ /* 0x000fe200000001ff */
[----:B------:R-:W-:Y:S02]  /*3a80*/  FMUL.FTZ R161, R70, R151 ;  /* 0x0000009746a17220 */ /* 0x000fe40000410000 */
[----:B------:R-:W-:-:S02]  /*3a90*/  FMUL.FTZ R128, R106, R128 ;  /* 0x000000806a807220 */ /* 0x000fc40000410000 */
[----:B--2---:R-:W-:Y:S02]  /*3aa0*/  FMUL.FTZ R61, R147, R151 ;  /* 0x00000097933d7220 */ /* 0x004fe40000410000 */
[----:B------:R-:W-:Y:S02]  /*3ab0*/  FMUL.FTZ R127, R106, R127 ;  /* 0x0000007f6a7f7220 */ /* 0x000fe40000410000 */
[----:B------:R2:W1:Y:S01]  /*3ac0*/  MUFU.EX2 R108, R61 ;  /* 0x0000003d006c7308 */ /* 0x0004620000000800 */
[----:B------:R-:W-:Y:S01]  /*3ad0*/  HFMA2.MMA R60, -RZ, RZ, 1.875, 0 ;  /* 0x3f800000ff3c7435 */ /* 0x000fe200000001ff */
[----:B------:R-:W-:-:S06]  /*3ae0*/  FMUL.FTZ R158, R149, R151 ;  /* 0x00000097959e7220 */ /* 0x000fcc0000410000 */
[----:B------:R-:W3:Y:S01]  /*3af0*/  MUFU.EX2 R106, R163 ;  /* 0x000000a3006a7308 */ /* 0x000ee20000000800 */
[----:B--2---:R-:W-:Y:S01]  /*3b00*/  MOV R61, RZ ;  /* 0x000000ff003d7202 */ /* 0x004fe20000000f00 */
[----:B0-----:R-:W-:Y:S01]  /*3b10*/  CS2R R62, SRZ ;  /* 0x00000000003e7805 */ /* 0x001fe2000001ff00 */
[----:B------:R-:W-:Y:S01]  /*3b20*/  @!P0 IMAD.WIDE R64, R64, R65, UR10 ;  /* 0x0000000a40408e25 */ /* 0x000fe2000f8e0241 */
[----:B------:R-:W-:Y:S06]  /*3b30*/  BAR.SYNC.DEFER_BLOCKING 0x0 ;  /* 0x0000000000007b1d */ /* 0x000fec0000010000 */
[----:B------:R-:W0:Y:S01]  /*3b40*/  MUFU.EX2 R161, R161 ;  /* 0x000000a100a17308 */ /* 0x000e220000000800 */
[----:B------:R-:W-:-:S02]  /*3b50*/  FMUL.FTZ R157, R150, R151 ;  /* 0x00000097969d7220 */ /* 0x000fc40000410000 */
[----:B-1----:R-:W-:-:S05]  /*3b60*/  FMUL.FTZ R126, R108, R126 ;  /* 0x0000007e6c7e7220 */ /* 0x002fca0000410000 */
[----:B------:R-:W1:Y:S01]  /*3b70*/  MUFU.EX2 R158, R158 ;  /* 0x0000009e009e7308 */ /* 0x000e620000000800 */
[----:B------:R-:W-:Y:S02]  /*3b80*/  FMUL.FTZ R125, R108, R125 ;  /* 0x0000007d6c7d7220 */ /* 0x000fe40000410000 */
[----:B------:R-:W-:Y:S02]  /*3b90*/  FMUL.FTZ R159, R110, R151 ;  /* 0x000000976e9f7220 */ /* 0x000fe40000410000 */
[C---:B------:R-:W-:Y:S01]  /*3ba0*/  FMUL.FTZ R130, R105.reuse, R130 ;  /* 0x0000008269827220 */ /* 0x040fe20000410000 */
[----:B------:R2:W5:Y:S01]  /*3bb0*/  @!P0 LDG.E.128 R60, [R64.64] ;  /* 0x0000001e403c8981 */ /* 0x000562000c1e1d00 */
[----:B------:R-:W-:Y:S02]  /*3bc0*/  FMUL.FTZ R129, R105, R129 ;  /* 0x0000008169817220 */ /* 0x000fe40000410000 */
[----:B---3--:R-:W-:Y:S01]  /*3bd0*/  FMUL.FTZ R108, R106, R153 ;  /* 0x000000996a6c7220 */ /* 0x008fe20000410000 */
[----:B------:R-:W3:Y:S01]  /*3be0*/  MUFU.EX2 R157, R157 ;  /* 0x0000009d009d7308 */ /* 0x000ee20000000800 */
[----:B------:R-:W-:-:S02]  /*3bf0*/  FMUL.FTZ R160, R71, R151 ;  /* 0x0000009747a07220 */ /* 0x000fc40000410000 */
[----:B--2---:R-:W-:Y:S02]  /*3c00*/  FADD.FTZ R64, R41, UR5 ;  /* 0x0000000529407e21 */ /* 0x004fe40008010000 */
[----:B------:R-:W-:Y:S02]  /*3c10*/  FMUL.FTZ R105, R111, R151 ;  /* 0x000000976f697220 */ /* 0x000fe40000410000 */
[----:B------:R-:W-:Y:S02]  /*3c20*/  FMUL.FTZ R153, R64, UR42 ;  /* 0x0000002a40997c20 */ /* 0x000fe40008410000 */
[----:B------:R-:W-:Y:S02]  /*3c30*/  FMUL.FTZ R107, R106, R107 ;  /* 0x0000006b6a6b7220 */ /* 0x000fe40000410000 */
[----:B------:R-:W-:Y:S02]  /*3c40*/  FMUL.FTZ R106, R152, R151 ;  /* 0x00000097986a7220 */ /* 0x000fe40000410000 */
[----:B------:R-:W-:-:S02]  /*3c50*/  FMUL.FTZ R185, R104, R88 ;  /* 0x0000005868b97220 */ /* 0x000fc40000410000 */
[----:B------:R-:W-:Y:S01]  /*3c60*/  FMUL.FTZ R65, R104, R87 ;  /* 0x0000005768417220 */ /* 0x000fe20000410000 */
[----:B------:R-:W2:Y:S01]  /*3c70*/  MUFU.EX2 R159, R159 ;  /* 0x0000009f009f7308 */ /* 0x000ea20000000800 */
[C---:B0-----:R-:W-:Y:S02]  /*3c80*/  FMUL.FTZ R114, R161.reuse, R114 ;  /* 0x00000072a1727220 */ /* 0x041fe40000410000 */
[----:B------:R-:W-:Y:S02]  /*3c90*/  FMUL.FTZ R113, R161, R113 ;  /* 0x00000071a1717220 */ /* 0x000fe40000410000 */
[----:B------:R-:W-:Y:S02]  /*3ca0*/  FMUL.RZ R161, R153, 0.15915493667125701904 ;  /* 0x3e22f98399a17820 */ /* 0x000fe4000040c000 */
[C---:B------:R-:W-:Y:S01]  /*3cb0*/  FMUL.FTZ R185, R82.reuse, R185 ;  /* 0x000000b952b97220 */ /* 0x040fe20000410000 */
[----:B------:R-:W-:Y:S01]  /*3cc0*/  MUFU.SIN R156, R164 ;  /* 0x000000a4009c7308 */ /* 0x000fe20000000400 */
[----:B------:R-:W-:-:S02]  /*3cd0*/  FMUL.FTZ R186, R82, R65 ;  /* 0x0000004152ba7220 */ /* 0x000fc40000410000 */
[C---:B-1----:R-:W-:Y:S02]  /*3ce0*/  FMUL.FTZ R122, R158.reuse, R122 ;  /* 0x0000007a9e7a7220 */ /* 0x042fe40000410000 */
[----:B------:R-:W-:-:S03]  /*3cf0*/  FMUL.FTZ R119, R158, R119 ;  /* 0x000000779e777220 */ /* 0x000fc60000410000 */
[----:B------:R-:W0:Y:S01]  /*3d00*/  MUFU.EX2 R160, R160 ;  /* 0x000000a000a07308 */ /* 0x000e220000000800 */
[C---:B------:R-:W-:Y:S02]  /*3d10*/  FMUL.FTZ R104, R103.reuse, R102 ;  /* 0x0000006667687220 */ /* 0x040fe40000410000 */
[----:B----4-:R-:W-:-:S05]  /*3d20*/  FMUL.FTZ R188, R103, R101 ;  /* 0x0000006567bc7220 */ /* 0x010fca0000410000 */
[----:B------:R-:W1:Y:S01]  /*3d30*/  MUFU.EX2 R105, R105 ;  /* 0x0000006900697308 */ /* 0x000e620000000800 */
[-C--:B------:R-:W-:Y:S02]  /*3d40*/  FMUL.FTZ R103, R185, R129.reuse ;  /* 0x00000081b9677220 */ /* 0x080fe40000410000 */
[----:B------:R-:W-:-:S05]  /*3d50*/  FMUL.FTZ R65, R186, R129 ;  /* 0x00000081ba417220 */ /* 0x000fca0000410000 */
[----:B------:R1:W4:Y:S01]  /*3d60*/  MUFU.EX2 R153, R106 ;  /* 0x0000006a00997308 */ /* 0x0003220000000800 */
[C---:B------:R-:W-:Y:S02]  /*3d70*/  FMUL.FTZ R187, R81.reuse, R104 ;  /* 0x0000006851bb7220 */ /* 0x040fe40000410000 */
[----:B------:R-:W-:-:S05]  /*3d80*/  FMUL.FTZ R188, R81, R188 ;  /* 0x000000bc51bc7220 */ /* 0x000fca0000410000 */
[----:B------:R-:W0:Y:S01]  /*3d90*/  MUFU.COS R158, R164 ;  /* 0x000000a4009e7308 */ /* 0x000e220000000000 */
[-C--:B------:R-:W-:Y:S02]  /*3da0*/  FFMA.FTZ R103, R186, R130.reuse, R103 ;  /* 0x00000082ba677223 */ /* 0x080fe40000010067 */
[----:B------:R-:W-:Y:S02]  /*3db0*/  FFMA.FTZ R104, R185, R130, -R65 ;  /* 0x00000082b9687223 */ /* 0x000fe40000010841 */
[C---:B---3--:R-:W-:Y:S02]  /*3dc0*/  FMUL.FTZ R124, R157.reuse, R124 ;  /* 0x0000007c9d7c7220 */ /* 0x048fe40000410000 */
[----:B------:R-:W-:Y:S02]  /*3dd0*/  FMUL.FTZ R123, R157, R123 ;  /* 0x0000007b9d7b7220 */ /* 0x000fe40000410000 */
[----:B------:R-:W-:Y:S02]  /*3de0*/  FADD.FTZ R157, R188, R103 ;  /* 0x00000067bc9d7221 */ /* 0x000fe40000010000 */
[----:B------:R-:W-:-:S02]  /*3df0*/  FADD.FTZ R65, R187, R104 ;  /* 0x00000068bb417221 */ /* 0x000fc40000010000 */
[C---:B--2---:R-:W-:Y:S02]  /*3e00*/  FMUL.FTZ R118, R159.reuse, R118 ;  /* 0x000000769f767220 */ /* 0x044fe40000410000 */
[----:B------:R-:W-:Y:S02]  /*3e10*/  FMUL.FTZ R117, R159, R117 ;  /* 0x000000759f757220 */ /* 0x000fe40000410000 */
[C---:B0-----:R-:W-:Y:S02]  /*3e20*/  FMUL.FTZ R116, R160.reuse, R116 ;  /* 0x00000074a0747220 */ /* 0x041fe40000410000 */
[----:B------:R-:W-:Y:S02]  /*3e30*/  FMUL.FTZ R115, R160, R115 ;  /* 0x00000073a0737220 */ /* 0x000fe40000410000 */
[----:B-1----:R-:W-:Y:S02]  /*3e40*/  FMUL.FTZ R106, R105, R155 ;  /* 0x0000009b696a7220 */ /* 0x002fe40000410000 */
[----:B------:R-:W-:-:S02]  /*3e50*/  FMUL.FTZ R159, R127, R157 ;  /* 0x0000009d7f9f7220 */ /* 0x000fc40000410000 */
[----:B----4-:R-:W-:Y:S02]  /*3e60*/  FMUL.FTZ R103, R153, R156 ;  /* 0x0000009c99677220 */ /* 0x010fe40000410000 */
[----:B------:R-:W-:Y:S02]  /*3e70*/  FMUL.FTZ R105, R105, R154 ;  /* 0x0000009a69697220 */ /* 0x000fe40000410000 */
[----:B------:R-:W-:Y:S02]  /*3e80*/  FMUL.FTZ R160, R127, R65 ;  /* 0x000000417fa07220 */ /* 0x000fe40000410000 */
[----:B------:R-:W-:Y:S02]  /*3e90*/  FMUL.FTZ R189, R148, R99 ;  /* 0x0000006394bd7220 */ /* 0x000fe40000410000 */
[----:B------:R-:W-:Y:S02]  /*3ea0*/  FMUL.FTZ R156, R120, R129 ;  /* 0x00000081789c7220 */ /* 0x000fe40000410000 */
[----:B------:R-:W-:-:S02]  /*3eb0*/  FMUL.FTZ R154, R64, R151 ;  /* 0x00000097409a7220 */ /* 0x000fc40000410000 */
[----:B------:R-:W-:Y:S02]  /*3ec0*/  FMUL.FTZ R104, R153, R158 ;  /* 0x0000009e99687220 */ /* 0x000fe40000410000 */
[C---:B------:R-:W-:Y:S02]  /*3ed0*/  FFMA.FTZ R159, R128.reuse, R65, -R159 ;  /* 0x00000041809f7223 */ /* 0x040fe4000001089f */
[----:B------:R-:W-:Y:S02]  /*3ee0*/  FFMA.FTZ R160, R128, R157, R160 ;  /* 0x0000009d80a07223 */ /* 0x000fe400000100a0 */
[----:B------:R-:W-:Y:S02]  /*3ef0*/  FMUL.FTZ R153, R121, R129 ;  /* 0x0000008179997220 */ /* 0x000fe40000410000 */
[----:B------:R-:W-:Y:S02]  /*3f00*/  FMUL.FTZ R65, R148, R100 ;  /* 0x0000006494417220 */ /* 0x000fe40000410000 */
[----:B------:R-:W-:-:S02]  /*3f10*/  FMUL.FTZ R189, R80, R189 ;  /* 0x000000bd50bd7220 */ /* 0x000fc40000410000 */
[-C--:B------:R-:W-:Y:S01]  /*3f20*/  FFMA.FTZ R156, R121, R130.reuse, R156 ;  /* 0x00000082799c7223 */ /* 0x080fe2000001009c */
[----:B------:R-:W-:Y:S01]  /*3f30*/  MUFU.COS R155, R161 ;  /* 0x000000a1009b7308 */ /* 0x000fe20000000000 */
[----:B------:R-:W-:Y:S02]  /*3f40*/  FFMA.FTZ R153, R120, R130, -R153 ;  /* 0x0000008278997223 */ /* 0x000fe40000010899 */
[----:B------:R-:W-:Y:S02]  /*3f50*/  FMUL.FTZ R190, R80, R65 ;  /* 0x0000004150be7220 */ /* 0x000fe40000410000 */
[----:B------:R-:W-:Y:S02]  /*3f60*/  FADD.FTZ R160, R189, R160 ;  /* 0x000000a0bda07221 */ /* 0x000fe40000010000 */
[----:B------:R-:W-:Y:S01]  /*3f70*/  FMUL.FTZ R148, R127, R156 ;  /* 0x0000009c7f947220 */ /* 0x000fe20000410000 */
[----:B------:R-:W0:Y:S01]  /*3f80*/  MUFU.EX2 R154, R154 ;  /* 0x0000009a009a7308 */ /* 0x000e220000000800 */
[----:B------:R-:W-:-:S02]  /*3f90*/  FADD.FTZ R159, R190, R159 ;  /* 0x0000009fbe9f7221 */ /* 0x000fc40000010000 */
[----:B------:R-:W-:Y:S02]  /*3fa0*/  FMUL.FTZ R158, R125, R160 ;  /* 0x000000a07d9e7220 */ /* 0x000fe40000410000 */
[----:B------:R-:W-:Y:S02]  /*3fb0*/  FFMA.FTZ R157, R128, R153, -R148 ;  /* 0x00000099809d7223 */ /* 0x000fe40000010894 */
[----:B------:R-:W-:Y:S01]  /*3fc0*/  FMUL.FTZ R148, R147, R98 ;  /* 0x0000006293947220 */ /* 0x000fe20000410000 */
[----:B------:R-:W1:Y:S01]  /*3fd0*/  MUFU.SIN R65, R161 ;  /* 0x000000a100417308 */ /* 0x000e620000000400 */
[-C--:B------:R-:W-:Y:S02]  /*3fe0*/  FFMA.FTZ R158, R126, R159.reuse, -R158 ;  /* 0x0000009f7e9e7223 */ /* 0x080fe4000001089e */
[----:B------:R-:W-:Y:S02]  /*3ff0*/  FMUL.FTZ R159, R125, R159 ;  /* 0x0000009f7d9f7220 */ /* 0x000fe40000410000 */
[----:B------:R-:W-:-:S02]  /*4000*/  FMUL.FTZ R192, R147, R97 ;  /* 0x0000006193c07220 */ /* 0x000fc40000410000 */
[----:B------:R-:W-:Y:S02]  /*4010*/  FMUL.FTZ R191, R79, R148 ;  /* 0x000000944fbf7220 */ /* 0x000fe40000410000 */
[----:B------:R-:W-:Y:S02]  /*4020*/  FMUL.FTZ R153, R127, R153 ;  /* 0x000000997f997220 */ /* 0x000fe40000410000 */
[----:B------:R-:W-:Y:S02]  /*4030*/  FFMA.FTZ R159, R126, R160, R159 ;  /* 0x000000a07e9f7223 */ /* 0x000fe4000001009f */
[----:B------:R-:W-:Y:S02]  /*4040*/  FMUL.FTZ R192, R79, R192 ;  /* 0x000000c04fc07220 */ /* 0x000fe40000410000 */
[----:B------:R-:W-:Y:S02]  /*4050*/  FADD.FTZ R158, R191, R158 ;  /* 0x0000009ebf9e7221 */ /* 0x000fe40000010000 */
[----:B0-----:R-:W-:-:S02]  /*4060*/  FMUL.FTZ R147, R154, R155 ;  /* 0x0000009b9a937220 */ /* 0x001fc40000410000 */
[----:B------:R-:W-:Y:S02]  /*4070*/  FFMA.FTZ R153, R128, R156, R153 ;  /* 0x0000009c80997223 */ /* 0x000fe40000010099 */
[----:B------:R-:W-:Y:S02]  /*4080*/  FMUL.FTZ R155, R125, R157 ;  /* 0x0000009d7d9b7220 */ /* 0x000fe40000410000 */
[----:B------:R-:W-:Y:S02]  /*4090*/  FADD.FTZ R159, R192, R159 ;  /* 0x0000009fc09f7221 */ /* 0x000fe40000010000 */
[----:B------:R-:W-:Y:S02]  /*40a0*/  FMUL.FTZ R156, R123, R158 ;  /* 0x0000009e7b9c7220 */ /* 0x000fe40000410000 */
[----:B------:R-:W-:Y:S02]  /*40b0*/  FFMA.FTZ R155, R126, R153, R155 ;  /* 0x000000997e9b7223 */ /* 0x000fe4000001009b */
[----:B-1----:R-:W-:-:S02]  /*40c0*/  FMUL.FTZ R148, R154, R65 ;  /* 0x000000419a947220 */ /* 0x002fc40000410000 */
[----:B------:R-:W-:Y:S02]  /*40d0*/  FFMA.FTZ R156, R124, R159, R156 ;  /* 0x0000009f7c9c7223 */ /* 0x000fe4000001009c */
[----:B------:R-:W-:Y:S02]  /*40e0*/  FMUL.FTZ R153, R125, R153 ;  /* 0x000000997d997220 */ /* 0x000fe40000410000 */
[----:B------:R-:W-:Y:S02]  /*40f0*/  FMUL.FTZ R159, R123, R159 ;  /* 0x0000009f7b9f7220 */ /* 0x000fe40000410000 */
[C---:B------:R-:W-:Y:S02]  /*4100*/  FMUL.FTZ R65, R150.reuse, R96 ;  /* 0x0000006096417220 */ /* 0x040fe40000410000 */
[----:B------:R-:W-:Y:S02]  /*4110*/  FMUL.FTZ R193, R150, R95 ;  /* 0x0000005f96c17220 */ /* 0x000fe40000410000 */
[----:B------:R-:W-:-:S02]  /*4120*/  FFMA.FTZ R153, R126, R157, -R153 ;  /* 0x0000009d7e997223 */ /* 0x000fc40000010899 */
        /* <DEDUP_REMOVED lines=9> */
[----:B------:R-:W-:Y:S02]  /*41c0*/  FMUL.FTZ R153, R119, R159 ;  /* 0x0000009f77997220 */ /* 0x000fe40000410000 */
[----:B------:R-:W-:Y:S02]  /*41d0*/  FMUL.FTZ R150, R149, R93 ;  /* 0x0000005d95967220 */ /* 0x000fe40000410000 */
[----:B------:R-:W-:-:S02]  /*41e0*/  FMUL.FTZ R154, R119, R156 ;  /* 0x0000009c779a7220 */ /* 0x000fc40000410000 */
[C---:B------:R-:W-:Y:S02]  /*41f0*/  FFMA.FTZ R158, R122.reuse, R156, R153 ;  /* 0x0000009c7a9e7223 */ /* 0x040fe40000010099 */
[----:B------:R-:W-:Y:S02]  /*4200*/  FMUL.FTZ R196, R149, R94 ;  /* 0x0000005e95c47220 */ /* 0x000fe40000410000 */
[----:B------:R-:W-:Y:S02]  /*4210*/  FMUL.FTZ R195, R77, R150 ;  /* 0x000000964dc37220 */ /* 0x000fe40000410000 */
[----:B------:R-:W-:Y:S02]  /*4220*/  FFMA.FTZ R159, R122, R159, -R154 ;  /* 0x0000009f7a9f7223 */ /* 0x000fe4000001089a */
[----:B------:R-:W-:Y:S02]  /*4230*/  FMUL.FTZ R153, R119, R155 ;  /* 0x0000009b77997220 */ /* 0x000fe40000410000 */
[----:B------:R-:W-:-:S02]  /*4240*/  FADD.FTZ R154, R40, UR5 ;  /* 0x00000005289a7e21 */ /* 0x000fc40008010000 */
[----:B------:R-:W-:Y:S02]  /*4250*/  FMUL.FTZ R196, R77, R196 ;  /* 0x000000c44dc47220 */ /* 0x000fe40000410000 */
[----:B------:R-:W-:Y:S02]  /*4260*/  FADD.FTZ R158, R195, R158 ;  /* 0x0000009ec39e7221 */ /* 0x000fe40000010000 */
[-C--:B------:R-:W-:Y:S02]  /*4270*/  FFMA.FTZ R156, R122, R65.reuse, -R153 ;  /* 0x000000417a9c7223 */ /* 0x080fe40000010899 */
[----:B------:R-:W-:Y:S02]  /*4280*/  FMUL.FTZ R149, R119, R65 ;  /* 0x0000004177957220 */ /* 0x000fe40000410000 */
[----:B------:R-:W-:Y:S02]  /*4290*/  FMUL.FTZ R65, R154, UR42 ;  /* 0x0000002a9a417c20 */ /* 0x000fe40008410000 */
[----:B------:R-:W-:-:S02]  /*42a0*/  FADD.FTZ R159, R196, R159 ;  /* 0x0000009fc49f7221 */ /* 0x000fc40000010000 */
[----:B------:R-:W-:Y:S02]  /*42b0*/  FMUL.FTZ R150, R117, R158 ;  /* 0x0000009e75967220 */ /* 0x000fe40000410000 */
[----:B------:R-:W-:Y:S02]  /*42c0*/  FMUL.FTZ R197, R110, R92 ;  /* 0x0000005c6ec57220 */ /* 0x000fe40000410000 */
[----:B------:R-:W-:Y:S02]  /*42d0*/  FMUL.RZ R161, R65, 0.15915493667125701904 ;  /* 0x3e22f98341a17820 */ /* 0x000fe4000040c000 */
[-C--:B------:R-:W-:Y:S02]  /*42e0*/  FFMA.FTZ R150, R118, R159.reuse, -R150 ;  /* 0x0000009f76967223 */ /* 0x080fe40000010896 */
[----:B------:R-:W-:Y:S02]  /*42f0*/  FMUL.FTZ R159, R117, R159 ;  /* 0x0000009f759f7220 */ /* 0x000fe40000410000 */
[----:B------:R-:W-:-:S02]  /*4300*/  FMUL.FTZ R65, R110, R91 ;  /* 0x0000005b6e417220 */ /* 0x000fc40000410000 */
[----:B------:R-:W-:Y:S02]  /*4310*/  FMUL.FTZ R197, R76, R197 ;  /* 0x000000c54cc57220 */ /* 0x000fe40000410000 */
[----:B------:R-:W-:Y:S02]  /*4320*/  FFMA.FTZ R155, R122, R155, R149 ;  /* 0x0000009b7a9b7223 */ /* 0x000fe40000010095 */
[----:B------:R-:W-:Y:S02]  /*4330*/  FFMA.FTZ R159, R118, R158, R159 ;  /* 0x0000009e769f7223 */ /* 0x000fe4000001009f */
[----:B------:R-:W-:Y:S02]  /*4340*/  FMUL.FTZ R198, R76, R65 ;  /* 0x000000414cc67220 */ /* 0x000fe40000410000 */
[----:B------:R-:W-:Y:S02]  /*4350*/  FADD.FTZ R157, R197, R150 ;  /* 0x00000096c59d7221 */ /* 0x000fe40000010000 */
[----:B------:R-:W-:-:S02]  /*4360*/  FMUL.FTZ R162, R67, R151 ;  /* 0x0000009743a27220 */ /* 0x000fc40000410000 */
[----:B------:R-:W-:Y:S02]  /*4370*/  FMUL.FTZ R65, R117, R155 ;  /* 0x0000009b75417220 */ /* 0x000fe40000410000 */
[----:B------:R-:W-:Y:S02]  /*4380*/  FADD.FTZ R159, R198, R159 ;  /* 0x0000009fc69f7221 */ /* 0x000fe40000010000 */
[----:B------:R-:W-:Y:S02]  /*4390*/  FMUL.FTZ R158, R115, R157 ;  /* 0x0000009d739e7220 */ /* 0x000fe40000410000 */
[----:B------:R-:W-:Y:S02]  /*43a0*/  FMUL.FTZ R110, R71, R89 ;  /* 0x00000059476e7220 */ /* 0x000fe40000410000 */
[----:B------:R-:W-:Y:S02]  /*43b0*/  FFMA.FTZ R65, R118, R156, -R65 ;  /* 0x0000009c76417223 */ /* 0x000fe40000010841 */
[----:B------:R-:W-:Y:S01]  /*43c0*/  FFMA.FTZ R158, R116, R159, R158 ;  /* 0x0000009f749e7223 */ /* 0x000fe2000001009e */
[----:B------:R-:W0:Y:S01]  /*43d0*/  MUFU.EX2 R162, R162 ;  /* 0x000000a200a27308 */ /* 0x000e220000000800 */
[----:B------:R-:W-:-:S02]  /*43e0*/  FMUL.FTZ R149, R154, R151 ;  /* 0x000000979a957220 */ /* 0x000fc40000410000 */
[----:B------:R-:W-:Y:S02]  /*43f0*/  FMUL.FTZ R156, R117, R156 ;  /* 0x0000009c759c7220 */ /* 0x000fe40000410000 */
[----:B------:R-:W-:Y:S02]  /*4400*/  FMUL.FTZ R159, R115, R159 ;  /* 0x0000009f739f7220 */ /* 0x000fe40000410000 */
[----:B------:R-:W-:Y:S02]  /*4410*/  FMUL.FTZ R200, R71, R90 ;  /* 0x0000005a47c87220 */ /* 0x000fe40000410000 */
[----:B------:R-:W-:Y:S01]  /*4420*/  FMUL.FTZ R199, R75, R110 ;  /* 0x0000006e4bc77220 */ /* 0x000fe20000410000 */
[----:B------:R-:W-:Y:S01]  /*4430*/  MUFU.COS R153, R161 ;  /* 0x000000a100997308 */ /* 0x000fe20000000000 */
[----:B------:R-:W-:Y:S02]  /*4440*/  FFMA.FTZ R156, R118, R155, R156 ;  /* 0x0000009b769c7223 */ /* 0x000fe4000001009c */
[----:B------:R-:W-:-:S02]  /*4450*/  FFMA.FTZ R159, R116, R157, -R159 ;  /* 0x0000009d749f7223 */ /* 0x000fc4000001089f */
[----:B------:R-:W-:Y:S02]  /*4460*/  FMUL.FTZ R200, R75, R200 ;  /* 0x000000c84bc87220 */ /* 0x000fe40000410000 */
[----:B------:R-:W-:Y:S01]  /*4470*/  FADD.FTZ R158, R199, R158 ;  /* 0x0000009ec79e7221 */ /* 0x000fe20000010000 */
[----:B------:R1:W2:Y:S01]  /*4480*/  MUFU.EX2 R150, R149 ;  /* 0x0000009500967308 */ /* 0x0002a20000000800 */
[----:B------:R-:W-:Y:S02]  /*4490*/  FMUL.FTZ R110, R115, R156 ;  /* 0x0000009c736e7220 */ /* 0x000fe40000410000 */
[----:B------:R-:W-:Y:S02]  /*44a0*/  FADD.FTZ R159, R200, R159 ;  /* 0x0000009fc89f7221 */ /* 0x000fe40000010000 */
[----:B------:R-:W-:Y:S02]  /*44b0*/  FMUL.FTZ R155, R113, R158 ;  /* 0x0000009e719b7220 */ /* 0x000fe40000410000 */
[----:B------:R-:W-:Y:S01]  /*44c0*/  FMUL.FTZ R201, R70, R146 ;  /* 0x0000009246c97220 */ /* 0x000fe20000410000 */
[----:B------:R-:W3:Y:S01]  /*44d0*/  MUFU.SIN R71, R161 ;  /* 0x000000a100477308 */ /* 0x000ee20000000400 */
[----:B------:R-:W-:-:S02]  /*44e0*/  FFMA.FTZ R110, R116, R65, -R110 ;  /* 0x00000041746e7223 */ /* 0x000fc4000001086e */
[----:B-1----:R-:W-:Y:S02]  /*44f0*/  FMUL.FTZ R149, R115, R65 ;  /* 0x0000004173957220 */ /* 0x002fe40000410000 */
[-C--:B------:R-:W-:Y:S02]  /*4500*/  FFMA.FTZ R160, R114, R159.reuse, -R155 ;  /* 0x0000009f72a07223 */ /* 0x080fe4000001089b */
[----:B------:R-:W-:Y:S02]  /*4510*/  FMUL.FTZ R159, R113, R159 ;  /* 0x0000009f719f7220 */ /* 0x000fe40000410000 */
[----:B------:R-:W-:Y:S02]  /*4520*/  FMUL.FTZ R65, R70, R145 ;  /* 0x0000009146417220 */ /* 0x000fe40000410000 */
[----:B------:R-:W-:Y:S02]  /*4530*/  FMUL.FTZ R201, R74, R201 ;  /* 0x000000c94ac97220 */ /* 0x000fe40000410000 */
[----:B0-----:R-:W-:-:S02]  /*4540*/  FMUL.FTZ R109, R162, R109 ;  /* 0x0000006da26d7220 */ /* 0x001fc40000410000 */
[----:B------:R-:W-:Y:S02]  /*4550*/  FFMA.FTZ R159, R114, R158, R159 ;  /* 0x0000009e729f7223 */ /* 0x000fe4000001009f */
[----:B------:R-:W-:Y:S02]  /*4560*/  FMUL.FTZ R202, R74, R65 ;  /* 0x000000414aca7220 */ /* 0x000fe40000410000 */
[----:B------:R-:W-:Y:S02]  /*4570*/  FADD.FTZ R160, R201, R160 ;  /* 0x000000a0c9a07221 */ /* 0x000fe40000010000 */
[----:B------:R-:W-:Y:S02]  /*4580*/  FFMA.FTZ R156, R116, R156, R149 ;  /* 0x0000009c749c7223 */ /* 0x000fe40000010095 */
[----:B--2---:R-:W-:Y:S02]  /*4590*/  FMUL.FTZ R149, R150, R153 ;  /* 0x0000009996957220 */ /* 0x004fe40000410000 */
[----:B------:R-:W-:-:S02]  /*45a0*/  FMUL.FTZ R112, R162, R112 ;  /* 0x00000070a2707220 */ /* 0x000fc40000410000 */
[----:B------:R-:W-:Y:S02]  /*45b0*/  FMUL.FTZ R65, R113, R110 ;  /* 0x0000006e71417220 */ /* 0x000fe40000410000 */
[----:B------:R-:W-:Y:S02]  /*45c0*/  FADD.FTZ R159, R202, R159 ;  /* 0x0000009fca9f7221 */ /* 0x000fe40000010000 */
[----:B------:R-:W-:Y:S02]  /*45d0*/  FMUL.FTZ R153, R109, R160 ;  /* 0x000000a06d997220 */ /* 0x000fe40000410000 */
[----:B---3--:R-:W-:Y:S02]  /*45e0*/  FMUL.FTZ R150, R150, R71 ;  /* 0x0000004796967220 */ /* 0x008fe40000410000 */
[----:B------:R-:W-:Y:S02]  /*45f0*/  FFMA.FTZ R71, R114, R156, R65 ;  /* 0x0000009c72477223 */ /* 0x000fe40000010041 */
[----:B------:R-:W-:-:S02]  /*4600*/  FFMA.FTZ R158, R112, R159, R153 ;  /* 0x0000009f709e7223 */ /* 0x000fc40000010099 */
[----:B------:R-:W-:Y:S02]  /*4610*/  FMUL.FTZ R159, R109, R159 ;  /* 0x0000009f6d9f7220 */ /* 0x000fe40000410000 */
[----:B------:R-:W-:Y:S02]  /*4620*/  FMUL.FTZ R204, R67, R144 ;  /* 0x0000009043cc7220 */ /* 0x000fe40000410000 */
[----:B------:R-:W-:Y:S02]  /*4630*/  FMUL.FTZ R65, R113, R156 ;  /* 0x0000009c71417220 */ /* 0x000fe40000410000 */
[----:B------:R-:W-:Y:S02]  /*4640*/  FMUL.FTZ R70, R67, R143 ;  /* 0x0000008f43467220 */ /* 0x000fe40000410000 */
[----:B------:R-:W-:Y:S02]  /*4650*/  FFMA.FTZ R159, R112, R160, -R159 ;  /* 0x000000a0709f7223 */ /* 0x000fe4000001089f */
[----:B------:R-:W-:-:S02]  /*4660*/  FMUL.FTZ R204, R73, R204 ;  /* 0x000000cc49cc7220 */ /* 0x000fc40000410000 */
[----:B------:R-:W-:Y:S02]  /*4670*/  FFMA.FTZ R65, R114, R110, -R65 ;  /* 0x0000006e72417223 */ /* 0x000fe40000010841 */
[----:B------:R-:W-:Y:S02]  /*4680*/  FMUL.FTZ R203, R73, R70 ;  /* 0x0000004649cb7220 */ /* 0x000fe40000410000 */
[C---:B------:R-:W-:Y:S02]  /*4690*/  FMUL.FTZ R67, R109.reuse, R71 ;  /* 0x000000476d437220 */ /* 0x040fe40000410000 */
[----:B------:R-:W-:Y:S02]  /*46a0*/  FADD.FTZ R159, R204, R159 ;  /* 0x0000009fcc9f7221 */ /* 0x000fe40000010000 */
[----:B------:R-:W-:Y:S02]  /*46b0*/  FMUL.FTZ R70, R109, R65 ;  /* 0x000000416d467220 */ /* 0x000fe40000410000 */
[----:B------:R-:W-:-:S02]  /*46c0*/  FADD.FTZ R158, R203, R158 ;  /* 0x0000009ecb9e7221 */ /* 0x000fc40000010000 */
[C---:B------:R-:W-:Y:S02]  /*46d0*/  FFMA.FTZ R67, R112.reuse, R65, -R67 ;  /* 0x0000004170437223 */ /* 0x040fe40000010843 */
[C---:B------:R-:W-:Y:S02]  /*46e0*/  FMUL.FTZ R65, R107.reuse, R159 ;  /* 0x0000009f6b417220 */ /* 0x040fe40000410000 */
[----:B------:R-:W-:Y:S02]  /*46f0*/  FFMA.FTZ R70, R112, R71, R70 ;  /* 0x0000004770467223 */ /* 0x000fe40000010046 */
[----:B------:R-:W-:Y:S02]  /*4700*/  FMUL.FTZ R205, R66, R141 ;  /* 0x0000008d42cd7220 */ /* 0x000fe40000410000 */
[-C--:B------:R-:W-:Y:S02]  /*4710*/  FMUL.FTZ R110, R107, R158.reuse ;  /* 0x0000009e6b6e7220 */ /* 0x080fe40000410000 */
[----:B------:R-:W-:-:S02]  /*4720*/  FFMA.FTZ R158, R108, R158, R65 ;  /* 0x0000009e6c9e7223 */ /* 0x000fc40000010041 */
[----:B------:R-:W-:Y:S02]  /*4730*/  FMUL.FTZ R71, R107, R70 ;  /* 0x000000466b477220 */ /* 0x000fe40000410000 */
[----:B------:R-:W-:Y:S02]  /*4740*/  FMUL.FTZ R65, R66, R142 ;  /* 0x0000008e42417220 */ /* 0x000fe40000410000 */
[----:B------:R-:W-:Y:S02]  /*4750*/  FMUL.FTZ R205, R72, R205 ;  /* 0x000000cd48cd7220 */ /* 0x000fe40000410000 */
[C---:B------:R-:W-:Y:S02]  /*4760*/  FFMA.FTZ R71, R108.reuse, R67, -R71 ;  /* 0x000000436c477223 */ /* 0x040fe40000010847 */
[----:B------:R-:W-:Y:S02]  /*4770*/  FFMA.FTZ R159, R108, R159, -R110 ;  /* 0x0000009f6c9f7223 */ /* 0x000fe4000001086e */
[----:B------:R-:W-:-:S02]  /*4780*/  FMUL.FTZ R206, R72, R65 ;  /* 0x0000004148ce7220 */ /* 0x000fc40000410000 */
[----:B------:R-:W-:Y:S02]  /*4790*/  FADD.FTZ R158, R205, R158 ;  /* 0x0000009ecd9e7221 */ /* 0x000fe40000010000 */
[----:B------:R-:W-:Y:S02]  /*47a0*/  FMUL.FTZ R67, R107, R67 ;  /* 0x000000436b437220 */ /* 0x000fe40000410000 */
[----:B------:R-:W-:Y:S02]  /*47b0*/  FADD.FTZ R66, R39, UR5 ;  /* 0x0000000527427e21 */ /* 0x000fe40008010000 */
[----:B------:R-:W-:Y:S02]  /*47c0*/  FADD.FTZ R159, R206, R159 ;  /* 0x0000009fce9f7221 */ /* 0x000fe40000010000 */
[----:B------:R-:W-:Y:S02]  /*47d0*/  FMUL.FTZ R110, R105, R158 ;  /* 0x0000009e696e7220 */ /* 0x000fe40000410000 */
[----:B------:R-:W-:-:S02]  /*47e0*/  FFMA.FTZ R153, R108, R70, R67 ;  /* 0x000000466c997223 */ /* 0x000fc40000010043 */
[----:B------:R-:W-:Y:S02]  /*47f0*/  FMUL.FTZ R70, R111, R140 ;  /* 0x0000008c6f467220 */ /* 0x000fe40000410000 */
[----:B------:R-:W-:Y:S02]  /*4800*/  FMUL.FTZ R65, R66, UR42 ;  /* 0x0000002a42417c20 */ /* 0x000fe40008410000 */
[-C--:B------:R-:W-:Y:S02]  /*4810*/  FFMA.FTZ R156, R106, R159.reuse, -R110 ;  /* 0x0000009f6a9c7223 */ /* 0x080fe4000001086e */
[----:B------:R-:W-:Y:S02]  /*4820*/  FMUL.FTZ R159, R105, R159 ;  /* 0x0000009f699f7220 */ /* 0x000fe40000410000 */
[----:B------:R-:W-:Y:S02]  /*4830*/  FMUL.FTZ R208, R111, R139 ;  /* 0x0000008b6fd07220 */ /* 0x000fe40000410000 */
[----:B------:R-:W-:-:S02]  /*4840*/  FMUL.FTZ R207, R59, R70 ;  /* 0x000000463bcf7220 */ /* 0x000fc40000410000 */
[----:B------:R-:W-:Y:S02]  /*4850*/  FMUL.RZ R155, R65, 0.15915493667125701904 ;  /* 0x3e22f983419b7820 */ /* 0x000fe4000040c000 */
[----:B------:R-:W-:Y:S02]  /*4860*/  FMUL.FTZ R65, R105, R153 ;  /* 0x0000009969417220 */ /* 0x000fe40000410000 */
[C---:B------:R-:W-:Y:S02]  /*4870*/  FFMA.FTZ R159, R106.reuse, R158, R159 ;  /* 0x0000009e6a9f7223 */ /* 0x040fe4000001009f */
[----:B------:R-:W-:Y:S02]  /*4880*/  FMUL.FTZ R208, R59, R208 ;  /* 0x000000d03bd07220 */ /* 0x000fe40000410000 */
[----:B------:R-:W-:Y:S02]  /*4890*/  FADD.FTZ R156, R207, R156 ;  /* 0x0000009ccf9c7221 */ /* 0x000fe40000010000 */
[----:B------:R-:W-:-:S02]  /*48a0*/  FFMA.FTZ R70, R106, R71, -R65 ;  /* 0x000000476a467223 */ /* 0x000fc40000010841 */
[----:B------:R-:W-:Y:S02]  /*48b0*/  FADD.FTZ R159, R208, R159 ;  /* 0x0000009fd09f7221 */ /* 0x000fe40000010000 */
[----:B------:R-:W-:Y:S02]  /*48c0*/  FMUL.FTZ R111, R103, R156 ;  /* 0x0000009c676f7220 */ /* 0x000fe40000410000 */
[----:B------:R-:W-:Y:S02]  /*48d0*/  FMUL.FTZ R71, R105, R71 ;  /* 0x0000004769477220 */ /* 0x000fe40000410000 */
[C---:B------:R-:W-:Y:S02]  /*48e0*/  FMUL.FTZ R209, R152.reuse, R137 ;  /* 0x0000008998d17220 */ /* 0x040fe40000410000 */
[----:B------:R-:W-:Y:S02]  /*48f0*/  FMUL.FTZ R65, R152, R138 ;  /* 0x0000008a98417220 */ /* 0x000fe40000410000 */
[----:B------:R-:W-:-:S02]  /*4900*/  FFMA.FTZ R158, R104, R159, R111 ;  /* 0x0000009f689e7223 */ /* 0x000fc4000001006f */
[----:B------:R-:W-:Y:S02]  /*4910*/  FFMA.FTZ R71, R106, R153, R71 ;  /* 0x000000996a477223 */ /* 0x000fe40000010047 */
[C---:B------:R-:W-:Y:S02]  /*4920*/  FMUL.FTZ R159, R103.reuse, R159 ;  /* 0x0000009f679f7220 */ /* 0x040fe40000410000 */
[C---:B------:R-:W-:Y:S02]  /*4930*/  FMUL.FTZ R209, R58.reuse, R209 ;  /* 0x000000d13ad17220 */ /* 0x040fe40000410000 */
[----:B------:R-:W-:Y:S02]  /*4940*/  FMUL.FTZ R210, R58, R65 ;  /* 0x000000413ad27220 */ /* 0x000fe40000410000 */
[----:B------:R-:W-:Y:S02]  /*4950*/  FMUL.FTZ R65, R103, R71 ;  /* 0x0000004767417220 */ /* 0x000fe40000410000 */
[----:B------:R-:W-:-:S02]  /*4960*/  FFMA.FTZ R159, R104, R156, -R159 ;  /* 0x0000009c689f7223 */ /* 0x000fc4000001089f */
[----:B------:R-:W-:Y:S02]  /*4970*/  FADD.FTZ R158, R209, R158 ;  /* 0x0000009ed19e7221 */ /* 0x000fe40000010000 */
[----:B------:R-:W-:Y:S02]  /*4980*/  FMUL.FTZ R151, R66, R151 ;  /* 0x0000009742977220 */ /* 0x000fe40000410000 */
[----:B------:R-:W-:Y:S01]  /*4990*/  FFMA.FTZ R111, R104, R70, -R65 ;  /* 0x00000046686f7223 */ /* 0x000fe20000010841 */
[----:B------:R-:W-:Y:S01]  /*49a0*/  MUFU.COS R110, R155 ;  /* 0x0000009b006e7308 */ /* 0x000fe20000000000 */
[----:B------:R-:W-:Y:S02]  /*49b0*/  FADD.FTZ R159, R210, R159 ;  /* 0x0000009fd29f7221 */ /* 0x000fe40000010000 */
[----:B------:R-:W-:Y:S02]  /*49c0*/  FMUL.FTZ R156, R148, R158 ;  /* 0x0000009e949c7220 */ /* 0x000fe40000410000 */
[----:B------:R-:W-:-:S02]  /*49d0*/  FMUL.FTZ R65, R103, R70 ;  /* 0x0000004667417220 */ /* 0x000fc40000410000 */
[----:B------:R-:W-:Y:S01]  /*49e0*/  FMUL.FTZ R70, R64, R136 ;  /* 0x0000008840467220 */ /* 0x000fe20000410000 */
[----:B------:R-:W0:Y:S01]  /*49f0*/  MUFU.EX2 R67, R151 ;  /* 0x0000009700437308 */ /* 0x000e220000000800 */
[-C--:B------:R-:W-:Y:S02]  /*4a00*/  FFMA.FTZ R156, R147, R159.reuse, -R156 ;  /* 0x0000009f939c7223 */ /* 0x080fe4000001089c */
[----:B------:R-:W-:-:S05]  /*4a10*/  FMUL.FTZ R159, R148, R159 ;  /* 0x0000009f949f7220 */ /* 0x000fca0000410000 */
[----:B------:R-:W1:Y:S01]  /*4a20*/  MUFU.SIN R152, R155 ;  /* 0x0000009b00987308 */ /* 0x000e620000000400 */
[----:B------:R-:W-:Y:S02]  /*4a30*/  FMUL.FTZ R212, R64, R135 ;  /* 0x0000008740d47220 */ /* 0x000fe40000410000 */
[----:B------:R-:W-:Y:S02]  /*4a40*/  FMUL.FTZ R211, R57, R70 ;  /* 0x0000004639d37220 */ /* 0x000fe40000410000 */
[----:B------:R-:W-:Y:S02]  /*4a50*/  FFMA.FTZ R159, R147, R158, R159 ;  /* 0x0000009e939f7223 */ /* 0x000fe4000001009f */
[----:B------:R-:W-:Y:S02]  /*4a60*/  FMUL.FTZ R212, R57, R212 ;  /* 0x000000d439d47220 */ /* 0x000fe40000410000 */
[----:B------:R-:W-:Y:S02]  /*4a70*/  FADD.FTZ R156, R211, R156 ;  /* 0x0000009cd39c7221 */ /* 0x000fe40000010000 */
[----:B------:R-:W-:-:S02]  /*4a80*/  FADD.FTZ R159, R212, R159 ;  /* 0x0000009fd49f7221 */ /* 0x000fc40000010000 */
[----:B------:R-:W-:Y:S02]  /*4a90*/  FMUL.FTZ R70, R150, R156 ;  /* 0x0000009c96467220 */ /* 0x000fe40000410000 */
[----:B------:R-:W-:Y:S02]  /*4aa0*/  FFMA.FTZ R71, R104, R71, R65 ;  /* 0x0000004768477223 */ /* 0x000fe40000010041 */
[----:B------:R-:W-:Y:S02]  /*4ab0*/  FMUL.FTZ R64, R148, R111 ;  /* 0x0000006f94407220 */ /* 0x000fe40000410000 */
[C---:B0-----:R-:W-:Y:S02]  /*4ac0*/  FMUL.FTZ R151, R67.reuse, R110 ;  /* 0x0000006e43977220 */ /* 0x041fe40000410000 */
[----:B-1----:R-:W-:Y:S02]  /*4ad0*/  FMUL.FTZ R152, R67, R152 ;  /* 0x0000009843987220 */ /* 0x002fe40000410000 */
[----:B------:R-:W-:-:S02]  /*4ae0*/  FMUL.FTZ R213, R154, R133 ;  /* 0x000000859ad57220 */ /* 0x000fc40000410000 */
[----:B------:R-:W-:Y:S02]  /*4af0*/  FFMA.FTZ R70, R149, R159, R70 ;  /* 0x0000009f95467223 */ /* 0x000fe40000010046 */
[----:B------:R-:W-:Y:S02]  /*4b00*/  FFMA.FTZ R67, R147, R71, R64 ;  /* 0x0000004793437223 */ /* 0x000fe40000010040 */
[----:B------:R-:W-:Y:S02]  /*4b10*/  FMUL.FTZ R159, R150, R159 ;  /* 0x0000009f969f7220 */ /* 0x000fe40000410000 */
[----:B------:R-:W-:Y:S02]  /*4b20*/  FMUL.FTZ R65, R154, R134 ;  /* 0x000000869a417220 */ /* 0x000fe40000410000 */
[----:B------:R-:W-:Y:S02]  /*4b30*/  FMUL.FTZ R64, R148, R71 ;  /* 0x0000004794407220 */ /* 0x000fe40000410000 */
[----:B------:R-:W-:-:S02]  /*4b40*/  FMUL.FTZ R213, R56, R213 ;  /* 0x000000d538d57220 */ /* 0x000fc40000410000 */
[----:B------:R-:W-:Y:S02]  /*4b50*/  FFMA.FTZ R159, R149, R156, -R159 ;  /* 0x0000009c959f7223 */ /* 0x000fe4000001089f */
[----:B------:R-:W-:Y:S01]  /*4b60*/  FMUL.FTZ R214, R56, R65 ;  /* 0x0000004138d67220 */ /* 0x000fe20000410000 */
[----:B------:R-:W-:Y:S01]  /*4b70*/  ISETP.NE.AND P0, PT, R86, 0x3f, PT ;  /* 0x0000003f5600780c */ /* 0x000fe20003f05270 */
[----:B------:R-:W-:Y:S02]  /*4b80*/  FFMA.FTZ R64, R147, R111, -R64 ;  /* 0x0000006f93407223 */ /* 0x000fe40000010840 */
[----:B------:R-:W-:Y:S02]  /*4b90*/  FMUL.FTZ R65, R150, R67 ;  /* 0x0000004396417220 */ /* 0x000fe40000410000 */
[----:B------:R-:W-:Y:S02]  /*4ba0*/  FADD.FTZ R71, R213, R70 ;  /* 0x00000046d5477221 */ /* 0x000fe40000010000 */
[----:B------:R-:W-:-:S02]  /*4bb0*/  FADD.FTZ R159, R214, R159 ;  /* 0x0000009fd69f7221 */ /* 0x000fc40000010000 */
[-C--:B------:R-:W-:Y:S02]  /*4bc0*/  FMUL.FTZ R110, R150, R64.reuse ;  /* 0x00000040966e7220 */ /* 0x080fe40000410000 */
[C---:B------:R-:W-:Y:S02]  /*4bd0*/  FFMA.FTZ R70, R149.reuse, R64, -R65 ;  /* 0x0000004095467223 */ /* 0x040fe40000010841 */
[C---:B------:R-:W-:Y:S02]  /*4be0*/  FMUL.FTZ R154, R152.reuse, R71 ;  /* 0x00000047989a7220 */ /* 0x040fe40000410000 */
[C---:B------:R-:W-:Y:S02]  /*4bf0*/  FMUL.FTZ R64, R152.reuse, R159 ;  /* 0x0000009f98407220 */ /* 0x040fe40000410000 */
[----:B------:R-:W-:Y:S02]  /*4c00*/  FFMA.FTZ R110, R149, R67, R110 ;  /* 0x00000043956e7223 */ /* 0x000fe4000001006e */
[----:B------:R-:W-:-:S02]  /*4c10*/  FMUL.FTZ R65, R152, R70 ;  /* 0x0000004698417220 */ /* 0x000fc40000410000 */
[C---:B------:R-:W-:Y:S02]  /*4c20*/  FFMA.FTZ R159, R151.reuse, R159, -R154 ;  /* 0x0000009f979f7223 */ /* 0x040fe4000001089a */
[C---:B------:R-:W-:Y:S02]  /*4c30*/  FFMA.FTZ R154, R151.reuse, R71, R64 ;  /* 0x00000047979a7223 */ /* 0x040fe40000010040 */
[C---:B------:R-:W-:Y:S02]  /*4c40*/  FMUL.FTZ R64, R66.reuse, R131 ;  /* 0x0000008342407220 */ /* 0x040fe40000410000 */
[----:B------:R-:W-:Y:S02]  /*4c50*/  FMUL.FTZ R216, R66, R132 ;  /* 0x0000008442d87220 */ /* 0x000fe40000410000 */
[-C--:B------:R-:W-:Y:S02]  /*4c60*/  FMUL.FTZ R66, R152, R110.reuse ;  /* 0x0000006e98427220 */ /* 0x080fe40000410000 */
[----:B------:R-:W-:-:S02]  /*4c70*/  FFMA.FTZ R65, R151, R110, R65 ;  /* 0x0000006e97417223 */ /* 0x000fc40000010041 */
[----:B------:R0:W1:Y:S01]  /*4c80*/  @P0 LDS.64 R110, [R86.X8+0x5a68] ;  /* 0x005a6800566e0984 */ /* 0x0000620000008a00 */
[C---:B------:R-:W-:Y:S01]  /*4c90*/  FMUL.FTZ R215, R55.reuse, R64 ;  /* 0x0000004037d77220 */ /* 0x040fe20000410000 */
[----:B------:R-:W-:Y:S01]  /*4ca0*/  BSSY B0, `(.L_x_4965) ;  /* 0x0000013000007945 */ /* 0x000fe20003800000 */
[----:B------:R-:W-:Y:S01]  /*4cb0*/  FMUL.FTZ R216, R55, R216 ;  /* 0x000000d837d87220 */ /* 0x000fe20000410000 */
[----:B------:R-:W-:Y:S01]  /*4cc0*/  ISETP.GT.U32.AND P2, PT, R86, 0x1f, PT ;  /* 0x0000001f5600780c */ /* 0x000fe20003f44070 */
[----:B------:R-:W-:Y:S02]  /*4cd0*/  FFMA.FTZ R64, R151, R70, -R66 ;  /* 0x0000004697407223 */ /* 0x000fe40000010842 */
        /* <DEDUP_REMOVED lines=15> */
.L_x_4966:
[----:B0-----:R-:W-:Y:S05]  /*4dd0*/  BSYNC B0 ;  /* 0x0000000000007941 */ /* 0x001fea0003800000 */
.L_x_4965:
        /* <DEDUP_REMOVED lines=36> */
[----:B0-----:R-:W-:Y:S04]  /*5020*/  LDS.128 R64, [R229+0x4250] ;  /* 0x00425000e5407984 */ /* 0x001fe80000000c00 */
[----:B------:R-:W0:Y:S02]  /*5030*/  LDS.128 R68, [R229+0x4260] ;  /* 0x00426000e5447984 */ /* 0x000e240000000c00 */
[----:B0-----:R-:W-:-:S02]  /*5040*/  FMUL.FTZ R241, R65, R69 ;  /* 0x0000004541f17220 */ /* 0x001fc40000410000 */
[CC--:B------:R-:W-:Y:S02]  /*5050*/  FMUL.FTZ R243, R67.reuse, R69.reuse ;  /* 0x0000004543f37220 */ /* 0x0c0fe40000410000 */
[CC--:B------:R-:W-:Y:S02]  /*5060*/  FFMA.FTZ R241, R64.reuse, R68.reuse, -R241 ;  /* 0x0000004440f17223 */ /* 0x0c0fe400000108f1 */
[-C--:B------:R-:W-:Y:S02]  /*5070*/  FMUL.FTZ R64, R64, R69.reuse ;  /* 0x0000004540407220 */ /* 0x080fe40000410000 */
[C---:B------:R-:W-:Y:S02]  /*5080*/  FMUL.FTZ R69, R66.reuse, R69 ;  /* 0x0000004542457220 */ /* 0x040fe40000410000 */
[-C--:B------:R-:W-:Y:S02]  /*5090*/  FFMA.FTZ R243, R66, R68.reuse, -R243 ;  /* 0x0000004442f37223 */ /* 0x080fe400000108f3 */
[----:B------:R-:W-:-:S02]  /*50a0*/  FFMA.FTZ R242, R67, R68, R69 ;  /* 0x0000004443f27223 */ /* 0x000fc40000010045 */
[----:B------:R-:W-:Y:S02]  /*50b0*/  FFMA.FTZ R68, R65, R68, R64 ;  /* 0x0000004441447223 */ /* 0x000fe40000010040 */
[----:B------:R-:W-:Y:S02]  /*50c0*/  FADD.FTZ R69, R70, R243 ;  /* 0x000000f346457221 */ /* 0x000fe40000010000 */
[----:B------:R-:W-:Y:S01]  /*50d0*/  FADD.FTZ R242, R71, R242 ;  /* 0x000000f247f27221 */ /* 0x000fe20000010000 */
[----:B------:R-:W-:Y:S05]  /*50e0*/  BRA.DIV ~URZ, `(.L_x_4969) ;  /* 0x000079b27f007947 */ /* 0x000fea000b800000 */
[----:B------:R0:W2:Y:S02]  /*50f0*/  SHFL.UP PT, R67, R241, 0x1, RZ ;  /* 0x04200000f1437989 */ /* 0x0000a400000e00ff */
.L_x_5077:
[----:B------:R-:W-:Y:S05]  /*5100*/  BRA.DIV ~URZ, `(.L_x_4970) ;  /* 0x00007a127f007947 */ /* 0x000fea000b800000 */
[----:B------:R-:W3:Y:S01]  /*5110*/  SHFL.UP PT, R65, R69, 0x1, RZ ;  /* 0x0420000045417989 */ /* 0x000ee200000e00ff */
[----:B------:R-:W-:-:S03]  /*5120*/  ISETP.GE.AND P0, PT, R85, 0x1, PT ;  /* 0x000000015500780c */ /* 0x000fc60003f06270 */
[----:B------:R-:W4:Y:S04]  /*5130*/  SHFL.UP PT, R66, R242, 0x1, RZ ;  /* 0x04200000f2427989 */ /* 0x000f2800000e00ff */
[----:B------:R-:W5:Y:S01]  /*5140*/  SHFL.UP PT, R64, R68, 0x1, RZ ;  /* 0x0420000044407989 */ /* 0x000f6200000e00ff */
[CC--:B---3--:R-:W-:Y:S02]  /*5150*/  FMUL.FTZ R71, R68.reuse, R65.reuse ;  /* 0x0000004144477220 */ /* 0x0c8fe40000410000 */
[-C--:B----4-:R-:W-:Y:S02]  /*5160*/  FMUL.FTZ R70, R68, R66.reuse ;  /* 0x0000004244467220 */ /* 0x090fe40000410000 */
[C---:B------:R-:W-:Y:S02]  /*5170*/  FFMA.FTZ R71, R241.reuse, R66, R71 ;  /* 0x00000042f1477223 */ /* 0x040fe40000010047 */
[----:B------:R-:W-:-:S02]  /*5180*/  FFMA.FTZ R70, R241, R65, -R70 ;  /* 0x00000041f1467223 */ /* 0x000fc40000010846 */
[----:B------:R-:W-:Y:S02]  /*5190*/  @P0 FADD.FTZ R242, R242, R71 ;  /* 0x00000047f2f20221 */ /* 0x000fe40000010000 */
[C---:B--2---:R-:W-:Y:S02]  /*51a0*/  FMUL.FTZ R65, R68.reuse, R67 ;  /* 0x0000004344417220 */ /* 0x044fe40000410000 */
[----:B------:R-:W-:Y:S01]  /*51b0*/  @P0 FADD.FTZ R69, R69, R70 ;  /* 0x0000004645450221 */ /* 0x000fe20000010000 */
[----:B------:R-:W2:Y:S01]  /*51c0*/  SHFL.UP PT, R244, R242, 0x2, RZ ;  /* 0x04400000f2f47989 */ /* 0x000ea200000e00ff */
[CC--:B-----5:R-:W-:Y:S02]  /*51d0*/  FFMA.FTZ R65, R241.reuse, R64.reuse, R65 ;  /* 0x00000040f1417223 */ /* 0x0e0fe40000010041 */
        /* <DEDUP_REMOVED lines=9> */
[C---:B------:R-:W-:Y:S02]  /*5270*/  FFMA.FTZ R70, R241.reuse, R70, -R67 ;  /* 0x00000046f1467223 */ /* 0x040fe40000010843 */
[----:B------:R-:W-:-:S02]  /*5280*/  FFMA.FTZ R67, R241, R244, R68 ;  /* 0x000000f4f1437223 */ /* 0x000fc40000010044 */
        /* <DEDUP_REMOVED lines=12> */
[C---:B0-----:R-:W-:Y:S02]  /*5350*/  FMUL.FTZ R68, R65.reuse, R70 ;  /* 0x0000004641447220 */ /* 0x041fe40000410000 */
[-C--:B--2---:R-:W-:Y:S02]  /*5360*/  FMUL.FTZ R67, R65, R244.reuse ;  /* 0x000000f441437220 */ /* 0x084fe40000410000 */
[C---:B------:R-:W-:Y:S02]  /*5370*/  FFMA.FTZ R71, R241.reuse, R244, R68 ;  /* 0x000000f4f1477223 */ /* 0x040fe40000010044 */
[----:B------:R-:W-:-:S03]  /*5380*/  FFMA.FTZ R70, R241, R70, -R67 ;  /* 0x00000046f1467223 */ /* 0x000fc60000010843 */
[----:B------:R-:W-:Y:S02]  /*5390*/  @P0 FADD.FTZ R242, R242, R71 ;  /* 0x00000047f2f20221 */ /* 0x000fe40000010000 */
[----:B---3--:R-:W-:Y:S02]  /*53a0*/  FMUL.FTZ R67, R65, R64 ;  /* 0x0000004041437220 */ /* 0x008fe40000410000 */
[----:B------:R-:W-:Y:S02]  /*53b0*/  @P0 FADD.FTZ R69, R69, R70 ;  /* 0x0000004645450221 */ /* 0x000fe40000010000 */
[-C--:B----4-:R-:W-:Y:S01]  /*53c0*/  FFMA.FTZ R68, R241, R66.reuse, R67 ;  /* 0x00000042f1447223 */ /* 0x090fe20000010043 */
[----:B------:R-:W0:Y:S01]  /*53d0*/  SHFL.UP PT, R70, R242, 0x8, RZ ;  /* 0x05000000f2467989 */ /* 0x000e2200000e00ff */
[----:B------:R-:W-:-:S03]  /*53e0*/  FMUL.FTZ R66, R65, R66 ;  /* 0x0000004241427220 */ /* 0x000fc60000410000 */
        /* <DEDUP_REMOVED lines=8> */
[----:B------:R-:W-:Y:S02]  /*5470*/  FFMA.FTZ R244, R241, R68, -R67 ;  /* 0x00000044f1f47223 */ /* 0x000fe40000010843 */
[----:B---3--:R-:W-:-:S02]  /*5480*/  FMUL.FTZ R68, R65, R66 ;  /* 0x0000004241447220 */ /* 0x008fc40000410000 */
[C---:B------:R-:W-:Y:S02]  /*5490*/  FFMA.FTZ R71, R241.reuse, R70, R71 ;  /* 0x00000046f1477223 */ /* 0x040fe40000010047 */
[-C--:B----4-:R-:W-:Y:S02]  /*54a0*/  FFMA.FTZ R68, R241, R64.reuse, R68 ;  /* 0x00000040f1447223 */ /* 0x090fe40000010044 */
[----:B------:R-:W-:Y:S02]  /*54b0*/  FMUL.FTZ R67, R65, R64 ;  /* 0x0000004041437220 */ /* 0x000fe40000410000 */
[----:B------:R-:W-:Y:S01]  /*54c0*/  @P0 FADD.FTZ R69, R69, R244 ;  /* 0x000000f445450221 */ /* 0x000fe20000010000 */
[----:B------:R-:W-:Y:S01]  /*54d0*/  FSEL R68, R65, R68, !P0 ;  /* 0x0000004441447208 */ /* 0x000fe20004000000 */
[----:B------:R-:W-:Y:S02]  /*54e0*/  @P0 FFMA.FTZ R241, R241, R66, -R67 ;  /* 0x00000042f1f10223 */ /* 0x000fe40000010843 */
[----:B------:R-:W-:Y:S01]  /*54f0*/  @P0 FADD.FTZ R242, R242, R71 ;  /* 0x00000047f2f20221 */ /* 0x000fe20000010000 */
[----:B------:R-:W-:Y:S01]  /*5500*/  MOV R243, R69 ;  /* 0x0000004500f37202 */ /* 0x000fe20000000f00 */
[----:B------:R0:W2:Y:S04]  /*5510*/  SHFL.UP PT, R71, R69, 0x10, RZ ;  /* 0x0600000045477989 */ /* 0x0000a800000e00ff */
[----:B------:R0:W3:Y:S04]  /*5520*/  SHFL.UP PT, R67, R241, 0x10, RZ ;  /* 0x06000000f1437989 */ /* 0x0000e800000e00ff */
[----:B------:R0:W4:Y:S04]  /*5530*/  SHFL.UP PT, R66, R242, 0x10, RZ ;  /* 0x06000000f2427989 */ /* 0x00012800000e00ff */
[----:B------:R0:W1:Y:S02]  /*5540*/  SHFL.UP PT, R70, R68, 0x10, RZ ;  /* 0x0600000044467989 */ /* 0x00006400000e00ff */
.L_x_5078:
[----:B0-----:R-:W-:Y:S01]  /*5550*/  MOV R69, R241 ;  /* 0x000000f100457202 */ /* 0x001fe20000000f00 */
[-C--:B----4-:R-:W-:Y:S01]  /*5560*/  FMUL.FTZ R64, R66, R68.reuse ;  /* 0x0000004442407220 */ /* 0x090fe20000410000 */
[----:B------:R-:W-:Y:S01]  /*5570*/  ISETP.GE.AND P0, PT, R85, 0x10, PT ;  /* 0x000000105500780c */ /* 0x000fe20003f06270 */
[----:B---3--:R-:W-:Y:S01]  /*5580*/  FMUL.FTZ R65, R67, R68 ;  /* 0x0000004443417220 */ /* 0x008fe20000410000 */
[----:B------:R-:W-:Y:S01]  /*5590*/  MOV R241, R242 ;  /* 0x000000f200f17202 */ /* 0x000fe20000000f00 */
[----:B--2---:R-:W-:-:S02]  /*55a0*/  FFMA.FTZ R64, R71, R69, -R64 ;  /* 0x0000004547407223 */ /* 0x004fc40000010840 */
[-C--:B------:R-:W-:Y:S02]  /*55b0*/  FMUL.FTZ R71, R71, R68.reuse ;  /* 0x0000004447477220 */ /* 0x080fe40000410000 */
[-C--:B-1----:R-:W-:Y:S02]  /*55c0*/  FFMA.FTZ R65, R70, R69.reuse, R65 ;  /* 0x0000004546417223 */ /* 0x082fe40000010041 */
[----:B------:R-:W-:Y:S01]  /*55d0*/  FFMA.FTZ R66, R66, R69, R71 ;  /* 0x0000004542427223 */ /* 0x000fe20000010047 */
[----:B------:R-:W-:Y:S01]  /*55e0*/  MOV R71, R243 ;  /* 0x000000f300477202 */ /* 0x000fe20000000f00 */
[----:B------:R-:W-:Y:S01]  /*55f0*/  FMUL.FTZ R70, R70, R68 ;  /* 0x0000004446467220 */ /* 0x000fe20000410000 */
[----:B------:R-:W-:Y:S01]  /*5600*/  FSEL R68, R68, R65, !P0 ;  /* 0x0000004144447208 */ /* 0x000fe20004000000 */
[----:B------:R-:W-:Y:S02]  /*5610*/  @P0 FADD.FTZ R241, R66, R241 ;  /* 0x000000f142f10221 */ /* 0x000fe40000010000 */
[----:B------:R-:W-:-:S02]  /*5620*/  @P0 FFMA.FTZ R69, R67, R69, -R70 ;  /* 0x0000004543450223 */ /* 0x000fc40000010846 */
[----:B------:R-:W-:Y:S01]  /*5630*/  @P0 FADD.FTZ R71, R64, R71 ;  /* 0x0000004740470221 */ /* 0x000fe20000010000 */
[----:B------:R-:W-:Y:S05]  /*5640*/  BRA.CONV ~URZ, `(.L_x_4971) ;  /* 0x000000437f007947 */ /* 0x000fea000b800000 */
[----:B------:R-:W-:Y:S01]  /*5650*/  HFMA2.MMA R66, -RZ, RZ, 0, 1.847743988037109375e-06 ;  /* 0x0000001fff427435 */ /* 0x000fe200000001ff */
[----:B------:R-:W-:Y:S02]  /*5660*/  MOV R64, R69 ;  /* 0x0000004500407202 */ /* 0x000fe40000000f00 */
[----:B------:R-:W-:-:S03]  /*5670*/  MOV R65, 0x5690 ;  /* 0x0000569000417802 */ /* 0x000fc60000000f00 */
[----:B------:R-:W-:Y:S05]  /*5680*/  CALL.REL.NOINC `($__internal_121_$__cuda_sm70_shflsync_idx_p) ;  /* 0x0000913000007944 */ /* 0x000fea0003c00000 */
.L_x_4971:
[----:B------:R-:W-:Y:S05]  /*5690*/  BRA.CONV ~URZ, `(.L_x_4972) ;  /* 0x000000437f007947 */ /* 0x000fea000b800000 */
[----:B-1----:R-:W-:Y:S01]  /*56a0*/  HFMA2.MMA R66, -RZ, RZ, 0, 1.847743988037109375e-06 ;  /* 0x0000001fff427435 */ /* 0x002fe200000001ff */
[----:B------:R-:W-:Y:S02]  /*56b0*/  MOV R64, R68 ;  /* 0x0000004400407202 */ /* 0x000fe40000000f00 */
[----:B------:R-:W-:-:S03]  /*56c0*/  MOV R65, 0x56e0 ;  /* 0x000056e000417802 */ /* 0x000fc60000000f00 */
[----:B0-2---:R-:W-:Y:S05]  /*56d0*/  CALL.REL.NOINC `($__internal_121_$__cuda_sm70_shflsync_idx_p) ;  /* 0x000090e000007944 */ /* 0x005fea0003c00000 */
.L_x_4972:
[----:B------:R-:W-:Y:S05]  /*56e0*/  BRA.CONV ~URZ, `(.L_x_4973) ;  /* 0x000000437f007947 */ /* 0x000fea000b800000 */
[----:B-1----:R-:W-:Y:S01]  /*56f0*/  HFMA2.MMA R66, -RZ, RZ, 0, 1.847743988037109375e-06 ;  /* 0x0000001fff427435 */ /* 0x002fe200000001ff */
[----:B------:R-:W-:Y:S02]  /*5700*/  MOV R64, R71 ;  /* 0x0000004700407202 */ /* 0x000fe40000000f00 */
[----:B------:R-:W-:-:S03]  /*5710*/  MOV R65, 0x5730 ;  /* 0x0000573000417802 */ /* 0x000fc60000000f00 */
[----:B0-2---:R-:W-:Y:S05]  /*5720*/  CALL.REL.NOINC `($__internal_121_$__cuda_sm70_shflsync_idx_p) ;  /* 0x0000909000007944 */ /* 0x005fea0003c00000 */
.L_x_4973:
[----:B------:R-:W-:Y:S05]  /*5730*/  BRA.CONV ~URZ, `(.L_x_4974) ;  /* 0x000000437f007947 */ /* 0x000fea000b800000 */
[----:B-1----:R-:W-:Y:S01]  /*5740*/  HFMA2.MMA R66, -RZ, RZ, 0, 1.847743988037109375e-06 ;  /* 0x0000001fff427435 */ /* 0x002fe200000001ff */
[----:B------:R-:W-:-:S02]  /*5750*/  MOV R64, R241 ;  /* 0x000000f100407202 */ /* 0x000fc40000000f00 */
[----:B------:R-:W-:-:S03]  /*5760*/  MOV R65, 0x5780 ;  /* 0x0000578000417802 */ /* 0x000fc60000000f00 */
[----:B0-2---:R-:W-:Y:S05]  /*5770*/  CALL.REL.NOINC `($__internal_121_$__cuda_sm70_shflsync_idx_p) ;  /* 0x0000904000007944 */ /* 0x005fea0003c00000 */
.L_x_4974:
        /* <DEDUP_REMOVED lines=9> */
.L_x_5079:
[----:B--234-:R-:W2:Y:S01]  /*5810*/  LDS.128 R60, [R229+0x4250] ;  /* 0x00425000e53c7984 */ /* 0x01cea20000000c00 */
[----:B-1----:R-:W-:Y:S01]  /*5820*/  MOV R66, R243 ;  /* 0x000000f300427202 */ /* 0x002fe20000000f00 */
[----:B0-----:R-:W-:Y:S01]  /*5830*/  FMUL.FTZ R64, R67, R68 ;  /* 0x0000004443407220 */ /* 0x001fe20000410000 */
[----:B------:R-:W-:-:S03]  /*5840*/  MOV R65, R242 ;  /* 0x000000f200417202 */ /* 0x000fc60000000f00 */
[CC--:B------:R-:W-:Y:S02]  /*5850*/  FFMA.FTZ R64, R66.reuse, R69.reuse, -R64 ;  /* 0x0000004542407223 */ /* 0x0c0fe40000010840 */
[----:B------:R-:W-:Y:S02]  /*5860*/  FMUL.FTZ R244, R66, R68 ;  /* 0x0000004442f47220 */ /* 0x000fe40000410000 */
[----:B------:R-:W-:Y:S01]  /*5870*/  @P1 FADD.FTZ R66, R64, R71 ;  /* 0x0000004740421221 */ /* 0x000fe20000010000 */
[----:B------:R-:W-:Y:S01]  /*5880*/  MOV R64, R70 ;  /* 0x0000004600407202 */ /* 0x000fe20000000f00 */
[----:B------:R-:W-:Y:S02]  /*5890*/  FFMA.FTZ R244, R67, R69, R244 ;  /* 0x0000004543f47223 */ /* 0x000fe400000100f4 */
[-C--:B------:R-:W-:Y:S02]  /*58a0*/  FMUL.FTZ R70, R65, R68.reuse ;  /* 0x0000004441467220 */ /* 0x080fe40000410000 */
[----:B------:R-:W-:-:S02]  /*58b0*/  FMUL.FTZ R68, R64, R68 ;  /* 0x0000004440447220 */ /* 0x000fc40000410000 */
[----:B------:R-:W-:Y:S02]  /*58c0*/  @P1 FADD.FTZ R67, R244, R241 ;  /* 0x000000f1f4431221 */ /* 0x000fe40000010000 */
[-C--:B------:R-:W-:Y:S02]  /*58d0*/  @P1 FFMA.FTZ R65, R65, R69.reuse, R68 ;  /* 0x0000004541411223 */ /* 0x080fe40000010044 */
[----:B------:R-:W-:-:S05]  /*58e0*/  @P1 FFMA.FTZ R64, R64, R69, -R70 ;  /* 0x0000004540401223 */ /* 0x000fca0000010846 */
[----:B------:R0:W-:Y:S01]  /*58f0*/  STS.128 [R229+0x4250], R64 ;  /* 0x00425040e5007388 */ /* 0x0001e20000000c00 */
[CC--:B--2---:R-:W-:Y:S02]  /*5900*/  FMUL.FTZ R68, R61.reuse, R66.reuse ;  /* 0x000000423d447220 */ /* 0x0c4fe40000410000 */
        /* <DEDUP_REMOVED lines=10> */
.L_x_4968:
[----:B0-----:R-:W-:Y:S05]  /*59b0*/  BSYNC B0 ;  /* 0x0000000000007941 */ /* 0x001fea0003800000 */
.L_x_4967:
[----:B------:R-:W-:Y:S01]  /*59c0*/  WARPSYNC 0xffffffff ;  /* 0xffffffff00007948 */ /* 0x000fe20003800000 */
[----:B------:R-:W-:Y:S02]  /*59d0*/  LOP3.LUT P0, RZ, R86, 0x1f, RZ, 0xc0, !PT ;  /* 0x0000001f56ff7812 */ /* 0x000fe4000780c0ff */
[CC--:B-1----:R-:W-:Y:S01]  /*59e0*/  FMUL.FTZ R62, R152.reuse, -R110.reuse ;  /* 0x8000006e983e7220 */ /* 0x0c2fe20000410000 */
        /* <DEDUP_REMOVED lines=8> */
[----:B------:R-:W-:Y:S02]  /*5a70*/  FFMA.FTZ R63, R149, R60, -R61 ;  /* 0x0000003c953f7223 */ /* 0x000fe4000001083d */
[CC--:B------:R-:W-:Y:S02]  /*5a80*/  FMUL.FTZ R60, R152.reuse, R184.reuse ;  /* 0x000000b8983c7220 */ /* 0x0c0fe40000410000 */
[C---:B------:R-:W-:Y:S02]  /*5a90*/  FMUL.FTZ R61, R151.reuse, R184 ;  /* 0x000000b8973d7220 */ /* 0x040fe40000410000 */
[----:B------:R-:W-:Y:S02]  /*5aa0*/  FFMA.FTZ R60, R151, R168, -R60 ;  /* 0x000000a8973c7223 */ /* 0x000fe4000001083c */
[----:B------:R-:W-:Y:S02]  /*5ab0*/  FFMA.FTZ R64, R149, R62, R64 ;  /* 0x0000003e95407223 */ /* 0x000fe40000010040 */
[----:B------:R-:W-:-:S02]  /*5ac0*/  FFMA.FTZ R62, -R152, R168, -R61 ;  /* 0x000000a8983e7223 */ /* 0x000fc4000001093d */
[----:B------:R-:W-:Y:S02]  /*5ad0*/  FADD.FTZ R60, R167, R60 ;  /* 0x0000003ca73c7221 */ /* 0x000fe40000010000 */
[----:B------:R-:W-:Y:S02]  /*5ae0*/  FADD.FTZ R62, -R183, R62 ;  /* 0x0000003eb73e7221 */ /* 0x000fe40000010100 */
        /* <DEDUP_REMOVED lines=10> */
[-C--:B------:R-:W-:Y:S02]  /*5b90*/  FMUL.FTZ R66, R148, -R61.reuse ;  /* 0x8000003d94427220 */ /* 0x080fe40000410000 */
[C---:B------:R-:W-:Y:S02]  /*5ba0*/  FFMA.FTZ R64, R147.reuse, R61, -R64 ;  /* 0x0000003d93407223 */ /* 0x040fe40000010840 */
[C---:B------:R-:W-:Y:S02]  /*5bb0*/  FFMA.FTZ R60, R147.reuse, R63, -R60 ;  /* 0x0000003f933c7223 */ /* 0x040fe4000001083c */
[----:B------:R-:W-:Y:S02]  /*5bc0*/  FFMA.FTZ R66, R147, R65, R66 ;  /* 0x0000004193427223 */ /* 0x000fe40000010042 */
[----:B------:R-:W-:Y:S02]  /*5bd0*/  FADD.FTZ R64, R165, R64 ;  /* 0x00000040a5407221 */ /* 0x000fe40000010000 */
[----:B------:R-:W-:-:S02]  /*5be0*/  FMUL.FTZ R63, R103, -R60 ;  /* 0x8000003c673f7220 */ /* 0x000fc40000410000 */
[----:B------:R-:W-:Y:S02]  /*5bf0*/  FADD.FTZ R66, -R181, R66 ;  /* 0x00000042b5427221 */ /* 0x000fe40000010100 */
[C---:B------:R-:W-:Y:S02]  /*5c00*/  FMUL.FTZ R67, R103.reuse, -R64 ;  /* 0x8000004067437220 */ /* 0x040fe40000410000 */
[CC--:B------:R-:W-:Y:S02]  /*5c10*/  FMUL.FTZ R61, R103.reuse, -R62.reuse ;  /* 0x8000003e673d7220 */ /* 0x0c0fe40000410000 */
[C---:B------:R-:W-:Y:S02]  /*5c20*/  FFMA.FTZ R63, R104.reuse, R62, R63 ;  /* 0x0000003e683f7223 */ /* 0x040fe4000001003f */
[-C--:B------:R-:W-:Y:S02]  /*5c30*/  FMUL.FTZ R65, R103, -R66.reuse ;  /* 0x8000004267417220 */ /* 0x080fe40000410000 */
[----:B------:R-:W-:-:S02]  /*5c40*/  FFMA.FTZ R67, R104, R66, R67 ;  /* 0x0000004268437223 */ /* 0x000fc40000010043 */
[C---:B------:R-:W-:Y:S02]  /*5c50*/  FFMA.FTZ R61, R104.reuse, R60, -R61 ;  /* 0x0000003c683d7223 */ /* 0x040fe4000001083d */
[----:B------:R-:W-:Y:S02]  /*5c60*/  FFMA.FTZ R65, R104, R64, -R65 ;  /* 0x0000004068417223 */ /* 0x000fe40000010841 */
[C---:B------:R-:W-:Y:S02]  /*5c70*/  FMUL.FTZ R60, R105.reuse, -R63 ;  /* 0x8000003f693c7220 */ /* 0x040fe40000410000 */
[----:B------:R-:W-:Y:S02]  /*5c80*/  FADD.FTZ R67, -R180, R67 ;  /* 0x00000043b4437221 */ /* 0x000fe40000010100 */
[-C--:B------:R-:W-:Y:S02]  /*5c90*/  FMUL.FTZ R62, R105, -R61.reuse ;  /* 0x8000003d693e7220 */ /* 0x080fe40000410000 */
[----:B------:R-:W-:-:S02]  /*5ca0*/  FFMA.FTZ R60, R106, R61, -R60 ;  /* 0x0000003d6a3c7223 */ /* 0x000fc4000001083c */
[----:B------:R-:W-:Y:S02]  /*5cb0*/  FADD.FTZ R65, R164, R65 ;  /* 0x00000041a4417221 */ /* 0x000fe40000010000 */
[C---:B------:R-:W-:Y:S02]  /*5cc0*/  FMUL.FTZ R61, R105.reuse, -R67 ;  /* 0x80000043693d7220 */ /* 0x040fe40000410000 */
[C---:B------:R-:W-:Y:S02]  /*5cd0*/  FFMA.FTZ R62, R106.reuse, R63, R62 ;  /* 0x0000003f6a3e7223 */ /* 0x040fe4000001003e */
[-C--:B------:R-:W-:Y:S02]  /*5ce0*/  FMUL.FTZ R63, R105, -R65.reuse ;  /* 0x80000041693f7220 */ /* 0x080fe40000410000 */
[C---:B------:R-:W-:Y:S02]  /*5cf0*/  FFMA.FTZ R64, R106.reuse, R65, -R61 ;  /* 0x000000416a407223 */ /* 0x040fe4000001083d */
[----:B------:R-:W-:-:S02]  /*5d00*/  FFMA.FTZ R66, R106, R67, R63 ;  /* 0x000000436a427223 */ /* 0x000fc4000001003f */
[----:B------:R-:W-:Y:S02]  /*5d10*/  FADD.FTZ R64, R163, R64 ;  /* 0x00000040a3407221 */ /* 0x000fe40000010000 */
[----:B------:R-:W-:Y:S02]  /*5d20*/  FMUL.FTZ R63, R107, -R60 ;  /* 0x8000003c6b3f7220 */ /* 0x000fe40000410000 */
[----:B------:R-:W-:Y:S02]  /*5d30*/  FADD.FTZ R66, -R179, R66 ;  /* 0x00000042b3427221 */ /* 0x000fe40000010100 */
[C---:B------:R-:W-:Y:S02]  /*5d40*/  FMUL.FTZ R67, R107.reuse, -R64 ;  /* 0x800000406b437220 */ /* 0x040fe40000410000 */
[-C--:B------:R-:W-:Y:S02]  /*5d50*/  FMUL.FTZ R61, R107, -R62.reuse ;  /* 0x8000003e6b3d7220 */ /* 0x080fe40000410000 */
[----:B------:R-:W-:-:S02]  /*5d60*/  FFMA.FTZ R63, R108, R62, R63 ;  /* 0x0000003e6c3f7223 */ /* 0x000fc4000001003f */
[-C--:B------:R-:W-:Y:S02]  /*5d70*/  FMUL.FTZ R65, R107, -R66.reuse ;  /* 0x800000426b417220 */ /* 0x080fe40000410000 */
[C---:B------:R-:W-:Y:S02]  /*5d80*/  FFMA.FTZ R67, R108.reuse, R66, R67 ;  /* 0x000000426c437223 */ /* 0x040fe40000010043 */
[C---:B------:R-:W-:Y:S02]  /*5d90*/  FFMA.FTZ R61, R108.reuse, R60, -R61 ;  /* 0x0000003c6c3d7223 */ /* 0x040fe4000001083d */
[----:B------:R-:W-:Y:S02]  /*5da0*/  FFMA.FTZ R65, R108, R64, -R65 ;  /* 0x000000406c417223 */ /* 0x000fe40000010841 */
[----:B------:R-:W-:Y:S02]  /*5db0*/  FMUL.FTZ R60, R109, -R63 ;  /* 0x8000003f6d3c7220 */ /* 0x000fe40000410000 */
[----:B------:R-:W-:-:S02]  /*5dc0*/  FADD.FTZ R67, -R178, R67 ;  /* 0x00000043b2437221 */ /* 0x000fc40000010100 */
[CC--:B------:R-:W-:Y:S02]  /*5dd0*/  FMUL.FTZ R62, R109.reuse, -R61.reuse ;  /* 0x8000003d6d3e7220 */ /* 0x0c0fe40000410000 */
[----:B------:R-:W-:Y:S02]  /*5de0*/  FFMA.FTZ R60, R112, R61, -R60 ;  /* 0x0000003d703c7223 */ /* 0x000fe4000001083c */
[----:B------:R-:W-:Y:S02]  /*5df0*/  FADD.FTZ R65, R162, R65 ;  /* 0x00000041a2417221 */ /* 0x000fe40000010000 */
[C---:B------:R-:W-:Y:S02]  /*5e00*/  FMUL.FTZ R61, R109.reuse, -R67 ;  /* 0x800000436d3d7220 */ /* 0x040fe40000410000 */
[----:B------:R-:W-:Y:S02]  /*5e10*/  FFMA.FTZ R62, R112, R63, R62 ;  /* 0x0000003f703e7223 */ /* 0x000fe4000001003e */
[----:B------:R-:W-:-:S02]  /*5e20*/  FMUL.FTZ R63, R109, -R65 ;  /* 0x800000416d3f7220 */ /* 0x000fc40000410000 */
[C---:B------:R-:W-:Y:S02]  /*5e30*/  FFMA.FTZ R64, R112.reuse, R65, -R61 ;  /* 0x0000004170407223 */ /* 0x040fe4000001083d */
[----:B------:R-:W-:Y:S02]  /*5e40*/  FFMA.FTZ R66, R112, R67, R63 ;  /* 0x0000004370427223 */ /* 0x000fe4000001003f */
[----:B------:R-:W-:Y:S02]  /*5e50*/  FADD.FTZ R64, R161, R64 ;  /* 0x00000040a1407221 */ /* 0x000fe40000010000 */
[----:B------:R-:W-:Y:S02]  /*5e60*/  FMUL.FTZ R63, R113, -R60 ;  /* 0x8000003c713f7220 */ /* 0x000fe40000410000 */
[----:B------:R-:W-:Y:S02]  /*5e70*/  FADD.FTZ R66, -R177, R66 ;  /* 0x00000042b1427221 */ /* 0x000fe40000010100 */
[----:B------:R-:W-:-:S02]  /*5e80*/  FMUL.FTZ R67, R113, -R64 ;  /* 0x8000004071437220 */ /* 0x000fc40000410000 */
[CC--:B------:R-:W-:Y:S02]  /*5e90*/  FMUL.FTZ R61, R113.reuse, -R62.reuse ;  /* 0x8000003e713d7220 */ /* 0x0c0fe40000410000 */
[C---:B------:R-:W-:Y:S02]  /*5ea0*/  FFMA.FTZ R63, R114.reuse, R62, R63 ;  /* 0x0000003e723f7223 */ /* 0x040fe4000001003f */
[-C--:B------:R-:W-:Y:S02]  /*5eb0*/  FMUL.FTZ R65, R113, -R66.reuse ;  /* 0x8000004271417220 */ /* 0x080fe40000410000 */
[C---:B------:R-:W-:Y:S02]  /*5ec0*/  FFMA.FTZ R67, R114.reuse, R66, R67 ;  /* 0x0000004272437223 */ /* 0x040fe40000010043 */
[C---:B------:R-:W-:Y:S02]  /*5ed0*/  FFMA.FTZ R61, R114.reuse, R60, -R61 ;  /* 0x0000003c723d7223 */ /* 0x040fe4000001083d */
[----:B------:R-:W-:-:S02]  /*5ee0*/  FFMA.FTZ R65, R114, R64, -R65 ;  /* 0x0000004072417223 */ /* 0x000fc40000010841 */
[C---:B------:R-:W-:Y:S02]  /*5ef0*/  FMUL.FTZ R60, R115.reuse, -R63 ;  /* 0x8000003f733c7220 */ /* 0x040fe40000410000 */
[----:B------:R-:W-:Y:S02]  /*5f00*/  FADD.FTZ R67, -R176, R67 ;  /* 0x00000043b0437221 */ /* 0x000fe40000010100 */
[CC--:B------:R-:W-:Y:S02]  /*5f10*/  FMUL.FTZ R62, R115.reuse, -R61.reuse ;  /* 0x8000003d733e7220 */ /* 0x0c0fe40000410000 */
[----:B------:R-:W-:Y:S02]  /*5f20*/  FFMA.FTZ R60, R116, R61, -R60 ;  /* 0x0000003d743c7223 */ /* 0x000fe4000001083c */
[----:B------:R-:W-:Y:S02]  /*5f30*/  FADD.FTZ R65, R160, R65 ;  /* 0x00000041a0417221 */ /* 0x000fe40000010000 */
[----:B------:R-:W-:-:S02]  /*5f40*/  FMUL.FTZ R61, R115, -R67 ;  /* 0x80000043733d7220 */ /* 0x000fc40000410000 */
[C---:B------:R-:W-:Y:S02]  /*5f50*/  FFMA.FTZ R62, R116.reuse, R63, R62 ;  /* 0x0000003f743e7223 */ /* 0x040fe4000001003e */
[-C--:B------:R-:W-:Y:S02]  /*5f60*/  FMUL.FTZ R63, R115, -R65.reuse ;  /* 0x80000041733f7220 */ /* 0x080fe40000410000 */
        /* <DEDUP_REMOVED lines=46> */
[C---:B------:R-:W-:Y:S02]  /*6250*/  FFMA.FTZ R64, R128.reuse, R60, -R61 ;  /* 0x0000003c80407223 */ /* 0x040fe4000001083d */
[CC--:B------:R-:W-:Y:S02]  /*6260*/  FMUL.FTZ R61, R127.reuse, -R68.reuse ;  /* 0x800000447f3d7220 */ /* 0x0c0fe40000410000 */
[C---:B------:R-:W-:Y:S02]  /*6270*/  FFMA.FTZ R63, R128.reuse, R68, R63 ;  /* 0x00000044803f7223 */ /* 0x040fe4000001003f */
[----:B------:R-:W0:Y:S01]  /*6280*/  LDS.64 R68, [R86.X16+0x4258] ;  /* 0x0042580056447984 */ /* 0x000e22000000ca00 */
[----:B------:R-:W-:Y:S02]  /*6290*/  FFMA.FTZ R61, R128, R66, -R61 ;  /* 0x00000042803d7223 */ /* 0x000fe4000001083d */
[----:B------:R-:W-:Y:S02]  /*62a0*/  FADD.FTZ R63, -R170, R63 ;  /* 0x0000003faa3f7221 */ /* 0x000fe40000010100 */
[----:B------:R-:W-:-:S02]  /*62b0*/  FMUL.FTZ R65, R127, -R60 ;  /* 0x8000003c7f417220 */ /* 0x000fc40000410000 */
[----:B------:R-:W-:Y:S02]  /*62c0*/  FADD.FTZ R61, R154, R61 ;  /* 0x0000003d9a3d7221 */ /* 0x000fe40000010000 */
[C---:B------:R-:W-:Y:S02]  /*62d0*/  FMUL.FTZ R60, R129.reuse, -R63 ;  /* 0x8000003f813c7220 */ /* 0x040fe40000410000 */
[----:B------:R-:W-:Y:S02]  /*62e0*/  FFMA.FTZ R65, R128, R62, R65 ;  /* 0x0000003e80417223 */ /* 0x000fe40000010041 */
[-C--:B------:R-:W-:Y:S01]  /*62f0*/  FFMA.FTZ R66, R130, R61.reuse, -R60 ;  /* 0x0000003d82427223 */ /* 0x080fe2000001083c */
[----:B------:R-:W-:Y:S01]  /*6300*/  MOV R60, UR33 ;  /* 0x00000021003c7c02 */ /* 0x000fe20008000f00 */
[C---:B------:R-:W-:Y:S02]  /*6310*/  FMUL.FTZ R62, R129.reuse, -R61 ;  /* 0x8000003d813e7220 */ /* 0x040fe40000410000 */
[C---:B------:R-:W-:Y:S01]  /*6320*/  FMUL.FTZ R61, R129.reuse, -R65 ;  /* 0x80000041813d7220 */ /* 0x040fe20000410000 */
[----:B------:R-:W-:Y:S01]  /*6330*/  ISETP.GE.OR P0, PT, R60, c[0x0][0x174], P0 ;  /* 0x00005d003c007a0c */ /* 0x000fe20000706670 */
[----:B------:R-:W-:-:S02]  /*6340*/  FMUL.FTZ R60, R129, -R64 ;  /* 0x80000040813c7220 */ /* 0x000fc40000410000 */
[C---:B------:R-:W-:Y:S02]  /*6350*/  FFMA.FTZ R62, R130.reuse, R63, R62 ;  /* 0x0000003f823e7223 */ /* 0x040fe4000001003e */
[C---:B------:R-:W-:Y:S01]  /*6360*/  FFMA.FTZ R64, R130.reuse, R64, -R61 ;  /* 0x0000004082407223 */ /* 0x040fe2000001083d */
[----:B------:R-:W-:Y:S01]  /*6370*/  HFMA2.MMA R61, -RZ, RZ, 0, 0 ;  /* 0x00000000ff3d7435 */ /* 0x000fe200000001ff */
[----:B------:R-:W-:Y:S01]  /*6380*/  FFMA.FTZ R65, R130, R65, R60 ;  /* 0x0000004182417223 */ /* 0x000fe2000001003c */
[----:B------:R-:W-:Y:S01]  /*6390*/  MOV R60, 0x3f800000 ;  /* 0x3f800000003c7802 */ /* 0x000fe20000000f00 */
[----:B------:R-:W-:Y:S02]  /*63a0*/  FADD.FTZ R67, -R169, R62 ;  /* 0x0000003ea9437221 */ /* 0x000fe40000010100 */
[----:B------:R-:W-:Y:S01]  /*63b0*/  CS2R R62, SRZ ;  /* 0x00000000003e7805 */ /* 0x000fe2000001ff00 */
[----:B------:R-:W-:-:S05]  /*63c0*/  FADD.FTZ R66, R153, R66 ;  /* 0x0000004299427221 */ /* 0x000fca0000010000 */
        /* <DEDUP_REMOVED lines=9> */
[CC--:B------:R-:W-:Y:S02]  /*6460*/  FMUL.FTZ R68, R129.reuse, R186.reuse ;  /* 0x000000ba81447220 */ /* 0x0c0fe40000410000 */
[-C--:B------:R-:W-:Y:S02]  /*6470*/  FMUL.FTZ R69, R129, R185.reuse ;  /* 0x000000b981457220 */ /* 0x080fe40000410000 */
[C---:B------:R-:W-:Y:S02]  /*6480*/  FFMA.FTZ R68, R130.reuse, R185, -R68 ;  /* 0x000000b982447223 */ /* 0x040fe40000010844 */
[----:B------:R-:W-:Y:S02]  /*6490*/  FFMA.FTZ R69, R130, R186, R69 ;  /* 0x000000ba82457223 */ /* 0x000fe40000010045 */
[----:B------:R-:W-:Y:S02]  /*64a0*/  FADD.FTZ R187, R187, R68 ;  /* 0x00000044bbbb7221 */ /* 0x000fe40000010000 */
[----:B------:R-:W-:-:S02]  /*64b0*/  FADD.FTZ R188, R188, R69 ;  /* 0x00000045bcbc7221 */ /* 0x000fc40000010000 */
[----:B--2---:R-:W-:-:S04]  /*64c0*/  FMUL.FTZ R65, R127, R187 ;  /* 0x000000bb7f417220 */ /* 0x004fc80000410000 */
        /* <DEDUP_REMOVED lines=85> */
[----:B-1----:R-:W-:Y:S02]  /*6a20*/  SHF.L.U32 R120, R86, 0x5, RZ ;  /* 0x0000000556787819 */ /* 0x002fe400000006ff */
[----:B------:R-:W-:-:S03]  /*6a30*/  ISETP.NE.AND P0, PT, R228, 0x1f, PT ;  /* 0x0000001fe400780c */ /* 0x000fc60003f05270 */
        /* <DEDUP_REMOVED lines=10> */
[----:B------:R-:W-:-:S02]  /*6ae0*/  FADD.FTZ R68, R66, R121 ;  /* 0x0000007942447221 */ /* 0x000fc40000010000 */
[----:B------:R-:W-:Y:S01]  /*6af0*/  FADD.FTZ R67, R67, R70 ;  /* 0x0000004643437221 */ /* 0x000fe20000010000 */
[----:B------:R-:W-:Y:S01]  /*6b00*/  MOV R241, R69 ;  /* 0x0000004500f17202 */ /* 0x000fe20000000f00 */
[----:B------:R-:W-:Y:S05]  /*6b10*/  BRA.DIV ~URZ, `(.L_x_4978) ;  /* 0x00006eb27f007947 */ /* 0x000fea000b800000 */
[----:B------:R0:W1:Y:S02]  /*6b20*/  SHFL.DOWN PT, R70, R71, 0x1, 0x1f ;  /* 0x08201f0047467f89 */ /* 0x00006400000e0000 */
.L_x_5080:
[----:B------:R-:W-:Y:S05]  /*6b30*/  BRA.DIV ~URZ, `(.L_x_4979) ;  /* 0x00006f127f007947 */ /* 0x000fea000b800000 */
[----:B------:R-:W2:Y:S04]  /*6b40*/  SHFL.DOWN PT, R69, R69, 0x1, 0x1f ;  /* 0x08201f0045457f89 */ /* 0x000ea800000e0000 */
[----:B------:R3:W4:Y:S04]  /*6b50*/  SHFL.DOWN PT, R121, R68, 0x1, 0x1f ;  /* 0x08201f0044797f89 */ /* 0x00072800000e0000 */
[----:B------:R3:W0:Y:S02]  /*6b60*/  SHFL.DOWN PT, R66, R67, 0x1, 0x1f ;  /* 0x08201f0043427f89 */ /* 0x00062400000e0000 */
.L_x_5081:
[----:B------:R-:W-:Y:S01]  /*6b70*/  BSSY B1, `(.L_x_4980) ;  /* 0x000000d000017945 */ /* 0x000fe20003800000 */
[----:B------:R-:W-:Y:S05]  /*6b80*/  @!P0 BRA `(.L_x_4981) ;  /* 0x000000b000008947 */ /* 0x000fea0003800000 */
[C---:B0-----:R-:W-:Y:S02]  /*6b90*/  FMUL.FTZ R64, R241.reuse, R66 ;  /* 0x00000042f1407220 */ /* 0x041fe40000410000 */
[----:B----4-:R-:W-:-:S02]  /*6ba0*/  FMUL.FTZ R65, R241, R121 ;  /* 0x00000079f1417220 */ /* 0x010fc40000410000 */
[----:B------:R-:W-:Y:S02]  /*6bb0*/  FFMA.FTZ R121, R71, R121, -R64 ;  /* 0x0000007947797223 */ /* 0x000fe40000010840 */
[-C--:B--2---:R-:W-:Y:S02]  /*6bc0*/  FMUL.FTZ R64, R241, R69.reuse ;  /* 0x00000045f1407220 */ /* 0x084fe40000410000 */
[----:B------:R-:W-:Y:S02]  /*6bd0*/  FFMA.FTZ R242, R71, R66, R65 ;  /* 0x0000004247f27223 */ /* 0x000fe40000010041 */
[-C--:B-1----:R-:W-:Y:S02]  /*6be0*/  FMUL.FTZ R66, R241, R70.reuse ;  /* 0x00000046f1427220 */ /* 0x082fe40000410000 */
[C---:B------:R-:W-:Y:S02]  /*6bf0*/  FFMA.FTZ R64, R71.reuse, R70, -R64 ;  /* 0x0000004647407223 */ /* 0x040fe40000010840 */
[----:B------:R-:W-:-:S02]  /*6c00*/  FFMA.FTZ R241, R71, R69, R66 ;  /* 0x0000004547f17223 */ /* 0x000fc40000010042 */
[----:B---3--:R-:W-:Y:S01]  /*6c10*/  FADD.FTZ R68, R68, R121 ;  /* 0x0000007944447221 */ /* 0x008fe20000010000 */
[----:B------:R-:W-:Y:S01]  /*6c20*/  MOV R71, R64 ;  /* 0x0000004000477202 */ /* 0x000fe20000000f00 */
[----:B------:R-:W-:Y:S02]  /*6c30*/  FADD.FTZ R67, R67, R242 ;  /* 0x000000f243437221 */ /* 0x000fe40000010000 */
.L_x_4981:
[----:B------:R-:W-:Y:S05]  /*6c40*/  BSYNC B1 ;  /* 0x0000000000017941 */ /* 0x000fea0003800000 */
.L_x_4980:
[----:B------:R-:W-:Y:S01]  /*6c50*/  ISETP.GT.U32.AND P0, PT, R228, 0x1d, PT ;  /* 0x0000001de400780c */ /* 0x000fe20003f04070 */
[----:B------:R-:W-:Y:S05]  /*6c60*/  BRA.DIV ~URZ, `(.L_x_4982) ;  /* 0x00006f327f007947 */ /* 0x000fea000b800000 */
[----:B--2---:R2:W3:Y:S04]  /*6c70*/  SHFL.DOWN PT, R69, R71, 0x2, 0x1f ;  /* 0x08401f0047457f89 */ /* 0x0044e800000e0000 */
[----:B-1----:R2:W1:Y:S04]  /*6c80*/  SHFL.DOWN PT, R70, R241, 0x2, 0x1f ;  /* 0x08401f00f1467f89 */ /* 0x00246800000e0000 */
[----:B----4-:R2:W4:Y:S04]  /*6c90*/  SHFL.DOWN PT, R121, R68, 0x2, 0x1f ;  /* 0x08401f0044797f89 */ /* 0x01052800000e0000 */
[----:B0-----:R2:W0:Y:S02]  /*6ca0*/  SHFL.DOWN PT, R66, R67, 0x2, 0x1f ;  /* 0x08401f0043427f89 */ /* 0x00142400000e0000 */
.L_x_5082:
[----:B------:R-:W-:Y:S01]  /*6cb0*/  BSSY B1, `(.L_x_4983) ;  /* 0x000000d000017945 */ /* 0x000fe20003800000 */
[----:B------:R-:W-:Y:S05]  /*6cc0*/  @P0 BRA `(.L_x_4984) ;  /* 0x000000b000000947 */ /* 0x000fea0003800000 */
[C---:B0-----:R-:W-:Y:S02]  /*6cd0*/  FMUL.FTZ R64, R241.reuse, R66 ;  /* 0x00000042f1407220 */ /* 0x041fe40000410000 */
[----:B----4-:R-:W-:-:S02]  /*6ce0*/  FMUL.FTZ R65, R241, R121 ;  /* 0x00000079f1417220 */ /* 0x010fc40000410000 */
[----:B------:R-:W-:Y:S02]  /*6cf0*/  FFMA.FTZ R121, R71, R121, -R64 ;  /* 0x0000007947797223 */ /* 0x000fe40000010840 */
        /* <DEDUP_REMOVED lines=8> */
.L_x_4984:
[----:B------:R-:W-:Y:S05]  /*6d80*/  BSYNC B1 ;  /* 0x0000000000017941 */ /* 0x000fea0003800000 */
.L_x_4983:
[----:B------:R-:W-:Y:S01]  /*6d90*/  ISETP.GT.U32.AND P0, PT, R228, 0x1b, PT ;  /* 0x0000001be400780c */ /* 0x000fe20003f04070 */
[----:B------:R-:W-:Y:S10]  /*6da0*/  BRA.DIV ~URZ, `(.L_x_4985) ;  /* 0x00006fb27f007947 */ /* 0x000ff4000b800000 */
[----:B---3--:R3:W2:Y:S02]  /*6db0*/  SHFL.DOWN PT, R69, R71, 0x4, 0x1f ;  /* 0x08801f0047457f89 */ /* 0x0086a400000e0000 */
.L_x_5083:
[----:B------:R-:W-:Y:S05]  /*6dc0*/  BRA.DIV ~URZ, `(.L_x_4986) ;  /* 0x000070127f007947 */ /* 0x000fea000b800000 */
[----:B-1----:R1:W3:Y:S04]  /*6dd0*/  SHFL.DOWN PT, R70, R241, 0x4, 0x1f ;  /* 0x08801f00f1467f89 */ /* 0x0022e800000e0000 */
[----:B----4-:R1:W4:Y:S04]  /*6de0*/  SHFL.DOWN PT, R121, R68, 0x4, 0x1f ;  /* 0x08801f0044797f89 */ /* 0x01032800000e0000 */
[----:B0-----:R1:W0:Y:S02]  /*6df0*/  SHFL.DOWN PT, R66, R67, 0x4, 0x1f ;  /* 0x08801f0043427f89 */ /* 0x00122400000e0000 */
.L_x_5084:
        /* <DEDUP_REMOVED lines=13> */
.L_x_4988:
[----:B------:R-:W-:Y:S05]  /*6ed0*/  BSYNC B1 ;  /* 0x0000000000017941 */ /* 0x000fea0003800000 */
.L_x_4987:
[----:B------:R-:W-:Y:S01]  /*6ee0*/  ISETP.GT.U32.AND P0, PT, R228, 0x17, PT ;  /* 0x00000017e400780c */ /* 0x000fe20003f04070 */
[----:B------:R-:W-:Y:S05]  /*6ef0*/  BRA.DIV ~URZ, `(.L_x_4989) ;  /* 0x000070327f007947 */ /* 0x000fea000b800000 */
[----:B--2---:R2:W1:Y:S04]  /*6f00*/  SHFL.DOWN PT, R69, R71, 0x8, 0x1f ;  /* 0x09001f0047457f89 */ /* 0x00446800000e0000 */
[----:B---3--:R2:W3:Y:S04]  /*6f10*/  SHFL.DOWN PT, R70, R241, 0x8, 0x1f ;  /* 0x09001f00f1467f89 */ /* 0x0084e800000e0000 */
[----:B----4-:R2:W4:Y:S04]  /*6f20*/  SHFL.DOWN PT, R121, R68, 0x8, 0x1f ;  /* 0x09001f0044797f89 */ /* 0x01052800000e0000 */
[----:B0-----:R2:W0:Y:S02]  /*6f30*/  SHFL.DOWN PT, R66, R67, 0x8, 0x1f ;  /* 0x09001f0043427f89 */ /* 0x00142400000e0000 */
.L_x_5085:
        /* <DEDUP_REMOVED lines=13> */
.L_x_4991:
[----:B------:R-:W-:Y:S05]  /*7010*/  BSYNC B1 ;  /* 0x0000000000017941 */ /* 0x000fea0003800000 */
.L_x_4990:
[----:B------:R-:W-:Y:S01]  /*7020*/  ISETP.GT.U32.AND P0, PT, R228, 0xf, PT ;  /* 0x0000000fe400780c */ /* 0x000fe20003f04070 */
[----:B------:R-:W-:Y:S10]  /*7030*/  BRA.DIV ~URZ, `(.L_x_4992) ;  /* 0x000070b27f007947 */ /* 0x000ff4000b800000 */
[----:B-1----:R1:W2:Y:S02]  /*7040*/  SHFL.DOWN PT, R69, R71, 0x10, 0x1f ;  /* 0x0a001f0047457f89 */ /* 0x0022a400000e0000 */
.L_x_5086:
[----:B------:R-:W-:Y:S05]  /*7050*/  BRA.DIV ~URZ, `(.L_x_4993) ;  /* 0x000071127f007947 */ /* 0x000fea000b800000 */
[----:B---3--:R3:W1:Y:S04]  /*7060*/  SHFL.DOWN PT, R70, R241, 0x10, 0x1f ;  /* 0x0a001f00f1467f89 */ /* 0x00866800000e0000 */
[----:B----4-:R3:W4:Y:S04]  /*7070*/  SHFL.DOWN PT, R121, R68, 0x10, 0x1f ;  /* 0x0a001f0044797f89 */ /* 0x01072800000e0000 */
[----:B0-----:R3:W0:Y:S02]  /*7080*/  SHFL.DOWN PT, R66, R67, 0x10, 0x1f ;  /* 0x0a001f0043427f89 */ /* 0x00162400000e0000 */
.L_x_5087:
        /* <DEDUP_REMOVED lines=13> */
.L_x_4995:
[----:B------:R-:W-:Y:S05]  /*7160*/  BSYNC B1 ;  /* 0x0000000000017941 */ /* 0x000fea0003800000 */
.L_x_4994:
[----:B------:R-:W-:Y:S05]  /*7170*/  BRA.DIV ~URZ, `(.L_x_4996) ;  /* 0x000071427f007947 */ /* 0x000fea000b800000 */
[----:B------:R-:W5:Y:S04]  /*7180*/  SHFL.IDX PT, R64, R241, RZ, 0x1f ;  /* 0x00001ffff1407589 */ /* 0x000f6800000e0000 */
[----:B--2---:R-:W2:Y:S04]  /*7190*/  SHFL.IDX PT, R69, R71, RZ, 0x1f ;  /* 0x00001fff47457589 */ /* 0x004ea800000e0000 */
[----:B-1----:R-:W1:Y:S04]  /*71a0*/  SHFL.IDX PT, R70, R68, RZ, 0x1f ;  /* 0x00001fff44467589 */ /* 0x002e6800000e0000 */
[----:B------:R-:W3:Y:S04]  /*71b0*/  SHFL.IDX PT, R242, R62, RZ, 0x1f ;  /* 0x00001fff3ef27589 */ /* 0x000ee800000e0000 */
[----:B------:R-:W4:Y:S04]  /*71c0*/  SHFL.DOWN PT, R71, R71, 0x1, 0x1f ;  /* 0x08201f0047477f89 */ /* 0x000f2800000e0000 */
[----:B---3--:R-:W3:Y:S01]  /*71d0*/  SHFL.DOWN PT, R241, R241, 0x1, 0x1f ;  /* 0x08201f00f1f17f89 */ /* 0x008ee200000e0000 */
[----:B0----5:R-:W-:-:S03]  /*71e0*/  FMUL.FTZ R66, R62, R64 ;  /* 0x000000403e427220 */ /* 0x021fc60000410000 */
[----:B------:R-:W0:Y:S01]  /*71f0*/  SHFL.DOWN PT, R68, R68, 0x1, 0x1f ;  /* 0x08201f0044447f89 */ /* 0x000e2200000e0000 */
[CC--:B------:R-:W-:Y:S02]  /*7200*/  FMUL.FTZ R244, R63.reuse, R64.reuse ;  /* 0x000000403ff47220 */ /* 0x0c0fe40000410000 */
[-C--:B--2---:R-:W-:Y:S01]  /*7210*/  FFMA.FTZ R229, R63, R69.reuse, R66 ;  /* 0x000000453fe57223 */ /* 0x084fe20000010042 */
[----:B------:R-:W2:Y:S01]  /*7220*/  SHFL.IDX PT, R246, R61, RZ, 0x1f ;  /* 0x00001fff3df67589 */ /* 0x000ea200000e0000 */
[-C--:B------:R-:W-:Y:S02]  /*7230*/  FMUL.FTZ R245, R60, R69.reuse ;  /* 0x000000453cf57220 */ /* 0x080fe40000410000 */
[----:B------:R-:W-:Y:S01]  /*7240*/  FFMA.FTZ R244, R62, R69, -R244 ;  /* 0x000000453ef47223 */ /* 0x000fe200000108f4 */
[----:B------:R-:W0:Y:S04]  /*7250*/  SHFL.IDX PT, R63, R63, RZ, 0x1f ;  /* 0x00001fff3f3f7589 */ /* 0x000e2800000e0000 */
[----:B----4-:R-:W4:Y:S04]  /*7260*/  SHFL.IDX PT, R121, R67, RZ, 0x1f ;  /* 0x00001fff43797589 */ /* 0x010f2800000e0000 */
[----:B------:R5:W0:Y:S04]  /*7270*/  SHFL.DOWN PT, R243, R67, 0x1, 0x1f ;  /* 0x08201f0043f37f89 */ /* 0x000a2800000e0000 */
[----:B------:R1:W0:Y:S01]  /*7280*/  SHFL.IDX PT, R247, R60, RZ, 0x1f ;  /* 0x00001fff3cf77589 */ /* 0x00022200000e0000 */
[----:B-----5:R-:W-:-:S02]  /*7290*/  FMUL.FTZ R67, R60, R64 ;  /* 0x000000403c437220 */ /* 0x020fc40000410000 */
[----:B-1----:R-:W-:Y:S02]  /*72a0*/  FMUL.FTZ R60, R61, R64 ;  /* 0x000000403d3c7220 */ /* 0x002fe40000410000 */
.L_x_5088:
[----:B--23--:R-:W-:Y:S01]  /*72b0*/  ISETP.NE.AND P0, PT, R86, 0x1f, PT ;  /* 0x0000001f5600780c */ /* 0x00cfe20003f05270 */
        /* <DEDUP_REMOVED lines=9> */
[CC--:B------:R-:W-:Y:S02]  /*7350*/  FMUL.FTZ R63, R67.reuse, R241.reuse ;  /* 0x000000f1433f7220 */ /* 0x0c0fe40000410000 */
[C---:B------:R-:W-:Y:S02]  /*7360*/  FMUL.FTZ R70, R66.reuse, R241 ;  /* 0x000000f142467220 */ /* 0x040fe40000410000 */
[----:B------:R-:W-:Y:S02]  /*7370*/  FFMA.FTZ R69, R66, R71, -R63 ;  /* 0x0000004742457223 */ /* 0x000fe4000001083f */
[----:B------:R-:W-:Y:S02]  /*7380*/  FMUL.FTZ R66, R64, R241 ;  /* 0x000000f140427220 */ /* 0x000fe40000410000 */
[----:B------:R-:W-:Y:S02]  /*7390*/  FFMA.FTZ R70, R67, R71, R70 ;  /* 0x0000004743467223 */ /* 0x000fe40000010046 */
[----:B------:R-:W-:-:S02]  /*73a0*/  FMUL.FTZ R63, R65, R241 ;  /* 0x000000f1413f7220 */ /* 0x000fc40000410000 */
[-C--:B------:R-:W-:Y:S02]  /*73b0*/  FFMA.FTZ R65, R65, R71.reuse, R66 ;  /* 0x0000004741417223 */ /* 0x080fe40000010042 */
[----:B------:R-:W-:Y:S02]  /*73c0*/  FFMA.FTZ R64, R64, R71, -R63 ;  /* 0x0000004740407223 */ /* 0x000fe4000001083f */
[----:B------:R-:W-:Y:S02]  /*73d0*/  FADD.FTZ R66, R69, R68 ;  /* 0x0000004445427221 */ /* 0x000fe40000010000 */
[----:B------:R-:W-:Y:S02]  /*73e0*/  FADD.FTZ R67, R70, R243 ;  /* 0x000000f346437221 */ /* 0x000fe40000010000 */
.L_x_4998:
[----:B------:R-:W-:Y:S05]  /*73f0*/  BSYNC B1 ;  /* 0x0000000000017941 */ /* 0x000fea0003800000 */
.L_x_4997:
[----:B------:R-:W0:Y:S04]  /*7400*/  LDS.128 R68, [R120+0x4670] ;  /* 0x0046700078447984 */ /* 0x000e280000000c00 */
[----:B------:R1:W-:Y:S01]  /*7410*/  STS.128 [R120+0x4670], R64 ;  /* 0x0046704078007388 */ /* 0x0003e20000000c00 */
[----:B0-----:R-:W-:-:S02]  /*7420*/  FMUL.FTZ R241, R69, R66 ;  /* 0x0000004245f17220 */ /* 0x001fc40000410000 */
[CC--:B------:R-:W-:Y:S02]  /*7430*/  FMUL.FTZ R63, R69.reuse, R67.reuse ;  /* 0x00000043453f7220 */ /* 0x0c0fe40000410000 */
[C---:B------:R-:W-:Y:S02]  /*7440*/  FFMA.FTZ R242, R68.reuse, R67, R241 ;  /* 0x0000004344f27223 */ /* 0x040fe400000100f1 */
[C---:B------:R-:W-:Y:S02]  /*7450*/  FFMA.FTZ R243, R68.reuse, R66, -R63 ;  /* 0x0000004244f37223 */ /* 0x040fe4000001083f */
[C---:B------:R-:W-:Y:S02]  /*7460*/  FMUL.FTZ R241, R69.reuse, R64 ;  /* 0x0000004045f17220 */ /* 0x040fe40000410000 */
[-C--:B------:R-:W-:Y:S02]  /*7470*/  FMUL.FTZ R63, R69, R65.reuse ;  /* 0x00000041453f7220 */ /* 0x080fe40000410000 */
[----:B------:R-:W-:-:S02]  /*7480*/  FFMA.FTZ R69, R68, R65, R241 ;  /* 0x0000004144457223 */ /* 0x000fc400000100f1 */
[----:B------:R-:W-:Y:S02]  /*7490*/  FFMA.FTZ R68, R68, R64, -R63 ;  /* 0x0000004044447223 */ /* 0x000fe4000001083f */
[----:B------:R-:W-:Y:S02]  /*74a0*/  FADD.FTZ R70, R70, R243 ;  /* 0x000000f346467221 */ /* 0x000fe40000010000 */
[----:B------:R-:W-:Y:S02]  /*74b0*/  FADD.FTZ R71, R71, R242 ;  /* 0x000000f247477221 */ /* 0x000fe40000010000 */
[----:B----4-:R-:W-:-:S03]  /*74c0*/  FADD.FTZ R63, R229, R121 ;  /* 0x00000079e53f7221 */ /* 0x010fc60000010000 */
[----:B------:R1:W-:Y:S04]  /*74d0*/  STS.128 [R120+0x4660], R68 ;  /* 0x0046604478007388 */ /* 0x0003e80000000c00 */
.L_x_4977:
[----:B-1----:R-:W-:Y:S05]  /*74e0*/  BSYNC B0 ;  /* 0x0000000000007941 */ /* 0x002fea0003800000 */
.L_x_4976:
[----:B------:R-:W-:Y:S01]  /*74f0*/  WARPSYNC 0xffffffff ;  /* 0xffffffff00007948 */ /* 0x000fe20003800000 */
[----:B------:R-:W-:Y:S02]  /*7500*/  ISETP.NE.AND P0, PT, R86, RZ, PT ;  /* 0x000000ff5600720c */ /* 0x000fe40003f05270 */
[----:B------:R-:W-:Y:S01]  /*7510*/  BAR.SYNC.DEFER_BLOCKING 0x0 ;  /* 0x0000000000007b1d */ /* 0x000fe20000010000 */
[----:B------:R-:W-:Y:S01]  /*7520*/  SHF.L.U32 R68, R86, 0x4, RZ ;  /* 0x0000000456447819 */ /* 0x000fe200000006ff */
[----:B------:R-:W-:Y:S02]  /*7530*/  FFMA.FTZ R70, R16, R185, RZ ;  /* 0x000000b910467223 */ /* 0x000fe400000100ff */
[----:B------:R-:W-:Y:S02]  /*7540*/  FADD.FTZ R69, R51, UR5 ;  /* 0x0000000533457e21 */ /* 0x000fe40008010000 */
[----:B------:R-:W-:Y:S01]  /*7550*/  FADD.FTZ R121, R48, UR5 ;  /* 0x0000000530797e21 */ /* 0x000fe20008010000 */
[----:B------:R-:W-:Y:S01]  /*7560*/  BSSY B0, `(.L_x_4999) ;  /* 0x00001fd000007945 */ /* 0x000fe20003800000 */
[----:B------:R-:W-:Y:S02]  /*7570*/  FADD.FTZ R66, R53, UR5 ;  /* 0x0000000535427e21 */ /* 0x000fe40008010000 */
[----:B------:R-:W-:Y:S01]  /*7580*/  FADD.FTZ R71, R50, UR5 ;  /* 0x0000000532477e21 */ /* 0x000fe20008010000 */
[----:B------:R-:W0:Y:S04]  /*7590*/  LDS.64 R64, [R68+0x4668] ;  /* 0x0046680044407984 */ /* 0x000e280000000a00 */
[----:B------:R1:W-:Y:S01]  /*75a0*/  @!P0 STS.128 [UR20+0x5c60], R60 ;  /* 0x005c603cff008988 */ /* 0x0003e20008000c14 */
[----:B------:R-:W-:-:S02]  /*75b0*/  ULDC UR20, c[0x0][0x168] ;  /* 0x00005a0000147ab9 */ /* 0x000fc40000000800 */
[----:B------:R-:W-:Y:S01]  /*75c0*/  UIADD3 UR20, -UR38, UR20, URZ ;  /* 0x0000001426147290 */ /* 0x000fe2000fffe13f */
[----:B-1----:R-:W-:Y:S02]  /*75d0*/  FFMA.FTZ R63, R15, R187, R70 ;  /* 0x000000bb0f3f7223 */ /* 0x002fe40000010046 */
[----:B------:R-:W-:Y:S02]  /*75e0*/  FMUL.FTZ R70, R79, R69 ;  /* 0x000000454f467220 */ /* 0x000fe40000410000 */
[----:B------:R-:W-:-:S04]  /*75f0*/  FMUL.FTZ R62, R81, R66 ;  /* 0x00000042513e7220 */ /* 0x000fc80000410000 */
[----:B------:R-:W-:Y:S02]  /*7600*/  FFMA.FTZ R187, R102, -R62, R187 ;  /* 0x8000003e66bb7223 */ /* 0x000fe400000100bb */
[CC--:B0-----:R-:W-:Y:S02]  /*7610*/  FMUL.FTZ R67, R65.reuse, -R111.reuse ;  /* 0x8000006f41437220 */ /* 0x0c1fe40000410000 */
[C---:B------:R-:W-:Y:S02]  /*7620*/  FMUL.FTZ R111, R64.reuse, -R111 ;  /* 0x8000006f406f7220 */ /* 0x040fe40000410000 */
[-C--:B------:R-:W-:Y:S02]  /*7630*/  FFMA.FTZ R60, R64, R110.reuse, -R67 ;  /* 0x0000006e403c7223 */ /* 0x080fe40000010843 */
[----:B------:R-:W-:Y:S02]  /*7640*/  FADD.FTZ R64, R54, UR5 ;  /* 0x0000000536407e21 */ /* 0x000fe40008010000 */
[----:B------:R-:W-:-:S02]  /*7650*/  FFMA.FTZ R61, R65, R110, R111 ;  /* 0x0000006e413d7223 */ /* 0x000fc4000001006f */
[----:B------:R-:W-:Y:S02]  /*7660*/  FMUL.FTZ R65, R82, R64 ;  /* 0x0000004052417220 */ /* 0x000fe40000410000 */
[----:B------:R-:W-:Y:S02]  /*7670*/  FFMA.FTZ R110, R14, R190, R63 ;  /* 0x000000be0e6e7223 */ /* 0x000fe4000001003f */
[-C--:B------:R-:W-:Y:S02]  /*7680*/  FFMA.FTZ R185, R88, -R65.reuse, R185 ;  /* 0x8000004158b97223 */ /* 0x080fe400000100b9 */
[----:B------:R-:W-:Y:S02]  /*7690*/  FFMA.FTZ R65, R87, -R65, R186 ;  /* 0x8000004157417223 */ /* 0x000fe400000100ba */
[----:B------:R-:W-:Y:S02]  /*76a0*/  FFMA.FTZ R186, R16, -R186, RZ ;  /* 0x800000ba10ba7223 */ /* 0x000fe400000100ff */
[----:B------:R-:W-:-:S02]  /*76b0*/  FFMA.FTZ R63, R13, R191, R110 ;  /* 0x000000bf0d3f7223 */ /* 0x000fc4000001006e */
[----:B------:R-:W-:Y:S02]  /*76c0*/  FFMA.FTZ R186, R15, -R188, R186 ;  /* 0x800000bc0fba7223 */ /* 0x000fe400000100ba */
[----:B------:R-:W-:Y:S02]  /*76d0*/  FADD.FTZ R111, R49, UR5 ;  /* 0x00000005316f7e21 */ /* 0x000fe40008010000 */
[----:B------:R-:W-:Y:S02]  /*76e0*/  FFMA.FTZ R186, R14, -R189, R186 ;  /* 0x800000bd0eba7223 */ /* 0x000fe400000100ba */
[----:B------:R-:W-:Y:S02]  /*76f0*/  FFMA.FTZ R63, R12, R194, R63 ;  /* 0x000000c20c3f7223 */ /* 0x000fe4000001003f */
[----:B------:R-:W-:Y:S02]  /*7700*/  FFMA.FTZ R186, R13, -R192, R186 ;  /* 0x800000c00dba7223 */ /* 0x000fe400000100ba */
[----:B------:R-:W-:-:S02]  /*7710*/  FMUL.FTZ R120, R77, R111 ;  /* 0x0000006f4d787220 */ /* 0x000fc40000410000 */
[----:B------:R-:W-:Y:S02]  /*7720*/  FFMA.FTZ R186, R12, -R193, R186 ;  /* 0x800000c10cba7223 */ /* 0x000fe400000100ba */
[----:B------:R-:W-:Y:S02]  /*7730*/  FFMA.FTZ R63, R11, R196, R63 ;  /* 0x000000c40b3f7223 */ /* 0x000fe4000001003f */
[-C--:B------:R-:W-:Y:S02]  /*7740*/  FFMA.FTZ R196, R94, -R120.reuse, R196 ;  /* 0x800000785ec47223 */ /* 0x080fe400000100c4 */
[----:B------:R-:W-:Y:S02]  /*7750*/  FFMA.FTZ R120, R93, -R120, R195 ;  /* 0x800000785d787223 */ /* 0x000fe400000100c3 */
[----:B------:R-:W-:Y:S02]  /*7760*/  FFMA.FTZ R195, R11, -R195, R186 ;  /* 0x800000c30bc37223 */ /* 0x000fe400000100ba */
[----:B------:R-:W-:-:S02]  /*7770*/  FMUL.FTZ R186, R76, R121 ;  /* 0x000000794cba7220 */ /* 0x000fc40000410000 */
[-C--:B------:R-:W-:Y:S02]  /*7780*/  FFMA.FTZ R191, R98, -R70.reuse, R191 ;  /* 0x8000004662bf7223 */ /* 0x080fe400000100bf */
[----:B------:R-:W-:Y:S02]  /*7790*/  FMUL.FTZ R110, R78, R71 ;  /* 0x000000474e6e7220 */ /* 0x000fe40000410000 */
[----:B------:R-:W-:Y:S02]  /*77a0*/  FADD.FTZ R67, R52, UR5 ;  /* 0x0000000534437e21 */ /* 0x000fe40008010000 */
[----:B------:R-:W-:Y:S02]  /*77b0*/  FFMA.FTZ R70, R97, -R70, R192 ;  /* 0x8000004661467223 */ /* 0x000fe400000100c0 */
[----:B------:R-:W-:Y:S02]  /*77c0*/  FFMA.FTZ R63, R10, R197, R63 ;  /* 0x000000c50a3f7223 */ /* 0x000fe4000001003f */
[----:B------:R-:W-:-:S02]  /*77d0*/  FADD.FTZ R192, R47, UR5 ;  /* 0x000000052fc07e21 */ /* 0x000fc40008010000 */
[----:B------:R-:W-:Y:S02]  /*77e0*/  FFMA.FTZ R197, R92, -R186, R197 ;  /* 0x800000ba5cc57223 */ /* 0x000fe400000100c5 */
[----:B------:R-:W-:Y:S02]  /*77f0*/  FFMA.FTZ R188, R101, -R62, R188 ;  /* 0x8000003e65bc7223 */ /* 0x000fe400000100bc */
[----:B------:R-:W-:Y:S02]  /*7800*/  FFMA.FTZ R194, R96, -R110, R194 ;  /* 0x8000006e60c27223 */ /* 0x000fe400000100c2 */
[----:B------:R-:W-:Y:S02]  /*7810*/  FFMA.FTZ R186, R91, -R186, R198 ;  /* 0x800000ba5bba7223 */ /* 0x000fe400000100c6 */
[----:B------:R-:W-:Y:S02]  /*7820*/  FMUL.FTZ R62, R80, R67 ;  /* 0x00000043503e7220 */ /* 0x000fe40000410000 */
[----:B------:R-:W-:-:S02]  /*7830*/  FFMA.FTZ R110, R95, -R110, R193 ;  /* 0x8000006e5f6e7223 */ /* 0x000fc400000100c1 */
[----:B------:R-:W-:Y:S02]  /*7840*/  FFMA.FTZ R198, R10, -R198, R195 ;  /* 0x800000c60ac67223 */ /* 0x000fe400000100c3 */
[----:B------:R-:W-:Y:S02]  /*7850*/  FMUL.FTZ R193, R75, R192 ;  /* 0x000000c04bc17220 */ /* 0x000fe40000410000 */
[----:B------:R-:W-:Y:S02]  /*7860*/  FADD.FTZ R195, R46, UR5 ;  /* 0x000000052ec37e21 */ /* 0x000fe40008010000 */
[-C--:B------:R-:W-:Y:S02]  /*7870*/  FFMA.FTZ R190, R100, -R62.reuse, R190 ;  /* 0x8000003e64be7223 */ /* 0x080fe400000100be */
[----:B------:R-:W-:Y:S02]  /*7880*/  FFMA.FTZ R189, R99, -R62, R189 ;  /* 0x8000003e63bd7223 */ /* 0x000fe400000100bd */
[----:B------:R-:W-:-:S02]  /*7890*/  FFMA.FTZ R63, R9, R200, R63 ;  /* 0x000000c8093f7223 */ /* 0x000fc4000001003f */
[----:B------:R-:W-:Y:S02]  /*78a0*/  FFMA.FTZ R200, R90, -R193, R200 ;  /* 0x800000c15ac87223 */ /* 0x000fe400000100c8 */
[----:B------:R-:W-:Y:S02]  /*78b0*/  FMUL.FTZ R62, R74, R195 ;  /* 0x000000c34a3e7220 */ /* 0x000fe40000410000 */
[----:B------:R-:W-:Y:S02]  /*78c0*/  FFMA.FTZ R193, R89, -R193, R199 ;  /* 0x800000c159c17223 */ /* 0x000fe400000100c7 */
[----:B------:R-:W-:Y:S02]  /*78d0*/  FFMA.FTZ R199, R9, -R199, R198 ;  /* 0x800000c709c77223 */ /* 0x000fe400000100c6 */
[----:B------:R-:W-:Y:S02]  /*78e0*/  FFMA.FTZ R229, R8, R201, R63 ;  /* 0x000000c908e57223 */ /* 0x000fe4000001003f */
[----:B------:R-:W-:-:S02]  /*78f0*/  FFMA.FTZ R201, R146, -R62, R201 ;  /* 0x8000003e92c97223 */ /* 0x000fc400000100c9 */
[----:B------:R-:W-:Y:S02]  /*7900*/  FFMA.FTZ R62, R145, -R62, R202 ;  /* 0x8000003e913e7223 */ /* 0x000fe400000100ca */
[----:B------:R-:W-:Y:S02]  /*7910*/  FFMA.FTZ R202, R8, -R202, R199 ;  /* 0x800000ca08ca7223 */ /* 0x000fe400000100c7 */
[----:B------:R-:W-:Y:S02]  /*7920*/  FADD.FTZ R184, -R184, R61 ;  /* 0x0000003db8b87221 */ /* 0x000fe40000010100 */
[----:B------:R-:W-:Y:S02]  /*7930*/  FADD.FTZ R198, R45, UR5 ;  /* 0x000000052dc67e21 */ /* 0x000fe40008010000 */
[----:B------:R-:W-:Y:S02]  /*7940*/  FADD.FTZ R199, R168, R60 ;  /* 0x0000003ca8c77221 */ /* 0x000fe40000010000 */
[----:B------:R-:W-:-:S02]  /*7950*/  FMUL.FTZ R242, R152, -R184 ;  /* 0x800000b898f27220 */ /* 0x000fc40000410000 */
[----:B------:R-:W-:Y:S02]  /*7960*/  FMUL.FTZ R63, R73, R198 ;  /* 0x000000c6493f7220 */ /* 0x000fe40000410000 */
[----:B------:R-:W-:Y:S02]  /*7970*/  FADD.FTZ R168, R44, UR5 ;  /* 0x000000052ca87e21 */ /* 0x000fe40008010000 */
[-C--:B------:R-:W-:Y:S02]  /*7980*/  FMUL.FTZ R61, R152, -R199.reuse ;  /* 0x800000c7983d7220 */ /* 0x080fe40000410000 */
[----:B------:R-:W-:Y:S02]  /*7990*/  FFMA.FTZ R229, R7, R204, R229 ;  /* 0x000000cc07e57223 */ /* 0x000fe400000100e5 */
[----:B------:R-:W-:Y:S02]  /*79a0*/  FFMA.FTZ R152, R151, R199, -R242 ;  /* 0x000000c797987223 */ /* 0x000fe400000108f2 */
[----:B------:R-:W-:-:S02]  /*79b0*/  FFMA.FTZ R204, R144, -R63, R204 ;  /* 0x8000003f90cc7223 */ /* 0x000fc400000100cc */
[----:B------:R-:W-:Y:S02]  /*79c0*/  FMUL.FTZ R60, R72, R168 ;  /* 0x000000a8483c7220 */ /* 0x000fe40000410000 */
[----:B------:R-:W-:Y:S02]  /*79d0*/  FFMA.FTZ R242, R151, R184, R61 ;  /* 0x000000b897f27223 */ /* 0x000fe4000001003d */
[----:B------:R-:W-:Y:S02]  /*79e0*/  FFMA.FTZ R63, R143, -R63, R203 ;  /* 0x8000003f8f3f7223 */ /* 0x000fe400000100cb */
[----:B------:R-:W-:Y:S02]  /*79f0*/  FADD.FTZ R151, R43, UR5 ;  /* 0x000000052b977e21 */ /* 0x000fe40008010000 */
[----:B------:R-:W-:Y:S02]  /*7a00*/  FFMA.FTZ R203, R7, -R203, R202 ;  /* 0x800000cb07cb7223 */ /* 0x000fe400000100ca */
[----:B------:R-:W-:-:S02]  /*7a10*/  FFMA.FTZ R202, R6, R206, R229 ;  /* 0x000000ce06ca7223 */ /* 0x000fc400000100e5 */
[-C--:B------:R-:W-:Y:S02]  /*7a20*/  FFMA.FTZ R206, R142, -R60.reuse, R206 ;  /* 0x8000003c8ece7223 */ /* 0x080fe400000100ce */
[----:B------:R-:W-:Y:S02]  /*7a30*/  FADD.FTZ R152, R167, R152 ;  /* 0x00000098a7987221 */ /* 0x000fe40000010000 */
[----:B------:R-:W-:Y:S02]  /*7a40*/  FFMA.FTZ R60, R141, -R60, R205 ;  /* 0x8000003c8d3c7223 */ /* 0x000fe400000100cd */
[----:B------:R-:W-:Y:S02]  /*7a50*/  FMUL.FTZ R61, R59, R151 ;  /* 0x000000973b3d7220 */ /* 0x000fe40000410000 */
[----:B------:R-:W-:Y:S02]  /*7a60*/  FADD.FTZ R167, R42, UR5 ;  /* 0x000000052aa77e21 */ /* 0x000fe40008010000 */
[----:B------:R-:W-:-:S02]  /*7a70*/  FFMA.FTZ R205, R6, -R205, R203 ;  /* 0x800000cd06cd7223 */ /* 0x000fc400000100cb */
[----:B------:R-:W-:Y:S02]  /*7a80*/  FFMA.FTZ R203, R5, R207, R202 ;  /* 0x000000cf05cb7223 */ /* 0x000fe400000100ca */
[----:B------:R-:W-:Y:S02]  /*7a90*/  FADD.FTZ R202, -R183, R242 ;  /* 0x000000f2b7ca7221 */ /* 0x000fe40000010100 */
[----:B------:R-:W-:Y:S02]  /*7aa0*/  FFMA.FTZ R207, R140, -R61, R207 ;  /* 0x8000003d8ccf7223 */ /* 0x000fe400000100cf */
[----:B------:R-:W-:Y:S02]  /*7ab0*/  FMUL.FTZ R183, R58, R167 ;  /* 0x000000a73ab77220 */ /* 0x000fe40000410000 */
[----:B------:R-:W-:Y:S02]  /*7ac0*/  FFMA.FTZ R61, R139, -R61, R208 ;  /* 0x8000003d8b3d7223 */ /* 0x000fe400000100d0 */
[----:B------:R-:W-:-:S02]  /*7ad0*/  FFMA.FTZ R205, R5, -R208, R205 ;  /* 0x800000d005cd7223 */ /* 0x000fc400000100cd */
[----:B------:R-:W-:Y:S02]  /*7ae0*/  FFMA.FTZ R208, R4, R210, R203 ;  /* 0x000000d204d07223 */ /* 0x000fe400000100cb */
[----:B------:R-:W-:Y:S02]  /*7af0*/  FMUL.FTZ R203, R150, -R202 ;  /* 0x800000ca96cb7220 */ /* 0x000fe40000410000 */
[-C--:B------:R-:W-:Y:S02]  /*7b00*/  FFMA.FTZ R210, R138, -R183.reuse, R210 ;  /* 0x800000b78ad27223 */ /* 0x080fe400000100d2 */
[----:B------:R-:W-:Y:S02]  /*7b10*/  FMUL.FTZ R150, R150, -R152 ;  /* 0x8000009896967220 */ /* 0x000fe40000410000 */
[----:B------:R-:W-:Y:S02]  /*7b20*/  FFMA.FTZ R183, R137, -R183, R209 ;  /* 0x800000b789b77223 */ /* 0x000fe400000100d1 */
[----:B------:R-:W-:-:S02]  /*7b30*/  FFMA.FTZ R209, R4, -R209, R205 ;  /* 0x800000d104d17223 */ /* 0x000fc400000100cd */
[C---:B------:R-:W-:Y:S02]  /*7b40*/  FFMA.FTZ R205, R149.reuse, R152, -R203 ;  /* 0x0000009895cd7223 */ /* 0x040fe400000108cb */
[----:B------:R-:W-:Y:S02]  /*7b50*/  FFMA.FTZ R149, R149, R202, R150 ;  /* 0x000000ca95957223 */ /* 0x000fe40000010096 */
[----:B------:R-:W-:Y:S02]  /*7b60*/  FADD.FTZ R150, R41, UR5 ;  /* 0x0000000529967e21 */ /* 0x000fe40008010000 */
[----:B------:R-:W-:Y:S02]  /*7b70*/  FFMA.FTZ R203, R3, R211, R208 ;  /* 0x000000d303cb7223 */ /* 0x000fe400000100d0 */
[----:B------:R-:W-:Y:S02]  /*7b80*/  FMUL.FTZ R229, R57, R150 ;  /* 0x0000009639e57220 */ /* 0x000fe40000410000 */
[----:B------:R-:W-:-:S02]  /*7b90*/  FFMA.FTZ R241, R3, -R212, R209 ;  /* 0x800000d403f17223 */ /* 0x000fc400000100d1 */
[----:B------:R-:W-:Y:S02]  /*7ba0*/  FFMA.FTZ R208, R135, -R229, R212 ;  /* 0x800000e587d07223 */ /* 0x000fe400000100d4 */
[----:B------:R-:W-:Y:S02]  /*7bb0*/  FADD.FTZ R209, R166, R205 ;  /* 0x000000cda6d17221 */ /* 0x000fe40000010000 */
[----:B------:R-:W-:Y:S02]  /*7bc0*/  FADD.FTZ R212, -R182, R149 ;  /* 0x00000095b6d47221 */ /* 0x000fe40000010100 */
[C---:B------:R-:W-:Y:S02]  /*7bd0*/  FMUL.FTZ R244, R148.reuse, -R209 ;  /* 0x800000d194f47220 */ /* 0x040fe40000410000 */
[----:B------:R-:W-:Y:S02]  /*7be0*/  FMUL.FTZ R242, R148, -R212 ;  /* 0x800000d494f27220 */ /* 0x000fe40000410000 */
[----:B------:R-:W-:-:S02]  /*7bf0*/  FADD.FTZ R148, R39, UR5 ;  /* 0x0000000527947e21 */ /* 0x000fc40008010000 */
[C---:B------:R-:W-:Y:S02]  /*7c00*/  FFMA.FTZ R242, R147.reuse, R209, -R242 ;  /* 0x000000d193f27223 */ /* 0x040fe400000108f2 */
[----:B------:R-:W-:Y:S02]  /*7c10*/  FFMA.FTZ R244, R147, R212, R244 ;  /* 0x000000d493f47223 */ /* 0x000fe400000100f4 */
[----:B------:R-:W-:Y:S02]  /*7c20*/  FFMA.FTZ R166, R2, R214, R203 ;  /* 0x000000d602a67223 */ /* 0x000fe400000100cb */
[----:B------:R-:W-:Y:S02]  /*7c30*/  FMUL.FTZ R147, R199, UR42 ;  /* 0x0000002ac7937c20 */ /* 0x000fe40008410000 */
[----:B------:R-:W-:Y:S02]  /*7c40*/  FADD.FTZ R149, R40, UR5 ;  /* 0x0000000528957e21 */ /* 0x000fe40008010000 */
[----:B------:R-:W-:-:S02]  /*7c50*/  FMUL.FTZ R203, R55, R148 ;  /* 0x0000009437cb7220 */ /* 0x000fc40000410000 */
[----:B------:R-:W-:Y:S02]  /*7c60*/  FFMA.FTZ R211, R136, -R229, R211 ;  /* 0x800000e588d37223 */ /* 0x000fe400000100d3 */
[----:B------:R-:W-:Y:S02]  /*7c70*/  FFMA.FTZ R246, R184, UR41, -R147 ;  /* 0x00000029b8f67c23 */ /* 0x000fe40008010893 */
[----:B------:R-:W-:Y:S02]  /*7c80*/  FMUL.FTZ R229, R56, R149 ;  /* 0x0000009538e57220 */ /* 0x000fe40000410000 */
[C---:B------:R-:W-:Y:S02]  /*7c90*/  FFMA.FTZ R205, R131.reuse, -R203, R215 ;  /* 0x800000cb83cd7223 */ /* 0x040fe400000100d7 */
[----:B------:R-:W-:Y:S02]  /*7ca0*/  FMUL.FTZ R147, R131, R184 ;  /* 0x000000b883937220 */ /* 0x000fe40000410000 */
[----:B------:R-:W-:-:S02]  /*7cb0*/  FMUL.FTZ R131, R152, UR42 ;  /* 0x0000002a98837c20 */ /* 0x000fc40008410000 */
[----:B------:R-:W-:Y:S02]  /*7cc0*/  FADD.FTZ R165, R165, R242 ;  /* 0x000000f2a5a57221 */ /* 0x000fe40000010000 */
[----:B------:R-:W-:Y:S02]  /*7cd0*/  FFMA.FTZ R214, R134, -R229, R214 ;  /* 0x800000e586d67223 */ /* 0x000fe400000100d6 */
[C---:B------:R-:W-:Y:S02]  /*7ce0*/  FFMA.FTZ R203, R132.reuse, -R203, R216 ;  /* 0x800000cb84cb7223 */ /* 0x040fe400000100d8 */
[----:B------:R-:W-:Y:S02]  /*7cf0*/  FFMA.FTZ R147, R132, R199, R147 ;  /* 0x000000c784937223 */ /* 0x000fe40000010093 */
[----:B------:R-:W-:Y:S02]  /*7d00*/  FADD.FTZ R242, -R181, R244 ;  /* 0x000000f4b5f27221 */ /* 0x000fe40000010100 */
[----:B------:R-:W-:-:S02]  /*7d10*/  FFMA.FTZ R229, R133, -R229, R213 ;  /* 0x800000e585e57223 */ /* 0x000fc400000100d5 */
[C---:B------:R-:W-:Y:S02]  /*7d20*/  FFMA.FTZ R132, R202.reuse, UR41, -R131 ;  /* 0x00000029ca847c23 */ /* 0x040fe40008010883 */
[----:B------:R-:W-:Y:S02]  /*7d30*/  FMUL.FTZ R181, R202, UR42 ;  /* 0x0000002acab57c20 */ /* 0x000fe40008410000 */
[----:B------:R-:W-:Y:S02]  /*7d40*/  FMUL.FTZ R132, R229, R132 ;  /* 0x00000084e5847220 */ /* 0x000fe40000410000 */
[----:B------:R-:W-:Y:S02]  /*7d50*/  FFMA.FTZ R181, R152, UR41, R181 ;  /* 0x0000002998b57c23 */ /* 0x000fe400080100b5 */
[----:B------:R-:W-:Y:S02]  /*7d60*/  FMUL.FTZ R131, R133, R202 ;  /* 0x000000ca85837220 */ /* 0x000fe40000410000 */
[----:B------:R-:W-:-:S02]  /*7d70*/  FMUL.FTZ R133, R103, -R242 ;  /* 0x800000f267857220 */ /* 0x000fc40000410000 */
[----:B------:R-:W-:Y:S02]  /*7d80*/  FMUL.FTZ R103, R103, -R165 ;  /* 0x800000a567677220 */ /* 0x000fe40000410000 */
[----:B------:R-:W-:Y:S02]  /*7d90*/  FFMA.FTZ R132, R214, R181, R132 ;  /* 0x000000b5d6847223 */ /* 0x000fe40000010084 */
[----:B------:R-:W-:Y:S02]  /*7da0*/  FFMA.FTZ R213, R2, -R213, R241 ;  /* 0x800000d502d57223 */ /* 0x000fe400000100f1 */
[C---:B------:R-:W-:Y:S02]  /*7db0*/  FMUL.FTZ R181, R149.reuse, R202 ;  /* 0x000000ca95b57220 */ /* 0x040fe40000410000 */
[----:B------:R-:W-:Y:S02]  /*7dc0*/  FMUL.FTZ R241, R149, R152 ;  /* 0x0000009895f17220 */ /* 0x000fe40000410000 */
[----:B------:R-:W-:-:S02]  /*7dd0*/  FFMA.FTZ R243, R104, R242, R103 ;  /* 0x000000f268f37223 */ /* 0x000fc40000010067 */
[----:B------:R-:W-:Y:S02]  /*7de0*/  FFMA.FTZ R133, R104, R165, -R133 ;  /* 0x000000a568857223 */ /* 0x000fe40000010885 */
[C---:B------:R-:W-:Y:S02]  /*7df0*/  FMUL.FTZ R103, R229.reuse, R181 ;  /* 0x000000b5e5677220 */ /* 0x040fe40000410000 */
[-C--:B------:R-:W-:Y:S02]  /*7e00*/  FMUL.FTZ R229, R229, R241.reuse ;  /* 0x000000f1e5e57220 */ /* 0x080fe40000410000 */
[----:B------:R-:W-:Y:S02]  /*7e10*/  FADD.FTZ R180, -R180, R243 ;  /* 0x000000f3b4b47221 */ /* 0x000fe40000010100 */
[----:B------:R-:W-:Y:S01]  /*7e20*/  FADD.FTZ R164, R164, R133 ;  /* 0x00000085a4a47221 */ /* 0x000fe20000010000 */
[----:B------:R-:W-:Y:S01]  /*7e30*/  SHF.L.U32 R133, R86, 0x5, RZ ;  /* 0x0000000556857819 */ /* 0x000fe200000006ff */
[----:B------:R-:W-:-:S02]  /*7e40*/  FFMA.FTZ R103, R214, R241, R103 ;  /* 0x000000f1d6677223 */ /* 0x000fc40000010067 */
[----:B------:R-:W-:Y:S01]  /*7e50*/  FFMA.FTZ R214, R214, R181, -R229 ;  /* 0x000000b5d6d67223 */ /* 0x000fe200000108e5 */
[----:B------:R-:W-:Y:S01]  /*7e60*/  LEA.HI.SX32 R133, R133, R133, 0x1b ;  /* 0x0000008585857211 */ /* 0x000fe200078fdaff */
[C---:B------:R-:W-:Y:S02]  /*7e70*/  FMUL.FTZ R229, R105.reuse, -R180 ;  /* 0x800000b469e57220 */ /* 0x040fe40000410000 */
[-C--:B------:R-:W-:Y:S02]  /*7e80*/  FMUL.FTZ R105, R105, -R164.reuse ;  /* 0x800000a469697220 */ /* 0x080fe40000410000 */
[C---:B------:R-:W-:Y:S02]  /*7e90*/  FFMA.FTZ R104, R106.reuse, R164, -R229 ;  /* 0x000000a46a687223 */ /* 0x040fe400000108e5 */
[----:B------:R-:W-:Y:S02]  /*7ea0*/  FFMA.FTZ R106, R106, R180, R105 ;  /* 0x000000b46a6a7223 */ /* 0x000fe40000010069 */
[----:B------:R-:W-:-:S02]  /*7eb0*/  FMUL.FTZ R105, R209, UR42 ;  /* 0x0000002ad1697c20 */ /* 0x000fc40008410000 */
[----:B------:R-:W-:Y:S02]  /*7ec0*/  FADD.FTZ R163, R163, R104 ;  /* 0x00000068a3a37221 */ /* 0x000fe40000010000 */
[C---:B------:R-:W-:Y:S02]  /*7ed0*/  FFMA.FTZ R105, R212.reuse, UR41, -R105 ;  /* 0x00000029d4697c23 */ /* 0x040fe40008010869 */
[----:B------:R-:W-:Y:S02]  /*7ee0*/  FMUL.FTZ R104, R212, UR42 ;  /* 0x0000002ad4687c20 */ /* 0x000fe40008410000 */
[----:B------:R-:W-:Y:S02]  /*7ef0*/  FMUL.FTZ R105, R208, R105 ;  /* 0x00000069d0697220 */ /* 0x000fe40000410000 */
[----:B------:R-:W-:Y:S02]  /*7f00*/  FFMA.FTZ R104, R209, UR41, R104 ;  /* 0x00000029d1687c23 */ /* 0x000fe40008010068 */
[----:B------:R-:W-:-:S02]  /*7f10*/  FADD.FTZ R179, -R179, R106 ;  /* 0x0000006ab3b37221 */ /* 0x000fc40000010100 */
[----:B------:R-:W-:Y:S02]  /*7f20*/  FFMA.FTZ R104, R211, R104, R105 ;  /* 0x00000068d3687223 */ /* 0x000fe40000010069 */
[C---:B------:R-:W-:Y:S02]  /*7f30*/  FMUL.FTZ R105, R107.reuse, -R179 ;  /* 0x800000b36b697220 */ /* 0x040fe40000410000 */
[-C--:B------:R-:W-:Y:S02]  /*7f40*/  FMUL.FTZ R107, R107, -R163.reuse ;  /* 0x800000a36b6b7220 */ /* 0x080fe40000410000 */
[----:B------:R-:W-:Y:S02]  /*7f50*/  FMUL.FTZ R135, R135, R212 ;  /* 0x000000d487877220 */ /* 0x000fe40000410000 */
[C---:B------:R-:W-:Y:S02]  /*7f60*/  FFMA.FTZ R105, R108.reuse, R163, -R105 ;  /* 0x000000a36c697223 */ /* 0x040fe40000010869 */
[----:B------:R-:W-:-:S02]  /*7f70*/  FFMA.FTZ R107, R108, R179, R107 ;  /* 0x000000b36c6b7223 */ /* 0x000fc4000001006b */
[----:B------:R-:W-:Y:S02]  /*7f80*/  FFMA.FTZ R136, R136, R209, R135 ;  /* 0x000000d188887223 */ /* 0x000fe40000010087 */
[----:B------:R-:W-:Y:S02]  /*7f90*/  FADD.FTZ R135, R162, R105 ;  /* 0x00000069a2877221 */ /* 0x000fe40000010000 */
[----:B------:R-:W-:Y:S02]  /*7fa0*/  FFMA.FTZ R131, R134, R152, R131 ;  /* 0x0000009886837223 */ /* 0x000fe40000010083 */
[----:B------:R-:W-:Y:S02]  /*7fb0*/  FMUL.FTZ R212, R150, R212 ;  /* 0x000000d496d47220 */ /* 0x000fe40000410000 */
[----:B------:R-:W-:Y:S02]  /*7fc0*/  FADD.FTZ R178, -R178, R107 ;  /* 0x0000006bb2b27221 */ /* 0x000fe40000010100 */
[----:B------:R-:W-:-:S02]  /*7fd0*/  FMUL.FTZ R134, R56, R241 ;  /* 0x000000f138867220 */ /* 0x000fc40000410000 */
[C---:B------:R-:W-:Y:S02]  /*7fe0*/  FMUL.FTZ R105, R109.reuse, -R135 ;  /* 0x800000876d697220 */ /* 0x040fe40000410000 */
[----:B------:R-:W-:Y:S01]  /*7ff0*/  FMUL.FTZ R106, R150, R209 ;  /* 0x000000d1966a7220 */ /* 0x000fe20000410000 */
[----:B------:R0:W-:Y:S01]  /*8000*/  STS [R133.X4+0x2170], R134 ;  /* 0x0021708685007388 */ /* 0x0001e20000004800 */
[C---:B------:R-:W-:Y:S02]  /*8010*/  FMUL.FTZ R108, R208.reuse, R212 ;  /* 0x000000d4d06c7220 */ /* 0x040fe40000410000 */
[----:B------:R-:W-:Y:S02]  /*8020*/  FMUL.FTZ R109, R109, -R178 ;  /* 0x800000b26d6d7220 */ /* 0x000fe40000410000 */
[-C--:B------:R-:W-:Y:S02]  /*8030*/  FMUL.FTZ R208, R208, R106.reuse ;  /* 0x0000006ad0d07220 */ /* 0x080fe40000410000 */
[----:B------:R-:W-:-:S02]  /*8040*/  FFMA.FTZ R108, R211, R106, R108 ;  /* 0x0000006ad36c7223 */ /* 0x000fc4000001006c */
[----:B------:R-:W-:Y:S02]  /*8050*/  FMUL.FTZ R106, R57, R106 ;  /* 0x0000006a396a7220 */ /* 0x000fe40000410000 */
[C---:B0-----:R-:W-:Y:S02]  /*8060*/  FFMA.FTZ R134, R112.reuse, R178, R105 ;  /* 0x000000b270867223 */ /* 0x041fe40000010069 */
[----:B------:R-:W-:Y:S01]  /*8070*/  FFMA.FTZ R112, R112, R135, -R109 ;  /* 0x0000008770707223 */ /* 0x000fe2000001086d */
[----:B------:R0:W-:Y:S01]  /*8080*/  STS [R133.X4+0x2168], R106 ;  /* 0x0021686a85007388 */ /* 0x0001e20000004800 */
[----:B------:R-:W-:Y:S02]  /*8090*/  FADD.FTZ R134, -R177, R134 ;  /* 0x00000086b1867221 */ /* 0x000fe40000010100 */
[----:B------:R-:W-:Y:S02]  /*80a0*/  FADD.FTZ R161, R161, R112 ;  /* 0x00000070a1a17221 */ /* 0x000fe40000010000 */
[----:B------:R-:W-:-:S02]  /*80b0*/  FMUL.FTZ R109, R165, UR42 ;  /* 0x0000002aa56d7c20 */ /* 0x000fc40008410000 */
[----:B------:R-:W-:Y:S02]  /*80c0*/  FMUL.FTZ R105, R137, R242 ;  /* 0x000000f289697220 */ /* 0x000fe40000410000 */
[----:B------:R-:W-:Y:S02]  /*80d0*/  FFMA.FTZ R112, R242, UR41, -R109 ;  /* 0x00000029f2707c23 */ /* 0x000fe4000801086d */
[CC--:B0-----:R-:W-:Y:S02]  /*80e0*/  FMUL.FTZ R106, R113.reuse, -R134.reuse ;  /* 0x80000086716a7220 */ /* 0x0c1fe40000410000 */
[-C--:B------:R-:W-:Y:S02]  /*80f0*/  FMUL.FTZ R113, R113, -R161.reuse ;  /* 0x800000a171717220 */ /* 0x080fe40000410000 */
[C---:B------:R-:W-:Y:S02]  /*8100*/  FFMA.FTZ R107, R114.reuse, R161, -R106 ;  /* 0x000000a1726b7223 */ /* 0x040fe4000001086a */
[----:B------:R-:W-:-:S02]  /*8110*/  FFMA.FTZ R113, R114, R134, R113 ;  /* 0x0000008672717223 */ /* 0x000fc40000010071 */
[----:B------:R-:W-:Y:S02]  /*8120*/  FMUL.FTZ R106, R242, UR42 ;  /* 0x0000002af26a7c20 */ /* 0x000fe40008410000 */
[----:B------:R-:W-:Y:S02]  /*8130*/  FADD.FTZ R176, -R176, R113 ;  /* 0x00000071b0b07221 */ /* 0x000fe40000010100 */
[----:B------:R-:W-:Y:S02]  /*8140*/  FADD.FTZ R107, R160, R107 ;  /* 0x0000006ba06b7221 */ /* 0x000fe40000010000 */
[----:B------:R-:W-:Y:S02]  /*8150*/  FFMA.FTZ R109, R165, UR41, R106 ;  /* 0x00000029a56d7c23 */ /* 0x000fe4000801006a */
[----:B------:R-:W-:Y:S02]  /*8160*/  FMUL.FTZ R106, R183, R112 ;  /* 0x00000070b76a7220 */ /* 0x000fe40000410000 */
[----:B------:R-:W-:-:S02]  /*8170*/  FMUL.FTZ R112, R115, -R176 ;  /* 0x800000b073707220 */ /* 0x000fc40000410000 */
[----:B------:R-:W-:Y:S02]  /*8180*/  FMUL.FTZ R115, R115, -R107 ;  /* 0x8000006b73737220 */ /* 0x000fe40000410000 */
[----:B------:R-:W-:Y:S02]  /*8190*/  FFMA.FTZ R105, R138, R165, R105 ;  /* 0x000000a58a697223 */ /* 0x000fe40000010069 */
[C---:B------:R-:W-:Y:S02]  /*81a0*/  FMUL.FTZ R137, R167.reuse, R242 ;  /* 0x000000f2a7897220 */ /* 0x040fe40000410000 */
[C---:B------:R-:W-:Y:S02]  /*81b0*/  FFMA.FTZ R114, R116.reuse, R107, -R112 ;  /* 0x0000006b74727223 */ /* 0x040fe40000010870 */
[----:B------:R-:W-:Y:S02]  /*81c0*/  FMUL.FTZ R165, R167, R165 ;  /* 0x000000a5a7a57220 */ /* 0x000fe40000410000 */
[----:B------:R-:W-:-:S02]  /*81d0*/  FFMA.FTZ R112, R116, R176, R115 ;  /* 0x000000b074707223 */ /* 0x000fc40000010073 */
[C---:B------:R-:W-:Y:S02]  /*81e0*/  FMUL.FTZ R113, R183.reuse, R137 ;  /* 0x00000089b7717220 */ /* 0x040fe40000410000 */
[----:B------:R-:W-:Y:S02]  /*81f0*/  FMUL.FTZ R183, R183, R165 ;  /* 0x000000a5b7b77220 */ /* 0x000fe40000410000 */
[----:B------:R-:W-:Y:S02]  /*8200*/  FADD.FTZ R112, -R175, R112 ;  /* 0x00000070af707221 */ /* 0x000fe40000010100 */
[----:B------:R-:W-:Y:S02]  /*8210*/  FADD.FTZ R159, R159, R114 ;  /* 0x000000729f9f7221 */ /* 0x000fe40000010000 */
[-C--:B------:R-:W-:Y:S02]  /*8220*/  FFMA.FTZ R115, R210, R137.reuse, -R183 ;  /* 0x00000089d2737223 */ /* 0x080fe400000108b7 */
[----:B------:R-:W-:-:S02]  /*8230*/  FMUL.FTZ R116, R58, R137 ;  /* 0x000000893a747220 */ /* 0x000fc40000410000 */
[CC--:B------:R-:W-:Y:S02]  /*8240*/  FMUL.FTZ R114, R117.reuse, -R112.reuse ;  /* 0x8000007075727220 */ /* 0x0c0fe40000410000 */
[-C--:B------:R-:W-:Y:S01]  /*8250*/  FMUL.FTZ R137, R117, -R159.reuse ;  /* 0x8000009f75897220 */ /* 0x080fe20000410000 */
[----:B------:R-:W-:Y:S01]  /*8260*/  STS [R133.X4+0x2164], R116 ;  /* 0x0021647485007388 */ /* 0x000fe20000004800 */
[C---:B------:R-:W-:Y:S02]  /*8270*/  FFMA.FTZ R117, R118.reuse, R159, -R114 ;  /* 0x0000009f76757223 */ /* 0x040fe40000010872 */
[----:B------:R-:W-:Y:S02]  /*8280*/  FFMA.FTZ R137, R118, R112, R137 ;  /* 0x0000007076897223 */ /* 0x000fe40000010089 */
[-C--:B------:R-:W-:Y:S02]  /*8290*/  FMUL.FTZ R138, R58, R165.reuse ;  /* 0x000000a53a8a7220 */ /* 0x080fe40000410000 */
[----:B------:R-:W-:-:S02]  /*82a0*/  FFMA.FTZ R113, R210, R165, R113 ;  /* 0x000000a5d2717223 */ /* 0x000fc40000010071 */
[----:B------:R-:W-:Y:S01]  /*82b0*/  FMUL.FTZ R165, R164, UR42 ;  /* 0x0000002aa4a57c20 */ /* 0x000fe20008410000 */
[----:B------:R0:W-:Y:S01]  /*82c0*/  STS [R133.X4+0x2160], R138 ;  /* 0x0021608a85007388 */ /* 0x0001e20000004800 */
[----:B------:R-:W-:Y:S02]  /*82d0*/  FMUL.FTZ R139, R139, R180 ;  /* 0x000000b48b8b7220 */ /* 0x000fe40000410000 */
[----:B------:R-:W-:Y:S02]  /*82e0*/  FADD.FTZ R158, R158, R117 ;  /* 0x000000759e9e7221 */ /* 0x000fe40000010000 */
[----:B------:R-:W-:Y:S02]  /*82f0*/  FADD.FTZ R174, -R174, R137 ;  /* 0x00000089aeae7221 */ /* 0x000fe40000010100 */
[----:B------:R-:W-:Y:S02]  /*8300*/  FFMA.FTZ R114, R180, UR41, -R165 ;  /* 0x00000029b4727c23 */ /* 0x000fe400080108a5 */
[----:B------:R-:W-:-:S02]  /*8310*/  FFMA.FTZ R140, R140, R164, R139 ;  /* 0x000000a48c8c7223 */ /* 0x000fc4000001008b */
[C---:B------:R-:W-:Y:S02]  /*8320*/  FMUL.FTZ R117, R119.reuse, -R158 ;  /* 0x8000009e77757220 */ /* 0x040fe40000410000 */
[----:B------:R-:W-:Y:S02]  /*8330*/  FMUL.FTZ R139, R180, UR42 ;  /* 0x0000002ab48b7c20 */ /* 0x000fe40008410000 */
[----:B------:R-:W-:Y:S02]  /*8340*/  FMUL.FTZ R119, R119, -R174 ;  /* 0x800000ae77777220 */ /* 0x000fe40000410000 */
[----:B------:R-:W-:Y:S02]  /*8350*/  FMUL.FTZ R180, R151, R180 ;  /* 0x000000b497b47220 */ /* 0x000fe40000410000 */
[----:B0-----:R-:W-:Y:S02]  /*8360*/  FMUL.FTZ R138, R61, R114 ;  /* 0x000000723d8a7220 */ /* 0x001fe40000410000 */
[----:B------:R-:W-:-:S02]  /*8370*/  FFMA.FTZ R114, R122, R174, R117 ;  /* 0x000000ae7a727223 */ /* 0x000fc40000010075 */
[----:B------:R-:W-:Y:S02]  /*8380*/  FFMA.FTZ R118, R164, UR41, R139 ;  /* 0x00000029a4767c23 */ /* 0x000fe4000801008b */
[----:B------:R-:W-:Y:S02]  /*8390*/  FFMA.FTZ R122, R122, R158, -R119 ;  /* 0x0000009e7a7a7223 */ /* 0x000fe40000010877 */
[----:B------:R-:W-:Y:S02]  /*83a0*/  FMUL.FTZ R164, R151, R164 ;  /* 0x000000a497a47220 */ /* 0x000fe40000410000 */
[----:B------:R-:W-:Y:S02]  /*83b0*/  FMUL.FTZ R116, R61, R180 ;  /* 0x000000b43d747220 */ /* 0x000fe40000410000 */
[----:B------:R-:W-:Y:S02]  /*83c0*/  FADD.FTZ R114, -R173, R114 ;  /* 0x00000072ad727221 */ /* 0x000fe40000010100 */
[----:B------:R-:W-:-:S02]  /*83d0*/  FADD.FTZ R157, R157, R122 ;  /* 0x0000007a9d9d7221 */ /* 0x000fc40000010000 */
[-C--:B------:R-:W-:Y:S02]  /*83e0*/  FMUL.FTZ R137, R61, R164.reuse ;  /* 0x000000a43d897220 */ /* 0x080fe40000410000 */
[----:B------:R-:W-:Y:S02]  /*83f0*/  FFMA.FTZ R61, R207, R164, R116 ;  /* 0x000000a4cf3d7223 */ /* 0x000fe40000010074 */
[C---:B------:R-:W-:Y:S02]  /*8400*/  FMUL.FTZ R116, R123.reuse, -R114 ;  /* 0x800000727b747220 */ /* 0x040fe40000410000 */
[----:B------:R-:W-:Y:S02]  /*8410*/  FMUL.FTZ R123, R123, -R157 ;  /* 0x8000009d7b7b7220 */ /* 0x000fe40000410000 */
[C---:B------:R-:W-:Y:S02]  /*8420*/  FFMA.FTZ R137, R207.reuse, R180, -R137 ;  /* 0x000000b4cf897223 */ /* 0x040fe40000010889 */
[----:B------:R-:W-:-:S02]  /*8430*/  FFMA.FTZ R207, R207, R118, R138 ;  /* 0x00000076cfcf7223 */ /* 0x000fc4000001008a */
[----:B------:R-:W-:Y:S02]  /*8440*/  FMUL.FTZ R118, R163, UR42 ;  /* 0x0000002aa3767c20 */ /* 0x000fe40008410000 */
[C---:B------:R-:W-:Y:S02]  /*8450*/  FFMA.FTZ R123, R124.reuse, R114, R123 ;  /* 0x000000727c7b7223 */ /* 0x040fe4000001007b */
[----:B------:R-:W-:Y:S02]  /*8460*/  FFMA.FTZ R119, R124, R157, -R116 ;  /* 0x0000009d7c777223 */ /* 0x000fe40000010874 */
[----:B------:R-:W-:Y:S02]  /*8470*/  FMUL.FTZ R117, R141, R179 ;  /* 0x000000b38d757220 */ /* 0x000fe40000410000 */
[C---:B------:R-:W-:Y:S02]  /*8480*/  FMUL.FTZ R116, R179.reuse, UR42 ;  /* 0x0000002ab3747c20 */ /* 0x040fe40008410000 */
[----:B------:R-:W-:-:S02]  /*8490*/  FFMA.FTZ R139, R179, UR41, -R118 ;  /* 0x00000029b38b7c23 */ /* 0x000fc40008010876 */
[----:B------:R-:W-:Y:S02]  /*84a0*/  FMUL.FTZ R179, R168, R179 ;  /* 0x000000b3a8b37220 */ /* 0x000fe40000410000 */
[----:B------:R-:W-:Y:S02]  /*84b0*/  FADD.FTZ R172, -R172, R123 ;  /* 0x0000007bacac7221 */ /* 0x000fe40000010100 */
[----:B------:R-:W-:Y:S02]  /*84c0*/  FADD.FTZ R156, R156, R119 ;  /* 0x000000779c9c7221 */ /* 0x000fe40000010000 */
[-C--:B------:R-:W-:Y:S02]  /*84d0*/  FFMA.FTZ R117, R142, R163.reuse, R117 ;  /* 0x000000a38e757223 */ /* 0x080fe40000010075 */
[----:B------:R-:W-:Y:S02]  /*84e0*/  FFMA.FTZ R119, R163, UR41, R116 ;  /* 0x00000029a3777c23 */ /* 0x000fe40008010074 */
[----:B------:R-:W-:-:S02]  /*84f0*/  FMUL.FTZ R163, R168, R163 ;  /* 0x000000a3a8a37220 */ /* 0x000fc40000410000 */
[C---:B------:R-:W-:Y:S02]  /*8500*/  FMUL.FTZ R118, R60.reuse, R179 ;  /* 0x000000b33c767220 */ /* 0x040fe40000410000 */
[C---:B------:R-:W-:Y:S02]  /*8510*/  FMUL.FTZ R123, R125.reuse, -R172 ;  /* 0x800000ac7d7b7220 */ /* 0x040fe40000410000 */
[----:B------:R-:W-:Y:S02]  /*8520*/  FMUL.FTZ R125, R125, -R156 ;  /* 0x8000009c7d7d7220 */ /* 0x000fe40000410000 */
[C---:B------:R-:W-:Y:S02]  /*8530*/  FMUL.FTZ R116, R60.reuse, R139 ;  /* 0x0000008b3c747220 */ /* 0x040fe40000410000 */
[-C--:B------:R-:W-:Y:S02]  /*8540*/  FMUL.FTZ R138, R60, R163.reuse ;  /* 0x000000a33c8a7220 */ /* 0x080fe40000410000 */
[----:B------:R-:W-:-:S02]  /*8550*/  FFMA.FTZ R60, R206, R163, R118 ;  /* 0x000000a3ce3c7223 */ /* 0x000fc40000010076 */
[C---:B------:R-:W-:Y:S02]  /*8560*/  FFMA.FTZ R118, R126.reuse, R172, R125 ;  /* 0x000000ac7e767223 */ /* 0x040fe4000001007d */
[----:B------:R-:W-:Y:S02]  /*8570*/  FFMA.FTZ R122, R126, R156, -R123 ;  /* 0x0000009c7e7a7223 */ /* 0x000fe4000001087b */
[----:B------:R-:W-:Y:S02]  /*8580*/  FADD.FTZ R118, -R171, R118 ;  /* 0x00000076ab767221 */ /* 0x000fe40000010100 */
[----:B------:R-:W-:Y:S02]  /*8590*/  FADD.FTZ R155, R155, R122 ;  /* 0x0000007a9b9b7221 */ /* 0x000fe40000010000 */
[----:B------:R-:W-:Y:S02]  /*85a0*/  FMUL.FTZ R124, R72, R163 ;  /* 0x000000a3487c7220 */ /* 0x000fe40000410000 */
[----:B------:R-:W-:-:S02]  /*85b0*/  FMUL.FTZ R122, R127, -R118 ;  /* 0x800000767f7a7220 */ /* 0x000fc40000410000 */
[----:B------:R-:W-:Y:S01]  /*85c0*/  FMUL.FTZ R125, R135, UR42 ;  /* 0x0000002a877d7c20 */ /* 0x000fe20008410000 */
[----:B------:R0:W-:Y:S01]  /*85d0*/  STS [R133.X4+0x2150], R124 ;  /* 0x0021507c85007388 */ /* 0x0001e20000004800 */
[-C--:B------:R-:W-:Y:S02]  /*85e0*/  FMUL.FTZ R127, R127, -R155.reuse ;  /* 0x8000009b7f7f7220 */ /* 0x080fe40000410000 */
[----:B------:R-:W-:Y:S02]  /*85f0*/  FFMA.FTZ R123, R128, R155, -R122 ;  /* 0x0000009b807b7223 */ /* 0x000fe4000001087a */
[----:B------:R-:W-:Y:S02]  /*8600*/  FMUL.FTZ R122, R178, UR42 ;  /* 0x0000002ab27a7c20 */ /* 0x000fe40008410000 */
[----:B------:R-:W-:Y:S02]  /*8610*/  FMUL.FTZ R143, R143, R178 ;  /* 0x000000b28f8f7220 */ /* 0x000fe40000410000 */
[----:B------:R-:W-:-:S02]  /*8620*/  FFMA.FTZ R127, R128, R118, R127 ;  /* 0x00000076807f7223 */ /* 0x000fc4000001007f */
[----:B0-----:R-:W-:Y:S02]  /*8630*/  FFMA.FTZ R124, R178, UR41, -R125 ;  /* 0x00000029b27c7c23 */ /* 0x001fe4000801087d */
[----:B------:R-:W-:Y:S02]  /*8640*/  FMUL.FTZ R178, R198, R178 ;  /* 0x000000b2c6b27220 */ /* 0x000fe40000410000 */
[----:B------:R-:W-:Y:S02]  /*8650*/  FMUL.FTZ R126, R72, R179 ;  /* 0x000000b3487e7220 */ /* 0x000fe40000410000 */
[----:B------:R-:W-:Y:S02]  /*8660*/  FFMA.FTZ R125, R135, UR41, R122 ;  /* 0x00000029877d7c23 */ /* 0x000fe4000801007a */
[-C--:B------:R-:W-:Y:S01]  /*8670*/  FFMA.FTZ R144, R144, R135.reuse, R143 ;  /* 0x0000008790907223 */ /* 0x080fe2000001008f */
[----:B------:R0:W-:Y:S01]  /*8680*/  STS [R133.X4+0x2154], R126 ;  /* 0x0021547e85007388 */ /* 0x0001e20000004800 */
[----:B------:R-:W-:-:S02]  /*8690*/  FMUL.FTZ R122, R198, R135 ;  /* 0x00000087c67a7220 */ /* 0x000fc40000410000 */
[C---:B------:R-:W-:Y:S02]  /*86a0*/  FMUL.FTZ R135, R63.reuse, R178 ;  /* 0x000000b23f877220 */ /* 0x040fe40000410000 */
[----:B------:R-:W-:Y:S02]  /*86b0*/  FADD.FTZ R170, -R170, R127 ;  /* 0x0000007faaaa7221 */ /* 0x000fe40000010100 */
[----:B------:R-:W-:Y:S02]  /*86c0*/  FADD.FTZ R123, R154, R123 ;  /* 0x0000007b9a7b7221 */ /* 0x000fe40000010000 */
[C---:B------:R-:W-:Y:S02]  /*86d0*/  FMUL.FTZ R124, R63.reuse, R124 ;  /* 0x0000007c3f7c7220 */ /* 0x040fe40000410000 */
[-C--:B------:R-:W-:Y:S02]  /*86e0*/  FMUL.FTZ R127, R63, R122.reuse ;  /* 0x0000007a3f7f7220 */ /* 0x080fe40000410000 */
[----:B------:R-:W-:-:S02]  /*86f0*/  FFMA.FTZ R63, R204, R122, R135 ;  /* 0x0000007acc3f7223 */ /* 0x000fc40000010087 */
[----:B0-----:R-:W-:Y:S02]  /*8700*/  FMUL.FTZ R126, R73, R122 ;  /* 0x0000007a497e7220 */ /* 0x001fe40000410000 */
[CC--:B------:R-:W-:Y:S02]  /*8710*/  FMUL.FTZ R122, R129.reuse, -R170.reuse ;  /* 0x800000aa817a7220 */ /* 0x0c0fe40000410000 */
[----:B------:R-:W-:Y:S01]  /*8720*/  FMUL.FTZ R129, R129, -R123 ;  /* 0x8000007b81817220 */ /* 0x000fe20000410000 */
[----:B------:R-:W-:Y:S01]  /*8730*/  STS [R133.X4+0x2148], R126 ;  /* 0x0021487e85007388 */ /* 0x000fe20000004800 */
[----:B------:R-:W-:Y:S02]  /*8740*/  FMUL.FTZ R152, R56, R181 ;  /* 0x000000b538987220 */ /* 0x000fe40000410000 */
[C---:B------:R-:W-:Y:S02]  /*8750*/  FFMA.FTZ R122, R130.reuse, R123, -R122 ;  /* 0x0000007b827a7223 */ /* 0x040fe4000001087a */
[----:B------:R-:W-:Y:S01]  /*8760*/  FFMA.FTZ R130, R130, R170, R129 ;  /* 0x000000aa82827223 */ /* 0x000fe20000010081 */
[----:B------:R0:W-:Y:S01]  /*8770*/  STS [R133.X4+0x2174], R152 ;  /* 0x0021749885007388 */ /* 0x0001e20000004800 */
[----:B------:R-:W-:-:S02]  /*8780*/  FADD.FTZ R153, R153, R122 ;  /* 0x0000007a99997221 */ /* 0x000fc40000010000 */
[----:B------:R-:W-:Y:S02]  /*8790*/  FADD.FTZ R169, -R169, R130 ;  /* 0x00000082a9a97221 */ /* 0x000fe40000010100 */
[C---:B------:R-:W-:Y:S02]  /*87a0*/  FMUL.FTZ R130, R64.reuse, R153 ;  /* 0x0000009940827220 */ /* 0x040fe40000410000 */
[----:B------:R-:W-:Y:S02]  /*87b0*/  FMUL.FTZ R128, R64, R169 ;  /* 0x000000a940807220 */ /* 0x000fe40000410000 */
[----:B------:R-:W-:Y:S02]  /*87c0*/  FMUL.FTZ R142, R66, R170 ;  /* 0x000000aa428e7220 */ /* 0x000fe40000410000 */
[----:B0-----:R-:W-:Y:S02]  /*87d0*/  FMUL.FTZ R152, R59, R180 ;  /* 0x000000b43b987220 */ /* 0x001fe40000410000 */
[----:B------:R-:W-:-:S02]  /*87e0*/  FMUL.FTZ R122, R65, R128 ;  /* 0x00000080417a7220 */ /* 0x000fc40000410000 */
[C---:B------:R-:W-:Y:S01]  /*87f0*/  FFMA.FTZ R127, R204.reuse, R178, -R127 ;  /* 0x000000b2cc7f7223 */ /* 0x040fe2000001087f */
[----:B------:R0:W-:Y:S01]  /*8800*/  STS [R133.X4+0x215c], R152 ;  /* 0x00215c9885007388 */ /* 0x0001e20000004800 */
[----:B------:R-:W-:Y:S02]  /*8810*/  FFMA.FTZ R204, R204, R125, R124 ;  /* 0x0000007dcccc7223 */ /* 0x000fe4000001007c */
[----:B------:R-:W-:Y:S02]  /*8820*/  FMUL.FTZ R129, R67, R118 ;  /* 0x0000007643817220 */ /* 0x000fe40000410000 */
[----:B------:R-:W-:Y:S02]  /*8830*/  FMUL.FTZ R124, R65, R130 ;  /* 0x00000082417c7220 */ /* 0x000fe40000410000 */
[----:B------:R-:W-:Y:S02]  /*8840*/  FMUL.FTZ R125, R188, R142 ;  /* 0x0000008ebc7d7220 */ /* 0x000fe40000410000 */
[----:B------:R-:W-:-:S02]  /*8850*/  FFMA.FTZ R122, R185, R130, R122 ;  /* 0x00000082b97a7223 */ /* 0x000fc4000001007a */
[----:B0-----:R-:W-:Y:S02]  /*8860*/  FMUL.FTZ R152, R73, R178 ;  /* 0x000000b249987220 */ /* 0x001fe40000410000 */
[----:B------:R-:W-:Y:S02]  /*8870*/  FMUL.FTZ R135, R67, R155 ;  /* 0x0000009b43877220 */ /* 0x000fe40000410000 */
[----:B------:R-:W-:Y:S01]  /*8880*/  FMUL.FTZ R143, R189, R129 ;  /* 0x00000081bd8f7220 */ /* 0x000fe20000410000 */
[----:B------:R0:W-:Y:S01]  /*8890*/  STS [R133.X4+0x214c], R152 ;  /* 0x00214c9885007388 */ /* 0x0001e20000004800 */
[----:B------:R-:W-:Y:S02]  /*88a0*/  FFMA.FTZ R124, R185, R128, -R124 ;  /* 0x00000080b97c7223 */ /* 0x000fe4000001087c */
[----:B------:R-:W-:Y:S02]  /*88b0*/  FADD.FTZ R122, RZ, R122 ;  /* 0x0000007aff7a7221 */ /* 0x000fe40000010000 */
[----:B------:R-:W-:-:S02]  /*88c0*/  FADD.FTZ R124, RZ, R124 ;  /* 0x0000007cff7c7221 */ /* 0x000fc40000010000 */
[----:B------:R-:W-:Y:S02]  /*88d0*/  FFMA.FTZ R143, R190, R135, R143 ;  /* 0x00000087be8f7223 */ /* 0x000fe4000001008f */
[-C--:B------:R-:W-:Y:S02]  /*88e0*/  FMUL.FTZ R145, R145, R134.reuse ;  /* 0x0000008691917220 */ /* 0x080fe40000410000 */
[----:B0-----:R-:W-:Y:S02]  /*88f0*/  FMUL.FTZ R152, R66, R123 ;  /* 0x0000007b42987220 */ /* 0x001fe40000410000 */
[----:B------:R-:W-:Y:S02]  /*8900*/  FMUL.FTZ R163, R195, R134 ;  /* 0x00000086c3a37220 */ /* 0x000fe40000410000 */
[-C--:B------:R-:W-:Y:S02]  /*8910*/  FMUL.FTZ R126, R188, R152.reuse ;  /* 0x00000098bc7e7220 */ /* 0x080fe40000410000 */
[----:B------:R-:W-:-:S02]  /*8920*/  FFMA.FTZ R139, R187, R152, R125 ;  /* 0x00000098bb8b7223 */ /* 0x000fc4000001007d */
[----:B------:R-:W-:Y:S02]  /*8930*/  FFMA.FTZ R141, R187, R142, -R126 ;  /* 0x0000008ebb8d7223 */ /* 0x000fe4000001087e */
[----:B------:R-:W-:Y:S02]  /*8940*/  FADD.FTZ R122, R122, R139 ;  /* 0x0000008b7a7a7221 */ /* 0x000fe40000010000 */
[----:B------:R-:W-:Y:S02]  /*8950*/  FMUL.FTZ R139, R161, UR42 ;  /* 0x0000002aa18b7c20 */ /* 0x000fe40008410000 */
[----:B------:R-:W-:Y:S02]  /*8960*/  FMUL.FTZ R126, R189, R135 ;  /* 0x00000087bd7e7220 */ /* 0x000fe40000410000 */
[----:B------:R-:W-:Y:S02]  /*8970*/  FADD.FTZ R124, R124, R141 ;  /* 0x0000008d7c7c7221 */ /* 0x000fe40000010000 */
[----:B------:R-:W-:-:S02]  /*8980*/  FADD.FTZ R143, R122, R143 ;  /* 0x0000008f7a8f7221 */ /* 0x000fc40000010000 */
[----:B------:R-:W-:Y:S02]  /*8990*/  FFMA.FTZ R125, R146, R161, R145 ;  /* 0x000000a1927d7223 */ /* 0x000fe40000010091 */
[C---:B------:R-:W-:Y:S02]  /*89a0*/  FMUL.FTZ R122, R134.reuse, UR42 ;  /* 0x0000002a867a7c20 */ /* 0x040fe40008410000 */
[----:B------:R-:W-:Y:S02]  /*89b0*/  FFMA.FTZ R141, R134, UR41, -R139 ;  /* 0x00000029868d7c23 */ /* 0x000fe4000801088b */
[----:B------:R-:W-:Y:S02]  /*89c0*/  FFMA.FTZ R139, R190, R129, -R126 ;  /* 0x00000081be8b7223 */ /* 0x000fe4000001087e */
[----:B------:R-:W-:Y:S02]  /*89d0*/  FMUL.FTZ R146, R69, R172 ;  /* 0x000000ac45927220 */ /* 0x000fe40000410000 */
[----:B------:R-:W-:-:S02]  /*89e0*/  FFMA.FTZ R122, R161, UR41, R122 ;  /* 0x00000029a17a7c23 */ /* 0x000fc4000801007a */
[----:B------:R-:W-:Y:S02]  /*89f0*/  FMUL.FTZ R161, R195, R161 ;  /* 0x000000a1c3a17220 */ /* 0x000fe40000410000 */
[----:B------:R-:W-:Y:S02]  /*8a00*/  FADD.FTZ R126, R124, R139 ;  /* 0x0000008b7c7e7221 */ /* 0x000fe40000010000 */
[----:B------:R-:W-:Y:S02]  /*8a10*/  FMUL.FTZ R134, R62, R163 ;  /* 0x000000a33e867220 */ /* 0x000fe40000410000 */
[----:B------:R-:W-:Y:S02]  /*8a20*/  FMUL.FTZ R154, R69, R156 ;  /* 0x0000009c459a7220 */ /* 0x000fe40000410000 */
[----:B------:R-:W-:Y:S02]  /*8a30*/  FMUL.FTZ R145, R70, R146 ;  /* 0x0000009246917220 */ /* 0x000fe40000410000 */
[----:B------:R-:W-:-:S02]  /*8a40*/  FMUL.FTZ R139, R71, R114 ;  /* 0x00000072478b7220 */ /* 0x000fc40000410000 */
[C---:B------:R-:W-:Y:S02]  /*8a50*/  FMUL.FTZ R124, R62.reuse, R141 ;  /* 0x0000008d3e7c7220 */ /* 0x040fe40000410000 */
[-C--:B------:R-:W-:Y:S02]  /*8a60*/  FMUL.FTZ R62, R62, R161.reuse ;  /* 0x000000a13e3e7220 */ /* 0x080fe40000410000 */
[-C--:B------:R-:W-:Y:S02]  /*8a70*/  FFMA.FTZ R134, R201, R161.reuse, R134 ;  /* 0x000000a1c9867223 */ /* 0x080fe40000010086 */
[----:B------:R-:W-:Y:S02]  /*8a80*/  FMUL.FTZ R180, R74, R161 ;  /* 0x000000a14ab47220 */ /* 0x000fe40000410000 */
[----:B------:R-:W-:Y:S02]  /*8a90*/  FFMA.FTZ R160, R191, R154, R145 ;  /* 0x0000009abfa07223 */ /* 0x000fe40000010091 */
[----:B------:R-:W-:Y:S01]  /*8aa0*/  FMUL.FTZ R141, R71, R157 ;  /* 0x0000009d478d7220 */ /* 0x000fe20000410000 */
[----:B------:R-:W-:Y:S01]  /*8ab0*/  STS [R133.X4+0x2140], R180 ;  /* 0x002140b485007388 */ /* 0x000fe20000004800 */
[----:B------:R-:W-:-:S02]  /*8ac0*/  FMUL.FTZ R161, R110, R139 ;  /* 0x0000008b6ea17220 */ /* 0x000fc40000410000 */
[----:B------:R-:W-:Y:S02]  /*8ad0*/  FADD.FTZ R143, R143, R160 ;  /* 0x000000a08f8f7221 */ /* 0x000fe40000010000 */
[-C--:B------:R-:W-:Y:S02]  /*8ae0*/  FFMA.FTZ R160, R194, R141.reuse, R161 ;  /* 0x0000008dc2a07223 */ /* 0x080fe400000100a1 */
[----:B------:R-:W-:Y:S02]  /*8af0*/  FMUL.FTZ R145, R70, R154 ;  /* 0x0000009a46917220 */ /* 0x000fe40000410000 */
[----:B------:R-:W-:Y:S02]  /*8b00*/  FADD.FTZ R162, R143, R160 ;  /* 0x000000a08fa27221 */ /* 0x000fe40000010000 */
[----:B------:R-:W-:Y:S02]  /*8b10*/  FFMA.FTZ R145, R191, R146, -R145 ;  /* 0x00000092bf917223 */ /* 0x000fe40000010891 */
[----:B------:R-:W-:-:S02]  /*8b20*/  FMUL.FTZ R160, R110, R141 ;  /* 0x0000008d6ea07220 */ /* 0x000fc40000410000 */
[C---:B------:R-:W-:Y:S02]  /*8b30*/  FMUL.FTZ R143, R111.reuse, R174 ;  /* 0x000000ae6f8f7220 */ /* 0x040fe40000410000 */
[----:B------:R-:W-:Y:S02]  /*8b40*/  FADD.FTZ R126, R126, R145 ;  /* 0x000000917e7e7221 */ /* 0x000fe40000010000 */
[----:B------:R-:W-:Y:S02]  /*8b50*/  FFMA.FTZ R161, R194, R139, -R160 ;  /* 0x0000008bc2a17223 */ /* 0x000fe400000108a0 */
[----:B------:R-:W-:Y:S02]  /*8b60*/  FMUL.FTZ R145, R111, R158 ;  /* 0x0000009e6f917220 */ /* 0x000fe40000410000 */
[----:B------:R-:W-:Y:S02]  /*8b70*/  FMUL.FTZ R160, R120, R143 ;  /* 0x0000008f78a07220 */ /* 0x000fe40000410000 */
[----:B------:R-:W-:-:S02]  /*8b80*/  FMUL.FTZ R164, R59, R164 ;  /* 0x000000a43ba47220 */ /* 0x000fc40000410000 */
[----:B------:R-:W-:Y:S02]  /*8b90*/  FADD.FTZ R126, R126, R161 ;  /* 0x000000a17e7e7221 */ /* 0x000fe40000010000 */
[----:B------:R-:W-:Y:S01]  /*8ba0*/  FMUL.FTZ R178, R192, R176 ;  /* 0x000000b0c0b27220 */ /* 0x000fe20000410000 */
[----:B------:R0:W-:Y:S01]  /*8bb0*/  STS [R133.X4+0x2158], R164 ;  /* 0x002158a485007388 */ /* 0x0001e20000004800 */
[-C--:B------:R-:W-:Y:S02]  /*8bc0*/  FFMA.FTZ R161, R196, R145.reuse, R160 ;  /* 0x00000091c4a17223 */ /* 0x080fe400000100a0 */
[----:B------:R-:W-:Y:S02]  /*8bd0*/  FMUL.FTZ R160, R120, R145 ;  /* 0x0000009178a07220 */ /* 0x000fe40000410000 */
[-C--:B------:R-:W-:Y:S02]  /*8be0*/  FFMA.FTZ R62, R201, R163.reuse, -R62 ;  /* 0x000000a3c93e7223 */ /* 0x080fe4000001083e */
[----:B------:R-:W-:-:S02]  /*8bf0*/  FMUL.FTZ R202, R74, R163 ;  /* 0x000000a34aca7220 */ /* 0x000fc40000410000 */
[----:B------:R-:W-:Y:S02]  /*8c00*/  FMUL.FTZ R163, R193, R178 ;  /* 0x000000b2c1a37220 */ /* 0x000fe40000410000 */
[----:B0-----:R-:W-:Y:S01]  /*8c10*/  FMUL.FTZ R164, R192, R107 ;  /* 0x0000006bc0a47220 */ /* 0x001fe20000410000 */
[----:B------:R-:W-:Y:S01]  /*8c20*/  STS [R133.X4+0x2144], R202 ;  /* 0x002144ca85007388 */ /* 0x000fe20000004800 */
[----:B------:R-:W-:Y:S02]  /*8c30*/  FADD.FTZ R162, R162, R161 ;  /* 0x000000a1a2a27221 */ /* 0x000fe40000010000 */
[----:B------:R-:W-:Y:S02]  /*8c40*/  FFMA.FTZ R161, R196, R143, -R160 ;  /* 0x0000008fc4a17223 */ /* 0x000fe400000108a0 */
[----:B------:R-:W-:Y:S02]  /*8c50*/  FMUL.FTZ R171, R121, R112 ;  /* 0x0000007079ab7220 */ /* 0x000fe40000410000 */
[----:B------:R-:W-:-:S02]  /*8c60*/  FFMA.FTZ R160, R200, R164, R163 ;  /* 0x000000a4c8a07223 */ /* 0x000fc400000100a3 */
[----:B------:R-:W-:Y:S02]  /*8c70*/  FMUL.FTZ R173, R193, R164 ;  /* 0x000000a4c1ad7220 */ /* 0x000fe40000410000 */
[----:B------:R-:W-:Y:S02]  /*8c80*/  FADD.FTZ R163, R126, R161 ;  /* 0x000000a17ea37221 */ /* 0x000fe40000010000 */
[----:B------:R-:W-:Y:S02]  /*8c90*/  FMUL.FTZ R165, R121, R159 ;  /* 0x0000009f79a57220 */ /* 0x000fe40000410000 */
[----:B------:R-:W-:Y:S02]  /*8ca0*/  FMUL.FTZ R126, R186, R171 ;  /* 0x000000abba7e7220 */ /* 0x000fe40000410000 */
[----:B------:R-:W-:Y:S02]  /*8cb0*/  FFMA.FTZ R161, R200, R178, -R173 ;  /* 0x000000b2c8a17223 */ /* 0x000fe400000108ad */
[----:B------:R-:W-:-:S02]  /*8cc0*/  FFMA.FTZ R173, R197, R165, R126 ;  /* 0x000000a5c5ad7223 */ /* 0x000fc4000001007e */
[----:B------:R-:W-:Y:S02]  /*8cd0*/  FFMA.FTZ R211, R211, R212, -R208 ;  /* 0x000000d4d3d37223 */ /* 0x000fe400000108d0 */
[----:B------:R-:W-:Y:S02]  /*8ce0*/  FADD.FTZ R173, R162, R173 ;  /* 0x000000ada2ad7221 */ /* 0x000fe40000010000 */
[----:B------:R-:W-:Y:S02]  /*8cf0*/  FMUL.FTZ R162, R186, R165 ;  /* 0x000000a5baa27220 */ /* 0x000fe40000410000 */
[----:B------:R-:W-:Y:S02]  /*8d00*/  FADD.FTZ R173, R173, R160 ;  /* 0x000000a0adad7221 */ /* 0x000fe40000010000 */
[----:B------:R-:W-:Y:S02]  /*8d10*/  FFMA.FTZ R208, R197, R171, -R162 ;  /* 0x000000abc5d07223 */ /* 0x000fe400000108a2 */
[----:B------:R-:W-:-:S02]  /*8d20*/  FADD.FTZ R160, R173, R134 ;  /* 0x00000086ada07221 */ /* 0x000fc40000010000 */
[----:B------:R-:W-:Y:S02]  /*8d30*/  FADD.FTZ R208, R163, R208 ;  /* 0x000000d0a3d07221 */ /* 0x000fe40000010000 */
[----:B------:R-:W-:Y:S02]  /*8d40*/  FADD.FTZ R63, R160, R63 ;  /* 0x0000003fa03f7221 */ /* 0x000fe40000010000 */
[----:B------:R-:W-:Y:S02]  /*8d50*/  FMUL.FTZ R178, R75, R178 ;  /* 0x000000b24bb27220 */ /* 0x000fe40000410000 */
[----:B------:R-:W-:Y:S02]  /*8d60*/  FADD.FTZ R60, R63, R60 ;  /* 0x0000003c3f3c7221 */ /* 0x000fe40000010000 */
[----:B------:R-:W-:Y:S01]  /*8d70*/  FADD.FTZ R161, R208, R161 ;  /* 0x000000a1d0a17221 */ /* 0x000fe20000010000 */
[----:B------:R0:W-:Y:S01]  /*8d80*/  STS [R133.X4+0x213c], R178 ;  /* 0x00213cb285007388 */ /* 0x0001e20000004800 */
[----:B------:R-:W-:-:S02]  /*8d90*/  FADD.FTZ R60, R60, R61 ;  /* 0x0000003d3c3c7221 */ /* 0x000fc40000010000 */
[----:B------:R-:W-:Y:S02]  /*8da0*/  FADD.FTZ R62, R161, R62 ;  /* 0x0000003ea13e7221 */ /* 0x000fe40000010000 */
[----:B------:R-:W-:Y:S01]  /*8db0*/  FADD.FTZ R61, R60, R113 ;  /* 0x000000713c3d7221 */ /* 0x000fe20000010000 */
[----:B------:R-:W-:Y:S01]  /*8dc0*/  MOV R113, UR20 ;  /* 0x0000001400717c02 */ /* 0x000fe20008000f00 */
[----:B------:R-:W-:Y:S02]  /*8dd0*/  FMUL.FTZ R182, R184, UR42 ;  /* 0x0000002ab8b67c20 */ /* 0x000fe40008410000 */
[----:B------:R-:W-:Y:S02]  /*8de0*/  FFMA.FTZ R138, R206, R179, -R138 ;  /* 0x000000b3ce8a7223 */ /* 0x000fe4000001088a */
[----:B0-----:R-:W-:Y:S01]  /*8df0*/  FMUL.FTZ R178, R78, R139 ;  /* 0x0000008b4eb27220 */ /* 0x001fe20000410000 */
[----:B------:R-:W-:Y:S01]  /*8e00*/  LEA R139, R113, -R86, 0x1 ;  /* 0x80000056718b7211 */ /* 0x000fe200078e08ff */
[----:B------:R-:W-:-:S02]  /*8e10*/  FADD.FTZ R127, R62, R127 ;  /* 0x0000007f3e7f7221 */ /* 0x000fc40000010000 */
[----:B------:R-:W-:Y:S01]  /*8e20*/  FMUL.FTZ R212, R57, R212 ;  /* 0x000000d439d47220 */ /* 0x000fe20000410000 */
[----:B------:R-:W-:Y:S01]  /*8e30*/  ISETP.GE.AND P0, PT, R139, 0x1, PT ;  /* 0x000000018b00780c */ /* 0x000fe20003f06270 */
[----:B------:R-:W-:Y:S01]  /*8e40*/  FMUL.FTZ R180, R75, R164 ;  /* 0x000000a44bb47220 */ /* 0x000fe20000410000 */
[----:B------:R-:W-:Y:S01]  /*8e50*/  STS [R133.X4+0x2124], R178 ;  /* 0x002124b285007388 */ /* 0x000fe20000004800 */
[----:B------:R-:W-:Y:S02]  /*8e60*/  FFMA.FTZ R182, R199, UR41, R182 ;  /* 0x00000029c7b67c23 */ /* 0x000fe400080100b6 */
[----:B------:R-:W-:Y:S01]  /*8e70*/  FMUL.FTZ R246, R205, R246 ;  /* 0x000000f6cdf67220 */ /* 0x000fe20000410000 */
[----:B------:R0:W-:Y:S01]  /*8e80*/  STS [R133.X4+0x216c], R212 ;  /* 0x00216cd485007388 */ /* 0x0001e20000004800 */
[C---:B------:R-:W-:Y:S02]  /*8e90*/  FMUL.FTZ R126, R148.reuse, R199 ;  /* 0x000000c7947e7220 */ /* 0x040fe40000410000 */
[----:B------:R-:W-:Y:S01]  /*8ea0*/  FMUL.FTZ R184, R148, R184 ;  /* 0x000000b894b87220 */ /* 0x000fe20000410000 */
[----:B------:R1:W-:Y:S01]  /*8eb0*/  STS [R133.X4+0x2138], R180 ;  /* 0x002138b485007388 */ /* 0x0003e20000004800 */
[----:B------:R-:W-:-:S02]  /*8ec0*/  FMUL.FTZ R60, R176, UR42 ;  /* 0x0000002ab03c7c20 */ /* 0x000fc40008410000 */
[----:B------:R-:W-:Y:S02]  /*8ed0*/  FADD.FTZ R138, R127, R138 ;  /* 0x0000008a7f8a7221 */ /* 0x000fe40000010000 */
[----:B------:R-:W-:Y:S02]  /*8ee0*/  FFMA.FTZ R182, R203, R182, R246 ;  /* 0x000000b6cbb67223 */ /* 0x000fe400000100f6 */
[----:B------:R-:W-:Y:S02]  /*8ef0*/  FMUL.FTZ R164, R78, R141 ;  /* 0x0000008d4ea47220 */ /* 0x000fe40000410000 */
[----:B------:R-:W-:Y:S02]  /*8f00*/  FMUL.FTZ R162, R79, R146 ;  /* 0x000000924fa27220 */ /* 0x000fe40000410000 */
[----:B------:R-:W-:Y:S01]  /*8f10*/  FMUL.FTZ R142, R81, R142 ;  /* 0x0000008e518e7220 */ /* 0x000fe20000410000 */
[----:B------:R-:W-:Y:S01]  /*8f20*/  STS [R133.X4+0x2120], R164 ;  /* 0x002120a485007388 */ /* 0x000fe20000004800 */
[----:B------:R-:W-:-:S02]  /*8f30*/  FMUL.FTZ R244, R55, R126 ;  /* 0x0000007e37f47220 */ /* 0x000fc40000410000 */
[----:B------:R-:W-:Y:S01]  /*8f40*/  FMUL.FTZ R246, R55, R184 ;  /* 0x000000b837f67220 */ /* 0x000fe20000410000 */
[----:B------:R2:W-:Y:S01]  /*8f50*/  STS [R133.X4+0x210c], R142 ;  /* 0x00210c8e85007388 */ /* 0x0005e20000004800 */
[C---:B0-----:R-:W-:Y:S02]  /*8f60*/  FMUL.FTZ R212, R76.reuse, R165 ;  /* 0x000000a54cd47220 */ /* 0x041fe40000410000 */
[----:B------:R-:W-:Y:S01]  /*8f70*/  FMUL.FTZ R242, R76, R171 ;  /* 0x000000ab4cf27220 */ /* 0x000fe20000410000 */
[----:B------:R-:W-:Y:S01]  /*8f80*/  STS [R133.X4+0x2178], R244 ;  /* 0x002178f485007388 */ /* 0x000fe20000004800 */
[C---:B-1----:R-:W-:Y:S02]  /*8f90*/  FMUL.FTZ R180, R77.reuse, R145 ;  /* 0x000000914db47220 */ /* 0x042fe40000410000 */
[----:B------:R-:W-:Y:S01]  /*8fa0*/  FMUL.FTZ R202, R77, R143 ;  /* 0x0000008f4dca7220 */ /* 0x000fe20000410000 */
[----:B------:R-:W-:Y:S01]  /*8fb0*/  STS [R133.X4+0x217c], R246 ;  /* 0x00217cf685007388 */ /* 0x000fe20000004800 */
[----:B------:R-:W-:-:S02]  /*8fc0*/  FMUL.FTZ R154, R79, R154 ;  /* 0x0000009a4f9a7220 */ /* 0x000fc40000410000 */
[C---:B------:R-:W-:Y:S01]  /*8fd0*/  FMUL.FTZ R146, R80.reuse, R135 ;  /* 0x0000008750927220 */ /* 0x040fe20000410000 */
[----:B------:R-:W-:Y:S01]  /*8fe0*/  STS [R133.X4+0x2130], R212 ;  /* 0x002130d485007388 */ /* 0x000fe20000004800 */
[----:B------:R-:W-:Y:S02]  /*8ff0*/  FMUL.FTZ R134, R80, R129 ;  /* 0x0000008150867220 */ /* 0x000fe40000410000 */
[----:B------:R-:W-:Y:S01]  /*9000*/  FMUL.FTZ R152, R81, R152 ;  /* 0x0000009851987220 */ /* 0x000fe20000410000 */
[----:B------:R-:W-:Y:S01]  /*9010*/  STS [R133.X4+0x2134], R242 ;  /* 0x002134f285007388 */ /* 0x000fe20000004800 */
[C---:B------:R-:W-:Y:S02]  /*9020*/  FMUL.FTZ R130, R82.reuse, R130 ;  /* 0x0000008252827220 */ /* 0x040fe40000410000 */
[----:B------:R-:W-:Y:S01]  /*9030*/  FMUL.FTZ R128, R82, R128 ;  /* 0x0000008052807220 */ /* 0x000fe20000410000 */
[----:B------:R-:W-:Y:S01]  /*9040*/  STS [R133.X4+0x2128], R180 ;  /* 0x002128b485007388 */ /* 0x000fe20000004800 */
[----:B------:R-:W-:-:S02]  /*9050*/  FADD.FTZ R108, R61, R108 ;  /* 0x0000006c3d6c7221 */ /* 0x000fc40000010000 */
[C---:B------:R-:W-:Y:S01]  /*9060*/  FFMA.FTZ R141, R107.reuse, UR41, R60 ;  /* 0x000000296b8d7c23 */ /* 0x040fe2000801003c */
[----:B------:R-:W-:Y:S01]  /*9070*/  STS [R133.X4+0x212c], R202 ;  /* 0x00212cca85007388 */ /* 0x000fe20000004800 */
[----:B------:R-:W-:Y:S02]  /*9080*/  FADD.FTZ R138, R138, R137 ;  /* 0x000000898a8a7221 */ /* 0x000fe40000010000 */
[----:B------:R-:W-:Y:S01]  /*9090*/  FMUL.FTZ R61, R107, UR42 ;  /* 0x0000002a6b3d7c20 */ /* 0x000fe20008410000 */
[----:B------:R-:W-:Y:S01]  /*90a0*/  STS [R133.X4+0x2118], R154 ;  /* 0x0021189a85007388 */ /* 0x000fe20000004800 */
[----:B------:R-:W-:Y:S02]  /*90b0*/  FMUL.FTZ R60, R114, UR42 ;  /* 0x0000002a723c7c20 */ /* 0x000fe40008410000 */
[----:B------:R-:W-:Y:S01]  /*90c0*/  FADD.FTZ R138, R138, R115 ;  /* 0x000000738a8a7221 */ /* 0x000fe20000010000 */
[----:B------:R-:W-:Y:S01]  /*90d0*/  STS [R133.X4+0x211c], R162 ;  /* 0x00211ca285007388 */ /* 0x000fe20000004800 */
[----:B------:R-:W-:-:S02]  /*90e0*/  FADD.FTZ R145, R108, R103 ;  /* 0x000000676c917221 */ /* 0x000fc40000010000 */
[----:B--2---:R-:W-:Y:S01]  /*90f0*/  FFMA.FTZ R142, R176, UR41, -R61 ;  /* 0x00000029b08e7c23 */ /* 0x004fe2000801083d */
[----:B------:R0:W-:Y:S01]  /*9100*/  STS [R133.X4+0x2110], R146 ;  /* 0x0021109285007388 */ /* 0x0001e20000004800 */
[----:B------:R-:W-:Y:S02]  /*9110*/  FFMA.FTZ R127, R157, UR41, R60 ;  /* 0x000000299d7f7c23 */ /* 0x000fe4000801003c */
[----:B------:R-:W-:Y:S01]  /*9120*/  FMUL.FTZ R143, R159, UR42 ;  /* 0x0000002a9f8f7c20 */ /* 0x000fe20008410000 */
[----:B------:R-:W-:Y:S01]  /*9130*/  STS [R133.X4+0x2114], R134 ;  /* 0x0021148685007388 */ /* 0x000fe20000004800 */
[----:B------:R-:W-:Y:S02]  /*9140*/  FMUL.FTZ R137, R158, UR42 ;  /* 0x0000002a9e897c20 */ /* 0x000fe40008410000 */
[----:B------:R-:W-:Y:S01]  /*9150*/  FMUL.FTZ R135, R174, UR42 ;  /* 0x0000002aae877c20 */ /* 0x000fe20008410000 */
[----:B------:R-:W-:Y:S01]  /*9160*/  STS [R133.X4+0x2108], R152 ;  /* 0x0021089885007388 */ /* 0x000fe20000004800 */
[----:B------:R-:W-:-:S02]  /*9170*/  FMUL.FTZ R129, R156, UR42 ;  /* 0x0000002a9c817c20 */ /* 0x000fc40008410000 */
[----:B0-----:R-:W-:Y:S01]  /*9180*/  FMUL.FTZ R146, R112, UR42 ;  /* 0x0000002a70927c20 */ /* 0x001fe20008410000 */
[----:B------:R0:W-:Y:S01]  /*9190*/  STS [R133.X4+0x2100], R130 ;  /* 0x0021008285007388 */ /* 0x0001e20000004800 */
[----:B------:R-:W-:Y:S02]  /*91a0*/  FMUL.FTZ R63, R172, UR42 ;  /* 0x0000002aac3f7c20 */ /* 0x000fe40008410000 */
[----:B------:R-:W-:Y:S01]  /*91b0*/  FMUL.FTZ R61, R155, UR42 ;  /* 0x0000002a9b3d7c20 */ /* 0x000fe20008410000 */
[----:B------:R1:W-:Y:S01]  /*91c0*/  STS [R133.X4+0x2104], R128 ;  /* 0x0021048085007388 */ /* 0x0003e20000004800 */
[----:B------:R-:W-:Y:S02]  /*91d0*/  FMUL.FTZ R60, R118, UR42 ;  /* 0x0000002a763c7c20 */ /* 0x000fe40008410000 */
[----:B------:R-:W-:Y:S02]  /*91e0*/  FMUL.FTZ R103, R123, UR42 ;  /* 0x0000002a7b677c20 */ /* 0x000fe40008410000 */
[----:B------:R-:W-:-:S02]  /*91f0*/  FMUL.FTZ R108, R169, UR42 ;  /* 0x0000002aa96c7c20 */ /* 0x000fc40008410000 */
[----:B0-----:R-:W-:Y:S02]  /*9200*/  FMUL.FTZ R130, R153, UR42 ;  /* 0x0000002a99827c20 */ /* 0x001fe40008410000 */
[----:B------:R-:W-:Y:S02]  /*9210*/  FADD.FTZ R211, R138, R211 ;  /* 0x000000d38ad37221 */ /* 0x000fe40000010000 */
[----:B-1----:R-:W-:Y:S02]  /*9220*/  FMUL.FTZ R133, R157, UR42 ;  /* 0x0000002a9d857c20 */ /* 0x002fe40008410000 */
[----:B------:R-:W-:Y:S02]  /*9230*/  FMUL.FTZ R128, R170, UR42 ;  /* 0x0000002aaa807c20 */ /* 0x000fe40008410000 */
[----:B------:R-:W-:Y:S02]  /*9240*/  FFMA.FTZ R143, R112, UR41, -R143 ;  /* 0x00000029708f7c23 */ /* 0x000fe4000801088f */
[----:B------:R-:W-:-:S02]  /*9250*/  FFMA.FTZ R146, R159, UR41, R146 ;  /* 0x000000299f927c23 */ /* 0x000fc40008010092 */
[----:B------:R-:W-:Y:S02]  /*9260*/  FFMA.FTZ R137, R174, UR41, -R137 ;  /* 0x00000029ae897c23 */ /* 0x000fe40008010889 */
        /* <DEDUP_REMOVED lines=44> */
.L_x_5000:
[----:B------:R-:W-:Y:S05]  /*9530*/  BSYNC B0 ;  /* 0x0000000000007941 */ /* 0x000fea0003800000 */
.L_x_4999:
[----:B------:R-:W-:Y:S01]  /*9540*/  ULDC.64 UR20, c[0x0][0x298] ;  /* 0x0000a60000147ab9 */ /* 0x000fe20000000a00 */
[C---:B------:R-:W-:Y:S01]  /*9550*/  FMUL.FTZ R61, R0.reuse, R216 ;  /* 0x000000d8003d7220 */ /* 0x040fe20000410000 */
[----:B------:R-:W-:Y:S01]  /*9560*/  USHF.R.U32.HI UR22, URZ, 0x1, UR21 ;  /* 0x000000013f167899 */ /* 0x000fe20008011615 */
[----:B------:R-:W-:Y:S01]  /*9570*/  FMUL.FTZ R60, R0, R215 ;  /* 0x000000d7003c7220 */ /* 0x000fe20000410000 */
[----:B------:R-:W-:Y:S01]  /*9580*/  USHF.R.U64 UR20, UR20, 0x1, UR21 ;  /* 0x0000000114147899 */ /* 0x000fe20008001215 */
[----:B------:R-:W-:Y:S01]  /*9590*/  FADD.FTZ R166, R166, R61 ;  /* 0x0000003da6a67221 */ /* 0x000fe20000010000 */
[----:B------:R-:W-:Y:S01]  /*95a0*/  UIMAD UR39, UR22, UR35, URZ ;  /* 0x00000023162772a4 */ /* 0x000fe2000f8e023f */
[----:B------:R-:W-:Y:S01]  /*95b0*/  FADD.FTZ R213, R213, -R60 ;  /* 0x8000003cd5d57221 */ /* 0x000fe20000010000 */
[----:B------:R-:W-:Y:S01]  /*95c0*/  UIMAD.WIDE.U32 UR22, UR20, UR35, URZ ;  /* 0x00000023141672a5 */ /* 0x000fe2000f8e003f */
[C---:B------:R-:W-:Y:S01]  /*95d0*/  FMUL.FTZ R61, R205.reuse, R184 ;  /* 0x000000b8cd3d7220 */ /* 0x040fe20000410000 */
[----:B------:R-:W-:Y:S01]  /*95e0*/  UIMAD UR39, UR36, UR20, UR39 ;  /* 0x00000014242772a4 */ /* 0x000fe2000f8e0227 */
[-C--:B------:R-:W-:Y:S01]  /*95f0*/  FMUL.FTZ R205, R205, R126.reuse ;  /* 0x0000007ecdcd7220 */ /* 0x080fe20000410000 */
[----:B------:R-:W-:Y:S01]  /*9600*/  ULDC UR40, c[0x0][0x174] ;  /* 0x00005d0000287ab9 */ /* 0x000fe20000000800 */
[C---:B0-----:R-:W-:Y:S01]  /*9610*/  FFMA.FTZ R62, R203.reuse, R126, R61 ;  /* 0x0000007ecb3e7223 */ /* 0x041fe2000001003d */
[----:B------:R-:W-:Y:S01]  /*9620*/  ULDC.64 UR20, c[0x0][0x2a0] ;  /* 0x0000a80000147ab9 */ /* 0x000fe20000000a00 */
[----:B------:R-:W-:Y:S01]  /*9630*/  FFMA.FTZ R205, R203, R184, -R205 ;  /* 0x000000b8cbcd7223 */ /* 0x000fe200000108cd */
[----:B------:R-:W-:Y:S01]  /*9640*/  UIADD3 UR23, UR23, UR39, URZ ;  /* 0x0000002717177290 */ /* 0x000fe2000fffe03f */
[----:B------:R-:W-:Y:S01]  /*9650*/  FADD.FTZ R126, R211, R214 ;  /* 0x000000d6d37e7221 */ /* 0x000fe20000010000 */
[----:B------:R-:W-:Y:S01]  /*9660*/  UIMAD UR39, UR37, UR20, URZ ;  /* 0x00000014252772a4 */ /* 0x000fe2000f8e023f */
[----:B------:R-:W-:Y:S01]  /*9670*/  IADD3 R161, R86, 0x80, RZ ;  /* 0x0000008056a17810 */ /* 0x000fe20007ffe0ff */
[----:B------:R-:W-:Y:S01]  /*9680*/  BSSY B0, `(.L_x_5001) ;  /* 0x0000023000007945 */ /* 0x000fe20003800000 */
[-C--:B------:R-:W-:Y:S01]  /*9690*/  FFMA.FTZ R17, R148, R147.reuse, R17 ;  /* 0x0000009394117223 */ /* 0x080fe20000010011 */
[----:B------:R-:W-:Y:S01]  /*96a0*/  UIMAD UR39, UR18, UR21, UR39 ;  /* 0x00000015122772a4 */ /* 0x000fe2000f8e0227 */
[----:B------:R-:W-:Y:S01]  /*96b0*/  FFMA.FTZ R147, R55, R147, R182 ;  /* 0x0000009337937223 */ /* 0x000fe200000100b6 */
[----:B------:R-:W-:Y:S01]  /*96c0*/  UIMAD.WIDE.U32 UR20, UR18, UR20, UR22 ;  /* 0x00000014121472a5 */ /* 0x000fe2000f8e0016 */
[----:B------:R-:W-:Y:S01]  /*96d0*/  FADD.FTZ R145, R145, R62 ;  /* 0x0000003e91917221 */ /* 0x000fe20000010000 */
[C---:B------:R-:W-:Y:S01]  /*96e0*/  ISETP.GE.AND P1, PT, R139.reuse, 0x81, PT ;  /* 0x000000818b00780c */ /* 0x040fe20003f26270 */
[----:B------:R-:W-:Y:S01]  /*96f0*/  ULDC.64 UR22, c[0x0][0x318] ;  /* 0x0000c60000167ab9 */ /* 0x000fe20000000a00 */
[----:B------:R-:W-:Y:S01]  /*9700*/  ISETP.GE.AND P2, PT, R139, 0xc1, PT ;  /* 0x000000c18b00780c */ /* 0x000fe20003f46270 */
[----:B------:R-:W-:Y:S01]  /*9710*/  UIADD3 UR39, UR39, UR21, URZ ;  /* 0x0000001527277290 */ /* 0x000fe2000fffe03f */
[----:B------:R-:W-:Y:S01]  /*9720*/  FADD.FTZ R126, R126, R205 ;  /* 0x000000cd7e7e7221 */ /* 0x000fe20000010000 */
[----:B------:R-:W-:Y:S01]  /*9730*/  ULEA UR22, UP0, UR20, UR22, 0x3 ;  /* 0x0000001614167291 */ /* 0x000fe2000f80183f */
[----:B------:R-:W-:Y:S01]  /*9740*/  IADD3 R163, R86, 0xc0, RZ ;  /* 0x000000c056a37810 */ /* 0x000fe20007ffe0ff */
[----:B------:R-:W-:Y:S01]  /*9750*/  UIADD3 UR21, UR6, -UR40, URZ ;  /* 0x8000002806157290 */ /* 0x000fe2000fffe03f */
[----:B------:R-:W-:Y:S01]  /*9760*/  LEA.HI.SX32 R161, R161, R86, 0x1b ;  /* 0x00000056a1a17211 */ /* 0x000fe200078fdaff */
[----:B------:R-:W-:-:S02]  /*9770*/  ULEA.HI.X UR23, UR20, UR23, UR39, 0x3, UP0 ;  /* 0x0000001714177291 */ /* 0x000fc400080f1c27 */
[----:B------:R-:W-:Y:S01]  /*9780*/  UIMAD UR20, UR21, -0x800, URZ ;  /* 0xfffff800151478a4 */ /* 0x000fe2000f8e023f */
[C---:B------:R-:W-:Y:S01]  /*9790*/  LEA R60, P0, R86.reuse, UR22, 0x2 ;  /* 0x00000016563c7c11 */ /* 0x040fe2000f8010ff */
[----:B------:R-:W-:Y:S02]  /*97a0*/  USHF.L.U32 UR22, UR8, 0x2, URZ ;  /* 0x0000000208167899 */ /* 0x000fe4000800063f */
[----:B------:R-:W-:Y:S01]  /*97b0*/  USHF.L.U64.HI UR39, UR8, 0x2, UR9 ;  /* 0x0000000208277899 */ /* 0x000fe20008010209 */
[----:B------:R-:W-:Y:S02]  /*97c0*/  LEA.HI.X R61, R86, UR23, RZ, 0x2, P0 ;  /* 0x00000017563d7c11 */ /* 0x000fe400080f14ff */
[----:B------:R-:W-:Y:S01]  /*97d0*/  MOV R63, UR20 ;  /* 0x00000014003f7c02 */ /* 0x000fe20008000f00 */
[----:B------:R-:W-:Y:S01]  /*97e0*/  ULDC.64 UR20, c[0x0][0x2b0] ;  /* 0x0000ac0000147ab9 */ /* 0x000fe20000000a00 */
[----:B------:R-:W-:Y:S01]  /*97f0*/  ISETP.GE.AND P0, PT, R139, 0x41, PT ;  /* 0x000000418b00780c */ /* 0x000fe20003f06270 */
[----:B------:R-:W-:-:S02]  /*9800*/  UIMAD UR20, UR39, UR20, URZ ;  /* 0x00000014271472a4 */ /* 0x000fc4000f8e023f */
[----:B------:R-:W-:Y:S01]  /*9810*/  IMAD.WIDE R60, R63, 0x4, R60 ;  /* 0x000000043f3c7825 */ /* 0x000fe200078e023c */
        /* <DEDUP_REMOVED lines=9> */
.L_x_5002:
[----:B------:R-:W-:Y:S05]  /*98b0*/  BSYNC B0 ;  /* 0x0000000000007941 */ /* 0x000fea0003800000 */
.L_x_5001:
[----:B------:R-:W1:Y:S01]  /*98c0*/  LDS R161, [R161.X4+0x2300] ;  /* 0x00230000a1a17984 */ /* 0x000e620000004800 */
[----:B------:R-:W-:Y:S01]  /*98d0*/  BSSY B0, `(.L_x_5003) ;  /* 0x0000004000007945 */ /* 0x000fe20003800000 */
[----:B------:R-:W-:Y:S01]  /*98e0*/  LEA.HI.SX32 R163, R163, R86, 0x1b ;  /* 0x00000056a3a37211 */ /* 0x000fe200078fdaff */
[----:B------:R-:W-:Y:S05]  /*98f0*/  @!P1 BRA `(.L_x_5004) ;  /* 0x0000001000009947 */ /* 0x000fea0003800000 */
[----:B-1----:R1:W-:Y:S02]  /*9900*/  RED.E.ADD.F32.FTZ.RN.STRONG.GPU [R60.64+-0x1e00], R161 ;  /* 0xffe200a13c00798e */ /* 0x0023e4000c10e79e */
.L_x_5004:
[----:B------:R-:W-:Y:S05]  /*9910*/  BSYNC B0 ;  /* 0x0000000000007941 */ /* 0x000fea0003800000 */
.L_x_5003:
[----:B------:R-:W2:Y:S01]  /*9920*/  LDS R163, [R163.X4+0x2400] ;  /* 0x00240000a3a37984 */ /* 0x000ea20000004800 */
[----:B------:R-:W-:Y:S01]  /*9930*/  BSSY B0, `(.L_x_5005) ;  /* 0x0000005000007945 */ /* 0x000fe20003800000 */
[C---:B0-----:R-:W-:Y:S02]  /*9940*/  IADD3 R63, R86.reuse, 0x100, RZ ;  /* 0x00000100563f7810 */ /* 0x041fe40007ffe0ff */
[----:B-1----:R-:W-:Y:S01]  /*9950*/  IADD3 R161, R86, 0x140, RZ ;  /* 0x0000014056a17810 */ /* 0x002fe20007ffe0ff */
[----:B------:R-:W-:Y:S05]  /*9960*/  @!P2 BRA `(.L_x_5006) ;  /* 0x000000100000a947 */ /* 0x000fea0003800000 */
[----:B--2---:R0:W-:Y:S02]  /*9970*/  RED.E.ADD.F32.FTZ.RN.STRONG.GPU [R60.64+-0x1d00], R163 ;  /* 0xffe300a33c00798e */ /* 0x0041e4000c10e79e */
.L_x_5006:
[----:B------:R-:W-:Y:S05]  /*9980*/  BSYNC B0 ;  /* 0x0000000000007941 */ /* 0x000fea0003800000 */
.L_x_5005:
        /* <DEDUP_REMOVED lines=14> */
.L_x_5008:
[----:B------:R-:W-:Y:S05]  /*9a70*/  BSYNC B0 ;  /* 0x0000000000007941 */ /* 0x000fea0003800000 */
.L_x_5007:
[----:B------:R-:W1:Y:S01]  /*9a80*/  LDS R161, [R161.X4+0x2600] ;  /* 0x00260000a1a17984 */ /* 0x000e620000004800 */
[----:B------:R-:W-:Y:S01]  /*9a90*/  BSSY B0, `(.L_x_5009) ;  /* 0x0000005000007945 */ /* 0x000fe20003800000 */
[----:B0-----:R-:W-:Y:S02]  /*9aa0*/  IADD3 R63, R86, 0x1c0, RZ ;  /* 0x000001c0563f7810 */ /* 0x001fe40007ffe0ff */
[----:B------:R-:W-:Y:S01]  /*9ab0*/  LEA.HI.SX32 R163, R163, R86, 0x1b ;  /* 0x00000056a3a37211 */ /* 0x000fe200078fdaff */
[----:B------:R-:W-:Y:S05]  /*9ac0*/  @!P0 BRA `(.L_x_5010) ;  /* 0x0000001000008947 */ /* 0x000fea0003800000 */
[----:B-1----:R0:W-:Y:S02]  /*9ad0*/  RED.E.ADD.F32.FTZ.RN.STRONG.GPU [R60.64+-0x1b00], R161 ;  /* 0xffe500a13c00798e */ /* 0x0021e4000c10e79e */
.L_x_5010:
[----:B------:R-:W-:Y:S05]  /*9ae0*/  BSYNC B0 ;  /* 0x0000000000007941 */ /* 0x000fea0003800000 */
.L_x_5009:
[----:B------:R-:W2:Y:S01]  /*9af0*/  LDS R163, [R163.X4+0x2700] ;  /* 0x00270000a3a37984 */ /* 0x000ea20000004800 */
[----:B------:R-:W-:Y:S01]  /*9b00*/  BSSY B0, `(.L_x_5011) ;  /* 0x0000005000007945 */ /* 0x000fe20003800000 */
[----:B------:R-:W-:-:S02]  /*9b10*/  IADD3 R165, R86, 0x200, RZ ;  /* 0x0000020056a57810 */ /* 0x000fc40007ffe0ff */
[----:B------:R-:W-:Y:S01]  /*9b20*/  LEA.HI.SX32 R63, R63, R86, 0x1b ;  /* 0x000000563f3f7211 */ /* 0x000fe200078fdaff */
[----:B------:R-:W-:Y:S05]  /*9b30*/  @!P1 BRA `(.L_x_5012) ;  /* 0x0000001000009947 */ /* 0x000fea0003800000 */
[----:B--2---:R2:W-:Y:S02]  /*9b40*/  RED.E.ADD.F32.FTZ.RN.STRONG.GPU [R60.64+-0x1a00], R163 ;  /* 0xffe600a33c00798e */ /* 0x0045e4000c10e79e */
.L_x_5012:
[----:B------:R-:W-:Y:S05]  /*9b50*/  BSYNC B0 ;  /* 0x0000000000007941 */ /* 0x000fea0003800000 */
.L_x_5011:
[----:B------:R-:W3:Y:S01]  /*9b60*/  LDS R63, [R63.X4+0x2800] ;  /* 0x002800003f3f7984 */ /* 0x000ee20000004800 */
[----:B------:R-:W-:Y:S01]  /*9b70*/  BSSY B0, `(.L_x_5013) ;  /* 0x0000005000007945 */ /* 0x000fe20003800000 */
[----:B01----:R-:W-:Y:S02]  /*9b80*/  IADD3 R161, R86, 0x240, RZ ;  /* 0x0000024056a17810 */ /* 0x003fe40007ffe0ff */
[----:B------:R-:W-:Y:S01]  /*9b90*/  LEA.HI.SX32 R62, R165, R86, 0x1b ;  /* 0x00000056a53e7211 */ /* 0x000fe200078fdaff */
[----:B------:R-:W-:Y:S05]  /*9ba0*/  @!P2 BRA `(.L_x_5014) ;  /* 0x000000100000a947 */ /* 0x000fea0003800000 */
[----:B---3--:R0:W-:Y:S02]  /*9bb0*/  RED.E.ADD.F32.FTZ.RN.STRONG.GPU [R60.64+-0x1900], R63 ;  /* 0xffe7003f3c00798e */ /* 0x0081e4000c10e79e */
.L_x_5014:
[----:B------:R-:W-:Y:S05]  /*9bc0*/  BSYNC B0 ;  /* 0x0000000000007941 */ /* 0x000fea0003800000 */
.L_x_5013:
[----:B0--3--:R0:W1:Y:S01]  /*9bd0*/  LDS R63, [R62.X4+0x2900] ;  /* 0x002900003e3f7984 */ /* 0x0090620000004800 */
[----:B------:R-:W-:Y:S01]  /*9be0*/  BSSY B0, `(.L_x_5015) ;  /* 0x0000005000007945 */ /* 0x000fe20003800000 */
[----:B--2---:R-:W-:Y:S02]  /*9bf0*/  IADD3 R163, R86, 0x280, RZ ;  /* 0x0000028056a37810 */ /* 0x004fe40007ffe0ff */
[----:B------:R-:W-:Y:S01]  /*9c00*/  LEA.HI.SX32 R161, R161, R86, 0x1b ;  /* 0x00000056a1a17211 */ /* 0x000fe200078fdaff */
[----:B------:R-:W-:Y:S05]  /*9c10*/  @!P3 BRA `(.L_x_5016) ;  /* 0x000000100000b947 */ /* 0x000fea0003800000 */
[----:B-1----:R1:W-:Y:S02]  /*9c20*/  RED.E.ADD.F32.FTZ.RN.STRONG.GPU [R60.64+-0x1800], R63 ;  /* 0xffe8003f3c00798e */ /* 0x0023e4000c10e79e */
.L_x_5016:
[----:B------:R-:W-:Y:S05]  /*9c30*/  BSYNC B0 ;  /* 0x0000000000007941 */ /* 0x000fea0003800000 */
.L_x_5015:
[----:B------:R-:W2:Y:S01]  /*9c40*/  LDS R161, [R161.X4+0x2a00] ;  /* 0x002a0000a1a17984 */ /* 0x000ea20000004800 */
[----:B------:R-:W-:Y:S01]  /*9c50*/  BSSY B0, `(.L_x_5017) ;  /* 0x0000004000007945 */ /* 0x000fe20003800000 */
[----:B------:R-:W-:Y:S01]  /*9c60*/  LEA.HI.SX32 R163, R163, R86, 0x1b ;  /* 0x00000056a3a37211 */ /* 0x000fe200078fdaff */
[----:B------:R-:W-:Y:S05]  /*9c70*/  @!P4 BRA `(.L_x_5018) ;  /* 0x000000100000c947 */ /* 0x000fea0003800000 */
[----:B--2---:R2:W-:Y:S02]  /*9c80*/  RED.E.ADD.F32.FTZ.RN.STRONG.GPU [R60.64+-0x1700], R161 ;  /* 0xffe900a13c00798e */ /* 0x0045e4000c10e79e */
.L_x_5018:
[----:B------:R-:W-:Y:S05]  /*9c90*/  BSYNC B0 ;  /* 0x0000000000007941 */ /* 0x000fea0003800000 */
.L_x_5017:
[----:B------:R-:W3:Y:S01]  /*9ca0*/  LDS R163, [R163.X4+0x2b00] ;  /* 0x002b0000a3a37984 */ /* 0x000ee20000004800 */
[----:B------:R-:W-:Y:S01]  /*9cb0*/  BSSY B0, `(.L_x_5019) ;  /* 0x0000005000007945 */ /* 0x000fe20003800000 */
[----:B-1----:R-:W-:-:S02]  /*9cc0*/  IADD3 R63, R86, 0x2c0, RZ ;  /* 0x000002c0563f7810 */ /* 0x002fc40007ffe0ff */
[----:B--2---:R-:W-:Y:S01]  /*9cd0*/  IADD3 R161, R86, 0x300, RZ ;  /* 0x0000030056a17810 */ /* 0x004fe20007ffe0ff */
[----:B------:R-:W-:Y:S05]  /*9ce0*/  @!P5 BRA `(.L_x_5020) ;  /* 0x000000100000d947 */ /* 0x000fea0003800000 */
[----:B---3--:R1:W-:Y:S02]  /*9cf0*/  RED.E.ADD.F32.FTZ.RN.STRONG.GPU [R60.64+-0x1600], R163 ;  /* 0xffea00a33c00798e */ /* 0x0083e4000c10e79e */
.L_x_5020:
[----:B------:R-:W-:Y:S05]  /*9d00*/  BSYNC B0 ;  /* 0x0000000000007941 */ /* 0x000fea0003800000 */
.L_x_5019:
        /* <DEDUP_REMOVED lines=14> */
.L_x_5022:
[----:B------:R-:W-:Y:S05]  /*9df0*/  BSYNC B0 ;  /* 0x0000000000007941 */ /* 0x000fea0003800000 */
.L_x_5021:
[----:B------:R-:W2:Y:S01]  /*9e00*/  LDS R161, [R161.X4+0x2d00] ;  /* 0x002d0000a1a17984 */ /* 0x000ea20000004800 */
[----:B------:R-:W-:Y:S01]  /*9e10*/  BSSY B0, `(.L_x_5023) ;  /* 0x0000005000007945 */ /* 0x000fe20003800000 */
[----:B-1----:R-:W-:-:S02]  /*9e20*/  IADD3 R63, R86, 0x380, RZ ;  /* 0x00000380563f7810 */ /* 0x002fc40007ffe0ff */
[----:B------:R-:W-:Y:S01]  /*9e30*/  LEA.HI.SX32 R163, R163, R86, 0x1b ;  /* 0x00000056a3a37211 */ /* 0x000fe200078fdaff */
[----:B------:R-:W-:Y:S05]  /*9e40*/  @!P0 BRA `(.L_x_5024) ;  /* 0x0000001000008947 */ /* 0x000fea0003800000 */
[----:B--2---:R1:W-:Y:S02]  /*9e50*/  RED.E.ADD.F32.FTZ.RN.STRONG.GPU [R60.64+-0x1400], R161 ;  /* 0xffec00a13c00798e */ /* 0x0043e4000c10e79e */
.L_x_5024:
[----:B------:R-:W-:Y:S05]  /*9e60*/  BSYNC B0 ;  /* 0x0000000000007941 */ /* 0x000fea0003800000 */
.L_x_5023:
[----:B------:R-:W3:Y:S01]  /*9e70*/  LDS R163, [R163.X4+0x2e00] ;  /* 0x002e0000a3a37984 */ /* 0x000ee20000004800 */
[----:B------:R-:W-:Y:S01]  /*9e80*/  BSSY B0, `(.L_x_5025) ;  /* 0x0000005000007945 */ /* 0x000fe20003800000 */
[----:B-12---:R-:W-:Y:S02]  /*9e90*/  IADD3 R161, R86, 0x3c0, RZ ;  /* 0x000003c056a17810 */ /* 0x006fe40007ffe0ff */
[----:B------:R-:W-:Y:S01]  /*9ea0*/  LEA.HI.SX32 R63, R63, R86, 0x1b ;  /* 0x000000563f3f7211 */ /* 0x000fe200078fdaff */
[----:B------:R-:W-:Y:S05]  /*9eb0*/  @!P1 BRA `(.L_x_5026) ;  /* 0x0000001000009947 */ /* 0x000fea0003800000 */
[----:B---3--:R1:W-:Y:S02]  /*9ec0*/  RED.E.ADD.F32.FTZ.RN.STRONG.GPU [R60.64+-0x1300], R163 ;  /* 0xffed00a33c00798e */ /* 0x0083e4000c10e79e */
.L_x_5026:
[----:B------:R-:W-:Y:S05]  /*9ed0*/  BSYNC B0 ;  /* 0x0000000000007941 */ /* 0x000fea0003800000 */
.L_x_5025:
[----:B------:R-:W2:Y:S01]  /*9ee0*/  LDS R63, [R63.X4+0x2f00] ;  /* 0x002f00003f3f7984 */ /* 0x000ea20000004800 */
[----:B------:R-:W-:Y:S01]  /*9ef0*/  BSSY B0, `(.L_x_5027) ;  /* 0x0000005000007945 */ /* 0x000fe20003800000 */
[----:B-1-3--:R-:W-:Y:S02]  /*9f00*/  IADD3 R163, R86, 0x400, RZ ;  /* 0x0000040056a37810 */ /* 0x00afe40007ffe0ff */
[----:B------:R-:W-:Y:S01]  /*9f10*/  LEA.HI.SX32 R161, R161, R86, 0x1b ;  /* 0x00000056a1a17211 */ /* 0x000fe200078fdaff */
[----:B------:R-:W-:Y:S05]  /*9f20*/  @!P2 BRA `(.L_x_5028) ;  /* 0x000000100000a947 */ /* 0x000fea0003800000 */
[----:B--2---:R1:W-:Y:S02]  /*9f30*/  RED.E.ADD.F32.FTZ.RN.STRONG.GPU [R60.64+-0x1200], R63 ;  /* 0xffee003f3c00798e */ /* 0x0043e4000c10e79e */
.L_x_5028:
[----:B------:R-:W-:Y:S05]  /*9f40*/  BSYNC B0 ;  /* 0x0000000000007941 */ /* 0x000fea0003800000 */
.L_x_5027:
[----:B------:R-:W3:Y:S01]  /*9f50*/  LDS R161, [R161.X4+0x3000] ;  /* 0x00300000a1a17984 */ /* 0x000ee20000004800 */
[----:B------:R-:W-:Y:S01]  /*9f60*/  BSSY B0, `(.L_x_5029) ;  /* 0x0000005000007945 */ /* 0x000fe20003800000 */
[----:B-12---:R-:W-:-:S02]  /*9f70*/  IADD3 R63, R86, 0x440, RZ ;  /* 0x00000440563f7810 */ /* 0x006fc40007ffe0ff */
[----:B------:R-:W-:Y:S01]  /*9f80*/  LEA.HI.SX32 R163, R163, R86, 0x1b ;  /* 0x00000056a3a37211 */ /* 0x000fe200078fdaff */
[----:B------:R-:W-:Y:S05]  /*9f90*/  @!P3 BRA `(.L_x_5030) ;  /* 0x000000100000b947 */ /* 0x000fea0003800000 */
[----:B---3--:R1:W-:Y:S02]  /*9fa0*/  RED.E.ADD.F32.FTZ.RN.STRONG.GPU [R60.64+-0x1100], R161 ;  /* 0xffef00a13c00798e */ /* 0x0083e4000c10e79e */
.L_x_5030:
[----:B------:R-:W-:Y:S05]  /*9fb0*/  BSYNC B0 ;  /* 0x0000000000007941 */ /* 0x000fea0003800000 */
.L_x_5029:
[----:B------:R-:W2:Y:S01]  /*9fc0*/  LDS R163, [R163.X4+0x3100] ;  /* 0x00310000a3a37984 */ /* 0x000ea20000004800 */
[----:B------:R-:W-:Y:S01]  /*9fd0*/  BSSY B0, `(.L_x_5031) ;  /* 0x0000004000007945 */ /* 0x000fe20003800000 */
[----:B------:R-:W-:Y:S01]  /*9fe0*/  LEA.HI.SX32 R63, R63, R86, 0x1b ;  /* 0x000000563f3f7211 */ /* 0x000fe200078fdaff */
[----:B------:R-:W-:Y:S05]  /*9ff0*/  @!P4 BRA `(.L_x_5032) ;  /* 0x000000100000c947 */ /* 0x000fea0003800000 */
[----:B--2---:R2:W-:Y:S02]  /*a000*/  RED.E.ADD.F32.FTZ.RN.STRONG.GPU [R60.64+-0x1000], R163 ;  /* 0xfff000a33c00798e */ /* 0x0045e4000c10e79e */
.L_x_5032:
[----:B------:R-:W-:Y:S05]  /*a010*/  BSYNC B0 ;  /* 0x0000000000007941 */ /* 0x000fea0003800000 */
.L_x_5031:
[----:B------:R-:W4:Y:S01]  /*a020*/  LDS R63, [R63.X4+0x3200] ;  /* 0x003200003f3f7984 */ /* 0x000f220000004800 */
[----:B------:R-:W-:Y:S01]  /*a030*/  BSSY B0, `(.L_x_5033) ;  /* 0x0000005000007945 */ /* 0x000fe20003800000 */
[C---:B-1-3--:R-:W-:Y:S02]  /*a040*/  IADD3 R161, R86.reuse, 0x480, RZ ;  /* 0x0000048056a17810 */ /* 0x04afe40007ffe0ff */
[----:B--2---:R-:W-:Y:S01]  /*a050*/  IADD3 R163, R86, 0x4c0, RZ ;  /* 0x000004c056a37810 */ /* 0x004fe20007ffe0ff */
[----:B------:R-:W-:Y:S05]  /*a060*/  @!P5 BRA `(.L_x_5034) ;  /* 0x000000100000d947 */ /* 0x000fea0003800000 */
[----:B----4-:R1:W-:Y:S02]  /*a070*/  RED.E.ADD.F32.FTZ.RN.STRONG.GPU [R60.64+-0xf00], R63 ;  /* 0xfff1003f3c00798e */ /* 0x0103e4000c10e79e */
.L_x_5034:
[----:B------:R-:W-:Y:S05]  /*a080*/  BSYNC B0 ;  /* 0x0000000000007941 */ /* 0x000fea0003800000 */
.L_x_5033:
        /* <DEDUP_REMOVED lines=14> */
.L_x_5036:
[----:B------:R-:W-:Y:S05]  /*a170*/  BSYNC B0 ;  /* 0x0000000000007941 */ /* 0x000fea0003800000 */
.L_x_5035:
[----:B------:R-:W2:Y:S01]  /*a180*/  LDS R163, [R163.X4+0x3400] ;  /* 0x00340000a3a37984 */ /* 0x000ea20000004800 */
[----:B------:R-:W-:Y:S01]  /*a190*/  BSSY B0, `(.L_x_5037) ;  /* 0x0000005000007945 */ /* 0x000fe20003800000 */
[----:B-1----:R-:W-:Y:S02]  /*a1a0*/  IADD3 R161, R86, 0x540, RZ ;  /* 0x0000054056a17810 */ /* 0x002fe40007ffe0ff */
[----:B------:R-:W-:Y:S01]  /*a1b0*/  LEA.HI.SX32 R63, R63, R86, 0x1b ;  /* 0x000000563f3f7211 */ /* 0x000fe200078fdaff */
[----:B------:R-:W-:Y:S05]  /*a1c0*/  @!P0 BRA `(.L_x_5038) ;  /* 0x0000001000008947 */ /* 0x000fea0003800000 */
[----:B--2---:R1:W-:Y:S02]  /*a1d0*/  RED.E.ADD.F32.FTZ.RN.STRONG.GPU [R60.64+-0xd00], R163 ;  /* 0xfff300a33c00798e */ /* 0x0043e4000c10e79e */
.L_x_5038:
[----:B------:R-:W-:Y:S05]  /*a1e0*/  BSYNC B0 ;  /* 0x0000000000007941 */ /* 0x000fea0003800000 */
.L_x_5037:
[----:B------:R-:W3:Y:S01]  /*a1f0*/  LDS R63, [R63.X4+0x3500] ;  /* 0x003500003f3f7984 */ /* 0x000ee20000004800 */
[----:B------:R-:W-:Y:S01]  /*a200*/  BSSY B0, `(.L_x_5039) ;  /* 0x0000005000007945 */ /* 0x000fe20003800000 */
[----:B-12---:R-:W-:-:S02]  /*a210*/  IADD3 R163, R86, 0x580, RZ ;  /* 0x0000058056a37810 */ /* 0x006fc40007ffe0ff */
[----:B------:R-:W-:Y:S01]  /*a220*/  LEA.HI.SX32 R161, R161, R86, 0x1b ;  /* 0x00000056a1a17211 */ /* 0x000fe200078fdaff */
[----:B------:R-:W-:Y:S05]  /*a230*/  @!P1 BRA `(.L_x_5040) ;  /* 0x0000001000009947 */ /* 0x000fea0003800000 */
[----:B---3--:R1:W-:Y:S02]  /*a240*/  RED.E.ADD.F32.FTZ.RN.STRONG.GPU [R60.64+-0xc00], R63 ;  /* 0xfff4003f3c00798e */ /* 0x0083e4000c10e79e */
.L_x_5040:
[----:B------:R-:W-:Y:S05]  /*a250*/  BSYNC B0 ;  /* 0x0000000000007941 */ /* 0x000fea0003800000 */
.L_x_5039:
[----:B------:R-:W2:Y:S01]  /*a260*/  LDS R161, [R161.X4+0x3600] ;  /* 0x00360000a1a17984 */ /* 0x000ea20000004800 */
[----:B------:R-:W-:Y:S01]  /*a270*/  BSSY B0, `(.L_x_5041) ;  /* 0x0000005000007945 */ /* 0x000fe20003800000 */
[----:B-1-3--:R-:W-:Y:S02]  /*a280*/  IADD3 R63, R86, 0x5c0, RZ ;  /* 0x000005c0563f7810 */ /* 0x00afe40007ffe0ff */
[----:B------:R-:W-:Y:S01]  /*a290*/  LEA.HI.SX32 R163, R163, R86, 0x1b ;  /* 0x00000056a3a37211 */ /* 0x000fe200078fdaff */
[----:B------:R-:W-:Y:S05]  /*a2a0*/  @!P2 BRA `(.L_x_5042) ;  /* 0x000000100000a947 */ /* 0x000fea0003800000 */
[----:B--2---:R1:W-:Y:S02]  /*a2b0*/  RED.E.ADD.F32.FTZ.RN.STRONG.GPU [R60.64+-0xb00], R161 ;  /* 0xfff500a13c00798e */ /* 0x0043e4000c10e79e */
.L_x_5042:
[----:B------:R-:W-:Y:S05]  /*a2c0*/  BSYNC B0 ;  /* 0x0000000000007941 */ /* 0x000fea0003800000 */
.L_x_5041:
[----:B------:R-:W3:Y:S01]  /*a2d0*/  LDS R163, [R163.X4+0x3700] ;  /* 0x00370000a3a37984 */ /* 0x000ee20000004800 */
[----:B------:R-:W-:Y:S01]  /*a2e0*/  BSSY B0, `(.L_x_5043) ;  /* 0x0000005000007945 */ /* 0x000fe20003800000 */
[----:B-12---:R-:W-:Y:S02]  /*a2f0*/  IADD3 R161, R86, 0x600, RZ ;  /* 0x0000060056a17810 */ /* 0x006fe40007ffe0ff */
[----:B------:R-:W-:Y:S01]  /*a300*/  LEA.HI.SX32 R63, R63, R86, 0x1b ;  /* 0x000000563f3f7211 */ /* 0x000fe200078fdaff */
[----:B------:R-:W-:Y:S05]  /*a310*/  @!P3 BRA `(.L_x_5044) ;  /* 0x000000100000b947 */ /* 0x000fea0003800000 */
[----:B---3--:R1:W-:Y:S02]  /*a320*/  RED.E.ADD.F32.FTZ.RN.STRONG.GPU [R60.64+-0xa00], R163 ;  /* 0xfff600a33c00798e */ /* 0x0083e4000c10e79e */
.L_x_5044:
[----:B------:R-:W-:Y:S05]  /*a330*/  BSYNC B0 ;  /* 0x0000000000007941 */ /* 0x000fea0003800000 */
.L_x_5043:
[----:B------:R-:W2:Y:S01]  /*a340*/  LDS R63, [R63.X4+0x3800] ;  /* 0x003800003f3f7984 */ /* 0x000ea20000004800 */
[----:B------:R-:W-:Y:S01]  /*a350*/  BSSY B0, `(.L_x_5045) ;  /* 0x0000004000007945 */ /* 0x000fe20003800000 */
[----:B------:R-:W-:Y:S01]  /*a360*/  LEA.HI.SX32 R161, R161, R86, 0x1b ;  /* 0x00000056a1a17211 */ /* 0x000fe200078fdaff */
[----:B------:R-:W-:Y:S05]  /*a370*/  @!P4 BRA `(.L_x_5046) ;  /* 0x000000100000c947 */ /* 0x000fea0003800000 */
[----:B--2---:R2:W-:Y:S02]  /*a380*/  RED.E.ADD.F32.FTZ.RN.STRONG.GPU [R60.64+-0x900], R63 ;  /* 0xfff7003f3c00798e */ /* 0x0045e4000c10e79e */
.L_x_5046:
[----:B------:R-:W-:Y:S05]  /*a390*/  BSYNC B0 ;  /* 0x0000000000007941 */ /* 0x000fea0003800000 */
.L_x_5045:
[----:B------:R-:W4:Y:S01]  /*a3a0*/  LDS R161, [R161.X4+0x3900] ;  /* 0x00390000a1a17984 */ /* 0x000f220000004800 */
[----:B------:R-:W-:Y:S01]  /*a3b0*/  BSSY B0, `(.L_x_5047) ;  /* 0x0000005000007945 */ /* 0x000fe20003800000 */
[----:B--2---:R-:W-:-:S02]  /*a3c0*/  IADD3 R63, R86, 0x640, RZ ;  /* 0x00000640563f7810 */ /* 0x004fc40007ffe0ff */
[----:B-1-3--:R-:W-:Y:S01]  /*a3d0*/  IADD3 R163, R86, 0x680, RZ ;  /* 0x0000068056a37810 */ /* 0x00afe20007ffe0ff */
[----:B------:R-:W-:Y:S05]  /*a3e0*/  @!P5 BRA `(.L_x_5048) ;  /* 0x000000100000d947 */ /* 0x000fea0003800000 */
[----:B----4-:R1:W-:Y:S02]  /*a3f0*/  RED.E.ADD.F32.FTZ.RN.STRONG.GPU [R60.64+-0x800], R161 ;  /* 0xfff800a13c00798e */ /* 0x0103e4000c10e79e */
.L_x_5048:
[----:B------:R-:W-:Y:S05]  /*a400*/  BSYNC B0 ;  /* 0x0000000000007941 */ /* 0x000fea0003800000 */
.L_x_5047:
        /* <DEDUP_REMOVED lines=14> */
.L_x_5050:
[----:B------:R-:W-:Y:S05]  /*a4f0*/  BSYNC B0 ;  /* 0x0000000000007941 */ /* 0x000fea0003800000 */
.L_x_5049:
[----:B------:R-:W2:Y:S01]  /*a500*/  LDS R163, [R163.X4+0x3b00] ;  /* 0x003b0000a3a37984 */ /* 0x000ea20000004800 */
[----:B------:R-:W-:Y:S01]  /*a510*/  BSSY B0, `(.L_x_5051) ;  /* 0x0000005000007945 */ /* 0x000fe20003800000 */
[----:B-1----:R-:W-:-:S02]  /*a520*/  IADD3 R63, R86, 0x700, RZ ;  /* 0x00000700563f7810 */ /* 0x002fc40007ffe0ff */
[----:B------:R-:W-:Y:S01]  /*a530*/  LEA.HI.SX32 R161, R161, R86, 0x1b ;  /* 0x00000056a1a17211 */ /* 0x000fe200078fdaff */
[----:B------:R-:W-:Y:S05]  /*a540*/  @!P0 BRA `(.L_x_5052) ;  /* 0x0000001000008947 */ /* 0x000fea0003800000 */
[----:B--2---:R1:W-:Y:S02]  /*a550*/  RED.E.ADD.F32.FTZ.RN.STRONG.GPU [R60.64+-0x600], R163 ;  /* 0xfffa00a33c00798e */ /* 0x0043e4000c10e79e */
.L_x_5052:
[----:B------:R-:W-:Y:S05]  /*a560*/  BSYNC B0 ;  /* 0x0000000000007941 */ /* 0x000fea0003800000 */
.L_x_5051:
[----:B------:R-:W3:Y:S01]  /*a570*/  LDS R161, [R161.X4+0x3c00] ;  /* 0x003c0000a1a17984 */ /* 0x000ee20000004800 */
[----:B------:R-:W-:Y:S01]  /*a580*/  BSSY B0, `(.L_x_5053) ;  /* 0x0000005000007945 */ /* 0x000fe20003800000 */
[----:B------:R-:W-:Y:S02]  /*a590*/  IADD3 R139, R86, 0x740, RZ ;  /* 0x00000740568b7810 */ /* 0x000fe40007ffe0ff */
[----:B------:R-:W-:Y:S01]  /*a5a0*/  LEA.HI.SX32 R63, R63, R86, 0x1b ;  /* 0x000000563f3f7211 */ /* 0x000fe200078fdaff */
[----:B------:R-:W-:Y:S05]  /*a5b0*/  @!P1 BRA `(.L_x_5054) ;  /* 0x0000001000009947 */ /* 0x000fea0003800000 */
[----:B---3--:R3:W-:Y:S02]  /*a5c0*/  RED.E.ADD.F32.FTZ.RN.STRONG.GPU [R60.64+-0x500], R161 ;  /* 0xfffb00a13c00798e */ /* 0x0087e4000c10e79e */
.L_x_5054:
[----:B------:R-:W-:Y:S05]  /*a5d0*/  BSYNC B0 ;  /* 0x0000000000007941 */ /* 0x000fea0003800000 */
.L_x_5053:
[----:B------:R-:W4:Y:S01]  /*a5e0*/  LDS R63, [R63.X4+0x3d00] ;  /* 0x003d00003f3f7984 */ /* 0x000f220000004800 */
[----:B------:R-:W-:Y:S01]  /*a5f0*/  BSSY B0, `(.L_x_5055) ;  /* 0x0000005000007945 */ /* 0x000fe20003800000 */
[----:B---3--:R-:W-:Y:S02]  /*a600*/  IADD3 R161, R86, 0x780, RZ ;  /* 0x0000078056a17810 */ /* 0x008fe40007ffe0ff */
[----:B------:R-:W-:Y:S01]  /*a610*/  LEA.HI.SX32 R139, R139, R86, 0x1b ;  /* 0x000000568b8b7211 */ /* 0x000fe200078fdaff */
[----:B------:R-:W-:Y:S05]  /*a620*/  @!P2 BRA `(.L_x_5056) ;  /* 0x000000100000a947 */ /* 0x000fea0003800000 */
[----:B----4-:R3:W-:Y:S02]  /*a630*/  RED.E.ADD.F32.FTZ.RN.STRONG.GPU [R60.64+-0x400], R63 ;  /* 0xfffc003f3c00798e */ /* 0x0107e4000c10e79e */
.L_x_5056:
[----:B------:R-:W-:Y:S05]  /*a640*/  BSYNC B0 ;  /* 0x0000000000007941 */ /* 0x000fea0003800000 */
.L_x_5055:
[----:B------:R-:W0:Y:S01]  /*a650*/  LDS R139, [R139.X4+0x3e00] ;  /* 0x003e00008b8b7984 */ /* 0x000e220000004800 */
[----:B------:R-:W-:Y:S01]  /*a660*/  BSSY B0, `(.L_x_5057) ;  /* 0x0000005000007945 */ /* 0x000fe20003800000 */
[----:B---34-:R-:W-:-:S02]  /*a670*/  IADD3 R63, R86, 0x7c0, RZ ;  /* 0x000007c0563f7810 */ /* 0x018fc40007ffe0ff */
[----:B------:R-:W-:Y:S01]  /*a680*/  LEA.HI.SX32 R161, R161, R86, 0x1b ;  /* 0x00000056a1a17211 */ /* 0x000fe200078fdaff */
[----:B------:R-:W-:Y:S05]  /*a690*/  @!P3 BRA `(.L_x_5058) ;  /* 0x000000100000b947 */ /* 0x000fea0003800000 */
[----:B0-----:R0:W-:Y:S02]  /*a6a0*/  RED.E.ADD.F32.FTZ.RN.STRONG.GPU [R60.64+-0x300], R139 ;  /* 0xfffd008b3c00798e */ /* 0x0011e4000c10e79e */
.L_x_5058:
[----:B------:R-:W-:Y:S05]  /*a6b0*/  BSYNC B0 ;  /* 0x0000000000007941 */ /* 0x000fea0003800000 */
.L_x_5057:
[----:B------:R-:W3:Y:S01]  /*a6c0*/  LDS R161, [R161.X4+0x3f00] ;  /* 0x003f0000a1a17984 */ /* 0x000ee20000004800 */
[----:B------:R-:W-:Y:S01]  /*a6d0*/  BSSY B0, `(.L_x_5059) ;  /* 0x0000004000007945 */ /* 0x000fe20003800000 */
[----:B------:R-:W-:Y:S01]  /*a6e0*/  LEA.HI.SX32 R63, R63, R86, 0x1b ;  /* 0x000000563f3f7211 */ /* 0x000fe200078fdaff */
[----:B------:R-:W-:Y:S05]  /*a6f0*/  @!P4 BRA `(.L_x_5060) ;  /* 0x000000100000c947 */ /* 0x000fea0003800000 */
[----:B---3--:R3:W-:Y:S02]  /*a700*/  RED.E.ADD.F32.FTZ.RN.STRONG.GPU [R60.64+-0x200], R161 ;  /* 0xfffe00a13c00798e */ /* 0x0087e4000c10e79e */
.L_x_5060:
[----:B------:R-:W-:Y:S05]  /*a710*/  BSYNC B0 ;  /* 0x0000000000007941 */ /* 0x000fea0003800000 */
.L_x_5059:
[----:B------:R-:W4:Y:S01]  /*a720*/  LDS R63, [R63.X4+0x4000] ;  /* 0x004000003f3f7984 */ /* 0x000f220000004800 */
[----:B------:R-:W-:Y:S01]  /*a730*/  BSSY B0, `(.L_x_5061) ;  /* 0x0000003000007945 */ /* 0x000fe20003800000 */
[----:B------:R-:W-:Y:S05]  /*a740*/  @!P5 BRA `(.L_x_5062) ;  /* 0x000000100000d947 */ /* 0x000fea0003800000 */
[----:B----4-:R4:W-:Y:S02]  /*a750*/  RED.E.ADD.F32.FTZ.RN.STRONG.GPU [R60.64+-0x100], R63 ;  /* 0xffff003f3c00798e */ /* 0x0109e4000c10e79e */
.L_x_5062:
[----:B------:R-:W-:Y:S05]  /*a760*/  BSYNC B0 ;  /* 0x0000000000007941 */ /* 0x000fea0003800000 */
.L_x_5061:
[----:B------:R-:W5:Y:S01]  /*a770*/  SHFL.DOWN PT, R148, R126, 0x1, 0x1f ;  /* 0x08201f007e947f89 */ /* 0x000f6200000e0000 */
[C---:B------:R-:W-:Y:S01]  /*a780*/  ISETP.GT.AND P0, PT, R85.reuse, 0x1e, PT ;  /* 0x0000001e5500780c */ /* 0x040fe20003f04270 */
[----:B------:R-:W-:Y:S01]  /*a790*/  FFMA.FTZ R106, R210, R109, R106 ;  /* 0x0000006dd26a7223 */ /* 0x000fe2000001006a */
[----:B01-34-:R-:W-:Y:S01]  /*a7a0*/  MOV R61, R126 ;  /* 0x0000007e003d7202 */ /* 0x01bfe20000000f00 */
[----:B------:R-:W0:Y:S01]  /*a7b0*/  SHFL.DOWN PT, R161, R166, 0x1, 0x1f ;  /* 0x08201f00a6a17f89 */ /* 0x000e2200000e0000 */
[----:B------:R-:W-:Y:S01]  /*a7c0*/  MOV R62, R166 ;  /* 0x000000a6003e7202 */ /* 0x000fe20000000f00 */
[----:B------:R-:W-:Y:S01]  /*a7d0*/  FFMA.FTZ R106, R58, R105, R106 ;  /* 0x000000693a6a7223 */ /* 0x000fe2000001006a */
[----:B------:R-:W-:Y:S01]  /*a7e0*/  MOV R63, R213 ;  /* 0x000000d5003f7202 */ /* 0x000fe20000000f00 */
[----:B------:R-:W1:Y:S01]  /*a7f0*/  SHFL.DOWN PT, R152, R213, 0x1, 0x1f ;  /* 0x08201f00d5987f89 */ /* 0x000e6200000e0000 */
[----:B------:R-:W-:Y:S01]  /*a800*/  MOV R60, R145 ;  /* 0x00000091003c7202 */ /* 0x000fe20000000f00 */
[----:B------:R-:W-:Y:S01]  /*a810*/  FFMA.FTZ R116, R206, R119, R116 ;  /* 0x00000077ce747223 */ /* 0x000fe20000010074 */
[----:B------:R-:W-:Y:S01]  /*a820*/  ISETP.NE.AND P1, PT, R85, RZ, PT ;  /* 0x000000ff5500720c */ /* 0x000fe20003f25270 */
[----:B------:R-:W3:Y:S01]  /*a830*/  SHFL.DOWN PT, R139, R145, 0x1, 0x1f ;  /* 0x08201f00918b7f89 */ /* 0x000ee200000e0000 */
[-C--:B------:R-:W-:Y:S01]  /*a840*/  FFMA.FTZ R18, R149, R131.reuse, R18 ;  /* 0x0000008395127223 */ /* 0x080fe20000010012 */
[----:B------:R-:W-:Y:S01]  /*a850*/  ISETP.NE.AND P2, PT, R86, RZ, PT ;  /* 0x000000ff5600720c */ /* 0x000fe20003f45270 */
[----:B------:R-:W-:Y:S01]  /*a860*/  FFMA.FTZ R132, R56, R131, R132 ;  /* 0x0000008338847223 */ /* 0x000fe20000010084 */
[----:B------:R-:W-:Y:S01]  /*a870*/  BSSY B0, `(.L_x_5063) ;  /* 0x0000089000007945 */ /* 0x000fe20003800000 */
[----:B------:R-:W-:-:S02]  /*a880*/  FFMA.FTZ R131, R57, R136, R104 ;  /* 0x0000008839837223 */ /* 0x000fc40000010068 */
[----:B------:R-:W-:Y:S02]  /*a890*/  FADD.FTZ R35, R106, R35 ;  /* 0x000000236a237221 */ /* 0x000fe40000010000 */
[-C--:B------:R-:W-:Y:S02]  /*a8a0*/  FFMA.FTZ R116, R72, R117.reuse, R116 ;  /* 0x0000007548747223 */ /* 0x080fe40000010074 */
[----:B------:R-:W-:Y:S02]  /*a8b0*/  FFMA.FTZ R22, R168, R117, R22 ;  /* 0x00000075a8167223 */ /* 0x000fe40000010016 */
[----:B-----5:R-:W-:Y:S02]  /*a8c0*/  @!P0 FADD.FTZ R61, R61, R148 ;  /* 0x000000943d3d8221 */ /* 0x020fe40000010000 */
[----:B------:R-:W-:Y:S02]  /*a8d0*/  FMUL.FTZ R89, R89, R176 ;  /* 0x000000b059597220 */ /* 0x000fe40000410000 */
[----:B0-----:R-:W-:Y:S01]  /*a8e0*/  @!P0 FADD.FTZ R62, R62, R161 ;  /* 0x000000a13e3e8221 */ /* 0x001fe20000010000 */
[----:B------:R-:W0:Y:S01]  /*a8f0*/  SHFL.DOWN PT, R126, R61, 0x2, 0x1f ;  /* 0x08401f003d7e7f89 */ /* 0x000e2200000e0000 */
[----:B------:R-:W-:-:S02]  /*a900*/  FMUL.FTZ R142, R193, R142 ;  /* 0x0000008ec18e7220 */ /* 0x000fc40000410000 */
[----:B-1----:R-:W-:Y:S01]  /*a910*/  @!P0 FADD.FTZ R63, R63, R152 ;  /* 0x000000983f3f8221 */ /* 0x002fe20000010000 */
[----:B------:R-:W1:Y:S01]  /*a920*/  SHFL.DOWN PT, R145, R62, 0x2, 0x1f ;  /* 0x08401f003e917f89 */ /* 0x000e6200000e0000 */
[----:B------:R-:W-:Y:S02]  /*a930*/  FMUL.FTZ R91, R91, R112 ;  /* 0x000000705b5b7220 */ /* 0x000fe40000410000 */
[----:B---3--:R-:W-:Y:S01]  /*a940*/  @!P0 FADD.FTZ R60, R60, R139 ;  /* 0x0000008b3c3c8221 */ /* 0x008fe20000010000 */
[----:B------:R-:W3:Y:S01]  /*a950*/  SHFL.DOWN PT, R148, R63, 0x2, 0x1f ;  /* 0x08401f003f947f89 */ /* 0x000ee200000e0000 */
[----:B------:R-:W-:Y:S01]  /*a960*/  ISETP.GT.AND P0, PT, R85, 0x1d, PT ;  /* 0x0000001d5500780c */ /* 0x000fe20003f04270 */
[----:B------:R-:W-:Y:S02]  /*a970*/  FMUL.FTZ R143, R186, R143 ;  /* 0x0000008fba8f7220 */ /* 0x000fe40000410000 */
[----:B------:R-:W4:Y:S01]  /*a980*/  SHFL.DOWN PT, R139, R60, 0x2, 0x1f ;  /* 0x08401f003c8b7f89 */ /* 0x000f2200000e0000 */
[----:B------:R-:W-:-:S02]  /*a990*/  FFMA.FTZ R90, R90, R107, R89 ;  /* 0x0000006b5a5a7223 */ /* 0x000fc40000010059 */
[----:B------:R-:W-:Y:S02]  /*a9a0*/  FFMA.FTZ R141, R200, R141, R142 ;  /* 0x0000008dc88d7223 */ /* 0x000fe4000001008e */
[----:B------:R-:W-:Y:S02]  /*a9b0*/  FFMA.FTZ R91, R92, R159, R91 ;  /* 0x0000009f5c5b7223 */ /* 0x000fe4000001005b */
[----:B------:R-:W-:Y:S02]  /*a9c0*/  FFMA.FTZ R143, R197, R146, R143 ;  /* 0x00000092c58f7223 */ /* 0x000fe4000001008f */
[-C--:B------:R-:W-:Y:S02]  /*a9d0*/  FFMA.FTZ R219, R192, R90.reuse, R219 ;  /* 0x0000005ac0db7223 */ /* 0x080fe400000100db */
[----:B------:R-:W-:Y:S02]  /*a9e0*/  FFMA.FTZ R141, R75, R90, R141 ;  /* 0x0000005a4b8d7223 */ /* 0x000fe4000001008d */
[----:B0-----:R-:W-:-:S02]  /*a9f0*/  @!P0 FADD.FTZ R61, R61, R126 ;  /* 0x0000007e3d3d8221 */ /* 0x001fc40000010000 */
[-C--:B------:R-:W-:Y:S02]  /*aa00*/  FFMA.FTZ R220, R121, R91.reuse, R220 ;  /* 0x0000005b79dc7223 */ /* 0x080fe400000100dc */
[----:B-1----:R-:W-:Y:S01]  /*aa10*/  @!P0 FADD.FTZ R62, R62, R145 ;  /* 0x000000913e3e8221 */ /* 0x002fe20000010000 */
[----:B------:R-:W0:Y:S01]  /*aa20*/  SHFL.DOWN PT, R126, R61, 0x4, 0x1f ;  /* 0x08801f003d7e7f89 */ /* 0x000e2200000e0000 */
[----:B------:R-:W-:Y:S02]  /*aa30*/  FFMA.FTZ R90, R76, R91, R143 ;  /* 0x0000005b4c5a7223 */ /* 0x000fe4000001008f */
        /* <DEDUP_REMOVED lines=21> */
[----:B------:R-:W-:-:S02]  /*ab90*/  FMUL.FTZ R101, R101, R170 ;  /* 0x000000aa65657220 */ /* 0x000fc40000410000 */
[----:B----4-:R-:W-:Y:S01]  /*aba0*/  @!P0 FADD.FTZ R60, R60, R139 ;  /* 0x0000008b3c3c8221 */ /* 0x010fe20000010000 */
[----:B------:R-:W3:Y:S01]  /*abb0*/  SHFL.DOWN PT, R106, R63, 0x8, 0x1f ;  /* 0x09001f003f6a7f89 */ /* 0x000ee200000e0000 */
[----:B------:R-:W-:Y:S01]  /*abc0*/  ISETP.GT.AND P0, PT, R85, 0x17, PT ;  /* 0x000000175500780c */ /* 0x000fe20003f04270 */
[----:B------:R-:W-:Y:S02]  /*abd0*/  FMUL.FTZ R103, R188, R103 ;  /* 0x00000067bc677220 */ /* 0x000fe40000410000 */
[----:B------:R-:W4:Y:S01]  /*abe0*/  SHFL.DOWN PT, R109, R60, 0x8, 0x1f ;  /* 0x09001f003c6d7f89 */ /* 0x000f2200000e0000 */
[----:B------:R-:W-:Y:S02]  /*abf0*/  FMUL.FTZ R87, R87, R169 ;  /* 0x000000a957577220 */ /* 0x000fe40000410000 */
[----:B------:R-:W-:Y:S02]  /*ac00*/  FMUL.FTZ R130, R65, R130 ;  /* 0x0000008241827220 */ /* 0x000fe40000410000 */
        /* <DEDUP_REMOVED lines=36> */
[----:B------:R-:W-:-:S02]  /*ae50*/  FADD.FTZ R38, R147, R38 ;  /* 0x0000002693267221 */ /* 0x000fc40000010000 */
[----:B------:R-:W-:Y:S02]  /*ae60*/  FFMA.FTZ R19, R150, R136, R19 ;  /* 0x0000008896137223 */ /* 0x000fe40000010013 */
        /* <DEDUP_REMOVED lines=41> */
.L_x_5064:
[----:B0-----:R-:W-:Y:S05]  /*b100*/  BSYNC B0 ;  /* 0x0000000000007941 */ /* 0x001fea0003800000 */
.L_x_5063:
        /* <DEDUP_REMOVED lines=8> */
.L_x_4964:
        /* <DEDUP_REMOVED lines=66> */
.L_x_5067:
[----:B------:R-:W-:Y:S05]  /*b5b0*/  BSYNC B0 ;  /* 0x0000000000007941 */ /* 0x000fea0003800000 */
.L_x_5066:
        /* <DEDUP_REMOVED lines=41> */
[----:B------:R-:W-:Y:S01]  /*b850*/  LOP3.LUT R0, R68, 0xfffffe00, RZ, 0xc0, !PT ;  /* 0xfffffe0044007812 */ /* 0x000fe200078ec0ff */
[----:B------:R-:W-:Y:S01]  /*b860*/  @!P4 STG.E [R4.64+-0xc80], R41 ;  /* 0xfff380290400c986 */ /* 0x000fe2000c10191e */
[----:B------:R-:W-:-:S02]  /*b870*/  LOP3.LUT R58, R84, 0x140, RZ, 0xfc, !PT ;  /* 0x00000140543a7812 */ /* 0x000fc400078efcff */
[C---:B------:R-:W-:Y:S01]  /*b880*/  LOP3.LUT R60, R84.reuse, 0x160, RZ, 0xfc, !PT ;  /* 0x00000160543c7812 */ /* 0x040fe200078efcff */
[----:B------:R-:W-:Y:S01]  /*b890*/  @!P1 STG.E [R4.64+-0xe00], R21 ;  /* 0xfff2001504009986 */ /* 0x000fe2000c10191e */
[C---:B------:R-:W-:Y:S02]  /*b8a0*/  LOP3.LUT R62, R84.reuse, 0x180, RZ, 0xfc, !PT ;  /* 0x00000180543e7812 */ /* 0x040fe400078efcff */
[C---:B------:R-:W-:Y:S01]  /*b8b0*/  LOP3.LUT R64, R84.reuse, 0x1a0, RZ, 0xfc, !PT ;  /* 0x000001a054407812 */ /* 0x040fe200078efcff */
[----:B------:R-:W-:Y:S01]  /*b8c0*/  @!P2 STG.E [R4.64+-0xd80], R39 ;  /* 0xfff280270400a986 */ /* 0x000fe2000c10191e */
[C---:B------:R-:W-:Y:S02]  /*b8d0*/  LOP3.LUT R66, R84.reuse, 0x1c0, RZ, 0xfc, !PT ;  /* 0x000001c054427812 */ /* 0x040fe400078efcff */
[----:B------:R-:W-:Y:S01]  /*b8e0*/  LOP3.LUT R68, R84, 0x1e0, RZ, 0xfc, !PT ;  /* 0x000001e054447812 */ /* 0x000fe200078efcff */
[----:B------:R-:W-:Y:S01]  /*b8f0*/  @!P3 STG.E [R4.64+-0xd00], R19 ;  /* 0xfff300130400b986 */ /* 0x000fe2000c10191e */
[----:B------:R-:W-:-:S02]  /*b900*/  ISETP.GE.AND P1, PT, R58, R57, PT ;  /* 0x000000393a00720c */ /* 0x000fc40003f26270 */
[-C--:B------:R-:W-:Y:S01]  /*b910*/  ISETP.GE.AND P2, PT, R60, R57.reuse, PT ;  /* 0x000000393c00720c */ /* 0x080fe20003f46270 */
[----:B------:R1:W-:Y:S01]  /*b920*/  @!P5 STG.E [R4.64+-0xc00], R17 ;  /* 0xfff400110400d986 */ /* 0x0003e2000c10191e */
[-C--:B------:R-:W-:Y:S02]  /*b930*/  ISETP.GE.AND P3, PT, R62, R57.reuse, PT ;  /* 0x000000393e00720c */ /* 0x080fe40003f66270 */
[-C--:B------:R-:W-:Y:S01]  /*b940*/  ISETP.GE.AND P4, PT, R64, R57.reuse, PT ;  /* 0x000000394000720c */ /* 0x080fe20003f86270 */
[----:B------:R-:W-:Y:S01]  /*b950*/  @!P6 STG.E [R4.64+-0xb80], R43 ;  /* 0xfff4802b0400e986 */ /* 0x000fe2000c10191e */
[-C--:B------:R-:W-:Y:S02]  /*b960*/  ISETP.GE.AND P5, PT, R66, R57.reuse, PT ;  /* 0x000000394200720c */ /* 0x080fe40003fa6270 */
[----:B------:R-:W-:Y:S02]  /*b970*/  ISETP.GE.AND P6, PT, R68, R57, PT ;  /* 0x000000394400720c */ /* 0x000fe40003fc6270 */
        /* <DEDUP_REMOVED lines=12> */
[----:B------:R-:W-:Y:S01]  /*ba40*/  @!P5 STG.E [R4.64+-0x900], R53 ;  /* 0xfff700350400d986 */ /* 0x000fe2000c10191e */
[----:B------:R-:W-:-:S02]  /*ba50*/  LEA.HI.SX32 R6, R6, R61, 0x1b ;  /* 0x0000003d06067211 */ /* 0x000fc400078fdaff */
[C---:B0-----:R-:W-:Y:S01]  /*ba60*/  IADD3 R15, R61.reuse, 0x7, RZ ;  /* 0x000000073d0f7810 */ /* 0x041fe20007ffe0ff */
[----:B------:R-:W-:Y:S01]  /*ba70*/  @!P6 STG.E [R4.64+-0x880], R55 ;  /* 0xfff780370400e986 */ /* 0x000fe2000c10191e */
[-C--:B------:R-:W-:Y:S02]  /*ba80*/  LEA.HI.SX32 R11, R8, R61.reuse, 0x1b ;  /* 0x0000003d080b7211 */ /* 0x080fe400078fdaff */
[C---:B------:R-:W-:Y:S01]  /*ba90*/  IADD3 R16, R61.reuse, 0x8, RZ ;  /* 0x000000083d107810 */ /* 0x040fe20007ffe0ff */
[----:B------:R-:W-:Y:S01]  /*baa0*/  BAR.SYNC.DEFER_BLOCKING 0x0 ;  /* 0x0000000000007b1d */ /* 0x000fe20000010000 */
[-C--:B------:R-:W-:Y:S02]  /*bab0*/  LEA.HI.SX32 R10, R10, R61.reuse, 0x1b ;  /* 0x0000003d0a0a7211 */ /* 0x080fe400078fdaff */
[----:B-1----:R-:W-:Y:S02]  /*bac0*/  IADD3 R17, R61, 0x9, RZ ;  /* 0x000000093d117810 */ /* 0x002fe40007ffe0ff */
[----:B------:R-:W-:-:S02]  /*bad0*/  LEA.HI.SX32 R13, R12, R61, 0x1b ;  /* 0x0000003d0c0d7211 */ /* 0x000fc400078fdaff */
[C---:B------:R-:W-:Y:S02]  /*bae0*/  IADD3 R18, R61.reuse, 0xa, RZ ;  /* 0x0000000a3d127810 */ /* 0x040fe40007ffe0ff */
[-C--:B------:R-:W-:Y:S02]  /*baf0*/  LEA.HI.SX32 R14, R14, R61.reuse, 0x1b ;  /* 0x0000003d0e0e7211 */ /* 0x080fe400078fdaff */
[----:B------:R-:W-:Y:S02]  /*bb00*/  IADD3 R19, R61, 0xb, RZ ;  /* 0x0000000b3d137810 */ /* 0x000fe40007ffe0ff */
[-C--:B------:R-:W-:Y:S02]  /*bb10*/  LEA.HI.SX32 R15, R15, R61.reuse, 0x1b ;  /* 0x0000003d0f0f7211 */ /* 0x080fe400078fdaff */
[----:B------:R-:W-:Y:S02]  /*bb20*/  IADD3 R20, R61, 0xc, RZ ;  /* 0x0000000c3d147810 */ /* 0x000fe40007ffe0ff */
[----:B------:R-:W-:-:S02]  /*bb30*/  LEA.HI.SX32 R16, R16, R61, 0x1b ;  /* 0x0000003d10107211 */ /* 0x000fc400078fdaff */
[----:B------:R-:W-:Y:S02]  /*bb40*/  IADD3 R21, R61, 0xd, RZ ;  /* 0x0000000d3d157810 */ /* 0x000fe40007ffe0ff */
[-C--:B------:R-:W-:Y:S02]  /*bb50*/  LEA.HI.SX32 R17, R17, R61.reuse, 0x1b ;  /* 0x0000003d11117211 */ /* 0x080fe400078fdaff */
[C---:B------:R-:W-:Y:S01]  /*bb60*/  IADD3 R22, R61.reuse, 0xe, RZ ;  /* 0x0000000e3d167810 */ /* 0x040fe20007ffe0ff */
[----:B------:R-:W-:Y:S01]  /*bb70*/  STS [R83.X4], R23 ;  /* 0x0000001753007388 */ /* 0x000fe20000004800 */
        /* <DEDUP_REMOVED lines=42> */
[----:B------:R-:W-:Y:S02]  /*be20*/  FADD.FTZ R0, R7, R26 ;  /* 0x0000001a07007221 */ /* 0x000fe40000010000 */
[----:B------:R-:W-:Y:S02]  /*be30*/  @!P0 STS [0x1080], R113 ;  /* 0x00108071ff008388 */ /* 0x000fe40000000800 */
[----:B------:R-:W-:Y:S02]  /*be40*/  FADD.FTZ R7, R0, R27 ;  /* 0x0000001b00077221 */ /* 0x000fe40000010000 */
[----:B------:R-:W-:Y:S01]  /*be50*/  BAR.SYNC.DEFER_BLOCKING 0x0 ;  /* 0x0000000000007b1d */ /* 0x000fe20000010000 */
[----:B------:R-:W-:Y:S01]  /*be60*/  IADD3 R0, P1, R84, -0x3e0, RZ ;  /* 0xfffffc2054007810 */ /* 0x000fe20007f3e0ff */
[----:B0-----:R-:W-:-:S03]  /*be70*/  FADD.FTZ R28, R7, R28 ;  /* 0x0000001c071c7221 */ /* 0x001fc60000010000 */
[----:B------:R-:W-:Y:S01]  /*be80*/  IADD3.X R59, R59, -0x1, RZ, P1, !PT ;  /* 0xffffffff3b3b7810 */ /* 0x000fe20000ffe4ff */
[----:B-1----:R-:W-:-:S04]  /*be90*/  FADD.FTZ R29, R28, R29 ;  /* 0x0000001d1c1d7221 */ /* 0x002fc80000010000 */
[----:B---3--:R-:W-:-:S04]  /*bea0*/  FADD.FTZ R30, R29, R30 ;  /* 0x0000001e1d1e7221 */ /* 0x008fc80000010000 */
[----:B----4-:R-:W-:-:S04]  /*beb0*/  FADD.FTZ R31, R30, R31 ;  /* 0x0000001f1e1f7221 */ /* 0x010fc80000010000 */
[----:B-----5:R-:W-:-:S04]  /*bec0*/  FADD.FTZ R32, R31, R32 ;  /* 0x000000201f207221 */ /* 0x020fc80000010000 */
[----:B------:R-:W-:Y:S01]  /*bed0*/  FADD.FTZ R33, R32, R33 ;  /* 0x0000002120217221 */ /* 0x000fe20000010000 */
[----:B------:R-:W0:Y:S03]  /*bee0*/  LDS R27, [0x1080] ;  /* 0x00108000ff1b7984 */ /* 0x000e260000000800 */
[----:B------:R-:W-:-:S04]  /*bef0*/  FADD.FTZ R34, R33, R34 ;  /* 0x0000002221227221 */ /* 0x000fc80000010000 */
[----:B------:R-:W-:-:S04]  /*bf00*/  FADD.FTZ R35, R34, R35 ;  /* 0x0000002322237221 */ /* 0x000fc80000010000 */
[----:B------:R-:W-:-:S04]  /*bf10*/  FADD.FTZ R36, R35, R36 ;  /* 0x0000002423247221 */ /* 0x000fc80000010000 */
[----:B------:R-:W-:-:S04]  /*bf20*/  FADD.FTZ R37, R36, R37 ;  /* 0x0000002524257221 */ /* 0x000fc80000010000 */
[----:B------:R-:W-:-:S05]  /*bf30*/  FADD.FTZ R4, R37, R38 ;  /* 0x0000002625047221 */ /* 0x000fca0000010000 */
[----:B------:R1:W-:Y:S01]  /*bf40*/  STL [R1], R4 ;  /* 0x0000000401007387 */ /* 0x0003e20000100800 */
        /* <DEDUP_REMOVED lines=14> */
.L_x_5069:
[----:B-1----:R-:W-:Y:S05]  /*c030*/  BSYNC B0 ;  /* 0x0000000000007941 */ /* 0x002fea0003800000 */
.L_x_5068:
        /* <DEDUP_REMOVED lines=56> */
.L_x_4963:
        /* <DEDUP_REMOVED lines=32> */
.L_x_5072:
[----:B------:R-:W-:Y:S05]  /*c5c0*/  BSYNC B0 ;  /* 0x0000000000007941 */ /* 0x000fea0003800000 */
.L_x_5071:
[----:B------:R-:W-:Y:S01]  /*c5d0*/  BSSY B0, `(.L_x_5073) ;  /* 0x0000020000007945 */ /* 0x000fe20003800000 */
[----:B------:R-:W-:Y:S05]  /*c5e0*/  @!P0 BRA `(.L_x_5074) ;  /* 0x000001d000008947 */ /* 0x000fea0003800000 */
[----:B-1----:R-:W3:Y:S04]  /*c5f0*/  LDL.LU R2, [R1] ;  /* 0x0000000001027983 */ /* 0x002ee80000300800 */
        /* <DEDUP_REMOVED lines=28> */
.L_x_5074:
[----:B------:R-:W3:Y:S02]  /*c7c0*/  S2R R11, SR_TID.X ;  /* 0x00000000000b7919 */ /* 0x000ee40000002100 */
.L_x_5075:
[----:B------:R-:W-:Y:S05]  /*c7d0*/  BSYNC B0 ;  /* 0x0000000000007941 */ /* 0x000fea0003800000 */
.L_x_5073:
        /* <DEDUP_REMOVED lines=12> */
.L_x_5076:
        /* <DEDUP_REMOVED lines=32> */
.L_x_4969:
[----:B------:R-:W-:Y:S01]  /*caa0*/  HFMA2.MMA R66, -RZ, RZ, 0, 5.9604644775390625e-08 ;  /* 0x00000001ff427435 */ /* 0x000fe200000001ff */
[----:B------:R-:W-:-:S02]  /*cab0*/  MOV R65, R241 ;  /* 0x000000f100417202 */ /* 0x000fc40000000f00 */
[----:B------:R-:W-:Y:S02]  /*cac0*/  MOV R245, RZ ;  /* 0x000000ff00f57202 */ /* 0x000fe40000000f00 */
[----:B------:R-:W-:Y:S02]  /*cad0*/  MOV R244, 0xffffffff ;  /* 0xffffffff00f47802 */ /* 0x000fe40000000f00 */
[----:B------:R-:W-:Y:S02]  /*cae0*/  MOV R64, 0xcb00 ;  /* 0x0000cb0000407802 */ /* 0x000fe40000000f00 */
[----:B-1----:R-:W-:Y:S05]  /*caf0*/  CALL.REL.NOINC `($__internal_122_$__cuda_sm70_shflsync_up) ;  /* 0x00001d5000007944 */ /* 0x002fea0003c00000 */
[----:B-1----:R-:W-:Y:S01]  /*cb00*/  MOV R67, R66 ;  /* 0x0000004200437202 */ /* 0x002fe20000000f00 */
[----:B------:R-:W-:Y:S05]  /*cb10*/  BRA `(.L_x_5077) ;  /* 0xffff85e000007947 */ /* 0x000fea000383ffff */
.L_x_4970:
[----:B------:R-:W-:Y:S01]  /*cb20*/  HFMA2.MMA R66, -RZ, RZ, 0, 5.9604644775390625e-08 ;  /* 0x00000001ff427435 */ /* 0x000fe200000001ff */
[----:B------:R-:W-:Y:S02]  /*cb30*/  MOV R65, R68 ;  /* 0x0000004400417202 */ /* 0x000fe40000000f00 */
[----:B------:R-:W-:Y:S02]  /*cb40*/  MOV R245, RZ ;  /* 0x000000ff00f57202 */ /* 0x000fe40000000f00 */
[----:B------:R-:W-:-:S02]  /*cb50*/  MOV R244, 0xffffffff ;  /* 0xffffffff00f47802 */ /* 0x000fc40000000f00 */
[----:B------:R-:W-:Y:S02]  /*cb60*/  MOV R64, 0xcb80 ;  /* 0x0000cb8000407802 */ /* 0x000fe40000000f00 */
[----:B012---:R-:W-:Y:S05]  /*cb70*/  CALL.REL.NOINC `($__internal_122_$__cuda_sm70_shflsync_up) ;  /* 0x00001cd000007944 */ /* 0x007fea0003c00000 */
[----:B-1----:R-:W-:Y:S01]  /*cb80*/  MOV R70, R66 ;  /* 0x0000004200467202 */ /* 0x002fe20000000f00 */
[----:B------:R-:W-:Y:S01]  /*cb90*/  HFMA2.MMA R66, -RZ, RZ, 0, 5.9604644775390625e-08 ;  /* 0x00000001ff427435 */ /* 0x000fe200000001ff */
[----:B------:R-:W-:Y:S02]  /*cba0*/  MOV R65, R69 ;  /* 0x0000004500417202 */ /* 0x000fe40000000f00 */
[----:B------:R-:W-:Y:S02]  /*cbb0*/  MOV R245, RZ ;  /* 0x000000ff00f57202 */ /* 0x000fe40000000f00 */
[----:B------:R-:W-:Y:S02]  /*cbc0*/  MOV R244, 0xffffffff ;  /* 0xffffffff00f47802 */ /* 0x000fe40000000f00 */
[----:B------:R-:W-:Y:S02]  /*cbd0*/  MOV R64, 0xcbf0 ;  /* 0x0000cbf000407802 */ /* 0x000fe40000000f00 */
[----:B------:R-:W-:Y:S05]  /*cbe0*/  CALL.REL.NOINC `($__internal_122_$__cuda_sm70_shflsync_up) ;  /* 0x00001c6000007944 */ /* 0x000fea0003c00000 */
[----:B-1----:R-:W-:Y:S01]  /*cbf0*/  MOV R71, R66 ;  /* 0x0000004200477202 */ /* 0x002fe20000000f00 */
[----:B------:R-:W-:Y:S01]  /*cc00*/  HFMA2.MMA R66, -RZ, RZ, 0, 5.9604644775390625e-08 ;  /* 0x00000001ff427435 */ /* 0x000fe200000001ff */
[----:B------:R-:W-:-:S02]  /*cc10*/  MOV R65, R242 ;  /* 0x000000f200417202 */ /* 0x000fc40000000f00 */
[----:B------:R-:W-:Y:S02]  /*cc20*/  MOV R245, RZ ;  /* 0x000000ff00f57202 */ /* 0x000fe40000000f00 */
[----:B------:R-:W-:Y:S02]  /*cc30*/  MOV R244, 0xffffffff ;  /* 0xffffffff00f47802 */ /* 0x000fe40000000f00 */
[----:B------:R-:W-:Y:S02]  /*cc40*/  MOV R64, 0xcc60 ;  /* 0x0000cc6000407802 */ /* 0x000fe40000000f00 */
[----:B------:R-:W-:Y:S05]  /*cc50*/  CALL.REL.NOINC `($__internal_122_$__cuda_sm70_shflsync_up) ;  /* 0x00001bf000007944 */ /* 0x000fea0003c00000 */
[C---:B------:R-:W-:Y:S01]  /*cc60*/  FMUL.FTZ R65, R68.reuse, R71 ;  /* 0x0000004744417220 */ /* 0x040fe20000410000 */
[----:B------:R-:W-:Y:S01]  /*cc70*/  ISETP.GE.AND P0, PT, R85, 0x1, PT ;  /* 0x000000015500780c */ /* 0x000fe20003f06270 */
[CC--:B-1----:R-:W-:Y:S01]  /*cc80*/  FMUL.FTZ R64, R68.reuse, R66.reuse ;  /* 0x0000004244407220 */ /* 0x0c2fe20000410000 */
[----:B------:R-:W-:Y:S01]  /*cc90*/  MOV R245, RZ ;  /* 0x000000ff00f57202 */ /* 0x000fe20000000f00 */
[----:B------:R-:W-:Y:S01]  /*cca0*/  FFMA.FTZ R65, R241, R66, R65 ;  /* 0x00000042f1417223 */ /* 0x000fe20000010041 */
[----:B------:R-:W-:Y:S01]  /*ccb0*/  MOV R244, 0xffffffff ;  /* 0xffffffff00f47802 */ /* 0x000fe20000000f00 */
[----:B------:R-:W-:-:S02]  /*ccc0*/  FMUL.FTZ R66, R68, R70 ;  /* 0x0000004644427220 */ /* 0x000fc40000410000 */
[C---:B------:R-:W-:Y:S02]  /*ccd0*/  FFMA.FTZ R64, R241.reuse, R71, -R64 ;  /* 0x00000047f1407223 */ /* 0x040fe40000010840 */
[-C--:B------:R-:W-:Y:S02]  /*cce0*/  FFMA.FTZ R66, R241, R67.reuse, -R66 ;  /* 0x00000043f1427223 */ /* 0x080fe40000010842 */
[----:B------:R-:W-:Y:S02]  /*ccf0*/  FMUL.FTZ R67, R68, R67 ;  /* 0x0000004344437220 */ /* 0x000fe40000410000 */
[C---:B------:R-:W-:Y:S02]  /*cd00*/  FADD.FTZ R65, R242.reuse, R65 ;  /* 0x00000041f2417221 */ /* 0x040fe40000010000 */
[----:B------:R-:W-:Y:S02]  /*cd10*/  FADD.FTZ R64, R69, R64 ;  /* 0x0000004045407221 */ /* 0x000fe40000010000 */
[C---:B------:R-:W-:Y:S01]  /*cd20*/  FFMA.FTZ R67, R241.reuse, R70, R67 ;  /* 0x00000046f1437223 */ /* 0x040fe20000010043 */
[----:B------:R-:W-:Y:S01]  /*cd30*/  FSEL R241, R241, R66, !P0 ;  /* 0x00000042f1f17208 */ /* 0x000fe20004000000 */
[----:B------:R-:W-:Y:S01]  /*cd40*/  HFMA2.MMA R66, -RZ, RZ, 0, 1.1920928955078125e-07 ;  /* 0x00000002ff427435 */ /* 0x000fe200000001ff */
[----:B------:R-:W-:-:S02]  /*cd50*/  FSEL R242, R242, R65, !P0 ;  /* 0x00000041f2f27208 */ /* 0x000fc40004000000 */
[----:B------:R-:W-:Y:S02]  /*cd60*/  FSEL R69, R69, R64, !P0 ;  /* 0x0000004045457208 */ /* 0x000fe40004000000 */
[----:B------:R-:W-:Y:S02]  /*cd70*/  FSEL R68, R68, R67, !P0 ;  /* 0x0000004344447208 */ /* 0x000fe40004000000 */
[----:B------:R-:W-:Y:S02]  /*cd80*/  MOV R65, R241 ;  /* 0x000000f100417202 */ /* 0x000fe40000000f00 */
[----:B------:R-:W-:Y:S02]  /*cd90*/  MOV R64, 0xcdb0 ;  /* 0x0000cdb000407802 */ /* 0x000fe40000000f00 */
[----:B------:R-:W-:Y:S05]  /*cda0*/  CALL.REL.NOINC `($__internal_122_$__cuda_sm70_shflsync_up) ;  /* 0x00001aa000007944 */ /* 0x000fea0003c00000 */
[----:B-1----:R-:W-:Y:S01]  /*cdb0*/  MOV R67, R66 ;  /* 0x0000004200437202 */ /* 0x002fe20000000f00 */
[----:B------:R-:W-:Y:S01]  /*cdc0*/  HFMA2.MMA R66, -RZ, RZ, 0, 1.1920928955078125e-07 ;  /* 0x00000002ff427435 */ /* 0x000fe200000001ff */
[----:B------:R-:W-:Y:S02]  /*cdd0*/  MOV R65, R68 ;  /* 0x0000004400417202 */ /* 0x000fe40000000f00 */
[----:B------:R-:W-:-:S02]  /*cde0*/  MOV R245, RZ ;  /* 0x000000ff00f57202 */ /* 0x000fc40000000f00 */
[----:B------:R-:W-:Y:S02]  /*cdf0*/  MOV R244, 0xffffffff ;  /* 0xffffffff00f47802 */ /* 0x000fe40000000f00 */
[----:B------:R-:W-:Y:S02]  /*ce00*/  MOV R64, 0xce20 ;  /* 0x0000ce2000407802 */ /* 0x000fe40000000f00 */
[----:B------:R-:W-:Y:S05]  /*ce10*/  CALL.REL.NOINC `($__internal_122_$__cuda_sm70_shflsync_up) ;  /* 0x00001a3000007944 */ /* 0x000fea0003c00000 */
[----:B-1----:R-:W-:Y:S01]  /*ce20*/  MOV R70, R66 ;  /* 0x0000004200467202 */ /* 0x002fe20000000f00 */
[----:B------:R-:W-:Y:S01]  /*ce30*/  HFMA2.MMA R66, -RZ, RZ, 0, 1.1920928955078125e-07 ;  /* 0x00000002ff427435 */ /* 0x000fe200000001ff */
[----:B------:R-:W-:Y:S02]  /*ce40*/  MOV R65, R69 ;  /* 0x0000004500417202 */ /* 0x000fe40000000f00 */
[----:B------:R-:W-:Y:S02]  /*ce50*/  MOV R245, RZ ;  /* 0x000000ff00f57202 */ /* 0x000fe40000000f00 */
[----:B------:R-:W-:Y:S02]  /*ce60*/  MOV R244, 0xffffffff ;  /* 0xffffffff00f47802 */ /* 0x000fe40000000f00 */
[----:B------:R-:W-:-:S02]  /*ce70*/  MOV R64, 0xce90 ;  /* 0x0000ce9000407802 */ /* 0x000fc40000000f00 */
[----:B------:R-:W-:Y:S05]  /*ce80*/  CALL.REL.NOINC `($__internal_122_$__cuda_sm70_shflsync_up) ;  /* 0x000019c000007944 */ /* 0x000fea0003c00000 */
[----:B-1----:R-:W-:Y:S01]  /*ce90*/  MOV R71, R66 ;  /* 0x0000004200477202 */ /* 0x002fe20000000f00 */
[----:B------:R-:W-:Y:S01]  /*cea0*/  HFMA2.MMA R66, -RZ, RZ, 0, 1.1920928955078125e-07 ;  /* 0x00000002ff427435 */ /* 0x000fe200000001ff */
[----:B------:R-:W-:-:S02]  /*ceb0*/  MOV R65, R242 ;  /* 0x000000f200417202 */ /* 0x000fc40000000f00 */
[----:B------:R-:W-:Y:S02]  /*cec0*/  MOV R245, RZ ;  /* 0x000000ff00f57202 */ /* 0x000fe40000000f00 */
[----:B------:R-:W-:Y:S02]  /*ced0*/  MOV R244, 0xffffffff ;  /* 0xffffffff00f47802 */ /* 0x000fe40000000f00 */
[----:B------:R-:W-:Y:S02]  /*cee0*/  MOV R64, 0xcf00 ;  /* 0x0000cf0000407802 */ /* 0x000fe40000000f00 */
[----:B------:R-:W-:Y:S05]  /*cef0*/  CALL.REL.NOINC `($__internal_122_$__cuda_sm70_shflsync_up) ;  /* 0x0000195000007944 */ /* 0x000fea0003c00000 */
[----:B------:R-:W-:Y:S01]  /*cf00*/  ISETP.GE.AND P0, PT, R85, 0x2, PT ;  /* 0x000000025500780c */ /* 0x000fe20003f06270 */
[----:B-1----:R-:W-:Y:S01]  /*cf10*/  FMUL.FTZ R64, R68, R66 ;  /* 0x0000004244407220 */ /* 0x002fe20000410000 */
[----:B------:R-:W-:Y:S01]  /*cf20*/  MOV R245, RZ ;  /* 0x000000ff00f57202 */ /* 0x000fe20000000f00 */
[CC--:B------:R-:W-:Y:S02]  /*cf30*/  FMUL.FTZ R65, R71.reuse, R68.reuse ;  /* 0x0000004447417220 */ /* 0x0c0fe40000410000 */
[----:B------:R-:W-:Y:S02]  /*cf40*/  FFMA.FTZ R244, R71, R241, -R64 ;  /* 0x000000f147f47223 */ /* 0x000fe40000010840 */
[----:B------:R-:W-:-:S02]  /*cf50*/  FMUL.FTZ R64, R67, R68 ;  /* 0x0000004443407220 */ /* 0x000fc40000410000 */
[----:B------:R-:W-:Y:S01]  /*cf60*/  FFMA.FTZ R65, R241, R66, R65 ;  /* 0x00000042f1417223 */ /* 0x000fe20000010041 */
[----:B------:R-:W-:Y:S01]  /*cf70*/  HFMA2.MMA R66, -RZ, RZ, 0, 2.384185791015625e-07 ;  /* 0x00000004ff427435 */ /* 0x000fe200000001ff */
[C---:B------:R-:W-:Y:S01]  /*cf80*/  FFMA.FTZ R71, R70.reuse, R241, R64 ;  /* 0x000000f146477223 */ /* 0x040fe20000010040 */
[----:B------:R-:W-:Y:S01]  /*cf90*/  MOV R64, 0xd040 ;  /* 0x0000d04000407802 */ /* 0x000fe20000000f00 */
[----:B------:R-:W-:Y:S02]  /*cfa0*/  FMUL.FTZ R70, R70, R68 ;  /* 0x0000004446467220 */ /* 0x000fe40000410000 */
[----:B------:R-:W-:Y:S01]  /*cfb0*/  @P0 FADD.FTZ R69, R69, R244 ;  /* 0x000000f445450221 */ /* 0x000fe20000010000 */
[----:B------:R-:W-:Y:S01]  /*cfc0*/  FSEL R68, R68, R71, !P0 ;  /* 0x0000004744447208 */ /* 0x000fe20004000000 */
[----:B------:R-:W-:Y:S01]  /*cfd0*/  @P0 FFMA.FTZ R241, R67, R241, -R70 ;  /* 0x000000f143f10223 */ /* 0x000fe20000010846 */
[----:B------:R-:W-:Y:S01]  /*cfe0*/  MOV R244, 0xffffffff ;  /* 0xffffffff00f47802 */ /* 0x000fe20000000f00 */
[----:B------:R-:W-:Y:S01]  /*cff0*/  @P0 FADD.FTZ R242, R242, R65 ;  /* 0x00000041f2f20221 */ /* 0x000fe20000010000 */
[----:B------:R-:W-:-:S02]  /*d000*/  MOV R71, R69 ;  /* 0x0000004500477202 */ /* 0x000fc40000000f00 */
[----:B------:R-:W-:Y:S02]  /*d010*/  MOV R65, R241 ;  /* 0x000000f100417202 */ /* 0x000fe40000000f00 */
[----:B------:R-:W-:Y:S02]  /*d020*/  MOV R69, R242 ;  /* 0x000000f200457202 */ /* 0x000fe40000000f00 */
[----:B------:R-:W-:Y:S05]  /*d030*/  CALL.REL.NOINC `($__internal_122_$__cuda_sm70_shflsync_up) ;  /* 0x0000181000007944 */ /* 0x000fea0003c00000 */
[----:B-1----:R-:W-:Y:S01]  /*d040*/  MOV R67, R66 ;  /* 0x0000004200437202 */ /* 0x002fe20000000f00 */
[----:B------:R-:W-:Y:S01]  /*d050*/  HFMA2.MMA R66, -RZ, RZ, 0, 2.384185791015625e-07 ;  /* 0x00000004ff427435 */ /* 0x000fe200000001ff */
[----:B------:R-:W-:Y:S02]  /*d060*/  MOV R65, R68 ;  /* 0x0000004400417202 */ /* 0x000fe40000000f00 */
[----:B------:R-:W-:Y:S02]  /*d070*/  MOV R245, RZ ;  /* 0x000000ff00f57202 */ /* 0x000fe40000000f00 */
[----:B------:R-:W-:Y:S02]  /*d080*/  MOV R244, 0xffffffff ;  /* 0xffffffff00f47802 */ /* 0x000fe40000000f00 */
[----:B------:R-:W-:-:S02]  /*d090*/  MOV R64, 0xd0b0 ;  /* 0x0000d0b000407802 */ /* 0x000fc40000000f00 */
[----:B------:R-:W-:Y:S05]  /*d0a0*/  CALL.REL.NOINC `($__internal_122_$__cuda_sm70_shflsync_up) ;  /* 0x000017a000007944 */ /* 0x000fea0003c00000 */
[----:B-1----:R-:W-:Y:S01]  /*d0b0*/  MOV R70, R66 ;  /* 0x0000004200467202 */ /* 0x002fe20000000f00 */
[----:B------:R-:W-:Y:S01]  /*d0c0*/  HFMA2.MMA R66, -RZ, RZ, 0, 2.384185791015625e-07 ;  /* 0x00000004ff427435 */ /* 0x000fe200000001ff */
[----:B------:R-:W-:-:S02]  /*d0d0*/  MOV R65, R71 ;  /* 0x0000004700417202 */ /* 0x000fc40000000f00 */
[----:B------:R-:W-:Y:S02]  /*d0e0*/  MOV R245, RZ ;  /* 0x000000ff00f57202 */ /* 0x000fe40000000f00 */
[----:B------:R-:W-:Y:S02]  /*d0f0*/  MOV R244, 0xffffffff ;  /* 0xffffffff00f47802 */ /* 0x000fe40000000f00 */
[----:B------:R-:W-:Y:S02]  /*d100*/  MOV R64, 0xd120 ;  /* 0x0000d12000407802 */ /* 0x000fe40000000f00 */
[----:B------:R-:W-:Y:S05]  /*d110*/  CALL.REL.NOINC `($__internal_122_$__cuda_sm70_shflsync_up) ;  /* 0x0000173000007944 */ /* 0x000fea0003c00000 */
[----:B-1----:R-:W-:Y:S01]  /*d120*/  MOV R242, R66 ;  /* 0x0000004200f27202 */ /* 0x002fe20000000f00 */
[----:B------:R-:W-:Y:S01]  /*d130*/  HFMA2.MMA R66, -RZ, RZ, 0, 2.384185791015625e-07 ;  /* 0x00000004ff427435 */ /* 0x000fe200000001ff */
[----:B------:R-:W-:Y:S02]  /*d140*/  MOV R65, R69 ;  /* 0x0000004500417202 */ /* 0x000fe40000000f00 */
[----:B------:R-:W-:Y:S02]  /*d150*/  MOV R245, RZ ;  /* 0x000000ff00f57202 */ /* 0x000fe40000000f00 */
[----:B------:R-:W-:-:S02]  /*d160*/  MOV R244, 0xffffffff ;  /* 0xffffffff00f47802 */ /* 0x000fc40000000f00 */
[----:B------:R-:W-:Y:S02]  /*d170*/  MOV R64, 0xd190 ;  /* 0x0000d19000407802 */ /* 0x000fe40000000f00 */
[----:B------:R-:W-:Y:S05]  /*d180*/  CALL.REL.NOINC `($__internal_122_$__cuda_sm70_shflsync_up) ;  /* 0x000016c000007944 */ /* 0x000fea0003c00000 */
[----:B-1----:R-:W-:Y:S01]  /*d190*/  FMUL.FTZ R64, R68, R66 ;  /* 0x0000004244407220 */ /* 0x002fe20000410000 */
[----:B------:R-:W-:Y:S01]  /*d1a0*/  ISETP.GE.AND P0, PT, R85, 0x4, PT ;  /* 0x000000045500780c */ /* 0x000fe20003f06270 */
[CC--:B------:R-:W-:Y:S01]  /*d1b0*/  FMUL.FTZ R65, R242.reuse, R68.reuse ;  /* 0x00000044f2417220 */ /* 0x0c0fe20000410000 */
[----:B------:R-:W-:Y:S01]  /*d1c0*/  MOV R245, RZ ;  /* 0x000000ff00f57202 */ /* 0x000fe20000000f00 */
[-C--:B------:R-:W-:Y:S01]  /*d1d0*/  FFMA.FTZ R242, R242, R241.reuse, -R64 ;  /* 0x000000f1f2f27223 */ /* 0x080fe20000010840 */
[----:B------:R-:W-:Y:S01]  /*d1e0*/  MOV R244, 0xffffffff ;  /* 0xffffffff00f47802 */ /* 0x000fe20000000f00 */
[----:B------:R-:W-:Y:S02]  /*d1f0*/  FMUL.FTZ R64, R67, R68 ;  /* 0x0000004443407220 */ /* 0x000fe40000410000 */
[----:B------:R-:W-:Y:S02]  /*d200*/  FFMA.FTZ R66, R241, R66, R65 ;  /* 0x00000042f1427223 */ /* 0x000fe40000010041 */
[C---:B------:R-:W-:Y:S01]  /*d210*/  FFMA.FTZ R65, R70.reuse, R241, R64 ;  /* 0x000000f146417223 */ /* 0x040fe20000010040 */
[----:B------:R-:W-:Y:S01]  /*d220*/  MOV R64, 0xd2b0 ;  /* 0x0000d2b000407802 */ /* 0x000fe20000000f00 */
[----:B------:R-:W-:-:S02]  /*d230*/  FMUL.FTZ R70, R70, R68 ;  /* 0x0000004446467220 */ /* 0x000fc40000410000 */
[----:B------:R-:W-:Y:S01]  /*d240*/  @P0 FADD.FTZ R69, R69, R66 ;  /* 0x0000004245450221 */ /* 0x000fe20000010000 */
[----:B------:R-:W-:Y:S01]  /*d250*/  HFMA2.MMA R66, -RZ, RZ, 0, 4.76837158203125e-07 ;  /* 0x00000008ff427435 */ /* 0x000fe200000001ff */
[----:B------:R-:W-:Y:S01]  /*d260*/  @P0 FFMA.FTZ R241, R67, R241, -R70 ;  /* 0x000000f143f10223 */ /* 0x000fe20000010846 */
[----:B------:R-:W-:Y:S01]  /*d270*/  FSEL R68, R68, R65, !P0 ;  /* 0x0000004144447208 */ /* 0x000fe20004000000 */
[----:B------:R-:W-:-:S03]  /*d280*/  @P0 FADD.FTZ R71, R71, R242 ;  /* 0x000000f247470221 */ /* 0x000fc60000010000 */
[----:B------:R-:W-:Y:S02]  /*d290*/  MOV R65, R241 ;  /* 0x000000f100417202 */ /* 0x000fe40000000f00 */
[----:B------:R-:W-:Y:S05]  /*d2a0*/  CALL.REL.NOINC `($__internal_122_$__cuda_sm70_shflsync_up) ;  /* 0x000015a000007944 */ /* 0x000fea0003c00000 */
[----:B-1----:R-:W-:Y:S01]  /*d2b0*/  MOV R67, R66 ;  /* 0x0000004200437202 */ /* 0x002fe20000000f00 */
[----:B------:R-:W-:Y:S01]  /*d2c0*/  HFMA2.MMA R66, -RZ, RZ, 0, 4.76837158203125e-07 ;  /* 0x00000008ff427435 */ /* 0x000fe200000001ff */
[----:B------:R-:W-:Y:S02]  /*d2d0*/  MOV R65, R68 ;  /* 0x0000004400417202 */ /* 0x000fe40000000f00 */
[----:B------:R-:W-:Y:S02]  /*d2e0*/  MOV R245, RZ ;  /* 0x000000ff00f57202 */ /* 0x000fe40000000f00 */
[----:B------:R-:W-:Y:S02]  /*d2f0*/  MOV R244, 0xffffffff ;  /* 0xffffffff00f47802 */ /* 0x000fe40000000f00 */
[----:B------:R-:W-:Y:S02]  /*d300*/  MOV R64, 0xd320 ;  /* 0x0000d32000407802 */ /* 0x000fe40000000f00 */
[----:B------:R-:W-:Y:S05]  /*d310*/  CALL.REL.NOINC `($__internal_122_$__cuda_sm70_shflsync_up) ;  /* 0x0000153000007944 */ /* 0x000fea0003c00000 */
[----:B-1----:R-:W-:Y:S01]  /*d320*/  MOV R70, R66 ;  /* 0x0000004200467202 */ /* 0x002fe20000000f00 */
[----:B------:R-:W-:Y:S01]  /*d330*/  HFMA2.MMA R66, -RZ, RZ, 0, 4.76837158203125e-07 ;  /* 0x00000008ff427435 */ /* 0x000fe200000001ff */
[----:B------:R-:W-:-:S02]  /*d340*/  MOV R65, R71 ;  /* 0x0000004700417202 */ /* 0x000fc40000000f00 */
[----:B------:R-:W-:Y:S02]  /*d350*/  MOV R245, RZ ;  /* 0x000000ff00f57202 */ /* 0x000fe40000000f00 */
[----:B------:R-:W-:Y:S02]  /*d360*/  MOV R244, 0xffffffff ;  /* 0xffffffff00f47802 */ /* 0x000fe40000000f00 */
[----:B------:R-:W-:Y:S02]  /*d370*/  MOV R64, 0xd390 ;  /* 0x0000d39000407802 */ /* 0x000fe40000000f00 */
[----:B------:R-:W-:Y:S05]  /*d380*/  CALL.REL.NOINC `($__internal_122_$__cuda_sm70_shflsync_up) ;  /* 0x000014c000007944 */ /* 0x000fea0003c00000 */
[----:B-1----:R-:W-:Y:S01]  /*d390*/  MOV R242, R66 ;  /* 0x0000004200f27202 */ /* 0x002fe20000000f00 */
[----:B------:R-:W-:Y:S01]  /*d3a0*/  HFMA2.MMA R66, -RZ, RZ, 0, 4.76837158203125e-07 ;  /* 0x00000008ff427435 */ /* 0x000fe200000001ff */
[----:B------:R-:W-:Y:S02]  /*d3b0*/  MOV R65, R69 ;  /* 0x0000004500417202 */ /* 0x000fe40000000f00 */
[----:B------:R-:W-:Y:S02]  /*d3c0*/  MOV R245, RZ ;  /* 0x000000ff00f57202 */ /* 0x000fe40000000f00 */
[----:B------:R-:W-:-:S02]  /*d3d0*/  MOV R244, 0xffffffff ;  /* 0xffffffff00f47802 */ /* 0x000fc40000000f00 */
[----:B------:R-:W-:Y:S02]  /*d3e0*/  MOV R64, 0xd400 ;  /* 0x0000d40000407802 */ /* 0x000fe40000000f00 */
[----:B------:R-:W-:Y:S05]  /*d3f0*/  CALL.REL.NOINC `($__internal_122_$__cuda_sm70_shflsync_up) ;  /* 0x0000145000007944 */ /* 0x000fea0003c00000 */
[----:B------:R-:W-:Y:S01]  /*d400*/  ISETP.GE.AND P0, PT, R85, 0x8, PT ;  /* 0x000000085500780c */ /* 0x000fe20003f06270 */
[----:B-1----:R-:W-:Y:S01]  /*d410*/  FMUL.FTZ R64, R68, R66 ;  /* 0x0000004244407220 */ /* 0x002fe20000410000 */
[----:B------:R-:W-:Y:S01]  /*d420*/  MOV R245, RZ ;  /* 0x000000ff00f57202 */ /* 0x000fe20000000f00 */
[-C--:B------:R-:W-:Y:S01]  /*d430*/  FMUL.FTZ R65, R67, R68.reuse ;  /* 0x0000004443417220 */ /* 0x080fe20000410000 */
[----:B------:R-:W-:Y:S01]  /*d440*/  MOV R244, 0xffffffff ;  /* 0xffffffff00f47802 */ /* 0x000fe20000000f00 */
[CC--:B------:R-:W-:Y:S02]  /*d450*/  FFMA.FTZ R64, R242.reuse, R241.reuse, -R64 ;  /* 0x000000f1f2407223 */ /* 0x0c0fe40000010840 */
[-C--:B------:R-:W-:Y:S02]  /*d460*/  FMUL.FTZ R242, R242, R68.reuse ;  /* 0x00000044f2f27220 */ /* 0x080fe40000410000 */
[C---:B------:R-:W-:Y:S02]  /*d470*/  FFMA.FTZ R65, R70.reuse, R241, R65 ;  /* 0x000000f146417223 */ /* 0x040fe40000010041 */
[----:B------:R-:W-:-:S02]  /*d480*/  FMUL.FTZ R70, R70, R68 ;  /* 0x0000004446467220 */ /* 0x000fc40000410000 */
[----:B------:R-:W-:Y:S01]  /*d490*/  FFMA.FTZ R242, R241, R66, R242 ;  /* 0x00000042f1f27223 */ /* 0x000fe200000100f2 */
[----:B------:R-:W-:Y:S01]  /*d4a0*/  HFMA2.MMA R66, -RZ, RZ, 0, 9.5367431640625e-07 ;  /* 0x00000010ff427435 */ /* 0x000fe200000001ff */
[----:B------:R-:W-:Y:S01]  /*d4b0*/  @P0 FFMA.FTZ R241, R67, R241, -R70 ;  /* 0x000000f143f10223 */ /* 0x000fe20000010846 */
[----:B------:R-:W-:Y:S01]  /*d4c0*/  FSEL R68, R68, R65, !P0 ;  /* 0x0000004144447208 */ /* 0x000fe20004000000 */
[----:B------:R-:W-:Y:S01]  /*d4d0*/  @P0 FADD.FTZ R71, R71, R64 ;  /* 0x0000004047470221 */ /* 0x000fe20000010000 */
[----:B------:R-:W-:Y:S01]  /*d4e0*/  MOV R64, 0xd540 ;  /* 0x0000d54000407802 */ /* 0x000fe20000000f00 */
[----:B------:R-:W-:Y:S01]  /*d4f0*/  @P0 FADD.FTZ R69, R69, R242 ;  /* 0x000000f245450221 */ /* 0x000fe20000010000 */
[----:B------:R-:W-:Y:S02]  /*d500*/  MOV R65, R241 ;  /* 0x000000f100417202 */ /* 0x000fe40000000f00 */
[----:B------:R-:W-:Y:S02]  /*d510*/  MOV R243, R71 ;  /* 0x0000004700f37202 */ /* 0x000fe40000000f00 */
[----:B------:R-:W-:-:S02]  /*d520*/  MOV R242, R69 ;  /* 0x0000004500f27202 */ /* 0x000fc40000000f00 */
[----:B------:R-:W-:Y:S05]  /*d530*/  CALL.REL.NOINC `($__internal_122_$__cuda_sm70_shflsync_up) ;  /* 0x0000131000007944 */ /* 0x000fea0003c00000 */
[----:B-1----:R-:W-:Y:S01]  /*d540*/  MOV R67, R66 ;  /* 0x0000004200437202 */ /* 0x002fe20000000f00 */
[----:B------:R-:W-:Y:S01]  /*d550*/  HFMA2.MMA R66, -RZ, RZ, 0, 9.5367431640625e-07 ;  /* 0x00000010ff427435 */ /* 0x000fe200000001ff */
[----:B------:R-:W-:-:S02]  /*d560*/  MOV R65, R68 ;  /* 0x0000004400417202 */ /* 0x000fc40000000f00 */
[----:B------:R-:W-:Y:S02]  /*d570*/  MOV R245, RZ ;  /* 0x000000ff00f57202 */ /* 0x000fe40000000f00 */
[----:B------:R-:W-:Y:S02]  /*d580*/  MOV R244, 0xffffffff ;  /* 0xffffffff00f47802 */ /* 0x000fe40000000f00 */
[----:B------:R-:W-:Y:S02]  /*d590*/  MOV R64, 0xd5b0 ;  /* 0x0000d5b000407802 */ /* 0x000fe40000000f00 */
[----:B------:R-:W-:Y:S05]  /*d5a0*/  CALL.REL.NOINC `($__internal_122_$__cuda_sm70_shflsync_up) ;  /* 0x000012a000007944 */ /* 0x000fea0003c00000 */
[----:B-1----:R-:W-:Y:S01]  /*d5b0*/  MOV R70, R66 ;  /* 0x0000004200467202 */ /* 0x002fe20000000f00 */
[----:B------:R-:W-:Y:S01]  /*d5c0*/  HFMA2.MMA R66, -RZ, RZ, 0, 9.5367431640625e-07 ;  /* 0x00000010ff427435 */ /* 0x000fe200000001ff */
[----:B------:R-:W-:Y:S02]  /*d5d0*/  MOV R65, R71 ;  /* 0x0000004700417202 */ /* 0x000fe40000000f00 */
[----:B------:R-:W-:Y:S02]  /*d5e0*/  MOV R245, RZ ;  /* 0x000000ff00f57202 */ /* 0x000fe40000000f00 */
[----:B------:R-:W-:-:S02]  /*d5f0*/  MOV R244, 0xffffffff ;  /* 0xffffffff00f47802 */ /* 0x000fc40000000f00 */
[----:B------:R-:W-:Y:S02]  /*d600*/  MOV R64, 0xd620 ;  /* 0x0000d62000407802 */ /* 0x000fe40000000f00 */
[----:B------:R-:W-:Y:S05]  /*d610*/  CALL.REL.NOINC `($__internal_122_$__cuda_sm70_shflsync_up) ;  /* 0x0000123000007944 */ /* 0x000fea0003c00000 */
[----:B-1----:R-:W-:Y:S01]  /*d620*/  MOV R71, R66 ;  /* 0x0000004200477202 */ /* 0x002fe20000000f00 */
[----:B------:R-:W-:Y:S01]  /*d630*/  HFMA2.MMA R66, -RZ, RZ, 0, 9.5367431640625e-07 ;  /* 0x00000010ff427435 */ /* 0x000fe200000001ff */
[----:B------:R-:W-:Y:S02]  /*d640*/  MOV R65, R69 ;  /* 0x0000004500417202 */ /* 0x000fe40000000f00 */
[----:B------:R-:W-:Y:S02]  /*d650*/  MOV R245, RZ ;  /* 0x000000ff00f57202 */ /* 0x000fe40000000f00 */
[----:B------:R-:W-:Y:S02]  /*d660*/  MOV R244, 0xffffffff ;  /* 0xffffffff00f47802 */ /* 0x000fe40000000f00 */
[----:B------:R-:W-:Y:S02]  /*d670*/  MOV R64, 0xd690 ;  /* 0x0000d69000407802 */ /* 0x000fe40000000f00 */
[----:B------:R-:W-:Y:S05]  /*d680*/  CALL.REL.NOINC `($__internal_122_$__cuda_sm70_shflsync_up) ;  /* 0x000011c000007944 */ /* 0x000fea0003c00000 */
[----:B-1----:R-:W-:Y:S05]  /*d690*/  BRA `(.L_x_5078) ;  /* 0xffff7eb000007947 */ /* 0x002fea000383ffff */
.L_x_4975:
[----:B-1----:R-:W-:Y:S01]  /*d6a0*/  HFMA2.MMA R66, -RZ, RZ, 0, 5.9604644775390625e-08 ;  /* 0x00000001ff427435 */ /* 0x002fe200000001ff */
[----:B------:R-:W-:Y:S02]  /*d6b0*/  MOV R65, R69 ;  /* 0x0000004500417202 */ /* 0x000fe40000000f00 */
[----:B------:R-:W-:-:S02]  /*d6c0*/  MOV R245, RZ ;  /* 0x000000ff00f57202 */ /* 0x000fc40000000f00 */
[----:B------:R-:W-:Y:S02]  /*d6d0*/  MOV R244, 0xffffffff ;  /* 0xffffffff00f47802 */ /* 0x000fe40000000f00 */
[----:B------:R-:W-:Y:S02]  /*d6e0*/  MOV R64, 0xd700 ;  /* 0x0000d70000407802 */ /* 0x000fe40000000f00 */
[----:B0-2---:R-:W-:Y:S05]  /*d6f0*/  CALL.REL.NOINC `($__internal_122_$__cuda_sm70_shflsync_up) ;  /* 0x0000115000007944 */ /* 0x005fea0003c00000 */
[----:B-1----:R-:W-:Y:S01]  /*d700*/  MOV R67, R66 ;  /* 0x0000004200437202 */ /* 0x002fe20000000f00 */
[----:B------:R-:W-:Y:S01]  /*d710*/  HFMA2.MMA R66, -RZ, RZ, 0, 5.9604644775390625e-08 ;  /* 0x00000001ff427435 */ /* 0x000fe200000001ff */
[----:B------:R-:W-:Y:S02]  /*d720*/  MOV R65, R68 ;  /* 0x0000004400417202 */ /* 0x000fe40000000f00 */
[----:B------:R-:W-:Y:S02]  /*d730*/  MOV R245, RZ ;  /* 0x000000ff00f57202 */ /* 0x000fe40000000f00 */
[----:B------:R-:W-:Y:S02]  /*d740*/  MOV R244, 0xffffffff ;  /* 0xffffffff00f47802 */ /* 0x000fe40000000f00 */
[----:B------:R-:W-:-:S02]  /*d750*/  MOV R64, 0xd770 ;  /* 0x0000d77000407802 */ /* 0x000fc40000000f00 */
        /* <DEDUP_REMOVED lines=8> */
[----:B-1----:R-:W-:Y:S01]  /*d7e0*/  MOV R70, R66 ;  /* 0x0000004200467202 */ /* 0x002fe20000000f00 */
[----:B------:R-:W-:Y:S01]  /*d7f0*/  HFMA2.MMA R66, -RZ, RZ, 0, 5.9604644775390625e-08 ;  /* 0x00000001ff427435 */ /* 0x000fe200000001ff */
[----:B------:R-:W-:Y:S02]  /*d800*/  MOV R65, R241 ;  /* 0x000000f100417202 */ /* 0x000fe40000000f00 */
[----:B------:R-:W-:Y:S02]  /*d810*/  MOV R245, RZ ;  /* 0x000000ff00f57202 */ /* 0x000fe40000000f00 */
[----:B------:R-:W-:-:S02]  /*d820*/  MOV R244, 0xffffffff ;  /* 0xffffffff00f47802 */ /* 0x000fc40000000f00 */
[----:B------:R-:W-:Y:S02]  /*d830*/  MOV R64, 0xd850 ;  /* 0x0000d85000407802 */ /* 0x000fe40000000f00 */
[----:B------:R-:W-:Y:S05]  /*d840*/  CALL.REL.NOINC `($__internal_122_$__cuda_sm70_shflsync_up) ;  /* 0x0000100000007944 */ /* 0x000fea0003c00000 */
[----:B-1----:R-:W-:Y:S01]  /*d850*/  MOV R241, R66 ;  /* 0x0000004200f17202 */ /* 0x002fe20000000f00 */
[----:B------:R-:W-:Y:S01]  /*d860*/  HFMA2.MMA R66, -RZ, RZ, 0, 0 ;  /* 0x00000000ff427435 */ /* 0x000fe200000001ff */
[----:B------:R-:W-:Y:S02]  /*d870*/  MOV R64, R60 ;  /* 0x0000003c00407202 */ /* 0x000fe40000000f00 */
[----:B------:R-:W-:Y:S02]  /*d880*/  MOV R69, R67 ;  /* 0x0000004300457202 */ /* 0x000fe40000000f00 */
[----:B------:R-:W-:Y:S02]  /*d890*/  MOV R71, R70 ;  /* 0x0000004600477202 */ /* 0x000fe40000000f00 */
[----:B------:R-:W-:Y:S02]  /*d8a0*/  MOV R65, 0xd8c0 ;  /* 0x0000d8c000417802 */ /* 0x000fe40000000f00 */
[----:B------:R-:W-:Y:S05]  /*d8b0*/  CALL.REL.NOINC `($__internal_121_$__cuda_sm70_shflsync_idx_p) ;  /* 0x00000f0000007944 */ /* 0x000fea0003c00000 */
[----:B-1----:R-:W-:Y:S01]  /*d8c0*/  MOV R70, R66 ;  /* 0x0000004200467202 */ /* 0x002fe20000000f00 */
[----:B------:R-:W-:Y:S01]  /*d8d0*/  HFMA2.MMA R66, -RZ, RZ, 0, 0 ;  /* 0x00000000ff427435 */ /* 0x000fe200000001ff */
[----:B------:R-:W-:-:S02]  /*d8e0*/  MOV R64, R61 ;  /* 0x0000003d00407202 */ /* 0x000fc40000000f00 */
[----:B------:R-:W-:-:S03]  /*d8f0*/  MOV R65, 0xd910 ;  /* 0x0000d91000417802 */ /* 0x000fc60000000f00 */
[----:B0-2---:R-:W-:Y:S05]  /*d900*/  CALL.REL.NOINC `($__internal_121_$__cuda_sm70_shflsync_idx_p) ;  /* 0x00000eb000007944 */ /* 0x005fea0003c00000 */
[----:B-1----:R-:W-:Y:S01]  /*d910*/  MOV R242, R66 ;  /* 0x0000004200f27202 */ /* 0x002fe20000000f00 */
[----:B------:R-:W-:Y:S01]  /*d920*/  HFMA2.MMA R66, -RZ, RZ, 0, 0 ;  /* 0x00000000ff427435 */ /* 0x000fe200000001ff */
[----:B------:R-:W-:Y:S02]  /*d930*/  MOV R64, R62 ;  /* 0x0000003e00407202 */ /* 0x000fe40000000f00 */
        /* <DEDUP_REMOVED lines=8> */
[----:B0-2---:R-:W-:Y:S05]  /*d9c0*/  BRA `(.L_x_5079) ;  /* 0xffff7e4000007947 */ /* 0x005fea000383ffff */
.L_x_4978:
[----:B------:R-:W-:Y:S01]  /*d9d0*/  HFMA2.MMA R66, -RZ, RZ, 0, 5.9604644775390625e-08 ;  /* 0x00000001ff427435 */ /* 0x000fe200000001ff */
[----:B------:R-:W-:-:S02]  /*d9e0*/  MOV R243, R71 ;  /* 0x0000004700f37202 */ /* 0x000fc40000000f00 */
[----:B------:R-:W-:Y:S02]  /*d9f0*/  MOV R242, 0x1f ;  /* 0x0000001f00f27802 */ /* 0x000fe40000000f00 */
[----:B------:R-:W-:Y:S02]  /*da00*/  MOV R65, 0xffffffff ;  /* 0xffffffff00417802 */ /* 0x000fe40000000f00 */
[----:B------:R-:W-:Y:S02]  /*da10*/  MOV R64, 0xda30 ;  /* 0x0000da3000407802 */ /* 0x000fe40000000f00 */
[----:B------:R-:W-:Y:S05]  /*da20*/  CALL.REL.NOINC `($__internal_120_$__cuda_sm70_shflsync_down) ;  /* 0x00000d5000007944 */ /* 0x000fea0003c00000 */
[----:B-1----:R-:W-:Y:S01]  /*da30*/  MOV R70, R66 ;  /* 0x0000004200467202 */ /* 0x002fe20000000f00 */
[----:B------:R-:W-:Y:S05]  /*da40*/  BRA `(.L_x_5080) ;  /* 0xffff90e000007947 */ /* 0x000fea000383ffff */
.L_x_4979:
[----:B------:R-:W-:Y:S01]  /*da50*/  HFMA2.MMA R66, -RZ, RZ, 0, 5.9604644775390625e-08 ;  /* 0x00000001ff427435 */ /* 0x000fe200000001ff */
[----:B------:R-:W-:Y:S02]  /*da60*/  MOV R243, R69 ;  /* 0x0000004500f37202 */ /* 0x000fe40000000f00 */
[----:B------:R-:W-:Y:S02]  /*da70*/  MOV R242, 0x1f ;  /* 0x0000001f00f27802 */ /* 0x000fe40000000f00 */
[----:B------:R-:W-:-:S02]  /*da80*/  MOV R65, 0xffffffff ;  /* 0xffffffff00417802 */ /* 0x000fc40000000f00 */
[----:B------:R-:W-:Y:S02]  /*da90*/  MOV R64, 0xdab0 ;  /* 0x0000dab000407802 */ /* 0x000fe40000000f00 */
[----:B01----:R-:W-:Y:S05]  /*daa0*/  CALL.REL.NOINC `($__internal_120_$__cuda_sm70_shflsync_down) ;  /* 0x00000cd000007944 */ /* 0x003fea0003c00000 */
[----:B-1----:R-:W-:Y:S01]  /*dab0*/  MOV R69, R66 ;  /* 0x0000004200457202 */ /* 0x002fe20000000f00 */
[----:B------:R-:W-:Y:S01]  /*dac0*/  HFMA2.MMA R66, -RZ, RZ, 0, 5.9604644775390625e-08 ;  /* 0x00000001ff427435 */ /* 0x000fe200000001ff */
[----:B------:R-:W-:Y:S02]  /*dad0*/  MOV R243, R68 ;  /* 0x0000004400f37202 */ /* 0x000fe40000000f00 */
[----:B------:R-:W-:Y:S02]  /*dae0*/  MOV R242, 0x1f ;  /* 0x0000001f00f27802 */ /* 0x000fe40000000f00 */
[----:B------:R-:W-:Y:S02]  /*daf0*/  MOV R65, 0xffffffff ;  /* 0xffffffff00417802 */ /* 0x000fe40000000f00 */
[----:B------:R-:W-:Y:S02]  /*db00*/  MOV R64, 0xdb20 ;  /* 0x0000db2000407802 */ /* 0x000fe40000000f00 */
[----:B------:R-:W-:Y:S05]  /*db10*/  CALL.REL.NOINC `($__internal_120_$__cuda_sm70_shflsync_down) ;  /* 0x00000c6000007944 */ /* 0x000fea0003c00000 */
[----:B-1----:R-:W-:Y:S01]  /*db20*/  MOV R121, R66 ;  /* 0x0000004200797202 */ /* 0x002fe20000000f00 */
[----:B------:R-:W-:Y:S01]  /*db30*/  HFMA2.MMA R66, -RZ, RZ, 0, 5.9604644775390625e-08 ;  /* 0x00000001ff427435 */ /* 0x000fe200000001ff */
[----:B------:R-:W-:-:S02]  /*db40*/  MOV R243, R67 ;  /* 0x0000004300f37202 */ /* 0x000fc40000000f00 */
[----:B------:R-:W-:Y:S02]  /*db50*/  MOV R242, 0x1f ;  /* 0x0000001f00f27802 */ /* 0x000fe40000000f00 */
[----:B------:R-:W-:Y:S02]  /*db60*/  MOV R65, 0xffffffff ;  /* 0xffffffff00417802 */ /* 0x000fe40000000f00 */
[----:B------:R-:W-:Y:S02]  /*db70*/  MOV R64, 0xdb90 ;  /* 0x0000db9000407802 */ /* 0x000fe40000000f00 */
[----:B------:R-:W-:Y:S05]  /*db80*/  CALL.REL.NOINC `($__internal_120_$__cuda_sm70_shflsync_down) ;  /* 0x00000bf000007944 */ /* 0x000fea0003c00000 */
[----:B-1----:R-:W-:Y:S05]  /*db90*/  BRA `(.L_x_5081) ;  /* 0xffff8fd000007947 */ /* 0x002fea000383ffff */
.L_x_4982:
[----:B0-----:R-:W-:Y:S01]  /*dba0*/  HFMA2.MMA R66, -RZ, RZ, 0, 1.1920928955078125e-07 ;  /* 0x00000002ff427435 */ /* 0x001fe200000001ff */
[----:B------:R-:W-:Y:S02]  /*dbb0*/  MOV R243, R71 ;  /* 0x0000004700f37202 */ /* 0x000fe40000000f00 */
[----:B------:R-:W-:Y:S02]  /*dbc0*/  MOV R242, 0x1f ;  /* 0x0000001f00f27802 */ /* 0x000fe40000000f00 */
[----:B------:R-:W-:Y:S02]  /*dbd0*/  MOV R65, 0xffffffff ;  /* 0xffffffff00417802 */ /* 0x000fe40000000f00 */
[----:B------:R-:W-:-:S02]  /*dbe0*/  MOV R64, 0xdc00 ;  /* 0x0000dc0000407802 */ /* 0x000fc40000000f00 */
[----:B-1234-:R-:W-:Y:S05]  /*dbf0*/  CALL.REL.NOINC `($__internal_120_$__cuda_sm70_shflsync_down) ;  /* 0x00000b8000007944 */ /* 0x01efea0003c00000 */
[----:B-1----:R-:W-:Y:S01]  /*dc00*/  MOV R69, R66 ;  /* 0x0000004200457202 */ /* 0x002fe20000000f00 */
[----:B------:R-:W-:Y:S01]  /*dc10*/  HFMA2.MMA R66, -RZ, RZ, 0, 1.1920928955078125e-07 ;  /* 0x00000002ff427435 */ /* 0x000fe200000001ff */
[----:B------:R-:W-:-:S02]  /*dc20*/  MOV R243, R241 ;  /* 0x000000f100f37202 */ /* 0x000fc40000000f00 */
[----:B------:R-:W-:Y:S02]  /*dc30*/  MOV R242, 0x1f ;  /* 0x0000001f00f27802 */ /* 0x000fe40000000f00 */
[----:B------:R-:W-:Y:S02]  /*dc40*/  MOV R65, 0xffffffff ;  /* 0xffffffff00417802 */ /* 0x000fe40000000f00 */
[----:B------:R-:W-:Y:S02]  /*dc50*/  MOV R64, 0xdc70 ;  /* 0x0000dc7000407802 */ /* 0x000fe40000000f00 */
[----:B------:R-:W-:Y:S05]  /*dc60*/  CALL.REL.NOINC `($__internal_120_$__cuda_sm70_shflsync_down) ;  /* 0x00000b1000007944 */ /* 0x000fea0003c00000 */
[----:B-1----:R-:W-:Y:S01]  /*dc70*/  MOV R70, R66 ;  /* 0x0000004200467202 */ /* 0x002fe20000000f00 */
[----:B------:R-:W-:Y:S01]  /*dc80*/  HFMA2.MMA R66, -RZ, RZ, 0, 1.1920928955078125e-07 ;  /* 0x00000002ff427435 */ /* 0x000fe200000001ff */
[----:B------:R-:W-:Y:S02]  /*dc90*/  MOV R243, R68 ;  /* 0x0000004400f37202 */ /* 0x000fe40000000f00 */
[----:B------:R-:W-:Y:S02]  /*dca0*/  MOV R242, 0x1f ;  /* 0x0000001f00f27802 */ /* 0x000fe40000000f00 */
[----:B------:R-:W-:-:S02]  /*dcb0*/  MOV R65, 0xffffffff ;  /* 0xffffffff00417802 */ /* 0x000fc40000000f00 */
[----:B------:R-:W-:Y:S02]  /*dcc0*/  MOV R64, 0xdce0 ;  /* 0x0000dce000407802 */ /* 0x000fe40000000f00 */
[----:B------:R-:W-:Y:S05]  /*dcd0*/  CALL.REL.NOINC `($__internal_120_$__cuda_sm70_shflsync_down) ;  /* 0x00000aa000007944 */ /* 0x000fea0003c00000 */
[----:B-1----:R-:W-:Y:S01]  /*dce0*/  MOV R121, R66 ;  /* 0x0000004200797202 */ /* 0x002fe20000000f00 */
[----:B------:R-:W-:Y:S01]  /*dcf0*/  HFMA2.MMA R66, -RZ, RZ, 0, 1.1920928955078125e-07 ;  /* 0x00000002ff427435 */ /* 0x000fe200000001ff */
[----:B------:R-:W-:Y:S02]  /*dd00*/  MOV R243, R67 ;  /* 0x0000004300f37202 */ /* 0x000fe40000000f00 */
[----:B------:R-:W-:Y:S02]  /*dd10*/  MOV R242, 0x1f ;  /* 0x0000001f00f27802 */ /* 0x000fe40000000f00 */
[----:B------:R-:W-:Y:S02]  /*dd20*/  MOV R65, 0xffffffff ;  /* 0xffffffff00417802 */ /* 0x000fe40000000f00 */
[----:B------:R-:W-:Y:S02]  /*dd30*/  MOV R64, 0xdd50 ;  /* 0x0000dd5000407802 */ /* 0x000fe40000000f00 */
[----:B------:R-:W-:Y:S05]  /*dd40*/  CALL.REL.NOINC `($__internal_120_$__cuda_sm70_shflsync_down) ;  /* 0x00000a3000007944 */ /* 0x000fea0003c00000 */
[----:B-1----:R-:W-:Y:S05]  /*dd50*/  BRA `(.L_x_5082) ;  /* 0xffff8f5000007947 */ /* 0x002fea000383ffff */
.L_x_4985:
[----:B0-----:R-:W-:Y:S01]  /*dd60*/  HFMA2.MMA R66, -RZ, RZ, 0, 2.384185791015625e-07 ;  /* 0x00000004ff427435 */ /* 0x001fe200000001ff */
[----:B------:R-:W-:Y:S02]  /*dd70*/  MOV R243, R71 ;  /* 0x0000004700f37202 */ /* 0x000fe40000000f00 */
[----:B------:R-:W-:-:S02]  /*dd80*/  MOV R242, 0x1f ;  /* 0x0000001f00f27802 */ /* 0x000fc40000000f00 */
[----:B------:R-:W-:Y:S02]  /*dd90*/  MOV R65, 0xffffffff ;  /* 0xffffffff00417802 */ /* 0x000fe40000000f00 */
[----:B------:R-:W-:Y:S02]  /*dda0*/  MOV R64, 0xddc0 ;  /* 0x0000ddc000407802 */ /* 0x000fe40000000f00 */
[----:B-1234-:R-:W-:Y:S05]  /*ddb0*/  CALL.REL.NOINC `($__internal_120_$__cuda_sm70_shflsync_down) ;  /* 0x000009c000007944 */ /* 0x01efea0003c00000 */
[----:B-1----:R-:W-:Y:S01]  /*ddc0*/  MOV R69, R66 ;  /* 0x0000004200457202 */ /* 0x002fe20000000f00 */
[----:B------:R-:W-:Y:S05]  /*ddd0*/  BRA `(.L_x_5083) ;  /* 0xffff8fe000007947 */ /* 0x000fea000383ffff */
.L_x_4986:
[----:B0-----:R-:W-:Y:S01]  /*dde0*/  HFMA2.MMA R66, -RZ, RZ, 0, 2.384185791015625e-07 ;  /* 0x00000004ff427435 */ /* 0x001fe200000001ff */
[----:B------:R-:W-:Y:S02]  /*ddf0*/  MOV R243, R241 ;  /* 0x000000f100f37202 */ /* 0x000fe40000000f00 */
[----:B------:R-:W-:Y:S02]  /*de00*/  MOV R242, 0x1f ;  /* 0x0000001f00f27802 */ /* 0x000fe40000000f00 */
[----:B------:R-:W-:Y:S02]  /*de10*/  MOV R65, 0xffffffff ;  /* 0xffffffff00417802 */ /* 0x000fe40000000f00 */
[----:B------:R-:W-:-:S02]  /*de20*/  MOV R64, 0xde40 ;  /* 0x0000de4000407802 */ /* 0x000fc40000000f00 */
[----:B-1234-:R-:W-:Y:S05]  /*de30*/  CALL.REL.NOINC `($__internal_120_$__cuda_sm70_shflsync_down) ;  /* 0x0000094000007944 */ /* 0x01efea0003c00000 */
[----:B-1----:R-:W-:Y:S01]  /*de40*/  MOV R70, R66 ;  /* 0x0000004200467202 */ /* 0x002fe20000000f00 */
[----:B------:R-:W-:Y:S01]  /*de50*/  HFMA2.MMA R66, -RZ, RZ, 0, 2.384185791015625e-07 ;  /* 0x00000004ff427435 */ /* 0x000fe200000001ff */
[----:B------:R-:W-:-:S02]  /*de60*/  MOV R243, R68 ;  /* 0x0000004400f37202 */ /* 0x000fc40000000f00 */
[----:B------:R-:W-:Y:S02]  /*de70*/  MOV R242, 0x1f ;  /* 0x0000001f00f27802 */ /* 0x000fe40000000f00 */
[----:B------:R-:W-:Y:S02]  /*de80*/  MOV R65, 0xffffffff ;  /* 0xffffffff00417802 */ /* 0x000fe40000000f00 */
[----:B------:R-:W-:Y:S02]  /*de90*/  MOV R64, 0xdeb0 ;  /* 0x0000deb000407802 */ /* 0x000fe40000000f00 */
[----:B------:R-:W-:Y:S05]  /*dea0*/  CALL.REL.NOINC `($__internal_120_$__cuda_sm70_shflsync_down) ;  /* 0x000008d000007944 */ /* 0x000fea0003c00000 */
[----:B-1----:R-:W-:Y:S01]  /*deb0*/  MOV R121, R66 ;  /* 0x0000004200797202 */ /* 0x002fe20000000f00 */
[----:B------:R-:W-:Y:S01]  /*dec0*/  HFMA2.MMA R66, -RZ, RZ, 0, 2.384185791015625e-07 ;  /* 0x00000004ff427435 */ /* 0x000fe200000001ff */
[----:B------:R-:W-:Y:S02]  /*ded0*/  MOV R243, R67 ;  /* 0x0000004300f37202 */ /* 0x000fe40000000f00 */
[----:B------:R-:W-:Y:S02]  /*dee0*/  MOV R242, 0x1f ;  /* 0x0000001f00f27802 */ /* 0x000fe40000000f00 */
[----:B------:R-:W-:-:S02]  /*def0*/  MOV R65, 0xffffffff ;  /* 0xffffffff00417802 */ /* 0x000fc40000000f00 */
[----:B------:R-:W-:Y:S02]  /*df00*/  MOV R64, 0xdf20 ;  /* 0x0000df2000407802 */ /* 0x000fe40000000f00 */
[----:B------:R-:W-:Y:S05]  /*df10*/  CALL.REL.NOINC `($__internal_120_$__cuda_sm70_shflsync_down) ;  /* 0x0000086000007944 */ /* 0x000fea0003c00000 */
[----:B-1----:R-:W-:Y:S05]  /*df20*/  BRA `(.L_x_5084) ;  /* 0xffff8ed000007947 */ /* 0x002fea000383ffff */
.L_x_4989:
[----:B0-----:R-:W-:Y:S01]  /*df30*/  HFMA2.MMA R66, -RZ, RZ, 0, 4.76837158203125e-07 ;  /* 0x00000008ff427435 */ /* 0x001fe200000001ff */
[----:B------:R-:W-:Y:S02]  /*df40*/  MOV R243, R71 ;  /* 0x0000004700f37202 */ /* 0x000fe40000000f00 */
[----:B------:R-:W-:Y:S02]  /*df50*/  MOV R242, 0x1f ;  /* 0x0000001f00f27802 */ /* 0x000fe40000000f00 */
[----:B------:R-:W-:Y:S02]  /*df60*/  MOV R65, 0xffffffff ;  /* 0xffffffff00417802 */ /* 0x000fe40000000f00 */
[----:B------:R-:W-:Y:S02]  /*df70*/  MOV R64, 0xdf90 ;  /* 0x0000df9000407802 */ /* 0x000fe40000000f00 */
[----:B-1234-:R-:W-:Y:S05]  /*df80*/  CALL.REL.NOINC `($__internal_120_$__cuda_sm70_shflsync_down) ;  /* 0x000007f000007944 */ /* 0x01efea0003c00000 */
[----:B-1----:R-:W-:Y:S01]  /*df90*/  MOV R69, R66 ;  /* 0x0000004200457202 */ /* 0x002fe20000000f00 */
[----:B------:R-:W-:Y:S01]  /*dfa0*/  HFMA2.MMA R66, -RZ, RZ, 0, 4.76837158203125e-07 ;  /* 0x00000008ff427435 */ /* 0x000fe200000001ff */
[----:B------:R-:W-:Y:S02]  /*dfb0*/  MOV R243, R241 ;  /* 0x000000f100f37202 */ /* 0x000fe40000000f00 */
[----:B------:R-:W-:-:S02]  /*dfc0*/  MOV R242, 0x1f ;  /* 0x0000001f00f27802 */ /* 0x000fc40000000f00 */
[----:B------:R-:W-:Y:S02]  /*dfd0*/  MOV R65, 0xffffffff ;  /* 0xffffffff00417802 */ /* 0x000fe40000000f00 */
[----:B------:R-:W-:Y:S02]  /*dfe0*/  MOV R64, 0xe000 ;  /* 0x0000e00000407802 */ /* 0x000fe40000000f00 */
[----:B------:R-:W-:Y:S05]  /*dff0*/  CALL.REL.NOINC `($__internal_120_$__cuda_sm70_shflsync_down) ;  /* 0x0000078000007944 */ /* 0x000fea0003c00000 */
[----:B-1----:R-:W-:Y:S01]  /*e000*/  MOV R70, R66 ;  /* 0x0000004200467202 */ /* 0x002fe20000000f00 */
[----:B------:R-:W-:Y:S01]  /*e010*/  HFMA2.MMA R66, -RZ, RZ, 0, 4.76837158203125e-07 ;  /* 0x00000008ff427435 */ /* 0x000fe200000001ff */
[----:B------:R-:W-:Y:S02]  /*e020*/  MOV R243, R68 ;  /* 0x0000004400f37202 */ /* 0x000fe40000000f00 */
[----:B------:R-:W-:Y:S02]  /*e030*/  MOV R242, 0x1f ;  /* 0x0000001f00f27802 */ /* 0x000fe40000000f00 */
[----:B------:R-:W-:Y:S02]  /*e040*/  MOV R65, 0xffffffff ;  /* 0xffffffff00417802 */ /* 0x000fe40000000f00 */
[----:B------:R-:W-:-:S02]  /*e050*/  MOV R64, 0xe070 ;  /* 0x0000e07000407802 */ /* 0x000fc40000000f00 */
[----:B------:R-:W-:Y:S05]  /*e060*/  CALL.REL.NOINC `($__internal_120_$__cuda_sm70_shflsync_down) ;  /* 0x0000071000007944 */ /* 0x000fea0003c00000 */
[----:B-1----:R-:W-:Y:S01]  /*e070*/  MOV R121, R66 ;  /* 0x0000004200797202 */ /* 0x002fe20000000f00 */
[----:B------:R-:W-:Y:S01]  /*e080*/  HFMA2.MMA R66, -RZ, RZ, 0, 4.76837158203125e-07 ;  /* 0x00000008ff427435 */ /* 0x000fe200000001ff */
[----:B------:R-:W-:-:S02]  /*e090*/  MOV R243, R67 ;  /* 0x0000004300f37202 */ /* 0x000fc40000000f00 */
[----:B------:R-:W-:Y:S02]  /*e0a0*/  MOV R242, 0x1f ;  /* 0x0000001f00f27802 */ /* 0x000fe40000000f00 */
[----:B------:R-:W-:Y:S02]  /*e0b0*/  MOV R65, 0xffffffff ;  /* 0xffffffff00417802 */ /* 0x000fe40000000f00 */
[----:B------:R-:W-:Y:S02]  /*e0c0*/  MOV R64, 0xe0e0 ;  /* 0x0000e0e000407802 */ /* 0x000fe40000000f00 */
[----:B------:R-:W-:Y:S05]  /*e0d0*/  CALL.REL.NOINC `($__internal_120_$__cuda_sm70_shflsync_down) ;  /* 0x000006a000007944 */ /* 0x000fea0003c00000 */
[----:B-1----:R-:W-:Y:S05]  /*e0e0*/  BRA `(.L_x_5085) ;  /* 0xffff8e5000007947 */ /* 0x002fea000383ffff */
.L_x_4992:
[----:B0-----:R-:W-:Y:S01]  /*e0f0*/  HFMA2.MMA R66, -RZ, RZ, 0, 9.5367431640625e-07 ;  /* 0x00000010ff427435 */ /* 0x001fe200000001ff */
[----:B------:R-:W-:Y:S02]  /*e100*/  MOV R243, R71 ;  /* 0x0000004700f37202 */ /* 0x000fe40000000f00 */
[----:B------:R-:W-:Y:S02]  /*e110*/  MOV R242, 0x1f ;  /* 0x0000001f00f27802 */ /* 0x000fe40000000f00 */
[----:B------:R-:W-:Y:S02]  /*e120*/  MOV R65, 0xffffffff ;  /* 0xffffffff00417802 */ /* 0x000fe40000000f00 */
[----:B------:R-:W-:-:S02]  /*e130*/  MOV R64, 0xe150 ;  /* 0x0000e15000407802 */ /* 0x000fc40000000f00 */
[----:B-1234-:R-:W-:Y:S05]  /*e140*/  CALL.REL.NOINC `($__internal_120_$__cuda_sm70_shflsync_down) ;  /* 0x0000063000007944 */ /* 0x01efea0003c00000 */
[----:B-1----:R-:W-:Y:S01]  /*e150*/  MOV R69, R66 ;  /* 0x0000004200457202 */ /* 0x002fe20000000f00 */
[----:B------:R-:W-:Y:S05]  /*e160*/  BRA `(.L_x_5086) ;  /* 0xffff8ee000007947 */ /* 0x000fea000383ffff */
.L_x_4993:
[----:B0-----:R-:W-:Y:S01]  /*e170*/  HFMA2.MMA R66, -RZ, RZ, 0, 9.5367431640625e-07 ;  /* 0x00000010ff427435 */ /* 0x001fe200000001ff */
[----:B------:R-:W-:-:S02]  /*e180*/  MOV R243, R241 ;  /* 0x000000f100f37202 */ /* 0x000fc40000000f00 */
[----:B------:R-:W-:Y:S02]  /*e190*/  MOV R242, 0x1f ;  /* 0x0000001f00f27802 */ /* 0x000fe40000000f00 */
[----:B------:R-:W-:Y:S02]  /*e1a0*/  MOV R65, 0xffffffff ;  /* 0xffffffff00417802 */ /* 0x000fe40000000f00 */
[----:B------:R-:W-:Y:S02]  /*e1b0*/  MOV R64, 0xe1d0 ;  /* 0x0000e1d000407802 */ /* 0x000fe40000000f00 */
[----:B-1234-:R-:W-:Y:S05]  /*e1c0*/  CALL.REL.NOINC `($__internal_120_$__cuda_sm70_shflsync_down) ;  /* 0x000005b000007944 */ /* 0x01efea0003c00000 */
[----:B-1----:R-:W-:Y:S01]  /*e1d0*/  MOV R70, R66 ;  /* 0x0000004200467202 */ /* 0x002fe20000000f00 */
[----:B------:R-:W-:Y:S01]  /*e1e0*/  HFMA2.MMA R66, -RZ, RZ, 0, 9.5367431640625e-07 ;  /* 0x00000010ff427435 */ /* 0x000fe200000001ff */
[----:B------:R-:W-:Y:S02]  /*e1f0*/  MOV R243, R68 ;  /* 0x0000004400f37202 */ /* 0x000fe40000000f00 */
[----:B------:R-:W-:Y:S02]  /*e200*/  MOV R242, 0x1f ;  /* 0x0000001f00f27802 */ /* 0x000fe40000000f00 */
[----:B------:R-:W-:-:S02]  /*e210*/  MOV R65, 0xffffffff ;  /* 0xffffffff00417802 */ /* 0x000fc40000000f00 */
[----:B------:R-:W-:Y:S02]  /*e220*/  MOV R64, 0xe240 ;  /* 0x0000e24000407802 */ /* 0x000fe40000000f00 */
[----:B------:R-:W-:Y:S05]  /*e230*/  CALL.REL.NOINC `($__internal_120_$__cuda_sm70_shflsync_down) ;  /* 0x0000054000007944 */ /* 0x000fea0003c00000 */
[----:B-1----:R-:W-:Y:S01]  /*e240*/  MOV R121, R66 ;  /* 0x0000004200797202 */ /* 0x002fe20000000f00 */
[----:B------:R-:W-:Y:S01]  /*e250*/  HFMA2.MMA R66, -RZ, RZ, 0, 9.5367431640625e-07 ;  /* 0x00000010ff427435 */ /* 0x000fe200000001ff */
[----:B------:R-:W-:Y:S02]  /*e260*/  MOV R243, R67 ;  /* 0x0000004300f37202 */ /* 0x000fe40000000f00 */
[----:B------:R-:W-:Y:S02]  /*e270*/  MOV R242, 0x1f ;  /* 0x0000001f00f27802 */ /* 0x000fe40000000f00 */
[----:B------:R-:W-:Y:S02]  /*e280*/  MOV R65, 0xffffffff ;  /* 0xffffffff00417802 */ /* 0x000fe40000000f00 */
[----:B------:R-:W-:Y:S02]  /*e290*/  MOV R64, 0xe2b0 ;  /* 0x0000e2b000407802 */ /* 0x000fe40000000f00 */
[----:B------:R-:W-:Y:S05]  /*e2a0*/  CALL.REL.NOINC `($__internal_120_$__cuda_sm70_shflsync_down) ;  /* 0x000004d000007944 */ /* 0x000fea0003c00000 */
[----:B-1----:R-:W-:Y:S05]  /*e2b0*/  BRA `(.L_x_5087) ;  /* 0xffff8dd000007947 */ /* 0x002fea000383ffff */
.L_x_4996:
[----:B0-----:R-:W-:Y:S01]  /*e2c0*/  HFMA2.MMA R66, -RZ, RZ, 0, 0 ;  /* 0x00000000ff427435 */ /* 0x001fe200000001ff */
[----:B------:R-:W-:Y:S02]  /*e2d0*/  MOV R64, R71 ;  /* 0x0000004700407202 */ /* 0x000fe40000000f00 */
[----:B------:R-:W-:-:S03]  /*e2e0*/  MOV R65, 0xe300 ;  /* 0x0000e30000417802 */ /* 0x000fc60000000f00 */
[----:B-1234-:R-:W-:Y:S05]  /*e2f0*/  CALL.REL.NOINC `($__internal_121_$__cuda_sm70_shflsync_idx_p) ;  /* 0x000004c000007944 */ /* 0x01efea0003c00000 */
        /* <DEDUP_REMOVED lines=16> */
[----:B------:R-:W-:Y:S01]  /*e400*/  HFMA2.MMA R66, -RZ, RZ, 0, 5.9604644775390625e-08 ;  /* 0x00000001ff427435 */ /* 0x000fe200000001ff */
[----:B------:R-:W-:-:S02]  /*e410*/  MOV R243, R71 ;  /* 0x0000004700f37202 */ /* 0x000fc40000000f00 */
[----:B------:R-:W-:Y:S02]  /*e420*/  MOV R242, 0x1f ;  /* 0x0000001f00f27802 */ /* 0x000fe40000000f00 */
[----:B------:R-:W-:Y:S02]  /*e430*/  MOV R65, 0xffffffff ;  /* 0xffffffff00417802 */ /* 0x000fe40000000f00 */
[----:B------:R-:W-:Y:S02]  /*e440*/  MOV R64, 0xe460 ;  /* 0x0000e46000407802 */ /* 0x000fe40000000f00 */
[----:B0-2---:R-:W-:Y:S05]  /*e450*/  CALL.REL.NOINC `($__internal_120_$__cuda_sm70_shflsync_down) ;  /* 0x0000032000007944 */ /* 0x005fea0003c00000 */
[----:B-1----:R-:W-:Y:S01]  /*e460*/  MOV R71, R66 ;  /* 0x0000004200477202 */ /* 0x002fe20000000f00 */
[----:B------:R-:W-:Y:S01]  /*e470*/  HFMA2.MMA R66, -RZ, RZ, 0, 5.9604644775390625e-08 ;  /* 0x00000001ff427435 */ /* 0x000fe200000001ff */
[----:B------:R-:W-:Y:S02]  /*e480*/  MOV R243, R241 ;  /* 0x000000f100f37202 */ /* 0x000fe40000000f00 */
[----:B------:R-:W-:Y:S02]  /*e490*/  MOV R242, 0x1f ;  /* 0x0000001f00f27802 */ /* 0x000fe40000000f00 */
[----:B------:R-:W-:-:S02]  /*e4a0*/  MOV R65, 0xffffffff ;  /* 0xffffffff00417802 */ /* 0x000fc40000000f00 */
[----:B------:R-:W-:Y:S02]  /*e4b0*/  MOV R64, 0xe4d0 ;  /* 0x0000e4d000407802 */ /* 0x000fe40000000f00 */
[----:B------:R-:W-:Y:S05]  /*e4c0*/  CALL.REL.NOINC `($__internal_120_$__cuda_sm70_shflsync_down) ;  /* 0x000002b000007944 */ /* 0x000fea0003c00000 */
        /* <DEDUP_REMOVED lines=14> */
[----:B-1----:R-:W-:Y:S01]  /*e5b0*/  MOV R243, R66 ;  /* 0x0000004200f37202 */ /* 0x002fe20000000f00 */
[----:B------:R-:W-:Y:S01]  /*e5c0*/  FMUL.FTZ R66, R62, R229 ;  /* 0x000000e53e427220 */ /* 0x000fe20000410000 */
[----:B------:R-:W-:Y:S01]  /*e5d0*/  MOV R64, R60 ;  /* 0x0000003c00407202 */ /* 0x000fe20000000f00 */
[C---:B------:R-:W-:Y:S01]  /*e5e0*/  FMUL.FTZ R245, R60.reuse, R69 ;  /* 0x000000453cf57220 */ /* 0x040fe20000410000 */
[----:B------:R-:W-:Y:S01]  /*e5f0*/  MOV R65, 0xe670 ;  /* 0x0000e67000417802 */ /* 0x000fe20000000f00 */
[-C--:B------:R-:W-:Y:S02]  /*e600*/  FMUL.FTZ R67, R60, R229.reuse ;  /* 0x000000e53c437220 */ /* 0x080fe40000410000 */
[----:B------:R-:W-:-:S02]  /*e610*/  FMUL.FTZ R244, R63, R229 ;  /* 0x000000e53ff47220 */ /* 0x000fc40000410000 */
[----:B------:R-:W-:Y:S02]  /*e620*/  FMUL.FTZ R60, R61, R229 ;  /* 0x000000e53d3c7220 */ /* 0x000fe40000410000 */
[-C--:B------:R-:W-:Y:S01]  /*e630*/  FFMA.FTZ R229, R63, R69.reuse, R66 ;  /* 0x000000453fe57223 */ /* 0x080fe20000010042 */
[----:B------:R-:W-:Y:S01]  /*e640*/  HFMA2.MMA R66, -RZ, RZ, 0, 0 ;  /* 0x00000000ff427435 */ /* 0x000fe200000001ff */
[----:B------:R-:W-:-:S05]  /*e650*/  FFMA.FTZ R244, R62, R69, -R244 ;  /* 0x000000453ef47223 */ /* 0x000fca00000108f4 */
[----:B------:R-:W-:Y:S05]  /*e660*/  CALL.REL.NOINC `($__internal_121_$__cuda_sm70_shflsync_idx_p) ;  /* 0x0000015000007944 */ /* 0x000fea0003c00000 */
[----:B-1----:R-:W-:Y:S01]  /*e670*/  MOV R247, R66 ;  /* 0x0000004200f77202 */ /* 0x002fe20000000f00 */
[----:B------:R-:W-:Y:S01]  /*e680*/  HFMA2.MMA R66, -RZ, RZ, 0, 0 ;  /* 0x00000000ff427435 */ /* 0x000fe200000001ff */
[----:B------:R-:W-:Y:S02]  /*e690*/  MOV R64, R61 ;  /* 0x0000003d00407202 */ /* 0x000fe40000000f00 */
[----:B------:R-:W-:-:S03]  /*e6a0*/  MOV R65, 0xe6c0 ;  /* 0x0000e6c000417802 */ /* 0x000fc60000000f00 */
[----:B0-2---:R-:W-:Y:S05]  /*e6b0*/  CALL.REL.NOINC `($__internal_121_$__cuda_sm70_shflsync_idx_p) ;  /* 0x0000010000007944 */ /* 0x005fea0003c00000 */
        /* <DEDUP_REMOVED lines=12> */
        .weak           $__internal_120_$__cuda_sm70_shflsync_down
        .type           $__internal_120_$__cuda_sm70_shflsync_down,@function
        .size           $__internal_120_$__cuda_sm70_shflsync_down,($__internal_121_$__cuda_sm70_shflsync_idx_p - $__internal_120_$__cuda_sm70_shflsync_down)
$__internal_120_$__cuda_sm70_shflsync_down:
[----:B------:R-:W-:Y:S04]  /*e780*/  WARPSYNC R65 ;  /* 0x0000004100007348 */ /* 0x000fe80003800000 */
[----:B------:R0:W1:Y:S02]  /*e790*/  SHFL.DOWN PT, R66, R243, R66, R242 ;  /* 0x08000042f3427389 */ /* 0x00006400000e00f2 */
[----:B0-----:R-:W-:-:S06]  /*e7a0*/  HFMA2.MMA R65, -RZ, RZ, 0, 0 ;  /* 0x00000000ff417435 */ /* 0x001fcc00000001ff */
[----:B------:R-:W-:Y:S05]  /*e7b0*/  RET.REL.NODEC R64 `(_Z25selective_scan_bwd_kernelI32Selective_Scan_bwd_kernel_traitsILi64ELi16ELb0ELb1ELb0ELb0ELb0EfN3c107complexIfEEEEv12SSMParamsBwd) ;  /* 0xffff184040007950 */ /* 0x000fea0003c3ffff */
        .weak           $__internal_121_$__cuda_sm70_shflsync_idx_p
        .type           $__internal_121_$__cuda_sm70_shflsync_idx_p,@function
        .size           $__internal_121_$__cuda_sm70_shflsync_idx_p,($__internal_122_$__cuda_sm70_shflsync_up - $__internal_121_$__cuda_sm70_shflsync_idx_p)
$__internal_121_$__cuda_sm70_shflsync_idx_p:
        /* <DEDUP_REMOVED lines=8> */
[----:B------:R-:W-:Y:S05]  /*e840*/  RET.REL.NODEC R64 `(_Z25selective_scan_bwd_kernelI32Selective_Scan_bwd_kernel_traitsILi64ELi16ELb0ELb1ELb0ELb0ELb0EfN3c107complexIfEEEEv12SSMParamsBwd) ;  /* 0xffff17b040007950 */ /* 0x000fea0003c3ffff */
        .weak           $__internal_122_$__cuda_sm70_shflsync_up
        .type           $__internal_122_$__cuda_sm70_shflsync_up,@function
        .size           $__internal_122_$__cuda_sm70_shflsync_up,(.L_x_14557 - $__internal_122_$__cuda_sm70_shflsync_up)
$__internal_122_$__cuda_sm70_shflsync_up:
[----:B------:R-:W-:Y:S04]  /*e850*/  WARPSYNC R244 ;  /* 0x000000f400007348 */ /* 0x000fe80003800000 */
[----:B------:R0:W1:Y:S02]  /*e860*/  SHFL.UP PT, R66, R65, R66, R245 ;  /* 0x0400004241427389 */ /* 0x00006400000e00f5 */
[----:B0-----:R-:W-:-:S04]  /*e870*/  MOV R65, 0x0 ;  /* 0x0000000000417802 */ /* 0x001fc80000000f00 */
[----:B------:R-:W-:Y:S05]  /*e880*/  RET.REL.NODEC R64 `(_Z25selective_scan_bwd_kernelI32Selective_Scan_bwd_kernel_traitsILi64ELi16ELb0ELb1ELb0ELb0ELb0EfN3c107complexIfEEEEv12SSMParamsBwd) ;  /* 0xffff177040007950 */ /* 0x000fea0003c3ffff */
.L_x_5089:
        /* <DEDUP_REMOVED lines=15> */
.L_x_14557:


//--------------------- .text._Z25selective_scan_bwd_kernelI32Selective_Scan_bwd_kernel_traitsILi64ELi16ELb0ELb1ELb0ELb0ELb1EfN3c107complexIfEEEEv12SSMParamsBwd --------------------------
	.section	.text._Z25selective_scan_bwd_kernelI32Selective_Scan_bwd_kernel_traitsILi64ELi16ELb0ELb1ELb0ELb0ELb1EfN3c107complexIfEEEEv12SSMParamsBwd,"ax",@progbits
	.sectioninfo	@"SHI_REGISTERS=255"
	.align	128
        .global         _Z25selective_scan_bwd_kernelI32Selective_Scan_bwd_kernel_traitsILi64ELi16ELb0ELb1ELb0ELb0ELb1EfN3c107complexIfEEEEv12SSMParamsBwd
        .type           _Z25selective_scan_bwd_kernelI32Selective_Scan_bwd_kernel_traitsILi64ELi16ELb0ELb1ELb0ELb0ELb1EfN3c107complexIfEEEEv12SSMParamsBwd,@function
        .size           _Z25selective_scan_bwd_kernelI32Selective_Scan_bwd_kernel_traitsILi64ELi16ELb0ELb1ELb0ELb0ELb1EfN3c107complexIfEEEEv12SSMParamsBwd,(.L_x_14560 - _Z25selective_scan_bwd_kernelI32Selective_Scan_bwd_kernel_traitsILi64ELi16ELb0ELb1ELb0ELb0ELb1EfN3c107complexIfEEEEv12SSMParamsBwd)
        .other          _Z25selective_scan_bwd_kernelI32Selective_Scan_bwd_kernel_traitsILi64ELi16ELb0ELb1ELb0ELb0ELb1EfN3c107complexIfEEEEv12SSMParamsBwd,@"STO_CUDA_ENTRY STV_DEFAULT"
_Z25selective_scan_bwd_kernelI32Selective_Scan_bwd_kernel_traitsILi64ELi16ELb0ELb1ELb0ELb0ELb1EfN3c107complexIfEEEEv12SSMParamsBwd:
.text._Z25selective_scan_bwd_kernelI32Selective_Scan_bwd_kernel_traitsILi64ELi16ELb0ELb1ELb0ELb0ELb1EfN3c107complexIfEEEEv12SSMParamsBwd:
        /* <DEDUP_REMOVED lines=167> */
.L_x_5202:
        /* <DEDUP_REMOVED lines=157> */
[----:B---3--:R-:W-:Y:S02]  /*1440*/  HFMA2.MMA R7, -RZ, RZ, 0, 0 ;  /* 0x00000000ff077435 */ /* 0x008fe400000001ff */
        /* <DEDUP_REMOVED lines=48> */
[----:B------:R-:W-:Y:S01]  /*1750*/  CS2R R60, SRZ ;  /* 0x00000000003c7805 */ /* 0x000fe2000001ff00 */
[----:B------:R-:W-:Y:S01]  /*1760*/  MOV R21, RZ ;  /* 0x000000ff00157202 */ /* 0x000fe20000000f00 */
[----:B------:R-:W-:Y:S01]  /*1770*/  CS2R R62, SRZ ;  /* 0x00000000003e7805 */ /* 0x000fe2000001ff00 */
[----:B--2---:R-:W-:Y:S04]  /*1780*/  STS [R252.X4], R5 ;  /* 0x00000005fc007388 */ /* 0x004fe80000004800 */
[----:B---3--:R-:W-:Y:S04]  /*1790*/  STS [R251.X4+0x80], R4 ;  /* 0x00008004fb007388 */ /* 0x008fe80000004800 */
[----:B----4-:R0:W-:Y:S04]  /*17a0*/  STS [R250.X4+0x100], R7 ;  /* 0x00010007fa007388 */ /* 0x0101e80000004800 */
[----:B-----5:R-:W-:Y:S04]  /*17b0*/  STS [R249.X4+0x180], R34 ;  /* 0x00018022f9007388 */ /* 0x020fe80000004800 */
        /* <DEDUP_REMOVED lines=32> */
[----:B------:R-:W-:Y:S01]  /*19c0*/  HFMA2.MMA R9, -RZ, RZ, 0, 0 ;  /* 0x00000000ff097435 */ /* 0x000fe200000001ff */
[----:B--2---:R-:W-:Y:S01]  /*19d0*/  CS2R R40, SRZ ;  /* 0x0000000000287805 */ /* 0x004fe2000001ff00 */
[----:B------:R-:W-:Y:S01]  /*19e0*/  HFMA2.MMA R13, -RZ, RZ, 0, 0 ;  /* 0x00000000ff0d7435 */ /* 0x000fe200000001ff */
[----:B------:R-:W-:Y:S01]  /*19f0*/  MOV R11, RZ ;  /* 0x000000ff000b7202 */ /* 0x000fe20000000f00 */
[----:B---3--:R-:W-:Y:S01]  /*1a00*/  CS2R R42, SRZ ;  /* 0x00000000002a7805 */ /* 0x008fe2000001ff00 */
[----:B----4-:R-:W-:Y:S01]  /*1a10*/  CS2R R44, SRZ ;  /* 0x00000000002c7805 */ /* 0x010fe2000001ff00 */
[----:B------:R-:W-:Y:S01]  /*1a20*/  MOV R15, RZ ;  /* 0x000000ff000f7202 */ /* 0x000fe20000000f00 */
[----:B------:R0:W2:Y:S01]  /*1a30*/  @!P2 LDG.E R7, [R2.64] ;  /* 0x000000200207a981 */ /* 0x0000a2000c1e1900 */
[----:B------:R-:W-:-:S03]  /*1a40*/  ISETP.GE.AND P2, PT, R12, R105, PT ;  /* 0x000000690c00720c */ /* 0x000fc60003f46270 */
[----:B------:R0:W3:Y:S01]  /*1a50*/  @!P1 LDG.E R36, [R2.64+0x80] ;  /* 0x0000802002249981 */ /* 0x0000e2000c1e1900 */
[----:B------:R-:W-:-:S03]  /*1a60*/  ISETP.GE.AND P1, PT, R14, R105, PT ;  /* 0x000000690e00720c */ /* 0x000fc60003f26270 */
[----:B------:R0:W4:Y:S01]  /*1a70*/  @!P0 LDG.E R9, [R2.64+0x100] ;  /* 0x0001002002098981 */ /* 0x000122000c1e1900 */
        /* <DEDUP_REMOVED lines=8> */
[-C--:B------:R-:W-:Y:S01]  /*1b00*/  ISETP.GE.AND P3, PT, R24, R105.reuse, PT ;  /* 0x000000691800720c */ /* 0x080fe20003f66270 */
[----:B-----5:R-:W-:Y:S02]  /*1b10*/  HFMA2.MMA R19, -RZ, RZ, 0, 0 ;  /* 0x00000000ff137435 */ /* 0x020fe400000001ff */
[----:B------:R0:W5:Y:S01]  /*1b20*/  @!P2 LDG.E R44, [R2.64+0x380] ;  /* 0x00038020022ca981 */ /* 0x000162000c1e1900 */
[----:B------:R-:W-:-:S03]  /*1b30*/  ISETP.GE.AND P2, PT, R26, R105, PT ;  /* 0x000000691a00720c */ /* 0x000fc60003f46270 */
[----:B------:R0:W5:Y:S01]  /*1b40*/  @!P1 LDG.E R15, [R2.64+0x400] ;  /* 0x00040020020f9981 */ /* 0x000162000c1e1900 */
[-C--:B------:R-:W-:Y:S01]  /*1b50*/  ISETP.GE.AND P1, PT, R28, R105.reuse, PT ;  /* 0x000000691c00720c */ /* 0x080fe20003f26270 */
        /* <DEDUP_REMOVED lines=61> */
[----:B------:R-:W-:Y:S01]  /*1f30*/  MOV R88, UR8 ;  /* 0x0000000800587c02 */ /* 0x000fe20008000f00 */
[----:B------:R-:W-:Y:S01]  /*1f40*/  HFMA2.MMA R69, -RZ, RZ, 0, 0 ;  /* 0x00000000ff457435 */ /* 0x000fe200000001ff */
[----:B------:R-:W-:-:S02]  /*1f50*/  @!P0 LEA R38, P1, R25, c[0x0][0x268], 0x2 ;  /* 0x00009a0019268a11 */ /* 0x000fc400078210ff */
[----:B------:R-:W-:Y:S01]  /*1f60*/  MOV R87, RZ ;  /* 0x000000ff00577202 */ /* 0x000fe20000000f00 */
[----:B------:R-:W-:Y:S01]  /*1f70*/  CS2R R90, SRZ ;  /* 0x00000000005a7805 */ /* 0x000fe2000001ff00 */
[----:B------:R-:W-:Y:S01]  /*1f80*/  @!P0 LEA R4, P3, R23, c[0x0][0x258], 0x2 ;  /* 0x0000960017048a11 */ /* 0x000fe200078610ff */
[----:B------:R-:W-:Y:S01]  /*1f90*/  HFMA2.MMA R94, -RZ, RZ, 0, 0 ;  /* 0x00000000ff5e7435 */ /* 0x000fe200000001ff */
[----:B------:R-:W-:Y:S01]  /*1fa0*/  LEA.HI.X R35, R27, R5, R70, 0x2, P2 ;  /* 0x000000051b237211 */ /* 0x000fe200010f1446 */
[----:B------:R-:W-:Y:S01]  /*1fb0*/  CS2R R92, SRZ ;  /* 0x00000000005c7805 */ /* 0x000fe2000001ff00 */
[----:B------:R-:W-:Y:S01]  /*1fc0*/  LEA.HI.X R3, R29, R3, R88, 0x2, P4 ;  /* 0x000000031d037211 */ /* 0x000fe200020f1458 */
[----:B------:R-:W-:Y:S01]  /*1fd0*/  ULDC.64 UR8, c[0x0][0x2e8] ;  /* 0x0000ba0000087ab9 */ /* 0x000fe20000000a00 */
[----:B------:R-:W-:Y:S02]  /*1fe0*/  @!P0 LEA.HI.X R39, R25, c[0x0][0x26c], R66, 0x2, P1 ;  /* 0x00009b0019278a11 */ /* 0x000fe400008f1442 */
[----:B------:R-:W-:-:S02]  /*1ff0*/  @!P0 LEA.HI.X R5, R23, c[0x0][0x25c], R64, 0x2, P3 ;  /* 0x0000970017058a11 */ /* 0x000fc400018f1440 */
[-C--:B------:R-:W-:Y:S02]  /*2000*/  ISETP.GE.AND P1, PT, R32, R105.reuse, PT ;  /* 0x000000692000720c */ /* 0x080fe40003f26270 */
[-C--:B------:R-:W-:Y:S02]  /*2010*/  ISETP.GE.AND P2, PT, R6, R105.reuse, PT ;  /* 0x000000690600720c */ /* 0x080fe40003f46270 */
[-C--:B------:R-:W-:Y:S02]  /*2020*/  ISETP.GE.AND P3, PT, R30, R105.reuse, PT ;  /* 0x000000691e00720c */ /* 0x080fe40003f66270 */
[-C--:B------:R-:W-:Y:S02]  /*2030*/  ISETP.GE.AND P4, PT, R0, R105.reuse, PT ;  /* 0x000000690000720c */ /* 0x080fe40003f86270 */
[-C--:B------:R-:W-:Y:S02]  /*2040*/  ISETP.GE.AND P5, PT, R8, R105.reuse, PT ;  /* 0x000000690800720c */ /* 0x080fe40003fa6270 */
[----:B------:R-:W-:Y:S01]  /*2050*/  ISETP.GE.AND P6, PT, R10, R105, PT ;  /* 0x000000690a00720c */ /* 0x000fe20003fc6270 */
[----:B------:R-:W-:Y:S01]  /*2060*/  CS2R R64, SRZ ;  /* 0x0000000000407805 */ /* 0x000fe2000001ff00 */
[----:B------:R-:W-:Y:S01]  /*2070*/  MOV R66, RZ ;  /* 0x000000ff00427202 */ /* 0x000fe20000000f00 */
[----:B--2---:R-:W-:Y:S04]  /*2080*/  STS [R252.X4], R7 ;  /* 0x00000007fc007388 */ /* 0x004fe80000004800 */
[----:B---3--:R-:W-:Y:S04]  /*2090*/  STS [R251.X4+0x80], R36 ;  /* 0x00008024fb007388 */ /* 0x008fe80000004800 */
[----:B----4-:R-:W-:Y:S04]  /*20a0*/  STS [R250.X4+0x100], R9 ;  /* 0x00010009fa007388 */ /* 0x010fe80000004800 */
        /* <DEDUP_REMOVED lines=32> */
[----:B------:R-:W2:Y:S01]  /*22b0*/  @!P1 LDG.E R43, [R34.64+-0xf00] ;  /* 0xfff10020222b9981 */ /* 0x000ea2000c1e1900 */
[-C--:B------:R-:W-:Y:S01]  /*22c0*/  ISETP.GE.AND P1, PT, R12, R105.reuse, PT ;  /* 0x000000690c00720c */ /* 0x080fe20003f26270 */
[----:B------:R-:W-:Y:S02]  /*22d0*/  HFMA2.MMA R48, -RZ, RZ, 0, 0 ;  /* 0x00000000ff307435 */ /* 0x000fe400000001ff */
[----:B------:R-:W-:Y:S01]  /*22e0*/  HFMA2.MMA R40, -RZ, RZ, 0, 0 ;  /* 0x00000000ff287435 */ /* 0x000fe200000001ff */
[----:B------:R-:W-:Y:S01]  /*22f0*/  MOV R42, RZ ;  /* 0x000000ff002a7202 */ /* 0x000fe20000000f00 */
[----:B------:R-:W-:Y:S01]  /*2300*/  HFMA2.MMA R44, -RZ, RZ, 0, 0 ;  /* 0x00000000ff2c7435 */ /* 0x000fe200000001ff */
[----:B------:R-:W3:Y:S04]  /*2310*/  @!P2 LDG.E R45, [R34.64+-0xe00] ;  /* 0xfff20020222da981 */ /* 0x000ee8000c1e1900 */
[----:B------:R0:W4:Y:S04]  /*2320*/  @!P0 LDG.E R41, [R38.64] ;  /* 0x0000002026298981 */ /* 0x000128000c1e1900 */
[----:B------:R-:W5:Y:S01]  /*2330*/  @!P1 LDG.E R46, [R34.64+-0xc80] ;  /* 0xfff38020222e9981 */ /* 0x000f62000c1e1900 */
[----:B------:R-:W-:-:S03]  /*2340*/  ISETP.GE.AND P1, PT, R14, R105, PT ;  /* 0x000000690e00720c */ /* 0x000fc60003f26270 */
[----:B------:R-:W2:Y:S04]  /*2350*/  @!P3 LDG.E R40, [R34.64+-0xf80] ;  /* 0xfff080202228b981 */ /* 0x000ea8000c1e1900 */
[----:B------:R-:W3:Y:S04]  /*2360*/  @!P4 LDG.E R42, [R34.64+-0xe80] ;  /* 0xfff18020222ac981 */ /* 0x000ee8000c1e1900 */
[----:B------:R-:W3:Y:S04]  /*2370*/  @!P5 LDG.E R44, [R34.64+-0xd80] ;  /* 0xfff28020222cd981 */ /* 0x000ee8000c1e1900 */
        /* <DEDUP_REMOVED lines=21> */
[----:B------:R-:W-:Y:S01]  /*24d0*/  CS2R R88, SRZ ;  /* 0x0000000000587805 */ /* 0x000fe2000001ff00 */
[----:B------:R-:W-:Y:S01]  /*24e0*/  MOV R96, RZ ;  /* 0x000000ff00607202 */ /* 0x000fe20000000f00 */
[----:B----4-:R-:W-:Y:S04]  /*24f0*/  STS [R252.X4], R41 ;  /* 0x00000029fc007388 */ /* 0x010fe80000004800 */
[----:B--2---:R-:W-:Y:S04]  /*2500*/  STS [R251.X4+0x80], R40 ;  /* 0x00008028fb007388 */ /* 0x004fe80000004800 */
[----:B------:R-:W-:Y:S04]  /*2510*/  STS [R250.X4+0x100], R43 ;  /* 0x0001002bfa007388 */ /* 0x000fe80000004800 */
[----:B---3--:R-:W-:Y:S04]  /*2520*/  STS [R249.X4+0x180], R42 ;  /* 0x0001802af9007388 */ /* 0x008fe80000004800 */
[----:B------:R-:W-:Y:S04]  /*2530*/  STS [R248.X4+0x200], R45 ;  /* 0x0002002df8007388 */ /* 0x000fe80000004800 */
        /* <DEDUP_REMOVED lines=21> */
[----:B------:R-:W-:Y:S04]  /*2690*/  LDS R34, [R83.X4+0x24] ;  /* 0x0000240053227984 */ /* 0x000fe80000004800 */
[----:B------:R-:W1:Y:S04]  /*26a0*/  LDS R35, [R83.X4+0x28] ;  /* 0x0000280053237984 */ /* 0x000e680000004800 */
        /* <DEDUP_REMOVED lines=38> */
[----:B------:R-:W-:-:S05]  /*2910*/  FMUL.FTZ R67, R60, -1.4426950216293334961 ;  /* 0xbfb8aa3b3c437820 */ /* 0x000fca0000410000 */
[----:B------:R-:W1:Y:S01]  /*2920*/  MUFU.EX2 R65, R65 ;  /* 0x0000004100417308 */ /* 0x000e620000000800 */
[----:B---3--:R-:W-:Y:S02]  /*2930*/  FMUL.FTZ R2, R46, -1.4426950216293334961 ;  /* 0xbfb8aa3b2e027820 */ /* 0x008fe40000410000 */
[----:B------:R-:W-:-:S05]  /*2940*/  FMUL.FTZ R95, R48, -1.4426950216293334961 ;  /* 0xbfb8aa3b305f7820 */ /* 0x000fca0000410000 */
[----:B------:R-:W2:Y:S01]  /*2950*/  MUFU.EX2 R97, R97 ;  /* 0x0000006100617308 */ /* 0x000ea20000000800 */
[----:B----4-:R-:W-:Y:S02]  /*2960*/  FMUL.FTZ R3, R45, -1.4426950216293334961 ;  /* 0xbfb8aa3b2d037820 */ /* 0x010fe40000410000 */
[----:B0-----:R-:W-:-:S05]  /*2970*/  FADD.FTZ R66, R66, 1 ;  /* 0x3f80000042427421 */ /* 0x001fca0000010000 */
[----:B------:R-:W0:Y:S01]  /*2980*/  MUFU.EX2 R67, R67 ;  /* 0x0000004300437308 */ /* 0x000e220000000800 */
[----:B------:R-:W-:Y:S02]  /*2990*/  FMUL.FTZ R98, R44, -1.4426950216293334961 ;  /* 0xbfb8aa3b2c627820 */ /* 0x000fe40000410000 */
[----:B------:R-:W-:-:S05]  /*29a0*/  FMUL.FTZ R100, R43, -1.4426950216293334961 ;  /* 0xbfb8aa3b2b647820 */ /* 0x000fca0000410000 */
[----:B------:R-:W3:Y:S01]  /*29b0*/  MUFU.EX2 R2, R2 ;  /* 0x0000000200027308 */ /* 0x000ee20000000800 */
[----:B-1----:R-:W-:Y:S02]  /*29c0*/  FADD.FTZ R65, R65, 1 ;  /* 0x3f80000041417421 */ /* 0x002fe40000010000 */
[----:B--2---:R-:W-:-:S05]  /*29d0*/  FADD.FTZ R97, R97, 1 ;  /* 0x3f80000061617421 */ /* 0x004fca0000010000 */
[----:B------:R-:W1:Y:S01]  /*29e0*/  MUFU.EX2 R95, R95 ;  /* 0x0000005f005f7308 */ /* 0x000e620000000800 */
[----:B------:R-:W-:-:S07]  /*29f0*/  FMUL.FTZ R102, R35, -1.4426950216293334961 ;  /* 0xbfb8aa3b23667820 */ /* 0x000fce0000410000 */
[----:B------:R-:W2:Y:S08]  /*2a00*/  MUFU.EX2 R3, R3 ;  /* 0x0000000300037308 */ /* 0x000eb00000000800 */
[----:B------:R-:W-:Y:S01]  /*2a10*/  MUFU.RCP R66, R66 ;  /* 0x0000004200427308 */ /* 0x000fe20000001000 */
[----:B------:R-:W-:-:S07]  /*2a20*/  FMUL.FTZ R104, R39, -1.4426950216293334961 ;  /* 0xbfb8aa3b27687820 */ /* 0x000fce0000410000 */
[----:B------:R4:W-:Y:S01]  /*2a30*/  MUFU.EX2 R99, R98 ;  /* 0x0000006200637308 */ /* 0x0009e20000000800 */
[----:B0-----:R-:W-:-:S07]  /*2a40*/  FADD.FTZ R67, R67, 1 ;  /* 0x3f80000043437421 */ /* 0x001fce0000010000 */
[----:B------:R-:W0:Y:S01]  /*2a50*/  MUFU.EX2 R100, R100 ;  /* 0x0000006400647308 */ /* 0x000e220000000800 */
[----:B----4-:R-:W-:-:S07]  /*2a60*/  FMUL.FTZ R98, R40, -1.4426950216293334961 ;  /* 0xbfb8aa3b28627820 */ /* 0x010fce0000410000 */
[----:B------:R-:W-:Y:S01]  /*2a70*/  MUFU.RCP R65, R65 ;  /* 0x0000004100417308 */ /* 0x000fe20000001000 */
[----:B---3--:R-:W-:-:S07]  /*2a80*/  FADD.FTZ R2, R2, 1 ;  /* 0x3f80000002027421 */ /* 0x008fce0000010000 */
[----:B------:R-:W-:Y:S01]  /*2a90*/  MUFU.EX2 R106, R98 ;  /* 0x00000062006a7308 */ /* 0x000fe20000000800 */
[----:B------:R-:W-:-:S07]  /*2aa0*/  FMUL.FTZ R108, R42, -1.4426950216293334961 ;  /* 0xbfb8aa3b2a6c7820 */ /* 0x000fce0000410000 */
[----:B------:R-:W-:Y:S01]  /*2ab0*/  MUFU.RCP R98, R97 ;  /* 0x0000006100627308 */ /* 0x000fe20000001000 */
[----:B-1----:R-:W-:Y:S02]  /*2ac0*/  FADD.FTZ R95, R95, 1 ;  /* 0x3f8000005f5f7421 */ /* 0x002fe40000010000 */
[----:B--2---:R-:W-:-:S05]  /*2ad0*/  FADD.FTZ R3, R3, 1 ;  /* 0x3f80000003037421 */ /* 0x004fca0000010000 */
[----:B------:R-:W1:Y:S01]  /*2ae0*/  MUFU.EX2 R102, R102 ;  /* 0x0000006600667308 */ /* 0x000e620000000800 */
[----:B0-----:R-:W-:-:S07]  /*2af0*/  FADD.FTZ R100, R100, 1 ;  /* 0x3f80000064647421 */ /* 0x001fce0000010000 */
[----:B------:R-:W0:Y:S08]  /*2b00*/  MUFU.EX2 R104, R104 ;  /* 0x0000006800687308 */ /* 0x000e300000000800 */
[----:B------:R-:W2:Y:S01]  /*2b10*/  MUFU.RCP R67, R67 ;  /* 0x0000004300437308 */ /* 0x000ea20000001000 */
[----:B------:R-:W-:Y:S02]  /*2b20*/  FMUL.FTZ R101, R34, -1.4426950216293334961 ;  /* 0xbfb8aa3b22657820 */ /* 0x000fe40000410000 */
[----:B------:R-:W-:-:S05]  /*2b30*/  FMUL.FTZ R103, R38, -1.4426950216293334961 ;  /* 0xbfb8aa3b26677820 */ /* 0x000fca0000410000 */
[----:B------:R-:W-:Y:S08]  /*2b40*/  MUFU.EX2 R109, R108 ;  /* 0x0000006c006d7308 */ /* 0x000ff00000000800 */
[----:B------:R3:W-:Y:S01]  /*2b50*/  MUFU.RCP R108, R3 ;  /* 0x00000003006c7308 */ /* 0x0007e20000001000 */
[----:B-1----:R-:W-:Y:S02]  /*2b60*/  FADD.FTZ R102, R102, 1 ;  /* 0x3f80000066667421 */ /* 0x002fe40000010000 */
[----:B---3--:R-:W-:-:S05]  /*2b70*/  FADD.FTZ R3, -R65, 1 ;  /* 0x3f80000041037421 */ /* 0x008fca0000010100 */
[----:B------:R1:W-:Y:S01]  /*2b80*/  MUFU.RCP R110, R100 ;  /* 0x00000064006e7308 */ /* 0x0003e20000001000 */
[----:B------:R-:W-:Y:S02]  /*2b90*/  FFMA.FTZ R3, R62, R3, 1 ;  /* 0x3f8000003e037423 */ /* 0x000fe40000010003 */
[----:B-1----:R-:W-:Y:S01]  /*2ba0*/  FADD.FTZ R100, -R98, 1 ;  /* 0x3f80000062647421 */ /* 0x002fe20000010100 */
[----:B-----5:R-:W-:Y:S04]  /*2bb0*/  STS [R252.X4], R69 ;  /* 0x00000045fc007388 */ /* 0x020fe80000004800 */
        /* <DEDUP_REMOVED lines=16> */
[----:B------:R-:W4:Y:S04]  /*2cc0*/  LDS R64, [R83.X4] ;  /* 0x0000000053407984 */ /* 0x000f280000004800 */
[----:B------:R-:W5:Y:S04]  /*2cd0*/  LDS R63, [R83.X4+0x4] ;  /* 0x00000400533f7984 */ /* 0x000f680000004800 */
[----:B------:R-:W2:Y:S04]  /*2ce0*/  LDS R90, [R83.X4+0x8] ;  /* 0x00000800535a7984 */ /* 0x000ea80000004800 */
[----:B------:R-:W2:Y:S04]  /*2cf0*/  LDS R88, [R83.X4+0xc] ;  /* 0x00000c0053587984 */ /* 0x000ea80000004800 */
[----:B------:R-:W2:Y:S01]  /*2d00*/  LDS R70, [R83.X4+0x10] ;  /* 0x0000100053467984 */ /* 0x000ea20000004800 */
[----:B-1----:R1:W-:Y:S03]  /*2d10*/  MUFU.RCP R71, R2 ;  /* 0x0000000200477308 */ /* 0x0023e60000001000 */
[----:B------:R-:W2:Y:S04]  /*2d20*/  LDS R94, [R83.X4+0x14] ;  /* 0x00001400535e7984 */ /* 0x000ea80000004800 */
[----:B------:R-:W2:Y:S01]  /*2d30*/  LDS R96, [R83.X4+0x1c] ;  /* 0x00001c0053607984 */ /* 0x000ea20000004800 */
[----:B-1----:R-:W-:Y:S01]  /*2d40*/  FADD.FTZ R2, -R66, 1 ;  /* 0x3f80000042027421 */ /* 0x002fe20000010100 */
[----:B------:R-:W1:Y:S02]  /*2d50*/  MUFU.RCP R69, R95 ;  /* 0x0000005f00457308 */ /* 0x000e640000001000 */
[----:B------:R-:W1:Y:S01]  /*2d60*/  LDS R92, [R83.X4+0x18] ;  /* 0x00001800535c7984 */ /* 0x000e620000004800 */
[----:B---3--:R-:W-:-:S02]  /*2d70*/  FFMA.FTZ R4, R61, R2, 1 ;  /* 0x3f8000003d047423 */ /* 0x008fc40000010002 */
[----:B0-----:R-:W-:Y:S01]  /*2d80*/  FADD.FTZ R122, R104, 1 ;  /* 0x3f800000687a7421 */ /* 0x001fe20000010000 */
[----:B------:R-:W-:Y:S02]  /*2d90*/  LDS R120, [R83.X4+0x30] ;  /* 0x0000300053787984 */ /* 0x000fe40000004800 */
[----:B------:R-:W0:Y:S01]  /*2da0*/  MUFU.EX2 R101, R101 ;  /* 0x0000006500657308 */ /* 0x000e220000000800 */
[----:B------:R-:W-:Y:S01]  /*2db0*/  FFMA.FTZ R118, R47, R100, 1 ;  /* 0x3f8000002f767423 */ /* 0x000fe20000010064 */
[----:B------:R-:W-:Y:S01]  /*2dc0*/  LDS R104, [R83.X4+0x28] ;  /* 0x0000280053687984 */ /* 0x000fe20000004800 */
[----:B----4-:R-:W-:-:S03]  /*2dd0*/  FMUL.FTZ R2, R37, R64 ;  /* 0x0000004025027220 */ /* 0x010fc60000410000 */
[----:B------:R-:W3:Y:S01]  /*2de0*/  LDS R100, [R83.X4+0x20] ;  /* 0x0000200053647984 */ /* 0x000ee20000004800 */
[----:B------:R-:W-:Y:S01]  /*2df0*/  FMUL.FTZ R2, R65, R2 ;  /* 0x0000000241027220 */ /* 0x000fe20000410000 */
[----:B------:R-:W4:Y:S01]  /*2e00*/  MUFU.EX2 R103, R103 ;  /* 0x0000006700677308 */ /* 0x000f220000000800 */
[----:B-----5:R-:W-:Y:S02]  /*2e10*/  FMUL.FTZ R5, R36, R63 ;  /* 0x0000003f24057220 */ /* 0x020fe40000410000 */
[----:B------:R-:W-:Y:S02]  /*2e20*/  FMUL.FTZ R2, R2, R3 ;  /* 0x0000000302027220 */ /* 0x000fe40000410000 */
[----:B--2---:R-:W-:Y:S02]  /*2e30*/  FADD.FTZ R3, -R67, 1 ;  /* 0x3f80000043037421 */ /* 0x004fe40000010100 */
[----:B------:R-:W-:Y:S02]  /*2e40*/  FMUL.FTZ R114, R33, R90 ;  /* 0x0000005a21727220 */ /* 0x000fe40000410000 */
[----:B------:R-:W-:Y:S01]  /*2e50*/  FMUL.FTZ R5, R66, R5 ;  /* 0x0000000542057220 */ /* 0x000fe20000410000 */
[----:B------:R2:W-:Y:S01]  /*2e60*/  MUFU.RCP R112, R102 ;  /* 0x0000006600707308 */ /* 0x0005e20000001000 */
[----:B------:R-:W-:-:S02]  /*2e70*/  FADD.FTZ R87, R99, 1 ;  /* 0x3f80000063577421 */ /* 0x000fc40000010000 */
[----:B------:R-:W-:Y:S02]  /*2e80*/  FADD.FTZ R97, R106, 1 ;  /* 0x3f8000006a617421 */ /* 0x000fe40000010000 */
[----:B------:R-:W-:Y:S01]  /*2e90*/  FFMA.FTZ R3, R60, R3, 1 ;  /* 0x3f8000003c037423 */ /* 0x000fe20000010003 */
[----:B------:R-:W-:Y:S01]  /*2ea0*/  LDS R106, [R83.X4+0x2c] ;  /* 0x00002c00536a7984 */ /* 0x000fe20000004800 */
[----:B------:R-:W-:Y:S02]  /*2eb0*/  FMUL.FTZ R114, R67, R114 ;  /* 0x0000007243727220 */ /* 0x000fe40000410000 */
[----:B------:R-:W-:Y:S01]  /*2ec0*/  FMUL.FTZ R4, R5, R4 ;  /* 0x0000000405047220 */ /* 0x000fe20000410000 */
[----:B--2---:R-:W2:Y:S01]  /*2ed0*/  LDS R102, [R83.X4+0x24] ;  /* 0x0000240053667984 */ /* 0x004ea20000004800 */
[----:B------:R-:W-:Y:S02]  /*2ee0*/  FMUL.FTZ R116, R31, R88 ;  /* 0x000000581f747220 */ /* 0x000fe40000410000 */
[----:B-1----:R-:W-:-:S02]  /*2ef0*/  FADD.FTZ R5, -R69, 1 ;  /* 0x3f80000045057421 */ /* 0x002fc40000010100 */
[----:B------:R-:W-:Y:S02]  /*2f00*/  FMUL.FTZ R93, R29, R70 ;  /* 0x000000461d5d7220 */ /* 0x000fe40000410000 */
[----:B------:R-:W-:Y:S02]  /*2f10*/  FMUL.FTZ R107, R41, -1.4426950216293334961 ;  /* 0xbfb8aa3b296b7820 */ /* 0x000fe40000410000 */
[----:B------:R-:W-:Y:S01]  /*2f20*/  FMUL.FTZ R126, R114, R3 ;  /* 0x00000003727e7220 */ /* 0x000fe20000410000 */
[----:B------:R-:W1:Y:S01]  /*2f30*/  MUFU.RCP R87, R87 ;  /* 0x0000005700577308 */ /* 0x000e620000001000 */
[----:B------:R-:W-:Y:S02]  /*2f40*/  FMUL.FTZ R116, R69, R116 ;  /* 0x0000007445747220 */ /* 0x000fe40000410000 */
[----:B------:R-:W-:Y:S02]  /*2f50*/  FADD.FTZ R114, -R108, 1 ;  /* 0x3f8000006c727421 */ /* 0x000fe40000010100 */
[----:B------:R-:W-:-:S02]  /*2f60*/  FFMA.FTZ R5, R48, R5, 1 ;  /* 0x3f80000030057423 */ /* 0x000fc40000010005 */
[----:B------:R-:W-:Y:S01]  /*2f70*/  FMUL.FTZ R95, R98, R93 ;  /* 0x0000005d625f7220 */ /* 0x000fe20000410000 */
[----:B------:R-:W5:Y:S01]  /*2f80*/  MUFU.EX2 R107, R107 ;  /* 0x0000006b006b7308 */ /* 0x000f620000000800 */
[----:B0-----:R-:W-:Y:S02]  /*2f90*/  FADD.FTZ R89, R101, 1 ;  /* 0x3f80000065597421 */ /* 0x001fe40000010000 */
[----:B----4-:R-:W-:Y:S02]  /*2fa0*/  FADD.FTZ R91, R103, 1 ;  /* 0x3f800000675b7421 */ /* 0x010fe40000010000 */
[----:B------:R-:W-:Y:S02]  /*2fb0*/  FMUL.FTZ R128, R116, R5 ;  /* 0x0000000574807220 */ /* 0x000fe40000410000 */
[----:B------:R-:W-:Y:S01]  /*2fc0*/  FMUL.FTZ R130, R95, R118 ;  /* 0x000000765f827220 */ /* 0x000fe20000410000 */
[----:B------:R-:W-:Y:S01]  /*2fd0*/  LDS R116, [R83.X4+0x38] ;  /* 0x0000380053747984 */ /* 0x000fe20000004800 */
[----:B------:R-:W-:-:S03]  /*2fe0*/  FFMA.FTZ R134, R45, R114, 1 ;  /* 0x3f8000002d867423 */ /* 0x000fc60000010072 */
[----:B------:R-:W0:Y:S04]  /*2ff0*/  LDS R118, [R83.X4+0x34] ;  /* 0x0000340053767984 */ /* 0x000e280000004800 */
[----:B------:R-:W4:Y:S01]  /*3000*/  LDS R114, [R83.X4+0x3c] ;  /* 0x00003c0053727984 */ /* 0x000f220000004800 */
[----:B------:R-:W0:Y:S01]  /*3010*/  MUFU.RCP R89, R89 ;  /* 0x0000005900597308 */ /* 0x000e220000001000 */
[----:B-1----:R-:W-:Y:S02]  /*3020*/  FADD.FTZ R5, -R87, 1 ;  /* 0x3f80000057057421 */ /* 0x002fe40000010100 */
[----:B------:R-:W-:Y:S01]  /*3030*/  FADD.FTZ R3, -R71, 1 ;  /* 0x3f80000047037421 */ /* 0x000fe20000010100 */
[----:B------:R-:W-:Y:S06]  /*3040*/  BAR.SYNC.DEFER_BLOCKING 0x0 ;  /* 0x0000000000007b1d */ /* 0x000fec0000010000 */
[----:B------:R-:W1:Y:S01]  /*3050*/  MUFU.RCP R91, R91 ;  /* 0x0000005b005b7308 */ /* 0x000e620000001000 */
[----:B------:R-:W-:-:S02]  /*3060*/  FMUL.FTZ R132, R27, R94 ;  /* 0x0000005e1b847220 */ /* 0x000fc40000410000 */
[----:B------:R-:W-:Y:S02]  /*3070*/  FMUL.FTZ R136, R9, R96 ;  /* 0x0000006009887220 */ /* 0x000fe40000410000 */
[----:B------:R-:W-:Y:S02]  /*3080*/  FADD.FTZ R109, R109, 1 ;  /* 0x3f8000006d6d7421 */ /* 0x000fe40000010000 */
[----:B-----5:R-:W-:Y:S02]  /*3090*/  FADD.FTZ R107, R107, 1 ;  /* 0x3f8000006b6b7421 */ /* 0x020fe40000010000 */
[----:B------:R-:W-:Y:S02]  /*30a0*/  FFMA.FTZ R95, R44, R5, 1 ;  /* 0x3f8000002c5f7423 */ /* 0x000fe40000010005 */
[----:B------:R-:W-:Y:S02]  /*30b0*/  FFMA.FTZ R3, R46, R3, 1 ;  /* 0x3f8000002e037423 */ /* 0x000fe40000010003 */
[----:B------:R-:W-:-:S02]  /*30c0*/  FMUL.FTZ R5, R7, R92 ;  /* 0x0000005c07057220 */ /* 0x000fc40000410000 */
[----:B------:R-:W-:Y:S02]  /*30d0*/  FMUL.FTZ R132, R71, R132 ;  /* 0x0000008447847220 */ /* 0x000fe40000410000 */
[----:B------:R-:W-:Y:S01]  /*30e0*/  FMUL.FTZ R136, R87, R136 ;  /* 0x0000008857887220 */ /* 0x000fe20000410000 */
[----:B------:R5:W2:Y:S01]  /*30f0*/  MUFU.RCP R93, R97 ;  /* 0x00000061005d7308 */ /* 0x000aa20000001000 */
[----:B------:R-:W-:Y:S02]  /*3100*/  FMUL.FTZ R5, R108, R5 ;  /* 0x000000056c057220 */ /* 0x000fe40000410000 */
[----:B------:R-:W-:Y:S02]  /*3110*/  FMUL.FTZ R132, R132, R3 ;  /* 0x0000000384847220 */ /* 0x000fe40000410000 */
[----:B------:R-:W-:-:S03]  /*3120*/  FMUL.FTZ R136, R136, R95 ;  /* 0x0000005f88887220 */ /* 0x000fc60000410000 */
[----:B------:R-:W2:Y:S01]  /*3130*/  MUFU.RCP R124, R107 ;  /* 0x0000006b007c7308 */ /* 0x000ea20000001000 */
[----:B0-----:R-:W-:Y:S02]  /*3140*/  FADD.FTZ R3, -R89, 1 ;  /* 0x3f80000059037421 */ /* 0x001fe40000010100 */
[----:B-1----:R-:W-:-:S05]  /*3150*/  FADD.FTZ R95, -R91, 1 ;  /* 0x3f8000005b5f7421 */ /* 0x002fca0000010100 */
[----:B------:R-:W0:Y:S01]  /*3160*/  MUFU.RCP R109, R109 ;  /* 0x0000006d006d7308 */ /* 0x000e220000001000 */
[----:B------:R-:W-:Y:S02]  /*3170*/  FMUL.FTZ R134, R5, R134 ;  /* 0x0000008605867220 */ /* 0x000fe40000410000 */
[----:B------:R-:W-:Y:S02]  /*3180*/  FADD.FTZ R140, -R112, 1 ;  /* 0x3f800000708c7421 */ /* 0x000fe40000010100 */
[----:B------:R-:W-:Y:S02]  /*3190*/  FFMA.FTZ R5, R34, R3, 1 ;  /* 0x3f80000022057423 */ /* 0x000fe40000010003 */
[----:B-----5:R-:W-:Y:S01]  /*31a0*/  FFMA.FTZ R97, R38, R95, 1 ;  /* 0x3f80000026617423 */ /* 0x020fe2000001005f */
[----:B------:R-:W1:Y:S01]  /*31b0*/  MUFU.RCP R122, R122 ;  /* 0x0000007a007a7308 */ /* 0x000e620000001000 */
[----:B------:R-:W-:Y:S02]  /*31c0*/  FADD.FTZ R138, -R110, 1 ;  /* 0x3f8000006e8a7421 */ /* 0x000fe40000010100 */
[----:B---3--:R-:W-:-:S02]  /*31d0*/  FMUL.FTZ R3, R11, R100 ;  /* 0x000000640b037220 */ /* 0x008fc40000410000 */
[----:B------:R-:W-:Y:S02]  /*31e0*/  FMUL.FTZ R95, R15, R104 ;  /* 0x000000680f5f7220 */ /* 0x000fe40000410000 */
[----:B------:R-:W-:Y:S02]  /*31f0*/  FFMA.FTZ R142, R35, R140, 1 ;  /* 0x3f800000238e7423 */ /* 0x000fe4000001008c */
[----:B------:R-:W-:Y:S02]  /*3200*/  FFMA.FTZ R138, R43, R138, 1 ;  /* 0x3f8000002b8a7423 */ /* 0x000fe4000001008a */
[----:B--2---:R-:W-:Y:S02]  /*3210*/  FMUL.FTZ R140, R13, R102 ;  /* 0x000000660d8c7220 */ /* 0x004fe40000410000 */
        /* <DEDUP_REMOVED lines=19> */
[----:B----4-:R-:W-:Y:S01]  /*3350*/  FMUL.FTZ R152, R25, R114 ;  /* 0x0000007219987220 */ /* 0x010fe20000410000 */
        /* <DEDUP_REMOVED lines=68> */
.L_x_5092:
[----:B-1----:R-:W-:Y:S05]  /*37a0*/  BSYNC B0 ;  /* 0x0000000000007941 */ /* 0x002fea0003800000 */
.L_x_5091:
        /* <DEDUP_REMOVED lines=153> */
.L_x_5095:
[----:B------:R-:W-:Y:S05]  /*4140*/  BSYNC B0 ;  /* 0x0000000000007941 */ /* 0x000fea0003800000 */
.L_x_5094:
        /* <DEDUP_REMOVED lines=43> */
.L_x_5093:
        /* <DEDUP_REMOVED lines=70> */
[----:B0-----:R-:W-:Y:S02]  /*4860*/  FADD.FTZ R0, R126, R126 ;  /* 0x0000007e7e007221 */ /* 0x001fe40000010000 */
.L_x_5197:
        /* <DEDUP_REMOVED lines=9> */
[----:B------:R-:W-:Y:S01]  /*4900*/  UIMAD UR42, UR7, UR35, UR42 ;  /* 0x00000023072a72a4 */ /* 0x000fe2000f8e022a */
[----:B------:R-:W-:-:S02]  /*4910*/  LOP3.LUT R62, R86, 0x7ffffe0, RZ, 0xc0, !PT ;  /* 0x07ffffe0563e7812 */ /* 0x000fc400078ec0ff */
[----:B------:R-:W-:Y:S02]  /*4920*/  ULDC.64 UR34, c[0x0][0x220] ;  /* 0x0000880000227ab9 */ /* 0x000fe40000000a00 */
[----:B------:R-:W-:Y:S02]  /*4930*/  UIADD3 UR37, UR37, UR42, URZ ;  /* 0x0000002a25257290 */ /* 0x000fe4000fffe03f */
[----:B------:R-:W-:Y:S01]  /*4940*/  ULEA UR34, UP0, UR36, UR34, 0x3 ;  /* 0x0000002224227291 */ /* 0x000fe2000f80183f */
[----:B------:R-:W-:-:S03]  /*4950*/  SHF.L.U32 R65, R62, 0x5, RZ ;  /* 0x000000053e417819 */ /* 0x000fc600000006ff */
[----:B------:R-:W-:Y:S01]  /*4960*/  ULEA.HI.X UR35, UR36, UR35, UR37, 0x3, UP0 ;  /* 0x0000002324237291 */ /* 0x000fe200080f1c25 */
[----:B------:R-:W-:Y:S02]  /*4970*/  LOP3.LUT R64, R65, 0xffffffe0, R228, 0xe2, !PT ;  /* 0xffffffe041407812 */ /* 0x000fe400078ee2e4 */
[----:B------:R-:W-:Y:S01]  /*4980*/  ULDC UR36, c[0x0][0x168] ;  /* 0x00005a0000247ab9 */ /* 0x000fe20000000800 */
[----:B------:R-:W-:Y:S01]  /*4990*/  MOV R60, UR34 ;  /* 0x00000022003c7c02 */ /* 0x000fe20008000f00 */
[----:B------:R-:W-:Y:S01]  /*49a0*/  UIADD3 UR36, -UR25, UR36, URZ ;  /* 0x0000002419247290 */ /* 0x000fe2000fffe13f */
[----:B------:R-:W-:Y:S01]  /*49b0*/  MOV R61, UR35 ;  /* 0x00000023003d7c02 */ /* 0x000fe20008000f00 */
[----:B------:R-:W-:Y:S01]  /*49c0*/  ULDC.64 UR34, c[0x0][0x1a0] ;  /* 0x0000680000227ab9 */ /* 0x000fe20000000a00 */
[--C-:B------:R-:W-:Y:S01]  /*49d0*/  SHF.R.S32.HI R65, RZ, 0x1f, R64.reuse ;  /* 0x0000001fff417819 */ /* 0x100fe20000011440 */
[----:B------:R-:W-:Y:S01]  /*49e0*/  USHF.L.U32 UR36, UR36, 0x1, URZ ;  /* 0x0000000124247899 */ /* 0x000fe2000800063f */
[----:B------:R-:W-:Y:S01]  /*49f0*/  MOV R67, UR7 ;  /* 0x0000000700437c02 */ /* 0x000fe20008000f00 */
[----:B------:R-:W-:Y:S01]  /*4a00*/  UIMAD UR34, UR39, UR34, URZ ;  /* 0x00000022272272a4 */ /* 0x000fe2000f8e023f */
[C---:B------:R-:W-:Y:S01]  /*4a10*/  LOP3.LUT R62, R64.reuse, 0x20, RZ, 0xfc, !PT ;  /* 0x00000020403e7812 */ /* 0x040fe200078efcff */
[----:B------:R-:W2:Y:S01]  /*4a20*/  LDG.E.64 R60, [R60.64] ;  /* 0x000000203c3c7981 */ /* 0x000ea2000c1e1b00 */
[----:B------:R-:W-:Y:S01]  /*4a30*/  LOP3.LUT R68, R64, 0x80, RZ, 0xfc, !PT ;  /* 0x0000008040447812 */ /* 0x000fe200078efcff */
[----:B------:R-:W-:Y:S01]  /*4a40*/  IMAD.WIDE.U32 R66, R67, c[0x0][0x1a0], R64 ;  /* 0x0000680043427a25 */ /* 0x000fe200078e0040 */
[----:B------:R-:W-:Y:S01]  /*4a50*/  ISETP.GE.AND P1, PT, R62, UR36, PT ;  /* 0x000000243e007c0c */ /* 0x000fe2000bf26270 */
[----:B------:R-:W-:Y:S01]  /*4a60*/  UIMAD UR34, UR7, UR35, UR34 ;  /* 0x00000023072272a4 */ /* 0x000fe2000f8e0222 */
[----:B------:R-:W-:-:S02]  /*4a70*/  LOP3.LUT R65, R64, 0x60, RZ, 0xfc, !PT ;  /* 0x0000006040417812 */ /* 0x000fc400078efcff */
[C---:B------:R-:W-:Y:S02]  /*4a80*/  LOP3.LUT R62, R64.reuse, 0x40, RZ, 0xfc, !PT ;  /* 0x00000040403e7812 */ /* 0x040fe400078efcff */
[----:B------:R-:W-:Y:S02]  /*4a90*/  ISETP.GE.AND P0, PT, R64, UR36, PT ;  /* 0x0000002440007c0c */ /* 0x000fe4000bf06270 */
[----:B------:R-:W-:Y:S01]  /*4aa0*/  ISETP.GE.AND P3, PT, R65, UR36, PT ;  /* 0x0000002441007c0c */ /* 0x000fe2000bf66270 */
[----:B------:R-:W-:Y:S01]  /*4ab0*/  HFMA2.MMA R65, -RZ, RZ, 0, 0 ;  /* 0x00000000ff417435 */ /* 0x000fe200000001ff */
[----:B------:R-:W-:Y:S02]  /*4ac0*/  ISETP.GE.AND P2, PT, R62, UR36, PT ;  /* 0x000000243e007c0c */ /* 0x000fe4000bf46270 */
[----:B------:R-:W-:Y:S01]  /*4ad0*/  IADD3 R63, R67, UR34, RZ ;  /* 0x00000022433f7c10 */ /* 0x000fe2000fffe0ff */
[----:B------:R-:W-:Y:S01]  /*4ae0*/  CS2R R88, SRZ ;  /* 0x0000000000587805 */ /* 0x000fe2000001ff00 */
[----:B------:R-:W-:-:S02]  /*4af0*/  LEA R62, P5, R66, UR22, 0x2 ;  /* 0x00000016423e7c11 */ /* 0x000fc4000f8a10ff */
[----:B------:R-:W-:Y:S01]  /*4b00*/  MOV R87, RZ ;  /* 0x000000ff00577202 */ /* 0x000fe20000000f00 */
        /* <DEDUP_REMOVED lines=28> */
[----:B------:R-:W-:-:S02]  /*4cd0*/  ISETP.GE.AND P4, PT, R67, UR36, PT ;  /* 0x0000002443007c0c */ /* 0x000fc4000bf86270 */
[----:B------:R-:W-:Y:S01]  /*4ce0*/  MOV R115, RZ ;  /* 0x000000ff00737202 */ /* 0x000fe20000000f00 */
[----:B------:R0:W3:Y:S01]  /*4cf0*/  @!P0 LDG.E R89, [R62.64+0x300] ;  /* 0x000300203e598981 */ /* 0x0000e2000c1e1900 */
        /* <DEDUP_REMOVED lines=16> */
[----:B------:R-:W-:-:S02]  /*4e00*/  LOP3.LUT R66, R64, 0x1e0, RZ, 0xfc, !PT ;  /* 0x000001e040427812 */ /* 0x000fc400078efcff */
[----:B------:R-:W-:Y:S01]  /*4e10*/  MOV R124, RZ ;  /* 0x000000ff007c7202 */ /* 0x000fe20000000f00 */
[----:B------:R0:W3:Y:S01]  /*4e20*/  @!P5 LDG.E R94, [R62.64+0x580] ;  /* 0x000580203e5ed981 */ /* 0x0000e2000c1e1900 */
[----:B------:R-:W-:Y:S01]  /*4e30*/  LOP3.LUT R67, R64, 0x200, RZ, 0xfc, !PT ;  /* 0x0000020040437812 */ /* 0x000fe200078efcff */
[----:B------:R-:W-:Y:S01]  /*4e40*/  FADD.FTZ R146, R224, UR5 ;  /* 0x00000005e0927e21 */ /* 0x000fe20008010000 */
[----:B------:R-:W-:Y:S01]  /*4e50*/  ISETP.GE.AND P3, PT, R66, UR36, PT ;  /* 0x0000002442007c0c */ /* 0x000fe2000bf66270 */
[----:B------:R0:W3:Y:S01]  /*4e60*/  @!P0 LDG.E R96, [R62.64+0x600] ;  /* 0x000600203e608981 */ /* 0x0000e2000c1e1900 */
[----:B------:R-:W-:Y:S01]  /*4e70*/  ISETP.GE.AND P4, PT, R67, UR36, PT ;  /* 0x0000002443007c0c */ /* 0x000fe2000bf86270 */
[----:B------:R-:W-:Y:S01]  /*4e80*/  FADD.FTZ R139, R222, UR5 ;  /* 0x00000005de8b7e21 */ /* 0x000fe20008010000 */
[C---:B------:R-:W-:Y:S01]  /*4e90*/  LOP3.LUT R66, R64.reuse, 0x220, RZ, 0xfc, !PT ;  /* 0x0000022040427812 */ /* 0x040fe200078efcff */
[----:B------:R0:W3:Y:S01]  /*4ea0*/  @!P1 LDG.E R97, [R62.64+0x680] ;  /* 0x000680203e619981 */ /* 0x0000e2000c1e1900 */
[----:B------:R-:W-:Y:S01]  /*4eb0*/  LOP3.LUT R67, R64, 0x240, RZ, 0xfc, !PT ;  /* 0x0000024040437812 */ /* 0x000fe200078efcff */
[----:B------:R-:W-:Y:S01]  /*4ec0*/  FADD.FTZ R142, R223, UR5 ;  /* 0x00000005df8e7e21 */ /* 0x000fe20008010000 */
[----:B------:R-:W-:Y:S01]  /*4ed0*/  ISETP.GE.AND P5, PT, R66, UR36, PT ;  /* 0x0000002442007c0c */ /* 0x000fe2000bfa6270 */
[----:B------:R0:W4:Y:S01]  /*4ee0*/  @!P2 LDG.E R98, [R62.64+0x700] ;  /* 0x000700203e62a981 */ /* 0x000122000c1e1900 */
[----:B------:R-:W-:-:S02]  /*4ef0*/  ISETP.GE.AND P0, PT, R67, UR36, PT ;  /* 0x0000002443007c0c */ /* 0x000fc4000bf06270 */
[----:B------:R-:W-:Y:S01]  /*4f00*/  SHF.L.U32 R243, R86, 0x5, RZ ;  /* 0x0000000556f37819 */ /* 0x000fe200000006ff */
[----:B------:R0:W4:Y:S01]  /*4f10*/  @!P3 LDG.E R100, [R62.64+0x780] ;  /* 0x000780203e64b981 */ /* 0x000122000c1e1900 */
[C---:B------:R-:W-:Y:S01]  /*4f20*/  LOP3.LUT R66, R64.reuse, 0x260, RZ, 0xfc, !PT ;  /* 0x0000026040427812 */ /* 0x040fe200078efcff */
[----:B------:R-:W-:Y:S01]  /*4f30*/  FADD.FTZ R141, R221, UR5 ;  /* 0x00000005dd8d7e21 */ /* 0x000fe20008010000 */
[----:B------:R-:W-:Y:S01]  /*4f40*/  LOP3.LUT R67, R64, 0x280, RZ, 0xfc, !PT ;  /* 0x0000028040437812 */ /* 0x000fe200078efcff */
[----:B------:R0:W4:Y:S01]  /*4f50*/  @!P4 LDG.E R99, [R62.64+0x800] ;  /* 0x000800203e63c981 */ /* 0x000122000c1e1900 */
[----:B------:R-:W-:Y:S01]  /*4f60*/  ISETP.GE.AND P1, PT, R66, UR36, PT ;  /* 0x0000002442007c0c */ /* 0x000fe2000bf26270 */
[----:B------:R-:W-:Y:S01]  /*4f70*/  FADD.FTZ R148, R226, UR5 ;  /* 0x00000005e2947e21 */ /* 0x000fe20008010000 */
[----:B------:R-:W-:Y:S01]  /*4f80*/  ISETP.GE.AND P2, PT, R67, UR36, PT ;  /* 0x0000002443007c0c */ /* 0x000fe2000bf46270 */
[----:B------:R0:W4:Y:S01]  /*4f90*/  @!P5 LDG.E R111, [R62.64+0x880] ;  /* 0x000880203e6fd981 */ /* 0x000122000c1e1900 */
[----:B------:R-:W-:Y:S01]  /*4fa0*/  LOP3.LUT R66, R64, 0x2a0, RZ, 0xfc, !PT ;  /* 0x000002a040427812 */ /* 0x000fe200078efcff */
[----:B------:R-:W-:Y:S01]  /*4fb0*/  FADD.FTZ R145, R220, UR5 ;  /* 0x00000005dc917e21 */ /* 0x000fe20008010000 */
[----:B------:R-:W-:Y:S01]  /*4fc0*/  LOP3.LUT R67, R64, 0x2c0, RZ, 0xfc, !PT ;  /* 0x000002c040437812 */ /* 0x000fe200078efcff */
[----:B------:R0:W4:Y:S01]  /*4fd0*/  @!P0 LDG.E R110, [R62.64+0x900] ;  /* 0x000900203e6e8981 */ /* 0x000122000c1e1900 */
[----:B------:R-:W-:Y:S01]  /*4fe0*/  ISETP.GE.AND P3, PT, R66, UR36, PT ;  /* 0x0000002442007c0c */ /* 0x000fe2000bf66270 */
[----:B------:R-:W-:Y:S01]  /*4ff0*/  FADD.FTZ R147, R225, UR5 ;  /* 0x00000005e1937e21 */ /* 0x000fe20008010000 */
        /* <DEDUP_REMOVED lines=22> */
[----:B------:R-:W-:Y:S01]  /*5160*/  LOP3.LUT R66, R64, 0x3a0, RZ, 0xfc, !PT ;  /* 0x000003a040427812 */ /* 0x000fe200078efcff */
[----:B------:R0:W4:Y:S01]  /*5170*/  @!P1 LDG.E R126, [R62.64+0xc80] ;  /* 0x000c80203e7e9981 */ /* 0x000122000c1e1900 */
[----:B------:R-:W-:Y:S02]  /*5180*/  SHF.L.U32 R67, R86, 0x5, RZ ;  /* 0x0000000556437819 */ /* 0x000fe400000006ff */
[----:B------:R-:W-:Y:S01]  /*5190*/  ISETP.GE.AND P0, PT, R66, UR36, PT ;  /* 0x0000002442007c0c */ /* 0x000fe2000bf06270 */
[----:B------:R0:W4:Y:S01]  /*51a0*/  @!P2 LDG.E R123, [R62.64+0xd00] ;  /* 0x000d00203e7ba981 */ /* 0x000122000c1e1900 */
[----:B------:R-:W-:Y:S02]  /*51b0*/  LOP3.LUT R66, R67, 0xffffffe0, R228, 0xe2, !PT ;  /* 0xffffffe043427812 */ /* 0x000fe400078ee2e4 */
[----:B------:R-:W-:Y:S01]  /*51c0*/  LOP3.LUT R64, R64, 0x3c0, RZ, 0xfc, !PT ;  /* 0x000003c040407812 */ /* 0x000fe200078efcff */
[----:B------:R0:W4:Y:S01]  /*51d0*/  @!P3 LDG.E R121, [R62.64+0xd80] ;  /* 0x000d80203e79b981 */ /* 0x000122000c1e1900 */
[----:B------:R-:W-:-:S02]  /*51e0*/  LOP3.LUT R66, R66, 0x3e0, RZ, 0xfc, !PT ;  /* 0x000003e042427812 */ /* 0x000fc400078efcff */
[----:B------:R-:W-:Y:S01]  /*51f0*/  ISETP.GE.AND P1, PT, R64, UR36, PT ;  /* 0x0000002440007c0c */ /* 0x000fe2000bf26270 */
[----:B------:R-:W-:Y:S01]  /*5200*/  HFMA2.MMA R64, -RZ, RZ, 0, 0 ;  /* 0x00000000ff407435 */ /* 0x000fe200000001ff */
[----:B------:R-:W-:-:S03]  /*5210*/  ISETP.GE.AND P2, PT, R66, UR36, PT ;  /* 0x0000002442007c0c */ /* 0x000fc6000bf46270 */
[----:B------:R0:W4:Y:S06]  /*5220*/  @!P0 LDG.E R124, [R62.64+0xe80] ;  /* 0x000e80203e7c8981 */ /* 0x00012c000c1e1900 */
[----:B------:R0:W4:Y:S04]  /*5230*/  @!P4 LDG.E R64, [R62.64+0xe00] ;  /* 0x000e00203e40c981 */ /* 0x000128000c1e1900 */
[----:B------:R0:W4:Y:S04]  /*5240*/  @!P1 LDG.E R120, [R62.64+0xf00] ;  /* 0x000f00203e789981 */ /* 0x000128000c1e1900 */
[----:B------:R0:W4:Y:S02]  /*5250*/  @!P2 LDG.E R119, [R62.64+0xf80] ;  /* 0x000f80203e77a981 */ /* 0x000124000c1e1900 */
[----:B0-----:R-:W-:Y:S01]  /*5260*/  LOP3.LUT R62, R243, 0xfffffc00, RZ, 0xc0, !PT ;  /* 0xfffffc00f33e7812 */ /* 0x001fe200078ec0ff */
[----:B------:R-:W-:-:S02]  /*5270*/  UIMAD UR42, UR11, UR34, URZ ;  /* 0x000000220b2a72a4 */ /* 0x000fc4000f8e023f */
        /* <DEDUP_REMOVED lines=12> */
[----:B--2---:R-:W0:Y:S08]  /*5340*/  R2UR UR43, R61 ;  /* 0x000000003d2b73c2 */ /* 0x004e3000000e0000 */
[----:B------:R-:W1:Y:S01]  /*5350*/  R2UR UR44, R60 ;  /* 0x000000003c2c73c2 */ /* 0x000e6200000e0000 */
[----:B0-----:R-:W-:-:S04]  /*5360*/  FMUL.FTZ R61, R146, UR43 ;  /* 0x0000002b923d7c20 */ /* 0x001fc80008410000 */
[----:B------:R-:W-:Y:S02]  /*5370*/  FMUL.RZ R63, R61, 0.15915493667125701904 ;  /* 0x3e22f9833d3f7820 */ /* 0x000fe4000040c000 */
[----:B------:R-:W-:Y:S02]  /*5380*/  FMUL.FTZ R61, R142, UR43 ;  /* 0x0000002b8e3d7c20 */ /* 0x000fe40008410000 */
[----:B------:R-:W-:Y:S02]  /*5390*/  MUFU.SIN R109, R63 ;  /* 0x0000003f006d7308 */ /* 0x000fe40000000400 */
[----:B------:R-:W-:-:S06]  /*53a0*/  FMUL.RZ R101, R61, 0.15915493667125701904 ;  /* 0x3e22f9833d657820 */ /* 0x000fcc000040c000 */
[----:B------:R0:W-:Y:S01]  /*53b0*/  MUFU.COS R112, R63 ;  /* 0x0000003f00707308 */ /* 0x0001e20000000000 */
[----:B------:R-:W-:Y:S01]  /*53c0*/  IADD3 R61, R62, R85, RZ ;  /* 0x000000553e3d7210 */ /* 0x000fe20007ffe0ff */
[----:B0-----:R-:W-:-:S04]  /*53d0*/  FMUL.FTZ R63, R139, UR43 ;  /* 0x0000002b8b3f7c20 */ /* 0x001fc80008410000 */
[----:B------:R-:W-:Y:S02]  /*53e0*/  FMUL.RZ R104, R63, 0.15915493667125701904 ;  /* 0x3e22f9833f687820 */ /* 0x000fe4000040c000 */
[----:B------:R-:W-:Y:S01]  /*53f0*/  FMUL.FTZ R63, R141, UR43 ;  /* 0x0000002b8d3f7c20 */ /* 0x000fe20008410000 */
[----:B------:R-:W-:Y:S01]  /*5400*/  IADD3 R70, R61, 0x20, RZ ;  /* 0x000000203d467810 */ /* 0x000fe20007ffe0ff */
[----:B------:R-:W-:Y:S02]  /*5410*/  FMUL.FTZ R66, R148, UR43 ;  /* 0x0000002b94427c20 */ /* 0x000fe40008410000 */
[----:B------:R-:W-:Y:S01]  /*5420*/  FMUL.RZ R129, R63, 0.15915493667125701904 ;  /* 0x3e22f9833f817820 */ /* 0x000fe2000040c000 */
[----:B------:R-:W-:Y:S01]  /*5430*/  IADD3 R102, R61, 0x40, RZ ;  /* 0x000000403d667810 */ /* 0x000fe20007ffe0ff */
[----:B------:R-:W-:Y:S01]  /*5440*/  FMUL.FTZ R63, R145, UR43 ;  /* 0x0000002b913f7c20 */ /* 0x000fe20008410000 */
[C---:B------:R-:W-:Y:S01]  /*5450*/  IADD3 R134, R61.reuse, 0x60, RZ ;  /* 0x000000603d867810 */ /* 0x040fe20007ffe0ff */
[----:B------:R-:W-:Y:S01]  /*5460*/  FMUL.RZ R67, R66, 0.15915493667125701904 ;  /* 0x3e22f98342437820 */ /* 0x000fe2000040c000 */
[----:B------:R-:W-:Y:S01]  /*5470*/  LEA.HI.SX32 R130, R61, R61, 0x1b ;  /* 0x0000003d3d827211 */ /* 0x000fe200078fdaff */
[----:B------:R-:W-:Y:S01]  /*5480*/  FMUL.RZ R135, R63, 0.15915493667125701904 ;  /* 0x3e22f9833f877820 */ /* 0x000fe2000040c000 */
[C---:B------:R-:W-:Y:S01]  /*5490*/  IADD3 R136, R61.reuse, 0x80, RZ ;  /* 0x000000803d887810 */ /* 0x040fe20007ffe0ff */
[----:B------:R-:W-:Y:S01]  /*54a0*/  MUFU.SIN R105, R104 ;  /* 0x0000006800697308 */ /* 0x000fe20000000400 */
[----:B------:R-:W-:-:S02]  /*54b0*/  IADD3 R138, R61, 0xa0, RZ ;  /* 0x000000a03d8a7810 */ /* 0x000fc40007ffe0ff */
[-C--:B------:R-:W-:Y:S02]  /*54c0*/  LEA.HI.SX32 R132, R70, R61.reuse, 0x1b ;  /* 0x0000003d46847211 */ /* 0x080fe400078fdaff */
[C---:B------:R-:W-:Y:S02]  /*54d0*/  IADD3 R140, R61.reuse, 0xc0, RZ ;  /* 0x000000c03d8c7810 */ /* 0x040fe40007ffe0ff */
[-C--:B------:R-:W-:Y:S01]  /*54e0*/  LEA.HI.SX32 R63, R102, R61.reuse, 0x1b ;  /* 0x0000003d663f7211 */ /* 0x080fe200078fdaff */
[----:B------:R-:W-:Y:S01]  /*54f0*/  MUFU.COS R106, R104 ;  /* 0x00000068006a7308 */ /* 0x000fe20000000000 */
[----:B------:R-:W-:Y:S01]  /*5500*/  IADD3 R150, R61, 0xe0, RZ ;  /* 0x000000e03d967810 */ /* 0x000fe20007ffe0ff */
[----:B------:R-:W-:Y:S01]  /*5510*/  FMUL.FTZ R66, R147, UR43 ;  /* 0x0000002b93427c20 */ /* 0x000fe20008410000 */
[-C--:B------:R-:W-:Y:S01]  /*5520*/  LEA.HI.SX32 R134, R134, R61.reuse, 0x1b ;  /* 0x0000003d86867211 */ /* 0x080fe200078fdaff */
[----:B------:R-:W-:Y:S01]  /*5530*/  FMUL.FTZ R70, R71, UR43 ;  /* 0x0000002b47467c20 */ /* 0x000fe20008410000 */
[----:B------:R-:W-:Y:S01]  /*5540*/  IADD3 R152, R61, 0x100, RZ ;  /* 0x000001003d987810 */ /* 0x000fe20007ffe0ff */
[----:B---3--:R-:W-:Y:S02]  /*5550*/  STS [R130.X4], R65 ;  /* 0x0000004182007388 */ /* 0x008fe40000004800 */
[----:B------:R-:W-:Y:S01]  /*5560*/  MUFU.SIN R103, R129 ;  /* 0x0000008100677308 */ /* 0x000fe20000000400 */
[-C--:B------:R-:W-:Y:S01]  /*5570*/  LEA.HI.SX32 R131, R138, R61.reuse, 0x1b ;  /* 0x0000003d8a837211 */ /* 0x080fe200078fdaff */
[----:B------:R-:W-:Y:S01]  /*5580*/  STS [R132.X4+0x80], R69 ;  /* 0x0000804584007388 */ /* 0x000fe20000004800 */
[----:B------:R-:W-:-:S05]  /*5590*/  LEA.HI.SX32 R144, R140, R61, 0x1b ;  /* 0x0000003d8c907211 */ /* 0x000fca00078fdaff */
[----:B------:R0:W-:Y:S01]  /*55a0*/  MUFU.COS R104, R129 ;  /* 0x0000008100687308 */ /* 0x0001e20000000000 */
[-C--:B------:R-:W-:Y:S01]  /*55b0*/  LEA.HI.SX32 R133, R150, R61.reuse, 0x1b ;  /* 0x0000003d96857211 */ /* 0x080fe200078fdaff */
[----:B------:R-:W-:Y:S01]  /*55c0*/  STS [R63.X4+0x100], R68 ;  /* 0x000100443f007388 */ /* 0x000fe20000004800 */
[----:B------:R-:W-:Y:S01]  /*55d0*/  FMUL.RZ R66, R66, 0.15915493667125701904 ;  /* 0x3e22f98342427820 */ /* 0x000fe2000040c000 */
[----:B------:R-:W-:-:S04]  /*55e0*/  LEA.HI.SX32 R152, R152, R61, 0x1b ;  /* 0x0000003d98987211 */ /* 0x000fc800078fdaff */
[----:B------:R-:W-:Y:S01]  /*55f0*/  MUFU.SIN R125, R67 ;  /* 0x00000043007d7308 */ /* 0x000fe20000000400 */
[----:B0-----:R-:W-:Y:S01]  /*5600*/  LEA.HI.SX32 R129, R136, R61, 0x1b ;  /* 0x0000003d88817211 */ /* 0x001fe200078fdaff */
[----:B------:R-:W-:Y:S01]  /*5610*/  FMUL.RZ R137, R70, 0.15915493667125701904 ;  /* 0x3e22f98346897820 */ /* 0x000fe2000040c000 */
[----:B----4-:R-:W-:Y:S05]  /*5620*/  STS [R134.X4+0x180], R87 ;  /* 0x0001805786007388 */ /* 0x010fea0000004800 */
[----:B------:R0:W-:Y:S01]  /*5630*/  MUFU.COS R128, R67 ;  /* 0x0000004300807308 */ /* 0x0001e20000000000 */
[----:B------:R-:W-:Y:S01]  /*5640*/  STS [R129.X4+0x200], R88 ;  /* 0x0002005881007388 */ /* 0x000fe20000004800 */
[----:B------:R-:W-:Y:S01]  /*5650*/  IADD3 R154, R61, 0x120, RZ ;  /* 0x000001203d9a7810 */ /* 0x000fe20007ffe0ff */
[----:B0-----:R-:W-:-:S02]  /*5660*/  FADD.FTZ R67, R218, UR5 ;  /* 0x00000005da437e21 */ /* 0x001fc40008010000 */
[----:B------:R-:W-:Y:S02]  /*5670*/  STS [R131.X4+0x280], R90 ;  /* 0x0002805a83007388 */ /* 0x000fe40000004800 */
[----:B------:R-:W-:Y:S02]  /*5680*/  FMUL.FTZ R70, R67, UR43 ;  /* 0x0000002b43467c20 */ /* 0x000fe40008410000 */
[----:B------:R-:W-:Y:S01]  /*5690*/  STS [R144.X4+0x300], R89 ;  /* 0x0003005990007388 */ /* 0x000fe20000004800 */
[----:B------:R-:W-:Y:S01]  /*56a0*/  MUFU.SIN R113, R66 ;  /* 0x0000004200717308 */ /* 0x000fe20000000400 */
[C---:B------:R-:W-:Y:S01]  /*56b0*/  IADD3 R156, R61.reuse, 0x140, RZ ;  /* 0x000001403d9c7810 */ /* 0x040fe20007ffe0ff */
[----:B------:R-:W-:Y:S01]  /*56c0*/  FMUL.RZ R70, R70, 0.15915493667125701904 ;  /* 0x3e22f98346467820 */ /* 0x000fe2000040c000 */
[C---:B------:R-:W-:Y:S01]  /*56d0*/  IADD3 R158, R61.reuse, 0x160, RZ ;  /* 0x000001603d9e7810 */ /* 0x040fe20007ffe0ff */
[----:B------:R-:W-:Y:S01]  /*56e0*/  STS [R133.X4+0x380], R92 ;  /* 0x0003805c85007388 */ /* 0x000fe20000004800 */
[----:B------:R-:W-:-:S02]  /*56f0*/  IADD3 R160, R61, 0x180, RZ ;  /* 0x000001803da07810 */ /* 0x000fc40007ffe0ff */
[C---:B------:R-:W-:Y:S01]  /*5700*/  IADD3 R162, R61.reuse, 0x1a0, RZ ;  /* 0x000001a03da27810 */ /* 0x040fe20007ffe0ff */
[----:B------:R0:W-:Y:S01]  /*5710*/  MUFU.COS R114, R66 ;  /* 0x0000004200727308 */ /* 0x0001e20000000000 */
[C---:B------:R-:W-:Y:S01]  /*5720*/  IADD3 R164, R61.reuse, 0x1c0, RZ ;  /* 0x000001c03da47810 */ /* 0x040fe20007ffe0ff */
[----:B------:R1:W-:Y:S01]  /*5730*/  STS [R152.X4+0x400], R91 ;  /* 0x0004005b98007388 */ /* 0x0003e20000004800 */
[C---:B------:R-:W-:Y:S02]  /*5740*/  IADD3 R166, R61.reuse, 0x1e0, RZ ;  /* 0x000001e03da67810 */ /* 0x040fe40007ffe0ff */
[C---:B------:R-:W-:Y:S02]  /*5750*/  IADD3 R168, R61.reuse, 0x200, RZ ;  /* 0x000002003da87810 */ /* 0x040fe40007ffe0ff */
[C---:B------:R-:W-:Y:S02]  /*5760*/  IADD3 R170, R61.reuse, 0x220, RZ ;  /* 0x000002203daa7810 */ /* 0x040fe40007ffe0ff */
[----:B------:R-:W-:Y:S01]  /*5770*/  IADD3 R172, R61, 0x240, RZ ;  /* 0x000002403dac7810 */ /* 0x000fe20007ffe0ff */
[----:B0-----:R-:W-:Y:S01]  /*5780*/  FADD.FTZ R66, R217, UR5 ;  /* 0x00000005d9427e21 */ /* 0x001fe20008010000 */
        /* <DEDUP_REMOVED lines=12> */
[----:B------:R-:W-:Y:S01]  /*5850*/  IADD3 R198, R61, 0x3e0, RZ ;  /* 0x000003e03dc67810 */ /* 0x000fe20007ffe0ff */
[----:B------:R-:W-:Y:S01]  /*5860*/  MUFU.SIN R107, R101 ;  /* 0x00000065006b7308 */ /* 0x000fe20000000400 */
[----:B-1----:R-:W-:-:S02]  /*5870*/  MOV R152, UR44 ;  /* 0x0000002c00987c02 */ /* 0x002fc40008000f00 */
[-C--:B------:R-:W-:Y:S02]  /*5880*/  LEA.HI.SX32 R154, R154, R61.reuse, 0x1b ;  /* 0x0000003d9a9a7211 */ /* 0x080fe400078fdaff */
[----:B------:R-:W-:-:S03]  /*5890*/  LEA.HI.SX32 R156, R156, R61, 0x1b ;  /* 0x0000003d9c9c7211 */ /* 0x000fc600078fdaff */
[----:B------:R-:W-:Y:S01]  /*58a0*/  MUFU.COS R108, R101 ;  /* 0x00000065006c7308 */ /* 0x000fe20000000000 */
[-C--:B------:R-:W-:Y:S02]  /*58b0*/  LEA.HI.SX32 R149, R158, R61.reuse, 0x1b ;  /* 0x0000003d9e957211 */ /* 0x080fe400078fdaff */
[-C--:B------:R-:W-:Y:S02]  /*58c0*/  LEA.HI.SX32 R151, R160, R61.reuse, 0x1b ;  /* 0x0000003da0977211 */ /* 0x080fe400078fdaff */
[-C--:B------:R-:W-:Y:S02]  /*58d0*/  LEA.HI.SX32 R162, R162, R61.reuse, 0x1b ;  /* 0x0000003da2a27211 */ /* 0x080fe400078fdaff */
[-C--:B------:R-:W-:Y:S01]  /*58e0*/  LEA.HI.SX32 R155, R164, R61.reuse, 0x1b ;  /* 0x0000003da49b7211 */ /* 0x080fe200078fdaff */
[----:B------:R-:W-:Y:S01]  /*58f0*/  MUFU.SIN R101, R135 ;  /* 0x0000008700657308 */ /* 0x000fe20000000400 */
[-C--:B------:R-:W-:Y:S02]  /*5900*/  LEA.HI.SX32 R157, R166, R61.reuse, 0x1b ;  /* 0x0000003da69d7211 */ /* 0x080fe400078fdaff */
[----:B------:R-:W-:-:S02]  /*5910*/  LEA.HI.SX32 R168, R168, R61, 0x1b ;  /* 0x0000003da8a87211 */ /* 0x000fc400078fdaff */
[-C--:B------:R-:W-:Y:S02]  /*5920*/  LEA.HI.SX32 R170, R170, R61.reuse, 0x1b ;  /* 0x0000003daaaa7211 */ /* 0x080fe400078fdaff */
[-C--:B------:R-:W-:Y:S01]  /*5930*/  LEA.HI.SX32 R159, R172, R61.reuse, 0x1b ;  /* 0x0000003dac9f7211 */ /* 0x080fe200078fdaff */
[----:B------:R-:W-:Y:S01]  /*5940*/  MUFU.COS R102, R135 ;  /* 0x0000008700667308 */ /* 0x000fe20000000000 */
[-C--:B------:R-:W-:Y:S02]  /*5950*/  LEA.HI.SX32 R174, R174, R61.reuse, 0x1b ;  /* 0x0000003daeae7211 */ /* 0x080fe400078fdaff */
[-C--:B------:R-:W-:Y:S02]  /*5960*/  LEA.HI.SX32 R176, R176, R61.reuse, 0x1b ;  /* 0x0000003db0b07211 */ /* 0x080fe400078fdaff */
[-C--:B------:R-:W-:Y:S02]  /*5970*/  LEA.HI.SX32 R161, R178, R61.reuse, 0x1b ;  /* 0x0000003db2a17211 */ /* 0x080fe400078fdaff */
[-C--:B------:R-:W-:Y:S01]  /*5980*/  LEA.HI.SX32 R163, R180, R61.reuse, 0x1b ;  /* 0x0000003db4a37211 */ /* 0x080fe200078fdaff */
[----:B------:R-:W-:Y:S01]  /*5990*/  MUFU.SIN R136, R137 ;  /* 0x0000008900887308 */ /* 0x000fe20000000400 */
[----:B------:R-:W-:-:S02]  /*59a0*/  LEA.HI.SX32 R165, R182, R61, 0x1b ;  /* 0x0000003db6a57211 */ /* 0x000fc400078fdaff */
[-C--:B------:R-:W-:Y:S02]  /*59b0*/  LEA.HI.SX32 R184, R184, R61.reuse, 0x1b ;  /* 0x0000003db8b87211 */ /* 0x080fe400078fdaff */
[-C--:B------:R-:W-:Y:S02]  /*59c0*/  LEA.HI.SX32 R167, R186, R61.reuse, 0x1b ;  /* 0x0000003dbaa77211 */ /* 0x080fe400078fdaff */
[-C--:B------:R-:W-:Y:S01]  /*59d0*/  LEA.HI.SX32 R188, R188, R61.reuse, 0x1b ;  /* 0x0000003dbcbc7211 */ /* 0x080fe200078fdaff */
[----:B------:R-:W-:Y:S01]  /*59e0*/  MUFU.COS R135, R137 ;  /* 0x0000008900877308 */ /* 0x000fe20000000000 */
[-C--:B------:R-:W-:Y:S02]  /*59f0*/  LEA.HI.SX32 R190, R190, R61.reuse, 0x1b ;  /* 0x0000003dbebe7211 */ /* 0x080fe400078fdaff */
[-C--:B------:R-:W-:Y:S02]  /*5a00*/  LEA.HI.SX32 R169, R192, R61.reuse, 0x1b ;  /* 0x0000003dc0a97211 */ /* 0x080fe400078fdaff */
[----:B------:R-:W-:-:S02]  /*5a10*/  LEA.HI.SX32 R171, R194, R61, 0x1b ;  /* 0x0000003dc2ab7211 */ /* 0x000fc400078fdaff */
[-C--:B------:R-:W-:Y:S01]  /*5a20*/  LEA.HI.SX32 R173, R196, R61.reuse, 0x1b ;  /* 0x0000003dc4ad7211 */ /* 0x080fe200078fdaff */
[----:B------:R-:W-:Y:S01]  /*5a30*/  MUFU.SIN R138, R70 ;  /* 0x00000046008a7308 */ /* 0x000fe20000000400 */
[----:B------:R-:W-:Y:S01]  /*5a40*/  LEA.HI.SX32 R198, R198, R61, 0x1b ;  /* 0x0000003dc6c67211 */ /* 0x000fe200078fdaff */
[----:B------:R-:W-:Y:S02]  /*5a50*/  FMUL.FTZ R61, R66, UR43 ;  /* 0x0000002b423d7c20 */ /* 0x000fe40008410000 */
[----:B------:R-:W-:Y:S02]  /*5a60*/  FMUL.FTZ R60, R153, UR43 ;  /* 0x0000002b993c7c20 */ /* 0x000fe40008410000 */
[----:B------:R-:W-:Y:S02]  /*5a70*/  FMUL.FTZ R152, R152, 1.4426950216293334961 ;  /* 0x3fb8aa3b98987820 */ /* 0x000fe40000410000 */
[----:B------:R0:W-:Y:S01]  /*5a80*/  MUFU.COS R137, R70 ;  /* 0x0000004600897308 */ /* 0x0001e20000000000 */
[----:B------:R-:W-:Y:S01]  /*5a90*/  FMUL.RZ R150, R61, 0.15915493667125701904 ;  /* 0x3e22f9833d967820 */ /* 0x000fe2000040c000 */
[----:B------:R1:W-:Y:S01]  /*5aa0*/  STS [R154.X4+0x480], R93 ;  /* 0x0004805d9a007388 */ /* 0x0003e20000004800 */
[----:B------:R-:W-:-:S02]  /*5ab0*/  FMUL.RZ R63, R60, 0.15915493667125701904 ;  /* 0x3e22f9833c3f7820 */ /* 0x000fc4000040c000 */
[----:B0-----:R-:W-:Y:S01]  /*5ac0*/  FADD.FTZ R70, R54, UR5 ;  /* 0x0000000536467e21 */ /* 0x001fe20008010000 */
[----:B------:R-:W-:Y:S01]  /*5ad0*/  STS [R156.X4+0x500], R95 ;  /* 0x0005005f9c007388 */ /* 0x000fe20000004800 */
[----:B------:R-:W-:Y:S02]  /*5ae0*/  FMUL.FTZ R60, R148, R152 ;  /* 0x00000098943c7220 */ /* 0x000fe40000410000 */
[----:B------:R-:W-:Y:S01]  /*5af0*/  FMUL.FTZ R61, R70, UR43 ;  /* 0x0000002b463d7c20 */ /* 0x000fe20008410000 */
[----:B------:R0:W-:Y:S01]  /*5b00*/  STS [R149.X4+0x580], R94 ;  /* 0x0005805e95007388 */ /* 0x0001e20000004800 */
[----:B-1----:R-:W-:Y:S02]  /*5b10*/  FADD.FTZ R154, R52, UR5 ;  /* 0x00000005349a7e21 */ /* 0x002fe40008010000 */
[----:B------:R-:W-:Y:S01]  /*5b20*/  FMUL.RZ R61, R61, 0.15915493667125701904 ;  /* 0x3e22f9833d3d7820 */ /* 0x000fe2000040c000 */
[----:B------:R-:W-:Y:S01]  /*5b30*/  STS [R151.X4+0x600], R96 ;  /* 0x0006006097007388 */ /* 0x000fe20000004800 */
[----:B------:R-:W1:Y:S03]  /*5b40*/  MUFU.EX2 R60, R60 ;  /* 0x0000003c003c7308 */ /* 0x000e660000000800 */
[----:B------:R-:W-:Y:S04]  /*5b50*/  STS [R162.X4+0x680], R97 ;  /* 0x00068061a2007388 */ /* 0x000fe80000004800 */
[----:B------:R-:W-:Y:S01]  /*5b60*/  STS [R155.X4+0x700], R98 ;  /* 0x000700629b007388 */ /* 0x000fe20000004800 */
[----:B------:R-:W2:Y:S03]  /*5b70*/  MUFU.SIN R144, R61 ;  /* 0x0000003d00907308 */ /* 0x000ea60000000400 */
[----:B------:R-:W-:Y:S04]  /*5b80*/  STS [R157.X4+0x780], R100 ;  /* 0x000780649d007388 */ /* 0x000fe80000004800 */
[----:B------:R-:W-:Y:S01]  /*5b90*/  STS [R168.X4+0x800], R99 ;  /* 0x00080063a8007388 */ /* 0x000fe20000004800 */
[----:B0-----:R0:W3:Y:S03]  /*5ba0*/  MUFU.COS R149, R61 ;  /* 0x0000003d00957308 */ /* 0x0010e60000000000 */
[----:B------:R-:W-:Y:S04]  /*5bb0*/  STS [R170.X4+0x880], R111 ;  /* 0x0008806faa007388 */ /* 0x000fe80000004800 */
[----:B------:R-:W-:Y:S01]  /*5bc0*/  STS [R159.X4+0x900], R110 ;  /* 0x0009006e9f007388 */ /* 0x000fe20000004800 */
[----:B0-----:R-:W-:-:S03]  /*5bd0*/  FMUL.FTZ R61, R154, UR43 ;  /* 0x0000002b9a3d7c20 */ /* 0x001fc60008410000 */
[----:B------:R-:W-:Y:S01]  /*5be0*/  STS [R174.X4+0x980], R115 ;  /* 0x00098073ae007388 */ /* 0x000fe20000004800 */
[----:B------:R-:W-:-:S03]  /*5bf0*/  FMUL.RZ R65, R61, 0.15915493667125701904 ;  /* 0x3e22f9833d417820 */ /* 0x000fc6000040c000 */
[----:B------:R-:W-:Y:S01]  /*5c00*/  STS [R176.X4+0xa00], R117 ;  /* 0x000a0075b0007388 */ /* 0x000fe20000004800 */
[----:B------:R-:W-:-:S03]  /*5c10*/  MOV R61, UR38 ;  /* 0x00000026003d7c02 */ /* 0x000fc60008000f00 */
[----:B------:R-:W-:Y:S04]  /*5c20*/  STS [R161.X4+0xa80], R116 ;  /* 0x000a8074a1007388 */ /* 0x000fe80000004800 */
[----:B------:R-:W-:Y:S01]  /*5c30*/  STS [R163.X4+0xb00], R118 ;  /* 0x000b0076a3007388 */ /* 0x000fe20000004800 */
[----:B------:R-:W-:-:S03]  /*5c40*/  LEA R61, R61, UR7, 0x8 ;  /* 0x000000073d3d7c11 */ /* 0x000fc6000f8e40ff */
[----:B------:R-:W-:Y:S01]  /*5c50*/  STS [R165.X4+0xb80], R122 ;  /* 0x000b807aa5007388 */ /* 0x000fe20000004800 */
[----:B------:R-:W-:-:S03]  /*5c60*/  LEA R62, R85, R62, 0x5 ;  /* 0x0000003e553e7211 */ /* 0x000fc600078e28ff */
[----:B------:R-:W-:Y:S01]  /*5c70*/  STS [R184.X4+0xc00], R127 ;  /* 0x000c007fb8007388 */ /* 0x000fe20000004800 */
[----:B------:R-:W-:-:S03]  /*5c80*/  @P1 IADD3 R61, R86, 0x200, RZ ;  /* 0x00000200563d1810 */ /* 0x000fc60007ffe0ff */
[----:B------:R-:W-:Y:S04]  /*5c90*/  STS [R167.X4+0xc80], R126 ;  /* 0x000c807ea7007388 */ /* 0x000fe80000004800 */
[----:B------:R-:W-:Y:S01]  /*5ca0*/  STS [R188.X4+0xd00], R123 ;  /* 0x000d007bbc007388 */ /* 0x000fe20000004800 */
[----:B------:R-:W-:-:S03]  /*5cb0*/  LEA.HI.SX32 R62, R62, R62, 0x1b ;  /* 0x0000003e3e3e7211 */ /* 0x000fc600078fdaff */
[----:B------:R1:W-:Y:S01]  /*5cc0*/  STS [R190.X4+0xd80], R121 ;  /* 0x000d8079be007388 */ /* 0x0003e20000004800 */
[----:B------:R-:W-:-:S03]  /*5cd0*/  MOV R68, UR34 ;  /* 0x0000002200447c02 */ /* 0x000fc60008000f00 */
[----:B------:R-:W-:Y:S01]  /*5ce0*/  STS [R169.X4+0xe00], R64 ;  /* 0x000e0040a9007388 */ /* 0x000fe20000004800 */
[----:B------:R-:W-:-:S03]  /*5cf0*/  MOV R69, UR35 ;  /* 0x0000002300457c02 */ /* 0x000fc60008000f00 */
[----:B------:R-:W-:Y:S01]  /*5d00*/  STS [R171.X4+0xe80], R124 ;  /* 0x000e807cab007388 */ /* 0x000fe20000004800 */
[----:B------:R-:W-:Y:S01]  /*5d10*/  SHF.L.U32 R61, R61, 0x3, RZ ;  /* 0x000000033d3d7819 */ /* 0x000fe200000006ff */
[----:B-1----:R-:W-:Y:S02]  /*5d20*/  FMUL.FTZ R121, R60, R125 ;  /* 0x0000007d3c797220 */ /* 0x002fe40000410000 */
[----:B------:R0:W-:Y:S04]  /*5d30*/  STS [R173.X4+0xf00], R120 ;  /* 0x000f0078ad007388 */ /* 0x0001e80000004800 */
[----:B------:R1:W-:Y:S01]  /*5d40*/  STS [R198.X4+0xf80], R119 ;  /* 0x000f8077c6007388 */ /* 0x0003e20000004800 */
[----:B------:R-:W-:-:S06]  /*5d50*/  NOP ;  /* 0x0000000000007918 */ /* 0x000fcc0000000000 */
[----:B0-----:R-:W-:Y:S01]  /*5d60*/  FMUL.FTZ R120, R60, R128 ;  /* 0x000000803c787220 */ /* 0x001fe20000410000 */
[----:B------:R1:W0:Y:S04]  /*5d70*/  LDS R100, [R62.X4+0x8] ;  /* 0x000008003e647984 */ /* 0x0002280000004800 */
        /* <DEDUP_REMOVED lines=29> */
[----:B------:R1:W0:Y:S04]  /*5f50*/  LDS R88, [R62.X4] ;  /* 0x000000003e587984 */ /* 0x0002280000004800 */
[----:B------:R1:W0:Y:S04]  /*5f60*/  LDS R87, [R62.X4+0x4] ;  /* 0x000004003e577984 */ /* 0x0002280000004800 */
[----:B------:R1:W-:Y:S04]  /*5f70*/  STS.64 [R61+0x4a60], R120 ;  /* 0x004a60783d007388 */ /* 0x0003e80000000a00 */
[----:B------:R-:W5:Y:S01]  /*5f80*/  LDG.E.64 R68, [R68.64] ;  /* 0x0000002044447981 */ /* 0x000f62000c1e1b00 */
[----:B------:R-:W-:-:S03]  /*5f90*/  ISETP.NE.AND P0, PT, R86, 0x3f, PT ;  /* 0x0000003f5600780c */ /* 0x000fc60003f05270 */
[----:B------:R-:W-:Y:S01]  /*5fa0*/  BAR.SYNC.DEFER_BLOCKING 0x0 ;  /* 0x0000000000007b1d */ /* 0x000fe20000010000 */
[----:B------:R-:W-:-:S05]  /*5fb0*/  FADD.FTZ R155, R51, UR5 ;  /* 0x00000005339b7e21 */ /* 0x000fca0008010000 */
[----:B------:R-:W0:Y:S04]  /*5fc0*/  MUFU.SIN R140, R150 ;  /* 0x00000096008c7308 */ /* 0x000e280000000400 */
[----:B------:R1:W0:Y:S04]  /*5fd0*/  @P0 LDS.64 R110, [R86.X8+0x5a68] ;  /* 0x005a6800566e0984 */ /* 0x0002280000008a00 */
[----:B------:R-:W0:Y:S08]  /*5fe0*/  MUFU.COS R143, R150 ;  /* 0x00000096008f7308 */ /* 0x000e300000000000 */
[----:B------:R-:W0:Y:S08]  /*5ff0*/  MUFU.SIN R150, R63 ;  /* 0x0000003f00967308 */ /* 0x000e300000000400 */
[----:B------:R1:W0:Y:S02]  /*6000*/  MUFU.COS R151, R63 ;  /* 0x0000003f00977308 */ /* 0x0002240000000000 */
[----:B-1----:R-:W-:-:S04]  /*6010*/  FMUL.FTZ R63, R155, UR43 ;  /* 0x0000002b9b3f7c20 */ /* 0x002fc80008410000 */
[----:B------:R-:W-:Y:S02]  /*6020*/  FMUL.RZ R63, R63, 0.15915493667125701904 ;  /* 0x3e22f9833f3f7820 */ /* 0x000fe4000040c000 */
[----:B------:R1:W0:Y:S01]  /*6030*/  MUFU.SIN R157, R65 ;  /* 0x00000041009d7308 */ /* 0x0002220000000400 */
[----:B------:R-:W-:-:S07]  /*6040*/  FADD.FTZ R156, R50, UR5 ;  /* 0x00000005329c7e21 */ /* 0x000fce0008010000 */
[----:B------:R1:W0:Y:S08]  /*6050*/  MUFU.COS R159, R65 ;  /* 0x00000041009f7308 */ /* 0x0002300000000000 */
[----:B------:R1:W0:Y:S08]  /*6060*/  MUFU.SIN R158, R63 ;  /* 0x0000003f009e7308 */ /* 0x0002300000000400 */
[----:B------:R1:W0:Y:S01]  /*6070*/  MUFU.COS R160, R63 ;  /* 0x0000003f00a07308 */ /* 0x0002220000000000 */
[----:B------:R-:W-:Y:S01]  /*6080*/  FMUL.FTZ R60, R156, UR43 ;  /* 0x0000002b9c3c7c20 */ /* 0x000fe20008410000 */
[----:B------:R-:W-:Y:S03]  /*6090*/  BSSY B0, `(.L_x_5097) ;  /* 0x000000f000007945 */ /* 0x000fe60003800000 */
[----:B------:R-:W-:Y:S01]  /*60a0*/  FMUL.RZ R167, R60, 0.15915493667125701904 ;  /* 0x3e22f9833ca77820 */ /* 0x000fe2000040c000 */
[----:B------:R-:W-:Y:S05]  /*60b0*/  @P0 BRA `(.L_x_5098) ;  /* 0x000000c000000947 */ /* 0x000fea0003800000 */
[----:B--234-:R-:W-:Y:S01]  /*60c0*/  ULDC UR35, c[0x0][0x174] ;  /* 0x00005d0000237ab9 */ /* 0x01cfe20000000800 */
        /* <DEDUP_REMOVED lines=11> */
.L_x_5098:
[----:B--234-:R-:W-:Y:S05]  /*6180*/  BSYNC B0 ;  /* 0x0000000000007941 */ /* 0x01cfea0003800000 */
.L_x_5097:
[----:B------:R-:W-:Y:S01]  /*6190*/  UISETP.GE.AND UP0, UPT, UR24, 0x2, UPT ;  /* 0x000000021800788c */ /* 0x000fe2000bf06270 */
[-C--:B0-----:R-:W-:Y:S01]  /*61a0*/  FMUL.FTZ R60, R147, R152.reuse ;  /* 0x00000098933c7220 */ /* 0x081fe20000410000 */
[----:B------:R-:W-:Y:S01]  /*61b0*/  MOV R62, UR24 ;  /* 0x00000018003e7c02 */ /* 0x000fe20008000f00 */
[-C--:B-1----:R-:W-:Y:S01]  /*61c0*/  FMUL.FTZ R63, R142, R152.reuse ;  /* 0x000000988e3f7220 */ /* 0x082fe20000410000 */
[----:B------:R-:W-:Y:S01]  /*61d0*/  MOV R65, c[0x0][0x16c] ;  /* 0x00005b0000417a02 */ /* 0x000fe20000000f00 */
[-C--:B------:R-:W-:Y:S01]  /*61e0*/  FMUL.FTZ R61, R146, R152.reuse ;  /* 0x00000098923d7220 */ /* 0x080fe20000410000 */
[----:B------:R-:W-:Y:S01]  /*61f0*/  PLOP3.LUT P0, PT, PT, PT, UP0, 0x80, 0x0 ;  /* 0x000000000000781c */ /* 0x000fe20003f0f008 */
[----:B------:R-:W0:Y:S01]  /*6200*/  MUFU.EX2 R60, R60 ;  /* 0x0000003c003c7308 */ /* 0x000e220000000800 */
[----:B------:R-:W-:Y:S02]  /*6210*/  FMUL.FTZ R164, R139, R152 ;  /* 0x000000988ba47220 */ /* 0x000fe40000410000 */
[----:B------:R-:W-:-:S05]  /*6220*/  ISETP.NE.OR P0, PT, R228, RZ, !P0 ;  /* 0x000000ffe400720c */ /* 0x000fca0004705670 */
[----:B------:R1:W2:Y:S08]  /*6230*/  MUFU.EX2 R163, R63 ;  /* 0x0000003f00a37308 */ /* 0x0002b00000000800 */
[----:B------:R-:W-:Y:S01]  /*6240*/  @!P0 IADD3 R62, R62, -0x2, RZ ;  /* 0xfffffffe3e3e8810 */ /* 0x000fe20007ffe0ff */
[C---:B0-----:R-:W-:Y:S01]  /*6250*/  FMUL.FTZ R114, R60.reuse, R114 ;  /* 0x000000723c727220 */ /* 0x041fe20000410000 */
[----:B------:R0:W3:Y:S01]  /*6260*/  MUFU.EX2 R162, R61 ;  /* 0x0000003d00a27308 */ /* 0x0000e20000000800 */
[----:B------:R-:W-:Y:S01]  /*6270*/  FMUL.FTZ R113, R60, R113 ;  /* 0x000000713c717220 */ /* 0x000fe20000410000 */
[----:B------:R-:W-:Y:S01]  /*6280*/  HFMA2.MMA R60, -RZ, RZ, 1.875, 0 ;  /* 0x3f800000ff3c7435 */ /* 0x000fe200000001ff */
[----:B------:R-:W-:Y:S01]  /*6290*/  @!P0 IMAD R64, R62, R65, UR7 ;  /* 0x000000073e408e24 */ /* 0x000fe2000f8e0241 */
[----:B------:R-:W-:Y:S01]  /*62a0*/  HFMA2.MMA R65, -RZ, RZ, 0, 9.5367431640625e-07 ;  /* 0x00000010ff417435 */ /* 0x000fe200000001ff */
[----:B------:R-:W-:Y:S01]  /*62b0*/  FMUL.FTZ R185, R148, R88 ;  /* 0x0000005894b97220 */ /* 0x000fe20000410000 */
[----:B-1----:R-:W-:Y:S01]  /*62c0*/  CS2R R62, SRZ ;  /* 0x00000000003e7805 */ /* 0x002fe2000001ff00 */
[C---:B--2---:R-:W-:Y:S01]  /*62d0*/  FMUL.FTZ R108, R163.reuse, R108 ;  /* 0x0000006ca36c7220 */ /* 0x044fe20000410000 */
[----:B------:R-:W-:Y:S01]  /*62e0*/  MUFU.EX2 R164, R164 ;  /* 0x000000a400a47308 */ /* 0x000fe20000000800 */
[----:B------:R-:W-:Y:S01]  /*62f0*/  FMUL.FTZ R107, R163, R107 ;  /* 0x0000006ba36b7220 */ /* 0x000fe20000410000 */
[----:B0-----:R-:W-:Y:S01]  /*6300*/  MOV R61, RZ ;  /* 0x000000ff003d7202 */ /* 0x001fe20000000f00 */
[----:B------:R-:W-:-:S02]  /*6310*/  FMUL.FTZ R165, R141, R152 ;  /* 0x000000988da57220 */ /* 0x000fc40000410000 */
[----:B------:R-:W-:Y:S02]  /*6320*/  FMUL.FTZ R163, R148, R87 ;  /* 0x0000005794a37220 */ /* 0x000fe40000410000 */
[----:B------:R-:W-:Y:S01]  /*6330*/  @!P0 IMAD.WIDE R64, R64, R65, UR40 ;  /* 0x0000002840408e25 */ /* 0x000fe2000f8e0241 */
[----:B------:R-:W-:Y:S03]  /*6340*/  MUFU.SIN R161, R167 ;  /* 0x000000a700a17308 */ /* 0x000fe60000000400 */
[C---:B------:R-:W-:Y:S01]  /*6350*/  FMUL.FTZ R185, R82.reuse, R185 ;  /* 0x000000b952b97220 */ /* 0x040fe20000410000 */
[----:B------:R0:W5:Y:S01]  /*6360*/  @!P0 LDG.E.128 R60, [R64.64] ;  /* 0x00000020403c8981 */ /* 0x000162000c1e1d00 */
[----:B------:R-:W-:Y:S02]  /*6370*/  FMUL.FTZ R186, R82, R163 ;  /* 0x000000a352ba7220 */ /* 0x000fe40000410000 */
[----:B------:R-:W-:Y:S01]  /*6380*/  FMUL.FTZ R148, R147, R99 ;  /* 0x0000006393947220 */ /* 0x000fe20000410000 */
[----:B------:R-:W1:Y:S01]  /*6390*/  MUFU.EX2 R165, R165 ;  /* 0x000000a500a57308 */ /* 0x000e620000000800 */
[----:B------:R-:W-:-:S02]  /*63a0*/  FMUL.FTZ R163, R185, R113 ;  /* 0x00000071b9a37220 */ /* 0x000fc40000410000 */
[----:B------:R-:W-:Y:S02]  /*63b0*/  FMUL.FTZ R188, R147, R100 ;  /* 0x0000006493bc7220 */ /* 0x000fe40000410000 */
[----:B------:R-:W-:Y:S02]  /*63c0*/  FMUL.FTZ R166, R145, R152 ;  /* 0x0000009891a67220 */ /* 0x000fe40000410000 */
[C---:B0-----:R-:W-:Y:S02]  /*63d0*/  FMUL.FTZ R64, R186.reuse, R113 ;  /* 0x00000071ba407220 */ /* 0x041fe40000410000 */
[C---:B------:R-:W-:Y:S02]  /*63e0*/  FMUL.FTZ R187, R81.reuse, R148 ;  /* 0x0000009451bb7220 */ /* 0x040fe40000410000 */
[----:B------:R-:W-:Y:S02]  /*63f0*/  FFMA.FTZ R148, R186, R114, R163 ;  /* 0x00000072ba947223 */ /* 0x000fe400000100a3 */
[----:B------:R-:W-:-:S02]  /*6400*/  FMUL.FTZ R188, R81, R188 ;  /* 0x000000bc51bc7220 */ /* 0x000fc40000410000 */
[----:B------:R-:W-:Y:S02]  /*6410*/  FFMA.FTZ R65, R185, R114, -R64 ;  /* 0x00000072b9417223 */ /* 0x000fe40000010840 */
[----:B---3--:R-:W-:Y:S02]  /*6420*/  FMUL.FTZ R109, R162, R109 ;  /* 0x0000006da26d7220 */ /* 0x008fe40000410000 */
[----:B------:R-:W-:Y:S02]  /*6430*/  FADD.FTZ R147, R187, R148 ;  /* 0x00000094bb937221 */ /* 0x000fe40000010000 */
[----:B------:R-:W-:Y:S01]  /*6440*/  FADD.FTZ R65, R188, R65 ;  /* 0x00000041bc417221 */ /* 0x000fe20000010000 */
[----:B------:R-:W0:Y:S01]  /*6450*/  MUFU.EX2 R166, R166 ;  /* 0x000000a600a67308 */ /* 0x000e220000000800 */
[----:B------:R-:W-:Y:S02]  /*6460*/  FMUL.FTZ R112, R162, R112 ;  /* 0x00000070a2707220 */ /* 0x000fe40000410000 */
[----:B------:R-:W-:-:S02]  /*6470*/  FMUL.FTZ R148, R109, R147 ;  /* 0x000000936d947220 */ /* 0x000fc40000410000 */
[----:B------:R-:W-:Y:S02]  /*6480*/  FMUL.FTZ R163, R109, R65 ;  /* 0x000000416da37220 */ /* 0x000fe40000410000 */
[----:B------:R-:W-:Y:S01]  /*6490*/  FMUL.FTZ R189, R146, R97 ;  /* 0x0000006192bd7220 */ /* 0x000fe20000410000 */
[----:B------:R2:W-:Y:S01]  /*64a0*/  MUFU.COS R162, R167 ;  /* 0x000000a700a27308 */ /* 0x0005e20000000000 */
[C---:B-1----:R-:W-:Y:S02]  /*64b0*/  FMUL.FTZ R104, R165.reuse, R104 ;  /* 0x00000068a5687220 */ /* 0x042fe40000410000 */
[----:B------:R-:W-:Y:S02]  /*64c0*/  FMUL.FTZ R103, R165, R103 ;  /* 0x00000067a5677220 */ /* 0x000fe40000410000 */
[C---:B------:R-:W-:Y:S02]  /*64d0*/  FMUL.FTZ R106, R164.reuse, R106 ;  /* 0x0000006aa46a7220 */ /* 0x040fe40000410000 */
[----:B------:R-:W-:-:S02]  /*64e0*/  FMUL.FTZ R105, R164, R105 ;  /* 0x00000069a4697220 */ /* 0x000fc40000410000 */
[C---:B------:R-:W-:Y:S02]  /*64f0*/  FFMA.FTZ R165, R112.reuse, R65, -R148 ;  /* 0x0000004170a57223 */ /* 0x040fe40000010894 */
[----:B------:R-:W-:Y:S02]  /*6500*/  FFMA.FTZ R164, R112, R147, R163 ;  /* 0x0000009370a47223 */ /* 0x000fe400000100a3 */
[----:B------:R-:W-:Y:S02]  /*6510*/  FADD.FTZ R65, R49, UR5 ;  /* 0x0000000531417e21 */ /* 0x000fe40008010000 */
[----:B------:R-:W-:Y:S02]  /*6520*/  FMUL.FTZ R147, R146, R98 ;  /* 0x0000006292937220 */ /* 0x000fe40000410000 */
[----:B------:R-:W-:Y:S02]  /*6530*/  FMUL.FTZ R189, R80, R189 ;  /* 0x000000bd50bd7220 */ /* 0x000fe40000410000 */
[----:B------:R-:W-:-:S02]  /*6540*/  FMUL.FTZ R146, R65, UR43 ;  /* 0x0000002b41927c20 */ /* 0x000fc40008410000 */
[----:B------:R-:W-:Y:S02]  /*6550*/  FMUL.FTZ R190, R80, R147 ;  /* 0x0000009350be7220 */ /* 0x000fe40000410000 */
[----:B------:R-:W-:Y:S02]  /*6560*/  FADD.FTZ R164, R189, R164 ;  /* 0x000000a4bda47221 */ /* 0x000fe40000010000 */
[----:B------:R-:W-:Y:S02]  /*6570*/  FMUL.RZ R168, R146, 0.15915493667125701904 ;  /* 0x3e22f98392a87820 */ /* 0x000fe4000040c000 */
[----:B------:R-:W-:Y:S02]  /*6580*/  FMUL.FTZ R64, R71, R152 ;  /* 0x0000009847407220 */ /* 0x000fe40000410000 */
[----:B------:R-:W-:Y:S02]  /*6590*/  FADD.FTZ R165, R190, R165 ;  /* 0x000000a5bea57221 */ /* 0x000fe40000010000 */
[----:B------:R-:W-:Y:S01]  /*65a0*/  FMUL.FTZ R146, R107, R164 ;  /* 0x000000a46b927220 */ /* 0x000fe20000410000 */
[----:B------:R-:W1:Y:S01]  /*65b0*/  MUFU.EX2 R148, R64 ;  /* 0x0000004000947308 */ /* 0x000e620000000800 */
[----:B0-----:R-:W-:-:S02]  /*65c0*/  FMUL.FTZ R102, R166, R102 ;  /* 0x00000066a6667220 */ /* 0x001fc40000410000 */
[----:B------:R-:W-:Y:S02]  /*65d0*/  FMUL.FTZ R101, R166, R101 ;  /* 0x00000065a6657220 */ /* 0x000fe40000410000 */
[-C--:B------:R-:W-:Y:S02]  /*65e0*/  FFMA.FTZ R166, R108, R165.reuse, -R146 ;  /* 0x000000a56ca67223 */ /* 0x080fe40000010892 */
[C---:B------:R-:W-:Y:S02]  /*65f0*/  FMUL.FTZ R146, R142.reuse, R96 ;  /* 0x000000608e927220 */ /* 0x040fe40000410000 */
[----:B--2---:R-:W-:Y:S02]  /*6600*/  FMUL.FTZ R167, R107, R165 ;  /* 0x000000a56ba77220 */ /* 0x004fe40000410000 */
[----:B------:R-:W-:Y:S02]  /*6610*/  FMUL.FTZ R192, R142, R95 ;  /* 0x0000005f8ec07220 */ /* 0x000fe40000410000 */
[----:B------:R-:W-:-:S02]  /*6620*/  FMUL.FTZ R191, R79, R146 ;  /* 0x000000924fbf7220 */ /* 0x000fc40000410000 */
[----:B------:R-:W-:Y:S02]  /*6630*/  FFMA.FTZ R167, R108, R164, R167 ;  /* 0x000000a46ca77223 */ /* 0x000fe400000100a7 */
[----:B------:R-:W-:Y:S02]  /*6640*/  FMUL.FTZ R192, R79, R192 ;  /* 0x000000c04fc07220 */ /* 0x000fe40000410000 */
[----:B------:R-:W-:Y:S02]  /*6650*/  FADD.FTZ R166, R191, R166 ;  /* 0x000000a6bfa67221 */ /* 0x000fe40000010000 */
[----:B------:R-:W-:Y:S02]  /*6660*/  FMUL.FTZ R147, R66, R152 ;  /* 0x0000009842937220 */ /* 0x000fe40000410000 */
[----:B------:R-:W-:Y:S02]  /*6670*/  FADD.FTZ R167, R192, R167 ;  /* 0x000000a7c0a77221 */ /* 0x000fe40000010000 */
[----:B------:R-:W-:-:S02]  /*6680*/  FMUL.FTZ R142, R105, R166 ;  /* 0x000000a6698e7220 */ /* 0x000fc40000410000 */
[----:B------:R-:W-:Y:S01]  /*6690*/  FMUL.FTZ R193, R139, R93 ;  /* 0x0000005d8bc17220 */ /* 0x000fe20000410000 */
[----:B------:R-:W0:Y:S01]  /*66a0*/  MUFU.EX2 R147, R147 ;  /* 0x0000009300937308 */ /* 0x000e220000000800 */
[C---:B-1----:R-:W-:Y:S02]  /*66b0*/  FMUL.FTZ R135, R148.reuse, R135 ;  /* 0x0000008794877220 */ /* 0x042fe40000410000 */
[----:B------:R-:W-:Y:S02]  /*66c0*/  FMUL.FTZ R136, R148, R136 ;  /* 0x0000008894887220 */ /* 0x000fe40000410000 */
[----:B------:R-:W-:Y:S02]  /*66d0*/  FFMA.FTZ R148, R106, R167, R142 ;  /* 0x000000a76a947223 */ /* 0x000fe4000001008e */
[----:B------:R-:W-:Y:S02]  /*66e0*/  FMUL.FTZ R193, R78, R193 ;  /* 0x000000c14ec17220 */ /* 0x000fe40000410000 */
[----:B------:R-:W-:-:S02]  /*66f0*/  FMUL.FTZ R167, R105, R167 ;  /* 0x000000a769a77220 */ /* 0x000fc40000410000 */
[----:B------:R-:W-:Y:S02]  /*6700*/  FMUL.FTZ R139, R139, R94 ;  /* 0x0000005e8b8b7220 */ /* 0x000fe40000410000 */
[----:B------:R-:W-:Y:S02]  /*6710*/  FMUL.FTZ R142, R70, R152 ;  /* 0x00000098468e7220 */ /* 0x000fe40000410000 */
[----:B------:R-:W-:Y:S02]  /*6720*/  FADD.FTZ R164, R193, R148 ;  /* 0x00000094c1a47221 */ /* 0x000fe40000010000 */
[----:B------:R-:W-:Y:S02]  /*6730*/  FFMA.FTZ R167, R106, R166, -R167 ;  /* 0x000000a66aa77223 */ /* 0x000fe400000108a7 */
[----:B------:R-:W-:Y:S02]  /*6740*/  FMUL.FTZ R194, R78, R139 ;  /* 0x0000008b4ec27220 */ /* 0x000fe40000410000 */
[----:B------:R-:W-:Y:S01]  /*6750*/  FMUL.FTZ R148, R153, R152 ;  /* 0x0000009899947220 */ /* 0x000fe20000410000 */
[----:B------:R1:W2:Y:S01]  /*6760*/  MUFU.EX2 R146, R142 ;  /* 0x0000008e00927308 */ /* 0x0002a20000000800 */
[----:B------:R-:W-:-:S02]  /*6770*/  FADD.FTZ R167, R194, R167 ;  /* 0x000000a7c2a77221 */ /* 0x000fc40000010000 */
[----:B------:R-:W-:Y:S02]  /*6780*/  FMUL.FTZ R163, R67, R152 ;  /* 0x0000009843a37220 */ /* 0x000fe40000410000 */
[----:B------:R-:W-:-:S03]  /*6790*/  FMUL.FTZ R165, R103, R167 ;  /* 0x000000a767a57220 */ /* 0x000fc60000410000 */
[----:B------:R-:W3:Y:S01]  /*67a0*/  MUFU.EX2 R148, R148 ;  /* 0x0000009400947308 */ /* 0x000ee20000000800 */
[----:B-1----:R-:W-:Y:S02]  /*67b0*/  FMUL.FTZ R142, R141, R91 ;  /* 0x0000005b8d8e7220 */ /* 0x002fe40000410000 */
[----:B0-----:R-:W-:Y:S02]  /*67c0*/  FMUL.FTZ R139, R147, R143 ;  /* 0x0000008f938b7220 */ /* 0x001fe40000410000 */
[----:B------:R-:W-:Y:S02]  /*67d0*/  FMUL.FTZ R143, R103, R164 ;  /* 0x000000a4678f7220 */ /* 0x000fe40000410000 */
[----:B------:R-:W-:Y:S02]  /*67e0*/  FMUL.FTZ R196, R141, R92 ;  /* 0x0000005c8dc47220 */ /* 0x000fe40000410000 */
[----:B------:R-:W-:Y:S02]  /*67f0*/  FFMA.FTZ R166, R104, R164, R165 ;  /* 0x000000a468a67223 */ /* 0x000fe400000100a5 */
[----:B------:R-:W-:Y:S01]  /*6800*/  FMUL.FTZ R195, R77, R142 ;  /* 0x0000008e4dc37220 */ /* 0x000fe20000410000 */
[----:B------:R-:W0:Y:S01]  /*6810*/  MUFU.EX2 R163, R163 ;  /* 0x000000a300a37308 */ /* 0x000e220000000800 */
[----:B------:R-:W-:-:S02]  /*6820*/  FMUL.FTZ R140, R147, R140 ;  /* 0x0000008c938c7220 */ /* 0x000fc40000410000 */
[----:B------:R-:W-:Y:S02]  /*6830*/  FMUL.FTZ R147, R154, R152 ;  /* 0x000000989a937220 */ /* 0x000fe40000410000 */
[----:B------:R-:W-:Y:S02]  /*6840*/  FFMA.FTZ R143, R104, R167, -R143 ;  /* 0x000000a7688f7223 */ /* 0x000fe4000001088f */
[----:B------:R-:W-:Y:S02]  /*6850*/  FMUL.FTZ R196, R77, R196 ;  /* 0x000000c44dc47220 */ /* 0x000fe40000410000 */
[----:B------:R-:W-:Y:S01]  /*6860*/  FADD.FTZ R166, R195, R166 ;  /* 0x000000a6c3a67221 */ /* 0x000fe20000010000 */
[----:B------:R1:W4:Y:S01]  /*6870*/  MUFU.EX2 R164, R147 ;  /* 0x0000009300a47308 */ /* 0x0003220000000800 */
[C---:B--2---:R-:W-:Y:S02]  /*6880*/  FMUL.FTZ R141, R146.reuse, R149 ;  /* 0x00000095928d7220 */ /* 0x044fe40000410000 */
[----:B------:R-:W-:-:S02]  /*6890*/  FMUL.FTZ R142, R146, R144 ;  /* 0x00000090928e7220 */ /* 0x000fc40000410000 */
[----:B------:R-:W-:Y:S02]  /*68a0*/  FADD.FTZ R146, R196, R143 ;  /* 0x0000008fc4927221 */ /* 0x000fe40000010000 */
[----:B------:R-:W-:Y:S02]  /*68b0*/  FMUL.FTZ R197, R145, R89 ;  /* 0x0000005991c57220 */ /* 0x000fe40000410000 */
[----:B------:R-:W-:Y:S02]  /*68c0*/  FMUL.FTZ R149, R101, R166 ;  /* 0x000000a665957220 */ /* 0x000fe40000410000 */
[----:B------:R-:W-:Y:S02]  /*68d0*/  FMUL.FTZ R145, R145, R90 ;  /* 0x0000005a91917220 */ /* 0x000fe40000410000 */
[----:B------:R-:W-:Y:S02]  /*68e0*/  FMUL.FTZ R165, R155, R152 ;  /* 0x000000989ba57220 */ /* 0x000fe40000410000 */
[----:B---3--:R-:W-:-:S02]  /*68f0*/  FMUL.FTZ R143, R148, R151 ;  /* 0x00000097948f7220 */ /* 0x008fc40000410000 */
[-C--:B------:R-:W-:Y:S02]  /*6900*/  FMUL.FTZ R151, R101, R146.reuse ;  /* 0x0000009265977220 */ /* 0x080fe40000410000 */
[----:B------:R-:W-:Y:S02]  /*6910*/  FFMA.FTZ R149, R102, R146, -R149 ;  /* 0x0000009266957223 */ /* 0x000fe40000010895 */
[-C--:B-1----:R-:W-:Y:S02]  /*6920*/  FMUL.FTZ R147, R156, R152.reuse ;  /* 0x000000989c937220 */ /* 0x082fe40000410000 */
[----:B------:R-:W-:Y:S02]  /*6930*/  FMUL.FTZ R198, R76, R145 ;  /* 0x000000914cc67220 */ /* 0x000fe40000410000 */
[----:B------:R-:W-:Y:S01]  /*6940*/  FMUL.FTZ R152, R65, R152 ;  /* 0x0000009841987220 */ /* 0x000fe20000410000 */
[----:B------:R-:W1:Y:S01]  /*6950*/  MUFU.EX2 R165, R165 ;  /* 0x000000a500a57308 */ /* 0x000e620000000800 */
[----:B------:R-:W-:-:S02]  /*6960*/  FFMA.FTZ R166, R102, R166, R151 ;  /* 0x000000a666a67223 */ /* 0x000fc40000010097 */
[----:B------:R-:W-:Y:S02]  /*6970*/  FMUL.FTZ R197, R76, R197 ;  /* 0x000000c54cc57220 */ /* 0x000fe40000410000 */
[----:B------:R-:W-:Y:S02]  /*6980*/  FADD.FTZ R149, R198, R149 ;  /* 0x00000095c6957221 */ /* 0x000fe40000010000 */
[C---:B0-----:R-:W-:Y:S01]  /*6990*/  FMUL.FTZ R137, R163.reuse, R137 ;  /* 0x00000089a3897220 */ /* 0x041fe20000410000 */
[----:B------:R-:W-:Y:S01]  /*69a0*/  MUFU.EX2 R152, R152 ;  /* 0x0000009800987308 */ /* 0x000fe20000000800 */
[----:B------:R-:W-:Y:S02]  /*69b0*/  FMUL.FTZ R138, R163, R138 ;  /* 0x0000008aa38a7220 */ /* 0x000fe40000410000 */
[----:B------:R-:W-:Y:S02]  /*69c0*/  FMUL.FTZ R144, R148, R150 ;  /* 0x0000009694907220 */ /* 0x000fe40000410000 */
[----:B------:R-:W-:-:S02]  /*69d0*/  FADD.FTZ R166, R197, R166 ;  /* 0x000000a6c5a67221 */ /* 0x000fc40000010000 */
[----:B------:R-:W-:Y:S01]  /*69e0*/  FMUL.FTZ R151, R136, R149 ;  /* 0x0000009588977220 */ /* 0x000fe20000410000 */
[----:B------:R-:W0:Y:S01]  /*69f0*/  MUFU.COS R163, R168 ;  /* 0x000000a800a37308 */ /* 0x000e220000000000 */
[----:B------:R-:W-:Y:S02]  /*6a00*/  FMUL.FTZ R148, R71, R133 ;  /* 0x0000008547947220 */ /* 0x000fe40000410000 */
[C---:B----4-:R-:W-:Y:S02]  /*6a10*/  FMUL.FTZ R145, R164.reuse, R159 ;  /* 0x0000009fa4917220 */ /* 0x050fe40000410000 */
[----:B------:R-:W-:-:S03]  /*6a20*/  FMUL.FTZ R146, R164, R157 ;  /* 0x0000009da4927220 */ /* 0x000fc60000410000 */
[----:B------:R-:W2:Y:S01]  /*6a30*/  MUFU.SIN R64, R168 ;  /* 0x000000a800407308 */ /* 0x000ea20000000400 */
[----:B------:R-:W-:Y:S02]  /*6a40*/  FMUL.FTZ R164, R136, R166 ;  /* 0x000000a688a47220 */ /* 0x000fe40000410000 */
[----:B------:R-:W-:Y:S02]  /*6a50*/  FMUL.FTZ R200, R71, R134 ;  /* 0x0000008647c87220 */ /* 0x000fe40000410000 */
[----:B------:R-:W-:Y:S02]  /*6a60*/  FFMA.FTZ R166, R135, R166, R151 ;  /* 0x000000a687a67223 */ /* 0x000fe40000010097 */
[----:B------:R-:W-:Y:S02]  /*6a70*/  FMUL.FTZ R199, R75, R148 ;  /* 0x000000944bc77220 */ /* 0x000fe40000410000 */
[----:B------:R-:W-:Y:S02]  /*6a80*/  FFMA.FTZ R149, R135, R149, -R164 ;  /* 0x0000009587957223 */ /* 0x000fe400000108a4 */
[----:B------:R-:W-:-:S02]  /*6a90*/  FMUL.FTZ R200, R75, R200 ;  /* 0x000000c84bc87220 */ /* 0x000fc40000410000 */
[----:B------:R-:W-:Y:S02]  /*6aa0*/  FADD.FTZ R166, R199, R166 ;  /* 0x000000a6c7a67221 */ /* 0x000fe40000010000 */
[----:B-1----:R-:W-:Y:S02]  /*6ab0*/  FMUL.FTZ R148, R165, R158 ;  /* 0x0000009ea5947220 */ /* 0x002fe40000410000 */
[----:B------:R-:W-:Y:S02]  /*6ac0*/  FADD.FTZ R71, R200, R149 ;  /* 0x00000095c8477221 */ /* 0x000fe40000010000 */
[----:B------:R-:W-:Y:S02]  /*6ad0*/  FMUL.FTZ R158, R138, R166 ;  /* 0x000000a68a9e7220 */ /* 0x000fe40000410000 */
[----:B0-----:R-:W-:Y:S02]  /*6ae0*/  FMUL.FTZ R151, R152, R163 ;  /* 0x000000a398977220 */ /* 0x001fe40000410000 */
[----:B------:R-:W-:-:S02]  /*6af0*/  FMUL.FTZ R201, R67, R131 ;  /* 0x0000008343c97220 */ /* 0x000fc40000410000 */
[-C--:B------:R-:W-:Y:S02]  /*6b00*/  FMUL.FTZ R159, R138, R71.reuse ;  /* 0x000000478a9f7220 */ /* 0x080fe40000410000 */
[----:B--2---:R-:W-:Y:S02]  /*6b10*/  FMUL.FTZ R152, R152, R64 ;  /* 0x0000004098987220 */ /* 0x004fe40000410000 */
[----:B------:R-:W-:Y:S02]  /*6b20*/  FFMA.FTZ R157, R137, R71, -R158 ;  /* 0x00000047899d7223 */ /* 0x000fe4000001089e */
[----:B------:R-:W-:Y:S02]  /*6b30*/  FMUL.FTZ R67, R67, R132 ;  /* 0x0000008443437220 */ /* 0x000fe40000410000 */
[-C--:B------:R-:W-:Y:S02]  /*6b40*/  FMUL.FTZ R64, R120, R113.reuse ;  /* 0x0000007178407220 */ /* 0x080fe40000410000 */
[----:B------:R-:W-:-:S02]  /*6b50*/  FMUL.FTZ R71, R121, R113 ;  /* 0x0000007179477220 */ /* 0x000fc40000410000 */
[----:B------:R-:W-:Y:S02]  /*6b60*/  FMUL.FTZ R202, R74, R67 ;  /* 0x000000434aca7220 */ /* 0x000fe40000410000 */
[-C--:B------:R-:W-:Y:S02]  /*6b70*/  FFMA.FTZ R64, R121, R114.reuse, R64 ;  /* 0x0000007279407223 */ /* 0x080fe40000010040 */
[----:B------:R-:W-:Y:S02]  /*6b80*/  FFMA.FTZ R71, R120, R114, -R71 ;  /* 0x0000007278477223 */ /* 0x000fe40000010847 */
[----:B------:R-:W-:Y:S02]  /*6b90*/  FFMA.FTZ R166, R137, R166, R159 ;  /* 0x000000a689a67223 */ /* 0x000fe4000001009f */
[----:B------:R-:W-:Y:S02]  /*6ba0*/  FMUL.FTZ R201, R74, R201 ;  /* 0x000000c94ac97220 */ /* 0x000fe40000410000 */
[----:B------:R-:W-:-:S02]  /*6bb0*/  FADD.FTZ R158, R202, R157 ;  /* 0x0000009dca9e7221 */ /* 0x000fc40000010000 */
[CC--:B------:R-:W-:Y:S02]  /*6bc0*/  FMUL.FTZ R67, R109.reuse, R64.reuse ;  /* 0x000000406d437220 */ /* 0x0c0fe40000410000 */
[-C--:B------:R-:W-:Y:S02]  /*6bd0*/  FMUL.FTZ R157, R109, R71.reuse ;  /* 0x000000476d9d7220 */ /* 0x080fe40000410000 */
[----:B------:R-:W-:Y:S02]  /*6be0*/  FADD.FTZ R166, R201, R166 ;  /* 0x000000a6c9a67221 */ /* 0x000fe40000010000 */
[C---:B------:R-:W-:Y:S02]  /*6bf0*/  FFMA.FTZ R67, R112.reuse, R71, -R67 ;  /* 0x0000004770437223 */ /* 0x040fe40000010843 */
[----:B------:R-:W-:Y:S01]  /*6c00*/  FFMA.FTZ R157, R112, R64, R157 ;  /* 0x00000040709d7223 */ /* 0x000fe2000001009d */
[----:B------:R0:W1:Y:S01]  /*6c10*/  MUFU.EX2 R150, R147 ;  /* 0x0000009300967308 */ /* 0x0000620000000800 */
[----:B------:R-:W-:-:S02]  /*6c20*/  FMUL.FTZ R159, R140, R166 ;  /* 0x000000a68c9f7220 */ /* 0x000fc40000410000 */
[C---:B------:R-:W-:Y:S02]  /*6c30*/  FMUL.FTZ R64, R66.reuse, R129 ;  /* 0x0000008142407220 */ /* 0x040fe40000410000 */
[----:B------:R-:W-:Y:S02]  /*6c40*/  FMUL.FTZ R204, R66, R130 ;  /* 0x0000008242cc7220 */ /* 0x000fe40000410000 */
[C---:B------:R-:W-:Y:S02]  /*6c50*/  FMUL.FTZ R71, R107.reuse, R67 ;  /* 0x000000436b477220 */ /* 0x040fe40000410000 */
[----:B------:R-:W-:Y:S02]  /*6c60*/  FMUL.FTZ R66, R107, R157 ;  /* 0x0000009d6b427220 */ /* 0x000fe40000410000 */
[----:B0-----:R-:W-:Y:S02]  /*6c70*/  FMUL.FTZ R147, R165, R160 ;  /* 0x000000a0a5937220 */ /* 0x001fe40000410000 */
[----:B------:R-:W-:-:S02]  /*6c80*/  FMUL.FTZ R160, R140, R158 ;  /* 0x0000009e8ca07220 */ /* 0x000fc40000410000 */
[----:B------:R-:W-:Y:S02]  /*6c90*/  FFMA.FTZ R159, R139, R158, -R159 ;  /* 0x0000009e8b9f7223 */ /* 0x000fe4000001089f */
[----:B------:R-:W-:Y:S02]  /*6ca0*/  FMUL.FTZ R204, R73, R204 ;  /* 0x000000cc49cc7220 */ /* 0x000fe40000410000 */
[C---:B------:R-:W-:Y:S02]  /*6cb0*/  FFMA.FTZ R71, R108.reuse, R157, R71 ;  /* 0x0000009d6c477223 */ /* 0x040fe40000010047 */
[----:B------:R-:W-:Y:S02]  /*6cc0*/  FFMA.FTZ R66, R108, R67, -R66 ;  /* 0x000000436c427223 */ /* 0x000fe40000010842 */
[----:B------:R-:W-:Y:S02]  /*6cd0*/  FFMA.FTZ R160, R139, R166, R160 ;  /* 0x000000a68ba07223 */ /* 0x000fe400000100a0 */
[----:B------:R-:W-:-:S02]  /*6ce0*/  FMUL.FTZ R203, R73, R64 ;  /* 0x0000004049cb7220 */ /* 0x000fc40000410000 */
[----:B------:R-:W-:Y:S02]  /*6cf0*/  FADD.FTZ R159, R204, R159 ;  /* 0x0000009fcc9f7221 */ /* 0x000fe40000010000 */
[C---:B------:R-:W-:Y:S02]  /*6d00*/  FMUL.FTZ R67, R105.reuse, R71 ;  /* 0x0000004769437220 */ /* 0x040fe40000410000 */
[-C--:B------:R-:W-:Y:S02]  /*6d10*/  FMUL.FTZ R64, R105, R66.reuse ;  /* 0x0000004269407220 */ /* 0x080fe40000410000 */
[----:B------:R-:W-:Y:S02]  /*6d20*/  FADD.FTZ R160, R203, R160 ;  /* 0x000000a0cba07221 */ /* 0x000fe40000010000 */
[----:B------:R-:W-:Y:S02]  /*6d30*/  FMUL.FTZ R157, R142, R159 ;  /* 0x0000009f8e9d7220 */ /* 0x000fe40000410000 */
[----:B------:R-:W-:-:S02]  /*6d40*/  FFMA.FTZ R66, R106, R66, -R67 ;  /* 0x000000426a427223 */ /* 0x000fc40000010843 */
[----:B------:R-:W-:Y:S02]  /*6d50*/  FFMA.FTZ R64, R106, R71, R64 ;  /* 0x000000476a407223 */ /* 0x000fe40000010040 */
[-C--:B------:R-:W-:Y:S02]  /*6d60*/  FMUL.FTZ R158, R142, R160.reuse ;  /* 0x000000a08e9e7220 */ /* 0x080fe40000410000 */
[----:B------:R-:W-:Y:S02]  /*6d70*/  FFMA.FTZ R160, R141, R160, R157 ;  /* 0x000000a08da07223 */ /* 0x000fe4000001009d */
[C---:B------:R-:W-:Y:S02]  /*6d80*/  FMUL.FTZ R205, R70.reuse, R127 ;  /* 0x0000007f46cd7220 */ /* 0x040fe40000410000 */
[----:B------:R-:W-:Y:S02]  /*6d90*/  FMUL.FTZ R67, R70, R128 ;  /* 0x0000008046437220 */ /* 0x000fe40000410000 */
[----:B------:R-:W-:-:S02]  /*6da0*/  FMUL.FTZ R157, R103, R66 ;  /* 0x00000042679d7220 */ /* 0x000fc40000410000 */
[-C--:B------:R-:W-:Y:S02]  /*6db0*/  FMUL.FTZ R71, R103, R64.reuse ;  /* 0x0000004067477220 */ /* 0x080fe40000410000 */
[----:B------:R-:W-:Y:S02]  /*6dc0*/  FFMA.FTZ R159, R141, R159, -R158 ;  /* 0x0000009f8d9f7223 */ /* 0x000fe4000001089e */
[C---:B------:R-:W-:Y:S02]  /*6dd0*/  FMUL.FTZ R205, R72.reuse, R205 ;  /* 0x000000cd48cd7220 */ /* 0x040fe40000410000 */
[----:B------:R-:W-:Y:S02]  /*6de0*/  FMUL.FTZ R206, R72, R67 ;  /* 0x0000004348ce7220 */ /* 0x000fe40000410000 */
[C---:B------:R-:W-:Y:S02]  /*6df0*/  FFMA.FTZ R157, R104.reuse, R64, R157 ;  /* 0x00000040689d7223 */ /* 0x040fe4000001009d */
[----:B------:R-:W-:-:S02]  /*6e00*/  FFMA.FTZ R71, R104, R66, -R71 ;  /* 0x0000004268477223 */ /* 0x000fc40000010847 */
[----:B------:R-:W-:Y:S02]  /*6e10*/  FADD.FTZ R160, R205, R160 ;  /* 0x000000a0cda07221 */ /* 0x000fe40000010000 */
[----:B------:R-:W-:Y:S02]  /*6e20*/  FADD.FTZ R159, R206, R159 ;  /* 0x0000009fce9f7221 */ /* 0x000fe40000010000 */
[C---:B------:R-:W-:Y:S02]  /*6e30*/  FMUL.FTZ R64, R101.reuse, R157 ;  /* 0x0000009d65407220 */ /* 0x040fe40000410000 */
[----:B------:R-:W-:Y:S02]  /*6e40*/  FMUL.FTZ R66, R101, R71 ;  /* 0x0000004765427220 */ /* 0x000fe40000410000 */
[C---:B------:R-:W-:Y:S02]  /*6e50*/  FMUL.FTZ R70, R144.reuse, R160 ;  /* 0x000000a090467220 */ /* 0x040fe40000410000 */
[----:B------:R-:W-:-:S02]  /*6e60*/  FMUL.FTZ R67, R144, R159 ;  /* 0x0000009f90437220 */ /* 0x000fc40000410000 */
[C---:B------:R-:W-:Y:S02]  /*6e70*/  FFMA.FTZ R71, R102.reuse, R71, -R64 ;  /* 0x0000004766477223 */ /* 0x040fe40000010840 */
[----:B------:R-:W-:Y:S02]  /*6e80*/  FFMA.FTZ R66, R102, R157, R66 ;  /* 0x0000009d66427223 */ /* 0x000fe40000010042 */
[C---:B------:R-:W-:Y:S02]  /*6e90*/  FFMA.FTZ R159, R143.reuse, R159, -R70 ;  /* 0x0000009f8f9f7223 */ /* 0x040fe40000010846 */
        /* <DEDUP_REMOVED lines=18> */
[----:B------:R-:W-:Y:S02]  /*6fc0*/  FMUL.FTZ R67, R154, R124 ;  /* 0x0000007c9a437220 */ /* 0x000fe40000410000 */
[C---:B------:R-:W-:Y:S02]  /*6fd0*/  FMUL.FTZ R71, R140.reuse, R64 ;  /* 0x000000408c477220 */ /* 0x040fe40000410000 */
[----:B------:R-:W-:-:S02]  /*6fe0*/  FMUL.FTZ R70, R140, R66 ;  /* 0x000000428c467220 */ /* 0x000fc40000410000 */
[----:B------:R-:W-:Y:S02]  /*6ff0*/  FMUL.FTZ R209, R154, R123 ;  /* 0x0000007b9ad17220 */ /* 0x000fe40000410000 */
[----:B------:R-:W-:Y:S02]  /*7000*/  FFMA.FTZ R159, R145, R159, -R158 ;  /* 0x0000009f919f7223 */ /* 0x000fe4000001089e */
[C---:B------:R-:W-:Y:S02]  /*7010*/  FMUL.FTZ R210, R58.reuse, R67 ;  /* 0x000000433ad27220 */ /* 0x040fe40000410000 */
        /* <DEDUP_REMOVED lines=16> */
[----:B------:R-:W-:Y:S02]  /*7120*/  FMUL.FTZ R211, R57, R64 ;  /* 0x0000004039d37220 */ /* 0x000fe40000410000 */
[C---:B------:R-:W-:Y:S02]  /*7130*/  FFMA.FTZ R71, R143.reuse, R66, R71 ;  /* 0x000000428f477223 */ /* 0x040fe40000010047 */
[----:B------:R-:W-:Y:S02]  /*7140*/  FFMA.FTZ R67, R143, R70, -R67 ;  /* 0x000000468f437223 */ /* 0x000fe40000010843 */
[----:B-1----:R-:W-:Y:S02]  /*7150*/  FMUL.FTZ R149, R150, R162 ;  /* 0x000000a296957220 */ /* 0x002fe40000410000 */
[----:B------:R-:W-:-:S02]  /*7160*/  FFMA.FTZ R159, R147, R159, -R154 ;  /* 0x0000009f939f7223 */ /* 0x000fc4000001089a */
[----:B------:R-:W-:Y:S02]  /*7170*/  FMUL.FTZ R212, R57, R212 ;  /* 0x000000d439d47220 */ /* 0x000fe40000410000 */
[----:B------:R-:W-:Y:S02]  /*7180*/  FMUL.FTZ R150, R150, R161 ;  /* 0x000000a196967220 */ /* 0x000fe40000410000 */
[----:B------:R-:W-:Y:S02]  /*7190*/  FADD.FTZ R160, R211, R160 ;  /* 0x000000a0d3a07221 */ /* 0x000fe40000010000 */
[C---:B------:R-:W-:Y:S02]  /*71a0*/  FMUL.FTZ R64, R146.reuse, R71 ;  /* 0x0000004792407220 */ /* 0x040fe40000410000 */
        /* <DEDUP_REMOVED lines=8> */
[C---:B------:R-:W-:Y:S02]  /*7230*/  FMUL.FTZ R71, R148.reuse, R64 ;  /* 0x0000004094477220 */ /* 0x040fe40000410000 */
[-C--:B------:R-:W-:Y:S02]  /*7240*/  FMUL.FTZ R70, R148, R66.reuse ;  /* 0x0000004294467220 */ /* 0x080fe40000410000 */
[----:B------:R-:W-:Y:S02]  /*7250*/  FMUL.FTZ R213, R156, R117 ;  /* 0x000000759cd57220 */ /* 0x000fe40000410000 */
[----:B------:R-:W-:Y:S02]  /*7260*/  FMUL.FTZ R214, R56, R67 ;  /* 0x0000004338d67220 */ /* 0x000fe40000410000 */
[C---:B------:R-:W-:Y:S02]  /*7270*/  FFMA.FTZ R71, R147.reuse, R66, R71 ;  /* 0x0000004293477223 */ /* 0x040fe40000010047 */
        /* <DEDUP_REMOVED lines=10> */
[----:B------:R-:W-:Y:S02]  /*7320*/  FMUL.FTZ R154, R152, R160 ;  /* 0x000000a0989a7220 */ /* 0x000fe40000410000 */
[C---:B------:R-:W-:Y:S02]  /*7330*/  FMUL.FTZ R64, R65.reuse, R115 ;  /* 0x0000007341407220 */ /* 0x040fe40000410000 */
[----:B------:R-:W-:Y:S01]  /*7340*/  FMUL.FTZ R216, R65, R116 ;  /* 0x0000007441d87220 */ /* 0x000fe20000410000 */
[----:B------:R-:W-:Y:S01]  /*7350*/  ISETP.GT.U32.AND P0, PT, R86, 0x1f, PT ;  /* 0x0000001f5600780c */ /* 0x000fe20003f04070 */
[----:B------:R-:W-:-:S02]  /*7360*/  FFMA.FTZ R160, R151, R160, R67 ;  /* 0x000000a097a07223 */ /* 0x000fc40000010043 */
[C---:B------:R-:W-:Y:S02]  /*7370*/  FMUL.FTZ R65, R152.reuse, R70 ;  /* 0x0000004698417220 */ /* 0x040fe40000410000 */
[----:B------:R-:W-:Y:S02]  /*7380*/  FMUL.FTZ R67, R152, R66 ;  /* 0x0000004298437220 */ /* 0x000fe40000410000 */
[----:B------:R-:W-:Y:S02]  /*7390*/  FFMA.FTZ R159, R151, R159, -R154 ;  /* 0x0000009f979f7223 */ /* 0x000fe4000001089a */
[C---:B------:R-:W-:Y:S02]  /*73a0*/  FMUL.FTZ R215, R55.reuse, R64 ;  /* 0x0000004037d77220 */ /* 0x040fe40000410000 */
[----:B------:R-:W-:Y:S02]  /*73b0*/  FMUL.FTZ R216, R55, R216 ;  /* 0x000000d837d87220 */ /* 0x000fe40000410000 */
[----:B------:R-:W-:-:S02]  /*73c0*/  FFMA.FTZ R65, R151, R66, R65 ;  /* 0x0000004297417223 */ /* 0x000fc40000010041 */
[----:B------:R-:W-:Y:S02]  /*73d0*/  FFMA.FTZ R64, R151, R70, -R67 ;  /* 0x0000004697407223 */ /* 0x000fe40000010843 */
        /* <DEDUP_REMOVED lines=38> */
[----:B0-----:R-:W-:Y:S04]  /*7640*/  LDS.128 R64, [R243+0x4250] ;  /* 0x00425000f3407984 */ /* 0x001fe80000000c00 */
[----:B------:R-:W0:Y:S02]  /*7650*/  LDS.128 R68, [R243+0x4260] ;  /* 0x00426000f3447984 */ /* 0x000e240000000c00 */
[----:B0-----:R-:W-:-:S02]  /*7660*/  FMUL.FTZ R241, R67, R69 ;  /* 0x0000004543f17220 */ /* 0x001fc40000410000 */
[-C--:B------:R-:W-:Y:S02]  /*7670*/  FMUL.FTZ R240, R65, R69.reuse ;  /* 0x0000004541f07220 */ /* 0x080fe40000410000 */
[CC--:B------:R-:W-:Y:S02]  /*7680*/  FFMA.FTZ R241, R66.reuse, R68.reuse, -R241 ;  /* 0x0000004442f17223 */ /* 0x0c0fe400000108f1 */
[-C--:B------:R-:W-:Y:S02]  /*7690*/  FMUL.FTZ R66, R66, R69.reuse ;  /* 0x0000004542427220 */ /* 0x080fe40000410000 */
[CC--:B------:R-:W-:Y:S02]  /*76a0*/  FFMA.FTZ R240, R64.reuse, R68.reuse, -R240 ;  /* 0x0000004440f07223 */ /* 0x0c0fe400000108f0 */
[----:B------:R-:W-:Y:S02]  /*76b0*/  FMUL.FTZ R64, R64, R69 ;  /* 0x0000004540407220 */ /* 0x000fe40000410000 */
[----:B------:R-:W-:-:S02]  /*76c0*/  FFMA.FTZ R67, R67, R68, R66 ;  /* 0x0000004443437223 */ /* 0x000fc40000010042 */
[----:B------:R-:W-:Y:S02]  /*76d0*/  FADD.FTZ R70, R70, R241 ;  /* 0x000000f146467221 */ /* 0x000fe40000010000 */
[----:B------:R-:W-:Y:S02]  /*76e0*/  FFMA.FTZ R68, R65, R68, R64 ;  /* 0x0000004441447223 */ /* 0x000fe40000010040 */
[----:B------:R-:W-:Y:S01]  /*76f0*/  FADD.FTZ R241, R71, R67 ;  /* 0x0000004347f17221 */ /* 0x000fe20000010000 */
[----:B------:R-:W-:Y:S05]  /*7700*/  BRA.DIV ~URZ, `(.L_x_5101) ;  /* 0x00007a227f007947 */ /* 0x000fea000b800000 */
[----:B------:R0:W1:Y:S02]  /*7710*/  SHFL.UP PT, R67, R240, 0x1, RZ ;  /* 0x04200000f0437989 */ /* 0x00006400000e00ff */
.L_x_5209:
        /* <DEDUP_REMOVED lines=14> */
[----:B------:R-:W1:Y:S02]  /*7800*/  SHFL.UP PT, R65, R241, 0x2, RZ ;  /* 0x04400000f1417989 */ /* 0x000e6400000e00ff */
[----:B------:R-:W-:Y:S01]  /*7810*/  FSEL R66, R68, R66, !P0 ;  /* 0x0000004244427208 */ /* 0x000fe20004000000 */
[----:B0-----:R-:W-:Y:S01]  /*7820*/  @P0 FFMA.FTZ R240, R240, R67, -R64 ;  /* 0x00000043f0f00223 */ /* 0x001fe20000010840 */
[----:B------:R-:W-:Y:S01]  /*7830*/  ISETP.GE.AND P0, PT, R85, 0x2, PT ;  /* 0x000000025500780c */ /* 0x000fe20003f06270 */
[----:B------:R-:W0:Y:S02]  /*7840*/  SHFL.UP PT, R67, R70, 0x2, RZ ;  /* 0x0440000046437989 */ /* 0x000e2400000e00ff */
[----:B-1----:R-:W-:-:S04]  /*7850*/  FMUL.FTZ R69, R66, R65 ;  /* 0x0000004142457220 */ /* 0x002fc80000410000 */
[-C--:B0-----:R-:W-:Y:S02]  /*7860*/  FFMA.FTZ R69, R240, R67.reuse, -R69 ;  /* 0x00000043f0457223 */ /* 0x081fe40000010845 */
[----:B------:R-:W-:-:S04]  /*7870*/  FMUL.FTZ R67, R66, R67 ;  /* 0x0000004342437220 */ /* 0x000fc80000410000 */
        /* <DEDUP_REMOVED lines=20> */
[----:B------:R-:W1:Y:S04]  /*79c0*/  SHFL.UP PT, R67, R64, 0x4, RZ ;  /* 0x0480000040437989 */ /* 0x000e6800000e00ff */
[----:B------:R-:W-:Y:S01]  /*79d0*/  SHFL.UP PT, R69, R70, 0x8, RZ ;  /* 0x0500000046457989 */ /* 0x000fe200000e00ff */
[----:B0-----:R-:W-:-:S02]  /*79e0*/  FMUL.FTZ R68, R64, R65 ;  /* 0x0000004140447220 */ /* 0x001fc40000410000 */
[-C--:B-1----:R-:W-:Y:S02]  /*79f0*/  FMUL.FTZ R66, R64, R67.reuse ;  /* 0x0000004340427220 */ /* 0x082fe40000410000 */
[C---:B------:R-:W-:Y:S02]  /*7a00*/  FFMA.FTZ R67, R240.reuse, R67, R68 ;  /* 0x00000043f0437223 */ /* 0x040fe40000010044 */
[----:B------:R-:W-:Y:S02]  /*7a10*/  @P0 FFMA.FTZ R240, R240, R65, -R66 ;  /* 0x00000041f0f00223 */ /* 0x000fe40000010842 */
[----:B------:R-:W0:Y:S01]  /*7a20*/  SHFL.UP PT, R65, R241, 0x8, RZ ;  /* 0x05000000f1417989 */ /* 0x000e2200000e00ff */
[----:B------:R-:W-:Y:S02]  /*7a30*/  FSEL R66, R64, R67, !P0 ;  /* 0x0000004340427208 */ /* 0x000fe40004000000 */
[----:B------:R-:W-:-:S03]  /*7a40*/  ISETP.GE.AND P0, PT, R85, 0x8, PT ;  /* 0x000000085500780c */ /* 0x000fc60003f06270 */
[----:B0-----:R-:W-:-:S04]  /*7a50*/  FMUL.FTZ R67, R66, R65 ;  /* 0x0000004142437220 */ /* 0x001fc80000410000 */
[-C--:B------:R-:W-:Y:S02]  /*7a60*/  FFMA.FTZ R67, R240, R69.reuse, -R67 ;  /* 0x00000045f0437223 */ /* 0x080fe40000010843 */
[----:B------:R-:W-:-:S04]  /*7a70*/  FMUL.FTZ R69, R66, R69 ;  /* 0x0000004542457220 */ /* 0x000fc80000410000 */
[----:B------:R-:W-:Y:S02]  /*7a80*/  @P0 FADD.FTZ R70, R70, R67 ;  /* 0x0000004346460221 */ /* 0x000fe40000010000 */
[----:B------:R-:W-:Y:S01]  /*7a90*/  FFMA.FTZ R64, R240, R65, R69 ;  /* 0x00000041f0407223 */ /* 0x000fe20000010045 */
[----:B------:R-:W0:Y:S03]  /*7aa0*/  SHFL.UP PT, R67, R66, 0x8, RZ ;  /* 0x0500000042437989 */ /* 0x000e2600000e00ff */
[----:B------:R-:W-:Y:S01]  /*7ab0*/  @P0 FADD.FTZ R241, R241, R64 ;  /* 0x00000040f1f10221 */ /* 0x000fe20000010000 */
[----:B------:R-:W1:Y:S04]  /*7ac0*/  SHFL.UP PT, R65, R240, 0x8, RZ ;  /* 0x05000000f0417989 */ /* 0x000e6800000e00ff */
[----:B------:R-:W2:Y:S01]  /*7ad0*/  SHFL.UP PT, R71, R70, 0x10, RZ ;  /* 0x0600000046477989 */ /* 0x000ea200000e00ff */
[----:B0-----:R-:W-:-:S02]  /*7ae0*/  FMUL.FTZ R64, R66, R67 ;  /* 0x0000004342407220 */ /* 0x001fc40000410000 */
[----:B-1----:R-:W-:-:S04]  /*7af0*/  FMUL.FTZ R68, R66, R65 ;  /* 0x0000004142447220 */ /* 0x002fc80000410000 */
[C---:B------:R-:W-:Y:S02]  /*7b00*/  FFMA.FTZ R67, R240.reuse, R67, R68 ;  /* 0x00000043f0437223 */ /* 0x040fe40000010044 */
[----:B------:R-:W-:Y:S02]  /*7b10*/  @P0 FFMA.FTZ R240, R240, R65, -R64 ;  /* 0x00000041f0f00223 */ /* 0x000fe40000010840 */
[----:B------:R-:W0:Y:S01]  /*7b20*/  SHFL.UP PT, R64, R241, 0x10, RZ ;  /* 0x06000000f1407989 */ /* 0x000e2200000e00ff */
[----:B------:R-:W-:Y:S02]  /*7b30*/  FSEL R69, R66, R67, !P0 ;  /* 0x0000004342457208 */ /* 0x000fe40004000000 */
[----:B------:R-:W-:Y:S01]  /*7b40*/  MOV R242, R240 ;  /* 0x000000f000f27202 */ /* 0x000fe20000000f00 */
[----:B------:R1:W3:Y:S04]  /*7b50*/  SHFL.UP PT, R67, R240, 0x10, RZ ;  /* 0x06000000f0437989 */ /* 0x0002e800000e00ff */
[----:B------:R4:W0:Y:S01]  /*7b60*/  SHFL.UP PT, R68, R69, 0x10, RZ ;  /* 0x0600000045447989 */ /* 0x00082200000e00ff */
[----:B-1----:R-:W-:-:S03]  /*7b70*/  MOV R240, R70 ;  /* 0x0000004600f07202 */ /* 0x002fc60000000f00 */
.L_x_5210:
[----:B--2---:R-:W-:Y:S01]  /*7b80*/  ISETP.GE.AND P0, PT, R85, 0x10, PT ;  /* 0x000000105500780c */ /* 0x004fe20003f06270 */
[-C--:B0-----:R-:W-:Y:S01]  /*7b90*/  FMUL.FTZ R65, R64, R69.reuse ;  /* 0x0000004540417220 */ /* 0x081fe20000410000 */
[----:B------:R-:W-:Y:S01]  /*7ba0*/  MOV R70, R242 ;  /* 0x000000f200467202 */ /* 0x000fe20000000f00 */
[----:B---3--:R-:W-:-:S04]  /*7bb0*/  FMUL.FTZ R66, R67, R69 ;  /* 0x0000004543427220 */ /* 0x008fc80000410000 */
[CC--:B------:R-:W-:Y:S02]  /*7bc0*/  FFMA.FTZ R65, R71.reuse, R70.reuse, -R65 ;  /* 0x0000004647417223 */ /* 0x0c0fe40000010841 */
[-C--:B------:R-:W-:Y:S02]  /*7bd0*/  FMUL.FTZ R71, R71, R69.reuse ;  /* 0x0000004547477220 */ /* 0x080fe40000410000 */
[CC--:B------:R-:W-:Y:S02]  /*7be0*/  FFMA.FTZ R66, R68.reuse, R70.reuse, R66 ;  /* 0x0000004644427223 */ /* 0x0c0fe40000010042 */
[----:B------:R-:W-:Y:S02]  /*7bf0*/  FMUL.FTZ R68, R68, R69 ;  /* 0x0000004544447220 */ /* 0x000fe40000410000 */
[----:B------:R-:W-:Y:S01]  /*7c00*/  FFMA.FTZ R71, R64, R70, R71 ;  /* 0x0000004640477223 */ /* 0x000fe20000010047 */
[----:B----4-:R-:W-:Y:S01]  /*7c10*/  FSEL R69, R69, R66, !P0 ;  /* 0x0000004245457208 */ /* 0x010fe20004000000 */
[----:B------:R-:W-:Y:S01]  /*7c20*/  @P0 FFMA.FTZ R70, R67, R70, -R68 ;  /* 0x0000004643460223 */ /* 0x000fe20000010844 */
[----:B------:R-:W-:-:S02]  /*7c30*/  MOV R68, R241 ;  /* 0x000000f100447202 */ /* 0x000fc40000000f00 */
[----:B------:R-:W-:-:S03]  /*7c40*/  MOV R67, R240 ;  /* 0x000000f000437202 */ /* 0x000fc60000000f00 */
[----:B------:R-:W-:Y:S02]  /*7c50*/  @P0 FADD.FTZ R68, R71, R68 ;  /* 0x0000004447440221 */ /* 0x000fe40000010000 */
[----:B------:R-:W-:Y:S01]  /*7c60*/  @P0 FADD.FTZ R67, R65, R67 ;  /* 0x0000004341430221 */ /* 0x000fe20000010000 */
[----:B------:R-:W-:Y:S05]  /*7c70*/  BRA.CONV ~URZ, `(.L_x_5103) ;  /* 0x000000537f007947 */ /* 0x000fea000b800000 */
[----:B------:R-:W-:Y:S01]  /*7c80*/  HFMA2.MMA R66, -RZ, RZ, 0, 1.847743988037109375e-06 ;  /* 0x0000001fff427435 */ /* 0x000fe200000001ff */
[----:B------:R-:W-:Y:S02]  /*7c90*/  MOV R64, R70 ;  /* 0x0000004600407202 */ /* 0x000fe40000000f00 */
[----:B------:R-:W-:Y:S02]  /*7ca0*/  MOV R247, 0xffffffff ;  /* 0xffffffff00f77802 */ /* 0x000fe40000000f00 */
[----:B------:R-:W-:Y:S02]  /*7cb0*/  MOV R65, 0x7cd0 ;  /* 0x00007cd000417802 */ /* 0x000fe40000000f00 */
[----:B------:R-:W-:Y:S05]  /*7cc0*/  CALL.REL.NOINC `($__internal_124_$__cuda_sm70_shflsync_idx_p) ;  /* 0x0000927000007944 */ /* 0x000fea0003c00000 */
.L_x_5103:
[----:B------:R-:W-:Y:S05]  /*7cd0*/  BRA.CONV ~URZ, `(.L_x_5104) ;  /* 0x000000537f007947 */ /* 0x000fea000b800000 */
[----:B-1----:R-:W-:Y:S01]  /*7ce0*/  HFMA2.MMA R66, -RZ, RZ, 0, 1.847743988037109375e-06 ;  /* 0x0000001fff427435 */ /* 0x002fe200000001ff */
[----:B------:R-:W-:Y:S02]  /*7cf0*/  MOV R64, R69 ;  /* 0x0000004500407202 */ /* 0x000fe40000000f00 */
[----:B------:R-:W-:-:S02]  /*7d00*/  MOV R247, 0xffffffff ;  /* 0xffffffff00f77802 */ /* 0x000fc40000000f00 */
[----:B------:R-:W-:Y:S02]  /*7d10*/  MOV R65, 0x7d30 ;  /* 0x00007d3000417802 */ /* 0x000fe40000000f00 */
[----:B0-----:R-:W-:Y:S05]  /*7d20*/  CALL.REL.NOINC `($__internal_124_$__cuda_sm70_shflsync_idx_p) ;  /* 0x0000921000007944 */ /* 0x001fea0003c00000 */
.L_x_5104:
[----:B------:R-:W-:Y:S05]  /*7d30*/  BRA.CONV ~URZ, `(.L_x_5105) ;  /* 0x000000537f007947 */ /* 0x000fea000b800000 */
[----:B-1----:R-:W-:Y:S01]  /*7d40*/  HFMA2.MMA R66, -RZ, RZ, 0, 1.847743988037109375e-06 ;  /* 0x0000001fff427435 */ /* 0x002fe200000001ff */
[----:B------:R-:W-:Y:S02]  /*7d50*/  MOV R64, R67 ;  /* 0x0000004300407202 */ /* 0x000fe40000000f00 */
[----:B------:R-:W-:Y:S02]  /*7d60*/  MOV R247, 0xffffffff ;  /* 0xffffffff00f77802 */ /* 0x000fe40000000f00 */
[----:B------:R-:W-:Y:S02]  /*7d70*/  MOV R65, 0x7d90 ;  /* 0x00007d9000417802 */ /* 0x000fe40000000f00 */
[----:B0-----:R-:W-:Y:S05]  /*7d80*/  CALL.REL.NOINC `($__internal_124_$__cuda_sm70_shflsync_idx_p) ;  /* 0x000091b000007944 */ /* 0x001fea0003c00000 */
.L_x_5105:
[----:B------:R-:W-:Y:S05]  /*7d90*/  BRA.CONV ~URZ, `(.L_x_5106) ;  /* 0x000000537f007947 */ /* 0x000fea000b800000 */
[----:B-1----:R-:W-:Y:S01]  /*7da0*/  HFMA2.MMA R66, -RZ, RZ, 0, 1.847743988037109375e-06 ;  /* 0x0000001fff427435 */ /* 0x002fe200000001ff */
[----:B------:R-:W-:Y:S02]  /*7db0*/  MOV R64, R68 ;  /* 0x0000004400407202 */ /* 0x000fe40000000f00 */
[----:B------:R-:W-:Y:S02]  /*7dc0*/  MOV R247, 0xffffffff ;  /* 0xffffffff00f77802 */ /* 0x000fe40000000f00 */
[----:B------:R-:W-:-:S02]  /*7dd0*/  MOV R65, 0x7df0 ;  /* 0x00007df000417802 */ /* 0x000fc40000000f00 */
[----:B0-----:R-:W-:Y:S05]  /*7de0*/  CALL.REL.NOINC `($__internal_124_$__cuda_sm70_shflsync_idx_p) ;  /* 0x0000915000007944 */ /* 0x001fea0003c00000 */
.L_x_5106:
        /* <DEDUP_REMOVED lines=8> */
[----:B------:R-:W0:Y:S02]  /*7e70*/  SHFL.UP PT, R68, R68, 0x1, RZ ;  /* 0x0420000044447989 */ /* 0x000e2400000e00ff */
.L_x_5211:
[-C--:B0-23--:R-:W-:Y:S02]  /*7e80*/  FMUL.FTZ R65, R61, R69.reuse ;  /* 0x000000453d417220 */ /* 0x08dfe40000410000 */
[----:B------:R-:W-:-:S02]  /*7e90*/  FMUL.FTZ R64, R60, R69 ;  /* 0x000000453c407220 */ /* 0x000fc40000410000 */
[-C--:B------:R-:W-:Y:S02]  /*7ea0*/  @P1 FFMA.FTZ R60, R60, R70.reuse, -R65 ;  /* 0x000000463c3c1223 */ /* 0x080fe40000010841 */
[-C--:B-1----:R-:W-:Y:S02]  /*7eb0*/  FMUL.FTZ R65, R63, R69.reuse ;  /* 0x000000453f417220 */ /* 0x082fe40000410000 */
[C---:B----4-:R-:W-:Y:S02]  /*7ec0*/  FMUL.FTZ R69, R62.reuse, R69 ;  /* 0x000000453e457220 */ /* 0x050fe40000410000 */
[-C--:B------:R-:W-:Y:S02]  /*7ed0*/  FFMA.FTZ R66, R62, R70.reuse, -R65 ;  /* 0x000000463e427223 */ /* 0x080fe40000010841 */
[----:B------:R-:W-:Y:S02]  /*7ee0*/  @P1 FFMA.FTZ R61, R61, R70, R64 ;  /* 0x000000463d3d1223 */ /* 0x000fe40000010040 */
[----:B------:R-:W-:-:S02]  /*7ef0*/  @P1 FADD.FTZ R62, R66, R67 ;  /* 0x00000043423e1221 */ /* 0x000fc40000010000 */
[----:B------:R-:W0:Y:S01]  /*7f00*/  LDS.128 R64, [R243+0x4250] ;  /* 0x00425000f3407984 */ /* 0x000e220000000c00 */
[----:B------:R-:W-:-:S04]  /*7f10*/  FFMA.FTZ R69, R63, R70, R69 ;  /* 0x000000463f457223 */ /* 0x000fc80000010045 */
[----:B------:R-:W-:-:S05]  /*7f20*/  @P1 FADD.FTZ R63, R69, R68 ;  /* 0x00000044453f1221 */ /* 0x000fca0000010000 */
        /* <DEDUP_REMOVED lines=12> */
.L_x_5100:
[----:B0-----:R-:W-:Y:S05]  /*7ff0*/  BSYNC B0 ;  /* 0x0000000000007941 */ /* 0x001fea0003800000 */
.L_x_5099:
[----:B------:R-:W-:Y:S02]  /*8000*/  WARPSYNC 0xffffffff ;  /* 0xffffffff00007948 */ /* 0x000fe40003800000 */
[CC--:B-1----:R-:W-:Y:S01]  /*8010*/  FMUL.FTZ R61, R151.reuse, R184.reuse ;  /* 0x000000b8973d7220 */ /* 0x0c2fe20000410000 */
[----:B------:R-:W-:Y:S01]  /*8020*/  BAR.SYNC.DEFER_BLOCKING 0x0 ;  /* 0x0000000000007b1d */ /* 0x000fe20000010000 */
[C---:B------:R-:W-:Y:S02]  /*8030*/  FMUL.FTZ R60, R152.reuse, R184 ;  /* 0x000000b8983c7220 */ /* 0x040fe40000410000 */
[-C--:B------:R-:W-:Y:S02]  /*8040*/  FFMA.FTZ R62, -R152, R168.reuse, -R61 ;  /* 0x000000a8983e7223 */ /* 0x080fe4000001093d */
[----:B------:R-:W-:Y:S01]  /*8050*/  FFMA.FTZ R60, R151, R168, -R60 ;  /* 0x000000a8973c7223 */ /* 0x000fe2000001083c */
[----:B------:R-:W-:Y:S01]  /*8060*/  ULDC UR34, c[0x0][0x174] ;  /* 0x00005d0000227ab9 */ /* 0x000fe20000000800 */
[----:B------:R-:W-:Y:S01]  /*8070*/  FADD.FTZ R62, -R183, R62 ;  /* 0x0000003eb73e7221 */ /* 0x000fe20000010100 */
[----:B------:R-:W-:Y:S01]  /*8080*/  UISETP.GE.AND UP0, UPT, UR24, UR34, UPT ;  /* 0x000000221800728c */ /* 0x000fe2000bf06270 */
[----:B------:R-:W-:Y:S01]  /*8090*/  FADD.FTZ R60, R167, R60 ;  /* 0x0000003ca73c7221 */ /* 0x000fe20000010000 */
[----:B------:R-:W-:Y:S01]  /*80a0*/  USHF.L.U32 UR34, UR7, 0x4, URZ ;  /* 0x0000000407227899 */ /* 0x000fe2000800063f */
[C---:B------:R-:W-:Y:S01]  /*80b0*/  FMUL.FTZ R61, R150.reuse, -R62 ;  /* 0x8000003e963d7220 */ /* 0x040fe20000410000 */
[----:B------:R-:W-:Y:S01]  /*80c0*/  BSSY B0, `(.L_x_5108) ;  /* 0x00001aa000007945 */ /* 0x000fe20003800000 */
[-C--:B------:R-:W-:Y:S01]  /*80d0*/  FMUL.FTZ R63, R150, -R60.reuse ;  /* 0x8000003c963f7220 */ /* 0x080fe20000410000 */
[----:B------:R-:W-:Y:S01]  /*80e0*/  PLOP3.LUT P0, PT, PT, PT, UP0, 0x80, 0x0 ;  /* 0x000000000000781c */ /* 0x000fe20003f0f008 */
[----:B------:R-:W-:-:S02]  /*80f0*/  FFMA.FTZ R65, R149, R60, -R61 ;  /* 0x0000003c95417223 */ /* 0x000fc4000001083d */
[-C--:B------:R-:W-:Y:S01]  /*8100*/  FMUL.FTZ R60, R152, R111.reuse ;  /* 0x0000006f983c7220 */ /* 0x080fe20000410000 */
[----:B------:R-:W-:Y:S01]  /*8110*/  ISETP.NE.OR P0, PT, R228, RZ, P0 ;  /* 0x000000ffe400720c */ /* 0x000fe20000705670 */
[----:B------:R-:W-:Y:S02]  /*8120*/  FFMA.FTZ R67, R149, R62, R63 ;  /* 0x0000003e95437223 */ /* 0x000fe4000001003f */
[-C--:B------:R-:W-:Y:S02]  /*8130*/  FMUL.FTZ R62, R152, -R110.reuse ;  /* 0x8000006e983e7220 */ /* 0x080fe40000410000 */
[C---:B------:R-:W-:Y:S01]  /*8140*/  FFMA.FTZ R60, R151.reuse, R110, -R60 ;  /* 0x0000006e973c7223 */ /* 0x040fe2000001083c */
[----:B------:R-:W0:Y:S01]  /*8150*/  LDS.64 R68, [R86.X16+0x4258] ;  /* 0x0042580056447984 */ /* 0x000e22000000ca00 */
[----:B------:R-:W-:Y:S02]  /*8160*/  FADD.FTZ R65, R166, R65 ;  /* 0x00000041a6417221 */ /* 0x000fe40000010000 */
[----:B------:R-:W-:-:S02]  /*8170*/  FFMA.FTZ R62, R151, -R111, R62 ;  /* 0x8000006f973e7223 */ /* 0x000fc4000001003e */
        /* <DEDUP_REMOVED lines=19> */
[----:B------:R-:W-:Y:S02]  /*82b0*/  FADD.FTZ R65, R164, R65 ;  /* 0x00000041a4417221 */ /* 0x000fe40000010000 */
[----:B------:R-:W-:Y:S02]  /*82c0*/  FMUL.FTZ R63, R146, -R60 ;  /* 0x8000003c923f7220 */ /* 0x000fe40000410000 */
[----:B------:R-:W-:Y:S02]  /*82d0*/  FADD.FTZ R67, -R180, R67 ;  /* 0x00000043b4437221 */ /* 0x000fe40000010100 */
[----:B------:R-:W-:Y:S02]  /*82e0*/  FMUL.FTZ R66, R144, -R65 ;  /* 0x8000004190427220 */ /* 0x000fe40000410000 */
[----:B------:R-:W-:-:S02]  /*82f0*/  FMUL.FTZ R61, R146, -R62 ;  /* 0x8000003e923d7220 */ /* 0x000fc40000410000 */
[----:B------:R-:W-:Y:S02]  /*8300*/  FFMA.FTZ R63, R145, R62, R63 ;  /* 0x0000003e913f7223 */ /* 0x000fe4000001003f */
[CC--:B------:R-:W-:Y:S02]  /*8310*/  FMUL.FTZ R62, R144.reuse, -R67.reuse ;  /* 0x80000043903e7220 */ /* 0x0c0fe40000410000 */
        /* <DEDUP_REMOVED lines=14> */
[----:B------:R-:W-:Y:S02]  /*8400*/  FMUL.FTZ R63, R142, -R60 ;  /* 0x8000003c8e3f7220 */ /* 0x000fe40000410000 */
[----:B------:R-:W-:-:S02]  /*8410*/  FADD.FTZ R67, -R178, R67 ;  /* 0x00000043b2437221 */ /* 0x000fc40000010100 */
[----:B------:R-:W-:Y:S02]  /*8420*/  FMUL.FTZ R66, R140, -R65 ;  /* 0x800000418c427220 */ /* 0x000fe40000410000 */
[-C--:B------:R-:W-:Y:S02]  /*8430*/  FMUL.FTZ R61, R142, -R62.reuse ;  /* 0x8000003e8e3d7220 */ /* 0x080fe40000410000 */
[----:B------:R-:W-:Y:S02]  /*8440*/  FFMA.FTZ R63, R141, R62, R63 ;  /* 0x0000003e8d3f7223 */ /* 0x000fe4000001003f */
[-C--:B------:R-:W-:Y:S02]  /*8450*/  FMUL.FTZ R62, R140, -R67.reuse ;  /* 0x800000438c3e7220 */ /* 0x080fe40000410000 */
[----:B------:R-:W-:Y:S02]  /*8460*/  FFMA.FTZ R66, R139, R67, R66 ;  /* 0x000000438b427223 */ /* 0x000fe40000010042 */
[----:B------:R-:W-:-:S02]  /*8470*/  FFMA.FTZ R60, R141, R60, -R61 ;  /* 0x0000003c8d3c7223 */ /* 0x000fc4000001083d */
[----:B------:R-:W-:Y:S02]  /*8480*/  FFMA.FTZ R64, R139, R65, -R62 ;  /* 0x000000418b407223 */ /* 0x000fe4000001083e */
[C---:B------:R-:W-:Y:S02]  /*8490*/  FMUL.FTZ R61, R140.reuse, -R63 ;  /* 0x8000003f8c3d7220 */ /* 0x040fe40000410000 */
[----:B------:R-:W-:Y:S02]  /*84a0*/  FADD.FTZ R66, -R177, R66 ;  /* 0x00000042b1427221 */ /* 0x000fe40000010100 */
[-C--:B------:R-:W-:Y:S02]  /*84b0*/  FMUL.FTZ R62, R140, -R60.reuse ;  /* 0x8000003c8c3e7220 */ /* 0x080fe40000410000 */
[----:B------:R-:W-:Y:S02]  /*84c0*/  FADD.FTZ R64, R161, R64 ;  /* 0x00000040a1407221 */ /* 0x000fe40000010000 */
[----:B------:R-:W-:-:S02]  /*84d0*/  FFMA.FTZ R60, R139, R60, -R61 ;  /* 0x0000003c8b3c7223 */ /* 0x000fc4000001083d */
[C---:B------:R-:W-:Y:S02]  /*84e0*/  FMUL.FTZ R61, R138.reuse, -R66 ;  /* 0x800000428a3d7220 */ /* 0x040fe40000410000 */
[----:B------:R-:W-:Y:S02]  /*84f0*/  FFMA.FTZ R62, R139, R63, R62 ;  /* 0x0000003f8b3e7223 */ /* 0x000fe4000001003e */
[-C--:B------:R-:W-:Y:S02]  /*8500*/  FMUL.FTZ R63, R138, -R64.reuse ;  /* 0x800000408a3f7220 */ /* 0x080fe40000410000 */
[C---:B------:R-:W-:Y:S02]  /*8510*/  FFMA.FTZ R65, R137.reuse, R64, -R61 ;  /* 0x0000004089417223 */ /* 0x040fe4000001083d */
[----:B------:R-:W-:Y:S02]  /*8520*/  FFMA.FTZ R67, R137, R66, R63 ;  /* 0x0000004289437223 */ /* 0x000fe4000001003f */
[----:B------:R-:W-:-:S02]  /*8530*/  FADD.FTZ R65, R160, R65 ;  /* 0x00000041a0417221 */ /* 0x000fc40000010000 */
        /* <DEDUP_REMOVED lines=13> */
[----:B------:R-:W-:Y:S02]  /*8610*/  FFMA.FTZ R60, R135, R60, -R61 ;  /* 0x0000003c873c7223 */ /* 0x000fe4000001083d */
[----:B------:R-:W-:Y:S02]  /*8620*/  FMUL.FTZ R61, R101, -R66 ;  /* 0x80000042653d7220 */ /* 0x000fe40000410000 */
[----:B------:R-:W-:Y:S02]  /*8630*/  FFMA.FTZ R62, R135, R63, R62 ;  /* 0x0000003f873e7223 */ /* 0x000fe4000001003e */
[-C--:B------:R-:W-:Y:S02]  /*8640*/  FMUL.FTZ R63, R101, -R64.reuse ;  /* 0x80000040653f7220 */ /* 0x080fe40000410000 */
[----:B------:R-:W-:-:S02]  /*8650*/  FFMA.FTZ R65, R102, R64, -R61 ;  /* 0x0000004066417223 */ /* 0x000fc4000001083d */
[----:B------:R-:W-:Y:S02]  /*8660*/  FFMA.FTZ R67, R102, R66, R63 ;  /* 0x0000004266437223 */ /* 0x000fe4000001003f */
[C---:B------:R-:W-:Y:S02]  /*8670*/  FMUL.FTZ R63, R101.reuse, -R60 ;  /* 0x8000003c653f7220 */ /* 0x040fe40000410000 */
        /* <DEDUP_REMOVED lines=19> */
[C---:B------:R-:W-:Y:S02]  /*87b0*/  FMUL.FTZ R61, R105.reuse, -R62 ;  /* 0x8000003e693d7220 */ /* 0x040fe40000410000 */
[----:B------:R-:W-:Y:S02]  /*87c0*/  FMUL.FTZ R63, R105, -R60 ;  /* 0x8000003c693f7220 */ /* 0x000fe40000410000 */
[----:B------:R-:W-:-:S02]  /*87d0*/  FADD.FTZ R65, R156, R65 ;  /* 0x000000419c417221 */ /* 0x000fc40000010000 */
[C---:B------:R-:W-:Y:S02]  /*87e0*/  FFMA.FTZ R60, R106.reuse, R60, -R61 ;  /* 0x0000003c6a3c7223 */ /* 0x040fe4000001083d */
[----:B------:R-:W-:Y:S02]  /*87f0*/  FFMA.FTZ R61, R106, R62, R63 ;  /* 0x0000003e6a3d7223 */ /* 0x000fe4000001003f */
[----:B------:R-:W-:Y:S02]  /*8800*/  FADD.FTZ R67, -R172, R67 ;  /* 0x00000043ac437221 */ /* 0x000fe40000010100 */
[C---:B------:R-:W-:Y:S02]  /*8810*/  FMUL.FTZ R63, R107.reuse, -R65 ;  /* 0x800000416b3f7220 */ /* 0x040fe40000410000 */
[-C--:B------:R-:W-:Y:S02]  /*8820*/  FMUL.FTZ R62, R107, -R67.reuse ;  /* 0x800000436b3e7220 */ /* 0x080fe40000410000 */
[----:B------:R-:W-:-:S02]  /*8830*/  FFMA.FTZ R66, R108, R67, R63 ;  /* 0x000000436c427223 */ /* 0x000fc4000001003f */
[----:B------:R-:W-:Y:S02]  /*8840*/  FMUL.FTZ R63, R107, -R61 ;  /* 0x8000003d6b3f7220 */ /* 0x000fe40000410000 */
[C---:B------:R-:W-:Y:S02]  /*8850*/  FFMA.FTZ R64, R108.reuse, R65, -R62 ;  /* 0x000000416c407223 */ /* 0x040fe4000001083e */
[----:B------:R-:W-:Y:S02]  /*8860*/  FADD.FTZ R66, -R171, R66 ;  /* 0x00000042ab427221 */ /* 0x000fe40000010100 */
[-C--:B------:R-:W-:Y:S02]  /*8870*/  FMUL.FTZ R62, R107, -R60.reuse ;  /* 0x8000003c6b3e7220 */ /* 0x080fe40000410000 */
[----:B------:R-:W-:Y:S02]  /*8880*/  FFMA.FTZ R60, R108, R60, -R63 ;  /* 0x0000003c6c3c7223 */ /* 0x000fe4000001083f */
[----:B------:R-:W-:-:S02]  /*8890*/  FADD.FTZ R64, R155, R64 ;  /* 0x000000409b407221 */ /* 0x000fc40000010000 */
[C---:B------:R-:W-:Y:S02]  /*88a0*/  FMUL.FTZ R63, R109.reuse, -R66 ;  /* 0x800000426d3f7220 */ /* 0x040fe40000410000 */
[CC--:B------:R-:W-:Y:S02]  /*88b0*/  FMUL.FTZ R67, R109.reuse, -R64.reuse ;  /* 0x800000406d437220 */ /* 0x0c0fe40000410000 */
[----:B------:R-:W-:Y:S02]  /*88c0*/  FFMA.FTZ R65, R112, R64, -R63 ;  /* 0x0000004070417223 */ /* 0x000fe4000001083f */
[----:B------:R-:W-:Y:S02]  /*88d0*/  FFMA.FTZ R61, R108, R61, R62 ;  /* 0x0000003d6c3d7223 */ /* 0x000fe4000001003e */
[----:B------:R-:W-:Y:S02]  /*88e0*/  FMUL.FTZ R62, R109, -R60 ;  /* 0x8000003c6d3e7220 */ /* 0x000fe40000410000 */
[----:B------:R-:W-:-:S02]  /*88f0*/  FFMA.FTZ R67, R112, R66, R67 ;  /* 0x0000004270437223 */ /* 0x000fc40000010043 */
[----:B------:R-:W-:Y:S02]  /*8900*/  FADD.FTZ R65, R154, R65 ;  /* 0x000000419a417221 */ /* 0x000fe40000010000 */
[-C--:B------:R-:W-:Y:S02]  /*8910*/  FMUL.FTZ R63, R109, -R61.reuse ;  /* 0x8000003d6d3f7220 */ /* 0x080fe40000410000 */
[----:B------:R-:W-:Y:S02]  /*8920*/  FFMA.FTZ R61, R112, R61, R62 ;  /* 0x0000003d703d7223 */ /* 0x000fe4000001003e */
[----:B------:R-:W-:Y:S02]  /*8930*/  FADD.FTZ R67, -R170, R67 ;  /* 0x00000043aa437221 */ /* 0x000fe40000010100 */
[C---:B------:R-:W-:Y:S02]  /*8940*/  FMUL.FTZ R62, R113.reuse, -R65 ;  /* 0x80000041713e7220 */ /* 0x040fe40000410000 */
[----:B------:R-:W-:-:S02]  /*8950*/  FMUL.FTZ R66, R113, -R67 ;  /* 0x8000004371427220 */ /* 0x000fc40000410000 */
[----:B------:R-:W-:Y:S02]  /*8960*/  FFMA.FTZ R70, R114, R67, R62 ;  /* 0x0000004372467223 */ /* 0x000fe4000001003e */
[CC--:B0-----:R-:W-:Y:S02]  /*8970*/  FMUL.FTZ R62, R121.reuse, R68.reuse ;  /* 0x00000044793e7220 */ /* 0x0c1fe40000410000 */
[-C--:B------:R-:W-:Y:S02]  /*8980*/  FMUL.FTZ R121, R121, R69.reuse ;  /* 0x0000004579797220 */ /* 0x080fe40000410000 */
[C---:B------:R-:W-:Y:S02]  /*8990*/  FFMA.FTZ R69, R120.reuse, R69, R62 ;  /* 0x0000004578457223 */ /* 0x040fe4000001003e */
[----:B------:R-:W-:Y:S02]  /*89a0*/  FFMA.FTZ R68, R120, R68, -R121 ;  /* 0x0000004478447223 */ /* 0x000fe40000010879 */
[----:B------:R-:W-:-:S02]  /*89b0*/  FADD.FTZ R186, R186, R69 ;  /* 0x00000045baba7221 */ /* 0x000fc40000010000 */
[----:B------:R-:W-:Y:S02]  /*89c0*/  FADD.FTZ R185, R185, R68 ;  /* 0x00000044b9b97221 */ /* 0x000fe40000010000 */
[----:B------:R-:W-:Y:S02]  /*89d0*/  FFMA.FTZ R60, R112, R60, -R63 ;  /* 0x0000003c703c7223 */ /* 0x000fe4000001083f */
[C---:B------:R-:W-:Y:S02]  /*89e0*/  FMUL.FTZ R68, R113.reuse, R186 ;  /* 0x000000ba71447220 */ /* 0x040fe40000410000 */
[C---:B------:R-:W-:Y:S02]  /*89f0*/  FFMA.FTZ R66, R114.reuse, R65, -R66 ;  /* 0x0000004172427223 */ /* 0x040fe40000010842 */
[----:B------:R-:W-:Y:S02]  /*8a00*/  FMUL.FTZ R65, R113, -R60 ;  /* 0x8000003c71417220 */ /* 0x000fe40000410000 */
[----:B------:R-:W-:-:S02]  /*8a10*/  FFMA.FTZ R69, R114, R185, -R68 ;  /* 0x000000b972457223 */ /* 0x000fc40000010844 */
[CC--:B------:R-:W-:Y:S02]  /*8a20*/  FMUL.FTZ R63, R113.reuse, -R61.reuse ;  /* 0x8000003d713f7220 */ /* 0x0c0fe40000410000 */
[----:B------:R-:W-:Y:S01]  /*8a30*/  FFMA.FTZ R65, R114, R61, R65 ;  /* 0x0000003d72417223 */ /* 0x000fe20000010041 */
[----:B------:R-:W-:Y:S01]  /*8a40*/  HFMA2.MMA R61, -RZ, RZ, 0, 0 ;  /* 0x00000000ff3d7435 */ /* 0x000fe200000001ff */
[----:B------:R-:W-:Y:S02]  /*8a50*/  FADD.FTZ R188, R188, R69 ;  /* 0x00000045bcbc7221 */ /* 0x000fe40000010000 */
[----:B------:R-:W-:Y:S02]  /*8a60*/  FMUL.FTZ R69, R113, R185 ;  /* 0x000000b971457220 */ /* 0x000fe40000410000 */
[C---:B------:R-:W-:Y:S01]  /*8a70*/  FFMA.FTZ R64, R114.reuse, R60, -R63 ;  /* 0x0000003c72407223 */ /* 0x040fe2000001083f */
[----:B------:R-:W-:Y:S01]  /*8a80*/  MOV R60, 0x3f800000 ;  /* 0x3f800000003c7802 */ /* 0x000fe20000000f00 */
[----:B------:R-:W-:Y:S01]  /*8a90*/  CS2R R62, SRZ ;  /* 0x00000000003e7805 */ /* 0x000fe2000001ff00 */
[----:B------:R-:W-:-:S02]  /*8aa0*/  FFMA.FTZ R68, R114, R186, R69 ;  /* 0x000000ba72447223 */ /* 0x000fc40000010045 */
[----:B------:R-:W-:Y:S02]  /*8ab0*/  FADD.FTZ R67, -R169, R70 ;  /* 0x00000046a9437221 */ /* 0x000fe40000010100 */
[----:B------:R-:W-:Y:S01]  /*8ac0*/  FADD.FTZ R66, R153, R66 ;  /* 0x0000004299427221 */ /* 0x000fe20000010000 */
[----:B------:R-:W0:Y:S01]  /*8ad0*/  @!P0 LDS.128 R60, [UR34+0x5c60] ;  /* 0x005c6022ff3c8984 */ /* 0x000e220008000c00 */
[----:B------:R-:W-:Y:S01]  /*8ae0*/  FADD.FTZ R187, R187, R68 ;  /* 0x00000044bbbb7221 */ /* 0x000fe20000010000 */
[----:B------:R-:W-:Y:S01]  /*8af0*/  ISETP.GT.U32.AND P0, PT, R86, 0x1f, PT ;  /* 0x0000001f5600780c */ /* 0x000fe20003f04070 */
[----:B------:R-:W-:Y:S01]  /*8b00*/  FMUL.FTZ R68, R109, R188 ;  /* 0x000000bc6d447220 */ /* 0x000fe20000410000 */
[----:B------:R1:W-:Y:S03]  /*8b10*/  STS.128 [R86.X16+0x4660], R64 ;  /* 0x0046604056007388 */ /* 0x0003e6000000cc00 */
[----:B------:R-:W-:-:S04]  /*8b20*/  FFMA.FTZ R68, R112, R187, R68 ;  /* 0x000000bb70447223 */ /* 0x000fc80000010044 */
[----:B------:R-:W-:Y:S02]  /*8b30*/  FADD.FTZ R189, R189, R68 ;  /* 0x00000044bdbd7221 */ /* 0x000fe40000010000 */
[----:B-1----:R-:W-:-:S04]  /*8b40*/  FMUL.FTZ R65, R109, R187 ;  /* 0x000000bb6d417220 */ /* 0x002fc80000410000 */
        /* <DEDUP_REMOVED lines=101> */
.L_x_5212:
[----:B------:R-:W-:Y:S05]  /*91a0*/  BRA.DIV ~URZ, `(.L_x_5111) ;  /* 0x00006f827f007947 */ /* 0x000fea000b800000 */
[----:B------:R-:W2:Y:S04]  /*91b0*/  SHFL.DOWN PT, R69, R69, 0x1, 0x1f ;  /* 0x08201f0045457f89 */ /* 0x000ea800000e0000 */
[----:B0-----:R0:W3:Y:S04]  /*91c0*/  SHFL.DOWN PT, R121, R68, 0x1, 0x1f ;  /* 0x08201f0044797f89 */ /* 0x0010e800000e0000 */
[----:B------:R0:W4:Y:S02]  /*91d0*/  SHFL.DOWN PT, R66, R70, 0x1, 0x1f ;  /* 0x08201f0046427f89 */ /* 0x00012400000e0000 */
.L_x_5213:
[----:B------:R-:W-:Y:S01]  /*91e0*/  BSSY B1, `(.L_x_5112) ;  /* 0x000000d000017945 */ /* 0x000fe20003800000 */
[----:B------:R-:W-:Y:S05]  /*91f0*/  @!P0 BRA `(.L_x_5113) ;  /* 0x000000b000008947 */ /* 0x000fea0003800000 */
[----:B----4-:R-:W-:-:S04]  /*9200*/  FMUL.FTZ R64, R240, R66 ;  /* 0x00000042f0407220 */ /* 0x010fc80000410000 */
[C---:B---3--:R-:W-:Y:S02]  /*9210*/  FFMA.FTZ R65, R71.reuse, R121, -R64 ;  /* 0x0000007947417223 */ /* 0x048fe40000010840 */
[C---:B--2---:R-:W-:Y:S02]  /*9220*/  FMUL.FTZ R64, R240.reuse, R69 ;  /* 0x00000045f0407220 */ /* 0x044fe40000410000 */
[C---:B------:R-:W-:Y:S02]  /*9230*/  FMUL.FTZ R121, R240.reuse, R121 ;  /* 0x00000079f0797220 */ /* 0x040fe40000410000 */
[-C--:B-1----:R-:W-:Y:S02]  /*9240*/  FMUL.FTZ R240, R240, R67.reuse ;  /* 0x00000043f0f07220 */ /* 0x082fe40000410000 */
[C---:B------:R-:W-:Y:S02]  /*9250*/  FFMA.FTZ R64, R71.reuse, R67, -R64 ;  /* 0x0000004347407223 */ /* 0x040fe40000010840 */
[----:B------:R-:W-:-:S02]  /*9260*/  FFMA.FTZ R121, R71, R66, R121 ;  /* 0x0000004247797223 */ /* 0x000fc40000010079 */
[----:B------:R-:W-:Y:S01]  /*9270*/  FFMA.FTZ R240, R71, R69, R240 ;  /* 0x0000004547f07223 */ /* 0x000fe200000100f0 */
[----:B------:R-:W-:Y:S01]  /*9280*/  MOV R71, R64 ;  /* 0x0000004000477202 */ /* 0x000fe20000000f00 */
[----:B0-----:R-:W-:Y:S02]  /*9290*/  FADD.FTZ R68, R68, R65 ;  /* 0x0000004144447221 */ /* 0x001fe40000010000 */
[----:B------:R-:W-:Y:S02]  /*92a0*/  FADD.FTZ R120, R120, R121 ;  /* 0x0000007978787221 */ /* 0x000fe40000010000 */
.L_x_5113:
[----:B------:R-:W-:Y:S05]  /*92b0*/  BSYNC B1 ;  /* 0x0000000000017941 */ /* 0x000fea0003800000 */
.L_x_5112:
[----:B------:R-:W-:Y:S01]  /*92c0*/  ISETP.GT.U32.AND P0, PT, R228, 0x1d, PT ;  /* 0x0000001de400780c */ /* 0x000fe20003f04070 */
[----:B------:R-:W-:Y:S05]  /*92d0*/  BRA.DIV ~URZ, `(.L_x_5114) ;  /* 0x00006fa27f007947 */ /* 0x000fea000b800000 */
[----:B-1----:R1:W0:Y:S04]  /*92e0*/  SHFL.DOWN PT, R67, R71, 0x2, 0x1f ;  /* 0x08401f0047437f89 */ /* 0x00222800000e0000 */
[----:B--2---:R1:W2:Y:S04]  /*92f0*/  SHFL.DOWN PT, R69, R240, 0x2, 0x1f ;  /* 0x08401f00f0457f89 */ /* 0x0042a800000e0000 */
[----:B0-----:R1:W0:Y:S04]  /*9300*/  SHFL.DOWN PT, R70, R68, 0x2, 0x1f ;  /* 0x08401f0044467f89 */ /* 0x00122800000e0000 */
[----:B----4-:R1:W4:Y:S02]  /*9310*/  SHFL.DOWN PT, R66, R120, 0x2, 0x1f ;  /* 0x08401f0078427f89 */ /* 0x01032400000e0000 */
.L_x_5214:
[----:B------:R-:W-:Y:S01]  /*9320*/  BSSY B1, `(.L_x_5115) ;  /* 0x000000d000017945 */ /* 0x000fe20003800000 */
[----:B------:R-:W-:Y:S05]  /*9330*/  @P0 BRA `(.L_x_5116) ;  /* 0x000000b000000947 */ /* 0x000fea0003800000 */
[C---:B--2---:R-:W-:Y:S02]  /*9340*/  FMUL.FTZ R64, R240.reuse, R69 ;  /* 0x00000045f0407220 */ /* 0x044fe40000410000 */
[----:B----4-:R-:W-:-:S02]  /*9350*/  FMUL.FTZ R65, R240, R66 ;  /* 0x00000042f0417220 */ /* 0x010fc40000410000 */
[CC--:B0--3--:R-:W-:Y:S02]  /*9360*/  FMUL.FTZ R121, R240.reuse, R70.reuse ;  /* 0x00000046f0797220 */ /* 0x0c9fe40000410000 */
        /* <DEDUP_REMOVED lines=8> */
.L_x_5116:
[----:B------:R-:W-:Y:S05]  /*93f0*/  BSYNC B1 ;  /* 0x0000000000017941 */ /* 0x000fea0003800000 */
.L_x_5115:
[----:B------:R-:W-:Y:S01]  /*9400*/  ISETP.GT.U32.AND P0, PT, R228, 0x1b, PT ;  /* 0x0000001be400780c */ /* 0x000fe20003f04070 */
[----:B------:R-:W-:Y:S10]  /*9410*/  BRA.DIV ~URZ, `(.L_x_5117) ;  /* 0x000070227f007947 */ /* 0x000ff4000b800000 */
[----:B------:R1:W4:Y:S02]  /*9420*/  SHFL.DOWN PT, R67, R71, 0x4, 0x1f ;  /* 0x08801f0047437f89 */ /* 0x00032400000e0000 */
.L_x_5215:
[----:B------:R-:W-:Y:S05]  /*9430*/  BRA.DIV ~URZ, `(.L_x_5118) ;  /* 0x000070827f007947 */ /* 0x000fea000b800000 */
[----:B--2---:R2:W1:Y:S04]  /*9440*/  SHFL.DOWN PT, R69, R240, 0x4, 0x1f ;  /* 0x08801f00f0457f89 */ /* 0x00446800000e0000 */
[----:B0-----:R2:W0:Y:S04]  /*9450*/  SHFL.DOWN PT, R70, R68, 0x4, 0x1f ;  /* 0x08801f0044467f89 */ /* 0x00142800000e0000 */
[----:B----4-:R2:W4:Y:S02]  /*9460*/  SHFL.DOWN PT, R66, R120, 0x4, 0x1f ;  /* 0x08801f0078427f89 */ /* 0x01052400000e0000 */
.L_x_5216:
[----:B------:R-:W-:Y:S01]  /*9470*/  BSSY B1, `(.L_x_5119) ;  /* 0x000000d000017945 */ /* 0x000fe20003800000 */
[----:B------:R-:W-:Y:S05]  /*9480*/  @P0 BRA `(.L_x_5120) ;  /* 0x000000b000000947 */ /* 0x000fea0003800000 */
[C---:B-1----:R-:W-:Y:S02]  /*9490*/  FMUL.FTZ R64, R240.reuse, R69 ;  /* 0x00000045f0407220 */ /* 0x042fe40000410000 */
[----:B----4-:R-:W-:-:S02]  /*94a0*/  FMUL.FTZ R65, R240, R66 ;  /* 0x00000042f0417220 */ /* 0x010fc40000410000 */
[CC--:B0--3--:R-:W-:Y:S02]  /*94b0*/  FMUL.FTZ R121, R240.reuse, R70.reuse ;  /* 0x00000046f0797220 */ /* 0x0c9fe40000410000 */
        /* <DEDUP_REMOVED lines=8> */
.L_x_5120:
[----:B------:R-:W-:Y:S05]  /*9540*/  BSYNC B1 ;  /* 0x0000000000017941 */ /* 0x000fea0003800000 */
.L_x_5119:
[----:B------:R-:W-:Y:S01]  /*9550*/  ISETP.GT.U32.AND P0, PT, R228, 0x17, PT ;  /* 0x00000017e400780c */ /* 0x000fe20003f04070 */
[----:B------:R-:W-:Y:S05]  /*9560*/  BRA.DIV ~URZ, `(.L_x_5121) ;  /* 0x000070a27f007947 */ /* 0x000fea000b800000 */
[----:B------:R2:W4:Y:S04]  /*9570*/  SHFL.DOWN PT, R67, R71, 0x8, 0x1f ;  /* 0x09001f0047437f89 */ /* 0x00052800000e0000 */
[----:B-1----:R2:W1:Y:S04]  /*9580*/  SHFL.DOWN PT, R69, R240, 0x8, 0x1f ;  /* 0x09001f00f0457f89 */ /* 0x00246800000e0000 */
[----:B0-----:R2:W0:Y:S04]  /*9590*/  SHFL.DOWN PT, R70, R68, 0x8, 0x1f ;  /* 0x09001f0044467f89 */ /* 0x00142800000e0000 */
[----:B----4-:R2:W4:Y:S02]  /*95a0*/  SHFL.DOWN PT, R66, R120, 0x8, 0x1f ;  /* 0x09001f0078427f89 */ /* 0x01052400000e0000 */
.L_x_5217:
        /* <DEDUP_REMOVED lines=13> */
.L_x_5123:
[----:B------:R-:W-:Y:S05]  /*9680*/  BSYNC B1 ;  /* 0x0000000000017941 */ /* 0x000fea0003800000 */
.L_x_5122:
[----:B------:R-:W-:Y:S01]  /*9690*/  ISETP.GT.U32.AND P0, PT, R228, 0xf, PT ;  /* 0x0000000fe400780c */ /* 0x000fe20003f04070 */
[----:B------:R-:W-:Y:S10]  /*96a0*/  BRA.DIV ~URZ, `(.L_x_5124) ;  /* 0x000071227f007947 */ /* 0x000ff4000b800000 */
[----:B------:R2:W4:Y:S02]  /*96b0*/  SHFL.DOWN PT, R67, R71, 0x10, 0x1f ;  /* 0x0a001f0047437f89 */ /* 0x00052400000e0000 */
.L_x_5218:
[----:B------:R-:W-:Y:S05]  /*96c0*/  BRA.DIV ~URZ, `(.L_x_5125) ;  /* 0x000071827f007947 */ /* 0x000fea000b800000 */
[----:B-1----:R1:W2:Y:S04]  /*96d0*/  SHFL.DOWN PT, R69, R240, 0x10, 0x1f ;  /* 0x0a001f00f0457f89 */ /* 0x0022a800000e0000 */
[----:B0-----:R1:W0:Y:S04]  /*96e0*/  SHFL.DOWN PT, R70, R68, 0x10, 0x1f ;  /* 0x0a001f0044467f89 */ /* 0x00122800000e0000 */
[----:B----4-:R1:W4:Y:S02]  /*96f0*/  SHFL.DOWN PT, R66, R120, 0x10, 0x1f ;  /* 0x0a001f0078427f89 */ /* 0x01032400000e0000 */
.L_x_5219:
        /* <DEDUP_REMOVED lines=13> */
.L_x_5127:
[----:B------:R-:W-:Y:S05]  /*97d0*/  BSYNC B1 ;  /* 0x0000000000017941 */ /* 0x000fea0003800000 */
.L_x_5126:
        /* <DEDUP_REMOVED lines=20> */
.L_x_5220:
        /* <DEDUP_REMOVED lines=20> */
[----:B------:R-:W-:Y:S02]  /*9a60*/  FADD.FTZ R67, R67, R120 ;  /* 0x0000007843437221 */ /* 0x000fe40000010000 */
.L_x_5130:
[----:B------:R-:W-:Y:S05]  /*9a70*/  BSYNC B1 ;  /* 0x0000000000017941 */ /* 0x000fea0003800000 */
.L_x_5129:
[----:B------:R-:W-:-:S05]  /*9a80*/  SHF.L.U32 R241, R86, 0x5, RZ ;  /* 0x0000000556f17819 */ /* 0x000fca00000006ff */
[----:B------:R-:W0:Y:S04]  /*9a90*/  LDS.128 R68, [R241+0x4670] ;  /* 0x00467000f1447984 */ /* 0x000e280000000c00 */
[----:B------:R1:W-:Y:S01]  /*9aa0*/  STS.128 [R241+0x4670], R64 ;  /* 0x00467040f1007388 */ /* 0x0003e20000000c00 */
[C---:B0-----:R-:W-:Y:S02]  /*9ab0*/  FMUL.FTZ R121, R69.reuse, R67 ;  /* 0x0000004345797220 */ /* 0x041fe40000410000 */
[CC--:B------:R-:W-:Y:S02]  /*9ac0*/  FMUL.FTZ R120, R69.reuse, R66.reuse ;  /* 0x0000004245787220 */ /* 0x0c0fe40000410000 */
[----:B------:R-:W-:Y:S02]  /*9ad0*/  FFMA.FTZ R121, R68, R66, -R121 ;  /* 0x0000004244797223 */ /* 0x000fe40000010879 */
[----:B------:R-:W-:-:S02]  /*9ae0*/  FMUL.FTZ R240, R69, R64 ;  /* 0x0000004045f07220 */ /* 0x000fc40000410000 */
[----:B------:R-:W-:Y:S02]  /*9af0*/  FADD.FTZ R70, R70, R121 ;  /* 0x0000007946467221 */ /* 0x000fe40000010000 */
[C---:B------:R-:W-:Y:S02]  /*9b00*/  FFMA.FTZ R120, R68.reuse, R67, R120 ;  /* 0x0000004344787223 */ /* 0x040fe40000010078 */
[-C--:B------:R-:W-:Y:S02]  /*9b10*/  FMUL.FTZ R121, R69, R65.reuse ;  /* 0x0000004145797220 */ /* 0x080fe40000410000 */
[C---:B------:R-:W-:Y:S02]  /*9b20*/  FFMA.FTZ R69, R68.reuse, R65, R240 ;  /* 0x0000004144457223 */ /* 0x040fe400000100f0 */
[----:B------:R-:W-:Y:S02]  /*9b30*/  FFMA.FTZ R68, R68, R64, -R121 ;  /* 0x0000004044447223 */ /* 0x000fe40000010879 */
[----:B------:R-:W-:-:S05]  /*9b40*/  FADD.FTZ R71, R71, R120 ;  /* 0x0000007847477221 */ /* 0x000fca0000010000 */
[----:B------:R1:W-:Y:S02]  /*9b50*/  STS.128 [R241+0x4660], R68 ;  /* 0x00466044f1007388 */ /* 0x0003e40000000c00 */
.L_x_5109:
[----:B0-----:R-:W-:Y:S05]  /*9b60*/  BSYNC B0 ;  /* 0x0000000000007941 */ /* 0x001fea0003800000 */
.L_x_5108:
[----:B------:R-:W-:Y:S02]  /*9b70*/  WARPSYNC 0xffffffff ;  /* 0xffffffff00007948 */ /* 0x000fe40003800000 */
[----:B------:R-:W-:Y:S01]  /*9b80*/  BAR.SYNC.DEFER_BLOCKING 0x0 ;  /* 0x0000000000007b1d */ /* 0x000fe20000010000 */
[C---:B-1----:R-:W-:Y:S01]  /*9b90*/  SHF.L.U32 R68, R86.reuse, 0x4, RZ ;  /* 0x0000000456447819 */ /* 0x042fe200000006ff */
[----:B------:R-:W-:Y:S01]  /*9ba0*/  FADD.FTZ R69, R223, UR5 ;  /* 0x00000005df457e21 */ /* 0x000fe20008010000 */
[----:B------:R-:W-:Y:S01]  /*9bb0*/  ISETP.NE.AND P0, PT, R86, RZ, PT ;  /* 0x000000ff5600720c */ /* 0x000fe20003f05270 */
[----:B------:R-:W-:Y:S02]  /*9bc0*/  FADD.FTZ R71, R222, UR5 ;  /* 0x00000005de477e21 */ /* 0x000fe40008010000 */
[----:B------:R-:W-:Y:S01]  /*9bd0*/  FMUL.FTZ R70, R79, R69 ;  /* 0x000000454f467220 */ /* 0x000fe20000410000 */
[----:B------:R-:W-:Y:S01]  /*9be0*/  BSSY B0, `(.L_x_5131) ;  /* 0x0000201000007945 */ /* 0x000fe20003800000 */
[----:B------:R-:W-:Y:S01]  /*9bf0*/  FADD.FTZ R121, R220, UR5 ;  /* 0x00000005dc797e21 */ /* 0x000fe20008010000 */
[----:B------:R-:W0:Y:S07]  /*9c00*/  LDS.64 R64, [R68+0x4668] ;  /* 0x0046680044407984 */ /* 0x000e2e0000000a00 */
[----:B------:R1:W-:Y:S01]  /*9c10*/  @!P0 STS.128 [UR34+0x5c60], R60 ;  /* 0x005c603cff008988 */ /* 0x0003e20008000c22 */
[----:B------:R-:W-:-:S02]  /*9c20*/  ULDC UR34, c[0x0][0x168] ;  /* 0x00005a0000227ab9 */ /* 0x000fc40000000800 */
[----:B------:R-:W-:Y:S01]  /*9c30*/  UIADD3 UR34, -UR25, UR34, URZ ;  /* 0x0000002219227290 */ /* 0x000fe2000fffe13f */
[-C--:B0-----:R-:W-:Y:S02]  /*9c40*/  FMUL.FTZ R67, R65, -R111.reuse ;  /* 0x8000006f41437220 */ /* 0x081fe40000410000 */
[C---:B------:R-:W-:Y:S02]  /*9c50*/  FMUL.FTZ R111, R64.reuse, -R111 ;  /* 0x8000006f406f7220 */ /* 0x040fe40000410000 */
[----:B-1----:R-:W-:Y:S02]  /*9c60*/  FFMA.FTZ R60, R64, R110, -R67 ;  /* 0x0000006e403c7223 */ /* 0x002fe40000010843 */
[----:B------:R-:W-:Y:S02]  /*9c70*/  FADD.FTZ R64, R226, UR5 ;  /* 0x00000005e2407e21 */ /* 0x000fe40008010000 */
[----:B------:R-:W-:Y:S02]  /*9c80*/  FFMA.FTZ R67, R16, R185, RZ ;  /* 0x000000b910437223 */ /* 0x000fe400000100ff */
[----:B------:R-:W-:-:S02]  /*9c90*/  FMUL.FTZ R66, R82, R64 ;  /* 0x0000004052427220 */ /* 0x000fc40000410000 */
[----:B------:R-:W-:Y:S02]  /*9ca0*/  FFMA.FTZ R63, R15, R188, R67 ;  /* 0x000000bc0f3f7223 */ /* 0x000fe40000010043 */
[-C--:B------:R-:W-:Y:S02]  /*9cb0*/  FFMA.FTZ R185, R88, -R66.reuse, R185 ;  /* 0x8000004258b97223 */ /* 0x080fe400000100b9 */
[----:B------:R-:W-:Y:S02]  /*9cc0*/  FFMA.FTZ R66, R87, -R66, R186 ;  /* 0x8000004257427223 */ /* 0x000fe400000100ba */
[----:B------:R-:W-:Y:S02]  /*9cd0*/  FFMA.FTZ R186, R16, -R186, RZ ;  /* 0x800000ba10ba7223 */ /* 0x000fe400000100ff */
[----:B------:R-:W-:Y:S02]  /*9ce0*/  FFMA.FTZ R61, R65, R110, R111 ;  /* 0x0000006e413d7223 */ /* 0x000fe4000001006f */
[----:B------:R-:W-:-:S02]  /*9cf0*/  FFMA.FTZ R186, R15, -R187, R186 ;  /* 0x800000bb0fba7223 */ /* 0x000fc400000100ba */
[C---:B------:R-:W-:Y:S02]  /*9d00*/  FFMA.FTZ R110, R14.reuse, R190, R63 ;  /* 0x000000be0e6e7223 */ /* 0x040fe4000001003f */
[----:B------:R-:W-:Y:S02]  /*9d10*/  FFMA.FTZ R186, R14, -R189, R186 ;  /* 0x800000bd0eba7223 */ /* 0x000fe400000100ba */
[C---:B------:R-:W-:Y:S02]  /*9d20*/  FFMA.FTZ R63, R13.reuse, R191, R110 ;  /* 0x000000bf0d3f7223 */ /* 0x040fe4000001006e */
[----:B------:R-:W-:Y:S02]  /*9d30*/  FFMA.FTZ R186, R13, -R192, R186 ;  /* 0x800000c00dba7223 */ /* 0x000fe400000100ba */
[----:B------:R-:W-:Y:S02]  /*9d40*/  FFMA.FTZ R191, R96, -R70, R191 ;  /* 0x8000004660bf7223 */ /* 0x000fe400000100bf */
[----:B------:R-:W-:-:S02]  /*9d50*/  FFMA.FTZ R186, R12, -R193, R186 ;  /* 0x800000c10cba7223 */ /* 0x000fc400000100ba */
[----:B------:R-:W-:Y:S02]  /*9d60*/  FFMA.FTZ R70, R95, -R70, R192 ;  /* 0x800000465f467223 */ /* 0x000fe400000100c0 */
[----:B------:R-:W-:Y:S02]  /*9d70*/  FFMA.FTZ R63, R12, R194, R63 ;  /* 0x000000c20c3f7223 */ /* 0x000fe4000001003f */
[C---:B------:R-:W-:Y:S02]  /*9d80*/  FFMA.FTZ R192, R11.reuse, -R195, R186 ;  /* 0x800000c30bc07223 */ /* 0x040fe400000100ba */
[----:B------:R-:W-:Y:S02]  /*9d90*/  FADD.FTZ R61, -R184, R61 ;  /* 0x0000003db83d7221 */ /* 0x000fe40000010100 */
[----:B------:R-:W-:Y:S02]  /*9da0*/  FADD.FTZ R60, R168, R60 ;  /* 0x0000003ca83c7221 */ /* 0x000fe40000010000 */
[----:B------:R-:W-:-:S02]  /*9db0*/  FFMA.FTZ R63, R11, R196, R63 ;  /* 0x000000c40b3f7223 */ /* 0x000fc4000001003f */
[----:B------:R-:W-:Y:S02]  /*9dc0*/  FFMA.FTZ R192, R10, -R197, R192 ;  /* 0x800000c50ac07223 */ /* 0x000fe400000100c0 */
[C---:B------:R-:W-:Y:S02]  /*9dd0*/  FMUL.FTZ R184, R152.reuse, -R61 ;  /* 0x8000003d98b87220 */ /* 0x040fe40000410000 */
[----:B------:R-:W-:Y:S02]  /*9de0*/  FMUL.FTZ R240, R152, -R60 ;  /* 0x8000003c98f07220 */ /* 0x000fe40000410000 */
[----:B------:R-:W-:Y:S02]  /*9df0*/  FADD.FTZ R111, R221, UR5 ;  /* 0x00000005dd6f7e21 */ /* 0x000fe40008010000 */
[----:B------:R-:W-:Y:S02]  /*9e00*/  FFMA.FTZ R63, R10, R198, R63 ;  /* 0x000000c60a3f7223 */ /* 0x000fe4000001003f */
[----:B------:R-:W-:-:S02]  /*9e10*/  FFMA.FTZ R192, R9, -R199, R192 ;  /* 0x800000c709c07223 */ /* 0x000fc400000100c0 */
[C---:B------:R-:W-:Y:S02]  /*9e20*/  FFMA.FTZ R152, R151.reuse, R60, -R184 ;  /* 0x0000003c97987223 */ /* 0x040fe400000108b8 */
[----:B------:R-:W-:Y:S02]  /*9e30*/  FMUL.FTZ R110, R78, R71 ;  /* 0x000000474e6e7220 */ /* 0x000fe40000410000 */
[----:B------:R-:W-:Y:S02]  /*9e40*/  FFMA.FTZ R240, R151, R61, R240 ;  /* 0x0000003d97f07223 */ /* 0x000fe400000100f0 */
[----:B------:R-:W-:Y:S02]  /*9e50*/  FMUL.FTZ R120, R77, R111 ;  /* 0x0000006f4d787220 */ /* 0x000fe40000410000 */
[----:B------:R-:W-:Y:S02]  /*9e60*/  FADD.FTZ R151, R218, UR5 ;  /* 0x00000005da977e21 */ /* 0x000fe40008010000 */
[----:B------:R-:W-:-:S02]  /*9e70*/  FFMA.FTZ R63, R9, R200, R63 ;  /* 0x000000c8093f7223 */ /* 0x000fc4000001003f */
[----:B------:R-:W-:Y:S02]  /*9e80*/  FFMA.FTZ R192, R8, -R201, R192 ;  /* 0x800000c908c07223 */ /* 0x000fe400000100c0 */
[----:B------:R-:W-:Y:S02]  /*9e90*/  FADD.FTZ R167, R167, R152 ;  /* 0x00000098a7a77221 */ /* 0x000fe40000010000 */
[-C--:B------:R-:W-:Y:S02]  /*9ea0*/  FFMA.FTZ R194, R94, -R110.reuse, R194 ;  /* 0x8000006e5ec27223 */ /* 0x080fe400000100c2 */
[----:B------:R-:W-:Y:S02]  /*9eb0*/  FADD.FTZ R183, -R183, R240 ;  /* 0x000000f0b7b77221 */ /* 0x000fe40000010100 */
[----:B------:R-:W-:Y:S02]  /*9ec0*/  FADD.FTZ R152, R217, UR5 ;  /* 0x00000005d9987e21 */ /* 0x000fe40008010000 */
[----:B------:R-:W-:-:S02]  /*9ed0*/  FFMA.FTZ R110, R93, -R110, R193 ;  /* 0x8000006e5d6e7223 */ /* 0x000fc400000100c1 */
[-C--:B------:R-:W-:Y:S02]  /*9ee0*/  FFMA.FTZ R196, R92, -R120.reuse, R196 ;  /* 0x800000785cc47223 */ /* 0x080fe400000100c4 */
[----:B------:R-:W-:Y:S02]  /*9ef0*/  FMUL.FTZ R193, R74, R151 ;  /* 0x000000974ac17220 */ /* 0x000fe40000410000 */
[----:B------:R-:W-:Y:S02]  /*9f00*/  FFMA.FTZ R120, R91, -R120, R195 ;  /* 0x800000785b787223 */ /* 0x000fe400000100c3 */
[----:B------:R-:W-:Y:S02]  /*9f10*/  FMUL.FTZ R186, R76, R121 ;  /* 0x000000794cba7220 */ /* 0x000fe40000410000 */
[----:B------:R-:W-:Y:S02]  /*9f20*/  FFMA.FTZ R184, R8, R202, R63 ;  /* 0x000000ca08b87223 */ /* 0x000fe4000001003f */
[----:B------:R-:W-:-:S02]  /*9f30*/  FFMA.FTZ R240, R7, -R203, R192 ;  /* 0x800000cb07f07223 */ /* 0x000fc400000100c0 */
[----:B------:R-:W-:Y:S02]  /*9f40*/  FMUL.FTZ R195, R73, R152 ;  /* 0x0000009849c37220 */ /* 0x000fe40000410000 */
[C---:B------:R-:W-:Y:S02]  /*9f50*/  FMUL.FTZ R192, R150.reuse, -R183 ;  /* 0x800000b796c07220 */ /* 0x040fe40000410000 */
[----:B------:R-:W-:Y:S02]  /*9f60*/  FMUL.FTZ R150, R150, -R167 ;  /* 0x800000a796967220 */ /* 0x000fe40000410000 */
[-C--:B------:R-:W-:Y:S02]  /*9f70*/  FFMA.FTZ R202, R132, -R193.reuse, R202 ;  /* 0x800000c184ca7223 */ /* 0x080fe400000100ca */
[----:B------:R-:W-:Y:S02]  /*9f80*/  FFMA.FTZ R63, R131, -R193, R201 ;  /* 0x800000c1833f7223 */ /* 0x000fe400000100c9 */
[----:B------:R-:W-:-:S02]  /*9f90*/  FFMA.FTZ R198, R90, -R186, R198 ;  /* 0x800000ba5ac67223 */ /* 0x000fc400000100c6 */
[----:B------:R-:W-:Y:S02]  /*9fa0*/  FFMA.FTZ R193, R7, R204, R184 ;  /* 0x000000cc07c17223 */ /* 0x000fe400000100b8 */
[----:B------:R-:W-:Y:S02]  /*9fb0*/  FFMA.FTZ R186, R89, -R186, R197 ;  /* 0x800000ba59ba7223 */ /* 0x000fe400000100c5 */
[-C--:B------:R-:W-:Y:S02]  /*9fc0*/  FFMA.FTZ R204, R130, -R195.reuse, R204 ;  /* 0x800000c382cc7223 */ /* 0x080fe400000100cc */
[----:B------:R-:W-:Y:S02]  /*9fd0*/  FFMA.FTZ R184, R129, -R195, R203 ;  /* 0x800000c381b87223 */ /* 0x000fe400000100cb */
[C---:B------:R-:W-:Y:S02]  /*9fe0*/  FFMA.FTZ R195, R149.reuse, R167, -R192 ;  /* 0x000000a795c37223 */ /* 0x040fe400000108c0 */
[----:B------:R-:W-:-:S02]  /*9ff0*/  FFMA.FTZ R197, R149, R183, R150 ;  /* 0x000000b795c57223 */ /* 0x000fc40000010096 */
[----:B------:R-:W-:Y:S02]  /*a000*/  FADD.FTZ R150, R53, UR5 ;  /* 0x0000000535967e21 */ /* 0x000fe40008010000 */
[----:B------:R-:W-:Y:S02]  /*a010*/  FFMA.FTZ R193, R6, R206, R193 ;  /* 0x000000ce06c17223 */ /* 0x000fe400000100c1 */
[----:B------:R-:W-:Y:S02]  /*a020*/  FADD.FTZ R166, R166, R195 ;  /* 0x000000c3a6a67221 */ /* 0x000fe40000010000 */
[----:B------:R-:W-:Y:S02]  /*a030*/  FMUL.FTZ R195, R59, R150 ;  /* 0x000000963bc37220 */ /* 0x000fe40000410000 */
[----:B------:R-:W-:Y:S02]  /*a040*/  FADD.FTZ R182, -R182, R197 ;  /* 0x000000c5b6b67221 */ /* 0x000fe40000010100 */
[----:B------:R-:W-:-:S02]  /*a050*/  FFMA.FTZ R197, R5, R208, R193 ;  /* 0x000000d005c57223 */ /* 0x000fc400000100c1 */
[-C--:B------:R-:W-:Y:S02]  /*a060*/  FFMA.FTZ R208, R126, -R195.reuse, R208 ;  /* 0x800000c37ed07223 */ /* 0x080fe400000100d0 */
[----:B------:R-:W-:Y:S02]  /*a070*/  FFMA.FTZ R193, R125, -R195, R207 ;  /* 0x800000c37dc17223 */ /* 0x000fe400000100cf */
[C---:B------:R-:W-:Y:S02]  /*a080*/  FMUL.FTZ R242, R148.reuse, -R166 ;  /* 0x800000a694f27220 */ /* 0x040fe40000410000 */
[-C--:B------:R-:W-:Y:S02]  /*a090*/  FMUL.FTZ R195, R148, -R182.reuse ;  /* 0x800000b694c37220 */ /* 0x080fe40000410000 */
[----:B------:R-:W-:Y:S02]  /*a0a0*/  FFMA.FTZ R242, R147, R182, R242 ;  /* 0x000000b693f27223 */ /* 0x000fe400000100f2 */
[----:B------:R-:W-:-:S02]  /*a0b0*/  FADD.FTZ R149, R54, UR5 ;  /* 0x0000000536957e21 */ /* 0x000fc40008010000 */
[----:B------:R-:W-:Y:S02]  /*a0c0*/  FFMA.FTZ R148, R147, R166, -R195 ;  /* 0x000000a693947223 */ /* 0x000fe400000108c3 */
[----:B------:R-:W-:Y:S02]  /*a0d0*/  FADD.FTZ R147, R52, UR5 ;  /* 0x0000000534937e21 */ /* 0x000fe40008010000 */
[----:B------:R-:W-:Y:S02]  /*a0e0*/  FFMA.FTZ R240, R6, -R205, R240 ;  /* 0x800000cd06f07223 */ /* 0x000fe400000100f0 */
[----:B------:R-:W-:Y:S02]  /*a0f0*/  FADD.FTZ R181, -R181, R242 ;  /* 0x000000f2b5b57221 */ /* 0x000fe40000010100 */
[----:B------:R-:W-:Y:S02]  /*a100*/  FMUL.FTZ R192, R72, R149 ;  /* 0x0000009548c07220 */ /* 0x000fe40000410000 */
[----:B------:R-:W-:-:S02]  /*a110*/  FADD.FTZ R165, R165, R148 ;  /* 0x00000094a5a57221 */ /* 0x000fc40000010000 */
[----:B------:R-:W-:Y:S02]  /*a120*/  FMUL.FTZ R195, R58, R147 ;  /* 0x000000933ac37220 */ /* 0x000fe40000410000 */
[----:B------:R-:W-:Y:S02]  /*a130*/  FFMA.FTZ R240, R5, -R207, R240 ;  /* 0x800000cf05f07223 */ /* 0x000fe400000100f0 */
[----:B------:R-:W-:Y:S02]  /*a140*/  FMUL.FTZ R242, R146, -R181 ;  /* 0x800000b592f27220 */ /* 0x000fe40000410000 */
[-C--:B------:R-:W-:Y:S02]  /*a150*/  FFMA.FTZ R206, R128, -R192.reuse, R206 ;  /* 0x800000c080ce7223 */ /* 0x080fe400000100ce */
[----:B------:R-:W-:Y:S02]  /*a160*/  FMUL.FTZ R146, R146, -R165 ;  /* 0x800000a592927220 */ /* 0x000fe40000410000 */
[----:B------:R-:W-:-:S02]  /*a170*/  FFMA.FTZ R192, R127, -R192, R205 ;  /* 0x800000c07fc07223 */ /* 0x000fc400000100cd */
[----:B------:R-:W-:Y:S02]  /*a180*/  FFMA.FTZ R197, R4, R210, R197 ;  /* 0x000000d204c57223 */ /* 0x000fe400000100c5 */
[-C--:B------:R-:W-:Y:S02]  /*a190*/  FFMA.FTZ R210, R124, -R195.reuse, R210 ;  /* 0x800000c37cd27223 */ /* 0x080fe400000100d2 */
[----:B------:R-:W-:Y:S02]  /*a1a0*/  FADD.FTZ R205, R50, UR5 ;  /* 0x0000000532cd7e21 */ /* 0x000fe40008010000 */
[----:B------:R-:W-:Y:S02]  /*a1b0*/  FFMA.FTZ R195, R123, -R195, R209 ;  /* 0x800000c37bc37223 */ /* 0x000fe400000100d1 */
[----:B------:R-:W-:Y:S02]  /*a1c0*/  FFMA.FTZ R240, R4, -R209, R240 ;  /* 0x800000d104f07223 */ /* 0x000fe400000100f0 */
[----:B------:R-:W-:-:S02]  /*a1d0*/  FFMA.FTZ R209, R145, R181, R146 ;  /* 0x000000b591d17223 */ /* 0x000fc40000010092 */
[----:B------:R-:W-:Y:S02]  /*a1e0*/  FFMA.FTZ R197, R3, R212, R197 ;  /* 0x000000d403c57223 */ /* 0x000fe400000100c5 */
[----:B------:R-:W-:Y:S02]  /*a1f0*/  FFMA.FTZ R203, R145, R165, -R242 ;  /* 0x000000a591cb7223 */ /* 0x000fe400000108f2 */
[----:B------:R-:W-:Y:S02]  /*a200*/  FMUL.FTZ R207, R56, R205 ;  /* 0x000000cd38cf7220 */ /* 0x000fe40000410000 */
[----:B------:R-:W-:Y:S02]  /*a210*/  FADD.FTZ R209, -R180, R209 ;  /* 0x000000d1b4d17221 */ /* 0x000fe40000010100 */
[----:B------:R-:W-:Y:S02]  /*a220*/  FFMA.FTZ R145, R2, R214, R197 ;  /* 0x000000d602917223 */ /* 0x000fe400000100c5 */
[----:B------:R-:W-:-:S02]  /*a230*/  FADD.FTZ R203, R164, R203 ;  /* 0x000000cba4cb7221 */ /* 0x000fc40000010000 */
[-C--:B------:R-:W-:Y:S02]  /*a240*/  FFMA.FTZ R214, R118, -R207.reuse, R214 ;  /* 0x800000cf76d67223 */ /* 0x080fe400000100d6 */
[C---:B------:R-:W-:Y:S02]  /*a250*/  FFMA.FTZ R207, R117.reuse, -R207, R213 ;  /* 0x800000cf75cf7223 */ /* 0x040fe400000100d5 */
[----:B------:R-:W-:Y:S02]  /*a260*/  FMUL.FTZ R117, R117, R183 ;  /* 0x000000b775757220 */ /* 0x000fe40000410000 */
[C---:B------:R-:W-:Y:S02]  /*a270*/  FMUL.FTZ R164, R144.reuse, -R209 ;  /* 0x800000d190a47220 */ /* 0x040fe40000410000 */
[----:B------:R-:W-:Y:S02]  /*a280*/  FMUL.FTZ R144, R144, -R203 ;  /* 0x800000cb90907220 */ /* 0x000fe40000410000 */
[----:B------:R-:W-:-:S02]  /*a290*/  FADD.FTZ R65, R225, UR5 ;  /* 0x00000005e1417e21 */ /* 0x000fc40008010000 */
[----:B------:R-:W-:Y:S02]  /*a2a0*/  FFMA.FTZ R118, R118, R167, R117 ;  /* 0x000000a776767223 */ /* 0x000fe40000010075 */
[----:B------:R-:W-:Y:S02]  /*a2b0*/  FFMA.FTZ R164, R143, R203, -R164 ;  /* 0x000000cb8fa47223 */ /* 0x000fe400000108a4 */
[----:B------:R-:W-:Y:S02]  /*a2c0*/  FADD.FTZ R117, R49, UR5 ;  /* 0x0000000531757e21 */ /* 0x000fe40008010000 */
[----:B------:R-:W-:Y:S02]  /*a2d0*/  FFMA.FTZ R144, R143, R209, R144 ;  /* 0x000000d18f907223 */ /* 0x000fe40000010090 */
[----:B------:R-:W-:Y:S02]  /*a2e0*/  FMUL.FTZ R62, R81, R65 ;  /* 0x00000041513e7220 */ /* 0x000fe40000410000 */
[----:B------:R-:W-:-:S02]  /*a2f0*/  FADD.FTZ R67, R224, UR5 ;  /* 0x00000005e0437e21 */ /* 0x000fc40008010000 */
[----:B------:R-:W-:Y:S02]  /*a300*/  FMUL.FTZ R197, R115, R61 ;  /* 0x0000003d73c57220 */ /* 0x000fe40000410000 */
[----:B------:R-:W-:Y:S02]  /*a310*/  FADD.FTZ R163, R163, R164 ;  /* 0x000000a4a3a37221 */ /* 0x000fe40000010000 */
[----:B------:R-:W-:Y:S02]  /*a320*/  FMUL.FTZ R201, R55, R117 ;  /* 0x0000007537c97220 */ /* 0x000fe40000410000 */
[----:B------:R-:W-:Y:S02]  /*a330*/  FADD.FTZ R144, -R179, R144 ;  /* 0x00000090b3907221 */ /* 0x000fe40000010100 */
[-C--:B------:R-:W-:Y:S02]  /*a340*/  FFMA.FTZ R188, R100, -R62.reuse, R188 ;  /* 0x8000003e64bc7223 */ /* 0x080fe400000100bc */
[----:B------:R-:W-:-:S02]  /*a350*/  FFMA.FTZ R187, R99, -R62, R187 ;  /* 0x8000003e63bb7223 */ /* 0x000fc400000100bb */
[----:B------:R-:W-:Y:S02]  /*a360*/  FMUL.FTZ R62, R80, R67 ;  /* 0x00000043503e7220 */ /* 0x000fe40000410000 */
[----:B------:R-:W-:Y:S02]  /*a370*/  FFMA.FTZ R146, R116, R60, R197 ;  /* 0x0000003c74927223 */ /* 0x000fe400000100c5 */
[----:B------:R-:W-:Y:S02]  /*a380*/  FMUL.FTZ R143, R142, -R163 ;  /* 0x800000a38e8f7220 */ /* 0x000fe40000410000 */
[----:B------:R-:W-:Y:S02]  /*a390*/  FADD.FTZ R168, R219, UR5 ;  /* 0x00000005dba87e21 */ /* 0x000fe40008010000 */
[----:B------:R-:W-:Y:S02]  /*a3a0*/  FFMA.FTZ R197, R116, -R201, R216 ;  /* 0x800000c974c57223 */ /* 0x000fe400000100d8 */
[----:B------:R-:W-:-:S02]  /*a3b0*/  FMUL.FTZ R142, R142, -R144 ;  /* 0x800000908e8e7220 */ /* 0x000fc40000410000 */
[----:B------:R-:W-:Y:S02]  /*a3c0*/  FMUL.FTZ R116, R60, UR43 ;  /* 0x0000002b3c747c20 */ /* 0x000fe40008410000 */
[-C--:B------:R-:W-:Y:S02]  /*a3d0*/  FFMA.FTZ R190, R98, -R62.reuse, R190 ;  /* 0x8000003e62be7223 */ /* 0x080fe400000100be */
[----:B------:R-:W-:Y:S02]  /*a3e0*/  FFMA.FTZ R189, R97, -R62, R189 ;  /* 0x8000003e61bd7223 */ /* 0x000fe400000100bd */
[----:B------:R-:W-:Y:S02]  /*a3f0*/  FFMA.FTZ R179, R141, R144, R143 ;  /* 0x000000908db37223 */ /* 0x000fe4000001008f */
[----:B------:R-:W-:Y:S02]  /*a400*/  FMUL.FTZ R62, R75, R168 ;  /* 0x000000a84b3e7220 */ /* 0x000fe40000410000 */
[----:B------:R-:W-:-:S02]  /*a410*/  FFMA.FTZ R201, R115, -R201, R215 ;  /* 0x800000c973c97223 */ /* 0x000fc400000100d7 */
[----:B------:R-:W-:Y:S01]  /*a420*/  FFMA.FTZ R143, R141, R163, -R142 ;  /* 0x000000a38d8f7223 */ /* 0x000fe2000001088e */
[----:B------:R-:W-:Y:S01]  /*a430*/  SHF.L.U32 R141, R86, 0x5, RZ ;  /* 0x00000005568d7819 */ /* 0x000fe200000006ff */
[C---:B------:R-:W-:Y:S02]  /*a440*/  FFMA.FTZ R180, R61.reuse, UR44, -R116 ;  /* 0x0000002c3db47c23 */ /* 0x040fe40008010874 */
[----:B------:R-:W-:Y:S01]  /*a450*/  FMUL.FTZ R115, R61, UR43 ;  /* 0x0000002b3d737c20 */ /* 0x000fe20008410000 */
[----:B------:R-:W-:Y:S01]  /*a460*/  LEA.HI.SX32 R141, R141, R141, 0x1b ;  /* 0x0000008d8d8d7211 */ /* 0x000fe200078fdaff */
[----:B------:R-:W-:Y:S02]  /*a470*/  FADD.FTZ R148, R51, UR5 ;  /* 0x0000000533947e21 */ /* 0x000fe40008010000 */
[----:B------:R-:W-:Y:S02]  /*a480*/  FADD.FTZ R178, -R178, R179 ;  /* 0x000000b3b2b27221 */ /* 0x000fe40000010100 */
[----:B------:R-:W-:-:S02]  /*a490*/  FFMA.FTZ R200, R134, -R62, R200 ;  /* 0x8000003e86c87223 */ /* 0x000fc400000100c8 */
[----:B------:R-:W-:Y:S02]  /*a4a0*/  FADD.FTZ R143, R162, R143 ;  /* 0x0000008fa28f7221 */ /* 0x000fe40000010000 */
[----:B------:R-:W-:Y:S02]  /*a4b0*/  FFMA.FTZ R62, R133, -R62, R199 ;  /* 0x8000003e853e7223 */ /* 0x000fe400000100c7 */
[----:B------:R-:W-:Y:S02]  /*a4c0*/  FFMA.FTZ R116, R60, UR44, R115 ;  /* 0x0000002c3c747c23 */ /* 0x000fe40008010073 */
[----:B------:R-:W-:Y:S02]  /*a4d0*/  FMUL.FTZ R180, R201, R180 ;  /* 0x000000b4c9b47220 */ /* 0x000fe40000410000 */
[----:B------:R-:W-:Y:S02]  /*a4e0*/  FMUL.FTZ R199, R57, R148 ;  /* 0x0000009439c77220 */ /* 0x000fe40000410000 */
[----:B------:R-:W-:-:S02]  /*a4f0*/  FMUL.FTZ R164, R167, UR43 ;  /* 0x0000002ba7a47c20 */ /* 0x000fc40008410000 */
[C---:B------:R-:W-:Y:S02]  /*a500*/  FMUL.FTZ R162, R140.reuse, -R178 ;  /* 0x800000b28ca27220 */ /* 0x040fe40000410000 */
[----:B------:R-:W-:Y:S02]  /*a510*/  FMUL.FTZ R140, R140, -R143 ;  /* 0x8000008f8c8c7220 */ /* 0x000fe40000410000 */
[----:B------:R-:W-:Y:S02]  /*a520*/  FFMA.FTZ R116, R197, R116, R180 ;  /* 0x00000074c5747223 */ /* 0x000fe400000100b4 */
[-C--:B------:R-:W-:Y:S02]  /*a530*/  FFMA.FTZ R212, R122, -R199.reuse, R212 ;  /* 0x800000c77ad47223 */ /* 0x080fe400000100d4 */
[----:B------:R-:W-:Y:S02]  /*a540*/  FFMA.FTZ R180, R183, UR44, -R164 ;  /* 0x0000002cb7b47c23 */ /* 0x000fe400080108a4 */
[----:B------:R-:W-:-:S02]  /*a550*/  FFMA.FTZ R199, R119, -R199, R211 ;  /* 0x800000c777c77223 */ /* 0x000fc400000100d3 */
[----:B------:R-:W-:Y:S02]  /*a560*/  FMUL.FTZ R164, R183, UR43 ;  /* 0x0000002bb7a47c20 */ /* 0x000fe40008410000 */
[C---:B------:R-:W-:Y:S02]  /*a570*/  FFMA.FTZ R162, R139.reuse, R143, -R162 ;  /* 0x0000008f8ba27223 */ /* 0x040fe400000108a2 */
[----:B------:R-:W-:Y:S02]  /*a580*/  FFMA.FTZ R140, R139, R178, R140 ;  /* 0x000000b28b8c7223 */ /* 0x000fe4000001008c */
[----:B------:R-:W-:Y:S02]  /*a590*/  FMUL.FTZ R119, R119, R182 ;  /* 0x000000b677777220 */ /* 0x000fe40000410000 */
[----:B------:R-:W-:Y:S02]  /*a5a0*/  FMUL.FTZ R183, R205, R183 ;  /* 0x000000b7cdb77220 */ /* 0x000fe40000410000 */
[----:B------:R-:W-:-:S02]  /*a5b0*/  FMUL.FTZ R139, R166, UR43 ;  /* 0x0000002ba68b7c20 */ /* 0x000fc40008410000 */
[----:B------:R-:W-:Y:S02]  /*a5c0*/  FFMA.FTZ R115, R167, UR44, R164 ;  /* 0x0000002ca7737c23 */ /* 0x000fe400080100a4 */
[----:B------:R-:W-:Y:S02]  /*a5d0*/  FMUL.FTZ R180, R207, R180 ;  /* 0x000000b4cfb47220 */ /* 0x000fe40000410000 */
[----:B------:R-:W-:Y:S02]  /*a5e0*/  FFMA.FTZ R122, R122, R166, R119 ;  /* 0x000000a67a7a7223 */ /* 0x000fe40000010077 */
[----:B------:R-:W-:Y:S02]  /*a5f0*/  FADD.FTZ R161, R161, R162 ;  /* 0x000000a2a1a17221 */ /* 0x000fe40000010000 */
[----:B------:R-:W-:Y:S02]  /*a600*/  FMUL.FTZ R167, R205, R167 ;  /* 0x000000a7cda77220 */ /* 0x000fe40000410000 */
[----:B------:R-:W-:-:S02]  /*a610*/  FMUL.FTZ R142, R207, R183 ;  /* 0x000000b7cf8e7220 */ /* 0x000fc40000410000 */
[C---:B------:R-:W-:Y:S02]  /*a620*/  FMUL.FTZ R119, R182.reuse, UR43 ;  /* 0x0000002bb6777c20 */ /* 0x040fe40008410000 */
[----:B------:R-:W-:Y:S02]  /*a630*/  FFMA.FTZ R162, R182, UR44, -R139 ;  /* 0x0000002cb6a27c23 */ /* 0x000fe4000801088b */
[----:B------:R-:W-:Y:S02]  /*a640*/  FMUL.FTZ R182, R148, R182 ;  /* 0x000000b694b67220 */ /* 0x000fe40000410000 */
[----:B------:R-:W-:Y:S02]  /*a650*/  FFMA.FTZ R115, R214, R115, R180 ;  /* 0x00000073d6737223 */ /* 0x000fe400000100b4 */
[----:B------:R-:W-:Y:S02]  /*a660*/  FMUL.FTZ R180, R56, R183 ;  /* 0x000000b738b47220 */ /* 0x000fe40000410000 */
[----:B------:R-:W-:-:S02]  /*a670*/  FMUL.FTZ R207, R207, R167 ;  /* 0x000000a7cfcf7220 */ /* 0x000fc40000410000 */
[-C--:B------:R-:W-:Y:S01]  /*a680*/  FFMA.FTZ R142, R214, R167.reuse, R142 ;  /* 0x000000a7d68e7223 */ /* 0x080fe2000001008e */
[----:B------:R0:W-:Y:S01]  /*a690*/  STS [R141.X4+0x2174], R180 ;  /* 0x002174b48d007388 */ /* 0x0001e20000004800 */
[----:B------:R-:W-:Y:S02]  /*a6a0*/  FMUL.FTZ R164, R56, R167 ;  /* 0x000000a738a47220 */ /* 0x000fe40000410000 */
[----:B------:R-:W-:Y:S02]  /*a6b0*/  FFMA.FTZ R119, R166, UR44, R119 ;  /* 0x0000002ca6777c23 */ /* 0x000fe40008010077 */
[----:B------:R-:W-:Y:S01]  /*a6c0*/  FMUL.FTZ R166, R148, R166 ;  /* 0x000000a694a67220 */ /* 0x000fe20000410000 */
[----:B------:R-:W-:Y:S01]  /*a6d0*/  STS [R141.X4+0x2170], R164 ;  /* 0x002170a48d007388 */ /* 0x000fe20000004800 */
[----:B------:R-:W-:Y:S02]  /*a6e0*/  FMUL.FTZ R167, R199, R182 ;  /* 0x000000b6c7a77220 */ /* 0x000fe40000410000 */
[----:B------:R-:W-:-:S02]  /*a6f0*/  FADD.FTZ R140, -R177, R140 ;  /* 0x0000008cb18c7221 */ /* 0x000fc40000010100 */
[C---:B------:R-:W-:Y:S02]  /*a700*/  FMUL.FTZ R139, R199.reuse, R162 ;  /* 0x000000a2c78b7220 */ /* 0x040fe40000410000 */
[-C--:B------:R-:W-:Y:S02]  /*a710*/  FMUL.FTZ R199, R199, R166.reuse ;  /* 0x000000a6c7c77220 */ /* 0x080fe40000410000 */
[-C--:B------:R-:W-:Y:S02]  /*a720*/  FFMA.FTZ R162, R212, R166.reuse, R167 ;  /* 0x000000a6d4a27223 */ /* 0x080fe400000100a7 */
[----:B0-----:R-:W-:Y:S02]  /*a730*/  FMUL.FTZ R180, R57, R166 ;  /* 0x000000a639b47220 */ /* 0x001fe40000410000 */
[C---:B------:R-:W-:Y:S02]  /*a740*/  FMUL.FTZ R166, R138.reuse, -R140 ;  /* 0x8000008c8aa67220 */ /* 0x040fe40000410000 */
[-C--:B------:R-:W-:Y:S01]  /*a750*/  FMUL.FTZ R138, R138, -R161.reuse ;  /* 0x800000a18a8a7220 */ /* 0x080fe20000410000 */
[----:B------:R-:W-:Y:S01]  /*a760*/  STS [R141.X4+0x2168], R180 ;  /* 0x002168b48d007388 */ /* 0x000fe20000004800 */
[----:B------:R-:W-:-:S02]  /*a770*/  FFMA.FTZ R167, R137, R161, -R166 ;  /* 0x000000a189a77223 */ /* 0x000fc400000108a6 */
[----:B------:R-:W-:Y:S02]  /*a780*/  FFMA.FTZ R177, R137, R140, R138 ;  /* 0x0000008c89b17223 */ /* 0x000fe4000001008a */
[----:B------:R-:W-:Y:S02]  /*a790*/  FMUL.FTZ R138, R165, UR43 ;  /* 0x0000002ba58a7c20 */ /* 0x000fe40008410000 */
[----:B------:R-:W-:Y:S02]  /*a7a0*/  FADD.FTZ R137, R160, R167 ;  /* 0x000000a7a0897221 */ /* 0x000fe40000010000 */
[C---:B------:R-:W-:Y:S02]  /*a7b0*/  FFMA.FTZ R160, R181.reuse, UR44, -R138 ;  /* 0x0000002cb5a07c23 */ /* 0x040fe4000801088a */
[----:B------:R-:W-:Y:S02]  /*a7c0*/  FMUL.FTZ R138, R181, UR43 ;  /* 0x0000002bb58a7c20 */ /* 0x000fe40008410000 */
[----:B------:R-:W-:-:S02]  /*a7d0*/  FADD.FTZ R176, -R176, R177 ;  /* 0x000000b1b0b07221 */ /* 0x000fc40000010100 */
[----:B------:R-:W-:Y:S02]  /*a7e0*/  FFMA.FTZ R167, R165, UR44, R138 ;  /* 0x0000002ca5a77c23 */ /* 0x000fe4000801008a */
[C---:B------:R-:W-:Y:S02]  /*a7f0*/  FMUL.FTZ R138, R136.reuse, -R176 ;  /* 0x800000b0888a7220 */ /* 0x040fe40000410000 */
[----:B------:R-:W-:Y:S02]  /*a800*/  FMUL.FTZ R136, R136, -R137 ;  /* 0x8000008988887220 */ /* 0x000fe40000410000 */
[-C--:B------:R-:W-:Y:S02]  /*a810*/  FMUL.FTZ R123, R123, R181.reuse ;  /* 0x000000b57b7b7220 */ /* 0x080fe40000410000 */
[----:B------:R-:W-:Y:S02]  /*a820*/  FMUL.FTZ R181, R147, R181 ;  /* 0x000000b593b57220 */ /* 0x000fe40000410000 */
[----:B------:R-:W-:-:S02]  /*a830*/  FFMA.FTZ R138, R135, R137, -R138 ;  /* 0x00000089878a7223 */ /* 0x000fc4000001088a */
[----:B------:R-:W-:Y:S02]  /*a840*/  FFMA.FTZ R136, R135, R176, R136 ;  /* 0x000000b087887223 */ /* 0x000fe40000010088 */
[----:B------:R-:W-:Y:S02]  /*a850*/  FMUL.FTZ R160, R195, R160 ;  /* 0x000000a0c3a07220 */ /* 0x000fe40000410000 */
[-C--:B------:R-:W-:Y:S02]  /*a860*/  FFMA.FTZ R124, R124, R165.reuse, R123 ;  /* 0x000000a57c7c7223 */ /* 0x080fe4000001007b */
[----:B------:R-:W-:Y:S02]  /*a870*/  FMUL.FTZ R165, R147, R165 ;  /* 0x000000a593a57220 */ /* 0x000fe40000410000 */
[----:B------:R-:W-:Y:S02]  /*a880*/  FMUL.FTZ R135, R195, R181 ;  /* 0x000000b5c3877220 */ /* 0x000fe40000410000 */
[----:B------:R-:W-:-:S02]  /*a890*/  FADD.FTZ R159, R159, R138 ;  /* 0x0000008a9f9f7221 */ /* 0x000fc40000010000 */
[----:B------:R-:W-:Y:S02]  /*a8a0*/  FADD.FTZ R136, -R175, R136 ;  /* 0x00000088af887221 */ /* 0x000fe40000010100 */
[C---:B------:R-:W-:Y:S02]  /*a8b0*/  FFMA.FTZ R123, R210.reuse, R167, R160 ;  /* 0x000000a7d27b7223 */ /* 0x040fe400000100a0 */
[-C--:B------:R-:W-:Y:S02]  /*a8c0*/  FMUL.FTZ R195, R195, R165.reuse ;  /* 0x000000a5c3c37220 */ /* 0x080fe40000410000 */
[-C--:B------:R-:W-:Y:S02]  /*a8d0*/  FFMA.FTZ R135, R210, R165.reuse, R135 ;  /* 0x000000a5d2877223 */ /* 0x080fe40000010087 */
[----:B------:R-:W-:Y:S02]  /*a8e0*/  FMUL.FTZ R160, R58, R165 ;  /* 0x000000a53aa07220 */ /* 0x000fe40000410000 */
[----:B------:R-:W-:-:S02]  /*a8f0*/  FMUL.FTZ R165, R101, -R159 ;  /* 0x8000009f65a57220 */ /* 0x000fc40000410000 */
[-C--:B------:R-:W-:Y:S01]  /*a900*/  FMUL.FTZ R101, R101, -R136.reuse ;  /* 0x8000008865657220 */ /* 0x080fe20000410000 */
[----:B------:R0:W-:Y:S01]  /*a910*/  STS [R141.X4+0x2160], R160 ;  /* 0x002160a08d007388 */ /* 0x0001e20000004800 */
[C---:B------:R-:W-:Y:S02]  /*a920*/  FFMA.FTZ R165, R102.reuse, R136, R165 ;  /* 0x0000008866a57223 */ /* 0x040fe400000100a5 */
[----:B------:R-:W-:Y:S02]  /*a930*/  FFMA.FTZ R101, R102, R159, -R101 ;  /* 0x0000009f66657223 */ /* 0x000fe40000010865 */
[----:B------:R-:W-:Y:S02]  /*a940*/  FADD.FTZ R174, -R174, R165 ;  /* 0x000000a5aeae7221 */ /* 0x000fe40000010100 */
[----:B------:R-:W-:Y:S02]  /*a950*/  FADD.FTZ R158, R158, R101 ;  /* 0x000000659e9e7221 */ /* 0x000fe40000010000 */
[----:B------:R-:W-:-:S02]  /*a960*/  FMUL.FTZ R101, R103, -R174 ;  /* 0x800000ae67657220 */ /* 0x000fc40000410000 */
[-C--:B------:R-:W-:Y:S02]  /*a970*/  FMUL.FTZ R103, R103, -R158.reuse ;  /* 0x8000009e67677220 */ /* 0x080fe40000410000 */
[----:B0-----:R-:W-:Y:S02]  /*a980*/  FMUL.FTZ R160, R203, UR43 ;  /* 0x0000002bcba07c20 */ /* 0x001fe40008410000 */
[C---:B------:R-:W-:Y:S02]  /*a990*/  FFMA.FTZ R102, R104.reuse, R158, -R101 ;  /* 0x0000009e68667223 */ /* 0x040fe40000010865 */
[----:B------:R-:W-:Y:S02]  /*a9a0*/  FFMA.FTZ R104, R104, R174, R103 ;  /* 0x000000ae68687223 */ /* 0x000fe40000010067 */
[----:B------:R-:W-:Y:S02]  /*a9b0*/  FFMA.FTZ R160, R209, UR44, -R160 ;  /* 0x0000002cd1a07c23 */ /* 0x000fe400080108a0 */
[----:B------:R-:W-:-:S02]  /*a9c0*/  FADD.FTZ R157, R157, R102 ;  /* 0x000000669d9d7221 */ /* 0x000fc40000010000 */
[----:B------:R-:W-:Y:S02]  /*a9d0*/  FADD.FTZ R104, -R173, R104 ;  /* 0x00000068ad687221 */ /* 0x000fe40000010100 */
[----:B------:R-:W-:Y:S02]  /*a9e0*/  FMUL.FTZ R102, R193, R160 ;  /* 0x000000a0c1667220 */ /* 0x000fe40000410000 */
[----:B------:R-:W-:Y:S02]  /*a9f0*/  FMUL.FTZ R160, R127, R144 ;  /* 0x000000907fa07220 */ /* 0x000fe40000410000 */
[C---:B------:R-:W-:Y:S02]  /*aa00*/  FMUL.FTZ R127, R105.reuse, -R157 ;  /* 0x8000009d697f7220 */ /* 0x040fe40000410000 */
[-C--:B------:R-:W-:Y:S02]  /*aa10*/  FMUL.FTZ R103, R105, -R104.reuse ;  /* 0x8000006869677220 */ /* 0x080fe40000410000 */
[----:B------:R-:W-:-:S02]  /*aa20*/  FFMA.FTZ R127, R106, R104, R127 ;  /* 0x000000686a7f7223 */ /* 0x000fc4000001007f */
[----:B------:R-:W-:Y:S02]  /*aa30*/  FFMA.FTZ R105, R106, R157, -R103 ;  /* 0x0000009d6a697223 */ /* 0x000fe40000010867 */
[----:B------:R-:W-:Y:S02]  /*aa40*/  FADD.FTZ R172, -R172, R127 ;  /* 0x0000007facac7221 */ /* 0x000fe40000010100 */
[----:B------:R-:W-:Y:S02]  /*aa50*/  FADD.FTZ R156, R156, R105 ;  /* 0x000000699c9c7221 */ /* 0x000fe40000010000 */
[----:B------:R-:W-:Y:S02]  /*aa60*/  FMUL.FTZ R165, R163, UR43 ;  /* 0x0000002ba3a57c20 */ /* 0x000fe40008410000 */
[----:B------:R-:W-:Y:S02]  /*aa70*/  FMUL.FTZ R106, R144, UR43 ;  /* 0x0000002b906a7c20 */ /* 0x000fe40008410000 */
[----:B------:R-:W-:-:S02]  /*aa80*/  FMUL.FTZ R127, R107, -R172 ;  /* 0x800000ac6b7f7220 */ /* 0x000fc40000410000 */
[-C--:B------:R-:W-:Y:S02]  /*aa90*/  FMUL.FTZ R107, R107, -R156.reuse ;  /* 0x8000009c6b6b7220 */ /* 0x080fe40000410000 */
[----:B------:R-:W-:Y:S02]  /*aaa0*/  FFMA.FTZ R167, R144, UR44, -R165 ;  /* 0x0000002c90a77c23 */ /* 0x000fe400080108a5 */
[----:B------:R-:W-:Y:S02]  /*aab0*/  FFMA.FTZ R165, R163, UR44, R106 ;  /* 0x0000002ca3a57c23 */ /* 0x000fe4000801006a */
[----:B------:R-:W-:Y:S02]  /*aac0*/  FFMA.FTZ R103, R128, R163, R160 ;  /* 0x000000a380677223 */ /* 0x000fe400000100a0 */
[C---:B------:R-:W-:Y:S02]  /*aad0*/  FFMA.FTZ R106, R108.reuse, R156, -R127 ;  /* 0x0000009c6c6a7223 */ /* 0x040fe4000001087f */
[----:B------:R-:W-:-:S02]  /*aae0*/  FFMA.FTZ R128, R108, R172, R107 ;  /* 0x000000ac6c807223 */ /* 0x000fc4000001006b */
[----:B------:R-:W-:Y:S02]  /*aaf0*/  FADD.FTZ R155, R155, R106 ;  /* 0x0000006a9b9b7221 */ /* 0x000fe40000010000 */
[----:B------:R-:W-:Y:S02]  /*ab00*/  FADD.FTZ R106, -R171, R128 ;  /* 0x00000080ab6a7221 */ /* 0x000fe40000010100 */
[----:B------:R-:W-:Y:S02]  /*ab10*/  FMUL.FTZ R128, R129, R178 ;  /* 0x000000b281807220 */ /* 0x000fe40000410000 */
[C---:B------:R-:W-:Y:S02]  /*ab20*/  FMUL.FTZ R129, R109.reuse, -R155 ;  /* 0x8000009b6d817220 */ /* 0x040fe40000410000 */
[-C--:B------:R-:W-:Y:S02]  /*ab30*/  FMUL.FTZ R107, R109, -R106.reuse ;  /* 0x8000006a6d6b7220 */ /* 0x080fe40000410000 */
[----:B------:R-:W-:-:S02]  /*ab40*/  FFMA.FTZ R129, R112, R106, R129 ;  /* 0x0000006a70817223 */ /* 0x000fc40000010081 */
[C---:B------:R-:W-:Y:S02]  /*ab50*/  FMUL.FTZ R105, R149.reuse, R144 ;  /* 0x0000009095697220 */ /* 0x040fe40000410000 */
[----:B------:R-:W-:Y:S02]  /*ab60*/  FMUL.FTZ R163, R149, R163 ;  /* 0x000000a395a37220 */ /* 0x000fe40000410000 */
[----:B------:R-:W-:Y:S02]  /*ab70*/  FFMA.FTZ R109, R112, R155, -R107 ;  /* 0x0000009b706d7223 */ /* 0x000fe4000001086b */
[----:B------:R-:W-:Y:S02]  /*ab80*/  FADD.FTZ R170, -R170, R129 ;  /* 0x00000081aaaa7221 */ /* 0x000fe40000010100 */
[C---:B------:R-:W-:Y:S02]  /*ab90*/  FMUL.FTZ R144, R192.reuse, R105 ;  /* 0x00000069c0907220 */ /* 0x040fe40000410000 */
[----:B------:R-:W-:-:S02]  /*aba0*/  FMUL.FTZ R127, R192, R163 ;  /* 0x000000a3c07f7220 */ /* 0x000fc40000410000 */
[----:B------:R-:W-:Y:S02]  /*abb0*/  FADD.FTZ R154, R154, R109 ;  /* 0x0000006d9a9a7221 */ /* 0x000fe40000010000 */
[----:B------:R-:W-:Y:S02]  /*abc0*/  FMUL.FTZ R167, R192, R167 ;  /* 0x000000a7c0a77220 */ /* 0x000fe40000410000 */
[----:B------:R-:W-:Y:S02]  /*abd0*/  FMUL.FTZ R131, R131, R140 ;  /* 0x0000008c83837220 */ /* 0x000fe40000410000 */
[----:B------:R-:W-:Y:S02]  /*abe0*/  FMUL.FTZ R112, R140, UR43 ;  /* 0x0000002b8c707c20 */ /* 0x000fe40008410000 */
[----:B------:R-:W-:Y:S02]  /*abf0*/  FMUL.FTZ R109, R113, -R170 ;  /* 0x800000aa716d7220 */ /* 0x000fe40000410000 */
[----:B------:R-:W-:-:S02]  /*ac00*/  FFMA.FTZ R108, R206, R163, R144 ;  /* 0x000000a3ce6c7223 */ /* 0x000fc40000010090 */
[C---:B------:R-:W-:Y:S02]  /*ac10*/  FFMA.FTZ R127, R206.reuse, R105, -R127 ;  /* 0x00000069ce7f7223 */ /* 0x040fe4000001087f */
[----:B------:R-:W-:Y:S02]  /*ac20*/  FMUL.FTZ R113, R113, -R154 ;  /* 0x8000009a71717220 */ /* 0x000fe40000410000 */
[----:B------:R-:W-:Y:S02]  /*ac30*/  FFMA.FTZ R206, R206, R165, R167 ;  /* 0x000000a5cece7223 */ /* 0x000fe400000100a7 */
[----:B------:R-:W-:Y:S02]  /*ac40*/  FFMA.FTZ R107, R132, R161, R131 ;  /* 0x000000a1846b7223 */ /* 0x000fe40000010083 */
[C---:B------:R-:W-:Y:S02]  /*ac50*/  FFMA.FTZ R165, R161.reuse, UR44, R112 ;  /* 0x0000002ca1a57c23 */ /* 0x040fe40008010070 */
[----:B------:R-:W-:-:S02]  /*ac60*/  FMUL.FTZ R131, R161, UR43 ;  /* 0x0000002ba1837c20 */ /* 0x000fc40008410000 */
[C---:B------:R-:W-:Y:S02]  /*ac70*/  FFMA.FTZ R112, R114.reuse, R154, -R109 ;  /* 0x0000009a72707223 */ /* 0x040fe4000001086d */
[----:B------:R-:W-:Y:S02]  /*ac80*/  FFMA.FTZ R114, R114, R170, R113 ;  /* 0x000000aa72727223 */ /* 0x000fe40000010071 */
[----:B------:R-:W-:Y:S02]  /*ac90*/  FFMA.FTZ R130, R130, R143, R128 ;  /* 0x0000008f82827223 */ /* 0x000fe40000010080 */
[----:B------:R-:W-:Y:S02]  /*aca0*/  FFMA.FTZ R128, R140, UR44, -R131 ;  /* 0x0000002c8c807c23 */ /* 0x000fe40008010883 */
[C---:B------:R-:W-:Y:S02]  /*acb0*/  FMUL.FTZ R129, R151.reuse, R140 ;  /* 0x0000008c97817220 */ /* 0x040fe40000410000 */
[----:B------:R-:W-:-:S02]  /*acc0*/  FMUL.FTZ R161, R151, R161 ;  /* 0x000000a197a17220 */ /* 0x000fc40000410000 */
[----:B------:R-:W-:Y:S02]  /*acd0*/  FADD.FTZ R169, -R169, R114 ;  /* 0x00000072a9a97221 */ /* 0x000fe40000010100 */
[----:B------:R-:W-:Y:S02]  /*ace0*/  FMUL.FTZ R160, R72, R163 ;  /* 0x000000a348a07220 */ /* 0x000fe40000410000 */
[C---:B------:R-:W-:Y:S02]  /*acf0*/  FMUL.FTZ R144, R63.reuse, R129 ;  /* 0x000000813f907220 */ /* 0x040fe40000410000 */
[C---:B------:R-:W-:Y:S01]  /*ad00*/  FMUL.FTZ R128, R63.reuse, R128 ;  /* 0x000000803f807220 */ /* 0x040fe20000410000 */
[----:B------:R0:W-:Y:S01]  /*ad10*/  STS [R141.X4+0x2150], R160 ;  /* 0x002150a08d007388 */ /* 0x0001e20000004800 */
[----:B------:R-:W-:Y:S02]  /*ad20*/  FMUL.FTZ R163, R63, R161 ;  /* 0x000000a13fa37220 */ /* 0x000fe40000410000 */
[----:B------:R-:W-:-:S02]  /*ad30*/  FADD.FTZ R153, R153, R112 ;  /* 0x0000007099997221 */ /* 0x000fc40000010000 */
[C---:B------:R-:W-:Y:S02]  /*ad40*/  FMUL.FTZ R63, R64.reuse, R169 ;  /* 0x000000a9403f7220 */ /* 0x040fe40000410000 */
[----:B------:R-:W-:Y:S02]  /*ad50*/  FMUL.FTZ R138, R209, UR43 ;  /* 0x0000002bd18a7c20 */ /* 0x000fe40008410000 */
[----:B------:R-:W-:Y:S02]  /*ad60*/  FMUL.FTZ R125, R125, R209 ;  /* 0x000000d17d7d7220 */ /* 0x000fe40000410000 */
[----:B------:R-:W-:Y:S02]  /*ad70*/  FMUL.FTZ R131, R64, R153 ;  /* 0x0000009940837220 */ /* 0x000fe40000410000 */
[----:B------:R-:W-:Y:S02]  /*ad80*/  FMUL.FTZ R140, R65, R170 ;  /* 0x000000aa418c7220 */ /* 0x000fe40000410000 */
[----:B------:R-:W-:-:S02]  /*ad90*/  FMUL.FTZ R112, R66, R63 ;  /* 0x0000003f42707220 */ /* 0x000fc40000410000 */
[----:B------:R-:W-:Y:S02]  /*ada0*/  FMUL.FTZ R180, R58, R181 ;  /* 0x000000b53ab47220 */ /* 0x000fe40000410000 */
[C---:B------:R-:W-:Y:S02]  /*adb0*/  FMUL.FTZ R166, R150.reuse, R209 ;  /* 0x000000d196a67220 */ /* 0x040fe40000410000 */
[----:B------:R-:W-:Y:S01]  /*adc0*/  FFMA.FTZ R101, R203, UR44, R138 ;  /* 0x0000002ccb657c23 */ /* 0x000fe2000801008a */
[----:B------:R1:W-:Y:S01]  /*add0*/  STS [R141.X4+0x2164], R180 ;  /* 0x002164b48d007388 */ /* 0x0003e20000004800 */
[-C--:B------:R-:W-:Y:S02]  /*ade0*/  FMUL.FTZ R138, R150, R203.reuse ;  /* 0x000000cb968a7220 */ /* 0x080fe40000410000 */
[----:B------:R-:W-:Y:S02]  /*adf0*/  FFMA.FTZ R126, R126, R203, R125 ;  /* 0x000000cb7e7e7223 */ /* 0x000fe4000001007d */
[----:B0-----:R-:W-:-:S02]  /*ae00*/  FMUL.FTZ R160, R65, R154 ;  /* 0x0000009a41a07220 */ /* 0x001fc40000410000 */
[----:B------:R-:W-:Y:S02]  /*ae10*/  FMUL.FTZ R109, R187, R140 ;  /* 0x0000008cbb6d7220 */ /* 0x000fe40000410000 */
[-C--:B------:R-:W-:Y:S02]  /*ae20*/  FFMA.FTZ R112, R185, R131.reuse, R112 ;  /* 0x00000083b9707223 */ /* 0x080fe40000010070 */
[C---:B------:R-:W-:Y:S02]  /*ae30*/  FMUL.FTZ R125, R193.reuse, R166 ;  /* 0x000000a6c17d7220 */ /* 0x040fe40000410000 */
[----:B------:R-:W-:Y:S02]  /*ae40*/  FMUL.FTZ R114, R66, R131 ;  /* 0x0000008342727220 */ /* 0x000fe40000410000 */
[-C--:B------:R-:W-:Y:S02]  /*ae50*/  FMUL.FTZ R193, R193, R138.reuse ;  /* 0x0000008ac1c17220 */ /* 0x080fe40000410000 */
[----:B-1----:R-:W-:-:S02]  /*ae60*/  FMUL.FTZ R180, R59, R138 ;  /* 0x0000008a3bb47220 */ /* 0x002fc40000410000 */
[C---:B------:R-:W-:Y:S02]  /*ae70*/  FFMA.FTZ R144, R202.reuse, R161, R144 ;  /* 0x000000a1ca907223 */ /* 0x040fe40000010090 */
[----:B------:R-:W-:Y:S01]  /*ae80*/  FFMA.FTZ R163, R202, R129, -R163 ;  /* 0x00000081caa37223 */ /* 0x000fe200000108a3 */
[----:B------:R0:W-:Y:S01]  /*ae90*/  STS [R141.X4+0x2158], R180 ;  /* 0x002158b48d007388 */ /* 0x0001e20000004800 */
[----:B------:R-:W-:Y:S02]  /*aea0*/  FFMA.FTZ R109, R188, R160, R109 ;  /* 0x000000a0bc6d7223 */ /* 0x000fe4000001006d */
[----:B------:R-:W-:Y:S02]  /*aeb0*/  FADD.FTZ R112, RZ, R112 ;  /* 0x00000070ff707221 */ /* 0x000fe40000010000 */
[----:B------:R-:W-:Y:S02]  /*aec0*/  FFMA.FTZ R202, R202, R165, R128 ;  /* 0x000000a5caca7223 */ /* 0x000fe40000010080 */
[----:B------:R-:W-:-:S02]  /*aed0*/  FFMA.FTZ R125, R208, R138, R125 ;  /* 0x0000008ad07d7223 */ /* 0x000fc4000001007d */
[----:B------:R-:W-:Y:S02]  /*aee0*/  FMUL.FTZ R113, R187, R160 ;  /* 0x000000a0bb717220 */ /* 0x000fe40000410000 */
[----:B------:R-:W-:Y:S02]  /*aef0*/  FFMA.FTZ R114, R185, R63, -R114 ;  /* 0x0000003fb9727223 */ /* 0x000fe40000010872 */
[----:B------:R-:W-:Y:S02]  /*af00*/  FMUL.FTZ R165, R67, R106 ;  /* 0x0000006a43a57220 */ /* 0x000fe40000410000 */
[-C--:B------:R-:W-:Y:S02]  /*af10*/  FFMA.FTZ R138, R208, R166.reuse, -R193 ;  /* 0x000000a6d08a7223 */ /* 0x080fe400000108c1 */
[----:B------:R-:W-:Y:S02]  /*af20*/  FMUL.FTZ R166, R59, R166 ;  /* 0x000000a63ba67220 */ /* 0x000fe40000410000 */
[----:B------:R-:W-:-:S02]  /*af30*/  FADD.FTZ R109, R112, R109 ;  /* 0x0000006d706d7221 */ /* 0x000fc40000010000 */
[----:B------:R-:W-:Y:S01]  /*af40*/  FFMA.FTZ R113, R188, R140, -R113 ;  /* 0x0000008cbc717223 */ /* 0x000fe20000010871 */
[----:B------:R1:W-:Y:S01]  /*af50*/  STS [R141.X4+0x215c], R166 ;  /* 0x00215ca68d007388 */ /* 0x0003e20000004800 */
[----:B------:R-:W-:Y:S02]  /*af60*/  FADD.FTZ R114, RZ, R114 ;  /* 0x00000072ff727221 */ /* 0x000fe40000010000 */
[----:B------:R-:W-:Y:S02]  /*af70*/  FMUL.FTZ R167, R67, R155 ;  /* 0x0000009b43a77220 */ /* 0x000fe40000410000 */
[----:B------:R-:W-:Y:S02]  /*af80*/  FMUL.FTZ R112, R189, R165 ;  /* 0x000000a5bd707220 */ /* 0x000fe40000410000 */
[----:B0-----:R-:W-:Y:S02]  /*af90*/  FMUL.FTZ R180, R69, R172 ;  /* 0x000000ac45b47220 */ /* 0x001fe40000410000 */
[----:B------:R-:W-:-:S02]  /*afa0*/  FADD.FTZ R113, R114, R113 ;  /* 0x0000007172717221 */ /* 0x000fc40000010000 */
[----:B-1----:R-:W-:Y:S02]  /*afb0*/  FMUL.FTZ R166, R69, R156 ;  /* 0x0000009c45a67220 */ /* 0x002fe40000410000 */
[-C--:B------:R-:W-:Y:S02]  /*afc0*/  FFMA.FTZ R112, R190, R167.reuse, R112 ;  /* 0x000000a7be707223 */ /* 0x080fe40000010070 */
[----:B------:R-:W-:Y:S02]  /*afd0*/  FMUL.FTZ R128, R70, R180 ;  /* 0x000000b446807220 */ /* 0x000fe40000410000 */
[----:B------:R-:W-:Y:S02]  /*afe0*/  FMUL.FTZ R114, R189, R167 ;  /* 0x000000a7bd727220 */ /* 0x000fe40000410000 */
[----:B------:R-:W-:Y:S02]  /*aff0*/  FMUL.FTZ R133, R133, R176 ;  /* 0x000000b085857220 */ /* 0x000fe40000410000 */
[----:B------:R-:W-:-:S02]  /*b000*/  FADD.FTZ R109, R109, R112 ;  /* 0x000000706d6d7221 */ /* 0x000fc40000010000 */
[----:B------:R-:W-:Y:S02]  /*b010*/  FFMA.FTZ R128, R191, R166, R128 ;  /* 0x000000a6bf807223 */ /* 0x000fe40000010080 */
[----:B------:R-:W-:Y:S02]  /*b020*/  FFMA.FTZ R114, R190, R165, -R114 ;  /* 0x000000a5be727223 */ /* 0x000fe40000010872 */
[----:B------:R-:W-:Y:S02]  /*b030*/  FFMA.FTZ R134, R134, R137, R133 ;  /* 0x0000008986867223 */ /* 0x000fe40000010085 */
[----:B------:R-:W-:Y:S02]  /*b040*/  FMUL.FTZ R133, R71, R104 ;  /* 0x0000006847857220 */ /* 0x000fe40000410000 */
[----:B------:R-:W-:Y:S02]  /*b050*/  FADD.FTZ R128, R109, R128 ;  /* 0x000000806d807221 */ /* 0x000fe40000010000 */
[----:B------:R-:W-:-:S02]  /*b060*/  FADD.FTZ R113, R113, R114 ;  /* 0x0000007271717221 */ /* 0x000fc40000010000 */
[----:B------:R-:W-:Y:S02]  /*b070*/  FMUL.FTZ R109, R70, R166 ;  /* 0x000000a6466d7220 */ /* 0x000fe40000410000 */
[----:B------:R-:W-:Y:S02]  /*b080*/  FMUL.FTZ R171, R71, R157 ;  /* 0x0000009d47ab7220 */ /* 0x000fe40000410000 */
[----:B------:R-:W-:Y:S02]  /*b090*/  FMUL.FTZ R114, R110, R133 ;  /* 0x000000856e727220 */ /* 0x000fe40000410000 */
[----:B------:R-:W-:Y:S02]  /*b0a0*/  FFMA.FTZ R112, R191, R180, -R109 ;  /* 0x000000b4bf707223 */ /* 0x000fe4000001086d */
[----:B------:R-:W-:Y:S02]  /*b0b0*/  FFMA.FTZ R109, R194, R171, R114 ;  /* 0x000000abc26d7223 */ /* 0x000fe40000010072 */
[----:B------:R-:W-:-:S02]  /*b0c0*/  FMUL.FTZ R173, R111, R174 ;  /* 0x000000ae6fad7220 */ /* 0x000fc40000410000 */
[----:B------:R-:W-:Y:S02]  /*b0d0*/  FADD.FTZ R128, R128, R109 ;  /* 0x0000006d80807221 */ /* 0x000fe40000010000 */
[----:B------:R-:W-:Y:S02]  /*b0e0*/  FMUL.FTZ R109, R110, R171 ;  /* 0x000000ab6e6d7220 */ /* 0x000fe40000410000 */
[----:B------:R-:W-:Y:S02]  /*b0f0*/  FADD.FTZ R112, R113, R112 ;  /* 0x0000007071707221 */ /* 0x000fe40000010000 */
[----:B------:R-:W-:Y:S02]  /*b100*/  FFMA.FTZ R109, R194, R133, -R109 ;  /* 0x00000085c26d7223 */ /* 0x000fe4000001086d */
[----:B------:R-:W-:Y:S02]  /*b110*/  FMUL.FTZ R175, R111, R158 ;  /* 0x0000009e6faf7220 */ /* 0x000fe40000410000 */
[----:B------:R-:W-:-:S02]  /*b120*/  FMUL.FTZ R113, R120, R173 ;  /* 0x000000ad78717220 */ /* 0x000fc40000410000 */
[C---:B------:R-:W-:Y:S02]  /*b130*/  FMUL.FTZ R177, R121.reuse, R136 ;  /* 0x0000008879b17220 */ /* 0x040fe40000410000 */
[----:B------:R-:W-:Y:S02]  /*b140*/  FADD.FTZ R109, R112, R109 ;  /* 0x0000006d706d7221 */ /* 0x000fe40000010000 */
[-C--:B------:R-:W-:Y:S02]  /*b150*/  FFMA.FTZ R113, R196, R175.reuse, R113 ;  /* 0x000000afc4717223 */ /* 0x080fe40000010071 */
[----:B------:R-:W-:Y:S02]  /*b160*/  FMUL.FTZ R112, R120, R175 ;  /* 0x000000af78707220 */ /* 0x000fe40000410000 */
[----:B------:R-:W-:Y:S02]  /*b170*/  FMUL.FTZ R179, R121, R159 ;  /* 0x0000009f79b37220 */ /* 0x000fe40000410000 */
[----:B------:R-:W-:-:S02]  /*b180*/  FMUL.FTZ R114, R186, R177 ;  /* 0x000000b1ba727220 */ /* 0x000fc40000410000 */
[----:B------:R-:W-:Y:S02]  /*b190*/  FADD.FTZ R113, R128, R113 ;  /* 0x0000007180717221 */ /* 0x000fe40000010000 */
[----:B------:R-:W-:Y:S02]  /*b1a0*/  FFMA.FTZ R112, R196, R173, -R112 ;  /* 0x000000adc4707223 */ /* 0x000fe40000010870 */
[----:B------:R-:W-:Y:S02]  /*b1b0*/  FFMA.FTZ R210, R210, R181, -R195 ;  /* 0x000000b5d2d27223 */ /* 0x000fe400000108c3 */
[----:B------:R-:W-:Y:S02]  /*b1c0*/  FFMA.FTZ R114, R198, R179, R114 ;  /* 0x000000b3c6727223 */ /* 0x000fe40000010072 */
[----:B------:R-:W-:Y:S02]  /*b1d0*/  FMUL.FTZ R128, R176, UR43 ;  /* 0x0000002bb0807c20 */ /* 0x000fe40008410000 */
[----:B------:R-:W-:-:S02]  /*b1e0*/  FMUL.FTZ R181, R168, R176 ;  /* 0x000000b0a8b57220 */ /* 0x000fc40000410000 */
[----:B------:R-:W-:Y:S02]  /*b1f0*/  FADD.FTZ R112, R109, R112 ;  /* 0x000000706d707221 */ /* 0x000fe40000010000 */
[----:B------:R-:W-:Y:S02]  /*b200*/  FADD.FTZ R114, R113, R114 ;  /* 0x0000007271727221 */ /* 0x000fe40000010000 */
[----:B------:R-:W-:Y:S02]  /*b210*/  FFMA.FTZ R109, R137, UR44, R128 ;  /* 0x0000002c896d7c23 */ /* 0x000fe40008010080 */
[----:B------:R-:W-:Y:S02]  /*b220*/  FFMA.FTZ R214, R214, R183, -R207 ;  /* 0x000000b7d6d67223 */ /* 0x000fe400000108cf */
[----:B------:R-:W-:Y:S02]  /*b230*/  FMUL.FTZ R193, R168, R137 ;  /* 0x00000089a8c17220 */ /* 0x000fe40000410000 */
[----:B------:R-:W-:-:S02]  /*b240*/  FMUL.FTZ R113, R186, R179 ;  /* 0x000000b3ba717220 */ /* 0x000fc40000410000 */
[----:B------:R-:W-:Y:S02]  /*b250*/  FMUL.FTZ R128, R62, R181 ;  /* 0x000000b53e807220 */ /* 0x000fe40000410000 */
[----:B------:R-:W-:Y:S02]  /*b260*/  FMUL.FTZ R183, R137, UR43 ;  /* 0x0000002b89b77c20 */ /* 0x000fe40008410000 */
[----:B------:R-:W-:Y:S02]  /*b270*/  FFMA.FTZ R164, R212, R182, -R199 ;  /* 0x000000b6d4a47223 */ /* 0x000fe400000108c7 */
[----:B------:R-:W-:Y:S02]  /*b280*/  FFMA.FTZ R113, R198, R177, -R113 ;  /* 0x000000b1c6717223 */ /* 0x000fe40000010871 */
[----:B------:R-:W-:Y:S02]  /*b290*/  FFMA.FTZ R137, R200, R193, R128 ;  /* 0x000000c1c8897223 */ /* 0x000fe40000010080 */
[----:B------:R-:W-:-:S02]  /*b2a0*/  FMUL.FTZ R199, R152, R143 ;  /* 0x0000008f98c77220 */ /* 0x000fc40000410000 */
[----:B------:R-:W-:Y:S02]  /*b2b0*/  FFMA.FTZ R183, R176, UR44, -R183 ;  /* 0x0000002cb0b77c23 */ /* 0x000fe400080108b7 */
[----:B------:R-:W-:Y:S02]  /*b2c0*/  FFMA.FTZ R240, R3, -R211, R240 ;  /* 0x800000d303f07223 */ /* 0x000fe400000100f0 */
[----:B------:R-:W-:Y:S02]  /*b2d0*/  FADD.FTZ R176, R112, R113 ;  /* 0x0000007170b07221 */ /* 0x000fe40000010000 */
[----:B------:R-:W-:Y:S02]  /*b2e0*/  FADD.FTZ R137, R114, R137 ;  /* 0x0000008972897221 */ /* 0x000fe40000010000 */
[----:B------:R-:W-:Y:S02]  /*b2f0*/  FMUL.FTZ R128, R73, R199 ;  /* 0x000000c749807220 */ /* 0x000fe40000410000 */
[----:B------:R-:W-:-:S02]  /*b300*/  FMUL.FTZ R113, R143, UR43 ;  /* 0x0000002b8f717c20 */ /* 0x000fc40008410000 */
[C---:B------:R-:W-:Y:S01]  /*b310*/  FMUL.FTZ R114, R62.reuse, R183 ;  /* 0x000000b73e727220 */ /* 0x040fe20000410000 */
[----:B------:R0:W-:Y:S01]  /*b320*/  STS [R141.X4+0x2148], R128 ;  /* 0x002148808d007388 */ /* 0x0001e20000004800 */
[----:B------:R-:W-:Y:S02]  /*b330*/  FMUL.FTZ R62, R62, R193 ;  /* 0x000000c13e3e7220 */ /* 0x000fe40000410000 */
[----:B------:R-:W-:Y:S02]  /*b340*/  FFMA.FTZ R213, R2, -R213, R240 ;  /* 0x800000d502d57223 */ /* 0x000fe400000100f0 */
[C---:B------:R-:W-:Y:S02]  /*b350*/  FMUL.FTZ R112, R178.reuse, UR43 ;  /* 0x0000002bb2707c20 */ /* 0x040fe40008410000 */
[----:B------:R-:W-:Y:S02]  /*b360*/  FFMA.FTZ R195, R178, UR44, -R113 ;  /* 0x0000002cb2c37c23 */ /* 0x000fe40008010871 */
[----:B------:R-:W-:-:S02]  /*b370*/  FMUL.FTZ R203, R152, R178 ;  /* 0x000000b298cb7220 */ /* 0x000fc40000410000 */
[----:B------:R-:W-:Y:S02]  /*b380*/  FMUL.FTZ R240, R74, R129 ;  /* 0x000000814af07220 */ /* 0x000fe40000410000 */
[----:B------:R-:W-:Y:S02]  /*b390*/  FFMA.FTZ R129, R200, R181, -R62 ;  /* 0x000000b5c8817223 */ /* 0x000fe4000001083e */
[----:B0-----:R-:W-:Y:S01]  /*b3a0*/  FMUL.FTZ R128, R117, R60 ;  /* 0x0000003c75807220 */ /* 0x001fe20000410000 */
[----:B------:R-:W-:Y:S01]  /*b3b0*/  STS [R141.X4+0x2144], R240 ;  /* 0x002144f08d007388 */ /* 0x000fe20000004800 */
[----:B------:R-:W-:Y:S02]  /*b3c0*/  FMUL.FTZ R182, R57, R182 ;  /* 0x000000b639b67220 */ /* 0x000fe40000410000 */
[----:B------:R-:W-:Y:S02]  /*b3d0*/  FFMA.FTZ R113, R143, UR44, R112 ;  /* 0x0000002c8f717c23 */ /* 0x000fe40008010070 */
[C---:B------:R-:W-:Y:S01]  /*b3e0*/  FMUL.FTZ R112, R184.reuse, R195 ;  /* 0x000000c3b8707220 */ /* 0x040fe20000410000 */
[----:B------:R0:W-:Y:S01]  /*b3f0*/  STS [R141.X4+0x216c], R182 ;  /* 0x00216cb68d007388 */ /* 0x0001e20000004800 */
[----:B------:R-:W-:-:S02]  /*b400*/  FMUL.FTZ R143, R184, R203 ;  /* 0x000000cbb88f7220 */ /* 0x000fc40000410000 */
[-C--:B------:R-:W-:Y:S02]  /*b410*/  FMUL.FTZ R184, R184, R199.reuse ;  /* 0x000000c7b8b87220 */ /* 0x080fe40000410000 */
[----:B------:R-:W-:Y:S02]  /*b420*/  FMUL.FTZ R60, R55, R128 ;  /* 0x00000080373c7220 */ /* 0x000fe40000410000 */
[----:B------:R-:W-:Y:S02]  /*b430*/  FADD.FTZ R176, R176, R129 ;  /* 0x00000081b0b07221 */ /* 0x000fe40000010000 */
[----:B------:R-:W-:Y:S01]  /*b440*/  FFMA.FTZ R143, R204, R199, R143 ;  /* 0x000000c7cc8f7223 */ /* 0x000fe2000001008f */
[----:B------:R1:W-:Y:S01]  /*b450*/  STS [R141.X4+0x2178], R60 ;  /* 0x0021783c8d007388 */ /* 0x0003e20000004800 */
[----:B0-----:R-:W-:Y:S02]  /*b460*/  FMUL.FTZ R182, R72, R105 ;  /* 0x0000006948b67220 */ /* 0x001fe40000410000 */
[----:B------:R-:W-:-:S02]  /*b470*/  FADD.FTZ R144, R137, R144 ;  /* 0x0000009089907221 */ /* 0x000fc40000010000 */
[----:B------:R-:W-:Y:S01]  /*b480*/  FFMA.FTZ R105, R204, R203, -R184 ;  /* 0x000000cbcc697223 */ /* 0x000fe200000108b8 */
[----:B------:R0:W-:Y:S01]  /*b490*/  STS [R141.X4+0x2154], R182 ;  /* 0x002154b68d007388 */ /* 0x0001e20000004800 */
[----:B------:R-:W-:Y:S02]  /*b4a0*/  FMUL.FTZ R62, R77, R175 ;  /* 0x000000af4d3e7220 */ /* 0x000fe40000410000 */
[----:B------:R-:W-:Y:S02]  /*b4b0*/  FADD.FTZ R176, R176, R163 ;  /* 0x000000a3b0b07221 */ /* 0x000fe40000010000 */
[----:B------:R-:W-:Y:S01]  /*b4c0*/  FMUL.FTZ R132, R73, R203 ;  /* 0x000000cb49847220 */ /* 0x000fe20000410000 */
[----:B------:R2:W-:Y:S01]  /*b4d0*/  STS [R141.X4+0x2128], R62 ;  /* 0x0021283e8d007388 */ /* 0x0005e20000004800 */
[----:B-1----:R-:W-:Y:S02]  /*b4e0*/  FMUL.FTZ R60, R80, R167 ;  /* 0x000000a7503c7220 */ /* 0x002fe40000410000 */
[----:B------:R-:W-:Y:S01]  /*b4f0*/  FADD.FTZ R143, R144, R143 ;  /* 0x0000008f908f7221 */ /* 0x000fe20000010000 */
[----:B------:R1:W-:Y:S01]  /*b500*/  STS [R141.X4+0x214c], R132 ;  /* 0x00214c848d007388 */ /* 0x0003e20000004800 */
[----:B------:R-:W-:Y:S01]  /*b510*/  FADD.FTZ R176, R176, R105 ;  /* 0x00000069b0b07221 */ /* 0x000fe20000010000 */
[----:B------:R-:W-:Y:S01]  /*b520*/  MOV R105, UR34 ;  /* 0x0000002200697c02 */ /* 0x000fe20008000f00 */
[----:B------:R-:W-:Y:S01]  /*b530*/  FMUL.FTZ R184, R74, R161 ;  /* 0x000000a14ab87220 */ /* 0x000fe20000410000 */
[----:B------:R3:W-:Y:S01]  /*b540*/  STS [R141.X4+0x2110], R60 ;  /* 0x0021103c8d007388 */ /* 0x0007e20000004800 */
[----:B------:R-:W-:Y:S01]  /*b550*/  FMUL.FTZ R178, R75, R193 ;  /* 0x000000c14bb27220 */ /* 0x000fe20000410000 */
[----:B------:R-:W-:Y:S01]  /*b560*/  LEA R144, R105, -R86, 0x1 ;  /* 0x8000005669907211 */ /* 0x000fe200078e08ff */
[----:B0-----:R-:W-:Y:S01]  /*b570*/  FMUL.FTZ R182, R75, R181 ;  /* 0x000000b54bb67220 */ /* 0x001fe20000410000 */
[----:B------:R0:W-:Y:S01]  /*b580*/  STS [R141.X4+0x2140], R184 ;  /* 0x002140b88d007388 */ /* 0x0001e20000004800 */
[----:B--2---:R-:W-:Y:S01]  /*b590*/  FMUL.FTZ R62, R80, R165 ;  /* 0x000000a5503e7220 */ /* 0x004fe20000410000 */
[----:B------:R-:W-:Y:S01]  /*b5a0*/  ISETP.GE.AND P0, PT, R144, 0x1, PT ;  /* 0x000000019000780c */ /* 0x000fe20003f06270 */
[----:B------:R-:W-:Y:S01]  /*b5b0*/  FADD.FTZ R108, R143, R108 ;  /* 0x0000006c8f6c7221 */ /* 0x000fe20000010000 */
[----:B------:R2:W-:Y:S01]  /*b5c0*/  STS [R141.X4+0x2138], R178 ;  /* 0x002138b28d007388 */ /* 0x0005e20000004800 */
[----:B-1----:R-:W-:-:S02]  /*b5d0*/  FMUL.FTZ R132, R117, R61 ;  /* 0x0000003d75847220 */ /* 0x002fc40000410000 */
[----:B---3--:R-:W-:Y:S01]  /*b5e0*/  FMUL.FTZ R60, R82, R131 ;  /* 0x00000083523c7220 */ /* 0x008fe20000410000 */
[----:B------:R1:W-:Y:S01]  /*b5f0*/  STS [R141.X4+0x213c], R182 ;  /* 0x00213cb68d007388 */ /* 0x0003e20000004800 */
[----:B------:R-:W-:Y:S02]  /*b600*/  FADD.FTZ R108, R108, R125 ;  /* 0x0000007d6c6c7221 */ /* 0x000fe40000010000 */
[----:B------:R-:W-:Y:S01]  /*b610*/  FMUL.FTZ R242, R55, R132 ;  /* 0x0000008437f27220 */ /* 0x000fe20000410000 */
[----:B------:R3:W-:Y:S01]  /*b620*/  STS [R141.X4+0x2114], R62 ;  /* 0x0021143e8d007388 */ /* 0x0007e20000004800 */
[C---:B------:R-:W-:Y:S02]  /*b630*/  FMUL.FTZ R192, R76.reuse, R179 ;  /* 0x000000b34cc07220 */ /* 0x040fe40000410000 */
[----:B------:R-:W-:Y:S01]  /*b640*/  FMUL.FTZ R240, R76, R177 ;  /* 0x000000b14cf07220 */ /* 0x000fe20000410000 */
[----:B------:R4:W-:Y:S01]  /*b650*/  STS [R141.X4+0x2100], R60 ;  /* 0x0021003c8d007388 */ /* 0x0009e20000004800 */
[----:B0-----:R-:W-:-:S02]  /*b660*/  FMUL.FTZ R184, R77, R173 ;  /* 0x000000ad4db87220 */ /* 0x001fc40000410000 */
[C---:B--2---:R-:W-:Y:S01]  /*b670*/  FMUL.FTZ R178, R78.reuse, R171 ;  /* 0x000000ab4eb27220 */ /* 0x044fe20000410000 */
[----:B------:R-:W-:Y:S01]  /*b680*/  STS [R141.X4+0x217c], R242 ;  /* 0x00217cf28d007388 */ /* 0x000fe20000004800 */
[----:B-1----:R-:W-:Y:S02]  /*b690*/  FMUL.FTZ R182, R78, R133 ;  /* 0x000000854eb67220 */ /* 0x002fe40000410000 */
[C---:B------:R-:W-:Y:S01]  /*b6a0*/  FMUL.FTZ R166, R79.reuse, R166 ;  /* 0x000000a64fa67220 */ /* 0x040fe20000410000 */
[----:B------:R-:W-:Y:S01]  /*b6b0*/  STS [R141.X4+0x2130], R192 ;  /* 0x002130c08d007388 */ /* 0x000fe20000004800 */
[----:B------:R-:W-:Y:S02]  /*b6c0*/  FMUL.FTZ R180, R79, R180 ;  /* 0x000000b44fb47220 */ /* 0x000fe40000410000 */
[C---:B------:R-:W-:Y:S01]  /*b6d0*/  FMUL.FTZ R160, R81.reuse, R160 ;  /* 0x000000a051a07220 */ /* 0x040fe20000410000 */
[----:B------:R-:W-:Y:S01]  /*b6e0*/  STS [R141.X4+0x2134], R240 ;  /* 0x002134f08d007388 */ /* 0x000fe20000004800 */
[----:B------:R-:W-:-:S02]  /*b6f0*/  FMUL.FTZ R140, R81, R140 ;  /* 0x0000008c518c7220 */ /* 0x000fc40000410000 */
[----:B---3--:R-:W-:Y:S01]  /*b700*/  FMUL.FTZ R62, R82, R63 ;  /* 0x0000003f523e7220 */ /* 0x008fe20000410000 */
[----:B------:R-:W-:Y:S01]  /*b710*/  STS [R141.X4+0x212c], R184 ;  /* 0x00212cb88d007388 */ /* 0x000fe20000004800 */
[----:B------:R-:W-:Y:S02]  /*b720*/  FMUL.FTZ R61, R158, UR43 ;  /* 0x0000002b9e3d7c20 */ /* 0x000fe40008410000 */
[----:B----4-:R-:W-:Y:S01]  /*b730*/  FMUL.FTZ R60, R104, UR43 ;  /* 0x0000002b683c7c20 */ /* 0x010fe20008410000 */
[----:B------:R-:W-:Y:S01]  /*b740*/  STS [R141.X4+0x2120], R178 ;  /* 0x002120b28d007388 */ /* 0x000fe20000004800 */
[----:B------:R-:W-:Y:S02]  /*b750*/  FADD.FTZ R127, R176, R127 ;  /* 0x0000007fb07f7221 */ /* 0x000fe40000010000 */
[----:B------:R-:W-:Y:S01]  /*b760*/  FADD.FTZ R135, R108, R135 ;  /* 0x000000876c877221 */ /* 0x000fe20000010000 */
[----:B------:R-:W-:Y:S01]  /*b770*/  STS [R141.X4+0x2124], R182 ;  /* 0x002124b68d007388 */ /* 0x000fe20000004800 */
[----:B------:R-:W-:-:S02]  /*b780*/  FFMA.FTZ R131, R157, UR44, R60 ;  /* 0x0000002c9d837c23 */ /* 0x000fc4000801003c */
[----:B------:R-:W-:Y:S01]  /*b790*/  FADD.FTZ R127, R127, R138 ;  /* 0x0000008a7f7f7221 */ /* 0x000fe20000010000 */
[----:B------:R-:W-:Y:S01]  /*b7a0*/  STS [R141.X4+0x2118], R166 ;  /* 0x002118a68d007388 */ /* 0x000fe20000004800 */
[----:B------:R-:W-:Y:S02]  /*b7b0*/  FADD.FTZ R135, R135, R162 ;  /* 0x000000a287877221 */ /* 0x000fe40000010000 */
[----:B------:R-:W-:Y:S01]  /*b7c0*/  FMUL.FTZ R108, R136, UR43 ;  /* 0x0000002b886c7c20 */ /* 0x000fe20008410000 */
[----:B------:R-:W-:Y:S01]  /*b7d0*/  STS [R141.X4+0x211c], R180 ;  /* 0x00211cb48d007388 */ /* 0x000fe20000004800 */
[----:B------:R-:W-:Y:S02]  /*b7e0*/  FMUL.FTZ R60, R106, UR43 ;  /* 0x0000002b6a3c7c20 */ /* 0x000fe40008410000 */
[----:B------:R-:W-:Y:S01]  /*b7f0*/  FADD.FTZ R127, R127, R210 ;  /* 0x000000d27f7f7221 */ /* 0x000fe20000010000 */
[----:B------:R0:W-:Y:S01]  /*b800*/  STS [R141.X4+0x2108], R160 ;  /* 0x002108a08d007388 */ /* 0x0001e20000004800 */
[----:B------:R-:W-:-:S02]  /*b810*/  FFMA.FTZ R161, R159, UR44, R108 ;  /* 0x0000002c9fa17c23 */ /* 0x000fc4000801006c */
[----:B------:R-:W-:Y:S01]  /*b820*/  FFMA.FTZ R129, R155, UR44, R60 ;  /* 0x0000002c9b817c23 */ /* 0x000fe2000801003c */
[----:B------:R-:W-:Y:S01]  /*b830*/  STS [R141.X4+0x210c], R140 ;  /* 0x00210c8c8d007388 */ /* 0x000fe20000004800 */
[----:B------:R-:W-:Y:S02]  /*b840*/  FMUL.FTZ R143, R159, UR43 ;  /* 0x0000002b9f8f7c20 */ /* 0x000fe40008410000 */
[----:B------:R-:W-:Y:S01]  /*b850*/  FMUL.FTZ R137, R174, UR43 ;  /* 0x0000002bae897c20 */ /* 0x000fe20008410000 */
[----:B------:R1:W-:Y:S01]  /*b860*/  STS [R141.X4+0x2104], R62 ;  /* 0x0021043e8d007388 */ /* 0x0003e20000004800 */
[----:B------:R-:W-:Y:S02]  /*b870*/  FMUL.FTZ R133, R156, UR43 ;  /* 0x0000002b9c857c20 */ /* 0x000fe40008410000 */
[----:B0-----:R-:W-:Y:S02]  /*b880*/  FADD.FTZ R160, R135, R142 ;  /* 0x0000008e87a07221 */ /* 0x001fe40000010000 */
[----:B------:R-:W-:-:S02]  /*b890*/  FMUL.FTZ R135, R157, UR43 ;  /* 0x0000002b9d877c20 */ /* 0x000fc40008410000 */
[----:B------:R-:W-:Y:S02]  /*b8a0*/  FMUL.FTZ R63, R172, UR43 ;  /* 0x0000002bac3f7c20 */ /* 0x000fe40008410000 */
[----:B------:R-:W-:Y:S02]  /*b8b0*/  FMUL.FTZ R125, R170, UR43 ;  /* 0x0000002baa7d7c20 */ /* 0x000fe40008410000 */
[----:B-1----:R-:W-:Y:S02]  /*b8c0*/  FFMA.FTZ R141, R174, UR44, -R61 ;  /* 0x0000002cae8d7c23 */ /* 0x002fe4000801083d */
[----:B------:R-:W-:Y:S02]  /*b8d0*/  FMUL.FTZ R61, R155, UR43 ;  /* 0x0000002b9b3d7c20 */ /* 0x000fe40008410000 */
[----:B------:R-:W-:Y:S02]  /*b8e0*/  FMUL.FTZ R60, R153, UR43 ;  /* 0x0000002b993c7c20 */ /* 0x000fe40008410000 */
[----:B------:R-:W-:-:S02]  /*b8f0*/  FFMA.FTZ R140, R106, UR44, -R61 ;  /* 0x0000002c6a8c7c23 */ /* 0x000fc4000801083d */
[----:B------:R-:W-:Y:S02]  /*b900*/  FMUL.FTZ R61, R154, UR43 ;  /* 0x0000002b9a3d7c20 */ /* 0x000fe40008410000 */
[----:B------:R-:W-:Y:S02]  /*b910*/  FMUL.FTZ R108, R169, UR43 ;  /* 0x0000002ba96c7c20 */ /* 0x000fe40008410000 */
[----:B------:R-:W-:Y:S02]  /*b920*/  FADD.FTZ R163, R127, R164 ;  /* 0x000000a47fa37221 */ /* 0x000fe40000010000 */
[----:B------:R-:W-:Y:S02]  /*b930*/  FFMA.FTZ R34, R205, R118, R34 ;  /* 0x00000076cd227223 */ /* 0x000fe40000010022 */
[----:B------:R-:W-:Y:S02]  /*b940*/  FFMA.FTZ R143, R136, UR44, -R143 ;  /* 0x0000002c888f7c23 */ /* 0x000fe4000801088f */
[----:B------:R-:W-:-:S02]  /*b950*/  FFMA.FTZ R137, R158, UR44, R137 ;  /* 0x0000002c9e897c23 */ /* 0x000fc40008010089 */
        /* <DEDUP_REMOVED lines=41> */
.L_x_5132:
[----:B------:R-:W-:Y:S05]  /*bbf0*/  BSYNC B0 ;  /* 0x0000000000007941 */ /* 0x000fea0003800000 */
.L_x_5131:
[----:B------:R-:W-:Y:S01]  /*bc00*/  FMUL.FTZ R61, R201, R132 ;  /* 0x00000084c93d7220 */ /* 0x000fe20000410000 */
[----:B------:R-:W-:Y:S01]  /*bc10*/  ULDC.64 UR34, c[0x0][0x298] ;  /* 0x0000a60000227ab9 */ /* 0x000fe20000000a00 */
[----:B------:R-:W-:Y:S01]  /*bc20*/  FFMA.FTZ R33, R117, R146, R33 ;  /* 0x0000009275217223 */ /* 0x000fe20000010021 */
[----:B------:R-:W-:Y:S01]  /*bc30*/  USHF.R.U32.HI UR36, URZ, 0x1, UR35 ;  /* 0x000000013f247899 */ /* 0x000fe20008011623 */
[----:B0-----:R-:W-:Y:S01]  /*bc40*/  FFMA.FTZ R63, R197, R128, R61 ;  /* 0x00000080c53f7223 */ /* 0x001fe2000001003d */
[----:B------:R-:W-:Y:S01]  /*bc50*/  USHF.R.U64 UR34, UR34, 0x1, UR35 ;  /* 0x0000000122227899 */ /* 0x000fe20008001223 */
[----:B------:R-:W-:Y:S01]  /*bc60*/  FFMA.FTZ R117, R55, R146, R116 ;  /* 0x0000009237757223 */ /* 0x000fe20000010074 */
[----:B------:R-:W-:Y:S01]  /*bc70*/  UIMAD UR39, UR36, UR12, URZ ;  /* 0x0000000c242772a4 */ /* 0x000fe2000f8e023f */
[----:B------:R-:W-:Y:S01]  /*bc80*/  FADD.FTZ R116, R160, R63 ;  /* 0x0000003fa0747221 */ /* 0x000fe20000010000 */
[----:B------:R-:W-:Y:S01]  /*bc90*/  IADD3 R63, R86, 0x40, RZ ;  /* 0x00000040563f7810 */ /* 0x000fe20007ffe0ff */
[----:B------:R-:W-:Y:S01]  /*bca0*/  UIMAD.WIDE.U32 UR36, UR34, UR12, URZ ;  /* 0x0000000c222472a5 */ /* 0x000fe2000f8e003f */
[C---:B------:R-:W-:Y:S01]  /*bcb0*/  FMUL.FTZ R60, R0.reuse, R215 ;  /* 0x000000d7003c7220 */ /* 0x040fe20000410000 */
[----:B------:R-:W-:Y:S01]  /*bcc0*/  UIMAD UR39, UR13, UR34, UR39 ;  /* 0x000000220d2772a4 */ /* 0x000fe2000f8e0227 */
[----:B------:R-:W-:Y:S01]  /*bcd0*/  LEA.HI.SX32 R63, R63, R86, 0x1b ;  /* 0x000000563f3f7211 */ /* 0x000fe200078fdaff */
[----:B------:R-:W-:Y:S01]  /*bce0*/  ULDC UR42, c[0x0][0x174] ;  /* 0x00005d00002a7ab9 */ /* 0x000fe20000000800 */
[----:B------:R-:W-:Y:S01]  /*bcf0*/  FADD.FTZ R213, R213, -R60 ;  /* 0x8000003cd5d57221 */ /* 0x000fe20000010000 */
[----:B------:R-:W-:Y:S01]  /*bd00*/  ULDC.64 UR34, c[0x0][0x2a0] ;  /* 0x0000a80000227ab9 */ /* 0x000fe20000000a00 */
[----:B------:R-:W-:Y:S01]  /*bd10*/  FMUL.FTZ R201, R201, R128 ;  /* 0x00000080c9c97220 */ /* 0x000fe20000410000 */
[----:B------:R-:W-:Y:S01]  /*bd20*/  UIADD3 UR37, UR37, UR39, URZ ;  /* 0x0000002725257290 */ /* 0x000fe2000fffe03f */
[----:B------:R-:W0:Y:S01]  /*bd30*/  LDS R63, [R63.X4+0x2200] ;  /* 0x002200003f3f7984 */ /* 0x000e220000004800 */
[----:B------:R-:W-:Y:S01]  /*bd40*/  UIMAD UR39, UR15, UR34, URZ ;  /* 0x000000220f2772a4 */ /* 0x000fe2000f8e023f */
[----:B------:R-:W-:Y:S01]  /*bd50*/  FADD.FTZ R128, R163, R214 ;  /* 0x000000d6a3807221 */ /* 0x000fe20000010000 */
[----:B------:R-:W-:Y:S01]  /*bd60*/  UIMAD.WIDE.U32 UR36, UR14, UR34, UR36 ;  /* 0x000000220e2472a5 */ /* 0x000fe2000f8e0024 */
[----:B------:R-:W-:Y:S01]  /*bd70*/  FMUL.FTZ R216, R0, R216 ;  /* 0x000000d800d87220 */ /* 0x000fe20000410000 */
[----:B------:R-:W-:Y:S01]  /*bd80*/  UIMAD UR39, UR14, UR35, UR39 ;  /* 0x000000230e2772a4 */ /* 0x000fe2000f8e0227 */
[----:B------:R-:W-:Y:S01]  /*bd90*/  FFMA.FTZ R201, R197, R132, -R201 ;  /* 0x00000084c5c97223 */ /* 0x000fe200000108c9 */
[----:B------:R-:W-:Y:S01]  /*bda0*/  IADD3 R163, R86, 0x80, RZ ;  /* 0x0000008056a37810 */ /* 0x000fe20007ffe0ff */
[----:B------:R-:W-:Y:S01]  /*bdb0*/  ULDC.64 UR34, c[0x0][0x318] ;  /* 0x0000c60000227ab9 */ /* 0x000fe20000000a00 */
[----:B------:R-:W-:Y:S01]  /*bdc0*/  BSSY B0, `(.L_x_5133) ;  /* 0x000001b000007945 */ /* 0x000fe20003800000 */
        /* <DEDUP_REMOVED lines=26> */
.L_x_5134:
[----:B0-----:R-:W-:Y:S05]  /*bf70*/  BSYNC B0 ;  /* 0x0000000000007941 */ /* 0x001fea0003800000 */
.L_x_5133:
[----:B------:R-:W0:Y:S01]  /*bf80*/  LDS R163, [R163.X4+0x2300] ;  /* 0x00230000a3a37984 */ /* 0x000e220000004800 */
[----:B------:R-:W-:Y:S01]  /*bf90*/  BSSY B0, `(.L_x_5135) ;  /* 0x0000004000007945 */ /* 0x000fe20003800000 */
[----:B------:R-:W-:Y:S01]  /*bfa0*/  LEA.HI.SX32 R165, R165, R86, 0x1b ;  /* 0x00000056a5a57211 */ /* 0x000fe200078fdaff */
[----:B------:R-:W-:Y:S05]  /*bfb0*/  @!P1 BRA `(.L_x_5136) ;  /* 0x0000001000009947 */ /* 0x000fea0003800000 */
[----:B0-----:R0:W-:Y:S02]  /*bfc0*/  RED.E.ADD.F32.FTZ.RN.STRONG.GPU [R60.64+-0x1e00], R163 ;  /* 0xffe200a33c00798e */ /* 0x0011e4000c10e7a0 */
.L_x_5136:
[----:B------:R-:W-:Y:S05]  /*bfd0*/  BSYNC B0 ;  /* 0x0000000000007941 */ /* 0x000fea0003800000 */
.L_x_5135:
[----:B------:R-:W1:Y:S01]  /*bfe0*/  LDS R165, [R165.X4+0x2400] ;  /* 0x00240000a5a57984 */ /* 0x000e620000004800 */
[----:B------:R-:W-:Y:S01]  /*bff0*/  BSSY B0, `(.L_x_5137) ;  /* 0x0000005000007945 */ /* 0x000fe20003800000 */
[C---:B------:R-:W-:Y:S02]  /*c000*/  IADD3 R63, R86.reuse, 0x100, RZ ;  /* 0x00000100563f7810 */ /* 0x040fe40007ffe0ff */
[----:B0-----:R-:W-:Y:S01]  /*c010*/  IADD3 R163, R86, 0x140, RZ ;  /* 0x0000014056a37810 */ /* 0x001fe20007ffe0ff */
[----:B------:R-:W-:Y:S05]  /*c020*/  @!P2 BRA `(.L_x_5138) ;  /* 0x000000100000a947 */ /* 0x000fea0003800000 */
[----:B-1----:R0:W-:Y:S02]  /*c030*/  RED.E.ADD.F32.FTZ.RN.STRONG.GPU [R60.64+-0x1d00], R165 ;  /* 0xffe300a53c00798e */ /* 0x0021e4000c10e7a0 */
.L_x_5138:
[----:B------:R-:W-:Y:S05]  /*c040*/  BSYNC B0 ;  /* 0x0000000000007941 */ /* 0x000fea0003800000 */
.L_x_5137:
[----:B------:R-:W-:Y:S01]  /*c050*/  LEA.HI.SX32 R63, R63, R86, 0x1b ;  /* 0x000000563f3f7211 */ /* 0x000fe200078fdaff */
[----:B------:R-:W-:Y:S01]  /*c060*/  BSSY B0, `(.L_x_5139) ;  /* 0x000000d000007945 */ /* 0x000fe20003800000 */
[----:B------:R-:W-:-:S02]  /*c070*/  ISETP.GE.AND P6, PT, R144, 0x101, PT ;  /* 0x000001019000780c */ /* 0x000fc40003fc6270 */
[----:B01----:R-:W-:Y:S02]  /*c080*/  IADD3 R165, R86, 0x180, RZ ;  /* 0x0000018056a57810 */ /* 0x003fe40007ffe0ff */
        /* <DEDUP_REMOVED lines=10> */
.L_x_5140:
[----:B------:R-:W-:Y:S05]  /*c130*/  BSYNC B0 ;  /* 0x0000000000007941 */ /* 0x000fea0003800000 */
.L_x_5139:
[----:B------:R-:W1:Y:S01]  /*c140*/  LDS R163, [R163.X4+0x2600] ;  /* 0x00260000a3a37984 */ /* 0x000e620000004800 */
[----:B------:R-:W-:Y:S01]  /*c150*/  BSSY B0, `(.L_x_5141) ;  /* 0x0000005000007945 */ /* 0x000fe20003800000 */
[----:B0-----:R-:W-:Y:S02]  /*c160*/  IADD3 R63, R86, 0x1c0, RZ ;  /* 0x000001c0563f7810 */ /* 0x001fe40007ffe0ff */
[----:B------:R-:W-:Y:S01]  /*c170*/  LEA.HI.SX32 R165, R165, R86, 0x1b ;  /* 0x00000056a5a57211 */ /* 0x000fe200078fdaff */
[----:B------:R-:W-:Y:S05]  /*c180*/  @!P0 BRA `(.L_x_5142) ;  /* 0x0000001000008947 */ /* 0x000fea0003800000 */
[----:B-1----:R0:W-:Y:S02]  /*c190*/  RED.E.ADD.F32.FTZ.RN.STRONG.GPU [R60.64+-0x1b00], R163 ;  /* 0xffe500a33c00798e */ /* 0x0021e4000c10e7a0 */
.L_x_5142:
[----:B------:R-:W-:Y:S05]  /*c1a0*/  BSYNC B0 ;  /* 0x0000000000007941 */ /* 0x000fea0003800000 */
.L_x_5141:
[----:B------:R-:W2:Y:S01]  /*c1b0*/  LDS R165, [R165.X4+0x2700] ;  /* 0x00270000a5a57984 */ /* 0x000ea20000004800 */
[----:B------:R-:W-:Y:S01]  /*c1c0*/  BSSY B0, `(.L_x_5143) ;  /* 0x0000005000007945 */ /* 0x000fe20003800000 */
[----:B------:R-:W-:-:S02]  /*c1d0*/  IADD3 R167, R86, 0x200, RZ ;  /* 0x0000020056a77810 */ /* 0x000fc40007ffe0ff */
[----:B------:R-:W-:Y:S01]  /*c1e0*/  LEA.HI.SX32 R63, R63, R86, 0x1b ;  /* 0x000000563f3f7211 */ /* 0x000fe200078fdaff */
[----:B------:R-:W-:Y:S05]  /*c1f0*/  @!P1 BRA `(.L_x_5144) ;  /* 0x0000001000009947 */ /* 0x000fea0003800000 */
[----:B--2---:R2:W-:Y:S02]  /*c200*/  RED.E.ADD.F32.FTZ.RN.STRONG.GPU [R60.64+-0x1a00], R165 ;  /* 0xffe600a53c00798e */ /* 0x0045e4000c10e7a0 */
.L_x_5144:
[----:B------:R-:W-:Y:S05]  /*c210*/  BSYNC B0 ;  /* 0x0000000000007941 */ /* 0x000fea0003800000 */
.L_x_5143:
[----:B------:R-:W3:Y:S01]  /*c220*/  LDS R63, [R63.X4+0x2800] ;  /* 0x002800003f3f7984 */ /* 0x000ee20000004800 */
[----:B------:R-:W-:Y:S01]  /*c230*/  BSSY B0, `(.L_x_5145) ;  /* 0x0000005000007945 */ /* 0x000fe20003800000 */
[----:B01----:R-:W-:Y:S02]  /*c240*/  IADD3 R163, R86, 0x240, RZ ;  /* 0x0000024056a37810 */ /* 0x003fe40007ffe0ff */
[----:B------:R-:W-:Y:S01]  /*c250*/  LEA.HI.SX32 R62, R167, R86, 0x1b ;  /* 0x00000056a73e7211 */ /* 0x000fe200078fdaff */
[----:B------:R-:W-:Y:S05]  /*c260*/  @!P2 BRA `(.L_x_5146) ;  /* 0x000000100000a947 */ /* 0x000fea0003800000 */
[----:B---3--:R0:W-:Y:S02]  /*c270*/  RED.E.ADD.F32.FTZ.RN.STRONG.GPU [R60.64+-0x1900], R63 ;  /* 0xffe7003f3c00798e */ /* 0x0081e4000c10e7a0 */
.L_x_5146:
[----:B------:R-:W-:Y:S05]  /*c280*/  BSYNC B0 ;  /* 0x0000000000007941 */ /* 0x000fea0003800000 */
.L_x_5145:
[----:B0--3--:R0:W1:Y:S01]  /*c290*/  LDS R63, [R62.X4+0x2900] ;  /* 0x002900003e3f7984 */ /* 0x0090620000004800 */
[----:B------:R-:W-:Y:S01]  /*c2a0*/  BSSY B0, `(.L_x_5147) ;  /* 0x0000005000007945 */ /* 0x000fe20003800000 */
[----:B--2---:R-:W-:Y:S02]  /*c2b0*/  IADD3 R165, R86, 0x280, RZ ;  /* 0x0000028056a57810 */ /* 0x004fe40007ffe0ff */
[----:B------:R-:W-:Y:S01]  /*c2c0*/  LEA.HI.SX32 R163, R163, R86, 0x1b ;  /* 0x00000056a3a37211 */ /* 0x000fe200078fdaff */
[----:B------:R-:W-:Y:S05]  /*c2d0*/  @!P3 BRA `(.L_x_5148) ;  /* 0x000000100000b947 */ /* 0x000fea0003800000 */
[----:B-1----:R1:W-:Y:S02]  /*c2e0*/  RED.E.ADD.F32.FTZ.RN.STRONG.GPU [R60.64+-0x1800], R63 ;  /* 0xffe8003f3c00798e */ /* 0x0023e4000c10e7a0 */
.L_x_5148:
[----:B------:R-:W-:Y:S05]  /*c2f0*/  BSYNC B0 ;  /* 0x0000000000007941 */ /* 0x000fea0003800000 */
.L_x_5147:
[----:B------:R-:W2:Y:S01]  /*c300*/  LDS R163, [R163.X4+0x2a00] ;  /* 0x002a0000a3a37984 */ /* 0x000ea20000004800 */
[----:B------:R-:W-:Y:S01]  /*c310*/  BSSY B0, `(.L_x_5149) ;  /* 0x0000004000007945 */ /* 0x000fe20003800000 */
[----:B------:R-:W-:Y:S01]  /*c320*/  LEA.HI.SX32 R165, R165, R86, 0x1b ;  /* 0x00000056a5a57211 */ /* 0x000fe200078fdaff */
[----:B------:R-:W-:Y:S05]  /*c330*/  @!P4 BRA `(.L_x_5150) ;  /* 0x000000100000c947 */ /* 0x000fea0003800000 */
[----:B--2---:R2:W-:Y:S02]  /*c340*/  RED.E.ADD.F32.FTZ.RN.STRONG.GPU [R60.64+-0x1700], R163 ;  /* 0xffe900a33c00798e */ /* 0x0045e4000c10e7a0 */
.L_x_5150:
[----:B------:R-:W-:Y:S05]  /*c350*/  BSYNC B0 ;  /* 0x0000000000007941 */ /* 0x000fea0003800000 */
.L_x_5149:
[----:B------:R-:W3:Y:S01]  /*c360*/  LDS R165, [R165.X4+0x2b00] ;  /* 0x002b0000a5a57984 */ /* 0x000ee20000004800 */
[----:B------:R-:W-:Y:S01]  /*c370*/  BSSY B0, `(.L_x_5151) ;  /* 0x0000005000007945 */ /* 0x000fe20003800000 */
[----:B-1----:R-:W-:-:S02]  /*c380*/  IADD3 R63, R86, 0x2c0, RZ ;  /* 0x000002c0563f7810 */ /* 0x002fc40007ffe0ff */
[----:B--2---:R-:W-:Y:S01]  /*c390*/  IADD3 R163, R86, 0x300, RZ ;  /* 0x0000030056a37810 */ /* 0x004fe20007ffe0ff */
[----:B------:R-:W-:Y:S05]  /*c3a0*/  @!P5 BRA `(.L_x_5152) ;  /* 0x000000100000d947 */ /* 0x000fea0003800000 */
[----:B---3--:R1:W-:Y:S02]  /*c3b0*/  RED.E.ADD.F32.FTZ.RN.STRONG.GPU [R60.64+-0x1600], R165 ;  /* 0xffea00a53c00798e */ /* 0x0083e4000c10e7a0 */
.L_x_5152:
[----:B------:R-:W-:Y:S05]  /*c3c0*/  BSYNC B0 ;  /* 0x0000000000007941 */ /* 0x000fea0003800000 */
.L_x_5151:
        /* <DEDUP_REMOVED lines=14> */
.L_x_5154:
[----:B------:R-:W-:Y:S05]  /*c4b0*/  BSYNC B0 ;  /* 0x0000000000007941 */ /* 0x000fea0003800000 */
.L_x_5153:
[----:B------:R-:W2:Y:S01]  /*c4c0*/  LDS R163, [R163.X4+0x2d00] ;  /* 0x002d0000a3a37984 */ /* 0x000ea20000004800 */
[----:B------:R-:W-:Y:S01]  /*c4d0*/  BSSY B0, `(.L_x_5155) ;  /* 0x0000005000007945 */ /* 0x000fe20003800000 */
[----:B-1----:R-:W-:-:S02]  /*c4e0*/  IADD3 R63, R86, 0x380, RZ ;  /* 0x00000380563f7810 */ /* 0x002fc40007ffe0ff */
[----:B------:R-:W-:Y:S01]  /*c4f0*/  LEA.HI.SX32 R165, R165, R86, 0x1b ;  /* 0x00000056a5a57211 */ /* 0x000fe200078fdaff */
[----:B------:R-:W-:Y:S05]  /*c500*/  @!P0 BRA `(.L_x_5156) ;  /* 0x0000001000008947 */ /* 0x000fea0003800000 */
[----:B--2---:R1:W-:Y:S02]  /*c510*/  RED.E.ADD.F32.FTZ.RN.STRONG.GPU [R60.64+-0x1400], R163 ;  /* 0xffec00a33c00798e */ /* 0x0043e4000c10e7a0 */
.L_x_5156:
[----:B------:R-:W-:Y:S05]  /*c520*/  BSYNC B0 ;  /* 0x0000000000007941 */ /* 0x000fea0003800000 */
.L_x_5155:
[----:B------:R-:W3:Y:S01]  /*c530*/  LDS R165, [R165.X4+0x2e00] ;  /* 0x002e0000a5a57984 */ /* 0x000ee20000004800 */
[----:B------:R-:W-:Y:S01]  /*c540*/  BSSY B0, `(.L_x_5157) ;  /* 0x0000005000007945 */ /* 0x000fe20003800000 */
[----:B-12---:R-:W-:Y:S02]  /*c550*/  IADD3 R163, R86, 0x3c0, RZ ;  /* 0x000003c056a37810 */ /* 0x006fe40007ffe0ff */
[----:B------:R-:W-:Y:S01]  /*c560*/  LEA.HI.SX32 R63, R63, R86, 0x1b ;  /* 0x000000563f3f7211 */ /* 0x000fe200078fdaff */
[----:B------:R-:W-:Y:S05]  /*c570*/  @!P1 BRA `(.L_x_5158) ;  /* 0x0000001000009947 */ /* 0x000fea0003800000 */
[----:B---3--:R1:W-:Y:S02]  /*c580*/  RED.E.ADD.F32.FTZ.RN.STRONG.GPU [R60.64+-0x1300], R165 ;  /* 0xffed00a53c00798e */ /* 0x0083e4000c10e7a0 */
.L_x_5158:
[----:B------:R-:W-:Y:S05]  /*c590*/  BSYNC B0 ;  /* 0x0000000000007941 */ /* 0x000fea0003800000 */
.L_x_5157:
[----:B------:R-:W2:Y:S01]  /*c5a0*/  LDS R63, [R63.X4+0x2f00] ;  /* 0x002f00003f3f7984 */ /* 0x000ea20000004800 */
[----:B------:R-:W-:Y:S01]  /*c5b0*/  BSSY B0, `(.L_x_5159) ;  /* 0x0000005000007945 */ /* 0x000fe20003800000 */
[----:B-1-3--:R-:W-:Y:S02]  /*c5c0*/  IADD3 R165, R86, 0x400, RZ ;  /* 0x0000040056a57810 */ /* 0x00afe40007ffe0ff */
[----:B------:R-:W-:Y:S01]  /*c5d0*/  LEA.HI.SX32 R163, R163, R86, 0x1b ;  /* 0x00000056a3a37211 */ /* 0x000fe200078fdaff */
[----:B------:R-:W-:Y:S05]  /*c5e0*/  @!P2 BRA `(.L_x_5160) ;  /* 0x000000100000a947 */ /* 0x000fea0003800000 */
[----:B--2---:R1:W-:Y:S02]  /*c5f0*/  RED.E.ADD.F32.FTZ.RN.STRONG.GPU [R60.64+-0x1200], R63 ;  /* 0xffee003f3c00798e */ /* 0x0043e4000c10e7a0 */
.L_x_5160:
[----:B------:R-:W-:Y:S05]  /*c600*/  BSYNC B0 ;  /* 0x0000000000007941 */ /* 0x000fea0003800000 */
.L_x_5159:
[----:B------:R-:W3:Y:S01]  /*c610*/  LDS R163, [R163.X4+0x3000] ;  /* 0x00300000a3a37984 */ /* 0x000ee20000004800 */
[----:B------:R-:W-:Y:S01]  /*c620*/  BSSY B0, `(.L_x_5161) ;  /* 0x0000005000007945 */ /* 0x000fe20003800000 */
[----:B-12---:R-:W-:-:S02]  /*c630*/  IADD3 R63, R86, 0x440, RZ ;  /* 0x00000440563f7810 */ /* 0x006fc40007ffe0ff */
[----:B------:R-:W-:Y:S01]  /*c640*/  LEA.HI.SX32 R165, R165, R86, 0x1b ;  /* 0x00000056a5a57211 */ /* 0x000fe200078fdaff */
[----:B------:R-:W-:Y:S05]  /*c650*/  @!P3 BRA `(.L_x_5162) ;  /* 0x000000100000b947 */ /* 0x000fea0003800000 */
[----:B---3--:R1:W-:Y:S02]  /*c660*/  RED.E.ADD.F32.FTZ.RN.STRONG.GPU [R60.64+-0x1100], R163 ;  /* 0xffef00a33c00798e */ /* 0x0083e4000c10e7a0 */
.L_x_5162:
[----:B------:R-:W-:Y:S05]  /*c670*/  BSYNC B0 ;  /* 0x0000000000007941 */ /* 0x000fea0003800000 */
.L_x_5161:
[----:B------:R-:W2:Y:S01]  /*c680*/  LDS R165, [R165.X4+0x3100] ;  /* 0x00310000a5a57984 */ /* 0x000ea20000004800 */
[----:B------:R-:W-:Y:S01]  /*c690*/  BSSY B0, `(.L_x_5163) ;  /* 0x0000004000007945 */ /* 0x000fe20003800000 */
[----:B------:R-:W-:Y:S01]  /*c6a0*/  LEA.HI.SX32 R63, R63, R86, 0x1b ;  /* 0x000000563f3f7211 */ /* 0x000fe200078fdaff */
[----:B------:R-:W-:Y:S05]  /*c6b0*/  @!P4 BRA `(.L_x_5164) ;  /* 0x000000100000c947 */ /* 0x000fea0003800000 */
[----:B--2---:R2:W-:Y:S02]  /*c6c0*/  RED.E.ADD.F32.FTZ.RN.STRONG.GPU [R60.64+-0x1000], R165 ;  /* 0xfff000a53c00798e */ /* 0x0045e4000c10e7a0 */
.L_x_5164:
[----:B------:R-:W-:Y:S05]  /*c6d0*/  BSYNC B0 ;  /* 0x0000000000007941 */ /* 0x000fea0003800000 */
.L_x_5163:
[----:B------:R-:W4:Y:S01]  /*c6e0*/  LDS R63, [R63.X4+0x3200] ;  /* 0x003200003f3f7984 */ /* 0x000f220000004800 */
[----:B------:R-:W-:Y:S01]  /*c6f0*/  BSSY B0, `(.L_x_5165) ;  /* 0x0000005000007945 */ /* 0x000fe20003800000 */
[C---:B-1-3--:R-:W-:Y:S02]  /*c700*/  IADD3 R163, R86.reuse, 0x480, RZ ;  /* 0x0000048056a37810 */ /* 0x04afe40007ffe0ff */
[----:B--2---:R-:W-:Y:S01]  /*c710*/  IADD3 R165, R86, 0x4c0, RZ ;  /* 0x000004c056a57810 */ /* 0x004fe20007ffe0ff */
[----:B------:R-:W-:Y:S05]  /*c720*/  @!P5 BRA `(.L_x_5166) ;  /* 0x000000100000d947 */ /* 0x000fea0003800000 */
[----:B----4-:R1:W-:Y:S02]  /*c730*/  RED.E.ADD.F32.FTZ.RN.STRONG.GPU [R60.64+-0xf00], R63 ;  /* 0xfff1003f3c00798e */ /* 0x0103e4000c10e7a0 */
.L_x_5166:
[----:B------:R-:W-:Y:S05]  /*c740*/  BSYNC B0 ;  /* 0x0000000000007941 */ /* 0x000fea0003800000 */
.L_x_5165:
        /* <DEDUP_REMOVED lines=14> */
.L_x_5168:
[----:B------:R-:W-:Y:S05]  /*c830*/  BSYNC B0 ;  /* 0x0000000000007941 */ /* 0x000fea0003800000 */
.L_x_5167:
[----:B------:R-:W2:Y:S01]  /*c840*/  LDS R165, [R165.X4+0x3400] ;  /* 0x00340000a5a57984 */ /* 0x000ea20000004800 */
[----:B------:R-:W-:Y:S01]  /*c850*/  BSSY B0, `(.L_x_5169) ;  /* 0x0000005000007945 */ /* 0x000fe20003800000 */
[----:B-1----:R-:W-:Y:S02]  /*c860*/  IADD3 R163, R86, 0x540, RZ ;  /* 0x0000054056a37810 */ /* 0x002fe40007ffe0ff */
[----:B------:R-:W-:Y:S01]  /*c870*/  LEA.HI.SX32 R63, R63, R86, 0x1b ;  /* 0x000000563f3f7211 */ /* 0x000fe200078fdaff */
[----:B------:R-:W-:Y:S05]  /*c880*/  @!P0 BRA `(.L_x_5170) ;  /* 0x0000001000008947 */ /* 0x000fea0003800000 */
[----:B--2---:R1:W-:Y:S02]  /*c890*/  RED.E.ADD.F32.FTZ.RN.STRONG.GPU [R60.64+-0xd00], R165 ;  /* 0xfff300a53c00798e */ /* 0x0043e4000c10e7a0 */
.L_x_5170:
[----:B------:R-:W-:Y:S05]  /*c8a0*/  BSYNC B0 ;  /* 0x0000000000007941 */ /* 0x000fea0003800000 */
.L_x_5169:
[----:B------:R-:W3:Y:S01]  /*c8b0*/  LDS R63, [R63.X4+0x3500] ;  /* 0x003500003f3f7984 */ /* 0x000ee20000004800 */
[----:B------:R-:W-:Y:S01]  /*c8c0*/  BSSY B0, `(.L_x_5171) ;  /* 0x0000005000007945 */ /* 0x000fe20003800000 */
[----:B-12---:R-:W-:-:S02]  /*c8d0*/  IADD3 R165, R86, 0x580, RZ ;  /* 0x0000058056a57810 */ /* 0x006fc40007ffe0ff */
[----:B------:R-:W-:Y:S01]  /*c8e0*/  LEA.HI.SX32 R163, R163, R86, 0x1b ;  /* 0x00000056a3a37211 */ /* 0x000fe200078fdaff */
[----:B------:R-:W-:Y:S05]  /*c8f0*/  @!P1 BRA `(.L_x_5172) ;  /* 0x0000001000009947 */ /* 0x000fea0003800000 */
[----:B---3--:R1:W-:Y:S02]  /*c900*/  RED.E.ADD.F32.FTZ.RN.STRONG.GPU [R60.64+-0xc00], R63 ;  /* 0xfff4003f3c00798e */ /* 0x0083e4000c10e7a0 */
.L_x_5172:
[----:B------:R-:W-:Y:S05]  /*c910*/  BSYNC B0 ;  /* 0x0000000000007941 */ /* 0x000fea0003800000 */
.L_x_5171:
[----:B------:R-:W2:Y:S01]  /*c920*/  LDS R163, [R163.X4+0x3600] ;  /* 0x00360000a3a37984 */ /* 0x000ea20000004800 */
[----:B------:R-:W-:Y:S01]  /*c930*/  BSSY B0, `(.L_x_5173) ;  /* 0x0000005000007945 */ /* 0x000fe20003800000 */
[----:B-1-3--:R-:W-:Y:S02]  /*c940*/  IADD3 R63, R86, 0x5c0, RZ ;  /* 0x000005c0563f7810 */ /* 0x00afe40007ffe0ff */
[----:B------:R-:W-:Y:S01]  /*c950*/  LEA.HI.SX32 R165, R165, R86, 0x1b ;  /* 0x00000056a5a57211 */ /* 0x000fe200078fdaff */
[----:B------:R-:W-:Y:S05]  /*c960*/  @!P2 BRA `(.L_x_5174) ;  /* 0x000000100000a947 */ /* 0x000fea0003800000 */
[----:B--2---:R1:W-:Y:S02]  /*c970*/  RED.E.ADD.F32.FTZ.RN.STRONG.GPU [R60.64+-0xb00], R163 ;  /* 0xfff500a33c00798e */ /* 0x0043e4000c10e7a0 */
.L_x_5174:
[----:B------:R-:W-:Y:S05]  /*c980*/  BSYNC B0 ;  /* 0x0000000000007941 */ /* 0x000fea0003800000 */
.L_x_5173:
[----:B------:R-:W3:Y:S01]  /*c990*/  LDS R165, [R165.X4+0x3700] ;  /* 0x00370000a5a57984 */ /* 0x000ee20000004800 */
[----:B------:R-:W-:Y:S01]  /*c9a0*/  BSSY B0, `(.L_x_5175) ;  /* 0x0000005000007945 */ /* 0x000fe20003800000 */
[----:B-12---:R-:W-:Y:S02]  /*c9b0*/  IADD3 R163, R86, 0x600, RZ ;  /* 0x0000060056a37810 */ /* 0x006fe40007ffe0ff */
[----:B------:R-:W-:Y:S01]  /*c9c0*/  LEA.HI.SX32 R63, R63, R86, 0x1b ;  /* 0x000000563f3f7211 */ /* 0x000fe200078fdaff */
[----:B------:R-:W-:Y:S05]  /*c9d0*/  @!P3 BRA `(.L_x_5176) ;  /* 0x000000100000b947 */ /* 0x000fea0003800000 */
[----:B---3--:R1:W-:Y:S02]  /*c9e0*/  RED.E.ADD.F32.FTZ.RN.STRONG.GPU [R60.64+-0xa00], R165 ;  /* 0xfff600a53c00798e */ /* 0x0083e4000c10e7a0 */
.L_x_5176:
[----:B------:R-:W-:Y:S05]  /*c9f0*/  BSYNC B0 ;  /* 0x0000000000007941 */ /* 0x000fea0003800000 */
.L_x_5175:
[----:B------:R-:W2:Y:S01]  /*ca00*/  LDS R63, [R63.X4+0x3800] ;  /* 0x003800003f3f7984 */ /* 0x000ea20000004800 */
[----:B------:R-:W-:Y:S01]  /*ca10*/  BSSY B0, `(.L_x_5177) ;  /* 0x0000004000007945 */ /* 0x000fe20003800000 */
[----:B------:R-:W-:Y:S01]  /*ca20*/  LEA.HI.SX32 R163, R163, R86, 0x1b ;  /* 0x00000056a3a37211 */ /* 0x000fe200078fdaff */
[----:B------:R-:W-:Y:S05]  /*ca30*/  @!P4 BRA `(.L_x_5178) ;  /* 0x000000100000c947 */ /* 0x000fea0003800000 */
[----:B--2---:R2:W-:Y:S02]  /*ca40*/  RED.E.ADD.F32.FTZ.RN.STRONG.GPU [R60.64+-0x900], R63 ;  /* 0xfff7003f3c00798e */ /* 0x0045e4000c10e7a0 */
.L_x_5178:
[----:B------:R-:W-:Y:S05]  /*ca50*/  BSYNC B0 ;  /* 0x0000000000007941 */ /* 0x000fea0003800000 */
.L_x_5177:
[----:B------:R-:W4:Y:S01]  /*ca60*/  LDS R163, [R163.X4+0x3900] ;  /* 0x00390000a3a37984 */ /* 0x000f220000004800 */
[----:B------:R-:W-:Y:S01]  /*ca70*/  BSSY B0, `(.L_x_5179) ;  /* 0x0000005000007945 */ /* 0x000fe20003800000 */
[----:B--2---:R-:W-:-:S02]  /*ca80*/  IADD3 R63, R86, 0x640, RZ ;  /* 0x00000640563f7810 */ /* 0x004fc40007ffe0ff */
[----:B-1-3--:R-:W-:Y:S01]  /*ca90*/  IADD3 R165, R86, 0x680, RZ ;  /* 0x0000068056a57810 */ /* 0x00afe20007ffe0ff */
[----:B------:R-:W-:Y:S05]  /*caa0*/  @!P5 BRA `(.L_x_5180) ;  /* 0x000000100000d947 */ /* 0x000fea0003800000 */
[----:B----4-:R1:W-:Y:S02]  /*cab0*/  RED.E.ADD.F32.FTZ.RN.STRONG.GPU [R60.64+-0x800], R163 ;  /* 0xfff800a33c00798e */ /* 0x0103e4000c10e7a0 */
.L_x_5180:
[----:B------:R-:W-:Y:S05]  /*cac0*/  BSYNC B0 ;  /* 0x0000000000007941 */ /* 0x000fea0003800000 */
.L_x_5179:
        /* <DEDUP_REMOVED lines=14> */
.L_x_5182:
[----:B------:R-:W-:Y:S05]  /*cbb0*/  BSYNC B0 ;  /* 0x0000000000007941 */ /* 0x000fea0003800000 */
.L_x_5181:
[----:B------:R-:W2:Y:S01]  /*cbc0*/  LDS R165, [R165.X4+0x3b00] ;  /* 0x003b0000a5a57984 */ /* 0x000ea20000004800 */
[----:B------:R-:W-:Y:S01]  /*cbd0*/  BSSY B0, `(.L_x_5183) ;  /* 0x0000005000007945 */ /* 0x000fe20003800000 */
[----:B-1----:R-:W-:-:S02]  /*cbe0*/  IADD3 R63, R86, 0x700, RZ ;  /* 0x00000700563f7810 */ /* 0x002fc40007ffe0ff */
[----:B------:R-:W-:Y:S01]  /*cbf0*/  LEA.HI.SX32 R163, R163, R86, 0x1b ;  /* 0x00000056a3a37211 */ /* 0x000fe200078fdaff */
[----:B------:R-:W-:Y:S05]  /*cc00*/  @!P0 BRA `(.L_x_5184) ;  /* 0x0000001000008947 */ /* 0x000fea0003800000 */
[----:B--2---:R1:W-:Y:S02]  /*cc10*/  RED.E.ADD.F32.FTZ.RN.STRONG.GPU [R60.64+-0x600], R165 ;  /* 0xfffa00a53c00798e */ /* 0x0043e4000c10e7a0 */
.L_x_5184:
[----:B------:R-:W-:Y:S05]  /*cc20*/  BSYNC B0 ;  /* 0x0000000000007941 */ /* 0x000fea0003800000 */
.L_x_5183:
[----:B------:R-:W3:Y:S01]  /*cc30*/  LDS R163, [R163.X4+0x3c00] ;  /* 0x003c0000a3a37984 */ /* 0x000ee20000004800 */
[----:B------:R-:W-:Y:S01]  /*cc40*/  BSSY B0, `(.L_x_5185) ;  /* 0x0000005000007945 */ /* 0x000fe20003800000 */
[----:B-12---:R-:W-:Y:S02]  /*cc50*/  IADD3 R165, R86, 0x740, RZ ;  /* 0x0000074056a57810 */ /* 0x006fe40007ffe0ff */
[----:B------:R-:W-:Y:S01]  /*cc60*/  LEA.HI.SX32 R63, R63, R86, 0x1b ;  /* 0x000000563f3f7211 */ /* 0x000fe200078fdaff */
[----:B------:R-:W-:Y:S05]  /*cc70*/  @!P1 BRA `(.L_x_5186) ;  /* 0x0000001000009947 */ /* 0x000fea0003800000 */
[----:B---3--:R1:W-:Y:S02]  /*cc80*/  RED.E.ADD.F32.FTZ.RN.STRONG.GPU [R60.64+-0x500], R163 ;  /* 0xfffb00a33c00798e */ /* 0x0083e4000c10e7a0 */
.L_x_5186:
[----:B------:R-:W-:Y:S05]  /*cc90*/  BSYNC B0 ;  /* 0x0000000000007941 */ /* 0x000fea0003800000 */
.L_x_5185:
[----:B------:R-:W2:Y:S01]  /*cca0*/  LDS R63, [R63.X4+0x3d00] ;  /* 0x003d00003f3f7984 */ /* 0x000ea20000004800 */
[----:B------:R-:W-:Y:S01]  /*ccb0*/  BSSY B0, `(.L_x_5187) ;  /* 0x0000005000007945 */ /* 0x000fe20003800000 */
[----:B-1-3--:R-:W-:Y:S02]  /*ccc0*/  IADD3 R163, R86, 0x780, RZ ;  /* 0x0000078056a37810 */ /* 0x00afe40007ffe0ff */
[----:B------:R-:W-:Y:S01]  /*ccd0*/  LEA.HI.SX32 R165, R165, R86, 0x1b ;  /* 0x00000056a5a57211 */ /* 0x000fe200078fdaff */
[----:B------:R-:W-:Y:S05]  /*cce0*/  @!P2 BRA `(.L_x_5188) ;  /* 0x000000100000a947 */ /* 0x000fea0003800000 */
[----:B--2---:R1:W-:Y:S02]  /*ccf0*/  RED.E.ADD.F32.FTZ.RN.STRONG.GPU [R60.64+-0x400], R63 ;  /* 0xfffc003f3c00798e */ /* 0x0043e4000c10e7a0 */
.L_x_5188:
[----:B------:R-:W-:Y:S05]  /*cd00*/  BSYNC B0 ;  /* 0x0000000000007941 */ /* 0x000fea0003800000 */
.L_x_5187:
[----:B------:R-:W3:Y:S01]  /*cd10*/  LDS R165, [R165.X4+0x3e00] ;  /* 0x003e0000a5a57984 */ /* 0x000ee20000004800 */
[----:B------:R-:W-:Y:S01]  /*cd20*/  BSSY B0, `(.L_x_5189) ;  /* 0x0000005000007945 */ /* 0x000fe20003800000 */
[----:B-12---:R-:W-:-:S02]  /*cd30*/  IADD3 R63, R86, 0x7c0, RZ ;  /* 0x000007c0563f7810 */ /* 0x006fc40007ffe0ff */
[----:B------:R-:W-:Y:S01]  /*cd40*/  LEA.HI.SX32 R163, R163, R86, 0x1b ;  /* 0x00000056a3a37211 */ /* 0x000fe200078fdaff */
[----:B------:R-:W-:Y:S05]  /*cd50*/  @!P3 BRA `(.L_x_5190) ;  /* 0x000000100000b947 */ /* 0x000fea0003800000 */
[----:B---3--:R1:W-:Y:S02]  /*cd60*/  RED.E.ADD.F32.FTZ.RN.STRONG.GPU [R60.64+-0x300], R165 ;  /* 0xfffd00a53c00798e */ /* 0x0083e4000c10e7a0 */
.L_x_5190:
[----:B------:R-:W-:Y:S05]  /*cd70*/  BSYNC B0 ;  /* 0x0000000000007941 */ /* 0x000fea0003800000 */
.L_x_5189:
[----:B------:R-:W2:Y:S01]  /*cd80*/  LDS R163, [R163.X4+0x3f00] ;  /* 0x003f0000a3a37984 */ /* 0x000ea20000004800 */
[----:B------:R-:W-:Y:S01]  /*cd90*/  BSSY B0, `(.L_x_5191) ;  /* 0x0000004000007945 */ /* 0x000fe20003800000 */
[----:B------:R-:W-:Y:S01]  /*cda0*/  LEA.HI.SX32 R63, R63, R86, 0x1b ;  /* 0x000000563f3f7211 */ /* 0x000fe200078fdaff */
[----:B------:R-:W-:Y:S05]  /*cdb0*/  @!P4 BRA `(.L_x_5192) ;  /* 0x000000100000c947 */ /* 0x000fea0003800000 */
[----:B--2---:R2:W-:Y:S02]  /*cdc0*/  RED.E.ADD.F32.FTZ.RN.STRONG.GPU [R60.64+-0x200], R163 ;  /* 0xfffe00a33c00798e */ /* 0x0045e4000c10e7a0 */
.L_x_5192:
[----:B------:R-:W-:Y:S05]  /*cdd0*/  BSYNC B0 ;  /* 0x0000000000007941 */ /* 0x000fea0003800000 */
.L_x_5191:
[----:B------:R-:W4:Y:S01]  /*cde0*/  LDS R63, [R63.X4+0x4000] ;  /* 0x004000003f3f7984 */ /* 0x000f220000004800 */
[----:B------:R-:W-:Y:S01]  /*cdf0*/  BSSY B0, `(.L_x_5193) ;  /* 0x0000003000007945 */ /* 0x000fe20003800000 */
[----:B------:R-:W-:Y:S05]  /*ce00*/  @!P5 BRA `(.L_x_5194) ;  /* 0x000000100000d947 */ /* 0x000fea0003800000 */
[----:B----4-:R4:W-:Y:S02]  /*ce10*/  RED.E.ADD.F32.FTZ.RN.STRONG.GPU [R60.64+-0x100], R63 ;  /* 0xffff003f3c00798e */ /* 0x0109e4000c10e7a0 */
.L_x_5194:
[----:B------:R-:W-:Y:S05]  /*ce20*/  BSYNC B0 ;  /* 0x0000000000007941 */ /* 0x000fea0003800000 */
.L_x_5193:
[----:B------:R-:W5:Y:S01]  /*ce30*/  SHFL.DOWN PT, R132, R128, 0x1, 0x1f ;  /* 0x08201f0080847f89 */ /* 0x000f6200000e0000 */
[----:B------:R-:W-:Y:S01]  /*ce40*/  ISETP.GT.AND P0, PT, R85, 0x1e, PT ;  /* 0x0000001e5500780c */ /* 0x000fe20003f04270 */
[----:B------:R-:W-:Y:S01]  /*ce50*/  FFMA.FTZ R101, R208, R101, R102 ;  /* 0x00000065d0657223 */ /* 0x000fe20000010066 */
[----:B-12-4-:R-:W-:Y:S01]  /*ce60*/  MOV R61, R128 ;  /* 0x00000080003d7202 */ /* 0x016fe20000000f00 */
[----:B---3--:R-:W1:Y:S01]  /*ce70*/  SHFL.DOWN PT, R165, R145, 0x1, 0x1f ;  /* 0x08201f0091a57f89 */ /* 0x008e6200000e0000 */
[----:B0-----:R-:W-:Y:S01]  /*ce80*/  MOV R62, R145 ;  /* 0x00000091003e7202 */ /* 0x001fe20000000f00 */
[----:B------:R-:W-:Y:S01]  /*ce90*/  FFMA.FTZ R101, R59, R126, R101 ;  /* 0x0000007e3b657223 */ /* 0x000fe20000010065 */
[----:B------:R-:W-:Y:S01]  /*cea0*/  MOV R63, R213 ;  /* 0x000000d5003f7202 */ /* 0x000fe20000000f00 */
[----:B------:R-:W0:Y:S01]  /*ceb0*/  SHFL.DOWN PT, R144, R213, 0x1, 0x1f ;  /* 0x08201f00d5907f89 */ /* 0x000e2200000e0000 */
[----:B------:R-:W-:Y:S01]  /*cec0*/  MOV R60, R116 ;  /* 0x00000074003c7202 */ /* 0x000fe20000000f00 */
[----:B------:R-:W-:Y:S01]  /*ced0*/  FFMA.FTZ R112, R204, R113, R112 ;  /* 0x00000071cc707223 */ /* 0x000fe20000010070 */
[----:B------:R-:W-:Y:S01]  /*cee0*/  ISETP.NE.AND P1, PT, R85, RZ, PT ;  /* 0x000000ff5500720c */ /* 0x000fe20003f25270 */
[----:B------:R-:W2:Y:S01]  /*cef0*/  SHFL.DOWN PT, R163, R116, 0x1, 0x1f ;  /* 0x08201f0074a37f89 */ /* 0x000ea200000e0000 */
[----:B------:R-:W-:Y:S01]  /*cf00*/  FADD.FTZ R28, R101, R28 ;  /* 0x0000001c651c7221 */ /* 0x000fe20000010000 */
[----:B------:R-:W-:Y:S01]  /*cf10*/  ISETP.NE.AND P2, PT, R86, RZ, PT ;  /* 0x000000ff5600720c */ /* 0x000fe20003f45270 */
[-C--:B------:R-:W-:Y:S01]  /*cf20*/  FFMA.FTZ R38, R149, R103.reuse, R38 ;  /* 0x0000006795267223 */ /* 0x080fe20000010026 */
[----:B------:R-:W-:Y:S01]  /*cf30*/  BSSY B0, `(.L_x_5195) ;  /* 0x0000085000007945 */ /* 0x000fe20003800000 */
[----:B------:R-:W-:-:S02]  /*cf40*/  FFMA.FTZ R206, R72, R103, R206 ;  /* 0x0000006748ce7223 */ /* 0x000fc400000100ce */
[----:B------:R-:W-:Y:S02]  /*cf50*/  FFMA.FTZ R101, R73, R130, R112 ;  /* 0x0000008249657223 */ /* 0x000fe40000010070 */
[----:B------:R-:W-:Y:S02]  /*cf60*/  FMUL.FTZ R89, R89, R136 ;  /* 0x0000008859597220 */ /* 0x000fe40000410000 */
[----:B------:R-:W-:Y:S02]  /*cf70*/  FMUL.FTZ R143, R186, R143 ;  /* 0x0000008fba8f7220 */ /* 0x000fe40000410000 */
[----:B-----5:R-:W-:Y:S02]  /*cf80*/  @!P0 FADD.FTZ R61, R61, R132 ;  /* 0x000000843d3d8221 */ /* 0x020fe40000010000 */
[----:B------:R-:W-:Y:S02]  /*cf90*/  FFMA.FTZ R89, R90, R159, R89 ;  /* 0x0000009f5a597223 */ /* 0x000fe40000010059 */
[----:B-1----:R-:W-:Y:S01]  /*cfa0*/  @!P0 FADD.FTZ R62, R62, R165 ;  /* 0x000000a53e3e8221 */ /* 0x002fe20000010000 */
[----:B------:R-:W1:Y:S01]  /*cfb0*/  SHFL.DOWN PT, R128, R61, 0x2, 0x1f ;  /* 0x08401f003d807f89 */ /* 0x000e6200000e0000 */
[----:B------:R-:W-:-:S02]  /*cfc0*/  FMUL.FTZ R91, R91, R174 ;  /* 0x000000ae5b5b7220 */ /* 0x000fc40000410000 */
[----:B0-----:R-:W-:Y:S02]  /*cfd0*/  @!P0 FADD.FTZ R63, R63, R144 ;  /* 0x000000903f3f8221 */ /* 0x001fe40000010000 */
[----:B------:R-:W-:Y:S02]  /*cfe0*/  FFMA.FTZ R143, R198, R161, R143 ;  /* 0x000000a1c68f7223 */ /* 0x000fe4000001008f */
[----:B--2---:R-:W-:Y:S01]  /*cff0*/  @!P0 FADD.FTZ R60, R60, R163 ;  /* 0x000000a33c3c8221 */ /* 0x004fe20000010000 */
[----:B------:R-:W0:Y:S01]  /*d000*/  SHFL.DOWN PT, R116, R63, 0x2, 0x1f ;  /* 0x08401f003f747f89 */ /* 0x000e2200000e0000 */
[----:B------:R-:W-:Y:S01]  /*d010*/  ISETP.GT.AND P0, PT, R85, 0x1d, PT ;  /* 0x0000001d5500780c */ /* 0x000fe20003f04270 */
[----:B------:R-:W-:Y:S02]  /*d020*/  FFMA.FTZ R42, R121, R89, R42 ;  /* 0x00000059792a7223 */ /* 0x000fe4000001002a */
[----:B------:R-:W2:Y:S01]  /*d030*/  SHFL.DOWN PT, R163, R62, 0x2, 0x1f ;  /* 0x08401f003ea37f89 */ /* 0x000ea200000e0000 */
[----:B------:R-:W-:-:S02]  /*d040*/  FFMA.FTZ R92, R92, R158, R91 ;  /* 0x0000009e5c5c7223 */ /* 0x000fc4000001005b */
[----:B------:R-:W-:Y:S01]  /*d050*/  FFMA.FTZ R90, R76, R89, R143 ;  /* 0x000000594c5a7223 */ /* 0x000fe2000001008f */
[----:B------:R-:W3:Y:S01]  /*d060*/  SHFL.DOWN PT, R145, R60, 0x2, 0x1f ;  /* 0x08401f003c917f89 */ /* 0x000ee200000e0000 */
[----:B------:R-:W-:Y:S02]  /*d070*/  FMUL.FTZ R93, R93, R104 ;  /* 0x000000685d5d7220 */ /* 0x000fe40000410000 */
[----:B------:R-:W-:Y:S02]  /*d080*/  FMUL.FTZ R141, R120, R141 ;  /* 0x0000008d788d7220 */ /* 0x000fe40000410000 */
[----:B------:R-:W-:Y:S02]  /*d090*/  FMUL.FTZ R135, R110, R135 ;  /* 0x000000876e877220 */ /* 0x000fe40000410000 */
[----:B------:R-:W-:Y:S02]  /*d0a0*/  FMUL.FTZ R95, R95, R172 ;  /* 0x000000ac5f5f7220 */ /* 0x000fe40000410000 */
[----:B-1----:R-:W-:-:S02]  /*d0b0*/  @!P0 FADD.FTZ R61, R61, R128 ;  /* 0x000000803d3d8221 */ /* 0x002fc40000010000 */
[----:B------:R-:W-:Y:S02]  /*d0c0*/  FMUL.FTZ R133, R70, R133 ;  /* 0x0000008546857220 */ /* 0x000fe40000410000 */
[----:B------:R-:W-:Y:S02]  /*d0d0*/  FMUL.FTZ R97, R97, R106 ;  /* 0x0000006a61617220 */ /* 0x000fe40000410000 */
[----:B------:R-:W-:Y:S02]  /*d0e0*/  FMUL.FTZ R140, R189, R140 ;  /* 0x0000008cbd8c7220 */ /* 0x000fe40000410000 */
[----:B0-----:R-:W-:Y:S02]  /*d0f0*/  @!P0 FADD.FTZ R63, R63, R116 ;  /* 0x000000743f3f8221 */ /* 0x001fe40000010000 */
[----:B------:R-:W0:Y:S01]  /*d100*/  SHFL.DOWN PT, R116, R61, 0x4, 0x1f ;  /* 0x08801f003d747f89 */ /* 0x000e2200000e0000 */
[----:B--2---:R-:W-:Y:S02]  /*d110*/  @!P0 FADD.FTZ R62, R62, R163 ;  /* 0x000000a33e3e8221 */ /* 0x004fe40000010000 */
[----:B------:R-:W-:Y:S01]  /*d120*/  FMUL.FTZ R99, R99, R170 ;  /* 0x000000aa63637220 */ /* 0x000fe20000410000 */
[----:B------:R-:W1:Y:S01]  /*d130*/  SHFL.DOWN PT, R128, R63, 0x4, 0x1f ;  /* 0x08801f003f807f89 */ /* 0x000e6200000e0000 */
[----:B---3--:R-:W-:Y:S01]  /*d140*/  @!P0 FADD.FTZ R60, R60, R145 ;  /* 0x000000913c3c8221 */ /* 0x008fe20000010000 */
[----:B------:R-:W-:Y:S01]  /*d150*/  ISETP.GT.AND P0, PT, R85, 0x1b, PT ;  /* 0x0000001b5500780c */ /* 0x000fe20003f04270 */
[----:B------:R-:W-:Y:S01]  /*d160*/  FMUL.FTZ R138, R187, R138 ;  /* 0x0000008abb8a7220 */ /* 0x000fe20000410000 */
[----:B------:R-:W2:Y:S01]  /*d170*/  SHFL.DOWN PT, R163, R62, 0x4, 0x1f ;  /* 0x08801f003ea37f89 */ /* 0x000ea200000e0000 */
[----:B------:R-:W-:-:S02]  /*d180*/  FMUL.FTZ R87, R87, R169 ;  /* 0x000000a957577220 */ /* 0x000fc40000410000 */
[----:B------:R-:W-:Y:S01]  /*d190*/  FMUL.FTZ R127, R66, R127 ;  /* 0x0000007f427f7220 */ /* 0x000fe20000410000 */
[----:B------:R-:W3:Y:S01]  /*d1a0*/  SHFL.DOWN PT, R145, R60, 0x4, 0x1f ;  /* 0x08801f003c917f89 */ /* 0x000ee200000e0000 */
[----:B------:R-:W-:Y:S02]  /*d1b0*/  FFMA.FTZ R119, R212, R119, R139 ;  /* 0x00000077d4777223 */ /* 0x000fe4000001008b */
[----:B------:R-:W-:Y:S02]  /*d1c0*/  FFMA.FTZ R109, R200, R109, R114 ;  /* 0x0000006dc86d7223 */ /* 0x000fe40000010072 */
[----:B------:R-:W-:Y:S02]  /*d1d0*/  FFMA.FTZ R137, R196, R137, R141 ;  /* 0x00000089c4897223 */ /* 0x000fe4000001008d */
[----:B------:R-:W-:Y:S02]  /*d1e0*/  FFMA.FTZ R93, R94, R157, R93 ;  /* 0x0000009d5e5d7223 */ /* 0x000fe4000001005d */
[----:B------:R-:W-:-:S02]  /*d1f0*/  FFMA.FTZ R131, R194, R131, R135 ;  /* 0x00000083c2837223 */ /* 0x000fc40000010087 */
[----:B------:R-:W-:Y:S02]  /*d200*/  FFMA.FTZ R96, R96, R156, R95 ;  /* 0x0000009c60607223 */ /* 0x000fe4000001005f */
        /* <DEDUP_REMOVED lines=41> */
[----:B------:R-:W-:Y:S02]  /*d4a0*/  FADD.FTZ R31, R118, R31 ;  /* 0x0000001f761f7221 */ /* 0x000fe40000010000 */
[----:B--2---:R-:W-:Y:S02]  /*d4b0*/  @!P0 FADD.FTZ R62, R62, R91 ;  /* 0x0000005b3e3e8221 */ /* 0x004fe40000010000 */
[----:B------:R-:W-:Y:S02]  /*d4c0*/  FADD.FTZ R30, R119, R30 ;  /* 0x0000001e771e7221 */ /* 0x000fe40000010000 */
[----:B---3--:R-:W-:-:S02]  /*d4d0*/  @!P0 FADD.FTZ R60, R60, R89 ;  /* 0x000000593c3c8221 */ /* 0x008fc40000010000 */
[----:B------:R-:W-:Y:S02]  /*d4e0*/  FFMA.FTZ R37, R150, R126, R37 ;  /* 0x0000007e96257223 */ /* 0x000fe40000010025 */
[----:B------:R-:W-:Y:S01]  /*d4f0*/  FADD.FTZ R29, R124, R29 ;  /* 0x0000001d7c1d7221 */ /* 0x000fe20000010000 */
[----:B------:R0:W-:Y:S01]  /*d500*/  @!P1 STS.128 [R227.X16+0x4210], R60 ;  /* 0x0042103ce3009388 */ /* 0x0001e2000000cc00 */
[----:B------:R-:W-:Y:S02]  /*d510*/  FFMA.FTZ R39, R152, R130, R39 ;  /* 0x0000008298277223 */ /* 0x000fe40000010027 */
[----:B------:R-:W-:Y:S02]  /*d520*/  FADD.FTZ R27, R206, R27 ;  /* 0x0000001bce1b7221 */ /* 0x000fe40000010000 */
        /* <DEDUP_REMOVED lines=37> */
.L_x_5196:
[----:B0-----:R-:W-:Y:S05]  /*d780*/  BSYNC B0 ;  /* 0x0000000000007941 */ /* 0x001fea0003800000 */
.L_x_5195:
        /* <DEDUP_REMOVED lines=8> */
.L_x_5096:
        /* <DEDUP_REMOVED lines=65> */
.L_x_5199:
[----:B-1----:R-:W-:Y:S05]  /*dc20*/  BSYNC B0 ;  /* 0x0000000000007941 */ /* 0x002fea0003800000 */
.L_x_5198:
        /* <DEDUP_REMOVED lines=164> */
.L_x_5201:
[----:B-1----:R-:W-:Y:S05]  /*e670*/  BSYNC B0 ;  /* 0x0000000000007941 */ /* 0x002fea0003800000 */
.L_x_5200:
        /* <DEDUP_REMOVED lines=61> */
.L_x_5090:
        /* <DEDUP_REMOVED lines=32> */
.L_x_5204:
[----:B------:R-:W-:Y:S05]  /*ec50*/  BSYNC B0 ;  /* 0x0000000000007941 */ /* 0x000fea0003800000 */
.L_x_5203:
        /* <DEDUP_REMOVED lines=31> */
.L_x_5206:
[----:B------:R-:W3:Y:S02]  /*ee50*/  S2R R11, SR_TID.X ;  /* 0x00000000000b7919 */ /* 0x000ee40000002100 */
.L_x_5207:
[----:B------:R-:W-:Y:S05]  /*ee60*/  BSYNC B0 ;  /* 0x0000000000007941 */ /* 0x000fea0003800000 */
.L_x_5205:
        /* <DEDUP_REMOVED lines=12> */
.L_x_5208:
        /* <DEDUP_REMOVED lines=32> */
.L_x_5101:
[----:B------:R-:W-:Y:S01]  /*f130*/  HFMA2.MMA R66, -RZ, RZ, 0, 5.9604644775390625e-08 ;  /* 0x00000001ff427435 */ /* 0x000fe200000001ff */
[----:B------:R-:W-:-:S02]  /*f140*/  MOV R65, R240 ;  /* 0x000000f000417202 */ /* 0x000fc40000000f00 */
[----:B------:R-:W-:Y:S02]  /*f150*/  MOV R245, RZ ;  /* 0x000000ff00f57202 */ /* 0x000fe40000000f00 */
[----:B------:R-:W-:Y:S02]  /*f160*/  MOV R244, 0xffffffff ;  /* 0xffffffff00f47802 */ /* 0x000fe40000000f00 */
[----:B------:R-:W-:Y:S02]  /*f170*/  MOV R64, 0xf190 ;  /* 0x0000f19000407802 */ /* 0x000fe40000000f00 */
[----:B------:R-:W-:Y:S05]  /*f180*/  CALL.REL.NOINC `($__internal_125_$__cuda_sm70_shflsync_up) ;  /* 0x00001e2000007944 */ /* 0x000fea0003c00000 */
[----:B-1----:R-:W-:Y:S01]  /*f190*/  MOV R67, R66 ;  /* 0x0000004200437202 */ /* 0x002fe20000000f00 */
[----:B------:R-:W-:Y:S05]  /*f1a0*/  BRA `(.L_x_5209) ;  /* 0xffff857000007947 */ /* 0x000fea000383ffff */
.L_x_5102:
[----:B------:R-:W-:Y:S01]  /*f1b0*/  HFMA2.MMA R66, -RZ, RZ, 0, 5.9604644775390625e-08 ;  /* 0x00000001ff427435 */ /* 0x000fe200000001ff */
[----:B------:R-:W-:Y:S02]  /*f1c0*/  MOV R65, R68 ;  /* 0x0000004400417202 */ /* 0x000fe40000000f00 */
[----:B------:R-:W-:Y:S02]  /*f1d0*/  MOV R245, RZ ;  /* 0x000000ff00f57202 */ /* 0x000fe40000000f00 */
[----:B------:R-:W-:-:S02]  /*f1e0*/  MOV R244, 0xffffffff ;  /* 0xffffffff00f47802 */ /* 0x000fc40000000f00 */
[----:B------:R-:W-:Y:S02]  /*f1f0*/  MOV R64, 0xf210 ;  /* 0x0000f21000407802 */ /* 0x000fe40000000f00 */
[----:B01----:R-:W-:Y:S05]  /*f200*/  CALL.REL.NOINC `($__internal_125_$__cuda_sm70_shflsync_up) ;  /* 0x00001da000007944 */ /* 0x003fea0003c00000 */
[----:B-1----:R-:W-:Y:S01]  /*f210*/  MOV R69, R66 ;  /* 0x0000004200457202 */ /* 0x002fe20000000f00 */
[----:B------:R-:W-:Y:S01]  /*f220*/  HFMA2.MMA R66, -RZ, RZ, 0, 5.9604644775390625e-08 ;  /* 0x00000001ff427435 */ /* 0x000fe200000001ff */
[----:B------:R-:W-:Y:S02]  /*f230*/  MOV R65, R70 ;  /* 0x0000004600417202 */ /* 0x000fe40000000f00 */
[----:B------:R-:W-:Y:S02]  /*f240*/  MOV R245, RZ ;  /* 0x000000ff00f57202 */ /* 0x000fe40000000f00 */
[----:B------:R-:W-:Y:S02]  /*f250*/  MOV R244, 0xffffffff ;  /* 0xffffffff00f47802 */ /* 0x000fe40000000f00 */
[----:B------:R-:W-:Y:S02]  /*f260*/  MOV R64, 0xf280 ;  /* 0x0000f28000407802 */ /* 0x000fe40000000f00 */
[----:B------:R-:W-:Y:S05]  /*f270*/  CALL.REL.NOINC `($__internal_125_$__cuda_sm70_shflsync_up) ;  /* 0x00001d3000007944 */ /* 0x000fea0003c00000 */
[----:B-1----:R-:W-:Y:S01]  /*f280*/  MOV R71, R66 ;  /* 0x0000004200477202 */ /* 0x002fe20000000f00 */
[----:B------:R-:W-:Y:S01]  /*f290*/  HFMA2.MMA R66, -RZ, RZ, 0, 5.9604644775390625e-08 ;  /* 0x00000001ff427435 */ /* 0x000fe200000001ff */
[----:B------:R-:W-:-:S02]  /*f2a0*/  MOV R65, R241 ;  /* 0x000000f100417202 */ /* 0x000fc40000000f00 */
[----:B------:R-:W-:Y:S02]  /*f2b0*/  MOV R245, RZ ;  /* 0x000000ff00f57202 */ /* 0x000fe40000000f00 */
[----:B------:R-:W-:Y:S02]  /*f2c0*/  MOV R244, 0xffffffff ;  /* 0xffffffff00f47802 */ /* 0x000fe40000000f00 */
[----:B------:R-:W-:Y:S02]  /*f2d0*/  MOV R64, 0xf2f0 ;  /* 0x0000f2f000407802 */ /* 0x000fe40000000f00 */
[----:B------:R-:W-:Y:S05]  /*f2e0*/  CALL.REL.NOINC `($__internal_125_$__cuda_sm70_shflsync_up) ;  /* 0x00001cc000007944 */ /* 0x000fea0003c00000 */
[C---:B------:R-:W-:Y:S01]  /*f2f0*/  FMUL.FTZ R64, R68.reuse, R69 ;  /* 0x0000004544407220 */ /* 0x040fe20000410000 */
[----:B------:R-:W-:Y:S01]  /*f300*/  ISETP.GE.AND P0, PT, R85, 0x1, PT ;  /* 0x000000015500780c */ /* 0x000fe20003f06270 */
[-C--:B------:R-:W-:Y:S01]  /*f310*/  FMUL.FTZ R65, R68, R67.reuse ;  /* 0x0000004344417220 */ /* 0x080fe20000410000 */
[----:B------:R-:W-:Y:S01]  /*f320*/  MOV R245, RZ ;  /* 0x000000ff00f57202 */ /* 0x000fe20000000f00 */
[C---:B------:R-:W-:Y:S01]  /*f330*/  FFMA.FTZ R67, R240.reuse, R67, -R64 ;  /* 0x00000043f0437223 */ /* 0x040fe20000010840 */
[----:B------:R-:W-:Y:S01]  /*f340*/  MOV R244, 0xffffffff ;  /* 0xffffffff00f47802 */ /* 0x000fe20000000f00 */
[----:B------:R-:W-:-:S02]  /*f350*/  FFMA.FTZ R65, R240, R69, R65 ;  /* 0x00000045f0417223 */ /* 0x000fc40000010041 */
[CC--:B-1----:R-:W-:Y:S02]  /*f360*/  FMUL.FTZ R64, R68.reuse, R66.reuse ;  /* 0x0000004244407220 */ /* 0x0c2fe40000410000 */
[C---:B------:R-:W-:Y:S01]  /*f370*/  FMUL.FTZ R69, R68.reuse, R71 ;  /* 0x0000004744457220 */ /* 0x040fe20000410000 */
[----:B------:R-:W-:Y:S01]  /*f380*/  FSEL R68, R68, R65, !P0 ;  /* 0x0000004144447208 */ /* 0x000fe20004000000 */
[C---:B------:R-:W-:Y:S02]  /*f390*/  FFMA.FTZ R64, R240.reuse, R71, -R64 ;  /* 0x00000047f0407223 */ /* 0x040fe40000010840 */
        /* <DEDUP_REMOVED lines=8> */
[----:B------:R-:W-:Y:S02]  /*f420*/  MOV R64, 0xf440 ;  /* 0x0000f44000407802 */ /* 0x000fe40000000f00 */
[----:B------:R-:W-:Y:S05]  /*f430*/  CALL.REL.NOINC `($__internal_125_$__cuda_sm70_shflsync_up) ;  /* 0x00001b7000007944 */ /* 0x000fea0003c00000 */
[----:B-1----:R-:W-:Y:S01]  /*f440*/  MOV R67, R66 ;  /* 0x0000004200437202 */ /* 0x002fe20000000f00 */
[----:B------:R-:W-:Y:S01]  /*f450*/  HFMA2.MMA R66, -RZ, RZ, 0, 1.1920928955078125e-07 ;  /* 0x00000002ff427435 */ /* 0x000fe200000001ff */
[----:B------:R-:W-:Y:S02]  /*f460*/  MOV R65, R68 ;  /* 0x0000004400417202 */ /* 0x000fe40000000f00 */
[----:B------:R-:W-:Y:S02]  /*f470*/  MOV R245, RZ ;  /* 0x000000ff00f57202 */ /* 0x000fe40000000f00 */
[----:B------:R-:W-:-:S02]  /*f480*/  MOV R244, 0xffffffff ;  /* 0xffffffff00f47802 */ /* 0x000fc40000000f00 */
[----:B------:R-:W-:Y:S02]  /*f490*/  MOV R64, 0xf4b0 ;  /* 0x0000f4b000407802 */ /* 0x000fe40000000f00 */
[----:B------:R-:W-:Y:S05]  /*f4a0*/  CALL.REL.NOINC `($__internal_125_$__cuda_sm70_shflsync_up) ;  /* 0x00001b0000007944 */ /* 0x000fea0003c00000 */
[----:B-1----:R-:W-:Y:S01]  /*f4b0*/  MOV R69, R66 ;  /* 0x0000004200457202 */ /* 0x002fe20000000f00 */
[----:B------:R-:W-:Y:S01]  /*f4c0*/  HFMA2.MMA R66, -RZ, RZ, 0, 1.1920928955078125e-07 ;  /* 0x00000002ff427435 */ /* 0x000fe200000001ff */
[----:B------:R-:W-:Y:S02]  /*f4d0*/  MOV R65, R70 ;  /* 0x0000004600417202 */ /* 0x000fe40000000f00 */
[----:B------:R-:W-:Y:S02]  /*f4e0*/  MOV R245, RZ ;  /* 0x000000ff00f57202 */ /* 0x000fe40000000f00 */
[----:B------:R-:W-:Y:S02]  /*f4f0*/  MOV R244, 0xffffffff ;  /* 0xffffffff00f47802 */ /* 0x000fe40000000f00 */
[----:B------:R-:W-:Y:S02]  /*f500*/  MOV R64, 0xf520 ;  /* 0x0000f52000407802 */ /* 0x000fe40000000f00 */
[----:B------:R-:W-:Y:S05]  /*f510*/  CALL.REL.NOINC `($__internal_125_$__cuda_sm70_shflsync_up) ;  /* 0x00001a9000007944 */ /* 0x000fea0003c00000 */
[----:B-1----:R-:W-:Y:S01]  /*f520*/  MOV R71, R66 ;  /* 0x0000004200477202 */ /* 0x002fe20000000f00 */
[----:B------:R-:W-:Y:S01]  /*f530*/  HFMA2.MMA R66, -RZ, RZ, 0, 1.1920928955078125e-07 ;  /* 0x00000002ff427435 */ /* 0x000fe200000001ff */
[----:B------:R-:W-:-:S02]  /*f540*/  MOV R65, R241 ;  /* 0x000000f100417202 */ /* 0x000fc40000000f00 */
[----:B------:R-:W-:Y:S02]  /*f550*/  MOV R245, RZ ;  /* 0x000000ff00f57202 */ /* 0x000fe40000000f00 */
[----:B------:R-:W-:Y:S02]  /*f560*/  MOV R244, 0xffffffff ;  /* 0xffffffff00f47802 */ /* 0x000fe40000000f00 */
[----:B------:R-:W-:Y:S02]  /*f570*/  MOV R64, 0xf590 ;  /* 0x0000f59000407802 */ /* 0x000fe40000000f00 */
[----:B------:R-:W-:Y:S05]  /*f580*/  CALL.REL.NOINC `($__internal_125_$__cuda_sm70_shflsync_up) ;  /* 0x00001a2000007944 */ /* 0x000fea0003c00000 */
        /* <DEDUP_REMOVED lines=13> */
[----:B------:R-:W-:Y:S01]  /*f660*/  HFMA2.MMA R66, -RZ, RZ, 0, 2.384185791015625e-07 ;  /* 0x00000004ff427435 */ /* 0x000fe200000001ff */
[----:B------:R-:W-:Y:S01]  /*f670*/  @P0 FADD.FTZ R241, R241, R65 ;  /* 0x00000041f1f10221 */ /* 0x000fe20000010000 */
[----:B------:R-:W-:-:S02]  /*f680*/  MOV R71, R70 ;  /* 0x0000004600477202 */ /* 0x000fc40000000f00 */
[----:B------:R-:W-:Y:S02]  /*f690*/  MOV R65, R240 ;  /* 0x000000f000417202 */ /* 0x000fe40000000f00 */
[----:B------:R-:W-:Y:S02]  /*f6a0*/  MOV R70, R241 ;  /* 0x000000f100467202 */ /* 0x000fe40000000f00 */
[----:B------:R-:W-:Y:S02]  /*f6b0*/  MOV R64, 0xf6d0 ;  /* 0x0000f6d000407802 */ /* 0x000fe40000000f00 */
[----:B------:R-:W-:Y:S05]  /*f6c0*/  CALL.REL.NOINC `($__internal_125_$__cuda_sm70_shflsync_up) ;  /* 0x000018e000007944 */ /* 0x000fea0003c00000 */
[----:B-1----:R-:W-:Y:S01]  /*f6d0*/  MOV R67, R66 ;  /* 0x0000004200437202 */ /* 0x002fe20000000f00 */
[----:B------:R-:W-:Y:S01]  /*f6e0*/  HFMA2.MMA R66, -RZ, RZ, 0, 2.384185791015625e-07 ;  /* 0x00000004ff427435 */ /* 0x000fe200000001ff */
[----:B------:R-:W-:Y:S02]  /*f6f0*/  MOV R65, R68 ;  /* 0x0000004400417202 */ /* 0x000fe40000000f00 */
[----:B------:R-:W-:Y:S02]  /*f700*/  MOV R245, RZ ;  /* 0x000000ff00f57202 */ /* 0x000fe40000000f00 */
[----:B------:R-:W-:-:S02]  /*f710*/  MOV R244, 0xffffffff ;  /* 0xffffffff00f47802 */ /* 0x000fc40000000f00 */
[----:B------:R-:W-:Y:S02]  /*f720*/  MOV R64, 0xf740 ;  /* 0x0000f74000407802 */ /* 0x000fe40000000f00 */
[----:B------:R-:W-:Y:S05]  /*f730*/  CALL.REL.NOINC `($__internal_125_$__cuda_sm70_shflsync_up) ;  /* 0x0000187000007944 */ /* 0x000fea0003c00000 */
[----:B-1----:R-:W-:Y:S01]  /*f740*/  MOV R69, R66 ;  /* 0x0000004200457202 */ /* 0x002fe20000000f00 */
[----:B------:R-:W-:Y:S01]  /*f750*/  HFMA2.MMA R66, -RZ, RZ, 0, 2.384185791015625e-07 ;  /* 0x00000004ff427435 */ /* 0x000fe200000001ff */
[----:B------:R-:W-:Y:S02]  /*f760*/  MOV R65, R71 ;  /* 0x0000004700417202 */ /* 0x000fe40000000f00 */
[----:B------:R-:W-:Y:S02]  /*f770*/  MOV R245, RZ ;  /* 0x000000ff00f57202 */ /* 0x000fe40000000f00 */
[----:B------:R-:W-:Y:S02]  /*f780*/  MOV R244, 0xffffffff ;  /* 0xffffffff00f47802 */ /* 0x000fe40000000f00 */
[----:B------:R-:W-:Y:S02]  /*f790*/  MOV R64, 0xf7b0 ;  /* 0x0000f7b000407802 */ /* 0x000fe40000000f00 */
[----:B------:R-:W-:Y:S05]  /*f7a0*/  CALL.REL.NOINC `($__internal_125_$__cuda_sm70_shflsync_up) ;  /* 0x0000180000007944 */ /* 0x000fea0003c00000 */
[----:B-1----:R-:W-:Y:S01]  /*f7b0*/  MOV R241, R66 ;  /* 0x0000004200f17202 */ /* 0x002fe20000000f00 */
[----:B------:R-:W-:Y:S01]  /*f7c0*/  HFMA2.MMA R66, -RZ, RZ, 0, 2.384185791015625e-07 ;  /* 0x00000004ff427435 */ /* 0x000fe200000001ff */
        /* <DEDUP_REMOVED lines=18> */
[----:B------:R-:W-:Y:S01]  /*f8f0*/  HFMA2.MMA R66, -RZ, RZ, 0, 4.76837158203125e-07 ;  /* 0x00000008ff427435 */ /* 0x000fe200000001ff */
[----:B------:R-:W-:Y:S01]  /*f900*/  @P0 FADD.FTZ R71, R71, R64 ;  /* 0x0000004047470221 */ /* 0x000fe20000010000 */
[----:B------:R-:W-:-:S02]  /*f910*/  MOV R64, 0xf940 ;  /* 0x0000f94000407802 */ /* 0x000fc40000000f00 */
[----:B------:R-:W-:Y:S02]  /*f920*/  MOV R65, R240 ;  /* 0x000000f000417202 */ /* 0x000fe40000000f00 */
[----:B------:R-:W-:Y:S05]  /*f930*/  CALL.REL.NOINC `($__internal_125_$__cuda_sm70_shflsync_up) ;  /* 0x0000167000007944 */ /* 0x000fea0003c00000 */
[----:B-1----:R-:W-:Y:S01]  /*f940*/  MOV R67, R66 ;  /* 0x0000004200437202 */ /* 0x002fe20000000f00 */
[----:B------:R-:W-:Y:S01]  /*f950*/  HFMA2.MMA R66, -RZ, RZ, 0, 4.76837158203125e-07 ;  /* 0x00000008ff427435 */ /* 0x000fe200000001ff */
[----:B------:R-:W-:Y:S02]  /*f960*/  MOV R65, R68 ;  /* 0x0000004400417202 */ /* 0x000fe40000000f00 */
[----:B------:R-:W-:Y:S02]  /*f970*/  MOV R245, RZ ;  /* 0x000000ff00f57202 */ /* 0x000fe40000000f00 */
[----:B------:R-:W-:Y:S02]  /*f980*/  MOV R244, 0xffffffff ;  /* 0xffffffff00f47802 */ /* 0x000fe40000000f00 */
[----:B------:R-:W-:Y:S02]  /*f990*/  MOV R64, 0xf9b0 ;  /* 0x0000f9b000407802 */ /* 0x000fe40000000f00 */
[----:B------:R-:W-:Y:S05]  /*f9a0*/  CALL.REL.NOINC `($__internal_125_$__cuda_sm70_shflsync_up) ;  /* 0x0000160000007944 */ /* 0x000fea0003c00000 */
[----:B-1----:R-:W-:Y:S01]  /*f9b0*/  MOV R69, R66 ;  /* 0x0000004200457202 */ /* 0x002fe20000000f00 */
[----:B------:R-:W-:Y:S01]  /*f9c0*/  HFMA2.MMA R66, -RZ, RZ, 0, 4.76837158203125e-07 ;  /* 0x00000008ff427435 */ /* 0x000fe200000001ff */
[----:B------:R-:W-:-:S02]  /*f9d0*/  MOV R65, R71 ;  /* 0x0000004700417202 */ /* 0x000fc40000000f00 */
[----:B------:R-:W-:Y:S02]  /*f9e0*/  MOV R245, RZ ;  /* 0x000000ff00f57202 */ /* 0x000fe40000000f00 */
[----:B------:R-:W-:Y:S02]  /*f9f0*/  MOV R244, 0xffffffff ;  /* 0xffffffff00f47802 */ /* 0x000fe40000000f00 */
[----:B------:R-:W-:Y:S02]  /*fa00*/  MOV R64, 0xfa20 ;  /* 0x0000fa2000407802 */ /* 0x000fe40000000f00 */
[----:B------:R-:W-:Y:S05]  /*fa10*/  CALL.REL.NOINC `($__internal_125_$__cuda_sm70_shflsync_up) ;  /* 0x0000159000007944 */ /* 0x000fea0003c00000 */
[----:B-1----:R-:W-:Y:S01]  /*fa20*/  MOV R241, R66 ;  /* 0x0000004200f17202 */ /* 0x002fe20000000f00 */
[----:B------:R-:W-:Y:S01]  /*fa30*/  HFMA2.MMA R66, -RZ, RZ, 0, 4.76837158203125e-07 ;  /* 0x00000008ff427435 */ /* 0x000fe200000001ff */
[----:B------:R-:W-:Y:S02]  /*fa40*/  MOV R65, R70 ;  /* 0x0000004600417202 */ /* 0x000fe40000000f00 */
[----:B------:R-:W-:Y:S02]  /*fa50*/  MOV R245, RZ ;  /* 0x000000ff00f57202 */ /* 0x000fe40000000f00 */
[----:B------:R-:W-:-:S02]  /*fa60*/  MOV R244, 0xffffffff ;  /* 0xffffffff00f47802 */ /* 0x000fc40000000f00 */
[----:B------:R-:W-:Y:S02]  /*fa70*/  MOV R64, 0xfa90 ;  /* 0x0000fa9000407802 */ /* 0x000fe40000000f00 */
[----:B------:R-:W-:Y:S05]  /*fa80*/  CALL.REL.NOINC `($__internal_125_$__cuda_sm70_shflsync_up) ;  /* 0x0000152000007944 */ /* 0x000fea0003c00000 */
[----:B------:R-:W-:Y:S01]  /*fa90*/  ISETP.GE.AND P0, PT, R85, 0x8, PT ;  /* 0x000000085500780c */ /* 0x000fe20003f06270 */
[----:B-1----:R-:W-:Y:S01]  /*faa0*/  FMUL.FTZ R64, R68, R66 ;  /* 0x0000004244407220 */ /* 0x002fe20000410000 */
[----:B------:R-:W-:Y:S01]  /*fab0*/  MOV R245, RZ ;  /* 0x000000ff00f57202 */ /* 0x000fe20000000f00 */
[----:B------:R-:W-:Y:S01]  /*fac0*/  FMUL.FTZ R65, R67, R68 ;  /* 0x0000004443417220 */ /* 0x000fe20000410000 */
[----:B------:R-:W-:Y:S01]  /*fad0*/  MOV R244, 0xffffffff ;  /* 0xffffffff00f47802 */ /* 0x000fe20000000f00 */
[C---:B------:R-:W-:Y:S02]  /*fae0*/  FFMA.FTZ R64, R241.reuse, R240, -R64 ;  /* 0x000000f0f1407223 */ /* 0x040fe40000010840 */
[----:B------:R-:W-:Y:S02]  /*faf0*/  FMUL.FTZ R241, R241, R68 ;  /* 0x00000044f1f17220 */ /* 0x000fe40000410000 */
[C---:B------:R-:W-:Y:S02]  /*fb00*/  FFMA.FTZ R65, R69.reuse, R240, R65 ;  /* 0x000000f045417223 */ /* 0x040fe40000010041 */
[----:B------:R-:W-:-:S02]  /*fb10*/  FMUL.FTZ R69, R69, R68 ;  /* 0x0000004445457220 */ /* 0x000fc40000410000 */
[----:B------:R-:W-:Y:S01]  /*fb20*/  FFMA.FTZ R241, R240, R66, R241 ;  /* 0x00000042f0f17223 */ /* 0x000fe200000100f1 */
[----:B------:R-:W-:Y:S01]  /*fb30*/  FSEL R68, R68, R65, !P0 ;  /* 0x0000004144447208 */ /* 0x000fe20004000000 */
[----:B------:R-:W-:Y:S01]  /*fb40*/  @P0 FFMA.FTZ R240, R67, R240, -R69 ;  /* 0x000000f043f00223 */ /* 0x000fe20000010845 */
[----:B------:R-:W-:Y:S01]  /*fb50*/  HFMA2.MMA R66, -RZ, RZ, 0, 9.5367431640625e-07 ;  /* 0x00000010ff427435 */ /* 0x000fe200000001ff */
[----:B------:R-:W-:Y:S01]  /*fb60*/  @P0 FADD.FTZ R71, R71, R64 ;  /* 0x0000004047470221 */ /* 0x000fe20000010000 */
[----:B------:R-:W-:Y:S01]  /*fb70*/  MOV R69, R68 ;  /* 0x0000004400457202 */ /* 0x000fe20000000f00 */
[----:B------:R-:W-:Y:S01]  /*fb80*/  @P0 FADD.FTZ R70, R70, R241 ;  /* 0x000000f146460221 */ /* 0x000fe20000010000 */
[-C--:B------:R-:W-:Y:S02]  /*fb90*/  MOV R242, R240.reuse ;  /* 0x000000f000f27202 */ /* 0x080fe40000000f00 */
[----:B------:R-:W-:Y:S02]  /*fba0*/  MOV R65, R240 ;  /* 0x000000f000417202 */ /* 0x000fe40000000f00 */
[----:B------:R-:W-:-:S02]  /*fbb0*/  MOV R240, R71 ;  /* 0x0000004700f07202 */ /* 0x000fc40000000f00 */
[----:B------:R-:W-:Y:S02]  /*fbc0*/  MOV R241, R70 ;  /* 0x0000004600f17202 */ /* 0x000fe40000000f00 */
[----:B------:R-:W-:Y:S02]  /*fbd0*/  MOV R64, 0xfbf0 ;  /* 0x0000fbf000407802 */ /* 0x000fe40000000f00 */
[----:B------:R-:W-:Y:S05]  /*fbe0*/  CALL.REL.NOINC `($__internal_125_$__cuda_sm70_shflsync_up) ;  /* 0x000013c000007944 */ /* 0x000fea0003c00000 */
[----:B-1----:R-:W-:Y:S01]  /*fbf0*/  MOV R67, R66 ;  /* 0x0000004200437202 */ /* 0x002fe20000000f00 */
[----:B------:R-:W-:Y:S01]  /*fc00*/  HFMA2.MMA R66, -RZ, RZ, 0, 9.5367431640625e-07 ;  /* 0x00000010ff427435 */ /* 0x000fe200000001ff */
[----:B------:R-:W-:Y:S02]  /*fc10*/  MOV R65, R68 ;  /* 0x0000004400417202 */ /* 0x000fe40000000f00 */
[----:B------:R-:W-:Y:S02]  /*fc20*/  MOV R245, RZ ;  /* 0x000000ff00f57202 */ /* 0x000fe40000000f00 */
[----:B------:R-:W-:Y:S02]  /*fc30*/  MOV R244, 0xffffffff ;  /* 0xffffffff00f47802 */ /* 0x000fe40000000f00 */
[----:B------:R-:W-:-:S02]  /*fc40*/  MOV R64, 0xfc60 ;  /* 0x0000fc6000407802 */ /* 0x000fc40000000f00 */
[----:B------:R-:W-:Y:S05]  /*fc50*/  CALL.REL.NOINC `($__internal_125_$__cuda_sm70_shflsync_up) ;  /* 0x0000135000007944 */ /* 0x000fea0003c00000 */
[----:B-1----:R-:W-:Y:S01]  /*fc60*/  MOV R68, R66 ;  /* 0x0000004200447202 */ /* 0x002fe20000000f00 */
[----:B------:R-:W-:Y:S01]  /*fc70*/  HFMA2.MMA R66, -RZ, RZ, 0, 9.5367431640625e-07 ;  /* 0x00000010ff427435 */ /* 0x000fe200000001ff */
[----:B------:R-:W-:-:S02]  /*fc80*/  MOV R65, R71 ;  /* 0x0000004700417202 */ /* 0x000fc40000000f00 */
[----:B------:R-:W-:Y:S02]  /*fc90*/  MOV R245, RZ ;  /* 0x000000ff00f57202 */ /* 0x000fe40000000f00 */
[----:B------:R-:W-:Y:S02]  /*fca0*/  MOV R244, 0xffffffff ;  /* 0xffffffff00f47802 */ /* 0x000fe40000000f00 */
[----:B------:R-:W-:Y:S02]  /*fcb0*/  MOV R64, 0xfcd0 ;  /* 0x0000fcd000407802 */ /* 0x000fe40000000f00 */
[----:B------:R-:W-:Y:S05]  /*fcc0*/  CALL.REL.NOINC `($__internal_125_$__cuda_sm70_shflsync_up) ;  /* 0x000012e000007944 */ /* 0x000fea0003c00000 */
[----:B-1----:R-:W-:Y:S01]  /*fcd0*/  MOV R71, R66 ;  /* 0x0000004200477202 */ /* 0x002fe20000000f00 */
[----:B------:R-:W-:Y:S01]  /*fce0*/  HFMA2.MMA R66, -RZ, RZ, 0, 9.5367431640625e-07 ;  /* 0x00000010ff427435 */ /* 0x000fe200000001ff */
[----:B------:R-:W-:Y:S02]  /*fcf0*/  MOV R65, R70 ;  /* 0x0000004600417202 */ /* 0x000fe40000000f00 */
[----:B------:R-:W-:Y:S02]  /*fd00*/  MOV R245, RZ ;  /* 0x000000ff00f57202 */ /* 0x000fe40000000f00 */
[----:B------:R-:W-:-:S02]  /*fd10*/  MOV R244, 0xffffffff ;  /* 0xffffffff00f47802 */ /* 0x000fc40000000f00 */
[----:B------:R-:W-:Y:S02]  /*fd20*/  MOV R64, 0xfd40 ;  /* 0x0000fd4000407802 */ /* 0x000fe40000000f00 */
[----:B------:R-:W-:Y:S05]  /*fd30*/  CALL.REL.NOINC `($__internal_125_$__cuda_sm70_shflsync_up) ;  /* 0x0000127000007944 */ /* 0x000fea0003c00000 */
[----:B-1----:R-:W-:Y:S01]  /*fd40*/  MOV R64, R66 ;  /* 0x0000004200407202 */ /* 0x002fe20000000f00 */
[----:B------:R-:W-:Y:S05]  /*fd50*/  BRA `(.L_x_5210) ;  /* 0xffff7e2000007947 */ /* 0x000fea000383ffff */
.L_x_5107:
[----:B-1----:R-:W-:Y:S01]  /*fd60*/  HFMA2.MMA R66, -RZ, RZ, 0, 5.9604644775390625e-08 ;  /* 0x00000001ff427435 */ /* 0x002fe200000001ff */
[----:B------:R-:W-:Y:S02]  /*fd70*/  MOV R65, R70 ;  /* 0x0000004600417202 */ /* 0x000fe40000000f00 */
[----:B------:R-:W-:Y:S02]  /*fd80*/  MOV R245, RZ ;  /* 0x000000ff00f57202 */ /* 0x000fe40000000f00 */
[----:B------:R-:W-:Y:S02]  /*fd90*/  MOV R244, 0xffffffff ;  /* 0xffffffff00f47802 */ /* 0x000fe40000000f00 */
[----:B------:R-:W-:Y:S02]  /*fda0*/  MOV R64, 0xfdc0 ;  /* 0x0000fdc000407802 */ /* 0x000fe40000000f00 */
[----:B0-----:R-:W-:Y:S05]  /*fdb0*/  CALL.REL.NOINC `($__internal_125_$__cuda_sm70_shflsync_up) ;  /* 0x000011f000007944 */ /* 0x001fea0003c00000 */
[----:B-1----:R-:W-:Y:S01]  /*fdc0*/  MOV R70, R66 ;  /* 0x0000004200467202 */ /* 0x002fe20000000f00 */
[----:B------:R-:W-:Y:S01]  /*fdd0*/  HFMA2.MMA R66, -RZ, RZ, 0, 5.9604644775390625e-08 ;  /* 0x00000001ff427435 */ /* 0x000fe200000001ff */
[----:B------:R-:W-:-:S02]  /*fde0*/  MOV R65, R69 ;  /* 0x0000004500417202 */ /* 0x000fc40000000f00 */
[----:B------:R-:W-:Y:S02]  /*fdf0*/  MOV R245, RZ ;  /* 0x000000ff00f57202 */ /* 0x000fe40000000f00 */
[----:B------:R-:W-:Y:S02]  /*fe00*/  MOV R244, 0xffffffff ;  /* 0xffffffff00f47802 */ /* 0x000fe40000000f00 */
[----:B------:R-:W-:Y:S02]  /*fe10*/  MOV R64, 0xfe30 ;  /* 0x0000fe3000407802 */ /* 0x000fe40000000f00 */
[----:B------:R-:W-:Y:S05]  /*fe20*/  CALL.REL.NOINC `($__internal_125_$__cuda_sm70_shflsync_up) ;  /* 0x0000118000007944 */ /* 0x000fea0003c00000 */
[----:B-1----:R-:W-:Y:S01]  /*fe30*/  MOV R69, R66 ;  /* 0x0000004200457202 */ /* 0x002fe20000000f00 */
[----:B------:R-:W-:Y:S01]  /*fe40*/  HFMA2.MMA R66, -RZ, RZ, 0, 5.9604644775390625e-08 ;  /* 0x00000001ff427435 */ /* 0x000fe200000001ff */
[----:B------:R-:W-:Y:S02]  /*fe50*/  MOV R65, R67 ;  /* 0x0000004300417202 */ /* 0x000fe40000000f00 */
[----:B------:R-:W-:Y:S02]  /*fe60*/  MOV R245, RZ ;  /* 0x000000ff00f57202 */ /* 0x000fe40000000f00 */
[----:B------:R-:W-:-:S02]  /*fe70*/  MOV R244, 0xffffffff ;  /* 0xffffffff00f47802 */ /* 0x000fc40000000f00 */
[----:B------:R-:W-:Y:S02]  /*fe80*/  MOV R64, 0xfea0 ;  /* 0x0000fea000407802 */ /* 0x000fe40000000f00 */
[----:B------:R-:W-:Y:S05]  /*fe90*/  CALL.REL.NOINC `($__internal_125_$__cuda_sm70_shflsync_up) ;  /* 0x0000111000007944 */ /* 0x000fea0003c00000 */
        /* <DEDUP_REMOVED lines=8> */
[----:B------:R-:W-:Y:S01]  /*ff20*/  HFMA2.MMA R66, -RZ, RZ, 0, 0 ;  /* 0x00000000ff427435 */ /* 0x000fe200000001ff */
[----:B------:R-:W-:-:S02]  /*ff30*/  MOV R64, R60 ;  /* 0x0000003c00407202 */ /* 0x000fc40000000f00 */
[----:B------:R-:W-:Y:S02]  /*ff40*/  MOV R247, 0xffffffff ;  /* 0xffffffff00f77802 */ /* 0x000fe40000000f00 */
[----:B------:R-:W-:Y:S02]  /*ff50*/  MOV R65, 0xff70 ;  /* 0x0000ff7000417802 */ /* 0x000fe40000000f00 */
[----:B------:R-:W-:Y:S05]  /*ff60*/  CALL.REL.NOINC `($__internal_124_$__cuda_sm70_shflsync_idx_p) ;  /* 0x00000fd000007944 */ /* 0x000fea0003c00000 */
[----:B-1----:R-:W-:Y:S01]  /*ff70*/  MOV R60, R66 ;  /* 0x00000042003c7202 */ /* 0x002fe20000000f00 */
[----:B------:R-:W-:Y:S01]  /*ff80*/  HFMA2.MMA R66, -RZ, RZ, 0, 0 ;  /* 0x00000000ff427435 */ /* 0x000fe200000001ff */
[----:B------:R-:W-:Y:S02]  /*ff90*/  MOV R64, R61 ;  /* 0x0000003d00407202 */ /* 0x000fe40000000f00 */
[----:B------:R-:W-:Y:S02]  /*ffa0*/  MOV R247, 0xffffffff ;  /* 0xffffffff00f77802 */ /* 0x000fe40000000f00 */
[----:B------:R-:W-:Y:S02]  /*ffb0*/  MOV R65, 0xffd0 ;  /* 0x0000ffd000417802 */ /* 0x000fe40000000f00 */
[----:B0-----:R-:W-:Y:S05]  /*ffc0*/  CALL.REL.NOINC `($__internal_124_$__cuda_sm70_shflsync_idx_p) ;  /* 0x00000f7000007944 */ /* 0x001fea0003c00000 */
[----:B-1----:R-:W-:Y:S01]  /*ffd0*/  MOV R61, R66 ;  /* 0x00000042003d7202 */ /* 0x002fe20000000f00 */
[----:B------:R-:W-:Y:S01]  /*ffe0*/  HFMA2.MMA R66, -RZ, RZ, 0, 0 ;  /* 0x00000000ff427435 */ /* 0x000fe200000001ff */
[----:B------:R-:W-:-:S02]  /*fff0*/  MOV R64, R62 ;  /* 0x0000003e00407202 */ /* 0x000fc40000000f00 */
[----:B------:R-:W-:Y:S02]  /*10000*/  MOV R247, 0xffffffff ;  /* 0xffffffff00f77802 */ /* 0x000fe40000000f00 */
[----:B------:R-:W-:Y:S02]  /*10010*/  MOV R65, 0x10030 ;  /* 0x0001003000417802 */ /* 0x000fe40000000f00 */
[----:B0-----:R-:W-:Y:S05]  /*10020*/  CALL.REL.NOINC `($__internal_124_$__cuda_sm70_shflsync_idx_p) ;  /* 0x00000f1000007944 */ /* 0x001fea0003c00000 */
[----:B-1----:R-:W-:Y:S01]  /*10030*/  MOV R62, R66 ;  /* 0x00000042003e7202 */ /* 0x002fe20000000f00 */
[----:B------:R-:W-:Y:S01]  /*10040*/  HFMA2.MMA R66, -RZ, RZ, 0, 0 ;  /* 0x00000000ff427435 */ /* 0x000fe200000001ff */
[----:B------:R-:W-:Y:S02]  /*10050*/  MOV R64, R63 ;  /* 0x0000003f00407202 */ /* 0x000fe40000000f00 */
[----:B------:R-:W-:Y:S02]  /*10060*/  MOV R247, 0xffffffff ;  /* 0xffffffff00f77802 */ /* 0x000fe40000000f00 */
[----:B------:R-:W-:Y:S02]  /*10070*/  MOV R65, 0x10090 ;  /* 0x0001009000417802 */ /* 0x000fe40000000f00 */
[----:B0-----:R-:W-:Y:S05]  /*10080*/  CALL.REL.NOINC `($__internal_124_$__cuda_sm70_shflsync_idx_p) ;  /* 0x00000eb000007944 */ /* 0x001fea0003c00000 */
[----:B-1----:R-:W-:Y:S01]  /*10090*/  MOV R63, R66 ;  /* 0x00000042003f7202 */ /* 0x002fe20000000f00 */
[----:B0-----:R-:W-:Y:S05]  /*100a0*/  BRA `(.L_x_5211) ;  /* 0xffff7dd000007947 */ /* 0x001fea000383ffff */
.L_x_5110:
[----:B------:R-:W-:Y:S01]  /*100b0*/  HFMA2.MMA R65, -RZ, RZ, 0, 5.9604644775390625e-08 ;  /* 0x00000001ff417435 */ /* 0x000fe200000001ff */
[----:B------:R-:W-:-:S02]  /*100c0*/  MOV R66, R121 ;  /* 0x0000007900427202 */ /* 0x000fc40000000f00 */
[----:B------:R-:W-:Y:S02]  /*100d0*/  MOV R242, 0x1f ;  /* 0x0000001f00f27802 */ /* 0x000fe40000000f00 */
[----:B------:R-:W-:Y:S02]  /*100e0*/  MOV R241, 0xffffffff ;  /* 0xffffffff00f17802 */ /* 0x000fe40000000f00 */
[----:B------:R-:W-:Y:S02]  /*100f0*/  MOV R64, 0x10110 ;  /* 0x0001011000407802 */ /* 0x000fe40000000f00 */
[----:B------:R-:W-:Y:S05]  /*10100*/  CALL.REL.NOINC `($__internal_123_$__cuda_sm70_shflsync_down) ;  /* 0x00000df000007944 */ /* 0x000fea0003c00000 */
[----:B-1----:R-:W-:Y:S01]  /*10110*/  MOV R67, R66 ;  /* 0x0000004200437202 */ /* 0x002fe20000000f00 */
[----:B------:R-:W-:Y:S05]  /*10120*/  BRA `(.L_x_5212) ;  /* 0xffff907000007947 */ /* 0x000fea000383ffff */
.L_x_5111:
[----:B------:R-:W-:Y:S01]  /*10130*/  HFMA2.MMA R65, -RZ, RZ, 0, 5.9604644775390625e-08 ;  /* 0x00000001ff417435 */ /* 0x000fe200000001ff */
[----:B------:R-:W-:Y:S02]  /*10140*/  MOV R66, R69 ;  /* 0x0000004500427202 */ /* 0x000fe40000000f00 */
[----:B------:R-:W-:Y:S02]  /*10150*/  MOV R242, 0x1f ;  /* 0x0000001f00f27802 */ /* 0x000fe40000000f00 */
[----:B------:R-:W-:-:S02]  /*10160*/  MOV R241, 0xffffffff ;  /* 0xffffffff00f17802 */ /* 0x000fc40000000f00 */
[----:B------:R-:W-:Y:S02]  /*10170*/  MOV R64, 0x10190 ;  /* 0x0001019000407802 */ /* 0x000fe40000000f00 */
[----:B01----:R-:W-:Y:S05]  /*10180*/  CALL.REL.NOINC `($__internal_123_$__cuda_sm70_shflsync_down) ;  /* 0x00000d7000007944 */ /* 0x003fea0003c00000 */
[----:B------:R-:W-:Y:S01]  /*10190*/  HFMA2.MMA R65, -RZ, RZ, 0, 5.9604644775390625e-08 ;  /* 0x00000001ff417435 */ /* 0x000fe200000001ff */
[----:B-1----:R-:W-:Y:S02]  /*101a0*/  MOV R69, R66 ;  /* 0x0000004200457202 */ /* 0x002fe40000000f00 */
[----:B------:R-:W-:Y:S02]  /*101b0*/  MOV R66, R68 ;  /* 0x0000004400427202 */ /* 0x000fe40000000f00 */
[----:B------:R-:W-:Y:S02]  /*101c0*/  MOV R242, 0x1f ;  /* 0x0000001f00f27802 */ /* 0x000fe40000000f00 */
[----:B------:R-:W-:Y:S02]  /*101d0*/  MOV R241, 0xffffffff ;  /* 0xffffffff00f17802 */ /* 0x000fe40000000f00 */
[----:B------:R-:W-:Y:S02]  /*101e0*/  MOV R64, 0x10200 ;  /* 0x0001020000407802 */ /* 0x000fe40000000f00 */
[----:B------:R-:W-:Y:S05]  /*101f0*/  CALL.REL.NOINC `($__internal_123_$__cuda_sm70_shflsync_down) ;  /* 0x00000d0000007944 */ /* 0x000fea0003c00000 */
[----:B------:R-:W-:Y:S01]  /*10200*/  HFMA2.MMA R65, -RZ, RZ, 0, 5.9604644775390625e-08 ;  /* 0x00000001ff417435 */ /* 0x000fe200000001ff */
[----:B-1----:R-:W-:-:S02]  /*10210*/  MOV R121, R66 ;  /* 0x0000004200797202 */ /* 0x002fc40000000f00 */
[----:B------:R-:W-:Y:S02]  /*10220*/  MOV R66, R70 ;  /* 0x0000004600427202 */ /* 0x000fe40000000f00 */
[----:B------:R-:W-:Y:S02]  /*10230*/  MOV R242, 0x1f ;  /* 0x0000001f00f27802 */ /* 0x000fe40000000f00 */
[----:B------:R-:W-:Y:S02]  /*10240*/  MOV R241, 0xffffffff ;  /* 0xffffffff00f17802 */ /* 0x000fe40000000f00 */
[----:B------:R-:W-:Y:S02]  /*10250*/  MOV R64, 0x10270 ;  /* 0x0001027000407802 */ /* 0x000fe40000000f00 */
[----:B------:R-:W-:Y:S05]  /*10260*/  CALL.REL.NOINC `($__internal_123_$__cuda_sm70_shflsync_down) ;  /* 0x00000c9000007944 */ /* 0x000fea0003c00000 */
[----:B-1----:R-:W-:Y:S05]  /*10270*/  BRA `(.L_x_5213) ;  /* 0xffff8f6000007947 */ /* 0x002fea000383ffff */
.L_x_5114:
[----:B------:R-:W-:Y:S01]  /*10280*/  HFMA2.MMA R65, -RZ, RZ, 0, 1.1920928955078125e-07 ;  /* 0x00000002ff417435 */ /* 0x000fe200000001ff */
[----:B----4-:R-:W-:Y:S02]  /*10290*/  MOV R66, R71 ;  /* 0x0000004700427202 */ /* 0x010fe40000000f00 */
[----:B------:R-:W-:Y:S02]  /*102a0*/  MOV R242, 0x1f ;  /* 0x0000001f00f27802 */ /* 0x000fe40000000f00 */
[----:B------:R-:W-:-:S02]  /*102b0*/  MOV R241, 0xffffffff ;  /* 0xffffffff00f17802 */ /* 0x000fc40000000f00 */
[----:B------:R-:W-:Y:S02]  /*102c0*/  MOV R64, 0x102e0 ;  /* 0x000102e000407802 */ /* 0x000fe40000000f00 */
[----:B0123--:R-:W-:Y:S05]  /*102d0*/  CALL.REL.NOINC `($__internal_123_$__cuda_sm70_shflsync_down) ;  /* 0x00000c2000007944 */ /* 0x00ffea0003c00000 */
[----:B------:R-:W-:Y:S01]  /*102e0*/  HFMA2.MMA R65, -RZ, RZ, 0, 1.1920928955078125e-07 ;  /* 0x00000002ff417435 */ /* 0x000fe200000001ff */
[----:B-1----:R-:W-:Y:S02]  /*102f0*/  MOV R67, R66 ;  /* 0x0000004200437202 */ /* 0x002fe40000000f00 */
[----:B------:R-:W-:Y:S02]  /*10300*/  MOV R66, R240 ;  /* 0x000000f000427202 */ /* 0x000fe40000000f00 */
[----:B------:R-:W-:Y:S02]  /*10310*/  MOV R242, 0x1f ;  /* 0x0000001f00f27802 */ /* 0x000fe40000000f00 */
[----:B------:R-:W-:Y:S02]  /*10320*/  MOV R241, 0xffffffff ;  /* 0xffffffff00f17802 */ /* 0x000fe40000000f00 */
[----:B------:R-:W-:Y:S02]  /*10330*/  MOV R64, 0x10350 ;  /* 0x0001035000407802 */ /* 0x000fe40000000f00 */
[----:B------:R-:W-:Y:S05]  /*10340*/  CALL.REL.NOINC `($__internal_123_$__cuda_sm70_shflsync_down) ;  /* 0x00000bb000007944 */ /* 0x000fea0003c00000 */
[----:B------:R-:W-:Y:S01]  /*10350*/  HFMA2.MMA R65, -RZ, RZ, 0, 1.1920928955078125e-07 ;  /* 0x00000002ff417435 */ /* 0x000fe200000001ff */
[----:B-1----:R-:W-:-:S02]  /*10360*/  MOV R69, R66 ;  /* 0x0000004200457202 */ /* 0x002fc40000000f00 */
[----:B------:R-:W-:Y:S02]  /*10370*/  MOV R66, R68 ;  /* 0x0000004400427202 */ /* 0x000fe40000000f00 */
[----:B------:R-:W-:Y:S02]  /*10380*/  MOV R242, 0x1f ;  /* 0x0000001f00f27802 */ /* 0x000fe40000000f00 */
[----:B------:R-:W-:Y:S02]  /*10390*/  MOV R241, 0xffffffff ;  /* 0xffffffff00f17802 */ /* 0x000fe40000000f00 */
[----:B------:R-:W-:Y:S02]  /*103a0*/  MOV R64, 0x103c0 ;  /* 0x000103c000407802 */ /* 0x000fe40000000f00 */
[----:B------:R-:W-:Y:S05]  /*103b0*/  CALL.REL.NOINC `($__internal_123_$__cuda_sm70_shflsync_down) ;  /* 0x00000b4000007944 */ /* 0x000fea0003c00000 */
[----:B------:R-:W-:Y:S01]  /*103c0*/  HFMA2.MMA R65, -RZ, RZ, 0, 1.1920928955078125e-07 ;  /* 0x00000002ff417435 */ /* 0x000fe200000001ff */
[----:B-1----:R-:W-:Y:S02]  /*103d0*/  MOV R70, R66 ;  /* 0x0000004200467202 */ /* 0x002fe40000000f00 */
[----:B------:R-:W-:Y:S02]  /*103e0*/  MOV R66, R120 ;  /* 0x0000007800427202 */ /* 0x000fe40000000f00 */
[----:B------:R-:W-:-:S02]  /*103f0*/  MOV R242, 0x1f ;  /* 0x0000001f00f27802 */ /* 0x000fc40000000f00 */
[----:B------:R-:W-:Y:S02]  /*10400*/  MOV R241, 0xffffffff ;  /* 0xffffffff00f17802 */ /* 0x000fe40000000f00 */
[----:B------:R-:W-:Y:S02]  /*10410*/  MOV R64, 0x10430 ;  /* 0x0001043000407802 */ /* 0x000fe40000000f00 */
[----:B------:R-:W-:Y:S05]  /*10420*/  CALL.REL.NOINC `($__internal_123_$__cuda_sm70_shflsync_down) ;  /* 0x00000ad000007944 */ /* 0x000fea0003c00000 */
[----:B-1----:R-:W-:Y:S05]  /*10430*/  BRA `(.L_x_5214) ;  /* 0xffff8ee000007947 */ /* 0x002fea000383ffff */
.L_x_5117:
[----:B------:R-:W-:Y:S01]  /*10440*/  HFMA2.MMA R65, -RZ, RZ, 0, 2.384185791015625e-07 ;  /* 0x00000004ff417435 */ /* 0x000fe200000001ff */
[----:B----4-:R-:W-:Y:S02]  /*10450*/  MOV R66, R71 ;  /* 0x0000004700427202 */ /* 0x010fe40000000f00 */
[----:B------:R-:W-:Y:S02]  /*10460*/  MOV R242, 0x1f ;  /* 0x0000001f00f27802 */ /* 0x000fe40000000f00 */
[----:B------:R-:W-:Y:S02]  /*10470*/  MOV R241, 0xffffffff ;  /* 0xffffffff00f17802 */ /* 0x000fe40000000f00 */
[----:B------:R-:W-:Y:S02]  /*10480*/  MOV R64, 0x104a0 ;  /* 0x000104a000407802 */ /* 0x000fe40000000f00 */
[----:B0123--:R-:W-:Y:S05]  /*10490*/  CALL.REL.NOINC `($__internal_123_$__cuda_sm70_shflsync_down) ;  /* 0x00000a6000007944 */ /* 0x00ffea0003c00000 */
[----:B-1----:R-:W-:Y:S01]  /*104a0*/  MOV R67, R66 ;  /* 0x0000004200437202 */ /* 0x002fe20000000f00 */
[----:B------:R-:W-:Y:S05]  /*104b0*/  BRA `(.L_x_5215) ;  /* 0xffff8f7000007947 */ /* 0x000fea000383ffff */
.L_x_5118:
[----:B------:R-:W-:Y:S01]  /*104c0*/  HFMA2.MMA R65, -RZ, RZ, 0, 2.384185791015625e-07 ;  /* 0x00000004ff417435 */ /* 0x000fe200000001ff */
[----:B----4-:R-:W-:-:S02]  /*104d0*/  MOV R66, R240 ;  /* 0x000000f000427202 */ /* 0x010fc40000000f00 */
[----:B------:R-:W-:Y:S02]  /*104e0*/  MOV R242, 0x1f ;  /* 0x0000001f00f27802 */ /* 0x000fe40000000f00 */
[----:B------:R-:W-:Y:S02]  /*104f0*/  MOV R241, 0xffffffff ;  /* 0xffffffff00f17802 */ /* 0x000fe40000000f00 */
[----:B------:R-:W-:Y:S02]  /*10500*/  MOV R64, 0x10520 ;  /* 0x0001052000407802 */ /* 0x000fe40000000f00 */
[----:B0123--:R-:W-:Y:S05]  /*10510*/  CALL.REL.NOINC `($__internal_123_$__cuda_sm70_shflsync_down) ;  /* 0x000009e000007944 */ /* 0x00ffea0003c00000 */
[----:B------:R-:W-:Y:S01]  /*10520*/  HFMA2.MMA R65, -RZ, RZ, 0, 2.384185791015625e-07 ;  /* 0x00000004ff417435 */ /* 0x000fe200000001ff */
[----:B-1----:R-:W-:Y:S02]  /*10530*/  MOV R69, R66 ;  /* 0x0000004200457202 */ /* 0x002fe40000000f00 */
[----:B------:R-:W-:Y:S02]  /*10540*/  MOV R66, R68 ;  /* 0x0000004400427202 */ /* 0x000fe40000000f00 */
[----:B------:R-:W-:Y:S02]  /*10550*/  MOV R242, 0x1f ;  /* 0x0000001f00f27802 */ /* 0x000fe40000000f00 */
[----:B------:R-:W-:-:S02]  /*10560*/  MOV R241, 0xffffffff ;  /* 0xffffffff00f17802 */ /* 0x000fc40000000f00 */
[----:B------:R-:W-:Y:S02]  /*10570*/  MOV R64, 0x10590 ;  /* 0x0001059000407802 */ /* 0x000fe40000000f00 */
[----:B------:R-:W-:Y:S05]  /*10580*/  CALL.REL.NOINC `($__internal_123_$__cuda_sm70_shflsync_down) ;  /* 0x0000097000007944 */ /* 0x000fea0003c00000 */
[----:B------:R-:W-:Y:S01]  /*10590*/  HFMA2.MMA R65, -RZ, RZ, 0, 2.384185791015625e-07 ;  /* 0x00000004ff417435 */ /* 0x000fe200000001ff */
[----:B-1----:R-:W-:Y:S02]  /*105a0*/  MOV R70, R66 ;  /* 0x0000004200467202 */ /* 0x002fe40000000f00 */
[----:B------:R-:W-:Y:S02]  /*105b0*/  MOV R66, R120 ;  /* 0x0000007800427202 */ /* 0x000fe40000000f00 */
[----:B------:R-:W-:Y:S02]  /*105c0*/  MOV R242, 0x1f ;  /* 0x0000001f00f27802 */ /* 0x000fe40000000f00 */
[----:B------:R-:W-:Y:S02]  /*105d0*/  MOV R241, 0xffffffff ;  /* 0xffffffff00f17802 */ /* 0x000fe40000000f00 */
[----:B------:R-:W-:Y:S02]  /*105e0*/  MOV R64, 0x10600 ;  /* 0x0001060000407802 */ /* 0x000fe40000000f00 */
[----:B------:R-:W-:Y:S05]  /*105f0*/  CALL.REL.NOINC `($__internal_123_$__cuda_sm70_shflsync_down) ;  /* 0x0000090000007944 */ /* 0x000fea0003c00000 */
[----:B-1----:R-:W-:Y:S05]  /*10600*/  BRA `(.L_x_5216) ;  /* 0xffff8e6000007947 */ /* 0x002fea000383ffff */
.L_x_5121:
[----:B------:R-:W-:Y:S01]  /*10610*/  HFMA2.MMA R65, -RZ, RZ, 0, 4.76837158203125e-07 ;  /* 0x00000008ff417435 */ /* 0x000fe200000001ff */
[----:B----4-:R-:W-:-:S02]  /*10620*/  MOV R66, R71 ;  /* 0x0000004700427202 */ /* 0x010fc40000000f00 */
[----:B------:R-:W-:Y:S02]  /*10630*/  MOV R242, 0x1f ;  /* 0x0000001f00f27802 */ /* 0x000fe40000000f00 */
[----:B------:R-:W-:Y:S02]  /*10640*/  MOV R241, 0xffffffff ;  /* 0xffffffff00f17802 */ /* 0x000fe40000000f00 */
[----:B------:R-:W-:Y:S02]  /*10650*/  MOV R64, 0x10670 ;  /* 0x0001067000407802 */ /* 0x000fe40000000f00 */
[----:B0123--:R-:W-:Y:S05]  /*10660*/  CALL.REL.NOINC `($__internal_123_$__cuda_sm70_shflsync_down) ;  /* 0x0000089000007944 */ /* 0x00ffea0003c00000 */
[----:B------:R-:W-:Y:S01]  /*10670*/  HFMA2.MMA R65, -RZ, RZ, 0, 4.76837158203125e-07 ;  /* 0x00000008ff417435 */ /* 0x000fe200000001ff */
[----:B-1----:R-:W-:Y:S02]  /*10680*/  MOV R67, R66 ;  /* 0x0000004200437202 */ /* 0x002fe40000000f00 */
[----:B------:R-:W-:Y:S02]  /*10690*/  MOV R66, R240 ;  /* 0x000000f000427202 */ /* 0x000fe40000000f00 */
[----:B------:R-:W-:Y:S02]  /*106a0*/  MOV R242, 0x1f ;  /* 0x0000001f00f27802 */ /* 0x000fe40000000f00 */
[----:B------:R-:W-:-:S02]  /*106b0*/  MOV R241, 0xffffffff ;  /* 0xffffffff00f17802 */ /* 0x000fc40000000f00 */
[----:B------:R-:W-:Y:S02]  /*106c0*/  MOV R64, 0x106e0 ;  /* 0x000106e000407802 */ /* 0x000fe40000000f00 */
[----:B------:R-:W-:Y:S05]  /*106d0*/  CALL.REL.NOINC `($__internal_123_$__cuda_sm70_shflsync_down) ;  /* 0x0000082000007944 */ /* 0x000fea0003c00000 */
[----:B------:R-:W-:Y:S01]  /*106e0*/  HFMA2.MMA R65, -RZ, RZ, 0, 4.76837158203125e-07 ;  /* 0x00000008ff417435 */ /* 0x000fe200000001ff */
[----:B-1----:R-:W-:Y:S02]  /*106f0*/  MOV R69, R66 ;  /* 0x0000004200457202 */ /* 0x002fe40000000f00 */
[----:B------:R-:W-:Y:S02]  /*10700*/  MOV R66, R68 ;  /* 0x0000004400427202 */ /* 0x000fe40000000f00 */
[----:B------:R-:W-:Y:S02]  /*10710*/  MOV R242, 0x1f ;  /* 0x0000001f00f27802 */ /* 0x000fe40000000f00 */
[----:B------:R-:W-:Y:S02]  /*10720*/  MOV R241, 0xffffffff ;  /* 0xffffffff00f17802 */ /* 0x000fe40000000f00 */
[----:B------:R-:W-:Y:S02]  /*10730*/  MOV R64, 0x10750 ;  /* 0x0001075000407802 */ /* 0x000fe40000000f00 */
[----:B------:R-:W-:Y:S05]  /*10740*/  CALL.REL.NOINC `($__internal_123_$__cuda_sm70_shflsync_down) ;  /* 0x000007b000007944 */ /* 0x000fea0003c00000 */
[----:B------:R-:W-:Y:S01]  /*10750*/  HFMA2.MMA R65, -RZ, RZ, 0, 4.76837158203125e-07 ;  /* 0x00000008ff417435 */ /* 0x000fe200000001ff */
[----:B-1----:R-:W-:-:S02]  /*10760*/  MOV R70, R66 ;  /* 0x0000004200467202 */ /* 0x002fc40000000f00 */
[----:B------:R-:W-:Y:S02]  /*10770*/  MOV R66, R120 ;  /* 0x0000007800427202 */ /* 0x000fe40000000f00 */
[----:B------:R-:W-:Y:S02]  /*10780*/  MOV R242, 0x1f ;  /* 0x0000001f00f27802 */ /* 0x000fe40000000f00 */
[----:B------:R-:W-:Y:S02]  /*10790*/  MOV R241, 0xffffffff ;  /* 0xffffffff00f17802 */ /* 0x000fe40000000f00 */
[----:B------:R-:W-:Y:S02]  /*107a0*/  MOV R64, 0x107c0 ;  /* 0x000107c000407802 */ /* 0x000fe40000000f00 */
[----:B------:R-:W-:Y:S05]  /*107b0*/  CALL.REL.NOINC `($__internal_123_$__cuda_sm70_shflsync_down) ;  /* 0x0000074000007944 */ /* 0x000fea0003c00000 */
[----:B-1----:R-:W-:Y:S05]  /*107c0*/  BRA `(.L_x_5217) ;  /* 0xffff8de000007947 */ /* 0x002fea000383ffff */
.L_x_5124:
[----:B------:R-:W-:Y:S01]  /*107d0*/  HFMA2.MMA R65, -RZ, RZ, 0, 9.5367431640625e-07 ;  /* 0x00000010ff417435 */ /* 0x000fe200000001ff */
[----:B----4-:R-:W-:Y:S02]  /*107e0*/  MOV R66, R71 ;  /* 0x0000004700427202 */ /* 0x010fe40000000f00 */
[----:B------:R-:W-:Y:S02]  /*107f0*/  MOV R242, 0x1f ;  /* 0x0000001f00f27802 */ /* 0x000fe40000000f00 */
[----:B------:R-:W-:-:S02]  /*10800*/  MOV R241, 0xffffffff ;  /* 0xffffffff00f17802 */ /* 0x000fc40000000f00 */
[----:B------:R-:W-:Y:S02]  /*10810*/  MOV R64, 0x10830 ;  /* 0x0001083000407802 */ /* 0x000fe40000000f00 */
[----:B0123--:R-:W-:Y:S05]  /*10820*/  CALL.REL.NOINC `($__internal_123_$__cuda_sm70_shflsync_down) ;  /* 0x000006d000007944 */ /* 0x00ffea0003c00000 */
[----:B-1----:R-:W-:Y:S01]  /*10830*/  MOV R67, R66 ;  /* 0x0000004200437202 */ /* 0x002fe20000000f00 */
[----:B------:R-:W-:Y:S05]  /*10840*/  BRA `(.L_x_5218) ;  /* 0xffff8e7000007947 */ /* 0x000fea000383ffff */
.L_x_5125:
[----:B------:R-:W-:Y:S01]  /*10850*/  HFMA2.MMA R65, -RZ, RZ, 0, 9.5367431640625e-07 ;  /* 0x00000010ff417435 */ /* 0x000fe200000001ff */
[----:B----4-:R-:W-:Y:S02]  /*10860*/  MOV R66, R240 ;  /* 0x000000f000427202 */ /* 0x010fe40000000f00 */
[----:B------:R-:W-:Y:S02]  /*10870*/  MOV R242, 0x1f ;  /* 0x0000001f00f27802 */ /* 0x000fe40000000f00 */
[----:B------:R-:W-:Y:S02]  /*10880*/  MOV R241, 0xffffffff ;  /* 0xffffffff00f17802 */ /* 0x000fe40000000f00 */
[----:B------:R-:W-:Y:S02]  /*10890*/  MOV R64, 0x108b0 ;  /* 0x000108b000407802 */ /* 0x000fe40000000f00 */
[----:B0123--:R-:W-:Y:S05]  /*108a0*/  CALL.REL.NOINC `($__internal_123_$__cuda_sm70_shflsync_down) ;  /* 0x0000065000007944 */ /* 0x00ffea0003c00000 */
[----:B------:R-:W-:Y:S01]  /*108b0*/  HFMA2.MMA R65, -RZ, RZ, 0, 9.5367431640625e-07 ;  /* 0x00000010ff417435 */ /* 0x000fe200000001ff */
[----:B-1----:R-:W-:Y:S02]  /*108c0*/  MOV R69, R66 ;  /* 0x0000004200457202 */ /* 0x002fe40000000f00 */
[----:B------:R-:W-:-:S02]  /*108d0*/  MOV R66, R68 ;  /* 0x0000004400427202 */ /* 0x000fc40000000f00 */
[----:B------:R-:W-:Y:S02]  /*108e0*/  MOV R242, 0x1f ;  /* 0x0000001f00f27802 */ /* 0x000fe40000000f00 */
[----:B------:R-:W-:Y:S02]  /*108f0*/  MOV R241, 0xffffffff ;  /* 0xffffffff00f17802 */ /* 0x000fe40000000f00 */
[----:B------:R-:W-:Y:S02]  /*10900*/  MOV R64, 0x10920 ;  /* 0x0001092000407802 */ /* 0x000fe40000000f00 */
[----:B------:R-:W-:Y:S05]  /*10910*/  CALL.REL.NOINC `($__internal_123_$__cuda_sm70_shflsync_down) ;  /* 0x000005e000007944 */ /* 0x000fea0003c00000 */
[----:B------:R-:W-:Y:S01]  /*10920*/  HFMA2.MMA R65, -RZ, RZ, 0, 9.5367431640625e-07 ;  /* 0x00000010ff417435 */ /* 0x000fe200000001ff */
[----:B-1----:R-:W-:Y:S02]  /*10930*/  MOV R70, R66 ;  /* 0x0000004200467202 */ /* 0x002fe40000000f00 */
[----:B------:R-:W-:Y:S02]  /*10940*/  MOV R66, R120 ;  /* 0x0000007800427202 */ /* 0x000fe40000000f00 */
[----:B------:R-:W-:Y:S02]  /*10950*/  MOV R242, 0x1f ;  /* 0x0000001f00f27802 */ /* 0x000fe40000000f00 */
[----:B------:R-:W-:-:S02]  /*10960*/  MOV R241, 0xffffffff ;  /* 0xffffffff00f17802 */ /* 0x000fc40000000f00 */
[----:B------:R-:W-:Y:S02]  /*10970*/  MOV R64, 0x10990 ;  /* 0x0001099000407802 */ /* 0x000fe40000000f00 */
[----:B------:R-:W-:Y:S05]  /*10980*/  CALL.REL.NOINC `($__internal_123_$__cuda_sm70_shflsync_down) ;  /* 0x0000057000007944 */ /* 0x000fea0003c00000 */
[----:B-1----:R-:W-:Y:S05]  /*10990*/  BRA `(.L_x_5219) ;  /* 0xffff8d6000007947 */ /* 0x002fea000383ffff */
.L_x_5128:
[----:B----4-:R-:W-:Y:S01]  /*109a0*/  HFMA2.MMA R66, -RZ, RZ, 0, 0 ;  /* 0x00000000ff427435 */ /* 0x010fe200000001ff */
[----:B------:R-:W-:Y:S02]  /*109b0*/  MOV R64, R71 ;  /* 0x0000004700407202 */ /* 0x000fe40000000f00 */
[----:B------:R-:W-:Y:S02]  /*109c0*/  MOV R247, 0xffffffff ;  /* 0xffffffff00f77802 */ /* 0x000fe40000000f00 */
[----:B------:R-:W-:Y:S02]  /*109d0*/  MOV R65, 0x109f0 ;  /* 0x000109f000417802 */ /* 0x000fe40000000f00 */
[----:B0123--:R-:W-:Y:S05]  /*109e0*/  CALL.REL.NOINC `($__internal_124_$__cuda_sm70_shflsync_idx_p) ;  /* 0x0000055000007944 */ /* 0x00ffea0003c00000 */
[----:B-1----:R-:W-:Y:S01]  /*109f0*/  MOV R69, R66 ;  /* 0x0000004200457202 */ /* 0x002fe20000000f00 */
[----:B------:R-:W-:Y:S01]  /*10a00*/  HFMA2.MMA R66, -RZ, RZ, 0, 0 ;  /* 0x00000000ff427435 */ /* 0x000fe200000001ff */
[----:B------:R-:W-:Y:S02]  /*10a10*/  MOV R64, R240 ;  /* 0x000000f000407202 */ /* 0x000fe40000000f00 */
[----:B------:R-:W-:Y:S02]  /*10a20*/  MOV R247, 0xffffffff ;  /* 0xffffffff00f77802 */ /* 0x000fe40000000f00 */
[----:B------:R-:W-:-:S02]  /*10a30*/  MOV R65, 0x10a50 ;  /* 0x00010a5000417802 */ /* 0x000fc40000000f00 */
        /* <DEDUP_REMOVED lines=13> */
[----:B------:R-:W-:Y:S01]  /*10b10*/  MOV R70, R69 ;  /* 0x0000004500467202 */ /* 0x000fe20000000f00 */
[----:B------:R-:W-:Y:S01]  /*10b20*/  HFMA2.MMA R65, -RZ, RZ, 0, 5.9604644775390625e-08 ;  /* 0x00000001ff417435 */ /* 0x000fe200000001ff */
[----:B------:R-:W-:-:S02]  /*10b30*/  MOV R69, R67 ;  /* 0x0000004300457202 */ /* 0x000fc40000000f00 */
[----:B-1----:R-:W-:Y:S02]  /*10b40*/  MOV R67, R66 ;  /* 0x0000004200437202 */ /* 0x002fe40000000f00 */
[----:B------:R-:W-:Y:S02]  /*10b50*/  MOV R66, R71 ;  /* 0x0000004700427202 */ /* 0x000fe40000000f00 */
[----:B------:R-:W-:Y:S02]  /*10b60*/  MOV R242, 0x1f ;  /* 0x0000001f00f27802 */ /* 0x000fe40000000f00 */
[----:B------:R-:W-:Y:S02]  /*10b70*/  MOV R241, 0xffffffff ;  /* 0xffffffff00f17802 */ /* 0x000fe40000000f00 */
[----:B------:R-:W-:Y:S02]  /*10b80*/  MOV R64, 0x10ba0 ;  /* 0x00010ba000407802 */ /* 0x000fe40000000f00 */
[----:B0-----:R-:W-:Y:S05]  /*10b90*/  CALL.REL.NOINC `($__internal_123_$__cuda_sm70_shflsync_down) ;  /* 0x0000036000007944 */ /* 0x001fea0003c00000 */
[----:B------:R-:W-:Y:S01]  /*10ba0*/  HFMA2.MMA R65, -RZ, RZ, 0, 5.9604644775390625e-08 ;  /* 0x00000001ff417435 */ /* 0x000fe200000001ff */
[----:B-1----:R-:W-:Y:S02]  /*10bb0*/  MOV R71, R66 ;  /* 0x0000004200477202 */ /* 0x002fe40000000f00 */
[----:B------:R-:W-:-:S02]  /*10bc0*/  MOV R66, R240 ;  /* 0x000000f000427202 */ /* 0x000fc40000000f00 */
[----:B------:R-:W-:Y:S02]  /*10bd0*/  MOV R242, 0x1f ;  /* 0x0000001f00f27802 */ /* 0x000fe40000000f00 */
[----:B------:R-:W-:Y:S02]  /*10be0*/  MOV R241, 0xffffffff ;  /* 0xffffffff00f17802 */ /* 0x000fe40000000f00 */
[----:B------:R-:W-:Y:S02]  /*10bf0*/  MOV R64, 0x10c10 ;  /* 0x00010c1000407802 */ /* 0x000fe40000000f00 */
[----:B------:R-:W-:Y:S05]  /*10c00*/  CALL.REL.NOINC `($__internal_123_$__cuda_sm70_shflsync_down) ;  /* 0x000002f000007944 */ /* 0x000fea0003c00000 */
[----:B------:R-:W-:Y:S01]  /*10c10*/  HFMA2.MMA R65, -RZ, RZ, 0, 5.9604644775390625e-08 ;  /* 0x00000001ff417435 */ /* 0x000fe200000001ff */
[----:B-1----:R-:W-:Y:S02]  /*10c20*/  MOV R240, R66 ;  /* 0x0000004200f07202 */ /* 0x002fe40000000f00 */
[----:B------:R-:W-:Y:S02]  /*10c30*/  MOV R66, R68 ;  /* 0x0000004400427202 */ /* 0x000fe40000000f00 */
[----:B------:R-:W-:Y:S02]  /*10c40*/  MOV R242, 0x1f ;  /* 0x0000001f00f27802 */ /* 0x000fe40000000f00 */
[----:B------:R-:W-:-:S02]  /*10c50*/  MOV R241, 0xffffffff ;  /* 0xffffffff00f17802 */ /* 0x000fc40000000f00 */
[----:B------:R-:W-:Y:S02]  /*10c60*/  MOV R64, 0x10c80 ;  /* 0x00010c8000407802 */ /* 0x000fe40000000f00 */
[----:B------:R-:W-:Y:S05]  /*10c70*/  CALL.REL.NOINC `($__internal_123_$__cuda_sm70_shflsync_down) ;  /* 0x0000028000007944 */ /* 0x000fea0003c00000 */
[----:B------:R-:W-:Y:S01]  /*10c80*/  HFMA2.MMA R65, -RZ, RZ, 0, 5.9604644775390625e-08 ;  /* 0x00000001ff417435 */ /* 0x000fe200000001ff */
[----:B-1----:R-:W-:Y:S02]  /*10c90*/  MOV R68, R66 ;  /* 0x0000004200447202 */ /* 0x002fe40000000f00 */
[----:B------:R-:W-:Y:S02]  /*10ca0*/  MOV R66, R120 ;  /* 0x0000007800427202 */ /* 0x000fe40000000f00 */
[----:B------:R-:W-:Y:S02]  /*10cb0*/  MOV R242, 0x1f ;  /* 0x0000001f00f27802 */ /* 0x000fe40000000f00 */
[----:B------:R-:W-:Y:S02]  /*10cc0*/  MOV R241, 0xffffffff ;  /* 0xffffffff00f17802 */ /* 0x000fe40000000f00 */
[----:B------:R-:W-:Y:S02]  /*10cd0*/  MOV R64, 0x10cf0 ;  /* 0x00010cf000407802 */ /* 0x000fe40000000f00 */
[----:B------:R-:W-:Y:S05]  /*10ce0*/  CALL.REL.NOINC `($__internal_123_$__cuda_sm70_shflsync_down) ;  /* 0x0000021000007944 */ /* 0x000fea0003c00000 */
        /* <DEDUP_REMOVED lines=21> */
[----:B------:R-:W-:Y:S02]  /*10e40*/  MOV R64, R62 ;  /* 0x0000003e00407202 */ /* 0x000fe40000000f00 */
[----:B------:R-:W-:-:S02]  /*10e50*/  MOV R247, 0xffffffff ;  /* 0xffffffff00f77802 */ /* 0x000fc40000000f00 */
        /* <DEDUP_REMOVED lines=10> */
        .weak           $__internal_123_$__cuda_sm70_shflsync_down
        .type           $__internal_123_$__cuda_sm70_shflsync_down,@function
        .size           $__internal_123_$__cuda_sm70_shflsync_down,($__internal_124_$__cuda_sm70_shflsync_idx_p - $__internal_123_$__cuda_sm70_shflsync_down)
$__internal_123_$__cuda_sm70_shflsync_down:
[----:B------:R-:W-:Y:S04]  /*10f00*/  WARPSYNC R241 ;  /* 0x000000f100007348 */ /* 0x000fe80003800000 */
[----:B------:R0:W1:Y:S02]  /*10f10*/  SHFL.DOWN PT, R66, R66, R65, R242 ;  /* 0x0800004142427389 */ /* 0x00006400000e00f2 */
[----:B0-----:R-:W-:-:S06]  /*10f20*/  HFMA2.MMA R65, -RZ, RZ, 0, 0 ;  /* 0x00000000ff417435 */ /* 0x001fcc00000001ff */
[----:B------:R-:W-:Y:S05]  /*10f30*/  RET.REL.NODEC R64 `(_Z25selective_scan_bwd_kernelI32Selective_Scan_bwd_kernel_traitsILi64ELi16ELb0ELb1ELb0ELb0ELb1EfN3c107complexIfEEEEv12SSMParamsBwd) ;  /* 0xfffef0c040007950 */ /* 0x000fea0003c3ffff */
        .weak           $__internal_124_$__cuda_sm70_shflsync_idx_p
        .type           $__internal_124_$__cuda_sm70_shflsync_idx_p,@function
        .size           $__internal_124_$__cuda_sm70_shflsync_idx_p,($__internal_125_$__cuda_sm70_shflsync_up - $__internal_124_$__cuda_sm70_shflsync_idx_p)
$__internal_124_$__cuda_sm70_shflsync_idx_p:
[----:B------:R-:W-:Y:S01]  /*10f40*/  MOV R85, 0x1f ;  /* 0x0000001f00557802 */ /* 0x000fe20000000f00 */
[----:B------:R-:W-:Y:S04]  /*10f50*/  WARPSYNC R247 ;  /* 0x000000f700007348 */ /* 0x000fe80003800000 */
[----:B------:R0:W1:Y:S04]  /*10f60*/  SHFL.IDX PT, R66, R64, R66, R85 ;  /* 0x0000004240427389 */ /* 0x00006800000e0055 */
[----:B0-----:R-:W0:Y:S01]  /*10f70*/  S2R R85, SR_LANEID ;  /* 0x0000000000557919 */ /* 0x001e220000000000 */
[----:B------:R-:W-:Y:S01]  /*10f80*/  MOV R64, R65 ;  /* 0x0000004100407202 */ /* 0x000fe20000000f00 */
[----:B------:R-:W-:-:S06]  /*10f90*/  HFMA2.MMA R65, -RZ, RZ, 0, 0 ;  /* 0x00000000ff417435 */ /* 0x000fcc00000001ff */
[----:B------:R-:W-:Y:S05]  /*10fa0*/  RET.REL.NODEC R64 `(_Z25selective_scan_bwd_kernelI32Selective_Scan_bwd_kernel_traitsILi64ELi16ELb0ELb1ELb0ELb0ELb1EfN3c107complexIfEEEEv12SSMParamsBwd) ;  /* 0xfffef05040007950 */ /* 0x000fea0003c3ffff */
        .weak           $__internal_125_$__cuda_sm70_shflsync_up
        .type           $__internal_125_$__cuda_sm70_shflsync_up,@function
        .size           $__internal_125_$__cuda_sm70_shflsync_up,(.L_x_14560 - $__internal_125_$__cuda_sm70_shflsync_up)
$__internal_125_$__cuda_sm70_shflsync_up:
[----:B------:R-:W-:Y:S04]  /*10fb0*/  WARPSYNC R244 ;  /* 0x000000f400007348 */ /* 0x000fe80003800000 */
[----:B------:R0:W1:Y:S02]  /*10fc0*/  SHFL.UP PT, R66, R65, R66, R245 ;  /* 0x0400004241427389 */ /* 0x00006400000e00f5 */
[----:B0-----:R-:W-:-:S04]  /*10fd0*/  MOV R65, 0x0 ;  /* 0x0000000000417802 */ /* 0x001fc80000000f00 */
[----:B------:R-:W-:Y:S05]  /*10fe0*/  RET.REL.NODEC R64 `(_Z25selective_scan_bwd_kernelI32Selective_Scan_bwd_kernel_traitsILi64ELi16ELb0ELb1ELb0ELb0ELb1EfN3c107complexIfEEEEv12SSMParamsBwd) ;  /* 0xfffef01040007950 */ /* 0x000fea0003c3ffff */
.L_x_5221:
        /* <DEDUP_REMOVED lines=9> */
.L_x_14560:


//--------------------- .text._Z25selective_scan_bwd_kernelI32Selective_Scan_bwd_kernel_traitsILi64ELi16ELb0ELb1ELb0ELb1ELb0EfN3c107complexIfEEEEv12SSMParamsBwd --------------------------
	.section	.text._Z25selective_scan_bwd_kernelI32Selective_Scan_bwd_kernel_traitsILi64ELi16ELb0ELb1ELb0ELb1ELb0EfN3c107complexIfEEEEv12SSMParamsBwd,"ax",@progbits
	.sectioninfo	@"SHI_REGISTERS=255"
	.align	128
        .global         _Z25selective_scan_bwd_kernelI32Selective_Scan_bwd_kernel_traitsILi64ELi16ELb0ELb1ELb0ELb1ELb0EfN3c107complexIfEEEEv12SSMParamsBwd
        .type           _Z25selective_scan_bwd_kernelI32Selective_Scan_bwd_kernel_traitsILi64ELi16ELb0ELb1ELb0ELb1ELb0EfN3c107complexIfEEEEv12SSMParamsBwd,@function
        .size           _Z25selective_scan_bwd_kernelI32Selective_Scan_bwd_kernel_traitsILi64ELi16ELb0ELb1ELb0ELb1ELb0EfN3c107complexIfEEEEv12SSMParamsBwd,(.L_x_14563 - _Z25selective_scan_bwd_kernelI32Selective_Scan_bwd_kernel_traitsILi64ELi16ELb0ELb1ELb0ELb1ELb0EfN3c107complexIfEEEEv12SSMParamsBwd)
        .other          _Z25selective_scan_bwd_kernelI32Selective_Scan_bwd_kernel_traitsILi64ELi16ELb0ELb1ELb0ELb1ELb0EfN3c107complexIfEEEEv12SSMParamsBwd,@"STO_CUDA_ENTRY STV_DEFAULT"
_Z25selective_scan_bwd_kernelI32Selective_Scan_bwd_kernel_traitsILi64ELi16ELb0ELb1ELb0ELb1ELb0EfN3c107complexIfEEEEv12SSMParamsBwd:
.text._Z25selective_scan_bwd_kernelI32Selective_Scan_bwd_kernel_traitsILi64ELi16ELb0ELb1ELb0ELb1ELb0EfN3c107complexIfEEEEv12SSMParamsBwd:
        /* <DEDUP_REMOVED lines=165> */
.L_x_5361:
        /* <DEDUP_REMOVED lines=119> */
[----:B----4-:R1:W-:Y:S04]  /*11c0*/  STS [R35.X4+0x80], R7 ;  /* 0x0000800723007388 */ /* 0x0103e80000004800 */
        /* <DEDUP_REMOVED lines=35> */
[----:B------:R-:W-:Y:S01]  /*1400*/  ISETP.GE.AND P0, PT, R20, R117, PT ;  /* 0x000000751400720c */ /* 0x000fe20003f06270 */
[----:B------:R-:W-:Y:S01]  /*1410*/  HFMA2.MMA R9, -RZ, RZ, 0, 0 ;  /* 0x00000000ff097435 */ /* 0x000fe200000001ff */
[----:B---3--:R-:W-:Y:S01]  /*1420*/  MOV R22, RZ ;  /* 0x000000ff00167202 */ /* 0x008fe20000000f00 */
[----:B------:R-:W-:Y:S01]  /*1430*/  CS2R R4, SRZ ;  /* 0x0000000000047805 */ /* 0x000fe2000001ff00 */
[----:B------:R-:W-:Y:S01]  /*1440*/  CS2R R12, SRZ ;  /* 0x00000000000c7805 */ /* 0x000fe2000001ff00 */
[----:B------:R-:W3:Y:S01]  /*1450*/  @!P1 LDG.E R2, [R106.64] ;  /* 0x0000001e6a029981 */ /* 0x000ee2000c1e1900 */
[----:B----4-:R-:W-:-:S03]  /*1460*/  HFMA2.MMA R28, -RZ, RZ, 0, 0 ;  /* 0x00000000ff1c7435 */ /* 0x010fc600000001ff */
        /* <DEDUP_REMOVED lines=31> */
[----:B------:R-:W-:Y:S02]  /*1660*/  ISETP.GE.AND P1, PT, R8, R117, PT ;  /* 0x000000750800720c */ /* 0x000fe40003f26270 */
[----:B------:R-:W-:Y:S01]  /*1670*/  MOV R27, RZ ;  /* 0x000000ff001b7202 */ /* 0x000fe20000000f00 */
[----:B---3--:R0:W-:Y:S04]  /*1680*/  STS [R39.X4], R2 ;  /* 0x0000000227007388 */ /* 0x0081e80000004800 */
[----:B----4-:R1:W-:Y:S04]  /*1690*/  STS [R35.X4+0x80], R3 ;  /* 0x0000800323007388 */ /* 0x0103e80000004800 */
[----:B--2---:R-:W-:Y:S04]  /*16a0*/  STS [R31.X4+0x100], R4 ;  /* 0x000100041f007388 */ /* 0x004fe80000004800 */
[----:B-----5:R2:W-:Y:S04]  /*16b0*/  STS [R252.X4+0x180], R5 ;  /* 0x00018005fc007388 */ /* 0x0205e80000004800 */
[----:B------:R-:W-:Y:S04]  /*16c0*/  STS [R251.X4+0x200], R12 ;  /* 0x0002000cfb007388 */ /* 0x000fe80000004800 */
[----:B------:R-:W-:Y:S04]  /*16d0*/  STS [R250.X4+0x280], R9 ;  /* 0x00028009fa007388 */ /* 0x000fe80000004800 */
[----:B------:R3:W-:Y:S04]  /*16e0*/  STS [R248.X4+0x300], R7 ;  /* 0x00030007f8007388 */ /* 0x0007e80000004800 */
        /* <DEDUP_REMOVED lines=18> */
[----:B------:R-:W4:Y:S04]  /*1810*/  LDS R44, [R81.X4+0x20] ;  /* 0x00002000512c7984 */ /* 0x000f280000004800 */
[----:B------:R-:W4:Y:S04]  /*1820*/  LDS R43, [R81.X4+0x24] ;  /* 0x00002400512b7984 */ /* 0x000f280000004800 */
[----:B------:R-:W4:Y:S04]  /*1830*/  LDS R42, [R81.X4+0x28] ;  /* 0x00002800512a7984 */ /* 0x000f280000004800 */
[----:B------:R-:W4:Y:S04]  /*1840*/  LDS R37, [R81.X4+0x2c] ;  /* 0x00002c0051257984 */ /* 0x000f280000004800 */
[----:B------:R-:W4:Y:S04]  /*1850*/  LDS R33, [R81.X4+0x30] ;  /* 0x0000300051217984 */ /* 0x000f280000004800 */
[----:B------:R-:W4:Y:S04]  /*1860*/  LDS R29, [R81.X4+0x34] ;  /* 0x00003400511d7984 */ /* 0x000f280000004800 */
[----:B------:R-:W4:Y:S04]  /*1870*/  LDS R25, [R81.X4+0x38] ;  /* 0x0000380051197984 */ /* 0x000f280000004800 */
[----:B------:R-:W4:Y:S01]  /*1880*/  LDS R21, [R81.X4+0x3c] ;  /* 0x00003c0051157984 */ /* 0x000f220000004800 */
[----:B0-----:R-:W-:-:S02]  /*1890*/  MOV R2, UR27 ;  /* 0x0000001b00027c02 */ /* 0x001fc40008000f00 */
[----:B-1----:R-:W-:-:S05]  /*18a0*/  MOV R3, UR28 ;  /* 0x0000001c00037c02 */ /* 0x002fca0008000f00 */
[----:B------:R-:W-:Y:S01]  /*18b0*/  IMAD.WIDE R2, R82, 0x4, R2 ;  /* 0x0000000452027825 */ /* 0x000fe200078e0202 */
[----:B------:R-:W-:Y:S01]  /*18c0*/  BAR.SYNC.DEFER_BLOCKING 0x0 ;  /* 0x0000000000007b1d */ /* 0x000fe20000010000 */
[----:B--2---:R-:W-:Y:S01]  /*18d0*/  CS2R R4, SRZ ;  /* 0x0000000000047805 */ /* 0x004fe2000001ff00 */
[----:B---3--:R-:W-:-:S04]  /*18e0*/  HFMA2.MMA R7, -RZ, RZ, 0, 0 ;  /* 0x00000000ff077435 */ /* 0x008fc800000001ff */
[----:B------:R-:W2:Y:S01]  /*18f0*/  @!P0 LDG.E R0, [R2.64] ;  /* 0x0000001e02008981 */ /* 0x000ea2000c1e1900 */
[----:B------:R-:W-:-:S03]  /*1900*/  ISETP.GE.AND P0, PT, R6, R117, PT ;  /* 0x000000750600720c */ /* 0x000fc60003f06270 */
[----:B------:R-:W3:Y:S01]  /*1910*/  @!P1 LDG.E R4, [R2.64+0x100] ;  /* 0x0001001e02049981 */ /* 0x000ee2000c1e1900 */
[-C--:B------:R-:W-:Y:S01]  /*1920*/  ISETP.GE.AND P1, PT, R14, R117.reuse, PT ;  /* 0x000000750e00720c */ /* 0x080fe20003f26270 */
[----:B------:R-:W-:Y:S01]  /*1930*/  CS2R R8, SRZ ;  /* 0x0000000000087805 */ /* 0x000fe2000001ff00 */
[----:B----4-:R-:W-:Y:S01]  /*1940*/  MOV R13, RZ ;  /* 0x000000ff000d7202 */ /* 0x010fe20000000f00 */
[----:B------:R-:W4:Y:S06]  /*1950*/  @!P6 LDG.E R27, [R2.64+0x780] ;  /* 0x0007801e021be981 */ /* 0x000f2c000c1e1900 */
[----:B------:R-:W3:Y:S01]  /*1960*/  @!P0 LDG.E R5, [R2.64+0x80] ;  /* 0x0000801e02058981 */ /* 0x000ee2000c1e1900 */
[----:B------:R-:W-:-:S02]  /*1970*/  ISETP.GE.AND P0, PT, R10, R117, PT ;  /* 0x000000750a00720c */ /* 0x000fc40003f06270 */
[----:B------:R-:W-:-:S06]  /*1980*/  MOV R6, RZ ;  /* 0x000000ff00067202 */ /* 0x000fcc0000000f00 */
[----:B------:R-:W4:Y:S01]  /*1990*/  @!P1 LDG.E R6, [R2.64+0x200] ;  /* 0x0002001e02069981 */ /* 0x000f22000c1e1900 */
[----:B------:R-:W-:-:S04]  /*19a0*/  ISETP.GE.AND P1, PT, R18, R117, PT ;  /* 0x000000751200720c */ /* 0x000fc80003f26270 */
[----:B------:R-:W4:Y:S01]  /*19b0*/  @!P0 LDG.E R7, [R2.64+0x180] ;  /* 0x0001801e02078981 */ /* 0x000f22000c1e1900 */
[----:B------:R-:W-:Y:S01]  /*19c0*/  ISETP.GE.AND P0, PT, R16, R117, PT ;  /* 0x000000751000720c */ /* 0x000fe20003f06270 */
[----:B------:R-:W-:-:S07]  /*19d0*/  CS2R R10, SRZ ;  /* 0x00000000000a7805 */ /* 0x000fce000001ff00 */
[----:B------:R-:W4:Y:S01]  /*19e0*/  @!P1 LDG.E R9, [R2.64+0x300] ;  /* 0x0003001e02099981 */ /* 0x000f22000c1e1900 */
[----:B------:R-:W-:-:S04]  /*19f0*/  ISETP.GE.AND P1, PT, R24, R117, PT ;  /* 0x000000751800720c */ /* 0x000fc80003f26270 */
[----:B------:R-:W4:Y:S01]  /*1a00*/  @!P0 LDG.E R11, [R2.64+0x280] ;  /* 0x0002801e020b8981 */ /* 0x000f22000c1e1900 */
[----:B------:R-:W-:Y:S01]  /*1a10*/  ISETP.GE.AND P0, PT, R20, R117, PT ;  /* 0x000000751400720c */ /* 0x000fe20003f06270 */
[----:B-----5:R-:W-:Y:S01]  /*1a20*/  CS2R R16, SRZ ;  /* 0x0000000000107805 */ /* 0x020fe2000001ff00 */
[----:B------:R-:W-:-:S05]  /*1a30*/  CS2R R18, SRZ ;  /* 0x0000000000127805 */ /* 0x000fca000001ff00 */
[----:B------:R-:W5:Y:S04]  /*1a40*/  @!P3 LDG.E R16, [R2.64+0x600] ;  /* 0x0006001e0210b981 */ /* 0x000f68000c1e1900 */
[----:B------:R-:W5:Y:S01]  /*1a50*/  @!P1 LDG.E R8, [R2.64+0x400] ;  /* 0x0004001e02089981 */ /* 0x000f62000c1e1900 */
[----:B------:R-:W-:-:S03]  /*1a60*/  ISETP.NE.AND P1, PT, R23, RZ, PT ;  /* 0x000000ff1700720c */ /* 0x000fc60003f25270 */
[----:B------:R-:W5:Y:S01]  /*1a70*/  @!P0 LDG.E R13, [R2.64+0x380] ;  /* 0x0003801e020d8981 */ /* 0x000f62000c1e1900 */
[----:B------:R-:W-:Y:S01]  /*1a80*/  ISETP.NE.AND P0, PT, R26, RZ, PT ;  /* 0x000000ff1a00720c */ /* 0x000fe20003f05270 */
[----:B------:R-:W-:Y:S02]  /*1a90*/  HFMA2.MMA R23, -RZ, RZ, 0, 0 ;  /* 0x00000000ff177435 */ /* 0x000fe400000001ff */
[----:B------:R-:W5:Y:S04]  /*1aa0*/  @!P2 LDG.E R19, [R2.64+0x580] ;  /* 0x0005801e0213a981 */ /* 0x000f68000c1e1900 */
[----:B------:R-:W5:Y:S04]  /*1ab0*/  @!P5 LDG.E R18, [R2.64+0x700] ;  /* 0x0007001e0212d981 */ /* 0x000f68000c1e1900 */
[----:B------:R-:W5:Y:S04]  /*1ac0*/  @!P1 LDG.E R10, [R2.64+0x500] ;  /* 0x0005001e020a9981 */ /* 0x000f68000c1e1900 */
[----:B------:R-:W5:Y:S04]  /*1ad0*/  @!P0 LDG.E R17, [R2.64+0x480] ;  /* 0x0004801e02118981 */ /* 0x000f68000c1e1900 */
[----:B------:R-:W5:Y:S01]  /*1ae0*/  @!P4 LDG.E R23, [R2.64+0x680] ;  /* 0x0006801e0217c981 */ /* 0x000f62000c1e1900 */
        /* <DEDUP_REMOVED lines=20> */
[----:B----4-:R-:W-:Y:S04]  /*1c30*/  STS [R252.X4+0x180], R7 ;  /* 0x00018007fc007388 */ /* 0x010fe80000004800 */
[----:B------:R-:W-:Y:S04]  /*1c40*/  STS [R251.X4+0x200], R6 ;  /* 0x00020006fb007388 */ /* 0x000fe80000004800 */
[----:B------:R-:W-:Y:S04]  /*1c50*/  STS [R250.X4+0x280], R11 ;  /* 0x0002800bfa007388 */ /* 0x000fe80000004800 */
[----:B------:R-:W-:Y:S04]  /*1c60*/  STS [R248.X4+0x300], R9 ;  /* 0x00030009f8007388 */ /* 0x000fe80000004800 */
[----:B-----5:R-:W-:Y:S04]  /*1c70*/  STS [R240.X4+0x380], R13 ;  /* 0x0003800df0007388 */ /* 0x020fe80000004800 */
        /* <DEDUP_REMOVED lines=59> */
.L_x_5224:
[----:B--234-:R-:W-:Y:S05]  /*2030*/  BSYNC B0 ;  /* 0x0000000000007941 */ /* 0x01cfea0003800000 */
.L_x_5223:
        /* <DEDUP_REMOVED lines=35> */
.L_x_5226:
[----:B------:R-:W-:Y:S05]  /*2270*/  BSYNC B0 ;  /* 0x0000000000007941 */ /* 0x000fea0003800000 */
.L_x_5225:
        /* <DEDUP_REMOVED lines=35> */
.L_x_5228:
[----:B------:R-:W-:Y:S05]  /*24b0*/  BSYNC B0 ;  /* 0x0000000000007941 */ /* 0x000fea0003800000 */
.L_x_5227:
        /* <DEDUP_REMOVED lines=35> */
.L_x_5230:
[----:B------:R-:W-:Y:S05]  /*26f0*/  BSYNC B0 ;  /* 0x0000000000007941 */ /* 0x000fea0003800000 */
.L_x_5229:
        /* <DEDUP_REMOVED lines=37> */
.L_x_5232:
[----:B------:R-:W-:Y:S05]  /*2950*/  BSYNC B0 ;  /* 0x0000000000007941 */ /* 0x000fea0003800000 */
.L_x_5231:
        /* <DEDUP_REMOVED lines=39> */
.L_x_5234:
[----:B------:R-:W-:Y:S05]  /*2bd0*/  BSYNC B0 ;  /* 0x0000000000007941 */ /* 0x000fea0003800000 */
.L_x_5233:
        /* <DEDUP_REMOVED lines=39> */
.L_x_5236:
[----:B------:R-:W-:Y:S05]  /*2e50*/  BSYNC B0 ;  /* 0x0000000000007941 */ /* 0x000fea0003800000 */
.L_x_5235:
        /* <DEDUP_REMOVED lines=39> */
.L_x_5238:
[----:B------:R-:W-:Y:S05]  /*30d0*/  BSYNC B0 ;  /* 0x0000000000007941 */ /* 0x000fea0003800000 */
.L_x_5237:
[----:B------:R-:W-:Y:S01]  /*30e0*/  FFMA.FTZ R19, R75, R10, R19 ;  /* 0x0000000a4b137223 */ /* 0x000fe20000010013 */
[----:B------:R-:W-:Y:S01]  /*30f0*/  BSSY B0, `(.L_x_5239) ;  /* 0x0000026000007945 */ /* 0x000fe20003800000 */
[----:B------:R-:W-:Y:S01]  /*3100*/  HFMA2.MMA R28, -RZ, RZ, 0, 0 ;  /* 0x00000000ff1c7435 */ /* 0x000fe200000001ff */
[----:B------:R-:W-:Y:S01]  /*3110*/  FSETP.GTU.FTZ.AND P3, PT, R29, 20, PT ;  /* 0x41a000001d00780b */ /* 0x000fe20003f7c000 */
[----:B-1----:R-:W-:Y:S01]  /*3120*/  CS2R R26, SRZ ;  /* 0x00000000001a7805 */ /* 0x002fe2000001ff00 */
        /* <DEDUP_REMOVED lines=34> */
.L_x_5240:
[----:B------:R-:W-:Y:S05]  /*3350*/  BSYNC B0 ;  /* 0x0000000000007941 */ /* 0x000fea0003800000 */
.L_x_5239:
        /* <DEDUP_REMOVED lines=39> */
.L_x_5242:
[----:B------:R-:W-:Y:S05]  /*35d0*/  BSYNC B0 ;  /* 0x0000000000007941 */ /* 0x000fea0003800000 */
.L_x_5241:
        /* <DEDUP_REMOVED lines=40> */
.L_x_5244:
[----:B------:R-:W-:Y:S05]  /*3860*/  BSYNC B0 ;  /* 0x0000000000007941 */ /* 0x000fea0003800000 */
.L_x_5243:
        /* <DEDUP_REMOVED lines=33> */
.L_x_5246:
[----:B------:R-:W-:Y:S05]  /*3a80*/  BSYNC B0 ;  /* 0x0000000000007941 */ /* 0x000fea0003800000 */
.L_x_5245:
        /* <DEDUP_REMOVED lines=33> */
.L_x_5248:
[----:B------:R-:W-:Y:S05]  /*3ca0*/  BSYNC B0 ;  /* 0x0000000000007941 */ /* 0x000fea0003800000 */
.L_x_5247:
        /* <DEDUP_REMOVED lines=33> */
.L_x_5250:
[----:B------:R-:W-:Y:S05]  /*3ec0*/  BSYNC B0 ;  /* 0x0000000000007941 */ /* 0x000fea0003800000 */
.L_x_5249:
        /* <DEDUP_REMOVED lines=33> */
.L_x_5252:
[----:B------:R-:W-:Y:S05]  /*40e0*/  BSYNC B0 ;  /* 0x0000000000007941 */ /* 0x000fea0003800000 */
.L_x_5251:
        /* <DEDUP_REMOVED lines=33> */
.L_x_5254:
[----:B------:R-:W-:Y:S05]  /*4300*/  BSYNC B0 ;  /* 0x0000000000007941 */ /* 0x000fea0003800000 */
.L_x_5253:
        /* <DEDUP_REMOVED lines=20> */
[----:B-1----:R-:W-:Y:S01]  /*4450*/  FADD.FTZ R16, R15, R15 ;  /* 0x0000000f0f107221 */ /* 0x002fe20000010000 */
[----:B------:R-:W-:Y:S01]  /*4460*/  UIADD3 UR34, UR33, -0x1, URZ ;  /* 0xffffffff21227890 */ /* 0x000fe2000fffe03f */
[----:B------:R-:W-:Y:S01]  /*4470*/  FADD.FTZ R15, R14, R14 ;  /* 0x0000000e0e0f7221 */ /* 0x000fe20000010000 */
[----:B------:R-:W-:Y:S01]  /*4480*/  HFMA2.MMA R36, -RZ, RZ, 0, 0 ;  /* 0x00000000ff247435 */ /* 0x000fe200000001ff */
[----:B------:R-:W-:Y:S01]  /*4490*/  FADD.FTZ R14, R13, R13 ;  /* 0x0000000d0d0e7221 */ /* 0x000fe20000010000 */
[----:B------:R-:W-:Y:S01]  /*44a0*/  ULEA.HI UR9, UR34, UR34, URZ, 0x1 ;  /* 0x0000002222097291 */ /* 0x000fe2000f8f083f */
[----:B------:R-:W-:Y:S01]  /*44b0*/  FADD.FTZ R13, R12, R12 ;  /* 0x0000000c0c0d7221 */ /* 0x000fe20000010000 */
[----:B------:R-:W-:Y:S01]  /*44c0*/  HFMA2.MMA R28, -RZ, RZ, 0, 0 ;  /* 0x00000000ff1c7435 */ /* 0x000fe200000001ff */
        /* <DEDUP_REMOVED lines=19> */
[----:B------:R-:W-:Y:S01]  /*4600*/  UIADD3 UR34, UR34, -UR9, URZ ;  /* 0x8000000922227290 */ /* 0x000fe2000fffe03f */
[----:B------:R-:W-:Y:S01]  /*4610*/  FADD.FTZ R2, R61, R61 ;  /* 0x0000003d3d027221 */ /* 0x000fe20000010000 */
[----:B------:R-:W-:Y:S01]  /*4620*/  UMOV UR7, URZ ;  /* 0x0000003f00077c82 */ /* 0x000fe20008000000 */
[----:B------:R-:W-:Y:S01]  /*4630*/  FADD.FTZ R0, R0, R0 ;  /* 0x0000000000007221 */ /* 0x000fe20000010000 */
[----:B------:R-:W-:-:S02]  /*4640*/  UMOV UR8, URZ ;  /* 0x0000003f00087c82 */ /* 0x000fc40008000000 */
[----:B------:R-:W-:Y:S02]  /*4650*/  UMOV UR9, URZ ;  /* 0x0000003f00097c82 */ /* 0x000fe40008000000 */
.L_x_5356:
        /* <DEDUP_REMOVED lines=23> */
[C---:B------:R-:W-:Y:S01]  /*47d0*/  LOP3.LUT R63, R62.reuse, 0x20, RZ, 0xfc, !PT ;  /* 0x000000203e3f7812 */ /* 0x040fe200078efcff */
[----:B------:R-:W-:Y:S01]  /*47e0*/  UIMAD UR20, UR39, UR20, URZ ;  /* 0x00000014271472a4 */ /* 0x000fe2000f8e023f */
[----:B------:R-:W-:-:S02]  /*47f0*/  LOP3.LUT R64, R62, 0x40, RZ, 0xfc, !PT ;  /* 0x000000403e407812 */ /* 0x000fc400078efcff */
[----:B------:R-:W-:Y:S02]  /*4800*/  MOV R85, RZ ;  /* 0x000000ff00557202 */ /* 0x000fe40000000f00 */
[----:B------:R-:W-:Y:S02]  /*4810*/  ISETP.GE.AND P3, PT, R63, UR22, PT ;  /* 0x000000163f007c0c */ /* 0x000fe4000bf66270 */
[--C-:B------:R-:W-:Y:S01]  /*4820*/  SHF.R.S32.HI R63, RZ, 0x1f, R62.reuse ;  /* 0x0000001fff3f7819 */ /* 0x100fe2000001143e */
[----:B------:R-:W-:Y:S01]  /*4830*/  UIMAD UR20, UR7, UR21, UR20 ;  /* 0x00000015071472a4 */ /* 0x000fe2000f8e0214 */
[----:B------:R-:W-:Y:S02]  /*4840*/  ISETP.GE.AND P4, PT, R64, UR22, PT ;  /* 0x0000001640007c0c */ /* 0x000fe4000bf86270 */
[C---:B------:R-:W-:Y:S01]  /*4850*/  LOP3.LUT R64, R62.reuse, 0x60, RZ, 0xfc, !PT ;  /* 0x000000603e407812 */ /* 0x040fe200078efcff */
[----:B------:R-:W-:Y:S01]  /*4860*/  IMAD.WIDE.U32 R66, R67, c[0x0][0x1a0], R62 ;  /* 0x0000680043427a25 */ /* 0x000fe200078e003e */
[----:B------:R-:W-:-:S02]  /*4870*/  LOP3.LUT R68, R62, 0xa0, RZ, 0xfc, !PT ;  /* 0x000000a03e447812 */ /* 0x000fc400078efcff */
[----:B------:R-:W-:Y:S02]  /*4880*/  ISETP.GE.AND P5, PT, R64, UR22, PT ;  /* 0x0000001640007c0c */ /* 0x000fe4000bfa6270 */
[----:B------:R-:W-:Y:S02]  /*4890*/  LOP3.LUT R65, R62, 0x80, RZ, 0xfc, !PT ;  /* 0x000000803e417812 */ /* 0x000fe400078efcff */
[----:B------:R-:W-:Y:S02]  /*48a0*/  IADD3 R63, R67, UR20, RZ ;  /* 0x00000014433f7c10 */ /* 0x000fe4000fffe0ff */
[----:B------:R-:W-:Y:S02]  /*48b0*/  LEA R64, P1, R66, UR29, 0x2 ;  /* 0x0000001d42407c11 */ /* 0x000fe4000f8210ff */
[----:B------:R-:W-:Y:S02]  /*48c0*/  ISETP.GE.AND P2, PT, R62, UR22, PT ;  /* 0x000000163e007c0c */ /* 0x000fe4000bf46270 */
[----:B------:R-:W-:-:S02]  /*48d0*/  ISETP.GE.AND P0, PT, R68, UR22, PT ;  /* 0x0000001644007c0c */ /* 0x000fc4000bf06270 */
[----:B------:R-:W-:Y:S01]  /*48e0*/  ISETP.GE.AND P6, PT, R65, UR22, PT ;  /* 0x0000001641007c0c */ /* 0x000fe2000bfc6270 */
[----:B------:R-:W-:Y:S01]  /*48f0*/  CS2R R68, SRZ ;  /* 0x0000000000447805 */ /* 0x000fe2000001ff00 */
[----:B------:R-:W-:Y:S02]  /*4900*/  LEA.HI.X R65, R66, UR32, R63, 0x2, P1 ;  /* 0x0000002042417c11 */ /* 0x000fe400088f143f */
[C---:B------:R-:W-:Y:S02]  /*4910*/  LOP3.LUT R67, R62.reuse, 0xc0, RZ, 0xfc, !PT ;  /* 0x000000c03e437812 */ /* 0x040fe400078efcff */
[----:B------:R-:W-:Y:S01]  /*4920*/  LOP3.LUT R66, R62, 0x100, RZ, 0xfc, !PT ;  /* 0x000001003e427812 */ /* 0x000fe200078efcff */
[----:B------:R1:W2:Y:S01]  /*4930*/  @!P3 LDG.E R68, [R64.64+0x80] ;  /* 0x0000801e4044b981 */ /* 0x0002a2000c1e1900 */
[----:B------:R-:W-:Y:S02]  /*4940*/  ISETP.GE.AND P1, PT, R67, UR22, PT ;  /* 0x0000001643007c0c */ /* 0x000fe4000bf26270 */
[----:B------:R-:W-:Y:S01]  /*4950*/  ISETP.GE.AND P3, PT, R66, UR22, PT ;  /* 0x0000001642007c0c */ /* 0x000fe2000bf66270 */
[----:B------:R1:W3:Y:S01]  /*4960*/  @!P2 LDG.E R69, [R64.64] ;  /* 0x0000001e4045a981 */ /* 0x0002e2000c1e1900 */
[C---:B------:R-:W-:Y:S01]  /*4970*/  LOP3.LUT R63, R62.reuse, 0xe0, RZ, 0xfc, !PT ;  /* 0x000000e03e3f7812 */ /* 0x040fe200078efcff */
[----:B------:R-:W-:Y:S01]  /*4980*/  CS2R R66, SRZ ;  /* 0x0000000000427805 */ /* 0x000fe2000001ff00 */
[----:B------:R-:W-:Y:S01]  /*4990*/  LOP3.LUT R70, R62, 0x120, RZ, 0xfc, !PT ;  /* 0x000001203e467812 */ /* 0x000fe200078efcff */
[----:B------:R1:W4:Y:S01]  /*49a0*/  @!P0 LDG.E R85, [R64.64+0x280] ;  /* 0x0002801e40558981 */ /* 0x000322000c1e1900 */
[----:B------:R-:W-:-:S02]  /*49b0*/  ISETP.GE.AND P2, PT, R63, UR22, PT ;  /* 0x000000163f007c0c */ /* 0x000fc4000bf46270 */
[----:B------:R-:W-:Y:S01]  /*49c0*/  MOV R63, RZ ;  /* 0x000000ff003f7202 */ /* 0x000fe20000000f00 */
[----:B------:R1:W2:Y:S01]  /*49d0*/  @!P4 LDG.E R67, [R64.64+0x100] ;  /* 0x0001001e4043c981 */ /* 0x0002a2000c1e1900 */
[----:B------:R-:W-:Y:S02]  /*49e0*/  ISETP.GE.AND P4, PT, R70, UR22, PT ;  /* 0x0000001646007c0c */ /* 0x000fe4000bf86270 */
[C---:B------:R-:W-:Y:S01]  /*49f0*/  LOP3.LUT R71, R62.reuse, 0x140, RZ, 0xfc, !PT ;  /* 0x000001403e477812 */ /* 0x040fe200078efcff */
[----:B------:R1:W2:Y:S01]  /*4a00*/  @!P5 LDG.E R66, [R64.64+0x180] ;  /* 0x0001801e4042d981 */ /* 0x0002a2000c1e1900 */
[C---:B------:R-:W-:Y:S02]  /*4a10*/  LOP3.LUT R70, R62.reuse, 0x160, RZ, 0xfc, !PT ;  /* 0x000001603e467812 */ /* 0x040fe400078efcff */
[----:B------:R-:W-:Y:S01]  /*4a20*/  LOP3.LUT R86, R62, 0x180, RZ, 0xfc, !PT ;  /* 0x000001803e567812 */ /* 0x000fe200078efcff */
[----:B------:R1:W2:Y:S01]  /*4a30*/  @!P6 LDG.E R63, [R64.64+0x200] ;  /* 0x0002001e403fe981 */ /* 0x0002a2000c1e1900 */
[----:B------:R-:W-:-:S02]  /*4a40*/  ISETP.GE.AND P5, PT, R71, UR22, PT ;  /* 0x0000001647007c0c */ /* 0x000fc4000bfa6270 */
[----:B------:R-:W-:Y:S02]  /*4a50*/  ISETP.GE.AND P6, PT, R70, UR22, PT ;  /* 0x0000001646007c0c */ /* 0x000fe4000bfc6270 */
[----:B------:R-:W-:Y:S01]  /*4a60*/  CS2R R70, SRZ ;  /* 0x0000000000467805 */ /* 0x000fe2000001ff00 */
[----:B------:R-:W-:Y:S02]  /*4a70*/  MOV R61, UR23 ;  /* 0x00000017003d7c02 */ /* 0x000fe40008000f00 */
[----:B------:R-:W-:Y:S02]  /*4a80*/  ISETP.GE.AND P0, PT, R86, UR22, PT ;  /* 0x0000001656007c0c */ /* 0x000fe4000bf06270 */
[C---:B------:R-:W-:Y:S01]  /*4a90*/  LOP3.LUT R87, R62.reuse, 0x1a0, RZ, 0xfc, !PT ;  /* 0x000001a03e577812 */ /* 0x040fe200078efcff */
[----:B------:R1:W2:Y:S01]  /*4aa0*/  @!P1 LDG.E R71, [R64.64+0x300] ;  /* 0x0003001e40479981 */ /* 0x0002a2000c1e1900 */
[----:B------:R-:W-:Y:S02]  /*4ab0*/  LOP3.LUT R86, R62, 0x1c0, RZ, 0xfc, !PT ;  /* 0x000001c03e567812 */ /* 0x000fe400078efcff */
[----:B------:R-:W-:Y:S01]  /*4ac0*/  ISETP.GE.AND P1, PT, R87, UR22, PT ;  /* 0x0000001657007c0c */ /* 0x000fe2000bf26270 */
[----:B------:R1:W2:Y:S01]  /*4ad0*/  @!P2 LDG.E R70, [R64.64+0x380] ;  /* 0x0003801e4046a981 */ /* 0x0002a2000c1e1900 */
[----:B------:R-:W-:-:S02]  /*4ae0*/  ISETP.GE.AND P2, PT, R86, UR22, PT ;  /* 0x0000001656007c0c */ /* 0x000fc4000bf46270 */
[----:B------:R-:W-:Y:S01]  /*4af0*/  CS2R R86, SRZ ;  /* 0x0000000000567805 */ /* 0x000fe2000001ff00 */
[----:B------:R-:W2:Y:S01]  /*4b00*/  LDG.E.64 R60, [R60.64] ;  /* 0x0000001e3c3c7981 */ /* 0x000ea2000c1e1b00 */
[----:B------:R-:W-:-:S04]  /*4b10*/  LOP3.LUT R89, R62, 0x1e0, RZ, 0xfc, !PT ;  /* 0x000001e03e597812 */ /* 0x000fc800078efcff */
[----:B------:R1:W3:Y:S01]  /*4b20*/  @!P3 LDG.E R86, [R64.64+0x400] ;  /* 0x0004001e4056b981 */ /* 0x0002e2000c1e1900 */
[----:B------:R-:W-:Y:S02]  /*4b30*/  ISETP.GE.AND P3, PT, R89, UR22, PT ;  /* 0x0000001659007c0c */ /* 0x000fe4000bf66270 */
[C---:B------:R-:W-:Y:S01]  /*4b40*/  LOP3.LUT R89, R62.reuse, 0x220, RZ, 0xfc, !PT ;  /* 0x000002203e597812 */ /* 0x040fe200078efcff */
[----:B------:R1:W3:Y:S01]  /*4b50*/  @!P5 LDG.E R87, [R64.64+0x500] ;  /* 0x0005001e4057d981 */ /* 0x0002e2000c1e1900 */
[----:B------:R-:W-:Y:S02]  /*4b60*/  MOV R88, RZ ;  /* 0x000000ff00587202 */ /* 0x000fe40000000f00 */
[----:B------:R-:W-:Y:S02]  /*4b70*/  ISETP.GE.AND P5, PT, R89, UR22, PT ;  /* 0x0000001659007c0c */ /* 0x000fe4000bfa6270 */
[C---:B------:R-:W-:Y:S02]  /*4b80*/  LOP3.LUT R90, R62.reuse, 0x200, RZ, 0xfc, !PT ;  /* 0x000002003e5a7812 */ /* 0x040fe400078efcff */
[----:B------:R-:W-:Y:S01]  /*4b90*/  MOV R89, RZ ;  /* 0x000000ff00597202 */ /* 0x000fe20000000f00 */
[----:B------:R1:W3:Y:S01]  /*4ba0*/  @!P4 LDG.E R88, [R64.64+0x480] ;  /* 0x0004801e4058c981 */ /* 0x0002e2000c1e1900 */
[----:B------:R-:W-:-:S02]  /*4bb0*/  LOP3.LUT R92, R62, 0x240, RZ, 0xfc, !PT ;  /* 0x000002403e5c7812 */ /* 0x000fc400078efcff */
[----:B------:R-:W-:Y:S02]  /*4bc0*/  ISETP.GE.AND P4, PT, R90, UR22, PT ;  /* 0x000000165a007c0c */ /* 0x000fe4000bf86270 */
[----:B------:R-:W-:Y:S01]  /*4bd0*/  CS2R R90, SRZ ;  /* 0x00000000005a7805 */ /* 0x000fe2000001ff00 */
[----:B------:R1:W3:Y:S01]  /*4be0*/  @!P6 LDG.E R89, [R64.64+0x580] ;  /* 0x0005801e4059e981 */ /* 0x0002e2000c1e1900 */
[----:B------:R-:W-:Y:S02]  /*4bf0*/  ISETP.GE.AND P6, PT, R92, UR22, PT ;  /* 0x000000165c007c0c */ /* 0x000fe4000bfc6270 */
[C---:B------:R-:W-:Y:S02]  /*4c00*/  LOP3.LUT R93, R62.reuse, 0x260, RZ, 0xfc, !PT ;  /* 0x000002603e5d7812 */ /* 0x040fe400078efcff */
[----:B------:R-:W-:Y:S01]  /*4c10*/  LOP3.LUT R92, R62, 0x280, RZ, 0xfc, !PT ;  /* 0x000002803e5c7812 */ /* 0x000fe200078efcff */
[----:B------:R1:W3:Y:S01]  /*4c20*/  @!P0 LDG.E R91, [R64.64+0x600] ;  /* 0x0006001e405b8981 */ /* 0x0002e2000c1e1900 */
[----:B------:R-:W-:-:S03]  /*4c30*/  ISETP.GE.AND P0, PT, R93, UR22, PT ;  /* 0x000000165d007c0c */ /* 0x000fc6000bf06270 */
[----:B------:R1:W3:Y:S01]  /*4c40*/  @!P1 LDG.E R90, [R64.64+0x680] ;  /* 0x0006801e405a9981 */ /* 0x0002e2000c1e1900 */
[----:B------:R-:W-:Y:S02]  /*4c50*/  ISETP.GE.AND P1, PT, R92, UR22, PT ;  /* 0x000000165c007c0c */ /* 0x000fe4000bf26270 */
[----:B------:R-:W-:Y:S01]  /*4c60*/  MOV R94, RZ ;  /* 0x000000ff005e7202 */ /* 0x000fe20000000f00 */
[----:B------:R-:W-:Y:S01]  /*4c70*/  CS2R R92, SRZ ;  /* 0x00000000005c7805 */ /* 0x000fe2000001ff00 */
[C---:B------:R-:W-:Y:S02]  /*4c80*/  LOP3.LUT R95, R62.reuse, 0x2a0, RZ, 0xfc, !PT ;  /* 0x000002a03e5f7812 */ /* 0x040fe400078efcff */
        /* <DEDUP_REMOVED lines=21> */
[----:B------:R-:W-:Y:S01]  /*4de0*/  MOV R99, RZ ;  /* 0x000000ff00637202 */ /* 0x000fe20000000f00 */
[----:B------:R1:W3:Y:S01]  /*4df0*/  @!P1 LDG.E R101, [R64.64+0xa00] ;  /* 0x000a001e40659981 */ /* 0x0002e2000c1e1900 */
[----:B------:R-:W-:-:S02]  /*4e00*/  ISETP.GE.AND P1, PT, R98, UR22, PT ;  /* 0x0000001662007c0c */ /* 0x000fc4000bf26270 */
[C---:B------:R-:W-:Y:S01]  /*4e10*/  LOP3.LUT R102, R62.reuse, 0x380, RZ, 0xfc, !PT ;  /* 0x000003803e667812 */ /* 0x040fe200078efcff */
[----:B------:R1:W3:Y:S01]  /*4e20*/  @!P2 LDG.E R100, [R64.64+0xa80] ;  /* 0x000a801e4064a981 */ /* 0x0002e2000c1e1900 */
[----:B------:R-:W-:Y:S02]  /*4e30*/  LOP3.LUT R98, R62, 0x3a0, RZ, 0xfc, !PT ;  /* 0x000003a03e627812 */ /* 0x000fe400078efcff */
[----:B------:R-:W-:Y:S01]  /*4e40*/  SHF.L.U32 R109, R84, 0x5, RZ ;  /* 0x00000005546d7819 */ /* 0x000fe200000006ff */
[----:B------:R1:W3:Y:S01]  /*4e50*/  @!P3 LDG.E R99, [R64.64+0xb00] ;  /* 0x000b001e4063b981 */ /* 0x0002e2000c1e1900 */
[----:B------:R-:W-:Y:S02]  /*4e60*/  ISETP.GE.AND P2, PT, R102, UR22, PT ;  /* 0x0000001666007c0c */ /* 0x000fe4000bf46270 */
[----:B------:R-:W-:Y:S01]  /*4e70*/  ISETP.GE.AND P3, PT, R98, UR22, PT ;  /* 0x0000001662007c0c */ /* 0x000fe2000bf66270 */
[----:B------:R-:W-:Y:S01]  /*4e80*/  CS2R R102, SRZ ;  /* 0x0000000000667805 */ /* 0x000fe2000001ff00 */
[----:B------:R-:W-:-:S02]  /*4e90*/  LOP3.LUT R104, R109, 0xffffffe0, R230, 0xe2, !PT ;  /* 0xffffffe06d687812 */ /* 0x000fc400078ee2e6 */
[----:B------:R-:W-:Y:S02]  /*4ea0*/  MOV R98, RZ ;  /* 0x000000ff00627202 */ /* 0x000fe40000000f00 */
[----:B------:R-:W-:Y:S01]  /*4eb0*/  LOP3.LUT R62, R62, 0x3c0, RZ, 0xfc, !PT ;  /* 0x000003c03e3e7812 */ /* 0x000fe200078efcff */
[----:B------:R1:W3:Y:S01]  /*4ec0*/  @!P0 LDG.E R102, [R64.64+0xd00] ;  /* 0x000d001e40668981 */ /* 0x0002e2000c1e1900 */
[----:B------:R-:W-:Y:S01]  /*4ed0*/  LOP3.LUT R104, R104, 0x3e0, RZ, 0xfc, !PT ;  /* 0x000003e068687812 */ /* 0x000fe200078efcff */
[----:B------:R-:W-:Y:S01]  /*4ee0*/  CS2R R110, SRZ ;  /* 0x00000000006e7805 */ /* 0x000fe2000001ff00 */
[----:B------:R-:W-:Y:S01]  /*4ef0*/  ISETP.GE.AND P0, PT, R62, UR22, PT ;  /* 0x000000163e007c0c */ /* 0x000fe2000bf06270 */
[----:B------:R1:W3:Y:S01]  /*4f00*/  @!P1 LDG.E R98, [R64.64+0xd80] ;  /* 0x000d801e40629981 */ /* 0x0002e2000c1e1900 */
[----:B------:R-:W-:Y:S02]  /*4f10*/  MOV R105, RZ ;  /* 0x000000ff00697202 */ /* 0x000fe40000000f00 */
[----:B------:R-:W-:Y:S01]  /*4f20*/  ISETP.GE.AND P1, PT, R104, UR22, PT ;  /* 0x0000001668007c0c */ /* 0x000fe2000bf26270 */
[----:B------:R1:W3:Y:S01]  /*4f30*/  @!P4 LDG.E R111, [R64.64+0xb80] ;  /* 0x000b801e406fc981 */ /* 0x0002e2000c1e1900 */
[----:B------:R-:W-:Y:S01]  /*4f40*/  MOV R62, RZ ;  /* 0x000000ff003e7202 */ /* 0x000fe20000000f00 */
[----:B------:R-:W-:Y:S01]  /*4f50*/  ULDC.64 UR22, c[0x0][0x1b8] ;  /* 0x00006e0000167ab9 */ /* 0x000fe20000000a00 */
        /* <DEDUP_REMOVED lines=8> */
[----:B------:R-:W-:-:S02]  /*4fe0*/  LOP3.LUT P0, RZ, R84, 0x1f, RZ, 0xc0, !PT ;  /* 0x0000001f54ff7812 */ /* 0x000fc4000780c0ff */
[----:B-1----:R-:W-:-:S04]  /*4ff0*/  MOV R64, UR33 ;  /* 0x0000002100407c02 */ /* 0x002fc80008000f00 */
[----:B------:R-:W-:Y:S02]  /*5000*/  ISETP.LT.OR P0, PT, R64, 0x2, P0 ;  /* 0x000000024000780c */ /* 0x000fe40000701670 */
[----:B------:R-:W-:Y:S02]  /*5010*/  SHF.L.U32 R231, R84, 0x5, RZ ;  /* 0x0000000554e77819 */ /* 0x000fe400000006ff */
[----:B------:R-:W-:Y:S02]  /*5020*/  MOV R113, c[0x0][0x16c] ;  /* 0x00005b0000717a02 */ /* 0x000fe40000000f00 */
[----:B------:R-:W-:-:S07]  /*5030*/  LOP3.LUT R136, R231, 0xfffffc00, RZ, 0xc0, !PT ;  /* 0xfffffc00e7887812 */ /* 0x000fce00078ec0ff */
[----:B------:R-:W-:-:S05]  /*5040*/  @!P0 IADD3 R64, R64, -0x2, RZ ;  /* 0xfffffffe40408810 */ /* 0x000fca0007ffe0ff */
[----:B------:R-:W-:Y:S01]  /*5050*/  @!P0 IMAD R64, R64, R113, UR7 ;  /* 0x0000000740408e24 */ /* 0x000fe2000f8e0271 */
        /* <DEDUP_REMOVED lines=19> */
[----:B------:R-:W-:Y:S02]  /*5190*/  FMUL.RZ R65, R61, 0.15915493667125701904 ;  /* 0x3e22f9833d417820 */ /* 0x000fe4000040c000 */
[----:B------:R-:W-:Y:S01]  /*51a0*/  FMUL.FTZ R61, R48, UR42 ;  /* 0x0000002a303d7c20 */ /* 0x000fe20008410000 */
[----:B------:R-:W-:Y:S01]  /*51b0*/  MUFU.SIN R123, R109 ;  /* 0x0000006d007b7308 */ /* 0x000fe20000000400 */
[----:B------:R-:W-:-:S02]  /*51c0*/  FMUL.RZ R112, R108, 0.15915493667125701904 ;  /* 0x3e22f9836c707820 */ /* 0x000fc4000040c000 */
[----:B------:R-:W-:-:S05]  /*51d0*/  FMUL.FTZ R108, R50, UR42 ;  /* 0x0000002a326c7c20 */ /* 0x000fca0008410000 */
[----:B------:R-:W-:Y:S01]  /*51e0*/  MUFU.SIN R128, R65 ;  /* 0x0000004100807308 */ /* 0x000fe20000000400 */
[----:B------:R-:W-:-:S07]  /*51f0*/  FMUL.RZ R108, R108, 0.15915493667125701904 ;  /* 0x3e22f9836c6c7820 */ /* 0x000fce000040c000 */
[----:B------:R1:W-:Y:S08]  /*5200*/  MUFU.COS R129, R65 ;  /* 0x0000004100817308 */ /* 0x0003f00000000000 */
[----:B------:R0:W-:Y:S01]  /*5210*/  MUFU.COS R134, R109 ;  /* 0x0000006d00867308 */ /* 0x0001e20000000000 */
[----:B-1----:R-:W-:-:S04]  /*5220*/  FMUL.FTZ R65, R47, UR42 ;  /* 0x0000002a2f417c20 */ /* 0x002fc80008410000 */
[----:B------:R-:W-:Y:S02]  /*5230*/  FMUL.RZ R113, R65, 0.15915493667125701904 ;  /* 0x3e22f98341717820 */ /* 0x000fe4000040c000 */
[----:B0-----:R-:W-:Y:S01]  /*5240*/  FMUL.RZ R109, R61, 0.15915493667125701904 ;  /* 0x3e22f9833d6d7820 */ /* 0x001fe2000040c000 */
[----:B------:R-:W-:Y:S01]  /*5250*/  IADD3 R61, R136, R83, RZ ;  /* 0x00000053883d7210 */ /* 0x000fe20007ffe0ff */
[----:B------:R-:W-:Y:S01]  /*5260*/  MUFU.SIN R132, R112 ;  /* 0x0000007000847308 */ /* 0x000fe20000000400 */
[----:B------:R-:W-:Y:S02]  /*5270*/  FMUL.FTZ R65, R46, UR42 ;  /* 0x0000002a2e417c20 */ /* 0x000fe40008410000 */
[C---:B------:R-:W-:Y:S02]  /*5280*/  IADD3 R114, R61.reuse, 0x40, RZ ;  /* 0x000000403d727810 */ /* 0x040fe40007ffe0ff */
[----:B------:R-:W-:-:S03]  /*5290*/  IADD3 R116, R61, 0x60, RZ ;  /* 0x000000603d747810 */ /* 0x000fc60007ffe0ff */
[----:B------:R0:W-:Y:S01]  /*52a0*/  MUFU.COS R133, R112 ;  /* 0x0000007000857308 */ /* 0x0001e20000000000 */
[----:B------:R-:W-:Y:S01]  /*52b0*/  IADD3 R118, R61, 0x80, RZ ;  /* 0x000000803d767810 */ /* 0x000fe20007ffe0ff */
[----:B------:R-:W-:Y:S01]  /*52c0*/  FMUL.RZ R115, R65, 0.15915493667125701904 ;  /* 0x3e22f98341737820 */ /* 0x000fe2000040c000 */
[----:B------:R-:W-:-:S05]  /*52d0*/  IADD3 R142, R61, 0xa0, RZ ;  /* 0x000000a03d8e7810 */ /* 0x000fca0007ffe0ff */
[----:B------:R-:W-:Y:S01]  /*52e0*/  MUFU.SIN R126, R109 ;  /* 0x0000006d007e7308 */ /* 0x000fe20000000400 */
[C---:B0-----:R-:W-:Y:S02]  /*52f0*/  IADD3 R112, R61.reuse, 0x20, RZ ;  /* 0x000000203d707810 */ /* 0x041fe40007ffe0ff */
[----:B------:R-:W-:-:S05]  /*5300*/  IADD3 R144, R61, 0xc0, RZ ;  /* 0x000000c03d907810 */ /* 0x000fca0007ffe0ff */
[----:B------:R0:W-:Y:S01]  /*5310*/  MUFU.COS R127, R109 ;  /* 0x0000006d007f7308 */ /* 0x0001e20000000000 */
[-C--:B------:R-:W-:Y:S02]  /*5320*/  LEA.HI.SX32 R65, R112, R61.reuse, 0x1b ;  /* 0x0000003d70417211 */ /* 0x080fe400078fdaff */
[----:B------:R-:W-:-:S05]  /*5330*/  LEA.HI.SX32 R138, R114, R61, 0x1b ;  /* 0x0000003d728a7211 */ /* 0x000fca00078fdaff */
[----:B------:R-:W-:Y:S01]  /*5340*/  MUFU.SIN R130, R108 ;  /* 0x0000006c00827308 */ /* 0x000fe20000000400 */
[----:B0-----:R-:W-:Y:S01]  /*5350*/  FMUL.FTZ R109, R45, UR42 ;  /* 0x0000002a2d6d7c20 */ /* 0x001fe20008410000 */
[----:B------:R-:W-:-:S06]  /*5360*/  IADD3 R146, R61, 0xe0, RZ ;  /* 0x000000e03d927810 */ /* 0x000fcc0007ffe0ff */
[----:B------:R0:W-:Y:S01]  /*5370*/  MUFU.COS R131, R108 ;  /* 0x0000006c00837308 */ /* 0x0001e20000000000 */
[----:B------:R-:W-:Y:S02]  /*5380*/  IADD3 R148, R61, 0x100, RZ ;  /* 0x000001003d947810 */ /* 0x000fe40007ffe0ff */
[----:B------:R-:W-:-:S05]  /*5390*/  LEA.HI.SX32 R140, R118, R61, 0x1b ;  /* 0x0000003d768c7211 */ /* 0x000fca00078fdaff */
[----:B------:R-:W-:Y:S01]  /*53a0*/  MUFU.SIN R124, R113 ;  /* 0x00000071007c7308 */ /* 0x000fe20000000400 */
[C---:B0-----:R-:W-:Y:S02]  /*53b0*/  LEA.HI.SX32 R108, R61.reuse, R61, 0x1b ;  /* 0x0000003d3d6c7211 */ /* 0x041fe400078fdaff */
[----:B------:R-:W-:-:S05]  /*53c0*/  IADD3 R150, R61, 0x120, RZ ;  /* 0x000001203d967810 */ /* 0x000fca0007ffe0ff */
[----:B------:R0:W-:Y:S01]  /*53d0*/  MUFU.COS R125, R113 ;  /* 0x00000071007d7308 */ /* 0x0001e20000000000 */
[-C--:B------:R-:W-:Y:S01]  /*53e0*/  LEA.HI.SX32 R142, R142, R61.reuse, 0x1b ;  /* 0x0000003d8e8e7211 */ /* 0x080fe200078fdaff */
[----:B---3--:R-:W-:Y:S01]  /*53f0*/  STS [R108.X4], R69 ;  /* 0x000000456c007388 */ /* 0x008fe20000004800 */
[----:B------:R-:W-:Y:S02]  /*5400*/  IADD3 R152, R61, 0x140, RZ ;  /* 0x000001403d987810 */ /* 0x000fe40007ffe0ff */
[-C--:B------:R-:W-:Y:S01]  /*5410*/  LEA.HI.SX32 R144, R144, R61.reuse, 0x1b ;  /* 0x0000003d90907211 */ /* 0x080fe200078fdaff */
[----:B0-----:R-:W-:Y:S01]  /*5420*/  FMUL.RZ R113, R109, 0.15915493667125701904 ;  /* 0x3e22f9836d717820 */ /* 0x001fe2000040c000 */
[-C--:B------:R-:W-:Y:S01]  /*5430*/  LEA.HI.SX32 R109, R116, R61.reuse, 0x1b ;  /* 0x0000003d746d7211 */ /* 0x080fe200078fdaff */
[----:B------:R-:W-:Y:S01]  /*5440*/  STS [R65.X4+0x80], R68 ;  /* 0x0000804441007388 */ /* 0x000fe20000004800 */
[C---:B------:R-:W-:Y:S02]  /*5450*/  IADD3 R154, R61.reuse, 0x160, RZ ;  /* 0x000001603d9a7810 */ /* 0x040fe40007ffe0ff */
[----:B------:R-:W-:Y:S01]  /*5460*/  LEA.HI.SX32 R135, R146, R61, 0x1b ;  /* 0x0000003d92877211 */ /* 0x000fe200078fdaff */
[----:B------:R-:W-:Y:S01]  /*5470*/  STS [R138.X4+0x100], R67 ;  /* 0x000100438a007388 */ /* 0x000fe20000004800 */
[----:B------:R-:W-:-:S02]  /*5480*/  IADD3 R156, R61, 0x180, RZ ;  /* 0x000001803d9c7810 */ /* 0x000fc40007ffe0ff */
[-C--:B------:R-:W-:Y:S01]  /*5490*/  LEA.HI.SX32 R137, R148, R61.reuse, 0x1b ;  /* 0x0000003d94897211 */ /* 0x080fe200078fdaff */
[----:B------:R2:W-:Y:S01]  /*54a0*/  STS [R109.X4+0x180], R66 ;  /* 0x000180426d007388 */ /* 0x0005e20000004800 */
[C---:B------:R-:W-:Y:S02]  /*54b0*/  IADD3 R158, R61.reuse, 0x1a0, RZ ;  /* 0x000001a03d9e7810 */ /* 0x040fe40007ffe0ff */
[-C--:B------:R-:W-:Y:S01]  /*54c0*/  LEA.HI.SX32 R139, R150, R61.reuse, 0x1b ;  /* 0x0000003d968b7211 */ /* 0x080fe200078fdaff */
[----:B------:R0:W-:Y:S01]  /*54d0*/  STS [R140.X4+0x200], R63 ;  /* 0x0002003f8c007388 */ /* 0x0001e20000004800 */
[C---:B------:R-:W-:Y:S02]  /*54e0*/  IADD3 R160, R61.reuse, 0x1c0, RZ ;  /* 0x000001c03da07810 */ /* 0x040fe40007ffe0ff */
[----:B------:R-:W-:Y:S01]  /*54f0*/  LEA.HI.SX32 R152, R152, R61, 0x1b ;  /* 0x0000003d98987211 */ /* 0x000fe200078fdaff */
[----:B----4-:R-:W-:Y:S01]  /*5500*/  STS [R142.X4+0x280], R85 ;  /* 0x000280558e007388 */ /* 0x010fe20000004800 */
        /* <DEDUP_REMOVED lines=9> */
[----:B--2---:R-:W-:-:S02]  /*55a0*/  MOV R66, UR41 ;  /* 0x0000002900427c02 */ /* 0x004fc40008000f00 */
[C---:B------:R-:W-:Y:S01]  /*55b0*/  IADD3 R168, R61.reuse, 0x240, RZ ;  /* 0x000002403da87810 */ /* 0x040fe20007ffe0ff */
[----:B------:R-:W-:Y:S01]  /*55c0*/  STS [R139.X4+0x480], R88 ;  /* 0x000480588b007388 */ /* 0x000fe20000004800 */
[-C--:B------:R-:W-:Y:S02]  /*55d0*/  LEA.HI.SX32 R143, R160, R61.reuse, 0x1b ;  /* 0x0000003da08f7211 */ /* 0x080fe400078fdaff */
[----:B------:R-:W-:Y:S01]  /*55e0*/  IADD3 R170, R61, 0x260, RZ ;  /* 0x000002603daa7810 */ /* 0x000fe20007ffe0ff */
[----:B------:R-:W-:Y:S01]  /*55f0*/  STS [R152.X4+0x500], R87 ;  /* 0x0005005798007388 */ /* 0x000fe20000004800 */
[-C--:B------:R-:W-:Y:S01]  /*5600*/  LEA.HI.SX32 R162, R162, R61.reuse, 0x1b ;  /* 0x0000003da2a27211 */ /* 0x080fe200078fdaff */
[----:B------:R-:W-:Y:S01]  /*5610*/  FMUL.FTZ R60, R37, UR42 ;  /* 0x0000002a253c7c20 */ /* 0x000fe20008410000 */
[C---:B------:R-:W-:Y:S01]  /*5620*/  IADD3 R172, R61.reuse, 0x280, RZ ;  /* 0x000002803dac7810 */ /* 0x040fe20007ffe0ff */
[----:B------:R-:W-:Y:S01]  /*5630*/  STS [R154.X4+0x580], R89 ;  /* 0x000580599a007388 */ /* 0x000fe20000004800 */
[-C--:B------:R-:W-:Y:S01]  /*5640*/  LEA.HI.SX32 R145, R164, R61.reuse, 0x1b ;  /* 0x0000003da4917211 */ /* 0x080fe200078fdaff */
[----:B------:R-:W-:Y:S01]  /*5650*/  FMUL.FTZ R66, R66, 1.4426950216293334961 ;  /* 0x3fb8aa3b42427820 */ /* 0x000fe20000410000 */
        /* <DEDUP_REMOVED lines=13> */
[----:B------:R-:W-:Y:S01]  /*5730*/  FMUL.FTZ R60, R66, R52 ;  /* 0x00000034423c7220 */ /* 0x000fe20000410000 */
[----:B------:R-:W-:Y:S01]  /*5740*/  IADD3 R182, R61, 0x320, RZ ;  /* 0x000003203db67810 */ /* 0x000fe20007ffe0ff */
[----:B------:R-:W-:Y:S01]  /*5750*/  STS [R145.X4+0x800], R92 ;  /* 0x0008005c91007388 */ /* 0x000fe20000004800 */
[-C--:B------:R-:W-:Y:S01]  /*5760*/  LEA.HI.SX32 R149, R174, R61.reuse, 0x1b ;  /* 0x0000003dae957211 */ /* 0x080fe200078fdaff */
[----:B0-----:R-:W-:Y:S01]  /*5770*/  FMUL.FTZ R63, R33, UR42 ;  /* 0x0000002a213f7c20 */ /* 0x001fe20008410000 */
        /* <DEDUP_REMOVED lines=12> */
[----:B------:R-:W-:Y:S01]  /*5840*/  FMUL.RZ R150, R63, 0.15915493667125701904 ;  /* 0x3e22f9833f967820 */ /* 0x000fe2000040c000 */
[C---:B------:R-:W-:Y:S01]  /*5850*/  IADD3 R192, R61.reuse, 0x3c0, RZ ;  /* 0x000003c03dc07810 */ /* 0x040fe20007ffe0ff */
[----:B------:R-:W-:Y:S01]  /*5860*/  STS [R149.X4+0xa80], R100 ;  /* 0x000a806495007388 */ /* 0x000fe20000004800 */
[-C--:B------:R-:W-:Y:S01]  /*5870*/  LEA.HI.SX32 R151, R184, R61.reuse, 0x1b ;  /* 0x0000003db8977211 */ /* 0x080fe200078fdaff */
[----:B------:R-:W0:Y:S01]  /*5880*/  MUFU.EX2 R60, R60 ;  /* 0x0000003c003c7308 */ /* 0x000e220000000800 */
[----:B------:R-:W-:Y:S01]  /*5890*/  IADD3 R194, R61, 0x3e0, RZ ;  /* 0x000003e03dc27810 */ /* 0x000fe20007ffe0ff */
[----:B------:R-:W-:Y:S01]  /*58a0*/  STS [R176.X4+0xb00], R99 ;  /* 0x000b0063b0007388 */ /* 0x000fe20000004800 */
[----:B------:R-:W-:Y:S01]  /*58b0*/  LEA.HI.SX32 R153, R186, R61, 0x1b ;  /* 0x0000003dba997211 */ /* 0x000fe200078fdaff */
[----:B------:R-:W-:Y:S01]  /*58c0*/  FMUL.FTZ R63, R66, R51 ;  /* 0x00000033423f7220 */ /* 0x000fe20000410000 */
[-C--:B------:R-:W-:Y:S01]  /*58d0*/  LEA.HI.SX32 R155, R188, R61.reuse, 0x1b ;  /* 0x0000003dbc9b7211 */ /* 0x080fe200078fdaff */
[----:B------:R-:W-:Y:S01]  /*58e0*/  STS [R178.X4+0xb80], R111 ;  /* 0x000b806fb2007388 */ /* 0x000fe20000004800 */
[----:B------:R-:W-:-:S02]  /*58f0*/  LEA.HI.SX32 R157, R190, R61, 0x1b ;  /* 0x0000003dbe9d7211 */ /* 0x000fc400078fdaff */
[----:B------:R-:W-:Y:S01]  /*5900*/  LEA R136, R83, R136, 0x5 ;  /* 0x0000008853887211 */ /* 0x000fe200078e28ff */
[----:B------:R-:W-:Y:S01]  /*5910*/  STS [R180.X4+0xc00], R105 ;  /* 0x000c0069b4007388 */ /* 0x000fe20000004800 */
[-C--:B------:R-:W-:Y:S01]  /*5920*/  LEA.HI.SX32 R159, R192, R61.reuse, 0x1b ;  /* 0x0000003dc09f7211 */ /* 0x080fe200078fdaff */
[----:B------:R1:W-:Y:S01]  /*5930*/  MUFU.EX2 R67, R63 ;  /* 0x0000003f00437308 */ /* 0x0003e20000000800 */
[----:B------:R-:W-:Y:S01]  /*5940*/  LEA.HI.SX32 R61, R194, R61, 0x1b ;  /* 0x0000003dc23d7211 */ /* 0x000fe200078fdaff */
[----:B------:R-:W-:Y:S01]  /*5950*/  STS [R182.X4+0xc80], R103 ;  /* 0x000c8067b6007388 */ /* 0x000fe20000004800 */
[----:B------:R-:W-:-:S03]  /*5960*/  FMUL.FTZ R112, R44, UR42 ;  /* 0x0000002a2c707c20 */ /* 0x000fc60008410000 */
[----:B------:R-:W-:Y:S01]  /*5970*/  STS [R151.X4+0xd00], R102 ;  /* 0x000d006697007388 */ /* 0x000fe20000004800 */
[----:B-1----:R-:W-:-:S03]  /*5980*/  LEA.HI.SX32 R63, R136, R136, 0x1b ;  /* 0x00000088883f7211 */ /* 0x002fc600078fdaff */
[----:B------:R-:W-:Y:S04]  /*5990*/  STS [R153.X4+0xd80], R98 ;  /* 0x000d806299007388 */ /* 0x000fe80000004800 */
[----:B------:R-:W-:Y:S01]  /*59a0*/  STS [R155.X4+0xe00], R62 ;  /* 0x000e003e9b007388 */ /* 0x000fe20000004800 */
[----:B------:R-:W-:Y:S03]  /*59b0*/  MUFU.SIN R120, R115 ;  /* 0x0000007300787308 */ /* 0x000fe60000000400 */
[----:B------:R0:W-:Y:S04]  /*59c0*/  STS [R157.X4+0xe80], R122 ;  /* 0x000e807a9d007388 */ /* 0x0001e80000004800 */
[----:B------:R1:W-:Y:S01]  /*59d0*/  STS [R159.X4+0xf00], R110 ;  /* 0x000f006e9f007388 */ /* 0x0003e20000004800 */
[----:B------:R2:W-:Y:S03]  /*59e0*/  MUFU.COS R121, R115 ;  /* 0x0000007300797308 */ /* 0x0005e60000000000 */
[----:B------:R3:W-:Y:S01]  /*59f0*/  STS [R61.X4+0xf80], R104 ;  /* 0x000f80683d007388 */ /* 0x0007e20000004800 */
[----:B------:R-:W-:-:S06]  /*5a00*/  NOP ;  /* 0x0000000000007918 */ /* 0x000fcc0000000000 */
[----:B--2---:R-:W-:Y:S01]  /*5a10*/  FMUL.RZ R115, R112, 0.15915493667125701904 ;  /* 0x3e22f98370737820 */ /* 0x004fe2000040c000 */
[----:B------:R-:W2:Y:S01]  /*5a20*/  LDS R86, [R63.X4] ;  /* 0x000000003f567984 */ /* 0x000ea20000004800 */
[----:B------:R-:W-:Y:S01]  /*5a30*/  FMUL.FTZ R112, R43, UR42 ;  /* 0x0000002a2b707c20 */ /* 0x000fe20008410000 */
[----:B------:R-:W-:Y:S02]  /*5a40*/  MUFU.SIN R108, R65 ;  /* 0x00000041006c7308 */ /* 0x000fe40000000400 */
[----:B------:R-:W-:Y:S01]  /*5a50*/  LDS R85, [R63.X4+0x4] ;  /* 0x000004003f557984 */ /* 0x000fe20000004800 */
[----:B0-----:R-:W-:-:S05]  /*5a60*/  FMUL.FTZ R122, R60, R134 ;  /* 0x000000863c7a7220 */ /* 0x001fca0000410000 */
[----:B------:R0:W-:Y:S01]  /*5a70*/  MUFU.COS R109, R65 ;  /* 0x00000041006d7308 */ /* 0x0001e20000000000 */
[----:B------:R-:W-:Y:S01]  /*5a80*/  FMUL.FTZ R123, R60, R123 ;  /* 0x0000007b3c7b7220 */ /* 0x000fe20000410000 */
[----:B------:R-:W4:Y:S06]  /*5a90*/  LDS R102, [R63.X4+0xc] ;  /* 0x00000c003f667984 */ /* 0x000f2c0000004800 */
[----:B------:R-:W-:Y:S01]  /*5aa0*/  MUFU.SIN R118, R113 ;  /* 0x0000007100767308 */ /* 0x000fe20000000400 */
[----:B0-----:R-:W-:Y:S01]  /*5ab0*/  MOV R65, UR34 ;  /* 0x0000002200417c02 */ /* 0x001fe20008000f00 */
[----:B------:R-:W0:Y:S03]  /*5ac0*/  LDS R103, [R63.X4+0x8] ;  /* 0x000008003f677984 */ /* 0x000e260000004800 */
[----:B------:R-:W-:Y:S01]  /*5ad0*/  LEA R60, R65, UR7, 0x8 ;  /* 0x00000007413c7c11 */ /* 0x000fe2000f8e40ff */
[----:B------:R-:W-:Y:S02]  /*5ae0*/  LDS R101, [R63.X4+0x10] ;  /* 0x000010003f657984 */ /* 0x000fe40000004800 */
[----:B------:R1:W-:Y:S01]  /*5af0*/  MUFU.COS R119, R113 ;  /* 0x0000007100777308 */ /* 0x0003e20000000000 */
[----:B------:R-:W-:Y:S01]  /*5b00*/  @P1 IADD3 R60, R84, 0x200, RZ ;  /* 0x00000200543c1810 */ /* 0x000fe20007ffe0ff */
[----:B------:R-:W0:Y:S01]  /*5b10*/  LDS R100, [R63.X4+0x14] ;  /* 0x000014003f647984 */ /* 0x000e220000004800 */
[----:B------:R-:W-:-:S02]  /*5b20*/  MOV R68, UR22 ;  /* 0x0000001600447c02 */ /* 0x000fc40008000f00 */
[----:B------:R-:W-:Y:S01]  /*5b30*/  MOV R69, UR23 ;  /* 0x0000001700457c02 */ /* 0x000fe20008000f00 */
[----:B------:R-:W0:Y:S01]  /*5b40*/  LDS R99, [R63.X4+0x18] ;  /* 0x000018003f637984 */ /* 0x000e220000004800 */
[----:B-1----:R-:W-:Y:S01]  /*5b50*/  FMUL.RZ R113, R112, 0.15915493667125701904 ;  /* 0x3e22f98370717820 */ /* 0x002fe2000040c000 */
[----:B------:R-:W-:Y:S01]  /*5b60*/  MUFU.SIN R116, R115 ;  /* 0x0000007300747308 */ /* 0x000fe20000000400 */
[----:B------:R-:W-:Y:S01]  /*5b70*/  FMUL.FTZ R112, R42, UR42 ;  /* 0x0000002a2a707c20 */ /* 0x000fe20008410000 */
[----:B------:R-:W-:Y:S01]  /*5b80*/  SHF.L.U32 R65, R60, 0x3, RZ ;  /* 0x000000033c417819 */ /* 0x000fe200000006ff */
[----:B------:R-:W1:Y:S02]  /*5b90*/  LDS R98, [R63.X4+0x1c] ;  /* 0x00001c003f627984 */ /* 0x000e640000004800 */
[----:B------:R-:W-:Y:S02]  /*5ba0*/  FMUL.RZ R146, R112, 0.15915493667125701904 ;  /* 0x3e22f98370927820 */ /* 0x000fe4000040c000 */
[----:B------:R-:W-:Y:S01]  /*5bb0*/  LDS R97, [R63.X4+0x20] ;  /* 0x000020003f617984 */ /* 0x000fe20000004800 */
[----:B------:R-:W-:Y:S01]  /*5bc0*/  MUFU.COS R117, R115 ;  /* 0x0000007300757308 */ /* 0x000fe20000000000 */
[----:B------:R-:W-:-:S02]  /*5bd0*/  FMUL.FTZ R62, R66, R50 ;  /* 0x00000032423e7220 */ /* 0x000fc40000410000 */
[----:B------:R-:W0:Y:S04]  /*5be0*/  LDS R96, [R63.X4+0x24] ;  /* 0x000024003f607984 */ /* 0x000e280000004800 */
[----:B------:R-:W0:Y:S01]  /*5bf0*/  LDS R95, [R63.X4+0x28] ;  /* 0x000028003f5f7984 */ /* 0x000e220000004800 */
[----:B------:R-:W-:Y:S03]  /*5c00*/  MUFU.SIN R114, R113 ;  /* 0x0000007100727308 */ /* 0x000fe60000000400 */
[----:B------:R-:W0:Y:S04]  /*5c10*/  LDS R94, [R63.X4+0x2c] ;  /* 0x00002c003f5e7984 */ /* 0x000e280000004800 */
[----:B------:R-:W-:Y:S01]  /*5c20*/  LDS R93, [R63.X4+0x30] ;  /* 0x000030003f5d7984 */ /* 0x000fe20000004800 */
[----:B------:R-:W-:Y:S03]  /*5c30*/  MUFU.COS R115, R113 ;  /* 0x0000007100737308 */ /* 0x000fe60000000000 */
[----:B------:R-:W0:Y:S04]  /*5c40*/  LDS R92, [R63.X4+0x34] ;  /* 0x000034003f5c7984 */ /* 0x000e280000004800 */
[----:B------:R-:W0:Y:S01]  /*5c50*/  LDS R91, [R63.X4+0x38] ;  /* 0x000038003f5b7984 */ /* 0x000e220000004800 */
[----:B------:R-:W-:Y:S03]  /*5c60*/  MUFU.SIN R112, R146 ;  /* 0x0000009200707308 */ /* 0x000fe60000000400 */
[----:B------:R-:W0:Y:S04]  /*5c70*/  LDS R90, [R63.X4+0x3c] ;  /* 0x00003c003f5a7984 */ /* 0x000e280000004800 */
[----:B------:R-:W-:Y:S01]  /*5c80*/  LDS R89, [R63.X4+0x40] ;  /* 0x000040003f597984 */ /* 0x000fe20000004800 */
[----:B------:R1:W-:Y:S03]  /*5c90*/  MUFU.COS R113, R146 ;  /* 0x0000009200717308 */ /* 0x0003e60000000000 */
[----:B------:R-:W0:Y:S04]  /*5ca0*/  LDS R88, [R63.X4+0x44] ;  /* 0x000044003f587984 */ /* 0x000e280000004800 */
[----:B------:R-:W0:Y:S04]  /*5cb0*/  LDS R87, [R63.X4+0x48] ;  /* 0x000048003f577984 */ /* 0x000e280000004800 */
[----:B-1----:R-:W1:Y:S04]  /*5cc0*/  LDS R146, [R63.X4+0x4c] ;  /* 0x00004c003f927984 */ /* 0x002e680000004800 */
        /* <DEDUP_REMOVED lines=11> */
[----:B------:R1:W0:Y:S04]  /*5d80*/  LDS R134, [R63.X4+0x7c] ;  /* 0x00007c003f867984 */ /* 0x0002280000004800 */
[----:B------:R1:W-:Y:S04]  /*5d90*/  STS.64 [R65+0x4a60], R122 ;  /* 0x004a607a41007388 */ /* 0x0003e80000000a00 */
[----:B------:R-:W5:Y:S01]  /*5da0*/  LDG.E.64 R68, [R68.64] ;  /* 0x0000001e44447981 */ /* 0x000f62000c1e1b00 */
[----:B------:R1:W2:Y:S01]  /*5db0*/  MUFU.EX2 R70, R62 ;  /* 0x0000003e00467308 */ /* 0x0002a20000000800 */
[C---:B------:R-:W-:Y:S01]  /*5dc0*/  FMUL.FTZ R110, R66.reuse, R47 ;  /* 0x0000002f426e7220 */ /* 0x040fe20000410000 */
[----:B------:R-:W-:Y:S01]  /*5dd0*/  MOV R111, 0x10 ;  /* 0x00000010006f7802 */ /* 0x000fe20000000f00 */
[----:B---3--:R-:W-:Y:S01]  /*5de0*/  FMUL.FTZ R61, R66, R49 ;  /* 0x00000031423d7220 */ /* 0x008fe20000410000 */
[----:B------:R-:W-:-:S04]  /*5df0*/  MOV R60, 0x3f800000 ;  /* 0x3f800000003c7802 */ /* 0x000fc80000000f00 */
[----:B------:R-:W3:Y:S01]  /*5e00*/  MUFU.EX2 R110, R110 ;  /* 0x0000006e006e7308 */ /* 0x000ee20000000800 */
[----:B-1----:R-:W-:Y:S01]  /*5e10*/  CS2R R62, SRZ ;  /* 0x00000000003e7805 */ /* 0x002fe2000001ff00 */
[----:B------:R-:W-:-:S06]  /*5e20*/  @!P0 IMAD.WIDE R64, R64, R111, UR10 ;  /* 0x0000000a40408e25 */ /* 0x000fcc000f8e026f */
[----:B------:R1:W0:Y:S01]  /*5e30*/  MUFU.EX2 R71, R61 ;  /* 0x0000003d00477308 */ /* 0x0002220000000800 */
[C---:B--2---:R-:W-:Y:S02]  /*5e40*/  FMUL.FTZ R131, R70.reuse, R131 ;  /* 0x0000008346837220 */ /* 0x044fe40000410000 */
[----:B------:R-:W-:Y:S02]  /*5e50*/  FMUL.FTZ R130, R70, R130 ;  /* 0x0000008246827220 */ /* 0x000fe40000410000 */
[C---:B------:R-:W-:Y:S01]  /*5e60*/  FMUL.FTZ R70, R66.reuse, R37 ;  /* 0x0000002542467220 */ /* 0x040fe20000410000 */
[----:B-1----:R-:W-:Y:S01]  /*5e70*/  MOV R61, RZ ;  /* 0x000000ff003d7202 */ /* 0x002fe20000000f00 */
[----:B------:R-:W-:Y:S01]  /*5e80*/  BAR.SYNC.DEFER_BLOCKING 0x0 ;  /* 0x0000000000007b1d */ /* 0x000fe20000010000 */
[----:B------:R-:W-:Y:S02]  /*5e90*/  FMUL.FTZ R148, R66, R44 ;  /* 0x0000002c42947220 */ /* 0x000fe40000410000 */
[----:B------:R-:W-:-:S02]  /*5ea0*/  FMUL.FTZ R185, R86, R52 ;  /* 0x0000003456b97220 */ /* 0x000fc40000410000 */
[C---:B------:R-:W-:Y:S02]  /*5eb0*/  FMUL.FTZ R104, R66.reuse, R48 ;  /* 0x0000003042687220 */ /* 0x040fe40000410000 */
[----:B------:R-:W-:Y:S01]  /*5ec0*/  FMUL.FTZ R111, R66, R46 ;  /* 0x0000002e426f7220 */ /* 0x000fe20000410000 */
[----:B------:R-:W1:Y:S01]  /*5ed0*/  MUFU.EX2 R70, R70 ;  /* 0x0000004600467308 */ /* 0x000e620000000800 */
[C---:B------:R-:W-:Y:S02]  /*5ee0*/  FMUL.FTZ R132, R67.reuse, R132 ;  /* 0x0000008443847220 */ /* 0x040fe40000410000 */
[----:B------:R-:W-:Y:S02]  /*5ef0*/  FMUL.FTZ R185, R80, R185 ;  /* 0x000000b950b97220 */ /* 0x000fe40000410000 */
[----:B------:R-:W-:-:S03]  /*5f00*/  FMUL.FTZ R133, R67, R133 ;  /* 0x0000008543857220 */ /* 0x000fc60000410000 */
[----:B------:R-:W2:Y:S01]  /*5f10*/  MUFU.EX2 R148, R148 ;  /* 0x0000009400947308 */ /* 0x000ea20000000800 */
[----:B----4-:R-:W-:Y:S01]  /*5f20*/  FMUL.FTZ R188, R102, R51 ;  /* 0x0000003366bc7220 */ /* 0x010fe20000410000 */
[----:B------:R4:W5:Y:S06]  /*5f30*/  @!P0 LDG.E.128 R60, [R64.64] ;  /* 0x0000001e403c8981 */ /* 0x00096c000c1e1d00 */
[----:B------:R-:W0:Y:S01]  /*5f40*/  MUFU.EX2 R104, R104 ;  /* 0x0000006800687308 */ /* 0x000e220000000800 */
[----:B---3--:R-:W-:Y:S02]  /*5f50*/  FMUL.FTZ R125, R110, R125 ;  /* 0x0000007d6e7d7220 */ /* 0x008fe40000410000 */
[----:B----4-:R-:W-:-:S02]  /*5f60*/  FMUL.FTZ R65, R85, R52 ;  /* 0x0000003455417220 */ /* 0x010fc40000410000 */
[----:B------:R-:W-:-:S03]  /*5f70*/  FMUL.FTZ R64, R66, R42 ;  /* 0x0000002a42407220 */ /* 0x000fc60000410000 */
[----:B------:R-:W3:Y:S01]  /*5f80*/  MUFU.EX2 R111, R111 ;  /* 0x0000006f006f7308 */ /* 0x000ee20000000800 */
[----:B------:R-:W-:Y:S02]  /*5f90*/  FMUL.FTZ R186, R80, R65 ;  /* 0x0000004150ba7220 */ /* 0x000fe40000410000 */
[----:B------:R-:W-:Y:S02]  /*5fa0*/  FMUL.FTZ R65, R185, R132 ;  /* 0x00000084b9417220 */ /* 0x000fe40000410000 */
[----:B------:R-:W-:-:S03]  /*5fb0*/  FMUL.FTZ R124, R110, R124 ;  /* 0x0000007c6e7c7220 */ /* 0x000fc60000410000 */
[----:B------:R0:W4:Y:S01]  /*5fc0*/  MUFU.EX2 R67, R64 ;  /* 0x0000004000437308 */ /* 0x0001220000000800 */
[C---:B------:R-:W-:Y:S02]  /*5fd0*/  FMUL.FTZ R110, R186.reuse, R132 ;  /* 0x00000084ba6e7220 */ /* 0x040fe40000410000 */
[----:B------:R-:W-:Y:S02]  /*5fe0*/  FMUL.FTZ R188, R79, R188 ;  /* 0x000000bc4fbc7220 */ /* 0x000fe40000410000 */
[----:B------:R-:W-:Y:S02]  /*5ff0*/  FFMA.FTZ R65, R186, R133, R65 ;  /* 0x00000085ba417223 */ /* 0x000fe40000010041 */
[----:B0-----:R-:W-:Y:S02]  /*6000*/  FMUL.FTZ R64, R103, R51 ;  /* 0x0000003367407220 */ /* 0x001fe40000410000 */
[----:B------:R-:W-:Y:S02]  /*6010*/  FFMA.FTZ R110, R185, R133, -R110 ;  /* 0x00000085b96e7223 */ /* 0x000fe4000001086e */
[----:B------:R-:W-:-:S02]  /*6020*/  FMUL.FTZ R187, R79, R64 ;  /* 0x000000404fbb7220 */ /* 0x000fc40000410000 */
[----:B------:R-:W-:Y:S02]  /*6030*/  FADD.FTZ R65, R188, R65 ;  /* 0x00000041bc417221 */ /* 0x000fe40000010000 */
[C---:B------:R-:W-:Y:S02]  /*6040*/  FMUL.FTZ R129, R71.reuse, R129 ;  /* 0x0000008147817220 */ /* 0x040fe40000410000 */
[----:B------:R-:W-:Y:S02]  /*6050*/  FMUL.FTZ R128, R71, R128 ;  /* 0x0000008047807220 */ /* 0x000fe40000410000 */
[----:B------:R-:W-:Y:S02]  /*6060*/  FADD.FTZ R110, R187, R110 ;  /* 0x0000006ebb6e7221 */ /* 0x000fe40000010000 */
[----:B------:R-:W-:Y:S02]  /*6070*/  FMUL.FTZ R71, R66, R33 ;  /* 0x0000002142477220 */ /* 0x000fe40000410000 */
[----:B------:R-:W-:-:S02]  /*6080*/  FMUL.FTZ R64, R130, R65 ;  /* 0x0000004182407220 */ /* 0x000fc40000410000 */
[C---:B-1----:R-:W-:Y:S02]  /*6090*/  FMUL.FTZ R109, R70.reuse, R109 ;  /* 0x0000006d466d7220 */ /* 0x042fe40000410000 */
[----:B------:R-:W-:Y:S02]  /*60a0*/  FMUL.FTZ R108, R70, R108 ;  /* 0x0000006c466c7220 */ /* 0x000fe40000410000 */
[----:B------:R-:W-:Y:S02]  /*60b0*/  FMUL.FTZ R70, R122, R132 ;  /* 0x000000847a467220 */ /* 0x000fe40000410000 */
[C---:B--2---:R-:W-:Y:S02]  /*60c0*/  FMUL.FTZ R117, R148.reuse, R117 ;  /* 0x0000007594757220 */ /* 0x044fe40000410000 */
[----:B------:R-:W-:Y:S01]  /*60d0*/  FMUL.FTZ R116, R148, R116 ;  /* 0x0000007494747220 */ /* 0x000fe20000410000 */
[----:B------:R-:W-:Y:S01]  /*60e0*/  MUFU.COS R105, R150 ;  /* 0x0000009600697308 */ /* 0x000fe20000000000 */
[----:B------:R-:W-:-:S02]  /*60f0*/  FMUL.FTZ R127, R104, R127 ;  /* 0x0000007f687f7220 */ /* 0x000fc40000410000 */
[----:B------:R-:W-:Y:S02]  /*6100*/  FMUL.FTZ R126, R104, R126 ;  /* 0x0000007e687e7220 */ /* 0x000fe40000410000 */
[C---:B---3--:R-:W-:Y:S02]  /*6110*/  FMUL.FTZ R121, R111.reuse, R121 ;  /* 0x000000796f797220 */ /* 0x048fe40000410000 */
[----:B------:R-:W-:Y:S01]  /*6120*/  FMUL.FTZ R120, R111, R120 ;  /* 0x000000786f787220 */ /* 0x000fe20000410000 */
[----:B------:R0:W1:Y:S01]  /*6130*/  MUFU.EX2 R104, R71 ;  /* 0x0000004700687308 */ /* 0x0000620000000800 */
[----:B------:R-:W-:Y:S02]  /*6140*/  FMUL.FTZ R148, R130, R110 ;  /* 0x0000006e82947220 */ /* 0x000fe40000410000 */
[C---:B----4-:R-:W-:Y:S02]  /*6150*/  FMUL.FTZ R113, R67.reuse, R113 ;  /* 0x0000007143717220 */ /* 0x050fe40000410000 */
[----:B------:R-:W-:-:S02]  /*6160*/  FMUL.FTZ R112, R67, R112 ;  /* 0x0000007043707220 */ /* 0x000fc40000410000 */
[----:B------:R-:W-:Y:S01]  /*6170*/  FFMA.FTZ R111, R131, R110, -R64 ;  /* 0x0000006e836f7223 */ /* 0x000fe20000010840 */
[----:B------:R-:W2:Y:S01]  /*6180*/  MUFU.SIN R67, R150 ;  /* 0x0000009600437308 */ /* 0x000ea20000000400 */
[C---:B------:R-:W-:Y:S02]  /*6190*/  FMUL.FTZ R64, R123.reuse, R132 ;  /* 0x000000847b407220 */ /* 0x040fe40000410000 */
[----:B------:R-:W-:Y:S02]  /*61a0*/  FFMA.FTZ R70, R123, R133, R70 ;  /* 0x000000857b467223 */ /* 0x000fe40000010046 */
[----:B------:R-:W-:Y:S02]  /*61b0*/  FFMA.FTZ R148, R131, R65, R148 ;  /* 0x0000004183947223 */ /* 0x000fe40000010094 */
[-C--:B------:R-:W-:Y:S02]  /*61c0*/  FMUL.FTZ R189, R100, R50.reuse ;  /* 0x0000003264bd7220 */ /* 0x080fe40000410000 */
[----:B------:R-:W-:-:S02]  /*61d0*/  FMUL.FTZ R65, R101, R50 ;  /* 0x0000003265417220 */ /* 0x000fc40000410000 */
[----:B------:R-:W-:Y:S02]  /*61e0*/  FFMA.FTZ R64, R122, R133, -R64 ;  /* 0x000000857a407223 */ /* 0x000fe40000010840 */
[----:B0-----:R-:W-:Y:S02]  /*61f0*/  FMUL.FTZ R71, R130, R70 ;  /* 0x0000004682477220 */ /* 0x001fe40000410000 */
[C---:B------:R-:W-:Y:S02]  /*6200*/  FMUL.FTZ R189, R78.reuse, R189 ;  /* 0x000000bd4ebd7220 */ /* 0x040fe40000410000 */
[----:B------:R-:W-:Y:S02]  /*6210*/  FMUL.FTZ R190, R78, R65 ;  /* 0x000000414ebe7220 */ /* 0x000fe40000410000 */
[-C--:B------:R-:W-:Y:S02]  /*6220*/  FFMA.FTZ R71, R131, R64.reuse, -R71 ;  /* 0x0000004083477223 */ /* 0x080fe40000010847 */
[----:B------:R-:W-:-:S02]  /*6230*/  FMUL.FTZ R65, R130, R64 ;  /* 0x0000004082417220 */ /* 0x000fc40000410000 */
[----:B------:R-:W-:Y:S02]  /*6240*/  FMUL.FTZ R147, R66, R45 ;  /* 0x0000002d42937220 */ /* 0x000fe40000410000 */
[----:B------:R-:W-:Y:S02]  /*6250*/  FMUL.FTZ R64, R29, UR42 ;  /* 0x0000002a1d407c20 */ /* 0x000fe40008410000 */
[----:B------:R-:W-:Y:S02]  /*6260*/  FADD.FTZ R148, R189, R148 ;  /* 0x00000094bd947221 */ /* 0x000fe40000010000 */
[----:B------:R-:W-:Y:S02]  /*6270*/  FADD.FTZ R111, R190, R111 ;  /* 0x0000006fbe6f7221 */ /* 0x000fe40000010000 */
[----:B------:R-:W-:Y:S01]  /*6280*/  FMUL.RZ R151, R64, 0.15915493667125701904 ;  /* 0x3e22f98340977820 */ /* 0x000fe2000040c000 */
[----:B------:R-:W0:Y:S01]  /*6290*/  MUFU.EX2 R147, R147 ;  /* 0x0000009300937308 */ /* 0x000e220000000800 */
[----:B------:R-:W-:-:S02]  /*62a0*/  FMUL.FTZ R110, R128, R148 ;  /* 0x00000094806e7220 */ /* 0x000fc40000410000 */
[----:B------:R-:W-:Y:S02]  /*62b0*/  FMUL.FTZ R64, R99, R49 ;  /* 0x0000003163407220 */ /* 0x000fe40000410000 */
[C---:B-1----:R-:W-:Y:S02]  /*62c0*/  FMUL.FTZ R105, R104.reuse, R105 ;  /* 0x0000006968697220 */ /* 0x042fe40000410000 */
[----:B--2---:R-:W-:Y:S02]  /*62d0*/  FMUL.FTZ R104, R104, R67 ;  /* 0x0000004368687220 */ /* 0x004fe40000410000 */
[----:B------:R-:W-:Y:S02]  /*62e0*/  FMUL.FTZ R67, R128, R111 ;  /* 0x0000006f80437220 */ /* 0x000fe40000410000 */
[----:B------:R-:W-:Y:S02]  /*62f0*/  FMUL.FTZ R192, R98, R49 ;  /* 0x0000003162c07220 */ /* 0x000fe40000410000 */
[----:B------:R-:W-:-:S02]  /*6300*/  FMUL.FTZ R149, R66, R43 ;  /* 0x0000002b42957220 */ /* 0x000fc40000410000 */
[----:B------:R-:W-:Y:S02]  /*6310*/  FFMA.FTZ R150, R129, R111, -R110 ;  /* 0x0000006f81967223 */ /* 0x000fe4000001086e */
[----:B------:R-:W-:Y:S02]  /*6320*/  FMUL.FTZ R191, R77, R64 ;  /* 0x000000404dbf7220 */ /* 0x000fe40000410000 */
[----:B------:R-:W-:Y:S02]  /*6330*/  FFMA.FTZ R65, R131, R70, R65 ;  /* 0x0000004683417223 */ /* 0x000fe40000010041 */
[----:B------:R-:W-:Y:S02]  /*6340*/  FFMA.FTZ R67, R129, R148, R67 ;  /* 0x0000009481437223 */ /* 0x000fe40000010043 */
[----:B------:R-:W-:Y:S02]  /*6350*/  FMUL.FTZ R192, R77, R192 ;  /* 0x000000c04dc07220 */ /* 0x000fe40000410000 */
[----:B------:R-:W-:-:S02]  /*6360*/  FMUL.FTZ R110, R128, R71 ;  /* 0x00000047806e7220 */ /* 0x000fc40000410000 */
[----:B------:R-:W-:Y:S01]  /*6370*/  FADD.FTZ R150, R191, R150 ;  /* 0x00000096bf967221 */ /* 0x000fe20000010000 */
[----:B------:R-:W1:Y:S01]  /*6380*/  MUFU.EX2 R149, R149 ;  /* 0x0000009500957308 */ /* 0x000e620000000800 */
[-C--:B------:R-:W-:Y:S02]  /*6390*/  FMUL.FTZ R70, R128, R65.reuse ;  /* 0x0000004180467220 */ /* 0x080fe40000410000 */
[----:B------:R-:W-:Y:S02]  /*63a0*/  FADD.FTZ R67, R192, R67 ;  /* 0x00000043c0437221 */ /* 0x000fe40000010000 */
[----:B------:R-:W-:Y:S02]  /*63b0*/  FFMA.FTZ R110, R129, R65, R110 ;  /* 0x00000041816e7223 */ /* 0x000fe4000001006e */
[----:B------:R-:W-:Y:S02]  /*63c0*/  FMUL.FTZ R152, R126, R150 ;  /* 0x000000967e987220 */ /* 0x000fe40000410000 */
[----:B------:R-:W-:-:S02]  /*63d0*/  FMUL.FTZ R193, R96, R48 ;  /* 0x0000003060c17220 */ /* 0x000fc40000410000 */
[----:B------:R-:W-:Y:S02]  /*63e0*/  FMUL.FTZ R65, R97, R48 ;  /* 0x0000003061417220 */ /* 0x000fe40000410000 */
[----:B------:R-:W-:Y:S02]  /*63f0*/  FFMA.FTZ R70, R129, R71, -R70 ;  /* 0x0000004781467223 */ /* 0x000fe40000010846 */
[----:B------:R-:W-:Y:S02]  /*6400*/  FMUL.FTZ R64, R66, R29 ;  /* 0x0000001d42407220 */ /* 0x000fe40000410000 */
[-C--:B------:R-:W-:Y:S02]  /*6410*/  FMUL.FTZ R71, R126, R67.reuse ;  /* 0x000000437e477220 */ /* 0x080fe40000410000 */
[----:B------:R-:W-:Y:S02]  /*6420*/  FFMA.FTZ R152, R127, R67, R152 ;  /* 0x000000437f987223 */ /* 0x000fe40000010098 */
[----:B------:R-:W-:Y:S01]  /*6430*/  FMUL.FTZ R193, R76, R193 ;  /* 0x000000c14cc17220 */ /* 0x000fe20000410000 */
[----:B------:R2:W-:Y:S01]  /*6440*/  MUFU.EX2 R148, R64 ;  /* 0x0000004000947308 */ /* 0x0005e20000000800 */
[----:B0-----:R-:W-:-:S02]  /*6450*/  FMUL.FTZ R119, R147, R119 ;  /* 0x0000007793777220 */ /* 0x001fc40000410000 */
[----:B------:R-:W-:Y:S02]  /*6460*/  FMUL.FTZ R118, R147, R118 ;  /* 0x0000007693767220 */ /* 0x000fe40000410000 */
[----:B------:R-:W-:Y:S02]  /*6470*/  FMUL.FTZ R194, R76, R65 ;  /* 0x000000414cc27220 */ /* 0x000fe40000410000 */
[----:B------:R-:W-:Y:S01]  /*6480*/  FFMA.FTZ R71, R127, R150, -R71 ;  /* 0x000000967f477223 */ /* 0x000fe20000010847 */
[----:B------:R-:W0:Y:S01]  /*6490*/  MUFU.COS R147, R151 ;  /* 0x0000009700937308 */ /* 0x000e220000000000 */
[----:B------:R-:W-:Y:S02]  /*64a0*/  FADD.FTZ R152, R193, R152 ;  /* 0x00000098c1987221 */ /* 0x000fe40000010000 */
[----:B--2---:R-:W-:-:S05]  /*64b0*/  FMUL.FTZ R64, R126, R110 ;  /* 0x0000006e7e407220 */ /* 0x004fca0000410000 */
[----:B------:R-:W2:Y:S01]  /*64c0*/  MUFU.SIN R65, R151 ;  /* 0x0000009700417308 */ /* 0x000ea20000000400 */
[----:B------:R-:W-:Y:S02]  /*64d0*/  FADD.FTZ R71, R194, R71 ;  /* 0x00000047c2477221 */ /* 0x000fe40000010000 */
[----:B------:R-:W-:Y:S02]  /*64e0*/  FMUL.FTZ R150, R124, R152 ;  /* 0x000000987c967220 */ /* 0x000fe40000410000 */
[----:B------:R-:W-:Y:S02]  /*64f0*/  FMUL.FTZ R196, R95, R47 ;  /* 0x0000002f5fc47220 */ /* 0x000fe40000410000 */
[----:B------:R-:W-:Y:S02]  /*6500*/  FMUL.FTZ R67, R126, R70 ;  /* 0x000000467e437220 */ /* 0x000fe40000410000 */
[C---:B-1----:R-:W-:Y:S02]  /*6510*/  FMUL.FTZ R115, R149.reuse, R115 ;  /* 0x0000007395737220 */ /* 0x042fe40000410000 */
[----:B------:R-:W-:-:S02]  /*6520*/  FMUL.FTZ R114, R149, R114 ;  /* 0x0000007295727220 */ /* 0x000fc40000410000 */
[----:B------:R-:W-:Y:S02]  /*6530*/  FFMA.FTZ R70, R127, R70, -R64 ;  /* 0x000000467f467223 */ /* 0x000fe40000010840 */
[----:B------:R-:W-:Y:S02]  /*6540*/  FMUL.FTZ R149, R124, R71 ;  /* 0x000000477c957220 */ /* 0x000fe40000410000 */
[----:B------:R-:W-:Y:S02]  /*6550*/  FMUL.FTZ R64, R94, R47 ;  /* 0x0000002f5e407220 */ /* 0x000fe40000410000 */
[----:B------:R-:W-:Y:S02]  /*6560*/  FFMA.FTZ R111, R125, R71, -R150 ;  /* 0x000000477d6f7223 */ /* 0x000fe40000010896 */
[----:B------:R-:W-:Y:S02]  /*6570*/  FMUL.FTZ R196, R75, R196 ;  /* 0x000000c44bc47220 */ /* 0x000fe40000410000 */
[----:B------:R-:W-:-:S02]  /*6580*/  FFMA.FTZ R67, R127, R110, R67 ;  /* 0x0000006e7f437223 */ /* 0x000fc40000010043 */
[----:B------:R-:W-:Y:S02]  /*6590*/  FFMA.FTZ R152, R125, R152, R149 ;  /* 0x000000987d987223 */ /* 0x000fe40000010095 */
[----:B------:R-:W-:Y:S02]  /*65a0*/  FMUL.FTZ R195, R75, R64 ;  /* 0x000000404bc37220 */ /* 0x000fe40000410000 */
[----:B------:R-:W-:Y:S02]  /*65b0*/  FADD.FTZ R111, R196, R111 ;  /* 0x0000006fc46f7221 */ /* 0x000fe40000010000 */
[----:B------:R-:W-:Y:S02]  /*65c0*/  FMUL.FTZ R64, R124, R67 ;  /* 0x000000437c407220 */ /* 0x000fe40000410000 */
[C---:B0-----:R-:W-:Y:S02]  /*65d0*/  FMUL.FTZ R147, R148.reuse, R147 ;  /* 0x0000009394937220 */ /* 0x041fe40000410000 */
[----:B--2---:R-:W-:-:S02]  /*65e0*/  FMUL.FTZ R148, R148, R65 ;  /* 0x0000004194947220 */ /* 0x004fc40000410000 */
[----:B------:R-:W-:Y:S02]  /*65f0*/  FADD.FTZ R152, R195, R152 ;  /* 0x00000098c3987221 */ /* 0x000fe40000010000 */
[----:B------:R-:W-:Y:S02]  /*6600*/  FMUL.FTZ R65, R120, R111 ;  /* 0x0000006f78417220 */ /* 0x000fe40000410000 */
[-C--:B------:R-:W-:Y:S02]  /*6610*/  FFMA.FTZ R71, R125, R70.reuse, -R64 ;  /* 0x000000467d477223 */ /* 0x080fe40000010840 */
[----:B------:R-:W-:Y:S02]  /*6620*/  FMUL.FTZ R70, R124, R70 ;  /* 0x000000467c467220 */ /* 0x000fe40000410000 */
[-C--:B------:R-:W-:Y:S02]  /*6630*/  FMUL.FTZ R110, R120, R152.reuse ;  /* 0x00000098786e7220 */ /* 0x080fe40000410000 */
[----:B------:R-:W-:-:S02]  /*6640*/  FFMA.FTZ R152, R121, R152, R65 ;  /* 0x0000009879987223 */ /* 0x000fc40000010041 */
[-C--:B------:R-:W-:Y:S02]  /*6650*/  FMUL.FTZ R197, R92, R46.reuse ;  /* 0x0000002e5cc57220 */ /* 0x080fe40000410000 */
[----:B------:R-:W-:Y:S02]  /*6660*/  FMUL.FTZ R64, R25, UR42 ;  /* 0x0000002a19407c20 */ /* 0x000fe40008410000 */
[----:B------:R-:W-:Y:S02]  /*6670*/  FMUL.FTZ R65, R93, R46 ;  /* 0x0000002e5d417220 */ /* 0x000fe40000410000 */
[----:B------:R-:W-:Y:S02]  /*6680*/  FFMA.FTZ R70, R125, R67, R70 ;  /* 0x000000437d467223 */ /* 0x000fe40000010046 */
[----:B------:R-:W-:Y:S02]  /*6690*/  FMUL.FTZ R197, R74, R197 ;  /* 0x000000c54ac57220 */ /* 0x000fe40000410000 */
[----:B------:R-:W-:-:S02]  /*66a0*/  FFMA.FTZ R111, R121, R111, -R110 ;  /* 0x0000006f796f7223 */ /* 0x000fc4000001086e */
[----:B------:R-:W-:Y:S02]  /*66b0*/  FMUL.RZ R151, R64, 0.15915493667125701904 ;  /* 0x3e22f98340977820 */ /* 0x000fe4000040c000 */
[----:B------:R-:W-:Y:S02]  /*66c0*/  FMUL.FTZ R198, R74, R65 ;  /* 0x000000414ac67220 */ /* 0x000fe40000410000 */
[----:B------:R-:W-:Y:S02]  /*66d0*/  FMUL.FTZ R64, R120, R70 ;  /* 0x0000004678407220 */ /* 0x000fe40000410000 */
[----:B------:R-:W-:Y:S02]  /*66e0*/  FADD.FTZ R152, R197, R152 ;  /* 0x00000098c5987221 */ /* 0x000fe40000010000 */
[----:B------:R-:W-:Y:S02]  /*66f0*/  FADD.FTZ R111, R198, R111 ;  /* 0x0000006fc66f7221 */ /* 0x000fe40000010000 */
[----:B------:R-:W-:-:S02]  /*6700*/  FFMA.FTZ R110, R121, R71, -R64 ;  /* 0x00000047796e7223 */ /* 0x000fc40000010840 */
[----:B------:R-:W-:Y:S02]  /*6710*/  FMUL.FTZ R71, R120, R71 ;  /* 0x0000004778477220 */ /* 0x000fe40000410000 */
[C---:B------:R-:W-:Y:S02]  /*6720*/  FMUL.FTZ R154, R118.reuse, R152 ;  /* 0x00000098769a7220 */ /* 0x040fe40000410000 */
[----:B------:R-:W-:Y:S02]  /*6730*/  FMUL.FTZ R64, R91, R45 ;  /* 0x0000002d5b407220 */ /* 0x000fe40000410000 */
[----:B------:R-:W-:Y:S02]  /*6740*/  FMUL.FTZ R67, R118, R111 ;  /* 0x0000006f76437220 */ /* 0x000fe40000410000 */
[----:B------:R-:W-:Y:S02]  /*6750*/  FMUL.FTZ R65, R66, R25 ;  /* 0x0000001942417220 */ /* 0x000fe40000410000 */
[----:B------:R-:W-:-:S02]  /*6760*/  FFMA.FTZ R71, R121, R70, R71 ;  /* 0x0000004679477223 */ /* 0x000fc40000010047 */
[----:B------:R-:W-:Y:S02]  /*6770*/  FFMA.FTZ R154, R119, R111, -R154 ;  /* 0x0000006f779a7223 */ /* 0x000fe4000001089a */
[----:B------:R-:W-:Y:S02]  /*6780*/  FMUL.FTZ R200, R90, R45 ;  /* 0x0000002d5ac87220 */ /* 0x000fe40000410000 */
[----:B------:R-:W-:Y:S01]  /*6790*/  FMUL.FTZ R199, R73, R64 ;  /* 0x0000004049c77220 */ /* 0x000fe20000410000 */
[----:B------:R-:W-:Y:S01]  /*67a0*/  MUFU.COS R149, R151 ;  /* 0x0000009700957308 */ /* 0x000fe20000000000 */
[----:B------:R-:W-:Y:S02]  /*67b0*/  FFMA.FTZ R111, R119, R152, R67 ;  /* 0x00000098776f7223 */ /* 0x000fe40000010043 */
[----:B------:R-:W-:Y:S02]  /*67c0*/  FMUL.FTZ R64, R118, R71 ;  /* 0x0000004776407220 */ /* 0x000fe40000410000 */
[----:B------:R-:W-:-:S03]  /*67d0*/  FMUL.FTZ R200, R73, R200 ;  /* 0x000000c849c87220 */ /* 0x000fc60000410000 */
[----:B------:R0:W1:Y:S01]  /*67e0*/  MUFU.EX2 R150, R65 ;  /* 0x0000004100967308 */ /* 0x0000620000000800 */
[----:B------:R-:W-:Y:S02]  /*67f0*/  FADD.FTZ R154, R199, R154 ;  /* 0x0000009ac79a7221 */ /* 0x000fe40000010000 */
[----:B------:R-:W-:-:S05]  /*6800*/  FMUL.FTZ R70, R118, R110 ;  /* 0x0000006e76467220 */ /* 0x000fca0000410000 */
[----:B------:R-:W2:Y:S01]  /*6810*/  MUFU.SIN R67, R151 ;  /* 0x0000009700437308 */ /* 0x000ea20000000400 */
[C---:B------:R-:W-:Y:S02]  /*6820*/  FFMA.FTZ R64, R119.reuse, R110, -R64 ;  /* 0x0000006e77407223 */ /* 0x040fe40000010840 */
[----:B------:R-:W-:Y:S02]  /*6830*/  FADD.FTZ R111, R200, R111 ;  /* 0x0000006fc86f7221 */ /* 0x000fe40000010000 */
[----:B------:R-:W-:Y:S02]  /*6840*/  FMUL.FTZ R110, R116, R154 ;  /* 0x0000009a746e7220 */ /* 0x000fe40000410000 */
[-C--:B------:R-:W-:Y:S02]  /*6850*/  FMUL.FTZ R201, R88, R44.reuse ;  /* 0x0000002c58c97220 */ /* 0x080fe40000410000 */
[----:B------:R-:W-:Y:S02]  /*6860*/  FFMA.FTZ R70, R119, R71, R70 ;  /* 0x0000004777467223 */ /* 0x000fe40000010046 */
[----:B0-----:R-:W-:-:S02]  /*6870*/  FMUL.FTZ R65, R89, R44 ;  /* 0x0000002c59417220 */ /* 0x001fc40000410000 */
[-C--:B------:R-:W-:Y:S02]  /*6880*/  FMUL.FTZ R71, R116, R111.reuse ;  /* 0x0000006f74477220 */ /* 0x080fe40000410000 */
[C---:B------:R-:W-:Y:S02]  /*6890*/  FFMA.FTZ R110, R117.reuse, R111, R110 ;  /* 0x0000006f756e7223 */ /* 0x040fe4000001006e */
[C---:B------:R-:W-:Y:S02]  /*68a0*/  FMUL.FTZ R201, R72.reuse, R201 ;  /* 0x000000c948c97220 */ /* 0x040fe40000410000 */
[----:B------:R-:W-:Y:S02]  /*68b0*/  FMUL.FTZ R202, R72, R65 ;  /* 0x0000004148ca7220 */ /* 0x000fe40000410000 */
[----:B------:R-:W-:Y:S02]  /*68c0*/  FFMA.FTZ R71, R117, R154, -R71 ;  /* 0x0000009a75477223 */ /* 0x000fe40000010847 */
[----:B------:R-:W-:-:S02]  /*68d0*/  FADD.FTZ R110, R201, R110 ;  /* 0x0000006ec96e7221 */ /* 0x000fc40000010000 */
[----:B------:R-:W-:Y:S02]  /*68e0*/  FMUL.FTZ R65, R116, R70 ;  /* 0x0000004674417220 */ /* 0x000fe40000410000 */
[C---:B-1----:R-:W-:Y:S02]  /*68f0*/  FMUL.FTZ R149, R150.reuse, R149 ;  /* 0x0000009596957220 */ /* 0x042fe40000410000 */
[----:B--2---:R-:W-:Y:S02]  /*6900*/  FMUL.FTZ R150, R150, R67 ;  /* 0x0000004396967220 */ /* 0x004fe40000410000 */
[----:B------:R-:W-:Y:S02]  /*6910*/  FADD.FTZ R71, R202, R71 ;  /* 0x00000047ca477221 */ /* 0x000fe40000010000 */
[----:B------:R-:W-:Y:S02]  /*6920*/  FMUL.FTZ R152, R114, R110 ;  /* 0x0000006e72987220 */ /* 0x000fe40000410000 */
[----:B------:R-:W-:-:S02]  /*6930*/  FFMA.FTZ R65, R117, R64, -R65 ;  /* 0x0000004075417223 */ /* 0x000fc40000010841 */
[----:B------:R-:W-:Y:S02]  /*6940*/  FMUL.FTZ R67, R116, R64 ;  /* 0x0000004074437220 */ /* 0x000fe40000410000 */
[----:B------:R-:W-:Y:S02]  /*6950*/  FMUL.FTZ R64, R87, R43 ;  /* 0x0000002b57407220 */ /* 0x000fe40000410000 */
[-C--:B------:R-:W-:Y:S02]  /*6960*/  FFMA.FTZ R152, R115, R71.reuse, -R152 ;  /* 0x0000004773987223 */ /* 0x080fe40000010898 */
[----:B------:R-:W-:Y:S02]  /*6970*/  FMUL.FTZ R71, R114, R71 ;  /* 0x0000004772477220 */ /* 0x000fe40000410000 */
[----:B------:R-:W-:Y:S02]  /*6980*/  FMUL.FTZ R204, R146, R43 ;  /* 0x0000002b92cc7220 */ /* 0x000fe40000410000 */
[----:B------:R-:W-:-:S02]  /*6990*/  FMUL.FTZ R203, R59, R64 ;  /* 0x000000403bcb7220 */ /* 0x000fc40000410000 */
[----:B------:R-:W-:Y:S02]  /*69a0*/  FFMA.FTZ R67, R117, R70, R67 ;  /* 0x0000004675437223 */ /* 0x000fe40000010043 */
[----:B------:R-:W-:Y:S02]  /*69b0*/  FFMA.FTZ R71, R115, R110, R71 ;  /* 0x0000006e73477223 */ /* 0x000fe40000010047 */
[----:B------:R-:W-:Y:S02]  /*69c0*/  FMUL.FTZ R204, R59, R204 ;  /* 0x000000cc3bcc7220 */ /* 0x000fe40000410000 */
[----:B------:R-:W-:Y:S02]  /*69d0*/  FADD.FTZ R152, R203, R152 ;  /* 0x00000098cb987221 */ /* 0x000fe40000010000 */
[C---:B------:R-:W-:Y:S02]  /*69e0*/  FMUL.FTZ R70, R114.reuse, R65 ;  /* 0x0000004172467220 */ /* 0x040fe40000410000 */
[----:B------:R-:W-:-:S02]  /*69f0*/  FMUL.FTZ R64, R114, R67 ;  /* 0x0000004372407220 */ /* 0x000fc40000410000 */
[----:B------:R-:W-:Y:S02]  /*6a00*/  FADD.FTZ R71, R204, R71 ;  /* 0x00000047cc477221 */ /* 0x000fe40000010000 */
[----:B------:R-:W-:Y:S02]  /*6a10*/  FMUL.FTZ R110, R112, R152 ;  /* 0x00000098706e7220 */ /* 0x000fe40000410000 */
[C---:B------:R-:W-:Y:S02]  /*6a20*/  FFMA.FTZ R70, R115.reuse, R67, R70 ;  /* 0x0000004373467223 */ /* 0x040fe40000010046 */
[-C--:B------:R-:W-:Y:S02]  /*6a30*/  FMUL.FTZ R205, R144, R42.reuse ;  /* 0x0000002a90cd7220 */ /* 0x080fe40000410000 */
[----:B------:R-:W-:Y:S02]  /*6a40*/  FFMA.FTZ R64, R115, R65, -R64 ;  /* 0x0000004173407223 */ /* 0x000fe40000010840 */
[----:B------:R-:W-:-:S02]  /*6a50*/  FMUL.FTZ R65, R145, R42 ;  /* 0x0000002a91417220 */ /* 0x000fc40000410000 */
[CC--:B------:R-:W-:Y:S02]  /*6a60*/  FFMA.FTZ R110, R113.reuse, R71.reuse, R110 ;  /* 0x00000047716e7223 */ /* 0x0c0fe4000001006e */
[C---:B------:R-:W-:Y:S02]  /*6a70*/  FMUL.FTZ R67, R112.reuse, R70 ;  /* 0x0000004670437220 */ /* 0x040fe40000410000 */
[----:B------:R-:W-:Y:S02]  /*6a80*/  FMUL.FTZ R71, R112, R71 ;  /* 0x0000004770477220 */ /* 0x000fe40000410000 */
[C---:B------:R-:W-:Y:S02]  /*6a90*/  FMUL.FTZ R205, R58.reuse, R205 ;  /* 0x000000cd3acd7220 */ /* 0x040fe40000410000 */
[----:B------:R-:W-:Y:S02]  /*6aa0*/  FMUL.FTZ R206, R58, R65 ;  /* 0x000000413ace7220 */ /* 0x000fe40000410000 */
[----:B------:R-:W-:-:S02]  /*6ab0*/  FFMA.FTZ R67, R113, R64, -R67 ;  /* 0x0000004071437223 */ /* 0x000fc40000010843 */
[----:B------:R-:W-:Y:S02]  /*6ac0*/  FMUL.FTZ R65, R112, R64 ;  /* 0x0000004070417220 */ /* 0x000fe40000410000 */
[----:B------:R-:W-:Y:S02]  /*6ad0*/  FFMA.FTZ R71, R113, R152, -R71 ;  /* 0x0000009871477223 */ /* 0x000fe40000010847 */
[----:B------:R-:W-:Y:S02]  /*6ae0*/  FADD.FTZ R110, R205, R110 ;  /* 0x0000006ecd6e7221 */ /* 0x000fe40000010000 */
[----:B------:R-:W-:Y:S02]  /*6af0*/  FMUL.FTZ R64, R21, UR42 ;  /* 0x0000002a15407c20 */ /* 0x000fe40008410000 */
[----:B------:R-:W-:Y:S02]  /*6b00*/  FADD.FTZ R71, R206, R71 ;  /* 0x00000047ce477221 */ /* 0x000fe40000010000 */
[----:B------:R-:W-:-:S02]  /*6b10*/  FMUL.FTZ R152, R108, R110 ;  /* 0x0000006e6c987220 */ /* 0x000fc40000410000 */
[----:B------:R-:W-:Y:S02]  /*6b20*/  FMUL.RZ R153, R64, 0.15915493667125701904 ;  /* 0x3e22f98340997820 */ /* 0x000fe4000040c000 */
[----:B------:R-:W-:Y:S02]  /*6b30*/  FMUL.FTZ R64, R143, R37 ;  /* 0x000000258f407220 */ /* 0x000fe40000410000 */
[----:B------:R-:W-:Y:S02]  /*6b40*/  FFMA.FTZ R70, R113, R70, R65 ;  /* 0x0000004671467223 */ /* 0x000fe40000010041 */
        /* <DEDUP_REMOVED lines=8> */
[----:B------:R-:W-:-:S02]  /*6bd0*/  FFMA.FTZ R64, R109, R67, -R64 ;  /* 0x000000436d407223 */ /* 0x000fc40000010840 */
[----:B------:R-:W-:Y:S02]  /*6be0*/  FADD.FTZ R71, R208, R71 ;  /* 0x00000047d0477221 */ /* 0x000fe40000010000 */
[----:B------:R-:W-:Y:S02]  /*6bf0*/  FMUL.FTZ R110, R104, R152 ;  /* 0x00000098686e7220 */ /* 0x000fe40000410000 */
[----:B------:R-:W-:Y:S02]  /*6c00*/  FMUL.FTZ R67, R108, R67 ;  /* 0x000000436c437220 */ /* 0x000fe40000410000 */
[----:B------:R-:W-:Y:S02]  /*6c10*/  FMUL.FTZ R209, R140, R33 ;  /* 0x000000218cd17220 */ /* 0x000fe40000410000 */
[----:B------:R-:W-:Y:S02]  /*6c20*/  FFMA.FTZ R110, R105, R71, R110 ;  /* 0x00000047696e7223 */ /* 0x000fe4000001006e */
[----:B------:R-:W-:-:S02]  /*6c30*/  FFMA.FTZ R67, R109, R70, R67 ;  /* 0x000000466d437223 */ /* 0x000fc40000010043 */
[----:B------:R-:W-:Y:S02]  /*6c40*/  FMUL.FTZ R71, R104, R71 ;  /* 0x0000004768477220 */ /* 0x000fe40000410000 */
[----:B------:R-:W-:Y:S02]  /*6c50*/  FMUL.FTZ R65, R141, R33 ;  /* 0x000000218d417220 */ /* 0x000fe40000410000 */
[----:B------:R-:W-:Y:S02]  /*6c60*/  FMUL.FTZ R209, R56, R209 ;  /* 0x000000d138d17220 */ /* 0x000fe40000410000 */
[----:B------:R-:W-:Y:S02]  /*6c70*/  FMUL.FTZ R66, R66, R21 ;  /* 0x0000001542427220 */ /* 0x000fe40000410000 */
[----:B------:R-:W-:Y:S02]  /*6c80*/  FMUL.FTZ R70, R104, R67 ;  /* 0x0000004368467220 */ /* 0x000fe40000410000 */
[----:B------:R-:W-:-:S02]  /*6c90*/  FFMA.FTZ R71, R105, R152, -R71 ;  /* 0x0000009869477223 */ /* 0x000fc40000010847 */
[----:B------:R-:W-:Y:S02]  /*6ca0*/  FMUL.FTZ R210, R56, R65 ;  /* 0x0000004138d27220 */ /* 0x000fe40000410000 */
[----:B------:R-:W-:Y:S01]  /*6cb0*/  FADD.FTZ R111, R209, R110 ;  /* 0x0000006ed16f7221 */ /* 0x000fe20000010000 */
[----:B------:R-:W-:Y:S01]  /*6cc0*/  MUFU.COS R151, R153 ;  /* 0x0000009900977308 */ /* 0x000fe20000000000 */
[-C--:B------:R-:W-:Y:S02]  /*6cd0*/  FFMA.FTZ R70, R105, R64.reuse, -R70 ;  /* 0x0000004069467223 */ /* 0x080fe40000010846 */
[----:B------:R-:W-:Y:S02]  /*6ce0*/  FMUL.FTZ R110, R104, R64 ;  /* 0x00000040686e7220 */ /* 0x000fe40000410000 */
[----:B------:R-:W-:Y:S02]  /*6cf0*/  FADD.FTZ R71, R210, R71 ;  /* 0x00000047d2477221 */ /* 0x000fe40000010000 */
[----:B------:R-:W-:Y:S01]  /*6d00*/  FMUL.FTZ R152, R148, R111 ;  /* 0x0000006f94987220 */ /* 0x000fe20000410000 */
[----:B------:R-:W0:Y:S01]  /*6d10*/  MUFU.EX2 R66, R66 ;  /* 0x0000004200427308 */ /* 0x000e220000000800 */
[----:B------:R-:W-:-:S02]  /*6d20*/  FMUL.FTZ R64, R139, R29 ;  /* 0x0000001d8b407220 */ /* 0x000fc40000410000 */
[----:B------:R-:W-:-:S05]  /*6d30*/  FFMA.FTZ R152, R147, R71, -R152 ;  /* 0x0000004793987223 */ /* 0x000fca0000010898 */
[----:B------:R-:W1:Y:S01]  /*6d40*/  MUFU.SIN R65, R153 ;  /* 0x0000009900417308 */ /* 0x000e620000000400 */
[----:B------:R-:W-:Y:S02]  /*6d50*/  FMUL.FTZ R154, R148, R71 ;  /* 0x00000047949a7220 */ /* 0x000fe40000410000 */
[----:B------:R-:W-:Y:S02]  /*6d60*/  FMUL.FTZ R212, R138, R29 ;  /* 0x0000001d8ad47220 */ /* 0x000fe40000410000 */
[----:B------:R-:W-:Y:S02]  /*6d70*/  FMUL.FTZ R211, R55, R64 ;  /* 0x0000004037d37220 */ /* 0x000fe40000410000 */
[----:B------:R-:W-:Y:S02]  /*6d80*/  FFMA.FTZ R110, R105, R67, R110 ;  /* 0x00000043696e7223 */ /* 0x000fe4000001006e */
[----:B------:R-:W-:Y:S02]  /*6d90*/  FFMA.FTZ R111, R147, R111, R154 ;  /* 0x0000006f936f7223 */ /* 0x000fe4000001009a */
[----:B------:R-:W-:-:S02]  /*6da0*/  FMUL.FTZ R212, R55, R212 ;  /* 0x000000d437d47220 */ /* 0x000fc40000410000 */
[----:B------:R-:W-:Y:S02]  /*6db0*/  FADD.FTZ R67, R211, R152 ;  /* 0x00000098d3437221 */ /* 0x000fe40000010000 */
[----:B------:R-:W-:Y:S02]  /*6dc0*/  FMUL.FTZ R64, R148, R70 ;  /* 0x0000004694407220 */ /* 0x000fe40000410000 */
[----:B------:R-:W-:Y:S02]  /*6dd0*/  FADD.FTZ R111, R212, R111 ;  /* 0x0000006fd46f7221 */ /* 0x000fe40000010000 */
[----:B------:R-:W-:Y:S02]  /*6de0*/  FMUL.FTZ R154, R150, R67 ;  /* 0x00000043969a7220 */ /* 0x000fe40000410000 */
[----:B------:R-:W-:Y:S02]  /*6df0*/  FFMA.FTZ R64, R147, R110, R64 ;  /* 0x0000006e93407223 */ /* 0x000fe40000010040 */
[----:B------:R-:W-:-:S02]  /*6e00*/  FMUL.FTZ R213, R136, R25 ;  /* 0x0000001988d57220 */ /* 0x000fc40000410000 */
[----:B------:R-:W-:Y:S02]  /*6e10*/  FMUL.FTZ R110, R148, R110 ;  /* 0x0000006e946e7220 */ /* 0x000fe40000410000 */
[C---:B0-----:R-:W-:Y:S02]  /*6e20*/  FMUL.FTZ R151, R66.reuse, R151 ;  /* 0x0000009742977220 */ /* 0x041fe40000410000 */
[----:B-1----:R-:W-:Y:S02]  /*6e30*/  FMUL.FTZ R152, R66, R65 ;  /* 0x0000004142987220 */ /* 0x002fe40000410000 */
[-C--:B------:R-:W-:Y:S02]  /*6e40*/  FFMA.FTZ R154, R149, R111.reuse, R154 ;  /* 0x0000006f959a7223 */ /* 0x080fe4000001009a */
[----:B------:R-:W-:Y:S02]  /*6e50*/  FMUL.FTZ R66, R150, R111 ;  /* 0x0000006f96427220 */ /* 0x000fe40000410000 */
[----:B------:R-:W-:-:S02]  /*6e60*/  FMUL.FTZ R65, R137, R25 ;  /* 0x0000001989417220 */ /* 0x000fc40000410000 */
[----:B------:R-:W-:Y:S02]  /*6e70*/  FMUL.FTZ R213, R54, R213 ;  /* 0x000000d536d57220 */ /* 0x000fe40000410000 */
[----:B------:R-:W-:Y:S01]  /*6e80*/  FFMA.FTZ R110, R147, R70, -R110 ;  /* 0x00000046936e7223 */ /* 0x000fe2000001086e */
[----:B------:R-:W-:Y:S01]  /*6e90*/  ISETP.NE.AND P0, PT, R84, 0x3f, PT ;  /* 0x0000003f5400780c */ /* 0x000fe20003f05270 */
[----:B------:R-:W-:Y:S02]  /*6ea0*/  FFMA.FTZ R67, R149, R67, -R66 ;  /* 0x0000004395437223 */ /* 0x000fe40000010842 */
[----:B------:R-:W-:Y:S02]  /*6eb0*/  FMUL.FTZ R214, R54, R65 ;  /* 0x0000004136d67220 */ /* 0x000fe40000410000 */
[----:B------:R-:W-:Y:S02]  /*6ec0*/  FADD.FTZ R154, R213, R154 ;  /* 0x0000009ad59a7221 */ /* 0x000fe40000010000 */
[----:B------:R-:W-:-:S02]  /*6ed0*/  FMUL.FTZ R66, R150, R110 ;  /* 0x0000006e96427220 */ /* 0x000fc40000410000 */
[----:B------:R-:W-:Y:S02]  /*6ee0*/  FMUL.FTZ R65, R150, R64 ;  /* 0x0000004096417220 */ /* 0x000fe40000410000 */
[----:B------:R-:W-:Y:S02]  /*6ef0*/  FADD.FTZ R67, R214, R67 ;  /* 0x00000043d6437221 */ /* 0x000fe40000010000 */
[C---:B------:R-:W-:Y:S02]  /*6f00*/  FMUL.FTZ R70, R152.reuse, R154 ;  /* 0x0000009a98467220 */ /* 0x040fe40000410000 */
[C---:B------:R-:W-:Y:S02]  /*6f10*/  FFMA.FTZ R66, R149.reuse, R64, R66 ;  /* 0x0000004095427223 */ /* 0x040fe40000010042 */
[----:B------:R-:W-:Y:S02]  /*6f20*/  FFMA.FTZ R110, R149, R110, -R65 ;  /* 0x0000006e956e7223 */ /* 0x000fe40000010841 */
[----:B------:R-:W-:-:S02]  /*6f30*/  FMUL.FTZ R65, R152, R67 ;  /* 0x0000004398417220 */ /* 0x000fc40000410000 */
[C---:B------:R-:W-:Y:S02]  /*6f40*/  FFMA.FTZ R71, R151.reuse, R67, -R70 ;  /* 0x0000004397477223 */ /* 0x040fe40000010846 */
[----:B------:R-:W-:Y:S02]  /*6f50*/  FMUL.FTZ R64, R134, R21 ;  /* 0x0000001586407220 */ /* 0x000fe40000410000 */
[C---:B------:R-:W-:Y:S02]  /*6f60*/  FMUL.FTZ R67, R152.reuse, R66 ;  /* 0x0000004298437220 */ /* 0x040fe40000410000 */
[----:B------:R-:W-:Y:S02]  /*6f70*/  FFMA.FTZ R154, R151, R154, R65 ;  /* 0x0000009a979a7223 */ /* 0x000fe40000010041 */
[----:B------:R-:W-:Y:S02]  /*6f80*/  FMUL.FTZ R215, R53, R64 ;  /* 0x0000004035d77220 */ /* 0x000fe40000410000 */
[----:B------:R-:W-:-:S02]  /*6f90*/  FMUL.FTZ R65, R152, R110 ;  /* 0x0000006e98417220 */ /* 0x000fc40000410000 */
[----:B------:R-:W-:Y:S02]  /*6fa0*/  FFMA.FTZ R64, R151, R110, -R67 ;  /* 0x0000006e97407223 */ /* 0x000fe40000010843 */
[----:B------:R0:W1:Y:S01]  /*6fb0*/  @P0 LDS.64 R110, [R84.X8+0x5a68] ;  /* 0x005a6800546e0984 */ /* 0x0000620000008a00 */
[----:B------:R-:W-:Y:S01]  /*6fc0*/  FMUL.FTZ R216, R135, R21 ;  /* 0x0000001587d87220 */ /* 0x000fe20000410000 */
[----:B------:R-:W-:Y:S03]  /*6fd0*/  BSSY B0, `(.L_x_5256) ;  /* 0x0000013000007945 */ /* 0x000fe60003800000 */
[----:B------:R-:W-:Y:S01]  /*6fe0*/  FMUL.FTZ R216, R53, R216 ;  /* 0x000000d835d87220 */ /* 0x000fe20000410000 */
[----:B------:R-:W-:Y:S01]  /*6ff0*/  ISETP.GT.U32.AND P2, PT, R84, 0x1f, PT ;  /* 0x0000001f5400780c */ /* 0x000fe20003f44070 */
[----:B------:R-:W-:Y:S02]  /*7000*/  FFMA.FTZ R65, R151, R66, R65 ;  /* 0x0000004297417223 */ /* 0x000fe40000010041 */
[----:B------:R-:W-:-:S02]  /*7010*/  FADD.FTZ R67, R215, R154 ;  /* 0x0000009ad7437221 */ /* 0x000fc40000010000 */
        /* <DEDUP_REMOVED lines=14> */
.L_x_5257:
[----:B0-----:R-:W-:Y:S05]  /*7100*/  BSYNC B0 ;  /* 0x0000000000007941 */ /* 0x001fea0003800000 */
.L_x_5256:
        /* <DEDUP_REMOVED lines=45> */
[----:B------:R-:W-:Y:S02]  /*73e0*/  FFMA.FTZ R67, R65, R68, R64 ;  /* 0x0000004441437223 */ /* 0x000fe40000010040 */
[----:B------:R-:W-:Y:S02]  /*73f0*/  FADD.FTZ R68, R70, R242 ;  /* 0x000000f246447221 */ /* 0x000fe40000010000 */
[----:B------:R-:W-:Y:S01]  /*7400*/  FADD.FTZ R242, R71, R66 ;  /* 0x0000004247f27221 */ /* 0x000fe20000010000 */
[----:B------:R-:W-:Y:S05]  /*7410*/  BRA.DIV ~URZ, `(.L_x_5260) ;  /* 0x000085927f007947 */ /* 0x000fea000b800000 */
[----:B------:R0:W2:Y:S02]  /*7420*/  SHFL.UP PT, R69, R241, 0x1, RZ ;  /* 0x04200000f1457989 */ /* 0x0000a400000e00ff */
.L_x_5368:
        /* <DEDUP_REMOVED lines=10> */
[-C--:B-----5:R-:W-:Y:S02]  /*74d0*/  FFMA.FTZ R66, R241, R64.reuse, R66 ;  /* 0x00000040f1427223 */ /* 0x0a0fe40000010042 */
[C---:B------:R-:W-:Y:S02]  /*74e0*/  FMUL.FTZ R64, R67.reuse, R64 ;  /* 0x0000004043407220 */ /* 0x040fe40000410000 */
[----:B------:R-:W-:Y:S01]  /*74f0*/  @P0 FADD.FTZ R242, R242, R71 ;  /* 0x00000047f2f20221 */ /* 0x000fe20000010000 */
[----:B------:R-:W-:Y:S01]  /*7500*/  FSEL R66, R67, R66, !P0 ;  /* 0x0000004243427208 */ /* 0x000fe20004000000 */
[----:B0-----:R-:W-:Y:S02]  /*7510*/  @P0 FFMA.FTZ R241, R241, R69, -R64 ;  /* 0x00000045f1f10223 */ /* 0x001fe40000010840 */
[----:B------:R-:W-:Y:S01]  /*7520*/  @P0 FADD.FTZ R68, R68, R65 ;  /* 0x0000004144440221 */ /* 0x000fe20000010000 */
[----:B------:R-:W0:Y:S01]  /*7530*/  SHFL.UP PT, R64, R242, 0x2, RZ ;  /* 0x04400000f2407989 */ /* 0x000e2200000e00ff */
[----:B------:R-:W-:-:S03]  /*7540*/  ISETP.GE.AND P0, PT, R83, 0x2, PT ;  /* 0x000000025300780c */ /* 0x000fc60003f06270 */
[----:B------:R-:W2:Y:S01]  /*7550*/  SHFL.UP PT, R65, R68, 0x2, RZ ;  /* 0x0440000044417989 */ /* 0x000ea200000e00ff */
[----:B0-----:R-:W-:-:S04]  /*7560*/  FMUL.FTZ R70, R66, R64 ;  /* 0x0000004042467220 */ /* 0x001fc80000410000 */
[-C--:B--2---:R-:W-:Y:S02]  /*7570*/  FFMA.FTZ R67, R241, R65.reuse, -R70 ;  /* 0x00000041f1437223 */ /* 0x084fe40000010846 */
[----:B------:R-:W-:-:S03]  /*7580*/  FMUL.FTZ R65, R66, R65 ;  /* 0x0000004142417220 */ /* 0x000fc60000410000 */
        /* <DEDUP_REMOVED lines=8> */
[----:B------:R-:W0:Y:S01]  /*7610*/  SHFL.UP PT, R65, R242, 0x4, RZ ;  /* 0x04800000f2417989 */ /* 0x000e2200000e00ff */
[----:B------:R-:W-:Y:S02]  /*7620*/  @P0 FFMA.FTZ R241, R241, R64, -R67 ;  /* 0x00000040f1f10223 */ /* 0x000fe40000010843 */
[----:B------:R-:W-:Y:S01]  /*7630*/  FSEL R64, R66, R69, !P0 ;  /* 0x0000004542407208 */ /* 0x000fe20004000000 */
[----:B------:R-:W2:Y:S01]  /*7640*/  SHFL.UP PT, R70, R68, 0x4, RZ ;  /* 0x0480000044467989 */ /* 0x000ea200000e00ff */
[----:B------:R-:W-:-:S03]  /*7650*/  ISETP.GE.AND P0, PT, R83, 0x4, PT ;  /* 0x000000045300780c */ /* 0x000fc60003f06270 */
[----:B------:R-:W3:Y:S01]  /*7660*/  SHFL.UP PT, R66, R64, 0x4, RZ ;  /* 0x0480000040427989 */ /* 0x000ee200000e00ff */
[----:B0-----:R-:W-:-:S04]  /*7670*/  FMUL.FTZ R67, R64, R65 ;  /* 0x0000004140437220 */ /* 0x001fc80000410000 */
[-C--:B--2---:R-:W-:Y:S02]  /*7680*/  FFMA.FTZ R67, R241, R70.reuse, -R67 ;  /* 0x00000046f1437223 */ /* 0x084fe40000010843 */
[----:B------:R-:W-:-:S03]  /*7690*/  FMUL.FTZ R70, R64, R70 ;  /* 0x0000004640467220 */ /* 0x000fc60000410000 */
[----:B------:R-:W-:Y:S02]  /*76a0*/  @P0 FADD.FTZ R68, R68, R67 ;  /* 0x0000004344440221 */ /* 0x000fe40000010000 */
[----:B------:R-:W-:Y:S02]  /*76b0*/  FFMA.FTZ R65, R241, R65, R70 ;  /* 0x00000041f1417223 */ /* 0x000fe40000010046 */
[----:B---3--:R-:W-:Y:S02]  /*76c0*/  FMUL.FTZ R70, R64, R66 ;  /* 0x0000004240467220 */ /* 0x008fe40000410000 */
[----:B------:R-:W-:Y:S02]  /*76d0*/  @P0 FADD.FTZ R242, R242, R65 ;  /* 0x00000041f2f20221 */ /* 0x000fe40000010000 */
[----:B------:R-:W0:Y:S02]  /*76e0*/  SHFL.UP PT, R65, R241, 0x4, RZ ;  /* 0x04800000f1417989 */ /* 0x000e2400000e00ff */
[----:B0-----:R-:W-:-:S04]  /*76f0*/  FMUL.FTZ R67, R64, R65 ;  /* 0x0000004140437220 */ /* 0x001fc80000410000 */
        /* <DEDUP_REMOVED lines=12> */
[----:B------:R-:W0:Y:S02]  /*77c0*/  SHFL.UP PT, R66, R65, 0x8, RZ ;  /* 0x0500000041427989 */ /* 0x000e2400000e00ff */
[----:B------:R-:W-:Y:S02]  /*77d0*/  @P0 FADD.FTZ R242, R242, R69 ;  /* 0x00000045f2f20221 */ /* 0x000fe40000010000 */
[C---:B---3--:R-:W-:Y:S01]  /*77e0*/  FMUL.FTZ R69, R65.reuse, R64 ;  /* 0x0000004041457220 */ /* 0x048fe20000410000 */
[----:B------:R-:W2:Y:S01]  /*77f0*/  SHFL.UP PT, R71, R68, 0x10, RZ ;  /* 0x0600000044477989 */ /* 0x000ea200000e00ff */
[----:B0-----:R-:W-:-:S02]  /*7800*/  FMUL.FTZ R67, R65, R66 ;  /* 0x0000004241437220 */ /* 0x001fc40000410000 */
[C---:B------:R-:W-:Y:S02]  /*7810*/  FFMA.FTZ R66, R241.reuse, R66, R69 ;  /* 0x00000042f1427223 */ /* 0x040fe40000010045 */
[----:B------:R-:W-:Y:S02]  /*7820*/  @P0 FFMA.FTZ R241, R241, R64, -R67 ;  /* 0x00000040f1f10223 */ /* 0x000fe40000010843 */
[----:B------:R-:W0:Y:S01]  /*7830*/  SHFL.UP PT, R64, R242, 0x10, RZ ;  /* 0x06000000f2407989 */ /* 0x000e2200000e00ff */
[----:B------:R-:W-:Y:S02]  /*7840*/  FSEL R69, R65, R66, !P0 ;  /* 0x0000004241457208 */ /* 0x000fe40004000000 */
[----:B------:R-:W-:Y:S01]  /*7850*/  MOV R243, R241 ;  /* 0x000000f100f37202 */ /* 0x000fe20000000f00 */
[----:B------:R3:W4:Y:S04]  /*7860*/  SHFL.UP PT, R67, R241, 0x10, RZ ;  /* 0x06000000f1437989 */ /* 0x00072800000e00ff */
[----:B------:R1:W0:Y:S01]  /*7870*/  SHFL.UP PT, R70, R69, 0x10, RZ ;  /* 0x0600000045467989 */ /* 0x00022200000e00ff */
[----:B---3--:R-:W-:-:S03]  /*7880*/  MOV R241, R68 ;  /* 0x0000004400f17202 */ /* 0x008fc60000000f00 */
.L_x_5369:
[----:B--2---:R-:W-:Y:S01]  /*7890*/  ISETP.GE.AND P0, PT, R83, 0x10, PT ;  /* 0x000000105300780c */ /* 0x004fe20003f06270 */
[----:B0-----:R-:W-:Y:S01]  /*78a0*/  FMUL.FTZ R65, R64, R69 ;  /* 0x0000004540417220 */ /* 0x001fe20000410000 */
[----:B------:R-:W-:Y:S01]  /*78b0*/  MOV R68, R243 ;  /* 0x000000f300447202 */ /* 0x000fe20000000f00 */
[----:B----4-:R-:W-:-:S04]  /*78c0*/  FMUL.FTZ R66, R67, R69 ;  /* 0x0000004543427220 */ /* 0x010fc80000410000 */
[CC--:B------:R-:W-:Y:S02]  /*78d0*/  FFMA.FTZ R65, R71.reuse, R68.reuse, -R65 ;  /* 0x0000004447417223 */ /* 0x0c0fe40000010841 */
[-C--:B------:R-:W-:Y:S02]  /*78e0*/  FMUL.FTZ R71, R71, R69.reuse ;  /* 0x0000004547477220 */ /* 0x080fe40000410000 */
[CC--:B------:R-:W-:Y:S02]  /*78f0*/  FFMA.FTZ R66, R70.reuse, R68.reuse, R66 ;  /* 0x0000004446427223 */ /* 0x0c0fe40000010042 */
[----:B------:R-:W-:Y:S02]  /*7900*/  FMUL.FTZ R70, R70, R69 ;  /* 0x0000004546467220 */ /* 0x000fe40000410000 */
[----:B------:R-:W-:Y:S01]  /*7910*/  FFMA.FTZ R64, R64, R68, R71 ;  /* 0x0000004440407223 */ /* 0x000fe20000010047 */
[----:B------:R-:W-:Y:S01]  /*7920*/  MOV R71, R242 ;  /* 0x000000f200477202 */ /* 0x000fe20000000f00 */
[----:B------:R-:W-:Y:S01]  /*7930*/  @P0 FFMA.FTZ R68, R67, R68, -R70 ;  /* 0x0000004443440223 */ /* 0x000fe20000010846 */
[----:B------:R-:W-:-:S02]  /*7940*/  MOV R67, R241 ;  /* 0x000000f100437202 */ /* 0x000fc40000000f00 */
[----:B-1----:R-:W-:Y:S01]  /*7950*/  FSEL R69, R69, R66, !P0 ;  /* 0x0000004245457208 */ /* 0x002fe20004000000 */
[----:B------:R-:W-:Y:S02]  /*7960*/  @P0 FADD.FTZ R71, R64, R71 ;  /* 0x0000004740470221 */ /* 0x000fe40000010000 */
[----:B------:R-:W-:Y:S01]  /*7970*/  @P0 FADD.FTZ R67, R65, R67 ;  /* 0x0000004341430221 */ /* 0x000fe20000010000 */
[----:B------:R-:W-:Y:S05]  /*7980*/  BRA.CONV ~URZ, `(.L_x_5262) ;  /* 0x000000537f007947 */ /* 0x000fea000b800000 */
[----:B------:R-:W-:Y:S01]  /*7990*/  HFMA2.MMA R66, -RZ, RZ, 0, 1.847743988037109375e-06 ;  /* 0x0000001fff427435 */ /* 0x000fe200000001ff */
[----:B------:R-:W-:Y:S02]  /*79a0*/  MOV R64, R68 ;  /* 0x0000004400407202 */ /* 0x000fe40000000f00 */
[----:B------:R-:W-:Y:S02]  /*79b0*/  MOV R247, 0xffffffff ;  /* 0xffffffff00f77802 */ /* 0x000fe40000000f00 */
[----:B------:R-:W-:Y:S02]  /*79c0*/  MOV R65, 0x79e0 ;  /* 0x000079e000417802 */ /* 0x000fe40000000f00 */
[----:B------:R-:W-:Y:S05]  /*79d0*/  CALL.REL.NOINC `($__internal_127_$__cuda_sm70_shflsync_idx_p) ;  /* 0x00009dd000007944 */ /* 0x000fea0003c00000 */
.L_x_5262:
[----:B------:R-:W-:Y:S05]  /*79e0*/  BRA.CONV ~URZ, `(.L_x_5263) ;  /* 0x000000537f007947 */ /* 0x000fea000b800000 */
[----:B-1----:R-:W-:Y:S01]  /*79f0*/  HFMA2.MMA R66, -RZ, RZ, 0, 1.847743988037109375e-06 ;  /* 0x0000001fff427435 */ /* 0x002fe200000001ff */
[----:B------:R-:W-:-:S02]  /*7a00*/  MOV R64, R69 ;  /* 0x0000004500407202 */ /* 0x000fc40000000f00 */
[----:B------:R-:W-:Y:S02]  /*7a10*/  MOV R247, 0xffffffff ;  /* 0xffffffff00f77802 */ /* 0x000fe40000000f00 */
[----:B------:R-:W-:Y:S02]  /*7a20*/  MOV R65, 0x7a40 ;  /* 0x00007a4000417802 */ /* 0x000fe40000000f00 */
[----:B0-----:R-:W-:Y:S05]  /*7a30*/  CALL.REL.NOINC `($__internal_127_$__cuda_sm70_shflsync_idx_p) ;  /* 0x00009d7000007944 */ /* 0x001fea0003c00000 */
.L_x_5263:
[----:B------:R-:W-:Y:S05]  /*7a40*/  BRA.CONV ~URZ, `(.L_x_5264) ;  /* 0x000000537f007947 */ /* 0x000fea000b800000 */
[----:B-1----:R-:W-:Y:S01]  /*7a50*/  HFMA2.MMA R66, -RZ, RZ, 0, 1.847743988037109375e-06 ;  /* 0x0000001fff427435 */ /* 0x002fe200000001ff */
[----:B------:R-:W-:Y:S02]  /*7a60*/  MOV R64, R67 ;  /* 0x0000004300407202 */ /* 0x000fe40000000f00 */
[----:B------:R-:W-:Y:S02]  /*7a70*/  MOV R247, 0xffffffff ;  /* 0xffffffff00f77802 */ /* 0x000fe40000000f00 */
[----:B------:R-:W-:Y:S02]  /*7a80*/  MOV R65, 0x7aa0 ;  /* 0x00007aa000417802 */ /* 0x000fe40000000f00 */
[----:B0-----:R-:W-:Y:S05]  /*7a90*/  CALL.REL.NOINC `($__internal_127_$__cuda_sm70_shflsync_idx_p) ;  /* 0x00009d1000007944 */ /* 0x001fea0003c00000 */
.L_x_5264:
[----:B------:R-:W-:Y:S05]  /*7aa0*/  BRA.CONV ~URZ, `(.L_x_5265) ;  /* 0x000000537f007947 */ /* 0x000fea000b800000 */
[----:B-1----:R-:W-:Y:S01]  /*7ab0*/  HFMA2.MMA R66, -RZ, RZ, 0, 1.847743988037109375e-06 ;  /* 0x0000001fff427435 */ /* 0x002fe200000001ff */
[----:B------:R-:W-:Y:S02]  /*7ac0*/  MOV R64, R71 ;  /* 0x0000004700407202 */ /* 0x000fe40000000f00 */
[----:B------:R-:W-:-:S02]  /*7ad0*/  MOV R247, 0xffffffff ;  /* 0xffffffff00f77802 */ /* 0x000fc40000000f00 */
[----:B------:R-:W-:Y:S02]  /*7ae0*/  MOV R65, 0x7b00 ;  /* 0x00007b0000417802 */ /* 0x000fe40000000f00 */
[----:B0-----:R-:W-:Y:S05]  /*7af0*/  CALL.REL.NOINC `($__internal_127_$__cuda_sm70_shflsync_idx_p) ;  /* 0x00009cb000007944 */ /* 0x001fea0003c00000 */
.L_x_5265:
[----:B------:R-:W-:Y:S05]  /*7b00*/  BRA.DIV ~URZ, `(.L_x_5266) ;  /* 0x00008ac27f007947 */ /* 0x000fea000b800000 */
[----:B------:R2:W3:Y:S04]  /*7b10*/  SHFL.IDX PT, R70, R60, RZ, 0x1f ;  /* 0x00001fff3c467589 */ /* 0x0004e800000e0000 */
[----:B------:R2:W4:Y:S04]  /*7b20*/  SHFL.IDX PT, R241, R61, RZ, 0x1f ;  /* 0x00001fff3df17589 */ /* 0x00052800000e0000 */
[----:B------:R-:W1:Y:S04]  /*7b30*/  SHFL.IDX PT, R62, R62, RZ, 0x1f ;  /* 0x00001fff3e3e7589 */ /* 0x000e6800000e0000 */
[----:B-1----:R2:W1:Y:S04]  /*7b40*/  SHFL.IDX PT, R66, R63, RZ, 0x1f ;  /* 0x00001fff3f427589 */ /* 0x00246800000e0000 */
[----:B------:R-:W0:Y:S04]  /*7b50*/  SHFL.UP PT, R68, R68, 0x1, RZ ;  /* 0x0420000044447989 */ /* 0x000e2800000e00ff */
[----:B------:R-:W0:Y:S04]  /*7b60*/  SHFL.UP PT, R69, R69, 0x1, RZ ;  /* 0x0420000045457989 */ /* 0x000e2800000e00ff */
[----:B------:R2:W0:Y:S04]  /*7b70*/  SHFL.UP PT, R60, R67, 0x1, RZ ;  /* 0x04200000433c7989 */ /* 0x00042800000e00ff */
[----:B------:R-:W0:Y:S02]  /*7b80*/  SHFL.UP PT, R71, R71, 0x1, RZ ;  /* 0x0420000047477989 */ /* 0x000e2400000e00ff */
.L_x_5370:
[----:B-1234-:R-:W-:Y:S02]  /*7b90*/  MOV R67, R66 ;  /* 0x0000004200437202 */ /* 0x01efe40000000f00 */
[----:B------:R-:W-:-:S02]  /*7ba0*/  MOV R66, R62 ;  /* 0x0000003e00427202 */ /* 0x000fc40000000f00 */
[----:B------:R-:W-:Y:S01]  /*7bb0*/  MOV R65, R241 ;  /* 0x000000f100417202 */ /* 0x000fe20000000f00 */
[CC--:B0-----:R-:W-:Y:S01]  /*7bc0*/  FMUL.FTZ R61, R67.reuse, R69.reuse ;  /* 0x00000045433d7220 */ /* 0x0c1fe20000410000 */
[----:B------:R-:W-:Y:S01]  /*7bd0*/  MOV R64, R70 ;  /* 0x0000004600407202 */ /* 0x000fe20000000f00 */
[C---:B------:R-:W-:Y:S02]  /*7be0*/  FMUL.FTZ R62, R66.reuse, R69 ;  /* 0x00000045423e7220 */ /* 0x040fe40000410000 */
[-C--:B------:R-:W-:Y:S02]  /*7bf0*/  FFMA.FTZ R61, R66, R68.reuse, -R61 ;  /* 0x00000044423d7223 */ /* 0x080fe4000001083d */
[----:B------:R-:W-:Y:S02]  /*7c00*/  FFMA.FTZ R62, R67, R68, R62 ;  /* 0x00000044433e7223 */ /* 0x000fe4000001003e */
[----:B------:R-:W-:Y:S02]  /*7c10*/  @P1 FADD.FTZ R66, R61, R60 ;  /* 0x0000003c3d421221 */ /* 0x000fe40000010000 */
[----:B------:R-:W-:-:S02]  /*7c20*/  @P1 FADD.FTZ R67, R62, R71 ;  /* 0x000000473e431221 */ /* 0x000fc40000010000 */
[----:B------:R-:W0:Y:S01]  /*7c30*/  LDS.128 R60, [R231+0x4250] ;  /* 0x00425000e73c7984 */ /* 0x000e220000000c00 */
[CC--:B------:R-:W-:Y:S02]  /*7c40*/  FMUL.FTZ R71, R65.reuse, R69.reuse ;  /* 0x0000004541477220 */ /* 0x0c0fe40000410000 */
[C---:B------:R-:W-:Y:S02]  /*7c50*/  FMUL.FTZ R69, R64.reuse, R69 ;  /* 0x0000004540457220 */ /* 0x040fe40000410000 */
[-C--:B------:R-:W-:Y:S02]  /*7c60*/  @P1 FFMA.FTZ R64, R64, R68.reuse, -R71 ;  /* 0x0000004440401223 */ /* 0x080fe40000010847 */
[----:B------:R-:W-:-:S05]  /*7c70*/  @P1 FFMA.FTZ R65, R65, R68, R69 ;  /* 0x0000004441411223 */ /* 0x000fca0000010045 */
        /* <DEDUP_REMOVED lines=12> */
.L_x_5259:
[----:B0-----:R-:W-:Y:S05]  /*7d40*/  BSYNC B0 ;  /* 0x0000000000007941 */ /* 0x001fea0003800000 */
.L_x_5258:
        /* <DEDUP_REMOVED lines=12> */
[C---:B------:R-:W-:Y:S02]  /*7e10*/  FMUL.FTZ R61, R152.reuse, R184 ;  /* 0x000000b8983d7220 */ /* 0x040fe40000410000 */
[----:B------:R-:W-:Y:S02]  /*7e20*/  FFMA.FTZ R65, R149, R62, R63 ;  /* 0x0000003e95417223 */ /* 0x000fe4000001003f */
[C---:B------:R-:W-:Y:S02]  /*7e30*/  FMUL.FTZ R63, R151.reuse, R184 ;  /* 0x000000b8973f7220 */ /* 0x040fe40000410000 */
[-C--:B------:R-:W-:Y:S02]  /*7e40*/  FFMA.FTZ R62, R151, R168.reuse, -R61 ;  /* 0x000000a8973e7223 */ /* 0x080fe4000001083d */
        /* <DEDUP_REMOVED lines=9> */
[----:B------:R-:W-:Y:S02]  /*7ee0*/  FADD.FTZ R61, R166, R61 ;  /* 0x0000003da63d7221 */ /* 0x000fe40000010000 */
[CC--:B------:R-:W-:Y:S02]  /*7ef0*/  FMUL.FTZ R64, R148.reuse, -R60.reuse ;  /* 0x8000003c94407220 */ /* 0x0c0fe40000410000 */
[----:B------:R-:W-:Y:S02]  /*7f00*/  FFMA.FTZ R62, R147, R60, -R62 ;  /* 0x0000003c933e7223 */ /* 0x000fe4000001083e */
[----:B------:R-:W-:-:S02]  /*7f10*/  FMUL.FTZ R60, R148, -R63 ;  /* 0x8000003f943c7220 */ /* 0x000fc40000410000 */
        /* <DEDUP_REMOVED lines=113> */
[----:B------:R-:W0:Y:S01]  /*8630*/  LDS.64 R68, [R84.X16+0x4258] ;  /* 0x0042580054447984 */ /* 0x000e22000000ca00 */
[----:B------:R-:W-:-:S02]  /*8640*/  FFMA.FTZ R61, R131, R66, -R60 ;  /* 0x00000042833d7223 */ /* 0x000fc4000001083c */
[----:B------:R-:W-:Y:S02]  /*8650*/  FADD.FTZ R63, -R170, R63 ;  /* 0x0000003faa3f7221 */ /* 0x000fe40000010100 */
[----:B------:R-:W-:Y:S02]  /*8660*/  FADD.FTZ R61, R154, R61 ;  /* 0x0000003d9a3d7221 */ /* 0x000fe40000010000 */
[C---:B------:R-:W-:Y:S02]  /*8670*/  FMUL.FTZ R60, R132.reuse, -R63 ;  /* 0x8000003f843c7220 */ /* 0x040fe40000410000 */
[CC--:B------:R-:W-:Y:S02]  /*8680*/  FMUL.FTZ R62, R132.reuse, -R61.reuse ;  /* 0x8000003d843e7220 */ /* 0x0c0fe40000410000 */
[C---:B------:R-:W-:Y:S01]  /*8690*/  FFMA.FTZ R66, R133.reuse, R61, -R60 ;  /* 0x0000003d85427223 */ /* 0x040fe2000001083c */
[----:B------:R-:W-:Y:S01]  /*86a0*/  MOV R60, UR33 ;  /* 0x00000021003c7c02 */ /* 0x000fe20008000f00 */
[----:B------:R-:W-:Y:S01]  /*86b0*/  FFMA.FTZ R70, R133, R63, R62 ;  /* 0x0000003f85467223 */ /* 0x000fe2000001003e */
[----:B------:R-:W-:Y:S01]  /*86c0*/  HFMA2.MMA R61, -RZ, RZ, 0, 0 ;  /* 0x00000000ff3d7435 */ /* 0x000fe200000001ff */
[----:B------:R-:W-:Y:S01]  /*86d0*/  FMUL.FTZ R62, R132, -R64 ;  /* 0x80000040843e7220 */ /* 0x000fe20000410000 */
[----:B------:R-:W-:Y:S01]  /*86e0*/  ISETP.GE.OR P0, PT, R60, c[0x0][0x174], P0 ;  /* 0x00005d003c007a0c */ /* 0x000fe20000706670 */
[----:B------:R-:W-:-:S02]  /*86f0*/  FADD.FTZ R67, -R169, R70 ;  /* 0x00000046a9437221 */ /* 0x000fc40000010100 */
[-C--:B------:R-:W-:Y:S02]  /*8700*/  FMUL.FTZ R60, R132, -R65.reuse ;  /* 0x80000041843c7220 */ /* 0x080fe40000410000 */
[C---:B------:R-:W-:Y:S02]  /*8710*/  FFMA.FTZ R65, R133.reuse, R65, R62 ;  /* 0x0000004185417223 */ /* 0x040fe4000001003e */
[----:B------:R-:W-:Y:S01]  /*8720*/  FFMA.FTZ R64, R133, R64, -R60 ;  /* 0x0000004085407223 */ /* 0x000fe2000001083c */
[----:B------:R-:W-:Y:S01]  /*8730*/  MOV R60, 0x3f800000 ;  /* 0x3f800000003c7802 */ /* 0x000fe20000000f00 */
        /* <DEDUP_REMOVED lines=14> */
[----:B------:R-:W-:Y:S02]  /*8820*/  FMUL.FTZ R68, R132, R185 ;  /* 0x000000b984447220 */ /* 0x000fe40000410000 */
[----:B--2---:R-:W-:Y:S02]  /*8830*/  FMUL.FTZ R64, R130, R187 ;  /* 0x000000bb82407220 */ /* 0x004fe40000410000 */
[----:B------:R-:W-:-:S04]  /*8840*/  FFMA.FTZ R65, R133, R186, R68 ;  /* 0x000000ba85417223 */ /* 0x000fc80000010044 */
[----:B------:R-:W-:-:S04]  /*8850*/  FADD.FTZ R188, R188, R65 ;  /* 0x00000041bcbc7221 */ /* 0x000fc80000010000 */
        /* <DEDUP_REMOVED lines=9> */
[----:B------:R-:W-:Y:S02]  /*88f0*/  FFMA.FTZ R65, R129, R189, R64 ;  /* 0x000000bd81417223 */ /* 0x000fe40000010040 */
[----:B------:R-:W-:Y:S02]  /*8900*/  FMUL.FTZ R64, R126, R191 ;  /* 0x000000bf7e407220 */ /* 0x000fe40000410000 */
[----:B------:R-:W-:-:S04]  /*8910*/  FADD.FTZ R192, R192, R65 ;  /* 0x00000041c0c07221 */ /* 0x000fc80000010000 */
        /* <DEDUP_REMOVED lines=92> */
.L_x_5371:
[----:B------:R-:W-:Y:S05]  /*8ee0*/  BRA.DIV ~URZ, `(.L_x_5270) ;  /* 0x00007ab27f007947 */ /* 0x000fea000b800000 */
[----:B------:R-:W2:Y:S04]  /*8ef0*/  SHFL.DOWN PT, R69, R69, 0x1, 0x1f ;  /* 0x08201f0045457f89 */ /* 0x000ea800000e0000 */
[----:B0-----:R0:W3:Y:S04]  /*8f00*/  SHFL.DOWN PT, R123, R68, 0x1, 0x1f ;  /* 0x08201f00447b7f89 */ /* 0x0010e800000e0000 */
[----:B------:R0:W4:Y:S02]  /*8f10*/  SHFL.DOWN PT, R66, R70, 0x1, 0x1f ;  /* 0x08201f0046427f89 */ /* 0x00012400000e0000 */
.L_x_5372:
[----:B------:R-:W-:Y:S01]  /*8f20*/  BSSY B1, `(.L_x_5271) ;  /* 0x000000d000017945 */ /* 0x000fe20003800000 */
[----:B------:R-:W-:Y:S05]  /*8f30*/  @!P0 BRA `(.L_x_5272) ;  /* 0x000000b000008947 */ /* 0x000fea0003800000 */
[----:B----4-:R-:W-:-:S04]  /*8f40*/  FMUL.FTZ R64, R231, R66 ;  /* 0x00000042e7407220 */ /* 0x010fc80000410000 */
[-C--:B---3--:R-:W-:Y:S02]  /*8f50*/  FFMA.FTZ R65, R71, R123.reuse, -R64 ;  /* 0x0000007b47417223 */ /* 0x088fe40000010840 */
[C---:B------:R-:W-:Y:S02]  /*8f60*/  FMUL.FTZ R123, R231.reuse, R123 ;  /* 0x0000007be77b7220 */ /* 0x040fe40000410000 */
[----:B--2---:R-:W-:Y:S02]  /*8f70*/  FMUL.FTZ R64, R231, R69 ;  /* 0x00000045e7407220 */ /* 0x004fe40000410000 */
[----:B------:R-:W-:Y:S02]  /*8f80*/  FFMA.FTZ R123, R71, R66, R123 ;  /* 0x00000042477b7223 */ /* 0x000fe4000001007b */
[-C--:B-1----:R-:W-:Y:S02]  /*8f90*/  FMUL.FTZ R66, R231, R67.reuse ;  /* 0x00000043e7427220 */ /* 0x082fe40000410000 */
[----:B------:R-:W-:-:S02]  /*8fa0*/  FFMA.FTZ R64, R71, R67, -R64 ;  /* 0x0000004347407223 */ /* 0x000fc40000010840 */
[----:B------:R-:W-:Y:S02]  /*8fb0*/  FFMA.FTZ R231, R71, R69, R66 ;  /* 0x0000004547e77223 */ /* 0x000fe40000010042 */
[----:B0-----:R-:W-:Y:S01]  /*8fc0*/  FADD.FTZ R68, R68, R65 ;  /* 0x0000004144447221 */ /* 0x001fe20000010000 */
[----:B------:R-:W-:Y:S01]  /*8fd0*/  MOV R71, R64 ;  /* 0x0000004000477202 */ /* 0x000fe20000000f00 */
[----:B------:R-:W-:Y:S02]  /*8fe0*/  FADD.FTZ R122, R122, R123 ;  /* 0x0000007b7a7a7221 */ /* 0x000fe40000010000 */
.L_x_5272:
[----:B------:R-:W-:Y:S05]  /*8ff0*/  BSYNC B1 ;  /* 0x0000000000017941 */ /* 0x000fea0003800000 */
.L_x_5271:
[----:B------:R-:W-:Y:S01]  /*9000*/  ISETP.GT.U32.AND P0, PT, R230, 0x1d, PT ;  /* 0x0000001de600780c */ /* 0x000fe20003f04070 */
[----:B------:R-:W-:Y:S05]  /*9010*/  BRA.DIV ~URZ, `(.L_x_5273) ;  /* 0x00007ad27f007947 */ /* 0x000fea000b800000 */
[----:B-1----:R1:W0:Y:S04]  /*9020*/  SHFL.DOWN PT, R67, R71, 0x2, 0x1f ;  /* 0x08401f0047437f89 */ /* 0x00222800000e0000 */
[----:B--2---:R1:W2:Y:S04]  /*9030*/  SHFL.DOWN PT, R69, R231, 0x2, 0x1f ;  /* 0x08401f00e7457f89 */ /* 0x0042a800000e0000 */
[----:B0-----:R1:W0:Y:S04]  /*9040*/  SHFL.DOWN PT, R70, R68, 0x2, 0x1f ;  /* 0x08401f0044467f89 */ /* 0x00122800000e0000 */
[----:B----4-:R1:W4:Y:S02]  /*9050*/  SHFL.DOWN PT, R66, R122, 0x2, 0x1f ;  /* 0x08401f007a427f89 */ /* 0x01032400000e0000 */
.L_x_5373:
[----:B------:R-:W-:Y:S01]  /*9060*/  BSSY B1, `(.L_x_5274) ;  /* 0x000000d000017945 */ /* 0x000fe20003800000 */
[----:B------:R-:W-:Y:S05]  /*9070*/  @P0 BRA `(.L_x_5275) ;  /* 0x000000b000000947 */ /* 0x000fea0003800000 */
[C---:B----4-:R-:W-:Y:S02]  /*9080*/  FMUL.FTZ R65, R231.reuse, R66 ;  /* 0x00000042e7417220 */ /* 0x050fe40000410000 */
[----:B--2---:R-:W-:-:S02]  /*9090*/  FMUL.FTZ R64, R231, R69 ;  /* 0x00000045e7407220 */ /* 0x004fc40000410000 */
[-C--:B0-----:R-:W-:Y:S02]  /*90a0*/  FFMA.FTZ R65, R71, R70.reuse, -R65 ;  /* 0x0000004647417223 */ /* 0x081fe40000010841 */
[----:B------:R-:W-:Y:S02]  /*90b0*/  FMUL.FTZ R70, R231, R70 ;  /* 0x00000046e7467220 */ /* 0x000fe40000410000 */
[CC--:B------:R-:W-:Y:S02]  /*90c0*/  FFMA.FTZ R64, R71.reuse, R67.reuse, -R64 ;  /* 0x0000004347407223 */ /* 0x0c0fe40000010840 */
[----:B---3--:R-:W-:Y:S02]  /*90d0*/  FFMA.FTZ R123, R71, R66, R70 ;  /* 0x00000042477b7223 */ /* 0x008fe40000010046 */
[----:B------:R-:W-:Y:S02]  /*90e0*/  FMUL.FTZ R66, R231, R67 ;  /* 0x00000043e7427220 */ /* 0x000fe40000410000 */
[----:B-1----:R-:W-:-:S02]  /*90f0*/  FADD.FTZ R68, R68, R65 ;  /* 0x0000004144447221 */ /* 0x002fc40000010000 */
[----:B------:R-:W-:Y:S01]  /*9100*/  FFMA.FTZ R231, R71, R69, R66 ;  /* 0x0000004547e77223 */ /* 0x000fe20000010042 */
[----:B------:R-:W-:Y:S01]  /*9110*/  MOV R71, R64 ;  /* 0x0000004000477202 */ /* 0x000fe20000000f00 */
[----:B------:R-:W-:Y:S02]  /*9120*/  FADD.FTZ R122, R122, R123 ;  /* 0x0000007b7a7a7221 */ /* 0x000fe40000010000 */
.L_x_5275:
[----:B------:R-:W-:Y:S05]  /*9130*/  BSYNC B1 ;  /* 0x0000000000017941 */ /* 0x000fea0003800000 */
.L_x_5274:
[----:B------:R-:W-:Y:S01]  /*9140*/  ISETP.GT.U32.AND P0, PT, R230, 0x1b, PT ;  /* 0x0000001be600780c */ /* 0x000fe20003f04070 */
[----:B------:R-:W-:Y:S10]  /*9150*/  BRA.DIV ~URZ, `(.L_x_5276) ;  /* 0x00007b527f007947 */ /* 0x000ff4000b800000 */
[----:B------:R1:W4:Y:S02]  /*9160*/  SHFL.DOWN PT, R67, R71, 0x4, 0x1f ;  /* 0x08801f0047437f89 */ /* 0x00032400000e0000 */
.L_x_5374:
[----:B------:R-:W-:Y:S05]  /*9170*/  BRA.DIV ~URZ, `(.L_x_5277) ;  /* 0x00007bb27f007947 */ /* 0x000fea000b800000 */
[----:B--2---:R2:W1:Y:S04]  /*9180*/  SHFL.DOWN PT, R69, R231, 0x4, 0x1f ;  /* 0x08801f00e7457f89 */ /* 0x00446800000e0000 */
[----:B0-----:R2:W0:Y:S04]  /*9190*/  SHFL.DOWN PT, R70, R68, 0x4, 0x1f ;  /* 0x08801f0044467f89 */ /* 0x00142800000e0000 */
[----:B----4-:R2:W4:Y:S02]  /*91a0*/  SHFL.DOWN PT, R66, R122, 0x4, 0x1f ;  /* 0x08801f007a427f89 */ /* 0x01052400000e0000 */
.L_x_5375:
[----:B------:R-:W-:Y:S01]  /*91b0*/  BSSY B1, `(.L_x_5278) ;  /* 0x000000d000017945 */ /* 0x000fe20003800000 */
[----:B------:R-:W-:Y:S05]  /*91c0*/  @P0 BRA `(.L_x_5279) ;  /* 0x000000b000000947 */ /* 0x000fea0003800000 */
[C---:B----4-:R-:W-:Y:S02]  /*91d0*/  FMUL.FTZ R65, R231.reuse, R66 ;  /* 0x00000042e7417220 */ /* 0x050fe40000410000 */
[----:B-1----:R-:W-:-:S02]  /*91e0*/  FMUL.FTZ R64, R231, R69 ;  /* 0x00000045e7407220 */ /* 0x002fc40000410000 */
[-C--:B0-----:R-:W-:Y:S02]  /*91f0*/  FFMA.FTZ R65, R71, R70.reuse, -R65 ;  /* 0x0000004647417223 */ /* 0x081fe40000010841 */
[----:B------:R-:W-:Y:S02]  /*9200*/  FMUL.FTZ R70, R231, R70 ;  /* 0x00000046e7467220 */ /* 0x000fe40000410000 */
[CC--:B------:R-:W-:Y:S02]  /*9210*/  FFMA.FTZ R64, R71.reuse, R67.reuse, -R64 ;  /* 0x0000004347407223 */ /* 0x0c0fe40000010840 */
[----:B---3--:R-:W-:Y:S02]  /*9220*/  FFMA.FTZ R123, R71, R66, R70 ;  /* 0x00000042477b7223 */ /* 0x008fe40000010046 */
[----:B------:R-:W-:Y:S02]  /*9230*/  FMUL.FTZ R66, R231, R67 ;  /* 0x00000043e7427220 */ /* 0x000fe40000410000 */
[----:B--2---:R-:W-:-:S02]  /*9240*/  FADD.FTZ R68, R68, R65 ;  /* 0x0000004144447221 */ /* 0x004fc40000010000 */
[----:B------:R-:W-:Y:S01]  /*9250*/  FFMA.FTZ R231, R71, R69, R66 ;  /* 0x0000004547e77223 */ /* 0x000fe20000010042 */
[----:B------:R-:W-:Y:S01]  /*9260*/  MOV R71, R64 ;  /* 0x0000004000477202 */ /* 0x000fe20000000f00 */
[----:B------:R-:W-:Y:S02]  /*9270*/  FADD.FTZ R122, R122, R123 ;  /* 0x0000007b7a7a7221 */ /* 0x000fe40000010000 */
.L_x_5279:
[----:B------:R-:W-:Y:S05]  /*9280*/  BSYNC B1 ;  /* 0x0000000000017941 */ /* 0x000fea0003800000 */
.L_x_5278:
[----:B------:R-:W-:Y:S01]  /*9290*/  ISETP.GT.U32.AND P0, PT, R230, 0x17, PT ;  /* 0x00000017e600780c */ /* 0x000fe20003f04070 */
[----:B------:R-:W-:Y:S05]  /*92a0*/  BRA.DIV ~URZ, `(.L_x_5280) ;  /* 0x00007bd27f007947 */ /* 0x000fea000b800000 */
[----:B------:R2:W4:Y:S04]  /*92b0*/  SHFL.DOWN PT, R67, R71, 0x8, 0x1f ;  /* 0x09001f0047437f89 */ /* 0x00052800000e0000 */
[----:B-1----:R2:W1:Y:S04]  /*92c0*/  SHFL.DOWN PT, R69, R231, 0x8, 0x1f ;  /* 0x09001f00e7457f89 */ /* 0x00246800000e0000 */
[----:B0-----:R2:W0:Y:S04]  /*92d0*/  SHFL.DOWN PT, R70, R68, 0x8, 0x1f ;  /* 0x09001f0044467f89 */ /* 0x00142800000e0000 */
[----:B----4-:R2:W4:Y:S02]  /*92e0*/  SHFL.DOWN PT, R66, R122, 0x8, 0x1f ;  /* 0x09001f007a427f89 */ /* 0x01052400000e0000 */
.L_x_5376:
        /* <DEDUP_REMOVED lines=13> */
.L_x_5282:
[----:B------:R-:W-:Y:S05]  /*93c0*/  BSYNC B1 ;  /* 0x0000000000017941 */ /* 0x000fea0003800000 */
.L_x_5281:
[----:B------:R-:W-:Y:S01]  /*93d0*/  ISETP.GT.U32.AND P0, PT, R230, 0xf, PT ;  /* 0x0000000fe600780c */ /* 0x000fe20003f04070 */
[----:B------:R-:W-:Y:S10]  /*93e0*/  BRA.DIV ~URZ, `(.L_x_5283) ;  /* 0x00007c527f007947 */ /* 0x000ff4000b800000 */
[----:B------:R2:W4:Y:S02]  /*93f0*/  SHFL.DOWN PT, R67, R71, 0x10, 0x1f ;  /* 0x0a001f0047437f89 */ /* 0x00052400000e0000 */
.L_x_5377:
[----:B------:R-:W-:Y:S05]  /*9400*/  BRA.DIV ~URZ, `(.L_x_5284) ;  /* 0x00007cb27f007947 */ /* 0x000fea000b800000 */
[----:B-1----:R1:W2:Y:S04]  /*9410*/  SHFL.DOWN PT, R69, R231, 0x10, 0x1f ;  /* 0x0a001f00e7457f89 */ /* 0x0022a800000e0000 */
[----:B0-----:R1:W0:Y:S04]  /*9420*/  SHFL.DOWN PT, R70, R68, 0x10, 0x1f ;  /* 0x0a001f0044467f89 */ /* 0x00122800000e0000 */
[----:B----4-:R1:W4:Y:S02]  /*9430*/  SHFL.DOWN PT, R66, R122, 0x10, 0x1f ;  /* 0x0a001f007a427f89 */ /* 0x01032400000e0000 */
.L_x_5378:
        /* <DEDUP_REMOVED lines=13> */
.L_x_5286:
[----:B------:R-:W-:Y:S05]  /*9510*/  BSYNC B1 ;  /* 0x0000000000017941 */ /* 0x000fea0003800000 */
.L_x_5285:
        /* <DEDUP_REMOVED lines=20> */
.L_x_5379:
        /* <DEDUP_REMOVED lines=12> */
[----:B------:R-:W-:Y:S02]  /*9720*/  FMUL.FTZ R70, R64, R231 ;  /* 0x000000e740467220 */ /* 0x000fe40000410000 */
[C---:B------:R-:W-:Y:S02]  /*9730*/  FFMA.FTZ R69, R66.reuse, R71, -R69 ;  /* 0x0000004742457223 */ /* 0x040fe40000010845 */
[----:B------:R-:W-:-:S04]  /*9740*/  FMUL.FTZ R66, R66, R231 ;  /* 0x000000e742427220 */ /* 0x000fc80000410000 */
[----:B------:R-:W-:Y:S02]  /*9750*/  FFMA.FTZ R67, R67, R71, R66 ;  /* 0x0000004743437223 */ /* 0x000fe40000010042 */
[C---:B------:R-:W-:Y:S02]  /*9760*/  FMUL.FTZ R66, R65.reuse, R231 ;  /* 0x000000e741427220 */ /* 0x040fe40000410000 */
[-C--:B------:R-:W-:Y:S02]  /*9770*/  FFMA.FTZ R65, R65, R71.reuse, R70 ;  /* 0x0000004741417223 */ /* 0x080fe40000010046 */
[----:B------:R-:W-:Y:S02]  /*9780*/  FFMA.FTZ R64, R64, R71, -R66 ;  /* 0x0000004740407223 */ /* 0x000fe40000010842 */
[----:B------:R-:W-:Y:S02]  /*9790*/  FADD.FTZ R66, R69, R68 ;  /* 0x0000004445427221 */ /* 0x000fe40000010000 */
[----:B------:R-:W-:-:S02]  /*97a0*/  FADD.FTZ R67, R67, R122 ;  /* 0x0000007a43437221 */ /* 0x000fc40000010000 */
.L_x_5289:
[----:B------:R-:W-:Y:S05]  /*97b0*/  BSYNC B1 ;  /* 0x0000000000017941 */ /* 0x000fea0003800000 */
.L_x_5288:
[----:B------:R-:W0:Y:S04]  /*97c0*/  LDS.128 R68, [R249+0x4670] ;  /* 0x00467000f9447984 */ /* 0x000e280000000c00 */
[----:B------:R1:W-:Y:S01]  /*97d0*/  STS.128 [R249+0x4670], R64 ;  /* 0x00467040f9007388 */ /* 0x0003e20000000c00 */
[----:B0-----:R-:W-:-:S02]  /*97e0*/  FMUL.FTZ R123, R69, R67 ;  /* 0x00000043457b7220 */ /* 0x001fc40000410000 */
[CC--:B------:R-:W-:Y:S02]  /*97f0*/  FMUL.FTZ R122, R69.reuse, R66.reuse ;  /* 0x00000042457a7220 */ /* 0x0c0fe40000410000 */
[C---:B------:R-:W-:Y:S02]  /*9800*/  FFMA.FTZ R123, R68.reuse, R66, -R123 ;  /* 0x00000042447b7223 */ /* 0x040fe4000001087b */
[----:B------:R-:W-:Y:S02]  /*9810*/  FFMA.FTZ R242, R68, R67, R122 ;  /* 0x0000004344f27223 */ /* 0x000fe4000001007a */
[----:B------:R-:W-:Y:S02]  /*9820*/  FADD.FTZ R70, R70, R123 ;  /* 0x0000007b46467221 */ /* 0x000fe40000010000 */
[C---:B------:R-:W-:Y:S02]  /*9830*/  FMUL.FTZ R122, R69.reuse, R64 ;  /* 0x00000040457a7220 */ /* 0x040fe40000410000 */
[----:B------:R-:W-:-:S02]  /*9840*/  FMUL.FTZ R123, R69, R65 ;  /* 0x00000041457b7220 */ /* 0x000fc40000410000 */
[C---:B------:R-:W-:Y:S02]  /*9850*/  FFMA.FTZ R69, R68.reuse, R65, R122 ;  /* 0x0000004144457223 */ /* 0x040fe4000001007a */
[----:B------:R-:W-:Y:S02]  /*9860*/  FFMA.FTZ R68, R68, R64, -R123 ;  /* 0x0000004044447223 */ /* 0x000fe4000001087b */
[----:B------:R-:W-:-:S05]  /*9870*/  FADD.FTZ R71, R71, R242 ;  /* 0x000000f247477221 */ /* 0x000fca0000010000 */
[----:B------:R1:W-:Y:S02]  /*9880*/  STS.128 [R249+0x4660], R68 ;  /* 0x00466044f9007388 */ /* 0x0003e40000000c00 */
.L_x_5268:
[----:B-1----:R-:W-:Y:S05]  /*9890*/  BSYNC B0 ;  /* 0x0000000000007941 */ /* 0x002fea0003800000 */
.L_x_5267:
[----:B------:R-:W-:Y:S01]  /*98a0*/  WARPSYNC 0xffffffff ;  /* 0xffffffff00007948 */ /* 0x000fe20003800000 */
[----:B------:R-:W-:Y:S02]  /*98b0*/  ISETP.NE.AND P0, PT, R84, RZ, PT ;  /* 0x000000ff5400720c */ /* 0x000fe40003f05270 */
[----:B------:R-:W-:Y:S01]  /*98c0*/  BAR.SYNC.DEFER_BLOCKING 0x0 ;  /* 0x0000000000007b1d */ /* 0x000fe20000010000 */
[----:B------:R-:W-:Y:S01]  /*98d0*/  SHF.L.U32 R68, R84, 0x4, RZ ;  /* 0x0000000454447819 */ /* 0x000fe200000006ff */
[----:B------:R-:W-:Y:S02]  /*98e0*/  FFMA.FTZ R66, R16, R185, RZ ;  /* 0x000000b910427223 */ /* 0x000fe400000100ff */
[----:B------:R-:W-:Y:S02]  /*98f0*/  FMUL.FTZ R71, R73, R45 ;  /* 0x0000002d49477220 */ /* 0x000fe40000410000 */
[----:B------:R-:W-:Y:S01]  /*9900*/  FMUL.FTZ R70, R74, R46 ;  /* 0x0000002e4a467220 */ /* 0x000fe20000410000 */
[----:B------:R-:W-:Y:S01]  /*9910*/  BSSY B0, `(.L_x_5290) ;  /* 0x00001e6000007945 */ /* 0x000fe20003800000 */
[----:B------:R-:W-:Y:S01]  /*9920*/  FMUL.FTZ R69, R75, R47 ;  /* 0x0000002f4b457220 */ /* 0x000fe20000410000 */
[----:B------:R-:W0:Y:S04]  /*9930*/  LDS.64 R64, [R68+0x4668] ;  /* 0x0046680044407984 */ /* 0x000e280000000a00 */
[----:B------:R1:W-:Y:S01]  /*9940*/  @!P0 STS.128 [UR20+0x5c60], R60 ;  /* 0x005c603cff008988 */ /* 0x0003e20008000c14 */
[----:B------:R-:W-:-:S02]  /*9950*/  ULDC UR20, c[0x0][0x168] ;  /* 0x00005a0000147ab9 */ /* 0x000fc40000000800 */
[----:B------:R-:W-:Y:S01]  /*9960*/  UIADD3 UR20, -UR38, UR20, URZ ;  /* 0x0000001426147290 */ /* 0x000fe2000fffe13f */
[----:B-1----:R-:W-:Y:S02]  /*9970*/  FFMA.FTZ R63, R15, R187, R66 ;  /* 0x000000bb0f3f7223 */ /* 0x002fe40000010042 */
[----:B------:R-:W-:Y:S02]  /*9980*/  FMUL.FTZ R66, R77, R49 ;  /* 0x000000314d427220 */ /* 0x000fe40000410000 */
[----:B------:R-:W-:-:S04]  /*9990*/  FFMA.FTZ R62, R14, R190, R63 ;  /* 0x000000be0e3e7223 */ /* 0x000fc8000001003f */
[----:B------:R-:W-:Y:S02]  /*99a0*/  FFMA.FTZ R63, R13, R191, R62 ;  /* 0x000000bf0d3f7223 */ /* 0x000fe4000001003e */
[----:B------:R-:W-:Y:S02]  /*99b0*/  FFMA.FTZ R191, R99, -R66, R191 ;  /* 0x8000004263bf7223 */ /* 0x000fe400000100bf */
[----:B------:R-:W-:Y:S02]  /*99c0*/  FFMA.FTZ R63, R12, R194, R63 ;  /* 0x000000c20c3f7223 */ /* 0x000fe4000001003f */
[----:B------:R-:W-:Y:S02]  /*99d0*/  FFMA.FTZ R66, R98, -R66, R192 ;  /* 0x8000004262427223 */ /* 0x000fe400000100c0 */
[----:B------:R-:W-:Y:S02]  /*99e0*/  FFMA.FTZ R63, R11, R196, R63 ;  /* 0x000000c40b3f7223 */ /* 0x000fe4000001003f */
[----:B------:R-:W-:-:S02]  /*99f0*/  FFMA.FTZ R196, R95, -R69, R196 ;  /* 0x800000455fc47223 */ /* 0x000fc400000100c4 */
[----:B------:R-:W-:Y:S02]  /*9a00*/  FFMA.FTZ R62, R10, R198, R63 ;  /* 0x000000c60a3e7223 */ /* 0x000fe4000001003f */
[-C--:B0-----:R-:W-:Y:S02]  /*9a10*/  FMUL.FTZ R67, R65, -R111.reuse ;  /* 0x8000006f41437220 */ /* 0x081fe40000410000 */
[C---:B------:R-:W-:Y:S02]  /*9a20*/  FMUL.FTZ R111, R64.reuse, -R111 ;  /* 0x8000006f406f7220 */ /* 0x040fe40000410000 */
[----:B------:R-:W-:Y:S02]  /*9a30*/  FFMA.FTZ R60, R64, R110, -R67 ;  /* 0x0000006e403c7223 */ /* 0x000fe40000010843 */
[----:B------:R-:W-:Y:S02]  /*9a40*/  FMUL.FTZ R64, R80, R52 ;  /* 0x0000003450407220 */ /* 0x000fe40000410000 */
[----:B------:R-:W-:-:S02]  /*9a50*/  FFMA.FTZ R63, R9, R199, R62 ;  /* 0x000000c7093f7223 */ /* 0x000fc4000001003e */
[-C--:B------:R-:W-:Y:S02]  /*9a60*/  FFMA.FTZ R185, R86, -R64.reuse, R185 ;  /* 0x8000004056b97223 */ /* 0x080fe400000100b9 */
[----:B------:R-:W-:Y:S02]  /*9a70*/  FFMA.FTZ R64, R85, -R64, R186 ;  /* 0x8000004055407223 */ /* 0x000fe400000100ba */
[----:B------:R-:W-:Y:S02]  /*9a80*/  FFMA.FTZ R186, R16, -R186, RZ ;  /* 0x800000ba10ba7223 */ /* 0x000fe400000100ff */
[----:B------:R-:W-:Y:S02]  /*9a90*/  FFMA.FTZ R62, R8, R202, R63 ;  /* 0x000000ca083e7223 */ /* 0x000fe4000001003f */
[----:B------:R-:W-:Y:S02]  /*9aa0*/  FFMA.FTZ R186, R15, -R188, R186 ;  /* 0x800000bc0fba7223 */ /* 0x000fe400000100ba */
[----:B------:R-:W-:-:S02]  /*9ab0*/  FFMA.FTZ R63, R7, R203, R62 ;  /* 0x000000cb073f7223 */ /* 0x000fc4000001003e */
[----:B------:R-:W-:Y:S02]  /*9ac0*/  FFMA.FTZ R186, R14, -R189, R186 ;  /* 0x800000bd0eba7223 */ /* 0x000fe400000100ba */
[----:B------:R-:W-:Y:S02]  /*9ad0*/  FFMA.FTZ R61, R65, R110, R111 ;  /* 0x0000006e413d7223 */ /* 0x000fe4000001006f */
[----:B------:R-:W-:Y:S02]  /*9ae0*/  FFMA.FTZ R186, R13, -R192, R186 ;  /* 0x800000c00dba7223 */ /* 0x000fe400000100ba */
[----:B------:R-:W-:Y:S02]  /*9af0*/  FFMA.FTZ R122, R6, R206, R63 ;  /* 0x000000ce067a7223 */ /* 0x000fe4000001003f */
[----:B------:R-:W-:Y:S02]  /*9b00*/  FFMA.FTZ R186, R12, -R193, R186 ;  /* 0x800000c10cba7223 */ /* 0x000fe400000100ba */
[----:B------:R-:W-:-:S02]  /*9b10*/  FADD.FTZ R184, -R184, R61 ;  /* 0x0000003db8b87221 */ /* 0x000fc40000010100 */
[----:B------:R-:W-:Y:S02]  /*9b20*/  FFMA.FTZ R123, R5, R207, R122 ;  /* 0x000000cf057b7223 */ /* 0x000fe4000001007a */
[----:B------:R-:W-:Y:S02]  /*9b30*/  FADD.FTZ R168, R168, R60 ;  /* 0x0000003ca8a87221 */ /* 0x000fe40000010000 */
[----:B------:R-:W-:Y:S02]  /*9b40*/  FFMA.FTZ R186, R11, -R195, R186 ;  /* 0x800000c30bba7223 */ /* 0x000fe400000100ba */
[----:B------:R-:W-:Y:S02]  /*9b50*/  FMUL.FTZ R60, R152, -R184 ;  /* 0x800000b8983c7220 */ /* 0x000fe40000410000 */
[----:B------:R-:W-:Y:S02]  /*9b60*/  FFMA.FTZ R192, R4, R210, R123 ;  /* 0x000000d204c07223 */ /* 0x000fe4000001007b */
[----:B------:R-:W-:-:S02]  /*9b70*/  FMUL.FTZ R152, R152, -R168 ;  /* 0x800000a898987220 */ /* 0x000fc40000410000 */
[----:B------:R-:W-:Y:S02]  /*9b80*/  FFMA.FTZ R186, R10, -R197, R186 ;  /* 0x800000c50aba7223 */ /* 0x000fe400000100ba */
[----:B------:R-:W-:Y:S02]  /*9b90*/  FFMA.FTZ R60, R151, R168, -R60 ;  /* 0x000000a8973c7223 */ /* 0x000fe4000001083c */
[----:B------:R-:W-:Y:S02]  /*9ba0*/  FFMA.FTZ R123, R3, R211, R192 ;  /* 0x000000d3037b7223 */ /* 0x000fe400000100c0 */
[----:B------:R-:W-:Y:S02]  /*9bb0*/  FFMA.FTZ R152, R151, R184, R152 ;  /* 0x000000b897987223 */ /* 0x000fe40000010098 */
[----:B------:R-:W-:Y:S02]  /*9bc0*/  FFMA.FTZ R186, R9, -R200, R186 ;  /* 0x800000c809ba7223 */ /* 0x000fe400000100ba */
[----:B------:R-:W-:-:S02]  /*9bd0*/  FADD.FTZ R192, R167, R60 ;  /* 0x0000003ca7c07221 */ /* 0x000fc40000010000 */
[----:B------:R-:W-:Y:S02]  /*9be0*/  FMUL.FTZ R151, R53, R21 ;  /* 0x0000001535977220 */ /* 0x000fe40000410000 */
[----:B------:R-:W-:Y:S02]  /*9bf0*/  FMUL.FTZ R60, R134, R184 ;  /* 0x000000b8863c7220 */ /* 0x000fe40000410000 */
[----:B------:R-:W-:Y:S02]  /*9c00*/  FMUL.FTZ R65, R79, R51 ;  /* 0x000000334f417220 */ /* 0x000fe40000410000 */
[----:B------:R-:W-:Y:S02]  /*9c10*/  FADD.FTZ R183, -R183, R152 ;  /* 0x00000098b7b77221 */ /* 0x000fe40000010100 */
[----:B------:R-:W-:Y:S02]  /*9c20*/  FMUL.FTZ R67, R76, R48 ;  /* 0x000000304c437220 */ /* 0x000fe40000410000 */
[----:B------:R-:W-:-:S02]  /*9c30*/  FFMA.FTZ R186, R8, -R201, R186 ;  /* 0x800000c908ba7223 */ /* 0x000fc400000100ba */
[-C--:B------:R-:W-:Y:S02]  /*9c40*/  FFMA.FTZ R152, R134, -R151.reuse, R215 ;  /* 0x8000009786987223 */ /* 0x080fe400000100d7 */
[C---:B------:R-:W-:Y:S02]  /*9c50*/  FFMA.FTZ R151, R135.reuse, -R151, R216 ;  /* 0x8000009787977223 */ /* 0x040fe400000100d8 */
[----:B------:R-:W-:Y:S02]  /*9c60*/  FFMA.FTZ R134, R135, R168, R60 ;  /* 0x000000a887867223 */ /* 0x000fe4000001003c */
[----:B------:R-:W-:Y:S02]  /*9c70*/  FMUL.FTZ R135, R168, UR42 ;  /* 0x0000002aa8877c20 */ /* 0x000fe40008410000 */
[-C--:B------:R-:W-:Y:S02]  /*9c80*/  FFMA.FTZ R187, R103, -R65.reuse, R187 ;  /* 0x8000004167bb7223 */ /* 0x080fe400000100bb */
[----:B------:R-:W-:-:S02]  /*9c90*/  FFMA.FTZ R188, R102, -R65, R188 ;  /* 0x8000004166bc7223 */ /* 0x000fc400000100bc */
[----:B------:R-:W-:Y:S02]  /*9ca0*/  FMUL.FTZ R65, R78, R50 ;  /* 0x000000324e417220 */ /* 0x000fe40000410000 */
[-C--:B------:R-:W-:Y:S02]  /*9cb0*/  FFMA.FTZ R194, R97, -R67.reuse, R194 ;  /* 0x8000004361c27223 */ /* 0x080fe400000100c2 */
[----:B------:R-:W-:Y:S02]  /*9cc0*/  FFMA.FTZ R186, R7, -R204, R186 ;  /* 0x800000cc07ba7223 */ /* 0x000fe400000100ba */
[----:B------:R-:W-:Y:S02]  /*9cd0*/  FFMA.FTZ R67, R96, -R67, R193 ;  /* 0x8000004360437223 */ /* 0x000fe400000100c1 */
[----:B------:R-:W-:Y:S02]  /*9ce0*/  FMUL.FTZ R60, R150, -R183 ;  /* 0x800000b7963c7220 */ /* 0x000fe40000410000 */
[----:B------:R-:W-:-:S02]  /*9cf0*/  FFMA.FTZ R193, R184, UR41, -R135 ;  /* 0x00000029b8c17c23 */ /* 0x000fc40008010887 */
[----:B------:R-:W-:Y:S02]  /*9d00*/  FMUL.FTZ R135, R184, UR42 ;  /* 0x0000002ab8877c20 */ /* 0x000fe40008410000 */
[----:B------:R-:W-:Y:S02]  /*9d10*/  FFMA.FTZ R190, R101, -R65, R190 ;  /* 0x8000004165be7223 */ /* 0x000fe400000100be */
[----:B------:R-:W-:Y:S02]  /*9d20*/  FFMA.FTZ R186, R6, -R205, R186 ;  /* 0x800000cd06ba7223 */ /* 0x000fe400000100ba */
[----:B------:R-:W-:Y:S02]  /*9d30*/  FFMA.FTZ R65, R100, -R65, R189 ;  /* 0x8000004164417223 */ /* 0x000fe400000100bd */
[----:B------:R-:W-:Y:S02]  /*9d40*/  FMUL.FTZ R189, R54, R25 ;  /* 0x0000001936bd7220 */ /* 0x000fe40000410000 */
[----:B------:R-:W-:-:S02]  /*9d50*/  FFMA.FTZ R167, R149, R192, -R60 ;  /* 0x000000c095a77223 */ /* 0x000fc4000001083c */
[----:B------:R-:W-:Y:S02]  /*9d60*/  FFMA.FTZ R60, R168, UR41, R135 ;  /* 0x00000029a83c7c23 */ /* 0x000fe40008010087 */
[----:B------:R-:W-:Y:S02]  /*9d70*/  FFMA.FTZ R186, R5, -R208, R186 ;  /* 0x800000d005ba7223 */ /* 0x000fe400000100ba */
[----:B------:R-:W-:Y:S02]  /*9d80*/  FMUL.FTZ R150, R150, -R192 ;  /* 0x800000c096967220 */ /* 0x000fe40000410000 */
[----:B------:R-:W-:Y:S02]  /*9d90*/  FMUL.FTZ R135, R152, R193 ;  /* 0x000000c198877220 */ /* 0x000fe40000410000 */
[----:B------:R-:W-:Y:S02]  /*9da0*/  FFMA.FTZ R123, R2, R214, R123 ;  /* 0x000000d6027b7223 */ /* 0x000fe4000001007b */
[----:B------:R-:W-:-:S02]  /*9db0*/  FFMA.FTZ R214, R137, -R189, R214 ;  /* 0x800000bd89d67223 */ /* 0x000fc400000100d6 */
[----:B------:R-:W-:Y:S02]  /*9dc0*/  FFMA.FTZ R189, R136, -R189, R213 ;  /* 0x800000bd88bd7223 */ /* 0x000fe400000100d5 */
[----:B------:R-:W-:Y:S02]  /*9dd0*/  FFMA.FTZ R186, R4, -R209, R186 ;  /* 0x800000d104ba7223 */ /* 0x000fe400000100ba */
[-C--:B------:R-:W-:Y:S02]  /*9de0*/  FFMA.FTZ R149, R149, R183.reuse, R150 ;  /* 0x000000b795957223 */ /* 0x080fe40000010096 */
[----:B------:R-:W-:Y:S02]  /*9df0*/  FMUL.FTZ R136, R136, R183 ;  /* 0x000000b788887220 */ /* 0x000fe40000410000 */
[----:B------:R-:W-:Y:S02]  /*9e00*/  FFMA.FTZ R135, R151, R60, R135 ;  /* 0x0000003c97877223 */ /* 0x000fe40000010087 */
[----:B------:R-:W-:-:S02]  /*9e10*/  FMUL.FTZ R60, R192, UR42 ;  /* 0x0000002ac03c7c20 */ /* 0x000fc40008410000 */
[----:B------:R-:W-:Y:S02]  /*9e20*/  FFMA.FTZ R186, R3, -R212, R186 ;  /* 0x800000d403ba7223 */ /* 0x000fe400000100ba */
[----:B------:R-:W-:Y:S02]  /*9e30*/  FFMA.FTZ R137, R137, R192, R136 ;  /* 0x000000c089897223 */ /* 0x000fe40000010088 */
[----:B------:R-:W-:Y:S02]  /*9e40*/  FADD.FTZ R182, -R182, R149 ;  /* 0x00000095b6b67221 */ /* 0x000fe40000010100 */
[C---:B------:R-:W-:Y:S01]  /*9e50*/  FFMA.FTZ R136, R183.reuse, UR41, -R60 ;  /* 0x00000029b7887c23 */ /* 0x040fe2000801083c */
[----:B------:R-:W-:Y:S01]  /*9e60*/  SHF.L.U32 R60, R84, 0x5, RZ ;  /* 0x00000005543c7819 */ /* 0x000fe200000006ff */
[C---:B------:R-:W-:Y:S02]  /*9e70*/  FMUL.FTZ R149, R183.reuse, UR42 ;  /* 0x0000002ab7957c20 */ /* 0x040fe40008410000 */
[----:B------:R-:W-:Y:S01]  /*9e80*/  FMUL.FTZ R183, R183, R25 ;  /* 0x00000019b7b77220 */ /* 0x000fe20000410000 */
[----:B------:R-:W-:Y:S01]  /*9e90*/  LEA.HI.SX32 R60, R60, R60, 0x1b ;  /* 0x0000003c3c3c7211 */ /* 0x000fe200078fdaff */
[----:B------:R-:W-:-:S02]  /*9ea0*/  FFMA.FTZ R213, R2, -R213, R186 ;  /* 0x800000d502d57223 */ /* 0x000fc400000100ba */
[----:B------:R-:W-:Y:S02]  /*9eb0*/  FADD.FTZ R186, R166, R167 ;  /* 0x000000a7a6ba7221 */ /* 0x000fe40000010000 */
[C---:B------:R-:W-:Y:S02]  /*9ec0*/  FMUL.FTZ R167, R192.reuse, R25 ;  /* 0x00000019c0a77220 */ /* 0x040fe40000410000 */
[C---:B------:R-:W-:Y:S02]  /*9ed0*/  FMUL.FTZ R150, R189.reuse, R183 ;  /* 0x000000b7bd967220 */ /* 0x040fe40000410000 */
[----:B------:R-:W-:Y:S02]  /*9ee0*/  FFMA.FTZ R149, R192, UR41, R149 ;  /* 0x00000029c0957c23 */ /* 0x000fe40008010095 */
[C---:B------:R-:W-:Y:S02]  /*9ef0*/  FMUL.FTZ R136, R189.reuse, R136 ;  /* 0x00000088bd887220 */ /* 0x040fe40000410000 */
[----:B------:R-:W-:-:S02]  /*9f00*/  FMUL.FTZ R189, R189, R167 ;  /* 0x000000a7bdbd7220 */ /* 0x000fc40000410000 */
[-C--:B------:R-:W-:Y:S02]  /*9f10*/  FFMA.FTZ R150, R214, R167.reuse, R150 ;  /* 0x000000a7d6967223 */ /* 0x080fe40000010096 */
[----:B------:R-:W-:Y:S02]  /*9f20*/  FMUL.FTZ R193, R54, R167 ;  /* 0x000000a736c17220 */ /* 0x000fe40000410000 */
[----:B------:R-:W-:Y:S02]  /*9f30*/  FFMA.FTZ R167, R214, R149, R136 ;  /* 0x00000095d6a77223 */ /* 0x000fe40000010088 */
[C---:B------:R-:W-:Y:S01]  /*9f40*/  FMUL.FTZ R136, R148.reuse, -R182 ;  /* 0x800000b694887220 */ /* 0x040fe20000410000 */
[----:B------:R-:W-:Y:S01]  /*9f50*/  STS [R60.X4+0x2170], R193 ;  /* 0x002170c13c007388 */ /* 0x000fe20000004800 */
[-C--:B------:R-:W-:Y:S02]  /*9f60*/  FMUL.FTZ R148, R148, -R186.reuse ;  /* 0x800000ba94947220 */ /* 0x080fe40000410000 */
[----:B------:R-:W-:-:S02]  /*9f70*/  FFMA.FTZ R136, R147, R186, -R136 ;  /* 0x000000ba93887223 */ /* 0x000fc40000010888 */
[----:B------:R-:W-:Y:S02]  /*9f80*/  FFMA.FTZ R192, R147, R182, R148 ;  /* 0x000000b693c07223 */ /* 0x000fe40000010094 */
[----:B------:R-:W-:Y:S02]  /*9f90*/  FMUL.FTZ R61, R55, R29 ;  /* 0x0000001d373d7220 */ /* 0x000fe40000410000 */
[----:B------:R-:W-:Y:S02]  /*9fa0*/  FMUL.FTZ R166, R168, R21 ;  /* 0x00000015a8a67220 */ /* 0x000fe40000410000 */
[----:B------:R-:W-:Y:S02]  /*9fb0*/  FADD.FTZ R181, -R181, R192 ;  /* 0x000000c0b5b57221 */ /* 0x000fe40000010100 */
[----:B------:R-:W-:Y:S02]  /*9fc0*/  FADD.FTZ R168, R165, R136 ;  /* 0x00000088a5a87221 */ /* 0x000fe40000010000 */
[----:B------:R-:W-:-:S02]  /*9fd0*/  FFMA.FTZ R211, R139, -R61, R211 ;  /* 0x8000003d8bd37223 */ /* 0x000fc400000100d3 */
[C---:B------:R-:W-:Y:S02]  /*9fe0*/  FFMA.FTZ R61, R138.reuse, -R61, R212 ;  /* 0x8000003d8a3d7223 */ /* 0x040fe400000100d4 */
[----:B------:R-:W-:Y:S02]  /*9ff0*/  FMUL.FTZ R147, R138, R182 ;  /* 0x000000b68a937220 */ /* 0x000fe40000410000 */
[C---:B------:R-:W-:Y:S02]  /*a000*/  FMUL.FTZ R138, R104.reuse, -R181 ;  /* 0x800000b5688a7220 */ /* 0x040fe40000410000 */
[----:B------:R-:W-:Y:S02]  /*a010*/  FMUL.FTZ R104, R104, -R168 ;  /* 0x800000a868687220 */ /* 0x000fe40000410000 */
[----:B------:R-:W-:Y:S02]  /*a020*/  FFMA.FTZ R136, R139, R186, R147 ;  /* 0x000000ba8b887223 */ /* 0x000fe40000010093 */
        /* <DEDUP_REMOVED lines=10> */
[----:B------:R-:W-:Y:S02]  /*a0d0*/  FMUL.FTZ R147, R186, UR42 ;  /* 0x0000002aba937c20 */ /* 0x000fe40008410000 */
[----:B------:R-:W-:Y:S02]  /*a0e0*/  FMUL.FTZ R108, R112, -R179 ;  /* 0x800000b3706c7220 */ /* 0x000fe40000410000 */
[----:B------:R-:W-:-:S02]  /*a0f0*/  FMUL.FTZ R148, R184, R21 ;  /* 0x00000015b8947220 */ /* 0x000fc40000410000 */
[----:B------:R-:W-:Y:S02]  /*a100*/  FMUL.FTZ R139, R182, UR42 ;  /* 0x0000002ab68b7c20 */ /* 0x000fe40008410000 */
[----:B------:R-:W-:Y:S02]  /*a110*/  FMUL.FTZ R112, R112, -R163 ;  /* 0x800000a370707220 */ /* 0x000fe40000410000 */
[C---:B------:R-:W-:Y:S02]  /*a120*/  FFMA.FTZ R184, R182.reuse, UR41, -R147 ;  /* 0x00000029b6b87c23 */ /* 0x040fe40008010893 */
[----:B------:R-:W-:Y:S02]  /*a130*/  FMUL.FTZ R182, R182, R29 ;  /* 0x0000001db6b67220 */ /* 0x000fe40000410000 */
[----:B------:R-:W-:Y:S02]  /*a140*/  FFMA.FTZ R109, R113, R163, -R108 ;  /* 0x000000a3716d7223 */ /* 0x000fe4000001086c */
[----:B------:R-:W-:-:S02]  /*a150*/  FFMA.FTZ R104, R186, UR41, R139 ;  /* 0x00000029ba687c23 */ /* 0x000fc4000801008b */
[----:B------:R-:W-:Y:S02]  /*a160*/  FFMA.FTZ R113, R113, R179, R112 ;  /* 0x000000b371717223 */ /* 0x000fe40000010070 */
[----:B------:R-:W-:Y:S02]  /*a170*/  FMUL.FTZ R186, R186, R29 ;  /* 0x0000001dbaba7220 */ /* 0x000fe40000410000 */
[C---:B------:R-:W-:Y:S02]  /*a180*/  FMUL.FTZ R139, R61.reuse, R182 ;  /* 0x000000b63d8b7220 */ /* 0x040fe40000410000 */
[----:B------:R-:W-:Y:S02]  /*a190*/  FADD.FTZ R162, R162, R109 ;  /* 0x0000006da2a27221 */ /* 0x000fe40000010000 */
[----:B------:R-:W-:Y:S02]  /*a1a0*/  FADD.FTZ R178, -R178, R113 ;  /* 0x00000071b2b27221 */ /* 0x000fe40000010100 */
[----:B------:R-:W-:-:S02]  /*a1b0*/  FMUL.FTZ R105, R61, R184 ;  /* 0x000000b83d697220 */ /* 0x000fc40000410000 */
[-C--:B------:R-:W-:Y:S02]  /*a1c0*/  FMUL.FTZ R147, R61, R186.reuse ;  /* 0x000000ba3d937220 */ /* 0x080fe40000410000 */
[-C--:B------:R-:W-:Y:S02]  /*a1d0*/  FFMA.FTZ R61, R211, R186.reuse, R139 ;  /* 0x000000bad33d7223 */ /* 0x080fe4000001008b */
[----:B------:R-:W-:Y:S02]  /*a1e0*/  FMUL.FTZ R122, R56, R33 ;  /* 0x00000021387a7220 */ /* 0x000fe40000410000 */
[----:B------:R-:W-:Y:S02]  /*a1f0*/  FMUL.FTZ R139, R55, R186 ;  /* 0x000000ba378b7220 */ /* 0x000fe40000410000 */
[C---:B------:R-:W-:Y:S02]  /*a200*/  FMUL.FTZ R112, R114.reuse, -R162 ;  /* 0x800000a272707220 */ /* 0x040fe40000410000 */
[----:B------:R-:W-:Y:S01]  /*a210*/  FMUL.FTZ R114, R114, -R178 ;  /* 0x800000b272727220 */ /* 0x000fe20000410000 */
[----:B------:R0:W-:Y:S01]  /*a220*/  STS [R60.X4+0x2168], R139 ;  /* 0x0021688b3c007388 */ /* 0x0001e20000004800 */
[----:B------:R-:W-:-:S02]  /*a230*/  FMUL.FTZ R108, R168, UR42 ;  /* 0x0000002aa86c7c20 */ /* 0x000fc40008410000 */
[----:B------:R-:W-:Y:S02]  /*a240*/  FFMA.FTZ R210, R141, -R122, R210 ;  /* 0x8000007a8dd27223 */ /* 0x000fe400000100d2 */
[C---:B------:R-:W-:Y:S02]  /*a250*/  FFMA.FTZ R112, R115.reuse, R178, R112 ;  /* 0x000000b273707223 */ /* 0x040fe40000010070 */
[C---:B------:R-:W-:Y:S02]  /*a260*/  FFMA.FTZ R122, R140.reuse, -R122, R209 ;  /* 0x8000007a8c7a7223 */ /* 0x040fe400000100d1 */
[----:B------:R-:W-:Y:S02]  /*a270*/  FFMA.FTZ R114, R115, R162, -R114 ;  /* 0x000000a273727223 */ /* 0x000fe40000010872 */
[----:B------:R-:W-:Y:S02]  /*a280*/  FMUL.FTZ R140, R140, R181 ;  /* 0x000000b58c8c7220 */ /* 0x000fe40000410000 */
[----:B------:R-:W-:-:S02]  /*a290*/  FMUL.FTZ R109, R181, UR42 ;  /* 0x0000002ab56d7c20 */ /* 0x000fc40008410000 */
[C---:B0-----:R-:W-:Y:S02]  /*a2a0*/  FFMA.FTZ R139, R181.reuse, UR41, -R108 ;  /* 0x00000029b58b7c23 */ /* 0x041fe4000801086c */
[----:B------:R-:W-:Y:S02]  /*a2b0*/  FMUL.FTZ R181, R181, R33 ;  /* 0x00000021b5b57220 */ /* 0x000fe40000410000 */
[-C--:B------:R-:W-:Y:S02]  /*a2c0*/  FFMA.FTZ R138, R211, R182.reuse, -R147 ;  /* 0x000000b6d38a7223 */ /* 0x080fe40000010893 */
[----:B------:R-:W-:Y:S02]  /*a2d0*/  FADD.FTZ R177, -R177, R112 ;  /* 0x00000070b1b17221 */ /* 0x000fe40000010100 */
[----:B------:R-:W-:Y:S02]  /*a2e0*/  FMUL.FTZ R147, R55, R182 ;  /* 0x000000b637937220 */ /* 0x000fe40000410000 */
[----:B------:R-:W-:-:S02]  /*a2f0*/  FADD.FTZ R161, R161, R114 ;  /* 0x00000072a1a17221 */ /* 0x000fc40000010000 */
[----:B------:R-:W-:Y:S01]  /*a300*/  FFMA.FTZ R141, R141, R168, R140 ;  /* 0x000000a88d8d7223 */ /* 0x000fe2000001008c */
[----:B------:R0:W-:Y:S01]  /*a310*/  STS [R60.X4+0x216c], R147 ;  /* 0x00216c933c007388 */ /* 0x0001e20000004800 */
[----:B------:R-:W-:Y:S02]  /*a320*/  FMUL.FTZ R113, R168, R33 ;  /* 0x00000021a8717220 */ /* 0x000fe40000410000 */
[----:B------:R-:W-:Y:S02]  /*a330*/  FMUL.FTZ R140, R122, R181 ;  /* 0x000000b57a8c7220 */ /* 0x000fe40000410000 */
[----:B------:R-:W-:Y:S02]  /*a340*/  FFMA.FTZ R108, R168, UR41, R109 ;  /* 0x00000029a86c7c23 */ /* 0x000fe4000801006d */
[----:B------:R-:W-:Y:S02]  /*a350*/  FMUL.FTZ R112, R116, -R177 ;  /* 0x800000b174707220 */ /* 0x000fe40000410000 */
[----:B------:R-:W-:-:S02]  /*a360*/  FMUL.FTZ R109, R122, R139 ;  /* 0x0000008b7a6d7220 */ /* 0x000fc40000410000 */
[----:B------:R-:W-:Y:S02]  /*a370*/  FMUL.FTZ R116, R116, -R161 ;  /* 0x800000a174747220 */ /* 0x000fe40000410000 */
[-C--:B------:R-:W-:Y:S02]  /*a380*/  FMUL.FTZ R139, R122, R113.reuse ;  /* 0x000000717a8b7220 */ /* 0x080fe40000410000 */
[-C--:B------:R-:W-:Y:S02]  /*a390*/  FFMA.FTZ R122, R210, R113.reuse, R140 ;  /* 0x00000071d27a7223 */ /* 0x080fe4000001008c */
[----:B0-----:R-:W-:Y:S02]  /*a3a0*/  FMUL.FTZ R147, R56, R113 ;  /* 0x0000007138937220 */ /* 0x001fe40000410000 */
[C---:B------:R-:W-:Y:S02]  /*a3b0*/  FFMA.FTZ R113, R117.reuse, R161, -R112 ;  /* 0x000000a175717223 */ /* 0x040fe40000010870 */
[----:B------:R-:W-:Y:S01]  /*a3c0*/  FFMA.FTZ R117, R117, R177, R116 ;  /* 0x000000b175757223 */ /* 0x000fe20000010074 */
[----:B------:R-:W-:Y:S01]  /*a3d0*/  STS [R60.X4+0x2160], R147 ;  /* 0x002160933c007388 */ /* 0x000fe20000004800 */
[----:B------:R-:W-:-:S02]  /*a3e0*/  FMUL.FTZ R115, R164, UR42 ;  /* 0x0000002aa4737c20 */ /* 0x000fc40008410000 */
[----:B------:R-:W-:Y:S02]  /*a3f0*/  FADD.FTZ R160, R160, R113 ;  /* 0x00000071a0a07221 */ /* 0x000fe40000010000 */
[----:B------:R-:W-:Y:S02]  /*a400*/  FADD.FTZ R176, -R176, R117 ;  /* 0x00000075b0b07221 */ /* 0x000fe40000010100 */
[----:B------:R-:W-:Y:S02]  /*a410*/  FFMA.FTZ R114, R180, UR41, -R115 ;  /* 0x00000029b4727c23 */ /* 0x000fe40008010873 */
[C---:B------:R-:W-:Y:S02]  /*a420*/  FMUL.FTZ R115, R118.reuse, -R160 ;  /* 0x800000a076737220 */ /* 0x040fe40000410000 */
[-C--:B------:R-:W-:Y:S02]  /*a430*/  FMUL.FTZ R118, R118, -R176.reuse ;  /* 0x800000b076767220 */ /* 0x080fe40000410000 */
[----:B------:R-:W-:-:S02]  /*a440*/  FFMA.FTZ R116, R119, R176, R115 ;  /* 0x000000b077747223 */ /* 0x000fc40000010073 */
[----:B------:R-:W-:Y:S02]  /*a450*/  FFMA.FTZ R118, R119, R160, -R118 ;  /* 0x000000a077767223 */ /* 0x000fe40000010876 */
[----:B------:R-:W-:Y:S02]  /*a460*/  FADD.FTZ R175, -R175, R116 ;  /* 0x00000074afaf7221 */ /* 0x000fe40000010100 */
[----:B------:R-:W-:Y:S02]  /*a470*/  FADD.FTZ R159, R159, R118 ;  /* 0x000000769f9f7221 */ /* 0x000fe40000010000 */
[C---:B------:R-:W-:Y:S02]  /*a480*/  FMUL.FTZ R116, R120.reuse, -R175 ;  /* 0x800000af78747220 */ /* 0x040fe40000410000 */
[----:B------:R-:W-:Y:S02]  /*a490*/  FMUL.FTZ R120, R120, -R159 ;  /* 0x8000009f78787220 */ /* 0x000fe40000410000 */
[----:B------:R-:W-:-:S02]  /*a4a0*/  FMUL.FTZ R62, R58, R42 ;  /* 0x0000002a3a3e7220 */ /* 0x000fc40000410000 */
[----:B------:R-:W-:Y:S02]  /*a4b0*/  FFMA.FTZ R115, R121, R159, -R116 ;  /* 0x0000009f79737223 */ /* 0x000fe40000010874 */
[----:B------:R-:W-:Y:S02]  /*a4c0*/  FMUL.FTZ R118, R163, UR42 ;  /* 0x0000002aa3767c20 */ /* 0x000fe40008410000 */
[----:B------:R-:W-:Y:S02]  /*a4d0*/  FFMA.FTZ R121, R121, R175, R120 ;  /* 0x000000af79797223 */ /* 0x000fe40000010078 */
[-C--:B------:R-:W-:Y:S02]  /*a4e0*/  FFMA.FTZ R206, R145, -R62.reuse, R206 ;  /* 0x8000003e91ce7223 */ /* 0x080fe400000100ce */
[C---:B------:R-:W-:Y:S02]  /*a4f0*/  FFMA.FTZ R62, R144.reuse, -R62, R205 ;  /* 0x8000003e903e7223 */ /* 0x040fe400000100cd */
[----:B------:R-:W-:-:S02]  /*a500*/  FMUL.FTZ R144, R144, R179 ;  /* 0x000000b390907220 */ /* 0x000fc40000410000 */
[C---:B------:R-:W-:Y:S02]  /*a510*/  FMUL.FTZ R116, R179.reuse, UR42 ;  /* 0x0000002ab3747c20 */ /* 0x040fe40008410000 */
[C---:B------:R-:W-:Y:S02]  /*a520*/  FFMA.FTZ R119, R179.reuse, UR41, -R118 ;  /* 0x00000029b3777c23 */ /* 0x040fe40008010876 */
[----:B------:R-:W-:Y:S02]  /*a530*/  FADD.FTZ R174, -R174, R121 ;  /* 0x00000079aeae7221 */ /* 0x000fe40000010100 */
[----:B------:R-:W-:Y:S02]  /*a540*/  FADD.FTZ R158, R158, R115 ;  /* 0x000000739e9e7221 */ /* 0x000fe40000010000 */
[----:B------:R-:W-:Y:S02]  /*a550*/  FMUL.FTZ R179, R179, R42 ;  /* 0x0000002ab3b37220 */ /* 0x000fe40000410000 */
[----:B------:R-:W-:-:S02]  /*a560*/  FFMA.FTZ R145, R145, R163, R144 ;  /* 0x000000a391917223 */ /* 0x000fc40000010090 */
[C---:B------:R-:W-:Y:S02]  /*a570*/  FFMA.FTZ R115, R163.reuse, UR41, R116 ;  /* 0x00000029a3737c23 */ /* 0x040fe40008010074 */
[----:B------:R-:W-:Y:S02]  /*a580*/  FMUL.FTZ R163, R163, R42 ;  /* 0x0000002aa3a37220 */ /* 0x000fe40000410000 */
[----:B------:R-:W-:Y:S02]  /*a590*/  FMUL.FTZ R118, R124, -R174 ;  /* 0x800000ae7c767220 */ /* 0x000fe40000410000 */
[----:B------:R-:W-:Y:S02]  /*a5a0*/  FMUL.FTZ R120, R62, R179 ;  /* 0x000000b33e787220 */ /* 0x000fe40000410000 */
[----:B------:R-:W-:Y:S02]  /*a5b0*/  FMUL.FTZ R124, R124, -R158 ;  /* 0x8000009e7c7c7220 */ /* 0x000fe40000410000 */
[----:B------:R-:W-:-:S02]  /*a5c0*/  FMUL.FTZ R116, R62, R119 ;  /* 0x000000773e747220 */ /* 0x000fc40000410000 */
[----:B------:R-:W-:Y:S02]  /*a5d0*/  FMUL.FTZ R63, R57, R37 ;  /* 0x00000025393f7220 */ /* 0x000fe40000410000 */
[-C--:B------:R-:W-:Y:S02]  /*a5e0*/  FMUL.FTZ R119, R62, R163.reuse ;  /* 0x000000a33e777220 */ /* 0x080fe40000410000 */
[----:B------:R-:W-:Y:S02]  /*a5f0*/  FFMA.FTZ R62, R206, R163, R120 ;  /* 0x000000a3ce3e7223 */ /* 0x000fe40000010078 */
[C---:B------:R-:W-:Y:S02]  /*a600*/  FFMA.FTZ R124, R125.reuse, R174, R124 ;  /* 0x000000ae7d7c7223 */ /* 0x040fe4000001007c */
[----:B------:R-:W-:Y:S02]  /*a610*/  FFMA.FTZ R120, R125, R158, -R118 ;  /* 0x0000009e7d787223 */ /* 0x000fe40000010876 */
[----:B------:R-:W-:-:S02]  /*a620*/  FFMA.FTZ R207, R143, -R63, R207 ;  /* 0x8000003f8fcf7223 */ /* 0x000fc400000100cf */
[C---:B------:R-:W-:Y:S02]  /*a630*/  FFMA.FTZ R63, R142.reuse, -R63, R208 ;  /* 0x8000003f8e3f7223 */ /* 0x040fe400000100d0 */
[----:B------:R-:W-:Y:S02]  /*a640*/  FADD.FTZ R173, -R173, R124 ;  /* 0x0000007cadad7221 */ /* 0x000fe40000010100 */
[----:B------:R-:W-:Y:S02]  /*a650*/  FMUL.FTZ R142, R142, R180 ;  /* 0x000000b48e8e7220 */ /* 0x000fe40000410000 */
[----:B------:R-:W-:Y:S02]  /*a660*/  FMUL.FTZ R113, R180, UR42 ;  /* 0x0000002ab4717c20 */ /* 0x000fe40008410000 */
[----:B------:R-:W-:Y:S02]  /*a670*/  FADD.FTZ R157, R157, R120 ;  /* 0x000000789d9d7221 */ /* 0x000fe40000010000 */
[----:B------:R-:W-:-:S02]  /*a680*/  FMUL.FTZ R120, R126, -R173 ;  /* 0x800000ad7e787220 */ /* 0x000fc40000410000 */
[----:B------:R-:W-:Y:S02]  /*a690*/  FFMA.FTZ R112, R143, R164, R142 ;  /* 0x000000a48f707223 */ /* 0x000fe4000001008e */
[----:B------:R-:W-:Y:S02]  /*a6a0*/  FMUL.FTZ R180, R180, R37 ;  /* 0x00000025b4b47220 */ /* 0x000fe40000410000 */
[----:B------:R-:W-:Y:S02]  /*a6b0*/  FFMA.FTZ R113, R164, UR41, R113 ;  /* 0x00000029a4717c23 */ /* 0x000fe40008010071 */
[----:B------:R-:W-:Y:S02]  /*a6c0*/  FMUL.FTZ R126, R126, -R157 ;  /* 0x8000009d7e7e7220 */ /* 0x000fe40000410000 */
[----:B------:R-:W-:Y:S02]  /*a6d0*/  FMUL.FTZ R164, R164, R37 ;  /* 0x00000025a4a47220 */ /* 0x000fe40000410000 */
[----:B------:R-:W-:-:S02]  /*a6e0*/  FFMA.FTZ R121, R127, R157, -R120 ;  /* 0x0000009d7f797223 */ /* 0x000fc40000010878 */
[----:B------:R-:W-:Y:S02]  /*a6f0*/  FMUL.FTZ R117, R63, R180 ;  /* 0x000000b43f757220 */ /* 0x000fe40000410000 */
[----:B------:R-:W-:Y:S02]  /*a700*/  FFMA.FTZ R127, R127, R173, R126 ;  /* 0x000000ad7f7f7223 */ /* 0x000fe4000001007e */
[----:B------:R-:W-:Y:S02]  /*a710*/  FMUL.FTZ R111, R59, R43 ;  /* 0x0000002b3b6f7220 */ /* 0x000fe40000410000 */
[C---:B------:R-:W-:Y:S02]  /*a720*/  FMUL.FTZ R140, R63.reuse, R164 ;  /* 0x000000a43f8c7220 */ /* 0x040fe40000410000 */
[----:B------:R-:W-:Y:S02]  /*a730*/  FMUL.FTZ R114, R63, R114 ;  /* 0x000000723f727220 */ /* 0x000fe40000410000 */
[----:B------:R-:W-:-:S02]  /*a740*/  FFMA.FTZ R63, R207, R164, R117 ;  /* 0x000000a4cf3f7223 */ /* 0x000fc40000010075 */
[----:B------:R-:W-:Y:S02]  /*a750*/  FADD.FTZ R172, -R172, R127 ;  /* 0x0000007facac7221 */ /* 0x000fe40000010100 */
[-C--:B------:R-:W-:Y:S02]  /*a760*/  FFMA.FTZ R203, R87, -R111.reuse, R203 ;  /* 0x8000006f57cb7223 */ /* 0x080fe400000100cb */
[----:B------:R-:W-:Y:S02]  /*a770*/  FFMA.FTZ R117, R207, R180, -R140 ;  /* 0x000000b4cf757223 */ /* 0x000fe4000001088c */
[----:B------:R-:W-:Y:S02]  /*a780*/  FADD.FTZ R156, R156, R121 ;  /* 0x000000799c9c7221 */ /* 0x000fe40000010000 */
[----:B------:R-:W-:Y:S02]  /*a790*/  FFMA.FTZ R111, R146, -R111, R204 ;  /* 0x8000006f926f7223 */ /* 0x000fe400000100cc */
[----:B------:R-:W-:-:S02]  /*a7a0*/  FMUL.FTZ R125, R58, R179 ;  /* 0x000000b33a7d7220 */ /* 0x000fc40000410000 */
[----:B------:R-:W-:Y:S02]  /*a7b0*/  FMUL.FTZ R140, R178, R43 ;  /* 0x0000002bb28c7220 */ /* 0x000fe40000410000 */
[----:B------:R-:W-:Y:S01]  /*a7c0*/  FMUL.FTZ R110, R72, R44 ;  /* 0x0000002c486e7220 */ /* 0x000fe20000410000 */
[----:B------:R0:W-:Y:S01]  /*a7d0*/  STS [R60.X4+0x2154], R125 ;  /* 0x0021547d3c007388 */ /* 0x0001e20000004800 */
[----:B------:R-:W-:Y:S02]  /*a7e0*/  FMUL.FTZ R143, R57, R164 ;  /* 0x000000a4398f7220 */ /* 0x000fe40000410000 */
[----:B------:R-:W-:Y:S02]  /*a7f0*/  FMUL.FTZ R121, R128, -R172 ;  /* 0x800000ac80797220 */ /* 0x000fe40000410000 */
[----:B------:R-:W-:Y:S01]  /*a800*/  FFMA.FTZ R118, R206, R179, -R119 ;  /* 0x000000b3ce767223 */ /* 0x000fe20000010877 */
[----:B------:R1:W-:Y:S01]  /*a810*/  STS [R60.X4+0x2158], R143 ;  /* 0x0021588f3c007388 */ /* 0x0003e20000004800 */
[----:B------:R-:W-:-:S02]  /*a820*/  FMUL.FTZ R128, R128, -R156 ;  /* 0x8000009c80807220 */ /* 0x000fc40000410000 */
[----:B------:R-:W-:Y:S02]  /*a830*/  FMUL.FTZ R124, R162, R43 ;  /* 0x0000002ba27c7220 */ /* 0x000fe40000410000 */
[----:B------:R-:W-:Y:S02]  /*a840*/  FMUL.FTZ R119, R111, R140 ;  /* 0x0000008c6f777220 */ /* 0x000fe40000410000 */
[-C--:B------:R-:W-:Y:S02]  /*a850*/  FFMA.FTZ R202, R89, -R110.reuse, R202 ;  /* 0x8000006e59ca7223 */ /* 0x080fe400000100ca */
[----:B------:R-:W-:Y:S02]  /*a860*/  FFMA.FTZ R110, R88, -R110, R201 ;  /* 0x8000006e586e7223 */ /* 0x000fe400000100c9 */
[----:B0-----:R-:W-:Y:S02]  /*a870*/  FMUL.FTZ R125, R177, R44 ;  /* 0x0000002cb17d7220 */ /* 0x001fe40000410000 */
[----:B------:R-:W-:-:S02]  /*a880*/  FFMA.FTZ R128, R129, R172, R128 ;  /* 0x000000ac81807223 */ /* 0x000fc40000010080 */
[-C--:B------:R-:W-:Y:S02]  /*a890*/  FMUL.FTZ R120, R111, R124.reuse ;  /* 0x0000007c6f787220 */ /* 0x080fe40000410000 */
[-C--:B------:R-:W-:Y:S02]  /*a8a0*/  FFMA.FTZ R119, R203, R124.reuse, R119 ;  /* 0x0000007ccb777223 */ /* 0x080fe40000010077 */
[----:B-1----:R-:W-:Y:S02]  /*a8b0*/  FMUL.FTZ R143, R59, R124 ;  /* 0x0000007c3b8f7220 */ /* 0x002fe40000410000 */
[----:B------:R-:W-:Y:S02]  /*a8c0*/  FFMA.FTZ R124, R129, R156, -R121 ;  /* 0x0000009c817c7223 */ /* 0x000fe40000010879 */
[----:B------:R-:W-:Y:S01]  /*a8d0*/  FMUL.FTZ R121, R161, R44 ;  /* 0x0000002ca1797220 */ /* 0x000fe20000410000 */
[----:B------:R0:W-:Y:S01]  /*a8e0*/  STS [R60.X4+0x2148], R143 ;  /* 0x0021488f3c007388 */ /* 0x0001e20000004800 */
[----:B------:R-:W-:-:S02]  /*a8f0*/  FMUL.FTZ R126, R110, R125 ;  /* 0x0000007d6e7e7220 */ /* 0x000fc40000410000 */
[----:B------:R-:W-:Y:S02]  /*a900*/  FADD.FTZ R171, -R171, R128 ;  /* 0x00000080abab7221 */ /* 0x000fe40000010100 */
[----:B------:R-:W-:Y:S02]  /*a910*/  FADD.FTZ R155, R155, R124 ;  /* 0x0000007c9b9b7221 */ /* 0x000fe40000010000 */
[-C--:B------:R-:W-:Y:S02]  /*a920*/  FMUL.FTZ R127, R110, R121.reuse ;  /* 0x000000796e7f7220 */ /* 0x080fe40000410000 */
[----:B------:R-:W-:Y:S02]  /*a930*/  FFMA.FTZ R124, R202, R121, R126 ;  /* 0x00000079ca7c7223 */ /* 0x000fe4000001007e */
[----:B------:R-:W-:Y:S02]  /*a940*/  FMUL.FTZ R126, R130, -R171 ;  /* 0x800000ab827e7220 */ /* 0x000fe40000410000 */
[----:B------:R-:W-:-:S02]  /*a950*/  FMUL.FTZ R129, R72, R121 ;  /* 0x0000007948817220 */ /* 0x000fc40000410000 */
[----:B------:R-:W-:Y:S02]  /*a960*/  FMUL.FTZ R130, R130, -R155 ;  /* 0x8000009b82827220 */ /* 0x000fe40000410000 */
[-C--:B0-----:R-:W-:Y:S01]  /*a970*/  FMUL.FTZ R143, R72, R125.reuse ;  /* 0x0000007d488f7220 */ /* 0x081fe20000410000 */
[----:B------:R-:W-:Y:S01]  /*a980*/  STS [R60.X4+0x2140], R129 ;  /* 0x002140813c007388 */ /* 0x000fe20000004800 */
[----:B------:R-:W-:Y:S02]  /*a990*/  FFMA.FTZ R121, R202, R125, -R127 ;  /* 0x0000007dca797223 */ /* 0x000fe4000001087f */
[----:B------:R-:W-:Y:S01]  /*a9a0*/  FFMA.FTZ R125, R131, R155, -R126 ;  /* 0x0000009b837d7223 */ /* 0x000fe2000001087e */
[----:B------:R0:W-:Y:S01]  /*a9b0*/  STS [R60.X4+0x2144], R143 ;  /* 0x0021448f3c007388 */ /* 0x0001e20000004800 */
[----:B------:R-:W-:Y:S02]  /*a9c0*/  FFMA.FTZ R199, R91, -R71, R199 ;  /* 0x800000475bc77223 */ /* 0x000fe400000100c7 */
[----:B------:R-:W-:-:S02]  /*a9d0*/  FFMA.FTZ R131, R131, R171, R130 ;  /* 0x000000ab83837223 */ /* 0x000fc40000010082 */
[----:B------:R-:W-:Y:S02]  /*a9e0*/  FFMA.FTZ R71, R90, -R71, R200 ;  /* 0x800000475a477223 */ /* 0x000fe400000100c8 */
[-C--:B------:R-:W-:Y:S02]  /*a9f0*/  FMUL.FTZ R130, R176, R45.reuse ;  /* 0x0000002db0827220 */ /* 0x080fe40000410000 */
[----:B------:R-:W-:Y:S02]  /*aa00*/  FADD.FTZ R154, R154, R125 ;  /* 0x0000007d9a9a7221 */ /* 0x000fe40000010000 */
[----:B------:R-:W-:Y:S02]  /*aa10*/  FMUL.FTZ R128, R160, R45 ;  /* 0x0000002da0807220 */ /* 0x000fe40000410000 */
[----:B------:R-:W-:Y:S02]  /*aa20*/  FMUL.FTZ R125, R71, R130 ;  /* 0x00000082477d7220 */ /* 0x000fe40000410000 */
[----:B------:R-:W-:-:S02]  /*aa30*/  FADD.FTZ R170, -R170, R131 ;  /* 0x00000083aaaa7221 */ /* 0x000fc40000010100 */
[C---:B------:R-:W-:Y:S02]  /*aa40*/  FMUL.FTZ R126, R132.reuse, -R154 ;  /* 0x8000009a847e7220 */ /* 0x040fe40000410000 */
[-C--:B------:R-:W-:Y:S02]  /*aa50*/  FMUL.FTZ R127, R71, R128.reuse ;  /* 0x00000080477f7220 */ /* 0x080fe40000410000 */
[-C--:B------:R-:W-:Y:S02]  /*aa60*/  FFMA.FTZ R125, R199, R128.reuse, R125 ;  /* 0x00000080c77d7223 */ /* 0x080fe4000001007d */
[----:B0-----:R-:W-:Y:S02]  /*aa70*/  FMUL.FTZ R143, R73, R128 ;  /* 0x00000080498f7220 */ /* 0x001fe40000410000 */
[-C--:B------:R-:W-:Y:S02]  /*aa80*/  FMUL.FTZ R132, R132, -R170.reuse ;  /* 0x800000aa84847220 */ /* 0x080fe40000410000 */
[----:B------:R-:W-:Y:S01]  /*aa90*/  FFMA.FTZ R128, R133, R170, R126 ;  /* 0x000000aa85807223 */ /* 0x000fe2000001007e */
[----:B------:R-:W-:Y:S01]  /*aaa0*/  STS [R60.X4+0x2138], R143 ;  /* 0x0021388f3c007388 */ /* 0x000fe20000004800 */
[----:B------:R-:W-:-:S02]  /*aab0*/  FMUL.FTZ R147, R57, R180 ;  /* 0x000000b439937220 */ /* 0x000fc40000410000 */
[----:B------:R-:W-:Y:S02]  /*aac0*/  FFMA.FTZ R132, R133, R154, -R132 ;  /* 0x0000009a85847223 */ /* 0x000fe40000010884 */
[----:B------:R-:W-:Y:S01]  /*aad0*/  FADD.FTZ R169, -R169, R128 ;  /* 0x00000080a9a97221 */ /* 0x000fe20000010100 */
[----:B------:R0:W-:Y:S01]  /*aae0*/  STS [R60.X4+0x215c], R147 ;  /* 0x00215c933c007388 */ /* 0x0001e20000004800 */
[----:B------:R-:W-:Y:S02]  /*aaf0*/  FFMA.FTZ R126, R199, R130, -R127 ;  /* 0x00000082c77e7223 */ /* 0x000fe4000001087f */
[----:B------:R-:W-:Y:S02]  /*ab00*/  FADD.FTZ R153, R153, R132 ;  /* 0x0000008499997221 */ /* 0x000fe40000010000 */
[-C--:B------:R-:W-:Y:S02]  /*ab10*/  FMUL.FTZ R127, R169, R52.reuse ;  /* 0x00000034a97f7220 */ /* 0x080fe40000410000 */
[----:B------:R-:W-:-:S02]  /*ab20*/  FMUL.FTZ R129, R153, R52 ;  /* 0x0000003499817220 */ /* 0x000fc40000410000 */
[----:B------:R-:W-:Y:S02]  /*ab30*/  FMUL.FTZ R128, R170, R51 ;  /* 0x00000033aa807220 */ /* 0x000fe40000410000 */
[-C--:B0-----:R-:W-:Y:S02]  /*ab40*/  FMUL.FTZ R147, R59, R140.reuse ;  /* 0x0000008c3b937220 */ /* 0x081fe40000410000 */
[C---:B------:R-:W-:Y:S02]  /*ab50*/  FMUL.FTZ R132, R64.reuse, R127 ;  /* 0x0000007f40847220 */ /* 0x040fe40000410000 */
[----:B------:R-:W-:Y:S01]  /*ab60*/  FFMA.FTZ R120, R203, R140, -R120 ;  /* 0x0000008ccb787223 */ /* 0x000fe20000010878 */
[----:B------:R0:W-:Y:S01]  /*ab70*/  STS [R60.X4+0x214c], R147 ;  /* 0x00214c933c007388 */ /* 0x0001e20000004800 */
[----:B------:R-:W-:Y:S02]  /*ab80*/  FMUL.FTZ R140, R64, R129 ;  /* 0x00000081408c7220 */ /* 0x000fe40000410000 */
[----:B------:R-:W-:-:S02]  /*ab90*/  FMUL.FTZ R131, R188, R128 ;  /* 0x00000080bc837220 */ /* 0x000fc40000410000 */
[----:B------:R-:W-:Y:S02]  /*aba0*/  FFMA.FTZ R132, R185, R129, R132 ;  /* 0x00000081b9847223 */ /* 0x000fe40000010084 */
[----:B------:R-:W-:Y:S02]  /*abb0*/  FFMA.FTZ R18, R137, R25, R18 ;  /* 0x0000001989127223 */ /* 0x000fe40000010012 */
[----:B------:R-:W-:Y:S02]  /*abc0*/  FMUL.FTZ R163, R58, R163 ;  /* 0x000000a33aa37220 */ /* 0x000fe40000410000 */
[----:B0-----:R-:W-:Y:S02]  /*abd0*/  FMUL.FTZ R147, R73, R130 ;  /* 0x0000008249937220 */ /* 0x001fe40000410000 */
[----:B------:R-:W-:Y:S01]  /*abe0*/  FMUL.FTZ R130, R154, R51 ;  /* 0x000000339a827220 */ /* 0x000fe20000410000 */
[----:B------:R0:W-:Y:S01]  /*abf0*/  STS [R60.X4+0x2150], R163 ;  /* 0x002150a33c007388 */ /* 0x0001e20000004800 */
[----:B------:R-:W-:-:S02]  /*ac00*/  FFMA.FTZ R198, R93, -R70, R198 ;  /* 0x800000465dc67223 */ /* 0x000fc400000100c6 */
[----:B------:R-:W-:Y:S01]  /*ac10*/  FFMA.FTZ R137, R54, R137, R167 ;  /* 0x0000008936897223 */ /* 0x000fe200000100a7 */
[----:B------:R1:W-:Y:S01]  /*ac20*/  STS [R60.X4+0x213c], R147 ;  /* 0x00213c933c007388 */ /* 0x0003e20000004800 */
[----:B------:R-:W-:Y:S02]  /*ac30*/  FFMA.FTZ R70, R92, -R70, R197 ;  /* 0x800000465c467223 */ /* 0x000fe400000100c5 */
[----:B------:R-:W-:Y:S02]  /*ac40*/  FMUL.FTZ R167, R175, R46 ;  /* 0x0000002eafa77220 */ /* 0x000fe40000410000 */
[-C--:B------:R-:W-:Y:S02]  /*ac50*/  FMUL.FTZ R133, R188, R130.reuse ;  /* 0x00000082bc857220 */ /* 0x080fe40000410000 */
[----:B------:R-:W-:Y:S02]  /*ac60*/  FFMA.FTZ R140, R185, R127, -R140 ;  /* 0x0000007fb98c7223 */ /* 0x000fe4000001088c */
[----:B------:R-:W-:-:S02]  /*ac70*/  FFMA.FTZ R131, R187, R130, R131 ;  /* 0x00000082bb837223 */ /* 0x000fc40000010083 */
[----:B------:R-:W-:Y:S02]  /*ac80*/  FADD.FTZ R132, RZ, R132 ;  /* 0x00000084ff847221 */ /* 0x000fe40000010000 */
[----:B------:R-:W-:Y:S02]  /*ac90*/  FFMA.FTZ R133, R187, R128, -R133 ;  /* 0x00000080bb857223 */ /* 0x000fe40000010885 */
[----:B------:R-:W-:Y:S02]  /*aca0*/  FADD.FTZ R140, RZ, R140 ;  /* 0x0000008cff8c7221 */ /* 0x000fe40000010000 */
[----:B0-----:R-:W-:Y:S02]  /*acb0*/  FMUL.FTZ R163, R159, R46 ;  /* 0x0000002e9fa37220 */ /* 0x001fe40000410000 */
[----:B------:R-:W-:Y:S02]  /*acc0*/  FADD.FTZ R144, R132, R131 ;  /* 0x0000008384907221 */ /* 0x000fe40000010000 */
[----:B------:R-:W-:-:S02]  /*acd0*/  FMUL.FTZ R143, R70, R167 ;  /* 0x000000a7468f7220 */ /* 0x000fc40000410000 */
[-C--:B------:R-:W-:Y:S02]  /*ace0*/  FMUL.FTZ R131, R171, R50.reuse ;  /* 0x00000032ab837220 */ /* 0x080fe40000410000 */
[----:B-1----:R-:W-:Y:S02]  /*acf0*/  FADD.FTZ R147, R140, R133 ;  /* 0x000000858c937221 */ /* 0x002fe40000010000 */
[-C--:B------:R-:W-:Y:S02]  /*ad00*/  FMUL.FTZ R132, R70, R163.reuse ;  /* 0x000000a346847220 */ /* 0x080fe40000410000 */
[-C--:B------:R-:W-:Y:S02]  /*ad10*/  FFMA.FTZ R143, R198, R163.reuse, R143 ;  /* 0x000000a3c68f7223 */ /* 0x080fe4000001008f */
[----:B------:R-:W-:Y:S02]  /*ad20*/  FMUL.FTZ R179, R74, R163 ;  /* 0x000000a34ab37220 */ /* 0x000fe40000410000 */
[----:B------:R-:W-:-:S02]  /*ad30*/  FMUL.FTZ R133, R155, R50 ;  /* 0x000000329b857220 */ /* 0x000fc40000410000 */
[C---:B------:R-:W-:Y:S01]  /*ad40*/  FMUL.FTZ R163, R65.reuse, R131 ;  /* 0x0000008341a37220 */ /* 0x040fe20000410000 */
[----:B------:R-:W-:Y:S01]  /*ad50*/  STS [R60.X4+0x2130], R179 ;  /* 0x002130b33c007388 */ /* 0x000fe20000004800 */
[----:B------:R-:W-:Y:S02]  /*ad60*/  FMUL.FTZ R140, R172, R49 ;  /* 0x00000031ac8c7220 */ /* 0x000fe40000410000 */
[-C--:B------:R-:W-:Y:S02]  /*ad70*/  FFMA.FTZ R139, R210, R181.reuse, -R139 ;  /* 0x000000b5d28b7223 */ /* 0x080fe4000001088b */
[----:B------:R-:W-:Y:S02]  /*ad80*/  FMUL.FTZ R181, R56, R181 ;  /* 0x000000b538b57220 */ /* 0x000fe40000410000 */
[----:B------:R-:W-:Y:S02]  /*ad90*/  FMUL.FTZ R142, R156, R49 ;  /* 0x000000319c8e7220 */ /* 0x000fe40000410000 */
[-C--:B------:R-:W-:Y:S01]  /*ada0*/  FFMA.FTZ R163, R190, R133.reuse, R163 ;  /* 0x00000085bea37223 */ /* 0x080fe200000100a3 */
[----:B------:R0:W-:Y:S01]  /*adb0*/  STS [R60.X4+0x2164], R181 ;  /* 0x002164b53c007388 */ /* 0x0001e20000004800 */
[----:B------:R-:W-:-:S02]  /*adc0*/  FMUL.FTZ R164, R65, R133 ;  /* 0x0000008541a47220 */ /* 0x000fc40000410000 */
[----:B------:R-:W-:Y:S02]  /*add0*/  FMUL.FTZ R165, R66, R140 ;  /* 0x0000008c42a57220 */ /* 0x000fe40000410000 */
[----:B------:R-:W-:Y:S02]  /*ade0*/  FFMA.FTZ R132, R198, R167, -R132 ;  /* 0x000000a7c6847223 */ /* 0x000fe40000010884 */
[----:B------:R-:W-:Y:S02]  /*adf0*/  FADD.FTZ R144, R144, R163 ;  /* 0x000000a390907221 */ /* 0x000fe40000010000 */
[----:B------:R-:W-:Y:S02]  /*ae00*/  FFMA.FTZ R164, R190, R131, -R164 ;  /* 0x00000083bea47223 */ /* 0x000fe400000108a4 */
[----:B0-----:R-:W-:Y:S02]  /*ae10*/  FMUL.FTZ R181, R74, R167 ;  /* 0x000000a74ab57220 */ /* 0x001fe40000410000 */
[----:B------:R-:W-:-:S02]  /*ae20*/  FFMA.FTZ R165, R191, R142, R165 ;  /* 0x0000008ebfa57223 */ /* 0x000fc400000100a5 */
[----:B------:R-:W-:Y:S01]  /*ae30*/  FMUL.FTZ R167, R173, R48 ;  /* 0x00000030ada77220 */ /* 0x000fe20000410000 */
[----:B------:R0:W-:Y:S01]  /*ae40*/  STS [R60.X4+0x2134], R181 ;  /* 0x002134b53c007388 */ /* 0x0001e20000004800 */
[----:B------:R-:W-:Y:S02]  /*ae50*/  FADD.FTZ R147, R147, R164 ;  /* 0x000000a493937221 */ /* 0x000fe40000010000 */
[----:B------:R-:W-:Y:S02]  /*ae60*/  FADD.FTZ R165, R144, R165 ;  /* 0x000000a590a57221 */ /* 0x000fe40000010000 */
[----:B------:R-:W-:Y:S02]  /*ae70*/  FFMA.FTZ R69, R94, -R69, R195 ;  /* 0x800000455e457223 */ /* 0x000fe400000100c3 */
[----:B------:R-:W-:Y:S02]  /*ae80*/  FMUL.FTZ R144, R66, R142 ;  /* 0x0000008e42907220 */ /* 0x000fe40000410000 */
[----:B------:R-:W-:-:S02]  /*ae90*/  FMUL.FTZ R180, R174, R47 ;  /* 0x0000002faeb47220 */ /* 0x000fc40000410000 */
[----:B------:R-:W-:Y:S02]  /*aea0*/  FMUL.FTZ R163, R157, R48 ;  /* 0x000000309da37220 */ /* 0x000fe40000410000 */
[----:B------:R-:W-:Y:S02]  /*aeb0*/  FMUL.FTZ R164, R67, R167 ;  /* 0x000000a743a47220 */ /* 0x000fe40000410000 */
[----:B------:R-:W-:Y:S02]  /*aec0*/  FFMA.FTZ R144, R191, R140, -R144 ;  /* 0x0000008cbf907223 */ /* 0x000fe40000010890 */
[----:B------:R-:W-:Y:S02]  /*aed0*/  FMUL.FTZ R168, R158, R47 ;  /* 0x0000002f9ea87220 */ /* 0x000fe40000410000 */
[----:B------:R-:W-:Y:S02]  /*aee0*/  FMUL.FTZ R179, R69, R180 ;  /* 0x000000b445b37220 */ /* 0x000fe40000410000 */
[----:B------:R-:W-:-:S02]  /*aef0*/  FFMA.FTZ R164, R194, R163, R164 ;  /* 0x000000a3c2a47223 */ /* 0x000fc400000100a4 */
[----:B------:R-:W-:Y:S02]  /*af00*/  FADD.FTZ R144, R147, R144 ;  /* 0x0000009093907221 */ /* 0x000fe40000010000 */
[-C--:B------:R-:W-:Y:S02]  /*af10*/  FFMA.FTZ R179, R196, R168.reuse, R179 ;  /* 0x000000a8c4b37223 */ /* 0x080fe400000100b3 */
[----:B------:R-:W-:Y:S02]  /*af20*/  FADD.FTZ R164, R165, R164 ;  /* 0x000000a4a5a47221 */ /* 0x000fe40000010000 */
[----:B------:R-:W-:Y:S02]  /*af30*/  FMUL.FTZ R147, R67, R163 ;  /* 0x000000a343937220 */ /* 0x000fe40000410000 */
[----:B------:R-:W-:Y:S02]  /*af40*/  FADD.FTZ R164, R164, R179 ;  /* 0x000000b3a4a47221 */ /* 0x000fe40000010000 */
[----:B0-----:R-:W-:-:S02]  /*af50*/  FMUL.FTZ R181, R69, R168 ;  /* 0x000000a845b57220 */ /* 0x001fc40000410000 */
[----:B------:R-:W-:Y:S02]  /*af60*/  FFMA.FTZ R147, R194, R167, -R147 ;  /* 0x000000a7c2937223 */ /* 0x000fe40000010893 */
[----:B------:R-:W-:Y:S02]  /*af70*/  FADD.FTZ R164, R164, R143 ;  /* 0x0000008fa4a47221 */ /* 0x000fe40000010000 */
[----:B------:R-:W-:Y:S02]  /*af80*/  FFMA.FTZ R181, R196, R180, -R181 ;  /* 0x000000b4c4b57223 */ /* 0x000fe400000108b5 */
[----:B------:R-:W-:Y:S02]  /*af90*/  FADD.FTZ R144, R144, R147 ;  /* 0x0000009390907221 */ /* 0x000fe40000010000 */
[----:B------:R-:W-:Y:S02]  /*afa0*/  FADD.FTZ R125, R164, R125 ;  /* 0x0000007da47d7221 */ /* 0x000fe40000010000 */
[----:B------:R-:W-:-:S02]  /*afb0*/  FADD.FTZ R181, R144, R181 ;  /* 0x000000b590b57221 */ /* 0x000fc40000010000 */
[----:B------:R-:W-:Y:S02]  /*afc0*/  FMUL.FTZ R163, R76, R163 ;  /* 0x000000a34ca37220 */ /* 0x000fe40000410000 */
[----:B------:R-:W-:Y:S02]  /*afd0*/  FADD.FTZ R124, R125, R124 ;  /* 0x0000007c7d7c7221 */ /* 0x000fe40000010000 */
[----:B------:R-:W-:Y:S01]  /*afe0*/  FADD.FTZ R181, R181, R132 ;  /* 0x00000084b5b57221 */ /* 0x000fe20000010000 */
[----:B------:R0:W-:Y:S01]  /*aff0*/  STS [R60.X4+0x2120], R163 ;  /* 0x002120a33c007388 */ /* 0x0001e20000004800 */
[-C--:B------:R-:W-:Y:S02]  /*b000*/  FFMA.FTZ R149, R214, R183.reuse, -R189 ;  /* 0x000000b7d6957223 */ /* 0x080fe400000108bd */
[----:B------:R-:W-:Y:S02]  /*b010*/  FADD.FTZ R126, R181, R126 ;  /* 0x0000007eb57e7221 */ /* 0x000fe40000010000 */
[----:B------:R-:W-:-:S02]  /*b020*/  FMUL.FTZ R183, R54, R183 ;  /* 0x000000b736b77220 */ /* 0x000fc40000410000 */
[----:B------:R-:W-:Y:S02]  /*b030*/  FADD.FTZ R125, R126, R121 ;  /* 0x000000797e7d7221 */ /* 0x000fe40000010000 */
[----:B------:R-:W-:Y:S01]  /*b040*/  FMUL.FTZ R189, R53, R166 ;  /* 0x000000a635bd7220 */ /* 0x000fe20000410000 */
[----:B------:R1:W-:Y:S01]  /*b050*/  STS [R60.X4+0x2174], R183 ;  /* 0x002174b73c007388 */ /* 0x0003e20000004800 */
[----:B0-----:R-:W-:Y:S02]  /*b060*/  FADD.FTZ R163, R124, R119 ;  /* 0x000000777ca37221 */ /* 0x001fe40000010000 */
[----:B------:R-:W-:Y:S01]  /*b070*/  FADD.FTZ R125, R125, R120 ;  /* 0x000000787d7d7221 */ /* 0x000fe20000010000 */
[----:B------:R-:W-:Y:S01]  /*b080*/  STS [R60.X4+0x2178], R189 ;  /* 0x002178bd3c007388 */ /* 0x000fe20000004800 */
[----:B------:R-:W-:Y:S02]  /*b090*/  FADD.FTZ R62, R163, R62 ;  /* 0x0000003ea33e7221 */ /* 0x000fe40000010000 */
[----:B------:R-:W-:-:S02]  /*b0a0*/  FADD.FTZ R118, R125, R118 ;  /* 0x000000767d767221 */ /* 0x000fc40000010000 */
[----:B------:R-:W-:Y:S02]  /*b0b0*/  FADD.FTZ R63, R62, R63 ;  /* 0x0000003f3e3f7221 */ /* 0x000fe40000010000 */
[----:B------:R-:W-:Y:S02]  /*b0c0*/  FMUL.FTZ R195, R53, R148 ;  /* 0x0000009435c37220 */ /* 0x000fe40000410000 */
[----:B------:R-:W-:Y:S02]  /*b0d0*/  FADD.FTZ R122, R63, R122 ;  /* 0x0000007a3f7a7221 */ /* 0x000fe40000010000 */
[C---:B-1----:R-:W-:Y:S01]  /*b0e0*/  FMUL.FTZ R183, R75.reuse, R168 ;  /* 0x000000a84bb77220 */ /* 0x042fe20000410000 */
[----:B------:R-:W-:Y:S01]  /*b0f0*/  STS [R60.X4+0x217c], R195 ;  /* 0x00217cc33c007388 */ /* 0x000fe20000004800 */
[----:B------:R-:W-:Y:S02]  /*b100*/  FMUL.FTZ R165, R75, R180 ;  /* 0x000000b44ba57220 */ /* 0x000fe40000410000 */
[----:B------:R-:W-:Y:S01]  /*b110*/  FMUL.FTZ R167, R76, R167 ;  /* 0x000000a74ca77220 */ /* 0x000fe20000410000 */
[----:B------:R-:W-:Y:S01]  /*b120*/  STS [R60.X4+0x2128], R183 ;  /* 0x002128b73c007388 */ /* 0x000fe20000004800 */
[----:B------:R-:W-:-:S02]  /*b130*/  FMUL.FTZ R143, R77, R142 ;  /* 0x0000008e4d8f7220 */ /* 0x000fc40000410000 */
        /* <DEDUP_REMOVED lines=12> */
[----:B------:R-:W-:Y:S01]  /*b200*/  FADD.FTZ R118, R118, R117 ;  /* 0x0000007576767221 */ /* 0x000fe20000010000 */
[----:B------:R0:W-:Y:S01]  /*b210*/  STS [R60.X4+0x2110], R133 ;  /* 0x002110853c007388 */ /* 0x0001e20000004800 */
[----:B------:R-:W-:Y:S01]  /*b220*/  FMUL.FTZ R61, R162, UR42 ;  /* 0x0000002aa23d7c20 */ /* 0x000fe20008410000 */
[----:B------:R-:W-:Y:S01]  /*b230*/  MOV R117, UR20 ;  /* 0x0000001400757c02 */ /* 0x000fe20008000f00 */
[----:B------:R-:W-:Y:S01]  /*b240*/  FADD.FTZ R139, R118, R139 ;  /* 0x0000008b768b7221 */ /* 0x000fe20000010000 */
[----:B------:R-:W-:Y:S01]  /*b250*/  STS [R60.X4+0x2114], R131 ;  /* 0x002114833c007388 */ /* 0x000fe20000004800 */
[C---:B------:R-:W-:Y:S01]  /*b260*/  FFMA.FTZ R128, R178.reuse, UR41, -R61 ;  /* 0x00000029b2807c23 */ /* 0x040fe2000801083d */
[----:B------:R-:W-:Y:S01]  /*b270*/  LEA R142, R117, -R84, 0x1 ;  /* 0x80000054758e7211 */ /* 0x000fe200078e08ff */
[----:B------:R-:W-:Y:S01]  /*b280*/  FMUL.FTZ R61, R178, UR42 ;  /* 0x0000002ab23d7c20 */ /* 0x000fe20008410000 */
[----:B------:R-:W-:Y:S01]  /*b290*/  STS [R60.X4+0x2108], R119 ;  /* 0x002108773c007388 */ /* 0x000fe20000004800 */
[----:B------:R-:W-:Y:S01]  /*b2a0*/  FADD.FTZ R144, R139, R138 ;  /* 0x0000008a8b907221 */ /* 0x000fe20000010000 */
[----:B------:R-:W-:Y:S01]  /*b2b0*/  ISETP.GE.AND P0, PT, R142, 0x1, PT ;  /* 0x000000018e00780c */ /* 0x000fe20003f06270 */
[----:B------:R-:W-:Y:S01]  /*b2c0*/  FFMA.FTZ R132, R162, UR41, R61 ;  /* 0x00000029a2847c23 */ /* 0x000fe2000801003d */
[----:B------:R-:W-:Y:S01]  /*b2d0*/  STS [R60.X4+0x210c], R121 ;  /* 0x00210c793c007388 */ /* 0x000fe20000004800 */
[----:B------:R-:W-:-:S02]  /*b2e0*/  FMUL.FTZ R61, R176, UR42 ;  /* 0x0000002ab03d7c20 */ /* 0x000fc40008410000 */
[----:B------:R-:W-:Y:S01]  /*b2f0*/  FMUL.FTZ R62, R161, UR42 ;  /* 0x0000002aa13e7c20 */ /* 0x000fe20008410000 */
[----:B------:R-:W-:Y:S01]  /*b300*/  STS [R60.X4+0x2100], R129 ;  /* 0x002100813c007388 */ /* 0x000fe20000004800 */
[----:B------:R-:W-:Y:S02]  /*b310*/  FFMA.FTZ R140, R160, UR41, R61 ;  /* 0x00000029a08c7c23 */ /* 0x000fe4000801003d */
[----:B------:R-:W-:Y:S01]  /*b320*/  FMUL.FTZ R61, R158, UR42 ;  /* 0x0000002a9e3d7c20 */ /* 0x000fe20008410000 */
[----:B------:R1:W-:Y:S01]  /*b330*/  STS [R60.X4+0x2104], R127 ;  /* 0x0021047f3c007388 */ /* 0x0003e20000004800 */
[----:B0-----:R-:W-:Y:S02]  /*b340*/  FFMA.FTZ R133, R177, UR41, -R62 ;  /* 0x00000029b1857c23 */ /* 0x001fe4000801083e */
[----:B------:R-:W-:Y:S02]  /*b350*/  FFMA.FTZ R130, R174, UR41, -R61 ;  /* 0x00000029ae827c23 */ /* 0x000fe4000801083d */
[----:B------:R-:W-:-:S02]  /*b360*/  FMUL.FTZ R61, R172, UR42 ;  /* 0x0000002aac3d7c20 */ /* 0x000fc40008410000 */
[----:B------:R-:W-:Y:S02]  /*b370*/  FMUL.FTZ R63, R160, UR42 ;  /* 0x0000002aa03f7c20 */ /* 0x000fe40008410000 */
[----:B------:R-:W-:Y:S02]  /*b380*/  FFMA.FTZ R124, R156, UR41, R61 ;  /* 0x000000299c7c7c23 */ /* 0x000fe4000801003d */
[----:B-1----:R-:W-:Y:S02]  /*b390*/  FMUL.FTZ R60, R177, UR42 ;  /* 0x0000002ab13c7c20 */ /* 0x002fe40008410000 */
[----:B------:R-:W-:Y:S02]  /*b3a0*/  FMUL.FTZ R62, R159, UR42 ;  /* 0x0000002a9f3e7c20 */ /* 0x000fe40008410000 */
[----:B------:R-:W-:Y:S02]  /*b3b0*/  FFMA.FTZ R139, R161, UR41, R60 ;  /* 0x00000029a18b7c23 */ /* 0x000fe4000801003c */
[----:B------:R-:W-:-:S02]  /*b3c0*/  FMUL.FTZ R60, R175, UR42 ;  /* 0x0000002aaf3c7c20 */ /* 0x000fc40008410000 */
[----:B------:R-:W-:Y:S02]  /*b3d0*/  FMUL.FTZ R131, R174, UR42 ;  /* 0x0000002aae837c20 */ /* 0x000fe40008410000 */
[----:B------:R-:W-:Y:S02]  /*b3e0*/  FFMA.FTZ R147, R159, UR41, R60 ;  /* 0x000000299f937c23 */ /* 0x000fe4000801003c */
[----:B------:R-:W-:Y:S02]  /*b3f0*/  FMUL.FTZ R60, R173, UR42 ;  /* 0x0000002aad3c7c20 */ /* 0x000fe40008410000 */
[C---:B------:R-:W-:Y:S02]  /*b400*/  FMUL.FTZ R126, R157.reuse, UR42 ;  /* 0x0000002a9d7e7c20 */ /* 0x040fe40008410000 */
[----:B------:R-:W-:Y:S02]  /*b410*/  FFMA.FTZ R127, R157, UR41, R60 ;  /* 0x000000299d7f7c23 */ /* 0x000fe4000801003c */
[----:B------:R-:W-:-:S02]  /*b420*/  FMUL.FTZ R60, R171, UR42 ;  /* 0x0000002aab3c7c20 */ /* 0x000fc40008410000 */
[----:B------:R-:W-:Y:S02]  /*b430*/  FMUL.FTZ R129, R156, UR42 ;  /* 0x0000002a9c817c20 */ /* 0x000fe40008410000 */
[C---:B------:R-:W-:Y:S02]  /*b440*/  FFMA.FTZ R125, R155.reuse, UR41, R60 ;  /* 0x000000299b7d7c23 */ /* 0x040fe4000801003c */
[----:B------:R-:W-:Y:S02]  /*b450*/  FMUL.FTZ R122, R155, UR42 ;  /* 0x0000002a9b7a7c20 */ /* 0x000fe40008410000 */
[----:B------:R-:W-:Y:S02]  /*b460*/  FMUL.FTZ R121, R154, UR42 ;  /* 0x0000002a9a797c20 */ /* 0x000fe40008410000 */
[----:B------:R-:W-:Y:S02]  /*b470*/  FMUL.FTZ R61, R170, UR42 ;  /* 0x0000002aaa3d7c20 */ /* 0x000fe40008410000 */
[----:B------:R-:W-:-:S02]  /*b480*/  FMUL.FTZ R60, R153, UR42 ;  /* 0x0000002a993c7c20 */ /* 0x000fc40008410000 */
[----:B------:R-:W-:Y:S02]  /*b490*/  FMUL.FTZ R118, R169, UR42 ;  /* 0x0000002aa9767c20 */ /* 0x000fe40008410000 */
[----:B------:R-:W-:Y:S02]  /*b4a0*/  FMUL.FTZ R146, R146, R178 ;  /* 0x000000b292927220 */ /* 0x000fe40000410000 */
[----:B------:R-:W-:Y:S02]  /*b4b0*/  FFMA.FTZ R138, R176, UR41, -R63 ;  /* 0x00000029b08a7c23 */ /* 0x000fe4000801083f */
[----:B------:R-:W-:Y:S02]  /*b4c0*/  FFMA.FTZ R143, R175, UR41, -R62 ;  /* 0x00000029af8f7c23 */ /* 0x000fe4000801083e */
[----:B------:R-:W-:Y:S02]  /*b4d0*/  FFMA.FTZ R131, R158, UR41, R131 ;  /* 0x000000299e837c23 */ /* 0x000fe40008010083 */
        /* <DEDUP_REMOVED lines=41> */
.L_x_5291:
[----:B------:R-:W-:Y:S05]  /*b770*/  BSYNC B0 ;  /* 0x0000000000007941 */ /* 0x000fea0003800000 */
.L_x_5290:
[----:B------:R-:W-:Y:S01]  /*b780*/  ULDC.64 UR20, c[0x0][0x298] ;  /* 0x0000a60000147ab9 */ /* 0x000fe20000000a00 */
[C---:B------:R-:W-:Y:S01]  /*b790*/  FMUL.FTZ R61, R152.reuse, R148 ;  /* 0x00000094983d7220 */ /* 0x040fe20000410000 */
[----:B------:R-:W-:Y:S01]  /*b7a0*/  USHF.R.U32.HI UR22, URZ, 0x1, UR21 ;  /* 0x000000013f167899 */ /* 0x000fe20008011615 */
[-C--:B------:R-:W-:Y:S01]  /*b7b0*/  FMUL.FTZ R152, R152, R166.reuse ;  /* 0x000000a698987220 */ /* 0x080fe20000410000 */
[----:B------:R-:W-:Y:S01]  /*b7c0*/  USHF.R.U64 UR20, UR20, 0x1, UR21 ;  /* 0x0000000114147899 */ /* 0x000fe20008001215 */
[C---:B------:R-:W-:Y:S01]  /*b7d0*/  FFMA.FTZ R166, R151.reuse, R166, R61 ;  /* 0x000000a697a67223 */ /* 0x040fe2000001003d */
[----:B------:R-:W-:Y:S01]  /*b7e0*/  UIMAD UR39, UR22, UR35, URZ ;  /* 0x00000023162772a4 */ /* 0x000fe2000f8e023f */
[----:B------:R-:W-:Y:S01]  /*b7f0*/  FFMA.FTZ R17, R134, R21, R17 ;  /* 0x0000001586117223 */ /* 0x000fe20000010011 */
[----:B------:R-:W-:Y:S01]  /*b800*/  UIMAD.WIDE.U32 UR22, UR20, UR35, URZ ;  /* 0x00000023141672a5 */ /* 0x000fe2000f8e003f */
[----:B------:R-:W-:Y:S01]  /*b810*/  FFMA.FTZ R151, R151, R148, -R152 ;  /* 0x0000009497977223 */ /* 0x000fe20000010898 */
[----:B------:R-:W-:Y:S01]  /*b820*/  UIMAD UR39, UR36, UR20, UR39 ;  /* 0x00000014242772a4 */ /* 0x000fe2000f8e0227 */
[----:B------:R-:W-:Y:S01]  /*b830*/  FFMA.FTZ R134, R53, R134, R135 ;  /* 0x0000008635867223 */ /* 0x000fe20000010087 */
[----:B------:R-:W-:Y:S01]  /*b840*/  ULDC UR40, c[0x0][0x174] ;  /* 0x00005d0000287ab9 */ /* 0x000fe20000000800 */
[----:B------:R-:W-:Y:S01]  /*b850*/  FADD.FTZ R144, R144, R149 ;  /* 0x0000009590907221 */ /* 0x000fe20000010000 */
[----:B------:R-:W-:Y:S01]  /*b860*/  ULDC.64 UR20, c[0x0][0x2a0] ;  /* 0x0000a80000147ab9 */ /* 0x000fe20000000a00 */
[C---:B------:R-:W-:Y:S01]  /*b870*/  FMUL.FTZ R216, R0.reuse, R216 ;  /* 0x000000d800d87220 */ /* 0x040fe20000410000 */
[----:B------:R-:W-:Y:S01]  /*b880*/  UIADD3 UR23, UR23, UR39, URZ ;  /* 0x0000002717177290 */ /* 0x000fe2000fffe03f */
[----:B0-----:R-:W-:Y:S01]  /*b890*/  FMUL.FTZ R62, R0, R215 ;  /* 0x000000d7003e7220 */ /* 0x001fe20000410000 */
[----:B------:R-:W-:Y:S01]  /*b8a0*/  UIMAD UR39, UR37, UR20, URZ ;  /* 0x00000014252772a4 */ /* 0x000fe2000f8e023f */
[----:B------:R-:W-:Y:S01]  /*b8b0*/  FADD.FTZ R135, R163, R150 ;  /* 0x00000096a3877221 */ /* 0x000fe20000010000 */
[----:B------:R-:W-:Y:S01]  /*b8c0*/  IADD3 R149, R84, 0x80, RZ ;  /* 0x0000008054957810 */ /* 0x000fe20007ffe0ff */
[----:B------:R-:W-:Y:S01]  /*b8d0*/  BSSY B0, `(.L_x_5292) ;  /* 0x0000023000007945 */ /* 0x000fe20003800000 */
[----:B------:R-:W-:Y:S01]  /*b8e0*/  UIMAD UR39, UR18, UR21, UR39 ;  /* 0x00000015122772a4 */ /* 0x000fe2000f8e0227 */
[----:B------:R-:W-:Y:S01]  /*b8f0*/  FADD.FTZ R144, R144, R151 ;  /* 0x0000009790907221 */ /* 0x000fe20000010000 */
[----:B------:R-:W-:Y:S01]  /*b900*/  UIMAD.WIDE.U32 UR20, UR18, UR20, UR22 ;  /* 0x00000014121472a5 */ /* 0x000fe2000f8e0016 */
[----:B------:R-:W-:Y:S01]  /*b910*/  FADD.FTZ R123, R123, R216 ;  /* 0x000000d87b7b7221 */ /* 0x000fe20000010000 */
[C---:B------:R-:W-:Y:S01]  /*b920*/  ISETP.GE.AND P1, PT, R142.reuse, 0x81, PT ;  /* 0x000000818e00780c */ /* 0x040fe20003f26270 */
[----:B------:R-:W-:Y:S01]  /*b930*/  ULDC.64 UR22, c[0x0][0x318] ;  /* 0x0000c60000167ab9 */ /* 0x000fe20000000a00 */
[----:B------:R-:W-:Y:S01]  /*b940*/  FADD.FTZ R213, R213, -R62 ;  /* 0x8000003ed5d57221 */ /* 0x000fe20000010000 */
[----:B------:R-:W-:Y:S01]  /*b950*/  UIADD3 UR39, UR39, UR21, URZ ;  /* 0x0000001527277290 */ /* 0x000fe2000fffe03f */
[----:B------:R-:W-:Y:S01]  /*b960*/  FADD.FTZ R135, R135, R166 ;  /* 0x000000a687877221 */ /* 0x000fe20000010000 */
        /* <DEDUP_REMOVED lines=8> */
[----:B------:R-:W-:-:S03]  /*b9f0*/  USHF.L.U32 UR22, UR8, 0x2, URZ ;  /* 0x0000000208167899 */ /* 0x000fc6000800063f */
        /* <DEDUP_REMOVED lines=16> */
.L_x_5293:
[----:B------:R-:W-:Y:S05]  /*bb00*/  BSYNC B0 ;  /* 0x0000000000007941 */ /* 0x000fea0003800000 */
.L_x_5292:
[----:B------:R-:W1:Y:S01]  /*bb10*/  LDS R149, [R149.X4+0x2300] ;  /* 0x0023000095957984 */ /* 0x000e620000004800 */
[----:B------:R-:W-:Y:S01]  /*bb20*/  BSSY B0, `(.L_x_5294) ;  /* 0x0000004000007945 */ /* 0x000fe20003800000 */
[----:B------:R-:W-:Y:S01]  /*bb30*/  LEA.HI.SX32 R151, R151, R84, 0x1b ;  /* 0x0000005497977211 */ /* 0x000fe200078fdaff */
[----:B------:R-:W-:Y:S05]  /*bb40*/  @!P1 BRA `(.L_x_5295) ;  /* 0x0000001000009947 */ /* 0x000fea0003800000 */
[----:B-1----:R1:W-:Y:S02]  /*bb50*/  RED.E.ADD.F32.FTZ.RN.STRONG.GPU [R60.64+-0x1e00], R149 ;  /* 0xffe200953c00798e */ /* 0x0023e4000c10e79e */
.L_x_5295:
[----:B------:R-:W-:Y:S05]  /*bb60*/  BSYNC B0 ;  /* 0x0000000000007941 */ /* 0x000fea0003800000 */
.L_x_5294:
[----:B------:R-:W2:Y:S01]  /*bb70*/  LDS R151, [R151.X4+0x2400] ;  /* 0x0024000097977984 */ /* 0x000ea20000004800 */
[----:B------:R-:W-:Y:S01]  /*bb80*/  BSSY B0, `(.L_x_5296) ;  /* 0x0000005000007945 */ /* 0x000fe20003800000 */
[C---:B0-----:R-:W-:Y:S02]  /*bb90*/  IADD3 R63, R84.reuse, 0x100, RZ ;  /* 0x00000100543f7810 */ /* 0x041fe40007ffe0ff */
[----:B-1----:R-:W-:Y:S01]  /*bba0*/  IADD3 R149, R84, 0x140, RZ ;  /* 0x0000014054957810 */ /* 0x002fe20007ffe0ff */
[----:B------:R-:W-:Y:S05]  /*bbb0*/  @!P2 BRA `(.L_x_5297) ;  /* 0x000000100000a947 */ /* 0x000fea0003800000 */
[----:B--2---:R0:W-:Y:S02]  /*bbc0*/  RED.E.ADD.F32.FTZ.RN.STRONG.GPU [R60.64+-0x1d00], R151 ;  /* 0xffe300973c00798e */ /* 0x0041e4000c10e79e */
.L_x_5297:
[----:B------:R-:W-:Y:S05]  /*bbd0*/  BSYNC B0 ;  /* 0x0000000000007941 */ /* 0x000fea0003800000 */
.L_x_5296:
        /* <DEDUP_REMOVED lines=14> */
.L_x_5299:
[----:B------:R-:W-:Y:S05]  /*bcc0*/  BSYNC B0 ;  /* 0x0000000000007941 */ /* 0x000fea0003800000 */
.L_x_5298:
[----:B------:R-:W1:Y:S01]  /*bcd0*/  LDS R149, [R149.X4+0x2600] ;  /* 0x0026000095957984 */ /* 0x000e620000004800 */
[----:B------:R-:W-:Y:S01]  /*bce0*/  BSSY B0, `(.L_x_5300) ;  /* 0x0000005000007945 */ /* 0x000fe20003800000 */
[----:B0-----:R-:W-:Y:S02]  /*bcf0*/  IADD3 R63, R84, 0x1c0, RZ ;  /* 0x000001c0543f7810 */ /* 0x001fe40007ffe0ff */
[----:B------:R-:W-:Y:S01]  /*bd00*/  LEA.HI.SX32 R151, R151, R84, 0x1b ;  /* 0x0000005497977211 */ /* 0x000fe200078fdaff */
[----:B------:R-:W-:Y:S05]  /*bd10*/  @!P0 BRA `(.L_x_5301) ;  /* 0x0000001000008947 */ /* 0x000fea0003800000 */
[----:B-1----:R0:W-:Y:S02]  /*bd20*/  RED.E.ADD.F32.FTZ.RN.STRONG.GPU [R60.64+-0x1b00], R149 ;  /* 0xffe500953c00798e */ /* 0x0021e4000c10e79e */
.L_x_5301:
[----:B------:R-:W-:Y:S05]  /*bd30*/  BSYNC B0 ;  /* 0x0000000000007941 */ /* 0x000fea0003800000 */
.L_x_5300:
[----:B------:R-:W2:Y:S01]  /*bd40*/  LDS R151, [R151.X4+0x2700] ;  /* 0x0027000097977984 */ /* 0x000ea20000004800 */
[----:B------:R-:W-:Y:S01]  /*bd50*/  BSSY B0, `(.L_x_5302) ;  /* 0x0000005000007945 */ /* 0x000fe20003800000 */
[----:B------:R-:W-:-:S02]  /*bd60*/  IADD3 R163, R84, 0x200, RZ ;  /* 0x0000020054a37810 */ /* 0x000fc40007ffe0ff */
[----:B------:R-:W-:Y:S01]  /*bd70*/  LEA.HI.SX32 R63, R63, R84, 0x1b ;  /* 0x000000543f3f7211 */ /* 0x000fe200078fdaff */
[----:B------:R-:W-:Y:S05]  /*bd80*/  @!P1 BRA `(.L_x_5303) ;  /* 0x0000001000009947 */ /* 0x000fea0003800000 */
[----:B--2---:R2:W-:Y:S02]  /*bd90*/  RED.E.ADD.F32.FTZ.RN.STRONG.GPU [R60.64+-0x1a00], R151 ;  /* 0xffe600973c00798e */ /* 0x0045e4000c10e79e */
.L_x_5303:
[----:B------:R-:W-:Y:S05]  /*bda0*/  BSYNC B0 ;  /* 0x0000000000007941 */ /* 0x000fea0003800000 */
.L_x_5302:
[----:B------:R-:W3:Y:S01]  /*bdb0*/  LDS R63, [R63.X4+0x2800] ;  /* 0x002800003f3f7984 */ /* 0x000ee20000004800 */
[----:B------:R-:W-:Y:S01]  /*bdc0*/  BSSY B0, `(.L_x_5304) ;  /* 0x0000005000007945 */ /* 0x000fe20003800000 */
[----:B01----:R-:W-:Y:S02]  /*bdd0*/  IADD3 R149, R84, 0x240, RZ ;  /* 0x0000024054957810 */ /* 0x003fe40007ffe0ff */
[----:B------:R-:W-:Y:S01]  /*bde0*/  LEA.HI.SX32 R62, R163, R84, 0x1b ;  /* 0x00000054a33e7211 */ /* 0x000fe200078fdaff */
[----:B------:R-:W-:Y:S05]  /*bdf0*/  @!P2 BRA `(.L_x_5305) ;  /* 0x000000100000a947 */ /* 0x000fea0003800000 */
[----:B---3--:R0:W-:Y:S02]  /*be00*/  RED.E.ADD.F32.FTZ.RN.STRONG.GPU [R60.64+-0x1900], R63 ;  /* 0xffe7003f3c00798e */ /* 0x0081e4000c10e79e */
.L_x_5305:
[----:B------:R-:W-:Y:S05]  /*be10*/  BSYNC B0 ;  /* 0x0000000000007941 */ /* 0x000fea0003800000 */
.L_x_5304:
[----:B0--3--:R0:W1:Y:S01]  /*be20*/  LDS R63, [R62.X4+0x2900] ;  /* 0x002900003e3f7984 */ /* 0x0090620000004800 */
[----:B------:R-:W-:Y:S01]  /*be30*/  BSSY B0, `(.L_x_5306) ;  /* 0x0000005000007945 */ /* 0x000fe20003800000 */
[----:B--2---:R-:W-:Y:S02]  /*be40*/  IADD3 R151, R84, 0x280, RZ ;  /* 0x0000028054977810 */ /* 0x004fe40007ffe0ff */
[----:B------:R-:W-:Y:S01]  /*be50*/  LEA.HI.SX32 R149, R149, R84, 0x1b ;  /* 0x0000005495957211 */ /* 0x000fe200078fdaff */
[----:B------:R-:W-:Y:S05]  /*be60*/  @!P3 BRA `(.L_x_5307) ;  /* 0x000000100000b947 */ /* 0x000fea0003800000 */
[----:B-1----:R1:W-:Y:S02]  /*be70*/  RED.E.ADD.F32.FTZ.RN.STRONG.GPU [R60.64+-0x1800], R63 ;  /* 0xffe8003f3c00798e */ /* 0x0023e4000c10e79e */
.L_x_5307:
[----:B------:R-:W-:Y:S05]  /*be80*/  BSYNC B0 ;  /* 0x0000000000007941 */ /* 0x000fea0003800000 */
.L_x_5306:
[----:B------:R-:W2:Y:S01]  /*be90*/  LDS R149, [R149.X4+0x2a00] ;  /* 0x002a000095957984 */ /* 0x000ea20000004800 */
[----:B------:R-:W-:Y:S01]  /*bea0*/  BSSY B0, `(.L_x_5308) ;  /* 0x0000004000007945 */ /* 0x000fe20003800000 */
[----:B------:R-:W-:Y:S01]  /*beb0*/  LEA.HI.SX32 R151, R151, R84, 0x1b ;  /* 0x0000005497977211 */ /* 0x000fe200078fdaff */
[----:B------:R-:W-:Y:S05]  /*bec0*/  @!P4 BRA `(.L_x_5309) ;  /* 0x000000100000c947 */ /* 0x000fea0003800000 */
[----:B--2---:R2:W-:Y:S02]  /*bed0*/  RED.E.ADD.F32.FTZ.RN.STRONG.GPU [R60.64+-0x1700], R149 ;  /* 0xffe900953c00798e */ /* 0x0045e4000c10e79e */
.L_x_5309:
[----:B------:R-:W-:Y:S05]  /*bee0*/  BSYNC B0 ;  /* 0x0000000000007941 */ /* 0x000fea0003800000 */
.L_x_5308:
[----:B------:R-:W3:Y:S01]  /*bef0*/  LDS R151, [R151.X4+0x2b00] ;  /* 0x002b000097977984 */ /* 0x000ee20000004800 */
[----:B------:R-:W-:Y:S01]  /*bf00*/  BSSY B0, `(.L_x_5310) ;  /* 0x0000005000007945 */ /* 0x000fe20003800000 */
[----:B-1----:R-:W-:-:S02]  /*bf10*/  IADD3 R63, R84, 0x2c0, RZ ;  /* 0x000002c0543f7810 */ /* 0x002fc40007ffe0ff */
[----:B--2---:R-:W-:Y:S01]  /*bf20*/  IADD3 R149, R84, 0x300, RZ ;  /* 0x0000030054957810 */ /* 0x004fe20007ffe0ff */
[----:B------:R-:W-:Y:S05]  /*bf30*/  @!P5 BRA `(.L_x_5311) ;  /* 0x000000100000d947 */ /* 0x000fea0003800000 */
[----:B---3--:R1:W-:Y:S02]  /*bf40*/  RED.E.ADD.F32.FTZ.RN.STRONG.GPU [R60.64+-0x1600], R151 ;  /* 0xffea00973c00798e */ /* 0x0083e4000c10e79e */
.L_x_5311:
[----:B------:R-:W-:Y:S05]  /*bf50*/  BSYNC B0 ;  /* 0x0000000000007941 */ /* 0x000fea0003800000 */
.L_x_5310:
        /* <DEDUP_REMOVED lines=14> */
.L_x_5313:
[----:B------:R-:W-:Y:S05]  /*c040*/  BSYNC B0 ;  /* 0x0000000000007941 */ /* 0x000fea0003800000 */
.L_x_5312:
[----:B------:R-:W2:Y:S01]  /*c050*/  LDS R149, [R149.X4+0x2d00] ;  /* 0x002d000095957984 */ /* 0x000ea20000004800 */
[----:B------:R-:W-:Y:S01]  /*c060*/  BSSY B0, `(.L_x_5314) ;  /* 0x0000005000007945 */ /* 0x000fe20003800000 */
[----:B-1----:R-:W-:-:S02]  /*c070*/  IADD3 R63, R84, 0x380, RZ ;  /* 0x00000380543f7810 */ /* 0x002fc40007ffe0ff */
[----:B------:R-:W-:Y:S01]  /*c080*/  LEA.HI.SX32 R151, R151, R84, 0x1b ;  /* 0x0000005497977211 */ /* 0x000fe200078fdaff */
[----:B------:R-:W-:Y:S05]  /*c090*/  @!P0 BRA `(.L_x_5315) ;  /* 0x0000001000008947 */ /* 0x000fea0003800000 */
[----:B--2---:R1:W-:Y:S02]  /*c0a0*/  RED.E.ADD.F32.FTZ.RN.STRONG.GPU [R60.64+-0x1400], R149 ;  /* 0xffec00953c00798e */ /* 0x0043e4000c10e79e */
.L_x_5315:
[----:B------:R-:W-:Y:S05]  /*c0b0*/  BSYNC B0 ;  /* 0x0000000000007941 */ /* 0x000fea0003800000 */
.L_x_5314:
[----:B------:R-:W3:Y:S01]  /*c0c0*/  LDS R151, [R151.X4+0x2e00] ;  /* 0x002e000097977984 */ /* 0x000ee20000004800 */
[----:B------:R-:W-:Y:S01]  /*c0d0*/  BSSY B0, `(.L_x_5316) ;  /* 0x0000005000007945 */ /* 0x000fe20003800000 */
[----:B-12---:R-:W-:Y:S02]  /*c0e0*/  IADD3 R149, R84, 0x3c0, RZ ;  /* 0x000003c054957810 */ /* 0x006fe40007ffe0ff */
[----:B------:R-:W-:Y:S01]  /*c0f0*/  LEA.HI.SX32 R63, R63, R84, 0x1b ;  /* 0x000000543f3f7211 */ /* 0x000fe200078fdaff */
[----:B------:R-:W-:Y:S05]  /*c100*/  @!P1 BRA `(.L_x_5317) ;  /* 0x0000001000009947 */ /* 0x000fea0003800000 */
[----:B---3--:R1:W-:Y:S02]  /*c110*/  RED.E.ADD.F32.FTZ.RN.STRONG.GPU [R60.64+-0x1300], R151 ;  /* 0xffed00973c00798e */ /* 0x0083e4000c10e79e */
.L_x_5317:
[----:B------:R-:W-:Y:S05]  /*c120*/  BSYNC B0 ;  /* 0x0000000000007941 */ /* 0x000fea0003800000 */
.L_x_5316:
[----:B------:R-:W2:Y:S01]  /*c130*/  LDS R63, [R63.X4+0x2f00] ;  /* 0x002f00003f3f7984 */ /* 0x000ea20000004800 */
[----:B------:R-:W-:Y:S01]  /*c140*/  BSSY B0, `(.L_x_5318) ;  /* 0x0000005000007945 */ /* 0x000fe20003800000 */
[----:B-1-3--:R-:W-:Y:S02]  /*c150*/  IADD3 R151, R84, 0x400, RZ ;  /* 0x0000040054977810 */ /* 0x00afe40007ffe0ff */
[----:B------:R-:W-:Y:S01]  /*c160*/  LEA.HI.SX32 R149, R149, R84, 0x1b ;  /* 0x0000005495957211 */ /* 0x000fe200078fdaff */
[----:B------:R-:W-:Y:S05]  /*c170*/  @!P2 BRA `(.L_x_5319) ;  /* 0x000000100000a947 */ /* 0x000fea0003800000 */
[----:B--2---:R1:W-:Y:S02]  /*c180*/  RED.E.ADD.F32.FTZ.RN.STRONG.GPU [R60.64+-0x1200], R63 ;  /* 0xffee003f3c00798e */ /* 0x0043e4000c10e79e */
.L_x_5319:
[----:B------:R-:W-:Y:S05]  /*c190*/  BSYNC B0 ;  /* 0x0000000000007941 */ /* 0x000fea0003800000 */
.L_x_5318:
[----:B------:R-:W3:Y:S01]  /*c1a0*/  LDS R149, [R149.X4+0x3000] ;  /* 0x0030000095957984 */ /* 0x000ee20000004800 */
[----:B------:R-:W-:Y:S01]  /*c1b0*/  BSSY B0, `(.L_x_5320) ;  /* 0x0000005000007945 */ /* 0x000fe20003800000 */
[----:B-12---:R-:W-:-:S02]  /*c1c0*/  IADD3 R63, R84, 0x440, RZ ;  /* 0x00000440543f7810 */ /* 0x006fc40007ffe0ff */
[----:B------:R-:W-:Y:S01]  /*c1d0*/  LEA.HI.SX32 R151, R151, R84, 0x1b ;  /* 0x0000005497977211 */ /* 0x000fe200078fdaff */
[----:B------:R-:W-:Y:S05]  /*c1e0*/  @!P3 BRA `(.L_x_5321) ;  /* 0x000000100000b947 */ /* 0x000fea0003800000 */
[----:B---3--:R1:W-:Y:S02]  /*c1f0*/  RED.E.ADD.F32.FTZ.RN.STRONG.GPU [R60.64+-0x1100], R149 ;  /* 0xffef00953c00798e */ /* 0x0083e4000c10e79e */
.L_x_5321:
[----:B------:R-:W-:Y:S05]  /*c200*/  BSYNC B0 ;  /* 0x0000000000007941 */ /* 0x000fea0003800000 */
.L_x_5320:
[----:B------:R-:W2:Y:S01]  /*c210*/  LDS R151, [R151.X4+0x3100] ;  /* 0x0031000097977984 */ /* 0x000ea20000004800 */
[----:B------:R-:W-:Y:S01]  /*c220*/  BSSY B0, `(.L_x_5322) ;  /* 0x0000004000007945 */ /* 0x000fe20003800000 */
[----:B------:R-:W-:Y:S01]  /*c230*/  LEA.HI.SX32 R63, R63, R84, 0x1b ;  /* 0x000000543f3f7211 */ /* 0x000fe200078fdaff */
[----:B------:R-:W-:Y:S05]  /*c240*/  @!P4 BRA `(.L_x_5323) ;  /* 0x000000100000c947 */ /* 0x000fea0003800000 */
[----:B--2---:R2:W-:Y:S02]  /*c250*/  RED.E.ADD.F32.FTZ.RN.STRONG.GPU [R60.64+-0x1000], R151 ;  /* 0xfff000973c00798e */ /* 0x0045e4000c10e79e */
.L_x_5323:
[----:B------:R-:W-:Y:S05]  /*c260*/  BSYNC B0 ;  /* 0x0000000000007941 */ /* 0x000fea0003800000 */
.L_x_5322:
[----:B------:R-:W4:Y:S01]  /*c270*/  LDS R63, [R63.X4+0x3200] ;  /* 0x003200003f3f7984 */ /* 0x000f220000004800 */
[----:B------:R-:W-:Y:S01]  /*c280*/  BSSY B0, `(.L_x_5324) ;  /* 0x0000005000007945 */ /* 0x000fe20003800000 */
[C---:B-1-3--:R-:W-:Y:S02]  /*c290*/  IADD3 R149, R84.reuse, 0x480, RZ ;  /* 0x0000048054957810 */ /* 0x04afe40007ffe0ff */
[----:B--2---:R-:W-:Y:S01]  /*c2a0*/  IADD3 R151, R84, 0x4c0, RZ ;  /* 0x000004c054977810 */ /* 0x004fe20007ffe0ff */
[----:B------:R-:W-:Y:S05]  /*c2b0*/  @!P5 BRA `(.L_x_5325) ;  /* 0x000000100000d947 */ /* 0x000fea0003800000 */
[----:B----4-:R1:W-:Y:S02]  /*c2c0*/  RED.E.ADD.F32.FTZ.RN.STRONG.GPU [R60.64+-0xf00], R63 ;  /* 0xfff1003f3c00798e */ /* 0x0103e4000c10e79e */
.L_x_5325:
[----:B------:R-:W-:Y:S05]  /*c2d0*/  BSYNC B0 ;  /* 0x0000000000007941 */ /* 0x000fea0003800000 */
.L_x_5324:
        /* <DEDUP_REMOVED lines=14> */
.L_x_5327:
[----:B------:R-:W-:Y:S05]  /*c3c0*/  BSYNC B0 ;  /* 0x0000000000007941 */ /* 0x000fea0003800000 */
.L_x_5326:
[----:B------:R-:W2:Y:S01]  /*c3d0*/  LDS R151, [R151.X4+0x3400] ;  /* 0x0034000097977984 */ /* 0x000ea20000004800 */
[----:B------:R-:W-:Y:S01]  /*c3e0*/  BSSY B0, `(.L_x_5328) ;  /* 0x0000005000007945 */ /* 0x000fe20003800000 */
[----:B-1----:R-:W-:Y:S02]  /*c3f0*/  IADD3 R149, R84, 0x540, RZ ;  /* 0x0000054054957810 */ /* 0x002fe40007ffe0ff */
[----:B------:R-:W-:Y:S01]  /*c400*/  LEA.HI.SX32 R63, R63, R84, 0x1b ;  /* 0x000000543f3f7211 */ /* 0x000fe200078fdaff */
[----:B------:R-:W-:Y:S05]  /*c410*/  @!P0 BRA `(.L_x_5329) ;  /* 0x0000001000008947 */ /* 0x000fea0003800000 */
[----:B--2---:R1:W-:Y:S02]  /*c420*/  RED.E.ADD.F32.FTZ.RN.STRONG.GPU [R60.64+-0xd00], R151 ;  /* 0xfff300973c00798e */ /* 0x0043e4000c10e79e */
.L_x_5329:
[----:B------:R-:W-:Y:S05]  /*c430*/  BSYNC B0 ;  /* 0x0000000000007941 */ /* 0x000fea0003800000 */
.L_x_5328:
[----:B------:R-:W3:Y:S01]  /*c440*/  LDS R63, [R63.X4+0x3500] ;  /* 0x003500003f3f7984 */ /* 0x000ee20000004800 */
[----:B------:R-:W-:Y:S01]  /*c450*/  BSSY B0, `(.L_x_5330) ;  /* 0x0000005000007945 */ /* 0x000fe20003800000 */
[----:B-12---:R-:W-:-:S02]  /*c460*/  IADD3 R151, R84, 0x580, RZ ;  /* 0x0000058054977810 */ /* 0x006fc40007ffe0ff */
[----:B------:R-:W-:Y:S01]  /*c470*/  LEA.HI.SX32 R149, R149, R84, 0x1b ;  /* 0x0000005495957211 */ /* 0x000fe200078fdaff */
[----:B------:R-:W-:Y:S05]  /*c480*/  @!P1 BRA `(.L_x_5331) ;  /* 0x0000001000009947 */ /* 0x000fea0003800000 */
[----:B---3--:R1:W-:Y:S02]  /*c490*/  RED.E.ADD.F32.FTZ.RN.STRONG.GPU [R60.64+-0xc00], R63 ;  /* 0xfff4003f3c00798e */ /* 0x0083e4000c10e79e */
.L_x_5331:
[----:B------:R-:W-:Y:S05]  /*c4a0*/  BSYNC B0 ;  /* 0x0000000000007941 */ /* 0x000fea0003800000 */
.L_x_5330:
[----:B------:R-:W2:Y:S01]  /*c4b0*/  LDS R149, [R149.X4+0x3600] ;  /* 0x0036000095957984 */ /* 0x000ea20000004800 */
[----:B------:R-:W-:Y:S01]  /*c4c0*/  BSSY B0, `(.L_x_5332) ;  /* 0x0000005000007945 */ /* 0x000fe20003800000 */
[----:B-1-3--:R-:W-:Y:S02]  /*c4d0*/  IADD3 R63, R84, 0x5c0, RZ ;  /* 0x000005c0543f7810 */ /* 0x00afe40007ffe0ff */
[----:B------:R-:W-:Y:S01]  /*c4e0*/  LEA.HI.SX32 R151, R151, R84, 0x1b ;  /* 0x0000005497977211 */ /* 0x000fe200078fdaff */
[----:B------:R-:W-:Y:S05]  /*c4f0*/  @!P2 BRA `(.L_x_5333) ;  /* 0x000000100000a947 */ /* 0x000fea0003800000 */
[----:B--2---:R1:W-:Y:S02]  /*c500*/  RED.E.ADD.F32.FTZ.RN.STRONG.GPU [R60.64+-0xb00], R149 ;  /* 0xfff500953c00798e */ /* 0x0043e4000c10e79e */
.L_x_5333:
[----:B------:R-:W-:Y:S05]  /*c510*/  BSYNC B0 ;  /* 0x0000000000007941 */ /* 0x000fea0003800000 */
.L_x_5332:
[----:B------:R-:W3:Y:S01]  /*c520*/  LDS R151, [R151.X4+0x3700] ;  /* 0x0037000097977984 */ /* 0x000ee20000004800 */
[----:B------:R-:W-:Y:S01]  /*c530*/  BSSY B0, `(.L_x_5334) ;  /* 0x0000005000007945 */ /* 0x000fe20003800000 */
[----:B-12---:R-:W-:Y:S02]  /*c540*/  IADD3 R149, R84, 0x600, RZ ;  /* 0x0000060054957810 */ /* 0x006fe40007ffe0ff */
[----:B------:R-:W-:Y:S01]  /*c550*/  LEA.HI.SX32 R63, R63, R84, 0x1b ;  /* 0x000000543f3f7211 */ /* 0x000fe200078fdaff */
[----:B------:R-:W-:Y:S05]  /*c560*/  @!P3 BRA `(.L_x_5335) ;  /* 0x000000100000b947 */ /* 0x000fea0003800000 */
[----:B---3--:R1:W-:Y:S02]  /*c570*/  RED.E.ADD.F32.FTZ.RN.STRONG.GPU [R60.64+-0xa00], R151 ;  /* 0xfff600973c00798e */ /* 0x0083e4000c10e79e */
.L_x_5335:
[----:B------:R-:W-:Y:S05]  /*c580*/  BSYNC B0 ;  /* 0x0000000000007941 */ /* 0x000fea0003800000 */
.L_x_5334:
[----:B------:R-:W2:Y:S01]  /*c590*/  LDS R63, [R63.X4+0x3800] ;  /* 0x003800003f3f7984 */ /* 0x000ea20000004800 */
[----:B------:R-:W-:Y:S01]  /*c5a0*/  BSSY B0, `(.L_x_5336) ;  /* 0x0000004000007945 */ /* 0x000fe20003800000 */
[----:B------:R-:W-:Y:S01]  /*c5b0*/  LEA.HI.SX32 R149, R149, R84, 0x1b ;  /* 0x0000005495957211 */ /* 0x000fe200078fdaff */
[----:B------:R-:W-:Y:S05]  /*c5c0*/  @!P4 BRA `(.L_x_5337) ;  /* 0x000000100000c947 */ /* 0x000fea0003800000 */
[----:B--2---:R2:W-:Y:S02]  /*c5d0*/  RED.E.ADD.F32.FTZ.RN.STRONG.GPU [R60.64+-0x900], R63 ;  /* 0xfff7003f3c00798e */ /* 0x0045e4000c10e79e */
.L_x_5337:
[----:B------:R-:W-:Y:S05]  /*c5e0*/  BSYNC B0 ;  /* 0x0000000000007941 */ /* 0x000fea0003800000 */
.L_x_5336:
[----:B------:R-:W4:Y:S01]  /*c5f0*/  LDS R149, [R149.X4+0x3900] ;  /* 0x0039000095957984 */ /* 0x000f220000004800 */
[----:B------:R-:W-:Y:S01]  /*c600*/  BSSY B0, `(.L_x_5338) ;  /* 0x0000005000007945 */ /* 0x000fe20003800000 */
[----:B--2---:R-:W-:-:S02]  /*c610*/  IADD3 R63, R84, 0x640, RZ ;  /* 0x00000640543f7810 */ /* 0x004fc40007ffe0ff */
[----:B-1-3--:R-:W-:Y:S01]  /*c620*/  IADD3 R151, R84, 0x680, RZ ;  /* 0x0000068054977810 */ /* 0x00afe20007ffe0ff */
[----:B------:R-:W-:Y:S05]  /*c630*/  @!P5 BRA `(.L_x_5339) ;  /* 0x000000100000d947 */ /* 0x000fea0003800000 */
[----:B----4-:R1:W-:Y:S02]  /*c640*/  RED.E.ADD.F32.FTZ.RN.STRONG.GPU [R60.64+-0x800], R149 ;  /* 0xfff800953c00798e */ /* 0x0103e4000c10e79e */
.L_x_5339:
[----:B------:R-:W-:Y:S05]  /*c650*/  BSYNC B0 ;  /* 0x0000000000007941 */ /* 0x000fea0003800000 */
.L_x_5338:
        /* <DEDUP_REMOVED lines=14> */
.L_x_5341:
[----:B------:R-:W-:Y:S05]  /*c740*/  BSYNC B0 ;  /* 0x0000000000007941 */ /* 0x000fea0003800000 */
.L_x_5340:
[----:B------:R-:W2:Y:S01]  /*c750*/  LDS R151, [R151.X4+0x3b00] ;  /* 0x003b000097977984 */ /* 0x000ea20000004800 */
[----:B------:R-:W-:Y:S01]  /*c760*/  BSSY B0, `(.L_x_5342) ;  /* 0x0000005000007945 */ /* 0x000fe20003800000 */
[----:B-1----:R-:W-:-:S02]  /*c770*/  IADD3 R63, R84, 0x700, RZ ;  /* 0x00000700543f7810 */ /* 0x002fc40007ffe0ff */
[----:B------:R-:W-:Y:S01]  /*c780*/  LEA.HI.SX32 R149, R149, R84, 0x1b ;  /* 0x0000005495957211 */ /* 0x000fe200078fdaff */
[----:B------:R-:W-:Y:S05]  /*c790*/  @!P0 BRA `(.L_x_5343) ;  /* 0x0000001000008947 */ /* 0x000fea0003800000 */
[----:B--2---:R1:W-:Y:S02]  /*c7a0*/  RED.E.ADD.F32.FTZ.RN.STRONG.GPU [R60.64+-0x600], R151 ;  /* 0xfffa00973c00798e */ /* 0x0043e4000c10e79e */
.L_x_5343:
[----:B------:R-:W-:Y:S05]  /*c7b0*/  BSYNC B0 ;  /* 0x0000000000007941 */ /* 0x000fea0003800000 */
.L_x_5342:
[----:B------:R-:W3:Y:S01]  /*c7c0*/  LDS R149, [R149.X4+0x3c00] ;  /* 0x003c000095957984 */ /* 0x000ee20000004800 */
[----:B------:R-:W-:Y:S01]  /*c7d0*/  BSSY B0, `(.L_x_5344) ;  /* 0x0000005000007945 */ /* 0x000fe20003800000 */
[----:B-12---:R-:W-:Y:S02]  /*c7e0*/  IADD3 R151, R84, 0x740, RZ ;  /* 0x0000074054977810 */ /* 0x006fe40007ffe0ff */
[----:B------:R-:W-:Y:S01]  /*c7f0*/  LEA.HI.SX32 R63, R63, R84, 0x1b ;  /* 0x000000543f3f7211 */ /* 0x000fe200078fdaff */
[----:B------:R-:W-:Y:S05]  /*c800*/  @!P1 BRA `(.L_x_5345) ;  /* 0x0000001000009947 */ /* 0x000fea0003800000 */
[----:B---3--:R1:W-:Y:S02]  /*c810*/  RED.E.ADD.F32.FTZ.RN.STRONG.GPU [R60.64+-0x500], R149 ;  /* 0xfffb00953c00798e */ /* 0x0083e4000c10e79e */
.L_x_5345:
[----:B------:R-:W-:Y:S05]  /*c820*/  BSYNC B0 ;  /* 0x0000000000007941 */ /* 0x000fea0003800000 */
.L_x_5344:
[----:B------:R-:W2:Y:S01]  /*c830*/  LDS R63, [R63.X4+0x3d00] ;  /* 0x003d00003f3f7984 */ /* 0x000ea20000004800 */
[----:B------:R-:W-:Y:S01]  /*c840*/  BSSY B0, `(.L_x_5346) ;  /* 0x0000005000007945 */ /* 0x000fe20003800000 */
[----:B-1-3--:R-:W-:Y:S02]  /*c850*/  IADD3 R149, R84, 0x780, RZ ;  /* 0x0000078054957810 */ /* 0x00afe40007ffe0ff */
[----:B------:R-:W-:Y:S01]  /*c860*/  LEA.HI.SX32 R151, R151, R84, 0x1b ;  /* 0x0000005497977211 */ /* 0x000fe200078fdaff */
[----:B------:R-:W-:Y:S05]  /*c870*/  @!P2 BRA `(.L_x_5347) ;  /* 0x000000100000a947 */ /* 0x000fea0003800000 */
[----:B--2---:R1:W-:Y:S02]  /*c880*/  RED.E.ADD.F32.FTZ.RN.STRONG.GPU [R60.64+-0x400], R63 ;  /* 0xfffc003f3c00798e */ /* 0x0043e4000c10e79e */
.L_x_5347:
[----:B------:R-:W-:Y:S05]  /*c890*/  BSYNC B0 ;  /* 0x0000000000007941 */ /* 0x000fea0003800000 */
.L_x_5346:
[----:B------:R-:W3:Y:S01]  /*c8a0*/  LDS R151, [R151.X4+0x3e00] ;  /* 0x003e000097977984 */ /* 0x000ee20000004800 */
[----:B------:R-:W-:Y:S01]  /*c8b0*/  BSSY B0, `(.L_x_5348) ;  /* 0x0000005000007945 */ /* 0x000fe20003800000 */
[----:B-12---:R-:W-:-:S02]  /*c8c0*/  IADD3 R63, R84, 0x7c0, RZ ;  /* 0x000007c0543f7810 */ /* 0x006fc40007ffe0ff */
[----:B------:R-:W-:Y:S01]  /*c8d0*/  LEA.HI.SX32 R149, R149, R84, 0x1b ;  /* 0x0000005495957211 */ /* 0x000fe200078fdaff */
[----:B------:R-:W-:Y:S05]  /*c8e0*/  @!P3 BRA `(.L_x_5349) ;  /* 0x000000100000b947 */ /* 0x000fea0003800000 */
[----:B---3--:R1:W-:Y:S02]  /*c8f0*/  RED.E.ADD.F32.FTZ.RN.STRONG.GPU [R60.64+-0x300], R151 ;  /* 0xfffd00973c00798e */ /* 0x0083e4000c10e79e */
.L_x_5349:
[----:B------:R-:W-:Y:S05]  /*c900*/  BSYNC B0 ;  /* 0x0000000000007941 */ /* 0x000fea0003800000 */
.L_x_5348:
[----:B------:R-:W2:Y:S01]  /*c910*/  LDS R149, [R149.X4+0x3f00] ;  /* 0x003f000095957984 */ /* 0x000ea20000004800 */
[----:B------:R-:W-:Y:S01]  /*c920*/  BSSY B0, `(.L_x_5350) ;  /* 0x0000004000007945 */ /* 0x000fe20003800000 */
[----:B------:R-:W-:Y:S01]  /*c930*/  LEA.HI.SX32 R63, R63, R84, 0x1b ;  /* 0x000000543f3f7211 */ /* 0x000fe200078fdaff */
[----:B------:R-:W-:Y:S05]  /*c940*/  @!P4 BRA `(.L_x_5351) ;  /* 0x000000100000c947 */ /* 0x000fea0003800000 */
[----:B--2---:R2:W-:Y:S02]  /*c950*/  RED.E.ADD.F32.FTZ.RN.STRONG.GPU [R60.64+-0x200], R149 ;  /* 0xfffe00953c00798e */ /* 0x0045e4000c10e79e */
.L_x_5351:
[----:B------:R-:W-:Y:S05]  /*c960*/  BSYNC B0 ;  /* 0x0000000000007941 */ /* 0x000fea0003800000 */
.L_x_5350:
[----:B------:R-:W4:Y:S01]  /*c970*/  LDS R63, [R63.X4+0x4000] ;  /* 0x004000003f3f7984 */ /* 0x000f220000004800 */
[----:B------:R-:W-:Y:S01]  /*c980*/  BSSY B0, `(.L_x_5352) ;  /* 0x0000003000007945 */ /* 0x000fe20003800000 */
[----:B------:R-:W-:Y:S05]  /*c990*/  @!P5 BRA `(.L_x_5353) ;  /* 0x000000100000d947 */ /* 0x000fea0003800000 */
[----:B----4-:R4:W-:Y:S02]  /*c9a0*/  RED.E.ADD.F32.FTZ.RN.STRONG.GPU [R60.64+-0x100], R63 ;  /* 0xffff003f3c00798e */ /* 0x0109e4000c10e79e */
.L_x_5353:
[----:B------:R-:W-:Y:S05]  /*c9b0*/  BSYNC B0 ;  /* 0x0000000000007941 */ /* 0x000fea0003800000 */
.L_x_5352:
[----:B------:R-:W5:Y:S01]  /*c9c0*/  SHFL.DOWN PT, R142, R144, 0x1, 0x1f ;  /* 0x08201f00908e7f89 */ /* 0x000f6200000e0000 */
[----:B------:R-:W-:Y:S01]  /*c9d0*/  ISETP.GT.AND P0, PT, R83, 0x1e, PT ;  /* 0x0000001e5300780c */ /* 0x000fe20003f04270 */
[----:B------:R-:W-:Y:S01]  /*c9e0*/  FFMA.FTZ R104, R211, R104, R105 ;  /* 0x00000068d3687223 */ /* 0x000fe20000010069 */
[----:B-12-4-:R-:W-:Y:S01]  /*c9f0*/  MOV R61, R144 ;  /* 0x00000090003d7202 */ /* 0x016fe20000000f00 */
[----:B---3--:R-:W1:Y:S01]  /*ca00*/  SHFL.DOWN PT, R151, R123, 0x1, 0x1f ;  /* 0x08201f007b977f89 */ /* 0x008e6200000e0000 */
[----:B0-----:R-:W-:Y:S01]  /*ca10*/  MOV R62, R123 ;  /* 0x0000007b003e7202 */ /* 0x001fe20000000f00 */
[----:B------:R-:W-:Y:S01]  /*ca20*/  FADD.FTZ R41, R134, R41 ;  /* 0x0000002986297221 */ /* 0x000fe20000010000 */
        /* <DEDUP_REMOVED lines=8> */
[----:B------:R-:W-:Y:S01]  /*cab0*/  FFMA.FTZ R104, R55, R136, R104 ;  /* 0x0000008837687223 */ /* 0x000fe20000010068 */
[----:B------:R-:W-:Y:S01]  /*cac0*/  BSSY B0, `(.L_x_5354) ;  /* 0x000008f000007945 */ /* 0x000fe20003800000 */
[----:B------:R-:W-:-:S02]  /*cad0*/  FFMA.FTZ R115, R206, R115, R116 ;  /* 0x00000073ce737223 */ /* 0x000fc40000010074 */
[----:B------:R-:W-:Y:S02]  /*cae0*/  FADD.FTZ R39, R104, R39 ;  /* 0x0000002768277221 */ /* 0x000fe40000010000 */
[----:B------:R-:W-:Y:S02]  /*caf0*/  FFMA.FTZ R104, R58, R145, R115 ;  /* 0x000000913a687223 */ /* 0x000fe40000010073 */
[----:B------:R-:W-:Y:S02]  /*cb00*/  FMUL.FTZ R88, R88, R177 ;  /* 0x000000b158587220 */ /* 0x000fe40000410000 */
[----:B-----5:R-:W-:Y:S02]  /*cb10*/  @!P0 FADD.FTZ R61, R61, R142 ;  /* 0x0000008e3d3d8221 */ /* 0x020fe40000010000 */
[----:B------:R-:W-:Y:S02]  /*cb20*/  FADD.FTZ R35, R104, R35 ;  /* 0x0000002368237221 */ /* 0x000fe40000010000 */
        /* <DEDUP_REMOVED lines=13> */
[----:B------:R-:W-:Y:S02]  /*cc00*/  FFMA.FTZ R87, R59, R146, R128 ;  /* 0x000000923b577223 */ /* 0x000fe40000010080 */
[----:B------:R-:W-:Y:S02]  /*cc10*/  FMUL.FTZ R143, R70, R143 ;  /* 0x0000008f468f7220 */ /* 0x000fe40000410000 */
[----:B------:R-:W-:Y:S02]  /*cc20*/  FADD.FTZ R34, R87, R34 ;  /* 0x0000002257227221 */ /* 0x000fe40000010000 */
[----:B------:R-:W-:Y:S02]  /*cc30*/  FMUL.FTZ R100, R100, R171 ;  /* 0x000000ab64647220 */ /* 0x000fe40000410000 */
[----:B-1----:R-:W-:-:S02]  /*cc40*/  @!P0 FADD.FTZ R61, R61, R142 ;  /* 0x0000008e3d3d8221 */ /* 0x002fc40000010000 */
[----:B------:R-:W-:Y:S02]  /*cc50*/  FMUL.FTZ R133, R110, R133 ;  /* 0x000000856e857220 */ /* 0x000fe40000410000 */
        /* <DEDUP_REMOVED lines=22> */
[----:B--2---:R-:W-:Y:S01]  /*cdc0*/  @!P0 FADD.FTZ R63, R63, R134 ;  /* 0x000000863f3f8221 */ /* 0x004fe20000010000 */
[----:B------:R-:W1:Y:S01]  /*cdd0*/  SHFL.DOWN PT, R109, R62, 0x8, 0x1f ;  /* 0x09001f003e6d7f89 */ /* 0x000e6200000e0000 */
[----:B------:R-:W-:-:S02]  /*cde0*/  FMUL.FTZ R85, R85, R169 ;  /* 0x000000a955557220 */ /* 0x000fc40000410000 */
[----:B---3--:R-:W-:Y:S01]  /*cdf0*/  @!P0 FADD.FTZ R60, R60, R105 ;  /* 0x000000693c3c8221 */ /* 0x008fe20000010000 */
[----:B------:R-:W2:Y:S01]  /*ce00*/  SHFL.DOWN PT, R104, R63, 0x8, 0x1f ;  /* 0x09001f003f687f89 */ /* 0x000ea200000e0000 */
[----:B------:R-:W-:Y:S01]  /*ce10*/  ISETP.GT.AND P0, PT, R83, 0x17, PT ;  /* 0x000000175300780c */ /* 0x000fe20003f04270 */
[----:B------:R-:W-:Y:S02]  /*ce20*/  FMUL.FTZ R119, R64, R119 ;  /* 0x0000007740777220 */ /* 0x000fe40000410000 */
        /* <DEDUP_REMOVED lines=47> */
[----:B------:R-:W-:Y:S02]  /*d120*/  FFMA.FTZ R217, R112, R37, R217 ;  /* 0x0000002570d97223 */ /* 0x000fe400000100d9 */
[----:B------:R-:W-:Y:S02]  /*d130*/  FADD.FTZ R38, R141, R38 ;  /* 0x000000268d267221 */ /* 0x000fe40000010000 */
[----:B------:R-:W-:Y:S02]  /*d140*/  FADD.FTZ R36, R113, R36 ;  /* 0x0000002471247221 */ /* 0x000fe40000010000 */
[----:B------:R-:W-:Y:S02]  /*d150*/  FFMA.FTZ R218, R145, R42, R218 ;  /* 0x0000002a91da7223 */ /* 0x000fe400000100da */
        /* <DEDUP_REMOVED lines=37> */
.L_x_5355:
[----:B0-----:R-:W-:Y:S05]  /*d3b0*/  BSYNC B0 ;  /* 0x0000000000007941 */ /* 0x001fea0003800000 */
.L_x_5354:
        /* <DEDUP_REMOVED lines=8> */
.L_x_5255:
        /* <DEDUP_REMOVED lines=75> */
[----:B------:R-:W-:-:S02]  /*d8f0*/  LOP3.LUT R68, R68, 0xfffffe00, RZ, 0xc0, !PT ;  /* 0xfffffe0044447812 */ /* 0x000fc400078ec0ff */
[----:B------:R-:W-:Y:S01]  /*d900*/  SHF.R.S32.HI R93, RZ, 0x1f, R82 ;  /* 0x0000001fff5d7819 */ /* 0x000fe20000011452 */
        /* <DEDUP_REMOVED lines=17> */
[----:B------:R-:W-:Y:S01]  /*da20*/  LDS R3, [R81.X4+0x18] ;  /* 0x0000180051037984 */ /* 0x000fe20000004800 */
[----:B---3--:R-:W-:Y:S01]  /*da30*/  FADD.FTZ R13, R2, UR5 ;  /* 0x00000005020d7e21 */ /* 0x008fe20008010000 */
[----:B------:R-:W-:Y:S02]  /*da40*/  FSETP.GTU.FTZ.AND P6, PT, R15, 20, PT ;  /* 0x41a000000f00780b */ /* 0x000fe40003fdc000 */
[----:B------:R-:W2:Y:S01]  /*da50*/  LDS R2, [R81.X4+0x14] ;  /* 0x0000140051027984 */ /* 0x000ea20000004800 */
[----:B----4-:R-:W-:Y:S01]  /*da60*/  FADD.FTZ R21, R5, UR5 ;  /* 0x0000000505157e21 */ /* 0x010fe20008010000 */
[----:B------:R-:W-:Y:S02]  /*da70*/  FSETP.GTU.FTZ.AND P1, PT, R13, 20, PT ;  /* 0x41a000000d00780b */ /* 0x000fe40003f3c000 */
[----:B------:R-:W3:Y:S02]  /*da80*/  LDS R5, [R81.X4+0x1c] ;  /* 0x00001c0051057984 */ /* 0x000ee40000004800 */
[----:B------:R-:W-:Y:S01]  /*da90*/  FSETP.GTU.FTZ.AND P5, PT, R21, 20, PT ;  /* 0x41a000001500780b */ /* 0x000fe20003fbc000 */
[----:B-----5:R-:W-:-:S02]  /*daa0*/  FADD.FTZ R25, R7, UR5 ;  /* 0x0000000507197e21 */ /* 0x020fc40008010000 */
[----:B------:R-:W4:Y:S02]  /*dab0*/  LDS R7, [R81.X4+0x20] ;  /* 0x0000200051077984 */ /* 0x000f240000004800 */
[----:B------:R-:W-:-:S04]  /*dac0*/  @!P6 FMUL.FTZ R15, R15, -1.4426950216293334961 ;  /* 0xbfb8aa3b0f0fe820 */ /* 0x000fc80000410000 */
[----:B------:R-:W-:Y:S02]  /*dad0*/  @!P1 FMUL.FTZ R13, R13, -1.4426950216293334961 ;  /* 0xbfb8aa3b0d0d9820 */ /* 0x000fe40000410000 */
[----:B------:R-:W5:Y:S02]  /*dae0*/  @!P6 MUFU.EX2 R15, R15 ;  /* 0x0000000f000fe308 */ /* 0x000f640000000800 */
[----:B------:R-:W-:-:S06]  /*daf0*/  @!P5 FMUL.FTZ R21, R21, -1.4426950216293334961 ;  /* 0xbfb8aa3b1515d820 */ /* 0x000fcc0000410000 */
[----:B------:R-:W0:Y:S08]  /*db00*/  @!P1 MUFU.EX2 R13, R13 ;  /* 0x0000000d000d9308 */ /* 0x000e300000000800 */
[----:B------:R-:W1:Y:S01]  /*db10*/  @!P5 MUFU.EX2 R21, R21 ;  /* 0x000000150015d308 */ /* 0x000e620000000800 */
[----:B-----5:R-:W-:Y:S02]  /*db20*/  @!P6 FADD.FTZ R15, R15, 1 ;  /* 0x3f8000000f0fe421 */ /* 0x020fe40000010000 */
[----:B0-----:R-:W-:-:S05]  /*db30*/  @!P1 FADD.FTZ R13, R13, 1 ;  /* 0x3f8000000d0d9421 */ /* 0x001fca0000010000 */
[----:B------:R-:W-:Y:S01]  /*db40*/  @!P6 MUFU.RCP R15, R15 ;  /* 0x0000000f000fe308 */ /* 0x000fe20000001000 */
[----:B-1----:R-:W-:-:S07]  /*db50*/  @!P5 FADD.FTZ R21, R21, 1 ;  /* 0x3f8000001515d421 */ /* 0x002fce0000010000 */
[----:B------:R-:W0:Y:S01]  /*db60*/  @!P1 MUFU.RCP R56, R13 ;  /* 0x0000000d00389308 */ /* 0x000e220000001000 */
[----:B--2---:R-:W-:-:S07]  /*db70*/  FADD.FTZ R2, R2, UR5 ;  /* 0x0000000502027e21 */ /* 0x004fce0008010000 */
[----:B------:R-:W1:Y:S01]  /*db80*/  @!P5 MUFU.RCP R21, R21 ;  /* 0x000000150015d308 */ /* 0x000e620000001000 */
[----:B------:R-:W-:Y:S02]  /*db90*/  FADD.FTZ R3, R3, UR5 ;  /* 0x0000000503037e21 */ /* 0x000fe40008010000 */
[----:B---3--:R-:W-:Y:S02]  /*dba0*/  FADD.FTZ R5, R5, UR5 ;  /* 0x0000000505057e21 */ /* 0x008fe40008010000 */
[----:B----4-:R-:W-:Y:S02]  /*dbb0*/  FADD.FTZ R7, R7, UR5 ;  /* 0x0000000507077e21 */ /* 0x010fe40008010000 */
[----:B------:R-:W-:Y:S01]  /*dbc0*/  FADD.FTZ R9, R9, UR5 ;  /* 0x0000000509097e21 */ /* 0x000fe20008010000 */
[----:B------:R-:W-:Y:S01]  /*dbd0*/  FSETP.GTU.FTZ.AND P0, PT, R25, 20, PT ;  /* 0x41a000001900780b */ /* 0x000fe20003f1c000 */
[----:B0-----:R-:W-:Y:S01]  /*dbe0*/  @!P1 FMUL.FTZ R23, R23, R56 ;  /* 0x0000003817179220 */ /* 0x001fe20000410000 */
[----:B------:R-:W-:Y:S01]  /*dbf0*/  FSETP.GTU.FTZ.AND P4, PT, R2, 20, PT ;  /* 0x41a000000200780b */ /* 0x000fe20003f9c000 */
[----:B------:R-:W-:Y:S01]  /*dc00*/  @!P6 FMUL.FTZ R24, R24, R15 ;  /* 0x0000000f1818e220 */ /* 0x000fe20000410000 */
[----:B------:R-:W-:Y:S01]  /*dc10*/  FSETP.GTU.FTZ.AND P3, PT, R3, 20, PT ;  /* 0x41a000000300780b */ /* 0x000fe20003f7c000 */
[----:B------:R-:W-:Y:S01]  /*dc20*/  FADD.FTZ R11, R11, UR5 ;  /* 0x000000050b0b7e21 */ /* 0x000fe20008010000 */
[----:B------:R-:W-:-:S02]  /*dc30*/  FSETP.GTU.FTZ.AND P2, PT, R5, 20, PT ;  /* 0x41a000000500780b */ /* 0x000fc40003f5c000 */
[----:B------:R-:W-:Y:S02]  /*dc40*/  FSETP.GTU.FTZ.AND P1, PT, R7, 20, PT ;  /* 0x41a000000700780b */ /* 0x000fe40003f3c000 */
[----:B------:R-:W-:Y:S01]  /*dc50*/  FSETP.GTU.FTZ.AND P6, PT, R9, 20, PT ;  /* 0x41a000000900780b */ /* 0x000fe20003fdc000 */
[----:B-1----:R-:W-:Y:S01]  /*dc60*/  @!P5 FMUL.FTZ R26, R26, R21 ;  /* 0x000000151a1ad220 */ /* 0x002fe20000410000 */
        /* <DEDUP_REMOVED lines=8> */
[----:B------:R-:W-:-:S07]  /*dcf0*/  @!P5 FMUL.FTZ R11, R11, -1.4426950216293334961 ;  /* 0xbfb8aa3b0b0bd820 */ /* 0x000fce0000410000 */
[----:B------:R-:W1:Y:S08]  /*dd00*/  @!P4 MUFU.EX2 R2, R2 ;  /* 0x000000020002c308 */ /* 0x000e700000000800 */
        /* <DEDUP_REMOVED lines=27> */
[----:B0-----:R-:W-:Y:S04]  /*dec0*/  LDS R7, [R81.X4+0x38] ;  /* 0x0000380051077984 */ /* 0x001fe80000004800 */
[----:B---3--:R-:W0:Y:S04]  /*ded0*/  LDS R9, [R81.X4+0x3c] ;  /* 0x00003c0051097984 */ /* 0x008e280000004800 */
        /* <DEDUP_REMOVED lines=41> */
[----:B------:R0:W-:Y:S01]  /*e170*/  STS [R55.X4+0x30], R20 ;  /* 0x0000301437007388 */ /* 0x0001e20000004800 */
[----:B------:R-:W-:-:S03]  /*e180*/  @!P4 FMUL.FTZ R28, R28, R63 ;  /* 0x0000003f1c1cc220 */ /* 0x000fc60000410000 */
[----:B------:R3:W-:Y:S01]  /*e190*/  STS [R60.X4+0x34], R19 ;  /* 0x000034133c007388 */ /* 0x0007e20000004800 */
[----:B------:R-:W-:-:S03]  /*e1a0*/  @!P3 FMUL.FTZ R30, R30, R65 ;  /* 0x000000411e1eb220 */ /* 0x000fc60000410000 */
[----:B------:R4:W-:Y:S01]  /*e1b0*/  STS [R59.X4+0x38], R18 ;  /* 0x000038123b007388 */ /* 0x0009e20000004800 */
        /* <DEDUP_REMOVED lines=22> */
[----:B--2---:R-:W-:-:S03]  /*e320*/  FADD.FTZ R15, R5, UR5 ;  /* 0x00000005050f7e21 */ /* 0x004fc60008010000 */
[----:B------:R1:W2:Y:S01]  /*e330*/  @!P5 MUFU.RCP R68, R13 ;  /* 0x0000000d0044d308 */ /* 0x0002a20000001000 */
[----:B------:R-:W-:Y:S01]  /*e340*/  @!P0 FMUL.FTZ R27, R27, R64 ;  /* 0x000000401b1b8220 */ /* 0x000fe20000410000 */
[----:B------:R-:W-:Y:S01]  /*e350*/  FSETP.GTU.FTZ.AND P0, PT, R2, 20, PT ;  /* 0x41a000000200780b */ /* 0x000fe20003f1c000 */
[----:B------:R-:W-:Y:S02]  /*e360*/  @!P2 FMUL.FTZ R31, R31, R66 ;  /* 0x000000421f1fa220 */ /* 0x000fe40000410000 */
[----:B-1----:R-:W-:Y:S01]  /*e370*/  FADD.FTZ R13, R3, UR5 ;  /* 0x00000005030d7e21 */ /* 0x002fe20008010000 */
[----:B------:R-:W-:-:S04]  /*e380*/  FSETP.GTU.FTZ.AND P2, PT, R15, 20, PT ;  /* 0x41a000000f00780b */ /* 0x000fc80003f5c000 */
[----:B------:R-:W-:Y:S01]  /*e390*/  FSETP.GTU.FTZ.AND P1, PT, R13, 20, PT ;  /* 0x41a000000d00780b */ /* 0x000fe20003f3c000 */
[----:B------:R-:W1:Y:S04]  /*e3a0*/  LDS R91, [0x1080] ;  /* 0x00108000ff5b7984 */ /* 0x000e680000000800 */
[----:B------:R-:W-:Y:S01]  /*e3b0*/  @!P0 FMUL.FTZ R5, R2, -1.4426950216293334961 ;  /* 0xbfb8aa3b02058820 */ /* 0x000fe20000410000 */
[----:B------:R-:W-:Y:S01]  /*e3c0*/  IADD3 R2, P3, R82, UR38, RZ ;  /* 0x0000002652027c10 */ /* 0x000fe2000ff7e0ff */
[----:B0-----:R-:W-:Y:S01]  /*e3d0*/  FADD.FTZ R20, R9, UR5 ;  /* 0x0000000509147e21 */ /* 0x001fe20008010000 */
[----:B------:R-:W-:Y:S01]  /*e3e0*/  MOV R64, UR38 ;  /* 0x0000002600407c02 */ /* 0x000fe20008000f00 */
[----:B---3--:R-:W-:Y:S01]  /*e3f0*/  FADD.FTZ R19, R7, UR5 ;  /* 0x0000000507137e21 */ /* 0x008fe20008010000 */
[----:B------:R-:W-:Y:S01]  /*e400*/  UIMAD UR7, UR36, UR8, URZ ;  /* 0x00000008240772a4 */ /* 0x000fe2000f8e023f */
[----:B----4-:R-:W-:-:S02]  /*e410*/  FADD.FTZ R18, R11, UR5 ;  /* 0x000000050b127e21 */ /* 0x010fc40008010000 */
[----:B------:R-:W-:Y:S01]  /*e420*/  @!P1 FMUL.FTZ R9, R13, -1.4426950216293334961 ;  /* 0xbfb8aa3b0d099820 */ /* 0x000fe20000410000 */
[----:B------:R-:W-:Y:S01]  /*e430*/  FSETP.GTU.FTZ.AND P4, PT, R20, 20, PT ;  /* 0x41a000001400780b */ /* 0x000fe20003f9c000 */
[----:B------:R-:W-:Y:S01]  /*e440*/  @!P2 FMUL.FTZ R11, R15, -1.4426950216293334961 ;  /* 0xbfb8aa3b0f0ba820 */ /* 0x000fe20000410000 */
[----:B------:R-:W-:Y:S01]  /*e450*/  LEA.HI.X.SX32 R3, R64, R93, 0x1, P3 ;  /* 0x0000005d40037211 */ /* 0x000fe200018f0eff */
[----:B------:R0:W3:Y:S01]  /*e460*/  @!P0 MUFU.EX2 R7, R5 ;  /* 0x0000000500078308 */ /* 0x0000e20000000800 */
[----:B------:R-:W-:Y:S01]  /*e470*/  FSETP.GTU.FTZ.AND P3, PT, R19, 20, PT ;  /* 0x41a000001300780b */ /* 0x000fe20003f7c000 */
[----:B--2---:R-:W-:Y:S01]  /*e480*/  @!P5 FMUL.FTZ R35, R35, R68 ;  /* 0x000000442323d220 */ /* 0x004fe20000410000 */
[----:B------:R-:W-:Y:S01]  /*e490*/  FSETP.GTU.FTZ.AND P5, PT, R18, 20, PT ;  /* 0x41a000001200780b */ /* 0x000fe20003fbc000 */
[----:B------:R-:W-:-:S04]  /*e4a0*/  ULDC.64 UR38, c[0x0][0x2f8] ;  /* 0x0000be0000267ab9 */ /* 0x000fc80000000a00 */
[----:B------:R-:W2:Y:S08]  /*e4b0*/  @!P1 MUFU.EX2 R9, R9 ;  /* 0x0000000900099308 */ /* 0x000eb00000000800 */
[----:B------:R-:W4:Y:S01]  /*e4c0*/  @!P2 MUFU.EX2 R11, R11 ;  /* 0x0000000b000ba308 */ /* 0x000f220000000800 */
[----:B------:R-:W-:Y:S02]  /*e4d0*/  @!P3 FMUL.FTZ R13, R19, -1.4426950216293334961 ;  /* 0xbfb8aa3b130db820 */ /* 0x000fe40000410000 */
[----:B------:R-:W-:-:S02]  /*e4e0*/  @!P4 FMUL.FTZ R15, R20, -1.4426950216293334961 ;  /* 0xbfb8aa3b140fc820 */ /* 0x000fc40000410000 */
[----:B0-----:R-:W-:Y:S02]  /*e4f0*/  @!P5 FMUL.FTZ R5, R18, -1.4426950216293334961 ;  /* 0xbfb8aa3b1205d820 */ /* 0x001fe40000410000 */
[----:B---3--:R-:W-:Y:S02]  /*e500*/  @!P0 FADD.FTZ R7, R7, 1 ;  /* 0x3f80000007078421 */ /* 0x008fe40000010000 */
[----:B--2---:R-:W-:Y:S01]  /*e510*/  @!P1 FADD.FTZ R9, R9, 1 ;  /* 0x3f80000009099421 */ /* 0x004fe20000010000 */
        /* <DEDUP_REMOVED lines=9> */
[----:B------:R-:W4:Y:S08]  /*e5b0*/  @!P1 MUFU.RCP R9, R9 ;  /* 0x0000000900099308 */ /* 0x000f300000001000 */
[----:B------:R1:W1:Y:S01]  /*e5c0*/  @!P2 MUFU.RCP R64, R11 ;  /* 0x0000000b0040a308 */ /* 0x0002620000001000 */
[----:B------:R-:W-:Y:S01]  /*e5d0*/  UIMAD UR34, UR35, UR39, UR7 ;  /* 0x00000027232272a4 */ /* 0x000fe2000f8e0207 */
[----:B------:R-:W-:Y:S01]  /*e5e0*/  BSSY B0, `(.L_x_5357) ;  /* 0x0000011000007945 */ /* 0x000fe20003800000 */
[----:B------:R-:W-:-:S02]  /*e5f0*/  UIMAD.WIDE.U32 UR8, UR35, UR38, URZ ;  /* 0x00000026230872a5 */ /* 0x000fc4000f8e003f */
[----:B------:R-:W-:Y:S01]  /*e600*/  UIADD3 UR7, UR21, UR22, URZ ;  /* 0x0000001615077290 */ /* 0x000fe2000fffe03f */
[----:B0-----:R-:W-:Y:S01]  /*e610*/  @!P3 FADD.FTZ R13, R13, 1 ;  /* 0x3f8000000d0db421 */ /* 0x001fe20000010000 */
[----:B------:R-:W-:Y:S05]  /*e620*/  @P6 BRA `(.L_x_5358) ;  /* 0x000000c000006947 */ /* 0x000fea0003800000 */
[----:B--23--:R-:W-:Y:S01]  /*e630*/  MOV R19, UR35 ;  /* 0x0000002300137c02 */ /* 0x00cfe20008000f00 */
[----:B------:R-:W-:Y:S01]  /*e640*/  ULDC.64 UR38, c[0x0][0x2e0] ;  /* 0x0000b80000267ab9 */ /* 0x000fe20000000a00 */
[----:B-1----:R-:W-:Y:S01]  /*e650*/  MOV R11, UR16 ;  /* 0x00000010000b7c02 */ /* 0x002fe20008000f00 */
        /* <DEDUP_REMOVED lines=9> */
.L_x_5358:
[----:B--23--:R-:W-:Y:S05]  /*e6f0*/  BSYNC B0 ;  /* 0x0000000000007941 */ /* 0x00cfea0003800000 */
.L_x_5357:
[----:B-1----:R-:W2:Y:S01]  /*e700*/  LDL.LU R11, [R1+0x10] ;  /* 0x00001000010b7983 */ /* 0x002ea20000300800 */
[----:B------:R-:W-:Y:S01]  /*e710*/  ULDC UR38, c[0x0][0x174] ;  /* 0x00005d0000267ab9 */ /* 0x000fe20000000800 */
[----:B------:R-:W-:Y:S01]  /*e720*/  @!P0 FMUL.FTZ R36, R36, R7 ;  /* 0x0000000724248220 */ /* 0x000fe20000410000 */
[----:B------:R-:W-:Y:S01]  /*e730*/  UIADD3 UR38, UR6, -UR38, URZ ;  /* 0x8000002606267290 */ /* 0x000fe2000fffe03f */
[----:B----4-:R-:W-:Y:S01]  /*e740*/  @!P1 FMUL.FTZ R38, R38, R9 ;  /* 0x0000000926269220 */ /* 0x010fe20000410000 */
[----:B------:R-:W-:Y:S01]  /*e750*/  ULDC.64 UR22, c[0x0][0x2e0] ;  /* 0x0000b80000167ab9 */ /* 0x000fe20000000a00 */
[----:B------:R-:W-:Y:S01]  /*e760*/  @!P5 FADD.FTZ R5, R5, 1 ;  /* 0x3f8000000505d421 */ /* 0x000fe20000010000 */
[----:B------:R-:W-:Y:S01]  /*e770*/  UMOV UR21, UR7 ;  /* 0x0000000700157c82 */ /* 0x000fe20008000000 */
[C---:B------:R-:W-:Y:S01]  /*e780*/  LEA R18, P0, R82.reuse, c[0x0][0x330], 0x2 ;  /* 0x0000cc0052127a11 */ /* 0x040fe200078010ff */
[----:B------:R-:W-:Y:S01]  /*e790*/  UIMAD.WIDE.U32 UR20, UR16, UR22, UR20 ;  /* 0x00000016101472a5 */ /* 0x000fe2000f8e0014 */
[----:B------:R-:W-:Y:S01]  /*e7a0*/  @!P4 FADD.FTZ R15, R15, 1 ;  /* 0x3f8000000f0fc421 */ /* 0x000fe20000010000 */
[----:B------:R-:W-:Y:S01]  /*e7b0*/  UIMAD UR7, UR17, UR22, URZ ;  /* 0x00000016110772a4 */ /* 0x000fe2000f8e023f */
[----:B------:R-:W-:Y:S01]  /*e7c0*/  @!P2 FMUL.FTZ R39, R39, R64 ;  /* 0x000000402727a220 */ /* 0x000fe20000410000 */
[----:B------:R-:W-:Y:S01]  /*e7d0*/  UIMAD UR22, UR38, -0x400, URZ ;  /* 0xfffffc00261678a4 */ /* 0x000fe2000f8e023f */
[----:B------:R-:W-:Y:S01]  /*e7e0*/  LEA.HI.X R7, R82, c[0x0][0x334], R93, 0x2, P0 ;  /* 0x0000cd0052077a11 */ /* 0x000fe200000f145d */
[----:B------:R-:W-:Y:S01]  /*e7f0*/  UIMAD UR7, UR16, UR23, UR7 ;  /* 0x00000017100772a4 */ /* 0x000fe2000f8e0207 */
[----:B------:R-:W1:Y:S01]  /*e800*/  @!P3 MUFU.RCP R13, R13 ;  /* 0x0000000d000db308 */ /* 0x000e620000001000 */
[----:B------:R-:W-:Y:S01]  /*e810*/  UIADD3 UR38, UP0, UR22, UR20, URZ ;  /* 0x0000001416267290 */ /* 0x000fe2000ff1e03f */
[-C--:B------:R-:W-:Y:S01]  /*e820*/  ISETP.GE.AND P2, PT, R52, R91.reuse, PT ;  /* 0x0000005b3400720c */ /* 0x080fe20003f46270 */
[----:B------:R-:W-:Y:S01]  /*e830*/  USHF.R.S32.HI UR23, URZ, 0x1f, UR22 ;  /* 0x0000001f3f177899 */ /* 0x000fe20008011416 */
[----:B------:R-:W-:Y:S01]  /*e840*/  ISETP.GE.AND P0, PT, R50, R91, PT ;  /* 0x0000005b3200720c */ /* 0x000fe20003f06270 */
[----:B------:R-:W-:Y:S01]  /*e850*/  BSSY B0, `(.L_x_5359) ;  /* 0x000006f000007945 */ /* 0x000fe20003800000 */
[----:B------:R-:W-:Y:S01]  /*e860*/  ISETP.NE.AND P6, PT, R84, RZ, PT ;  /* 0x000000ff5400720c */ /* 0x000fe20003fc5270 */
[----:B------:R-:W-:Y:S01]  /*e870*/  UIADD3.X UR20, UR23, UR7, UR21, UP0, !UPT ;  /* 0x0000000717147290 */ /* 0x000fe200087fe415 */
[----:B------:R-:W-:Y:S01]  /*e880*/  MOV R9, UR38 ;  /* 0x0000002600097c02 */ /* 0x000fe20008000f00 */
[----:B0-----:R-:W0:Y:S01]  /*e890*/  @!P4 MUFU.RCP R20, R15 ;  /* 0x0000000f0014c308 */ /* 0x001e220000001000 */
[----:B------:R-:W-:-:S02]  /*e8a0*/  UIADD3 UR7, UR9, UR34, URZ ;  /* 0x0000002209077290 */ /* 0x000fc4000fffe03f */
[C---:B------:R-:W-:Y:S02]  /*e8b0*/  LEA R18, P1, R9.reuse, R18, 0x2 ;  /* 0x0000001209127211 */ /* 0x040fe400078210ff */
[----:B------:R-:W-:Y:S01]  /*e8c0*/  MOV R64, UR20 ;  /* 0x0000001400407c02 */ /* 0x000fe20008000f00 */
[----:B-1----:R-:W-:Y:S02]  /*e8d0*/  @!P3 FMUL.FTZ R40, R40, R13 ;  /* 0x0000000d2828b220 */ /* 0x002fe40000410000 */
[----:B------:R-:W1:Y:S01]  /*e8e0*/  @!P5 MUFU.RCP R5, R5 ;  /* 0x000000050005d308 */ /* 0x000e620000001000 */
[----:B------:R-:W-:Y:S02]  /*e8f0*/  LEA.HI.X R19, R9, R7, R64, 0x2, P1 ;  /* 0x0000000709137211 */ /* 0x000fe400008f1440 */
[-C--:B------:R-:W-:Y:S02]  /*e900*/  ISETP.GE.AND P1, PT, R48, R91.reuse, PT ;  /* 0x0000005b3000720c */ /* 0x080fe40003f26270 */
[-C--:B------:R-:W-:Y:S01]  /*e910*/  ISETP.GE.AND P3, PT, R16, R91.reuse, PT ;  /* 0x0000005b1000720c */ /* 0x080fe20003f66270 */
[----:B------:R-:W-:Y:S01]  /*e920*/  @!P2 STG.E [R18.64+-0xf00], R57 ;  /* 0xfff100391200a986 */ /* 0x000fe2000c10191e */
[-C--:B------:R-:W-:Y:S01]  /*e930*/  ISETP.GE.AND P2, PT, R46, R91.reuse, PT ;  /* 0x0000005b2e00720c */ /* 0x080fe20003f46270 */
[----:B0-----:R-:W-:Y:S01]  /*e940*/  @!P4 FMUL.FTZ R41, R41, R20 ;  /* 0x000000142929c220 */ /* 0x001fe20000410000 */
[-C--:B------:R-:W-:Y:S01]  /*e950*/  ISETP.GE.AND P4, PT, R42, R91.reuse, PT ;  /* 0x0000005b2a00720c */ /* 0x080fe20003f86270 */
[----:B------:R-:W-:Y:S01]  /*e960*/  @!P0 STG.E [R18.64+-0xe80], R61 ;  /* 0xfff1803d12008986 */ /* 0x000fe2000c10191e */
[----:B------:R-:W-:Y:S01]  /*e970*/  ISETP.GE.AND P0, PT, R14, R91, PT ;  /* 0x0000005b0e00720c */ /* 0x000fe20003f06270 */
[----:B-1----:R-:W-:-:S04]  /*e980*/  @!P5 FMUL.FTZ R22, R22, R5 ;  /* 0x000000051616d220 */ /* 0x002fc80000410000 */
        /* <DEDUP_REMOVED lines=55> */
[----:B------:R-:W-:Y:S01]  /*ed00*/  LDS R23, [R238.X4+0x480] ;  /* 0x00048000ee177984 */ /* 0x000fe20000004800 */
[----:B------:R-:W-:-:S04]  /*ed10*/  FADD.FTZ R5, R5, R24 ;  /* 0x0000001805057221 */ /* 0x000fc80000010000 */
[----:B------:R-:W-:-:S04]  /*ed20*/  FADD.FTZ R20, R5, R26 ;  /* 0x0000001a05147221 */ /* 0x000fc80000010000 */
[----:B------:R-:W-:Y:S02]  /*ed30*/  FADD.FTZ R5, R20, R27 ;  /* 0x0000001b14057221 */ /* 0x000fe40000010000 */
[----:B------:R-:W-:Y:S02]  /*ed40*/  LDS R27, [R234.X4+0x680] ;  /* 0x00068000ea1b7984 */ /* 0x000fe40000004800 */
[----:B------:R-:W-:Y:S02]  /*ed50*/  FADD.FTZ R5, R5, R28 ;  /* 0x0000001c05057221 */ /* 0x000fe40000010000 */
[----:B------:R-:W-:Y:S02]  /*ed60*/  @!P6 STS [0x1080], R117 ;  /* 0x00108075ff00e388 */ /* 0x000fe40000000800 */
[----:B0-----:R-:W-:Y:S02]  /*ed70*/  FADD.FTZ R30, R5, R30 ;  /* 0x0000001e051e7221 */ /* 0x001fe40000010000 */
[----:B------:R-:W-:Y:S01]  /*ed80*/  BAR.SYNC.DEFER_BLOCKING 0x0 ;  /* 0x0000000000007b1d */ /* 0x000fe20000010000 */
[----:B------:R-:W-:Y:S01]  /*ed90*/  IADD3 R5, P1, R82, -0x3e0, RZ ;  /* 0xfffffc2052057810 */ /* 0x000fe20007f3e0ff */
[----:B-1----:R-:W-:-:S03]  /*eda0*/  FADD.FTZ R31, R30, R31 ;  /* 0x0000001f1e1f7221 */ /* 0x002fc60000010000 */
[----:B------:R-:W-:Y:S01]  /*edb0*/  IADD3.X R20, R93, -0x1, RZ, P1, !PT ;  /* 0xffffffff5d147810 */ /* 0x000fe20000ffe4ff */
        /* <DEDUP_REMOVED lines=24> */
.L_x_5360:
[----:B-1----:R-:W-:Y:S05]  /*ef40*/  BSYNC B0 ;  /* 0x0000000000007941 */ /* 0x002fea0003800000 */
.L_x_5359:
        /* <DEDUP_REMOVED lines=56> */
.L_x_5222:
        /* <DEDUP_REMOVED lines=32> */
.L_x_5363:
[----:B------:R-:W-:Y:S05]  /*f4d0*/  BSYNC B0 ;  /* 0x0000000000007941 */ /* 0x000fea0003800000 */
.L_x_5362:
        /* <DEDUP_REMOVED lines=31> */
.L_x_5365:
[----:B------:R-:W3:Y:S02]  /*f6d0*/  S2R R11, SR_TID.X ;  /* 0x00000000000b7919 */ /* 0x000ee40000002100 */
.L_x_5366:
[----:B------:R-:W-:Y:S05]  /*f6e0*/  BSYNC B0 ;  /* 0x0000000000007941 */ /* 0x000fea0003800000 */
.L_x_5364:
        /* <DEDUP_REMOVED lines=12> */
.L_x_5367:
        /* <DEDUP_REMOVED lines=32> */
.L_x_5260:
[----:B------:R-:W-:Y:S01]  /*f9b0*/  HFMA2.MMA R66, -RZ, RZ, 0, 5.9604644775390625e-08 ;  /* 0x00000001ff427435 */ /* 0x000fe200000001ff */
[----:B------:R-:W-:-:S02]  /*f9c0*/  MOV R65, R241 ;  /* 0x000000f100417202 */ /* 0x000fc40000000f00 */
[----:B------:R-:W-:Y:S02]  /*f9d0*/  MOV R245, RZ ;  /* 0x000000ff00f57202 */ /* 0x000fe40000000f00 */
[----:B------:R-:W-:Y:S02]  /*f9e0*/  MOV R244, 0xffffffff ;  /* 0xffffffff00f47802 */ /* 0x000fe40000000f00 */
[----:B------:R-:W-:Y:S02]  /*f9f0*/  MOV R64, 0xfa10 ;  /* 0x0000fa1000407802 */ /* 0x000fe40000000f00 */
[----:B-1----:R-:W-:Y:S05]  /*fa00*/  CALL.REL.NOINC `($__internal_128_$__cuda_sm70_shflsync_up) ;  /* 0x00001e1000007944 */ /* 0x002fea0003c00000 */
[----:B-1----:R-:W-:Y:S01]  /*fa10*/  MOV R69, R66 ;  /* 0x0000004200457202 */ /* 0x002fe20000000f00 */
[----:B------:R-:W-:Y:S05]  /*fa20*/  BRA `(.L_x_5368) ;  /* 0xffff7a0000007947 */ /* 0x000fea000383ffff */
.L_x_5261:
[----:B------:R-:W-:Y:S01]  /*fa30*/  HFMA2.MMA R66, -RZ, RZ, 0, 5.9604644775390625e-08 ;  /* 0x00000001ff427435 */ /* 0x000fe200000001ff */
[----:B------:R-:W-:Y:S02]  /*fa40*/  MOV R65, R67 ;  /* 0x0000004300417202 */ /* 0x000fe40000000f00 */
[----:B------:R-:W-:Y:S02]  /*fa50*/  MOV R245, RZ ;  /* 0x000000ff00f57202 */ /* 0x000fe40000000f00 */
[----:B------:R-:W-:-:S02]  /*fa60*/  MOV R244, 0xffffffff ;  /* 0xffffffff00f47802 */ /* 0x000fc40000000f00 */
[----:B------:R-:W-:Y:S02]  /*fa70*/  MOV R64, 0xfa90 ;  /* 0x0000fa9000407802 */ /* 0x000fe40000000f00 */
[----:B012---:R-:W-:Y:S05]  /*fa80*/  CALL.REL.NOINC `($__internal_128_$__cuda_sm70_shflsync_up) ;  /* 0x00001d9000007944 */ /* 0x007fea0003c00000 */
[----:B-1----:R-:W-:Y:S01]  /*fa90*/  MOV R70, R66 ;  /* 0x0000004200467202 */ /* 0x002fe20000000f00 */
[----:B------:R-:W-:Y:S01]  /*faa0*/  HFMA2.MMA R66, -RZ, RZ, 0, 5.9604644775390625e-08 ;  /* 0x00000001ff427435 */ /* 0x000fe200000001ff */
[----:B------:R-:W-:Y:S02]  /*fab0*/  MOV R65, R68 ;  /* 0x0000004400417202 */ /* 0x000fe40000000f00 */
[----:B------:R-:W-:Y:S02]  /*fac0*/  MOV R245, RZ ;  /* 0x000000ff00f57202 */ /* 0x000fe40000000f00 */
[----:B------:R-:W-:Y:S02]  /*fad0*/  MOV R244, 0xffffffff ;  /* 0xffffffff00f47802 */ /* 0x000fe40000000f00 */
[----:B------:R-:W-:Y:S02]  /*fae0*/  MOV R64, 0xfb00 ;  /* 0x0000fb0000407802 */ /* 0x000fe40000000f00 */
[----:B------:R-:W-:Y:S05]  /*faf0*/  CALL.REL.NOINC `($__internal_128_$__cuda_sm70_shflsync_up) ;  /* 0x00001d2000007944 */ /* 0x000fea0003c00000 */
[----:B-1----:R-:W-:Y:S01]  /*fb00*/  MOV R71, R66 ;  /* 0x0000004200477202 */ /* 0x002fe20000000f00 */
[----:B------:R-:W-:Y:S01]  /*fb10*/  HFMA2.MMA R66, -RZ, RZ, 0, 5.9604644775390625e-08 ;  /* 0x00000001ff427435 */ /* 0x000fe200000001ff */
[----:B------:R-:W-:-:S02]  /*fb20*/  MOV R65, R242 ;  /* 0x000000f200417202 */ /* 0x000fc40000000f00 */
[----:B------:R-:W-:Y:S02]  /*fb30*/  MOV R245, RZ ;  /* 0x000000ff00f57202 */ /* 0x000fe40000000f00 */
[----:B------:R-:W-:Y:S02]  /*fb40*/  MOV R244, 0xffffffff ;  /* 0xffffffff00f47802 */ /* 0x000fe40000000f00 */
[----:B------:R-:W-:Y:S02]  /*fb50*/  MOV R64, 0xfb70 ;  /* 0x0000fb7000407802 */ /* 0x000fe40000000f00 */
[----:B------:R-:W-:Y:S05]  /*fb60*/  CALL.REL.NOINC `($__internal_128_$__cuda_sm70_shflsync_up) ;  /* 0x00001cb000007944 */ /* 0x000fea0003c00000 */
[-C--:B------:R-:W-:Y:S01]  /*fb70*/  FMUL.FTZ R64, R67, R69.reuse ;  /* 0x0000004543407220 */ /* 0x080fe20000410000 */
[----:B------:R-:W-:Y:S01]  /*fb80*/  ISETP.GE.AND P0, PT, R83, 0x1, PT ;  /* 0x000000015300780c */ /* 0x000fe20003f06270 */
[-C--:B------:R-:W-:Y:S01]  /*fb90*/  FMUL.FTZ R244, R67, R70.reuse ;  /* 0x0000004643f47220 */ /* 0x080fe20000410000 */
[----:B------:R-:W-:Y:S01]  /*fba0*/  MOV R245, RZ ;  /* 0x000000ff00f57202 */ /* 0x000fe20000000f00 */
[C---:B------:R-:W-:Y:S02]  /*fbb0*/  FFMA.FTZ R64, R241.reuse, R70, R64 ;  /* 0x00000046f1407223 */ /* 0x040fe40000010040 */
[----:B------:R-:W-:-:S02]  /*fbc0*/  FFMA.FTZ R244, R241, R69, -R244 ;  /* 0x00000045f1f47223 */ /* 0x000fc400000108f4 */
[C---:B-1----:R-:W-:Y:S02]  /*fbd0*/  FMUL.FTZ R70, R67.reuse, R66 ;  /* 0x0000004243467220 */ /* 0x042fe40000410000 */
[CC--:B------:R-:W-:Y:S01]  /*fbe0*/  FMUL.FTZ R69, R67.reuse, R71.reuse ;  /* 0x0000004743457220 */ /* 0x0c0fe20000410000 */
[----:B------:R-:W-:Y:S01]  /*fbf0*/  FSEL R67, R67, R64, !P0 ;  /* 0x0000004043437208 */ /* 0x000fe20004000000 */
[C---:B------:R-:W-:Y:S01]  /*fc00*/  FFMA.FTZ R65, R241.reuse, R71, -R70 ;  /* 0x00000047f1417223 */ /* 0x040fe20000010846 */
[----:B------:R-:W-:Y:S01]  /*fc10*/  MOV R64, 0xfcc0 ;  /* 0x0000fcc000407802 */ /* 0x000fe20000000f00 */
[C---:B------:R-:W-:Y:S01]  /*fc20*/  FFMA.FTZ R69, R241.reuse, R66, R69 ;  /* 0x00000042f1457223 */ /* 0x040fe20000010045 */
[----:B------:R-:W-:Y:S01]  /*fc30*/  FSEL R241, R241, R244, !P0 ;  /* 0x000000f4f1f17208 */ /* 0x000fe20004000000 */
[----:B------:R-:W-:Y:S01]  /*fc40*/  FADD.FTZ R65, R68, R65 ;  /* 0x0000004144417221 */ /* 0x000fe20000010000 */
[----:B------:R-:W-:Y:S01]  /*fc50*/  HFMA2.MMA R66, -RZ, RZ, 0, 1.1920928955078125e-07 ;  /* 0x00000002ff427435 */ /* 0x000fe200000001ff */
[----:B------:R-:W-:Y:S01]  /*fc60*/  FADD.FTZ R69, R242, R69 ;  /* 0x00000045f2457221 */ /* 0x000fe20000010000 */
[----:B------:R-:W-:-:S02]  /*fc70*/  MOV R244, 0xffffffff ;  /* 0xffffffff00f47802 */ /* 0x000fc40000000f00 */
[----:B------:R-:W-:Y:S02]  /*fc80*/  FSEL R68, R68, R65, !P0 ;  /* 0x0000004144447208 */ /* 0x000fe40004000000 */
[----:B------:R-:W-:Y:S02]  /*fc90*/  FSEL R242, R242, R69, !P0 ;  /* 0x00000045f2f27208 */ /* 0x000fe40004000000 */
[----:B------:R-:W-:Y:S02]  /*fca0*/  MOV R65, R241 ;  /* 0x000000f100417202 */ /* 0x000fe40000000f00 */
[----:B------:R-:W-:Y:S05]  /*fcb0*/  CALL.REL.NOINC `($__internal_128_$__cuda_sm70_shflsync_up) ;  /* 0x00001b6000007944 */ /* 0x000fea0003c00000 */
[----:B-1----:R-:W-:Y:S01]  /*fcc0*/  MOV R69, R66 ;  /* 0x0000004200457202 */ /* 0x002fe20000000f00 */
[----:B------:R-:W-:Y:S01]  /*fcd0*/  HFMA2.MMA R66, -RZ, RZ, 0, 1.1920928955078125e-07 ;  /* 0x00000002ff427435 */ /* 0x000fe200000001ff */
[----:B------:R-:W-:Y:S02]  /*fce0*/  MOV R65, R67 ;  /* 0x0000004300417202 */ /* 0x000fe40000000f00 */
[----:B------:R-:W-:Y:S02]  /*fcf0*/  MOV R245, RZ ;  /* 0x000000ff00f57202 */ /* 0x000fe40000000f00 */
[----:B------:R-:W-:-:S02]  /*fd00*/  MOV R244, 0xffffffff ;  /* 0xffffffff00f47802 */ /* 0x000fc40000000f00 */
[----:B------:R-:W-:Y:S02]  /*fd10*/  MOV R64, 0xfd30 ;  /* 0x0000fd3000407802 */ /* 0x000fe40000000f00 */
[----:B------:R-:W-:Y:S05]  /*fd20*/  CALL.REL.NOINC `($__internal_128_$__cuda_sm70_shflsync_up) ;  /* 0x00001af000007944 */ /* 0x000fea0003c00000 */
[----:B-1----:R-:W-:Y:S01]  /*fd30*/  MOV R70, R66 ;  /* 0x0000004200467202 */ /* 0x002fe20000000f00 */
[----:B------:R-:W-:Y:S01]  /*fd40*/  HFMA2.MMA R66, -RZ, RZ, 0, 1.1920928955078125e-07 ;  /* 0x00000002ff427435 */ /* 0x000fe200000001ff */
[----:B------:R-:W-:Y:S02]  /*fd50*/  MOV R65, R68 ;  /* 0x0000004400417202 */ /* 0x000fe40000000f00 */
[----:B------:R-:W-:Y:S02]  /*fd60*/  MOV R245, RZ ;  /* 0x000000ff00f57202 */ /* 0x000fe40000000f00 */
[----:B------:R-:W-:Y:S02]  /*fd70*/  MOV R244, 0xffffffff ;  /* 0xffffffff00f47802 */ /* 0x000fe40000000f00 */
[----:B------:R-:W-:Y:S02]  /*fd80*/  MOV R64, 0xfda0 ;  /* 0x0000fda000407802 */ /* 0x000fe40000000f00 */
[----:B------:R-:W-:Y:S05]  /*fd90*/  CALL.REL.NOINC `($__internal_128_$__cuda_sm70_shflsync_up) ;  /* 0x00001a8000007944 */ /* 0x000fea0003c00000 */
[----:B-1----:R-:W-:Y:S01]  /*fda0*/  MOV R71, R66 ;  /* 0x0000004200477202 */ /* 0x002fe20000000f00 */
[----:B------:R-:W-:Y:S01]  /*fdb0*/  HFMA2.MMA R66, -RZ, RZ, 0, 1.1920928955078125e-07 ;  /* 0x00000002ff427435 */ /* 0x000fe200000001ff */
[----:B------:R-:W-:-:S02]  /*fdc0*/  MOV R65, R242 ;  /* 0x000000f200417202 */ /* 0x000fc40000000f00 */
[----:B------:R-:W-:Y:S02]  /*fdd0*/  MOV R245, RZ ;  /* 0x000000ff00f57202 */ /* 0x000fe40000000f00 */
[----:B------:R-:W-:Y:S02]  /*fde0*/  MOV R244, 0xffffffff ;  /* 0xffffffff00f47802 */ /* 0x000fe40000000f00 */
[----:B------:R-:W-:Y:S02]  /*fdf0*/  MOV R64, 0xfe10 ;  /* 0x0000fe1000407802 */ /* 0x000fe40000000f00 */
[----:B------:R-:W-:Y:S05]  /*fe00*/  CALL.REL.NOINC `($__internal_128_$__cuda_sm70_shflsync_up) ;  /* 0x00001a1000007944 */ /* 0x000fea0003c00000 */
[----:B-1----:R-:W-:Y:S01]  /*fe10*/  FMUL.FTZ R64, R67, R66 ;  /* 0x0000004243407220 */ /* 0x002fe20000410000 */
[----:B------:R-:W-:Y:S02]  /*fe20*/  ISETP.GE.AND P0, PT, R83, 0x2, PT ;  /* 0x000000025300780c */ /* 0x000fe40003f06270 */
[----:B------:R-:W-:Y:S01]  /*fe30*/  MOV R245, RZ ;  /* 0x000000ff00f57202 */ /* 0x000fe20000000f00 */
[----:B------:R-:W-:Y:S01]  /*fe40*/  FFMA.FTZ R65, R71, R241, -R64 ;  /* 0x000000f147417223 */ /* 0x000fe20000010840 */
[----:B------:R-:W-:Y:S01]  /*fe50*/  MOV R244, 0xffffffff ;  /* 0xffffffff00f47802 */ /* 0x000fe20000000f00 */
[----:B------:R-:W-:-:S02]  /*fe60*/  FMUL.FTZ R64, R69, R67 ;  /* 0x0000004345407220 */ /* 0x000fc40000410000 */
[----:B------:R-:W-:Y:S02]  /*fe70*/  FMUL.FTZ R71, R71, R67 ;  /* 0x0000004347477220 */ /* 0x000fe40000410000 */
[C---:B------:R-:W-:Y:S02]  /*fe80*/  FFMA.FTZ R64, R70.reuse, R241, R64 ;  /* 0x000000f146407223 */ /* 0x040fe40000010040 */
[----:B------:R-:W-:Y:S01]  /*fe90*/  FFMA.FTZ R71, R241, R66, R71 ;  /* 0x00000042f1477223 */ /* 0x000fe20000010047 */
[----:B------:R-:W-:Y:S01]  /*fea0*/  HFMA2.MMA R66, -RZ, RZ, 0, 2.384185791015625e-07 ;  /* 0x00000004ff427435 */ /* 0x000fe200000001ff */
[----:B------:R-:W-:Y:S01]  /*feb0*/  FMUL.FTZ R70, R70, R67 ;  /* 0x0000004346467220 */ /* 0x000fe20000410000 */
[----:B------:R-:W-:Y:S01]  /*fec0*/  FSEL R67, R67, R64, !P0 ;  /* 0x0000004043437208 */ /* 0x000fe20004000000 */
[----:B------:R-:W-:Y:S01]  /*fed0*/  @P0 FADD.FTZ R68, R68, R65 ;  /* 0x0000004144440221 */ /* 0x000fe20000010000 */
[----:B------:R-:W-:Y:S01]  /*fee0*/  MOV R64, 0xff50 ;  /* 0x0000ff5000407802 */ /* 0x000fe20000000f00 */
[----:B------:R-:W-:-:S02]  /*fef0*/  @P0 FFMA.FTZ R241, R69, R241, -R70 ;  /* 0x000000f145f10223 */ /* 0x000fc40000010846 */
[----:B------:R-:W-:Y:S01]  /*ff00*/  @P0 FADD.FTZ R242, R242, R71 ;  /* 0x00000047f2f20221 */ /* 0x000fe20000010000 */
[----:B------:R-:W-:Y:S02]  /*ff10*/  MOV R71, R68 ;  /* 0x0000004400477202 */ /* 0x000fe40000000f00 */
[----:B------:R-:W-:Y:S02]  /*ff20*/  MOV R65, R241 ;  /* 0x000000f100417202 */ /* 0x000fe40000000f00 */
[----:B------:R-:W-:Y:S02]  /*ff30*/  MOV R68, R242 ;  /* 0x000000f200447202 */ /* 0x000fe40000000f00 */
[----:B------:R-:W-:Y:S05]  /*ff40*/  CALL.REL.NOINC `($__internal_128_$__cuda_sm70_shflsync_up) ;  /* 0x000018d000007944 */ /* 0x000fea0003c00000 */
[----:B-1----:R-:W-:Y:S01]  /*ff50*/  MOV R69, R66 ;  /* 0x0000004200457202 */ /* 0x002fe20000000f00 */
[----:B------:R-:W-:Y:S01]  /*ff60*/  HFMA2.MMA R66, -RZ, RZ, 0, 2.384185791015625e-07 ;  /* 0x00000004ff427435 */ /* 0x000fe200000001ff */
[----:B------:R-:W-:Y:S02]  /*ff70*/  MOV R65, R67 ;  /* 0x0000004300417202 */ /* 0x000fe40000000f00 */
[----:B------:R-:W-:Y:S02]  /*ff80*/  MOV R245, RZ ;  /* 0x000000ff00f57202 */ /* 0x000fe40000000f00 */
[----:B------:R-:W-:-:S02]  /*ff90*/  MOV R244, 0xffffffff ;  /* 0xffffffff00f47802 */ /* 0x000fc40000000f00 */
[----:B------:R-:W-:Y:S02]  /*ffa0*/  MOV R64, 0xffc0 ;  /* 0x0000ffc000407802 */ /* 0x000fe40000000f00 */
[----:B------:R-:W-:Y:S05]  /*ffb0*/  CALL.REL.NOINC `($__internal_128_$__cuda_sm70_shflsync_up) ;  /* 0x0000186000007944 */ /* 0x000fea0003c00000 */
[----:B-1----:R-:W-:Y:S01]  /*ffc0*/  MOV R70, R66 ;  /* 0x0000004200467202 */ /* 0x002fe20000000f00 */
[----:B------:R-:W-:Y:S01]  /*ffd0*/  HFMA2.MMA R66, -RZ, RZ, 0, 2.384185791015625e-07 ;  /* 0x00000004ff427435 */ /* 0x000fe200000001ff */
[----:B------:R-:W-:Y:S02]  /*ffe0*/  MOV R65, R71 ;  /* 0x0000004700417202 */ /* 0x000fe40000000f00 */
[----:B------:R-:W-:Y:S02]  /*fff0*/  MOV R245, RZ ;  /* 0x000000ff00f57202 */ /* 0x000fe40000000f00 */
[----:B------:R-:W-:Y:S02]  /*10000*/  MOV R244, 0xffffffff ;  /* 0xffffffff00f47802 */ /* 0x000fe40000000f00 */
[----:B------:R-:W-:Y:S02]  /*10010*/  MOV R64, 0x10030 ;  /* 0x0001003000407802 */ /* 0x000fe40000000f00 */
[----:B------:R-:W-:Y:S05]  /*10020*/  CALL.REL.NOINC `($__internal_128_$__cuda_sm70_shflsync_up) ;  /* 0x000017f000007944 */ /* 0x000fea0003c00000 */
[----:B-1----:R-:W-:Y:S01]  /*10030*/  MOV R242, R66 ;  /* 0x0000004200f27202 */ /* 0x002fe20000000f00 */
[----:B------:R-:W-:Y:S01]  /*10040*/  HFMA2.MMA R66, -RZ, RZ, 0, 2.384185791015625e-07 ;  /* 0x00000004ff427435 */ /* 0x000fe200000001ff */
[----:B------:R-:W-:-:S02]  /*10050*/  MOV R65, R68 ;  /* 0x0000004400417202 */ /* 0x000fc40000000f00 */
[----:B------:R-:W-:Y:S02]  /*10060*/  MOV R245, RZ ;  /* 0x000000ff00f57202 */ /* 0x000fe40000000f00 */
[----:B------:R-:W-:Y:S02]  /*10070*/  MOV R244, 0xffffffff ;  /* 0xffffffff00f47802 */ /* 0x000fe40000000f00 */
[----:B------:R-:W-:Y:S02]  /*10080*/  MOV R64, 0x100a0 ;  /* 0x000100a000407802 */ /* 0x000fe40000000f00 */
[----:B------:R-:W-:Y:S05]  /*10090*/  CALL.REL.NOINC `($__internal_128_$__cuda_sm70_shflsync_up) ;  /* 0x0000178000007944 */ /* 0x000fea0003c00000 */
[-C--:B------:R-:W-:Y:S01]  /*100a0*/  FMUL.FTZ R65, R242, R67.reuse ;  /* 0x00000043f2417220 */ /* 0x080fe20000410000 */
        /* <DEDUP_REMOVED lines=16> */
[----:B------:R-:W-:Y:S05]  /*101b0*/  CALL.REL.NOINC `($__internal_128_$__cuda_sm70_shflsync_up) ;  /* 0x0000166000007944 */ /* 0x000fea0003c00000 */
[----:B-1----:R-:W-:Y:S01]  /*101c0*/  MOV R69, R66 ;  /* 0x0000004200457202 */ /* 0x002fe20000000f00 */
[----:B------:R-:W-:Y:S01]  /*101d0*/  HFMA2.MMA R66, -RZ, RZ, 0, 4.76837158203125e-07 ;  /* 0x00000008ff427435 */ /* 0x000fe200000001ff */
[----:B------:R-:W-:Y:S02]  /*101e0*/  MOV R65, R67 ;  /* 0x0000004300417202 */ /* 0x000fe40000000f00 */
[----:B------:R-:W-:Y:S02]  /*101f0*/  MOV R245, RZ ;  /* 0x000000ff00f57202 */ /* 0x000fe40000000f00 */
[----:B------:R-:W-:Y:S02]  /*10200*/  MOV R244, 0xffffffff ;  /* 0xffffffff00f47802 */ /* 0x000fe40000000f00 */
[----:B------:R-:W-:Y:S02]  /*10210*/  MOV R64, 0x10230 ;  /* 0x0001023000407802 */ /* 0x000fe40000000f00 */
[----:B------:R-:W-:Y:S05]  /*10220*/  CALL.REL.NOINC `($__internal_128_$__cuda_sm70_shflsync_up) ;  /* 0x000015f000007944 */ /* 0x000fea0003c00000 */
[----:B-1----:R-:W-:Y:S01]  /*10230*/  MOV R70, R66 ;  /* 0x0000004200467202 */ /* 0x002fe20000000f00 */
[----:B------:R-:W-:Y:S01]  /*10240*/  HFMA2.MMA R66, -RZ, RZ, 0, 4.76837158203125e-07 ;  /* 0x00000008ff427435 */ /* 0x000fe200000001ff */
[----:B------:R-:W-:-:S02]  /*10250*/  MOV R65, R71 ;  /* 0x0000004700417202 */ /* 0x000fc40000000f00 */
[----:B------:R-:W-:Y:S02]  /*10260*/  MOV R245, RZ ;  /* 0x000000ff00f57202 */ /* 0x000fe40000000f00 */
[----:B------:R-:W-:Y:S02]  /*10270*/  MOV R244, 0xffffffff ;  /* 0xffffffff00f47802 */ /* 0x000fe40000000f00 */
[----:B------:R-:W-:Y:S02]  /*10280*/  MOV R64, 0x102a0 ;  /* 0x000102a000407802 */ /* 0x000fe40000000f00 */
[----:B------:R-:W-:Y:S05]  /*10290*/  CALL.REL.NOINC `($__internal_128_$__cuda_sm70_shflsync_up) ;  /* 0x0000158000007944 */ /* 0x000fea0003c00000 */
[----:B-1----:R-:W-:Y:S01]  /*102a0*/  MOV R242, R66 ;  /* 0x0000004200f27202 */ /* 0x002fe20000000f00 */
[----:B------:R-:W-:Y:S01]  /*102b0*/  HFMA2.MMA R66, -RZ, RZ, 0, 4.76837158203125e-07 ;  /* 0x00000008ff427435 */ /* 0x000fe200000001ff */
[----:B------:R-:W-:Y:S02]  /*102c0*/  MOV R65, R68 ;  /* 0x0000004400417202 */ /* 0x000fe40000000f00 */
[----:B------:R-:W-:Y:S02]  /*102d0*/  MOV R245, RZ ;  /* 0x000000ff00f57202 */ /* 0x000fe40000000f00 */
[----:B------:R-:W-:-:S02]  /*102e0*/  MOV R244, 0xffffffff ;  /* 0xffffffff00f47802 */ /* 0x000fc40000000f00 */
[----:B------:R-:W-:Y:S02]  /*102f0*/  MOV R64, 0x10310 ;  /* 0x0001031000407802 */ /* 0x000fe40000000f00 */
[----:B------:R-:W-:Y:S05]  /*10300*/  CALL.REL.NOINC `($__internal_128_$__cuda_sm70_shflsync_up) ;  /* 0x0000151000007944 */ /* 0x000fea0003c00000 */
[----:B------:R-:W-:Y:S01]  /*10310*/  ISETP.GE.AND P0, PT, R83, 0x8, PT ;  /* 0x000000085300780c */ /* 0x000fe20003f06270 */
[----:B-1----:R-:W-:Y:S01]  /*10320*/  FMUL.FTZ R64, R67, R66 ;  /* 0x0000004243407220 */ /* 0x002fe20000410000 */
[----:B------:R-:W-:Y:S01]  /*10330*/  MOV R245, RZ ;  /* 0x000000ff00f57202 */ /* 0x000fe20000000f00 */
[----:B------:R-:W-:Y:S02]  /*10340*/  FMUL.FTZ R65, R69, R67 ;  /* 0x0000004345417220 */ /* 0x000fe40000410000 */
[C---:B------:R-:W-:Y:S02]  /*10350*/  FFMA.FTZ R64, R242.reuse, R241, -R64 ;  /* 0x000000f1f2407223 */ /* 0x040fe40000010840 */
[----:B------:R-:W-:Y:S02]  /*10360*/  FMUL.FTZ R242, R242, R67 ;  /* 0x00000043f2f27220 */ /* 0x000fe40000410000 */
        /* <DEDUP_REMOVED lines=9> */
[-C--:B------:R-:W-:Y:S02]  /*10400*/  MOV R243, R241.reuse ;  /* 0x000000f100f37202 */ /* 0x080fe40000000f00 */
[----:B------:R-:W-:Y:S02]  /*10410*/  MOV R65, R241 ;  /* 0x000000f100417202 */ /* 0x000fe40000000f00 */
[----:B------:R-:W-:-:S02]  /*10420*/  MOV R241, R71 ;  /* 0x0000004700f17202 */ /* 0x000fc40000000f00 */
[----:B------:R-:W-:Y:S02]  /*10430*/  MOV R242, R68 ;  /* 0x0000004400f27202 */ /* 0x000fe40000000f00 */
[----:B------:R-:W-:Y:S02]  /*10440*/  MOV R64, 0x10460 ;  /* 0x0001046000407802 */ /* 0x000fe40000000f00 */
[----:B------:R-:W-:Y:S05]  /*10450*/  CALL.REL.NOINC `($__internal_128_$__cuda_sm70_shflsync_up) ;  /* 0x000013c000007944 */ /* 0x000fea0003c00000 */
[----:B-1----:R-:W-:Y:S01]  /*10460*/  MOV R67, R66 ;  /* 0x0000004200437202 */ /* 0x002fe20000000f00 */
[----:B------:R-:W-:Y:S01]  /*10470*/  HFMA2.MMA R66, -RZ, RZ, 0, 9.5367431640625e-07 ;  /* 0x00000010ff427435 */ /* 0x000fe200000001ff */
[----:B------:R-:W-:Y:S02]  /*10480*/  MOV R65, R69 ;  /* 0x0000004500417202 */ /* 0x000fe40000000f00 */
[----:B------:R-:W-:Y:S02]  /*10490*/  MOV R245, RZ ;  /* 0x000000ff00f57202 */ /* 0x000fe40000000f00 */
[----:B------:R-:W-:Y:S02]  /*104a0*/  MOV R244, 0xffffffff ;  /* 0xffffffff00f47802 */ /* 0x000fe40000000f00 */
[----:B------:R-:W-:-:S02]  /*104b0*/  MOV R64, 0x104d0 ;  /* 0x000104d000407802 */ /* 0x000fc40000000f00 */
[----:B------:R-:W-:Y:S05]  /*104c0*/  CALL.REL.NOINC `($__internal_128_$__cuda_sm70_shflsync_up) ;  /* 0x0000135000007944 */ /* 0x000fea0003c00000 */
[----:B-1----:R-:W-:Y:S01]  /*104d0*/  MOV R70, R66 ;  /* 0x0000004200467202 */ /* 0x002fe20000000f00 */
[----:B------:R-:W-:Y:S01]  /*104e0*/  HFMA2.MMA R66, -RZ, RZ, 0, 9.5367431640625e-07 ;  /* 0x00000010ff427435 */ /* 0x000fe200000001ff */
[----:B------:R-:W-:-:S02]  /*104f0*/  MOV R65, R71 ;  /* 0x0000004700417202 */ /* 0x000fc40000000f00 */
[----:B------:R-:W-:Y:S02]  /*10500*/  MOV R245, RZ ;  /* 0x000000ff00f57202 */ /* 0x000fe40000000f00 */
[----:B------:R-:W-:Y:S02]  /*10510*/  MOV R244, 0xffffffff ;  /* 0xffffffff00f47802 */ /* 0x000fe40000000f00 */
[----:B------:R-:W-:Y:S02]  /*10520*/  MOV R64, 0x10540 ;  /* 0x0001054000407802 */ /* 0x000fe40000000f00 */
[----:B------:R-:W-:Y:S05]  /*10530*/  CALL.REL.NOINC `($__internal_128_$__cuda_sm70_shflsync_up) ;  /* 0x000012e000007944 */ /* 0x000fea0003c00000 */
[----:B-1----:R-:W-:Y:S01]  /*10540*/  MOV R71, R66 ;  /* 0x0000004200477202 */ /* 0x002fe20000000f00 */
[----:B------:R-:W-:Y:S01]  /*10550*/  HFMA2.MMA R66, -RZ, RZ, 0, 9.5367431640625e-07 ;  /* 0x00000010ff427435 */ /* 0x000fe200000001ff */
[----:B------:R-:W-:Y:S02]  /*10560*/  MOV R65, R68 ;  /* 0x0000004400417202 */ /* 0x000fe40000000f00 */
[----:B------:R-:W-:Y:S02]  /*10570*/  MOV R245, RZ ;  /* 0x000000ff00f57202 */ /* 0x000fe40000000f00 */
[----:B------:R-:W-:-:S02]  /*10580*/  MOV R244, 0xffffffff ;  /* 0xffffffff00f47802 */ /* 0x000fc40000000f00 */
[----:B------:R-:W-:Y:S02]  /*10590*/  MOV R64, 0x105b0 ;  /* 0x000105b000407802 */ /* 0x000fe40000000f00 */
[----:B------:R-:W-:Y:S05]  /*105a0*/  CALL.REL.NOINC `($__internal_128_$__cuda_sm70_shflsync_up) ;  /* 0x0000127000007944 */ /* 0x000fea0003c00000 */
[----:B-1----:R-:W-:Y:S01]  /*105b0*/  MOV R64, R66 ;  /* 0x0000004200407202 */ /* 0x002fe20000000f00 */
[----:B------:R-:W-:Y:S05]  /*105c0*/  BRA `(.L_x_5369) ;  /* 0xffff72c000007947 */ /* 0x000fea000383ffff */
.L_x_5266:
[----:B-1----:R-:W-:Y:S01]  /*105d0*/  HFMA2.MMA R66, -RZ, RZ, 0, 5.9604644775390625e-08 ;  /* 0x00000001ff427435 */ /* 0x002fe200000001ff */
[----:B------:R-:W-:Y:S02]  /*105e0*/  MOV R65, R68 ;  /* 0x0000004400417202 */ /* 0x000fe40000000f00 */
[----:B------:R-:W-:Y:S02]  /*105f0*/  MOV R245, RZ ;  /* 0x000000ff00f57202 */ /* 0x000fe40000000f00 */
[----:B------:R-:W-:Y:S02]  /*10600*/  MOV R244, 0xffffffff ;  /* 0xffffffff00f47802 */ /* 0x000fe40000000f00 */
[----:B------:R-:W-:Y:S02]  /*10610*/  MOV R64, 0x10630 ;  /* 0x0001063000407802 */ /* 0x000fe40000000f00 */
[----:B0-----:R-:W-:Y:S05]  /*10620*/  CALL.REL.NOINC `($__internal_128_$__cuda_sm70_shflsync_up) ;  /* 0x000011f000007944 */ /* 0x001fea0003c00000 */
[----:B-1----:R-:W-:Y:S01]  /*10630*/  MOV R68, R66 ;  /* 0x0000004200447202 */ /* 0x002fe20000000f00 */
[----:B------:R-:W-:Y:S01]  /*10640*/  HFMA2.MMA R66, -RZ, RZ, 0, 5.9604644775390625e-08 ;  /* 0x00000001ff427435 */ /* 0x000fe200000001ff */
[----:B------:R-:W-:-:S02]  /*10650*/  MOV R65, R69 ;  /* 0x0000004500417202 */ /* 0x000fc40000000f00 */
[----:B------:R-:W-:Y:S02]  /*10660*/  MOV R245, RZ ;  /* 0x000000ff00f57202 */ /* 0x000fe40000000f00 */
[----:B------:R-:W-:Y:S02]  /*10670*/  MOV R244, 0xffffffff ;  /* 0xffffffff00f47802 */ /* 0x000fe40000000f00 */
[----:B------:R-:W-:Y:S02]  /*10680*/  MOV R64, 0x106a0 ;  /* 0x000106a000407802 */ /* 0x000fe40000000f00 */
[----:B------:R-:W-:Y:S05]  /*10690*/  CALL.REL.NOINC `($__internal_128_$__cuda_sm70_shflsync_up) ;  /* 0x0000118000007944 */ /* 0x000fea0003c00000 */
[----:B-1----:R-:W-:Y:S01]  /*106a0*/  MOV R69, R66 ;  /* 0x0000004200457202 */ /* 0x002fe20000000f00 */
[----:B------:R-:W-:Y:S01]  /*106b0*/  HFMA2.MMA R66, -RZ, RZ, 0, 5.9604644775390625e-08 ;  /* 0x00000001ff427435 */ /* 0x000fe200000001ff */
[----:B------:R-:W-:Y:S02]  /*106c0*/  MOV R65, R67 ;  /* 0x0000004300417202 */ /* 0x000fe40000000f00 */
[----:B------:R-:W-:Y:S02]  /*106d0*/  MOV R245, RZ ;  /* 0x000000ff00f57202 */ /* 0x000fe40000000f00 */
[----:B------:R-:W-:-:S02]  /*106e0*/  MOV R244, 0xffffffff ;  /* 0xffffffff00f47802 */ /* 0x000fc40000000f00 */
[----:B------:R-:W-:Y:S02]  /*106f0*/  MOV R64, 0x10710 ;  /* 0x0001071000407802 */ /* 0x000fe40000000f00 */
[----:B------:R-:W-:Y:S05]  /*10700*/  CALL.REL.NOINC `($__internal_128_$__cuda_sm70_shflsync_up) ;  /* 0x0000111000007944 */ /* 0x000fea0003c00000 */
        /* <DEDUP_REMOVED lines=8> */
[----:B------:R-:W-:Y:S01]  /*10790*/  HFMA2.MMA R66, -RZ, RZ, 0, 0 ;  /* 0x00000000ff427435 */ /* 0x000fe200000001ff */
[----:B------:R-:W-:-:S02]  /*107a0*/  MOV R64, R60 ;  /* 0x0000003c00407202 */ /* 0x000fc40000000f00 */
[----:B------:R-:W-:Y:S02]  /*107b0*/  MOV R60, R67 ;  /* 0x00000043003c7202 */ /* 0x000fe40000000f00 */
[----:B------:R-:W-:Y:S02]  /*107c0*/  MOV R247, 0xffffffff ;  /* 0xffffffff00f77802 */ /* 0x000fe40000000f00 */
[----:B------:R-:W-:Y:S02]  /*107d0*/  MOV R65, 0x107f0 ;  /* 0x000107f000417802 */ /* 0x000fe40000000f00 */
[----:B------:R-:W-:Y:S05]  /*107e0*/  CALL.REL.NOINC `($__internal_127_$__cuda_sm70_shflsync_idx_p) ;  /* 0x00000fc000007944 */ /* 0x000fea0003c00000 */
[----:B-1----:R-:W-:Y:S01]  /*107f0*/  MOV R70, R66 ;  /* 0x0000004200467202 */ /* 0x002fe20000000f00 */
[----:B------:R-:W-:Y:S01]  /*10800*/  HFMA2.MMA R66, -RZ, RZ, 0, 0 ;  /* 0x00000000ff427435 */ /* 0x000fe200000001ff */
[----:B------:R-:W-:Y:S02]  /*10810*/  MOV R64, R61 ;  /* 0x0000003d00407202 */ /* 0x000fe40000000f00 */
[----:B------:R-:W-:Y:S02]  /*10820*/  MOV R247, 0xffffffff ;  /* 0xffffffff00f77802 */ /* 0x000fe40000000f00 */
[----:B------:R-:W-:-:S02]  /*10830*/  MOV R65, 0x10850 ;  /* 0x0001085000417802 */ /* 0x000fc40000000f00 */
[----:B0-----:R-:W-:Y:S05]  /*10840*/  CALL.REL.NOINC `($__internal_127_$__cuda_sm70_shflsync_idx_p) ;  /* 0x00000f6000007944 */ /* 0x001fea0003c00000 */
[----:B-1----:R-:W-:Y:S01]  /*10850*/  MOV R241, R66 ;  /* 0x0000004200f17202 */ /* 0x002fe20000000f00 */
[----:B------:R-:W-:Y:S01]  /*10860*/  HFMA2.MMA R66, -RZ, RZ, 0, 0 ;  /* 0x00000000ff427435 */ /* 0x000fe200000001ff */
[----:B------:R-:W-:-:S02]  /*10870*/  MOV R64, R62 ;  /* 0x0000003e00407202 */ /* 0x000fc40000000f00 */
[----:B------:R-:W-:Y:S02]  /*10880*/  MOV R247, 0xffffffff ;  /* 0xffffffff00f77802 */ /* 0x000fe40000000f00 */
[----:B------:R-:W-:Y:S02]  /*10890*/  MOV R65, 0x108b0 ;  /* 0x000108b000417802 */ /* 0x000fe40000000f00 */
[----:B0-----:R-:W-:Y:S05]  /*108a0*/  CALL.REL.NOINC `($__internal_127_$__cuda_sm70_shflsync_idx_p) ;  /* 0x00000f0000007944 */ /* 0x001fea0003c00000 */
[----:B-1----:R-:W-:Y:S01]  /*108b0*/  MOV R62, R66 ;  /* 0x00000042003e7202 */ /* 0x002fe20000000f00 */
[----:B------:R-:W-:Y:S01]  /*108c0*/  HFMA2.MMA R66, -RZ, RZ, 0, 0 ;  /* 0x00000000ff427435 */ /* 0x000fe200000001ff */
[----:B------:R-:W-:Y:S02]  /*108d0*/  MOV R64, R63 ;  /* 0x0000003f00407202 */ /* 0x000fe40000000f00 */
[----:B------:R-:W-:Y:S02]  /*108e0*/  MOV R247, 0xffffffff ;  /* 0xffffffff00f77802 */ /* 0x000fe40000000f00 */
[----:B------:R-:W-:Y:S02]  /*108f0*/  MOV R65, 0x10910 ;  /* 0x0001091000417802 */ /* 0x000fe40000000f00 */
[----:B0-----:R-:W-:Y:S05]  /*10900*/  CALL.REL.NOINC `($__internal_127_$__cuda_sm70_shflsync_idx_p) ;  /* 0x00000ea000007944 */ /* 0x001fea0003c00000 */
[----:B01----:R-:W-:Y:S05]  /*10910*/  BRA `(.L_x_5370) ;  /* 0xffff727000007947 */ /* 0x003fea000383ffff */
.L_x_5269:
[----:B------:R-:W-:Y:S01]  /*10920*/  HFMA2.MMA R66, -RZ, RZ, 0, 5.9604644775390625e-08 ;  /* 0x00000001ff427435 */ /* 0x000fe200000001ff */
[----:B------:R-:W-:Y:S02]  /*10930*/  MOV R241, R123 ;  /* 0x0000007b00f17202 */ /* 0x000fe40000000f00 */
[----:B------:R-:W-:-:S02]  /*10940*/  MOV R242, 0x1f ;  /* 0x0000001f00f27802 */ /* 0x000fc40000000f00 */
[----:B------:R-:W-:Y:S02]  /*10950*/  MOV R65, 0xffffffff ;  /* 0xffffffff00417802 */ /* 0x000fe40000000f00 */
[----:B------:R-:W-:Y:S02]  /*10960*/  MOV R64, 0x10980 ;  /* 0x0001098000407802 */ /* 0x000fe40000000f00 */
[----:B------:R-:W-:Y:S05]  /*10970*/  CALL.REL.NOINC `($__internal_126_$__cuda_sm70_shflsync_down) ;  /* 0x00000df000007944 */ /* 0x000fea0003c00000 */
[----:B-1----:R-:W-:Y:S01]  /*10980*/  MOV R67, R66 ;  /* 0x0000004200437202 */ /* 0x002fe20000000f00 */
[----:B------:R-:W-:Y:S05]  /*10990*/  BRA `(.L_x_5371) ;  /* 0xffff854000007947 */ /* 0x000fea000383ffff */
.L_x_5270:
[----:B------:R-:W-:Y:S01]  /*109a0*/  HFMA2.MMA R66, -RZ, RZ, 0, 5.9604644775390625e-08 ;  /* 0x00000001ff427435 */ /* 0x000fe200000001ff */
[----:B------:R-:W-:Y:S02]  /*109b0*/  MOV R241, R69 ;  /* 0x0000004500f17202 */ /* 0x000fe40000000f00 */
[----:B------:R-:W-:Y:S02]  /*109c0*/  MOV R242, 0x1f ;  /* 0x0000001f00f27802 */ /* 0x000fe40000000f00 */
[----:B------:R-:W-:Y:S02]  /*109d0*/  MOV R65, 0xffffffff ;  /* 0xffffffff00417802 */ /* 0x000fe40000000f00 */
[----:B------:R-:W-:-:S02]  /*109e0*/  MOV R64, 0x10a00 ;  /* 0x00010a0000407802 */ /* 0x000fc40000000f00 */
[----:B01----:R-:W-:Y:S05]  /*109f0*/  CALL.REL.NOINC `($__internal_126_$__cuda_sm70_shflsync_down) ;  /* 0x00000d7000007944 */ /* 0x003fea0003c00000 */
[----:B-1----:R-:W-:Y:S01]  /*10a00*/  MOV R69, R66 ;  /* 0x0000004200457202 */ /* 0x002fe20000000f00 */
[----:B------:R-:W-:Y:S01]  /*10a10*/  HFMA2.MMA R66, -RZ, RZ, 0, 5.9604644775390625e-08 ;  /* 0x00000001ff427435 */ /* 0x000fe200000001ff */
[----:B------:R-:W-:-:S02]  /*10a20*/  MOV R241, R68 ;  /* 0x0000004400f17202 */ /* 0x000fc40000000f00 */
[----:B------:R-:W-:Y:S02]  /*10a30*/  MOV R242, 0x1f ;  /* 0x0000001f00f27802 */ /* 0x000fe40000000f00 */
[----:B------:R-:W-:Y:S02]  /*10a40*/  MOV R65, 0xffffffff ;  /* 0xffffffff00417802 */ /* 0x000fe40000000f00 */
[----:B------:R-:W-:Y:S02]  /*10a50*/  MOV R64, 0x10a70 ;  /* 0x00010a7000407802 */ /* 0x000fe40000000f00 */
[----:B------:R-:W-:Y:S05]  /*10a60*/  CALL.REL.NOINC `($__internal_126_$__cuda_sm70_shflsync_down) ;  /* 0x00000d0000007944 */ /* 0x000fea0003c00000 */
[----:B-1----:R-:W-:Y:S01]  /*10a70*/  MOV R123, R66 ;  /* 0x00000042007b7202 */ /* 0x002fe20000000f00 */
[----:B------:R-:W-:Y:S01]  /*10a80*/  HFMA2.MMA R66, -RZ, RZ, 0, 5.9604644775390625e-08 ;  /* 0x00000001ff427435 */ /* 0x000fe200000001ff */
[----:B------:R-:W-:Y:S02]  /*10a90*/  MOV R241, R70 ;  /* 0x0000004600f17202 */ /* 0x000fe40000000f00 */
[----:B------:R-:W-:Y:S02]  /*10aa0*/  MOV R242, 0x1f ;  /* 0x0000001f00f27802 */ /* 0x000fe40000000f00 */
[----:B------:R-:W-:-:S02]  /*10ab0*/  MOV R65, 0xffffffff ;  /* 0xffffffff00417802 */ /* 0x000fc40000000f00 */
[----:B------:R-:W-:Y:S02]  /*10ac0*/  MOV R64, 0x10ae0 ;  /* 0x00010ae000407802 */ /* 0x000fe40000000f00 */
[----:B------:R-:W-:Y:S05]  /*10ad0*/  CALL.REL.NOINC `($__internal_126_$__cuda_sm70_shflsync_down) ;  /* 0x00000c9000007944 */ /* 0x000fea0003c00000 */
[----:B-1----:R-:W-:Y:S05]  /*10ae0*/  BRA `(.L_x_5372) ;  /* 0xffff843000007947 */ /* 0x002fea000383ffff */
.L_x_5273:
[----:B----4-:R-:W-:Y:S01]  /*10af0*/  HFMA2.MMA R66, -RZ, RZ, 0, 1.1920928955078125e-07 ;  /* 0x00000002ff427435 */ /* 0x010fe200000001ff */
[----:B------:R-:W-:Y:S02]  /*10b00*/  MOV R241, R71 ;  /* 0x0000004700f17202 */ /* 0x000fe40000000f00 */
[----:B------:R-:W-:Y:S02]  /*10b10*/  MOV R242, 0x1f ;  /* 0x0000001f00f27802 */ /* 0x000fe40000000f00 */
[----:B------:R-:W-:Y:S02]  /*10b20*/  MOV R65, 0xffffffff ;  /* 0xffffffff00417802 */ /* 0x000fe40000000f00 */
[----:B------:R-:W-:Y:S02]  /*10b30*/  MOV R64, 0x10b50 ;  /* 0x00010b5000407802 */ /* 0x000fe40000000f00 */
[----:B0123--:R-:W-:Y:S05]  /*10b40*/  CALL.REL.NOINC `($__internal_126_$__cuda_sm70_shflsync_down) ;  /* 0x00000c2000007944 */ /* 0x00ffea0003c00000 */
[----:B-1----:R-:W-:Y:S01]  /*10b50*/  MOV R67, R66 ;  /* 0x0000004200437202 */ /* 0x002fe20000000f00 */
[----:B------:R-:W-:Y:S01]  /*10b60*/  HFMA2.MMA R66, -RZ, RZ, 0, 1.1920928955078125e-07 ;  /* 0x00000002ff427435 */ /* 0x000fe200000001ff */
[----:B------:R-:W-:Y:S02]  /*10b70*/  MOV R241, R231 ;  /* 0x000000e700f17202 */ /* 0x000fe40000000f00 */
[----:B------:R-:W-:-:S02]  /*10b80*/  MOV R242, 0x1f ;  /* 0x0000001f00f27802 */ /* 0x000fc40000000f00 */
[----:B------:R-:W-:Y:S02]  /*10b90*/  MOV R65, 0xffffffff ;  /* 0xffffffff00417802 */ /* 0x000fe40000000f00 */
[----:B------:R-:W-:Y:S02]  /*10ba0*/  MOV R64, 0x10bc0 ;  /* 0x00010bc000407802 */ /* 0x000fe40000000f00 */
[----:B------:R-:W-:Y:S05]  /*10bb0*/  CALL.REL.NOINC `($__internal_126_$__cuda_sm70_shflsync_down) ;  /* 0x00000bb000007944 */ /* 0x000fea0003c00000 */
[----:B-1----:R-:W-:Y:S01]  /*10bc0*/  MOV R69, R66 ;  /* 0x0000004200457202 */ /* 0x002fe20000000f00 */
[----:B------:R-:W-:Y:S01]  /*10bd0*/  HFMA2.MMA R66, -RZ, RZ, 0, 1.1920928955078125e-07 ;  /* 0x00000002ff427435 */ /* 0x000fe200000001ff */
[----:B------:R-:W-:Y:S02]  /*10be0*/  MOV R241, R68 ;  /* 0x0000004400f17202 */ /* 0x000fe40000000f00 */
[----:B------:R-:W-:Y:S02]  /*10bf0*/  MOV R242, 0x1f ;  /* 0x0000001f00f27802 */ /* 0x000fe40000000f00 */
[----:B------:R-:W-:Y:S02]  /*10c00*/  MOV R65, 0xffffffff ;  /* 0xffffffff00417802 */ /* 0x000fe40000000f00 */
[----:B------:R-:W-:-:S02]  /*10c10*/  MOV R64, 0x10c30 ;  /* 0x00010c3000407802 */ /* 0x000fc40000000f00 */
[----:B------:R-:W-:Y:S05]  /*10c20*/  CALL.REL.NOINC `($__internal_126_$__cuda_sm70_shflsync_down) ;  /* 0x00000b4000007944 */ /* 0x000fea0003c00000 */
[----:B-1----:R-:W-:Y:S01]  /*10c30*/  MOV R70, R66 ;  /* 0x0000004200467202 */ /* 0x002fe20000000f00 */
[----:B------:R-:W-:Y:S01]  /*10c40*/  HFMA2.MMA R66, -RZ, RZ, 0, 1.1920928955078125e-07 ;  /* 0x00000002ff427435 */ /* 0x000fe200000001ff */
[----:B------:R-:W-:-:S02]  /*10c50*/  MOV R241, R122 ;  /* 0x0000007a00f17202 */ /* 0x000fc40000000f00 */
[----:B------:R-:W-:Y:S02]  /*10c60*/  MOV R242, 0x1f ;  /* 0x0000001f00f27802 */ /* 0x000fe40000000f00 */
[----:B------:R-:W-:Y:S02]  /*10c70*/  MOV R65, 0xffffffff ;  /* 0xffffffff00417802 */ /* 0x000fe40000000f00 */
[----:B------:R-:W-:Y:S02]  /*10c80*/  MOV R64, 0x10ca0 ;  /* 0x00010ca000407802 */ /* 0x000fe40000000f00 */
[----:B------:R-:W-:Y:S05]  /*10c90*/  CALL.REL.NOINC `($__internal_126_$__cuda_sm70_shflsync_down) ;  /* 0x00000ad000007944 */ /* 0x000fea0003c00000 */
[----:B-1----:R-:W-:Y:S05]  /*10ca0*/  BRA `(.L_x_5373) ;  /* 0xffff83b000007947 */ /* 0x002fea000383ffff */
.L_x_5276:
[----:B----4-:R-:W-:Y:S01]  /*10cb0*/  HFMA2.MMA R66, -RZ, RZ, 0, 2.384185791015625e-07 ;  /* 0x00000004ff427435 */ /* 0x010fe200000001ff */
[----:B------:R-:W-:Y:S02]  /*10cc0*/  MOV R241, R71 ;  /* 0x0000004700f17202 */ /* 0x000fe40000000f00 */
[----:B------:R-:W-:Y:S02]  /*10cd0*/  MOV R242, 0x1f ;  /* 0x0000001f00f27802 */ /* 0x000fe40000000f00 */
[----:B------:R-:W-:Y:S02]  /*10ce0*/  MOV R65, 0xffffffff ;  /* 0xffffffff00417802 */ /* 0x000fe40000000f00 */
[----:B------:R-:W-:-:S02]  /*10cf0*/  MOV R64, 0x10d10 ;  /* 0x00010d1000407802 */ /* 0x000fc40000000f00 */
[----:B0123--:R-:W-:Y:S05]  /*10d00*/  CALL.REL.NOINC `($__internal_126_$__cuda_sm70_shflsync_down) ;  /* 0x00000a6000007944 */ /* 0x00ffea0003c00000 */
[----:B-1----:R-:W-:Y:S01]  /*10d10*/  MOV R67, R66 ;  /* 0x0000004200437202 */ /* 0x002fe20000000f00 */
[----:B------:R-:W-:Y:S05]  /*10d20*/  BRA `(.L_x_5374) ;  /* 0xffff844000007947 */ /* 0x000fea000383ffff */
.L_x_5277:
[----:B----4-:R-:W-:Y:S01]  /*10d30*/  HFMA2.MMA R66, -RZ, RZ, 0, 2.384185791015625e-07 ;  /* 0x00000004ff427435 */ /* 0x010fe200000001ff */
[----:B------:R-:W-:-:S02]  /*10d40*/  MOV R241, R231 ;  /* 0x000000e700f17202 */ /* 0x000fc40000000f00 */
[----:B------:R-:W-:Y:S02]  /*10d50*/  MOV R242, 0x1f ;  /* 0x0000001f00f27802 */ /* 0x000fe40000000f00 */
[----:B------:R-:W-:Y:S02]  /*10d60*/  MOV R65, 0xffffffff ;  /* 0xffffffff00417802 */ /* 0x000fe40000000f00 */
[----:B------:R-:W-:Y:S02]  /*10d70*/  MOV R64, 0x10d90 ;  /* 0x00010d9000407802 */ /* 0x000fe40000000f00 */
[----:B0123--:R-:W-:Y:S05]  /*10d80*/  CALL.REL.NOINC `($__internal_126_$__cuda_sm70_shflsync_down) ;  /* 0x000009e000007944 */ /* 0x00ffea0003c00000 */
[----:B-1----:R-:W-:Y:S01]  /*10d90*/  MOV R69, R66 ;  /* 0x0000004200457202 */ /* 0x002fe20000000f00 */
[----:B------:R-:W-:Y:S01]  /*10da0*/  HFMA2.MMA R66, -RZ, RZ, 0, 2.384185791015625e-07 ;  /* 0x00000004ff427435 */ /* 0x000fe200000001ff */
[----:B------:R-:W-:Y:S02]  /*10db0*/  MOV R241, R68 ;  /* 0x0000004400f17202 */ /* 0x000fe40000000f00 */
[----:B------:R-:W-:Y:S02]  /*10dc0*/  MOV R242, 0x1f ;  /* 0x0000001f00f27802 */ /* 0x000fe40000000f00 */
[----:B------:R-:W-:-:S02]  /*10dd0*/  MOV R65, 0xffffffff ;  /* 0xffffffff00417802 */ /* 0x000fc40000000f00 */
[----:B------:R-:W-:Y:S02]  /*10de0*/  MOV R64, 0x10e00 ;  /* 0x00010e0000407802 */ /* 0x000fe40000000f00 */
[----:B------:R-:W-:Y:S05]  /*10df0*/  CALL.REL.NOINC `($__internal_126_$__cuda_sm70_shflsync_down) ;  /* 0x0000097000007944 */ /* 0x000fea0003c00000 */
[----:B-1----:R-:W-:Y:S01]  /*10e00*/  MOV R70, R66 ;  /* 0x0000004200467202 */ /* 0x002fe20000000f00 */
[----:B------:R-:W-:Y:S01]  /*10e10*/  HFMA2.MMA R66, -RZ, RZ, 0, 2.384185791015625e-07 ;  /* 0x00000004ff427435 */ /* 0x000fe200000001ff */
[----:B------:R-:W-:Y:S02]  /*10e20*/  MOV R241, R122 ;  /* 0x0000007a00f17202 */ /* 0x000fe40000000f00 */
[----:B------:R-:W-:Y:S02]  /*10e30*/  MOV R242, 0x1f ;  /* 0x0000001f00f27802 */ /* 0x000fe40000000f00 */
[----:B------:R-:W-:Y:S02]  /*10e40*/  MOV R65, 0xffffffff ;  /* 0xffffffff00417802 */ /* 0x000fe40000000f00 */
[----:B------:R-:W-:Y:S02]  /*10e50*/  MOV R64, 0x10e70 ;  /* 0x00010e7000407802 */ /* 0x000fe40000000f00 */
[----:B------:R-:W-:Y:S05]  /*10e60*/  CALL.REL.NOINC `($__internal_126_$__cuda_sm70_shflsync_down) ;  /* 0x0000090000007944 */ /* 0x000fea0003c00000 */
[----:B-1----:R-:W-:Y:S05]  /*10e70*/  BRA `(.L_x_5375) ;  /* 0xffff833000007947 */ /* 0x002fea000383ffff */
.L_x_5280:
[----:B----4-:R-:W-:Y:S01]  /*10e80*/  HFMA2.MMA R66, -RZ, RZ, 0, 4.76837158203125e-07 ;  /* 0x00000008ff427435 */ /* 0x010fe200000001ff */
[----:B------:R-:W-:Y:S02]  /*10e90*/  MOV R241, R71 ;  /* 0x0000004700f17202 */ /* 0x000fe40000000f00 */
[----:B------:R-:W-:-:S02]  /*10ea0*/  MOV R242, 0x1f ;  /* 0x0000001f00f27802 */ /* 0x000fc40000000f00 */
[----:B------:R-:W-:Y:S02]  /*10eb0*/  MOV R65, 0xffffffff ;  /* 0xffffffff00417802 */ /* 0x000fe40000000f00 */
[----:B------:R-:W-:Y:S02]  /*10ec0*/  MOV R64, 0x10ee0 ;  /* 0x00010ee000407802 */ /* 0x000fe40000000f00 */
[----:B0123--:R-:W-:Y:S05]  /*10ed0*/  CALL.REL.NOINC `($__internal_126_$__cuda_sm70_shflsync_down) ;  /* 0x0000089000007944 */ /* 0x00ffea0003c00000 */
[----:B-1----:R-:W-:Y:S01]  /*10ee0*/  MOV R67, R66 ;  /* 0x0000004200437202 */ /* 0x002fe20000000f00 */
[----:B------:R-:W-:Y:S01]  /*10ef0*/  HFMA2.MMA R66, -RZ, RZ, 0, 4.76837158203125e-07 ;  /* 0x00000008ff427435 */ /* 0x000fe200000001ff */
[----:B------:R-:W-:Y:S02]  /*10f00*/  MOV R241, R231 ;  /* 0x000000e700f17202 */ /* 0x000fe40000000f00 */
[----:B------:R-:W-:Y:S02]  /*10f10*/  MOV R242, 0x1f ;  /* 0x0000001f00f27802 */ /* 0x000fe40000000f00 */
[----:B------:R-:W-:Y:S02]  /*10f20*/  MOV R65, 0xffffffff ;  /* 0xffffffff00417802 */ /* 0x000fe40000000f00 */
[----:B------:R-:W-:-:S02]  /*10f30*/  MOV R64, 0x10f50 ;  /* 0x00010f5000407802 */ /* 0x000fc40000000f00 */
[----:B------:R-:W-:Y:S05]  /*10f40*/  CALL.REL.NOINC `($__internal_126_$__cuda_sm70_shflsync_down) ;  /* 0x0000082000007944 */ /* 0x000fea0003c00000 */
[----:B-1----:R-:W-:Y:S01]  /*10f50*/  MOV R69, R66 ;  /* 0x0000004200457202 */ /* 0x002fe20000000f00 */
[----:B------:R-:W-:Y:S01]  /*10f60*/  HFMA2.MMA R66, -RZ, RZ, 0, 4.76837158203125e-07 ;  /* 0x00000008ff427435 */ /* 0x000fe200000001ff */
[----:B------:R-:W-:-:S02]  /*10f70*/  MOV R241, R68 ;  /* 0x0000004400f17202 */ /* 0x000fc40000000f00 */
[----:B------:R-:W-:Y:S02]  /*10f80*/  MOV R242, 0x1f ;  /* 0x0000001f00f27802 */ /* 0x000fe40000000f00 */
[----:B------:R-:W-:Y:S02]  /*10f90*/  MOV R65, 0xffffffff ;  /* 0xffffffff00417802 */ /* 0x000fe40000000f00 */
[----:B------:R-:W-:Y:S02]  /*10fa0*/  MOV R64, 0x10fc0 ;  /* 0x00010fc000407802 */ /* 0x000fe40000000f00 */
[----:B------:R-:W-:Y:S05]  /*10fb0*/  CALL.REL.NOINC `($__internal_126_$__cuda_sm70_shflsync_down) ;  /* 0x000007b000007944 */ /* 0x000fea0003c00000 */
[----:B-1----:R-:W-:Y:S01]  /*10fc0*/  MOV R70, R66 ;  /* 0x0000004200467202 */ /* 0x002fe20000000f00 */
[----:B------:R-:W-:Y:S01]  /*10fd0*/  HFMA2.MMA R66, -RZ, RZ, 0, 4.76837158203125e-07 ;  /* 0x00000008ff427435 */ /* 0x000fe200000001ff */
[----:B------:R-:W-:Y:S02]  /*10fe0*/  MOV R241, R122 ;  /* 0x0000007a00f17202 */ /* 0x000fe40000000f00 */
[----:B------:R-:W-:Y:S02]  /*10ff0*/  MOV R242, 0x1f ;  /* 0x0000001f00f27802 */ /* 0x000fe40000000f00 */
[----:B------:R-:W-:-:S02]  /*11000*/  MOV R65, 0xffffffff ;  /* 0xffffffff00417802 */ /* 0x000fc40000000f00 */
[----:B------:R-:W-:Y:S02]  /*11010*/  MOV R64, 0x11030 ;  /* 0x0001103000407802 */ /* 0x000fe40000000f00 */
[----:B------:R-:W-:Y:S05]  /*11020*/  CALL.REL.NOINC `($__internal_126_$__cuda_sm70_shflsync_down) ;  /* 0x0000074000007944 */ /* 0x000fea0003c00000 */
[----:B-1----:R-:W-:Y:S05]  /*11030*/  BRA `(.L_x_5376) ;  /* 0xffff82b000007947 */ /* 0x002fea000383ffff */
.L_x_5283:
[----:B----4-:R-:W-:Y:S01]  /*11040*/  HFMA2.MMA R66, -RZ, RZ, 0, 9.5367431640625e-07 ;  /* 0x00000010ff427435 */ /* 0x010fe200000001ff */
[----:B------:R-:W-:Y:S02]  /*11050*/  MOV R241, R71 ;  /* 0x0000004700f17202 */ /* 0x000fe40000000f00 */
[----:B------:R-:W-:Y:S02]  /*11060*/  MOV R242, 0x1f ;  /* 0x0000001f00f27802 */ /* 0x000fe40000000f00 */
[----:B------:R-:W-:Y:S02]  /*11070*/  MOV R65, 0xffffffff ;  /* 0xffffffff00417802 */ /* 0x000fe40000000f00 */
[----:B------:R-:W-:Y:S02]  /*11080*/  MOV R64, 0x110a0 ;  /* 0x000110a000407802 */ /* 0x000fe40000000f00 */
[----:B0123--:R-:W-:Y:S05]  /*11090*/  CALL.REL.NOINC `($__internal_126_$__cuda_sm70_shflsync_down) ;  /* 0x000006d000007944 */ /* 0x00ffea0003c00000 */
[----:B-1----:R-:W-:Y:S01]  /*110a0*/  MOV R67, R66 ;  /* 0x0000004200437202 */ /* 0x002fe20000000f00 */
[----:B------:R-:W-:Y:S05]  /*110b0*/  BRA `(.L_x_5377) ;  /* 0xffff834000007947 */ /* 0x000fea000383ffff */
.L_x_5284:
[----:B----4-:R-:W-:Y:S01]  /*110c0*/  HFMA2.MMA R66, -RZ, RZ, 0, 9.5367431640625e-07 ;  /* 0x00000010ff427435 */ /* 0x010fe200000001ff */
[----:B------:R-:W-:Y:S02]  /*110d0*/  MOV R241, R231 ;  /* 0x000000e700f17202 */ /* 0x000fe40000000f00 */
[----:B------:R-:W-:-:S02]  /*110e0*/  MOV R242, 0x1f ;  /* 0x0000001f00f27802 */ /* 0x000fc40000000f00 */
[----:B------:R-:W-:Y:S02]  /*110f0*/  MOV R65, 0xffffffff ;  /* 0xffffffff00417802 */ /* 0x000fe40000000f00 */
[----:B------:R-:W-:Y:S02]  /*11100*/  MOV R64, 0x11120 ;  /* 0x0001112000407802 */ /* 0x000fe40000000f00 */
[----:B0123--:R-:W-:Y:S05]  /*11110*/  CALL.REL.NOINC `($__internal_126_$__cuda_sm70_shflsync_down) ;  /* 0x0000065000007944 */ /* 0x00ffea0003c00000 */
[----:B-1----:R-:W-:Y:S01]  /*11120*/  MOV R69, R66 ;  /* 0x0000004200457202 */ /* 0x002fe20000000f00 */
[----:B------:R-:W-:Y:S01]  /*11130*/  HFMA2.MMA R66, -RZ, RZ, 0, 9.5367431640625e-07 ;  /* 0x00000010ff427435 */ /* 0x000fe200000001ff */
[----:B------:R-:W-:Y:S02]  /*11140*/  MOV R241, R68 ;  /* 0x0000004400f17202 */ /* 0x000fe40000000f00 */
[----:B------:R-:W-:Y:S02]  /*11150*/  MOV R242, 0x1f ;  /* 0x0000001f00f27802 */ /* 0x000fe40000000f00 */
[----:B------:R-:W-:Y:S02]  /*11160*/  MOV R65, 0xffffffff ;  /* 0xffffffff00417802 */ /* 0x000fe40000000f00 */
[----:B------:R-:W-:-:S02]  /*11170*/  MOV R64, 0x11190 ;  /* 0x0001119000407802 */ /* 0x000fc40000000f00 */
[----:B------:R-:W-:Y:S05]  /*11180*/  CALL.REL.NOINC `($__internal_126_$__cuda_sm70_shflsync_down) ;  /* 0x000005e000007944 */ /* 0x000fea0003c00000 */
[----:B-1----:R-:W-:Y:S01]  /*11190*/  MOV R70, R66 ;  /* 0x0000004200467202 */ /* 0x002fe20000000f00 */
[----:B------:R-:W-:Y:S01]  /*111a0*/  HFMA2.MMA R66, -RZ, RZ, 0, 9.5367431640625e-07 ;  /* 0x00000010ff427435 */ /* 0x000fe200000001ff */
[----:B------:R-:W-:-:S02]  /*111b0*/  MOV R241, R122 ;  /* 0x0000007a00f17202 */ /* 0x000fc40000000f00 */
[----:B------:R-:W-:Y:S02]  /*111c0*/  MOV R242, 0x1f ;  /* 0x0000001f00f27802 */ /* 0x000fe40000000f00 */
[----:B------:R-:W-:Y:S02]  /*111d0*/  MOV R65, 0xffffffff ;  /* 0xffffffff00417802 */ /* 0x000fe40000000f00 */
[----:B------:R-:W-:Y:S02]  /*111e0*/  MOV R64, 0x11200 ;  /* 0x0001120000407802 */ /* 0x000fe40000000f00 */
[----:B------:R-:W-:Y:S05]  /*111f0*/  CALL.REL.NOINC `($__internal_126_$__cuda_sm70_shflsync_down) ;  /* 0x0000057000007944 */ /* 0x000fea0003c00000 */
[----:B-1----:R-:W-:Y:S05]  /*11200*/  BRA `(.L_x_5378) ;  /* 0xffff823000007947 */ /* 0x002fea000383ffff */
.L_x_5287:
[----:B----4-:R-:W-:Y:S01]  /*11210*/  HFMA2.MMA R66, -RZ, RZ, 0, 0 ;  /* 0x00000000ff427435 */ /* 0x010fe200000001ff */
[----:B------:R-:W-:Y:S02]  /*11220*/  MOV R64, R71 ;  /* 0x0000004700407202 */ /* 0x000fe40000000f00 */
[----:B------:R-:W-:Y:S02]  /*11230*/  MOV R247, 0xffffffff ;  /* 0xffffffff00f77802 */ /* 0x000fe40000000f00 */
[----:B------:R-:W-:Y:S02]  /*11240*/  MOV R65, 0x11260 ;  /* 0x0001126000417802 */ /* 0x000fe40000000f00 */
[----:B0123--:R-:W-:Y:S05]  /*11250*/  CALL.REL.NOINC `($__internal_127_$__cuda_sm70_shflsync_idx_p) ;  /* 0x0000055000007944 */ /* 0x00ffea0003c00000 */
        /* <DEDUP_REMOVED lines=12> */
[----:B-1----:R-:W-:Y:S01]  /*11320*/  MOV R67, R66 ;  /* 0x0000004200437202 */ /* 0x002fe20000000f00 */
[----:B------:R-:W-:Y:S01]  /*11330*/  HFMA2.MMA R66, -RZ, RZ, 0, 0 ;  /* 0x00000000ff427435 */ /* 0x000fe200000001ff */
[----:B------:R-:W-:-:S02]  /*11340*/  MOV R64, R122 ;  /* 0x0000007a00407202 */ /* 0x000fc40000000f00 */
[----:B------:R-:W-:Y:S02]  /*11350*/  MOV R247, 0xffffffff ;  /* 0xffffffff00f77802 */ /* 0x000fe40000000f00 */
[----:B------:R-:W-:Y:S02]  /*11360*/  MOV R65, 0x11380 ;  /* 0x0001138000417802 */ /* 0x000fe40000000f00 */
[----:B0-----:R-:W-:Y:S05]  /*11370*/  CALL.REL.NOINC `($__internal_127_$__cuda_sm70_shflsync_idx_p) ;  /* 0x0000043000007944 */ /* 0x001fea0003c00000 */
        /* <DEDUP_REMOVED lines=8> */
[----:B0-----:R-:W-:Y:S05]  /*11400*/  CALL.REL.NOINC `($__internal_126_$__cuda_sm70_shflsync_down) ;  /* 0x0000036000007944 */ /* 0x001fea0003c00000 */
[----:B-1----:R-:W-:Y:S01]  /*11410*/  MOV R71, R66 ;  /* 0x0000004200477202 */ /* 0x002fe20000000f00 */
[----:B------:R-:W-:Y:S01]  /*11420*/  HFMA2.MMA R66, -RZ, RZ, 0, 5.9604644775390625e-08 ;  /* 0x00000001ff427435 */ /* 0x000fe200000001ff */
[----:B------:R-:W-:Y:S02]  /*11430*/  MOV R241, R231 ;  /* 0x000000e700f17202 */ /* 0x000fe40000000f00 */
[----:B------:R-:W-:Y:S02]  /*11440*/  MOV R242, 0x1f ;  /* 0x0000001f00f27802 */ /* 0x000fe40000000f00 */
[----:B------:R-:W-:Y:S02]  /*11450*/  MOV R65, 0xffffffff ;  /* 0xffffffff00417802 */ /* 0x000fe40000000f00 */
[----:B------:R-:W-:-:S02]  /*11460*/  MOV R64, 0x11480 ;  /* 0x0001148000407802 */ /* 0x000fc40000000f00 */
[----:B------:R-:W-:Y:S05]  /*11470*/  CALL.REL.NOINC `($__internal_126_$__cuda_sm70_shflsync_down) ;  /* 0x000002f000007944 */ /* 0x000fea0003c00000 */
        /* <DEDUP_REMOVED lines=26> */
[----:B------:R-:W-:Y:S05]  /*11620*/  CALL.REL.NOINC `($__internal_127_$__cuda_sm70_shflsync_idx_p) ;  /* 0x0000018000007944 */ /* 0x000fea0003c00000 */
        /* <DEDUP_REMOVED lines=8> */
[----:B------:R-:W-:Y:S02]  /*116b0*/  MOV R64, R62 ;  /* 0x0000003e00407202 */ /* 0x000fe40000000f00 */
[----:B------:R-:W-:-:S02]  /*116c0*/  MOV R247, 0xffffffff ;  /* 0xffffffff00f77802 */ /* 0x000fc40000000f00 */
        /* <DEDUP_REMOVED lines=9> */
[----:B0-----:R-:W-:Y:S05]  /*11760*/  BRA `(.L_x_5379) ;  /* 0xffff7ef000007947 */ /* 0x001fea000383ffff */
        .weak           $__internal_126_$__cuda_sm70_shflsync_down
        .type           $__internal_126_$__cuda_sm70_shflsync_down,@function
        .size           $__internal_126_$__cuda_sm70_shflsync_down,($__internal_127_$__cuda_sm70_shflsync_idx_p - $__internal_126_$__cuda_sm70_shflsync_down)
$__internal_126_$__cuda_sm70_shflsync_down:
[----:B------:R-:W-:Y:S04]  /*11770*/  WARPSYNC R65 ;  /* 0x0000004100007348 */ /* 0x000fe80003800000 */
[----:B------:R0:W1:Y:S02]  /*11780*/  SHFL.DOWN PT, R66, R241, R66, R242 ;  /* 0x08000042f1427389 */ /* 0x00006400000e00f2 */
[----:B0-----:R-:W-:-:S06]  /*11790*/  HFMA2.MMA R65, -RZ, RZ, 0, 0 ;  /* 0x00000000ff417435 */ /* 0x001fcc00000001ff */
[----:B------:R-:W-:Y:S05]  /*117a0*/  RET.REL.NODEC R64 `(_Z25selective_scan_bwd_kernelI32Selective_Scan_bwd_kernel_traitsILi64ELi16ELb0ELb1ELb0ELb1ELb0EfN3c107complexIfEEEEv12SSMParamsBwd) ;  /* 0xfffee85040007950 */ /* 0x000fea0003c3ffff */
        .weak           $__internal_127_$__cuda_sm70_shflsync_idx_p
        .type           $__internal_127_$__cuda_sm70_shflsync_idx_p,@function
        .size           $__internal_127_$__cuda_sm70_shflsync_idx_p,($__internal_128_$__cuda_sm70_shflsync_up - $__internal_127_$__cuda_sm70_shflsync_idx_p)
$__internal_127_$__cuda_sm70_shflsync_idx_p:
[----:B------:R-:W-:Y:S01]  /*117b0*/  MOV R83, 0x1f ;  /* 0x0000001f00537802 */ /* 0x000fe20000000f00 */
[----:B------:R-:W-:Y:S04]  /*117c0*/  WARPSYNC R247 ;  /* 0x000000f700007348 */ /* 0x000fe80003800000 */
[----:B------:R0:W1:Y:S04]  /*117d0*/  SHFL.IDX PT, R66, R64, R66, R83 ;  /* 0x0000004240427389 */ /* 0x00006800000e0053 */
[----:B0-----:R-:W0:Y:S01]  /*117e0*/  S2R R83, SR_LANEID ;  /* 0x0000000000537919 */ /* 0x001e220000000000 */
[----:B------:R-:W-:Y:S01]  /*117f0*/  MOV R64, R65 ;  /* 0x0000004100407202 */ /* 0x000fe20000000f00 */
[----:B------:R-:W-:-:S06]  /*11800*/  HFMA2.MMA R65, -RZ, RZ, 0, 0 ;  /* 0x00000000ff417435 */ /* 0x000fcc00000001ff */
[----:B------:R-:W-:Y:S05]  /*11810*/  RET.REL.NODEC R64 `(_Z25selective_scan_bwd_kernelI32Selective_Scan_bwd_kernel_traitsILi64ELi16ELb0ELb1ELb0ELb1ELb0EfN3c107complexIfEEEEv12SSMParamsBwd) ;  /* 0xfffee7e040007950 */ /* 0x000fea0003c3ffff */
        .weak           $__internal_128_$__cuda_sm70_shflsync_up
        .type           $__internal_128_$__cuda_sm70_shflsync_up,@function
        .size           $__internal_128_$__cuda_sm70_shflsync_up,(.L_x_14563 - $__internal_128_$__cuda_sm70_shflsync_up)
$__internal_128_$__cuda_sm70_shflsync_up:
[----:B------:R-:W-:Y:S04]  /*11820*/  WARPSYNC R244 ;  /* 0x000000f400007348 */ /* 0x000fe80003800000 */
[----:B------:R0:W1:Y:S02]  /*11830*/  SHFL.UP PT, R66, R65, R66, R245 ;  /* 0x0400004241427389 */ /* 0x00006400000e00f5 */
[----:B0-----:R-:W-:-:S04]  /*11840*/  MOV R65, 0x0 ;  /* 0x0000000000417802 */ /* 0x001fc80000000f00 */
[----:B------:R-:W-:Y:S05]  /*11850*/  RET.REL.NODEC R64 `(_Z25selective_scan_bwd_kernelI32Selective_Scan_bwd_kernel_traitsILi64ELi16ELb0ELb1ELb0ELb1ELb0EfN3c107complexIfEEEEv12SSMParamsBwd) ;  /* 0xfffee7a040007950 */ /* 0x000fea0003c3ffff */
.L_x_5380:
        /* <DEDUP_REMOVED lines=10> */
.L_x_14563:


//--------------------- .text._Z25selective_scan_bwd_kernelI32Selective_Scan_bwd_kernel_traitsILi64ELi16ELb0ELb1ELb0ELb1ELb1EfN3c107complexIfEEEEv12SSMParamsBwd --------------------------
	.section	.text._Z25selective_scan_bwd_kernelI32Selective_Scan_bwd_kernel_traitsILi64ELi16ELb0ELb1ELb0ELb1ELb1EfN3c107complexIfEEEEv12SSMParamsBwd,"ax",@progbits
	.sectioninfo	@"SHI_REGISTERS=255"
	.align	128
        .global         _Z25selective_scan_bwd_kernelI32Selective_Scan_bwd_kernel_traitsILi64ELi16ELb0ELb1ELb0ELb1ELb1EfN3c107complexIfEEEEv12SSMParamsBwd
        .type           _Z25selective_scan_bwd_kernelI32Selective_Scan_bwd_kernel_traitsILi64ELi16ELb0ELb1ELb0ELb1ELb1EfN3c107complexIfEEEEv12SSMParamsBwd,@function
        .size           _Z25selective_scan_bwd_kernelI32Selective_Scan_bwd_kernel_traitsILi64ELi16ELb0ELb1ELb0ELb1ELb1EfN3c107complexIfEEEEv12SSMParamsBwd,(.L_x_14566 - _Z25selective_scan_bwd_kernelI32Selective_Scan_bwd_kernel_traitsILi64ELi16ELb0ELb1ELb0ELb1ELb1EfN3c107complexIfEEEEv12SSMParamsBwd)
        .other          _Z25selective_scan_bwd_kernelI32Selective_Scan_bwd_kernel_traitsILi64ELi16ELb0ELb1ELb0ELb1ELb1EfN3c107complexIfEEEEv12SSMParamsBwd,@"STO_CUDA_ENTRY STV_DEFAULT"
_Z25selective_scan_bwd_kernelI32Selective_Scan_bwd_kernel_traitsILi64ELi16ELb0ELb1ELb0ELb1ELb1EfN3c107complexIfEEEEv12SSMParamsBwd:
.text._Z25selective_scan_bwd_kernelI32Selective_Scan_bwd_kernel_traitsILi64ELi16ELb0ELb1ELb0ELb1ELb1EfN3c107complexIfEEEEv12SSMParamsBwd:
        /* <DEDUP_REMOVED lines=167> */
.L_x_5525:
        /* <DEDUP_REMOVED lines=226> */
[----:B------:R-:W-:Y:S04]  /*1890*/  LDS R4, [R82.X4+0x18] ;  /* 0x0000180052047984 */ /* 0x000fe80000004800 */
        /* <DEDUP_REMOVED lines=8> */
[----:B------:R-:W5:Y:S04]  /*1920*/  LDS R38, [R82.X4+0x3c] ;  /* 0x00003c0052267984 */ /* 0x000f680000004800 */
        /* <DEDUP_REMOVED lines=9> */
[----:B------:R-:W-:Y:S01]  /*19c0*/  MOV R37, RZ ;  /* 0x000000ff00257202 */ /* 0x000fe20000000f00 */
[----:B---3--:R-:W-:Y:S01]  /*19d0*/  HFMA2.MMA R10, -RZ, RZ, 0, 0 ;  /* 0x00000000ff0a7435 */ /* 0x008fe200000001ff */
[----:B----4-:R-:W-:Y:S01]  /*19e0*/  MOV R47, RZ ;  /* 0x000000ff002f7202 */ /* 0x010fe20000000f00 */
[----:B------:R-:W-:Y:S01]  /*19f0*/  HFMA2.MMA R12, -RZ, RZ, 0, 0 ;  /* 0x00000000ff0c7435 */ /* 0x000fe200000001ff */
[----:B------:R-:W3:Y:S04]  /*1a00*/  @!P3 LDG.E R65, [R2.64+0x600] ;  /* 0x000600200241b981 */ /* 0x000ee8000c1e1900 */
[----:B------:R-:W4:Y:S01]  /*1a10*/  @!P0 LDG.E R6, [R2.64+0x80] ;  /* 0x0000802002068981 */ /* 0x000f22000c1e1900 */
[----:B------:R-:W-:-:S03]  /*1a20*/  ISETP.GE.AND P0, PT, R7, R108, PT ;  /* 0x0000006c0700720c */ /* 0x000fc60003f06270 */
[----:B------:R-:W3:Y:S01]  /*1a30*/  @!P1 LDG.E R37, [R2.64+0x200] ;  /* 0x0002002002259981 */ /* 0x000ee2000c1e1900 */
[-C--:B------:R-:W-:Y:S01]  /*1a40*/  ISETP.GE.AND P1, PT, R13, R108.reuse, PT ;  /* 0x0000006c0d00720c */ /* 0x080fe20003f26270 */
[----:B------:R-:W-:Y:S02]  /*1a50*/  HFMA2.MMA R14, -RZ, RZ, 0, 0 ;  /* 0x00000000ff0e7435 */ /* 0x000fe400000001ff */
[----:B------:R-:W-:Y:S01]  /*1a60*/  HFMA2.MMA R16, -RZ, RZ, 0, 0 ;  /* 0x00000000ff107435 */ /* 0x000fe200000001ff */
[----:B------:R-:W3:Y:S05]  /*1a70*/  @!P5 LDG.E R67, [R2.64+0x700] ;  /* 0x000700200243d981 */ /* 0x000eea000c1e1900 */
[----:B------:R-:W3:Y:S01]  /*1a80*/  @!P0 LDG.E R8, [R2.64+0x180] ;  /* 0x0001802002088981 */ /* 0x000ee2000c1e1900 */
[----:B------:R-:W-:-:S03]  /*1a90*/  ISETP.GE.AND P0, PT, R11, R108, PT ;  /* 0x0000006c0b00720c */ /* 0x000fc60003f06270 */
[----:B------:R-:W3:Y:S01]  /*1aa0*/  @!P1 LDG.E R47, [R2.64+0x300] ;  /* 0x00030020022f9981 */ /* 0x000ee2000c1e1900 */
[-C--:B------:R-:W-:Y:S01]  /*1ab0*/  ISETP.GE.AND P1, PT, R17, R108.reuse, PT ;  /* 0x0000006c1100720c */ /* 0x080fe20003f26270 */
[----:B-----5:R-:W-:Y:S02]  /*1ac0*/  HFMA2.MMA R18, -RZ, RZ, 0, 0 ;  /* 0x00000000ff127435 */ /* 0x020fe400000001ff */
[----:B------:R-:W5:Y:S06]  /*1ad0*/  @!P2 LDG.E R16, [R2.64+0x580] ;  /* 0x000580200210a981 */ /* 0x000f6c000c1e1900 */
[----:B------:R-:W5:Y:S01]  /*1ae0*/  @!P0 LDG.E R10, [R2.64+0x280] ;  /* 0x00028020020a8981 */ /* 0x000f62000c1e1900 */
[----:B------:R-:W-:-:S03]  /*1af0*/  ISETP.GE.AND P0, PT, R15, R108, PT ;  /* 0x0000006c0f00720c */ /* 0x000fc60003f06270 */
[----:B------:R-:W5:Y:S01]  /*1b00*/  @!P1 LDG.E R61, [R2.64+0x400] ;  /* 0x00040020023d9981 */ /* 0x000f62000c1e1900 */
[----:B------:R-:W-:-:S03]  /*1b10*/  ISETP.NE.AND P1, PT, R20, RZ, PT ;  /* 0x000000ff1400720c */ /* 0x000fc60003f25270 */
[----:B------:R-:W5:Y:S06]  /*1b20*/  @!P4 LDG.E R18, [R2.64+0x680] ;  /* 0x000680200212c981 */ /* 0x000f6c000c1e1900 */
[----:B------:R-:W5:Y:S01]  /*1b30*/  @!P0 LDG.E R12, [R2.64+0x380] ;  /* 0x00038020020c8981 */ /* 0x000f62000c1e1900 */
[----:B------:R-:W-:Y:S02]  /*1b40*/  ISETP.NE.AND P0, PT, R22, RZ, PT ;  /* 0x000000ff1600720c */ /* 0x000fe40003f05270 */
[----:B------:R-:W-:Y:S01]  /*1b50*/  MOV R20, RZ ;  /* 0x000000ff00147202 */ /* 0x000fe20000000f00 */
[----:B------:R-:W5:Y:S05]  /*1b60*/  @!P1 LDG.E R63, [R2.64+0x500] ;  /* 0x00050020023f9981 */ /* 0x000f6a000c1e1900 */
[----:B------:R-:W5:Y:S05]  /*1b70*/  @!P6 LDG.E R20, [R2.64+0x780] ;  /* 0x000780200214e981 */ /* 0x000f6a000c1e1900 */
[----:B------:R-:W5:Y:S01]  /*1b80*/  @!P0 LDG.E R14, [R2.64+0x480] ;  /* 0x00048020020e8981 */ /* 0x000f62000c1e1900 */
[----:B------:R-:W-:-:S03]  /*1b90*/  FADD.FTZ R53, R53, UR5 ;  /* 0x0000000535357e21 */ /* 0x000fc60008010000 */
[----:B------:R-:W-:Y:S04]  /*1ba0*/  STL [R1+0x4], R128 ;  /* 0x0000048001007387 */ /* 0x000fe80000100800 */
[----:B------:R-:W-:Y:S01]  /*1bb0*/  STL [R1], R126 ;  /* 0x0000007e01007387 */ /* 0x000fe20000100800 */
        /* <DEDUP_REMOVED lines=13> */
[----:B--2---:R-:W-:Y:S04]  /*1c90*/  STS [R128.X4], R0 ;  /* 0x0000000080007388 */ /* 0x004fe80000004800 */
[----:B----4-:R-:W-:Y:S04]  /*1ca0*/  STS [R126.X4+0x80], R6 ;  /* 0x000080067e007388 */ /* 0x010fe80000004800 */
[----:B------:R-:W-:Y:S04]  /*1cb0*/  STS [R252.X4+0x100], R5 ;  /* 0x00010005fc007388 */ /* 0x000fe80000004800 */
[----:B---3--:R-:W-:Y:S04]  /*1cc0*/  STS [R251.X4+0x180], R8 ;  /* 0x00018008fb007388 */ /* 0x008fe80000004800 */
[----:B------:R-:W-:Y:S04]  /*1cd0*/  STS [R250.X4+0x200], R37 ;  /* 0x00020025fa007388 */ /* 0x000fe80000004800 */
[----:B-----5:R-:W-:Y:S04]  /*1ce0*/  STS [R249.X4+0x280], R10 ;  /* 0x0002800af9007388 */ /* 0x020fe80000004800 */
[----:B------:R0:W-:Y:S04]  /*1cf0*/  STS [R248.X4+0x300], R47 ;  /* 0x0003002ff8007388 */ /* 0x0001e80000004800 */
[----:B------:R1:W-:Y:S04]  /*1d00*/  STS [R239.X4+0x380], R12 ;  /* 0x0003800cef007388 */ /* 0x0003e80000004800 */
[----:B------:R1:W-:Y:S01]  /*1d10*/  STS [R238.X4+0x400], R61 ;  /* 0x0004003dee007388 */ /* 0x0003e20000004800 */
[----:B0-----:R-:W-:-:S03]  /*1d20*/  FADD.FTZ R47, R4, UR5 ;  /* 0x00000005042f7e21 */ /* 0x001fc60008010000 */
[----:B------:R1:W-:Y:S04]  /*1d30*/  STS [R237.X4+0x480], R14 ;  /* 0x0004800eed007388 */ /* 0x0003e80000004800 */
[----:B------:R1:W-:Y:S04]  /*1d40*/  STS [R236.X4+0x500], R63 ;  /* 0x0005003fec007388 */ /* 0x0003e80000004800 */
[----:B------:R1:W-:Y:S04]  /*1d50*/  STS [R235.X4+0x580], R16 ;  /* 0x00058010eb007388 */ /* 0x0003e80000004800 */
[----:B------:R1:W-:Y:S04]  /*1d60*/  STS [R234.X4+0x600], R65 ;  /* 0x00060041ea007388 */ /* 0x0003e80000004800 */
[----:B------:R1:W-:Y:S04]  /*1d70*/  STS [R233.X4+0x680], R18 ;  /* 0x00068012e9007388 */ /* 0x0003e80000004800 */
[----:B------:R1:W-:Y:S04]  /*1d80*/  STS [R232.X4+0x700], R67 ;  /* 0x00070043e8007388 */ /* 0x0003e80000004800 */
[----:B------:R1:W-:Y:S01]  /*1d90*/  STS [R231.X4+0x780], R20 ;  /* 0x00078014e7007388 */ /* 0x0003e20000004800 */
[----:B------:R-:W-:Y:S01]  /*1da0*/  FSETP.GTU.FTZ.AND P1, PT, R47, 20, PT ;  /* 0x41a000002f00780b */ /* 0x000fe20003f3c000 */
        /* <DEDUP_REMOVED lines=33> */
.L_x_5383:
[----:B------:R-:W-:Y:S05]  /*1fc0*/  BSYNC B0 ;  /* 0x0000000000007941 */ /* 0x000fea0003800000 */
.L_x_5382:
        /* <DEDUP_REMOVED lines=35> */
.L_x_5385:
[----:B------:R-:W-:Y:S05]  /*2200*/  BSYNC B0 ;  /* 0x0000000000007941 */ /* 0x000fea0003800000 */
.L_x_5384:
        /* <DEDUP_REMOVED lines=35> */
.L_x_5387:
[----:B------:R-:W-:Y:S05]  /*2440*/  BSYNC B0 ;  /* 0x0000000000007941 */ /* 0x000fea0003800000 */
.L_x_5386:
        /* <DEDUP_REMOVED lines=35> */
.L_x_5389:
[----:B------:R-:W-:Y:S05]  /*2680*/  BSYNC B0 ;  /* 0x0000000000007941 */ /* 0x000fea0003800000 */
.L_x_5388:
        /* <DEDUP_REMOVED lines=35> */
.L_x_5391:
[----:B------:R-:W-:Y:S05]  /*28c0*/  BSYNC B0 ;  /* 0x0000000000007941 */ /* 0x000fea0003800000 */
.L_x_5390:
        /* <DEDUP_REMOVED lines=35> */
.L_x_5393:
[----:B------:R-:W-:Y:S05]  /*2b00*/  BSYNC B0 ;  /* 0x0000000000007941 */ /* 0x000fea0003800000 */
.L_x_5392:
        /* <DEDUP_REMOVED lines=35> */
.L_x_5395:
[----:B------:R-:W-:Y:S05]  /*2d40*/  BSYNC B0 ;  /* 0x0000000000007941 */ /* 0x000fea0003800000 */
.L_x_5394:
        /* <DEDUP_REMOVED lines=35> */
.L_x_5397:
[----:B------:R-:W-:Y:S05]  /*2f80*/  BSYNC B0 ;  /* 0x0000000000007941 */ /* 0x000fea0003800000 */
.L_x_5396:
        /* <DEDUP_REMOVED lines=35> */
.L_x_5399:
[----:B------:R-:W-:Y:S05]  /*31c0*/  BSYNC B0 ;  /* 0x0000000000007941 */ /* 0x000fea0003800000 */
.L_x_5398:
[----:B------:R-:W-:Y:S01]  /*31d0*/  BSSY B0, `(.L_x_5400) ;  /* 0x0000022000007945 */ /* 0x000fe20003800000 */
[----:B------:R-:W-:Y:S01]  /*31e0*/  FSETP.GTU.FTZ.AND P3, PT, R38, 20, PT ;  /* 0x41a000002600780b */ /* 0x000fe20003f7c000 */
[----:B------:R-:W-:Y:S07]  /*31f0*/  @P4 BRA `(.L_x_5401) ;  /* 0x000001f000004947 */ /* 0x000fee0003800000 */
        /* <DEDUP_REMOVED lines=31> */
.L_x_5401:
[----:B------:R-:W-:Y:S05]  /*33f0*/  BSYNC B0 ;  /* 0x0000000000007941 */ /* 0x000fea0003800000 */
.L_x_5400:
        /* <DEDUP_REMOVED lines=33> */
.L_x_5403:
[----:B------:R-:W-:Y:S05]  /*3610*/  BSYNC B0 ;  /* 0x0000000000007941 */ /* 0x000fea0003800000 */
.L_x_5402:
        /* <DEDUP_REMOVED lines=33> */
.L_x_5405:
[----:B------:R-:W-:Y:S05]  /*3830*/  BSYNC B0 ;  /* 0x0000000000007941 */ /* 0x000fea0003800000 */
.L_x_5404:
        /* <DEDUP_REMOVED lines=33> */
.L_x_5407:
[----:B------:R-:W-:Y:S05]  /*3a50*/  BSYNC B0 ;  /* 0x0000000000007941 */ /* 0x000fea0003800000 */
.L_x_5406:
        /* <DEDUP_REMOVED lines=33> */
.L_x_5409:
[----:B------:R-:W-:Y:S05]  /*3c70*/  BSYNC B0 ;  /* 0x0000000000007941 */ /* 0x000fea0003800000 */
.L_x_5408:
        /* <DEDUP_REMOVED lines=33> */
.L_x_5411:
[----:B------:R-:W-:Y:S05]  /*3e90*/  BSYNC B0 ;  /* 0x0000000000007941 */ /* 0x000fea0003800000 */
.L_x_5410:
        /* <DEDUP_REMOVED lines=33> */
.L_x_5413:
[----:B------:R-:W-:Y:S05]  /*40b0*/  BSYNC B0 ;  /* 0x0000000000007941 */ /* 0x000fea0003800000 */
.L_x_5412:
[----:B------:R-:W-:Y:S01]  /*40c0*/  ISETP.GE.AND P0, PT, R83, R108, PT ;  /* 0x0000006c5300720c */ /* 0x000fe20003f06270 */
[----:B------:R-:W-:Y:S01]  /*40d0*/  ULDC.64 UR8, c[0x0][0x1f0] ;  /* 0x00007c0000087ab9 */ /* 0x000fe20000000a00 */
[----:B------:R-:W-:Y:S01]  /*40e0*/  MOV R37, UR12 ;  /* 0x0000000c00257c02 */ /* 0x000fe20008000f00 */
[----:B------:R-:W-:Y:S01]  /*40f0*/  USHF.R.S32.HI UR39, URZ, 0x1f, UR25 ;  /* 0x0000001f3f277899 */ /* 0x000fe20008011419 */
[----:B------:R-:W-:Y:S01]  /*4100*/  MOV R2, UR25 ;  /* 0x0000001900027c02 */ /* 0x000fe20008000f00 */
[----:B------:R-:W-:Y:S01]  /*4110*/  UIMAD UR7, UR13, UR8, URZ ;  /* 0x000000080d0772a4 */ /* 0x000fe2000f8e023f */
[----:B-1----:R-:W-:Y:S01]  /*4120*/  MOV R61, UR12 ;  /* 0x0000000c003d7c02 */ /* 0x002fe20008000f00 */
        /* <DEDUP_REMOVED lines=69> */
[-C--:B------:R-:W-:Y:S01]  /*4580*/  ISETP.GE.AND P5, PT, R13, R108.reuse, PT ;  /* 0x0000006c0d00720c */ /* 0x080fe20003fa6270 */
[----:B------:R-:W-:Y:S01]  /*4590*/  HFMA2.MMA R69, -RZ, RZ, 0, 0 ;  /* 0x00000000ff457435 */ /* 0x000fe200000001ff */
[-C--:B------:R-:W-:Y:S01]  /*45a0*/  ISETP.GE.AND P6, PT, R11, R108.reuse, PT ;  /* 0x0000006c0b00720c */ /* 0x080fe20003fc6270 */
[----:B------:R-:W-:Y:S01]  /*45b0*/  LDS R10, [R82.X4+0x30] ;  /* 0x00003000520a7984 */ /* 0x000fe20000004800 */
[-C--:B------:R-:W-:Y:S01]  /*45c0*/  ISETP.GE.AND P2, PT, R9, R108.reuse, PT ;  /* 0x0000006c0900720c */ /* 0x080fe20003f46270 */
[----:B------:R-:W-:Y:S01]  /*45d0*/  CS2R R66, SRZ ;  /* 0x0000000000427805 */ /* 0x000fe2000001ff00 */
[----:B------:R-:W-:Y:S01]  /*45e0*/  MOV R86, RZ ;  /* 0x000000ff00567202 */ /* 0x000fe20000000f00 */
[----:B------:R-:W-:Y:S01]  /*45f0*/  LDS R8, [R82.X4+0x34] ;  /* 0x0000340052087984 */ /* 0x000fe20000004800 */
[----:B------:R-:W-:Y:S01]  /*4600*/  CS2R R62, SRZ ;  /* 0x00000000003e7805 */ /* 0x000fe2000001ff00 */
[----:B------:R-:W-:Y:S01]  /*4610*/  HFMA2.MMA R89, -RZ, RZ, 0, 0 ;  /* 0x00000000ff597435 */ /* 0x000fe200000001ff */
[----:B------:R-:W-:Y:S01]  /*4620*/  CS2R R90, SRZ ;  /* 0x00000000005a7805 */ /* 0x000fe2000001ff00 */
[----:B------:R-:W-:Y:S01]  /*4630*/  LDS R6, [R82.X4+0x38] ;  /* 0x0000380052067984 */ /* 0x000fe20000004800 */
[----:B------:R-:W-:Y:S01]  /*4640*/  CS2R R92, SRZ ;  /* 0x00000000005c7805 */ /* 0x000fe2000001ff00 */
[----:B------:R-:W-:Y:S01]  /*4650*/  CS2R R94, SRZ ;  /* 0x00000000005e7805 */ /* 0x000fe2000001ff00 */
[----:B------:R-:W-:Y:S01]  /*4660*/  CS2R R96, SRZ ;  /* 0x0000000000607805 */ /* 0x000fe2000001ff00 */
[----:B------:R-:W-:Y:S01]  /*4670*/  LDS R0, [R82.X4+0x3c] ;  /* 0x00003c0052007984 */ /* 0x000fe20000004800 */
[----:B------:R-:W-:Y:S01]  /*4680*/  HFMA2.MMA R100, -RZ, RZ, 0, 0 ;  /* 0x00000000ff647435 */ /* 0x000fe200000001ff */
        /* <DEDUP_REMOVED lines=9> */
[----:B------:R-:W3:Y:S01]  /*4720*/  @!P2 LDG.E R67, [R60.64+-0xe00] ;  /* 0xfff200203c43a981 */ /* 0x000ee2000c1e1900 */
[----:B------:R-:W-:-:S03]  /*4730*/  ISETP.GE.AND P4, PT, R7, R108, PT ;  /* 0x0000006c0700720c */ /* 0x000fc60003f86270 */
[----:B------:R0:W4:Y:S04]  /*4740*/  @!P0 LDG.E R63, [R36.64] ;  /* 0x00000020243f8981 */ /* 0x000128000c1e1900 */
[----:B------:R-:W5:Y:S04]  /*4750*/  @!P5 LDG.E R69, [R60.64+-0xd00] ;  /* 0xfff300203c45d981 */ /* 0x000f68000c1e1900 */
[----:B------:R-:W2:Y:S01]  /*4760*/  @!P1 LDG.E R70, [R60.64+-0xc80] ;  /* 0xfff380203c469981 */ /* 0x000ea2000c1e1900 */
[-C--:B------:R-:W-:Y:S01]  /*4770*/  ISETP.GE.AND P1, PT, R17, R108.reuse, PT ;  /* 0x0000006c1100720c */ /* 0x080fe20003f26270 */
[----:B0-----:R-:W-:Y:S01]  /*4780*/  CS2R R36, SRZ ;  /* 0x0000000000247805 */ /* 0x001fe2000001ff00 */
[-C--:B------:R-:W-:Y:S01]  /*4790*/  ISETP.GE.AND P2, PT, R23, R108.reuse, PT ;  /* 0x0000006c1700720c */ /* 0x080fe20003f46270 */
[----:B------:R-:W2:Y:S04]  /*47a0*/  @!P3 LDG.E R62, [R60.64+-0xf80] ;  /* 0xfff080203c3eb981 */ /* 0x000ea8000c1e1900 */
[----:B------:R-:W3:Y:S04]  /*47b0*/  @!P4 LDG.E R64, [R60.64+-0xe80] ;  /* 0xfff180203c40c981 */ /* 0x000ee8000c1e1900 */
[----:B------:R-:W3:Y:S04]  /*47c0*/  @!P6 LDG.E R66, [R60.64+-0xd80] ;  /* 0xfff280203c42e981 */ /* 0x000ee8000c1e1900 */
[----:B------:R-:W5:Y:S01]  /*47d0*/  @!P1 LDG.E R71, [R60.64+-0xc00] ;  /* 0xfff400203c479981 */ /* 0x000f62000c1e1900 */
[----:B------:R-:W-:-:S02]  /*47e0*/  ISETP.GE.AND P1, PT, R19, R108, PT ;  /* 0x0000006c1300720c */ /* 0x000fc40003f26270 */
[-C--:B------:R-:W-:Y:S01]  /*47f0*/  ISETP.GE.AND P3, PT, R25, R108.reuse, PT ;  /* 0x0000006c1900720c */ /* 0x080fe20003f66270 */
[----:B------:R-:W5:Y:S01]  /*4800*/  @!P2 LDG.E R36, [R60.64+-0xa80] ;  /* 0xfff580203c24a981 */ /* 0x000f62000c1e1900 */
[-C--:B------:R-:W-:Y:S02]  /*4810*/  ISETP.GE.AND P4, PT, R27, R108.reuse, PT ;  /* 0x0000006c1b00720c */ /* 0x080fe40003f86270 */
[----:B------:R-:W-:-:S07]  /*4820*/  ISETP.GE.AND P5, PT, R29, R108, PT ;  /* 0x0000006c1d00720c */ /* 0x000fce0003fa6270 */
[----:B------:R-:W5:Y:S01]  /*4830*/  @!P1 LDG.E R86, [R60.64+-0xb80] ;  /* 0xfff480203c569981 */ /* 0x000f62000c1e1900 */
[-C--:B------:R-:W-:Y:S02]  /*4840*/  ISETP.GE.AND P1, PT, R21, R108.reuse, PT ;  /* 0x0000006c1500720c */ /* 0x080fe40003f26270 */
[----:B------:R-:W-:Y:S01]  /*4850*/  ISETP.GE.AND P6, PT, R31, R108, PT ;  /* 0x0000006c1f00720c */ /* 0x000fe20003fc6270 */
[----:B------:R-:W5:Y:S04]  /*4860*/  @!P3 LDG.E R89, [R60.64+-0xa00] ;  /* 0xfff600203c59b981 */ /* 0x000f68000c1e1900 */
[----:B------:R-:W5:Y:S04]  /*4870*/  @!P4 LDG.E R90, [R60.64+-0x980] ;  /* 0xfff680203c5ac981 */ /* 0x000f68000c1e1900 */
[----:B------:R-:W5:Y:S04]  /*4880*/  @!P5 LDG.E R91, [R60.64+-0x900] ;  /* 0xfff700203c5bd981 */ /* 0x000f68000c1e1900 */
[----:B------:R-:W5:Y:S04]  /*4890*/  @!P1 LDG.E R37, [R60.64+-0xb00] ;  /* 0xfff500203c259981 */ /* 0x000f68000c1e1900 */
[----:B------:R-:W5:Y:S01]  /*48a0*/  @!P6 LDG.E R92, [R60.64+-0x880] ;  /* 0xfff780203c5ce981 */ /* 0x000f62000c1e1900 */
[----:B------:R-:W-:-:S02]  /*48b0*/  P2R R98, PR, RZ, 0x2 ;  /* 0x00000002ff627803 */ /* 0x000fc40000000000 */
[----:B------:R-:W-:Y:S01]  /*48c0*/  ISETP.GE.AND P1, PT, R35, R108, PT ;  /* 0x0000006c2300720c */ /* 0x000fe20003f26270 */
        /* <DEDUP_REMOVED lines=25> */
[----:B------:R-:W-:Y:S04]  /*4a60*/  LDS R65, [R82.X4+0x20] ;  /* 0x0000200052417984 */ /* 0x000fe80000004800 */
[----:B------:R-:W1:Y:S04]  /*4a70*/  LDS R36, [R82.X4+0x24] ;  /* 0x0000240052247984 */ /* 0x000e680000004800 */
[----:B------:R-:W1:Y:S04]  /*4a80*/  LDS R37, [R82.X4+0x28] ;  /* 0x0000280052257984 */ /* 0x000e680000004800 */
[----:B------:R-:W-:Y:S04]  /*4a90*/  LDS R60, [R82.X4+0x2c] ;  /* 0x00002c00523c7984 */ /* 0x000fe80000004800 */
[----:B------:R-:W1:Y:S04]  /*4aa0*/  LDS R61, [R82.X4+0x30] ;  /* 0x00003000523d7984 */ /* 0x000e680000004800 */
[----:B------:R-:W-:Y:S04]  /*4ab0*/  LDS R62, [R82.X4+0x34] ;  /* 0x00003400523e7984 */ /* 0x000fe80000004800 */
[----:B------:R-:W-:Y:S04]  /*4ac0*/  LDS R63, [R82.X4+0x38] ;  /* 0x00003800523f7984 */ /* 0x000fe80000004800 */
[----:B------:R-:W1:Y:S04]  /*4ad0*/  LDS R64, [R82.X4+0x3c] ;  /* 0x00003c0052407984 */ /* 0x000e680000004800 */
[----:B------:R-:W-:Y:S01]  /*4ae0*/  BAR.SYNC.DEFER_BLOCKING 0x0 ;  /* 0x0000000000007b1d */ /* 0x000fe20000010000 */
[----:B0-----:R-:W-:-:S05]  /*4af0*/  MOV R91, RZ ;  /* 0x000000ff005b7202 */ /* 0x001fca0000000f00 */
        /* <DEDUP_REMOVED lines=31> */
[----:B---3--:R-:W-:-:S05]  /*4cf0*/  FMUL.FTZ R101, R71, -1.4426950216293334961 ;  /* 0xbfb8aa3b47657820 */ /* 0x008fca0000410000 */
[----:B------:R-:W2:Y:S01]  /*4d00*/  MUFU.EX2 R89, R89 ;  /* 0x0000005900597308 */ /* 0x000ea20000000800 */
[----:B----4-:R-:W-:Y:S02]  /*4d10*/  FMUL.FTZ R111, R70, -1.4426950216293334961 ;  /* 0xbfb8aa3b466f7820 */ /* 0x010fe40000410000 */
[----:B0-----:R-:W-:-:S05]  /*4d20*/  FMUL.FTZ R4, R69, -1.4426950216293334961 ;  /* 0xbfb8aa3b45047820 */ /* 0x001fca0000410000 */
[----:B------:R-:W-:Y:S01]  /*4d30*/  MUFU.EX2 R92, R92 ;  /* 0x0000005c005c7308 */ /* 0x000fe20000000800 */
[----:B-1----:R-:W-:-:S07]  /*4d40*/  FADD.FTZ R90, R90, 1 ;  /* 0x3f8000005a5a7421 */ /* 0x002fce0000010000 */
[----:B------:R0:W-:Y:S01]  /*4d50*/  MUFU.EX2 R110, R101 ;  /* 0x00000065006e7308 */ /* 0x0001e20000000800 */
[----:B------:R-:W-:Y:S02]  /*4d60*/  FMUL.FTZ R5, R67, -1.4426950216293334961 ;  /* 0xbfb8aa3b43057820 */ /* 0x000fe40000410000 */
[----:B--2---:R-:W-:-:S05]  /*4d70*/  FADD.FTZ R89, R89, 1 ;  /* 0x3f80000059597421 */ /* 0x004fca0000010000 */
[----:B------:R-:W1:Y:S01]  /*4d80*/  MUFU.EX2 R111, R111 ;  /* 0x0000006f006f7308 */ /* 0x000e620000000800 */
[----:B------:R-:W-:Y:S02]  /*4d90*/  FMUL.FTZ R112, R66, -1.4426950216293334961 ;  /* 0xbfb8aa3b42707820 */ /* 0x000fe40000410000 */
[----:B0-----:R-:W-:-:S05]  /*4da0*/  FMUL.FTZ R101, R36, -1.4426950216293334961 ;  /* 0xbfb8aa3b24657820 */ /* 0x001fca0000410000 */
[----:B------:R-:W0:Y:S08]  /*4db0*/  MUFU.EX2 R4, R4 ;  /* 0x0000000400047308 */ /* 0x000e300000000800 */
[----:B------:R-:W-:Y:S01]  /*4dc0*/  MUFU.RCP R90, R90 ;  /* 0x0000005a005a7308 */ /* 0x000fe20000001000 */
[----:B------:R-:W-:-:S07]  /*4dd0*/  FMUL.FTZ R115, R37, -1.4426950216293334961 ;  /* 0xbfb8aa3b25737820 */ /* 0x000fce0000410000 */
[----:B------:R-:W2:Y:S01]  /*4de0*/  MUFU.EX2 R5, R5 ;  /* 0x0000000500057308 */ /* 0x000ea20000000800 */
[----:B------:R-:W-:-:S07]  /*4df0*/  FMUL.FTZ R113, R65, -1.4426950216293334961 ;  /* 0xbfb8aa3b41717820 */ /* 0x000fce0000410000 */
[----:B------:R-:W-:Y:S01]  /*4e00*/  MUFU.RCP R89, R89 ;  /* 0x0000005900597308 */ /* 0x000fe20000001000 */
[----:B-1----:R-:W-:-:S07]  /*4e10*/  FADD.FTZ R111, R111, 1 ;  /* 0x3f8000006f6f7421 */ /* 0x002fce0000010000 */
[----:B------:R1:W-:Y:S01]  /*4e20*/  MUFU.EX2 R114, R101 ;  /* 0x0000006500727308 */ /* 0x0003e20000000800 */
[----:B------:R-:W-:-:S07]  /*4e30*/  FMUL.FTZ R117, R61, -1.4426950216293334961 ;  /* 0xbfb8aa3b3d757820 */ /* 0x000fce0000410000 */
[----:B------:R-:W3:Y:S01]  /*4e40*/  MUFU.EX2 R112, R112 ;  /* 0x0000007000707308 */ /* 0x000ee20000000800 */
[----:B-1----:R-:W-:Y:S02]  /*4e50*/  FADD.FTZ R101, R92, 1 ;  /* 0x3f8000005c657421 */ /* 0x002fe40000010000 */
[----:B------:R-:W-:Y:S02]  /*4e60*/  FADD.FTZ R92, R110, 1 ;  /* 0x3f8000006e5c7421 */ /* 0x000fe40000010000 */
[----:B0-----:R-:W-:-:S04]  /*4e70*/  FADD.FTZ R4, R4, 1 ;  /* 0x3f80000004047421 */ /* 0x001fc80000010000 */
[----:B------:R-:W-:Y:S01]  /*4e80*/  MUFU.RCP R92, R92 ;  /* 0x0000005c005c7308 */ /* 0x000fe20000001000 */
[----:B--2---:R-:W-:Y:S02]  /*4e90*/  FADD.FTZ R5, R5, 1 ;  /* 0x3f80000005057421 */ /* 0x004fe40000010000 */
[----:B------:R-:W-:-:S05]  /*4ea0*/  FMUL.FTZ R121, R64, -1.4426950216293334961 ;  /* 0xbfb8aa3b40797820 */ /* 0x000fca0000410000 */
[----:B------:R-:W0:Y:S01]  /*4eb0*/  MUFU.EX2 R115, R115 ;  /* 0x0000007300737308 */ /* 0x000e220000000800 */
[----:B---3--:R-:W-:-:S07]  /*4ec0*/  FADD.FTZ R112, R112, 1 ;  /* 0x3f80000070707421 */ /* 0x008fce0000010000 */
[----:B------:R-:W1:Y:S08]  /*4ed0*/  MUFU.EX2 R113, R113 ;  /* 0x0000007100717308 */ /* 0x000e700000000800 */
[----:B------:R-:W2:Y:S08]  /*4ee0*/  MUFU.RCP R111, R111 ;  /* 0x0000006f006f7308 */ /* 0x000eb00000001000 */
[----:B------:R-:W3:Y:S08]  /*4ef0*/  MUFU.EX2 R117, R117 ;  /* 0x0000007500757308 */ /* 0x000ef00000000800 */
[----:B------:R-:W4:Y:S01]  /*4f00*/  MUFU.RCP R101, R101 ;  /* 0x0000006500657308 */ /* 0x000f220000001000 */
[----:B------:R-:W-:-:S07]  /*4f10*/  FMUL.FTZ R116, R60, -1.4426950216293334961 ;  /* 0xbfb8aa3b3c747820 */ /* 0x000fce0000410000 */
[----:B------:R-:W-:Y:S01]  /*4f20*/  MUFU.EX2 R122, R121 ;  /* 0x00000079007a7308 */ /* 0x000fe20000000800 */
[----:B------:R-:W-:-:S07]  /*4f30*/  FMUL.FTZ R119, R63, -1.4426950216293334961 ;  /* 0xbfb8aa3b3f777820 */ /* 0x000fce0000410000 */
[----:B------:R-:W0:Y:S01]  /*4f40*/  MUFU.RCP R121, R112 ;  /* 0x0000007000797308 */ /* 0x000e220000001000 */
        /* <DEDUP_REMOVED lines=17> */
[----:B------:R-:W2:Y:S04]  /*5060*/  LDS R91, [R82.X4] ;  /* 0x00000000525b7984 */ /* 0x000ea80000004800 */
[----:B------:R-:W3:Y:S04]  /*5070*/  LDS R93, [R82.X4+0x4] ;  /* 0x00000400525d7984 */ /* 0x000ee80000004800 */
[----:B------:R-:W4:Y:S04]  /*5080*/  LDS R99, [R82.X4+0x8] ;  /* 0x0000080052637984 */ /* 0x000f280000004800 */
[----:B------:R-:W4:Y:S04]  /*5090*/  LDS R97, [R82.X4+0xc] ;  /* 0x00000c0052617984 */ /* 0x000f280000004800 */
[----:B------:R-:W4:Y:S01]  /*50a0*/  LDS R95, [R82.X4+0x10] ;  /* 0x00001000525f7984 */ /* 0x000f220000004800 */
[----:B-----5:R-:W-:Y:S01]  /*50b0*/  FADD.FTZ R2, -R90, 1 ;  /* 0x3f8000005a027421 */ /* 0x020fe20000010100 */
[----:B------:R5:W-:Y:S01]  /*50c0*/  MUFU.RCP R94, R4 ;  /* 0x00000004005e7308 */ /* 0x000be20000001000 */
[----:B------:R-:W-:Y:S01]  /*50d0*/  FADD.FTZ R3, -R89, 1 ;  /* 0x3f80000059037421 */ /* 0x000fe20000010100 */
[----:B------:R-:W4:Y:S04]  /*50e0*/  LDS R105, [R82.X4+0x18] ;  /* 0x0000180052697984 */ /* 0x000f280000004800 */
[----:B------:R-:W4:Y:S01]  /*50f0*/  LDS R109, [R82.X4+0x1c] ;  /* 0x00001c00526d7984 */ /* 0x000f220000004800 */
[----:B-----5:R-:W-:Y:S01]  /*5100*/  FFMA.FTZ R4, R87, R2, 1 ;  /* 0x3f80000057047423 */ /* 0x020fe20000010002 */
[----:B------:R3:W-:Y:S01]  /*5110*/  MUFU.RCP R96, R5 ;  /* 0x0000000500607308 */ /* 0x0007e20000001000 */
[----:B------:R-:W-:Y:S01]  /*5120*/  FFMA.FTZ R3, R88, R3, 1 ;  /* 0x3f80000058037423 */ /* 0x000fe20000010003 */
[----:B------:R-:W5:Y:S01]  /*5130*/  LDS R103, [R82.X4+0x14] ;  /* 0x0000140052677984 */ /* 0x000f620000004800 */
[----:B0-----:R-:W-:-:S02]  /*5140*/  FADD.FTZ R100, R115, 1 ;  /* 0x3f80000073647421 */ /* 0x001fc40000010000 */
[----:B-1----:R-:W-:Y:S01]  /*5150*/  FADD.FTZ R98, R113, 1 ;  /* 0x3f80000071627421 */ /* 0x002fe20000010000 */
[----:B------:R-:W-:Y:S01]  /*5160*/  LDS R133, [R82.X4+0x30] ;  /* 0x0000300052857984 */ /* 0x000fe20000004800 */
[----:B--2---:R-:W-:Y:S02]  /*5170*/  FMUL.FTZ R2, R34, R91 ;  /* 0x0000005b22027220 */ /* 0x004fe40000410000 */
[----:B---3--:R-:W-:Y:S02]  /*5180*/  FMUL.FTZ R5, R32, R93 ;  /* 0x0000005d20057220 */ /* 0x008fe40000410000 */
[----:B------:R-:W-:Y:S02]  /*5190*/  FMUL.FTZ R2, R89, R2 ;  /* 0x0000000259027220 */ /* 0x000fe40000410000 */
[----:B------:R-:W-:Y:S02]  /*51a0*/  FMUL.FTZ R5, R90, R5 ;  /* 0x000000055a057220 */ /* 0x000fe40000410000 */
[----:B------:R-:W-:-:S02]  /*51b0*/  FMUL.FTZ R3, R2, R3 ;  /* 0x0000000302037220 */ /* 0x000fc40000410000 */
[----:B------:R-:W-:Y:S02]  /*51c0*/  FADD.FTZ R2, -R92, 1 ;  /* 0x3f8000005c027421 */ /* 0x000fe40000010100 */
[----:B------:R-:W-:Y:S02]  /*51d0*/  FMUL.FTZ R5, R5, R4 ;  /* 0x0000000405057220 */ /* 0x000fe40000410000 */
[----:B------:R-:W-:Y:S02]  /*51e0*/  FADD.FTZ R115, -R111, 1 ;  /* 0x3f8000006f737421 */ /* 0x000fe40000010100 */
[----:B------:R-:W-:Y:S02]  /*51f0*/  FFMA.FTZ R4, R71, R2, 1 ;  /* 0x3f80000047047423 */ /* 0x000fe40000010002 */
[----:B------:R-:W-:Y:S02]  /*5200*/  FADD.FTZ R102, R117, 1 ;  /* 0x3f80000075667421 */ /* 0x000fe40000010000 */
[----:B----4-:R-:W-:Y:S01]  /*5210*/  FADD.FTZ R113, -R101, 1 ;  /* 0x3f80000065717421 */ /* 0x010fe20000010100 */
[----:B------:R-:W0:Y:S01]  /*5220*/  LDS R117, [R82.X4+0x24] ;  /* 0x0000240052757984 */ /* 0x000e220000004800 */
[----:B------:R-:W-:Y:S01]  /*5230*/  FMUL.FTZ R2, R30, R99 ;  /* 0x000000631e027220 */ /* 0x000fe20000410000 */
[----:B------:R-:W1:Y:S01]  /*5240*/  MUFU.EX2 R116, R116 ;  /* 0x0000007400747308 */ /* 0x000e620000000800 */
[----:B------:R-:W-:-:S02]  /*5250*/  FFMA.FTZ R127, R86, R113, 1 ;  /* 0x3f800000567f7423 */ /* 0x000fc40000010071 */
[----:B------:R-:W-:Y:S01]  /*5260*/  FFMA.FTZ R131, R70, R115, 1 ;  /* 0x3f80000046837423 */ /* 0x000fe20000010073 */
[----:B------:R-:W-:Y:S01]  /*5270*/  LDS R113, [R82.X4+0x2c] ;  /* 0x00002c0052717984 */ /* 0x000fe20000004800 */
[----:B------:R-:W-:Y:S02]  /*5280*/  FMUL.FTZ R2, R101, R2 ;  /* 0x0000000265027220 */ /* 0x000fe40000410000 */
[----:B------:R-:W-:Y:S01]  /*5290*/  FMUL.FTZ R129, R28, R97 ;  /* 0x000000611c817220 */ /* 0x000fe20000410000 */
[----:B------:R2:W3:Y:S01]  /*52a0*/  MUFU.EX2 R120, R119 ;  /* 0x0000007700787308 */ /* 0x0004e20000000800 */
[----:B------:R-:W4:Y:S01]  /*52b0*/  LDS R115, [R82.X4+0x28] ;  /* 0x0000280052737984 */ /* 0x000f220000004800 */
[----:B------:R-:W-:Y:S02]  /*52c0*/  FMUL.FTZ R104, R26, R95 ;  /* 0x0000005f1a687220 */ /* 0x000fe40000410000 */
[----:B------:R-:W-:Y:S02]  /*52d0*/  FMUL.FTZ R118, R62, -1.4426950216293334961 ;  /* 0xbfb8aa3b3e767820 */ /* 0x000fe40000410000 */
[----:B------:R-:W-:Y:S01]  /*52e0*/  FMUL.FTZ R137, R2, R127 ;  /* 0x0000007f02897220 */ /* 0x000fe20000410000 */
[----:B--2---:R-:W2:Y:S01]  /*52f0*/  LDS R119, [R82.X4+0x20] ;  /* 0x0000200052777984 */ /* 0x004ea20000004800 */
[----:B------:R-:W-:-:S02]  /*5300*/  FMUL.FTZ R129, R92, R129 ;  /* 0x000000815c817220 */ /* 0x000fc40000410000 */
[----:B------:R-:W-:Y:S02]  /*5310*/  FADD.FTZ R127, -R121, 1 ;  /* 0x3f800000797f7421 */ /* 0x000fe40000010100 */
[----:B------:R-:W-:Y:S01]  /*5320*/  FMUL.FTZ R104, R111, R104 ;  /* 0x000000686f687220 */ /* 0x000fe20000410000 */
[----:B------:R-:W0:Y:S01]  /*5330*/  MUFU.EX2 R118, R118 ;  /* 0x0000007600767308 */ /* 0x000e220000000800 */
[----:B------:R-:W-:Y:S02]  /*5340*/  FMUL.FTZ R139, R129, R4 ;  /* 0x00000004818b7220 */ /* 0x000fe40000410000 */
[----:B------:R-:W-:Y:S01]  /*5350*/  FMUL.FTZ R141, R104, R131 ;  /* 0x00000083688d7220 */ /* 0x000fe20000410000 */
[----:B------:R-:W-:Y:S01]  /*5360*/  LDS R129, [R82.X4+0x38] ;  /* 0x0000380052817984 */ /* 0x000fe20000004800 */
[----:B------:R-:W-:-:S03]  /*5370*/  FFMA.FTZ R147, R66, R127, 1 ;  /* 0x3f80000042937423 */ /* 0x000fc6000001007f */
[----:B------:R-:W2:Y:S04]  /*5380*/  LDS R131, [R82.X4+0x34] ;  /* 0x0000340052837984 */ /* 0x000ea80000004800 */
[----:B------:R-:W2:Y:S01]  /*5390*/  LDS R127, [R82.X4+0x3c] ;  /* 0x00003c00527f7984 */ /* 0x000ea20000004800 */
[----:B-1----:R-:W-:Y:S01]  /*53a0*/  FADD.FTZ R116, R116, 1 ;  /* 0x3f80000074747421 */ /* 0x002fe20000010000 */
[----:B------:R-:W1:Y:S01]  /*53b0*/  MUFU.RCP R100, R100 ;  /* 0x0000006400647308 */ /* 0x000e620000001000 */
[----:B------:R-:W-:Y:S01]  /*53c0*/  FADD.FTZ R114, R114, 1 ;  /* 0x3f80000072727421 */ /* 0x000fe20000010000 */
[----:B------:R-:W-:Y:S01]  /*53d0*/  BAR.SYNC.DEFER_BLOCKING 0x0 ;  /* 0x0000000000007b1d */ /* 0x000fe20000010000 */
[----:B------:R-:W-:Y:S02]  /*53e0*/  FADD.FTZ R4, -R96, 1 ;  /* 0x3f80000060047421 */ /* 0x000fe40000010100 */
[----:B------:R-:W-:-:S03]  /*53f0*/  FMUL.FTZ R145, R22, R105 ;  /* 0x0000006916917220 */ /* 0x000fc60000410000 */
[----:B------:R-:W1:Y:S01]  /*5400*/  MUFU.RCP R125, R116 ;  /* 0x00000074007d7308 */ /* 0x000e620000001000 */
[----:B---3--:R-:W-:Y:S02]  /*5410*/  FADD.FTZ R104, R120, 1 ;  /* 0x3f80000078687421 */ /* 0x008fe40000010000 */
[----:B0-----:R-:W-:-:S05]  /*5420*/  FADD.FTZ R118, R118, 1 ;  /* 0x3f80000076767421 */ /* 0x001fca0000010000 */
[----:B------:R-:W0:Y:S01]  /*5430*/  MUFU.RCP R123, R114 ;  /* 0x00000072007b7308 */ /* 0x000e220000001000 */
[----:B------:R-:W-:Y:S02]  /*5440*/  FADD.FTZ R122, R122, 1 ;  /* 0x3f8000007a7a7421 */ /* 0x000fe40000010000 */
[----:B------:R-:W-:Y:S02]  /*5450*/  FFMA.FTZ R4, R67, R4, 1 ;  /* 0x3f80000043047423 */ /* 0x000fe40000010004 */
[----:B------:R-:W-:Y:S02]  /*5460*/  FMUL.FTZ R110, R20, R109 ;  /* 0x0000006d146e7220 */ /* 0x000fe40000410000 */
[----:B------:R-:W-:Y:S01]  /*5470*/  FMUL.FTZ R145, R96, R145 ;  /* 0x0000009160917220 */ /* 0x000fe20000410000 */
[----:B------:R-:W3:Y:S01]  /*5480*/  MUFU.RCP R98, R98 ;  /* 0x0000006200627308 */ /* 0x000ee20000001000 */
[----:B------:R-:W-:Y:S02]  /*5490*/  FMUL.FTZ R110, R121, R110 ;  /* 0x0000006e796e7220 */ /* 0x000fe40000410000 */
[----:B------:R-:W-:-:S02]  /*54a0*/  FMUL.FTZ R145, R145, R4 ;  /* 0x0000000491917220 */ /* 0x000fc40000410000 */
[----:B-1----:R-:W-:-:S03]  /*54b0*/  FADD.FTZ R4, -R100, 1 ;  /* 0x3f80000064047421 */ /* 0x002fc60000010100 */
[----:B------:R-:W1:Y:S01]  /*54c0*/  MUFU.RCP R135, R118 ;  /* 0x0000007600877308 */ /* 0x000e620000001000 */
[----:B------:R-:W-:Y:S02]  /*54d0*/  FADD.FTZ R2, -R94, 1 ;  /* 0x3f8000005e027421 */ /* 0x000fe40000010100 */
[----:B-----5:R-:W-:-:S05]  /*54e0*/  FMUL.FTZ R143, R24, R103 ;  /* 0x00000067188f7220 */ /* 0x020fca0000410000 */
[----:B------:R-:W5:Y:S01]  /*54f0*/  MUFU.RCP R104, R104 ;  /* 0x0000006800687308 */ /* 0x000f620000001000 */
[----:B------:R-:W-:-:S07]  /*5500*/  FMUL.FTZ R147, R110, R147 ;  /* 0x000000936e937220 */ /* 0x000fce0000410000 */
[----:B------:R-:W1:Y:S01]  /*5510*/  MUFU.RCP R163, R122 ;  /* 0x0000007a00a37308 */ /* 0x000e620000001000 */
[----:B------:R-:W-:Y:S02]  /*5520*/  FADD.FTZ R153, -R125, 1 ;  /* 0x3f8000007d997421 */ /* 0x000fe40000010100 */
[----:B------:R-:W-:Y:S02]  /*5530*/  FFMA.FTZ R110, R37, R4, 1 ;  /* 0x3f800000256e7423 */ /* 0x000fe40000010004 */
[----:B------:R-:W-:-:S03]  /*5540*/  FFMA.FTZ R2, R69, R2, 1 ;  /* 0x3f80000045027423 */ /* 0x000fc60000010002 */
[----:B------:R-:W1:Y:S01]  /*5550*/  MUFU.RCP R102, R102 ;  /* 0x0000006600667308 */ /* 0x000e620000001000 */
[----:B------:R-:W-:Y:S02]  /*5560*/  FMUL.FTZ R143, R94, R143 ;  /* 0x0000008f5e8f7220 */ /* 0x000fe40000410000 */
[----:B0-----:R-:W-:Y:S02]  /*5570*/  FADD.FTZ R149, -R123, 1 ;  /* 0x3f8000007b957421 */ /* 0x001fe40000010100 */
[----:B------:R-:W-:Y:S02]  /*5580*/  FMUL.FTZ R4, R16, R117 ;  /* 0x0000007510047220 */ /* 0x000fe40000410000 */
[----:B------:R-:W-:Y:S02]  /*5590*/  FFMA.FTZ R155, R60, R153, 1 ;  /* 0x3f8000003c9b7423 */ /* 0x000fe40000010099 */
[----:B------:R-:W-:Y:S02]  /*55a0*/  FMUL.FTZ R143, R143, R2 ;  /* 0x000000028f8f7220 */ /* 0x000fe40000410000 */
[----:B------:R-:W-:-:S02]  /*55b0*/  FFMA.FTZ R151, R36, R149, 1 ;  /* 0x3f80000024977423 */ /* 0x000fc40000010095 */
[----:B----4-:R-:W-:Y:S02]  /*55c0*/  FMUL.FTZ R153, R14, R115 ;  /* 0x000000730e997220 */ /* 0x010fe40000410000 */
[----:B------:R-:W-:Y:S02]  /*55d0*/  FMUL.FTZ R4, R123, R4 ;  /* 0x000000047b047220 */ /* 0x000fe40000410000 */
[----:B---3--:R-:W-:Y:S02]  /*55e0*/  FADD.FTZ R2, -R98, 1 ;  /* 0x3f80000062027421 */ /* 0x008fe40000010100 */
[----:B--2---:R-:W-:Y:S02]  /*55f0*/  FMUL.FTZ R149, R18, R119 ;  /* 0x0000007712957220 */ /* 0x004fe40000410000 */
[----:B------:R-:W-:Y:S02]  /*5600*/  FMUL.FTZ R112, R12, R113 ;  /* 0x000000710c707220 */ /* 0x000fe40000410000 */
[----:B------:R-:W-:-:S02]  /*5610*/  FMUL.FTZ R153, R100, R153 ;  /* 0x0000009964997220 */ /* 0x000fc40000410000 */
[----:B------:R-:W-:Y:S02]  /*5620*/  FMUL.FTZ R151, R4, R151 ;  /* 0x0000009704977220 */ /* 0x000fe40000410000 */
[----:B------:R-:W-:Y:S02]  /*5630*/  FFMA.FTZ R2, R65, R2, 1 ;  /* 0x3f80000041027423 */ /* 0x000fe40000010002 */
[----:B------:R-:W-:Y:S02]  /*5640*/  FMUL.FTZ R149, R98, R149 ;  /* 0x0000009562957220 */ /* 0x000fe40000410000 */
[----:B------:R-:W-:Y:S02]  /*5650*/  FMUL.FTZ R112, R125, R112 ;  /* 0x000000707d707220 */ /* 0x000fe40000410000 */
[----:B-1----:R-:W-:Y:S02]  /*5660*/  FADD.FTZ R157, -R135, 1 ;  /* 0x3f800000879d7421 */ /* 0x002fe40000010100 */
[----:B-----5:R-:W-:-:S02]  /*5670*/  FADD.FTZ R4, -R104, 1 ;  /* 0x3f80000068047421 */ /* 0x020fc40000010100 */
[----:B------:R-:W-:Y:S02]  /*5680*/  FADD.FTZ R161, -R163, 1 ;  /* 0x3f800000a3a17421 */ /* 0x000fe40000010100 */
[----:B------:R-:W-:Y:S02]  /*5690*/  FMUL.FTZ R153, R153, R110 ;  /* 0x0000006e99997220 */ /* 0x000fe40000410000 */
[----:B------:R-:W-:Y:S02]  /*56a0*/  FMUL.FTZ R149, R149, R2 ;  /* 0x0000000295957220 */ /* 0x000fe40000410000 */
[----:B------:R-:W-:Y:S02]  /*56b0*/  FMUL.FTZ R155, R112, R155 ;  /* 0x0000009b709b7220 */ /* 0x000fe40000410000 */
[----:B------:R-:W-:Y:S02]  /*56c0*/  FFMA.FTZ R159, R62, R157, 1 ;  /* 0x3f8000003e9f7423 */ /* 0x000fe4000001009d */
[----:B------:R-:W-:-:S02]  /*56d0*/  FFMA.FTZ R110, R63, R4, 1 ;  /* 0x3f8000003f6e7423 */ /* 0x000fc40000010004 */
[----:B------:R-:W-:Y:S02]  /*56e0*/  FFMA.FTZ R165, R64, R161, 1 ;  /* 0x3f80000040a57423 */ /* 0x000fe400000100a1 */
[----:B------:R-:W-:Y:S02]  /*56f0*/  FADD.FTZ R2, -R102, 1 ;  /* 0x3f80000066027421 */ /* 0x000fe40000010100 */
        /* <DEDUP_REMOVED lines=72> */
.L_x_5415:
[----:B-1----:R-:W-:Y:S05]  /*5b80*/  BSYNC B0 ;  /* 0x0000000000007941 */ /* 0x002fea0003800000 */
.L_x_5414:
        /* <DEDUP_REMOVED lines=153> */
.L_x_5418:
[----:B------:R-:W-:Y:S05]  /*6520*/  BSYNC B0 ;  /* 0x0000000000007941 */ /* 0x000fea0003800000 */
.L_x_5417:
        /* <DEDUP_REMOVED lines=43> */
.L_x_5416:
        /* <DEDUP_REMOVED lines=79> */
[----:B0-----:R-:W-:-:S02]  /*6cd0*/  FADD.FTZ R0, R137, R137 ;  /* 0x0000008989007221 */ /* 0x001fc40000010000 */
.L_x_5520:
        /* <DEDUP_REMOVED lines=21> */
[----:B------:R-:W-:Y:S02]  /*6e30*/  USHF.L.U32 UR36, UR36, 0x1, URZ ;  /* 0x0000000124247899 */ /* 0x000fe4000800063f */
[----:B------:R-:W-:Y:S01]  /*6e40*/  ULDC.64 UR34, c[0x0][0x1a0] ;  /* 0x0000680000227ab9 */ /* 0x000fe20000000a00 */
[----:B------:R-:W-:Y:S01]  /*6e50*/  LOP3.LUT R64, R62, 0x20, RZ, 0xfc, !PT ;  /* 0x000000203e407812 */ /* 0x000fe200078efcff */
[----:B------:R-:W-:Y:S01]  /*6e60*/  UIMAD UR34, UR39, UR34, URZ ;  /* 0x00000022272272a4 */ /* 0x000fe2000f8e023f */
[----:B------:R-:W-:Y:S01]  /*6e70*/  SHF.R.S32.HI R63, RZ, 0x1f, R62 ;  /* 0x0000001fff3f7819 */ /* 0x000fe2000001143e */
[----:B------:R-:W2:Y:S01]  /*6e80*/  LDG.E.64 R60, [R60.64] ;  /* 0x000000203c3c7981 */ /* 0x000ea2000c1e1b00 */
[----:B------:R-:W-:Y:S01]  /*6e90*/  MOV R67, UR7 ;  /* 0x0000000700437c02 */ /* 0x000fe20008000f00 */
[----:B------:R-:W-:Y:S01]  /*6ea0*/  UIMAD UR34, UR7, UR35, UR34 ;  /* 0x00000023072272a4 */ /* 0x000fe2000f8e0222 */
[----:B------:R-:W-:-:S02]  /*6eb0*/  ISETP.GE.AND P1, PT, R64, UR36, PT ;  /* 0x0000002440007c0c */ /* 0x000fc4000bf26270 */
[C---:B------:R-:W-:Y:S01]  /*6ec0*/  LOP3.LUT R64, R62.reuse, 0x40, RZ, 0xfc, !PT ;  /* 0x000000403e407812 */ /* 0x040fe200078efcff */
[----:B------:R-:W-:Y:S01]  /*6ed0*/  IMAD.WIDE.U32 R66, R67, c[0x0][0x1a0], R62 ;  /* 0x0000680043427a25 */ /* 0x000fe200078e003e */
[----:B------:R-:W-:Y:S02]  /*6ee0*/  LOP3.LUT R65, R62, 0x60, RZ, 0xfc, !PT ;  /* 0x000000603e417812 */ /* 0x000fe400078efcff */
[----:B------:R-:W-:Y:S02]  /*6ef0*/  ISETP.GE.AND P2, PT, R64, UR36, PT ;  /* 0x0000002440007c0c */ /* 0x000fe4000bf46270 */
[----:B------:R-:W-:Y:S02]  /*6f00*/  IADD3 R63, R67, UR34, RZ ;  /* 0x00000022433f7c10 */ /* 0x000fe4000fffe0ff */
[----:B------:R-:W-:Y:S02]  /*6f10*/  MOV R86, RZ ;  /* 0x000000ff00567202 */ /* 0x000fe40000000f00 */
[----:B------:R-:W-:Y:S01]  /*6f20*/  MOV R92, RZ ;  /* 0x000000ff005c7202 */ /* 0x000fe20000000f00 */
[----:B------:R-:W-:Y:S01]  /*6f30*/  HFMA2.MMA R119, -RZ, RZ, 0, 0 ;  /* 0x00000000ff777435 */ /* 0x000fe200000001ff */
[----:B------:R-:W-:-:S02]  /*6f40*/  LEA R64, P5, R66, UR22, 0x2 ;  /* 0x0000001642407c11 */ /* 0x000fc4000f8a10ff */
[----:B------:R-:W-:Y:S01]  /*6f50*/  MOV R98, RZ ;  /* 0x000000ff00627202 */ /* 0x000fe20000000f00 */
[----:B------:R-:W-:Y:S01]  /*6f60*/  CS2R R120, SRZ ;  /* 0x0000000000787805 */ /* 0x000fe2000001ff00 */
[C---:B------:R-:W-:Y:S01]  /*6f70*/  ISETP.GE.AND P0, PT, R62.reuse, UR36, PT ;  /* 0x000000243e007c0c */ /* 0x040fe2000bf06270 */
[----:B------:R-:W-:Y:S01]  /*6f80*/  CS2R R110, SRZ ;  /* 0x00000000006e7805 */ /* 0x000fe2000001ff00 */
[----:B------:R-:W-:Y:S02]  /*6f90*/  ISETP.GE.AND P3, PT, R65, UR36, PT ;  /* 0x0000002441007c0c */ /* 0x000fe4000bf66270 */
[----:B------:R-:W-:Y:S02]  /*6fa0*/  SHF.L.U32 R105, R85, 0x5, RZ ;  /* 0x0000000555697819 */ /* 0x000fe400000006ff */
[----:B------:R-:W-:Y:S01]  /*6fb0*/  MOV R102, RZ ;  /* 0x000000ff00667202 */ /* 0x000fe20000000f00 */
[----:B------:R-:W-:Y:S01]  /*6fc0*/  CS2R R122, SRZ ;  /* 0x00000000007a7805 */ /* 0x000fe2000001ff00 */
[----:B------:R-:W-:Y:S01]  /*6fd0*/  LOP3.LUT R68, R62, 0x80, RZ, 0xfc, !PT ;  /* 0x000000803e447812 */ /* 0x000fe200078efcff */
[----:B------:R-:W-:Y:S01]  /*6fe0*/  ULDC.64 UR34, c[0x0][0x1b8] ;  /* 0x00006e0000227ab9 */ /* 0x000fe20000000a00 */
[----:B------:R-:W-:Y:S01]  /*6ff0*/  LEA.HI.X R65, R66, UR23, R63, 0x2, P5 ;  /* 0x0000001742417c11 */ /* 0x000fe2000a8f143f */
[----:B------:R-:W-:Y:S01]  /*7000*/  HFMA2.MMA R63, -RZ, RZ, 0, 0 ;  /* 0x00000000ff3f7435 */ /* 0x000fe200000001ff */
[----:B------:R-:W-:-:S02]  /*7010*/  LOP3.LUT R67, R62, 0xa0, RZ, 0xfc, !PT ;  /* 0x000000a03e437812 */ /* 0x000fc400078efcff */
[----:B------:R-:W-:Y:S02]  /*7020*/  ISETP.GE.AND P4, PT, R68, UR36, PT ;  /* 0x0000002444007c0c */ /* 0x000fe4000bf86270 */
[----:B------:R-:W-:Y:S01]  /*7030*/  CS2R R68, SRZ ;  /* 0x0000000000447805 */ /* 0x000fe2000001ff00 */
[----:B------:R-:W-:Y:S02]  /*7040*/  ISETP.GE.AND P5, PT, R67, UR36, PT ;  /* 0x0000002443007c0c */ /* 0x000fe4000bfa6270 */
[C---:B------:R-:W-:Y:S02]  /*7050*/  LOP3.LUT R66, R62.reuse, 0xc0, RZ, 0xfc, !PT ;  /* 0x000000c03e427812 */ /* 0x040fe400078efcff */
[C---:B------:R-:W-:Y:S01]  /*7060*/  LOP3.LUT R67, R62.reuse, 0xe0, RZ, 0xfc, !PT ;  /* 0x000000e03e437812 */ /* 0x040fe200078efcff */
[----:B------:R0:W3:Y:S01]  /*7070*/  @!P0 LDG.E R63, [R64.64] ;  /* 0x00000020403f8981 */ /* 0x0000e2000c1e1900 */
[----:B------:R-:W-:Y:S02]  /*7080*/  LOP3.LUT R70, R62, 0x100, RZ, 0xfc, !PT ;  /* 0x000001003e467812 */ /* 0x000fe400078efcff */
[----:B------:R-:W-:Y:S01]  /*7090*/  ISETP.GE.AND P0, PT, R66, UR36, PT ;  /* 0x0000002442007c0c */ /* 0x000fe2000bf06270 */
[----:B------:R0:W4:Y:S01]  /*70a0*/  @!P1 LDG.E R69, [R64.64+0x80] ;  /* 0x0000802040459981 */ /* 0x000122000c1e1900 */
[----:B------:R-:W-:-:S02]  /*70b0*/  ISETP.GE.AND P1, PT, R67, UR36, PT ;  /* 0x0000002443007c0c */ /* 0x000fc4000bf26270 */
[----:B------:R-:W-:Y:S01]  /*70c0*/  CS2R R66, SRZ ;  /* 0x0000000000427805 */ /* 0x000fe2000001ff00 */
[----:B------:R0:W3:Y:S01]  /*70d0*/  @!P2 LDG.E R68, [R64.64+0x100] ;  /* 0x000100204044a981 */ /* 0x0000e2000c1e1900 */
[----:B------:R-:W-:Y:S02]  /*70e0*/  ISETP.GE.AND P2, PT, R70, UR36, PT ;  /* 0x0000002446007c0c */ /* 0x000fe4000bf46270 */
[C---:B------:R-:W-:Y:S01]  /*70f0*/  LOP3.LUT R71, R62.reuse, 0x120, RZ, 0xfc, !PT ;  /* 0x000001203e477812 */ /* 0x040fe200078efcff */
[----:B------:R0:W3:Y:S01]  /*7100*/  @!P5 LDG.E R86, [R64.64+0x280] ;  /* 0x000280204056d981 */ /* 0x0000e2000c1e1900 */
[C---:B------:R-:W-:Y:S02]  /*7110*/  LOP3.LUT R70, R62.reuse, 0x140, RZ, 0xfc, !PT ;  /* 0x000001403e467812 */ /* 0x040fe400078efcff */
[----:B------:R-:W-:Y:S01]  /*7120*/  LOP3.LUT R87, R62, 0x160, RZ, 0xfc, !PT ;  /* 0x000001603e577812 */ /* 0x000fe200078efcff */
[----:B------:R0:W3:Y:S01]  /*7130*/  @!P3 LDG.E R67, [R64.64+0x180] ;  /* 0x000180204043b981 */ /* 0x0000e2000c1e1900 */
[----:B------:R-:W-:-:S03]  /*7140*/  ISETP.GE.AND P3, PT, R71, UR36, PT ;  /* 0x0000002447007c0c */ /* 0x000fc6000bf66270 */
[----:B------:R0:W3:Y:S01]  /*7150*/  @!P4 LDG.E R66, [R64.64+0x200] ;  /* 0x000200204042c981 */ /* 0x0000e2000c1e1900 */
[----:B------:R-:W-:Y:S02]  /*7160*/  ISETP.GE.AND P4, PT, R70, UR36, PT ;  /* 0x0000002446007c0c */ /* 0x000fe4000bf86270 */
[----:B------:R-:W-:Y:S01]  /*7170*/  CS2R R70, SRZ ;  /* 0x0000000000467805 */ /* 0x000fe2000001ff00 */
[C---:B------:R-:W-:Y:S02]  /*7180*/  LOP3.LUT R88, R62.reuse, 0x180, RZ, 0xfc, !PT ;  /* 0x000001803e587812 */ /* 0x040fe400078efcff */
[----:B------:R-:W-:Y:S02]  /*7190*/  ISETP.GE.AND P5, PT, R87, UR36, PT ;  /* 0x0000002457007c0c */ /* 0x000fe4000bfa6270 */
[----:B------:R-:W-:Y:S01]  /*71a0*/  LOP3.LUT R87, R62, 0x1a0, RZ, 0xfc, !PT ;  /* 0x000001a03e577812 */ /* 0x000fe200078efcff */
[----:B------:R0:W3:Y:S01]  /*71b0*/  @!P0 LDG.E R71, [R64.64+0x300] ;  /* 0x0003002040478981 */ /* 0x0000e2000c1e1900 */
[----:B------:R-:W-:-:S02]  /*71c0*/  ISETP.GE.AND P0, PT, R88, UR36, PT ;  /* 0x0000002458007c0c */ /* 0x000fc4000bf06270 */
[----:B------:R-:W-:Y:S01]  /*71d0*/  CS2R R88, SRZ ;  /* 0x0000000000587805 */ /* 0x000fe2000001ff00 */
[----:B------:R0:W3:Y:S01]  /*71e0*/  @!P1 LDG.E R70, [R64.64+0x380] ;  /* 0x0003802040469981 */ /* 0x0000e2000c1e1900 */
[----:B------:R-:W-:Y:S01]  /*71f0*/  ISETP.GE.AND P1, PT, R87, UR36, PT ;  /* 0x0000002457007c0c */ /* 0x000fe2000bf26270 */
[----:B------:R-:W-:Y:S01]  /*7200*/  HFMA2.MMA R87, -RZ, RZ, 0, 0 ;  /* 0x00000000ff577435 */ /* 0x000fe200000001ff */
[C---:B------:R-:W-:Y:S02]  /*7210*/  LOP3.LUT R90, R62.reuse, 0x1c0, RZ, 0xfc, !PT ;  /* 0x000001c03e5a7812 */ /* 0x040fe400078efcff */
[----:B------:R0:W3:Y:S01]  /*7220*/  @!P2 LDG.E R89, [R64.64+0x400] ;  /* 0x000400204059a981 */ /* 0x0000e2000c1e1900 */
[----:B------:R-:W-:Y:S02]  /*7230*/  LOP3.LUT R91, R62, 0x1e0, RZ, 0xfc, !PT ;  /* 0x000001e03e5b7812 */ /* 0x000fe400078efcff */
        /* <DEDUP_REMOVED lines=8> */
[----:B------:R-:W-:Y:S01]  /*72c0*/  CS2R R90, SRZ ;  /* 0x00000000005a7805 */ /* 0x000fe2000001ff00 */
[----:B------:R-:W-:Y:S02]  /*72d0*/  ISETP.GE.AND P5, PT, R93, UR36, PT ;  /* 0x000000245d007c0c */ /* 0x000fe4000bfa6270 */
[----:B------:R-:W-:-:S03]  /*72e0*/  LOP3.LUT R93, R62, 0x260, RZ, 0xfc, !PT ;  /* 0x000002603e5d7812 */ /* 0x000fc600078efcff */
[----:B------:R0:W3:Y:S01]  /*72f0*/  @!P1 LDG.E R90, [R64.64+0x680] ;  /* 0x00068020405a9981 */ /* 0x0000e2000c1e1900 */
[----:B------:R-:W-:Y:S01]  /*7300*/  ISETP.GE.AND P1, PT, R93, UR36, PT ;  /* 0x000000245d007c0c */ /* 0x000fe2000bf26270 */
[----:B------:R-:W-:Y:S01]  /*7310*/  HFMA2.MMA R93, -RZ, RZ, 0, 0 ;  /* 0x00000000ff5d7435 */ /* 0x000fe200000001ff */
[C---:B------:R-:W-:Y:S01]  /*7320*/  LOP3.LUT R94, R62.reuse, 0x240, RZ, 0xfc, !PT ;  /* 0x000002403e5e7812 */ /* 0x040fe200078efcff */
[----:B------:R0:W3:Y:S01]  /*7330*/  @!P0 LDG.E R91, [R64.64+0x600] ;  /* 0x00060020405b8981 */ /* 0x0000e2000c1e1900 */
[----:B------:R-:W-:Y:S02]  /*7340*/  LOP3.LUT R96, R62, 0x280, RZ, 0xfc, !PT ;  /* 0x000002803e607812 */ /* 0x000fe400078efcff */
[----:B------:R-:W-:Y:S02]  /*7350*/  ISETP.GE.AND P0, PT, R94, UR36, PT ;  /* 0x000000245e007c0c */ /* 0x000fe4000bf06270 */
[----:B------:R-:W-:Y:S01]  /*7360*/  CS2R R94, SRZ ;  /* 0x00000000005e7805 */ /* 0x000fe2000001ff00 */
[----:B------:R-:W-:-:S02]  /*7370*/  LOP3.LUT R97, R62, 0x2a0, RZ, 0xfc, !PT ;  /* 0x000002a03e617812 */ /* 0x000fc400078efcff */
[----:B------:R0:W3:Y:S01]  /*7380*/  @!P2 LDG.E R93, [R64.64+0x700] ;  /* 0x00070020405da981 */ /* 0x0000e2000c1e1900 */
[----:B------:R-:W-:Y:S02]  /*7390*/  ISETP.GE.AND P2, PT, R96, UR36, PT ;  /* 0x0000002460007c0c */ /* 0x000fe4000bf46270 */
[----:B------:R-:W-:Y:S01]  /*73a0*/  LOP3.LUT R96, R62, 0x2c0, RZ, 0xfc, !PT ;  /* 0x000002c03e607812 */ /* 0x000fe200078efcff */
[----:B------:R0:W3:Y:S01]  /*73b0*/  @!P3 LDG.E R94, [R64.64+0x780] ;  /* 0x00078020405eb981 */ /* 0x0000e2000c1e1900 */
[----:B------:R-:W-:-:S03]  /*73c0*/  ISETP.GE.AND P3, PT, R97, UR36, PT ;  /* 0x0000002461007c0c */ /* 0x000fc6000bf66270 */
[----:B------:R0:W3:Y:S01]  /*73d0*/  @!P4 LDG.E R95, [R64.64+0x800] ;  /* 0x00080020405fc981 */ /* 0x0000e2000c1e1900 */
[----:B------:R-:W-:Y:S02]  /*73e0*/  ISETP.GE.AND P4, PT, R96, UR36, PT ;  /* 0x0000002460007c0c */ /* 0x000fe4000bf86270 */
[----:B------:R-:W-:Y:S01]  /*73f0*/  CS2R R96, SRZ ;  /* 0x0000000000607805 */ /* 0x000fe2000001ff00 */
[C---:B------:R-:W-:Y:S01]  /*7400*/  LOP3.LUT R100, R62.reuse, 0x300, RZ, 0xfc, !PT ;  /* 0x000003003e647812 */ /* 0x040fe200078efcff */
[----:B------:R0:W3:Y:S01]  /*7410*/  @!P1 LDG.E R98, [R64.64+0x980] ;  /* 0x0009802040629981 */ /* 0x0000e2000c1e1900 */
[----:B------:R-:W-:-:S03]  /*7420*/  LOP3.LUT R99, R62, 0x2e0, RZ, 0xfc, !PT ;  /* 0x000002e03e637812 */ /* 0x000fc600078efcff */
[----:B------:R0:W3:Y:S01]  /*7430*/  @!P0 LDG.E R96, [R64.64+0x900] ;  /* 0x0009002040608981 */ /* 0x0000e2000c1e1900 */
[----:B------:R-:W-:-:S03]  /*7440*/  ISETP.GE.AND P0, PT, R100, UR36, PT ;  /* 0x0000002464007c0c */ /* 0x000fc6000bf06270 */
[----:B------:R0:W3:Y:S01]  /*7450*/  @!P5 LDG.E R97, [R64.64+0x880] ;  /* 0x000880204061d981 */ /* 0x0000e2000c1e1900 */
[----:B------:R-:W-:Y:S02]  /*7460*/  ISETP.GE.AND P5, PT, R99, UR36, PT ;  /* 0x0000002463007c0c */ /* 0x000fe4000bfa6270 */
[C---:B------:R-:W-:Y:S01]  /*7470*/  LOP3.LUT R99, R62.reuse, 0x320, RZ, 0xfc, !PT ;  /* 0x000003203e637812 */ /* 0x040fe200078efcff */
[----:B------:R0:W3:Y:S01]  /*7480*/  @!P3 LDG.E R119, [R64.64+0xa80] ;  /* 0x000a80204077b981 */ /* 0x0000e2000c1e1900 */
[----:B------:R-:W-:Y:S02]  /*7490*/  LOP3.LUT R100, R62, 0x360, RZ, 0xfc, !PT ;  /* 0x000003603e647812 */ /* 0x000fe400078efcff */
[----:B------:R-:W-:Y:S01]  /*74a0*/  ISETP.GE.AND P1, PT, R99, UR36, PT ;  /* 0x0000002463007c0c */ /* 0x000fe2000bf26270 */
[----:B------:R0:W4:Y:S01]  /*74b0*/  @!P2 LDG.E R120, [R64.64+0xa00] ;  /* 0x000a00204078a981 */ /* 0x000122000c1e1900 */
[----:B------:R-:W-:Y:S02]  /*74c0*/  ISETP.GE.AND P3, PT, R100, UR36, PT ;  /* 0x0000002464007c0c */ /* 0x000fe4000bf66270 */
[C---:B------:R-:W-:Y:S01]  /*74d0*/  LOP3.LUT R99, R62.reuse, 0x340, RZ, 0xfc, !PT ;  /* 0x000003403e637812 */ /* 0x040fe200078efcff */
[----:B------:R0:W4:Y:S01]  /*74e0*/  @!P0 LDG.E R121, [R64.64+0xc00] ;  /* 0x000c002040798981 */ /* 0x000122000c1e1900 */
[----:B------:R-:W-:-:S02]  /*74f0*/  LOP3.LUT R100, R62, 0x3a0, RZ, 0xfc, !PT ;  /* 0x000003a03e647812 */ /* 0x000fc400078efcff */
[----:B------:R-:W-:Y:S01]  /*7500*/  ISETP.GE.AND P2, PT, R99, UR36, PT ;  /* 0x0000002463007c0c */ /* 0x000fe2000bf46270 */
[----:B------:R0:W4:Y:S01]  /*7510*/  @!P4 LDG.E R111, [R64.64+0xb00] ;  /* 0x000b0020406fc981 */ /* 0x000122000c1e1900 */
[----:B------:R-:W-:Y:S02]  /*7520*/  ISETP.GE.AND P0, PT, R100, UR36, PT ;  /* 0x0000002464007c0c */ /* 0x000fe4000bf06270 */
[C---:B------:R-:W-:Y:S01]  /*7530*/  LOP3.LUT R99, R62.reuse, 0x380, RZ, 0xfc, !PT ;  /* 0x000003803e637812 */ /* 0x040fe200078efcff */
[----:B------:R-:W-:Y:S01]  /*7540*/  CS2R R100, SRZ ;  /* 0x0000000000647805 */ /* 0x000fe2000001ff00 */
[----:B------:R-:W-:Y:S01]  /*7550*/  LOP3.LUT R103, R62, 0x3c0, RZ, 0xfc, !PT ;  /* 0x000003c03e677812 */ /* 0x000fe200078efcff */
[----:B------:R0:W4:Y:S01]  /*7560*/  @!P5 LDG.E R110, [R64.64+0xb80] ;  /* 0x000b8020406ed981 */ /* 0x000122000c1e1900 */
[----:B------:R-:W-:Y:S02]  /*7570*/  ISETP.GE.AND P4, PT, R99, UR36, PT ;  /* 0x0000002463007c0c */ /* 0x000fe4000bf86270 */
[----:B------:R-:W-:Y:S01]  /*7580*/  LOP3.LUT R104, R105, 0xffffffe0, R230, 0xe2, !PT ;  /* 0xffffffe069687812 */ /* 0x000fe200078ee2e6 */
[----:B------:R-:W-:Y:S01]  /*7590*/  HFMA2.MMA R99, -RZ, RZ, 0, 0 ;  /* 0x00000000ff637435 */ /* 0x000fe200000001ff */
[----:B------:R-:W-:Y:S01]  /*75a0*/  MOV R62, RZ ;  /* 0x000000ff003e7202 */ /* 0x000fe20000000f00 */
[----:B------:R0:W4:Y:S01]  /*75b0*/  @!P1 LDG.E R101, [R64.64+0xc80] ;  /* 0x000c802040659981 */ /* 0x000122000c1e1900 */
[----:B------:R-:W-:-:S02]  /*75c0*/  LOP3.LUT R104, R104, 0x3e0, RZ, 0xfc, !PT ;  /* 0x000003e068687812 */ /* 0x000fc400078efcff */
[----:B------:R-:W-:Y:S01]  /*75d0*/  ISETP.GE.AND P1, PT, R103, UR36, PT ;  /* 0x0000002467007c0c */ /* 0x000fe2000bf26270 */
[----:B------:R0:W4:Y:S04]  /*75e0*/  @!P2 LDG.E R102, [R64.64+0xd00] ;  /* 0x000d00204066a981 */ /* 0x000128000c1e1900 */
[----:B------:R0:W4:Y:S01]  /*75f0*/  @!P0 LDG.E R62, [R64.64+0xe80] ;  /* 0x000e8020403e8981 */ /* 0x000122000c1e1900 */
[----:B------:R-:W-:-:S03]  /*7600*/  ISETP.GE.AND P0, PT, R104, UR36, PT ;  /* 0x0000002468007c0c */ /* 0x000fc6000bf06270 */
[----:B------:R0:W4:Y:S04]  /*7610*/  @!P3 LDG.E R100, [R64.64+0xd80] ;  /* 0x000d80204064b981 */ /* 0x000128000c1e1900 */
[----:B------:R0:W4:Y:S04]  /*7620*/  @!P4 LDG.E R99, [R64.64+0xe00] ;  /* 0x000e00204063c981 */ /* 0x000128000c1e1900 */
[----:B------:R0:W4:Y:S04]  /*7630*/  @!P1 LDG.E R122, [R64.64+0xf00] ;  /* 0x000f0020407a9981 */ /* 0x000128000c1e1900 */
[----:B------:R0:W4:Y:S01]  /*7640*/  @!P0 LDG.E R123, [R64.64+0xf80] ;  /* 0x000f8020407b8981 */ /* 0x000122000c1e1900 */
[----:B------:R-:W-:Y:S01]  /*7650*/  SHF.L.U32 R243, R85, 0x5, RZ ;  /* 0x0000000555f37819 */ /* 0x000fe200000006ff */
        /* <DEDUP_REMOVED lines=12> */
[----:B--2---:R-:W1:Y:S02]  /*7720*/  R2UR UR43, R61 ;  /* 0x000000003d2b73c2 */ /* 0x004e6400000e0000 */
[----:B-1----:R-:W-:-:S04]  /*7730*/  FMUL.FTZ R103, R53, UR43 ;  /* 0x0000002b35677c20 */ /* 0x002fc80008410000 */
[----:B------:R-:W-:Y:S02]  /*7740*/  FMUL.RZ R104, R103, 0.15915493667125701904 ;  /* 0x3e22f98367687820 */ /* 0x000fe4000040c000 */
[----:B------:R-:W-:-:S04]  /*7750*/  FMUL.FTZ R103, R52, UR43 ;  /* 0x0000002b34677c20 */ /* 0x000fc80008410000 */
[----:B------:R-:W-:Y:S02]  /*7760*/  FMUL.RZ R105, R103, 0.15915493667125701904 ;  /* 0x3e22f98367697820 */ /* 0x000fe4000040c000 */
[----:B------:R-:W-:Y:S02]  /*7770*/  FMUL.FTZ R103, R51, UR43 ;  /* 0x0000002b33677c20 */ /* 0x000fe40008410000 */
[----:B------:R-:W-:Y:S02]  /*7780*/  FMUL.FTZ R61, R50, UR43 ;  /* 0x0000002b323d7c20 */ /* 0x000fe40008410000 */
[----:B------:R-:W-:Y:S01]  /*7790*/  FMUL.RZ R103, R103, 0.15915493667125701904 ;  /* 0x3e22f98367677820 */ /* 0x000fe2000040c000 */
[----:B------:R-:W1:Y:S01]  /*77a0*/  R2UR UR44, R60 ;  /* 0x000000003c2c73c2 */ /* 0x000e6200000e0000 */
[----:B------:R-:W-:Y:S02]  /*77b0*/  FMUL.RZ R108, R61, 0.15915493667125701904 ;  /* 0x3e22f9833d6c7820 */ /* 0x000fe4000040c000 */
[----:B------:R-:W-:Y:S01]  /*77c0*/  MUFU.SIN R115, R103 ;  /* 0x0000006700737308 */ /* 0x000fe20000000400 */
[----:B0-----:R-:W-:Y:S01]  /*77d0*/  FMUL.FTZ R64, R49, UR43 ;  /* 0x0000002b31407c20 */ /* 0x001fe20008410000 */
[----:B------:R-:W-:-:S06]  /*77e0*/  LOP3.LUT R61, R243, 0xfffffc00, RZ, 0xc0, !PT ;  /* 0xfffffc00f33d7812 */ /* 0x000fcc00078ec0ff */
[----:B------:R0:W-:Y:S02]  /*77f0*/  MUFU.COS R116, R103 ;  /* 0x0000006700747308 */ /* 0x0001e40000000000 */
[----:B0-----:R-:W-:-:S06]  /*7800*/  FMUL.FTZ R103, R48, UR43 ;  /* 0x0000002b30677c20 */ /* 0x001fcc0008410000 */
[----:B------:R-:W-:Y:S01]  /*7810*/  MUFU.SIN R127, R104 ;  /* 0x00000068007f7308 */ /* 0x000fe20000000400 */
[----:B------:R-:W-:-:S07]  /*7820*/  FMUL.RZ R128, R103, 0.15915493667125701904 ;  /* 0x3e22f98367807820 */ /* 0x000fce000040c000 */
[----:B------:R0:W-:Y:S01]  /*7830*/  MUFU.COS R126, R104 ;  /* 0x00000068007e7308 */ /* 0x0001e20000000000 */
[----:B------:R-:W-:Y:S02]  /*7840*/  FMUL.FTZ R103, R47, UR43 ;  /* 0x0000002b2f677c20 */ /* 0x000fe40008410000 */
[----:B0-----:R-:W-:Y:S01]  /*7850*/  FMUL.RZ R104, R64, 0.15915493667125701904 ;  /* 0x3e22f98340687820 */ /* 0x001fe2000040c000 */
[----:B------:R-:W-:-:S04]  /*7860*/  IADD3 R64, R61, R84, RZ ;  /* 0x000000543d407210 */ /* 0x000fc80007ffe0ff */
[----:B------:R-:W-:Y:S01]  /*7870*/  MUFU.SIN R117, R105 ;  /* 0x0000006900757308 */ /* 0x000fe20000000400 */
[----:B------:R-:W-:-:S07]  /*7880*/  IADD3 R65, R64, 0x20, RZ ;  /* 0x0000002040417810 */ /* 0x000fce0007ffe0ff */
[----:B------:R-:W-:Y:S01]  /*7890*/  MUFU.COS R118, R105 ;  /* 0x0000006900767308 */ /* 0x000fe20000000000 */
[C---:B------:R-:W-:Y:S02]  /*78a0*/  IADD3 R125, R64.reuse, 0x40, RZ ;  /* 0x00000040407d7810 */ /* 0x040fe40007ffe0ff */
[----:B------:R-:W-:-:S05]  /*78b0*/  IADD3 R129, R64, 0x60, RZ ;  /* 0x0000006040817810 */ /* 0x000fca0007ffe0ff */
[----:B------:R-:W-:Y:S01]  /*78c0*/  MUFU.SIN R113, R108 ;  /* 0x0000006c00717308 */ /* 0x000fe20000000400 */
[----:B------:R-:W-:-:S07]  /*78d0*/  LEA.HI.SX32 R124, R64, R64, 0x1b ;  /* 0x00000040407c7211 */ /* 0x000fce00078fdaff */
[----:B------:R-:W-:Y:S01]  /*78e0*/  MUFU.COS R114, R108 ;  /* 0x0000006c00727308 */ /* 0x000fe20000000000 */
[----:B------:R-:W-:Y:S01]  /*78f0*/  IADD3 R131, R64, 0x80, RZ ;  /* 0x0000008040837810 */ /* 0x000fe20007ffe0ff */
[----:B------:R-:W-:-:S06]  /*7900*/  FMUL.RZ R132, R103, 0.15915493667125701904 ;  /* 0x3e22f98367847820 */ /* 0x000fcc000040c000 */
[----:B------:R-:W-:Y:S01]  /*7910*/  MUFU.SIN R105, R128 ;  /* 0x0000008000697308 */ /* 0x000fe20000000400 */
[----:B------:R-:W-:-:S07]  /*7920*/  IADD3 R133, R64, 0xa0, RZ ;  /* 0x000000a040857810 */ /* 0x000fce0007ffe0ff */
[----:B------:R0:W-:Y:S01]  /*7930*/  MUFU.COS R108, R128 ;  /* 0x00000080006c7308 */ /* 0x0001e20000000000 */
[----:B------:R-:W-:Y:S02]  /*7940*/  IADD3 R135, R64, 0xc0, RZ ;  /* 0x000000c040877810 */ /* 0x000fe40007ffe0ff */
[----:B------:R-:W-:Y:S01]  /*7950*/  LEA.HI.SX32 R125, R125, R64, 0x1b ;  /* 0x000000407d7d7211 */ /* 0x000fe200078fdaff */
[----:B0-----:R-:W-:Y:S01]  /*7960*/  FMUL.FTZ R128, R46, UR43 ;  /* 0x0000002b2e807c20 */ /* 0x001fe20008410000 */
[----:B------:R-:W-:-:S03]  /*7970*/  IADD3 R139, R64, 0xe0, RZ ;  /* 0x000000e0408b7810 */ /* 0x000fc60007ffe0ff */
[----:B------:R-:W-:Y:S01]  /*7980*/  FMUL.RZ R138, R128, 0.15915493667125701904 ;  /* 0x3e22f983808a7820 */ /* 0x000fe2000040c000 */
[-C--:B------:R-:W-:Y:S01]  /*7990*/  LEA.HI.SX32 R128, R65, R64.reuse, 0x1b ;  /* 0x0000004041807211 */ /* 0x080fe200078fdaff */
[----:B------:R-:W-:Y:S01]  /*79a0*/  MUFU.SIN R109, R104 ;  /* 0x00000068006d7308 */ /* 0x000fe20000000400 */
[-C--:B------:R-:W-:Y:S01]  /*79b0*/  LEA.HI.SX32 R130, R129, R64.reuse, 0x1b ;  /* 0x0000004081827211 */ /* 0x080fe200078fdaff */
[----:B---3--:R-:W-:Y:S01]  /*79c0*/  STS [R124.X4], R63 ;  /* 0x0000003f7c007388 */ /* 0x008fe20000004800 */
[C---:B------:R-:W-:Y:S02]  /*79d0*/  IADD3 R141, R64.reuse, 0x100, RZ ;  /* 0x00000100408d7810 */ /* 0x040fe40007ffe0ff */
[-C--:B------:R-:W-:Y:S01]  /*79e0*/  LEA.HI.SX32 R131, R131, R64.reuse, 0x1b ;  /* 0x0000004083837211 */ /* 0x080fe200078fdaff */
[----:B----4-:R-:W-:Y:S01]  /*79f0*/  STS [R128.X4+0x80], R69 ;  /* 0x0000804580007388 */ /* 0x010fe20000004800 */
[C---:B------:R-:W-:Y:S01]  /*7a00*/  IADD3 R143, R64.reuse, 0x120, RZ ;  /* 0x00000120408f7810 */ /* 0x040fe20007ffe0ff */
[----:B------:R-:W-:Y:S01]  /*7a10*/  MUFU.COS R112, R104 ;  /* 0x0000006800707308 */ /* 0x000fe20000000000 */
[----:B------:R-:W-:Y:S01]  /*7a20*/  LEA.HI.SX32 R133, R133, R64, 0x1b ;  /* 0x0000004085857211 */ /* 0x000fe200078fdaff */
[----:B------:R-:W-:Y:S01]  /*7a30*/  STS [R125.X4+0x100], R68 ;  /* 0x000100447d007388 */ /* 0x000fe20000004800 */
[----:B------:R-:W-:-:S02]  /*7a40*/  IADD3 R145, R64, 0x140, RZ ;  /* 0x0000014040917810 */ /* 0x000fc40007ffe0ff */
[----:B------:R-:W-:-:S03]  /*7a50*/  IADD3 R147, R64, 0x160, RZ ;  /* 0x0000016040937810 */ /* 0x000fc60007ffe0ff */
[----:B------:R-:W-:Y:S01]  /*7a60*/  MUFU.SIN R103, R132 ;  /* 0x0000008400677308 */ /* 0x000fe20000000400 */
[-C--:B------:R-:W-:Y:S01]  /*7a70*/  LEA.HI.SX32 R65, R139, R64.reuse, 0x1b ;  /* 0x000000408b417211 */ /* 0x080fe200078fdaff */
[----:B------:R-:W-:Y:S01]  /*7a80*/  STS [R130.X4+0x180], R67 ;  /* 0x0001804382007388 */ /* 0x000fe20000004800 */
[----:B------:R-:W-:Y:S02]  /*7a90*/  IADD3 R149, R64, 0x180, RZ ;  /* 0x0000018040957810 */ /* 0x000fe40007ffe0ff */
[----:B------:R-:W-:-:S03]  /*7aa0*/  LEA.HI.SX32 R134, R141, R64, 0x1b ;  /* 0x000000408d867211 */ /* 0x000fc600078fdaff */
[----:B------:R0:W-:Y:S01]  /*7ab0*/  MUFU.COS R104, R132 ;  /* 0x0000008400687308 */ /* 0x0001e20000000000 */
[-C--:B------:R-:W-:Y:S01]  /*7ac0*/  LEA.HI.SX32 R129, R143, R64.reuse, 0x1b ;  /* 0x000000408f817211 */ /* 0x080fe200078fdaff */
[----:B------:R1:W-:Y:S01]  /*7ad0*/  STS [R131.X4+0x200], R66 ;  /* 0x0002004283007388 */ /* 0x0003e20000004800 */
[C---:B------:R-:W-:Y:S02]  /*7ae0*/  IADD3 R151, R64.reuse, 0x1a0, RZ ;  /* 0x000001a040977810 */ /* 0x040fe40007ffe0ff */
[-C--:B------:R-:W-:Y:S02]  /*7af0*/  LEA.HI.SX32 R144, R145, R64.reuse, 0x1b ;  /* 0x0000004091907211 */ /* 0x080fe400078fdaff */
[-C--:B0-----:R-:W-:Y:S01]  /*7b00*/  LEA.HI.SX32 R132, R135, R64.reuse, 0x1b ;  /* 0x0000004087847211 */ /* 0x081fe200078fdaff */
[----:B------:R-:W-:Y:S01]  /*7b10*/  STS [R133.X4+0x280], R86 ;  /* 0x0002805685007388 */ /* 0x000fe20000004800 */
[----:B------:R-:W-:Y:S02]  /*7b20*/  IADD3 R153, R64, 0x1c0, RZ ;  /* 0x000001c040997810 */ /* 0x000fe40007ffe0ff */
[----:B-1----:R-:W-:Y:S01]  /*7b30*/  MOV R66, UR44 ;  /* 0x0000002c00427c02 */ /* 0x002fe20008000f00 */
[----:B------:R-:W-:Y:S01]  /*7b40*/  STS [R132.X4+0x300], R71 ;  /* 0x0003004784007388 */ /* 0x000fe20000004800 */
[----:B------:R-:W-:-:S02]  /*7b50*/  LEA.HI.SX32 R147, R147, R64, 0x1b ;  /* 0x0000004093937211 */ /* 0x000fc400078fdaff */
[C---:B------:R-:W-:Y:S01]  /*7b60*/  IADD3 R155, R64.reuse, 0x1e0, RZ ;  /* 0x000001e0409b7810 */ /* 0x040fe20007ffe0ff */
[----:B------:R-:W-:Y:S01]  /*7b70*/  STS [R65.X4+0x380], R70 ;  /* 0x0003804641007388 */ /* 0x000fe20000004800 */
[-C--:B------:R-:W-:Y:S01]  /*7b80*/  LEA.HI.SX32 R146, R149, R64.reuse, 0x1b ;  /* 0x0000004095927211 */ /* 0x080fe200078fdaff */
[----:B------:R-:W-:Y:S01]  /*7b90*/  FMUL.FTZ R60, R41, UR43 ;  /* 0x0000002b293c7c20 */ /* 0x000fe20008410000 */
[C---:B------:R-:W-:Y:S01]  /*7ba0*/  IADD3 R157, R64.reuse, 0x200, RZ ;  /* 0x00000200409d7810 */ /* 0x040fe20007ffe0ff */
[----:B------:R-:W-:Y:S01]  /*7bb0*/  STS [R134.X4+0x400], R89 ;  /* 0x0004005986007388 */ /* 0x000fe20000004800 */
[----:B------:R-:W-:Y:S01]  /*7bc0*/  IADD3 R159, R64, 0x220, RZ ;  /* 0x00000220409f7810 */ /* 0x000fe20007ffe0ff */
[----:B------:R-:W-:Y:S01]  /*7bd0*/  FMUL.FTZ R66, R66, 1.4426950216293334961 ;  /* 0x3fb8aa3b42427820 */ /* 0x000fe20000410000 */
        /* <DEDUP_REMOVED lines=8> */
[----:B------:R-:W-:Y:S01]  /*7c60*/  IADD3 R165, R64, 0x280, RZ ;  /* 0x0000028040a57810 */ /* 0x000fe20007ffe0ff */
[----:B------:R-:W-:Y:S01]  /*7c70*/  FMUL.FTZ R63, R42, UR43 ;  /* 0x0000002b2a3f7c20 */ /* 0x000fe20008410000 */
[----:B------:R-:W-:Y:S01]  /*7c80*/  LEA.HI.SX32 R150, R157, R64, 0x1b ;  /* 0x000000409d967211 */ /* 0x000fe200078fdaff */
[----:B------:R0:W-:Y:S01]  /*7c90*/  STS [R146.X4+0x600], R91 ;  /* 0x0006005b92007388 */ /* 0x0001e20000004800 */
[----:B------:R-:W-:-:S02]  /*7ca0*/  IADD3 R167, R64, 0x2a0, RZ ;  /* 0x000002a040a77810 */ /* 0x000fc40007ffe0ff */
[-C--:B------:R-:W-:Y:S01]  /*7cb0*/  LEA.HI.SX32 R152, R159, R64.reuse, 0x1b ;  /* 0x000000409f987211 */ /* 0x080fe200078fdaff */
[----:B------:R-:W-:Y:S01]  /*7cc0*/  STS [R151.X4+0x680], R90 ;  /* 0x0006805a97007388 */ /* 0x000fe20000004800 */
[----:B------:R-:W-:Y:S02]  /*7cd0*/  IADD3 R169, R64, 0x2c0, RZ ;  /* 0x000002c040a97810 */ /* 0x000fe40007ffe0ff */
[-C--:B------:R-:W-:Y:S01]  /*7ce0*/  LEA.HI.SX32 R161, R161, R64.reuse, 0x1b ;  /* 0x00000040a1a17211 */ /* 0x080fe200078fdaff */
[----:B------:R-:W-:Y:S01]  /*7cf0*/  STS [R148.X4+0x700], R93 ;  /* 0x0007005d94007388 */ /* 0x000fe20000004800 */
[----:B0-----:R-:W-:Y:S01]  /*7d00*/  FMUL.RZ R146, R60, 0.15915493667125701904 ;  /* 0x3e22f9833c927820 */ /* 0x001fe2000040c000 */
[----:B------:R-:W-:Y:S01]  /*7d10*/  IADD3 R171, R64, 0x2e0, RZ ;  /* 0x000002e040ab7810 */ /* 0x000fe20007ffe0ff */
[----:B------:R-:W-:Y:S01]  /*7d20*/  FMUL.FTZ R60, R66, R53 ;  /* 0x00000035423c7220 */ /* 0x000fe20000410000 */
[-C--:B------:R-:W-:Y:S01]  /*7d30*/  LEA.HI.SX32 R163, R163, R64.reuse, 0x1b ;  /* 0x00000040a3a37211 */ /* 0x080fe200078fdaff */
[----:B------:R-:W-:Y:S01]  /*7d40*/  STS [R155.X4+0x780], R94 ;  /* 0x0007805e9b007388 */ /* 0x000fe20000004800 */
[C---:B------:R-:W-:Y:S01]  /*7d50*/  IADD3 R173, R64.reuse, 0x300, RZ ;  /* 0x0000030040ad7810 */ /* 0x040fe20007ffe0ff */
[----:B------:R-:W-:Y:S01]  /*7d60*/  FMUL.RZ R63, R63, 0.15915493667125701904 ;  /* 0x3e22f9833f3f7820 */ /* 0x000fe2000040c000 */
        /* <DEDUP_REMOVED lines=9> */
[----:B------:R-:W-:Y:S01]  /*7e00*/  FMUL.FTZ R135, R45, UR43 ;  /* 0x0000002b2d877c20 */ /* 0x000fe20008410000 */
[-C--:B------:R-:W-:Y:S01]  /*7e10*/  LEA.HI.SX32 R171, R171, R64.reuse, 0x1b ;  /* 0x00000040abab7211 */ /* 0x080fe200078fdaff */
[----:B------:R-:W-:Y:S01]  /*7e20*/  STS [R163.X4+0x980], R98 ;  /* 0x00098062a3007388 */ /* 0x000fe20000004800 */
[C---:B------:R-:W-:Y:S01]  /*7e30*/  IADD3 R181, R64.reuse, 0x380, RZ ;  /* 0x0000038040b57810 */ /* 0x040fe20007ffe0ff */
[----:B------:R-:W0:Y:S01]  /*7e40*/  MUFU.EX2 R60, R60 ;  /* 0x0000003c003c7308 */ /* 0x000e220000000800 */
[----:B------:R-:W-:Y:S01]  /*7e50*/  LEA.HI.SX32 R158, R173, R64, 0x1b ;  /* 0x00000040ad9e7211 */ /* 0x000fe200078fdaff */
[----:B------:R-:W-:Y:S01]  /*7e60*/  STS [R165.X4+0xa00], R120 ;  /* 0x000a0078a5007388 */ /* 0x000fe20000004800 */
[----:B------:R-:W-:-:S02]  /*7e70*/  IADD3 R183, R64, 0x3a0, RZ ;  /* 0x000003a040b77810 */ /* 0x000fc40007ffe0ff */
[-C--:B------:R-:W-:Y:S01]  /*7e80*/  LEA.HI.SX32 R160, R175, R64.reuse, 0x1b ;  /* 0x00000040afa07211 */ /* 0x080fe200078fdaff */
[----:B------:R-:W-:Y:S01]  /*7e90*/  STS [R154.X4+0xa80], R119 ;  /* 0x000a80779a007388 */ /* 0x000fe20000004800 */
[-C--:B------:R-:W-:Y:S01]  /*7ea0*/  LEA.HI.SX32 R177, R177, R64.reuse, 0x1b ;  /* 0x00000040b1b17211 */ /* 0x080fe200078fdaff */
[----:B------:R-:W1:Y:S01]  /*7eb0*/  MUFU.SIN R145, R63 ;  /* 0x0000003f00917308 */ /* 0x000e620000000400 */
[-C--:B------:R-:W-:Y:S01]  /*7ec0*/  LEA.HI.SX32 R179, R179, R64.reuse, 0x1b ;  /* 0x00000040b3b37211 */ /* 0x080fe200078fdaff */
[----:B------:R-:W-:Y:S01]  /*7ed0*/  STS [R156.X4+0xb00], R111 ;  /* 0x000b006f9c007388 */ /* 0x000fe20000004800 */
[----:B------:R-:W-:Y:S01]  /*7ee0*/  FMUL.RZ R140, R135, 0.15915493667125701904 ;  /* 0x3e22f983878c7820 */ /* 0x000fe2000040c000 */
[----:B------:R-:W-:-:S04]  /*7ef0*/  LEA.HI.SX32 R162, R181, R64, 0x1b ;  /* 0x00000040b5a27211 */ /* 0x000fc800078fdaff */
[----:B------:R2:W3:Y:S01]  /*7f00*/  MUFU.COS R144, R63 ;  /* 0x0000003f00907308 */ /* 0x0004e20000000000 */
[----:B------:R-:W-:Y:S01]  /*7f10*/  STS [R171.X4+0xb80], R110 ;  /* 0x000b806eab007388 */ /* 0x000fe20000004800 */
[----:B------:R-:W-:Y:S01]  /*7f20*/  FMUL.FTZ R135, R44, UR43 ;  /* 0x0000002b2c877c20 */ /* 0x000fe20008410000 */
[----:B------:R-:W-:Y:S02]  /*7f30*/  LEA.HI.SX32 R183, R183, R64, 0x1b ;  /* 0x00000040b7b77211 */ /* 0x000fe400078fdaff */
[----:B------:R-:W-:Y:S01]  /*7f40*/  STS [R158.X4+0xc00], R121 ;  /* 0x000c00799e007388 */ /* 0x000fe20000004800 */
[----:B--2---:R-:W-:-:S03]  /*7f50*/  FMUL.FTZ R63, R40, UR43 ;  /* 0x0000002b283f7c20 */ /* 0x004fc60008410000 */
[----:B------:R-:W-:Y:S01]  /*7f60*/  STS [R160.X4+0xc80], R101 ;  /* 0x000c8065a0007388 */ /* 0x000fe20000004800 */
[C---:B------:R-:W-:Y:S01]  /*7f70*/  IADD3 R185, R64.reuse, 0x3c0, RZ ;  /* 0x000003c040b97810 */ /* 0x040fe20007ffe0ff */
[----:B------:R-:W-:Y:S02]  /*7f80*/  FMUL.RZ R65, R63, 0.15915493667125701904 ;  /* 0x3e22f9833f417820 */ /* 0x000fe4000040c000 */
[----:B------:R-:W-:Y:S01]  /*7f90*/  STS [R177.X4+0xd00], R102 ;  /* 0x000d0066b1007388 */ /* 0x000fe20000004800 */
[----:B------:R-:W-:Y:S01]  /*7fa0*/  MOV R63, UR38 ;  /* 0x00000026003f7c02 */ /* 0x000fe20008000f00 */
[----:B------:R-:W-:Y:S01]  /*7fb0*/  FMUL.RZ R142, R135, 0.15915493667125701904 ;  /* 0x3e22f983878e7820 */ /* 0x000fe2000040c000 */
[----:B------:R-:W-:Y:S01]  /*7fc0*/  IADD3 R187, R64, 0x3e0, RZ ;  /* 0x000003e040bb7810 */ /* 0x000fe20007ffe0ff */
[----:B------:R-:W-:Y:S01]  /*7fd0*/  STS [R179.X4+0xd80], R100 ;  /* 0x000d8064b3007388 */ /* 0x000fe20000004800 */
[----:B------:R-:W-:Y:S01]  /*7fe0*/  ULEA.HI.X UR35, UR36, UR35, UR37, 0x3, UP0 ;  /* 0x0000002324237291 */ /* 0x000fe200080f1c25 */
[----:B------:R-:W-:-:S02]  /*7ff0*/  FMUL.FTZ R135, R43, UR43 ;  /* 0x0000002b2b877c20 */ /* 0x000fc40008410000 */
[----:B------:R-:W-:Y:S01]  /*8000*/  STS [R162.X4+0xe00], R99 ;  /* 0x000e0063a2007388 */ /* 0x000fe20000004800 */
[----:B------:R-:W-:-:S03]  /*8010*/  LEA R61, R84, R61, 0x5 ;  /* 0x0000003d543d7211 */ /* 0x000fc600078e28ff */
[----:B------:R2:W-:Y:S01]  /*8020*/  STS [R183.X4+0xe80], R62 ;  /* 0x000e803eb7007388 */ /* 0x0005e20000004800 */
[-C--:B------:R-:W-:Y:S01]  /*8030*/  LEA.HI.SX32 R185, R185, R64.reuse, 0x1b ;  /* 0x00000040b9b97211 */ /* 0x080fe200078fdaff */
[----:B------:R-:W-:Y:S01]  /*8040*/  FMUL.RZ R135, R135, 0.15915493667125701904 ;  /* 0x3e22f98387877820 */ /* 0x000fe2000040c000 */
[----:B------:R-:W-:Y:S01]  /*8050*/  LEA.HI.SX32 R64, R187, R64, 0x1b ;  /* 0x00000040bb407211 */ /* 0x000fe200078fdaff */
[----:B------:R-:W4:Y:S01]  /*8060*/  MUFU.SIN R137, R138 ;  /* 0x0000008a00897308 */ /* 0x000f220000000400 */
[----:B------:R-:W-:Y:S02]  /*8070*/  LEA.HI.SX32 R61, R61, R61, 0x1b ;  /* 0x0000003d3d3d7211 */ /* 0x000fe400078fdaff */
[----:B--2---:R-:W-:Y:S02]  /*8080*/  LEA R62, R63, UR7, 0x8 ;  /* 0x000000073f3e7c11 */ /* 0x004fe4000f8e40ff */
[----:B------:R-:W-:-:S03]  /*8090*/  @P1 IADD3 R62, R85, 0x200, RZ ;  /* 0x00000200553e1810 */ /* 0x000fc60007ffe0ff */
[----:B------:R-:W2:Y:S01]  /*80a0*/  MUFU.COS R136, R138 ;  /* 0x0000008a00887308 */ /* 0x000ea20000000000 */
[----:B------:R-:W-:Y:S01]  /*80b0*/  MOV R68, UR34 ;  /* 0x0000002200447c02 */ /* 0x000fe20008000f00 */
[C---:B0-----:R-:W-:Y:S01]  /*80c0*/  FMUL.FTZ R126, R60.reuse, R126 ;  /* 0x0000007e3c7e7220 */ /* 0x041fe20000410000 */
[----:B------:R-:W-:Y:S01]  /*80d0*/  MOV R69, UR35 ;  /* 0x0000002300457c02 */ /* 0x000fe20008000f00 */
[----:B------:R-:W-:Y:S01]  /*80e0*/  FMUL.FTZ R127, R60, R127 ;  /* 0x0000007f3c7f7220 */ /* 0x000fe20000410000 */
[----:B------:R-:W-:Y:S01]  /*80f0*/  SHF.L.U32 R63, R62, 0x3, RZ ;  /* 0x000000033e3f7819 */ /* 0x000fe200000006ff */
[----:B------:R0:W-:Y:S02]  /*8100*/  STS [R185.X4+0xf00], R122 ;  /* 0x000f007ab9007388 */ /* 0x0001e40000004800 */
[----:B------:R-:W0:Y:S02]  /*8110*/  MUFU.SIN R139, R140 ;  /* 0x0000008c008b7308 */ /* 0x000e240000000400 */
[----:B------:R0:W-:Y:S01]  /*8120*/  STS [R64.X4+0xf80], R123 ;  /* 0x000f807b40007388 */ /* 0x0001e20000004800 */
[----:B------:R-:W-:-:S06]  /*8130*/  NOP ;  /* 0x0000000000007918 */ /* 0x000fcc0000000000 */
[----:B------:R-:W0:Y:S01]  /*8140*/  MUFU.COS R138, R140 ;  /* 0x0000008c008a7308 */ /* 0x000e220000000000 */
        /* <DEDUP_REMOVED lines=19> */
[----:B-1----:R1:W0:Y:S04]  /*8280*/  LDS R135, [R61.X4+0x44] ;  /* 0x000044003d877984 */ /* 0x0022280000004800 */
        /* <DEDUP_REMOVED lines=17> */
[----:B------:R-:W5:Y:S04]  /*83a0*/  LDG.E.64 R68, [R68.64] ;  /* 0x0000002044447981 */ /* 0x000f68000c1e1b00 */
[----:B------:R-:W-:Y:S01]  /*83b0*/  BAR.SYNC.DEFER_BLOCKING 0x0 ;  /* 0x0000000000007b1d */ /* 0x000fe20000010000 */
[----:B------:R-:W-:Y:S01]  /*83c0*/  ISETP.NE.AND P0, PT, R85, 0x3f, PT ;  /* 0x0000003f5500780c */ /* 0x000fe20003f05270 */
[----:B------:R-:W-:-:S12]  /*83d0*/  FMUL.FTZ R60, R66, R52 ;  /* 0x00000034423c7220 */ /* 0x000fd80000410000 */
[----:B------:R1:W0:Y:S01]  /*83e0*/  @P0 LDS.64 R110, [R85.X8+0x5a68] ;  /* 0x005a6800556e0984 */ /* 0x0002220000008a00 */
[----:B------:R1:W0:Y:S08]  /*83f0*/  MUFU.SIN R147, R146 ;  /* 0x0000009200937308 */ /* 0x0002300000000400 */
[----:B------:R-:W0:Y:S08]  /*8400*/  MUFU.COS R146, R146 ;  /* 0x0000009200927308 */ /* 0x000e300000000000 */
[----:B------:R1:W0:Y:S08]  /*8410*/  MUFU.SIN R149, R65 ;  /* 0x0000004100957308 */ /* 0x0002300000000400 */
[----:B------:R1:W0:Y:S08]  /*8420*/  MUFU.COS R148, R65 ;  /* 0x0000004100947308 */ /* 0x0002300000000000 */
        /* <DEDUP_REMOVED lines=16> */
.L_x_5421:
[----:B-1234-:R-:W-:Y:S05]  /*8530*/  BSYNC B0 ;  /* 0x0000000000007941 */ /* 0x01efea0003800000 */
.L_x_5420:
[----:B------:R-:W-:Y:S01]  /*8540*/  UISETP.GE.AND UP0, UPT, UR24, 0x2, UPT ;  /* 0x000000021800788c */ /* 0x000fe2000bf06270 */
[----:B0-----:R-:W-:Y:S01]  /*8550*/  FMUL.FTZ R61, R66, R50 ;  /* 0x00000032423d7220 */ /* 0x001fe20000410000 */
[----:B------:R-:W0:Y:S01]  /*8560*/  MUFU.EX2 R62, R62 ;  /* 0x0000003e003e7308 */ /* 0x000e220000000800 */
[C---:B------:R-:W-:Y:S01]  /*8570*/  FMUL.FTZ R118, R60.reuse, R118 ;  /* 0x000000763c767220 */ /* 0x040fe20000410000 */
[----:B------:R-:W-:Y:S01]  /*8580*/  MOV R65, c[0x0][0x16c] ;  /* 0x00005b0000417a02 */ /* 0x000fe20000000f00 */
[----:B------:R-:W-:Y:S01]  /*8590*/  FMUL.FTZ R117, R60, R117 ;  /* 0x000000753c757220 */ /* 0x000fe20000410000 */
[----:B------:R-:W-:Y:S01]  /*85a0*/  PLOP3.LUT P0, PT, PT, PT, UP0, 0x80, 0x0 ;  /* 0x000000000000781c */ /* 0x000fe20003f0f008 */
[----:B------:R-:W-:Y:S01]  /*85b0*/  FMUL.FTZ R63, R66, R49 ;  /* 0x00000031423f7220 */ /* 0x000fe20000410000 */
[----:B------:R-:W-:Y:S01]  /*85c0*/  MOV R60, UR24 ;  /* 0x00000018003c7c02 */ /* 0x000fe20008000f00 */
[----:B------:R-:W-:Y:S01]  /*85d0*/  FMUL.FTZ R64, R39, UR43 ;  /* 0x0000002b27407c20 */ /* 0x000fe20008410000 */
[----:B------:R-:W-:Y:S01]  /*85e0*/  ISETP.NE.OR P0, PT, R230, RZ, !P0 ;  /* 0x000000ffe600720c */ /* 0x000fe20004705670 */
[----:B------:R-:W1:Y:S01]  /*85f0*/  MUFU.EX2 R61, R61 ;  /* 0x0000003d003d7308 */ /* 0x000e620000000800 */
[----:B------:R-:W-:-:S02]  /*8600*/  FMUL.FTZ R186, R87, R53 ;  /* 0x0000003557ba7220 */ /* 0x000fc40000410000 */
[----:B------:R-:W-:Y:S02]  /*8610*/  FMUL.RZ R152, R64, 0.15915493667125701904 ;  /* 0x3e22f98340987820 */ /* 0x000fe4000040c000 */
[----:B------:R-:W-:Y:S02]  /*8620*/  FMUL.FTZ R224, R86, R53 ;  /* 0x0000003556e07220 */ /* 0x000fe40000410000 */
[C---:B0-----:R-:W-:Y:S01]  /*8630*/  FMUL.FTZ R116, R62.reuse, R116 ;  /* 0x000000743e747220 */ /* 0x041fe20000410000 */
[----:B------:R0:W2:Y:S01]  /*8640*/  MUFU.EX2 R67, R63 ;  /* 0x0000003f00437308 */ /* 0x0000a20000000800 */
[----:B------:R-:W-:Y:S02]  /*8650*/  FMUL.FTZ R115, R62, R115 ;  /* 0x000000733e737220 */ /* 0x000fe40000410000 */
[----:B------:R-:W-:Y:S01]  /*8660*/  FMUL.FTZ R70, R66, R48 ;  /* 0x0000003042467220 */ /* 0x000fe20000410000 */
[----:B------:R-:W-:Y:S01]  /*8670*/  @!P0 IADD3 R60, R60, -0x2, RZ ;  /* 0xfffffffe3c3c8810 */ /* 0x000fe20007ffe0ff */
[----:B------:R-:W-:-:S02]  /*8680*/  FMUL.FTZ R186, R81, R186 ;  /* 0x000000ba51ba7220 */ /* 0x000fc40000410000 */
[C---:B-1----:R-:W-:Y:S01]  /*8690*/  FMUL.FTZ R114, R61.reuse, R114 ;  /* 0x000000723d727220 */ /* 0x042fe20000410000 */
[----:B0-----:R-:W-:Y:S01]  /*86a0*/  CS2R R62, SRZ ;  /* 0x00000000003e7805 */ /* 0x001fe2000001ff00 */
[----:B------:R-:W-:Y:S01]  /*86b0*/  @!P0 IMAD R64, R60, R65, UR7 ;  /* 0x000000073c408e24 */ /* 0x000fe2000f8e0241 */
[----:B------:R-:W-:Y:S01]  /*86c0*/  HFMA2.MMA R65, -RZ, RZ, 0, 9.5367431640625e-07 ;  /* 0x00000010ff417435 */ /* 0x000fe200000001ff */
[----:B------:R-:W-:Y:S01]  /*86d0*/  FMUL.FTZ R113, R61, R113 ;  /* 0x000000713d717220 */ /* 0x000fe20000410000 */
[----:B------:R-:W-:Y:S01]  /*86e0*/  HFMA2.MMA R60, -RZ, RZ, 1.875, 0 ;  /* 0x3f800000ff3c7435 */ /* 0x000fe200000001ff */
[----:B------:R-:W-:Y:S01]  /*86f0*/  MOV R61, RZ ;  /* 0x000000ff003d7202 */ /* 0x000fe20000000f00 */
[----:B------:R-:W-:Y:S01]  /*8700*/  FMUL.FTZ R224, R81, R224 ;  /* 0x000000e051e07220 */ /* 0x000fe20000410000 */
[----:B------:R-:W-:Y:S01]  /*8710*/  MUFU.SIN R151, R152 ;  /* 0x0000009800977308 */ /* 0x000fe20000000400 */
[----:B------:R-:W-:Y:S02]  /*8720*/  FMUL.FTZ R187, R101, R52 ;  /* 0x0000003465bb7220 */ /* 0x000fe40000410000 */
[----:B------:R-:W-:-:S02]  /*8730*/  FMUL.FTZ R155, R186, R117 ;  /* 0x00000075ba9b7220 */ /* 0x000fc40000410000 */
[----:B------:R-:W-:-:S03]  /*8740*/  @!P0 IMAD.WIDE R64, R64, R65, UR40 ;  /* 0x0000002840408e25 */ /* 0x000fc6000f8e0241 */
[----:B------:R0:W-:Y:S01]  /*8750*/  MUFU.COS R150, R152 ;  /* 0x0000009800967308 */ /* 0x0001e20000000000 */
[C---:B--2---:R-:W-:Y:S01]  /*8760*/  FMUL.FTZ R112, R67.reuse, R112 ;  /* 0x0000007043707220 */ /* 0x044fe20000410000 */
[----:B------:R1:W5:Y:S01]  /*8770*/  @!P0 LDG.E.128 R60, [R64.64] ;  /* 0x00000020403c8981 */ /* 0x000362000c1e1d00 */
[----:B------:R-:W-:Y:S02]  /*8780*/  FMUL.FTZ R109, R67, R109 ;  /* 0x0000006d436d7220 */ /* 0x000fe40000410000 */
[----:B------:R-:W-:Y:S02]  /*8790*/  FMUL.FTZ R67, R102, R52 ;  /* 0x0000003466437220 */ /* 0x000fe40000410000 */
[----:B------:R-:W-:Y:S02]  /*87a0*/  FMUL.FTZ R153, R224, R117 ;  /* 0x00000075e0997220 */ /* 0x000fe40000410000 */
[----:B------:R-:W-:Y:S01]  /*87b0*/  FMUL.FTZ R187, R80, R187 ;  /* 0x000000bb50bb7220 */ /* 0x000fe20000410000 */
[----:B------:R-:W2:Y:S01]  /*87c0*/  MUFU.EX2 R70, R70 ;  /* 0x0000004600467308 */ /* 0x000ea20000000800 */
[----:B-1----:R-:W-:-:S02]  /*87d0*/  FFMA.FTZ R64, R224, R118, R155 ;  /* 0x00000076e0407223 */ /* 0x002fc4000001009b */
[----:B------:R-:W-:Y:S02]  /*87e0*/  FMUL.FTZ R188, R80, R67 ;  /* 0x0000004350bc7220 */ /* 0x000fe40000410000 */
[----:B------:R-:W-:Y:S02]  /*87f0*/  FFMA.FTZ R153, R186, R118, -R153 ;  /* 0x00000076ba997223 */ /* 0x000fe40000010899 */
[----:B0-----:R-:W-:Y:S02]  /*8800*/  FADD.FTZ R152, R187, R64 ;  /* 0x00000040bb987221 */ /* 0x001fe40000010000 */
[----:B------:R-:W-:Y:S02]  /*8810*/  FADD.FTZ R153, R188, R153 ;  /* 0x00000099bc997221 */ /* 0x000fe40000010000 */
[----:B------:R-:W-:Y:S02]  /*8820*/  FMUL.FTZ R64, R115, R152 ;  /* 0x0000009873407220 */ /* 0x000fe40000410000 */
[----:B------:R-:W-:-:S02]  /*8830*/  FMUL.FTZ R71, R66, R47 ;  /* 0x0000002f42477220 */ /* 0x000fc40000410000 */
[-C--:B------:R-:W-:Y:S02]  /*8840*/  FMUL.FTZ R155, R115, R153.reuse ;  /* 0x00000099739b7220 */ /* 0x080fe40000410000 */
[----:B------:R-:W-:Y:S02]  /*8850*/  FFMA.FTZ R153, R116, R153, -R64 ;  /* 0x0000009974997223 */ /* 0x000fe40000010840 */
[-C--:B------:R-:W-:Y:S01]  /*8860*/  FMUL.FTZ R64, R99, R51.reuse ;  /* 0x0000003363407220 */ /* 0x080fe20000410000 */
[----:B------:R-:W0:Y:S01]  /*8870*/  MUFU.EX2 R71, R71 ;  /* 0x0000004700477308 */ /* 0x000e220000000800 */
[----:B------:R-:W-:Y:S02]  /*8880*/  FMUL.FTZ R190, R100, R51 ;  /* 0x0000003364be7220 */ /* 0x000fe40000410000 */
[----:B------:R-:W-:Y:S02]  /*8890*/  FFMA.FTZ R152, R116, R152, R155 ;  /* 0x0000009874987223 */ /* 0x000fe4000001009b */
[----:B------:R-:W-:-:S02]  /*88a0*/  FMUL.FTZ R189, R79, R64 ;  /* 0x000000404fbd7220 */ /* 0x000fc40000410000 */
[C---:B--2---:R-:W-:Y:S02]  /*88b0*/  FMUL.FTZ R108, R70.reuse, R108 ;  /* 0x0000006c466c7220 */ /* 0x044fe40000410000 */
[----:B------:R-:W-:Y:S02]  /*88c0*/  FMUL.FTZ R105, R70, R105 ;  /* 0x0000006946697220 */ /* 0x000fe40000410000 */
[----:B------:R-:W-:Y:S02]  /*88d0*/  FMUL.FTZ R70, R66, R45 ;  /* 0x0000002d42467220 */ /* 0x000fe40000410000 */
[----:B------:R-:W-:Y:S02]  /*88e0*/  FMUL.FTZ R64, R38, UR43 ;  /* 0x0000002b26407c20 */ /* 0x000fe40008410000 */
[----:B------:R-:W-:Y:S02]  /*88f0*/  FMUL.FTZ R65, R66, R46 ;  /* 0x0000002e42417220 */ /* 0x000fe40000410000 */
[----:B------:R-:W-:-:S02]  /*8900*/  FMUL.FTZ R190, R79, R190 ;  /* 0x000000be4fbe7220 */ /* 0x000fc40000410000 */
[----:B------:R-:W-:Y:S01]  /*8910*/  FADD.FTZ R152, R189, R152 ;  /* 0x00000098bd987221 */ /* 0x000fe20000010000 */
[----:B------:R1:W-:Y:S01]  /*8920*/  MUFU.EX2 R67, R65 ;  /* 0x0000004100437308 */ /* 0x0003e20000000800 */
[----:B------:R-:W-:Y:S02]  /*8930*/  FMUL.RZ R156, R64, 0.15915493667125701904 ;  /* 0x3e22f983409c7820 */ /* 0x000fe4000040c000 */
[----:B------:R-:W-:Y:S02]  /*8940*/  FADD.FTZ R64, R190, R153 ;  /* 0x00000099be407221 */ /* 0x000fe40000010000 */
[----:B------:R-:W-:-:S03]  /*8950*/  FMUL.FTZ R191, R98, R50 ;  /* 0x0000003262bf7220 */ /* 0x000fc60000410000 */
[----:B------:R-:W2:Y:S01]  /*8960*/  MUFU.EX2 R70, R70 ;  /* 0x0000004600467308 */ /* 0x000ea20000000800 */
[C---:B-1----:R-:W-:Y:S02]  /*8970*/  FMUL.FTZ R65, R113.reuse, R152 ;  /* 0x0000009871417220 */ /* 0x042fe40000410000 */
[-C--:B------:R-:W-:Y:S02]  /*8980*/  FMUL.FTZ R155, R113, R64.reuse ;  /* 0x00000040719b7220 */ /* 0x080fe40000410000 */
[----:B------:R-:W-:Y:S02]  /*8990*/  FFMA.FTZ R64, R114, R64, -R65 ;  /* 0x0000004072407223 */ /* 0x000fe40000010841 */
[----:B------:R-:W-:Y:S02]  /*89a0*/  FMUL.FTZ R65, R97, R50 ;  /* 0x0000003261417220 */ /* 0x000fe40000410000 */
[----:B------:R-:W-:Y:S02]  /*89b0*/  FMUL.FTZ R191, R78, R191 ;  /* 0x000000bf4ebf7220 */ /* 0x000fe40000410000 */
[----:B0-----:R-:W-:-:S02]  /*89c0*/  FMUL.FTZ R104, R71, R104 ;  /* 0x0000006847687220 */ /* 0x001fc40000410000 */
[----:B------:R-:W-:Y:S02]  /*89d0*/  FMUL.FTZ R103, R71, R103 ;  /* 0x0000006747677220 */ /* 0x000fe40000410000 */
[----:B------:R-:W-:Y:S02]  /*89e0*/  FMUL.FTZ R71, R66, R44 ;  /* 0x0000002c42477220 */ /* 0x000fe40000410000 */
[----:B------:R-:W-:Y:S02]  /*89f0*/  FFMA.FTZ R155, R114, R152, R155 ;  /* 0x00000098729b7223 */ /* 0x000fe4000001009b */
[----:B------:R-:W-:Y:S02]  /*8a00*/  FMUL.FTZ R192, R78, R65 ;  /* 0x000000414ec07220 */ /* 0x000fe40000410000 */
[----:B------:R-:W-:Y:S01]  /*8a10*/  FADD.FTZ R154, R191, R64 ;  /* 0x00000040bf9a7221 */ /* 0x000fe20000010000 */
[----:B------:R-:W0:Y:S01]  /*8a20*/  MUFU.EX2 R71, R71 ;  /* 0x0000004700477308 */ /* 0x000e220000000800 */
[----:B------:R-:W-:-:S02]  /*8a30*/  FADD.FTZ R155, R192, R155 ;  /* 0x0000009bc09b7221 */ /* 0x000fc40000010000 */
[C---:B------:R-:W-:Y:S02]  /*8a40*/  FMUL.FTZ R65, R109.reuse, R154 ;  /* 0x0000009a6d417220 */ /* 0x040fe40000410000 */
[C---:B--2---:R-:W-:Y:S02]  /*8a50*/  FMUL.FTZ R138, R70.reuse, R138 ;  /* 0x0000008a468a7220 */ /* 0x044fe40000410000 */
[----:B------:R-:W-:Y:S02]  /*8a60*/  FMUL.FTZ R139, R70, R139 ;  /* 0x0000008b468b7220 */ /* 0x000fe40000410000 */
[-C--:B------:R-:W-:Y:S02]  /*8a70*/  FFMA.FTZ R70, R112, R155.reuse, R65 ;  /* 0x0000009b70467223 */ /* 0x080fe40000010041 */
[----:B------:R-:W-:Y:S02]  /*8a80*/  FMUL.FTZ R155, R109, R155 ;  /* 0x0000009b6d9b7220 */ /* 0x000fe40000410000 */
[----:B------:R-:W-:-:S02]  /*8a90*/  FMUL.FTZ R194, R96, R49 ;  /* 0x0000003160c27220 */ /* 0x000fc40000410000 */
[----:B------:R-:W-:Y:S02]  /*8aa0*/  FMUL.FTZ R64, R95, R49 ;  /* 0x000000315f407220 */ /* 0x000fe40000410000 */
[----:B------:R-:W-:Y:S02]  /*8ab0*/  FMUL.FTZ R65, R66, R43 ;  /* 0x0000002b42417220 */ /* 0x000fe40000410000 */
[----:B------:R-:W-:Y:S02]  /*8ac0*/  FFMA.FTZ R155, R112, R154, -R155 ;  /* 0x0000009a709b7223 */ /* 0x000fe4000001089b */
[C---:B------:R-:W-:Y:S02]  /*8ad0*/  FMUL.FTZ R194, R77.reuse, R194 ;  /* 0x000000c24dc27220 */ /* 0x040fe40000410000 */
[----:B------:R-:W-:Y:S02]  /*8ae0*/  FMUL.FTZ R193, R77, R64 ;  /* 0x000000404dc17220 */ /* 0x000fe40000410000 */
[----:B------:R1:W2:Y:S01]  /*8af0*/  MUFU.EX2 R64, R65 ;  /* 0x0000004100407308 */ /* 0x0002a20000000800 */
[----:B------:R-:W-:-:S02]  /*8b00*/  FADD.FTZ R155, R194, R155 ;  /* 0x0000009bc29b7221 */ /* 0x000fc40000010000 */
[----:B------:R-:W-:Y:S02]  /*8b10*/  FADD.FTZ R154, R193, R70 ;  /* 0x00000046c19a7221 */ /* 0x000fe40000010000 */
[C---:B0-----:R-:W-:Y:S02]  /*8b20*/  FMUL.FTZ R140, R71.reuse, R140 ;  /* 0x0000008c478c7220 */ /* 0x041fe40000410000 */
[----:B------:R-:W-:Y:S02]  /*8b30*/  FMUL.FTZ R141, R71, R141 ;  /* 0x0000008d478d7220 */ /* 0x000fe40000410000 */
[----:B------:R-:W-:Y:S02]  /*8b40*/  FMUL.FTZ R71, R105, R155 ;  /* 0x0000009b69477220 */ /* 0x000fe40000410000 */
[----:B------:R-:W-:Y:S02]  /*8b50*/  FMUL.FTZ R195, R93, R48 ;  /* 0x000000305dc37220 */ /* 0x000fe40000410000 */
[----:B------:R-:W-:-:S02]  /*8b60*/  FMUL.FTZ R70, R105, R154 ;  /* 0x0000009a69467220 */ /* 0x000fc40000410000 */
[C---:B------:R-:W-:Y:S02]  /*8b70*/  FMUL.FTZ R136, R67.reuse, R136 ;  /* 0x0000008843887220 */ /* 0x040fe40000410000 */
[----:B------:R-:W-:Y:S02]  /*8b80*/  FMUL.FTZ R137, R67, R137 ;  /* 0x0000008943897220 */ /* 0x000fe40000410000 */
[----:B------:R-:W-:Y:S02]  /*8b90*/  FFMA.FTZ R154, R108, R154, R71 ;  /* 0x0000009a6c9a7223 */ /* 0x000fe40000010047 */
[----:B-1----:R-:W-:Y:S02]  /*8ba0*/  FMUL.FTZ R65, R94, R48 ;  /* 0x000000305e417220 */ /* 0x002fe40000410000 */
[----:B------:R-:W-:Y:S02]  /*8bb0*/  FMUL.FTZ R195, R76, R195 ;  /* 0x000000c34cc37220 */ /* 0x000fe40000410000 */
[----:B------:R-:W-:-:S02]  /*8bc0*/  FMUL.FTZ R67, R66, R42 ;  /* 0x0000002a42437220 */ /* 0x000fc40000410000 */
[----:B------:R-:W-:Y:S02]  /*8bd0*/  FFMA.FTZ R155, R108, R155, -R70 ;  /* 0x0000009b6c9b7223 */ /* 0x000fe40000010846 */
[----:B------:R-:W-:Y:S02]  /*8be0*/  FMUL.FTZ R196, R76, R65 ;  /* 0x000000414cc47220 */ /* 0x000fe40000410000 */
[----:B------:R-:W-:Y:S01]  /*8bf0*/  FADD.FTZ R154, R195, R154 ;  /* 0x0000009ac39a7221 */ /* 0x000fe20000010000 */
[----:B------:R-:W0:Y:S01]  /*8c00*/  MUFU.EX2 R67, R67 ;  /* 0x0000004300437308 */ /* 0x000e220000000800 */
[C---:B--2---:R-:W-:Y:S02]  /*8c10*/  FMUL.FTZ R142, R64.reuse, R142 ;  /* 0x0000008e408e7220 */ /* 0x044fe40000410000 */
[----:B------:R-:W-:Y:S02]  /*8c20*/  FMUL.FTZ R143, R64, R143 ;  /* 0x0000008f408f7220 */ /* 0x000fe40000410000 */
[----:B------:R-:W-:-:S02]  /*8c30*/  FADD.FTZ R155, R196, R155 ;  /* 0x0000009bc49b7221 */ /* 0x000fc40000010000 */
[----:B------:R-:W-:-:S04]  /*8c40*/  FMUL.FTZ R64, R103, R154 ;  /* 0x0000009a67407220 */ /* 0x000fc80000410000 */
[-C--:B------:R-:W-:Y:S02]  /*8c50*/  FFMA.FTZ R157, R104, R155.reuse, -R64 ;  /* 0x0000009b689d7223 */ /* 0x080fe40000010840 */
[----:B------:R-:W-:Y:S02]  /*8c60*/  FMUL.FTZ R155, R103, R155 ;  /* 0x0000009b679b7220 */ /* 0x000fe40000410000 */
[-C--:B------:R-:W-:Y:S02]  /*8c70*/  FMUL.FTZ R64, R91, R47.reuse ;  /* 0x0000002f5b407220 */ /* 0x080fe40000410000 */
[----:B------:R-:W-:Y:S02]  /*8c80*/  FMUL.FTZ R198, R92, R47 ;  /* 0x0000002f5cc67220 */ /* 0x000fe40000410000 */
[C---:B------:R-:W-:Y:S02]  /*8c90*/  FMUL.FTZ R70, R66.reuse, R41 ;  /* 0x0000002942467220 */ /* 0x040fe40000410000 */
[----:B------:R-:W-:-:S02]  /*8ca0*/  FMUL.FTZ R71, R66, R40 ;  /* 0x0000002842477220 */ /* 0x000fc40000410000 */
[----:B------:R-:W-:Y:S02]  /*8cb0*/  FMUL.FTZ R65, R66, R39 ;  /* 0x0000002742417220 */ /* 0x000fe40000410000 */
[----:B------:R-:W-:Y:S02]  /*8cc0*/  FFMA.FTZ R154, R104, R154, R155 ;  /* 0x0000009a689a7223 */ /* 0x000fe4000001009b */
[C---:B------:R-:W-:Y:S02]  /*8cd0*/  FMUL.FTZ R197, R75.reuse, R64 ;  /* 0x000000404bc57220 */ /* 0x040fe40000410000 */
[----:B------:R-:W-:Y:S02]  /*8ce0*/  FMUL.FTZ R66, R66, R38 ;  /* 0x0000002642427220 */ /* 0x000fe40000410000 */
[----:B------:R-:W-:Y:S02]  /*8cf0*/  FMUL.FTZ R198, R75, R198 ;  /* 0x000000c64bc67220 */ /* 0x000fe40000410000 */
[----:B------:R-:W-:Y:S01]  /*8d00*/  FADD.FTZ R154, R197, R154 ;  /* 0x0000009ac59a7221 */ /* 0x000fe20000010000 */
[----:B------:R-:W-:Y:S01]  /*8d10*/  MUFU.SIN R153, R156 ;  /* 0x0000009c00997308 */ /* 0x000fe20000000400 */
[----:B0-----:R-:W-:-:S02]  /*8d20*/  FMUL.FTZ R144, R67, R144 ;  /* 0x0000009043907220 */ /* 0x001fc40000410000 */
[----:B------:R-:W-:Y:S02]  /*8d30*/  FMUL.FTZ R145, R67, R145 ;  /* 0x0000009143917220 */ /* 0x000fe40000410000 */
[----:B------:R-:W-:Y:S02]  /*8d40*/  FADD.FTZ R157, R198, R157 ;  /* 0x0000009dc69d7221 */ /* 0x000fe40000010000 */
[C---:B------:R-:W-:Y:S01]  /*8d50*/  FMUL.FTZ R64, R137.reuse, R154 ;  /* 0x0000009a89407220 */ /* 0x040fe20000410000 */
[----:B------:R-:W-:Y:S01]  /*8d60*/  MUFU.COS R152, R156 ;  /* 0x0000009c00987308 */ /* 0x000fe20000000000 */
[----:B------:R-:W-:Y:S02]  /*8d70*/  FMUL.FTZ R155, R137, R157 ;  /* 0x0000009d899b7220 */ /* 0x000fe40000410000 */
[----:B------:R-:W-:-:S05]  /*8d80*/  FMUL.FTZ R199, R89, R46 ;  /* 0x0000002e59c77220 */ /* 0x000fca0000410000 */
[----:B------:R0:W-:Y:S01]  /*8d90*/  MUFU.EX2 R67, R65 ;  /* 0x0000004100437308 */ /* 0x0001e20000000800 */
[----:B------:R-:W-:-:S07]  /*8da0*/  FFMA.FTZ R157, R136, R157, -R64 ;  /* 0x0000009d889d7223 */ /* 0x000fce0000010840 */
[----:B------:R-:W1:Y:S01]  /*8db0*/  MUFU.EX2 R66, R66 ;  /* 0x0000004200427308 */ /* 0x000e620000000800 */
[----:B0-----:R-:W-:Y:S02]  /*8dc0*/  FMUL.FTZ R65, R90, R46 ;  /* 0x0000002e5a417220 */ /* 0x001fe40000410000 */
[----:B------:R-:W-:Y:S02]  /*8dd0*/  FFMA.FTZ R154, R136, R154, R155 ;  /* 0x0000009a889a7223 */ /* 0x000fe4000001009b */
[C---:B------:R-:W-:Y:S02]  /*8de0*/  FMUL.FTZ R200, R74.reuse, R65 ;  /* 0x000000414ac87220 */ /* 0x040fe40000410000 */
[----:B------:R-:W-:Y:S02]  /*8df0*/  FMUL.FTZ R199, R74, R199 ;  /* 0x000000c74ac77220 */ /* 0x000fe40000410000 */
[----:B------:R-:W-:Y:S01]  /*8e00*/  FADD.FTZ R157, R200, R157 ;  /* 0x0000009dc89d7221 */ /* 0x000fe20000010000 */
[----:B------:R-:W0:Y:S01]  /*8e10*/  MUFU.EX2 R71, R71 ;  /* 0x0000004700477308 */ /* 0x000e220000000800 */
[----:B------:R-:W-:-:S02]  /*8e20*/  FADD.FTZ R154, R199, R154 ;  /* 0x0000009ac79a7221 */ /* 0x000fc40000010000 */
[C---:B------:R-:W-:Y:S02]  /*8e30*/  FMUL.FTZ R65, R139.reuse, R157 ;  /* 0x0000009d8b417220 */ /* 0x040fe40000410000 */
[----:B------:R-:W-:Y:S02]  /*8e40*/  FMUL.FTZ R64, R139, R154 ;  /* 0x0000009a8b407220 */ /* 0x000fe40000410000 */
[C---:B-1----:R-:W-:Y:S01]  /*8e50*/  FMUL.FTZ R152, R66.reuse, R152 ;  /* 0x0000009842987220 */ /* 0x042fe20000410000 */
[----:B------:R-:W1:Y:S01]  /*8e60*/  MUFU.EX2 R70, R70 ;  /* 0x0000004600467308 */ /* 0x000e620000000800 */
[----:B------:R-:W-:Y:S02]  /*8e70*/  FMUL.FTZ R153, R66, R153 ;  /* 0x0000009942997220 */ /* 0x000fe40000410000 */
[----:B------:R-:W-:Y:S02]  /*8e80*/  FFMA.FTZ R154, R138, R154, R65 ;  /* 0x0000009a8a9a7223 */ /* 0x000fe40000010041 */
[----:B------:R-:W-:-:S02]  /*8e90*/  FMUL.FTZ R202, R88, R45 ;  /* 0x0000002d58ca7220 */ /* 0x000fc40000410000 */
[-C--:B------:R-:W-:Y:S02]  /*8ea0*/  FMUL.FTZ R66, R126, R117.reuse ;  /* 0x000000757e427220 */ /* 0x080fe40000410000 */
[----:B------:R-:W-:Y:S02]  /*8eb0*/  FMUL.FTZ R65, R127, R117 ;  /* 0x000000757f417220 */ /* 0x000fe40000410000 */
[----:B------:R-:W-:Y:S02]  /*8ec0*/  FFMA.FTZ R157, R138, R157, -R64 ;  /* 0x0000009d8a9d7223 */ /* 0x000fe40000010840 */
[----:B------:R-:W-:Y:S02]  /*8ed0*/  FMUL.FTZ R64, R135, R45 ;  /* 0x0000002d87407220 */ /* 0x000fe40000410000 */
[----:B------:R-:W-:Y:S02]  /*8ee0*/  FMUL.FTZ R202, R73, R202 ;  /* 0x000000ca49ca7220 */ /* 0x000fe40000410000 */
[----:B------:R-:W-:-:S02]  /*8ef0*/  FFMA.FTZ R66, R127, R118, R66 ;  /* 0x000000767f427223 */ /* 0x000fc40000010042 */
[----:B------:R-:W-:Y:S02]  /*8f00*/  FFMA.FTZ R65, R126, R118, -R65 ;  /* 0x000000767e417223 */ /* 0x000fe40000010841 */
[----:B------:R-:W-:Y:S02]  /*8f10*/  FMUL.FTZ R201, R73, R64 ;  /* 0x0000004049c97220 */ /* 0x000fe40000410000 */
[C---:B------:R-:W-:Y:S02]  /*8f20*/  FMUL.FTZ R150, R67.reuse, R150 ;  /* 0x0000009643967220 */ /* 0x040fe40000410000 */
[----:B------:R-:W-:Y:S02]  /*8f30*/  FMUL.FTZ R151, R67, R151 ;  /* 0x0000009743977220 */ /* 0x000fe40000410000 */
[----:B------:R-:W-:Y:S02]  /*8f40*/  FADD.FTZ R157, R202, R157 ;  /* 0x0000009dca9d7221 */ /* 0x000fe40000010000 */
[----:B------:R-:W-:-:S02]  /*8f50*/  FMUL.FTZ R64, R115, R66 ;  /* 0x0000004273407220 */ /* 0x000fc40000410000 */
[----:B------:R-:W-:Y:S02]  /*8f60*/  FMUL.FTZ R67, R115, R65 ;  /* 0x0000004173437220 */ /* 0x000fe40000410000 */
[C---:B0-----:R-:W-:Y:S02]  /*8f70*/  FMUL.FTZ R148, R71.reuse, R148 ;  /* 0x0000009447947220 */ /* 0x041fe40000410000 */
[----:B------:R-:W-:Y:S02]  /*8f80*/  FMUL.FTZ R149, R71, R149 ;  /* 0x0000009547957220 */ /* 0x000fe40000410000 */
[----:B------:R-:W-:Y:S02]  /*8f90*/  FADD.FTZ R154, R201, R154 ;  /* 0x0000009ac99a7221 */ /* 0x000fe40000010000 */
[----:B------:R-:W-:Y:S02]  /*8fa0*/  FMUL.FTZ R71, R141, R157 ;  /* 0x0000009d8d477220 */ /* 0x000fe40000410000 */
[----:B------:R-:W-:-:S02]  /*8fb0*/  FFMA.FTZ R64, R116, R65, -R64 ;  /* 0x0000004174407223 */ /* 0x000fc40000010840 */
[----:B------:R-:W-:Y:S02]  /*8fc0*/  FFMA.FTZ R67, R116, R66, R67 ;  /* 0x0000004274437223 */ /* 0x000fe40000010043 */
[C---:B-1----:R-:W-:Y:S02]  /*8fd0*/  FMUL.FTZ R146, R70.reuse, R146 ;  /* 0x0000009246927220 */ /* 0x042fe40000410000 */
[----:B------:R-:W-:Y:S02]  /*8fe0*/  FMUL.FTZ R147, R70, R147 ;  /* 0x0000009346937220 */ /* 0x000fe40000410000 */
[----:B------:R-:W-:Y:S02]  /*8ff0*/  FMUL.FTZ R70, R141, R154 ;  /* 0x0000009a8d467220 */ /* 0x000fe40000410000 */
[----:B------:R-:W-:Y:S02]  /*9000*/  FMUL.FTZ R203, R133, R44 ;  /* 0x0000002c85cb7220 */ /* 0x000fe40000410000 */
[----:B------:R-:W-:-:S02]  /*9010*/  FFMA.FTZ R154, R140, R154, R71 ;  /* 0x0000009a8c9a7223 */ /* 0x000fc40000010047 */
[C---:B------:R-:W-:Y:S02]  /*9020*/  FMUL.FTZ R66, R113.reuse, R64 ;  /* 0x0000004071427220 */ /* 0x040fe40000410000 */
[----:B------:R-:W-:Y:S02]  /*9030*/  FMUL.FTZ R71, R113, R67 ;  /* 0x0000004371477220 */ /* 0x000fe40000410000 */
[----:B------:R-:W-:Y:S02]  /*9040*/  FMUL.FTZ R65, R134, R44 ;  /* 0x0000002c86417220 */ /* 0x000fe40000410000 */
[----:B------:R-:W-:Y:S02]  /*9050*/  FMUL.FTZ R203, R72, R203 ;  /* 0x000000cb48cb7220 */ /* 0x000fe40000410000 */
[C---:B------:R-:W-:Y:S02]  /*9060*/  FFMA.FTZ R66, R114.reuse, R67, R66 ;  /* 0x0000004372427223 */ /* 0x040fe40000010042 */
[----:B------:R-:W-:-:S02]  /*9070*/  FFMA.FTZ R71, R114, R64, -R71 ;  /* 0x0000004072477223 */ /* 0x000fc40000010847 */
[----:B------:R-:W-:Y:S02]  /*9080*/  FFMA.FTZ R157, R140, R157, -R70 ;  /* 0x0000009d8c9d7223 */ /* 0x000fe40000010846 */
        /* <DEDUP_REMOVED lines=12> */
[----:B------:R-:W-:Y:S02]  /*9150*/  FMUL.FTZ R66, R105, R65 ;  /* 0x0000004169427220 */ /* 0x000fe40000410000 */
        /* <DEDUP_REMOVED lines=14> */
[----:B------:R-:W-:Y:S02]  /*9240*/  FFMA.FTZ R154, R144, R154, R71 ;  /* 0x0000009a909a7223 */ /* 0x000fe40000010047 */
[----:B------:R-:W-:-:S02]  /*9250*/  FMUL.FTZ R207, R129, R42 ;  /* 0x0000002a81cf7220 */ /* 0x000fc40000410000 */
        /* <DEDUP_REMOVED lines=16> */
[----:B------:R-:W-:Y:S02]  /*9360*/  FMUL.FTZ R64, R125, R41 ;  /* 0x000000297d407220 */ /* 0x000fe40000410000 */
[----:B------:R-:W-:-:S02]  /*9370*/  FFMA.FTZ R157, R146, R157, -R66 ;  /* 0x0000009d929d7223 */ /* 0x000fc40000010842 */
[----:B------:R-:W-:Y:S02]  /*9380*/  FMUL.FTZ R210, R128, R41 ;  /* 0x0000002980d27220 */ /* 0x000fe40000410000 */
[C---:B------:R-:W-:Y:S02]  /*9390*/  FMUL.FTZ R70, R141.reuse, R67 ;  /* 0x000000438d467220 */ /* 0x040fe40000410000 */
[----:B------:R-:W-:Y:S02]  /*93a0*/  FMUL.FTZ R66, R141, R65 ;  /* 0x000000418d427220 */ /* 0x000fe40000410000 */
[----:B------:R-:W-:Y:S02]  /*93b0*/  FFMA.FTZ R154, R146, R154, R155 ;  /* 0x0000009a929a7223 */ /* 0x000fe4000001009b */
        /* <DEDUP_REMOVED lines=8> */
[C---:B------:R-:W-:Y:S02]  /*9440*/  FMUL.FTZ R64, R149.reuse, R154 ;  /* 0x0000009a95407220 */ /* 0x040fe40000410000 */
[-C--:B------:R-:W-:Y:S02]  /*9450*/  FMUL.FTZ R71, R149, R157.reuse ;  /* 0x0000009d95477220 */ /* 0x080fe40000410000 */
[C---:B------:R-:W-:Y:S02]  /*9460*/  FFMA.FTZ R66, R142.reuse, R66, -R65 ;  /* 0x000000428e427223 */ /* 0x040fe40000010841 */
[----:B------:R-:W-:Y:S02]  /*9470*/  FFMA.FTZ R67, R142, R70, R67 ;  /* 0x000000468e437223 */ /* 0x000fe40000010043 */
[C---:B------:R-:W-:Y:S02]  /*9480*/  FFMA.FTZ R157, R148.reuse, R157, -R64 ;  /* 0x0000009d949d7223 */ /* 0x040fe40000010840 */
[----:B------:R-:W-:-:S02]  /*9490*/  FFMA.FTZ R154, R148, R154, R71 ;  /* 0x0000009a949a7223 */ /* 0x000fc40000010047 */
        /* <DEDUP_REMOVED lines=20> */
[-C--:B------:R-:W-:Y:S02]  /*95e0*/  FMUL.FTZ R66, R149, R67.reuse ;  /* 0x0000004395427220 */ /* 0x080fe40000410000 */
[----:B------:R-:W-:Y:S02]  /*95f0*/  FFMA.FTZ R154, R150, R154, R155 ;  /* 0x0000009a969a7223 */ /* 0x000fe4000001009b */
[----:B------:R-:W-:Y:S02]  /*9600*/  FMUL.FTZ R213, R55, R64 ;  /* 0x0000004037d57220 */ /* 0x000fe40000410000 */
        /* <DEDUP_REMOVED lines=9> */
[-C--:B------:R-:W-:Y:S02]  /*96a0*/  FMUL.FTZ R155, R153, R157.reuse ;  /* 0x0000009d999b7220 */ /* 0x080fe40000410000 */
[----:B------:R-:W-:Y:S02]  /*96b0*/  FFMA.FTZ R67, R150, R70, R67 ;  /* 0x0000004696437223 */ /* 0x000fe40000010043 */
[-C--:B------:R-:W-:Y:S02]  /*96c0*/  FMUL.FTZ R215, R119, R38.reuse ;  /* 0x0000002677d77220 */ /* 0x080fe40000410000 */
[----:B------:R-:W-:Y:S01]  /*96d0*/  FMUL.FTZ R65, R120, R38 ;  /* 0x0000002678417220 */ /* 0x000fe20000410000 */
[----:B------:R-:W-:Y:S01]  /*96e0*/  ISETP.GT.U32.AND P0, PT, R85, 0x1f, PT ;  /* 0x0000001f5500780c */ /* 0x000fe20003f04070 */
[----:B------:R-:W-:-:S02]  /*96f0*/  FFMA.FTZ R157, R152, R157, -R71 ;  /* 0x0000009d989d7223 */ /* 0x000fc40000010847 */
[C---:B------:R-:W-:Y:S02]  /*9700*/  FMUL.FTZ R66, R153.reuse, R64 ;  /* 0x0000004099427220 */ /* 0x040fe40000410000 */
[----:B------:R-:W-:Y:S02]  /*9710*/  FFMA.FTZ R154, R152, R154, R155 ;  /* 0x0000009a989a7223 */ /* 0x000fe4000001009b */
[----:B------:R-:W-:Y:S02]  /*9720*/  FMUL.FTZ R71, R153, R67 ;  /* 0x0000004399477220 */ /* 0x000fe40000410000 */
        /* <DEDUP_REMOVED lines=56> */
.L_x_5532:
        /* <DEDUP_REMOVED lines=68> */
[----:B------:R3:W4:Y:S02]  /*9ef0*/  SHFL.UP PT, R67, R240, 0x10, RZ ;  /* 0x06000000f0437989 */ /* 0x00072400000e00ff */
[----:B---3--:R-:W-:Y:S02]  /*9f00*/  MOV R240, R70 ;  /* 0x0000004600f07202 */ /* 0x008fe40000000f00 */
.L_x_5533:
[----:B--2---:R-:W-:Y:S01]  /*9f10*/  ISETP.GE.AND P0, PT, R84, 0x10, PT ;  /* 0x000000105400780c */ /* 0x004fe20003f06270 */
[-C--:B0-----:R-:W-:Y:S01]  /*9f20*/  FMUL.FTZ R65, R64, R69.reuse ;  /* 0x0000004540417220 */ /* 0x081fe20000410000 */
[----:B------:R-:W-:Y:S01]  /*9f30*/  MOV R70, R242 ;  /* 0x000000f200467202 */ /* 0x000fe20000000f00 */
[----:B----4-:R-:W-:-:S04]  /*9f40*/  FMUL.FTZ R66, R67, R69 ;  /* 0x0000004543427220 */ /* 0x010fc80000410000 */
[CC--:B------:R-:W-:Y:S02]  /*9f50*/  FFMA.FTZ R65, R71.reuse, R70.reuse, -R65 ;  /* 0x0000004647417223 */ /* 0x0c0fe40000010841 */
[-C--:B------:R-:W-:Y:S02]  /*9f60*/  FMUL.FTZ R71, R71, R69.reuse ;  /* 0x0000004547477220 */ /* 0x080fe40000410000 */
[CC--:B-1----:R-:W-:Y:S02]  /*9f70*/  FFMA.FTZ R66, R68.reuse, R70.reuse, R66 ;  /* 0x0000004644427223 */ /* 0x0c2fe40000010042 */
[----:B------:R-:W-:Y:S02]  /*9f80*/  FMUL.FTZ R68, R68, R69 ;  /* 0x0000004544447220 */ /* 0x000fe40000410000 */
[----:B------:R-:W-:Y:S01]  /*9f90*/  FFMA.FTZ R71, R64, R70, R71 ;  /* 0x0000004640477223 */ /* 0x000fe20000010047 */
[----:B------:R-:W-:Y:S01]  /*9fa0*/  FSEL R69, R69, R66, !P0 ;  /* 0x0000004245457208 */ /* 0x000fe20004000000 */
        /* <DEDUP_REMOVED lines=10> */
[----:B------:R-:W-:Y:S05]  /*a050*/  CALL.REL.NOINC `($__internal_130_$__cuda_sm70_shflsync_idx_p) ;  /* 0x00009e2000007944 */ /* 0x000fea0003c00000 */
.L_x_5426:
[----:B------:R-:W-:Y:S05]  /*a060*/  BRA.CONV ~URZ, `(.L_x_5427) ;  /* 0x000000537f007947 */ /* 0x000fea000b800000 */
[----:B-1----:R-:W-:Y:S01]  /*a070*/  HFMA2.MMA R66, -RZ, RZ, 0, 1.847743988037109375e-06 ;  /* 0x0000001fff427435 */ /* 0x002fe200000001ff */
[----:B------:R-:W-:Y:S02]  /*a080*/  MOV R64, R69 ;  /* 0x0000004500407202 */ /* 0x000fe40000000f00 */
[----:B------:R-:W-:-:S02]  /*a090*/  MOV R247, 0xffffffff ;  /* 0xffffffff00f77802 */ /* 0x000fc40000000f00 */
[----:B------:R-:W-:Y:S02]  /*a0a0*/  MOV R65, 0xa0c0 ;  /* 0x0000a0c000417802 */ /* 0x000fe40000000f00 */
[----:B0-----:R-:W-:Y:S05]  /*a0b0*/  CALL.REL.NOINC `($__internal_130_$__cuda_sm70_shflsync_idx_p) ;  /* 0x00009dc000007944 */ /* 0x001fea0003c00000 */
.L_x_5427:
[----:B------:R-:W-:Y:S05]  /*a0c0*/  BRA.CONV ~URZ, `(.L_x_5428) ;  /* 0x000000537f007947 */ /* 0x000fea000b800000 */
[----:B-1----:R-:W-:Y:S01]  /*a0d0*/  HFMA2.MMA R66, -RZ, RZ, 0, 1.847743988037109375e-06 ;  /* 0x0000001fff427435 */ /* 0x002fe200000001ff */
[----:B------:R-:W-:Y:S02]  /*a0e0*/  MOV R64, R67 ;  /* 0x0000004300407202 */ /* 0x000fe40000000f00 */
[----:B------:R-:W-:Y:S02]  /*a0f0*/  MOV R247, 0xffffffff ;  /* 0xffffffff00f77802 */ /* 0x000fe40000000f00 */
[----:B------:R-:W-:Y:S02]  /*a100*/  MOV R65, 0xa120 ;  /* 0x0000a12000417802 */ /* 0x000fe40000000f00 */
[----:B0-----:R-:W-:Y:S05]  /*a110*/  CALL.REL.NOINC `($__internal_130_$__cuda_sm70_shflsync_idx_p) ;  /* 0x00009d6000007944 */ /* 0x001fea0003c00000 */
.L_x_5428:
[----:B------:R-:W-:Y:S05]  /*a120*/  BRA.CONV ~URZ, `(.L_x_5429) ;  /* 0x000000537f007947 */ /* 0x000fea000b800000 */
[----:B-1----:R-:W-:Y:S01]  /*a130*/  HFMA2.MMA R66, -RZ, RZ, 0, 1.847743988037109375e-06 ;  /* 0x0000001fff427435 */ /* 0x002fe200000001ff */
[----:B------:R-:W-:Y:S02]  /*a140*/  MOV R64, R68 ;  /* 0x0000004400407202 */ /* 0x000fe40000000f00 */
[----:B------:R-:W-:Y:S02]  /*a150*/  MOV R247, 0xffffffff ;  /* 0xffffffff00f77802 */ /* 0x000fe40000000f00 */
[----:B------:R-:W-:-:S02]  /*a160*/  MOV R65, 0xa180 ;  /* 0x0000a18000417802 */ /* 0x000fc40000000f00 */
[----:B0-----:R-:W-:Y:S05]  /*a170*/  CALL.REL.NOINC `($__internal_130_$__cuda_sm70_shflsync_idx_p) ;  /* 0x00009d0000007944 */ /* 0x001fea0003c00000 */
.L_x_5429:
        /* <DEDUP_REMOVED lines=9> */
.L_x_5534:
        /* <DEDUP_REMOVED lines=14> */
[----:B------:R-:W-:Y:S02]  /*a2f0*/  FFMA.FTZ R69, R64, R62, -R69 ;  /* 0x0000003e40457223 */ /* 0x000fe40000010845 */
[----:B------:R-:W-:Y:S02]  /*a300*/  FMUL.FTZ R70, R65, R60 ;  /* 0x0000003c41467220 */ /* 0x000fe40000410000 */
[----:B------:R-:W-:Y:S02]  /*a310*/  FADD.FTZ R66, R66, R69 ;  /* 0x0000004542427221 */ /* 0x000fe40000010000 */
[----:B------:R-:W-:-:S02]  /*a320*/  FFMA.FTZ R68, R64, R63, R68 ;  /* 0x0000003f40447223 */ /* 0x000fc40000010044 */
[-C--:B------:R-:W-:Y:S02]  /*a330*/  FMUL.FTZ R69, R65, R61.reuse ;  /* 0x0000003d41457220 */ /* 0x080fe40000410000 */
[C---:B------:R-:W-:Y:S02]  /*a340*/  FFMA.FTZ R65, R64.reuse, R61, R70 ;  /* 0x0000003d40417223 */ /* 0x040fe40000010046 */
[----:B------:R-:W-:Y:S02]  /*a350*/  FFMA.FTZ R64, R64, R60, -R69 ;  /* 0x0000003c40407223 */ /* 0x000fe40000010845 */
[----:B------:R-:W-:-:S05]  /*a360*/  FADD.FTZ R67, R67, R68 ;  /* 0x0000004443437221 */ /* 0x000fca0000010000 */
[----:B------:R1:W-:Y:S02]  /*a370*/  STS.128 [R243+0x4260], R64 ;  /* 0x00426040f3007388 */ /* 0x0003e40000000c00 */
.L_x_5423:
[----:B0-----:R-:W-:Y:S05]  /*a380*/  BSYNC B0 ;  /* 0x0000000000007941 */ /* 0x001fea0003800000 */
.L_x_5422:
[----:B------:R-:W-:Y:S02]  /*a390*/  WARPSYNC 0xffffffff ;  /* 0xffffffff00007948 */ /* 0x000fe40003800000 */
[----:B------:R-:W-:Y:S01]  /*a3a0*/  BAR.SYNC.DEFER_BLOCKING 0x0 ;  /* 0x0000000000007b1d */ /* 0x000fe20000010000 */
[----:B-1----:R-:W-:-:S04]  /*a3b0*/  FMUL.FTZ R62, R152, R185 ;  /* 0x000000b9983e7220 */ /* 0x002fc80000410000 */
[----:B------:R-:W-:Y:S01]  /*a3c0*/  FFMA.FTZ R65, -R153, R169, -R62 ;  /* 0x000000a999417223 */ /* 0x000fe2000001093e */
[----:B------:R-:W-:Y:S01]  /*a3d0*/  ULDC UR34, c[0x0][0x174] ;  /* 0x00005d0000227ab9 */ /* 0x000fe20000000800 */
[----:B------:R-:W-:Y:S01]  /*a3e0*/  BSSY B0, `(.L_x_5431) ;  /* 0x00001b1000007945 */ /* 0x000fe20003800000 */
[----:B------:R-:W-:Y:S01]  /*a3f0*/  UISETP.GE.AND UP0, UPT, UR24, UR34, UPT ;  /* 0x000000221800728c */ /* 0x000fe2000bf06270 */
[----:B------:R-:W-:Y:S01]  /*a400*/  FADD.FTZ R65, -R184, R65 ;  /* 0x00000041b8417221 */ /* 0x000fe20000010100 */
[----:B------:R-:W-:-:S04]  /*a410*/  USHF.L.U32 UR34, UR7, 0x4, URZ ;  /* 0x0000000407227899 */ /* 0x000fc8000800063f */
[----:B------:R-:W-:-:S04]  /*a420*/  PLOP3.LUT P0, PT, PT, PT, UP0, 0x80, 0x0 ;  /* 0x000000000000781c */ /* 0x000fc80003f0f008 */
[----:B------:R-:W-:Y:S01]  /*a430*/  ISETP.NE.OR P0, PT, R230, RZ, P0 ;  /* 0x000000ffe600720c */ /* 0x000fe20000705670 */
[----:B------:R-:W0:Y:S02]  /*a440*/  LDS.64 R60, [R85.X16+0x4258] ;  /* 0x00425800553c7984 */ /* 0x000e24000000ca00 */
[C---:B0-----:R-:W-:Y:S02]  /*a450*/  FMUL.FTZ R69, R127.reuse, R61 ;  /* 0x0000003d7f457220 */ /* 0x041fe40000410000 */
[-C--:B------:R-:W-:Y:S02]  /*a460*/  FMUL.FTZ R127, R127, R60.reuse ;  /* 0x0000003c7f7f7220 */ /* 0x080fe40000410000 */
[C---:B------:R-:W-:Y:S02]  /*a470*/  FFMA.FTZ R69, R126.reuse, R60, -R69 ;  /* 0x0000003c7e457223 */ /* 0x040fe40000010845 */
[----:B------:R-:W-:Y:S02]  /*a480*/  FMUL.FTZ R60, R153, R185 ;  /* 0x000000b9993c7220 */ /* 0x000fe40000410000 */
[----:B------:R-:W-:-:S02]  /*a490*/  FFMA.FTZ R61, R126, R61, R127 ;  /* 0x0000003d7e3d7223 */ /* 0x000fc4000001007f */
[----:B------:R-:W-:Y:S02]  /*a4a0*/  FFMA.FTZ R63, R152, R169, -R60 ;  /* 0x000000a9983f7223 */ /* 0x000fe4000001083c */
[C---:B------:R-:W-:Y:S02]  /*a4b0*/  FMUL.FTZ R60, R151.reuse, -R65 ;  /* 0x80000041973c7220 */ /* 0x040fe40000410000 */
[----:B------:R-:W-:Y:S02]  /*a4c0*/  FADD.FTZ R63, R168, R63 ;  /* 0x0000003fa83f7221 */ /* 0x000fe40000010000 */
[----:B------:R-:W-:Y:S02]  /*a4d0*/  FADD.FTZ R224, R224, R61 ;  /* 0x0000003de0e07221 */ /* 0x000fe40000010000 */
[-C--:B------:R-:W-:Y:S02]  /*a4e0*/  FMUL.FTZ R62, R151, -R63.reuse ;  /* 0x8000003f973e7220 */ /* 0x080fe40000410000 */
[----:B------:R-:W-:-:S02]  /*a4f0*/  FFMA.FTZ R60, R150, R63, -R60 ;  /* 0x0000003f963c7223 */ /* 0x000fc4000001083c */
[----:B------:R-:W-:Y:S02]  /*a500*/  FFMA.FTZ R66, R150, R65, R62 ;  /* 0x0000004196427223 */ /* 0x000fe4000001003e */
[CC--:B------:R-:W-:Y:S02]  /*a510*/  FMUL.FTZ R62, R153.reuse, -R110.reuse ;  /* 0x8000006e993e7220 */ /* 0x0c0fe40000410000 */
[-C--:B------:R-:W-:Y:S02]  /*a520*/  FMUL.FTZ R63, R153, R111.reuse ;  /* 0x0000006f993f7220 */ /* 0x080fe40000410000 */
[C---:B------:R-:W-:Y:S02]  /*a530*/  FFMA.FTZ R64, R152.reuse, -R111, R62 ;  /* 0x8000006f98407223 */ /* 0x040fe4000001003e */
        /* <DEDUP_REMOVED lines=8> */
[CC--:B------:R-:W-:Y:S02]  /*a5c0*/  FMUL.FTZ R67, R149.reuse, -R60.reuse ;  /* 0x8000003c95437220 */ /* 0x0c0fe40000410000 */
[C---:B------:R-:W-:Y:S02]  /*a5d0*/  FFMA.FTZ R65, R148.reuse, R60, -R65 ;  /* 0x0000003c94417223 */ /* 0x040fe40000010841 */
[----:B------:R-:W-:Y:S02]  /*a5e0*/  FFMA.FTZ R71, R148, R66, R67 ;  /* 0x0000004294477223 */ /* 0x000fe40000010043 */
[----:B------:R-:W-:Y:S02]  /*a5f0*/  FMUL.FTZ R60, R149, -R62 ;  /* 0x8000003e953c7220 */ /* 0x000fe40000410000 */
[----:B------:R-:W-:Y:S02]  /*a600*/  FADD.FTZ R71, -R182, R71 ;  /* 0x00000047b6477221 */ /* 0x000fe40000010100 */
[----:B------:R-:W-:-:S02]  /*a610*/  FADD.FTZ R65, R166, R65 ;  /* 0x00000041a6417221 */ /* 0x000fc40000010000 */
[-C--:B------:R-:W-:Y:S02]  /*a620*/  FMUL.FTZ R67, R149, -R63.reuse ;  /* 0x8000003f95437220 */ /* 0x080fe40000410000 */
[----:B------:R-:W-:Y:S02]  /*a630*/  FFMA.FTZ R63, R148, R63, R60 ;  /* 0x0000003f943f7223 */ /* 0x000fe4000001003c */
[C---:B------:R-:W-:Y:S02]  /*a640*/  FMUL.FTZ R60, R147.reuse, -R71 ;  /* 0x80000047933c7220 */ /* 0x040fe40000410000 */
[-C--:B------:R-:W-:Y:S02]  /*a650*/  FMUL.FTZ R64, R147, -R65.reuse ;  /* 0x8000004193407220 */ /* 0x080fe40000410000 */
[C---:B------:R-:W-:Y:S02]  /*a660*/  FFMA.FTZ R60, R146.reuse, R65, -R60 ;  /* 0x00000041923c7223 */ /* 0x040fe4000001083c */
[----:B------:R-:W-:-:S02]  /*a670*/  FFMA.FTZ R66, R146, R71, R64 ;  /* 0x0000004792427223 */ /* 0x000fc40000010040 */
[----:B------:R-:W-:Y:S02]  /*a680*/  FFMA.FTZ R62, R148, R62, -R67 ;  /* 0x0000003e943e7223 */ /* 0x000fe40000010843 */
[----:B------:R-:W-:Y:S02]  /*a690*/  FMUL.FTZ R65, R147, -R63 ;  /* 0x8000003f93417220 */ /* 0x000fe40000410000 */
[----:B------:R-:W-:Y:S02]  /*a6a0*/  FADD.FTZ R66, -R181, R66 ;  /* 0x00000042b5427221 */ /* 0x000fe40000010100 */
[----:B------:R-:W-:Y:S02]  /*a6b0*/  FADD.FTZ R60, R165, R60 ;  /* 0x0000003ca53c7221 */ /* 0x000fe40000010000 */
[-C--:B------:R-:W-:Y:S02]  /*a6c0*/  FMUL.FTZ R64, R147, -R62.reuse ;  /* 0x8000003e93407220 */ /* 0x080fe40000410000 */
[----:B------:R-:W-:-:S02]  /*a6d0*/  FFMA.FTZ R62, R146, R62, -R65 ;  /* 0x0000003e923e7223 */ /* 0x000fc40000010841 */
[C---:B------:R-:W-:Y:S02]  /*a6e0*/  FMUL.FTZ R65, R145.reuse, -R66 ;  /* 0x8000004291417220 */ /* 0x040fe40000410000 */
[CC--:B------:R-:W-:Y:S02]  /*a6f0*/  FMUL.FTZ R67, R145.reuse, -R60.reuse ;  /* 0x8000003c91437220 */ /* 0x0c0fe40000410000 */
[C---:B------:R-:W-:Y:S02]  /*a700*/  FFMA.FTZ R65, R144.reuse, R60, -R65 ;  /* 0x0000003c90417223 */ /* 0x040fe40000010841 */
[----:B------:R-:W-:Y:S02]  /*a710*/  FFMA.FTZ R71, R144, R66, R67 ;  /* 0x0000004290477223 */ /* 0x000fe40000010043 */
        /* <DEDUP_REMOVED lines=10> */
[----:B------:R-:W-:Y:S02]  /*a7c0*/  FFMA.FTZ R62, R144, R62, -R67 ;  /* 0x0000003e903e7223 */ /* 0x000fe40000010843 */
[----:B------:R-:W-:Y:S02]  /*a7d0*/  FMUL.FTZ R65, R143, -R63 ;  /* 0x8000003f8f417220 */ /* 0x000fe40000410000 */
[----:B------:R-:W-:Y:S02]  /*a7e0*/  FADD.FTZ R66, -R179, R66 ;  /* 0x00000042b3427221 */ /* 0x000fe40000010100 */
[----:B------:R-:W-:-:S02]  /*a7f0*/  FADD.FTZ R60, R163, R60 ;  /* 0x0000003ca33c7221 */ /* 0x000fc40000010000 */
[-C--:B------:R-:W-:Y:S02]  /*a800*/  FMUL.FTZ R64, R143, -R62.reuse ;  /* 0x8000003e8f407220 */ /* 0x080fe40000410000 */
[----:B------:R-:W-:Y:S02]  /*a810*/  FFMA.FTZ R62, R142, R62, -R65 ;  /* 0x0000003e8e3e7223 */ /* 0x000fe40000010841 */
[C---:B------:R-:W-:Y:S02]  /*a820*/  FMUL.FTZ R65, R141.reuse, -R66 ;  /* 0x800000428d417220 */ /* 0x040fe40000410000 */
[-C--:B------:R-:W-:Y:S02]  /*a830*/  FMUL.FTZ R67, R141, -R60.reuse ;  /* 0x8000003c8d437220 */ /* 0x080fe40000410000 */
[C---:B------:R-:W-:Y:S02]  /*a840*/  FFMA.FTZ R65, R140.reuse, R60, -R65 ;  /* 0x0000003c8c417223 */ /* 0x040fe40000010841 */
[----:B------:R-:W-:-:S02]  /*a850*/  FFMA.FTZ R71, R140, R66, R67 ;  /* 0x000000428c477223 */ /* 0x000fc40000010043 */
[----:B------:R-:W-:Y:S02]  /*a860*/  FFMA.FTZ R63, R142, R63, R64 ;  /* 0x0000003f8e3f7223 */ /* 0x000fe40000010040 */
[C---:B------:R-:W-:Y:S02]  /*a870*/  FMUL.FTZ R60, R141.reuse, -R62 ;  /* 0x8000003e8d3c7220 */ /* 0x040fe40000410000 */
[----:B------:R-:W-:Y:S02]  /*a880*/  FADD.FTZ R71, -R178, R71 ;  /* 0x00000047b2477221 */ /* 0x000fe40000010100 */
[----:B------:R-:W-:Y:S02]  /*a890*/  FADD.FTZ R65, R162, R65 ;  /* 0x00000041a2417221 */ /* 0x000fe40000010000 */
[-C--:B------:R-:W-:Y:S02]  /*a8a0*/  FMUL.FTZ R67, R141, -R63.reuse ;  /* 0x8000003f8d437220 */ /* 0x080fe40000410000 */
[----:B------:R-:W-:-:S02]  /*a8b0*/  FFMA.FTZ R63, R140, R63, R60 ;  /* 0x0000003f8c3f7223 */ /* 0x000fc4000001003c */
[C---:B------:R-:W-:Y:S02]  /*a8c0*/  FMUL.FTZ R60, R139.reuse, -R71 ;  /* 0x800000478b3c7220 */ /* 0x040fe40000410000 */
[CC--:B------:R-:W-:Y:S02]  /*a8d0*/  FMUL.FTZ R64, R139.reuse, -R65.reuse ;  /* 0x800000418b407220 */ /* 0x0c0fe40000410000 */
[C---:B------:R-:W-:Y:S02]  /*a8e0*/  FFMA.FTZ R60, R138.reuse, R65, -R60 ;  /* 0x000000418a3c7223 */ /* 0x040fe4000001083c */
[----:B------:R-:W-:Y:S02]  /*a8f0*/  FFMA.FTZ R66, R138, R71, R64 ;  /* 0x000000478a427223 */ /* 0x000fe40000010040 */
[----:B------:R-:W-:Y:S02]  /*a900*/  FFMA.FTZ R62, R140, R62, -R67 ;  /* 0x0000003e8c3e7223 */ /* 0x000fe40000010843 */
[----:B------:R-:W-:-:S02]  /*a910*/  FMUL.FTZ R65, R139, -R63 ;  /* 0x8000003f8b417220 */ /* 0x000fc40000410000 */
[----:B------:R-:W-:Y:S02]  /*a920*/  FADD.FTZ R66, -R177, R66 ;  /* 0x00000042b1427221 */ /* 0x000fe40000010100 */
[----:B------:R-:W-:Y:S02]  /*a930*/  FADD.FTZ R60, R161, R60 ;  /* 0x0000003ca13c7221 */ /* 0x000fe40000010000 */
[-C--:B------:R-:W-:Y:S02]  /*a940*/  FMUL.FTZ R64, R139, -R62.reuse ;  /* 0x8000003e8b407220 */ /* 0x080fe40000410000 */
[----:B------:R-:W-:Y:S02]  /*a950*/  FFMA.FTZ R62, R138, R62, -R65 ;  /* 0x0000003e8a3e7223 */ /* 0x000fe40000010841 */
[C---:B------:R-:W-:Y:S02]  /*a960*/  FMUL.FTZ R65, R137.reuse, -R66 ;  /* 0x8000004289417220 */ /* 0x040fe40000410000 */
[----:B------:R-:W-:-:S02]  /*a970*/  FMUL.FTZ R67, R137, -R60 ;  /* 0x8000003c89437220 */ /* 0x000fc40000410000 */
[C---:B------:R-:W-:Y:S02]  /*a980*/  FFMA.FTZ R65, R136.reuse, R60, -R65 ;  /* 0x0000003c88417223 */ /* 0x040fe40000010841 */
[----:B------:R-:W-:Y:S02]  /*a990*/  FFMA.FTZ R71, R136, R66, R67 ;  /* 0x0000004288477223 */ /* 0x000fe40000010043 */
        /* <DEDUP_REMOVED lines=48> */
[----:B------:R-:W-:Y:S02]  /*aca0*/  FFMA.FTZ R62, R114, R62, -R67 ;  /* 0x0000003e723e7223 */ /* 0x000fe40000010843 */
[C---:B------:R-:W-:Y:S02]  /*acb0*/  FFMA.FTZ R60, R116.reuse, R65, -R60 ;  /* 0x00000041743c7223 */ /* 0x040fe4000001083c */
[----:B------:R-:W-:Y:S02]  /*acc0*/  FFMA.FTZ R66, R116, R71, R64 ;  /* 0x0000004774427223 */ /* 0x000fe40000010040 */
[----:B------:R-:W-:-:S02]  /*acd0*/  FMUL.FTZ R64, R115, -R62 ;  /* 0x8000003e73407220 */ /* 0x000fc40000410000 */
[-C--:B------:R-:W-:Y:S02]  /*ace0*/  FMUL.FTZ R65, R115, -R63.reuse ;  /* 0x8000003f73417220 */ /* 0x080fe40000410000 */
[----:B------:R-:W-:Y:S02]  /*acf0*/  FADD.FTZ R60, R155, R60 ;  /* 0x0000003c9b3c7221 */ /* 0x000fe40000010000 */
[----:B------:R-:W-:Y:S02]  /*ad00*/  FADD.FTZ R186, R186, R69 ;  /* 0x00000045baba7221 */ /* 0x000fe40000010000 */
[C---:B------:R-:W-:Y:S02]  /*ad10*/  FFMA.FTZ R63, R116.reuse, R63, R64 ;  /* 0x0000003f743f7223 */ /* 0x040fe40000010040 */
[----:B------:R-:W-:Y:S02]  /*ad20*/  FMUL.FTZ R69, R117, R224 ;  /* 0x000000e075457220 */ /* 0x000fe40000410000 */
[----:B------:R-:W-:-:S02]  /*ad30*/  FFMA.FTZ R62, R116, R62, -R65 ;  /* 0x0000003e743e7223 */ /* 0x000fc40000010841 */
[----:B------:R-:W-:Y:S02]  /*ad40*/  FADD.FTZ R66, -R171, R66 ;  /* 0x00000042ab427221 */ /* 0x000fe40000010100 */
[C---:B------:R-:W-:Y:S02]  /*ad50*/  FMUL.FTZ R65, R117.reuse, -R60 ;  /* 0x8000003c75417220 */ /* 0x040fe40000410000 */
[C---:B------:R-:W-:Y:S02]  /*ad60*/  FMUL.FTZ R61, R117.reuse, -R63 ;  /* 0x8000003f753d7220 */ /* 0x040fe40000410000 */
[C---:B------:R-:W-:Y:S02]  /*ad70*/  FFMA.FTZ R69, R118.reuse, R186, -R69 ;  /* 0x000000ba76457223 */ /* 0x040fe40000010845 */
[-C--:B------:R-:W-:Y:S02]  /*ad80*/  FMUL.FTZ R71, R117, -R66.reuse ;  /* 0x8000004275477220 */ /* 0x080fe40000410000 */
[----:B------:R-:W-:-:S02]  /*ad90*/  FFMA.FTZ R67, R118, R66, R65 ;  /* 0x0000004276437223 */ /* 0x000fc40000010041 */
[CC--:B------:R-:W-:Y:S02]  /*ada0*/  FMUL.FTZ R65, R117.reuse, -R62.reuse ;  /* 0x8000003e75417220 */ /* 0x0c0fe40000410000 */
[----:B------:R-:W-:Y:S01]  /*adb0*/  FFMA.FTZ R64, R118, R62, -R61 ;  /* 0x0000003e76407223 */ /* 0x000fe2000001083d */
[----:B------:R-:W-:Y:S01]  /*adc0*/  HFMA2.MMA R61, -RZ, RZ, 0, 0 ;  /* 0x00000000ff3d7435 */ /* 0x000fe200000001ff */
[----:B------:R-:W-:Y:S02]  /*add0*/  FADD.FTZ R188, R188, R69 ;  /* 0x00000045bcbc7221 */ /* 0x000fe40000010000 */
[----:B------:R-:W-:Y:S02]  /*ade0*/  FMUL.FTZ R69, R117, R186 ;  /* 0x000000ba75457220 */ /* 0x000fe40000410000 */
[C---:B------:R-:W-:Y:S01]  /*adf0*/  FFMA.FTZ R71, R118.reuse, R60, -R71 ;  /* 0x0000003c76477223 */ /* 0x040fe20000010847 */
[----:B------:R-:W-:Y:S01]  /*ae00*/  MOV R60, 0x3f800000 ;  /* 0x3f800000003c7802 */ /* 0x000fe20000000f00 */
[----:B------:R-:W-:-:S02]  /*ae10*/  FFMA.FTZ R65, R118, R63, R65 ;  /* 0x0000003f76417223 */ /* 0x000fc40000010041 */
[----:B------:R-:W-:Y:S01]  /*ae20*/  CS2R R62, SRZ ;  /* 0x00000000003e7805 */ /* 0x000fe2000001ff00 */
[----:B------:R-:W-:Y:S02]  /*ae30*/  FFMA.FTZ R68, R118, R224, R69 ;  /* 0x000000e076447223 */ /* 0x000fe40000010045 */
        /* <DEDUP_REMOVED lines=111> */
.L_x_5535:
[----:B------:R-:W-:Y:S05]  /*b530*/  BRA.DIV ~URZ, `(.L_x_5434) ;  /* 0x00007ae27f007947 */ /* 0x000fea000b800000 */
[----:B------:R-:W2:Y:S04]  /*b540*/  SHFL.DOWN PT, R69, R69, 0x1, 0x1f ;  /* 0x08201f0045457f89 */ /* 0x000ea800000e0000 */
[----:B0-----:R0:W3:Y:S04]  /*b550*/  SHFL.DOWN PT, R127, R68, 0x1, 0x1f ;  /* 0x08201f00447f7f89 */ /* 0x0010e800000e0000 */
[----:B------:R0:W4:Y:S02]  /*b560*/  SHFL.DOWN PT, R64, R70, 0x1, 0x1f ;  /* 0x08201f0046407f89 */ /* 0x00012400000e0000 */
.L_x_5536:
        /* <DEDUP_REMOVED lines=13> */
.L_x_5436:
[----:B------:R-:W-:Y:S05]  /*b640*/  BSYNC B1 ;  /* 0x0000000000017941 */ /* 0x000fea0003800000 */
.L_x_5435:
[----:B------:R-:W-:Y:S01]  /*b650*/  ISETP.GT.U32.AND P0, PT, R230, 0x1d, PT ;  /* 0x0000001de600780c */ /* 0x000fe20003f04070 */
[----:B------:R-:W-:Y:S05]  /*b660*/  BRA.DIV ~URZ, `(.L_x_5437) ;  /* 0x00007b127f007947 */ /* 0x000fea000b800000 */
[----:B-1----:R1:W0:Y:S04]  /*b670*/  SHFL.DOWN PT, R67, R71, 0x2, 0x1f ;  /* 0x08401f0047437f89 */ /* 0x00222800000e0000 */
[----:B--2---:R1:W2:Y:S04]  /*b680*/  SHFL.DOWN PT, R69, R240, 0x2, 0x1f ;  /* 0x08401f00f0457f89 */ /* 0x0042a800000e0000 */
[----:B0-----:R1:W0:Y:S04]  /*b690*/  SHFL.DOWN PT, R70, R68, 0x2, 0x1f ;  /* 0x08401f0044467f89 */ /* 0x00122800000e0000 */
[----:B----4-:R1:W4:Y:S02]  /*b6a0*/  SHFL.DOWN PT, R64, R126, 0x2, 0x1f ;  /* 0x08401f007e407f89 */ /* 0x01032400000e0000 */
.L_x_5537:
        /* <DEDUP_REMOVED lines=13> */
.L_x_5439:
[----:B------:R-:W-:Y:S05]  /*b780*/  BSYNC B1 ;  /* 0x0000000000017941 */ /* 0x000fea0003800000 */
.L_x_5438:
[----:B------:R-:W-:Y:S01]  /*b790*/  ISETP.GT.U32.AND P0, PT, R230, 0x1b, PT ;  /* 0x0000001be600780c */ /* 0x000fe20003f04070 */
[----:B------:R-:W-:Y:S10]  /*b7a0*/  BRA.DIV ~URZ, `(.L_x_5440) ;  /* 0x00007ba27f007947 */ /* 0x000ff4000b800000 */
[----:B------:R1:W4:Y:S02]  /*b7b0*/  SHFL.DOWN PT, R67, R71, 0x4, 0x1f ;  /* 0x08801f0047437f89 */ /* 0x00032400000e0000 */
.L_x_5538:
[----:B------:R-:W-:Y:S05]  /*b7c0*/  BRA.DIV ~URZ, `(.L_x_5441) ;  /* 0x00007c027f007947 */ /* 0x000fea000b800000 */
[----:B--2---:R2:W1:Y:S04]  /*b7d0*/  SHFL.DOWN PT, R69, R240, 0x4, 0x1f ;  /* 0x08801f00f0457f89 */ /* 0x00446800000e0000 */
[----:B0-----:R2:W0:Y:S04]  /*b7e0*/  SHFL.DOWN PT, R70, R68, 0x4, 0x1f ;  /* 0x08801f0044467f89 */ /* 0x00142800000e0000 */
[----:B----4-:R2:W4:Y:S02]  /*b7f0*/  SHFL.DOWN PT, R64, R126, 0x4, 0x1f ;  /* 0x08801f007e407f89 */ /* 0x01052400000e0000 */
.L_x_5539:
        /* <DEDUP_REMOVED lines=13> */
.L_x_5443:
[----:B------:R-:W-:Y:S05]  /*b8d0*/  BSYNC B1 ;  /* 0x0000000000017941 */ /* 0x000fea0003800000 */
.L_x_5442:
[----:B------:R-:W-:Y:S01]  /*b8e0*/  ISETP.GT.U32.AND P0, PT, R230, 0x17, PT ;  /* 0x00000017e600780c */ /* 0x000fe20003f04070 */
[----:B------:R-:W-:Y:S05]  /*b8f0*/  BRA.DIV ~URZ, `(.L_x_5444) ;  /* 0x00007c327f007947 */ /* 0x000fea000b800000 */
[----:B------:R2:W4:Y:S04]  /*b900*/  SHFL.DOWN PT, R67, R71, 0x8, 0x1f ;  /* 0x09001f0047437f89 */ /* 0x00052800000e0000 */
[----:B-1----:R2:W1:Y:S04]  /*b910*/  SHFL.DOWN PT, R69, R240, 0x8, 0x1f ;  /* 0x09001f00f0457f89 */ /* 0x00246800000e0000 */
[----:B0-----:R2:W0:Y:S04]  /*b920*/  SHFL.DOWN PT, R70, R68, 0x8, 0x1f ;  /* 0x09001f0044467f89 */ /* 0x00142800000e0000 */
[----:B----4-:R2:W4:Y:S02]  /*b930*/  SHFL.DOWN PT, R64, R126, 0x8, 0x1f ;  /* 0x09001f007e407f89 */ /* 0x01052400000e0000 */
.L_x_5540:
        /* <DEDUP_REMOVED lines=13> */
.L_x_5446:
[----:B------:R-:W-:Y:S05]  /*ba10*/  BSYNC B1 ;  /* 0x0000000000017941 */ /* 0x000fea0003800000 */
.L_x_5445:
[----:B------:R-:W-:Y:S01]  /*ba20*/  ISETP.GT.U32.AND P0, PT, R230, 0xf, PT ;  /* 0x0000000fe600780c */ /* 0x000fe20003f04070 */
[----:B------:R-:W-:Y:S10]  /*ba30*/  BRA.DIV ~URZ, `(.L_x_5447) ;  /* 0x00007cc27f007947 */ /* 0x000ff4000b800000 */
[----:B------:R2:W4:Y:S02]  /*ba40*/  SHFL.DOWN PT, R67, R71, 0x10, 0x1f ;  /* 0x0a001f0047437f89 */ /* 0x00052400000e0000 */
.L_x_5541:
[----:B------:R-:W-:Y:S05]  /*ba50*/  BRA.DIV ~URZ, `(.L_x_5448) ;  /* 0x00007d227f007947 */ /* 0x000fea000b800000 */
[----:B-1----:R1:W2:Y:S04]  /*ba60*/  SHFL.DOWN PT, R69, R240, 0x10, 0x1f ;  /* 0x0a001f00f0457f89 */ /* 0x0022a800000e0000 */
[----:B0-----:R1:W0:Y:S04]  /*ba70*/  SHFL.DOWN PT, R70, R68, 0x10, 0x1f ;  /* 0x0a001f0044467f89 */ /* 0x00122800000e0000 */
[----:B----4-:R1:W4:Y:S02]  /*ba80*/  SHFL.DOWN PT, R64, R126, 0x10, 0x1f ;  /* 0x0a001f007e407f89 */ /* 0x01032400000e0000 */
.L_x_5542:
        /* <DEDUP_REMOVED lines=13> */
.L_x_5450:
[----:B------:R-:W-:Y:S05]  /*bb60*/  BSYNC B1 ;  /* 0x0000000000017941 */ /* 0x000fea0003800000 */
.L_x_5449:
        /* <DEDUP_REMOVED lines=20> */
.L_x_5543:
        /* <DEDUP_REMOVED lines=21> */
.L_x_5453:
[----:B------:R-:W-:Y:S05]  /*be00*/  BSYNC B1 ;  /* 0x0000000000017941 */ /* 0x000fea0003800000 */
.L_x_5452:
        /* <DEDUP_REMOVED lines=14> */
.L_x_5432:
[----:B0-----:R-:W-:Y:S05]  /*bef0*/  BSYNC B0 ;  /* 0x0000000000007941 */ /* 0x001fea0003800000 */
.L_x_5431:
[----:B------:R-:W-:Y:S02]  /*bf00*/  WARPSYNC 0xffffffff ;  /* 0xffffffff00007948 */ /* 0x000fe40003800000 */
[----:B------:R-:W-:Y:S01]  /*bf10*/  BAR.SYNC.DEFER_BLOCKING 0x0 ;  /* 0x0000000000007b1d */ /* 0x000fe20000010000 */
[C---:B------:R-:W-:Y:S01]  /*bf20*/  SHF.L.U32 R68, R85.reuse, 0x4, RZ ;  /* 0x0000000455447819 */ /* 0x040fe200000006ff */
[----:B------:R-:W-:Y:S01]  /*bf30*/  FFMA.FTZ R66, R16, R186, RZ ;  /* 0x000000ba10427223 */ /* 0x000fe200000100ff */
[----:B------:R-:W-:Y:S01]  /*bf40*/  ISETP.NE.AND P0, PT, R85, RZ, PT ;  /* 0x000000ff5500720c */ /* 0x000fe20003f05270 */
[----:B------:R-:W-:Y:S02]  /*bf50*/  FMUL.FTZ R69, R76, R48 ;  /* 0x000000304c457220 */ /* 0x000fe40000410000 */
[----:B------:R-:W-:Y:S01]  /*bf60*/  FMUL.FTZ R71, R74, R46 ;  /* 0x0000002e4a477220 */ /* 0x000fe20000410000 */
[----:B------:R-:W-:Y:S01]  /*bf70*/  BSSY B0, `(.L_x_5454) ;  /* 0x00001e9000007945 */ /* 0x000fe20003800000 */
[----:B------:R-:W-:Y:S01]  /*bf80*/  FMUL.FTZ R70, R75, R47 ;  /* 0x0000002f4b467220 */ /* 0x000fe20000410000 */
[----:B------:R-:W0:Y:S07]  /*bf90*/  LDS.64 R64, [R68+0x4668] ;  /* 0x0046680044407984 */ /* 0x000e2e0000000a00 */
        /* <DEDUP_REMOVED lines=13> */
[CC--:B0-----:R-:W-:Y:S02]  /*c070*/  FMUL.FTZ R67, R65.reuse, -R111.reuse ;  /* 0x8000006f41437220 */ /* 0x0c1fe40000410000 */
[C---:B------:R-:W-:Y:S02]  /*c080*/  FMUL.FTZ R111, R64.reuse, -R111 ;  /* 0x8000006f406f7220 */ /* 0x040fe40000410000 */
[-C--:B------:R-:W-:Y:S02]  /*c090*/  FFMA.FTZ R60, R64, R110.reuse, -R67 ;  /* 0x0000006e403c7223 */ /* 0x080fe40000010843 */
[----:B------:R-:W-:Y:S02]  /*c0a0*/  FFMA.FTZ R110, R65, R110, R111 ;  /* 0x0000006e416e7223 */ /* 0x000fe4000001006f */
[----:B------:R-:W-:-:S02]  /*c0b0*/  FFMA.FTZ R63, R9, R200, R61 ;  /* 0x000000c8093f7223 */ /* 0x000fc4000001003d */
[----:B------:R-:W-:Y:S02]  /*c0c0*/  FADD.FTZ R110, -R185, R110 ;  /* 0x0000006eb96e7221 */ /* 0x000fe40000010100 */
[----:B------:R-:W-:Y:S02]  /*c0d0*/  FADD.FTZ R169, R169, R60 ;  /* 0x0000003ca9a97221 */ /* 0x000fe40000010000 */
[----:B------:R-:W-:Y:S02]  /*c0e0*/  FFMA.FTZ R63, R8, R202, R63 ;  /* 0x000000ca083f7223 */ /* 0x000fe4000001003f */
        /* <DEDUP_REMOVED lines=14> */
[----:B------:R-:W-:-:S02]  /*c1d0*/  FADD.FTZ R183, -R183, R150 ;  /* 0x00000096b7b77221 */ /* 0x000fc40000010100 */
[----:B------:R-:W-:Y:S02]  /*c1e0*/  FFMA.FTZ R127, R4, R210, R127 ;  /* 0x000000d2047f7223 */ /* 0x000fe4000001007f */
[C---:B------:R-:W-:Y:S02]  /*c1f0*/  FMUL.FTZ R126, R149.reuse, -R183 ;  /* 0x800000b7957e7220 */ /* 0x040fe40000410000 */
[----:B------:R-:W-:Y:S02]  /*c200*/  FMUL.FTZ R149, R149, -R167 ;  /* 0x800000a795957220 */ /* 0x000fe40000410000 */
[----:B------:R-:W-:Y:S02]  /*c210*/  FMUL.FTZ R65, R81, R53 ;  /* 0x0000003551417220 */ /* 0x000fe40000410000 */
[----:B------:R-:W-:Y:S02]  /*c220*/  FFMA.FTZ R153, R3, R212, R127 ;  /* 0x000000d403997223 */ /* 0x000fe4000001007f */
[----:B------:R-:W-:-:S02]  /*c230*/  FFMA.FTZ R149, R148, R183, R149 ;  /* 0x000000b794957223 */ /* 0x000fc40000010095 */
[----:B------:R-:W-:Y:S02]  /*c240*/  FFMA.FTZ R127, R148, R167, -R126 ;  /* 0x000000a7947f7223 */ /* 0x000fe4000001087e */
[----:B------:R-:W-:Y:S02]  /*c250*/  FFMA.FTZ R64, R86, -R65, R224 ;  /* 0x8000004156407223 */ /* 0x000fe400000100e0 */
[----:B------:R-:W-:Y:S02]  /*c260*/  FFMA.FTZ R224, R16, -R224, RZ ;  /* 0x800000e010e07223 */ /* 0x000fe400000100ff */
[----:B------:R-:W-:Y:S02]  /*c270*/  FADD.FTZ R182, -R182, R149 ;  /* 0x00000095b6b67221 */ /* 0x000fe40000010100 */
[----:B------:R-:W-:Y:S02]  /*c280*/  FADD.FTZ R166, R166, R127 ;  /* 0x0000007fa6a67221 */ /* 0x000fe40000010000 */
[----:B------:R-:W-:-:S02]  /*c290*/  FFMA.FTZ R126, R2, R214, R153 ;  /* 0x000000d6027e7223 */ /* 0x000fc40000010099 */
[----:B------:R-:W-:Y:S02]  /*c2a0*/  FMUL.FTZ R152, R110, UR43 ;  /* 0x0000002b6e987c20 */ /* 0x000fe40008410000 */
[----:B------:R-:W-:Y:S02]  /*c2b0*/  FFMA.FTZ R224, R15, -R187, R224 ;  /* 0x800000bb0fe07223 */ /* 0x000fe400000100e0 */
[C---:B------:R-:W-:Y:S02]  /*c2c0*/  FMUL.FTZ R153, R147.reuse, -R182 ;  /* 0x800000b693997220 */ /* 0x040fe40000410000 */
[----:B------:R-:W-:Y:S02]  /*c2d0*/  FMUL.FTZ R147, R147, -R166 ;  /* 0x800000a693937220 */ /* 0x000fe40000410000 */
[----:B------:R-:W-:Y:S02]  /*c2e0*/  FMUL.FTZ R151, R55, R39 ;  /* 0x0000002737977220 */ /* 0x000fe40000410000 */
[----:B------:R-:W-:-:S02]  /*c2f0*/  FFMA.FTZ R149, R169, UR44, R152 ;  /* 0x0000002ca9957c23 */ /* 0x000fc40008010098 */
[----:B------:R-:W-:Y:S02]  /*c300*/  FFMA.FTZ R224, R14, -R189, R224 ;  /* 0x800000bd0ee07223 */ /* 0x000fe400000100e0 */
[C---:B------:R-:W-:Y:S02]  /*c310*/  FFMA.FTZ R152, R146.reuse, R166, -R153 ;  /* 0x000000a692987223 */ /* 0x040fe40000010899 */
[----:B------:R-:W-:Y:S02]  /*c320*/  FMUL.FTZ R127, R169, UR43 ;  /* 0x0000002ba97f7c20 */ /* 0x000fe40008410000 */
[----:B------:R-:W-:Y:S02]  /*c330*/  FFMA.FTZ R146, R146, R182, R147 ;  /* 0x000000b692927223 */ /* 0x000fe40000010093 */
[----:B------:R-:W-:Y:S02]  /*c340*/  FFMA.FTZ R214, R122, -R151, R214 ;  /* 0x800000977ad67223 */ /* 0x000fe400000100d6 */
[----:B------:R-:W-:-:S02]  /*c350*/  FMUL.FTZ R148, R54, R38 ;  /* 0x0000002636947220 */ /* 0x000fc40000410000 */
[----:B------:R-:W-:Y:S02]  /*c360*/  FFMA.FTZ R151, R121, -R151, R213 ;  /* 0x8000009779977223 */ /* 0x000fe400000100d5 */
[----:B------:R-:W-:Y:S02]  /*c370*/  FFMA.FTZ R224, R13, -R192, R224 ;  /* 0x800000c00de07223 */ /* 0x000fe400000100e0 */
[----:B------:R-:W-:Y:S02]  /*c380*/  FMUL.FTZ R121, R121, R184 ;  /* 0x000000b879797220 */ /* 0x000fe40000410000 */
[----:B------:R-:W-:Y:S02]  /*c390*/  FFMA.FTZ R192, R110, UR44, -R127 ;  /* 0x0000002c6ec07c23 */ /* 0x000fe4000801087f */
[----:B------:R-:W-:Y:S02]  /*c3a0*/  FADD.FTZ R181, -R181, R146 ;  /* 0x00000092b5b57221 */ /* 0x000fe40000010100 */
[----:B------:R-:W-:-:S02]  /*c3b0*/  FFMA.FTZ R127, R119, -R148, R215 ;  /* 0x80000094777f7223 */ /* 0x000fc400000100d7 */
[----:B------:R-:W-:Y:S02]  /*c3c0*/  FADD.FTZ R165, R165, R152 ;  /* 0x00000098a5a57221 */ /* 0x000fe40000010000 */
[----:B------:R-:W-:Y:S02]  /*c3d0*/  FMUL.FTZ R119, R119, R110 ;  /* 0x0000006e77777220 */ /* 0x000fe40000410000 */
[----:B------:R-:W-:Y:S02]  /*c3e0*/  FMUL.FTZ R147, R168, UR43 ;  /* 0x0000002ba8937c20 */ /* 0x000fe40008410000 */
[----:B------:R-:W-:Y:S02]  /*c3f0*/  FFMA.FTZ R122, R122, R168, R121 ;  /* 0x000000a87a7a7223 */ /* 0x000fe40000010079 */
[C---:B------:R-:W-:Y:S02]  /*c400*/  FMUL.FTZ R121, R145.reuse, -R181 ;  /* 0x800000b591797220 */ /* 0x040fe40000410000 */
[----:B------:R-:W-:-:S02]  /*c410*/  FMUL.FTZ R145, R145, -R165 ;  /* 0x800000a591917220 */ /* 0x000fc40000410000 */
[C---:B------:R-:W-:Y:S02]  /*c420*/  FFMA.FTZ R148, R120.reuse, -R148, R216 ;  /* 0x8000009478947223 */ /* 0x040fe400000100d8 */
[----:B------:R-:W-:Y:S02]  /*c430*/  FFMA.FTZ R119, R120, R169, R119 ;  /* 0x000000a978777223 */ /* 0x000fe40000010077 */
[C---:B------:R-:W-:Y:S02]  /*c440*/  FFMA.FTZ R120, R184.reuse, UR44, -R147 ;  /* 0x0000002cb8787c23 */ /* 0x040fe40008010893 */
[----:B------:R-:W-:Y:S02]  /*c450*/  FMUL.FTZ R147, R184, UR43 ;  /* 0x0000002bb8937c20 */ /* 0x000fe40008410000 */
[----:B------:R-:W-:Y:S02]  /*c460*/  FFMA.FTZ R145, R144, R181, R145 ;  /* 0x000000b590917223 */ /* 0x000fe40000010091 */
[----:B------:R-:W-:-:S02]  /*c470*/  FFMA.FTZ R147, R168, UR44, R147 ;  /* 0x0000002ca8937c23 */ /* 0x000fc40008010093 */
[----:B------:R-:W-:Y:S02]  /*c480*/  FMUL.FTZ R120, R151, R120 ;  /* 0x0000007897787220 */ /* 0x000fe40000410000 */
[----:B------:R-:W-:Y:S01]  /*c490*/  FFMA.FTZ R121, R144, R165, -R121 ;  /* 0x000000a590797223 */ /* 0x000fe20000010879 */
[----:B------:R-:W-:Y:S01]  /*c4a0*/  SHF.L.U32 R144, R85, 0x5, RZ ;  /* 0x0000000555907819 */ /* 0x000fe200000006ff */
[-C--:B------:R-:W-:Y:S02]  /*c4b0*/  FMUL.FTZ R184, R184, R39.reuse ;  /* 0x00000027b8b87220 */ /* 0x080fe40000410000 */
[----:B------:R-:W-:Y:S01]  /*c4c0*/  FADD.FTZ R180, -R180, R145 ;  /* 0x00000091b4b47221 */ /* 0x000fe20000010100 */
[----:B------:R-:W-:Y:S01]  /*c4d0*/  LEA.HI.SX32 R144, R144, R144, 0x1b ;  /* 0x0000009090907211 */ /* 0x000fe200078fdaff */
[----:B------:R-:W-:Y:S02]  /*c4e0*/  FMUL.FTZ R168, R168, R39 ;  /* 0x00000027a8a87220 */ /* 0x000fe40000410000 */
[----:B------:R-:W-:-:S02]  /*c4f0*/  FMUL.FTZ R150, R56, R40 ;  /* 0x0000002838967220 */ /* 0x000fc40000410000 */
[----:B------:R-:W-:Y:S02]  /*c500*/  FFMA.FTZ R120, R214, R147, R120 ;  /* 0x00000093d6787223 */ /* 0x000fe40000010078 */
[----:B------:R-:W-:Y:S02]  /*c510*/  FADD.FTZ R164, R164, R121 ;  /* 0x00000079a4a47221 */ /* 0x000fe40000010000 */
[----:B------:R-:W-:Y:S02]  /*c520*/  FMUL.FTZ R147, R151, R184 ;  /* 0x000000b897937220 */ /* 0x000fe40000410000 */
[----:B------:R-:W-:Y:S02]  /*c530*/  FMUL.FTZ R121, R143, -R180 ;  /* 0x800000b48f797220 */ /* 0x000fe40000410000 */
[----:B------:R-:W-:Y:S02]  /*c540*/  FMUL.FTZ R151, R151, R168 ;  /* 0x000000a897977220 */ /* 0x000fe40000410000 */
[----:B------:R-:W-:-:S02]  /*c550*/  FFMA.FTZ R212, R124, -R150, R212 ;  /* 0x800000967cd47223 */ /* 0x000fc400000100d4 */
[----:B------:R-:W-:Y:S02]  /*c560*/  FMUL.FTZ R143, R143, -R164 ;  /* 0x800000a48f8f7220 */ /* 0x000fe40000410000 */
[C---:B------:R-:W-:Y:S02]  /*c570*/  FFMA.FTZ R150, R123.reuse, -R150, R211 ;  /* 0x800000967b967223 */ /* 0x040fe400000100d3 */
[----:B------:R-:W-:Y:S02]  /*c580*/  FFMA.FTZ R152, R142, R164, -R121 ;  /* 0x000000a48e987223 */ /* 0x000fe40000010879 */
[C---:B------:R-:W-:Y:S02]  /*c590*/  FFMA.FTZ R146, R214.reuse, R184, -R151 ;  /* 0x000000b8d6927223 */ /* 0x040fe40000010897 */
[----:B------:R-:W-:Y:S02]  /*c5a0*/  FMUL.FTZ R123, R123, R183 ;  /* 0x000000b77b7b7220 */ /* 0x000fe40000410000 */
[----:B------:R-:W-:-:S02]  /*c5b0*/  FFMA.FTZ R147, R214, R168, R147 ;  /* 0x000000a8d6937223 */ /* 0x000fc40000010093 */
[----:B------:R-:W-:Y:S02]  /*c5c0*/  FMUL.FTZ R151, R55, R168 ;  /* 0x000000a837977220 */ /* 0x000fe40000410000 */
[----:B------:R-:W-:Y:S02]  /*c5d0*/  FMUL.FTZ R168, R167, UR43 ;  /* 0x0000002ba7a87c20 */ /* 0x000fe40008410000 */
[----:B------:R-:W-:Y:S01]  /*c5e0*/  FFMA.FTZ R142, R142, R180, R143 ;  /* 0x000000b48e8e7223 */ /* 0x000fe2000001008f */
[----:B------:R0:W-:Y:S01]  /*c5f0*/  STS [R144.X4+0x2170], R151 ;  /* 0x0021709790007388 */ /* 0x0001e20000004800 */
[----:B------:R-:W-:Y:S02]  /*c600*/  FADD.FTZ R163, R163, R152 ;  /* 0x00000098a3a37221 */ /* 0x000fe40000010000 */
[----:B------:R-:W-:Y:S02]  /*c610*/  FFMA.FTZ R121, R124, R167, R123 ;  /* 0x000000a77c797223 */ /* 0x000fe4000001007b */
[----:B------:R-:W-:-:S02]  /*c620*/  FMUL.FTZ R124, R183, UR43 ;  /* 0x0000002bb77c7c20 */ /* 0x000fc40008410000 */
[----:B------:R-:W-:Y:S02]  /*c630*/  FFMA.FTZ R145, R183, UR44, -R168 ;  /* 0x0000002cb7917c23 */ /* 0x000fe400080108a8 */
[----:B------:R-:W-:Y:S02]  /*c640*/  FADD.FTZ R179, -R179, R142 ;  /* 0x0000008eb3b37221 */ /* 0x000fe40000010100 */
[----:B------:R-:W-:Y:S02]  /*c650*/  FMUL.FTZ R143, R141, -R163 ;  /* 0x800000a38d8f7220 */ /* 0x000fe40000410000 */
[----:B------:R-:W-:Y:S02]  /*c660*/  FFMA.FTZ R123, R167, UR44, R124 ;  /* 0x0000002ca77b7c23 */ /* 0x000fe4000801007c */
[----:B------:R-:W-:Y:S02]  /*c670*/  FMUL.FTZ R124, R150, R145 ;  /* 0x00000091967c7220 */ /* 0x000fe40000410000 */
[----:B------:R-:W-:-:S02]  /*c680*/  FMUL.FTZ R142, R141, -R179 ;  /* 0x800000b38d8e7220 */ /* 0x000fc40000410000 */
[C---:B------:R-:W-:Y:S02]  /*c690*/  FFMA.FTZ R145, R140.reuse, R179, R143 ;  /* 0x000000b38c917223 */ /* 0x040fe4000001008f */
[----:B------:R-:W-:Y:S02]  /*c6a0*/  FMUL.FTZ R111, R57, R41 ;  /* 0x00000029396f7220 */ /* 0x000fe40000410000 */
[----:B------:R-:W-:Y:S02]  /*c6b0*/  FFMA.FTZ R143, R140, R163, -R142 ;  /* 0x000000a38c8f7223 */ /* 0x000fe4000001088e */
[----:B------:R-:W-:Y:S02]  /*c6c0*/  FADD.FTZ R178, -R178, R145 ;  /* 0x00000091b2b27221 */ /* 0x000fe40000010100 */
[-C--:B------:R-:W-:Y:S02]  /*c6d0*/  FFMA.FTZ R210, R128, -R111.reuse, R210 ;  /* 0x8000006f80d27223 */ /* 0x080fe400000100d2 */
[----:B------:R-:W-:-:S02]  /*c6e0*/  FFMA.FTZ R111, R125, -R111, R209 ;  /* 0x8000006f7d6f7223 */ /* 0x000fc400000100d1 */
[----:B------:R-:W-:Y:S02]  /*c6f0*/  FADD.FTZ R162, R162, R143 ;  /* 0x0000008fa2a27221 */ /* 0x000fe40000010000 */
[----:B------:R-:W-:Y:S02]  /*c700*/  FMUL.FTZ R143, R139, -R178 ;  /* 0x800000b28b8f7220 */ /* 0x000fe40000410000 */
[----:B------:R-:W-:Y:S02]  /*c710*/  FMUL.FTZ R125, R125, R182 ;  /* 0x000000b67d7d7220 */ /* 0x000fe40000410000 */
[-C--:B------:R-:W-:Y:S02]  /*c720*/  FMUL.FTZ R139, R139, -R162.reuse ;  /* 0x800000a28b8b7220 */ /* 0x080fe40000410000 */
[----:B------:R-:W-:Y:S02]  /*c730*/  FFMA.FTZ R142, R138, R162, -R143 ;  /* 0x000000a28a8e7223 */ /* 0x000fe4000001088f */
[----:B------:R-:W-:-:S02]  /*c740*/  FFMA.FTZ R128, R128, R166, R125 ;  /* 0x000000a680807223 */ /* 0x000fc4000001007d */
[----:B------:R-:W-:Y:S02]  /*c750*/  FMUL.FTZ R143, R166, UR43 ;  /* 0x0000002ba68f7c20 */ /* 0x000fe40008410000 */
[----:B------:R-:W-:Y:S02]  /*c760*/  FMUL.FTZ R125, R182, UR43 ;  /* 0x0000002bb67d7c20 */ /* 0x000fe40008410000 */
[----:B------:R-:W-:Y:S02]  /*c770*/  FFMA.FTZ R138, R138, R178, R139 ;  /* 0x000000b28a8a7223 */ /* 0x000fe4000001008b */
[----:B------:R-:W-:Y:S02]  /*c780*/  FADD.FTZ R161, R161, R142 ;  /* 0x0000008ea1a17221 */ /* 0x000fe40000010000 */
[----:B------:R-:W-:Y:S02]  /*c790*/  FFMA.FTZ R142, R182, UR44, -R143 ;  /* 0x0000002cb68e7c23 */ /* 0x000fe4000801088f */
[----:B------:R-:W-:-:S02]  /*c7a0*/  FFMA.FTZ R125, R166, UR44, R125 ;  /* 0x0000002ca67d7c23 */ /* 0x000fc4000801007d */
[-C--:B------:R-:W-:Y:S02]  /*c7b0*/  FMUL.FTZ R182, R182, R41.reuse ;  /* 0x00000029b6b67220 */ /* 0x080fe40000410000 */
[----:B------:R-:W-:Y:S02]  /*c7c0*/  FMUL.FTZ R166, R166, R41 ;  /* 0x00000029a6a67220 */ /* 0x000fe40000410000 */
[----:B------:R-:W-:Y:S02]  /*c7d0*/  FADD.FTZ R177, -R177, R138 ;  /* 0x0000008ab1b17221 */ /* 0x000fe40000010100 */
[----:B------:R-:W-:Y:S02]  /*c7e0*/  FMUL.FTZ R139, R137, -R161 ;  /* 0x800000a1898b7220 */ /* 0x000fe40000410000 */
[C---:B------:R-:W-:Y:S02]  /*c7f0*/  FMUL.FTZ R143, R111.reuse, R182 ;  /* 0x000000b66f8f7220 */ /* 0x040fe40000410000 */
[----:B------:R-:W-:-:S02]  /*c800*/  FMUL.FTZ R138, R111, R142 ;  /* 0x0000008e6f8a7220 */ /* 0x000fc40000410000 */
[----:B------:R-:W-:Y:S02]  /*c810*/  FMUL.FTZ R145, R111, R166 ;  /* 0x000000a66f917220 */ /* 0x000fe40000410000 */
[-C--:B------:R-:W-:Y:S02]  /*c820*/  FMUL.FTZ R111, R137, -R177.reuse ;  /* 0x800000b1896f7220 */ /* 0x080fe40000410000 */
[C---:B------:R-:W-:Y:S02]  /*c830*/  FFMA.FTZ R139, R136.reuse, R177, R139 ;  /* 0x000000b1888b7223 */ /* 0x040fe4000001008b */
[----:B------:R-:W-:Y:S02]  /*c840*/  FFMA.FTZ R111, R136, R161, -R111 ;  /* 0x000000a1886f7223 */ /* 0x000fe4000001086f */
[----:B------:R-:W-:Y:S02]  /*c850*/  FADD.FTZ R176, -R176, R139 ;  /* 0x0000008bb0b07221 */ /* 0x000fe40000010100 */
[----:B------:R-:W-:-:S02]  /*c860*/  FMUL.FTZ R63, R58, R42 ;  /* 0x0000002a3a3f7220 */ /* 0x000fc40000410000 */
[----:B------:R-:W-:Y:S02]  /*c870*/  FADD.FTZ R160, R160, R111 ;  /* 0x0000006fa0a07221 */ /* 0x000fe40000010000 */
[----:B------:R-:W-:Y:S02]  /*c880*/  FMUL.FTZ R111, R103, -R176 ;  /* 0x800000b0676f7220 */ /* 0x000fe40000410000 */
[-C--:B------:R-:W-:Y:S02]  /*c890*/  FFMA.FTZ R208, R130, -R63.reuse, R208 ;  /* 0x8000003f82d07223 */ /* 0x080fe400000100d0 */
[C---:B------:R-:W-:Y:S02]  /*c8a0*/  FFMA.FTZ R63, R129.reuse, -R63, R207 ;  /* 0x8000003f813f7223 */ /* 0x040fe400000100cf */
[----:B------:R-:W-:Y:S02]  /*c8b0*/  FMUL.FTZ R139, R129, R181 ;  /* 0x000000b5818b7220 */ /* 0x000fe40000410000 */
[----:B------:R-:W-:-:S02]  /*c8c0*/  FMUL.FTZ R129, R103, -R160 ;  /* 0x800000a067817220 */ /* 0x000fc40000410000 */
[----:B------:R-:W-:Y:S02]  /*c8d0*/  FMUL.FTZ R183, R183, R40 ;  /* 0x00000028b7b77220 */ /* 0x000fe40000410000 */
[C---:B------:R-:W-:Y:S02]  /*c8e0*/  FFMA.FTZ R142, R104.reuse, R160, -R111 ;  /* 0x000000a0688e7223 */ /* 0x040fe4000001086f */
[----:B------:R-:W-:Y:S02]  /*c8f0*/  FMUL.FTZ R167, R167, R40 ;  /* 0x00000028a7a77220 */ /* 0x000fe40000410000 */
[----:B------:R-:W-:Y:S02]  /*c900*/  FFMA.FTZ R104, R104, R176, R129 ;  /* 0x000000b068687223 */ /* 0x000fe40000010081 */
[----:B0-----:R-:W-:Y:S02]  /*c910*/  FMUL.FTZ R151, R150, R183 ;  /* 0x000000b796977220 */ /* 0x001fe40000410000 */
[----:B------:R-:W-:-:S02]  /*c920*/  FADD.FTZ R159, R159, R142 ;  /* 0x0000008e9f9f7221 */ /* 0x000fc40000010000 */
[----:B------:R-:W-:Y:S02]  /*c930*/  FMUL.FTZ R150, R150, R167 ;  /* 0x000000a796967220 */ /* 0x000fe40000410000 */
[----:B------:R-:W-:Y:S02]  /*c940*/  FADD.FTZ R175, -R175, R104 ;  /* 0x00000068afaf7221 */ /* 0x000fe40000010100 */
[----:B------:R-:W-:Y:S02]  /*c950*/  FMUL.FTZ R129, R105, -R159 ;  /* 0x8000009f69817220 */ /* 0x000fe40000410000 */
[----:B------:R-:W-:Y:S02]  /*c960*/  FFMA.FTZ R140, R212, R183, -R150 ;  /* 0x000000b7d48c7223 */ /* 0x000fe40000010896 */
[----:B------:R-:W-:Y:S02]  /*c970*/  FMUL.FTZ R150, R165, UR43 ;  /* 0x0000002ba5967c20 */ /* 0x000fe40008410000 */
[----:B------:R-:W-:-:S02]  /*c980*/  FMUL.FTZ R105, R105, -R175 ;  /* 0x800000af69697220 */ /* 0x000fc40000410000 */
[----:B------:R-:W-:Y:S02]  /*c990*/  FFMA.FTZ R103, R130, R165, R139 ;  /* 0x000000a582677223 */ /* 0x000fe4000001008b */
[C---:B------:R-:W-:Y:S02]  /*c9a0*/  FFMA.FTZ R129, R108.reuse, R175, R129 ;  /* 0x000000af6c817223 */ /* 0x040fe40000010081 */
[C---:B------:R-:W-:Y:S02]  /*c9b0*/  FMUL.FTZ R130, R181.reuse, UR43 ;  /* 0x0000002bb5827c20 */ /* 0x040fe40008410000 */
[C---:B------:R-:W-:Y:S02]  /*c9c0*/  FFMA.FTZ R150, R181.reuse, UR44, -R150 ;  /* 0x0000002cb5967c23 */ /* 0x040fe40008010896 */
[----:B------:R-:W-:Y:S02]  /*c9d0*/  FMUL.FTZ R181, R181, R42 ;  /* 0x0000002ab5b57220 */ /* 0x000fe40000410000 */
[----:B------:R-:W-:-:S02]  /*c9e0*/  FFMA.FTZ R105, R108, R159, -R105 ;  /* 0x0000009f6c697223 */ /* 0x000fc40000010869 */
[----:B------:R-:W-:Y:S02]  /*c9f0*/  FADD.FTZ R174, -R174, R129 ;  /* 0x00000081aeae7221 */ /* 0x000fe40000010100 */
[C---:B------:R-:W-:Y:S02]  /*ca00*/  FFMA.FTZ R111, R165.reuse, UR44, R130 ;  /* 0x0000002ca56f7c23 */ /* 0x040fe40008010082 */
[----:B------:R-:W-:Y:S02]  /*ca10*/  FMUL.FTZ R165, R165, R42 ;  /* 0x0000002aa5a57220 */ /* 0x000fe40000410000 */
[----:B------:R-:W-:Y:S02]  /*ca20*/  FMUL.FTZ R130, R63, R181 ;  /* 0x000000b53f827220 */ /* 0x000fe40000410000 */
[----:B------:R-:W-:Y:S02]  /*ca30*/  FADD.FTZ R158, R158, R105 ;  /* 0x000000699e9e7221 */ /* 0x000fe40000010000 */
[----:B------:R-:W-:-:S02]  /*ca40*/  FMUL.FTZ R105, R109, -R174 ;  /* 0x800000ae6d697220 */ /* 0x000fc40000410000 */
[C---:B------:R-:W-:Y:S02]  /*ca50*/  FMUL.FTZ R104, R63.reuse, R150 ;  /* 0x000000963f687220 */ /* 0x040fe40000410000 */
[-C--:B------:R-:W-:Y:S02]  /*ca60*/  FMUL.FTZ R139, R63, R165.reuse ;  /* 0x000000a53f8b7220 */ /* 0x080fe40000410000 */
[----:B------:R-:W-:Y:S02]  /*ca70*/  FFMA.FTZ R63, R208, R165, R130 ;  /* 0x000000a5d03f7223 */ /* 0x000fe40000010082 */
[-C--:B------:R-:W-:Y:S02]  /*ca80*/  FMUL.FTZ R109, R109, -R158.reuse ;  /* 0x8000009e6d6d7220 */ /* 0x080fe40000410000 */
[----:B------:R-:W-:Y:S02]  /*ca90*/  FFMA.FTZ R130, R112, R158, -R105 ;  /* 0x0000009e70827223 */ /* 0x000fe40000010869 */
[----:B------:R-:W-:-:S02]  /*caa0*/  FMUL.FTZ R129, R164, UR43 ;  /* 0x0000002ba4817c20 */ /* 0x000fc40008410000 */
[----:B------:R-:W-:Y:S02]  /*cab0*/  FFMA.FTZ R112, R112, R174, R109 ;  /* 0x000000ae70707223 */ /* 0x000fe4000001006d */
[----:B------:R-:W-:Y:S02]  /*cac0*/  FADD.FTZ R157, R157, R130 ;  /* 0x000000829d9d7221 */ /* 0x000fe40000010000 */
[----:B------:R-:W-:Y:S02]  /*cad0*/  FFMA.FTZ R109, R180, UR44, -R129 ;  /* 0x0000002cb46d7c23 */ /* 0x000fe40008010881 */
[----:B------:R-:W-:Y:S02]  /*cae0*/  FADD.FTZ R173, -R173, R112 ;  /* 0x00000070adad7221 */ /* 0x000fe40000010100 */
[C---:B------:R-:W-:Y:S02]  /*caf0*/  FMUL.FTZ R129, R113.reuse, -R157 ;  /* 0x8000009d71817220 */ /* 0x040fe40000410000 */
[----:B------:R-:W-:-:S02]  /*cb00*/  FMUL.FTZ R112, R113, -R173 ;  /* 0x800000ad71707220 */ /* 0x000fc40000410000 */
[C---:B------:R-:W-:Y:S02]  /*cb10*/  FFMA.FTZ R129, R114.reuse, R173, R129 ;  /* 0x000000ad72817223 */ /* 0x040fe40000010081 */
[----:B------:R-:W-:Y:S02]  /*cb20*/  FMUL.FTZ R62, R59, R43 ;  /* 0x0000002b3b3e7220 */ /* 0x000fe40000410000 */
[----:B------:R-:W-:Y:S02]  /*cb30*/  FFMA.FTZ R113, R114, R157, -R112 ;  /* 0x0000009d72717223 */ /* 0x000fe40000010870 */
[----:B------:R-:W-:Y:S02]  /*cb40*/  FADD.FTZ R172, -R172, R129 ;  /* 0x00000081acac7221 */ /* 0x000fe40000010100 */
[-C--:B------:R-:W-:Y:S02]  /*cb50*/  FFMA.FTZ R206, R132, -R62.reuse, R206 ;  /* 0x8000003e84ce7223 */ /* 0x080fe400000100ce */
[----:B------:R-:W-:-:S02]  /*cb60*/  FFMA.FTZ R62, R131, -R62, R205 ;  /* 0x8000003e833e7223 */ /* 0x000fc400000100cd */
[----:B------:R-:W-:Y:S02]  /*cb70*/  FMUL.FTZ R131, R131, R180 ;  /* 0x000000b483837220 */ /* 0x000fe40000410000 */
[----:B------:R-:W-:Y:S02]  /*cb80*/  FADD.FTZ R156, R156, R113 ;  /* 0x000000719c9c7221 */ /* 0x000fe40000010000 */
[----:B------:R-:W-:Y:S02]  /*cb90*/  FFMA.FTZ R108, R208, R181, -R139 ;  /* 0x000000b5d06c7223 */ /* 0x000fe4000001088b */
[----:B------:R-:W-:Y:S02]  /*cba0*/  FMUL.FTZ R129, R115, -R172 ;  /* 0x800000ac73817220 */ /* 0x000fe40000410000 */
[----:B------:R-:W-:Y:S02]  /*cbb0*/  FMUL.FTZ R139, R180, R43 ;  /* 0x0000002bb48b7220 */ /* 0x000fe40000410000 */
[----:B------:R-:W-:-:S02]  /*cbc0*/  FMUL.FTZ R60, R72, R44 ;  /* 0x0000002c483c7220 */ /* 0x000fc40000410000 */
[----:B------:R-:W-:Y:S02]  /*cbd0*/  FMUL.FTZ R113, R133, R179 ;  /* 0x000000b385717220 */ /* 0x000fe40000410000 */
[----:B------:R-:W-:Y:S02]  /*cbe0*/  FFMA.FTZ R132, R132, R164, R131 ;  /* 0x000000a484847223 */ /* 0x000fe40000010083 */
[-C--:B------:R-:W-:Y:S02]  /*cbf0*/  FMUL.FTZ R115, R115, -R156.reuse ;  /* 0x8000009c73737220 */ /* 0x080fe40000410000 */
[----:B------:R-:W-:Y:S02]  /*cc00*/  FMUL.FTZ R131, R164, R43 ;  /* 0x0000002ba4837220 */ /* 0x000fe40000410000 */
[----:B------:R-:W-:Y:S02]  /*cc10*/  FFMA.FTZ R112, R116, R156, -R129 ;  /* 0x0000009c74707223 */ /* 0x000fe40000010881 */
[----:B------:R-:W-:-:S02]  /*cc20*/  FMUL.FTZ R130, R62, R139 ;  /* 0x0000008b3e827220 */ /* 0x000fc40000410000 */
[C---:B------:R-:W-:Y:S02]  /*cc30*/  FFMA.FTZ R204, R134.reuse, -R60, R204 ;  /* 0x8000003c86cc7223 */ /* 0x040fe400000100cc */
[----:B------:R-:W-:Y:S02]  /*cc40*/  FFMA.FTZ R113, R134, R163, R113 ;  /* 0x000000a386717223 */ /* 0x000fe40000010071 */
[----:B------:R-:W-:Y:S02]  /*cc50*/  FMUL.FTZ R134, R163, UR43 ;  /* 0x0000002ba3867c20 */ /* 0x000fe40008410000 */
[----:B------:R-:W-:Y:S02]  /*cc60*/  FFMA.FTZ R116, R116, R172, R115 ;  /* 0x000000ac74747223 */ /* 0x000fe40000010073 */
[C---:B------:R-:W-:Y:S02]  /*cc70*/  FMUL.FTZ R109, R62.reuse, R109 ;  /* 0x0000006d3e6d7220 */ /* 0x040fe40000410000 */
[----:B------:R-:W-:-:S02]  /*cc80*/  FMUL.FTZ R142, R62, R131 ;  /* 0x000000833e8e7220 */ /* 0x000fc40000410000 */
[----:B------:R-:W-:Y:S02]  /*cc90*/  FADD.FTZ R155, R155, R112 ;  /* 0x000000709b9b7221 */ /* 0x000fe40000010000 */
[----:B------:R-:W-:Y:S02]  /*cca0*/  FFMA.FTZ R62, R206, R131, R130 ;  /* 0x00000083ce3e7223 */ /* 0x000fe40000010082 */
[----:B------:R-:W-:Y:S02]  /*ccb0*/  FMUL.FTZ R130, R179, UR43 ;  /* 0x0000002bb3827c20 */ /* 0x000fe40008410000 */
[----:B------:R-:W-:Y:S02]  /*ccc0*/  FFMA.FTZ R60, R133, -R60, R203 ;  /* 0x8000003c853c7223 */ /* 0x000fe400000100cb */
[----:B------:R-:W-:Y:S02]  /*ccd0*/  FFMA.FTZ R129, R179, UR44, -R134 ;  /* 0x0000002cb3817c23 */ /* 0x000fe40008010886 */
[----:B------:R-:W-:-:S02]  /*cce0*/  FADD.FTZ R171, -R171, R116 ;  /* 0x00000074abab7221 */ /* 0x000fc40000010100 */
[----:B------:R-:W-:Y:S02]  /*ccf0*/  FMUL.FTZ R116, R117, -R155 ;  /* 0x8000009b75747220 */ /* 0x000fe40000410000 */
[----:B------:R-:W-:Y:S02]  /*cd00*/  FMUL.FTZ R131, R59, R131 ;  /* 0x000000833b837220 */ /* 0x000fe40000410000 */
[C---:B------:R-:W-:Y:S02]  /*cd10*/  FFMA.FTZ R115, R163.reuse, UR44, R130 ;  /* 0x0000002ca3737c23 */ /* 0x040fe40008010082 */
[----:B------:R-:W-:Y:S01]  /*cd20*/  FMUL.FTZ R163, R163, R44 ;  /* 0x0000002ca3a37220 */ /* 0x000fe20000410000 */
[----:B------:R0:W-:Y:S01]  /*cd30*/  STS [R144.X4+0x2150], R131 ;  /* 0x0021508390007388 */ /* 0x0001e20000004800 */
[----:B------:R-:W-:Y:S02]  /*cd40*/  FMUL.FTZ R112, R60, R129 ;  /* 0x000000813c707220 */ /* 0x000fe40000410000 */
[----:B------:R-:W-:-:S02]  /*cd50*/  FMUL.FTZ R117, R117, -R171 ;  /* 0x800000ab75757220 */ /* 0x000fc40000410000 */
[C---:B------:R-:W-:Y:S02]  /*cd60*/  FFMA.FTZ R129, R118.reuse, R171, R116 ;  /* 0x000000ab76817223 */ /* 0x040fe40000010074 */
[----:B------:R-:W-:Y:S02]  /*cd70*/  FMUL.FTZ R179, R179, R44 ;  /* 0x0000002cb3b37220 */ /* 0x000fe40000410000 */
[----:B------:R-:W-:Y:S02]  /*cd80*/  FFMA.FTZ R117, R118, R155, -R117 ;  /* 0x0000009b76757223 */ /* 0x000fe40000010875 */
[----:B0-----:R-:W-:Y:S02]  /*cd90*/  FMUL.FTZ R131, R60, R163 ;  /* 0x000000a33c837220 */ /* 0x001fe40000410000 */
[----:B------:R-:W-:Y:S02]  /*cda0*/  FADD.FTZ R170, -R170, R129 ;  /* 0x00000081aaaa7221 */ /* 0x000fe40000010100 */
[----:B------:R-:W-:-:S02]  /*cdb0*/  FFMA.FTZ R114, R206, R139, -R142 ;  /* 0x0000008bce727223 */ /* 0x000fc4000001088e */
[----:B------:R-:W-:Y:S02]  /*cdc0*/  FFMA.FTZ R186, R87, -R65, R186 ;  /* 0x8000004157ba7223 */ /* 0x000fe400000100ba */
[----:B------:R-:W-:Y:S02]  /*cdd0*/  FMUL.FTZ R139, R59, R139 ;  /* 0x0000008b3b8b7220 */ /* 0x000fe40000410000 */
[----:B------:R-:W-:Y:S02]  /*cde0*/  FMUL.FTZ R65, R80, R52 ;  /* 0x0000003450417220 */ /* 0x000fe40000410000 */
[----:B------:R-:W-:Y:S01]  /*cdf0*/  FFMA.FTZ R116, R204, R179, -R131 ;  /* 0x000000b3cc747223 */ /* 0x000fe20000010883 */
[----:B------:R0:W-:Y:S01]  /*ce00*/  STS [R144.X4+0x2154], R139 ;  /* 0x0021548b90007388 */ /* 0x0001e20000004800 */
[----:B------:R-:W-:Y:S02]  /*ce10*/  FFMA.FTZ R136, R210, R182, -R145 ;  /* 0x000000b6d2887223 */ /* 0x000fe40000010891 */
[----:B------:R-:W-:-:S02]  /*ce20*/  FADD.FTZ R154, R154, R117 ;  /* 0x000000759a9a7221 */ /* 0x000fc40000010000 */
[----:B------:R-:W-:Y:S02]  /*ce30*/  FMUL.FTZ R131, R170, R53 ;  /* 0x00000035aa837220 */ /* 0x000fe40000410000 */
[----:B------:R-:W-:Y:S02]  /*ce40*/  FFMA.FTZ R137, R210, R166, R143 ;  /* 0x000000a6d2897223 */ /* 0x000fe4000001008f */
[C---:B------:R-:W-:Y:S02]  /*ce50*/  FMUL.FTZ R145, R57.reuse, R182 ;  /* 0x000000b639917220 */ /* 0x040fe40000410000 */
[----:B------:R-:W-:Y:S02]  /*ce60*/  FMUL.FTZ R143, R57, R166 ;  /* 0x000000a6398f7220 */ /* 0x000fe40000410000 */
[-C--:B------:R-:W-:Y:S01]  /*ce70*/  FFMA.FTZ R188, R102, -R65.reuse, R188 ;  /* 0x8000004166bc7223 */ /* 0x080fe200000100bc */
[----:B------:R1:W-:Y:S01]  /*ce80*/  STS [R144.X4+0x2164], R145 ;  /* 0x0021649190007388 */ /* 0x0003e20000004800 */
[----:B------:R-:W-:-:S02]  /*ce90*/  FFMA.FTZ R187, R101, -R65, R187 ;  /* 0x8000004165bb7223 */ /* 0x000fc400000100bb */
[----:B------:R-:W-:Y:S01]  /*cea0*/  FMUL.FTZ R65, R79, R51 ;  /* 0x000000334f417220 */ /* 0x000fe20000410000 */
[----:B------:R2:W-:Y:S01]  /*ceb0*/  STS [R144.X4+0x2160], R143 ;  /* 0x0021608f90007388 */ /* 0x0005e20000004800 */
[----:B0-----:R-:W-:Y:S02]  /*cec0*/  FMUL.FTZ R139, R171, R52 ;  /* 0x00000034ab8b7220 */ /* 0x001fe40000410000 */
[----:B------:R-:W-:Y:S02]  /*ced0*/  FMUL.FTZ R133, R154, R53 ;  /* 0x000000359a857220 */ /* 0x000fe40000410000 */
[----:B------:R-:W-:Y:S02]  /*cee0*/  FMUL.FTZ R117, R64, R131 ;  /* 0x0000008340757220 */ /* 0x000fe40000410000 */
[----:B-1----:R-:W-:Y:S02]  /*cef0*/  FMUL.FTZ R145, R72, R179 ;  /* 0x000000b348917220 */ /* 0x002fe40000410000 */
[----:B------:R-:W-:-:S02]  /*cf00*/  FFMA.FTZ R190, R100, -R65, R190 ;  /* 0x8000004164be7223 */ /* 0x000fc400000100be */
[----:B------:R-:W-:Y:S01]  /*cf10*/  FMUL.FTZ R130, R60, R179 ;  /* 0x000000b33c827220 */ /* 0x000fe20000410000 */
[----:B------:R0:W-:Y:S01]  /*cf20*/  STS [R144.X4+0x214c], R145 ;  /* 0x00214c9190007388 */ /* 0x0001e20000004800 */
[----:B--2---:R-:W-:Y:S02]  /*cf30*/  FMUL.FTZ R143, R155, R52 ;  /* 0x000000349b8f7220 */ /* 0x004fe40000410000 */
[----:B------:R-:W-:Y:S02]  /*cf40*/  FMUL.FTZ R134, R187, R139 ;  /* 0x0000008bbb867220 */ /* 0x000fe40000410000 */
[----:B------:R-:W-:Y:S02]  /*cf50*/  FFMA.FTZ R117, R186, R133, R117 ;  /* 0x00000085ba757223 */ /* 0x000fe40000010075 */
[----:B------:R-:W-:Y:S02]  /*cf60*/  FFMA.FTZ R65, R99, -R65, R189 ;  /* 0x8000004163417223 */ /* 0x000fe400000100bd */
[----:B------:R-:W-:-:S02]  /*cf70*/  FMUL.FTZ R118, R172, R51 ;  /* 0x00000033ac767220 */ /* 0x000fc40000410000 */
[----:B------:R-:W-:Y:S02]  /*cf80*/  FMUL.FTZ R129, R64, R133 ;  /* 0x0000008540817220 */ /* 0x000fe40000410000 */
[----:B------:R-:W-:Y:S02]  /*cf90*/  FFMA.FTZ R60, R204, R163, R130 ;  /* 0x000000a3cc3c7223 */ /* 0x000fe40000010082 */
[----:B------:R-:W-:Y:S02]  /*cfa0*/  FFMA.FTZ R134, R188, R143, R134 ;  /* 0x0000008fbc867223 */ /* 0x000fe40000010086 */
[----:B------:R-:W-:Y:S02]  /*cfb0*/  FADD.FTZ R117, RZ, R117 ;  /* 0x00000075ff757221 */ /* 0x000fe40000010000 */
[----:B------:R-:W-:Y:S02]  /*cfc0*/  FMUL.FTZ R130, R156, R51 ;  /* 0x000000339c827220 */ /* 0x000fe40000410000 */
[----:B------:R-:W-:-:S02]  /*cfd0*/  FMUL.FTZ R142, R187, R143 ;  /* 0x0000008fbb8e7220 */ /* 0x000fc40000410000 */
[----:B------:R-:W-:Y:S02]  /*cfe0*/  FFMA.FTZ R129, R186, R131, -R129 ;  /* 0x00000083ba817223 */ /* 0x000fe40000010881 */
[----:B0-----:R-:W-:Y:S02]  /*cff0*/  FMUL.FTZ R145, R65, R118 ;  /* 0x0000007641917220 */ /* 0x001fe40000410000 */
[----:B------:R-:W-:Y:S02]  /*d000*/  FMUL.FTZ R61, R73, R45 ;  /* 0x0000002d493d7220 */ /* 0x000fe40000410000 */
[----:B------:R-:W-:Y:S02]  /*d010*/  FADD.FTZ R117, R117, R134 ;  /* 0x0000008675757221 */ /* 0x000fe40000010000 */
[----:B------:R-:W-:Y:S02]  /*d020*/  FFMA.FTZ R141, R212, R167, R151 ;  /* 0x000000a7d48d7223 */ /* 0x000fe40000010097 */
[----:B------:R-:W-:-:S02]  /*d030*/  FFMA.FTZ R142, R188, R139, -R142 ;  /* 0x0000008bbc8e7223 */ /* 0x000fc4000001088e */
[----:B------:R-:W-:Y:S02]  /*d040*/  FADD.FTZ R129, RZ, R129 ;  /* 0x00000081ff817221 */ /* 0x000fe40000010000 */
[-C--:B------:R-:W-:Y:S02]  /*d050*/  FFMA.FTZ R134, R190, R130.reuse, R145 ;  /* 0x00000082be867223 */ /* 0x080fe40000010091 */
[-C--:B------:R-:W-:Y:S02]  /*d060*/  FFMA.FTZ R202, R88, -R61.reuse, R202 ;  /* 0x8000003d58ca7223 */ /* 0x080fe400000100ca */
[----:B------:R-:W-:Y:S02]  /*d070*/  FMUL.FTZ R145, R65, R130 ;  /* 0x0000008241917220 */ /* 0x000fe40000410000 */
[----:B------:R-:W-:Y:S02]  /*d080*/  FMUL.FTZ R151, R162, UR43 ;  /* 0x0000002ba2977c20 */ /* 0x000fe40008410000 */
[----:B------:R-:W-:-:S02]  /*d090*/  FFMA.FTZ R61, R135, -R61, R201 ;  /* 0x8000003d873d7223 */ /* 0x000fc400000100c9 */
[----:B------:R-:W-:Y:S02]  /*d0a0*/  FMUL.FTZ R166, R178, R45 ;  /* 0x0000002db2a67220 */ /* 0x000fe40000410000 */
[----:B------:R-:W-:Y:S02]  /*d0b0*/  FADD.FTZ R129, R129, R142 ;  /* 0x0000008e81817221 */ /* 0x000fe40000010000 */
[----:B------:R-:W-:Y:S02]  /*d0c0*/  FADD.FTZ R152, R117, R134 ;  /* 0x0000008675987221 */ /* 0x000fe40000010000 */
[----:B------:R-:W-:Y:S02]  /*d0d0*/  FFMA.FTZ R134, R190, R118, -R145 ;  /* 0x00000076be867223 */ /* 0x000fe40000010891 */
[----:B------:R-:W-:Y:S02]  /*d0e0*/  FFMA.FTZ R142, R178, UR44, -R151 ;  /* 0x0000002cb28e7c23 */ /* 0x000fe40008010897 */
[----:B------:R-:W-:-:S02]  /*d0f0*/  FMUL.FTZ R105, R180, UR43 ;  /* 0x0000002bb4697c20 */ /* 0x000fc40008410000 */
[----:B------:R-:W-:Y:S02]  /*d100*/  FMUL.FTZ R150, R162, R45 ;  /* 0x0000002da2967220 */ /* 0x000fe40000410000 */
[----:B------:R-:W-:Y:S02]  /*d110*/  FMUL.FTZ R151, R61, R166 ;  /* 0x000000a63d977220 */ /* 0x000fe40000410000 */
[----:B------:R-:W-:Y:S02]  /*d120*/  FMUL.FTZ R145, R173, R50 ;  /* 0x00000032ad917220 */ /* 0x000fe40000410000 */
[----:B------:R-:W-:Y:S02]  /*d130*/  FMUL.FTZ R67, R77, R49 ;  /* 0x000000314d437220 */ /* 0x000fe40000410000 */
[----:B------:R-:W-:Y:S02]  /*d140*/  FMUL.FTZ R153, R55, R184 ;  /* 0x000000b837997220 */ /* 0x000fe40000410000 */
[----:B------:R-:W-:-:S02]  /*d150*/  FADD.FTZ R129, R129, R134 ;  /* 0x0000008681817221 */ /* 0x000fc40000010000 */
[----:B------:R-:W-:Y:S01]  /*d160*/  FFMA.FTZ R105, R164, UR44, R105 ;  /* 0x0000002ca4697c23 */ /* 0x000fe20008010069 */
[----:B------:R0:W-:Y:S01]  /*d170*/  STS [R144.X4+0x2174], R153 ;  /* 0x0021749990007388 */ /* 0x0001e20000004800 */
[----:B------:R-:W-:Y:S02]  /*d180*/  FFMA.FTZ R134, R202, R150, R151 ;  /* 0x00000096ca867223 */ /* 0x000fe40000010097 */
[----:B------:R-:W-:Y:S02]  /*d190*/  FMUL.FTZ R163, R72, R163 ;  /* 0x000000a348a37220 */ /* 0x000fe40000410000 */
[----:B------:R-:W-:Y:S02]  /*d1a0*/  FMUL.FTZ R151, R157, R50 ;  /* 0x000000329d977220 */ /* 0x000fe40000410000 */
[----:B------:R-:W-:Y:S01]  /*d1b0*/  FMUL.FTZ R164, R66, R145 ;  /* 0x0000009142a47220 */ /* 0x000fe20000410000 */
[----:B------:R1:W-:Y:S01]  /*d1c0*/  STS [R144.X4+0x2148], R163 ;  /* 0x002148a390007388 */ /* 0x0003e20000004800 */
[----:B------:R-:W-:-:S02]  /*d1d0*/  FFMA.FTZ R194, R96, -R67, R194 ;  /* 0x8000004360c27223 */ /* 0x000fc400000100c2 */
[----:B------:R-:W-:Y:S02]  /*d1e0*/  FMUL.FTZ R117, R61, R142 ;  /* 0x0000008e3d757220 */ /* 0x000fe40000410000 */
[----:B------:R-:W-:Y:S02]  /*d1f0*/  FFMA.FTZ R67, R95, -R67, R193 ;  /* 0x800000435f437223 */ /* 0x000fe400000100c1 */
[----:B------:R-:W-:Y:S02]  /*d200*/  FMUL.FTZ R142, R174, R49 ;  /* 0x00000031ae8e7220 */ /* 0x000fe40000410000 */
[----:B0-----:R-:W-:Y:S02]  /*d210*/  FFMA.FTZ R153, R191, R151, R164 ;  /* 0x00000097bf997223 */ /* 0x001fe400000100a4 */
[----:B------:R-:W-:Y:S02]  /*d220*/  FMUL.FTZ R165, R58, R165 ;  /* 0x000000a53aa57220 */ /* 0x000fe40000410000 */
[----:B------:R-:W-:-:S02]  /*d230*/  FMUL.FTZ R61, R61, R150 ;  /* 0x000000963d3d7220 */ /* 0x000fc40000410000 */
[----:B------:R-:W-:Y:S01]  /*d240*/  FMUL.FTZ R179, R73, R150 ;  /* 0x0000009649b37220 */ /* 0x000fe20000410000 */
[----:B------:R0:W-:Y:S01]  /*d250*/  STS [R144.X4+0x2158], R165 ;  /* 0x002158a590007388 */ /* 0x0001e20000004800 */
[----:B------:R-:W-:Y:S02]  /*d260*/  FMUL.FTZ R164, R66, R151 ;  /* 0x0000009742a47220 */ /* 0x000fe40000410000 */
[----:B------:R-:W-:Y:S01]  /*d270*/  FMUL.FTZ R150, R158, R49 ;  /* 0x000000319e967220 */ /* 0x000fe20000410000 */
[----:B------:R-:W-:Y:S01]  /*d280*/  STS [R144.X4+0x2140], R179 ;  /* 0x002140b390007388 */ /* 0x000fe20000004800 */
[----:B-1----:R-:W-:Y:S02]  /*d290*/  FMUL.FTZ R163, R67, R142 ;  /* 0x0000008e43a37220 */ /* 0x002fe40000410000 */
[----:B------:R-:W-:Y:S02]  /*d2a0*/  FFMA.FTZ R164, R191, R145, -R164 ;  /* 0x00000091bfa47223 */ /* 0x000fe400000108a4 */
[----:B------:R-:W-:-:S02]  /*d2b0*/  FADD.FTZ R152, R152, R153 ;  /* 0x0000009998987221 */ /* 0x000fc40000010000 */
[-C--:B------:R-:W-:Y:S02]  /*d2c0*/  FFMA.FTZ R163, R194, R150.reuse, R163 ;  /* 0x00000096c2a37223 */ /* 0x080fe400000100a3 */
[----:B0-----:R-:W-:Y:S02]  /*d2d0*/  FMUL.FTZ R165, R67, R150 ;  /* 0x0000009643a57220 */ /* 0x001fe40000410000 */
[----:B------:R-:W-:Y:S02]  /*d2e0*/  FFMA.FTZ R69, R93, -R69, R195 ;  /* 0x800000455d457223 */ /* 0x000fe400000100c3 */
[----:B------:R-:W-:Y:S02]  /*d2f0*/  FMUL.FTZ R153, R175, R48 ;  /* 0x00000030af997220 */ /* 0x000fe40000410000 */
[----:B------:R-:W-:Y:S02]  /*d300*/  FADD.FTZ R129, R129, R164 ;  /* 0x000000a481817221 */ /* 0x000fe40000010000 */
[----:B------:R-:W-:-:S02]  /*d310*/  FMUL.FTZ R181, R58, R181 ;  /* 0x000000b53ab57220 */ /* 0x000fc40000410000 */
[----:B------:R-:W-:Y:S02]  /*d320*/  FADD.FTZ R164, R152, R163 ;  /* 0x000000a398a47221 */ /* 0x000fe40000010000 */
[----:B------:R-:W-:Y:S01]  /*d330*/  FFMA.FTZ R152, R194, R142, -R165 ;  /* 0x0000008ec2987223 */ /* 0x000fe200000108a5 */
[----:B------:R0:W-:Y:S01]  /*d340*/  STS [R144.X4+0x215c], R181 ;  /* 0x00215cb590007388 */ /* 0x0001e20000004800 */
[----:B------:R-:W-:Y:S02]  /*d350*/  FMUL.FTZ R163, R159, R48 ;  /* 0x000000309fa37220 */ /* 0x000fe40000410000 */
[----:B------:R-:W-:Y:S02]  /*d360*/  FMUL.FTZ R165, R69, R153 ;  /* 0x0000009945a57220 */ /* 0x000fe40000410000 */
[----:B------:R-:W-:Y:S02]  /*d370*/  FMUL.FTZ R167, R56, R167 ;  /* 0x000000a738a77220 */ /* 0x000fe40000410000 */
[----:B------:R-:W-:-:S02]  /*d380*/  FFMA.FTZ R200, R90, -R71, R200 ;  /* 0x800000475ac87223 */ /* 0x000fc400000100c8 */
[----:B------:R-:W-:Y:S01]  /*d390*/  FFMA.FTZ R71, R89, -R71, R199 ;  /* 0x8000004759477223 */ /* 0x000fe200000100c7 */
[----:B------:R1:W-:Y:S01]  /*d3a0*/  STS [R144.X4+0x2168], R167 ;  /* 0x002168a790007388 */ /* 0x0003e20000004800 */
[----:B0-----:R-:W-:Y:S02]  /*d3b0*/  FMUL.FTZ R181, R177, R46 ;  /* 0x0000002eb1b57220 */ /* 0x001fe40000410000 */
[----:B------:R-:W-:Y:S02]  /*d3c0*/  FADD.FTZ R129, R129, R152 ;  /* 0x0000009881817221 */ /* 0x000fe40000010000 */
[-C--:B------:R-:W-:Y:S02]  /*d3d0*/  FFMA.FTZ R165, R196, R163.reuse, R165 ;  /* 0x000000a3c4a57223 */ /* 0x080fe400000100a5 */
[----:B------:R-:W-:Y:S02]  /*d3e0*/  FMUL.FTZ R152, R69, R163 ;  /* 0x000000a345987220 */ /* 0x000fe40000410000 */
[----:B------:R-:W-:-:S02]  /*d3f0*/  FMUL.FTZ R183, R56, R183 ;  /* 0x000000b738b77220 */ /* 0x000fc40000410000 */
[-C--:B------:R-:W-:Y:S02]  /*d400*/  FFMA.FTZ R61, R202, R166.reuse, -R61 ;  /* 0x000000a6ca3d7223 */ /* 0x080fe4000001083d */
[----:B------:R-:W-:Y:S01]  /*d410*/  FMUL.FTZ R185, R73, R166 ;  /* 0x000000a649b97220 */ /* 0x000fe20000410000 */
[----:B------:R0:W-:Y:S01]  /*d420*/  STS [R144.X4+0x216c], R183 ;  /* 0x00216cb790007388 */ /* 0x0001e20000004800 */
[----:B-1----:R-:W-:Y:S02]  /*d430*/  FMUL.FTZ R167, R161, R46 ;  /* 0x0000002ea1a77220 */ /* 0x002fe40000410000 */
[----:B------:R-:W-:Y:S01]  /*d440*/  FMUL.FTZ R168, R71, R181 ;  /* 0x000000b547a87220 */ /* 0x000fe20000410000 */
[----:B------:R1:W-:Y:S01]  /*d450*/  STS [R144.X4+0x2144], R185 ;  /* 0x002144b990007388 */ /* 0x0003e20000004800 */
[----:B------:R-:W-:Y:S02]  /*d460*/  FADD.FTZ R166, R164, R165 ;  /* 0x000000a5a4a67221 */ /* 0x000fe40000010000 */
[----:B------:R-:W-:-:S02]  /*d470*/  FFMA.FTZ R198, R92, -R70, R198 ;  /* 0x800000465cc67223 */ /* 0x000fc400000100c6 */
[----:B------:R-:W-:Y:S02]  /*d480*/  FFMA.FTZ R164, R196, R153, -R152 ;  /* 0x00000099c4a47223 */ /* 0x000fe40000010898 */
[----:B------:R-:W-:Y:S02]  /*d490*/  FFMA.FTZ R70, R91, -R70, R197 ;  /* 0x800000465b467223 */ /* 0x000fe400000100c5 */
[----:B------:R-:W-:Y:S02]  /*d4a0*/  FMUL.FTZ R179, R176, R47 ;  /* 0x0000002fb0b37220 */ /* 0x000fe40000410000 */
[-C--:B------:R-:W-:Y:S02]  /*d4b0*/  FFMA.FTZ R152, R200, R167.reuse, R168 ;  /* 0x000000a7c8987223 */ /* 0x080fe400000100a8 */
[-C--:B0-----:R-:W-:Y:S02]  /*d4c0*/  FMUL.FTZ R183, R74, R167.reuse ;  /* 0x000000a74ab77220 */ /* 0x081fe40000410000 */
[----:B------:R-:W-:-:S02]  /*d4d0*/  FMUL.FTZ R168, R71, R167 ;  /* 0x000000a747a87220 */ /* 0x000fc40000410000 */
[----:B------:R-:W-:Y:S01]  /*d4e0*/  FADD.FTZ R165, R129, R164 ;  /* 0x000000a481a57221 */ /* 0x000fe20000010000 */
[----:B------:R0:W-:Y:S01]  /*d4f0*/  STS [R144.X4+0x2138], R183 ;  /* 0x002138b790007388 */ /* 0x0001e20000004800 */
[----:B------:R-:W-:Y:S02]  /*d500*/  FMUL.FTZ R167, R160, R47 ;  /* 0x0000002fa0a77220 */ /* 0x000fe40000410000 */
[----:B------:R-:W-:Y:S02]  /*d510*/  FMUL.FTZ R129, R70, R179 ;  /* 0x000000b346817220 */ /* 0x000fe40000410000 */
[----:B------:R-:W-:Y:S02]  /*d520*/  FFMA.FTZ R164, R200, R181, -R168 ;  /* 0x000000b5c8a47223 */ /* 0x000fe400000108a8 */
[----:B------:R-:W-:Y:S02]  /*d530*/  FFMA.FTZ R129, R198, R167, R129 ;  /* 0x000000a7c6817223 */ /* 0x000fe40000010081 */
[----:B------:R-:W-:-:S02]  /*d540*/  FFMA.FTZ R224, R12, -R193, R224 ;  /* 0x800000c10ce07223 */ /* 0x000fc400000100e0 */
[----:B-1----:R-:W-:Y:S02]  /*d550*/  FADD.FTZ R185, R166, R129 ;  /* 0x00000081a6b97221 */ /* 0x002fe40000010000 */
[----:B------:R-:W-:Y:S02]  /*d560*/  FMUL.FTZ R129, R110, R38 ;  /* 0x000000266e817220 */ /* 0x000fe40000410000 */
[----:B------:R-:W-:Y:S02]  /*d570*/  FMUL.FTZ R110, R70, R167 ;  /* 0x000000a7466e7220 */ /* 0x000fe40000410000 */
[----:B------:R-:W-:Y:S02]  /*d580*/  FFMA.FTZ R224, R11, -R195, R224 ;  /* 0x800000c30be07223 */ /* 0x000fe400000100e0 */
[----:B------:R-:W-:Y:S02]  /*d590*/  FFMA.FTZ R110, R198, R179, -R110 ;  /* 0x000000b3c66e7223 */ /* 0x000fe4000001086e */
[----:B------:R-:W-:-:S02]  /*d5a0*/  FADD.FTZ R185, R185, R152 ;  /* 0x00000098b9b97221 */ /* 0x000fc40000010000 */
[----:B------:R-:W-:Y:S02]  /*d5b0*/  FADD.FTZ R165, R165, R110 ;  /* 0x0000006ea5a57221 */ /* 0x000fe40000010000 */
[----:B------:R-:W-:Y:S02]  /*d5c0*/  FFMA.FTZ R224, R10, -R197, R224 ;  /* 0x800000c50ae07223 */ /* 0x000fe400000100e0 */
[----:B------:R-:W-:Y:S02]  /*d5d0*/  FADD.FTZ R164, R165, R164 ;  /* 0x000000a4a5a47221 */ /* 0x000fe40000010000 */
[----:B------:R-:W-:Y:S02]  /*d5e0*/  FADD.FTZ R185, R185, R134 ;  /* 0x00000086b9b97221 */ /* 0x000fe40000010000 */
[----:B------:R-:W-:Y:S02]  /*d5f0*/  FADD.FTZ R61, R164, R61 ;  /* 0x0000003da43d7221 */ /* 0x000fe40000010000 */
[----:B------:R-:W-:-:S02]  /*d600*/  FFMA.FTZ R224, R9, -R199, R224 ;  /* 0x800000c709e07223 */ /* 0x000fc400000100e0 */
[----:B------:R-:W-:Y:S02]  /*d610*/  FADD.FTZ R61, R61, R116 ;  /* 0x000000743d3d7221 */ /* 0x000fe40000010000 */
[----:B------:R-:W-:Y:S02]  /*d620*/  FADD.FTZ R185, R185, R60 ;  /* 0x0000003cb9b97221 */ /* 0x000fe40000010000 */
[----:B------:R-:W-:Y:S02]  /*d630*/  FADD.FTZ R61, R61, R114 ;  /* 0x000000723d3d7221 */ /* 0x000fe40000010000 */
[----:B------:R-:W-:Y:S02]  /*d640*/  FFMA.FTZ R224, R8, -R201, R224 ;  /* 0x800000c908e07223 */ /* 0x000fe400000100e0 */
[----:B------:R-:W-:Y:S01]  /*d650*/  FADD.FTZ R61, R61, R108 ;  /* 0x0000006c3d3d7221 */ /* 0x000fe20000010000 */
[----:B------:R-:W-:Y:S01]  /*d660*/  MOV R108, UR34 ;  /* 0x00000022006c7c02 */ /* 0x000fe20008000f00 */
[----:B------:R-:W-:-:S02]  /*d670*/  FMUL.FTZ R195, R74, R181 ;  /* 0x000000b54ac37220 */ /* 0x000fc40000410000 */
[----:B0-----:R-:W-:Y:S01]  /*d680*/  FMUL.FTZ R183, R76, R153 ;  /* 0x000000994cb77220 */ /* 0x001fe20000410000 */
[----:B------:R-:W-:Y:S01]  /*d690*/  LEA R134, R108, -R85, 0x1 ;  /* 0x800000556c867211 */ /* 0x000fe200078e08ff */
[----:B------:R-:W-:Y:S01]  /*d6a0*/  FMUL.FTZ R181, R76, R163 ;  /* 0x000000a34cb57220 */ /* 0x000fe20000410000 */
[----:B------:R-:W-:Y:S01]  /*d6b0*/  STS [R144.X4+0x213c], R195 ;  /* 0x00213cc390007388 */ /* 0x000fe20000004800 */
[----:B------:R-:W-:Y:S01]  /*d6c0*/  FMUL.FTZ R153, R78, R151 ;  /* 0x000000974e997220 */ /* 0x000fe20000410000 */
[----:B------:R-:W-:Y:S01]  /*d6d0*/  ISETP.GE.AND P0, PT, R134, 0x1, PT ;  /* 0x000000018600780c */ /* 0x000fe20003f06270 */
[----:B------:R-:W-:Y:S01]  /*d6e0*/  FMUL.FTZ R163, R78, R145 ;  /* 0x000000914ea37220 */ /* 0x000fe20000410000 */
[----:B------:R-:W-:Y:S01]  /*d6f0*/  STS [R144.X4+0x2128], R181 ;  /* 0x002128b590007388 */ /* 0x000fe20000004800 */
[----:B------:R-:W-:Y:S02]  /*d700*/  FMUL.FTZ R151, R79, R118 ;  /* 0x000000764f977220 */ /* 0x000fe40000410000 */
[----:B------:R-:W-:Y:S01]  /*d710*/  FADD.FTZ R62, R185, R62 ;  /* 0x0000003eb93e7221 */ /* 0x000fe20000010000 */
[----:B------:R0:W-:Y:S01]  /*d720*/  STS [R144.X4+0x211c], R163 ;  /* 0x00211ca390007388 */ /* 0x0001e20000004800 */
[----:B------:R-:W-:-:S02]  /*d730*/  FFMA.FTZ R224, R7, -R203, R224 ;  /* 0x800000cb07e07223 */ /* 0x000fc400000100e0 */
[----:B------:R-:W-:Y:S01]  /*d740*/  FMUL.FTZ R60, R177, UR43 ;  /* 0x0000002bb13c7c20 */ /* 0x000fe20008410000 */
[----:B------:R1:W-:Y:S01]  /*d750*/  STS [R144.X4+0x2114], R151 ;  /* 0x0021149790007388 */ /* 0x0003e20000004800 */
[----:B------:R-:W-:Y:S02]  /*d760*/  FADD.FTZ R62, R62, R63 ;  /* 0x0000003f3e3e7221 */ /* 0x000fe40000010000 */
[----:B------:R-:W-:Y:S01]  /*d770*/  FFMA.FTZ R224, R6, -R205, R224 ;  /* 0x800000cd06e07223 */ /* 0x000fe200000100e0 */
[----:B------:R-:W-:Y:S01]  /*d780*/  STS [R144.X4+0x2118], R153 ;  /* 0x0021189990007388 */ /* 0x000fe20000004800 */
[----:B------:R-:W-:Y:S02]  /*d790*/  FMUL.FTZ R143, R80, R143 ;  /* 0x0000008f508f7220 */ /* 0x000fe40000410000 */
[----:B0-----:R-:W-:Y:S01]  /*d7a0*/  FADD.FTZ R163, R61, R136 ;  /* 0x000000883da37221 */ /* 0x001fe20000010000 */
[----:B------:R-:W-:Y:S01]  /*d7b0*/  STS [R144.X4+0x212c], R183 ;  /* 0x00212cb790007388 */ /* 0x000fe20000004800 */
[----:B------:R-:W-:-:S02]  /*d7c0*/  FMUL.FTZ R61, R178, UR43 ;  /* 0x0000002bb23d7c20 */ /* 0x000fc40008410000 */
[----:B-1----:R-:W-:Y:S01]  /*d7d0*/  FFMA.FTZ R151, R161, UR44, R60 ;  /* 0x0000002ca1977c23 */ /* 0x002fe2000801003c */
[----:B------:R0:W-:Y:S01]  /*d7e0*/  STS [R144.X4+0x2108], R143 ;  /* 0x0021088f90007388 */ /* 0x0001e20000004800 */
[----:B------:R-:W-:Y:S02]  /*d7f0*/  FMUL.FTZ R60, R175, UR43 ;  /* 0x0000002baf3c7c20 */ /* 0x000fe40008410000 */
[----:B------:R-:W-:Y:S02]  /*d800*/  FMUL.FTZ R169, R169, R38 ;  /* 0x00000026a9a97220 */ /* 0x000fe40000410000 */
[----:B------:R-:W-:Y:S02]  /*d810*/  FADD.FTZ R62, R62, R137 ;  /* 0x000000893e3e7221 */ /* 0x000fe40000010000 */
[----:B------:R-:W-:Y:S02]  /*d820*/  FFMA.FTZ R224, R5, -R207, R224 ;  /* 0x800000cf05e07223 */ /* 0x000fe400000100e0 */
[----:B------:R-:W-:-:S02]  /*d830*/  FMUL.FTZ R145, R79, R130 ;  /* 0x000000824f917220 */ /* 0x000fc40000410000 */
[C---:B------:R-:W-:Y:S02]  /*d840*/  FMUL.FTZ R189, R75.reuse, R167 ;  /* 0x000000a74bbd7220 */ /* 0x040fe40000410000 */
[----:B------:R-:W-:Y:S01]  /*d850*/  FMUL.FTZ R193, R75, R179 ;  /* 0x000000b34bc17220 */ /* 0x000fe20000410000 */
[----:B------:R1:W-:Y:S01]  /*d860*/  STS [R144.X4+0x2110], R145 ;  /* 0x0021109190007388 */ /* 0x0003e20000004800 */
[----:B------:R-:W-:Y:S02]  /*d870*/  FMUL.FTZ R139, R80, R139 ;  /* 0x0000008b508b7220 */ /* 0x000fe40000410000 */
[----:B------:R-:W-:Y:S01]  /*d880*/  FMUL.FTZ R131, R81, R131 ;  /* 0x0000008351837220 */ /* 0x000fe20000410000 */
[----:B------:R-:W-:Y:S01]  /*d890*/  STS [R144.X4+0x2130], R189 ;  /* 0x002130bd90007388 */ /* 0x000fe20000004800 */
[----:B------:R-:W-:Y:S02]  /*d8a0*/  FFMA.FTZ R136, R162, UR44, R61 ;  /* 0x0000002ca2887c23 */ /* 0x000fe4000801003d */
[----:B0-----:R-:W-:Y:S01]  /*d8b0*/  FFMA.FTZ R143, R159, UR44, R60 ;  /* 0x0000002c9f8f7c23 */ /* 0x001fe2000801003c */
[----:B------:R0:W-:Y:S01]  /*d8c0*/  STS [R144.X4+0x210c], R139 ;  /* 0x00210c8b90007388 */ /* 0x0001e20000004800 */
[----:B------:R-:W-:-:S02]  /*d8d0*/  FMUL.FTZ R197, R54, R169 ;  /* 0x000000a936c57220 */ /* 0x000fc40000410000 */
[----:B------:R-:W-:Y:S01]  /*d8e0*/  FMUL.FTZ R199, R54, R129 ;  /* 0x0000008136c77220 */ /* 0x000fe20000410000 */
[----:B------:R2:W-:Y:S01]  /*d8f0*/  STS [R144.X4+0x2104], R131 ;  /* 0x0021048390007388 */ /* 0x0005e20000004800 */
[C---:B------:R-:W-:Y:S02]  /*d900*/  FMUL.FTZ R167, R77.reuse, R150 ;  /* 0x000000964da77220 */ /* 0x040fe40000410000 */
        /* <DEDUP_REMOVED lines=10> */
[----:B------:R-:W-:Y:S01]  /*d9b0*/  STS [R144.X4+0x2120], R167 ;  /* 0x002120a790007388 */ /* 0x000fe20000004800 */
[----:B------:R-:W-:Y:S02]  /*d9c0*/  FADD.FTZ R142, R62, R147 ;  /* 0x000000933e8e7221 */ /* 0x000fe40000010000 */
[----:B------:R-:W-:Y:S01]  /*d9d0*/  FFMA.FTZ R118, R174, UR44, -R61 ;  /* 0x0000002cae767c23 */ /* 0x000fe2000801083d */
[----:B------:R-:W-:Y:S01]  /*d9e0*/  STS [R144.X4+0x2124], R179 ;  /* 0x002124b390007388 */ /* 0x000fe20000004800 */
[----:B-1----:R-:W-:-:S02]  /*d9f0*/  FFMA.FTZ R145, R173, UR44, -R60 ;  /* 0x0000002cad917c23 */ /* 0x002fc4000801083c */
[----:B------:R-:W-:Y:S01]  /*da00*/  FFMA.FTZ R224, R3, -R211, R224 ;  /* 0x800000d303e07223 */ /* 0x000fe200000100e0 */
[----:B------:R1:W-:Y:S01]  /*da10*/  STS [R144.X4+0x2100], R133 ;  /* 0x0021008590007388 */ /* 0x0003e20000004800 */
        /* <DEDUP_REMOVED lines=8> */
[----:B0-----:R-:W-:Y:S02]  /*daa0*/  FMUL.FTZ R139, R172, UR43 ;  /* 0x0000002bac8b7c20 */ /* 0x001fe40008410000 */
[----:B------:R-:W-:Y:S02]  /*dab0*/  FMUL.FTZ R110, R155, UR43 ;  /* 0x0000002b9b6e7c20 */ /* 0x000fe40008410000 */
[----:B------:R-:W-:-:S02]  /*dac0*/  FMUL.FTZ R60, R171, UR43 ;  /* 0x0000002bab3c7c20 */ /* 0x000fc40008410000 */
[----:B------:R-:W-:Y:S02]  /*dad0*/  FMUL.FTZ R137, R154, UR43 ;  /* 0x0000002b9a897c20 */ /* 0x000fe40008410000 */
[----:B--2---:R-:W-:Y:S02]  /*dae0*/  FMUL.FTZ R131, R170, UR43 ;  /* 0x0000002baa837c20 */ /* 0x004fe40008410000 */
[----:B------:R-:W-:Y:S02]  /*daf0*/  FFMA.FTZ R213, R2, -R213, R224 ;  /* 0x800000d502d57223 */ /* 0x000fe400000100e0 */
[----:B------:R-:W-:Y:S02]  /*db00*/  FFMA.FTZ R149, R148, R149, R192 ;  /* 0x0000009594957223 */ /* 0x000fe400000100c0 */
[----:B------:R-:W-:Y:S02]  /*db10*/  FMUL.FTZ R135, R135, R178 ;  /* 0x000000b287877220 */ /* 0x000fe40000410000 */
[----:B------:R-:W-:-:S02]  /*db20*/  FFMA.FTZ R140, R177, UR44, -R140 ;  /* 0x0000002cb18c7c23 */ /* 0x000fc4000801088c */
[----:B------:R-:W-:Y:S02]  /*db30*/  FFMA.FTZ R153, R176, UR44, -R153 ;  /* 0x0000002cb0997c23 */ /* 0x000fe40008010899 */
[----:B------:R-:W-:Y:S02]  /*db40*/  FFMA.FTZ R147, R160, UR44, R147 ;  /* 0x0000002ca0937c23 */ /* 0x000fe40008010093 */
[----:B------:R-:W-:Y:S02]  /*db50*/  FFMA.FTZ R130, R175, UR44, -R130 ;  /* 0x0000002caf827c23 */ /* 0x000fe40008010882 */
[----:B------:R-:W-:Y:S02]  /*db60*/  FFMA.FTZ R141, R158, UR44, R141 ;  /* 0x0000002c9e8d7c23 */ /* 0x000fe4000801008d */
[----:B------:R-:W-:Y:S02]  /*db70*/  FFMA.FTZ R116, R157, UR44, R116 ;  /* 0x0000002c9d747c23 */ /* 0x000fe40008010074 */
[----:B------:R-:W-:-:S02]  /*db80*/  FFMA.FTZ R114, R172, UR44, -R61 ;  /* 0x0000002cac727c23 */ /* 0x000fc4000801083d */
[----:B------:R-:W-:Y:S02]  /*db90*/  FFMA.FTZ R139, R156, UR44, R139 ;  /* 0x0000002c9c8b7c23 */ /* 0x000fe4000801008b */
[----:B------:R-:W-:Y:S02]  /*dba0*/  FFMA.FTZ R110, R171, UR44, -R110 ;  /* 0x0000002cab6e7c23 */ /* 0x000fe4000801086e */
[----:B-1----:R-:W-:Y:S02]  /*dbb0*/  FFMA.FTZ R133, R155, UR44, R60 ;  /* 0x0000002c9b857c23 */ /* 0x002fe4000801003c */
        /* <DEDUP_REMOVED lines=36> */
.L_x_5455:
[----:B------:R-:W-:Y:S05]  /*de00*/  BSYNC B0 ;  /* 0x0000000000007941 */ /* 0x000fea0003800000 */
.L_x_5454:
[----:B------:R-:W-:Y:S01]  /*de10*/  ULDC.64 UR34, c[0x0][0x298] ;  /* 0x0000a60000227ab9 */ /* 0x000fe20000000a00 */
[C---:B------:R-:W-:Y:S01]  /*de20*/  FMUL.FTZ R61, R0.reuse, R216 ;  /* 0x000000d8003d7220 */ /* 0x040fe20000410000 */
[----:B------:R-:W-:Y:S01]  /*de30*/  USHF.R.U32.HI UR36, URZ, 0x1, UR35 ;  /* 0x000000013f247899 */ /* 0x000fe20008011623 */
[----:B0-----:R-:W-:Y:S01]  /*de40*/  FMUL.FTZ R62, R0, R215 ;  /* 0x000000d7003e7220 */ /* 0x001fe20000410000 */
[----:B------:R-:W-:Y:S01]  /*de50*/  USHF.R.U64 UR34, UR34, 0x1, UR35 ;  /* 0x0000000122227899 */ /* 0x000fe20008001223 */
[----:B------:R-:W-:Y:S01]  /*de60*/  FADD.FTZ R126, R126, R61 ;  /* 0x0000003d7e7e7221 */ /* 0x000fe20000010000 */
[----:B------:R-:W-:Y:S01]  /*de70*/  UIMAD UR39, UR36, UR12, URZ ;  /* 0x0000000c242772a4 */ /* 0x000fe2000f8e023f */
[C---:B------:R-:W-:Y:S01]  /*de80*/  FMUL.FTZ R61, R127.reuse, R129 ;  /* 0x000000817f3d7220 */ /* 0x040fe20000410000 */
[----:B------:R-:W-:Y:S01]  /*de90*/  UIMAD.WIDE.U32 UR36, UR34, UR12, URZ ;  /* 0x0000000c222472a5 */ /* 0x000fe2000f8e003f */
[-C--:B------:R-:W-:Y:S01]  /*dea0*/  FMUL.FTZ R127, R127, R169.reuse ;  /* 0x000000a97f7f7220 */ /* 0x080fe20000410000 */
[----:B------:R-:W-:Y:S01]  /*deb0*/  UIMAD UR39, UR13, UR34, UR39 ;  /* 0x000000220d2772a4 */ /* 0x000fe2000f8e0227 */
[----:B------:R-:W-:Y:S01]  /*dec0*/  FFMA.FTZ R169, R148, R169, R61 ;  /* 0x000000a994a97223 */ /* 0x000fe2000001003d */
[----:B------:R-:W-:Y:S01]  /*ded0*/  ULDC UR42, c[0x0][0x174] ;  /* 0x00005d00002a7ab9 */ /* 0x000fe20000000800 */
[----:B------:R-:W-:Y:S01]  /*dee0*/  FADD.FTZ R213, R213, -R62 ;  /* 0x8000003ed5d57221 */ /* 0x000fe20000010000 */
[----:B------:R-:W-:Y:S01]  /*def0*/  ULDC.64 UR34, c[0x0][0x2a0] ;  /* 0x0000a80000227ab9 */ /* 0x000fe20000000a00 */
[----:B------:R-:W-:Y:S01]  /*df00*/  IADD3 R62, R85, 0x40, RZ ;  /* 0x00000040553e7810 */ /* 0x000fe20007ffe0ff */
[----:B------:R-:W-:Y:S01]  /*df10*/  UIADD3 UR37, UR37, UR39, URZ ;  /* 0x0000002725257290 */ /* 0x000fe2000fffe03f */
[----:B------:R-:W-:Y:S01]  /*df20*/  FFMA.FTZ R149, R54, R119, R149 ;  /* 0x0000007736957223 */ /* 0x000fe20000010095 */
[----:B------:R-:W-:Y:S01]  /*df30*/  UIMAD UR39, UR15, UR34, URZ ;  /* 0x000000220f2772a4 */ /* 0x000fe2000f8e023f */
[----:B------:R-:W-:Y:S01]  /*df40*/  LEA.HI.SX32 R62, R62, R85, 0x1b ;  /* 0x000000553e3e7211 */ /* 0x000fe200078fdaff */
[----:B------:R-:W-:Y:S01]  /*df50*/  UIMAD.WIDE.U32 UR36, UR14, UR34, UR36 ;  /* 0x000000220e2472a5 */ /* 0x000fe2000f8e0024 */
[----:B------:R-:W-:Y:S01]  /*df60*/  FFMA.FTZ R33, R119, R38, R33 ;  /* 0x0000002677217223 */ /* 0x000fe20000010021 */
[----:B------:R-:W-:Y:S01]  /*df70*/  UIMAD UR39, UR14, UR35, UR39 ;  /* 0x000000230e2772a4 */ /* 0x000fe2000f8e0227 */
[----:B------:R-:W-:Y:S01]  /*df80*/  FFMA.FTZ R148, R148, R129, -R127 ;  /* 0x0000008194947223 */ /* 0x000fe2000001087f */
[----:B------:R-:W-:Y:S01]  /*df90*/  IADD3 R144, R85, 0x80, RZ ;  /* 0x0000008055907810 */ /* 0x000fe20007ffe0ff */
[----:B------:R-:W-:Y:S01]  /*dfa0*/  ULDC.64 UR34, c[0x0][0x318] ;  /* 0x0000c60000227ab9 */ /* 0x000fe20000000a00 */
[----:B------:R-:W-:Y:S01]  /*dfb0*/  FADD.FTZ R119, R163, R146 ;  /* 0x00000092a3777221 */ /* 0x000fe20000010000 */
[----:B------:R-:W-:Y:S01]  /*dfc0*/  UIADD3 UR39, UR39, UR37, URZ ;  /* 0x0000002527277290 */ /* 0x000fe2000fffe03f */
[----:B------:R-:W-:Y:S01]  /*dfd0*/  BSSY B0, `(.L_x_5456) ;  /* 0x000001c000007945 */ /* 0x000fe20003800000 */
[----:B------:R-:W-:Y:S01]  /*dfe0*/  ULEA UR37, UP0, UR36, UR34, 0x3 ;  /* 0x0000002224257291 */ /* 0x000fe2000f80183f */
[----:B------:R-:W-:Y:S01]  /*dff0*/  FADD.FTZ R32, R149, R32 ;  /* 0x0000002095207221 */ /* 0x000fe20000010000 */
[----:B------:R-:W-:Y:S01]  /*e000*/  UIADD3 UR34, UR6, -UR42, URZ ;  /* 0x8000002a06227290 */ /* 0x000fe2000fffe03f */
[----:B------:R-:W-:Y:S01]  /*e010*/  FADD.FTZ R142, R142, R169 ;  /* 0x000000a98e8e7221 */ /* 0x000fe20000010000 */
[----:B------:R-:W-:Y:S01]  /*e020*/  ULEA.HI.X UR35, UR36, UR35, UR39, 0x3, UP0 ;  /* 0x0000002324237291 */ /* 0x000fe200080f1c27 */
[C---:B------:R-:W-:Y:S01]  /*e030*/  ISETP.GE.AND P1, PT, R134.reuse, 0x81, PT ;  /* 0x000000818600780c */ /* 0x040fe20003f26270 */
[----:B------:R-:W-:Y:S01]  /*e040*/  UIMAD UR34, UR34, -0x800, URZ ;  /* 0xfffff800222278a4 */ /* 0x000fe2000f8e023f */
[C---:B------:R-:W-:Y:S01]  /*e050*/  LEA R60, P0, R85.reuse, UR37, 0x2 ;  /* 0x00000025553c7c11 */ /* 0x040fe2000f8010ff */
[----:B------:R-:W-:Y:S01]  /*e060*/  USHF.L.U32 UR36, UR8, 0x2, URZ ;  /* 0x0000000208247899 */ /* 0x000fe2000800063f */
[C---:B------:R-:W-:Y:S01]  /*e070*/  ISETP.GE.AND P2, PT, R134.reuse, 0xc1, PT ;  /* 0x000000c18600780c */ /* 0x040fe20003f46270 */
[----:B------:R-:W-:Y:S01]  /*e080*/  USHF.L.U64.HI UR37, UR8, 0x2, UR9 ;  /* 0x0000000208257899 */ /* 0x000fe20008010209 */
[----:B------:R-:W-:Y:S01]  /*e090*/  LEA.HI.X R61, R85, UR35, RZ, 0x2, P0 ;  /* 0x00000023553d7c11 */ /* 0x000fe200080f14ff */
[----:B------:R-:W-:Y:S01]  /*e0a0*/  FADD.FTZ R119, R119, R148 ;  /* 0x0000009477777221 */ /* 0x000fe20000010000 */
[----:B------:R-:W-:Y:S01]  /*e0b0*/  MOV R63, UR34 ;  /* 0x00000022003f7c02 */ /* 0x000fe20008000f00 */
[----:B------:R-:W-:Y:S01]  /*e0c0*/  ULDC.64 UR34, c[0x0][0x2b0] ;  /* 0x0000ac0000227ab9 */ /* 0x000fe20000000a00 */
[----:B------:R-:W-:Y:S01]  /*e0d0*/  ISETP.GE.AND P0, PT, R134, 0x41, PT ;  /* 0x000000418600780c */ /* 0x000fe20003f06270 */
[----:B------:R-:W-:Y:S01]  /*e0e0*/  UIMAD UR34, UR37, UR34, URZ ;  /* 0x00000022252272a4 */ /* 0x000fe2000f8e023f */
[----:B------:R-:W-:Y:S01]  /*e0f0*/  IADD3 R146, R85, 0xc0, RZ ;  /* 0x000000c055927810 */ /* 0x000fe20007ffe0ff */
[----:B------:R-:W-:Y:S01]  /*e100*/  IMAD.WIDE R60, R63, 0x4, R60 ;  /* 0x000000043f3c7825 */ /* 0x000fe200078e023c */
[----:B------:R-:W-:Y:S01]  /*e110*/  MOV R63, UR36 ;  /* 0x00000024003f7c02 */ /* 0x000fe20008000f00 */
[----:B------:R-:W-:Y:S01]  /*e120*/  UIMAD UR34, UR36, UR35, UR34 ;  /* 0x00000023242272a4 */ /* 0x000fe2000f8e0222 */
[----:B------:R-:W-:-:S03]  /*e130*/  LEA.HI.SX32 R144, R144, R85, 0x1b ;  /* 0x0000005590907211 */ /* 0x000fc600078fdaff */
[----:B------:R-:W-:Y:S02]  /*e140*/  IMAD.WIDE.U32 R60, R63, c[0x0][0x2b0], R60 ;  /* 0x0000ac003f3c7a25 */ /* 0x000fe400078e003c */
[----:B------:R0:W1:Y:S03]  /*e150*/  LDS R63, [R62.X4+0x2200] ;  /* 0x002200003e3f7984 */ /* 0x0000660000004800 */
[----:B------:R-:W-:Y:S01]  /*e160*/  IADD3 R61, R61, UR34, RZ ;  /* 0x000000223d3d7c10 */ /* 0x000fe2000fffe0ff */
[----:B------:R-:W-:Y:S05]  /*e170*/  @!P0 BRA `(.L_x_5457) ;  /* 0x0000001000008947 */ /* 0x000fea0003800000 */
[----:B-1----:R1:W-:Y:S02]  /*e180*/  RED.E.ADD.F32.FTZ.RN.STRONG.GPU [R60.64+-0x1f00], R63 ;  /* 0xffe1003f3c00798e */ /* 0x0023e4000c10e7a0 */
.L_x_5457:
[----:B------:R-:W-:Y:S05]  /*e190*/  BSYNC B0 ;  /* 0x0000000000007941 */ /* 0x000fea0003800000 */
.L_x_5456:
[----:B-1----:R1:W2:Y:S01]  /*e1a0*/  LDS R63, [R144.X4+0x2300] ;  /* 0x00230000903f7984 */ /* 0x0022a20000004800 */
[----:B------:R-:W-:Y:S01]  /*e1b0*/  BSSY B0, `(.L_x_5458) ;  /* 0x0000004000007945 */ /* 0x000fe20003800000 */
[----:B------:R-:W-:Y:S01]  /*e1c0*/  LEA.HI.SX32 R146, R146, R85, 0x1b ;  /* 0x0000005592927211 */ /* 0x000fe200078fdaff */
[----:B------:R-:W-:Y:S05]  /*e1d0*/  @!P1 BRA `(.L_x_5459) ;  /* 0x0000001000009947 */ /* 0x000fea0003800000 */
[----:B--2---:R2:W-:Y:S02]  /*e1e0*/  RED.E.ADD.F32.FTZ.RN.STRONG.GPU [R60.64+-0x1e00], R63 ;  /* 0xffe2003f3c00798e */ /* 0x0045e4000c10e7a0 */
.L_x_5459:
[----:B------:R-:W-:Y:S05]  /*e1f0*/  BSYNC B0 ;  /* 0x0000000000007941 */ /* 0x000fea0003800000 */
.L_x_5458:
[----:B--2---:R2:W3:Y:S01]  /*e200*/  LDS R63, [R146.X4+0x2400] ;  /* 0x00240000923f7984 */ /* 0x0044e20000004800 */
[----:B------:R-:W-:Y:S01]  /*e210*/  BSSY B0, `(.L_x_5460) ;  /* 0x0000005000007945 */ /* 0x000fe20003800000 */
[----:B0-----:R-:W-:-:S02]  /*e220*/  IADD3 R62, R85, 0x100, RZ ;  /* 0x00000100553e7810 */ /* 0x001fc40007ffe0ff */
[----:B-1----:R-:W-:Y:S01]  /*e230*/  IADD3 R144, R85, 0x140, RZ ;  /* 0x0000014055907810 */ /* 0x002fe20007ffe0ff */
[----:B------:R-:W-:Y:S05]  /*e240*/  @!P2 BRA `(.L_x_5461) ;  /* 0x000000100000a947 */ /* 0x000fea0003800000 */
[----:B---3--:R0:W-:Y:S02]  /*e250*/  RED.E.ADD.F32.FTZ.RN.STRONG.GPU [R60.64+-0x1d00], R63 ;  /* 0xffe3003f3c00798e */ /* 0x0081e4000c10e7a0 */
.L_x_5461:
[----:B------:R-:W-:Y:S05]  /*e260*/  BSYNC B0 ;  /* 0x0000000000007941 */ /* 0x000fea0003800000 */
.L_x_5460:
        /* <DEDUP_REMOVED lines=14> */
.L_x_5463:
[----:B0-----:R-:W-:Y:S05]  /*e350*/  BSYNC B0 ;  /* 0x0000000000007941 */ /* 0x001fea0003800000 */
.L_x_5462:
[----:B-1----:R0:W1:Y:S01]  /*e360*/  LDS R63, [R144.X4+0x2600] ;  /* 0x00260000903f7984 */ /* 0x0020620000004800 */
[----:B------:R-:W-:Y:S01]  /*e370*/  BSSY B0, `(.L_x_5464) ;  /* 0x0000005000007945 */ /* 0x000fe20003800000 */
[----:B------:R-:W-:Y:S02]  /*e380*/  IADD3 R62, R85, 0x1c0, RZ ;  /* 0x000001c0553e7810 */ /* 0x000fe40007ffe0ff */
[----:B------:R-:W-:Y:S01]  /*e390*/  LEA.HI.SX32 R146, R146, R85, 0x1b ;  /* 0x0000005592927211 */ /* 0x000fe200078fdaff */
[----:B------:R-:W-:Y:S05]  /*e3a0*/  @!P0 BRA `(.L_x_5465) ;  /* 0x0000001000008947 */ /* 0x000fea0003800000 */
[----:B-1----:R1:W-:Y:S02]  /*e3b0*/  RED.E.ADD.F32.FTZ.RN.STRONG.GPU [R60.64+-0x1b00], R63 ;  /* 0xffe5003f3c00798e */ /* 0x0023e4000c10e7a0 */
.L_x_5465:
[----:B------:R-:W-:Y:S05]  /*e3c0*/  BSYNC B0 ;  /* 0x0000000000007941 */ /* 0x000fea0003800000 */
.L_x_5464:
[----:B-1----:R1:W2:Y:S01]  /*e3d0*/  LDS R63, [R146.X4+0x2700] ;  /* 0x00270000923f7984 */ /* 0x0022a20000004800 */
[----:B------:R-:W-:Y:S01]  /*e3e0*/  BSSY B0, `(.L_x_5466) ;  /* 0x0000005000007945 */ /* 0x000fe20003800000 */
[----:B------:R-:W-:-:S02]  /*e3f0*/  IADD3 R148, R85, 0x200, RZ ;  /* 0x0000020055947810 */ /* 0x000fc40007ffe0ff */
[----:B------:R-:W-:Y:S01]  /*e400*/  LEA.HI.SX32 R62, R62, R85, 0x1b ;  /* 0x000000553e3e7211 */ /* 0x000fe200078fdaff */
[----:B------:R-:W-:Y:S05]  /*e410*/  @!P1 BRA `(.L_x_5467) ;  /* 0x0000001000009947 */ /* 0x000fea0003800000 */
[----:B--2---:R2:W-:Y:S02]  /*e420*/  RED.E.ADD.F32.FTZ.RN.STRONG.GPU [R60.64+-0x1a00], R63 ;  /* 0xffe6003f3c00798e */ /* 0x0045e4000c10e7a0 */
.L_x_5467:
[----:B------:R-:W-:Y:S05]  /*e430*/  BSYNC B0 ;  /* 0x0000000000007941 */ /* 0x000fea0003800000 */
.L_x_5466:
[----:B--2---:R2:W3:Y:S01]  /*e440*/  LDS R63, [R62.X4+0x2800] ;  /* 0x002800003e3f7984 */ /* 0x0044e20000004800 */
[----:B------:R-:W-:Y:S01]  /*e450*/  BSSY B0, `(.L_x_5468) ;  /* 0x0000005000007945 */ /* 0x000fe20003800000 */
[----:B0-----:R-:W-:Y:S02]  /*e460*/  IADD3 R144, R85, 0x240, RZ ;  /* 0x0000024055907810 */ /* 0x001fe40007ffe0ff */
[----:B------:R-:W-:Y:S01]  /*e470*/  LEA.HI.SX32 R127, R148, R85, 0x1b ;  /* 0x00000055947f7211 */ /* 0x000fe200078fdaff */
[----:B------:R-:W-:Y:S05]  /*e480*/  @!P2 BRA `(.L_x_5469) ;  /* 0x000000100000a947 */ /* 0x000fea0003800000 */
[----:B---3--:R0:W-:Y:S02]  /*e490*/  RED.E.ADD.F32.FTZ.RN.STRONG.GPU [R60.64+-0x1900], R63 ;  /* 0xffe7003f3c00798e */ /* 0x0081e4000c10e7a0 */
.L_x_5469:
[----:B------:R-:W-:Y:S05]  /*e4a0*/  BSYNC B0 ;  /* 0x0000000000007941 */ /* 0x000fea0003800000 */
.L_x_5468:
[----:B------:R-:W4:Y:S01]  /*e4b0*/  LDS R127, [R127.X4+0x2900] ;  /* 0x002900007f7f7984 */ /* 0x000f220000004800 */
[----:B------:R-:W-:Y:S01]  /*e4c0*/  BSSY B0, `(.L_x_5470) ;  /* 0x0000005000007945 */ /* 0x000fe20003800000 */
[----:B--2---:R-:W-:Y:S02]  /*e4d0*/  IADD3 R62, R85, 0x280, RZ ;  /* 0x00000280553e7810 */ /* 0x004fe40007ffe0ff */
[----:B------:R-:W-:Y:S01]  /*e4e0*/  LEA.HI.SX32 R144, R144, R85, 0x1b ;  /* 0x0000005590907211 */ /* 0x000fe200078fdaff */
[----:B------:R-:W-:Y:S05]  /*e4f0*/  @!P3 BRA `(.L_x_5471) ;  /* 0x000000100000b947 */ /* 0x000fea0003800000 */
[----:B----4-:R2:W-:Y:S02]  /*e500*/  RED.E.ADD.F32.FTZ.RN.STRONG.GPU [R60.64+-0x1800], R127 ;  /* 0xffe8007f3c00798e */ /* 0x0105e4000c10e7a0 */
.L_x_5471:
[----:B------:R-:W-:Y:S05]  /*e510*/  BSYNC B0 ;  /* 0x0000000000007941 */ /* 0x000fea0003800000 */
.L_x_5470:
[----:B0--3--:R0:W3:Y:S01]  /*e520*/  LDS R63, [R144.X4+0x2a00] ;  /* 0x002a0000903f7984 */ /* 0x0090e20000004800 */
[----:B------:R-:W-:Y:S01]  /*e530*/  BSSY B0, `(.L_x_5472) ;  /* 0x0000004000007945 */ /* 0x000fe20003800000 */
[----:B------:R-:W-:Y:S01]  /*e540*/  LEA.HI.SX32 R62, R62, R85, 0x1b ;  /* 0x000000553e3e7211 */ /* 0x000fe200078fdaff */
[----:B------:R-:W-:Y:S05]  /*e550*/  @!P4 BRA `(.L_x_5473) ;  /* 0x000000100000c947 */ /* 0x000fea0003800000 */
[----:B---3--:R3:W-:Y:S02]  /*e560*/  RED.E.ADD.F32.FTZ.RN.STRONG.GPU [R60.64+-0x1700], R63 ;  /* 0xffe9003f3c00798e */ /* 0x0087e4000c10e7a0 */
.L_x_5473:
[----:B------:R-:W-:Y:S05]  /*e570*/  BSYNC B0 ;  /* 0x0000000000007941 */ /* 0x000fea0003800000 */
.L_x_5472:
[----:B---3--:R3:W0:Y:S01]  /*e580*/  LDS R63, [R62.X4+0x2b00] ;  /* 0x002b00003e3f7984 */ /* 0x0086220000004800 */
[----:B------:R-:W-:Y:S01]  /*e590*/  BSSY B0, `(.L_x_5474) ;  /* 0x0000005000007945 */ /* 0x000fe20003800000 */
[----:B0-----:R-:W-:-:S02]  /*e5a0*/  IADD3 R144, R85, 0x2c0, RZ ;  /* 0x000002c055907810 */ /* 0x001fc40007ffe0ff */
[----:B-1----:R-:W-:Y:S01]  /*e5b0*/  IADD3 R146, R85, 0x300, RZ ;  /* 0x0000030055927810 */ /* 0x002fe20007ffe0ff */
[----:B------:R-:W-:Y:S05]  /*e5c0*/  @!P5 BRA `(.L_x_5475) ;  /* 0x000000100000d947 */ /* 0x000fea0003800000 */
[----:B------:R0:W-:Y:S02]  /*e5d0*/  RED.E.ADD.F32.FTZ.RN.STRONG.GPU [R60.64+-0x1600], R63 ;  /* 0xffea003f3c00798e */ /* 0x0001e4000c10e7a0 */
.L_x_5475:
[----:B------:R-:W-:Y:S05]  /*e5e0*/  BSYNC B0 ;  /* 0x0000000000007941 */ /* 0x000fea0003800000 */
.L_x_5474:
[-C--:B------:R-:W-:Y:S01]  /*e5f0*/  LEA.HI.SX32 R144, R144, R85.reuse, 0x1b ;  /* 0x0000005590907211 */ /* 0x080fe200078fdaff */
[----:B------:R-:W-:Y:S01]  /*e600*/  BSSY B0, `(.L_x_5476) ;  /* 0x000000d000007945 */ /* 0x000fe20003800000 */
[----:B------:R-:W-:Y:S02]  /*e610*/  ISETP.GE.AND P6, PT, R134, 0x2c1, PT ;  /* 0x000002c18600780c */ /* 0x000fe40003fc6270 */
[----:B---3--:R-:W-:Y:S01]  /*e620*/  IADD3 R62, R85, 0x340, RZ ;  /* 0x00000340553e7810 */ /* 0x008fe20007ffe0ff */
[----:B0-----:R0:W1:Y:S01]  /*e630*/  LDS R63, [R144.X4+0x2c00] ;  /* 0x002c0000903f7984 */ /* 0x0010620000004800 */
        /* <DEDUP_REMOVED lines=9> */
.L_x_5477:
[----:B0-----:R-:W-:Y:S05]  /*e6d0*/  BSYNC B0 ;  /* 0x0000000000007941 */ /* 0x001fea0003800000 */
.L_x_5476:
[----:B-1----:R0:W1:Y:S01]  /*e6e0*/  LDS R63, [R146.X4+0x2d00] ;  /* 0x002d0000923f7984 */ /* 0x0020620000004800 */
[----:B------:R-:W-:Y:S01]  /*e6f0*/  BSSY B0, `(.L_x_5478) ;  /* 0x0000005000007945 */ /* 0x000fe20003800000 */
[----:B------:R-:W-:Y:S02]  /*e700*/  IADD3 R144, R85, 0x380, RZ ;  /* 0x0000038055907810 */ /* 0x000fe40007ffe0ff */
[----:B------:R-:W-:Y:S01]  /*e710*/  LEA.HI.SX32 R62, R62, R85, 0x1b ;  /* 0x000000553e3e7211 */ /* 0x000fe200078fdaff */
[----:B------:R-:W-:Y:S05]  /*e720*/  @!P0 BRA `(.L_x_5479) ;  /* 0x0000001000008947 */ /* 0x000fea0003800000 */
[----:B-1----:R1:W-:Y:S02]  /*e730*/  RED.E.ADD.F32.FTZ.RN.STRONG.GPU [R60.64+-0x1400], R63 ;  /* 0xffec003f3c00798e */ /* 0x0023e4000c10e7a0 */
.L_x_5479:
[----:B------:R-:W-:Y:S05]  /*e740*/  BSYNC B0 ;  /* 0x0000000000007941 */ /* 0x000fea0003800000 */
.L_x_5478:
[----:B-1----:R1:W3:Y:S01]  /*e750*/  LDS R63, [R62.X4+0x2e00] ;  /* 0x002e00003e3f7984 */ /* 0x0022e20000004800 */
[----:B------:R-:W-:Y:S01]  /*e760*/  BSSY B0, `(.L_x_5480) ;  /* 0x0000005000007945 */ /* 0x000fe20003800000 */
[----:B0-----:R-:W-:-:S02]  /*e770*/  IADD3 R146, R85, 0x3c0, RZ ;  /* 0x000003c055927810 */ /* 0x001fc40007ffe0ff */
[----:B------:R-:W-:Y:S01]  /*e780*/  LEA.HI.SX32 R144, R144, R85, 0x1b ;  /* 0x0000005590907211 */ /* 0x000fe200078fdaff */
[----:B------:R-:W-:Y:S05]  /*e790*/  @!P1 BRA `(.L_x_5481) ;  /* 0x0000001000009947 */ /* 0x000fea0003800000 */
[----:B---3--:R0:W-:Y:S02]  /*e7a0*/  RED.E.ADD.F32.FTZ.RN.STRONG.GPU [R60.64+-0x1300], R63 ;  /* 0xffed003f3c00798e */ /* 0x0081e4000c10e7a0 */
.L_x_5481:
[----:B------:R-:W-:Y:S05]  /*e7b0*/  BSYNC B0 ;  /* 0x0000000000007941 */ /* 0x000fea0003800000 */
.L_x_5480:
[----:B0--3--:R0:W3:Y:S01]  /*e7c0*/  LDS R63, [R144.X4+0x2f00] ;  /* 0x002f0000903f7984 */ /* 0x0090e20000004800 */
[----:B------:R-:W-:Y:S01]  /*e7d0*/  BSSY B0, `(.L_x_5482) ;  /* 0x0000005000007945 */ /* 0x000fe20003800000 */
[----:B-1----:R-:W-:Y:S02]  /*e7e0*/  IADD3 R62, R85, 0x400, RZ ;  /* 0x00000400553e7810 */ /* 0x002fe40007ffe0ff */
[----:B------:R-:W-:Y:S01]  /*e7f0*/  LEA.HI.SX32 R146, R146, R85, 0x1b ;  /* 0x0000005592927211 */ /* 0x000fe200078fdaff */
[----:B------:R-:W-:Y:S05]  /*e800*/  @!P2 BRA `(.L_x_5483) ;  /* 0x000000100000a947 */ /* 0x000fea0003800000 */
[----:B---3--:R1:W-:Y:S02]  /*e810*/  RED.E.ADD.F32.FTZ.RN.STRONG.GPU [R60.64+-0x1200], R63 ;  /* 0xffee003f3c00798e */ /* 0x0083e4000c10e7a0 */
.L_x_5483:
[----:B------:R-:W-:Y:S05]  /*e820*/  BSYNC B0 ;  /* 0x0000000000007941 */ /* 0x000fea0003800000 */
.L_x_5482:
[----:B-1-3--:R1:W3:Y:S01]  /*e830*/  LDS R63, [R146.X4+0x3000] ;  /* 0x00300000923f7984 */ /* 0x00a2e20000004800 */
[----:B------:R-:W-:Y:S01]  /*e840*/  BSSY B0, `(.L_x_5484) ;  /* 0x0000005000007945 */ /* 0x000fe20003800000 */
[----:B0-----:R-:W-:Y:S02]  /*e850*/  IADD3 R144, R85, 0x440, RZ ;  /* 0x0000044055907810 */ /* 0x001fe40007ffe0ff */
[----:B------:R-:W-:Y:S01]  /*e860*/  LEA.HI.SX32 R62, R62, R85, 0x1b ;  /* 0x000000553e3e7211 */ /* 0x000fe200078fdaff */
[----:B------:R-:W-:Y:S05]  /*e870*/  @!P3 BRA `(.L_x_5485) ;  /* 0x000000100000b947 */ /* 0x000fea0003800000 */
[----:B---3--:R0:W-:Y:S02]  /*e880*/  RED.E.ADD.F32.FTZ.RN.STRONG.GPU [R60.64+-0x1100], R63 ;  /* 0xffef003f3c00798e */ /* 0x0081e4000c10e7a0 */
.L_x_5485:
[----:B------:R-:W-:Y:S05]  /*e890*/  BSYNC B0 ;  /* 0x0000000000007941 */ /* 0x000fea0003800000 */
.L_x_5484:
[----:B0--3--:R0:W3:Y:S01]  /*e8a0*/  LDS R63, [R62.X4+0x3100] ;  /* 0x003100003e3f7984 */ /* 0x0090e20000004800 */
[----:B------:R-:W-:Y:S01]  /*e8b0*/  BSSY B0, `(.L_x_5486) ;  /* 0x0000004000007945 */ /* 0x000fe20003800000 */
[----:B------:R-:W-:Y:S01]  /*e8c0*/  LEA.HI.SX32 R144, R144, R85, 0x1b ;  /* 0x0000005590907211 */ /* 0x000fe200078fdaff */
[----:B------:R-:W-:Y:S05]  /*e8d0*/  @!P4 BRA `(.L_x_5487) ;  /* 0x000000100000c947 */ /* 0x000fea0003800000 */
[----:B---3--:R3:W-:Y:S02]  /*e8e0*/  RED.E.ADD.F32.FTZ.RN.STRONG.GPU [R60.64+-0x1000], R63 ;  /* 0xfff0003f3c00798e */ /* 0x0087e4000c10e7a0 */
.L_x_5487:
[----:B------:R-:W-:Y:S05]  /*e8f0*/  BSYNC B0 ;  /* 0x0000000000007941 */ /* 0x000fea0003800000 */
.L_x_5486:
[----:B---3--:R3:W0:Y:S01]  /*e900*/  LDS R63, [R144.X4+0x3200] ;  /* 0x00320000903f7984 */ /* 0x0086220000004800 */
[----:B------:R-:W-:Y:S01]  /*e910*/  BSSY B0, `(.L_x_5488) ;  /* 0x0000005000007945 */ /* 0x000fe20003800000 */
[----:B0-----:R-:W-:-:S02]  /*e920*/  IADD3 R62, R85, 0x480, RZ ;  /* 0x00000480553e7810 */ /* 0x001fc40007ffe0ff */
[----:B-1----:R-:W-:Y:S01]  /*e930*/  IADD3 R146, R85, 0x4c0, RZ ;  /* 0x000004c055927810 */ /* 0x002fe20007ffe0ff */
[----:B------:R-:W-:Y:S05]  /*e940*/  @!P5 BRA `(.L_x_5489) ;  /* 0x000000100000d947 */ /* 0x000fea0003800000 */
[----:B------:R0:W-:Y:S02]  /*e950*/  RED.E.ADD.F32.FTZ.RN.STRONG.GPU [R60.64+-0xf00], R63 ;  /* 0xfff1003f3c00798e */ /* 0x0001e4000c10e7a0 */
.L_x_5489:
[----:B------:R-:W-:Y:S05]  /*e960*/  BSYNC B0 ;  /* 0x0000000000007941 */ /* 0x000fea0003800000 */
.L_x_5488:
        /* <DEDUP_REMOVED lines=14> */
.L_x_5491:
[----:B0-----:R-:W-:Y:S05]  /*ea50*/  BSYNC B0 ;  /* 0x0000000000007941 */ /* 0x001fea0003800000 */
.L_x_5490:
[----:B-1----:R0:W1:Y:S01]  /*ea60*/  LDS R63, [R146.X4+0x3400] ;  /* 0x00340000923f7984 */ /* 0x0020620000004800 */
[----:B------:R-:W-:Y:S01]  /*ea70*/  BSSY B0, `(.L_x_5492) ;  /* 0x0000005000007945 */ /* 0x000fe20003800000 */
[----:B------:R-:W-:Y:S02]  /*ea80*/  IADD3 R62, R85, 0x540, RZ ;  /* 0x00000540553e7810 */ /* 0x000fe40007ffe0ff */
[----:B------:R-:W-:Y:S01]  /*ea90*/  LEA.HI.SX32 R144, R144, R85, 0x1b ;  /* 0x0000005590907211 */ /* 0x000fe200078fdaff */
[----:B------:R-:W-:Y:S05]  /*eaa0*/  @!P0 BRA `(.L_x_5493) ;  /* 0x0000001000008947 */ /* 0x000fea0003800000 */
[----:B-1----:R1:W-:Y:S02]  /*eab0*/  RED.E.ADD.F32.FTZ.RN.STRONG.GPU [R60.64+-0xd00], R63 ;  /* 0xfff3003f3c00798e */ /* 0x0023e4000c10e7a0 */
.L_x_5493:
[----:B------:R-:W-:Y:S05]  /*eac0*/  BSYNC B0 ;  /* 0x0000000000007941 */ /* 0x000fea0003800000 */
.L_x_5492:
[----:B-1----:R1:W3:Y:S01]  /*ead0*/  LDS R63, [R144.X4+0x3500] ;  /* 0x00350000903f7984 */ /* 0x0022e20000004800 */
[----:B------:R-:W-:Y:S01]  /*eae0*/  BSSY B0, `(.L_x_5494) ;  /* 0x0000005000007945 */ /* 0x000fe20003800000 */
[----:B0-----:R-:W-:-:S02]  /*eaf0*/  IADD3 R146, R85, 0x580, RZ ;  /* 0x0000058055927810 */ /* 0x001fc40007ffe0ff */
[----:B------:R-:W-:Y:S01]  /*eb00*/  LEA.HI.SX32 R62, R62, R85, 0x1b ;  /* 0x000000553e3e7211 */ /* 0x000fe200078fdaff */
[----:B------:R-:W-:Y:S05]  /*eb10*/  @!P1 BRA `(.L_x_5495) ;  /* 0x0000001000009947 */ /* 0x000fea0003800000 */
[----:B---3--:R0:W-:Y:S02]  /*eb20*/  RED.E.ADD.F32.FTZ.RN.STRONG.GPU [R60.64+-0xc00], R63 ;  /* 0xfff4003f3c00798e */ /* 0x0081e4000c10e7a0 */
.L_x_5495:
[----:B------:R-:W-:Y:S05]  /*eb30*/  BSYNC B0 ;  /* 0x0000000000007941 */ /* 0x000fea0003800000 */
.L_x_5494:
[----:B0--3--:R0:W3:Y:S01]  /*eb40*/  LDS R63, [R62.X4+0x3600] ;  /* 0x003600003e3f7984 */ /* 0x0090e20000004800 */
[----:B------:R-:W-:Y:S01]  /*eb50*/  BSSY B0, `(.L_x_5496) ;  /* 0x0000005000007945 */ /* 0x000fe20003800000 */
[----:B-1----:R-:W-:Y:S02]  /*eb60*/  IADD3 R144, R85, 0x5c0, RZ ;  /* 0x000005c055907810 */ /* 0x002fe40007ffe0ff */
[----:B------:R-:W-:Y:S01]  /*eb70*/  LEA.HI.SX32 R146, R146, R85, 0x1b ;  /* 0x0000005592927211 */ /* 0x000fe200078fdaff */
[----:B------:R-:W-:Y:S05]  /*eb80*/  @!P2 BRA `(.L_x_5497) ;  /* 0x000000100000a947 */ /* 0x000fea0003800000 */
[----:B---3--:R1:W-:Y:S02]  /*eb90*/  RED.E.ADD.F32.FTZ.RN.STRONG.GPU [R60.64+-0xb00], R63 ;  /* 0xfff5003f3c00798e */ /* 0x0083e4000c10e7a0 */
.L_x_5497:
[----:B------:R-:W-:Y:S05]  /*eba0*/  BSYNC B0 ;  /* 0x0000000000007941 */ /* 0x000fea0003800000 */
.L_x_5496:
[----:B-1-3--:R1:W3:Y:S01]  /*ebb0*/  LDS R63, [R146.X4+0x3700] ;  /* 0x00370000923f7984 */ /* 0x00a2e20000004800 */
[----:B------:R-:W-:Y:S01]  /*ebc0*/  BSSY B0, `(.L_x_5498) ;  /* 0x0000005000007945 */ /* 0x000fe20003800000 */
[----:B0-----:R-:W-:Y:S02]  /*ebd0*/  IADD3 R62, R85, 0x600, RZ ;  /* 0x00000600553e7810 */ /* 0x001fe40007ffe0ff */
[----:B------:R-:W-:Y:S01]  /*ebe0*/  LEA.HI.SX32 R144, R144, R85, 0x1b ;  /* 0x0000005590907211 */ /* 0x000fe200078fdaff */
[----:B------:R-:W-:Y:S05]  /*ebf0*/  @!P3 BRA `(.L_x_5499) ;  /* 0x000000100000b947 */ /* 0x000fea0003800000 */
[----:B---3--:R0:W-:Y:S02]  /*ec00*/  RED.E.ADD.F32.FTZ.RN.STRONG.GPU [R60.64+-0xa00], R63 ;  /* 0xfff6003f3c00798e */ /* 0x0081e4000c10e7a0 */
.L_x_5499:
[----:B------:R-:W-:Y:S05]  /*ec10*/  BSYNC B0 ;  /* 0x0000000000007941 */ /* 0x000fea0003800000 */
.L_x_5498:
[----:B0--3--:R0:W3:Y:S01]  /*ec20*/  LDS R63, [R144.X4+0x3800] ;  /* 0x00380000903f7984 */ /* 0x0090e20000004800 */
[----:B------:R-:W-:Y:S01]  /*ec30*/  BSSY B0, `(.L_x_5500) ;  /* 0x0000004000007945 */ /* 0x000fe20003800000 */
[----:B------:R-:W-:Y:S01]  /*ec40*/  LEA.HI.SX32 R62, R62, R85, 0x1b ;  /* 0x000000553e3e7211 */ /* 0x000fe200078fdaff */
[----:B------:R-:W-:Y:S05]  /*ec50*/  @!P4 BRA `(.L_x_5501) ;  /* 0x000000100000c947 */ /* 0x000fea0003800000 */
[----:B---3--:R3:W-:Y:S02]  /*ec60*/  RED.E.ADD.F32.FTZ.RN.STRONG.GPU [R60.64+-0x900], R63 ;  /* 0xfff7003f3c00798e */ /* 0x0087e4000c10e7a0 */
.L_x_5501:
[----:B------:R-:W-:Y:S05]  /*ec70*/  BSYNC B0 ;  /* 0x0000000000007941 */ /* 0x000fea0003800000 */
.L_x_5500:
[----:B---3--:R3:W0:Y:S01]  /*ec80*/  LDS R63, [R62.X4+0x3900] ;  /* 0x003900003e3f7984 */ /* 0x0086220000004800 */
[----:B------:R-:W-:Y:S01]  /*ec90*/  BSSY B0, `(.L_x_5502) ;  /* 0x0000005000007945 */ /* 0x000fe20003800000 */
[----:B0-----:R-:W-:-:S02]  /*eca0*/  IADD3 R144, R85, 0x640, RZ ;  /* 0x0000064055907810 */ /* 0x001fc40007ffe0ff */
[----:B-1----:R-:W-:Y:S01]  /*ecb0*/  IADD3 R146, R85, 0x680, RZ ;  /* 0x0000068055927810 */ /* 0x002fe20007ffe0ff */
[----:B------:R-:W-:Y:S05]  /*ecc0*/  @!P5 BRA `(.L_x_5503) ;  /* 0x000000100000d947 */ /* 0x000fea0003800000 */
[----:B------:R0:W-:Y:S02]  /*ecd0*/  RED.E.ADD.F32.FTZ.RN.STRONG.GPU [R60.64+-0x800], R63 ;  /* 0xfff8003f3c00798e */ /* 0x0001e4000c10e7a0 */
.L_x_5503:
[----:B------:R-:W-:Y:S05]  /*ece0*/  BSYNC B0 ;  /* 0x0000000000007941 */ /* 0x000fea0003800000 */
.L_x_5502:
        /* <DEDUP_REMOVED lines=14> */
.L_x_5505:
[----:B0-----:R-:W-:Y:S05]  /*edd0*/  BSYNC B0 ;  /* 0x0000000000007941 */ /* 0x001fea0003800000 */
.L_x_5504:
[----:B-1----:R0:W1:Y:S01]  /*ede0*/  LDS R63, [R146.X4+0x3b00] ;  /* 0x003b0000923f7984 */ /* 0x0020620000004800 */
[----:B------:R-:W-:Y:S01]  /*edf0*/  BSSY B0, `(.L_x_5506) ;  /* 0x0000005000007945 */ /* 0x000fe20003800000 */
[----:B------:R-:W-:Y:S02]  /*ee00*/  IADD3 R134, R85, 0x700, RZ ;  /* 0x0000070055867810 */ /* 0x000fe40007ffe0ff */
[----:B------:R-:W-:Y:S01]  /*ee10*/  LEA.HI.SX32 R62, R62, R85, 0x1b ;  /* 0x000000553e3e7211 */ /* 0x000fe200078fdaff */
[----:B------:R-:W-:Y:S05]  /*ee20*/  @!P0 BRA `(.L_x_5507) ;  /* 0x0000001000008947 */ /* 0x000fea0003800000 */
[----:B-1----:R1:W-:Y:S02]  /*ee30*/  RED.E.ADD.F32.FTZ.RN.STRONG.GPU [R60.64+-0x600], R63 ;  /* 0xfffa003f3c00798e */ /* 0x0023e4000c10e7a0 */
.L_x_5507:
[----:B------:R-:W-:Y:S05]  /*ee40*/  BSYNC B0 ;  /* 0x0000000000007941 */ /* 0x000fea0003800000 */
.L_x_5506:
[----:B-1----:R1:W3:Y:S01]  /*ee50*/  LDS R63, [R62.X4+0x3c00] ;  /* 0x003c00003e3f7984 */ /* 0x0022e20000004800 */
[----:B------:R-:W-:Y:S01]  /*ee60*/  BSSY B0, `(.L_x_5508) ;  /* 0x0000005000007945 */ /* 0x000fe20003800000 */
[----:B------:R-:W-:-:S02]  /*ee70*/  IADD3 R144, R85, 0x740, RZ ;  /* 0x0000074055907810 */ /* 0x000fc40007ffe0ff */
[----:B------:R-:W-:Y:S01]  /*ee80*/  LEA.HI.SX32 R134, R134, R85, 0x1b ;  /* 0x0000005586867211 */ /* 0x000fe200078fdaff */
[----:B------:R-:W-:Y:S05]  /*ee90*/  @!P1 BRA `(.L_x_5509) ;  /* 0x0000001000009947 */ /* 0x000fea0003800000 */
[----:B---3--:R3:W-:Y:S02]  /*eea0*/  RED.E.ADD.F32.FTZ.RN.STRONG.GPU [R60.64+-0x500], R63 ;  /* 0xfffb003f3c00798e */ /* 0x0087e4000c10e7a0 */
.L_x_5509:
[----:B------:R-:W-:Y:S05]  /*eeb0*/  BSYNC B0 ;  /* 0x0000000000007941 */ /* 0x000fea0003800000 */
.L_x_5508:
[----:B---3--:R3:W0:Y:S01]  /*eec0*/  LDS R63, [R134.X4+0x3d00] ;  /* 0x003d0000863f7984 */ /* 0x0086220000004800 */
[----:B------:R-:W-:Y:S01]  /*eed0*/  BSSY B0, `(.L_x_5510) ;  /* 0x0000005000007945 */ /* 0x000fe20003800000 */
[----:B-1----:R-:W-:Y:S02]  /*eee0*/  IADD3 R62, R85, 0x780, RZ ;  /* 0x00000780553e7810 */ /* 0x002fe40007ffe0ff */
[----:B------:R-:W-:Y:S01]  /*eef0*/  LEA.HI.SX32 R144, R144, R85, 0x1b ;  /* 0x0000005590907211 */ /* 0x000fe200078fdaff */
[----:B------:R-:W-:Y:S05]  /*ef00*/  @!P2 BRA `(.L_x_5511) ;  /* 0x000000100000a947 */ /* 0x000fea0003800000 */
[----:B0-----:R0:W-:Y:S02]  /*ef10*/  RED.E.ADD.F32.FTZ.RN.STRONG.GPU [R60.64+-0x400], R63 ;  /* 0xfffc003f3c00798e */ /* 0x0011e4000c10e7a0 */
.L_x_5511:
[----:B------:R-:W-:Y:S05]  /*ef20*/  BSYNC B0 ;  /* 0x0000000000007941 */ /* 0x000fea0003800000 */
.L_x_5510:
[----:B0-----:R0:W1:Y:S01]  /*ef30*/  LDS R63, [R144.X4+0x3e00] ;  /* 0x003e0000903f7984 */ /* 0x0010620000004800 */
[----:B------:R-:W-:Y:S01]  /*ef40*/  BSSY B0, `(.L_x_5512) ;  /* 0x0000005000007945 */ /* 0x000fe20003800000 */
[----:B---3--:R-:W-:Y:S02]  /*ef50*/  IADD3 R134, R85, 0x7c0, RZ ;  /* 0x000007c055867810 */ /* 0x008fe40007ffe0ff */
[----:B------:R-:W-:Y:S01]  /*ef60*/  LEA.HI.SX32 R62, R62, R85, 0x1b ;  /* 0x000000553e3e7211 */ /* 0x000fe200078fdaff */
[----:B------:R-:W-:Y:S05]  /*ef70*/  @!P3 BRA `(.L_x_5513) ;  /* 0x000000100000b947 */ /* 0x000fea0003800000 */
[----:B-1----:R1:W-:Y:S02]  /*ef80*/  RED.E.ADD.F32.FTZ.RN.STRONG.GPU [R60.64+-0x300], R63 ;  /* 0xfffd003f3c00798e */ /* 0x0023e4000c10e7a0 */
.L_x_5513:
[----:B------:R-:W-:Y:S05]  /*ef90*/  BSYNC B0 ;  /* 0x0000000000007941 */ /* 0x000fea0003800000 */
.L_x_5512:
[----:B-1----:R1:W3:Y:S01]  /*efa0*/  LDS R63, [R62.X4+0x3f00] ;  /* 0x003f00003e3f7984 */ /* 0x0022e20000004800 */
[----:B------:R-:W-:Y:S01]  /*efb0*/  BSSY B0, `(.L_x_5514) ;  /* 0x0000004000007945 */ /* 0x000fe20003800000 */
[----:B------:R-:W-:Y:S01]  /*efc0*/  LEA.HI.SX32 R134, R134, R85, 0x1b ;  /* 0x0000005586867211 */ /* 0x000fe200078fdaff */
[----:B------:R-:W-:Y:S05]  /*efd0*/  @!P4 BRA `(.L_x_5515) ;  /* 0x000000100000c947 */ /* 0x000fea0003800000 */
[----:B---3--:R3:W-:Y:S02]  /*efe0*/  RED.E.ADD.F32.FTZ.RN.STRONG.GPU [R60.64+-0x200], R63 ;  /* 0xfffe003f3c00798e */ /* 0x0087e4000c10e7a0 */
.L_x_5515:
[----:B------:R-:W-:Y:S05]  /*eff0*/  BSYNC B0 ;  /* 0x0000000000007941 */ /* 0x000fea0003800000 */
.L_x_5514:
[----:B---3--:R3:W0:Y:S01]  /*f000*/  LDS R63, [R134.X4+0x4000] ;  /* 0x00400000863f7984 */ /* 0x0086220000004800 */
[----:B------:R-:W-:Y:S01]  /*f010*/  BSSY B0, `(.L_x_5516) ;  /* 0x0000003000007945 */ /* 0x000fe20003800000 */
[----:B------:R-:W-:Y:S05]  /*f020*/  @!P5 BRA `(.L_x_5517) ;  /* 0x000000100000d947 */ /* 0x000fea0003800000 */
[----:B0-----:R0:W-:Y:S02]  /*f030*/  RED.E.ADD.F32.FTZ.RN.STRONG.GPU [R60.64+-0x100], R63 ;  /* 0xffff003f3c00798e */ /* 0x0011e4000c10e7a0 */
.L_x_5517:
[----:B------:R-:W-:Y:S05]  /*f040*/  BSYNC B0 ;  /* 0x0000000000007941 */ /* 0x000fea0003800000 */
.L_x_5516:
[----:B---3--:R-:W3:Y:S01]  /*f050*/  SHFL.DOWN PT, R134, R119, 0x1, 0x1f ;  /* 0x08201f0077867f89 */ /* 0x008ee200000e0000 */
[----:B------:R-:W-:Y:S01]  /*f060*/  ISETP.GT.AND P0, PT, R84, 0x1e, PT ;  /* 0x0000001e5400780c */ /* 0x000fe20003f04270 */
[----:B------:R-:W-:Y:S01]  /*f070*/  FFMA.FTZ R123, R212, R123, R124 ;  /* 0x0000007bd47b7223 */ /* 0x000fe2000001007c */
[----:B0-2---:R-:W-:Y:S01]  /*f080*/  MOV R61, R119 ;  /* 0x00000077003d7202 */ /* 0x005fe20000000f00 */
[----:B------:R-:W0:Y:S01]  /*f090*/  SHFL.DOWN PT, R129, R126, 0x1, 0x1f ;  /* 0x08201f007e817f89 */ /* 0x000e2200000e0000 */
[----:B-1----:R-:W-:Y:S01]  /*f0a0*/  MOV R62, R126 ;  /* 0x0000007e003e7202 */ /* 0x002fe20000000f00 */
[----:B------:R-:W-:Y:S01]  /*f0b0*/  FFMA.FTZ R34, R122, R39, R34 ;  /* 0x000000277a227223 */ /* 0x000fe20000010022 */
[----:B------:R-:W-:Y:S01]  /*f0c0*/  MOV R63, R213 ;  /* 0x000000d5003f7202 */ /* 0x000fe20000000f00 */
[----:B------:R-:W1:Y:S01]  /*f0d0*/  SHFL.DOWN PT, R144, R213, 0x1, 0x1f ;  /* 0x08201f00d5907f89 */ /* 0x000e6200000e0000 */
[----:B------:R-:W-:Y:S01]  /*f0e0*/  MOV R60, R142 ;  /* 0x0000008e003c7202 */ /* 0x000fe20000000f00 */
[----:B------:R-:W-:Y:S01]  /*f0f0*/  FFMA.FTZ R120, R55, R122, R120 ;  /* 0x0000007a37787223 */ /* 0x000fe20000010078 */
[----:B------:R-:W-:Y:S01]  /*f100*/  ISETP.NE.AND P1, PT, R84, RZ, PT ;  /* 0x000000ff5400720c */ /* 0x000fe20003f25270 */
[----:B----4-:R-:W2:Y:S01]  /*f110*/  SHFL.DOWN PT, R127, R142, 0x1, 0x1f ;  /* 0x08201f008e7f7f89 */ /* 0x010ea200000e0000 */
[----:B------:R-:W-:Y:S01]  /*f120*/  FFMA.FTZ R35, R121, R40, R35 ;  /* 0x0000002879237223 */ /* 0x000fe20000010023 */
[----:B------:R-:W-:Y:S01]  /*f130*/  ISETP.NE.AND P2, PT, R85, RZ, PT ;  /* 0x000000ff5500720c */ /* 0x000fe20003f45270 */
[----:B------:R-:W-:Y:S01]  /*f140*/  FFMA.FTZ R123, R56, R121, R123 ;  /* 0x00000079387b7223 */ /* 0x000fe2000001007b */
[----:B------:R-:W-:Y:S01]  /*f150*/  BSSY B0, `(.L_x_5518) ;  /* 0x000008c000007945 */ /* 0x000fe20003800000 */
[----:B------:R-:W-:-:S02]  /*f160*/  FFMA.FTZ R104, R208, R111, R104 ;  /* 0x0000006fd0687223 */ /* 0x000fc40000010068 */
[----:B------:R-:W-:Y:S02]  /*f170*/  FFMA.FTZ R105, R206, R105, R109 ;  /* 0x00000069ce697223 */ /* 0x000fe4000001006d */
[----:B------:R-:W-:Y:S02]  /*f180*/  FFMA.FTZ R37, R103, R42, R37 ;  /* 0x0000002a67257223 */ /* 0x000fe40000010025 */
[----:B------:R-:W-:Y:S02]  /*f190*/  FFMA.FTZ R103, R58, R103, R104 ;  /* 0x000000673a677223 */ /* 0x000fe40000010068 */
[----:B---3--:R-:W-:Y:S02]  /*f1a0*/  @!P0 FADD.FTZ R61, R61, R134 ;  /* 0x000000863d3d8221 */ /* 0x008fe40000010000 */
[----:B------:R-:W-:Y:S02]  /*f1b0*/  FFMA.FTZ R104, R59, R132, R105 ;  /* 0x000000843b687223 */ /* 0x000fe40000010069 */
[----:B0-----:R-:W-:Y:S01]  /*f1c0*/  @!P0 FADD.FTZ R62, R62, R129 ;  /* 0x000000813e3e8221 */ /* 0x001fe20000010000 */
[----:B------:R-:W0:Y:S01]  /*f1d0*/  SHFL.DOWN PT, R126, R61, 0x2, 0x1f ;  /* 0x08401f003d7e7f89 */ /* 0x000e2200000e0000 */
[----:B------:R-:W-:-:S02]  /*f1e0*/  FFMA.FTZ R112, R204, R115, R112 ;  /* 0x00000073cc707223 */ /* 0x000fc40000010070 */
[----:B-1----:R-:W-:Y:S02]  /*f1f0*/  @!P0 FADD.FTZ R63, R63, R144 ;  /* 0x000000903f3f8221 */ /* 0x002fe40000010000 */
[----:B------:R-:W-:Y:S02]  /*f200*/  FFMA.FTZ R218, R113, R44, R218 ;  /* 0x0000002c71da7223 */ /* 0x000fe400000100da */
[----:B--2---:R-:W-:Y:S01]  /*f210*/  @!P0 FADD.FTZ R60, R60, R127 ;  /* 0x0000007f3c3c8221 */ /* 0x004fe20000010000 */
[----:B------:R-:W1:Y:S01]  /*f220*/  SHFL.DOWN PT, R134, R63, 0x2, 0x1f ;  /* 0x08401f003f867f89 */ /* 0x000e6200000e0000 */
[----:B------:R-:W-:Y:S01]  /*f230*/  ISETP.GT.AND P0, PT, R84, 0x1d, PT ;  /* 0x0000001d5400780c */ /* 0x000fe20003f04270 */
[----:B------:R-:W-:Y:S02]  /*f240*/  FADD.FTZ R28, R103, R28 ;  /* 0x0000001c671c7221 */ /* 0x000fe40000010000 */
[----:B------:R-:W2:Y:S01]  /*f250*/  SHFL.DOWN PT, R127, R62, 0x2, 0x1f ;  /* 0x08401f003e7f7f89 */ /* 0x000ea200000e0000 */
[----:B------:R-:W-:-:S02]  /*f260*/  FADD.FTZ R27, R104, R27 ;  /* 0x0000001b681b7221 */ /* 0x000fc40000010000 */
[----:B------:R-:W-:Y:S01]  /*f270*/  FFMA.FTZ R113, R72, R113, R112 ;  /* 0x0000007148717223 */ /* 0x000fe20000010070 */
[----:B------:R-:W3:Y:S01]  /*f280*/  SHFL.DOWN PT, R119, R60, 0x2, 0x1f ;  /* 0x08401f003c777f89 */ /* 0x000ee200000e0000 */
[----:B------:R-:W-:Y:S02]  /*f290*/  FFMA.FTZ R88, R88, R162, R135 ;  /* 0x000000a258587223 */ /* 0x000fe40000010087 */
[----:B------:R-:W-:Y:S02]  /*f2a0*/  FFMA.FTZ R117, R202, R136, R117 ;  /* 0x00000088ca757223 */ /* 0x000fe40000010075 */
[----:B------:R-:W-:Y:S02]  /*f2b0*/  FFMA.FTZ R219, R88, R45, R219 ;  /* 0x0000002d58db7223 */ /* 0x000fe400000100db */
[----:B------:R-:W-:Y:S02]  /*f2c0*/  FFMA.FTZ R88, R73, R88, R117 ;  /* 0x0000005849587223 */ /* 0x000fe40000010075 */
[----:B0-----:R-:W-:-:S02]  /*f2d0*/  @!P0 FADD.FTZ R61, R61, R126 ;  /* 0x0000007e3d3d8221 */ /* 0x001fc40000010000 */
[----:B------:R-:W-:Y:S02]  /*f2e0*/  FMUL.FTZ R140, R71, R140 ;  /* 0x0000008c478c7220 */ /* 0x000fe40000410000 */
[----:B------:R-:W-:Y:S01]  /*f2f0*/  FADD.FTZ R25, R88, R25 ;  /* 0x0000001958197221 */ /* 0x000fe20000010000 */
[----:B------:R-:W0:Y:S01]  /*f300*/  SHFL.DOWN PT, R122, R61, 0x4, 0x1f ;  /* 0x08801f003d7a7f89 */ /* 0x000e2200000e0000 */
[----:B------:R-:W-:Y:S02]  /*f310*/  FMUL.FTZ R153, R70, R153 ;  /* 0x0000009946997220 */ /* 0x000fe40000410000 */
[----:B-1----:R-:W-:Y:S02]  /*f320*/  @!P0 FADD.FTZ R63, R63, R134 ;  /* 0x000000863f3f8221 */ /* 0x002fe40000010000 */
        /* <DEDUP_REMOVED lines=9> */
[----:B------:R-:W-:Y:S02]  /*f3c0*/  FMUL.FTZ R93, R93, R175 ;  /* 0x000000af5d5d7220 */ /* 0x000fe40000410000 */
[----:B------:R-:W-:Y:S02]  /*f3d0*/  FMUL.FTZ R97, R97, R173 ;  /* 0x000000ad61617220 */ /* 0x000fe40000410000 */
[----:B------:R-:W-:-:S02]  /*f3e0*/  FMUL.FTZ R101, R101, R171 ;  /* 0x000000ab65657220 */ /* 0x000fc40000410000 */
[----:B------:R-:W-:Y:S02]  /*f3f0*/  FMUL.FTZ R95, R95, R174 ;  /* 0x000000ae5f5f7220 */ /* 0x000fe40000410000 */
[----:B------:R-:W-:Y:S02]  /*f400*/  FMUL.FTZ R118, R67, R118 ;  /* 0x0000007643767220 */ /* 0x000fe40000410000 */
[----:B0-----:R-:W-:Y:S02]  /*f410*/  @!P0 FADD.FTZ R61, R61, R122 ;  /* 0x0000007a3d3d8221 */ /* 0x001fe40000010000 */
[----:B------:R-:W-:Y:S02]  /*f420*/  FMUL.FTZ R145, R66, R145 ;  /* 0x0000009142917220 */ /* 0x000fe40000410000 */
[----:B------:R-:W-:Y:S01]  /*f430*/  FMUL.FTZ R99, R99, R172 ;  /* 0x000000ac63637220 */ /* 0x000fe20000410000 */
[----:B------:R-:W0:Y:S01]  /*f440*/  SHFL.DOWN PT, R104, R61, 0x8, 0x1f ;  /* 0x09001f003d687f89 */ /* 0x000e2200000e0000 */
[----:B-1----:R-:W-:-:S02]  /*f450*/  @!P0 FADD.FTZ R63, R63, R124 ;  /* 0x0000007c3f3f8221 */ /* 0x002fc40000010000 */
[----:B------:R-:W-:Y:S02]  /*f460*/  FMUL.FTZ R114, R65, R114 ;  /* 0x0000007241727220 */ /* 0x000fe40000410000 */
        /* <DEDUP_REMOVED lines=12> */
[----:B------:R-:W-:Y:S02]  /*f530*/  FFMA.FTZ R97, R98, R157, R97 ;  /* 0x0000009d62617223 */ /* 0x000fe40000010061 */
[----:B0-----:R-:W-:Y:S02]  /*f540*/  @!P0 FADD.FTZ R61, R61, R104 ;  /* 0x000000683d3d8221 */ /* 0x001fe40000010000 */
[----:B------:R-:W-:-:S02]  /*f550*/  FFMA.FTZ R101, R102, R155, R101 ;  /* 0x0000009b66657223 */ /* 0x000fc40000010065 */
[----:B------:R-:W-:Y:S01]  /*f560*/  FFMA.FTZ R125, R210, R125, R138 ;  /* 0x0000007dd27d7223 */ /* 0x000fe2000001008a */
[----:B------:R-:W0:Y:S01]  /*f570*/  SHFL.DOWN PT, R70, R61, 0x10, 0x1f ;  /* 0x0a001f003d467f89 */ /* 0x000e2200000e0000 */
[----:B-1----:R-:W-:Y:S02]  /*f580*/  @!P0 FADD.FTZ R63, R63, R112 ;  /* 0x000000703f3f8221 */ /* 0x002fe40000010000 */
        /* <DEDUP_REMOVED lines=47> */
[----:B------:R-:W-:Y:S02]  /*f880*/  FADD.FTZ R20, R97, R20 ;  /* 0x0000001461147221 */ /* 0x000fe40000010000 */
        /* <DEDUP_REMOVED lines=24> */
.L_x_5519:
[----:B0-----:R-:W-:Y:S05]  /*fa10*/  BSYNC B0 ;  /* 0x0000000000007941 */ /* 0x001fea0003800000 */
.L_x_5518:
        /* <DEDUP_REMOVED lines=8> */
.L_x_5419:
        /* <DEDUP_REMOVED lines=8> */
[-C--:B------:R-:W-:Y:S01]  /*fb20*/  ISETP.GE.AND P2, PT, R53, R108.reuse, PT ;  /* 0x0000006c3500720c */ /* 0x080fe20003f46270 */
[----:B------:R-:W-:Y:S01]  /*fb30*/  ULDC.64 UR34, c[0x0][0x2f8] ;  /* 0x0000be0000227ab9 */ /* 0x000fe20000000a00 */
[----:B0-----:R-:W-:Y:S01]  /*fb40*/  MOV R0, RZ ;  /* 0x000000ff00007202 */ /* 0x001fe20000000f00 */
[----:B------:R-:W4:Y:S01]  /*fb50*/  LDL R66, [R1] ;  /* 0x0000000001427983 */ /* 0x000f220000100800 */
[----:B------:R-:W-:-:S02]  /*fb60*/  ISETP.GE.AND P3, PT, R51, R108, PT ;  /* 0x0000006c3300720c */ /* 0x000fc40003f66270 */
[----:B------:R-:W-:Y:S02]  /*fb70*/  ISETP.GE.AND P4, PT, R49, R108, PT ;  /* 0x0000006c3100720c */ /* 0x000fe40003f86270 */
[C---:B------:R-:W-:Y:S02]  /*fb80*/  LOP3.LUT R47, R83.reuse, 0x80, RZ, 0xfc, !PT ;  /* 0x00000080532f7812 */ /* 0x040fe400078efcff */
[----:B------:R-:W-:Y:S02]  /*fb90*/  MOV R55, RZ ;  /* 0x000000ff00377202 */ /* 0x000fe40000000f00 */
        /* <DEDUP_REMOVED lines=83> */
[----:B----4-:R-:W-:Y:S01]  /*100d0*/  FADD.FTZ R12, R4, UR5 ;  /* 0x00000005040c7e21 */ /* 0x010fe20008010000 */
[----:B------:R-:W-:Y:S02]  /*100e0*/  FSETP.GTU.FTZ.AND P5, PT, R16, 20, PT ;  /* 0x41a000001000780b */ /* 0x000fe40003fbc000 */
[----:B------:R-:W3:Y:S02]  /*100f0*/  LDS R4, [R82.X4+0x1c] ;  /* 0x00001c0052047984 */ /* 0x000ee40000004800 */
[----:B------:R-:W-:Y:S02]  /*10100*/  FSETP.GTU.FTZ.AND P0, PT, R12, 20, PT ;  /* 0x41a000000c00780b */ /* 0x000fe40003f1c000 */
[----:B------:R-:W-:-:S04]  /*10110*/  @!P4 FMUL.FTZ R8, R8, -1.4426950216293334961 ;  /* 0xbfb8aa3b0808c820 */ /* 0x000fc80000410000 */
[----:B------:R-:W-:Y:S01]  /*10120*/  @!P1 FMUL.FTZ R38, R6, -1.4426950216293334961 ;  /* 0xbfb8aa3b06269820 */ /* 0x000fe20000410000 */
[----:B------:R4:W0:Y:S01]  /*10130*/  @!P4 MUFU.EX2 R10, R8 ;  /* 0x00000008000ac308 */ /* 0x0008220000000800 */
[----:B------:R-:W1:Y:S01]  /*10140*/  LDS R6, [R82.X4+0x20] ;  /* 0x0000200052067984 */ /* 0x000e620000004800 */
[----:B------:R-:W-:-:S04]  /*10150*/  @!P5 FMUL.FTZ R14, R16, -1.4426950216293334961 ;  /* 0xbfb8aa3b100ed820 */ /* 0x000fc80000410000 */
[----:B------:R-:W-:Y:S01]  /*10160*/  @!P0 FMUL.FTZ R16, R12, -1.4426950216293334961 ;  /* 0xbfb8aa3b0c108820 */ /* 0x000fe20000410000 */
[----:B----4-:R-:W4:Y:S01]  /*10170*/  LDS R8, [R82.X4+0x24] ;  /* 0x0000240052087984 */ /* 0x010f220000004800 */
[----:B------:R-:W2:Y:S08]  /*10180*/  @!P5 MUFU.EX2 R14, R14 ;  /* 0x0000000e000ed308 */ /* 0x000eb00000000800 */
[----:B------:R-:W3:Y:S01]  /*10190*/  @!P0 MUFU.EX2 R16, R16 ;  /* 0x0000001000108308 */ /* 0x000ee20000000800 */
[----:B0-----:R-:W-:-:S02]  /*101a0*/  @!P4 FADD.FTZ R12, R10, 1 ;  /* 0x3f8000000a0cc421 */ /* 0x001fc40000010000 */
[----:B------:R-:W0:Y:S01]  /*101b0*/  LDS R10, [R82.X4+0x28] ;  /* 0x00002800520a7984 */ /* 0x000e220000004800 */
[----:B--2---:R-:W-:-:S04]  /*101c0*/  @!P5 FADD.FTZ R14, R14, 1 ;  /* 0x3f8000000e0ed421 */ /* 0x004fc80000010000 */
[----:B------:R-:W2:Y:S01]  /*101d0*/  @!P4 MUFU.RCP R55, R12 ;  /* 0x0000000c0037c308 */ /* 0x000ea20000001000 */
[----:B---3--:R-:W-:-:S07]  /*101e0*/  @!P0 FADD.FTZ R16, R16, 1 ;  /* 0x3f80000010108421 */ /* 0x008fce0000010000 */
[----:B------:R-:W3:Y:S08]  /*101f0*/  @!P5 MUFU.RCP R14, R14 ;  /* 0x0000000e000ed308 */ /* 0x000ef00000001000 */
[----:B------:R-:W0:Y:S01]  /*10200*/  @!P0 MUFU.RCP R57, R16 ;  /* 0x0000001000398308 */ /* 0x000e220000001000 */
[----:B------:R-:W-:Y:S02]  /*10210*/  FADD.FTZ R0, R0, UR5 ;  /* 0x0000000500007e21 */ /* 0x000fe40008010000 */
[----:B------:R-:W-:-:S02]  /*10220*/  FADD.FTZ R2, R2, UR5 ;  /* 0x0000000502027e21 */ /* 0x000fc40008010000 */
[----:B------:R-:W-:-:S03]  /*10230*/  FADD.FTZ R4, R4, UR5 ;  /* 0x0000000504047e21 */ /* 0x000fc60008010000 */
[----:B------:R-:W0:Y:S01]  /*10240*/  @!P1 MUFU.EX2 R38, R38 ;  /* 0x0000002600269308 */ /* 0x000e220000000800 */
[----:B-1----:R-:W-:Y:S02]  /*10250*/  FADD.FTZ R6, R6, UR5 ;  /* 0x0000000506067e21 */ /* 0x002fe40008010000 */
[----:B----4-:R-:W-:Y:S01]  /*10260*/  FADD.FTZ R8, R8, UR5 ;  /* 0x0000000508087e21 */ /* 0x010fe20008010000 */
[----:B------:R-:W-:Y:S01]  /*10270*/  FSETP.GTU.FTZ.AND P2, PT, R0, 20, PT ;  /* 0x41a000000000780b */ /* 0x000fe20003f5c000 */
[----:B--2---:R-:W-:Y:S01]  /*10280*/  @!P4 FMUL.FTZ R18, R18, R55 ;  /* 0x000000371212c220 */ /* 0x004fe20000410000 */
[----:B------:R-:W-:Y:S01]  /*10290*/  FSETP.GTU.FTZ.AND P3, PT, R2, 20, PT ;  /* 0x41a000000200780b */ /* 0x000fe20003f7c000 */
[----:B---3--:R-:W-:Y:S01]  /*102a0*/  @!P5 FMUL.FTZ R19, R19, R14 ;  /* 0x0000000e1313d220 */ /* 0x008fe20000410000 */
[----:B------:R-:W-:Y:S01]  /*102b0*/  FSETP.GTU.FTZ.AND P4, PT, R4, 20, PT ;  /* 0x41a000000400780b */ /* 0x000fe20003f9c000 */
[----:B0-----:R-:W-:Y:S01]  /*102c0*/  @!P0 FMUL.FTZ R20, R20, R57 ;  /* 0x0000003914148220 */ /* 0x001fe20000410000 */
[----:B------:R-:W-:-:S02]  /*102d0*/  FSETP.GTU.FTZ.AND P5, PT, R6, 20, PT ;  /* 0x41a000000600780b */ /* 0x000fc40003fbc000 */
[----:B------:R-:W-:Y:S01]  /*102e0*/  FSETP.GTU.FTZ.AND P0, PT, R8, 20, PT ;  /* 0x41a000000800780b */ /* 0x000fe20003f1c000 */
[----:B------:R-:W-:-:S04]  /*102f0*/  @!P1 FADD.FTZ R38, R38, 1 ;  /* 0x3f80000026269421 */ /* 0x000fc80000010000 */
[----:B------:R-:W-:Y:S02]  /*10300*/  @!P2 FMUL.FTZ R0, R0, -1.4426950216293334961 ;  /* 0xbfb8aa3b0000a820 */ /* 0x000fe40000410000 */
[----:B------:R-:W-:Y:S02]  /*10310*/  @!P3 FMUL.FTZ R2, R2, -1.4426950216293334961 ;  /* 0xbfb8aa3b0202b820 */ /* 0x000fe40000410000 */
[----:B------:R-:W-:Y:S02]  /*10320*/  @!P4 FMUL.FTZ R4, R4, -1.4426950216293334961 ;  /* 0xbfb8aa3b0404c820 */ /* 0x000fe40000410000 */
[----:B------:R-:W-:Y:S01]  /*10330*/  @!P5 FMUL.FTZ R6, R6, -1.4426950216293334961 ;  /* 0xbfb8aa3b0606d820 */ /* 0x000fe20000410000 */
[----:B------:R-:W0:Y:S01]  /*10340*/  @!P1 MUFU.RCP R38, R38 ;  /* 0x0000002600269308 */ /* 0x000e220000001000 */
[----:B------:R-:W-:Y:S02]  /*10350*/  @!P0 FMUL.FTZ R8, R8, -1.4426950216293334961 ;  /* 0xbfb8aa3b08088820 */ /* 0x000fe40000410000 */
[----:B------:R-:W-:-:S05]  /*10360*/  FADD.FTZ R12, R10, UR5 ;  /* 0x000000050a0c7e21 */ /* 0x000fca0008010000 */
        /* <DEDUP_REMOVED lines=18> */
[----:B-1----:R-:W1:Y:S07]  /*10490*/  LDS R2, [R82.X4+0x30] ;  /* 0x0000300052027984 */ /* 0x002e6e0000004800 */
        /* <DEDUP_REMOVED lines=140> */
.L_x_5522:
[----:B--234-:R-:W-:Y:S05]  /*10d60*/  BSYNC B0 ;  /* 0x0000000000007941 */ /* 0x01cfea0003800000 */
.L_x_5521:
        /* <DEDUP_REMOVED lines=127> */
.L_x_5524:
[----:B-1----:R-:W-:Y:S05]  /*11560*/  BSYNC B0 ;  /* 0x0000000000007941 */ /* 0x002fea0003800000 */
.L_x_5523:
        /* <DEDUP_REMOVED lines=59> */
[----:B01---5:R-:W-:Y:S01]  /*11920*/  @!P0 CALL.REL.NOINC `(.L_x_5381) ;  /* 0x0000001000008944 */ /* 0x023fe20003c00000 */
[----:B------:R-:W-:Y:S05]  /*11930*/  BRA `(.L_x_5525) ;  /* 0xfffef13000007947 */ /* 0x000fea000383ffff */
.L_x_5381:
        /* <DEDUP_REMOVED lines=32> */
.L_x_5527:
[----:B------:R-:W-:Y:S05]  /*11b40*/  BSYNC B0 ;  /* 0x0000000000007941 */ /* 0x000fea0003800000 */
.L_x_5526:
        /* <DEDUP_REMOVED lines=31> */
.L_x_5529:
[----:B------:R-:W3:Y:S02]  /*11d40*/  S2R R11, SR_TID.X ;  /* 0x00000000000b7919 */ /* 0x000ee40000002100 */
.L_x_5530:
[----:B------:R-:W-:Y:S05]  /*11d50*/  BSYNC B0 ;  /* 0x0000000000007941 */ /* 0x000fea0003800000 */
.L_x_5528:
        /* <DEDUP_REMOVED lines=12> */
.L_x_5531:
        /* <DEDUP_REMOVED lines=32> */
.L_x_5424:
[----:B------:R-:W-:Y:S01]  /*12020*/  HFMA2.MMA R66, -RZ, RZ, 0, 5.9604644775390625e-08 ;  /* 0x00000001ff427435 */ /* 0x000fe200000001ff */
[----:B------:R-:W-:-:S02]  /*12030*/  MOV R65, R240 ;  /* 0x000000f000417202 */ /* 0x000fc40000000f00 */
[----:B------:R-:W-:Y:S02]  /*12040*/  MOV R245, RZ ;  /* 0x000000ff00f57202 */ /* 0x000fe40000000f00 */
[----:B------:R-:W-:Y:S02]  /*12050*/  MOV R244, 0xffffffff ;  /* 0xffffffff00f47802 */ /* 0x000fe40000000f00 */
[----:B------:R-:W-:Y:S02]  /*12060*/  MOV R64, 0x12080 ;  /* 0x0001208000407802 */ /* 0x000fe40000000f00 */
[----:B------:R-:W-:Y:S05]  /*12070*/  CALL.REL.NOINC `($__internal_131_$__cuda_sm70_shflsync_up) ;  /* 0x00001e7000007944 */ /* 0x000fea0003c00000 */
[----:B-1----:R-:W-:Y:S01]  /*12080*/  MOV R67, R66 ;  /* 0x0000004200437202 */ /* 0x002fe20000000f00 */
[----:B------:R-:W-:Y:S05]  /*12090*/  BRA `(.L_x_5532) ;  /* 0xffff7a1000007947 */ /* 0x000fea000383ffff */
.L_x_5425:
[----:B------:R-:W-:Y:S01]  /*120a0*/  HFMA2.MMA R66, -RZ, RZ, 0, 5.9604644775390625e-08 ;  /* 0x00000001ff427435 */ /* 0x000fe200000001ff */
[----:B------:R-:W-:Y:S02]  /*120b0*/  MOV R65, R68 ;  /* 0x0000004400417202 */ /* 0x000fe40000000f00 */
[----:B------:R-:W-:Y:S02]  /*120c0*/  MOV R245, RZ ;  /* 0x000000ff00f57202 */ /* 0x000fe40000000f00 */
[----:B------:R-:W-:-:S02]  /*120d0*/  MOV R244, 0xffffffff ;  /* 0xffffffff00f47802 */ /* 0x000fc40000000f00 */
[----:B------:R-:W-:Y:S02]  /*120e0*/  MOV R64, 0x12100 ;  /* 0x0001210000407802 */ /* 0x000fe40000000f00 */
[----:B01----:R-:W-:Y:S05]  /*120f0*/  CALL.REL.NOINC `($__internal_131_$__cuda_sm70_shflsync_up) ;  /* 0x00001df000007944 */ /* 0x003fea0003c00000 */
[----:B-1----:R-:W-:Y:S01]  /*12100*/  MOV R69, R66 ;  /* 0x0000004200457202 */ /* 0x002fe20000000f00 */
[----:B------:R-:W-:Y:S01]  /*12110*/  HFMA2.MMA R66, -RZ, RZ, 0, 5.9604644775390625e-08 ;  /* 0x00000001ff427435 */ /* 0x000fe200000001ff */
[----:B------:R-:W-:Y:S02]  /*12120*/  MOV R65, R70 ;  /* 0x0000004600417202 */ /* 0x000fe40000000f00 */
[----:B------:R-:W-:Y:S02]  /*12130*/  MOV R245, RZ ;  /* 0x000000ff00f57202 */ /* 0x000fe40000000f00 */
[----:B------:R-:W-:Y:S02]  /*12140*/  MOV R244, 0xffffffff ;  /* 0xffffffff00f47802 */ /* 0x000fe40000000f00 */
[----:B------:R-:W-:Y:S02]  /*12150*/  MOV R64, 0x12170 ;  /* 0x0001217000407802 */ /* 0x000fe40000000f00 */
[----:B------:R-:W-:Y:S05]  /*12160*/  CALL.REL.NOINC `($__internal_131_$__cuda_sm70_shflsync_up) ;  /* 0x00001d8000007944 */ /* 0x000fea0003c00000 */
[----:B-1----:R-:W-:Y:S01]  /*12170*/  MOV R71, R66 ;  /* 0x0000004200477202 */ /* 0x002fe20000000f00 */
[----:B------:R-:W-:Y:S01]  /*12180*/  HFMA2.MMA R66, -RZ, RZ, 0, 5.9604644775390625e-08 ;  /* 0x00000001ff427435 */ /* 0x000fe200000001ff */
[----:B------:R-:W-:-:S02]  /*12190*/  MOV R65, R241 ;  /* 0x000000f100417202 */ /* 0x000fc40000000f00 */
[----:B------:R-:W-:Y:S02]  /*121a0*/  MOV R245, RZ ;  /* 0x000000ff00f57202 */ /* 0x000fe40000000f00 */
[----:B------:R-:W-:Y:S02]  /*121b0*/  MOV R244, 0xffffffff ;  /* 0xffffffff00f47802 */ /* 0x000fe40000000f00 */
[----:B------:R-:W-:Y:S02]  /*121c0*/  MOV R64, 0x121e0 ;  /* 0x000121e000407802 */ /* 0x000fe40000000f00 */
[----:B------:R-:W-:Y:S05]  /*121d0*/  CALL.REL.NOINC `($__internal_131_$__cuda_sm70_shflsync_up) ;  /* 0x00001d1000007944 */ /* 0x000fea0003c00000 */
[----:B------:R-:W-:Y:S01]  /*121e0*/  FMUL.FTZ R64, R68, R69 ;  /* 0x0000004544407220 */ /* 0x000fe20000410000 */
        /* <DEDUP_REMOVED lines=19> */
[----:B------:R-:W-:Y:S05]  /*12320*/  CALL.REL.NOINC `($__internal_131_$__cuda_sm70_shflsync_up) ;  /* 0x00001bc000007944 */ /* 0x000fea0003c00000 */
[----:B-1----:R-:W-:Y:S01]  /*12330*/  MOV R67, R66 ;  /* 0x0000004200437202 */ /* 0x002fe20000000f00 */
[----:B------:R-:W-:Y:S01]  /*12340*/  HFMA2.MMA R66, -RZ, RZ, 0, 1.1920928955078125e-07 ;  /* 0x00000002ff427435 */ /* 0x000fe200000001ff */
[----:B------:R-:W-:Y:S02]  /*12350*/  MOV R65, R68 ;  /* 0x0000004400417202 */ /* 0x000fe40000000f00 */
[----:B------:R-:W-:Y:S02]  /*12360*/  MOV R245, RZ ;  /* 0x000000ff00f57202 */ /* 0x000fe40000000f00 */
[----:B------:R-:W-:-:S02]  /*12370*/  MOV R244, 0xffffffff ;  /* 0xffffffff00f47802 */ /* 0x000fc40000000f00 */
[----:B------:R-:W-:Y:S02]  /*12380*/  MOV R64, 0x123a0 ;  /* 0x000123a000407802 */ /* 0x000fe40000000f00 */
[----:B------:R-:W-:Y:S05]  /*12390*/  CALL.REL.NOINC `($__internal_131_$__cuda_sm70_shflsync_up) ;  /* 0x00001b5000007944 */ /* 0x000fea0003c00000 */
[----:B-1----:R-:W-:Y:S01]  /*123a0*/  MOV R69, R66 ;  /* 0x0000004200457202 */ /* 0x002fe20000000f00 */
[----:B------:R-:W-:Y:S01]  /*123b0*/  HFMA2.MMA R66, -RZ, RZ, 0, 1.1920928955078125e-07 ;  /* 0x00000002ff427435 */ /* 0x000fe200000001ff */
[----:B------:R-:W-:Y:S02]  /*123c0*/  MOV R65, R70 ;  /* 0x0000004600417202 */ /* 0x000fe40000000f00 */
[----:B------:R-:W-:Y:S02]  /*123d0*/  MOV R245, RZ ;  /* 0x000000ff00f57202 */ /* 0x000fe40000000f00 */
[----:B------:R-:W-:Y:S02]  /*123e0*/  MOV R244, 0xffffffff ;  /* 0xffffffff00f47802 */ /* 0x000fe40000000f00 */
[----:B------:R-:W-:Y:S02]  /*123f0*/  MOV R64, 0x12410 ;  /* 0x0001241000407802 */ /* 0x000fe40000000f00 */
[----:B------:R-:W-:Y:S05]  /*12400*/  CALL.REL.NOINC `($__internal_131_$__cuda_sm70_shflsync_up) ;  /* 0x00001ae000007944 */ /* 0x000fea0003c00000 */
[----:B-1----:R-:W-:Y:S01]  /*12410*/  MOV R71, R66 ;  /* 0x0000004200477202 */ /* 0x002fe20000000f00 */
[----:B------:R-:W-:Y:S01]  /*12420*/  HFMA2.MMA R66, -RZ, RZ, 0, 1.1920928955078125e-07 ;  /* 0x00000002ff427435 */ /* 0x000fe200000001ff */
[----:B------:R-:W-:-:S02]  /*12430*/  MOV R65, R241 ;  /* 0x000000f100417202 */ /* 0x000fc40000000f00 */
[----:B------:R-:W-:Y:S02]  /*12440*/  MOV R245, RZ ;  /* 0x000000ff00f57202 */ /* 0x000fe40000000f00 */
[----:B------:R-:W-:Y:S02]  /*12450*/  MOV R244, 0xffffffff ;  /* 0xffffffff00f47802 */ /* 0x000fe40000000f00 */
[----:B------:R-:W-:Y:S02]  /*12460*/  MOV R64, 0x12480 ;  /* 0x0001248000407802 */ /* 0x000fe40000000f00 */
[----:B------:R-:W-:Y:S05]  /*12470*/  CALL.REL.NOINC `($__internal_131_$__cuda_sm70_shflsync_up) ;  /* 0x00001a7000007944 */ /* 0x000fea0003c00000 */
        /* <DEDUP_REMOVED lines=19> */
[----:B------:R-:W-:Y:S05]  /*125b0*/  CALL.REL.NOINC `($__internal_131_$__cuda_sm70_shflsync_up) ;  /* 0x0000193000007944 */ /* 0x000fea0003c00000 */
[----:B-1----:R-:W-:Y:S01]  /*125c0*/  MOV R67, R66 ;  /* 0x0000004200437202 */ /* 0x002fe20000000f00 */
[----:B------:R-:W-:Y:S01]  /*125d0*/  HFMA2.MMA R66, -RZ, RZ, 0, 2.384185791015625e-07 ;  /* 0x00000004ff427435 */ /* 0x000fe200000001ff */
[----:B------:R-:W-:Y:S02]  /*125e0*/  MOV R65, R68 ;  /* 0x0000004400417202 */ /* 0x000fe40000000f00 */
[----:B------:R-:W-:Y:S02]  /*125f0*/  MOV R245, RZ ;  /* 0x000000ff00f57202 */ /* 0x000fe40000000f00 */
[----:B------:R-:W-:-:S02]  /*12600*/  MOV R244, 0xffffffff ;  /* 0xffffffff00f47802 */ /* 0x000fc40000000f00 */
[----:B------:R-:W-:Y:S02]  /*12610*/  MOV R64, 0x12630 ;  /* 0x0001263000407802 */ /* 0x000fe40000000f00 */
[----:B------:R-:W-:Y:S05]  /*12620*/  CALL.REL.NOINC `($__internal_131_$__cuda_sm70_shflsync_up) ;  /* 0x000018c000007944 */ /* 0x000fea0003c00000 */
[----:B-1----:R-:W-:Y:S01]  /*12630*/  MOV R69, R66 ;  /* 0x0000004200457202 */ /* 0x002fe20000000f00 */
[----:B------:R-:W-:Y:S01]  /*12640*/  HFMA2.MMA R66, -RZ, RZ, 0, 2.384185791015625e-07 ;  /* 0x00000004ff427435 */ /* 0x000fe200000001ff */
[----:B------:R-:W-:Y:S02]  /*12650*/  MOV R65, R71 ;  /* 0x0000004700417202 */ /* 0x000fe40000000f00 */
[----:B------:R-:W-:Y:S02]  /*12660*/  MOV R245, RZ ;  /* 0x000000ff00f57202 */ /* 0x000fe40000000f00 */
[----:B------:R-:W-:Y:S02]  /*12670*/  MOV R244, 0xffffffff ;  /* 0xffffffff00f47802 */ /* 0x000fe40000000f00 */
[----:B------:R-:W-:Y:S02]  /*12680*/  MOV R64, 0x126a0 ;  /* 0x000126a000407802 */ /* 0x000fe40000000f00 */
[----:B------:R-:W-:Y:S05]  /*12690*/  CALL.REL.NOINC `($__internal_131_$__cuda_sm70_shflsync_up) ;  /* 0x0000185000007944 */ /* 0x000fea0003c00000 */
[----:B-1----:R-:W-:Y:S01]  /*126a0*/  MOV R241, R66 ;  /* 0x0000004200f17202 */ /* 0x002fe20000000f00 */
[----:B------:R-:W-:Y:S01]  /*126b0*/  HFMA2.MMA R66, -RZ, RZ, 0, 2.384185791015625e-07 ;  /* 0x00000004ff427435 */ /* 0x000fe200000001ff */
        /* <DEDUP_REMOVED lines=22> */
[----:B------:R-:W-:Y:S05]  /*12820*/  CALL.REL.NOINC `($__internal_131_$__cuda_sm70_shflsync_up) ;  /* 0x000016c000007944 */ /* 0x000fea0003c00000 */
[----:B-1----:R-:W-:Y:S01]  /*12830*/  MOV R67, R66 ;  /* 0x0000004200437202 */ /* 0x002fe20000000f00 */
[----:B------:R-:W-:Y:S01]  /*12840*/  HFMA2.MMA R66, -RZ, RZ, 0, 4.76837158203125e-07 ;  /* 0x00000008ff427435 */ /* 0x000fe200000001ff */
[----:B------:R-:W-:Y:S02]  /*12850*/  MOV R65, R68 ;  /* 0x0000004400417202 */ /* 0x000fe40000000f00 */
[----:B------:R-:W-:Y:S02]  /*12860*/  MOV R245, RZ ;  /* 0x000000ff00f57202 */ /* 0x000fe40000000f00 */
[----:B------:R-:W-:Y:S02]  /*12870*/  MOV R244, 0xffffffff ;  /* 0xffffffff00f47802 */ /* 0x000fe40000000f00 */
[----:B------:R-:W-:Y:S02]  /*12880*/  MOV R64, 0x128a0 ;  /* 0x000128a000407802 */ /* 0x000fe40000000f00 */
[----:B------:R-:W-:Y:S05]  /*12890*/  CALL.REL.NOINC `($__internal_131_$__cuda_sm70_shflsync_up) ;  /* 0x0000165000007944 */ /* 0x000fea0003c00000 */
[----:B-1----:R-:W-:Y:S01]  /*128a0*/  MOV R69, R66 ;  /* 0x0000004200457202 */ /* 0x002fe20000000f00 */
[----:B------:R-:W-:Y:S01]  /*128b0*/  HFMA2.MMA R66, -RZ, RZ, 0, 4.76837158203125e-07 ;  /* 0x00000008ff427435 */ /* 0x000fe200000001ff */
[----:B------:R-:W-:-:S02]  /*128c0*/  MOV R65, R71 ;  /* 0x0000004700417202 */ /* 0x000fc40000000f00 */
[----:B------:R-:W-:Y:S02]  /*128d0*/  MOV R245, RZ ;  /* 0x000000ff00f57202 */ /* 0x000fe40000000f00 */
[----:B------:R-:W-:Y:S02]  /*128e0*/  MOV R244, 0xffffffff ;  /* 0xffffffff00f47802 */ /* 0x000fe40000000f00 */
[----:B------:R-:W-:Y:S02]  /*128f0*/  MOV R64, 0x12910 ;  /* 0x0001291000407802 */ /* 0x000fe40000000f00 */
[----:B------:R-:W-:Y:S05]  /*12900*/  CALL.REL.NOINC `($__internal_131_$__cuda_sm70_shflsync_up) ;  /* 0x000015e000007944 */ /* 0x000fea0003c00000 */
[----:B-1----:R-:W-:Y:S01]  /*12910*/  MOV R241, R66 ;  /* 0x0000004200f17202 */ /* 0x002fe20000000f00 */
[----:B------:R-:W-:Y:S01]  /*12920*/  HFMA2.MMA R66, -RZ, RZ, 0, 4.76837158203125e-07 ;  /* 0x00000008ff427435 */ /* 0x000fe200000001ff */
[----:B------:R-:W-:Y:S02]  /*12930*/  MOV R65, R70 ;  /* 0x0000004600417202 */ /* 0x000fe40000000f00 */
[----:B------:R-:W-:Y:S02]  /*12940*/  MOV R245, RZ ;  /* 0x000000ff00f57202 */ /* 0x000fe40000000f00 */
[----:B------:R-:W-:-:S02]  /*12950*/  MOV R244, 0xffffffff ;  /* 0xffffffff00f47802 */ /* 0x000fc40000000f00 */
[----:B------:R-:W-:Y:S02]  /*12960*/  MOV R64, 0x12980 ;  /* 0x0001298000407802 */ /* 0x000fe40000000f00 */
[----:B------:R-:W-:Y:S05]  /*12970*/  CALL.REL.NOINC `($__internal_131_$__cuda_sm70_shflsync_up) ;  /* 0x0000157000007944 */ /* 0x000fea0003c00000 */
        /* <DEDUP_REMOVED lines=21> */
[----:B------:R-:W-:Y:S05]  /*12ad0*/  CALL.REL.NOINC `($__internal_131_$__cuda_sm70_shflsync_up) ;  /* 0x0000141000007944 */ /* 0x000fea0003c00000 */
[----:B-1----:R-:W-:Y:S01]  /*12ae0*/  MOV R67, R66 ;  /* 0x0000004200437202 */ /* 0x002fe20000000f00 */
[----:B------:R-:W-:Y:S01]  /*12af0*/  HFMA2.MMA R66, -RZ, RZ, 0, 9.5367431640625e-07 ;  /* 0x00000010ff427435 */ /* 0x000fe200000001ff */
[----:B------:R-:W-:Y:S02]  /*12b00*/  MOV R65, R68 ;  /* 0x0000004400417202 */ /* 0x000fe40000000f00 */
[----:B------:R-:W-:Y:S02]  /*12b10*/  MOV R245, RZ ;  /* 0x000000ff00f57202 */ /* 0x000fe40000000f00 */
[----:B------:R-:W-:Y:S02]  /*12b20*/  MOV R244, 0xffffffff ;  /* 0xffffffff00f47802 */ /* 0x000fe40000000f00 */
[----:B------:R-:W-:-:S02]  /*12b30*/  MOV R64, 0x12b50 ;  /* 0x00012b5000407802 */ /* 0x000fc40000000f00 */
[----:B------:R-:W-:Y:S05]  /*12b40*/  CALL.REL.NOINC `($__internal_131_$__cuda_sm70_shflsync_up) ;  /* 0x000013a000007944 */ /* 0x000fea0003c00000 */
[----:B-1----:R-:W-:Y:S01]  /*12b50*/  MOV R68, R66 ;  /* 0x0000004200447202 */ /* 0x002fe20000000f00 */
[----:B------:R-:W-:Y:S01]  /*12b60*/  HFMA2.MMA R66, -RZ, RZ, 0, 9.5367431640625e-07 ;  /* 0x00000010ff427435 */ /* 0x000fe200000001ff */
[----:B------:R-:W-:-:S02]  /*12b70*/  MOV R65, R71 ;  /* 0x0000004700417202 */ /* 0x000fc40000000f00 */
[----:B------:R-:W-:Y:S02]  /*12b80*/  MOV R245, RZ ;  /* 0x000000ff00f57202 */ /* 0x000fe40000000f00 */
[----:B------:R-:W-:Y:S02]  /*12b90*/  MOV R244, 0xffffffff ;  /* 0xffffffff00f47802 */ /* 0x000fe40000000f00 */
[----:B------:R-:W-:Y:S02]  /*12ba0*/  MOV R64, 0x12bc0 ;  /* 0x00012bc000407802 */ /* 0x000fe40000000f00 */
[----:B------:R-:W-:Y:S05]  /*12bb0*/  CALL.REL.NOINC `($__internal_131_$__cuda_sm70_shflsync_up) ;  /* 0x0000133000007944 */ /* 0x000fea0003c00000 */
[----:B-1----:R-:W-:Y:S01]  /*12bc0*/  MOV R71, R66 ;  /* 0x0000004200477202 */ /* 0x002fe20000000f00 */
[----:B------:R-:W-:Y:S01]  /*12bd0*/  HFMA2.MMA R66, -RZ, RZ, 0, 9.5367431640625e-07 ;  /* 0x00000010ff427435 */ /* 0x000fe200000001ff */
[----:B------:R-:W-:Y:S02]  /*12be0*/  MOV R65, R70 ;  /* 0x0000004600417202 */ /* 0x000fe40000000f00 */
[----:B------:R-:W-:Y:S02]  /*12bf0*/  MOV R245, RZ ;  /* 0x000000ff00f57202 */ /* 0x000fe40000000f00 */
[----:B------:R-:W-:-:S02]  /*12c00*/  MOV R244, 0xffffffff ;  /* 0xffffffff00f47802 */ /* 0x000fc40000000f00 */
[----:B------:R-:W-:Y:S02]  /*12c10*/  MOV R64, 0x12c30 ;  /* 0x00012c3000407802 */ /* 0x000fe40000000f00 */
[----:B------:R-:W-:Y:S05]  /*12c20*/  CALL.REL.NOINC `($__internal_131_$__cuda_sm70_shflsync_up) ;  /* 0x000012c000007944 */ /* 0x000fea0003c00000 */
[----:B-1----:R-:W-:Y:S01]  /*12c30*/  MOV R64, R66 ;  /* 0x0000004200407202 */ /* 0x002fe20000000f00 */
[----:B------:R-:W-:Y:S05]  /*12c40*/  BRA `(.L_x_5533) ;  /* 0xffff72c000007947 */ /* 0x000fea000383ffff */
.L_x_5430:
[----:B-1----:R-:W-:Y:S01]  /*12c50*/  HFMA2.MMA R66, -RZ, RZ, 0, 5.9604644775390625e-08 ;  /* 0x00000001ff427435 */ /* 0x002fe200000001ff */
[----:B------:R-:W-:Y:S02]  /*12c60*/  MOV R65, R70 ;  /* 0x0000004600417202 */ /* 0x000fe40000000f00 */
[----:B------:R-:W-:Y:S02]  /*12c70*/  MOV R245, RZ ;  /* 0x000000ff00f57202 */ /* 0x000fe40000000f00 */
[----:B------:R-:W-:Y:S02]  /*12c80*/  MOV R244, 0xffffffff ;  /* 0xffffffff00f47802 */ /* 0x000fe40000000f00 */
[----:B------:R-:W-:Y:S02]  /*12c90*/  MOV R64, 0x12cb0 ;  /* 0x00012cb000407802 */ /* 0x000fe40000000f00 */
[----:B0-----:R-:W-:Y:S05]  /*12ca0*/  CALL.REL.NOINC `($__internal_131_$__cuda_sm70_shflsync_up) ;  /* 0x0000124000007944 */ /* 0x001fea0003c00000 */
[----:B-1----:R-:W-:Y:S01]  /*12cb0*/  MOV R70, R66 ;  /* 0x0000004200467202 */ /* 0x002fe20000000f00 */
[----:B------:R-:W-:Y:S01]  /*12cc0*/  HFMA2.MMA R66, -RZ, RZ, 0, 5.9604644775390625e-08 ;  /* 0x00000001ff427435 */ /* 0x000fe200000001ff */
[----:B------:R-:W-:-:S02]  /*12cd0*/  MOV R65, R69 ;  /* 0x0000004500417202 */ /* 0x000fc40000000f00 */
[----:B------:R-:W-:Y:S02]  /*12ce0*/  MOV R245, RZ ;  /* 0x000000ff00f57202 */ /* 0x000fe40000000f00 */
[----:B------:R-:W-:Y:S02]  /*12cf0*/  MOV R244, 0xffffffff ;  /* 0xffffffff00f47802 */ /* 0x000fe40000000f00 */
[----:B------:R-:W-:Y:S02]  /*12d00*/  MOV R64, 0x12d20 ;  /* 0x00012d2000407802 */ /* 0x000fe40000000f00 */
[----:B------:R-:W-:Y:S05]  /*12d10*/  CALL.REL.NOINC `($__internal_131_$__cuda_sm70_shflsync_up) ;  /* 0x000011d000007944 */ /* 0x000fea0003c00000 */
[----:B-1----:R-:W-:Y:S01]  /*12d20*/  MOV R69, R66 ;  /* 0x0000004200457202 */ /* 0x002fe20000000f00 */
[----:B------:R-:W-:Y:S01]  /*12d30*/  HFMA2.MMA R66, -RZ, RZ, 0, 5.9604644775390625e-08 ;  /* 0x00000001ff427435 */ /* 0x000fe200000001ff */
[----:B------:R-:W-:Y:S02]  /*12d40*/  MOV R65, R67 ;  /* 0x0000004300417202 */ /* 0x000fe40000000f00 */
[----:B------:R-:W-:Y:S02]  /*12d50*/  MOV R245, RZ ;  /* 0x000000ff00f57202 */ /* 0x000fe40000000f00 */
[----:B------:R-:W-:-:S02]  /*12d60*/  MOV R244, 0xffffffff ;  /* 0xffffffff00f47802 */ /* 0x000fc40000000f00 */
[----:B------:R-:W-:Y:S02]  /*12d70*/  MOV R64, 0x12d90 ;  /* 0x00012d9000407802 */ /* 0x000fe40000000f00 */
[----:B------:R-:W-:Y:S05]  /*12d80*/  CALL.REL.NOINC `($__internal_131_$__cuda_sm70_shflsync_up) ;  /* 0x0000116000007944 */ /* 0x000fea0003c00000 */
        /* <DEDUP_REMOVED lines=8> */
[----:B------:R-:W-:Y:S01]  /*12e10*/  HFMA2.MMA R66, -RZ, RZ, 0, 0 ;  /* 0x00000000ff427435 */ /* 0x000fe200000001ff */
[----:B------:R-:W-:-:S02]  /*12e20*/  MOV R64, R60 ;  /* 0x0000003c00407202 */ /* 0x000fc40000000f00 */
[----:B------:R-:W-:Y:S02]  /*12e30*/  MOV R247, 0xffffffff ;  /* 0xffffffff00f77802 */ /* 0x000fe40000000f00 */
[----:B------:R-:W-:Y:S02]  /*12e40*/  MOV R65, 0x12e60 ;  /* 0x00012e6000417802 */ /* 0x000fe40000000f00 */
[----:B------:R-:W-:Y:S05]  /*12e50*/  CALL.REL.NOINC `($__internal_130_$__cuda_sm70_shflsync_idx_p) ;  /* 0x0000102000007944 */ /* 0x000fea0003c00000 */
[----:B-1----:R-:W-:Y:S01]  /*12e60*/  MOV R60, R66 ;  /* 0x00000042003c7202 */ /* 0x002fe20000000f00 */
[----:B------:R-:W-:Y:S01]  /*12e70*/  HFMA2.MMA R66, -RZ, RZ, 0, 0 ;  /* 0x00000000ff427435 */ /* 0x000fe200000001ff */
[----:B------:R-:W-:Y:S02]  /*12e80*/  MOV R64, R61 ;  /* 0x0000003d00407202 */ /* 0x000fe40000000f00 */
[----:B------:R-:W-:Y:S02]  /*12e90*/  MOV R247, 0xffffffff ;  /* 0xffffffff00f77802 */ /* 0x000fe40000000f00 */
[----:B------:R-:W-:Y:S02]  /*12ea0*/  MOV R65, 0x12ec0 ;  /* 0x00012ec000417802 */ /* 0x000fe40000000f00 */
[----:B0-----:R-:W-:Y:S05]  /*12eb0*/  CALL.REL.NOINC `($__internal_130_$__cuda_sm70_shflsync_idx_p) ;  /* 0x00000fc000007944 */ /* 0x001fea0003c00000 */
[----:B-1----:R-:W-:Y:S01]  /*12ec0*/  MOV R61, R66 ;  /* 0x00000042003d7202 */ /* 0x002fe20000000f00 */
[----:B------:R-:W-:Y:S01]  /*12ed0*/  HFMA2.MMA R66, -RZ, RZ, 0, 0 ;  /* 0x00000000ff427435 */ /* 0x000fe200000001ff */
[----:B------:R-:W-:-:S02]  /*12ee0*/  MOV R64, R62 ;  /* 0x0000003e00407202 */ /* 0x000fc40000000f00 */
[----:B------:R-:W-:Y:S02]  /*12ef0*/  MOV R247, 0xffffffff ;  /* 0xffffffff00f77802 */ /* 0x000fe40000000f00 */
[----:B------:R-:W-:Y:S02]  /*12f00*/  MOV R65, 0x12f20 ;  /* 0x00012f2000417802 */ /* 0x000fe40000000f00 */
[----:B0-----:R-:W-:Y:S05]  /*12f10*/  CALL.REL.NOINC `($__internal_130_$__cuda_sm70_shflsync_idx_p) ;  /* 0x00000f6000007944 */ /* 0x001fea0003c00000 */
[----:B-1----:R-:W-:Y:S01]  /*12f20*/  MOV R62, R66 ;  /* 0x00000042003e7202 */ /* 0x002fe20000000f00 */
[----:B------:R-:W-:Y:S01]  /*12f30*/  HFMA2.MMA R66, -RZ, RZ, 0, 0 ;  /* 0x00000000ff427435 */ /* 0x000fe200000001ff */
[----:B------:R-:W-:Y:S02]  /*12f40*/  MOV R64, R63 ;  /* 0x0000003f00407202 */ /* 0x000fe40000000f00 */
[----:B------:R-:W-:Y:S02]  /*12f50*/  MOV R247, 0xffffffff ;  /* 0xffffffff00f77802 */ /* 0x000fe40000000f00 */
[----:B------:R-:W-:Y:S02]  /*12f60*/  MOV R65, 0x12f80 ;  /* 0x00012f8000417802 */ /* 0x000fe40000000f00 */
[----:B0-----:R-:W-:Y:S05]  /*12f70*/  CALL.REL.NOINC `($__internal_130_$__cuda_sm70_shflsync_idx_p) ;  /* 0x00000f0000007944 */ /* 0x001fea0003c00000 */
[----:B-1----:R-:W-:Y:S01]  /*12f80*/  MOV R63, R66 ;  /* 0x00000042003f7202 */ /* 0x002fe20000000f00 */
[----:B0-----:R-:W-:Y:S05]  /*12f90*/  BRA `(.L_x_5534) ;  /* 0xffff727000007947 */ /* 0x001fea000383ffff */
.L_x_5433:
[----:B------:R-:W-:Y:S01]  /*12fa0*/  HFMA2.MMA R66, -RZ, RZ, 0, 5.9604644775390625e-08 ;  /* 0x00000001ff427435 */ /* 0x000fe200000001ff */
[----:B------:R-:W-:-:S02]  /*12fb0*/  MOV R241, R127 ;  /* 0x0000007f00f17202 */ /* 0x000fc40000000f00 */
[----:B------:R-:W-:Y:S02]  /*12fc0*/  MOV R242, 0x1f ;  /* 0x0000001f00f27802 */ /* 0x000fe40000000f00 */
[----:B------:R-:W-:Y:S02]  /*12fd0*/  MOV R65, 0xffffffff ;  /* 0xffffffff00417802 */ /* 0x000fe40000000f00 */
[----:B------:R-:W-:Y:S02]  /*12fe0*/  MOV R64, 0x13000 ;  /* 0x0001300000407802 */ /* 0x000fe40000000f00 */
[----:B------:R-:W-:Y:S05]  /*12ff0*/  CALL.REL.NOINC `($__internal_129_$__cuda_sm70_shflsync_down) ;  /* 0x00000e4000007944 */ /* 0x000fea0003c00000 */
[----:B-1----:R-:W-:Y:S01]  /*13000*/  MOV R67, R66 ;  /* 0x0000004200437202 */ /* 0x002fe20000000f00 */
[----:B------:R-:W-:Y:S05]  /*13010*/  BRA `(.L_x_5535) ;  /* 0xffff851000007947 */ /* 0x000fea000383ffff */
.L_x_5434:
[----:B------:R-:W-:Y:S01]  /*13020*/  HFMA2.MMA R66, -RZ, RZ, 0, 5.9604644775390625e-08 ;  /* 0x00000001ff427435 */ /* 0x000fe200000001ff */
[----:B------:R-:W-:Y:S02]  /*13030*/  MOV R241, R69 ;  /* 0x0000004500f17202 */ /* 0x000fe40000000f00 */
[----:B------:R-:W-:Y:S02]  /*13040*/  MOV R242, 0x1f ;  /* 0x0000001f00f27802 */ /* 0x000fe40000000f00 */
[----:B------:R-:W-:-:S02]  /*13050*/  MOV R65, 0xffffffff ;  /* 0xffffffff00417802 */ /* 0x000fc40000000f00 */
[----:B------:R-:W-:Y:S02]  /*13060*/  MOV R64, 0x13080 ;  /* 0x0001308000407802 */ /* 0x000fe40000000f00 */
[----:B01----:R-:W-:Y:S05]  /*13070*/  CALL.REL.NOINC `($__internal_129_$__cuda_sm70_shflsync_down) ;  /* 0x00000dc000007944 */ /* 0x003fea0003c00000 */
[----:B-1----:R-:W-:Y:S01]  /*13080*/  MOV R69, R66 ;  /* 0x0000004200457202 */ /* 0x002fe20000000f00 */
[----:B------:R-:W-:Y:S01]  /*13090*/  HFMA2.MMA R66, -RZ, RZ, 0, 5.9604644775390625e-08 ;  /* 0x00000001ff427435 */ /* 0x000fe200000001ff */
[----:B------:R-:W-:Y:S02]  /*130a0*/  MOV R241, R68 ;  /* 0x0000004400f17202 */ /* 0x000fe40000000f00 */
[----:B------:R-:W-:Y:S02]  /*130b0*/  MOV R242, 0x1f ;  /* 0x0000001f00f27802 */ /* 0x000fe40000000f00 */
[----:B------:R-:W-:Y:S02]  /*130c0*/  MOV R65, 0xffffffff ;  /* 0xffffffff00417802 */ /* 0x000fe40000000f00 */
[----:B------:R-:W-:Y:S02]  /*130d0*/  MOV R64, 0x130f0 ;  /* 0x000130f000407802 */ /* 0x000fe40000000f00 */
[----:B------:R-:W-:Y:S05]  /*130e0*/  CALL.REL.NOINC `($__internal_129_$__cuda_sm70_shflsync_down) ;  /* 0x00000d5000007944 */ /* 0x000fea0003c00000 */
[----:B-1----:R-:W-:Y:S01]  /*130f0*/  MOV R127, R66 ;  /* 0x00000042007f7202 */ /* 0x002fe20000000f00 */
        /* <DEDUP_REMOVED lines=8> */
.L_x_5437:
[----:B------:R-:W-:Y:S01]  /*13180*/  HFMA2.MMA R66, -RZ, RZ, 0, 1.1920928955078125e-07 ;  /* 0x00000002ff427435 */ /* 0x000fe200000001ff */
[----:B------:R-:W-:Y:S02]  /*13190*/  MOV R241, R71 ;  /* 0x0000004700f17202 */ /* 0x000fe40000000f00 */
[----:B------:R-:W-:Y:S02]  /*131a0*/  MOV R242, 0x1f ;  /* 0x0000001f00f27802 */ /* 0x000fe40000000f00 */
[----:B------:R-:W-:-:S02]  /*131b0*/  MOV R65, 0xffffffff ;  /* 0xffffffff00417802 */ /* 0x000fc40000000f00 */
[----:B----4-:R-:W-:Y:S02]  /*131c0*/  MOV R64, 0x131e0 ;  /* 0x000131e000407802 */ /* 0x010fe40000000f00 */
[----:B0123--:R-:W-:Y:S05]  /*131d0*/  CALL.REL.NOINC `($__internal_129_$__cuda_sm70_shflsync_down) ;  /* 0x00000c6000007944 */ /* 0x00ffea0003c00000 */
[----:B-1----:R-:W-:Y:S01]  /*131e0*/  MOV R67, R66 ;  /* 0x0000004200437202 */ /* 0x002fe20000000f00 */
[----:B------:R-:W-:Y:S01]  /*131f0*/  HFMA2.MMA R66, -RZ, RZ, 0, 1.1920928955078125e-07 ;  /* 0x00000002ff427435 */ /* 0x000fe200000001ff */
[----:B------:R-:W-:Y:S02]  /*13200*/  MOV R241, R240 ;  /* 0x000000f000f17202 */ /* 0x000fe40000000f00 */
[----:B------:R-:W-:Y:S02]  /*13210*/  MOV R242, 0x1f ;  /* 0x0000001f00f27802 */ /* 0x000fe40000000f00 */
[----:B------:R-:W-:Y:S02]  /*13220*/  MOV R65, 0xffffffff ;  /* 0xffffffff00417802 */ /* 0x000fe40000000f00 */
[----:B------:R-:W-:Y:S02]  /*13230*/  MOV R64, 0x13250 ;  /* 0x0001325000407802 */ /* 0x000fe40000000f00 */
[----:B------:R-:W-:Y:S05]  /*13240*/  CALL.REL.NOINC `($__internal_129_$__cuda_sm70_shflsync_down) ;  /* 0x00000bf000007944 */ /* 0x000fea0003c00000 */
[----:B-1----:R-:W-:Y:S01]  /*13250*/  MOV R69, R66 ;  /* 0x0000004200457202 */ /* 0x002fe20000000f00 */
[----:B------:R-:W-:Y:S01]  /*13260*/  HFMA2.MMA R66, -RZ, RZ, 0, 1.1920928955078125e-07 ;  /* 0x00000002ff427435 */ /* 0x000fe200000001ff */
[----:B------:R-:W-:-:S02]  /*13270*/  MOV R241, R68 ;  /* 0x0000004400f17202 */ /* 0x000fc40000000f00 */
[----:B------:R-:W-:Y:S02]  /*13280*/  MOV R242, 0x1f ;  /* 0x0000001f00f27802 */ /* 0x000fe40000000f00 */
[----:B------:R-:W-:Y:S02]  /*13290*/  MOV R65, 0xffffffff ;  /* 0xffffffff00417802 */ /* 0x000fe40000000f00 */
[----:B------:R-:W-:Y:S02]  /*132a0*/  MOV R64, 0x132c0 ;  /* 0x000132c000407802 */ /* 0x000fe40000000f00 */
[----:B------:R-:W-:Y:S05]  /*132b0*/  CALL.REL.NOINC `($__internal_129_$__cuda_sm70_shflsync_down) ;  /* 0x00000b8000007944 */ /* 0x000fea0003c00000 */
[----:B-1----:R-:W-:Y:S01]  /*132c0*/  MOV R70, R66 ;  /* 0x0000004200467202 */ /* 0x002fe20000000f00 */
[----:B------:R-:W-:Y:S01]  /*132d0*/  HFMA2.MMA R66, -RZ, RZ, 0, 1.1920928955078125e-07 ;  /* 0x00000002ff427435 */ /* 0x000fe200000001ff */
[----:B------:R-:W-:Y:S02]  /*132e0*/  MOV R241, R126 ;  /* 0x0000007e00f17202 */ /* 0x000fe40000000f00 */
[----:B------:R-:W-:Y:S02]  /*132f0*/  MOV R242, 0x1f ;  /* 0x0000001f00f27802 */ /* 0x000fe40000000f00 */
[----:B------:R-:W-:-:S02]  /*13300*/  MOV R65, 0xffffffff ;  /* 0xffffffff00417802 */ /* 0x000fc40000000f00 */
[----:B------:R-:W-:Y:S02]  /*13310*/  MOV R64, 0x13330 ;  /* 0x0001333000407802 */ /* 0x000fe40000000f00 */
[----:B------:R-:W-:Y:S05]  /*13320*/  CALL.REL.NOINC `($__internal_129_$__cuda_sm70_shflsync_down) ;  /* 0x00000b1000007944 */ /* 0x000fea0003c00000 */
[----:B-1----:R-:W-:Y:S01]  /*13330*/  MOV R64, R66 ;  /* 0x0000004200407202 */ /* 0x002fe20000000f00 */
[----:B------:R-:W-:Y:S05]  /*13340*/  BRA `(.L_x_5537) ;  /* 0xffff836000007947 */ /* 0x000fea000383ffff */
.L_x_5440:
[----:B------:R-:W-:Y:S01]  /*13350*/  HFMA2.MMA R66, -RZ, RZ, 0, 2.384185791015625e-07 ;  /* 0x00000004ff427435 */ /* 0x000fe200000001ff */
[----:B------:R-:W-:Y:S02]  /*13360*/  MOV R241, R71 ;  /* 0x0000004700f17202 */ /* 0x000fe40000000f00 */
[----:B------:R-:W-:Y:S02]  /*13370*/  MOV R242, 0x1f ;  /* 0x0000001f00f27802 */ /* 0x000fe40000000f00 */
[----:B------:R-:W-:Y:S02]  /*13380*/  MOV R65, 0xffffffff ;  /* 0xffffffff00417802 */ /* 0x000fe40000000f00 */
[----:B----4-:R-:W-:Y:S02]  /*13390*/  MOV R64, 0x133b0 ;  /* 0x000133b000407802 */ /* 0x010fe40000000f00 */
[----:B0123--:R-:W-:Y:S05]  /*133a0*/  CALL.REL.NOINC `($__internal_129_$__cuda_sm70_shflsync_down) ;  /* 0x00000a9000007944 */ /* 0x00ffea0003c00000 */
[----:B-1----:R-:W-:Y:S01]  /*133b0*/  MOV R67, R66 ;  /* 0x0000004200437202 */ /* 0x002fe20000000f00 */
[----:B------:R-:W-:Y:S05]  /*133c0*/  BRA `(.L_x_5538) ;  /* 0xffff83f000007947 */ /* 0x000fea000383ffff */
.L_x_5441:
[----:B------:R-:W-:Y:S01]  /*133d0*/  HFMA2.MMA R66, -RZ, RZ, 0, 2.384185791015625e-07 ;  /* 0x00000004ff427435 */ /* 0x000fe200000001ff */
[----:B------:R-:W-:-:S02]  /*133e0*/  MOV R241, R240 ;  /* 0x000000f000f17202 */ /* 0x000fc40000000f00 */
[----:B------:R-:W-:Y:S02]  /*133f0*/  MOV R242, 0x1f ;  /* 0x0000001f00f27802 */ /* 0x000fe40000000f00 */
[----:B------:R-:W-:Y:S02]  /*13400*/  MOV R65, 0xffffffff ;  /* 0xffffffff00417802 */ /* 0x000fe40000000f00 */
[----:B----4-:R-:W-:Y:S02]  /*13410*/  MOV R64, 0x13430 ;  /* 0x0001343000407802 */ /* 0x010fe40000000f00 */
[----:B0123--:R-:W-:Y:S05]  /*13420*/  CALL.REL.NOINC `($__internal_129_$__cuda_sm70_shflsync_down) ;  /* 0x00000a1000007944 */ /* 0x00ffea0003c00000 */
[----:B-1----:R-:W-:Y:S01]  /*13430*/  MOV R69, R66 ;  /* 0x0000004200457202 */ /* 0x002fe20000000f00 */
[----:B------:R-:W-:Y:S01]  /*13440*/  HFMA2.MMA R66, -RZ, RZ, 0, 2.384185791015625e-07 ;  /* 0x00000004ff427435 */ /* 0x000fe200000001ff */
[----:B------:R-:W-:Y:S02]  /*13450*/  MOV R241, R68 ;  /* 0x0000004400f17202 */ /* 0x000fe40000000f00 */
[----:B------:R-:W-:Y:S02]  /*13460*/  MOV R242, 0x1f ;  /* 0x0000001f00f27802 */ /* 0x000fe40000000f00 */
[----:B------:R-:W-:-:S02]  /*13470*/  MOV R65, 0xffffffff ;  /* 0xffffffff00417802 */ /* 0x000fc40000000f00 */
[----:B------:R-:W-:Y:S02]  /*13480*/  MOV R64, 0x134a0 ;  /* 0x000134a000407802 */ /* 0x000fe40000000f00 */
[----:B------:R-:W-:Y:S05]  /*13490*/  CALL.REL.NOINC `($__internal_129_$__cuda_sm70_shflsync_down) ;  /* 0x000009a000007944 */ /* 0x000fea0003c00000 */
[----:B-1----:R-:W-:Y:S01]  /*134a0*/  MOV R70, R66 ;  /* 0x0000004200467202 */ /* 0x002fe20000000f00 */
[----:B------:R-:W-:Y:S01]  /*134b0*/  HFMA2.MMA R66, -RZ, RZ, 0, 2.384185791015625e-07 ;  /* 0x00000004ff427435 */ /* 0x000fe200000001ff */
[----:B------:R-:W-:Y:S02]  /*134c0*/  MOV R241, R126 ;  /* 0x0000007e00f17202 */ /* 0x000fe40000000f00 */
[----:B------:R-:W-:Y:S02]  /*134d0*/  MOV R242, 0x1f ;  /* 0x0000001f00f27802 */ /* 0x000fe40000000f00 */
[----:B------:R-:W-:Y:S02]  /*134e0*/  MOV R65, 0xffffffff ;  /* 0xffffffff00417802 */ /* 0x000fe40000000f00 */
[----:B------:R-:W-:Y:S02]  /*134f0*/  MOV R64, 0x13510 ;  /* 0x0001351000407802 */ /* 0x000fe40000000f00 */
[----:B------:R-:W-:Y:S05]  /*13500*/  CALL.REL.NOINC `($__internal_129_$__cuda_sm70_shflsync_down) ;  /* 0x0000093000007944 */ /* 0x000fea0003c00000 */
[----:B-1----:R-:W-:Y:S01]  /*13510*/  MOV R64, R66 ;  /* 0x0000004200407202 */ /* 0x002fe20000000f00 */
[----:B------:R-:W-:Y:S05]  /*13520*/  BRA `(.L_x_5539) ;  /* 0xffff82d000007947 */ /* 0x000fea000383ffff */
.L_x_5444:
[----:B------:R-:W-:Y:S01]  /*13530*/  HFMA2.MMA R66, -RZ, RZ, 0, 4.76837158203125e-07 ;  /* 0x00000008ff427435 */ /* 0x000fe200000001ff */
[----:B------:R-:W-:-:S02]  /*13540*/  MOV R241, R71 ;  /* 0x0000004700f17202 */ /* 0x000fc40000000f00 */
[----:B------:R-:W-:Y:S02]  /*13550*/  MOV R242, 0x1f ;  /* 0x0000001f00f27802 */ /* 0x000fe40000000f00 */
[----:B------:R-:W-:Y:S02]  /*13560*/  MOV R65, 0xffffffff ;  /* 0xffffffff00417802 */ /* 0x000fe40000000f00 */
[----:B----4-:R-:W-:Y:S02]  /*13570*/  MOV R64, 0x13590 ;  /* 0x0001359000407802 */ /* 0x010fe40000000f00 */
[----:B0123--:R-:W-:Y:S05]  /*13580*/  CALL.REL.NOINC `($__internal_129_$__cuda_sm70_shflsync_down) ;  /* 0x000008b000007944 */ /* 0x00ffea0003c00000 */
[----:B-1----:R-:W-:Y:S01]  /*13590*/  MOV R67, R66 ;  /* 0x0000004200437202 */ /* 0x002fe20000000f00 */
[----:B------:R-:W-:Y:S01]  /*135a0*/  HFMA2.MMA R66, -RZ, RZ, 0, 4.76837158203125e-07 ;  /* 0x00000008ff427435 */ /* 0x000fe200000001ff */
[----:B------:R-:W-:Y:S02]  /*135b0*/  MOV R241, R240 ;  /* 0x000000f000f17202 */ /* 0x000fe40000000f00 */
[----:B------:R-:W-:Y:S02]  /*135c0*/  MOV R242, 0x1f ;  /* 0x0000001f00f27802 */ /* 0x000fe40000000f00 */
[----:B------:R-:W-:-:S02]  /*135d0*/  MOV R65, 0xffffffff ;  /* 0xffffffff00417802 */ /* 0x000fc40000000f00 */
[----:B------:R-:W-:Y:S02]  /*135e0*/  MOV R64, 0x13600 ;  /* 0x0001360000407802 */ /* 0x000fe40000000f00 */
[----:B------:R-:W-:Y:S05]  /*135f0*/  CALL.REL.NOINC `($__internal_129_$__cuda_sm70_shflsync_down) ;  /* 0x0000084000007944 */ /* 0x000fea0003c00000 */
[----:B-1----:R-:W-:Y:S01]  /*13600*/  MOV R69, R66 ;  /* 0x0000004200457202 */ /* 0x002fe20000000f00 */
[----:B------:R-:W-:Y:S01]  /*13610*/  HFMA2.MMA R66, -RZ, RZ, 0, 4.76837158203125e-07 ;  /* 0x00000008ff427435 */ /* 0x000fe200000001ff */
[----:B------:R-:W-:Y:S02]  /*13620*/  MOV R241, R68 ;  /* 0x0000004400f17202 */ /* 0x000fe40000000f00 */
[----:B------:R-:W-:Y:S02]  /*13630*/  MOV R242, 0x1f ;  /* 0x0000001f00f27802 */ /* 0x000fe40000000f00 */
[----:B------:R-:W-:Y:S02]  /*13640*/  MOV R65, 0xffffffff ;  /* 0xffffffff00417802 */ /* 0x000fe40000000f00 */
[----:B------:R-:W-:Y:S02]  /*13650*/  MOV R64, 0x13670 ;  /* 0x0001367000407802 */ /* 0x000fe40000000f00 */
[----:B------:R-:W-:Y:S05]  /*13660*/  CALL.REL.NOINC `($__internal_129_$__cuda_sm70_shflsync_down) ;  /* 0x000007d000007944 */ /* 0x000fea0003c00000 */
[----:B-1----:R-:W-:Y:S01]  /*13670*/  MOV R70, R66 ;  /* 0x0000004200467202 */ /* 0x002fe20000000f00 */
[----:B------:R-:W-:Y:S01]  /*13680*/  HFMA2.MMA R66, -RZ, RZ, 0, 4.76837158203125e-07 ;  /* 0x00000008ff427435 */ /* 0x000fe200000001ff */
[----:B------:R-:W-:-:S02]  /*13690*/  MOV R241, R126 ;  /* 0x0000007e00f17202 */ /* 0x000fc40000000f00 */
[----:B------:R-:W-:Y:S02]  /*136a0*/  MOV R242, 0x1f ;  /* 0x0000001f00f27802 */ /* 0x000fe40000000f00 */
[----:B------:R-:W-:Y:S02]  /*136b0*/  MOV R65, 0xffffffff ;  /* 0xffffffff00417802 */ /* 0x000fe40000000f00 */
[----:B------:R-:W-:Y:S02]  /*136c0*/  MOV R64, 0x136e0 ;  /* 0x000136e000407802 */ /* 0x000fe40000000f00 */
[----:B------:R-:W-:Y:S05]  /*136d0*/  CALL.REL.NOINC `($__internal_129_$__cuda_sm70_shflsync_down) ;  /* 0x0000076000007944 */ /* 0x000fea0003c00000 */
[----:B-1----:R-:W-:Y:S01]  /*136e0*/  MOV R64, R66 ;  /* 0x0000004200407202 */ /* 0x002fe20000000f00 */
[----:B------:R-:W-:Y:S05]  /*136f0*/  BRA `(.L_x_5540) ;  /* 0xffff824000007947 */ /* 0x000fea000383ffff */
.L_x_5447:
[----:B------:R-:W-:Y:S01]  /*13700*/  HFMA2.MMA R66, -RZ, RZ, 0, 9.5367431640625e-07 ;  /* 0x00000010ff427435 */ /* 0x000fe200000001ff */
[----:B------:R-:W-:Y:S02]  /*13710*/  MOV R241, R71 ;  /* 0x0000004700f17202 */ /* 0x000fe40000000f00 */
[----:B------:R-:W-:Y:S02]  /*13720*/  MOV R242, 0x1f ;  /* 0x0000001f00f27802 */ /* 0x000fe40000000f00 */
[----:B------:R-:W-:-:S02]  /*13730*/  MOV R65, 0xffffffff ;  /* 0xffffffff00417802 */ /* 0x000fc40000000f00 */
[----:B----4-:R-:W-:Y:S02]  /*13740*/  MOV R64, 0x13760 ;  /* 0x0001376000407802 */ /* 0x010fe40000000f00 */
[----:B0123--:R-:W-:Y:S05]  /*13750*/  CALL.REL.NOINC `($__internal_129_$__cuda_sm70_shflsync_down) ;  /* 0x000006e000007944 */ /* 0x00ffea0003c00000 */
[----:B-1----:R-:W-:Y:S01]  /*13760*/  MOV R67, R66 ;  /* 0x0000004200437202 */ /* 0x002fe20000000f00 */
[----:B------:R-:W-:Y:S05]  /*13770*/  BRA `(.L_x_5541) ;  /* 0xffff82d000007947 */ /* 0x000fea000383ffff */
.L_x_5448:
[----:B------:R-:W-:Y:S01]  /*13780*/  HFMA2.MMA R66, -RZ, RZ, 0, 9.5367431640625e-07 ;  /* 0x00000010ff427435 */ /* 0x000fe200000001ff */
[----:B------:R-:W-:Y:S02]  /*13790*/  MOV R241, R240 ;  /* 0x000000f000f17202 */ /* 0x000fe40000000f00 */
[----:B------:R-:W-:Y:S02]  /*137a0*/  MOV R242, 0x1f ;  /* 0x0000001f00f27802 */ /* 0x000fe40000000f00 */
[----:B------:R-:W-:Y:S02]  /*137b0*/  MOV R65, 0xffffffff ;  /* 0xffffffff00417802 */ /* 0x000fe40000000f00 */
[----:B----4-:R-:W-:Y:S02]  /*137c0*/  MOV R64, 0x137e0 ;  /* 0x000137e000407802 */ /* 0x010fe40000000f00 */
[----:B0123--:R-:W-:Y:S05]  /*137d0*/  CALL.REL.NOINC `($__internal_129_$__cuda_sm70_shflsync_down) ;  /* 0x0000066000007944 */ /* 0x00ffea0003c00000 */
[----:B-1----:R-:W-:Y:S01]  /*137e0*/  MOV R69, R66 ;  /* 0x0000004200457202 */ /* 0x002fe20000000f00 */
[----:B------:R-:W-:Y:S01]  /*137f0*/  HFMA2.MMA R66, -RZ, RZ, 0, 9.5367431640625e-07 ;  /* 0x00000010ff427435 */ /* 0x000fe200000001ff */
[----:B------:R-:W-:-:S02]  /*13800*/  MOV R241, R68 ;  /* 0x0000004400f17202 */ /* 0x000fc40000000f00 */
[----:B------:R-:W-:Y:S02]  /*13810*/  MOV R242, 0x1f ;  /* 0x0000001f00f27802 */ /* 0x000fe40000000f00 */
[----:B------:R-:W-:Y:S02]  /*13820*/  MOV R65, 0xffffffff ;  /* 0xffffffff00417802 */ /* 0x000fe40000000f00 */
[----:B------:R-:W-:Y:S02]  /*13830*/  MOV R64, 0x13850 ;  /* 0x0001385000407802 */ /* 0x000fe40000000f00 */
[----:B------:R-:W-:Y:S05]  /*13840*/  CALL.REL.NOINC `($__internal_129_$__cuda_sm70_shflsync_down) ;  /* 0x000005f000007944 */ /* 0x000fea0003c00000 */
[----:B-1----:R-:W-:Y:S01]  /*13850*/  MOV R70, R66 ;  /* 0x0000004200467202 */ /* 0x002fe20000000f00 */
[----:B------:R-:W-:Y:S01]  /*13860*/  HFMA2.MMA R66, -RZ, RZ, 0, 9.5367431640625e-07 ;  /* 0x00000010ff427435 */ /* 0x000fe200000001ff */
[----:B------:R-:W-:Y:S02]  /*13870*/  MOV R241, R126 ;  /* 0x0000007e00f17202 */ /* 0x000fe40000000f00 */
[----:B------:R-:W-:Y:S02]  /*13880*/  MOV R242, 0x1f ;  /* 0x0000001f00f27802 */ /* 0x000fe40000000f00 */
[----:B------:R-:W-:-:S02]  /*13890*/  MOV R65, 0xffffffff ;  /* 0xffffffff00417802 */ /* 0x000fc40000000f00 */
[----:B------:R-:W-:Y:S02]  /*138a0*/  MOV R64, 0x138c0 ;  /* 0x000138c000407802 */ /* 0x000fe40000000f00 */
[----:B------:R-:W-:Y:S05]  /*138b0*/  CALL.REL.NOINC `($__internal_129_$__cuda_sm70_shflsync_down) ;  /* 0x0000058000007944 */ /* 0x000fea0003c00000 */
[----:B-1----:R-:W-:Y:S01]  /*138c0*/  MOV R64, R66 ;  /* 0x0000004200407202 */ /* 0x002fe20000000f00 */
[----:B------:R-:W-:Y:S05]  /*138d0*/  BRA `(.L_x_5542) ;  /* 0xffff81b000007947 */ /* 0x000fea000383ffff */
.L_x_5451:
[----:B------:R-:W-:Y:S01]  /*138e0*/  HFMA2.MMA R66, -RZ, RZ, 0, 0 ;  /* 0x00000000ff427435 */ /* 0x000fe200000001ff */
[----:B----4-:R-:W-:Y:S02]  /*138f0*/  MOV R64, R71 ;  /* 0x0000004700407202 */ /* 0x010fe40000000f00 */
[----:B------:R-:W-:Y:S02]  /*13900*/  MOV R247, 0xffffffff ;  /* 0xffffffff00f77802 */ /* 0x000fe40000000f00 */
[----:B------:R-:W-:Y:S02]  /*13910*/  MOV R65, 0x13930 ;  /* 0x0001393000417802 */ /* 0x000fe40000000f00 */
[----:B0123--:R-:W-:Y:S05]  /*13920*/  CALL.REL.NOINC `($__internal_130_$__cuda_sm70_shflsync_idx_p) ;  /* 0x0000055000007944 */ /* 0x00ffea0003c00000 */
[----:B-1----:R-:W-:Y:S01]  /*13930*/  MOV R69, R66 ;  /* 0x0000004200457202 */ /* 0x002fe20000000f00 */
[----:B------:R-:W-:Y:S01]  /*13940*/  HFMA2.MMA R66, -RZ, RZ, 0, 0 ;  /* 0x00000000ff427435 */ /* 0x000fe200000001ff */
[----:B------:R-:W-:Y:S02]  /*13950*/  MOV R64, R240 ;  /* 0x000000f000407202 */ /* 0x000fe40000000f00 */
[----:B------:R-:W-:-:S02]  /*13960*/  MOV R247, 0xffffffff ;  /* 0xffffffff00f77802 */ /* 0x000fc40000000f00 */
        /* <DEDUP_REMOVED lines=10> */
[----:B------:R-:W-:Y:S02]  /*13a10*/  MOV R64, R126 ;  /* 0x0000007e00407202 */ /* 0x000fe40000000f00 */
[----:B------:R-:W-:-:S02]  /*13a20*/  MOV R247, 0xffffffff ;  /* 0xffffffff00f77802 */ /* 0x000fc40000000f00 */
[----:B------:R-:W-:Y:S02]  /*13a30*/  MOV R65, 0x13a50 ;  /* 0x00013a5000417802 */ /* 0x000fe40000000f00 */
[----:B0-----:R-:W-:Y:S05]  /*13a40*/  CALL.REL.NOINC `($__internal_130_$__cuda_sm70_shflsync_idx_p) ;  /* 0x0000043000007944 */ /* 0x001fea0003c00000 */
        /* <DEDUP_REMOVED lines=8> */
[----:B0-----:R-:W-:Y:S05]  /*13ad0*/  CALL.REL.NOINC `($__internal_129_$__cuda_sm70_shflsync_down) ;  /* 0x0000036000007944 */ /* 0x001fea0003c00000 */
        /* <DEDUP_REMOVED lines=15> */
[----:B------:R-:W-:Y:S01]  /*13bd0*/  HFMA2.MMA R66, -RZ, RZ, 0, 5.9604644775390625e-08 ;  /* 0x00000001ff427435 */ /* 0x000fe200000001ff */
[----:B------:R-:W-:Y:S02]  /*13be0*/  MOV R241, R126 ;  /* 0x0000007e00f17202 */ /* 0x000fe40000000f00 */
[----:B------:R-:W-:Y:S02]  /*13bf0*/  MOV R242, 0x1f ;  /* 0x0000001f00f27802 */ /* 0x000fe40000000f00 */
[----:B------:R-:W-:-:S02]  /*13c00*/  MOV R65, 0xffffffff ;  /* 0xffffffff00417802 */ /* 0x000fc40000000f00 */
[----:B------:R-:W-:Y:S02]  /*13c10*/  MOV R64, 0x13c30 ;  /* 0x00013c3000407802 */ /* 0x000fe40000000f00 */
[----:B------:R-:W-:Y:S05]  /*13c20*/  CALL.REL.NOINC `($__internal_129_$__cuda_sm70_shflsync_down) ;  /* 0x0000021000007944 */ /* 0x000fea0003c00000 */
        /* <DEDUP_REMOVED lines=33> */
        .weak           $__internal_129_$__cuda_sm70_shflsync_down
        .type           $__internal_129_$__cuda_sm70_shflsync_down,@function
        .size           $__internal_129_$__cuda_sm70_shflsync_down,($__internal_130_$__cuda_sm70_shflsync_idx_p - $__internal_129_$__cuda_sm70_shflsync_down)
$__internal_129_$__cuda_sm70_shflsync_down:
[----:B------:R-:W-:Y:S04]  /*13e40*/  WARPSYNC R65 ;  /* 0x0000004100007348 */ /* 0x000fe80003800000 */
[----:B------:R0:W1:Y:S02]  /*13e50*/  SHFL.DOWN PT, R66, R241, R66, R242 ;  /* 0x08000042f1427389 */ /* 0x00006400000e00f2 */
[----:B0-----:R-:W-:-:S06]  /*13e60*/  HFMA2.MMA R65, -RZ, RZ, 0, 0 ;  /* 0x00000000ff417435 */ /* 0x001fcc00000001ff */
[----:B------:R-:W-:Y:S05]  /*13e70*/  RET.REL.NODEC R64 `(_Z25selective_scan_bwd_kernelI32Selective_Scan_bwd_kernel_traitsILi64ELi16ELb0ELb1ELb0ELb1ELb1EfN3c107complexIfEEEEv12SSMParamsBwd) ;  /* 0xfffec18040007950 */ /* 0x000fea0003c3ffff */
        .weak           $__internal_130_$__cuda_sm70_shflsync_idx_p
        .type           $__internal_130_$__cuda_sm70_shflsync_idx_p,@function
        .size           $__internal_130_$__cuda_sm70_shflsync_idx_p,($__internal_131_$__cuda_sm70_shflsync_up - $__internal_130_$__cuda_sm70_shflsync_idx_p)
$__internal_130_$__cuda_sm70_shflsync_idx_p:
[----:B------:R-:W-:Y:S01]  /*13e80*/  MOV R84, 0x1f ;  /* 0x0000001f00547802 */ /* 0x000fe20000000f00 */
[----:B------:R-:W-:Y:S04]  /*13e90*/  WARPSYNC R247 ;  /* 0x000000f700007348 */ /* 0x000fe80003800000 */
[----:B------:R0:W1:Y:S04]  /*13ea0*/  SHFL.IDX PT, R66, R64, R66, R84 ;  /* 0x0000004240427389 */ /* 0x00006800000e0054 */
[----:B0-----:R-:W0:Y:S01]  /*13eb0*/  S2R R84, SR_LANEID ;  /* 0x0000000000547919 */ /* 0x001e220000000000 */
[----:B------:R-:W-:Y:S01]  /*13ec0*/  MOV R64, R65 ;  /* 0x0000004100407202 */ /* 0x000fe20000000f00 */
[----:B------:R-:W-:-:S06]  /*13ed0*/  HFMA2.MMA R65, -RZ, RZ, 0, 0 ;  /* 0x00000000ff417435 */ /* 0x000fcc00000001ff */
[----:B------:R-:W-:Y:S05]  /*13ee0*/  RET.REL.NODEC R64 `(_Z25selective_scan_bwd_kernelI32Selective_Scan_bwd_kernel_traitsILi64ELi16ELb0ELb1ELb0ELb1ELb1EfN3c107complexIfEEEEv12SSMParamsBwd) ;  /* 0xfffec11040007950 */ /* 0x000fea0003c3ffff */
        .weak           $__internal_131_$__cuda_sm70_shflsync_up
        .type           $__internal_131_$__cuda_sm70_shflsync_up,@function
        .size           $__internal_131_$__cuda_sm70_shflsync_up,(.L_x_14566 - $__internal_131_$__cuda_sm70_shflsync_up)
$__internal_131_$__cuda_sm70_shflsync_up:
[----:B------:R-:W-:Y:S04]  /*13ef0*/  WARPSYNC R244 ;  /* 0x000000f400007348 */ /* 0x000fe80003800000 */
[----:B------:R0:W1:Y:S02]  /*13f00*/  SHFL.UP PT, R66, R65, R66, R245 ;  /* 0x0400004241427389 */ /* 0x00006400000e00f5 */
[----:B0-----:R-:W-:-:S04]  /*13f10*/  MOV R65, 0x0 ;  /* 0x0000000000417802 */ /* 0x001fc80000000f00 */
[----:B------:R-:W-:Y:S05]  /*13f20*/  RET.REL.NODEC R64 `(_Z25selective_scan_bwd_kernelI32Selective_Scan_bwd_kernel_traitsILi64ELi16ELb0ELb1ELb0ELb1ELb1EfN3c107complexIfEEEEv12SSMParamsBwd) ;  /* 0xfffec0d040007950 */ /* 0x000fea0003c3ffff */
.L_x_5544:
        /* <DEDUP_REMOVED lines=13> */
.L_x_14566:


//--------------------- .text._Z25selective_scan_bwd_kernelI32Selective_Scan_bwd_kernel_traitsILi64ELi16ELb0ELb1ELb1ELb0ELb0EfN3c107complexIfEEEEv12SSMParamsBwd --------------------------
	.section	.text._Z25selective_scan_bwd_kernelI32Selective_Scan_bwd_kernel_traitsILi64ELi16ELb0ELb1ELb1ELb0ELb0EfN3c107complexIfEEEEv12SSMParamsBwd,"ax",@progbits
	.sectioninfo	@"SHI_REGISTERS=255"
	.align	128
        .global         _Z25selective_scan_bwd_kernelI32Selective_Scan_bwd_kernel_traitsILi64ELi16ELb0ELb1ELb1ELb0ELb0EfN3c107complexIfEEEEv12SSMParamsBwd
        .type           _Z25selective_scan_bwd_kernelI32Selective_Scan_bwd_kernel_traitsILi64ELi16ELb0ELb1ELb1ELb0ELb0EfN3c107complexIfEEEEv12SSMParamsBwd,@function
        .size           _Z25selective_scan_bwd_kernelI32Selective_Scan_bwd_kernel_traitsILi64ELi16ELb0ELb1ELb1ELb0ELb0EfN3c107complexIfEEEEv12SSMParamsBwd,(.L_x_14569 - _Z25selective_scan_bwd_kernelI32Selective_Scan_bwd_kernel_traitsILi64ELi16ELb0ELb1ELb1ELb0ELb0EfN3c107complexIfEEEEv12SSMParamsBwd)
        .other          _Z25selective_scan_bwd_kernelI32Selective_Scan_bwd_kernel_traitsILi64ELi16ELb0ELb1ELb1ELb0ELb0EfN3c107complexIfEEEEv12SSMParamsBwd,@"STO_CUDA_ENTRY STV_DEFAULT"
_Z25selective_scan_bwd_kernelI32Selective_Scan_bwd_kernel_traitsILi64ELi16ELb0ELb1ELb1ELb0ELb0EfN3c107complexIfEEEEv12SSMParamsBwd:
.text._Z25selective_scan_bwd_kernelI32Selective_Scan_bwd_kernel_traitsILi64ELi16ELb0ELb1ELb1ELb0ELb0EfN3c107complexIfEEEEv12SSMParamsBwd:
        /* <DEDUP_REMOVED lines=37> */
[----:B------:R1:W-:Y:S01]  /*0250*/  STL [R1], RZ ;  /* 0x000000ff01007387 */ /* 0x0003e20000100800 */
        /* <DEDUP_REMOVED lines=136> */
.L_x_5652:
        /* <DEDUP_REMOVED lines=14> */
[----:B------:R-:W-:Y:S01]  /*0bc0*/  ISETP.GE.AND P2, PT, R136, UR11, PT ;  /* 0x0000000b88007c0c */ /* 0x000fe2000bf46270 */
        /* <DEDUP_REMOVED lines=11> */
[----:B------:R-:W-:Y:S01]  /*0c80*/  LOP3.LUT R28, R136, 0xc0, RZ, 0xfc, !PT ;  /* 0x000000c0881c7812 */ /* 0x000fe200078efcff */
[----:B------:R1:W4:Y:S01]  /*0c90*/  @!P2 LDG.E R5, [R2.64] ;  /* 0x000000280205a981 */ /* 0x000322000c1e1900 */
[----:B------:R-:W-:Y:S02]  /*0ca0*/  ISETP.GE.AND P0, PT, R20, UR11, PT ;  /* 0x0000000b14007c0c */ /* 0x000fe4000bf06270 */
[----:B------:R-:W-:Y:S01]  /*0cb0*/  LOP3.LUT R30, R136, 0xe0, RZ, 0xfc, !PT ;  /* 0x000000e0881e7812 */ /* 0x000fe200078efcff */
        /* <DEDUP_REMOVED lines=84> */
[----:B----4-:R-:W-:Y:S04]  /*1200*/  STS [R252.X4], R5 ;  /* 0x00000005fc007388 */ /* 0x010fe80000004800 */
[----:B-----5:R1:W-:Y:S04]  /*1210*/  STS [R251.X4+0x80], R4 ;  /* 0x00008004fb007388 */ /* 0x0203e80000004800 */
[----:B--2---:R-:W-:Y:S04]  /*1220*/  STS [R250.X4+0x100], R7 ;  /* 0x00010007fa007388 */ /* 0x004fe80000004800 */
[----:B---3--:R2:W-:Y:S04]  /*1230*/  STS [R249.X4+0x180], R6 ;  /* 0x00018006f9007388 */ /* 0x0085e80000004800 */
        /* <DEDUP_REMOVED lines=35> */
[----:B0-----:R-:W-:Y:S01]  /*1470*/  HFMA2.MMA R17, -RZ, RZ, 0, 0 ;  /* 0x00000000ff117435 */ /* 0x001fe200000001ff */
[----:B------:R-:W-:Y:S01]  /*1480*/  CS2R R14, SRZ ;  /* 0x00000000000e7805 */ /* 0x000fe2000001ff00 */
        /* <DEDUP_REMOVED lines=18> */
[----:B------:R-:W-:Y:S02]  /*15b0*/  ISETP.GE.AND P1, PT, R41, UR11, PT ;  /* 0x0000000b29007c0c */ /* 0x000fe4000bf26270 */
        /* <DEDUP_REMOVED lines=58> */
[----:B--2---:R-:W-:Y:S01]  /*1960*/  CS2R R14, SRZ ;  /* 0x00000000000e7805 */ /* 0x004fe2000001ff00 */
[----:B------:R-:W-:Y:S01]  /*1970*/  HFMA2.MMA R19, -RZ, RZ, 0, 0 ;  /* 0x00000000ff137435 */ /* 0x000fe200000001ff */
[----:B------:R-:W2:Y:S01]  /*1980*/  @!P2 LDG.E R7, [R2.64+0x100] ;  /* 0x000100280207a981 */ /* 0x000ea2000c1e1900 */
[----:B------:R-:W-:-:S03]  /*1990*/  ISETP.GE.AND P2, PT, R32, UR11, PT ;  /* 0x0000000b20007c0c */ /* 0x000fc6000bf46270 */
[----:B------:R-:W4:Y:S01]  /*19a0*/  @!P1 LDG.E R5, [R2.64] ;  /* 0x0000002802059981 */ /* 0x000f22000c1e1900 */
[----:B------:R-:W-:-:S03]  /*19b0*/  ISETP.GE.AND P1, PT, R30, UR11, PT ;  /* 0x0000000b1e007c0c */ /* 0x000fc6000bf26270 */
[----:B------:R-:W5:Y:S01]  /*19c0*/  @!P0 LDG.E R0, [R2.64+0x80] ;  /* 0x0000802802008981 */ /* 0x000f62000c1e1900 */
[----:B------:R-:W-:-:S03]  /*19d0*/  ISETP.GE.AND P0, PT, R34, UR11, PT ;  /* 0x0000000b22007c0c */ /* 0x000fc6000bf06270 */
[----:B------:R-:W2:Y:S01]  /*19e0*/  @!P4 LDG.E R9, [R2.64+0x200] ;  /* 0x000200280209c981 */ /* 0x000ea2000c1e1900 */
        /* <DEDUP_REMOVED lines=10> */
[----:B------:R-:W-:Y:S02]  /*1a90*/  ISETP.GE.AND P1, PT, R41, UR11, PT ;  /* 0x0000000b29007c0c */ /* 0x000fe4000bf26270 */
        /* <DEDUP_REMOVED lines=121> */
.L_x_5647:
        /* <DEDUP_REMOVED lines=38> */
[C---:B------:R-:W-:Y:S01]  /*2490*/  LOP3.LUT R187, R6.reuse, 0xc0, RZ, 0xfc, !PT ;  /* 0x000000c006bb7812 */ /* 0x040fe200078efcff */
[----:B------:R0:W2:Y:S01]  /*24a0*/  @!P4 LDG.E R18, [R2.64] ;  /* 0x000000280212c981 */ /* 0x0000a2000c1e1900 */
[----:B------:R-:W-:Y:S01]  /*24b0*/  MOV R17, RZ ;  /* 0x000000ff00117202 */ /* 0x000fe20000000f00 */
[----:B------:R-:W-:Y:S01]  /*24c0*/  CS2R R42, SRZ ;  /* 0x00000000002a7805 */ /* 0x000fe2000001ff00 */
[C---:B------:R-:W-:Y:S01]  /*24d0*/  LOP3.LUT R186, R6.reuse, 0xe0, RZ, 0xfc, !PT ;  /* 0x000000e006ba7812 */ /* 0x040fe200078efcff */
[----:B------:R-:W-:Y:S01]  /*24e0*/  HFMA2.MMA R46, -RZ, RZ, 0, 0 ;  /* 0x00000000ff2e7435 */ /* 0x000fe200000001ff */
[C---:B------:R-:W-:Y:S01]  /*24f0*/  LOP3.LUT R142, R6.reuse, 0x100, RZ, 0xfc, !PT ;  /* 0x00000100068e7812 */ /* 0x040fe200078efcff */
[----:B------:R0:W3:Y:S01]  /*2500*/  @!P2 LDG.E R20, [R2.64+0x100] ;  /* 0x000100280214a981 */ /* 0x0000e2000c1e1900 */
[----:B------:R-:W-:Y:S01]  /*2510*/  ISETP.GE.AND P0, PT, R191, UR11, PT ;  /* 0x0000000bbf007c0c */ /* 0x000fe2000bf06270 */
[----:B------:R-:W-:Y:S01]  /*2520*/  HFMA2.MMA R110, -RZ, RZ, 0, 0 ;  /* 0x00000000ff6e7435 */ /* 0x000fe200000001ff */
[C---:B------:R-:W-:Y:S01]  /*2530*/  LOP3.LUT R184, R6.reuse, 0x120, RZ, 0xfc, !PT ;  /* 0x0000012006b87812 */ /* 0x040fe200078efcff */
[----:B------:R0:W4:Y:S01]  /*2540*/  @!P3 LDG.E R15, [R2.64+0x80] ;  /* 0x00008028020fb981 */ /* 0x000122000c1e1900 */
[----:B------:R-:W-:Y:S01]  /*2550*/  ISETP.GE.AND P6, PT, R193, UR11, PT ;  /* 0x0000000bc1007c0c */ /* 0x000fe2000bfc6270 */
[----:B------:R-:W-:Y:S01]  /*2560*/  ULDC.64 UR34, c[0x0][0x180] ;  /* 0x0000600000227ab9 */ /* 0x000fe20000000a00 */
[----:B------:R-:W-:Y:S01]  /*2570*/  LOP3.LUT R185, R6, 0x140, RZ, 0xfc, !PT ;  /* 0x0000014006b97812 */ /* 0x000fe200078efcff */
[----:B------:R0:W3:Y:S01]  /*2580*/  @!P1 LDG.E R17, [R2.64+0x180] ;  /* 0x0001802802119981 */ /* 0x0000e2000c1e1900 */
[----:B------:R-:W-:-:S02]  /*2590*/  ISETP.GE.AND P5, PT, R187, UR11, PT ;  /* 0x0000000bbb007c0c */ /* 0x000fc4000bfa6270 */
[----:B------:R-:W-:Y:S02]  /*25a0*/  ISETP.GE.AND P4, PT, R186, UR11, PT ;  /* 0x0000000bba007c0c */ /* 0x000fe4000bf86270 */
[----:B------:R-:W-:Y:S01]  /*25b0*/  ISETP.GE.AND P3, PT, R142, UR11, PT ;  /* 0x0000000b8e007c0c */ /* 0x000fe2000bf66270 */
        /* <DEDUP_REMOVED lines=20> */
[----:B------:R-:W-:Y:S01]  /*2700*/  ISETP.GE.AND P3, PT, R180, UR11, PT ;  /* 0x0000000bb4007c0c */ /* 0x000fe2000bf66270 */
[----:B------:R0:W3:Y:S01]  /*2710*/  @!P0 LDG.E R30, [R2.64+0x580] ;  /* 0x00058028021e8981 */ /* 0x0000e2000c1e1900 */
        /* <DEDUP_REMOVED lines=20> */
[----:B------:R0:W3:Y:S01]  /*2860*/  @!P0 LDG.E R31, [R2.64+0x900] ;  /* 0x00090028021f8981 */ /* 0x0000e2000c1e1900 */
[----:B------:R-:W-:-:S02]  /*2870*/  ISETP.GE.AND P2, PT, R166, UR11, PT ;  /* 0x0000000ba6007c0c */ /* 0x000fc4000bf46270 */
[----:B------:R-:W-:Y:S01]  /*2880*/  ISETP.GE.AND P1, PT, R154, UR11, PT ;  /* 0x0000000b9a007c0c */ /* 0x000fe2000bf26270 */
[----:B------:R0:W3:Y:S01]  /*2890*/  @!P6 LDG.E R38, [R2.64+0x980] ;  /* 0x000980280226e981 */ /* 0x0000e2000c1e1900 */
[----:B------:R-:W-:Y:S02]  /*28a0*/  SHF.L.U32 R5, R138, 0x5, RZ ;  /* 0x000000058a057819 */ /* 0x000fe400000006ff */
[C---:B------:R-:W-:Y:S01]  /*28b0*/  LOP3.LUT R156, R6.reuse, 0x320, RZ, 0xfc, !PT ;  /* 0x00000320069c7812 */ /* 0x040fe200078efcff */
[----:B------:R0:W3:Y:S01]  /*28c0*/  @!P5 LDG.E R33, [R2.64+0xa00] ;  /* 0x000a00280221d981 */ /* 0x0000e2000c1e1900 */
[C---:B------:R-:W-:Y:S02]  /*28d0*/  LOP3.LUT R152, R6.reuse, 0x340, RZ, 0xfc, !PT ;  /* 0x0000034006987812 */ /* 0x040fe400078efcff */
[----:B------:R-:W-:Y:S01]  /*28e0*/  LOP3.LUT R0, R5, 0xffffffe0, R228, 0xe2, !PT ;  /* 0xffffffe005007812 */ /* 0x000fe200078ee2e4 */
[----:B------:R0:W3:Y:S01]  /*28f0*/  @!P4 LDG.E R40, [R2.64+0xa80] ;  /* 0x000a80280228c981 */ /* 0x0000e2000c1e1900 */
[----:B------:R-:W-:-:S02]  /*2900*/  LOP3.LUT R150, R6, 0x360, RZ, 0xfc, !PT ;  /* 0x0000036006967812 */ /* 0x000fc400078efcff */
        /* <DEDUP_REMOVED lines=8> */
[----:B------:R-:W-:-:S02]  /*2990*/  LOP3.LUT R0, R0, 0x3e0, RZ, 0xfc, !PT ;  /* 0x000003e000007812 */ /* 0x000fc400078efcff */
[----:B------:R-:W-:Y:S02]  /*29a0*/  ISETP.GE.AND P5, PT, R150, UR11, PT ;  /* 0x0000000b96007c0c */ /* 0x000fe4000bfa6270 */
[----:B------:R-:W-:Y:S02]  /*29b0*/  ISETP.GE.AND P4, PT, R144, UR11, PT ;  /* 0x0000000b90007c0c */ /* 0x000fe4000bf86270 */
[----:B------:R-:W-:Y:S01]  /*29c0*/  ISETP.GE.AND P3, PT, R148, UR11, PT ;  /* 0x0000000b94007c0c */ /* 0x000fe2000bf66270 */
[----:B------:R0:W3:Y:S01]  /*29d0*/  @!P0 LDG.E R46, [R2.64+0xc80] ;  /* 0x000c8028022e8981 */ /* 0x0000e2000c1e1900 */
[----:B------:R-:W-:Y:S02]  /*29e0*/  ISETP.GE.AND P2, PT, R120, UR11, PT ;  /* 0x0000000b78007c0c */ /* 0x000fe4000bf46270 */
[----:B------:R-:W-:Y:S02]  /*29f0*/  ISETP.GE.AND P1, PT, R0, UR11, PT ;  /* 0x0000000b00007c0c */ /* 0x000fe4000bf26270 */
[----:B------:R-:W-:-:S02]  /*2a00*/  MOV R44, RZ ;  /* 0x000000ff002c7202 */ /* 0x000fc40000000f00 */
[----:B------:R-:W-:Y:S01]  /*2a10*/  MOV R66, RZ ;  /* 0x000000ff00427202 */ /* 0x000fe20000000f00 */
[----:B------:R0:W3:Y:S04]  /*2a20*/  @!P5 LDG.E R41, [R2.64+0xd80] ;  /* 0x000d80280229d981 */ /* 0x0000e8000c1e1900 */
[----:B------:R0:W3:Y:S04]  /*2a30*/  @!P6 LDG.E R44, [R2.64+0xd00] ;  /* 0x000d0028022ce981 */ /* 0x0000e8000c1e1900 */
[----:B------:R0:W3:Y:S04]  /*2a40*/  @!P4 LDG.E R39, [R2.64+0xe00] ;  /* 0x000e00280227c981 */ /* 0x0000e8000c1e1900 */
[----:B------:R0:W3:Y:S04]  /*2a50*/  @!P3 LDG.E R110, [R2.64+0xe80] ;  /* 0x000e8028026eb981 */ /* 0x0000e8000c1e1900 */
[----:B------:R0:W3:Y:S04]  /*2a60*/  @!P2 LDG.E R66, [R2.64+0xf00] ;  /* 0x000f00280242a981 */ /* 0x0000e8000c1e1900 */
[----:B------:R0:W3:Y:S01]  /*2a70*/  @!P1 LDG.E R43, [R2.64+0xf80] ;  /* 0x000f8028022b9981 */ /* 0x0000e2000c1e1900 */
[----:B------:R-:W-:Y:S01]  /*2a80*/  SHF.L.U32 R229, R138, 0x5, RZ ;  /* 0x000000058ae57819 */ /* 0x000fe200000006ff */
[----:B------:R-:W-:Y:S01]  /*2a90*/  UIMAD UR39, UR28, UR34, URZ ;  /* 0x000000221c2772a4 */ /* 0x000fe2000f8e023f */
[----:B------:R-:W-:-:S02]  /*2aa0*/  MOV R5, UR6 ;  /* 0x0000000600057c02 */ /* 0x000fc40008000f00 */
[----:B------:R-:W-:Y:S01]  /*2ab0*/  LOP3.LUT R16, R229, 0xfffffc00, RZ, 0xc0, !PT ;  /* 0xfffffc00e5107812 */ /* 0x000fe200078ec0ff */
[----:B------:R-:W-:Y:S02]  /*2ac0*/  UIMAD.WIDE.U32 UR36, UR29, UR34, URZ ;  /* 0x000000221d2472a5 */ /* 0x000fe4000f8e003f */
[----:B------:R-:W-:Y:S01]  /*2ad0*/  UIMAD UR39, UR29, UR35, UR39 ;  /* 0x000000231d2772a4 */ /* 0x000fe2000f8e0227 */
[----:B------:R-:W-:Y:S02]  /*2ae0*/  IADD3 R158, R16, R137, RZ ;  /* 0x00000089109e7210 */ /* 0x000fe40007ffe0ff */
[----:B------:R-:W-:Y:S01]  /*2af0*/  ISETP.GE.AND P0, PT, R6, UR11, PT ;  /* 0x0000000b06007c0c */ /* 0x000fe2000bf06270 */
[----:B------:R-:W-:Y:S01]  /*2b00*/  ULDC.64 UR34, c[0x0][0x188] ;  /* 0x0000620000227ab9 */ /* 0x000fe20000000a00 */
[----:B------:R-:W-:Y:S01]  /*2b10*/  IMAD.WIDE.U32 R6, R5, c[0x0][0x1c0], R6 ;  /* 0x0000700005067a25 */ /* 0x000fe200078e0006 */
[----:B------:R-:W-:Y:S01]  /*2b20*/  UIADD3 UR37, UR37, UR39, URZ ;  /* 0x0000002725257290 */ /* 0x000fe2000fffe03f */
[C---:B------:R-:W-:Y:S01]  /*2b30*/  IADD3 R5, R158.reuse, 0x20, RZ ;  /* 0x000000209e057810 */ /* 0x040fe20007ffe0ff */
[----:B------:R-:W-:Y:S01]  /*2b40*/  UIMAD UR39, UR38, UR34, URZ ;  /* 0x00000022262772a4 */ /* 0x000fe2000f8e023f */
[----:B------:R-:W-:-:S02]  /*2b50*/  IADD3 R13, R158, 0x40, RZ ;  /* 0x000000409e0d7810 */ /* 0x000fc40007ffe0ff */
[C---:B------:R-:W-:Y:S02]  /*2b60*/  IADD3 R9, R158.reuse, 0x60, RZ ;  /* 0x000000609e097810 */ /* 0x040fe40007ffe0ff */
[CC--:B------:R-:W-:Y:S02]  /*2b70*/  LEA.HI.SX32 R67, R158.reuse, R158.reuse, 0x1b ;  /* 0x0000009e9e437211 */ /* 0x0c0fe400078fdaff */
[C---:B------:R-:W-:Y:S01]  /*2b80*/  IADD3 R11, R158.reuse, 0x80, RZ ;  /* 0x000000809e0b7810 */ /* 0x040fe20007ffe0ff */
[----:B------:R-:W-:Y:S01]  /*2b90*/  UIMAD UR39, UR6, UR35, UR39 ;  /* 0x00000023062772a4 */ /* 0x000fe2000f8e0227 */
[C---:B------:R-:W-:Y:S01]  /*2ba0*/  IADD3 R45, R158.reuse, 0xa0, RZ ;  /* 0x000000a09e2d7810 */ /* 0x040fe20007ffe0ff */
[----:B------:R-:W-:Y:S01]  /*2bb0*/  UIMAD.WIDE.U32 UR36, UR6, UR34, UR36 ;  /* 0x00000022062472a5 */ /* 0x000fe2000f8e0024 */
[-C--:B------:R-:W-:Y:S02]  /*2bc0*/  LEA.HI.SX32 R14, R5, R158.reuse, 0x1b ;  /* 0x0000009e050e7211 */ /* 0x080fe400078fdaff */
[----:B------:R-:W-:Y:S01]  /*2bd0*/  IADD3 R61, R158, 0xc0, RZ ;  /* 0x000000c09e3d7810 */ /* 0x000fe20007ffe0ff */
[----:B------:R-:W-:Y:S01]  /*2be0*/  ULDC.64 UR34, c[0x0][0x220] ;  /* 0x0000880000227ab9 */ /* 0x000fe20000000a00 */
[----:B------:R-:W-:-:S02]  /*2bf0*/  LEA.HI.SX32 R13, R13, R158, 0x1b ;  /* 0x0000009e0d0d7211 */ /* 0x000fc400078fdaff */
[C---:B------:R-:W-:Y:S02]  /*2c00*/  IADD3 R63, R158.reuse, 0xe0, RZ ;  /* 0x000000e09e3f7810 */ /* 0x040fe40007ffe0ff */
[-C--:B------:R-:W-:Y:S02]  /*2c10*/  LEA.HI.SX32 R12, R9, R158.reuse, 0x1b ;  /* 0x0000009e090c7211 */ /* 0x080fe400078fdaff */
[C---:B------:R-:W-:Y:S02]  /*2c20*/  IADD3 R139, R158.reuse, 0x100, RZ ;  /* 0x000001009e8b7810 */ /* 0x040fe40007ffe0ff */
[-C--:B------:R-:W-:Y:S01]  /*2c30*/  LEA.HI.SX32 R11, R11, R158.reuse, 0x1b ;  /* 0x0000009e0b0b7211 */ /* 0x080fe200078fdaff */
[----:B------:R-:W-:Y:S01]  /*2c40*/  UIADD3 UR37, UR37, UR39, URZ ;  /* 0x0000002725257290 */ /* 0x000fe2000fffe03f */
[----:B------:R-:W-:Y:S01]  /*2c50*/  IADD3 R65, R158, 0x120, RZ ;  /* 0x000001209e417810 */ /* 0x000fe20007ffe0ff */
[----:B------:R-:W-:Y:S01]  /*2c60*/  ULEA UR34, UP0, UR36, UR34, 0x3 ;  /* 0x0000002224227291 */ /* 0x000fe2000f80183f */
[----:B------:R-:W-:-:S02]  /*2c70*/  LEA.HI.SX32 R8, R45, R158, 0x1b ;  /* 0x0000009e2d087211 */ /* 0x000fc400078fdaff */
[C---:B------:R-:W-:Y:S02]  /*2c80*/  IADD3 R69, R158.reuse, 0x140, RZ ;  /* 0x000001409e457810 */ /* 0x040fe40007ffe0ff */
        /* <DEDUP_REMOVED lines=24> */
[----:B------:R-:W-:Y:S02]  /*2e10*/  LEA.HI.SX32 R159, R159, R158, 0x1b ;  /* 0x0000009e9f9f7211 */ /* 0x000fe400078fdaff */
[----:B------:R-:W-:-:S02]  /*2e20*/  IADD3 R143, R158, 0x2a0, RZ ;  /* 0x000002a09e8f7810 */ /* 0x000fc40007ffe0ff */
[-C--:B------:R-:W-:Y:S01]  /*2e30*/  LEA.HI.SX32 R161, R161, R158.reuse, 0x1b ;  /* 0x0000009ea1a17211 */ /* 0x080fe200078fdaff */
[----:B------:R-:W-:Y:S01]  /*2e40*/  UIMAD UR34, UR38, UR34, URZ ;  /* 0x00000022262272a4 */ /* 0x000fe2000f8e023f */
[C---:B------:R-:W-:Y:S01]  /*2e50*/  IADD3 R145, R158.reuse, 0x2c0, RZ ;  /* 0x000002c09e917810 */ /* 0x040fe20007ffe0ff */
[----:B------:R-:W3:Y:S01]  /*2e60*/  LDG.E.64 R2, [R2.64] ;  /* 0x0000002802027981 */ /* 0x000ee2000c1e1b00 */
[-C--:B------:R-:W-:Y:S02]  /*2e70*/  LEA.HI.SX32 R160, R121, R158.reuse, 0x1b ;  /* 0x0000009e79a07211 */ /* 0x080fe400078fdaff */
[C---:B------:R-:W-:Y:S02]  /*2e80*/  IADD3 R147, R158.reuse, 0x2e0, RZ ;  /* 0x000002e09e937810 */ /* 0x040fe40007ffe0ff */
[----:B------:R-:W-:Y:S02]  /*2e90*/  LEA.HI.SX32 R157, R157, R158, 0x1b ;  /* 0x0000009e9d9d7211 */ /* 0x000fe400078fdaff */
[----:B------:R-:W-:-:S02]  /*2ea0*/  IADD3 R149, R158, 0x300, RZ ;  /* 0x000003009e957810 */ /* 0x000fc40007ffe0ff */
[-C--:B------:R-:W-:Y:S02]  /*2eb0*/  LEA.HI.SX32 R68, R141, R158.reuse, 0x1b ;  /* 0x0000009e8d447211 */ /* 0x080fe400078fdaff */
[C---:B------:R-:W-:Y:S02]  /*2ec0*/  IADD3 R151, R158.reuse, 0x320, RZ ;  /* 0x000003209e977810 */ /* 0x040fe40007ffe0ff */
[-C--:B------:R-:W-:Y:S01]  /*2ed0*/  LEA.HI.SX32 R65, R143, R158.reuse, 0x1b ;  /* 0x0000009e8f417211 */ /* 0x080fe200078fdaff */
[----:B------:R-:W-:Y:S01]  /*2ee0*/  UIMAD UR34, UR6, UR35, UR34 ;  /* 0x00000023062272a4 */ /* 0x000fe2000f8e0222 */
        /* <DEDUP_REMOVED lines=11> */
[----:B------:R-:W-:Y:S02]  /*2fa0*/  IADD3 R175, R158, 0x3e0, RZ ;  /* 0x000003e09eaf7810 */ /* 0x000fe40007ffe0ff */
[-C--:B------:R-:W-:Y:S02]  /*2fb0*/  LEA.HI.SX32 R60, R155, R158.reuse, 0x1b ;  /* 0x0000009e9b3c7211 */ /* 0x080fe400078fdaff */
[----:B------:R-:W-:Y:S01]  /*2fc0*/  LEA.HI.SX32 R70, R165, R158, 0x1b ;  /* 0x0000009ea5467211 */ /* 0x000fe200078fdaff */
[----:B--2---:R-:W-:Y:S04]  /*2fd0*/  STS [R67.X4], R18 ;  /* 0x0000001243007388 */ /* 0x004fe80000004800 */
[----:B----4-:R0:W-:Y:S04]  /*2fe0*/  STS [R14.X4+0x80], R15 ;  /* 0x0000800f0e007388 */ /* 0x0101e80000004800 */
[----:B---3--:R-:W-:Y:S04]  /*2ff0*/  STS [R13.X4+0x100], R20 ;  /* 0x000100140d007388 */ /* 0x008fe80000004800 */
        /* <DEDUP_REMOVED lines=18> */
[----:B------:R-:W-:-:S03]  /*3120*/  IADD3 R5, R7, UR34, RZ ;  /* 0x0000002207057c10 */ /* 0x000fc6000fffe0ff */
[----:B------:R-:W-:Y:S01]  /*3130*/  STS [R65.X4+0xa80], R40 ;  /* 0x000a802841007388 */ /* 0x000fe20000004800 */
[----:B------:R-:W-:-:S03]  /*3140*/  LEA R4, P2, R6, UR15, 0x2 ;  /* 0x0000000f06047c11 */ /* 0x000fc6000f8410ff */
[----:B------:R-:W-:Y:S01]  /*3150*/  STS [R62.X4+0xb00], R35 ;  /* 0x000b00233e007388 */ /* 0x000fe20000004800 */
[----:B------:R-:W-:-:S03]  /*3160*/  LEA.HI.SX32 R155, R167, R158, 0x1b ;  /* 0x0000009ea79b7211 */ /* 0x000fc600078fdaff */
[----:B------:R-:W-:Y:S01]  /*3170*/  STS [R64.X4+0xb80], R37 ;  /* 0x000b802540007388 */ /* 0x000fe20000004800 */
[----:B------:R-:W-:-:S03]  /*3180*/  LEA.HI.SX32 R71, R171, R158, 0x1b ;  /* 0x0000009eab477211 */ /* 0x000fc600078fdaff */
[----:B------:R-:W-:Y:S01]  /*3190*/  STS [R63.X4+0xc00], R42 ;  /* 0x000c002a3f007388 */ /* 0x000fe20000004800 */
[----:B------:R-:W-:Y:S02]  /*31a0*/  LEA.HI.SX32 R158, R175, R158, 0x1b ;  /* 0x0000009eaf9e7211 */ /* 0x000fe400078fdaff */
[----:B------:R-:W-:Y:S01]  /*31b0*/  MOV R145, RZ ;  /* 0x000000ff00917202 */ /* 0x000fe20000000f00 */
[----:B------:R-:W-:Y:S01]  /*31c0*/  STS [R69.X4+0xc80], R46 ;  /* 0x000c802e45007388 */ /* 0x000fe20000004800 */
[----:B------:R-:W-:-:S03]  /*31d0*/  LEA.HI.X R5, R6, UR14, R5, 0x2, P2 ;  /* 0x0000000e06057c11 */ /* 0x000fc600090f1405 */
[----:B------:R-:W-:Y:S04]  /*31e0*/  STS [R61.X4+0xd00], R44 ;  /* 0x000d002c3d007388 */ /* 0x000fe80000004800 */
[----:B------:R-:W-:Y:S04]  /*31f0*/  STS [R60.X4+0xd80], R41 ;  /* 0x000d80293c007388 */ /* 0x000fe80000004800 */
[----:B------:R-:W-:Y:S04]  /*3200*/  STS [R70.X4+0xe00], R39 ;  /* 0x000e002746007388 */ /* 0x000fe80000004800 */
[----:B------:R3:W-:Y:S04]  /*3210*/  STS [R155.X4+0xe80], R110 ;  /* 0x000e806e9b007388 */ /* 0x0007e80000004800 */
[----:B------:R4:W-:Y:S04]  /*3220*/  STS [R71.X4+0xf00], R66 ;  /* 0x000f004247007388 */ /* 0x0009e80000004800 */
[----:B------:R-:W-:Y:S01]  /*3230*/  STS [R158.X4+0xf80], R43 ;  /* 0x000f802b9e007388 */ /* 0x000fe20000004800 */
[----:B------:R-:W-:-:S06]  /*3240*/  NOP ;  /* 0x0000000000007918 */ /* 0x000fcc0000000000 */
[----:B------:R0:W4:Y:S01]  /*3250*/  @!P1 LDG.E R145, [R4.64+0x80] ;  /* 0x0000802804919981 */ /* 0x000122000c1e1900 */
[----:B------:R-:W-:Y:S02]  /*3260*/  ISETP.GE.AND P1, PT, R189, UR11, PT ;  /* 0x0000000bbd007c0c */ /* 0x000fe4000bf26270 */
[----:B------:R-:W-:Y:S01]  /*3270*/  MOV R215, RZ ;  /* 0x000000ff00d77202 */ /* 0x000fe20000000f00 */
[----:B------:R-:W-:Y:S02]  /*3280*/  HFMA2.MMA R146, -RZ, RZ, 0, 0 ;  /* 0x00000000ff927435 */ /* 0x000fe400000001ff */
[----:B------:R-:W-:-:S08]  /*3290*/  HFMA2.MMA R213, -RZ, RZ, 0, 0 ;  /* 0x00000000ffd57435 */ /* 0x000fd000000001ff */
[----:B------:R0:W4:Y:S01]  /*32a0*/  @!P1 LDG.E R215, [R4.64+0x180] ;  /* 0x0001802804d79981 */ /* 0x000122000c1e1900 */
[----:B------:R-:W-:-:S03]  /*32b0*/  ISETP.GE.AND P1, PT, R193, UR11, PT ;  /* 0x0000000bc1007c0c */ /* 0x000fc6000bf26270 */
[----:B------:R0:W4:Y:S01]  /*32c0*/  @!P0 LDG.E R146, [R4.64] ;  /* 0x0000002804928981 */ /* 0x000122000c1e1900 */
[----:B------:R-:W-:Y:S01]  /*32d0*/  ISETP.GE.AND P0, PT, R188, UR11, PT ;  /* 0x0000000bbc007c0c */ /* 0x000fe2000bf06270 */
[----:B------:R-:W-:Y:S02]  /*32e0*/  HFMA2.MMA R192, -RZ, RZ, 0, 0 ;  /* 0x00000000ffc07435 */ /* 0x000fe400000001ff */
[----:B------:R-:W-:-:S06]  /*32f0*/  HFMA2.MMA R211, -RZ, RZ, 0, 0 ;  /* 0x00000000ffd37435 */ /* 0x000fcc00000001ff */
[----:B------:R0:W4:Y:S01]  /*3300*/  @!P1 LDG.E R213, [R4.64+0x280] ;  /* 0x0002802804d59981 */ /* 0x000122000c1e1900 */
[----:B------:R-:W-:Y:S02]  /*3310*/  ISETP.GE.AND P1, PT, R186, UR11, PT ;  /* 0x0000000bba007c0c */ /* 0x000fe4000bf26270 */
[----:B------:R-:W-:Y:S01]  /*3320*/  ISETP.GE.AND P3, PT, R142, UR11, PT ;  /* 0x0000000b8e007c0c */ /* 0x000fe2000bf66270 */
[----:B------:R0:W4:Y:S01]  /*3330*/  @!P0 LDG.E R192, [R4.64+0x100] ;  /* 0x0001002804c08981 */ /* 0x000122000c1e1900 */
[----:B------:R-:W-:Y:S02]  /*3340*/  ISETP.GE.AND P4, PT, R184, UR11, PT ;  /* 0x0000000bb8007c0c */ /* 0x000fe4000bf86270 */
[----:B------:R-:W-:Y:S01]  /*3350*/  ISETP.GE.AND P6, PT, R185, UR11, PT ;  /* 0x0000000bb9007c0c */ /* 0x000fe2000bfc6270 */
[----:B------:R-:W-:Y:S01]  /*3360*/  HFMA2.MMA R207, -RZ, RZ, 0, 0 ;  /* 0x00000000ffcf7435 */ /* 0x000fe200000001ff */
[----:B------:R-:W-:Y:S02]  /*3370*/  ISETP.GE.AND P2, PT, R183, UR11, PT ;  /* 0x0000000bb7007c0c */ /* 0x000fe4000bf46270 */
[----:B------:R-:W-:-:S02]  /*3380*/  ISETP.GE.AND P0, PT, R191, UR11, PT ;  /* 0x0000000bbf007c0c */ /* 0x000fc4000bf06270 */
[----:B------:R-:W-:Y:S01]  /*3390*/  ISETP.GE.AND P5, PT, R182, UR11, PT ;  /* 0x0000000bb6007c0c */ /* 0x000fe2000bfa6270 */
[----:B------:R-:W-:Y:S01]  /*33a0*/  CS2R R208, SRZ ;  /* 0x0000000000d07805 */ /* 0x000fe2000001ff00 */
[----:B------:R0:W4:Y:S01]  /*33b0*/  @!P1 LDG.E R211, [R4.64+0x380] ;  /* 0x0003802804d39981 */ /* 0x000122000c1e1900 */
[----:B------:R-:W-:Y:S01]  /*33c0*/  MOV R142, RZ ;  /* 0x000000ff008e7202 */ /* 0x000fe20000000f00 */
[----:B------:R-:W-:Y:S01]  /*33d0*/  HFMA2.MMA R200, -RZ, RZ, 0, 0 ;  /* 0x00000000ffc87435 */ /* 0x000fe200000001ff */
[----:B------:R-:W-:Y:S02]  /*33e0*/  ISETP.GE.AND P1, PT, R179, UR11, PT ;  /* 0x0000000bb3007c0c */ /* 0x000fe4000bf26270 */
[----:B------:R-:W-:Y:S01]  /*33f0*/  MOV R186, RZ ;  /* 0x000000ff00ba7202 */ /* 0x000fe20000000f00 */
[----:B------:R0:W4:Y:S01]  /*3400*/  @!P4 LDG.E R209, [R4.64+0x480] ;  /* 0x0004802804d1c981 */ /* 0x000122000c1e1900 */
[----:B------:R-:W-:-:S03]  /*3410*/  ISETP.GE.AND P4, PT, R174, UR11, PT ;  /* 0x0000000bae007c0c */ /* 0x000fc6000bf86270 */
[----:B------:R0:W4:Y:S01]  /*3420*/  @!P3 LDG.E R142, [R4.64+0x400] ;  /* 0x00040028048eb981 */ /* 0x000122000c1e1900 */
[----:B------:R-:W-:Y:S01]  /*3430*/  ISETP.GE.AND P3, PT, R181, UR11, PT ;  /* 0x0000000bb5007c0c */ /* 0x000fe2000bf66270 */
        /* <DEDUP_REMOVED lines=10> */
[----:B------:R-:W-:Y:S02]  /*34e0*/  ISETP.GE.AND P1, PT, R177, UR11, PT ;  /* 0x0000000bb1007c0c */ /* 0x000fe4000bf26270 */
[----:B------:R-:W-:Y:S01]  /*34f0*/  CS2R R176, SRZ ;  /* 0x0000000000b07805 */ /* 0x000fe2000001ff00 */
        /* <DEDUP_REMOVED lines=13> */
[----:B------:R-:W-:-:S03]  /*35d0*/  CS2R R178, SRZ ;  /* 0x0000000000b27805 */ /* 0x000fc6000001ff00 */
        /* <DEDUP_REMOVED lines=13> */
[----:B------:R-:W-:-:S03]  /*36b0*/  ISETP.GE.AND P2, PT, R148, UR11, PT ;  /* 0x0000000b94007c0c */ /* 0x000fc6000bf46270 */
[----:B------:R0:W4:Y:S01]  /*36c0*/  @!P5 LDG.E R203, [R4.64+0xb80] ;  /* 0x000b802804cbd981 */ /* 0x000122000c1e1900 */
[----:B------:R-:W-:Y:S02]  /*36d0*/  ISETP.GE.AND P5, PT, R120, UR11, PT ;  /* 0x0000000b78007c0c */ /* 0x000fe4000bfa6270 */
[----:B------:R-:W-:Y:S01]  /*36e0*/  ISETP.GE.AND P0, PT, R0, UR11, PT ;  /* 0x0000000b00007c0c */ /* 0x000fe2000bf06270 */
[----:B------:R-:W-:Y:S01]  /*36f0*/  CS2R R166, SRZ ;  /* 0x0000000000a67805 */ /* 0x000fe2000001ff00 */
[----:B------:R-:W-:Y:S01]  /*3700*/  MOV R168, RZ ;  /* 0x000000ff00a87202 */ /* 0x000fe20000000f00 */
[----:B------:R-:W-:Y:S01]  /*3710*/  CS2R R170, SRZ ;  /* 0x0000000000aa7805 */ /* 0x000fe2000001ff00 */
[----:B------:R-:W-:Y:S01]  /*3720*/  MOV R172, RZ ;  /* 0x000000ff00ac7202 */ /* 0x000fe20000000f00 */
        /* <DEDUP_REMOVED lines=10> */
[----:B------:R-:W-:Y:S02]  /*37d0*/  FADD.FTZ R191, R114, UR8 ;  /* 0x0000000872bf7e21 */ /* 0x000fe40008010000 */
[----:B------:R-:W-:Y:S01]  /*37e0*/  FADD.FTZ R193, R113, UR8 ;  /* 0x0000000871c17e21 */ /* 0x000fe20008010000 */
[----:B------:R-:W1:Y:S01]  /*37f0*/  R2UR UR35, R2 ;  /* 0x00000000022373c2 */ /* 0x000e6200000e0000 */
[----:B0-----:R-:W-:-:S04]  /*3800*/  FMUL.FTZ R0, R187, UR36 ;  /* 0x00000024bb007c20 */ /* 0x001fc80008410000 */
[----:B------:R-:W-:Y:S02]  /*3810*/  FMUL.RZ R3, R0, 0.15915493667125701904 ;  /* 0x3e22f98300037820 */ /* 0x000fe4000040c000 */
[----:B------:R-:W-:-:S04]  /*3820*/  FMUL.FTZ R0, R189, UR36 ;  /* 0x00000024bd007c20 */ /* 0x000fc80008410000 */
[----:B------:R-:W-:Y:S02]  /*3830*/  FMUL.RZ R6, R0, 0.15915493667125701904 ;  /* 0x3e22f98300067820 */ /* 0x000fe4000040c000 */
[----:B------:R-:W-:Y:S01]  /*3840*/  FMUL.FTZ R0, R191, UR36 ;  /* 0x00000024bf007c20 */ /* 0x000fe20008410000 */
[----:B------:R-:W-:Y:S01]  /*3850*/  MUFU.SIN R121, R3 ;  /* 0x0000000300797308 */ /* 0x000fe20000000400 */
[----:B------:R-:W-:-:S07]  /*3860*/  FADD.FTZ R195, R112, UR8 ;  /* 0x0000000870c37e21 */ /* 0x000fce0008010000 */
[----:B------:R0:W-:Y:S01]  /*3870*/  MUFU.COS R120, R3 ;  /* 0x0000000300787308 */ /* 0x0001e20000000000 */
[----:B------:R-:W-:Y:S02]  /*3880*/  FADD.FTZ R197, R109, UR8 ;  /* 0x000000086dc57e21 */ /* 0x000fe40008010000 */
[----:B0-----:R-:W-:Y:S02]  /*3890*/  FMUL.RZ R3, R0, 0.15915493667125701904 ;  /* 0x3e22f98300037820 */ /* 0x001fe4000040c000 */
[----:B------:R-:W-:-:S04]  /*38a0*/  FMUL.FTZ R0, R193, UR36 ;  /* 0x00000024c1007c20 */ /* 0x000fc80008410000 */
[----:B------:R-:W-:Y:S02]  /*38b0*/  FMUL.RZ R15, R0, 0.15915493667125701904 ;  /* 0x3e22f983000f7820 */ /* 0x000fe4000040c000 */
[----:B------:R-:W-:Y:S02]  /*38c0*/  FMUL.FTZ R0, R195, UR36 ;  /* 0x00000024c3007c20 */ /* 0x000fe40008410000 */
[----:B------:R-:W-:Y:S02]  /*38d0*/  FADD.FTZ R199, R108, UR8 ;  /* 0x000000086cc77e21 */ /* 0x000fe40008010000 */
[----:B-1----:R-:W-:Y:S02]  /*38e0*/  FMUL.RZ R17, R0, 0.15915493667125701904 ;  /* 0x3e22f98300117820 */ /* 0x002fe4000040c000 */
[----:B------:R-:W-:Y:S02]  /*38f0*/  FMUL.FTZ R0, R197, UR36 ;  /* 0x00000024c5007c20 */ /* 0x000fe40008410000 */
[----:B------:R-:W-:-:S02]  /*3900*/  FADD.FTZ R181, R104, UR8 ;  /* 0x0000000868b57e21 */ /* 0x000fc40008010000 */
[----:B------:R-:W-:Y:S02]  /*3910*/  FMUL.RZ R18, R0, 0.15915493667125701904 ;  /* 0x3e22f98300127820 */ /* 0x000fe4000040c000 */
[----:B------:R-:W-:Y:S02]  /*3920*/  FMUL.FTZ R0, R199, UR36 ;  /* 0x00000024c7007c20 */ /* 0x000fe40008410000 */
[----:B------:R-:W-:Y:S02]  /*3930*/  FADD.FTZ R185, R106, UR8 ;  /* 0x000000086ab97e21 */ /* 0x000fe40008010000 */
[----:B------:R-:W-:Y:S01]  /*3940*/  FADD.FTZ R201, R107, UR8 ;  /* 0x000000086bc97e21 */ /* 0x000fe20008010000 */
[----:B------:R-:W-:Y:S01]  /*3950*/  MUFU.SIN R143, R15 ;  /* 0x0000000f008f7308 */ /* 0x000fe20000000400 */
[----:B------:R-:W-:Y:S02]  /*3960*/  FMUL.FTZ R111, R181, UR36 ;  /* 0x00000024b56f7c20 */ /* 0x000fe40008410000 */
[----:B--2---:R-:W-:Y:S01]  /*3970*/  FMUL.RZ R19, R0, 0.15915493667125701904 ;  /* 0x3e22f98300137820 */ /* 0x004fe2000040c000 */
[----:B------:R-:W-:Y:S01]  /*3980*/  LEA R16, R137, R16, 0x5 ;  /* 0x0000001089107211 */ /* 0x000fe200078e28ff */
[----:B------:R-:W-:-:S03]  /*3990*/  FMUL.FTZ R0, R201, UR36 ;  /* 0x00000024c9007c20 */ /* 0x000fc60008410000 */
[----:B------:R0:W-:Y:S01]  /*39a0*/  MUFU.COS R144, R15 ;  /* 0x0000000f00907308 */ /* 0x0001e20000000000 */
[----:B------:R-:W-:Y:S01]  /*39b0*/  FADD.FTZ R184, R105, UR8 ;  /* 0x0000000869b87e21 */ /* 0x000fe20008010000 */
[----:B------:R-:W-:Y:S01]  /*39c0*/  MOV R2, UR35 ;  /* 0x0000002300027c02 */ /* 0x000fe20008000f00 */
[----:B------:R-:W-:Y:S02]  /*39d0*/  FMUL.RZ R188, R111, 0.15915493667125701904 ;  /* 0x3e22f9836fbc7820 */ /* 0x000fe4000040c000 */
[----:B0-----:R-:W-:-:S03]  /*39e0*/  FMUL.FTZ R15, R185, UR36 ;  /* 0x00000024b90f7c20 */ /* 0x001fc60008410000 */
[----:B---3--:R-:W-:Y:S01]  /*39f0*/  MUFU.SIN R110, R6 ;  /* 0x00000006006e7308 */ /* 0x008fe20000000400 */
[----:B------:R-:W-:Y:S01]  /*3a00*/  LEA.HI.SX32 R196, R16, R16, 0x1b ;  /* 0x0000001010c47211 */ /* 0x000fe200078fdaff */
[----:B------:R-:W-:-:S04]  /*3a10*/  FADD.FTZ R156, R103, UR8 ;  /* 0x00000008679c7e21 */ /* 0x000fc80008010000 */
[----:B------:R-:W0:Y:S02]  /*3a20*/  LDS R46, [R196.X4] ;  /* 0x00000000c42e7984 */ /* 0x000e240000004800 */
[----:B------:R-:W-:Y:S02]  /*3a30*/  MUFU.COS R206, R6 ;  /* 0x0000000600ce7308 */ /* 0x000fe40000000000 */
[----:B------:R-:W1:Y:S04]  /*3a40*/  LDS R45, [R196.X4+0x4] ;  /* 0x00000400c42d7984 */ /* 0x000e680000004800 */
[----:B------:R-:W2:Y:S02]  /*3a50*/  LDS R44, [R196.X4+0x8] ;  /* 0x00000800c42c7984 */ /* 0x000ea40000004800 */
[----:B------:R-:W-:Y:S02]  /*3a60*/  MUFU.SIN R5, R18 ;  /* 0x0000001200057308 */ /* 0x000fe40000000400 */
[----:B------:R-:W3:Y:S04]  /*3a70*/  LDS R43, [R196.X4+0xc] ;  /* 0x00000c00c42b7984 */ /* 0x000ee80000004800 */
[----:B------:R-:W-:Y:S02]  /*3a80*/  LDS R42, [R196.X4+0x10] ;  /* 0x00001000c42a7984 */ /* 0x000fe40000004800 */
[----:B------:R0:W-:Y:S02]  /*3a90*/  MUFU.COS R6, R18 ;  /* 0x0000001200067308 */ /* 0x0001e40000000000 */
[----:B------:R-:W1:Y:S04]  /*3aa0*/  LDS R41, [R196.X4+0x14] ;  /* 0x00001400c4297984 */ /* 0x000e680000004800 */
[----:B------:R-:W1:Y:S02]  /*3ab0*/  LDS R40, [R196.X4+0x18] ;  /* 0x00001800c4287984 */ /* 0x000e640000004800 */
[----:B------:R-:W-:Y:S01]  /*3ac0*/  MUFU.SIN R7, R17 ;  /* 0x0000001100077308 */ /* 0x000fe20000000400 */
[----:B0-----:R-:W-:Y:S01]  /*3ad0*/  FMUL.RZ R18, R15, 0.15915493667125701904 ;  /* 0x3e22f9830f127820 */ /* 0x001fe2000040c000 */
[----:B------:R-:W0:Y:S01]  /*3ae0*/  LDS R39, [R196.X4+0x1c] ;  /* 0x00001c00c4277984 */ /* 0x000e220000004800 */
[----:B------:R-:W-:-:S03]  /*3af0*/  FMUL.FTZ R15, R184, UR36 ;  /* 0x00000024b80f7c20 */ /* 0x000fc60008410000 */
[----:B------:R-:W-:Y:S02]  /*3b00*/  LDS R38, [R196.X4+0x20] ;  /* 0x00002000c4267984 */ /* 0x000fe40000004800 */
[----:B------:R2:W-:Y:S01]  /*3b10*/  MUFU.COS R141, R17 ;  /* 0x00000011008d7308 */ /* 0x0005e20000000000 */
[----:B------:R-:W-:Y:S01]  /*3b20*/  FMUL.RZ R152, R15, 0.15915493667125701904 ;  /* 0x3e22f9830f987820 */ /* 0x000fe2000040c000 */
[----:B------:R-:W0:Y:S06]  /*3b30*/  LDS R37, [R196.X4+0x24] ;  /* 0x00002400c4257984 */ /* 0x000e2c0000004800 */
[----:B------:R-:W-:Y:S01]  /*3b40*/  MUFU.SIN R149, R188 ;  /* 0x000000bc00957308 */ /* 0x000fe20000000400 */
[----:B--2---:R-:W-:Y:S01]  /*3b50*/  FMUL.RZ R17, R0, 0.15915493667125701904 ;  /* 0x3e22f98300117820 */ /* 0x004fe2000040c000 */
[----:B------:R-:W2:Y:S06]  /*3b60*/  LDS R36, [R196.X4+0x28] ;  /* 0x00002800c4247984 */ /* 0x000eac0000004800 */
[----:B------:R3:W-:Y:S01]  /*3b70*/  MUFU.COS R150, R188 ;  /* 0x000000bc00967308 */ /* 0x0007e20000000000 */
[----:B------:R-:W0:Y:S01]  /*3b80*/  LDS R35, [R196.X4+0x2c] ;  /* 0x00002c00c4237984 */ /* 0x000e220000004800 */
[----:B------:R-:W-:-:S03]  /*3b90*/  FMUL.FTZ R111, R156, UR36 ;  /* 0x000000249c6f7c20 */ /* 0x000fc60008410000 */
[----:B------:R-:W-:Y:S03]  /*3ba0*/  LDS R34, [R196.X4+0x30] ;  /* 0x00003000c4227984 */ /* 0x000fe60000004800 */
[----:B------:R-:W-:Y:S01]  /*3bb0*/  MUFU.SIN R198, R3 ;  /* 0x0000000300c67308 */ /* 0x000fe20000000400 */
[----:B---3--:R-:W-:Y:S01]  /*3bc0*/  FMUL.FTZ R188, R2, 1.4426950216293334961 ;  /* 0x3fb8aa3b02bc7820 */ /* 0x008fe20000410000 */
[----:B------:R-:W3:Y:S03]  /*3bd0*/  LDS R33, [R196.X4+0x34] ;  /* 0x00003400c4217984 */ /* 0x000ee60000004800 */
[----:B------:R-:W-:Y:S01]  /*3be0*/  FMUL.FTZ R2, R189, R188 ;  /* 0x000000bcbd027220 */ /* 0x000fe20000410000 */
[----:B------:R-:W-:Y:S02]  /*3bf0*/  LDS R32, [R196.X4+0x38] ;  /* 0x00003800c4207984 */ /* 0x000fe40000004800 */
[----:B------:R-:W-:Y:S02]  /*3c00*/  MUFU.COS R204, R3 ;  /* 0x0000000300cc7308 */ /* 0x000fe40000000000 */
[----:B------:R-:W0:Y:S04]  /*3c10*/  LDS R31, [R196.X4+0x3c] ;  /* 0x00003c00c41f7984 */ /* 0x000e280000004800 */
[----:B------:R-:W-:Y:S02]  /*3c20*/  LDS R30, [R196.X4+0x40] ;  /* 0x00004000c41e7984 */ /* 0x000fe40000004800 */
[----:B------:R-:W-:Y:S02]  /*3c30*/  MUFU.SIN R3, R19 ;  /* 0x0000001300037308 */ /* 0x000fe40000000400 */
[----:B------:R-:W0:Y:S04]  /*3c40*/  LDS R29, [R196.X4+0x44] ;  /* 0x00004400c41d7984 */ /* 0x000e280000004800 */
[----:B------:R-:W0:Y:S02]  /*3c50*/  LDS R28, [R196.X4+0x48] ;  /* 0x00004800c41c7984 */ /* 0x000e240000004800 */
[----:B------:R1:W-:Y:S02]  /*3c60*/  MUFU.COS R4, R19 ;  /* 0x0000001300047308 */ /* 0x0003e40000000000 */
[----:B------:R-:W0:Y:S04]  /*3c70*/  LDS R27, [R196.X4+0x4c] ;  /* 0x00004c00c41b7984 */ /* 0x000e280000004800 */
[----:B------:R-:W-:Y:S02]  /*3c80*/  LDS R26, [R196.X4+0x50] ;  /* 0x00005000c41a7984 */ /* 0x000fe40000004800 */
[----:B------:R-:W-:Y:S02]  /*3c90*/  MUFU.SIN R0, R17 ;  /* 0x0000001100007308 */ /* 0x000fe40000000400 */
[----:B------:R-:W0:Y:S04]  /*3ca0*/  LDS R25, [R196.X4+0x54] ;  /* 0x00005400c4197984 */ /* 0x000e280000004800 */
[----:B------:R-:W-:Y:S02]  /*3cb0*/  LDS R24, [R196.X4+0x58] ;  /* 0x00005800c4187984 */ /* 0x000fe40000004800 */
[----:B----4-:R4:W-:Y:S02]  /*3cc0*/  MUFU.COS R66, R17 ;  /* 0x0000001100427308 */ /* 0x0109e40000000000 */
[----:B------:R-:W0:Y:S04]  /*3cd0*/  LDS R23, [R196.X4+0x5c] ;  /* 0x00005c00c4177984 */ /* 0x000e280000004800 */
[----:B------:R-:W-:Y:S02]  /*3ce0*/  LDS R22, [R196.X4+0x60] ;  /* 0x00006000c4167984 */ /* 0x000fe40000004800 */
[----:B------:R-:W-:Y:S02]  /*3cf0*/  MUFU.SIN R153, R18 ;  /* 0x0000001200997308 */ /* 0x000fe40000000400 */
[----:B------:R-:W0:Y:S04]  /*3d00*/  LDS R21, [R196.X4+0x64] ;  /* 0x00006400c4157984 */ /* 0x000e280000004800 */
[----:B------:R-:W0:Y:S02]  /*3d10*/  LDS R20, [R196.X4+0x68] ;  /* 0x00006800c4147984 */ /* 0x000e240000004800 */
[----:B------:R2:W-:Y:S02]  /*3d20*/  MUFU.COS R154, R18 ;  /* 0x00000012009a7308 */ /* 0x0005e40000000000 */
[----:B-1----:R-:W1:Y:S04]  /*3d30*/  LDS R19, [R196.X4+0x6c] ;  /* 0x00006c00c4137984 */ /* 0x002e680000004800 */
[----:B----4-:R-:W4:Y:S04]  /*3d40*/  LDS R17, [R196.X4+0x74] ;  /* 0x00007400c4117984 */ /* 0x010f280000004800 */
[----:B--2---:R-:W2:Y:S04]  /*3d50*/  LDS R18, [R196.X4+0x70] ;  /* 0x00007000c4127984 */ /* 0x004ea80000004800 */
[----:B------:R-:W0:Y:S04]  /*3d60*/  LDS R16, [R196.X4+0x78] ;  /* 0x00007800c4107984 */ /* 0x000e280000004800 */
[----:B------:R-:W0:Y:S04]  /*3d70*/  LDS R15, [R196.X4+0x7c] ;  /* 0x00007c00c40f7984 */ /* 0x000e280000004800 */
[----:B------:R-:W-:Y:S04]  /*3d80*/  STS [R67.X4+0x2100], R146 ;  /* 0x0021009243007388 */ /* 0x000fe80000004800 */
[----:B------:R-:W-:Y:S04]  /*3d90*/  STS [R14.X4+0x2180], R145 ;  /* 0x002180910e007388 */ /* 0x000fe80000004800 */
[----:B------:R3:W-:Y:S01]  /*3da0*/  STS [R13.X4+0x2200], R192 ;  /* 0x002200c00d007388 */ /* 0x0007e20000004800 */
[----:B------:R-:W-:-:S03]  /*3db0*/  FMUL.RZ R210, R111, 0.15915493667125701904 ;  /* 0x3e22f9836fd27820 */ /* 0x000fc6000040c000 */
[----:B------:R1:W-:Y:S01]  /*3dc0*/  STS [R12.X4+0x2280], R215 ;  /* 0x002280d70c007388 */ /* 0x0003e20000004800 */
[----:B------:R-:W-:-:S03]  /*3dd0*/  FADD.FTZ R111, R102, UR8 ;  /* 0x00000008666f7e21 */ /* 0x000fc60008010000 */
[----:B------:R0:W-:Y:S01]  /*3de0*/  STS [R11.X4+0x2300], R208 ;  /* 0x002300d00b007388 */ /* 0x0001e20000004800 */
[----:B---3--:R-:W3:Y:S03]  /*3df0*/  MUFU.EX2 R13, R2 ;  /* 0x00000002000d7308 */ /* 0x008ee60000000800 */
[----:B------:R0:W-:Y:S04]  /*3e00*/  STS [R8.X4+0x2380], R213 ;  /* 0x002380d508007388 */ /* 0x0001e80000004800 */
[----:B------:R-:W-:Y:S01]  /*3e10*/  STS [R9.X4+0x2400], R194 ;  /* 0x002400c209007388 */ /* 0x000fe20000004800 */
[----:B-1----:R-:W-:-:S03]  /*3e20*/  FMUL.FTZ R12, R191, R188 ;  /* 0x000000bcbf0c7220 */ /* 0x002fc60000410000 */
[----:B------:R-:W-:Y:S01]  /*3e30*/  STS [R10.X4+0x2480], R211 ;  /* 0x002480d30a007388 */ /* 0x000fe20000004800 */
[----:B------:R-:W-:-:S03]  /*3e40*/  FMUL.FTZ R14, R111, UR36 ;  /* 0x000000246f0e7c20 */ /* 0x000fc60008410000 */
[----:B------:R-:W-:Y:S01]  /*3e50*/  STS [R139.X4+0x2500], R142 ;  /* 0x0025008e8b007388 */ /* 0x000fe20000004800 */
[----:B------:R-:W-:-:S03]  /*3e60*/  FMUL.FTZ R192, R187, R188 ;  /* 0x000000bcbbc07220 */ /* 0x000fc60000410000 */
[----:B------:R-:W-:Y:S01]  /*3e70*/  STS [R140.X4+0x2580], R209 ;  /* 0x002580d18c007388 */ /* 0x000fe20000004800 */
[----:B0-----:R-:W-:-:S03]  /*3e80*/  FMUL.FTZ R11, R195, R188 ;  /* 0x000000bcc30b7220 */ /* 0x001fc60000410000 */
[----:B------:R-:W-:Y:S01]  /*3e90*/  STS [R190.X4+0x2600], R207 ;  /* 0x002600cfbe007388 */ /* 0x000fe20000004800 */
[----:B------:R-:W0:Y:S03]  /*3ea0*/  MUFU.EX2 R67, R12 ;  /* 0x0000000c00437308 */ /* 0x000e260000000800 */
[----:B------:R-:W-:Y:S01]  /*3eb0*/  STS [R169.X4+0x2680], R200 ;  /* 0x002680c8a9007388 */ /* 0x000fe20000004800 */
[----:B------:R-:W-:-:S03]  /*3ec0*/  FMUL.RZ R14, R14, 0.15915493667125701904 ;  /* 0x3e22f9830e0e7820 */ /* 0x000fc6000040c000 */
[----:B------:R-:W-:Y:S01]  /*3ed0*/  STS [R173.X4+0x2700], R186 ;  /* 0x002700baad007388 */ /* 0x000fe20000004800 */
[----:B------:R-:W1:Y:S03]  /*3ee0*/  MUFU.EX2 R208, R11 ;  /* 0x0000000b00d07308 */ /* 0x000e660000000800 */
[----:B------:R-:W-:Y:S01]  /*3ef0*/  STS [R164.X4+0x2780], R175 ;  /* 0x002780afa4007388 */ /* 0x000fe20000004800 */
[----:B------:R-:W-:-:S03]  /*3f00*/  ISETP.NE.AND P1, PT, R138, RZ, PT ;  /* 0x000000ff8a00720c */ /* 0x000fc60003f25270 */
[----:B------:R-:W-:Y:S01]  /*3f10*/  STS [R163.X4+0x2800], R174 ;  /* 0x002800aea3007388 */ /* 0x000fe20000004800 */
[----:B------:R-:W0:Y:S03]  /*3f20*/  MUFU.EX2 R192, R192 ;  /* 0x000000c000c07308 */ /* 0x000e260000000800 */
[----:B------:R-:W-:Y:S04]  /*3f30*/  STS [R162.X4+0x2880], R177 ;  /* 0x002880b1a2007388 */ /* 0x000fe80000004800 */
[----:B------:R-:W-:Y:S01]  /*3f40*/  STS [R159.X4+0x2900], R176 ;  /* 0x002900b09f007388 */ /* 0x000fe20000004800 */
[----:B------:R-:W-:Y:S03]  /*3f50*/  MUFU.SIN R145, R14 ;  /* 0x0000000e00917308 */ /* 0x000fe60000000400 */
[----:B------:R-:W-:Y:S04]  /*3f60*/  STS [R161.X4+0x2980], R202 ;  /* 0x002980caa1007388 */ /* 0x000fe80000004800 */
[----:B------:R-:W-:Y:S01]  /*3f70*/  STS [R160.X4+0x2a00], R205 ;  /* 0x002a00cda0007388 */ /* 0x000fe20000004800 */
[----:B------:R3:W-:Y:S03]  /*3f80*/  MUFU.COS R146, R14 ;  /* 0x0000000e00927308 */ /* 0x0007e60000000000 */
[----:B------:R-:W-:Y:S04]  /*3f90*/  STS [R157.X4+0x2a80], R178 ;  /* 0x002a80b29d007388 */ /* 0x000fe80000004800 */
[----:B------:R-:W-:Y:S01]  /*3fa0*/  STS [R68.X4+0x2b00], R179 ;  /* 0x002b00b344007388 */ /* 0x000fe20000004800 */
[----:B------:R-:W-:Y:S01]  /*3fb0*/  MUFU.SIN R147, R210 ;  /* 0x000000d200937308 */ /* 0x000fe20000000400 */
[----:B---3--:R-:W-:-:S02]  /*3fc0*/  FMUL.FTZ R14, R13, R206 ;  /* 0x000000ce0d0e7220 */ /* 0x008fc40000410000 */
[----:B------:R-:W-:Y:S01]  /*3fd0*/  FMUL.FTZ R13, R13, R110 ;  /* 0x0000006e0d0d7220 */ /* 0x000fe20000410000 */
[----:B------:R-:W-:Y:S01]  /*3fe0*/  STS [R65.X4+0x2b80], R180 ;  /* 0x002b80b441007388 */ /* 0x000fe20000004800 */
[----:B------:R-:W-:-:S03]  /*3ff0*/  FADD.FTZ R110, R101, UR8 ;  /* 0x00000008656e7e21 */ /* 0x000fc60008010000 */
[----:B------:R3:W-:Y:S01]  /*4000*/  MUFU.COS R148, R210 ;  /* 0x000000d200947308 */ /* 0x0007e20000000000 */
[----:B------:R-:W-:Y:S01]  /*4010*/  STS [R62.X4+0x2c00], R183 ;  /* 0x002c00b73e007388 */ /* 0x000fe20000004800 */
[----:B------:R-:W-:-:S03]  /*4020*/  FMUL.FTZ R8, R110, UR36 ;  /* 0x000000246e087c20 */ /* 0x000fc60008410000 */
[----:B------:R0:W-:Y:S01]  /*4030*/  STS [R64.X4+0x2c80], R203 ;  /* 0x002c80cb40007388 */ /* 0x0001e20000004800 */
[----:B---3--:R-:W-:-:S03]  /*4040*/  FMUL.FTZ R210, R193, R188 ;  /* 0x000000bcc1d27220 */ /* 0x008fc60000410000 */
[----:B------:R-:W-:Y:S01]  /*4050*/  STS [R63.X4+0x2d00], R182 ;  /* 0x002d00b63f007388 */ /* 0x000fe20000004800 */
[----:B0-----:R-:W-:Y:S02]  /*4060*/  MOV R64, UR10 ;  /* 0x0000000a00407c02 */ /* 0x001fe40008000f00 */
[----:B------:R-:W0:Y:S01]  /*4070*/  MUFU.EX2 R210, R210 ;  /* 0x000000d200d27308 */ /* 0x000e220000000800 */
[----:B------:R-:W-:Y:S01]  /*4080*/  FMUL.FTZ R11, R67, R198 ;  /* 0x000000c6430b7220 */ /* 0x000fe20000410000 */
[----:B------:R-:W-:Y:S01]  /*4090*/  STS [R69.X4+0x2d80], R168 ;  /* 0x002d80a845007388 */ /* 0x000fe20000004800 */
[----:B------:R-:W-:Y:S01]  /*40a0*/  LEA R64, R64, UR6, 0x8 ;  /* 0x0000000640407c11 */ /* 0x000fe2000f8e40ff */
[----:B------:R-:W-:Y:S01]  /*40b0*/  FMUL.RZ R198, R8, 0.15915493667125701904 ;  /* 0x3e22f98308c67820 */ /* 0x000fe2000040c000 */
[----:B------:R-:W-:Y:S01]  /*40c0*/  @P1 IADD3 R64, R138, 0x200, RZ ;  /* 0x000002008a401810 */ /* 0x000fe20007ffe0ff */
[----:B------:R-:W-:Y:S01]  /*40d0*/  STS [R61.X4+0x2e00], R166 ;  /* 0x002e00a63d007388 */ /* 0x000fe20000004800 */
[----:B-1----:R-:W-:Y:S01]  /*40e0*/  FMUL.FTZ R8, R208, R141 ;  /* 0x0000008dd0087220 */ /* 0x002fe20000410000 */
[----:B------:R-:W-:Y:S01]  /*40f0*/  LOP3.LUT P0, RZ, R138, 0x1f, RZ, 0xc0, !PT ;  /* 0x0000001f8aff7812 */ /* 0x000fe2000780c0ff */
[----:B------:R-:W-:Y:S01]  /*4100*/  FMUL.FTZ R7, R208, R7 ;  /* 0x00000007d0077220 */ /* 0x000fe20000410000 */
[----:B------:R1:W-:Y:S01]  /*4110*/  STS [R60.X4+0x2e80], R165 ;  /* 0x002e80a53c007388 */ /* 0x0003e20000004800 */
[----:B------:R-:W-:Y:S01]  /*4120*/  MOV R141, UR13 ;  /* 0x0000000d008d7c02 */ /* 0x000fe20008000f00 */
[----:B------:R-:W-:Y:S01]  /*4130*/  FMUL.FTZ R120, R192, R120 ;  /* 0x00000078c0787220 */ /* 0x000fe20000410000 */
[----:B------:R-:W-:Y:S01]  /*4140*/  SHF.L.U32 R208, R64, 0x3, RZ ;  /* 0x0000000340d07819 */ /* 0x000fe200000006ff */
[----:B------:R-:W-:Y:S01]  /*4150*/  STS [R70.X4+0x2f00], R167 ;  /* 0x002f00a746007388 */ /* 0x000fe20000004800 */
[----:B------:R-:W-:-:S03]  /*4160*/  FMUL.FTZ R121, R192, R121 ;  /* 0x00000079c0797220 */ /* 0x000fc60000410000 */
[----:B------:R-:W-:Y:S01]  /*4170*/  STS [R155.X4+0x2f80], R170 ;  /* 0x002f80aa9b007388 */ /* 0x000fe20000004800 */
[-C--:B------:R-:W-:Y:S01]  /*4180*/  FMUL.FTZ R2, R199, R188.reuse ;  /* 0x000000bcc7027220 */ /* 0x080fe20000410000 */
[----:B------:R-:W-:Y:S02]  /*4190*/  ISETP.LT.OR P0, PT, R141, 0x2, P0 ;  /* 0x000000028d00780c */ /* 0x000fe40000701670 */
[----:B------:R-:W-:Y:S01]  /*41a0*/  STS [R71.X4+0x3000], R172 ;  /* 0x003000ac47007388 */ /* 0x000fe20000004800 */
[----:B------:R-:W-:-:S03]  /*41b0*/  FMUL.FTZ R194, R201, R188 ;  /* 0x000000bcc9c27220 */ /* 0x000fc60000410000 */
[----:B------:R-:W-:Y:S01]  /*41c0*/  STS [R158.X4+0x3080], R171 ;  /* 0x003080ab9e007388 */ /* 0x000fe20000004800 */
[----:B------:R-:W-:-:S06]  /*41d0*/  NOP ;  /* 0x0000000000007918 */ /* 0x000fcc0000000000 */
[----:B------:R-:W3:Y:S01]  /*41e0*/  LDS R155, [R196.X4+0x2100] ;  /* 0x00210000c49b7984 */ /* 0x000ee20000004800 */
        /* <DEDUP_REMOVED lines=31> */
[----:B------:R1:W1:Y:S01]  /*43e0*/  LDS R186, [R196.X4+0x217c] ;  /* 0x00217c00c4ba7984 */ /* 0x0002620000004800 */
[----:B------:R-:W1:Y:S03]  /*43f0*/  MUFU.EX2 R2, R2 ;  /* 0x0000000200027308 */ /* 0x000e660000000800 */
[----:B------:R1:W-:Y:S01]  /*4400*/  STS.64 [R208+0x8c60], R120 ;  /* 0x008c6078d0007388 */ /* 0x0003e20000000a00 */
[----:B0-----:R-:W-:-:S02]  /*4410*/  FMUL.FTZ R10, R210, R144 ;  /* 0x00000090d20a7220 */ /* 0x001fc40000410000 */
[----:B------:R-:W-:Y:S02]  /*4420*/  FMUL.FTZ R9, R210, R143 ;  /* 0x0000008fd2097220 */ /* 0x000fe40000410000 */
[----:B------:R-:W0:Y:S01]  /*4430*/  MUFU.EX2 R213, R194 ;  /* 0x000000c200d57308 */ /* 0x000e220000000800 */
[C---:B------:R-:W-:Y:S02]  /*4440*/  FMUL.FTZ R211, R121.reuse, R13 ;  /* 0x0000000d79d37220 */ /* 0x040fe40000410000 */
[----:B------:R-:W-:Y:S02]  /*4450*/  FFMA.FTZ R192, R121, R14, R192 ;  /* 0x0000000e79c07223 */ /* 0x000fe400000100c0 */
[----:B------:R-:W-:-:S03]  /*4460*/  FMUL.FTZ R212, R197, R188 ;  /* 0x000000bcc5d47220 */ /* 0x000fc60000410000 */
[----:B------:R-:W-:Y:S01]  /*4470*/  MUFU.SIN R143, R198 ;  /* 0x000000c6008f7308 */ /* 0x000fe20000000400 */
[----:B------:R-:W-:Y:S01]  /*4480*/  FFMA.FTZ R211, R120, R14, -R211 ;  /* 0x0000000e78d37223 */ /* 0x000fe200000108d3 */
[----:B------:R-:W-:Y:S01]  /*4490*/  HFMA2.MMA R65, -RZ, RZ, 0, 9.5367431640625e-07 ;  /* 0x00000010ff417435 */ /* 0x000fe200000001ff */
[----:B------:R-:W-:-:S05]  /*44a0*/  FMUL.FTZ R12, R67, R204 ;  /* 0x000000cc430c7220 */ /* 0x000fca0000410000 */
[----:B------:R0:W-:Y:S01]  /*44b0*/  MUFU.COS R144, R198 ;  /* 0x000000c600907308 */ /* 0x0001e20000000000 */
[C---:B------:R-:W-:Y:S01]  /*44c0*/  FMUL.FTZ R190, R11.reuse, R192 ;  /* 0x000000c00bbe7220 */ /* 0x040fe20000410000 */
[----:B------:R-:W-:Y:S01]  /*44d0*/  MOV R209, c[0x0][0x16c] ;  /* 0x00005b0000d17a02 */ /* 0x000fe20000000f00 */
[----:B------:R-:W-:Y:S01]  /*44e0*/  FMUL.FTZ R207, R11, R211 ;  /* 0x000000d30bcf7220 */ /* 0x000fe20000410000 */
[----:B0-----:R-:W-:-:S04]  /*44f0*/  MOV R198, UR13 ;  /* 0x0000000d00c67c02 */ /* 0x001fc80008000f00 */
[----:B------:R-:W0:Y:S01]  /*4500*/  MUFU.EX2 R212, R212 ;  /* 0x000000d400d47308 */ /* 0x000e220000000800 */
[----:B------:R-:W-:Y:S01]  /*4510*/  @!P0 IADD3 R198, R198, -0x2, RZ ;  /* 0xfffffffec6c68810 */ /* 0x000fe20007ffe0ff */
[----:B------:R-:W-:Y:S01]  /*4520*/  FFMA.FTZ R190, R12, R211, -R190 ;  /* 0x000000d30cbe7223 */ /* 0x000fe200000108be */
[----:B-1----:R-:W-:Y:S01]  /*4530*/  HFMA2.MMA R60, -RZ, RZ, 1.875, 0 ;  /* 0x3f800000ff3c7435 */ /* 0x002fe200000001ff */
[----:B------:R-:W-:Y:S02]  /*4540*/  FADD.FTZ R67, R100, UR8 ;  /* 0x0000000864437e21 */ /* 0x000fe40008010000 */
[----:B------:R-:W-:Y:S02]  /*4550*/  @!P0 IMAD R206, R198, R209, UR6 ;  /* 0x00000006c6ce8e24 */ /* 0x000fe4000f8e02d1 */
[----:B------:R-:W-:Y:S01]  /*4560*/  FFMA.FTZ R192, R12, R192, R207 ;  /* 0x000000c00cc07223 */ /* 0x000fe200000100cf */
[----:B------:R-:W-:Y:S01]  /*4570*/  MOV R61, RZ ;  /* 0x000000ff003d7202 */ /* 0x000fe20000000f00 */
[----:B------:R-:W-:Y:S01]  /*4580*/  FMUL.FTZ R209, R9, R190 ;  /* 0x000000be09d17220 */ /* 0x000fe20000410000 */
[----:B------:R-:W-:Y:S01]  /*4590*/  CS2R R62, SRZ ;  /* 0x00000000003e7805 */ /* 0x000fe2000001ff00 */
[----:B------:R-:W-:-:S02]  /*45a0*/  FMUL.FTZ R4, R2, R4 ;  /* 0x0000000402047220 */ /* 0x000fc40000410000 */
[----:B------:R-:W-:Y:S02]  /*45b0*/  FMUL.FTZ R3, R2, R3 ;  /* 0x0000000302037220 */ /* 0x000fe40000410000 */
[----:B------:R-:W-:Y:S02]  /*45c0*/  FMUL.FTZ R141, R67, UR36 ;  /* 0x00000024438d7c20 */ /* 0x000fe40008410000 */
[----:B------:R-:W-:Y:S02]  /*45d0*/  FMUL.FTZ R203, R111, R188 ;  /* 0x000000bc6fcb7220 */ /* 0x000fe40000410000 */
[----:B------:R-:W-:Y:S02]  /*45e0*/  FMUL.FTZ R2, R213, R66 ;  /* 0x00000042d5027220 */ /* 0x000fe40000410000 */
[----:B------:R-:W-:Y:S01]  /*45f0*/  @!P0 IMAD.WIDE R64, R206, R65, UR42 ;  /* 0x0000002ace408e25 */ /* 0x000fe2000f8e0241 */
[----:B------:R-:W-:Y:S03]  /*4600*/  BAR.SYNC.DEFER_BLOCKING 0x0 ;  /* 0x0000000000007b1d */ /* 0x000fe60000010000 */
[----:B------:R-:W-:-:S02]  /*4610*/  FADD.FTZ R66, R99, UR8 ;  /* 0x0000000863427e21 */ /* 0x000fc40008010000 */
[-C--:B------:R-:W-:Y:S02]  /*4620*/  FMUL.FTZ R207, R9, R192.reuse ;  /* 0x000000c009cf7220 */ /* 0x080fe40000410000 */
[----:B------:R-:W-:Y:S02]  /*4630*/  FFMA.FTZ R209, R10, R192, R209 ;  /* 0x000000c00ad17223 */ /* 0x000fe400000100d1 */
[----:B------:R-:W-:Y:S02]  /*4640*/  FMUL.RZ R204, R141, 0.15915493667125701904 ;  /* 0x3e22f9838dcc7820 */ /* 0x000fe4000040c000 */
[----:B------:R-:W-:Y:S01]  /*4650*/  FMUL.FTZ R205, R67, R188 ;  /* 0x000000bc43cd7220 */ /* 0x000fe20000410000 */
[----:B------:R-:W1:Y:S01]  /*4660*/  MUFU.EX2 R203, R203 ;  /* 0x000000cb00cb7308 */ /* 0x000e620000000800 */
[----:B------:R-:W-:Y:S02]  /*4670*/  FMUL.FTZ R139, R66, UR36 ;  /* 0x00000024428b7c20 */ /* 0x000fe40008410000 */
[----:B------:R-:W-:-:S02]  /*4680*/  FFMA.FTZ R207, R10, R190, -R207 ;  /* 0x000000be0acf7223 */ /* 0x000fc400000108cf */
[-C--:B------:R-:W-:Y:S02]  /*4690*/  FMUL.FTZ R194, R185, R188.reuse ;  /* 0x000000bcb9c27220 */ /* 0x080fe40000410000 */
[-C--:B------:R-:W-:Y:S01]  /*46a0*/  FMUL.FTZ R198, R184, R188.reuse ;  /* 0x000000bcb8c67220 */ /* 0x080fe20000410000 */
[----:B------:R-:W-:Y:S01]  /*46b0*/  MUFU.SIN R141, R204 ;  /* 0x000000cc008d7308 */ /* 0x000fe20000000400 */
[-C--:B------:R-:W-:Y:S01]  /*46c0*/  FMUL.FTZ R200, R181, R188.reuse ;  /* 0x000000bcb5c87220 */ /* 0x080fe20000410000 */
[----:B------:R0:W5:Y:S01]  /*46d0*/  @!P0 LDG.E.128 R60, [R64.64] ;  /* 0x00000028403c8981 */ /* 0x000162000c1e1d00 */
[----:B------:R-:W-:-:S05]  /*46e0*/  FMUL.FTZ R202, R156, R188 ;  /* 0x000000bc9cca7220 */ /* 0x000fca0000410000 */
[----:B------:R1:W-:Y:S01]  /*46f0*/  MUFU.COS R142, R204 ;  /* 0x000000cc008e7308 */ /* 0x0003e20000000000 */
[----:B------:R-:W-:Y:S02]  /*4700*/  FMUL.RZ R139, R139, 0.15915493667125701904 ;  /* 0x3e22f9838b8b7820 */ /* 0x000fe4000040c000 */
[C---:B------:R-:W-:Y:S02]  /*4710*/  FMUL.FTZ R190, R7.reuse, R207 ;  /* 0x000000cf07be7220 */ /* 0x040fe40000410000 */
[----:B0-----:R-:W-:-:S03]  /*4720*/  FMUL.FTZ R64, R7, R209 ;  /* 0x000000d107407220 */ /* 0x001fc60000410000 */
[----:B------:R-:W0:Y:S01]  /*4730*/  MUFU.EX2 R205, R205 ;  /* 0x000000cd00cd7308 */ /* 0x000e220000000800 */
[-C--:B-1----:R-:W-:Y:S02]  /*4740*/  FMUL.FTZ R204, R110, R188.reuse ;  /* 0x000000bc6ecc7220 */ /* 0x082fe40000410000 */
[----:B------:R-:W-:Y:S02]  /*4750*/  FMUL.FTZ R188, R66, R188 ;  /* 0x000000bc42bc7220 */ /* 0x000fe40000410000 */
[----:B------:R-:W-:Y:S02]  /*4760*/  FMUL.FTZ R5, R212, R5 ;  /* 0x00000005d4057220 */ /* 0x000fe40000410000 */
[C---:B------:R-:W-:Y:S01]  /*4770*/  FFMA.FTZ R207, R8.reuse, R207, -R64 ;  /* 0x000000cf08cf7223 */ /* 0x040fe20000010840 */
[----:B------:R-:W-:Y:S01]  /*4780*/  MUFU.COS R140, R139 ;  /* 0x0000008b008c7308 */ /* 0x000fe20000000000 */
[----:B------:R-:W-:Y:S02]  /*4790*/  FFMA.FTZ R190, R8, R209, R190 ;  /* 0x000000d108be7223 */ /* 0x000fe400000100be */
[----:B------:R-:W-:-:S02]  /*47a0*/  FMUL.FTZ R6, R212, R6 ;  /* 0x00000006d4067220 */ /* 0x000fc40000410000 */
[----:B------:R-:W-:-:S03]  /*47b0*/  FMUL.FTZ R209, R5, R207 ;  /* 0x000000cf05d17220 */ /* 0x000fc60000410000 */
[----:B------:R1:W0:Y:S01]  /*47c0*/  MUFU.EX2 R65, R188 ;  /* 0x000000bc00417308 */ /* 0x0002220000000800 */
[-C--:B------:R-:W-:Y:S02]  /*47d0*/  FMUL.FTZ R192, R5, R190.reuse ;  /* 0x000000be05c07220 */ /* 0x080fe40000410000 */
[----:B------:R-:W-:-:S05]  /*47e0*/  FFMA.FTZ R209, R6, R190, R209 ;  /* 0x000000be06d17223 */ /* 0x000fca00000100d1 */
[----:B------:R-:W2:Y:S01]  /*47f0*/  MUFU.SIN R64, R139 ;  /* 0x0000008b00407308 */ /* 0x000ea20000000400 */
[C---:B------:R-:W-:Y:S02]  /*4800*/  FMUL.FTZ R146, R203.reuse, R146 ;  /* 0x00000092cb927220 */ /* 0x040fe40000410000 */
[----:B------:R-:W-:Y:S02]  /*4810*/  FMUL.FTZ R145, R203, R145 ;  /* 0x00000091cb917220 */ /* 0x000fe40000410000 */
[----:B------:R-:W-:Y:S02]  /*4820*/  FFMA.FTZ R192, R6, R207, -R192 ;  /* 0x000000cf06c07223 */ /* 0x000fe400000108c0 */
[C---:B------:R-:W-:Y:S01]  /*4830*/  FMUL.FTZ R203, R3.reuse, R209 ;  /* 0x000000d103cb7220 */ /* 0x040fe20000410000 */
[----:B------:R-:W3:Y:S01]  /*4840*/  MUFU.EX2 R194, R194 ;  /* 0x000000c200c27308 */ /* 0x000ee20000000800 */
[----:B-1----:R-:W-:Y:S02]  /*4850*/  FMUL.FTZ R188, R3, R192 ;  /* 0x000000c003bc7220 */ /* 0x002fe40000410000 */
[----:B0-----:R-:W-:-:S02]  /*4860*/  FMUL.FTZ R142, R205, R142 ;  /* 0x0000008ecd8e7220 */ /* 0x001fc40000410000 */
[----:B------:R-:W-:Y:S02]  /*4870*/  FMUL.FTZ R141, R205, R141 ;  /* 0x0000008dcd8d7220 */ /* 0x000fe40000410000 */
[----:B------:R-:W-:Y:S02]  /*4880*/  FMUL.FTZ R0, R213, R0 ;  /* 0x00000000d5007220 */ /* 0x000fe40000410000 */
[C---:B------:R-:W-:Y:S02]  /*4890*/  FFMA.FTZ R205, R4.reuse, R192, -R203 ;  /* 0x000000c004cd7223 */ /* 0x040fe400000108cb */
[----:B------:R-:W-:Y:S02]  /*48a0*/  FFMA.FTZ R209, R4, R209, R188 ;  /* 0x000000d104d17223 */ /* 0x000fe400000100bc */
[C---:B------:R-:W-:Y:S02]  /*48b0*/  FMUL.FTZ R140, R65.reuse, R140 ;  /* 0x0000008c418c7220 */ /* 0x040fe40000410000 */
[----:B--2---:R-:W-:-:S02]  /*48c0*/  FMUL.FTZ R139, R65, R64 ;  /* 0x00000040418b7220 */ /* 0x004fc40000410000 */
[----:B------:R-:W-:Y:S02]  /*48d0*/  FMUL.FTZ R188, R0, R205 ;  /* 0x000000cd00bc7220 */ /* 0x000fe40000410000 */
[-C--:B------:R-:W-:Y:S02]  /*48e0*/  FMUL.FTZ R65, R46, R187.reuse ;  /* 0x000000bb2e417220 */ /* 0x080fe40000410000 */
[----:B------:R-:W-:Y:S02]  /*48f0*/  FMUL.FTZ R203, R45, R187 ;  /* 0x000000bb2dcb7220 */ /* 0x000fe40000410000 */
[-C--:B------:R-:W-:Y:S02]  /*4900*/  FMUL.FTZ R64, R0, R209.reuse ;  /* 0x000000d100407220 */ /* 0x080fe40000410000 */
[----:B------:R-:W-:Y:S02]  /*4910*/  FFMA.FTZ R209, R2, R209, R188 ;  /* 0x000000d102d17223 */ /* 0x000fe400000100bc */
[----:B------:R-:W-:-:S02]  /*4920*/  FMUL.FTZ R187, R134, R65 ;  /* 0x0000004186bb7220 */ /* 0x000fc40000410000 */
[----:B------:R-:W-:Y:S01]  /*4930*/  FMUL.FTZ R188, R134, R203 ;  /* 0x000000cb86bc7220 */ /* 0x000fe20000410000 */
[----:B------:R-:W-:Y:S01]  /*4940*/  MUFU.SIN R151, R152 ;  /* 0x0000009800977308 */ /* 0x000fe20000000400 */
[----:B------:R-:W-:Y:S02]  /*4950*/  FFMA.FTZ R205, R2, R205, -R64 ;  /* 0x000000cd02cd7223 */ /* 0x000fe40000010840 */
[-C--:B------:R-:W-:Y:S02]  /*4960*/  FMUL.FTZ R64, R44, R189.reuse ;  /* 0x000000bd2c407220 */ /* 0x080fe40000410000 */
[----:B------:R-:W-:Y:S02]  /*4970*/  FMUL.FTZ R190, R43, R189 ;  /* 0x000000bd2bbe7220 */ /* 0x000fe40000410000 */
[-C--:B------:R-:W-:Y:S01]  /*4980*/  FMUL.FTZ R203, R187, R13.reuse ;  /* 0x0000000dbbcb7220 */ /* 0x080fe20000410000 */
[----:B------:R-:W0:Y:S01]  /*4990*/  MUFU.EX2 R198, R198 ;  /* 0x000000c600c67308 */ /* 0x000e220000000800 */
[----:B------:R-:W-:-:S02]  /*49a0*/  FMUL.FTZ R65, R188, R13 ;  /* 0x0000000dbc417220 */ /* 0x000fc40000410000 */
[----:B---3--:R-:W-:Y:S02]  /*49b0*/  FMUL.FTZ R153, R194, R153 ;  /* 0x00000099c2997220 */ /* 0x008fe40000410000 */
[C---:B------:R-:W-:Y:S02]  /*49c0*/  FMUL.FTZ R189, R133.reuse, R64 ;  /* 0x0000004085bd7220 */ /* 0x040fe40000410000 */
[----:B------:R-:W-:Y:S01]  /*49d0*/  FMUL.FTZ R190, R133, R190 ;  /* 0x000000be85be7220 */ /* 0x000fe20000410000 */
[----:B------:R-:W1:Y:S01]  /*49e0*/  MUFU.COS R152, R152 ;  /* 0x0000009800987308 */ /* 0x000e620000000000 */
[-C--:B------:R-:W-:Y:S02]  /*49f0*/  FFMA.FTZ R203, R188, R14.reuse, R203 ;  /* 0x0000000ebccb7223 */ /* 0x080fe400000100cb */
[----:B------:R-:W-:Y:S02]  /*4a00*/  FFMA.FTZ R64, R187, R14, -R65 ;  /* 0x0000000ebb407223 */ /* 0x000fe40000010841 */
[----:B------:R-:W-:-:S02]  /*4a10*/  FMUL.FTZ R154, R194, R154 ;  /* 0x0000009ac29a7220 */ /* 0x000fc40000410000 */
[----:B------:R-:W-:Y:S02]  /*4a20*/  FMUL.FTZ R65, R153, R209 ;  /* 0x000000d199417220 */ /* 0x000fe40000410000 */
[----:B------:R-:W-:Y:S02]  /*4a30*/  FADD.FTZ R192, R190, R203 ;  /* 0x000000cbbec07221 */ /* 0x000fe40000010000 */
[----:B------:R-:W-:Y:S01]  /*4a40*/  FADD.FTZ R64, R189, R64 ;  /* 0x00000040bd407221 */ /* 0x000fe20000010000 */
[----:B------:R-:W2:Y:S01]  /*4a50*/  MUFU.EX2 R200, R200 ;  /* 0x000000c800c87308 */ /* 0x000ea20000000800 */
[-C--:B------:R-:W-:Y:S02]  /*4a60*/  FMUL.FTZ R196, R153, R205.reuse ;  /* 0x000000cd99c47220 */ /* 0x080fe40000410000 */
[----:B------:R-:W-:Y:S02]  /*4a70*/  FFMA.FTZ R194, R154, R205, -R65 ;  /* 0x000000cd9ac27223 */ /* 0x000fe40000010841 */
[----:B------:R-:W-:-:S02]  /*4a80*/  FMUL.FTZ R205, R11, R192 ;  /* 0x000000c00bcd7220 */ /* 0x000fc40000410000 */
[-C--:B------:R-:W-:Y:S02]  /*4a90*/  FMUL.FTZ R207, R11, R64.reuse ;  /* 0x000000400bcf7220 */ /* 0x080fe40000410000 */
[-C--:B------:R-:W-:Y:S02]  /*4aa0*/  FMUL.FTZ R203, R41, R191.reuse ;  /* 0x000000bf29cb7220 */ /* 0x080fe40000410000 */
[----:B------:R-:W-:Y:S02]  /*4ab0*/  FMUL.FTZ R65, R42, R191 ;  /* 0x000000bf2a417220 */ /* 0x000fe40000410000 */
[----:B0-----:R-:W-:Y:S02]  /*4ac0*/  FMUL.FTZ R151, R198, R151 ;  /* 0x00000097c6977220 */ /* 0x001fe40000410000 */
[----:B------:R-:W-:Y:S02]  /*4ad0*/  FFMA.FTZ R196, R154, R209, R196 ;  /* 0x000000d19ac47223 */ /* 0x000fe400000100c4 */
[----:B------:R-:W-:-:S02]  /*4ae0*/  FFMA.FTZ R205, R12, R64, -R205 ;  /* 0x000000400ccd7223 */ /* 0x000fc400000108cd */
[----:B------:R-:W-:Y:S02]  /*4af0*/  FFMA.FTZ R64, R12, R192, R207 ;  /* 0x000000c00c407223 */ /* 0x000fe400000100cf */
[C---:B------:R-:W-:Y:S01]  /*4b00*/  FMUL.FTZ R191, R132.reuse, R203 ;  /* 0x000000cb84bf7220 */ /* 0x040fe20000410000 */
[----:B------:R-:W0:Y:S01]  /*4b10*/  MUFU.EX2 R202, R202 ;  /* 0x000000ca00ca7308 */ /* 0x000e220000000800 */
[----:B------:R-:W-:Y:S02]  /*4b20*/  FMUL.FTZ R192, R132, R65 ;  /* 0x0000004184c07220 */ /* 0x000fe40000410000 */
[----:B-1----:R-:W-:Y:S02]  /*4b30*/  FMUL.FTZ R152, R198, R152 ;  /* 0x00000098c6987220 */ /* 0x002fe40000410000 */
        /* <DEDUP_REMOVED lines=8> */
[----:B------:R-:W-:Y:S02]  /*4bc0*/  FMUL.FTZ R198, R9, R205 ;  /* 0x000000cd09c67220 */ /* 0x000fe40000410000 */
[----:B------:R-:W-:Y:S02]  /*4bd0*/  FMUL.FTZ R64, R39, R193 ;  /* 0x000000c127407220 */ /* 0x000fe40000410000 */
[----:B--2---:R-:W-:Y:S02]  /*4be0*/  FMUL.FTZ R149, R200, R149 ;  /* 0x00000095c8957220 */ /* 0x004fe40000410000 */
[C---:B------:R-:W-:Y:S02]  /*4bf0*/  FFMA.FTZ R205, R10.reuse, R205, -R196 ;  /* 0x000000cd0acd7223 */ /* 0x040fe400000108c4 */
[----:B------:R-:W-:Y:S02]  /*4c00*/  FMUL.FTZ R194, R131, R194 ;  /* 0x000000c283c27220 */ /* 0x000fe40000410000 */
[----:B------:R-:W-:-:S02]  /*4c10*/  FFMA.FTZ R198, R10, R65, R198 ;  /* 0x000000410ac67223 */ /* 0x000fc400000100c6 */
[----:B------:R-:W-:Y:S02]  /*4c20*/  FMUL.FTZ R193, R131, R64 ;  /* 0x0000004083c17220 */ /* 0x000fe40000410000 */
[----:B------:R-:W-:Y:S02]  /*4c30*/  FMUL.FTZ R150, R200, R150 ;  /* 0x00000096c8967220 */ /* 0x000fe40000410000 */
[C---:B------:R-:W-:Y:S02]  /*4c40*/  FMUL.FTZ R64, R149.reuse, R207 ;  /* 0x000000cf95407220 */ /* 0x040fe40000410000 */
[----:B------:R-:W-:Y:S02]  /*4c50*/  FMUL.FTZ R65, R149, R203 ;  /* 0x000000cb95417220 */ /* 0x000fe40000410000 */
[----:B------:R-:W-:Y:S02]  /*4c60*/  FADD.FTZ R205, R194, R205 ;  /* 0x000000cdc2cd7221 */ /* 0x000fe40000010000 */
[----:B0-----:R-:W-:-:S02]  /*4c70*/  FMUL.FTZ R148, R202, R148 ;  /* 0x00000094ca947220 */ /* 0x001fc40000410000 */
[----:B------:R-:W-:Y:S02]  /*4c80*/  FMUL.FTZ R147, R202, R147 ;  /* 0x00000093ca937220 */ /* 0x000fe40000410000 */
[----:B------:R-:W-:Y:S02]  /*4c90*/  FADD.FTZ R198, R193, R198 ;  /* 0x000000c6c1c67221 */ /* 0x000fe40000010000 */
[C---:B------:R-:W-:Y:S02]  /*4ca0*/  FFMA.FTZ R200, R150.reuse, R203, -R64 ;  /* 0x000000cb96c87223 */ /* 0x040fe40000010840 */
[----:B------:R-:W-:Y:S02]  /*4cb0*/  FFMA.FTZ R202, R150, R207, R65 ;  /* 0x000000cf96ca7223 */ /* 0x000fe40000010041 */
[----:B------:R-:W-:Y:S02]  /*4cc0*/  FMUL.FTZ R207, R7, R205 ;  /* 0x000000cd07cf7220 */ /* 0x000fe40000410000 */
[----:B------:R-:W-:-:S02]  /*4cd0*/  FMUL.FTZ R203, R37, R195 ;  /* 0x000000c325cb7220 */ /* 0x000fc40000410000 */
[-C--:B------:R-:W-:Y:S02]  /*4ce0*/  FMUL.FTZ R64, R7, R198.reuse ;  /* 0x000000c607407220 */ /* 0x080fe40000410000 */
[----:B------:R-:W-:Y:S02]  /*4cf0*/  FMUL.FTZ R65, R38, R195 ;  /* 0x000000c326417220 */ /* 0x000fe40000410000 */
[----:B------:R-:W-:Y:S02]  /*4d00*/  FFMA.FTZ R198, R8, R198, R207 ;  /* 0x000000c608c67223 */ /* 0x000fe400000100cf */
[----:B------:R-:W-:Y:S01]  /*4d10*/  FMUL.FTZ R195, R130, R203 ;  /* 0x000000cb82c37220 */ /* 0x000fe20000410000 */
[----:B------:R-:W0:Y:S01]  /*4d20*/  MUFU.EX2 R204, R204 ;  /* 0x000000cc00cc7308 */ /* 0x000e220000000800 */
        /* <DEDUP_REMOVED lines=8> */
[----:B------:R-:W-:Y:S02]  /*4db0*/  FMUL.FTZ R198, R36, R197 ;  /* 0x000000c524c67220 */ /* 0x000fe40000410000 */
[----:B------:R-:W-:Y:S02]  /*4dc0*/  FFMA.FTZ R207, R148, R202, R207 ;  /* 0x000000ca94cf7223 */ /* 0x000fe400000100cf */
[----:B------:R-:W-:Y:S02]  /*4dd0*/  FMUL.FTZ R202, R5, R205 ;  /* 0x000000cd05ca7220 */ /* 0x000fe40000410000 */
[----:B------:R-:W-:Y:S02]  /*4de0*/  FMUL.FTZ R64, R35, R197 ;  /* 0x000000c523407220 */ /* 0x000fe40000410000 */
[----:B------:R-:W-:Y:S02]  /*4df0*/  FFMA.FTZ R205, R6, R205, -R200 ;  /* 0x000000cd06cd7223 */ /* 0x000fe400000108c8 */
[----:B------:R-:W-:-:S02]  /*4e00*/  FMUL.FTZ R198, R129, R198 ;  /* 0x000000c681c67220 */ /* 0x000fc40000410000 */
[----:B------:R-:W-:Y:S02]  /*4e10*/  FFMA.FTZ R202, R6, R65, R202 ;  /* 0x0000004106ca7223 */ /* 0x000fe400000100ca */
        /* <DEDUP_REMOVED lines=14> */
[----:B------:R-:W-:Y:S02]  /*4f00*/  FMUL.FTZ R199, R128, R203 ;  /* 0x000000cb80c77220 */ /* 0x000fe40000410000 */
[----:B------:R-:W-:Y:S02]  /*4f10*/  FFMA.FTZ R205, R4, R205, -R64 ;  /* 0x000000cd04cd7223 */ /* 0x000fe40000010840 */
[----:B------:R-:W-:-:S02]  /*4f20*/  FMUL.FTZ R200, R128, R65 ;  /* 0x0000004180c87220 */ /* 0x000fc40000410000 */
[----:B------:R-:W-:Y:S02]  /*4f30*/  FADD.FTZ R65, R199, R202 ;  /* 0x000000cac7417221 */ /* 0x000fe40000010000 */
[----:B------:R-:W-:Y:S02]  /*4f40*/  FADD.FTZ R205, R200, R205 ;  /* 0x000000cdc8cd7221 */ /* 0x000fe40000010000 */
[C---:B------:R-:W-:Y:S02]  /*4f50*/  FMUL.FTZ R64, R0.reuse, R65 ;  /* 0x0000004100407220 */ /* 0x040fe40000410000 */
[C---:B------:R-:W-:Y:S02]  /*4f60*/  FMUL.FTZ R203, R143.reuse, R206 ;  /* 0x000000ce8fcb7220 */ /* 0x040fe40000410000 */
[----:B------:R-:W-:Y:S02]  /*4f70*/  FMUL.FTZ R207, R143, R204 ;  /* 0x000000cc8fcf7220 */ /* 0x000fe40000410000 */
[----:B------:R-:W-:-:S02]  /*4f80*/  FMUL.FTZ R202, R0, R205 ;  /* 0x000000cd00ca7220 */ /* 0x000fc40000410000 */
[----:B------:R-:W-:Y:S02]  /*4f90*/  FFMA.FTZ R205, R2, R205, -R64 ;  /* 0x000000cd02cd7223 */ /* 0x000fe40000010840 */
[----:B------:R-:W-:Y:S02]  /*4fa0*/  FMUL.FTZ R64, R31, R201 ;  /* 0x000000c91f407220 */ /* 0x000fe40000410000 */
[C---:B------:R-:W-:Y:S02]  /*4fb0*/  FFMA.FTZ R203, R144.reuse, R204, -R203 ;  /* 0x000000cc90cb7223 */ /* 0x040fe400000108cb */
[----:B------:R-:W-:Y:S02]  /*4fc0*/  FFMA.FTZ R207, R144, R206, R207 ;  /* 0x000000ce90cf7223 */ /* 0x000fe400000100cf */
[----:B------:R-:W-:Y:S02]  /*4fd0*/  FFMA.FTZ R204, R2, R65, R202 ;  /* 0x0000004102cc7223 */ /* 0x000fe400000100ca */
[----:B------:R-:W-:-:S02]  /*4fe0*/  FMUL.FTZ R202, R32, R201 ;  /* 0x000000c920ca7220 */ /* 0x000fc40000410000 */
[----:B------:R-:W-:Y:S02]  /*4ff0*/  FMUL.FTZ R201, R127, R64 ;  /* 0x000000407fc97220 */ /* 0x000fe40000410000 */
[----:B------:R-:W-:Y:S02]  /*5000*/  FMUL.FTZ R65, R141, R207 ;  /* 0x000000cf8d417220 */ /* 0x000fe40000410000 */
[----:B------:R-:W-:Y:S02]  /*5010*/  FMUL.FTZ R202, R127, R202 ;  /* 0x000000ca7fca7220 */ /* 0x000fe40000410000 */
[----:B------:R-:W-:Y:S02]  /*5020*/  FADD.FTZ R204, R201, R204 ;  /* 0x000000ccc9cc7221 */ /* 0x000fe40000010000 */
[-C--:B------:R-:W-:Y:S02]  /*5030*/  FFMA.FTZ R64, R142, R203.reuse, -R65 ;  /* 0x000000cb8e407223 */ /* 0x080fe40000010841 */
[----:B------:R-:W-:-:S02]  /*5040*/  FMUL.FTZ R65, R141, R203 ;  /* 0x000000cb8d417220 */ /* 0x000fc40000410000 */
[----:B------:R-:W-:Y:S02]  /*5050*/  FADD.FTZ R205, R202, R205 ;  /* 0x000000cdcacd7221 */ /* 0x000fe40000010000 */
[C---:B------:R-:W-:Y:S02]  /*5060*/  FMUL.FTZ R203, R153.reuse, R204 ;  /* 0x000000cc99cb7220 */ /* 0x040fe40000410000 */
[----:B------:R-:W-:Y:S02]  /*5070*/  FFMA.FTZ R65, R142, R207, R65 ;  /* 0x000000cf8e417223 */ /* 0x000fe40000010041 */
        /* <DEDUP_REMOVED lines=9> */
[CC--:B------:R-:W-:Y:S02]  /*5110*/  FMUL.FTZ R207, R151.reuse, R205.reuse ;  /* 0x000000cd97cf7220 */ /* 0x0c0fe40000410000 */
[-C--:B------:R-:W-:Y:S02]  /*5120*/  FMUL.FTZ R185, R151, R206.reuse ;  /* 0x000000ce97b97220 */ /* 0x080fe40000410000 */
[----:B------:R-:W-:Y:S02]  /*5130*/  FFMA.FTZ R210, R152, R206, R207 ;  /* 0x000000ce98d27223 */ /* 0x000fe400000100cf */
[-C--:B------:R-:W-:Y:S02]  /*5140*/  FMUL.FTZ R206, R28, R184.reuse ;  /* 0x000000b81cce7220 */ /* 0x080fe40000410000 */
[----:B------:R-:W-:Y:S02]  /*5150*/  FMUL.FTZ R208, R27, R184 ;  /* 0x000000b81bd07220 */ /* 0x000fe40000410000 */
[----:B------:R-:W-:-:S02]  /*5160*/  FFMA.FTZ R185, R152, R205, -R185 ;  /* 0x000000cd98b97223 */ /* 0x000fc400000108b9 */
[C---:B------:R-:W-:Y:S02]  /*5170*/  FMUL.FTZ R206, R125.reuse, R206 ;  /* 0x000000ce7dce7220 */ /* 0x040fe40000410000 */
[----:B------:R-:W-:Y:S02]  /*5180*/  FMUL.FTZ R205, R125, R208 ;  /* 0x000000d07dcd7220 */ /* 0x000fe40000410000 */
[----:B------:R-:W-:Y:S02]  /*5190*/  FADD.FTZ R185, R206, R185 ;  /* 0x000000b9ceb97221 */ /* 0x000fe40000010000 */
[----:B------:R-:W-:Y:S02]  /*51a0*/  FADD.FTZ R210, R205, R210 ;  /* 0x000000d2cdd27221 */ /* 0x000fe40000010000 */
[C---:B------:R-:W-:Y:S02]  /*51b0*/  FMUL.FTZ R207, R149.reuse, R185 ;  /* 0x000000b995cf7220 */ /* 0x040fe40000410000 */
[----:B------:R-:W-:-:S02]  /*51c0*/  FMUL.FTZ R184, R149, R210 ;  /* 0x000000d295b87220 */ /* 0x000fc40000410000 */
[----:B------:R-:W-:Y:S02]  /*51d0*/  FFMA.FTZ R210, R150, R210, R207 ;  /* 0x000000d296d27223 */ /* 0x000fe400000100cf */
[-C--:B------:R-:W-:Y:S02]  /*51e0*/  FMUL.FTZ R207, R25, R181.reuse ;  /* 0x000000b519cf7220 */ /* 0x080fe40000410000 */
[----:B------:R-:W-:Y:S02]  /*51f0*/  FMUL.FTZ R181, R26, R181 ;  /* 0x000000b51ab57220 */ /* 0x000fe40000410000 */
[----:B------:R-:W-:Y:S02]  /*5200*/  FFMA.FTZ R185, R150, R185, -R184 ;  /* 0x000000b996b97223 */ /* 0x000fe400000108b8 */
[C---:B------:R-:W-:Y:S02]  /*5210*/  FMUL.FTZ R208, R124.reuse, R181 ;  /* 0x000000b57cd07220 */ /* 0x040fe40000410000 */
[----:B------:R-:W-:-:S02]  /*5220*/  FMUL.FTZ R207, R124, R207 ;  /* 0x000000cf7ccf7220 */ /* 0x000fc40000410000 */
[----:B------:R-:W-:Y:S02]  /*5230*/  FADD.FTZ R185, R208, R185 ;  /* 0x000000b9d0b97221 */ /* 0x000fe40000010000 */
[----:B------:R-:W-:Y:S02]  /*5240*/  FADD.FTZ R210, R207, R210 ;  /* 0x000000d2cfd27221 */ /* 0x000fe40000010000 */
[C---:B------:R-:W-:Y:S02]  /*5250*/  FMUL.FTZ R209, R147.reuse, R185 ;  /* 0x000000b993d17220 */ /* 0x040fe40000410000 */
[-C--:B------:R-:W-:Y:S02]  /*5260*/  FMUL.FTZ R181, R147, R210.reuse ;  /* 0x000000d293b57220 */ /* 0x080fe40000410000 */
[----:B------:R-:W-:Y:S02]  /*5270*/  FFMA.FTZ R212, R148, R210, R209 ;  /* 0x000000d294d47223 */ /* 0x000fe400000100d1 */
[----:B------:R-:W-:-:S02]  /*5280*/  FMUL.FTZ R184, R23, R156 ;  /* 0x0000009c17b87220 */ /* 0x000fc40000410000 */
[----:B------:R-:W-:Y:S02]  /*5290*/  FMUL.FTZ R210, R24, R156 ;  /* 0x0000009c18d27220 */ /* 0x000fe40000410000 */
[C---:B------:R-:W-:Y:S02]  /*52a0*/  FMUL.FTZ R209, R123.reuse, R184 ;  /* 0x000000b87bd17220 */ /* 0x040fe40000410000 */
[----:B------:R-:W-:Y:S02]  /*52b0*/  FFMA.FTZ R181, R148, R185, -R181 ;  /* 0x000000b994b57223 */ /* 0x000fe400000108b5 */
[----:B------:R-:W-:Y:S02]  /*52c0*/  FMUL.FTZ R210, R123, R210 ;  /* 0x000000d27bd27220 */ /* 0x000fe40000410000 */
[----:B------:R-:W-:Y:S02]  /*52d0*/  FADD.FTZ R212, R209, R212 ;  /* 0x000000d4d1d47221 */ /* 0x000fe40000010000 */
[----:B------:R-:W-:-:S02]  /*52e0*/  FADD.FTZ R181, R210, R181 ;  /* 0x000000b5d2b57221 */ /* 0x000fc40000010000 */
[CC--:B------:R-:W-:Y:S02]  /*52f0*/  FMUL.FTZ R156, R145.reuse, R212.reuse ;  /* 0x000000d4919c7220 */ /* 0x0c0fe40000410000 */
[----:B------:R-:W-:Y:S02]  /*5300*/  FMUL.FTZ R185, R145, R181 ;  /* 0x000000b591b97220 */ /* 0x000fe40000410000 */
[-C--:B------:R-:W-:Y:S02]  /*5310*/  FMUL.FTZ R211, R21, R111.reuse ;  /* 0x0000006f15d37220 */ /* 0x080fe40000410000 */
[----:B------:R-:W-:Y:S02]  /*5320*/  FMUL.FTZ R111, R22, R111 ;  /* 0x0000006f166f7220 */ /* 0x000fe40000410000 */
[C---:B------:R-:W-:Y:S02]  /*5330*/  FFMA.FTZ R181, R146.reuse, R181, -R156 ;  /* 0x000000b592b57223 */ /* 0x040fe4000001089c */
[----:B------:R-:W-:-:S02]  /*5340*/  FFMA.FTZ R156, R146, R212, R185 ;  /* 0x000000d4929c7223 */ /* 0x000fc400000100b9 */
[C---:B------:R-:W-:Y:S02]  /*5350*/  FMUL.FTZ R212, R122.reuse, R111 ;  /* 0x0000006f7ad47220 */ /* 0x040fe40000410000 */
[----:B------:R-:W-:Y:S02]  /*5360*/  FMUL.FTZ R211, R122, R211 ;  /* 0x000000d37ad37220 */ /* 0x000fe40000410000 */
[----:B------:R-:W-:Y:S02]  /*5370*/  FADD.FTZ R181, R212, R181 ;  /* 0x000000b5d4b57221 */ /* 0x000fe40000010000 */
[----:B------:R-:W-:Y:S02]  /*5380*/  FADD.FTZ R156, R211, R156 ;  /* 0x0000009cd39c7221 */ /* 0x000fe40000010000 */
[C---:B------:R-:W-:Y:S02]  /*5390*/  FMUL.FTZ R185, R143.reuse, R181 ;  /* 0x000000b58fb97220 */ /* 0x040fe40000410000 */
[----:B------:R-:W-:-:S02]  /*53a0*/  FMUL.FTZ R111, R143, R156 ;  /* 0x0000009c8f6f7220 */ /* 0x000fc40000410000 */
[----:B------:R-:W-:Y:S02]  /*53b0*/  FMUL.FTZ R214, R20, R110 ;  /* 0x0000006e14d67220 */ /* 0x000fe40000410000 */
[C---:B------:R-:W-:Y:S02]  /*53c0*/  FFMA.FTZ R184, R144.reuse, R156, R185 ;  /* 0x0000009c90b87223 */ /* 0x040fe400000100b9 */
[----:B------:R-:W-:Y:S02]  /*53d0*/  FMUL.FTZ R156, R19, R110 ;  /* 0x0000006e139c7220 */ /* 0x000fe40000410000 */
[----:B------:R-:W-:Y:S02]  /*53e0*/  FFMA.FTZ R111, R144, R181, -R111 ;  /* 0x000000b5906f7223 */ /* 0x000fe4000001086f */
[C---:B------:R-:W-:Y:S02]  /*53f0*/  FMUL.FTZ R214, R119.reuse, R214 ;  /* 0x000000d677d67220 */ /* 0x040fe40000410000 */
[----:B------:R-:W-:-:S02]  /*5400*/  FMUL.FTZ R213, R119, R156 ;  /* 0x0000009c77d57220 */ /* 0x000fc40000410000 */
[----:B------:R-:W-:Y:S02]  /*5410*/  FADD.FTZ R111, R214, R111 ;  /* 0x0000006fd66f7221 */ /* 0x000fe40000010000 */
[----:B------:R-:W-:Y:S02]  /*5420*/  FADD.FTZ R184, R213, R184 ;  /* 0x000000b8d5b87221 */ /* 0x000fe40000010000 */
[----:B------:R-:W-:Y:S02]  /*5430*/  FMUL.FTZ R181, R141, R111 ;  /* 0x0000006f8db57220 */ /* 0x000fe40000410000 */
[----:B----4-:R-:W-:Y:S02]  /*5440*/  FMUL.FTZ R215, R17, R67 ;  /* 0x0000004311d77220 */ /* 0x010fe40000410000 */
[-C--:B------:R-:W-:Y:S02]  /*5450*/  FMUL.FTZ R110, R141, R184.reuse ;  /* 0x000000b88d6e7220 */ /* 0x080fe40000410000 */
[----:B------:R-:W-:-:S02]  /*5460*/  FFMA.FTZ R184, R142, R184, R181 ;  /* 0x000000b88eb87223 */ /* 0x000fc400000100b5 */
[----:B------:R-:W-:Y:S02]  /*5470*/  FMUL.FTZ R67, R18, R67 ;  /* 0x0000004312437220 */ /* 0x000fe40000410000 */
[----:B------:R-:W-:Y:S02]  /*5480*/  FMUL.FTZ R215, R118, R215 ;  /* 0x000000d776d77220 */ /* 0x000fe40000410000 */
[----:B------:R-:W-:Y:S02]  /*5490*/  FFMA.FTZ R111, R142, R111, -R110 ;  /* 0x0000006f8e6f7223 */ /* 0x000fe4000001086e */
[----:B------:R-:W-:Y:S02]  /*54a0*/  FMUL.FTZ R216, R118, R67 ;  /* 0x0000004376d87220 */ /* 0x000fe40000410000 */
[----:B------:R-:W-:Y:S01]  /*54b0*/  FADD.FTZ R184, R215, R184 ;  /* 0x000000b8d7b87221 */ /* 0x000fe20000010000 */
[----:B------:R-:W-:Y:S01]  /*54c0*/  ISETP.NE.AND P0, PT, R138, 0x3f, PT ;  /* 0x0000003f8a00780c */ /* 0x000fe20003f05270 */
[----:B------:R-:W-:-:S02]  /*54d0*/  FADD.FTZ R111, R216, R111 ;  /* 0x0000006fd86f7221 */ /* 0x000fc40000010000 */
[C---:B------:R-:W-:Y:S02]  /*54e0*/  FMUL.FTZ R67, R139.reuse, R184 ;  /* 0x000000b88b437220 */ /* 0x040fe40000410000 */
[C---:B------:R-:W-:Y:S02]  /*54f0*/  FMUL.FTZ R110, R139.reuse, R64 ;  /* 0x000000408b6e7220 */ /* 0x040fe40000410000 */
[C---:B------:R-:W-:Y:S02]  /*5500*/  FFMA.FTZ R156, R140.reuse, R111, -R67 ;  /* 0x0000006f8c9c7223 */ /* 0x040fe40000010843 */
[-C--:B------:R-:W-:Y:S02]  /*5510*/  FMUL.FTZ R67, R139, R65.reuse ;  /* 0x000000418b437220 */ /* 0x080fe40000410000 */
[----:B------:R-:W-:Y:S02]  /*5520*/  FFMA.FTZ R65, R140, R65, R110 ;  /* 0x000000418c417223 */ /* 0x000fe4000001006e */
[----:B------:R-:W-:-:S02]  /*5530*/  FMUL.FTZ R110, R16, R66 ;  /* 0x00000042106e7220 */ /* 0x000fc40000410000 */
[----:B------:R-:W-:Y:S02]  /*5540*/  FMUL.FTZ R181, R139, R111 ;  /* 0x0000006f8bb57220 */ /* 0x000fe40000410000 */
[----:B------:R-:W-:Y:S02]  /*5550*/  FMUL.FTZ R217, R117, R110 ;  /* 0x0000006e75d97220 */ /* 0x000fe40000410000 */
[----:B------:R0:W1:Y:S01]  /*5560*/  @P0 LDS.64 R110, [R138.X8+0x9c68] ;  /* 0x009c68008a6e0984 */ /* 0x0000620000008a00 */
[----:B------:R-:W-:Y:S01]  /*5570*/  FMUL.FTZ R218, R15, R66 ;  /* 0x000000420fda7220 */ /* 0x000fe20000410000 */
[----:B------:R-:W-:Y:S01]  /*5580*/  BSSY B0, `(.L_x_5547) ;  /* 0x0000013000007945 */ /* 0x000fe20003800000 */
[C---:B------:R-:W-:Y:S02]  /*5590*/  FFMA.FTZ R181, R140.reuse, R184, R181 ;  /* 0x000000b88cb57223 */ /* 0x040fe400000100b5 */
[----:B------:R-:W-:Y:S02]  /*55a0*/  FMUL.FTZ R218, R117, R218 ;  /* 0x000000da75da7220 */ /* 0x000fe40000410000 */
[----:B------:R-:W-:-:S02]  /*55b0*/  FFMA.FTZ R64, R140, R64, -R67 ;  /* 0x000000408c407223 */ /* 0x000fc40000010843 */
[----:B------:R-:W-:Y:S02]  /*55c0*/  FADD.FTZ R66, R217, R156 ;  /* 0x0000009cd9427221 */ /* 0x000fe40000010000 */
[----:B------:R-:W-:Y:S01]  /*55d0*/  FADD.FTZ R67, R218, R181 ;  /* 0x000000b5da437221 */ /* 0x000fe20000010000 */
[----:B------:R-:W-:Y:S05]  /*55e0*/  @P0 BRA `(.L_x_5548) ;  /* 0x000000c000000947 */ /* 0x000fea0003800000 */
[----:B0-----:R-:W-:Y:S01]  /*55f0*/  ULDC UR34, c[0x0][0x174] ;  /* 0x00005d0000227ab9 */ /* 0x001fe20000000800 */
        /* <DEDUP_REMOVED lines=11> */
.L_x_5548:
[----:B0-----:R-:W-:Y:S05]  /*56b0*/  BSYNC B0 ;  /* 0x0000000000007941 */ /* 0x001fea0003800000 */
.L_x_5547:
        /* <DEDUP_REMOVED lines=51> */
.L_x_5659:
[----:B------:R-:W-:Y:S05]  /*59f0*/  BRA.DIV ~URZ, `(.L_x_5552) ;  /* 0x000080727f007947 */ /* 0x000fea000b800000 */
[----:B------:R-:W3:Y:S01]  /*5a00*/  SHFL.UP PT, R65, R69, 0x1, RZ ;  /* 0x0420000045417989 */ /* 0x000ee200000e00ff */
[----:B------:R-:W-:-:S03]  /*5a10*/  ISETP.GE.AND P0, PT, R137, 0x1, PT ;  /* 0x000000018900780c */ /* 0x000fc60003f06270 */
[----:B------:R-:W4:Y:S04]  /*5a20*/  SHFL.UP PT, R66, R242, 0x1, RZ ;  /* 0x04200000f2427989 */ /* 0x000f2800000e00ff */
[----:B------:R-:W0:Y:S01]  /*5a30*/  SHFL.UP PT, R64, R68, 0x1, RZ ;  /* 0x0420000044407989 */ /* 0x000e2200000e00ff */
        /* <DEDUP_REMOVED lines=8> */
[CC--:B0-----:R-:W-:Y:S02]  /*5ac0*/  FFMA.FTZ R65, R241.reuse, R64.reuse, R65 ;  /* 0x00000040f1417223 */ /* 0x0c1fe40000010041 */
[C---:B------:R-:W-:Y:S01]  /*5ad0*/  FMUL.FTZ R64, R68.reuse, R64 ;  /* 0x0000004044407220 */ /* 0x040fe20000410000 */
[----:B------:R-:W0:Y:S02]  /*5ae0*/  SHFL.UP PT, R70, R69, 0x2, RZ ;  /* 0x0440000045467989 */ /* 0x000e2400000e00ff */
[----:B------:R-:W-:Y:S01]  /*5af0*/  FSEL R65, R68, R65, !P0 ;  /* 0x0000004144417208 */ /* 0x000fe20004000000 */
[----:B------:R-:W-:Y:S01]  /*5b00*/  @P0 FFMA.FTZ R241, R241, R67, -R64 ;  /* 0x00000043f1f10223 */ /* 0x000fe20000010840 */
[----:B------:R-:W-:-:S03]  /*5b10*/  ISETP.GE.AND P0, PT, R137, 0x2, PT ;  /* 0x000000028900780c */ /* 0x000fc60003f06270 */
[----:B------:R-:W3:Y:S04]  /*5b20*/  SHFL.UP PT, R64, R65, 0x2, RZ ;  /* 0x0440000041407989 */ /* 0x000ee800000e00ff */
[----:B------:R-:W4:Y:S01]  /*5b30*/  SHFL.UP PT, R66, R241, 0x2, RZ ;  /* 0x04400000f1427989 */ /* 0x000f2200000e00ff */
[C---:B--2---:R-:W-:Y:S02]  /*5b40*/  FMUL.FTZ R67, R65.reuse, R244 ;  /* 0x000000f441437220 */ /* 0x044fe40000410000 */
[-C--:B0-----:R-:W-:Y:S02]  /*5b50*/  FMUL.FTZ R68, R65, R70.reuse ;  /* 0x0000004641447220 */ /* 0x081fe40000410000 */
[C---:B------:R-:W-:Y:S02]  /*5b60*/  FFMA.FTZ R70, R241.reuse, R70, -R67 ;  /* 0x00000046f1467223 */ /* 0x040fe40000010843 */
[----:B------:R-:W-:-:S02]  /*5b70*/  FFMA.FTZ R67, R241, R244, R68 ;  /* 0x000000f4f1437223 */ /* 0x000fc40000010044 */
[----:B------:R-:W-:Y:S02]  /*5b80*/  @P0 FADD.FTZ R69, R69, R70 ;  /* 0x0000004645450221 */ /* 0x000fe40000010000 */
[----:B------:R-:W-:Y:S02]  /*5b90*/  @P0 FADD.FTZ R242, R242, R67 ;  /* 0x00000043f2f20221 */ /* 0x000fe40000010000 */
[C---:B---3--:R-:W-:Y:S01]  /*5ba0*/  FMUL.FTZ R67, R65.reuse, R64 ;  /* 0x0000004041437220 */ /* 0x048fe20000410000 */
        /* <DEDUP_REMOVED lines=41> */
.L_x_5660:
        /* <DEDUP_REMOVED lines=19> */
[----:B-----5:R-:W-:Y:S05]  /*5f70*/  CALL.REL.NOINC `($__internal_133_$__cuda_sm70_shflsync_idx_p) ;  /* 0x0000979000007944 */ /* 0x020fea0003c00000 */
.L_x_5553:
[----:B------:R-:W-:Y:S05]  /*5f80*/  BRA.CONV ~URZ, `(.L_x_5554) ;  /* 0x000000437f007947 */ /* 0x000fea000b800000 */
[----:B-1----:R-:W-:Y:S01]  /*5f90*/  HFMA2.MMA R66, -RZ, RZ, 0, 1.847743988037109375e-06 ;  /* 0x0000001fff427435 */ /* 0x002fe200000001ff */
[----:B------:R-:W-:Y:S02]  /*5fa0*/  MOV R64, R68 ;  /* 0x0000004400407202 */ /* 0x000fe40000000f00 */
[----:B------:R-:W-:-:S03]  /*5fb0*/  MOV R65, 0x5fd0 ;  /* 0x00005fd000417802 */ /* 0x000fc60000000f00 */
[----:B0-2--5:R-:W-:Y:S05]  /*5fc0*/  CALL.REL.NOINC `($__internal_133_$__cuda_sm70_shflsync_idx_p) ;  /* 0x0000974000007944 */ /* 0x025fea0003c00000 */
.L_x_5554:
[----:B------:R-:W-:Y:S05]  /*5fd0*/  BRA.CONV ~URZ, `(.L_x_5555) ;  /* 0x000000437f007947 */ /* 0x000fea000b800000 */
[----:B-1----:R-:W-:Y:S01]  /*5fe0*/  HFMA2.MMA R66, -RZ, RZ, 0, 1.847743988037109375e-06 ;  /* 0x0000001fff427435 */ /* 0x002fe200000001ff */
[----:B------:R-:W-:Y:S02]  /*5ff0*/  MOV R64, R71 ;  /* 0x0000004700407202 */ /* 0x000fe40000000f00 */
[----:B------:R-:W-:-:S03]  /*6000*/  MOV R65, 0x6020 ;  /* 0x0000602000417802 */ /* 0x000fc60000000f00 */
[----:B0-2--5:R-:W-:Y:S05]  /*6010*/  CALL.REL.NOINC `($__internal_133_$__cuda_sm70_shflsync_idx_p) ;  /* 0x000096f000007944 */ /* 0x025fea0003c00000 */
.L_x_5555:
[----:B------:R-:W-:Y:S05]  /*6020*/  BRA.CONV ~URZ, `(.L_x_5556) ;  /* 0x000000437f007947 */ /* 0x000fea000b800000 */
[----:B-1----:R-:W-:Y:S01]  /*6030*/  HFMA2.MMA R66, -RZ, RZ, 0, 1.847743988037109375e-06 ;  /* 0x0000001fff427435 */ /* 0x002fe200000001ff */
[----:B------:R-:W-:-:S02]  /*6040*/  MOV R64, R241 ;  /* 0x000000f100407202 */ /* 0x000fc40000000f00 */
[----:B------:R-:W-:-:S03]  /*6050*/  MOV R65, 0x6070 ;  /* 0x0000607000417802 */ /* 0x000fc60000000f00 */
[----:B0-2--5:R-:W-:Y:S05]  /*6060*/  CALL.REL.NOINC `($__internal_133_$__cuda_sm70_shflsync_idx_p) ;  /* 0x000096a000007944 */ /* 0x025fea0003c00000 */
.L_x_5556:
        /* <DEDUP_REMOVED lines=9> */
.L_x_5661:
        /* <DEDUP_REMOVED lines=26> */
.L_x_5550:
[----:B0-----:R-:W-:Y:S05]  /*62a0*/  BSYNC B0 ;  /* 0x0000000000007941 */ /* 0x001fea0003800000 */
.L_x_5549:
        /* <DEDUP_REMOVED lines=12> */
[CC--:B------:R-:W-:Y:S02]  /*6370*/  FMUL.FTZ R60, R139.reuse, R186.reuse ;  /* 0x000000ba8b3c7220 */ /* 0x0c0fe40000410000 */
        /* <DEDUP_REMOVED lines=32> */
[----:B------:R-:W-:Y:S02]  /*6580*/  FADD.FTZ R65, -R178, R65 ;  /* 0x00000041b2417221 */ /* 0x000fe40000010100 */
[----:B------:R-:W-:Y:S02]  /*6590*/  FMUL.FTZ R64, R147, -R61 ;  /* 0x8000003d93407220 */ /* 0x000fe40000410000 */
[----:B------:R-:W-:-:S02]  /*65a0*/  FADD.FTZ R60, R177, R60 ;  /* 0x0000003cb13c7221 */ /* 0x000fc40000010000 */
[C---:B------:R-:W-:Y:S02]  /*65b0*/  FFMA.FTZ R62, R148.reuse, R61, -R62 ;  /* 0x0000003d943e7223 */ /* 0x040fe4000001083e */
[C---:B------:R-:W-:Y:S02]  /*65c0*/  FMUL.FTZ R61, R147.reuse, -R65 ;  /* 0x80000041933d7220 */ /* 0x040fe40000410000 */
[C---:B------:R-:W-:Y:S02]  /*65d0*/  FFMA.FTZ R64, R148.reuse, R63, R64 ;  /* 0x0000003f94407223 */ /* 0x040fe40000010040 */
        /* <DEDUP_REMOVED lines=28> */
[C---:B------:R-:W-:Y:S02]  /*67a0*/  FMUL.FTZ R62, R153.reuse, -R60 ;  /* 0x8000003c993e7220 */ /* 0x040fe40000410000 */
[C---:B------:R-:W-:Y:S02]  /*67b0*/  FFMA.FTZ R63, R154.reuse, R64, R63 ;  /* 0x000000409a3f7223 */ /* 0x040fe4000001003f */
[-C--:B------:R-:W-:Y:S02]  /*67c0*/  FMUL.FTZ R67, R153, -R65.reuse ;  /* 0x8000004199437220 */ /* 0x080fe40000410000 */
[----:B------:R-:W-:Y:S02]  /*67d0*/  FFMA.FTZ R65, R154, R65, R62 ;  /* 0x000000419a417223 */ /* 0x000fe4000001003e */
[----:B------:R-:W-:-:S02]  /*67e0*/  FMUL.FTZ R62, R0, -R63 ;  /* 0x8000003f003e7220 */ /* 0x000fc40000410000 */
[----:B------:R-:W-:Y:S02]  /*67f0*/  FFMA.FTZ R60, R154, R60, -R67 ;  /* 0x0000003c9a3c7223 */ /* 0x000fe40000010843 */
[----:B------:R-:W-:Y:S02]  /*6800*/  FADD.FTZ R65, -R170, R65 ;  /* 0x00000041aa417221 */ /* 0x000fe40000010100 */
[-C--:B------:R-:W-:Y:S02]  /*6810*/  FMUL.FTZ R64, R0, -R61.reuse ;  /* 0x8000003d00407220 */ /* 0x080fe40000410000 */
[----:B------:R-:W-:Y:S02]  /*6820*/  FFMA.FTZ R62, R2, R61, -R62 ;  /* 0x0000003d023e7223 */ /* 0x000fe4000001083e */
[----:B------:R-:W-:Y:S02]  /*6830*/  FADD.FTZ R61, R169, R60 ;  /* 0x0000003ca93d7221 */ /* 0x000fe40000010000 */
[----:B------:R-:W-:-:S02]  /*6840*/  FMUL.FTZ R60, R0, -R65 ;  /* 0x80000041003c7220 */ /* 0x000fc40000410000 */
[----:B------:R-:W-:Y:S02]  /*6850*/  FFMA.FTZ R64, R2, R63, R64 ;  /* 0x0000003f02407223 */ /* 0x000fe40000010040 */
        /* <DEDUP_REMOVED lines=53> */
[----:B------:R-:W-:Y:S02]  /*6bb0*/  FADD.FTZ R61, -R158, R61 ;  /* 0x0000003d9e3d7221 */ /* 0x000fe40000010100 */
[----:B------:R-:W-:Y:S02]  /*6bc0*/  FADD.FTZ R60, R157, R60 ;  /* 0x0000003c9d3c7221 */ /* 0x000fe40000010000 */
[----:B------:R-:W-:Y:S02]  /*6bd0*/  FMUL.FTZ R63, R13, -R61 ;  /* 0x8000003d0d3f7220 */ /* 0x000fe40000410000 */
[----:B0-----:R-:W-:Y:S02]  /*6be0*/  FMUL.FTZ R70, R121, R68 ;  /* 0x0000004479467220 */ /* 0x001fe40000410000 */
[----:B------:R-:W-:Y:S02]  /*6bf0*/  FMUL.FTZ R62, R13, -R60 ;  /* 0x8000003c0d3e7220 */ /* 0x000fe40000410000 */
[----:B------:R-:W-:-:S02]  /*6c00*/  FMUL.FTZ R121, R121, R69 ;  /* 0x0000004579797220 */ /* 0x000fc40000410000 */
[----:B------:R-:W-:Y:S01]  /*6c10*/  FFMA.FTZ R66, R14, R60, -R63 ;  /* 0x0000003c0e427223 */ /* 0x000fe2000001083f */
[----:B------:R-:W-:Y:S01]  /*6c20*/  MOV R60, UR13 ;  /* 0x0000000d003c7c02 */ /* 0x000fe20008000f00 */
[----:B------:R-:W-:Y:S02]  /*6c30*/  FFMA.FTZ R69, R120, R69, R70 ;  /* 0x0000004578457223 */ /* 0x000fe40000010046 */
[----:B------:R-:W-:Y:S01]  /*6c40*/  FFMA.FTZ R67, R14, R61, R62 ;  /* 0x0000003d0e437223 */ /* 0x000fe2000001003e */
[----:B------:R-:W-:Y:S01]  /*6c50*/  ISETP.GE.OR P0, PT, R60, c[0x0][0x174], P0 ;  /* 0x00005d003c007a0c */ /* 0x000fe20000706670 */
[----:B------:R-:W-:Y:S01]  /*6c60*/  FMUL.FTZ R61, R13, -R65 ;  /* 0x800000410d3d7220 */ /* 0x000fe20000410000 */
[----:B------:R-:W-:Y:S01]  /*6c70*/  CS2R R62, SRZ ;  /* 0x00000000003e7805 */ /* 0x000fe2000001ff00 */
[----:B------:R-:W-:Y:S02]  /*6c80*/  FFMA.FTZ R68, R120, R68, -R121 ;  /* 0x0000004478447223 */ /* 0x000fe40000010879 */
[----:B------:R-:W-:-:S02]  /*6c90*/  FADD.FTZ R188, R188, R69 ;  /* 0x00000045bcbc7221 */ /* 0x000fc40000010000 */
[-C--:B------:R-:W-:Y:S02]  /*6ca0*/  FMUL.FTZ R60, R13, -R64.reuse ;  /* 0x800000400d3c7220 */ /* 0x080fe40000410000 */
[C---:B------:R-:W-:Y:S01]  /*6cb0*/  FFMA.FTZ R64, R14.reuse, R64, -R61 ;  /* 0x000000400e407223 */ /* 0x040fe2000001083d */
[----:B------:R-:W-:Y:S01]  /*6cc0*/  HFMA2.MMA R61, -RZ, RZ, 0, 0 ;  /* 0x00000000ff3d7435 */ /* 0x000fe200000001ff */
[----:B------:R-:W-:Y:S02]  /*6cd0*/  FADD.FTZ R187, R187, R68 ;  /* 0x00000044bbbb7221 */ /* 0x000fe40000010000 */
[----:B------:R-:W-:Y:S02]  /*6ce0*/  FMUL.FTZ R68, R13, R188 ;  /* 0x000000bc0d447220 */ /* 0x000fe40000410000 */
[C---:B------:R-:W-:Y:S01]  /*6cf0*/  FFMA.FTZ R65, R14.reuse, R65, R60 ;  /* 0x000000410e417223 */ /* 0x040fe2000001003c */
[----:B------:R-:W-:Y:S01]  /*6d00*/  MOV R60, 0x3f800000 ;  /* 0x3f800000003c7802 */ /* 0x000fe20000000f00 */
[----:B------:R-:W-:-:S02]  /*6d10*/  FFMA.FTZ R68, R14, R187, -R68 ;  /* 0x000000bb0e447223 */ /* 0x000fc40000010844 */
[----:B------:R-:W-:Y:S02]  /*6d20*/  FMUL.FTZ R69, R13, R187 ;  /* 0x000000bb0d457220 */ /* 0x000fe40000410000 */
[----:B------:R-:W-:Y:S01]  /*6d30*/  FADD.FTZ R67, -R156, R67 ;  /* 0x000000439c437221 */ /* 0x000fe20000010100 */
[----:B------:R-:W0:Y:S01]  /*6d40*/  @!P0 LDS.128 R60, [UR11+0x9e60] ;  /* 0x009e600bff3c8984 */ /* 0x000e220008000c00 */
[----:B------:R-:W-:Y:S01]  /*6d50*/  FADD.FTZ R66, R155, R66 ;  /* 0x000000429b427221 */ /* 0x000fe20000010000 */
[----:B------:R-:W-:Y:S01]  /*6d60*/  ISETP.GT.U32.AND P0, PT, R138, 0x1f, PT ;  /* 0x0000001f8a00780c */ /* 0x000fe20003f04070 */
[----:B------:R-:W-:Y:S02]  /*6d70*/  FADD.FTZ R189, R189, R68 ;  /* 0x00000044bdbd7221 */ /* 0x000fe40000010000 */
        /* <DEDUP_REMOVED lines=106> */
.L_x_5662:
[----:B------:R-:W-:Y:S05]  /*7420*/  BRA.DIV ~URZ, `(.L_x_5561) ;  /* 0x000075727f007947 */ /* 0x000fea000b800000 */
[----:B------:R-:W2:Y:S04]  /*7430*/  SHFL.DOWN PT, R69, R69, 0x1, 0x1f ;  /* 0x08201f0045457f89 */ /* 0x000ea800000e0000 */
[----:B------:R3:W4:Y:S04]  /*7440*/  SHFL.DOWN PT, R121, R68, 0x1, 0x1f ;  /* 0x08201f0044797f89 */ /* 0x00072800000e0000 */
[----:B------:R3:W0:Y:S02]  /*7450*/  SHFL.DOWN PT, R66, R67, 0x1, 0x1f ;  /* 0x08201f0043427f89 */ /* 0x00062400000e0000 */
.L_x_5663:
        /* <DEDUP_REMOVED lines=13> */
.L_x_5563:
[----:B------:R-:W-:Y:S05]  /*7530*/  BSYNC B1 ;  /* 0x0000000000017941 */ /* 0x000fea0003800000 */
.L_x_5562:
[----:B------:R-:W-:Y:S01]  /*7540*/  ISETP.GT.U32.AND P0, PT, R228, 0x1d, PT ;  /* 0x0000001de400780c */ /* 0x000fe20003f04070 */
[----:B------:R-:W-:Y:S05]  /*7550*/  BRA.DIV ~URZ, `(.L_x_5564) ;  /* 0x000075927f007947 */ /* 0x000fea000b800000 */
[----:B--2---:R2:W3:Y:S04]  /*7560*/  SHFL.DOWN PT, R69, R71, 0x2, 0x1f ;  /* 0x08401f0047457f89 */ /* 0x0044e800000e0000 */
[----:B-1----:R2:W1:Y:S04]  /*7570*/  SHFL.DOWN PT, R70, R241, 0x2, 0x1f ;  /* 0x08401f00f1467f89 */ /* 0x00246800000e0000 */
[----:B----4-:R2:W4:Y:S04]  /*7580*/  SHFL.DOWN PT, R121, R68, 0x2, 0x1f ;  /* 0x08401f0044797f89 */ /* 0x01052800000e0000 */
[----:B0-----:R2:W0:Y:S02]  /*7590*/  SHFL.DOWN PT, R66, R67, 0x2, 0x1f ;  /* 0x08401f0043427f89 */ /* 0x00142400000e0000 */
.L_x_5664:
        /* <DEDUP_REMOVED lines=13> */
.L_x_5566:
[----:B------:R-:W-:Y:S05]  /*7670*/  BSYNC B1 ;  /* 0x0000000000017941 */ /* 0x000fea0003800000 */
.L_x_5565:
[----:B------:R-:W-:Y:S01]  /*7680*/  ISETP.GT.U32.AND P0, PT, R228, 0x1b, PT ;  /* 0x0000001be400780c */ /* 0x000fe20003f04070 */
[----:B------:R-:W-:Y:S10]  /*7690*/  BRA.DIV ~URZ, `(.L_x_5567) ;  /* 0x000076127f007947 */ /* 0x000ff4000b800000 */
[----:B---3--:R3:W2:Y:S02]  /*76a0*/  SHFL.DOWN PT, R69, R71, 0x4, 0x1f ;  /* 0x08801f0047457f89 */ /* 0x0086a400000e0000 */
.L_x_5665:
[----:B------:R-:W-:Y:S05]  /*76b0*/  BRA.DIV ~URZ, `(.L_x_5568) ;  /* 0x000076727f007947 */ /* 0x000fea000b800000 */
[----:B-1----:R1:W3:Y:S04]  /*76c0*/  SHFL.DOWN PT, R70, R241, 0x4, 0x1f ;  /* 0x08801f00f1467f89 */ /* 0x0022e800000e0000 */
[----:B----4-:R1:W4:Y:S04]  /*76d0*/  SHFL.DOWN PT, R121, R68, 0x4, 0x1f ;  /* 0x08801f0044797f89 */ /* 0x01032800000e0000 */
[----:B0-----:R1:W0:Y:S02]  /*76e0*/  SHFL.DOWN PT, R66, R67, 0x4, 0x1f ;  /* 0x08801f0043427f89 */ /* 0x00122400000e0000 */
.L_x_5666:
        /* <DEDUP_REMOVED lines=13> */
.L_x_5570:
[----:B------:R-:W-:Y:S05]  /*77c0*/  BSYNC B1 ;  /* 0x0000000000017941 */ /* 0x000fea0003800000 */
.L_x_5569:
[----:B------:R-:W-:Y:S01]  /*77d0*/  ISETP.GT.U32.AND P0, PT, R228, 0x17, PT ;  /* 0x00000017e400780c */ /* 0x000fe20003f04070 */
[----:B------:R-:W-:Y:S05]  /*77e0*/  BRA.DIV ~URZ, `(.L_x_5571) ;  /* 0x000076927f007947 */ /* 0x000fea000b800000 */
[----:B--2---:R2:W1:Y:S04]  /*77f0*/  SHFL.DOWN PT, R69, R71, 0x8, 0x1f ;  /* 0x09001f0047457f89 */ /* 0x00446800000e0000 */
[----:B---3--:R2:W3:Y:S04]  /*7800*/  SHFL.DOWN PT, R70, R241, 0x8, 0x1f ;  /* 0x09001f00f1467f89 */ /* 0x0084e800000e0000 */
[----:B----4-:R2:W4:Y:S04]  /*7810*/  SHFL.DOWN PT, R121, R68, 0x8, 0x1f ;  /* 0x09001f0044797f89 */ /* 0x01052800000e0000 */
[----:B0-----:R2:W0:Y:S02]  /*7820*/  SHFL.DOWN PT, R66, R67, 0x8, 0x1f ;  /* 0x09001f0043427f89 */ /* 0x00142400000e0000 */
.L_x_5667:
        /* <DEDUP_REMOVED lines=13> */
.L_x_5573:
[----:B------:R-:W-:Y:S05]  /*7900*/  BSYNC B1 ;  /* 0x0000000000017941 */ /* 0x000fea0003800000 */
.L_x_5572:
[----:B------:R-:W-:Y:S01]  /*7910*/  ISETP.GT.U32.AND P0, PT, R228, 0xf, PT ;  /* 0x0000000fe400780c */ /* 0x000fe20003f04070 */
[----:B------:R-:W-:Y:S10]  /*7920*/  BRA.DIV ~URZ, `(.L_x_5574) ;  /* 0x000077127f007947 */ /* 0x000ff4000b800000 */
[----:B-1----:R1:W2:Y:S02]  /*7930*/  SHFL.DOWN PT, R69, R71, 0x10, 0x1f ;  /* 0x0a001f0047457f89 */ /* 0x0022a400000e0000 */
.L_x_5668:
[----:B------:R-:W-:Y:S05]  /*7940*/  BRA.DIV ~URZ, `(.L_x_5575) ;  /* 0x000077727f007947 */ /* 0x000fea000b800000 */
[----:B---3--:R3:W1:Y:S04]  /*7950*/  SHFL.DOWN PT, R70, R241, 0x10, 0x1f ;  /* 0x0a001f00f1467f89 */ /* 0x00866800000e0000 */
[----:B----4-:R3:W4:Y:S04]  /*7960*/  SHFL.DOWN PT, R121, R68, 0x10, 0x1f ;  /* 0x0a001f0044797f89 */ /* 0x01072800000e0000 */
[----:B0-----:R3:W0:Y:S02]  /*7970*/  SHFL.DOWN PT, R66, R67, 0x10, 0x1f ;  /* 0x0a001f0043427f89 */ /* 0x00162400000e0000 */
.L_x_5669:
        /* <DEDUP_REMOVED lines=13> */
.L_x_5577:
[----:B------:R-:W-:Y:S05]  /*7a50*/  BSYNC B1 ;  /* 0x0000000000017941 */ /* 0x000fea0003800000 */
.L_x_5576:
        /* <DEDUP_REMOVED lines=20> */
.L_x_5670:
        /* <DEDUP_REMOVED lines=20> */
.L_x_5580:
[----:B------:R-:W-:Y:S05]  /*7ce0*/  BSYNC B1 ;  /* 0x0000000000017941 */ /* 0x000fea0003800000 */
.L_x_5579:
        /* <DEDUP_REMOVED lines=14> */
.L_x_5559:
[----:B0-----:R-:W-:Y:S05]  /*7dd0*/  BSYNC B0 ;  /* 0x0000000000007941 */ /* 0x001fea0003800000 */
.L_x_5558:
[----:B------:R-:W-:Y:S01]  /*7de0*/  WARPSYNC 0xffffffff ;  /* 0xffffffff00007948 */ /* 0x000fe20003800000 */
[----:B------:R-:W-:Y:S02]  /*7df0*/  ISETP.NE.AND P0, PT, R138, RZ, PT ;  /* 0x000000ff8a00720c */ /* 0x000fe40003f05270 */
[----:B------:R-:W-:Y:S01]  /*7e00*/  BAR.SYNC.DEFER_BLOCKING 0x0 ;  /* 0x0000000000007b1d */ /* 0x000fe20000010000 */
[----:B-1----:R-:W-:Y:S01]  /*7e10*/  SHF.L.U32 R66, R138, 0x4, RZ ;  /* 0x000000048a427819 */ /* 0x002fe200000006ff */
[----:B------:R-:W-:Y:S02]  /*7e20*/  FADD.FTZ R71, R100, UR8 ;  /* 0x0000000864477e21 */ /* 0x000fe40008010000 */
[----:B------:R-:W-:Y:S02]  /*7e30*/  FADD.FTZ R121, R106, UR8 ;  /* 0x000000086a797e21 */ /* 0x000fe40008010000 */
[----:B------:R-:W-:Y:S01]  /*7e40*/  FMUL.FTZ R241, R59, R194 ;  /* 0x000000c23bf17220 */ /* 0x000fe20000410000 */
[----:B------:R-:W-:Y:S01]  /*7e50*/  BSSY B0, `(.L_x_5581) ;  /* 0x00002cb000007945 */ /* 0x000fe20003800000 */
[----:B------:R-:W-:Y:S01]  /*7e60*/  FMUL.FTZ R229, R72, R192 ;  /* 0x000000c048e57220 */ /* 0x000fe20000410000 */
[----:B------:R-:W0:Y:S04]  /*7e70*/  LDS.64 R64, [R66+0x8868] ;  /* 0x0088680042407984 */ /* 0x000e280000000a00 */
        /* <DEDUP_REMOVED lines=10> */
[-C--:B------:R-:W-:Y:S02]  /*7f20*/  FMUL.FTZ R65, R139, -R70.reuse ;  /* 0x800000468b417220 */ /* 0x080fe40000410000 */
[----:B-1----:R-:W-:Y:S02]  /*7f30*/  FMUL.FTZ R60, R117, R67 ;  /* 0x00000043753c7220 */ /* 0x002fe40000410000 */
[----:B------:R-:W-:Y:S02]  /*7f40*/  FMUL.FTZ R61, R15, R70 ;  /* 0x000000460f3d7220 */ /* 0x000fe40000410000 */
[----:B------:R-:W-:Y:S02]  /*7f50*/  FFMA.FTZ R64, R140, R68, -R65 ;  /* 0x000000448c407223 */ /* 0x000fe40000010841 */
[----:B------:R-:W-:-:S02]  /*7f60*/  FFMA.FTZ R63, R16, -R60, R217 ;  /* 0x8000003c103f7223 */ /* 0x000fc400000100d9 */
[----:B------:R-:W-:Y:S01]  /*7f70*/  FFMA.FTZ R62, R16, R68, R61 ;  /* 0x00000044103e7223 */ /* 0x000fe2000001003d */
[----:B------:R-:W-:Y:S01]  /*7f80*/  SHF.L.U32 R61, R138, 0x5, RZ ;  /* 0x000000058a3d7819 */ /* 0x000fe200000006ff */
[----:B------:R-:W-:Y:S02]  /*7f90*/  FFMA.FTZ R15, R15, -R60, R218 ;  /* 0x8000003c0f0f7223 */ /* 0x000fe400000100da */
[----:B------:R-:W-:Y:S02]  /*7fa0*/  FMUL.FTZ R16, R70, UR36 ;  /* 0x0000002446107c20 */ /* 0x000fe40008410000 */
[----:B------:R-:W-:Y:S02]  /*7fb0*/  FMUL.FTZ R60, R68, UR36 ;  /* 0x00000024443c7c20 */ /* 0x000fe40008410000 */
[----:B------:R-:W-:Y:S02]  /*7fc0*/  FMUL.FTZ R139, R139, -R68 ;  /* 0x800000448b8b7220 */ /* 0x000fe40000410000 */
[----:B------:R-:W-:-:S02]  /*7fd0*/  FADD.FTZ R183, R183, R64 ;  /* 0x00000040b7b77221 */ /* 0x000fc40000010000 */
[----:B------:R-:W-:Y:S02]  /*7fe0*/  FFMA.FTZ R64, R68, UR35, R16 ;  /* 0x0000002344407c23 */ /* 0x000fe40008010010 */
[----:B------:R-:W-:Y:S01]  /*7ff0*/  FFMA.FTZ R16, R70, UR35, -R60 ;  /* 0x0000002346107c23 */ /* 0x000fe2000801083c */
[----:B------:R-:W-:Y:S01]  /*8000*/  LEA.HI.SX32 R60, R61, R61, 0x1b ;  /* 0x0000003d3d3c7211 */ /* 0x000fe200078fdaff */
[-C--:B------:R-:W-:Y:S02]  /*8010*/  FFMA.FTZ R139, R140, R70.reuse, R139 ;  /* 0x000000468c8b7223 */ /* 0x080fe4000001008b */
[C---:B------:R-:W-:Y:S02]  /*8020*/  FMUL.FTZ R70, R67.reuse, R70 ;  /* 0x0000004643467220 */ /* 0x040fe40000410000 */
[----:B------:R-:W-:Y:S02]  /*8030*/  FMUL.FTZ R68, R67, R68 ;  /* 0x0000004443447220 */ /* 0x000fe40000410000 */
[----:B------:R-:W-:-:S02]  /*8040*/  FMUL.FTZ R61, R15, R16 ;  /* 0x000000100f3d7220 */ /* 0x000fc40000410000 */
[----:B------:R-:W-:Y:S02]  /*8050*/  FADD.FTZ R184, -R184, R139 ;  /* 0x0000008bb8b87221 */ /* 0x000fe40000010100 */
[----:B------:R-:W-:Y:S02]  /*8060*/  FFMA.FTZ R75, R67, R62, R75 ;  /* 0x0000003e434b7223 */ /* 0x000fe4000001004b */
[C---:B------:R-:W-:Y:S02]  /*8070*/  FMUL.FTZ R16, R15.reuse, R70 ;  /* 0x000000460f107220 */ /* 0x040fe40000410000 */
[----:B------:R-:W-:Y:S02]  /*8080*/  FMUL.FTZ R15, R15, R68 ;  /* 0x000000440f0f7220 */ /* 0x000fe40000410000 */
[----:B------:R-:W-:Y:S02]  /*8090*/  FFMA.FTZ R67, R63, R64, R61 ;  /* 0x000000403f437223 */ /* 0x000fe4000001003d */
[----:B------:R-:W-:-:S02]  /*80a0*/  FMUL.FTZ R61, R141, -R184 ;  /* 0x800000b88d3d7220 */ /* 0x000fc40000410000 */
[-C--:B------:R-:W-:Y:S02]  /*80b0*/  FMUL.FTZ R65, R117, R68.reuse ;  /* 0x0000004475417220 */ /* 0x080fe40000410000 */
[C---:B------:R-:W-:Y:S02]  /*80c0*/  FFMA.FTZ R16, R63.reuse, R68, R16 ;  /* 0x000000443f107223 */ /* 0x040fe40000010010 */
[----:B------:R-:W-:Y:S01]  /*80d0*/  FFMA.FTZ R15, R63, R70, -R15 ;  /* 0x000000463f0f7223 */ /* 0x000fe2000001080f */
[----:B------:R0:W-:Y:S01]  /*80e0*/  STS [R60.X4+0x4278], R65 ;  /* 0x004278413c007388 */ /* 0x0001e20000004800 */
[----:B------:R-:W-:Y:S02]  /*80f0*/  FMUL.FTZ R63, R118, R71 ;  /* 0x00000047763f7220 */ /* 0x000fe40000410000 */
[----:B------:R-:W-:Y:S02]  /*8100*/  FFMA.FTZ R64, R142, R183, -R61 ;  /* 0x000000b78e407223 */ /* 0x000fe4000001083d */
[----:B------:R-:W-:-:S02]  /*8110*/  FMUL.FTZ R61, R17, R184 ;  /* 0x000000b8113d7220 */ /* 0x000fc40000410000 */
[----:B------:R-:W-:Y:S02]  /*8120*/  FMUL.FTZ R141, R141, -R183 ;  /* 0x800000b78d8d7220 */ /* 0x000fe40000410000 */
[----:B------:R-:W-:Y:S02]  /*8130*/  FADD.FTZ R181, R181, R64 ;  /* 0x00000040b5b57221 */ /* 0x000fe40000010000 */
[----:B0-----:R-:W-:Y:S02]  /*8140*/  FFMA.FTZ R65, R17, -R63, R215 ;  /* 0x8000003f11417223 */ /* 0x001fe400000100d7 */
[C---:B------:R-:W-:Y:S02]  /*8150*/  FFMA.FTZ R17, R18.reuse, R183, R61 ;  /* 0x000000b712117223 */ /* 0x040fe4000001003d */
[----:B------:R-:W-:Y:S02]  /*8160*/  FFMA.FTZ R63, R18, -R63, R216 ;  /* 0x8000003f123f7223 */ /* 0x000fe400000100d8 */
[----:B------:R-:W-:-:S02]  /*8170*/  FMUL.FTZ R61, R183, UR36 ;  /* 0x00000024b73d7c20 */ /* 0x000fc40008410000 */
[----:B------:R-:W-:Y:S02]  /*8180*/  FMUL.FTZ R18, R184, UR36 ;  /* 0x00000024b8127c20 */ /* 0x000fe40008410000 */
[----:B------:R-:W-:Y:S02]  /*8190*/  FFMA.FTZ R141, R142, R184, R141 ;  /* 0x000000b88e8d7223 */ /* 0x000fe4000001008d */
[----:B------:R-:W-:Y:S02]  /*81a0*/  FFMA.FTZ R67, R117, R62, R67 ;  /* 0x0000003e75437223 */ /* 0x000fe40000010043 */
[----:B------:R-:W-:Y:S02]  /*81b0*/  FFMA.FTZ R64, R184, UR35, -R61 ;  /* 0x00000023b8407c23 */ /* 0x000fe4000801083d */
[----:B------:R-:W-:Y:S02]  /*81c0*/  FMUL.FTZ R184, R71, R184 ;  /* 0x000000b847b87220 */ /* 0x000fe40000410000 */
[----:B------:R-:W-:-:S02]  /*81d0*/  FFMA.FTZ R62, R183, UR35, R18 ;  /* 0x00000023b73e7c23 */ /* 0x000fc40008010012 */
[----:B------:R-:W-:Y:S01]  /*81e0*/  FMUL.FTZ R18, R71, R183 ;  /* 0x000000b747127220 */ /* 0x000fe20000410000 */
[----:B------:R-:W-:Y:S01]  /*81f0*/  IADD3 R183, R138, 0x200, RZ ;  /* 0x000002008ab77810 */ /* 0x000fe20007ffe0ff */
[----:B------:R-:W-:Y:S02]  /*8200*/  FMUL.FTZ R69, R117, R70 ;  /* 0x0000004675457220 */ /* 0x000fe40000410000 */
[C---:B------:R-:W-:Y:S02]  /*8210*/  FMUL.FTZ R61, R65.reuse, R184 ;  /* 0x000000b8413d7220 */ /* 0x040fe40000410000 */
[C---:B------:R-:W-:Y:S01]  /*8220*/  FMUL.FTZ R64, R65.reuse, R64 ;  /* 0x0000004041407220 */ /* 0x040fe20000410000 */
[----:B------:R0:W-:Y:S01]  /*8230*/  STS [R60.X4+0x427c], R69 ;  /* 0x00427c453c007388 */ /* 0x0001e20000004800 */
[----:B------:R-:W-:Y:S02]  /*8240*/  FMUL.FTZ R65, R65, R18 ;  /* 0x0000001241417220 */ /* 0x000fe40000410000 */
[----:B------:R-:W-:-:S02]  /*8250*/  FADD.FTZ R182, -R182, R141 ;  /* 0x0000008db6b67221 */ /* 0x000fc40000010100 */
[----:B------:R-:W-:Y:S02]  /*8260*/  FADD.FTZ R110, R101, UR8 ;  /* 0x00000008656e7e21 */ /* 0x000fe40008010000 */
[----:B------:R-:W-:Y:S02]  /*8270*/  FADD.FTZ R98, R67, R98 ;  /* 0x0000006243627221 */ /* 0x000fe40000010000 */
[CC--:B------:R-:W-:Y:S02]  /*8280*/  FFMA.FTZ R61, R63.reuse, R18.reuse, R61 ;  /* 0x000000123f3d7223 */ /* 0x0c0fe4000001003d */
[----:B0-----:R-:W-:Y:S02]  /*8290*/  FMUL.FTZ R69, R118, R18 ;  /* 0x0000001276457220 */ /* 0x001fe40000410000 */
[C---:B------:R-:W-:Y:S02]  /*82a0*/  FFMA.FTZ R67, R63.reuse, R62, R64 ;  /* 0x0000003e3f437223 */ /* 0x040fe40000010040 */
[----:B------:R-:W-:Y:S01]  /*82b0*/  FFMA.FTZ R18, R63, R184, -R65 ;  /* 0x000000b83f127223 */ /* 0x000fe20000010841 */
[----:B------:R-:W-:Y:S01]  /*82c0*/  STS [R60.X4+0x4270], R69 ;  /* 0x004270453c007388 */ /* 0x000fe20000004800 */
[----:B------:R-:W-:-:S02]  /*82d0*/  FMUL.FTZ R62, R143, -R182 ;  /* 0x800000b68f3e7220 */ /* 0x000fc40000410000 */
[----:B------:R-:W-:Y:S02]  /*82e0*/  FMUL.FTZ R63, R119, R110 ;  /* 0x0000006e773f7220 */ /* 0x000fe40000410000 */
[----:B------:R-:W-:Y:S02]  /*82f0*/  FMUL.FTZ R65, R19, R182 ;  /* 0x000000b613417220 */ /* 0x000fe40000410000 */
[-C--:B------:R-:W-:Y:S02]  /*8300*/  FFMA.FTZ R76, R71, R17.reuse, R76 ;  /* 0x00000011474c7223 */ /* 0x080fe4000001004c */
[----:B------:R-:W-:Y:S02]  /*8310*/  FFMA.FTZ R70, R118, R17, R67 ;  /* 0x0000001176467223 */ /* 0x000fe40000010043 */
[----:B------:R-:W-:Y:S02]  /*8320*/  FMUL.FTZ R143, R143, -R181 ;  /* 0x800000b58f8f7220 */ /* 0x000fe40000410000 */
[----:B------:R-:W-:-:S02]  /*8330*/  FMUL.FTZ R17, R181, UR36 ;  /* 0x00000024b5117c20 */ /* 0x000fc40008410000 */
[----:B------:R-:W-:Y:S02]  /*8340*/  FFMA.FTZ R64, R144, R181, -R62 ;  /* 0x000000b590407223 */ /* 0x000fe4000001083e */
[-C--:B------:R-:W-:Y:S02]  /*8350*/  FFMA.FTZ R19, R19, -R63.reuse, R213 ;  /* 0x8000003f13137223 */ /* 0x080fe400000100d5 */
[C---:B------:R-:W-:Y:S02]  /*8360*/  FFMA.FTZ R63, R20.reuse, -R63, R214 ;  /* 0x8000003f143f7223 */ /* 0x040fe400000100d6 */
[----:B------:R-:W-:Y:S02]  /*8370*/  FFMA.FTZ R62, R20, R181, R65 ;  /* 0x000000b5143e7223 */ /* 0x000fe40000010041 */
[----:B------:R-:W-:Y:S02]  /*8380*/  FMUL.FTZ R20, R182, UR36 ;  /* 0x00000024b6147c20 */ /* 0x000fe40008410000 */
[----:B------:R-:W-:-:S02]  /*8390*/  FFMA.FTZ R143, R144, R182, R143 ;  /* 0x000000b6908f7223 */ /* 0x000fc4000001008f */
[----:B------:R-:W-:Y:S02]  /*83a0*/  FFMA.FTZ R68, R182, UR35, -R17 ;  /* 0x00000023b6447c23 */ /* 0x000fe40008010811 */
[----:B------:R-:W-:Y:S02]  /*83b0*/  FMUL.FTZ R182, R110, R182 ;  /* 0x000000b66eb67220 */ /* 0x000fe40000410000 */
[----:B------:R-:W-:Y:S02]  /*83c0*/  FADD.FTZ R179, R179, R64 ;  /* 0x00000040b3b37221 */ /* 0x000fe40000010000 */
[----:B------:R-:W-:Y:S02]  /*83d0*/  FMUL.FTZ R71, R118, R184 ;  /* 0x000000b876477220 */ /* 0x000fe40000410000 */
[----:B------:R-:W-:Y:S02]  /*83e0*/  FFMA.FTZ R64, R181, UR35, R20 ;  /* 0x00000023b5407c23 */ /* 0x000fe40008010014 */
[----:B------:R-:W-:Y:S01]  /*83f0*/  FMUL.FTZ R20, R110, R181 ;  /* 0x000000b56e147220 */ /* 0x000fe20000410000 */
[----:B------:R0:W-:Y:S01]  /*8400*/  STS [R60.X4+0x4274], R71 ;  /* 0x004274473c007388 */ /* 0x0001e20000004800 */
[C---:B------:R-:W-:Y:S01]  /*8410*/  FMUL.FTZ R17, R19.reuse, R182 ;  /* 0x000000b613117220 */ /* 0x040fe20000410000 */
[----:B------:R-:W-:Y:S01]  /*8420*/  IADD3 R181, R138, 0x7c0, RZ ;  /* 0x000007c08ab57810 */ /* 0x000fe20007ffe0ff */
[----:B------:R-:W-:Y:S01]  /*8430*/  FADD.FTZ R180, -R180, R143 ;  /* 0x0000008fb4b47221 */ /* 0x000fe20000010100 */
[----:B------:R-:W-:Y:S01]  /*8440*/  IADD3 R143, R138, 0x400, RZ ;  /* 0x000004008a8f7810 */ /* 0x000fe20007ffe0ff */
[----:B------:R-:W-:-:S02]  /*8450*/  FMUL.FTZ R68, R19, R68 ;  /* 0x0000004413447220 */ /* 0x000fc40000410000 */
[-C--:B------:R-:W-:Y:S02]  /*8460*/  FMUL.FTZ R19, R19, R20.reuse ;  /* 0x0000001413137220 */ /* 0x080fe40000410000 */
[-C--:B------:R-:W-:Y:S02]  /*8470*/  FMUL.FTZ R67, R119, R20.reuse ;  /* 0x0000001477437220 */ /* 0x080fe40000410000 */
[----:B------:R-:W-:Y:S02]  /*8480*/  FFMA.FTZ R20, R63, R20, R17 ;  /* 0x000000143f147223 */ /* 0x000fe40000010011 */
[----:B0-----:R-:W-:Y:S01]  /*8490*/  FADD.FTZ R71, R102, UR8 ;  /* 0x0000000866477e21 */ /* 0x001fe20008010000 */
[----:B------:R0:W-:Y:S01]  /*84a0*/  STS [R60.X4+0x4268], R67 ;  /* 0x004268433c007388 */ /* 0x0001e20000004800 */
[----:B------:R-:W-:Y:S02]  /*84b0*/  FMUL.FTZ R17, R145, -R180 ;  /* 0x800000b491117220 */ /* 0x000fe40000410000 */
[----:B------:R-:W-:-:S02]  /*84c0*/  FFMA.FTZ R19, R63, R182, -R19 ;  /* 0x000000b63f137223 */ /* 0x000fc40000010813 */
[----:B------:R-:W-:Y:S02]  /*84d0*/  FFMA.FTZ R68, R63, R64, R68 ;  /* 0x000000403f447223 */ /* 0x000fe40000010044 */
[----:B------:R-:W-:Y:S02]  /*84e0*/  FMUL.FTZ R63, R122, R71 ;  /* 0x000000477a3f7220 */ /* 0x000fe40000410000 */
[----:B------:R-:W-:Y:S02]  /*84f0*/  FMUL.FTZ R65, R21, R180 ;  /* 0x000000b415417220 */ /* 0x000fe40000410000 */
[-C--:B------:R-:W-:Y:S02]  /*8500*/  FFMA.FTZ R64, R146, R179.reuse, -R17 ;  /* 0x000000b392407223 */ /* 0x080fe40000010811 */
[----:B------:R-:W-:Y:S02]  /*8510*/  FMUL.FTZ R145, R145, -R179 ;  /* 0x800000b391917220 */ /* 0x000fe40000410000 */
[----:B------:R-:W-:-:S02]  /*8520*/  FMUL.FTZ R17, R179, UR36 ;  /* 0x00000024b3117c20 */ /* 0x000fc40008410000 */
[-C--:B------:R-:W-:Y:S02]  /*8530*/  FFMA.FTZ R21, R21, -R63.reuse, R211 ;  /* 0x8000003f15157223 */ /* 0x080fe400000100d3 */
[-C--:B------:R-:W-:Y:S02]  /*8540*/  FFMA.FTZ R77, R110, R62.reuse, R77 ;  /* 0x0000003e6e4d7223 */ /* 0x080fe4000001004d */
[C---:B------:R-:W-:Y:S02]  /*8550*/  FFMA.FTZ R63, R22.reuse, -R63, R212 ;  /* 0x8000003f163f7223 */ /* 0x040fe400000100d4 */
[----:B------:R-:W-:Y:S02]  /*8560*/  FFMA.FTZ R65, R22, R179, R65 ;  /* 0x000000b316417223 */ /* 0x000fe40000010041 */
[----:B------:R-:W-:Y:S02]  /*8570*/  FFMA.FTZ R111, R119, R62, R68 ;  /* 0x0000003e776f7223 */ /* 0x000fe40000010044 */
[----:B------:R-:W-:-:S02]  /*8580*/  FFMA.FTZ R145, R146, R180, R145 ;  /* 0x000000b492917223 */ /* 0x000fc40000010091 */
[C---:B------:R-:W-:Y:S02]  /*8590*/  FMUL.FTZ R22, R180.reuse, UR36 ;  /* 0x00000024b4167c20 */ /* 0x040fe40008410000 */
[----:B------:R-:W-:Y:S02]  /*85a0*/  FFMA.FTZ R62, R180, UR35, -R17 ;  /* 0x00000023b43e7c23 */ /* 0x000fe40008010811 */
[----:B------:R-:W-:Y:S02]  /*85b0*/  FMUL.FTZ R180, R71, R180 ;  /* 0x000000b447b47220 */ /* 0x000fe40000410000 */
[----:B------:R-:W-:Y:S02]  /*85c0*/  FADD.FTZ R177, R177, R64 ;  /* 0x00000040b1b17221 */ /* 0x000fe40000010000 */
[----:B------:R-:W-:Y:S02]  /*85d0*/  FMUL.FTZ R64, R71, R179 ;  /* 0x000000b347407220 */ /* 0x000fe40000410000 */
[----:B0-----:R-:W-:-:S02]  /*85e0*/  FMUL.FTZ R67, R21, R180 ;  /* 0x000000b415437220 */ /* 0x001fc40000410000 */
[----:B------:R-:W-:Y:S02]  /*85f0*/  FADD.FTZ R97, R70, R97 ;  /* 0x0000006146617221 */ /* 0x000fe40000010000 */
[----:B------:R-:W-:Y:S01]  /*8600*/  FFMA.FTZ R22, R179, UR35, R22 ;  /* 0x00000023b3167c23 */ /* 0x000fe20008010016 */
[----:B------:R-:W-:Y:S01]  /*8610*/  IADD3 R179, R138, 0x780, RZ ;  /* 0x000007808ab37810 */ /* 0x000fe20007ffe0ff */
[C---:B------:R-:W-:Y:S02]  /*8620*/  FMUL.FTZ R17, R21.reuse, R62 ;  /* 0x0000003e15117220 */ /* 0x040fe40000410000 */
[----:B------:R-:W-:Y:S01]  /*8630*/  FADD.FTZ R70, -R178, R145 ;  /* 0x00000091b2467221 */ /* 0x000fe20000010100 */
[----:B------:R-:W-:Y:S01]  /*8640*/  IADD3 R145, R138, 0x440, RZ ;  /* 0x000004408a917810 */ /* 0x000fe20007ffe0ff */
[----:B------:R-:W-:Y:S02]  /*8650*/  FMUL.FTZ R62, R21, R64 ;  /* 0x00000040153e7220 */ /* 0x000fe40000410000 */
[----:B------:R-:W-:-:S02]  /*8660*/  FMUL.FTZ R69, R119, R182 ;  /* 0x000000b677457220 */ /* 0x000fc40000410000 */
[----:B------:R-:W-:Y:S02]  /*8670*/  FADD.FTZ R140, R103, UR8 ;  /* 0x00000008678c7e21 */ /* 0x000fe40008010000 */
[C---:B------:R-:W-:Y:S01]  /*8680*/  FFMA.FTZ R21, R63.reuse, R64, R67 ;  /* 0x000000403f157223 */ /* 0x040fe20000010043 */
[----:B------:R0:W-:Y:S01]  /*8690*/  STS [R60.X4+0x426c], R69 ;  /* 0x00426c453c007388 */ /* 0x0001e20000004800 */
[C---:B------:R-:W-:Y:S02]  /*86a0*/  FFMA.FTZ R67, R63.reuse, R22, R17 ;  /* 0x000000163f437223 */ /* 0x040fe40000010011 */
[----:B------:R-:W-:Y:S02]  /*86b0*/  FFMA.FTZ R62, R63, R180, -R62 ;  /* 0x000000b43f3e7223 */ /* 0x000fe4000001083e */
[----:B------:R-:W-:Y:S02]  /*86c0*/  FMUL.FTZ R17, R147, -R70 ;  /* 0x8000004693117220 */ /* 0x000fe40000410000 */
[----:B------:R-:W-:-:S02]  /*86d0*/  FMUL.FTZ R63, R123, R140 ;  /* 0x0000008c7b3f7220 */ /* 0x000fc40000410000 */
[----:B------:R-:W-:Y:S02]  /*86e0*/  FFMA.FTZ R22, R148, R177, -R17 ;  /* 0x000000b194167223 */ /* 0x000fe40000010811 */
[----:B0-----:R-:W-:Y:S02]  /*86f0*/  FMUL.FTZ R69, R122, R64 ;  /* 0x000000407a457220 */ /* 0x001fe40000410000 */
[C---:B------:R-:W-:Y:S02]  /*8700*/  FMUL.FTZ R64, R23.reuse, R70 ;  /* 0x0000004617407220 */ /* 0x040fe40000410000 */
[-C--:B------:R-:W-:Y:S01]  /*8710*/  FFMA.FTZ R23, R23, -R63.reuse, R209 ;  /* 0x8000003f17177223 */ /* 0x080fe200000100d1 */
[----:B------:R-:W-:Y:S01]  /*8720*/  STS [R60.X4+0x4260], R69 ;  /* 0x004260453c007388 */ /* 0x000fe20000004800 */
[----:B------:R-:W-:Y:S02]  /*8730*/  FFMA.FTZ R17, R24, -R63, R210 ;  /* 0x8000003f18117223 */ /* 0x000fe400000100d2 */
[----:B------:R-:W-:-:S02]  /*8740*/  FMUL.FTZ R147, R147, -R177 ;  /* 0x800000b193937220 */ /* 0x000fc40000410000 */
[----:B------:R-:W-:Y:S02]  /*8750*/  FMUL.FTZ R63, R177, UR36 ;  /* 0x00000024b13f7c20 */ /* 0x000fe40008410000 */
[----:B------:R-:W-:Y:S02]  /*8760*/  FFMA.FTZ R24, R24, R177, R64 ;  /* 0x000000b118187223 */ /* 0x000fe40000010040 */
[----:B------:R-:W-:Y:S01]  /*8770*/  FADD.FTZ R120, R175, R22 ;  /* 0x00000016af787221 */ /* 0x000fe20000010000 */
[----:B------:R-:W-:Y:S01]  /*8780*/  IADD3 R175, R138, 0x700, RZ ;  /* 0x000007008aaf7810 */ /* 0x000fe20007ffe0ff */
[----:B------:R-:W-:Y:S01]  /*8790*/  FFMA.FTZ R147, R148, R70, R147 ;  /* 0x0000004694937223 */ /* 0x000fe20000010093 */
[----:B------:R-:W-:Y:S01]  /*87a0*/  LEA.HI.SX32 R148, R181, R138, 0x1b ;  /* 0x0000008ab5947211 */ /* 0x000fe200078fdaff */
[C---:B------:R-:W-:Y:S02]  /*87b0*/  FMUL.FTZ R22, R70.reuse, UR36 ;  /* 0x0000002446167c20 */ /* 0x040fe40008410000 */
[----:B------:R-:W-:-:S02]  /*87c0*/  FFMA.FTZ R64, R70, UR35, -R63 ;  /* 0x0000002346407c23 */ /* 0x000fc4000801083f */
[----:B------:R-:W-:Y:S02]  /*87d0*/  FMUL.FTZ R70, R140, R70 ;  /* 0x000000468c467220 */ /* 0x000fe40000410000 */
[-C--:B------:R-:W-:Y:S02]  /*87e0*/  FFMA.FTZ R78, R71, R65.reuse, R78 ;  /* 0x00000041474e7223 */ /* 0x080fe4000001004e */
[C---:B------:R-:W-:Y:S02]  /*87f0*/  FMUL.FTZ R71, R122.reuse, R180 ;  /* 0x000000b47a477220 */ /* 0x040fe40000410000 */
[----:B------:R-:W-:Y:S02]  /*8800*/  FFMA.FTZ R110, R122, R65, R67 ;  /* 0x000000417a6e7223 */ /* 0x000fe40000010043 */
[----:B------:R-:W-:Y:S01]  /*8810*/  FMUL.FTZ R68, R140, R177 ;  /* 0x000000b18c447220 */ /* 0x000fe20000410000 */
[----:B------:R0:W-:Y:S01]  /*8820*/  STS [R60.X4+0x4264], R71 ;  /* 0x004264473c007388 */ /* 0x0001e20000004800 */
[----:B------:R-:W-:-:S02]  /*8830*/  FMUL.FTZ R63, R23, R70 ;  /* 0x00000046173f7220 */ /* 0x000fc40000410000 */
[----:B------:R-:W-:Y:S01]  /*8840*/  FFMA.FTZ R22, R177, UR35, R22 ;  /* 0x00000023b1167c23 */ /* 0x000fe20008010016 */
[----:B------:R-:W-:Y:S01]  /*8850*/  IADD3 R177, R138, 0x740, RZ ;  /* 0x000007408ab17810 */ /* 0x000fe20007ffe0ff */
[C---:B------:R-:W-:Y:S02]  /*8860*/  FMUL.FTZ R65, R23.reuse, R64 ;  /* 0x0000004017417220 */ /* 0x040fe40000410000 */
[-C--:B------:R-:W-:Y:S02]  /*8870*/  FMUL.FTZ R23, R23, R68.reuse ;  /* 0x0000004417177220 */ /* 0x080fe40000410000 */
[-C--:B------:R-:W-:Y:S02]  /*8880*/  FMUL.FTZ R67, R123, R68.reuse ;  /* 0x000000447b437220 */ /* 0x080fe40000410000 */
[C---:B------:R-:W-:Y:S02]  /*8890*/  FFMA.FTZ R64, R17.reuse, R68, R63 ;  /* 0x0000004411407223 */ /* 0x040fe4000001003f */
[----:B------:R-:W-:Y:S01]  /*88a0*/  FADD.FTZ R176, -R176, R147 ;  /* 0x00000093b0b07221 */ /* 0x000fe20000010100 */
[----:B------:R1:W-:Y:S01]  /*88b0*/  STS [R60.X4+0x4258], R67 ;  /* 0x004258433c007388 */ /* 0x0003e20000004800 */
[----:B------:R-:W-:Y:S01]  /*88c0*/  FFMA.FTZ R68, R17, R22, R65 ;  /* 0x0000001611447223 */ /* 0x000fe20000010041 */
[----:B------:R-:W-:Y:S01]  /*88d0*/  IADD3 R147, R138, 0x480, RZ ;  /* 0x000004808a937810 */ /* 0x000fe20007ffe0ff */
[----:B0-----:R-:W-:-:S02]  /*88e0*/  FADD.FTZ R71, R104, UR8 ;  /* 0x0000000868477e21 */ /* 0x001fc40008010000 */
[----:B------:R-:W-:Y:S02]  /*88f0*/  FADD.FTZ R96, R111, R96 ;  /* 0x000000606f607221 */ /* 0x000fe40000010000 */
[----:B------:R-:W-:Y:S02]  /*8900*/  FFMA.FTZ R63, R17, R70, -R23 ;  /* 0x00000046113f7223 */ /* 0x000fe40000010817 */
[----:B------:R-:W-:Y:S02]  /*8910*/  FFMA.FTZ R79, R140, R24, R79 ;  /* 0x000000188c4f7223 */ /* 0x000fe4000001004f */
[----:B------:R-:W-:Y:S02]  /*8920*/  FMUL.FTZ R17, R149, -R176 ;  /* 0x800000b095117220 */ /* 0x000fe40000410000 */
[----:B------:R-:W-:Y:S02]  /*8930*/  FFMA.FTZ R111, R123, R24, R68 ;  /* 0x000000187b6f7223 */ /* 0x000fe40000010044 */
[----:B------:R-:W-:-:S02]  /*8940*/  FMUL.FTZ R23, R124, R71 ;  /* 0x000000477c177220 */ /* 0x000fc40000410000 */
[----:B------:R-:W-:Y:S02]  /*8950*/  FMUL.FTZ R24, R120, UR36 ;  /* 0x0000002478187c20 */ /* 0x000fe40008410000 */
[----:B------:R-:W-:Y:S02]  /*8960*/  FMUL.FTZ R65, R25, R176 ;  /* 0x000000b019417220 */ /* 0x000fe40000410000 */
[-C--:B------:R-:W-:Y:S02]  /*8970*/  FFMA.FTZ R22, R150, R120.reuse, -R17 ;  /* 0x0000007896167223 */ /* 0x080fe40000010811 */
[----:B------:R-:W-:Y:S02]  /*8980*/  FMUL.FTZ R149, R149, -R120 ;  /* 0x8000007895957220 */ /* 0x000fe40000410000 */
[----:B------:R-:W-:Y:S02]  /*8990*/  FFMA.FTZ R25, R25, -R23, R207 ;  /* 0x8000001719197223 */ /* 0x000fe400000100cf */
[----:B------:R-:W-:-:S02]  /*89a0*/  FMUL.FTZ R17, R176, UR36 ;  /* 0x00000024b0117c20 */ /* 0x000fc40008410000 */
[----:B------:R-:W-:Y:S02]  /*89b0*/  FFMA.FTZ R24, R176, UR35, -R24 ;  /* 0x00000023b0187c23 */ /* 0x000fe40008010818 */
[C---:B------:R-:W-:Y:S02]  /*89c0*/  FFMA.FTZ R23, R26.reuse, -R23, R208 ;  /* 0x800000171a177223 */ /* 0x040fe400000100d0 */
[----:B-1----:R-:W-:Y:S02]  /*89d0*/  FFMA.FTZ R67, R26, R120, R65 ;  /* 0x000000781a437223 */ /* 0x002fe40000010041 */
[----:B------:R-:W-:Y:S01]  /*89e0*/  FADD.FTZ R140, R173, R22 ;  /* 0x00000016ad8c7221 */ /* 0x000fe20000010000 */
[----:B------:R-:W-:Y:S01]  /*89f0*/  IADD3 R173, R138, 0x6c0, RZ ;  /* 0x000006c08aad7810 */ /* 0x000fe20007ffe0ff */
[-C--:B------:R-:W-:Y:S02]  /*8a00*/  FMUL.FTZ R68, R71, R176.reuse ;  /* 0x000000b047447220 */ /* 0x080fe40000410000 */
[----:B------:R-:W-:-:S02]  /*8a10*/  FFMA.FTZ R149, R150, R176, R149 ;  /* 0x000000b096957223 */ /* 0x000fc40000010095 */
[----:B------:R-:W-:Y:S02]  /*8a20*/  FFMA.FTZ R22, R120, UR35, R17 ;  /* 0x0000002378167c23 */ /* 0x000fe40008010011 */
[----:B------:R-:W-:Y:S02]  /*8a30*/  FMUL.FTZ R26, R71, R120 ;  /* 0x00000078471a7220 */ /* 0x000fe40000410000 */
[----:B------:R-:W-:Y:S02]  /*8a40*/  FMUL.FTZ R24, R25, R24 ;  /* 0x0000001819187220 */ /* 0x000fe40000410000 */
[----:B------:R-:W-:Y:S02]  /*8a50*/  FMUL.FTZ R69, R123, R70 ;  /* 0x000000467b457220 */ /* 0x000fe40000410000 */
[C---:B------:R-:W-:Y:S02]  /*8a60*/  FMUL.FTZ R65, R25.reuse, R68 ;  /* 0x0000004419417220 */ /* 0x040fe40000410000 */
[----:B------:R-:W-:Y:S01]  /*8a70*/  FADD.FTZ R70, -R174, R149 ;  /* 0x00000095ae467221 */ /* 0x000fe20000010100 */
[----:B------:R0:W-:Y:S01]  /*8a80*/  STS [R60.X4+0x425c], R69 ;  /* 0x00425c453c007388 */ /* 0x0001e20000004800 */
[----:B------:R-:W-:Y:S01]  /*8a90*/  FMUL.FTZ R25, R25, R26 ;  /* 0x0000001a19197220 */ /* 0x000fe20000410000 */
[----:B------:R-:W-:Y:S01]  /*8aa0*/  IADD3 R149, R138, 0x4c0, RZ ;  /* 0x000004c08a957810 */ /* 0x000fe20007ffe0ff */
[----:B------:R-:W-:-:S02]  /*8ab0*/  FADD.FTZ R94, R111, R94 ;  /* 0x0000005e6f5e7221 */ /* 0x000fc40000010000 */
[----:B------:R-:W-:Y:S02]  /*8ac0*/  FFMA.FTZ R24, R23, R22, R24 ;  /* 0x0000001617187223 */ /* 0x000fe40000010018 */
[----:B------:R-:W-:Y:S02]  /*8ad0*/  FADD.FTZ R111, R105, UR8 ;  /* 0x00000008696f7e21 */ /* 0x000fe40008010000 */
[----:B------:R-:W-:Y:S02]  /*8ae0*/  FADD.FTZ R95, R110, R95 ;  /* 0x0000005f6e5f7221 */ /* 0x000fe40000010000 */
[-C--:B0-----:R-:W-:Y:S02]  /*8af0*/  FMUL.FTZ R69, R124, R26.reuse ;  /* 0x0000001a7c457220 */ /* 0x081fe40000410000 */
[C---:B------:R-:W-:Y:S02]  /*8b00*/  FFMA.FTZ R65, R23.reuse, R26, R65 ;  /* 0x0000001a17417223 */ /* 0x040fe40000010041 */
[----:B------:R-:W-:Y:S01]  /*8b10*/  FFMA.FTZ R26, R23, R68, -R25 ;  /* 0x00000044171a7223 */ /* 0x000fe20000010819 */
[----:B------:R0:W-:Y:S01]  /*8b20*/  STS [R60.X4+0x4250], R69 ;  /* 0x004250453c007388 */ /* 0x0001e20000004800 */
[----:B------:R-:W-:-:S02]  /*8b30*/  FMUL.FTZ R17, R151, -R70 ;  /* 0x8000004697117220 */ /* 0x000fc40000410000 */
[----:B------:R-:W-:Y:S02]  /*8b40*/  FFMA.FTZ R110, R124, R67, R24 ;  /* 0x000000437c6e7223 */ /* 0x000fe40000010018 */
[----:B------:R-:W-:Y:S02]  /*8b50*/  FMUL.FTZ R23, R125, R111 ;  /* 0x0000006f7d177220 */ /* 0x000fe40000410000 */
[----:B------:R-:W-:Y:S02]  /*8b60*/  FMUL.FTZ R24, R140, UR36 ;  /* 0x000000248c187c20 */ /* 0x000fe40008410000 */
[----:B------:R-:W-:Y:S02]  /*8b70*/  FMUL.FTZ R151, R151, -R140 ;  /* 0x8000008c97977220 */ /* 0x000fe40000410000 */
[----:B------:R-:W-:Y:S02]  /*8b80*/  FMUL.FTZ R25, R27, R70 ;  /* 0x000000461b197220 */ /* 0x000fe40000410000 */
[----:B------:R-:W-:-:S02]  /*8b90*/  FFMA.FTZ R22, R152, R140, -R17 ;  /* 0x0000008c98167223 */ /* 0x000fc40000010811 */
[----:B------:R-:W-:Y:S02]  /*8ba0*/  FFMA.FTZ R27, R27, -R23, R205 ;  /* 0x800000171b1b7223 */ /* 0x000fe400000100cd */
[C---:B------:R-:W-:Y:S02]  /*8bb0*/  FMUL.FTZ R17, R70.reuse, UR36 ;  /* 0x0000002446117c20 */ /* 0x040fe40008410000 */
[----:B------:R-:W-:Y:S02]  /*8bc0*/  FFMA.FTZ R24, R70, UR35, -R24 ;  /* 0x0000002346187c23 */ /* 0x000fe40008010818 */
[----:B------:R-:W-:Y:S02]  /*8bd0*/  FFMA.FTZ R80, R71, R67, R80 ;  /* 0x0000004347507223 */ /* 0x000fe40000010050 */
[----:B------:R-:W-:Y:S02]  /*8be0*/  FFMA.FTZ R151, R152, R70, R151 ;  /* 0x0000004698977223 */ /* 0x000fe40000010097 */
[----:B------:R-:W-:-:S02]  /*8bf0*/  FMUL.FTZ R71, R124, R68 ;  /* 0x000000447c477220 */ /* 0x000fc40000410000 */
[----:B------:R-:W-:Y:S02]  /*8c00*/  FMUL.FTZ R70, R111, R70 ;  /* 0x000000466f467220 */ /* 0x000fe40000410000 */
[----:B------:R-:W-:Y:S01]  /*8c10*/  FADD.FTZ R171, R171, R22 ;  /* 0x00000016abab7221 */ /* 0x000fe20000010000 */
[----:B------:R1:W-:Y:S01]  /*8c20*/  STS [R60.X4+0x4254], R71 ;  /* 0x004254473c007388 */ /* 0x0003e20000004800 */
[----:B------:R-:W-:Y:S02]  /*8c30*/  FMUL.FTZ R68, R111, R140 ;  /* 0x0000008c6f447220 */ /* 0x000fe40000410000 */
[----:B------:R-:W-:Y:S02]  /*8c40*/  FFMA.FTZ R23, R28, -R23, R206 ;  /* 0x800000171c177223 */ /* 0x000fe400000100ce */
[----:B------:R-:W-:Y:S02]  /*8c50*/  FFMA.FTZ R22, R140, UR35, R17 ;  /* 0x000000238c167c23 */ /* 0x000fe40008010011 */
[----:B------:R-:W-:-:S02]  /*8c60*/  FMUL.FTZ R24, R27, R24 ;  /* 0x000000181b187220 */ /* 0x000fc40000410000 */
[C---:B------:R-:W-:Y:S02]  /*8c70*/  FMUL.FTZ R67, R27.reuse, R70 ;  /* 0x000000461b437220 */ /* 0x040fe40000410000 */
[----:B------:R-:W-:Y:S02]  /*8c80*/  FFMA.FTZ R28, R28, R140, R25 ;  /* 0x0000008c1c1c7223 */ /* 0x000fe40000010019 */
[----:B------:R-:W-:Y:S01]  /*8c90*/  FADD.FTZ R172, -R172, R151 ;  /* 0x00000097acac7221 */ /* 0x000fe20000010100 */
[----:B------:R-:W-:Y:S01]  /*8ca0*/  IADD3 R151, R138, 0x500, RZ ;  /* 0x000005008a977810 */ /* 0x000fe20007ffe0ff */
[----:B------:R-:W-:Y:S02]  /*8cb0*/  FMUL.FTZ R27, R27, R68 ;  /* 0x000000441b1b7220 */ /* 0x000fe40000410000 */
[----:B------:R-:W-:Y:S02]  /*8cc0*/  FFMA.FTZ R24, R23, R22, R24 ;  /* 0x0000001617187223 */ /* 0x000fe40000010018 */
[----:B------:R-:W-:-:S02]  /*8cd0*/  FFMA.FTZ R81, R111, R28, R81 ;  /* 0x0000001c6f517223 */ /* 0x000fc40000010051 */
[C---:B------:R-:W-:Y:S02]  /*8ce0*/  FFMA.FTZ R67, R23.reuse, R68, R67 ;  /* 0x0000004417437223 */ /* 0x040fe40000010043 */
[----:B------:R-:W-:Y:S02]  /*8cf0*/  FFMA.FTZ R27, R23, R70, -R27 ;  /* 0x00000046171b7223 */ /* 0x000fe4000001081b */
[----:B------:R-:W-:Y:S02]  /*8d00*/  FMUL.FTZ R17, R153, -R172 ;  /* 0x800000ac99117220 */ /* 0x000fe40000410000 */
[----:B------:R-:W-:Y:S02]  /*8d10*/  FMUL.FTZ R23, R126, R121 ;  /* 0x000000797e177220 */ /* 0x000fe40000410000 */
[----:B------:R-:W-:Y:S02]  /*8d20*/  FFMA.FTZ R111, R125, R28, R24 ;  /* 0x0000001c7d6f7223 */ /* 0x000fe40000010018 */
[----:B------:R-:W-:-:S02]  /*8d30*/  FMUL.FTZ R25, R29, R172 ;  /* 0x000000ac1d197220 */ /* 0x000fc40000410000 */
[----:B------:R-:W-:Y:S02]  /*8d40*/  FMUL.FTZ R24, R171, UR36 ;  /* 0x00000024ab187c20 */ /* 0x000fe40008410000 */
[-C--:B------:R-:W-:Y:S02]  /*8d50*/  FMUL.FTZ R153, R153, -R171.reuse ;  /* 0x800000ab99997220 */ /* 0x080fe40000410000 */
[----:B------:R-:W-:Y:S02]  /*8d60*/  FFMA.FTZ R22, R154, R171, -R17 ;  /* 0x000000ab9a167223 */ /* 0x000fe40000010811 */
[----:B0-----:R-:W-:Y:S02]  /*8d70*/  FMUL.FTZ R69, R125, R68 ;  /* 0x000000447d457220 */ /* 0x001fe40000410000 */
[-C--:B------:R-:W-:Y:S02]  /*8d80*/  FFMA.FTZ R17, R29, -R23.reuse, R203 ;  /* 0x800000171d117223 */ /* 0x080fe400000100cb */
[C---:B------:R-:W-:Y:S01]  /*8d90*/  FFMA.FTZ R23, R30.reuse, -R23, R204 ;  /* 0x800000171e177223 */ /* 0x040fe200000100cc */
[----:B------:R-:W-:Y:S01]  /*8da0*/  STS [R60.X4+0x4248], R69 ;  /* 0x004248453c007388 */ /* 0x000fe20000004800 */
[----:B------:R-:W-:-:S02]  /*8db0*/  FFMA.FTZ R29, R30, R171, R25 ;  /* 0x000000ab1e1d7223 */ /* 0x000fc40000010019 */
[----:B------:R-:W-:Y:S02]  /*8dc0*/  FFMA.FTZ R24, R172, UR35, -R24 ;  /* 0x00000023ac187c23 */ /* 0x000fe40008010818 */
[C---:B------:R-:W-:Y:S02]  /*8dd0*/  FMUL.FTZ R68, R121.reuse, R172 ;  /* 0x000000ac79447220 */ /* 0x040fe40000410000 */
[----:B------:R-:W-:Y:S02]  /*8de0*/  FMUL.FTZ R30, R121, R171 ;  /* 0x000000ab791e7220 */ /* 0x000fe40000410000 */
[----:B-1----:R-:W-:Y:S02]  /*8df0*/  FMUL.FTZ R71, R125, R70 ;  /* 0x000000467d477220 */ /* 0x002fe40000410000 */
[----:B------:R-:W-:Y:S02]  /*8e00*/  FFMA.FTZ R153, R154, R172, R153 ;  /* 0x000000ac9a997223 */ /* 0x000fe40000010099 */
[----:B------:R-:W-:Y:S01]  /*8e10*/  FADD.FTZ R169, R169, R22 ;  /* 0x00000016a9a97221 */ /* 0x000fe20000010000 */
[----:B------:R0:W-:Y:S01]  /*8e20*/  STS [R60.X4+0x424c], R71 ;  /* 0x00424c473c007388 */ /* 0x0001e20000004800 */
[----:B------:R-:W-:-:S02]  /*8e30*/  FMUL.FTZ R22, R172, UR36 ;  /* 0x00000024ac167c20 */ /* 0x000fc40008410000 */
[C---:B------:R-:W-:Y:S02]  /*8e40*/  FMUL.FTZ R25, R17.reuse, R68 ;  /* 0x0000004411197220 */ /* 0x040fe40000410000 */
[C---:B------:R-:W-:Y:S02]  /*8e50*/  FMUL.FTZ R24, R17.reuse, R24 ;  /* 0x0000001811187220 */ /* 0x040fe40000410000 */
[----:B------:R-:W-:Y:S02]  /*8e60*/  FMUL.FTZ R17, R17, R30 ;  /* 0x0000001e11117220 */ /* 0x000fe40000410000 */
[----:B------:R-:W-:Y:S01]  /*8e70*/  FADD.FTZ R170, -R170, R153 ;  /* 0x00000099aaaa7221 */ /* 0x000fe20000010100 */
[C---:B------:R-:W-:Y:S01]  /*8e80*/  IADD3 R153, R138.reuse, 0x540, RZ ;  /* 0x000005408a997810 */ /* 0x040fe20007ffe0ff */
[----:B------:R-:W-:Y:S01]  /*8e90*/  FFMA.FTZ R22, R171, UR35, R22 ;  /* 0x00000023ab167c23 */ /* 0x000fe20008010016 */
[----:B------:R-:W-:Y:S01]  /*8ea0*/  IADD3 R171, R138, 0x680, RZ ;  /* 0x000006808aab7810 */ /* 0x000fe20007ffe0ff */
[----:B0-----:R-:W-:-:S02]  /*8eb0*/  FMUL.FTZ R71, R126, R68 ;  /* 0x000000447e477220 */ /* 0x001fc40000410000 */
[----:B------:R-:W-:Y:S02]  /*8ec0*/  FFMA.FTZ R68, R23, R68, -R17 ;  /* 0x0000004417447223 */ /* 0x000fe40000010811 */
[----:B------:R-:W-:Y:S01]  /*8ed0*/  FMUL.FTZ R17, R0, -R170 ;  /* 0x800000aa00117220 */ /* 0x000fe20000410000 */
[----:B------:R-:W-:Y:S01]  /*8ee0*/  STS [R60.X4+0x4244], R71 ;  /* 0x004244473c007388 */ /* 0x000fe20000004800 */
[-C--:B------:R-:W-:Y:S02]  /*8ef0*/  FMUL.FTZ R69, R126, R30.reuse ;  /* 0x0000001e7e457220 */ /* 0x080fe40000410000 */
[----:B------:R-:W-:Y:S02]  /*8f00*/  FADD.FTZ R70, R107, UR8 ;  /* 0x000000086b467e21 */ /* 0x000fe40008010000 */
[C---:B------:R-:W-:Y:S01]  /*8f10*/  FFMA.FTZ R30, R23.reuse, R30, R25 ;  /* 0x0000001e171e7223 */ /* 0x040fe20000010019 */
[----:B------:R-:W-:Y:S01]  /*8f20*/  STS [R60.X4+0x4240], R69 ;  /* 0x004240453c007388 */ /* 0x000fe20000004800 */
[----:B------:R-:W-:-:S02]  /*8f30*/  FFMA.FTZ R24, R23, R22, R24 ;  /* 0x0000001617187223 */ /* 0x000fc40000010018 */
[-C--:B------:R-:W-:Y:S02]  /*8f40*/  FMUL.FTZ R23, R0, -R169.reuse ;  /* 0x800000a900177220 */ /* 0x080fe40000410000 */
[----:B------:R-:W-:Y:S02]  /*8f50*/  FFMA.FTZ R0, R2, R169, -R17 ;  /* 0x000000a902007223 */ /* 0x000fe40000010811 */
[----:B------:R-:W-:Y:S02]  /*8f60*/  FMUL.FTZ R22, R127, R70 ;  /* 0x000000467f167220 */ /* 0x000fe40000410000 */
[----:B------:R-:W-:Y:S02]  /*8f70*/  FMUL.FTZ R17, R169, UR36 ;  /* 0x00000024a9117c20 */ /* 0x000fe40008410000 */
[----:B------:R-:W-:Y:S02]  /*8f80*/  FMUL.FTZ R25, R31, R170 ;  /* 0x000000aa1f197220 */ /* 0x000fe40000410000 */
[----:B------:R-:W-:-:S02]  /*8f90*/  FFMA.FTZ R28, R126, R29, R24 ;  /* 0x0000001d7e1c7223 */ /* 0x000fc40000010018 */
[----:B------:R-:W-:Y:S02]  /*8fa0*/  FADD.FTZ R167, R167, R0 ;  /* 0x00000000a7a77221 */ /* 0x000fe40000010000 */
[----:B------:R-:W-:Y:S02]  /*8fb0*/  FFMA.FTZ R31, R31, -R22, R201 ;  /* 0x800000161f1f7223 */ /* 0x000fe400000100c9 */
[C---:B------:R-:W-:Y:S02]  /*8fc0*/  FMUL.FTZ R0, R170.reuse, UR36 ;  /* 0x00000024aa007c20 */ /* 0x040fe40008410000 */
[----:B------:R-:W-:Y:S02]  /*8fd0*/  FFMA.FTZ R24, R170, UR35, -R17 ;  /* 0x00000023aa187c23 */ /* 0x000fe40008010811 */
[----:B------:R-:W-:Y:S02]  /*8fe0*/  FFMA.FTZ R23, R2, R170, R23 ;  /* 0x000000aa02177223 */ /* 0x000fe40000010017 */
[----:B------:R-:W-:-:S02]  /*8ff0*/  FFMA.FTZ R2, R32, -R22, R202 ;  /* 0x8000001620027223 */ /* 0x000fc400000100ca */
[----:B------:R-:W-:Y:S02]  /*9000*/  FFMA.FTZ R17, R169, UR35, R0 ;  /* 0x00000023a9117c23 */ /* 0x000fe40008010000 */
[----:B------:R-:W-:Y:S02]  /*9010*/  FMUL.FTZ R24, R31, R24 ;  /* 0x000000181f187220 */ /* 0x000fe40000410000 */
[----:B------:R-:W-:Y:S02]  /*9020*/  FFMA.FTZ R22, R32, R169, R25 ;  /* 0x000000a920167223 */ /* 0x000fe40000010019 */
[----:B------:R-:W-:Y:S02]  /*9030*/  FADD.FTZ R168, -R168, R23 ;  /* 0x00000017a8a87221 */ /* 0x000fe40000010100 */
[----:B------:R-:W-:Y:S02]  /*9040*/  FMUL.FTZ R32, R70, R170 ;  /* 0x000000aa46207220 */ /* 0x000fe40000410000 */
[----:B------:R-:W-:-:S02]  /*9050*/  FFMA.FTZ R24, R2, R17, R24 ;  /* 0x0000001102187223 */ /* 0x000fc40000010018 */
[----:B------:R-:W-:Y:S01]  /*9060*/  FMUL.FTZ R0, R70, R169 ;  /* 0x000000a946007220 */ /* 0x000fe20000410000 */
[----:B------:R-:W-:Y:S01]  /*9070*/  IADD3 R169, R138, 0x640, RZ ;  /* 0x000006408aa97810 */ /* 0x000fe20007ffe0ff */
[----:B------:R-:W-:Y:S02]  /*9080*/  FMUL.FTZ R17, R3, -R168 ;  /* 0x800000a803117220 */ /* 0x000fe40000410000 */
[----:B------:R-:W-:Y:S02]  /*9090*/  FMUL.FTZ R23, R31, R32 ;  /* 0x000000201f177220 */ /* 0x000fe40000410000 */
[----:B------:R-:W-:Y:S02]  /*90a0*/  FMUL.FTZ R3, R3, -R167 ;  /* 0x800000a703037220 */ /* 0x000fe40000410000 */
[----:B------:R-:W-:Y:S02]  /*90b0*/  FFMA.FTZ R82, R121, R29, R82 ;  /* 0x0000001d79527223 */ /* 0x000fe40000010052 */
[----:B------:R-:W-:-:S02]  /*90c0*/  FMUL.FTZ R25, R31, R0 ;  /* 0x000000001f197220 */ /* 0x000fc40000410000 */
[-C--:B------:R-:W-:Y:S02]  /*90d0*/  FMUL.FTZ R29, R127, R0.reuse ;  /* 0x000000007f1d7220 */ /* 0x080fe40000410000 */
[----:B------:R-:W-:Y:S02]  /*90e0*/  FFMA.FTZ R31, R2, R0, R23 ;  /* 0x00000000021f7223 */ /* 0x000fe40000010017 */
[C---:B------:R-:W-:Y:S01]  /*90f0*/  FFMA.FTZ R3, R4.reuse, R168, R3 ;  /* 0x000000a804037223 */ /* 0x040fe20000010003 */
[----:B------:R0:W-:Y:S01]  /*9100*/  STS [R60.X4+0x4238], R29 ;  /* 0x0042381d3c007388 */ /* 0x0001e20000004800 */
[----:B------:R-:W-:Y:S02]  /*9110*/  FFMA.FTZ R0, R4, R167, -R17 ;  /* 0x000000a704007223 */ /* 0x000fe40000010811 */
[----:B------:R-:W-:Y:S02]  /*9120*/  FADD.FTZ R166, -R166, R3 ;  /* 0x00000003a6a67221 */ /* 0x000fe40000010100 */
[----:B------:R-:W-:-:S02]  /*9130*/  FADD.FTZ R165, R165, R0 ;  /* 0x00000000a5a57221 */ /* 0x000fc40000010000 */
[----:B------:R-:W-:Y:S02]  /*9140*/  FMUL.FTZ R4, R168, UR36 ;  /* 0x00000024a8047c20 */ /* 0x000fe40008410000 */
[----:B------:R-:W-:Y:S02]  /*9150*/  FMUL.FTZ R3, R5, -R166 ;  /* 0x800000a605037220 */ /* 0x000fe40000410000 */
[----:B------:R-:W-:Y:S02]  /*9160*/  FMUL.FTZ R0, R167, UR36 ;  /* 0x00000024a7007c20 */ /* 0x000fe40008410000 */
[----:B------:R-:W-:Y:S02]  /*9170*/  FMUL.FTZ R5, R5, -R165 ;  /* 0x800000a505057220 */ /* 0x000fe40000410000 */
[----:B------:R-:W-:Y:S02]  /*9180*/  FFMA.FTZ R17, R167, UR35, R4 ;  /* 0x00000023a7117c23 */ /* 0x000fe40008010004 */
[----:B0-----:R-:W-:-:S02]  /*9190*/  FFMA.FTZ R29, R127, R22, R24 ;  /* 0x000000167f1d7223 */ /* 0x001fc40000010018 */
[----:B------:R-:W-:Y:S02]  /*91a0*/  FFMA.FTZ R4, R168, UR35, -R0 ;  /* 0x00000023a8047c23 */ /* 0x000fe40008010800 */
[C---:B------:R-:W-:Y:S02]  /*91b0*/  FFMA.FTZ R5, R6.reuse, R166, R5 ;  /* 0x000000a606057223 */ /* 0x040fe40000010005 */
[----:B------:R-:W-:Y:S02]  /*91c0*/  FFMA.FTZ R0, R6, R165, -R3 ;  /* 0x000000a506007223 */ /* 0x000fe40000010803 */
[----:B------:R-:W-:Y:S02]  /*91d0*/  FADD.FTZ R71, R108, UR8 ;  /* 0x000000086c477e21 */ /* 0x000fe40008010000 */
[----:B------:R-:W-:Y:S02]  /*91e0*/  FADD.FTZ R90, R29, R90 ;  /* 0x0000005a1d5a7221 */ /* 0x000fe40000010000 */
[----:B------:R-:W-:-:S02]  /*91f0*/  FADD.FTZ R164, -R164, R5 ;  /* 0x00000005a4a47221 */ /* 0x000fc40000010100 */
[-C--:B------:R-:W-:Y:S02]  /*9200*/  FMUL.FTZ R69, R127, R32.reuse ;  /* 0x000000207f457220 */ /* 0x080fe40000410000 */
[----:B------:R-:W-:Y:S01]  /*9210*/  FADD.FTZ R29, R163, R0 ;  /* 0x00000000a31d7221 */ /* 0x000fe20000010000 */
[----:B------:R-:W-:Y:S01]  /*9220*/  IADD3 R163, R138, 0x580, RZ ;  /* 0x000005808aa37810 */ /* 0x000fe20007ffe0ff */
[----:B------:R-:W-:Y:S01]  /*9230*/  FFMA.FTZ R32, R2, R32, -R25 ;  /* 0x0000002002207223 */ /* 0x000fe20000010819 */
[----:B------:R0:W-:Y:S01]  /*9240*/  STS [R60.X4+0x423c], R69 ;  /* 0x00423c453c007388 */ /* 0x0001e20000004800 */
[----:B------:R-:W-:Y:S02]  /*9250*/  FMUL.FTZ R2, R128, R71 ;  /* 0x0000004780027220 */ /* 0x000fe40000410000 */
[C---:B------:R-:W-:Y:S02]  /*9260*/  FMUL.FTZ R0, R7.reuse, -R164 ;  /* 0x800000a407007220 */ /* 0x040fe40000410000 */
[----:B------:R-:W-:-:S02]  /*9270*/  FMUL.FTZ R7, R7, -R29 ;  /* 0x8000001d07077220 */ /* 0x000fc40000410000 */
[C---:B------:R-:W-:Y:S02]  /*9280*/  FMUL.FTZ R23, R33.reuse, R168 ;  /* 0x000000a821177220 */ /* 0x040fe40000410000 */
[----:B------:R-:W-:Y:S02]  /*9290*/  FFMA.FTZ R33, R33, -R2, R199 ;  /* 0x8000000221217223 */ /* 0x000fe400000100c7 */
[C---:B------:R-:W-:Y:S02]  /*92a0*/  FFMA.FTZ R0, R8.reuse, R29, -R0 ;  /* 0x0000001d08007223 */ /* 0x040fe40000010800 */
[----:B------:R-:W-:Y:S02]  /*92b0*/  FFMA.FTZ R7, R8, R164, R7 ;  /* 0x000000a408077223 */ /* 0x000fe40000010007 */
[----:B------:R-:W-:Y:S02]  /*92c0*/  FFMA.FTZ R2, R34, -R2, R200 ;  /* 0x8000000222027223 */ /* 0x000fe400000100c8 */
[----:B------:R-:W-:-:S02]  /*92d0*/  FMUL.FTZ R3, R33, R4 ;  /* 0x0000000421037220 */ /* 0x000fc40000410000 */
[----:B------:R-:W-:Y:S02]  /*92e0*/  FADD.FTZ R161, R161, R0 ;  /* 0x00000000a1a17221 */ /* 0x000fe40000010000 */
[----:B------:R-:W-:Y:S02]  /*92f0*/  FADD.FTZ R162, -R162, R7 ;  /* 0x00000007a2a27221 */ /* 0x000fe40000010100 */
[----:B------:R-:W-:Y:S02]  /*9300*/  FFMA.FTZ R17, R2, R17, R3 ;  /* 0x0000001102117223 */ /* 0x000fe40000010003 */
[C---:B------:R-:W-:Y:S02]  /*9310*/  FMUL.FTZ R3, R9.reuse, -R161 ;  /* 0x800000a109037220 */ /* 0x040fe40000410000 */
[-C--:B------:R-:W-:Y:S02]  /*9320*/  FMUL.FTZ R9, R9, -R162.reuse ;  /* 0x800000a209097220 */ /* 0x080fe40000410000 */
[----:B------:R-:W-:-:S02]  /*9330*/  FFMA.FTZ R3, R10, R162, R3 ;  /* 0x000000a20a037223 */ /* 0x000fc40000010003 */
[----:B------:R-:W-:Y:S02]  /*9340*/  FFMA.FTZ R10, R10, R161, -R9 ;  /* 0x000000a10a0a7223 */ /* 0x000fe40000010809 */
[----:B------:R-:W-:Y:S02]  /*9350*/  FMUL.FTZ R0, R166, UR36 ;  /* 0x00000024a6007c20 */ /* 0x000fe40008410000 */
[----:B------:R-:W-:Y:S02]  /*9360*/  FADD.FTZ R160, -R160, R3 ;  /* 0x00000003a0a07221 */ /* 0x000fe40000010100 */
[----:B------:R-:W-:Y:S02]  /*9370*/  FADD.FTZ R159, R159, R10 ;  /* 0x0000000a9f9f7221 */ /* 0x000fe40000010000 */
[----:B------:R-:W-:Y:S02]  /*9380*/  FFMA.FTZ R3, R165, UR35, R0 ;  /* 0x00000023a5037c23 */ /* 0x000fe40008010000 */
[----:B0-----:R-:W-:-:S02]  /*9390*/  FMUL.FTZ R69, R71, R168 ;  /* 0x000000a847457220 */ /* 0x001fc40000410000 */
[C---:B------:R-:W-:Y:S02]  /*93a0*/  FMUL.FTZ R0, R11.reuse, -R160 ;  /* 0x800000a00b007220 */ /* 0x040fe40000410000 */
[----:B------:R-:W-:Y:S02]  /*93b0*/  FMUL.FTZ R11, R11, -R159 ;  /* 0x8000009f0b0b7220 */ /* 0x000fe40000410000 */
[----:B------:R-:W-:Y:S02]  /*93c0*/  FFMA.FTZ R219, R70, R22, R219 ;  /* 0x0000001646db7223 */ /* 0x000fe400000100db */
[----:B------:R-:W-:Y:S02]  /*93d0*/  FMUL.FTZ R25, R71, R167 ;  /* 0x000000a747197220 */ /* 0x000fe40000410000 */
[----:B------:R-:W-:Y:S02]  /*93e0*/  FMUL.FTZ R22, R33, R69 ;  /* 0x0000004521167220 */ /* 0x000fe40000410000 */
[----:B------:R-:W-:-:S02]  /*93f0*/  FFMA.FTZ R11, R12, R160, R11 ;  /* 0x000000a00c0b7223 */ /* 0x000fc4000001000b */
[----:B------:R-:W-:Y:S01]  /*9400*/  FFMA.FTZ R23, R34, R167, R23 ;  /* 0x000000a722177223 */ /* 0x000fe20000010017 */
[----:B------:R-:W-:Y:S01]  /*9410*/  IADD3 R167, R138, 0x600, RZ ;  /* 0x000006008aa77810 */ /* 0x000fe20007ffe0ff */
[----:B------:R-:W-:Y:S02]  /*9420*/  FMUL.FTZ R34, R33, R25 ;  /* 0x0000001921227220 */ /* 0x000fe40000410000 */
[----:B------:R-:W-:Y:S02]  /*9430*/  FFMA.FTZ R0, R12, R159, -R0 ;  /* 0x0000009f0c007223 */ /* 0x000fe40000010800 */
[----:B------:R-:W-:Y:S02]  /*9440*/  FFMA.FTZ R33, R2, R25, R22 ;  /* 0x0000001902217223 */ /* 0x000fe40000010016 */
[----:B------:R-:W-:Y:S02]  /*9450*/  FADD.FTZ R22, R109, UR8 ;  /* 0x000000086d167e21 */ /* 0x000fe40008010000 */
[----:B------:R-:W-:-:S02]  /*9460*/  FADD.FTZ R158, -R158, R11 ;  /* 0x0000000b9e9e7221 */ /* 0x000fc40000010100 */
[----:B------:R-:W-:Y:S02]  /*9470*/  FADD.FTZ R157, R157, R0 ;  /* 0x000000009d9d7221 */ /* 0x000fe40000010000 */
[----:B------:R-:W-:Y:S02]  /*9480*/  FFMA.FTZ R6, R128, R23, R17 ;  /* 0x0000001780067223 */ /* 0x000fe40000010011 */
[----:B------:R-:W-:Y:S02]  /*9490*/  FMUL.FTZ R4, R129, R22 ;  /* 0x0000001681047220 */ /* 0x000fe40000410000 */
[----:B------:R-:W-:Y:S02]  /*94a0*/  FMUL.FTZ R5, R165, UR36 ;  /* 0x00000024a5057c20 */ /* 0x000fe40008410000 */
[C---:B------:R-:W-:Y:S02]  /*94b0*/  FMUL.FTZ R0, R13.reuse, -R158 ;  /* 0x8000009e0d007220 */ /* 0x040fe40000410000 */
[----:B------:R-:W-:-:S02]  /*94c0*/  FMUL.FTZ R13, R13, -R157 ;  /* 0x8000009d0d0d7220 */ /* 0x000fc40000410000 */
[----:B------:R-:W-:Y:S02]  /*94d0*/  FFMA.FTZ R34, R2, R69, -R34 ;  /* 0x0000004502227223 */ /* 0x000fe40000010822 */
[----:B------:R-:W-:Y:S02]  /*94e0*/  FADD.FTZ R89, R6, R89 ;  /* 0x0000005906597221 */ /* 0x000fe40000010000 */
[----:B------:R-:W-:Y:S02]  /*94f0*/  FFMA.FTZ R2, R35, -R4, R197 ;  /* 0x8000000423027223 */ /* 0x000fe400000100c5 */
[----:B------:R-:W-:Y:S02]  /*9500*/  FMUL.FTZ R7, R22, R165 ;  /* 0x000000a516077220 */ /* 0x000fe40000410000 */
[----:B------:R-:W-:Y:S02]  /*9510*/  FFMA.FTZ R5, R166, UR35, -R5 ;  /* 0x00000023a6057c23 */ /* 0x000fe40008010805 */
[----:B------:R-:W-:-:S02]  /*9520*/  FMUL.FTZ R9, R22, R166 ;  /* 0x000000a616097220 */ /* 0x000fc40000410000 */
[----:B------:R-:W-:Y:S02]  /*9530*/  FFMA.FTZ R6, R14, R157, -R0 ;  /* 0x0000009d0e067223 */ /* 0x000fe40000010800 */
[----:B------:R-:W-:Y:S02]  /*9540*/  FADD.FTZ R0, R116, UR8 ;  /* 0x0000000874007e21 */ /* 0x000fe40008010000 */
[----:B------:R-:W-:Y:S02]  /*9550*/  FFMA.FTZ R13, R14, R158, R13 ;  /* 0x0000009e0e0d7223 */ /* 0x000fe4000001000d */
[----:B------:R-:W-:Y:S02]  /*9560*/  FFMA.FTZ R220, R71, R23, R220 ;  /* 0x0000001747dc7223 */ /* 0x000fe400000100dc */
[----:B------:R-:W-:Y:S02]  /*9570*/  FMUL.FTZ R35, R35, R166 ;  /* 0x000000a623237220 */ /* 0x000fe40000410000 */
[----:B------:R-:W-:-:S02]  /*9580*/  FMUL.FTZ R10, R2, R9 ;  /* 0x00000009020a7220 */ /* 0x000fc40000410000 */
[C---:B------:R-:W-:Y:S02]  /*9590*/  FMUL.FTZ R121, R2.reuse, R5 ;  /* 0x0000000502797220 */ /* 0x040fe40000410000 */
[----:B------:R-:W-:Y:S02]  /*95a0*/  FMUL.FTZ R12, R2, R7 ;  /* 0x00000007020c7220 */ /* 0x000fe40000410000 */
[----:B------:R-:W-:Y:S02]  /*95b0*/  FADD.FTZ R2, R115, UR8 ;  /* 0x0000000873027e21 */ /* 0x000fe40008010000 */
[----:B------:R-:W-:Y:S02]  /*95c0*/  FMUL.FTZ R23, R134, R0 ;  /* 0x0000000086177220 */ /* 0x000fe40000410000 */
[----:B------:R-:W-:Y:S02]  /*95d0*/  FADD.FTZ R156, -R156, R13 ;  /* 0x0000000d9c9c7221 */ /* 0x000fe40000010100 */
[----:B------:R-:W-:-:S02]  /*95e0*/  FFMA.FTZ R4, R36, -R4, R198 ;  /* 0x8000000424047223 */ /* 0x000fc400000100c6 */
[----:B------:R-:W-:Y:S02]  /*95f0*/  FADD.FTZ R155, R155, R6 ;  /* 0x000000069b9b7221 */ /* 0x000fe40000010000 */
[----:B------:R-:W-:Y:S01]  /*9600*/  FFMA.FTZ R36, R36, R165, R35 ;  /* 0x000000a524247223 */ /* 0x000fe20000010023 */
[----:B------:R-:W-:Y:S01]  /*9610*/  IADD3 R165, R138, 0x5c0, RZ ;  /* 0x000005c08aa57810 */ /* 0x000fe20007ffe0ff */
[----:B------:R-:W-:Y:S02]  /*9620*/  FMUL.FTZ R17, R133, R2 ;  /* 0x0000000285117220 */ /* 0x000fe40000410000 */
[-C--:B------:R-:W-:Y:S02]  /*9630*/  FFMA.FTZ R24, R46, -R23.reuse, R187 ;  /* 0x800000172e187223 */ /* 0x080fe400000100bb */
[----:B------:R-:W-:Y:S02]  /*9640*/  FFMA.FTZ R23, R45, -R23, R188 ;  /* 0x800000172d177223 */ /* 0x000fe400000100bc */
[----:B------:R-:W-:-:S02]  /*9650*/  FMUL.FTZ R11, R0, R156 ;  /* 0x0000009c000b7220 */ /* 0x000fc40000410000 */
[----:B------:R-:W-:Y:S02]  /*9660*/  FFMA.FTZ R10, R4, R7, R10 ;  /* 0x00000007040a7223 */ /* 0x000fe4000001000a */
[----:B------:R-:W-:Y:S02]  /*9670*/  FMUL.FTZ R13, R0, R155 ;  /* 0x0000009b000d7220 */ /* 0x000fe40000410000 */
[----:B------:R-:W-:Y:S02]  /*9680*/  FFMA.FTZ R221, R22, R36, R221 ;  /* 0x0000002416dd7223 */ /* 0x000fe400000100dd */
[C---:B------:R-:W-:Y:S02]  /*9690*/  FMUL.FTZ R7, R129.reuse, R7 ;  /* 0x0000000781077220 */ /* 0x040fe40000410000 */
[-C--:B------:R-:W-:Y:S02]  /*96a0*/  FFMA.FTZ R12, R4, R9.reuse, -R12 ;  /* 0x00000009040c7223 */ /* 0x080fe4000001080c */
[----:B------:R-:W-:Y:S01]  /*96b0*/  FMUL.FTZ R9, R129, R9 ;  /* 0x0000000981097220 */ /* 0x000fe20000410000 */
[----:B------:R0:W-:Y:S01]  /*96c0*/  STS [R60.X4+0x4228], R7 ;  /* 0x004228073c007388 */ /* 0x0001e20000004800 */
[----:B------:R-:W-:-:S02]  /*96d0*/  FFMA.FTZ R22, R44, -R17, R189 ;  /* 0x800000112c167223 */ /* 0x000fc400000100bd */
[----:B------:R-:W-:Y:S01]  /*96e0*/  FADD.FTZ R93, R110, R93 ;  /* 0x0000005d6e5d7221 */ /* 0x000fe20000010000 */
[----:B------:R1:W-:Y:S01]  /*96f0*/  STS [R60.X4+0x422c], R9 ;  /* 0x00422c093c007388 */ /* 0x0003e20000004800 */
[----:B------:R-:W-:Y:S02]  /*9700*/  FMUL.FTZ R25, R128, R25 ;  /* 0x0000001980197220 */ /* 0x000fe40000410000 */
[----:B------:R-:W-:Y:S02]  /*9710*/  FFMA.FTZ R17, R43, -R17, R190 ;  /* 0x800000112b117223 */ /* 0x000fe400000100be */
[C---:B------:R-:W-:Y:S01]  /*9720*/  FMUL.FTZ R70, R2.reuse, R158 ;  /* 0x0000009e02467220 */ /* 0x040fe20000410000 */
[----:B------:R2:W-:Y:S01]  /*9730*/  STS [R60.X4+0x4230], R25 ;  /* 0x004230193c007388 */ /* 0x0005e20000004800 */
[----:B------:R-:W-:Y:S02]  /*9740*/  FMUL.FTZ R5, R23, R11 ;  /* 0x0000000b17057220 */ /* 0x000fe40000410000 */
[----:B------:R-:W-:-:S02]  /*9750*/  FMUL.FTZ R110, R2, R157 ;  /* 0x0000009d026e7220 */ /* 0x000fc40000410000 */
[-C--:B------:R-:W-:Y:S02]  /*9760*/  FMUL.FTZ R6, R23, R13.reuse ;  /* 0x0000000d17067220 */ /* 0x080fe40000410000 */
[C---:B0-----:R-:W-:Y:S02]  /*9770*/  FMUL.FTZ R7, R17.reuse, R70 ;  /* 0x0000004611077220 */ /* 0x041fe40000410000 */
[C---:B------:R-:W-:Y:S02]  /*9780*/  FFMA.FTZ R5, R24.reuse, R13, R5 ;  /* 0x0000000d18057223 */ /* 0x040fe40000010005 */
[----:B-1----:R-:W-:Y:S02]  /*9790*/  FMUL.FTZ R9, R17, R110 ;  /* 0x0000006e11097220 */ /* 0x002fe40000410000 */
[----:B------:R-:W-:Y:S02]  /*97a0*/  FFMA.FTZ R6, R24, R11, -R6 ;  /* 0x0000000b18067223 */ /* 0x000fe40000010806 */
[----:B--2---:R-:W-:-:S02]  /*97b0*/  FADD.FTZ R25, R114, UR8 ;  /* 0x0000000872197e21 */ /* 0x004fc40008010000 */
[C---:B------:R-:W-:Y:S02]  /*97c0*/  FFMA.FTZ R14, R22.reuse, R110, R7 ;  /* 0x0000006e160e7223 */ /* 0x040fe40000010007 */
[----:B------:R-:W-:Y:S02]  /*97d0*/  FADD.FTZ R5, RZ, R5 ;  /* 0x00000005ff057221 */ /* 0x000fe40000010000 */
[----:B------:R-:W-:Y:S02]  /*97e0*/  FFMA.FTZ R9, R22, R70, -R9 ;  /* 0x0000004616097223 */ /* 0x000fe40000010809 */
[----:B------:R-:W-:Y:S02]  /*97f0*/  FADD.FTZ R6, RZ, R6 ;  /* 0x00000006ff067221 */ /* 0x000fe40000010000 */
[----:B------:R-:W-:Y:S02]  /*9800*/  FMUL.FTZ R8, R132, R25 ;  /* 0x0000001984087220 */ /* 0x000fe40000410000 */
[----:B------:R-:W-:-:S02]  /*9810*/  FADD.FTZ R91, R28, R91 ;  /* 0x0000005b1c5b7221 */ /* 0x000fc40000010000 */
[----:B------:R-:W-:Y:S02]  /*9820*/  FMUL.FTZ R69, R128, R69 ;  /* 0x0000004580457220 */ /* 0x000fe40000410000 */
[----:B------:R-:W-:Y:S02]  /*9830*/  FADD.FTZ R5, R5, R14 ;  /* 0x0000000e05057221 */ /* 0x000fe40000010000 */
[----:B------:R-:W-:Y:S01]  /*9840*/  FADD.FTZ R14, R113, UR8 ;  /* 0x00000008710e7e21 */ /* 0x000fe20008010000 */
[----:B------:R0:W-:Y:S01]  /*9850*/  STS [R60.X4+0x4234], R69 ;  /* 0x004234453c007388 */ /* 0x0001e20000004800 */
[----:B------:R-:W-:Y:S02]  /*9860*/  FADD.FTZ R28, R6, R9 ;  /* 0x00000009061c7221 */ /* 0x000fe40000010000 */
[----:B------:R-:W-:Y:S02]  /*9870*/  FFMA.FTZ R9, R41, -R8, R191 ;  /* 0x8000000829097223 */ /* 0x000fe400000100bf */
[----:B------:R-:W-:-:S02]  /*9880*/  FMUL.FTZ R35, R25, R160 ;  /* 0x000000a019237220 */ /* 0x000fc40000410000 */
[----:B------:R-:W-:Y:S02]  /*9890*/  FMUL.FTZ R6, R131, R14 ;  /* 0x0000000e83067220 */ /* 0x000fe40000410000 */
[----:B------:R-:W-:Y:S02]  /*98a0*/  FFMA.FTZ R8, R42, -R8, R192 ;  /* 0x800000082a087223 */ /* 0x000fe400000100c0 */
[----:B0-----:R-:W-:Y:S02]  /*98b0*/  FMUL.FTZ R69, R25, R159 ;  /* 0x0000009f19457220 */ /* 0x001fe40000410000 */
[----:B------:R-:W-:Y:S02]  /*98c0*/  FMUL.FTZ R71, R9, R35 ;  /* 0x0000002309477220 */ /* 0x000fe40000410000 */
[-C--:B------:R-:W-:Y:S02]  /*98d0*/  FFMA.FTZ R7, R40, -R6.reuse, R194 ;  /* 0x8000000628077223 */ /* 0x080fe400000100c2 */
[----:B------:R-:W-:-:S02]  /*98e0*/  FFMA.FTZ R6, R39, -R6, R193 ;  /* 0x8000000627067223 */ /* 0x000fc400000100c1 */
[----:B------:R-:W-:Y:S02]  /*98f0*/  FMUL.FTZ R142, R14, R162 ;  /* 0x000000a20e8e7220 */ /* 0x000fe40000410000 */
[----:B------:R-:W-:Y:S02]  /*9900*/  FFMA.FTZ R120, R8, R69, R71 ;  /* 0x0000004508787223 */ /* 0x000fe40000010047 */
[----:B------:R-:W-:Y:S02]  /*9910*/  FADD.FTZ R92, R111, R92 ;  /* 0x0000005c6f5c7221 */ /* 0x000fe40000010000 */
[----:B------:R-:W-:Y:S02]  /*9920*/  FMUL.FTZ R140, R14, R161 ;  /* 0x000000a10e8c7220 */ /* 0x000fe40000410000 */
[----:B------:R-:W-:Y:S02]  /*9930*/  FMUL.FTZ R111, R6, R142 ;  /* 0x0000008e066f7220 */ /* 0x000fe40000410000 */
[----:B------:R-:W-:-:S02]  /*9940*/  FADD.FTZ R120, R5, R120 ;  /* 0x0000007805787221 */ /* 0x000fc40000010000 */
[----:B------:R-:W-:Y:S02]  /*9950*/  FADD.FTZ R5, R112, UR8 ;  /* 0x0000000870057e21 */ /* 0x000fe40008010000 */
[----:B------:R-:W-:Y:S02]  /*9960*/  FFMA.FTZ R111, R7, R140, R111 ;  /* 0x0000008c076f7223 */ /* 0x000fe4000001006f */
[----:B------:R-:W-:Y:S02]  /*9970*/  FFMA.FTZ R4, R4, R3, R121 ;  /* 0x0000000304047223 */ /* 0x000fe40000010079 */
[----:B------:R-:W-:Y:S02]  /*9980*/  FMUL.FTZ R3, R130, R5 ;  /* 0x0000000582037220 */ /* 0x000fe40000410000 */
[----:B------:R-:W-:Y:S02]  /*9990*/  FMUL.FTZ R71, R9, R69 ;  /* 0x0000004509477220 */ /* 0x000fe40000410000 */
[----:B------:R-:W-:-:S02]  /*99a0*/  FADD.FTZ R111, R120, R111 ;  /* 0x0000006f786f7221 */ /* 0x000fc40000010000 */
[----:B------:R-:W-:Y:S02]  /*99b0*/  FFMA.FTZ R120, R37, -R3, R195 ;  /* 0x8000000325787223 */ /* 0x000fe400000100c3 */
[C---:B------:R-:W-:Y:S02]  /*99c0*/  FMUL.FTZ R139, R5.reuse, R164 ;  /* 0x000000a4058b7220 */ /* 0x040fe40000410000 */
[----:B------:R-:W-:Y:S02]  /*99d0*/  FFMA.FTZ R71, R8, R35, -R71 ;  /* 0x0000002308477223 */ /* 0x000fe40000010847 */
[----:B------:R-:W-:Y:S02]  /*99e0*/  FMUL.FTZ R121, R5, R29 ;  /* 0x0000001d05797220 */ /* 0x000fe40000410000 */
[----:B------:R-:W-:Y:S02]  /*99f0*/  FFMA.FTZ R3, R38, -R3, R196 ;  /* 0x8000000326037223 */ /* 0x000fe400000100c4 */
[----:B------:R-:W-:-:S02]  /*9a00*/  FMUL.FTZ R144, R120, R139 ;  /* 0x0000008b78907220 */ /* 0x000fc40000410000 */
[----:B------:R-:W-:Y:S02]  /*9a10*/  FADD.FTZ R28, R28, R71 ;  /* 0x000000471c1c7221 */ /* 0x000fe40000010000 */
[----:B------:R-:W-:Y:S02]  /*9a20*/  FMUL.FTZ R71, R6, R140 ;  /* 0x0000008c06477220 */ /* 0x000fe40000410000 */
[-C--:B------:R-:W-:Y:S02]  /*9a30*/  FFMA.FTZ R144, R3, R121.reuse, R144 ;  /* 0x0000007903907223 */ /* 0x080fe40000010090 */
[----:B------:R-:W-:Y:S02]  /*9a40*/  FFMA.FTZ R71, R7, R142, -R71 ;  /* 0x0000008e07477223 */ /* 0x000fe40000010847 */
[----:B------:R-:W-:Y:S02]  /*9a50*/  FMUL.FTZ R146, R120, R121 ;  /* 0x0000007978927220 */ /* 0x000fe40000410000 */
[----:B------:R-:W-:Y:S01]  /*9a60*/  FADD.FTZ R111, R111, R144 ;  /* 0x000000906f6f7221 */ /* 0x000fe20000010000 */
[----:B------:R-:W-:Y:S01]  /*9a70*/  LEA.HI.SX32 R144, R173, R138, 0x1b ;  /* 0x0000008aad907211 */ /* 0x000fe200078fdaff */
[----:B------:R-:W-:-:S02]  /*9a80*/  FADD.FTZ R28, R28, R71 ;  /* 0x000000471c1c7221 */ /* 0x000fc40000010000 */
[----:B------:R-:W-:Y:S01]  /*9a90*/  FFMA.FTZ R141, R3, R139, -R146 ;  /* 0x0000008b038d7223 */ /* 0x000fe20000010892 */
[----:B------:R-:W-:Y:S01]  /*9aa0*/  LEA.HI.SX32 R146, R177, R138, 0x1b ;  /* 0x0000008ab1927211 */ /* 0x000fe200078fdaff */
[----:B------:R-:W-:Y:S01]  /*9ab0*/  FADD.FTZ R10, R111, R10 ;  /* 0x0000000a6f0a7221 */ /* 0x000fe20000010000 */
[----:B------:R-:W-:Y:S01]  /*9ac0*/  IADD3 R111, R138, 0x300, RZ ;  /* 0x000003008a6f7810 */ /* 0x000fe20007ffe0ff */
[----:B------:R-:W-:Y:S02]  /*9ad0*/  FMUL.FTZ R37, R37, R164 ;  /* 0x000000a425257220 */ /* 0x000fe40000410000 */
[----:B------:R-:W-:Y:S02]  /*9ae0*/  FADD.FTZ R141, R28, R141 ;  /* 0x0000008d1c8d7221 */ /* 0x000fe40000010000 */
[----:B------:R-:W-:Y:S02]  /*9af0*/  FADD.FTZ R10, R10, R33 ;  /* 0x000000210a0a7221 */ /* 0x000fe40000010000 */
[----:B------:R-:W-:-:S02]  /*9b00*/  FFMA.FTZ R38, R38, R29, R37 ;  /* 0x0000001d26267223 */ /* 0x000fc40000010025 */
[----:B------:R-:W-:Y:S02]  /*9b10*/  FADD.FTZ R141, R141, R12 ;  /* 0x0000000c8d8d7221 */ /* 0x000fe40000010000 */
[----:B------:R-:W-:Y:S01]  /*9b20*/  FADD.FTZ R37, R10, R31 ;  /* 0x0000001f0a257221 */ /* 0x000fe20000010000 */
[----:B------:R-:W-:Y:S01]  /*9b30*/  LEA.HI.SX32 R10, R138, R138, 0x1b ;  /* 0x0000008a8a0a7211 */ /* 0x000fe200078fdaff */
[----:B------:R-:W-:Y:S02]  /*9b40*/  FADD.FTZ R141, R141, R34 ;  /* 0x000000228d8d7221 */ /* 0x000fe40000010000 */
[----:B------:R-:W-:Y:S02]  /*9b50*/  FADD.FTZ R30, R37, R30 ;  /* 0x0000001e251e7221 */ /* 0x000fe40000010000 */
[----:B------:R-:W-:Y:S02]  /*9b60*/  FADD.FTZ R141, R141, R32 ;  /* 0x000000208d8d7221 */ /* 0x000fe40000010000 */
[----:B------:R-:W-:Y:S01]  /*9b70*/  FADD.FTZ R30, R30, R67 ;  /* 0x000000431e1e7221 */ /* 0x000fe20000010000 */
[C---:B------:R-:W-:Y:S01]  /*9b80*/  IADD3 R67, R138.reuse, 0x240, RZ ;  /* 0x000002408a437810 */ /* 0x040fe20007ffe0ff */
[----:B------:R-:W-:Y:S01]  /*9b90*/  FADD.FTZ R68, R141, R68 ;  /* 0x000000448d447221 */ /* 0x000fe20000010000 */
[----:B------:R-:W-:Y:S01]  /*9ba0*/  IADD3 R141, R138, 0x3c0, RZ ;  /* 0x000003c08a8d7810 */ /* 0x000fe20007ffe0ff */
[----:B------:R-:W-:-:S02]  /*9bb0*/  FADD.FTZ R65, R30, R65 ;  /* 0x000000411e417221 */ /* 0x000fc40000010000 */
[----:B------:R-:W-:Y:S01]  /*9bc0*/  FMUL.FTZ R31, R131, R140 ;  /* 0x0000008c831f7220 */ /* 0x000fe20000410000 */
[----:B------:R-:W-:Y:S01]  /*9bd0*/  LEA.HI.SX32 R140, R165, R138, 0x1b ;  /* 0x0000008aa58c7211 */ /* 0x000fe200078fdaff */
[----:B------:R-:W-:Y:S01]  /*9be0*/  FMUL.FTZ R33, R131, R142 ;  /* 0x0000008e83217220 */ /* 0x000fe20000410000 */
[----:B------:R-:W-:Y:S01]  /*9bf0*/  LEA.HI.SX32 R142, R169, R138, 0x1b ;  /* 0x0000008aa98e7211 */ /* 0x000fe200078fdaff */
[----:B------:R-:W-:Y:S01]  /*9c00*/  FADD.FTZ R27, R68, R27 ;  /* 0x0000001b441b7221 */ /* 0x000fe20000010000 */
[----:B------:R-:W-:Y:S01]  /*9c10*/  STS [R60.X4+0x4218], R31 ;  /* 0x0042181f3c007388 */ /* 0x000fe20000004800 */
[----:B------:R-:W-:Y:S01]  /*9c20*/  FADD.FTZ R64, R65, R64 ;  /* 0x0000004041407221 */ /* 0x000fe20000010000 */
[----:B------:R-:W-:Y:S01]  /*9c30*/  IADD3 R65, R138, 0x1c0, RZ ;  /* 0x000001c08a417810 */ /* 0x000fe20007ffe0ff */
[----:B------:R-:W-:Y:S01]  /*9c40*/  FADD.FTZ R26, R27, R26 ;  /* 0x0000001a1b1a7221 */ /* 0x000fe20000010000 */
[----:B------:R0:W-:Y:S01]  /*9c50*/  STS [R60.X4+0x421c], R33 ;  /* 0x00421c213c007388 */ /* 0x0001e20000004800 */
[----:B------:R-:W-:-:S02]  /*9c60*/  FADD.FTZ R37, R64, R21 ;  /* 0x0000001540257221 */ /* 0x000fc40000010000 */
[C---:B------:R-:W-:Y:S02]  /*9c70*/  FMUL.FTZ R121, R130.reuse, R121 ;  /* 0x0000007982797220 */ /* 0x040fe40000410000 */
[----:B------:R-:W-:Y:S02]  /*9c80*/  FMUL.FTZ R139, R130, R139 ;  /* 0x0000008b828b7220 */ /* 0x000fe40000410000 */
[C---:B------:R-:W-:Y:S01]  /*9c90*/  FMUL.FTZ R69, R132.reuse, R69 ;  /* 0x0000004584457220 */ /* 0x040fe20000410000 */
[----:B------:R1:W-:Y:S01]  /*9ca0*/  STS [R60.X4+0x4220], R121 ;  /* 0x004220793c007388 */ /* 0x0003e20000004800 */
[----:B------:R-:W-:Y:S02]  /*9cb0*/  FMUL.FTZ R35, R132, R35 ;  /* 0x0000002384237220 */ /* 0x000fe40000410000 */
[C---:B------:R-:W-:Y:S01]  /*9cc0*/  FMUL.FTZ R27, R133.reuse, R110 ;  /* 0x0000006e851b7220 */ /* 0x040fe20000410000 */
[----:B------:R2:W-:Y:S01]  /*9cd0*/  STS [R60.X4+0x4224], R139 ;  /* 0x0042248b3c007388 */ /* 0x0005e20000004800 */
[----:B0-----:R-:W-:Y:S01]  /*9ce0*/  FMUL.FTZ R33, R133, R70 ;  /* 0x0000004685217220 */ /* 0x001fe20000410000 */
[----:B------:R-:W-:Y:S01]  /*9cf0*/  LEA.HI.SX32 R70, R143, R138, 0x1b ;  /* 0x0000008a8f467211 */ /* 0x000fe200078fdaff */
[C---:B------:R-:W-:Y:S01]  /*9d00*/  FMUL.FTZ R21, R134.reuse, R13 ;  /* 0x0000000d86157220 */ /* 0x040fe20000410000 */
[----:B------:R-:W-:Y:S01]  /*9d10*/  STS [R60.X4+0x4210], R69 ;  /* 0x004210453c007388 */ /* 0x000fe20000004800 */
[----:B------:R-:W-:Y:S01]  /*9d20*/  FMUL.FTZ R31, R134, R11 ;  /* 0x0000000b861f7220 */ /* 0x000fe20000410000 */
[----:B-1----:R-:W-:Y:S01]  /*9d30*/  IADD3 R121, R138, 0x340, RZ ;  /* 0x000003408a797810 */ /* 0x002fe20007ffe0ff */
[----:B------:R-:W-:Y:S01]  /*9d40*/  FMUL.FTZ R71, R29, UR36 ;  /* 0x000000241d477c20 */ /* 0x000fe20008410000 */
[----:B------:R0:W-:Y:S01]  /*9d50*/  STS [R60.X4+0x4214], R35 ;  /* 0x004214233c007388 */ /* 0x0001e20000004800 */
[----:B------:R-:W-:Y:S01]  /*9d60*/  FADD.FTZ R63, R26, R63 ;  /* 0x0000003f1a3f7221 */ /* 0x000fe20000010000 */
[----:B--2---:R-:W-:Y:S01]  /*9d70*/  IADD3 R139, R138, 0x380, RZ ;  /* 0x000003808a8b7810 */ /* 0x004fe20007ffe0ff */
[----:B------:R-:W-:Y:S01]  /*9d80*/  FFMA.FTZ R71, R164, UR35, -R71 ;  /* 0x00000023a4477c23 */ /* 0x000fe20008010847 */
[----:B------:R1:W-:Y:S01]  /*9d90*/  STS [R60.X4+0x4208], R27 ;  /* 0x0042081b3c007388 */ /* 0x0003e20000004800 */
[----:B------:R-:W-:Y:S01]  /*9da0*/  FADD.FTZ R20, R37, R20 ;  /* 0x0000001425147221 */ /* 0x000fe20000010000 */
[----:B------:R-:W-:Y:S01]  /*9db0*/  IADD3 R37, R138, 0xc0, RZ ;  /* 0x000000c08a257810 */ /* 0x000fe20007ffe0ff */
[----:B------:R-:W-:Y:S01]  /*9dc0*/  FADD.FTZ R62, R63, R62 ;  /* 0x0000003e3f3e7221 */ /* 0x000fe20000010000 */
[----:B------:R2:W-:Y:S01]  /*9dd0*/  STS [R60.X4+0x420c], R33 ;  /* 0x00420c213c007388 */ /* 0x0005e20000004800 */
[----:B------:R-:W-:Y:S01]  /*9de0*/  FMUL.FTZ R28, R120, R71 ;  /* 0x00000047781c7220 */ /* 0x000fe20000410000 */
[----:B0-----:R-:W-:Y:S01]  /*9df0*/  IADD3 R35, R138, 0x40, RZ ;  /* 0x000000408a237810 */ /* 0x001fe20007ffe0ff */
[----:B------:R-:W-:Y:S01]  /*9e00*/  FADD.FTZ R19, R62, R19 ;  /* 0x000000133e137221 */ /* 0x000fe20000010000 */
[----:B------:R0:W-:Y:S01]  /*9e10*/  STS [R60.X4+0x4200], R21 ;  /* 0x004200153c007388 */ /* 0x0001e20000004800 */
[----:B------:R-:W-:Y:S01]  /*9e20*/  IADD3 R63, R138, 0x180, RZ ;  /* 0x000001808a3f7810 */ /* 0x000fe20007ffe0ff */
[----:B-1----:R-:W-:Y:S01]  /*9e30*/  FADD.FTZ R27, R20, R61 ;  /* 0x0000003d141b7221 */ /* 0x002fe20000010000 */
[C---:B------:R-:W-:Y:S01]  /*9e40*/  IADD3 R69, R138.reuse, 0x280, RZ ;  /* 0x000002808a457810 */ /* 0x040fe20007ffe0ff */
[----:B------:R1:W-:Y:S01]  /*9e50*/  STS [R60.X4+0x4204], R31 ;  /* 0x0042041f3c007388 */ /* 0x0003e20000004800 */
[----:B------:R-:W-:Y:S01]  /*9e60*/  IADD3 R71, R138, 0x2c0, RZ ;  /* 0x000002c08a477810 */ /* 0x000fe20007ffe0ff */
[----:B------:R-:W-:Y:S01]  /*9e70*/  FMUL.FTZ R164, R164, UR36 ;  /* 0x00000024a4a47c20 */ /* 0x000fe20008410000 */
[C---:B--2---:R-:W-:Y:S01]  /*9e80*/  IADD3 R33, R138.reuse, 0x80, RZ ;  /* 0x000000808a217810 */ /* 0x044fe20007ffe0ff */
[----:B------:R-:W-:Y:S01]  /*9e90*/  BAR.SYNC.DEFER_BLOCKING 0x0 ;  /* 0x0000000000007b1d */ /* 0x000fe20000010000 */
[----:B------:R-:W-:Y:S01]  /*9ea0*/  IADD3 R61, R138, 0x100, RZ ;  /* 0x000001008a3d7810 */ /* 0x000fe20007ffe0ff */
[----:B------:R-:W-:Y:S01]  /*9eb0*/  FFMA.FTZ R11, -R74, R188, -RZ ;  /* 0x000000bc4a0b7223 */ /* 0x000fe200000109ff */
[----:B0-----:R-:W-:Y:S01]  /*9ec0*/  IADD3 R21, R138, 0x140, RZ ;  /* 0x000001408a157810 */ /* 0x001fe20007ffe0ff */
[----:B------:R-:W-:Y:S01]  /*9ed0*/  FADD.FTZ R26, R19, R18 ;  /* 0x00000012131a7221 */ /* 0x000fe20000010000 */
[-C--:B------:R-:W-:Y:S01]  /*9ee0*/  LEA.HI.SX32 R30, R35, R138.reuse, 0x1b ;  /* 0x0000008a231e7211 */ /* 0x080fe200078fdaff */
[----:B------:R-:W-:Y:S01]  /*9ef0*/  FFMA.FTZ R29, R29, UR35, R164 ;  /* 0x000000231d1d7c23 */ /* 0x000fe200080100a4 */
[-C--:B------:R-:W-:Y:S01]  /*9f00*/  LEA.HI.SX32 R32, R37, R138.reuse, 0x1b ;  /* 0x0000008a25207211 */ /* 0x080fe200078fdaff */
[----:B------:R-:W-:Y:S01]  /*9f10*/  FMUL.FTZ R13, R74, R187 ;  /* 0x000000bb4a0d7220 */ /* 0x000fe20000410000 */
[-C--:B------:R-:W-:Y:S01]  /*9f20*/  LEA.HI.SX32 R35, R63, R138.reuse, 0x1b ;  /* 0x0000008a3f237211 */ /* 0x080fe200078fdaff */
[----:B------:R-:W-:Y:S01]  /*9f30*/  FMUL.FTZ R19, R73, R189 ;  /* 0x000000bd49137220 */ /* 0x000fe20000410000 */
[-C--:B-1----:R-:W-:Y:S01]  /*9f40*/  LEA.HI.SX32 R31, R33, R138.reuse, 0x1b ;  /* 0x0000008a211f7211 */ /* 0x082fe200078fdaff */
        /* <DEDUP_REMOVED lines=12> */
[----:B------:R-:W0:Y:S01]  /*a010*/  LDS R189, [R10.X4+0x4200] ;  /* 0x004200000abd7984 */ /* 0x000e220000004800 */
        /* <DEDUP_REMOVED lines=10> */
[-C--:B------:R-:W-:Y:S01]  /*a0c0*/  LEA.HI.SX32 R34, R21, R138.reuse, 0x1b ;  /* 0x0000008a15227211 */ /* 0x080fe200078fdaff */
[----:B------:R-:W3:Y:S01]  /*a0d0*/  LDS R154, [R35.X4+0x4800] ;  /* 0x00480000239a7984 */ /* 0x000ee20000004800 */
[----:B------:R-:W-:Y:S01]  /*a0e0*/  LEA.HI.SX32 R61, R183, R138, 0x1b ;  /* 0x0000008ab73d7211 */ /* 0x000fe200078fdaff */
        /* <DEDUP_REMOVED lines=15> */
[----:B------:R-:W-:Y:S01]  /*a1e0*/  LEA.HI.SX32 R147, R179, R138, 0x1b ;  /* 0x0000008ab3937211 */ /* 0x000fe200078fdaff */
[----:B------:R-:W-:-:S02]  /*a1f0*/  FFMA.FTZ R215, -R48, R215, -RZ ;  /* 0x000000d730d77223 */ /* 0x000fc400000109ff */
[----:B------:R-:W0:Y:S01]  /*a200*/  LDS R163, [R37.X4+0x4900] ;  /* 0x0049000025a37984 */ /* 0x000e220000004800 */
[----:B------:R-:W-:Y:S02]  /*a210*/  FMUL.FTZ R217, R47, R217 ;  /* 0x000000d92fd97220 */ /* 0x000fe40000410000 */
[----:B------:R-:W-:Y:S01]  /*a220*/  FMUL.FTZ R12, R160, UR36 ;  /* 0x00000024a00c7c20 */ /* 0x000fe20008410000 */
[----:B------:R-:W0:Y:S01]  /*a230*/  LDS R164, [R61.X4+0x4a00] ;  /* 0x004a00003da47984 */ /* 0x000e220000004800 */
[----:B------:R-:W-:Y:S02]  /*a240*/  FMUL.FTZ R192, R162, UR36 ;  /* 0x00000024a2c07c20 */ /* 0x000fe40008410000 */
[----:B------:R-:W-:Y:S01]  /*a250*/  FMUL.FTZ R18, R158, UR36 ;  /* 0x000000249e127c20 */ /* 0x000fe20008410000 */
[----:B------:R-:W0:Y:S01]  /*a260*/  LDS R166, [R63.X4+0x4c00] ;  /* 0x004c00003fa67984 */ /* 0x000e220000004800 */
[----:B------:R-:W-:-:S03]  /*a270*/  FFMA.FTZ R192, R161, UR35, R192 ;  /* 0x00000023a1c07c23 */ /* 0x000fc600080100c0 */
        /* <DEDUP_REMOVED lines=24> */
[----:B-----5:R-:W-:-:S03]  /*a400*/  FMUL.FTZ R11, R57, R198 ;  /* 0x000000c6390b7220 */ /* 0x020fc60000410000 */
[----:B------:R5:W-:Y:S01]  /*a410*/  STS [R60.X4+0x630c], R21 ;  /* 0x00630c153c007388 */ /* 0x000be20000004800 */
[----:B-1----:R-:W-:-:S03]  /*a420*/  FMUL.FTZ R13, R58, R196 ;  /* 0x000000c43a0d7220 */ /* 0x002fc60000410000 */
[----:B------:R1:W-:Y:S01]  /*a430*/  STS [R60.X4+0x6328], R11 ;  /* 0x0063280b3c007388 */ /* 0x0003e20000004800 */
[----:B--2---:R-:W-:-:S03]  /*a440*/  FMUL.FTZ R19, R56, R200 ;  /* 0x000000c838137220 */ /* 0x004fc60000410000 */
        /* <DEDUP_REMOVED lines=11> */
[----:B--2---:R-:W-:-:S03]  /*a500*/  MOV R11, UR11 ;  /* 0x0000000b000b7c02 */ /* 0x004fc60008000f00 */
[----:B------:R2:W-:Y:S01]  /*a510*/  STS [R60.X4+0x6348], R191 ;  /* 0x006348bf3c007388 */ /* 0x0005e20000004800 */
[----:B------:R-:W-:Y:S01]  /*a520*/  LEA R194, R11, -R138, 0x1 ;  /* 0x8000008a0bc27211 */ /* 0x000fe200078e08ff */
[----:B-----5:R-:W-:Y:S02]  /*a530*/  FMUL.FTZ R13, R50, R212 ;  /* 0x000000d4320d7220 */ /* 0x020fe40000410000 */
[----:B------:R5:W-:Y:S01]  /*a540*/  STS [R60.X4+0x6358], R19 ;  /* 0x006358133c007388 */ /* 0x000be20000004800 */
[----:B------:R-:W-:Y:S01]  /*a550*/  FMUL.FTZ R11, R159, UR36 ;  /* 0x000000249f0b7c20 */ /* 0x000fe20008410000 */
[----:B------:R-:W-:Y:S01]  /*a560*/  ISETP.GE.AND P0, PT, R194, 0x1, PT ;  /* 0x00000001c200780c */ /* 0x000fe20003f06270 */
[----:B-1----:R-:W-:Y:S01]  /*a570*/  FMUL.FTZ R21, R49, R214 ;  /* 0x000000d631157220 */ /* 0x002fe20000410000 */
[----:B------:R1:W-:Y:S01]  /*a580*/  STS [R60.X4+0x6324], R195 ;  /* 0x006324c33c007388 */ /* 0x0003e20000004800 */
[----:B------:R-:W-:Y:S02]  /*a590*/  FFMA.FTZ R188, R160, UR35, -R11 ;  /* 0x00000023a0bc7c23 */ /* 0x000fe4000801080b */
[----:B--2---:R-:W-:Y:S01]  /*a5a0*/  FMUL.FTZ R191, R48, R216 ;  /* 0x000000d830bf7220 */ /* 0x004fe20000410000 */
[----:B------:R2:W-:Y:S01]  /*a5b0*/  STS [R60.X4+0x632c], R197 ;  /* 0x00632cc53c007388 */ /* 0x0005e20000004800 */
[----:B------:R-:W-:-:S02]  /*a5c0*/  FMUL.FTZ R11, R155, UR36 ;  /* 0x000000249b0b7c20 */ /* 0x000fc40008410000 */
[----:B-----5:R-:W-:Y:S01]  /*a5d0*/  FFMA.FTZ R19, -R47, R218, -RZ ;  /* 0x000000da2f137223 */ /* 0x020fe200000109ff */
[----:B------:R5:W-:Y:S01]  /*a5e0*/  STS [R60.X4+0x6360], R13 ;  /* 0x0063600d3c007388 */ /* 0x000be20000004800 */
[----:B-1----:R-:W-:-:S03]  /*a5f0*/  FFMA.FTZ R195, R159, UR35, R12 ;  /* 0x000000239fc37c23 */ /* 0x002fc6000801000c */
[----:B------:R-:W-:Y:S01]  /*a600*/  STS [R60.X4+0x6310], R229 ;  /* 0x006310e53c007388 */ /* 0x000fe20000004800 */
[----:B------:R-:W-:Y:S02]  /*a610*/  FMUL.FTZ R12, R156, UR36 ;  /* 0x000000249c0c7c20 */ /* 0x000fe40008410000 */
[----:B--2---:R-:W-:Y:S01]  /*a620*/  FMUL.FTZ R197, R161, UR36 ;  /* 0x00000024a1c57c20 */ /* 0x004fe20008410000 */
[----:B------:R-:W-:Y:S01]  /*a630*/  STS [R60.X4+0x6318], R241 ;  /* 0x006318f13c007388 */ /* 0x000fe20000004800 */
[----:B-----5:R-:W-:-:S03]  /*a640*/  FMUL.FTZ R13, R157, UR36 ;  /* 0x000000249d0d7c20 */ /* 0x020fc60008410000 */
[----:B------:R1:W-:Y:S01]  /*a650*/  STS [R60.X4+0x631c], R193 ;  /* 0x00631cc13c007388 */ /* 0x0003e20000004800 */
[----:B------:R-:W-:Y:S02]  /*a660*/  FFMA.FTZ R197, R162, UR35, -R197 ;  /* 0x00000023a2c57c23 */ /* 0x000fe400080108c5 */
[----:B------:R-:W-:Y:S01]  /*a670*/  FFMA.FTZ R190, R158, UR35, -R13 ;  /* 0x000000239ebe7c23 */ /* 0x000fe2000801080d */
[----:B------:R-:W-:Y:S04]  /*a680*/  STS [R60.X4+0x6334], R199 ;  /* 0x006334c73c007388 */ /* 0x000fe80000004800 */
[----:B------:R-:W-:Y:S01]  /*a690*/  STS [R60.X4+0x633c], R201 ;  /* 0x00633cc93c007388 */ /* 0x000fe20000004800 */
[----:B-1----:R-:W-:-:S03]  /*a6a0*/  FFMA.FTZ R193, R155, UR35, R12 ;  /* 0x000000239bc17c23 */ /* 0x002fc6000801000c */
        /* <DEDUP_REMOVED lines=10> */
[----:B-1----:R-:W-:-:S03]  /*a750*/  FFMA.FTZ R191, R157, UR35, R18 ;  /* 0x000000239dbf7c23 */ /* 0x002fc60008010012 */
[----:B------:R1:W-:Y:S02]  /*a760*/  STS [R60.X4+0x637c], R19 ;  /* 0x00637c133c007388 */ /* 0x0003e40000004800 */
[----:B-1----:R-:W-:Y:S02]  /*a770*/  FFMA.FTZ R60, R156, UR35, -R11 ;  /* 0x000000239c3c7c23 */ /* 0x002fe4000801080b */
[----:B------:R-:W-:Y:S06]  /*a780*/  BAR.SYNC.DEFER_BLOCKING 0x0 ;  /* 0x0000000000007b1d */ /* 0x000fec0000010000 */
[----:B------:R-:W-:Y:S05]  /*a790*/  @!P0 BRA `(.L_x_5582) ;  /* 0x0000036000008947 */ /* 0x000fea0003800000 */
[----:B0--34-:R-:W-:Y:S01]  /*a7a0*/  UMOV UR48, 0x1 ;  /* 0x0000000100307882 */ /* 0x019fe20000000000 */
[----:B------:R0:W1:Y:S01]  /*a7b0*/  LDS R199, [R10.X4+0x6300] ;  /* 0x006300000ac77984 */ /* 0x0000620000004800 */
[----:B------:R-:W-:Y:S01]  /*a7c0*/  ULDC.64 UR34, c[0x0][0x298] ;  /* 0x0000a60000227ab9 */ /* 0x000fe20000000a00 */
[----:B------:R-:W-:Y:S01]  /*a7d0*/  MOV R19, UR6 ;  /* 0x0000000600137c02 */ /* 0x000fe20008000f00 */
[----:B------:R-:W-:-:S02]  /*a7e0*/  ULDC.64 UR36, c[0x0][0x2b8] ;  /* 0x0000ae0000247ab9 */ /* 0x000fc40000000a00 */
[----:B------:R-:W-:Y:S02]  /*a7f0*/  USHF.R.U64 UR39, UR34, UR48, UR35 ;  /* 0x0000003022277299 */ /* 0x000fe40008001223 */
[----:B------:R-:W-:Y:S02]  /*a800*/  USHF.R.U64 UR48, UR36, UR48, UR37 ;  /* 0x0000003024307299 */ /* 0x000fe40008001225 */
[----:B------:R-:W-:Y:S02]  /*a810*/  USHF.R.U32.HI UR52, URZ, 0x1, UR37 ;  /* 0x000000013f347899 */ /* 0x000fe40008011625 */
[----:B------:R-:W-:Y:S02]  /*a820*/  USHF.R.U32.HI UR50, URZ, 0x1, UR35 ;  /* 0x000000013f327899 */ /* 0x000fe40008011623 */
[----:B------:R-:W-:Y:S02]  /*a830*/  ULDC.64 UR36, c[0x0][0x2a0] ;  /* 0x0000a80000247ab9 */ /* 0x000fe40000000a00 */
[----:B------:R-:W-:-:S02]  /*a840*/  UIMAD UR53, UR24, UR36, URZ ;  /* 0x00000024183572a4 */ /* 0x000fc4000f8e023f */
[----:B------:R-:W-:Y:S02]  /*a850*/  ULDC.64 UR34, c[0x0][0x2b0] ;  /* 0x0000ac0000227ab9 */ /* 0x000fe40000000a00 */
[----:B------:R-:W-:Y:S02]  /*a860*/  UIMAD UR34, UR38, UR34, URZ ;  /* 0x00000022262272a4 */ /* 0x000fe4000f8e023f */
[----:B------:R-:W-:Y:S02]  /*a870*/  UIMAD.WIDE.U32 UR44, UR25, UR36, URZ ;  /* 0x00000024192c72a5 */ /* 0x000fe4000f8e003f */
[----:B------:R-:W-:Y:S02]  /*a880*/  UIMAD UR53, UR25, UR37, UR53 ;  /* 0x00000025193572a4 */ /* 0x000fe4000f8e0235 */
[----:B------:R-:W-:Y:S02]  /*a890*/  ULEA UR56, UR13, 0xfffff800, 0xb ;  /* 0xfffff8000d387891 */ /* 0x000fe4000f8e583f */
[----:B------:R-:W-:-:S02]  /*a8a0*/  ULDC.64 UR36, c[0x0][0x2c0] ;  /* 0x0000b00000247ab9 */ /* 0x000fc40000000a00 */
[----:B------:R-:W-:Y:S02]  /*a8b0*/  UIMAD UR54, UR24, UR36, URZ ;  /* 0x00000024183672a4 */ /* 0x000fe4000f8e023f */
[----:B------:R-:W-:Y:S01]  /*a8c0*/  UIMAD UR49, UR6, UR35, UR34 ;  /* 0x00000023063172a4 */ /* 0x000fe2000f8e0222 */
[----:B------:R-:W-:Y:S01]  /*a8d0*/  IADD3 R12, P0, R138, UR56, RZ ;  /* 0x000000388a0c7c10 */ /* 0x000fe2000ff1e0ff */
[----:B------:R-:W-:Y:S01]  /*a8e0*/  UIMAD.WIDE.U32 UR46, UR25, UR36, URZ ;  /* 0x00000024192e72a5 */ /* 0x000fe2000f8e003f */
[----:B------:R-:W-:Y:S01]  /*a8f0*/  MOV R11, UR56 ;  /* 0x00000038000b7c02 */ /* 0x000fe20008000f00 */
[----:B------:R-:W-:Y:S02]  /*a900*/  ULDC.64 UR34, c[0x0][0x2d0] ;  /* 0x0000b40000227ab9 */ /* 0x000fe40000000a00 */
[----:B------:R-:W-:Y:S01]  /*a910*/  UIMAD UR54, UR25, UR37, UR54 ;  /* 0x00000025193672a4 */ /* 0x000fe2000f8e0236 */
[----:B------:R-:W-:Y:S01]  /*a920*/  LEA.HI.X.SX32 R13, R11, RZ, 0x1, P0 ;  /* 0x000000ff0b0d7211 */ /* 0x000fe200000f0eff */
[----:B------:R-:W-:Y:S01]  /*a930*/  UIMAD UR34, UR38, UR34, URZ ;  /* 0x00000022262272a4 */ /* 0x000fe2000f8e023f */
[----:B------:R-:W-:Y:S01]  /*a940*/  MOV R11, UR6 ;  /* 0x00000006000b7c02 */ /* 0x000fe20008000f00 */
[----:B------:R-:W-:-:S02]  /*a950*/  UIMAD UR50, UR50, UR27, URZ ;  /* 0x0000001b323272a4 */ /* 0x000fc4000f8e023f */
[----:B------:R-:W-:Y:S02]  /*a960*/  UIADD3 UR45, UR45, UR53, URZ ;  /* 0x000000352d2d7290 */ /* 0x000fe4000fffe03f */
[----:B------:R-:W-:Y:S01]  /*a970*/  UIMAD UR55, UR52, UR27, URZ ;  /* 0x0000001b343772a4 */ /* 0x000fe2000f8e023f */
[--C-:B0-----:R-:W-:Y:S01]  /*a980*/  IMAD.WIDE.U32 R10, R11, c[0x0][0x2b0], R12.reuse ;  /* 0x0000ac000b0a7a25 */ /* 0x101fe200078e000c */
[----:B------:R-:W-:Y:S02]  /*a990*/  UIADD3 UR47, UR47, UR54, URZ ;  /* 0x000000362f2f7290 */ /* 0x000fe4000fffe03f */
[----:B------:R-:W-:Y:S01]  /*a9a0*/  UIMAD UR52, UR26, UR39, UR50 ;  /* 0x000000271a3472a4 */ /* 0x000fe2000f8e0232 */
[----:B------:R-:W-:Y:S01]  /*a9b0*/  IMAD.WIDE.U32 R12, R19, c[0x0][0x2d0], R12 ;  /* 0x0000b400130c7a25 */ /* 0x000fe200078e000c */
[----:B------:R-:W-:Y:S01]  /*a9c0*/  UIMAD.WIDE.U32 UR44, UR27, UR39, UR44 ;  /* 0x000000271b2c72a5 */ /* 0x000fe2000f8e002c */
[----:B------:R-:W-:Y:S01]  /*a9d0*/  IADD3 R19, R11, UR49, RZ ;  /* 0x000000310b137c10 */ /* 0x000fe2000fffe0ff */
        /* <DEDUP_REMOVED lines=17> */
[----:B-1----:R0:W-:Y:S02]  /*aaf0*/  RED.E.ADD.F32.FTZ.RN.STRONG.GPU [R20.64], R199 ;  /* 0x000000c71400798e */ /* 0x0021e4000c10e7a8 */
.L_x_5582:
[----:B0--34-:R-:W-:Y:S05]  /*ab00*/  BSYNC B0 ;  /* 0x0000000000007941 */ /* 0x019fea0003800000 */
.L_x_5581:
        /* <DEDUP_REMOVED lines=8> */
[----:B------:R-:W-:Y:S01]  /*ab90*/  ULDC.64 UR34, c[0x0][0x2b8] ;  /* 0x0000ae0000227ab9 */ /* 0x000fe20000000a00 */
[----:B------:R-:W-:Y:S01]  /*aba0*/  FADD.FTZ R15, R26, R15 ;  /* 0x0000000f1a0f7221 */ /* 0x000fe20000010000 */
[----:B------:R-:W-:Y:S01]  /*abb0*/  USHF.R.U32.HI UR45, URZ, 0x1, UR35 ;  /* 0x000000013f2d7899 */ /* 0x000fe20008011623 */
[----:B------:R-:W-:Y:S01]  /*abc0*/  FADD.FTZ R16, R27, R16 ;  /* 0x000000101b107221 */ /* 0x000fe20000010000 */
[----:B------:R-:W-:-:S02]  /*abd0*/  UIMAD UR47, UR38, UR27, URZ ;  /* 0x0000001b262f72a4 */ /* 0x000fc4000f8e023f */
[----:B------:R-:W-:Y:S02]  /*abe0*/  USHF.R.U64 UR46, UR34, 0x1, UR35 ;  /* 0x00000001222e7899 */ /* 0x000fe40008001223 */
[----:B------:R-:W-:Y:S02]  /*abf0*/  UIMAD UR49, UR45, UR27, URZ ;  /* 0x0000001b2d3172a4 */ /* 0x000fe4000f8e023f */
[----:B------:R-:W-:Y:S02]  /*ac00*/  UIMAD.WIDE.U32 UR38, UR44, UR27, URZ ;  /* 0x0000001b2c2672a5 */ /* 0x000fe4000f8e003f */
[----:B------:R-:W-:Y:S02]  /*ac10*/  UIMAD UR47, UR26, UR44, UR47 ;  /* 0x0000002c1a2f72a4 */ /* 0x000fe4000f8e022f */
[----:B------:R-:W-:Y:S02]  /*ac20*/  UIMAD.WIDE.U32 UR44, UR46, UR27, URZ ;  /* 0x0000001b2e2c72a5 */ /* 0x000fe4000f8e003f */
[----:B------:R-:W-:-:S02]  /*ac30*/  UIMAD UR46, UR26, UR46, UR49 ;  /* 0x0000002e1a2e72a4 */ /* 0x000fc4000f8e0231 */
[----:B------:R-:W-:Y:S02]  /*ac40*/  ULDC.64 UR34, c[0x0][0x2a0] ;  /* 0x0000a80000227ab9 */ /* 0x000fe40000000a00 */
[----:B------:R-:W-:Y:S02]  /*ac50*/  UIADD3 UR39, UR39, UR47, URZ ;  /* 0x0000002f27277290 */ /* 0x000fe4000fffe03f */
[----:B------:R-:W-:Y:S02]  /*ac60*/  UIMAD UR48, UR24, UR34, URZ ;  /* 0x00000022183072a4 */ /* 0x000fe4000f8e023f */
[----:B------:R-:W-:Y:S02]  /*ac70*/  UIADD3 UR45, UR45, UR46, URZ ;  /* 0x0000002e2d2d7290 */ /* 0x000fe4000fffe03f */
[----:B------:R-:W-:Y:S02]  /*ac80*/  UIMAD UR49, UR24, UR36, URZ ;  /* 0x00000024183172a4 */ /* 0x000fe4000f8e023f */
[----:B------:R-:W-:-:S02]  /*ac90*/  UIMAD.WIDE.U32 UR38, UR25, UR34, UR38 ;  /* 0x00000022192672a5 */ /* 0x000fc4000f8e0026 */
[----:B------:R-:W-:Y:S02]  /*aca0*/  UIMAD UR47, UR25, UR35, UR48 ;  /* 0x00000023192f72a4 */ /* 0x000fe4000f8e0230 */
[----:B------:R-:W-:Y:S02]  /*acb0*/  UIMAD.WIDE.U32 UR44, UR25, UR36, UR44 ;  /* 0x00000024192c72a5 */ /* 0x000fe4000f8e002c */
[----:B------:R-:W-:Y:S02]  /*acc0*/  UIMAD UR49, UR25, UR37, UR49 ;  /* 0x00000025193172a4 */ /* 0x000fe4000f8e0231 */
[----:B------:R-:W-:Y:S02]  /*acd0*/  ULDC.64 UR34, c[0x0][0x318] ;  /* 0x0000c60000227ab9 */ /* 0x000fe40000000a00 */
[----:B------:R-:W-:Y:S02]  /*ace0*/  ULDC.64 UR36, c[0x0][0x320] ;  /* 0x0000c80000247ab9 */ /* 0x000fe40000000a00 */
[----:B------:R-:W-:-:S02]  /*acf0*/  ULEA UR46, UP0, UR38, UR34, 0x3 ;  /* 0x00000022262e7291 */ /* 0x000fc4000f80183f */
[----:B------:R-:W-:Y:S02]  /*ad00*/  ULEA UR34, UP1, UR44, UR36, 0x3 ;  /* 0x000000242c227291 */ /* 0x000fe4000f82183f */
[----:B------:R-:W-:Y:S02]  /*ad10*/  UIADD3 UR47, UR47, UR39, URZ ;  /* 0x000000272f2f7290 */ /* 0x000fe4000fffe03f */
[----:B------:R-:W-:Y:S01]  /*ad20*/  ULDC UR36, c[0x0][0x174] ;  /* 0x00005d0000247ab9 */ /* 0x000fe20000000800 */
[C---:B------:R-:W-:Y:S01]  /*ad30*/  IADD3 R10, P0, R12.reuse, UR46, RZ ;  /* 0x0000002e0c0a7c10 */ /* 0x040fe2000ff1e0ff */
[----:B------:R-:W-:Y:S01]  /*ad40*/  UIADD3 UR36, UR7, -UR36, URZ ;  /* 0x8000002407247290 */ /* 0x000fe2000fffe03f */
[----:B------:R-:W-:Y:S01]  /*ad50*/  IADD3 R12, P1, R12, UR34, RZ ;  /* 0x000000220c0c7c10 */ /* 0x000fe2000ff3e0ff */
[----:B------:R-:W-:Y:S02]  /*ad60*/  ULEA.HI.X UR35, UR38, UR35, UR47, 0x3, UP0 ;  /* 0x0000002326237291 */ /* 0x000fe400080f1c2f */
[----:B------:R-:W-:-:S02]  /*ad70*/  UIMAD UR36, UR36, -0x800, URZ ;  /* 0xfffff800242478a4 */ /* 0x000fc4000f8e023f */
[----:B------:R-:W-:Y:S02]  /*ad80*/  USHF.L.U32 UR38, UR5, 0x2, URZ ;  /* 0x0000000205267899 */ /* 0x000fe4000800063f */
[----:B------:R-:W-:Y:S01]  /*ad90*/  IADD3.X R11, R13, UR35, RZ, P0, !PT ;  /* 0x000000230d0b7c10 */ /* 0x000fe200087fe4ff */
[----:B------:R-:W-:Y:S01]  /*ada0*/  UIADD3 UR39, UR49, UR45, URZ ;  /* 0x0000002d31277290 */ /* 0x000fe2000fffe03f */
[----:B------:R-:W-:Y:S01]  /*adb0*/  MOV R19, UR36 ;  /* 0x0000002400137c02 */ /* 0x000fe20008000f00 */
[----:B------:R-:W-:Y:S01]  /*adc0*/  ULDC.64 UR34, c[0x0][0x2b0] ;  /* 0x0000ac0000227ab9 */ /* 0x000fe20000000a00 */
[----:B------:R-:W-:Y:S01]  /*add0*/  MOV R21, UR36 ;  /* 0x0000002400157c02 */ /* 0x000fe20008000f00 */
[----:B------:R-:W-:Y:S01]  /*ade0*/  ULEA.HI.X UR37, UR44, UR37, UR39, 0x3, UP1 ;  /* 0x000000252c257291 */ /* 0x000fe200088f1c27 */
[----:B------:R-:W-:Y:S01]  /*adf0*/  ISETP.GE.AND P0, PT, R194, 0x41, PT ;  /* 0x00000041c200780c */ /* 0x000fe20003f06270 */
[----:B------:R-:W-:Y:S01]  /*ae00*/  IMAD.WIDE R10, R19, 0x4, R10 ;  /* 0x00000004130a7825 */ /* 0x000fe200078e020a */
[----:B------:R-:W-:Y:S01]  /*ae10*/  MOV R19, UR38 ;  /* 0x0000002600137c02 */ /* 0x000fe20008000f00 */
[----:B------:R-:W-:-:S02]  /*ae20*/  USHF.L.U64.HI UR39, UR5, 0x2, UR4 ;  /* 0x0000000205277899 */ /* 0x000fc40008010204 */
[----:B------:R-:W-:Y:S01]  /*ae30*/  IADD3.X R13, R13, UR37, RZ, P1, !PT ;  /* 0x000000250d0d7c10 */ /* 0x000fe20008ffe4ff */
[----:B------:R-:W-:Y:S01]  /*ae40*/  ULDC.64 UR36, c[0x0][0x2d0] ;  /* 0x0000b40000247ab9 */ /* 0x000fe20000000a00 */
[----:B------:R-:W-:Y:S01]  /*ae50*/  IMAD.WIDE.U32 R10, R19, c[0x0][0x2b0], R10 ;  /* 0x0000ac00130a7a25 */ /* 0x000fe200078e000a */
[----:B------:R-:W-:Y:S01]  /*ae60*/  UIMAD UR34, UR39, UR34, URZ ;  /* 0x00000022272272a4 */ /* 0x000fe2000f8e023f */
[----:B------:R0:W1:Y:S01]  /*ae70*/  LDS R19, [R30.X4+0x6400] ;  /* 0x006400001e137984 */ /* 0x0000620000004800 */
[----:B------:R-:W-:Y:S01]  /*ae80*/  UIMAD UR36, UR39, UR36, URZ ;  /* 0x00000024272472a4 */ /* 0x000fe2000f8e023f */
[----:B------:R-:W-:Y:S01]  /*ae90*/  IMAD.WIDE R12, R21, 0x4, R12 ;  /* 0x00000004150c7825 */ /* 0x000fe200078e020c */
[----:B------:R-:W-:Y:S01]  /*aea0*/  MOV R21, UR38 ;  /* 0x0000002600157c02 */ /* 0x000fe20008000f00 */
[----:B------:R-:W-:Y:S01]  /*aeb0*/  UIMAD UR34, UR38, UR35, UR34 ;  /* 0x00000023262272a4 */ /* 0x000fe2000f8e0222 */
[----:B------:R-:W-:Y:S01]  /*aec0*/  ISETP.GE.AND P1, PT, R194, 0x81, PT ;  /* 0x00000081c200780c */ /* 0x000fe20003f26270 */
[----:B------:R-:W-:-:S02]  /*aed0*/  UIMAD UR36, UR38, UR37, UR36 ;  /* 0x00000025262472a4 */ /* 0x000fc4000f8e0224 */
[----:B------:R-:W-:Y:S02]  /*aee0*/  IMAD.WIDE.U32 R12, R21, c[0x0][0x2d0], R12 ;  /* 0x0000b400150c7a25 */ /* 0x000fe400078e000c */
[----:B------:R-:W-:-:S03]  /*aef0*/  IADD3 R11, R11, UR34, RZ ;  /* 0x000000220b0b7c10 */ /* 0x000fc6000fffe0ff */
[----:B------:R-:W-:Y:S01]  /*af00*/  IADD3 R13, R13, UR36, RZ ;  /* 0x000000240d0d7c10 */ /* 0x000fe2000fffe0ff */
[----:B------:R-:W-:Y:S05]  /*af10*/  @!P0 BRA `(.L_x_5584) ;  /* 0x0000002000008947 */ /* 0x000fea0003800000 */
[----:B0-----:R0:W-:Y:S04]  /*af20*/  RED.E.ADD.F32.FTZ.RN.STRONG.GPU [R10.64+-0x1f00], R149 ;  /* 0xffe100950a00798e */ /* 0x0011e8000c10e7a8 */
[----:B-1----:R0:W-:Y:S02]  /*af30*/  RED.E.ADD.F32.FTZ.RN.STRONG.GPU [R12.64+-0x1f00], R19 ;  /* 0xffe100130c00798e */ /* 0x0021e4000c10e7a8 */
.L_x_5584:
[----:B0-----:R-:W-:Y:S05]  /*af40*/  BSYNC B0 ;  /* 0x0000000000007941 */ /* 0x001fea0003800000 */
.L_x_5583:
[----:B------:R-:W0:Y:S01]  /*af50*/  LDS R31, [R31.X4+0x6500] ;  /* 0x006500001f1f7984 */ /* 0x000e220000004800 */
[----:B------:R-:W-:Y:S01]  /*af60*/  BSSY B0, `(.L_x_5585) ;  /* 0x0000004000007945 */ /* 0x000fe20003800000 */
[----:B------:R-:W-:Y:S05]  /*af70*/  @!P1 BRA `(.L_x_5586) ;  /* 0x0000002000009947 */ /* 0x000fea0003800000 */
[----:B------:R2:W-:Y:S04]  /*af80*/  RED.E.ADD.F32.FTZ.RN.STRONG.GPU [R10.64+-0x1e00], R150 ;  /* 0xffe200960a00798e */ /* 0x0005e8000c10e7a8 */
[----:B0-----:R2:W-:Y:S02]  /*af90*/  RED.E.ADD.F32.FTZ.RN.STRONG.GPU [R12.64+-0x1e00], R31 ;  /* 0xffe2001f0c00798e */ /* 0x0015e4000c10e7a8 */
.L_x_5586:
[----:B------:R-:W-:Y:S05]  /*afa0*/  BSYNC B0 ;  /* 0x0000000000007941 */ /* 0x000fea0003800000 */
.L_x_5585:
[----:B-1----:R1:W3:Y:S01]  /*afb0*/  LDS R19, [R32.X4+0x6600] ;  /* 0x0066000020137984 */ /* 0x0022e20000004800 */
[----:B------:R-:W-:Y:S01]  /*afc0*/  BSSY B0, `(.L_x_5587) ;  /* 0x0000004000007945 */ /* 0x000fe20003800000 */
[----:B------:R-:W-:Y:S05]  /*afd0*/  @!P2 BRA `(.L_x_5588) ;  /* 0x000000200000a947 */ /* 0x000fea0003800000 */
[----:B------:R4:W-:Y:S04]  /*afe0*/  RED.E.ADD.F32.FTZ.RN.STRONG.GPU [R10.64+-0x1d00], R151 ;  /* 0xffe300970a00798e */ /* 0x0009e8000c10e7a8 */
[----:B---3--:R4:W-:Y:S02]  /*aff0*/  RED.E.ADD.F32.FTZ.RN.STRONG.GPU [R12.64+-0x1d00], R19 ;  /* 0xffe300130c00798e */ /* 0x0089e4000c10e7a8 */
.L_x_5588:
[----:B------:R-:W-:Y:S05]  /*b000*/  BSYNC B0 ;  /* 0x0000000000007941 */ /* 0x000fea0003800000 */
.L_x_5587:
        /* <DEDUP_REMOVED lines=12> */
.L_x_5590:
[----:B------:R-:W-:Y:S05]  /*b0d0*/  BSYNC B0 ;  /* 0x0000000000007941 */ /* 0x000fea0003800000 */
.L_x_5589:
[----:B---34-:R3:W4:Y:S01]  /*b0e0*/  LDS R19, [R34.X4+0x6800] ;  /* 0x0068000022137984 */ /* 0x0187220000004800 */
[----:B------:R-:W-:Y:S01]  /*b0f0*/  BSSY B0, `(.L_x_5591) ;  /* 0x0000004000007945 */ /* 0x000fe20003800000 */
[----:B------:R-:W-:Y:S05]  /*b100*/  @!P0 BRA `(.L_x_5592) ;  /* 0x0000002000008947 */ /* 0x000fea0003800000 */
[----:B------:R2:W-:Y:S04]  /*b110*/  RED.E.ADD.F32.FTZ.RN.STRONG.GPU [R10.64+-0x1b00], R153 ;  /* 0xffe500990a00798e */ /* 0x0005e8000c10e7a8 */
[----:B----4-:R2:W-:Y:S02]  /*b120*/  RED.E.ADD.F32.FTZ.RN.STRONG.GPU [R12.64+-0x1b00], R19 ;  /* 0xffe500130c00798e */ /* 0x0105e4000c10e7a8 */
.L_x_5592:
[----:B------:R-:W-:Y:S05]  /*b130*/  BSYNC B0 ;  /* 0x0000000000007941 */ /* 0x000fea0003800000 */
.L_x_5591:
[----:B------:R-:W2:Y:S01]  /*b140*/  LDS R35, [R35.X4+0x6900] ;  /* 0x0069000023237984 */ /* 0x000ea20000004800 */
[----:B------:R-:W-:Y:S01]  /*b150*/  BSSY B0, `(.L_x_5593) ;  /* 0x0000004000007945 */ /* 0x000fe20003800000 */
[----:B------:R-:W-:Y:S05]  /*b160*/  @!P1 BRA `(.L_x_5594) ;  /* 0x0000002000009947 */ /* 0x000fea0003800000 */
[----:B------:R3:W-:Y:S04]  /*b170*/  RED.E.ADD.F32.FTZ.RN.STRONG.GPU [R10.64+-0x1a00], R154 ;  /* 0xffe6009a0a00798e */ /* 0x0007e8000c10e7a8 */
[----:B--2---:R3:W-:Y:S02]  /*b180*/  RED.E.ADD.F32.FTZ.RN.STRONG.GPU [R12.64+-0x1a00], R35 ;  /* 0xffe600230c00798e */ /* 0x0047e4000c10e7a8 */
.L_x_5594:
[----:B------:R-:W-:Y:S05]  /*b190*/  BSYNC B0 ;  /* 0x0000000000007941 */ /* 0x000fea0003800000 */
.L_x_5593:
[----:B------:R-:W3:Y:S01]  /*b1a0*/  LDS R37, [R37.X4+0x6a00] ;  /* 0x006a000025257984 */ /* 0x000ee20000004800 */
[----:B------:R-:W-:Y:S01]  /*b1b0*/  BSSY B0, `(.L_x_5595) ;  /* 0x0000004000007945 */ /* 0x000fe20003800000 */
[----:B------:R-:W-:Y:S05]  /*b1c0*/  @!P2 BRA `(.L_x_5596) ;  /* 0x000000200000a947 */ /* 0x000fea0003800000 */
[----:B------:R4:W-:Y:S04]  /*b1d0*/  RED.E.ADD.F32.FTZ.RN.STRONG.GPU [R10.64+-0x1900], R163 ;  /* 0xffe700a30a00798e */ /* 0x0009e8000c10e7a8 */
[----:B---3--:R4:W-:Y:S02]  /*b1e0*/  RED.E.ADD.F32.FTZ.RN.STRONG.GPU [R12.64+-0x1900], R37 ;  /* 0xffe700250c00798e */ /* 0x0089e4000c10e7a8 */
.L_x_5596:
[----:B------:R-:W-:Y:S05]  /*b1f0*/  BSYNC B0 ;  /* 0x0000000000007941 */ /* 0x000fea0003800000 */
.L_x_5595:
[----:B------:R-:W4:Y:S01]  /*b200*/  LDS R61, [R61.X4+0x6b00] ;  /* 0x006b00003d3d7984 */ /* 0x000f220000004800 */
[----:B------:R-:W-:Y:S01]  /*b210*/  BSSY B0, `(.L_x_5597) ;  /* 0x0000004000007945 */ /* 0x000fe20003800000 */
[----:B------:R-:W-:Y:S05]  /*b220*/  @!P3 BRA `(.L_x_5598) ;  /* 0x000000200000b947 */ /* 0x000fea0003800000 */
[----:B------:R4:W-:Y:S04]  /*b230*/  RED.E.ADD.F32.FTZ.RN.STRONG.GPU [R10.64+-0x1800], R164 ;  /* 0xffe800a40a00798e */ /* 0x0009e8000c10e7a8 */
[----:B----4-:R4:W-:Y:S02]  /*b240*/  RED.E.ADD.F32.FTZ.RN.STRONG.GPU [R12.64+-0x1800], R61 ;  /* 0xffe8003d0c00798e */ /* 0x0109e4000c10e7a8 */
.L_x_5598:
[----:B------:R-:W-:Y:S05]  /*b250*/  BSYNC B0 ;  /* 0x0000000000007941 */ /* 0x000fea0003800000 */
.L_x_5597:
[----:B--2-4-:R2:W4:Y:S01]  /*b260*/  LDS R19, [R62.X4+0x6c00] ;  /* 0x006c00003e137984 */ /* 0x0145220000004800 */
[----:B------:R-:W-:Y:S01]  /*b270*/  BSSY B0, `(.L_x_5599) ;  /* 0x0000004000007945 */ /* 0x000fe20003800000 */
[----:B------:R-:W-:Y:S05]  /*b280*/  @!P4 BRA `(.L_x_5600) ;  /* 0x000000200000c947 */ /* 0x000fea0003800000 */
[----:B------:R2:W-:Y:S04]  /*b290*/  RED.E.ADD.F32.FTZ.RN.STRONG.GPU [R10.64+-0x1700], R165 ;  /* 0xffe900a50a00798e */ /* 0x0005e8000c10e7a8 */
[----:B----4-:R2:W-:Y:S02]  /*b2a0*/  RED.E.ADD.F32.FTZ.RN.STRONG.GPU [R12.64+-0x1700], R19 ;  /* 0xffe900130c00798e */ /* 0x0105e4000c10e7a8 */
.L_x_5600:
[----:B------:R-:W-:Y:S05]  /*b2b0*/  BSYNC B0 ;  /* 0x0000000000007941 */ /* 0x000fea0003800000 */
.L_x_5599:
[----:B------:R-:W2:Y:S01]  /*b2c0*/  LDS R63, [R63.X4+0x6d00] ;  /* 0x006d00003f3f7984 */ /* 0x000ea20000004800 */
[----:B------:R-:W-:Y:S01]  /*b2d0*/  BSSY B0, `(.L_x_5601) ;  /* 0x0000004000007945 */ /* 0x000fe20003800000 */
[----:B------:R-:W-:Y:S05]  /*b2e0*/  @!P5 BRA `(.L_x_5602) ;  /* 0x000000200000d947 */ /* 0x000fea0003800000 */
[----:B------:R4:W-:Y:S04]  /*b2f0*/  RED.E.ADD.F32.FTZ.RN.STRONG.GPU [R10.64+-0x1600], R166 ;  /* 0xffea00a60a00798e */ /* 0x0009e8000c10e7a8 */
[----:B--2---:R4:W-:Y:S02]  /*b300*/  RED.E.ADD.F32.FTZ.RN.STRONG.GPU [R12.64+-0x1600], R63 ;  /* 0xffea003f0c00798e */ /* 0x0049e4000c10e7a8 */
.L_x_5602:
[----:B------:R-:W-:Y:S05]  /*b310*/  BSYNC B0 ;  /* 0x0000000000007941 */ /* 0x000fea0003800000 */
.L_x_5601:
        /* <DEDUP_REMOVED lines=12> */
.L_x_5604:
[----:B--2---:R-:W-:Y:S05]  /*b3e0*/  BSYNC B0 ;  /* 0x0000000000007941 */ /* 0x004fea0003800000 */
.L_x_5603:
[----:B------:R-:W2:Y:S01]  /*b3f0*/  LDS R65, [R65.X4+0x6f00] ;  /* 0x006f000041417984 */ /* 0x000ea20000004800 */
[----:B------:R-:W-:Y:S01]  /*b400*/  BSSY B0, `(.L_x_5605) ;  /* 0x0000004000007945 */ /* 0x000fe20003800000 */
[----:B------:R-:W-:Y:S05]  /*b410*/  @!P0 BRA `(.L_x_5606) ;  /* 0x0000002000008947 */ /* 0x000fea0003800000 */
[----:B------:R4:W-:Y:S04]  /*b420*/  RED.E.ADD.F32.FTZ.RN.STRONG.GPU [R10.64+-0x1400], R168 ;  /* 0xffec00a80a00798e */ /* 0x0009e8000c10e7a8 */
[----:B--2---:R4:W-:Y:S02]  /*b430*/  RED.E.ADD.F32.FTZ.RN.STRONG.GPU [R12.64+-0x1400], R65 ;  /* 0xffec00410c00798e */ /* 0x0049e4000c10e7a8 */
.L_x_5606:
[----:B------:R-:W-:Y:S05]  /*b440*/  BSYNC B0 ;  /* 0x0000000000007941 */ /* 0x000fea0003800000 */
.L_x_5605:
[----:B------:R-:W4:Y:S01]  /*b450*/  LDS R67, [R67.X4+0x7000] ;  /* 0x0070000043437984 */ /* 0x000f220000004800 */
[----:B------:R-:W-:Y:S01]  /*b460*/  BSSY B0, `(.L_x_5607) ;  /* 0x0000004000007945 */ /* 0x000fe20003800000 */
[----:B------:R-:W-:Y:S05]  /*b470*/  @!P1 BRA `(.L_x_5608) ;  /* 0x0000002000009947 */ /* 0x000fea0003800000 */
[----:B------:R4:W-:Y:S04]  /*b480*/  RED.E.ADD.F32.FTZ.RN.STRONG.GPU [R10.64+-0x1300], R169 ;  /* 0xffed00a90a00798e */ /* 0x0009e8000c10e7a8 */
[----:B----4-:R4:W-:Y:S02]  /*b490*/  RED.E.ADD.F32.FTZ.RN.STRONG.GPU [R12.64+-0x1300], R67 ;  /* 0xffed00430c00798e */ /* 0x0109e4000c10e7a8 */
.L_x_5608:
[----:B------:R-:W-:Y:S05]  /*b4a0*/  BSYNC B0 ;  /* 0x0000000000007941 */ /* 0x000fea0003800000 */
.L_x_5607:
[----:B----4-:R4:W3:Y:S01]  /*b4b0*/  LDS R19, [R68.X4+0x7100] ;  /* 0x0071000044137984 */ /* 0x0108e20000004800 */
[----:B------:R-:W-:Y:S01]  /*b4c0*/  BSSY B0, `(.L_x_5609) ;  /* 0x0000004000007945 */ /* 0x000fe20003800000 */
[----:B------:R-:W-:Y:S05]  /*b4d0*/  @!P2 BRA `(.L_x_5610) ;  /* 0x000000200000a947 */ /* 0x000fea0003800000 */
[----:B------:R4:W-:Y:S04]  /*b4e0*/  RED.E.ADD.F32.FTZ.RN.STRONG.GPU [R10.64+-0x1200], R170 ;  /* 0xffee00aa0a00798e */ /* 0x0009e8000c10e7a8 */
[----:B---3--:R4:W-:Y:S02]  /*b4f0*/  RED.E.ADD.F32.FTZ.RN.STRONG.GPU [R12.64+-0x1200], R19 ;  /* 0xffee00130c00798e */ /* 0x0089e4000c10e7a8 */
.L_x_5610:
[----:B------:R-:W-:Y:S05]  /*b500*/  BSYNC B0 ;  /* 0x0000000000007941 */ /* 0x000fea0003800000 */
.L_x_5609:
[----:B------:R-:W4:Y:S01]  /*b510*/  LDS R69, [R69.X4+0x7200] ;  /* 0x0072000045457984 */ /* 0x000f220000004800 */
[----:B------:R-:W-:Y:S01]  /*b520*/  BSSY B0, `(.L_x_5611) ;  /* 0x0000004000007945 */ /* 0x000fe20003800000 */
[----:B------:R-:W-:Y:S05]  /*b530*/  @!P3 BRA `(.L_x_5612) ;  /* 0x000000200000b947 */ /* 0x000fea0003800000 */
[----:B------:R4:W-:Y:S04]  /*b540*/  RED.E.ADD.F32.FTZ.RN.STRONG.GPU [R10.64+-0x1100], R171 ;  /* 0xffef00ab0a00798e */ /* 0x0009e8000c10e7a8 */
[----:B----4-:R4:W-:Y:S02]  /*b550*/  RED.E.ADD.F32.FTZ.RN.STRONG.GPU [R12.64+-0x1100], R69 ;  /* 0xffef00450c00798e */ /* 0x0109e4000c10e7a8 */
.L_x_5612:
[----:B------:R-:W-:Y:S05]  /*b560*/  BSYNC B0 ;  /* 0x0000000000007941 */ /* 0x000fea0003800000 */
.L_x_5611:
[----:B---34-:R3:W4:Y:S01]  /*b570*/  LDS R19, [R70.X4+0x7300] ;  /* 0x0073000046137984 */ /* 0x0187220000004800 */
[----:B------:R-:W-:Y:S01]  /*b580*/  BSSY B0, `(.L_x_5613) ;  /* 0x0000004000007945 */ /* 0x000fe20003800000 */
[----:B------:R-:W-:Y:S05]  /*b590*/  @!P4 BRA `(.L_x_5614) ;  /* 0x000000200000c947 */ /* 0x000fea0003800000 */
[----:B------:R3:W-:Y:S04]  /*b5a0*/  RED.E.ADD.F32.FTZ.RN.STRONG.GPU [R10.64+-0x1000], R172 ;  /* 0xfff000ac0a00798e */ /* 0x0007e8000c10e7a8 */
[----:B----4-:R3:W-:Y:S02]  /*b5b0*/  RED.E.ADD.F32.FTZ.RN.STRONG.GPU [R12.64+-0x1000], R19 ;  /* 0xfff000130c00798e */ /* 0x0107e4000c10e7a8 */
.L_x_5614:
[----:B------:R-:W-:Y:S05]  /*b5c0*/  BSYNC B0 ;  /* 0x0000000000007941 */ /* 0x000fea0003800000 */
.L_x_5613:
[----:B------:R-:W3:Y:S01]  /*b5d0*/  LDS R71, [R71.X4+0x7400] ;  /* 0x0074000047477984 */ /* 0x000ee20000004800 */
[----:B------:R-:W-:Y:S01]  /*b5e0*/  BSSY B0, `(.L_x_5615) ;  /* 0x0000004000007945 */ /* 0x000fe20003800000 */
[----:B------:R-:W-:Y:S05]  /*b5f0*/  @!P5 BRA `(.L_x_5616) ;  /* 0x000000200000d947 */ /* 0x000fea0003800000 */
[----:B------:R4:W-:Y:S04]  /*b600*/  RED.E.ADD.F32.FTZ.RN.STRONG.GPU [R10.64+-0xf00], R173 ;  /* 0xfff100ad0a00798e */ /* 0x0009e8000c10e7a8 */
[----:B---3--:R4:W-:Y:S02]  /*b610*/  RED.E.ADD.F32.FTZ.RN.STRONG.GPU [R12.64+-0xf00], R71 ;  /* 0xfff100470c00798e */ /* 0x0089e4000c10e7a8 */
.L_x_5616:
[----:B------:R-:W-:Y:S05]  /*b620*/  BSYNC B0 ;  /* 0x0000000000007941 */ /* 0x000fea0003800000 */
.L_x_5615:
        /* <DEDUP_REMOVED lines=12> */
.L_x_5618:
[----:B---3--:R-:W-:Y:S05]  /*b6f0*/  BSYNC B0 ;  /* 0x0000000000007941 */ /* 0x008fea0003800000 */
.L_x_5617:
[----:B------:R-:W3:Y:S01]  /*b700*/  LDS R111, [R111.X4+0x7600] ;  /* 0x007600006f6f7984 */ /* 0x000ee20000004800 */
[----:B------:R-:W-:Y:S01]  /*b710*/  BSSY B0, `(.L_x_5619) ;  /* 0x0000004000007945 */ /* 0x000fe20003800000 */
[----:B------:R-:W-:Y:S05]  /*b720*/  @!P0 BRA `(.L_x_5620) ;  /* 0x0000002000008947 */ /* 0x000fea0003800000 */
[----:B------:R4:W-:Y:S04]  /*b730*/  RED.E.ADD.F32.FTZ.RN.STRONG.GPU [R10.64+-0xd00], R175 ;  /* 0xfff300af0a00798e */ /* 0x0009e8000c10e7a8 */
[----:B---3--:R4:W-:Y:S02]  /*b740*/  RED.E.ADD.F32.FTZ.RN.STRONG.GPU [R12.64+-0xd00], R111 ;  /* 0xfff3006f0c00798e */ /* 0x0089e4000c10e7a8 */
.L_x_5620:
[----:B------:R-:W-:Y:S05]  /*b750*/  BSYNC B0 ;  /* 0x0000000000007941 */ /* 0x000fea0003800000 */
.L_x_5619:
[----:B----4-:R4:W3:Y:S01]  /*b760*/  LDS R19, [R120.X4+0x7700] ;  /* 0x0077000078137984 */ /* 0x0108e20000004800 */
[----:B------:R-:W-:Y:S01]  /*b770*/  BSSY B0, `(.L_x_5621) ;  /* 0x0000004000007945 */ /* 0x000fe20003800000 */
[----:B------:R-:W-:Y:S05]  /*b780*/  @!P1 BRA `(.L_x_5622) ;  /* 0x0000002000009947 */ /* 0x000fea0003800000 */
[----:B------:R4:W-:Y:S04]  /*b790*/  RED.E.ADD.F32.FTZ.RN.STRONG.GPU [R10.64+-0xc00], R176 ;  /* 0xfff400b00a00798e */ /* 0x0009e8000c10e7a8 */
[----:B---3--:R4:W-:Y:S02]  /*b7a0*/  RED.E.ADD.F32.FTZ.RN.STRONG.GPU [R12.64+-0xc00], R19 ;  /* 0xfff400130c00798e */ /* 0x0089e4000c10e7a8 */
.L_x_5622:
[----:B------:R-:W-:Y:S05]  /*b7b0*/  BSYNC B0 ;  /* 0x0000000000007941 */ /* 0x000fea0003800000 */
.L_x_5621:
[----:B------:R-:W4:Y:S01]  /*b7c0*/  LDS R121, [R121.X4+0x7800] ;  /* 0x0078000079797984 */ /* 0x000f220000004800 */
[----:B------:R-:W-:Y:S01]  /*b7d0*/  BSSY B0, `(.L_x_5623) ;  /* 0x0000004000007945 */ /* 0x000fe20003800000 */
[----:B------:R-:W-:Y:S05]  /*b7e0*/  @!P2 BRA `(.L_x_5624) ;  /* 0x000000200000a947 */ /* 0x000fea0003800000 */
[----:B------:R4:W-:Y:S04]  /*b7f0*/  RED.E.ADD.F32.FTZ.RN.STRONG.GPU [R10.64+-0xb00], R177 ;  /* 0xfff500b10a00798e */ /* 0x0009e8000c10e7a8 */
[----:B----4-:R4:W-:Y:S02]  /*b800*/  RED.E.ADD.F32.FTZ.RN.STRONG.GPU [R12.64+-0xb00], R121 ;  /* 0xfff500790c00798e */ /* 0x0109e4000c10e7a8 */
.L_x_5624:
[----:B------:R-:W-:Y:S05]  /*b810*/  BSYNC B0 ;  /* 0x0000000000007941 */ /* 0x000fea0003800000 */
.L_x_5623:
[----:B------:R-:W4:Y:S01]  /*b820*/  LDS R139, [R139.X4+0x7900] ;  /* 0x007900008b8b7984 */ /* 0x000f220000004800 */
[----:B------:R-:W-:Y:S01]  /*b830*/  BSSY B0, `(.L_x_5625) ;  /* 0x0000004000007945 */ /* 0x000fe20003800000 */
[----:B------:R-:W-:Y:S05]  /*b840*/  @!P3 BRA `(.L_x_5626) ;  /* 0x000000200000b947 */ /* 0x000fea0003800000 */
[----:B------:R4:W-:Y:S04]  /*b850*/  RED.E.ADD.F32.FTZ.RN.STRONG.GPU [R10.64+-0xa00], R178 ;  /* 0xfff600b20a00798e */ /* 0x0009e8000c10e7a8 */
[----:B----4-:R4:W-:Y:S02]  /*b860*/  RED.E.ADD.F32.FTZ.RN.STRONG.GPU [R12.64+-0xa00], R139 ;  /* 0xfff6008b0c00798e */ /* 0x0109e4000c10e7a8 */
.L_x_5626:
[----:B------:R-:W-:Y:S05]  /*b870*/  BSYNC B0 ;  /* 0x0000000000007941 */ /* 0x000fea0003800000 */
.L_x_5625:
[----:B---34-:R3:W4:Y:S01]  /*b880*/  LDS R19, [R140.X4+0x7a00] ;  /* 0x007a00008c137984 */ /* 0x0187220000004800 */
[----:B------:R-:W-:Y:S01]  /*b890*/  BSSY B0, `(.L_x_5627) ;  /* 0x0000004000007945 */ /* 0x000fe20003800000 */
[----:B------:R-:W-:Y:S05]  /*b8a0*/  @!P4 BRA `(.L_x_5628) ;  /* 0x000000200000c947 */ /* 0x000fea0003800000 */
[----:B------:R3:W-:Y:S04]  /*b8b0*/  RED.E.ADD.F32.FTZ.RN.STRONG.GPU [R10.64+-0x900], R179 ;  /* 0xfff700b30a00798e */ /* 0x0007e8000c10e7a8 */
[----:B----4-:R3:W-:Y:S02]  /*b8c0*/  RED.E.ADD.F32.FTZ.RN.STRONG.GPU [R12.64+-0x900], R19 ;  /* 0xfff700130c00798e */ /* 0x0107e4000c10e7a8 */
.L_x_5628:
[----:B------:R-:W-:Y:S05]  /*b8d0*/  BSYNC B0 ;  /* 0x0000000000007941 */ /* 0x000fea0003800000 */
.L_x_5627:
[----:B------:R-:W3:Y:S01]  /*b8e0*/  LDS R141, [R141.X4+0x7b00] ;  /* 0x007b00008d8d7984 */ /* 0x000ee20000004800 */
[----:B------:R-:W-:Y:S01]  /*b8f0*/  BSSY B0, `(.L_x_5629) ;  /* 0x0000004000007945 */ /* 0x000fe20003800000 */
[----:B------:R-:W-:Y:S05]  /*b900*/  @!P5 BRA `(.L_x_5630) ;  /* 0x000000200000d947 */ /* 0x000fea0003800000 */
[----:B------:R4:W-:Y:S04]  /*b910*/  RED.E.ADD.F32.FTZ.RN.STRONG.GPU [R10.64+-0x800], R180 ;  /* 0xfff800b40a00798e */ /* 0x0009e8000c10e7a8 */
[----:B---3--:R4:W-:Y:S02]  /*b920*/  RED.E.ADD.F32.FTZ.RN.STRONG.GPU [R12.64+-0x800], R141 ;  /* 0xfff8008d0c00798e */ /* 0x0089e4000c10e7a8 */
.L_x_5630:
[----:B------:R-:W-:Y:S05]  /*b930*/  BSYNC B0 ;  /* 0x0000000000007941 */ /* 0x000fea0003800000 */
.L_x_5629:
        /* <DEDUP_REMOVED lines=12> */
.L_x_5632:
[----:B---3--:R-:W-:Y:S05]  /*ba00*/  BSYNC B0 ;  /* 0x0000000000007941 */ /* 0x008fea0003800000 */
.L_x_5631:
[----:B------:R-:W3:Y:S01]  /*ba10*/  LDS R143, [R143.X4+0x7d00] ;  /* 0x007d00008f8f7984 */ /* 0x000ee20000004800 */
[----:B------:R-:W-:Y:S01]  /*ba20*/  BSSY B0, `(.L_x_5633) ;  /* 0x0000004000007945 */ /* 0x000fe20003800000 */
[----:B------:R-:W-:Y:S05]  /*ba30*/  @!P0 BRA `(.L_x_5634) ;  /* 0x0000002000008947 */ /* 0x000fea0003800000 */
[----:B------:R4:W-:Y:S04]  /*ba40*/  RED.E.ADD.F32.FTZ.RN.STRONG.GPU [R10.64+-0x600], R182 ;  /* 0xfffa00b60a00798e */ /* 0x0009e8000c10e7a8 */
[----:B---3--:R4:W-:Y:S02]  /*ba50*/  RED.E.ADD.F32.FTZ.RN.STRONG.GPU [R12.64+-0x600], R143 ;  /* 0xfffa008f0c00798e */ /* 0x0089e4000c10e7a8 */
.L_x_5634:
[----:B------:R-:W-:Y:S05]  /*ba60*/  BSYNC B0 ;  /* 0x0000000000007941 */ /* 0x000fea0003800000 */
.L_x_5633:
[----:B----4-:R4:W3:Y:S01]  /*ba70*/  LDS R19, [R144.X4+0x7e00] ;  /* 0x007e000090137984 */ /* 0x0108e20000004800 */
[----:B------:R-:W-:Y:S01]  /*ba80*/  BSSY B0, `(.L_x_5635) ;  /* 0x0000004000007945 */ /* 0x000fe20003800000 */
[----:B------:R-:W-:Y:S05]  /*ba90*/  @!P1 BRA `(.L_x_5636) ;  /* 0x0000002000009947 */ /* 0x000fea0003800000 */
[----:B------:R4:W-:Y:S04]  /*baa0*/  RED.E.ADD.F32.FTZ.RN.STRONG.GPU [R10.64+-0x500], R183 ;  /* 0xfffb00b70a00798e */ /* 0x0009e8000c10e7a8 */
[----:B---3--:R4:W-:Y:S02]  /*bab0*/  RED.E.ADD.F32.FTZ.RN.STRONG.GPU [R12.64+-0x500], R19 ;  /* 0xfffb00130c00798e */ /* 0x0089e4000c10e7a8 */
.L_x_5636:
[----:B------:R-:W-:Y:S05]  /*bac0*/  BSYNC B0 ;  /* 0x0000000000007941 */ /* 0x000fea0003800000 */
.L_x_5635:
[----:B------:R-:W4:Y:S01]  /*bad0*/  LDS R145, [R145.X4+0x7f00] ;  /* 0x007f000091917984 */ /* 0x000f220000004800 */
[----:B------:R-:W-:Y:S01]  /*bae0*/  BSSY B0, `(.L_x_5637) ;  /* 0x0000004000007945 */ /* 0x000fe20003800000 */
[----:B------:R-:W-:Y:S05]  /*baf0*/  @!P2 BRA `(.L_x_5638) ;  /* 0x000000200000a947 */ /* 0x000fea0003800000 */
[----:B------:R4:W-:Y:S04]  /*bb00*/  RED.E.ADD.F32.FTZ.RN.STRONG.GPU [R10.64+-0x400], R184 ;  /* 0xfffc00b80a00798e */ /* 0x0009e8000c10e7a8 */
[----:B----4-:R4:W-:Y:S02]  /*bb10*/  RED.E.ADD.F32.FTZ.RN.STRONG.GPU [R12.64+-0x400], R145 ;  /* 0xfffc00910c00798e */ /* 0x0109e4000c10e7a8 */
.L_x_5638:
[----:B------:R-:W-:Y:S05]  /*bb20*/  BSYNC B0 ;  /* 0x0000000000007941 */ /* 0x000fea0003800000 */
.L_x_5637:
[----:B---34-:R3:W4:Y:S01]  /*bb30*/  LDS R19, [R146.X4+0x8000] ;  /* 0x0080000092137984 */ /* 0x0187220000004800 */
[----:B------:R-:W-:Y:S01]  /*bb40*/  BSSY B0, `(.L_x_5639) ;  /* 0x0000004000007945 */ /* 0x000fe20003800000 */
[----:B------:R-:W-:Y:S05]  /*bb50*/  @!P3 BRA `(.L_x_5640) ;  /* 0x000000200000b947 */ /* 0x000fea0003800000 */
[----:B------:R3:W-:Y:S04]  /*bb60*/  RED.E.ADD.F32.FTZ.RN.STRONG.GPU [R10.64+-0x300], R185 ;  /* 0xfffd00b90a00798e */ /* 0x0007e8000c10e7a8 */
[----:B----4-:R3:W-:Y:S02]  /*bb70*/  RED.E.ADD.F32.FTZ.RN.STRONG.GPU [R12.64+-0x300], R19 ;  /* 0xfffd00130c00798e */ /* 0x0107e4000c10e7a8 */
.L_x_5640:
[----:B------:R-:W-:Y:S05]  /*bb80*/  BSYNC B0 ;  /* 0x0000000000007941 */ /* 0x000fea0003800000 */
.L_x_5639:
[----:B------:R-:W3:Y:S01]  /*bb90*/  LDS R147, [R147.X4+0x8100] ;  /* 0x0081000093937984 */ /* 0x000ee20000004800 */
[----:B------:R-:W-:Y:S01]  /*bba0*/  BSSY B0, `(.L_x_5641) ;  /* 0x0000004000007945 */ /* 0x000fe20003800000 */
[----:B------:R-:W-:Y:S05]  /*bbb0*/  @!P4 BRA `(.L_x_5642) ;  /* 0x000000200000c947 */ /* 0x000fea0003800000 */
[----:B------:R4:W-:Y:S04]  /*bbc0*/  RED.E.ADD.F32.FTZ.RN.STRONG.GPU [R10.64+-0x200], R186 ;  /* 0xfffe00ba0a00798e */ /* 0x0009e8000c10e7a8 */
[----:B---3--:R4:W-:Y:S02]  /*bbd0*/  RED.E.ADD.F32.FTZ.RN.STRONG.GPU [R12.64+-0x200], R147 ;  /* 0xfffe00930c00798e */ /* 0x0089e4000c10e7a8 */
.L_x_5642:
[----:B------:R-:W-:Y:S05]  /*bbe0*/  BSYNC B0 ;  /* 0x0000000000007941 */ /* 0x000fea0003800000 */
.L_x_5641:
[----:B---34-:R3:W4:Y:S01]  /*bbf0*/  LDS R19, [R148.X4+0x8200] ;  /* 0x0082000094137984 */ /* 0x0187220000004800 */
[----:B------:R-:W-:Y:S01]  /*bc00*/  BSSY B0, `(.L_x_5643) ;  /* 0x0000004000007945 */ /* 0x000fe20003800000 */
[----:B------:R-:W-:Y:S05]  /*bc10*/  @!P5 BRA `(.L_x_5644) ;  /* 0x000000200000d947 */ /* 0x000fea0003800000 */
[----:B------:R3:W-:Y:S04]  /*bc20*/  RED.E.ADD.F32.FTZ.RN.STRONG.GPU [R10.64+-0x100], R187 ;  /* 0xffff00bb0a00798e */ /* 0x0007e8000c10e7a8 */
[----:B----4-:R3:W-:Y:S02]  /*bc30*/  RED.E.ADD.F32.FTZ.RN.STRONG.GPU [R12.64+-0x100], R19 ;  /* 0xffff00130c00798e */ /* 0x0107e4000c10e7a8 */
.L_x_5644:
[----:B------:R-:W-:Y:S05]  /*bc40*/  BSYNC B0 ;  /* 0x0000000000007941 */ /* 0x000fea0003800000 */
.L_x_5643:
[----:B---3--:R-:W3:Y:S01]  /*bc50*/  SHFL.DOWN PT, R11, R16, 0x1, 0x1f ;  /* 0x08201f00100b7f89 */ /* 0x008ee200000e0000 */
[----:B------:R-:W-:Y:S01]  /*bc60*/  ISETP.GT.AND P0, PT, R137, 0x1e, PT ;  /* 0x0000001e8900780c */ /* 0x000fe20003f04270 */
[----:B------:R-:W-:Y:S01]  /*bc70*/  FMUL.FTZ R39, R39, R162 ;  /* 0x000000a227277220 */ /* 0x000fe20000410000 */
[----:B------:R-:W-:Y:S01]  /*bc80*/  ISETP.NE.AND P1, PT, R137, RZ, PT ;  /* 0x000000ff8900720c */ /* 0x000fe20003f25270 */
[----:B------:R-:W5:Y:S01]  /*bc90*/  SHFL.DOWN PT, R10, R15, 0x1, 0x1f ;  /* 0x08201f000f0a7f89 */ /* 0x000f6200000e0000 */
        /* <DEDUP_REMOVED lines=36> */
[----:B------:R-:W-:Y:S02]  /*bee0*/  FADD.FTZ R87, R38, R87 ;  /* 0x0000005726577221 */ /* 0x000fe40000010000 */
[----:B------:R-:W-:Y:S02]  /*bef0*/  FFMA.FTZ R224, R25, R41, R224 ;  /* 0x0000002919e07223 */ /* 0x000fe400000100e0 */
[----:B------:R-:W-:Y:S02]  /*bf00*/  FFMA.FTZ R225, R2, R44, R225 ;  /* 0x0000002c02e17223 */ /* 0x000fe400000100e1 */
[----:B------:R-:W-:Y:S02]  /*bf10*/  FADD.FTZ R85, R188, R85 ;  /* 0x00000055bc557221 */ /* 0x000fe40000010000 */
[----:B------:R-:W-:Y:S02]  /*bf20*/  FFMA.FTZ R226, R0, R45, R226 ;  /* 0x0000002d00e27223 */ /* 0x000fe400000100e2 */
[----:B------:R-:W-:-:S02]  /*bf30*/  FADD.FTZ R84, R3, R84 ;  /* 0x0000005403547221 */ /* 0x000fc40000010000 */
[----:B------:R-:W-:Y:S02]  /*bf40*/  FADD.FTZ R83, R60, R83 ;  /* 0x000000533c537221 */ /* 0x000fe40000010000 */
[----:B---3--:R-:W-:Y:S02]  /*bf50*/  @!P0 FADD.FTZ R16, R16, R11 ;  /* 0x0000000b10108221 */ /* 0x008fe40000010000 */
[----:B-----5:R-:W-:-:S03]  /*bf60*/  @!P0 FADD.FTZ R15, R15, R10 ;  /* 0x0000000a0f0f8221 */ /* 0x020fc60000010000 */
[----:B------:R-:W3:Y:S01]  /*bf70*/  SHFL.DOWN PT, R11, R16, 0x8, 0x1f ;  /* 0x09001f00100b7f89 */ /* 0x000ee200000e0000 */
[----:B------:R-:W-:-:S03]  /*bf80*/  ISETP.GT.AND P0, PT, R137, 0x17, PT ;  /* 0x000000178900780c */ /* 0x000fc60003f04270 */
[----:B------:R-:W5:Y:S10]  /*bf90*/  SHFL.DOWN PT, R10, R15, 0x8, 0x1f ;  /* 0x09001f000f0a7f89 */ /* 0x000f7400000e0000 */
[----:B---3--:R-:W-:-:S02]  /*bfa0*/  @!P0 FADD.FTZ R16, R16, R11 ;  /* 0x0000000b10108221 */ /* 0x008fc40000010000 */
[----:B------:R-:W-:Y:S02]  /*bfb0*/  FFMA.FTZ R11, R129, R36, R4 ;  /* 0x00000024810b7223 */ /* 0x000fe40000010004 */
[----:B-----5:R-:W-:Y:S01]  /*bfc0*/  @!P0 FADD.FTZ R15, R15, R10 ;  /* 0x0000000a0f0f8221 */ /* 0x020fe20000010000 */
[----:B------:R-:W3:Y:S01]  /*bfd0*/  SHFL.DOWN PT, R13, R16, 0x10, 0x1f ;  /* 0x0a001f00100d7f89 */ /* 0x000ee200000e0000 */
[----:B------:R-:W-:Y:S01]  /*bfe0*/  ISETP.GT.AND P0, PT, R137, 0xf, PT ;  /* 0x0000000f8900780c */ /* 0x000fe20003f04270 */
[----:B------:R-:W-:Y:S02]  /*bff0*/  FADD.FTZ R88, R11, R88 ;  /* 0x000000580b587221 */ /* 0x000fe40000010000 */
[----:B------:R-:W5:Y:S10]  /*c000*/  SHFL.DOWN PT, R10, R15, 0x10, 0x1f ;  /* 0x0a001f000f0a7f89 */ /* 0x000f7400000e0000 */
[----:B---3--:R-:W-:-:S02]  /*c010*/  @!P0 FADD.FTZ R16, R16, R13 ;  /* 0x0000000d10108221 */ /* 0x008fc40000010000 */
[----:B-----5:R-:W-:-:S03]  /*c020*/  @!P0 FADD.FTZ R15, R15, R10 ;  /* 0x0000000a0f0f8221 */ /* 0x020fc60000010000 */
[----:B------:R-:W-:Y:S02]  /*c030*/  MOV R4, R16 ;  /* 0x0000001000047202 */ /* 0x000fe40000000f00 */
[----:B------:R-:W-:-:S05]  /*c040*/  MOV R5, R15 ;  /* 0x0000000f00057202 */ /* 0x000fca0000000f00 */
[----:B------:R3:W-:Y:S04]  /*c050*/  @!P1 STS.64 [R227.X8+0x8408], R4 ;  /* 0x00840804e3009388 */ /* 0x0007e80000008a00 */
[----:B------:R-:W-:Y:S06]  /*c060*/  BAR.SYNC.DEFER_BLOCKING 0x0 ;  /* 0x0000000000007b1d */ /* 0x000fec0000010000 */
[----:B------:R-:W-:Y:S05]  /*c070*/  @P2 BRA `(.L_x_5646) ;  /* 0x000000b000002947 */ /* 0x000fea0003800000 */
[----:B------:R-:W-:Y:S01]  /*c080*/  ULDC UR34, c[0x0][0x174] ;  /* 0x00005d0000227ab9 */ /* 0x000fe20000000800 */
[----:B------:R-:W5:Y:S01]  /*c090*/  LDS.64 R2, [0x8410] ;  /* 0x00841000ff027984 */ /* 0x000f620000000a00 */
[----:B------:R-:W-:-:S02]  /*c0a0*/  UISETP.NE.AND UP0, UPT, UR13, UR34, UPT ;  /* 0x000000220d00728c */ /* 0x000fc4000bf05270 */
[----:B------:R-:W-:-:S04]  /*c0b0*/  USHF.L.U32 UR34, UR6, 0x3, URZ ;  /* 0x0000000306227899 */ /* 0x000fc8000800063f */
[----:B------:R-:W-:-:S13]  /*c0c0*/  PLOP3.LUT P0, PT, PT, PT, UP0, 0x80, 0x0 ;  /* 0x000000000000781c */ /* 0x000fda0003f0f008 */
[----:B------:R-:W3:Y:S02]  /*c0d0*/  @P0 LDS.64 R6, [UR34+0xae60] ;  /* 0x00ae6022ff060984 */ /* 0x000ee40008000a00 */
[----:B---3-5:R-:W-:Y:S02]  /*c0e0*/  FADD.FTZ R5, R5, R3 ;  /* 0x0000000305057221 */ /* 0x028fe40000010000 */
[----:B------:R-:W-:Y:S02]  /*c0f0*/  FADD.FTZ R4, R4, R2 ;  /* 0x0000000204047221 */ /* 0x000fe40000010000 */
[----:B------:R-:W-:Y:S02]  /*c100*/  @P0 FADD.FTZ R5, R5, R7 ;  /* 0x0000000705050221 */ /* 0x000fe40000010000 */
[----:B------:R-:W-:-:S05]  /*c110*/  @P0 FADD.FTZ R4, R4, R6 ;  /* 0x0000000604040221 */ /* 0x000fca0000010000 */
[----:B------:R3:W-:Y:S02]  /*c120*/  STS.64 [UR34+0xae60], R4 ;  /* 0x00ae6004ff007988 */ /* 0x0007e40008000a22 */
.L_x_5646:
[----:B------:R-:W-:Y:S05]  /*c130*/  BSYNC B0 ;  /* 0x0000000000007941 */ /* 0x000fea0003800000 */
.L_x_5645:
        /* <DEDUP_REMOVED lines=8> */
.L_x_5546:
[----:B0-----:R-:W-:Y:S01]  /*c1c0*/  BAR.SYNC.DEFER_BLOCKING 0x0 ;  /* 0x0000000000007b1d */ /* 0x001fe20000010000 */
[----:B------:R-:W-:Y:S02]  /*c1d0*/  ISETP.NE.AND P0, PT, R138, RZ, PT ;  /* 0x000000ff8a00720c */ /* 0x000fe40003f05270 */
[----:B------:R-:W-:Y:S02]  /*c1e0*/  MOV R0, UR11 ;  /* 0x0000000b00007c02 */ /* 0x000fe40008000f00 */
[----:B------:R-:W-:Y:S01]  /*c1f0*/  SHF.R.S32.HI R43, RZ, 0x1f, R136 ;  /* 0x0000001fff2b7819 */ /* 0x000fe20000011488 */
[----:B------:R-:W-:Y:S01]  /*c200*/  ULDC.64 UR34, c[0x0][0x2d8] ;  /* 0x0000b60000227ab9 */ /* 0x000fe20000000a00 */
[----:B------:R-:W-:Y:S01]  /*c210*/  IADD3 R2, P2, R136, UR12, RZ ;  /* 0x0000000c88027c10 */ /* 0x000fe2000ff5e0ff */
[----:B------:R-:W-:Y:S01]  /*c220*/  UIMAD UR6, UR26, UR34, URZ ;  /* 0x000000221a0672a4 */ /* 0x000fe2000f8e023f */
[----:B------:R-:W-:Y:S01]  /*c230*/  BSSY B0, `(.L_x_5648) ;  /* 0x000003c000007945 */ /* 0x000fe20003800000 */
[----:B------:R-:W-:-:S02]  /*c240*/  ULDC.64 UR36, c[0x0][0x2f8] ;  /* 0x0000be0000247ab9 */ /* 0x000fc40000000a00 */
[----:B------:R-:W-:Y:S02]  /*c250*/  UIMAD UR38, UR27, UR35, UR6 ;  /* 0x000000231b2672a4 */ /* 0x000fe4000f8e0206 */
[----:B------:R-:W-:Y:S02]  /*c260*/  UIMAD.WIDE.U32 UR4, UR27, UR34, URZ ;  /* 0x000000221b0472a5 */ /* 0x000fe4000f8e003f */
[----:B------:R-:W-:Y:S02]  /*c270*/  UIMAD UR6, UR26, UR36, URZ ;  /* 0x000000241a0672a4 */ /* 0x000fe4000f8e023f */
        /* <DEDUP_REMOVED lines=55> */
.L_x_5649:
[----:B------:R-:W-:Y:S05]  /*c5f0*/  BSYNC B0 ;  /* 0x0000000000007941 */ /* 0x000fea0003800000 */
.L_x_5648:
[----:B0-----:R-:W2:Y:S01]  /*c600*/  LDL.LU R7, [R1] ;  /* 0x0000000001077983 */ /* 0x001ea20000300800 */
        /* <DEDUP_REMOVED lines=74> */
[----:B------:R-:W-:Y:S01]  /*cab0*/  BAR.SYNC.DEFER_BLOCKING 0x0 ;  /* 0x0000000000007b1d */ /* 0x000fe20000010000 */
        /* <DEDUP_REMOVED lines=9> */
[----:B------:R-:W-:Y:S02]  /*cb50*/  IADD3 R20, R45, 0xc, RZ ;  /* 0x0000000c2d147810 */ /* 0x000fe40007ffe0ff */
[----:B------:R-:W-:-:S02]  /*cb60*/  LEA.HI.SX32 R16, R16, R45, 0x1b ;  /* 0x0000002d10107211 */ /* 0x000fc400078fdaff */
[----:B----4-:R-:W-:Y:S01]  /*cb70*/  IADD3 R21, R45, 0xd, RZ ;  /* 0x0000000d2d157810 */ /* 0x010fe20007ffe0ff */
[----:B------:R-:W-:Y:S01]  /*cb80*/  STS [R135.X4], R83 ;  /* 0x0000005387007388 */ /* 0x000fe20000004800 */
        /* <DEDUP_REMOVED lines=13> */
[----:B------:R0:W-:Y:S04]  /*cc60*/  STS [R13.X4+0x14], R88 ;  /* 0x000014580d007388 */ /* 0x0001e80000004800 */
        /* <DEDUP_REMOVED lines=65> */
.L_x_5651:
[----:B-1----:R-:W-:Y:S05]  /*d080*/  BSYNC B0 ;  /* 0x0000000000007941 */ /* 0x002fea0003800000 */
.L_x_5650:
        /* <DEDUP_REMOVED lines=58> */
.L_x_5545:
        /* <DEDUP_REMOVED lines=9> */
[----:B-1----:R-:W-:Y:S02]  /*d4c0*/  ISETP.NE.AND P2, PT, R6, RZ, PT ;  /* 0x000000ff0600720c */ /* 0x002fe40003f45270 */
[----:B----4-:R-:W-:-:S11]  /*d4d0*/  ISETP.NE.AND P3, PT, R7, RZ, PT ;  /* 0x000000ff0700720c */ /* 0x010fd60003f65270 */
[----:B------:R-:W-:-:S04]  /*d4e0*/  @!P2 SHF.R.S32.HI R6, RZ, 0x1f, R7 ;  /* 0x0000001fff06a819 */ /* 0x000fc80000011407 */
        /* <DEDUP_REMOVED lines=20> */
.L_x_5654:
[----:B------:R-:W-:Y:S05]  /*d630*/  BSYNC B0 ;  /* 0x0000000000007941 */ /* 0x000fea0003800000 */
.L_x_5653:
        /* <DEDUP_REMOVED lines=31> */
.L_x_5656:
[----:B------:R-:W3:Y:S02]  /*d830*/  S2R R7, SR_TID.X ;  /* 0x0000000000077919 */ /* 0x000ee40000002100 */
.L_x_5657:
[----:B------:R-:W-:Y:S05]  /*d840*/  BSYNC B0 ;  /* 0x0000000000007941 */ /* 0x000fea0003800000 */
.L_x_5655:
[----:B---3--:R-:W-:-:S13]  /*d850*/  ISETP.GE.AND P0, PT, R7, c[0x0][0x16c], PT ;  /* 0x00005b0007007a0c */ /* 0x008fda0003f06270 */
[----:B------:R-:W-:Y:S05]  /*d860*/  @P0 EXIT ;  /* 0x000000000000094d */ /* 0x000fea0003800000 */
[----:B------:R-:W-:Y:S02]  /*d870*/  ULDC.64 UR6, c[0x0][0x288] ;  /* 0x0000a20000067ab9 */ /* 0x000fe40000000a00 */
[----:B------:R-:W-:Y:S02]  /*d880*/  UIMAD UR28, UR28, UR6, URZ ;  /* 0x000000061c1c72a4 */ /* 0x000fe4000f8e023f */
[----:B------:R-:W-:Y:S02]  /*d890*/  UIMAD.WIDE.U32 UR4, UR29, UR6, URZ ;  /* 0x000000061d0472a5 */ /* 0x000fe4000f8e003f */
[----:B------:R-:W-:-:S04]  /*d8a0*/  UIMAD UR6, UR29, UR7, UR28 ;  /* 0x000000071d0672a4 */ /* 0x000fc8000f8e021c */
[----:B------:R-:W-:Y:S02]  /*d8b0*/  UIADD3 UR6, UR5, UR6, URZ ;  /* 0x0000000605067290 */ /* 0x000fe4000fffe03f */
.L_x_5658:
[----:B-1----:R3:W4:Y:S01]  /*d8c0*/  LDS.64 R8, [R7.X8+0xae60] ;  /* 0x00ae600007087984 */ /* 0x0027220000008a00 */
[----:B------:R-:W-:Y:S02]  /*d8d0*/  SHF.R.S32.HI R0, RZ, 0x1f, R7 ;  /* 0x0000001fff007819 */ /* 0x000fe40000011407 */
[----:B-1----:R-:W-:Y:S02]  /*d8e0*/  MOV R2, UR4 ;  /* 0x0000000400027c02 */ /* 0x002fe40008000f00 */
[----:B------:R-:W-:Y:S01]  /*d8f0*/  MOV R5, UR6 ;  /* 0x0000000600057c02 */ /* 0x000fe20008000f00 */
[----:B------:R-:W-:Y:S01]  /*d900*/  IMAD R0, R0, c[0x0][0x290], RZ ;  /* 0x0000a40000007a24 */ /* 0x000fe200078e02ff */
[----:B------:R-:W-:Y:S02]  /*d910*/  MOV R4, R2 ;  /* 0x0000000200047202 */ /* 0x000fe40000000f00 */
[----:B------:R-:W-:Y:S01]  /*d920*/  MOV R3, UR5 ;  /* 0x0000000500037c02 */ /* 0x000fe20008000f00 */
[C---:B------:R-:W-:Y:S01]  /*d930*/  IMAD R3, R7.reuse, c[0x0][0x294], R0 ;  /* 0x0000a50007037a24 */ /* 0x040fe200078e0200 */
[----:B------:R-:W-:Y:S01]  /*d940*/  YIELD ;  /* 0x0000000000007946 */ /* 0x000fe20003800000 */
[C---:B------:R-:W-:Y:S01]  /*d950*/  IMAD.WIDE.U32 R4, R7.reuse, c[0x0][0x290], R4 ;  /* 0x0000a40007047a25 */ /* 0x040fe200078e0004 */
[----:B---3--:R-:W-:-:S04]  /*d960*/  IADD3 R7, R7, c[0x0][0x0], RZ ;  /* 0x0000000007077a10 */ /* 0x008fc80007ffe0ff */
[----:B------:R-:W-:Y:S02]  /*d970*/  IADD3 R3, R5, R3, RZ ;  /* 0x0000000305037210 */ /* 0x000fe40007ffe0ff */
[----:B------:R-:W-:-:S04]  /*d980*/  LEA R2, P0, R4, c[0x0][0x310], 0x3 ;  /* 0x0000c40004027a11 */ /* 0x000fc800078018ff */
[----:B------:R-:W-:Y:S02]  /*d990*/  LEA.HI.X R3, R4, c[0x0][0x314], R3, 0x3, P0 ;  /* 0x0000c50004037a11 */ /* 0x000fe400000f1c03 */
[----:B------:R-:W-:-:S03]  /*d9a0*/  ISETP.GE.AND P0, PT, R7, c[0x0][0x16c], PT ;  /* 0x00005b0007007a0c */ /* 0x000fc60003f06270 */
[----:B----4-:R1:W-:Y:S04]  /*d9b0*/  RED.E.ADD.F32.FTZ.RN.STRONG.GPU [R2.64], R8 ;  /* 0x000000080200798e */ /* 0x0103e8000c10e7a8 */
[----:B------:R1:W-:Y:S06]  /*d9c0*/  RED.E.ADD.F32.FTZ.RN.STRONG.GPU [R2.64+0x4], R9 ;  /* 0x000004090200798e */ /* 0x0003ec000c10e7a8 */
[----:B------:R-:W-:Y:S05]  /*d9d0*/  @!P0 BRA `(.L_x_5658) ;  /* 0xfffffee000008947 */ /* 0x000fea000383ffff */
[----:B------:R-:W-:Y:S05]  /*d9e0*/  EXIT ;  /* 0x000000000000794d */ /* 0x000fea0003800000 */
.L_x_5551:
[----:B------:R-:W-:Y:S01]  /*d9f0*/  HFMA2.MMA R66, -RZ, RZ, 0, 5.9604644775390625e-08 ;  /* 0x00000001ff427435 */ /* 0x000fe200000001ff */
[----:B------:R-:W-:-:S02]  /*da00*/  MOV R65, R241 ;  /* 0x000000f100417202 */ /* 0x000fc40000000f00 */
[----:B------:R-:W-:Y:S02]  /*da10*/  MOV R245, RZ ;  /* 0x000000ff00f57202 */ /* 0x000fe40000000f00 */
[----:B------:R-:W-:Y:S02]  /*da20*/  MOV R244, 0xffffffff ;  /* 0xffffffff00f47802 */ /* 0x000fe40000000f00 */
[----:B------:R-:W-:Y:S02]  /*da30*/  MOV R64, 0xda50 ;  /* 0x0000da5000407802 */ /* 0x000fe40000000f00 */
[----:B-1---5:R-:W-:Y:S05]  /*da40*/  CALL.REL.NOINC `($__internal_134_$__cuda_sm70_shflsync_up) ;  /* 0x00001d5000007944 */ /* 0x022fea0003c00000 */
[----:B-1----:R-:W-:Y:S01]  /*da50*/  MOV R67, R66 ;  /* 0x0000004200437202 */ /* 0x002fe20000000f00 */
[----:B------:R-:W-:Y:S05]  /*da60*/  BRA `(.L_x_5659) ;  /* 0xffff7f8000007947 */ /* 0x000fea000383ffff */
.L_x_5552:
[----:B------:R-:W-:Y:S01]  /*da70*/  HFMA2.MMA R66, -RZ, RZ, 0, 5.9604644775390625e-08 ;  /* 0x00000001ff427435 */ /* 0x000fe200000001ff */
[----:B------:R-:W-:Y:S02]  /*da80*/  MOV R65, R68 ;  /* 0x0000004400417202 */ /* 0x000fe40000000f00 */
[----:B------:R-:W-:Y:S02]  /*da90*/  MOV R245, RZ ;  /* 0x000000ff00f57202 */ /* 0x000fe40000000f00 */
[----:B------:R-:W-:-:S02]  /*daa0*/  MOV R244, 0xffffffff ;  /* 0xffffffff00f47802 */ /* 0x000fc40000000f00 */
[----:B------:R-:W-:Y:S02]  /*dab0*/  MOV R64, 0xdad0 ;  /* 0x0000dad000407802 */ /* 0x000fe40000000f00 */
[----:B012--5:R-:W-:Y:S05]  /*dac0*/  CALL.REL.NOINC `($__internal_134_$__cuda_sm70_shflsync_up) ;  /* 0x00001cd000007944 */ /* 0x027fea0003c00000 */
[----:B-1----:R-:W-:Y:S01]  /*dad0*/  MOV R70, R66 ;  /* 0x0000004200467202 */ /* 0x002fe20000000f00 */
[----:B------:R-:W-:Y:S01]  /*dae0*/  HFMA2.MMA R66, -RZ, RZ, 0, 5.9604644775390625e-08 ;  /* 0x00000001ff427435 */ /* 0x000fe200000001ff */
[----:B------:R-:W-:Y:S02]  /*daf0*/  MOV R65, R69 ;  /* 0x0000004500417202 */ /* 0x000fe40000000f00 */
[----:B------:R-:W-:Y:S02]  /*db00*/  MOV R245, RZ ;  /* 0x000000ff00f57202 */ /* 0x000fe40000000f00 */
[----:B------:R-:W-:Y:S02]  /*db10*/  MOV R244, 0xffffffff ;  /* 0xffffffff00f47802 */ /* 0x000fe40000000f00 */
[----:B------:R-:W-:Y:S02]  /*db20*/  MOV R64, 0xdb40 ;  /* 0x0000db4000407802 */ /* 0x000fe40000000f00 */
[----:B------:R-:W-:Y:S05]  /*db30*/  CALL.REL.NOINC `($__internal_134_$__cuda_sm70_shflsync_up) ;  /* 0x00001c6000007944 */ /* 0x000fea0003c00000 */
[----:B-1----:R-:W-:Y:S01]  /*db40*/  MOV R71, R66 ;  /* 0x0000004200477202 */ /* 0x002fe20000000f00 */
[----:B------:R-:W-:Y:S01]  /*db50*/  HFMA2.MMA R66, -RZ, RZ, 0, 5.9604644775390625e-08 ;  /* 0x00000001ff427435 */ /* 0x000fe200000001ff */
[----:B------:R-:W-:-:S02]  /*db60*/  MOV R65, R242 ;  /* 0x000000f200417202 */ /* 0x000fc40000000f00 */
[----:B------:R-:W-:Y:S02]  /*db70*/  MOV R245, RZ ;  /* 0x000000ff00f57202 */ /* 0x000fe40000000f00 */
[----:B------:R-:W-:Y:S02]  /*db80*/  MOV R244, 0xffffffff ;  /* 0xffffffff00f47802 */ /* 0x000fe40000000f00 */
[----:B------:R-:W-:Y:S02]  /*db90*/  MOV R64, 0xdbb0 ;  /* 0x0000dbb000407802 */ /* 0x000fe40000000f00 */
[----:B------:R-:W-:Y:S05]  /*dba0*/  CALL.REL.NOINC `($__internal_134_$__cuda_sm70_shflsync_up) ;  /* 0x00001bf000007944 */ /* 0x000fea0003c00000 */
        /* <DEDUP_REMOVED lines=20> */
[----:B------:R-:W-:Y:S05]  /*dcf0*/  CALL.REL.NOINC `($__internal_134_$__cuda_sm70_shflsync_up) ;  /* 0x00001aa000007944 */ /* 0x000fea0003c00000 */
[----:B-1----:R-:W-:Y:S01]  /*dd00*/  MOV R67, R66 ;  /* 0x0000004200437202 */ /* 0x002fe20000000f00 */
[----:B------:R-:W-:Y:S01]  /*dd10*/  HFMA2.MMA R66, -RZ, RZ, 0, 1.1920928955078125e-07 ;  /* 0x00000002ff427435 */ /* 0x000fe200000001ff */
[----:B------:R-:W-:Y:S02]  /*dd20*/  MOV R65, R68 ;  /* 0x0000004400417202 */ /* 0x000fe40000000f00 */
[----:B------:R-:W-:-:S02]  /*dd30*/  MOV R245, RZ ;  /* 0x000000ff00f57202 */ /* 0x000fc40000000f00 */
[----:B------:R-:W-:Y:S02]  /*dd40*/  MOV R244, 0xffffffff ;  /* 0xffffffff00f47802 */ /* 0x000fe40000000f00 */
[----:B------:R-:W-:Y:S02]  /*dd50*/  MOV R64, 0xdd70 ;  /* 0x0000dd7000407802 */ /* 0x000fe40000000f00 */
[----:B------:R-:W-:Y:S05]  /*dd60*/  CALL.REL.NOINC `($__internal_134_$__cuda_sm70_shflsync_up) ;  /* 0x00001a3000007944 */ /* 0x000fea0003c00000 */
[----:B-1----:R-:W-:Y:S01]  /*dd70*/  MOV R70, R66 ;  /* 0x0000004200467202 */ /* 0x002fe20000000f00 */
[----:B------:R-:W-:Y:S01]  /*dd80*/  HFMA2.MMA R66, -RZ, RZ, 0, 1.1920928955078125e-07 ;  /* 0x00000002ff427435 */ /* 0x000fe200000001ff */
[----:B------:R-:W-:Y:S02]  /*dd90*/  MOV R65, R69 ;  /* 0x0000004500417202 */ /* 0x000fe40000000f00 */
[----:B------:R-:W-:Y:S02]  /*dda0*/  MOV R245, RZ ;  /* 0x000000ff00f57202 */ /* 0x000fe40000000f00 */
[----:B------:R-:W-:Y:S02]  /*ddb0*/  MOV R244, 0xffffffff ;  /* 0xffffffff00f47802 */ /* 0x000fe40000000f00 */
[----:B------:R-:W-:-:S02]  /*ddc0*/  MOV R64, 0xdde0 ;  /* 0x0000dde000407802 */ /* 0x000fc40000000f00 */
[----:B------:R-:W-:Y:S05]  /*ddd0*/  CALL.REL.NOINC `($__internal_134_$__cuda_sm70_shflsync_up) ;  /* 0x000019c000007944 */ /* 0x000fea0003c00000 */
[----:B-1----:R-:W-:Y:S01]  /*dde0*/  MOV R71, R66 ;  /* 0x0000004200477202 */ /* 0x002fe20000000f00 */
[----:B------:R-:W-:Y:S01]  /*ddf0*/  HFMA2.MMA R66, -RZ, RZ, 0, 1.1920928955078125e-07 ;  /* 0x00000002ff427435 */ /* 0x000fe200000001ff */
[----:B------:R-:W-:-:S02]  /*de00*/  MOV R65, R242 ;  /* 0x000000f200417202 */ /* 0x000fc40000000f00 */
[----:B------:R-:W-:Y:S02]  /*de10*/  MOV R245, RZ ;  /* 0x000000ff00f57202 */ /* 0x000fe40000000f00 */
[----:B------:R-:W-:Y:S02]  /*de20*/  MOV R244, 0xffffffff ;  /* 0xffffffff00f47802 */ /* 0x000fe40000000f00 */
[----:B------:R-:W-:Y:S02]  /*de30*/  MOV R64, 0xde50 ;  /* 0x0000de5000407802 */ /* 0x000fe40000000f00 */
[----:B------:R-:W-:Y:S05]  /*de40*/  CALL.REL.NOINC `($__internal_134_$__cuda_sm70_shflsync_up) ;  /* 0x0000195000007944 */ /* 0x000fea0003c00000 */
        /* <DEDUP_REMOVED lines=19> */
[----:B------:R-:W-:Y:S05]  /*df80*/  CALL.REL.NOINC `($__internal_134_$__cuda_sm70_shflsync_up) ;  /* 0x0000181000007944 */ /* 0x000fea0003c00000 */
[----:B-1----:R-:W-:Y:S01]  /*df90*/  MOV R67, R66 ;  /* 0x0000004200437202 */ /* 0x002fe20000000f00 */
[----:B------:R-:W-:Y:S01]  /*dfa0*/  HFMA2.MMA R66, -RZ, RZ, 0, 2.384185791015625e-07 ;  /* 0x00000004ff427435 */ /* 0x000fe200000001ff */
[----:B------:R-:W-:Y:S02]  /*dfb0*/  MOV R65, R68 ;  /* 0x0000004400417202 */ /* 0x000fe40000000f00 */
[----:B------:R-:W-:Y:S02]  /*dfc0*/  MOV R245, RZ ;  /* 0x000000ff00f57202 */ /* 0x000fe40000000f00 */
[----:B------:R-:W-:Y:S02]  /*dfd0*/  MOV R244, 0xffffffff ;  /* 0xffffffff00f47802 */ /* 0x000fe40000000f00 */
[----:B------:R-:W-:-:S02]  /*dfe0*/  MOV R64, 0xe000 ;  /* 0x0000e00000407802 */ /* 0x000fc40000000f00 */
[----:B------:R-:W-:Y:S05]  /*dff0*/  CALL.REL.NOINC `($__internal_134_$__cuda_sm70_shflsync_up) ;  /* 0x000017a000007944 */ /* 0x000fea0003c00000 */
[----:B-1----:R-:W-:Y:S01]  /*e000*/  MOV R70, R66 ;  /* 0x0000004200467202 */ /* 0x002fe20000000f00 */
[----:B------:R-:W-:Y:S01]  /*e010*/  HFMA2.MMA R66, -RZ, RZ, 0, 2.384185791015625e-07 ;  /* 0x00000004ff427435 */ /* 0x000fe200000001ff */
[----:B------:R-:W-:-:S02]  /*e020*/  MOV R65, R71 ;  /* 0x0000004700417202 */ /* 0x000fc40000000f00 */
[----:B------:R-:W-:Y:S02]  /*e030*/  MOV R245, RZ ;  /* 0x000000ff00f57202 */ /* 0x000fe40000000f00 */
[----:B------:R-:W-:Y:S02]  /*e040*/  MOV R244, 0xffffffff ;  /* 0xffffffff00f47802 */ /* 0x000fe40000000f00 */
[----:B------:R-:W-:Y:S02]  /*e050*/  MOV R64, 0xe070 ;  /* 0x0000e07000407802 */ /* 0x000fe40000000f00 */
[----:B------:R-:W-:Y:S05]  /*e060*/  CALL.REL.NOINC `($__internal_134_$__cuda_sm70_shflsync_up) ;  /* 0x0000173000007944 */ /* 0x000fea0003c00000 */
[----:B-1----:R-:W-:Y:S01]  /*e070*/  MOV R242, R66 ;  /* 0x0000004200f27202 */ /* 0x002fe20000000f00 */
[----:B------:R-:W-:Y:S01]  /*e080*/  HFMA2.MMA R66, -RZ, RZ, 0, 2.384185791015625e-07 ;  /* 0x00000004ff427435 */ /* 0x000fe200000001ff */
[----:B------:R-:W-:Y:S02]  /*e090*/  MOV R65, R69 ;  /* 0x0000004500417202 */ /* 0x000fe40000000f00 */
[----:B------:R-:W-:Y:S02]  /*e0a0*/  MOV R245, RZ ;  /* 0x000000ff00f57202 */ /* 0x000fe40000000f00 */
[----:B------:R-:W-:-:S02]  /*e0b0*/  MOV R244, 0xffffffff ;  /* 0xffffffff00f47802 */ /* 0x000fc40000000f00 */
[----:B------:R-:W-:Y:S02]  /*e0c0*/  MOV R64, 0xe0e0 ;  /* 0x0000e0e000407802 */ /* 0x000fe40000000f00 */
[----:B------:R-:W-:Y:S05]  /*e0d0*/  CALL.REL.NOINC `($__internal_134_$__cuda_sm70_shflsync_up) ;  /* 0x000016c000007944 */ /* 0x000fea0003c00000 */
        /* <DEDUP_REMOVED lines=17> */
[----:B------:R-:W-:Y:S05]  /*e1f0*/  CALL.REL.NOINC `($__internal_134_$__cuda_sm70_shflsync_up) ;  /* 0x000015a000007944 */ /* 0x000fea0003c00000 */
[----:B-1----:R-:W-:Y:S01]  /*e200*/  MOV R67, R66 ;  /* 0x0000004200437202 */ /* 0x002fe20000000f00 */
[----:B------:R-:W-:Y:S01]  /*e210*/  HFMA2.MMA R66, -RZ, RZ, 0, 4.76837158203125e-07 ;  /* 0x00000008ff427435 */ /* 0x000fe200000001ff */
[----:B------:R-:W-:Y:S02]  /*e220*/  MOV R65, R68 ;  /* 0x0000004400417202 */ /* 0x000fe40000000f00 */
[----:B------:R-:W-:Y:S02]  /*e230*/  MOV R245, RZ ;  /* 0x000000ff00f57202 */ /* 0x000fe40000000f00 */
[----:B------:R-:W-:Y:S02]  /*e240*/  MOV R244, 0xffffffff ;  /* 0xffffffff00f47802 */ /* 0x000fe40000000f00 */
[----:B------:R-:W-:Y:S02]  /*e250*/  MOV R64, 0xe270 ;  /* 0x0000e27000407802 */ /* 0x000fe40000000f00 */
[----:B------:R-:W-:Y:S05]  /*e260*/  CALL.REL.NOINC `($__internal_134_$__cuda_sm70_shflsync_up) ;  /* 0x0000153000007944 */ /* 0x000fea0003c00000 */
[----:B-1----:R-:W-:Y:S01]  /*e270*/  MOV R70, R66 ;  /* 0x0000004200467202 */ /* 0x002fe20000000f00 */
[----:B------:R-:W-:Y:S01]  /*e280*/  HFMA2.MMA R66, -RZ, RZ, 0, 4.76837158203125e-07 ;  /* 0x00000008ff427435 */ /* 0x000fe200000001ff */
[----:B------:R-:W-:-:S02]  /*e290*/  MOV R65, R71 ;  /* 0x0000004700417202 */ /* 0x000fc40000000f00 */
[----:B------:R-:W-:Y:S02]  /*e2a0*/  MOV R245, RZ ;  /* 0x000000ff00f57202 */ /* 0x000fe40000000f00 */
[----:B------:R-:W-:Y:S02]  /*e2b0*/  MOV R244, 0xffffffff ;  /* 0xffffffff00f47802 */ /* 0x000fe40000000f00 */
[----:B------:R-:W-:Y:S02]  /*e2c0*/  MOV R64, 0xe2e0 ;  /* 0x0000e2e000407802 */ /* 0x000fe40000000f00 */
[----:B------:R-:W-:Y:S05]  /*e2d0*/  CALL.REL.NOINC `($__internal_134_$__cuda_sm70_shflsync_up) ;  /* 0x000014c000007944 */ /* 0x000fea0003c00000 */
[----:B-1----:R-:W-:Y:S01]  /*e2e0*/  MOV R242, R66 ;  /* 0x0000004200f27202 */ /* 0x002fe20000000f00 */
[----:B------:R-:W-:Y:S01]  /*e2f0*/  HFMA2.MMA R66, -RZ, RZ, 0, 4.76837158203125e-07 ;  /* 0x00000008ff427435 */ /* 0x000fe200000001ff */
[----:B------:R-:W-:Y:S02]  /*e300*/  MOV R65, R69 ;  /* 0x0000004500417202 */ /* 0x000fe40000000f00 */
[----:B------:R-:W-:Y:S02]  /*e310*/  MOV R245, RZ ;  /* 0x000000ff00f57202 */ /* 0x000fe40000000f00 */
[----:B------:R-:W-:-:S02]  /*e320*/  MOV R244, 0xffffffff ;  /* 0xffffffff00f47802 */ /* 0x000fc40000000f00 */
[----:B------:R-:W-:Y:S02]  /*e330*/  MOV R64, 0xe350 ;  /* 0x0000e35000407802 */ /* 0x000fe40000000f00 */
[----:B------:R-:W-:Y:S05]  /*e340*/  CALL.REL.NOINC `($__internal_134_$__cuda_sm70_shflsync_up) ;  /* 0x0000145000007944 */ /* 0x000fea0003c00000 */
        /* <DEDUP_REMOVED lines=19> */
[----:B------:R-:W-:Y:S05]  /*e480*/  CALL.REL.NOINC `($__internal_134_$__cuda_sm70_shflsync_up) ;  /* 0x0000131000007944 */ /* 0x000fea0003c00000 */
[----:B-1----:R-:W-:Y:S01]  /*e490*/  MOV R67, R66 ;  /* 0x0000004200437202 */ /* 0x002fe20000000f00 */
[----:B------:R-:W-:Y:S01]  /*e4a0*/  HFMA2.MMA R66, -RZ, RZ, 0, 9.5367431640625e-07 ;  /* 0x00000010ff427435 */ /* 0x000fe200000001ff */
[----:B------:R-:W-:-:S02]  /*e4b0*/  MOV R65, R68 ;  /* 0x0000004400417202 */ /* 0x000fc40000000f00 */
[----:B------:R-:W-:Y:S02]  /*e4c0*/  MOV R245, RZ ;  /* 0x000000ff00f57202 */ /* 0x000fe40000000f00 */
[----:B------:R-:W-:Y:S02]  /*e4d0*/  MOV R244, 0xffffffff ;  /* 0xffffffff00f47802 */ /* 0x000fe40000000f00 */
[----:B------:R-:W-:Y:S02]  /*e4e0*/  MOV R64, 0xe500 ;  /* 0x0000e50000407802 */ /* 0x000fe40000000f00 */
[----:B------:R-:W-:Y:S05]  /*e4f0*/  CALL.REL.NOINC `($__internal_134_$__cuda_sm70_shflsync_up) ;  /* 0x000012a000007944 */ /* 0x000fea0003c00000 */
[----:B-1----:R-:W-:Y:S01]  /*e500*/  MOV R70, R66 ;  /* 0x0000004200467202 */ /* 0x002fe20000000f00 */
[----:B------:R-:W-:Y:S01]  /*e510*/  HFMA2.MMA R66, -RZ, RZ, 0, 9.5367431640625e-07 ;  /* 0x00000010ff427435 */ /* 0x000fe200000001ff */
[----:B------:R-:W-:Y:S02]  /*e520*/  MOV R65, R71 ;  /* 0x0000004700417202 */ /* 0x000fe40000000f00 */
[----:B------:R-:W-:Y:S02]  /*e530*/  MOV R245, RZ ;  /* 0x000000ff00f57202 */ /* 0x000fe40000000f00 */
[----:B------:R-:W-:-:S02]  /*e540*/  MOV R244, 0xffffffff ;  /* 0xffffffff00f47802 */ /* 0x000fc40000000f00 */
[----:B------:R-:W-:Y:S02]  /*e550*/  MOV R64, 0xe570 ;  /* 0x0000e57000407802 */ /* 0x000fe40000000f00 */
[----:B------:R-:W-:Y:S05]  /*e560*/  CALL.REL.NOINC `($__internal_134_$__cuda_sm70_shflsync_up) ;  /* 0x0000123000007944 */ /* 0x000fea0003c00000 */
[----:B-1----:R-:W-:Y:S01]  /*e570*/  MOV R71, R66 ;  /* 0x0000004200477202 */ /* 0x002fe20000000f00 */
[----:B------:R-:W-:Y:S01]  /*e580*/  HFMA2.MMA R66, -RZ, RZ, 0, 9.5367431640625e-07 ;  /* 0x00000010ff427435 */ /* 0x000fe200000001ff */
[----:B------:R-:W-:Y:S02]  /*e590*/  MOV R65, R69 ;  /* 0x0000004500417202 */ /* 0x000fe40000000f00 */
[----:B------:R-:W-:Y:S02]  /*e5a0*/  MOV R245, RZ ;  /* 0x000000ff00f57202 */ /* 0x000fe40000000f00 */
[----:B------:R-:W-:Y:S02]  /*e5b0*/  MOV R244, 0xffffffff ;  /* 0xffffffff00f47802 */ /* 0x000fe40000000f00 */
[----:B------:R-:W-:Y:S02]  /*e5c0*/  MOV R64, 0xe5e0 ;  /* 0x0000e5e000407802 */ /* 0x000fe40000000f00 */
[----:B------:R-:W-:Y:S05]  /*e5d0*/  CALL.REL.NOINC `($__internal_134_$__cuda_sm70_shflsync_up) ;  /* 0x000011c000007944 */ /* 0x000fea0003c00000 */
[----:B-1----:R-:W-:Y:S05]  /*e5e0*/  BRA `(.L_x_5660) ;  /* 0xffff785000007947 */ /* 0x002fea000383ffff */
.L_x_5557:
[----:B-1----:R-:W-:Y:S01]  /*e5f0*/  HFMA2.MMA R66, -RZ, RZ, 0, 5.9604644775390625e-08 ;  /* 0x00000001ff427435 */ /* 0x002fe200000001ff */
[----:B------:R-:W-:Y:S02]  /*e600*/  MOV R65, R69 ;  /* 0x0000004500417202 */ /* 0x000fe40000000f00 */
[----:B------:R-:W-:-:S02]  /*e610*/  MOV R245, RZ ;  /* 0x000000ff00f57202 */ /* 0x000fc40000000f00 */
[----:B------:R-:W-:Y:S02]  /*e620*/  MOV R244, 0xffffffff ;  /* 0xffffffff00f47802 */ /* 0x000fe40000000f00 */
[----:B------:R-:W-:Y:S02]  /*e630*/  MOV R64, 0xe650 ;  /* 0x0000e65000407802 */ /* 0x000fe40000000f00 */
[----:B0-2--5:R-:W-:Y:S05]  /*e640*/  CALL.REL.NOINC `($__internal_134_$__cuda_sm70_shflsync_up) ;  /* 0x0000115000007944 */ /* 0x025fea0003c00000 */
[----:B-1----:R-:W-:Y:S01]  /*e650*/  MOV R67, R66 ;  /* 0x0000004200437202 */ /* 0x002fe20000000f00 */
[----:B------:R-:W-:Y:S01]  /*e660*/  HFMA2.MMA R66, -RZ, RZ, 0, 5.9604644775390625e-08 ;  /* 0x00000001ff427435 */ /* 0x000fe200000001ff */
[----:B------:R-:W-:Y:S02]  /*e670*/  MOV R65, R68 ;  /* 0x0000004400417202 */ /* 0x000fe40000000f00 */
[----:B------:R-:W-:Y:S02]  /*e680*/  MOV R245, RZ ;  /* 0x000000ff00f57202 */ /* 0x000fe40000000f00 */
[----:B------:R-:W-:Y:S02]  /*e690*/  MOV R244, 0xffffffff ;  /* 0xffffffff00f47802 */ /* 0x000fe40000000f00 */
[----:B------:R-:W-:-:S02]  /*e6a0*/  MOV R64, 0xe6c0 ;  /* 0x0000e6c000407802 */ /* 0x000fc40000000f00 */
        /* <DEDUP_REMOVED lines=8> */
[----:B-1----:R-:W-:Y:S01]  /*e730*/  MOV R70, R66 ;  /* 0x0000004200467202 */ /* 0x002fe20000000f00 */
[----:B------:R-:W-:Y:S01]  /*e740*/  HFMA2.MMA R66, -RZ, RZ, 0, 5.9604644775390625e-08 ;  /* 0x00000001ff427435 */ /* 0x000fe200000001ff */
[----:B------:R-:W-:Y:S02]  /*e750*/  MOV R65, R241 ;  /* 0x000000f100417202 */ /* 0x000fe40000000f00 */
[----:B------:R-:W-:Y:S02]  /*e760*/  MOV R245, RZ ;  /* 0x000000ff00f57202 */ /* 0x000fe40000000f00 */
[----:B------:R-:W-:-:S02]  /*e770*/  MOV R244, 0xffffffff ;  /* 0xffffffff00f47802 */ /* 0x000fc40000000f00 */
[----:B------:R-:W-:Y:S02]  /*e780*/  MOV R64, 0xe7a0 ;  /* 0x0000e7a000407802 */ /* 0x000fe40000000f00 */
[----:B------:R-:W-:Y:S05]  /*e790*/  CALL.REL.NOINC `($__internal_134_$__cuda_sm70_shflsync_up) ;  /* 0x0000100000007944 */ /* 0x000fea0003c00000 */
[----:B-1----:R-:W-:Y:S01]  /*e7a0*/  MOV R241, R66 ;  /* 0x0000004200f17202 */ /* 0x002fe20000000f00 */
[----:B------:R-:W-:Y:S01]  /*e7b0*/  HFMA2.MMA R66, -RZ, RZ, 0, 0 ;  /* 0x00000000ff427435 */ /* 0x000fe200000001ff */
[----:B------:R-:W-:Y:S02]  /*e7c0*/  MOV R64, R60 ;  /* 0x0000003c00407202 */ /* 0x000fe40000000f00 */
[----:B------:R-:W-:Y:S02]  /*e7d0*/  MOV R69, R67 ;  /* 0x0000004300457202 */ /* 0x000fe40000000f00 */
[----:B------:R-:W-:Y:S02]  /*e7e0*/  MOV R71, R70 ;  /* 0x0000004600477202 */ /* 0x000fe40000000f00 */
[----:B------:R-:W-:Y:S02]  /*e7f0*/  MOV R65, 0xe810 ;  /* 0x0000e81000417802 */ /* 0x000fe40000000f00 */
[----:B------:R-:W-:Y:S05]  /*e800*/  CALL.REL.NOINC `($__internal_133_$__cuda_sm70_shflsync_idx_p) ;  /* 0x00000f0000007944 */ /* 0x000fea0003c00000 */
[----:B-1----:R-:W-:Y:S01]  /*e810*/  MOV R70, R66 ;  /* 0x0000004200467202 */ /* 0x002fe20000000f00 */
[----:B------:R-:W-:Y:S01]  /*e820*/  HFMA2.MMA R66, -RZ, RZ, 0, 0 ;  /* 0x00000000ff427435 */ /* 0x000fe200000001ff */
[----:B------:R-:W-:-:S02]  /*e830*/  MOV R64, R61 ;  /* 0x0000003d00407202 */ /* 0x000fc40000000f00 */
[----:B------:R-:W-:-:S03]  /*e840*/  MOV R65, 0xe860 ;  /* 0x0000e86000417802 */ /* 0x000fc60000000f00 */
[----:B0-2---:R-:W-:Y:S05]  /*e850*/  CALL.REL.NOINC `($__internal_133_$__cuda_sm70_shflsync_idx_p) ;  /* 0x00000eb000007944 */ /* 0x005fea0003c00000 */
[----:B-1----:R-:W-:Y:S01]  /*e860*/  MOV R242, R66 ;  /* 0x0000004200f27202 */ /* 0x002fe20000000f00 */
[----:B------:R-:W-:Y:S01]  /*e870*/  HFMA2.MMA R66, -RZ, RZ, 0, 0 ;  /* 0x00000000ff427435 */ /* 0x000fe200000001ff */
[----:B------:R-:W-:Y:S02]  /*e880*/  MOV R64, R62 ;  /* 0x0000003e00407202 */ /* 0x000fe40000000f00 */
        /* <DEDUP_REMOVED lines=8> */
[----:B0-2---:R-:W-:Y:S05]  /*e910*/  BRA `(.L_x_5661) ;  /* 0xffff77e000007947 */ /* 0x005fea000383ffff */
.L_x_5560:
[----:B------:R-:W-:Y:S01]  /*e920*/  HFMA2.MMA R65, -RZ, RZ, 0, 5.9604644775390625e-08 ;  /* 0x00000001ff417435 */ /* 0x000fe200000001ff */
[----:B------:R-:W-:-:S02]  /*e930*/  MOV R242, R71 ;  /* 0x0000004700f27202 */ /* 0x000fc40000000f00 */
[----:B------:R-:W-:Y:S02]  /*e940*/  MOV R243, 0x1f ;  /* 0x0000001f00f37802 */ /* 0x000fe40000000f00 */
[----:B------:R-:W-:Y:S02]  /*e950*/  MOV R66, 0xffffffff ;  /* 0xffffffff00427802 */ /* 0x000fe40000000f00 */
[----:B------:R-:W-:Y:S02]  /*e960*/  MOV R64, 0xe980 ;  /* 0x0000e98000407802 */ /* 0x000fe40000000f00 */
[----:B------:R-:W-:Y:S05]  /*e970*/  CALL.REL.NOINC `($__internal_132_$__cuda_sm70_shflsync_down) ;  /* 0x00000d5000007944 */ /* 0x000fea0003c00000 */
[----:B-1----:R-:W-:Y:S01]  /*e980*/  MOV R70, R66 ;  /* 0x0000004200467202 */ /* 0x002fe20000000f00 */
[----:B------:R-:W-:Y:S05]  /*e990*/  BRA `(.L_x_5662) ;  /* 0xffff8a8000007947 */ /* 0x000fea000383ffff */
.L_x_5561:
[----:B------:R-:W-:Y:S01]  /*e9a0*/  HFMA2.MMA R65, -RZ, RZ, 0, 5.9604644775390625e-08 ;  /* 0x00000001ff417435 */ /* 0x000fe200000001ff */
[----:B------:R-:W-:Y:S02]  /*e9b0*/  MOV R242, R69 ;  /* 0x0000004500f27202 */ /* 0x000fe40000000f00 */
[----:B------:R-:W-:Y:S02]  /*e9c0*/  MOV R243, 0x1f ;  /* 0x0000001f00f37802 */ /* 0x000fe40000000f00 */
[----:B------:R-:W-:-:S02]  /*e9d0*/  MOV R66, 0xffffffff ;  /* 0xffffffff00427802 */ /* 0x000fc40000000f00 */
[----:B------:R-:W-:Y:S02]  /*e9e0*/  MOV R64, 0xea00 ;  /* 0x0000ea0000407802 */ /* 0x000fe40000000f00 */
[----:B01----:R-:W-:Y:S05]  /*e9f0*/  CALL.REL.NOINC `($__internal_132_$__cuda_sm70_shflsync_down) ;  /* 0x00000cd000007944 */ /* 0x003fea0003c00000 */
[----:B------:R-:W-:Y:S01]  /*ea00*/  HFMA2.MMA R65, -RZ, RZ, 0, 5.9604644775390625e-08 ;  /* 0x00000001ff417435 */ /* 0x000fe200000001ff */
[----:B-1----:R-:W-:Y:S02]  /*ea10*/  MOV R69, R66 ;  /* 0x0000004200457202 */ /* 0x002fe40000000f00 */
[----:B------:R-:W-:Y:S02]  /*ea20*/  MOV R242, R68 ;  /* 0x0000004400f27202 */ /* 0x000fe40000000f00 */
[----:B------:R-:W-:Y:S02]  /*ea30*/  MOV R243, 0x1f ;  /* 0x0000001f00f37802 */ /* 0x000fe40000000f00 */
[----:B------:R-:W-:Y:S02]  /*ea40*/  MOV R66, 0xffffffff ;  /* 0xffffffff00427802 */ /* 0x000fe40000000f00 */
[----:B------:R-:W-:Y:S02]  /*ea50*/  MOV R64, 0xea70 ;  /* 0x0000ea7000407802 */ /* 0x000fe40000000f00 */
[----:B------:R-:W-:Y:S05]  /*ea60*/  CALL.REL.NOINC `($__internal_132_$__cuda_sm70_shflsync_down) ;  /* 0x00000c6000007944 */ /* 0x000fea0003c00000 */
[----:B------:R-:W-:Y:S01]  /*ea70*/  HFMA2.MMA R65, -RZ, RZ, 0, 5.9604644775390625e-08 ;  /* 0x00000001ff417435 */ /* 0x000fe200000001ff */
[----:B-1----:R-:W-:-:S02]  /*ea80*/  MOV R121, R66 ;  /* 0x0000004200797202 */ /* 0x002fc40000000f00 */
[----:B------:R-:W-:Y:S02]  /*ea90*/  MOV R242, R67 ;  /* 0x0000004300f27202 */ /* 0x000fe40000000f00 */
[----:B------:R-:W-:Y:S02]  /*eaa0*/  MOV R243, 0x1f ;  /* 0x0000001f00f37802 */ /* 0x000fe40000000f00 */
[----:B------:R-:W-:Y:S02]  /*eab0*/  MOV R66, 0xffffffff ;  /* 0xffffffff00427802 */ /* 0x000fe40000000f00 */
[----:B------:R-:W-:Y:S02]  /*eac0*/  MOV R64, 0xeae0 ;  /* 0x0000eae000407802 */ /* 0x000fe40000000f00 */
[----:B------:R-:W-:Y:S05]  /*ead0*/  CALL.REL.NOINC `($__internal_132_$__cuda_sm70_shflsync_down) ;  /* 0x00000bf000007944 */ /* 0x000fea0003c00000 */
[----:B-1----:R-:W-:Y:S05]  /*eae0*/  BRA `(.L_x_5663) ;  /* 0xffff897000007947 */ /* 0x002fea000383ffff */
.L_x_5564:
[----:B------:R-:W-:Y:S01]  /*eaf0*/  HFMA2.MMA R65, -RZ, RZ, 0, 1.1920928955078125e-07 ;  /* 0x00000002ff417435 */ /* 0x000fe200000001ff */
[----:B------:R-:W-:Y:S02]  /*eb00*/  MOV R242, R71 ;  /* 0x0000004700f27202 */ /* 0x000fe40000000f00 */
[----:B------:R-:W-:Y:S02]  /*eb10*/  MOV R243, 0x1f ;  /* 0x0000001f00f37802 */ /* 0x000fe40000000f00 */
[----:B0-----:R-:W-:-:S02]  /*eb20*/  MOV R66, 0xffffffff ;  /* 0xffffffff00427802 */ /* 0x001fc40000000f00 */
[----:B------:R-:W-:Y:S02]  /*eb30*/  MOV R64, 0xeb50 ;  /* 0x0000eb5000407802 */ /* 0x000fe40000000f00 */
[----:B-1234-:R-:W-:Y:S05]  /*eb40*/  CALL.REL.NOINC `($__internal_132_$__cuda_sm70_shflsync_down) ;  /* 0x00000b8000007944 */ /* 0x01efea0003c00000 */
[----:B------:R-:W-:Y:S01]  /*eb50*/  HFMA2.MMA R65, -RZ, RZ, 0, 1.1920928955078125e-07 ;  /* 0x00000002ff417435 */ /* 0x000fe200000001ff */
[----:B-1----:R-:W-:Y:S02]  /*eb60*/  MOV R69, R66 ;  /* 0x0000004200457202 */ /* 0x002fe40000000f00 */
[----:B------:R-:W-:Y:S02]  /*eb70*/  MOV R242, R241 ;  /* 0x000000f100f27202 */ /* 0x000fe40000000f00 */
[----:B------:R-:W-:Y:S02]  /*eb80*/  MOV R243, 0x1f ;  /* 0x0000001f00f37802 */ /* 0x000fe40000000f00 */
[----:B------:R-:W-:Y:S02]  /*eb90*/  MOV R66, 0xffffffff ;  /* 0xffffffff00427802 */ /* 0x000fe40000000f00 */
[----:B------:R-:W-:Y:S02]  /*eba0*/  MOV R64, 0xebc0 ;  /* 0x0000ebc000407802 */ /* 0x000fe40000000f00 */
[----:B------:R-:W-:Y:S05]  /*ebb0*/  CALL.REL.NOINC `($__internal_132_$__cuda_sm70_shflsync_down) ;  /* 0x00000b1000007944 */ /* 0x000fea0003c00000 */
[----:B------:R-:W-:Y:S01]  /*ebc0*/  HFMA2.MMA R65, -RZ, RZ, 0, 1.1920928955078125e-07 ;  /* 0x00000002ff417435 */ /* 0x000fe200000001ff */
[----:B-1----:R-:W-:-:S02]  /*ebd0*/  MOV R70, R66 ;  /* 0x0000004200467202 */ /* 0x002fc40000000f00 */
[----:B------:R-:W-:Y:S02]  /*ebe0*/  MOV R242, R68 ;  /* 0x0000004400f27202 */ /* 0x000fe40000000f00 */
[----:B------:R-:W-:Y:S02]  /*ebf0*/  MOV R243, 0x1f ;  /* 0x0000001f00f37802 */ /* 0x000fe40000000f00 */
[----:B------:R-:W-:Y:S02]  /*ec00*/  MOV R66, 0xffffffff ;  /* 0xffffffff00427802 */ /* 0x000fe40000000f00 */
[----:B------:R-:W-:Y:S02]  /*ec10*/  MOV R64, 0xec30 ;  /* 0x0000ec3000407802 */ /* 0x000fe40000000f00 */
[----:B------:R-:W-:Y:S05]  /*ec20*/  CALL.REL.NOINC `($__internal_132_$__cuda_sm70_shflsync_down) ;  /* 0x00000aa000007944 */ /* 0x000fea0003c00000 */
[----:B------:R-:W-:Y:S01]  /*ec30*/  HFMA2.MMA R65, -RZ, RZ, 0, 1.1920928955078125e-07 ;  /* 0x00000002ff417435 */ /* 0x000fe200000001ff */
[----:B-1----:R-:W-:Y:S02]  /*ec40*/  MOV R121, R66 ;  /* 0x0000004200797202 */ /* 0x002fe40000000f00 */
[----:B------:R-:W-:Y:S02]  /*ec50*/  MOV R242, R67 ;  /* 0x0000004300f27202 */ /* 0x000fe40000000f00 */
[----:B------:R-:W-:-:S02]  /*ec60*/  MOV R243, 0x1f ;  /* 0x0000001f00f37802 */ /* 0x000fc40000000f00 */
[----:B------:R-:W-:Y:S02]  /*ec70*/  MOV R66, 0xffffffff ;  /* 0xffffffff00427802 */ /* 0x000fe40000000f00 */
[----:B------:R-:W-:Y:S02]  /*ec80*/  MOV R64, 0xeca0 ;  /* 0x0000eca000407802 */ /* 0x000fe40000000f00 */
[----:B------:R-:W-:Y:S05]  /*ec90*/  CALL.REL.NOINC `($__internal_132_$__cuda_sm70_shflsync_down) ;  /* 0x00000a3000007944 */ /* 0x000fea0003c00000 */
[----:B-1----:R-:W-:Y:S05]  /*eca0*/  BRA `(.L_x_5664) ;  /* 0xffff88f000007947 */ /* 0x002fea000383ffff */
.L_x_5567:
[----:B------:R-:W-:Y:S01]  /*ecb0*/  HFMA2.MMA R65, -RZ, RZ, 0, 2.384185791015625e-07 ;  /* 0x00000004ff417435 */ /* 0x000fe200000001ff */
[----:B------:R-:W-:Y:S02]  /*ecc0*/  MOV R242, R71 ;  /* 0x0000004700f27202 */ /* 0x000fe40000000f00 */
[----:B------:R-:W-:Y:S02]  /*ecd0*/  MOV R243, 0x1f ;  /* 0x0000001f00f37802 */ /* 0x000fe40000000f00 */
[----:B0-----:R-:W-:Y:S02]  /*ece0*/  MOV R66, 0xffffffff ;  /* 0xffffffff00427802 */ /* 0x001fe40000000f00 */
[----:B------:R-:W-:Y:S02]  /*ecf0*/  MOV R64, 0xed10 ;  /* 0x0000ed1000407802 */ /* 0x000fe40000000f00 */
[----:B-1234-:R-:W-:Y:S05]  /*ed00*/  CALL.REL.NOINC `($__internal_132_$__cuda_sm70_shflsync_down) ;  /* 0x000009c000007944 */ /* 0x01efea0003c00000 */
[----:B-1----:R-:W-:Y:S01]  /*ed10*/  MOV R69, R66 ;  /* 0x0000004200457202 */ /* 0x002fe20000000f00 */
[----:B------:R-:W-:Y:S05]  /*ed20*/  BRA `(.L_x_5665) ;  /* 0xffff898000007947 */ /* 0x000fea000383ffff */
.L_x_5568:
[----:B------:R-:W-:Y:S01]  /*ed30*/  HFMA2.MMA R65, -RZ, RZ, 0, 2.384185791015625e-07 ;  /* 0x00000004ff417435 */ /* 0x000fe200000001ff */
[----:B------:R-:W-:-:S02]  /*ed40*/  MOV R242, R241 ;  /* 0x000000f100f27202 */ /* 0x000fc40000000f00 */
[----:B------:R-:W-:Y:S02]  /*ed50*/  MOV R243, 0x1f ;  /* 0x0000001f00f37802 */ /* 0x000fe40000000f00 */
[----:B0-----:R-:W-:Y:S02]  /*ed60*/  MOV R66, 0xffffffff ;  /* 0xffffffff00427802 */ /* 0x001fe40000000f00 */
[----:B------:R-:W-:Y:S02]  /*ed70*/  MOV R64, 0xed90 ;  /* 0x0000ed9000407802 */ /* 0x000fe40000000f00 */
[----:B-1234-:R-:W-:Y:S05]  /*ed80*/  CALL.REL.NOINC `($__internal_132_$__cuda_sm70_shflsync_down) ;  /* 0x0000094000007944 */ /* 0x01efea0003c00000 */
[----:B------:R-:W-:Y:S01]  /*ed90*/  HFMA2.MMA R65, -RZ, RZ, 0, 2.384185791015625e-07 ;  /* 0x00000004ff417435 */ /* 0x000fe200000001ff */
[----:B-1----:R-:W-:Y:S02]  /*eda0*/  MOV R70, R66 ;  /* 0x0000004200467202 */ /* 0x002fe40000000f00 */
[----:B------:R-:W-:Y:S02]  /*edb0*/  MOV R242, R68 ;  /* 0x0000004400f27202 */ /* 0x000fe40000000f00 */
[----:B------:R-:W-:Y:S02]  /*edc0*/  MOV R243, 0x1f ;  /* 0x0000001f00f37802 */ /* 0x000fe40000000f00 */
[----:B------:R-:W-:-:S02]  /*edd0*/  MOV R66, 0xffffffff ;  /* 0xffffffff00427802 */ /* 0x000fc40000000f00 */
[----:B------:R-:W-:Y:S02]  /*ede0*/  MOV R64, 0xee00 ;  /* 0x0000ee0000407802 */ /* 0x000fe40000000f00 */
[----:B------:R-:W-:Y:S05]  /*edf0*/  CALL.REL.NOINC `($__internal_132_$__cuda_sm70_shflsync_down) ;  /* 0x000008d000007944 */ /* 0x000fea0003c00000 */
[----:B------:R-:W-:Y:S01]  /*ee00*/  HFMA2.MMA R65, -RZ, RZ, 0, 2.384185791015625e-07 ;  /* 0x00000004ff417435 */ /* 0x000fe200000001ff */
[----:B-1----:R-:W-:Y:S02]  /*ee10*/  MOV R121, R66 ;  /* 0x0000004200797202 */ /* 0x002fe40000000f00 */
[----:B------:R-:W-:Y:S02]  /*ee20*/  MOV R242, R67 ;  /* 0x0000004300f27202 */ /* 0x000fe40000000f00 */
[----:B------:R-:W-:Y:S02]  /*ee30*/  MOV R243, 0x1f ;  /* 0x0000001f00f37802 */ /* 0x000fe40000000f00 */
[----:B------:R-:W-:Y:S02]  /*ee40*/  MOV R66, 0xffffffff ;  /* 0xffffffff00427802 */ /* 0x000fe40000000f00 */
[----:B------:R-:W-:Y:S02]  /*ee50*/  MOV R64, 0xee70 ;  /* 0x0000ee7000407802 */ /* 0x000fe40000000f00 */
[----:B------:R-:W-:Y:S05]  /*ee60*/  CALL.REL.NOINC `($__internal_132_$__cuda_sm70_shflsync_down) ;  /* 0x0000086000007944 */ /* 0x000fea0003c00000 */
[----:B-1----:R-:W-:Y:S05]  /*ee70*/  BRA `(.L_x_5666) ;  /* 0xffff887000007947 */ /* 0x002fea000383ffff */
.L_x_5571:
[----:B------:R-:W-:Y:S01]  /*ee80*/  HFMA2.MMA R65, -RZ, RZ, 0, 4.76837158203125e-07 ;  /* 0x00000008ff417435 */ /* 0x000fe200000001ff */
[----:B------:R-:W-:-:S02]  /*ee90*/  MOV R242, R71 ;  /* 0x0000004700f27202 */ /* 0x000fc40000000f00 */
[----:B------:R-:W-:Y:S02]  /*eea0*/  MOV R243, 0x1f ;  /* 0x0000001f00f37802 */ /* 0x000fe40000000f00 */
[----:B0-----:R-:W-:Y:S02]  /*eeb0*/  MOV R66, 0xffffffff ;  /* 0xffffffff00427802 */ /* 0x001fe40000000f00 */
[----:B------:R-:W-:Y:S02]  /*eec0*/  MOV R64, 0xeee0 ;  /* 0x0000eee000407802 */ /* 0x000fe40000000f00 */
[----:B-1234-:R-:W-:Y:S05]  /*eed0*/  CALL.REL.NOINC `($__internal_132_$__cuda_sm70_shflsync_down) ;  /* 0x000007f000007944 */ /* 0x01efea0003c00000 */
[----:B------:R-:W-:Y:S01]  /*eee0*/  HFMA2.MMA R65, -RZ, RZ, 0, 4.76837158203125e-07 ;  /* 0x00000008ff417435 */ /* 0x000fe200000001ff */
[----:B-1----:R-:W-:Y:S02]  /*eef0*/  MOV R69, R66 ;  /* 0x0000004200457202 */ /* 0x002fe40000000f00 */
[----:B------:R-:W-:Y:S02]  /*ef00*/  MOV R242, R241 ;  /* 0x000000f100f27202 */ /* 0x000fe40000000f00 */
[----:B------:R-:W-:Y:S02]  /*ef10*/  MOV R243, 0x1f ;  /* 0x0000001f00f37802 */ /* 0x000fe40000000f00 */
[----:B------:R-:W-:-:S02]  /*ef20*/  MOV R66, 0xffffffff ;  /* 0xffffffff00427802 */ /* 0x000fc40000000f00 */
[----:B------:R-:W-:Y:S02]  /*ef30*/  MOV R64, 0xef50 ;  /* 0x0000ef5000407802 */ /* 0x000fe40000000f00 */
[----:B------:R-:W-:Y:S05]  /*ef40*/  CALL.REL.NOINC `($__internal_132_$__cuda_sm70_shflsync_down) ;  /* 0x0000078000007944 */ /* 0x000fea0003c00000 */
[----:B------:R-:W-:Y:S01]  /*ef50*/  HFMA2.MMA R65, -RZ, RZ, 0, 4.76837158203125e-07 ;  /* 0x00000008ff417435 */ /* 0x000fe200000001ff */
[----:B-1----:R-:W-:Y:S02]  /*ef60*/  MOV R70, R66 ;  /* 0x0000004200467202 */ /* 0x002fe40000000f00 */
[----:B------:R-:W-:Y:S02]  /*ef70*/  MOV R242, R68 ;  /* 0x0000004400f27202 */ /* 0x000fe40000000f00 */
[----:B------:R-:W-:Y:S02]  /*ef80*/  MOV R243, 0x1f ;  /* 0x0000001f00f37802 */ /* 0x000fe40000000f00 */
[----:B------:R-:W-:Y:S02]  /*ef90*/  MOV R66, 0xffffffff ;  /* 0xffffffff00427802 */ /* 0x000fe40000000f00 */
[----:B------:R-:W-:Y:S02]  /*efa0*/  MOV R64, 0xefc0 ;  /* 0x0000efc000407802 */ /* 0x000fe40000000f00 */
[----:B------:R-:W-:Y:S05]  /*efb0*/  CALL.REL.NOINC `($__internal_132_$__cuda_sm70_shflsync_down) ;  /* 0x0000071000007944 */ /* 0x000fea0003c00000 */
[----:B------:R-:W-:Y:S01]  /*efc0*/  HFMA2.MMA R65, -RZ, RZ, 0, 4.76837158203125e-07 ;  /* 0x00000008ff417435 */ /* 0x000fe200000001ff */
[----:B-1----:R-:W-:-:S02]  /*efd0*/  MOV R121, R66 ;  /* 0x0000004200797202 */ /* 0x002fc40000000f00 */
[----:B------:R-:W-:Y:S02]  /*efe0*/  MOV R242, R67 ;  /* 0x0000004300f27202 */ /* 0x000fe40000000f00 */
[----:B------:R-:W-:Y:S02]  /*eff0*/  MOV R243, 0x1f ;  /* 0x0000001f00f37802 */ /* 0x000fe40000000f00 */
[----:B------:R-:W-:Y:S02]  /*f000*/  MOV R66, 0xffffffff ;  /* 0xffffffff00427802 */ /* 0x000fe40000000f00 */
[----:B------:R-:W-:Y:S02]  /*f010*/  MOV R64, 0xf030 ;  /* 0x0000f03000407802 */ /* 0x000fe40000000f00 */
[----:B------:R-:W-:Y:S05]  /*f020*/  CALL.REL.NOINC `($__internal_132_$__cuda_sm70_shflsync_down) ;  /* 0x000006a000007944 */ /* 0x000fea0003c00000 */
[----:B-1----:R-:W-:Y:S05]  /*f030*/  BRA `(.L_x_5667) ;  /* 0xffff87f000007947 */ /* 0x002fea000383ffff */
.L_x_5574:
[----:B------:R-:W-:Y:S01]  /*f040*/  HFMA2.MMA R65, -RZ, RZ, 0, 9.5367431640625e-07 ;  /* 0x00000010ff417435 */ /* 0x000fe200000001ff */
[----:B------:R-:W-:Y:S02]  /*f050*/  MOV R242, R71 ;  /* 0x0000004700f27202 */ /* 0x000fe40000000f00 */
[----:B------:R-:W-:Y:S02]  /*f060*/  MOV R243, 0x1f ;  /* 0x0000001f00f37802 */ /* 0x000fe40000000f00 */
[----:B0-----:R-:W-:-:S02]  /*f070*/  MOV R66, 0xffffffff ;  /* 0xffffffff00427802 */ /* 0x001fc40000000f00 */
[----:B------:R-:W-:Y:S02]  /*f080*/  MOV R64, 0xf0a0 ;  /* 0x0000f0a000407802 */ /* 0x000fe40000000f00 */
[----:B-1234-:R-:W-:Y:S05]  /*f090*/  CALL.REL.NOINC `($__internal_132_$__cuda_sm70_shflsync_down) ;  /* 0x0000063000007944 */ /* 0x01efea0003c00000 */
[----:B-1----:R-:W-:Y:S01]  /*f0a0*/  MOV R69, R66 ;  /* 0x0000004200457202 */ /* 0x002fe20000000f00 */
[----:B------:R-:W-:Y:S05]  /*f0b0*/  BRA `(.L_x_5668) ;  /* 0xffff888000007947 */ /* 0x000fea000383ffff */
.L_x_5575:
[----:B------:R-:W-:Y:S01]  /*f0c0*/  HFMA2.MMA R65, -RZ, RZ, 0, 9.5367431640625e-07 ;  /* 0x00000010ff417435 */ /* 0x000fe200000001ff */
[----:B------:R-:W-:Y:S02]  /*f0d0*/  MOV R242, R241 ;  /* 0x000000f100f27202 */ /* 0x000fe40000000f00 */
[----:B------:R-:W-:Y:S02]  /*f0e0*/  MOV R243, 0x1f ;  /* 0x0000001f00f37802 */ /* 0x000fe40000000f00 */
[----:B0-----:R-:W-:Y:S02]  /*f0f0*/  MOV R66, 0xffffffff ;  /* 0xffffffff00427802 */ /* 0x001fe40000000f00 */
[----:B------:R-:W-:Y:S02]  /*f100*/  MOV R64, 0xf120 ;  /* 0x0000f12000407802 */ /* 0x000fe40000000f00 */
[----:B-1234-:R-:W-:Y:S05]  /*f110*/  CALL.REL.NOINC `($__internal_132_$__cuda_sm70_shflsync_down) ;  /* 0x000005b000007944 */ /* 0x01efea0003c00000 */
[----:B------:R-:W-:Y:S01]  /*f120*/  HFMA2.MMA R65, -RZ, RZ, 0, 9.5367431640625e-07 ;  /* 0x00000010ff417435 */ /* 0x000fe200000001ff */
[----:B-1----:R-:W-:Y:S02]  /*f130*/  MOV R70, R66 ;  /* 0x0000004200467202 */ /* 0x002fe40000000f00 */
[----:B------:R-:W-:-:S02]  /*f140*/  MOV R242, R68 ;  /* 0x0000004400f27202 */ /* 0x000fc40000000f00 */
[----:B------:R-:W-:Y:S02]  /*f150*/  MOV R243, 0x1f ;  /* 0x0000001f00f37802 */ /* 0x000fe40000000f00 */
[----:B------:R-:W-:Y:S02]  /*f160*/  MOV R66, 0xffffffff ;  /* 0xffffffff00427802 */ /* 0x000fe40000000f00 */
[----:B------:R-:W-:Y:S02]  /*f170*/  MOV R64, 0xf190 ;  /* 0x0000f19000407802 */ /* 0x000fe40000000f00 */
[----:B------:R-:W-:Y:S05]  /*f180*/  CALL.REL.NOINC `($__internal_132_$__cuda_sm70_shflsync_down) ;  /* 0x0000054000007944 */ /* 0x000fea0003c00000 */
[----:B------:R-:W-:Y:S01]  /*f190*/  HFMA2.MMA R65, -RZ, RZ, 0, 9.5367431640625e-07 ;  /* 0x00000010ff417435 */ /* 0x000fe200000001ff */
[----:B-1----:R-:W-:Y:S02]  /*f1a0*/  MOV R121, R66 ;  /* 0x0000004200797202 */ /* 0x002fe40000000f00 */
[----:B------:R-:W-:Y:S02]  /*f1b0*/  MOV R242, R67 ;  /* 0x0000004300f27202 */ /* 0x000fe40000000f00 */
[----:B------:R-:W-:Y:S02]  /*f1c0*/  MOV R243, 0x1f ;  /* 0x0000001f00f37802 */ /* 0x000fe40000000f00 */
[----:B------:R-:W-:-:S02]  /*f1d0*/  MOV R66, 0xffffffff ;  /* 0xffffffff00427802 */ /* 0x000fc40000000f00 */
[----:B------:R-:W-:Y:S02]  /*f1e0*/  MOV R64, 0xf200 ;  /* 0x0000f20000407802 */ /* 0x000fe40000000f00 */
[----:B------:R-:W-:Y:S05]  /*f1f0*/  CALL.REL.NOINC `($__internal_132_$__cuda_sm70_shflsync_down) ;  /* 0x000004d000007944 */ /* 0x000fea0003c00000 */
[----:B-1----:R-:W-:Y:S05]  /*f200*/  BRA `(.L_x_5669) ;  /* 0xffff877000007947 */ /* 0x002fea000383ffff */
.L_x_5578:
[----:B0-----:R-:W-:Y:S01]  /*f210*/  HFMA2.MMA R66, -RZ, RZ, 0, 0 ;  /* 0x00000000ff427435 */ /* 0x001fe200000001ff */
[----:B------:R-:W-:Y:S02]  /*f220*/  MOV R64, R71 ;  /* 0x0000004700407202 */ /* 0x000fe40000000f00 */
[----:B------:R-:W-:-:S03]  /*f230*/  MOV R65, 0xf250 ;  /* 0x0000f25000417802 */ /* 0x000fc60000000f00 */
[----:B-1234-:R-:W-:Y:S05]  /*f240*/  CALL.REL.NOINC `($__internal_133_$__cuda_sm70_shflsync_idx_p) ;  /* 0x000004c000007944 */ /* 0x01efea0003c00000 */
        /* <DEDUP_REMOVED lines=12> */
[----:B------:R-:W-:-:S02]  /*f310*/  MOV R64, R67 ;  /* 0x0000004300407202 */ /* 0x000fc40000000f00 */
[----:B------:R-:W-:-:S03]  /*f320*/  MOV R65, 0xf340 ;  /* 0x0000f34000417802 */ /* 0x000fc60000000f00 */
[----:B0-2---:R-:W-:Y:S05]  /*f330*/  CALL.REL.NOINC `($__internal_133_$__cuda_sm70_shflsync_idx_p) ;  /* 0x000003d000007944 */ /* 0x005fea0003c00000 */
[----:B------:R-:W-:Y:S01]  /*f340*/  HFMA2.MMA R65, -RZ, RZ, 0, 5.9604644775390625e-08 ;  /* 0x00000001ff417435 */ /* 0x000fe200000001ff */
[----:B-1----:R-:W-:Y:S02]  /*f350*/  MOV R121, R66 ;  /* 0x0000004200797202 */ /* 0x002fe40000000f00 */
[----:B------:R-:W-:Y:S02]  /*f360*/  MOV R242, R71 ;  /* 0x0000004700f27202 */ /* 0x000fe40000000f00 */
[----:B------:R-:W-:Y:S02]  /*f370*/  MOV R243, 0x1f ;  /* 0x0000001f00f37802 */ /* 0x000fe40000000f00 */
[----:B------:R-:W-:Y:S02]  /*f380*/  MOV R66, 0xffffffff ;  /* 0xffffffff00427802 */ /* 0x000fe40000000f00 */
[----:B------:R-:W-:Y:S02]  /*f390*/  MOV R64, 0xf3b0 ;  /* 0x0000f3b000407802 */ /* 0x000fe40000000f00 */
[----:B0-2---:R-:W-:Y:S05]  /*f3a0*/  CALL.REL.NOINC `($__internal_132_$__cuda_sm70_shflsync_down) ;  /* 0x0000032000007944 */ /* 0x005fea0003c00000 */
[----:B------:R-:W-:Y:S01]  /*f3b0*/  HFMA2.MMA R65, -RZ, RZ, 0, 5.9604644775390625e-08 ;  /* 0x00000001ff417435 */ /* 0x000fe200000001ff */
[----:B-1----:R-:W-:-:S02]  /*f3c0*/  MOV R71, R66 ;  /* 0x0000004200477202 */ /* 0x002fc40000000f00 */
[----:B------:R-:W-:Y:S02]  /*f3d0*/  MOV R242, R241 ;  /* 0x000000f100f27202 */ /* 0x000fe40000000f00 */
[----:B------:R-:W-:Y:S02]  /*f3e0*/  MOV R243, 0x1f ;  /* 0x0000001f00f37802 */ /* 0x000fe40000000f00 */
[----:B------:R-:W-:Y:S02]  /*f3f0*/  MOV R66, 0xffffffff ;  /* 0xffffffff00427802 */ /* 0x000fe40000000f00 */
[----:B------:R-:W-:Y:S02]  /*f400*/  MOV R64, 0xf420 ;  /* 0x0000f42000407802 */ /* 0x000fe40000000f00 */
[----:B------:R-:W-:Y:S05]  /*f410*/  CALL.REL.NOINC `($__internal_132_$__cuda_sm70_shflsync_down) ;  /* 0x000002b000007944 */ /* 0x000fea0003c00000 */
[----:B------:R-:W-:Y:S01]  /*f420*/  HFMA2.MMA R65, -RZ, RZ, 0, 5.9604644775390625e-08 ;  /* 0x00000001ff417435 */ /* 0x000fe200000001ff */
[----:B-1----:R-:W-:Y:S02]  /*f430*/  MOV R241, R66 ;  /* 0x0000004200f17202 */ /* 0x002fe40000000f00 */
[----:B------:R-:W-:Y:S02]  /*f440*/  MOV R242, R68 ;  /* 0x0000004400f27202 */ /* 0x000fe40000000f00 */
[----:B------:R-:W-:-:S02]  /*f450*/  MOV R243, 0x1f ;  /* 0x0000001f00f37802 */ /* 0x000fc40000000f00 */
[----:B------:R-:W-:Y:S02]  /*f460*/  MOV R66, 0xffffffff ;  /* 0xffffffff00427802 */ /* 0x000fe40000000f00 */
[----:B------:R-:W-:Y:S02]  /*f470*/  MOV R64, 0xf490 ;  /* 0x0000f49000407802 */ /* 0x000fe40000000f00 */
[----:B------:R-:W-:Y:S05]  /*f480*/  CALL.REL.NOINC `($__internal_132_$__cuda_sm70_shflsync_down) ;  /* 0x0000024000007944 */ /* 0x000fea0003c00000 */
[----:B------:R-:W-:Y:S01]  /*f490*/  HFMA2.MMA R65, -RZ, RZ, 0, 5.9604644775390625e-08 ;  /* 0x00000001ff417435 */ /* 0x000fe200000001ff */
[----:B-1----:R-:W-:Y:S02]  /*f4a0*/  MOV R68, R66 ;  /* 0x0000004200447202 */ /* 0x002fe40000000f00 */
[----:B------:R-:W-:Y:S02]  /*f4b0*/  MOV R242, R67 ;  /* 0x0000004300f27202 */ /* 0x000fe40000000f00 */
[----:B------:R-:W-:Y:S02]  /*f4c0*/  MOV R243, 0x1f ;  /* 0x0000001f00f37802 */ /* 0x000fe40000000f00 */
[----:B------:R-:W-:Y:S02]  /*f4d0*/  MOV R66, 0xffffffff ;  /* 0xffffffff00427802 */ /* 0x000fe40000000f00 */
[----:B------:R-:W-:-:S02]  /*f4e0*/  MOV R64, 0xf500 ;  /* 0x0000f50000407802 */ /* 0x000fc40000000f00 */
[----:B------:R-:W-:Y:S05]  /*f4f0*/  CALL.REL.NOINC `($__internal_132_$__cuda_sm70_shflsync_down) ;  /* 0x000001d000007944 */ /* 0x000fea0003c00000 */
[----:B-1----:R-:W-:Y:S01]  /*f500*/  MOV R243, R66 ;  /* 0x0000004200f37202 */ /* 0x002fe20000000f00 */
[----:B------:R-:W-:Y:S01]  /*f510*/  FMUL.FTZ R66, R62, R229 ;  /* 0x000000e53e427220 */ /* 0x000fe20000410000 */
[----:B------:R-:W-:Y:S01]  /*f520*/  MOV R64, R60 ;  /* 0x0000003c00407202 */ /* 0x000fe20000000f00 */
[C---:B------:R-:W-:Y:S01]  /*f530*/  FMUL.FTZ R245, R60.reuse, R69 ;  /* 0x000000453cf57220 */ /* 0x040fe20000410000 */
[----:B------:R-:W-:Y:S01]  /*f540*/  MOV R65, 0xf5c0 ;  /* 0x0000f5c000417802 */ /* 0x000fe20000000f00 */
[----:B------:R-:W-:-:S02]  /*f550*/  FMUL.FTZ R67, R60, R229 ;  /* 0x000000e53c437220 */ /* 0x000fc40000410000 */
[-C--:B------:R-:W-:Y:S02]  /*f560*/  FMUL.FTZ R244, R63, R229.reuse ;  /* 0x000000e53ff47220 */ /* 0x080fe40000410000 */
[----:B------:R-:W-:Y:S02]  /*f570*/  FMUL.FTZ R60, R61, R229 ;  /* 0x000000e53d3c7220 */ /* 0x000fe40000410000 */
[-C--:B------:R-:W-:Y:S01]  /*f580*/  FFMA.FTZ R229, R63, R69.reuse, R66 ;  /* 0x000000453fe57223 */ /* 0x080fe20000010042 */
[----:B------:R-:W-:Y:S01]  /*f590*/  HFMA2.MMA R66, -RZ, RZ, 0, 0 ;  /* 0x00000000ff427435 */ /* 0x000fe200000001ff */
[----:B------:R-:W-:-:S05]  /*f5a0*/  FFMA.FTZ R244, R62, R69, -R244 ;  /* 0x000000453ef47223 */ /* 0x000fca00000108f4 */
[----:B------:R-:W-:Y:S05]  /*f5b0*/  CALL.REL.NOINC `($__internal_133_$__cuda_sm70_shflsync_idx_p) ;  /* 0x0000015000007944 */ /* 0x000fea0003c00000 */
        /* <DEDUP_REMOVED lines=17> */
        .weak           $__internal_132_$__cuda_sm70_shflsync_down
        .type           $__internal_132_$__cuda_sm70_shflsync_down,@function
        .size           $__internal_132_$__cuda_sm70_shflsync_down,($__internal_133_$__cuda_sm70_shflsync_idx_p - $__internal_132_$__cuda_sm70_shflsync_down)
$__internal_132_$__cuda_sm70_shflsync_down:
[----:B------:R-:W-:Y:S04]  /*f6d0*/  WARPSYNC R66 ;  /* 0x0000004200007348 */ /* 0x000fe80003800000 */
[----:B------:R0:W1:Y:S02]  /*f6e0*/  SHFL.DOWN PT, R66, R242, R65, R243 ;  /* 0x08000041f2427389 */ /* 0x00006400000e00f3 */
[----:B0-----:R-:W-:-:S06]  /*f6f0*/  HFMA2.MMA R65, -RZ, RZ, 0, 0 ;  /* 0x00000000ff417435 */ /* 0x001fcc00000001ff */
[----:B------:R-:W-:Y:S05]  /*f700*/  RET.REL.NODEC R64 `(_Z25selective_scan_bwd_kernelI32Selective_Scan_bwd_kernel_traitsILi64ELi16ELb0ELb1ELb1ELb0ELb0EfN3c107complexIfEEEEv12SSMParamsBwd) ;  /* 0xffff08f040007950 */ /* 0x000fea0003c3ffff */
        .weak           $__internal_133_$__cuda_sm70_shflsync_idx_p
        .type           $__internal_133_$__cuda_sm70_shflsync_idx_p,@function
        .size           $__internal_133_$__cuda_sm70_shflsync_idx_p,($__internal_134_$__cuda_sm70_shflsync_up - $__internal_133_$__cuda_sm70_shflsync_idx_p)
$__internal_133_$__cuda_sm70_shflsync_idx_p:
        /* <DEDUP_REMOVED lines=8> */
[----:B------:R-:W-:Y:S05]  /*f790*/  RET.REL.NODEC R64 `(_Z25selective_scan_bwd_kernelI32Selective_Scan_bwd_kernel_traitsILi64ELi16ELb0ELb1ELb1ELb0ELb0EfN3c107complexIfEEEEv12SSMParamsBwd) ;  /* 0xffff086040007950 */ /* 0x000fea0003c3ffff */
        .weak           $__internal_134_$__cuda_sm70_shflsync_up
        .type           $__internal_134_$__cuda_sm70_shflsync_up,@function
        .size           $__internal_134_$__cuda_sm70_shflsync_up,(.L_x_14569 - $__internal_134_$__cuda_sm70_shflsync_up)
$__internal_134_$__cuda_sm70_shflsync_up:
[----:B------:R-:W-:Y:S04]  /*f7a0*/  WARPSYNC R244 ;  /* 0x000000f400007348 */ /* 0x000fe80003800000 */
[----:B------:R0:W1:Y:S02]  /*f7b0*/  SHFL.UP PT, R66, R65, R66, R245 ;  /* 0x0400004241427389 */ /* 0x00006400000e00f5 */
[----:B0-----:R-:W-:-:S04]  /*f7c0*/  MOV R65, 0x0 ;  /* 0x0000000000417802 */ /* 0x001fc80000000f00 */
[----:B------:R-:W-:Y:S05]  /*f7d0*/  RET.REL.NODEC R64 `(_Z25selective_scan_bwd_kernelI32Selective_Scan_bwd_kernel_traitsILi64ELi16ELb0ELb1ELb1ELb0ELb0EfN3c107complexIfEEEEv12SSMParamsBwd) ;  /* 0xffff082040007950 */ /* 0x000fea0003c3ffff */
.L_x_5671:
        /* <DEDUP_REMOVED lines=10> */
.L_x_14569:


//--------------------- .text._Z25selective_scan_bwd_kernelI32Selective_Scan_bwd_kernel_traitsILi64ELi16ELb0ELb1ELb1ELb0ELb1EfN3c107complexIfEEEEv12SSMParamsBwd --------------------------
	.section	.text._Z25selective_scan_bwd_kernelI32Selective_Scan_bwd_kernel_traitsILi64ELi16ELb0ELb1ELb1ELb0ELb1EfN3c107complexIfEEEEv12SSMParamsBwd,"ax",@progbits
	.sectioninfo	@"SHI_REGISTERS=255"
	.align	128
        .global         _Z25selective_scan_bwd_kernelI32Selective_Scan_bwd_kernel_traitsILi64ELi16ELb0ELb1ELb1ELb0ELb1EfN3c107complexIfEEEEv12SSMParamsBwd
        .type           _Z25selective_scan_bwd_kernelI32Selective_Scan_bwd_kernel_traitsILi64ELi16ELb0ELb1ELb1ELb0ELb1EfN3c107complexIfEEEEv12SSMParamsBwd,@function
        .size           _Z25selective_scan_bwd_kernelI32Selective_Scan_bwd_kernel_traitsILi64ELi16ELb0ELb1ELb1ELb0ELb1EfN3c107complexIfEEEEv12SSMParamsBwd,(.L_x_14572 - _Z25selective_scan_bwd_kernelI32Selective_Scan_bwd_kernel_traitsILi64ELi16ELb0ELb1ELb1ELb0ELb1EfN3c107complexIfEEEEv12SSMParamsBwd)
        .other          _Z25selective_scan_bwd_kernelI32Selective_Scan_bwd_kernel_traitsILi64ELi16ELb0ELb1ELb1ELb0ELb1EfN3c107complexIfEEEEv12SSMParamsBwd,@"STO_CUDA_ENTRY STV_DEFAULT"
_Z25selective_scan_bwd_kernelI32Selective_Scan_bwd_kernel_traitsILi64ELi16ELb0ELb1ELb1ELb0ELb1EfN3c107complexIfEEEEv12SSMParamsBwd:
.text._Z25selective_scan_bwd_kernelI32Selective_Scan_bwd_kernel_traitsILi64ELi16ELb0ELb1ELb1ELb0ELb1EfN3c107complexIfEEEEv12SSMParamsBwd:
        /* <DEDUP_REMOVED lines=189> */
.L_x_5784:
        /* <DEDUP_REMOVED lines=40> */
[----:B------:R-:W-:Y:S01]  /*0e50*/  CS2R R30, SRZ ;  /* 0x00000000001e7805 */ /* 0x000fe2000001ff00 */
        /* <DEDUP_REMOVED lines=222> */
[----:B0-----:R-:W-:Y:S01]  /*1c40*/  MOV R2, UR27 ;  /* 0x0000001b00027c02 */ /* 0x001fe20008000f00 */
[----:B------:R-:W-:Y:S01]  /*1c50*/  UIMAD.WIDE.U32 UR32, UR12, UR30, URZ ;  /* 0x0000001e0c2072a5 */ /* 0x000fe2000f8e003f */
[----:B------:R-:W-:Y:S01]  /*1c60*/  MOV R3, UR38 ;  /* 0x0000002600037c02 */ /* 0x000fe20008000f00 */
[----:B------:R-:W-:Y:S01]  /*1c70*/  ULDC.64 UR8, c[0x0][0x1f8] ;  /* 0x00007e0000087ab9 */ /* 0x000fe20000000a00 */
[----:B------:R-:W-:Y:S01]  /*1c80*/  MOV R4, UR27 ;  /* 0x0000001b00047c02 */ /* 0x000fe20008000f00 */
[----:B------:R-:W-:Y:S01]  /*1c90*/  UIMAD UR30, UR13, UR30, URZ ;  /* 0x0000001e0d1e72a4 */ /* 0x000fe2000f8e023f */
[----:B------:R-:W-:Y:S01]  /*1ca0*/  MOV R5, UR38 ;  /* 0x0000002600057c02 */ /* 0x000fe20008000f00 */
[----:B------:R-:W-:Y:S01]  /*1cb0*/  UIMAD UR29, UR11, UR8, URZ ;  /* 0x000000080b1d72a4 */ /* 0x000fe2000f8e023f */
[----:B------:R-:W-:Y:S01]  /*1cc0*/  @!P0 IMAD.WIDE.U32 R2, R21, c[0x0][0x1f0], R2 ;  /* 0x00007c0015028a25 */ /* 0x000fe200078e0002 */
[----:B------:R-:W-:-:S03]  /*1cd0*/  UIMAD UR39, UR12, UR31, UR30 ;  /* 0x0000001f0c2772a4 */ /* 0x000fc6000f8e021e */
        /* <DEDUP_REMOVED lines=9> */
[----:B------:R-:W-:Y:S02]  /*1d70*/  UIADD3 UR29, UR6, -UR29, URZ ;  /* 0x8000001d061d7290 */ /* 0x000fe4000fffe03f */
[----:B------:R-:W-:-:S02]  /*1d80*/  UIADD3 UR33, UR33, UR39, URZ ;  /* 0x0000002721217290 */ /* 0x000fc4000fffe03f */
[----:B------:R-:W-:Y:S01]  /*1d90*/  UIMAD.WIDE.U32 UR8, UR10, UR8, UR34 ;  /* 0x000000080a0872a5 */ /* 0x000fe2000f8e0022 */
        /* <DEDUP_REMOVED lines=38> */
[----:B------:R-:W-:Y:S01]  /*2000*/  HFMA2.MMA R70, -RZ, RZ, 0, 0 ;  /* 0x00000000ff467435 */ /* 0x000fe200000001ff */
[----:B------:R-:W-:Y:S01]  /*2010*/  ISETP.GE.AND P1, PT, R19, UR28, PT ;  /* 0x0000001c13007c0c */ /* 0x000fe2000bf26270 */
[----:B------:R-:W-:Y:S01]  /*2020*/  CS2R R46, SRZ ;  /* 0x00000000002e7805 */ /* 0x000fe2000001ff00 */
[----:B------:R-:W-:Y:S01]  /*2030*/  ISETP.GE.AND P2, PT, R6, UR28, PT ;  /* 0x0000001c06007c0c */ /* 0x000fe2000bf46270 */
        /* <DEDUP_REMOVED lines=71> */
[----:B------:R-:W-:Y:S02]  /*24b0*/  MOV R65, RZ ;  /* 0x000000ff00417202 */ /* 0x000fe40000000f00 */
[----:B------:R-:W-:Y:S02]  /*24c0*/  MOV R67, RZ ;  /* 0x000000ff00437202 */ /* 0x000fe40000000f00 */
        /* <DEDUP_REMOVED lines=22> */
[----:B------:R-:W-:Y:S04]  /*2630*/  LDS R47, [R149.X4+0x10] ;  /* 0x00001000952f7984 */ /* 0x000fe80000004800 */
[----:B------:R-:W-:Y:S04]  /*2640*/  LDS R46, [R149.X4+0x14] ;  /* 0x00001400952e7984 */ /* 0x000fe80000004800 */
[----:B------:R-:W3:Y:S04]  /*2650*/  LDS R45, [R149.X4+0x18] ;  /* 0x00001800952d7984 */ /* 0x000ee80000004800 */
[----:B------:R-:W-:Y:S04]  /*2660*/  LDS R44, [R149.X4+0x1c] ;  /* 0x00001c00952c7984 */ /* 0x000fe80000004800 */
[----:B------:R-:W4:Y:S04]  /*2670*/  LDS R43, [R149.X4+0x20] ;  /* 0x00002000952b7984 */ /* 0x000f280000004800 */
[----:B------:R-:W-:Y:S04]  /*2680*/  LDS R20, [R149.X4+0x24] ;  /* 0x0000240095147984 */ /* 0x000fe80000004800 */
[----:B------:R-:W-:Y:S04]  /*2690*/  LDS R21, [R149.X4+0x28] ;  /* 0x0000280095157984 */ /* 0x000fe80000004800 */
[----:B------:R-:W-:Y:S04]  /*26a0*/  LDS R38, [R149.X4+0x2c] ;  /* 0x00002c0095267984 */ /* 0x000fe80000004800 */
[----:B------:R-:W-:Y:S04]  /*26b0*/  LDS R39, [R149.X4+0x30] ;  /* 0x0000300095277984 */ /* 0x000fe80000004800 */
[----:B------:R-:W-:Y:S04]  /*26c0*/  LDS R40, [R149.X4+0x34] ;  /* 0x0000340095287984 */ /* 0x000fe80000004800 */
[----:B------:R-:W2:Y:S04]  /*26d0*/  LDS R41, [R149.X4+0x38] ;  /* 0x0000380095297984 */ /* 0x000ea80000004800 */
        /* <DEDUP_REMOVED lines=35> */
[----:B---3--:R-:W-:Y:S02]  /*2910*/  FMUL.FTZ R3, R45, -1.4426950216293334961 ;  /* 0xbfb8aa3b2d037820 */ /* 0x008fe40000410000 */
[----:B------:R-:W-:Y:S02]  /*2920*/  FMUL.FTZ R60, R49, -1.4426950216293334961 ;  /* 0xbfb8aa3b313c7820 */ /* 0x000fe40000410000 */
[----:B------:R-:W-:-:S03]  /*2930*/  FMUL.FTZ R64, R47, -1.4426950216293334961 ;  /* 0xbfb8aa3b2f407820 */ /* 0x000fc60000410000 */
[----:B------:R-:W2:Y:S01]  /*2940*/  MUFU.EX2 R63, R63 ;  /* 0x0000003f003f7308 */ /* 0x000ea20000000800 */
[----:B------:R-:W-:Y:S02]  /*2950*/  FMUL.FTZ R2, R46, -1.4426950216293334961 ;  /* 0xbfb8aa3b2e027820 */ /* 0x000fe40000410000 */
[----:B0-----:R-:W-:-:S05]  /*2960*/  FADD.FTZ R55, R55, 1 ;  /* 0x3f80000037377421 */ /* 0x001fca0000010000 */
[----:B------:R-:W0:Y:S01]  /*2970*/  MUFU.EX2 R3, R3 ;  /* 0x0000000300037308 */ /* 0x000e220000000800 */
[----:B-1----:R-:W-:-:S07]  /*2980*/  FADD.FTZ R54, R54, 1 ;  /* 0x3f80000036367421 */ /* 0x002fce0000010000 */
[----:B------:R-:W1:Y:S08]  /*2990*/  MUFU.EX2 R60, R60 ;  /* 0x0000003c003c7308 */ /* 0x000e700000000800 */
[----:B------:R-:W3:Y:S01]  /*29a0*/  MUFU.EX2 R64, R64 ;  /* 0x0000004000407308 */ /* 0x000ee20000000800 */
[----:B----4-:R-:W-:-:S07]  /*29b0*/  FMUL.FTZ R72, R43, -1.4426950216293334961 ;  /* 0xbfb8aa3b2b487820 */ /* 0x010fce0000410000 */
[----:B------:R-:W4:Y:S08]  /*29c0*/  MUFU.EX2 R2, R2 ;  /* 0x0000000200027308 */ /* 0x000f300000000800 */
[----:B------:R-:W3:Y:S01]  /*29d0*/  MUFU.RCP R55, R55 ;  /* 0x0000003700377308 */ /* 0x000ee20000001000 */
[----:B--2---:R-:W-:-:S07]  /*29e0*/  FADD.FTZ R63, R63, 1 ;  /* 0x3f8000003f3f7421 */ /* 0x004fce0000010000 */
[----:B------:R-:W2:Y:S01]  /*29f0*/  MUFU.RCP R54, R54 ;  /* 0x0000003600367308 */ /* 0x000ea20000001000 */
[----:B0-----:R-:W-:Y:S02]  /*2a00*/  FADD.FTZ R3, R3, 1 ;  /* 0x3f80000003037421 */ /* 0x001fe40000010000 */
[----:B-1----:R-:W-:-:S05]  /*2a10*/  FADD.FTZ R60, R60, 1 ;  /* 0x3f8000003c3c7421 */ /* 0x002fca0000010000 */
[----:B------:R0:W-:Y:S01]  /*2a20*/  MUFU.EX2 R73, R72 ;  /* 0x0000004800497308 */ /* 0x0001e20000000800 */
[----:B---3--:R-:W-:Y:S02]  /*2a30*/  FADD.FTZ R64, R64, 1 ;  /* 0x3f80000040407421 */ /* 0x008fe40000010000 */
[----:B0-----:R-:W-:-:S05]  /*2a40*/  FMUL.FTZ R72, R41, -1.4426950216293334961 ;  /* 0xbfb8aa3b29487820 */ /* 0x001fca0000410000 */
[----:B------:R-:W-:Y:S01]  /*2a50*/  MUFU.RCP R63, R63 ;  /* 0x0000003f003f7308 */ /* 0x000fe20000001000 */
[----:B------:R-:W-:Y:S02]  /*2a60*/  FMUL.FTZ R75, R20, -1.4426950216293334961 ;  /* 0xbfb8aa3b144b7820 */ /* 0x000fe40000410000 */
[----:B------:R-:W-:Y:S02]  /*2a70*/  FMUL.FTZ R78, R39, -1.4426950216293334961 ;  /* 0xbfb8aa3b274e7820 */ /* 0x000fe40000410000 */
[----:B----4-:R-:W-:-:S03]  /*2a80*/  FADD.FTZ R2, R2, 1 ;  /* 0x3f80000002027421 */ /* 0x010fc60000010000 */
[----:B------:R-:W-:Y:S01]  /*2a90*/  MUFU.EX2 R83, R72 ;  /* 0x0000004800537308 */ /* 0x000fe20000000800 */
[----:B------:R-:W-:Y:S02]  /*2aa0*/  FMUL.FTZ R71, R44, -1.4426950216293334961 ;  /* 0xbfb8aa3b2c477820 */ /* 0x000fe40000410000 */
[----:B------:R-:W-:-:S05]  /*2ab0*/  FMUL.FTZ R77, R38, -1.4426950216293334961 ;  /* 0xbfb8aa3b264d7820 */ /* 0x000fca0000410000 */
[----:B------:R0:W-:Y:S01]  /*2ac0*/  MUFU.RCP R72, R3 ;  /* 0x0000000300487308 */ /* 0x0001e20000001000 */
[----:B------:R-:W-:Y:S02]  /*2ad0*/  FMUL.FTZ R79, R40, -1.4426950216293334961 ;  /* 0xbfb8aa3b284f7820 */ /* 0x000fe40000410000 */
[----:B0-----:R-:W-:-:S05]  /*2ae0*/  FADD.FTZ R3, -R55, 1 ;  /* 0x3f80000037037421 */ /* 0x001fca0000010100 */
[----:B------:R-:W0:Y:S08]  /*2af0*/  MUFU.RCP R60, R60 ;  /* 0x0000003c003c7308 */ /* 0x000e300000001000 */
[----:B------:R-:W1:Y:S08]  /*2b00*/  MUFU.RCP R64, R64 ;  /* 0x0000004000407308 */ /* 0x000e700000001000 */
[----:B------:R-:W3:Y:S08]  /*2b10*/  MUFU.EX2 R75, R75 ;  /* 0x0000004b004b7308 */ /* 0x000ef00000000800 */
[----:B------:R-:W4:Y:S08]  /*2b20*/  MUFU.EX2 R78, R78 ;  /* 0x0000004e004e7308 */ /* 0x000f300000000800 */
[----:B------:R-:W0:Y:S08]  /*2b30*/  MUFU.EX2 R71, R71 ;  /* 0x0000004700477308 */ /* 0x000e300000000800 */
        /* <DEDUP_REMOVED lines=17> */
[----:B------:R-:W-:Y:S01]  /*2c50*/  STS [R229.X4+0x780], R74 ;  /* 0x0007804ae5007388 */ /* 0x000fe20000004800 */
[----:B------:R-:W-:-:S06]  /*2c60*/  NOP ;  /* 0x0000000000007918 */ /* 0x000fcc0000000000 */
[----:B------:R-:W3:Y:S04]  /*2c70*/  LDS R52, [R149.X4] ;  /* 0x0000000095347984 */ /* 0x000ee80000004800 */
[----:B------:R-:W4:Y:S04]  /*2c80*/  LDS R53, [R149.X4+0x4] ;  /* 0x0000040095357984 */ /* 0x000f280000004800 */
[----:B------:R-:W4:Y:S04]  /*2c90*/  LDS R56, [R149.X4+0x8] ;  /* 0x0000080095387984 */ /* 0x000f280000004800 */
[----:B------:R-:W4:Y:S04]  /*2ca0*/  LDS R57, [R149.X4+0xc] ;  /* 0x00000c0095397984 */ /* 0x000f280000004800 */
[----:B------:R-:W4:Y:S01]  /*2cb0*/  LDS R58, [R149.X4+0x10] ;  /* 0x00001000953a7984 */ /* 0x000f220000004800 */
[----:B-----5:R2:W-:Y:S01]  /*2cc0*/  MUFU.RCP R65, R2 ;  /* 0x0000000200417308 */ /* 0x0205e20000001000 */
[----:B------:R-:W-:-:S02]  /*2cd0*/  FFMA.FTZ R5, R50, R3, 1 ;  /* 0x3f80000032057423 */ /* 0x000fc40000010003 */
[----:B------:R-:W5:Y:S04]  /*2ce0*/  LDS R59, [R149.X4+0x14] ;  /* 0x00001400953b7984 */ /* 0x000f680000004800 */
[----:B------:R-:W5:Y:S01]  /*2cf0*/  LDS R62, [R149.X4+0x1c] ;  /* 0x00001c00953e7984 */ /* 0x000f620000004800 */
[----:B--2---:R-:W-:-:S03]  /*2d00*/  FADD.FTZ R2, -R54, 1 ;  /* 0x3f80000036027421 */ /* 0x004fc60000010100 */
[----:B------:R-:W2:Y:S01]  /*2d10*/  LDS R61, [R149.X4+0x18] ;  /* 0x00001800953d7984 */ /* 0x000ea20000004800 */
[----:B------:R-:W-:Y:S01]  /*2d20*/  FFMA.FTZ R2, R51, R2, 1 ;  /* 0x3f80000033027423 */ /* 0x000fe20000010002 */
[----:B------:R-:W2:Y:S01]  /*2d30*/  MUFU.EX2 R79, R79 ;  /* 0x0000004f004f7308 */ /* 0x000ea20000000800 */
[----:B0-----:R-:W-:Y:S01]  /*2d40*/  FADD.FTZ R68, -R60, 1 ;  /* 0x3f8000003c447421 */ /* 0x001fe20000010100 */
[----:B------:R-:W0:Y:S01]  /*2d50*/  LDS R67, [R149.X4+0x20] ;  /* 0x0000200095437984 */ /* 0x000e220000004800 */
[----:B-1----:R-:W-:Y:S02]  /*2d60*/  FADD.FTZ R70, -R64, 1 ;  /* 0x3f80000040467421 */ /* 0x002fe40000010100 */
[----:B------:R-:W-:Y:S01]  /*2d70*/  FMUL.FTZ R80, R42, -1.4426950216293334961 ;  /* 0xbfb8aa3b2a507820 */ /* 0x000fe20000410000 */
[----:B------:R-:W1:Y:S01]  /*2d80*/  LDS R69, [R149.X4+0x28] ;  /* 0x0000280095457984 */ /* 0x000e620000004800 */
[----:B---3--:R-:W-:Y:S02]  /*2d90*/  FMUL.FTZ R3, R37, R52 ;  /* 0x0000003425037220 */ /* 0x008fe40000410000 */
[----:B----4-:R-:W-:-:S02]  /*2da0*/  FMUL.FTZ R4, R36, R53 ;  /* 0x0000003524047220 */ /* 0x010fc40000410000 */
[----:B------:R-:W-:Y:S02]  /*2db0*/  FMUL.FTZ R3, R54, R3 ;  /* 0x0000000336037220 */ /* 0x000fe40000410000 */
[----:B------:R-:W-:Y:S02]  /*2dc0*/  FMUL.FTZ R4, R55, R4 ;  /* 0x0000000437047220 */ /* 0x000fe40000410000 */
[----:B------:R-:W-:Y:S02]  /*2dd0*/  FMUL.FTZ R2, R3, R2 ;  /* 0x0000000203027220 */ /* 0x000fe40000410000 */
[----:B------:R-:W-:Y:S02]  /*2de0*/  FADD.FTZ R3, -R63, 1 ;  /* 0x3f8000003f037421 */ /* 0x000fe40000010100 */
[----:B------:R-:W-:Y:S02]  /*2df0*/  FMUL.FTZ R4, R4, R5 ;  /* 0x0000000504047220 */ /* 0x000fe40000410000 */
[----:B------:R-:W-:-:S02]  /*2e00*/  FFMA.FTZ R5, R48, R3, 1 ;  /* 0x3f80000030057423 */ /* 0x000fc40000010003 */
[----:B------:R-:W-:Y:S01]  /*2e10*/  FMUL.FTZ R3, R35, R56 ;  /* 0x0000003823037220 */ /* 0x000fe20000410000 */
[----:B------:R-:W3:Y:S01]  /*2e20*/  MUFU.EX2 R76, R76 ;  /* 0x0000004c004c7308 */ /* 0x000ee20000000800 */
[----:B------:R-:W-:Y:S02]  /*2e30*/  FADD.FTZ R74, R73, 1 ;  /* 0x3f800000494a7421 */ /* 0x000fe40000010000 */
[----:B------:R-:W-:Y:S02]  /*2e40*/  FADD.FTZ R73, R75, 1 ;  /* 0x3f8000004b497421 */ /* 0x000fe40000010000 */
[----:B------:R-:W-:Y:S02]  /*2e50*/  FADD.FTZ R82, R78, 1 ;  /* 0x3f8000004e527421 */ /* 0x000fe40000010000 */
[----:B------:R-:W-:Y:S01]  /*2e60*/  FADD.FTZ R71, R71, 1 ;  /* 0x3f80000047477421 */ /* 0x000fe20000010000 */
[----:B------:R4:W-:Y:S01]  /*2e70*/  MUFU.EX2 R85, R80 ;  /* 0x0000005000557308 */ /* 0x0009e20000000800 */
[----:B------:R-:W-:-:S02]  /*2e80*/  FADD.FTZ R75, R77, 1 ;  /* 0x3f8000004d4b7421 */ /* 0x000fc40000010000 */
[----:B------:R-:W-:Y:S02]  /*2e90*/  FFMA.FTZ R78, R49, R68, 1 ;  /* 0x3f800000314e7423 */ /* 0x000fe40000010044 */
[----:B------:R-:W-:Y:S01]  /*2ea0*/  FFMA.FTZ R84, R47, R70, 1 ;  /* 0x3f8000002f547423 */ /* 0x000fe20000010046 */
[----:B------:R-:W0:Y:S01]  /*2eb0*/  LDS R68, [R149.X4+0x24] ;  /* 0x0000240095447984 */ /* 0x000e220000004800 */
[----:B------:R-:W-:Y:S02]  /*2ec0*/  FMUL.FTZ R3, R60, R3 ;  /* 0x000000033c037220 */ /* 0x000fe40000410000 */
[----:B----4-:R-:W-:Y:S01]  /*2ed0*/  FMUL.FTZ R80, R34, R57 ;  /* 0x0000003922507220 */ /* 0x010fe20000410000 */
[----:B------:R-:W4:Y:S01]  /*2ee0*/  LDS R70, [R149.X4+0x2c] ;  /* 0x00002c0095467984 */ /* 0x000f220000004800 */
[----:B------:R-:W-:Y:S02]  /*2ef0*/  FMUL.FTZ R77, R33, R58 ;  /* 0x0000003a214d7220 */ /* 0x000fe40000410000 */
[----:B------:R-:W-:Y:S01]  /*2f00*/  FMUL.FTZ R86, R3, R78 ;  /* 0x0000004e03567220 */ /* 0x000fe20000410000 */
[----:B------:R-:W1:Y:S01]  /*2f10*/  MUFU.RCP R71, R71 ;  /* 0x0000004700477308 */ /* 0x000e620000001000 */
[----:B--2---:R-:W-:-:S02]  /*2f20*/  FADD.FTZ R79, R79, 1 ;  /* 0x3f8000004f4f7421 */ /* 0x004fc40000010000 */
        /* <DEDUP_REMOVED lines=8> */
[----:B------:R-:W-:Y:S01]  /*2fb0*/  LDS R77, [R149.X4+0x38] ;  /* 0x00003800954d7984 */ /* 0x000fe20000004800 */
[----:B---3--:R-:W-:-:S03]  /*2fc0*/  FADD.FTZ R76, R76, 1 ;  /* 0x3f8000004c4c7421 */ /* 0x008fc60000010000 */
[----:B--2---:R-:W2:Y:S04]  /*2fd0*/  LDS R79, [R149.X4+0x30] ;  /* 0x00003000954f7984 */ /* 0x004ea80000004800 */
[----:B------:R-:W3:Y:S01]  /*2fe0*/  LDS R78, [R149.X4+0x3c] ;  /* 0x00003c00954e7984 */ /* 0x000ee20000004800 */
[----:B------:R-:W0:Y:S01]  /*2ff0*/  MUFU.RCP R73, R73 ;  /* 0x0000004900497308 */ /* 0x000e220000001000 */
[----:B-1----:R-:W-:-:S07]  /*3000*/  FADD.FTZ R5, -R71, 1 ;  /* 0x3f80000047057421 */ /* 0x002fce0000010100 */
[----:B------:R-:W1:Y:S01]  /*3010*/  MUFU.RCP R75, R75 ;  /* 0x0000004b004b7308 */ /* 0x000e620000001000 */
[----:B------:R-:W-:Y:S01]  /*3020*/  FADD.FTZ R3, -R65, 1 ;  /* 0x3f80000041037421 */ /* 0x000fe20000010100 */
[----:B------:R-:W-:Y:S01]  /*3030*/  BAR.SYNC.DEFER_BLOCKING 0x0 ;  /* 0x0000000000007b1d */ /* 0x000fe20000010000 */
[----:B-----5:R-:W-:Y:S02]  /*3040*/  FMUL.FTZ R92, R32, R59 ;  /* 0x0000003b205c7220 */ /* 0x020fe40000410000 */
[----:B------:R-:W-:-:S03]  /*3050*/  FMUL.FTZ R96, R23, R62 ;  /* 0x0000003e17607220 */ /* 0x000fc60000410000 */
        /* <DEDUP_REMOVED lines=9> */
[----:B------:R-:W2:Y:S01]  /*30f0*/  MUFU.RCP R84, R84 ;  /* 0x0000005400547308 */ /* 0x000ea20000001000 */
[----:B------:R-:W-:-:S02]  /*3100*/  FMUL.FTZ R5, R72, R5 ;  /* 0x0000000548057220 */ /* 0x000fc40000410000 */
[----:B------:R-:W-:Y:S02]  /*3110*/  FMUL.FTZ R92, R92, R3 ;  /* 0x000000035c5c7220 */ /* 0x000fe40000410000 */
[----:B------:R-:W-:-:S03]  /*3120*/  FMUL.FTZ R96, R96, R83 ;  /* 0x0000005360607220 */ /* 0x000fc60000410000 */
[----:B------:R-:W2:Y:S01]  /*3130*/  MUFU.RCP R87, R87 ;  /* 0x0000005700577308 */ /* 0x000ea20000001000 */
[----:B0-----:R-:W-:Y:S02]  /*3140*/  FADD.FTZ R3, -R73, 1 ;  /* 0x3f80000049037421 */ /* 0x001fe40000010100 */
[----:B-1----:R-:W-:Y:S02]  /*3150*/  FADD.FTZ R83, -R75, 1 ;  /* 0x3f8000004b537421 */ /* 0x002fe40000010100 */
[----:B------:R-:W-:Y:S02]  /*3160*/  FMUL.FTZ R94, R5, R94 ;  /* 0x0000005e055e7220 */ /* 0x000fe40000410000 */
[----:B-----5:R-:W-:Y:S01]  /*3170*/  FADD.FTZ R100, -R76, 1 ;  /* 0x3f8000004c647421 */ /* 0x020fe20000010100 */
[----:B------:R-:W0:Y:S01]  /*3180*/  MUFU.RCP R82, R82 ;  /* 0x0000005200527308 */ /* 0x000e220000001000 */
[----:B------:R-:W-:Y:S02]  /*3190*/  FFMA.FTZ R5, R20, R3, 1 ;  /* 0x3f80000014057423 */ /* 0x000fe40000010003 */
[----:B------:R-:W-:-:S02]  /*31a0*/  FFMA.FTZ R85, R38, R83, 1 ;  /* 0x3f80000026557423 */ /* 0x000fc40000010053 */
[----:B------:R-:W-:Y:S02]  /*31b0*/  FADD.FTZ R98, -R74, 1 ;  /* 0x3f8000004a627421 */ /* 0x000fe40000010100 */
[----:B------:R-:W-:Y:S02]  /*31c0*/  FMUL.FTZ R3, R24, R67 ;  /* 0x0000004318037220 */ /* 0x000fe40000410000 */
[----:B------:R-:W-:Y:S02]  /*31d0*/  FMUL.FTZ R83, R26, R69 ;  /* 0x000000451a537220 */ /* 0x000fe40000410000 */
[----:B------:R-:W-:Y:S02]  /*31e0*/  FFMA.FTZ R102, R21, R100, 1 ;  /* 0x3f80000015667423 */ /* 0x000fe40000010064 */
[----:B------:R-:W-:Y:S02]  /*31f0*/  FFMA.FTZ R98, R43, R98, 1 ;  /* 0x3f8000002b627423 */ /* 0x000fe40000010062 */
        /* <DEDUP_REMOVED lines=9> */
[----:B--2---:R-:W-:Y:S02]  /*3290*/  FADD.FTZ R108, -R84, 1 ;  /* 0x3f800000546c7421 */ /* 0x004fe40000010100 */
        /* <DEDUP_REMOVED lines=10> */
[----:B---3--:R-:W-:Y:S01]  /*3340*/  FMUL.FTZ R112, R31, R78 ;  /* 0x0000004e1f707220 */ /* 0x008fe20000410000 */
        /* <DEDUP_REMOVED lines=69> */
.L_x_5674:
[----:B-1----:R-:W-:Y:S05]  /*37a0*/  BSYNC B0 ;  /* 0x0000000000007941 */ /* 0x002fea0003800000 */
.L_x_5673:
        /* <DEDUP_REMOVED lines=154> */
.L_x_5677:
[----:B------:R-:W-:Y:S05]  /*4150*/  BSYNC B0 ;  /* 0x0000000000007941 */ /* 0x000fea0003800000 */
.L_x_5676:
        /* <DEDUP_REMOVED lines=43> */
.L_x_5675:
        /* <DEDUP_REMOVED lines=71> */
.L_x_5779:
        /* <DEDUP_REMOVED lines=45> */
[----:B------:R-:W-:Y:S01]  /*4b50*/  MOV R28, RZ ;  /* 0x000000ff001c7202 */ /* 0x000fe20000000f00 */
[----:B------:R-:W-:Y:S01]  /*4b60*/  HFMA2.MMA R53, -RZ, RZ, 0, 0 ;  /* 0x00000000ff357435 */ /* 0x000fe200000001ff */
[----:B------:R-:W-:Y:S01]  /*4b70*/  ISETP.GE.AND P5, PT, R177, UR28, PT ;  /* 0x0000001cb1007c0c */ /* 0x000fe2000bfa6270 */
[----:B------:R0:W4:Y:S01]  /*4b80*/  @!P1 LDG.E R27, [R2.64+0x100] ;  /* 0x0001002a021b9981 */ /* 0x000122000c1e1900 */
[----:B------:R-:W-:Y:S01]  /*4b90*/  ISETP.GE.AND P0, PT, R175, UR28, PT ;  /* 0x0000001caf007c0c */ /* 0x000fe2000bf06270 */
        /* <DEDUP_REMOVED lines=8> */
[C---:B------:R-:W-:Y:S01]  /*4c20*/  LOP3.LUT R163, R6.reuse, 0x180, RZ, 0xfc, !PT ;  /* 0x0000018006a37812 */ /* 0x040fe200078efcff */
        /* <DEDUP_REMOVED lines=47> */
[----:B------:R-:W-:Y:S02]  /*4f20*/  SHF.L.U32 R5, R152, 0x5, RZ ;  /* 0x0000000598057819 */ /* 0x000fe400000006ff */
[C---:B------:R-:W-:Y:S01]  /*4f30*/  LOP3.LUT R16, R6.reuse, 0x340, RZ, 0xfc, !PT ;  /* 0x0000034006107812 */ /* 0x040fe200078efcff */
[----:B------:R0:W5:Y:S01]  /*4f40*/  @!P2 LDG.E R43, [R2.64+0xa80] ;  /* 0x000a802a022ba981 */ /* 0x000162000c1e1900 */
[----:B------:R-:W-:Y:S02]  /*4f50*/  LOP3.LUT R20, R5, 0xffffffe0, R228, 0xe2, !PT ;  /* 0xffffffe005147812 */ /* 0x000fe400078ee2e4 */
[C---:B------:R-:W-:Y:S01]  /*4f60*/  LOP3.LUT R15, R6.reuse, 0x360, RZ, 0xfc, !PT ;  /* 0x00000360060f7812 */ /* 0x040fe200078efcff */
[----:B------:R0:W5:Y:S01]  /*4f70*/  @!P3 LDG.E R40, [R2.64+0xb00] ;  /* 0x000b002a0228b981 */ /* 0x000162000c1e1900 */
[----:B------:R-:W-:-:S02]  /*4f80*/  LOP3.LUT R13, R6, 0x380, RZ, 0xfc, !PT ;  /* 0x00000380060d7812 */ /* 0x000fc400078efcff */
[C---:B------:R-:W-:Y:S01]  /*4f90*/  LOP3.LUT R14, R6.reuse, 0x3a0, RZ, 0xfc, !PT ;  /* 0x000003a0060e7812 */ /* 0x040fe200078efcff */
[----:B------:R0:W5:Y:S01]  /*4fa0*/  @!P4 LDG.E R49, [R2.64+0xb80] ;  /* 0x000b802a0231c981 */ /* 0x000162000c1e1900 */
[----:B------:R-:W-:Y:S02]  /*4fb0*/  LOP3.LUT R11, R6, 0x3c0, RZ, 0xfc, !PT ;  /* 0x000003c0060b7812 */ /* 0x000fe400078efcff */
[----:B------:R-:W-:Y:S01]  /*4fc0*/  ISETP.GE.AND P1, PT, R16, UR28, PT ;  /* 0x0000001c10007c0c */ /* 0x000fe2000bf26270 */
[----:B------:R0:W5:Y:S01]  /*4fd0*/  @!P5 LDG.E R47, [R2.64+0xc00] ;  /* 0x000c002a022fd981 */ /* 0x000162000c1e1900 */
[----:B------:R-:W-:Y:S02]  /*4fe0*/  LOP3.LUT R20, R20, 0x3e0, RZ, 0xfc, !PT ;  /* 0x000003e014147812 */ /* 0x000fe400078efcff */
[----:B------:R-:W-:Y:S01]  /*4ff0*/  ISETP.GE.AND P2, PT, R15, UR28, PT ;  /* 0x0000001c0f007c0c */ /* 0x000fe2000bf46270 */
[----:B------:R0:W5:Y:S01]  /*5000*/  @!P0 LDG.E R44, [R2.64+0xc80] ;  /* 0x000c802a022c8981 */ /* 0x000162000c1e1900 */
[----:B------:R-:W-:-:S02]  /*5010*/  ISETP.GE.AND P3, PT, R13, UR28, PT ;  /* 0x0000001c0d007c0c */ /* 0x000fc4000bf66270 */
[----:B------:R-:W-:Y:S02]  /*5020*/  ISETP.GE.AND P4, PT, R14, UR28, PT ;  /* 0x0000001c0e007c0c */ /* 0x000fe4000bf86270 */
        /* <DEDUP_REMOVED lines=9> */
[----:B------:R-:W-:Y:S01]  /*50c0*/  SHF.L.U32 R240, R152, 0x5, RZ ;  /* 0x0000000598f07819 */ /* 0x000fe200000006ff */
[----:B------:R-:W-:-:S03]  /*50d0*/  UIMAD UR39, UR11, UR32, URZ ;  /* 0x000000200b2772a4 */ /* 0x000fc6000f8e023f */
[----:B------:R-:W-:Y:S01]  /*50e0*/  LOP3.LUT R12, R240, 0xfffffc00, RZ, 0xc0, !PT ;  /* 0xfffffc00f00c7812 */ /* 0x000fe200078ec0ff */
[----:B------:R-:W-:Y:S02]  /*50f0*/  UIMAD.WIDE.U32 UR34, UR10, UR32, URZ ;  /* 0x000000200a2272a5 */ /* 0x000fe4000f8e003f */
[----:B------:R-:W-:Y:S01]  /*5100*/  UIMAD UR39, UR10, UR33, UR39 ;  /* 0x000000210a2772a4 */ /* 0x000fe2000f8e0227 */
[----:B------:R-:W-:Y:S02]  /*5110*/  IADD3 R67, R12, R151, RZ ;  /* 0x000000970c437210 */ /* 0x000fe40007ffe0ff */
[----:B------:R-:W-:Y:S01]  /*5120*/  ULDC.64 UR32, c[0x0][0x188] ;  /* 0x0000620000207ab9 */ /* 0x000fe20000000a00 */
[----:B------:R-:W-:Y:S01]  /*5130*/  ISETP.GE.AND P1, PT, R0, UR28, PT ;  /* 0x0000001c00007c0c */ /* 0x000fe2000bf26270 */
        /* <DEDUP_REMOVED lines=52> */
[----:B------:R-:W-:Y:S01]  /*5480*/  HFMA2.MMA R211, -RZ, RZ, 0, 0 ;  /* 0x00000000ffd37435 */ /* 0x000fe200000001ff */
[-C--:B------:R-:W-:Y:S01]  /*5490*/  LEA.HI.SX32 R169, R64, R67.reuse, 0x1b ;  /* 0x0000004340a97211 */ /* 0x080fe200078fdaff */
[----:B------:R-:W5:Y:S01]  /*54a0*/  LDG.E.64 R2, [R2.64] ;  /* 0x0000002a02027981 */ /* 0x000f62000c1e1b00 */
[----:B------:R-:W-:Y:S02]  /*54b0*/  MOV R5, UR7 ;  /* 0x0000000700057c02 */ /* 0x000fe40008000f00 */
        /* <DEDUP_REMOVED lines=9> */
[----:B------:R-:W-:Y:S01]  /*5550*/  ISETP.GE.AND P0, PT, R6, UR28, PT ;  /* 0x0000001c06007c0c */ /* 0x000fe2000bf06270 */
[----:B------:R-:W-:Y:S01]  /*5560*/  IMAD.WIDE.U32 R6, R5, c[0x0][0x1c0], R6 ;  /* 0x0000700005067a25 */ /* 0x000fe200078e0006 */
        /* <DEDUP_REMOVED lines=11> */
[----:B------:R-:W-:Y:S02]  /*5620*/  IADD3 R5, R7, UR32, RZ ;  /* 0x0000002007057c10 */ /* 0x000fe4000fffe0ff */
[----:B------:R-:W-:Y:S01]  /*5630*/  LEA R4, P2, R6, UR24, 0x2 ;  /* 0x0000001806047c11 */ /* 0x000fe2000f8410ff */
[----:B--2---:R-:W-:Y:S04]  /*5640*/  STS [R10.X4], R21 ;  /* 0x000000150a007388 */ /* 0x004fe80000004800 */
[----:B---3--:R-:W-:Y:S04]  /*5650*/  STS [R9.X4+0x80], R38 ;  /* 0x0000802609007388 */ /* 0x008fe80000004800 */
[----:B----4-:R-:W-:Y:S04]  /*5660*/  STS [R168.X4+0x100], R27 ;  /* 0x0001001ba8007388 */ /* 0x010fe80000004800 */
[----:B-----5:R-:W-:Y:S04]  /*5670*/  STS [R8.X4+0x180], R25 ;  /* 0x0001801908007388 */ /* 0x020fe80000004800 */
        /* <DEDUP_REMOVED lines=19> */
[----:B------:R-:W-:-:S03]  /*57b0*/  LEA.HI.SX32 R68, R174, R67, 0x1b ;  /* 0x00000043ae447211 */ /* 0x000fc600078fdaff */
[----:B------:R-:W-:Y:S01]  /*57c0*/  STS [R155.X4+0xb00], R40 ;  /* 0x000b00289b007388 */ /* 0x000fe20000004800 */
[----:B------:R-:W-:-:S03]  /*57d0*/  LEA.HI.SX32 R67, R176, R67, 0x1b ;  /* 0x00000043b0437211 */ /* 0x000fc600078fdaff */
[----:B------:R-:W-:Y:S04]  /*57e0*/  STS [R110.X4+0xb80], R49 ;  /* 0x000b80316e007388 */ /* 0x000fe80000004800 */
[----:B------:R-:W-:Y:S01]  /*57f0*/  STS [R154.X4+0xc00], R47 ;  /* 0x000c002f9a007388 */ /* 0x000fe20000004800 */
[----:B------:R-:W-:-:S03]  /*5800*/  LEA.HI.X R5, R6, UR25, R5, 0x2, P2 ;  /* 0x0000001906057c11 */ /* 0x000fc600090f1405 */
        /* <DEDUP_REMOVED lines=10> */
[----:B------:R-:W-:Y:S01]  /*58b0*/  CS2R R6, SRZ ;  /* 0x0000000000067805 */ /* 0x000fe2000001ff00 */
[----:B------:R-:W-:Y:S01]  /*58c0*/  MOV R170, RZ ;  /* 0x000000ff00aa7202 */ /* 0x000fe20000000f00 */
[----:B------:R-:W-:-:S05]  /*58d0*/  HFMA2.MMA R209, -RZ, RZ, 0, 0 ;  /* 0x00000000ffd17435 */ /* 0x000fca00000001ff */
[----:B------:R-:W4:Y:S01]  /*58e0*/  @!P1 LDG.E R170, [R4.64+0x80] ;  /* 0x0000802a04aa9981 */ /* 0x000f22000c1e1900 */
[----:B------:R-:W-:-:S04]  /*58f0*/  ISETP.GE.AND P1, PT, R180, UR28, PT ;  /* 0x0000001cb4007c0c */ /* 0x000fc8000bf26270 */
[----:B------:R-:W5:Y:S01]  /*5900*/  @!P0 LDG.E R7, [R4.64+0x100] ;  /* 0x0001002a04078981 */ /* 0x000f62000c1e1900 */
[----:B------:R-:W-:Y:S02]  /*5910*/  ISETP.GE.AND P0, PT, R181, UR28, PT ;  /* 0x0000001cb5007c0c */ /* 0x000fe4000bf06270 */
[----:B------:R-:W-:Y:S01]  /*5920*/  ISETP.GE.AND P2, PT, R179, UR28, PT ;  /* 0x0000001cb3007c0c */ /* 0x000fe2000bf46270 */
[----:B------:R-:W-:-:S05]  /*5930*/  HFMA2.MMA R205, -RZ, RZ, 0, 0 ;  /* 0x00000000ffcd7435 */ /* 0x000fca00000001ff */
[----:B------:R-:W3:Y:S01]  /*5940*/  @!P1 LDG.E R209, [R4.64+0x180] ;  /* 0x0001802a04d19981 */ /* 0x000ee2000c1e1900 */
[----:B------:R-:W-:-:S04]  /*5950*/  ISETP.GE.AND P1, PT, R175, UR28, PT ;  /* 0x0000001caf007c0c */ /* 0x000fc8000bf26270 */
[----:B------:R-:W3:Y:S01]  /*5960*/  @!P0 LDG.E R6, [R4.64+0x200] ;  /* 0x0002002a04068981 */ /* 0x000ee2000c1e1900 */
[----:B------:R-:W-:Y:S02]  /*5970*/  ISETP.GE.AND P0, PT, R177, UR28, PT ;  /* 0x0000001cb1007c0c */ /* 0x000fe4000bf06270 */
[----:B------:R-:W-:Y:S02]  /*5980*/  MOV R207, RZ ;  /* 0x000000ff00cf7202 */ /* 0x000fe40000000f00 */
[----:B------:R-:W-:-:S04]  /*5990*/  MOV R203, RZ ;  /* 0x000000ff00cb7202 */ /* 0x000fc80000000f00 */
[----:B------:R-:W3:Y:S01]  /*59a0*/  @!P2 LDG.E R207, [R4.64+0x280] ;  /* 0x0002802a04cfa981 */ /* 0x000ee2000c1e1900 */
[----:B------:R-:W-:-:S03]  /*59b0*/  HFMA2.MMA R201, -RZ, RZ, 0, 0 ;  /* 0x00000000ffc97435 */ /* 0x000fc600000001ff */
[----:B------:R-:W3:Y:S01]  /*59c0*/  @!P1 LDG.E R203, [R4.64+0x380] ;  /* 0x0003802a04cb9981 */ /* 0x000ee2000c1e1900 */
[----:B------:R-:W-:-:S03]  /*59d0*/  ISETP.GE.AND P1, PT, R167, UR28, PT ;  /* 0x0000001ca7007c0c */ /* 0x000fc6000bf26270 */
[----:B------:R-:W3:Y:S01]  /*59e0*/  @!P0 LDG.E R205, [R4.64+0x300] ;  /* 0x0003002a04cd8981 */ /* 0x000ee2000c1e1900 */
[----:B------:R-:W-:Y:S02]  /*59f0*/  ISETP.GE.AND P0, PT, R171, UR28, PT ;  /* 0x0000001cab007c0c */ /* 0x000fe4000bf06270 */
[----:B0-----:R-:W-:Y:S01]  /*5a00*/  MOV R30, RZ ;  /* 0x000000ff001e7202 */ /* 0x001fe20000000f00 */
[----:B------:R-:W-:-:S06]  /*5a10*/  HFMA2.MMA R188, -RZ, RZ, 0, 0 ;  /* 0x00000000ffbc7435 */ /* 0x000fcc00000001ff */
[----:B------:R0:W3:Y:S01]  /*5a20*/  @!P1 LDG.E R30, [R4.64+0x480] ;  /* 0x0004802a041e9981 */ /* 0x0000e2000c1e1900 */
[----:B------:R-:W-:-:S03]  /*5a30*/  ISETP.GE.AND P1, PT, R121, UR28, PT ;  /* 0x0000001c79007c0c */ /* 0x000fc6000bf26270 */
[----:B------:R-:W3:Y:S01]  /*5a40*/  @!P0 LDG.E R201, [R4.64+0x400] ;  /* 0x0004002a04c98981 */ /* 0x000ee2000c1e1900 */
[----:B------:R-:W-:Y:S02]  /*5a50*/  ISETP.GE.AND P0, PT, R165, UR28, PT ;  /* 0x0000001ca5007c0c */ /* 0x000fe4000bf06270 */
[----:B------:R-:W-:-:S07]  /*5a60*/  MOV R190, RZ ;  /* 0x000000ff00be7202 */ /* 0x000fce0000000f00 */
[----:B------:R0:W3:Y:S04]  /*5a70*/  @!P1 LDG.E R190, [R4.64+0x580] ;  /* 0x0005802a04be9981 */ /* 0x0000e8000c1e1900 */
[----:B------:R0:W3:Y:S01]  /*5a80*/  @!P0 LDG.E R188, [R4.64+0x500] ;  /* 0x0005002a04bc8981 */ /* 0x0000e2000c1e1900 */
[----:B------:R-:W-:Y:S01]  /*5a90*/  ISETP.GE.AND P2, PT, R163, UR28, PT ;  /* 0x0000001ca3007c0c */ /* 0x000fe2000bf46270 */
[----:B------:R-:W-:Y:S01]  /*5aa0*/  HFMA2.MMA R199, -RZ, RZ, 0, 0 ;  /* 0x00000000ffc77435 */ /* 0x000fe200000001ff */
[----:B------:R-:W-:-:S11]  /*5ab0*/  ISETP.GE.AND P1, PT, R161, UR28, PT ;  /* 0x0000001ca1007c0c */ /* 0x000fd6000bf26270 */
[----:B------:R0:W5:Y:S01]  /*5ac0*/  @!P2 LDG.E R199, [R4.64+0x600] ;  /* 0x0006002a04c7a981 */ /* 0x000162000c1e1900 */
[----:B------:R-:W-:Y:S02]  /*5ad0*/  ISETP.GE.AND P4, PT, R160, UR28, PT ;  /* 0x0000001ca0007c0c */ /* 0x000fe4000bf86270 */
[----:B------:R-:W-:Y:S01]  /*5ae0*/  MOV R197, RZ ;  /* 0x000000ff00c57202 */ /* 0x000fe20000000f00 */
[----:B------:R-:W-:-:S05]  /*5af0*/  CS2R R194, SRZ ;  /* 0x0000000000c27805 */ /* 0x000fca000001ff00 */
[----:B------:R0:W5:Y:S05]  /*5b00*/  @!P1 LDG.E R197, [R4.64+0x680] ;  /* 0x0006802a04c59981 */ /* 0x00016a000c1e1900 */
[----:B------:R0:W5:Y:S01]  /*5b10*/  @!P4 LDG.E R194, [R4.64+0x700] ;  /* 0x0007002a04c2c981 */ /* 0x000162000c1e1900 */
[----:B------:R-:W-:-:S13]  /*5b20*/  ISETP.GE.AND P3, PT, R159, UR28, PT ;  /* 0x0000001c9f007c0c */ /* 0x000fda000bf66270 */
[----:B------:R0:W5:Y:S01]  /*5b30*/  @!P3 LDG.E R195, [R4.64+0x780] ;  /* 0x0007802a04c3b981 */ /* 0x000162000c1e1900 */
[----:B------:R-:W-:Y:S01]  /*5b40*/  ISETP.GE.AND P2, PT, R157, UR28, PT ;  /* 0x0000001c9d007c0c */ /* 0x000fe2000bf46270 */
[----:B------:R-:W-:-:S12]  /*5b50*/  HFMA2.MMA R181, -RZ, RZ, 0, 0 ;  /* 0x00000000ffb57435 */ /* 0x000fd800000001ff */
[----:B------:R0:W5:Y:S01]  /*5b60*/  @!P2 LDG.E R181, [R4.64+0x800] ;  /* 0x0008002a04b5a981 */ /* 0x000162000c1e1900 */
[----:B------:R-:W-:Y:S01]  /*5b70*/  ISETP.GE.AND P5, PT, R158, UR28, PT ;  /* 0x0000001c9e007c0c */ /* 0x000fe2000bfa6270 */
[----:B------:R-:W-:Y:S01]  /*5b80*/  HFMA2.MMA R176, -RZ, RZ, 0, 0 ;  /* 0x00000000ffb07435 */ /* 0x000fe200000001ff */
[----:B------:R-:W-:-:S11]  /*5b90*/  ISETP.GE.AND P4, PT, R156, UR28, PT ;  /* 0x0000001c9c007c0c */ /* 0x000fd6000bf86270 */
[----:B------:R0:W5:Y:S01]  /*5ba0*/  @!P5 LDG.E R176, [R4.64+0x880] ;  /* 0x0008802a04b0d981 */ /* 0x000162000c1e1900 */
[----:B------:R-:W-:-:S06]  /*5bb0*/  MOV R172, RZ ;  /* 0x000000ff00ac7202 */ /* 0x000fcc0000000f00 */
[----:B------:R0:W5:Y:S01]  /*5bc0*/  @!P4 LDG.E R172, [R4.64+0x900] ;  /* 0x0009002a04acc981 */ /* 0x000162000c1e1900 */
[----:B------:R-:W-:Y:S02]  /*5bd0*/  ISETP.GE.AND P1, PT, R74, UR28, PT ;  /* 0x0000001c4a007c0c */ /* 0x000fe4000bf26270 */
[----:B------:R-:W-:Y:S02]  /*5be0*/  ISETP.GE.AND P2, PT, R73, UR28, PT ;  /* 0x0000001c49007c0c */ /* 0x000fe4000bf46270 */
[----:B------:R-:W-:Y:S01]  /*5bf0*/  ISETP.GE.AND P4, PT, R57, UR28, PT ;  /* 0x0000001c39007c0c */ /* 0x000fe2000bf86270 */
[----:B------:R-:W-:Y:S01]  /*5c00*/  CS2R R166, SRZ ;  /* 0x0000000000a67805 */ /* 0x000fe2000001ff00 */
[----:B------:R-:W-:Y:S01]  /*5c10*/  MOV R62, RZ ;  /* 0x000000ff003e7202 */ /* 0x000fe20000000f00 */
[----:B------:R-:W-:Y:S01]  /*5c20*/  CS2R R156, SRZ ;  /* 0x00000000009c7805 */ /* 0x000fe2000001ff00 */
[----:B------:R-:W-:-:S05]  /*5c30*/  ISETP.GE.AND P3, PT, R59, UR28, PT ;  /* 0x0000001c3b007c0c */ /* 0x000fca000bf66270 */
        /* <DEDUP_REMOVED lines=9> */
[----:B------:R-:W-:Y:S01]  /*5cd0*/  ISETP.GE.AND P1, PT, R17, UR28, PT ;  /* 0x0000001c11007c0c */ /* 0x000fe2000bf26270 */
[----:B------:R0:W5:Y:S01]  /*5ce0*/  @!P3 LDG.E R157, [R4.64+0xa80] ;  /* 0x000a802a049db981 */ /* 0x000162000c1e1900 */
[----:B------:R-:W-:Y:S01]  /*5cf0*/  ISETP.GE.AND P3, PT, R15, UR28, PT ;  /* 0x0000001c0f007c0c */ /* 0x000fe2000bf66270 */
[----:B------:R-:W0:Y:S02]  /*5d00*/  R2UR UR34, R3 ;  /* 0x00000000032273c2 */ /* 0x000e2400000e0000 */
[----:B------:R0:W5:Y:S01]  /*5d10*/  @!P2 LDG.E R159, [R4.64+0xc00] ;  /* 0x000c002a049fa981 */ /* 0x000162000c1e1900 */
[----:B------:R-:W-:-:S03]  /*5d20*/  ISETP.GE.AND P2, PT, R13, UR28, PT ;  /* 0x0000001c0d007c0c */ /* 0x000fc6000bf46270 */
[----:B------:R0:W5:Y:S01]  /*5d30*/  @!P5 LDG.E R161, [R4.64+0xb80] ;  /* 0x000b802a04a1d981 */ /* 0x000162000c1e1900 */
[----:B------:R-:W-:-:S03]  /*5d40*/  ISETP.GE.AND P5, PT, R14, UR28, PT ;  /* 0x0000001c0e007c0c */ /* 0x000fc6000bfa6270 */
[----:B------:R0:W5:Y:S01]  /*5d50*/  @!P4 LDG.E R163, [R4.64+0xd00] ;  /* 0x000d002a04a3c981 */ /* 0x000162000c1e1900 */
[----:B------:R-:W-:Y:S02]  /*5d60*/  ISETP.GE.AND P4, PT, R11, UR28, PT ;  /* 0x0000001c0b007c0c */ /* 0x000fe4000bf86270 */
[----:B------:R-:W-:Y:S01]  /*5d70*/  ISETP.GE.AND P0, PT, R20, UR28, PT ;  /* 0x0000001c14007c0c */ /* 0x000fe2000bf06270 */
[----:B------:R-:W-:Y:S01]  /*5d80*/  CS2R R164, SRZ ;  /* 0x0000000000a47805 */ /* 0x000fe2000001ff00 */
[----:B------:R0:W5:Y:S04]  /*5d90*/  @!P1 LDG.E R158, [R4.64+0xc80] ;  /* 0x000c802a049e9981 */ /* 0x000168000c1e1900 */
[----:B------:R0:W5:Y:S04]  /*5da0*/  @!P3 LDG.E R160, [R4.64+0xd80] ;  /* 0x000d802a04a0b981 */ /* 0x000168000c1e1900 */
[----:B------:R0:W5:Y:S04]  /*5db0*/  @!P2 LDG.E R165, [R4.64+0xe00] ;  /* 0x000e002a04a5a981 */ /* 0x000168000c1e1900 */
[----:B------:R0:W5:Y:S04]  /*5dc0*/  @!P5 LDG.E R162, [R4.64+0xe80] ;  /* 0x000e802a04a2d981 */ /* 0x000168000c1e1900 */
[----:B------:R1:W5:Y:S04]  /*5dd0*/  @!P4 LDG.E R167, [R4.64+0xf00] ;  /* 0x000f002a04a7c981 */ /* 0x000368000c1e1900 */
[----:B------:R1:W5:Y:S01]  /*5de0*/  @!P0 LDG.E R164, [R4.64+0xf80] ;  /* 0x000f802a04a48981 */ /* 0x000362000c1e1900 */
[----:B------:R-:W-:-:S02]  /*5df0*/  FADD.FTZ R193, R129, UR5 ;  /* 0x0000000581c17e21 */ /* 0x000fc40008010000 */
[----:B------:R-:W-:Y:S02]  /*5e00*/  FADD.FTZ R121, R131, UR5 ;  /* 0x0000000583797e21 */ /* 0x000fe40008010000 */
[----:B0-----:R-:W-:Y:S02]  /*5e10*/  FMUL.FTZ R3, R193, UR34 ;  /* 0x00000022c1037c20 */ /* 0x001fe40008410000 */
[----:B------:R-:W-:Y:S01]  /*5e20*/  FADD.FTZ R184, R128, UR5 ;  /* 0x0000000580b87e21 */ /* 0x000fe20008010000 */
[----:B------:R-:W0:Y:S01]  /*5e30*/  R2UR UR33, R2 ;  /* 0x00000000022173c2 */ /* 0x000e2200000e0000 */
[----:B------:R-:W-:Y:S02]  /*5e40*/  FMUL.FTZ R21, R121, UR34 ;  /* 0x0000002279157c20 */ /* 0x000fe40008410000 */
[----:B-1----:R-:W-:Y:S02]  /*5e50*/  FMUL.RZ R24, R3, 0.15915493667125701904 ;  /* 0x3e22f98303187820 */ /* 0x002fe4000040c000 */
[----:B------:R-:W-:-:S02]  /*5e60*/  FADD.FTZ R189, R130, UR5 ;  /* 0x0000000582bd7e21 */ /* 0x000fc40008010000 */
[----:B------:R-:W-:Y:S02]  /*5e70*/  FMUL.FTZ R3, R184, UR34 ;  /* 0x00000022b8037c20 */ /* 0x000fe40008410000 */
[----:B------:R-:W-:Y:S02]  /*5e80*/  FADD.FTZ R183, R127, UR5 ;  /* 0x000000057fb77e21 */ /* 0x000fe40008010000 */
[----:B--2---:R-:W-:Y:S02]  /*5e90*/  FMUL.RZ R22, R21, 0.15915493667125701904 ;  /* 0x3e22f98315167820 */ /* 0x004fe4000040c000 */
[----:B------:R-:W-:Y:S02]  /*5ea0*/  FMUL.FTZ R21, R189, UR34 ;  /* 0x00000022bd157c20 */ /* 0x000fe40008410000 */
[----:B------:R-:W-:Y:S01]  /*5eb0*/  FMUL.RZ R20, R3, 0.15915493667125701904 ;  /* 0x3e22f98303147820 */ /* 0x000fe2000040c000 */
[----:B------:R-:W-:Y:S01]  /*5ec0*/  LEA R12, R151, R12, 0x5 ;  /* 0x0000000c970c7211 */ /* 0x000fe200078e28ff */
[----:B------:R-:W-:-:S02]  /*5ed0*/  FMUL.FTZ R3, R183, UR34 ;  /* 0x00000022b7037c20 */ /* 0x000fc40008410000 */
[----:B------:R-:W-:Y:S01]  /*5ee0*/  FMUL.RZ R21, R21, 0.15915493667125701904 ;  /* 0x3e22f98315157820 */ /* 0x000fe2000040c000 */
[----:B------:R-:W-:Y:S01]  /*5ef0*/  LEA.HI.SX32 R64, R12, R12, 0x1b ;  /* 0x0000000c0c407211 */ /* 0x000fe200078fdaff */
[----:B------:R-:W-:Y:S01]  /*5f00*/  FMUL.RZ R31, R3, 0.15915493667125701904 ;  /* 0x3e22f983031f7820 */ /* 0x000fe2000040c000 */
[----:B------:R-:W-:Y:S01]  /*5f10*/  MUFU.SIN R187, R22 ;  /* 0x0000001600bb7308 */ /* 0x000fe20000000400 */
[----:B------:R-:W-:Y:S02]  /*5f20*/  FADD.FTZ R180, R126, UR5 ;  /* 0x000000057eb47e21 */ /* 0x000fe40008010000 */
[----:B------:R-:W1:Y:S04]  /*5f30*/  LDS R74, [R64.X4] ;  /* 0x00000000404a7984 */ /* 0x000e680000004800 */
[----:B------:R-:W2:Y:S01]  /*5f40*/  LDS R73, [R64.X4+0x4] ;  /* 0x0000040040497984 */ /* 0x000ea20000004800 */
[----:B------:R-:W-:Y:S03]  /*5f50*/  MUFU.COS R196, R22 ;  /* 0x0000001600c47308 */ /* 0x000fe60000000000 */
[----:B------:R-:W0:Y:S04]  /*5f60*/  LDS R72, [R64.X4+0x8] ;  /* 0x0000080040487984 */ /* 0x000e280000004800 */
[----:B------:R-:W0:Y:S01]  /*5f70*/  LDS R59, [R64.X4+0xc] ;  /* 0x00000c00403b7984 */ /* 0x000e220000004800 */
[----:B------:R-:W-:Y:S03]  /*5f80*/  MUFU.SIN R27, R21 ;  /* 0x00000015001b7308 */ /* 0x000fe60000000400 */
[----:B------:R-:W-:Y:S04]  /*5f90*/  LDS R58, [R64.X4+0x10] ;  /* 0x00001000403a7984 */ /* 0x000fe80000004800 */
[----:B------:R-:W0:Y:S01]  /*5fa0*/  LDS R57, [R64.X4+0x14] ;  /* 0x0000140040397984 */ /* 0x000e220000004800 */
[----:B------:R-:W-:Y:S03]  /*5fb0*/  MUFU.COS R28, R21 ;  /* 0x00000015001c7308 */ /* 0x000fe60000000000 */
[----:B------:R-:W0:Y:S04]  /*5fc0*/  LDS R56, [R64.X4+0x18] ;  /* 0x0000180040387984 */ /* 0x000e280000004800 */
[----:B------:R-:W0:Y:S01]  /*5fd0*/  LDS R55, [R64.X4+0x1c] ;  /* 0x00001c0040377984 */ /* 0x000e220000004800 */
[----:B------:R-:W-:Y:S03]  /*5fe0*/  MUFU.SIN R21, R31 ;  /* 0x0000001f00157308 */ /* 0x000fe60000000400 */
[----:B------:R-:W-:Y:S04]  /*5ff0*/  LDS R54, [R64.X4+0x20] ;  /* 0x0000200040367984 */ /* 0x000fe80000004800 */
[----:B------:R-:W0:Y:S01]  /*6000*/  LDS R53, [R64.X4+0x24] ;  /* 0x0000240040357984 */ /* 0x000e220000004800 */
[----:B------:R0:W-:Y:S03]  /*6010*/  MUFU.COS R22, R31 ;  /* 0x0000001f00167308 */ /* 0x0001e60000000000 */
[----:B------:R-:W0:Y:S04]  /*6020*/  LDS R52, [R64.X4+0x28] ;  /* 0x0000280040347984 */ /* 0x000e280000004800 */
[----:B------:R-:W0:Y:S04]  /*6030*/  LDS R51, [R64.X4+0x2c] ;  /* 0x00002c0040337984 */ /* 0x000e280000004800 */
[----:B------:R-:W-:Y:S04]  /*6040*/  LDS R50, [R64.X4+0x30] ;  /* 0x0000300040327984 */ /* 0x000fe80000004800 */
        /* <DEDUP_REMOVED lines=10> */
[----:B------:R-:W1:Y:S04]  /*60f0*/  LDS R39, [R64.X4+0x5c] ;  /* 0x00005c0040277984 */ /* 0x000e680000004800 */
[----:B------:R-:W1:Y:S04]  /*6100*/  LDS R38, [R64.X4+0x60] ;  /* 0x0000600040267984 */ /* 0x000e680000004800 */
[----:B------:R-:W1:Y:S04]  /*6110*/  LDS R37, [R64.X4+0x64] ;  /* 0x0000640040257984 */ /* 0x000e680000004800 */
[----:B------:R-:W-:Y:S04]  /*6120*/  LDS R36, [R64.X4+0x68] ;  /* 0x0000680040247984 */ /* 0x000fe80000004800 */
[----:B------:R-:W1:Y:S04]  /*6130*/  LDS R35, [R64.X4+0x6c] ;  /* 0x00006c0040237984 */ /* 0x000e680000004800 */
[----:B------:R-:W-:Y:S04]  /*6140*/  LDS R34, [R64.X4+0x70] ;  /* 0x0000700040227984 */ /* 0x000fe80000004800 */
[----:B------:R-:W1:Y:S04]  /*6150*/  LDS R33, [R64.X4+0x74] ;  /* 0x0000740040217984 */ /* 0x000e680000004800 */
[----:B------:R-:W1:Y:S04]  /*6160*/  LDS R32, [R64.X4+0x78] ;  /* 0x0000780040207984 */ /* 0x000e680000004800 */
[----:B0-----:R-:W0:Y:S04]  /*6170*/  LDS R31, [R64.X4+0x7c] ;  /* 0x00007c00401f7984 */ /* 0x001e280000004800 */
[----:B---3--:R-:W-:Y:S04]  /*6180*/  STS [R10.X4+0x2100], R211 ;  /* 0x002100d30a007388 */ /* 0x008fe80000004800 */
[----:B----4-:R-:W-:Y:S01]  /*6190*/  STS [R9.X4+0x2180], R170 ;  /* 0x002180aa09007388 */ /* 0x010fe20000004800 */
[----:B------:R-:W-:-:S03]  /*61a0*/  FMUL.FTZ R3, R180, UR34 ;  /* 0x00000022b4037c20 */ /* 0x000fc60008410000 */
[----:B-----5:R-:W-:Y:S01]  /*61b0*/  STS [R168.X4+0x2200], R7 ;  /* 0x00220007a8007388 */ /* 0x020fe20000004800 */
[----:B------:R-:W-:-:S03]  /*61c0*/  FADD.FTZ R179, R125, UR5 ;  /* 0x000000057db37e21 */ /* 0x000fc60008010000 */
[----:B------:R-:W-:Y:S04]  /*61d0*/  STS [R8.X4+0x2280], R209 ;  /* 0x002280d108007388 */ /* 0x000fe80000004800 */
[----:B------:R-:W-:Y:S04]  /*61e0*/  STS [R111.X4+0x2300], R6 ;  /* 0x002300066f007388 */ /* 0x000fe80000004800 */
[----:B------:R3:W-:Y:S01]  /*61f0*/  STS [R186.X4+0x2380], R207 ;  /* 0x002380cfba007388 */ /* 0x0007e20000004800 */
[----:B------:R-:W-:Y:S02]  /*6200*/  FMUL.RZ R18, R3, 0.15915493667125701904 ;  /* 0x3e22f98303127820 */ /* 0x000fe4000040c000 */
[----:B------:R-:W-:-:S02]  /*6210*/  FMUL.FTZ R3, R179, UR34 ;  /* 0x00000022b3037c20 */ /* 0x000fc40008410000 */
[----:B------:R-:W-:Y:S01]  /*6220*/  FADD.FTZ R177, R124, UR5 ;  /* 0x000000057cb17e21 */ /* 0x000fe20008010000 */
[----:B---3--:R-:W-:Y:S01]  /*6230*/  MOV R186, UR33 ;  /* 0x0000002100ba7c02 */ /* 0x008fe20008000f00 */
[----:B------:R-:W-:Y:S01]  /*6240*/  STS [R200.X4+0x2400], R205 ;  /* 0x002400cdc8007388 */ /* 0x000fe20000004800 */
[----:B------:R-:W-:-:S03]  /*6250*/  FMUL.RZ R16, R3, 0.15915493667125701904 ;  /* 0x3e22f98303107820 */ /* 0x000fc6000040c000 */
[----:B------:R-:W-:Y:S01]  /*6260*/  FMUL.FTZ R186, R186, 1.4426950216293334961 ;  /* 0x3fb8aa3bbaba7820 */ /* 0x000fe20000410000 */
[----:B------:R3:W-:Y:S01]  /*6270*/  STS [R198.X4+0x2480], R203 ;  /* 0x002480cbc6007388 */ /* 0x0007e20000004800 */
[----:B------:R-:W-:Y:S02]  /*6280*/  FMUL.FTZ R3, R177, UR34 ;  /* 0x00000022b1037c20 */ /* 0x000fe40008410000 */
[----:B------:R-:W-:Y:S02]  /*6290*/  FADD.FTZ R174, R123, UR5 ;  /* 0x000000057bae7e21 */ /* 0x000fe40008010000 */
[-C--:B------:R-:W-:Y:S02]  /*62a0*/  FMUL.FTZ R2, R121, R186.reuse ;  /* 0x000000ba79027220 */ /* 0x080fe40000410000 */
[----:B---3--:R-:W-:Y:S02]  /*62b0*/  FMUL.FTZ R198, R193, R186 ;  /* 0x000000bac1c67220 */ /* 0x008fe40000410000 */
[----:B------:R-:W-:-:S02]  /*62c0*/  FMUL.RZ R11, R3, 0.15915493667125701904 ;  /* 0x3e22f983030b7820 */ /* 0x000fc4000040c000 */
[----:B------:R3:W-:Y:S01]  /*62d0*/  MUFU.EX2 R205, R198 ;  /* 0x000000c600cd7308 */ /* 0x0007e20000000800 */
[----:B------:R-:W-:Y:S02]  /*62e0*/  FMUL.FTZ R3, R174, UR34 ;  /* 0x00000022ae037c20 */ /* 0x000fe40008410000 */
[----:B------:R-:W-:Y:S02]  /*62f0*/  FADD.FTZ R175, R122, UR5 ;  /* 0x000000057aaf7e21 */ /* 0x000fe40008010000 */
[----:B------:R-:W-:Y:S02]  /*6300*/  FMUL.RZ R202, R3, 0.15915493667125701904 ;  /* 0x3e22f98303ca7820 */ /* 0x000fe4000040c000 */
[----:B---3--:R-:W-:Y:S01]  /*6310*/  FMUL.FTZ R198, R177, R186 ;  /* 0x000000bab1c67220 */ /* 0x008fe20000410000 */
[----:B------:R-:W-:Y:S01]  /*6320*/  MUFU.SIN R25, R24 ;  /* 0x0000001800197308 */ /* 0x000fe20000000400 */
[----:B------:R-:W-:Y:S01]  /*6330*/  FMUL.FTZ R3, R175, UR34 ;  /* 0x00000022af037c20 */ /* 0x000fe20008410000 */
[----:B------:R3:W-:Y:S01]  /*6340*/  STS [R0.X4+0x2500], R201 ;  /* 0x002500c900007388 */ /* 0x0007e20000004800 */
[----:B------:R-:W-:-:S05]  /*6350*/  FADD.FTZ R171, R119, UR5 ;  /* 0x0000000577ab7e21 */ /* 0x000fca0008010000 */
[----:B------:R-:W-:Y:S01]  /*6360*/  MUFU.COS R26, R24 ;  /* 0x00000018001a7308 */ /* 0x000fe20000000000 */
[----:B------:R-:W-:-:S07]  /*6370*/  FMUL.FTZ R203, R183, R186 ;  /* 0x000000bab7cb7220 */ /* 0x000fce0000410000 */
[----:B------:R-:W4:Y:S01]  /*6380*/  MUFU.EX2 R2, R2 ;  /* 0x0000000200027308 */ /* 0x000f220000000800 */
[----:B---3--:R-:W-:-:S07]  /*6390*/  FMUL.FTZ R0, R174, R186 ;  /* 0x000000baae007220 */ /* 0x008fce0000410000 */
[----:B------:R-:W-:Y:S01]  /*63a0*/  MUFU.SIN R23, R20 ;  /* 0x0000001400177308 */ /* 0x000fe20000000400 */
[----:B------:R-:W-:-:S07]  /*63b0*/  FMUL.RZ R4, R3, 0.15915493667125701904 ;  /* 0x3e22f98303047820 */ /* 0x000fce000040c000 */
[----:B------:R-:W-:Y:S01]  /*63c0*/  MUFU.COS R24, R20 ;  /* 0x0000001400187308 */ /* 0x000fe20000000000 */
[----:B------:R-:W-:-:S07]  /*63d0*/  FMUL.FTZ R3, R171, UR34 ;  /* 0x00000022ab037c20 */ /* 0x000fce0008410000 */
[----:B------:R-:W-:Y:S01]  /*63e0*/  MUFU.SIN R19, R18 ;  /* 0x0000001200137308 */ /* 0x000fe20000000400 */
[----:B------:R-:W-:-:S07]  /*63f0*/  FADD.FTZ R170, R118, UR5 ;  /* 0x0000000576aa7e21 */ /* 0x000fce0008010000 */
[----:B------:R-:W-:Y:S01]  /*6400*/  MUFU.COS R20, R18 ;  /* 0x0000001200147308 */ /* 0x000fe20000000000 */
[----:B------:R-:W-:Y:S07]  /*6410*/  STS [R29.X4+0x2580], R30 ;  /* 0x0025801e1d007388 */ /* 0x000fee0000004800 */
[----:B------:R-:W-:Y:S08]  /*6420*/  MUFU.SIN R17, R16 ;  /* 0x0000001000117308 */ /* 0x000ff00000000400 */
[----:B------:R-:W-:Y:S01]  /*6430*/  MUFU.COS R18, R16 ;  /* 0x0000001000127308 */ /* 0x000fe20000000000 */
[----:B------:R-:W-:Y:S07]  /*6440*/  STS [R65.X4+0x2600], R188 ;  /* 0x002600bc41007388 */ /* 0x000fee0000004800 */
[----:B------:R-:W-:Y:S08]  /*6450*/  MUFU.SIN R15, R11 ;  /* 0x0000000b000f7308 */ /* 0x000ff00000000400 */
[----:B------:R-:W-:Y:S08]  /*6460*/  MUFU.COS R16, R11 ;  /* 0x0000000b00107308 */ /* 0x000ff00000000000 */
[----:B------:R-:W3:Y:S01]  /*6470*/  MUFU.EX2 R198, R198 ;  /* 0x000000c600c67308 */ /* 0x000ee20000000800 */
[----:B------:R-:W-:Y:S01]  /*6480*/  FMUL.RZ R204, R3, 0.15915493667125701904 ;  /* 0x3e22f98303cc7820 */ /* 0x000fe2000040c000 */
[----:B------:R5:W-:Y:S01]  /*6490*/  STS [R185.X4+0x2680], R190 ;  /* 0x002680beb9007388 */ /* 0x000be20000004800 */
[----:B------:R-:W-:-:S02]  /*64a0*/  FMUL.FTZ R201, R179, R186 ;  /* 0x000000bab3c97220 */ /* 0x000fc40000410000 */
[----:B------:R-:W-:-:S03]  /*64b0*/  FMUL.FTZ R3, R170, UR34 ;  /* 0x00000022aa037c20 */ /* 0x000fc60008410000 */
[----:B------:R-:W-:Y:S01]  /*64c0*/  MUFU.SIN R13, R202 ;  /* 0x000000ca000d7308 */ /* 0x000fe20000000400 */
[----:B------:R-:W-:Y:S02]  /*64d0*/  FADD.FTZ R168, R117, UR5 ;  /* 0x0000000575a87e21 */ /* 0x000fe40008010000 */
[----:B-----5:R-:W-:-:S05]  /*64e0*/  FMUL.FTZ R185, R175, R186 ;  /* 0x000000baafb97220 */ /* 0x020fca0000410000 */
[----:B------:R5:W-:Y:S01]  /*64f0*/  MUFU.COS R14, R202 ;  /* 0x000000ca000e7308 */ /* 0x000be20000000000 */
[C---:B----4-:R-:W-:Y:S02]  /*6500*/  FMUL.FTZ R30, R2.reuse, R196 ;  /* 0x000000c4021e7220 */ /* 0x050fe40000410000 */
[----:B------:R-:W-:-:S05]  /*6510*/  FMUL.FTZ R29, R2, R187 ;  /* 0x000000bb021d7220 */ /* 0x000fca0000410000 */
[----:B------:R-:W4:Y:S01]  /*6520*/  MUFU.EX2 R203, R203 ;  /* 0x000000cb00cb7308 */ /* 0x000f220000000800 */
[----:B-----5:R-:W-:Y:S02]  /*6530*/  FMUL.RZ R202, R3, 0.15915493667125701904 ;  /* 0x3e22f98303ca7820 */ /* 0x020fe4000040c000 */
[----:B------:R-:W-:-:S05]  /*6540*/  FMUL.FTZ R2, R171, R186 ;  /* 0x000000baab027220 */ /* 0x000fca0000410000 */
[----:B------:R-:W5:Y:S01]  /*6550*/  MUFU.EX2 R0, R0 ;  /* 0x0000000000007308 */ /* 0x000f620000000800 */
[----:B------:R-:W-:Y:S02]  /*6560*/  FADD.FTZ R65, R115, UR5 ;  /* 0x0000000573417e21 */ /* 0x000fe40008010000 */
[C---:B------:R-:W-:Y:S02]  /*6570*/  FMUL.FTZ R3, R168.reuse, UR34 ;  /* 0x00000022a8037c20 */ /* 0x040fe40008410000 */
[----:B------:R-:W-:-:S03]  /*6580*/  FMUL.FTZ R187, R168, R186 ;  /* 0x000000baa8bb7220 */ /* 0x000fc60000410000 */
[----:B------:R-:W0:Y:S01]  /*6590*/  MUFU.EX2 R201, R201 ;  /* 0x000000c900c97308 */ /* 0x000e220000000800 */
[C---:B---3--:R-:W-:Y:S02]  /*65a0*/  FMUL.FTZ R16, R198.reuse, R16 ;  /* 0x00000010c6107220 */ /* 0x048fe40000410000 */
[----:B------:R-:W-:Y:S02]  /*65b0*/  FMUL.FTZ R15, R198, R15 ;  /* 0x0000000fc60f7220 */ /* 0x000fe40000410000 */
[----:B------:R-:W-:-:S03]  /*65c0*/  FADD.FTZ R111, R116, UR5 ;  /* 0x00000005746f7e21 */ /* 0x000fc60008010000 */
[----:B------:R-:W-:Y:S01]  /*65d0*/  MUFU.SIN R11, R4 ;  /* 0x00000004000b7308 */ /* 0x000fe20000000400 */
[----:B------:R-:W-:Y:S02]  /*65e0*/  FMUL.FTZ R200, R180, R186 ;  /* 0x000000bab4c87220 */ /* 0x000fe40000410000 */
[----:B------:R-:W-:Y:S02]  /*65f0*/  FMUL.FTZ R198, R65, UR34 ;  /* 0x0000002241c67c20 */ /* 0x000fe40008410000 */
[----:B------:R-:W-:-:S03]  /*6600*/  FMUL.RZ R206, R3, 0.15915493667125701904 ;  /* 0x3e22f98303ce7820 */ /* 0x000fc6000040c000 */
[----:B------:R-:W-:Y:S01]  /*6610*/  MUFU.COS R12, R4 ;  /* 0x00000004000c7308 */ /* 0x000fe20000000000 */
[----:B------:R-:W-:-:S07]  /*6620*/  FMUL.FTZ R3, R111, UR34 ;  /* 0x000000226f037c20 */ /* 0x000fce0008410000 */
[----:B------:R-:W3:Y:S01]  /*6630*/  MUFU.EX2 R185, R185 ;  /* 0x000000b900b97308 */ /* 0x000ee20000000800 */
[----:B------:R-:W-:Y:S02]  /*6640*/  FMUL.FTZ R196, R65, R186 ;  /* 0x000000ba41c47220 */ /* 0x000fe40000410000 */
[----:B------:R-:W-:-:S05]  /*6650*/  FMUL.RZ R198, R198, 0.15915493667125701904 ;  /* 0x3e22f983c6c67820 */ /* 0x000fca000040c000 */
[----:B------:R-:W-:Y:S01]  /*6660*/  MUFU.SIN R9, R204 ;  /* 0x000000cc00097308 */ /* 0x000fe20000000400 */
[-C--:B------:R-:W-:Y:S02]  /*6670*/  FMUL.FTZ R188, R170, R186.reuse ;  /* 0x000000baaabc7220 */ /* 0x080fe40000410000 */
[----:B------:R-:W-:-:S05]  /*6680*/  FMUL.FTZ R190, R111, R186 ;  /* 0x000000ba6fbe7220 */ /* 0x000fca0000410000 */
[----:B------:R0:W-:Y:S01]  /*6690*/  MUFU.COS R10, R204 ;  /* 0x000000cc000a7308 */ /* 0x0001e20000000000 */
[C---:B----4-:R-:W-:Y:S02]  /*66a0*/  FMUL.FTZ R22, R203.reuse, R22 ;  /* 0x00000016cb167220 */ /* 0x050fe40000410000 */
[----:B------:R-:W-:-:S05]  /*66b0*/  FMUL.FTZ R21, R203, R21 ;  /* 0x00000015cb157220 */ /* 0x000fca0000410000 */
[----:B------:R-:W4:Y:S01]  /*66c0*/  MUFU.EX2 R2, R2 ;  /* 0x0000000200027308 */ /* 0x000f220000000800 */
[C---:B-----5:R-:W-:Y:S02]  /*66d0*/  FMUL.FTZ R14, R0.reuse, R14 ;  /* 0x0000000e000e7220 */ /* 0x060fe40000410000 */
[----:B------:R-:W-:Y:S02]  /*66e0*/  FMUL.FTZ R13, R0, R13 ;  /* 0x0000000d000d7220 */ /* 0x000fe40000410000 */
[----:B------:R-:W-:-:S03]  /*66f0*/  FMUL.RZ R207, R3, 0.15915493667125701904 ;  /* 0x3e22f98303cf7820 */ /* 0x000fc6000040c000 */
[----:B------:R-:W-:Y:S08]  /*6700*/  MUFU.SIN R5, R206 ;  /* 0x000000ce00057308 */ /* 0x000ff00000000400 */
[----:B------:R-:W-:Y:S08]  /*6710*/  MUFU.COS R6, R206 ;  /* 0x000000ce00067308 */ /* 0x000ff00000000000 */
[----:B------:R-:W5:Y:S01]  /*6720*/  MUFU.EX2 R187, R187 ;  /* 0x000000bb00bb7308 */ /* 0x000f620000000800 */
[----:B0-----:R-:W-:-:S07]  /*6730*/  FMUL.FTZ R18, R201, R18 ;  /* 0x00000012c9127220 */ /* 0x001fce0000410000 */
[----:B------:R-:W0:Y:S01]  /*6740*/  MUFU.EX2 R200, R200 ;  /* 0x000000c800c87308 */ /* 0x000e220000000800 */
[----:B------:R-:W-:-:S07]  /*6750*/  FMUL.FTZ R17, R201, R17 ;  /* 0x00000011c9117220 */ /* 0x000fce0000410000 */
[----:B------:R-:W-:Y:S01]  /*6760*/  MUFU.EX2 R0, R196 ;  /* 0x000000c400007308 */ /* 0x000fe20000000800 */
[----:B---3--:R-:W-:-:S07]  /*6770*/  FMUL.FTZ R12, R185, R12 ;  /* 0x0000000cb90c7220 */ /* 0x008fce0000410000 */
[----:B------:R-:W3:Y:S01]  /*6780*/  MUFU.COS R203, R198 ;  /* 0x000000c600cb7308 */ /* 0x000ee20000000000 */
[----:B------:R-:W-:Y:S02]  /*6790*/  FMUL.FTZ R11, R185, R11 ;  /* 0x0000000bb90b7220 */ /* 0x000fe40000410000 */
[----:B------:R-:W-:-:S05]  /*67a0*/  FADD.FTZ R185, R132, UR5 ;  /* 0x0000000584b97e21 */ /* 0x000fca0008010000 */
[----:B------:R-:W-:Y:S01]  /*67b0*/  MUFU.SIN R7, R202 ;  /* 0x000000ca00077308 */ /* 0x000fe20000000400 */
[----:B------:R-:W-:-:S07]  /*67c0*/  FMUL.FTZ R204, R189, R186 ;  /* 0x000000babdcc7220 */ /* 0x000fce0000410000 */
[----:B------:R-:W-:Y:S01]  /*67d0*/  MUFU.COS R8, R202 ;  /* 0x000000ca00087308 */ /* 0x000fe20000000000 */
[----:B----4-:R-:W-:-:S07]  /*67e0*/  FMUL.FTZ R10, R2, R10 ;  /* 0x0000000a020a7220 */ /* 0x010fce0000410000 */
[----:B------:R-:W-:Y:S01]  /*67f0*/  MUFU.SIN R3, R207 ;  /* 0x000000cf00037308 */ /* 0x000fe20000000400 */
[----:B------:R-:W-:-:S07]  /*6800*/  FMUL.FTZ R9, R2, R9 ;  /* 0x0000000902097220 */ /* 0x000fce0000410000 */
[----:B------:R-:W-:Y:S01]  /*6810*/  MUFU.COS R4, R207 ;  /* 0x000000cf00047308 */ /* 0x000fe20000000000 */
[----:B------:R-:W-:-:S07]  /*6820*/  FMUL.FTZ R2, R185, UR34 ;  /* 0x00000022b9027c20 */ /* 0x000fce0008410000 */
[----:B------:R-:W4:Y:S08]  /*6830*/  MUFU.EX2 R188, R188 ;  /* 0x000000bc00bc7308 */ /* 0x000f300000000800 */
[----:B------:R-:W2:Y:S01]  /*6840*/  MUFU.EX2 R190, R190 ;  /* 0x000000be00be7308 */ /* 0x000ea20000000800 */
[----:B-----5:R-:W-:-:S07]  /*6850*/  FMUL.FTZ R6, R187, R6 ;  /* 0x00000006bb067220 */ /* 0x020fce0000410000 */
[----:B------:R5:W4:Y:S01]  /*6860*/  MUFU.SIN R201, R198 ;  /* 0x000000c600c97308 */ /* 0x000b220000000400 */
[----:B------:R-:W-:Y:S02]  /*6870*/  FMUL.FTZ R5, R187, R5 ;  /* 0x00000005bb057220 */ /* 0x000fe40000410000 */
[C---:B0-----:R-:W-:Y:S02]  /*6880*/  FMUL.FTZ R20, R200.reuse, R20 ;  /* 0x00000014c8147220 */ /* 0x041fe40000410000 */
[----:B------:R-:W-:Y:S02]  /*6890*/  FMUL.FTZ R19, R200, R19 ;  /* 0x00000013c8137220 */ /* 0x000fe40000410000 */
[----:B-1----:R-:W-:Y:S01]  /*68a0*/  FMUL.FTZ R187, R74, R185 ;  /* 0x000000b94abb7220 */ /* 0x002fe20000410000 */
[----:B------:R-:W0:Y:S01]  /*68b0*/  MUFU.EX2 R204, R204 ;  /* 0x000000cc00cc7308 */ /* 0x000e220000000800 */
[----:B------:R-:W-:Y:S02]  /*68c0*/  FMUL.RZ R200, R2, 0.15915493667125701904 ;  /* 0x3e22f98302c87820 */ /* 0x000fe4000040c000 */
[----:B---3--:R-:W-:-:S02]  /*68d0*/  FMUL.FTZ R2, R0, R203 ;  /* 0x000000cb00027220 */ /* 0x008fc40000410000 */
[-C--:B-----5:R-:W-:Y:S02]  /*68e0*/  FMUL.FTZ R198, R185, R186.reuse ;  /* 0x000000bab9c67220 */ /* 0x0a0fe40000410000 */
[----:B--2---:R-:W-:Y:S02]  /*68f0*/  FMUL.FTZ R203, R73, R185 ;  /* 0x000000b949cb7220 */ /* 0x004fe40000410000 */
[----:B------:R-:W-:Y:S01]  /*6900*/  FMUL.FTZ R185, R148, R187 ;  /* 0x000000bb94b97220 */ /* 0x000fe20000410000 */
[----:B------:R-:W-:Y:S01]  /*6910*/  MUFU.SIN R196, R200 ;  /* 0x000000c800c47308 */ /* 0x000fe20000000400 */
[----:B------:R-:W-:Y:S02]  /*6920*/  FMUL.FTZ R202, R184, R186 ;  /* 0x000000bab8ca7220 */ /* 0x000fe40000410000 */
[C---:B----4-:R-:W-:Y:S02]  /*6930*/  FMUL.FTZ R8, R188.reuse, R8 ;  /* 0x00000008bc087220 */ /* 0x050fe40000410000 */
[----:B------:R-:W-:-:S02]  /*6940*/  FMUL.FTZ R7, R188, R7 ;  /* 0x00000007bc077220 */ /* 0x000fc40000410000 */
[C---:B------:R-:W-:Y:S02]  /*6950*/  FMUL.FTZ R4, R190.reuse, R4 ;  /* 0x00000004be047220 */ /* 0x040fe40000410000 */
[----:B------:R-:W-:Y:S02]  /*6960*/  FMUL.FTZ R3, R190, R3 ;  /* 0x00000003be037220 */ /* 0x000fe40000410000 */
[----:B------:R1:W-:Y:S01]  /*6970*/  MUFU.COS R190, R200 ;  /* 0x000000c800be7308 */ /* 0x0003e20000000000 */
[----:B------:R-:W-:Y:S02]  /*6980*/  FMUL.FTZ R186, R148, R203 ;  /* 0x000000cb94ba7220 */ /* 0x000fe40000410000 */
[----:B------:R-:W-:Y:S02]  /*6990*/  FMUL.FTZ R188, R72, R121 ;  /* 0x0000007948bc7220 */ /* 0x000fe40000410000 */
[----:B------:R-:W-:Y:S02]  /*69a0*/  FMUL.FTZ R0, R0, R201 ;  /* 0x000000c900007220 */ /* 0x000fe40000410000 */
[----:B------:R-:W-:Y:S01]  /*69b0*/  FMUL.FTZ R203, R185, R29 ;  /* 0x0000001db9cb7220 */ /* 0x000fe20000410000 */
[----:B------:R2:W3:Y:S01]  /*69c0*/  MUFU.EX2 R201, R198 ;  /* 0x000000c600c97308 */ /* 0x0004e20000000800 */
[----:B-1----:R-:W-:-:S02]  /*69d0*/  FMUL.FTZ R200, R59, R121 ;  /* 0x000000793bc87220 */ /* 0x002fc40000410000 */
[C---:B------:R-:W-:Y:S02]  /*69e0*/  FMUL.FTZ R187, R147.reuse, R188 ;  /* 0x000000bc93bb7220 */ /* 0x040fe40000410000 */
[C---:B------:R-:W-:Y:S02]  /*69f0*/  FMUL.FTZ R121, R186.reuse, R29 ;  /* 0x0000001dba797220 */ /* 0x040fe40000410000 */
[----:B------:R-:W-:Y:S02]  /*6a00*/  FMUL.FTZ R188, R147, R200 ;  /* 0x000000c893bc7220 */ /* 0x000fe40000410000 */
[----:B------:R-:W-:Y:S01]  /*6a10*/  FFMA.FTZ R203, R186, R30, R203 ;  /* 0x0000001ebacb7223 */ /* 0x000fe200000100cb */
[----:B------:R1:W-:Y:S01]  /*6a20*/  STS [R120.X4+0x2700], R199 ;  /* 0x002700c778007388 */ /* 0x0003e20000004800 */
[----:B0-----:R-:W-:Y:S02]  /*6a30*/  FMUL.FTZ R27, R204, R27 ;  /* 0x0000001bcc1b7220 */ /* 0x001fe40000410000 */
[----:B------:R-:W-:-:S02]  /*6a40*/  FADD.FTZ R203, R188, R203 ;  /* 0x000000cbbccb7221 */ /* 0x000fc40000010000 */
[----:B------:R-:W-:Y:S02]  /*6a50*/  FMUL.FTZ R28, R204, R28 ;  /* 0x0000001ccc1c7220 */ /* 0x000fe40000410000 */
[----:B-1----:R-:W-:Y:S02]  /*6a60*/  FFMA.FTZ R120, R185, R30, -R121 ;  /* 0x0000001eb9787223 */ /* 0x002fe40000010879 */
[----:B------:R-:W-:Y:S02]  /*6a70*/  FMUL.FTZ R121, R27, R203 ;  /* 0x000000cb1b797220 */ /* 0x000fe40000410000 */
[----:B------:R-:W-:Y:S02]  /*6a80*/  FADD.FTZ R120, R187, R120 ;  /* 0x00000078bb787221 */ /* 0x000fe40000010000 */
[C---:B------:R-:W-:Y:S02]  /*6a90*/  FMUL.FTZ R26, R205.reuse, R26 ;  /* 0x0000001acd1a7220 */ /* 0x040fe40000410000 */
[----:B------:R-:W-:-:S02]  /*6aa0*/  FMUL.FTZ R25, R205, R25 ;  /* 0x00000019cd197220 */ /* 0x000fc40000410000 */
[-C--:B--2---:R-:W-:Y:S02]  /*6ab0*/  FMUL.FTZ R198, R27, R120.reuse ;  /* 0x000000781bc67220 */ /* 0x084fe40000410000 */
[C---:B------:R-:W-:Y:S02]  /*6ac0*/  FFMA.FTZ R205, R28.reuse, R120, -R121 ;  /* 0x000000781ccd7223 */ /* 0x040fe40000010879 */
[C---:B---3--:R-:W-:Y:S02]  /*6ad0*/  FMUL.FTZ R121, R201.reuse, R196 ;  /* 0x000000c4c9797220 */ /* 0x048fe40000410000 */
[----:B------:R-:W-:Y:S02]  /*6ae0*/  FMUL.FTZ R120, R201, R190 ;  /* 0x000000bec9787220 */ /* 0x000fe40000410000 */
[----:B------:R-:W-:Y:S02]  /*6af0*/  FFMA.FTZ R200, R28, R203, R198 ;  /* 0x000000cb1cc87223 */ /* 0x000fe400000100c6 */
[----:B------:R-:W-:-:S02]  /*6b00*/  FMUL.FTZ R201, R57, R189 ;  /* 0x000000bd39c97220 */ /* 0x000fc40000410000 */
[CC--:B------:R-:W-:Y:S02]  /*6b10*/  FMUL.FTZ R203, R121.reuse, R29.reuse ;  /* 0x0000001d79cb7220 */ /* 0x0c0fe40000410000 */
[----:B------:R-:W-:Y:S02]  /*6b20*/  FMUL.FTZ R190, R120, R29 ;  /* 0x0000001d78be7220 */ /* 0x000fe40000410000 */
[----:B------:R-:W-:Y:S02]  /*6b30*/  FMUL.FTZ R199, R58, R189 ;  /* 0x000000bd3ac77220 */ /* 0x000fe40000410000 */
[----:B------:R-:W-:Y:S02]  /*6b40*/  FMUL.FTZ R189, R146, R201 ;  /* 0x000000c992bd7220 */ /* 0x000fe40000410000 */
[-C--:B------:R-:W-:Y:S02]  /*6b50*/  FFMA.FTZ R203, R120, R30.reuse, -R203 ;  /* 0x0000001e78cb7223 */ /* 0x080fe400000108cb */
[----:B------:R-:W-:Y:S01]  /*6b60*/  FFMA.FTZ R196, R121, R30, R190 ;  /* 0x0000001e79c47223 */ /* 0x000fe200000100be */
[----:B------:R-:W0:Y:S01]  /*6b70*/  MUFU.EX2 R202, R202 ;  /* 0x000000ca00ca7308 */ /* 0x000e220000000800 */
[----:B------:R-:W-:Y:S01]  /*6b80*/  FMUL.FTZ R190, R146, R199 ;  /* 0x000000c792be7220 */ /* 0x000fe20000410000 */
[----:B------:R1:W-:Y:S01]  /*6b90*/  STS [R192.X4+0x2780], R197 ;  /* 0x002780c5c0007388 */ /* 0x0003e20000004800 */
[----:B------:R-:W-:-:S02]  /*6ba0*/  FADD.FTZ R200, R189, R200 ;  /* 0x000000c8bdc87221 */ /* 0x000fc40000010000 */
[----:B------:R-:W-:Y:S01]  /*6bb0*/  FADD.FTZ R205, R190, R205 ;  /* 0x000000cdbecd7221 */ /* 0x000fe20000010000 */
[----:B------:R2:W-:Y:S01]  /*6bc0*/  STS [R191.X4+0x2800], R194 ;  /* 0x002800c2bf007388 */ /* 0x0005e20000004800 */
[C---:B------:R-:W-:Y:S02]  /*6bd0*/  FMUL.FTZ R198, R27.reuse, R196 ;  /* 0x000000c41bc67220 */ /* 0x040fe40000410000 */
[----:B-1----:R-:W-:Y:S02]  /*6be0*/  FMUL.FTZ R197, R27, R203 ;  /* 0x000000cb1bc57220 */ /* 0x002fe40000410000 */
[C---:B--2---:R-:W-:Y:S02]  /*6bf0*/  FMUL.FTZ R191, R25.reuse, R200 ;  /* 0x000000c819bf7220 */ /* 0x044fe40000410000 */
[----:B------:R-:W-:Y:S02]  /*6c00*/  FFMA.FTZ R197, R28, R196, R197 ;  /* 0x000000c41cc57223 */ /* 0x000fe400000100c5 */
[----:B------:R-:W-:-:S02]  /*6c10*/  FMUL.FTZ R199, R25, R205 ;  /* 0x000000cd19c77220 */ /* 0x000fc40000410000 */
[----:B------:R-:W-:Y:S02]  /*6c20*/  FFMA.FTZ R205, R26, R205, -R191 ;  /* 0x000000cd1acd7223 */ /* 0x000fe400000108bf */
[----:B------:R-:W-:Y:S02]  /*6c30*/  FMUL.FTZ R192, R56, R193 ;  /* 0x000000c138c07220 */ /* 0x000fe40000410000 */
[----:B------:R-:W-:Y:S02]  /*6c40*/  FFMA.FTZ R198, R28, R203, -R198 ;  /* 0x000000cb1cc67223 */ /* 0x000fe400000108c6 */
[----:B------:R-:W-:Y:S02]  /*6c50*/  FMUL.FTZ R191, R25, R197 ;  /* 0x000000c519bf7220 */ /* 0x000fe40000410000 */
[----:B------:R-:W-:Y:S02]  /*6c60*/  FMUL.FTZ R194, R55, R193 ;  /* 0x000000c137c27220 */ /* 0x000fe40000410000 */
[----:B------:R-:W-:-:S02]  /*6c70*/  FMUL.FTZ R192, R145, R192 ;  /* 0x000000c091c07220 */ /* 0x000fc40000410000 */
[C---:B------:R-:W-:Y:S02]  /*6c80*/  FFMA.FTZ R196, R26.reuse, R198, -R191 ;  /* 0x000000c61ac47223 */ /* 0x040fe400000108bf */
[----:B------:R-:W-:Y:S02]  /*6c90*/  FFMA.FTZ R200, R26, R200, R199 ;  /* 0x000000c81ac87223 */ /* 0x000fe400000100c7 */
[----:B------:R-:W-:Y:S02]  /*6ca0*/  FMUL.FTZ R191, R145, R194 ;  /* 0x000000c291bf7220 */ /* 0x000fe40000410000 */
[----:B0-----:R-:W-:Y:S02]  /*6cb0*/  FMUL.FTZ R23, R202, R23 ;  /* 0x00000017ca177220 */ /* 0x001fe40000410000 */
[----:B------:R-:W-:Y:S02]  /*6cc0*/  FADD.FTZ R205, R192, R205 ;  /* 0x000000cdc0cd7221 */ /* 0x000fe40000010000 */
[----:B------:R-:W-:-:S02]  /*6cd0*/  FMUL.FTZ R198, R25, R198 ;  /* 0x000000c619c67220 */ /* 0x000fc40000410000 */
[----:B------:R-:W-:Y:S02]  /*6ce0*/  FADD.FTZ R200, R191, R200 ;  /* 0x000000c8bfc87221 */ /* 0x000fe40000010000 */
        /* <DEDUP_REMOVED lines=8> */
[----:B------:R-:W-:Y:S02]  /*6d70*/  FFMA.FTZ R205, R24, R205, -R194 ;  /* 0x000000cd18cd7223 */ /* 0x000fe400000108c2 */
[----:B------:R-:W-:Y:S02]  /*6d80*/  FMUL.FTZ R194, R144, R197 ;  /* 0x000000c590c27220 */ /* 0x000fe40000410000 */
[----:B------:R-:W-:Y:S01]  /*6d90*/  FADD.FTZ R200, R193, R200 ;  /* 0x000000c8c1c87221 */ /* 0x000fe20000010000 */
[----:B------:R0:W-:Y:S01]  /*6da0*/  STS [R182.X4+0x2880], R195 ;  /* 0x002880c3b6007388 */ /* 0x0001e20000004800 */
[----:B------:R-:W-:-:S02]  /*6db0*/  FMUL.FTZ R199, R23, R196 ;  /* 0x000000c417c77220 */ /* 0x000fc40000410000 */
[-C--:B------:R-:W-:Y:S02]  /*6dc0*/  FMUL.FTZ R197, R23, R198.reuse ;  /* 0x000000c617c57220 */ /* 0x080fe40000410000 */
[----:B------:R-:W-:Y:S02]  /*6dd0*/  FADD.FTZ R205, R194, R205 ;  /* 0x000000cdc2cd7221 */ /* 0x000fe40000010000 */
[C---:B------:R-:W-:Y:S02]  /*6de0*/  FFMA.FTZ R199, R24.reuse, R198, R199 ;  /* 0x000000c618c77223 */ /* 0x040fe400000100c7 */
[C---:B0-----:R-:W-:Y:S02]  /*6df0*/  FMUL.FTZ R182, R21.reuse, R200 ;  /* 0x000000c815b67220 */ /* 0x041fe40000410000 */
[----:B------:R-:W-:Y:S02]  /*6e00*/  FFMA.FTZ R197, R24, R196, -R197 ;  /* 0x000000c418c57223 */ /* 0x000fe400000108c5 */
[----:B------:R-:W-:-:S02]  /*6e10*/  FMUL.FTZ R195, R21, R205 ;  /* 0x000000cd15c37220 */ /* 0x000fc40000410000 */
[----:B------:R-:W-:Y:S02]  /*6e20*/  FFMA.FTZ R205, R22, R205, -R182 ;  /* 0x000000cd16cd7223 */ /* 0x000fe400000108b6 */
[-C--:B------:R-:W-:Y:S02]  /*6e30*/  FMUL.FTZ R196, R52, R183.reuse ;  /* 0x000000b734c47220 */ /* 0x080fe40000410000 */
[----:B------:R-:W-:Y:S02]  /*6e40*/  FMUL.FTZ R182, R51, R183 ;  /* 0x000000b733b67220 */ /* 0x000fe40000410000 */
[----:B------:R-:W-:Y:S02]  /*6e50*/  FMUL.FTZ R184, R21, R199 ;  /* 0x000000c715b87220 */ /* 0x000fe40000410000 */
[----:B------:R-:W-:Y:S02]  /*6e60*/  FFMA.FTZ R200, R22, R200, R195 ;  /* 0x000000c816c87223 */ /* 0x000fe400000100c3 */
[----:B------:R-:W-:-:S02]  /*6e70*/  FMUL.FTZ R196, R143, R196 ;  /* 0x000000c48fc47220 */ /* 0x000fc40000410000 */
[----:B------:R-:W-:Y:S02]  /*6e80*/  FMUL.FTZ R195, R143, R182 ;  /* 0x000000b68fc37220 */ /* 0x000fe40000410000 */
[-C--:B------:R-:W-:Y:S02]  /*6e90*/  FFMA.FTZ R184, R22, R197.reuse, -R184 ;  /* 0x000000c516b87223 */ /* 0x080fe400000108b8 */
        /* <DEDUP_REMOVED lines=12> */
[----:B------:R-:W-:Y:S02]  /*6f60*/  FADD.FTZ R200, R197, R200 ;  /* 0x000000c8c5c87221 */ /* 0x000fe40000010000 */
[----:B------:R-:W-:Y:S01]  /*6f70*/  FADD.FTZ R205, R198, R205 ;  /* 0x000000cdc6cd7221 */ /* 0x000fe20000010000 */
[----:B------:R0:W-:Y:S01]  /*6f80*/  STS [R178.X4+0x2900], R181 ;  /* 0x002900b5b2007388 */ /* 0x0001e20000004800 */
[----:B------:R-:W-:Y:S02]  /*6f90*/  FMUL.FTZ R180, R19, R184 ;  /* 0x000000b813b47220 */ /* 0x000fe40000410000 */
[----:B0-----:R-:W-:-:S02]  /*6fa0*/  FMUL.FTZ R178, R17, R200 ;  /* 0x000000c811b27220 */ /* 0x001fc40000410000 */
[-C--:B------:R-:W-:Y:S02]  /*6fb0*/  FMUL.FTZ R181, R17, R205.reuse ;  /* 0x000000cd11b57220 */ /* 0x080fe40000410000 */
[C---:B------:R-:W-:Y:S02]  /*6fc0*/  FFMA.FTZ R205, R18.reuse, R205, -R178 ;  /* 0x000000cd12cd7223 */ /* 0x040fe400000108b2 */
[----:B------:R-:W-:Y:S02]  /*6fd0*/  FFMA.FTZ R182, R18, R200, R181 ;  /* 0x000000c812b67223 */ /* 0x000fe400000100b5 */
[-C--:B------:R-:W-:Y:S02]  /*6fe0*/  FMUL.FTZ R178, R47, R179.reuse ;  /* 0x000000b32fb27220 */ /* 0x080fe40000410000 */
[----:B------:R-:W-:Y:S02]  /*6ff0*/  FMUL.FTZ R200, R48, R179 ;  /* 0x000000b330c87220 */ /* 0x000fe40000410000 */
[----:B------:R-:W-:-:S02]  /*7000*/  FMUL.FTZ R183, R19, R199 ;  /* 0x000000c713b77220 */ /* 0x000fc40000410000 */
[----:B------:R-:W-:Y:S02]  /*7010*/  FFMA.FTZ R180, R20, R199, R180 ;  /* 0x000000c714b47223 */ /* 0x000fe400000100b4 */
[C---:B------:R-:W-:Y:S02]  /*7020*/  FMUL.FTZ R199, R141.reuse, R178 ;  /* 0x000000b28dc77220 */ /* 0x040fe40000410000 */
[----:B------:R-:W-:Y:S02]  /*7030*/  FMUL.FTZ R200, R141, R200 ;  /* 0x000000c88dc87220 */ /* 0x000fe40000410000 */
[----:B------:R-:W-:Y:S02]  /*7040*/  FADD.FTZ R182, R199, R182 ;  /* 0x000000b6c7b67221 */ /* 0x000fe40000010000 */
[----:B------:R-:W-:Y:S02]  /*7050*/  FADD.FTZ R205, R200, R205 ;  /* 0x000000cdc8cd7221 */ /* 0x000fe40000010000 */
[----:B------:R-:W-:-:S02]  /*7060*/  FMUL.FTZ R201, R45, R177 ;  /* 0x000000b12dc97220 */ /* 0x000fc40000410000 */
[----:B------:R-:W-:Y:S02]  /*7070*/  FMUL.FTZ R178, R15, R182 ;  /* 0x000000b60fb27220 */ /* 0x000fe40000410000 */
[----:B------:R-:W-:Y:S02]  /*7080*/  FMUL.FTZ R177, R46, R177 ;  /* 0x000000b12eb17220 */ /* 0x000fe40000410000 */
[----:B------:R-:W-:Y:S02]  /*7090*/  FFMA.FTZ R183, R20, R184, -R183 ;  /* 0x000000b814b77223 */ /* 0x000fe400000108b7 */
[----:B------:R-:W-:Y:S02]  /*70a0*/  FMUL.FTZ R181, R17, R180 ;  /* 0x000000b411b57220 */ /* 0x000fe40000410000 */
[-C--:B------:R-:W-:Y:S02]  /*70b0*/  FMUL.FTZ R179, R15, R205.reuse ;  /* 0x000000cd0fb37220 */ /* 0x080fe40000410000 */
[----:B------:R-:W-:-:S02]  /*70c0*/  FFMA.FTZ R205, R16, R205, -R178 ;  /* 0x000000cd10cd7223 */ /* 0x000fc400000108b2 */
[----:B------:R-:W-:Y:S02]  /*70d0*/  FMUL.FTZ R202, R140, R177 ;  /* 0x000000b18cca7220 */ /* 0x000fe40000410000 */
[----:B------:R-:W-:Y:S02]  /*70e0*/  FFMA.FTZ R181, R18, R183, -R181 ;  /* 0x000000b712b57223 */ /* 0x000fe400000108b5 */
[----:B------:R-:W-:Y:S02]  /*70f0*/  FFMA.FTZ R182, R16, R182, R179 ;  /* 0x000000b610b67223 */ /* 0x000fe400000100b3 */
[----:B------:R-:W-:Y:S02]  /*7100*/  FMUL.FTZ R201, R140, R201 ;  /* 0x000000c98cc97220 */ /* 0x000fe40000410000 */
[----:B------:R-:W-:Y:S02]  /*7110*/  FMUL.FTZ R183, R17, R183 ;  /* 0x000000b711b77220 */ /* 0x000fe40000410000 */
[----:B------:R-:W-:-:S02]  /*7120*/  FADD.FTZ R205, R202, R205 ;  /* 0x000000cdcacd7221 */ /* 0x000fc40000010000 */
[----:B------:R-:W-:Y:S01]  /*7130*/  FADD.FTZ R182, R201, R182 ;  /* 0x000000b6c9b67221 */ /* 0x000fe20000010000 */
[----:B------:R0:W-:Y:S01]  /*7140*/  STS [R173.X4+0x2980], R176 ;  /* 0x002980b0ad007388 */ /* 0x0001e20000004800 */
[----:B------:R-:W-:Y:S02]  /*7150*/  FFMA.FTZ R183, R18, R180, R183 ;  /* 0x000000b412b77223 */ /* 0x000fe400000100b7 */
[----:B------:R-:W-:Y:S02]  /*7160*/  FMUL.FTZ R178, R15, R181 ;  /* 0x000000b50fb27220 */ /* 0x000fe40000410000 */
[----:B------:R-:W-:Y:S02]  /*7170*/  FMUL.FTZ R179, R13, R205 ;  /* 0x000000cd0db37220 */ /* 0x000fe40000410000 */
[-C--:B------:R-:W-:Y:S02]  /*7180*/  FMUL.FTZ R204, R44, R174.reuse ;  /* 0x000000ae2ccc7220 */ /* 0x080fe40000410000 */
[----:B0-----:R-:W-:-:S02]  /*7190*/  FMUL.FTZ R176, R43, R174 ;  /* 0x000000ae2bb07220 */ /* 0x001fc40000410000 */
[-C--:B------:R-:W-:Y:S02]  /*71a0*/  FMUL.FTZ R173, R13, R182.reuse ;  /* 0x000000b60dad7220 */ /* 0x080fe40000410000 */
[-C--:B------:R-:W-:Y:S02]  /*71b0*/  FMUL.FTZ R177, R15, R183.reuse ;  /* 0x000000b70fb17220 */ /* 0x080fe40000410000 */
[----:B------:R-:W-:Y:S02]  /*71c0*/  FFMA.FTZ R178, R16, R183, R178 ;  /* 0x000000b710b27223 */ /* 0x000fe400000100b2 */
[C---:B------:R-:W-:Y:S02]  /*71d0*/  FFMA.FTZ R182, R14.reuse, R182, R179 ;  /* 0x000000b60eb67223 */ /* 0x040fe400000100b3 */
[----:B------:R-:W-:Y:S02]  /*71e0*/  FMUL.FTZ R203, R139, R176 ;  /* 0x000000b08bcb7220 */ /* 0x000fe40000410000 */
[----:B------:R-:W-:-:S02]  /*71f0*/  FFMA.FTZ R205, R14, R205, -R173 ;  /* 0x000000cd0ecd7223 */ /* 0x000fc400000108ad */
[----:B------:R-:W-:Y:S02]  /*7200*/  FMUL.FTZ R204, R139, R204 ;  /* 0x000000cc8bcc7220 */ /* 0x000fe40000410000 */
[----:B------:R-:W-:Y:S02]  /*7210*/  FFMA.FTZ R177, R16, R181, -R177 ;  /* 0x000000b510b17223 */ /* 0x000fe400000108b1 */
[----:B------:R-:W-:Y:S02]  /*7220*/  FMUL.FTZ R173, R13, R178 ;  /* 0x000000b20dad7220 */ /* 0x000fe40000410000 */
[----:B------:R-:W-:Y:S02]  /*7230*/  FADD.FTZ R182, R203, R182 ;  /* 0x000000b6cbb67221 */ /* 0x000fe40000010000 */
[----:B------:R-:W-:Y:S02]  /*7240*/  FADD.FTZ R174, R204, R205 ;  /* 0x000000cdccae7221 */ /* 0x000fe40000010000 */
[----:B------:R-:W-:-:S02]  /*7250*/  FFMA.FTZ R173, R14, R177, -R173 ;  /* 0x000000b10ead7223 */ /* 0x000fc400000108ad */
[----:B------:R-:W-:Y:S02]  /*7260*/  FMUL.FTZ R177, R13, R177 ;  /* 0x000000b10db17220 */ /* 0x000fe40000410000 */
[-C--:B------:R-:W-:Y:S02]  /*7270*/  FMUL.FTZ R205, R41, R175.reuse ;  /* 0x000000af29cd7220 */ /* 0x080fe40000410000 */
[C---:B------:R-:W-:Y:S02]  /*7280*/  FMUL.FTZ R179, R11.reuse, R182 ;  /* 0x000000b60bb37220 */ /* 0x040fe40000410000 */
        /* <DEDUP_REMOVED lines=8> */
[----:B------:R-:W-:-:S02]  /*7310*/  FADD.FTZ R179, R206, R179 ;  /* 0x000000b3ceb37221 */ /* 0x000fc40000010000 */
[----:B------:R-:W-:Y:S01]  /*7320*/  FADD.FTZ R182, R205, R182 ;  /* 0x000000b6cdb67221 */ /* 0x000fe20000010000 */
[----:B------:R0:W-:Y:S01]  /*7330*/  STS [R169.X4+0x2a00], R172 ;  /* 0x002a00aca9007388 */ /* 0x0001e20000004800 */
[-C--:B------:R-:W-:Y:S02]  /*7340*/  FMUL.FTZ R175, R11, R173.reuse ;  /* 0x000000ad0baf7220 */ /* 0x080fe40000410000 */
[C---:B------:R-:W-:Y:S02]  /*7350*/  FFMA.FTZ R174, R12.reuse, R173, -R174 ;  /* 0x000000ad0cae7223 */ /* 0x040fe400000108ae */
[----:B------:R-:W-:Y:S02]  /*7360*/  FMUL.FTZ R173, R9, R179 ;  /* 0x000000b309ad7220 */ /* 0x000fe40000410000 */
[----:B------:R-:W-:Y:S02]  /*7370*/  FFMA.FTZ R175, R12, R177, R175 ;  /* 0x000000b10caf7223 */ /* 0x000fe400000100af */
[----:B0-----:R-:W-:-:S02]  /*7380*/  FMUL.FTZ R172, R39, R171 ;  /* 0x000000ab27ac7220 */ /* 0x001fc40000410000 */
[-C--:B------:R-:W-:Y:S02]  /*7390*/  FMUL.FTZ R169, R9, R182.reuse ;  /* 0x000000b609a97220 */ /* 0x080fe40000410000 */
[----:B------:R-:W-:Y:S02]  /*73a0*/  FMUL.FTZ R208, R40, R171 ;  /* 0x000000ab28d07220 */ /* 0x000fe40000410000 */
[C---:B------:R-:W-:Y:S02]  /*73b0*/  FFMA.FTZ R182, R10.reuse, R182, R173 ;  /* 0x000000b60ab67223 */ /* 0x040fe400000100ad */
[----:B------:R-:W-:Y:S02]  /*73c0*/  FMUL.FTZ R207, R137, R172 ;  /* 0x000000ac89cf7220 */ /* 0x000fe40000410000 */
[----:B------:R-:W-:Y:S02]  /*73d0*/  FFMA.FTZ R179, R10, R179, -R169 ;  /* 0x000000b30ab37223 */ /* 0x000fe400000108a9 */
[----:B------:R-:W-:-:S02]  /*73e0*/  FMUL.FTZ R169, R9, R175 ;  /* 0x000000af09a97220 */ /* 0x000fc40000410000 */
[----:B------:R-:W-:Y:S02]  /*73f0*/  FMUL.FTZ R208, R137, R208 ;  /* 0x000000d089d07220 */ /* 0x000fe40000410000 */
[----:B------:R-:W-:Y:S02]  /*7400*/  FADD.FTZ R182, R207, R182 ;  /* 0x000000b6cfb67221 */ /* 0x000fe40000010000 */
[-C--:B------:R-:W-:Y:S02]  /*7410*/  FFMA.FTZ R171, R10, R174.reuse, -R169 ;  /* 0x000000ae0aab7223 */ /* 0x080fe400000108a9 */
[----:B------:R-:W-:Y:S02]  /*7420*/  FMUL.FTZ R174, R9, R174 ;  /* 0x000000ae09ae7220 */ /* 0x000fe40000410000 */
[----:B------:R-:W-:Y:S02]  /*7430*/  FADD.FTZ R179, R208, R179 ;  /* 0x000000b3d0b37221 */ /* 0x000fe40000010000 */
[----:B------:R-:W-:-:S02]  /*7440*/  FMUL.FTZ R172, R7, R182 ;  /* 0x000000b607ac7220 */ /* 0x000fc40000410000 */
[-C--:B------:R-:W-:Y:S02]  /*7450*/  FMUL.FTZ R169, R38, R170.reuse ;  /* 0x000000aa26a97220 */ /* 0x080fe40000410000 */
[----:B------:R-:W-:Y:S02]  /*7460*/  FFMA.FTZ R174, R10, R175, R174 ;  /* 0x000000af0aae7223 */ /* 0x000fe400000100ae */
[-C--:B------:R-:W-:Y:S02]  /*7470*/  FMUL.FTZ R173, R7, R179.reuse ;  /* 0x000000b307ad7220 */ /* 0x080fe40000410000 */
[----:B------:R-:W-:Y:S02]  /*7480*/  FMUL.FTZ R209, R37, R170 ;  /* 0x000000aa25d17220 */ /* 0x000fe40000410000 */
[----:B------:R-:W-:Y:S02]  /*7490*/  FFMA.FTZ R179, R8, R179, -R172 ;  /* 0x000000b308b37223 */ /* 0x000fe400000108ac */
[----:B------:R-:W-:-:S02]  /*74a0*/  FMUL.FTZ R210, R136, R169 ;  /* 0x000000a988d27220 */ /* 0x000fc40000410000 */
[----:B------:R-:W-:Y:S02]  /*74b0*/  FFMA.FTZ R182, R8, R182, R173 ;  /* 0x000000b608b67223 */ /* 0x000fe400000100ad */
[----:B------:R-:W-:Y:S02]  /*74c0*/  FMUL.FTZ R209, R136, R209 ;  /* 0x000000d188d17220 */ /* 0x000fe40000410000 */
[C---:B------:R-:W-:Y:S02]  /*74d0*/  FMUL.FTZ R169, R7.reuse, R174 ;  /* 0x000000ae07a97220 */ /* 0x040fe40000410000 */
[----:B------:R-:W-:Y:S01]  /*74e0*/  FADD.FTZ R179, R210, R179 ;  /* 0x000000b3d2b37221 */ /* 0x000fe20000010000 */
[----:B------:R0:W-:Y:S01]  /*74f0*/  STS [R63.X4+0x2a80], R166 ;  /* 0x002a80a63f007388 */ /* 0x0001e20000004800 */
[----:B------:R-:W-:Y:S02]  /*7500*/  FMUL.FTZ R173, R7, R171 ;  /* 0x000000ab07ad7220 */ /* 0x000fe40000410000 */
[----:B------:R-:W-:-:S02]  /*7510*/  FADD.FTZ R182, R209, R182 ;  /* 0x000000b6d1b67221 */ /* 0x000fc40000010000 */
[----:B------:R-:W-:Y:S02]  /*7520*/  FFMA.FTZ R169, R8, R171, -R169 ;  /* 0x000000ab08a97223 */ /* 0x000fe400000108a9 */
[----:B------:R-:W-:Y:S02]  /*7530*/  FMUL.FTZ R171, R5, R179 ;  /* 0x000000b305ab7220 */ /* 0x000fe40000410000 */
[----:B0-----:R-:W-:Y:S02]  /*7540*/  FMUL.FTZ R166, R35, R168 ;  /* 0x000000a823a67220 */ /* 0x001fe40000410000 */
[----:B------:R-:W-:Y:S02]  /*7550*/  FMUL.FTZ R63, R5, R182 ;  /* 0x000000b6053f7220 */ /* 0x000fe40000410000 */
[----:B------:R-:W-:Y:S02]  /*7560*/  FMUL.FTZ R212, R36, R168 ;  /* 0x000000a824d47220 */ /* 0x000fe40000410000 */
[----:B------:R-:W-:-:S02]  /*7570*/  FFMA.FTZ R173, R8, R174, R173 ;  /* 0x000000ae08ad7223 */ /* 0x000fc400000100ad */
[C---:B------:R-:W-:Y:S02]  /*7580*/  FFMA.FTZ R182, R6.reuse, R182, R171 ;  /* 0x000000b606b67223 */ /* 0x040fe400000100ab */
[C---:B------:R-:W-:Y:S02]  /*7590*/  FMUL.FTZ R211, R135.reuse, R166 ;  /* 0x000000a687d37220 */ /* 0x040fe40000410000 */
[----:B------:R-:W-:Y:S02]  /*75a0*/  FFMA.FTZ R179, R6, R179, -R63 ;  /* 0x000000b306b37223 */ /* 0x000fe4000001083f */
[----:B------:R-:W-:Y:S02]  /*75b0*/  FMUL.FTZ R212, R135, R212 ;  /* 0x000000d487d47220 */ /* 0x000fe40000410000 */
[----:B------:R-:W-:Y:S02]  /*75c0*/  FMUL.FTZ R63, R5, R173 ;  /* 0x000000ad053f7220 */ /* 0x000fe40000410000 */
[----:B------:R-:W-:-:S02]  /*75d0*/  FADD.FTZ R182, R211, R182 ;  /* 0x000000b6d3b67221 */ /* 0x000fc40000010000 */
[----:B------:R-:W-:Y:S02]  /*75e0*/  FADD.FTZ R179, R212, R179 ;  /* 0x000000b3d4b37221 */ /* 0x000fe40000010000 */
[-C--:B------:R-:W-:Y:S02]  /*75f0*/  FFMA.FTZ R63, R6, R169.reuse, -R63 ;  /* 0x000000a9063f7223 */ /* 0x080fe4000001083f */
[----:B------:R-:W-:Y:S01]  /*7600*/  FMUL.FTZ R166, R3, R182 ;  /* 0x000000b603a67220 */ /* 0x000fe20000410000 */
[----:B------:R-:W-:Y:S01]  /*7610*/  ISETP.NE.AND P1, PT, R152, RZ, PT ;  /* 0x000000ff9800720c */ /* 0x000fe20003f25270 */
[----:B------:R-:W-:Y:S02]  /*7620*/  FMUL.FTZ R169, R5, R169 ;  /* 0x000000a905a97220 */ /* 0x000fe40000410000 */
[-C--:B------:R-:W-:Y:S02]  /*7630*/  FMUL.FTZ R171, R3, R179.reuse ;  /* 0x000000b303ab7220 */ /* 0x080fe40000410000 */
[----:B------:R-:W-:-:S02]  /*7640*/  FFMA.FTZ R179, R4, R179, -R166 ;  /* 0x000000b304b37223 */ /* 0x000fc400000108a6 */
[----:B------:R-:W-:Y:S02]  /*7650*/  FFMA.FTZ R169, R6, R173, R169 ;  /* 0x000000ad06a97223 */ /* 0x000fe400000100a9 */
[----:B------:R-:W-:Y:S02]  /*7660*/  FMUL.FTZ R213, R33, R111 ;  /* 0x0000006f21d57220 */ /* 0x000fe40000410000 */
[----:B------:R-:W-:Y:S02]  /*7670*/  FMUL.FTZ R166, R3, R63 ;  /* 0x0000003f03a67220 */ /* 0x000fe40000410000 */
[----:B------:R-:W-:Y:S01]  /*7680*/  FMUL.FTZ R111, R34, R111 ;  /* 0x0000006f226f7220 */ /* 0x000fe20000410000 */
[----:B------:R0:W-:Y:S03]  /*7690*/  STS [R61.X4+0x2b00], R62 ;  /* 0x002b003e3d007388 */ /* 0x0001e60000004800 */
[----:B------:R-:W-:Y:S01]  /*76a0*/  FMUL.FTZ R214, R134, R111 ;  /* 0x0000006f86d67220 */ /* 0x000fe20000410000 */
[----:B------:R-:W-:Y:S01]  /*76b0*/  STS [R60.X4+0x2b80], R157 ;  /* 0x002b809d3c007388 */ /* 0x000fe20000004800 */
[----:B------:R-:W-:-:S02]  /*76c0*/  FFMA.FTZ R182, R4, R182, R171 ;  /* 0x000000b604b67223 */ /* 0x000fc400000100ab */
[----:B0-----:R-:W-:Y:S01]  /*76d0*/  FFMA.FTZ R61, R4, R169, R166 ;  /* 0x000000a9043d7223 */ /* 0x001fe200000100a6 */
[----:B------:R-:W-:Y:S01]  /*76e0*/  MOV R166, UR31 ;  /* 0x0000001f00a67c02 */ /* 0x000fe20008000f00 */
[----:B------:R-:W-:Y:S01]  /*76f0*/  STS [R155.X4+0x2c00], R156 ;  /* 0x002c009c9b007388 */ /* 0x000fe20000004800 */
[----:B------:R-:W-:Y:S02]  /*7700*/  FMUL.FTZ R213, R134, R213 ;  /* 0x000000d586d57220 */ /* 0x000fe40000410000 */
[----:B------:R-:W-:Y:S01]  /*7710*/  FMUL.FTZ R111, R3, R169 ;  /* 0x000000a9036f7220 */ /* 0x000fe20000410000 */
[----:B------:R0:W-:Y:S01]  /*7720*/  STS [R110.X4+0x2c80], R161 ;  /* 0x002c80a16e007388 */ /* 0x0001e20000004800 */
[----:B------:R-:W-:Y:S01]  /*7730*/  FADD.FTZ R179, R214, R179 ;  /* 0x000000b3d6b37221 */ /* 0x000fe20000010000 */
[----:B------:R-:W-:Y:S02]  /*7740*/  LEA R166, R166, UR7, 0x8 ;  /* 0x00000007a6a67c11 */ /* 0x000fe4000f8e40ff */
[----:B------:R1:W-:Y:S01]  /*7750*/  STS [R154.X4+0x2d00], R159 ;  /* 0x002d009f9a007388 */ /* 0x0003e20000004800 */
[----:B------:R-:W-:Y:S01]  /*7760*/  @P1 IADD3 R166, R152, 0x200, RZ ;  /* 0x0000020098a61810 */ /* 0x000fe20007ffe0ff */
[----:B------:R-:W-:-:S02]  /*7770*/  FADD.FTZ R171, R213, R182 ;  /* 0x000000b6d5ab7221 */ /* 0x000fc40000010000 */
[----:B------:R1:W-:Y:S01]  /*7780*/  STS [R153.X4+0x2d80], R158 ;  /* 0x002d809e99007388 */ /* 0x0003e20000004800 */
[----:B------:R-:W-:-:S03]  /*7790*/  FFMA.FTZ R111, R4, R63, -R111 ;  /* 0x0000003f046f7223 */ /* 0x000fc6000001086f */
[----:B------:R1:W-:Y:S01]  /*77a0*/  STS [R66.X4+0x2e00], R163 ;  /* 0x002e00a342007388 */ /* 0x0003e20000004800 */
[----:B------:R-:W-:Y:S01]  /*77b0*/  FMUL.FTZ R63, R0, R179 ;  /* 0x000000b3003f7220 */ /* 0x000fe20000410000 */
[----:B------:R-:W-:Y:S02]  /*77c0*/  SHF.L.U32 R175, R166, 0x3, RZ ;  /* 0x00000003a6af7819 */ /* 0x000fe400000006ff */
[----:B------:R1:W-:Y:S04]  /*77d0*/  STS [R71.X4+0x2e80], R160 ;  /* 0x002e80a047007388 */ /* 0x0003e80000004800 */
[----:B------:R1:W-:Y:S01]  /*77e0*/  STS [R70.X4+0x2f00], R165 ;  /* 0x002f00a546007388 */ /* 0x0003e20000004800 */
[----:B------:R-:W-:-:S03]  /*77f0*/  FMUL.FTZ R62, R0, R171 ;  /* 0x000000ab003e7220 */ /* 0x000fc60000410000 */
[----:B------:R1:W-:Y:S01]  /*7800*/  STS [R69.X4+0x2f80], R162 ;  /* 0x002f80a245007388 */ /* 0x0003e20000004800 */
[----:B------:R-:W-:-:S03]  /*7810*/  FFMA.FTZ R63, R2, R171, R63 ;  /* 0x000000ab023f7223 */ /* 0x000fc6000001003f */
        /* <DEDUP_REMOVED lines=42> */
[C---:B------:R-:W-:Y:S02]  /*7ac0*/  FFMA.FTZ R60, R2.reuse, R111, -R60 ;  /* 0x0000006f023c7223 */ /* 0x040fe4000001083c */
[----:B------:R-:W-:Y:S02]  /*7ad0*/  FMUL.FTZ R215, R133, R110 ;  /* 0x0000006e85d77220 */ /* 0x000fe40000410000 */
[----:B------:R0:W0:Y:S01]  /*7ae0*/  @P0 LDS.64 R110, [R152.X8+0x9c68] ;  /* 0x009c6800986e0984 */ /* 0x0000220000008a00 */
[----:B------:R-:W-:Y:S01]  /*7af0*/  FMUL.FTZ R216, R31, R65 ;  /* 0x000000411fd87220 */ /* 0x000fe20000410000 */
[----:B------:R-:W-:Y:S01]  /*7b00*/  BSSY B0, `(.L_x_5679) ;  /* 0x0000012000007945 */ /* 0x000fe20003800000 */
[----:B------:R-:W-:-:S02]  /*7b10*/  FFMA.FTZ R62, R2, R179, -R62 ;  /* 0x000000b3023e7223 */ /* 0x000fc4000001083e */
[----:B------:R-:W-:Y:S02]  /*7b20*/  FMUL.FTZ R216, R133, R216 ;  /* 0x000000d885d87220 */ /* 0x000fe40000410000 */
[----:B------:R-:W-:Y:S02]  /*7b30*/  FADD.FTZ R62, R215, R62 ;  /* 0x0000003ed73e7221 */ /* 0x000fe40000010000 */
        /* <DEDUP_REMOVED lines=14> */
.L_x_5680:
[----:B-1234-:R-:W-:Y:S05]  /*7c20*/  BSYNC B0 ;  /* 0x0000000000007941 */ /* 0x01efea0003800000 */
.L_x_5679:
        /* <DEDUP_REMOVED lines=64> */
.L_x_5791:
        /* <DEDUP_REMOVED lines=10> */
[----:B-1----:R-:W-:Y:S02]  /*80d0*/  FMUL.FTZ R66, R68, R67 ;  /* 0x0000004344427220 */ /* 0x002fe40000410000 */
[----:B------:R-:W-:-:S02]  /*80e0*/  @P0 FADD.FTZ R242, R242, R69 ;  /* 0x00000045f2f20221 */ /* 0x000fc40000010000 */
[CC--:B----4-:R-:W-:Y:S02]  /*80f0*/  FFMA.FTZ R66, R241.reuse, R65.reuse, R66 ;  /* 0x00000041f1427223 */ /* 0x0d0fe40000010042 */
        /* <DEDUP_REMOVED lines=21> */
[----:B------:R-:W-:-:S03]  /*8250*/  ISETP.GE.AND P0, PT, R151, 0x4, PT ;  /* 0x000000049700780c */ /* 0x000fc60003f06270 */
[----:B------:R-:W1:Y:S01]  /*8260*/  SHFL.UP PT, R66, R65, 0x4, RZ ;  /* 0x0480000041427989 */ /* 0x000e6200000e00ff */
[----:B0-----:R-:W-:-:S04]  /*8270*/  FMUL.FTZ R67, R65, R64 ;  /* 0x0000004041437220 */ /* 0x001fc80000410000 */
[-C--:B------:R-:W-:Y:S02]  /*8280*/  FFMA.FTZ R67, R241, R68.reuse, -R67 ;  /* 0x00000044f1437223 */ /* 0x080fe40000010843 */
[----:B------:R-:W-:-:S03]  /*8290*/  FMUL.FTZ R68, R65, R68 ;  /* 0x0000004441447220 */ /* 0x000fc60000410000 */
[----:B------:R-:W-:Y:S02]  /*82a0*/  @P0 FADD.FTZ R70, R70, R67 ;  /* 0x0000004346460221 */ /* 0x000fe40000010000 */
[----:B------:R-:W-:Y:S02]  /*82b0*/  FFMA.FTZ R69, R241, R64, R68 ;  /* 0x00000040f1457223 */ /* 0x000fe40000010044 */
[----:B------:R-:W0:Y:S01]  /*82c0*/  SHFL.UP PT, R64, R241, 0x4, RZ ;  /* 0x04800000f1407989 */ /* 0x000e2200000e00ff */
[C---:B-1----:R-:W-:Y:S02]  /*82d0*/  FMUL.FTZ R67, R65.reuse, R66 ;  /* 0x0000004241437220 */ /* 0x042fe40000410000 */
[----:B------:R-:W-:Y:S02]  /*82e0*/  @P0 FADD.FTZ R242, R242, R69 ;  /* 0x00000045f2f20221 */ /* 0x000fe40000010000 */
[----:B0-----:R-:W-:-:S04]  /*82f0*/  FMUL.FTZ R68, R65, R64 ;  /* 0x0000004041447220 */ /* 0x001fc80000410000 */
        /* <DEDUP_REMOVED lines=8> */
[----:B------:R-:W-:Y:S01]  /*8380*/  FMUL.FTZ R68, R243, R68 ;  /* 0x00000044f3447220 */ /* 0x000fe20000410000 */
[----:B------:R-:W0:Y:S04]  /*8390*/  SHFL.UP PT, R66, R243, 0x8, RZ ;  /* 0x05000000f3427989 */ /* 0x000e2800000e00ff */
[----:B------:R-:W-:Y:S02]  /*83a0*/  @P0 FADD.FTZ R70, R70, R65 ;  /* 0x0000004146460221 */ /* 0x000fe40000010000 */
[----:B------:R-:W-:Y:S02]  /*83b0*/  FFMA.FTZ R67, R241, R64, R68 ;  /* 0x00000040f1437223 */ /* 0x000fe40000010044 */
[----:B------:R-:W1:Y:S02]  /*83c0*/  SHFL.UP PT, R64, R241, 0x8, RZ ;  /* 0x05000000f1407989 */ /* 0x000e6400000e00ff */
[----:B------:R-:W-:-:S02]  /*83d0*/  @P0 FADD.FTZ R242, R242, R67 ;  /* 0x00000043f2f20221 */ /* 0x000fc40000010000 */
[----:B------:R-:W2:Y:S01]  /*83e0*/  SHFL.UP PT, R71, R70, 0x10, RZ ;  /* 0x0600000046477989 */ /* 0x000ea200000e00ff */
[C---:B0-----:R-:W-:Y:S02]  /*83f0*/  FMUL.FTZ R65, R243.reuse, R66 ;  /* 0x00000042f3417220 */ /* 0x041fe40000410000 */
        /* <DEDUP_REMOVED lines=9> */
.L_x_5792:
[----:B--2---:R-:W-:Y:S01]  /*8490*/  ISETP.GE.AND P0, PT, R151, 0x10, PT ;  /* 0x000000109700780c */ /* 0x004fe20003f06270 */
[----:B0-----:R-:W-:Y:S01]  /*84a0*/  FMUL.FTZ R65, R64, R69 ;  /* 0x0000004540417220 */ /* 0x001fe20000410000 */
        /* <DEDUP_REMOVED lines=18> */
[----:B-----5:R-:W-:Y:S05]  /*85d0*/  CALL.REL.NOINC `($__internal_136_$__cuda_sm70_shflsync_idx_p) ;  /* 0x000098c000007944 */ /* 0x020fea0003c00000 */
.L_x_5685:
[----:B------:R-:W-:Y:S05]  /*85e0*/  BRA.CONV ~URZ, `(.L_x_5686) ;  /* 0x000000537f007947 */ /* 0x000fea000b800000 */
[----:B-1----:R-:W-:Y:S01]  /*85f0*/  HFMA2.MMA R66, -RZ, RZ, 0, 1.847743988037109375e-06 ;  /* 0x0000001fff427435 */ /* 0x002fe200000001ff */
[----:B------:R-:W-:Y:S02]  /*8600*/  MOV R64, R69 ;  /* 0x0000004500407202 */ /* 0x000fe40000000f00 */
[----:B------:R-:W-:-:S02]  /*8610*/  MOV R247, 0xffffffff ;  /* 0xffffffff00f77802 */ /* 0x000fc40000000f00 */
[----:B------:R-:W-:Y:S02]  /*8620*/  MOV R65, 0x8640 ;  /* 0x0000864000417802 */ /* 0x000fe40000000f00 */
[----:B0----5:R-:W-:Y:S05]  /*8630*/  CALL.REL.NOINC `($__internal_136_$__cuda_sm70_shflsync_idx_p) ;  /* 0x0000986000007944 */ /* 0x021fea0003c00000 */
.L_x_5686:
[----:B------:R-:W-:Y:S05]  /*8640*/  BRA.CONV ~URZ, `(.L_x_5687) ;  /* 0x000000537f007947 */ /* 0x000fea000b800000 */
[----:B-1----:R-:W-:Y:S01]  /*8650*/  HFMA2.MMA R66, -RZ, RZ, 0, 1.847743988037109375e-06 ;  /* 0x0000001fff427435 */ /* 0x002fe200000001ff */
[----:B------:R-:W-:Y:S02]  /*8660*/  MOV R64, R67 ;  /* 0x0000004300407202 */ /* 0x000fe40000000f00 */
[----:B------:R-:W-:Y:S02]  /*8670*/  MOV R247, 0xffffffff ;  /* 0xffffffff00f77802 */ /* 0x000fe40000000f00 */
[----:B------:R-:W-:Y:S02]  /*8680*/  MOV R65, 0x86a0 ;  /* 0x000086a000417802 */ /* 0x000fe40000000f00 */
[----:B0----5:R-:W-:Y:S05]  /*8690*/  CALL.REL.NOINC `($__internal_136_$__cuda_sm70_shflsync_idx_p) ;  /* 0x0000980000007944 */ /* 0x021fea0003c00000 */
.L_x_5687:
[----:B------:R-:W-:Y:S05]  /*86a0*/  BRA.CONV ~URZ, `(.L_x_5688) ;  /* 0x000000537f007947 */ /* 0x000fea000b800000 */
[----:B-1----:R-:W-:Y:S01]  /*86b0*/  HFMA2.MMA R66, -RZ, RZ, 0, 1.847743988037109375e-06 ;  /* 0x0000001fff427435 */ /* 0x002fe200000001ff */
[----:B------:R-:W-:Y:S02]  /*86c0*/  MOV R64, R68 ;  /* 0x0000004400407202 */ /* 0x000fe40000000f00 */
[----:B------:R-:W-:Y:S02]  /*86d0*/  MOV R247, 0xffffffff ;  /* 0xffffffff00f77802 */ /* 0x000fe40000000f00 */
[----:B------:R-:W-:-:S02]  /*86e0*/  MOV R65, 0x8700 ;  /* 0x0000870000417802 */ /* 0x000fc40000000f00 */
[----:B0----5:R-:W-:Y:S05]  /*86f0*/  CALL.REL.NOINC `($__internal_136_$__cuda_sm70_shflsync_idx_p) ;  /* 0x000097a000007944 */ /* 0x021fea0003c00000 */
.L_x_5688:
        /* <DEDUP_REMOVED lines=9> */
.L_x_5793:
        /* <DEDUP_REMOVED lines=23> */
.L_x_5682:
[----:B0-----:R-:W-:Y:S05]  /*8900*/  BSYNC B0 ;  /* 0x0000000000007941 */ /* 0x001fea0003800000 */
.L_x_5681:
[----:B------:R-:W-:Y:S02]  /*8910*/  WARPSYNC 0xffffffff ;  /* 0xffffffff00007948 */ /* 0x000fe40003800000 */
[-C--:B-1---5:R-:W-:Y:S01]  /*8920*/  FMUL.FTZ R60, R0, R184.reuse ;  /* 0x000000b8003c7220 */ /* 0x0a2fe20000410000 */
[----:B------:R-:W-:Y:S01]  /*8930*/  BAR.SYNC.DEFER_BLOCKING 0x0 ;  /* 0x0000000000007b1d */ /* 0x000fe20000010000 */
[C---:B------:R-:W-:Y:S02]  /*8940*/  FMUL.FTZ R61, R2.reuse, R184 ;  /* 0x000000b8023d7220 */ /* 0x040fe40000410000 */
[-C--:B------:R-:W-:Y:S02]  /*8950*/  FFMA.FTZ R60, R2, R183.reuse, -R60 ;  /* 0x000000b7023c7223 */ /* 0x080fe4000001083c */
[----:B------:R-:W-:Y:S01]  /*8960*/  FFMA.FTZ R61, -R0, R183, -R61 ;  /* 0x000000b7003d7223 */ /* 0x000fe2000001093d */
[----:B------:R-:W-:Y:S01]  /*8970*/  ULDC UR28, c[0x0][0x174] ;  /* 0x00005d00001c7ab9 */ /* 0x000fe20000000800 */
[----:B------:R-:W-:Y:S01]  /*8980*/  FADD.FTZ R60, R181, R60 ;  /* 0x0000003cb53c7221 */ /* 0x000fe20000010000 */
[----:B------:R-:W-:Y:S01]  /*8990*/  UISETP.GE.AND UP0, UPT, UR26, UR28, UPT ;  /* 0x0000001c1a00728c */ /* 0x000fe2000bf06270 */
[----:B------:R-:W-:Y:S01]  /*89a0*/  FADD.FTZ R61, -R182, R61 ;  /* 0x0000003db63d7221 */ /* 0x000fe20000010100 */
[----:B------:R-:W-:Y:S01]  /*89b0*/  USHF.L.U32 UR28, UR7, 0x4, URZ ;  /* 0x00000004071c7899 */ /* 0x000fe2000800063f */
[C---:B------:R-:W-:Y:S01]  /*89c0*/  FMUL.FTZ R62, R3.reuse, -R60 ;  /* 0x8000003c033e7220 */ /* 0x040fe20000410000 */
[----:B------:R-:W-:Y:S01]  /*89d0*/  BSSY B0, `(.L_x_5690) ;  /* 0x00001aa000007945 */ /* 0x000fe20003800000 */
[-C--:B------:R-:W-:Y:S01]  /*89e0*/  FMUL.FTZ R63, R3, -R61.reuse ;  /* 0x8000003d033f7220 */ /* 0x080fe20000410000 */
[----:B------:R-:W-:Y:S01]  /*89f0*/  PLOP3.LUT P0, PT, PT, PT, UP0, 0x80, 0x0 ;  /* 0x000000000000781c */ /* 0x000fe20003f0f008 */
[----:B------:R-:W-:-:S02]  /*8a00*/  FFMA.FTZ R65, R4, R61, R62 ;  /* 0x0000003d04417223 */ /* 0x000fc4000001003e */
[-C--:B------:R-:W-:Y:S01]  /*8a10*/  FMUL.FTZ R61, R0, R111.reuse ;  /* 0x0000006f003d7220 */ /* 0x080fe20000410000 */
[----:B------:R-:W-:Y:S01]  /*8a20*/  ISETP.NE.OR P0, PT, R228, RZ, P0 ;  /* 0x000000ffe400720c */ /* 0x000fe20000705670 */
[----:B------:R-:W-:Y:S02]  /*8a30*/  FFMA.FTZ R64, R4, R60, -R63 ;  /* 0x0000003c04407223 */ /* 0x000fe4000001083f */
[-C--:B------:R-:W-:Y:S02]  /*8a40*/  FMUL.FTZ R60, R0, -R110.reuse ;  /* 0x8000006e003c7220 */ /* 0x080fe40000410000 */
[C---:B------:R-:W-:Y:S01]  /*8a50*/  FFMA.FTZ R61, R2.reuse, R110, -R61 ;  /* 0x0000006e023d7223 */ /* 0x040fe2000001083d */
[----:B------:R-:W0:Y:S01]  /*8a60*/  LDS.64 R68, [R152.X16+0x8458] ;  /* 0x0084580098447984 */ /* 0x000e22000000ca00 */
[----:B------:R-:W-:Y:S02]  /*8a70*/  FFMA.FTZ R62, R2, -R111, R60 ;  /* 0x8000006f023e7223 */ /* 0x000fe4000001003c */
        /* <DEDUP_REMOVED lines=103> */
[----:B------:R-:W-:Y:S02]  /*90f0*/  FFMA.FTZ R60, R24, R60, -R61 ;  /* 0x0000003c183c7223 */ /* 0x000fe4000001083d */
[----:B------:R-:W-:Y:S02]  /*9100*/  FADD.FTZ R65, -R160, R65 ;  /* 0x00000041a0417221 */ /* 0x000fe40000010100 */
[----:B------:R-:W-:Y:S02]  /*9110*/  FFMA.FTZ R61, R24, R62, R63 ;  /* 0x0000003e183d7223 */ /* 0x000fe4000001003f */
[C---:B------:R-:W-:Y:S02]  /*9120*/  FMUL.FTZ R62, R25.reuse, -R64 ;  /* 0x80000040193e7220 */ /* 0x040fe40000410000 */
        /* <DEDUP_REMOVED lines=16> */
[----:B------:R-:W-:Y:S02]  /*9230*/  FFMA.FTZ R61, R28, R61, R62 ;  /* 0x0000003d1c3d7223 */ /* 0x000fe4000001003e */
[----:B------:R-:W-:Y:S02]  /*9240*/  FADD.FTZ R65, -R156, R65 ;  /* 0x000000419c417221 */ /* 0x000fe40000010100 */
[----:B------:R-:W-:Y:S02]  /*9250*/  FMUL.FTZ R62, R29, -R64 ;  /* 0x800000401d3e7220 */ /* 0x000fe40000410000 */
[----:B------:R-:W-:-:S02]  /*9260*/  FFMA.FTZ R60, R28, R60, -R63 ;  /* 0x0000003c1c3c7223 */ /* 0x000fc4000001083f */
[----:B------:R-:W-:Y:S02]  /*9270*/  FFMA.FTZ R67, R30, R65, R62 ;  /* 0x000000411e437223 */ /* 0x000fe4000001003e */
[CC--:B0-----:R-:W-:Y:S02]  /*9280*/  FMUL.FTZ R62, R121.reuse, R68.reuse ;  /* 0x00000044793e7220 */ /* 0x0c1fe40000410000 */
[-C--:B------:R-:W-:Y:S02]  /*9290*/  FMUL.FTZ R121, R121, R69.reuse ;  /* 0x0000004579797220 */ /* 0x080fe40000410000 */
[C---:B------:R-:W-:Y:S02]  /*92a0*/  FFMA.FTZ R69, R120.reuse, R69, R62 ;  /* 0x0000004578457223 */ /* 0x040fe4000001003e */
[----:B------:R-:W-:Y:S02]  /*92b0*/  FFMA.FTZ R68, R120, R68, -R121 ;  /* 0x0000004478447223 */ /* 0x000fe40000010879 */
[----:B------:R-:W-:-:S02]  /*92c0*/  FADD.FTZ R186, R186, R69 ;  /* 0x00000045baba7221 */ /* 0x000fc40000010000 */
[C---:B------:R-:W-:Y:S02]  /*92d0*/  FMUL.FTZ R63, R29.reuse, -R65 ;  /* 0x800000411d3f7220 */ /* 0x040fe40000410000 */
[----:B------:R-:W-:Y:S02]  /*92e0*/  FMUL.FTZ R65, R29, -R60 ;  /* 0x8000003c1d417220 */ /* 0x000fe40000410000 */
[----:B------:R-:W-:Y:S02]  /*92f0*/  FADD.FTZ R185, R185, R68 ;  /* 0x00000044b9b97221 */ /* 0x000fe40000010000 */
[C---:B------:R-:W-:Y:S02]  /*9300*/  FMUL.FTZ R68, R29.reuse, R186 ;  /* 0x000000ba1d447220 */ /* 0x040fe40000410000 */
[----:B------:R-:W-:Y:S02]  /*9310*/  FFMA.FTZ R66, R30, R64, -R63 ;  /* 0x000000401e427223 */ /* 0x000fe4000001083f */
[----:B------:R-:W-:-:S02]  /*9320*/  FMUL.FTZ R63, R29, -R61 ;  /* 0x8000003d1d3f7220 */ /* 0x000fc40000410000 */
[C---:B------:R-:W-:Y:S01]  /*9330*/  FFMA.FTZ R65, R30.reuse, R61, R65 ;  /* 0x0000003d1e417223 */ /* 0x040fe20000010041 */
[----:B------:R-:W-:Y:S01]  /*9340*/  HFMA2.MMA R61, -RZ, RZ, 0, 0 ;  /* 0x00000000ff3d7435 */ /* 0x000fe200000001ff */
[-C--:B------:R-:W-:Y:S02]  /*9350*/  FMUL.FTZ R69, R29, R185.reuse ;  /* 0x000000b91d457220 */ /* 0x080fe40000410000 */
[C---:B------:R-:W-:Y:S02]  /*9360*/  FFMA.FTZ R68, R30.reuse, R185, -R68 ;  /* 0x000000b91e447223 */ /* 0x040fe40000010844 */
[C---:B------:R-:W-:Y:S01]  /*9370*/  FFMA.FTZ R64, R30.reuse, R60, -R63 ;  /* 0x0000003c1e407223 */ /* 0x040fe2000001083f */
[----:B------:R-:W-:Y:S01]  /*9380*/  MOV R60, 0x3f800000 ;  /* 0x3f800000003c7802 */ /* 0x000fe20000000f00 */
[----:B------:R-:W-:Y:S01]  /*9390*/  FFMA.FTZ R69, R30, R186, R69 ;  /* 0x000000ba1e457223 */ /* 0x000fe20000010045 */
[----:B------:R-:W-:Y:S01]  /*93a0*/  CS2R R62, SRZ ;  /* 0x00000000003e7805 */ /* 0x000fe2000001ff00 */
[----:B------:R-:W-:-:S02]  /*93b0*/  FADD.FTZ R187, R187, R68 ;  /* 0x00000044bbbb7221 */ /* 0x000fc40000010000 */
        /* <DEDUP_REMOVED lines=111> */
.L_x_5794:
[----:B------:R-:W-:Y:S05]  /*9ab0*/  BRA.DIV ~URZ, `(.L_x_5693) ;  /* 0x000075d27f007947 */ /* 0x000fea000b800000 */
[----:B------:R-:W2:Y:S04]  /*9ac0*/  SHFL.DOWN PT, R69, R69, 0x1, 0x1f ;  /* 0x08201f0045457f89 */ /* 0x000ea800000e0000 */
[----:B0-----:R0:W3:Y:S04]  /*9ad0*/  SHFL.DOWN PT, R121, R68, 0x1, 0x1f ;  /* 0x08201f0044797f89 */ /* 0x0010e800000e0000 */
[----:B------:R0:W4:Y:S02]  /*9ae0*/  SHFL.DOWN PT, R66, R70, 0x1, 0x1f ;  /* 0x08201f0046427f89 */ /* 0x00012400000e0000 */
.L_x_5795:
        /* <DEDUP_REMOVED lines=13> */
.L_x_5695:
[----:B------:R-:W-:Y:S05]  /*9bc0*/  BSYNC B1 ;  /* 0x0000000000017941 */ /* 0x000fea0003800000 */
.L_x_5694:
[----:B------:R-:W-:Y:S01]  /*9bd0*/  ISETP.GT.U32.AND P0, PT, R228, 0x1d, PT ;  /* 0x0000001de400780c */ /* 0x000fe20003f04070 */
[----:B------:R-:W-:Y:S05]  /*9be0*/  BRA.DIV ~URZ, `(.L_x_5696) ;  /* 0x000075f27f007947 */ /* 0x000fea000b800000 */
[----:B-1----:R1:W0:Y:S04]  /*9bf0*/  SHFL.DOWN PT, R67, R71, 0x2, 0x1f ;  /* 0x08401f0047437f89 */ /* 0x00222800000e0000 */
[----:B--2---:R1:W2:Y:S04]  /*9c00*/  SHFL.DOWN PT, R69, R240, 0x2, 0x1f ;  /* 0x08401f00f0457f89 */ /* 0x0042a800000e0000 */
[----:B0-----:R1:W0:Y:S04]  /*9c10*/  SHFL.DOWN PT, R70, R68, 0x2, 0x1f ;  /* 0x08401f0044467f89 */ /* 0x00122800000e0000 */
[----:B----4-:R1:W4:Y:S02]  /*9c20*/  SHFL.DOWN PT, R66, R120, 0x2, 0x1f ;  /* 0x08401f0078427f89 */ /* 0x01032400000e0000 */
.L_x_5796:
        /* <DEDUP_REMOVED lines=13> */
.L_x_5698:
[----:B------:R-:W-:Y:S05]  /*9d00*/  BSYNC B1 ;  /* 0x0000000000017941 */ /* 0x000fea0003800000 */
.L_x_5697:
[----:B------:R-:W-:Y:S01]  /*9d10*/  ISETP.GT.U32.AND P0, PT, R228, 0x1b, PT ;  /* 0x0000001be400780c */ /* 0x000fe20003f04070 */
[----:B------:R-:W-:Y:S10]  /*9d20*/  BRA.DIV ~URZ, `(.L_x_5699) ;  /* 0x000076727f007947 */ /* 0x000ff4000b800000 */
[----:B------:R1:W4:Y:S02]  /*9d30*/  SHFL.DOWN PT, R67, R71, 0x4, 0x1f ;  /* 0x08801f0047437f89 */ /* 0x00032400000e0000 */
.L_x_5797:
[----:B------:R-:W-:Y:S05]  /*9d40*/  BRA.DIV ~URZ, `(.L_x_5700) ;  /* 0x000076d27f007947 */ /* 0x000fea000b800000 */
[----:B--2---:R2:W1:Y:S04]  /*9d50*/  SHFL.DOWN PT, R69, R240, 0x4, 0x1f ;  /* 0x08801f00f0457f89 */ /* 0x00446800000e0000 */
[----:B0-----:R2:W0:Y:S04]  /*9d60*/  SHFL.DOWN PT, R70, R68, 0x4, 0x1f ;  /* 0x08801f0044467f89 */ /* 0x00142800000e0000 */
[----:B----4-:R2:W4:Y:S02]  /*9d70*/  SHFL.DOWN PT, R66, R120, 0x4, 0x1f ;  /* 0x08801f0078427f89 */ /* 0x01052400000e0000 */
.L_x_5798:
        /* <DEDUP_REMOVED lines=13> */
.L_x_5702:
[----:B------:R-:W-:Y:S05]  /*9e50*/  BSYNC B1 ;  /* 0x0000000000017941 */ /* 0x000fea0003800000 */
.L_x_5701:
[----:B------:R-:W-:Y:S01]  /*9e60*/  ISETP.GT.U32.AND P0, PT, R228, 0x17, PT ;  /* 0x00000017e400780c */ /* 0x000fe20003f04070 */
[----:B------:R-:W-:Y:S05]  /*9e70*/  BRA.DIV ~URZ, `(.L_x_5703) ;  /* 0x000076f27f007947 */ /* 0x000fea000b800000 */
[----:B------:R2:W4:Y:S04]  /*9e80*/  SHFL.DOWN PT, R67, R71, 0x8, 0x1f ;  /* 0x09001f0047437f89 */ /* 0x00052800000e0000 */
[----:B-1----:R2:W1:Y:S04]  /*9e90*/  SHFL.DOWN PT, R69, R240, 0x8, 0x1f ;  /* 0x09001f00f0457f89 */ /* 0x00246800000e0000 */
[----:B0-----:R2:W0:Y:S04]  /*9ea0*/  SHFL.DOWN PT, R70, R68, 0x8, 0x1f ;  /* 0x09001f0044467f89 */ /* 0x00142800000e0000 */
[----:B----4-:R2:W4:Y:S02]  /*9eb0*/  SHFL.DOWN PT, R66, R120, 0x8, 0x1f ;  /* 0x09001f0078427f89 */ /* 0x01052400000e0000 */
.L_x_5799:
        /* <DEDUP_REMOVED lines=13> */
.L_x_5705:
[----:B------:R-:W-:Y:S05]  /*9f90*/  BSYNC B1 ;  /* 0x0000000000017941 */ /* 0x000fea0003800000 */
.L_x_5704:
[----:B------:R-:W-:Y:S01]  /*9fa0*/  ISETP.GT.U32.AND P0, PT, R228, 0xf, PT ;  /* 0x0000000fe400780c */ /* 0x000fe20003f04070 */
[----:B------:R-:W-:Y:S10]  /*9fb0*/  BRA.DIV ~URZ, `(.L_x_5706) ;  /* 0x000077727f007947 */ /* 0x000ff4000b800000 */
[----:B------:R2:W4:Y:S02]  /*9fc0*/  SHFL.DOWN PT, R67, R71, 0x10, 0x1f ;  /* 0x0a001f0047437f89 */ /* 0x00052400000e0000 */
.L_x_5800:
[----:B------:R-:W-:Y:S05]  /*9fd0*/  BRA.DIV ~URZ, `(.L_x_5707) ;  /* 0x000077d27f007947 */ /* 0x000fea000b800000 */
[----:B-1----:R1:W2:Y:S04]  /*9fe0*/  SHFL.DOWN PT, R69, R240, 0x10, 0x1f ;  /* 0x0a001f00f0457f89 */ /* 0x0022a800000e0000 */
[----:B0-----:R1:W0:Y:S04]  /*9ff0*/  SHFL.DOWN PT, R70, R68, 0x10, 0x1f ;  /* 0x0a001f0044467f89 */ /* 0x00122800000e0000 */
[----:B----4-:R1:W4:Y:S02]  /*a000*/  SHFL.DOWN PT, R66, R120, 0x10, 0x1f ;  /* 0x0a001f0078427f89 */ /* 0x01032400000e0000 */
.L_x_5801:
        /* <DEDUP_REMOVED lines=13> */
.L_x_5709:
[----:B------:R-:W-:Y:S05]  /*a0e0*/  BSYNC B1 ;  /* 0x0000000000017941 */ /* 0x000fea0003800000 */
.L_x_5708:
        /* <DEDUP_REMOVED lines=20> */
.L_x_5802:
        /* <DEDUP_REMOVED lines=21> */
.L_x_5712:
[----:B------:R-:W-:Y:S05]  /*a380*/  BSYNC B1 ;  /* 0x0000000000017941 */ /* 0x000fea0003800000 */
.L_x_5711:
        /* <DEDUP_REMOVED lines=14> */
.L_x_5691:
[----:B0-----:R-:W-:Y:S05]  /*a470*/  BSYNC B0 ;  /* 0x0000000000007941 */ /* 0x001fea0003800000 */
.L_x_5690:
[----:B------:R-:W-:Y:S02]  /*a480*/  WARPSYNC 0xffffffff ;  /* 0xffffffff00007948 */ /* 0x000fe40003800000 */
[----:B------:R-:W-:Y:S01]  /*a490*/  BAR.SYNC.DEFER_BLOCKING 0x0 ;  /* 0x0000000000007b1d */ /* 0x000fe20000010000 */
[C---:B-1----:R-:W-:Y:S01]  /*a4a0*/  SHF.L.U32 R66, R152.reuse, 0x4, RZ ;  /* 0x0000000498427819 */ /* 0x042fe200000006ff */
[----:B------:R-:W-:Y:S01]  /*a4b0*/  FADD.FTZ R70, R117, UR5 ;  /* 0x0000000575467e21 */ /* 0x000fe20008010000 */
[C---:B------:R-:W-:Y:S02]  /*a4c0*/  ISETP.NE.AND P0, PT, R152.reuse, RZ, PT ;  /* 0x000000ff9800720c */ /* 0x040fe40003f05270 */
[C---:B------:R-:W-:Y:S01]  /*a4d0*/  IADD3 R69, R152.reuse, 0x580, RZ ;  /* 0x0000058098457810 */ /* 0x040fe20007ffe0ff */
[----:B------:R-:W-:Y:S01]  /*a4e0*/  BSSY B0, `(.L_x_5713) ;  /* 0x00002d0000007945 */ /* 0x000fe20003800000 */
[C---:B------:R-:W-:Y:S02]  /*a4f0*/  IADD3 R71, R152.reuse, 0x5c0, RZ ;  /* 0x000005c098477810 */ /* 0x040fe40007ffe0ff */
[----:B------:R-:W-:Y:S01]  /*a500*/  IADD3 R121, R152, 0x640, RZ ;  /* 0x0000064098797810 */ /* 0x000fe20007ffe0ff */
[----:B------:R-:W0:Y:S06]  /*a510*/  LDS.64 R64, [R66+0x8868] ;  /* 0x0088680042407984 */ /* 0x000e2c0000000a00 */
[----:B------:R1:W-:Y:S01]  /*a520*/  @!P0 STS.128 [UR28+0x9e60], R60 ;  /* 0x009e603cff008988 */ /* 0x0003e20008000c1c */
[----:B------:R-:W-:-:S02]  /*a530*/  ULDC UR28, c[0x0][0x168] ;  /* 0x00005a00001c7ab9 */ /* 0x000fc40000000800 */
[----:B------:R-:W-:Y:S01]  /*a540*/  UIADD3 UR28, -UR27, UR28, URZ ;  /* 0x0000001c1b1c7290 */ /* 0x000fe2000fffe13f */
[----:B-1----:R-:W-:Y:S02]  /*a550*/  FADD.FTZ R60, R115, UR5 ;  /* 0x00000005733c7e21 */ /* 0x002fe40008010000 */
[CC--:B0-----:R-:W-:Y:S02]  /*a560*/  FMUL.FTZ R67, R64.reuse, -R111.reuse ;  /* 0x8000006f40437220 */ /* 0x0c1fe40000410000 */
[C---:B------:R-:W-:Y:S02]  /*a570*/  FMUL.FTZ R111, R65.reuse, -R111 ;  /* 0x8000006f416f7220 */ /* 0x040fe40000410000 */
[-C--:B------:R-:W-:Y:S02]  /*a580*/  FFMA.FTZ R65, R65, R110.reuse, R67 ;  /* 0x0000006e41417223 */ /* 0x080fe40000010043 */
[----:B------:R-:W-:Y:S01]  /*a590*/  FFMA.FTZ R64, R64, R110, -R111 ;  /* 0x0000006e40407223 */ /* 0x000fe2000001086f */
[----:B------:R-:W-:Y:S01]  /*a5a0*/  IADD3 R111, R152, 0x600, RZ ;  /* 0x00000600986f7810 */ /* 0x000fe20007ffe0ff */
[----:B------:R-:W-:-:S02]  /*a5b0*/  FADD.FTZ R65, -R184, R65 ;  /* 0x00000041b8417221 */ /* 0x000fc40000010100 */
[----:B------:R-:W-:Y:S02]  /*a5c0*/  FADD.FTZ R183, R183, R64 ;  /* 0x00000040b7b77221 */ /* 0x000fe40000010000 */
[C---:B------:R-:W-:Y:S02]  /*a5d0*/  FMUL.FTZ R64, R0.reuse, -R65 ;  /* 0x8000004100407220 */ /* 0x040fe40000410000 */
[-C--:B------:R-:W-:Y:S02]  /*a5e0*/  FMUL.FTZ R0, R0, -R183.reuse ;  /* 0x800000b700007220 */ /* 0x080fe40000410000 */
[C---:B------:R-:W-:Y:S02]  /*a5f0*/  FFMA.FTZ R64, R2.reuse, R183, -R64 ;  /* 0x000000b702407223 */ /* 0x040fe40000010840 */
[----:B------:R-:W-:Y:S02]  /*a600*/  FFMA.FTZ R67, R2, R65, R0 ;  /* 0x0000004102437223 */ /* 0x000fe40000010000 */
[----:B------:R-:W-:-:S02]  /*a610*/  FMUL.FTZ R0, R133, R60 ;  /* 0x0000003c85007220 */ /* 0x000fc40000410000 */
[C---:B------:R-:W-:Y:S02]  /*a620*/  FMUL.FTZ R2, R31.reuse, R65 ;  /* 0x000000411f027220 */ /* 0x040fe40000410000 */
        /* <DEDUP_REMOVED lines=9> */
[----:B------:R-:W-:Y:S02]  /*a6c0*/  FADD.FTZ R182, -R182, R67 ;  /* 0x00000043b6b67221 */ /* 0x000fe40000010100 */
[----:B------:R-:W-:-:S02]  /*a6d0*/  FMUL.FTZ R64, R60, R65 ;  /* 0x000000413c407220 */ /* 0x000fc40000410000 */
[----:B------:R-:W-:Y:S02]  /*a6e0*/  FFMA.FTZ R61, R0, R61, R62 ;  /* 0x0000003d003d7223 */ /* 0x000fe4000001003e */
[C---:B------:R-:W-:Y:S02]  /*a6f0*/  FMUL.FTZ R62, R60.reuse, R183 ;  /* 0x000000b73c3e7220 */ /* 0x040fe40000410000 */
[----:B------:R-:W-:Y:S02]  /*a700*/  FFMA.FTZ R107, R60, R32, R107 ;  /* 0x000000203c6b7223 */ /* 0x000fe4000001006b */
[----:B------:R-:W-:Y:S02]  /*a710*/  FMUL.FTZ R63, R31, R64 ;  /* 0x000000401f3f7220 */ /* 0x000fe40000410000 */
[C---:B------:R-:W-:Y:S02]  /*a720*/  FMUL.FTZ R60, R3.reuse, -R182 ;  /* 0x800000b6033c7220 */ /* 0x040fe40000410000 */
[----:B------:R-:W-:-:S02]  /*a730*/  FMUL.FTZ R3, R3, -R181 ;  /* 0x800000b503037220 */ /* 0x000fc40000410000 */
[----:B------:R-:W-:Y:S02]  /*a740*/  FADD.FTZ R67, R116, UR5 ;  /* 0x0000000574437e21 */ /* 0x000fe40008010000 */
[----:B------:R-:W-:Y:S02]  /*a750*/  FFMA.FTZ R2, R0, R62, R63 ;  /* 0x0000003e00027223 */ /* 0x000fe4000001003f */
[C---:B------:R-:W-:Y:S02]  /*a760*/  FFMA.FTZ R60, R4.reuse, R181, -R60 ;  /* 0x000000b5043c7223 */ /* 0x040fe4000001083c */
[-C--:B------:R-:W-:Y:S02]  /*a770*/  FFMA.FTZ R63, R4, R182.reuse, R3 ;  /* 0x000000b6043f7223 */ /* 0x080fe40000010003 */
[----:B------:R-:W-:Y:S02]  /*a780*/  FMUL.FTZ R4, R134, R67 ;  /* 0x0000004386047220 */ /* 0x000fe40000410000 */
[----:B------:R-:W-:-:S02]  /*a790*/  FMUL.FTZ R3, R33, R182 ;  /* 0x000000b621037220 */ /* 0x000fc40000410000 */
[----:B------:R-:W-:Y:S02]  /*a7a0*/  FFMA.FTZ R65, R133, R32, R61 ;  /* 0x0000002085417223 */ /* 0x000fe4000001003d */
[----:B------:R-:W-:Y:S02]  /*a7b0*/  FMUL.FTZ R61, R181, UR34 ;  /* 0x00000022b53d7c20 */ /* 0x000fe40008410000 */
[----:B------:R-:W-:Y:S02]  /*a7c0*/  FMUL.FTZ R32, R182, UR34 ;  /* 0x00000022b6207c20 */ /* 0x000fe40008410000 */
[-C--:B------:R-:W-:Y:S02]  /*a7d0*/  FFMA.FTZ R33, R33, -R4.reuse, R213 ;  /* 0x8000000421217223 */ /* 0x080fe400000100d5 */
[C---:B------:R-:W-:Y:S02]  /*a7e0*/  FFMA.FTZ R4, R34.reuse, -R4, R214 ;  /* 0x8000000422047223 */ /* 0x040fe400000100d6 */
[----:B------:R-:W-:-:S02]  /*a7f0*/  FFMA.FTZ R3, R34, R181, R3 ;  /* 0x000000b522037223 */ /* 0x000fc40000010003 */
[----:B------:R-:W-:Y:S02]  /*a800*/  FADD.FTZ R180, -R180, R63 ;  /* 0x0000003fb4b47221 */ /* 0x000fe40000010100 */
[----:B------:R-:W-:Y:S02]  /*a810*/  FFMA.FTZ R34, R182, UR33, -R61 ;  /* 0x00000021b6227c23 */ /* 0x000fe4000801083d */
[----:B------:R-:W-:Y:S02]  /*a820*/  FMUL.FTZ R63, R67, R182 ;  /* 0x000000b6433f7220 */ /* 0x000fe40000410000 */
[----:B------:R-:W-:Y:S02]  /*a830*/  FFMA.FTZ R61, R181, UR33, R32 ;  /* 0x00000021b53d7c23 */ /* 0x000fe40008010020 */
[----:B------:R-:W-:Y:S02]  /*a840*/  FMUL.FTZ R181, R67, R181 ;  /* 0x000000b543b57220 */ /* 0x000fe40000410000 */
[----:B------:R-:W-:-:S02]  /*a850*/  FADD.FTZ R179, R179, R60 ;  /* 0x0000003cb3b37221 */ /* 0x000fc40000010000 */
[C---:B------:R-:W-:Y:S02]  /*a860*/  FMUL.FTZ R32, R33.reuse, R63 ;  /* 0x0000003f21207220 */ /* 0x040fe40000410000 */
[C---:B------:R-:W-:Y:S02]  /*a870*/  FMUL.FTZ R34, R33.reuse, R34 ;  /* 0x0000002221227220 */ /* 0x040fe40000410000 */
[-C--:B------:R-:W-:Y:S02]  /*a880*/  FMUL.FTZ R60, R33, R181.reuse ;  /* 0x000000b5213c7220 */ /* 0x080fe40000410000 */
[C---:B------:R-:W-:Y:S02]  /*a890*/  FFMA.FTZ R33, R4.reuse, R181, R32 ;  /* 0x000000b504217223 */ /* 0x040fe40000010020 */
[C---:B------:R-:W-:Y:S02]  /*a8a0*/  FFMA.FTZ R32, R4.reuse, R63, -R60 ;  /* 0x0000003f04207223 */ /* 0x040fe4000001083c */
[----:B------:R-:W-:-:S02]  /*a8b0*/  FFMA.FTZ R61, R4, R61, R34 ;  /* 0x0000003d043d7223 */ /* 0x000fc40000010022 */
[C---:B------:R-:W-:Y:S02]  /*a8c0*/  FMUL.FTZ R4, R5.reuse, -R180 ;  /* 0x800000b405047220 */ /* 0x040fe40000410000 */
[-C--:B------:R-:W-:Y:S02]  /*a8d0*/  FMUL.FTZ R5, R5, -R179.reuse ;  /* 0x800000b305057220 */ /* 0x080fe40000410000 */
[----:B------:R-:W-:Y:S02]  /*a8e0*/  FMUL.FTZ R31, R31, R62 ;  /* 0x0000003e1f1f7220 */ /* 0x000fe40000410000 */
[C---:B------:R-:W-:Y:S02]  /*a8f0*/  FFMA.FTZ R4, R6.reuse, R179, -R4 ;  /* 0x000000b306047223 */ /* 0x040fe40000010804 */
[----:B------:R-:W-:Y:S02]  /*a900*/  FFMA.FTZ R5, R6, R180, R5 ;  /* 0x000000b406057223 */ /* 0x000fe40000010005 */
[----:B------:R-:W-:-:S02]  /*a910*/  FMUL.FTZ R6, R135, R70 ;  /* 0x0000004687067220 */ /* 0x000fc40000410000 */
[-C--:B------:R-:W-:Y:S01]  /*a920*/  FFMA.FTZ R108, R67, R3.reuse, R108 ;  /* 0x00000003436c7223 */ /* 0x080fe2000001006c */
[----:B------:R-:W-:Y:S01]  /*a930*/  IADD3 R67, R152, 0x540, RZ ;  /* 0x0000054098437810 */ /* 0x000fe20007ffe0ff */
[----:B------:R-:W-:Y:S02]  /*a940*/  FFMA.FTZ R68, R134, R3, R61 ;  /* 0x0000000386447223 */ /* 0x000fe4000001003d */
[----:B------:R-:W-:Y:S01]  /*a950*/  FFMA.FTZ R0, R0, R64, -R31 ;  /* 0x0000004000007223 */ /* 0x000fe2000001081f */
[----:B------:R-:W-:Y:S01]  /*a960*/  SHF.L.U32 R31, R152, 0x5, RZ ;  /* 0x00000005981f7819 */ /* 0x000fe200000006ff */
[----:B------:R-:W-:Y:S02]  /*a970*/  FMUL.FTZ R34, R35, R180 ;  /* 0x000000b423227220 */ /* 0x000fe40000410000 */
[----:B------:R-:W-:Y:S01]  /*a980*/  FMUL.FTZ R3, R179, UR34 ;  /* 0x00000022b3037c20 */ /* 0x000fe20008410000 */
[----:B------:R-:W-:Y:S01]  /*a990*/  LEA.HI.SX32 R31, R31, R31, 0x1b ;  /* 0x0000001f1f1f7211 */ /* 0x000fe200078fdaff */
[----:B------:R-:W-:-:S02]  /*a9a0*/  FFMA.FTZ R60, R35, -R6, R211 ;  /* 0x80000006233c7223 */ /* 0x000fc400000100d3 */
[C---:B------:R-:W-:Y:S02]  /*a9b0*/  FFMA.FTZ R35, R36.reuse, -R6, R212 ;  /* 0x8000000624237223 */ /* 0x040fe400000100d4 */
[----:B------:R-:W-:Y:S02]  /*a9c0*/  FADD.FTZ R177, R177, R4 ;  /* 0x00000004b1b17221 */ /* 0x000fe40000010000 */
[----:B------:R-:W-:Y:S02]  /*a9d0*/  FFMA.FTZ R36, R36, R179, R34 ;  /* 0x000000b324247223 */ /* 0x000fe40000010022 */
[C---:B------:R-:W-:Y:S02]  /*a9e0*/  FMUL.FTZ R4, R180.reuse, UR34 ;  /* 0x00000022b4047c20 */ /* 0x040fe40008410000 */
[----:B------:R-:W-:Y:S02]  /*a9f0*/  FFMA.FTZ R3, R180, UR33, -R3 ;  /* 0x00000021b4037c23 */ /* 0x000fe40008010803 */
[----:B------:R-:W-:-:S02]  /*aa00*/  FMUL.FTZ R62, R133, R62 ;  /* 0x0000003e853e7220 */ /* 0x000fc40000410000 */
[C---:B------:R-:W-:Y:S02]  /*aa10*/  FMUL.FTZ R180, R70.reuse, R180 ;  /* 0x000000b446b47220 */ /* 0x040fe40000410000 */
[----:B------:R-:W-:Y:S01]  /*aa20*/  FMUL.FTZ R34, R70, R179 ;  /* 0x000000b346227220 */ /* 0x000fe20000410000 */
[----:B------:R0:W-:Y:S01]  /*aa30*/  STS [R31.X4+0x4278], R62 ;  /* 0x0042783e1f007388 */ /* 0x0001e20000004800 */
[----:B------:R-:W-:Y:S02]  /*aa40*/  FMUL.FTZ R64, R133, R64 ;  /* 0x0000004085407220 */ /* 0x000fe40000410000 */
[----:B------:R-:W-:Y:S02]  /*aa50*/  FADD.FTZ R178, -R178, R5 ;  /* 0x00000005b2b27221 */ /* 0x000fe40000010100 */
[----:B------:R-:W-:Y:S01]  /*aa60*/  FFMA.FTZ R4, R179, UR33, R4 ;  /* 0x00000021b3047c23 */ /* 0x000fe20008010004 */
[----:B------:R1:W-:Y:S01]  /*aa70*/  STS [R31.X4+0x427c], R64 ;  /* 0x00427c401f007388 */ /* 0x0003e20000004800 */
[----:B------:R-:W-:-:S02]  /*aa80*/  FMUL.FTZ R3, R60, R3 ;  /* 0x000000033c037220 */ /* 0x000fc40000410000 */
[C---:B------:R-:W-:Y:S02]  /*aa90*/  FMUL.FTZ R6, R60.reuse, R180 ;  /* 0x000000b43c067220 */ /* 0x040fe40000410000 */
[----:B------:R-:W-:Y:S02]  /*aaa0*/  FMUL.FTZ R5, R60, R34 ;  /* 0x000000223c057220 */ /* 0x000fe40000410000 */
[C---:B0-----:R-:W-:Y:S02]  /*aab0*/  FMUL.FTZ R62, R134.reuse, R181 ;  /* 0x000000b5863e7220 */ /* 0x041fe40000410000 */
[C---:B------:R-:W-:Y:S02]  /*aac0*/  FFMA.FTZ R60, R35.reuse, R4, R3 ;  /* 0x00000004233c7223 */ /* 0x040fe40000010003 */
[----:B-1----:R-:W-:Y:S01]  /*aad0*/  FMUL.FTZ R64, R134, R63 ;  /* 0x0000003f86407220 */ /* 0x002fe20000410000 */
[----:B------:R0:W-:Y:S01]  /*aae0*/  STS [R31.X4+0x4270], R62 ;  /* 0x0042703e1f007388 */ /* 0x0001e20000004800 */
[----:B------:R-:W-:-:S02]  /*aaf0*/  FFMA.FTZ R6, R35, R34, R6 ;  /* 0x0000002223067223 */ /* 0x000fc40000010006 */
[----:B------:R-:W-:Y:S01]  /*ab00*/  FFMA.FTZ R5, R35, R180, -R5 ;  /* 0x000000b423057223 */ /* 0x000fe20000010805 */
[----:B------:R1:W-:Y:S01]  /*ab10*/  STS [R31.X4+0x4274], R64 ;  /* 0x004274401f007388 */ /* 0x0003e20000004800 */
[-C--:B------:R-:W-:Y:S02]  /*ab20*/  FMUL.FTZ R3, R7, -R178.reuse ;  /* 0x800000b207037220 */ /* 0x080fe40000410000 */
[----:B------:R-:W-:Y:S02]  /*ab30*/  FADD.FTZ R63, R118, UR5 ;  /* 0x00000005763f7e21 */ /* 0x000fe40008010000 */
[----:B------:R-:W-:Y:S02]  /*ab40*/  FMUL.FTZ R35, R37, R178 ;  /* 0x000000b225237220 */ /* 0x000fe40000410000 */
[----:B0-----:R-:W-:Y:S02]  /*ab50*/  FMUL.FTZ R62, R135, R34 ;  /* 0x00000022873e7220 */ /* 0x001fe40000410000 */
[----:B------:R-:W-:-:S02]  /*ab60*/  FMUL.FTZ R7, R7, -R177 ;  /* 0x800000b107077220 */ /* 0x000fc40000410000 */
[----:B------:R-:W-:Y:S01]  /*ab70*/  FFMA.FTZ R4, R8, R177, -R3 ;  /* 0x000000b108047223 */ /* 0x000fe20000010803 */
[----:B------:R-:W-:Y:S01]  /*ab80*/  STS [R31.X4+0x4268], R62 ;  /* 0x0042683e1f007388 */ /* 0x000fe20000004800 */
[----:B------:R-:W-:Y:S02]  /*ab90*/  FMUL.FTZ R34, R136, R63 ;  /* 0x0000003f88227220 */ /* 0x000fe40000410000 */
[----:B------:R-:W-:Y:S02]  /*aba0*/  FFMA.FTZ R3, R38, R177, R35 ;  /* 0x000000b126037223 */ /* 0x000fe40000010023 */
[----:B------:R-:W-:Y:S02]  /*abb0*/  FMUL.FTZ R35, R177, UR34 ;  /* 0x00000022b1237c20 */ /* 0x000fe40008410000 */
[----:B------:R-:W-:Y:S02]  /*abc0*/  FFMA.FTZ R7, R8, R178, R7 ;  /* 0x000000b208077223 */ /* 0x000fe40000010007 */
[----:B------:R-:W-:-:S02]  /*abd0*/  FFMA.FTZ R37, R37, -R34, R209 ;  /* 0x8000002225257223 */ /* 0x000fc400000100d1 */
[----:B------:R-:W-:Y:S02]  /*abe0*/  FFMA.FTZ R8, R38, -R34, R210 ;  /* 0x8000002226087223 */ /* 0x000fe400000100d2 */
[----:B------:R-:W-:Y:S02]  /*abf0*/  FADD.FTZ R175, R175, R4 ;  /* 0x00000004afaf7221 */ /* 0x000fe40000010000 */
[C---:B------:R-:W-:Y:S02]  /*ac00*/  FMUL.FTZ R4, R178.reuse, UR34 ;  /* 0x00000022b2047c20 */ /* 0x040fe40008410000 */
[----:B------:R-:W-:Y:S02]  /*ac10*/  FFMA.FTZ R34, R178, UR33, -R35 ;  /* 0x00000021b2227c23 */ /* 0x000fe40008010823 */
[----:B------:R-:W-:Y:S02]  /*ac20*/  FMUL.FTZ R35, R63, R178 ;  /* 0x000000b23f237220 */ /* 0x000fe40000410000 */
[----:B-1----:R-:W-:-:S02]  /*ac30*/  FMUL.FTZ R64, R135, R180 ;  /* 0x000000b487407220 */ /* 0x002fc40000410000 */
[----:B------:R-:W-:Y:S02]  /*ac40*/  FADD.FTZ R176, -R176, R7 ;  /* 0x00000007b0b07221 */ /* 0x000fe40000010100 */
[-C--:B------:R-:W-:Y:S01]  /*ac50*/  FFMA.FTZ R109, R70, R36.reuse, R109 ;  /* 0x00000024466d7223 */ /* 0x080fe2000001006d */
[----:B------:R0:W-:Y:S01]  /*ac60*/  STS [R31.X4+0x426c], R64 ;  /* 0x00426c401f007388 */ /* 0x0001e20000004800 */
[----:B------:R-:W-:Y:S02]  /*ac70*/  FFMA.FTZ R61, R135, R36, R60 ;  /* 0x00000024873d7223 */ /* 0x000fe4000001003c */
[----:B------:R-:W-:Y:S02]  /*ac80*/  FFMA.FTZ R7, R177, UR33, R4 ;  /* 0x00000021b1077c23 */ /* 0x000fe40008010004 */
[----:B------:R-:W-:Y:S02]  /*ac90*/  FMUL.FTZ R177, R63, R177 ;  /* 0x000000b13fb17220 */ /* 0x000fe40000410000 */
[----:B------:R-:W-:-:S02]  /*aca0*/  FMUL.FTZ R36, R37, R35 ;  /* 0x0000002325247220 */ /* 0x000fc40000410000 */
[----:B------:R-:W-:Y:S02]  /*acb0*/  FMUL.FTZ R4, R37, R34 ;  /* 0x0000002225047220 */ /* 0x000fe40000410000 */
[CC--:B------:R-:W-:Y:S02]  /*acc0*/  FFMA.FTZ R34, R8.reuse, R177.reuse, R36 ;  /* 0x000000b108227223 */ /* 0x0c0fe40000010024 */
[----:B0-----:R-:W-:Y:S02]  /*acd0*/  FADD.FTZ R64, R119, UR5 ;  /* 0x0000000577407e21 */ /* 0x001fe40008010000 */
[----:B------:R-:W-:Y:S02]  /*ace0*/  FMUL.FTZ R37, R37, R177 ;  /* 0x000000b125257220 */ /* 0x000fe40000410000 */
[----:B------:R-:W-:Y:S02]  /*acf0*/  FFMA.FTZ R36, R8, R7, R4 ;  /* 0x0000000708247223 */ /* 0x000fe40000010004 */
[----:B------:R-:W-:-:S02]  /*ad00*/  FMUL.FTZ R4, R9, -R176 ;  /* 0x800000b009047220 */ /* 0x000fc40000410000 */
[----:B------:R-:W-:Y:S02]  /*ad10*/  FMUL.FTZ R60, R136, R35 ;  /* 0x00000023883c7220 */ /* 0x000fe40000410000 */
[----:B------:R-:W-:Y:S02]  /*ad20*/  FMUL.FTZ R9, R9, -R175 ;  /* 0x800000af09097220 */ /* 0x000fe40000410000 */
[----:B------:R-:W-:Y:S01]  /*ad30*/  FMUL.FTZ R7, R137, R64 ;  /* 0x0000004089077220 */ /* 0x000fe20000410000 */
[----:B------:R0:W-:Y:S01]  /*ad40*/  STS [R31.X4+0x4264], R60 ;  /* 0x0042643c1f007388 */ /* 0x0001e20000004800 */
[----:B------:R-:W-:Y:S02]  /*ad50*/  FFMA.FTZ R35, R8, R35, -R37 ;  /* 0x0000002308237223 */ /* 0x000fe40000010825 */
[----:B------:R-:W-:Y:S02]  /*ad60*/  FFMA.FTZ R112, R63, R3, R112 ;  /* 0x000000033f707223 */ /* 0x000fe40000010070 */
[----:B------:R-:W-:-:S02]  /*ad70*/  FMUL.FTZ R8, R39, R176 ;  /* 0x000000b027087220 */ /* 0x000fc40000410000 */
[----:B------:R-:W-:Y:S02]  /*ad80*/  FFMA.FTZ R4, R10, R175, -R4 ;  /* 0x000000af0a047223 */ /* 0x000fe40000010804 */
[----:B------:R-:W-:Y:S02]  /*ad90*/  FFMA.FTZ R62, R136, R3, R36 ;  /* 0x00000003883e7223 */ /* 0x000fe40000010024 */
[----:B------:R-:W-:Y:S02]  /*ada0*/  FMUL.FTZ R3, R175, UR34 ;  /* 0x00000022af037c20 */ /* 0x000fe40008410000 */
[----:B------:R-:W-:Y:S02]  /*adb0*/  FFMA.FTZ R9, R10, R176, R9 ;  /* 0x000000b00a097223 */ /* 0x000fe40000010009 */
[-C--:B------:R-:W-:Y:S02]  /*adc0*/  FFMA.FTZ R39, R39, -R7.reuse, R207 ;  /* 0x8000000727277223 */ /* 0x080fe400000100cf */
[----:B------:R-:W-:-:S02]  /*add0*/  FFMA.FTZ R7, R40, -R7, R208 ;  /* 0x8000000728077223 */ /* 0x000fc400000100d0 */
[----:B------:R-:W-:Y:S02]  /*ade0*/  FFMA.FTZ R40, R40, R175, R8 ;  /* 0x000000af28287223 */ /* 0x000fe40000010008 */
[----:B------:R-:W-:Y:S02]  /*adf0*/  FADD.FTZ R173, R173, R4 ;  /* 0x00000004adad7221 */ /* 0x000fe40000010000 */
[C---:B------:R-:W-:Y:S02]  /*ae00*/  FMUL.FTZ R4, R176.reuse, UR34 ;  /* 0x00000022b0047c20 */ /* 0x040fe40008410000 */
[----:B------:R-:W-:Y:S02]  /*ae10*/  FFMA.FTZ R8, R176, UR33, -R3 ;  /* 0x00000021b0087c23 */ /* 0x000fe40008010803 */
[----:B------:R-:W-:Y:S02]  /*ae20*/  FMUL.FTZ R36, R64, R176 ;  /* 0x000000b040247220 */ /* 0x000fe40000410000 */
[----:B------:R-:W-:-:S02]  /*ae30*/  FADD.FTZ R174, -R174, R9 ;  /* 0x00000009aeae7221 */ /* 0x000fc40000010100 */
[----:B------:R-:W-:Y:S02]  /*ae40*/  FMUL.FTZ R10, R64, R175 ;  /* 0x000000af400a7220 */ /* 0x000fe40000410000 */
[----:B------:R-:W-:Y:S02]  /*ae50*/  FFMA.FTZ R4, R175, UR33, R4 ;  /* 0x00000021af047c23 */ /* 0x000fe40008010004 */
[C---:B------:R-:W-:Y:S02]  /*ae60*/  FMUL.FTZ R37, R39.reuse, R36 ;  /* 0x0000002427257220 */ /* 0x040fe40000410000 */
[----:B------:R-:W-:Y:S02]  /*ae70*/  FMUL.FTZ R8, R39, R8 ;  /* 0x0000000827087220 */ /* 0x000fe40000410000 */
[----:B------:R-:W-:Y:S02]  /*ae80*/  FADD.FTZ R104, R61, R104 ;  /* 0x000000683d687221 */ /* 0x000fe40000010000 */
[----:B------:R-:W-:-:S02]  /*ae90*/  FMUL.FTZ R39, R39, R10 ;  /* 0x0000000a27277220 */ /* 0x000fc40000410000 */
[----:B------:R-:W-:Y:S02]  /*aea0*/  FMUL.FTZ R3, R11, -R174 ;  /* 0x800000ae0b037220 */ /* 0x000fe40000410000 */
[----:B------:R-:W-:Y:S02]  /*aeb0*/  FADD.FTZ R61, R122, UR5 ;  /* 0x000000057a3d7e21 */ /* 0x000fe40008010000 */
[----:B0-----:R-:W-:Y:S02]  /*aec0*/  FMUL.FTZ R60, R137, R36 ;  /* 0x00000024893c7220 */ /* 0x001fe40000410000 */
[C---:B------:R-:W-:Y:S02]  /*aed0*/  FFMA.FTZ R9, R7.reuse, R4, R8 ;  /* 0x0000000407097223 */ /* 0x040fe40000010008 */
[----:B------:R-:W-:Y:S01]  /*aee0*/  FMUL.FTZ R38, R136, R177 ;  /* 0x000000b188267220 */ /* 0x000fe20000410000 */
[----:B------:R0:W-:Y:S01]  /*aef0*/  STS [R31.X4+0x425c], R60 ;  /* 0x00425c3c1f007388 */ /* 0x0001e20000004800 */
[----:B------:R-:W-:-:S02]  /*af00*/  FFMA.FTZ R37, R7, R10, R37 ;  /* 0x0000000a07257223 */ /* 0x000fc40000010025 */
[----:B------:R-:W-:Y:S01]  /*af10*/  FFMA.FTZ R36, R7, R36, -R39 ;  /* 0x0000002407247223 */ /* 0x000fe20000010827 */
[----:B------:R1:W-:Y:S01]  /*af20*/  STS [R31.X4+0x4260], R38 ;  /* 0x004260261f007388 */ /* 0x0003e20000004800 */
[----:B------:R-:W-:Y:S02]  /*af30*/  FMUL.FTZ R8, R41, R174 ;  /* 0x000000ae29087220 */ /* 0x000fe40000410000 */
[----:B------:R-:W-:Y:S02]  /*af40*/  FFMA.FTZ R4, R12, R173, -R3 ;  /* 0x000000ad0c047223 */ /* 0x000fe40000010803 */
[----:B------:R-:W-:Y:S02]  /*af50*/  FMUL.FTZ R7, R138, R61 ;  /* 0x0000003d8a077220 */ /* 0x000fe40000410000 */
[----:B------:R-:W-:Y:S02]  /*af60*/  FMUL.FTZ R3, R173, UR34 ;  /* 0x00000022ad037c20 */ /* 0x000fe40008410000 */
[----:B------:R-:W-:-:S02]  /*af70*/  FMUL.FTZ R11, R11, -R173 ;  /* 0x800000ad0b0b7220 */ /* 0x000fc40000410000 */
[----:B------:R-:W-:Y:S02]  /*af80*/  FFMA.FTZ R39, R42, R173, R8 ;  /* 0x000000ad2a277223 */ /* 0x000fe40000010008 */
[----:B0-----:R-:W-:Y:S01]  /*af90*/  FADD.FTZ R60, R171, R4 ;  /* 0x00000004ab3c7221 */ /* 0x001fe20000010000 */
[----:B------:R-:W-:Y:S01]  /*afa0*/  IADD3 R171, R152, 0x7c0, RZ ;  /* 0x000007c098ab7810 */ /* 0x000fe20007ffe0ff */
[----:B------:R-:W-:Y:S02]  /*afb0*/  FFMA.FTZ R41, R41, -R7, R205 ;  /* 0x8000000729297223 */ /* 0x000fe400000100cd */
[C---:B------:R-:W-:Y:S02]  /*afc0*/  FMUL.FTZ R4, R174.reuse, UR34 ;  /* 0x00000022ae047c20 */ /* 0x040fe40008410000 */
[----:B------:R-:W-:Y:S02]  /*afd0*/  FFMA.FTZ R8, R174, UR33, -R3 ;  /* 0x00000021ae087c23 */ /* 0x000fe40008010803 */
[----:B-1----:R-:W-:-:S02]  /*afe0*/  FMUL.FTZ R38, R137, R10 ;  /* 0x0000000a89267220 */ /* 0x002fc40000410000 */
[-C--:B------:R-:W-:Y:S02]  /*aff0*/  FMUL.FTZ R10, R61, R174.reuse ;  /* 0x000000ae3d0a7220 */ /* 0x080fe40000410000 */
[----:B------:R-:W-:Y:S01]  /*b000*/  FFMA.FTZ R11, R12, R174, R11 ;  /* 0x000000ae0c0b7223 */ /* 0x000fe2000001000b */
[----:B------:R0:W-:Y:S01]  /*b010*/  STS [R31.X4+0x4258], R38 ;  /* 0x004258261f007388 */ /* 0x0001e20000004800 */
[----:B------:R-:W-:Y:S02]  /*b020*/  FFMA.FTZ R7, R42, -R7, R206 ;  /* 0x800000072a077223 */ /* 0x000fe400000100ce */
[----:B------:R-:W-:Y:S02]  /*b030*/  FFMA.FTZ R4, R173, UR33, R4 ;  /* 0x00000021ad047c23 */ /* 0x000fe40008010004 */
[----:B------:R-:W-:Y:S01]  /*b040*/  FMUL.FTZ R12, R61, R173 ;  /* 0x000000ad3d0c7220 */ /* 0x000fe20000410000 */
[----:B------:R-:W-:Y:S01]  /*b050*/  IADD3 R173, R152, 0x200, RZ ;  /* 0x0000020098ad7810 */ /* 0x000fe20007ffe0ff */
[----:B------:R-:W-:-:S02]  /*b060*/  FMUL.FTZ R8, R41, R8 ;  /* 0x0000000829087220 */ /* 0x000fc40000410000 */
[C---:B------:R-:W-:Y:S02]  /*b070*/  FMUL.FTZ R3, R41.reuse, R10 ;  /* 0x0000000a29037220 */ /* 0x040fe40000410000 */
[----:B------:R-:W-:Y:S02]  /*b080*/  FADD.FTZ R172, -R172, R11 ;  /* 0x0000000bacac7221 */ /* 0x000fe40000010100 */
[----:B------:R-:W-:Y:S02]  /*b090*/  FMUL.FTZ R11, R41, R12 ;  /* 0x0000000c290b7220 */ /* 0x000fe40000410000 */
[----:B------:R-:W-:Y:S02]  /*b0a0*/  FFMA.FTZ R8, R7, R4, R8 ;  /* 0x0000000407087223 */ /* 0x000fe40000010008 */
[----:B0-----:R-:W-:Y:S02]  /*b0b0*/  FMUL.FTZ R38, R138, R12 ;  /* 0x0000000c8a267220 */ /* 0x001fe40000410000 */
[----:B------:R-:W-:-:S02]  /*b0c0*/  FADD.FTZ R41, R123, UR5 ;  /* 0x000000057b297e21 */ /* 0x000fc40008010000 */
[----:B------:R-:W-:Y:S01]  /*b0d0*/  FFMA.FTZ R12, R7, R12, R3 ;  /* 0x0000000c070c7223 */ /* 0x000fe20000010003 */
[----:B------:R0:W-:Y:S01]  /*b0e0*/  STS [R31.X4+0x4250], R38 ;  /* 0x004250261f007388 */ /* 0x0001e20000004800 */
[----:B------:R-:W-:Y:S02]  /*b0f0*/  FFMA.FTZ R9, R137, R40, R9 ;  /* 0x0000002889097223 */ /* 0x000fe40000010009 */
[----:B------:R-:W-:Y:S02]  /*b100*/  FMUL.FTZ R3, R13, -R172 ;  /* 0x800000ac0d037220 */ /* 0x000fe40000410000 */
[----:B------:R-:W-:Y:S02]  /*b110*/  FFMA.FTZ R11, R7, R10, -R11 ;  /* 0x0000000a070b7223 */ /* 0x000fe4000001080b */
[----:B------:R-:W-:Y:S02]  /*b120*/  FMUL.FTZ R13, R13, -R60 ;  /* 0x8000003c0d0d7220 */ /* 0x000fe40000410000 */
[----:B------:R-:W-:-:S02]  /*b130*/  FFMA.FTZ R42, R138, R39, R8 ;  /* 0x000000278a2a7223 */ /* 0x000fc40000010008 */
[----:B------:R-:W-:Y:S02]  /*b140*/  FMUL.FTZ R7, R139, R41 ;  /* 0x000000298b077220 */ /* 0x000fe40000410000 */
[----:B------:R-:W-:Y:S02]  /*b150*/  FMUL.FTZ R8, R60, UR34 ;  /* 0x000000223c087c20 */ /* 0x000fe40008410000 */
[----:B------:R-:W-:Y:S02]  /*b160*/  FADD.FTZ R102, R9, R102 ;  /* 0x0000006609667221 */ /* 0x000fe40000010000 */
[----:B------:R-:W-:Y:S01]  /*b170*/  FFMA.FTZ R113, R64, R40, R113 ;  /* 0x0000002840717223 */ /* 0x000fe20000010071 */
[----:B------:R-:W-:Y:S01]  /*b180*/  LEA.HI.SX32 R64, R171, R152, 0x1b ;  /* 0x00000098ab407211 */ /* 0x000fe200078fdaff */
[----:B------:R-:W-:Y:S02]  /*b190*/  FMUL.FTZ R9, R43, R172 ;  /* 0x000000ac2b097220 */ /* 0x000fe40000410000 */
[----:B------:R-:W-:-:S02]  /*b1a0*/  FFMA.FTZ R4, R14, R60, -R3 ;  /* 0x0000003c0e047223 */ /* 0x000fc40000010803 */
[----:B------:R-:W-:Y:S02]  /*b1b0*/  FFMA.FTZ R13, R14, R172, R13 ;  /* 0x000000ac0e0d7223 */ /* 0x000fe4000001000d */
[----:B------:R-:W-:Y:S02]  /*b1c0*/  FMUL.FTZ R40, R138, R10 ;  /* 0x0000000a8a287220 */ /* 0x000fe40000410000 */
[----:B------:R-:W-:Y:S02]  /*b1d0*/  FFMA.FTZ R43, R43, -R7, R203 ;  /* 0x800000072b2b7223 */ /* 0x000fe400000100cb */
[C---:B------:R-:W-:Y:S01]  /*b1e0*/  FMUL.FTZ R3, R172.reuse, UR34 ;  /* 0x00000022ac037c20 */ /* 0x040fe20008410000 */
[----:B------:R1:W-:Y:S01]  /*b1f0*/  STS [R31.X4+0x4254], R40 ;  /* 0x004254281f007388 */ /* 0x0003e20000004800 */
[----:B------:R-:W-:Y:S02]  /*b200*/  FFMA.FTZ R8, R172, UR33, -R8 ;  /* 0x00000021ac087c23 */ /* 0x000fe40008010808 */
[----:B------:R-:W-:-:S02]  /*b210*/  FMUL.FTZ R10, R41, R172 ;  /* 0x000000ac290a7220 */ /* 0x000fc40000410000 */
[----:B------:R-:W-:Y:S02]  /*b220*/  FADD.FTZ R103, R62, R103 ;  /* 0x000000673e677221 */ /* 0x000fe40000010000 */
[C---:B------:R-:W-:Y:S02]  /*b230*/  FFMA.FTZ R7, R44.reuse, -R7, R204 ;  /* 0x800000072c077223 */ /* 0x040fe400000100cc */
[-C--:B------:R-:W-:Y:S02]  /*b240*/  FFMA.FTZ R44, R44, R60.reuse, R9 ;  /* 0x0000003c2c2c7223 */ /* 0x080fe40000010009 */
[----:B------:R-:W-:Y:S01]  /*b250*/  FADD.FTZ R62, R169, R4 ;  /* 0x00000004a93e7221 */ /* 0x000fe20000010000 */
[----:B------:R-:W-:Y:S01]  /*b260*/  IADD3 R169, R152, 0x780, RZ ;  /* 0x0000078098a97810 */ /* 0x000fe20007ffe0ff */
[----:B------:R-:W-:Y:S02]  /*b270*/  FADD.FTZ R170, -R170, R13 ;  /* 0x0000000daaaa7221 */ /* 0x000fe40000010100 */
[----:B------:R-:W-:-:S02]  /*b280*/  FMUL.FTZ R14, R41, R60 ;  /* 0x0000003c290e7220 */ /* 0x000fc40000410000 */
[----:B------:R-:W-:Y:S02]  /*b290*/  FFMA.FTZ R4, R60, UR33, R3 ;  /* 0x000000213c047c23 */ /* 0x000fe40008010003 */
[C---:B------:R-:W-:Y:S02]  /*b2a0*/  FMUL.FTZ R8, R43.reuse, R8 ;  /* 0x000000082b087220 */ /* 0x040fe40000410000 */
[----:B------:R-:W-:Y:S02]  /*b2b0*/  FMUL.FTZ R3, R43, R10 ;  /* 0x0000000a2b037220 */ /* 0x000fe40000410000 */
[----:B------:R-:W-:Y:S02]  /*b2c0*/  FFMA.FTZ R217, R41, R44, R217 ;  /* 0x0000002c29d97223 */ /* 0x000fe400000100d9 */
[----:B------:R-:W-:Y:S02]  /*b2d0*/  FMUL.FTZ R13, R43, R14 ;  /* 0x0000000e2b0d7220 */ /* 0x000fe40000410000 */
[----:B------:R-:W-:-:S02]  /*b2e0*/  FMUL.FTZ R9, R45, R170 ;  /* 0x000000aa2d097220 */ /* 0x000fc40000410000 */
[----:B0-----:R-:W-:Y:S02]  /*b2f0*/  FMUL.FTZ R38, R139, R14 ;  /* 0x0000000e8b267220 */ /* 0x001fe40000410000 */
[----:B------:R-:W-:Y:S02]  /*b300*/  FADD.FTZ R41, R124, UR5 ;  /* 0x000000057c297e21 */ /* 0x000fe40008010000 */
[C---:B------:R-:W-:Y:S01]  /*b310*/  FFMA.FTZ R8, R7.reuse, R4, R8 ;  /* 0x0000000407087223 */ /* 0x040fe20000010008 */
[----:B------:R0:W-:Y:S01]  /*b320*/  STS [R31.X4+0x4248], R38 ;  /* 0x004248261f007388 */ /* 0x0001e20000004800 */
[----:B------:R-:W-:Y:S02]  /*b330*/  FFMA.FTZ R14, R7, R14, R3 ;  /* 0x0000000e070e7223 */ /* 0x000fe40000010003 */
[----:B------:R-:W-:Y:S02]  /*b340*/  FFMA.FTZ R114, R61, R39, R114 ;  /* 0x000000273d727223 */ /* 0x000fe40000010072 */
[----:B------:R-:W-:-:S02]  /*b350*/  FMUL.FTZ R3, R15, -R170 ;  /* 0x800000aa0f037220 */ /* 0x000fc40000410000 */
[----:B------:R-:W-:Y:S02]  /*b360*/  FFMA.FTZ R13, R7, R10, -R13 ;  /* 0x0000000a070d7223 */ /* 0x000fe4000001080d */
[-C--:B------:R-:W-:Y:S02]  /*b370*/  FFMA.FTZ R39, R46, R62.reuse, R9 ;  /* 0x0000003e2e277223 */ /* 0x080fe40000010009 */
[----:B------:R-:W-:Y:S02]  /*b380*/  FMUL.FTZ R15, R15, -R62 ;  /* 0x8000003e0f0f7220 */ /* 0x000fe40000410000 */
[----:B------:R-:W-:Y:S02]  /*b390*/  FMUL.FTZ R7, R140, R41 ;  /* 0x000000298c077220 */ /* 0x000fe40000410000 */
[----:B------:R-:W-:Y:S02]  /*b3a0*/  FFMA.FTZ R9, R139, R44, R8 ;  /* 0x0000002c8b097223 */ /* 0x000fe40000010008 */
[----:B------:R-:W-:-:S02]  /*b3b0*/  FMUL.FTZ R8, R62, UR34 ;  /* 0x000000223e087c20 */ /* 0x000fc40008410000 */
[----:B------:R-:W-:Y:S02]  /*b3c0*/  FFMA.FTZ R4, R16, R62, -R3 ;  /* 0x0000003e10047223 */ /* 0x000fe40000010803 */
[----:B-1----:R-:W-:Y:S02]  /*b3d0*/  FMUL.FTZ R40, R139, R10 ;  /* 0x0000000a8b287220 */ /* 0x002fe40000410000 */
[----:B------:R-:W-:Y:S02]  /*b3e0*/  FMUL.FTZ R3, R170, UR34 ;  /* 0x00000022aa037c20 */ /* 0x000fe40008410000 */
[-C--:B------:R-:W-:Y:S01]  /*b3f0*/  FFMA.FTZ R15, R16, R170.reuse, R15 ;  /* 0x000000aa100f7223 */ /* 0x080fe2000001000f */
[----:B------:R1:W-:Y:S01]  /*b400*/  STS [R31.X4+0x424c], R40 ;  /* 0x00424c281f007388 */ /* 0x0003e20000004800 */
[----:B------:R-:W-:Y:S02]  /*b410*/  FFMA.FTZ R45, R45, -R7, R201 ;  /* 0x800000072d2d7223 */ /* 0x000fe400000100c9 */
[----:B------:R-:W-:-:S02]  /*b420*/  FMUL.FTZ R10, R41, R170 ;  /* 0x000000aa290a7220 */ /* 0x000fc40000410000 */
[----:B------:R-:W-:Y:S02]  /*b430*/  FFMA.FTZ R8, R170, UR33, -R8 ;  /* 0x00000021aa087c23 */ /* 0x000fe40008010808 */
[----:B------:R-:W-:Y:S02]  /*b440*/  FMUL.FTZ R16, R41, R62 ;  /* 0x0000003e29107220 */ /* 0x000fe40000410000 */
[----:B------:R-:W-:Y:S02]  /*b450*/  FADD.FTZ R167, R167, R4 ;  /* 0x00000004a7a77221 */ /* 0x000fe40000010000 */
[----:B------:R-:W-:Y:S02]  /*b460*/  FFMA.FTZ R4, R62, UR33, R3 ;  /* 0x000000213e047c23 */ /* 0x000fe40008010003 */
[----:B------:R-:W-:Y:S02]  /*b470*/  FFMA.FTZ R7, R46, -R7, R202 ;  /* 0x800000072e077223 */ /* 0x000fe400000100ca */
[----:B------:R-:W-:-:S02]  /*b480*/  FADD.FTZ R168, -R168, R15 ;  /* 0x0000000fa8a87221 */ /* 0x000fc40000010100 */
[C---:B------:R-:W-:Y:S02]  /*b490*/  FMUL.FTZ R3, R45.reuse, R10 ;  /* 0x0000000a2d037220 */ /* 0x040fe40000410000 */
[C---:B------:R-:W-:Y:S02]  /*b4a0*/  FMUL.FTZ R8, R45.reuse, R8 ;  /* 0x000000082d087220 */ /* 0x040fe40000410000 */
[-C--:B------:R-:W-:Y:S02]  /*b4b0*/  FMUL.FTZ R15, R45, R16.reuse ;  /* 0x000000102d0f7220 */ /* 0x080fe40000410000 */
[----:B------:R-:W-:Y:S02]  /*b4c0*/  FADD.FTZ R46, R125, UR5 ;  /* 0x000000057d2e7e21 */ /* 0x000fe40008010000 */
[-C--:B0-----:R-:W-:Y:S02]  /*b4d0*/  FMUL.FTZ R38, R140, R16.reuse ;  /* 0x000000108c267220 */ /* 0x081fe40000410000 */
[----:B------:R-:W-:-:S02]  /*b4e0*/  FFMA.FTZ R16, R7, R16, R3 ;  /* 0x0000001007107223 */ /* 0x000fc40000010003 */
[C---:B------:R-:W-:Y:S01]  /*b4f0*/  FFMA.FTZ R15, R7.reuse, R10, -R15 ;  /* 0x0000000a070f7223 */ /* 0x040fe2000001080f */
[----:B------:R0:W-:Y:S01]  /*b500*/  STS [R31.X4+0x4240], R38 ;  /* 0x004240261f007388 */ /* 0x0001e20000004800 */
[----:B------:R-:W-:Y:S02]  /*b510*/  FFMA.FTZ R8, R7, R4, R8 ;  /* 0x0000000407087223 */ /* 0x000fe40000010008 */
[----:B------:R-:W-:Y:S02]  /*b520*/  FMUL.FTZ R3, R17, -R168 ;  /* 0x800000a811037220 */ /* 0x000fe40000410000 */
[----:B------:R-:W-:Y:S02]  /*b530*/  FMUL.FTZ R7, R141, R46 ;  /* 0x0000002e8d077220 */ /* 0x000fe40000410000 */
[----:B------:R-:W-:Y:S02]  /*b540*/  FADD.FTZ R100, R9, R100 ;  /* 0x0000006409647221 */ /* 0x000fe40000010000 */
[----:B------:R-:W-:-:S02]  /*b550*/  FMUL.FTZ R17, R17, -R167 ;  /* 0x800000a711117220 */ /* 0x000fc40000410000 */
[C---:B------:R-:W-:Y:S02]  /*b560*/  FMUL.FTZ R9, R47.reuse, R168 ;  /* 0x000000a82f097220 */ /* 0x040fe40000410000 */
[----:B------:R-:W-:Y:S02]  /*b570*/  FFMA.FTZ R4, R18, R167, -R3 ;  /* 0x000000a712047223 */ /* 0x000fe40000010803 */
[-C--:B------:R-:W-:Y:S02]  /*b580*/  FFMA.FTZ R47, R47, -R7.reuse, R199 ;  /* 0x800000072f2f7223 */ /* 0x080fe400000100c7 */
[----:B------:R-:W-:Y:S02]  /*b590*/  FFMA.FTZ R3, R48, -R7, R200 ;  /* 0x8000000730037223 */ /* 0x000fe400000100c8 */
[----:B------:R-:W-:Y:S02]  /*b5a0*/  FMUL.FTZ R7, R167, UR34 ;  /* 0x00000022a7077c20 */ /* 0x000fe40008410000 */
[----:B------:R-:W-:-:S02]  /*b5b0*/  FADD.FTZ R101, R42, R101 ;  /* 0x000000652a657221 */ /* 0x000fc40000010000 */
[----:B------:R-:W-:Y:S02]  /*b5c0*/  FFMA.FTZ R17, R18, R168, R17 ;  /* 0x000000a812117223 */ /* 0x000fe40000010011 */
[C---:B-1----:R-:W-:Y:S02]  /*b5d0*/  FMUL.FTZ R40, R140.reuse, R10 ;  /* 0x0000000a8c287220 */ /* 0x042fe40000410000 */
[----:B------:R-:W-:Y:S02]  /*b5e0*/  FFMA.FTZ R42, R140, R39, R8 ;  /* 0x000000278c2a7223 */ /* 0x000fe40000010008 */
[----:B------:R-:W-:Y:S01]  /*b5f0*/  FADD.FTZ R44, R165, R4 ;  /* 0x00000004a52c7221 */ /* 0x000fe20000010000 */
[----:B------:R1:W-:Y:S01]  /*b600*/  STS [R31.X4+0x4244], R40 ;  /* 0x004244281f007388 */ /* 0x0003e20000004800 */
[----:B------:R-:W-:Y:S01]  /*b610*/  FMUL.FTZ R18, R46, R168 ;  /* 0x000000a82e127220 */ /* 0x000fe20000410000 */
[----:B------:R-:W-:Y:S01]  /*b620*/  IADD3 R165, R152, 0x700, RZ ;  /* 0x0000070098a57810 */ /* 0x000fe20007ffe0ff */
[----:B------:R-:W-:-:S02]  /*b630*/  FMUL.FTZ R4, R168, UR34 ;  /* 0x00000022a8047c20 */ /* 0x000fc40008410000 */
[----:B------:R-:W-:Y:S02]  /*b640*/  FFMA.FTZ R8, R168, UR33, -R7 ;  /* 0x00000021a8087c23 */ /* 0x000fe40008010807 */
[----:B------:R-:W-:Y:S02]  /*b650*/  FMUL.FTZ R10, R46, R167 ;  /* 0x000000a72e0a7220 */ /* 0x000fe40000410000 */
[----:B------:R-:W-:Y:S02]  /*b660*/  FADD.FTZ R166, -R166, R17 ;  /* 0x00000011a6a67221 */ /* 0x000fe40000010100 */
[----:B------:R-:W-:Y:S02]  /*b670*/  FMUL.FTZ R7, R47, R18 ;  /* 0x000000122f077220 */ /* 0x000fe40000410000 */
[----:B------:R-:W-:Y:S02]  /*b680*/  FFMA.FTZ R4, R167, UR33, R4 ;  /* 0x00000021a7047c23 */ /* 0x000fe40008010004 */
[----:B------:R-:W-:-:S02]  /*b690*/  FMUL.FTZ R8, R47, R8 ;  /* 0x000000082f087220 */ /* 0x000fc40000410000 */
[-C--:B------:R-:W-:Y:S02]  /*b6a0*/  FMUL.FTZ R17, R47, R10.reuse ;  /* 0x0000000a2f117220 */ /* 0x080fe40000410000 */
[-C--:B0-----:R-:W-:Y:S02]  /*b6b0*/  FMUL.FTZ R38, R141, R10.reuse ;  /* 0x0000000a8d267220 */ /* 0x081fe40000410000 */
[C---:B------:R-:W-:Y:S02]  /*b6c0*/  FFMA.FTZ R7, R3.reuse, R10, R7 ;  /* 0x0000000a03077223 */ /* 0x040fe40000010007 */
[C---:B------:R-:W-:Y:S01]  /*b6d0*/  FFMA.FTZ R17, R3.reuse, R18, -R17 ;  /* 0x0000001203117223 */ /* 0x040fe20000010811 */
[----:B------:R0:W-:Y:S01]  /*b6e0*/  STS [R31.X4+0x4238], R38 ;  /* 0x004238261f007388 */ /* 0x0001e20000004800 */
[----:B------:R-:W-:Y:S02]  /*b6f0*/  FFMA.FTZ R10, R3, R4, R8 ;  /* 0x00000004030a7223 */ /* 0x000fe40000010008 */
[----:B------:R-:W-:-:S02]  /*b700*/  FMUL.FTZ R3, R19, -R166 ;  /* 0x800000a613037220 */ /* 0x000fc40000410000 */
[----:B------:R-:W-:Y:S02]  /*b710*/  FMUL.FTZ R19, R19, -R44 ;  /* 0x8000002c13137220 */ /* 0x000fe40000410000 */
[----:B------:R-:W-:Y:S01]  /*b720*/  FFMA.FTZ R48, R48, R167, R9 ;  /* 0x000000a730307223 */ /* 0x000fe20000010009 */
[----:B------:R-:W-:Y:S01]  /*b730*/  IADD3 R167, R152, 0x740, RZ ;  /* 0x0000074098a77810 */ /* 0x000fe20007ffe0ff */
[----:B------:R-:W-:Y:S02]  /*b740*/  FADD.FTZ R45, R126, UR5 ;  /* 0x000000057e2d7e21 */ /* 0x000fe40008010000 */
[-C--:B------:R-:W-:Y:S02]  /*b750*/  FMUL.FTZ R9, R49, R166.reuse ;  /* 0x000000a631097220 */ /* 0x080fe40000410000 */
[----:B------:R-:W-:Y:S02]  /*b760*/  FFMA.FTZ R19, R20, R166, R19 ;  /* 0x000000a614137223 */ /* 0x000fe40000010013 */
[----:B------:R-:W-:-:S02]  /*b770*/  FFMA.FTZ R218, R41, R39, R218 ;  /* 0x0000002729da7223 */ /* 0x000fc400000100da */
[----:B------:R-:W-:Y:S02]  /*b780*/  FMUL.FTZ R8, R142, R45 ;  /* 0x0000002d8e087220 */ /* 0x000fe40000410000 */
[-C--:B------:R-:W-:Y:S02]  /*b790*/  FFMA.FTZ R4, R20, R44.reuse, -R3 ;  /* 0x0000002c14047223 */ /* 0x080fe40000010803 */
[----:B------:R-:W-:Y:S02]  /*b7a0*/  FFMA.FTZ R41, R50, R44, R9 ;  /* 0x0000002c32297223 */ /* 0x000fe40000010009 */
[----:B------:R-:W-:Y:S02]  /*b7b0*/  FMUL.FTZ R9, R44, UR34 ;  /* 0x000000222c097c20 */ /* 0x000fe40008410000 */
[----:B------:R-:W-:Y:S02]  /*b7c0*/  FMUL.FTZ R3, R166, UR34 ;  /* 0x00000022a6037c20 */ /* 0x000fe40008410000 */
[----:B------:R-:W-:-:S02]  /*b7d0*/  FADD.FTZ R164, -R164, R19 ;  /* 0x00000013a4a47221 */ /* 0x000fc40000010100 */
[----:B------:R-:W-:Y:S02]  /*b7e0*/  FADD.FTZ R99, R42, R99 ;  /* 0x000000632a637221 */ /* 0x000fe40000010000 */
[----:B------:R-:W-:Y:S02]  /*b7f0*/  FFMA.FTZ R49, R49, -R8, R197 ;  /* 0x8000000831317223 */ /* 0x000fe400000100c5 */
[----:B------:R-:W-:Y:S02]  /*b800*/  FMUL.FTZ R19, R45, R166 ;  /* 0x000000a62d137220 */ /* 0x000fe40000410000 */
[----:B------:R-:W-:Y:S01]  /*b810*/  FADD.FTZ R42, R163, R4 ;  /* 0x00000004a32a7221 */ /* 0x000fe20000010000 */
[----:B------:R-:W-:Y:S01]  /*b820*/  IADD3 R163, R152, 0x6c0, RZ ;  /* 0x000006c098a37810 */ /* 0x000fe20007ffe0ff */
[----:B------:R-:W-:Y:S02]  /*b830*/  FFMA.FTZ R4, R166, UR33, -R9 ;  /* 0x00000021a6047c23 */ /* 0x000fe40008010809 */
[----:B------:R-:W-:-:S02]  /*b840*/  FFMA.FTZ R9, R44, UR33, R3 ;  /* 0x000000212c097c23 */ /* 0x000fc40008010003 */
[----:B------:R-:W-:Y:S02]  /*b850*/  FMUL.FTZ R39, R45, R44 ;  /* 0x0000002c2d277220 */ /* 0x000fe40000410000 */
[----:B------:R-:W-:Y:S02]  /*b860*/  FFMA.FTZ R8, R50, -R8, R198 ;  /* 0x8000000832087223 */ /* 0x000fe400000100c6 */
[----:B------:R-:W-:Y:S02]  /*b870*/  FMUL.FTZ R3, R49, R19 ;  /* 0x0000001331037220 */ /* 0x000fe40000410000 */
[----:B-1----:R-:W-:Y:S02]  /*b880*/  FMUL.FTZ R40, R141, R18 ;  /* 0x000000128d287220 */ /* 0x002fe40000410000 */
[-C--:B0-----:R-:W-:Y:S02]  /*b890*/  FMUL.FTZ R38, R49, R39.reuse ;  /* 0x0000002731267220 */ /* 0x081fe40000410000 */
[-C--:B------:R-:W-:Y:S01]  /*b8a0*/  FMUL.FTZ R18, R142, R39.reuse ;  /* 0x000000278e127220 */ /* 0x080fe20000410000 */
[----:B------:R-:W-:Y:S01]  /*b8b0*/  STS [R31.X4+0x423c], R40 ;  /* 0x00423c281f007388 */ /* 0x000fe20000004800 */
[----:B------:R-:W-:-:S02]  /*b8c0*/  FFMA.FTZ R39, R8, R39, R3 ;  /* 0x0000002708277223 */ /* 0x000fc40000010003 */
[C---:B------:R-:W-:Y:S01]  /*b8d0*/  FMUL.FTZ R3, R21.reuse, -R42 ;  /* 0x8000002a15037220 */ /* 0x040fe20000410000 */
[----:B------:R0:W-:Y:S01]  /*b8e0*/  STS [R31.X4+0x4230], R18 ;  /* 0x004230121f007388 */ /* 0x0001e20000004800 */
[-C--:B------:R-:W-:Y:S02]  /*b8f0*/  FMUL.FTZ R21, R21, -R164.reuse ;  /* 0x800000a415157220 */ /* 0x080fe40000410000 */
[C---:B------:R-:W-:Y:S02]  /*b900*/  FFMA.FTZ R3, R22.reuse, R164, R3 ;  /* 0x000000a416037223 */ /* 0x040fe40000010003 */
[----:B------:R-:W-:Y:S02]  /*b910*/  FFMA.FTZ R43, R141, R48, R10 ;  /* 0x000000308d2b7223 */ /* 0x000fe4000001000a */
[----:B------:R-:W-:Y:S02]  /*b920*/  FFMA.FTZ R22, R22, R42, -R21 ;  /* 0x0000002a16167223 */ /* 0x000fe40000010815 */
[----:B------:R-:W-:-:S02]  /*b930*/  FADD.FTZ R162, -R162, R3 ;  /* 0x00000003a2a27221 */ /* 0x000fc40000010100 */
[----:B------:R-:W-:Y:S02]  /*b940*/  FADD.FTZ R98, R43, R98 ;  /* 0x000000622b627221 */ /* 0x000fe40000010000 */
[----:B------:R-:W-:Y:S02]  /*b950*/  FADD.FTZ R161, R161, R22 ;  /* 0x00000016a1a17221 */ /* 0x000fe40000010000 */
[----:B------:R-:W-:Y:S02]  /*b960*/  FADD.FTZ R43, R127, UR5 ;  /* 0x000000057f2b7e21 */ /* 0x000fe40008010000 */
[----:B------:R-:W-:Y:S02]  /*b970*/  FMUL.FTZ R10, R49, R4 ;  /* 0x00000004310a7220 */ /* 0x000fe40000410000 */
[C---:B------:R-:W-:Y:S02]  /*b980*/  FMUL.FTZ R3, R23.reuse, -R162 ;  /* 0x800000a217037220 */ /* 0x040fe40000410000 */
[----:B------:R-:W-:-:S02]  /*b990*/  FMUL.FTZ R23, R23, -R161 ;  /* 0x800000a117177220 */ /* 0x000fc40000410000 */
[----:B------:R-:W-:Y:S02]  /*b9a0*/  FMUL.FTZ R4, R143, R43 ;  /* 0x0000002b8f047220 */ /* 0x000fe40000410000 */
[----:B------:R-:W-:Y:S02]  /*b9b0*/  FFMA.FTZ R10, R8, R9, R10 ;  /* 0x00000009080a7223 */ /* 0x000fe4000001000a */
[----:B------:R-:W-:Y:S02]  /*b9c0*/  FFMA.FTZ R23, R24, R162, R23 ;  /* 0x000000a218177223 */ /* 0x000fe40000010017 */
[-C--:B------:R-:W-:Y:S02]  /*b9d0*/  FFMA.FTZ R9, R51, -R4.reuse, R195 ;  /* 0x8000000433097223 */ /* 0x080fe400000100c3 */
[----:B0-----:R-:W-:Y:S02]  /*b9e0*/  FFMA.FTZ R18, R52, -R4, R196 ;  /* 0x8000000434127223 */ /* 0x001fe400000100c4 */
[----:B------:R-:W-:-:S02]  /*b9f0*/  FFMA.FTZ R4, R24, R161, -R3 ;  /* 0x000000a118047223 */ /* 0x000fc40000010803 */
[----:B------:R-:W-:Y:S02]  /*ba00*/  FFMA.FTZ R40, R142, R41, R10 ;  /* 0x000000298e287223 */ /* 0x000fe4000001000a */
[----:B------:R-:W-:Y:S02]  /*ba10*/  FMUL.FTZ R3, R164, UR34 ;  /* 0x00000022a4037c20 */ /* 0x000fe40008410000 */
[----:B------:R-:W-:Y:S02]  /*ba20*/  FADD.FTZ R10, -R160, R23 ;  /* 0x00000017a00a7221 */ /* 0x000fe40000010100 */
[-C--:B------:R-:W-:Y:S02]  /*ba30*/  FMUL.FTZ R20, R142, R19.reuse ;  /* 0x000000138e147220 */ /* 0x080fe40000410000 */
[----:B------:R-:W-:Y:S02]  /*ba40*/  FFMA.FTZ R38, R8, R19, -R38 ;  /* 0x0000001308267223 */ /* 0x000fe40000010826 */
[----:B------:R-:W-:Y:S01]  /*ba50*/  FADD.FTZ R159, R159, R4 ;  /* 0x000000049f9f7221 */ /* 0x000fe20000010000 */
[----:B------:R0:W-:Y:S01]  /*ba60*/  STS [R31.X4+0x4234], R20 ;  /* 0x004234141f007388 */ /* 0x0001e20000004800 */
[----:B------:R-:W-:-:S02]  /*ba70*/  FMUL.FTZ R4, R42, UR34 ;  /* 0x000000222a047c20 */ /* 0x000fc40008410000 */
[----:B------:R-:W-:Y:S02]  /*ba80*/  FFMA.FTZ R19, R42, UR33, R3 ;  /* 0x000000212a137c23 */ /* 0x000fe40008010003 */
[C---:B------:R-:W-:Y:S02]  /*ba90*/  FMUL.FTZ R3, R25.reuse, -R10 ;  /* 0x8000000a19037220 */ /* 0x040fe40000410000 */
[-C--:B------:R-:W-:Y:S02]  /*baa0*/  FMUL.FTZ R25, R25, -R159.reuse ;  /* 0x8000009f19197220 */ /* 0x080fe40000410000 */
[----:B------:R-:W-:Y:S02]  /*bab0*/  FMUL.FTZ R22, R43, R42 ;  /* 0x0000002a2b167220 */ /* 0x000fe40000410000 */
[----:B0-----:R-:W-:Y:S02]  /*bac0*/  FFMA.FTZ R20, R164, UR33, -R4 ;  /* 0x00000021a4147c23 */ /* 0x001fe40008010804 */
[----:B------:R-:W-:-:S02]  /*bad0*/  FFMA.FTZ R4, R26, R159, -R3 ;  /* 0x0000009f1a047223 */ /* 0x000fc40000010803 */
[----:B------:R-:W-:Y:S02]  /*bae0*/  FFMA.FTZ R25, R26, R10, R25 ;  /* 0x0000000a1a197223 */ /* 0x000fe40000010019 */
[----:B------:R-:W-:Y:S02]  /*baf0*/  FMUL.FTZ R24, R43, R164 ;  /* 0x000000a42b187220 */ /* 0x000fe40000410000 */
[----:B------:R-:W-:Y:S02]  /*bb00*/  FADD.FTZ R157, R157, R4 ;  /* 0x000000049d9d7221 */ /* 0x000fe40000010000 */
[----:B------:R-:W-:Y:S02]  /*bb10*/  FFMA.FTZ R220, R45, R41, R220 ;  /* 0x000000292ddc7223 */ /* 0x000fe400000100dc */
[----:B------:R-:W-:Y:S02]  /*bb20*/  FADD.FTZ R158, -R158, R25 ;  /* 0x000000199e9e7221 */ /* 0x000fe40000010100 */
[----:B------:R-:W-:-:S02]  /*bb30*/  FMUL.FTZ R21, R9, R24 ;  /* 0x0000001809157220 */ /* 0x000fc40000410000 */
[C---:B------:R-:W-:Y:S02]  /*bb40*/  FMUL.FTZ R20, R9.reuse, R20 ;  /* 0x0000001409147220 */ /* 0x040fe40000410000 */
[----:B------:R-:W-:Y:S02]  /*bb50*/  FMUL.FTZ R41, R9, R22 ;  /* 0x0000001609297220 */ /* 0x000fe40000410000 */
[CC--:B------:R-:W-:Y:S02]  /*bb60*/  FMUL.FTZ R9, R27.reuse, -R157.reuse ;  /* 0x8000009d1b097220 */ /* 0x0c0fe40000410000 */
[-C--:B------:R-:W-:Y:S02]  /*bb70*/  FMUL.FTZ R3, R27, -R158.reuse ;  /* 0x8000009e1b037220 */ /* 0x080fe40000410000 */
[C---:B------:R-:W-:Y:S02]  /*bb80*/  FFMA.FTZ R9, R28.reuse, R158, R9 ;  /* 0x0000009e1c097223 */ /* 0x040fe40000010009 */
[----:B------:R-:W-:-:S02]  /*bb90*/  FFMA.FTZ R4, R28, R157, -R3 ;  /* 0x0000009d1c047223 */ /* 0x000fc40000010803 */
[----:B------:R-:W-:Y:S02]  /*bba0*/  FADD.FTZ R156, -R156, R9 ;  /* 0x000000099c9c7221 */ /* 0x000fe40000010100 */
[----:B------:R-:W-:Y:S02]  /*bbb0*/  FADD.FTZ R155, R155, R4 ;  /* 0x000000049b9b7221 */ /* 0x000fe40000010000 */
[C---:B------:R-:W-:Y:S02]  /*bbc0*/  FMUL.FTZ R3, R29.reuse, -R156 ;  /* 0x8000009c1d037220 */ /* 0x040fe40000410000 */
[----:B------:R-:W-:Y:S02]  /*bbd0*/  FADD.FTZ R97, R40, R97 ;  /* 0x0000006128617221 */ /* 0x000fe40000010000 */
[----:B------:R-:W-:Y:S02]  /*bbe0*/  FFMA.FTZ R41, R18, R24, -R41 ;  /* 0x0000001812297223 */ /* 0x000fe40000010829 */
[----:B------:R-:W-:-:S02]  /*bbf0*/  FMUL.FTZ R29, R29, -R155 ;  /* 0x8000009b1d1d7220 */ /* 0x000fc40000410000 */
[C---:B------:R-:W-:Y:S02]  /*bc00*/  FFMA.FTZ R40, R18.reuse, R22, R21 ;  /* 0x0000001612287223 */ /* 0x040fe40000010015 */
[----:B------:R-:W-:Y:S02]  /*bc10*/  FMUL.FTZ R24, R143, R24 ;  /* 0x000000188f187220 */ /* 0x000fe40000410000 */
[----:B------:R-:W-:Y:S02]  /*bc20*/  FFMA.FTZ R28, R18, R19, R20 ;  /* 0x00000013121c7223 */ /* 0x000fe40000010014 */
[----:B------:R-:W-:Y:S01]  /*bc30*/  FFMA.FTZ R18, R30, R155, -R3 ;  /* 0x0000009b1e127223 */ /* 0x000fe20000010803 */
[----:B------:R0:W-:Y:S01]  /*bc40*/  STS [R31.X4+0x422c], R24 ;  /* 0x00422c181f007388 */ /* 0x0001e20000004800 */
[----:B------:R-:W-:Y:S02]  /*bc50*/  FADD.FTZ R3, R132, UR5 ;  /* 0x0000000584037e21 */ /* 0x000fe40008010000 */
[----:B------:R-:W-:-:S02]  /*bc60*/  FFMA.FTZ R29, R30, R156, R29 ;  /* 0x0000009c1e1d7223 */ /* 0x000fc4000001001d */
[----:B------:R-:W-:Y:S02]  /*bc70*/  FMUL.FTZ R22, R143, R22 ;  /* 0x000000168f167220 */ /* 0x000fe40000410000 */
[----:B------:R-:W-:Y:S02]  /*bc80*/  FADD.FTZ R4, R131, UR5 ;  /* 0x0000000583047e21 */ /* 0x000fe40008010000 */
[----:B------:R-:W-:Y:S01]  /*bc90*/  FADD.FTZ R153, R153, R18 ;  /* 0x0000001299997221 */ /* 0x000fe20000010000 */
[----:B------:R1:W-:Y:S01]  /*bca0*/  STS [R31.X4+0x4228], R22 ;  /* 0x004228161f007388 */ /* 0x0003e20000004800 */
[----:B0-----:R-:W-:Y:S02]  /*bcb0*/  FMUL.FTZ R24, R148, R3 ;  /* 0x0000000394187220 */ /* 0x001fe40000410000 */
[----:B------:R-:W-:Y:S02]  /*bcc0*/  FADD.FTZ R154, -R154, R29 ;  /* 0x0000001d9a9a7221 */ /* 0x000fe40000010100 */
[----:B------:R-:W-:-:S02]  /*bcd0*/  FFMA.FTZ R25, R74, -R24, R185 ;  /* 0x800000184a197223 */ /* 0x000fc400000100b9 */
[----:B------:R-:W-:Y:S02]  /*bce0*/  FFMA.FTZ R24, R73, -R24, R186 ;  /* 0x8000001849187223 */ /* 0x000fe400000100ba */
[----:B------:R-:W-:Y:S02]  /*bcf0*/  FMUL.FTZ R29, R3, R154 ;  /* 0x0000009a031d7220 */ /* 0x000fe40000410000 */
[----:B-1----:R-:W-:Y:S02]  /*bd00*/  FMUL.FTZ R22, R147, R4 ;  /* 0x0000000493167220 */ /* 0x002fe40000410000 */
[----:B------:R-:W-:Y:S02]  /*bd10*/  FMUL.FTZ R45, R3, R153 ;  /* 0x00000099032d7220 */ /* 0x000fe40000410000 */
[-C--:B------:R-:W-:Y:S02]  /*bd20*/  FFMA.FTZ R23, R72, -R22.reuse, R187 ;  /* 0x8000001648177223 */ /* 0x080fe400000100bb */
[----:B------:R-:W-:-:S02]  /*bd30*/  FFMA.FTZ R22, R59, -R22, R188 ;  /* 0x800000163b167223 */ /* 0x000fc400000100bc */
[C---:B------:R-:W-:Y:S02]  /*bd40*/  FMUL.FTZ R30, R4.reuse, R156 ;  /* 0x0000009c041e7220 */ /* 0x040fe40000410000 */
[----:B------:R-:W-:Y:S02]  /*bd50*/  FMUL.FTZ R44, R4, R155 ;  /* 0x0000009b042c7220 */ /* 0x000fe40000410000 */
[C---:B------:R-:W-:Y:S02]  /*bd60*/  FMUL.FTZ R18, R24.reuse, R29 ;  /* 0x0000001d18127220 */ /* 0x040fe40000410000 */
[----:B------:R-:W-:Y:S02]  /*bd70*/  FMUL.FTZ R20, R24, R45 ;  /* 0x0000002d18147220 */ /* 0x000fe40000410000 */
[C---:B------:R-:W-:Y:S02]  /*bd80*/  FMUL.FTZ R9, R22.reuse, R30 ;  /* 0x0000001e16097220 */ /* 0x040fe40000410000 */
[----:B------:R-:W-:-:S02]  /*bd90*/  FMUL.FTZ R19, R22, R44 ;  /* 0x0000002c16137220 */ /* 0x000fc40000410000 */
[C---:B------:R-:W-:Y:S02]  /*bda0*/  FFMA.FTZ R18, R25.reuse, R45, R18 ;  /* 0x0000002d19127223 */ /* 0x040fe40000010012 */
[----:B------:R-:W-:Y:S02]  /*bdb0*/  FFMA.FTZ R20, R25, R29, -R20 ;  /* 0x0000001d19147223 */ /* 0x000fe40000010814 */
[----:B------:R-:W-:Y:S02]  /*bdc0*/  FADD.FTZ R26, R130, UR5 ;  /* 0x00000005821a7e21 */ /* 0x000fe40008010000 */
[----:B------:R-:W-:Y:S02]  /*bdd0*/  FMUL.FTZ R51, R51, R164 ;  /* 0x000000a433337220 */ /* 0x000fe40000410000 */
[----:B------:R-:W-:Y:S02]  /*bde0*/  FADD.FTZ R27, R128, UR5 ;  /* 0x00000005801b7e21 */ /* 0x000fe40008010000 */
[----:B------:R-:W-:-:S02]  /*bdf0*/  FFMA.FTZ R9, R23, R44, R9 ;  /* 0x0000002c17097223 */ /* 0x000fc40000010009 */
[----:B------:R-:W-:Y:S02]  /*be00*/  FFMA.FTZ R47, R23, R30, -R19 ;  /* 0x0000001e172f7223 */ /* 0x000fe40000010813 */
[----:B------:R-:W-:Y:S02]  /*be10*/  FADD.FTZ R18, RZ, R18 ;  /* 0x00000012ff127221 */ /* 0x000fe40000010000 */
[----:B------:R-:W-:Y:S02]  /*be20*/  FADD.FTZ R20, RZ, R20 ;  /* 0x00000014ff147221 */ /* 0x000fe40000010000 */
[----:B------:R-:W-:Y:S02]  /*be30*/  FADD.FTZ R21, R129, UR5 ;  /* 0x0000000581157e21 */ /* 0x000fe40008010000 */
[----:B------:R-:W-:Y:S02]  /*be40*/  FMUL.FTZ R19, R146, R26 ;  /* 0x0000001a92137220 */ /* 0x000fe40000410000 */
[----:B------:R-:W-:-:S02]  /*be50*/  FFMA.FTZ R219, R46, R48, R219 ;  /* 0x000000302edb7223 */ /* 0x000fc400000100db */
[----:B------:R-:W-:Y:S02]  /*be60*/  FFMA.FTZ R8, R52, R42, R51 ;  /* 0x0000002a34087223 */ /* 0x000fe40000010033 */
[----:B------:R-:W-:Y:S02]  /*be70*/  FMUL.FTZ R42, R144, R27 ;  /* 0x0000001b902a7220 */ /* 0x000fe40000410000 */
[----:B------:R-:W-:Y:S02]  /*be80*/  FADD.FTZ R46, R18, R9 ;  /* 0x00000009122e7221 */ /* 0x000fe40000010000 */
[----:B------:R-:W-:Y:S02]  /*be90*/  FADD.FTZ R48, R20, R47 ;  /* 0x0000002f14307221 */ /* 0x000fe40000010000 */
[----:B------:R-:W-:Y:S02]  /*bea0*/  FMUL.FTZ R9, R145, R21 ;  /* 0x0000001591097220 */ /* 0x000fe40000410000 */
[----:B------:R-:W-:-:S02]  /*beb0*/  FFMA.FTZ R20, R58, -R19, R190 ;  /* 0x800000133a147223 */ /* 0x000fc400000100be */
[----:B------:R-:W-:Y:S02]  /*bec0*/  FFMA.FTZ R19, R57, -R19, R189 ;  /* 0x8000001339137223 */ /* 0x000fe400000100bd */
[C---:B------:R-:W-:Y:S02]  /*bed0*/  FMUL.FTZ R49, R26.reuse, R157 ;  /* 0x0000009d1a317220 */ /* 0x040fe40000410000 */
[----:B------:R-:W-:Y:S02]  /*bee0*/  FFMA.FTZ R221, R43, R8, R221 ;  /* 0x000000082bdd7223 */ /* 0x000fe400000100dd */
[C---:B------:R-:W-:Y:S02]  /*bef0*/  FFMA.FTZ R43, R53.reuse, -R42, R193 ;  /* 0x8000002a352b7223 */ /* 0x040fe400000100c1 */
[----:B------:R-:W-:Y:S02]  /*bf00*/  FMUL.FTZ R53, R53, R162 ;  /* 0x000000a235357220 */ /* 0x000fe40000410000 */
[----:B------:R-:W-:-:S02]  /*bf10*/  FMUL.FTZ R47, R26, R158 ;  /* 0x0000009e1a2f7220 */ /* 0x000fc40000410000 */
[-C--:B------:R-:W-:Y:S02]  /*bf20*/  FFMA.FTZ R18, R56, -R9.reuse, R192 ;  /* 0x8000000938127223 */ /* 0x080fe400000100c0 */
[----:B------:R-:W-:Y:S02]  /*bf30*/  FFMA.FTZ R9, R55, -R9, R191 ;  /* 0x8000000937097223 */ /* 0x000fe400000100bf */
[----:B------:R-:W-:Y:S02]  /*bf40*/  FMUL.FTZ R52, R19, R49 ;  /* 0x0000003113347220 */ /* 0x000fe40000410000 */
[----:B------:R-:W-:Y:S02]  /*bf50*/  FMUL.FTZ R60, R21, R159 ;  /* 0x0000009f153c7220 */ /* 0x000fe40000410000 */
[C---:B------:R-:W-:Y:S02]  /*bf60*/  FFMA.FTZ R42, R54.reuse, -R42, R194 ;  /* 0x8000002a362a7223 */ /* 0x040fe400000100c2 */
[----:B------:R-:W-:-:S02]  /*bf70*/  FFMA.FTZ R54, R54, R161, R53 ;  /* 0x000000a136367223 */ /* 0x000fc40000010035 */
[-C--:B------:R-:W-:Y:S02]  /*bf80*/  FMUL.FTZ R50, R19, R47.reuse ;  /* 0x0000002f13327220 */ /* 0x080fe40000410000 */
[----:B------:R-:W-:Y:S02]  /*bf90*/  FMUL.FTZ R62, R21, R10 ;  /* 0x0000000a153e7220 */ /* 0x000fe40000410000 */
[C---:B------:R-:W-:Y:S02]  /*bfa0*/  FFMA.FTZ R53, R20.reuse, R47, -R52 ;  /* 0x0000002f14357223 */ /* 0x040fe40000010834 */
[----:B------:R-:W-:Y:S02]  /*bfb0*/  FMUL.FTZ R63, R9, R60 ;  /* 0x0000003c093f7220 */ /* 0x000fe40000410000 */
[----:B------:R-:W-:Y:S02]  /*bfc0*/  FADD.FTZ R106, R65, R106 ;  /* 0x0000006a416a7221 */ /* 0x000fe40000010000 */
[----:B------:R-:W-:-:S02]  /*bfd0*/  FFMA.FTZ R51, R20, R49, R50 ;  /* 0x0000003114337223 */ /* 0x000fc40000010032 */
[-C--:B------:R-:W-:Y:S02]  /*bfe0*/  FMUL.FTZ R61, R9, R62.reuse ;  /* 0x0000003e093d7220 */ /* 0x080fe40000410000 */
[----:B------:R-:W-:Y:S02]  /*bff0*/  FADD.FTZ R48, R48, R53 ;  /* 0x0000003530307221 */ /* 0x000fe40000010000 */
[----:B------:R-:W-:Y:S02]  /*c000*/  FFMA.FTZ R63, R18, R62, -R63 ;  /* 0x0000003e123f7223 */ /* 0x000fe4000001083f */
[C---:B------:R-:W-:Y:S02]  /*c010*/  FMUL.FTZ R65, R27.reuse, R162 ;  /* 0x000000a21b417220 */ /* 0x040fe40000410000 */
[----:B------:R-:W-:Y:S02]  /*c020*/  FMUL.FTZ R53, R27, R161 ;  /* 0x000000a11b357220 */ /* 0x000fe40000410000 */
[----:B------:R-:W-:-:S02]  /*c030*/  FADD.FTZ R46, R46, R51 ;  /* 0x000000332e2e7221 */ /* 0x000fc40000010000 */
[----:B------:R-:W-:Y:S02]  /*c040*/  FFMA.FTZ R61, R18, R60, R61 ;  /* 0x0000003c123d7223 */ /* 0x000fe4000001003d */
[----:B------:R-:W-:Y:S02]  /*c050*/  FADD.FTZ R48, R48, R63 ;  /* 0x0000003f30307221 */ /* 0x000fe40000010000 */
[C---:B------:R-:W-:Y:S02]  /*c060*/  FMUL.FTZ R52, R43.reuse, R65 ;  /* 0x000000412b347220 */ /* 0x040fe40000410000 */
[-C--:B------:R-:W-:Y:S02]  /*c070*/  FMUL.FTZ R63, R43, R53.reuse ;  /* 0x000000352b3f7220 */ /* 0x080fe40000410000 */
[----:B------:R-:W-:Y:S02]  /*c080*/  FADD.FTZ R46, R46, R61 ;  /* 0x0000003d2e2e7221 */ /* 0x000fe40000010000 */
[C---:B------:R-:W-:Y:S01]  /*c090*/  FFMA.FTZ R61, R42.reuse, R53, R52 ;  /* 0x000000352a3d7223 */ /* 0x040fe20000010034 */
[----:B------:R-:W-:Y:S01]  /*c0a0*/  LEA.HI.SX32 R52, R121, R152, 0x1b ;  /* 0x0000009879347211 */ /* 0x000fe200078fdaff */
[----:B------:R-:W-:-:S02]  /*c0b0*/  FFMA.FTZ R63, R42, R65, -R63 ;  /* 0x000000412a3f7223 */ /* 0x000fc4000001083f */
[----:B------:R-:W-:Y:S02]  /*c0c0*/  FADD.FTZ R61, R46, R61 ;  /* 0x0000003d2e3d7221 */ /* 0x000fe40000010000 */
[----:B------:R-:W-:Y:S01]  /*c0d0*/  FADD.FTZ R48, R48, R63 ;  /* 0x0000003f30307221 */ /* 0x000fe20000010000 */
[C---:B------:R-:W-:Y:S01]  /*c0e0*/  IADD3 R63, R152.reuse, 0x4c0, RZ ;  /* 0x000004c0983f7810 */ /* 0x040fe20007ffe0ff */
[----:B------:R-:W-:Y:S01]  /*c0f0*/  FADD.FTZ R46, R61, R40 ;  /* 0x000000283d2e7221 */ /* 0x000fe20000010000 */
[----:B------:R-:W-:Y:S01]  /*c100*/  IADD3 R61, R152, 0x480, RZ ;  /* 0x00000480983d7810 */ /* 0x000fe20007ffe0ff */
[----:B------:R-:W-:Y:S01]  /*c110*/  FADD.FTZ R41, R48, R41 ;  /* 0x0000002930297221 */ /* 0x000fe20000010000 */
[----:B------:R-:W-:Y:S01]  /*c120*/  LEA.HI.SX32 R48, R67, R152, 0x1b ;  /* 0x0000009843307211 */ /* 0x000fe200078fdaff */
[----:B------:R-:W-:Y:S01]  /*c130*/  FADD.FTZ R46, R46, R39 ;  /* 0x000000272e2e7221 */ /* 0x000fe20000010000 */
[C---:B------:R-:W-:Y:S01]  /*c140*/  IADD3 R39, R152.reuse, 0x280, RZ ;  /* 0x0000028098277810 */ /* 0x040fe20007ffe0ff */
[----:B------:R-:W-:Y:S01]  /*c150*/  FADD.FTZ R38, R41, R38 ;  /* 0x0000002629267221 */ /* 0x000fe20000010000 */
[----:B------:R-:W-:Y:S01]  /*c160*/  IADD3 R41, R152, 0x2c0, RZ ;  /* 0x000002c098297810 */ /* 0x000fe20007ffe0ff */
[----:B------:R-:W-:-:S02]  /*c170*/  FFMA.FTZ R222, R27, R54, R222 ;  /* 0x000000361bde7223 */ /* 0x000fc400000100de */
[----:B------:R-:W-:Y:S01]  /*c180*/  FADD.FTZ R27, R46, R7 ;  /* 0x000000072e1b7221 */ /* 0x000fe20000010000 */
[-C--:B------:R-:W-:Y:S01]  /*c190*/  LEA.HI.SX32 R46, R63, R152.reuse, 0x1b ;  /* 0x000000983f2e7211 */ /* 0x080fe200078fdaff */
[----:B------:R-:W-:Y:S01]  /*c1a0*/  FADD.FTZ R38, R38, R17 ;  /* 0x0000001126267221 */ /* 0x000fe20000010000 */
[----:B------:R-:W-:Y:S01]  /*c1b0*/  IADD3 R17, R152, 0x140, RZ ;  /* 0x0000014098117810 */ /* 0x000fe20007ffe0ff */
[----:B------:R-:W-:Y:S01]  /*c1c0*/  FADD.FTZ R27, R27, R16 ;  /* 0x000000101b1b7221 */ /* 0x000fe20000010000 */
[----:B------:R-:W-:Y:S01]  /*c1d0*/  LEA.HI.SX32 R63, R169, R152, 0x1b ;  /* 0x00000098a93f7211 */ /* 0x000fe200078fdaff */
[----:B------:R-:W-:Y:S01]  /*c1e0*/  FADD.FTZ R38, R38, R15 ;  /* 0x0000000f26267221 */ /* 0x000fe20000010000 */
[----:B------:R-:W-:Y:S01]  /*c1f0*/  IADD3 R15, R152, 0x100, RZ ;  /* 0x00000100980f7810 */ /* 0x000fe20007ffe0ff */
[----:B------:R-:W-:Y:S02]  /*c200*/  FFMA.FTZ R8, R143, R8, R28 ;  /* 0x000000088f087223 */ /* 0x000fe4000001001c */
[----:B------:R-:W-:Y:S01]  /*c210*/  FMUL.FTZ R28, R144, R53 ;  /* 0x00000035901c7220 */ /* 0x000fe20000410000 */
[----:B------:R-:W-:Y:S01]  /*c220*/  IADD3 R53, R152, 0x440, RZ ;  /* 0x0000044098357810 */ /* 0x000fe20007ffe0ff */
[----:B------:R-:W-:-:S02]  /*c230*/  FADD.FTZ R27, R27, R14 ;  /* 0x0000000e1b1b7221 */ /* 0x000fc40000010000 */
[----:B------:R-:W-:Y:S01]  /*c240*/  FADD.FTZ R14, R38, R13 ;  /* 0x0000000d260e7221 */ /* 0x000fe20000010000 */
[----:B------:R0:W-:Y:S01]  /*c250*/  STS [R31.X4+0x4220], R28 ;  /* 0x0042201c1f007388 */ /* 0x0001e20000004800 */
[----:B------:R-:W-:Y:S01]  /*c260*/  FMUL.FTZ R40, R144, R65 ;  /* 0x0000004190287220 */ /* 0x000fe20000410000 */
[----:B------:R-:W-:Y:S01]  /*c270*/  IADD3 R13, R152, 0x80, RZ ;  /* 0x00000080980d7810 */ /* 0x000fe20007ffe0ff */
[----:B------:R-:W-:Y:S01]  /*c280*/  FADD.FTZ R11, R14, R11 ;  /* 0x0000000b0e0b7221 */ /* 0x000fe20000010000 */
[----:B------:R-:W-:Y:S01]  /*c290*/  IADD3 R65, R152, 0x500, RZ ;  /* 0x0000050098417810 */ /* 0x000fe20007ffe0ff */
[C---:B------:R-:W-:Y:S01]  /*c2a0*/  FMUL.FTZ R60, R145.reuse, R60 ;  /* 0x0000003c913c7220 */ /* 0x040fe20000410000 */
[----:B------:R-:W-:Y:S01]  /*c2b0*/  STS [R31.X4+0x4224], R40 ;  /* 0x004224281f007388 */ /* 0x000fe20000004800 */
[----:B------:R-:W-:Y:S02]  /*c2c0*/  FMUL.FTZ R62, R145, R62 ;  /* 0x0000003e913e7220 */ /* 0x000fe40000410000 */
[C---:B------:R-:W-:Y:S01]  /*c2d0*/  FMUL.FTZ R38, R146.reuse, R47 ;  /* 0x0000002f92267220 */ /* 0x040fe20000410000 */
[----:B------:R-:W-:Y:S01]  /*c2e0*/  STS [R31.X4+0x4218], R60 ;  /* 0x0042183c1f007388 */ /* 0x000fe20000004800 */
[----:B0-----:R-:W-:Y:S01]  /*c2f0*/  FMUL.FTZ R28, R146, R49 ;  /* 0x00000031921c7220 */ /* 0x001fe20000410000 */
        /* <DEDUP_REMOVED lines=8> */
[C---:B------:R-:W-:Y:S01]  /*c380*/  IADD3 R45, R152.reuse, 0x340, RZ ;  /* 0x00000340982d7810 */ /* 0x040fe20007ffe0ff */
[----:B------:R-:W-:Y:S01]  /*c390*/  FADD.FTZ R12, R27, R12 ;  /* 0x0000000c1b0c7221 */ /* 0x000fe20000010000 */
[----:B------:R0:W-:Y:S01]  /*c3a0*/  STS [R31.X4+0x4214], R38 ;  /* 0x004214261f007388 */ /* 0x0001e20000004800 */
[----:B------:R-:W-:Y:S01]  /*c3b0*/  FMUL.FTZ R51, R161, UR34 ;  /* 0x00000022a1337c20 */ /* 0x000fe20008410000 */
[----:B------:R-:W-:Y:S01]  /*c3c0*/  IADD3 R27, R152, 0x40, RZ ;  /* 0x00000040981b7810 */ /* 0x000fe20007ffe0ff */
[----:B------:R-:W-:Y:S01]  /*c3d0*/  FADD.FTZ R37, R12, R37 ;  /* 0x000000250c257221 */ /* 0x000fe20000010000 */
[----:B------:R-:W-:Y:S01]  /*c3e0*/  STS [R31.X4+0x4208], R44 ;  /* 0x0042082c1f007388 */ /* 0x000fe20000004800 */
[----:B------:R-:W-:Y:S01]  /*c3f0*/  FMUL.FTZ R50, R162, UR34 ;  /* 0x00000022a2327c20 */ /* 0x000fe20008410000 */
[----:B------:R-:W-:Y:S01]  /*c400*/  IADD3 R29, R152, 0xc0, RZ ;  /* 0x000000c0981d7810 */ /* 0x000fe20007ffe0ff */
[----:B------:R-:W-:Y:S01]  /*c410*/  FFMA.FTZ R162, R162, UR33, -R51 ;  /* 0x00000021a2a27c23 */ /* 0x000fe20008010833 */
[----:B------:R-:W-:Y:S01]  /*c420*/  STS [R31.X4+0x420c], R30 ;  /* 0x00420c1e1f007388 */ /* 0x000fe20000004800 */
[----:B------:R-:W-:Y:S01]  /*c430*/  FADD.FTZ R36, R11, R36 ;  /* 0x000000240b247221 */ /* 0x000fe20000010000 */
[----:B------:R-:W-:Y:S01]  /*c440*/  IADD3 R51, R152, 0x400, RZ ;  /* 0x0000040098337810 */ /* 0x000fe20007ffe0ff */
[----:B------:R-:W-:Y:S01]  /*c450*/  FADD.FTZ R37, R37, R34 ;  /* 0x0000002225257221 */ /* 0x000fe20000010000 */
[----:B------:R1:W-:Y:S01]  /*c460*/  STS [R31.X4+0x4200], R14 ;  /* 0x0042000e1f007388 */ /* 0x0003e20000004800 */
[----:B------:R-:W-:Y:S01]  /*c470*/  FFMA.FTZ R161, R161, UR33, R50 ;  /* 0x00000021a1a17c23 */ /* 0x000fe20008010032 */
[----:B0-----:R-:W-:Y:S01]  /*c480*/  LEA.HI.SX32 R38, R41, R152, 0x1b ;  /* 0x0000009829267211 */ /* 0x001fe200078fdaff */
[----:B------:R-:W-:Y:S01]  /*c490*/  FMUL.FTZ R162, R43, R162 ;  /* 0x000000a22ba27220 */ /* 0x000fe20000410000 */
[----:B------:R0:W-:Y:S01]  /*c4a0*/  STS [R31.X4+0x4204], R16 ;  /* 0x004204101f007388 */ /* 0x0001e20000004800 */
[----:B------:R-:W-:Y:S01]  /*c4b0*/  FADD.FTZ R36, R36, R35 ;  /* 0x0000002324247221 */ /* 0x000fe20000010000 */
[C---:B------:R-:W-:Y:S01]  /*c4c0*/  IADD3 R43, R152.reuse, 0x300, RZ ;  /* 0x00000300982b7810 */ /* 0x040fe20007ffe0ff */
[----:B------:R-:W-:Y:S01]  /*c4d0*/  FADD.FTZ R6, R37, R6 ;  /* 0x0000000625067221 */ /* 0x000fe20000010000 */
[----:B------:R-:W-:Y:S01]  /*c4e0*/  BAR.SYNC.DEFER_BLOCKING 0x0 ;  /* 0x0000000000007b1d */ /* 0x000fe20000010000 */
[----:B------:R-:W-:Y:S01]  /*c4f0*/  IADD3 R37, R152, 0x240, RZ ;  /* 0x0000024098257810 */ /* 0x000fe20007ffe0ff */
[----:B------:R-:W-:Y:S01]  /*c500*/  FFMA.FTZ R7, R42, R161, R162 ;  /* 0x000000a12a077223 */ /* 0x000fe200000100a2 */
[----:B------:R-:W-:Y:S01]  /*c510*/  IADD3 R35, R152, 0x1c0, RZ ;  /* 0x000001c098237810 */ /* 0x000fe20007ffe0ff */
[----:B------:R-:W-:Y:S01]  /*c520*/  FADD.FTZ R5, R36, R5 ;  /* 0x0000000524057221 */ /* 0x000fe20000010000 */
[----:B------:R-:W-:Y:S01]  /*c530*/  IADD3 R161, R152, 0x680, RZ ;  /* 0x0000068098a17810 */ /* 0x000fe20007ffe0ff */
[----:B------:R-:W-:Y:S01]  /*c540*/  FADD.FTZ R6, R6, R33 ;  /* 0x0000002106067221 */ /* 0x000fe20000010000 */
[----:B------:R-:W-:Y:S01]  /*c550*/  IADD3 R33, R152, 0x180, RZ ;  /* 0x0000018098217810 */ /* 0x000fe20007ffe0ff */
[----:B------:R-:W-:Y:S01]  /*c560*/  FADD.FTZ R5, R5, R32 ;  /* 0x0000002005057221 */ /* 0x000fe20000010000 */
[-C--:B------:R-:W-:Y:S01]  /*c570*/  LEA.HI.SX32 R36, R37, R152.reuse, 0x1b ;  /* 0x0000009825247211 */ /* 0x080fe200078fdaff */
[----:B------:R-:W-:Y:S01]  /*c580*/  FMUL.FTZ R12, R90, R185 ;  /* 0x000000b95a0c7220 */ /* 0x000fe20000410000 */
[-C--:B------:R-:W-:Y:S01]  /*c590*/  LEA.HI.SX32 R37, R39, R152.reuse, 0x1b ;  /* 0x0000009827257211 */ /* 0x080fe200078fdaff */
[----:B------:R-:W-:Y:S01]  /*c5a0*/  FMUL.FTZ R182, R89, R187 ;  /* 0x000000bb59b67220 */ /* 0x000fe20000410000 */
[-C--:B------:R-:W-:Y:S01]  /*c5b0*/  LEA.HI.SX32 R39, R43, R152.reuse, 0x1b ;  /* 0x000000982b277211 */ /* 0x080fe200078fdaff */
[----:B------:R-:W-:Y:S01]  /*c5c0*/  FADD.FTZ R105, R68, R105 ;  /* 0x0000006944697221 */ /* 0x000fe20000010000 */
[-C--:B------:R-:W-:Y:S01]  /*c5d0*/  LEA.HI.SX32 R40, R45, R152.reuse, 0x1b ;  /* 0x000000982d287211 */ /* 0x080fe200078fdaff */
[----:B-1----:R-:W-:Y:S01]  /*c5e0*/  FFMA.FTZ R14, -R88, R189, -RZ ;  /* 0x000000bd580e7223 */ /* 0x002fe200000109ff */
[-C--:B------:R-:W-:Y:S01]  /*c5f0*/  LEA.HI.SX32 R34, R35, R152.reuse, 0x1b ;  /* 0x0000009823227211 */ /* 0x080fe200078fdaff */
[----:B0-----:R-:W-:Y:S01]  /*c600*/  FFMA.FTZ R16, -R87, R191, -RZ ;  /* 0x000000bf57107223 */ /* 0x001fe200000109ff */
[-C--:B------:R-:W-:Y:S01]  /*c610*/  LEA.HI.SX32 R41, R47, R152.reuse, 0x1b ;  /* 0x000000982f297211 */ /* 0x080fe200078fdaff */
[----:B------:R-:W-:Y:S01]  /*c620*/  FFMA.FTZ R184, -R80, R205, -RZ ;  /* 0x000000cd50b87223 */ /* 0x000fe200000109ff */
[----:B------:R-:W-:Y:S01]  /*c630*/  LEA.HI.SX32 R42, R49, R152, 0x1b ;  /* 0x00000098312a7211 */ /* 0x000fe200078fdaff */
[----:B------:R-:W-:Y:S01]  /*c640*/  FFMA.FTZ R188, -R89, R188, -RZ ;  /* 0x000000bc59bc7223 */ /* 0x000fe200000109ff */
[-C--:B------:R-:W-:Y:S01]  /*c650*/  LEA.HI.SX32 R43, R51, R152.reuse, 0x1b ;  /* 0x00000098332b7211 */ /* 0x080fe200078fdaff */
[----:B------:R-:W0:Y:S01]  /*c660*/  LDS R110, [R34.X4+0x4900] ;  /* 0x00490000226e7984 */ /* 0x000e220000004800 */
[----:B------:R-:W-:Y:S01]  /*c670*/  LEA.HI.SX32 R44, R53, R152, 0x1b ;  /* 0x00000098352c7211 */ /* 0x000fe200078fdaff */
[----:B------:R-:W-:Y:S01]  /*c680*/  FFMA.FTZ R186, -R90, R186, -RZ ;  /* 0x000000ba5aba7223 */ /* 0x000fe200000109ff */
        /* <DEDUP_REMOVED lines=16> */
[-C--:B------:R-:W-:Y:S01]  /*c790*/  LEA.HI.SX32 R35, R173, R152.reuse, 0x1b ;  /* 0x00000098ad237211 */ /* 0x080fe200078fdaff */
[----:B------:R-:W0:Y:S01]  /*c7a0*/  LDS R68, [R29.X4+0x4500] ;  /* 0x004500001d447984 */ /* 0x000e220000004800 */
        /* <DEDUP_REMOVED lines=14> */
[----:B------:R-:W-:Y:S01]  /*c890*/  LEA.HI.SX32 R62, R167, R152, 0x1b ;  /* 0x00000098a73e7211 */ /* 0x000fe200078fdaff */
[----:B------:R-:W0:Y:S01]  /*c8a0*/  LDS R71, [R33.X4+0x4800] ;  /* 0x0048000021477984 */ /* 0x000e220000004800 */
[----:B------:R-:W-:Y:S01]  /*c8b0*/  MOV R185, UR28 ;  /* 0x0000001c00b97c02 */ /* 0x000fe20008000f00 */
[----:B------:R-:W-:-:S02]  /*c8c0*/  FMUL.FTZ R206, R80, R206 ;  /* 0x000000ce50ce7220 */ /* 0x000fc40000410000 */
[----:B------:R-:W0:Y:S01]  /*c8d0*/  LDS R111, [R35.X4+0x4a00] ;  /* 0x004a0000236f7984 */ /* 0x000e220000004800 */
[----:B------:R-:W-:Y:S01]  /*c8e0*/  LEA R185, R185, -R152, 0x1 ;  /* 0x80000098b9b97211 */ /* 0x000fe200078e08ff */
[----:B------:R-:W-:Y:S02]  /*c8f0*/  FMUL.FTZ R208, R79, R208 ;  /* 0x000000d04fd07220 */ /* 0x000fe40000410000 */
[----:B------:R-:W0:Y:S01]  /*c900*/  LDS R160, [R38.X4+0x4d00] ;  /* 0x004d000026a07984 */ /* 0x000e220000004800 */
[----:B------:R-:W-:Y:S01]  /*c910*/  ISETP.GE.AND P0, PT, R185, 0x1, PT ;  /* 0x00000001b900780c */ /* 0x000fe20003f06270 */
[----:B------:R-:W-:Y:S02]  /*c920*/  FMUL.FTZ R210, R78, R210 ;  /* 0x000000d24ed27220 */ /* 0x000fe40000410000 */
[----:B------:R-:W0:Y:S01]  /*c930*/  LDS R161, [R39.X4+0x4e00] ;  /* 0x004e000027a17984 */ /* 0x000e220000004800 */
[----:B------:R-:W-:Y:S02]  /*c940*/  FMUL.FTZ R212, R77, R212 ;  /* 0x000000d44dd47220 */ /* 0x000fe40000410000 */
[----:B------:R-:W-:Y:S01]  /*c950*/  FMUL.FTZ R214, R76, R214 ;  /* 0x000000d64cd67220 */ /* 0x000fe20000410000 */
[----:B------:R-:W0:Y:S01]  /*c960*/  LDS R162, [R40.X4+0x4f00] ;  /* 0x004f000028a27984 */ /* 0x000e220000004800 */
[----:B------:R-:W-:-:S02]  /*c970*/  FFMA.FTZ R216, -R75, R216, -RZ ;  /* 0x000000d84bd87223 */ /* 0x000fc400000109ff */
[----:B------:R-:W-:Y:S01]  /*c980*/  FMUL.FTZ R13, R159, UR34 ;  /* 0x000000229f0d7c20 */ /* 0x000fe20008410000 */
[----:B------:R-:W0:Y:S01]  /*c990*/  LDS R163, [R41.X4+0x5000] ;  /* 0x0050000029a37984 */ /* 0x000e220000004800 */
[----:B------:R-:W-:Y:S02]  /*c9a0*/  FMUL.FTZ R187, R55, R10 ;  /* 0x0000000a37bb7220 */ /* 0x000fe40000410000 */
[----:B------:R-:W-:Y:S01]  /*c9b0*/  FMUL.FTZ R55, R155, UR34 ;  /* 0x000000229b377c20 */ /* 0x000fe20008410000 */
[----:B------:R-:W0:Y:S03]  /*c9c0*/  LDS R164, [R42.X4+0x5100] ;  /* 0x005100002aa47984 */ /* 0x000e260000004800 */
[----:B------:R-:W-:Y:S01]  /*c9d0*/  FFMA.FTZ R55, R156, UR33, -R55 ;  /* 0x000000219c377c23 */ /* 0x000fe20008010837 */
        /* <DEDUP_REMOVED lines=39> */
[----:B-1----:R-:W-:-:S03]  /*cc50*/  FMUL.FTZ R184, R75, R215 ;  /* 0x000000d74bb87220 */ /* 0x002fc60000410000 */
[----:B------:R1:W-:Y:S01]  /*cc60*/  STS [R31.X4+0x6304], R186 ;  /* 0x006304ba1f007388 */ /* 0x0003e20000004800 */
[----:B--2---:R-:W-:-:S03]  /*cc70*/  FFMA.FTZ R188, R10, UR33, -R13 ;  /* 0x000000210abc7c23 */ /* 0x004fc6000801080d */
[----:B------:R-:W-:Y:S01]  /*cc80*/  STS [R31.X4+0x6310], R190 ;  /* 0x006310be1f007388 */ /* 0x000fe20000004800 */
[----:B------:R-:W-:Y:S02]  /*cc90*/  FMUL.FTZ R13, R157, UR34 ;  /* 0x000000229d0d7c20 */ /* 0x000fe40008410000 */
[----:B-----5:R-:W-:Y:S01]  /*cca0*/  FMUL.FTZ R12, R10, UR34 ;  /* 0x000000220a0c7c20 */ /* 0x020fe20008410000 */
[----:B------:R-:W-:Y:S01]  /*ccb0*/  STS [R31.X4+0x6318], R192 ;  /* 0x006318c01f007388 */ /* 0x000fe20000004800 */
[C---:B------:R-:W-:Y:S02]  /*ccc0*/  FMUL.FTZ R10, R158.reuse, UR34 ;  /* 0x000000229e0a7c20 */ /* 0x040fe40008410000 */
[----:B------:R-:W-:Y:S01]  /*ccd0*/  FFMA.FTZ R189, R159, UR33, R12 ;  /* 0x000000219fbd7c23 */ /* 0x000fe2000801000c */
[----:B------:R-:W-:Y:S01]  /*cce0*/  STS [R31.X4+0x6320], R194 ;  /* 0x006320c21f007388 */ /* 0x000fe20000004800 */
[----:B-1----:R-:W-:Y:S02]  /*ccf0*/  FFMA.FTZ R186, R158, UR33, -R13 ;  /* 0x000000219eba7c23 */ /* 0x002fe4000801080d */
[----:B------:R-:W-:Y:S01]  /*cd00*/  FFMA.FTZ R183, R157, UR33, R10 ;  /* 0x000000219db77c23 */ /* 0x000fe2000801000a */
        /* <DEDUP_REMOVED lines=15> */
[----:B-1----:R-:W-:-:S02]  /*ce00*/  FMUL.FTZ R182, R156, UR34 ;  /* 0x000000229cb67c20 */ /* 0x002fc40008410000 */
[C---:B--2---:R-:W-:Y:S02]  /*ce10*/  FMUL.FTZ R184, R154.reuse, UR34 ;  /* 0x000000229ab87c20 */ /* 0x044fe40008410000 */
[----:B------:R-:W-:Y:S02]  /*ce20*/  FFMA.FTZ R182, R155, UR33, R182 ;  /* 0x000000219bb67c23 */ /* 0x000fe400080100b6 */
[C---:B-----5:R-:W-:Y:S02]  /*ce30*/  FMUL.FTZ R31, R153.reuse, UR34 ;  /* 0x00000022991f7c20 */ /* 0x060fe40008410000 */
[----:B------:R-:W-:Y:S02]  /*ce40*/  FFMA.FTZ R184, R153, UR33, R184 ;  /* 0x0000002199b87c23 */ /* 0x000fe400080100b8 */
[----:B------:R-:W-:Y:S01]  /*ce50*/  FFMA.FTZ R31, R154, UR33, -R31 ;  /* 0x000000219a1f7c23 */ /* 0x000fe2000801081f */
        /* <DEDUP_REMOVED lines=8> */
[----:B------:R-:W-:Y:S01]  /*cee0*/  USHF.R.U64 UR50, UR34, UR50, UR35 ;  /* 0x0000003222327299 */ /* 0x000fe20008001223 */
[----:B0-----:R-:W-:Y:S01]  /*cef0*/  MOV R11, UR7 ;  /* 0x00000007000b7c02 */ /* 0x001fe20008000f00 */
        /* <DEDUP_REMOVED lines=18> */
[----:B------:R-:W-:-:S02]  /*d020*/  UIMAD UR32, UR38, UR32, URZ ;  /* 0x00000020262072a4 */ /* 0x000fc4000f8e023f */
[----:B------:R-:W-:Y:S02]  /*d030*/  UIMAD UR51, UR51, UR12, URZ ;  /* 0x0000000c333372a4 */ /* 0x000fe4000f8e023f */
[----:B------:R-:W-:Y:S01]  /*d040*/  UIADD3 UR47, UR47, UR55, URZ ;  /* 0x000000372f2f7290 */ /* 0x000fe2000fffe03f */
[--C-:B------:R-:W-:Y:S01]  /*d050*/  IMAD.WIDE.U32 R10, R11, c[0x0][0x2b0], R12.reuse ;  /* 0x0000ac000b0a7a25 */ /* 0x100fe200078e000c */
[----:B------:R-:W-:Y:S02]  /*d060*/  UIMAD UR56, UR53, UR12, URZ ;  /* 0x0000000c353872a4 */ /* 0x000fe4000f8e023f */
[----:B------:R-:W-:Y:S01]  /*d070*/  UIADD3 UR49, UR49, UR57, URZ ;  /* 0x0000003931317290 */ /* 0x000fe2000fffe03f */
[----:B------:R-:W-:Y:S01]  /*d080*/  IMAD.WIDE.U32 R12, R15, c[0x0][0x2d0], R12 ;  /* 0x0000b4000f0c7a25 */ /* 0x000fe200078e000c */
[----:B------:R-:W-:Y:S01]  /*d090*/  UIMAD UR53, UR13, UR39, UR51 ;  /* 0x000000270d3572a4 */ /* 0x000fe2000f8e0233 */
[----:B------:R-:W-:Y:S01]  /*d0a0*/  IADD3 R15, R11, UR52, RZ ;  /* 0x000000340b0f7c10 */ /* 0x000fe2000fffe0ff */
[----:B------:R-:W-:-:S02]  /*d0b0*/  UIMAD.WIDE.U32 UR46, UR12, UR39, UR46 ;  /* 0x000000270c2e72a5 */ /* 0x000fc4000f8e002e */
[----:B------:R-:W-:Y:S02]  /*d0c0*/  UIMAD UR54, UR7, UR33, UR32 ;  /* 0x00000021073672a4 */ /* 0x000fe4000f8e0220 */
[----:B------:R-:W-:Y:S02]  /*d0d0*/  UIMAD UR51, UR13, UR50, UR56 ;  /* 0x000000320d3372a4 */ /* 0x000fe4000f8e0238 */
[----:B------:R-:W-:Y:S02]  /*d0e0*/  UIMAD.WIDE.U32 UR48, UR12, UR50, UR48 ;  /* 0x000000320c3072a5 */ /* 0x000fe4000f8e0030 */
[----:B------:R-:W-:Y:S01]  /*d0f0*/  ULDC.64 UR32, c[0x0][0x318] ;  /* 0x0000c60000207ab9 */ /* 0x000fe20000000a00 */
[----:B------:R-:W-:Y:S01]  /*d100*/  IADD3 R11, R13, UR54, RZ ;  /* 0x000000360d0b7c10 */ /* 0x000fe2000fffe0ff */
[----:B------:R-:W-:Y:S02]  /*d110*/  ULDC.64 UR34, c[0x0][0x320] ;  /* 0x0000c80000227ab9 */ /* 0x000fe40000000a00 */
[----:B------:R-:W-:-:S02]  /*d120*/  UIADD3 UR53, UR47, UR53, URZ ;  /* 0x000000352f357290 */ /* 0x000fc4000fffe03f */
[----:B------:R-:W-:Y:S02]  /*d130*/  ULEA UR32, UP0, UR46, UR32, 0x3 ;  /* 0x000000202e207291 */ /* 0x000fe4000f80183f */
[----:B------:R-:W-:Y:S02]  /*d140*/  UIADD3 UR51, UR49, UR51, URZ ;  /* 0x0000003331337290 */ /* 0x000fe4000fffe03f */
[----:B------:R-:W-:Y:S02]  /*d150*/  ULEA UR34, UP1, UR48, UR34, 0x3 ;  /* 0x0000002230227291 */ /* 0x000fe4000f82183f */
[----:B------:R-:W-:Y:S01]  /*d160*/  ULEA.HI.X UR33, UR46, UR33, UR53, 0x3, UP0 ;  /* 0x000000212e217291 */ /* 0x000fe200080f1c35 */
[----:B------:R-:W-:Y:S01]  /*d170*/  LEA R14, P0, R10, UR32, 0x2 ;  /* 0x000000200a0e7c11 */ /* 0x000fe2000f8010ff */
[----:B------:R-:W-:Y:S02]  /*d180*/  ULEA.HI.X UR35, UR48, UR35, UR51, 0x3, UP1 ;  /* 0x0000002330237291 */ /* 0x000fe400088f1c33 */
[----:B------:R-:W-:-:S02]  /*d190*/  LEA R16, P1, R12, UR34, 0x2 ;  /* 0x000000220c107c11 */ /* 0x000fc4000f8210ff */
[----:B------:R-:W-:Y:S02]  /*d1a0*/  LEA.HI.X R15, R10, UR33, R15, 0x2, P0 ;  /* 0x000000210a0f7c11 */ /* 0x000fe400080f140f */
[----:B------:R-:W-:-:S03]  /*d1b0*/  LEA.HI.X R17, R12, UR35, R11, 0x2, P1 ;  /* 0x000000230c117c11 */ /* 0x000fc600088f140b */
[----:B------:R0:W-:Y:S04]  /*d1c0*/  RED.E.ADD.F32.FTZ.RN.STRONG.GPU [R14.64], R181 ;  /* 0x000000b50e00798e */ /* 0x0001e8000c10e7aa */
[----:B-1----:R0:W-:Y:S02]  /*d1d0*/  RED.E.ADD.F32.FTZ.RN.STRONG.GPU [R16.64], R191 ;  /* 0x000000bf1000798e */ /* 0x0021e4000c10e7aa */
.L_x_5714:
[----:B0--34-:R-:W-:Y:S05]  /*d1e0*/  BSYNC B0 ;  /* 0x0000000000007941 */ /* 0x019fea0003800000 */
.L_x_5713:
        /* <DEDUP_REMOVED lines=67> */
.L_x_5716:
[----:B0-----:R-:W-:Y:S05]  /*d620*/  BSYNC B0 ;  /* 0x0000000000007941 */ /* 0x001fea0003800000 */
.L_x_5715:
[----:B------:R0:W1:Y:S01]  /*d630*/  LDS R5, [R28.X4+0x6500] ;  /* 0x006500001c057984 */ /* 0x0000620000004800 */
[----:B------:R-:W-:Y:S01]  /*d640*/  BSSY B0, `(.L_x_5717) ;  /* 0x0000004000007945 */ /* 0x000fe20003800000 */
[----:B------:R-:W-:Y:S05]  /*d650*/  @!P1 BRA `(.L_x_5718) ;  /* 0x0000002000009947 */ /* 0x000fea0003800000 */
[----:B------:R2:W-:Y:S04]  /*d660*/  RED.E.ADD.F32.FTZ.RN.STRONG.GPU [R10.64+-0x1e00], R67 ;  /* 0xffe200430a00798e */ /* 0x0005e8000c10e7aa */
[----:B-1----:R2:W-:Y:S02]  /*d670*/  RED.E.ADD.F32.FTZ.RN.STRONG.GPU [R12.64+-0x1e00], R5 ;  /* 0xffe200050c00798e */ /* 0x0025e4000c10e7aa */
.L_x_5718:
[----:B------:R-:W-:Y:S05]  /*d680*/  BSYNC B0 ;  /* 0x0000000000007941 */ /* 0x000fea0003800000 */
.L_x_5717:
[----:B------:R-:W3:Y:S01]  /*d690*/  LDS R29, [R29.X4+0x6600] ;  /* 0x006600001d1d7984 */ /* 0x000ee20000004800 */
[----:B------:R-:W-:Y:S01]  /*d6a0*/  BSSY B0, `(.L_x_5719) ;  /* 0x0000004000007945 */ /* 0x000fe20003800000 */
[----:B------:R-:W-:Y:S05]  /*d6b0*/  @!P2 BRA `(.L_x_5720) ;  /* 0x000000200000a947 */ /* 0x000fea0003800000 */
[----:B------:R4:W-:Y:S04]  /*d6c0*/  RED.E.ADD.F32.FTZ.RN.STRONG.GPU [R10.64+-0x1d00], R68 ;  /* 0xffe300440a00798e */ /* 0x0009e8000c10e7aa */
[----:B---3--:R4:W-:Y:S02]  /*d6d0*/  RED.E.ADD.F32.FTZ.RN.STRONG.GPU [R12.64+-0x1d00], R29 ;  /* 0xffe3001d0c00798e */ /* 0x0089e4000c10e7aa */
.L_x_5720:
[----:B------:R-:W-:Y:S05]  /*d6e0*/  BSYNC B0 ;  /* 0x0000000000007941 */ /* 0x000fea0003800000 */
.L_x_5719:
        /* <DEDUP_REMOVED lines=12> */
.L_x_5722:
[----:B-1----:R-:W-:Y:S05]  /*d7b0*/  BSYNC B0 ;  /* 0x0000000000007941 */ /* 0x002fea0003800000 */
.L_x_5721:
[----:B--2---:R1:W2:Y:S01]  /*d7c0*/  LDS R5, [R32.X4+0x6800] ;  /* 0x0068000020057984 */ /* 0x0042a20000004800 */
[----:B------:R-:W-:Y:S01]  /*d7d0*/  BSSY B0, `(.L_x_5723) ;  /* 0x0000004000007945 */ /* 0x000fe20003800000 */
[----:B------:R-:W-:Y:S05]  /*d7e0*/  @!P0 BRA `(.L_x_5724) ;  /* 0x0000002000008947 */ /* 0x000fea0003800000 */
[----:B------:R0:W-:Y:S04]  /*d7f0*/  RED.E.ADD.F32.FTZ.RN.STRONG.GPU [R10.64+-0x1b00], R70 ;  /* 0xffe500460a00798e */ /* 0x0001e8000c10e7aa */
[----:B--2---:R0:W-:Y:S02]  /*d800*/  RED.E.ADD.F32.FTZ.RN.STRONG.GPU [R12.64+-0x1b00], R5 ;  /* 0xffe500050c00798e */ /* 0x0041e4000c10e7aa */
.L_x_5724:
[----:B------:R-:W-:Y:S05]  /*d810*/  BSYNC B0 ;  /* 0x0000000000007941 */ /* 0x000fea0003800000 */
.L_x_5723:
[----:B------:R-:W0:Y:S01]  /*d820*/  LDS R33, [R33.X4+0x6900] ;  /* 0x0069000021217984 */ /* 0x000e220000004800 */
[----:B------:R-:W-:Y:S01]  /*d830*/  BSSY B0, `(.L_x_5725) ;  /* 0x0000004000007945 */ /* 0x000fe20003800000 */
[----:B------:R-:W-:Y:S05]  /*d840*/  @!P1 BRA `(.L_x_5726) ;  /* 0x0000002000009947 */ /* 0x000fea0003800000 */
[----:B------:R1:W-:Y:S04]  /*d850*/  RED.E.ADD.F32.FTZ.RN.STRONG.GPU [R10.64+-0x1a00], R71 ;  /* 0xffe600470a00798e */ /* 0x0003e8000c10e7aa */
[----:B0-----:R1:W-:Y:S02]  /*d860*/  RED.E.ADD.F32.FTZ.RN.STRONG.GPU [R12.64+-0x1a00], R33 ;  /* 0xffe600210c00798e */ /* 0x0013e4000c10e7aa */
.L_x_5726:
[----:B------:R-:W-:Y:S05]  /*d870*/  BSYNC B0 ;  /* 0x0000000000007941 */ /* 0x000fea0003800000 */
.L_x_5725:
[----:B0-2---:R0:W2:Y:S01]  /*d880*/  LDS R5, [R34.X4+0x6a00] ;  /* 0x006a000022057984 */ /* 0x0050a20000004800 */
[----:B------:R-:W-:Y:S01]  /*d890*/  BSSY B0, `(.L_x_5727) ;  /* 0x0000004000007945 */ /* 0x000fe20003800000 */
[----:B------:R-:W-:Y:S05]  /*d8a0*/  @!P2 BRA `(.L_x_5728) ;  /* 0x000000200000a947 */ /* 0x000fea0003800000 */
[----:B------:R0:W-:Y:S04]  /*d8b0*/  RED.E.ADD.F32.FTZ.RN.STRONG.GPU [R10.64+-0x1900], R110 ;  /* 0xffe7006e0a00798e */ /* 0x0001e8000c10e7aa */
[----:B--2---:R0:W-:Y:S02]  /*d8c0*/  RED.E.ADD.F32.FTZ.RN.STRONG.GPU [R12.64+-0x1900], R5 ;  /* 0xffe700050c00798e */ /* 0x0041e4000c10e7aa */
.L_x_5728:
[----:B------:R-:W-:Y:S05]  /*d8d0*/  BSYNC B0 ;  /* 0x0000000000007941 */ /* 0x000fea0003800000 */
.L_x_5727:
[----:B------:R-:W0:Y:S01]  /*d8e0*/  LDS R35, [R35.X4+0x6b00] ;  /* 0x006b000023237984 */ /* 0x000e220000004800 */
[----:B------:R-:W-:Y:S01]  /*d8f0*/  BSSY B0, `(.L_x_5729) ;  /* 0x0000004000007945 */ /* 0x000fe20003800000 */
[----:B------:R-:W-:Y:S05]  /*d900*/  @!P3 BRA `(.L_x_5730) ;  /* 0x000000200000b947 */ /* 0x000fea0003800000 */
[----:B------:R1:W-:Y:S04]  /*d910*/  RED.E.ADD.F32.FTZ.RN.STRONG.GPU [R10.64+-0x1800], R111 ;  /* 0xffe8006f0a00798e */ /* 0x0003e8000c10e7aa */
[----:B0-----:R1:W-:Y:S02]  /*d920*/  RED.E.ADD.F32.FTZ.RN.STRONG.GPU [R12.64+-0x1800], R35 ;  /* 0xffe800230c00798e */ /* 0x0013e4000c10e7aa */
.L_x_5730:
[----:B------:R-:W-:Y:S05]  /*d930*/  BSYNC B0 ;  /* 0x0000000000007941 */ /* 0x000fea0003800000 */
.L_x_5729:
[----:B0-2---:R0:W2:Y:S01]  /*d940*/  LDS R5, [R36.X4+0x6c00] ;  /* 0x006c000024057984 */ /* 0x0050a20000004800 */
[----:B------:R-:W-:Y:S01]  /*d950*/  BSSY B0, `(.L_x_5731) ;  /* 0x0000004000007945 */ /* 0x000fe20003800000 */
[----:B------:R-:W-:Y:S05]  /*d960*/  @!P4 BRA `(.L_x_5732) ;  /* 0x000000200000c947 */ /* 0x000fea0003800000 */
[----:B------:R0:W-:Y:S04]  /*d970*/  RED.E.ADD.F32.FTZ.RN.STRONG.GPU [R10.64+-0x1700], R120 ;  /* 0xffe900780a00798e */ /* 0x0001e8000c10e7aa */
[----:B--2---:R0:W-:Y:S02]  /*d980*/  RED.E.ADD.F32.FTZ.RN.STRONG.GPU [R12.64+-0x1700], R5 ;  /* 0xffe900050c00798e */ /* 0x0041e4000c10e7aa */
.L_x_5732:
[----:B------:R-:W-:Y:S05]  /*d990*/  BSYNC B0 ;  /* 0x0000000000007941 */ /* 0x000fea0003800000 */
.L_x_5731:
[----:B------:R-:W0:Y:S01]  /*d9a0*/  LDS R37, [R37.X4+0x6d00] ;  /* 0x006d000025257984 */ /* 0x000e220000004800 */
[----:B------:R-:W-:Y:S01]  /*d9b0*/  BSSY B0, `(.L_x_5733) ;  /* 0x0000004000007945 */ /* 0x000fe20003800000 */
[----:B------:R-:W-:Y:S05]  /*d9c0*/  @!P5 BRA `(.L_x_5734) ;  /* 0x000000200000d947 */ /* 0x000fea0003800000 */
[----:B------:R1:W-:Y:S04]  /*d9d0*/  RED.E.ADD.F32.FTZ.RN.STRONG.GPU [R10.64+-0x1600], R121 ;  /* 0xffea00790a00798e */ /* 0x0003e8000c10e7aa */
[----:B0-----:R1:W-:Y:S02]  /*d9e0*/  RED.E.ADD.F32.FTZ.RN.STRONG.GPU [R12.64+-0x1600], R37 ;  /* 0xffea00250c00798e */ /* 0x0013e4000c10e7aa */
.L_x_5734:
[----:B------:R-:W-:Y:S05]  /*d9f0*/  BSYNC B0 ;  /* 0x0000000000007941 */ /* 0x000fea0003800000 */
.L_x_5733:
        /* <DEDUP_REMOVED lines=12> */
.L_x_5736:
[----:B0-----:R-:W-:Y:S05]  /*dac0*/  BSYNC B0 ;  /* 0x0000000000007941 */ /* 0x001fea0003800000 */
.L_x_5735:
[----:B------:R-:W0:Y:S01]  /*dad0*/  LDS R39, [R39.X4+0x6f00] ;  /* 0x006f000027277984 */ /* 0x000e220000004800 */
[----:B------:R-:W-:Y:S01]  /*dae0*/  BSSY B0, `(.L_x_5737) ;  /* 0x0000004000007945 */ /* 0x000fe20003800000 */
[----:B------:R-:W-:Y:S05]  /*daf0*/  @!P0 BRA `(.L_x_5738) ;  /* 0x0000002000008947 */ /* 0x000fea0003800000 */
[----:B------:R1:W-:Y:S04]  /*db00*/  RED.E.ADD.F32.FTZ.RN.STRONG.GPU [R10.64+-0x1400], R161 ;  /* 0xffec00a10a00798e */ /* 0x0003e8000c10e7aa */
[----:B0-----:R1:W-:Y:S02]  /*db10*/  RED.E.ADD.F32.FTZ.RN.STRONG.GPU [R12.64+-0x1400], R39 ;  /* 0xffec00270c00798e */ /* 0x0013e4000c10e7aa */
.L_x_5738:
[----:B------:R-:W-:Y:S05]  /*db20*/  BSYNC B0 ;  /* 0x0000000000007941 */ /* 0x000fea0003800000 */
.L_x_5737:
[----:B--2---:R2:W1:Y:S01]  /*db30*/  LDS R5, [R40.X4+0x7000] ;  /* 0x0070000028057984 */ /* 0x0044620000004800 */
[----:B------:R-:W-:Y:S01]  /*db40*/  BSSY B0, `(.L_x_5739) ;  /* 0x0000004000007945 */ /* 0x000fe20003800000 */
[----:B------:R-:W-:Y:S05]  /*db50*/  @!P1 BRA `(.L_x_5740) ;  /* 0x0000002000009947 */ /* 0x000fea0003800000 */
[----:B------:R2:W-:Y:S04]  /*db60*/  RED.E.ADD.F32.FTZ.RN.STRONG.GPU [R10.64+-0x1300], R162 ;  /* 0xffed00a20a00798e */ /* 0x0005e8000c10e7aa */
[----:B-1----:R2:W-:Y:S02]  /*db70*/  RED.E.ADD.F32.FTZ.RN.STRONG.GPU [R12.64+-0x1300], R5 ;  /* 0xffed00050c00798e */ /* 0x0025e4000c10e7aa */
.L_x_5740:
[----:B------:R-:W-:Y:S05]  /*db80*/  BSYNC B0 ;  /* 0x0000000000007941 */ /* 0x000fea0003800000 */
.L_x_5739:
[----:B------:R-:W2:Y:S01]  /*db90*/  LDS R41, [R41.X4+0x7100] ;  /* 0x0071000029297984 */ /* 0x000ea20000004800 */
[----:B------:R-:W-:Y:S01]  /*dba0*/  BSSY B0, `(.L_x_5741) ;  /* 0x0000004000007945 */ /* 0x000fe20003800000 */
[----:B------:R-:W-:Y:S05]  /*dbb0*/  @!P2 BRA `(.L_x_5742) ;  /* 0x000000200000a947 */ /* 0x000fea0003800000 */
[----:B------:R4:W-:Y:S04]  /*dbc0*/  RED.E.ADD.F32.FTZ.RN.STRONG.GPU [R10.64+-0x1200], R163 ;  /* 0xffee00a30a00798e */ /* 0x0009e8000c10e7aa */
[----:B--2---:R4:W-:Y:S02]  /*dbd0*/  RED.E.ADD.F32.FTZ.RN.STRONG.GPU [R12.64+-0x1200], R41 ;  /* 0xffee00290c00798e */ /* 0x0049e4000c10e7aa */
.L_x_5742:
[----:B------:R-:W-:Y:S05]  /*dbe0*/  BSYNC B0 ;  /* 0x0000000000007941 */ /* 0x000fea0003800000 */
.L_x_5741:
[----:B-12---:R1:W2:Y:S01]  /*dbf0*/  LDS R5, [R42.X4+0x7200] ;  /* 0x007200002a057984 */ /* 0x0062a20000004800 */
[----:B------:R-:W-:Y:S01]  /*dc00*/  BSSY B0, `(.L_x_5743) ;  /* 0x0000004000007945 */ /* 0x000fe20003800000 */
[----:B------:R-:W-:Y:S05]  /*dc10*/  @!P3 BRA `(.L_x_5744) ;  /* 0x000000200000b947 */ /* 0x000fea0003800000 */
[----:B------:R1:W-:Y:S04]  /*dc20*/  RED.E.ADD.F32.FTZ.RN.STRONG.GPU [R10.64+-0x1100], R164 ;  /* 0xffef00a40a00798e */ /* 0x0003e8000c10e7aa */
[----:B--2---:R1:W-:Y:S02]  /*dc30*/  RED.E.ADD.F32.FTZ.RN.STRONG.GPU [R12.64+-0x1100], R5 ;  /* 0xffef00050c00798e */ /* 0x0043e4000c10e7aa */
.L_x_5744:
[----:B------:R-:W-:Y:S05]  /*dc40*/  BSYNC B0 ;  /* 0x0000000000007941 */ /* 0x000fea0003800000 */
.L_x_5743:
[----:B------:R-:W1:Y:S01]  /*dc50*/  LDS R43, [R43.X4+0x7300] ;  /* 0x007300002b2b7984 */ /* 0x000e620000004800 */
[----:B------:R-:W-:Y:S01]  /*dc60*/  BSSY B0, `(.L_x_5745) ;  /* 0x0000004000007945 */ /* 0x000fe20003800000 */
[----:B------:R-:W-:Y:S05]  /*dc70*/  @!P4 BRA `(.L_x_5746) ;  /* 0x000000200000c947 */ /* 0x000fea0003800000 */
[----:B------:R4:W-:Y:S04]  /*dc80*/  RED.E.ADD.F32.FTZ.RN.STRONG.GPU [R10.64+-0x1000], R165 ;  /* 0xfff000a50a00798e */ /* 0x0009e8000c10e7aa */
[----:B-1----:R4:W-:Y:S02]  /*dc90*/  RED.E.ADD.F32.FTZ.RN.STRONG.GPU [R12.64+-0x1000], R43 ;  /* 0xfff0002b0c00798e */ /* 0x0029e4000c10e7aa */
.L_x_5746:
[----:B------:R-:W-:Y:S05]  /*dca0*/  BSYNC B0 ;  /* 0x0000000000007941 */ /* 0x000fea0003800000 */
.L_x_5745:
[----:B-12---:R1:W2:Y:S01]  /*dcb0*/  LDS R5, [R44.X4+0x7400] ;  /* 0x007400002c057984 */ /* 0x0062a20000004800 */
[----:B------:R-:W-:Y:S01]  /*dcc0*/  BSSY B0, `(.L_x_5747) ;  /* 0x0000004000007945 */ /* 0x000fe20003800000 */
[----:B------:R-:W-:Y:S05]  /*dcd0*/  @!P5 BRA `(.L_x_5748) ;  /* 0x000000200000d947 */ /* 0x000fea0003800000 */
[----:B------:R1:W-:Y:S04]  /*dce0*/  RED.E.ADD.F32.FTZ.RN.STRONG.GPU [R10.64+-0xf00], R166 ;  /* 0xfff100a60a00798e */ /* 0x0003e8000c10e7aa */
[----:B--2---:R1:W-:Y:S02]  /*dcf0*/  RED.E.ADD.F32.FTZ.RN.STRONG.GPU [R12.64+-0xf00], R5 ;  /* 0xfff100050c00798e */ /* 0x0043e4000c10e7aa */
.L_x_5748:
[----:B------:R-:W-:Y:S05]  /*dd00*/  BSYNC B0 ;  /* 0x0000000000007941 */ /* 0x000fea0003800000 */
.L_x_5747:
        /* <DEDUP_REMOVED lines=12> */
.L_x_5750:
[----:B------:R-:W-:Y:S05]  /*ddd0*/  BSYNC B0 ;  /* 0x0000000000007941 */ /* 0x000fea0003800000 */
.L_x_5749:
[----:B-12---:R1:W2:Y:S01]  /*dde0*/  LDS R5, [R46.X4+0x7600] ;  /* 0x007600002e057984 */ /* 0x0062a20000004800 */
[----:B------:R-:W-:Y:S01]  /*ddf0*/  BSSY B0, `(.L_x_5751) ;  /* 0x0000004000007945 */ /* 0x000fe20003800000 */
[----:B------:R-:W-:Y:S05]  /*de00*/  @!P0 BRA `(.L_x_5752) ;  /* 0x0000002000008947 */ /* 0x000fea0003800000 */
[----:B------:R1:W-:Y:S04]  /*de10*/  RED.E.ADD.F32.FTZ.RN.STRONG.GPU [R10.64+-0xd00], R168 ;  /* 0xfff300a80a00798e */ /* 0x0003e8000c10e7aa */
[----:B--2---:R1:W-:Y:S02]  /*de20*/  RED.E.ADD.F32.FTZ.RN.STRONG.GPU [R12.64+-0xd00], R5 ;  /* 0xfff300050c00798e */ /* 0x0043e4000c10e7aa */
.L_x_5752:
[----:B------:R-:W-:Y:S05]  /*de30*/  BSYNC B0 ;  /* 0x0000000000007941 */ /* 0x000fea0003800000 */
.L_x_5751:
[----:B------:R-:W1:Y:S01]  /*de40*/  LDS R47, [R47.X4+0x7700] ;  /* 0x007700002f2f7984 */ /* 0x000e620000004800 */
[----:B------:R-:W-:Y:S01]  /*de50*/  BSSY B0, `(.L_x_5753) ;  /* 0x0000004000007945 */ /* 0x000fe20003800000 */
[----:B------:R-:W-:Y:S05]  /*de60*/  @!P1 BRA `(.L_x_5754) ;  /* 0x0000002000009947 */ /* 0x000fea0003800000 */
[----:B------:R4:W-:Y:S04]  /*de70*/  RED.E.ADD.F32.FTZ.RN.STRONG.GPU [R10.64+-0xc00], R169 ;  /* 0xfff400a90a00798e */ /* 0x0009e8000c10e7aa */
[----:B-1----:R4:W-:Y:S02]  /*de80*/  RED.E.ADD.F32.FTZ.RN.STRONG.GPU [R12.64+-0xc00], R47 ;  /* 0xfff4002f0c00798e */ /* 0x0029e4000c10e7aa */
.L_x_5754:
[----:B------:R-:W-:Y:S05]  /*de90*/  BSYNC B0 ;  /* 0x0000000000007941 */ /* 0x000fea0003800000 */
.L_x_5753:
[----:B-12---:R1:W2:Y:S01]  /*dea0*/  LDS R5, [R48.X4+0x7800] ;  /* 0x0078000030057984 */ /* 0x0062a20000004800 */
[----:B------:R-:W-:Y:S01]  /*deb0*/  BSSY B0, `(.L_x_5755) ;  /* 0x0000004000007945 */ /* 0x000fe20003800000 */
[----:B------:R-:W-:Y:S05]  /*dec0*/  @!P2 BRA `(.L_x_5756) ;  /* 0x000000200000a947 */ /* 0x000fea0003800000 */
[----:B------:R1:W-:Y:S04]  /*ded0*/  RED.E.ADD.F32.FTZ.RN.STRONG.GPU [R10.64+-0xb00], R170 ;  /* 0xfff500aa0a00798e */ /* 0x0003e8000c10e7aa */
[----:B--2---:R1:W-:Y:S02]  /*dee0*/  RED.E.ADD.F32.FTZ.RN.STRONG.GPU [R12.64+-0xb00], R5 ;  /* 0xfff500050c00798e */ /* 0x0043e4000c10e7aa */
.L_x_5756:
[----:B------:R-:W-:Y:S05]  /*def0*/  BSYNC B0 ;  /* 0x0000000000007941 */ /* 0x000fea0003800000 */
.L_x_5755:
[----:B------:R-:W1:Y:S01]  /*df00*/  LDS R49, [R49.X4+0x7900] ;  /* 0x0079000031317984 */ /* 0x000e620000004800 */
[----:B------:R-:W-:Y:S01]  /*df10*/  BSSY B0, `(.L_x_5757) ;  /* 0x0000004000007945 */ /* 0x000fe20003800000 */
[----:B------:R-:W-:Y:S05]  /*df20*/  @!P3 BRA `(.L_x_5758) ;  /* 0x000000200000b947 */ /* 0x000fea0003800000 */
[----:B------:R4:W-:Y:S04]  /*df30*/  RED.E.ADD.F32.FTZ.RN.STRONG.GPU [R10.64+-0xa00], R171 ;  /* 0xfff600ab0a00798e */ /* 0x0009e8000c10e7aa */
[----:B-1----:R4:W-:Y:S02]  /*df40*/  RED.E.ADD.F32.FTZ.RN.STRONG.GPU [R12.64+-0xa00], R49 ;  /* 0xfff600310c00798e */ /* 0x0029e4000c10e7aa */
.L_x_5758:
[----:B------:R-:W-:Y:S05]  /*df50*/  BSYNC B0 ;  /* 0x0000000000007941 */ /* 0x000fea0003800000 */
.L_x_5757:
[----:B-12---:R1:W2:Y:S01]  /*df60*/  LDS R5, [R50.X4+0x7a00] ;  /* 0x007a000032057984 */ /* 0x0062a20000004800 */
[----:B------:R-:W-:Y:S01]  /*df70*/  BSSY B0, `(.L_x_5759) ;  /* 0x0000004000007945 */ /* 0x000fe20003800000 */
[----:B------:R-:W-:Y:S05]  /*df80*/  @!P4 BRA `(.L_x_5760) ;  /* 0x000000200000c947 */ /* 0x000fea0003800000 */
[----:B------:R1:W-:Y:S04]  /*df90*/  RED.E.ADD.F32.FTZ.RN.STRONG.GPU [R10.64+-0x900], R172 ;  /* 0xfff700ac0a00798e */ /* 0x0003e8000c10e7aa */
[----:B--2---:R1:W-:Y:S02]  /*dfa0*/  RED.E.ADD.F32.FTZ.RN.STRONG.GPU [R12.64+-0x900], R5 ;  /* 0xfff700050c00798e */ /* 0x0043e4000c10e7aa */
.L_x_5760:
[----:B------:R-:W-:Y:S05]  /*dfb0*/  BSYNC B0 ;  /* 0x0000000000007941 */ /* 0x000fea0003800000 */
.L_x_5759:
[----:B------:R-:W1:Y:S01]  /*dfc0*/  LDS R51, [R51.X4+0x7b00] ;  /* 0x007b000033337984 */ /* 0x000e620000004800 */
[----:B------:R-:W-:Y:S01]  /*dfd0*/  BSSY B0, `(.L_x_5761) ;  /* 0x0000004000007945 */ /* 0x000fe20003800000 */
[----:B------:R-:W-:Y:S05]  /*dfe0*/  @!P5 BRA `(.L_x_5762) ;  /* 0x000000200000d947 */ /* 0x000fea0003800000 */
[----:B------:R4:W-:Y:S04]  /*dff0*/  RED.E.ADD.F32.FTZ.RN.STRONG.GPU [R10.64+-0x800], R173 ;  /* 0xfff800ad0a00798e */ /* 0x0009e8000c10e7aa */
[----:B-1----:R4:W-:Y:S02]  /*e000*/  RED.E.ADD.F32.FTZ.RN.STRONG.GPU [R12.64+-0x800], R51 ;  /* 0xfff800330c00798e */ /* 0x0029e4000c10e7aa */
.L_x_5762:
[----:B------:R-:W-:Y:S05]  /*e010*/  BSYNC B0 ;  /* 0x0000000000007941 */ /* 0x000fea0003800000 */
.L_x_5761:
        /* <DEDUP_REMOVED lines=12> */
.L_x_5764:
[----:B-1----:R-:W-:Y:S05]  /*e0e0*/  BSYNC B0 ;  /* 0x0000000000007941 */ /* 0x002fea0003800000 */
.L_x_5763:
[----:B------:R-:W1:Y:S01]  /*e0f0*/  LDS R53, [R53.X4+0x7d00] ;  /* 0x007d000035357984 */ /* 0x000e620000004800 */
[----:B------:R-:W-:Y:S01]  /*e100*/  BSSY B0, `(.L_x_5765) ;  /* 0x0000004000007945 */ /* 0x000fe20003800000 */
[----:B------:R-:W-:Y:S05]  /*e110*/  @!P0 BRA `(.L_x_5766) ;  /* 0x0000002000008947 */ /* 0x000fea0003800000 */
[----:B------:R4:W-:Y:S04]  /*e120*/  RED.E.ADD.F32.FTZ.RN.STRONG.GPU [R10.64+-0x600], R175 ;  /* 0xfffa00af0a00798e */ /* 0x0009e8000c10e7aa */
[----:B-1----:R4:W-:Y:S02]  /*e130*/  RED.E.ADD.F32.FTZ.RN.STRONG.GPU [R12.64+-0x600], R53 ;  /* 0xfffa00350c00798e */ /* 0x0029e4000c10e7aa */
.L_x_5766:
[----:B------:R-:W-:Y:S05]  /*e140*/  BSYNC B0 ;  /* 0x0000000000007941 */ /* 0x000fea0003800000 */
.L_x_5765:
[----:B--2---:R2:W4:Y:S01]  /*e150*/  LDS R5, [R60.X4+0x7e00] ;  /* 0x007e00003c057984 */ /* 0x0045220000004800 */
[----:B------:R-:W-:Y:S01]  /*e160*/  BSSY B0, `(.L_x_5767) ;  /* 0x0000004000007945 */ /* 0x000fe20003800000 */
[----:B------:R-:W-:Y:S05]  /*e170*/  @!P1 BRA `(.L_x_5768) ;  /* 0x0000002000009947 */ /* 0x000fea0003800000 */
[----:B------:R2:W-:Y:S04]  /*e180*/  RED.E.ADD.F32.FTZ.RN.STRONG.GPU [R10.64+-0x500], R176 ;  /* 0xfffb00b00a00798e */ /* 0x0005e8000c10e7aa */
[----:B----4-:R2:W-:Y:S02]  /*e190*/  RED.E.ADD.F32.FTZ.RN.STRONG.GPU [R12.64+-0x500], R5 ;  /* 0xfffb00050c00798e */ /* 0x0105e4000c10e7aa */
.L_x_5768:
[----:B------:R-:W-:Y:S05]  /*e1a0*/  BSYNC B0 ;  /* 0x0000000000007941 */ /* 0x000fea0003800000 */
.L_x_5767:
[----:B------:R-:W2:Y:S01]  /*e1b0*/  LDS R61, [R61.X4+0x7f00] ;  /* 0x007f00003d3d7984 */ /* 0x000ea20000004800 */
[----:B------:R-:W-:Y:S01]  /*e1c0*/  BSSY B0, `(.L_x_5769) ;  /* 0x0000004000007945 */ /* 0x000fe20003800000 */
[----:B------:R-:W-:Y:S05]  /*e1d0*/  @!P2 BRA `(.L_x_5770) ;  /* 0x000000200000a947 */ /* 0x000fea0003800000 */
[----:B------:R4:W-:Y:S04]  /*e1e0*/  RED.E.ADD.F32.FTZ.RN.STRONG.GPU [R10.64+-0x400], R177 ;  /* 0xfffc00b10a00798e */ /* 0x0009e8000c10e7aa */
[----:B--2---:R4:W-:Y:S02]  /*e1f0*/  RED.E.ADD.F32.FTZ.RN.STRONG.GPU [R12.64+-0x400], R61 ;  /* 0xfffc003d0c00798e */ /* 0x0049e4000c10e7aa */
.L_x_5770:
[----:B------:R-:W-:Y:S05]  /*e200*/  BSYNC B0 ;  /* 0x0000000000007941 */ /* 0x000fea0003800000 */
.L_x_5769:
[----:B--2-4-:R2:W4:Y:S01]  /*e210*/  LDS R5, [R62.X4+0x8000] ;  /* 0x008000003e057984 */ /* 0x0145220000004800 */
[----:B------:R-:W-:Y:S01]  /*e220*/  BSSY B0, `(.L_x_5771) ;  /* 0x0000004000007945 */ /* 0x000fe20003800000 */
[----:B------:R-:W-:Y:S05]  /*e230*/  @!P3 BRA `(.L_x_5772) ;  /* 0x000000200000b947 */ /* 0x000fea0003800000 */
[----:B------:R2:W-:Y:S04]  /*e240*/  RED.E.ADD.F32.FTZ.RN.STRONG.GPU [R10.64+-0x300], R178 ;  /* 0xfffd00b20a00798e */ /* 0x0005e8000c10e7aa */
[----:B----4-:R2:W-:Y:S02]  /*e250*/  RED.E.ADD.F32.FTZ.RN.STRONG.GPU [R12.64+-0x300], R5 ;  /* 0xfffd00050c00798e */ /* 0x0105e4000c10e7aa */
.L_x_5772:
[----:B------:R-:W-:Y:S05]  /*e260*/  BSYNC B0 ;  /* 0x0000000000007941 */ /* 0x000fea0003800000 */
.L_x_5771:
[----:B------:R-:W2:Y:S01]  /*e270*/  LDS R63, [R63.X4+0x8100] ;  /* 0x008100003f3f7984 */ /* 0x000ea20000004800 */
[----:B------:R-:W-:Y:S01]  /*e280*/  BSSY B0, `(.L_x_5773) ;  /* 0x0000004000007945 */ /* 0x000fe20003800000 */
[----:B------:R-:W-:Y:S05]  /*e290*/  @!P4 BRA `(.L_x_5774) ;  /* 0x000000200000c947 */ /* 0x000fea0003800000 */
[----:B------:R4:W-:Y:S04]  /*e2a0*/  RED.E.ADD.F32.FTZ.RN.STRONG.GPU [R10.64+-0x200], R179 ;  /* 0xfffe00b30a00798e */ /* 0x0009e8000c10e7aa */
[----:B--2---:R4:W-:Y:S02]  /*e2b0*/  RED.E.ADD.F32.FTZ.RN.STRONG.GPU [R12.64+-0x200], R63 ;  /* 0xfffe003f0c00798e */ /* 0x0049e4000c10e7aa */
.L_x_5774:
[----:B------:R-:W-:Y:S05]  /*e2c0*/  BSYNC B0 ;  /* 0x0000000000007941 */ /* 0x000fea0003800000 */
.L_x_5773:
[----:B--2-4-:R2:W4:Y:S01]  /*e2d0*/  LDS R5, [R64.X4+0x8200] ;  /* 0x0082000040057984 */ /* 0x0145220000004800 */
[----:B------:R-:W-:Y:S01]  /*e2e0*/  BSSY B0, `(.L_x_5775) ;  /* 0x0000004000007945 */ /* 0x000fe20003800000 */
[----:B------:R-:W-:Y:S05]  /*e2f0*/  @!P5 BRA `(.L_x_5776) ;  /* 0x000000200000d947 */ /* 0x000fea0003800000 */
[----:B------:R2:W-:Y:S04]  /*e300*/  RED.E.ADD.F32.FTZ.RN.STRONG.GPU [R10.64+-0x100], R180 ;  /* 0xffff00b40a00798e */ /* 0x0005e8000c10e7aa */
[----:B----4-:R2:W-:Y:S02]  /*e310*/  RED.E.ADD.F32.FTZ.RN.STRONG.GPU [R12.64+-0x100], R5 ;  /* 0xffff00050c00798e */ /* 0x0105e4000c10e7aa */
.L_x_5776:
[----:B------:R-:W-:Y:S05]  /*e320*/  BSYNC B0 ;  /* 0x0000000000007941 */ /* 0x000fea0003800000 */
.L_x_5775:
[----:B--2---:R-:W2:Y:S01]  /*e330*/  SHFL.DOWN PT, R11, R0, 0x1, 0x1f ;  /* 0x08201f00000b7f89 */ /* 0x004ea200000e0000 */
[----:B------:R-:W-:Y:S01]  /*e340*/  ISETP.GT.AND P0, PT, R151, 0x1e, PT ;  /* 0x0000001e9700780c */ /* 0x000fe20003f04270 */
[----:B------:R-:W-:Y:S01]  /*e350*/  FMUL.FTZ R188, R9, R188 ;  /* 0x000000bc09bc7220 */ /* 0x000fe20000410000 */
[----:B------:R-:W-:Y:S01]  /*e360*/  ISETP.NE.AND P1, PT, R151, RZ, PT ;  /* 0x000000ff9700720c */ /* 0x000fe20003f25270 */
[----:B----4-:R-:W4:Y:S01]  /*e370*/  SHFL.DOWN PT, R5, R6, 0x1, 0x1f ;  /* 0x08201f0006057f89 */ /* 0x010f2200000e0000 */
        /* <DEDUP_REMOVED lines=36> */
[----:B------:R-:W-:-:S07]  /*e5c0*/  FADD.FTZ R92, R55, R92 ;  /* 0x0000005c375c7221 */ /* 0x000fce0000010000 */
        /* <DEDUP_REMOVED lines=12> */
[----:B------:R-:W-:Y:S01]  /*e690*/  MOV R7, R0 ;  /* 0x0000000000077202 */ /* 0x000fe20000000f00 */
[----:B------:R-:W-:Y:S02]  /*e6a0*/  FFMA.FTZ R5, R145, R56, R188 ;  /* 0x0000003891057223 */ /* 0x000fe400000100bc */
[----:B------:R-:W-:Y:S02]  /*e6b0*/  FFMA.FTZ R0, R148, R73, R31 ;  /* 0x0000004994007223 */ /* 0x000fe4000001001f */
[----:B------:R2:W-:Y:S01]  /*e6c0*/  @!P1 STS.64 [R227.X8+0x8408], R6 ;  /* 0x00840806e3009388 */ /* 0x0005e20000008a00 */
[----:B------:R-:W-:Y:S02]  /*e6d0*/  FADD.FTZ R94, R5, R94 ;  /* 0x0000005e055e7221 */ /* 0x000fe40000010000 */
[----:B------:R-:W-:Y:S01]  /*e6e0*/  FADD.FTZ R91, R0, R91 ;  /* 0x0000005b005b7221 */ /* 0x000fe20000010000 */
[----:B------:R-:W-:Y:S06]  /*e6f0*/  BAR.SYNC.DEFER_BLOCKING 0x0 ;  /* 0x0000000000007b1d */ /* 0x000fec0000010000 */
[----:B------:R-:W-:Y:S05]  /*e700*/  @P2 BRA `(.L_x_5778) ;  /* 0x000000b000002947 */ /* 0x000fea0003800000 */
[----:B------:R-:W-:Y:S01]  /*e710*/  ULDC UR32, c[0x0][0x174] ;  /* 0x00005d0000207ab9 */ /* 0x000fe20000000800 */
[----:B------:R-:W4:Y:S01]  /*e720*/  LDS.64 R2, [0x8410] ;  /* 0x00841000ff027984 */ /* 0x000f220000000a00 */
[----:B------:R-:W-:-:S02]  /*e730*/  UISETP.NE.AND UP0, UPT, UR26, UR32, UPT ;  /* 0x000000201a00728c */ /* 0x000fc4000bf05270 */
[----:B------:R-:W-:-:S04]  /*e740*/  USHF.L.U32 UR32, UR7, 0x3, URZ ;  /* 0x0000000307207899 */ /* 0x000fc8000800063f */
[----:B------:R-:W-:-:S13]  /*e750*/  PLOP3.LUT P0, PT, PT, PT, UP0, 0x80, 0x0 ;  /* 0x000000000000781c */ /* 0x000fda0003f0f008 */
[----:B------:R-:W5:Y:S01]  /*e760*/  @P0 LDS.64 R4, [UR32+0xae60] ;  /* 0x00ae6020ff040984 */ /* 0x000f620008000a00 */
[----:B--2-4-:R-:W-:Y:S02]  /*e770*/  FADD.FTZ R7, R7, R3 ;  /* 0x0000000307077221 */ /* 0x014fe40000010000 */
[----:B------:R-:W-:Y:S02]  /*e780*/  FADD.FTZ R6, R6, R2 ;  /* 0x0000000206067221 */ /* 0x000fe40000010000 */
[----:B-----5:R-:W-:Y:S02]  /*e790*/  @P0 FADD.FTZ R7, R7, R5 ;  /* 0x0000000507070221 */ /* 0x020fe40000010000 */
[----:B------:R-:W-:-:S05]  /*e7a0*/  @P0 FADD.FTZ R6, R6, R4 ;  /* 0x0000000406060221 */ /* 0x000fca0000010000 */
[----:B------:R2:W-:Y:S02]  /*e7b0*/  STS.64 [UR32+0xae60], R6 ;  /* 0x00ae6006ff007988 */ /* 0x0005e40008000a20 */
.L_x_5778:
[----:B------:R-:W-:Y:S05]  /*e7c0*/  BSYNC B0 ;  /* 0x0000000000007941 */ /* 0x000fea0003800000 */
.L_x_5777:
        /* <DEDUP_REMOVED lines=8> */
.L_x_5678:
[----:B------:R1:W5:Y:S04]  /*e850*/  LDL.64 R52, [R1+0x8] ;  /* 0x0000080001347983 */ /* 0x0003680000100a00 */
[----:B------:R-:W-:Y:S01]  /*e860*/  BAR.SYNC.DEFER_BLOCKING 0x0 ;  /* 0x0000000000007b1d */ /* 0x000fe20000010000 */
[----:B------:R-:W-:Y:S02]  /*e870*/  ISETP.NE.AND P6, PT, R152, RZ, PT ;  /* 0x000000ff9800720c */ /* 0x000fe40003fc5270 */
        /* <DEDUP_REMOVED lines=63> */
.L_x_5781:
[----:B-1----:R-:W-:Y:S05]  /*ec70*/  BSYNC B0 ;  /* 0x0000000000007941 */ /* 0x002fea0003800000 */
.L_x_5780:
        /* <DEDUP_REMOVED lines=61> */
[----:B------:R-:W-:-:S04]  /*f050*/  LOP3.LUT R66, R66, 0xfffffe00, RZ, 0xc0, !PT ;  /* 0xfffffe0042427812 */ /* 0x000fc800078ec0ff */
        /* <DEDUP_REMOVED lines=10> */
[-C--:B0-----:R-:W-:Y:S01]  /*f100*/  LEA.HI.SX32 R9, R5, R41.reuse, 0x1b ;  /* 0x0000002905097211 */ /* 0x081fe200078fdaff */
[----:B------:R-:W-:Y:S01]  /*f110*/  STS [R149.X4], R91 ;  /* 0x0000005b95007388 */ /* 0x000fe20000004800 */
[C---:B------:R-:W-:Y:S02]  /*f120*/  IADD3 R14, R41.reuse, 0x8, RZ ;  /* 0x00000008290e7810 */ /* 0x040fe40007ffe0ff */
[----:B------:R-:W-:Y:S01]  /*f130*/  LEA.HI.SX32 R6, R6, R41, 0x1b ;  /* 0x0000002906067211 */ /* 0x000fe200078fdaff */
[----:B------:R-:W-:Y:S01]  /*f140*/  STS [R7.X4+0x4], R92 ;  /* 0x0000045c07007388 */ /* 0x000fe20000004800 */
[----:B-1----:R-:W-:-:S02]  /*f150*/  IADD3 R15, R41, 0x9, RZ ;  /* 0x00000009290f7810 */ /* 0x002fc40007ffe0ff */
[-C--:B------:R-:W-:Y:S01]  /*f160*/  LEA.HI.SX32 R11, R8, R41.reuse, 0x1b ;  /* 0x00000029080b7211 */ /* 0x080fe200078fdaff */
[----:B------:R-:W-:Y:S01]  /*f170*/  STS [R4.X4+0x8], R93 ;  /* 0x0000085d04007388 */ /* 0x000fe20000004800 */
[C---:B------:R-:W-:Y:S02]  /*f180*/  IADD3 R16, R41.reuse, 0xa, RZ ;  /* 0x0000000a29107810 */ /* 0x040fe40007ffe0ff */
[-C--:B------:R-:W-:Y:S01]  /*f190*/  LEA.HI.SX32 R10, R10, R41.reuse, 0x1b ;  /* 0x000000290a0a7211 */ /* 0x080fe200078fdaff */
[----:B------:R-:W-:Y:S01]  /*f1a0*/  STS [R9.X4+0xc], R94 ;  /* 0x00000c5e09007388 */ /* 0x000fe20000004800 */
[C---:B---3--:R-:W-:Y:S02]  /*f1b0*/  IADD3 R17, R41.reuse, 0xb, RZ ;  /* 0x0000000b29117810 */ /* 0x048fe40007ffe0ff */
[----:B------:R-:W-:Y:S01]  /*f1c0*/  LEA.HI.SX32 R13, R12, R41, 0x1b ;  /* 0x000000290c0d7211 */ /* 0x000fe200078fdaff */
[----:B------:R0:W-:Y:S01]  /*f1d0*/  STS [R6.X4+0x10], R95 ;  /* 0x0000105f06007388 */ /* 0x0001e20000004800 */
[----:B------:R-:W-:-:S02]  /*f1e0*/  IADD3 R18, R41, 0xc, RZ ;  /* 0x0000000c29127810 */ /* 0x000fc40007ffe0ff */
[-C--:B------:R-:W-:Y:S01]  /*f1f0*/  LEA.HI.SX32 R14, R14, R41.reuse, 0x1b ;  /* 0x000000290e0e7211 */ /* 0x080fe200078fdaff */
[----:B------:R1:W-:Y:S01]  /*f200*/  STS [R11.X4+0x14], R96 ;  /* 0x000014600b007388 */ /* 0x0003e20000004800 */
[----:B----4-:R-:W-:Y:S02]  /*f210*/  IADD3 R19, R41, 0xd, RZ ;  /* 0x0000000d29137810 */ /* 0x010fe40007ffe0ff */
        /* <DEDUP_REMOVED lines=13> */
[----:B------:R0:W-:Y:S01]  /*f2f0*/  STS [R16.X4+0x28], R101 ;  /* 0x0000286510007388 */ /* 0x0001e20000004800 */
[----:B------:R-:W-:-:S03]  /*f300*/  MOV R2, UR28 ;  /* 0x0000001c00027c02 */ /* 0x000fc60008000f00 */
        /* <DEDUP_REMOVED lines=24> */
[----:B--2---:R-:W-:-:S05]  /*f490*/  FADD.FTZ R5, R91, R43 ;  /* 0x0000002b5b057221 */ /* 0x004fca0000010000 */
[----:B------:R-:W2:Y:S01]  /*f4a0*/  LDS R23, [0x1080] ;  /* 0x00108000ff177984 */ /* 0x000ea20000000800 */
        /* <DEDUP_REMOVED lines=34> */
.L_x_5783:
[----:B0-----:R-:W-:Y:S05]  /*f6d0*/  BSYNC B0 ;  /* 0x0000000000007941 */ /* 0x001fea0003800000 */
.L_x_5782:
        /* <DEDUP_REMOVED lines=63> */
.L_x_5672:
        /* <DEDUP_REMOVED lines=32> */
.L_x_5786:
[----:B------:R-:W-:Y:S05]  /*fcd0*/  BSYNC B0 ;  /* 0x0000000000007941 */ /* 0x000fea0003800000 */
.L_x_5785:
        /* <DEDUP_REMOVED lines=31> */
.L_x_5788:
[----:B------:R-:W3:Y:S02]  /*fed0*/  S2R R7, SR_TID.X ;  /* 0x0000000000077919 */ /* 0x000ee40000002100 */
.L_x_5789:
[----:B------:R-:W-:Y:S05]  /*fee0*/  BSYNC B0 ;  /* 0x0000000000007941 */ /* 0x000fea0003800000 */
.L_x_5787:
[----:B---3--:R-:W-:-:S13]  /*fef0*/  ISETP.GE.AND P0, PT, R7, c[0x0][0x16c], PT ;  /* 0x00005b0007007a0c */ /* 0x008fda0003f06270 */
[----:B------:R-:W-:Y:S05]  /*ff00*/  @P0 EXIT ;  /* 0x000000000000094d */ /* 0x000fea0003800000 */
[----:B------:R-:W-:Y:S02]  /*ff10*/  ULDC.64 UR6, c[0x0][0x288] ;  /* 0x0000a20000067ab9 */ /* 0x000fe40000000a00 */
[----:B------:R-:W-:Y:S02]  /*ff20*/  UIMAD UR11, UR11, UR6, URZ ;  /* 0x000000060b0b72a4 */ /* 0x000fe4000f8e023f */
[----:B0-2---:R-:W-:Y:S02]  /*ff30*/  UIMAD.WIDE.U32 UR4, UR10, UR6, URZ ;  /* 0x000000060a0472a5 */ /* 0x005fe4000f8e003f */
[----:B------:R-:W-:-:S04]  /*ff40*/  UIMAD UR6, UR10, UR7, UR11 ;  /* 0x000000070a0672a4 */ /* 0x000fc8000f8e020b */
[----:B------:R-:W-:Y:S02]  /*ff50*/  UIADD3 UR6, UR5, UR6, URZ ;  /* 0x0000000605067290 */ /* 0x000fe4000fffe03f */
.L_x_5790:
[----:B0-----:R0:W2:Y:S01]  /*ff60*/  LDS.64 R8, [R7.X8+0xae60] ;  /* 0x00ae600007087984 */ /* 0x0010a20000008a00 */
        /* <DEDUP_REMOVED lines=14> */
[----:B--2---:R0:W-:Y:S04]  /*10050*/  RED.E.ADD.F32.FTZ.RN.STRONG.GPU [R2.64], R8 ;  /* 0x000000080200798e */ /* 0x0041e8000c10e7aa */
[----:B------:R0:W-:Y:S06]  /*10060*/  RED.E.ADD.F32.FTZ.RN.STRONG.GPU [R2.64+0x4], R9 ;  /* 0x000004090200798e */ /* 0x0001ec000c10e7aa */
[----:B------:R-:W-:Y:S05]  /*10070*/  @!P0 BRA `(.L_x_5790) ;  /* 0xfffffee000008947 */ /* 0x000fea000383ffff */
[----:B------:R-:W-:Y:S05]  /*10080*/  EXIT ;  /* 0x000000000000794d */ /* 0x000fea0003800000 */
.L_x_5683:
[----:B------:R-:W-:Y:S01]  /*10090*/  HFMA2.MMA R66, -RZ, RZ, 0, 5.9604644775390625e-08 ;  /* 0x00000001ff427435 */ /* 0x000fe200000001ff */
[----:B------:R-:W-:-:S02]  /*100a0*/  MOV R65, R241 ;  /* 0x000000f100417202 */ /* 0x000fc40000000f00 */
[----:B------:R-:W-:Y:S02]  /*100b0*/  MOV R245, RZ ;  /* 0x000000ff00f57202 */ /* 0x000fe40000000f00 */
[----:B------:R-:W-:Y:S02]  /*100c0*/  MOV R244, 0xffffffff ;  /* 0xffffffff00f47802 */ /* 0x000fe40000000f00 */
[----:B------:R-:W-:Y:S02]  /*100d0*/  MOV R64, 0x100f0 ;  /* 0x000100f000407802 */ /* 0x000fe40000000f00 */
[----:B-----5:R-:W-:Y:S05]  /*100e0*/  CALL.REL.NOINC `($__internal_137_$__cuda_sm70_shflsync_up) ;  /* 0x00001e2000007944 */ /* 0x020fea0003c00000 */
[----:B-1----:R-:W-:Y:S01]  /*100f0*/  MOV R67, R66 ;  /* 0x0000004200437202 */ /* 0x002fe20000000f00 */
[----:B------:R-:W-:Y:S05]  /*10100*/  BRA `(.L_x_5791) ;  /* 0xffff7f2000007947 */ /* 0x000fea000383ffff */
.L_x_5684:
[----:B------:R-:W-:Y:S01]  /*10110*/  HFMA2.MMA R66, -RZ, RZ, 0, 5.9604644775390625e-08 ;  /* 0x00000001ff427435 */ /* 0x000fe200000001ff */
[----:B------:R-:W-:Y:S02]  /*10120*/  MOV R65, R68 ;  /* 0x0000004400417202 */ /* 0x000fe40000000f00 */
[----:B------:R-:W-:Y:S02]  /*10130*/  MOV R245, RZ ;  /* 0x000000ff00f57202 */ /* 0x000fe40000000f00 */
[----:B------:R-:W-:-:S02]  /*10140*/  MOV R244, 0xffffffff ;  /* 0xffffffff00f47802 */ /* 0x000fc40000000f00 */
[----:B------:R-:W-:Y:S02]  /*10150*/  MOV R64, 0x10170 ;  /* 0x0001017000407802 */ /* 0x000fe40000000f00 */
[----:B01---5:R-:W-:Y:S05]  /*10160*/  CALL.REL.NOINC `($__internal_137_$__cuda_sm70_shflsync_up) ;  /* 0x00001da000007944 */ /* 0x023fea0003c00000 */
[----:B-1----:R-:W-:Y:S01]  /*10170*/  MOV R69, R66 ;  /* 0x0000004200457202 */ /* 0x002fe20000000f00 */
[----:B------:R-:W-:Y:S01]  /*10180*/  HFMA2.MMA R66, -RZ, RZ, 0, 5.9604644775390625e-08 ;  /* 0x00000001ff427435 */ /* 0x000fe200000001ff */
[----:B------:R-:W-:Y:S02]  /*10190*/  MOV R65, R70 ;  /* 0x0000004600417202 */ /* 0x000fe40000000f00 */
[----:B------:R-:W-:Y:S02]  /*101a0*/  MOV R245, RZ ;  /* 0x000000ff00f57202 */ /* 0x000fe40000000f00 */
[----:B------:R-:W-:Y:S02]  /*101b0*/  MOV R244, 0xffffffff ;  /* 0xffffffff00f47802 */ /* 0x000fe40000000f00 */
[----:B------:R-:W-:Y:S02]  /*101c0*/  MOV R64, 0x101e0 ;  /* 0x000101e000407802 */ /* 0x000fe40000000f00 */
[----:B------:R-:W-:Y:S05]  /*101d0*/  CALL.REL.NOINC `($__internal_137_$__cuda_sm70_shflsync_up) ;  /* 0x00001d3000007944 */ /* 0x000fea0003c00000 */
[----:B-1----:R-:W-:Y:S01]  /*101e0*/  MOV R71, R66 ;  /* 0x0000004200477202 */ /* 0x002fe20000000f00 */
[----:B------:R-:W-:Y:S01]  /*101f0*/  HFMA2.MMA R66, -RZ, RZ, 0, 5.9604644775390625e-08 ;  /* 0x00000001ff427435 */ /* 0x000fe200000001ff */
[----:B------:R-:W-:-:S02]  /*10200*/  MOV R65, R242 ;  /* 0x000000f200417202 */ /* 0x000fc40000000f00 */
[----:B------:R-:W-:Y:S02]  /*10210*/  MOV R245, RZ ;  /* 0x000000ff00f57202 */ /* 0x000fe40000000f00 */
[----:B------:R-:W-:Y:S02]  /*10220*/  MOV R244, 0xffffffff ;  /* 0xffffffff00f47802 */ /* 0x000fe40000000f00 */
[----:B------:R-:W-:Y:S02]  /*10230*/  MOV R64, 0x10250 ;  /* 0x0001025000407802 */ /* 0x000fe40000000f00 */
[----:B------:R-:W-:Y:S05]  /*10240*/  CALL.REL.NOINC `($__internal_137_$__cuda_sm70_shflsync_up) ;  /* 0x00001cc000007944 */ /* 0x000fea0003c00000 */
        /* <DEDUP_REMOVED lines=20> */
[----:B------:R-:W-:Y:S05]  /*10390*/  CALL.REL.NOINC `($__internal_137_$__cuda_sm70_shflsync_up) ;  /* 0x00001b7000007944 */ /* 0x000fea0003c00000 */
[----:B-1----:R-:W-:Y:S01]  /*103a0*/  MOV R67, R66 ;  /* 0x0000004200437202 */ /* 0x002fe20000000f00 */
[----:B------:R-:W-:Y:S01]  /*103b0*/  HFMA2.MMA R66, -RZ, RZ, 0, 1.1920928955078125e-07 ;  /* 0x00000002ff427435 */ /* 0x000fe200000001ff */
[----:B------:R-:W-:Y:S02]  /*103c0*/  MOV R65, R68 ;  /* 0x0000004400417202 */ /* 0x000fe40000000f00 */
[----:B------:R-:W-:Y:S02]  /*103d0*/  MOV R245, RZ ;  /* 0x000000ff00f57202 */ /* 0x000fe40000000f00 */
[----:B------:R-:W-:-:S02]  /*103e0*/  MOV R244, 0xffffffff ;  /* 0xffffffff00f47802 */ /* 0x000fc40000000f00 */
[----:B------:R-:W-:Y:S02]  /*103f0*/  MOV R64, 0x10410 ;  /* 0x0001041000407802 */ /* 0x000fe40000000f00 */
[----:B------:R-:W-:Y:S05]  /*10400*/  CALL.REL.NOINC `($__internal_137_$__cuda_sm70_shflsync_up) ;  /* 0x00001b0000007944 */ /* 0x000fea0003c00000 */
[----:B-1----:R-:W-:Y:S01]  /*10410*/  MOV R69, R66 ;  /* 0x0000004200457202 */ /* 0x002fe20000000f00 */
[----:B------:R-:W-:Y:S01]  /*10420*/  HFMA2.MMA R66, -RZ, RZ, 0, 1.1920928955078125e-07 ;  /* 0x00000002ff427435 */ /* 0x000fe200000001ff */
[----:B------:R-:W-:Y:S02]  /*10430*/  MOV R65, R70 ;  /* 0x0000004600417202 */ /* 0x000fe40000000f00 */
[----:B------:R-:W-:Y:S02]  /*10440*/  MOV R245, RZ ;  /* 0x000000ff00f57202 */ /* 0x000fe40000000f00 */
[----:B------:R-:W-:Y:S02]  /*10450*/  MOV R244, 0xffffffff ;  /* 0xffffffff00f47802 */ /* 0x000fe40000000f00 */
[----:B------:R-:W-:Y:S02]  /*10460*/  MOV R64, 0x10480 ;  /* 0x0001048000407802 */ /* 0x000fe40000000f00 */
[----:B------:R-:W-:Y:S05]  /*10470*/  CALL.REL.NOINC `($__internal_137_$__cuda_sm70_shflsync_up) ;  /* 0x00001a9000007944 */ /* 0x000fea0003c00000 */
[----:B-1----:R-:W-:Y:S01]  /*10480*/  MOV R71, R66 ;  /* 0x0000004200477202 */ /* 0x002fe20000000f00 */
[----:B------:R-:W-:Y:S01]  /*10490*/  HFMA2.MMA R66, -RZ, RZ, 0, 1.1920928955078125e-07 ;  /* 0x00000002ff427435 */ /* 0x000fe200000001ff */
[----:B------:R-:W-:-:S02]  /*104a0*/  MOV R65, R242 ;  /* 0x000000f200417202 */ /* 0x000fc40000000f00 */
[----:B------:R-:W-:Y:S02]  /*104b0*/  MOV R245, RZ ;  /* 0x000000ff00f57202 */ /* 0x000fe40000000f00 */
[----:B------:R-:W-:Y:S02]  /*104c0*/  MOV R244, 0xffffffff ;  /* 0xffffffff00f47802 */ /* 0x000fe40000000f00 */
[----:B------:R-:W-:Y:S02]  /*104d0*/  MOV R64, 0x104f0 ;  /* 0x000104f000407802 */ /* 0x000fe40000000f00 */
[----:B------:R-:W-:Y:S05]  /*104e0*/  CALL.REL.NOINC `($__internal_137_$__cuda_sm70_shflsync_up) ;  /* 0x00001a2000007944 */ /* 0x000fea0003c00000 */
        /* <DEDUP_REMOVED lines=17> */
[----:B------:R-:W-:Y:S02]  /*10600*/  MOV R65, R241 ;  /* 0x000000f100417202 */ /* 0x000fe40000000f00 */
[----:B------:R-:W-:Y:S02]  /*10610*/  MOV R70, R242 ;  /* 0x000000f200467202 */ /* 0x000fe40000000f00 */
[----:B------:R-:W-:Y:S05]  /*10620*/  CALL.REL.NOINC `($__internal_137_$__cuda_sm70_shflsync_up) ;  /* 0x000018e000007944 */ /* 0x000fea0003c00000 */
[----:B-1----:R-:W-:Y:S01]  /*10630*/  MOV R67, R66 ;  /* 0x0000004200437202 */ /* 0x002fe20000000f00 */
[----:B------:R-:W-:Y:S01]  /*10640*/  HFMA2.MMA R66, -RZ, RZ, 0, 2.384185791015625e-07 ;  /* 0x00000004ff427435 */ /* 0x000fe200000001ff */
[----:B------:R-:W-:Y:S02]  /*10650*/  MOV R65, R68 ;  /* 0x0000004400417202 */ /* 0x000fe40000000f00 */
[----:B------:R-:W-:Y:S02]  /*10660*/  MOV R245, RZ ;  /* 0x000000ff00f57202 */ /* 0x000fe40000000f00 */
[----:B------:R-:W-:Y:S02]  /*10670*/  MOV R244, 0xffffffff ;  /* 0xffffffff00f47802 */ /* 0x000fe40000000f00 */
[----:B------:R-:W-:-:S02]  /*10680*/  MOV R64, 0x106a0 ;  /* 0x000106a000407802 */ /* 0x000fc40000000f00 */
[----:B------:R-:W-:Y:S05]  /*10690*/  CALL.REL.NOINC `($__internal_137_$__cuda_sm70_shflsync_up) ;  /* 0x0000187000007944 */ /* 0x000fea0003c00000 */
[----:B-1----:R-:W-:Y:S01]  /*106a0*/  MOV R69, R66 ;  /* 0x0000004200457202 */ /* 0x002fe20000000f00 */
[----:B------:R-:W-:Y:S01]  /*106b0*/  HFMA2.MMA R66, -RZ, RZ, 0, 2.384185791015625e-07 ;  /* 0x00000004ff427435 */ /* 0x000fe200000001ff */
[----:B------:R-:W-:-:S02]  /*106c0*/  MOV R65, R71 ;  /* 0x0000004700417202 */ /* 0x000fc40000000f00 */
[----:B------:R-:W-:Y:S02]  /*106d0*/  MOV R245, RZ ;  /* 0x000000ff00f57202 */ /* 0x000fe40000000f00 */
[----:B------:R-:W-:Y:S02]  /*106e0*/  MOV R244, 0xffffffff ;  /* 0xffffffff00f47802 */ /* 0x000fe40000000f00 */
[----:B------:R-:W-:Y:S02]  /*106f0*/  MOV R64, 0x10710 ;  /* 0x0001071000407802 */ /* 0x000fe40000000f00 */
[----:B------:R-:W-:Y:S05]  /*10700*/  CALL.REL.NOINC `($__internal_137_$__cuda_sm70_shflsync_up) ;  /* 0x0000180000007944 */ /* 0x000fea0003c00000 */
[----:B-1----:R-:W-:Y:S01]  /*10710*/  MOV R242, R66 ;  /* 0x0000004200f27202 */ /* 0x002fe20000000f00 */
[----:B------:R-:W-:Y:S01]  /*10720*/  HFMA2.MMA R66, -RZ, RZ, 0, 2.384185791015625e-07 ;  /* 0x00000004ff427435 */ /* 0x000fe200000001ff */
[----:B------:R-:W-:Y:S02]  /*10730*/  MOV R65, R70 ;  /* 0x0000004600417202 */ /* 0x000fe40000000f00 */
[----:B------:R-:W-:Y:S02]  /*10740*/  MOV R245, RZ ;  /* 0x000000ff00f57202 */ /* 0x000fe40000000f00 */
[----:B------:R-:W-:-:S02]  /*10750*/  MOV R244, 0xffffffff ;  /* 0xffffffff00f47802 */ /* 0x000fc40000000f00 */
        /* <DEDUP_REMOVED lines=13> */
[----:B------:R-:W-:Y:S01]  /*10830*/  HFMA2.MMA R66, -RZ, RZ, 0, 4.76837158203125e-07 ;  /* 0x00000008ff427435 */ /* 0x000fe200000001ff */
[----:B------:R-:W-:Y:S01]  /*10840*/  @P0 FFMA.FTZ R241, R67, R241, -R69 ;  /* 0x000000f143f10223 */ /* 0x000fe20000010845 */
[----:B------:R-:W-:Y:S01]  /*10850*/  FSEL R68, R68, R65, !P0 ;  /* 0x0000004144447208 */ /* 0x000fe20004000000 */
[----:B------:R-:W-:Y:S01]  /*10860*/  @P0 FADD.FTZ R71, R71, R64 ;  /* 0x0000004047470221 */ /* 0x000fe20000010000 */
[----:B------:R-:W-:Y:S02]  /*10870*/  MOV R64, 0x108a0 ;  /* 0x000108a000407802 */ /* 0x000fe40000000f00 */
[----:B------:R-:W-:Y:S02]  /*10880*/  MOV R65, R241 ;  /* 0x000000f100417202 */ /* 0x000fe40000000f00 */
[----:B------:R-:W-:Y:S05]  /*10890*/  CALL.REL.NOINC `($__internal_137_$__cuda_sm70_shflsync_up) ;  /* 0x0000167000007944 */ /* 0x000fea0003c00000 */
[----:B-1----:R-:W-:Y:S01]  /*108a0*/  MOV R67, R66 ;  /* 0x0000004200437202 */ /* 0x002fe20000000f00 */
[----:B------:R-:W-:Y:S01]  /*108b0*/  HFMA2.MMA R66, -RZ, RZ, 0, 4.76837158203125e-07 ;  /* 0x00000008ff427435 */ /* 0x000fe200000001ff */
[----:B------:R-:W-:-:S02]  /*108c0*/  MOV R65, R68 ;  /* 0x0000004400417202 */ /* 0x000fc40000000f00 */
[----:B------:R-:W-:Y:S02]  /*108d0*/  MOV R245, RZ ;  /* 0x000000ff00f57202 */ /* 0x000fe40000000f00 */
[----:B------:R-:W-:Y:S02]  /*108e0*/  MOV R244, 0xffffffff ;  /* 0xffffffff00f47802 */ /* 0x000fe40000000f00 */
[----:B------:R-:W-:Y:S02]  /*108f0*/  MOV R64, 0x10910 ;  /* 0x0001091000407802 */ /* 0x000fe40000000f00 */
[----:B------:R-:W-:Y:S05]  /*10900*/  CALL.REL.NOINC `($__internal_137_$__cuda_sm70_shflsync_up) ;  /* 0x0000160000007944 */ /* 0x000fea0003c00000 */
[----:B-1----:R-:W-:Y:S01]  /*10910*/  MOV R69, R66 ;  /* 0x0000004200457202 */ /* 0x002fe20000000f00 */
[----:B------:R-:W-:Y:S01]  /*10920*/  HFMA2.MMA R66, -RZ, RZ, 0, 4.76837158203125e-07 ;  /* 0x00000008ff427435 */ /* 0x000fe200000001ff */
[----:B------:R-:W-:Y:S02]  /*10930*/  MOV R65, R71 ;  /* 0x0000004700417202 */ /* 0x000fe40000000f00 */
[----:B------:R-:W-:Y:S02]  /*10940*/  MOV R245, RZ ;  /* 0x000000ff00f57202 */ /* 0x000fe40000000f00 */
[----:B------:R-:W-:-:S02]  /*10950*/  MOV R244, 0xffffffff ;  /* 0xffffffff00f47802 */ /* 0x000fc40000000f00 */
[----:B------:R-:W-:Y:S02]  /*10960*/  MOV R64, 0x10980 ;  /* 0x0001098000407802 */ /* 0x000fe40000000f00 */
[----:B------:R-:W-:Y:S05]  /*10970*/  CALL.REL.NOINC `($__internal_137_$__cuda_sm70_shflsync_up) ;  /* 0x0000159000007944 */ /* 0x000fea0003c00000 */
[----:B-1----:R-:W-:Y:S01]  /*10980*/  MOV R242, R66 ;  /* 0x0000004200f27202 */ /* 0x002fe20000000f00 */
[----:B------:R-:W-:Y:S01]  /*10990*/  HFMA2.MMA R66, -RZ, RZ, 0, 4.76837158203125e-07 ;  /* 0x00000008ff427435 */ /* 0x000fe200000001ff */
[----:B------:R-:W-:Y:S02]  /*109a0*/  MOV R65, R70 ;  /* 0x0000004600417202 */ /* 0x000fe40000000f00 */
[----:B------:R-:W-:Y:S02]  /*109b0*/  MOV R245, RZ ;  /* 0x000000ff00f57202 */ /* 0x000fe40000000f00 */
[----:B------:R-:W-:Y:S02]  /*109c0*/  MOV R244, 0xffffffff ;  /* 0xffffffff00f47802 */ /* 0x000fe40000000f00 */
[----:B------:R-:W-:Y:S02]  /*109d0*/  MOV R64, 0x109f0 ;  /* 0x000109f000407802 */ /* 0x000fe40000000f00 */
[----:B------:R-:W-:Y:S05]  /*109e0*/  CALL.REL.NOINC `($__internal_137_$__cuda_sm70_shflsync_up) ;  /* 0x0000152000007944 */ /* 0x000fea0003c00000 */
[----:B------:R-:W-:Y:S01]  /*109f0*/  ISETP.GE.AND P0, PT, R151, 0x8, PT ;  /* 0x000000089700780c */ /* 0x000fe20003f06270 */
[----:B-1----:R-:W-:Y:S01]  /*10a00*/  FMUL.FTZ R64, R68, R66 ;  /* 0x0000004244407220 */ /* 0x002fe20000410000 */
[----:B------:R-:W-:Y:S01]  /*10a10*/  MOV R245, RZ ;  /* 0x000000ff00f57202 */ /* 0x000fe20000000f00 */
[----:B------:R-:W-:Y:S01]  /*10a20*/  FMUL.FTZ R65, R67, R68 ;  /* 0x0000004443417220 */ /* 0x000fe20000410000 */
[----:B------:R-:W-:Y:S01]  /*10a30*/  MOV R244, 0xffffffff ;  /* 0xffffffff00f47802 */ /* 0x000fe20000000f00 */
[----:B------:R-:W-:-:S02]  /*10a40*/  FFMA.FTZ R64, R242, R241, -R64 ;  /* 0x000000f1f2407223 */ /* 0x000fc40000010840 */
[-C--:B------:R-:W-:Y:S02]  /*10a50*/  FMUL.FTZ R242, R242, R68.reuse ;  /* 0x00000044f2f27220 */ /* 0x080fe40000410000 */
[C---:B------:R-:W-:Y:S02]  /*10a60*/  FFMA.FTZ R65, R69.reuse, R241, R65 ;  /* 0x000000f145417223 */ /* 0x040fe40000010041 */
[----:B------:R-:W-:Y:S02]  /*10a70*/  FMUL.FTZ R69, R69, R68 ;  /* 0x0000004445457220 */ /* 0x000fe40000410000 */
[----:B------:R-:W-:Y:S01]  /*10a80*/  FFMA.FTZ R242, R241, R66, R242 ;  /* 0x00000042f1f27223 */ /* 0x000fe200000100f2 */
[----:B------:R-:W-:Y:S01]  /*10a90*/  FSEL R68, R68, R65, !P0 ;  /* 0x0000004144447208 */ /* 0x000fe20004000000 */
[----:B------:R-:W-:Y:S01]  /*10aa0*/  @P0 FFMA.FTZ R241, R67, R241, -R69 ;  /* 0x000000f143f10223 */ /* 0x000fe20000010845 */
[----:B------:R-:W-:Y:S01]  /*10ab0*/  HFMA2.MMA R66, -RZ, RZ, 0, 9.5367431640625e-07 ;  /* 0x00000010ff427435 */ /* 0x000fe200000001ff */
[----:B------:R-:W-:Y:S01]  /*10ac0*/  @P0 FADD.FTZ R71, R71, R64 ;  /* 0x0000004047470221 */ /* 0x000fe20000010000 */
[----:B------:R-:W-:Y:S01]  /*10ad0*/  MOV R69, R68 ;  /* 0x0000004400457202 */ /* 0x000fe20000000f00 */
[----:B------:R-:W-:Y:S01]  /*10ae0*/  @P0 FADD.FTZ R70, R70, R242 ;  /* 0x000000f246460221 */ /* 0x000fe20000010000 */
[----:B------:R-:W-:-:S02]  /*10af0*/  MOV R243, R241 ;  /* 0x000000f100f37202 */ /* 0x000fc40000000f00 */
[----:B------:R-:W-:Y:S02]  /*10b00*/  MOV R65, R241 ;  /* 0x000000f100417202 */ /* 0x000fe40000000f00 */
[----:B------:R-:W-:Y:S02]  /*10b10*/  MOV R241, R71 ;  /* 0x0000004700f17202 */ /* 0x000fe40000000f00 */
[----:B------:R-:W-:Y:S02]  /*10b20*/  MOV R242, R70 ;  /* 0x0000004600f27202 */ /* 0x000fe40000000f00 */
[----:B------:R-:W-:Y:S02]  /*10b30*/  MOV R64, 0x10b50 ;  /* 0x00010b5000407802 */ /* 0x000fe40000000f00 */
[----:B------:R-:W-:Y:S05]  /*10b40*/  CALL.REL.NOINC `($__internal_137_$__cuda_sm70_shflsync_up) ;  /* 0x000013c000007944 */ /* 0x000fea0003c00000 */
[----:B-1----:R-:W-:Y:S01]  /*10b50*/  MOV R67, R66 ;  /* 0x0000004200437202 */ /* 0x002fe20000000f00 */
[----:B------:R-:W-:Y:S01]  /*10b60*/  HFMA2.MMA R66, -RZ, RZ, 0, 9.5367431640625e-07 ;  /* 0x00000010ff427435 */ /* 0x000fe200000001ff */
[----:B------:R-:W-:Y:S02]  /*10b70*/  MOV R65, R68 ;  /* 0x0000004400417202 */ /* 0x000fe40000000f00 */
[----:B------:R-:W-:-:S02]  /*10b80*/  MOV R245, RZ ;  /* 0x000000ff00f57202 */ /* 0x000fc40000000f00 */
[----:B------:R-:W-:Y:S02]  /*10b90*/  MOV R244, 0xffffffff ;  /* 0xffffffff00f47802 */ /* 0x000fe40000000f00 */
[----:B------:R-:W-:Y:S02]  /*10ba0*/  MOV R64, 0x10bc0 ;  /* 0x00010bc000407802 */ /* 0x000fe40000000f00 */
[----:B------:R-:W-:Y:S05]  /*10bb0*/  CALL.REL.NOINC `($__internal_137_$__cuda_sm70_shflsync_up) ;  /* 0x0000135000007944 */ /* 0x000fea0003c00000 */
[----:B-1----:R-:W-:Y:S01]  /*10bc0*/  MOV R68, R66 ;  /* 0x0000004200447202 */ /* 0x002fe20000000f00 */
[----:B------:R-:W-:Y:S01]  /*10bd0*/  HFMA2.MMA R66, -RZ, RZ, 0, 9.5367431640625e-07 ;  /* 0x00000010ff427435 */ /* 0x000fe200000001ff */
[----:B------:R-:W-:Y:S02]  /*10be0*/  MOV R65, R71 ;  /* 0x0000004700417202 */ /* 0x000fe40000000f00 */
[----:B------:R-:W-:Y:S02]  /*10bf0*/  MOV R245, RZ ;  /* 0x000000ff00f57202 */ /* 0x000fe40000000f00 */
[----:B------:R-:W-:Y:S02]  /*10c00*/  MOV R244, 0xffffffff ;  /* 0xffffffff00f47802 */ /* 0x000fe40000000f00 */
[----:B------:R-:W-:-:S02]  /*10c10*/  MOV R64, 0x10c30 ;  /* 0x00010c3000407802 */ /* 0x000fc40000000f00 */
[----:B------:R-:W-:Y:S05]  /*10c20*/  CALL.REL.NOINC `($__internal_137_$__cuda_sm70_shflsync_up) ;  /* 0x000012e000007944 */ /* 0x000fea0003c00000 */
[----:B-1----:R-:W-:Y:S01]  /*10c30*/  MOV R71, R66 ;  /* 0x0000004200477202 */ /* 0x002fe20000000f00 */
[----:B------:R-:W-:Y:S01]  /*10c40*/  HFMA2.MMA R66, -RZ, RZ, 0, 9.5367431640625e-07 ;  /* 0x00000010ff427435 */ /* 0x000fe200000001ff */
[----:B------:R-:W-:-:S02]  /*10c50*/  MOV R65, R70 ;  /* 0x0000004600417202 */ /* 0x000fc40000000f00 */
[----:B------:R-:W-:Y:S02]  /*10c60*/  MOV R245, RZ ;  /* 0x000000ff00f57202 */ /* 0x000fe40000000f00 */
[----:B------:R-:W-:Y:S02]  /*10c70*/  MOV R244, 0xffffffff ;  /* 0xffffffff00f47802 */ /* 0x000fe40000000f00 */
[----:B------:R-:W-:Y:S02]  /*10c80*/  MOV R64, 0x10ca0 ;  /* 0x00010ca000407802 */ /* 0x000fe40000000f00 */
[----:B------:R-:W-:Y:S05]  /*10c90*/  CALL.REL.NOINC `($__internal_137_$__cuda_sm70_shflsync_up) ;  /* 0x0000127000007944 */ /* 0x000fea0003c00000 */
[----:B-1----:R-:W-:Y:S01]  /*10ca0*/  MOV R64, R66 ;  /* 0x0000004200407202 */ /* 0x002fe20000000f00 */
[----:B------:R-:W-:Y:S05]  /*10cb0*/  BRA `(.L_x_5792) ;  /* 0xffff77d000007947 */ /* 0x000fea000383ffff */
.L_x_5689:
[----:B-1----:R-:W-:Y:S01]  /*10cc0*/  HFMA2.MMA R66, -RZ, RZ, 0, 5.9604644775390625e-08 ;  /* 0x00000001ff427435 */ /* 0x002fe200000001ff */
[----:B------:R-:W-:Y:S02]  /*10cd0*/  MOV R65, R70 ;  /* 0x0000004600417202 */ /* 0x000fe40000000f00 */
[----:B------:R-:W-:Y:S02]  /*10ce0*/  MOV R245, RZ ;  /* 0x000000ff00f57202 */ /* 0x000fe40000000f00 */
[----:B------:R-:W-:-:S02]  /*10cf0*/  MOV R244, 0xffffffff ;  /* 0xffffffff00f47802 */ /* 0x000fc40000000f00 */
[----:B------:R-:W-:Y:S02]  /*10d00*/  MOV R64, 0x10d20 ;  /* 0x00010d2000407802 */ /* 0x000fe40000000f00 */
[----:B0----5:R-:W-:Y:S05]  /*10d10*/  CALL.REL.NOINC `($__internal_137_$__cuda_sm70_shflsync_up) ;  /* 0x000011f000007944 */ /* 0x021fea0003c00000 */
        /* <DEDUP_REMOVED lines=14> */
[----:B-1----:R-:W-:Y:S01]  /*10e00*/  MOV R67, R66 ;  /* 0x0000004200437202 */ /* 0x002fe20000000f00 */
[----:B------:R-:W-:Y:S01]  /*10e10*/  HFMA2.MMA R66, -RZ, RZ, 0, 5.9604644775390625e-08 ;  /* 0x00000001ff427435 */ /* 0x000fe200000001ff */
[----:B------:R-:W-:Y:S02]  /*10e20*/  MOV R65, R68 ;  /* 0x0000004400417202 */ /* 0x000fe40000000f00 */
[----:B------:R-:W-:Y:S02]  /*10e30*/  MOV R245, RZ ;  /* 0x000000ff00f57202 */ /* 0x000fe40000000f00 */
[----:B------:R-:W-:-:S02]  /*10e40*/  MOV R244, 0xffffffff ;  /* 0xffffffff00f47802 */ /* 0x000fc40000000f00 */
[----:B------:R-:W-:Y:S02]  /*10e50*/  MOV R64, 0x10e70 ;  /* 0x00010e7000407802 */ /* 0x000fe40000000f00 */
[----:B------:R-:W-:Y:S05]  /*10e60*/  CALL.REL.NOINC `($__internal_137_$__cuda_sm70_shflsync_up) ;  /* 0x000010a000007944 */ /* 0x000fea0003c00000 */
[----:B-1----:R-:W-:Y:S01]  /*10e70*/  MOV R68, R66 ;  /* 0x0000004200447202 */ /* 0x002fe20000000f00 */
[----:B------:R-:W-:Y:S01]  /*10e80*/  HFMA2.MMA R66, -RZ, RZ, 0, 0 ;  /* 0x00000000ff427435 */ /* 0x000fe200000001ff */
[----:B------:R-:W-:Y:S02]  /*10e90*/  MOV R64, R60 ;  /* 0x0000003c00407202 */ /* 0x000fe40000000f00 */
[----:B------:R-:W-:Y:S02]  /*10ea0*/  MOV R247, 0xffffffff ;  /* 0xffffffff00f77802 */ /* 0x000fe40000000f00 */
[----:B------:R-:W-:Y:S02]  /*10eb0*/  MOV R65, 0x10ed0 ;  /* 0x00010ed000417802 */ /* 0x000fe40000000f00 */
[----:B------:R-:W-:Y:S05]  /*10ec0*/  CALL.REL.NOINC `($__internal_136_$__cuda_sm70_shflsync_idx_p) ;  /* 0x00000fd000007944 */ /* 0x000fea0003c00000 */
[----:B-1----:R-:W-:Y:S01]  /*10ed0*/  MOV R60, R66 ;  /* 0x00000042003c7202 */ /* 0x002fe20000000f00 */
[----:B------:R-:W-:Y:S01]  /*10ee0*/  HFMA2.MMA R66, -RZ, RZ, 0, 0 ;  /* 0x00000000ff427435 */ /* 0x000fe200000001ff */
[----:B------:R-:W-:Y:S02]  /*10ef0*/  MOV R64, R61 ;  /* 0x0000003d00407202 */ /* 0x000fe40000000f00 */
[----:B------:R-:W-:-:S02]  /*10f00*/  MOV R247, 0xffffffff ;  /* 0xffffffff00f77802 */ /* 0x000fc40000000f00 */
[----:B------:R-:W-:Y:S02]  /*10f10*/  MOV R65, 0x10f30 ;  /* 0x00010f3000417802 */ /* 0x000fe40000000f00 */
[----:B0-----:R-:W-:Y:S05]  /*10f20*/  CALL.REL.NOINC `($__internal_136_$__cuda_sm70_shflsync_idx_p) ;  /* 0x00000f7000007944 */ /* 0x001fea0003c00000 */
[----:B-1----:R-:W-:Y:S01]  /*10f30*/  MOV R61, R66 ;  /* 0x00000042003d7202 */ /* 0x002fe20000000f00 */
[----:B------:R-:W-:Y:S01]  /*10f40*/  HFMA2.MMA R66, -RZ, RZ, 0, 0 ;  /* 0x00000000ff427435 */ /* 0x000fe200000001ff */
[----:B------:R-:W-:Y:S02]  /*10f50*/  MOV R64, R62 ;  /* 0x0000003e00407202 */ /* 0x000fe40000000f00 */
[----:B------:R-:W-:Y:S02]  /*10f60*/  MOV R247, 0xffffffff ;  /* 0xffffffff00f77802 */ /* 0x000fe40000000f00 */
[----:B------:R-:W-:Y:S02]  /*10f70*/  MOV R65, 0x10f90 ;  /* 0x00010f9000417802 */ /* 0x000fe40000000f00 */
[----:B0-----:R-:W-:Y:S05]  /*10f80*/  CALL.REL.NOINC `($__internal_136_$__cuda_sm70_shflsync_idx_p) ;  /* 0x00000f1000007944 */ /* 0x001fea0003c00000 */
[----:B-1----:R-:W-:Y:S01]  /*10f90*/  MOV R62, R66 ;  /* 0x00000042003e7202 */ /* 0x002fe20000000f00 */
[----:B------:R-:W-:Y:S01]  /*10fa0*/  HFMA2.MMA R66, -RZ, RZ, 0, 0 ;  /* 0x00000000ff427435 */ /* 0x000fe200000001ff */
[----:B------:R-:W-:Y:S02]  /*10fb0*/  MOV R64, R63 ;  /* 0x0000003f00407202 */ /* 0x000fe40000000f00 */
[----:B------:R-:W-:-:S02]  /*10fc0*/  MOV R247, 0xffffffff ;  /* 0xffffffff00f77802 */ /* 0x000fc40000000f00 */
[----:B------:R-:W-:Y:S02]  /*10fd0*/  MOV R65, 0x10ff0 ;  /* 0x00010ff000417802 */ /* 0x000fe40000000f00 */
[----:B0-----:R-:W-:Y:S05]  /*10fe0*/  CALL.REL.NOINC `($__internal_136_$__cuda_sm70_shflsync_idx_p) ;  /* 0x00000eb000007944 */ /* 0x001fea0003c00000 */
[----:B-1----:R-:W-:Y:S01]  /*10ff0*/  MOV R63, R66 ;  /* 0x00000042003f7202 */ /* 0x002fe20000000f00 */
[----:B0-----:R-:W-:Y:S05]  /*11000*/  BRA `(.L_x_5793) ;  /* 0xffff778000007947 */ /* 0x001fea000383ffff */
.L_x_5692:
[----:B------:R-:W-:Y:S01]  /*11010*/  HFMA2.MMA R65, -RZ, RZ, 0, 5.9604644775390625e-08 ;  /* 0x00000001ff417435 */ /* 0x000fe200000001ff */
[----:B------:R-:W-:Y:S02]  /*11020*/  MOV R66, R121 ;  /* 0x0000007900427202 */ /* 0x000fe40000000f00 */
[----:B------:R-:W-:Y:S02]  /*11030*/  MOV R242, 0x1f ;  /* 0x0000001f00f27802 */ /* 0x000fe40000000f00 */
[----:B------:R-:W-:Y:S02]  /*11040*/  MOV R241, 0xffffffff ;  /* 0xffffffff00f17802 */ /* 0x000fe40000000f00 */
[----:B------:R-:W-:Y:S02]  /*11050*/  MOV R64, 0x11070 ;  /* 0x0001107000407802 */ /* 0x000fe40000000f00 */
[----:B------:R-:W-:Y:S05]  /*11060*/  CALL.REL.NOINC `($__internal_135_$__cuda_sm70_shflsync_down) ;  /* 0x00000df000007944 */ /* 0x000fea0003c00000 */
[----:B-1----:R-:W-:Y:S01]  /*11070*/  MOV R67, R66 ;  /* 0x0000004200437202 */ /* 0x002fe20000000f00 */
[----:B------:R-:W-:Y:S05]  /*11080*/  BRA `(.L_x_5794) ;  /* 0xffff8a2000007947 */ /* 0x000fea000383ffff */
.L_x_5693:
[----:B------:R-:W-:Y:S01]  /*11090*/  HFMA2.MMA R65, -RZ, RZ, 0, 5.9604644775390625e-08 ;  /* 0x00000001ff417435 */ /* 0x000fe200000001ff */
[----:B------:R-:W-:-:S02]  /*110a0*/  MOV R66, R69 ;  /* 0x0000004500427202 */ /* 0x000fc40000000f00 */
[----:B------:R-:W-:Y:S02]  /*110b0*/  MOV R242, 0x1f ;  /* 0x0000001f00f27802 */ /* 0x000fe40000000f00 */
[----:B------:R-:W-:Y:S02]  /*110c0*/  MOV R241, 0xffffffff ;  /* 0xffffffff00f17802 */ /* 0x000fe40000000f00 */
[----:B------:R-:W-:Y:S02]  /*110d0*/  MOV R64, 0x110f0 ;  /* 0x000110f000407802 */ /* 0x000fe40000000f00 */
[----:B01----:R-:W-:Y:S05]  /*110e0*/  CALL.REL.NOINC `($__internal_135_$__cuda_sm70_shflsync_down) ;  /* 0x00000d7000007944 */ /* 0x003fea0003c00000 */
[----:B------:R-:W-:Y:S01]  /*110f0*/  HFMA2.MMA R65, -RZ, RZ, 0, 5.9604644775390625e-08 ;  /* 0x00000001ff417435 */ /* 0x000fe200000001ff */
[----:B-1----:R-:W-:Y:S02]  /*11100*/  MOV R69, R66 ;  /* 0x0000004200457202 */ /* 0x002fe40000000f00 */
[----:B------:R-:W-:Y:S02]  /*11110*/  MOV R66, R68 ;  /* 0x0000004400427202 */ /* 0x000fe40000000f00 */
[----:B------:R-:W-:Y:S02]  /*11120*/  MOV R242, 0x1f ;  /* 0x0000001f00f27802 */ /* 0x000fe40000000f00 */
[----:B------:R-:W-:-:S02]  /*11130*/  MOV R241, 0xffffffff ;  /* 0xffffffff00f17802 */ /* 0x000fc40000000f00 */
[----:B------:R-:W-:Y:S02]  /*11140*/  MOV R64, 0x11160 ;  /* 0x0001116000407802 */ /* 0x000fe40000000f00 */
[----:B------:R-:W-:Y:S05]  /*11150*/  CALL.REL.NOINC `($__internal_135_$__cuda_sm70_shflsync_down) ;  /* 0x00000d0000007944 */ /* 0x000fea0003c00000 */
[----:B------:R-:W-:Y:S01]  /*11160*/  HFMA2.MMA R65, -RZ, RZ, 0, 5.9604644775390625e-08 ;  /* 0x00000001ff417435 */ /* 0x000fe200000001ff */
[----:B-1----:R-:W-:Y:S02]  /*11170*/  MOV R121, R66 ;  /* 0x0000004200797202 */ /* 0x002fe40000000f00 */
[----:B------:R-:W-:Y:S02]  /*11180*/  MOV R66, R70 ;  /* 0x0000004600427202 */ /* 0x000fe40000000f00 */
[----:B------:R-:W-:Y:S02]  /*11190*/  MOV R242, 0x1f ;  /* 0x0000001f00f27802 */ /* 0x000fe40000000f00 */
[----:B------:R-:W-:Y:S02]  /*111a0*/  MOV R241, 0xffffffff ;  /* 0xffffffff00f17802 */ /* 0x000fe40000000f00 */
[----:B------:R-:W-:Y:S02]  /*111b0*/  MOV R64, 0x111d0 ;  /* 0x000111d000407802 */ /* 0x000fe40000000f00 */
[----:B------:R-:W-:Y:S05]  /*111c0*/  CALL.REL.NOINC `($__internal_135_$__cuda_sm70_shflsync_down) ;  /* 0x00000c9000007944 */ /* 0x000fea0003c00000 */
[----:B-1----:R-:W-:Y:S05]  /*111d0*/  BRA `(.L_x_5795) ;  /* 0xffff891000007947 */ /* 0x002fea000383ffff */
.L_x_5696:
[----:B------:R-:W-:Y:S01]  /*111e0*/  HFMA2.MMA R65, -RZ, RZ, 0, 1.1920928955078125e-07 ;  /* 0x00000002ff417435 */ /* 0x000fe200000001ff */
[----:B----4-:R-:W-:-:S02]  /*111f0*/  MOV R66, R71 ;  /* 0x0000004700427202 */ /* 0x010fc40000000f00 */
[----:B------:R-:W-:Y:S02]  /*11200*/  MOV R242, 0x1f ;  /* 0x0000001f00f27802 */ /* 0x000fe40000000f00 */
[----:B------:R-:W-:Y:S02]  /*11210*/  MOV R241, 0xffffffff ;  /* 0xffffffff00f17802 */ /* 0x000fe40000000f00 */
[----:B------:R-:W-:Y:S02]  /*11220*/  MOV R64, 0x11240 ;  /* 0x0001124000407802 */ /* 0x000fe40000000f00 */
[----:B0123--:R-:W-:Y:S05]  /*11230*/  CALL.REL.NOINC `($__internal_135_$__cuda_sm70_shflsync_down) ;  /* 0x00000c2000007944 */ /* 0x00ffea0003c00000 */
[----:B------:R-:W-:Y:S01]  /*11240*/  HFMA2.MMA R65, -RZ, RZ, 0, 1.1920928955078125e-07 ;  /* 0x00000002ff417435 */ /* 0x000fe200000001ff */
[----:B-1----:R-:W-:Y:S02]  /*11250*/  MOV R67, R66 ;  /* 0x0000004200437202 */ /* 0x002fe40000000f00 */
[----:B------:R-:W-:Y:S02]  /*11260*/  MOV R66, R240 ;  /* 0x000000f000427202 */ /* 0x000fe40000000f00 */
[----:B------:R-:W-:Y:S02]  /*11270*/  MOV R242, 0x1f ;  /* 0x0000001f00f27802 */ /* 0x000fe40000000f00 */
[----:B------:R-:W-:-:S02]  /*11280*/  MOV R241, 0xffffffff ;  /* 0xffffffff00f17802 */ /* 0x000fc40000000f00 */
[----:B------:R-:W-:Y:S02]  /*11290*/  MOV R64, 0x112b0 ;  /* 0x000112b000407802 */ /* 0x000fe40000000f00 */
[----:B------:R-:W-:Y:S05]  /*112a0*/  CALL.REL.NOINC `($__internal_135_$__cuda_sm70_shflsync_down) ;  /* 0x00000bb000007944 */ /* 0x000fea0003c00000 */
[----:B------:R-:W-:Y:S01]  /*112b0*/  HFMA2.MMA R65, -RZ, RZ, 0, 1.1920928955078125e-07 ;  /* 0x00000002ff417435 */ /* 0x000fe200000001ff */
[----:B-1----:R-:W-:Y:S02]  /*112c0*/  MOV R69, R66 ;  /* 0x0000004200457202 */ /* 0x002fe40000000f00 */
[----:B------:R-:W-:Y:S02]  /*112d0*/  MOV R66, R68 ;  /* 0x0000004400427202 */ /* 0x000fe40000000f00 */
[----:B------:R-:W-:Y:S02]  /*112e0*/  MOV R242, 0x1f ;  /* 0x0000001f00f27802 */ /* 0x000fe40000000f00 */
[----:B------:R-:W-:Y:S02]  /*112f0*/  MOV R241, 0xffffffff ;  /* 0xffffffff00f17802 */ /* 0x000fe40000000f00 */
[----:B------:R-:W-:Y:S02]  /*11300*/  MOV R64, 0x11320 ;  /* 0x0001132000407802 */ /* 0x000fe40000000f00 */
[----:B------:R-:W-:Y:S05]  /*11310*/  CALL.REL.NOINC `($__internal_135_$__cuda_sm70_shflsync_down) ;  /* 0x00000b4000007944 */ /* 0x000fea0003c00000 */
[----:B------:R-:W-:Y:S01]  /*11320*/  HFMA2.MMA R65, -RZ, RZ, 0, 1.1920928955078125e-07 ;  /* 0x00000002ff417435 */ /* 0x000fe200000001ff */
[----:B-1----:R-:W-:-:S02]  /*11330*/  MOV R70, R66 ;  /* 0x0000004200467202 */ /* 0x002fc40000000f00 */
[----:B------:R-:W-:Y:S02]  /*11340*/  MOV R66, R120 ;  /* 0x0000007800427202 */ /* 0x000fe40000000f00 */
[----:B------:R-:W-:Y:S02]  /*11350*/  MOV R242, 0x1f ;  /* 0x0000001f00f27802 */ /* 0x000fe40000000f00 */
[----:B------:R-:W-:Y:S02]  /*11360*/  MOV R241, 0xffffffff ;  /* 0xffffffff00f17802 */ /* 0x000fe40000000f00 */
[----:B------:R-:W-:Y:S02]  /*11370*/  MOV R64, 0x11390 ;  /* 0x0001139000407802 */ /* 0x000fe40000000f00 */
[----:B------:R-:W-:Y:S05]  /*11380*/  CALL.REL.NOINC `($__internal_135_$__cuda_sm70_shflsync_down) ;  /* 0x00000ad000007944 */ /* 0x000fea0003c00000 */
[----:B-1----:R-:W-:Y:S05]  /*11390*/  BRA `(.L_x_5796) ;  /* 0xffff889000007947 */ /* 0x002fea000383ffff */
.L_x_5699:
[----:B------:R-:W-:Y:S01]  /*113a0*/  HFMA2.MMA R65, -RZ, RZ, 0, 2.384185791015625e-07 ;  /* 0x00000004ff417435 */ /* 0x000fe200000001ff */
[----:B----4-:R-:W-:Y:S02]  /*113b0*/  MOV R66, R71 ;  /* 0x0000004700427202 */ /* 0x010fe40000000f00 */
[----:B------:R-:W-:Y:S02]  /*113c0*/  MOV R242, 0x1f ;  /* 0x0000001f00f27802 */ /* 0x000fe40000000f00 */
[----:B------:R-:W-:-:S02]  /*113d0*/  MOV R241, 0xffffffff ;  /* 0xffffffff00f17802 */ /* 0x000fc40000000f00 */
[----:B------:R-:W-:Y:S02]  /*113e0*/  MOV R64, 0x11400 ;  /* 0x0001140000407802 */ /* 0x000fe40000000f00 */
[----:B0123--:R-:W-:Y:S05]  /*113f0*/  CALL.REL.NOINC `($__internal_135_$__cuda_sm70_shflsync_down) ;  /* 0x00000a6000007944 */ /* 0x00ffea0003c00000 */
[----:B-1----:R-:W-:Y:S01]  /*11400*/  MOV R67, R66 ;  /* 0x0000004200437202 */ /* 0x002fe20000000f00 */
[----:B------:R-:W-:Y:S05]  /*11410*/  BRA `(.L_x_5797) ;  /* 0xffff892000007947 */ /* 0x000fea000383ffff */
.L_x_5700:
[----:B------:R-:W-:Y:S01]  /*11420*/  HFMA2.MMA R65, -RZ, RZ, 0, 2.384185791015625e-07 ;  /* 0x00000004ff417435 */ /* 0x000fe200000001ff */
[----:B----4-:R-:W-:Y:S02]  /*11430*/  MOV R66, R240 ;  /* 0x000000f000427202 */ /* 0x010fe40000000f00 */
[----:B------:R-:W-:Y:S02]  /*11440*/  MOV R242, 0x1f ;  /* 0x0000001f00f27802 */ /* 0x000fe40000000f00 */
[----:B------:R-:W-:Y:S02]  /*11450*/  MOV R241, 0xffffffff ;  /* 0xffffffff00f17802 */ /* 0x000fe40000000f00 */
[----:B------:R-:W-:Y:S02]  /*11460*/  MOV R64, 0x11480 ;  /* 0x0001148000407802 */ /* 0x000fe40000000f00 */
[----:B0123--:R-:W-:Y:S05]  /*11470*/  CALL.REL.NOINC `($__internal_135_$__cuda_sm70_shflsync_down) ;  /* 0x000009e000007944 */ /* 0x00ffea0003c00000 */
[----:B------:R-:W-:Y:S01]  /*11480*/  HFMA2.MMA R65, -RZ, RZ, 0, 2.384185791015625e-07 ;  /* 0x00000004ff417435 */ /* 0x000fe200000001ff */
[----:B-1----:R-:W-:Y:S02]  /*11490*/  MOV R69, R66 ;  /* 0x0000004200457202 */ /* 0x002fe40000000f00 */
[----:B------:R-:W-:-:S02]  /*114a0*/  MOV R66, R68 ;  /* 0x0000004400427202 */ /* 0x000fc40000000f00 */
[----:B------:R-:W-:Y:S02]  /*114b0*/  MOV R242, 0x1f ;  /* 0x0000001f00f27802 */ /* 0x000fe40000000f00 */
[----:B------:R-:W-:Y:S02]  /*114c0*/  MOV R241, 0xffffffff ;  /* 0xffffffff00f17802 */ /* 0x000fe40000000f00 */
[----:B------:R-:W-:Y:S02]  /*114d0*/  MOV R64, 0x114f0 ;  /* 0x000114f000407802 */ /* 0x000fe40000000f00 */
[----:B------:R-:W-:Y:S05]  /*114e0*/  CALL.REL.NOINC `($__internal_135_$__cuda_sm70_shflsync_down) ;  /* 0x0000097000007944 */ /* 0x000fea0003c00000 */
[----:B------:R-:W-:Y:S01]  /*114f0*/  HFMA2.MMA R65, -RZ, RZ, 0, 2.384185791015625e-07 ;  /* 0x00000004ff417435 */ /* 0x000fe200000001ff */
[----:B-1----:R-:W-:Y:S02]  /*11500*/  MOV R70, R66 ;  /* 0x0000004200467202 */ /* 0x002fe40000000f00 */
[----:B------:R-:W-:Y:S02]  /*11510*/  MOV R66, R120 ;  /* 0x0000007800427202 */ /* 0x000fe40000000f00 */
[----:B------:R-:W-:Y:S02]  /*11520*/  MOV R242, 0x1f ;  /* 0x0000001f00f27802 */ /* 0x000fe40000000f00 */
[----:B------:R-:W-:-:S02]  /*11530*/  MOV R241, 0xffffffff ;  /* 0xffffffff00f17802 */ /* 0x000fc40000000f00 */
[----:B------:R-:W-:Y:S02]  /*11540*/  MOV R64, 0x11560 ;  /* 0x0001156000407802 */ /* 0x000fe40000000f00 */
[----:B------:R-:W-:Y:S05]  /*11550*/  CALL.REL.NOINC `($__internal_135_$__cuda_sm70_shflsync_down) ;  /* 0x0000090000007944 */ /* 0x000fea0003c00000 */
[----:B-1----:R-:W-:Y:S05]  /*11560*/  BRA `(.L_x_5798) ;  /* 0xffff881000007947 */ /* 0x002fea000383ffff */
.L_x_5703:
[----:B------:R-:W-:Y:S01]  /*11570*/  HFMA2.MMA R65, -RZ, RZ, 0, 4.76837158203125e-07 ;  /* 0x00000008ff417435 */ /* 0x000fe200000001ff */
[----:B----4-:R-:W-:Y:S02]  /*11580*/  MOV R66, R71 ;  /* 0x0000004700427202 */ /* 0x010fe40000000f00 */
[----:B------:R-:W-:Y:S02]  /*11590*/  MOV R242, 0x1f ;  /* 0x0000001f00f27802 */ /* 0x000fe40000000f00 */
[----:B------:R-:W-:Y:S02]  /*115a0*/  MOV R241, 0xffffffff ;  /* 0xffffffff00f17802 */ /* 0x000fe40000000f00 */
[----:B------:R-:W-:Y:S02]  /*115b0*/  MOV R64, 0x115d0 ;  /* 0x000115d000407802 */ /* 0x000fe40000000f00 */
[----:B0123--:R-:W-:Y:S05]  /*115c0*/  CALL.REL.NOINC `($__internal_135_$__cuda_sm70_shflsync_down) ;  /* 0x0000089000007944 */ /* 0x00ffea0003c00000 */
[----:B------:R-:W-:Y:S01]  /*115d0*/  HFMA2.MMA R65, -RZ, RZ, 0, 4.76837158203125e-07 ;  /* 0x00000008ff417435 */ /* 0x000fe200000001ff */
[----:B-1----:R-:W-:Y:S02]  /*115e0*/  MOV R67, R66 ;  /* 0x0000004200437202 */ /* 0x002fe40000000f00 */
[----:B------:R-:W-:-:S02]  /*115f0*/  MOV R66, R240 ;  /* 0x000000f000427202 */ /* 0x000fc40000000f00 */
[----:B------:R-:W-:Y:S02]  /*11600*/  MOV R242, 0x1f ;  /* 0x0000001f00f27802 */ /* 0x000fe40000000f00 */
[----:B------:R-:W-:Y:S02]  /*11610*/  MOV R241, 0xffffffff ;  /* 0xffffffff00f17802 */ /* 0x000fe40000000f00 */
[----:B------:R-:W-:Y:S02]  /*11620*/  MOV R64, 0x11640 ;  /* 0x0001164000407802 */ /* 0x000fe40000000f00 */
[----:B------:R-:W-:Y:S05]  /*11630*/  CALL.REL.NOINC `($__internal_135_$__cuda_sm70_shflsync_down) ;  /* 0x0000082000007944 */ /* 0x000fea0003c00000 */
[----:B------:R-:W-:Y:S01]  /*11640*/  HFMA2.MMA R65, -RZ, RZ, 0, 4.76837158203125e-07 ;  /* 0x00000008ff417435 */ /* 0x000fe200000001ff */
[----:B-1----:R-:W-:Y:S02]  /*11650*/  MOV R69, R66 ;  /* 0x0000004200457202 */ /* 0x002fe40000000f00 */
[----:B------:R-:W-:Y:S02]  /*11660*/  MOV R66, R68 ;  /* 0x0000004400427202 */ /* 0x000fe40000000f00 */
[----:B------:R-:W-:Y:S02]  /*11670*/  MOV R242, 0x1f ;  /* 0x0000001f00f27802 */ /* 0x000fe40000000f00 */
[----:B------:R-:W-:-:S02]  /*11680*/  MOV R241, 0xffffffff ;  /* 0xffffffff00f17802 */ /* 0x000fc40000000f00 */
[----:B------:R-:W-:Y:S02]  /*11690*/  MOV R64, 0x116b0 ;  /* 0x000116b000407802 */ /* 0x000fe40000000f00 */
[----:B------:R-:W-:Y:S05]  /*116a0*/  CALL.REL.NOINC `($__internal_135_$__cuda_sm70_shflsync_down) ;  /* 0x000007b000007944 */ /* 0x000fea0003c00000 */
[----:B------:R-:W-:Y:S01]  /*116b0*/  HFMA2.MMA R65, -RZ, RZ, 0, 4.76837158203125e-07 ;  /* 0x00000008ff417435 */ /* 0x000fe200000001ff */
[----:B-1----:R-:W-:Y:S02]  /*116c0*/  MOV R70, R66 ;  /* 0x0000004200467202 */ /* 0x002fe40000000f00 */
[----:B------:R-:W-:Y:S02]  /*116d0*/  MOV R66, R120 ;  /* 0x0000007800427202 */ /* 0x000fe40000000f00 */
[----:B------:R-:W-:Y:S02]  /*116e0*/  MOV R242, 0x1f ;  /* 0x0000001f00f27802 */ /* 0x000fe40000000f00 */
[----:B------:R-:W-:Y:S02]  /*116f0*/  MOV R241, 0xffffffff ;  /* 0xffffffff00f17802 */ /* 0x000fe40000000f00 */
[----:B------:R-:W-:Y:S02]  /*11700*/  MOV R64, 0x11720 ;  /* 0x0001172000407802 */ /* 0x000fe40000000f00 */
[----:B------:R-:W-:Y:S05]  /*11710*/  CALL.REL.NOINC `($__internal_135_$__cuda_sm70_shflsync_down) ;  /* 0x0000074000007944 */ /* 0x000fea0003c00000 */
[----:B-1----:R-:W-:Y:S05]  /*11720*/  BRA `(.L_x_5799) ;  /* 0xffff879000007947 */ /* 0x002fea000383ffff */
.L_x_5706:
[----:B------:R-:W-:Y:S01]  /*11730*/  HFMA2.MMA R65, -RZ, RZ, 0, 9.5367431640625e-07 ;  /* 0x00000010ff417435 */ /* 0x000fe200000001ff */
[----:B----4-:R-:W-:-:S02]  /*11740*/  MOV R66, R71 ;  /* 0x0000004700427202 */ /* 0x010fc40000000f00 */
[----:B------:R-:W-:Y:S02]  /*11750*/  MOV R242, 0x1f ;  /* 0x0000001f00f27802 */ /* 0x000fe40000000f00 */
[----:B------:R-:W-:Y:S02]  /*11760*/  MOV R241, 0xffffffff ;  /* 0xffffffff00f17802 */ /* 0x000fe40000000f00 */
[----:B------:R-:W-:Y:S02]  /*11770*/  MOV R64, 0x11790 ;  /* 0x0001179000407802 */ /* 0x000fe40000000f00 */
[----:B0123--:R-:W-:Y:S05]  /*11780*/  CALL.REL.NOINC `($__internal_135_$__cuda_sm70_shflsync_down) ;  /* 0x000006d000007944 */ /* 0x00ffea0003c00000 */
[----:B-1----:R-:W-:Y:S01]  /*11790*/  MOV R67, R66 ;  /* 0x0000004200437202 */ /* 0x002fe20000000f00 */
[----:B------:R-:W-:Y:S05]  /*117a0*/  BRA `(.L_x_5800) ;  /* 0xffff882000007947 */ /* 0x000fea000383ffff */
.L_x_5707:
[----:B------:R-:W-:Y:S01]  /*117b0*/  HFMA2.MMA R65, -RZ, RZ, 0, 9.5367431640625e-07 ;  /* 0x00000010ff417435 */ /* 0x000fe200000001ff */
[----:B----4-:R-:W-:Y:S02]  /*117c0*/  MOV R66, R240 ;  /* 0x000000f000427202 */ /* 0x010fe40000000f00 */
[----:B------:R-:W-:Y:S02]  /*117d0*/  MOV R242, 0x1f ;  /* 0x0000001f00f27802 */ /* 0x000fe40000000f00 */
[----:B------:R-:W-:-:S02]  /*117e0*/  MOV R241, 0xffffffff ;  /* 0xffffffff00f17802 */ /* 0x000fc40000000f00 */
[----:B------:R-:W-:Y:S02]  /*117f0*/  MOV R64, 0x11810 ;  /* 0x0001181000407802 */ /* 0x000fe40000000f00 */
[----:B0123--:R-:W-:Y:S05]  /*11800*/  CALL.REL.NOINC `($__internal_135_$__cuda_sm70_shflsync_down) ;  /* 0x0000065000007944 */ /* 0x00ffea0003c00000 */
[----:B------:R-:W-:Y:S01]  /*11810*/  HFMA2.MMA R65, -RZ, RZ, 0, 9.5367431640625e-07 ;  /* 0x00000010ff417435 */ /* 0x000fe200000001ff */
[----:B-1----:R-:W-:Y:S02]  /*11820*/  MOV R69, R66 ;  /* 0x0000004200457202 */ /* 0x002fe40000000f00 */
[----:B------:R-:W-:Y:S02]  /*11830*/  MOV R66, R68 ;  /* 0x0000004400427202 */ /* 0x000fe40000000f00 */
[----:B------:R-:W-:Y:S02]  /*11840*/  MOV R242, 0x1f ;  /* 0x0000001f00f27802 */ /* 0x000fe40000000f00 */
[----:B------:R-:W-:Y:S02]  /*11850*/  MOV R241, 0xffffffff ;  /* 0xffffffff00f17802 */ /* 0x000fe40000000f00 */
[----:B------:R-:W-:Y:S02]  /*11860*/  MOV R64, 0x11880 ;  /* 0x0001188000407802 */ /* 0x000fe40000000f00 */
[----:B------:R-:W-:Y:S05]  /*11870*/  CALL.REL.NOINC `($__internal_135_$__cuda_sm70_shflsync_down) ;  /* 0x000005e000007944 */ /* 0x000fea0003c00000 */
[----:B------:R-:W-:Y:S01]  /*11880*/  HFMA2.MMA R65, -RZ, RZ, 0, 9.5367431640625e-07 ;  /* 0x00000010ff417435 */ /* 0x000fe200000001ff */
[----:B-1----:R-:W-:-:S02]  /*11890*/  MOV R70, R66 ;  /* 0x0000004200467202 */ /* 0x002fc40000000f00 */
[----:B------:R-:W-:Y:S02]  /*118a0*/  MOV R66, R120 ;  /* 0x0000007800427202 */ /* 0x000fe40000000f00 */
[----:B------:R-:W-:Y:S02]  /*118b0*/  MOV R242, 0x1f ;  /* 0x0000001f00f27802 */ /* 0x000fe40000000f00 */
[----:B------:R-:W-:Y:S02]  /*118c0*/  MOV R241, 0xffffffff ;  /* 0xffffffff00f17802 */ /* 0x000fe40000000f00 */
[----:B------:R-:W-:Y:S02]  /*118d0*/  MOV R64, 0x118f0 ;  /* 0x000118f000407802 */ /* 0x000fe40000000f00 */
[----:B------:R-:W-:Y:S05]  /*118e0*/  CALL.REL.NOINC `($__internal_135_$__cuda_sm70_shflsync_down) ;  /* 0x0000057000007944 */ /* 0x000fea0003c00000 */
[----:B-1----:R-:W-:Y:S05]  /*118f0*/  BRA `(.L_x_5801) ;  /* 0xffff871000007947 */ /* 0x002fea000383ffff */
.L_x_5710:
[----:B----4-:R-:W-:Y:S01]  /*11900*/  HFMA2.MMA R66, -RZ, RZ, 0, 0 ;  /* 0x00000000ff427435 */ /* 0x010fe200000001ff */
[----:B------:R-:W-:Y:S02]  /*11910*/  MOV R64, R71 ;  /* 0x0000004700407202 */ /* 0x000fe40000000f00 */
[----:B------:R-:W-:Y:S02]  /*11920*/  MOV R247, 0xffffffff ;  /* 0xffffffff00f77802 */ /* 0x000fe40000000f00 */
[----:B------:R-:W-:-:S02]  /*11930*/  MOV R65, 0x11950 ;  /* 0x0001195000417802 */ /* 0x000fc40000000f00 */
[----:B0123--:R-:W-:Y:S05]  /*11940*/  CALL.REL.NOINC `($__internal_136_$__cuda_sm70_shflsync_idx_p) ;  /* 0x0000055000007944 */ /* 0x00ffea0003c00000 */
[----:B-1----:R-:W-:Y:S01]  /*11950*/  MOV R69, R66 ;  /* 0x0000004200457202 */ /* 0x002fe20000000f00 */
[----:B------:R-:W-:Y:S01]  /*11960*/  HFMA2.MMA R66, -RZ, RZ, 0, 0 ;  /* 0x00000000ff427435 */ /* 0x000fe200000001ff */
[----:B------:R-:W-:-:S02]  /*11970*/  MOV R64, R240 ;  /* 0x000000f000407202 */ /* 0x000fc40000000f00 */
[----:B------:R-:W-:Y:S02]  /*11980*/  MOV R247, 0xffffffff ;  /* 0xffffffff00f77802 */ /* 0x000fe40000000f00 */
        /* <DEDUP_REMOVED lines=10> */
[----:B------:R-:W-:-:S02]  /*11a30*/  MOV R64, R120 ;  /* 0x0000007800407202 */ /* 0x000fc40000000f00 */
[----:B------:R-:W-:Y:S02]  /*11a40*/  MOV R247, 0xffffffff ;  /* 0xffffffff00f77802 */ /* 0x000fe40000000f00 */
[----:B------:R-:W-:Y:S02]  /*11a50*/  MOV R65, 0x11a70 ;  /* 0x00011a7000417802 */ /* 0x000fe40000000f00 */
[----:B0-----:R-:W-:Y:S05]  /*11a60*/  CALL.REL.NOINC `($__internal_136_$__cuda_sm70_shflsync_idx_p) ;  /* 0x0000043000007944 */ /* 0x001fea0003c00000 */
[----:B------:R-:W-:Y:S01]  /*11a70*/  MOV R70, R69 ;  /* 0x0000004500467202 */ /* 0x000fe20000000f00 */
[----:B------:R-:W-:Y:S01]  /*11a80*/  HFMA2.MMA R65, -RZ, RZ, 0, 5.9604644775390625e-08 ;  /* 0x00000001ff417435 */ /* 0x000fe200000001ff */
[----:B------:R-:W-:Y:S02]  /*11a90*/  MOV R69, R67 ;  /* 0x0000004300457202 */ /* 0x000fe40000000f00 */
[----:B-1----:R-:W-:Y:S02]  /*11aa0*/  MOV R67, R66 ;  /* 0x0000004200437202 */ /* 0x002fe40000000f00 */
[----:B------:R-:W-:Y:S02]  /*11ab0*/  MOV R66, R71 ;  /* 0x0000004700427202 */ /* 0x000fe40000000f00 */
[----:B------:R-:W-:-:S02]  /*11ac0*/  MOV R242, 0x1f ;  /* 0x0000001f00f27802 */ /* 0x000fc40000000f00 */
[----:B------:R-:W-:Y:S02]  /*11ad0*/  MOV R241, 0xffffffff ;  /* 0xffffffff00f17802 */ /* 0x000fe40000000f00 */
[----:B------:R-:W-:Y:S02]  /*11ae0*/  MOV R64, 0x11b00 ;  /* 0x00011b0000407802 */ /* 0x000fe40000000f00 */
[----:B0-----:R-:W-:Y:S05]  /*11af0*/  CALL.REL.NOINC `($__internal_135_$__cuda_sm70_shflsync_down) ;  /* 0x0000036000007944 */ /* 0x001fea0003c00000 */
[----:B------:R-:W-:Y:S01]  /*11b00*/  HFMA2.MMA R65, -RZ, RZ, 0, 5.9604644775390625e-08 ;  /* 0x00000001ff417435 */ /* 0x000fe200000001ff */
[----:B-1----:R-:W-:Y:S02]  /*11b10*/  MOV R71, R66 ;  /* 0x0000004200477202 */ /* 0x002fe40000000f00 */
[----:B------:R-:W-:Y:S02]  /*11b20*/  MOV R66, R240 ;  /* 0x000000f000427202 */ /* 0x000fe40000000f00 */
[----:B------:R-:W-:Y:S02]  /*11b30*/  MOV R242, 0x1f ;  /* 0x0000001f00f27802 */ /* 0x000fe40000000f00 */
[----:B------:R-:W-:Y:S02]  /*11b40*/  MOV R241, 0xffffffff ;  /* 0xffffffff00f17802 */ /* 0x000fe40000000f00 */
[----:B------:R-:W-:-:S02]  /*11b50*/  MOV R64, 0x11b70 ;  /* 0x00011b7000407802 */ /* 0x000fc40000000f00 */
[----:B------:R-:W-:Y:S05]  /*11b60*/  CALL.REL.NOINC `($__internal_135_$__cuda_sm70_shflsync_down) ;  /* 0x000002f000007944 */ /* 0x000fea0003c00000 */
[----:B------:R-:W-:Y:S01]  /*11b70*/  HFMA2.MMA R65, -RZ, RZ, 0, 5.9604644775390625e-08 ;  /* 0x00000001ff417435 */ /* 0x000fe200000001ff */
[----:B-1----:R-:W-:-:S02]  /*11b80*/  MOV R240, R66 ;  /* 0x0000004200f07202 */ /* 0x002fc40000000f00 */
[----:B------:R-:W-:Y:S02]  /*11b90*/  MOV R66, R68 ;  /* 0x0000004400427202 */ /* 0x000fe40000000f00 */
[----:B------:R-:W-:Y:S02]  /*11ba0*/  MOV R242, 0x1f ;  /* 0x0000001f00f27802 */ /* 0x000fe40000000f00 */
[----:B------:R-:W-:Y:S02]  /*11bb0*/  MOV R241, 0xffffffff ;  /* 0xffffffff00f17802 */ /* 0x000fe40000000f00 */
[----:B------:R-:W-:Y:S02]  /*11bc0*/  MOV R64, 0x11be0 ;  /* 0x00011be000407802 */ /* 0x000fe40000000f00 */
[----:B------:R-:W-:Y:S05]  /*11bd0*/  CALL.REL.NOINC `($__internal_135_$__cuda_sm70_shflsync_down) ;  /* 0x0000028000007944 */ /* 0x000fea0003c00000 */
[----:B------:R-:W-:Y:S01]  /*11be0*/  HFMA2.MMA R65, -RZ, RZ, 0, 5.9604644775390625e-08 ;  /* 0x00000001ff417435 */ /* 0x000fe200000001ff */
[----:B-1----:R-:W-:Y:S02]  /*11bf0*/  MOV R68, R66 ;  /* 0x0000004200447202 */ /* 0x002fe40000000f00 */
[----:B------:R-:W-:Y:S02]  /*11c00*/  MOV R66, R120 ;  /* 0x0000007800427202 */ /* 0x000fe40000000f00 */
[----:B------:R-:W-:-:S02]  /*11c10*/  MOV R242, 0x1f ;  /* 0x0000001f00f27802 */ /* 0x000fc40000000f00 */
[----:B------:R-:W-:Y:S02]  /*11c20*/  MOV R241, 0xffffffff ;  /* 0xffffffff00f17802 */ /* 0x000fe40000000f00 */
[----:B------:R-:W-:Y:S02]  /*11c30*/  MOV R64, 0x11c50 ;  /* 0x00011c5000407802 */ /* 0x000fe40000000f00 */
[----:B------:R-:W-:Y:S05]  /*11c40*/  CALL.REL.NOINC `($__internal_135_$__cuda_sm70_shflsync_down) ;  /* 0x0000021000007944 */ /* 0x000fea0003c00000 */
        /* <DEDUP_REMOVED lines=12> */
[----:B------:R-:W-:Y:S05]  /*11d10*/  CALL.REL.NOINC `($__internal_136_$__cuda_sm70_shflsync_idx_p) ;  /* 0x0000018000007944 */ /* 0x000fea0003c00000 */
        /* <DEDUP_REMOVED lines=19> */
[----:B0-----:R-:W-:Y:S05]  /*11e50*/  BRA `(.L_x_5802) ;  /* 0xffff83d000007947 */ /* 0x001fea000383ffff */
        .weak           $__internal_135_$__cuda_sm70_shflsync_down
        .type           $__internal_135_$__cuda_sm70_shflsync_down,@function
        .size           $__internal_135_$__cuda_sm70_shflsync_down,($__internal_136_$__cuda_sm70_shflsync_idx_p - $__internal_135_$__cuda_sm70_shflsync_down)
$__internal_135_$__cuda_sm70_shflsync_down:
[----:B------:R-:W-:Y:S04]  /*11e60*/  WARPSYNC R241 ;  /* 0x000000f100007348 */ /* 0x000fe80003800000 */
[----:B------:R0:W1:Y:S02]  /*11e70*/  SHFL.DOWN PT, R66, R66, R65, R242 ;  /* 0x0800004142427389 */ /* 0x00006400000e00f2 */
[----:B0-----:R-:W-:-:S06]  /*11e80*/  HFMA2.MMA R65, -RZ, RZ, 0, 0 ;  /* 0x00000000ff417435 */ /* 0x001fcc00000001ff */
[----:B------:R-:W-:Y:S05]  /*11e90*/  RET.REL.NODEC R64 `(_Z25selective_scan_bwd_kernelI32Selective_Scan_bwd_kernel_traitsILi64ELi16ELb0ELb1ELb1ELb0ELb1EfN3c107complexIfEEEEv12SSMParamsBwd) ;  /* 0xfffee16040007950 */ /* 0x000fea0003c3ffff */
        .weak           $__internal_136_$__cuda_sm70_shflsync_idx_p
        .type           $__internal_136_$__cuda_sm70_shflsync_idx_p,@function
        .size           $__internal_136_$__cuda_sm70_shflsync_idx_p,($__internal_137_$__cuda_sm70_shflsync_up - $__internal_136_$__cuda_sm70_shflsync_idx_p)
$__internal_136_$__cuda_sm70_shflsync_idx_p:
[----:B------:R-:W-:Y:S01]  /*11ea0*/  MOV R151, 0x1f ;  /* 0x0000001f00977802 */ /* 0x000fe20000000f00 */
[----:B------:R-:W-:Y:S04]  /*11eb0*/  WARPSYNC R247 ;  /* 0x000000f700007348 */ /* 0x000fe80003800000 */
[----:B------:R0:W1:Y:S04]  /*11ec0*/  SHFL.IDX PT, R66, R64, R66, R151 ;  /* 0x0000004240427389 */ /* 0x00006800000e0097 */
[----:B0-----:R-:W0:Y:S01]  /*11ed0*/  S2R R151, SR_LANEID ;  /* 0x0000000000977919 */ /* 0x001e220000000000 */
[----:B------:R-:W-:Y:S01]  /*11ee0*/  MOV R64, R65 ;  /* 0x0000004100407202 */ /* 0x000fe20000000f00 */
[----:B------:R-:W-:-:S06]  /*11ef0*/  HFMA2.MMA R65, -RZ, RZ, 0, 0 ;  /* 0x00000000ff417435 */ /* 0x000fcc00000001ff */
[----:B------:R-:W-:Y:S05]  /*11f00*/  RET.REL.NODEC R64 `(_Z25selective_scan_bwd_kernelI32Selective_Scan_bwd_kernel_traitsILi64ELi16ELb0ELb1ELb1ELb0ELb1EfN3c107complexIfEEEEv12SSMParamsBwd) ;  /* 0xfffee0f040007950 */ /* 0x000fea0003c3ffff */
        .weak           $__internal_137_$__cuda_sm70_shflsync_up
        .type           $__internal_137_$__cuda_sm70_shflsync_up,@function
        .size           $__internal_137_$__cuda_sm70_shflsync_up,(.L_x_14572 - $__internal_137_$__cuda_sm70_shflsync_up)
$__internal_137_$__cuda_sm70_shflsync_up:
[----:B------:R-:W-:Y:S04]  /*11f10*/  WARPSYNC R244 ;  /* 0x000000f400007348 */ /* 0x000fe80003800000 */
[----:B------:R0:W1:Y:S02]  /*11f20*/  SHFL.UP PT, R66, R65, R66, R245 ;  /* 0x0400004241427389 */ /* 0x00006400000e00f5 */
[----:B0-----:R-:W-:-:S04]  /*11f30*/  MOV R65, 0x0 ;  /* 0x0000000000417802 */ /* 0x001fc80000000f00 */
[----:B------:R-:W-:Y:S05]  /*11f40*/  RET.REL.NODEC R64 `(_Z25selective_scan_bwd_kernelI32Selective_Scan_bwd_kernel_traitsILi64ELi16ELb0ELb1ELb1ELb0ELb1EfN3c107complexIfEEEEv12SSMParamsBwd) ;  /* 0xfffee0b040007950 */ /* 0x000fea0003c3ffff */
.L_x_5803:
        /* <DEDUP_REMOVED lines=11> */
.L_x_14572:


//--------------------- .text._Z25selective_scan_bwd_kernelI32Selective_Scan_bwd_kernel_traitsILi64ELi16ELb0ELb1ELb1ELb1ELb0EfN3c107complexIfEEEEv12SSMParamsBwd --------------------------
	.section	.text._Z25selective_scan_bwd_kernelI32Selective_Scan_bwd_kernel_traitsILi64ELi16ELb0ELb1ELb1ELb1ELb0EfN3c107complexIfEEEEv12SSMParamsBwd,"ax",@progbits
	.sectioninfo	@"SHI_REGISTERS=255"
	.align	128
        .global         _Z25selective_scan_bwd_kernelI32Selective_Scan_bwd_kernel_traitsILi64ELi16ELb0ELb1ELb1ELb1ELb0EfN3c107complexIfEEEEv12SSMParamsBwd
        .type           _Z25selective_scan_bwd_kernelI32Selective_Scan_bwd_kernel_traitsILi64ELi16ELb0ELb1ELb1ELb1ELb0EfN3c107complexIfEEEEv12SSMParamsBwd,@function
        .size           _Z25selective_scan_bwd_kernelI32Selective_Scan_bwd_kernel_traitsILi64ELi16ELb0ELb1ELb1ELb1ELb0EfN3c107complexIfEEEEv12SSMParamsBwd,(.L_x_14575 - _Z25selective_scan_bwd_kernelI32Selective_Scan_bwd_kernel_traitsILi64ELi16ELb0ELb1ELb1ELb1ELb0EfN3c107complexIfEEEEv12SSMParamsBwd)
        .other          _Z25selective_scan_bwd_kernelI32Selective_Scan_bwd_kernel_traitsILi64ELi16ELb0ELb1ELb1ELb1ELb0EfN3c107complexIfEEEEv12SSMParamsBwd,@"STO_CUDA_ENTRY STV_DEFAULT"
_Z25selective_scan_bwd_kernelI32Selective_Scan_bwd_kernel_traitsILi64ELi16ELb0ELb1ELb1ELb1ELb0EfN3c107complexIfEEEEv12SSMParamsBwd:
.text._Z25selective_scan_bwd_kernelI32Selective_Scan_bwd_kernel_traitsILi64ELi16ELb0ELb1ELb1ELb1ELb0EfN3c107complexIfEEEEv12SSMParamsBwd:
        /* <DEDUP_REMOVED lines=174> */
.L_x_5943:
        /* <DEDUP_REMOVED lines=27> */
[----:B------:R1:W3:Y:S01]  /*0c90*/  @!P2 LDG.E R4, [R2.64] ;  /* 0x000000280204a981 */ /* 0x0002e2000c1e1900 */
[----:B------:R-:W-:Y:S02]  /*0ca0*/  LOP3.LUT R32, R152, 0xe0, RZ, 0xfc, !PT ;  /* 0x000000e098207812 */ /* 0x000fe400078efcff */
        /* <DEDUP_REMOVED lines=16> */
[----:B------:R-:W-:Y:S02]  /*0db0*/  LOP3.LUT R41, R152, 0x1a0, RZ, 0xfc, !PT ;  /* 0x000001a098297812 */ /* 0x000fe400078efcff */
        /* <DEDUP_REMOVED lines=65> */
[----:B------:R-:W-:Y:S01]  /*11d0*/  ISETP.GE.AND P6, PT, R26, UR11, PT ;  /* 0x0000000b1a007c0c */ /* 0x000fe2000bfc6270 */
[----:B------:R-:W-:Y:S01]  /*11e0*/  CS2R R2, SRZ ;  /* 0x0000000000027805 */ /* 0x000fe2000001ff00 */
[----:B---3--:R-:W-:Y:S04]  /*11f0*/  STS [R46.X4], R4 ;  /* 0x000000042e007388 */ /* 0x008fe80000004800 */
[----:B----4-:R-:W-:Y:S04]  /*1200*/  STS [R45.X4+0x80], R6 ;  /* 0x000080062d007388 */ /* 0x010fe80000004800 */
[----:B-----5:R-:W-:Y:S04]  /*1210*/  STS [R44.X4+0x100], R5 ;  /* 0x000100052c007388 */ /* 0x020fe80000004800 */
[----:B--2---:R1:W-:Y:S04]  /*1220*/  STS [R252.X4+0x180], R7 ;  /* 0x00018007fc007388 */ /* 0x0043e80000004800 */
        /* <DEDUP_REMOVED lines=31> */
[----:B--2---:R-:W-:-:S05]  /*1420*/  CS2R R10, SRZ ;  /* 0x00000000000a7805 */ /* 0x004fca000001ff00 */
[----:B------:R-:W2:Y:S01]  /*1430*/  @!P0 LDG.E R7, [R108.64+0x300] ;  /* 0x000300286c078981 */ /* 0x000ea2000c1e1900 */
[----:B------:R-:W-:Y:S01]  /*1440*/  ISETP.GE.AND P0, PT, R32, UR11, PT ;  /* 0x0000000b20007c0c */ /* 0x000fe2000bf06270 */
[----:B------:R-:W-:Y:S01]  /*1450*/  CS2R R8, SRZ ;  /* 0x0000000000087805 */ /* 0x000fe2000001ff00 */
[----:B------:R-:W-:Y:S01]  /*1460*/  CS2R R4, SRZ ;  /* 0x0000000000047805 */ /* 0x000fe2000001ff00 */
[----:B------:R-:W2:Y:S04]  /*1470*/  @!P1 LDG.E R2, [R108.64] ;  /* 0x000000286c029981 */ /* 0x000ea8000c1e1900 */
[----:B------:R-:W2:Y:S01]  /*1480*/  @!P2 LDG.E R3, [R108.64+0x80] ;  /* 0x000080286c03a981 */ /* 0x000ea2000c1e1900 */
[----:B---3--:R-:W-:Y:S01]  /*1490*/  CS2R R12, SRZ ;  /* 0x00000000000c7805 */ /* 0x008fe2000001ff00 */
[----:B----4-:R-:W-:-:S02]  /*14a0*/  HFMA2.MMA R17, -RZ, RZ, 0, 0 ;  /* 0x00000000ff117435 */ /* 0x010fc400000001ff */
[----:B------:R-:W3:Y:S04]  /*14b0*/  @!P6 LDG.E R6, [R108.64+0x200] ;  /* 0x000200286c06e981 */ /* 0x000ee8000c1e1900 */
[----:B------:R-:W4:Y:S01]  /*14c0*/  @!P0 LDG.E R11, [R108.64+0x380] ;  /* 0x000380286c0b8981 */ /* 0x000f22000c1e1900 */
[----:B------:R-:W-:Y:S02]  /*14d0*/  ISETP.GE.AND P0, PT, R34, UR11, PT ;  /* 0x0000000b22007c0c */ /* 0x000fe4000bf06270 */
[----:B------:R-:W-:Y:S01]  /*14e0*/  ISETP.GE.AND P1, PT, R36, UR11, PT ;  /* 0x0000000b24007c0c */ /* 0x000fe2000bf26270 */
[----:B------:R-:W3:Y:S01]  /*14f0*/  @!P3 LDG.E R4, [R108.64+0x100] ;  /* 0x000100286c04b981 */ /* 0x000ee2000c1e1900 */
[----:B------:R-:W-:Y:S02]  /*1500*/  ISETP.GE.AND P2, PT, R38, UR11, PT ;  /* 0x0000000b26007c0c */ /* 0x000fe4000bf46270 */
[----:B------:R-:W-:Y:S01]  /*1510*/  ISETP.GE.AND P3, PT, R40, UR11, PT ;  /* 0x0000000b28007c0c */ /* 0x000fe2000bf66270 */
        /* <DEDUP_REMOVED lines=9> */
[----:B0-----:R-:W-:-:S03]  /*15b0*/  MOV R19, RZ ;  /* 0x000000ff00137202 */ /* 0x001fc60000000f00 */
[----:B------:R-:W5:Y:S04]  /*15c0*/  @!P2 LDG.E R15, [R108.64+0x580] ;  /* 0x000580286c0fa981 */ /* 0x000f68000c1e1900 */
[----:B------:R-:W5:Y:S04]  /*15d0*/  @!P0 LDG.E R13, [R108.64+0x480] ;  /* 0x000480286c0d8981 */ /* 0x000f68000c1e1900 */
[----:B------:R-:W5:Y:S04]  /*15e0*/  @!P3 LDG.E R12, [R108.64+0x600] ;  /* 0x000600286c0cb981 */ /* 0x000f68000c1e1900 */
[----:B------:R-:W5:Y:S04]  /*15f0*/  @!P4 LDG.E R17, [R108.64+0x680] ;  /* 0x000680286c11c981 */ /* 0x000f68000c1e1900 */
[----:B------:R-:W5:Y:S04]  /*1600*/  @!P5 LDG.E R14, [R108.64+0x700] ;  /* 0x000700286c0ed981 */ /* 0x000f68000c1e1900 */
[----:B------:R-:W5:Y:S01]  /*1610*/  @!P6 LDG.E R19, [R108.64+0x780] ;  /* 0x000780286c13e981 */ /* 0x000f62000c1e1900 */
[----:B------:R-:W-:-:S02]  /*1620*/  P2R R18, PR, RZ, 0x1 ;  /* 0x00000001ff127803 */ /* 0x000fc40000000000 */
[----:B------:R-:W-:Y:S01]  /*1630*/  ISETP.GE.AND P0, PT, R152, UR11, PT ;  /* 0x0000000b98007c0c */ /* 0x000fe2000bf06270 */
[----:B------:R-:W-:Y:S01]  /*1640*/  HFMA2.MMA R0, -RZ, RZ, 0, 0 ;  /* 0x00000000ff007435 */ /* 0x000fe200000001ff */
[----:B------:R-:W-:Y:S02]  /*1650*/  P2R R16, PR, RZ, 0x2 ;  /* 0x00000002ff107803 */ /* 0x000fe40000000000 */
[----:B------:R-:W-:Y:S01]  /*1660*/  ISETP.GE.AND P1, PT, R22, UR11, PT ;  /* 0x0000000b16007c0c */ /* 0x000fe2000bf26270 */
[----:B------:R-:W-:Y:S01]  /*1670*/  HFMA2.MMA R23, -RZ, RZ, 0, 0 ;  /* 0x00000000ff177435 */ /* 0x000fe200000001ff */
[----:B------:R-:W-:Y:S02]  /*1680*/  MOV R21, RZ ;  /* 0x000000ff00157202 */ /* 0x000fe40000000f00 */
[----:B------:R-:W-:Y:S01]  /*1690*/  MOV R25, RZ ;  /* 0x000000ff00197202 */ /* 0x000fe20000000f00 */
[----:B--2---:R0:W-:Y:S04]  /*16a0*/  STS [R46.X4], R2 ;  /* 0x000000022e007388 */ /* 0x0041e80000004800 */
[----:B------:R1:W-:Y:S04]  /*16b0*/  STS [R45.X4+0x80], R3 ;  /* 0x000080032d007388 */ /* 0x0003e80000004800 */
[----:B---3--:R-:W-:Y:S04]  /*16c0*/  STS [R44.X4+0x100], R4 ;  /* 0x000100042c007388 */ /* 0x008fe80000004800 */
[----:B----4-:R2:W-:Y:S04]  /*16d0*/  STS [R252.X4+0x180], R5 ;  /* 0x00018005fc007388 */ /* 0x0105e80000004800 */
[----:B------:R-:W-:Y:S04]  /*16e0*/  STS [R251.X4+0x200], R6 ;  /* 0x00020006fb007388 */ /* 0x000fe80000004800 */
[----:B------:R-:W-:Y:S04]  /*16f0*/  STS [R250.X4+0x280], R9 ;  /* 0x00028009fa007388 */ /* 0x000fe80000004800 */
[----:B------:R3:W-:Y:S04]  /*1700*/  STS [R248.X4+0x300], R7 ;  /* 0x00030007f8007388 */ /* 0x0007e80000004800 */
[----:B------:R-:W-:Y:S04]  /*1710*/  STS [R240.X4+0x380], R11 ;  /* 0x0003800bf0007388 */ /* 0x000fe80000004800 */
[----:B------:R-:W-:Y:S04]  /*1720*/  STS [R239.X4+0x400], R8 ;  /* 0x00040008ef007388 */ /* 0x000fe80000004800 */
[----:B-----5:R-:W-:Y:S04]  /*1730*/  STS [R238.X4+0x480], R13 ;  /* 0x0004800dee007388 */ /* 0x020fe80000004800 */
[----:B------:R4:W-:Y:S04]  /*1740*/  STS [R237.X4+0x500], R10 ;  /* 0x0005000aed007388 */ /* 0x0009e80000004800 */
[----:B------:R-:W-:Y:S04]  /*1750*/  STS [R236.X4+0x580], R15 ;  /* 0x0005800fec007388 */ /* 0x000fe80000004800 */
[----:B------:R-:W-:Y:S04]  /*1760*/  STS [R235.X4+0x600], R12 ;  /* 0x0006000ceb007388 */ /* 0x000fe80000004800 */
[----:B------:R-:W-:Y:S04]  /*1770*/  STS [R234.X4+0x680], R17 ;  /* 0x00068011ea007388 */ /* 0x000fe80000004800 */
        /* <DEDUP_REMOVED lines=18> */
[----:B------:R-:W5:Y:S01]  /*18a0*/  LDS R97, [R151.X4+0x3c] ;  /* 0x00003c0097617984 */ /* 0x000f620000004800 */
[----:B0-----:R-:W-:-:S02]  /*18b0*/  MOV R2, UR19 ;  /* 0x0000001300027c02 */ /* 0x001fc40008000f00 */
[----:B-1----:R-:W-:-:S05]  /*18c0*/  MOV R3, UR18 ;  /* 0x0000001200037c02 */ /* 0x002fca0008000f00 */
[----:B------:R-:W-:Y:S01]  /*18d0*/  IMAD.WIDE R2, R152, 0x4, R2 ;  /* 0x0000000498027825 */ /* 0x000fe200078e0202 */
[----:B------:R-:W-:Y:S01]  /*18e0*/  BAR.SYNC.DEFER_BLOCKING 0x0 ;  /* 0x0000000000007b1d */ /* 0x000fe20000010000 */
[----:B--2---:R-:W-:Y:S01]  /*18f0*/  CS2R R4, SRZ ;  /* 0x0000000000047805 */ /* 0x004fe2000001ff00 */
[----:B---3--:R-:W-:-:S04]  /*1900*/  CS2R R6, SRZ ;  /* 0x0000000000067805 */ /* 0x008fc8000001ff00 */
[----:B------:R-:W2:Y:S01]  /*1910*/  @!P0 LDG.E R0, [R2.64] ;  /* 0x0000002802008981 */ /* 0x000ea2000c1e1900 */
[----:B------:R-:W-:-:S03]  /*1920*/  ISETP.GE.AND P0, PT, R20, UR11, PT ;  /* 0x0000000b14007c0c */ /* 0x000fc6000bf06270 */
[----:B------:R-:W3:Y:S01]  /*1930*/  @!P1 LDG.E R4, [R2.64+0x100] ;  /* 0x0001002802049981 */ /* 0x000ee2000c1e1900 */
[----:B------:R-:W-:Y:S01]  /*1940*/  ISETP.GE.AND P1, PT, R26, UR11, PT ;  /* 0x0000000b1a007c0c */ /* 0x000fe2000bf26270 */
[----:B----4-:R-:W-:Y:S01]  /*1950*/  CS2R R10, SRZ ;  /* 0x00000000000a7805 */ /* 0x010fe2000001ff00 */
[----:B------:R-:W-:Y:S01]  /*1960*/  CS2R R8, SRZ ;  /* 0x0000000000087805 */ /* 0x000fe2000001ff00 */
[----:B------:R-:W-:Y:S01]  /*1970*/  MOV R13, RZ ;  /* 0x000000ff000d7202 */ /* 0x000fe20000000f00 */
[----:B------:R-:W4:Y:S04]  /*1980*/  @!P2 LDG.E R21, [R2.64+0x580] ;  /* 0x000580280215a981 */ /* 0x000f28000c1e1900 */
[----:B------:R-:W3:Y:S04]  /*1990*/  @!P4 LDG.E R23, [R2.64+0x680] ;  /* 0x000680280217c981 */ /* 0x000ee8000c1e1900 */
[----:B------:R-:W3:Y:S01]  /*19a0*/  @!P0 LDG.E R5, [R2.64+0x80] ;  /* 0x0000802802058981 */ /* 0x000ee2000c1e1900 */
[----:B------:R-:W-:-:S03]  /*19b0*/  ISETP.GE.AND P0, PT, R24, UR11, PT ;  /* 0x0000000b18007c0c */ /* 0x000fc6000bf06270 */
[----:B------:R-:W4:Y:S01]  /*19c0*/  @!P1 LDG.E R6, [R2.64+0x200] ;  /* 0x0002002802069981 */ /* 0x000f22000c1e1900 */
[----:B------:R-:W-:-:S03]  /*19d0*/  ISETP.GE.AND P1, PT, R30, UR11, PT ;  /* 0x0000000b1e007c0c */ /* 0x000fc6000bf26270 */
[----:B------:R-:W4:Y:S06]  /*19e0*/  @!P6 LDG.E R25, [R2.64+0x780] ;  /* 0x000780280219e981 */ /* 0x000f2c000c1e1900 */
[----:B------:R-:W4:Y:S01]  /*19f0*/  @!P0 LDG.E R7, [R2.64+0x180] ;  /* 0x0001802802078981 */ /* 0x000f22000c1e1900 */
[----:B------:R-:W-:-:S03]  /*1a00*/  ISETP.GE.AND P0, PT, R28, UR11, PT ;  /* 0x0000000b1c007c0c */ /* 0x000fc6000bf06270 */
[----:B------:R-:W4:Y:S01]  /*1a10*/  @!P1 LDG.E R9, [R2.64+0x300] ;  /* 0x0003002802099981 */ /* 0x000f22000c1e1900 */
[----:B------:R-:W-:-:S09]  /*1a20*/  ISETP.GE.AND P1, PT, R34, UR11, PT ;  /* 0x0000000b22007c0c */ /* 0x000fd2000bf26270 */
[----:B------:R-:W4:Y:S01]  /*1a30*/  @!P0 LDG.E R11, [R2.64+0x280] ;  /* 0x00028028020b8981 */ /* 0x000f22000c1e1900 */
[----:B------:R-:W-:-:S03]  /*1a40*/  ISETP.GE.AND P0, PT, R32, UR11, PT ;  /* 0x0000000b20007c0c */ /* 0x000fc6000bf06270 */
[----:B------:R-:W4:Y:S01]  /*1a50*/  @!P1 LDG.E R8, [R2.64+0x400] ;  /* 0x0004002802089981 */ /* 0x000f22000c1e1900 */
[----:B------:R-:W-:Y:S01]  /*1a60*/  ISETP.NE.AND P1, PT, R16, RZ, PT ;  /* 0x000000ff1000720c */ /* 0x000fe20003f25270 */
[----:B------:R-:W-:-:S08]  /*1a70*/  HFMA2.MMA R16, -RZ, RZ, 0, 0 ;  /* 0x00000000ff107435 */ /* 0x000fd000000001ff */
[----:B------:R-:W4:Y:S01]  /*1a80*/  @!P0 LDG.E R13, [R2.64+0x380] ;  /* 0x00038028020d8981 */ /* 0x000f22000c1e1900 */
[----:B------:R-:W-:Y:S02]  /*1a90*/  ISETP.NE.AND P0, PT, R18, RZ, PT ;  /* 0x000000ff1200720c */ /* 0x000fe40003f05270 */
[----:B-----5:R-:W-:Y:S01]  /*1aa0*/  CS2R R18, SRZ ;  /* 0x0000000000127805 */ /* 0x020fe2000001ff00 */
[----:B------:R-:W5:Y:S04]  /*1ab0*/  @!P1 LDG.E R10, [R2.64+0x500] ;  /* 0x00050028020a9981 */ /* 0x000f68000c1e1900 */
[----:B------:R-:W5:Y:S04]  /*1ac0*/  @!P3 LDG.E R16, [R2.64+0x600] ;  /* 0x000600280210b981 */ /* 0x000f68000c1e1900 */
[----:B------:R-:W5:Y:S04]  /*1ad0*/  @!P5 LDG.E R18, [R2.64+0x700] ;  /* 0x000700280212d981 */ /* 0x000f68000c1e1900 */
[----:B------:R-:W5:Y:S01]  /*1ae0*/  @!P0 LDG.E R19, [R2.64+0x480] ;  /* 0x0004802802138981 */ /* 0x000f62000c1e1900 */
[----:B------:R-:W-:-:S03]  /*1af0*/  FADD.FTZ R134, R134, UR8 ;  /* 0x0000000886867e21 */ /* 0x000fc60008010000 */
        /* <DEDUP_REMOVED lines=83> */
.L_x_5806:
[----:B--234-:R-:W-:Y:S05]  /*2030*/  BSYNC B0 ;  /* 0x0000000000007941 */ /* 0x01cfea0003800000 */
.L_x_5805:
        /* <DEDUP_REMOVED lines=35> */
.L_x_5808:
[----:B------:R-:W-:Y:S05]  /*2270*/  BSYNC B0 ;  /* 0x0000000000007941 */ /* 0x000fea0003800000 */
.L_x_5807:
        /* <DEDUP_REMOVED lines=35> */
.L_x_5810:
[----:B------:R-:W-:Y:S05]  /*24b0*/  BSYNC B0 ;  /* 0x0000000000007941 */ /* 0x000fea0003800000 */
.L_x_5809:
        /* <DEDUP_REMOVED lines=35> */
.L_x_5812:
[----:B------:R-:W-:Y:S05]  /*26f0*/  BSYNC B0 ;  /* 0x0000000000007941 */ /* 0x000fea0003800000 */
.L_x_5811:
        /* <DEDUP_REMOVED lines=37> */
.L_x_5814:
[----:B------:R-:W-:Y:S05]  /*2950*/  BSYNC B0 ;  /* 0x0000000000007941 */ /* 0x000fea0003800000 */
.L_x_5813:
        /* <DEDUP_REMOVED lines=9> */
[----:B------:R-:W-:Y:S01]  /*29f0*/  HFMA2.MMA R22, -RZ, RZ, 1.625, 0 ;  /* 0x3e800000ff167435 */ /* 0x000fe200000001ff */
[----:B-1----:R-:W-:-:S02]  /*2a00*/  MOV R23, 0x3d39bf78 ;  /* 0x3d39bf7800177802 */ /* 0x002fc40000000f00 */
        /* <DEDUP_REMOVED lines=28> */
.L_x_5816:
[----:B------:R-:W-:Y:S05]  /*2bd0*/  BSYNC B0 ;  /* 0x0000000000007941 */ /* 0x000fea0003800000 */
.L_x_5815:
        /* <DEDUP_REMOVED lines=10> */
[----:B-1----:R-:W-:Y:S01]  /*2c80*/  MOV R23, 0x3d39bf78 ;  /* 0x3d39bf7800177802 */ /* 0x002fe20000000f00 */
        /* <DEDUP_REMOVED lines=28> */
.L_x_5818:
[----:B------:R-:W-:Y:S05]  /*2e50*/  BSYNC B0 ;  /* 0x0000000000007941 */ /* 0x000fea0003800000 */
.L_x_5817:
        /* <DEDUP_REMOVED lines=39> */
.L_x_5820:
[----:B------:R-:W-:Y:S05]  /*30d0*/  BSYNC B0 ;  /* 0x0000000000007941 */ /* 0x000fea0003800000 */
.L_x_5819:
        /* <DEDUP_REMOVED lines=39> */
.L_x_5822:
[----:B------:R-:W-:Y:S05]  /*3350*/  BSYNC B0 ;  /* 0x0000000000007941 */ /* 0x000fea0003800000 */
.L_x_5821:
        /* <DEDUP_REMOVED lines=39> */
.L_x_5824:
[----:B------:R-:W-:Y:S05]  /*35d0*/  BSYNC B0 ;  /* 0x0000000000007941 */ /* 0x000fea0003800000 */
.L_x_5823:
        /* <DEDUP_REMOVED lines=40> */
.L_x_5826:
[----:B------:R-:W-:Y:S05]  /*3860*/  BSYNC B0 ;  /* 0x0000000000007941 */ /* 0x000fea0003800000 */
.L_x_5825:
        /* <DEDUP_REMOVED lines=33> */
.L_x_5828:
[----:B------:R-:W-:Y:S05]  /*3a80*/  BSYNC B0 ;  /* 0x0000000000007941 */ /* 0x000fea0003800000 */
.L_x_5827:
        /* <DEDUP_REMOVED lines=33> */
.L_x_5830:
[----:B------:R-:W-:Y:S05]  /*3ca0*/  BSYNC B0 ;  /* 0x0000000000007941 */ /* 0x000fea0003800000 */
.L_x_5829:
        /* <DEDUP_REMOVED lines=33> */
.L_x_5832:
[----:B------:R-:W-:Y:S05]  /*3ec0*/  BSYNC B0 ;  /* 0x0000000000007941 */ /* 0x000fea0003800000 */
.L_x_5831:
        /* <DEDUP_REMOVED lines=33> */
.L_x_5834:
[----:B------:R-:W-:Y:S05]  /*40e0*/  BSYNC B0 ;  /* 0x0000000000007941 */ /* 0x000fea0003800000 */
.L_x_5833:
        /* <DEDUP_REMOVED lines=33> */
.L_x_5836:
[----:B------:R-:W-:Y:S05]  /*4300*/  BSYNC B0 ;  /* 0x0000000000007941 */ /* 0x000fea0003800000 */
.L_x_5835:
        /* <DEDUP_REMOVED lines=53> */
.L_x_5938:
[----:B------:R-:W-:Y:S01]  /*4660*/  LOP3.LUT R0, R154, 0x7ffffe0, RZ, 0xc0, !PT ;  /* 0x07ffffe09a007812 */ /* 0x000fe200078ec0ff */
        /* <DEDUP_REMOVED lines=23> */
[----:B------:R-:W-:Y:S01]  /*47e0*/  SHF.L.U32 R7, R154, 0x5, RZ ;  /* 0x000000059a077819 */ /* 0x000fe200000006ff */
[----:B------:R-:W-:Y:S01]  /*47f0*/  CS2R R20, SRZ ;  /* 0x0000000000147805 */ /* 0x000fe2000001ff00 */
[C---:B------:R-:W-:Y:S01]  /*4800*/  LEA R2, P0, R6.reuse, UR17, 0x2 ;  /* 0x0000001106027c11 */ /* 0x040fe2000f8010ff */
[----:B------:R-:W-:Y:S01]  /*4810*/  CS2R R28, SRZ ;  /* 0x00000000001c7805 */ /* 0x000fe2000001ff00 */
[----:B------:R-:W-:Y:S01]  /*4820*/  LOP3.LUT R0, R7, 0xffffffe0, R230, 0xe2, !PT ;  /* 0xffffffe007007812 */ /* 0x000fe200078ee2e6 */
[----:B------:R-:W-:Y:S01]  /*4830*/  CS2R R30, SRZ ;  /* 0x00000000001e7805 */ /* 0x000fe2000001ff00 */
[----:B------:R-:W-:Y:S01]  /*4840*/  LEA.HI.X R3, R6, UR16, R3, 0x2, P0 ;  /* 0x0000001006037c11 */ /* 0x000fe200080f1403 */
[----:B------:R-:W-:Y:S01]  /*4850*/  CS2R R32, SRZ ;  /* 0x0000000000207805 */ /* 0x000fe2000001ff00 */
[----:B------:R-:W-:Y:S01]  /*4860*/  LOP3.LUT R39, R0, 0x3e0, RZ, 0xfc, !PT ;  /* 0x000003e000277812 */ /* 0x000fe200078efcff */
[----:B------:R-:W-:Y:S01]  /*4870*/  CS2R R36, SRZ ;  /* 0x0000000000247805 */ /* 0x000fe2000001ff00 */
[C---:B------:R-:W-:Y:S01]  /*4880*/  LOP3.LUT R0, R4.reuse, 0x20, RZ, 0xfc, !PT ;  /* 0x0000002004007812 */ /* 0x040fe200078efcff */
[----:B------:R-:W-:Y:S01]  /*4890*/  CS2R R34, SRZ ;  /* 0x0000000000227805 */ /* 0x000fe2000001ff00 */
[----:B------:R-:W-:-:S02]  /*48a0*/  LOP3.LUT R6, R4, 0x40, RZ, 0xfc, !PT ;  /* 0x0000004004067812 */ /* 0x000fc400078efcff */
[----:B------:R-:W-:Y:S02]  /*48b0*/  MOV R22, RZ ;  /* 0x000000ff00167202 */ /* 0x000fe40000000f00 */
[----:B------:R-:W-:Y:S02]  /*48c0*/  MOV R25, RZ ;  /* 0x000000ff00197202 */ /* 0x000fe40000000f00 */
[----:B------:R-:W-:Y:S02]  /*48d0*/  MOV R27, RZ ;  /* 0x000000ff001b7202 */ /* 0x000fe40000000f00 */
[----:B------:R-:W-:Y:S01]  /*48e0*/  MOV R38, RZ ;  /* 0x000000ff00267202 */ /* 0x000fe20000000f00 */
[----:B------:R-:W-:Y:S01]  /*48f0*/  CS2R R40, SRZ ;  /* 0x0000000000287805 */ /* 0x000fe2000001ff00 */
[----:B------:R-:W-:Y:S01]  /*4900*/  ISETP.GE.AND P4, PT, R4, UR39, PT ;  /* 0x0000002704007c0c */ /* 0x000fe2000bf86270 */
[----:B------:R-:W-:Y:S01]  /*4910*/  ULDC.64 UR34, c[0x0][0x180] ;  /* 0x0000600000227ab9 */ /* 0x000fe20000000a00 */
[----:B------:R-:W-:-:S02]  /*4920*/  ISETP.GE.AND P3, PT, R0, UR39, PT ;  /* 0x0000002700007c0c */ /* 0x000fc4000bf66270 */
[----:B------:R-:W-:Y:S02]  /*4930*/  ISETP.GE.AND P2, PT, R6, UR39, PT ;  /* 0x0000002706007c0c */ /* 0x000fe4000bf46270 */
[----:B------:R-:W-:Y:S02]  /*4940*/  ISETP.GE.AND P1, PT, R185, UR39, PT ;  /* 0x00000027b9007c0c */ /* 0x000fe4000bf26270 */
[C---:B------:R-:W-:Y:S02]  /*4950*/  LOP3.LUT R182, R4.reuse, 0xe0, RZ, 0xfc, !PT ;  /* 0x000000e004b67812 */ /* 0x040fe400078efcff */
[----:B------:R-:W-:Y:S02]  /*4960*/  LOP3.LUT R180, R4, 0x100, RZ, 0xfc, !PT ;  /* 0x0000010004b47812 */ /* 0x000fe400078efcff */
[----:B------:R-:W-:Y:S01]  /*4970*/  ISETP.GE.AND P0, PT, R190, UR39, PT ;  /* 0x00000027be007c0c */ /* 0x000fe2000bf06270 */
[----:B------:R1:W2:Y:S01]  /*4980*/  @!P4 LDG.E R8, [R2.64] ;  /* 0x000000280208c981 */ /* 0x0002a2000c1e1900 */
[----:B------:R-:W-:-:S02]  /*4990*/  LOP3.LUT R181, R4, 0x120, RZ, 0xfc, !PT ;  /* 0x0000012004b57812 */ /* 0x000fc400078efcff */
[----:B------:R-:W-:Y:S01]  /*49a0*/  ISETP.GE.AND P6, PT, R183, UR39, PT ;  /* 0x00000027b7007c0c */ /* 0x000fe2000bfc6270 */
[----:B------:R1:W3:Y:S01]  /*49b0*/  @!P3 LDG.E R11, [R2.64+0x80] ;  /* 0x00008028020bb981 */ /* 0x0002e2000c1e1900 */
        /* <DEDUP_REMOVED lines=12> */
[C---:B------:R-:W-:Y:S02]  /*4a80*/  LOP3.LUT R177, R4.reuse, 0x1a0, RZ, 0xfc, !PT ;  /* 0x000001a004b17812 */ /* 0x040fe400078efcff */
[C---:B------:R-:W-:Y:S01]  /*4a90*/  LOP3.LUT R175, R4.reuse, 0x1c0, RZ, 0xfc, !PT ;  /* 0x000001c004af7812 */ /* 0x040fe200078efcff */
[----:B------:R1:W4:Y:S01]  /*4aa0*/  @!P5 LDG.E R13, [R2.64+0x300] ;  /* 0x00030028020dd981 */ /* 0x000322000c1e1900 */
[----:B------:R-:W-:-:S02]  /*4ab0*/  LOP3.LUT R174, R4, 0x1e0, RZ, 0xfc, !PT ;  /* 0x000001e004ae7812 */ /* 0x000fc400078efcff */
[----:B------:R-:W-:Y:S01]  /*4ac0*/  ISETP.GE.AND P0, PT, R178, UR39, PT ;  /* 0x00000027b2007c0c */ /* 0x000fe2000bf06270 */
[----:B------:R1:W4:Y:S01]  /*4ad0*/  @!P4 LDG.E R14, [R2.64+0x380] ;  /* 0x00038028020ec981 */ /* 0x000322000c1e1900 */
[----:B------:R-:W-:Y:S02]  /*4ae0*/  LOP3.LUT R170, R4, 0x200, RZ, 0xfc, !PT ;  /* 0x0000020004aa7812 */ /* 0x000fe400078efcff */
[----:B------:R-:W-:Y:S01]  /*4af0*/  ISETP.GE.AND P6, PT, R176, UR39, PT ;  /* 0x00000027b0007c0c */ /* 0x000fe2000bfc6270 */
[----:B------:R1:W4:Y:S01]  /*4b00*/  @!P3 LDG.E R17, [R2.64+0x400] ;  /* 0x000400280211b981 */ /* 0x000322000c1e1900 */
[----:B------:R-:W-:Y:S02]  /*4b10*/  LOP3.LUT R172, R4, 0x220, RZ, 0xfc, !PT ;  /* 0x0000022004ac7812 */ /* 0x000fe400078efcff */
[----:B------:R-:W-:Y:S01]  /*4b20*/  ISETP.GE.AND P5, PT, R177, UR39, PT ;  /* 0x00000027b1007c0c */ /* 0x000fe2000bfa6270 */
[----:B------:R1:W4:Y:S01]  /*4b30*/  @!P2 LDG.E R18, [R2.64+0x480] ;  /* 0x000480280212a981 */ /* 0x000322000c1e1900 */
[----:B------:R-:W-:-:S02]  /*4b40*/  ISETP.GE.AND P4, PT, R175, UR39, PT ;  /* 0x00000027af007c0c */ /* 0x000fc4000bf86270 */
        /* <DEDUP_REMOVED lines=44> */
[----:B------:R-:W-:-:S02]  /*4e10*/  ISETP.GE.AND P1, PT, R39, UR39, PT ;  /* 0x0000002727007c0c */ /* 0x000fc4000bf26270 */
[----:B------:R-:W-:Y:S01]  /*4e20*/  MOV R42, RZ ;  /* 0x000000ff002a7202 */ /* 0x000fe20000000f00 */
[----:B------:R1:W4:Y:S01]  /*4e30*/  @!P0 LDG.E R33, [R2.64+0xc80] ;  /* 0x000c802802218981 */ /* 0x000322000c1e1900 */
[----:B------:R-:W-:-:S03]  /*4e40*/  MOV R44, RZ ;  /* 0x000000ff002c7202 */ /* 0x000fc60000000f00 */
[----:B------:R1:W4:Y:S04]  /*4e50*/  @!P6 LDG.E R40, [R2.64+0xd00] ;  /* 0x000d00280228e981 */ /* 0x000328000c1e1900 */
        /* <DEDUP_REMOVED lines=21> */
[----:B------:R-:W-:Y:S02]  /*4fb0*/  SHF.L.U32 R231, R154, 0x5, RZ ;  /* 0x000000059ae77819 */ /* 0x000fe400000006ff */
[----:B------:R-:W-:Y:S02]  /*4fc0*/  MOV R7, UR6 ;  /* 0x0000000600077c02 */ /* 0x000fe40008000f00 */
[----:B------:R-:W-:Y:S02]  /*4fd0*/  LOP3.LUT R26, R231, 0xfffffc00, RZ, 0xc0, !PT ;  /* 0xfffffc00e71a7812 */ /* 0x000fe400078ec0ff */
[----:B------:R-:W-:Y:S02]  /*4fe0*/  ISETP.GE.AND P0, PT, R4, UR39, PT ;  /* 0x0000002704007c0c */ /* 0x000fe4000bf06270 */
[----:B------:R-:W-:Y:S01]  /*4ff0*/  IADD3 R62, R26, R153, RZ ;  /* 0x000000991a3e7210 */ /* 0x000fe20007ffe0ff */
[----:B------:R-:W-:-:S03]  /*5000*/  IMAD.WIDE.U32 R4, R7, c[0x0][0x1c0], R4 ;  /* 0x0000700007047a25 */ /* 0x000fc600078e0004 */
[C---:B------:R-:W-:Y:S02]  /*5010*/  IADD3 R7, R62.reuse, 0x20, RZ ;  /* 0x000000203e077810 */ /* 0x040fe40007ffe0ff */
[C---:B------:R-:W-:Y:S02]  /*5020*/  IADD3 R43, R62.reuse, 0x40, RZ ;  /* 0x000000403e2b7810 */ /* 0x040fe40007ffe0ff */
[C---:B------:R-:W-:Y:S02]  /*5030*/  IADD3 R67, R62.reuse, 0x60, RZ ;  /* 0x000000603e437810 */ /* 0x040fe40007ffe0ff */
[C---:B------:R-:W-:Y:S02]  /*5040*/  LEA.HI.SX32 R23, R62.reuse, R62, 0x1b ;  /* 0x0000003e3e177211 */ /* 0x040fe400078fdaff */
[----:B------:R-:W-:Y:S02]  /*5050*/  IADD3 R189, R62, 0x80, RZ ;  /* 0x000000803ebd7810 */ /* 0x000fe40007ffe0ff */
[----:B------:R-:W-:-:S02]  /*5060*/  ISETP.GE.AND P1, PT, R0, UR39, PT ;  /* 0x0000002700007c0c */ /* 0x000fc4000bf26270 */
        /* <DEDUP_REMOVED lines=40> */
[----:B------:R-:W-:Y:S02]  /*52f0*/  IADD3 R63, R62, 0x300, RZ ;  /* 0x000003003e3f7810 */ /* 0x000fe40007ffe0ff */
[----:B------:R-:W-:Y:S02]  /*5300*/  LEA.HI.SX32 R157, R157, R62, 0x1b ;  /* 0x0000003e9d9d7211 */ /* 0x000fe400078fdaff */
[----:B------:R-:W-:Y:S02]  /*5310*/  ISETP.GE.AND P2, PT, R6, UR39, PT ;  /* 0x0000002706007c0c */ /* 0x000fe4000bf46270 */
[----:B------:R-:W-:-:S02]  /*5320*/  IADD3 R65, R62, 0x320, RZ ;  /* 0x000003203e417810 */ /* 0x000fc40007ffe0ff */
[-C--:B------:R-:W-:Y:S02]  /*5330*/  LEA.HI.SX32 R71, R71, R62.reuse, 0x1b ;  /* 0x0000003e47477211 */ /* 0x080fe400078fdaff */
[----:B------:R-:W-:Y:S02]  /*5340*/  IADD3 R69, R62, 0x340, RZ ;  /* 0x000003403e457810 */ /* 0x000fe40007ffe0ff */
[-C--:B------:R-:W-:Y:S02]  /*5350*/  LEA.HI.SX32 R123, R123, R62.reuse, 0x1b ;  /* 0x0000003e7b7b7211 */ /* 0x080fe400078fdaff */
[----:B------:R-:W-:Y:S02]  /*5360*/  IADD3 R5, R5, UR34, RZ ;  /* 0x0000002205057c10 */ /* 0x000fe4000fffe0ff */
[----:B------:R-:W-:Y:S02]  /*5370*/  LEA R6, P3, R4, UR15, 0x2 ;  /* 0x0000000f04067c11 */ /* 0x000fe4000f8610ff */
[----:B------:R-:W-:Y:S01]  /*5380*/  IADD3 R73, R62, 0x360, RZ ;  /* 0x000003603e497810 */ /* 0x000fe20007ffe0ff */
[----:B--2---:R1:W-:Y:S04]  /*5390*/  STS [R23.X4], R8 ;  /* 0x0000000817007388 */ /* 0x0043e80000004800 */
[----:B---3--:R-:W-:Y:S04]  /*53a0*/  STS [R24.X4+0x80], R11 ;  /* 0x0000800b18007388 */ /* 0x008fe80000004800 */
        /* <DEDUP_REMOVED lines=22> */
[----:B------:R3:W-:Y:S01]  /*5510*/  STS [R158.X4+0x980], R29 ;  /* 0x0009801d9e007388 */ /* 0x0007e20000004800 */
[----:B------:R-:W-:Y:S02]  /*5520*/  IADD3 R171, R62, 0x3c0, RZ ;  /* 0x000003c03eab7810 */ /* 0x000fe40007ffe0ff */
[-C--:B------:R-:W-:Y:S01]  /*5530*/  LEA.HI.SX32 R69, R69, R62.reuse, 0x1b ;  /* 0x0000003e45457211 */ /* 0x080fe200078fdaff */
[----:B------:R-:W-:Y:S01]  /*5540*/  STS [R157.X4+0xa00], R32 ;  /* 0x000a00209d007388 */ /* 0x000fe20000004800 */
[----:B------:R-:W-:Y:S02]  /*5550*/  LEA.HI.X R7, R4, UR14, R5, 0x2, P3 ;  /* 0x0000000e04077c11 */ /* 0x000fe400098f1405 */
[----:B------:R-:W-:Y:S01]  /*5560*/  IADD3 R173, R62, 0x3e0, RZ ;  /* 0x000003e03ead7810 */ /* 0x000fe20007ffe0ff */
[----:B------:R-:W-:Y:S01]  /*5570*/  STS [R71.X4+0xa80], R36 ;  /* 0x000a802447007388 */ /* 0x000fe20000004800 */
[-C--:B------:R-:W-:Y:S02]  /*5580*/  LEA.HI.SX32 R68, R73, R62.reuse, 0x1b ;  /* 0x0000003e49447211 */ /* 0x080fe400078fdaff */
[----:B------:R-:W-:Y:S01]  /*5590*/  ISETP.GE.AND P3, PT, R185, UR39, PT ;  /* 0x00000027b9007c0c */ /* 0x000fe2000bf66270 */
[----:B------:R-:W-:Y:S01]  /*55a0*/  STS [R123.X4+0xb00], R34 ;  /* 0x000b00227b007388 */ /* 0x000fe20000004800 */
[----:B------:R-:W-:-:S02]  /*55b0*/  LEA.HI.SX32 R63, R111, R62, 0x1b ;  /* 0x0000003e6f3f7211 */ /* 0x000fc400078fdaff */
[-C--:B------:R-:W-:Y:S01]  /*55c0*/  LEA.HI.SX32 R155, R155, R62.reuse, 0x1b ;  /* 0x0000003e9b9b7211 */ /* 0x080fe200078fdaff */
[----:B------:R4:W-:Y:S01]  /*55d0*/  STS [R122.X4+0xb80], R31 ;  /* 0x000b801f7a007388 */ /* 0x0009e20000004800 */
[----:B------:R-:W-:Y:S02]  /*55e0*/  ISETP.GE.AND P4, PT, R190, UR39, PT ;  /* 0x00000027be007c0c */ /* 0x000fe4000bf86270 */
[-C--:B------:R-:W-:Y:S01]  /*55f0*/  LEA.HI.SX32 R60, R171, R62.reuse, 0x1b ;  /* 0x0000003eab3c7211 */ /* 0x080fe200078fdaff */
[----:B------:R-:W-:Y:S01]  /*5600*/  STS [R61.X4+0xc00], R38 ;  /* 0x000c00263d007388 */ /* 0x000fe20000004800 */
[----:B------:R-:W-:Y:S02]  /*5610*/  ISETP.GE.AND P5, PT, R183, UR39, PT ;  /* 0x00000027b7007c0c */ /* 0x000fe4000bfa6270 */
[----:B------:R-:W-:Y:S01]  /*5620*/  LEA.HI.SX32 R62, R173, R62, 0x1b ;  /* 0x0000003ead3e7211 */ /* 0x000fe200078fdaff */
[----:B------:R0:W-:Y:S01]  /*5630*/  STS [R70.X4+0xc80], R33 ;  /* 0x000c802146007388 */ /* 0x0001e20000004800 */
[----:B------:R-:W-:Y:S01]  /*5640*/  ISETP.GE.AND P6, PT, R184, UR39, PT ;  /* 0x00000027b8007c0c */ /* 0x000fe2000bfc6270 */
[----:B------:R-:W-:Y:S01]  /*5650*/  CS2R R204, SRZ ;  /* 0x0000000000cc7805 */ /* 0x000fe2000001ff00 */
[----:B------:R-:W-:Y:S01]  /*5660*/  MOV R207, RZ ;  /* 0x000000ff00cf7202 */ /* 0x000fe20000000f00 */
[----:B------:R-:W-:Y:S04]  /*5670*/  STS [R69.X4+0xd00], R40 ;  /* 0x000d002845007388 */ /* 0x000fe80000004800 */
[----:B------:R-:W-:Y:S01]  /*5680*/  STS [R68.X4+0xd80], R35 ;  /* 0x000d802344007388 */ /* 0x000fe20000004800 */
[----:B------:R-:W-:-:S03]  /*5690*/  MOV R200, RZ ;  /* 0x000000ff00c87202 */ /* 0x000fc60000000f00 */
[----:B------:R-:W-:Y:S01]  /*56a0*/  STS [R63.X4+0xe00], R42 ;  /* 0x000e002a3f007388 */ /* 0x000fe20000004800 */
[----:B------:R-:W-:-:S03]  /*56b0*/  CS2R R196, SRZ ;  /* 0x0000000000c47805 */ /* 0x000fc6000001ff00 */
[----:B------:R-:W-:Y:S01]  /*56c0*/  STS [R155.X4+0xe80], R44 ;  /* 0x000e802c9b007388 */ /* 0x000fe20000004800 */
[----:B------:R-:W-:-:S03]  /*56d0*/  CS2R R194, SRZ ;  /* 0x0000000000c27805 */ /* 0x000fc6000001ff00 */
[----:B------:R-:W-:Y:S04]  /*56e0*/  STS [R60.X4+0xf00], R37 ;  /* 0x000f00253c007388 */ /* 0x000fe80000004800 */
[----:B------:R-:W-:Y:S01]  /*56f0*/  STS [R62.X4+0xf80], R41 ;  /* 0x000f80293e007388 */ /* 0x000fe20000004800 */
[----:B------:R-:W-:-:S06]  /*5700*/  NOP ;  /* 0x0000000000007918 */ /* 0x000fcc0000000000 */
        /* <DEDUP_REMOVED lines=10> */
[----:B------:R-:W-:Y:S02]  /*57b0*/  CS2R R198, SRZ ;  /* 0x0000000000c67805 */ /* 0x000fe4000001ff00 */
[----:B------:R0:W4:Y:S01]  /*57c0*/  @!P6 LDG.E R195, [R6.64+0x300] ;  /* 0x0003002806c3e981 */ /* 0x000122000c1e1900 */
[----:B------:R-:W-:Y:S02]  /*57d0*/  ISETP.GE.AND P6, PT, R178, UR39, PT ;  /* 0x00000027b2007c0c */ /* 0x000fe4000bfc6270 */
[----:B------:R-:W-:Y:S01]  /*57e0*/  MOV R202, RZ ;  /* 0x000000ff00ca7202 */ /* 0x000fe20000000f00 */
[----:B------:R0:W4:Y:S01]  /*57f0*/  @!P1 LDG.E R199, [R6.64+0x400] ;  /* 0x0004002806c79981 */ /* 0x000122000c1e1900 */
[----:B------:R-:W-:Y:S01]  /*5800*/  CS2R R192, SRZ ;  /* 0x0000000000c07805 */ /* 0x000fe2000001ff00 */
[----:B------:R-:W-:-:S02]  /*5810*/  ISETP.GE.AND P1, PT, R177, UR39, PT ;  /* 0x00000027b1007c0c */ /* 0x000fc4000bf26270 */
        /* <DEDUP_REMOVED lines=8> */
[----:B------:R-:W-:Y:S01]  /*58a0*/  MOV R4, RZ ;  /* 0x000000ff00047202 */ /* 0x000fe20000000f00 */
[----:B------:R0:W4:Y:S01]  /*58b0*/  @!P6 LDG.E R193, [R6.64+0x580] ;  /* 0x0005802806c1e981 */ /* 0x000122000c1e1900 */
[----:B------:R-:W-:Y:S01]  /*58c0*/  ISETP.GE.AND P6, PT, R168, UR39, PT ;  /* 0x00000027a8007c0c */ /* 0x000fe2000bfc6270 */
[----:B------:R-:W-:Y:S01]  /*58d0*/  CS2R R184, SRZ ;  /* 0x0000000000b87805 */ /* 0x000fe2000001ff00 */
[----:B------:R-:W-:Y:S01]  /*58e0*/  MOV R191, RZ ;  /* 0x000000ff00bf7202 */ /* 0x000fe20000000f00 */
[----:B------:R-:W-:Y:S01]  /*58f0*/  CS2R R182, SRZ ;  /* 0x0000000000b67805 */ /* 0x000fe2000001ff00 */
[----:B------:R0:W4:Y:S04]  /*5900*/  @!P0 LDG.E R4, [R6.64] ;  /* 0x0000002806048981 */ /* 0x000128000c1e1900 */
        /* <DEDUP_REMOVED lines=12> */
[----:B------:R-:W-:Y:S01]  /*59d0*/  ISETP.GE.AND P6, PT, R64, UR39, PT ;  /* 0x0000002740007c0c */ /* 0x000fe2000bfc6270 */
[----:B------:R-:W-:Y:S01]  /*59e0*/  CS2R R176, SRZ ;  /* 0x0000000000b07805 */ /* 0x000fe2000001ff00 */
[----:B------:R-:W-:Y:S01]  /*59f0*/  CS2R R178, SRZ ;  /* 0x0000000000b27805 */ /* 0x000fe2000001ff00 */
        /* <DEDUP_REMOVED lines=14> */
[----:B------:R-:W-:Y:S01]  /*5ae0*/  ISETP.GE.AND P0, PT, R39, UR39, PT ;  /* 0x0000002727007c0c */ /* 0x000fe2000bf06270 */
[----:B------:R-:W-:Y:S01]  /*5af0*/  CS2R R172, SRZ ;  /* 0x0000000000ac7805 */ /* 0x000fe2000001ff00 */
        /* <DEDUP_REMOVED lines=8> */
[----:B------:R-:W0:Y:S08]  /*5b80*/  R2UR UR36, R3 ;  /* 0x00000000032473c2 */ /* 0x000e3000000e0000 */
[----:B------:R-:W2:Y:S01]  /*5b90*/  R2UR UR35, R2 ;  /* 0x00000000022373c2 */ /* 0x000ea200000e0000 */
[----:B0-----:R-:W-:-:S04]  /*5ba0*/  FMUL.FTZ R5, R134, UR36 ;  /* 0x0000002486057c20 */ /* 0x001fc80008410000 */
[----:B-1----:R-:W-:Y:S02]  /*5bb0*/  FMUL.RZ R8, R5, 0.15915493667125701904 ;  /* 0x3e22f98305087820 */ /* 0x002fe4000040c000 */
[----:B------:R-:W-:-:S04]  /*5bc0*/  FMUL.FTZ R5, R133, UR36 ;  /* 0x0000002485057c20 */ /* 0x000fc80008410000 */
[----:B--2---:R-:W-:Y:S02]  /*5bd0*/  FMUL.RZ R9, R5, 0.15915493667125701904 ;  /* 0x3e22f98305097820 */ /* 0x004fe4000040c000 */
[----:B------:R-:W-:-:S04]  /*5be0*/  FMUL.FTZ R5, R132, UR36 ;  /* 0x0000002484057c20 */ /* 0x000fc80008410000 */
[----:B------:R-:W-:Y:S02]  /*5bf0*/  FMUL.RZ R6, R5, 0.15915493667125701904 ;  /* 0x3e22f98305067820 */ /* 0x000fe4000040c000 */
[----:B------:R-:W-:Y:S01]  /*5c00*/  FMUL.FTZ R5, R129, UR36 ;  /* 0x0000002481057c20 */ /* 0x000fe20008410000 */
[----:B---3--:R-:W-:Y:S01]  /*5c10*/  MUFU.SIN R29, R9 ;  /* 0x00000009001d7308 */ /* 0x008fe20000000400 */
[----:B------:R-:W-:-:S07]  /*5c20*/  FMUL.FTZ R3, R131, UR36 ;  /* 0x0000002483037c20 */ /* 0x000fce0008410000 */
[----:B------:R0:W-:Y:S01]  /*5c30*/  MUFU.COS R30, R9 ;  /* 0x00000009001e7308 */ /* 0x0001e20000000000 */
[----:B------:R-:W-:Y:S02]  /*5c40*/  FMUL.RZ R7, R3, 0.15915493667125701904 ;  /* 0x3e22f98303077820 */ /* 0x000fe4000040c000 */
[----:B------:R-:W-:Y:S02]  /*5c50*/  FMUL.FTZ R3, R130, UR36 ;  /* 0x0000002482037c20 */ /* 0x000fe40008410000 */
[----:B0-----:R-:W-:Y:S02]  /*5c60*/  FMUL.RZ R9, R5, 0.15915493667125701904 ;  /* 0x3e22f98305097820 */ /* 0x001fe4000040c000 */
[----:B------:R-:W-:Y:S01]  /*5c70*/  FMUL.FTZ R5, R128, UR36 ;  /* 0x0000002480057c20 */ /* 0x000fe20008410000 */
[----:B------:R-:W-:Y:S08]  /*5c80*/  MUFU.SIN R27, R6 ;  /* 0x00000006001b7308 */ /* 0x000ff00000000400 */
[----:B------:R0:W-:Y:S02]  /*5c90*/  MUFU.COS R28, R6 ;  /* 0x00000006001c7308 */ /* 0x0001e40000000000 */
[----:B0-----:R-:W-:-:S02]  /*5ca0*/  FMUL.RZ R6, R5, 0.15915493667125701904 ;  /* 0x3e22f98305067820 */ /* 0x001fc4000040c000 */
[----:B------:R-:W-:-:S04]  /*5cb0*/  FMUL.FTZ R5, R127, UR36 ;  /* 0x000000247f057c20 */ /* 0x000fc80008410000 */
[----:B------:R-:W-:Y:S01]  /*5cc0*/  MUFU.SIN R190, R8 ;  /* 0x0000000800be7308 */ /* 0x000fe20000000400 */
[----:B------:R-:W-:-:S07]  /*5cd0*/  MOV R66, UR35 ;  /* 0x0000002300427c02 */ /* 0x000fce0008000f00 */
[----:B------:R0:W-:Y:S08]  /*5ce0*/  MUFU.COS R201, R8 ;  /* 0x0000000800c97308 */ /* 0x0001f00000000000 */
[----:B------:R-:W-:Y:S01]  /*5cf0*/  MUFU.SIN R25, R7 ;  /* 0x0000000700197308 */ /* 0x000fe20000000400 */
[----:B0-----:R-:W-:-:S07]  /*5d00*/  FMUL.RZ R8, R3, 0.15915493667125701904 ;  /* 0x3e22f98303087820 */ /* 0x001fce000040c000 */
[----:B------:R0:W-:Y:S02]  /*5d10*/  MUFU.COS R65, R7 ;  /* 0x0000000700417308 */ /* 0x0001e40000000000 */
[----:B0-----:R-:W-:Y:S02]  /*5d20*/  FMUL.RZ R7, R5, 0.15915493667125701904 ;  /* 0x3e22f98305077820 */ /* 0x001fe4000040c000 */
[----:B------:R-:W-:-:S04]  /*5d30*/  FMUL.FTZ R5, R126, UR36 ;  /* 0x000000247e057c20 */ /* 0x000fc80008410000 */
[----:B------:R-:W-:Y:S01]  /*5d40*/  MUFU.SIN R3, R8 ;  /* 0x0000000800037308 */ /* 0x000fe20000000400 */
[----:B------:R-:W-:-:S07]  /*5d50*/  FMUL.FTZ R66, R66, 1.4426950216293334961 ;  /* 0x3fb8aa3b42427820 */ /* 0x000fce0000410000 */
[----:B------:R0:W-:Y:S02]  /*5d60*/  MUFU.COS R203, R8 ;  /* 0x0000000800cb7308 */ /* 0x0001e40000000000 */
[----:B0-----:R-:W-:Y:S02]  /*5d70*/  FMUL.RZ R8, R5, 0.15915493667125701904 ;  /* 0x3e22f98305087820 */ /* 0x001fe4000040c000 */
[----:B------:R-:W-:-:S04]  /*5d80*/  FMUL.FTZ R5, R125, UR36 ;  /* 0x000000247d057c20 */ /* 0x000fc80008410000 */
[----:B----4-:R-:W-:Y:S02]  /*5d90*/  FMUL.RZ R31, R5, 0.15915493667125701904 ;  /* 0x3e22f983051f7820 */ /* 0x010fe4000040c000 */
[----:B------:R-:W-:Y:S01]  /*5da0*/  FMUL.FTZ R5, R124, UR36 ;  /* 0x000000247c057c20 */ /* 0x000fe20008410000 */
[----:B------:R-:W-:Y:S01]  /*5db0*/  MUFU.SIN R19, R6 ;  /* 0x0000000600137308 */ /* 0x000fe20000000400 */
[----:B------:R-:W-:-:S07]  /*5dc0*/  FMUL.FTZ R2, R66, R133 ;  /* 0x0000008542027220 */ /* 0x000fce0000410000 */
[----:B------:R0:W-:Y:S02]  /*5dd0*/  MUFU.COS R20, R6 ;  /* 0x0000000600147308 */ /* 0x0001e40000000000 */
[----:B0-----:R-:W-:Y:S02]  /*5de0*/  FMUL.RZ R6, R5, 0.15915493667125701904 ;  /* 0x3e22f98305067820 */ /* 0x001fe4000040c000 */
[----:B------:R-:W-:-:S04]  /*5df0*/  FMUL.FTZ R5, R117, UR36 ;  /* 0x0000002475057c20 */ /* 0x000fc80008410000 */
[----:B------:R-:W0:Y:S01]  /*5e00*/  MUFU.EX2 R2, R2 ;  /* 0x0000000200027308 */ /* 0x000e220000000800 */
[----:B------:R-:W-:Y:S02]  /*5e10*/  FMUL.RZ R32, R5, 0.15915493667125701904 ;  /* 0x3e22f98305207820 */ /* 0x000fe4000040c000 */
[----:B------:R-:W-:Y:S01]  /*5e20*/  FMUL.FTZ R5, R113, UR36 ;  /* 0x0000002471057c20 */ /* 0x000fe20008410000 */
[----:B------:R-:W-:-:S03]  /*5e30*/  LEA R26, R153, R26, 0x5 ;  /* 0x0000001a991a7211 */ /* 0x000fc600078e28ff */
[----:B------:R-:W-:Y:S02]  /*5e40*/  FMUL.RZ R33, R5, 0.15915493667125701904 ;  /* 0x3e22f98305217820 */ /* 0x000fe4000040c000 */
[----:B------:R-:W-:Y:S01]  /*5e50*/  FMUL.FTZ R5, R105, UR36 ;  /* 0x0000002469057c20 */ /* 0x000fe20008410000 */
[----:B------:R-:W-:Y:S01]  /*5e60*/  MUFU.SIN R13, R31 ;  /* 0x0000001f000d7308 */ /* 0x000fe20000000400 */
[----:B------:R-:W-:-:S07]  /*5e70*/  LEA.HI.SX32 R111, R26, R26, 0x1b ;  /* 0x0000001a1a6f7211 */ /* 0x000fce00078fdaff */
[----:B------:R1:W-:Y:S01]  /*5e80*/  MUFU.COS R14, R31 ;  /* 0x0000001f000e7308 */ /* 0x0003e20000000000 */
[----:B------:R-:W2:Y:S01]  /*5e90*/  LDS R74, [R111.X4] ;  /* 0x000000006f4a7984 */ /* 0x000ea20000004800 */
[----:B0-----:R-:W-:Y:S01]  /*5ea0*/  FMUL.FTZ R30, R2, R30 ;  /* 0x0000001e021e7220 */ /* 0x001fe20000410000 */
[----:B------:R-:W-:Y:S01]  /*5eb0*/  LOP3.LUT P0, RZ, R154, 0x1f, RZ, 0xc0, !PT ;  /* 0x0000001f9aff7812 */ /* 0x000fe2000780c0ff */
[----:B------:R-:W-:Y:S01]  /*5ec0*/  FMUL.FTZ R29, R2, R29 ;  /* 0x0000001d021d7220 */ /* 0x000fe20000410000 */
[----:B------:R-:W0:Y:S01]  /*5ed0*/  LDS R73, [R111.X4+0x4] ;  /* 0x000004006f497984 */ /* 0x000e220000004800 */
[----:B-1----:R-:W-:Y:S02]  /*5ee0*/  FMUL.RZ R31, R5, 0.15915493667125701904 ;  /* 0x3e22f983051f7820 */ /* 0x002fe4000040c000 */
[----:B------:R-:W-:Y:S01]  /*5ef0*/  MUFU.SIN R21, R9 ;  /* 0x0000000900157308 */ /* 0x000fe20000000400 */
[----:B------:R-:W-:Y:S01]  /*5f00*/  LDS R72, [R111.X4+0x8] ;  /* 0x000008006f487984 */ /* 0x000fe20000004800 */
[----:B------:R-:W-:-:S03]  /*5f10*/  MOV R2, UR13 ;  /* 0x0000000d00027c02 */ /* 0x000fc60008000f00 */
[----:B------:R-:W1:Y:S03]  /*5f20*/  LDS R59, [R111.X4+0xc] ;  /* 0x00000c006f3b7984 */ /* 0x000e660000004800 */
[----:B------:R-:W-:Y:S01]  /*5f30*/  MUFU.COS R22, R9 ;  /* 0x0000000900167308 */ /* 0x000fe20000000000 */
[----:B------:R-:W3:Y:S04]  /*5f40*/  LDS R58, [R111.X4+0x10] ;  /* 0x000010006f3a7984 */ /* 0x000ee80000004800 */
[----:B------:R-:W4:Y:S03]  /*5f50*/  LDS R57, [R111.X4+0x14] ;  /* 0x000014006f397984 */ /* 0x000f260000004800 */
        /* <DEDUP_REMOVED lines=25> */
[----:B------:R-:W0:Y:S04]  /*60f0*/  LDS R40, [R111.X4+0x58] ;  /* 0x000058006f287984 */ /* 0x000e280000004800 */
[----:B------:R-:W0:Y:S03]  /*6100*/  LDS R39, [R111.X4+0x5c] ;  /* 0x00005c006f277984 */ /* 0x000e260000004800 */
[----:B------:R1:W-:Y:S01]  /*6110*/  MUFU.COS R8, R33 ;  /* 0x0000002100087308 */ /* 0x0003e20000000000 */
[----:B------:R-:W-:Y:S04]  /*6120*/  LDS R38, [R111.X4+0x60] ;  /* 0x000060006f267984 */ /* 0x000fe80000004800 */
[----:B------:R-:W0:Y:S03]  /*6130*/  LDS R37, [R111.X4+0x64] ;  /* 0x000064006f257984 */ /* 0x000e260000004800 */
[----:B------:R-:W-:Y:S01]  /*6140*/  MUFU.SIN R5, R31 ;  /* 0x0000001f00057308 */ /* 0x000fe20000000400 */
[----:B------:R-:W0:Y:S04]  /*6150*/  LDS R36, [R111.X4+0x68] ;  /* 0x000068006f247984 */ /* 0x000e280000004800 */
[----:B------:R-:W0:Y:S03]  /*6160*/  LDS R35, [R111.X4+0x6c] ;  /* 0x00006c006f237984 */ /* 0x000e260000004800 */
[----:B------:R2:W-:Y:S01]  /*6170*/  MUFU.COS R6, R31 ;  /* 0x0000001f00067308 */ /* 0x0005e20000000000 */
[----:B------:R-:W0:Y:S04]  /*6180*/  LDS R34, [R111.X4+0x70] ;  /* 0x000070006f227984 */ /* 0x000e280000004800 */
[----:B-1----:R-:W1:Y:S04]  /*6190*/  LDS R33, [R111.X4+0x74] ;  /* 0x000074006f217984 */ /* 0x002e680000004800 */
[----:B------:R-:W0:Y:S04]  /*61a0*/  LDS R32, [R111.X4+0x78] ;  /* 0x000078006f207984 */ /* 0x000e280000004800 */
[----:B--2---:R-:W2:Y:S04]  /*61b0*/  LDS R31, [R111.X4+0x7c] ;  /* 0x00007c006f1f7984 */ /* 0x004ea80000004800 */
[----:B------:R0:W-:Y:S04]  /*61c0*/  STS [R23.X4+0x2100], R4 ;  /* 0x0021000417007388 */ /* 0x0001e80000004800 */
[----:B------:R-:W-:Y:S01]  /*61d0*/  STS [R24.X4+0x2180], R207 ;  /* 0x002180cf18007388 */ /* 0x000fe20000004800 */
[----:B------:R-:W-:-:S03]  /*61e0*/  ISETP.LT.OR P0, PT, R2, 0x2, P0 ;  /* 0x000000020200780c */ /* 0x000fc60000701670 */
[----:B------:R0:W-:Y:S01]  /*61f0*/  STS [R0.X4+0x2200], R205 ;  /* 0x002200cd00007388 */ /* 0x0001e20000004800 */
[----:B------:R-:W-:-:S03]  /*6200*/  FMUL.FTZ R2, R66, R134 ;  /* 0x0000008642027220 */ /* 0x000fc60000410000 */
[----:B------:R-:W-:Y:S04]  /*6210*/  STS [R67.X4+0x2280], R204 ;  /* 0x002280cc43007388 */ /* 0x000fe80000004800 */
[----:B------:R-:W-:Y:S04]  /*6220*/  STS [R189.X4+0x2300], R200 ;  /* 0x002300c8bd007388 */ /* 0x000fe80000004800 */
[----:B------:R-:W-:Y:S04]  /*6230*/  STS [R188.X4+0x2380], R197 ;  /* 0x002380c5bc007388 */ /* 0x000fe80000004800 */
[----:B------:R-:W-:Y:S04]  /*6240*/  STS [R156.X4+0x2400], R195 ;  /* 0x002400c39c007388 */ /* 0x000fe80000004800 */
[----:B------:R-:W-:Y:S04]  /*6250*/  STS [R187.X4+0x2480], R202 ;  /* 0x002480cabb007388 */ /* 0x000fe80000004800 */
[----:B------:R-:W-:Y:S01]  /*6260*/  STS [R186.X4+0x2500], R199 ;  /* 0x002500c7ba007388 */ /* 0x000fe20000004800 */
[----:B0-----:R-:W-:-:S03]  /*6270*/  FMUL.FTZ R23, R66, R130 ;  /* 0x0000008242177220 */ /* 0x001fc60000410000 */
[----:B------:R-:W-:Y:S01]  /*6280*/  STS [R169.X4+0x2580], R198 ;  /* 0x002580c6a9007388 */ /* 0x000fe20000004800 */
[----:B------:R-:W0:Y:S03]  /*6290*/  MUFU.EX2 R2, R2 ;  /* 0x0000000200027308 */ /* 0x000e260000000800 */
[----:B------:R-:W-:Y:S04]  /*62a0*/  STS [R167.X4+0x2600], R196 ;  /* 0x002600c4a7007388 */ /* 0x000fe80000004800 */
[----:B------:R-:W-:Y:S04]  /*62b0*/  STS [R166.X4+0x2680], R193 ;  /* 0x002680c1a6007388 */ /* 0x000fe80000004800 */
[----:B------:R-:W-:Y:S01]  /*62c0*/  STS [R163.X4+0x2700], R194 ;  /* 0x002700c2a3007388 */ /* 0x000fe20000004800 */
[----:B------:R-:W0:Y:S03]  /*62d0*/  MUFU.EX2 R206, R23 ;  /* 0x0000001700ce7308 */ /* 0x000e260000000800 */
[----:B------:R-:W-:Y:S01]  /*62e0*/  STS [R165.X4+0x2780], R192 ;  /* 0x002780c0a5007388 */ /* 0x000fe20000004800 */
[----:B------:R-:W-:-:S03]  /*62f0*/  ISETP.NE.AND P1, PT, R154, RZ, PT ;  /* 0x000000ff9a00720c */ /* 0x000fc60003f25270 */
[----:B------:R-:W-:Y:S04]  /*6300*/  STS [R164.X4+0x2800], R191 ;  /* 0x002800bfa4007388 */ /* 0x000fe80000004800 */
[----:B------:R-:W-:Y:S01]  /*6310*/  STS [R161.X4+0x2880], R184 ;  /* 0x002880b8a1007388 */ /* 0x000fe20000004800 */
[----:B------:R-:W-:-:S03]  /*6320*/  FMUL.FTZ R64, R101, UR36 ;  /* 0x0000002465407c20 */ /* 0x000fc60008410000 */
[----:B------:R-:W-:Y:S04]  /*6330*/  STS [R160.X4+0x2900], R185 ;  /* 0x002900b9a0007388 */ /* 0x000fe80000004800 */
[----:B------:R-:W-:Y:S04]  /*6340*/  STS [R159.X4+0x2980], R182 ;  /* 0x002980b69f007388 */ /* 0x000fe80000004800 */
[----:B------:R-:W-:Y:S04]  /*6350*/  STS [R162.X4+0x2a00], R183 ;  /* 0x002a00b7a2007388 */ /* 0x000fe80000004800 */
[----:B------:R-:W-:Y:S01]  /*6360*/  STS [R158.X4+0x2a80], R181 ;  /* 0x002a80b59e007388 */ /* 0x000fe20000004800 */
[----:B------:R-:W-:-:S03]  /*6370*/  FMUL.RZ R208, R64, 0.15915493667125701904 ;  /* 0x3e22f98340d07820 */ /* 0x000fc6000040c000 */
[----:B------:R-:W-:Y:S01]  /*6380*/  STS [R157.X4+0x2b00], R180 ;  /* 0x002b00b49d007388 */ /* 0x000fe20000004800 */
[----:B------:R-:W-:-:S03]  /*6390*/  MOV R205, UR13 ;  /* 0x0000000d00cd7c02 */ /* 0x000fc60008000f00 */
[----:B------:R-:W-:Y:S04]  /*63a0*/  STS [R71.X4+0x2b80], R178 ;  /* 0x002b80b247007388 */ /* 0x000fe80000004800 */
[----:B------:R0:W-:Y:S04]  /*63b0*/  STS [R123.X4+0x2c00], R176 ;  /* 0x002c00b07b007388 */ /* 0x0001e80000004800 */
[----:B------:R1:W-:Y:S01]  /*63c0*/  STS [R122.X4+0x2c80], R175 ;  /* 0x002c80af7a007388 */ /* 0x0003e20000004800 */
[----:B------:R-:W-:Y:S03]  /*63d0*/  MUFU.SIN R64, R208 ;  /* 0x000000d000407308 */ /* 0x000fe60000000400 */
[----:B------:R2:W-:Y:S01]  /*63e0*/  STS [R61.X4+0x2d00], R168 ;  /* 0x002d00a83d007388 */ /* 0x0005e20000004800 */
[----:B------:R-:W-:Y:S01]  /*63f0*/  @!P0 IADD3 R205, R205, -0x2, RZ ;  /* 0xfffffffecdcd8810 */ /* 0x000fe20007ffe0ff */
[----:B0-----:R-:W-:-:S03]  /*6400*/  FMUL.FTZ R123, R2, R190 ;  /* 0x000000be027b7220 */ /* 0x001fc60000410000 */
[----:B------:R0:W-:Y:S01]  /*6410*/  MUFU.COS R4, R208 ;  /* 0x000000d000047308 */ /* 0x0001e20000000000 */
[----:B-1----:R-:W-:Y:S01]  /*6420*/  FMUL.FTZ R122, R2, R201 ;  /* 0x000000c9027a7220 */ /* 0x002fe20000410000 */
[----:B--2---:R-:W-:Y:S01]  /*6430*/  MOV R61, UR10 ;  /* 0x0000000a003d7c02 */ /* 0x004fe20008000f00 */
[C---:B------:R-:W-:Y:S01]  /*6440*/  FMUL.FTZ R26, R66.reuse, R132 ;  /* 0x00000084421a7220 */ /* 0x040fe20000410000 */
[----:B------:R1:W-:Y:S01]  /*6450*/  STS [R70.X4+0x2d80], R179 ;  /* 0x002d80b346007388 */ /* 0x0003e20000004800 */
[----:B0-----:R-:W-:Y:S01]  /*6460*/  MOV R208, c[0x0][0x16c] ;  /* 0x00005b0000d07a02 */ /* 0x001fe20000000f00 */
[----:B------:R-:W-:Y:S01]  /*6470*/  FMUL.FTZ R110, R66, R131 ;  /* 0x00000083426e7220 */ /* 0x000fe20000410000 */
[----:B------:R-:W-:Y:S01]  /*6480*/  LEA R2, R61, UR6, 0x8 ;  /* 0x000000063d027c11 */ /* 0x000fe2000f8e40ff */
[----:B------:R-:W-:Y:S01]  /*6490*/  STS [R69.X4+0x2e00], R174 ;  /* 0x002e00ae45007388 */ /* 0x000fe20000004800 */
[----:B------:R-:W-:Y:S01]  /*64a0*/  @P1 IADD3 R2, R154, 0x200, RZ ;  /* 0x000002009a021810 */ /* 0x000fe20007ffe0ff */
[----:B------:R-:W-:-:S02]  /*64b0*/  FMUL.FTZ R23, R206, R3 ;  /* 0x00000003ce177220 */ /* 0x000fc40000410000 */
[----:B------:R0:W-:Y:S01]  /*64c0*/  STS [R68.X4+0x2e80], R173 ;  /* 0x002e80ad44007388 */ /* 0x0001e20000004800 */
[----:B-1----:R-:W-:Y:S01]  /*64d0*/  MOV R70, 0x10 ;  /* 0x0000001000467802 */ /* 0x002fe20000000f00 */
[----:B------:R-:W-:Y:S01]  /*64e0*/  @!P0 IMAD R3, R205, R208, UR6 ;  /* 0x00000006cd038e24 */ /* 0x000fe2000f8e02d0 */
[----:B------:R-:W-:Y:S01]  /*64f0*/  SHF.L.U32 R190, R2, 0x3, RZ ;  /* 0x0000000302be7819 */ /* 0x000fe200000006ff */
[----:B------:R-:W-:Y:S01]  /*6500*/  STS [R63.X4+0x2f00], R172 ;  /* 0x002f00ac3f007388 */ /* 0x000fe20000004800 */
[----:B------:R-:W1:Y:S03]  /*6510*/  MUFU.EX2 R26, R26 ;  /* 0x0000001a001a7308 */ /* 0x000e660000000800 */
[----:B------:R-:W-:Y:S01]  /*6520*/  STS [R155.X4+0x2f80], R170 ;  /* 0x002f80aa9b007388 */ /* 0x000fe20000004800 */
[----:B0-----:R-:W-:-:S03]  /*6530*/  FMUL.FTZ R68, R66, R117 ;  /* 0x0000007542447220 */ /* 0x001fc60000410000 */
[----:B------:R-:W-:Y:S01]  /*6540*/  STS [R60.X4+0x3000], R171 ;  /* 0x003000ab3c007388 */ /* 0x000fe20000004800 */
[----:B------:R-:W0:Y:S01]  /*6550*/  MUFU.EX2 R110, R110 ;  /* 0x0000006e006e7308 */ /* 0x000e220000000800 */
[----:B------:R-:W-:Y:S02]  /*6560*/  @!P0 IMAD.WIDE R2, R3, R70, UR42 ;  /* 0x0000002a03028e25 */ /* 0x000fe4000f8e0246 */
[----:B------:R2:W-:Y:S01]  /*6570*/  STS [R62.X4+0x3080], R177 ;  /* 0x003080b13e007388 */ /* 0x0005e20000004800 */
[----:B------:R-:W-:-:S06]  /*6580*/  NOP ;  /* 0x0000000000007918 */ /* 0x000fcc0000000000 */
[----:B------:R0:W-:Y:S01]  /*6590*/  MUFU.EX2 R188, R68 ;  /* 0x0000004400bc7308 */ /* 0x0001e20000000800 */
        /* <DEDUP_REMOVED lines=27> */
[----:B------:R-:W3:Y:S04]  /*6750*/  LDS R182, [R111.X4+0x216c] ;  /* 0x00216c006fb67984 */ /* 0x000ee80000004800 */
[----:B------:R-:W3:Y:S04]  /*6760*/  LDS R183, [R111.X4+0x2170] ;  /* 0x002170006fb77984 */ /* 0x000ee80000004800 */
[----:B------:R-:W3:Y:S04]  /*6770*/  LDS R69, [R111.X4+0x2174] ;  /* 0x002174006f457984 */ /* 0x000ee80000004800 */
[----:B0-----:R-:W0:Y:S04]  /*6780*/  LDS R68, [R111.X4+0x2178] ;  /* 0x002178006f447984 */ /* 0x001e280000004800 */
[----:B------:R0:W0:Y:S04]  /*6790*/  LDS R186, [R111.X4+0x217c] ;  /* 0x00217c006fba7984 */ /* 0x0000280000004800 */
[----:B------:R0:W-:Y:S01]  /*67a0*/  STS.64 [R190+0x8c60], R122 ;  /* 0x008c607abe007388 */ /* 0x0001e20000000a00 */
[----:B------:R-:W-:-:S02]  /*67b0*/  FMUL.FTZ R187, R66, R126 ;  /* 0x0000007e42bb7220 */ /* 0x000fc40000410000 */
[C---:B-1----:R-:W-:Y:S02]  /*67c0*/  FMUL.FTZ R28, R26.reuse, R28 ;  /* 0x0000001c1a1c7220 */ /* 0x042fe40000410000 */
[----:B------:R-:W-:Y:S02]  /*67d0*/  FMUL.FTZ R27, R26, R27 ;  /* 0x0000001b1a1b7220 */ /* 0x000fe40000410000 */
[----:B------:R-:W-:Y:S02]  /*67e0*/  FMUL.FTZ R67, R66, R128 ;  /* 0x0000008042437220 */ /* 0x000fe40000410000 */
[C---:B------:R-:W-:Y:S02]  /*67f0*/  FMUL.FTZ R26, R110.reuse, R65 ;  /* 0x000000416e1a7220 */ /* 0x040fe40000410000 */
[----:B------:R-:W-:Y:S02]  /*6800*/  FMUL.FTZ R25, R110, R25 ;  /* 0x000000196e197220 */ /* 0x000fe40000410000 */
[C---:B------:R-:W-:Y:S01]  /*6810*/  FMUL.FTZ R110, R66.reuse, R129 ;  /* 0x00000081426e7220 */ /* 0x040fe20000410000 */
[----:B------:R-:W1:Y:S01]  /*6820*/  MUFU.EX2 R187, R187 ;  /* 0x000000bb00bb7308 */ /* 0x000e620000000800 */
[----:B------:R-:W-:Y:S01]  /*6830*/  MOV R61, RZ ;  /* 0x000000ff003d7202 */ /* 0x000fe20000000f00 */
[----:B--2---:R-:W-:Y:S01]  /*6840*/  CS2R R62, SRZ ;  /* 0x00000000003e7805 */ /* 0x004fe2000001ff00 */
[----:B------:R-:W-:Y:S01]  /*6850*/  MOV R60, 0x3f800000 ;  /* 0x3f800000003c7802 */ /* 0x000fe20000000f00 */
[----:B------:R-:W-:Y:S06]  /*6860*/  BAR.SYNC.DEFER_BLOCKING 0x0 ;  /* 0x0000000000007b1d */ /* 0x000fec0000010000 */
[----:B------:R-:W2:Y:S01]  /*6870*/  MUFU.EX2 R67, R67 ;  /* 0x0000004300437308 */ /* 0x000ea20000000800 */
[----:B------:R-:W-:-:S07]  /*6880*/  FMUL.FTZ R185, R66, R124 ;  /* 0x0000007c42b97220 */ /* 0x000fce0000410000 */
[----:B------:R-:W0:Y:S01]  /*6890*/  MUFU.EX2 R110, R110 ;  /* 0x0000006e006e7308 */ /* 0x000e220000000800 */
[----:B------:R-:W-:Y:S01]  /*68a0*/  FMUL.FTZ R181, R66, R113 ;  /* 0x0000007142b57220 */ /* 0x000fe20000410000 */
[----:B------:R0:W5:Y:S06]  /*68b0*/  @!P0 LDG.E.128 R60, [R2.64] ;  /* 0x00000028023c8981 */ /* 0x00016c000c1e1d00 */
[----:B------:R-:W2:Y:S01]  /*68c0*/  MUFU.EX2 R185, R185 ;  /* 0x000000b900b97308 */ /* 0x000ea20000000800 */
[----:B-1----:R-:W-:Y:S02]  /*68d0*/  FMUL.FTZ R16, R187, R16 ;  /* 0x00000010bb107220 */ /* 0x002fe40000410000 */
[----:B0-----:R-:W-:-:S02]  /*68e0*/  FMUL.FTZ R3, R123, R29 ;  /* 0x0000001d7b037220 */ /* 0x001fc40000410000 */
[C---:B------:R-:W-:Y:S02]  /*68f0*/  FMUL.FTZ R2, R122.reuse, R29 ;  /* 0x0000001d7a027220 */ /* 0x040fe40000410000 */
[-C--:B------:R-:W-:Y:S02]  /*6900*/  FFMA.FTZ R3, R122, R30.reuse, -R3 ;  /* 0x0000001e7a037223 */ /* 0x080fe40000010803 */
[----:B------:R-:W-:Y:S02]  /*6910*/  FMUL.FTZ R15, R187, R15 ;  /* 0x0000000fbb0f7220 */ /* 0x000fe40000410000 */
[----:B------:R-:W-:Y:S02]  /*6920*/  FFMA.FTZ R2, R123, R30, R2 ;  /* 0x0000001e7b027223 */ /* 0x000fe40000010002 */
[C---:B--2---:R-:W-:Y:S02]  /*6930*/  FMUL.FTZ R20, R67.reuse, R20 ;  /* 0x0000001443147220 */ /* 0x044fe40000410000 */
[----:B------:R-:W-:-:S02]  /*6940*/  FMUL.FTZ R19, R67, R19 ;  /* 0x0000001343137220 */ /* 0x000fc40000410000 */
[C---:B------:R-:W-:Y:S01]  /*6950*/  FMUL.FTZ R187, R27.reuse, R3 ;  /* 0x000000031bbb7220 */ /* 0x040fe20000410000 */
[----:B------:R-:W0:Y:S01]  /*6960*/  MUFU.EX2 R181, R181 ;  /* 0x000000b500b57308 */ /* 0x000e220000000800 */
[----:B------:R-:W-:Y:S02]  /*6970*/  FMUL.FTZ R67, R66, R101 ;  /* 0x0000006542437220 */ /* 0x000fe40000410000 */
[C---:B------:R-:W-:Y:S02]  /*6980*/  FMUL.FTZ R22, R110.reuse, R22 ;  /* 0x000000166e167220 */ /* 0x040fe40000410000 */
[----:B------:R-:W-:Y:S02]  /*6990*/  FMUL.FTZ R21, R110, R21 ;  /* 0x000000156e157220 */ /* 0x000fe40000410000 */
[----:B------:R-:W-:Y:S02]  /*69a0*/  FMUL.FTZ R110, R27, R2 ;  /* 0x000000021b6e7220 */ /* 0x000fe40000410000 */
[----:B------:R-:W-:-:S02]  /*69b0*/  FMUL.FTZ R24, R206, R203 ;  /* 0x000000cbce187220 */ /* 0x000fc40000410000 */
[----:B------:R-:W-:Y:S02]  /*69c0*/  FFMA.FTZ R187, R28, R2, R187 ;  /* 0x000000021cbb7223 */ /* 0x000fe400000100bb */
[C---:B------:R-:W-:Y:S02]  /*69d0*/  FMUL.FTZ R203, R66.reuse, R127 ;  /* 0x0000007f42cb7220 */ /* 0x040fe40000410000 */
[C---:B------:R-:W-:Y:S02]  /*69e0*/  FMUL.FTZ R184, R66.reuse, R125 ;  /* 0x0000007d42b87220 */ /* 0x040fe40000410000 */
[C---:B------:R-:W-:Y:S01]  /*69f0*/  FMUL.FTZ R189, R66.reuse, R105 ;  /* 0x0000006942bd7220 */ /* 0x040fe20000410000 */
[----:B------:R-:W1:Y:S01]  /*6a00*/  MUFU.EX2 R67, R67 ;  /* 0x0000004300437308 */ /* 0x000e620000000800 */
[----:B------:R-:W-:Y:S02]  /*6a10*/  FMUL.FTZ R66, R66, R97 ;  /* 0x0000006142427220 */ /* 0x000fe40000410000 */
[----:B------:R-:W-:-:S02]  /*6a20*/  FFMA.FTZ R3, R28, R3, -R110 ;  /* 0x000000031c037223 */ /* 0x000fc4000001086e */
[----:B------:R-:W-:Y:S02]  /*6a30*/  FMUL.FTZ R2, R25, R187 ;  /* 0x000000bb19027220 */ /* 0x000fe40000410000 */
[----:B------:R-:W-:Y:S01]  /*6a40*/  FMUL.FTZ R65, R97, UR36 ;  /* 0x0000002461417c20 */ /* 0x000fe20008410000 */
[----:B------:R2:W-:Y:S01]  /*6a50*/  MUFU.EX2 R111, R66 ;  /* 0x00000042006f7308 */ /* 0x0005e20000000800 */
[-C--:B------:R-:W-:Y:S02]  /*6a60*/  FFMA.FTZ R2, R26, R3.reuse, -R2 ;  /* 0x000000031a027223 */ /* 0x080fe40000010802 */
[----:B------:R-:W-:Y:S02]  /*6a70*/  FMUL.RZ R65, R65, 0.15915493667125701904 ;  /* 0x3e22f98341417820 */ /* 0x000fe4000040c000 */
[----:B------:R-:W-:Y:S02]  /*6a80*/  FMUL.FTZ R12, R185, R12 ;  /* 0x0000000cb90c7220 */ /* 0x000fe40000410000 */
[----:B--2---:R-:W-:Y:S01]  /*6a90*/  FMUL.FTZ R66, R25, R3 ;  /* 0x0000000319427220 */ /* 0x004fe20000410000 */
[----:B------:R-:W2:Y:S01]  /*6aa0*/  MUFU.EX2 R189, R189 ;  /* 0x000000bd00bd7308 */ /* 0x000ea20000000800 */
[----:B------:R-:W-:-:S02]  /*6ab0*/  FMUL.FTZ R11, R185, R11 ;  /* 0x0000000bb90b7220 */ /* 0x000fc40000410000 */
[----:B------:R-:W-:Y:S02]  /*6ac0*/  FFMA.FTZ R66, R26, R187, R66 ;  /* 0x000000bb1a427223 */ /* 0x000fe40000010042 */
[----:B------:R-:W-:Y:S02]  /*6ad0*/  FMUL.FTZ R185, R23, R2 ;  /* 0x0000000217b97220 */ /* 0x000fe40000410000 */
[C---:B0-----:R-:W-:Y:S01]  /*6ae0*/  FMUL.FTZ R8, R181.reuse, R8 ;  /* 0x00000008b5087220 */ /* 0x041fe20000410000 */
[----:B------:R-:W0:Y:S01]  /*6af0*/  MUFU.COS R0, R65 ;  /* 0x0000004100007308 */ /* 0x000e220000000000 */
[----:B------:R-:W-:Y:S02]  /*6b00*/  FMUL.FTZ R7, R181, R7 ;  /* 0x00000007b5077220 */ /* 0x000fe40000410000 */
[-C--:B------:R-:W-:Y:S02]  /*6b10*/  FMUL.FTZ R181, R23, R66.reuse ;  /* 0x0000004217b57220 */ /* 0x080fe40000410000 */
[----:B------:R-:W-:-:S03]  /*6b20*/  FFMA.FTZ R185, R24, R66, R185 ;  /* 0x0000004218b97223 */ /* 0x000fc600000100b9 */
[----:B------:R0:W2:Y:S01]  /*6b30*/  MUFU.SIN R110, R65 ;  /* 0x00000041006e7308 */ /* 0x0000a20000000400 */
[----:B------:R-:W-:Y:S02]  /*6b40*/  FMUL.FTZ R187, R74, R134 ;  /* 0x000000864abb7220 */ /* 0x000fe40000410000 */
[----:B-1----:R-:W-:Y:S02]  /*6b50*/  FMUL.FTZ R3, R67, R64 ;  /* 0x0000004043037220 */ /* 0x002fe40000410000 */
[----:B------:R-:W-:Y:S02]  /*6b60*/  FFMA.FTZ R181, R24, R2, -R181 ;  /* 0x0000000218b57223 */ /* 0x000fe400000108b5 */
[----:B------:R-:W-:Y:S02]  /*6b70*/  FMUL.FTZ R64, R21, R185 ;  /* 0x000000b915407220 */ /* 0x000fe40000410000 */
[----:B0-----:R-:W-:Y:S02]  /*6b80*/  FMUL.FTZ R65, R73, R134 ;  /* 0x0000008649417220 */ /* 0x001fe40000410000 */
[----:B------:R-:W-:-:S02]  /*6b90*/  FMUL.FTZ R187, R150, R187 ;  /* 0x000000bb96bb7220 */ /* 0x000fc40000410000 */
[C---:B------:R-:W-:Y:S02]  /*6ba0*/  FMUL.FTZ R10, R188.reuse, R10 ;  /* 0x0000000abc0a7220 */ /* 0x040fe40000410000 */
[----:B------:R-:W-:Y:S01]  /*6bb0*/  FMUL.FTZ R9, R188, R9 ;  /* 0x00000009bc097220 */ /* 0x000fe20000410000 */
[----:B------:R-:W0:Y:S01]  /*6bc0*/  MUFU.EX2 R156, R203 ;  /* 0x000000cb009c7308 */ /* 0x000e220000000800 */
[----:B------:R-:W-:Y:S02]  /*6bd0*/  FMUL.FTZ R188, R150, R65 ;  /* 0x0000004196bc7220 */ /* 0x000fe40000410000 */
[----:B------:R-:W-:Y:S02]  /*6be0*/  FMUL.FTZ R4, R67, R4 ;  /* 0x0000000443047220 */ /* 0x000fe40000410000 */
[-C--:B------:R-:W-:Y:S02]  /*6bf0*/  FMUL.FTZ R66, R21, R181.reuse ;  /* 0x000000b515427220 */ /* 0x080fe40000410000 */
[----:B------:R-:W-:-:S02]  /*6c00*/  FFMA.FTZ R181, R22, R181, -R64 ;  /* 0x000000b516b57223 */ /* 0x000fc40000010840 */
[----:B------:R-:W-:Y:S02]  /*6c10*/  FMUL.FTZ R190, R59, R133 ;  /* 0x000000853bbe7220 */ /* 0x000fe40000410000 */
[----:B------:R-:W-:Y:S02]  /*6c20*/  FMUL.FTZ R67, R187, R29 ;  /* 0x0000001dbb437220 */ /* 0x000fe40000410000 */
[----:B------:R-:W-:Y:S02]  /*6c30*/  FMUL.FTZ R64, R72, R133 ;  /* 0x0000008548407220 */ /* 0x000fe40000410000 */
[----:B------:R-:W-:Y:S02]  /*6c40*/  FMUL.FTZ R65, R188, R29 ;  /* 0x0000001dbc417220 */ /* 0x000fe40000410000 */
[----:B------:R-:W-:Y:S02]  /*6c50*/  FFMA.FTZ R66, R22, R185, R66 ;  /* 0x000000b916427223 */ /* 0x000fe40000010042 */
[----:B--2---:R-:W-:-:S02]  /*6c60*/  FMUL.FTZ R6, R189, R6 ;  /* 0x00000006bd067220 */ /* 0x004fc40000410000 */
[----:B------:R-:W-:Y:S02]  /*6c70*/  FMUL.FTZ R5, R189, R5 ;  /* 0x00000005bd057220 */ /* 0x000fe40000410000 */
[----:B------:R-:W-:Y:S02]  /*6c80*/  FMUL.FTZ R190, R149, R190 ;  /* 0x000000be95be7220 */ /* 0x000fe40000410000 */
[----:B------:R-:W-:Y:S02]  /*6c90*/  FFMA.FTZ R67, R188, R30, R67 ;  /* 0x0000001ebc437223 */ /* 0x000fe40000010043 */
[----:B------:R-:W-:Y:S02]  /*6ca0*/  FMUL.FTZ R2, R111, R0 ;  /* 0x000000006f027220 */ /* 0x000fe40000410000 */
[----:B------:R-:W-:Y:S02]  /*6cb0*/  FMUL.FTZ R189, R149, R64 ;  /* 0x0000004095bd7220 */ /* 0x000fe40000410000 */
[----:B------:R-:W-:-:S02]  /*6cc0*/  FMUL.FTZ R0, R111, R110 ;  /* 0x0000006e6f007220 */ /* 0x000fc40000410000 */
[----:B------:R-:W-:Y:S02]  /*6cd0*/  FFMA.FTZ R64, R187, R30, -R65 ;  /* 0x0000001ebb407223 */ /* 0x000fe40000010841 */
[C---:B------:R-:W-:Y:S02]  /*6ce0*/  FMUL.FTZ R65, R19.reuse, R66 ;  /* 0x0000004213417220 */ /* 0x040fe40000410000 */
[-C--:B------:R-:W-:Y:S02]  /*6cf0*/  FMUL.FTZ R111, R19, R181.reuse ;  /* 0x000000b5136f7220 */ /* 0x080fe40000410000 */
[----:B------:R-:W-:Y:S02]  /*6d00*/  FADD.FTZ R67, R190, R67 ;  /* 0x00000043be437221 */ /* 0x000fe40000010000 */
[----:B------:R-:W-:Y:S02]  /*6d10*/  FADD.FTZ R64, R189, R64 ;  /* 0x00000040bd407221 */ /* 0x000fe40000010000 */
[----:B------:R-:W-:-:S02]  /*6d20*/  FFMA.FTZ R181, R20, R181, -R65 ;  /* 0x000000b514b57223 */ /* 0x000fc40000010841 */
[----:B------:R-:W-:Y:S02]  /*6d30*/  FFMA.FTZ R110, R20, R66, R111 ;  /* 0x00000042146e7223 */ /* 0x000fe4000001006f */
[C---:B------:R-:W-:Y:S02]  /*6d40*/  FMUL.FTZ R111, R27.reuse, R67 ;  /* 0x000000431b6f7220 */ /* 0x040fe40000410000 */
[----:B---3--:R-:W-:Y:S02]  /*6d50*/  FMUL.FTZ R65, R58, R132 ;  /* 0x000000843a417220 */ /* 0x008fe40000410000 */
[----:B------:R-:W-:Y:S02]  /*6d60*/  FMUL.FTZ R66, R27, R64 ;  /* 0x000000401b427220 */ /* 0x000fe40000410000 */
[----:B----4-:R-:W-:Y:S02]  /*6d70*/  FMUL.FTZ R191, R57, R132 ;  /* 0x0000008439bf7220 */ /* 0x010fe40000410000 */
[----:B0-----:R-:W-:-:S02]  /*6d80*/  FMUL.FTZ R17, R156, R17 ;  /* 0x000000119c117220 */ /* 0x001fc40000410000 */
[----:B------:R-:W-:Y:S02]  /*6d90*/  FFMA.FTZ R111, R28, R64, -R111 ;  /* 0x000000401c6f7223 */ /* 0x000fe4000001086f */
[----:B------:R-:W-:Y:S02]  /*6da0*/  FMUL.FTZ R192, R148, R65 ;  /* 0x0000004194c07220 */ /* 0x000fe40000410000 */
[----:B------:R-:W-:Y:S02]  /*6db0*/  FFMA.FTZ R66, R28, R67, R66 ;  /* 0x000000431c427223 */ /* 0x000fe40000010042 */
[----:B------:R-:W-:Y:S02]  /*6dc0*/  FMUL.FTZ R191, R148, R191 ;  /* 0x000000bf94bf7220 */ /* 0x000fe40000410000 */
[----:B------:R-:W-:Y:S02]  /*6dd0*/  FMUL.FTZ R18, R156, R18 ;  /* 0x000000129c127220 */ /* 0x000fe40000410000 */
[----:B------:R-:W-:-:S02]  /*6de0*/  FMUL.FTZ R64, R17, R110 ;  /* 0x0000006e11407220 */ /* 0x000fc40000410000 */
[----:B------:R-:W-:Y:S02]  /*6df0*/  FADD.FTZ R111, R192, R111 ;  /* 0x0000006fc06f7221 */ /* 0x000fe40000010000 */
[-C--:B------:R-:W-:Y:S01]  /*6e00*/  FMUL.FTZ R65, R17, R181.reuse ;  /* 0x000000b511417220 */ /* 0x080fe20000410000 */
[----:B------:R-:W0:Y:S01]  /*6e10*/  MUFU.EX2 R184, R184 ;  /* 0x000000b800b87308 */ /* 0x000e220000000800 */
[----:B------:R-:W-:Y:S02]  /*6e20*/  FADD.FTZ R66, R191, R66 ;  /* 0x00000042bf427221 */ /* 0x000fe40000010000 */
[----:B------:R-:W-:Y:S02]  /*6e30*/  FFMA.FTZ R181, R18, R181, -R64 ;  /* 0x000000b512b57223 */ /* 0x000fe40000010840 */
[----:B------:R-:W-:Y:S02]  /*6e40*/  FMUL.FTZ R67, R25, R111 ;  /* 0x0000006f19437220 */ /* 0x000fe40000410000 */
[----:B------:R-:W-:-:S02]  /*6e50*/  FMUL.FTZ R64, R55, R131 ;  /* 0x0000008337407220 */ /* 0x000fc40000410000 */
[----:B------:R-:W-:Y:S02]  /*6e60*/  FFMA.FTZ R110, R18, R110, R65 ;  /* 0x0000006e126e7223 */ /* 0x000fe40000010041 */
[-C--:B------:R-:W-:Y:S02]  /*6e70*/  FMUL.FTZ R65, R25, R66.reuse ;  /* 0x0000004219417220 */ /* 0x080fe40000410000 */
[----:B------:R-:W-:Y:S02]  /*6e80*/  FMUL.FTZ R194, R56, R131 ;  /* 0x0000008338c27220 */ /* 0x000fe40000410000 */
[C---:B------:R-:W-:Y:S02]  /*6e90*/  FFMA.FTZ R66, R26.reuse, R66, R67 ;  /* 0x000000421a427223 */ /* 0x040fe40000010043 */
[----:B------:R-:W-:Y:S02]  /*6ea0*/  FMUL.FTZ R193, R147, R64 ;  /* 0x0000004093c17220 */ /* 0x000fe40000410000 */
[----:B------:R-:W-:-:S02]  /*6eb0*/  FFMA.FTZ R65, R26, R111, -R65 ;  /* 0x0000006f1a417223 */ /* 0x000fc40000010841 */
[----:B------:R-:W-:Y:S02]  /*6ec0*/  FMUL.FTZ R194, R147, R194 ;  /* 0x000000c293c27220 */ /* 0x000fe40000410000 */
[----:B------:R-:W-:Y:S02]  /*6ed0*/  FMUL.FTZ R67, R15, R110 ;  /* 0x0000006e0f437220 */ /* 0x000fe40000410000 */
[----:B------:R-:W-:Y:S02]  /*6ee0*/  FADD.FTZ R66, R193, R66 ;  /* 0x00000042c1427221 */ /* 0x000fe40000010000 */
[-C--:B------:R-:W-:Y:S02]  /*6ef0*/  FMUL.FTZ R111, R15, R181.reuse ;  /* 0x000000b50f6f7220 */ /* 0x080fe40000410000 */
[----:B------:R-:W-:Y:S02]  /*6f00*/  FADD.FTZ R64, R194, R65 ;  /* 0x00000041c2407221 */ /* 0x000fe40000010000 */
[----:B------:R-:W-:-:S02]  /*6f10*/  FFMA.FTZ R181, R16, R181, -R67 ;  /* 0x000000b510b57223 */ /* 0x000fc40000010843 */
[C---:B------:R-:W-:Y:S02]  /*6f20*/  FMUL.FTZ R67, R23.reuse, R66 ;  /* 0x0000004217437220 */ /* 0x040fe40000410000 */
[----:B------:R-:W-:Y:S02]  /*6f30*/  FMUL.FTZ R65, R54, R130 ;  /* 0x0000008236417220 */ /* 0x000fe40000410000 */
[----:B------:R-:W-:Y:S02]  /*6f40*/  FFMA.FTZ R110, R16, R110, R111 ;  /* 0x0000006e106e7223 */ /* 0x000fe4000001006f */
[----:B------:R-:W-:Y:S02]  /*6f50*/  FMUL.FTZ R111, R23, R64 ;  /* 0x00000040176f7220 */ /* 0x000fe40000410000 */
[----:B------:R-:W-:Y:S02]  /*6f60*/  FMUL.FTZ R195, R53, R130 ;  /* 0x0000008235c37220 */ /* 0x000fe40000410000 */
        /* <DEDUP_REMOVED lines=8> */
[-C--:B------:R-:W-:Y:S02]  /*6ff0*/  FMUL.FTZ R65, R13, R181.reuse ;  /* 0x000000b50d417220 */ /* 0x080fe40000410000 */
        /* <DEDUP_REMOVED lines=21> */
[----:B------:R-:W-:-:S02]  /*7150*/  FFMA.FTZ R67, R20, R64, -R67 ;  /* 0x0000004014437223 */ /* 0x000fc40000010843 */
[----:B------:R-:W-:Y:S02]  /*7160*/  FMUL.FTZ R200, R144, R65 ;  /* 0x0000004190c87220 */ /* 0x000fe40000410000 */
[----:B------:R-:W-:Y:S02]  /*7170*/  FFMA.FTZ R66, R20, R66, R111 ;  /* 0x0000004214427223 */ /* 0x000fe4000001006f */
[----:B------:R-:W-:Y:S02]  /*7180*/  FMUL.FTZ R199, R144, R199 ;  /* 0x000000c790c77220 */ /* 0x000fe40000410000 */
[C---:B------:R-:W-:Y:S02]  /*7190*/  FMUL.FTZ R64, R9.reuse, R110 ;  /* 0x0000006e09407220 */ /* 0x040fe40000410000 */
[----:B------:R-:W-:Y:S02]  /*71a0*/  FADD.FTZ R67, R200, R67 ;  /* 0x00000043c8437221 */ /* 0x000fe40000010000 */
[----:B------:R-:W-:-:S02]  /*71b0*/  FMUL.FTZ R65, R9, R181 ;  /* 0x000000b509417220 */ /* 0x000fc40000410000 */
[----:B------:R-:W-:Y:S02]  /*71c0*/  FADD.FTZ R66, R199, R66 ;  /* 0x00000042c7427221 */ /* 0x000fe40000010000 */
[C---:B------:R-:W-:Y:S02]  /*71d0*/  FFMA.FTZ R181, R10.reuse, R181, -R64 ;  /* 0x000000b50ab57223 */ /* 0x040fe40000010840 */
[----:B------:R-:W-:Y:S02]  /*71e0*/  FMUL.FTZ R111, R17, R67 ;  /* 0x00000043116f7220 */ /* 0x000fe40000410000 */
[----:B------:R-:W-:Y:S02]  /*71f0*/  FMUL.FTZ R64, R47, R127 ;  /* 0x0000007f2f407220 */ /* 0x000fe40000410000 */
[----:B------:R-:W-:Y:S02]  /*7200*/  FFMA.FTZ R110, R10, R110, R65 ;  /* 0x0000006e0a6e7223 */ /* 0x000fe40000010041 */
[----:B------:R-:W-:-:S02]  /*7210*/  FMUL.FTZ R65, R17, R66 ;  /* 0x0000004211417220 */ /* 0x000fc40000410000 */
[----:B------:R-:W-:Y:S02]  /*7220*/  FMUL.FTZ R202, R48, R127 ;  /* 0x0000007f30ca7220 */ /* 0x000fe40000410000 */
[C---:B------:R-:W-:Y:S02]  /*7230*/  FFMA.FTZ R66, R18.reuse, R66, R111 ;  /* 0x0000004212427223 */ /* 0x040fe4000001006f */
[C---:B------:R-:W-:Y:S02]  /*7240*/  FMUL.FTZ R201, R143.reuse, R64 ;  /* 0x000000408fc97220 */ /* 0x040fe40000410000 */
[----:B------:R-:W-:Y:S02]  /*7250*/  FFMA.FTZ R65, R18, R67, -R65 ;  /* 0x0000004312417223 */ /* 0x000fe40000010841 */
        /* <DEDUP_REMOVED lines=9> */
[----:B------:R-:W-:Y:S02]  /*72f0*/  FMUL.FTZ R111, R15, R64 ;  /* 0x000000400f6f7220 */ /* 0x000fe40000410000 */
[----:B------:R-:W-:Y:S02]  /*7300*/  FMUL.FTZ R203, R45, R126 ;  /* 0x0000007e2dcb7220 */ /* 0x000fe40000410000 */
[----:B------:R-:W-:Y:S02]  /*7310*/  FFMA.FTZ R67, R16, R64, -R67 ;  /* 0x0000004010437223 */ /* 0x000fe40000010843 */
[----:B------:R-:W-:Y:S02]  /*7320*/  FMUL.FTZ R204, R142, R65 ;  /* 0x000000418ecc7220 */ /* 0x000fe40000410000 */
[----:B------:R-:W-:-:S02]  /*7330*/  FFMA.FTZ R66, R16, R66, R111 ;  /* 0x0000004210427223 */ /* 0x000fc4000001006f */
[----:B------:R-:W-:Y:S02]  /*7340*/  FMUL.FTZ R203, R142, R203 ;  /* 0x000000cb8ecb7220 */ /* 0x000fe40000410000 */
[C---:B------:R-:W-:Y:S02]  /*7350*/  FMUL.FTZ R64, R5.reuse, R110 ;  /* 0x0000006e05407220 */ /* 0x040fe40000410000 */
[----:B------:R-:W-:Y:S02]  /*7360*/  FADD.FTZ R67, R204, R67 ;  /* 0x00000043cc437221 */ /* 0x000fe40000010000 */
[-C--:B------:R-:W-:Y:S02]  /*7370*/  FMUL.FTZ R65, R5, R181.reuse ;  /* 0x000000b505417220 */ /* 0x080fe40000410000 */
[----:B------:R-:W-:Y:S02]  /*7380*/  FADD.FTZ R66, R203, R66 ;  /* 0x00000042cb427221 */ /* 0x000fe40000010000 */
[----:B------:R-:W-:-:S02]  /*7390*/  FFMA.FTZ R181, R6, R181, -R64 ;  /* 0x000000b506b57223 */ /* 0x000fc40000010840 */
[----:B------:R-:W-:Y:S02]  /*73a0*/  FMUL.FTZ R111, R13, R67 ;  /* 0x000000430d6f7220 */ /* 0x000fe40000410000 */
[-C--:B------:R-:W-:Y:S02]  /*73b0*/  FMUL.FTZ R64, R43, R125.reuse ;  /* 0x0000007d2b407220 */ /* 0x080fe40000410000 */
[----:B------:R-:W-:Y:S02]  /*73c0*/  FFMA.FTZ R110, R6, R110, R65 ;  /* 0x0000006e066e7223 */ /* 0x000fe40000010041 */
[-C--:B------:R-:W-:Y:S02]  /*73d0*/  FMUL.FTZ R65, R13, R66.reuse ;  /* 0x000000420d417220 */ /* 0x080fe40000410000 */
[----:B------:R-:W-:Y:S02]  /*73e0*/  FMUL.FTZ R206, R44, R125 ;  /* 0x0000007d2cce7220 */ /* 0x000fe40000410000 */
[----:B------:R-:W-:-:S02]  /*73f0*/  FFMA.FTZ R66, R14, R66, R111 ;  /* 0x000000420e427223 */ /* 0x000fc4000001006f */
[C---:B------:R-:W-:Y:S02]  /*7400*/  FMUL.FTZ R205, R141.reuse, R64 ;  /* 0x000000408dcd7220 */ /* 0x040fe40000410000 */
[----:B------:R-:W-:Y:S02]  /*7410*/  FFMA.FTZ R65, R14, R67, -R65 ;  /* 0x000000430e417223 */ /* 0x000fe40000010841 */
[----:B------:R-:W-:Y:S02]  /*7420*/  FMUL.FTZ R206, R141, R206 ;  /* 0x000000ce8dce7220 */ /* 0x000fe40000410000 */
[----:B------:R-:W-:Y:S02]  /*7430*/  FMUL.FTZ R111, R3, R181 ;  /* 0x000000b5036f7220 */ /* 0x000fe40000410000 */
[----:B------:R-:W-:Y:S02]  /*7440*/  FADD.FTZ R66, R205, R66 ;  /* 0x00000042cd427221 */ /* 0x000fe40000010000 */
[----:B------:R-:W-:-:S02]  /*7450*/  FADD.FTZ R64, R206, R65 ;  /* 0x00000041ce407221 */ /* 0x000fc40000010000 */
[-C--:B------:R-:W-:Y:S02]  /*7460*/  FMUL.FTZ R67, R3, R110.reuse ;  /* 0x0000006e03437220 */ /* 0x080fe40000410000 */
[C---:B------:R-:W-:Y:S02]  /*7470*/  FFMA.FTZ R65, R4.reuse, R110, R111 ;  /* 0x0000006e04417223 */ /* 0x040fe4000001006f */
[C---:B------:R-:W-:Y:S02]  /*7480*/  FMUL.FTZ R111, R11.reuse, R66 ;  /* 0x000000420b6f7220 */ /* 0x040fe40000410000 */
[----:B------:R-:W-:Y:S02]  /*7490*/  FMUL.FTZ R185, R11, R64 ;  /* 0x000000400bb97220 */ /* 0x000fe40000410000 */
[----:B------:R-:W-:Y:S02]  /*74a0*/  FMUL.FTZ R207, R41, R124 ;  /* 0x0000007c29cf7220 */ /* 0x000fe40000410000 */
[----:B------:R-:W-:-:S02]  /*74b0*/  FFMA.FTZ R67, R4, R181, -R67 ;  /* 0x000000b504437223 */ /* 0x000fc40000010843 */
[----:B------:R-:W-:Y:S02]  /*74c0*/  FFMA.FTZ R181, R12, R64, -R111 ;  /* 0x000000400cb57223 */ /* 0x000fe4000001086f */
[----:B------:R-:W-:Y:S02]  /*74d0*/  FMUL.FTZ R111, R42, R124 ;  /* 0x0000007c2a6f7220 */ /* 0x000fe40000410000 */
[----:B------:R-:W-:Y:S02]  /*74e0*/  FFMA.FTZ R66, R12, R66, R185 ;  /* 0x000000420c427223 */ /* 0x000fe400000100b9 */
[C---:B------:R-:W-:Y:S02]  /*74f0*/  FMUL.FTZ R207, R140.reuse, R207 ;  /* 0x000000cf8ccf7220 */ /* 0x040fe40000410000 */
[----:B------:R-:W-:Y:S02]  /*7500*/  FMUL.FTZ R208, R140, R111 ;  /* 0x0000006f8cd07220 */ /* 0x000fe40000410000 */
[----:B------:R-:W-:-:S02]  /*7510*/  FADD.FTZ R66, R207, R66 ;  /* 0x00000042cf427221 */ /* 0x000fc40000010000 */
[----:B------:R-:W-:Y:S02]  /*7520*/  FADD.FTZ R181, R208, R181 ;  /* 0x000000b5d0b57221 */ /* 0x000fe40000010000 */
[C---:B------:R-:W-:Y:S02]  /*7530*/  FMUL.FTZ R64, R9.reuse, R66 ;  /* 0x0000004209407220 */ /* 0x040fe40000410000 */
[----:B------:R-:W-:Y:S02]  /*7540*/  FMUL.FTZ R210, R40, R117 ;  /* 0x0000007528d27220 */ /* 0x000fe40000410000 */
[-C--:B------:R-:W-:Y:S02]  /*7550*/  FMUL.FTZ R111, R9, R181.reuse ;  /* 0x000000b5096f7220 */ /* 0x080fe40000410000 */
[----:B------:R-:W-:Y:S02]  /*7560*/  FFMA.FTZ R181, R10, R181, -R64 ;  /* 0x000000b50ab57223 */ /* 0x000fe40000010840 */
[----:B------:R-:W-:-:S02]  /*7570*/  FMUL.FTZ R64, R39, R117 ;  /* 0x0000007527407220 */ /* 0x000fc40000410000 */
[C---:B------:R-:W-:Y:S02]  /*7580*/  FMUL.FTZ R210, R139.reuse, R210 ;  /* 0x000000d28bd27220 */ /* 0x040fe40000410000 */
[----:B------:R-:W-:Y:S02]  /*7590*/  FFMA.FTZ R66, R10, R66, R111 ;  /* 0x000000420a427223 */ /* 0x000fe4000001006f */
[----:B------:R-:W-:Y:S02]  /*75a0*/  FMUL.FTZ R209, R139, R64 ;  /* 0x000000408bd17220 */ /* 0x000fe40000410000 */
[----:B------:R-:W-:Y:S02]  /*75b0*/  FADD.FTZ R181, R210, R181 ;  /* 0x000000b5d2b57221 */ /* 0x000fe40000010000 */
[----:B------:R-:W-:Y:S02]  /*75c0*/  FADD.FTZ R66, R209, R66 ;  /* 0x00000042d1427221 */ /* 0x000fe40000010000 */
[----:B------:R-:W-:-:S02]  /*75d0*/  FMUL.FTZ R111, R7, R181 ;  /* 0x000000b5076f7220 */ /* 0x000fc40000410000 */
[-C--:B------:R-:W-:Y:S02]  /*75e0*/  FMUL.FTZ R211, R37, R113.reuse ;  /* 0x0000007125d37220 */ /* 0x080fe40000410000 */
[-C--:B------:R-:W-:Y:S02]  /*75f0*/  FMUL.FTZ R64, R7, R66.reuse ;  /* 0x0000004207407220 */ /* 0x080fe40000410000 */
[----:B------:R-:W-:Y:S02]  /*7600*/  FFMA.FTZ R66, R8, R66, R111 ;  /* 0x0000004208427223 */ /* 0x000fe4000001006f */
[----:B------:R-:W-:Y:S02]  /*7610*/  FMUL.FTZ R111, R38, R113 ;  /* 0x00000071266f7220 */ /* 0x000fe40000410000 */
[----:B------:R-:W-:Y:S02]  /*7620*/  FMUL.FTZ R211, R138, R211 ;  /* 0x000000d38ad37220 */ /* 0x000fe40000410000 */
[----:B------:R-:W-:-:S02]  /*7630*/  FFMA.FTZ R181, R8, R181, -R64 ;  /* 0x000000b508b57223 */ /* 0x000fc40000010840 */
[----:B------:R-:W-:Y:S02]  /*7640*/  FMUL.FTZ R212, R138, R111 ;  /* 0x0000006f8ad47220 */ /* 0x000fe40000410000 */
[----:B------:R-:W-:Y:S02]  /*7650*/  FADD.FTZ R66, R211, R66 ;  /* 0x00000042d3427221 */ /* 0x000fe40000010000 */
[----:B------:R-:W-:Y:S02]  /*7660*/  FADD.FTZ R181, R212, R181 ;  /* 0x000000b5d4b57221 */ /* 0x000fe40000010000 */
[C---:B------:R-:W-:Y:S02]  /*7670*/  FMUL.FTZ R64, R5.reuse, R66 ;  /* 0x0000004205407220 */ /* 0x040fe40000410000 */
[----:B------:R-:W-:Y:S02]  /*7680*/  FMUL.FTZ R214, R36, R105 ;  /* 0x0000006924d67220 */ /* 0x000fe40000410000 */
[----:B------:R-:W-:-:S02]  /*7690*/  FMUL.FTZ R111, R5, R181 ;  /* 0x000000b5056f7220 */ /* 0x000fc40000410000 */
[C---:B------:R-:W-:Y:S02]  /*76a0*/  FFMA.FTZ R181, R6.reuse, R181, -R64 ;  /* 0x000000b506b57223 */ /* 0x040fe40000010840 */
[----:B------:R-:W-:Y:S02]  /*76b0*/  FMUL.FTZ R64, R35, R105 ;  /* 0x0000006923407220 */ /* 0x000fe40000410000 */
[C---:B------:R-:W-:Y:S02]  /*76c0*/  FMUL.FTZ R214, R137.reuse, R214 ;  /* 0x000000d689d67220 */ /* 0x040fe40000410000 */
[----:B------:R-:W-:Y:S02]  /*76d0*/  FFMA.FTZ R66, R6, R66, R111 ;  /* 0x0000004206427223 */ /* 0x000fe4000001006f */
[----:B------:R-:W-:Y:S02]  /*76e0*/  FMUL.FTZ R213, R137, R64 ;  /* 0x0000004089d57220 */ /* 0x000fe40000410000 */
[----:B------:R-:W-:-:S02]  /*76f0*/  FADD.FTZ R181, R214, R181 ;  /* 0x000000b5d6b57221 */ /* 0x000fc40000010000 */
[----:B------:R-:W-:Y:S02]  /*7700*/  FADD.FTZ R66, R213, R66 ;  /* 0x00000042d5427221 */ /* 0x000fe40000010000 */
[C---:B------:R-:W-:Y:S02]  /*7710*/  FMUL.FTZ R111, R3.reuse, R181 ;  /* 0x000000b5036f7220 */ /* 0x040fe40000410000 */
[-C--:B------:R-:W-:Y:S02]  /*7720*/  FMUL.FTZ R64, R3, R66.reuse ;  /* 0x0000004203407220 */ /* 0x080fe40000410000 */
[----:B------:R-:W-:Y:S02]  /*7730*/  FFMA.FTZ R66, R4, R66, R111 ;  /* 0x0000004204427223 */ /* 0x000fe4000001006f */
[-C--:B------:R-:W-:Y:S02]  /*7740*/  FMUL.FTZ R111, R34, R101.reuse ;  /* 0x00000065226f7220 */ /* 0x080fe40000410000 */
[----:B------:R-:W-:-:S02]  /*7750*/  FMUL.FTZ R215, R33, R101 ;  /* 0x0000006521d77220 */ /* 0x000fc40000410000 */
[----:B------:R-:W-:Y:S02]  /*7760*/  FFMA.FTZ R181, R4, R181, -R64 ;  /* 0x000000b504b57223 */ /* 0x000fe40000010840 */
[C---:B------:R-:W-:Y:S02]  /*7770*/  FMUL.FTZ R216, R136.reuse, R111 ;  /* 0x0000006f88d87220 */ /* 0x040fe40000410000 */
[----:B------:R-:W-:Y:S02]  /*7780*/  FMUL.FTZ R215, R136, R215 ;  /* 0x000000d788d77220 */ /* 0x000fe40000410000 */
[----:B------:R-:W-:Y:S02]  /*7790*/  FADD.FTZ R181, R216, R181 ;  /* 0x000000b5d8b57221 */ /* 0x000fe40000010000 */
[----:B------:R-:W-:Y:S02]  /*77a0*/  FADD.FTZ R111, R215, R66 ;  /* 0x00000042d76f7221 */ /* 0x000fe40000010000 */
[----:B------:R-:W-:-:S02]  /*77b0*/  FMUL.FTZ R66, R0, R181 ;  /* 0x000000b500427220 */ /* 0x000fc40000410000 */
        /* <DEDUP_REMOVED lines=29> */
.L_x_5839:
[----:B------:R-:W-:Y:S05]  /*7990*/  BSYNC B0 ;  /* 0x0000000000007941 */ /* 0x000fea0003800000 */
.L_x_5838:
[----:B------:R-:W-:Y:S01]  /*79a0*/  ISETP.GT.U32.AND P0, PT, R154, 0x1f, PT ;  /* 0x0000001f9a00780c */ /* 0x000fe20003f04070 */
[----:B-1----:R-:W-:Y:S01]  /*79b0*/  FMUL.FTZ R156, R90, R157 ;  /* 0x0000009d5a9c7220 */ /* 0x002fe20000410000 */
        /* <DEDUP_REMOVED lines=35> */
[----:B-1----:R-:W-:Y:S04]  /*7bf0*/  LDS.128 R64, [R231+0x8450] ;  /* 0x00845000e7407984 */ /* 0x002fe80000000c00 */
[----:B------:R-:W1:Y:S02]  /*7c00*/  LDS.128 R68, [R231+0x8460] ;  /* 0x00846000e7447984 */ /* 0x000e640000000c00 */
[----:B-1----:R-:W-:-:S02]  /*7c10*/  FMUL.FTZ R242, R67, R69 ;  /* 0x0000004543f27220 */ /* 0x002fc40000410000 */
        /* <DEDUP_REMOVED lines=10> */
[----:B------:R1:W3:Y:S02]  /*7cc0*/  SHFL.UP PT, R69, R241, 0x1, RZ ;  /* 0x04200000f1457989 */ /* 0x0002e400000e00ff */
.L_x_5950:
[----:B------:R-:W-:Y:S05]  /*7cd0*/  BRA.DIV ~URZ, `(.L_x_5843) ;  /* 0x00008bf27f007947 */ /* 0x000fea000b800000 */
[----:B------:R-:W4:Y:S01]  /*7ce0*/  SHFL.UP PT, R70, R68, 0x1, RZ ;  /* 0x0420000044467989 */ /* 0x000f2200000e00ff */
[----:B------:R-:W-:-:S03]  /*7cf0*/  ISETP.GE.AND P0, PT, R153, 0x1, PT ;  /* 0x000000019900780c */ /* 0x000fc60003f06270 */
[----:B------:R-:W0:Y:S04]  /*7d00*/  SHFL.UP PT, R66, R242, 0x1, RZ ;  /* 0x04200000f2427989 */ /* 0x000e2800000e00ff */
[----:B------:R-:W1:Y:S01]  /*7d10*/  SHFL.UP PT, R64, R67, 0x1, RZ ;  /* 0x0420000043407989 */ /* 0x000e6200000e00ff */
[C---:B----4-:R-:W-:Y:S02]  /*7d20*/  FMUL.FTZ R71, R67.reuse, R70 ;  /* 0x0000004643477220 */ /* 0x050fe40000410000 */
[-C--:B0-----:R-:W-:Y:S02]  /*7d30*/  FMUL.FTZ R65, R67, R66.reuse ;  /* 0x0000004243417220 */ /* 0x081fe40000410000 */
[----:B------:R-:W-:Y:S02]  /*7d40*/  FFMA.FTZ R71, R241, R66, R71 ;  /* 0x00000042f1477223 */ /* 0x000fe40000010047 */
[----:B---3--:R-:W-:-:S02]  /*7d50*/  FMUL.FTZ R66, R67, R69 ;  /* 0x0000004543427220 */ /* 0x008fc40000410000 */
[C---:B------:R-:W-:Y:S02]  /*7d60*/  FFMA.FTZ R65, R241.reuse, R70, -R65 ;  /* 0x00000046f1417223 */ /* 0x040fe40000010841 */
        /* <DEDUP_REMOVED lines=25> */
[----:B------:R-:W3:Y:S01]  /*7f00*/  SHFL.UP PT, R66, R64, 0x4, RZ ;  /* 0x0480000040427989 */ /* 0x000ee200000e00ff */
[----:B0-----:R-:W-:-:S04]  /*7f10*/  FMUL.FTZ R67, R64, R65 ;  /* 0x0000004140437220 */ /* 0x001fc80000410000 */
[-C--:B-1----:R-:W-:Y:S02]  /*7f20*/  FFMA.FTZ R67, R241, R70.reuse, -R67 ;  /* 0x00000046f1437223 */ /* 0x082fe40000010843 */
        /* <DEDUP_REMOVED lines=19> */
[----:B------:R-:W0:Y:S02]  /*8060*/  SHFL.UP PT, R66, R65, 0x8, RZ ;  /* 0x0500000041427989 */ /* 0x000e2400000e00ff */
[----:B------:R-:W-:Y:S02]  /*8070*/  @P0 FADD.FTZ R242, R242, R69 ;  /* 0x00000045f2f20221 */ /* 0x000fe40000010000 */
[C---:B---3--:R-:W-:Y:S01]  /*8080*/  FMUL.FTZ R69, R65.reuse, R64 ;  /* 0x0000004041457220 */ /* 0x048fe20000410000 */
[----:B------:R-:W1:Y:S01]  /*8090*/  SHFL.UP PT, R71, R68, 0x10, RZ ;  /* 0x0600000044477989 */ /* 0x000e6200000e00ff */
        /* <DEDUP_REMOVED lines=9> */
.L_x_5951:
[----:B-1----:R-:W-:Y:S01]  /*8130*/  ISETP.GE.AND P0, PT, R153, 0x10, PT ;  /* 0x000000109900780c */ /* 0x002fe20003f06270 */
        /* <DEDUP_REMOVED lines=11> */
[----:B--2---:R-:W-:Y:S01]  /*81f0*/  FSEL R69, R69, R66, !P0 ;  /* 0x0000004245457208 */ /* 0x004fe20004000000 */
[----:B------:R-:W-:Y:S02]  /*8200*/  @P0 FADD.FTZ R71, R64, R71 ;  /* 0x0000004740470221 */ /* 0x000fe40000010000 */
[----:B------:R-:W-:Y:S01]  /*8210*/  @P0 FADD.FTZ R67, R65, R67 ;  /* 0x0000004341430221 */ /* 0x000fe20000010000 */
[----:B------:R-:W-:Y:S05]  /*8220*/  BRA.CONV ~URZ, `(.L_x_5844) ;  /* 0x000000537f007947 */ /* 0x000fea000b800000 */
[----:B------:R-:W-:Y:S01]  /*8230*/  HFMA2.MMA R66, -RZ, RZ, 0, 1.847743988037109375e-06 ;  /* 0x0000001fff427435 */ /* 0x000fe200000001ff */
[----:B------:R-:W-:Y:S02]  /*8240*/  MOV R64, R68 ;  /* 0x0000004400407202 */ /* 0x000fe40000000f00 */
[----:B------:R-:W-:Y:S02]  /*8250*/  MOV R247, 0xffffffff ;  /* 0xffffffff00f77802 */ /* 0x000fe40000000f00 */
[----:B------:R-:W-:Y:S02]  /*8260*/  MOV R65, 0x8280 ;  /* 0x0000828000417802 */ /* 0x000fe40000000f00 */
[----:B-----5:R-:W-:Y:S05]  /*8270*/  CALL.REL.NOINC `($__internal_139_$__cuda_sm70_shflsync_idx_p) ;  /* 0x0000a3d000007944 */ /* 0x020fea0003c00000 */
.L_x_5844:
[----:B------:R-:W-:Y:S05]  /*8280*/  BRA.CONV ~URZ, `(.L_x_5845) ;  /* 0x000000537f007947 */ /* 0x000fea000b800000 */
[----:B-1----:R-:W-:Y:S01]  /*8290*/  HFMA2.MMA R66, -RZ, RZ, 0, 1.847743988037109375e-06 ;  /* 0x0000001fff427435 */ /* 0x002fe200000001ff */
[----:B------:R-:W-:-:S02]  /*82a0*/  MOV R64, R69 ;  /* 0x0000004500407202 */ /* 0x000fc40000000f00 */
[----:B------:R-:W-:Y:S02]  /*82b0*/  MOV R247, 0xffffffff ;  /* 0xffffffff00f77802 */ /* 0x000fe40000000f00 */
[----:B------:R-:W-:Y:S02]  /*82c0*/  MOV R65, 0x82e0 ;  /* 0x000082e000417802 */ /* 0x000fe40000000f00 */
[----:B0----5:R-:W-:Y:S05]  /*82d0*/  CALL.REL.NOINC `($__internal_139_$__cuda_sm70_shflsync_idx_p) ;  /* 0x0000a37000007944 */ /* 0x021fea0003c00000 */
.L_x_5845:
[----:B------:R-:W-:Y:S05]  /*82e0*/  BRA.CONV ~URZ, `(.L_x_5846) ;  /* 0x000000537f007947 */ /* 0x000fea000b800000 */
[----:B-1----:R-:W-:Y:S01]  /*82f0*/  HFMA2.MMA R66, -RZ, RZ, 0, 1.847743988037109375e-06 ;  /* 0x0000001fff427435 */ /* 0x002fe200000001ff */
[----:B------:R-:W-:Y:S02]  /*8300*/  MOV R64, R67 ;  /* 0x0000004300407202 */ /* 0x000fe40000000f00 */
[----:B------:R-:W-:Y:S02]  /*8310*/  MOV R247, 0xffffffff ;  /* 0xffffffff00f77802 */ /* 0x000fe40000000f00 */
[----:B------:R-:W-:Y:S02]  /*8320*/  MOV R65, 0x8340 ;  /* 0x0000834000417802 */ /* 0x000fe40000000f00 */
[----:B0----5:R-:W-:Y:S05]  /*8330*/  CALL.REL.NOINC `($__internal_139_$__cuda_sm70_shflsync_idx_p) ;  /* 0x0000a31000007944 */ /* 0x021fea0003c00000 */
.L_x_5846:
[----:B------:R-:W-:Y:S05]  /*8340*/  BRA.CONV ~URZ, `(.L_x_5847) ;  /* 0x000000537f007947 */ /* 0x000fea000b800000 */
[----:B-1----:R-:W-:Y:S01]  /*8350*/  HFMA2.MMA R66, -RZ, RZ, 0, 1.847743988037109375e-06 ;  /* 0x0000001fff427435 */ /* 0x002fe200000001ff */
[----:B------:R-:W-:Y:S02]  /*8360*/  MOV R64, R71 ;  /* 0x0000004700407202 */ /* 0x000fe40000000f00 */
[----:B------:R-:W-:-:S02]  /*8370*/  MOV R247, 0xffffffff ;  /* 0xffffffff00f77802 */ /* 0x000fc40000000f00 */
[----:B------:R-:W-:Y:S02]  /*8380*/  MOV R65, 0x83a0 ;  /* 0x000083a000417802 */ /* 0x000fe40000000f00 */
[----:B0----5:R-:W-:Y:S05]  /*8390*/  CALL.REL.NOINC `($__internal_139_$__cuda_sm70_shflsync_idx_p) ;  /* 0x0000a2b000007944 */ /* 0x021fea0003c00000 */
.L_x_5847:
[----:B------:R-:W-:Y:S05]  /*83a0*/  BRA.DIV ~URZ, `(.L_x_5848) ;  /* 0x000090c27f007947 */ /* 0x000fea000b800000 */
[----:B-----5:R2:W3:Y:S04]  /*83b0*/  SHFL.IDX PT, R70, R60, RZ, 0x1f ;  /* 0x00001fff3c467589 */ /* 0x0204e800000e0000 */
[----:B------:R2:W4:Y:S04]  /*83c0*/  SHFL.IDX PT, R241, R61, RZ, 0x1f ;  /* 0x00001fff3df17589 */ /* 0x00052800000e0000 */
[----:B------:R-:W1:Y:S04]  /*83d0*/  SHFL.IDX PT, R62, R62, RZ, 0x1f ;  /* 0x00001fff3e3e7589 */ /* 0x000e6800000e0000 */
[----:B-1----:R2:W1:Y:S04]  /*83e0*/  SHFL.IDX PT, R66, R63, RZ, 0x1f ;  /* 0x00001fff3f427589 */ /* 0x00246800000e0000 */
[----:B------:R-:W0:Y:S04]  /*83f0*/  SHFL.UP PT, R68, R68, 0x1, RZ ;  /* 0x0420000044447989 */ /* 0x000e2800000e00ff */
[----:B------:R-:W0:Y:S04]  /*8400*/  SHFL.UP PT, R69, R69, 0x1, RZ ;  /* 0x0420000045457989 */ /* 0x000e2800000e00ff */
[----:B------:R2:W0:Y:S04]  /*8410*/  SHFL.UP PT, R60, R67, 0x1, RZ ;  /* 0x04200000433c7989 */ /* 0x00042800000e00ff */
[----:B------:R-:W0:Y:S02]  /*8420*/  SHFL.UP PT, R71, R71, 0x1, RZ ;  /* 0x0420000047477989 */ /* 0x000e2400000e00ff */
.L_x_5952:
        /* <DEDUP_REMOVED lines=27> */
.L_x_5841:
[----:B-1----:R-:W-:Y:S05]  /*85e0*/  BSYNC B0 ;  /* 0x0000000000007941 */ /* 0x002fea0003800000 */
.L_x_5840:
[----:B------:R-:W-:Y:S01]  /*85f0*/  WARPSYNC 0xffffffff ;  /* 0xffffffff00007948 */ /* 0x000fe20003800000 */
[----:B------:R-:W-:Y:S02]  /*8600*/  LOP3.LUT P0, RZ, R154, 0x1f, RZ, 0xc0, !PT ;  /* 0x0000001f9aff7812 */ /* 0x000fe4000780c0ff */
[CC--:B--2--5:R-:W-:Y:S01]  /*8610*/  FMUL.FTZ R61, R0.reuse, R111.reuse ;  /* 0x0000006f003d7220 */ /* 0x0e4fe20000410000 */
        /* <DEDUP_REMOVED lines=141> */
[----:B------:R-:W-:Y:S02]  /*8ef0*/  FADD.FTZ R62, R157, R62 ;  /* 0x0000003e9d3e7221 */ /* 0x000fe40000010000 */
[----:B------:R-:W-:Y:S02]  /*8f00*/  FADD.FTZ R63, -R158, R63 ;  /* 0x0000003f9e3f7221 */ /* 0x000fe40000010100 */
[----:B------:R-:W-:Y:S02]  /*8f10*/  FMUL.FTZ R60, R29, -R62 ;  /* 0x8000003e1d3c7220 */ /* 0x000fe40000410000 */
[----:B-1----:R-:W-:Y:S02]  /*8f20*/  FMUL.FTZ R70, R123, R68 ;  /* 0x000000447b467220 */ /* 0x002fe40000410000 */
[----:B------:R-:W-:Y:S02]  /*8f30*/  FMUL.FTZ R61, R29, -R63 ;  /* 0x8000003f1d3d7220 */ /* 0x000fe40000410000 */
[----:B------:R-:W-:-:S02]  /*8f40*/  FMUL.FTZ R123, R123, R69 ;  /* 0x000000457b7b7220 */ /* 0x000fc40000410000 */
[----:B------:R-:W-:Y:S01]  /*8f50*/  FFMA.FTZ R67, R30, R63, R60 ;  /* 0x0000003f1e437223 */ /* 0x000fe2000001003c */
[----:B------:R-:W-:Y:S01]  /*8f60*/  MOV R60, UR13 ;  /* 0x0000000d003c7c02 */ /* 0x000fe20008000f00 */
[----:B------:R-:W-:Y:S02]  /*8f70*/  FFMA.FTZ R69, R122, R69, R70 ;  /* 0x000000457a457223 */ /* 0x000fe40000010046 */
[----:B------:R-:W-:Y:S01]  /*8f80*/  FFMA.FTZ R66, R30, R62, -R61 ;  /* 0x0000003e1e427223 */ /* 0x000fe2000001083d */
        /* <DEDUP_REMOVED lines=15> */
[----:B------:R-:W1:Y:S01]  /*9080*/  @!P0 LDS.128 R60, [UR11+0x9e60] ;  /* 0x009e600bff3c8984 */ /* 0x000e620008000c00 */
[----:B------:R-:W-:Y:S01]  /*9090*/  FADD.FTZ R66, R155, R66 ;  /* 0x000000429b427221 */ /* 0x000fe20000010000 */
[----:B------:R-:W-:Y:S01]  /*90a0*/  ISETP.GT.U32.AND P0, PT, R154, 0x1f, PT ;  /* 0x0000001f9a00780c */ /* 0x000fe20003f04070 */
[----:B------:R-:W-:Y:S02]  /*90b0*/  FADD.FTZ R189, R189, R68 ;  /* 0x00000044bdbd7221 */ /* 0x000fe40000010000 */
[----:B------:R-:W-:Y:S01]  /*90c0*/  FFMA.FTZ R69, R30, R188, R69 ;  /* 0x000000bc1e457223 */ /* 0x000fe20000010045 */
[----:B------:R2:W-:Y:S03]  /*90d0*/  STS.128 [R154.X16+0x8860], R64 ;  /* 0x008860409a007388 */ /* 0x0005e6000000cc00 */
[----:B------:R-:W-:-:S02]  /*90e0*/  FADD.FTZ R190, R190, R69 ;  /* 0x00000045bebe7221 */ /* 0x000fc40000010000 */
[----:B--2---:R-:W-:-:S04]  /*90f0*/  FMUL.FTZ R65, R27, R189 ;  /* 0x000000bd1b417220 */ /* 0x004fc80000410000 */
        /* <DEDUP_REMOVED lines=88> */
[----:B------:R-:W1:Y:S02]  /*9680*/  LDS.128 R68, [R249+0x8870] ;  /* 0x00887000f9447984 */ /* 0x000e640000000c00 */
[C---:B-1----:R-:W-:Y:S02]  /*9690*/  FMUL.FTZ R123, R65.reuse, R69 ;  /* 0x00000045417b7220 */ /* 0x042fe40000410000 */
        /* <DEDUP_REMOVED lines=13> */
[----:B------:R1:W2:Y:S02]  /*9770*/  SHFL.DOWN PT, R67, R123, 0x1, 0x1f ;  /* 0x08201f007b437f89 */ /* 0x0002a400000e0000 */
.L_x_5953:
[----:B------:R-:W-:Y:S05]  /*9780*/  BRA.DIV ~URZ, `(.L_x_5852) ;  /* 0x000080b27f007947 */ /* 0x000fea000b800000 */
[----:B------:R-:W3:Y:S04]  /*9790*/  SHFL.DOWN PT, R69, R69, 0x1, 0x1f ;  /* 0x08201f0045457f89 */ /* 0x000ee800000e0000 */
[----:B-1----:R1:W4:Y:S04]  /*97a0*/  SHFL.DOWN PT, R123, R68, 0x1, 0x1f ;  /* 0x08201f00447b7f89 */ /* 0x00232800000e0000 */
[----:B------:R1:W0:Y:S02]  /*97b0*/  SHFL.DOWN PT, R66, R70, 0x1, 0x1f ;  /* 0x08201f0046427f89 */ /* 0x00022400000e0000 */
.L_x_5954:
[----:B------:R-:W-:Y:S01]  /*97c0*/  BSSY B1, `(.L_x_5853) ;  /* 0x000000d000017945 */ /* 0x000fe20003800000 */
[----:B------:R-:W-:Y:S05]  /*97d0*/  @!P0 BRA `(.L_x_5854) ;  /* 0x000000b000008947 */ /* 0x000fea0003800000 */
[----:B0-----:R-:W-:-:S04]  /*97e0*/  FMUL.FTZ R64, R231, R66 ;  /* 0x00000042e7407220 */ /* 0x001fc80000410000 */
[-C--:B----4-:R-:W-:Y:S02]  /*97f0*/  FFMA.FTZ R65, R71, R123.reuse, -R64 ;  /* 0x0000007b47417223 */ /* 0x090fe40000010840 */
[C---:B------:R-:W-:Y:S02]  /*9800*/  FMUL.FTZ R123, R231.reuse, R123 ;  /* 0x0000007be77b7220 */ /* 0x040fe40000410000 */
[----:B---3--:R-:W-:Y:S02]  /*9810*/  FMUL.FTZ R64, R231, R69 ;  /* 0x00000045e7407220 */ /* 0x008fe40000410000 */
[----:B------:R-:W-:Y:S02]  /*9820*/  FFMA.FTZ R123, R71, R66, R123 ;  /* 0x00000042477b7223 */ /* 0x000fe4000001007b */
[-C--:B--2---:R-:W-:Y:S02]  /*9830*/  FMUL.FTZ R66, R231, R67.reuse ;  /* 0x00000043e7427220 */ /* 0x084fe40000410000 */
[----:B------:R-:W-:-:S02]  /*9840*/  FFMA.FTZ R64, R71, R67, -R64 ;  /* 0x0000004347407223 */ /* 0x000fc40000010840 */
[----:B------:R-:W-:Y:S02]  /*9850*/  FFMA.FTZ R231, R71, R69, R66 ;  /* 0x0000004547e77223 */ /* 0x000fe40000010042 */
[----:B-1----:R-:W-:Y:S01]  /*9860*/  FADD.FTZ R68, R68, R65 ;  /* 0x0000004144447221 */ /* 0x002fe20000010000 */
[----:B------:R-:W-:Y:S01]  /*9870*/  MOV R71, R64 ;  /* 0x0000004000477202 */ /* 0x000fe20000000f00 */
[----:B------:R-:W-:Y:S02]  /*9880*/  FADD.FTZ R122, R122, R123 ;  /* 0x0000007b7a7a7221 */ /* 0x000fe40000010000 */
.L_x_5854:
[----:B------:R-:W-:Y:S05]  /*9890*/  BSYNC B1 ;  /* 0x0000000000017941 */ /* 0x000fea0003800000 */
.L_x_5853:
[----:B------:R-:W-:Y:S01]  /*98a0*/  ISETP.GT.U32.AND P0, PT, R230, 0x1d, PT ;  /* 0x0000001de600780c */ /* 0x000fe20003f04070 */
[----:B------:R-:W-:Y:S05]  /*98b0*/  BRA.DIV ~URZ, `(.L_x_5855) ;  /* 0x000080d27f007947 */ /* 0x000fea000b800000 */
[----:B--2---:R2:W1:Y:S04]  /*98c0*/  SHFL.DOWN PT, R67, R71, 0x2, 0x1f ;  /* 0x08401f0047437f89 */ /* 0x00446800000e0000 */
[----:B---3--:R2:W3:Y:S04]  /*98d0*/  SHFL.DOWN PT, R69, R231, 0x2, 0x1f ;  /* 0x08401f00e7457f89 */ /* 0x0084e800000e0000 */
[----:B-1----:R2:W1:Y:S04]  /*98e0*/  SHFL.DOWN PT, R70, R68, 0x2, 0x1f ;  /* 0x08401f0044467f89 */ /* 0x00246800000e0000 */
[----:B0-----:R2:W0:Y:S02]  /*98f0*/  SHFL.DOWN PT, R66, R122, 0x2, 0x1f ;  /* 0x08401f007a427f89 */ /* 0x00142400000e0000 */
.L_x_5955:
[----:B------:R-:W-:Y:S01]  /*9900*/  BSSY B1, `(.L_x_5856) ;  /* 0x000000d000017945 */ /* 0x000fe20003800000 */
[----:B------:R-:W-:Y:S05]  /*9910*/  @P0 BRA `(.L_x_5857) ;  /* 0x000000b000000947 */ /* 0x000fea0003800000 */
[C---:B0-----:R-:W-:Y:S02]  /*9920*/  FMUL.FTZ R65, R231.reuse, R66 ;  /* 0x00000042e7417220 */ /* 0x041fe40000410000 */
[----:B---3--:R-:W-:-:S02]  /*9930*/  FMUL.FTZ R64, R231, R69 ;  /* 0x00000045e7407220 */ /* 0x008fc40000410000 */
[-C--:B-1----:R-:W-:Y:S02]  /*9940*/  FFMA.FTZ R65, R71, R70.reuse, -R65 ;  /* 0x0000004647417223 */ /* 0x082fe40000010841 */
[----:B------:R-:W-:Y:S02]  /*9950*/  FMUL.FTZ R70, R231, R70 ;  /* 0x00000046e7467220 */ /* 0x000fe40000410000 */
[CC--:B------:R-:W-:Y:S02]  /*9960*/  FFMA.FTZ R64, R71.reuse, R67.reuse, -R64 ;  /* 0x0000004347407223 */ /* 0x0c0fe40000010840 */
[----:B----4-:R-:W-:Y:S02]  /*9970*/  FFMA.FTZ R123, R71, R66, R70 ;  /* 0x00000042477b7223 */ /* 0x010fe40000010046 */
[----:B------:R-:W-:Y:S02]  /*9980*/  FMUL.FTZ R66, R231, R67 ;  /* 0x00000043e7427220 */ /* 0x000fe40000410000 */
[----:B--2---:R-:W-:-:S02]  /*9990*/  FADD.FTZ R68, R68, R65 ;  /* 0x0000004144447221 */ /* 0x004fc40000010000 */
[----:B------:R-:W-:Y:S01]  /*99a0*/  FFMA.FTZ R231, R71, R69, R66 ;  /* 0x0000004547e77223 */ /* 0x000fe20000010042 */
[----:B------:R-:W-:Y:S01]  /*99b0*/  MOV R71, R64 ;  /* 0x0000004000477202 */ /* 0x000fe20000000f00 */
[----:B------:R-:W-:Y:S02]  /*99c0*/  FADD.FTZ R122, R122, R123 ;  /* 0x0000007b7a7a7221 */ /* 0x000fe40000010000 */
.L_x_5857:
[----:B------:R-:W-:Y:S05]  /*99d0*/  BSYNC B1 ;  /* 0x0000000000017941 */ /* 0x000fea0003800000 */
.L_x_5856:
[----:B------:R-:W-:Y:S01]  /*99e0*/  ISETP.GT.U32.AND P0, PT, R230, 0x1b, PT ;  /* 0x0000001be600780c */ /* 0x000fe20003f04070 */
[----:B------:R-:W-:Y:S10]  /*99f0*/  BRA.DIV ~URZ, `(.L_x_5858) ;  /* 0x000081527f007947 */ /* 0x000ff4000b800000 */
[----:B------:R2:W4:Y:S02]  /*9a00*/  SHFL.DOWN PT, R67, R71, 0x4, 0x1f ;  /* 0x08801f0047437f89 */ /* 0x00052400000e0000 */
.L_x_5956:
[----:B------:R-:W-:Y:S05]  /*9a10*/  BRA.DIV ~URZ, `(.L_x_5859) ;  /* 0x000081b27f007947 */ /* 0x000fea000b800000 */
[----:B---3--:R3:W2:Y:S04]  /*9a20*/  SHFL.DOWN PT, R69, R231, 0x4, 0x1f ;  /* 0x08801f00e7457f89 */ /* 0x0086a800000e0000 */
[----:B-1----:R3:W1:Y:S04]  /*9a30*/  SHFL.DOWN PT, R70, R68, 0x4, 0x1f ;  /* 0x08801f0044467f89 */ /* 0x00266800000e0000 */
[----:B0-----:R3:W0:Y:S02]  /*9a40*/  SHFL.DOWN PT, R66, R122, 0x4, 0x1f ;  /* 0x08801f007a427f89 */ /* 0x00162400000e0000 */
.L_x_5957:
[----:B------:R-:W-:Y:S01]  /*9a50*/  BSSY B1, `(.L_x_5860) ;  /* 0x000000d000017945 */ /* 0x000fe20003800000 */
[----:B------:R-:W-:Y:S05]  /*9a60*/  @P0 BRA `(.L_x_5861) ;  /* 0x000000b000000947 */ /* 0x000fea0003800000 */
[C---:B0-----:R-:W-:Y:S02]  /*9a70*/  FMUL.FTZ R65, R231.reuse, R66 ;  /* 0x00000042e7417220 */ /* 0x041fe40000410000 */
[----:B--2---:R-:W-:-:S02]  /*9a80*/  FMUL.FTZ R64, R231, R69 ;  /* 0x00000045e7407220 */ /* 0x004fc40000410000 */
[-C--:B-1----:R-:W-:Y:S02]  /*9a90*/  FFMA.FTZ R65, R71, R70.reuse, -R65 ;  /* 0x0000004647417223 */ /* 0x082fe40000010841 */
[----:B------:R-:W-:Y:S02]  /*9aa0*/  FMUL.FTZ R70, R231, R70 ;  /* 0x00000046e7467220 */ /* 0x000fe40000410000 */
[CC--:B----4-:R-:W-:Y:S02]  /*9ab0*/  FFMA.FTZ R64, R71.reuse, R67.reuse, -R64 ;  /* 0x0000004347407223 */ /* 0x0d0fe40000010840 */
[----:B------:R-:W-:Y:S02]  /*9ac0*/  FFMA.FTZ R123, R71, R66, R70 ;  /* 0x00000042477b7223 */ /* 0x000fe40000010046 */
[----:B------:R-:W-:Y:S02]  /*9ad0*/  FMUL.FTZ R66, R231, R67 ;  /* 0x00000043e7427220 */ /* 0x000fe40000410000 */
[----:B---3--:R-:W-:-:S02]  /*9ae0*/  FADD.FTZ R68, R68, R65 ;  /* 0x0000004144447221 */ /* 0x008fc40000010000 */
[----:B------:R-:W-:Y:S01]  /*9af0*/  FFMA.FTZ R231, R71, R69, R66 ;  /* 0x0000004547e77223 */ /* 0x000fe20000010042 */
[----:B------:R-:W-:Y:S01]  /*9b00*/  MOV R71, R64 ;  /* 0x0000004000477202 */ /* 0x000fe20000000f00 */
[----:B------:R-:W-:Y:S02]  /*9b10*/  FADD.FTZ R122, R122, R123 ;  /* 0x0000007b7a7a7221 */ /* 0x000fe40000010000 */
.L_x_5861:
[----:B------:R-:W-:Y:S05]  /*9b20*/  BSYNC B1 ;  /* 0x0000000000017941 */ /* 0x000fea0003800000 */
.L_x_5860:
[----:B------:R-:W-:Y:S01]  /*9b30*/  ISETP.GT.U32.AND P0, PT, R230, 0x17, PT ;  /* 0x00000017e600780c */ /* 0x000fe20003f04070 */
[----:B------:R-:W-:Y:S05]  /*9b40*/  BRA.DIV ~URZ, `(.L_x_5862) ;  /* 0x000081d27f007947 */ /* 0x000fea000b800000 */
[----:B----4-:R4:W3:Y:S04]  /*9b50*/  SHFL.DOWN PT, R67, R71, 0x8, 0x1f ;  /* 0x09001f0047437f89 */ /* 0x0108e800000e0000 */
[----:B--2---:R4:W2:Y:S04]  /*9b60*/  SHFL.DOWN PT, R69, R231, 0x8, 0x1f ;  /* 0x09001f00e7457f89 */ /* 0x0048a800000e0000 */
[----:B-1----:R4:W1:Y:S04]  /*9b70*/  SHFL.DOWN PT, R70, R68, 0x8, 0x1f ;  /* 0x09001f0044467f89 */ /* 0x00286800000e0000 */
[----:B0-----:R4:W0:Y:S02]  /*9b80*/  SHFL.DOWN PT, R66, R122, 0x8, 0x1f ;  /* 0x09001f007a427f89 */ /* 0x00182400000e0000 */
.L_x_5958:
[----:B------:R-:W-:Y:S01]  /*9b90*/  BSSY B1, `(.L_x_5863) ;  /* 0x000000d000017945 */ /* 0x000fe20003800000 */
[----:B------:R-:W-:Y:S05]  /*9ba0*/  @P0 BRA `(.L_x_5864) ;  /* 0x000000b000000947 */ /* 0x000fea0003800000 */
[C---:B0-----:R-:W-:Y:S02]  /*9bb0*/  FMUL.FTZ R65, R231.reuse, R66 ;  /* 0x00000042e7417220 */ /* 0x041fe40000410000 */
[----:B--2---:R-:W-:-:S02]  /*9bc0*/  FMUL.FTZ R64, R231, R69 ;  /* 0x00000045e7407220 */ /* 0x004fc40000410000 */
[-C--:B-1----:R-:W-:Y:S02]  /*9bd0*/  FFMA.FTZ R65, R71, R70.reuse, -R65 ;  /* 0x0000004647417223 */ /* 0x082fe40000010841 */
[----:B------:R-:W-:Y:S02]  /*9be0*/  FMUL.FTZ R70, R231, R70 ;  /* 0x00000046e7467220 */ /* 0x000fe40000410000 */
[CC--:B---3--:R-:W-:Y:S02]  /*9bf0*/  FFMA.FTZ R64, R71.reuse, R67.reuse, -R64 ;  /* 0x0000004347407223 */ /* 0x0c8fe40000010840 */
[----:B------:R-:W-:Y:S02]  /*9c00*/  FFMA.FTZ R123, R71, R66, R70 ;  /* 0x00000042477b7223 */ /* 0x000fe40000010046 */
[----:B------:R-:W-:Y:S02]  /*9c10*/  FMUL.FTZ R66, R231, R67 ;  /* 0x00000043e7427220 */ /* 0x000fe40000410000 */
[----:B----4-:R-:W-:-:S02]  /*9c20*/  FADD.FTZ R68, R68, R65 ;  /* 0x0000004144447221 */ /* 0x010fc40000010000 */
[----:B------:R-:W-:Y:S01]  /*9c30*/  FFMA.FTZ R231, R71, R69, R66 ;  /* 0x0000004547e77223 */ /* 0x000fe20000010042 */
[----:B------:R-:W-:Y:S01]  /*9c40*/  MOV R71, R64 ;  /* 0x0000004000477202 */ /* 0x000fe20000000f00 */
[----:B------:R-:W-:Y:S02]  /*9c50*/  FADD.FTZ R122, R122, R123 ;  /* 0x0000007b7a7a7221 */ /* 0x000fe40000010000 */
.L_x_5864:
[----:B------:R-:W-:Y:S05]  /*9c60*/  BSYNC B1 ;  /* 0x0000000000017941 */ /* 0x000fea0003800000 */
.L_x_5863:
[----:B------:R-:W-:Y:S01]  /*9c70*/  ISETP.GT.U32.AND P0, PT, R230, 0xf, PT ;  /* 0x0000000fe600780c */ /* 0x000fe20003f04070 */
[----:B------:R-:W-:Y:S10]  /*9c80*/  BRA.DIV ~URZ, `(.L_x_5865) ;  /* 0x000082527f007947 */ /* 0x000ff4000b800000 */
[----:B---3--:R3:W4:Y:S02]  /*9c90*/  SHFL.DOWN PT, R67, R71, 0x10, 0x1f ;  /* 0x0a001f0047437f89 */ /* 0x00872400000e0000 */
.L_x_5959:
[----:B------:R-:W-:Y:S05]  /*9ca0*/  BRA.DIV ~URZ, `(.L_x_5866) ;  /* 0x000082b27f007947 */ /* 0x000fea000b800000 */
[----:B--2---:R2:W3:Y:S04]  /*9cb0*/  SHFL.DOWN PT, R69, R231, 0x10, 0x1f ;  /* 0x0a001f00e7457f89 */ /* 0x0044e800000e0000 */
[----:B-1----:R2:W1:Y:S04]  /*9cc0*/  SHFL.DOWN PT, R70, R68, 0x10, 0x1f ;  /* 0x0a001f0044467f89 */ /* 0x00246800000e0000 */
[----:B0-----:R2:W0:Y:S02]  /*9cd0*/  SHFL.DOWN PT, R66, R122, 0x10, 0x1f ;  /* 0x0a001f007a427f89 */ /* 0x00142400000e0000 */
.L_x_5960:
[----:B------:R-:W-:Y:S01]  /*9ce0*/  BSSY B1, `(.L_x_5867) ;  /* 0x000000d000017945 */ /* 0x000fe20003800000 */
[----:B------:R-:W-:Y:S05]  /*9cf0*/  @P0 BRA `(.L_x_5868) ;  /* 0x000000b000000947 */ /* 0x000fea0003800000 */
[C---:B0-----:R-:W-:Y:S02]  /*9d00*/  FMUL.FTZ R65, R231.reuse, R66 ;  /* 0x00000042e7417220 */ /* 0x041fe40000410000 */
[----:B---3--:R-:W-:-:S02]  /*9d10*/  FMUL.FTZ R64, R231, R69 ;  /* 0x00000045e7407220 */ /* 0x008fc40000410000 */
[-C--:B-1----:R-:W-:Y:S02]  /*9d20*/  FFMA.FTZ R65, R71, R70.reuse, -R65 ;  /* 0x0000004647417223 */ /* 0x082fe40000010841 */
[----:B------:R-:W-:Y:S02]  /*9d30*/  FMUL.FTZ R70, R231, R70 ;  /* 0x00000046e7467220 */ /* 0x000fe40000410000 */
[CC--:B----4-:R-:W-:Y:S02]  /*9d40*/  FFMA.FTZ R64, R71.reuse, R67.reuse, -R64 ;  /* 0x0000004347407223 */ /* 0x0d0fe40000010840 */
[----:B------:R-:W-:Y:S02]  /*9d50*/  FFMA.FTZ R123, R71, R66, R70 ;  /* 0x00000042477b7223 */ /* 0x000fe40000010046 */
[----:B------:R-:W-:Y:S02]  /*9d60*/  FMUL.FTZ R66, R231, R67 ;  /* 0x00000043e7427220 */ /* 0x000fe40000410000 */
[----:B--2---:R-:W-:-:S02]  /*9d70*/  FADD.FTZ R68, R68, R65 ;  /* 0x0000004144447221 */ /* 0x004fc40000010000 */
[----:B------:R-:W-:Y:S01]  /*9d80*/  FFMA.FTZ R231, R71, R69, R66 ;  /* 0x0000004547e77223 */ /* 0x000fe20000010042 */
[----:B------:R-:W-:Y:S01]  /*9d90*/  MOV R71, R64 ;  /* 0x0000004000477202 */ /* 0x000fe20000000f00 */
[----:B------:R-:W-:Y:S02]  /*9da0*/  FADD.FTZ R122, R122, R123 ;  /* 0x0000007b7a7a7221 */ /* 0x000fe40000010000 */
.L_x_5868:
[----:B------:R-:W-:Y:S05]  /*9db0*/  BSYNC B1 ;  /* 0x0000000000017941 */ /* 0x000fea0003800000 */
.L_x_5867:
[----:B------:R-:W-:Y:S05]  /*9dc0*/  BRA.DIV ~URZ, `(.L_x_5869) ;  /* 0x000082e27f007947 */ /* 0x000fea000b800000 */
[----:B------:R-:W5:Y:S04]  /*9dd0*/  SHFL.IDX PT, R64, R231, RZ, 0x1f ;  /* 0x00001fffe7407589 */ /* 0x000f6800000e0000 */
[----:B-1----:R-:W1:Y:S04]  /*9de0*/  SHFL.IDX PT, R70, R71, RZ, 0x1f ;  /* 0x00001fff47467589 */ /* 0x002e6800000e0000 */
[----:B---3--:R-:W3:Y:S04]  /*9df0*/  SHFL.IDX PT, R69, R68, RZ, 0x1f ;  /* 0x00001fff44457589 */ /* 0x008ee800000e0000 */
[----:B----4-:R-:W4:Y:S04]  /*9e00*/  SHFL.IDX PT, R67, R122, RZ, 0x1f ;  /* 0x00001fff7a437589 */ /* 0x010f2800000e0000 */
[----:B------:R-:W2:Y:S04]  /*9e10*/  SHFL.IDX PT, R123, R62, RZ, 0x1f ;  /* 0x00001fff3e7b7589 */ /* 0x000ea800000e0000 */
[----:B------:R-:W0:Y:S04]  /*9e20*/  SHFL.IDX PT, R247, R63, RZ, 0x1f ;  /* 0x00001fff3ff77589 */ /* 0x000e2800000e0000 */
[----:B------:R-:W0:Y:S01]  /*9e30*/  SHFL.DOWN PT, R71, R71, 0x1, 0x1f ;  /* 0x08201f0047477f89 */ /* 0x000e2200000e0000 */
[----:B-----5:R-:W-:-:S02]  /*9e40*/  FMUL.FTZ R241, R63, R64 ;  /* 0x000000403ff17220 */ /* 0x020fc40000410000 */
[----:B------:R-:W-:Y:S01]  /*9e50*/  FMUL.FTZ R242, R62, R64 ;  /* 0x000000403ef27220 */ /* 0x000fe20000410000 */
[----:B--2---:R-:W2:Y:S01]  /*9e60*/  SHFL.DOWN PT, R231, R231, 0x1, 0x1f ;  /* 0x08201f00e7e77f89 */ /* 0x004ea200000e0000 */
[C---:B-1----:R-:W-:Y:S02]  /*9e70*/  FMUL.FTZ R244, R60.reuse, R70 ;  /* 0x000000463cf47220 */ /* 0x042fe40000410000 */
[----:B------:R-:W-:Y:S01]  /*9e80*/  FMUL.FTZ R243, R60, R64 ;  /* 0x000000403cf37220 */ /* 0x000fe20000410000 */
[----:B------:R-:W1:Y:S01]  /*9e90*/  SHFL.DOWN PT, R68, R68, 0x1, 0x1f ;  /* 0x08201f0044447f89 */ /* 0x000e6200000e0000 */
[-C--:B------:R-:W-:Y:S02]  /*9ea0*/  FFMA.FTZ R241, R62, R70.reuse, -R241 ;  /* 0x000000463ef17223 */ /* 0x080fe400000108f1 */
[----:B------:R-:W-:Y:S01]  /*9eb0*/  FFMA.FTZ R242, R63, R70, R242 ;  /* 0x000000463ff27223 */ /* 0x000fe200000100f2 */
[----:B------:R-:W0:Y:S04]  /*9ec0*/  SHFL.DOWN PT, R122, R122, 0x1, 0x1f ;  /* 0x08201f007a7a7f89 */ /* 0x000e2800000e0000 */
[----:B------:R-:W0:Y:S04]  /*9ed0*/  SHFL.IDX PT, R245, R61, RZ, 0x1f ;  /* 0x00001fff3df57589 */ /* 0x000e2800000e0000 */
[----:B------:R5:W0:Y:S02]  /*9ee0*/  SHFL.IDX PT, R246, R60, RZ, 0x1f ;  /* 0x00001fff3cf67589 */ /* 0x000a2400000e0000 */
[----:B-----5:R-:W-:-:S02]  /*9ef0*/  FMUL.FTZ R60, R61, R64 ;  /* 0x000000403d3c7220 */ /* 0x020fc40000410000 */
.L_x_5961:
[----:B--234-:R-:W-:Y:S01]  /*9f00*/  ISETP.NE.AND P0, PT, R154, 0x1f, PT ;  /* 0x0000001f9a00780c */ /* 0x01cfe20003f05270 */
        /* <DEDUP_REMOVED lines=18> */
[----:B-1----:R-:W-:Y:S02]  /*a030*/  FADD.FTZ R66, R69, R68 ;  /* 0x0000004445427221 */ /* 0x002fe40000010000 */
[----:B------:R-:W-:-:S02]  /*a040*/  FADD.FTZ R67, R67, R122 ;  /* 0x0000007a43437221 */ /* 0x000fc40000010000 */
.L_x_5871:
[----:B------:R-:W-:Y:S05]  /*a050*/  BSYNC B1 ;  /* 0x0000000000017941 */ /* 0x000fea0003800000 */
.L_x_5870:
[----:B-1----:R-:W0:Y:S04]  /*a060*/  LDS.128 R68, [R249+0x8870] ;  /* 0x00887000f9447984 */ /* 0x002e280000000c00 */
        /* <DEDUP_REMOVED lines=12> */
.L_x_5850:
[----:B-1----:R-:W-:Y:S05]  /*a130*/  BSYNC B0 ;  /* 0x0000000000007941 */ /* 0x002fea0003800000 */
.L_x_5849:
[----:B------:R-:W-:Y:S01]  /*a140*/  WARPSYNC 0xffffffff ;  /* 0xffffffff00007948 */ /* 0x000fe20003800000 */
[----:B------:R-:W-:Y:S02]  /*a150*/  ISETP.NE.AND P0, PT, R154, RZ, PT ;  /* 0x000000ff9a00720c */ /* 0x000fe40003f05270 */
[----:B------:R-:W-:Y:S01]  /*a160*/  BAR.SYNC.DEFER_BLOCKING 0x0 ;  /* 0x0000000000007b1d */ /* 0x000fe20000010000 */
[C---:B------:R-:W-:Y:S02]  /*a170*/  SHF.L.U32 R66, R154.reuse, 0x4, RZ ;  /* 0x000000049a427819 */ /* 0x040fe400000006ff */
[C---:B------:R-:W-:Y:S02]  /*a180*/  IADD3 R69, R154.reuse, 0x580, RZ ;  /* 0x000005809a457810 */ /* 0x040fe40007ffe0ff */
[C---:B------:R-:W-:Y:S01]  /*a190*/  IADD3 R71, R154.reuse, 0x5c0, RZ ;  /* 0x000005c09a477810 */ /* 0x040fe20007ffe0ff */
[----:B------:R-:W-:Y:S01]  /*a1a0*/  BSSY B0, `(.L_x_5872) ;  /* 0x00002bb000007945 */ /* 0x000fe20003800000 */
[----:B------:R-:W-:Y:S01]  /*a1b0*/  IADD3 R123, R154, 0x640, RZ ;  /* 0x000006409a7b7810 */ /* 0x000fe20007ffe0ff */
[----:B------:R-:W1:Y:S04]  /*a1c0*/  LDS.64 R64, [R66+0x8868] ;  /* 0x0088680042407984 */ /* 0x000e680000000a00 */
        /* <DEDUP_REMOVED lines=13> */
[----:B------:R-:W-:Y:S02]  /*a2a0*/  FFMA.FTZ R67, R2, R68, R67 ;  /* 0x0000004402437223 */ /* 0x000fe40000010043 */
[----:B------:R-:W-:Y:S02]  /*a2b0*/  FMUL.FTZ R2, R185, UR36 ;  /* 0x00000024b9027c20 */ /* 0x000fe40008410000 */
[----:B------:R-:W-:-:S02]  /*a2c0*/  FMUL.FTZ R0, R135, R97 ;  /* 0x0000006187007220 */ /* 0x000fc40000410000 */
[C---:B--2---:R-:W-:Y:S02]  /*a2d0*/  FMUL.FTZ R61, R31.reuse, R68 ;  /* 0x000000441f3d7220 */ /* 0x044fe40000410000 */
[C---:B------:R-:W-:Y:S02]  /*a2e0*/  FFMA.FTZ R60, R68.reuse, UR35, -R2 ;  /* 0x00000023443c7c23 */ /* 0x040fe40008010802 */
[-C--:B------:R-:W-:Y:S02]  /*a2f0*/  FFMA.FTZ R31, R31, -R0.reuse, R218 ;  /* 0x800000001f1f7223 */ /* 0x080fe400000100da */
[----:B------:R-:W-:Y:S02]  /*a300*/  FMUL.FTZ R2, R68, UR36 ;  /* 0x0000002444027c20 */ /* 0x000fe40008410000 */
[C---:B------:R-:W-:Y:S02]  /*a310*/  FFMA.FTZ R0, R32.reuse, -R0, R217 ;  /* 0x8000000020007223 */ /* 0x040fe400000100d9 */
[----:B------:R-:W-:-:S02]  /*a320*/  FFMA.FTZ R32, R32, R185, R61 ;  /* 0x000000b920207223 */ /* 0x000fc4000001003d */
[----:B------:R-:W-:Y:S02]  /*a330*/  FFMA.FTZ R61, R185, UR35, R2 ;  /* 0x00000023b93d7c23 */ /* 0x000fe40008010002 */
[----:B------:R-:W-:Y:S02]  /*a340*/  FMUL.FTZ R60, R31, R60 ;  /* 0x0000003c1f3c7220 */ /* 0x000fe40000410000 */
[----:B------:R-:W-:Y:S02]  /*a350*/  FMUL.FTZ R68, R68, R97 ;  /* 0x0000006144447220 */ /* 0x000fe40000410000 */
[----:B------:R-:W-:Y:S02]  /*a360*/  FFMA.FTZ R60, R0, R61, R60 ;  /* 0x0000003d003c7223 */ /* 0x000fe4000001003c */
[----:B------:R-:W-:Y:S02]  /*a370*/  FMUL.FTZ R62, R185, R97 ;  /* 0x00000061b93e7220 */ /* 0x000fe40000410000 */
[----:B------:R-:W-:-:S02]  /*a380*/  FMUL.FTZ R61, R31, R68 ;  /* 0x000000441f3d7220 */ /* 0x000fc40000410000 */
[----:B------:R-:W-:Y:S01]  /*a390*/  FADD.FTZ R184, -R184, R67 ;  /* 0x00000043b8b87221 */ /* 0x000fe20000010100 */
[----:B------:R-:W-:Y:S01]  /*a3a0*/  IADD3 R67, R154, 0x540, RZ ;  /* 0x000005409a437810 */ /* 0x000fe20007ffe0ff */
[----:B------:R-:W-:Y:S02]  /*a3b0*/  FADD.FTZ R64, R183, R64 ;  /* 0x00000040b7407221 */ /* 0x000fe40000010000 */
[-C--:B------:R-:W-:Y:S02]  /*a3c0*/  FMUL.FTZ R31, R31, R62.reuse ;  /* 0x0000003e1f1f7220 */ /* 0x080fe40000410000 */
[----:B------:R-:W-:Y:S02]  /*a3d0*/  FFMA.FTZ R2, R0, R62, R61 ;  /* 0x0000003e00027223 */ /* 0x000fe4000001003d */
[C---:B------:R-:W-:Y:S02]  /*a3e0*/  FMUL.FTZ R61, R3.reuse, -R184 ;  /* 0x800000b8033d7220 */ /* 0x040fe40000410000 */
[----:B------:R-:W-:-:S02]  /*a3f0*/  FMUL.FTZ R3, R3, -R64 ;  /* 0x8000004003037220 */ /* 0x000fc40000410000 */
[----:B------:R-:W-:Y:S01]  /*a400*/  FFMA.FTZ R0, R0, R68, -R31 ;  /* 0x0000004400007223 */ /* 0x000fe2000001081f */
[----:B------:R-:W-:Y:S01]  /*a410*/  SHF.L.U32 R31, R154, 0x5, RZ ;  /* 0x000000059a1f7819 */ /* 0x000fe200000006ff */
[----:B------:R-:W-:Y:S02]  /*a420*/  FMUL.FTZ R70, R135, R62 ;  /* 0x0000003e87467220 */ /* 0x000fe40000410000 */
[C---:B------:R-:W-:Y:S01]  /*a430*/  FFMA.FTZ R62, R4.reuse, R64, -R61 ;  /* 0x00000040043e7223 */ /* 0x040fe2000001083d */
[----:B------:R-:W-:Y:S01]  /*a440*/  LEA.HI.SX32 R31, R31, R31, 0x1b ;  /* 0x0000001f1f1f7211 */ /* 0x000fe200078fdaff */
[-C--:B------:R-:W-:Y:S02]  /*a450*/  FFMA.FTZ R61, R4, R184.reuse, R3 ;  /* 0x000000b8043d7223 */ /* 0x080fe40000010003 */
[----:B------:R-:W-:Y:S02]  /*a460*/  FMUL.FTZ R3, R136, R101 ;  /* 0x0000006588037220 */ /* 0x000fe40000410000 */
[C---:B------:R-:W-:Y:S01]  /*a470*/  FMUL.FTZ R63, R33.reuse, R184 ;  /* 0x000000b8213f7220 */ /* 0x040fe20000410000 */
[----:B------:R1:W-:Y:S01]  /*a480*/  STS [R31.X4+0x4278], R70 ;  /* 0x004278461f007388 */ /* 0x0003e20000004800 */
[----:B------:R-:W-:-:S02]  /*a490*/  FFMA.FTZ R33, R33, -R3, R215 ;  /* 0x8000000321217223 */ /* 0x000fc400000100d7 */
[C---:B------:R-:W-:Y:S02]  /*a4a0*/  FFMA.FTZ R4, R34.reuse, -R3, R216 ;  /* 0x8000000322047223 */ /* 0x040fe400000100d8 */
[----:B------:R-:W-:Y:S02]  /*a4b0*/  FFMA.FTZ R3, R34, R64, R63 ;  /* 0x0000004022037223 */ /* 0x000fe4000001003f */
[----:B------:R-:W-:Y:S02]  /*a4c0*/  FMUL.FTZ R63, R64, UR36 ;  /* 0x00000024403f7c20 */ /* 0x000fe40008410000 */
[----:B------:R-:W-:Y:S02]  /*a4d0*/  FFMA.FTZ R91, R32, R97, R91 ;  /* 0x00000061205b7223 */ /* 0x000fe4000001005b */
[----:B-1----:R-:W-:Y:S02]  /*a4e0*/  FFMA.FTZ R70, R135, R32, R60 ;  /* 0x0000002087467223 */ /* 0x002fe4000001003c */
[----:B------:R-:W-:-:S02]  /*a4f0*/  FMUL.FTZ R32, R184, UR36 ;  /* 0x00000024b8207c20 */ /* 0x000fc40008410000 */
[C---:B------:R-:W-:Y:S02]  /*a500*/  FFMA.FTZ R34, R184.reuse, UR35, -R63 ;  /* 0x00000023b8227c23 */ /* 0x040fe4000801083f */
[-C--:B------:R-:W-:Y:S02]  /*a510*/  FMUL.FTZ R65, R184, R101.reuse ;  /* 0x00000065b8417220 */ /* 0x080fe40000410000 */
[----:B------:R-:W-:Y:S02]  /*a520*/  FMUL.FTZ R63, R64, R101 ;  /* 0x00000065403f7220 */ /* 0x000fe40000410000 */
[----:B------:R-:W-:Y:S02]  /*a530*/  FADD.FTZ R182, -R182, R61 ;  /* 0x0000003db6b67221 */ /* 0x000fe40000010100 */
[----:B------:R-:W-:Y:S02]  /*a540*/  FFMA.FTZ R61, R64, UR35, R32 ;  /* 0x00000023403d7c23 */ /* 0x000fe40008010020 */
[----:B------:R-:W-:-:S02]  /*a550*/  FMUL.FTZ R32, R33, R65 ;  /* 0x0000004121207220 */ /* 0x000fc40000410000 */
[C---:B------:R-:W-:Y:S02]  /*a560*/  FMUL.FTZ R34, R33.reuse, R34 ;  /* 0x0000002221227220 */ /* 0x040fe40000410000 */
[-C--:B------:R-:W-:Y:S02]  /*a570*/  FMUL.FTZ R60, R33, R63.reuse ;  /* 0x0000003f213c7220 */ /* 0x080fe40000410000 */
[----:B------:R-:W-:Y:S02]  /*a580*/  FADD.FTZ R181, R181, R62 ;  /* 0x0000003eb5b57221 */ /* 0x000fe40000010000 */
[C---:B------:R-:W-:Y:S02]  /*a590*/  FFMA.FTZ R33, R4.reuse, R63, R32 ;  /* 0x0000003f04217223 */ /* 0x040fe40000010020 */
[C---:B------:R-:W-:Y:S02]  /*a5a0*/  FFMA.FTZ R32, R4.reuse, R65, -R60 ;  /* 0x0000004104207223 */ /* 0x040fe4000001083c */
[----:B------:R-:W-:-:S02]  /*a5b0*/  FFMA.FTZ R62, R4, R61, R34 ;  /* 0x0000003d043e7223 */ /* 0x000fc40000010022 */
[CC--:B------:R-:W-:Y:S02]  /*a5c0*/  FMUL.FTZ R4, R5.reuse, -R182.reuse ;  /* 0x800000b605047220 */ /* 0x0c0fe40000410000 */
[----:B------:R-:W-:Y:S02]  /*a5d0*/  FMUL.FTZ R5, R5, -R181 ;  /* 0x800000b505057220 */ /* 0x000fe40000410000 */
[----:B------:R-:W-:Y:S02]  /*a5e0*/  FMUL.FTZ R34, R137, R105 ;  /* 0x0000006989227220 */ /* 0x000fe40000410000 */
[----:B------:R-:W-:Y:S02]  /*a5f0*/  FFMA.FTZ R4, R6, R181, -R4 ;  /* 0x000000b506047223 */ /* 0x000fe40000010804 */
[----:B------:R-:W-:Y:S02]  /*a600*/  FMUL.FTZ R61, R181, UR36 ;  /* 0x00000024b53d7c20 */ /* 0x000fe40008410000 */
[----:B------:R-:W-:-:S02]  /*a610*/  FMUL.FTZ R60, R35, R182 ;  /* 0x000000b6233c7220 */ /* 0x000fc40000410000 */
[----:B------:R-:W-:Y:S02]  /*a620*/  FFMA.FTZ R5, R6, R182, R5 ;  /* 0x000000b606057223 */ /* 0x000fe40000010005 */
[-C--:B------:R-:W-:Y:S02]  /*a630*/  FFMA.FTZ R35, R35, -R34.reuse, R213 ;  /* 0x8000002223237223 */ /* 0x080fe400000100d5 */
[----:B------:R-:W-:Y:S02]  /*a640*/  FFMA.FTZ R6, R36, -R34, R214 ;  /* 0x8000002224067223 */ /* 0x000fe400000100d6 */
[----:B------:R-:W-:Y:S02]  /*a650*/  FADD.FTZ R179, R179, R4 ;  /* 0x00000004b3b37221 */ /* 0x000fe40000010000 */
[C---:B------:R-:W-:Y:S02]  /*a660*/  FMUL.FTZ R34, R182.reuse, UR36 ;  /* 0x00000024b6227c20 */ /* 0x040fe40008410000 */
[----:B------:R-:W-:-:S02]  /*a670*/  FFMA.FTZ R4, R182, UR35, -R61 ;  /* 0x00000023b6047c23 */ /* 0x000fc4000801083d */
[C---:B------:R-:W-:Y:S02]  /*a680*/  FMUL.FTZ R64, R136.reuse, R63 ;  /* 0x0000003f88407220 */ /* 0x040fe40000410000 */
[----:B------:R-:W-:Y:S02]  /*a690*/  FFMA.FTZ R92, R3, R101, R92 ;  /* 0x00000065035c7223 */ /* 0x000fe4000001005c */
[----:B------:R-:W-:Y:S01]  /*a6a0*/  FFMA.FTZ R63, R136, R3, R62 ;  /* 0x00000003883f7223 */ /* 0x000fe2000001003e */
[----:B------:R-:W-:Y:S01]  /*a6b0*/  STS [R31.X4+0x4270], R64 ;  /* 0x004270401f007388 */ /* 0x000fe20000004800 */
[----:B------:R-:W-:Y:S02]  /*a6c0*/  FFMA.FTZ R3, R181, UR35, R34 ;  /* 0x00000023b5037c23 */ /* 0x000fe40008010022 */
[----:B------:R-:W-:Y:S02]  /*a6d0*/  FMUL.FTZ R4, R35, R4 ;  /* 0x0000000423047220 */ /* 0x000fe40000410000 */
[----:B------:R-:W-:-:S02]  /*a6e0*/  FADD.FTZ R180, -R180, R5 ;  /* 0x00000005b4b47221 */ /* 0x000fc40000010100 */
[----:B------:R-:W-:Y:S02]  /*a6f0*/  FMUL.FTZ R182, R182, R105 ;  /* 0x00000069b6b67220 */ /* 0x000fe40000410000 */
[----:B------:R-:W-:Y:S02]  /*a700*/  FFMA.FTZ R36, R36, R181, R60 ;  /* 0x000000b524247223 */ /* 0x000fe4000001003c */
[----:B------:R-:W-:Y:S02]  /*a710*/  FMUL.FTZ R34, R181, R105 ;  /* 0x00000069b5227220 */ /* 0x000fe40000410000 */
[----:B------:R-:W-:Y:S02]  /*a720*/  FFMA.FTZ R60, R6, R3, R4 ;  /* 0x00000003063c7223 */ /* 0x000fe40000010004 */
[----:B------:R-:W-:Y:S02]  /*a730*/  FMUL.FTZ R3, R7, -R180 ;  /* 0x800000b407037220 */ /* 0x000fe40000410000 */
[----:B------:R-:W-:-:S02]  /*a740*/  FMUL.FTZ R5, R35, R182 ;  /* 0x000000b623057220 */ /* 0x000fc40000410000 */
[-C--:B------:R-:W-:Y:S02]  /*a750*/  FMUL.FTZ R7, R7, -R179.reuse ;  /* 0x800000b307077220 */ /* 0x080fe40000410000 */
[-C--:B------:R-:W-:Y:S02]  /*a760*/  FMUL.FTZ R61, R35, R34.reuse ;  /* 0x00000022233d7220 */ /* 0x080fe40000410000 */
[-C--:B------:R-:W-:Y:S02]  /*a770*/  FMUL.FTZ R62, R137, R34.reuse ;  /* 0x00000022893e7220 */ /* 0x080fe40000410000 */
[----:B------:R-:W-:Y:S02]  /*a780*/  FFMA.FTZ R35, R6, R34, R5 ;  /* 0x0000002206237223 */ /* 0x000fe40000010005 */
[C---:B------:R-:W-:Y:S01]  /*a790*/  FFMA.FTZ R4, R8.reuse, R179, -R3 ;  /* 0x000000b308047223 */ /* 0x040fe20000010803 */
[----:B------:R1:W-:Y:S01]  /*a7a0*/  STS [R31.X4+0x4268], R62 ;  /* 0x0042683e1f007388 */ /* 0x0003e20000004800 */
[----:B------:R-:W-:-:S02]  /*a7b0*/  FFMA.FTZ R7, R8, R180, R7 ;  /* 0x000000b408077223 */ /* 0x000fc40000010007 */
[----:B------:R-:W-:Y:S02]  /*a7c0*/  FMUL.FTZ R5, R138, R113 ;  /* 0x000000718a057220 */ /* 0x000fe40000410000 */
[----:B------:R-:W-:Y:S02]  /*a7d0*/  FMUL.FTZ R8, R179, UR36 ;  /* 0x00000024b3087c20 */ /* 0x000fe40008410000 */
[----:B------:R-:W-:Y:S02]  /*a7e0*/  FFMA.FTZ R34, R6, R182, -R61 ;  /* 0x000000b606227223 */ /* 0x000fe4000001083d */
[----:B------:R-:W-:Y:S02]  /*a7f0*/  FMUL.FTZ R6, R37, R180 ;  /* 0x000000b425067220 */ /* 0x000fe40000410000 */
[----:B------:R-:W-:Y:S02]  /*a800*/  FADD.FTZ R177, R177, R4 ;  /* 0x00000004b1b17221 */ /* 0x000fe40000010000 */
[----:B------:R-:W-:-:S02]  /*a810*/  FFMA.FTZ R37, R37, -R5, R211 ;  /* 0x8000000525257223 */ /* 0x000fc400000100d3 */
[----:B------:R-:W-:Y:S02]  /*a820*/  FFMA.FTZ R93, R36, R105, R93 ;  /* 0x00000069245d7223 */ /* 0x000fe4000001005d */
[----:B-1----:R-:W-:Y:S02]  /*a830*/  FFMA.FTZ R62, R137, R36, R60 ;  /* 0x00000024893e7223 */ /* 0x002fe4000001003c */
[C---:B------:R-:W-:Y:S02]  /*a840*/  FFMA.FTZ R8, R180.reuse, UR35, -R8 ;  /* 0x00000023b4087c23 */ /* 0x040fe40008010808 */
[-C--:B------:R-:W-:Y:S02]  /*a850*/  FMUL.FTZ R4, R180, R113.reuse ;  /* 0x00000071b4047220 */ /* 0x080fe40000410000 */
[----:B------:R-:W-:Y:S02]  /*a860*/  FMUL.FTZ R36, R179, R113 ;  /* 0x00000071b3247220 */ /* 0x000fe40000410000 */
[----:B------:R-:W-:-:S02]  /*a870*/  FFMA.FTZ R3, R38, R179, R6 ;  /* 0x000000b326037223 */ /* 0x000fc40000010006 */
[----:B------:R-:W-:Y:S02]  /*a880*/  FMUL.FTZ R6, R180, UR36 ;  /* 0x00000024b4067c20 */ /* 0x000fe40008410000 */
[----:B------:R-:W-:Y:S02]  /*a890*/  FADD.FTZ R178, -R178, R7 ;  /* 0x00000007b2b27221 */ /* 0x000fe40000010100 */
[C---:B------:R-:W-:Y:S02]  /*a8a0*/  FMUL.FTZ R7, R37.reuse, R4 ;  /* 0x0000000425077220 */ /* 0x040fe40000410000 */
[C---:B------:R-:W-:Y:S02]  /*a8b0*/  FMUL.FTZ R8, R37.reuse, R8 ;  /* 0x0000000825087220 */ /* 0x040fe40000410000 */
[----:B------:R-:W-:Y:S02]  /*a8c0*/  FFMA.FTZ R5, R38, -R5, R212 ;  /* 0x8000000526057223 */ /* 0x000fe400000100d4 */
[----:B------:R-:W-:-:S02]  /*a8d0*/  FMUL.FTZ R37, R37, R36 ;  /* 0x0000002425257220 */ /* 0x000fc40000410000 */
[----:B------:R-:W-:Y:S02]  /*a8e0*/  FFMA.FTZ R6, R179, UR35, R6 ;  /* 0x00000023b3067c23 */ /* 0x000fe40008010006 */
[CC--:B------:R-:W-:Y:S02]  /*a8f0*/  FMUL.FTZ R60, R138.reuse, R4.reuse ;  /* 0x000000048a3c7220 */ /* 0x0c0fe40000410000 */
[----:B------:R-:W-:Y:S02]  /*a900*/  FFMA.FTZ R37, R5, R4, -R37 ;  /* 0x0000000405257223 */ /* 0x000fe40000010825 */
[----:B------:R-:W-:Y:S01]  /*a910*/  FMUL.FTZ R38, R138, R36 ;  /* 0x000000248a267220 */ /* 0x000fe20000410000 */
[----:B------:R-:W-:Y:S01]  /*a920*/  STS [R31.X4+0x4264], R60 ;  /* 0x0042643c1f007388 */ /* 0x000fe20000004800 */
[----:B------:R-:W-:Y:S02]  /*a930*/  FMUL.FTZ R4, R9, -R178 ;  /* 0x800000b209047220 */ /* 0x000fe40000410000 */
[C---:B------:R-:W-:Y:S01]  /*a940*/  FFMA.FTZ R36, R5.reuse, R36, R7 ;  /* 0x0000002405247223 */ /* 0x040fe20000010007 */
[----:B------:R1:W-:Y:S01]  /*a950*/  STS [R31.X4+0x4260], R38 ;  /* 0x004260261f007388 */ /* 0x0003e20000004800 */
[----:B------:R-:W-:-:S02]  /*a960*/  FFMA.FTZ R8, R5, R6, R8 ;  /* 0x0000000605087223 */ /* 0x000fc40000010008 */
[----:B------:R-:W-:Y:S02]  /*a970*/  FMUL.FTZ R5, R139, R117 ;  /* 0x000000758b057220 */ /* 0x000fe40000410000 */
[-C--:B------:R-:W-:Y:S02]  /*a980*/  FMUL.FTZ R9, R9, -R177.reuse ;  /* 0x800000b109097220 */ /* 0x080fe40000410000 */
[----:B------:R-:W-:Y:S02]  /*a990*/  FMUL.FTZ R6, R39, R178 ;  /* 0x000000b227067220 */ /* 0x000fe40000410000 */
[----:B------:R-:W-:Y:S02]  /*a9a0*/  FFMA.FTZ R4, R10, R177, -R4 ;  /* 0x000000b10a047223 */ /* 0x000fe40000010804 */
[----:B------:R-:W-:Y:S02]  /*a9b0*/  FMUL.FTZ R7, R177, UR36 ;  /* 0x00000024b1077c20 */ /* 0x000fe40008410000 */
[----:B------:R-:W-:-:S02]  /*a9c0*/  FFMA.FTZ R39, R39, -R5, R209 ;  /* 0x8000000527277223 */ /* 0x000fc400000100d1 */
[----:B------:R-:W-:Y:S02]  /*a9d0*/  FFMA.FTZ R61, R138, R3, R8 ;  /* 0x000000038a3d7223 */ /* 0x000fe40000010008 */
[----:B------:R-:W-:Y:S02]  /*a9e0*/  FADD.FTZ R119, R62, R119 ;  /* 0x000000773e777221 */ /* 0x000fe40000010000 */
[----:B------:R-:W-:Y:S02]  /*a9f0*/  FFMA.FTZ R9, R10, R178, R9 ;  /* 0x000000b20a097223 */ /* 0x000fe40000010009 */
[----:B------:R-:W-:Y:S02]  /*aa00*/  FFMA.FTZ R5, R40, -R5, R210 ;  /* 0x8000000528057223 */ /* 0x000fe400000100d2 */
[----:B------:R-:W-:Y:S02]  /*aa10*/  FMUL.FTZ R8, R178, R117 ;  /* 0x00000075b2087220 */ /* 0x000fe40000410000 */
[----:B------:R-:W-:-:S02]  /*aa20*/  FFMA.FTZ R40, R40, R177, R6 ;  /* 0x000000b128287223 */ /* 0x000fc40000010006 */
[----:B------:R-:W-:Y:S01]  /*aa30*/  FADD.FTZ R62, R175, R4 ;  /* 0x00000004af3e7221 */ /* 0x000fe20000010000 */
[----:B------:R-:W-:Y:S01]  /*aa40*/  IADD3 R175, R154, 0x7c0, RZ ;  /* 0x000007c09aaf7810 */ /* 0x000fe20007ffe0ff */
[----:B------:R-:W-:Y:S02]  /*aa50*/  FMUL.FTZ R10, R177, R117 ;  /* 0x00000075b10a7220 */ /* 0x000fe40000410000 */
[C---:B------:R-:W-:Y:S02]  /*aa60*/  FMUL.FTZ R6, R178.reuse, UR36 ;  /* 0x00000024b2067c20 */ /* 0x040fe40008410000 */
[----:B------:R-:W-:Y:S02]  /*aa70*/  FFMA.FTZ R4, R178, UR35, -R7 ;  /* 0x00000023b2047c23 */ /* 0x000fe40008010807 */
[----:B------:R-:W-:Y:S02]  /*aa80*/  FFMA.FTZ R94, R3, R113, R94 ;  /* 0x00000071035e7223 */ /* 0x000fe4000001005e */
[----:B------:R-:W-:-:S02]  /*aa90*/  FADD.FTZ R176, -R176, R9 ;  /* 0x00000009b0b07221 */ /* 0x000fc40000010100 */
[C---:B------:R-:W-:Y:S02]  /*aaa0*/  FMUL.FTZ R3, R39.reuse, R8 ;  /* 0x0000000827037220 */ /* 0x040fe40000410000 */
[----:B------:R-:W-:Y:S02]  /*aab0*/  FMUL.FTZ R9, R39, R10 ;  /* 0x0000000a27097220 */ /* 0x000fe40000410000 */
[----:B------:R-:W-:Y:S01]  /*aac0*/  FFMA.FTZ R6, R177, UR35, R6 ;  /* 0x00000023b1067c23 */ /* 0x000fe20008010006 */
[----:B------:R-:W-:Y:S01]  /*aad0*/  IADD3 R177, R154, 0x200, RZ ;  /* 0x000002009ab17810 */ /* 0x000fe20007ffe0ff */
[----:B------:R-:W-:Y:S02]  /*aae0*/  FMUL.FTZ R4, R39, R4 ;  /* 0x0000000427047220 */ /* 0x000fe40000410000 */
[-C--:B-1----:R-:W-:Y:S02]  /*aaf0*/  FMUL.FTZ R38, R139, R10.reuse ;  /* 0x0000000a8b267220 */ /* 0x082fe40000410000 */
[----:B------:R-:W-:-:S02]  /*ab00*/  FFMA.FTZ R10, R5, R10, R3 ;  /* 0x0000000a050a7223 */ /* 0x000fc40000010003 */
[-C--:B------:R-:W-:Y:S01]  /*ab10*/  FMUL.FTZ R60, R139, R8.reuse ;  /* 0x000000088b3c7220 */ /* 0x080fe20000410000 */
[----:B------:R1:W-:Y:S01]  /*ab20*/  STS [R31.X4+0x4258], R38 ;  /* 0x004258261f007388 */ /* 0x0003e20000004800 */
[----:B------:R-:W-:Y:S02]  /*ab30*/  FFMA.FTZ R9, R5, R8, -R9 ;  /* 0x0000000805097223 */ /* 0x000fe40000010809 */
[-C--:B------:R-:W-:Y:S01]  /*ab40*/  FMUL.FTZ R3, R11, -R176.reuse ;  /* 0x800000b00b037220 */ /* 0x080fe20000410000 */
[----:B------:R-:W-:Y:S01]  /*ab50*/  STS [R31.X4+0x425c], R60 ;  /* 0x00425c3c1f007388 */ /* 0x000fe20000004800 */
[----:B------:R-:W-:Y:S02]  /*ab60*/  FMUL.FTZ R7, R41, R176 ;  /* 0x000000b029077220 */ /* 0x000fe40000410000 */
[----:B------:R-:W-:Y:S02]  /*ab70*/  FFMA.FTZ R8, R5, R6, R4 ;  /* 0x0000000605087223 */ /* 0x000fe40000010004 */
[----:B------:R-:W-:-:S02]  /*ab80*/  FMUL.FTZ R5, R140, R124 ;  /* 0x0000007c8c057220 */ /* 0x000fc40000410000 */
[-C--:B------:R-:W-:Y:S02]  /*ab90*/  FMUL.FTZ R11, R11, -R62.reuse ;  /* 0x8000003e0b0b7220 */ /* 0x080fe40000410000 */
[-C--:B------:R-:W-:Y:S02]  /*aba0*/  FFMA.FTZ R4, R12, R62.reuse, -R3 ;  /* 0x0000003e0c047223 */ /* 0x080fe40000010803 */
[----:B------:R-:W-:Y:S02]  /*abb0*/  FFMA.FTZ R39, R42, R62, R7 ;  /* 0x0000003e2a277223 */ /* 0x000fe40000010007 */
[----:B------:R-:W-:Y:S02]  /*abc0*/  FFMA.FTZ R7, R139, R40, R8 ;  /* 0x000000288b077223 */ /* 0x000fe40000010008 */
[----:B------:R-:W-:Y:S02]  /*abd0*/  FMUL.FTZ R3, R176, UR36 ;  /* 0x00000024b0037c20 */ /* 0x000fe40008410000 */
[----:B------:R-:W-:-:S02]  /*abe0*/  FFMA.FTZ R41, R41, -R5, R207 ;  /* 0x8000000529297223 */ /* 0x000fc400000100cf */
[----:B------:R-:W-:Y:S02]  /*abf0*/  FMUL.FTZ R8, R176, R124 ;  /* 0x0000007cb0087220 */ /* 0x000fe40000410000 */
[----:B------:R-:W-:Y:S02]  /*ac00*/  FFMA.FTZ R11, R12, R176, R11 ;  /* 0x000000b00c0b7223 */ /* 0x000fe4000001000b */
[----:B------:R-:W-:Y:S02]  /*ac10*/  FFMA.FTZ R5, R42, -R5, R208 ;  /* 0x800000052a057223 */ /* 0x000fe400000100d0 */
[----:B------:R-:W-:Y:S02]  /*ac20*/  FMUL.FTZ R6, R62, UR36 ;  /* 0x000000243e067c20 */ /* 0x000fe40008410000 */
[----:B------:R-:W-:Y:S01]  /*ac30*/  FADD.FTZ R42, R173, R4 ;  /* 0x00000004ad2a7221 */ /* 0x000fe20000010000 */
[----:B------:R-:W-:Y:S01]  /*ac40*/  IADD3 R173, R154, 0x780, RZ ;  /* 0x000007809aad7810 */ /* 0x000fe20007ffe0ff */
[----:B------:R-:W-:-:S02]  /*ac50*/  FFMA.FTZ R4, R62, UR35, R3 ;  /* 0x000000233e047c23 */ /* 0x000fc40008010003 */
[----:B------:R-:W-:Y:S01]  /*ac60*/  FMUL.FTZ R12, R62, R124 ;  /* 0x0000007c3e0c7220 */ /* 0x000fe20000410000 */
[----:B------:R-:W-:Y:S01]  /*ac70*/  LEA.HI.SX32 R62, R175, R154, 0x1b ;  /* 0x0000009aaf3e7211 */ /* 0x000fe200078fdaff */
[C---:B------:R-:W-:Y:S02]  /*ac80*/  FMUL.FTZ R3, R41.reuse, R8 ;  /* 0x0000000829037220 */ /* 0x040fe40000410000 */
[----:B------:R-:W-:Y:S02]  /*ac90*/  FADD.FTZ R174, -R174, R11 ;  /* 0x0000000baeae7221 */ /* 0x000fe40000010100 */
[----:B------:R-:W-:Y:S02]  /*aca0*/  FFMA.FTZ R6, R176, UR35, -R6 ;  /* 0x00000023b0067c23 */ /* 0x000fe40008010806 */
[-C--:B------:R-:W-:Y:S02]  /*acb0*/  FMUL.FTZ R11, R41, R12.reuse ;  /* 0x0000000c290b7220 */ /* 0x080fe40000410000 */
[----:B-1----:R-:W-:-:S02]  /*acc0*/  FMUL.FTZ R38, R140, R12 ;  /* 0x0000000c8c267220 */ /* 0x002fc40000410000 */
[----:B------:R-:W-:Y:S02]  /*acd0*/  FFMA.FTZ R12, R5, R12, R3 ;  /* 0x0000000c050c7223 */ /* 0x000fe40000010003 */
[----:B------:R-:W-:Y:S01]  /*ace0*/  FMUL.FTZ R3, R13, -R174 ;  /* 0x800000ae0d037220 */ /* 0x000fe20000410000 */
[----:B------:R-:W-:Y:S01]  /*acf0*/  STS [R31.X4+0x4250], R38 ;  /* 0x004250261f007388 */ /* 0x000fe20000004800 */
[----:B------:R-:W-:Y:S02]  /*ad00*/  FMUL.FTZ R6, R41, R6 ;  /* 0x0000000629067220 */ /* 0x000fe40000410000 */
[----:B------:R-:W-:Y:S02]  /*ad10*/  FMUL.FTZ R13, R13, -R42 ;  /* 0x8000002a0d0d7220 */ /* 0x000fe40000410000 */
[----:B------:R-:W-:Y:S02]  /*ad20*/  FFMA.FTZ R6, R5, R4, R6 ;  /* 0x0000000405067223 */ /* 0x000fe40000010006 */
[----:B------:R-:W-:-:S02]  /*ad30*/  FFMA.FTZ R13, R14, R174, R13 ;  /* 0x000000ae0e0d7223 */ /* 0x000fc4000001000d */
[----:B------:R-:W-:Y:S02]  /*ad40*/  FFMA.FTZ R4, R14, R42, -R3 ;  /* 0x0000002a0e047223 */ /* 0x000fe40000010803 */
[----:B------:R-:W-:Y:S02]  /*ad50*/  FADD.FTZ R172, -R172, R13 ;  /* 0x0000000dacac7221 */ /* 0x000fe40000010100 */
[----:B------:R-:W-:Y:S02]  /*ad60*/  FADD.FTZ R171, R171, R4 ;  /* 0x00000004abab7221 */ /* 0x000fe40000010000 */
[C---:B------:R-:W-:Y:S02]  /*ad70*/  FMUL.FTZ R3, R15.reuse, -R172 ;  /* 0x800000ac0f037220 */ /* 0x040fe40000410000 */
[----:B------:R-:W-:Y:S02]  /*ad80*/  FMUL.FTZ R15, R15, -R171 ;  /* 0x800000ab0f0f7220 */ /* 0x000fe40000410000 */
[----:B------:R-:W-:-:S02]  /*ad90*/  FFMA.FTZ R11, R5, R8, -R11 ;  /* 0x00000008050b7223 */ /* 0x000fc4000001080b */
[----:B------:R-:W-:Y:S02]  /*ada0*/  FMUL.FTZ R5, R141, R125 ;  /* 0x0000007d8d057220 */ /* 0x000fe40000410000 */
[----:B------:R-:W-:Y:S02]  /*adb0*/  FADD.FTZ R116, R7, R116 ;  /* 0x0000007407747221 */ /* 0x000fe40000010000 */
[C---:B------:R-:W-:Y:S02]  /*adc0*/  FFMA.FTZ R15, R16.reuse, R172, R15 ;  /* 0x000000ac100f7223 */ /* 0x040fe4000001000f */
[----:B------:R-:W-:Y:S02]  /*add0*/  FMUL.FTZ R7, R43, R174 ;  /* 0x000000ae2b077220 */ /* 0x000fe40000410000 */
[----:B------:R-:W-:Y:S02]  /*ade0*/  FFMA.FTZ R4, R16, R171, -R3 ;  /* 0x000000ab10047223 */ /* 0x000fe40000010803 */
[----:B------:R-:W-:-:S02]  /*adf0*/  FFMA.FTZ R95, R40, R117, R95 ;  /* 0x00000075285f7223 */ /* 0x000fc4000001005f */
[-C--:B------:R-:W-:Y:S02]  /*ae00*/  FFMA.FTZ R43, R43, -R5.reuse, R205 ;  /* 0x800000052b2b7223 */ /* 0x080fe400000100cd */
[----:B------:R-:W-:Y:S02]  /*ae10*/  FMUL.FTZ R40, R140, R8 ;  /* 0x000000088c287220 */ /* 0x000fe40000410000 */
[----:B------:R-:W-:Y:S02]  /*ae20*/  FFMA.FTZ R5, R44, -R5, R206 ;  /* 0x800000052c057223 */ /* 0x000fe400000100ce */
[----:B------:R-:W-:Y:S01]  /*ae30*/  FADD.FTZ R170, -R170, R15 ;  /* 0x0000000faaaa7221 */ /* 0x000fe20000010100 */
[----:B------:R1:W-:Y:S01]  /*ae40*/  STS [R31.X4+0x4254], R40 ;  /* 0x004254281f007388 */ /* 0x0003e20000004800 */
[----:B------:R-:W-:Y:S02]  /*ae50*/  FFMA.FTZ R44, R44, R42, R7 ;  /* 0x0000002a2c2c7223 */ /* 0x000fe40000010007 */
[----:B------:R-:W-:-:S02]  /*ae60*/  FADD.FTZ R169, R169, R4 ;  /* 0x00000004a9a97221 */ /* 0x000fc40000010000 */
[----:B------:R-:W-:Y:S02]  /*ae70*/  FMUL.FTZ R7, R42, UR36 ;  /* 0x000000242a077c20 */ /* 0x000fe40008410000 */
[C---:B------:R-:W-:Y:S02]  /*ae80*/  FMUL.FTZ R3, R17.reuse, -R170 ;  /* 0x800000aa11037220 */ /* 0x040fe40000410000 */
[----:B------:R-:W-:Y:S02]  /*ae90*/  FMUL.FTZ R17, R17, -R169 ;  /* 0x800000a911117220 */ /* 0x000fe40000410000 */
[----:B-1----:R-:W-:Y:S02]  /*aea0*/  FFMA.FTZ R40, R140, R39, R6 ;  /* 0x000000278c287223 */ /* 0x002fe40000010006 */
[C---:B------:R-:W-:Y:S02]  /*aeb0*/  FFMA.FTZ R8, R174.reuse, UR35, -R7 ;  /* 0x00000023ae087c23 */ /* 0x040fe40008010807 */
[----:B------:R-:W-:-:S02]  /*aec0*/  FMUL.FTZ R16, R174, R125 ;  /* 0x0000007dae107220 */ /* 0x000fc40000410000 */
[----:B------:R-:W-:Y:S02]  /*aed0*/  FMUL.FTZ R6, R174, UR36 ;  /* 0x00000024ae067c20 */ /* 0x000fe40008410000 */
[----:B------:R-:W-:Y:S02]  /*aee0*/  FMUL.FTZ R14, R42, R125 ;  /* 0x0000007d2a0e7220 */ /* 0x000fe40000410000 */
[C---:B------:R-:W-:Y:S02]  /*aef0*/  FFMA.FTZ R17, R18.reuse, R170, R17 ;  /* 0x000000aa12117223 */ /* 0x040fe40000010011 */
[C---:B------:R-:W-:Y:S02]  /*af00*/  FMUL.FTZ R13, R43.reuse, R16 ;  /* 0x000000102b0d7220 */ /* 0x040fe40000410000 */
[----:B------:R-:W-:Y:S02]  /*af10*/  FMUL.FTZ R8, R43, R8 ;  /* 0x000000082b087220 */ /* 0x000fe40000410000 */
[----:B------:R-:W-:-:S02]  /*af20*/  FFMA.FTZ R4, R18, R169, -R3 ;  /* 0x000000a912047223 */ /* 0x000fc40000010803 */
[----:B------:R-:W-:Y:S02]  /*af30*/  FFMA.FTZ R6, R42, UR35, R6 ;  /* 0x000000232a067c23 */ /* 0x000fe40008010006 */
[----:B------:R-:W-:Y:S02]  /*af40*/  FMUL.FTZ R43, R43, R14 ;  /* 0x0000000e2b2b7220 */ /* 0x000fe40000410000 */
[----:B------:R-:W-:Y:S02]  /*af50*/  FMUL.FTZ R3, R142, R126 ;  /* 0x0000007e8e037220 */ /* 0x000fe40000410000 */
[----:B------:R-:W-:Y:S02]  /*af60*/  FADD.FTZ R168, -R168, R17 ;  /* 0x00000011a8a87221 */ /* 0x000fe40000010100 */
[-C--:B------:R-:W-:Y:S02]  /*af70*/  FFMA.FTZ R13, R5, R14.reuse, R13 ;  /* 0x0000000e050d7223 */ /* 0x080fe4000001000d */
[----:B------:R-:W-:-:S02]  /*af80*/  FMUL.FTZ R38, R141, R14 ;  /* 0x0000000e8d267220 */ /* 0x000fc40000410000 */
[----:B------:R-:W-:Y:S02]  /*af90*/  FADD.FTZ R167, R167, R4 ;  /* 0x00000004a7a77221 */ /* 0x000fe40000010000 */
[C---:B------:R-:W-:Y:S01]  /*afa0*/  FFMA.FTZ R14, R5.reuse, R16, -R43 ;  /* 0x00000010050e7223 */ /* 0x040fe2000001082b */
[----:B------:R-:W-:Y:S01]  /*afb0*/  STS [R31.X4+0x4248], R38 ;  /* 0x004248261f007388 */ /* 0x000fe20000004800 */
[----:B------:R-:W-:Y:S02]  /*afc0*/  FFMA.FTZ R6, R5, R6, R8 ;  /* 0x0000000605067223 */ /* 0x000fe40000010008 */
[C---:B------:R-:W-:Y:S02]  /*afd0*/  FMUL.FTZ R4, R45.reuse, R172 ;  /* 0x000000ac2d047220 */ /* 0x040fe40000410000 */
[-C--:B------:R-:W-:Y:S02]  /*afe0*/  FFMA.FTZ R45, R45, -R3.reuse, R203 ;  /* 0x800000032d2d7223 */ /* 0x080fe400000100cb */
[----:B------:R-:W-:-:S02]  /*aff0*/  FFMA.FTZ R5, R46, -R3, R204 ;  /* 0x800000032e057223 */ /* 0x000fc400000100cc */
[CC--:B------:R-:W-:Y:S02]  /*b000*/  FMUL.FTZ R3, R19.reuse, -R168.reuse ;  /* 0x800000a813037220 */ /* 0x0c0fe40000410000 */
[----:B------:R-:W-:Y:S02]  /*b010*/  FMUL.FTZ R19, R19, -R167 ;  /* 0x800000a713137220 */ /* 0x000fe40000410000 */
[----:B------:R-:W-:Y:S02]  /*b020*/  FFMA.FTZ R7, R46, R171, R4 ;  /* 0x000000ab2e077223 */ /* 0x000fe40000010004 */
[C---:B------:R-:W-:Y:S02]  /*b030*/  FFMA.FTZ R19, R20.reuse, R168, R19 ;  /* 0x000000a814137223 */ /* 0x040fe40000010013 */
[----:B------:R-:W-:Y:S02]  /*b040*/  FFMA.FTZ R4, R20, R167, -R3 ;  /* 0x000000a714047223 */ /* 0x000fe40000010803 */
[----:B------:R-:W-:-:S02]  /*b050*/  FMUL.FTZ R3, R171, UR36 ;  /* 0x00000024ab037c20 */ /* 0x000fc40008410000 */
[----:B------:R-:W-:Y:S02]  /*b060*/  FADD.FTZ R166, -R166, R19 ;  /* 0x00000013a6a67221 */ /* 0x000fe40000010100 */
[----:B------:R-:W-:Y:S02]  /*b070*/  FFMA.FTZ R96, R39, R124, R96 ;  /* 0x0000007c27607223 */ /* 0x000fe40000010060 */
[----:B------:R-:W-:Y:S02]  /*b080*/  FADD.FTZ R165, R165, R4 ;  /* 0x00000004a5a57221 */ /* 0x000fe40000010000 */
[C---:B------:R-:W-:Y:S02]  /*b090*/  FFMA.FTZ R39, R141.reuse, R44, R6 ;  /* 0x0000002c8d277223 */ /* 0x040fe40000010006 */
[----:B------:R-:W-:Y:S02]  /*b0a0*/  FMUL.FTZ R16, R141, R16 ;  /* 0x000000108d107220 */ /* 0x000fe40000410000 */
[----:B------:R-:W-:-:S02]  /*b0b0*/  FMUL.FTZ R6, R172, UR36 ;  /* 0x00000024ac067c20 */ /* 0x000fc40008410000 */
[C---:B------:R-:W-:Y:S01]  /*b0c0*/  FFMA.FTZ R4, R172.reuse, UR35, -R3 ;  /* 0x00000023ac047c23 */ /* 0x040fe20008010803 */
[----:B------:R1:W-:Y:S01]  /*b0d0*/  STS [R31.X4+0x424c], R16 ;  /* 0x00424c101f007388 */ /* 0x0003e20000004800 */
[----:B------:R-:W-:Y:S02]  /*b0e0*/  FMUL.FTZ R172, R172, R126 ;  /* 0x0000007eacac7220 */ /* 0x000fe40000410000 */
[C---:B------:R-:W-:Y:S02]  /*b0f0*/  FMUL.FTZ R3, R21.reuse, -R166 ;  /* 0x800000a615037220 */ /* 0x040fe40000410000 */
[----:B------:R-:W-:Y:S02]  /*b100*/  FMUL.FTZ R21, R21, -R165 ;  /* 0x800000a515157220 */ /* 0x000fe40000410000 */
[----:B------:R-:W-:Y:S02]  /*b110*/  FMUL.FTZ R8, R171, R126 ;  /* 0x0000007eab087220 */ /* 0x000fe40000410000 */
[----:B------:R-:W-:-:S02]  /*b120*/  FMUL.FTZ R15, R45, R172 ;  /* 0x000000ac2d0f7220 */ /* 0x000fc40000410000 */
[C---:B-1----:R-:W-:Y:S02]  /*b130*/  FMUL.FTZ R16, R45.reuse, R4 ;  /* 0x000000042d107220 */ /* 0x042fe40000410000 */
[C---:B------:R-:W-:Y:S02]  /*b140*/  FFMA.FTZ R21, R22.reuse, R166, R21 ;  /* 0x000000a616157223 */ /* 0x040fe40000010015 */
[----:B------:R-:W-:Y:S02]  /*b150*/  FFMA.FTZ R4, R22, R165, -R3 ;  /* 0x000000a516047223 */ /* 0x000fe40000010803 */
[-C--:B------:R-:W-:Y:S02]  /*b160*/  FMUL.FTZ R17, R45, R8.reuse ;  /* 0x000000082d117220 */ /* 0x080fe40000410000 */
[-C--:B------:R-:W-:Y:S02]  /*b170*/  FFMA.FTZ R15, R5, R8.reuse, R15 ;  /* 0x00000008050f7223 */ /* 0x080fe4000001000f */
[----:B------:R-:W-:-:S02]  /*b180*/  FMUL.FTZ R18, R142, R8 ;  /* 0x000000088e127220 */ /* 0x000fc40000410000 */
[----:B------:R-:W-:Y:S02]  /*b190*/  FADD.FTZ R8, -R164, R21 ;  /* 0x00000015a4087221 */ /* 0x000fe40000010100 */
[----:B------:R-:W-:Y:S01]  /*b1a0*/  FADD.FTZ R163, R163, R4 ;  /* 0x00000004a3a37221 */ /* 0x000fe20000010000 */
[----:B------:R1:W-:Y:S01]  /*b1b0*/  STS [R31.X4+0x4240], R18 ;  /* 0x004240121f007388 */ /* 0x0003e20000004800 */
[CC--:B------:R-:W-:Y:S02]  /*b1c0*/  FMUL.FTZ R3, R23.reuse, -R8.reuse ;  /* 0x8000000817037220 */ /* 0x0c0fe40000410000 */
[----:B------:R-:W-:Y:S02]  /*b1d0*/  FMUL.FTZ R23, R23, -R163 ;  /* 0x800000a317177220 */ /* 0x000fe40000410000 */
[----:B------:R-:W-:Y:S01]  /*b1e0*/  FFMA.FTZ R6, R171, UR35, R6 ;  /* 0x00000023ab067c23 */ /* 0x000fe20008010006 */
[----:B------:R-:W-:Y:S01]  /*b1f0*/  IADD3 R171, R154, 0x740, RZ ;  /* 0x000007409aab7810 */ /* 0x000fe20007ffe0ff */
[----:B------:R-:W-:-:S02]  /*b200*/  FFMA.FTZ R23, R24, R8, R23 ;  /* 0x0000000818177223 */ /* 0x000fc40000010017 */
[----:B------:R-:W-:Y:S02]  /*b210*/  FFMA.FTZ R16, R5, R6, R16 ;  /* 0x0000000605107223 */ /* 0x000fe40000010010 */
[----:B------:R-:W-:Y:S02]  /*b220*/  FFMA.FTZ R4, R24, R163, -R3 ;  /* 0x000000a318047223 */ /* 0x000fe40000010803 */
[----:B------:R-:W-:Y:S02]  /*b230*/  FADD.FTZ R162, -R162, R23 ;  /* 0x00000017a2a27221 */ /* 0x000fe40000010100 */
[----:B------:R-:W-:Y:S02]  /*b240*/  FADD.FTZ R161, R161, R4 ;  /* 0x00000004a1a17221 */ /* 0x000fe40000010000 */
[----:B------:R-:W-:Y:S02]  /*b250*/  FFMA.FTZ R220, R7, R126, R220 ;  /* 0x0000007e07dc7223 */ /* 0x000fe400000100dc */
[----:B------:R-:W-:-:S02]  /*b260*/  FFMA.FTZ R19, R142, R7, R16 ;  /* 0x000000078e137223 */ /* 0x000fc40000010010 */
[----:B------:R-:W-:Y:S02]  /*b270*/  FFMA.FTZ R17, R5, R172, -R17 ;  /* 0x000000ac05117223 */ /* 0x000fe40000010811 */
[----:B------:R-:W-:Y:S02]  /*b280*/  FMUL.FTZ R7, R169, UR36 ;  /* 0x00000024a9077c20 */ /* 0x000fe40008410000 */
[----:B------:R-:W-:Y:S02]  /*b290*/  FMUL.FTZ R5, R143, R127 ;  /* 0x0000007f8f057220 */ /* 0x000fe40000410000 */
[C---:B------:R-:W-:Y:S02]  /*b2a0*/  FMUL.FTZ R3, R25.reuse, -R162 ;  /* 0x800000a219037220 */ /* 0x040fe40000410000 */
[----:B------:R-:W-:Y:S02]  /*b2b0*/  FMUL.FTZ R25, R25, -R161 ;  /* 0x800000a119197220 */ /* 0x000fe40000410000 */
[----:B------:R-:W-:-:S02]  /*b2c0*/  FMUL.FTZ R6, R47, R170 ;  /* 0x000000aa2f067220 */ /* 0x000fc40000410000 */
[C---:B------:R-:W-:Y:S02]  /*b2d0*/  FMUL.FTZ R16, R170.reuse, UR36 ;  /* 0x00000024aa107c20 */ /* 0x040fe40008410000 */
[C---:B-1----:R-:W-:Y:S02]  /*b2e0*/  FFMA.FTZ R18, R170.reuse, UR35, -R7 ;  /* 0x00000023aa127c23 */ /* 0x042fe40008010807 */
[----:B------:R-:W-:Y:S02]  /*b2f0*/  FFMA.FTZ R47, R47, -R5, R201 ;  /* 0x800000052f2f7223 */ /* 0x000fe400000100c9 */
[----:B------:R-:W-:Y:S02]  /*b300*/  FMUL.FTZ R170, R170, R127 ;  /* 0x0000007faaaa7220 */ /* 0x000fe40000410000 */
[C---:B------:R-:W-:Y:S02]  /*b310*/  FFMA.FTZ R4, R26.reuse, R161, -R3 ;  /* 0x000000a11a047223 */ /* 0x040fe40000010803 */
[----:B------:R-:W-:-:S02]  /*b320*/  FFMA.FTZ R25, R26, R162, R25 ;  /* 0x000000a21a197223 */ /* 0x000fc40000010019 */
[----:B------:R-:W-:Y:S02]  /*b330*/  FFMA.FTZ R5, R48, -R5, R202 ;  /* 0x8000000530057223 */ /* 0x000fe400000100ca */
[----:B------:R-:W-:Y:S02]  /*b340*/  FMUL.FTZ R20, R169, R127 ;  /* 0x0000007fa9147220 */ /* 0x000fe40000410000 */
[----:B------:R-:W-:Y:S02]  /*b350*/  FMUL.FTZ R3, R47, R170 ;  /* 0x000000aa2f037220 */ /* 0x000fe40000410000 */
[----:B------:R-:W-:Y:S02]  /*b360*/  FADD.FTZ R159, R159, R4 ;  /* 0x000000049f9f7221 */ /* 0x000fe40000010000 */
[----:B------:R-:W-:Y:S02]  /*b370*/  FADD.FTZ R160, -R160, R25 ;  /* 0x00000019a0a07221 */ /* 0x000fe40000010100 */
[----:B------:R-:W-:-:S02]  /*b380*/  FMUL.FTZ R7, R47, R18 ;  /* 0x000000122f077220 */ /* 0x000fc40000410000 */
[----:B------:R-:W-:Y:S02]  /*b390*/  FFMA.FTZ R18, R5, R20, R3 ;  /* 0x0000001405127223 */ /* 0x000fe40000010003 */
[CC--:B------:R-:W-:Y:S02]  /*b3a0*/  FMUL.FTZ R3, R27.reuse, -R159.reuse ;  /* 0x8000009f1b037220 */ /* 0x0c0fe40000410000 */
[-C--:B------:R-:W-:Y:S02]  /*b3b0*/  FMUL.FTZ R27, R27, -R160.reuse ;  /* 0x800000a01b1b7220 */ /* 0x080fe40000410000 */
[C---:B------:R-:W-:Y:S02]  /*b3c0*/  FFMA.FTZ R3, R28.reuse, R160, R3 ;  /* 0x000000a01c037223 */ /* 0x040fe40000010003 */
[----:B------:R-:W-:Y:S02]  /*b3d0*/  FFMA.FTZ R28, R28, R159, -R27 ;  /* 0x0000009f1c1c7223 */ /* 0x000fe4000001081b */
[----:B------:R-:W-:-:S02]  /*b3e0*/  FADD.FTZ R158, -R158, R3 ;  /* 0x000000039e9e7221 */ /* 0x000fc40000010100 */
[----:B------:R-:W-:Y:S02]  /*b3f0*/  FADD.FTZ R157, R157, R28 ;  /* 0x0000001c9d9d7221 */ /* 0x000fe40000010000 */
[-C--:B------:R-:W-:Y:S02]  /*b400*/  FMUL.FTZ R24, R47, R20.reuse ;  /* 0x000000142f187220 */ /* 0x080fe40000410000 */
[----:B------:R-:W-:Y:S02]  /*b410*/  FFMA.FTZ R16, R169, UR35, R16 ;  /* 0x00000023a9107c23 */ /* 0x000fe40008010010 */
[----:B------:R-:W-:Y:S02]  /*b420*/  FMUL.FTZ R20, R143, R20 ;  /* 0x000000148f147220 */ /* 0x000fe40000410000 */
[C---:B------:R-:W-:Y:S02]  /*b430*/  FMUL.FTZ R3, R29.reuse, -R158 ;  /* 0x8000009e1d037220 */ /* 0x040fe40000410000 */
[----:B------:R-:W-:Y:S01]  /*b440*/  FMUL.FTZ R4, R144, R128 ;  /* 0x0000008090047220 */ /* 0x000fe20000410000 */
[----:B------:R1:W-:Y:S01]  /*b450*/  STS [R31.X4+0x4238], R20 ;  /* 0x004238141f007388 */ /* 0x0003e20000004800 */
[----:B------:R-:W-:-:S02]  /*b460*/  FMUL.FTZ R29, R29, -R157 ;  /* 0x8000009d1d1d7220 */ /* 0x000fc40000410000 */
[----:B------:R-:W-:Y:S01]  /*b470*/  FFMA.FTZ R6, R48, R169, R6 ;  /* 0x000000a930067223 */ /* 0x000fe20000010006 */
[----:B------:R-:W-:Y:S01]  /*b480*/  IADD3 R169, R154, 0x700, RZ ;  /* 0x000007009aa97810 */ /* 0x000fe20007ffe0ff */
[----:B------:R-:W-:Y:S02]  /*b490*/  FFMA.FTZ R7, R5, R16, R7 ;  /* 0x0000001005077223 */ /* 0x000fe40000010007 */
[----:B------:R-:W-:Y:S02]  /*b4a0*/  FFMA.FTZ R21, R49, -R4, R199 ;  /* 0x8000000431157223 */ /* 0x000fe400000100c7 */
[----:B------:R-:W-:Y:S02]  /*b4b0*/  FFMA.FTZ R29, R30, R158, R29 ;  /* 0x0000009e1e1d7223 */ /* 0x000fe4000001001d */
[----:B-1----:R-:W-:Y:S02]  /*b4c0*/  FFMA.FTZ R20, R50, -R4, R200 ;  /* 0x8000000432147223 */ /* 0x002fe400000100c8 */
[----:B------:R-:W-:-:S02]  /*b4d0*/  FADD.FTZ R115, R40, R115 ;  /* 0x0000007328737221 */ /* 0x000fc40000010000 */
[----:B------:R-:W-:Y:S02]  /*b4e0*/  FFMA.FTZ R4, R30, R157, -R3 ;  /* 0x0000009d1e047223 */ /* 0x000fe40000010803 */
[----:B------:R-:W-:Y:S02]  /*b4f0*/  FFMA.FTZ R40, R143, R6, R7 ;  /* 0x000000068f287223 */ /* 0x000fe40000010007 */
[----:B------:R-:W-:Y:S02]  /*b500*/  FMUL.FTZ R7, R150, R134 ;  /* 0x0000008696077220 */ /* 0x000fe40000410000 */
[----:B------:R-:W-:Y:S02]  /*b510*/  FADD.FTZ R156, -R156, R29 ;  /* 0x0000001d9c9c7221 */ /* 0x000fe40000010100 */
[----:B------:R-:W-:Y:S02]  /*b520*/  FADD.FTZ R112, R19, R112 ;  /* 0x0000007013707221 */ /* 0x000fe40000010000 */
[----:B------:R-:W-:-:S02]  /*b530*/  FADD.FTZ R155, R155, R4 ;  /* 0x000000049b9b7221 */ /* 0x000fc40000010000 */
[----:B------:R-:W-:Y:S02]  /*b540*/  FFMA.FTZ R24, R5, R170, -R24 ;  /* 0x000000aa05187223 */ /* 0x000fe40000010818 */
[----:B------:R-:W-:Y:S02]  /*b550*/  FMUL.FTZ R19, R49, R168 ;  /* 0x000000a831137220 */ /* 0x000fe40000410000 */
[----:B------:R-:W-:Y:S02]  /*b560*/  FMUL.FTZ R4, R168, UR36 ;  /* 0x00000024a8047c20 */ /* 0x000fe40008410000 */
[----:B------:R-:W-:Y:S02]  /*b570*/  FMUL.FTZ R5, R149, R133 ;  /* 0x0000008595057220 */ /* 0x000fe40000410000 */
[----:B------:R-:W-:Y:S02]  /*b580*/  FMUL.FTZ R3, R167, UR36 ;  /* 0x00000024a7037c20 */ /* 0x000fe40008410000 */
[----:B------:R-:W-:-:S02]  /*b590*/  FFMA.FTZ R16, R74, -R7, R187 ;  /* 0x800000074a107223 */ /* 0x000fc400000100bb */
[----:B------:R-:W-:Y:S02]  /*b5a0*/  FFMA.FTZ R7, R73, -R7, R188 ;  /* 0x8000000749077223 */ /* 0x000fe400000100bc */
[----:B------:R-:W-:Y:S02]  /*b5b0*/  FMUL.FTZ R25, R156, R134 ;  /* 0x000000869c197220 */ /* 0x000fe40000410000 */
[----:B------:R-:W-:Y:S02]  /*b5c0*/  FADD.FTZ R114, R39, R114 ;  /* 0x0000007227727221 */ /* 0x000fe40000010000 */
[----:B------:R-:W-:Y:S02]  /*b5d0*/  FFMA.FTZ R19, R50, R167, R19 ;  /* 0x000000a732137223 */ /* 0x000fe40000010013 */
[----:B------:R-:W-:Y:S02]  /*b5e0*/  FFMA.FTZ R221, R6, R127, R221 ;  /* 0x0000007f06dd7223 */ /* 0x000fe400000100dd */
[----:B------:R-:W-:-:S02]  /*b5f0*/  FFMA.FTZ R23, R167, UR35, R4 ;  /* 0x00000023a7177c23 */ /* 0x000fc40008010004 */
[C---:B------:R-:W-:Y:S02]  /*b600*/  FFMA.FTZ R22, R168.reuse, UR35, -R3 ;  /* 0x00000023a8167c23 */ /* 0x040fe40008010803 */
[-C--:B------:R-:W-:Y:S02]  /*b610*/  FMUL.FTZ R39, R168, R128.reuse ;  /* 0x00000080a8277220 */ /* 0x080fe40000410000 */
[-C--:B------:R-:W-:Y:S02]  /*b620*/  FFMA.FTZ R6, R72, -R5.reuse, R189 ;  /* 0x8000000548067223 */ /* 0x080fe400000100bd */
[----:B------:R-:W-:Y:S02]  /*b630*/  FMUL.FTZ R167, R167, R128 ;  /* 0x00000080a7a77220 */ /* 0x000fe40000410000 */
[----:B------:R-:W-:Y:S02]  /*b640*/  FFMA.FTZ R5, R59, -R5, R190 ;  /* 0x800000053b057223 */ /* 0x000fe400000100be */
[----:B------:R-:W-:-:S02]  /*b650*/  FMUL.FTZ R26, R158, R133 ;  /* 0x000000859e1a7220 */ /* 0x000fc40000410000 */
[----:B------:R-:W-:Y:S02]  /*b660*/  FMUL.FTZ R27, R155, R134 ;  /* 0x000000869b1b7220 */ /* 0x000fe40000410000 */
[----:B------:R-:W-:Y:S02]  /*b670*/  FMUL.FTZ R3, R7, R25 ;  /* 0x0000001907037220 */ /* 0x000fe40000410000 */
[C---:B------:R-:W-:Y:S02]  /*b680*/  FMUL.FTZ R29, R21.reuse, R39 ;  /* 0x00000027151d7220 */ /* 0x040fe40000410000 */
[C---:B------:R-:W-:Y:S02]  /*b690*/  FMUL.FTZ R22, R21.reuse, R22 ;  /* 0x0000001615167220 */ /* 0x040fe40000410000 */
[----:B------:R-:W-:Y:S02]  /*b6a0*/  FMUL.FTZ R30, R21, R167 ;  /* 0x000000a7151e7220 */ /* 0x000fe40000410000 */
[----:B------:R-:W-:-:S02]  /*b6b0*/  FMUL.FTZ R28, R157, R133 ;  /* 0x000000859d1c7220 */ /* 0x000fc40000410000 */
[----:B------:R-:W-:Y:S02]  /*b6c0*/  FMUL.FTZ R21, R5, R26 ;  /* 0x0000001a05157220 */ /* 0x000fe40000410000 */
[----:B------:R-:W-:Y:S02]  /*b6d0*/  FFMA.FTZ R3, R16, R27, R3 ;  /* 0x0000001b10037223 */ /* 0x000fe40000010003 */
[----:B------:R-:W-:Y:S02]  /*b6e0*/  FFMA.FTZ R21, R6, R28, R21 ;  /* 0x0000001c06157223 */ /* 0x000fe40000010015 */
[----:B------:R-:W-:Y:S02]  /*b6f0*/  FADD.FTZ R4, RZ, R3 ;  /* 0x00000003ff047221 */ /* 0x000fe40000010000 */
[----:B------:R-:W-:Y:S02]  /*b700*/  FMUL.FTZ R3, R148, R132 ;  /* 0x0000008494037220 */ /* 0x000fe40000410000 */
[----:B------:R-:W-:-:S02]  /*b710*/  FADD.FTZ R107, R40, R107 ;  /* 0x0000006b286b7221 */ /* 0x000fc40000010000 */
[-C--:B------:R-:W-:Y:S02]  /*b720*/  FMUL.FTZ R42, R144, R39.reuse ;  /* 0x00000027902a7220 */ /* 0x080fe40000410000 */
[----:B------:R-:W-:Y:S02]  /*b730*/  FADD.FTZ R40, R4, R21 ;  /* 0x0000001504287221 */ /* 0x000fe40000010000 */
[----:B------:R-:W-:Y:S01]  /*b740*/  FFMA.FTZ R30, R20, R39, -R30 ;  /* 0x00000027141e7223 */ /* 0x000fe2000001081e */
[----:B------:R1:W-:Y:S01]  /*b750*/  STS [R31.X4+0x4234], R42 ;  /* 0x0042342a1f007388 */ /* 0x0003e20000004800 */
[-C--:B------:R-:W-:Y:S02]  /*b760*/  FFMA.FTZ R4, R58, -R3.reuse, R192 ;  /* 0x800000033a047223 */ /* 0x080fe400000100c0 */
[----:B------:R-:W-:Y:S02]  /*b770*/  FFMA.FTZ R3, R57, -R3, R191 ;  /* 0x8000000339037223 */ /* 0x000fe400000100bf */
[----:B------:R-:W-:-:S02]  /*b780*/  FMUL.FTZ R21, R7, R27 ;  /* 0x0000001b07157220 */ /* 0x000fc40000410000 */
[----:B------:R-:W-:Y:S02]  /*b790*/  FMUL.FTZ R39, R160, R132 ;  /* 0x00000084a0277220 */ /* 0x000fe40000410000 */
[----:B------:R-:W-:Y:S02]  /*b7a0*/  FFMA.FTZ R219, R44, R125, R219 ;  /* 0x0000007d2cdb7223 */ /* 0x000fe400000100db */
[----:B------:R-:W-:Y:S02]  /*b7b0*/  FMUL.FTZ R38, R144, R167 ;  /* 0x000000a790267220 */ /* 0x000fe40000410000 */
[----:B------:R-:W-:Y:S02]  /*b7c0*/  FFMA.FTZ R44, R20, R23, R22 ;  /* 0x00000017142c7223 */ /* 0x000fe40000010016 */
[----:B------:R-:W-:Y:S01]  /*b7d0*/  FMUL.FTZ R23, R5, R28 ;  /* 0x0000001c05177220 */ /* 0x000fe20000410000 */
[----:B------:R2:W-:Y:S01]  /*b7e0*/  STS [R31.X4+0x4230], R38 ;  /* 0x004230261f007388 */ /* 0x0005e20000004800 */
[----:B------:R-:W-:-:S02]  /*b7f0*/  FMUL.FTZ R41, R159, R132 ;  /* 0x000000849f297220 */ /* 0x000fc40000410000 */
[----:B------:R-:W-:Y:S02]  /*b800*/  FFMA.FTZ R21, R16, R25, -R21 ;  /* 0x0000001910157223 */ /* 0x000fe40000010815 */
[----:B-1----:R-:W-:Y:S02]  /*b810*/  FMUL.FTZ R42, R3, R39 ;  /* 0x00000027032a7220 */ /* 0x002fe40000410000 */
[----:B------:R-:W-:Y:S01]  /*b820*/  FFMA.FTZ R29, R20, R167, R29 ;  /* 0x000000a7141d7223 */ /* 0x000fe2000001001d */
[----:B------:R-:W-:Y:S01]  /*b830*/  IADD3 R167, R154, 0x6c0, RZ ;  /* 0x000006c09aa77810 */ /* 0x000fe20007ffe0ff */
[----:B------:R-:W-:Y:S02]  /*b840*/  FMUL.FTZ R20, R145, R129 ;  /* 0x0000008191147220 */ /* 0x000fe40000410000 */
[----:B--2---:R-:W-:Y:S02]  /*b850*/  FFMA.FTZ R38, R6, R26, -R23 ;  /* 0x0000001a06267223 */ /* 0x004fe40000010817 */
[----:B------:R-:W-:-:S02]  /*b860*/  FADD.FTZ R21, RZ, R21 ;  /* 0x00000015ff157221 */ /* 0x000fc40000010000 */
[----:B------:R-:W-:Y:S02]  /*b870*/  FFMA.FTZ R23, R4, R41, R42 ;  /* 0x0000002904177223 */ /* 0x000fe4000001002a */
[----:B------:R-:W-:Y:S02]  /*b880*/  FMUL.FTZ R68, R135, R68 ;  /* 0x0000004487447220 */ /* 0x000fe40000410000 */
[----:B------:R-:W-:Y:S02]  /*b890*/  FMUL.FTZ R22, R147, R131 ;  /* 0x0000008393167220 */ /* 0x000fe40000410000 */
[-C--:B------:R-:W-:Y:S01]  /*b8a0*/  FFMA.FTZ R46, R51, -R20.reuse, R197 ;  /* 0x80000014332e7223 */ /* 0x080fe200000100c5 */
[----:B------:R1:W-:Y:S01]  /*b8b0*/  STS [R31.X4+0x427c], R68 ;  /* 0x00427c441f007388 */ /* 0x0003e20000004800 */
[----:B------:R-:W-:Y:S02]  /*b8c0*/  FFMA.FTZ R49, R52, -R20, R198 ;  /* 0x8000001434317223 */ /* 0x000fe400000100c6 */
[----:B------:R-:W-:-:S02]  /*b8d0*/  FADD.FTZ R21, R21, R38 ;  /* 0x0000002615157221 */ /* 0x000fc40000010000 */
[----:B------:R-:W-:Y:S02]  /*b8e0*/  FADD.FTZ R40, R40, R23 ;  /* 0x0000001728287221 */ /* 0x000fe40000010000 */
[----:B------:R-:W-:Y:S02]  /*b8f0*/  FFMA.FTZ R23, R55, -R22, R193 ;  /* 0x8000001637177223 */ /* 0x000fe400000100c1 */
[----:B------:R-:W-:Y:S02]  /*b900*/  FMUL.FTZ R20, R3, R41 ;  /* 0x0000002903147220 */ /* 0x000fe40000410000 */
[----:B------:R-:W-:Y:S02]  /*b910*/  FMUL.FTZ R38, R161, R131 ;  /* 0x00000083a1267220 */ /* 0x000fe40000410000 */
[----:B-1----:R-:W-:Y:S02]  /*b920*/  FMUL.FTZ R68, R136, R65 ;  /* 0x0000004188447220 */ /* 0x002fe40000410000 */
[----:B------:R-:W-:-:S02]  /*b930*/  FFMA.FTZ R222, R19, R128, R222 ;  /* 0x0000008013de7223 */ /* 0x000fc400000100de */
[----:B------:R-:W-:Y:S01]  /*b940*/  FFMA.FTZ R65, R144, R19, R44 ;  /* 0x0000001390417223 */ /* 0x000fe2000001002c */
[----:B------:R-:W-:Y:S01]  /*b950*/  STS [R31.X4+0x4274], R68 ;  /* 0x004274441f007388 */ /* 0x000fe20000004800 */
[----:B------:R-:W-:Y:S02]  /*b960*/  FMUL.FTZ R42, R162, R131 ;  /* 0x00000083a22a7220 */ /* 0x000fe40000410000 */
[----:B------:R-:W-:Y:S02]  /*b970*/  FFMA.FTZ R22, R56, -R22, R194 ;  /* 0x8000001638167223 */ /* 0x000fe400000100c2 */
[----:B------:R-:W-:Y:S02]  /*b980*/  FFMA.FTZ R20, R4, R39, -R20 ;  /* 0x0000002704147223 */ /* 0x000fe40000010814 */
[----:B------:R-:W-:Y:S02]  /*b990*/  FMUL.FTZ R45, R23, R38 ;  /* 0x00000026172d7220 */ /* 0x000fe40000410000 */
[----:B------:R-:W-:-:S02]  /*b9a0*/  FMUL.FTZ R19, R165, UR36 ;  /* 0x00000024a5137c20 */ /* 0x000fc40008410000 */
[----:B------:R-:W-:Y:S02]  /*b9b0*/  FMUL.FTZ R51, R51, R166 ;  /* 0x000000a633337220 */ /* 0x000fe40000410000 */
[----:B------:R-:W-:Y:S02]  /*b9c0*/  FADD.FTZ R21, R21, R20 ;  /* 0x0000001415157221 */ /* 0x000fe40000010000 */
[-C--:B------:R-:W-:Y:S02]  /*b9d0*/  FFMA.FTZ R44, R22, R42.reuse, -R45 ;  /* 0x0000002a162c7223 */ /* 0x080fe4000001082d */
[C---:B------:R-:W-:Y:S02]  /*b9e0*/  FMUL.FTZ R48, R166.reuse, UR36 ;  /* 0x00000024a6307c20 */ /* 0x040fe40008410000 */
[----:B------:R-:W-:Y:S02]  /*b9f0*/  FFMA.FTZ R19, R166, UR35, -R19 ;  /* 0x00000023a6137c23 */ /* 0x000fe40008010813 */
[----:B------:R-:W-:-:S02]  /*ba00*/  FMUL.FTZ R43, R23, R42 ;  /* 0x0000002a172b7220 */ /* 0x000fc40000410000 */
[----:B------:R-:W-:Y:S02]  /*ba10*/  FMUL.FTZ R20, R146, R130 ;  /* 0x0000008292147220 */ /* 0x000fe40000410000 */
[----:B------:R-:W-:Y:S02]  /*ba20*/  FMUL.FTZ R166, R166, R129 ;  /* 0x00000081a6a67220 */ /* 0x000fe40000410000 */
[----:B------:R-:W-:Y:S02]  /*ba30*/  FFMA.FTZ R52, R52, R165, R51 ;  /* 0x000000a534347223 */ /* 0x000fe40000010033 */
[----:B------:R-:W-:Y:S02]  /*ba40*/  FADD.FTZ R44, R21, R44 ;  /* 0x0000002c152c7221 */ /* 0x000fe40000010000 */
[----:B------:R-:W-:Y:S02]  /*ba50*/  FFMA.FTZ R50, R165, UR35, R48 ;  /* 0x00000023a5327c23 */ /* 0x000fe40008010030 */
[----:B------:R-:W-:-:S02]  /*ba60*/  FFMA.FTZ R43, R22, R38, R43 ;  /* 0x00000026162b7223 */ /* 0x000fc4000001002b */
[----:B------:R-:W-:Y:S02]  /*ba70*/  FFMA.FTZ R21, R54, -R20, R196 ;  /* 0x8000001436157223 */ /* 0x000fe400000100c4 */
[----:B------:R-:W-:Y:S01]  /*ba80*/  FMUL.FTZ R48, R165, R129 ;  /* 0x00000081a5307220 */ /* 0x000fe20000410000 */
[----:B------:R-:W-:Y:S01]  /*ba90*/  IADD3 R165, R154, 0x680, RZ ;  /* 0x000006809aa57810 */ /* 0x000fe20007ffe0ff */
[C---:B------:R-:W-:Y:S02]  /*baa0*/  FMUL.FTZ R45, R46.reuse, R166 ;  /* 0x000000a62e2d7220 */ /* 0x040fe40000410000 */
[----:B------:R-:W-:Y:S02]  /*bab0*/  FMUL.FTZ R51, R46, R19 ;  /* 0x000000132e337220 */ /* 0x000fe40000410000 */
[----:B------:R-:W-:Y:S02]  /*bac0*/  FFMA.FTZ R20, R53, -R20, R195 ;  /* 0x8000001435147223 */ /* 0x000fe400000100c3 */
[----:B------:R-:W-:-:S02]  /*bad0*/  FMUL.FTZ R19, R163, R130 ;  /* 0x00000082a3137220 */ /* 0x000fc40000410000 */
[----:B------:R-:W-:Y:S02]  /*bae0*/  FADD.FTZ R118, R61, R118 ;  /* 0x000000763d767221 */ /* 0x000fe40000010000 */
[----:B------:R-:W-:Y:S02]  /*baf0*/  FADD.FTZ R40, R40, R43 ;  /* 0x0000002b28287221 */ /* 0x000fe40000010000 */
[-C--:B------:R-:W-:Y:S02]  /*bb00*/  FMUL.FTZ R47, R46, R48.reuse ;  /* 0x000000302e2f7220 */ /* 0x080fe40000410000 */
[-C--:B------:R-:W-:Y:S02]  /*bb10*/  FFMA.FTZ R61, R49, R48.reuse, R45 ;  /* 0x00000030313d7223 */ /* 0x080fe4000001002d */
[----:B------:R-:W-:Y:S02]  /*bb20*/  FMUL.FTZ R60, R145, R48 ;  /* 0x00000030913c7220 */ /* 0x000fe40000410000 */
[----:B------:R-:W-:-:S02]  /*bb30*/  FMUL.FTZ R43, R8, R130 ;  /* 0x00000082082b7220 */ /* 0x000fc40000410000 */
[C---:B------:R-:W-:Y:S01]  /*bb40*/  FMUL.FTZ R48, R20.reuse, R19 ;  /* 0x0000001314307220 */ /* 0x040fe20000410000 */
[----:B------:R1:W-:Y:S01]  /*bb50*/  STS [R31.X4+0x4228], R60 ;  /* 0x0042283c1f007388 */ /* 0x0003e20000004800 */
[----:B------:R-:W-:Y:S02]  /*bb60*/  FADD.FTZ R120, R63, R120 ;  /* 0x000000783f787221 */ /* 0x000fe40000010000 */
[----:B------:R-:W-:Y:S02]  /*bb70*/  FFMA.FTZ R63, R49, R166, -R47 ;  /* 0x000000a6313f7223 */ /* 0x000fe4000001082f */
[-C--:B------:R-:W-:Y:S01]  /*bb80*/  FFMA.FTZ R47, R21, R43.reuse, -R48 ;  /* 0x0000002b152f7223 */ /* 0x080fe20000010830 */
[-C--:B------:R-:W-:Y:S01]  /*bb90*/  LEA.HI.SX32 R48, R111, R154.reuse, 0x1b ;  /* 0x0000009a6f307211 */ /* 0x080fe200078fdaff */
[----:B------:R-:W-:Y:S02]  /*bba0*/  FMUL.FTZ R46, R20, R43 ;  /* 0x0000002b142e7220 */ /* 0x000fe40000410000 */
[----:B------:R-:W-:Y:S01]  /*bbb0*/  FADD.FTZ R44, R44, R47 ;  /* 0x0000002f2c2c7221 */ /* 0x000fe20000010000 */
[----:B------:R-:W-:Y:S01]  /*bbc0*/  IADD3 R47, R154, 0x3c0, RZ ;  /* 0x000003c09a2f7810 */ /* 0x000fe20007ffe0ff */
[----:B------:R-:W-:Y:S01]  /*bbd0*/  FFMA.FTZ R45, R21, R19, R46 ;  /* 0x00000013152d7223 */ /* 0x000fe2000001002e */
[----:B-1----:R-:W-:Y:S01]  /*bbe0*/  LEA.HI.SX32 R60, R171, R154, 0x1b ;  /* 0x0000009aab3c7211 */ /* 0x002fe200078fdaff */
[----:B------:R-:W-:-:S02]  /*bbf0*/  FADD.FTZ R63, R44, R63 ;  /* 0x0000003f2c3f7221 */ /* 0x000fc40000010000 */
[----:B------:R-:W-:Y:S01]  /*bc00*/  FADD.FTZ R40, R40, R45 ;  /* 0x0000002d28287221 */ /* 0x000fe20000010000 */
[----:B------:R-:W-:Y:S01]  /*bc10*/  IADD3 R45, R154, 0x380, RZ ;  /* 0x000003809a2d7810 */ /* 0x000fe20007ffe0ff */
[----:B------:R-:W-:Y:S02]  /*bc20*/  FADD.FTZ R63, R63, R30 ;  /* 0x0000001e3f3f7221 */ /* 0x000fe40000010000 */
[----:B------:R-:W-:Y:S01]  /*bc30*/  FADD.FTZ R46, R40, R61 ;  /* 0x0000003d282e7221 */ /* 0x000fe20000010000 */
[C---:B------:R-:W-:Y:S01]  /*bc40*/  IADD3 R61, R154.reuse, 0x480, RZ ;  /* 0x000004809a3d7810 */ /* 0x040fe20007ffe0ff */
[----:B------:R-:W-:Y:S01]  /*bc50*/  FADD.FTZ R24, R63, R24 ;  /* 0x000000183f187221 */ /* 0x000fe20000010000 */
[----:B------:R-:W-:Y:S01]  /*bc60*/  IADD3 R63, R154, 0x4c0, RZ ;  /* 0x000004c09a3f7810 */ /* 0x000fe20007ffe0ff */
[----:B------:R-:W-:Y:S01]  /*bc70*/  FADD.FTZ R29, R46, R29 ;  /* 0x0000001d2e1d7221 */ /* 0x000fe20000010000 */
[----:B------:R-:W-:Y:S01]  /*bc80*/  LEA.HI.SX32 R46, R69, R154, 0x1b ;  /* 0x0000009a452e7211 */ /* 0x000fe200078fdaff */
[----:B------:R-:W-:-:S02]  /*bc90*/  FADD.FTZ R17, R24, R17 ;  /* 0x0000001118117221 */ /* 0x000fc40000010000 */
[----:B------:R-:W-:Y:S01]  /*bca0*/  FADD.FTZ R18, R29, R18 ;  /* 0x000000121d127221 */ /* 0x000fe20000010000 */
[----:B------:R-:W-:Y:S01]  /*bcb0*/  IADD3 R29, R154, 0x180, RZ ;  /* 0x000001809a1d7810 */ /* 0x000fe20007ffe0ff */
[----:B------:R-:W-:Y:S02]  /*bcc0*/  FADD.FTZ R14, R17, R14 ;  /* 0x0000000e110e7221 */ /* 0x000fe40000010000 */
[----:B------:R-:W-:Y:S01]  /*bcd0*/  FADD.FTZ R18, R18, R15 ;  /* 0x0000000f12127221 */ /* 0x000fe20000010000 */
[----:B------:R-:W-:Y:S01]  /*bce0*/  IADD3 R15, R154, 0x140, RZ ;  /* 0x000001409a0f7810 */ /* 0x000fe20007ffe0ff */
[----:B------:R-:W-:Y:S01]  /*bcf0*/  FADD.FTZ R14, R14, R11 ;  /* 0x0000000b0e0e7221 */ /* 0x000fe20000010000 */
[----:B------:R-:W-:Y:S01]  /*bd00*/  IADD3 R11, R154, 0x40, RZ ;  /* 0x000000409a0b7810 */ /* 0x000fe20007ffe0ff */
[----:B------:R-:W-:Y:S01]  /*bd10*/  FADD.FTZ R13, R18, R13 ;  /* 0x0000000d120d7221 */ /* 0x000fe20000010000 */
[-C--:B------:R-:W-:Y:S01]  /*bd20*/  LEA.HI.SX32 R29, R29, R154.reuse, 0x1b ;  /* 0x0000009a1d1d7211 */ /* 0x080fe200078fdaff */
[----:B------:R-:W-:Y:S01]  /*bd30*/  FADD.FTZ R14, R14, R9 ;  /* 0x000000090e0e7221 */ /* 0x000fe20000010000 */
[----:B------:R-:W-:Y:S01]  /*bd40*/  LEA.HI.SX32 R9, R154, R154, 0x1b ;  /* 0x0000009a9a097211 */ /* 0x000fe200078fdaff */
[----:B------:R-:W-:-:S02]  /*bd50*/  FMUL.FTZ R64, R137, R182 ;  /* 0x000000b689407220 */ /* 0x000fc40000410000 */
[----:B------:R-:W-:Y:S02]  /*bd60*/  FADD.FTZ R37, R14, R37 ;  /* 0x000000250e257221 */ /* 0x000fe40000010000 */
[----:B------:R-:W-:Y:S01]  /*bd70*/  FMUL.FTZ R172, R142, R172 ;  /* 0x000000ac8eac7220 */ /* 0x000fe20000410000 */
[----:B------:R-:W-:Y:S01]  /*bd80*/  STS [R31.X4+0x426c], R64 ;  /* 0x00426c401f007388 */ /* 0x000fe20000004800 */
[----:B------:R-:W-:Y:S02]  /*bd90*/  FMUL.FTZ R170, R143, R170 ;  /* 0x000000aa8faa7220 */ /* 0x000fe40000410000 */
[----:B------:R-:W-:Y:S01]  /*bda0*/  FMUL.FTZ R166, R145, R166 ;  /* 0x000000a691a67220 */ /* 0x000fe20000410000 */
[----:B------:R-:W-:Y:S01]  /*bdb0*/  STS [R31.X4+0x4244], R172 ;  /* 0x004244ac1f007388 */ /* 0x000fe20000004800 */
[C---:B------:R-:W-:Y:S02]  /*bdc0*/  FMUL.FTZ R40, R146.reuse, R19 ;  /* 0x0000001392287220 */ /* 0x040fe40000410000 */
[----:B------:R-:W-:Y:S01]  /*bdd0*/  FMUL.FTZ R44, R146, R43 ;  /* 0x0000002b922c7220 */ /* 0x000fe20000410000 */
        /* <DEDUP_REMOVED lines=8> */
[----:B------:R-:W-:Y:S01]  /*be60*/  STS [R31.X4+0x4220], R40 ;  /* 0x004220281f007388 */ /* 0x000fe20000004800 */
[----:B------:R-:W-:Y:S01]  /*be70*/  FADD.FTZ R13, R13, R12 ;  /* 0x0000000c0d0d7221 */ /* 0x000fe20000010000 */
[----:B------:R-:W-:Y:S01]  /*be80*/  IADD3 R39, R154, 0x2c0, RZ ;  /* 0x000002c09a277810 */ /* 0x000fe20007ffe0ff */
[C---:B------:R-:W-:Y:S01]  /*be90*/  FMUL.FTZ R28, R149.reuse, R28 ;  /* 0x0000001c951c7220 */ /* 0x040fe20000410000 */
[----:B------:R-:W-:Y:S01]  /*bea0*/  STS [R31.X4+0x4224], R44 ;  /* 0x0042242c1f007388 */ /* 0x000fe20000004800 */
[----:B------:R-:W-:-:S02]  /*beb0*/  FMUL.FTZ R26, R149, R26 ;  /* 0x0000001a951a7220 */ /* 0x000fc40000410000 */
[C---:B------:R-:W-:Y:S01]  /*bec0*/  FMUL.FTZ R14, R150.reuse, R27 ;  /* 0x0000001b960e7220 */ /* 0x040fe20000410000 */
[----:B------:R-:W-:Y:S01]  /*bed0*/  STS [R31.X4+0x4218], R38 ;  /* 0x004218261f007388 */ /* 0x000fe20000004800 */
[----:B------:R-:W-:Y:S01]  /*bee0*/  FMUL.FTZ R24, R150, R25 ;  /* 0x0000001996187220 */ /* 0x000fe20000410000 */
[C---:B------:R-:W-:Y:S01]  /*bef0*/  IADD3 R25, R154.reuse, 0x80, RZ ;  /* 0x000000809a197810 */ /* 0x040fe20007ffe0ff */
[----:B------:R-:W-:Y:S01]  /*bf00*/  FADD.FTZ R13, R13, R10 ;  /* 0x0000000a0d0d7221 */ /* 0x000fe20000010000 */
[----:B------:R-:W-:Y:S01]  /*bf10*/  STS [R31.X4+0x421c], R42 ;  /* 0x00421c2a1f007388 */ /* 0x000fe20000004800 */
[----:B------:R-:W-:Y:S01]  /*bf20*/  FADD.FTZ R17, R37, R34 ;  /* 0x0000002225117221 */ /* 0x000fe20000010000 */
[C---:B------:R-:W-:Y:S01]  /*bf30*/  IADD3 R37, R154.reuse, 0x280, RZ ;  /* 0x000002809a257810 */ /* 0x040fe20007ffe0ff */
[----:B------:R-:W-:Y:S01]  /*bf40*/  FADD.FTZ R36, R13, R36 ;  /* 0x000000240d247221 */ /* 0x000fe20000010000 */
[----:B------:R1:W-:Y:S01]  /*bf50*/  STS [R31.X4+0x4210], R18 ;  /* 0x004210121f007388 */ /* 0x0003e20000004800 */
[----:B------:R-:W-:Y:S01]  /*bf60*/  FFMA.FTZ R50, R49, R50, R51 ;  /* 0x0000003231327223 */ /* 0x000fe20000010033 */
[C---:B------:R-:W-:Y:S01]  /*bf70*/  IADD3 R49, R154.reuse, 0x400, RZ ;  /* 0x000004009a317810 */ /* 0x040fe20007ffe0ff */
[----:B------:R-:W-:Y:S01]  /*bf80*/  FADD.FTZ R106, R65, R106 ;  /* 0x0000006a416a7221 */ /* 0x000fe20000010000 */
[----:B------:R2:W-:Y:S01]  /*bf90*/  STS [R31.X4+0x4214], R30 ;  /* 0x0042141e1f007388 */ /* 0x0005e20000004800 */
[----:B------:R-:W-:Y:S01]  /*bfa0*/  IADD3 R51, R154, 0x440, RZ ;  /* 0x000004409a337810 */ /* 0x000fe20007ffe0ff */
[----:B------:R-:W-:Y:S01]  /*bfb0*/  FFMA.FTZ R223, R52, R129, R223 ;  /* 0x0000008134df7223 */ /* 0x000fe200000100df */
[C---:B------:R-:W-:Y:S01]  /*bfc0*/  IADD3 R13, R154.reuse, 0xc0, RZ ;  /* 0x000000c09a0d7810 */ /* 0x040fe20007ffe0ff */
[----:B------:R-:W-:Y:S01]  /*bfd0*/  STS [R31.X4+0x4208], R28 ;  /* 0x0042081c1f007388 */ /* 0x000fe20000004800 */
[----:B------:R-:W-:Y:S01]  /*bfe0*/  IADD3 R27, R154, 0x100, RZ ;  /* 0x000001009a1b7810 */ /* 0x000fe20007ffe0ff */
[----:B-1----:R-:W-:Y:S01]  /*bff0*/  FADD.FTZ R18, R36, R35 ;  /* 0x0000002324127221 */ /* 0x002fe20000010000 */
[C---:B------:R-:W-:Y:S01]  /*c000*/  IADD3 R35, R154.reuse, 0x240, RZ ;  /* 0x000002409a237810 */ /* 0x040fe20007ffe0ff */
[----:B------:R-:W-:Y:S01]  /*c010*/  STS [R31.X4+0x420c], R26 ;  /* 0x00420c1a1f007388 */ /* 0x000fe20000004800 */
[----:B------:R-:W-:Y:S01]  /*c020*/  IADD3 R65, R154, 0x500, RZ ;  /* 0x000005009a417810 */ /* 0x000fe20007ffe0ff */
[----:B------:R-:W-:Y:S01]  /*c030*/  FADD.FTZ R18, R18, R33 ;  /* 0x0000002112127221 */ /* 0x000fe20000010000 */
[----:B------:R-:W-:Y:S01]  /*c040*/  IADD3 R33, R154, 0x1c0, RZ ;  /* 0x000001c09a217810 */ /* 0x000fe20007ffe0ff */
[----:B------:R1:W-:Y:S01]  /*c050*/  STS [R31.X4+0x4200], R14 ;  /* 0x0042000e1f007388 */ /* 0x0003e20000004800 */
[----:B------:R-:W-:Y:S01]  /*c060*/  LEA.HI.SX32 R34, R37, R154, 0x1b ;  /* 0x0000009a25227211 */ /* 0x000fe200078fdaff */
[----:B------:R-:W-:Y:S01]  /*c070*/  FFMA.FTZ R19, R145, R52, R50 ;  /* 0x0000003491137223 */ /* 0x000fe20000010032 */
[-C--:B--2---:R-:W-:Y:S01]  /*c080*/  LEA.HI.SX32 R30, R33, R154.reuse, 0x1b ;  /* 0x0000009a211e7211 */ /* 0x084fe200078fdaff */
[----:B------:R2:W-:Y:S01]  /*c090*/  STS [R31.X4+0x4204], R24 ;  /* 0x004204181f007388 */ /* 0x0005e20000004800 */
[-C--:B------:R-:W-:Y:S01]  /*c0a0*/  LEA.HI.SX32 R33, R35, R154.reuse, 0x1b ;  /* 0x0000009a23217211 */ /* 0x080fe200078fdaff */
[----:B------:R-:W-:Y:S01]  /*c0b0*/  FADD.FTZ R17, R17, R32 ;  /* 0x0000002011117221 */ /* 0x000fe20000010000 */
[-C--:B------:R-:W-:Y:S01]  /*c0c0*/  LEA.HI.SX32 R35, R39, R154.reuse, 0x1b ;  /* 0x0000009a27237211 */ /* 0x080fe200078fdaff */
[----:B------:R-:W-:Y:S01]  /*c0d0*/  BAR.SYNC.DEFER_BLOCKING 0x0 ;  /* 0x0000000000007b1d */ /* 0x000fe20000010000 */
[-C--:B------:R-:W-:Y:S01]  /*c0e0*/  LEA.HI.SX32 R36, R41, R154.reuse, 0x1b ;  /* 0x0000009a29247211 */ /* 0x080fe200078fdaff */
[----:B------:R-:W-:Y:S01]  /*c0f0*/  FMUL.FTZ R10, R90, R187 ;  /* 0x000000bb5a0a7220 */ /* 0x000fe20000410000 */
[-C--:B------:R-:W-:Y:S01]  /*c100*/  LEA.HI.SX32 R37, R43, R154.reuse, 0x1b ;  /* 0x0000009a2b257211 */ /* 0x080fe200078fdaff */
[----:B------:R-:W-:Y:S01]  /*c110*/  FADD.FTZ R121, R70, R121 ;  /* 0x0000007946797221 */ /* 0x000fe20000010000 */
[-C--:B------:R-:W-:Y:S01]  /*c120*/  LEA.HI.SX32 R38, R45, R154.reuse, 0x1b ;  /* 0x0000009a2d267211 */ /* 0x080fe200078fdaff */
[----:B------:R-:W-:Y:S01]  /*c130*/  FMUL.FTZ R12, R89, R189 ;  /* 0x000000bd590c7220 */ /* 0x000fe20000410000 */
[-C--:B------:R-:W-:Y:S01]  /*c140*/  LEA.HI.SX32 R39, R47, R154.reuse, 0x1b ;  /* 0x0000009a2f277211 */ /* 0x080fe200078fdaff */
[----:B-1----:R-:W-:Y:S01]  /*c150*/  FFMA.FTZ R14, -R88, R191, -RZ ;  /* 0x000000bf580e7223 */ /* 0x002fe200000109ff */
[-C--:B------:R-:W-:Y:S01]  /*c160*/  LEA.HI.SX32 R40, R49, R154.reuse, 0x1b ;  /* 0x0000009a31287211 */ /* 0x080fe200078fdaff */
[----:B------:R-:W-:Y:S01]  /*c170*/  FFMA.FTZ R184, -R87, R193, -RZ ;  /* 0x000000c157b87223 */ /* 0x000fe200000109ff */
[----:B------:R-:W-:Y:S01]  /*c180*/  LEA.HI.SX32 R41, R51, R154, 0x1b ;  /* 0x0000009a33297211 */ /* 0x000fe200078fdaff */
[----:B------:R-:W-:Y:S01]  /*c190*/  FFMA.FTZ R188, -R90, R188, -RZ ;  /* 0x000000bc5abc7223 */ /* 0x000fe200000109ff */
[----:B------:R-:W-:Y:S01]  /*c1a0*/  LEA.HI.SX32 R42, R61, R154, 0x1b ;  /* 0x0000009a3d2a7211 */ /* 0x000fe200078fdaff */
[----:B------:R-:W-:Y:S01]  /*c1b0*/  FMUL.FTZ R194, R87, R194 ;  /* 0x000000c257c27220 */ /* 0x000fe20000410000 */
[-C--:B--2---:R-:W-:Y:S01]  /*c1c0*/  LEA.HI.SX32 R24, R11, R154.reuse, 0x1b ;  /* 0x0000009a0b187211 */ /* 0x084fe200078fdaff */
[----:B------:R-:W-:Y:S01]  /*c1d0*/  FFMA.FTZ R186, -R81, R205, -RZ ;  /* 0x000000cd51ba7223 */ /* 0x000fe200000109ff */
[-C--:B------:R-:W-:Y:S01]  /*c1e0*/  LEA.HI.SX32 R25, R25, R154.reuse, 0x1b ;  /* 0x0000009a19197211 */ /* 0x080fe200078fdaff */
[----:B------:R-:W-:Y:S01]  /*c1f0*/  FMUL.FTZ R189, R163, UR36 ;  /* 0x00000024a3bd7c20 */ /* 0x000fe20008410000 */
[----:B------:R-:W-:Y:S01]  /*c200*/  LEA.HI.SX32 R26, R13, R154, 0x1b ;  /* 0x0000009a0d1a7211 */ /* 0x000fe200078fdaff */
[----:B------:R-:W-:Y:S01]  /*c210*/  FFMA.FTZ R190, -R89, R190, -RZ ;  /* 0x000000be59be7223 */ /* 0x000fe200000109ff */
[----:B------:R-:W-:Y:S01]  /*c220*/  LEA.HI.SX32 R27, R27, R154, 0x1b ;  /* 0x0000009a1b1b7211 */ /* 0x000fe200078fdaff */
[----:B------:R-:W-:Y:S01]  /*c230*/  FMUL.FTZ R192, R88, R192 ;  /* 0x000000c058c07220 */ /* 0x000fe20000410000 */
[-C--:B------:R-:W-:Y:S01]  /*c240*/  LEA.HI.SX32 R28, R15, R154.reuse, 0x1b ;  /* 0x0000009a0f1c7211 */ /* 0x080fe200078fdaff */
[----:B------:R-:W1:Y:S01]  /*c250*/  LDS R183, [R9.X4+0x4200] ;  /* 0x0042000009b77984 */ /* 0x000e620000004800 */
[-C--:B------:R-:W-:Y:S01]  /*c260*/  LEA.HI.SX32 R32, R177, R154.reuse, 0x1b ;  /* 0x0000009ab1207211 */ /* 0x080fe200078fdaff */
[----:B------:R-:W-:Y:S01]  /*c270*/  FFMA.FTZ R189, R8, UR35, -R189 ;  /* 0x0000002308bd7c23 */ /* 0x000fe200080108bd */
        /* <DEDUP_REMOVED lines=30> */
[----:B------:R-:W-:-:S02]  /*c460*/  FMUL.FTZ R214, R77, R214 ;  /* 0x000000d64dd67220 */ /* 0x000fc40000410000 */
[----:B------:R-:W-:Y:S01]  /*c470*/  FMUL.FTZ R216, R76, R216 ;  /* 0x000000d84cd87220 */ /* 0x000fe20000410000 */
[----:B------:R-:W0:Y:S01]  /*c480*/  LDS R111, [R34.X4+0x4c00] ;  /* 0x004c0000226f7984 */ /* 0x000e220000004800 */
[----:B------:R-:W-:Y:S02]  /*c490*/  FFMA.FTZ R218, -R75, R218, -RZ ;  /* 0x000000da4bda7223 */ /* 0x000fe400000109ff */
[----:B------:R-:W-:Y:S01]  /*c4a0*/  FMUL.FTZ R13, R161, UR36 ;  /* 0x00000024a10d7c20 */ /* 0x000fe20008410000 */
[----:B------:R-:W0:Y:S01]  /*c4b0*/  LDS R122, [R35.X4+0x4d00] ;  /* 0x004d0000237a7984 */ /* 0x000e220000004800 */
[----:B------:R-:W-:-:S03]  /*c4c0*/  FMUL.FTZ R11, R159, UR36 ;  /* 0x000000249f0b7c20 */ /* 0x000fc60008410000 */
        /* <DEDUP_REMOVED lines=39> */
[----:B------:R-:W-:Y:S02]  /*c740*/  FMUL.FTZ R8, R160, UR36 ;  /* 0x00000024a0087c20 */ /* 0x000fe40008410000 */
[----:B--2---:R-:W-:Y:S01]  /*c750*/  FFMA.FTZ R10, -R78, R211, -RZ ;  /* 0x000000d34e0a7223 */ /* 0x004fe200000109ff */
[----:B------:R2:W-:Y:S01]  /*c760*/  STS [R31.X4+0x634c], R186 ;  /* 0x00634cba1f007388 */ /* 0x0005e20000004800 */
[----:B------:R-:W-:Y:S02]  /*c770*/  FFMA.FTZ R185, R159, UR35, R8 ;  /* 0x000000239fb97c23 */ /* 0x000fe40008010008 */
[----:B-----5:R-:W-:Y:S01]  /*c780*/  FFMA.FTZ R14, -R79, R209, -RZ ;  /* 0x000000d14f0e7223 */ /* 0x020fe200000109ff */
[----:B------:R5:W-:Y:S01]  /*c790*/  STS [R31.X4+0x6354], R12 ;  /* 0x0063540c1f007388 */ /* 0x000be20000004800 */
[----:B------:R-:W-:Y:S02]  /*c7a0*/  FMUL.FTZ R8, R156, UR36 ;  /* 0x000000249c087c20 */ /* 0x000fe40008410000 */
[----:B-1----:R-:W-:Y:S01]  /*c7b0*/  FFMA.FTZ R184, -R77, R213, -RZ ;  /* 0x000000d54db87223 */ /* 0x002fe200000109ff */
[----:B------:R1:W-:Y:S01]  /*c7c0*/  STS [R31.X4+0x6364], R10 ;  /* 0x0063640a1f007388 */ /* 0x0003e20000004800 */
[----:B------:R-:W-:-:S02]  /*c7d0*/  FFMA.FTZ R194, R163, UR35, R194 ;  /* 0x00000023a3c27c23 */ /* 0x000fc400080100c2 */
[----:B--2---:R-:W-:Y:S01]  /*c7e0*/  FFMA.FTZ R186, -R76, R215, -RZ ;  /* 0x000000d74cba7223 */ /* 0x004fe200000109ff */
[----:B------:R2:W-:Y:S01]  /*c7f0*/  STS [R31.X4+0x630c], R190 ;  /* 0x00630cbe1f007388 */ /* 0x0005e20000004800 */
[----:B------:R-:W-:Y:S02]  /*c800*/  FFMA.FTZ R53, R155, UR35, R8 ;  /* 0x000000239b357c23 */ /* 0x000fe40008010008 */
[----:B-----5:R-:W-:Y:S01]  /*c810*/  FMUL.FTZ R12, R75, R217 ;  /* 0x000000d94b0c7220 */ /* 0x020fe20000410000 */
[----:B------:R5:W-:Y:S01]  /*c820*/  STS [R31.X4+0x6310], R192 ;  /* 0x006310c01f007388 */ /* 0x000be20000004800 */
[----:B-1----:R-:W-:-:S03]  /*c830*/  FMUL.FTZ R10, R162, UR36 ;  /* 0x00000024a20a7c20 */ /* 0x002fc60008410000 */
[----:B------:R-:W-:Y:S01]  /*c840*/  STS [R31.X4+0x6320], R196 ;  /* 0x006320c41f007388 */ /* 0x000fe20000004800 */
[----:B------:R-:W-:Y:S02]  /*c850*/  FFMA.FTZ R191, R161, UR35, R10 ;  /* 0x00000023a1bf7c23 */ /* 0x000fe4000801000a */
[----:B--2---:R-:W-:Y:S01]  /*c860*/  FFMA.FTZ R190, R160, UR35, -R11 ;  /* 0x00000023a0be7c23 */ /* 0x004fe2000801080b */
[----:B------:R-:W-:Y:S01]  /*c870*/  STS [R31.X4+0x6328], R198 ;  /* 0x006328c61f007388 */ /* 0x000fe20000004800 */
[----:B-----5:R-:W-:Y:S02]  /*c880*/  FFMA.FTZ R192, R162, UR35, -R13 ;  /* 0x00000023a2c07c23 */ /* 0x020fe4000801080d */
[----:B------:R-:W-:Y:S01]  /*c890*/  FMUL.FTZ R13, R157, UR36 ;  /* 0x000000249d0d7c20 */ /* 0x000fe20008410000 */
[----:B------:R-:W-:Y:S01]  /*c8a0*/  STS [R31.X4+0x6330], R200 ;  /* 0x006330c81f007388 */ /* 0x000fe20000004800 */
[----:B------:R-:W-:Y:S02]  /*c8b0*/  FMUL.FTZ R10, R158, UR36 ;  /* 0x000000249e0a7c20 */ /* 0x000fe40008410000 */
[----:B------:R-:W-:Y:S01]  /*c8c0*/  FMUL.FTZ R11, R155, UR36 ;  /* 0x000000249b0b7c20 */ /* 0x000fe20008410000 */
        /* <DEDUP_REMOVED lines=11> */
[----:B-1----:R-:W-:-:S03]  /*c980*/  FFMA.FTZ R184, R156, UR35, -R11 ;  /* 0x000000239cb87c23 */ /* 0x002fc6000801080b */
[----:B------:R-:W-:Y:S04]  /*c990*/  STS [R31.X4+0x6378], R12 ;  /* 0x0063780c1f007388 */ /* 0x000fe80000004800 */
[----:B------:R1:W-:Y:S01]  /*c9a0*/  STS [R31.X4+0x637c], R218 ;  /* 0x00637cda1f007388 */ /* 0x0003e20000004800 */
[----:B--2---:R-:W-:Y:S02]  /*c9b0*/  FFMA.FTZ R186, R158, UR35, -R13 ;  /* 0x000000239eba7c23 */ /* 0x004fe4000801080d */
[----:B-1----:R-:W-:Y:S01]  /*c9c0*/  FFMA.FTZ R31, R157, UR35, R10 ;  /* 0x000000239d1f7c23 */ /* 0x002fe2000801000a */
        /* <DEDUP_REMOVED lines=56> */
.L_x_5873:
[----:B0--34-:R-:W-:Y:S05]  /*cd50*/  BSYNC B0 ;  /* 0x0000000000007941 */ /* 0x019fea0003800000 */
.L_x_5872:
        /* <DEDUP_REMOVED lines=67> */
.L_x_5875:
[----:B0-----:R-:W-:Y:S05]  /*d190*/  BSYNC B0 ;  /* 0x0000000000007941 */ /* 0x001fea0003800000 */
.L_x_5874:
[----:B------:R-:W0:Y:S01]  /*d1a0*/  LDS R25, [R25.X4+0x6500] ;  /* 0x0065000019197984 */ /* 0x000e220000004800 */
[----:B------:R-:W-:Y:S01]  /*d1b0*/  BSSY B0, `(.L_x_5876) ;  /* 0x0000004000007945 */ /* 0x000fe20003800000 */
[----:B------:R-:W-:Y:S05]  /*d1c0*/  @!P1 BRA `(.L_x_5877) ;  /* 0x0000002000009947 */ /* 0x000fea0003800000 */
[----:B------:R2:W-:Y:S04]  /*d1d0*/  RED.E.ADD.F32.FTZ.RN.STRONG.GPU [R8.64+-0x1e00], R64 ;  /* 0xffe200400800798e */ /* 0x0005e8000c10e7a8 */
[----:B0-----:R2:W-:Y:S02]  /*d1e0*/  RED.E.ADD.F32.FTZ.RN.STRONG.GPU [R10.64+-0x1e00], R25 ;  /* 0xffe200190a00798e */ /* 0x0015e4000c10e7a8 */
.L_x_5877:
[----:B------:R-:W-:Y:S05]  /*d1f0*/  BSYNC B0 ;  /* 0x0000000000007941 */ /* 0x000fea0003800000 */
.L_x_5876:
[----:B-1----:R1:W3:Y:S01]  /*d200*/  LDS R13, [R26.X4+0x6600] ;  /* 0x006600001a0d7984 */ /* 0x0022e20000004800 */
[----:B------:R-:W-:Y:S01]  /*d210*/  BSSY B0, `(.L_x_5878) ;  /* 0x0000004000007945 */ /* 0x000fe20003800000 */
[----:B------:R-:W-:Y:S05]  /*d220*/  @!P2 BRA `(.L_x_5879) ;  /* 0x000000200000a947 */ /* 0x000fea0003800000 */
[----:B------:R4:W-:Y:S04]  /*d230*/  RED.E.ADD.F32.FTZ.RN.STRONG.GPU [R8.64+-0x1d00], R65 ;  /* 0xffe300410800798e */ /* 0x0009e8000c10e7a8 */
[----:B---3--:R4:W-:Y:S02]  /*d240*/  RED.E.ADD.F32.FTZ.RN.STRONG.GPU [R10.64+-0x1d00], R13 ;  /* 0xffe3000d0a00798e */ /* 0x0089e4000c10e7a8 */
.L_x_5879:
[----:B------:R-:W-:Y:S05]  /*d250*/  BSYNC B0 ;  /* 0x0000000000007941 */ /* 0x000fea0003800000 */
.L_x_5878:
        /* <DEDUP_REMOVED lines=12> */
.L_x_5881:
[----:B------:R-:W-:Y:S05]  /*d320*/  BSYNC B0 ;  /* 0x0000000000007941 */ /* 0x000fea0003800000 */
.L_x_5880:
[----:B---34-:R3:W4:Y:S01]  /*d330*/  LDS R13, [R28.X4+0x6800] ;  /* 0x006800001c0d7984 */ /* 0x0187220000004800 */
[----:B------:R-:W-:Y:S01]  /*d340*/  BSSY B0, `(.L_x_5882) ;  /* 0x0000004000007945 */ /* 0x000fe20003800000 */
[----:B------:R-:W-:Y:S05]  /*d350*/  @!P0 BRA `(.L_x_5883) ;  /* 0x0000002000008947 */ /* 0x000fea0003800000 */
[----:B------:R2:W-:Y:S04]  /*d360*/  RED.E.ADD.F32.FTZ.RN.STRONG.GPU [R8.64+-0x1b00], R68 ;  /* 0xffe500440800798e */ /* 0x0005e8000c10e7a8 */
[----:B----4-:R2:W-:Y:S02]  /*d370*/  RED.E.ADD.F32.FTZ.RN.STRONG.GPU [R10.64+-0x1b00], R13 ;  /* 0xffe5000d0a00798e */ /* 0x0105e4000c10e7a8 */
.L_x_5883:
[----:B------:R-:W-:Y:S05]  /*d380*/  BSYNC B0 ;  /* 0x0000000000007941 */ /* 0x000fea0003800000 */
.L_x_5882:
[----:B------:R-:W2:Y:S01]  /*d390*/  LDS R29, [R29.X4+0x6900] ;  /* 0x006900001d1d7984 */ /* 0x000ea20000004800 */
[----:B------:R-:W-:Y:S01]  /*d3a0*/  BSSY B0, `(.L_x_5884) ;  /* 0x0000004000007945 */ /* 0x000fe20003800000 */
[----:B------:R-:W-:Y:S05]  /*d3b0*/  @!P1 BRA `(.L_x_5885) ;  /* 0x0000002000009947 */ /* 0x000fea0003800000 */
[----:B------:R3:W-:Y:S04]  /*d3c0*/  RED.E.ADD.F32.FTZ.RN.STRONG.GPU [R8.64+-0x1a00], R69 ;  /* 0xffe600450800798e */ /* 0x0007e8000c10e7a8 */
[----:B--2---:R3:W-:Y:S02]  /*d3d0*/  RED.E.ADD.F32.FTZ.RN.STRONG.GPU [R10.64+-0x1a00], R29 ;  /* 0xffe6001d0a00798e */ /* 0x0047e4000c10e7a8 */
.L_x_5885:
[----:B------:R-:W-:Y:S05]  /*d3e0*/  BSYNC B0 ;  /* 0x0000000000007941 */ /* 0x000fea0003800000 */
.L_x_5884:
[----:B--2-4-:R2:W4:Y:S01]  /*d3f0*/  LDS R13, [R30.X4+0x6a00] ;  /* 0x006a00001e0d7984 */ /* 0x0145220000004800 */
[----:B------:R-:W-:Y:S01]  /*d400*/  BSSY B0, `(.L_x_5886) ;  /* 0x0000004000007945 */ /* 0x000fe20003800000 */
[----:B------:R-:W-:Y:S05]  /*d410*/  @!P2 BRA `(.L_x_5887) ;  /* 0x000000200000a947 */ /* 0x000fea0003800000 */
[----:B------:R2:W-:Y:S04]  /*d420*/  RED.E.ADD.F32.FTZ.RN.STRONG.GPU [R8.64+-0x1900], R70 ;  /* 0xffe700460800798e */ /* 0x0005e8000c10e7a8 */
[----:B----4-:R2:W-:Y:S02]  /*d430*/  RED.E.ADD.F32.FTZ.RN.STRONG.GPU [R10.64+-0x1900], R13 ;  /* 0xffe7000d0a00798e */ /* 0x0105e4000c10e7a8 */
.L_x_5887:
[----:B------:R-:W-:Y:S05]  /*d440*/  BSYNC B0 ;  /* 0x0000000000007941 */ /* 0x000fea0003800000 */
.L_x_5886:
[----:B--2-4-:R2:W4:Y:S01]  /*d450*/  LDS R13, [R32.X4+0x6b00] ;  /* 0x006b0000200d7984 */ /* 0x0145220000004800 */
[----:B------:R-:W-:Y:S01]  /*d460*/  BSSY B0, `(.L_x_5888) ;  /* 0x0000004000007945 */ /* 0x000fe20003800000 */
[----:B------:R-:W-:Y:S05]  /*d470*/  @!P3 BRA `(.L_x_5889) ;  /* 0x000000200000b947 */ /* 0x000fea0003800000 */
[----:B------:R2:W-:Y:S04]  /*d480*/  RED.E.ADD.F32.FTZ.RN.STRONG.GPU [R8.64+-0x1800], R71 ;  /* 0xffe800470800798e */ /* 0x0005e8000c10e7a8 */
[----:B----4-:R2:W-:Y:S02]  /*d490*/  RED.E.ADD.F32.FTZ.RN.STRONG.GPU [R10.64+-0x1800], R13 ;  /* 0xffe8000d0a00798e */ /* 0x0105e4000c10e7a8 */
.L_x_5889:
[----:B------:R-:W-:Y:S05]  /*d4a0*/  BSYNC B0 ;  /* 0x0000000000007941 */ /* 0x000fea0003800000 */
.L_x_5888:
[----:B------:R-:W2:Y:S01]  /*d4b0*/  LDS R33, [R33.X4+0x6c00] ;  /* 0x006c000021217984 */ /* 0x000ea20000004800 */
[----:B------:R-:W-:Y:S01]  /*d4c0*/  BSSY B0, `(.L_x_5890) ;  /* 0x0000004000007945 */ /* 0x000fe20003800000 */
[----:B------:R-:W-:Y:S05]  /*d4d0*/  @!P4 BRA `(.L_x_5891) ;  /* 0x000000200000c947 */ /* 0x000fea0003800000 */
[----:B------:R3:W-:Y:S04]  /*d4e0*/  RED.E.ADD.F32.FTZ.RN.STRONG.GPU [R8.64+-0x1700], R110 ;  /* 0xffe9006e0800798e */ /* 0x0007e8000c10e7a8 */
[----:B--2---:R3:W-:Y:S02]  /*d4f0*/  RED.E.ADD.F32.FTZ.RN.STRONG.GPU [R10.64+-0x1700], R33 ;  /* 0xffe900210a00798e */ /* 0x0047e4000c10e7a8 */
.L_x_5891:
[----:B------:R-:W-:Y:S05]  /*d500*/  BSYNC B0 ;  /* 0x0000000000007941 */ /* 0x000fea0003800000 */
.L_x_5890:
[----:B--2-4-:R2:W4:Y:S01]  /*d510*/  LDS R13, [R34.X4+0x6d00] ;  /* 0x006d0000220d7984 */ /* 0x0145220000004800 */
[----:B------:R-:W-:Y:S01]  /*d520*/  BSSY B0, `(.L_x_5892) ;  /* 0x0000004000007945 */ /* 0x000fe20003800000 */
[----:B------:R-:W-:Y:S05]  /*d530*/  @!P5 BRA `(.L_x_5893) ;  /* 0x000000200000d947 */ /* 0x000fea0003800000 */
[----:B------:R2:W-:Y:S04]  /*d540*/  RED.E.ADD.F32.FTZ.RN.STRONG.GPU [R8.64+-0x1600], R111 ;  /* 0xffea006f0800798e */ /* 0x0005e8000c10e7a8 */
[----:B----4-:R2:W-:Y:S02]  /*d550*/  RED.E.ADD.F32.FTZ.RN.STRONG.GPU [R10.64+-0x1600], R13 ;  /* 0xffea000d0a00798e */ /* 0x0105e4000c10e7a8 */
.L_x_5893:
[----:B------:R-:W-:Y:S05]  /*d560*/  BSYNC B0 ;  /* 0x0000000000007941 */ /* 0x000fea0003800000 */
.L_x_5892:
        /* <DEDUP_REMOVED lines=12> */
.L_x_5895:
[----:B------:R-:W-:Y:S05]  /*d630*/  BSYNC B0 ;  /* 0x0000000000007941 */ /* 0x000fea0003800000 */
.L_x_5894:
[----:B--2-4-:R2:W4:Y:S01]  /*d640*/  LDS R13, [R36.X4+0x6f00] ;  /* 0x006f0000240d7984 */ /* 0x0145220000004800 */
[----:B------:R-:W-:Y:S01]  /*d650*/  BSSY B0, `(.L_x_5896) ;  /* 0x0000004000007945 */ /* 0x000fe20003800000 */
[----:B------:R-:W-:Y:S05]  /*d660*/  @!P0 BRA `(.L_x_5897) ;  /* 0x0000002000008947 */ /* 0x000fea0003800000 */
[----:B------:R2:W-:Y:S04]  /*d670*/  RED.E.ADD.F32.FTZ.RN.STRONG.GPU [R8.64+-0x1400], R123 ;  /* 0xffec007b0800798e */ /* 0x0005e8000c10e7a8 */
[----:B----4-:R2:W-:Y:S02]  /*d680*/  RED.E.ADD.F32.FTZ.RN.STRONG.GPU [R10.64+-0x1400], R13 ;  /* 0xffec000d0a00798e */ /* 0x0105e4000c10e7a8 */
.L_x_5897:
[----:B------:R-:W-:Y:S05]  /*d690*/  BSYNC B0 ;  /* 0x0000000000007941 */ /* 0x000fea0003800000 */
.L_x_5896:
[----:B------:R-:W2:Y:S01]  /*d6a0*/  LDS R37, [R37.X4+0x7000] ;  /* 0x0070000025257984 */ /* 0x000ea20000004800 */
[----:B------:R-:W-:Y:S01]  /*d6b0*/  BSSY B0, `(.L_x_5898) ;  /* 0x0000004000007945 */ /* 0x000fe20003800000 */
[----:B------:R-:W-:Y:S05]  /*d6c0*/  @!P1 BRA `(.L_x_5899) ;  /* 0x0000002000009947 */ /* 0x000fea0003800000 */
[----:B------:R3:W-:Y:S04]  /*d6d0*/  RED.E.ADD.F32.FTZ.RN.STRONG.GPU [R8.64+-0x1300], R164 ;  /* 0xffed00a40800798e */ /* 0x0007e8000c10e7a8 */
[----:B--2---:R3:W-:Y:S02]  /*d6e0*/  RED.E.ADD.F32.FTZ.RN.STRONG.GPU [R10.64+-0x1300], R37 ;  /* 0xffed00250a00798e */ /* 0x0047e4000c10e7a8 */
.L_x_5899:
[----:B------:R-:W-:Y:S05]  /*d6f0*/  BSYNC B0 ;  /* 0x0000000000007941 */ /* 0x000fea0003800000 */
.L_x_5898:
[----:B--2-4-:R2:W4:Y:S01]  /*d700*/  LDS R13, [R38.X4+0x7100] ;  /* 0x00710000260d7984 */ /* 0x0145220000004800 */
[----:B------:R-:W-:Y:S01]  /*d710*/  BSSY B0, `(.L_x_5900) ;  /* 0x0000004000007945 */ /* 0x000fe20003800000 */
[----:B------:R-:W-:Y:S05]  /*d720*/  @!P2 BRA `(.L_x_5901) ;  /* 0x000000200000a947 */ /* 0x000fea0003800000 */
[----:B------:R2:W-:Y:S04]  /*d730*/  RED.E.ADD.F32.FTZ.RN.STRONG.GPU [R8.64+-0x1200], R165 ;  /* 0xffee00a50800798e */ /* 0x0005e8000c10e7a8 */
[----:B----4-:R2:W-:Y:S02]  /*d740*/  RED.E.ADD.F32.FTZ.RN.STRONG.GPU [R10.64+-0x1200], R13 ;  /* 0xffee000d0a00798e */ /* 0x0105e4000c10e7a8 */
.L_x_5901:
[----:B------:R-:W-:Y:S05]  /*d750*/  BSYNC B0 ;  /* 0x0000000000007941 */ /* 0x000fea0003800000 */
.L_x_5900:
[----:B------:R-:W2:Y:S01]  /*d760*/  LDS R39, [R39.X4+0x7200] ;  /* 0x0072000027277984 */ /* 0x000ea20000004800 */
[----:B------:R-:W-:Y:S01]  /*d770*/  BSSY B0, `(.L_x_5902) ;  /* 0x0000004000007945 */ /* 0x000fe20003800000 */
[----:B------:R-:W-:Y:S05]  /*d780*/  @!P3 BRA `(.L_x_5903) ;  /* 0x000000200000b947 */ /* 0x000fea0003800000 */
[----:B------:R3:W-:Y:S04]  /*d790*/  RED.E.ADD.F32.FTZ.RN.STRONG.GPU [R8.64+-0x1100], R166 ;  /* 0xffef00a60800798e */ /* 0x0007e8000c10e7a8 */
[----:B--2---:R3:W-:Y:S02]  /*d7a0*/  RED.E.ADD.F32.FTZ.RN.STRONG.GPU [R10.64+-0x1100], R39 ;  /* 0xffef00270a00798e */ /* 0x0047e4000c10e7a8 */
.L_x_5903:
[----:B------:R-:W-:Y:S05]  /*d7b0*/  BSYNC B0 ;  /* 0x0000000000007941 */ /* 0x000fea0003800000 */
.L_x_5902:
[----:B--2-4-:R2:W4:Y:S01]  /*d7c0*/  LDS R13, [R40.X4+0x7300] ;  /* 0x00730000280d7984 */ /* 0x0145220000004800 */
[----:B------:R-:W-:Y:S01]  /*d7d0*/  BSSY B0, `(.L_x_5904) ;  /* 0x0000004000007945 */ /* 0x000fe20003800000 */
[----:B------:R-:W-:Y:S05]  /*d7e0*/  @!P4 BRA `(.L_x_5905) ;  /* 0x000000200000c947 */ /* 0x000fea0003800000 */
[----:B------:R2:W-:Y:S04]  /*d7f0*/  RED.E.ADD.F32.FTZ.RN.STRONG.GPU [R8.64+-0x1000], R167 ;  /* 0xfff000a70800798e */ /* 0x0005e8000c10e7a8 */
[----:B----4-:R2:W-:Y:S02]  /*d800*/  RED.E.ADD.F32.FTZ.RN.STRONG.GPU [R10.64+-0x1000], R13 ;  /* 0xfff0000d0a00798e */ /* 0x0105e4000c10e7a8 */
.L_x_5905:
[----:B------:R-:W-:Y:S05]  /*d810*/  BSYNC B0 ;  /* 0x0000000000007941 */ /* 0x000fea0003800000 */
.L_x_5904:
[----:B------:R-:W2:Y:S01]  /*d820*/  LDS R41, [R41.X4+0x7400] ;  /* 0x0074000029297984 */ /* 0x000ea20000004800 */
[----:B------:R-:W-:Y:S01]  /*d830*/  BSSY B0, `(.L_x_5906) ;  /* 0x0000004000007945 */ /* 0x000fe20003800000 */
[----:B------:R-:W-:Y:S05]  /*d840*/  @!P5 BRA `(.L_x_5907) ;  /* 0x000000200000d947 */ /* 0x000fea0003800000 */
[----:B------:R3:W-:Y:S04]  /*d850*/  RED.E.ADD.F32.FTZ.RN.STRONG.GPU [R8.64+-0xf00], R168 ;  /* 0xfff100a80800798e */ /* 0x0007e8000c10e7a8 */
[----:B--2---:R3:W-:Y:S02]  /*d860*/  RED.E.ADD.F32.FTZ.RN.STRONG.GPU [R10.64+-0xf00], R41 ;  /* 0xfff100290a00798e */ /* 0x0047e4000c10e7a8 */
.L_x_5907:
[----:B------:R-:W-:Y:S05]  /*d870*/  BSYNC B0 ;  /* 0x0000000000007941 */ /* 0x000fea0003800000 */
.L_x_5906:
        /* <DEDUP_REMOVED lines=12> */
.L_x_5909:
[----:B--2---:R-:W-:Y:S05]  /*d940*/  BSYNC B0 ;  /* 0x0000000000007941 */ /* 0x004fea0003800000 */
.L_x_5908:
[----:B------:R-:W2:Y:S01]  /*d950*/  LDS R43, [R43.X4+0x7600] ;  /* 0x007600002b2b7984 */ /* 0x000ea20000004800 */
[----:B------:R-:W-:Y:S01]  /*d960*/  BSSY B0, `(.L_x_5910) ;  /* 0x0000004000007945 */ /* 0x000fe20003800000 */
[----:B------:R-:W-:Y:S05]  /*d970*/  @!P0 BRA `(.L_x_5911) ;  /* 0x0000002000008947 */ /* 0x000fea0003800000 */
[----:B------:R3:W-:Y:S04]  /*d980*/  RED.E.ADD.F32.FTZ.RN.STRONG.GPU [R8.64+-0xd00], R170 ;  /* 0xfff300aa0800798e */ /* 0x0007e8000c10e7a8 */
[----:B--2---:R3:W-:Y:S02]  /*d990*/  RED.E.ADD.F32.FTZ.RN.STRONG.GPU [R10.64+-0xd00], R43 ;  /* 0xfff3002b0a00798e */ /* 0x0047e4000c10e7a8 */
.L_x_5911:
[----:B------:R-:W-:Y:S05]  /*d9a0*/  BSYNC B0 ;  /* 0x0000000000007941 */ /* 0x000fea0003800000 */
.L_x_5910:
[----:B----4-:R4:W3:Y:S01]  /*d9b0*/  LDS R13, [R44.X4+0x7700] ;  /* 0x007700002c0d7984 */ /* 0x0108e20000004800 */
[----:B------:R-:W-:Y:S01]  /*d9c0*/  BSSY B0, `(.L_x_5912) ;  /* 0x0000004000007945 */ /* 0x000fe20003800000 */
[----:B------:R-:W-:Y:S05]  /*d9d0*/  @!P1 BRA `(.L_x_5913) ;  /* 0x0000002000009947 */ /* 0x000fea0003800000 */
[----:B------:R4:W-:Y:S04]  /*d9e0*/  RED.E.ADD.F32.FTZ.RN.STRONG.GPU [R8.64+-0xc00], R171 ;  /* 0xfff400ab0800798e */ /* 0x0009e8000c10e7a8 */
[----:B---3--:R4:W-:Y:S02]  /*d9f0*/  RED.E.ADD.F32.FTZ.RN.STRONG.GPU [R10.64+-0xc00], R13 ;  /* 0xfff4000d0a00798e */ /* 0x0089e4000c10e7a8 */
.L_x_5913:
[----:B------:R-:W-:Y:S05]  /*da00*/  BSYNC B0 ;  /* 0x0000000000007941 */ /* 0x000fea0003800000 */
.L_x_5912:
[----:B------:R-:W4:Y:S01]  /*da10*/  LDS R45, [R45.X4+0x7800] ;  /* 0x007800002d2d7984 */ /* 0x000f220000004800 */
[----:B------:R-:W-:Y:S01]  /*da20*/  BSSY B0, `(.L_x_5914) ;  /* 0x0000004000007945 */ /* 0x000fe20003800000 */
[----:B------:R-:W-:Y:S05]  /*da30*/  @!P2 BRA `(.L_x_5915) ;  /* 0x000000200000a947 */ /* 0x000fea0003800000 */
[----:B------:R4:W-:Y:S04]  /*da40*/  RED.E.ADD.F32.FTZ.RN.STRONG.GPU [R8.64+-0xb00], R172 ;  /* 0xfff500ac0800798e */ /* 0x0009e8000c10e7a8 */
[----:B----4-:R4:W-:Y:S02]  /*da50*/  RED.E.ADD.F32.FTZ.RN.STRONG.GPU [R10.64+-0xb00], R45 ;  /* 0xfff5002d0a00798e */ /* 0x0109e4000c10e7a8 */
.L_x_5915:
[----:B------:R-:W-:Y:S05]  /*da60*/  BSYNC B0 ;  /* 0x0000000000007941 */ /* 0x000fea0003800000 */
.L_x_5914:
[----:B---34-:R3:W4:Y:S01]  /*da70*/  LDS R13, [R46.X4+0x7900] ;  /* 0x007900002e0d7984 */ /* 0x0187220000004800 */
[----:B------:R-:W-:Y:S01]  /*da80*/  BSSY B0, `(.L_x_5916) ;  /* 0x0000004000007945 */ /* 0x000fe20003800000 */
[----:B------:R-:W-:Y:S05]  /*da90*/  @!P3 BRA `(.L_x_5917) ;  /* 0x000000200000b947 */ /* 0x000fea0003800000 */
[----:B------:R3:W-:Y:S04]  /*daa0*/  RED.E.ADD.F32.FTZ.RN.STRONG.GPU [R8.64+-0xa00], R173 ;  /* 0xfff600ad0800798e */ /* 0x0007e8000c10e7a8 */
[----:B----4-:R3:W-:Y:S02]  /*dab0*/  RED.E.ADD.F32.FTZ.RN.STRONG.GPU [R10.64+-0xa00], R13 ;  /* 0xfff6000d0a00798e */ /* 0x0107e4000c10e7a8 */
.L_x_5917:
[----:B------:R-:W-:Y:S05]  /*dac0*/  BSYNC B0 ;  /* 0x0000000000007941 */ /* 0x000fea0003800000 */
.L_x_5916:
[----:B------:R-:W3:Y:S01]  /*dad0*/  LDS R47, [R47.X4+0x7a00] ;  /* 0x007a00002f2f7984 */ /* 0x000ee20000004800 */
[----:B------:R-:W-:Y:S01]  /*dae0*/  BSSY B0, `(.L_x_5918) ;  /* 0x0000004000007945 */ /* 0x000fe20003800000 */
[----:B------:R-:W-:Y:S05]  /*daf0*/  @!P4 BRA `(.L_x_5919) ;  /* 0x000000200000c947 */ /* 0x000fea0003800000 */
[----:B------:R4:W-:Y:S04]  /*db00*/  RED.E.ADD.F32.FTZ.RN.STRONG.GPU [R8.64+-0x900], R174 ;  /* 0xfff700ae0800798e */ /* 0x0009e8000c10e7a8 */
[----:B---3--:R4:W-:Y:S02]  /*db10*/  RED.E.ADD.F32.FTZ.RN.STRONG.GPU [R10.64+-0x900], R47 ;  /* 0xfff7002f0a00798e */ /* 0x0089e4000c10e7a8 */
.L_x_5919:
[----:B------:R-:W-:Y:S05]  /*db20*/  BSYNC B0 ;  /* 0x0000000000007941 */ /* 0x000fea0003800000 */
.L_x_5918:
[----:B---34-:R3:W4:Y:S01]  /*db30*/  LDS R13, [R48.X4+0x7b00] ;  /* 0x007b0000300d7984 */ /* 0x0187220000004800 */
[----:B------:R-:W-:Y:S01]  /*db40*/  BSSY B0, `(.L_x_5920) ;  /* 0x0000004000007945 */ /* 0x000fe20003800000 */
[----:B------:R-:W-:Y:S05]  /*db50*/  @!P5 BRA `(.L_x_5921) ;  /* 0x000000200000d947 */ /* 0x000fea0003800000 */
[----:B------:R3:W-:Y:S04]  /*db60*/  RED.E.ADD.F32.FTZ.RN.STRONG.GPU [R8.64+-0x800], R175 ;  /* 0xfff800af0800798e */ /* 0x0007e8000c10e7a8 */
[----:B----4-:R3:W-:Y:S02]  /*db70*/  RED.E.ADD.F32.FTZ.RN.STRONG.GPU [R10.64+-0x800], R13 ;  /* 0xfff8000d0a00798e */ /* 0x0107e4000c10e7a8 */
.L_x_5921:
[----:B------:R-:W-:Y:S05]  /*db80*/  BSYNC B0 ;  /* 0x0000000000007941 */ /* 0x000fea0003800000 */
.L_x_5920:
        /* <DEDUP_REMOVED lines=12> */
.L_x_5923:
[----:B------:R-:W-:Y:S05]  /*dc50*/  BSYNC B0 ;  /* 0x0000000000007941 */ /* 0x000fea0003800000 */
.L_x_5922:
[----:B---34-:R3:W4:Y:S01]  /*dc60*/  LDS R13, [R50.X4+0x7d00] ;  /* 0x007d0000320d7984 */ /* 0x0187220000004800 */
[----:B------:R-:W-:Y:S01]  /*dc70*/  BSSY B0, `(.L_x_5924) ;  /* 0x0000004000007945 */ /* 0x000fe20003800000 */
[----:B------:R-:W-:Y:S05]  /*dc80*/  @!P0 BRA `(.L_x_5925) ;  /* 0x0000002000008947 */ /* 0x000fea0003800000 */
[----:B------:R3:W-:Y:S04]  /*dc90*/  RED.E.ADD.F32.FTZ.RN.STRONG.GPU [R8.64+-0x600], R177 ;  /* 0xfffa00b10800798e */ /* 0x0007e8000c10e7a8 */
[----:B----4-:R3:W-:Y:S02]  /*dca0*/  RED.E.ADD.F32.FTZ.RN.STRONG.GPU [R10.64+-0x600], R13 ;  /* 0xfffa000d0a00798e */ /* 0x0107e4000c10e7a8 */
.L_x_5925:
[----:B------:R-:W-:Y:S05]  /*dcb0*/  BSYNC B0 ;  /* 0x0000000000007941 */ /* 0x000fea0003800000 */
.L_x_5924:
[----:B------:R-:W3:Y:S01]  /*dcc0*/  LDS R51, [R51.X4+0x7e00] ;  /* 0x007e000033337984 */ /* 0x000ee20000004800 */
[----:B------:R-:W-:Y:S01]  /*dcd0*/  BSSY B0, `(.L_x_5926) ;  /* 0x0000004000007945 */ /* 0x000fe20003800000 */
[----:B------:R-:W-:Y:S05]  /*dce0*/  @!P1 BRA `(.L_x_5927) ;  /* 0x0000002000009947 */ /* 0x000fea0003800000 */
[----:B------:R4:W-:Y:S04]  /*dcf0*/  RED.E.ADD.F32.FTZ.RN.STRONG.GPU [R8.64+-0x500], R178 ;  /* 0xfffb00b20800798e */ /* 0x0009e8000c10e7a8 */
[----:B---3--:R4:W-:Y:S02]  /*dd00*/  RED.E.ADD.F32.FTZ.RN.STRONG.GPU [R10.64+-0x500], R51 ;  /* 0xfffb00330a00798e */ /* 0x0089e4000c10e7a8 */
.L_x_5927:
[----:B------:R-:W-:Y:S05]  /*dd10*/  BSYNC B0 ;  /* 0x0000000000007941 */ /* 0x000fea0003800000 */
.L_x_5926:
[----:B---34-:R3:W4:Y:S01]  /*dd20*/  LDS R13, [R52.X4+0x7f00] ;  /* 0x007f0000340d7984 */ /* 0x0187220000004800 */
[----:B------:R-:W-:Y:S01]  /*dd30*/  BSSY B0, `(.L_x_5928) ;  /* 0x0000004000007945 */ /* 0x000fe20003800000 */
[----:B------:R-:W-:Y:S05]  /*dd40*/  @!P2 BRA `(.L_x_5929) ;  /* 0x000000200000a947 */ /* 0x000fea0003800000 */
[----:B------:R3:W-:Y:S04]  /*dd50*/  RED.E.ADD.F32.FTZ.RN.STRONG.GPU [R8.64+-0x400], R179 ;  /* 0xfffc00b30800798e */ /* 0x0007e8000c10e7a8 */
[----:B----4-:R3:W-:Y:S02]  /*dd60*/  RED.E.ADD.F32.FTZ.RN.STRONG.GPU [R10.64+-0x400], R13 ;  /* 0xfffc000d0a00798e */ /* 0x0107e4000c10e7a8 */
.L_x_5929:
[----:B------:R-:W-:Y:S05]  /*dd70*/  BSYNC B0 ;  /* 0x0000000000007941 */ /* 0x000fea0003800000 */
.L_x_5928:
[----:B---34-:R3:W4:Y:S01]  /*dd80*/  LDS R13, [R60.X4+0x8000] ;  /* 0x008000003c0d7984 */ /* 0x0187220000004800 */
[----:B------:R-:W-:Y:S01]  /*dd90*/  BSSY B0, `(.L_x_5930) ;  /* 0x0000004000007945 */ /* 0x000fe20003800000 */
[----:B------:R-:W-:Y:S05]  /*dda0*/  @!P3 BRA `(.L_x_5931) ;  /* 0x000000200000b947 */ /* 0x000fea0003800000 */
[----:B------:R3:W-:Y:S04]  /*ddb0*/  RED.E.ADD.F32.FTZ.RN.STRONG.GPU [R8.64+-0x300], R180 ;  /* 0xfffd00b40800798e */ /* 0x0007e8000c10e7a8 */
[----:B----4-:R3:W-:Y:S02]  /*ddc0*/  RED.E.ADD.F32.FTZ.RN.STRONG.GPU [R10.64+-0x300], R13 ;  /* 0xfffd000d0a00798e */ /* 0x0107e4000c10e7a8 */
.L_x_5931:
[----:B------:R-:W-:Y:S05]  /*ddd0*/  BSYNC B0 ;  /* 0x0000000000007941 */ /* 0x000fea0003800000 */
.L_x_5930:
[----:B------:R-:W3:Y:S01]  /*dde0*/  LDS R61, [R61.X4+0x8100] ;  /* 0x008100003d3d7984 */ /* 0x000ee20000004800 */
[----:B------:R-:W-:Y:S01]  /*ddf0*/  BSSY B0, `(.L_x_5932) ;  /* 0x0000004000007945 */ /* 0x000fe20003800000 */
[----:B------:R-:W-:Y:S05]  /*de00*/  @!P4 BRA `(.L_x_5933) ;  /* 0x000000200000c947 */ /* 0x000fea0003800000 */
[----:B------:R4:W-:Y:S04]  /*de10*/  RED.E.ADD.F32.FTZ.RN.STRONG.GPU [R8.64+-0x200], R181 ;  /* 0xfffe00b50800798e */ /* 0x0009e8000c10e7a8 */
[----:B---3--:R4:W-:Y:S02]  /*de20*/  RED.E.ADD.F32.FTZ.RN.STRONG.GPU [R10.64+-0x200], R61 ;  /* 0xfffe003d0a00798e */ /* 0x0089e4000c10e7a8 */
.L_x_5933:
[----:B------:R-:W-:Y:S05]  /*de30*/  BSYNC B0 ;  /* 0x0000000000007941 */ /* 0x000fea0003800000 */
.L_x_5932:
[----:B---34-:R3:W4:Y:S01]  /*de40*/  LDS R13, [R62.X4+0x8200] ;  /* 0x008200003e0d7984 */ /* 0x0187220000004800 */
[----:B------:R-:W-:Y:S01]  /*de50*/  BSSY B0, `(.L_x_5934) ;  /* 0x0000004000007945 */ /* 0x000fe20003800000 */
[----:B------:R-:W-:Y:S05]  /*de60*/  @!P5 BRA `(.L_x_5935) ;  /* 0x000000200000d947 */ /* 0x000fea0003800000 */
[----:B------:R3:W-:Y:S04]  /*de70*/  RED.E.ADD.F32.FTZ.RN.STRONG.GPU [R8.64+-0x100], R182 ;  /* 0xffff00b60800798e */ /* 0x0007e8000c10e7a8 */
[----:B----4-:R3:W-:Y:S02]  /*de80*/  RED.E.ADD.F32.FTZ.RN.STRONG.GPU [R10.64+-0x100], R13 ;  /* 0xffff000d0a00798e */ /* 0x0107e4000c10e7a8 */
.L_x_5935:
[----:B------:R-:W-:Y:S05]  /*de90*/  BSYNC B0 ;  /* 0x0000000000007941 */ /* 0x000fea0003800000 */
.L_x_5934:
[----:B---3--:R-:W3:Y:S01]  /*dea0*/  SHFL.DOWN PT, R11, R0, 0x1, 0x1f ;  /* 0x08201f00000b7f89 */ /* 0x008ee200000e0000 */
[----:B------:R-:W-:Y:S01]  /*deb0*/  ISETP.GT.AND P0, PT, R153, 0x1e, PT ;  /* 0x0000001e9900780c */ /* 0x000fe20003f04270 */
[----:B------:R-:W-:Y:S01]  /*dec0*/  FMUL.FTZ R59, R59, R158 ;  /* 0x0000009e3b3b7220 */ /* 0x000fe20000410000 */
[----:B------:R-:W-:Y:S01]  /*ded0*/  ISETP.NE.AND P1, PT, R153, RZ, PT ;  /* 0x000000ff9900720c */ /* 0x000fe20003f25270 */
[----:B------:R-:W5:Y:S01]  /*dee0*/  SHFL.DOWN PT, R9, R2, 0x1, 0x1f ;  /* 0x08201f0002097f89 */ /* 0x000f6200000e0000 */
        /* <DEDUP_REMOVED lines=45> */
[----:B---3--:R-:W-:Y:S02]  /*e1c0*/  @!P0 FADD.FTZ R0, R0, R11 ;  /* 0x0000000b00008221 */ /* 0x008fe40000010000 */
[----:B------:R-:W-:-:S02]  /*e1d0*/  FADD.FTZ R98, R53, R98 ;  /* 0x0000006235627221 */ /* 0x000fc40000010000 */
[----:B-----5:R-:W-:Y:S01]  /*e1e0*/  @!P0 FADD.FTZ R2, R2, R9 ;  /* 0x0000000902028221 */ /* 0x020fe20000010000 */
[----:B------:R-:W3:Y:S01]  /*e1f0*/  SHFL.DOWN PT, R11, R0, 0x8, 0x1f ;  /* 0x09001f00000b7f89 */ /* 0x000ee200000e0000 */
[----:B------:R-:W-:-:S03]  /*e200*/  ISETP.GT.AND P0, PT, R153, 0x17, PT ;  /* 0x000000179900780c */ /* 0x000fc60003f04270 */
[----:B------:R-:W5:Y:S10]  /*e210*/  SHFL.DOWN PT, R9, R2, 0x8, 0x1f ;  /* 0x09001f0002097f89 */ /* 0x000f7400000e0000 */
[----:B---3--:R-:W-:-:S02]  /*e220*/  @!P0 FADD.FTZ R0, R0, R11 ;  /* 0x0000000b00008221 */ /* 0x008fc40000010000 */
[----:B-----5:R-:W-:-:S03]  /*e230*/  @!P0 FADD.FTZ R2, R2, R9 ;  /* 0x0000000902028221 */ /* 0x020fc60000010000 */
[----:B------:R-:W3:Y:S01]  /*e240*/  SHFL.DOWN PT, R11, R0, 0x10, 0x1f ;  /* 0x0a001f00000b7f89 */ /* 0x000ee200000e0000 */
[----:B------:R-:W-:-:S03]  /*e250*/  ISETP.GT.AND P0, PT, R153, 0xf, PT ;  /* 0x0000000f9900780c */ /* 0x000fc60003f04270 */
[----:B------:R-:W5:Y:S10]  /*e260*/  SHFL.DOWN PT, R9, R2, 0x10, 0x1f ;  /* 0x0a001f0002097f89 */ /* 0x000f7400000e0000 */
[----:B---3--:R-:W-:-:S02]  /*e270*/  @!P0 FADD.FTZ R0, R0, R11 ;  /* 0x0000000b00008221 */ /* 0x008fc40000010000 */
[----:B-----5:R-:W-:-:S03]  /*e280*/  @!P0 FADD.FTZ R2, R2, R9 ;  /* 0x0000000902028221 */ /* 0x020fc60000010000 */
        /* <DEDUP_REMOVED lines=15> */
.L_x_5937:
[----:B------:R-:W-:Y:S05]  /*e380*/  BSYNC B0 ;  /* 0x0000000000007941 */ /* 0x000fea0003800000 */
.L_x_5936:
        /* <DEDUP_REMOVED lines=8> */
.L_x_5837:
        /* <DEDUP_REMOVED lines=14> */
[----:B------:R-:W-:Y:S01]  /*e4f0*/  ISETP.GE.AND P0, PT, R16, UR11, PT ;  /* 0x0000000b10007c0c */ /* 0x000fe2000bf06270 */
[----:B------:R-:W-:Y:S01]  /*e500*/  CS2R R18, SRZ ;  /* 0x0000000000127805 */ /* 0x000fe2000001ff00 */
[C---:B------:R-:W-:Y:S01]  /*e510*/  LOP3.LUT R11, R152.reuse, 0xe0, RZ, 0xfc, !PT ;  /* 0x000000e0980b7812 */ /* 0x040fe200078efcff */
[----:B------:R-:W-:Y:S01]  /*e520*/  CS2R R22, SRZ ;  /* 0x0000000000167805 */ /* 0x000fe2000001ff00 */
[----:B------:R-:W-:Y:S01]  /*e530*/  ISETP.GE.AND P4, PT, R15, UR11, PT ;  /* 0x0000000b0f007c0c */ /* 0x000fe2000bf86270 */
[----:B------:R-:W-:Y:S01]  /*e540*/  CS2R R20, SRZ ;  /* 0x0000000000147805 */ /* 0x000fe2000001ff00 */
[----:B------:R-:W-:Y:S01]  /*e550*/  LOP3.LUT R10, R152, 0x100, RZ, 0xfc, !PT ;  /* 0x00000100980a7812 */ /* 0x000fe200078efcff */
[----:B------:R-:W4:Y:S01]  /*e560*/  @!P1 LDG.E R3, [R108.64+0x80] ;  /* 0x000080286c039981 */ /* 0x000f22000c1e1900 */
[----:B------:R-:W-:Y:S01]  /*e570*/  ISETP.GE.AND P6, PT, R14, UR11, PT ;  /* 0x0000000b0e007c0c */ /* 0x000fe2000bfc6270 */
[----:B------:R-:W-:Y:S01]  /*e580*/  CS2R R24, SRZ ;  /* 0x0000000000187805 */ /* 0x000fe2000001ff00 */
[----:B------:R-:W-:Y:S01]  /*e590*/  ISETP.GE.AND P5, PT, R13, UR11, PT ;  /* 0x0000000b0d007c0c */ /* 0x000fe2000bfa6270 */
[----:B------:R-:W-:Y:S01]  /*e5a0*/  CS2R R26, SRZ ;  /* 0x00000000001a7805 */ /* 0x000fe2000001ff00 */
[----:B------:R-:W-:Y:S01]  /*e5b0*/  ISETP.GE.AND P3, PT, R12, UR11, PT ;  /* 0x0000000b0c007c0c */ /* 0x000fe2000bf66270 */
[----:B------:R-:W5:Y:S01]  /*e5c0*/  @!P0 LDG.E R2, [R108.64+0x100] ;  /* 0x000100286c028981 */ /* 0x000f62000c1e1900 */
[----:B------:R-:W-:-:S02]  /*e5d0*/  LOP3.LUT R9, R152, 0x120, RZ, 0xfc, !PT ;  /* 0x0000012098097812 */ /* 0x000fc400078efcff */
[C---:B------:R-:W-:Y:S01]  /*e5e0*/  LOP3.LUT R8, R152.reuse, 0x140, RZ, 0xfc, !PT ;  /* 0x0000014098087812 */ /* 0x040fe200078efcff */
[----:B------:R-:W3:Y:S01]  /*e5f0*/  @!P4 LDG.E R19, [R108.64+0x180] ;  /* 0x000180286c13c981 */ /* 0x000ee2000c1e1900 */
[C---:B------:R-:W-:Y:S02]  /*e600*/  LOP3.LUT R7, R152.reuse, 0x160, RZ, 0xfc, !PT ;  /* 0x0000016098077812 */ /* 0x040fe400078efcff */
[C---:B------:R-:W-:Y:S01]  /*e610*/  LOP3.LUT R6, R152.reuse, 0x180, RZ, 0xfc, !PT ;  /* 0x0000018098067812 */ /* 0x040fe200078efcff */
[----:B------:R-:W3:Y:S01]  /*e620*/  @!P6 LDG.E R18, [R108.64+0x200] ;  /* 0x000200286c12e981 */ /* 0x000ee2000c1e1900 */
[C---:B------:R-:W-:Y:S02]  /*e630*/  LOP3.LUT R5, R152.reuse, 0x1a0, RZ, 0xfc, !PT ;  /* 0x000001a098057812 */ /* 0x040fe400078efcff */
[C---:B------:R-:W-:Y:S01]  /*e640*/  LOP3.LUT R4, R152.reuse, 0x1c0, RZ, 0xfc, !PT ;  /* 0x000001c098047812 */ /* 0x040fe200078efcff */
[----:B------:R-:W3:Y:S01]  /*e650*/  @!P5 LDG.E R23, [R108.64+0x280] ;  /* 0x000280286c17d981 */ /* 0x000ee2000c1e1900 */
[----:B------:R-:W-:Y:S01]  /*e660*/  LOP3.LUT R0, R152, 0x1e0, RZ, 0xfc, !PT ;  /* 0x000001e098007812 */ /* 0x000fe200078efcff */
[----:B------:R-:W-:-:S02]  /*e670*/  HFMA2.MMA R29, -RZ, RZ, 0, 0 ;  /* 0x00000000ff1d7435 */ /* 0x000fc400000001ff */
[----:B------:R-:W-:Y:S01]  /*e680*/  HFMA2.MMA R33, -RZ, RZ, 0, 0 ;  /* 0x00000000ff217435 */ /* 0x000fe200000001ff */
[----:B------:R-:W-:Y:S01]  /*e690*/  MOV R31, RZ ;  /* 0x000000ff001f7202 */ /* 0x000fe20000000f00 */
[----:B------:R-:W3:Y:S01]  /*e6a0*/  @!P3 LDG.E R21, [R108.64+0x300] ;  /* 0x000300286c15b981 */ /* 0x000ee2000c1e1900 */
[----:B------:R-:W-:Y:S01]  /*e6b0*/  LOP3.LUT R66, R66, 0xfffffe00, RZ, 0xc0, !PT ;  /* 0xfffffe0042427812 */ /* 0x000fe200078ec0ff */
[----:B------:R-:W-:Y:S02]  /*e6c0*/  ULDC.64 UR36, c[0x0][0x2d8] ;  /* 0x0000b60000247ab9 */ /* 0x000fe40000000a00 */
[----:B--2---:R-:W2:Y:S01]  /*e6d0*/  @!P2 LDG.E R28, [R108.64] ;  /* 0x000000286c1ca981 */ /* 0x004ea2000c1e1900 */
[----:B------:R-:W-:Y:S02]  /*e6e0*/  ISETP.GE.AND P1, PT, R10, UR11, PT ;  /* 0x0000000b0a007c0c */ /* 0x000fe4000bf26270 */
[----:B------:R-:W-:Y:S02]  /*e6f0*/  ISETP.GE.AND P0, PT, R9, UR11, PT ;  /* 0x0000000b09007c0c */ /* 0x000fe4000bf06270 */
[----:B------:R-:W-:-:S02]  /*e700*/  ISETP.GE.AND P4, PT, R8, UR11, PT ;  /* 0x0000000b08007c0c */ /* 0x000fc4000bf86270 */
        /* <DEDUP_REMOVED lines=16> */
[----:B---3--:R3:W-:Y:S04]  /*e810*/  STS [R52.X4], R28 ;  /* 0x0000001c34007388 */ /* 0x0087e80000004800 */
[----:B----4-:R-:W-:Y:S04]  /*e820*/  STS [R50.X4+0x80], R3 ;  /* 0x0000800332007388 */ /* 0x010fe80000004800 */
[----:B-----5:R-:W-:Y:S04]  /*e830*/  STS [R48.X4+0x100], R2 ;  /* 0x0001000230007388 */ /* 0x020fe80000004800 */
[----:B------:R-:W-:Y:S04]  /*e840*/  STS [R252.X4+0x180], R19 ;  /* 0x00018013fc007388 */ /* 0x000fe80000004800 */
[----:B------:R-:W-:Y:S04]  /*e850*/  STS [R251.X4+0x200], R18 ;  /* 0x00020012fb007388 */ /* 0x000fe80000004800 */
[----:B------:R-:W-:Y:S04]  /*e860*/  STS [R250.X4+0x280], R23 ;  /* 0x00028017fa007388 */ /* 0x000fe80000004800 */
[----:B------:R-:W-:Y:S01]  /*e870*/  STS [R248.X4+0x300], R21 ;  /* 0x00030015f8007388 */ /* 0x000fe20000004800 */
[----:B------:R-:W-:-:S04]  /*e880*/  LEA R45, R153, R66, 0x4 ;  /* 0x00000042992d7211 */ /* 0x000fc800078e20ff */
[C---:B---3--:R-:W-:Y:S02]  /*e890*/  IADD3 R28, R45.reuse, 0x4, RZ ;  /* 0x000000042d1c7810 */ /* 0x048fe40007ffe0ff */
[C---:B------:R-:W-:Y:S02]  /*e8a0*/  IADD3 R30, R45.reuse, 0x6, RZ ;  /* 0x000000062d1e7810 */ /* 0x040fe40007ffe0ff */
[C---:B------:R-:W-:Y:S02]  /*e8b0*/  IADD3 R32, R45.reuse, 0x7, RZ ;  /* 0x000000072d207810 */ /* 0x040fe40007ffe0ff */
[----:B------:R-:W-:Y:S02]  /*e8c0*/  LEA.HI.SX32 R28, R28, R45, 0x1b ;  /* 0x0000002d1c1c7211 */ /* 0x000fe400078fdaff */
[C---:B------:R-:W-:Y:S02]  /*e8d0*/  IADD3 R34, R45.reuse, 0x9, RZ ;  /* 0x000000092d227810 */ /* 0x040fe40007ffe0ff */
[----:B------:R-:W-:-:S02]  /*e8e0*/  IADD3 R35, R45, 0xa, RZ ;  /* 0x0000000a2d237810 */ /* 0x000fc40007ffe0ff */
[C---:B------:R-:W-:Y:S02]  /*e8f0*/  IADD3 R36, R45.reuse, 0xb, RZ ;  /* 0x0000000b2d247810 */ /* 0x040fe40007ffe0ff */
[-C--:B------:R-:W-:Y:S02]  /*e900*/  LEA.HI.SX32 R32, R32, R45.reuse, 0x1b ;  /* 0x0000002d20207211 */ /* 0x080fe400078fdaff */
[C---:B------:R-:W-:Y:S02]  /*e910*/  IADD3 R37, R45.reuse, 0xc, RZ ;  /* 0x0000000c2d257810 */ /* 0x040fe40007ffe0ff */
        /* <DEDUP_REMOVED lines=9> */
[----:B------:R-:W-:Y:S01]  /*e9b0*/  LEA.HI.SX32 R40, R40, R45, 0x1b ;  /* 0x0000002d28287211 */ /* 0x000fe200078fdaff */
        /* <DEDUP_REMOVED lines=17> */
[----:B------:R-:W-:Y:S02]  /*ead0*/  LDS R2, [R151.X4+0x14] ;  /* 0x0000140097027984 */ /* 0x000fe40000004800 */
[----:B------:R-:W-:Y:S01]  /*eae0*/  FSETP.GTU.FTZ.AND P1, PT, R22, 20, PT ;  /* 0x41a000001600780b */ /* 0x000fe20003f3c000 */
[----:B---3--:R-:W-:Y:S02]  /*eaf0*/  FADD.FTZ R23, R3, UR8 ;  /* 0x0000000803177e21 */ /* 0x008fe40008010000 */
[----:B----4-:R-:W-:Y:S01]  /*eb00*/  FADD.FTZ R25, R19, UR8 ;  /* 0x0000000813197e21 */ /* 0x010fe20008010000 */
[----:B------:R-:W-:Y:S01]  /*eb10*/  LDS R3, [R151.X4+0x18] ;  /* 0x0000180097037984 */ /* 0x000fe20000004800 */
[----:B-----5:R-:W-:-:S03]  /*eb20*/  FADD.FTZ R24, R18, UR8 ;  /* 0x0000000812187e21 */ /* 0x020fc60008010000 */
[----:B------:R-:W2:Y:S01]  /*eb30*/  LDS R19, [R151.X4+0x20] ;  /* 0x0000200097137984 */ /* 0x000ea20000004800 */
[----:B------:R-:W-:-:S04]  /*eb40*/  FSETP.GTU.FTZ.AND P6, PT, R23, 20, PT ;  /* 0x41a000001700780b */ /* 0x000fc80003fdc000 */
[----:B------:R-:W-:Y:S01]  /*eb50*/  @!P1 FMUL.FTZ R22, R22, -1.4426950216293334961 ;  /* 0xbfb8aa3b16169820 */ /* 0x000fe20000410000 */
[----:B------:R-:W-:Y:S01]  /*eb60*/  FSETP.GTU.FTZ.AND P5, PT, R24, 20, PT ;  /* 0x41a000001800780b */ /* 0x000fe20003fbc000 */
[----:B------:R-:W3:Y:S04]  /*eb70*/  LDS R18, [R151.X4+0x1c] ;  /* 0x00001c0097127984 */ /* 0x000ee80000004800 */
[----:B------:R-:W4:Y:S03]  /*eb80*/  @!P1 MUFU.EX2 R22, R22 ;  /* 0x0000001600169308 */ /* 0x000f260000000800 */
[----:B------:R-:W-:-:S05]  /*eb90*/  @!P6 FMUL.FTZ R23, R23, -1.4426950216293334961 ;  /* 0xbfb8aa3b1717e820 */ /* 0x000fca0000410000 */
[----:B------:R-:W-:Y:S01]  /*eba0*/  @!P5 FMUL.FTZ R24, R24, -1.4426950216293334961 ;  /* 0xbfb8aa3b1818d820 */ /* 0x000fe20000410000 */
[----:B------:R-:W5:Y:S01]  /*ebb0*/  @!P6 MUFU.EX2 R23, R23 ;  /* 0x000000170017e308 */ /* 0x000f620000000800 */
[----:B----4-:R-:W-:-:S07]  /*ebc0*/  @!P1 FADD.FTZ R22, R22, 1 ;  /* 0x3f80000016169421 */ /* 0x010fce0000010000 */
[----:B------:R-:W4:Y:S08]  /*ebd0*/  @!P5 MUFU.EX2 R24, R24 ;  /* 0x000000180018d308 */ /* 0x000f300000000800 */
[----:B------:R-:W0:Y:S01]  /*ebe0*/  @!P1 MUFU.RCP R22, R22 ;  /* 0x0000001600169308 */ /* 0x000e220000001000 */
[----:B-----5:R-:W-:Y:S02]  /*ebf0*/  @!P6 FADD.FTZ R23, R23, 1 ;  /* 0x3f8000001717e421 */ /* 0x020fe40000010000 */
[----:B--2---:R-:W-:-:S02]  /*ec00*/  FADD.FTZ R19, R19, UR8 ;  /* 0x0000000813137e21 */ /* 0x004fc40008010000 */
[----:B----4-:R-:W-:-:S03]  /*ec10*/  @!P5 FADD.FTZ R24, R24, 1 ;  /* 0x3f8000001818d421 */ /* 0x010fc60000010000 */
[----:B------:R-:W2:Y:S01]  /*ec20*/  @!P6 MUFU.RCP R23, R23 ;  /* 0x000000170017e308 */ /* 0x000ea20000001000 */
[----:B0-----:R-:W-:-:S07]  /*ec30*/  @!P1 FMUL.FTZ R99, R99, R22 ;  /* 0x0000001663639220 */ /* 0x001fce0000410000 */
[----:B------:R-:W0:Y:S01]  /*ec40*/  @!P5 MUFU.RCP R27, R24 ;  /* 0x00000018001bd308 */ /* 0x000e220000001000 */
[----:B------:R-:W-:Y:S01]  /*ec50*/  FSETP.GTU.FTZ.AND P1, PT, R19, 20, PT ;  /* 0x41a000001300780b */ /* 0x000fe20003f3c000 */
[----:B------:R-:W-:Y:S02]  /*ec60*/  FADD.FTZ R2, R2, UR8 ;  /* 0x0000000802027e21 */ /* 0x000fe40008010000 */
[----:B------:R-:W-:Y:S02]  /*ec70*/  FADD.FTZ R3, R3, UR8 ;  /* 0x0000000803037e21 */ /* 0x000fe40008010000 */
[----:B---3--:R-:W-:Y:S02]  /*ec80*/  FADD.FTZ R18, R18, UR8 ;  /* 0x0000000812127e21 */ /* 0x008fe40008010000 */
[----:B------:R-:W-:Y:S02]  /*ec90*/  FADD.FTZ R20, R20, UR8 ;  /* 0x0000000814147e21 */ /* 0x000fe40008010000 */
[----:B------:R-:W-:Y:S01]  /*eca0*/  FADD.FTZ R21, R21, UR8 ;  /* 0x0000000815157e21 */ /* 0x000fe20008010000 */
[----:B------:R-:W-:-:S03]  /*ecb0*/  FSETP.GTU.FTZ.AND P0, PT, R25, 20, PT ;  /* 0x41a000001900780b */ /* 0x000fc60003f1c000 */
[----:B------:R-:W-:Y:S01]  /*ecc0*/  @!P1 FMUL.FTZ R19, R19, -1.4426950216293334961 ;  /* 0xbfb8aa3b13139820 */ /* 0x000fe20000410000 */
[----:B------:R-:W-:Y:S01]  /*ecd0*/  FSETP.GTU.FTZ.AND P4, PT, R2, 20, PT ;  /* 0x41a000000200780b */ /* 0x000fe20003f9c000 */
[----:B--2---:R-:W-:Y:S01]  /*ece0*/  @!P6 FMUL.FTZ R100, R100, R23 ;  /* 0x000000176464e220 */ /* 0x004fe20000410000 */
[----:B------:R-:W-:Y:S01]  /*ecf0*/  FSETP.GTU.FTZ.AND P3, PT, R3, 20, PT ;  /* 0x41a000000300780b */ /* 0x000fe20003f7c000 */
[----:B0-----:R-:W-:Y:S01]  /*ed00*/  @!P5 FMUL.FTZ R102, R102, R27 ;  /* 0x0000001b6666d220 */ /* 0x001fe20000410000 */
[----:B------:R-:W-:Y:S02]  /*ed10*/  FSETP.GTU.FTZ.AND P2, PT, R18, 20, PT ;  /* 0x41a000001200780b */ /* 0x000fe40003f5c000 */
[----:B------:R-:W-:Y:S02]  /*ed20*/  FSETP.GTU.FTZ.AND P6, PT, R20, 20, PT ;  /* 0x41a000001400780b */ /* 0x000fe40003fdc000 */
[----:B------:R-:W-:Y:S01]  /*ed30*/  FSETP.GTU.FTZ.AND P5, PT, R21, 20, PT ;  /* 0x41a000001500780b */ /* 0x000fe20003fbc000 */
[----:B------:R-:W0:Y:S01]  /*ed40*/  @!P1 MUFU.EX2 R19, R19 ;  /* 0x0000001300139308 */ /* 0x000e220000000800 */
[----:B------:R-:W-:-:S03]  /*ed50*/  @!P0 FMUL.FTZ R25, R25, -1.4426950216293334961 ;  /* 0xbfb8aa3b19198820 */ /* 0x000fc60000410000 */
[----:B------:R-:W-:Y:S02]  /*ed60*/  @!P4 FMUL.FTZ R2, R2, -1.4426950216293334961 ;  /* 0xbfb8aa3b0202c820 */ /* 0x000fe40000410000 */
[----:B------:R-:W-:Y:S02]  /*ed70*/  @!P3 FMUL.FTZ R3, R3, -1.4426950216293334961 ;  /* 0xbfb8aa3b0303b820 */ /* 0x000fe40000410000 */
[----:B------:R-:W-:Y:S02]  /*ed80*/  @!P2 FMUL.FTZ R18, R18, -1.4426950216293334961 ;  /* 0xbfb8aa3b1212a820 */ /* 0x000fe40000410000 */
[----:B------:R-:W-:Y:S02]  /*ed90*/  @!P6 FMUL.FTZ R20, R20, -1.4426950216293334961 ;  /* 0xbfb8aa3b1414e820 */ /* 0x000fe40000410000 */
[----:B------:R-:W-:Y:S01]  /*eda0*/  @!P5 FMUL.FTZ R21, R21, -1.4426950216293334961 ;  /* 0xbfb8aa3b1515d820 */ /* 0x000fe20000410000 */
[----:B------:R-:W2:Y:S01]  /*edb0*/  @!P0 MUFU.EX2 R25, R25 ;  /* 0x0000001900198308 */ /* 0x000ea20000000800 */
[----:B0-----:R-:W-:-:S07]  /*edc0*/  @!P1 FADD.FTZ R19, R19, 1 ;  /* 0x3f80000013139421 */ /* 0x001fce0000010000 */
[----:B------:R-:W0:Y:S08]  /*edd0*/  @!P4 MUFU.EX2 R2, R2 ;  /* 0x000000020002c308 */ /* 0x000e300000000800 */
[----:B------:R-:W3:Y:S08]  /*ede0*/  @!P3 MUFU.EX2 R3, R3 ;  /* 0x000000030003b308 */ /* 0x000ef00000000800 */
[----:B------:R-:W4:Y:S08]  /*edf0*/  @!P2 MUFU.EX2 R18, R18 ;  /* 0x000000120012a308 */ /* 0x000f300000000800 */
[----:B------:R-:W5:Y:S08]  /*ee00*/  @!P6 MUFU.EX2 R20, R20 ;  /* 0x000000140014e308 */ /* 0x000f700000000800 */
[----:B------:R-:W1:Y:S08]  /*ee10*/  @!P5 MUFU.EX2 R21, R21 ;  /* 0x000000150015d308 */ /* 0x000e700000000800 */
[----:B------:R-:W1:Y:S01]  /*ee20*/  @!P1 MUFU.RCP R19, R19 ;  /* 0x0000001300139308 */ /* 0x000e620000001000 */
[----:B--2---:R-:W-:Y:S01]  /*ee30*/  @!P0 FADD.FTZ R25, R25, 1 ;  /* 0x3f80000019198421 */ /* 0x004fe20000010000 */
[C---:B------:R-:W-:Y:S01]  /*ee40*/  IADD3 R22, R45.reuse, 0x1, RZ ;  /* 0x000000012d167810 */ /* 0x040fe20007ffe0ff */
[----:B0-----:R-:W-:Y:S01]  /*ee50*/  @!P4 FADD.FTZ R2, R2, 1 ;  /* 0x3f8000000202c421 */ /* 0x001fe20000010000 */
[----:B------:R-:W-:Y:S01]  /*ee60*/  IADD3 R23, R45, 0x2, RZ ;  /* 0x000000022d177810 */ /* 0x000fe20007ffe0ff */
[----:B---3--:R-:W-:-:S02]  /*ee70*/  @!P3 FADD.FTZ R3, R3, 1 ;  /* 0x3f8000000303b421 */ /* 0x008fc40000010000 */
[----:B----4-:R-:W-:Y:S02]  /*ee80*/  @!P2 FADD.FTZ R18, R18, 1 ;  /* 0x3f8000001212a421 */ /* 0x010fe40000010000 */
[----:B-----5:R-:W-:Y:S02]  /*ee90*/  @!P6 FADD.FTZ R20, R20, 1 ;  /* 0x3f8000001414e421 */ /* 0x020fe40000010000 */
[----:B-1----:R-:W-:Y:S01]  /*eea0*/  @!P5 FADD.FTZ R21, R21, 1 ;  /* 0x3f8000001515d421 */ /* 0x002fe20000010000 */
[----:B------:R0:W-:Y:S01]  /*eeb0*/  @!P0 MUFU.RCP R42, R25 ;  /* 0x00000019002a8308 */ /* 0x0001e20000001000 */
[----:B------:R-:W-:Y:S01]  /*eec0*/  LEA.HI.SX32 R26, R22, R45, 0x1b ;  /* 0x0000002d161a7211 */ /* 0x000fe200078fdaff */
[----:B------:R-:W-:Y:S02]  /*eed0*/  @!P1 FMUL.FTZ R112, R112, R19 ;  /* 0x0000001370709220 */ /* 0x000fe40000410000 */
[----:B------:R-:W-:Y:S04]  /*eee0*/  LDS R19, [R151.X4+0x38] ;  /* 0x0000380097137984 */ /* 0x000fe80000004800 */
[----:B------:R1:W2:Y:S01]  /*eef0*/  @!P4 MUFU.RCP R41, R2 ;  /* 0x000000020029c308 */ /* 0x0002a20000001000 */
[----:B0-----:R-:W-:-:S07]  /*ef00*/  LEA.HI.SX32 R25, R23, R45, 0x1b ;  /* 0x0000002d17197211 */ /* 0x001fce00078fdaff */
[----:B------:R0:W-:Y:S01]  /*ef10*/  @!P3 MUFU.RCP R43, R3 ;  /* 0x00000003002bb308 */ /* 0x0001e20000001000 */
[----:B-1----:R-:W1:Y:S07]  /*ef20*/  LDS R2, [R151.X4+0x2c] ;  /* 0x00002c0097027984 */ /* 0x002e6e0000004800 */
[----:B------:R3:W4:Y:S01]  /*ef30*/  @!P2 MUFU.RCP R44, R18 ;  /* 0x00000012002ca308 */ /* 0x0007220000001000 */
[----:B0-----:R-:W-:Y:S07]  /*ef40*/  LDS R3, [R151.X4+0x30] ;  /* 0x0000300097037984 */ /* 0x001fee0000004800 */
[----:B------:R0:W5:Y:S01]  /*ef50*/  @!P6 MUFU.RCP R23, R20 ;  /* 0x000000140017e308 */ /* 0x0001620000001000 */
[----:B---3--:R-:W3:Y:S07]  /*ef60*/  LDS R18, [R151.X4+0x34] ;  /* 0x0000340097127984 */ /* 0x008eee0000004800 */
[----:B------:R2:W1:Y:S01]  /*ef70*/  @!P5 MUFU.RCP R22, R21 ;  /* 0x000000150016d308 */ /* 0x0004620000001000 */
[----:B0-----:R-:W0:Y:S04]  /*ef80*/  LDS R20, [R151.X4+0x3c] ;  /* 0x00003c0097147984 */ /* 0x001e280000004800 */
[----:B--2---:R-:W2:Y:S04]  /*ef90*/  LDS R21, [R151.X4] ;  /* 0x0000000097157984 */ /* 0x004ea80000004800 */
[----:B------:R-:W-:Y:S01]  /*efa0*/  BAR.SYNC.DEFER_BLOCKING 0x0 ;  /* 0x0000000000007b1d */ /* 0x000fe20000010000 */
[----:B------:R-:W-:-:S02]  /*efb0*/  IADD3 R24, R45, 0x3, RZ ;  /* 0x000000032d187810 */ /* 0x000fc40007ffe0ff */
[C---:B------:R-:W-:Y:S02]  /*efc0*/  IADD3 R29, R45.reuse, 0x5, RZ ;  /* 0x000000052d1d7810 */ /* 0x040fe40007ffe0ff */
[-C--:B------:R-:W-:Y:S02]  /*efd0*/  LEA.HI.SX32 R27, R24, R45.reuse, 0x1b ;  /* 0x0000002d181b7211 */ /* 0x080fe400078fdaff */
[----:B------:R-:W-:Y:S02]  /*efe0*/  IADD3 R33, R45, 0x8, RZ ;  /* 0x000000082d217810 */ /* 0x000fe40007ffe0ff */
[-C--:B------:R-:W-:Y:S02]  /*eff0*/  LEA.HI.SX32 R29, R29, R45.reuse, 0x1b ;  /* 0x0000002d1d1d7211 */ /* 0x080fe400078fdaff */
[----:B------:R-:W-:Y:S01]  /*f000*/  LEA.HI.SX32 R31, R30, R45, 0x1b ;  /* 0x0000002d1e1f7211 */ /* 0x000fe200078fdaff */
[----:B------:R-:W-:Y:S01]  /*f010*/  @!P4 FMUL.FTZ R104, R104, R41 ;  /* 0x000000296868c220 */ /* 0x000fe20000410000 */
[----:B------:R-:W-:-:S02]  /*f020*/  LEA.HI.SX32 R33, R33, R45, 0x1b ;  /* 0x0000002d21217211 */ /* 0x000fc400078fdaff */
[----:B------:R-:W-:Y:S01]  /*f030*/  ISETP.NE.AND P4, PT, R154, RZ, PT ;  /* 0x000000ff9a00720c */ /* 0x000fe20003f85270 */
        /* <DEDUP_REMOVED lines=9> */
[----:B----4-:R-:W-:-:S03]  /*f0d0*/  @!P2 FMUL.FTZ R107, R107, R44 ;  /* 0x0000002c6b6ba220 */ /* 0x010fc60000410000 */
[----:B------:R-:W-:Y:S01]  /*f0e0*/  STS [R34.X4+0x24], R219 ;  /* 0x000024db22007388 */ /* 0x000fe20000004800 */
[----:B------:R-:W-:-:S03]  /*f0f0*/  MOV R44, UR11 ;  /* 0x0000000b002c7c02 */ /* 0x000fc60008000f00 */
[----:B------:R-:W-:Y:S04]  /*f100*/  STS [R35.X4+0x28], R96 ;  /* 0x0000286023007388 */ /* 0x000fe80000004800 */
        /* <DEDUP_REMOVED lines=26> */
[----:B---3--:R-:W-:Y:S02]  /*f2b0*/  FADD.FTZ R24, R18, UR8 ;  /* 0x0000000812187e21 */ /* 0x008fe40008010000 */
[----:B------:R-:W-:Y:S02]  /*f2c0*/  FADD.FTZ R3, R3, UR8 ;  /* 0x0000000803037e21 */ /* 0x000fe40008010000 */
[----:B------:R-:W-:Y:S01]  /*f2d0*/  @!P0 FMUL.FTZ R103, R103, R42 ;  /* 0x0000002a67678220 */ /* 0x000fe20000410000 */
[----:B------:R-:W-:Y:S02]  /*f2e0*/  FSETP.GTU.FTZ.AND P0, PT, R2, 20, PT ;  /* 0x41a000000200780b */ /* 0x000fe40003f1c000 */
[----:B------:R-:W-:Y:S02]  /*f2f0*/  FSETP.GTU.FTZ.AND P2, PT, R24, 20, PT ;  /* 0x41a000001800780b */ /* 0x000fe40003f5c000 */
[----:B------:R-:W-:Y:S01]  /*f300*/  FSETP.GTU.FTZ.AND P1, PT, R3, 20, PT ;  /* 0x41a000000300780b */ /* 0x000fe20003f3c000 */
[----:B------:R-:W1:Y:S01]  /*f310*/  LDS R73, [0x1080] ;  /* 0x00108000ff497984 */ /* 0x000e620000000800 */
[----:B------:R-:W-:-:S07]  /*f320*/  FADD.FTZ R30, R19, UR8 ;  /* 0x00000008131e7e21 */ /* 0x000fce0008010000 */
[----:B------:R-:W-:Y:S02]  /*f330*/  @!P0 FMUL.FTZ R2, R2, -1.4426950216293334961 ;  /* 0xbfb8aa3b02028820 */ /* 0x000fe40000410000 */
[----:B0-----:R-:W-:Y:S02]  /*f340*/  FADD.FTZ R42, R20, UR8 ;  /* 0x00000008142a7e21 */ /* 0x001fe40008010000 */
[----:B------:R-:W-:Y:S01]  /*f350*/  @!P2 FMUL.FTZ R20, R24, -1.4426950216293334961 ;  /* 0xbfb8aa3b1814a820 */ /* 0x000fe20000410000 */
[----:B------:R-:W-:Y:S01]  /*f360*/  FSETP.GTU.FTZ.AND P3, PT, R30, 20, PT ;  /* 0x41a000001e00780b */ /* 0x000fe20003f7c000 */
[----:B-----5:R-:W-:Y:S02]  /*f370*/  @!P6 FMUL.FTZ R114, R114, R23 ;  /* 0x000000177272e220 */ /* 0x020fe40000410000 */
[----:B------:R-:W-:Y:S01]  /*f380*/  @!P1 FMUL.FTZ R18, R3, -1.4426950216293334961 ;  /* 0xbfb8aa3b03129820 */ /* 0x000fe20000410000 */
[----:B------:R0:W-:Y:S01]  /*f390*/  @!P0 MUFU.EX2 R23, R2 ;  /* 0x0000000200178308 */ /* 0x0001e20000000800 */
[----:B------:R-:W-:Y:S01]  /*f3a0*/  @!P5 FMUL.FTZ R115, R115, R22 ;  /* 0x000000167373d220 */ /* 0x000fe20000410000 */
[----:B------:R-:W-:Y:S01]  /*f3b0*/  SHF.R.S32.HI R79, RZ, 0x1f, R152 ;  /* 0x0000001fff4f7819 */ /* 0x000fe20000011498 */
[----:B--2---:R-:W-:Y:S01]  /*f3c0*/  FADD.FTZ R22, R21, UR8 ;  /* 0x0000000815167e21 */ /* 0x004fe20008010000 */
[----:B------:R-:W-:-:S02]  /*f3d0*/  MOV R46, UR12 ;  /* 0x0000000c002e7c02 */ /* 0x000fc40008000f00 */
[----:B------:R-:W-:Y:S02]  /*f3e0*/  FSETP.GTU.FTZ.AND P4, PT, R42, 20, PT ;  /* 0x41a000002a00780b */ /* 0x000fe40003f9c000 */
[----:B0-----:R-:W-:Y:S01]  /*f3f0*/  IADD3 R2, P5, R152, UR12, RZ ;  /* 0x0000000c98027c10 */ /* 0x001fe2000ffbe0ff */
[----:B------:R-:W0:Y:S03]  /*f400*/  @!P1 MUFU.EX2 R19, R18 ;  /* 0x0000001200139308 */ /* 0x000e260000000800 */
[----:B------:R-:W-:Y:S02]  /*f410*/  LEA.HI.X.SX32 R3, R46, R79, 0x1, P5 ;  /* 0x0000004f2e037211 */ /* 0x000fe400028f0eff */
[----:B------:R-:W-:-:S03]  /*f420*/  FSETP.GTU.FTZ.AND P5, PT, R22, 20, PT ;  /* 0x41a000001600780b */ /* 0x000fc60003fbc000 */
[----:B------:R-:W2:Y:S01]  /*f430*/  @!P2 MUFU.EX2 R20, R20 ;  /* 0x000000140014a308 */ /* 0x000ea20000000800 */
[----:B------:R-:W-:Y:S02]  /*f440*/  @!P3 FMUL.FTZ R21, R30, -1.4426950216293334961 ;  /* 0xbfb8aa3b1e15b820 */ /* 0x000fe40000410000 */
[----:B------:R-:W-:Y:S01]  /*f450*/  @!P4 FMUL.FTZ R24, R42, -1.4426950216293334961 ;  /* 0xbfb8aa3b2a18c820 */ /* 0x000fe20000410000 */
[----:B------:R-:W-:-:S04]  /*f460*/  UIMAD UR4, UR26, UR36, URZ ;  /* 0x000000241a0472a4 */ /* 0x000fc8000f8e023f */
[----:B------:R-:W3:Y:S01]  /*f470*/  @!P3 MUFU.EX2 R21, R21 ;  /* 0x000000150015b308 */ /* 0x000ee20000000800 */
[----:B0-----:R-:W-:Y:S01]  /*f480*/  @!P1 FADD.FTZ R19, R19, 1 ;  /* 0x3f80000013139421 */ /* 0x001fe20000010000 */
[----:B-1----:R-:W-:Y:S01]  /*f490*/  ISETP.GE.AND P6, PT, R152, R73, PT ;  /* 0x000000499800720c */ /* 0x002fe20003fc6270 */
[----:B------:R-:W-:Y:S02]  /*f4a0*/  @!P5 FMUL.FTZ R18, R22, -1.4426950216293334961 ;  /* 0xbfb8aa3b1612d820 */ /* 0x000fe40000410000 */
[----:B--2---:R-:W-:-:S03]  /*f4b0*/  @!P2 FADD.FTZ R20, R20, 1 ;  /* 0x3f8000001414a421 */ /* 0x004fc60000010000 */
        /* <DEDUP_REMOVED lines=28> */
.L_x_5940:
[----:B-12-4-:R-:W-:Y:S05]  /*f680*/  BSYNC B0 ;  /* 0x0000000000007941 */ /* 0x016fea0003800000 */
.L_x_5939:
[----:B------:R-:W2:Y:S01]  /*f690*/  LDL.LU R41, [R1+0x10] ;  /* 0x0000100001297983 */ /* 0x000ea20000300800 */
[----:B------:R-:W-:Y:S01]  /*f6a0*/  ULDC UR12, c[0x0][0x174] ;  /* 0x00005d00000c7ab9 */ /* 0x000fe20000000800 */
[----:B0-----:R-:W-:Y:S01]  /*f6b0*/  @!P0 FMUL.FTZ R116, R116, R75 ;  /* 0x0000004b74748220 */ /* 0x001fe20000410000 */
[----:B------:R-:W-:Y:S01]  /*f6c0*/  UIADD3 UR12, UR7, -UR12, URZ ;  /* 0x8000000c070c7290 */ /* 0x000fe2000fffe03f */
[----:B------:R-:W-:Y:S01]  /*f6d0*/  @!P4 FADD.FTZ R24, R24, 1 ;  /* 0x3f8000001818c421 */ /* 0x000fe20000010000 */
[----:B------:R-:W-:Y:S01]  /*f6e0*/  ULDC.64 UR36, c[0x0][0x2e0] ;  /* 0x0000b80000247ab9 */ /* 0x000fe20000000a00 */
[----:B------:R-:W-:Y:S01]  /*f6f0*/  LEA R18, P0, R152, c[0x0][0x330], 0x2 ;  /* 0x0000cc0098127a11 */ /* 0x000fe200078010ff */
[----:B------:R-:W-:Y:S01]  /*f700*/  UMOV UR35, UR10 ;  /* 0x0000000a00237c82 */ /* 0x000fe20008000000 */
[----:B------:R-:W-:Y:S01]  /*f710*/  @!P5 FADD.FTZ R22, R22, 1 ;  /* 0x3f8000001616d421 */ /* 0x000fe20000010000 */
[----:B------:R-:W-:Y:S01]  /*f720*/  UIMAD.WIDE.U32 UR34, UR29, UR36, UR34 ;  /* 0x000000241d2272a5 */ /* 0x000fe2000f8e0022 */
[----:B------:R-:W-:Y:S01]  /*f730*/  @!P1 FMUL.FTZ R118, R118, R77 ;  /* 0x0000004d76769220 */ /* 0x000fe20000410000 */
[----:B------:R-:W-:Y:S01]  /*f740*/  UIMAD UR10, UR28, UR36, URZ ;  /* 0x000000241c0a72a4 */ /* 0x000fe2000f8e023f */
[----:B------:R-:W-:Y:S01]  /*f750*/  @!P2 FMUL.FTZ R119, R119, R30 ;  /* 0x0000001e7777a220 */ /* 0x000fe20000410000 */
[----:B------:R-:W-:Y:S01]  /*f760*/  UIMAD UR36, UR12, -0x400, URZ ;  /* 0xfffffc000c2478a4 */ /* 0x000fe2000f8e023f */
[----:B------:R-:W-:Y:S01]  /*f770*/  LEA.HI.X R19, R152, c[0x0][0x334], R79, 0x2, P0 ;  /* 0x0000cd0098137a11 */ /* 0x000fe200000f144f */
[----:B------:R-:W-:Y:S01]  /*f780*/  UIMAD UR10, UR29, UR37, UR10 ;  /* 0x000000251d0a72a4 */ /* 0x000fe2000f8e020a */
[----:B------:R-:W0:Y:S01]  /*f790*/  @!P3 MUFU.RCP R23, R23 ;  /* 0x000000170017b308 */ /* 0x000e220000001000 */
        /* <DEDUP_REMOVED lines=8> */
[----:B------:R-:W1:Y:S01]  /*f820*/  @!P4 MUFU.RCP R24, R24 ;  /* 0x000000180018c308 */ /* 0x000e620000001000 */
[----:B------:R-:W-:-:S02]  /*f830*/  UIADD3 UR12, UR5, UR6, URZ ;  /* 0x00000006050c7290 */ /* 0x000fc4000fffe03f */
[----:B------:R-:W-:Y:S02]  /*f840*/  LEA R18, P1, R20, R18, 0x2 ;  /* 0x0000001214127211 */ /* 0x000fe400078210ff */
[----:B------:R-:W-:Y:S01]  /*f850*/  MOV R30, UR34 ;  /* 0x00000022001e7c02 */ /* 0x000fe20008000f00 */
[----:B0-----:R-:W-:Y:S02]  /*f860*/  @!P3 FMUL.FTZ R120, R120, R23 ;  /* 0x000000177878b220 */ /* 0x001fe40000410000 */
[----:B------:R-:W0:Y:S01]  /*f870*/  @!P5 MUFU.RCP R21, R22 ;  /* 0x000000160015d308 */ /* 0x000e220000001000 */
[----:B------:R-:W-:Y:S02]  /*f880*/  LEA.HI.X R19, R20, R19, R30, 0x2, P1 ;  /* 0x0000001314137211 */ /* 0x000fe400008f141e */
[-C--:B------:R-:W-:Y:S02]  /*f890*/  ISETP.GE.AND P1, PT, R14, R73.reuse, PT ;  /* 0x000000490e00720c */ /* 0x080fe40003f26270 */
[-C--:B------:R-:W-:Y:S01]  /*f8a0*/  ISETP.GE.AND P3, PT, R10, R73.reuse, PT ;  /* 0x000000490a00720c */ /* 0x080fe20003f66270 */
[----:B------:R-:W-:Y:S01]  /*f8b0*/  @!P2 STG.E [R18.64+-0xf00], R45 ;  /* 0xfff1002d1200a986 */ /* 0x000fe2000c101928 */
[-C--:B------:R-:W-:Y:S01]  /*f8c0*/  ISETP.GE.AND P2, PT, R13, R73.reuse, PT ;  /* 0x000000490d00720c */ /* 0x080fe20003f46270 */
[----:B-1----:R-:W-:Y:S01]  /*f8d0*/  @!P4 FMUL.FTZ R121, R121, R24 ;  /* 0x000000187979c220 */ /* 0x002fe20000410000 */
[-C--:B------:R-:W-:Y:S01]  /*f8e0*/  ISETP.GE.AND P4, PT, R11, R73.reuse, PT ;  /* 0x000000490b00720c */ /* 0x080fe20003f86270 */
[----:B------:R-:W-:Y:S01]  /*f8f0*/  @!P0 STG.E [R18.64+-0xe80], R47 ;  /* 0xfff1802f12008986 */ /* 0x000fe2000c101928 */
[----:B------:R-:W-:Y:S01]  /*f900*/  ISETP.GE.AND P0, PT, R9, R73, PT ;  /* 0x000000490900720c */ /* 0x000fe20003f06270 */
[----:B0-----:R-:W-:-:S04]  /*f910*/  @!P5 FMUL.FTZ R98, R98, R21 ;  /* 0x000000156262d220 */ /* 0x001fc80000410000 */
        /* <DEDUP_REMOVED lines=64> */
[----:B------:R-:W-:Y:S01]  /*fd20*/  FADD.FTZ R21, R21, R104 ;  /* 0x0000006815157221 */ /* 0x000fe20000010000 */
[----:B------:R-:W-:-:S03]  /*fd30*/  IADD3.X R79, R79, -0x1, RZ, P1, !PT ;  /* 0xffffffff4f4f7810 */ /* 0x000fc60000ffe4ff */
[----:B0-----:R-:W-:-:S04]  /*fd40*/  FADD.FTZ R106, R21, R106 ;  /* 0x0000006a156a7221 */ /* 0x001fc80000010000 */
[----:B-1----:R-:W-:-:S04]  /*fd50*/  FADD.FTZ R107, R106, R107 ;  /* 0x0000006b6a6b7221 */ /* 0x002fc80000010000 */
[----:B------:R-:W-:Y:S01]  /*fd60*/  FADD.FTZ R107, R107, R112 ;  /* 0x000000706b6b7221 */ /* 0x000fe20000010000 */
[----:B------:R-:W0:Y:S03]  /*fd70*/  LDS R45, [0x1080] ;  /* 0x00108000ff2d7984 */ /* 0x000e260000000800 */
[----:B---3--:R-:W-:-:S04]  /*fd80*/  FADD.FTZ R114, R107, R114 ;  /* 0x000000726b727221 */ /* 0x008fc80000010000 */
[----:B----4-:R-:W-:-:S04]  /*fd90*/  FADD.FTZ R115, R114, R115 ;  /* 0x0000007372737221 */ /* 0x010fc80000010000 */
[----:B------:R-:W-:-:S04]  /*fda0*/  FADD.FTZ R115, R115, R116 ;  /* 0x0000007473737221 */ /* 0x000fc80000010000 */
[----:B-----5:R-:W-:-:S04]  /*fdb0*/  FADD.FTZ R118, R115, R118 ;  /* 0x0000007673767221 */ /* 0x020fc80000010000 */
        /* <DEDUP_REMOVED lines=18> */
.L_x_5942:
[----:B-1----:R-:W-:Y:S05]  /*fee0*/  BSYNC B0 ;  /* 0x0000000000007941 */ /* 0x002fea0003800000 */
.L_x_5941:
        /* <DEDUP_REMOVED lines=58> */
.L_x_5804:
        /* <DEDUP_REMOVED lines=32> */
.L_x_5945:
[----:B------:R-:W-:Y:S05]  /*10490*/  BSYNC B0 ;  /* 0x0000000000007941 */ /* 0x000fea0003800000 */
.L_x_5944:
        /* <DEDUP_REMOVED lines=31> */
.L_x_5947:
[----:B------:R-:W3:Y:S02]  /*10690*/  S2R R7, SR_TID.X ;  /* 0x0000000000077919 */ /* 0x000ee40000002100 */
.L_x_5948:
[----:B------:R-:W-:Y:S05]  /*106a0*/  BSYNC B0 ;  /* 0x0000000000007941 */ /* 0x000fea0003800000 */
.L_x_5946:
[----:B---3--:R-:W-:-:S13]  /*106b0*/  ISETP.GE.AND P0, PT, R7, c[0x0][0x16c], PT ;  /* 0x00005b0007007a0c */ /* 0x008fda0003f06270 */
[----:B------:R-:W-:Y:S05]  /*106c0*/  @P0 EXIT ;  /* 0x000000000000094d */ /* 0x000fea0003800000 */
[----:B------:R-:W-:Y:S02]  /*106d0*/  ULDC.64 UR6, c[0x0][0x288] ;  /* 0x0000a20000067ab9 */ /* 0x000fe40000000a00 */
[----:B------:R-:W-:Y:S02]  /*106e0*/  UIMAD UR28, UR28, UR6, URZ ;  /* 0x000000061c1c72a4 */ /* 0x000fe4000f8e023f */
[----:B------:R-:W-:Y:S02]  /*106f0*/  UIMAD.WIDE.U32 UR4, UR29, UR6, URZ ;  /* 0x000000061d0472a5 */ /* 0x000fe4000f8e003f */
[----:B------:R-:W-:-:S04]  /*10700*/  UIMAD UR6, UR29, UR7, UR28 ;  /* 0x000000071d0672a4 */ /* 0x000fc8000f8e021c */
[----:B------:R-:W-:Y:S02]  /*10710*/  UIADD3 UR6, UR5, UR6, URZ ;  /* 0x0000000605067290 */ /* 0x000fe4000fffe03f */
.L_x_5949:
        /* <DEDUP_REMOVED lines=19> */
.L_x_5842:
[----:B------:R-:W-:Y:S01]  /*10850*/  HFMA2.MMA R66, -RZ, RZ, 0, 5.9604644775390625e-08 ;  /* 0x00000001ff427435 */ /* 0x000fe200000001ff */
[----:B------:R-:W-:-:S02]  /*10860*/  MOV R65, R241 ;  /* 0x000000f100417202 */ /* 0x000fc40000000f00 */
[----:B------:R-:W-:Y:S02]  /*10870*/  MOV R245, RZ ;  /* 0x000000ff00f57202 */ /* 0x000fe40000000f00 */
[----:B------:R-:W-:Y:S02]  /*10880*/  MOV R244, 0xffffffff ;  /* 0xffffffff00f47802 */ /* 0x000fe40000000f00 */
[----:B------:R-:W-:Y:S02]  /*10890*/  MOV R64, 0x108b0 ;  /* 0x000108b000407802 */ /* 0x000fe40000000f00 */
[----:B0-2--5:R-:W-:Y:S05]  /*108a0*/  CALL.REL.NOINC `($__internal_140_$__cuda_sm70_shflsync_up) ;  /* 0x00001e1000007944 */ /* 0x025fea0003c00000 */
[----:B-1----:R-:W-:Y:S01]  /*108b0*/  MOV R69, R66 ;  /* 0x0000004200457202 */ /* 0x002fe20000000f00 */
[----:B------:R-:W-:Y:S05]  /*108c0*/  BRA `(.L_x_5950) ;  /* 0xffff740000007947 */ /* 0x000fea000383ffff */
.L_x_5843:
[----:B------:R-:W-:Y:S01]  /*108d0*/  HFMA2.MMA R66, -RZ, RZ, 0, 5.9604644775390625e-08 ;  /* 0x00000001ff427435 */ /* 0x000fe200000001ff */
[----:B------:R-:W-:Y:S02]  /*108e0*/  MOV R65, R67 ;  /* 0x0000004300417202 */ /* 0x000fe40000000f00 */
[----:B------:R-:W-:Y:S02]  /*108f0*/  MOV R245, RZ ;  /* 0x000000ff00f57202 */ /* 0x000fe40000000f00 */
[----:B------:R-:W-:-:S02]  /*10900*/  MOV R244, 0xffffffff ;  /* 0xffffffff00f47802 */ /* 0x000fc40000000f00 */
[----:B------:R-:W-:Y:S02]  /*10910*/  MOV R64, 0x10930 ;  /* 0x0001093000407802 */ /* 0x000fe40000000f00 */
[----:B0123-5:R-:W-:Y:S05]  /*10920*/  CALL.REL.NOINC `($__internal_140_$__cuda_sm70_shflsync_up) ;  /* 0x00001d9000007944 */ /* 0x02ffea0003c00000 */
[----:B-1----:R-:W-:Y:S01]  /*10930*/  MOV R70, R66 ;  /* 0x0000004200467202 */ /* 0x002fe20000000f00 */
[----:B------:R-:W-:Y:S01]  /*10940*/  HFMA2.MMA R66, -RZ, RZ, 0, 5.9604644775390625e-08 ;  /* 0x00000001ff427435 */ /* 0x000fe200000001ff */
[----:B------:R-:W-:Y:S02]  /*10950*/  MOV R65, R68 ;  /* 0x0000004400417202 */ /* 0x000fe40000000f00 */
[----:B------:R-:W-:Y:S02]  /*10960*/  MOV R245, RZ ;  /* 0x000000ff00f57202 */ /* 0x000fe40000000f00 */
[----:B------:R-:W-:Y:S02]  /*10970*/  MOV R244, 0xffffffff ;  /* 0xffffffff00f47802 */ /* 0x000fe40000000f00 */
[----:B------:R-:W-:Y:S02]  /*10980*/  MOV R64, 0x109a0 ;  /* 0x000109a000407802 */ /* 0x000fe40000000f00 */
[----:B------:R-:W-:Y:S05]  /*10990*/  CALL.REL.NOINC `($__internal_140_$__cuda_sm70_shflsync_up) ;  /* 0x00001d2000007944 */ /* 0x000fea0003c00000 */
[----:B-1----:R-:W-:Y:S01]  /*109a0*/  MOV R71, R66 ;  /* 0x0000004200477202 */ /* 0x002fe20000000f00 */
[----:B------:R-:W-:Y:S01]  /*109b0*/  HFMA2.MMA R66, -RZ, RZ, 0, 5.9604644775390625e-08 ;  /* 0x00000001ff427435 */ /* 0x000fe200000001ff */
[----:B------:R-:W-:-:S02]  /*109c0*/  MOV R65, R242 ;  /* 0x000000f200417202 */ /* 0x000fc40000000f00 */
[----:B------:R-:W-:Y:S02]  /*109d0*/  MOV R245, RZ ;  /* 0x000000ff00f57202 */ /* 0x000fe40000000f00 */
[----:B------:R-:W-:Y:S02]  /*109e0*/  MOV R244, 0xffffffff ;  /* 0xffffffff00f47802 */ /* 0x000fe40000000f00 */
[----:B------:R-:W-:Y:S02]  /*109f0*/  MOV R64, 0x10a10 ;  /* 0x00010a1000407802 */ /* 0x000fe40000000f00 */
[----:B------:R-:W-:Y:S05]  /*10a00*/  CALL.REL.NOINC `($__internal_140_$__cuda_sm70_shflsync_up) ;  /* 0x00001cb000007944 */ /* 0x000fea0003c00000 */
        /* <DEDUP_REMOVED lines=20> */
[----:B------:R-:W-:Y:S05]  /*10b50*/  CALL.REL.NOINC `($__internal_140_$__cuda_sm70_shflsync_up) ;  /* 0x00001b6000007944 */ /* 0x000fea0003c00000 */
[----:B-1----:R-:W-:Y:S01]  /*10b60*/  MOV R69, R66 ;  /* 0x0000004200457202 */ /* 0x002fe20000000f00 */
[----:B------:R-:W-:Y:S01]  /*10b70*/  HFMA2.MMA R66, -RZ, RZ, 0, 1.1920928955078125e-07 ;  /* 0x00000002ff427435 */ /* 0x000fe200000001ff */
[----:B------:R-:W-:Y:S02]  /*10b80*/  MOV R65, R67 ;  /* 0x0000004300417202 */ /* 0x000fe40000000f00 */
[----:B------:R-:W-:Y:S02]  /*10b90*/  MOV R245, RZ ;  /* 0x000000ff00f57202 */ /* 0x000fe40000000f00 */
[----:B------:R-:W-:-:S02]  /*10ba0*/  MOV R244, 0xffffffff ;  /* 0xffffffff00f47802 */ /* 0x000fc40000000f00 */
[----:B------:R-:W-:Y:S02]  /*10bb0*/  MOV R64, 0x10bd0 ;  /* 0x00010bd000407802 */ /* 0x000fe40000000f00 */
[----:B------:R-:W-:Y:S05]  /*10bc0*/  CALL.REL.NOINC `($__internal_140_$__cuda_sm70_shflsync_up) ;  /* 0x00001af000007944 */ /* 0x000fea0003c00000 */
[----:B-1----:R-:W-:Y:S01]  /*10bd0*/  MOV R70, R66 ;  /* 0x0000004200467202 */ /* 0x002fe20000000f00 */
[----:B------:R-:W-:Y:S01]  /*10be0*/  HFMA2.MMA R66, -RZ, RZ, 0, 1.1920928955078125e-07 ;  /* 0x00000002ff427435 */ /* 0x000fe200000001ff */
[----:B------:R-:W-:Y:S02]  /*10bf0*/  MOV R65, R68 ;  /* 0x0000004400417202 */ /* 0x000fe40000000f00 */
[----:B------:R-:W-:Y:S02]  /*10c00*/  MOV R245, RZ ;  /* 0x000000ff00f57202 */ /* 0x000fe40000000f00 */
[----:B------:R-:W-:Y:S02]  /*10c10*/  MOV R244, 0xffffffff ;  /* 0xffffffff00f47802 */ /* 0x000fe40000000f00 */
[----:B------:R-:W-:Y:S02]  /*10c20*/  MOV R64, 0x10c40 ;  /* 0x00010c4000407802 */ /* 0x000fe40000000f00 */
[----:B------:R-:W-:Y:S05]  /*10c30*/  CALL.REL.NOINC `($__internal_140_$__cuda_sm70_shflsync_up) ;  /* 0x00001a8000007944 */ /* 0x000fea0003c00000 */
[----:B-1----:R-:W-:Y:S01]  /*10c40*/  MOV R71, R66 ;  /* 0x0000004200477202 */ /* 0x002fe20000000f00 */
[----:B------:R-:W-:Y:S01]  /*10c50*/  HFMA2.MMA R66, -RZ, RZ, 0, 1.1920928955078125e-07 ;  /* 0x00000002ff427435 */ /* 0x000fe200000001ff */
[----:B------:R-:W-:-:S02]  /*10c60*/  MOV R65, R242 ;  /* 0x000000f200417202 */ /* 0x000fc40000000f00 */
[----:B------:R-:W-:Y:S02]  /*10c70*/  MOV R245, RZ ;  /* 0x000000ff00f57202 */ /* 0x000fe40000000f00 */
[----:B------:R-:W-:Y:S02]  /*10c80*/  MOV R244, 0xffffffff ;  /* 0xffffffff00f47802 */ /* 0x000fe40000000f00 */
[----:B------:R-:W-:Y:S02]  /*10c90*/  MOV R64, 0x10cb0 ;  /* 0x00010cb000407802 */ /* 0x000fe40000000f00 */
[----:B------:R-:W-:Y:S05]  /*10ca0*/  CALL.REL.NOINC `($__internal_140_$__cuda_sm70_shflsync_up) ;  /* 0x00001a1000007944 */ /* 0x000fea0003c00000 */
        /* <DEDUP_REMOVED lines=19> */
[----:B------:R-:W-:Y:S05]  /*10de0*/  CALL.REL.NOINC `($__internal_140_$__cuda_sm70_shflsync_up) ;  /* 0x000018d000007944 */ /* 0x000fea0003c00000 */
[----:B-1----:R-:W-:Y:S01]  /*10df0*/  MOV R69, R66 ;  /* 0x0000004200457202 */ /* 0x002fe20000000f00 */
[----:B------:R-:W-:Y:S01]  /*10e00*/  HFMA2.MMA R66, -RZ, RZ, 0, 2.384185791015625e-07 ;  /* 0x00000004ff427435 */ /* 0x000fe200000001ff */
[----:B------:R-:W-:Y:S02]  /*10e10*/  MOV R65, R67 ;  /* 0x0000004300417202 */ /* 0x000fe40000000f00 */
[----:B------:R-:W-:Y:S02]  /*10e20*/  MOV R245, RZ ;  /* 0x000000ff00f57202 */ /* 0x000fe40000000f00 */
[----:B------:R-:W-:-:S02]  /*10e30*/  MOV R244, 0xffffffff ;  /* 0xffffffff00f47802 */ /* 0x000fc40000000f00 */
[----:B------:R-:W-:Y:S02]  /*10e40*/  MOV R64, 0x10e60 ;  /* 0x00010e6000407802 */ /* 0x000fe40000000f00 */
[----:B------:R-:W-:Y:S05]  /*10e50*/  CALL.REL.NOINC `($__internal_140_$__cuda_sm70_shflsync_up) ;  /* 0x0000186000007944 */ /* 0x000fea0003c00000 */
[----:B-1----:R-:W-:Y:S01]  /*10e60*/  MOV R70, R66 ;  /* 0x0000004200467202 */ /* 0x002fe20000000f00 */
[----:B------:R-:W-:Y:S01]  /*10e70*/  HFMA2.MMA R66, -RZ, RZ, 0, 2.384185791015625e-07 ;  /* 0x00000004ff427435 */ /* 0x000fe200000001ff */
[----:B------:R-:W-:Y:S02]  /*10e80*/  MOV R65, R71 ;  /* 0x0000004700417202 */ /* 0x000fe40000000f00 */
[----:B------:R-:W-:Y:S02]  /*10e90*/  MOV R245, RZ ;  /* 0x000000ff00f57202 */ /* 0x000fe40000000f00 */
[----:B------:R-:W-:Y:S02]  /*10ea0*/  MOV R244, 0xffffffff ;  /* 0xffffffff00f47802 */ /* 0x000fe40000000f00 */
[----:B------:R-:W-:Y:S02]  /*10eb0*/  MOV R64, 0x10ed0 ;  /* 0x00010ed000407802 */ /* 0x000fe40000000f00 */
[----:B------:R-:W-:Y:S05]  /*10ec0*/  CALL.REL.NOINC `($__internal_140_$__cuda_sm70_shflsync_up) ;  /* 0x000017f000007944 */ /* 0x000fea0003c00000 */
[----:B-1----:R-:W-:Y:S01]  /*10ed0*/  MOV R242, R66 ;  /* 0x0000004200f27202 */ /* 0x002fe20000000f00 */
[----:B------:R-:W-:Y:S01]  /*10ee0*/  HFMA2.MMA R66, -RZ, RZ, 0, 2.384185791015625e-07 ;  /* 0x00000004ff427435 */ /* 0x000fe200000001ff */
[----:B------:R-:W-:-:S02]  /*10ef0*/  MOV R65, R68 ;  /* 0x0000004400417202 */ /* 0x000fc40000000f00 */
[----:B------:R-:W-:Y:S02]  /*10f00*/  MOV R245, RZ ;  /* 0x000000ff00f57202 */ /* 0x000fe40000000f00 */
[----:B------:R-:W-:Y:S02]  /*10f10*/  MOV R244, 0xffffffff ;  /* 0xffffffff00f47802 */ /* 0x000fe40000000f00 */
[----:B------:R-:W-:Y:S02]  /*10f20*/  MOV R64, 0x10f40 ;  /* 0x00010f4000407802 */ /* 0x000fe40000000f00 */
[----:B------:R-:W-:Y:S05]  /*10f30*/  CALL.REL.NOINC `($__internal_140_$__cuda_sm70_shflsync_up) ;  /* 0x0000178000007944 */ /* 0x000fea0003c00000 */
        /* <DEDUP_REMOVED lines=17> */
[----:B------:R-:W-:Y:S05]  /*11050*/  CALL.REL.NOINC `($__internal_140_$__cuda_sm70_shflsync_up) ;  /* 0x0000166000007944 */ /* 0x000fea0003c00000 */
[----:B-1----:R-:W-:Y:S01]  /*11060*/  MOV R69, R66 ;  /* 0x0000004200457202 */ /* 0x002fe20000000f00 */
[----:B------:R-:W-:Y:S01]  /*11070*/  HFMA2.MMA R66, -RZ, RZ, 0, 4.76837158203125e-07 ;  /* 0x00000008ff427435 */ /* 0x000fe200000001ff */
[----:B------:R-:W-:Y:S02]  /*11080*/  MOV R65, R67 ;  /* 0x0000004300417202 */ /* 0x000fe40000000f00 */
[----:B------:R-:W-:Y:S02]  /*11090*/  MOV R245, RZ ;  /* 0x000000ff00f57202 */ /* 0x000fe40000000f00 */
[----:B------:R-:W-:Y:S02]  /*110a0*/  MOV R244, 0xffffffff ;  /* 0xffffffff00f47802 */ /* 0x000fe40000000f00 */
[----:B------:R-:W-:Y:S02]  /*110b0*/  MOV R64, 0x110d0 ;  /* 0x000110d000407802 */ /* 0x000fe40000000f00 */
[----:B------:R-:W-:Y:S05]  /*110c0*/  CALL.REL.NOINC `($__internal_140_$__cuda_sm70_shflsync_up) ;  /* 0x000015f000007944 */ /* 0x000fea0003c00000 */
[----:B-1----:R-:W-:Y:S01]  /*110d0*/  MOV R70, R66 ;  /* 0x0000004200467202 */ /* 0x002fe20000000f00 */
[----:B------:R-:W-:Y:S01]  /*110e0*/  HFMA2.MMA R66, -RZ, RZ, 0, 4.76837158203125e-07 ;  /* 0x00000008ff427435 */ /* 0x000fe200000001ff */
[----:B------:R-:W-:-:S02]  /*110f0*/  MOV R65, R71 ;  /* 0x0000004700417202 */ /* 0x000fc40000000f00 */
[----:B------:R-:W-:Y:S02]  /*11100*/  MOV R245, RZ ;  /* 0x000000ff00f57202 */ /* 0x000fe40000000f00 */
[----:B------:R-:W-:Y:S02]  /*11110*/  MOV R244, 0xffffffff ;  /* 0xffffffff00f47802 */ /* 0x000fe40000000f00 */
[----:B------:R-:W-:Y:S02]  /*11120*/  MOV R64, 0x11140 ;  /* 0x0001114000407802 */ /* 0x000fe40000000f00 */
[----:B------:R-:W-:Y:S05]  /*11130*/  CALL.REL.NOINC `($__internal_140_$__cuda_sm70_shflsync_up) ;  /* 0x0000158000007944 */ /* 0x000fea0003c00000 */
[----:B-1----:R-:W-:Y:S01]  /*11140*/  MOV R242, R66 ;  /* 0x0000004200f27202 */ /* 0x002fe20000000f00 */
[----:B------:R-:W-:Y:S01]  /*11150*/  HFMA2.MMA R66, -RZ, RZ, 0, 4.76837158203125e-07 ;  /* 0x00000008ff427435 */ /* 0x000fe200000001ff */
[----:B------:R-:W-:Y:S02]  /*11160*/  MOV R65, R68 ;  /* 0x0000004400417202 */ /* 0x000fe40000000f00 */
[----:B------:R-:W-:Y:S02]  /*11170*/  MOV R245, RZ ;  /* 0x000000ff00f57202 */ /* 0x000fe40000000f00 */
[----:B------:R-:W-:-:S02]  /*11180*/  MOV R244, 0xffffffff ;  /* 0xffffffff00f47802 */ /* 0x000fc40000000f00 */
[----:B------:R-:W-:Y:S02]  /*11190*/  MOV R64, 0x111b0 ;  /* 0x000111b000407802 */ /* 0x000fe40000000f00 */
[----:B------:R-:W-:Y:S05]  /*111a0*/  CALL.REL.NOINC `($__internal_140_$__cuda_sm70_shflsync_up) ;  /* 0x0000151000007944 */ /* 0x000fea0003c00000 */
        /* <DEDUP_REMOVED lines=20> */
[----:B------:R-:W-:Y:S05]  /*112f0*/  CALL.REL.NOINC `($__internal_140_$__cuda_sm70_shflsync_up) ;  /* 0x000013c000007944 */ /* 0x000fea0003c00000 */
[----:B-1----:R-:W-:Y:S01]  /*11300*/  MOV R67, R66 ;  /* 0x0000004200437202 */ /* 0x002fe20000000f00 */
[----:B------:R-:W-:Y:S01]  /*11310*/  HFMA2.MMA R66, -RZ, RZ, 0, 9.5367431640625e-07 ;  /* 0x00000010ff427435 */ /* 0x000fe200000001ff */
[----:B------:R-:W-:Y:S02]  /*11320*/  MOV R65, R69 ;  /* 0x0000004500417202 */ /* 0x000fe40000000f00 */
[----:B------:R-:W-:Y:S02]  /*11330*/  MOV R245, RZ ;  /* 0x000000ff00f57202 */ /* 0x000fe40000000f00 */
[----:B------:R-:W-:Y:S02]  /*11340*/  MOV R244, 0xffffffff ;  /* 0xffffffff00f47802 */ /* 0x000fe40000000f00 */
[----:B------:R-:W-:-:S02]  /*11350*/  MOV R64, 0x11370 ;  /* 0x0001137000407802 */ /* 0x000fc40000000f00 */
[----:B------:R-:W-:Y:S05]  /*11360*/  CALL.REL.NOINC `($__internal_140_$__cuda_sm70_shflsync_up) ;  /* 0x0000135000007944 */ /* 0x000fea0003c00000 */
[----:B-1----:R-:W-:Y:S01]  /*11370*/  MOV R70, R66 ;  /* 0x0000004200467202 */ /* 0x002fe20000000f00 */
[----:B------:R-:W-:Y:S01]  /*11380*/  HFMA2.MMA R66, -RZ, RZ, 0, 9.5367431640625e-07 ;  /* 0x00000010ff427435 */ /* 0x000fe200000001ff */
[----:B------:R-:W-:-:S02]  /*11390*/  MOV R65, R71 ;  /* 0x0000004700417202 */ /* 0x000fc40000000f00 */
[----:B------:R-:W-:Y:S02]  /*113a0*/  MOV R245, RZ ;  /* 0x000000ff00f57202 */ /* 0x000fe40000000f00 */
[----:B------:R-:W-:Y:S02]  /*113b0*/  MOV R244, 0xffffffff ;  /* 0xffffffff00f47802 */ /* 0x000fe40000000f00 */
[----:B------:R-:W-:Y:S02]  /*113c0*/  MOV R64, 0x113e0 ;  /* 0x000113e000407802 */ /* 0x000fe40000000f00 */
[----:B------:R-:W-:Y:S05]  /*113d0*/  CALL.REL.NOINC `($__internal_140_$__cuda_sm70_shflsync_up) ;  /* 0x000012e000007944 */ /* 0x000fea0003c00000 */
[----:B-1----:R-:W-:Y:S01]  /*113e0*/  MOV R71, R66 ;  /* 0x0000004200477202 */ /* 0x002fe20000000f00 */
[----:B------:R-:W-:Y:S01]  /*113f0*/  HFMA2.MMA R66, -RZ, RZ, 0, 9.5367431640625e-07 ;  /* 0x00000010ff427435 */ /* 0x000fe200000001ff */
[----:B------:R-:W-:Y:S02]  /*11400*/  MOV R65, R68 ;  /* 0x0000004400417202 */ /* 0x000fe40000000f00 */
[----:B------:R-:W-:Y:S02]  /*11410*/  MOV R245, RZ ;  /* 0x000000ff00f57202 */ /* 0x000fe40000000f00 */
[----:B------:R-:W-:-:S02]  /*11420*/  MOV R244, 0xffffffff ;  /* 0xffffffff00f47802 */ /* 0x000fc40000000f00 */
[----:B------:R-:W-:Y:S02]  /*11430*/  MOV R64, 0x11450 ;  /* 0x0001145000407802 */ /* 0x000fe40000000f00 */
[----:B------:R-:W-:Y:S05]  /*11440*/  CALL.REL.NOINC `($__internal_140_$__cuda_sm70_shflsync_up) ;  /* 0x0000127000007944 */ /* 0x000fea0003c00000 */
[----:B-1----:R-:W-:Y:S01]  /*11450*/  MOV R64, R66 ;  /* 0x0000004200407202 */ /* 0x002fe20000000f00 */
[----:B------:R-:W-:Y:S05]  /*11460*/  BRA `(.L_x_5951) ;  /* 0xffff6cc000007947 */ /* 0x000fea000383ffff */
.L_x_5848:
[----:B-1----:R-:W-:Y:S01]  /*11470*/  HFMA2.MMA R66, -RZ, RZ, 0, 5.9604644775390625e-08 ;  /* 0x00000001ff427435 */ /* 0x002fe200000001ff */
[----:B------:R-:W-:Y:S02]  /*11480*/  MOV R65, R68 ;  /* 0x0000004400417202 */ /* 0x000fe40000000f00 */
[----:B------:R-:W-:Y:S02]  /*11490*/  MOV R245, RZ ;  /* 0x000000ff00f57202 */ /* 0x000fe40000000f00 */
[----:B------:R-:W-:Y:S02]  /*114a0*/  MOV R244, 0xffffffff ;  /* 0xffffffff00f47802 */ /* 0x000fe40000000f00 */
[----:B------:R-:W-:Y:S02]  /*114b0*/  MOV R64, 0x114d0 ;  /* 0x000114d000407802 */ /* 0x000fe40000000f00 */
[----:B0----5:R-:W-:Y:S05]  /*114c0*/  CALL.REL.NOINC `($__internal_140_$__cuda_sm70_shflsync_up) ;  /* 0x000011f000007944 */ /* 0x021fea0003c00000 */
[----:B-1----:R-:W-:Y:S01]  /*114d0*/  MOV R68, R66 ;  /* 0x0000004200447202 */ /* 0x002fe20000000f00 */
[----:B------:R-:W-:Y:S01]  /*114e0*/  HFMA2.MMA R66, -RZ, RZ, 0, 5.9604644775390625e-08 ;  /* 0x00000001ff427435 */ /* 0x000fe200000001ff */
[----:B------:R-:W-:-:S02]  /*114f0*/  MOV R65, R69 ;  /* 0x0000004500417202 */ /* 0x000fc40000000f00 */
[----:B------:R-:W-:Y:S02]  /*11500*/  MOV R245, RZ ;  /* 0x000000ff00f57202 */ /* 0x000fe40000000f00 */
[----:B------:R-:W-:Y:S02]  /*11510*/  MOV R244, 0xffffffff ;  /* 0xffffffff00f47802 */ /* 0x000fe40000000f00 */
[----:B------:R-:W-:Y:S02]  /*11520*/  MOV R64, 0x11540 ;  /* 0x0001154000407802 */ /* 0x000fe40000000f00 */
[----:B------:R-:W-:Y:S05]  /*11530*/  CALL.REL.NOINC `($__internal_140_$__cuda_sm70_shflsync_up) ;  /* 0x0000118000007944 */ /* 0x000fea0003c00000 */
[----:B-1----:R-:W-:Y:S01]  /*11540*/  MOV R69, R66 ;  /* 0x0000004200457202 */ /* 0x002fe20000000f00 */
[----:B------:R-:W-:Y:S01]  /*11550*/  HFMA2.MMA R66, -RZ, RZ, 0, 5.9604644775390625e-08 ;  /* 0x00000001ff427435 */ /* 0x000fe200000001ff */
[----:B------:R-:W-:Y:S02]  /*11560*/  MOV R65, R67 ;  /* 0x0000004300417202 */ /* 0x000fe40000000f00 */
[----:B------:R-:W-:Y:S02]  /*11570*/  MOV R245, RZ ;  /* 0x000000ff00f57202 */ /* 0x000fe40000000f00 */
[----:B------:R-:W-:-:S02]  /*11580*/  MOV R244, 0xffffffff ;  /* 0xffffffff00f47802 */ /* 0x000fc40000000f00 */
[----:B------:R-:W-:Y:S02]  /*11590*/  MOV R64, 0x115b0 ;  /* 0x000115b000407802 */ /* 0x000fe40000000f00 */
[----:B------:R-:W-:Y:S05]  /*115a0*/  CALL.REL.NOINC `($__internal_140_$__cuda_sm70_shflsync_up) ;  /* 0x0000111000007944 */ /* 0x000fea0003c00000 */
        /* <DEDUP_REMOVED lines=8> */
[----:B------:R-:W-:Y:S01]  /*11630*/  HFMA2.MMA R66, -RZ, RZ, 0, 0 ;  /* 0x00000000ff427435 */ /* 0x000fe200000001ff */
[----:B------:R-:W-:-:S02]  /*11640*/  MOV R64, R60 ;  /* 0x0000003c00407202 */ /* 0x000fc40000000f00 */
[----:B------:R-:W-:Y:S02]  /*11650*/  MOV R60, R67 ;  /* 0x00000043003c7202 */ /* 0x000fe40000000f00 */
[----:B------:R-:W-:Y:S02]  /*11660*/  MOV R247, 0xffffffff ;  /* 0xffffffff00f77802 */ /* 0x000fe40000000f00 */
[----:B------:R-:W-:Y:S02]  /*11670*/  MOV R65, 0x11690 ;  /* 0x0001169000417802 */ /* 0x000fe40000000f00 */
[----:B------:R-:W-:Y:S05]  /*11680*/  CALL.REL.NOINC `($__internal_139_$__cuda_sm70_shflsync_idx_p) ;  /* 0x00000fc000007944 */ /* 0x000fea0003c00000 */
[----:B-1----:R-:W-:Y:S01]  /*11690*/  MOV R70, R66 ;  /* 0x0000004200467202 */ /* 0x002fe20000000f00 */
[----:B------:R-:W-:Y:S01]  /*116a0*/  HFMA2.MMA R66, -RZ, RZ, 0, 0 ;  /* 0x00000000ff427435 */ /* 0x000fe200000001ff */
[----:B------:R-:W-:Y:S02]  /*116b0*/  MOV R64, R61 ;  /* 0x0000003d00407202 */ /* 0x000fe40000000f00 */
[----:B------:R-:W-:Y:S02]  /*116c0*/  MOV R247, 0xffffffff ;  /* 0xffffffff00f77802 */ /* 0x000fe40000000f00 */
[----:B------:R-:W-:-:S02]  /*116d0*/  MOV R65, 0x116f0 ;  /* 0x000116f000417802 */ /* 0x000fc40000000f00 */
[----:B0-----:R-:W-:Y:S05]  /*116e0*/  CALL.REL.NOINC `($__internal_139_$__cuda_sm70_shflsync_idx_p) ;  /* 0x00000f6000007944 */ /* 0x001fea0003c00000 */
[----:B-1----:R-:W-:Y:S01]  /*116f0*/  MOV R241, R66 ;  /* 0x0000004200f17202 */ /* 0x002fe20000000f00 */
[----:B------:R-:W-:Y:S01]  /*11700*/  HFMA2.MMA R66, -RZ, RZ, 0, 0 ;  /* 0x00000000ff427435 */ /* 0x000fe200000001ff */
[----:B------:R-:W-:-:S02]  /*11710*/  MOV R64, R62 ;  /* 0x0000003e00407202 */ /* 0x000fc40000000f00 */
[----:B------:R-:W-:Y:S02]  /*11720*/  MOV R247, 0xffffffff ;  /* 0xffffffff00f77802 */ /* 0x000fe40000000f00 */
[----:B------:R-:W-:Y:S02]  /*11730*/  MOV R65, 0x11750 ;  /* 0x0001175000417802 */ /* 0x000fe40000000f00 */
[----:B0-----:R-:W-:Y:S05]  /*11740*/  CALL.REL.NOINC `($__internal_139_$__cuda_sm70_shflsync_idx_p) ;  /* 0x00000f0000007944 */ /* 0x001fea0003c00000 */
[----:B-1----:R-:W-:Y:S01]  /*11750*/  MOV R62, R66 ;  /* 0x00000042003e7202 */ /* 0x002fe20000000f00 */
[----:B------:R-:W-:Y:S01]  /*11760*/  HFMA2.MMA R66, -RZ, RZ, 0, 0 ;  /* 0x00000000ff427435 */ /* 0x000fe200000001ff */
[----:B------:R-:W-:Y:S02]  /*11770*/  MOV R64, R63 ;  /* 0x0000003f00407202 */ /* 0x000fe40000000f00 */
[----:B------:R-:W-:Y:S02]  /*11780*/  MOV R247, 0xffffffff ;  /* 0xffffffff00f77802 */ /* 0x000fe40000000f00 */
[----:B------:R-:W-:Y:S02]  /*11790*/  MOV R65, 0x117b0 ;  /* 0x000117b000417802 */ /* 0x000fe40000000f00 */
[----:B0-----:R-:W-:Y:S05]  /*117a0*/  CALL.REL.NOINC `($__internal_139_$__cuda_sm70_shflsync_idx_p) ;  /* 0x00000ea000007944 */ /* 0x001fea0003c00000 */
[----:B01----:R-:W-:Y:S05]  /*117b0*/  BRA `(.L_x_5952) ;  /* 0xffff6c7000007947 */ /* 0x003fea000383ffff */
.L_x_5851:
[----:B------:R-:W-:Y:S01]  /*117c0*/  HFMA2.MMA R66, -RZ, RZ, 0, 5.9604644775390625e-08 ;  /* 0x00000001ff427435 */ /* 0x000fe200000001ff */
[----:B------:R-:W-:Y:S02]  /*117d0*/  MOV R241, R123 ;  /* 0x0000007b00f17202 */ /* 0x000fe40000000f00 */
[----:B------:R-:W-:-:S02]  /*117e0*/  MOV R242, 0x1f ;  /* 0x0000001f00f27802 */ /* 0x000fc40000000f00 */
[----:B------:R-:W-:Y:S02]  /*117f0*/  MOV R65, 0xffffffff ;  /* 0xffffffff00417802 */ /* 0x000fe40000000f00 */
[----:B------:R-:W-:Y:S02]  /*11800*/  MOV R64, 0x11820 ;  /* 0x0001182000407802 */ /* 0x000fe40000000f00 */
[----:B0-----:R-:W-:Y:S05]  /*11810*/  CALL.REL.NOINC `($__internal_138_$__cuda_sm70_shflsync_down) ;  /* 0x00000df000007944 */ /* 0x001fea0003c00000 */
[----:B-1----:R-:W-:Y:S01]  /*11820*/  MOV R67, R66 ;  /* 0x0000004200437202 */ /* 0x002fe20000000f00 */
[----:B------:R-:W-:Y:S05]  /*11830*/  BRA `(.L_x_5953) ;  /* 0xffff7f4000007947 */ /* 0x000fea000383ffff */
.L_x_5852:
[----:B------:R-:W-:Y:S01]  /*11840*/  HFMA2.MMA R66, -RZ, RZ, 0, 5.9604644775390625e-08 ;  /* 0x00000001ff427435 */ /* 0x000fe200000001ff */
[----:B------:R-:W-:Y:S02]  /*11850*/  MOV R241, R69 ;  /* 0x0000004500f17202 */ /* 0x000fe40000000f00 */
[----:B------:R-:W-:Y:S02]  /*11860*/  MOV R242, 0x1f ;  /* 0x0000001f00f27802 */ /* 0x000fe40000000f00 */
[----:B------:R-:W-:Y:S02]  /*11870*/  MOV R65, 0xffffffff ;  /* 0xffffffff00417802 */ /* 0x000fe40000000f00 */
[----:B------:R-:W-:-:S02]  /*11880*/  MOV R64, 0x118a0 ;  /* 0x000118a000407802 */ /* 0x000fc40000000f00 */
[----:B012---:R-:W-:Y:S05]  /*11890*/  CALL.REL.NOINC `($__internal_138_$__cuda_sm70_shflsync_down) ;  /* 0x00000d7000007944 */ /* 0x007fea0003c00000 */
[----:B-1----:R-:W-:Y:S01]  /*118a0*/  MOV R69, R66 ;  /* 0x0000004200457202 */ /* 0x002fe20000000f00 */
[----:B------:R-:W-:Y:S01]  /*118b0*/  HFMA2.MMA R66, -RZ, RZ, 0, 5.9604644775390625e-08 ;  /* 0x00000001ff427435 */ /* 0x000fe200000001ff */
[----:B------:R-:W-:-:S02]  /*118c0*/  MOV R241, R68 ;  /* 0x0000004400f17202 */ /* 0x000fc40000000f00 */
[----:B------:R-:W-:Y:S02]  /*118d0*/  MOV R242, 0x1f ;  /* 0x0000001f00f27802 */ /* 0x000fe40000000f00 */
[----:B------:R-:W-:Y:S02]  /*118e0*/  MOV R65, 0xffffffff ;  /* 0xffffffff00417802 */ /* 0x000fe40000000f00 */
[----:B------:R-:W-:Y:S02]  /*118f0*/  MOV R64, 0x11910 ;  /* 0x0001191000407802 */ /* 0x000fe40000000f00 */
[----:B------:R-:W-:Y:S05]  /*11900*/  CALL.REL.NOINC `($__internal_138_$__cuda_sm70_shflsync_down) ;  /* 0x00000d0000007944 */ /* 0x000fea0003c00000 */
[----:B-1----:R-:W-:Y:S01]  /*11910*/  MOV R123, R66 ;  /* 0x00000042007b7202 */ /* 0x002fe20000000f00 */
[----:B------:R-:W-:Y:S01]  /*11920*/  HFMA2.MMA R66, -RZ, RZ, 0, 5.9604644775390625e-08 ;  /* 0x00000001ff427435 */ /* 0x000fe200000001ff */
[----:B------:R-:W-:Y:S02]  /*11930*/  MOV R241, R70 ;  /* 0x0000004600f17202 */ /* 0x000fe40000000f00 */
[----:B------:R-:W-:Y:S02]  /*11940*/  MOV R242, 0x1f ;  /* 0x0000001f00f27802 */ /* 0x000fe40000000f00 */
[----:B------:R-:W-:-:S02]  /*11950*/  MOV R65, 0xffffffff ;  /* 0xffffffff00417802 */ /* 0x000fc40000000f00 */
[----:B------:R-:W-:Y:S02]  /*11960*/  MOV R64, 0x11980 ;  /* 0x0001198000407802 */ /* 0x000fe40000000f00 */
[----:B------:R-:W-:Y:S05]  /*11970*/  CALL.REL.NOINC `($__internal_138_$__cuda_sm70_shflsync_down) ;  /* 0x00000c9000007944 */ /* 0x000fea0003c00000 */
[----:B-1----:R-:W-:Y:S05]  /*11980*/  BRA `(.L_x_5954) ;  /* 0xffff7e3000007947 */ /* 0x002fea000383ffff */
.L_x_5855:
[----:B0-----:R-:W-:Y:S01]  /*11990*/  HFMA2.MMA R66, -RZ, RZ, 0, 1.1920928955078125e-07 ;  /* 0x00000002ff427435 */ /* 0x001fe200000001ff */
[----:B------:R-:W-:Y:S02]  /*119a0*/  MOV R241, R71 ;  /* 0x0000004700f17202 */ /* 0x000fe40000000f00 */
[----:B------:R-:W-:Y:S02]  /*119b0*/  MOV R242, 0x1f ;  /* 0x0000001f00f27802 */ /* 0x000fe40000000f00 */
[----:B------:R-:W-:Y:S02]  /*119c0*/  MOV R65, 0xffffffff ;  /* 0xffffffff00417802 */ /* 0x000fe40000000f00 */
[----:B------:R-:W-:Y:S02]  /*119d0*/  MOV R64, 0x119f0 ;  /* 0x000119f000407802 */ /* 0x000fe40000000f00 */
[----:B-1234-:R-:W-:Y:S05]  /*119e0*/  CALL.REL.NOINC `($__internal_138_$__cuda_sm70_shflsync_down) ;  /* 0x00000c2000007944 */ /* 0x01efea0003c00000 */
[----:B-1----:R-:W-:Y:S01]  /*119f0*/  MOV R67, R66 ;  /* 0x0000004200437202 */ /* 0x002fe20000000f00 */
[----:B------:R-:W-:Y:S01]  /*11a00*/  HFMA2.MMA R66, -RZ, RZ, 0, 1.1920928955078125e-07 ;  /* 0x00000002ff427435 */ /* 0x000fe200000001ff */
[----:B------:R-:W-:Y:S02]  /*11a10*/  MOV R241, R231 ;  /* 0x000000e700f17202 */ /* 0x000fe40000000f00 */
[----:B------:R-:W-:-:S02]  /*11a20*/  MOV R242, 0x1f ;  /* 0x0000001f00f27802 */ /* 0x000fc40000000f00 */
[----:B------:R-:W-:Y:S02]  /*11a30*/  MOV R65, 0xffffffff ;  /* 0xffffffff00417802 */ /* 0x000fe40000000f00 */
[----:B------:R-:W-:Y:S02]  /*11a40*/  MOV R64, 0x11a60 ;  /* 0x00011a6000407802 */ /* 0x000fe40000000f00 */
[----:B------:R-:W-:Y:S05]  /*11a50*/  CALL.REL.NOINC `($__internal_138_$__cuda_sm70_shflsync_down) ;  /* 0x00000bb000007944 */ /* 0x000fea0003c00000 */
[----:B-1----:R-:W-:Y:S01]  /*11a60*/  MOV R69, R66 ;  /* 0x0000004200457202 */ /* 0x002fe20000000f00 */
[----:B------:R-:W-:Y:S01]  /*11a70*/  HFMA2.MMA R66, -RZ, RZ, 0, 1.1920928955078125e-07 ;  /* 0x00000002ff427435 */ /* 0x000fe200000001ff */
[----:B------:R-:W-:Y:S02]  /*11a80*/  MOV R241, R68 ;  /* 0x0000004400f17202 */ /* 0x000fe40000000f00 */
[----:B------:R-:W-:Y:S02]  /*11a90*/  MOV R242, 0x1f ;  /* 0x0000001f00f27802 */ /* 0x000fe40000000f00 */
[----:B------:R-:W-:Y:S02]  /*11aa0*/  MOV R65, 0xffffffff ;  /* 0xffffffff00417802 */ /* 0x000fe40000000f00 */
[----:B------:R-:W-:-:S02]  /*11ab0*/  MOV R64, 0x11ad0 ;  /* 0x00011ad000407802 */ /* 0x000fc40000000f00 */
[----:B------:R-:W-:Y:S05]  /*11ac0*/  CALL.REL.NOINC `($__internal_138_$__cuda_sm70_shflsync_down) ;  /* 0x00000b4000007944 */ /* 0x000fea0003c00000 */
[----:B-1----:R-:W-:Y:S01]  /*11ad0*/  MOV R70, R66 ;  /* 0x0000004200467202 */ /* 0x002fe20000000f00 */
[----:B------:R-:W-:Y:S01]  /*11ae0*/  HFMA2.MMA R66, -RZ, RZ, 0, 1.1920928955078125e-07 ;  /* 0x00000002ff427435 */ /* 0x000fe200000001ff */
[----:B------:R-:W-:-:S02]  /*11af0*/  MOV R241, R122 ;  /* 0x0000007a00f17202 */ /* 0x000fc40000000f00 */
[----:B------:R-:W-:Y:S02]  /*11b00*/  MOV R242, 0x1f ;  /* 0x0000001f00f27802 */ /* 0x000fe40000000f00 */
[----:B------:R-:W-:Y:S02]  /*11b10*/  MOV R65, 0xffffffff ;  /* 0xffffffff00417802 */ /* 0x000fe40000000f00 */
[----:B------:R-:W-:Y:S02]  /*11b20*/  MOV R64, 0x11b40 ;  /* 0x00011b4000407802 */ /* 0x000fe40000000f00 */
[----:B------:R-:W-:Y:S05]  /*11b30*/  CALL.REL.NOINC `($__internal_138_$__cuda_sm70_shflsync_down) ;  /* 0x00000ad000007944 */ /* 0x000fea0003c00000 */
[----:B-1----:R-:W-:Y:S05]  /*11b40*/  BRA `(.L_x_5955) ;  /* 0xffff7db000007947 */ /* 0x002fea000383ffff */
.L_x_5858:
[----:B0-----:R-:W-:Y:S01]  /*11b50*/  HFMA2.MMA R66, -RZ, RZ, 0, 2.384185791015625e-07 ;  /* 0x00000004ff427435 */ /* 0x001fe200000001ff */
[----:B------:R-:W-:Y:S02]  /*11b60*/  MOV R241, R71 ;  /* 0x0000004700f17202 */ /* 0x000fe40000000f00 */
[----:B------:R-:W-:Y:S02]  /*11b70*/  MOV R242, 0x1f ;  /* 0x0000001f00f27802 */ /* 0x000fe40000000f00 */
[----:B------:R-:W-:Y:S02]  /*11b80*/  MOV R65, 0xffffffff ;  /* 0xffffffff00417802 */ /* 0x000fe40000000f00 */
[----:B------:R-:W-:-:S02]  /*11b90*/  MOV R64, 0x11bb0 ;  /* 0x00011bb000407802 */ /* 0x000fc40000000f00 */
[----:B-1234-:R-:W-:Y:S05]  /*11ba0*/  CALL.REL.NOINC `($__internal_138_$__cuda_sm70_shflsync_down) ;  /* 0x00000a6000007944 */ /* 0x01efea0003c00000 */
[----:B-1----:R-:W-:Y:S01]  /*11bb0*/  MOV R67, R66 ;  /* 0x0000004200437202 */ /* 0x002fe20000000f00 */
[----:B------:R-:W-:Y:S05]  /*11bc0*/  BRA `(.L_x_5956) ;  /* 0xffff7e4000007947 */ /* 0x000fea000383ffff */
.L_x_5859:
[----:B0-----:R-:W-:Y:S01]  /*11bd0*/  HFMA2.MMA R66, -RZ, RZ, 0, 2.384185791015625e-07 ;  /* 0x00000004ff427435 */ /* 0x001fe200000001ff */
[----:B------:R-:W-:-:S02]  /*11be0*/  MOV R241, R231 ;  /* 0x000000e700f17202 */ /* 0x000fc40000000f00 */
[----:B------:R-:W-:Y:S02]  /*11bf0*/  MOV R242, 0x1f ;  /* 0x0000001f00f27802 */ /* 0x000fe40000000f00 */
[----:B------:R-:W-:Y:S02]  /*11c00*/  MOV R65, 0xffffffff ;  /* 0xffffffff00417802 */ /* 0x000fe40000000f00 */
[----:B------:R-:W-:Y:S02]  /*11c10*/  MOV R64, 0x11c30 ;  /* 0x00011c3000407802 */ /* 0x000fe40000000f00 */
[----:B-1234-:R-:W-:Y:S05]  /*11c20*/  CALL.REL.NOINC `($__internal_138_$__cuda_sm70_shflsync_down) ;  /* 0x000009e000007944 */ /* 0x01efea0003c00000 */
[----:B-1----:R-:W-:Y:S01]  /*11c30*/  MOV R69, R66 ;  /* 0x0000004200457202 */ /* 0x002fe20000000f00 */
[----:B------:R-:W-:Y:S01]  /*11c40*/  HFMA2.MMA R66, -RZ, RZ, 0, 2.384185791015625e-07 ;  /* 0x00000004ff427435 */ /* 0x000fe200000001ff */
[----:B------:R-:W-:Y:S02]  /*11c50*/  MOV R241, R68 ;  /* 0x0000004400f17202 */ /* 0x000fe40000000f00 */
[----:B------:R-:W-:Y:S02]  /*11c60*/  MOV R242, 0x1f ;  /* 0x0000001f00f27802 */ /* 0x000fe40000000f00 */
[----:B------:R-:W-:-:S02]  /*11c70*/  MOV R65, 0xffffffff ;  /* 0xffffffff00417802 */ /* 0x000fc40000000f00 */
[----:B------:R-:W-:Y:S02]  /*11c80*/  MOV R64, 0x11ca0 ;  /* 0x00011ca000407802 */ /* 0x000fe40000000f00 */
[----:B------:R-:W-:Y:S05]  /*11c90*/  CALL.REL.NOINC `($__internal_138_$__cuda_sm70_shflsync_down) ;  /* 0x0000097000007944 */ /* 0x000fea0003c00000 */
[----:B-1----:R-:W-:Y:S01]  /*11ca0*/  MOV R70, R66 ;  /* 0x0000004200467202 */ /* 0x002fe20000000f00 */
[----:B------:R-:W-:Y:S01]  /*11cb0*/  HFMA2.MMA R66, -RZ, RZ, 0, 2.384185791015625e-07 ;  /* 0x00000004ff427435 */ /* 0x000fe200000001ff */
[----:B------:R-:W-:Y:S02]  /*11cc0*/  MOV R241, R122 ;  /* 0x0000007a00f17202 */ /* 0x000fe40000000f00 */
[----:B------:R-:W-:Y:S02]  /*11cd0*/  MOV R242, 0x1f ;  /* 0x0000001f00f27802 */ /* 0x000fe40000000f00 */
[----:B------:R-:W-:Y:S02]  /*11ce0*/  MOV R65, 0xffffffff ;  /* 0xffffffff00417802 */ /* 0x000fe40000000f00 */
[----:B------:R-:W-:Y:S02]  /*11cf0*/  MOV R64, 0x11d10 ;  /* 0x00011d1000407802 */ /* 0x000fe40000000f00 */
[----:B------:R-:W-:Y:S05]  /*11d00*/  CALL.REL.NOINC `($__internal_138_$__cuda_sm70_shflsync_down) ;  /* 0x0000090000007944 */ /* 0x000fea0003c00000 */
[----:B-1----:R-:W-:Y:S05]  /*11d10*/  BRA `(.L_x_5957) ;  /* 0xffff7d3000007947 */ /* 0x002fea000383ffff */
.L_x_5862:
[----:B0-----:R-:W-:Y:S01]  /*11d20*/  HFMA2.MMA R66, -RZ, RZ, 0, 4.76837158203125e-07 ;  /* 0x00000008ff427435 */ /* 0x001fe200000001ff */
[----:B------:R-:W-:Y:S02]  /*11d30*/  MOV R241, R71 ;  /* 0x0000004700f17202 */ /* 0x000fe40000000f00 */
[----:B------:R-:W-:-:S02]  /*11d40*/  MOV R242, 0x1f ;  /* 0x0000001f00f27802 */ /* 0x000fc40000000f00 */
[----:B------:R-:W-:Y:S02]  /*11d50*/  MOV R65, 0xffffffff ;  /* 0xffffffff00417802 */ /* 0x000fe40000000f00 */
[----:B------:R-:W-:Y:S02]  /*11d60*/  MOV R64, 0x11d80 ;  /* 0x00011d8000407802 */ /* 0x000fe40000000f00 */
[----:B-1234-:R-:W-:Y:S05]  /*11d70*/  CALL.REL.NOINC `($__internal_138_$__cuda_sm70_shflsync_down) ;  /* 0x0000089000007944 */ /* 0x01efea0003c00000 */
[----:B-1----:R-:W-:Y:S01]  /*11d80*/  MOV R67, R66 ;  /* 0x0000004200437202 */ /* 0x002fe20000000f00 */
[----:B------:R-:W-:Y:S01]  /*11d90*/  HFMA2.MMA R66, -RZ, RZ, 0, 4.76837158203125e-07 ;  /* 0x00000008ff427435 */ /* 0x000fe200000001ff */
[----:B------:R-:W-:Y:S02]  /*11da0*/  MOV R241, R231 ;  /* 0x000000e700f17202 */ /* 0x000fe40000000f00 */
[----:B------:R-:W-:Y:S02]  /*11db0*/  MOV R242, 0x1f ;  /* 0x0000001f00f27802 */ /* 0x000fe40000000f00 */
[----:B------:R-:W-:Y:S02]  /*11dc0*/  MOV R65, 0xffffffff ;  /* 0xffffffff00417802 */ /* 0x000fe40000000f00 */
[----:B------:R-:W-:-:S02]  /*11dd0*/  MOV R64, 0x11df0 ;  /* 0x00011df000407802 */ /* 0x000fc40000000f00 */
[----:B------:R-:W-:Y:S05]  /*11de0*/  CALL.REL.NOINC `($__internal_138_$__cuda_sm70_shflsync_down) ;  /* 0x0000082000007944 */ /* 0x000fea0003c00000 */
[----:B-1----:R-:W-:Y:S01]  /*11df0*/  MOV R69, R66 ;  /* 0x0000004200457202 */ /* 0x002fe20000000f00 */
[----:B------:R-:W-:Y:S01]  /*11e00*/  HFMA2.MMA R66, -RZ, RZ, 0, 4.76837158203125e-07 ;  /* 0x00000008ff427435 */ /* 0x000fe200000001ff */
[----:B------:R-:W-:-:S02]  /*11e10*/  MOV R241, R68 ;  /* 0x0000004400f17202 */ /* 0x000fc40000000f00 */
[----:B------:R-:W-:Y:S02]  /*11e20*/  MOV R242, 0x1f ;  /* 0x0000001f00f27802 */ /* 0x000fe40000000f00 */
[----:B------:R-:W-:Y:S02]  /*11e30*/  MOV R65, 0xffffffff ;  /* 0xffffffff00417802 */ /* 0x000fe40000000f00 */
[----:B------:R-:W-:Y:S02]  /*11e40*/  MOV R64, 0x11e60 ;  /* 0x00011e6000407802 */ /* 0x000fe40000000f00 */
[----:B------:R-:W-:Y:S05]  /*11e50*/  CALL.REL.NOINC `($__internal_138_$__cuda_sm70_shflsync_down) ;  /* 0x000007b000007944 */ /* 0x000fea0003c00000 */
[----:B-1----:R-:W-:Y:S01]  /*11e60*/  MOV R70, R66 ;  /* 0x0000004200467202 */ /* 0x002fe20000000f00 */
[----:B------:R-:W-:Y:S01]  /*11e70*/  HFMA2.MMA R66, -RZ, RZ, 0, 4.76837158203125e-07 ;  /* 0x00000008ff427435 */ /* 0x000fe200000001ff */
[----:B------:R-:W-:Y:S02]  /*11e80*/  MOV R241, R122 ;  /* 0x0000007a00f17202 */ /* 0x000fe40000000f00 */
[----:B------:R-:W-:Y:S02]  /*11e90*/  MOV R242, 0x1f ;  /* 0x0000001f00f27802 */ /* 0x000fe40000000f00 */
[----:B------:R-:W-:-:S02]  /*11ea0*/  MOV R65, 0xffffffff ;  /* 0xffffffff00417802 */ /* 0x000fc40000000f00 */
[----:B------:R-:W-:Y:S02]  /*11eb0*/  MOV R64, 0x11ed0 ;  /* 0x00011ed000407802 */ /* 0x000fe40000000f00 */
[----:B------:R-:W-:Y:S05]  /*11ec0*/  CALL.REL.NOINC `($__internal_138_$__cuda_sm70_shflsync_down) ;  /* 0x0000074000007944 */ /* 0x000fea0003c00000 */
[----:B-1----:R-:W-:Y:S05]  /*11ed0*/  BRA `(.L_x_5958) ;  /* 0xffff7cb000007947 */ /* 0x002fea000383ffff */
.L_x_5865:
[----:B0-----:R-:W-:Y:S01]  /*11ee0*/  HFMA2.MMA R66, -RZ, RZ, 0, 9.5367431640625e-07 ;  /* 0x00000010ff427435 */ /* 0x001fe200000001ff */
[----:B------:R-:W-:Y:S02]  /*11ef0*/  MOV R241, R71 ;  /* 0x0000004700f17202 */ /* 0x000fe40000000f00 */
[----:B------:R-:W-:Y:S02]  /*11f00*/  MOV R242, 0x1f ;  /* 0x0000001f00f27802 */ /* 0x000fe40000000f00 */
[----:B------:R-:W-:Y:S02]  /*11f10*/  MOV R65, 0xffffffff ;  /* 0xffffffff00417802 */ /* 0x000fe40000000f00 */
[----:B------:R-:W-:Y:S02]  /*11f20*/  MOV R64, 0x11f40 ;  /* 0x00011f4000407802 */ /* 0x000fe40000000f00 */
[----:B-1234-:R-:W-:Y:S05]  /*11f30*/  CALL.REL.NOINC `($__internal_138_$__cuda_sm70_shflsync_down) ;  /* 0x000006d000007944 */ /* 0x01efea0003c00000 */
[----:B-1----:R-:W-:Y:S01]  /*11f40*/  MOV R67, R66 ;  /* 0x0000004200437202 */ /* 0x002fe20000000f00 */
[----:B------:R-:W-:Y:S05]  /*11f50*/  BRA `(.L_x_5959) ;  /* 0xffff7d4000007947 */ /* 0x000fea000383ffff */
.L_x_5866:
[----:B0-----:R-:W-:Y:S01]  /*11f60*/  HFMA2.MMA R66, -RZ, RZ, 0, 9.5367431640625e-07 ;  /* 0x00000010ff427435 */ /* 0x001fe200000001ff */
[----:B------:R-:W-:Y:S02]  /*11f70*/  MOV R241, R231 ;  /* 0x000000e700f17202 */ /* 0x000fe40000000f00 */
[----:B------:R-:W-:-:S02]  /*11f80*/  MOV R242, 0x1f ;  /* 0x0000001f00f27802 */ /* 0x000fc40000000f00 */
[----:B------:R-:W-:Y:S02]  /*11f90*/  MOV R65, 0xffffffff ;  /* 0xffffffff00417802 */ /* 0x000fe40000000f00 */
[----:B------:R-:W-:Y:S02]  /*11fa0*/  MOV R64, 0x11fc0 ;  /* 0x00011fc000407802 */ /* 0x000fe40000000f00 */
[----:B-1234-:R-:W-:Y:S05]  /*11fb0*/  CALL.REL.NOINC `($__internal_138_$__cuda_sm70_shflsync_down) ;  /* 0x0000065000007944 */ /* 0x01efea0003c00000 */
[----:B-1----:R-:W-:Y:S01]  /*11fc0*/  MOV R69, R66 ;  /* 0x0000004200457202 */ /* 0x002fe20000000f00 */
[----:B------:R-:W-:Y:S01]  /*11fd0*/  HFMA2.MMA R66, -RZ, RZ, 0, 9.5367431640625e-07 ;  /* 0x00000010ff427435 */ /* 0x000fe200000001ff */
[----:B------:R-:W-:Y:S02]  /*11fe0*/  MOV R241, R68 ;  /* 0x0000004400f17202 */ /* 0x000fe40000000f00 */
[----:B------:R-:W-:Y:S02]  /*11ff0*/  MOV R242, 0x1f ;  /* 0x0000001f00f27802 */ /* 0x000fe40000000f00 */
[----:B------:R-:W-:Y:S02]  /*12000*/  MOV R65, 0xffffffff ;  /* 0xffffffff00417802 */ /* 0x000fe40000000f00 */
[----:B------:R-:W-:-:S02]  /*12010*/  MOV R64, 0x12030 ;  /* 0x0001203000407802 */ /* 0x000fc40000000f00 */
[----:B------:R-:W-:Y:S05]  /*12020*/  CALL.REL.NOINC `($__internal_138_$__cuda_sm70_shflsync_down) ;  /* 0x000005e000007944 */ /* 0x000fea0003c00000 */
[----:B-1----:R-:W-:Y:S01]  /*12030*/  MOV R70, R66 ;  /* 0x0000004200467202 */ /* 0x002fe20000000f00 */
[----:B------:R-:W-:Y:S01]  /*12040*/  HFMA2.MMA R66, -RZ, RZ, 0, 9.5367431640625e-07 ;  /* 0x00000010ff427435 */ /* 0x000fe200000001ff */
[----:B------:R-:W-:-:S02]  /*12050*/  MOV R241, R122 ;  /* 0x0000007a00f17202 */ /* 0x000fc40000000f00 */
[----:B------:R-:W-:Y:S02]  /*12060*/  MOV R242, 0x1f ;  /* 0x0000001f00f27802 */ /* 0x000fe40000000f00 */
[----:B------:R-:W-:Y:S02]  /*12070*/  MOV R65, 0xffffffff ;  /* 0xffffffff00417802 */ /* 0x000fe40000000f00 */
[----:B------:R-:W-:Y:S02]  /*12080*/  MOV R64, 0x120a0 ;  /* 0x000120a000407802 */ /* 0x000fe40000000f00 */
[----:B------:R-:W-:Y:S05]  /*12090*/  CALL.REL.NOINC `($__internal_138_$__cuda_sm70_shflsync_down) ;  /* 0x0000057000007944 */ /* 0x000fea0003c00000 */
[----:B-1----:R-:W-:Y:S05]  /*120a0*/  BRA `(.L_x_5960) ;  /* 0xffff7c3000007947 */ /* 0x002fea000383ffff */
.L_x_5869:
[----:B0-----:R-:W-:Y:S01]  /*120b0*/  HFMA2.MMA R66, -RZ, RZ, 0, 0 ;  /* 0x00000000ff427435 */ /* 0x001fe200000001ff */
[----:B------:R-:W-:Y:S02]  /*120c0*/  MOV R64, R71 ;  /* 0x0000004700407202 */ /* 0x000fe40000000f00 */
[----:B------:R-:W-:Y:S02]  /*120d0*/  MOV R247, 0xffffffff ;  /* 0xffffffff00f77802 */ /* 0x000fe40000000f00 */
[----:B------:R-:W-:Y:S02]  /*120e0*/  MOV R65, 0x12100 ;  /* 0x0001210000417802 */ /* 0x000fe40000000f00 */
[----:B-1234-:R-:W-:Y:S05]  /*120f0*/  CALL.REL.NOINC `($__internal_139_$__cuda_sm70_shflsync_idx_p) ;  /* 0x0000055000007944 */ /* 0x01efea0003c00000 */
        /* <DEDUP_REMOVED lines=12> */
[----:B-1----:R-:W-:Y:S01]  /*121c0*/  MOV R67, R66 ;  /* 0x0000004200437202 */ /* 0x002fe20000000f00 */
[----:B------:R-:W-:Y:S01]  /*121d0*/  HFMA2.MMA R66, -RZ, RZ, 0, 0 ;  /* 0x00000000ff427435 */ /* 0x000fe200000001ff */
[----:B------:R-:W-:-:S02]  /*121e0*/  MOV R64, R122 ;  /* 0x0000007a00407202 */ /* 0x000fc40000000f00 */
[----:B------:R-:W-:Y:S02]  /*121f0*/  MOV R247, 0xffffffff ;  /* 0xffffffff00f77802 */ /* 0x000fe40000000f00 */
[----:B------:R-:W-:Y:S02]  /*12200*/  MOV R65, 0x12220 ;  /* 0x0001222000417802 */ /* 0x000fe40000000f00 */
[----:B0-----:R-:W-:Y:S05]  /*12210*/  CALL.REL.NOINC `($__internal_139_$__cuda_sm70_shflsync_idx_p) ;  /* 0x0000043000007944 */ /* 0x001fea0003c00000 */
        /* <DEDUP_REMOVED lines=8> */
[----:B0-----:R-:W-:Y:S05]  /*122a0*/  CALL.REL.NOINC `($__internal_138_$__cuda_sm70_shflsync_down) ;  /* 0x0000036000007944 */ /* 0x001fea0003c00000 */
[----:B-1----:R-:W-:Y:S01]  /*122b0*/  MOV R71, R66 ;  /* 0x0000004200477202 */ /* 0x002fe20000000f00 */
[----:B------:R-:W-:Y:S01]  /*122c0*/  HFMA2.MMA R66, -RZ, RZ, 0, 5.9604644775390625e-08 ;  /* 0x00000001ff427435 */ /* 0x000fe200000001ff */
[----:B------:R-:W-:Y:S02]  /*122d0*/  MOV R241, R231 ;  /* 0x000000e700f17202 */ /* 0x000fe40000000f00 */
[----:B------:R-:W-:Y:S02]  /*122e0*/  MOV R242, 0x1f ;  /* 0x0000001f00f27802 */ /* 0x000fe40000000f00 */
[----:B------:R-:W-:Y:S02]  /*122f0*/  MOV R65, 0xffffffff ;  /* 0xffffffff00417802 */ /* 0x000fe40000000f00 */
[----:B------:R-:W-:-:S02]  /*12300*/  MOV R64, 0x12320 ;  /* 0x0001232000407802 */ /* 0x000fc40000000f00 */
[----:B------:R-:W-:Y:S05]  /*12310*/  CALL.REL.NOINC `($__internal_138_$__cuda_sm70_shflsync_down) ;  /* 0x000002f000007944 */ /* 0x000fea0003c00000 */
        /* <DEDUP_REMOVED lines=26> */
[----:B------:R-:W-:Y:S05]  /*124c0*/  CALL.REL.NOINC `($__internal_139_$__cuda_sm70_shflsync_idx_p) ;  /* 0x0000018000007944 */ /* 0x000fea0003c00000 */
        /* <DEDUP_REMOVED lines=8> */
[----:B------:R-:W-:Y:S02]  /*12550*/  MOV R64, R62 ;  /* 0x0000003e00407202 */ /* 0x000fe40000000f00 */
[----:B------:R-:W-:-:S02]  /*12560*/  MOV R247, 0xffffffff ;  /* 0xffffffff00f77802 */ /* 0x000fc40000000f00 */
        /* <DEDUP_REMOVED lines=9> */
[----:B0-----:R-:W-:Y:S05]  /*12600*/  BRA `(.L_x_5961) ;  /* 0xffff78f000007947 */ /* 0x001fea000383ffff */
        .weak           $__internal_138_$__cuda_sm70_shflsync_down
        .type           $__internal_138_$__cuda_sm70_shflsync_down,@function
        .size           $__internal_138_$__cuda_sm70_shflsync_down,($__internal_139_$__cuda_sm70_shflsync_idx_p - $__internal_138_$__cuda_sm70_shflsync_down)
$__internal_138_$__cuda_sm70_shflsync_down:
[----:B------:R-:W-:Y:S04]  /*12610*/  WARPSYNC R65 ;  /* 0x0000004100007348 */ /* 0x000fe80003800000 */
[----:B------:R0:W1:Y:S02]  /*12620*/  SHFL.DOWN PT, R66, R241, R66, R242 ;  /* 0x08000042f1427389 */ /* 0x00006400000e00f2 */
[----:B0-----:R-:W-:-:S06]  /*12630*/  HFMA2.MMA R65, -RZ, RZ, 0, 0 ;  /* 0x00000000ff417435 */ /* 0x001fcc00000001ff */
[----:B------:R-:W-:Y:S05]  /*12640*/  RET.REL.NODEC R64 `(_Z25selective_scan_bwd_kernelI32Selective_Scan_bwd_kernel_traitsILi64ELi16ELb0ELb1ELb1ELb1ELb0EfN3c107complexIfEEEEv12SSMParamsBwd) ;  /* 0xfffed9b040007950 */ /* 0x000fea0003c3ffff */
        .weak           $__internal_139_$__cuda_sm70_shflsync_idx_p
        .type           $__internal_139_$__cuda_sm70_shflsync_idx_p,@function
        .size           $__internal_139_$__cuda_sm70_shflsync_idx_p,($__internal_140_$__cuda_sm70_shflsync_up - $__internal_139_$__cuda_sm70_shflsync_idx_p)
$__internal_139_$__cuda_sm70_shflsync_idx_p:
[----:B------:R-:W-:Y:S01]  /*12650*/  MOV R153, 0x1f ;  /* 0x0000001f00997802 */ /* 0x000fe20000000f00 */
[----:B------:R-:W-:Y:S04]  /*12660*/  WARPSYNC R247 ;  /* 0x000000f700007348 */ /* 0x000fe80003800000 */
[----:B------:R0:W1:Y:S04]  /*12670*/  SHFL.IDX PT, R66, R64, R66, R153 ;  /* 0x0000004240427389 */ /* 0x00006800000e0099 */
[----:B0-----:R-:W0:Y:S01]  /*12680*/  S2R R153, SR_LANEID ;  /* 0x0000000000997919 */ /* 0x001e220000000000 */
[----:B------:R-:W-:Y:S01]  /*12690*/  MOV R64, R65 ;  /* 0x0000004100407202 */ /* 0x000fe20000000f00 */
[----:B------:R-:W-:-:S06]  /*126a0*/  HFMA2.MMA R65, -RZ, RZ, 0, 0 ;  /* 0x00000000ff417435 */ /* 0x000fcc00000001ff */
[----:B------:R-:W-:Y:S05]  /*126b0*/  RET.REL.NODEC R64 `(_Z25selective_scan_bwd_kernelI32Selective_Scan_bwd_kernel_traitsILi64ELi16ELb0ELb1ELb1ELb1ELb0EfN3c107complexIfEEEEv12SSMParamsBwd) ;  /* 0xfffed94040007950 */ /* 0x000fea0003c3ffff */
        .weak           $__internal_140_$__cuda_sm70_shflsync_up
        .type           $__internal_140_$__cuda_sm70_shflsync_up,@function
        .size           $__internal_140_$__cuda_sm70_shflsync_up,(.L_x_14575 - $__internal_140_$__cuda_sm70_shflsync_up)
$__internal_140_$__cuda_sm70_shflsync_up:
[----:B------:R-:W-:Y:S04]  /*126c0*/  WARPSYNC R244 ;  /* 0x000000f400007348 */ /* 0x000fe80003800000 */
[----:B------:R0:W1:Y:S02]  /*126d0*/  SHFL.UP PT, R66, R65, R66, R245 ;  /* 0x0400004241427389 */ /* 0x00006400000e00f5 */
[----:B0-----:R-:W-:-:S04]  /*126e0*/  MOV R65, 0x0 ;  /* 0x0000000000417802 */ /* 0x001fc80000000f00 */
[----:B------:R-:W-:Y:S05]  /*126f0*/  RET.REL.NODEC R64 `(_Z25selective_scan_bwd_kernelI32Selective_Scan_bwd_kernel_traitsILi64ELi16ELb0ELb1ELb1ELb1ELb0EfN3c107complexIfEEEEv12SSMParamsBwd) ;  /* 0xfffed90040007950 */ /* 0x000fea0003c3ffff */
.L_x_5962:
        /* <DEDUP_REMOVED lines=16> */
.L_x_14575:


//--------------------- .text._Z25selective_scan_bwd_kernelI32Selective_Scan_bwd_kernel_traitsILi64ELi16ELb0ELb1ELb1ELb1ELb1EfN3c107complexIfEEEEv12SSMParamsBwd --------------------------
	.section	.text._Z25selective_scan_bwd_kernelI32Selective_Scan_bwd_kernel_traitsILi64ELi16ELb0ELb1ELb1ELb1ELb1EfN3c107complexIfEEEEv12SSMParamsBwd,"ax",@progbits
	.sectioninfo	@"SHI_REGISTERS=255"
	.align	128
        .global         _Z25selective_scan_bwd_kernelI32Selective_Scan_bwd_kernel_traitsILi64ELi16ELb0ELb1ELb1ELb1ELb1EfN3c107complexIfEEEEv12SSMParamsBwd
        .type           _Z25selective_scan_bwd_kernelI32Selective_Scan_bwd_kernel_traitsILi64ELi16ELb0ELb1ELb1ELb1ELb1EfN3c107complexIfEEEEv12SSMParamsBwd,@function
        .size           _Z25selective_scan_bwd_kernelI32Selective_Scan_bwd_kernel_traitsILi64ELi16ELb0ELb1ELb1ELb1ELb1EfN3c107complexIfEEEEv12SSMParamsBwd,(.L_x_14578 - _Z25selective_scan_bwd_kernelI32Selective_Scan_bwd_kernel_traitsILi64ELi16ELb0ELb1ELb1ELb1ELb1EfN3c107complexIfEEEEv12SSMParamsBwd)
        .other          _Z25selective_scan_bwd_kernelI32Selective_Scan_bwd_kernel_traitsILi64ELi16ELb0ELb1ELb1ELb1ELb1EfN3c107complexIfEEEEv12SSMParamsBwd,@"STO_CUDA_ENTRY STV_DEFAULT"
_Z25selective_scan_bwd_kernelI32Selective_Scan_bwd_kernel_traitsILi64ELi16ELb0ELb1ELb1ELb1ELb1EfN3c107complexIfEEEEv12SSMParamsBwd:
.text._Z25selective_scan_bwd_kernelI32Selective_Scan_bwd_kernel_traitsILi64ELi16ELb0ELb1ELb1ELb1ELb1EfN3c107complexIfEEEEv12SSMParamsBwd:
        /* <DEDUP_REMOVED lines=182> */
[--C-:B-1----:R-:W-:Y:S02]  /*0b60*/  SHF.R.S32.HI R2, RZ, 0x1f, R153.reuse ;  /* 0x0000001fff027819 */ /* 0x102fe40000011499 */
[----:B------:R-:W-:Y:S02]  /*0b70*/  LOP3.LUT R0, R0, 0xfffffe00, RZ, 0xc0, !PT ;  /* 0xfffffe0000007812 */ /* 0x000fe400078ec0ff */
[----:B------:R-:W-:Y:S02]  /*0b80*/  LEA.HI R2, R2, R153, RZ, 0x5 ;  /* 0x0000009902027211 */ /* 0x000fe400078f28ff */
[----:B------:R-:W-:Y:S02]  /*0b90*/  LOP3.LUT R151, R0, 0x1f, R153, 0xf8, !PT ;  /* 0x0000001f00977812 */ /* 0x000fe400078ef899 */
[----:B------:R-:W-:Y:S02]  /*0ba0*/  LOP3.LUT R230, R153, 0x1f, RZ, 0xc0, !PT ;  /* 0x0000001f99e67812 */ /* 0x000fe400078ec0ff */
[----:B------:R-:W-:-:S02]  /*0bb0*/  SHF.R.S32.HI R229, RZ, 0x5, R2 ;  /* 0x00000005ffe57819 */ /* 0x000fc40000011402 */
[----:B----4-:R-:W-:Y:S02]  /*0bc0*/  SHF.R.S32.HI R0, RZ, 0x1f, R151 ;  /* 0x0000001fff007819 */ /* 0x010fe40000011497 */
.L_x_6107:
        /* <DEDUP_REMOVED lines=42> */
[----:B------:R-:W-:Y:S02]  /*0e70*/  LOP3.LUT R15, R151, 0x1a0, RZ, 0xfc, !PT ;  /* 0x000001a0970f7812 */ /* 0x000fe400078efcff */
[----:B------:R-:W-:Y:S01]  /*0e80*/  ISETP.GE.AND P0, PT, R11, UR28, PT ;  /* 0x0000001c0b007c0c */ /* 0x000fe2000bf06270 */
[----:B------:R1:W2:Y:S01]  /*0e90*/  @!P3 LDG.E R23, [R2.64+0x300] ;  /* 0x0003002a0217b981 */ /* 0x0002a2000c1e1900 */
[C---:B------:R-:W-:Y:S02]  /*0ea0*/  LOP3.LUT R16, R151.reuse, 0x1c0, RZ, 0xfc, !PT ;  /* 0x000001c097107812 */ /* 0x040fe400078efcff */
        /* <DEDUP_REMOVED lines=60> */
[C---:B------:R-:W-:Y:S02]  /*1270*/  LEA R2, P1, R151.reuse, UR20, 0x2 ;  /* 0x0000001497027c11 */ /* 0x040fe4000f8210ff */
        /* <DEDUP_REMOVED lines=149> */
[----:B------:R0:W-:Y:S01]  /*1bd0*/  STL [R1], R94 ;  /* 0x0000005e01007387 */ /* 0x0001e20000100800 */
[----:B------:R-:W-:Y:S01]  /*1be0*/  FSETP.GTU.FTZ.AND P2, PT, R133, 20, PT ;  /* 0x41a000008500780b */ /* 0x000fe20003f5c000 */
[----:B------:R-:W-:Y:S02]  /*1bf0*/  FADD.FTZ R132, R132, UR5 ;  /* 0x0000000584847e21 */ /* 0x000fe40008010000 */
[----:B------:R-:W-:Y:S02]  /*1c00*/  FADD.FTZ R131, R131, UR5 ;  /* 0x0000000583837e21 */ /* 0x000fe40008010000 */
[----:B------:R-:W-:-:S02]  /*1c10*/  FADD.FTZ R130, R130, UR5 ;  /* 0x0000000582827e21 */ /* 0x000fc40008010000 */
[----:B------:R-:W-:Y:S02]  /*1c20*/  FADD.FTZ R129, R129, UR5 ;  /* 0x0000000581817e21 */ /* 0x000fe40008010000 */
[----:B------:R-:W-:Y:S02]  /*1c30*/  FADD.FTZ R128, R128, UR5 ;  /* 0x0000000580807e21 */ /* 0x000fe40008010000 */
[----:B------:R-:W-:Y:S01]  /*1c40*/  FADD.FTZ R125, R125, UR5 ;  /* 0x000000057d7d7e21 */ /* 0x000fe20008010000 */
[----:B------:R-:W-:Y:S01]  /*1c50*/  BSSY B0, `(.L_x_5964) ;  /* 0x0000039000007945 */ /* 0x000fe20003800000 */
[----:B------:R-:W-:Y:S01]  /*1c60*/  FSETP.GTU.FTZ.AND P3, PT, R132, 20, PT ;  /* 0x41a000008400780b */ /* 0x000fe20003f7c000 */
[----:B------:R-:W-:Y:S01]  /*1c70*/  FADD.FTZ R124, R124, UR5 ;  /* 0x000000057c7c7e21 */ /* 0x000fe20008010000 */
[----:B------:R-:W-:Y:S02]  /*1c80*/  FSETP.GTU.FTZ.AND P4, PT, R131, 20, PT ;  /* 0x41a000008300780b */ /* 0x000fe40003f9c000 */
[----:B------:R-:W-:-:S02]  /*1c90*/  FSETP.GTU.FTZ.AND P5, PT, R130, 20, PT ;  /* 0x41a000008200780b */ /* 0x000fc40003fbc000 */
        /* <DEDUP_REMOVED lines=52> */
.L_x_5965:
[----:B------:R-:W-:Y:S05]  /*1fe0*/  BSYNC B0 ;  /* 0x0000000000007941 */ /* 0x000fea0003800000 */
.L_x_5964:
        /* <DEDUP_REMOVED lines=35> */
.L_x_5967:
[----:B------:R-:W-:Y:S05]  /*2220*/  BSYNC B0 ;  /* 0x0000000000007941 */ /* 0x000fea0003800000 */
.L_x_5966:
        /* <DEDUP_REMOVED lines=35> */
.L_x_5969:
[----:B------:R-:W-:Y:S05]  /*2460*/  BSYNC B0 ;  /* 0x0000000000007941 */ /* 0x000fea0003800000 */
.L_x_5968:
        /* <DEDUP_REMOVED lines=35> */
.L_x_5971:
[----:B------:R-:W-:Y:S05]  /*26a0*/  BSYNC B0 ;  /* 0x0000000000007941 */ /* 0x000fea0003800000 */
.L_x_5970:
        /* <DEDUP_REMOVED lines=35> */
.L_x_5973:
[----:B------:R-:W-:Y:S05]  /*28e0*/  BSYNC B0 ;  /* 0x0000000000007941 */ /* 0x000fea0003800000 */
.L_x_5972:
        /* <DEDUP_REMOVED lines=35> */
.L_x_5975:
[----:B------:R-:W-:Y:S05]  /*2b20*/  BSYNC B0 ;  /* 0x0000000000007941 */ /* 0x000fea0003800000 */
.L_x_5974:
        /* <DEDUP_REMOVED lines=35> */
.L_x_5977:
[----:B------:R-:W-:Y:S05]  /*2d60*/  BSYNC B0 ;  /* 0x0000000000007941 */ /* 0x000fea0003800000 */
.L_x_5976:
        /* <DEDUP_REMOVED lines=35> */
.L_x_5979:
[----:B------:R-:W-:Y:S05]  /*2fa0*/  BSYNC B0 ;  /* 0x0000000000007941 */ /* 0x000fea0003800000 */
.L_x_5978:
        /* <DEDUP_REMOVED lines=35> */
.L_x_5981:
[----:B------:R-:W-:Y:S05]  /*31e0*/  BSYNC B0 ;  /* 0x0000000000007941 */ /* 0x000fea0003800000 */
.L_x_5980:
        /* <DEDUP_REMOVED lines=34> */
.L_x_5983:
[----:B------:R-:W-:Y:S05]  /*3410*/  BSYNC B0 ;  /* 0x0000000000007941 */ /* 0x000fea0003800000 */
.L_x_5982:
        /* <DEDUP_REMOVED lines=33> */
.L_x_5985:
[----:B------:R-:W-:Y:S05]  /*3630*/  BSYNC B0 ;  /* 0x0000000000007941 */ /* 0x000fea0003800000 */
.L_x_5984:
        /* <DEDUP_REMOVED lines=33> */
.L_x_5987:
[----:B------:R-:W-:Y:S05]  /*3850*/  BSYNC B0 ;  /* 0x0000000000007941 */ /* 0x000fea0003800000 */
.L_x_5986:
        /* <DEDUP_REMOVED lines=33> */
.L_x_5989:
[----:B------:R-:W-:Y:S05]  /*3a70*/  BSYNC B0 ;  /* 0x0000000000007941 */ /* 0x000fea0003800000 */
.L_x_5988:
        /* <DEDUP_REMOVED lines=33> */
.L_x_5991:
[----:B------:R-:W-:Y:S05]  /*3c90*/  BSYNC B0 ;  /* 0x0000000000007941 */ /* 0x000fea0003800000 */
.L_x_5990:
        /* <DEDUP_REMOVED lines=33> */
.L_x_5993:
[----:B------:R-:W-:Y:S05]  /*3eb0*/  BSYNC B0 ;  /* 0x0000000000007941 */ /* 0x000fea0003800000 */
.L_x_5992:
        /* <DEDUP_REMOVED lines=33> */
.L_x_5995:
[----:B------:R-:W-:Y:S05]  /*40d0*/  BSYNC B0 ;  /* 0x0000000000007941 */ /* 0x000fea0003800000 */
.L_x_5994:
[----:B------:R-:W-:Y:S01]  /*40e0*/  ULDC.64 UR8, c[0x0][0x1f0] ;  /* 0x00007c0000087ab9 */ /* 0x000fe20000000a00 */
[----:B------:R-:W-:Y:S01]  /*40f0*/  ISETP.GE.AND P0, PT, R151, UR28, PT ;  /* 0x0000001c97007c0c */ /* 0x000fe2000bf06270 */
        /* <DEDUP_REMOVED lines=39> */
[C---:B------:R-:W-:Y:S01]  /*4370*/  @!P0 IADD3 R20, P2, R151.reuse, R4, RZ ;  /* 0x0000000497148210 */ /* 0x040fe20007f5e0ff */
[----:B------:R-:W-:Y:S01]  /*4380*/  UIMAD.WIDE.U32 UR32, UR10, UR30, UR32 ;  /* 0x0000001e0a2072a5 */ /* 0x000fe2000f8e0020 */
[----:B------:R-:W-:Y:S01]  /*4390*/  @!P0 IADD3.X R23, R92, UR38, R3, P1, !PT ;  /* 0x000000265c178c10 */ /* 0x000fe20008ffe403 */
[----:B------:R-:W-:Y:S01]  /*43a0*/  UIMAD UR31, UR10, UR31, UR34 ;  /* 0x0000001f0a1f72a4 */ /* 0x000fe2000f8e0222 */
[C---:B------:R-:W-:Y:S01]  /*43b0*/  LEA R38, P1, R151.reuse, c[0x0][0x268], 0x2 ;  /* 0x00009a0097267a11 */ /* 0x040fe200078210ff */
        /* <DEDUP_REMOVED lines=36> */
[----:B------:R-:W-:Y:S01]  /*4600*/  CS2R R58, SRZ ;  /* 0x00000000003a7805 */ /* 0x000fe2000001ff00 */
[----:B------:R-:W-:Y:S01]  /*4610*/  CS2R R60, SRZ ;  /* 0x00000000003c7805 */ /* 0x000fe2000001ff00 */
[----:B------:R-:W-:Y:S01]  /*4620*/  LDS R20, [R150.X4+0x18] ;  /* 0x0000180096147984 */ /* 0x000fe20000004800 */
[----:B------:R-:W-:Y:S01]  /*4630*/  MOV R62, RZ ;  /* 0x000000ff003e7202 */ /* 0x000fe20000000f00 */
[----:B------:R-:W-:-:S02]  /*4640*/  HFMA2.MMA R65, -RZ, RZ, 0, 0 ;  /* 0x00000000ff417435 */ /* 0x000fc400000001ff */
[----:B------:R-:W-:Y:S01]  /*4650*/  HFMA2.MMA R67, -RZ, RZ, 0, 0 ;  /* 0x00000000ff437435 */ /* 0x000fe200000001ff */
        /* <DEDUP_REMOVED lines=67> */
[----:B------:R-:W-:Y:S04]  /*4a90*/  LDS R43, [R150.X4+0x20] ;  /* 0x00002000962b7984 */ /* 0x000fe80000004800 */
[----:B------:R-:W1:Y:S04]  /*4aa0*/  LDS R36, [R150.X4+0x24] ;  /* 0x0000240096247984 */ /* 0x000e680000004800 */
[----:B------:R-:W-:Y:S04]  /*4ab0*/  LDS R37, [R150.X4+0x28] ;  /* 0x0000280096257984 */ /* 0x000fe80000004800 */
        /* <DEDUP_REMOVED lines=36> */
[----:B--2---:R-:W-:Y:S02]  /*4d00*/  FMUL.FTZ R64, R47, -1.4426950216293334961 ;  /* 0xbfb8aa3b2f407820 */ /* 0x004fe40000410000 */
[----:B------:R-:W-:Y:S02]  /*4d10*/  FMUL.FTZ R63, R48, -1.4426950216293334961 ;  /* 0xbfb8aa3b303f7820 */ /* 0x000fe40000410000 */
[----:B------:R-:W-:-:S03]  /*4d20*/  FMUL.FTZ R56, R49, -1.4426950216293334961 ;  /* 0xbfb8aa3b31387820 */ /* 0x000fc60000410000 */
[----:B------:R-:W1:Y:S01]  /*4d30*/  MUFU.EX2 R54, R54 ;  /* 0x0000003600367308 */ /* 0x000e620000000800 */
[----:B---3--:R-:W-:-:S07]  /*4d40*/  FMUL.FTZ R4, R46, -1.4426950216293334961 ;  /* 0xbfb8aa3b2e047820 */ /* 0x008fce0000410000 */
[----:B------:R-:W2:Y:S01]  /*4d50*/  MUFU.EX2 R64, R64 ;  /* 0x0000004000407308 */ /* 0x000ea20000000800 */
[----:B----4-:R-:W-:Y:S02]  /*4d60*/  FMUL.FTZ R5, R45, -1.4426950216293334961 ;  /* 0xbfb8aa3b2d057820 */ /* 0x010fe40000410000 */
[----:B0-----:R-:W-:-:S05]  /*4d70*/  FADD.FTZ R55, R55, 1 ;  /* 0x3f80000037377421 */ /* 0x001fca0000010000 */
[----:B------:R-:W0:Y:S01]  /*4d80*/  MUFU.EX2 R63, R63 ;  /* 0x0000003f003f7308 */ /* 0x000e220000000800 */
[----:B------:R-:W-:-:S07]  /*4d90*/  FMUL.FTZ R71, R44, -1.4426950216293334961 ;  /* 0xbfb8aa3b2c477820 */ /* 0x000fce0000410000 */
[----:B------:R-:W3:Y:S01]  /*4da0*/  MUFU.EX2 R56, R56 ;  /* 0x0000003800387308 */ /* 0x000ee20000000800 */
[----:B-1----:R-:W-:-:S07]  /*4db0*/  FADD.FTZ R54, R54, 1 ;  /* 0x3f80000036367421 */ /* 0x002fce0000010000 */
[----:B------:R-:W1:Y:S01]  /*4dc0*/  MUFU.EX2 R4, R4 ;  /* 0x0000000400047308 */ /* 0x000e620000000800 */
[----:B--2---:R-:W-:-:S07]  /*4dd0*/  FADD.FTZ R64, R64, 1 ;  /* 0x3f80000040407421 */ /* 0x004fce0000010000 */
[----:B------:R-:W2:Y:S01]  /*4de0*/  MUFU.EX2 R5, R5 ;  /* 0x0000000500057308 */ /* 0x000ea20000000800 */
[----:B------:R-:W-:-:S07]  /*4df0*/  FMUL.FTZ R75, R36, -1.4426950216293334961 ;  /* 0xbfb8aa3b244b7820 */ /* 0x000fce0000410000 */
[----:B------:R-:W-:Y:S01]  /*4e00*/  MUFU.RCP R55, R55 ;  /* 0x0000003700377308 */ /* 0x000fe20000001000 */
[----:B------:R-:W-:-:S07]  /*4e10*/  FMUL.FTZ R72, R43, -1.4426950216293334961 ;  /* 0xbfb8aa3b2b487820 */ /* 0x000fce0000410000 */
[----:B------:R-:W4:Y:S01]  /*4e20*/  MUFU.EX2 R71, R71 ;  /* 0x0000004700477308 */ /* 0x000f220000000800 */
[----:B------:R-:W-:Y:S02]  /*4e30*/  FMUL.FTZ R77, R38, -1.4426950216293334961 ;  /* 0xbfb8aa3b264d7820 */ /* 0x000fe40000410000 */
[----:B0-----:R-:W-:Y:S02]  /*4e40*/  FADD.FTZ R63, R63, 1 ;  /* 0x3f8000003f3f7421 */ /* 0x001fe40000010000 */
[----:B---3--:R-:W-:-:S03]  /*4e50*/  FADD.FTZ R56, R56, 1 ;  /* 0x3f80000038387421 */ /* 0x008fc60000010000 */
[----:B------:R-:W0:Y:S01]  /*4e60*/  MUFU.RCP R54, R54 ;  /* 0x0000003600367308 */ /* 0x000e220000001000 */
[----:B------:R-:W-:Y:S02]  /*4e70*/  FMUL.FTZ R79, R40, -1.4426950216293334961 ;  /* 0xbfb8aa3b284f7820 */ /* 0x000fe40000410000 */
[----:B-1----:R-:W-:Y:S02]  /*4e80*/  FADD.FTZ R4, R4, 1 ;  /* 0x3f80000004047421 */ /* 0x002fe40000010000 */
[----:B------:R-:W-:-:S03]  /*4e90*/  FMUL.FTZ R78, R39, -1.4426950216293334961 ;  /* 0xbfb8aa3b274e7820 */ /* 0x000fc60000410000 */
[----:B------:R-:W-:Y:S01]  /*4ea0*/  MUFU.RCP R64, R64 ;  /* 0x0000004000407308 */ /* 0x000fe20000001000 */
[----:B--2---:R-:W-:-:S07]  /*4eb0*/  FADD.FTZ R5, R5, 1 ;  /* 0x3f80000005057421 */ /* 0x004fce0000010000 */
[----:B------:R1:W2:Y:S01]  /*4ec0*/  MUFU.EX2 R73, R72 ;  /* 0x0000004800497308 */ /* 0x0002a20000000800 */
[----:B----4-:R-:W-:-:S07]  /*4ed0*/  FADD.FTZ R71, R71, 1 ;  /* 0x3f80000047477421 */ /* 0x010fce0000010000 */
[----:B------:R-:W-:Y:S01]  /*4ee0*/  MUFU.EX2 R75, R75 ;  /* 0x0000004b004b7308 */ /* 0x000fe20000000800 */
[----:B-1----:R-:W-:-:S07]  /*4ef0*/  FMUL.FTZ R72, R41, -1.4426950216293334961 ;  /* 0xbfb8aa3b29487820 */ /* 0x002fce0000410000 */
[----:B------:R-:W-:Y:S08]  /*4f00*/  MUFU.EX2 R77, R77 ;  /* 0x0000004d004d7308 */ /* 0x000ff00000000800 */
[----:B------:R-:W1:Y:S08]  /*4f10*/  MUFU.RCP R63, R63 ;  /* 0x0000003f003f7308 */ /* 0x000e700000001000 */
[----:B------:R-:W-:Y:S01]  /*4f20*/  MUFU.RCP R56, R56 ;  /* 0x0000003800387308 */ /* 0x000fe20000001000 */
[----:B------:R-:W-:-:S07]  /*4f30*/  FMUL.FTZ R76, R37, -1.4426950216293334961 ;  /* 0xbfb8aa3b254c7820 */ /* 0x000fce0000410000 */
[----:B------:R-:W-:Y:S08]  /*4f40*/  MUFU.EX2 R79, R79 ;  /* 0x0000004f004f7308 */ /* 0x000ff00000000800 */
[----:B------:R-:W3:Y:S08]  /*4f50*/  MUFU.EX2 R78, R78 ;  /* 0x0000004e004e7308 */ /* 0x000ef00000000800 */
[----:B------:R-:W-:Y:S08]  /*4f60*/  MUFU.EX2 R84, R72 ;  /* 0x0000004800547308 */ /* 0x000ff00000000800 */
[----:B------:R4:W-:Y:S01]  /*4f70*/  MUFU.RCP R72, R5 ;  /* 0x0000000500487308 */ /* 0x0009e20000001000 */
        /* <DEDUP_REMOVED lines=17> */
[----:B------:R-:W3:Y:S04]  /*5090*/  LDS R53, [R150.X4+0x4] ;  /* 0x0000040096357984 */ /* 0x000ee80000004800 */
[----:B------:R-:W3:Y:S04]  /*50a0*/  LDS R52, [R150.X4] ;  /* 0x0000000096347984 */ /* 0x000ee80000004800 */
[----:B------:R-:W3:Y:S04]  /*50b0*/  LDS R58, [R150.X4+0x8] ;  /* 0x00000800963a7984 */ /* 0x000ee80000004800 */
[----:B------:R-:W3:Y:S04]  /*50c0*/  LDS R57, [R150.X4+0xc] ;  /* 0x00000c0096397984 */ /* 0x000ee80000004800 */
[----:B------:R-:W3:Y:S01]  /*50d0*/  LDS R60, [R150.X4+0x10] ;  /* 0x00001000963c7984 */ /* 0x000ee20000004800 */
[----:B-----5:R5:W3:Y:S01]  /*50e0*/  MUFU.RCP R65, R4 ;  /* 0x0000000400417308 */ /* 0x020ae20000001000 */
[----:B------:R-:W-:-:S02]  /*50f0*/  FADD.FTZ R3, -R55, 1 ;  /* 0x3f80000037037421 */ /* 0x000fc40000010100 */
[----:B------:R-:W3:Y:S01]  /*5100*/  LDS R59, [R150.X4+0x18] ;  /* 0x00001800963b7984 */ /* 0x000ee20000004800 */
[----:B0-----:R-:W-:Y:S02]  /*5110*/  FADD.FTZ R2, -R54, 1 ;  /* 0x3f80000036027421 */ /* 0x001fe40000010100 */
[----:B----4-:R-:W-:Y:S01]  /*5120*/  FFMA.FTZ R5, R50, R3, 1 ;  /* 0x3f80000032057423 */ /* 0x010fe20000010003 */
[----:B------:R-:W0:Y:S01]  /*5130*/  LDS R62, [R150.X4+0x1c] ;  /* 0x00001c00963e7984 */ /* 0x000e220000004800 */
[----:B------:R-:W4:Y:S01]  /*5140*/  MUFU.RCP R71, R71 ;  /* 0x0000004700477308 */ /* 0x000f220000001000 */
[----:B------:R-:W-:Y:S02]  /*5150*/  FFMA.FTZ R2, R51, R2, 1 ;  /* 0x3f80000033027423 */ /* 0x000fe40000010002 */
[----:B--2---:R-:W-:Y:S01]  /*5160*/  FADD.FTZ R74, R73, 1 ;  /* 0x3f800000494a7421 */ /* 0x004fe20000010000 */
[----:B------:R-:W2:Y:S01]  /*5170*/  LDS R61, [R150.X4+0x14] ;  /* 0x00001400963d7984 */ /* 0x000ea20000004800 */
[----:B------:R-:W-:-:S02]  /*5180*/  FMUL.FTZ R80, R42, -1.4426950216293334961 ;  /* 0xbfb8aa3b2a507820 */ /* 0x000fc40000410000 */
[----:B-1----:R-:W-:Y:S01]  /*5190*/  FADD.FTZ R67, -R63, 1 ;  /* 0x3f8000003f437421 */ /* 0x002fe20000010100 */
[----:B------:R-:W1:Y:S01]  /*51a0*/  MUFU.EX2 R76, R76 ;  /* 0x0000004c004c7308 */ /* 0x000e620000000800 */
[----:B------:R-:W0:Y:S01]  /*51b0*/  LDS R70, [R150.X4+0x24] ;  /* 0x0000240096467984 */ /* 0x000e220000004800 */
[----:B---3--:R-:W-:-:S03]  /*51c0*/  FADD.FTZ R78, R78, 1 ;  /* 0x3f8000004e4e7421 */ /* 0x008fc60000010000 */
[----:B------:R-:W-:Y:S01]  /*51d0*/  LDS R69, [R150.X4+0x20] ;  /* 0x0000200096457984 */ /* 0x000fe20000004800 */
[----:B-----5:R-:W-:-:S03]  /*51e0*/  FMUL.FTZ R4, R34, R53 ;  /* 0x0000003522047220 */ /* 0x020fc60000410000 */
[----:B------:R-:W-:Y:S01]  /*51f0*/  LDS R68, [R150.X4+0x2c] ;  /* 0x00002c0096447984 */ /* 0x000fe20000004800 */
[----:B------:R-:W-:Y:S02]  /*5200*/  FMUL.FTZ R4, R55, R4 ;  /* 0x0000000437047220 */ /* 0x000fe40000410000 */
[----:B------:R-:W-:Y:S02]  /*5210*/  FMUL.FTZ R3, R35, R52 ;  /* 0x0000003423037220 */ /* 0x000fe40000410000 */
[----:B------:R-:W-:Y:S02]  /*5220*/  FMUL.FTZ R5, R4, R5 ;  /* 0x0000000504057220 */ /* 0x000fe40000410000 */
[----:B------:R-:W-:Y:S02]  /*5230*/  FMUL.FTZ R3, R54, R3 ;  /* 0x0000000336037220 */ /* 0x000fe40000410000 */
[----:B------:R-:W-:Y:S02]  /*5240*/  FADD.FTZ R4, -R64, 1 ;  /* 0x3f80000040047421 */ /* 0x000fe40000010100 */
[----:B------:R-:W-:-:S02]  /*5250*/  FADD.FTZ R73, R75, 1 ;  /* 0x3f8000004b497421 */ /* 0x000fc40000010000 */
[----:B------:R-:W-:Y:S02]  /*5260*/  FADD.FTZ R75, R77, 1 ;  /* 0x3f8000004d4b7421 */ /* 0x000fe40000010000 */
[----:B------:R-:W-:Y:S02]  /*5270*/  FMUL.FTZ R3, R3, R2 ;  /* 0x0000000203037220 */ /* 0x000fe40000410000 */
[----:B------:R-:W-:Y:S02]  /*5280*/  FFMA.FTZ R87, R47, R4, 1 ;  /* 0x3f8000002f577423 */ /* 0x000fe40000010004 */
[----:B------:R-:W-:Y:S02]  /*5290*/  FADD.FTZ R2, -R56, 1 ;  /* 0x3f80000038027421 */ /* 0x000fe40000010100 */
[----:B------:R-:W-:Y:S02]  /*52a0*/  FMUL.FTZ R77, R33, R58 ;  /* 0x0000003a214d7220 */ /* 0x000fe40000410000 */
[----:B------:R-:W-:Y:S01]  /*52b0*/  FMUL.FTZ R4, R32, R57 ;  /* 0x0000003920047220 */ /* 0x000fe20000410000 */
[----:B------:R3:W5:Y:S01]  /*52c0*/  MUFU.EX2 R88, R80 ;  /* 0x0000005000587308 */ /* 0x0007620000000800 */
[----:B------:R-:W-:-:S02]  /*52d0*/  FFMA.FTZ R2, R49, R2, 1 ;  /* 0x3f80000031027423 */ /* 0x000fc40000010002 */
[----:B------:R-:W-:Y:S02]  /*52e0*/  FMUL.FTZ R77, R56, R77 ;  /* 0x0000004d384d7220 */ /* 0x000fe40000410000 */
[----:B------:R-:W-:Y:S02]  /*52f0*/  FMUL.FTZ R4, R63, R4 ;  /* 0x000000043f047220 */ /* 0x000fe40000410000 */
[----:B------:R-:W-:Y:S02]  /*5300*/  FMUL.FTZ R81, R31, R60 ;  /* 0x0000003c1f517220 */ /* 0x000fe40000410000 */
[----:B---3--:R-:W-:Y:S02]  /*5310*/  FADD.FTZ R80, R79, 1 ;  /* 0x3f8000004f507421 */ /* 0x008fe40000010000 */
[----:B------:R-:W-:Y:S02]  /*5320*/  FFMA.FTZ R79, R48, R67, 1 ;  /* 0x3f800000304f7423 */ /* 0x000fe40000010043 */
[----:B------:R-:W3:Y:S01]  /*5330*/  LDS R67, [R150.X4+0x28] ;  /* 0x0000280096437984 */ /* 0x000ee20000004800 */
[----:B------:R0:W-:Y:S01]  /*5340*/  MUFU.RCP R82, R78 ;  /* 0x0000004e00527308 */ /* 0x0001e20000001000 */
[----:B------:R-:W-:-:S02]  /*5350*/  FMUL.FTZ R83, R77, R2 ;  /* 0x000000024d537220 */ /* 0x000fc40000410000 */
[----:B------:R-:W-:Y:S02]  /*5360*/  FMUL.FTZ R85, R4, R79 ;  /* 0x0000004f04557220 */ /* 0x000fe40000410000 */
[----:B------:R-:W-:Y:S02]  /*5370*/  FADD.FTZ R77, -R65, 1 ;  /* 0x3f800000414d7421 */ /* 0x000fe40000010100 */
[----:B----4-:R-:W-:Y:S02]  /*5380*/  FADD.FTZ R79, -R71, 1 ;  /* 0x3f800000474f7421 */ /* 0x010fe40000010100 */
[----:B0-----:R-:W-:Y:S02]  /*5390*/  FMUL.FTZ R78, R64, R81 ;  /* 0x00000051404e7220 */ /* 0x001fe40000410000 */
[----:B-1----:R-:W-:Y:S01]  /*53a0*/  FADD.FTZ R76, R76, 1 ;  /* 0x3f8000004c4c7421 */ /* 0x002fe20000010000 */
[----:B------:R0:W-:Y:S01]  /*53b0*/  MUFU.RCP R81, R80 ;  /* 0x0000005000517308 */ /* 0x0001e20000001000 */
[----:B------:R-:W-:-:S02]  /*53c0*/  FMUL.FTZ R87, R78, R87 ;  /* 0x000000574e577220 */ /* 0x000fc40000410000 */
[----:B------:R-:W-:Y:S01]  /*53d0*/  FFMA.FTZ R89, R46, R77, 1 ;  /* 0x3f8000002e597423 */ /* 0x000fe2000001004d */
[----:B------:R-:W-:Y:S01]  /*53e0*/  LDS R78, [R150.X4+0x3c] ;  /* 0x00003c00964e7984 */ /* 0x000fe20000004800 */
[----:B------:R-:W-:-:S03]  /*53f0*/  FFMA.FTZ R93, R44, R79, 1 ;  /* 0x3f8000002c5d7423 */ /* 0x000fc6000001004f */
[----:B------:R-:W1:Y:S04]  /*5400*/  LDS R79, [R150.X4+0x30] ;  /* 0x00003000964f7984 */ /* 0x000e680000004800 */
[----:B0-----:R-:W0:Y:S04]  /*5410*/  LDS R80, [R150.X4+0x34] ;  /* 0x0000340096507984 */ /* 0x001e280000004800 */
[----:B------:R-:W4:Y:S01]  /*5420*/  LDS R77, [R150.X4+0x38] ;  /* 0x00003800964d7984 */ /* 0x000f220000004800 */
[----:B------:R-:W1:Y:S01]  /*5430*/  MUFU.RCP R76, R76 ;  /* 0x0000004c004c7308 */ /* 0x000e620000001000 */
[----:B------:R-:W-:-:S02]  /*5440*/  FADD.FTZ R2, -R72, 1 ;  /* 0x3f80000048027421 */ /* 0x000fc40000010100 */
[----:B------:R-:W-:Y:S01]  /*5450*/  FMUL.FTZ R91, R20, R59 ;  /* 0x0000003b145b7220 */ /* 0x000fe20000410000 */
[----:B------:R-:W-:Y:S01]  /*5460*/  BAR.SYNC.DEFER_BLOCKING 0x0 ;  /* 0x0000000000007b1d */ /* 0x000fe20000010000 */
[----:B------:R-:W-:-:S05]  /*5470*/  FADD.FTZ R84, R84, 1 ;  /* 0x3f80000054547421 */ /* 0x000fca0000010000 */
[----:B------:R-:W0:Y:S01]  /*5480*/  MUFU.RCP R75, R75 ;  /* 0x0000004b004b7308 */ /* 0x000e220000001000 */
[----:B-----5:R-:W-:-:S07]  /*5490*/  FADD.FTZ R88, R88, 1 ;  /* 0x3f80000058587421 */ /* 0x020fce0000010000 */
[----:B------:R-:W5:Y:S01]  /*54a0*/  MUFU.RCP R73, R73 ;  /* 0x0000004900497308 */ /* 0x000f620000001000 */
[----:B------:R-:W-:Y:S02]  /*54b0*/  FFMA.FTZ R4, R45, R2, 1 ;  /* 0x3f8000002d047423 */ /* 0x000fe40000010002 */
[----:B------:R-:W-:Y:S02]  /*54c0*/  FMUL.FTZ R86, R21, R62 ;  /* 0x0000003e15567220 */ /* 0x000fe40000410000 */
[----:B------:R-:W-:-:S03]  /*54d0*/  FMUL.FTZ R91, R72, R91 ;  /* 0x0000005b485b7220 */ /* 0x000fc60000410000 */
[----:B------:R-:W0:Y:S01]  /*54e0*/  MUFU.RCP R74, R74 ;  /* 0x0000004a004a7308 */ /* 0x000e220000001000 */
[----:B------:R-:W-:Y:S02]  /*54f0*/  FMUL.FTZ R86, R71, R86 ;  /* 0x0000005647567220 */ /* 0x000fe40000410000 */
[----:B------:R-:W-:Y:S02]  /*5500*/  FMUL.FTZ R91, R91, R4 ;  /* 0x000000045b5b7220 */ /* 0x000fe40000410000 */
[----:B-1----:R-:W-:-:S03]  /*5510*/  FADD.FTZ R4, -R76, 1 ;  /* 0x3f8000004c047421 */ /* 0x002fc60000010100 */
[----:B------:R-:W1:Y:S01]  /*5520*/  MUFU.RCP R84, R84 ;  /* 0x0000005400547308 */ /* 0x000e620000001000 */
[----:B--2---:R-:W-:Y:S02]  /*5530*/  FMUL.FTZ R2, R30, R61 ;  /* 0x0000003d1e027220 */ /* 0x004fe40000410000 */
[----:B------:R-:W-:-:S05]  /*5540*/  FMUL.FTZ R93, R86, R93 ;  /* 0x0000005d565d7220 */ /* 0x000fca0000410000 */
[----:B------:R2:W1:Y:S01]  /*5550*/  MUFU.RCP R111, R88 ;  /* 0x00000058006f7308 */ /* 0x0004620000001000 */
[----:B0-----:R-:W-:Y:S02]  /*5560*/  FADD.FTZ R99, -R75, 1 ;  /* 0x3f8000004b637421 */ /* 0x001fe40000010100 */
[----:B------:R-:W-:Y:S02]  /*5570*/  FFMA.FTZ R86, R37, R4, 1 ;  /* 0x3f80000025567423 */ /* 0x000fe40000010004 */
[----:B------:R-:W-:Y:S02]  /*5580*/  FMUL.FTZ R2, R65, R2 ;  /* 0x0000000241027220 */ /* 0x000fe40000410000 */
[----:B-----5:R-:W-:Y:S02]  /*5590*/  FADD.FTZ R95, -R73, 1 ;  /* 0x3f800000495f7421 */ /* 0x020fe40000010100 */
[----:B------:R-:W-:Y:S02]  /*55a0*/  FMUL.FTZ R4, R23, R70 ;  /* 0x0000004617047220 */ /* 0x000fe40000410000 */
[----:B------:R-:W-:-:S02]  /*55b0*/  FFMA.FTZ R101, R38, R99, 1 ;  /* 0x3f80000026657423 */ /* 0x000fc40000010063 */
[----:B------:R-:W-:Y:S02]  /*55c0*/  FMUL.FTZ R89, R2, R89 ;  /* 0x0000005902597220 */ /* 0x000fe40000410000 */
[----:B------:R-:W-:Y:S02]  /*55d0*/  FFMA.FTZ R97, R36, R95, 1 ;  /* 0x3f80000024617423 */ /* 0x000fe4000001005f */
[----:B---3--:R-:W-:Y:S02]  /*55e0*/  FMUL.FTZ R99, R24, R67 ;  /* 0x0000004318637220 */ /* 0x008fe40000410000 */
[----:B------:R-:W-:Y:S02]  /*55f0*/  FMUL.FTZ R4, R73, R4 ;  /* 0x0000000449047220 */ /* 0x000fe40000410000 */
[----:B------:R-:W-:Y:S02]  /*5600*/  FADD.FTZ R2, -R74, 1 ;  /* 0x3f8000004a027421 */ /* 0x000fe40000010100 */
[----:B------:R-:W-:-:S02]  /*5610*/  FMUL.FTZ R95, R22, R69 ;  /* 0x00000045165f7220 */ /* 0x000fc40000410000 */
[----:B--2---:R-:W-:Y:S02]  /*5620*/  FMUL.FTZ R88, R25, R68 ;  /* 0x0000004419587220 */ /* 0x004fe40000410000 */
[----:B------:R-:W-:Y:S02]  /*5630*/  FMUL.FTZ R99, R76, R99 ;  /* 0x000000634c637220 */ /* 0x000fe40000410000 */
[----:B------:R-:W-:Y:S02]  /*5640*/  FMUL.FTZ R97, R4, R97 ;  /* 0x0000006104617220 */ /* 0x000fe40000410000 */
[----:B------:R-:W-:Y:S02]  /*5650*/  FFMA.FTZ R2, R43, R2, 1 ;  /* 0x3f8000002b027423 */ /* 0x000fe40000010002 */
[----:B------:R-:W-:Y:S02]  /*5660*/  FMUL.FTZ R95, R74, R95 ;  /* 0x0000005f4a5f7220 */ /* 0x000fe40000410000 */
[----:B------:R-:W-:-:S02]  /*5670*/  FMUL.FTZ R88, R75, R88 ;  /* 0x000000584b587220 */ /* 0x000fc40000410000 */
[----:B------:R-:W-:Y:S02]  /*5680*/  FADD.FTZ R103, -R81, 1 ;  /* 0x3f80000051677421 */ /* 0x000fe40000010100 */
[----:B-1----:R-:W-:Y:S02]  /*5690*/  FADD.FTZ R4, -R84, 1 ;  /* 0x3f80000054047421 */ /* 0x002fe40000010100 */
        /* <DEDUP_REMOVED lines=10> */
[----:B----4-:R-:W-:Y:S02]  /*5740*/  FMUL.FTZ R107, R28, R77 ;  /* 0x0000004d1c6b7220 */ /* 0x010fe40000410000 */
        /* <DEDUP_REMOVED lines=70> */
.L_x_5997:
[----:B-1----:R-:W-:Y:S05]  /*5bb0*/  BSYNC B0 ;  /* 0x0000000000007941 */ /* 0x002fea0003800000 */
.L_x_5996:
        /* <DEDUP_REMOVED lines=27> */
[----:B------:R-:W-:Y:S01]  /*5d70*/  @!P0 STG.E [R2.64+-0xf00], R85 ;  /* 0xfff1005502008986 */ /* 0x000fe2000c10192a */
[----:B------:R-:W-:Y:S01]  /*5d80*/  ISETP.GE.AND P0, PT, R7, R86, PT ;  /* 0x000000560700720c */ /* 0x000fe20003f06270 */
[----:B------:R-:W-:Y:S02]  /*5d90*/  FMUL.FTZ R43, R43, R74 ;  /* 0x0000004a2b2b7220 */ /* 0x000fe40000410000 */
[----:B------:R-:W-:Y:S01]  /*5da0*/  @!P2 STG.E [R2.64+-0xe80], R87 ;  /* 0xfff180570200a986 */ /* 0x000fe2000c10192a */
[-C--:B------:R-:W-:Y:S01]  /*5db0*/  ISETP.GE.AND P2, PT, R8, R86.reuse, PT ;  /* 0x000000560800720c */ /* 0x080fe20003f46270 */
[----:B------:R-:W-:Y:S02]  /*5dc0*/  FMUL.FTZ R36, R36, R73 ;  /* 0x0000004924247220 */ /* 0x000fe40000410000 */
[----:B------:R-:W-:Y:S01]  /*5dd0*/  @!P3 STG.E [R2.64+-0xc80], R97 ;  /* 0xfff380610200b986 */ /* 0x000fe2000c10192a */
        /* <DEDUP_REMOVED lines=22> */
[----:B0-----:R-:W-:Y:S02]  /*5f40*/  FMUL.FTZ R89, R34, R50 ;  /* 0x0000003222597220 */ /* 0x001fe40000410000 */
        /* <DEDUP_REMOVED lines=21> */
[----:B-1----:R-:W-:Y:S01]  /*60a0*/  BAR.SYNC.DEFER_BLOCKING 0x0 ;  /* 0x0000000000007b1d */ /* 0x002fe20000010000 */
        /* <DEDUP_REMOVED lines=75> */
.L_x_6000:
[----:B------:R-:W-:Y:S05]  /*6560*/  BSYNC B0 ;  /* 0x0000000000007941 */ /* 0x000fea0003800000 */
.L_x_5999:
        /* <DEDUP_REMOVED lines=43> */
.L_x_5998:
[----:B-1----:R-:W2:Y:S01]  /*6820*/  LDL.LU R0, [R1+0x1c] ;  /* 0x00001c0001007983 */ /* 0x002ea20000300800 */
[----:B0-----:R-:W-:Y:S01]  /*6830*/  MOV R2, c[0x0][0x16c] ;  /* 0x00005b0000027a02 */ /* 0x001fe20000000f00 */
        /* <DEDUP_REMOVED lines=78> */
.L_x_6102:
        /* <DEDUP_REMOVED lines=33> */
[----:B------:R-:W-:Y:S01]  /*6f30*/  HFMA2.MMA R26, -RZ, RZ, 0, 0 ;  /* 0x00000000ff1a7435 */ /* 0x000fe200000001ff */
        /* <DEDUP_REMOVED lines=12> */
[----:B------:R-:W-:-:S02]  /*7000*/  ISETP.GE.AND P5, PT, R169, UR28, PT ;  /* 0x0000001ca9007c0c */ /* 0x000fc4000bfa6270 */
[----:B------:R-:W-:Y:S01]  /*7010*/  SHF.L.U32 R17, R153, 0x5, RZ ;  /* 0x0000000599117819 */ /* 0x000fe200000006ff */
        /* <DEDUP_REMOVED lines=85> */
[----:B------:R-:W-:Y:S01]  /*7570*/  UIMAD UR39, UR10, UR33, UR39 ;  /* 0x000000210a2772a4 */ /* 0x000fe2000f8e0227 */
[----:B------:R-:W-:Y:S02]  /*7580*/  SHF.L.U32 R243, R153, 0x5, RZ ;  /* 0x0000000599f37819 */ /* 0x000fe400000006ff */
[----:B------:R-:W-:Y:S02]  /*7590*/  ULDC.64 UR32, c[0x0][0x188] ;  /* 0x0000620000207ab9 */ /* 0x000fe40000000a00 */
[----:B------:R-:W-:Y:S02]  /*75a0*/  UIADD3 UR35, UR35, UR39, URZ ;  /* 0x0000002723237290 */ /* 0x000fe4000fffe03f */
[----:B------:R-:W-:Y:S01]  /*75b0*/  UIMAD UR39, UR38, UR32, URZ ;  /* 0x00000020262772a4 */ /* 0x000fe2000f8e023f */
[----:B------:R-:W-:Y:S01]  /*75c0*/  LOP3.LUT R9, R243, 0xfffffc00, RZ, 0xc0, !PT ;  /* 0xfffffc00f3097812 */ /* 0x000fe200078ec0ff */
[----:B------:R-:W-:-:S02]  /*75d0*/  UIMAD.WIDE.U32 UR34, UR7, UR32, UR34 ;  /* 0x00000020072272a5 */ /* 0x000fc4000f8e0022 */
[----:B------:R-:W-:Y:S01]  /*75e0*/  UIMAD UR39, UR7, UR33, UR39 ;  /* 0x00000021072772a4 */ /* 0x000fe2000f8e0227 */
[----:B------:R-:W-:Y:S02]  /*75f0*/  IADD3 R67, R9, R152, RZ ;  /* 0x0000009809437210 */ /* 0x000fe40007ffe0ff */
[----:B------:R-:W-:Y:S02]  /*7600*/  ULDC.64 UR32, c[0x0][0x220] ;  /* 0x0000880000207ab9 */ /* 0x000fe40000000a00 */
[----:B------:R-:W-:Y:S02]  /*7610*/  UIADD3 UR35, UR35, UR39, URZ ;  /* 0x0000002723237290 */ /* 0x000fe4000fffe03f */
[----:B------:R-:W-:Y:S01]  /*7620*/  ULEA UR32, UP0, UR34, UR32, 0x3 ;  /* 0x0000002022207291 */ /* 0x000fe2000f80183f */
[----:B------:R-:W-:Y:S02]  /*7630*/  ISETP.GE.AND P1, PT, R0, UR28, PT ;  /* 0x0000001c00007c0c */ /* 0x000fe4000bf26270 */
[C---:B------:R-:W-:Y:S01]  /*7640*/  IADD3 R0, R67.reuse, 0x20, RZ ;  /* 0x0000002043007810 */ /* 0x040fe20007ffe0ff */
[----:B------:R-:W-:Y:S01]  /*7650*/  ULEA.HI.X UR33, UR34, UR33, UR35, 0x3, UP0 ;  /* 0x0000002122217291 */ /* 0x000fe200080f1c23 */
        /* <DEDUP_REMOVED lines=65> */
[----:B------:R-:W-:Y:S01]  /*7a70*/  HFMA2.MMA R201, -RZ, RZ, 0, 0 ;  /* 0x00000000ffc97435 */ /* 0x000fe200000001ff */
[----:B------:R-:W-:Y:S01]  /*7a80*/  IADD3 R190, R67, 0x3e0, RZ ;  /* 0x000003e043be7810 */ /* 0x000fe20007ffe0ff */
        /* <DEDUP_REMOVED lines=19> */
[----:B------:R-:W-:-:S03]  /*7bc0*/  LEA.HI.SX32 R66, R180, R67, 0x1b ;  /* 0x00000043b4427211 */ /* 0x000fc600078fdaff */
[----:B------:R-:W-:Y:S01]  /*7bd0*/  STS [R63.X4+0x980], R24 ;  /* 0x000980183f007388 */ /* 0x000fe20000004800 */
[----:B------:R-:W-:-:S03]  /*7be0*/  LEA.HI.SX32 R70, R184, R67, 0x1b ;  /* 0x00000043b8467211 */ /* 0x000fc600078fdaff */
        /* <DEDUP_REMOVED lines=9> */
[----:B------:R-:W-:-:S03]  /*7c80*/  LEA.HI.SX32 R67, R190, R67, 0x1b ;  /* 0x00000043be437211 */ /* 0x000fc600078fdaff */
[----:B------:R1:W-:Y:S01]  /*7c90*/  STS [R111.X4+0xc80], R18 ;  /* 0x000c80126f007388 */ /* 0x0003e20000004800 */
[----:B------:R-:W-:-:S03]  /*7ca0*/  LEA.HI.X R5, R6, UR25, R5, 0x2, P2 ;  /* 0x0000001906057c11 */ /* 0x000fc600090f1405 */
[----:B------:R-:W-:Y:S04]  /*7cb0*/  STS [R110.X4+0xd00], R51 ;  /* 0x000d00336e007388 */ /* 0x000fe80000004800 */
[----:B------:R-:W-:Y:S04]  /*7cc0*/  STS [R66.X4+0xd80], R49 ;  /* 0x000d803142007388 */ /* 0x000fe80000004800 */
[----:B------:R-:W-:Y:S04]  /*7cd0*/  STS [R70.X4+0xe00], R47 ;  /* 0x000e002f46007388 */ /* 0x000fe80000004800 */
[----:B------:R-:W-:Y:S04]  /*7ce0*/  STS [R69.X4+0xe80], R52 ;  /* 0x000e803445007388 */ /* 0x000fe80000004800 */
[----:B------:R-:W-:Y:S04]  /*7cf0*/  STS [R68.X4+0xf00], R45 ;  /* 0x000f002d44007388 */ /* 0x000fe80000004800 */
[----:B------:R-:W-:Y:S01]  /*7d00*/  STS [R67.X4+0xf80], R50 ;  /* 0x000f803243007388 */ /* 0x000fe20000004800 */
[----:B------:R-:W-:-:S06]  /*7d10*/  NOP ;  /* 0x0000000000007918 */ /* 0x000fcc0000000000 */
[----:B------:R-:W2:Y:S01]  /*7d20*/  @!P0 LDG.E R201, [R4.64] ;  /* 0x0000002a04c98981 */ /* 0x000ea2000c1e1900 */
[----:B------:R-:W-:Y:S01]  /*7d30*/  ISETP.GE.AND P0, PT, R181, UR28, PT ;  /* 0x0000001cb5007c0c */ /* 0x000fe2000bf06270 */
[----:B------:R-:W-:Y:S01]  /*7d40*/  HFMA2.MMA R202, -RZ, RZ, 0, 0 ;  /* 0x00000000ffca7435 */ /* 0x000fe200000001ff */
[----:B------:R-:W-:Y:S01]  /*7d50*/  MOV R204, RZ ;  /* 0x000000ff00cc7202 */ /* 0x000fe20000000f00 */
[----:B0-----:R-:W-:-:S05]  /*7d60*/  HFMA2.MMA R30, -RZ, RZ, 0, 0 ;  /* 0x00000000ff1e7435 */ /* 0x001fca00000001ff */
[----:B------:R-:W3:Y:S01]  /*7d70*/  @!P1 LDG.E R204, [R4.64+0x80] ;  /* 0x0000802a04cc9981 */ /* 0x000ee2000c1e1900 */
[----:B------:R-:W-:-:S04]  /*7d80*/  ISETP.GE.AND P1, PT, R177, UR28, PT ;  /* 0x0000001cb1007c0c */ /* 0x000fc8000bf26270 */
[----:B------:R-:W4:Y:S01]  /*7d90*/  @!P0 LDG.E R202, [R4.64+0x100] ;  /* 0x0001002a04ca8981 */ /* 0x000f22000c1e1900 */
[----:B------:R-:W-:Y:S02]  /*7da0*/  ISETP.GE.AND P0, PT, R173, UR28, PT ;  /* 0x0000001cad007c0c */ /* 0x000fe4000bf06270 */
[----:B------:R-:W-:-:S06]  /*7db0*/  MOV R198, RZ ;  /* 0x000000ff00c67202 */ /* 0x000fcc0000000f00 */
[----:B------:R-:W5:Y:S05]  /*7dc0*/  @!P1 LDG.E R198, [R4.64+0x180] ;  /* 0x0001802a04c69981 */ /* 0x000f6a000c1e1900 */
[----:B------:R-:W2:Y:S01]  /*7dd0*/  @!P0 LDG.E R30, [R4.64+0x200] ;  /* 0x0002002a041e8981 */ /* 0x000ea2000c1e1900 */
[----:B------:R-:W-:Y:S01]  /*7de0*/  ISETP.GE.AND P1, PT, R127, UR28, PT ;  /* 0x0000001c7f007c0c */ /* 0x000fe2000bf26270 */
[----:B------:R-:W-:-:S12]  /*7df0*/  CS2R R190, SRZ ;  /* 0x0000000000be7805 */ /* 0x000fd8000001ff00 */
[----:B------:R-:W2:Y:S01]  /*7e00*/  @!P1 LDG.E R191, [R4.64+0x280] ;  /* 0x0002802a04bf9981 */ /* 0x000ea2000c1e1900 */
[----:B------:R-:W-:Y:S02]  /*7e10*/  ISETP.GE.AND P0, PT, R169, UR28, PT ;  /* 0x0000001ca9007c0c */ /* 0x000fe4000bf06270 */
[----:B------:R-:W-:Y:S02]  /*7e20*/  ISETP.GE.AND P1, PT, R165, UR28, PT ;  /* 0x0000001ca5007c0c */ /* 0x000fe4000bf26270 */
[----:B------:R-:W-:-:S09]  /*7e30*/  MOV R187, RZ ;  /* 0x000000ff00bb7202 */ /* 0x000fd20000000f00 */
[----:B------:R0:W2:Y:S04]  /*7e40*/  @!P0 LDG.E R187, [R4.64+0x300] ;  /* 0x0003002a04bb8981 */ /* 0x0000a8000c1e1900 */
[----:B------:R0:W2:Y:S01]  /*7e50*/  @!P1 LDG.E R190, [R4.64+0x380] ;  /* 0x0003802a04be9981 */ /* 0x0000a2000c1e1900 */
[----:B------:R-:W-:Y:S01]  /*7e60*/  ISETP.GE.AND P2, PT, R162, UR28, PT ;  /* 0x0000001ca2007c0c */ /* 0x000fe2000bf46270 */
[----:B------:R-:W-:Y:S01]  /*7e70*/  HFMA2.MMA R194, -RZ, RZ, 0, 0 ;  /* 0x00000000ffc27435 */ /* 0x000fe200000001ff */
[----:B------:R-:W-:Y:S01]  /*7e80*/  ISETP.GE.AND P4, PT, R163, UR28, PT ;  /* 0x0000001ca3007c0c */ /* 0x000fe2000bf86270 */
[----:B------:R-:W-:-:S10]  /*7e90*/  CS2R R192, SRZ ;  /* 0x0000000000c07805 */ /* 0x000fd4000001ff00 */
[----:B------:R0:W3:Y:S04]  /*7ea0*/  @!P2 LDG.E R194, [R4.64+0x400] ;  /* 0x0004002a04c2a981 */ /* 0x0000e8000c1e1900 */
[----:B------:R0:W3:Y:S01]  /*7eb0*/  @!P4 LDG.E R192, [R4.64+0x480] ;  /* 0x0004802a04c0c981 */ /* 0x0000e2000c1e1900 */
[----:B------:R-:W-:Y:S02]  /*7ec0*/  ISETP.GE.AND P1, PT, R161, UR28, PT ;  /* 0x0000001ca1007c0c */ /* 0x000fe4000bf26270 */
[----:B------:R-:W-:Y:S02]  /*7ed0*/  ISETP.GE.AND P4, PT, R159, UR28, PT ;  /* 0x0000001c9f007c0c */ /* 0x000fe4000bf86270 */
[----:B------:R-:W-:-:S09]  /*7ee0*/  MOV R184, RZ ;  /* 0x000000ff00b87202 */ /* 0x000fd20000000f00 */
[----:B------:R0:W3:Y:S01]  /*7ef0*/  @!P1 LDG.E R193, [R4.64+0x500] ;  /* 0x0005002a04c19981 */ /* 0x0000e2000c1e1900 */
[----:B------:R-:W-:-:S03]  /*7f00*/  ISETP.GE.AND P3, PT, R160, UR28, PT ;  /* 0x0000001ca0007c0c */ /* 0x000fc6000bf66270 */
[----:B------:R0:W3:Y:S01]  /*7f10*/  @!P4 LDG.E R184, [R4.64+0x580] ;  /* 0x0005802a04b8c981 */ /* 0x0000e2000c1e1900 */
[----:B------:R-:W-:-:S09]  /*7f20*/  CS2R R180, SRZ ;  /* 0x0000000000b47805 */ /* 0x000fd2000001ff00 */
[----:B------:R0:W4:Y:S01]  /*7f30*/  @!P3 LDG.E R181, [R4.64+0x600] ;  /* 0x0006002a04b5b981 */ /* 0x000122000c1e1900 */
[----:B------:R-:W-:Y:S02]  /*7f40*/  ISETP.GE.AND P2, PT, R157, UR28, PT ;  /* 0x0000001c9d007c0c */ /* 0x000fe4000bf46270 */
[----:B------:R-:W-:Y:S01]  /*7f50*/  ISETP.GE.AND P5, PT, R158, UR28, PT ;  /* 0x0000001c9e007c0c */ /* 0x000fe2000bfa6270 */
[----:B------:R-:W-:-:S10]  /*7f60*/  CS2R R176, SRZ ;  /* 0x0000000000b07805 */ /* 0x000fd4000001ff00 */
[----:B------:R0:W5:Y:S01]  /*7f70*/  @!P2 LDG.E R180, [R4.64+0x680] ;  /* 0x0006802a04b4a981 */ /* 0x000162000c1e1900 */
[----:B------:R-:W-:-:S03]  /*7f80*/  ISETP.GE.AND P1, PT, R156, UR28, PT ;  /* 0x0000001c9c007c0c */ /* 0x000fc6000bf26270 */
[----:B------:R0:W5:Y:S01]  /*7f90*/  @!P5 LDG.E R177, [R4.64+0x700] ;  /* 0x0007002a04b1d981 */ /* 0x000162000c1e1900 */
[----:B------:R-:W-:-:S09]  /*7fa0*/  ISETP.GE.AND P3, PT, R155, UR28, PT ;  /* 0x0000001c9b007c0c */ /* 0x000fd2000bf66270 */
[----:B------:R0:W5:Y:S01]  /*7fb0*/  @!P1 LDG.E R176, [R4.64+0x780] ;  /* 0x0007802a04b09981 */ /* 0x000162000c1e1900 */
[----:B------:R-:W-:Y:S01]  /*7fc0*/  CS2R R172, SRZ ;  /* 0x0000000000ac7805 */ /* 0x000fe2000001ff00 */
[----:B------:R-:W-:-:S05]  /*7fd0*/  ISETP.GE.AND P4, PT, R73, UR28, PT ;  /* 0x0000001c49007c0c */ /* 0x000fca000bf86270 */
[----:B------:R0:W5:Y:S01]  /*7fe0*/  @!P3 LDG.E R173, [R4.64+0x800] ;  /* 0x0008002a04adb981 */ /* 0x000162000c1e1900 */
[----:B------:R-:W-:Y:S01]  /*7ff0*/  ISETP.GE.AND P5, PT, R65, UR28, PT ;  /* 0x0000001c41007c0c */ /* 0x000fe2000bfa6270 */
[----:B------:R-:W-:-:S06]  /*8000*/  CS2R R168, SRZ ;  /* 0x0000000000a87805 */ /* 0x000fcc000001ff00 */
[----:B------:R0:W5:Y:S06]  /*8010*/  @!P4 LDG.E R172, [R4.64+0x880] ;  /* 0x0008802a04acc981 */ /* 0x00016c000c1e1900 */
[----:B------:R0:W5:Y:S01]  /*8020*/  @!P5 LDG.E R169, [R4.64+0x900] ;  /* 0x0009002a04a9d981 */ /* 0x000162000c1e1900 */
[----:B------:R-:W-:Y:S01]  /*8030*/  ISETP.GE.AND P3, PT, R57, UR28, PT ;  /* 0x0000001c39007c0c */ /* 0x000fe2000bf66270 */
[----:B------:R-:W-:Y:S01]  /*8040*/  HFMA2.MMA R65, -RZ, RZ, 0, 0 ;  /* 0x00000000ff417435 */ /* 0x000fe200000001ff */
[----:B------:R-:W-:Y:S02]  /*8050*/  ISETP.GE.AND P5, PT, R53, UR28, PT ;  /* 0x0000001c35007c0c */ /* 0x000fe4000bfa6270 */
[----:B------:R-:W-:-:S02]  /*8060*/  ISETP.GE.AND P2, PT, R59, UR28, PT ;  /* 0x0000001c3b007c0c */ /* 0x000fc4000bf46270 */
[----:B------:R-:W-:Y:S02]  /*8070*/  MOV R155, RZ ;  /* 0x000000ff009b7202 */ /* 0x000fe40000000f00 */
[----:B------:R-:W-:Y:S02]  /*8080*/  ISETP.GE.AND P1, PT, R55, UR28, PT ;  /* 0x0000001c37007c0c */ /* 0x000fe4000bf26270 */
[----:B------:R-:W-:-:S03]  /*8090*/  ISETP.GE.AND P4, PT, R16, UR28, PT ;  /* 0x0000001c10007c0c */ /* 0x000fc6000bf86270 */
[----:B------:R0:W5:Y:S01]  /*80a0*/  @!P3 LDG.E R65, [R4.64+0xa00] ;  /* 0x000a002a0441b981 */ /* 0x000162000c1e1900 */
[----:B------:R-:W-:-:S03]  /*80b0*/  ISETP.GE.AND P3, PT, R15, UR28, PT ;  /* 0x0000001c0f007c0c */ /* 0x000fc6000bf66270 */
[----:B------:R0:W5:Y:S01]  /*80c0*/  @!P5 LDG.E R155, [R4.64+0xb00] ;  /* 0x000b002a049bd981 */ /* 0x000162000c1e1900 */
[----:B------:R-:W-:-:S03]  /*80d0*/  ISETP.GE.AND P5, PT, R13, UR28, PT ;  /* 0x0000001c0d007c0c */ /* 0x000fc6000bfa6270 */
[----:B------:R0:W5:Y:S01]  /*80e0*/  @!P2 LDG.E R168, [R4.64+0x980] ;  /* 0x0009802a04a8a981 */ /* 0x000162000c1e1900 */
[----:B------:R-:W-:Y:S01]  /*80f0*/  CS2R R164, SRZ ;  /* 0x0000000000a47805 */ /* 0x000fe2000001ff00 */
[----:B------:R-:W-:Y:S01]  /*8100*/  CS2R R156, SRZ ;  /* 0x00000000009c7805 */ /* 0x000fe2000001ff00 */
[----:B------:R-:W-:Y:S01]  /*8110*/  CS2R R158, SRZ ;  /* 0x00000000009e7805 */ /* 0x000fe2000001ff00 */
[----:B------:R-:W0:Y:S01]  /*8120*/  R2UR UR34, R3 ;  /* 0x00000000032273c2 */ /* 0x000e2200000e0000 */
[----:B------:R-:W-:Y:S02]  /*8130*/  ISETP.GE.AND P2, PT, R14, UR28, PT ;  /* 0x0000001c0e007c0c */ /* 0x000fe4000bf46270 */
[----:B------:R0:W5:Y:S01]  /*8140*/  @!P1 LDG.E R164, [R4.64+0xa80] ;  /* 0x000a802a04a49981 */ /* 0x000162000c1e1900 */
[----:B------:R-:W-:-:S03]  /*8150*/  ISETP.GE.AND P1, PT, R12, UR28, PT ;  /* 0x0000001c0c007c0c */ /* 0x000fc6000bf26270 */
[----:B------:R0:W5:Y:S01]  /*8160*/  @!P3 LDG.E R156, [R4.64+0xc00] ;  /* 0x000c002a049cb981 */ /* 0x000162000c1e1900 */
[----:B------:R-:W-:Y:S01]  /*8170*/  ISETP.GE.AND P3, PT, R11, UR28, PT ;  /* 0x0000001c0b007c0c */ /* 0x000fe2000bf66270 */
[----:B------:R0:W0:Y:S02]  /*8180*/  R2UR UR33, R2 ;  /* 0x00000000022173c2 */ /* 0x00002400000e0000 */
[----:B------:R0:W5:Y:S01]  /*8190*/  @!P4 LDG.E R157, [R4.64+0xb80] ;  /* 0x000b802a049dc981 */ /* 0x000162000c1e1900 */
[----:B------:R-:W-:-:S03]  /*81a0*/  ISETP.GE.AND P4, PT, R10, UR28, PT ;  /* 0x0000001c0a007c0c */ /* 0x000fc6000bf86270 */
[----:B------:R0:W5:Y:S01]  /*81b0*/  @!P5 LDG.E R159, [R4.64+0xd00] ;  /* 0x000d002a049fd981 */ /* 0x000162000c1e1900 */
[----:B------:R-:W-:Y:S02]  /*81c0*/  ISETP.GE.AND P5, PT, R8, UR28, PT ;  /* 0x0000001c08007c0c */ /* 0x000fe4000bfa6270 */
        /* <DEDUP_REMOVED lines=8> */
[----:B------:R1:W5:Y:S01]  /*8250*/  @!P0 LDG.E R162, [R4.64+0xf80] ;  /* 0x000f802a04a28981 */ /* 0x000362000c1e1900 */
[----:B0-----:R-:W-:-:S02]  /*8260*/  FMUL.FTZ R6, R133, UR34 ;  /* 0x0000002285067c20 */ /* 0x001fc40008410000 */
[----:B------:R-:W-:Y:S01]  /*8270*/  FMUL.FTZ R2, R117, UR34 ;  /* 0x0000002275027c20 */ /* 0x000fe20008410000 */
[----:B------:R-:W-:Y:S01]  /*8280*/  LEA R9, R152, R9, 0x5 ;  /* 0x0000000998097211 */ /* 0x000fe200078e28ff */
[----:B------:R-:W-:Y:S02]  /*8290*/  FMUL.RZ R7, R6, 0.15915493667125701904 ;  /* 0x3e22f98306077820 */ /* 0x000fe4000040c000 */
[----:B------:R-:W-:Y:S01]  /*82a0*/  FMUL.RZ R206, R2, 0.15915493667125701904 ;  /* 0x3e22f98302ce7820 */ /* 0x000fe2000040c000 */
[----:B------:R-:W-:Y:S01]  /*82b0*/  MOV R2, UR33 ;  /* 0x0000002100027c02 */ /* 0x000fe20008000f00 */
[----:B------:R-:W-:Y:S01]  /*82c0*/  FMUL.FTZ R6, R132, UR34 ;  /* 0x0000002284067c20 */ /* 0x000fe20008410000 */
[----:B------:R-:W-:Y:S01]  /*82d0*/  LEA.HI.SX32 R64, R9, R9, 0x1b ;  /* 0x0000000909407211 */ /* 0x000fe200078fdaff */
[----:B------:R-:W-:Y:S02]  /*82e0*/  FMUL.FTZ R3, R130, UR34 ;  /* 0x0000002282037c20 */ /* 0x000fe40008410000 */
[----:B-1----:R-:W-:Y:S01]  /*82f0*/  FMUL.RZ R18, R6, 0.15915493667125701904 ;  /* 0x3e22f98306127820 */ /* 0x002fe2000040c000 */
[----:B------:R-:W-:Y:S01]  /*8300*/  MUFU.SIN R127, R7 ;  /* 0x00000007007f7308 */ /* 0x000fe20000000400 */
[----:B------:R-:W-:Y:S01]  /*8310*/  FMUL.FTZ R6, R131, UR34 ;  /* 0x0000002283067c20 */ /* 0x000fe20008410000 */
[----:B------:R-:W-:Y:S01]  /*8320*/  LDS R74, [R64.X4] ;  /* 0x00000000404a7984 */ /* 0x000fe20000004800 */
[----:B------:R-:W-:-:S03]  /*8330*/  FMUL.FTZ R2, R2, 1.4426950216293334961 ;  /* 0x3fb8aa3b02027820 */ /* 0x000fc60000410000 */
[----:B------:R-:W0:Y:S02]  /*8340*/  LDS R73, [R64.X4+0x4] ;  /* 0x0000040040497984 */ /* 0x000e240000004800 */
[----:B------:R1:W-:Y:S02]  /*8350*/  MUFU.COS R126, R7 ;  /* 0x00000007007e7308 */ /* 0x0003e40000000000 */
[----:B------:R-:W0:Y:S01]  /*8360*/  LDS R72, [R64.X4+0x8] ;  /* 0x0000080040487984 */ /* 0x000e220000004800 */
[----:B------:R-:W-:-:S03]  /*8370*/  FMUL.RZ R6, R6, 0.15915493667125701904 ;  /* 0x3e22f98306067820 */ /* 0x000fc6000040c000 */
[----:B------:R-:W0:Y:S01]  /*8380*/  LDS R59, [R64.X4+0xc] ;  /* 0x00000c00403b7984 */ /* 0x000e220000004800 */
[----:B-1----:R-:W-:-:S03]  /*8390*/  FMUL.RZ R7, R3, 0.15915493667125701904 ;  /* 0x3e22f98303077820 */ /* 0x002fc6000040c000 */
[----:B------:R-:W1:Y:S01]  /*83a0*/  LDS R58, [R64.X4+0x10] ;  /* 0x00001000403a7984 */ /* 0x000e620000004800 */
[----:B------:R-:W-:-:S03]  /*83b0*/  FMUL.FTZ R3, R129, UR34 ;  /* 0x0000002281037c20 */ /* 0x000fc60008410000 */
        /* <DEDUP_REMOVED lines=26> */
[----:B------:R-:W0:Y:S01]  /*8560*/  LDS R31, [R64.X4+0x7c] ;  /* 0x00007c00401f7984 */ /* 0x000e220000004800 */
[----:B------:R-:W-:Y:S03]  /*8570*/  MUFU.SIN R195, R18 ;  /* 0x0000001200c37308 */ /* 0x000fe60000000400 */
[----:B--2---:R2:W-:Y:S05]  /*8580*/  STS [R200.X4+0x2100], R201 ;  /* 0x002100c9c8007388 */ /* 0x0045ea0000004800 */
[----:B------:R1:W-:Y:S01]  /*8590*/  MUFU.COS R196, R18 ;  /* 0x0000001200c47308 */ /* 0x0003e20000000000 */
[----:B--2---:R-:W-:-:S07]  /*85a0*/  FMUL.FTZ R200, R2, R131 ;  /* 0x0000008302c87220 */ /* 0x004fce0000410000 */
[----:B------:R-:W-:Y:S01]  /*85b0*/  MUFU.SIN R186, R6 ;  /* 0x0000000600ba7308 */ /* 0x000fe20000000400 */
[----:B-1----:R-:W-:Y:S02]  /*85c0*/  FMUL.RZ R18, R3, 0.15915493667125701904 ;  /* 0x3e22f98303127820 */ /* 0x002fe4000040c000 */
[----:B------:R-:W-:-:S05]  /*85d0*/  FMUL.FTZ R3, R128, UR34 ;  /* 0x0000002280037c20 */ /* 0x000fca0008410000 */
[----:B------:R-:W1:Y:S08]  /*85e0*/  MUFU.EX2 R201, R200 ;  /* 0x000000c800c97308 */ /* 0x000e700000000800 */
[----:B------:R2:W0:Y:S01]  /*85f0*/  MUFU.COS R188, R6 ;  /* 0x0000000600bc7308 */ /* 0x0004220000000000 */
[----:B---3--:R-:W-:Y:S01]  /*8600*/  STS [R199.X4+0x2180], R204 ;  /* 0x002180ccc7007388 */ /* 0x008fe20000004800 */
[----:B--2---:R-:W-:-:S02]  /*8610*/  FMUL.RZ R6, R3, 0.15915493667125701904 ;  /* 0x3e22f98303067820 */ /* 0x004fc4000040c000 */
[----:B------:R-:W-:-:S04]  /*8620*/  FMUL.FTZ R3, R125, UR34 ;  /* 0x000000227d037c20 */ /* 0x000fc80008410000 */
[----:B------:R-:W-:Y:S01]  /*8630*/  MUFU.SIN R25, R7 ;  /* 0x0000000700197308 */ /* 0x000fe20000000400 */
[----:B----4-:R-:W-:Y:S07]  /*8640*/  STS [R197.X4+0x2200], R202 ;  /* 0x002200cac5007388 */ /* 0x010fee0000004800 */
[----:B------:R2:W-:Y:S01]  /*8650*/  MUFU.COS R26, R7 ;  /* 0x00000007001a7308 */ /* 0x0005e20000000000 */
[----:B-----5:R3:W-:Y:S01]  /*8660*/  STS [R29.X4+0x2280], R198 ;  /* 0x002280c61d007388 */ /* 0x0207e20000004800 */
[----:B--2---:R-:W-:-:S02]  /*8670*/  FMUL.RZ R7, R3, 0.15915493667125701904 ;  /* 0x3e22f98303077820 */ /* 0x004fc4000040c000 */
[----:B------:R-:W-:-:S04]  /*8680*/  FMUL.FTZ R3, R124, UR34 ;  /* 0x000000227c037c20 */ /* 0x000fc80008410000 */
[----:B------:R-:W-:Y:S01]  /*8690*/  MUFU.SIN R21, R6 ;  /* 0x0000000600157308 */ /* 0x000fe20000000400 */
[----:B------:R1:W-:Y:S01]  /*86a0*/  STS [R27.X4+0x2300], R30 ;  /* 0x0023001e1b007388 */ /* 0x0003e20000004800 */
[----:B---3--:R-:W-:-:S06]  /*86b0*/  FMUL.FTZ R198, R2, R128 ;  /* 0x0000008002c67220 */ /* 0x008fcc0000410000 */
[----:B------:R2:W-:Y:S01]  /*86c0*/  MUFU.COS R22, R6 ;  /* 0x0000000600167308 */ /* 0x0005e20000000000 */
[----:B-1----:R-:W-:Y:S02]  /*86d0*/  FMUL.FTZ R27, R201, R186 ;  /* 0x000000bac91b7220 */ /* 0x002fe40000410000 */
[C---:B------:R-:W-:Y:S02]  /*86e0*/  FMUL.FTZ R186, R2.reuse, R123 ;  /* 0x0000007b02ba7220 */ /* 0x040fe40000410000 */
[----:B--2---:R-:W-:Y:S02]  /*86f0*/  FMUL.RZ R6, R3, 0.15915493667125701904 ;  /* 0x3e22f98303067820 */ /* 0x004fe4000040c000 */
[----:B------:R-:W-:Y:S01]  /*8700*/  FMUL.FTZ R3, R123, UR34 ;  /* 0x000000227b037c20 */ /* 0x000fe20008410000 */
[----:B------:R-:W-:Y:S01]  /*8710*/  MUFU.SIN R19, R7 ;  /* 0x0000000700137308 */ /* 0x000fe20000000400 */
[----:B------:R-:W-:-:S07]  /*8720*/  FMUL.FTZ R199, R2, R132 ;  /* 0x0000008402c77220 */ /* 0x000fce0000410000 */
[----:B------:R1:W-:Y:S01]  /*8730*/  MUFU.COS R20, R7 ;  /* 0x0000000700147308 */ /* 0x0003e20000000000 */
[----:B------:R-:W-:Y:S02]  /*8740*/  FMUL.FTZ R197, R2, R125 ;  /* 0x0000007d02c57220 */ /* 0x000fe40000410000 */
[----:B-1----:R-:W-:Y:S02]  /*8750*/  FMUL.RZ R7, R3, 0.15915493667125701904 ;  /* 0x3e22f98303077820 */ /* 0x002fe4000040c000 */
[----:B------:R-:W-:-:S03]  /*8760*/  FMUL.FTZ R3, R122, UR34 ;  /* 0x000000227a037c20 */ /* 0x000fc60008410000 */
[----:B------:R-:W-:Y:S08]  /*8770*/  MUFU.SIN R23, R18 ;  /* 0x0000001200177308 */ /* 0x000ff00000000400 */
[----:B------:R-:W-:Y:S08]  /*8780*/  MUFU.COS R24, R18 ;  /* 0x0000001200187308 */ /* 0x000ff00000000000 */
[----:B------:R-:W-:Y:S08]  /*8790*/  MUFU.SIN R17, R6 ;  /* 0x0000000600117308 */ /* 0x000ff00000000400 */
[----:B------:R1:W-:Y:S08]  /*87a0*/  MUFU.COS R18, R6 ;  /* 0x0000000600127308 */ /* 0x0003f00000000000 */
[----:B------:R-:W-:Y:S01]  /*87b0*/  MUFU.SIN R15, R7 ;  /* 0x00000007000f7308 */ /* 0x000fe20000000400 */
[----:B-1----:R-:W-:-:S02]  /*87c0*/  FMUL.RZ R6, R3, 0.15915493667125701904 ;  /* 0x3e22f98303067820 */ /* 0x002fc4000040c000 */
[----:B------:R-:W-:-:S05]  /*87d0*/  FMUL.FTZ R3, R121, UR34 ;  /* 0x0000002279037c20 */ /* 0x000fca0008410000 */
[----:B------:R1:W-:Y:S08]  /*87e0*/  MUFU.COS R16, R7 ;  /* 0x0000000700107308 */ /* 0x0003f00000000000 */
[----:B------:R-:W2:Y:S01]  /*87f0*/  MUFU.EX2 R186, R186 ;  /* 0x000000ba00ba7308 */ /* 0x000ea20000000800 */
[----:B-1----:R-:W-:Y:S02]  /*8800*/  FMUL.RZ R7, R3, 0.15915493667125701904 ;  /* 0x3e22f98303077820 */ /* 0x002fe4000040c000 */
[----:B------:R-:W-:-:S05]  /*8810*/  FMUL.FTZ R3, R120, UR34 ;  /* 0x0000002278037c20 */ /* 0x000fca0008410000 */
[----:B------:R-:W1:Y:S01]  /*8820*/  MUFU.EX2 R198, R198 ;  /* 0x000000c600c67308 */ /* 0x000e620000000800 */
[----:B------:R-:W-:-:S07]  /*8830*/  FMUL.RZ R203, R3, 0.15915493667125701904 ;  /* 0x3e22f98303cb7820 */ /* 0x000fce000040c000 */
[----:B------:R-:W3:Y:S01]  /*8840*/  MUFU.EX2 R199, R199 ;  /* 0x000000c700c77308 */ /* 0x000ee20000000800 */
[----:B------:R-:W-:Y:S01]  /*8850*/  FMUL.FTZ R3, R119, UR34 ;  /* 0x0000002277037c20 */ /* 0x000fe20008410000 */
[----:B------:R0:W-:Y:S06]  /*8860*/  STS [R28.X4+0x2380], R191 ;  /* 0x002380bf1c007388 */ /* 0x0001ec0000004800 */
[----:B------:R-:W4:Y:S01]  /*8870*/  MUFU.EX2 R197, R197 ;  /* 0x000000c500c57308 */ /* 0x000f220000000800 */
[----:B------:R-:W-:Y:S02]  /*8880*/  FMUL.RZ R4, R3, 0.15915493667125701904 ;  /* 0x3e22f98303047820 */ /* 0x000fe4000040c000 */
[----:B0-----:R-:W-:-:S02]  /*8890*/  FMUL.FTZ R28, R201, R188 ;  /* 0x000000bcc91c7220 */ /* 0x001fc40000410000 */
[----:B------:R-:W-:Y:S02]  /*88a0*/  FMUL.FTZ R188, R2, R122 ;  /* 0x0000007a02bc7220 */ /* 0x000fe40000410000 */
[C---:B--2---:R-:W-:Y:S02]  /*88b0*/  FMUL.FTZ R16, R186.reuse, R16 ;  /* 0x00000010ba107220 */ /* 0x044fe40000410000 */
[----:B------:R-:W-:Y:S02]  /*88c0*/  FMUL.FTZ R15, R186, R15 ;  /* 0x0000000fba0f7220 */ /* 0x000fe40000410000 */
[----:B------:R-:W-:Y:S02]  /*88d0*/  FMUL.FTZ R3, R118, UR34 ;  /* 0x0000002276037c20 */ /* 0x000fe40008410000 */
[----:B------:R-:W-:Y:S02]  /*88e0*/  FMUL.FTZ R186, R2, R117 ;  /* 0x0000007502ba7220 */ /* 0x000fe40000410000 */
[----:B-1----:R-:W-:-:S02]  /*88f0*/  FMUL.FTZ R22, R198, R22 ;  /* 0x00000016c6167220 */ /* 0x002fc40000410000 */
[----:B------:R-:W-:Y:S02]  /*8900*/  FMUL.FTZ R21, R198, R21 ;  /* 0x00000015c6157220 */ /* 0x000fe40000410000 */
[C---:B------:R-:W-:Y:S01]  /*8910*/  FMUL.FTZ R198, R2.reuse, R120 ;  /* 0x0000007802c67220 */ /* 0x040fe20000410000 */
[----:B------:R-:W-:Y:S01]  /*8920*/  MUFU.SIN R13, R6 ;  /* 0x00000006000d7308 */ /* 0x000fe20000000400 */
[----:B---3--:R-:W-:Y:S02]  /*8930*/  FMUL.FTZ R30, R199, R196 ;  /* 0x000000c4c71e7220 */ /* 0x008fe40000410000 */
[C---:B------:R-:W-:Y:S02]  /*8940*/  FMUL.FTZ R196, R2.reuse, R121 ;  /* 0x0000007902c47220 */ /* 0x040fe40000410000 */
[----:B------:R-:W-:Y:S02]  /*8950*/  FMUL.RZ R205, R3, 0.15915493667125701904 ;  /* 0x3e22f98303cd7820 */ /* 0x000fe4000040c000 */
[----:B------:R-:W-:Y:S01]  /*8960*/  FMUL.FTZ R29, R199, R195 ;  /* 0x000000c3c71d7220 */ /* 0x000fe20000410000 */
[----:B------:R-:W-:Y:S01]  /*8970*/  MUFU.COS R14, R6 ;  /* 0x00000006000e7308 */ /* 0x000fe20000000000 */
[----:B------:R-:W-:-:S02]  /*8980*/  FMUL.FTZ R195, R2, R124 ;  /* 0x0000007c02c37220 */ /* 0x000fc40000410000 */
[C---:B----4-:R-:W-:Y:S02]  /*8990*/  FMUL.FTZ R20, R197.reuse, R20 ;  /* 0x00000014c5147220 */ /* 0x050fe40000410000 */
[----:B------:R-:W-:-:S03]  /*89a0*/  FMUL.FTZ R19, R197, R19 ;  /* 0x00000013c5137220 */ /* 0x000fc60000410000 */
[----:B------:R-:W-:Y:S01]  /*89b0*/  MUFU.SIN R11, R7 ;  /* 0x00000007000b7308 */ /* 0x000fe20000000400 */
[C---:B------:R-:W-:Y:S02]  /*89c0*/  FMUL.FTZ R197, R2.reuse, R119 ;  /* 0x0000007702c57220 */ /* 0x040fe40000410000 */
[----:B------:R-:W-:-:S05]  /*89d0*/  FMUL.FTZ R199, R2, R118 ;  /* 0x0000007602c77220 */ /* 0x000fca0000410000 */
[----:B------:R-:W-:Y:S08]  /*89e0*/  MUFU.COS R12, R7 ;  /* 0x00000007000c7308 */ /* 0x000ff00000000000 */
[----:B------:R-:W0:Y:S08]  /*89f0*/  MUFU.EX2 R188, R188 ;  /* 0x000000bc00bc7308 */ /* 0x000e300000000800 */
[----:B------:R-:W-:Y:S08]  /*8a00*/  MUFU.SIN R7, R4 ;  /* 0x0000000400077308 */ /* 0x000ff00000000400 */
[----:B------:R-:W-:Y:S08]  /*8a10*/  MUFU.COS R8, R4 ;  /* 0x0000000400087308 */ /* 0x000ff00000000000 */
[----:B------:R-:W-:Y:S08]  /*8a20*/  MUFU.SIN R3, R206 ;  /* 0x000000ce00037308 */ /* 0x000ff00000000400 */
[----:B------:R-:W-:Y:S08]  /*8a30*/  MUFU.COS R4, R206 ;  /* 0x000000ce00047308 */ /* 0x000ff00000000000 */
[----:B------:R-:W1:Y:S08]  /*8a40*/  MUFU.EX2 R186, R186 ;  /* 0x000000ba00ba7308 */ /* 0x000e700000000800 */
[----:B------:R-:W-:Y:S08]  /*8a50*/  MUFU.SIN R9, R203 ;  /* 0x000000cb00097308 */ /* 0x000ff00000000400 */
[----:B------:R2:W-:Y:S08]  /*8a60*/  MUFU.COS R10, R203 ;  /* 0x000000cb000a7308 */ /* 0x0005f00000000000 */
[----:B------:R-:W3:Y:S01]  /*8a70*/  MUFU.EX2 R198, R198 ;  /* 0x000000c600c67308 */ /* 0x000ee20000000800 */
[----:B--2---:R-:W-:-:S07]  /*8a80*/  FMUL.FTZ R203, R2, R129 ;  /* 0x0000008102cb7220 */ /* 0x004fce0000410000 */
[----:B------:R-:W2:Y:S01]  /*8a90*/  MUFU.EX2 R196, R196 ;  /* 0x000000c400c47308 */ /* 0x000ea20000000800 */
[----:B------:R-:W-:-:S07]  /*8aa0*/  FMUL.FTZ R191, R116, UR34 ;  /* 0x0000002274bf7c20 */ /* 0x000fce0008410000 */
[----:B------:R-:W4:Y:S01]  /*8ab0*/  MUFU.EX2 R195, R195 ;  /* 0x000000c300c37308 */ /* 0x000f220000000800 */
[----:B0-----:R-:W-:-:S07]  /*8ac0*/  FMUL.FTZ R14, R188, R14 ;  /* 0x0000000ebc0e7220 */ /* 0x001fce0000410000 */
[----:B------:R-:W0:Y:S01]  /*8ad0*/  MUFU.EX2 R197, R197 ;  /* 0x000000c500c57308 */ /* 0x000e220000000800 */
[----:B------:R-:W-:-:S07]  /*8ae0*/  FMUL.FTZ R13, R188, R13 ;  /* 0x0000000dbc0d7220 */ /* 0x000fce0000410000 */
[----:B------:R-:W-:Y:S01]  /*8af0*/  MUFU.SIN R5, R205 ;  /* 0x000000cd00057308 */ /* 0x000fe20000000400 */
[----:B------:R-:W-:-:S07]  /*8b00*/  FMUL.RZ R200, R191, 0.15915493667125701904 ;  /* 0x3e22f983bfc87820 */ /* 0x000fce000040c000 */
[----:B------:R-:W-:Y:S01]  /*8b10*/  MUFU.COS R6, R205 ;  /* 0x000000cd00067308 */ /* 0x000fe20000000000 */
[----:B------:R-:W-:-:S07]  /*8b20*/  FMUL.FTZ R188, R2, R116 ;  /* 0x0000007402bc7220 */ /* 0x000fce0000410000 */
[----:B------:R-:W5:Y:S08]  /*8b30*/  MUFU.EX2 R203, R203 ;  /* 0x000000cb00cb7308 */ /* 0x000f700000000800 */
[----:B------:R-:W0:Y:S01]  /*8b40*/  MUFU.EX2 R199, R199 ;  /* 0x000000c700c77308 */ /* 0x000e220000000800 */
[----:B------:R-:W-:Y:S02]  /*8b50*/  FMUL.FTZ R202, R2, R130 ;  /* 0x0000008202ca7220 */ /* 0x000fe40000410000 */
[----:B-1----:R-:W-:-:S02]  /*8b60*/  FMUL.FTZ R4, R186, R4 ;  /* 0x00000004ba047220 */ /* 0x002fc40000410000 */
[----:B------:R-:W-:Y:S02]  /*8b70*/  FMUL.FTZ R3, R186, R3 ;  /* 0x00000003ba037220 */ /* 0x000fe40000410000 */
[-C--:B------:R-:W-:Y:S02]  /*8b80*/  FMUL.FTZ R224, R73, R133.reuse ;  /* 0x0000008549e07220 */ /* 0x080fe40000410000 */
[-C--:B------:R-:W-:Y:S02]  /*8b90*/  FMUL.FTZ R2, R2, R133.reuse ;  /* 0x0000008502027220 */ /* 0x080fe40000410000 */
[----:B------:R-:W-:Y:S01]  /*8ba0*/  FMUL.FTZ R186, R74, R133 ;  /* 0x000000854aba7220 */ /* 0x000fe20000410000 */
[----:B------:R-:W-:Y:S01]  /*8bb0*/  MUFU.SIN R191, R200 ;  /* 0x000000c800bf7308 */ /* 0x000fe20000000400 */
[C---:B---3--:R-:W-:Y:S02]  /*8bc0*/  FMUL.FTZ R10, R198.reuse, R10 ;  /* 0x0000000ac60a7220 */ /* 0x048fe40000410000 */
[----:B------:R-:W-:-:S02]  /*8bd0*/  FMUL.FTZ R9, R198, R9 ;  /* 0x00000009c6097220 */ /* 0x000fc40000410000 */
[C---:B--2---:R-:W-:Y:S02]  /*8be0*/  FMUL.FTZ R12, R196.reuse, R12 ;  /* 0x0000000cc40c7220 */ /* 0x044fe40000410000 */
[----:B------:R-:W-:Y:S01]  /*8bf0*/  FMUL.FTZ R11, R196, R11 ;  /* 0x0000000bc40b7220 */ /* 0x000fe20000410000 */
[----:B------:R1:W2:Y:S01]  /*8c00*/  MUFU.EX2 R198, R188 ;  /* 0x000000bc00c67308 */ /* 0x0002a20000000800 */
[C---:B------:R-:W-:Y:S02]  /*8c10*/  FMUL.FTZ R224, R149.reuse, R224 ;  /* 0x000000e095e07220 */ /* 0x040fe40000410000 */
[----:B------:R-:W-:Y:S02]  /*8c20*/  FMUL.FTZ R186, R149, R186 ;  /* 0x000000ba95ba7220 */ /* 0x000fe40000410000 */
[C---:B----4-:R-:W-:Y:S02]  /*8c30*/  FMUL.FTZ R18, R195.reuse, R18 ;  /* 0x00000012c3127220 */ /* 0x050fe40000410000 */
[----:B------:R-:W-:Y:S01]  /*8c40*/  FMUL.FTZ R17, R195, R17 ;  /* 0x00000011c3117220 */ /* 0x000fe20000410000 */
[----:B------:R-:W3:Y:S01]  /*8c50*/  MUFU.EX2 R196, R2 ;  /* 0x0000000200c47308 */ /* 0x000ee20000000800 */
[----:B0-----:R-:W-:-:S02]  /*8c60*/  FMUL.FTZ R8, R197, R8 ;  /* 0x00000008c5087220 */ /* 0x001fc40000410000 */
[----:B------:R-:W-:Y:S02]  /*8c70*/  FMUL.FTZ R7, R197, R7 ;  /* 0x00000007c5077220 */ /* 0x000fe40000410000 */
[C---:B-----5:R-:W-:Y:S02]  /*8c80*/  FMUL.FTZ R24, R203.reuse, R24 ;  /* 0x00000018cb187220 */ /* 0x060fe40000410000 */
[----:B------:R-:W-:Y:S01]  /*8c90*/  FMUL.FTZ R23, R203, R23 ;  /* 0x00000017cb177220 */ /* 0x000fe20000410000 */
[----:B------:R-:W0:Y:S01]  /*8ca0*/  MUFU.COS R195, R200 ;  /* 0x000000c800c37308 */ /* 0x000e220000000000 */
[C---:B------:R-:W-:Y:S02]  /*8cb0*/  FMUL.FTZ R6, R199.reuse, R6 ;  /* 0x00000006c7067220 */ /* 0x040fe40000410000 */
[----:B------:R-:W-:Y:S02]  /*8cc0*/  FMUL.FTZ R5, R199, R5 ;  /* 0x00000005c7057220 */ /* 0x000fe40000410000 */
[----:B------:R-:W-:-:S02]  /*8cd0*/  FMUL.FTZ R197, R72, R132 ;  /* 0x0000008448c57220 */ /* 0x000fc40000410000 */
[-C--:B------:R-:W-:Y:S02]  /*8ce0*/  FMUL.FTZ R201, R224, R29.reuse ;  /* 0x0000001de0c97220 */ /* 0x080fe40000410000 */
[----:B------:R-:W-:Y:S02]  /*8cf0*/  FMUL.FTZ R199, R59, R132 ;  /* 0x000000843bc77220 */ /* 0x000fe40000410000 */
[----:B------:R-:W-:Y:S01]  /*8d00*/  FMUL.FTZ R203, R186, R29 ;  /* 0x0000001dbacb7220 */ /* 0x000fe20000410000 */
[----:B------:R4:W-:Y:S01]  /*8d10*/  STS [R0.X4+0x2400], R187 ;  /* 0x002400bb00007388 */ /* 0x0009e20000004800 */
[----:B-1----:R-:W-:Y:S02]  /*8d20*/  FMUL.FTZ R188, R148, R199 ;  /* 0x000000c794bc7220 */ /* 0x002fe40000410000 */
[----:B------:R-:W-:Y:S01]  /*8d30*/  FFMA.FTZ R203, R224, R30, R203 ;  /* 0x0000001ee0cb7223 */ /* 0x000fe200000100cb */
[----:B------:R1:W-:Y:S01]  /*8d40*/  STS [R189.X4+0x2480], R190 ;  /* 0x002480bebd007388 */ /* 0x0003e20000004800 */
[----:B----4-:R-:W-:-:S02]  /*8d50*/  FMUL.FTZ R187, R148, R197 ;  /* 0x000000c594bb7220 */ /* 0x010fc40000410000 */
[----:B------:R-:W-:Y:S01]  /*8d60*/  FFMA.FTZ R0, R186, R30, -R201 ;  /* 0x0000001eba007223 */ /* 0x000fe200000108c9 */
[----:B------:R-:W4:Y:S01]  /*8d70*/  MUFU.EX2 R202, R202 ;  /* 0x000000ca00ca7308 */ /* 0x000f220000000800 */
[----:B------:R-:W-:Y:S02]  /*8d80*/  FADD.FTZ R203, R188, R203 ;  /* 0x000000cbbccb7221 */ /* 0x000fe40000010000 */
[----:B-1----:R-:W-:Y:S02]  /*8d90*/  FADD.FTZ R189, R187, R0 ;  /* 0x00000000bbbd7221 */ /* 0x002fe40000010000 */
[----:B--2---:R-:W-:Y:S02]  /*8da0*/  FMUL.FTZ R0, R198, R191 ;  /* 0x000000bfc6007220 */ /* 0x004fe40000410000 */
[C---:B------:R-:W-:Y:S02]  /*8db0*/  FMUL.FTZ R191, R27.reuse, R189 ;  /* 0x000000bd1bbf7220 */ /* 0x040fe40000410000 */
[----:B------:R-:W-:-:S02]  /*8dc0*/  FMUL.FTZ R190, R27, R203 ;  /* 0x000000cb1bbe7220 */ /* 0x000fc40000410000 */
[----:B---3--:R-:W-:Y:S02]  /*8dd0*/  FMUL.FTZ R126, R196, R126 ;  /* 0x0000007ec47e7220 */ /* 0x008fe40000410000 */
[----:B0-----:R-:W-:Y:S02]  /*8de0*/  FMUL.FTZ R2, R198, R195 ;  /* 0x000000c3c6027220 */ /* 0x001fe40000410000 */
[----:B------:R-:W-:Y:S02]  /*8df0*/  FMUL.FTZ R127, R196, R127 ;  /* 0x0000007fc47f7220 */ /* 0x000fe40000410000 */
[C---:B------:R-:W-:Y:S02]  /*8e00*/  FFMA.FTZ R198, R28.reuse, R203, R191 ;  /* 0x000000cb1cc67223 */ /* 0x040fe400000100bf */
[----:B------:R-:W-:Y:S02]  /*8e10*/  FFMA.FTZ R197, R28, R189, -R190 ;  /* 0x000000bd1cc57223 */ /* 0x000fe400000108be */
[----:B------:R-:W-:-:S02]  /*8e20*/  FMUL.FTZ R191, R126, R29 ;  /* 0x0000001d7ebf7220 */ /* 0x000fc40000410000 */
[----:B------:R-:W-:Y:S02]  /*8e30*/  FMUL.FTZ R190, R58, R131 ;  /* 0x000000833abe7220 */ /* 0x000fe40000410000 */
[----:B------:R-:W-:Y:S02]  /*8e40*/  FMUL.FTZ R189, R127, R29 ;  /* 0x0000001d7fbd7220 */ /* 0x000fe40000410000 */
[----:B------:R-:W-:Y:S02]  /*8e50*/  FMUL.FTZ R196, R57, R131 ;  /* 0x0000008339c47220 */ /* 0x000fe40000410000 */
[----:B------:R-:W-:Y:S02]  /*8e60*/  FFMA.FTZ R195, R127, R30, R191 ;  /* 0x0000001e7fc37223 */ /* 0x000fe400000100bf */
[----:B------:R-:W-:Y:S02]  /*8e70*/  FMUL.FTZ R190, R147, R190 ;  /* 0x000000be93be7220 */ /* 0x000fe40000410000 */
[----:B------:R-:W-:-:S02]  /*8e80*/  FFMA.FTZ R191, R126, R30, -R189 ;  /* 0x0000001e7ebf7223 */ /* 0x000fc400000108bd */
[----:B------:R-:W-:Y:S02]  /*8e90*/  FMUL.FTZ R189, R147, R196 ;  /* 0x000000c493bd7220 */ /* 0x000fe40000410000 */
[----:B------:R-:W-:Y:S02]  /*8ea0*/  FMUL.FTZ R196, R27, R195 ;  /* 0x000000c31bc47220 */ /* 0x000fe40000410000 */
[----:B----4-:R-:W-:Y:S02]  /*8eb0*/  FMUL.FTZ R25, R202, R25 ;  /* 0x00000019ca197220 */ /* 0x010fe40000410000 */
[----:B------:R-:W-:Y:S01]  /*8ec0*/  FADD.FTZ R197, R190, R197 ;  /* 0x000000c5bec57221 */ /* 0x000fe20000010000 */
[----:B------:R0:W-:Y:S01]  /*8ed0*/  STS [R185.X4+0x2500], R194 ;  /* 0x002500c2b9007388 */ /* 0x0001e20000004800 */
[----:B------:R-:W-:Y:S02]  /*8ee0*/  FADD.FTZ R198, R189, R198 ;  /* 0x000000c6bdc67221 */ /* 0x000fe40000010000 */
[----:B------:R-:W-:-:S02]  /*8ef0*/  FFMA.FTZ R196, R28, R191, -R196 ;  /* 0x000000bf1cc47223 */ /* 0x000fc400000108c4 */
[----:B------:R-:W-:Y:S01]  /*8f00*/  FMUL.FTZ R26, R202, R26 ;  /* 0x0000001aca1a7220 */ /* 0x000fe20000410000 */
[----:B------:R1:W-:Y:S01]  /*8f10*/  STS [R183.X4+0x2580], R192 ;  /* 0x002580c0b7007388 */ /* 0x0003e20000004800 */
[----:B0-----:R-:W-:Y:S02]  /*8f20*/  FMUL.FTZ R185, R27, R191 ;  /* 0x000000bf1bb97220 */ /* 0x001fe40000410000 */
[C---:B------:R-:W-:Y:S02]  /*8f30*/  FMUL.FTZ R191, R25.reuse, R197 ;  /* 0x000000c519bf7220 */ /* 0x040fe40000410000 */
[-C--:B-1----:R-:W-:Y:S02]  /*8f40*/  FMUL.FTZ R183, R25, R198.reuse ;  /* 0x000000c619b77220 */ /* 0x082fe40000410000 */
[----:B------:R-:W-:Y:S02]  /*8f50*/  FFMA.FTZ R198, R26, R198, R191 ;  /* 0x000000c61ac67223 */ /* 0x000fe400000100bf */
[----:B------:R-:W-:-:S02]  /*8f60*/  FMUL.FTZ R191, R55, R130 ;  /* 0x0000008237bf7220 */ /* 0x000fc40000410000 */
[----:B------:R-:W-:Y:S02]  /*8f70*/  FFMA.FTZ R197, R26, R197, -R183 ;  /* 0x000000c51ac57223 */ /* 0x000fe400000108b7 */
[----:B------:R-:W-:Y:S02]  /*8f80*/  FFMA.FTZ R185, R28, R195, R185 ;  /* 0x000000c31cb97223 */ /* 0x000fe400000100b9 */
[----:B------:R-:W-:Y:S02]  /*8f90*/  FMUL.FTZ R183, R56, R130 ;  /* 0x0000008238b77220 */ /* 0x000fe40000410000 */
[C---:B------:R-:W-:Y:S02]  /*8fa0*/  FMUL.FTZ R191, R146.reuse, R191 ;  /* 0x000000bf92bf7220 */ /* 0x040fe40000410000 */
[----:B------:R-:W-:Y:S02]  /*8fb0*/  FMUL.FTZ R195, R25, R185 ;  /* 0x000000b919c37220 */ /* 0x000fe40000410000 */
[----:B------:R-:W-:-:S02]  /*8fc0*/  FMUL.FTZ R192, R146, R183 ;  /* 0x000000b792c07220 */ /* 0x000fc40000410000 */
[----:B------:R-:W-:Y:S02]  /*8fd0*/  FADD.FTZ R198, R191, R198 ;  /* 0x000000c6bfc67221 */ /* 0x000fe40000010000 */
[----:B------:R-:W-:Y:S02]  /*8fe0*/  FFMA.FTZ R195, R26, R196, -R195 ;  /* 0x000000c41ac37223 */ /* 0x000fe400000108c3 */
[----:B------:R-:W-:Y:S02]  /*8ff0*/  FADD.FTZ R197, R192, R197 ;  /* 0x000000c5c0c57221 */ /* 0x000fe40000010000 */
[----:B------:R-:W-:Y:S02]  /*9000*/  FMUL.FTZ R183, R23, R198 ;  /* 0x000000c617b77220 */ /* 0x000fe40000410000 */
[----:B------:R-:W-:Y:S02]  /*9010*/  FMUL.FTZ R196, R25, R196 ;  /* 0x000000c419c47220 */ /* 0x000fe40000410000 */
[----:B------:R-:W-:Y:S01]  /*9020*/  FMUL.FTZ R194, R54, R129 ;  /* 0x0000008136c27220 */ /* 0x000fe20000410000 */
[----:B------:R0:W-:Y:S01]  /*9030*/  STS [R182.X4+0x2600], R193 ;  /* 0x002600c1b6007388 */ /* 0x0001e20000004800 */
[----:B------:R-:W-:-:S02]  /*9040*/  FFMA.FTZ R199, R24, R197, -R183 ;  /* 0x000000c518c77223 */ /* 0x000fc400000108b7 */
[----:B------:R-:W-:Y:S02]  /*9050*/  FFMA.FTZ R196, R26, R185, R196 ;  /* 0x000000b91ac47223 */ /* 0x000fe400000100c4 */
[----:B------:R-:W-:Y:S02]  /*9060*/  FMUL.FTZ R197, R23, R197 ;  /* 0x000000c517c57220 */ /* 0x000fe40000410000 */
[----:B------:R-:W-:Y:S02]  /*9070*/  FMUL.FTZ R194, R145, R194 ;  /* 0x000000c291c27220 */ /* 0x000fe40000410000 */
[----:B0-----:R-:W-:Y:S02]  /*9080*/  FMUL.FTZ R182, R53, R129 ;  /* 0x0000008135b67220 */ /* 0x001fe40000410000 */
        /* <DEDUP_REMOVED lines=9> */
[----:B------:R0:W-:Y:S01]  /*9120*/  STS [R179.X4+0x2680], R184 ;  /* 0x002680b8b3007388 */ /* 0x0001e20000004800 */
[-C--:B------:R-:W-:Y:S02]  /*9130*/  FMUL.FTZ R182, R21, R198.reuse ;  /* 0x000000c615b67220 */ /* 0x080fe40000410000 */
[----:B------:R-:W-:Y:S02]  /*9140*/  FFMA.FTZ R198, R22, R198, R197 ;  /* 0x000000c616c67223 */ /* 0x000fe400000100c5 */
[----:B------:R-:W-:Y:S02]  /*9150*/  FMUL.FTZ R195, R144, R195 ;  /* 0x000000c390c37220 */ /* 0x000fe40000410000 */
[----:B------:R-:W-:Y:S02]  /*9160*/  FFMA.FTZ R185, R24, R196, R185 ;  /* 0x000000c418b97223 */ /* 0x000fe400000100b9 */
[----:B0-----:R-:W-:-:S02]  /*9170*/  FMUL.FTZ R179, R52, R128 ;  /* 0x0000008034b37220 */ /* 0x001fc40000410000 */
[----:B------:R-:W-:Y:S02]  /*9180*/  FFMA.FTZ R199, R22, R199, -R182 ;  /* 0x000000c716c77223 */ /* 0x000fe400000108b6 */
[----:B------:R-:W-:Y:S02]  /*9190*/  FMUL.FTZ R196, R144, R179 ;  /* 0x000000b390c47220 */ /* 0x000fe40000410000 */
[----:B------:R-:W-:Y:S01]  /*91a0*/  FADD.FTZ R198, R195, R198 ;  /* 0x000000c6c3c67221 */ /* 0x000fe20000010000 */
[----:B------:R0:W-:Y:S01]  /*91b0*/  STS [R178.X4+0x2700], R181 ;  /* 0x002700b5b2007388 */ /* 0x0001e20000004800 */
[----:B------:R-:W-:Y:S02]  /*91c0*/  FADD.FTZ R199, R196, R199 ;  /* 0x000000c7c4c77221 */ /* 0x000fe40000010000 */
[C---:B0-----:R-:W-:Y:S02]  /*91d0*/  FMUL.FTZ R178, R19.reuse, R198 ;  /* 0x000000c613b27220 */ /* 0x041fe40000410000 */
[----:B------:R-:W-:-:S02]  /*91e0*/  FMUL.FTZ R181, R19, R199 ;  /* 0x000000c713b57220 */ /* 0x000fc40000410000 */
[C---:B------:R-:W-:Y:S02]  /*91f0*/  FFMA.FTZ R199, R20.reuse, R199, -R178 ;  /* 0x000000c714c77223 */ /* 0x040fe400000108b2 */
[-C--:B------:R-:W-:Y:S02]  /*9200*/  FMUL.FTZ R178, R49, R125.reuse ;  /* 0x0000007d31b27220 */ /* 0x080fe40000410000 */
[----:B------:R-:W-:Y:S02]  /*9210*/  FFMA.FTZ R184, R20, R198, R181 ;  /* 0x000000c614b87223 */ /* 0x000fe400000100b5 */
[----:B------:R-:W-:Y:S02]  /*9220*/  FMUL.FTZ R198, R50, R125 ;  /* 0x0000007d32c67220 */ /* 0x000fe40000410000 */
[----:B------:R-:W-:Y:S02]  /*9230*/  FMUL.FTZ R197, R143, R178 ;  /* 0x000000b28fc57220 */ /* 0x000fe40000410000 */
[----:B------:R-:W-:-:S02]  /*9240*/  FMUL.FTZ R182, R21, R183 ;  /* 0x000000b715b67220 */ /* 0x000fc40000410000 */
[----:B------:R-:W-:Y:S02]  /*9250*/  FMUL.FTZ R198, R143, R198 ;  /* 0x000000c68fc67220 */ /* 0x000fe40000410000 */
[----:B------:R-:W-:Y:S02]  /*9260*/  FADD.FTZ R184, R197, R184 ;  /* 0x000000b8c5b87221 */ /* 0x000fe40000010000 */
[-C--:B------:R-:W-:Y:S02]  /*9270*/  FMUL.FTZ R179, R21, R185.reuse ;  /* 0x000000b915b37220 */ /* 0x080fe40000410000 */
[----:B------:R-:W-:Y:S02]  /*9280*/  FFMA.FTZ R182, R22, R185, R182 ;  /* 0x000000b916b67223 */ /* 0x000fe400000100b6 */
[----:B------:R-:W-:Y:S02]  /*9290*/  FADD.FTZ R199, R198, R199 ;  /* 0x000000c7c6c77221 */ /* 0x000fe40000010000 */
[----:B------:R-:W-:Y:S01]  /*92a0*/  FMUL.FTZ R181, R17, R184 ;  /* 0x000000b811b57220 */ /* 0x000fe20000410000 */
[----:B------:R0:W-:Y:S01]  /*92b0*/  STS [R175.X4+0x2780], R180 ;  /* 0x002780b4af007388 */ /* 0x0001e20000004800 */
[----:B------:R-:W-:-:S02]  /*92c0*/  FFMA.FTZ R179, R22, R183, -R179 ;  /* 0x000000b716b37223 */ /* 0x000fc400000108b3 */
[----:B------:R-:W-:Y:S02]  /*92d0*/  FMUL.FTZ R178, R19, R182 ;  /* 0x000000b613b27220 */ /* 0x000fe40000410000 */
[-C--:B------:R-:W-:Y:S02]  /*92e0*/  FFMA.FTZ R183, R18, R199.reuse, -R181 ;  /* 0x000000c712b77223 */ /* 0x080fe400000108b5 */
[----:B------:R-:W-:Y:S02]  /*92f0*/  FMUL.FTZ R181, R17, R199 ;  /* 0x000000c711b57220 */ /* 0x000fe40000410000 */
[-C--:B------:R-:W-:Y:S02]  /*9300*/  FMUL.FTZ R199, R47, R124.reuse ;  /* 0x0000007c2fc77220 */ /* 0x080fe40000410000 */
[----:B0-----:R-:W-:Y:S02]  /*9310*/  FMUL.FTZ R175, R48, R124 ;  /* 0x0000007c30af7220 */ /* 0x001fe40000410000 */
[----:B------:R-:W-:-:S02]  /*9320*/  FFMA.FTZ R178, R20, R179, -R178 ;  /* 0x000000b314b27223 */ /* 0x000fc400000108b2 */
[----:B------:R-:W-:Y:S02]  /*9330*/  FMUL.FTZ R179, R19, R179 ;  /* 0x000000b313b37220 */ /* 0x000fe40000410000 */
[----:B------:R-:W-:Y:S02]  /*9340*/  FMUL.FTZ R200, R142, R175 ;  /* 0x000000af8ec87220 */ /* 0x000fe40000410000 */
[----:B------:R-:W-:Y:S02]  /*9350*/  FFMA.FTZ R184, R18, R184, R181 ;  /* 0x000000b812b87223 */ /* 0x000fe400000100b5 */
[----:B------:R-:W-:Y:S02]  /*9360*/  FMUL.FTZ R199, R142, R199 ;  /* 0x000000c78ec77220 */ /* 0x000fe40000410000 */
[----:B------:R-:W-:Y:S02]  /*9370*/  FFMA.FTZ R179, R20, R182, R179 ;  /* 0x000000b614b37223 */ /* 0x000fe400000100b3 */
[----:B------:R-:W-:-:S02]  /*9380*/  FMUL.FTZ R175, R17, R178 ;  /* 0x000000b211af7220 */ /* 0x000fc40000410000 */
[----:B------:R-:W-:Y:S02]  /*9390*/  FADD.FTZ R183, R200, R183 ;  /* 0x000000b7c8b77221 */ /* 0x000fe40000010000 */
[----:B------:R-:W-:Y:S01]  /*93a0*/  FADD.FTZ R184, R199, R184 ;  /* 0x000000b8c7b87221 */ /* 0x000fe20000010000 */
[----:B------:R0:W-:Y:S01]  /*93b0*/  STS [R174.X4+0x2800], R177 ;  /* 0x002800b1ae007388 */ /* 0x0001e20000004800 */
[-C--:B------:R-:W-:Y:S02]  /*93c0*/  FMUL.FTZ R181, R17, R179.reuse ;  /* 0x000000b311b57220 */ /* 0x080fe40000410000 */
[----:B------:R-:W-:Y:S02]  /*93d0*/  FFMA.FTZ R175, R18, R179, R175 ;  /* 0x000000b312af7223 */ /* 0x000fe400000100af */
[----:B------:R-:W-:Y:S02]  /*93e0*/  FMUL.FTZ R179, R15, R183 ;  /* 0x000000b70fb37220 */ /* 0x000fe40000410000 */
[----:B------:R-:W-:-:S02]  /*93f0*/  FMUL.FTZ R202, R46, R123 ;  /* 0x0000007b2eca7220 */ /* 0x000fc40000410000 */
[----:B0-----:R-:W-:Y:S02]  /*9400*/  FMUL.FTZ R174, R45, R123 ;  /* 0x0000007b2dae7220 */ /* 0x001fe40000410000 */
[----:B------:R-:W-:Y:S02]  /*9410*/  FMUL.FTZ R177, R15, R184 ;  /* 0x000000b80fb17220 */ /* 0x000fe40000410000 */
[----:B------:R-:W-:Y:S02]  /*9420*/  FFMA.FTZ R181, R18, R178, -R181 ;  /* 0x000000b212b57223 */ /* 0x000fe400000108b5 */
[C---:B------:R-:W-:Y:S02]  /*9430*/  FFMA.FTZ R184, R16.reuse, R184, R179 ;  /* 0x000000b810b87223 */ /* 0x040fe400000100b3 */
[----:B------:R-:W-:Y:S02]  /*9440*/  FMUL.FTZ R201, R141, R174 ;  /* 0x000000ae8dc97220 */ /* 0x000fe40000410000 */
[----:B------:R-:W-:-:S02]  /*9450*/  FFMA.FTZ R183, R16, R183, -R177 ;  /* 0x000000b710b77223 */ /* 0x000fc400000108b1 */
[----:B------:R-:W-:Y:S02]  /*9460*/  FMUL.FTZ R202, R141, R202 ;  /* 0x000000ca8dca7220 */ /* 0x000fe40000410000 */
[----:B------:R-:W-:Y:S02]  /*9470*/  FMUL.FTZ R177, R15, R181 ;  /* 0x000000b50fb17220 */ /* 0x000fe40000410000 */
[----:B------:R-:W-:Y:S02]  /*9480*/  FADD.FTZ R184, R201, R184 ;  /* 0x000000b8c9b87221 */ /* 0x000fe40000010000 */
[----:B------:R-:W-:Y:S01]  /*9490*/  FADD.FTZ R183, R202, R183 ;  /* 0x000000b7cab77221 */ /* 0x000fe20000010000 */
[----:B------:R0:W-:Y:S01]  /*94a0*/  STS [R171.X4+0x2880], R176 ;  /* 0x002880b0ab007388 */ /* 0x0001e20000004800 */
[-C--:B------:R-:W-:Y:S02]  /*94b0*/  FMUL.FTZ R174, R15, R175.reuse ;  /* 0x000000af0fae7220 */ /* 0x080fe40000410000 */
[----:B------:R-:W-:-:S02]  /*94c0*/  FFMA.FTZ R177, R16, R175, R177 ;  /* 0x000000af10b17223 */ /* 0x000fc400000100b1 */
[-C--:B------:R-:W-:Y:S02]  /*94d0*/  FMUL.FTZ R175, R13, R183.reuse ;  /* 0x000000b70daf7220 */ /* 0x080fe40000410000 */
[----:B------:R-:W-:Y:S02]  /*94e0*/  FMUL.FTZ R203, R43, R122 ;  /* 0x0000007a2bcb7220 */ /* 0x000fe40000410000 */
[-C--:B0-----:R-:W-:Y:S02]  /*94f0*/  FMUL.FTZ R171, R13, R184.reuse ;  /* 0x000000b80dab7220 */ /* 0x081fe40000410000 */
[C---:B------:R-:W-:Y:S02]  /*9500*/  FFMA.FTZ R184, R14.reuse, R184, R175 ;  /* 0x000000b80eb87223 */ /* 0x040fe400000100af */
[----:B------:R-:W-:Y:S02]  /*9510*/  FFMA.FTZ R183, R14, R183, -R171 ;  /* 0x000000b70eb77223 */ /* 0x000fe400000108ab */
[----:B------:R-:W-:-:S02]  /*9520*/  FMUL.FTZ R171, R44, R122 ;  /* 0x0000007a2cab7220 */ /* 0x000fc40000410000 */
[----:B------:R-:W-:Y:S02]  /*9530*/  FMUL.FTZ R203, R140, R203 ;  /* 0x000000cb8ccb7220 */ /* 0x000fe40000410000 */
[----:B------:R-:W-:Y:S02]  /*9540*/  FFMA.FTZ R174, R16, R181, -R174 ;  /* 0x000000b510ae7223 */ /* 0x000fe400000108ae */
[----:B------:R-:W-:Y:S02]  /*9550*/  FMUL.FTZ R175, R13, R177 ;  /* 0x000000b10daf7220 */ /* 0x000fe40000410000 */
[----:B------:R-:W-:Y:S02]  /*9560*/  FMUL.FTZ R204, R140, R171 ;  /* 0x000000ab8ccc7220 */ /* 0x000fe40000410000 */
[----:B------:R-:W-:Y:S02]  /*9570*/  FADD.FTZ R184, R203, R184 ;  /* 0x000000b8cbb87221 */ /* 0x000fe40000010000 */
[----:B------:R-:W-:-:S02]  /*9580*/  FFMA.FTZ R175, R14, R174, -R175 ;  /* 0x000000ae0eaf7223 */ /* 0x000fc400000108af */
[----:B------:R-:W-:Y:S02]  /*9590*/  FMUL.FTZ R174, R13, R174 ;  /* 0x000000ae0dae7220 */ /* 0x000fe40000410000 */
[----:B------:R-:W-:Y:S02]  /*95a0*/  FADD.FTZ R183, R204, R183 ;  /* 0x000000b7ccb77221 */ /* 0x000fe40000010000 */
[----:B------:R-:W-:Y:S02]  /*95b0*/  FMUL.FTZ R171, R11, R184 ;  /* 0x000000b80bab7220 */ /* 0x000fe40000410000 */
[----:B------:R-:W-:Y:S01]  /*95c0*/  FMUL.FTZ R206, R42, R121 ;  /* 0x000000792ace7220 */ /* 0x000fe20000410000 */
[----:B------:R0:W-:Y:S01]  /*95d0*/  STS [R170.X4+0x2900], R173 ;  /* 0x002900adaa007388 */ /* 0x0001e20000004800 */
[----:B------:R-:W-:Y:S02]  /*95e0*/  FFMA.FTZ R174, R14, R177, R174 ;  /* 0x000000b10eae7223 */ /* 0x000fe400000100ae */
[----:B------:R-:W-:-:S02]  /*95f0*/  FFMA.FTZ R177, R12, R183, -R171 ;  /* 0x000000b70cb17223 */ /* 0x000fc400000108ab */
[----:B------:R-:W-:Y:S02]  /*9600*/  FMUL.FTZ R183, R11, R183 ;  /* 0x000000b70bb77220 */ /* 0x000fe40000410000 */
[----:B------:R-:W-:Y:S02]  /*9610*/  FMUL.FTZ R206, R139, R206 ;  /* 0x000000ce8bce7220 */ /* 0x000fe40000410000 */
[----:B0-----:R-:W-:Y:S02]  /*9620*/  FMUL.FTZ R170, R41, R121 ;  /* 0x0000007929aa7220 */ /* 0x001fe40000410000 */
[----:B------:R-:W-:Y:S02]  /*9630*/  FFMA.FTZ R184, R12, R184, R183 ;  /* 0x000000b80cb87223 */ /* 0x000fe400000100b7 */
[----:B------:R-:W-:Y:S02]  /*9640*/  FMUL.FTZ R171, R11, R174 ;  /* 0x000000ae0bab7220 */ /* 0x000fe40000410000 */
[----:B------:R-:W-:-:S02]  /*9650*/  FMUL.FTZ R205, R139, R170 ;  /* 0x000000aa8bcd7220 */ /* 0x000fc40000410000 */
[----:B------:R-:W-:Y:S02]  /*9660*/  FADD.FTZ R177, R206, R177 ;  /* 0x000000b1ceb17221 */ /* 0x000fe40000010000 */
[-C--:B------:R-:W-:Y:S02]  /*9670*/  FMUL.FTZ R173, R11, R175.reuse ;  /* 0x000000af0bad7220 */ /* 0x080fe40000410000 */
[----:B------:R-:W-:Y:S02]  /*9680*/  FFMA.FTZ R171, R12, R175, -R171 ;  /* 0x000000af0cab7223 */ /* 0x000fe400000108ab */
[----:B------:R-:W-:Y:S02]  /*9690*/  FADD.FTZ R184, R205, R184 ;  /* 0x000000b8cdb87221 */ /* 0x000fe40000010000 */
[----:B------:R-:W-:Y:S02]  /*96a0*/  FMUL.FTZ R175, R9, R177 ;  /* 0x000000b109af7220 */ /* 0x000fe40000410000 */
[----:B------:R-:W-:Y:S01]  /*96b0*/  FMUL.FTZ R207, R39, R120 ;  /* 0x0000007827cf7220 */ /* 0x000fe20000410000 */
[----:B------:R0:W-:Y:S01]  /*96c0*/  STS [R167.X4+0x2980], R172 ;  /* 0x002980aca7007388 */ /* 0x0001e20000004800 */
[----:B------:R-:W-:-:S02]  /*96d0*/  FMUL.FTZ R170, R9, R184 ;  /* 0x000000b809aa7220 */ /* 0x000fc40000410000 */
[----:B------:R-:W-:Y:S02]  /*96e0*/  FFMA.FTZ R184, R10, R184, R175 ;  /* 0x000000b80ab87223 */ /* 0x000fe400000100af */
[----:B------:R-:W-:Y:S02]  /*96f0*/  FMUL.FTZ R207, R138, R207 ;  /* 0x000000cf8acf7220 */ /* 0x000fe40000410000 */
[----:B0-----:R-:W-:Y:S02]  /*9700*/  FMUL.FTZ R167, R40, R120 ;  /* 0x0000007828a77220 */ /* 0x001fe40000410000 */
[----:B------:R-:W-:Y:S02]  /*9710*/  FFMA.FTZ R177, R10, R177, -R170 ;  /* 0x000000b10ab17223 */ /* 0x000fe400000108aa */
[----:B------:R-:W-:Y:S02]  /*9720*/  FMUL.FTZ R208, R138, R167 ;  /* 0x000000a78ad07220 */ /* 0x000fe40000410000 */
[----:B------:R-:W-:Y:S01]  /*9730*/  FADD.FTZ R184, R207, R184 ;  /* 0x000000b8cfb87221 */ /* 0x000fe20000010000 */
[----:B------:R0:W-:Y:S01]  /*9740*/  STS [R166.X4+0x2a00], R169 ;  /* 0x002a00a9a6007388 */ /* 0x0001e20000004800 */
[----:B------:R-:W-:-:S02]  /*9750*/  FADD.FTZ R177, R208, R177 ;  /* 0x000000b1d0b17221 */ /* 0x000fc40000010000 */
[CC--:B0-----:R-:W-:Y:S02]  /*9760*/  FMUL.FTZ R166, R7.reuse, R184.reuse ;  /* 0x000000b807a67220 */ /* 0x0c1fe40000410000 */
[-C--:B------:R-:W-:Y:S02]  /*9770*/  FMUL.FTZ R169, R7, R177.reuse ;  /* 0x000000b107a97220 */ /* 0x080fe40000410000 */
[C---:B------:R-:W-:Y:S02]  /*9780*/  FFMA.FTZ R177, R8.reuse, R177, -R166 ;  /* 0x000000b108b17223 */ /* 0x040fe400000108a6 */
[-C--:B------:R-:W-:Y:S02]  /*9790*/  FMUL.FTZ R166, R37, R119.reuse ;  /* 0x0000007725a67220 */ /* 0x080fe40000410000 */
[----:B------:R-:W-:Y:S02]  /*97a0*/  FFMA.FTZ R184, R8, R184, R169 ;  /* 0x000000b808b87223 */ /* 0x000fe400000100a9 */
[----:B------:R-:W-:-:S02]  /*97b0*/  FMUL.FTZ R210, R38, R119 ;  /* 0x0000007726d27220 */ /* 0x000fc40000410000 */
[----:B------:R-:W-:Y:S02]  /*97c0*/  FMUL.FTZ R209, R137, R166 ;  /* 0x000000a689d17220 */ /* 0x000fe40000410000 */
[----:B------:R-:W-:Y:S02]  /*97d0*/  FFMA.FTZ R173, R12, R174, R173 ;  /* 0x000000ae0cad7223 */ /* 0x000fe400000100ad */
[----:B------:R-:W-:Y:S02]  /*97e0*/  FMUL.FTZ R170, R9, R171 ;  /* 0x000000ab09aa7220 */ /* 0x000fe40000410000 */
[----:B------:R-:W-:Y:S02]  /*97f0*/  FMUL.FTZ R210, R137, R210 ;  /* 0x000000d289d27220 */ /* 0x000fe40000410000 */
[----:B------:R-:W-:Y:S02]  /*9800*/  FADD.FTZ R184, R209, R184 ;  /* 0x000000b8d1b87221 */ /* 0x000fe40000010000 */
[----:B------:R-:W-:-:S02]  /*9810*/  FMUL.FTZ R167, R9, R173 ;  /* 0x000000ad09a77220 */ /* 0x000fc40000410000 */
[----:B------:R-:W-:Y:S02]  /*9820*/  FFMA.FTZ R170, R10, R173, R170 ;  /* 0x000000ad0aaa7223 */ /* 0x000fe400000100aa */
[----:B------:R-:W-:Y:S02]  /*9830*/  FADD.FTZ R177, R210, R177 ;  /* 0x000000b1d2b17221 */ /* 0x000fe40000010000 */
[----:B------:R-:W-:Y:S01]  /*9840*/  FMUL.FTZ R169, R5, R184 ;  /* 0x000000b805a97220 */ /* 0x000fe20000410000 */
[----:B------:R0:W-:Y:S01]  /*9850*/  STS [R63.X4+0x2a80], R168 ;  /* 0x002a80a83f007388 */ /* 0x0001e20000004800 */
[----:B------:R-:W-:Y:S02]  /*9860*/  FFMA.FTZ R167, R10, R171, -R167 ;  /* 0x000000ab0aa77223 */ /* 0x000fe400000108a7 */
[----:B------:R-:W-:Y:S02]  /*9870*/  FMUL.FTZ R166, R7, R170 ;  /* 0x000000aa07a67220 */ /* 0x000fe40000410000 */
[----:B------:R-:W-:-:S02]  /*9880*/  FFMA.FTZ R171, R6, R177, -R169 ;  /* 0x000000b106ab7223 */ /* 0x000fc400000108a9 */
[----:B------:R-:W-:Y:S02]  /*9890*/  FMUL.FTZ R177, R5, R177 ;  /* 0x000000b105b17220 */ /* 0x000fe40000410000 */
[-C--:B------:R-:W-:Y:S02]  /*98a0*/  FMUL.FTZ R211, R35, R118.reuse ;  /* 0x0000007623d37220 */ /* 0x080fe40000410000 */
[----:B0-----:R-:W-:Y:S02]  /*98b0*/  FMUL.FTZ R63, R36, R118 ;  /* 0x00000076243f7220 */ /* 0x001fe40000410000 */
[-C--:B------:R-:W-:Y:S02]  /*98c0*/  FFMA.FTZ R166, R8, R167.reuse, -R166 ;  /* 0x000000a708a67223 */ /* 0x080fe400000108a6 */
[----:B------:R-:W-:Y:S02]  /*98d0*/  FMUL.FTZ R167, R7, R167 ;  /* 0x000000a707a77220 */ /* 0x000fe40000410000 */
[----:B------:R-:W-:-:S02]  /*98e0*/  FFMA.FTZ R184, R6, R184, R177 ;  /* 0x000000b806b87223 */ /* 0x000fc400000100b1 */
[C---:B------:R-:W-:Y:S02]  /*98f0*/  FMUL.FTZ R211, R136.reuse, R211 ;  /* 0x000000d388d37220 */ /* 0x040fe40000410000 */
[----:B------:R-:W-:Y:S01]  /*9900*/  FMUL.FTZ R212, R136, R63 ;  /* 0x0000003f88d47220 */ /* 0x000fe20000410000 */
[----:B------:R-:W-:Y:S01]  /*9910*/  ISETP.NE.AND P1, PT, R153, RZ, PT ;  /* 0x000000ff9900720c */ /* 0x000fe20003f25270 */
[----:B------:R-:W-:Y:S02]  /*9920*/  FFMA.FTZ R167, R8, R170, R167 ;  /* 0x000000aa08a77223 */ /* 0x000fe400000100a7 */
[----:B------:R-:W-:Y:S02]  /*9930*/  FMUL.FTZ R63, R5, R166 ;  /* 0x000000a6053f7220 */ /* 0x000fe40000410000 */
[----:B------:R-:W-:Y:S02]  /*9940*/  FADD.FTZ R184, R211, R184 ;  /* 0x000000b8d3b87221 */ /* 0x000fe40000010000 */
[----:B------:R-:W-:Y:S01]  /*9950*/  FADD.FTZ R171, R212, R171 ;  /* 0x000000abd4ab7221 */ /* 0x000fe20000010000 */
[----:B------:R0:W-:Y:S01]  /*9960*/  STS [R62.X4+0x2b00], R65 ;  /* 0x002b00413e007388 */ /* 0x0001e20000004800 */
[----:B------:R-:W-:-:S02]  /*9970*/  FMUL.FTZ R169, R5, R167 ;  /* 0x000000a705a97220 */ /* 0x000fc40000410000 */
[----:B------:R-:W-:Y:S02]  /*9980*/  FFMA.FTZ R63, R6, R167, R63 ;  /* 0x000000a7063f7223 */ /* 0x000fe4000001003f */
[C---:B------:R-:W-:Y:S02]  /*9990*/  FMUL.FTZ R167, R3.reuse, R171 ;  /* 0x000000ab03a77220 */ /* 0x040fe40000410000 */
[-C--:B------:R-:W-:Y:S02]  /*99a0*/  FMUL.FTZ R214, R34, R117.reuse ;  /* 0x0000007522d67220 */ /* 0x080fe40000410000 */
[----:B0-----:R-:W-:Y:S02]  /*99b0*/  FMUL.FTZ R65, R3, R184 ;  /* 0x000000b803417220 */ /* 0x001fe40000410000 */
[----:B------:R-:W-:Y:S01]  /*99c0*/  FMUL.FTZ R62, R33, R117 ;  /* 0x00000075213e7220 */ /* 0x000fe20000410000 */
[----:B------:R0:W-:Y:S01]  /*99d0*/  STS [R61.X4+0x2b80], R164 ;  /* 0x002b80a43d007388 */ /* 0x0001e20000004800 */
[----:B------:R-:W-:-:S02]  /*99e0*/  FFMA.FTZ R169, R6, R166, -R169 ;  /* 0x000000a606a97223 */ /* 0x000fc400000108a9 */
[C---:B------:R-:W-:Y:S02]  /*99f0*/  FFMA.FTZ R171, R4.reuse, R171, -R65 ;  /* 0x000000ab04ab7223 */ /* 0x040fe40000010841 */
[----:B------:R-:W-:Y:S02]  /*9a00*/  FFMA.FTZ R184, R4, R184, R167 ;  /* 0x000000b804b87223 */ /* 0x000fe400000100a7 */
[C---:B------:R-:W-:Y:S02]  /*9a10*/  FMUL.FTZ R213, R135.reuse, R62 ;  /* 0x0000003e87d57220 */ /* 0x040fe40000410000 */
[----:B------:R-:W-:Y:S01]  /*9a20*/  FMUL.FTZ R214, R135, R214 ;  /* 0x000000d687d67220 */ /* 0x000fe20000410000 */
[----:B0-----:R-:W-:Y:S01]  /*9a30*/  MOV R164, UR31 ;  /* 0x0000001f00a47c02 */ /* 0x001fe20008000f00 */
[----:B------:R-:W-:Y:S01]  /*9a40*/  STS [R60.X4+0x2c00], R155 ;  /* 0x002c009b3c007388 */ /* 0x000fe20000004800 */
[----:B------:R-:W-:Y:S02]  /*9a50*/  FMUL.FTZ R62, R3, R169 ;  /* 0x000000a9033e7220 */ /* 0x000fe40000410000 */
[----:B------:R-:W-:Y:S01]  /*9a60*/  FADD.FTZ R167, R213, R184 ;  /* 0x000000b8d5a77221 */ /* 0x000fe20000010000 */
[----:B------:R-:W-:Y:S01]  /*9a70*/  STS [R154.X4+0x2c80], R157 ;  /* 0x002c809d9a007388 */ /* 0x000fe20000004800 */
[----:B------:R-:W-:Y:S01]  /*9a80*/  FADD.FTZ R171, R214, R171 ;  /* 0x000000abd6ab7221 */ /* 0x000fe20000010000 */
[----:B------:R-:W-:-:S02]  /*9a90*/  LEA R164, R164, UR7, 0x8 ;  /* 0x00000007a4a47c11 */ /* 0x000fc4000f8e40ff */
[----:B------:R0:W-:Y:S01]  /*9aa0*/  STS [R71.X4+0x2d00], R156 ;  /* 0x002d009c47007388 */ /* 0x0001e20000004800 */
[----:B------:R-:W-:Y:S01]  /*9ab0*/  @P1 IADD3 R164, R153, 0x200, RZ ;  /* 0x0000020099a41810 */ /* 0x000fe20007ffe0ff */
[-C--:B------:R-:W-:Y:S02]  /*9ac0*/  FMUL.FTZ R65, R3, R63.reuse ;  /* 0x0000003f03417220 */ /* 0x080fe40000410000 */
[----:B------:R-:W-:Y:S01]  /*9ad0*/  STS [R111.X4+0x2d80], R158 ;  /* 0x002d809e6f007388 */ /* 0x000fe20000004800 */
[----:B------:R-:W-:-:S03]  /*9ae0*/  FFMA.FTZ R61, R4, R63, R62 ;  /* 0x0000003f043d7223 */ /* 0x000fc6000001003e */
[----:B------:R-:W-:Y:S01]  /*9af0*/  STS [R110.X4+0x2e00], R159 ;  /* 0x002e009f6e007388 */ /* 0x000fe20000004800 */
[----:B------:R-:W-:Y:S01]  /*9b00*/  FMUL.FTZ R62, R0, R167 ;  /* 0x000000a7003e7220 */ /* 0x000fe20000410000 */
[----:B0-----:R-:W-:Y:S01]  /*9b10*/  SHF.L.U32 R71, R164, 0x3, RZ ;  /* 0x00000003a4477819 */ /* 0x001fe200000006ff */
[----:B------:R-:W-:Y:S01]  /*9b20*/  FMUL.FTZ R63, R0, R171 ;  /* 0x000000ab003f7220 */ /* 0x000fe20000410000 */
[----:B------:R0:W-:Y:S04]  /*9b30*/  STS [R66.X4+0x2e80], R163 ;  /* 0x002e80a342007388 */ /* 0x0001e80000004800 */
[----:B------:R1:W-:Y:S01]  /*9b40*/  STS [R70.X4+0x2f00], R161 ;  /* 0x002f00a146007388 */ /* 0x0003e20000004800 */
[----:B------:R-:W-:-:S03]  /*9b50*/  FFMA.FTZ R65, R4, R169, -R65 ;  /* 0x000000a904417223 */ /* 0x000fc60000010841 */
[----:B------:R1:W-:Y:S01]  /*9b60*/  STS [R69.X4+0x2f80], R160 ;  /* 0x002f80a045007388 */ /* 0x0003e20000004800 */
[----:B------:R-:W-:-:S03]  /*9b70*/  FFMA.FTZ R62, R2, R171, -R62 ;  /* 0x000000ab023e7223 */ /* 0x000fc6000001083e */
[----:B------:R1:W-:Y:S01]  /*9b80*/  STS [R68.X4+0x3000], R165 ;  /* 0x003000a544007388 */ /* 0x0003e20000004800 */
[----:B------:R-:W-:-:S03]  /*9b90*/  FFMA.FTZ R63, R2, R167, R63 ;  /* 0x000000a7023f7223 */ /* 0x000fc6000001003f */
        /* <DEDUP_REMOVED lines=34> */
[----:B------:R0:W-:Y:S04]  /*9dc0*/  STS.64 [R71+0x8c60], R126 ;  /* 0x008c607e47007388 */ /* 0x0001e80000000a00 */
[----:B------:R-:W-:Y:S01]  /*9dd0*/  BAR.SYNC.DEFER_BLOCKING 0x0 ;  /* 0x0000000000007b1d */ /* 0x000fe20000010000 */
[----:B------:R-:W-:-:S13]  /*9de0*/  ISETP.NE.AND P0, PT, R153, 0x3f, PT ;  /* 0x0000003f9900780c */ /* 0x000fda0003f05270 */
[----:B------:R1:W1:Y:S01]  /*9df0*/  @P0 LDS.64 R110, [R153.X8+0x9c68] ;  /* 0x009c6800996e0984 */ /* 0x0002620000008a00 */
[C---:B0-----:R-:W-:Y:S01]  /*9e00*/  FMUL.FTZ R66, R0.reuse, R65 ;  /* 0x0000004100427220 */ /* 0x041fe20000410000 */
[----:B------:R-:W-:Y:S01]  /*9e10*/  BSSY B0, `(.L_x_6002) ;  /* 0x0000011000007945 */ /* 0x000fe20003800000 */
[-C--:B------:R-:W-:Y:S02]  /*9e20*/  FMUL.FTZ R60, R0, R61.reuse ;  /* 0x0000003d003c7220 */ /* 0x080fe40000410000 */
[C---:B------:R-:W-:Y:S02]  /*9e30*/  FFMA.FTZ R61, R2.reuse, R61, R66 ;  /* 0x0000003d023d7223 */ /* 0x040fe40000010042 */
[----:B------:R-:W-:Y:S01]  /*9e40*/  FFMA.FTZ R60, R2, R65, -R60 ;  /* 0x00000041023c7223 */ /* 0x000fe2000001083c */
[----:B------:R-:W-:Y:S05]  /*9e50*/  @P0 BRA `(.L_x_6003) ;  /* 0x000000c000000947 */ /* 0x000fea0003800000 */
[----:B--234-:R-:W-:Y:S01]  /*9e60*/  ULDC UR32, c[0x0][0x174] ;  /* 0x00005d0000207ab9 */ /* 0x01cfe20000000800 */
        /* <DEDUP_REMOVED lines=11> */
.L_x_6003:
[----:B--234-:R-:W-:Y:S05]  /*9f20*/  BSYNC B0 ;  /* 0x0000000000007941 */ /* 0x01cfea0003800000 */
.L_x_6002:
[----:B------:R-:W-:Y:S01]  /*9f30*/  UISETP.GE.AND UP0, UPT, UR26, 0x2, UPT ;  /* 0x000000021a00788c */ /* 0x000fe2000bf06270 */
[-C--:B------:R-:W-:Y:S01]  /*9f40*/  FMUL.FTZ R65, R31, R116.reuse ;  /* 0x000000741f417220 */ /* 0x080fe20000410000 */
[----:B01----:R-:W-:Y:S01]  /*9f50*/  MOV R64, UR26 ;  /* 0x0000001a00407c02 */ /* 0x003fe20008000f00 */
[----:B------:R-:W-:Y:S02]  /*9f60*/  FMUL.FTZ R215, R32, R116 ;  /* 0x0000007420d77220 */ /* 0x000fe40000410000 */
[C---:B------:R-:W-:Y:S01]  /*9f70*/  FMUL.FTZ R216, R134.reuse, R65 ;  /* 0x0000004186d87220 */ /* 0x040fe20000410000 */
[----:B------:R-:W-:Y:S01]  /*9f80*/  PLOP3.LUT P0, PT, PT, PT, UP0, 0x80, 0x0 ;  /* 0x000000000000781c */ /* 0x000fe20003f0f008 */
[----:B------:R-:W-:Y:S01]  /*9f90*/  FMUL.FTZ R215, R134, R215 ;  /* 0x000000d786d77220 */ /* 0x000fe20000410000 */
[----:B------:R-:W-:Y:S01]  /*9fa0*/  MOV R65, c[0x0][0x16c] ;  /* 0x00005b0000417a02 */ /* 0x000fe20000000f00 */
[----:B------:R-:W-:Y:S01]  /*9fb0*/  FADD.FTZ R63, R216, R63 ;  /* 0x0000003fd83f7221 */ /* 0x000fe20000010000 */
[----:B------:R-:W-:Y:S01]  /*9fc0*/  ISETP.NE.OR P0, PT, R230, RZ, !P0 ;  /* 0x000000ffe600720c */ /* 0x000fe20004705670 */
[----:B------:R-:W-:-:S05]  /*9fd0*/  FADD.FTZ R62, R215, R62 ;  /* 0x0000003ed73e7221 */ /* 0x000fca0000010000 */
[----:B------:R0:W-:Y:S07]  /*9fe0*/  STS.128 [R153.X16+0x8450], R60 ;  /* 0x0084503c99007388 */ /* 0x0001ee000000cc00 */
[----:B------:R-:W-:-:S05]  /*9ff0*/  @!P0 IADD3 R64, R64, -0x2, RZ ;  /* 0xfffffffe40408810 */ /* 0x000fca0007ffe0ff */
[----:B------:R-:W-:Y:S01]  /*a000*/  @!P0 IMAD R64, R64, R65, UR7 ;  /* 0x0000000740408e24 */ /* 0x000fe2000f8e0241 */
[----:B------:R-:W-:Y:S02]  /*a010*/  HFMA2.MMA R65, -RZ, RZ, 0, 9.5367431640625e-07 ;  /* 0x00000010ff417435 */ /* 0x000fe400000001ff */
[----:B0-----:R-:W-:Y:S01]  /*a020*/  HFMA2.MMA R60, -RZ, RZ, 1.875, 0 ;  /* 0x3f800000ff3c7435 */ /* 0x001fe200000001ff */
[----:B------:R-:W-:Y:S01]  /*a030*/  MOV R61, RZ ;  /* 0x000000ff003d7202 */ /* 0x000fe20000000f00 */
[----:B------:R-:W-:-:S06]  /*a040*/  CS2R R62, SRZ ;  /* 0x00000000003e7805 */ /* 0x000fcc000001ff00 */
        /* <DEDUP_REMOVED lines=52> */
.L_x_6114:
        /* <DEDUP_REMOVED lines=70> */
.L_x_6115:
        /* <DEDUP_REMOVED lines=20> */
[----:B-----5:R-:W-:Y:S05]  /*a930*/  CALL.REL.NOINC `($__internal_142_$__cuda_sm70_shflsync_idx_p) ;  /* 0x0000a40000007944 */ /* 0x020fea0003c00000 */
.L_x_6008:
[----:B------:R-:W-:Y:S05]  /*a940*/  BRA.CONV ~URZ, `(.L_x_6009) ;  /* 0x000000537f007947 */ /* 0x000fea000b800000 */
[----:B-1----:R-:W-:Y:S01]  /*a950*/  HFMA2.MMA R66, -RZ, RZ, 0, 1.847743988037109375e-06 ;  /* 0x0000001fff427435 */ /* 0x002fe200000001ff */
[----:B------:R-:W-:Y:S02]  /*a960*/  MOV R64, R69 ;  /* 0x0000004500407202 */ /* 0x000fe40000000f00 */
[----:B------:R-:W-:-:S02]  /*a970*/  MOV R247, 0xffffffff ;  /* 0xffffffff00f77802 */ /* 0x000fc40000000f00 */
[----:B------:R-:W-:Y:S02]  /*a980*/  MOV R65, 0xa9a0 ;  /* 0x0000a9a000417802 */ /* 0x000fe40000000f00 */
[----:B0----5:R-:W-:Y:S05]  /*a990*/  CALL.REL.NOINC `($__internal_142_$__cuda_sm70_shflsync_idx_p) ;  /* 0x0000a3a000007944 */ /* 0x021fea0003c00000 */
.L_x_6009:
[----:B------:R-:W-:Y:S05]  /*a9a0*/  BRA.CONV ~URZ, `(.L_x_6010) ;  /* 0x000000537f007947 */ /* 0x000fea000b800000 */
[----:B-1----:R-:W-:Y:S01]  /*a9b0*/  HFMA2.MMA R66, -RZ, RZ, 0, 1.847743988037109375e-06 ;  /* 0x0000001fff427435 */ /* 0x002fe200000001ff */
[----:B------:R-:W-:Y:S02]  /*a9c0*/  MOV R64, R67 ;  /* 0x0000004300407202 */ /* 0x000fe40000000f00 */
[----:B------:R-:W-:Y:S02]  /*a9d0*/  MOV R247, 0xffffffff ;  /* 0xffffffff00f77802 */ /* 0x000fe40000000f00 */
[----:B------:R-:W-:Y:S02]  /*a9e0*/  MOV R65, 0xaa00 ;  /* 0x0000aa0000417802 */ /* 0x000fe40000000f00 */
[----:B0----5:R-:W-:Y:S05]  /*a9f0*/  CALL.REL.NOINC `($__internal_142_$__cuda_sm70_shflsync_idx_p) ;  /* 0x0000a34000007944 */ /* 0x021fea0003c00000 */
.L_x_6010:
[----:B------:R-:W-:Y:S05]  /*aa00*/  BRA.CONV ~URZ, `(.L_x_6011) ;  /* 0x000000537f007947 */ /* 0x000fea000b800000 */
[----:B-1----:R-:W-:Y:S01]  /*aa10*/  HFMA2.MMA R66, -RZ, RZ, 0, 1.847743988037109375e-06 ;  /* 0x0000001fff427435 */ /* 0x002fe200000001ff */
[----:B------:R-:W-:Y:S02]  /*aa20*/  MOV R64, R68 ;  /* 0x0000004400407202 */ /* 0x000fe40000000f00 */
[----:B------:R-:W-:Y:S02]  /*aa30*/  MOV R247, 0xffffffff ;  /* 0xffffffff00f77802 */ /* 0x000fe40000000f00 */
[----:B------:R-:W-:-:S02]  /*aa40*/  MOV R65, 0xaa60 ;  /* 0x0000aa6000417802 */ /* 0x000fc40000000f00 */
[----:B0----5:R-:W-:Y:S05]  /*aa50*/  CALL.REL.NOINC `($__internal_142_$__cuda_sm70_shflsync_idx_p) ;  /* 0x0000a2e000007944 */ /* 0x021fea0003c00000 */
.L_x_6011:
        /* <DEDUP_REMOVED lines=9> */
.L_x_6116:
        /* <DEDUP_REMOVED lines=23> */
.L_x_6005:
[----:B0-----:R-:W-:Y:S05]  /*ac60*/  BSYNC B0 ;  /* 0x0000000000007941 */ /* 0x001fea0003800000 */
.L_x_6004:
[----:B------:R-:W-:Y:S02]  /*ac70*/  WARPSYNC 0xffffffff ;  /* 0xffffffff00007948 */ /* 0x000fe40003800000 */
[----:B------:R-:W-:Y:S01]  /*ac80*/  BAR.SYNC.DEFER_BLOCKING 0x0 ;  /* 0x0000000000007b1d */ /* 0x000fe20000010000 */
[-C--:B-1---5:R-:W-:Y:S02]  /*ac90*/  FMUL.FTZ R63, R0, R185.reuse ;  /* 0x000000b9003f7220 */ /* 0x0a2fe40000410000 */
[C---:B------:R-:W-:Y:S02]  /*aca0*/  FMUL.FTZ R65, R2.reuse, R185 ;  /* 0x000000b902417220 */ /* 0x040fe40000410000 */
[----:B------:R-:W-:Y:S01]  /*acb0*/  FFMA.FTZ R63, R2, R184, -R63 ;  /* 0x000000b8023f7223 */ /* 0x000fe2000001083f */
[----:B------:R-:W-:Y:S01]  /*acc0*/  ULDC UR28, c[0x0][0x174] ;  /* 0x00005d00001c7ab9 */ /* 0x000fe20000000800 */
[----:B------:R-:W-:Y:S01]  /*acd0*/  BSSY B0, `(.L_x_6013) ;  /* 0x00001b0000007945 */ /* 0x000fe20003800000 */
[----:B------:R-:W-:Y:S01]  /*ace0*/  UISETP.GE.AND UP0, UPT, UR26, UR28, UPT ;  /* 0x0000001c1a00728c */ /* 0x000fe2000bf06270 */
[----:B------:R-:W-:Y:S01]  /*acf0*/  FADD.FTZ R63, R182, R63 ;  /* 0x0000003fb63f7221 */ /* 0x000fe20000010000 */
[----:B------:R-:W-:-:S04]  /*ad00*/  USHF.L.U32 UR28, UR7, 0x4, URZ ;  /* 0x00000004071c7899 */ /* 0x000fc8000800063f */
[----:B------:R-:W-:-:S04]  /*ad10*/  PLOP3.LUT P0, PT, PT, PT, UP0, 0x80, 0x0 ;  /* 0x000000000000781c */ /* 0x000fc80003f0f008 */
[----:B------:R-:W-:Y:S01]  /*ad20*/  ISETP.NE.OR P0, PT, R230, RZ, P0 ;  /* 0x000000ffe600720c */ /* 0x000fe20000705670 */
[----:B------:R-:W0:Y:S02]  /*ad30*/  LDS.64 R60, [R153.X16+0x8458] ;  /* 0x00845800993c7984 */ /* 0x000e24000000ca00 */
[C---:B0-----:R-:W-:Y:S02]  /*ad40*/  FMUL.FTZ R69, R127.reuse, R61 ;  /* 0x0000003d7f457220 */ /* 0x041fe40000410000 */
[-C--:B------:R-:W-:Y:S02]  /*ad50*/  FMUL.FTZ R127, R127, R60.reuse ;  /* 0x0000003c7f7f7220 */ /* 0x080fe40000410000 */
[----:B------:R-:W-:Y:S02]  /*ad60*/  FFMA.FTZ R69, R126, R60, -R69 ;  /* 0x0000003c7e457223 */ /* 0x000fe40000010845 */
[----:B------:R-:W-:Y:S02]  /*ad70*/  FFMA.FTZ R60, -R0, R184, -R65 ;  /* 0x000000b8003c7223 */ /* 0x000fe40000010941 */
[----:B------:R-:W-:-:S02]  /*ad80*/  FMUL.FTZ R65, R3, -R63 ;  /* 0x8000003f03417220 */ /* 0x000fc40000410000 */
[----:B------:R-:W-:Y:S02]  /*ad90*/  FADD.FTZ R60, -R183, R60 ;  /* 0x0000003cb73c7221 */ /* 0x000fe40000010100 */
[----:B------:R-:W-:Y:S02]  /*ada0*/  FFMA.FTZ R61, R126, R61, R127 ;  /* 0x0000003d7e3d7223 */ /* 0x000fe4000001007f */
[-C--:B------:R-:W-:Y:S02]  /*adb0*/  FMUL.FTZ R62, R3, -R60.reuse ;  /* 0x8000003c033e7220 */ /* 0x080fe40000410000 */
[----:B------:R-:W-:Y:S02]  /*adc0*/  FFMA.FTZ R64, R4, R60, R65 ;  /* 0x0000003c04407223 */ /* 0x000fe40000010041 */
[C---:B------:R-:W-:Y:S02]  /*add0*/  FMUL.FTZ R60, R0.reuse, -R110 ;  /* 0x8000006e003c7220 */ /* 0x040fe40000410000 */
[----:B------:R-:W-:-:S02]  /*ade0*/  FMUL.FTZ R65, R0, R111 ;  /* 0x0000006f00417220 */ /* 0x000fc40000410000 */
[----:B------:R-:W-:Y:S02]  /*adf0*/  FFMA.FTZ R63, R4, R63, -R62 ;  /* 0x0000003f043f7223 */ /* 0x000fe4000001083e */
[C---:B------:R-:W-:Y:S02]  /*ae00*/  FFMA.FTZ R62, R2.reuse, -R111, R60 ;  /* 0x8000006f023e7223 */ /* 0x040fe4000001003c */
        /* <DEDUP_REMOVED lines=8> */
[-C--:B------:R-:W-:Y:S02]  /*ae90*/  FMUL.FTZ R67, R5, -R63.reuse ;  /* 0x8000003f05437220 */ /* 0x080fe40000410000 */
[----:B------:R-:W-:-:S02]  /*aea0*/  FFMA.FTZ R63, R6, R63, -R65 ;  /* 0x0000003f063f7223 */ /* 0x000fc40000010841 */
[----:B------:R-:W-:Y:S02]  /*aeb0*/  FFMA.FTZ R64, R6, R64, R67 ;  /* 0x0000004006407223 */ /* 0x000fe40000010043 */
[C---:B------:R-:W-:Y:S02]  /*aec0*/  FMUL.FTZ R65, R5.reuse, -R62 ;  /* 0x8000003e05417220 */ /* 0x040fe40000410000 */
[-C--:B------:R-:W-:Y:S02]  /*aed0*/  FMUL.FTZ R67, R5, -R60.reuse ;  /* 0x8000003c05437220 */ /* 0x080fe40000410000 */
[----:B------:R-:W-:Y:S02]  /*aee0*/  FADD.FTZ R64, -R179, R64 ;  /* 0x00000040b3407221 */ /* 0x000fe40000010100 */
[----:B------:R-:W-:Y:S02]  /*aef0*/  FADD.FTZ R63, R178, R63 ;  /* 0x0000003fb23f7221 */ /* 0x000fe40000010000 */
[----:B------:R-:W-:-:S02]  /*af00*/  FFMA.FTZ R60, R6, R60, -R65 ;  /* 0x0000003c063c7223 */ /* 0x000fc40000010841 */
[----:B------:R-:W-:Y:S02]  /*af10*/  FFMA.FTZ R62, R6, R62, R67 ;  /* 0x0000003e063e7223 */ /* 0x000fe40000010043 */
[CC--:B------:R-:W-:Y:S02]  /*af20*/  FMUL.FTZ R65, R7.reuse, -R64.reuse ;  /* 0x8000004007417220 */ /* 0x0c0fe40000410000 */
[CC--:B------:R-:W-:Y:S02]  /*af30*/  FMUL.FTZ R67, R7.reuse, -R63.reuse ;  /* 0x8000003f07437220 */ /* 0x0c0fe40000410000 */
[C---:B------:R-:W-:Y:S02]  /*af40*/  FFMA.FTZ R63, R8.reuse, R63, -R65 ;  /* 0x0000003f083f7223 */ /* 0x040fe40000010841 */
[----:B------:R-:W-:Y:S02]  /*af50*/  FFMA.FTZ R64, R8, R64, R67 ;  /* 0x0000004008407223 */ /* 0x000fe40000010043 */
        /* <DEDUP_REMOVED lines=104> */
[----:B------:R-:W-:Y:S02]  /*b5e0*/  FFMA.FTZ R62, R28, R62, R67 ;  /* 0x0000003e1c3e7223 */ /* 0x000fe40000010043 */
[----:B------:R-:W-:Y:S02]  /*b5f0*/  FADD.FTZ R224, R224, R61 ;  /* 0x0000003de0e07221 */ /* 0x000fe40000010000 */
[----:B------:R-:W-:Y:S02]  /*b600*/  FFMA.FTZ R60, R28, R60, -R65 ;  /* 0x0000003c1c3c7223 */ /* 0x000fe40000010841 */
[C---:B------:R-:W-:Y:S02]  /*b610*/  FMUL.FTZ R65, R29.reuse, -R64 ;  /* 0x800000401d417220 */ /* 0x040fe40000410000 */
[----:B------:R-:W-:-:S02]  /*b620*/  FMUL.FTZ R67, R29, -R63 ;  /* 0x8000003f1d437220 */ /* 0x000fc40000410000 */
[----:B------:R-:W-:Y:S02]  /*b630*/  FADD.FTZ R186, R186, R69 ;  /* 0x00000045baba7221 */ /* 0x000fe40000010000 */
[C---:B------:R-:W-:Y:S02]  /*b640*/  FMUL.FTZ R61, R29.reuse, -R62 ;  /* 0x8000003e1d3d7220 */ /* 0x040fe40000410000 */
[C---:B------:R-:W-:Y:S02]  /*b650*/  FMUL.FTZ R69, R29.reuse, R224 ;  /* 0x000000e01d457220 */ /* 0x040fe40000410000 */
[C---:B------:R-:W-:Y:S02]  /*b660*/  FFMA.FTZ R63, R30.reuse, R63, -R65 ;  /* 0x0000003f1e3f7223 */ /* 0x040fe40000010841 */
[----:B------:R-:W-:Y:S02]  /*b670*/  FFMA.FTZ R66, R30, R64, R67 ;  /* 0x000000401e427223 */ /* 0x000fe40000010043 */
[----:B------:R-:W-:-:S02]  /*b680*/  FMUL.FTZ R65, R29, -R60 ;  /* 0x8000003c1d417220 */ /* 0x000fc40000410000 */
[C---:B------:R-:W-:Y:S01]  /*b690*/  FFMA.FTZ R64, R30.reuse, R60, -R61 ;  /* 0x0000003c1e407223 */ /* 0x040fe2000001083d */
[----:B------:R-:W-:Y:S01]  /*b6a0*/  HFMA2.MMA R61, -RZ, RZ, 0, 0 ;  /* 0x00000000ff3d7435 */ /* 0x000fe200000001ff */
[CC--:B------:R-:W-:Y:S01]  /*b6b0*/  FFMA.FTZ R68, R30.reuse, R186.reuse, -R69 ;  /* 0x000000ba1e447223 */ /* 0x0c0fe20000010845 */
[----:B------:R-:W-:Y:S01]  /*b6c0*/  MOV R60, 0x3f800000 ;  /* 0x3f800000003c7802 */ /* 0x000fe20000000f00 */
[----:B------:R-:W-:Y:S02]  /*b6d0*/  FMUL.FTZ R69, R29, R186 ;  /* 0x000000ba1d457220 */ /* 0x000fe40000410000 */
[----:B------:R-:W-:Y:S02]  /*b6e0*/  FADD.FTZ R67, -R155, R66 ;  /* 0x000000429b437221 */ /* 0x000fe40000010100 */
[----:B------:R-:W-:Y:S02]  /*b6f0*/  FFMA.FTZ R65, R30, R62, R65 ;  /* 0x0000003e1e417223 */ /* 0x000fe40000010041 */
[----:B------:R-:W-:-:S02]  /*b700*/  FADD.FTZ R66, R154, R63 ;  /* 0x0000003f9a427221 */ /* 0x000fc40000010000 */
[----:B------:R-:W-:Y:S01]  /*b710*/  CS2R R62, SRZ ;  /* 0x00000000003e7805 */ /* 0x000fe2000001ff00 */
[----:B------:R-:W-:Y:S02]  /*b720*/  FFMA.FTZ R69, R30, R224, R69 ;  /* 0x000000e01e457223 */ /* 0x000fe40000010045 */
[----:B------:R-:W-:Y:S02]  /*b730*/  FADD.FTZ R187, R187, R68 ;  /* 0x00000044bbbb7221 */ /* 0x000fe40000010000 */
[----:B------:R-:W-:Y:S01]  /*b740*/  FADD.FTZ R188, R188, R69 ;  /* 0x00000045bcbc7221 */ /* 0x000fe20000010000 */
[----:B------:R-:W0:Y:S01]  /*b750*/  @!P0 LDS.128 R60, [UR28+0x9e60] ;  /* 0x009e601cff3c8984 */ /* 0x000e220008000c00 */
[----:B------:R-:W-:Y:S01]  /*b760*/  FMUL.FTZ R69, R27, R187 ;  /* 0x000000bb1b457220 */ /* 0x000fe20000410000 */
[----:B------:R-:W-:Y:S02]  /*b770*/  ISETP.GT.U32.AND P0, PT, R153, 0x1f, PT ;  /* 0x0000001f9900780c */ /* 0x000fe40003f04070 */
[----:B------:R1:W-:Y:S01]  /*b780*/  STS.128 [R153.X16+0x8860], R64 ;  /* 0x0088604099007388 */ /* 0x0003e2000000cc00 */
[----:B------:R-:W-:-:S04]  /*b790*/  FFMA.FTZ R68, R28, R188, R69 ;  /* 0x000000bc1c447223 */ /* 0x000fc80000010045 */
[----:B------:R-:W-:Y:S02]  /*b7a0*/  FADD.FTZ R189, R189, R68 ;  /* 0x00000044bdbd7221 */ /* 0x000fe40000010000 */
[----:B-1----:R-:W-:-:S04]  /*b7b0*/  FMUL.FTZ R64, R27, R188 ;  /* 0x000000bc1b407220 */ /* 0x002fc80000410000 */
        /* <DEDUP_REMOVED lines=101> */
.L_x_6117:
[----:B------:R-:W-:Y:S05]  /*be10*/  BRA.DIV ~URZ, `(.L_x_6016) ;  /* 0x000080c27f007947 */ /* 0x000fea000b800000 */
[----:B------:R-:W2:Y:S04]  /*be20*/  SHFL.DOWN PT, R69, R69, 0x1, 0x1f ;  /* 0x08201f0045457f89 */ /* 0x000ea800000e0000 */
[----:B0-----:R0:W3:Y:S04]  /*be30*/  SHFL.DOWN PT, R127, R68, 0x1, 0x1f ;  /* 0x08201f00447f7f89 */ /* 0x0010e800000e0000 */
[----:B------:R0:W4:Y:S02]  /*be40*/  SHFL.DOWN PT, R64, R70, 0x1, 0x1f ;  /* 0x08201f0046407f89 */ /* 0x00012400000e0000 */
.L_x_6118:
        /* <DEDUP_REMOVED lines=13> */
.L_x_6018:
[----:B------:R-:W-:Y:S05]  /*bf20*/  BSYNC B1 ;  /* 0x0000000000017941 */ /* 0x000fea0003800000 */
.L_x_6017:
[----:B------:R-:W-:Y:S01]  /*bf30*/  ISETP.GT.U32.AND P0, PT, R230, 0x1d, PT ;  /* 0x0000001de600780c */ /* 0x000fe20003f04070 */
[----:B------:R-:W-:Y:S05]  /*bf40*/  BRA.DIV ~URZ, `(.L_x_6019) ;  /* 0x000080f27f007947 */ /* 0x000fea000b800000 */
[----:B-1----:R1:W0:Y:S04]  /*bf50*/  SHFL.DOWN PT, R67, R71, 0x2, 0x1f ;  /* 0x08401f0047437f89 */ /* 0x00222800000e0000 */
[----:B--2---:R1:W2:Y:S04]  /*bf60*/  SHFL.DOWN PT, R69, R240, 0x2, 0x1f ;  /* 0x08401f00f0457f89 */ /* 0x0042a800000e0000 */
[----:B0-----:R1:W0:Y:S04]  /*bf70*/  SHFL.DOWN PT, R70, R68, 0x2, 0x1f ;  /* 0x08401f0044467f89 */ /* 0x00122800000e0000 */
[----:B----4-:R1:W4:Y:S02]  /*bf80*/  SHFL.DOWN PT, R64, R126, 0x2, 0x1f ;  /* 0x08401f007e407f89 */ /* 0x01032400000e0000 */
.L_x_6119:
        /* <DEDUP_REMOVED lines=13> */
.L_x_6021:
[----:B------:R-:W-:Y:S05]  /*c060*/  BSYNC B1 ;  /* 0x0000000000017941 */ /* 0x000fea0003800000 */
.L_x_6020:
[----:B------:R-:W-:Y:S01]  /*c070*/  ISETP.GT.U32.AND P0, PT, R230, 0x1b, PT ;  /* 0x0000001be600780c */ /* 0x000fe20003f04070 */
[----:B------:R-:W-:Y:S10]  /*c080*/  BRA.DIV ~URZ, `(.L_x_6022) ;  /* 0x000081827f007947 */ /* 0x000ff4000b800000 */
[----:B------:R1:W4:Y:S02]  /*c090*/  SHFL.DOWN PT, R67, R71, 0x4, 0x1f ;  /* 0x08801f0047437f89 */ /* 0x00032400000e0000 */
.L_x_6120:
[----:B------:R-:W-:Y:S05]  /*c0a0*/  BRA.DIV ~URZ, `(.L_x_6023) ;  /* 0x000081e27f007947 */ /* 0x000fea000b800000 */
[----:B--2---:R2:W1:Y:S04]  /*c0b0*/  SHFL.DOWN PT, R69, R240, 0x4, 0x1f ;  /* 0x08801f00f0457f89 */ /* 0x00446800000e0000 */
[----:B0-----:R2:W0:Y:S04]  /*c0c0*/  SHFL.DOWN PT, R70, R68, 0x4, 0x1f ;  /* 0x08801f0044467f89 */ /* 0x00142800000e0000 */
[----:B----4-:R2:W4:Y:S02]  /*c0d0*/  SHFL.DOWN PT, R64, R126, 0x4, 0x1f ;  /* 0x08801f007e407f89 */ /* 0x01052400000e0000 */
.L_x_6121:
        /* <DEDUP_REMOVED lines=13> */
.L_x_6025:
[----:B------:R-:W-:Y:S05]  /*c1b0*/  BSYNC B1 ;  /* 0x0000000000017941 */ /* 0x000fea0003800000 */
.L_x_6024:
[----:B------:R-:W-:Y:S01]  /*c1c0*/  ISETP.GT.U32.AND P0, PT, R230, 0x17, PT ;  /* 0x00000017e600780c */ /* 0x000fe20003f04070 */
[----:B------:R-:W-:Y:S05]  /*c1d0*/  BRA.DIV ~URZ, `(.L_x_6026) ;  /* 0x000082127f007947 */ /* 0x000fea000b800000 */
[----:B------:R2:W4:Y:S04]  /*c1e0*/  SHFL.DOWN PT, R67, R71, 0x8, 0x1f ;  /* 0x09001f0047437f89 */ /* 0x00052800000e0000 */
[----:B-1----:R2:W1:Y:S04]  /*c1f0*/  SHFL.DOWN PT, R69, R240, 0x8, 0x1f ;  /* 0x09001f00f0457f89 */ /* 0x00246800000e0000 */
[----:B0-----:R2:W0:Y:S04]  /*c200*/  SHFL.DOWN PT, R70, R68, 0x8, 0x1f ;  /* 0x09001f0044467f89 */ /* 0x00142800000e0000 */
[----:B----4-:R2:W4:Y:S02]  /*c210*/  SHFL.DOWN PT, R64, R126, 0x8, 0x1f ;  /* 0x09001f007e407f89 */ /* 0x01052400000e0000 */
.L_x_6122:
        /* <DEDUP_REMOVED lines=13> */
.L_x_6028:
[----:B------:R-:W-:Y:S05]  /*c2f0*/  BSYNC B1 ;  /* 0x0000000000017941 */ /* 0x000fea0003800000 */
.L_x_6027:
[----:B------:R-:W-:Y:S01]  /*c300*/  ISETP.GT.U32.AND P0, PT, R230, 0xf, PT ;  /* 0x0000000fe600780c */ /* 0x000fe20003f04070 */
[----:B------:R-:W-:Y:S10]  /*c310*/  BRA.DIV ~URZ, `(.L_x_6029) ;  /* 0x000082a27f007947 */ /* 0x000ff4000b800000 */
[----:B------:R2:W4:Y:S02]  /*c320*/  SHFL.DOWN PT, R67, R71, 0x10, 0x1f ;  /* 0x0a001f0047437f89 */ /* 0x00052400000e0000 */
.L_x_6123:
[----:B------:R-:W-:Y:S05]  /*c330*/  BRA.DIV ~URZ, `(.L_x_6030) ;  /* 0x000083027f007947 */ /* 0x000fea000b800000 */
[----:B-1----:R1:W2:Y:S04]  /*c340*/  SHFL.DOWN PT, R69, R240, 0x10, 0x1f ;  /* 0x0a001f00f0457f89 */ /* 0x0022a800000e0000 */
[----:B0-----:R1:W0:Y:S04]  /*c350*/  SHFL.DOWN PT, R70, R68, 0x10, 0x1f ;  /* 0x0a001f0044467f89 */ /* 0x00122800000e0000 */
[----:B----4-:R1:W4:Y:S02]  /*c360*/  SHFL.DOWN PT, R64, R126, 0x10, 0x1f ;  /* 0x0a001f007e407f89 */ /* 0x01032400000e0000 */
.L_x_6124:
        /* <DEDUP_REMOVED lines=13> */
.L_x_6032:
[----:B------:R-:W-:Y:S05]  /*c440*/  BSYNC B1 ;  /* 0x0000000000017941 */ /* 0x000fea0003800000 */
.L_x_6031:
        /* <DEDUP_REMOVED lines=20> */
.L_x_6125:
        /* <DEDUP_REMOVED lines=21> */
.L_x_6035:
[----:B------:R-:W-:Y:S05]  /*c6e0*/  BSYNC B1 ;  /* 0x0000000000017941 */ /* 0x000fea0003800000 */
.L_x_6034:
        /* <DEDUP_REMOVED lines=14> */
.L_x_6014:
[----:B0-----:R-:W-:Y:S05]  /*c7d0*/  BSYNC B0 ;  /* 0x0000000000007941 */ /* 0x001fea0003800000 */
.L_x_6013:
[----:B------:R-:W-:Y:S02]  /*c7e0*/  WARPSYNC 0xffffffff ;  /* 0xffffffff00007948 */ /* 0x000fe40003800000 */
[----:B------:R-:W-:Y:S01]  /*c7f0*/  BAR.SYNC.DEFER_BLOCKING 0x0 ;  /* 0x0000000000007b1d */ /* 0x000fe20000010000 */
[C---:B------:R-:W-:Y:S02]  /*c800*/  SHF.L.U32 R66, R153.reuse, 0x4, RZ ;  /* 0x0000000499427819 */ /* 0x040fe400000006ff */
[C---:B------:R-:W-:Y:S02]  /*c810*/  ISETP.NE.AND P0, PT, R153.reuse, RZ, PT ;  /* 0x000000ff9900720c */ /* 0x040fe40003f05270 */
[C---:B------:R-:W-:Y:S01]  /*c820*/  IADD3 R70, R153.reuse, 0x5c0, RZ ;  /* 0x000005c099467810 */ /* 0x040fe20007ffe0ff */
[----:B------:R-:W-:Y:S01]  /*c830*/  BSSY B0, `(.L_x_6036) ;  /* 0x00002c0000007945 */ /* 0x000fe20003800000 */
[----:B------:R-:W-:Y:S01]  /*c840*/  IADD3 R126, R153, 0x640, RZ ;  /* 0x00000640997e7810 */ /* 0x000fe20007ffe0ff */
[----:B------:R-:W0:Y:S08]  /*c850*/  LDS.64 R64, [R66+0x8868] ;  /* 0x0088680042407984 */ /* 0x000e300000000a00 */
[----:B------:R1:W-:Y:S01]  /*c860*/  @!P0 STS.128 [UR28+0x9e60], R60 ;  /* 0x009e603cff008988 */ /* 0x0003e20008000c1c */
[----:B------:R-:W-:-:S02]  /*c870*/  ULDC UR28, c[0x0][0x168] ;  /* 0x00005a00001c7ab9 */ /* 0x000fc40000000800 */
[----:B------:R-:W-:Y:S01]  /*c880*/  UIADD3 UR28, -UR27, UR28, URZ ;  /* 0x0000001c1b1c7290 */ /* 0x000fe2000fffe13f */
[CC--:B0-----:R-:W-:Y:S02]  /*c890*/  FMUL.FTZ R67, R64.reuse, -R111.reuse ;  /* 0x8000006f40437220 */ /* 0x0c1fe40000410000 */
[C---:B------:R-:W-:Y:S02]  /*c8a0*/  FMUL.FTZ R111, R65.reuse, -R111 ;  /* 0x8000006f416f7220 */ /* 0x040fe40000410000 */
[-C--:B------:R-:W-:Y:S02]  /*c8b0*/  FFMA.FTZ R68, R65, R110.reuse, R67 ;  /* 0x0000006e41447223 */ /* 0x080fe40000010043 */
[----:B------:R-:W-:Y:S01]  /*c8c0*/  FFMA.FTZ R67, R64, R110, -R111 ;  /* 0x0000006e40437223 */ /* 0x000fe2000001086f */
[----:B------:R-:W-:Y:S01]  /*c8d0*/  IADD3 R110, R153, 0x600, RZ ;  /* 0x00000600996e7810 */ /* 0x000fe20007ffe0ff */
[----:B------:R-:W-:Y:S02]  /*c8e0*/  FADD.FTZ R185, -R185, R68 ;  /* 0x00000044b9b97221 */ /* 0x000fe40000010100 */
[----:B------:R-:W-:-:S02]  /*c8f0*/  FADD.FTZ R67, R184, R67 ;  /* 0x00000043b8437221 */ /* 0x000fc40000010000 */
[C---:B------:R-:W-:Y:S02]  /*c900*/  FMUL.FTZ R65, R0.reuse, -R185 ;  /* 0x800000b900417220 */ /* 0x040fe40000410000 */
[-C--:B------:R-:W-:Y:S02]  /*c910*/  FMUL.FTZ R0, R0, -R67.reuse ;  /* 0x8000004300007220 */ /* 0x080fe40000410000 */
[C---:B------:R-:W-:Y:S02]  /*c920*/  FFMA.FTZ R65, R2.reuse, R67, -R65 ;  /* 0x0000004302417223 */ /* 0x040fe40000010841 */
[-C--:B------:R-:W-:Y:S02]  /*c930*/  FFMA.FTZ R2, R2, R185.reuse, R0 ;  /* 0x000000b902027223 */ /* 0x080fe40000010000 */
[----:B------:R-:W-:Y:S02]  /*c940*/  FMUL.FTZ R0, R134, R116 ;  /* 0x0000007486007220 */ /* 0x000fe40000410000 */
[----:B-1----:R-:W-:-:S02]  /*c950*/  FMUL.FTZ R61, R31, R185 ;  /* 0x000000b91f3d7220 */ /* 0x002fc40000410000 */
[-C--:B------:R-:W-:Y:S02]  /*c960*/  FFMA.FTZ R31, R31, -R0.reuse, R216 ;  /* 0x800000001f1f7223 */ /* 0x080fe400000100d8 */
[C---:B------:R-:W-:Y:S02]  /*c970*/  FFMA.FTZ R0, R32.reuse, -R0, R215 ;  /* 0x8000000020007223 */ /* 0x040fe400000100d7 */
[----:B------:R-:W-:Y:S02]  /*c980*/  FFMA.FTZ R61, R32, R67, R61 ;  /* 0x00000043203d7223 */ /* 0x000fe4000001003d */
[----:B------:R-:W-:Y:S02]  /*c990*/  FMUL.FTZ R32, R67, UR34 ;  /* 0x0000002243207c20 */ /* 0x000fe40008410000 */
[----:B------:R-:W-:Y:S02]  /*c9a0*/  FADD.FTZ R182, R182, R65 ;  /* 0x00000041b6b67221 */ /* 0x000fe40000010000 */
[----:B------:R-:W-:-:S02]  /*c9b0*/  FFMA.FTZ R60, R185, UR33, -R32 ;  /* 0x00000021b93c7c23 */ /* 0x000fc40008010820 */
[----:B------:R-:W-:Y:S02]  /*c9c0*/  FMUL.FTZ R32, R185, UR34 ;  /* 0x00000022b9207c20 */ /* 0x000fe40008410000 */
[----:B------:R-:W-:Y:S02]  /*c9d0*/  FMUL.FTZ R60, R31, R60 ;  /* 0x0000003c1f3c7220 */ /* 0x000fe40000410000 */
[----:B------:R-:W-:Y:S02]  /*c9e0*/  FFMA.FTZ R63, R67, UR33, R32 ;  /* 0x00000021433f7c23 */ /* 0x000fe40008010020 */
[----:B------:R-:W-:Y:S02]  /*c9f0*/  FADD.FTZ R32, -R183, R2 ;  /* 0x00000002b7207221 */ /* 0x000fe40000010100 */
[----:B------:R-:W-:Y:S02]  /*ca00*/  FFMA.FTZ R60, R0, R63, R60 ;  /* 0x0000003f003c7223 */ /* 0x000fe4000001003c */
        /* <DEDUP_REMOVED lines=12> */
[----:B------:R-:W-:-:S02]  /*cad0*/  FFMA.FTZ R60, R32, UR33, -R63 ;  /* 0x00000021203c7c23 */ /* 0x000fc4000801083f */
[----:B------:R-:W-:Y:S02]  /*cae0*/  FMUL.FTZ R63, R32, UR34 ;  /* 0x00000022203f7c20 */ /* 0x000fe40008410000 */
[----:B------:R-:W-:Y:S02]  /*caf0*/  FMUL.FTZ R60, R33, R60 ;  /* 0x0000003c213c7220 */ /* 0x000fe40000410000 */
[----:B------:R-:W-:Y:S02]  /*cb00*/  FFMA.FTZ R63, R182, UR33, R63 ;  /* 0x00000021b63f7c23 */ /* 0x000fe4000801003f */
[----:B------:R-:W-:Y:S02]  /*cb10*/  FADD.FTZ R181, -R181, R62 ;  /* 0x0000003eb5b57221 */ /* 0x000fe40000010100 */
[-C--:B------:R-:W-:Y:S02]  /*cb20*/  FMUL.FTZ R62, R32, R117.reuse ;  /* 0x00000075203e7220 */ /* 0x080fe40000410000 */
[----:B------:R-:W-:-:S02]  /*cb30*/  FMUL.FTZ R182, R182, R117 ;  /* 0x00000075b6b67220 */ /* 0x000fc40000410000 */
[-C--:B------:R-:W-:Y:S02]  /*cb40*/  FMUL.FTZ R185, R185, R116.reuse ;  /* 0x00000074b9b97220 */ /* 0x080fe40000410000 */
[----:B------:R-:W-:Y:S02]  /*cb50*/  FMUL.FTZ R67, R67, R116 ;  /* 0x0000007443437220 */ /* 0x000fe40000410000 */
[----:B------:R-:W-:Y:S02]  /*cb60*/  FFMA.FTZ R60, R4, R63, R60 ;  /* 0x0000003f043c7223 */ /* 0x000fe4000001003c */
[C---:B------:R-:W-:Y:S02]  /*cb70*/  FMUL.FTZ R63, R33.reuse, R62 ;  /* 0x0000003e213f7220 */ /* 0x040fe40000410000 */
[----:B------:R-:W-:Y:S02]  /*cb80*/  FMUL.FTZ R65, R33, R182 ;  /* 0x000000b621417220 */ /* 0x000fe40000410000 */
[----:B------:R-:W-:-:S02]  /*cb90*/  FMUL.FTZ R2, R31, R185 ;  /* 0x000000b91f027220 */ /* 0x000fc40000410000 */
[-C--:B------:R-:W-:Y:S02]  /*cba0*/  FMUL.FTZ R31, R31, R67.reuse ;  /* 0x000000431f1f7220 */ /* 0x080fe40000410000 */
[----:B------:R-:W-:Y:S02]  /*cbb0*/  FADD.FTZ R3, R180, R3 ;  /* 0x00000003b4037221 */ /* 0x000fe40000010000 */
[C---:B------:R-:W-:Y:S02]  /*cbc0*/  FFMA.FTZ R33, R4.reuse, R182, R63 ;  /* 0x000000b604217223 */ /* 0x040fe4000001003f */
[----:B------:R-:W-:Y:S02]  /*cbd0*/  FFMA.FTZ R32, R4, R62, -R65 ;  /* 0x0000003e04207223 */ /* 0x000fe40000010841 */
[----:B------:R-:W-:Y:S02]  /*cbe0*/  FFMA.FTZ R2, R0, R67, R2 ;  /* 0x0000004300027223 */ /* 0x000fe40000010002 */
[----:B------:R-:W-:-:S02]  /*cbf0*/  FMUL.FTZ R4, R5, -R181 ;  /* 0x800000b505047220 */ /* 0x000fc40000410000 */
[----:B------:R-:W-:Y:S01]  /*cc00*/  FFMA.FTZ R0, R0, R185, -R31 ;  /* 0x000000b900007223 */ /* 0x000fe2000001081f */
[----:B------:R-:W-:Y:S01]  /*cc10*/  SHF.L.U32 R31, R153, 0x5, RZ ;  /* 0x00000005991f7819 */ /* 0x000fe200000006ff */
[----:B------:R-:W-:Y:S02]  /*cc20*/  FMUL.FTZ R5, R5, -R3 ;  /* 0x8000000305057220 */ /* 0x000fe40000410000 */
[----:B------:R-:W-:Y:S01]  /*cc30*/  FADD.FTZ R106, R61, R106 ;  /* 0x0000006a3d6a7221 */ /* 0x000fe20000010000 */
[----:B------:R-:W-:Y:S01]  /*cc40*/  LEA.HI.SX32 R31, R31, R31, 0x1b ;  /* 0x0000001f1f1f7211 */ /* 0x000fe200078fdaff */
[C---:B------:R-:W-:Y:S02]  /*cc50*/  FFMA.FTZ R61, R6.reuse, R3, -R4 ;  /* 0x00000003063d7223 */ /* 0x040fe40000010804 */
[----:B------:R-:W-:Y:S02]  /*cc60*/  FFMA.FTZ R4, R6, R181, R5 ;  /* 0x000000b506047223 */ /* 0x000fe40000010005 */
[----:B------:R-:W-:-:S02]  /*cc70*/  FMUL.FTZ R64, R134, R67 ;  /* 0x0000004386407220 */ /* 0x000fc40000410000 */
[----:B------:R-:W-:Y:S02]  /*cc80*/  FMUL.FTZ R6, R136, R118 ;  /* 0x0000007688067220 */ /* 0x000fe40000410000 */
[C---:B------:R-:W-:Y:S01]  /*cc90*/  FMUL.FTZ R5, R35.reuse, R181 ;  /* 0x000000b523057220 */ /* 0x040fe20000410000 */
[----:B------:R0:W-:Y:S01]  /*cca0*/  STS [R31.X4+0x4278], R64 ;  /* 0x004278401f007388 */ /* 0x0001e20000004800 */
[-C--:B------:R-:W-:Y:S02]  /*ccb0*/  FFMA.FTZ R35, R35, -R6.reuse, R211 ;  /* 0x8000000623237223 */ /* 0x080fe400000100d3 */
[C---:B------:R-:W-:Y:S02]  /*ccc0*/  FFMA.FTZ R6, R36.reuse, -R6, R212 ;  /* 0x8000000624067223 */ /* 0x040fe400000100d4 */
[----:B------:R-:W-:Y:S02]  /*ccd0*/  FFMA.FTZ R5, R36, R3, R5 ;  /* 0x0000000324057223 */ /* 0x000fe40000010005 */
[----:B------:R-:W-:-:S02]  /*cce0*/  FFMA.FTZ R112, R34, R117, R112 ;  /* 0x0000007522707223 */ /* 0x000fc40000010070 */
[----:B------:R-:W-:Y:S02]  /*ccf0*/  FMUL.FTZ R36, R3, UR34 ;  /* 0x0000002203247c20 */ /* 0x000fe40008410000 */
[----:B0-----:R-:W-:Y:S02]  /*cd00*/  FFMA.FTZ R64, R135, R34, R60 ;  /* 0x0000002287407223 */ /* 0x001fe4000001003c */
[C---:B------:R-:W-:Y:S02]  /*cd10*/  FMUL.FTZ R34, R181.reuse, UR34 ;  /* 0x00000022b5227c20 */ /* 0x040fe40008410000 */
[----:B------:R-:W-:Y:S02]  /*cd20*/  FADD.FTZ R178, R178, R61 ;  /* 0x0000003db2b27221 */ /* 0x000fe40000010000 */
[C---:B------:R-:W-:Y:S02]  /*cd30*/  FFMA.FTZ R36, R181.reuse, UR33, -R36 ;  /* 0x00000021b5247c23 */ /* 0x040fe40008010824 */
[----:B------:R-:W-:-:S02]  /*cd40*/  FMUL.FTZ R181, R181, R118 ;  /* 0x00000076b5b57220 */ /* 0x000fc40000410000 */
[C---:B------:R-:W-:Y:S02]  /*cd50*/  FFMA.FTZ R61, R3.reuse, UR33, R34 ;  /* 0x00000021033d7c23 */ /* 0x040fe40008010022 */
[----:B------:R-:W-:Y:S02]  /*cd60*/  FMUL.FTZ R3, R3, R118 ;  /* 0x0000007603037220 */ /* 0x000fe40000410000 */
[----:B------:R-:W-:Y:S02]  /*cd70*/  FMUL.FTZ R34, R35, R181 ;  /* 0x000000b523227220 */ /* 0x000fe40000410000 */
[----:B------:R-:W-:Y:S02]  /*cd80*/  FMUL.FTZ R62, R135, R62 ;  /* 0x0000003e873e7220 */ /* 0x000fe40000410000 */
[C---:B------:R-:W-:Y:S02]  /*cd90*/  FMUL.FTZ R36, R35.reuse, R36 ;  /* 0x0000002423247220 */ /* 0x040fe40000410000 */
[----:B------:R-:W-:Y:S01]  /*cda0*/  FMUL.FTZ R60, R35, R3 ;  /* 0x00000003233c7220 */ /* 0x000fe20000410000 */
[----:B------:R0:W-:Y:S01]  /*cdb0*/  STS [R31.X4+0x4274], R62 ;  /* 0x0042743e1f007388 */ /* 0x0001e20000004800 */
[----:B------:R-:W-:-:S02]  /*cdc0*/  FADD.FTZ R4, -R179, R4 ;  /* 0x00000004b3047221 */ /* 0x000fc40000010100 */
[C---:B------:R-:W-:Y:S02]  /*cdd0*/  FFMA.FTZ R35, R6.reuse, R3, R34 ;  /* 0x0000000306237223 */ /* 0x040fe40000010022 */
[C---:B------:R-:W-:Y:S02]  /*cde0*/  FFMA.FTZ R34, R6.reuse, R181, -R60 ;  /* 0x000000b506227223 */ /* 0x040fe4000001083c */
[----:B------:R-:W-:Y:S02]  /*cdf0*/  FFMA.FTZ R36, R6, R61, R36 ;  /* 0x0000003d06247223 */ /* 0x000fe40000010024 */
[----:B------:R-:W-:Y:S02]  /*ce00*/  FMUL.FTZ R6, R137, R119 ;  /* 0x0000007789067220 */ /* 0x000fe40000410000 */
[----:B0-----:R-:W-:Y:S02]  /*ce10*/  FMUL.FTZ R62, R136, R3 ;  /* 0x00000003883e7220 */ /* 0x001fe40000410000 */
[----:B------:R-:W-:-:S02]  /*ce20*/  FMUL.FTZ R3, R7, -R4 ;  /* 0x8000000407037220 */ /* 0x000fc40000410000 */
[----:B------:R-:W-:Y:S01]  /*ce30*/  FMUL.FTZ R61, R37, R4 ;  /* 0x00000004253d7220 */ /* 0x000fe20000410000 */
[----:B------:R-:W-:Y:S01]  /*ce40*/  STS [R31.X4+0x4268], R62 ;  /* 0x0042683e1f007388 */ /* 0x000fe20000004800 */
[----:B------:R-:W-:Y:S02]  /*ce50*/  FMUL.FTZ R7, R7, -R178 ;  /* 0x800000b207077220 */ /* 0x000fe40000410000 */
[-C--:B------:R-:W-:Y:S02]  /*ce60*/  FFMA.FTZ R37, R37, -R6.reuse, R209 ;  /* 0x8000000625257223 */ /* 0x080fe400000100d1 */
[----:B------:R-:W-:Y:S02]  /*ce70*/  FFMA.FTZ R6, R38, -R6, R210 ;  /* 0x8000000626067223 */ /* 0x000fe400000100d2 */
[----:B------:R-:W-:Y:S02]  /*ce80*/  FMUL.FTZ R60, R136, R181 ;  /* 0x000000b5883c7220 */ /* 0x000fe40000410000 */
[----:B------:R-:W-:-:S02]  /*ce90*/  FFMA.FTZ R3, R8, R178, -R3 ;  /* 0x000000b208037223 */ /* 0x000fc40000010803 */
[----:B------:R-:W-:Y:S01]  /*cea0*/  FFMA.FTZ R38, R38, R178, R61 ;  /* 0x000000b226267223 */ /* 0x000fe2000001003d */
[----:B------:R0:W-:Y:S01]  /*ceb0*/  STS [R31.X4+0x426c], R60 ;  /* 0x00426c3c1f007388 */ /* 0x0001e20000004800 */
[----:B------:R-:W-:Y:S02]  /*cec0*/  FFMA.FTZ R8, R8, R4, R7 ;  /* 0x0000000408087223 */ /* 0x000fe40000010007 */
[----:B------:R-:W-:Y:S02]  /*ced0*/  FFMA.FTZ R113, R5, R118, R113 ;  /* 0x0000007605717223 */ /* 0x000fe40000010071 */
[----:B------:R-:W-:Y:S02]  /*cee0*/  FFMA.FTZ R61, R136, R5, R36 ;  /* 0x00000005883d7223 */ /* 0x000fe40000010024 */
[----:B------:R-:W-:Y:S02]  /*cef0*/  FMUL.FTZ R7, R178, UR34 ;  /* 0x00000022b2077c20 */ /* 0x000fe40008410000 */
[----:B------:R-:W-:-:S02]  /*cf00*/  FMUL.FTZ R5, R4, UR34 ;  /* 0x0000002204057c20 */ /* 0x000fc40008410000 */
[C---:B------:R-:W-:Y:S02]  /*cf10*/  FFMA.FTZ R36, R4.reuse, UR33, -R7 ;  /* 0x0000002104247c23 */ /* 0x040fe40008010807 */
[-C--:B0-----:R-:W-:Y:S02]  /*cf20*/  FMUL.FTZ R60, R4, R119.reuse ;  /* 0x00000077043c7220 */ /* 0x081fe40000410000 */
[C---:B------:R-:W-:Y:S02]  /*cf30*/  FFMA.FTZ R5, R178.reuse, UR33, R5 ;  /* 0x00000021b2057c23 */ /* 0x040fe40008010005 */
[----:B------:R-:W-:Y:S02]  /*cf40*/  FMUL.FTZ R178, R178, R119 ;  /* 0x00000077b2b27220 */ /* 0x000fe40000410000 */
[C---:B------:R-:W-:Y:S02]  /*cf50*/  FMUL.FTZ R7, R37.reuse, R60 ;  /* 0x0000003c25077220 */ /* 0x040fe40000410000 */
[----:B------:R-:W-:-:S02]  /*cf60*/  FMUL.FTZ R4, R37, R36 ;  /* 0x0000002425047220 */ /* 0x000fc40000410000 */
[----:B------:R-:W-:Y:S02]  /*cf70*/  FMUL.FTZ R37, R37, R178 ;  /* 0x000000b225257220 */ /* 0x000fe40000410000 */
[----:B------:R-:W-:Y:S02]  /*cf80*/  FADD.FTZ R177, -R177, R8 ;  /* 0x00000008b1b17221 */ /* 0x000fe40000010100 */
[-C--:B------:R-:W-:Y:S02]  /*cf90*/  FMUL.FTZ R62, R137, R60.reuse ;  /* 0x0000003c893e7220 */ /* 0x080fe40000410000 */
[C---:B------:R-:W-:Y:S02]  /*cfa0*/  FFMA.FTZ R37, R6.reuse, R60, -R37 ;  /* 0x0000003c06257223 */ /* 0x040fe40000010825 */
[----:B------:R-:W-:Y:S01]  /*cfb0*/  FFMA.FTZ R60, R6, R5, R4 ;  /* 0x00000005063c7223 */ /* 0x000fe20000010004 */
[----:B------:R-:W-:Y:S01]  /*cfc0*/  STS [R31.X4+0x4264], R62 ;  /* 0x0042643e1f007388 */ /* 0x000fe20000004800 */
[----:B------:R-:W-:-:S02]  /*cfd0*/  FADD.FTZ R3, R176, R3 ;  /* 0x00000003b0037221 */ /* 0x000fc40000010000 */
[-C--:B------:R-:W-:Y:S02]  /*cfe0*/  FMUL.FTZ R4, R9, -R177.reuse ;  /* 0x800000b109047220 */ /* 0x080fe40000410000 */
[-C--:B------:R-:W-:Y:S02]  /*cff0*/  FMUL.FTZ R8, R137, R178.reuse ;  /* 0x000000b289087220 */ /* 0x080fe40000410000 */
[----:B------:R-:W-:Y:S02]  /*d000*/  FFMA.FTZ R36, R6, R178, R7 ;  /* 0x000000b206247223 */ /* 0x000fe40000010007 */
[----:B------:R-:W-:Y:S01]  /*d010*/  FMUL.FTZ R5, R138, R120 ;  /* 0x000000788a057220 */ /* 0x000fe20000410000 */
[----:B------:R0:W-:Y:S01]  /*d020*/  STS [R31.X4+0x4260], R8 ;  /* 0x004260081f007388 */ /* 0x0001e20000004800 */
[----:B------:R-:W-:Y:S02]  /*d030*/  FMUL.FTZ R6, R39, R177 ;  /* 0x000000b127067220 */ /* 0x000fe40000410000 */
[----:B------:R-:W-:-:S02]  /*d040*/  FFMA.FTZ R7, R10, R3, -R4 ;  /* 0x000000030a077223 */ /* 0x000fc40000010804 */
[-C--:B------:R-:W-:Y:S02]  /*d050*/  FFMA.FTZ R39, R39, -R5.reuse, R207 ;  /* 0x8000000527277223 */ /* 0x080fe400000100cf */
[C---:B------:R-:W-:Y:S02]  /*d060*/  FFMA.FTZ R4, R40.reuse, -R5, R208 ;  /* 0x8000000528047223 */ /* 0x040fe400000100d0 */
[-C--:B------:R-:W-:Y:S02]  /*d070*/  FMUL.FTZ R9, R9, -R3.reuse ;  /* 0x8000000309097220 */ /* 0x080fe40000410000 */
[----:B------:R-:W-:Y:S02]  /*d080*/  FFMA.FTZ R5, R40, R3, R6 ;  /* 0x0000000328057223 */ /* 0x000fe40000010006 */
[----:B0-----:R-:W-:Y:S02]  /*d090*/  FMUL.FTZ R8, R3, UR34 ;  /* 0x0000002203087c20 */ /* 0x001fe40008410000 */
[----:B------:R-:W-:-:S02]  /*d0a0*/  FMUL.FTZ R6, R177, UR34 ;  /* 0x00000022b1067c20 */ /* 0x000fc40008410000 */
[----:B------:R-:W-:Y:S02]  /*d0b0*/  FFMA.FTZ R10, R10, R177, R9 ;  /* 0x000000b10a0a7223 */ /* 0x000fe40000010009 */
[----:B------:R-:W-:Y:S02]  /*d0c0*/  FADD.FTZ R174, R174, R7 ;  /* 0x00000007aeae7221 */ /* 0x000fe40000010000 */
[C---:B------:R-:W-:Y:S02]  /*d0d0*/  FFMA.FTZ R8, R177.reuse, UR33, -R8 ;  /* 0x00000021b1087c23 */ /* 0x040fe40008010808 */
[-C--:B------:R-:W-:Y:S02]  /*d0e0*/  FMUL.FTZ R9, R177, R120.reuse ;  /* 0x00000078b1097220 */ /* 0x080fe40000410000 */
[C---:B------:R-:W-:Y:S02]  /*d0f0*/  FFMA.FTZ R7, R3.reuse, UR33, R6 ;  /* 0x0000002103077c23 */ /* 0x040fe40008010006 */
[----:B------:R-:W-:-:S02]  /*d100*/  FMUL.FTZ R3, R3, R120 ;  /* 0x0000007803037220 */ /* 0x000fc40000410000 */
[----:B------:R-:W-:Y:S02]  /*d110*/  FADD.FTZ R40, -R175, R10 ;  /* 0x0000000aaf287221 */ /* 0x000fe40000010100 */
[C---:B------:R-:W-:Y:S02]  /*d120*/  FMUL.FTZ R10, R39.reuse, R9 ;  /* 0x00000009270a7220 */ /* 0x040fe40000410000 */
[C---:B------:R-:W-:Y:S02]  /*d130*/  FMUL.FTZ R8, R39.reuse, R8 ;  /* 0x0000000827087220 */ /* 0x040fe40000410000 */
[----:B------:R-:W-:Y:S02]  /*d140*/  FMUL.FTZ R39, R39, R3 ;  /* 0x0000000327277220 */ /* 0x000fe40000410000 */
[----:B------:R-:W-:Y:S02]  /*d150*/  FFMA.FTZ R114, R38, R119, R114 ;  /* 0x0000007726727223 */ /* 0x000fe40000010072 */
[----:B------:R-:W-:-:S02]  /*d160*/  FFMA.FTZ R60, R137, R38, R60 ;  /* 0x00000026893c7223 */ /* 0x000fc4000001003c */
[----:B------:R-:W-:Y:S02]  /*d170*/  FMUL.FTZ R38, R138, R9 ;  /* 0x000000098a267220 */ /* 0x000fe40000410000 */
[C---:B------:R-:W-:Y:S02]  /*d180*/  FFMA.FTZ R10, R4.reuse, R3, R10 ;  /* 0x00000003040a7223 */ /* 0x040fe4000001000a */
[C---:B------:R-:W-:Y:S01]  /*d190*/  FFMA.FTZ R9, R4.reuse, R9, -R39 ;  /* 0x0000000904097223 */ /* 0x040fe20000010827 */
[----:B------:R-:W-:Y:S01]  /*d1a0*/  STS [R31.X4+0x425c], R38 ;  /* 0x00425c261f007388 */ /* 0x000fe20000004800 */
[----:B------:R-:W-:Y:S02]  /*d1b0*/  FFMA.FTZ R8, R4, R7, R8 ;  /* 0x0000000704087223 */ /* 0x000fe40000010008 */
[----:B------:R-:W-:Y:S02]  /*d1c0*/  FMUL.FTZ R4, R139, R121 ;  /* 0x000000798b047220 */ /* 0x000fe40000410000 */
[----:B------:R-:W-:-:S02]  /*d1d0*/  FMUL.FTZ R6, R138, R3 ;  /* 0x000000038a067220 */ /* 0x000fc40000410000 */
[C---:B------:R-:W-:Y:S02]  /*d1e0*/  FMUL.FTZ R7, R41.reuse, R40 ;  /* 0x0000002829077220 */ /* 0x040fe40000410000 */
[-C--:B------:R-:W-:Y:S01]  /*d1f0*/  FFMA.FTZ R41, R41, -R4.reuse, R205 ;  /* 0x8000000429297223 */ /* 0x080fe200000100cd */
[----:B------:R0:W-:Y:S01]  /*d200*/  STS [R31.X4+0x4258], R6 ;  /* 0x004258061f007388 */ /* 0x0001e20000004800 */
[C---:B------:R-:W-:Y:S02]  /*d210*/  FFMA.FTZ R4, R42.reuse, -R4, R206 ;  /* 0x800000042a047223 */ /* 0x040fe400000100ce */
[C---:B------:R-:W-:Y:S02]  /*d220*/  FMUL.FTZ R3, R11.reuse, -R40 ;  /* 0x800000280b037220 */ /* 0x040fe40000410000 */
[-C--:B------:R-:W-:Y:S02]  /*d230*/  FFMA.FTZ R42, R42, R174.reuse, R7 ;  /* 0x000000ae2a2a7223 */ /* 0x080fe40000010007 */
[----:B------:R-:W-:-:S02]  /*d240*/  FMUL.FTZ R11, R11, -R174 ;  /* 0x800000ae0b0b7220 */ /* 0x000fc40000410000 */
[----:B------:R-:W-:Y:S02]  /*d250*/  FFMA.FTZ R115, R5, R120, R115 ;  /* 0x0000007805737223 */ /* 0x000fe40000010073 */
[----:B------:R-:W-:Y:S02]  /*d260*/  FFMA.FTZ R7, R138, R5, R8 ;  /* 0x000000058a077223 */ /* 0x000fe40000010008 */
[----:B0-----:R-:W-:Y:S02]  /*d270*/  FMUL.FTZ R6, R174, UR34 ;  /* 0x00000022ae067c20 */ /* 0x001fe40008410000 */
[----:B------:R-:W-:Y:S02]  /*d280*/  FMUL.FTZ R5, R40, UR34 ;  /* 0x0000002228057c20 */ /* 0x000fe40008410000 */
[C---:B------:R-:W-:Y:S02]  /*d290*/  FFMA.FTZ R3, R12.reuse, R174, -R3 ;  /* 0x000000ae0c037223 */ /* 0x040fe40000010803 */
[----:B------:R-:W-:-:S02]  /*d2a0*/  FFMA.FTZ R12, R12, R40, R11 ;  /* 0x000000280c0c7223 */ /* 0x000fc4000001000b */
[C---:B------:R-:W-:Y:S02]  /*d2b0*/  FFMA.FTZ R6, R40.reuse, UR33, -R6 ;  /* 0x0000002128067c23 */ /* 0x040fe40008010806 */
[-C--:B------:R-:W-:Y:S02]  /*d2c0*/  FMUL.FTZ R8, R40, R121.reuse ;  /* 0x0000007928087220 */ /* 0x080fe40000410000 */
[C---:B------:R-:W-:Y:S02]  /*d2d0*/  FFMA.FTZ R5, R174.reuse, UR33, R5 ;  /* 0x00000021ae057c23 */ /* 0x040fe40008010005 */
[----:B------:R-:W-:Y:S02]  /*d2e0*/  FMUL.FTZ R174, R174, R121 ;  /* 0x00000079aeae7220 */ /* 0x000fe40000410000 */
[----:B------:R-:W-:Y:S02]  /*d2f0*/  FADD.FTZ R173, -R173, R12 ;  /* 0x0000000cadad7221 */ /* 0x000fe40000010100 */
[----:B------:R-:W-:-:S02]  /*d300*/  FMUL.FTZ R11, R41, R8 ;  /* 0x00000008290b7220 */ /* 0x000fc40000410000 */
[C---:B------:R-:W-:Y:S02]  /*d310*/  FMUL.FTZ R6, R41.reuse, R6 ;  /* 0x0000000629067220 */ /* 0x040fe40000410000 */
[----:B------:R-:W-:Y:S02]  /*d320*/  FMUL.FTZ R41, R41, R174 ;  /* 0x000000ae29297220 */ /* 0x000fe40000410000 */
[----:B------:R-:W-:Y:S02]  /*d330*/  FADD.FTZ R172, R172, R3 ;  /* 0x00000003acac7221 */ /* 0x000fe40000010000 */
[----:B------:R-:W-:Y:S02]  /*d340*/  FMUL.FTZ R3, R13, -R173 ;  /* 0x800000ad0d037220 */ /* 0x000fe40000410000 */
[-C--:B------:R-:W-:Y:S02]  /*d350*/  FMUL.FTZ R40, R139, R8.reuse ;  /* 0x000000088b287220 */ /* 0x080fe40000410000 */
[----:B------:R-:W-:-:S02]  /*d360*/  FFMA.FTZ R12, R4, R8, -R41 ;  /* 0x00000008040c7223 */ /* 0x000fc40000010829 */
[C---:B------:R-:W-:Y:S01]  /*d370*/  FFMA.FTZ R11, R4.reuse, R174, R11 ;  /* 0x000000ae040b7223 */ /* 0x040fe2000001000b */
[----:B------:R-:W-:Y:S01]  /*d380*/  STS [R31.X4+0x4254], R40 ;  /* 0x004254281f007388 */ /* 0x000fe20000004800 */
[----:B------:R-:W-:Y:S02]  /*d390*/  FFMA.FTZ R8, R4, R5, R6 ;  /* 0x0000000504087223 */ /* 0x000fe40000010006 */
[----:B------:R-:W-:Y:S02]  /*d3a0*/  FMUL.FTZ R13, R13, -R172 ;  /* 0x800000ac0d0d7220 */ /* 0x000fe40000410000 */
[----:B------:R-:W-:Y:S02]  /*d3b0*/  FMUL.FTZ R4, R140, R122 ;  /* 0x0000007a8c047220 */ /* 0x000fe40000410000 */
[----:B------:R-:W-:Y:S02]  /*d3c0*/  FMUL.FTZ R5, R43, R173 ;  /* 0x000000ad2b057220 */ /* 0x000fe40000410000 */
[----:B------:R-:W-:-:S02]  /*d3d0*/  FFMA.FTZ R3, R14, R172, -R3 ;  /* 0x000000ac0e037223 */ /* 0x000fc40000010803 */
[----:B------:R-:W-:Y:S02]  /*d3e0*/  FMUL.FTZ R6, R172, UR34 ;  /* 0x00000022ac067c20 */ /* 0x000fe40008410000 */
[----:B------:R-:W-:Y:S02]  /*d3f0*/  FADD.FTZ R102, R7, R102 ;  /* 0x0000006607667221 */ /* 0x000fe40000010000 */
[----:B------:R-:W-:Y:S02]  /*d400*/  FFMA.FTZ R14, R14, R173, R13 ;  /* 0x000000ad0e0e7223 */ /* 0x000fe4000001000d */
[----:B------:R-:W-:Y:S02]  /*d410*/  FFMA.FTZ R43, R43, -R4, R203 ;  /* 0x800000042b2b7223 */ /* 0x000fe400000100cb */
[----:B------:R-:W-:Y:S02]  /*d420*/  FFMA.FTZ R7, R44, R172, R5 ;  /* 0x000000ac2c077223 */ /* 0x000fe40000010005 */
[----:B------:R-:W-:-:S02]  /*d430*/  FADD.FTZ R170, R170, R3 ;  /* 0x00000003aaaa7221 */ /* 0x000fc40000010000 */
[C---:B------:R-:W-:Y:S02]  /*d440*/  FFMA.FTZ R6, R173.reuse, UR33, -R6 ;  /* 0x00000021ad067c23 */ /* 0x040fe40008010806 */
[CC--:B------:R-:W-:Y:S02]  /*d450*/  FMUL.FTZ R13, R173.reuse, R122.reuse ;  /* 0x0000007aad0d7220 */ /* 0x0c0fe40000410000 */
[----:B------:R-:W-:Y:S02]  /*d460*/  FMUL.FTZ R5, R173, UR34 ;  /* 0x00000022ad057c20 */ /* 0x000fe40008410000 */
[----:B------:R-:W-:Y:S02]  /*d470*/  FMUL.FTZ R3, R172, R122 ;  /* 0x0000007aac037220 */ /* 0x000fe40000410000 */
[----:B------:R-:W-:Y:S02]  /*d480*/  FMUL.FTZ R38, R139, R174 ;  /* 0x000000ae8b267220 */ /* 0x000fe40000410000 */
[----:B------:R-:W-:-:S02]  /*d490*/  FFMA.FTZ R217, R42, R121, R217 ;  /* 0x000000792ad97223 */ /* 0x000fc400000100d9 */
[----:B------:R-:W-:Y:S01]  /*d4a0*/  FFMA.FTZ R8, R139, R42, R8 ;  /* 0x0000002a8b087223 */ /* 0x000fe20000010008 */
[----:B------:R0:W-:Y:S01]  /*d4b0*/  STS [R31.X4+0x4250], R38 ;  /* 0x004250261f007388 */ /* 0x0001e20000004800 */
[----:B------:R-:W-:Y:S02]  /*d4c0*/  FADD.FTZ R42, -R171, R14 ;  /* 0x0000000eab2a7221 */ /* 0x000fe40000010100 */
[----:B------:R-:W-:Y:S02]  /*d4d0*/  FFMA.FTZ R4, R44, -R4, R204 ;  /* 0x800000042c047223 */ /* 0x000fe400000100cc */
[C---:B------:R-:W-:Y:S02]  /*d4e0*/  FMUL.FTZ R14, R43.reuse, R13 ;  /* 0x0000000d2b0e7220 */ /* 0x040fe40000410000 */
[----:B------:R-:W-:Y:S02]  /*d4f0*/  FMUL.FTZ R6, R43, R6 ;  /* 0x000000062b067220 */ /* 0x000fe40000410000 */
[----:B------:R-:W-:Y:S01]  /*d500*/  FFMA.FTZ R5, R172, UR33, R5 ;  /* 0x00000021ac057c23 */ /* 0x000fe20008010005 */
[----:B------:R-:W-:Y:S01]  /*d510*/  IADD3 R172, R153, 0x7c0, RZ ;  /* 0x000007c099ac7810 */ /* 0x000fe20007ffe0ff */
[----:B------:R-:W-:-:S02]  /*d520*/  FMUL.FTZ R43, R43, R3 ;  /* 0x000000032b2b7220 */ /* 0x000fc40000410000 */
[C---:B0-----:R-:W-:Y:S02]  /*d530*/  FMUL.FTZ R38, R140.reuse, R3 ;  /* 0x000000038c267220 */ /* 0x041fe40000410000 */
[----:B------:R-:W-:Y:S02]  /*d540*/  FMUL.FTZ R40, R140, R13 ;  /* 0x0000000d8c287220 */ /* 0x000fe40000410000 */
[----:B------:R-:W-:Y:S01]  /*d550*/  FFMA.FTZ R14, R4, R3, R14 ;  /* 0x00000003040e7223 */ /* 0x000fe2000001000e */
[----:B------:R0:W-:Y:S01]  /*d560*/  STS [R31.X4+0x4248], R38 ;  /* 0x004248261f007388 */ /* 0x0001e20000004800 */
[----:B------:R-:W-:Y:S02]  /*d570*/  FADD.FTZ R101, R8, R101 ;  /* 0x0000006508657221 */ /* 0x000fe40000010000 */
[C---:B------:R-:W-:Y:S01]  /*d580*/  FFMA.FTZ R13, R4.reuse, R13, -R43 ;  /* 0x0000000d040d7223 */ /* 0x040fe2000001082b */
[----:B------:R1:W-:Y:S01]  /*d590*/  STS [R31.X4+0x424c], R40 ;  /* 0x00424c281f007388 */ /* 0x0003e20000004800 */
[----:B------:R-:W-:-:S02]  /*d5a0*/  FFMA.FTZ R8, R4, R5, R6 ;  /* 0x0000000504087223 */ /* 0x000fc40000010006 */
[----:B------:R-:W-:Y:S02]  /*d5b0*/  FMUL.FTZ R3, R15, -R42 ;  /* 0x8000002a0f037220 */ /* 0x000fe40000410000 */
[----:B------:R-:W-:Y:S02]  /*d5c0*/  FMUL.FTZ R4, R141, R123 ;  /* 0x0000007b8d047220 */ /* 0x000fe40000410000 */
[----:B------:R-:W-:Y:S02]  /*d5d0*/  FMUL.FTZ R15, R15, -R170 ;  /* 0x800000aa0f0f7220 */ /* 0x000fe40000410000 */
[C---:B------:R-:W-:Y:S02]  /*d5e0*/  FMUL.FTZ R5, R45.reuse, R42 ;  /* 0x0000002a2d057220 */ /* 0x040fe40000410000 */
[----:B------:R-:W-:Y:S02]  /*d5f0*/  FFMA.FTZ R3, R16, R170, -R3 ;  /* 0x000000aa10037223 */ /* 0x000fe40000010803 */
[----:B------:R-:W-:-:S02]  /*d600*/  FFMA.FTZ R45, R45, -R4, R201 ;  /* 0x800000042d2d7223 */ /* 0x000fc400000100c9 */
[----:B0-----:R-:W-:Y:S02]  /*d610*/  FMUL.FTZ R38, R42, R123 ;  /* 0x0000007b2a267220 */ /* 0x001fe40000410000 */
[----:B------:R-:W-:Y:S02]  /*d620*/  FFMA.FTZ R16, R16, R42, R15 ;  /* 0x0000002a10107223 */ /* 0x000fe4000001000f */
[----:B------:R-:W-:Y:S02]  /*d630*/  FFMA.FTZ R218, R7, R122, R218 ;  /* 0x0000007a07da7223 */ /* 0x000fe400000100da */
[----:B------:R-:W-:Y:S02]  /*d640*/  FMUL.FTZ R6, R170, UR34 ;  /* 0x00000022aa067c20 */ /* 0x000fe40008410000 */
[----:B------:R-:W-:Y:S02]  /*d650*/  FFMA.FTZ R7, R140, R7, R8 ;  /* 0x000000078c077223 */ /* 0x000fe40000010008 */
[----:B------:R-:W-:-:S02]  /*d660*/  FADD.FTZ R168, R168, R3 ;  /* 0x00000003a8a87221 */ /* 0x000fc40000010000 */
[----:B------:R-:W-:Y:S02]  /*d670*/  FFMA.FTZ R4, R46, -R4, R202 ;  /* 0x800000042e047223 */ /* 0x000fe400000100ca */
[----:B------:R-:W-:Y:S02]  /*d680*/  FMUL.FTZ R8, R170, R123 ;  /* 0x0000007baa087220 */ /* 0x000fe40000410000 */
[----:B------:R-:W-:Y:S02]  /*d690*/  FMUL.FTZ R3, R45, R38 ;  /* 0x000000262d037220 */ /* 0x000fe40000410000 */
[----:B------:R-:W-:Y:S02]  /*d6a0*/  FFMA.FTZ R46, R46, R170, R5 ;  /* 0x000000aa2e2e7223 */ /* 0x000fe40000010005 */
[----:B------:R-:W-:Y:S02]  /*d6b0*/  FADD.FTZ R41, -R169, R16 ;  /* 0x00000010a9297221 */ /* 0x000fe40000010100 */
[----:B------:R-:W-:-:S02]  /*d6c0*/  FMUL.FTZ R5, R42, UR34 ;  /* 0x000000222a057c20 */ /* 0x000fc40008410000 */
[----:B------:R-:W-:Y:S02]  /*d6d0*/  FFMA.FTZ R6, R42, UR33, -R6 ;  /* 0x000000212a067c23 */ /* 0x000fe40008010806 */
[----:B------:R-:W-:Y:S02]  /*d6e0*/  FFMA.FTZ R16, R4, R8, R3 ;  /* 0x0000000804107223 */ /* 0x000fe40000010003 */
[----:B------:R-:W-:Y:S02]  /*d6f0*/  FMUL.FTZ R3, R17, -R41 ;  /* 0x8000002911037220 */ /* 0x000fe40000410000 */
[----:B------:R-:W-:Y:S01]  /*d700*/  FFMA.FTZ R5, R170, UR33, R5 ;  /* 0x00000021aa057c23 */ /* 0x000fe20008010005 */
[----:B------:R-:W-:Y:S01]  /*d710*/  IADD3 R170, R153, 0x780, RZ ;  /* 0x0000078099aa7810 */ /* 0x000fe20007ffe0ff */
[----:B------:R-:W-:Y:S02]  /*d720*/  FMUL.FTZ R6, R45, R6 ;  /* 0x000000062d067220 */ /* 0x000fe40000410000 */
[----:B------:R-:W-:-:S02]  /*d730*/  FMUL.FTZ R17, R17, -R168 ;  /* 0x800000a811117220 */ /* 0x000fc40000410000 */
[----:B------:R-:W-:Y:S02]  /*d740*/  FMUL.FTZ R15, R45, R8 ;  /* 0x000000082d0f7220 */ /* 0x000fe40000410000 */
[C---:B------:R-:W-:Y:S02]  /*d750*/  FMUL.FTZ R42, R141.reuse, R38 ;  /* 0x000000268d2a7220 */ /* 0x040fe40000410000 */
[----:B-1----:R-:W-:Y:S02]  /*d760*/  FMUL.FTZ R40, R141, R8 ;  /* 0x000000088d287220 */ /* 0x002fe40000410000 */
[----:B------:R-:W-:Y:S01]  /*d770*/  FFMA.FTZ R3, R18, R168, -R3 ;  /* 0x000000a812037223 */ /* 0x000fe20000010803 */
[----:B------:R0:W-:Y:S01]  /*d780*/  STS [R31.X4+0x4244], R42 ;  /* 0x0042442a1f007388 */ /* 0x0001e20000004800 */
[----:B------:R-:W-:Y:S02]  /*d790*/  FFMA.FTZ R8, R4, R5, R6 ;  /* 0x0000000504087223 */ /* 0x000fe40000010006 */
[-C--:B------:R-:W-:Y:S01]  /*d7a0*/  FFMA.FTZ R18, R18, R41.reuse, R17 ;  /* 0x0000002912127223 */ /* 0x080fe20000010011 */
[----:B------:R-:W-:Y:S01]  /*d7b0*/  STS [R31.X4+0x4240], R40 ;  /* 0x004240281f007388 */ /* 0x000fe20000004800 */
[----:B------:R-:W-:-:S02]  /*d7c0*/  FMUL.FTZ R5, R47, R41 ;  /* 0x000000292f057220 */ /* 0x000fc40000410000 */
[----:B------:R-:W-:Y:S02]  /*d7d0*/  FFMA.FTZ R15, R4, R38, -R15 ;  /* 0x00000026040f7223 */ /* 0x000fe4000001080f */
[----:B------:R-:W-:Y:S02]  /*d7e0*/  FMUL.FTZ R6, R168, UR34 ;  /* 0x00000022a8067c20 */ /* 0x000fe40008410000 */
[----:B------:R-:W-:Y:S02]  /*d7f0*/  FMUL.FTZ R4, R142, R124 ;  /* 0x0000007c8e047220 */ /* 0x000fe40000410000 */
[----:B------:R-:W-:Y:S02]  /*d800*/  FADD.FTZ R100, R7, R100 ;  /* 0x0000006407647221 */ /* 0x000fe40000010000 */
[----:B0-----:R-:W-:Y:S02]  /*d810*/  FADD.FTZ R42, -R167, R18 ;  /* 0x00000012a72a7221 */ /* 0x001fe40000010100 */
[----:B------:R-:W-:-:S02]  /*d820*/  FFMA.FTZ R7, R48, R168, R5 ;  /* 0x000000a830077223 */ /* 0x000fc40000010005 */
[----:B------:R-:W-:Y:S02]  /*d830*/  FADD.FTZ R166, R166, R3 ;  /* 0x00000003a6a67221 */ /* 0x000fe40000010000 */
[C---:B------:R-:W-:Y:S02]  /*d840*/  FMUL.FTZ R5, R41.reuse, UR34 ;  /* 0x0000002229057c20 */ /* 0x040fe40008410000 */
[----:B------:R-:W-:Y:S02]  /*d850*/  FFMA.FTZ R6, R41, UR33, -R6 ;  /* 0x0000002129067c23 */ /* 0x000fe40008010806 */
[----:B------:R-:W-:Y:S02]  /*d860*/  FFMA.FTZ R47, R47, -R4, R199 ;  /* 0x800000042f2f7223 */ /* 0x000fe400000100c7 */
[-C--:B------:R-:W-:Y:S02]  /*d870*/  FMUL.FTZ R41, R41, R124.reuse ;  /* 0x0000007c29297220 */ /* 0x080fe40000410000 */
[----:B------:R-:W-:-:S02]  /*d880*/  FMUL.FTZ R39, R168, R124 ;  /* 0x0000007ca8277220 */ /* 0x000fc40000410000 */
[C---:B------:R-:W-:Y:S02]  /*d890*/  FMUL.FTZ R3, R19.reuse, -R42 ;  /* 0x8000002a13037220 */ /* 0x040fe40000410000 */
[----:B------:R-:W-:Y:S02]  /*d8a0*/  FMUL.FTZ R19, R19, -R166 ;  /* 0x800000a613137220 */ /* 0x000fe40000410000 */
[----:B------:R-:W-:Y:S02]  /*d8b0*/  FFMA.FTZ R8, R141, R46, R8 ;  /* 0x0000002e8d087223 */ /* 0x000fe40000010008 */
[----:B------:R-:W-:Y:S02]  /*d8c0*/  FFMA.FTZ R4, R48, -R4, R200 ;  /* 0x8000000430047223 */ /* 0x000fe400000100c8 */
[----:B------:R-:W-:Y:S01]  /*d8d0*/  FFMA.FTZ R5, R168, UR33, R5 ;  /* 0x00000021a8057c23 */ /* 0x000fe20008010005 */
[----:B------:R-:W-:Y:S01]  /*d8e0*/  IADD3 R168, R153, 0x740, RZ ;  /* 0x0000074099a87810 */ /* 0x000fe20007ffe0ff */
[----:B------:R-:W-:-:S02]  /*d8f0*/  FMUL.FTZ R17, R47, R41 ;  /* 0x000000292f117220 */ /* 0x000fc40000410000 */
[CC--:B------:R-:W-:Y:S02]  /*d900*/  FMUL.FTZ R38, R47.reuse, R39.reuse ;  /* 0x000000272f267220 */ /* 0x0c0fe40000410000 */
[----:B------:R-:W-:Y:S02]  /*d910*/  FMUL.FTZ R6, R47, R6 ;  /* 0x000000062f067220 */ /* 0x000fe40000410000 */
[C---:B------:R-:W-:Y:S02]  /*d920*/  FFMA.FTZ R3, R20.reuse, R166, -R3 ;  /* 0x000000a614037223 */ /* 0x040fe40000010803 */
[----:B------:R-:W-:Y:S02]  /*d930*/  FFMA.FTZ R20, R20, R42, R19 ;  /* 0x0000002a14147223 */ /* 0x000fe40000010013 */
[----:B------:R-:W-:Y:S02]  /*d940*/  FADD.FTZ R99, R8, R99 ;  /* 0x0000006308637221 */ /* 0x000fe40000010000 */
[----:B------:R-:W-:-:S02]  /*d950*/  FFMA.FTZ R17, R4, R39, R17 ;  /* 0x0000002704117223 */ /* 0x000fc40000010011 */
[C---:B------:R-:W-:Y:S02]  /*d960*/  FFMA.FTZ R38, R4.reuse, R41, -R38 ;  /* 0x0000002904267223 */ /* 0x040fe40000010826 */
[----:B------:R-:W-:Y:S02]  /*d970*/  FFMA.FTZ R8, R4, R5, R6 ;  /* 0x0000000504087223 */ /* 0x000fe40000010006 */
[----:B------:R-:W-:Y:S02]  /*d980*/  FMUL.FTZ R4, R143, R125 ;  /* 0x0000007d8f047220 */ /* 0x000fe40000410000 */
[----:B------:R-:W-:Y:S02]  /*d990*/  FADD.FTZ R165, -R165, R20 ;  /* 0x00000014a5a57221 */ /* 0x000fe40000010100 */
[----:B------:R-:W-:Y:S01]  /*d9a0*/  FADD.FTZ R3, R164, R3 ;  /* 0x00000003a4037221 */ /* 0x000fe20000010000 */
[----:B------:R-:W-:Y:S01]  /*d9b0*/  IADD3 R164, R153, 0x6c0, RZ ;  /* 0x000006c099a47810 */ /* 0x000fe20007ffe0ff */
[----:B------:R-:W-:-:S02]  /*d9c0*/  FMUL.FTZ R5, R49, R42 ;  /* 0x0000002a31057220 */ /* 0x000fc40000410000 */
[----:B------:R-:W-:Y:S02]  /*d9d0*/  FMUL.FTZ R18, R142, R39 ;  /* 0x000000278e127220 */ /* 0x000fe40000410000 */
[-C--:B------:R-:W-:Y:S02]  /*d9e0*/  FFMA.FTZ R49, R49, -R4.reuse, R197 ;  /* 0x8000000431317223 */ /* 0x080fe400000100c5 */
[----:B------:R-:W-:Y:S01]  /*d9f0*/  FFMA.FTZ R6, R50, -R4, R198 ;  /* 0x8000000432067223 */ /* 0x000fe200000100c6 */
[----:B------:R0:W-:Y:S01]  /*da00*/  STS [R31.X4+0x4238], R18 ;  /* 0x004238121f007388 */ /* 0x0001e20000004800 */
[C---:B------:R-:W-:Y:S02]  /*da10*/  FMUL.FTZ R4, R21.reuse, -R165 ;  /* 0x800000a515047220 */ /* 0x040fe40000410000 */
[-C--:B------:R-:W-:Y:S02]  /*da20*/  FMUL.FTZ R21, R21, -R3.reuse ;  /* 0x8000000315157220 */ /* 0x080fe40000410000 */
[----:B------:R-:W-:-:S02]  /*da30*/  FFMA.FTZ R19, R22, R3, -R4 ;  /* 0x0000000316137223 */ /* 0x000fc40000010804 */
[----:B------:R-:W-:Y:S02]  /*da40*/  FFMA.FTZ R50, R50, R166, R5 ;  /* 0x000000a632327223 */ /* 0x000fe40000010005 */
[----:B------:R-:W-:Y:S02]  /*da50*/  FMUL.FTZ R4, R42, UR34 ;  /* 0x000000222a047c20 */ /* 0x000fe40008410000 */
[----:B0-----:R-:W-:Y:S02]  /*da60*/  FFMA.FTZ R18, R22, R165, R21 ;  /* 0x000000a516127223 */ /* 0x001fe40000010015 */
[----:B------:R-:W-:Y:S02]  /*da70*/  FMUL.FTZ R5, R166, UR34 ;  /* 0x00000022a6057c20 */ /* 0x000fe40008410000 */
[----:B------:R-:W-:Y:S02]  /*da80*/  FADD.FTZ R18, -R163, R18 ;  /* 0x00000012a3127221 */ /* 0x000fe40000010100 */
[----:B------:R-:W-:-:S02]  /*da90*/  FMUL.FTZ R40, R142, R41 ;  /* 0x000000298e287220 */ /* 0x000fc40000410000 */
[----:B------:R-:W-:Y:S01]  /*daa0*/  FADD.FTZ R19, R162, R19 ;  /* 0x00000013a2137221 */ /* 0x000fe20000010000 */
[----:B------:R-:W-:Y:S01]  /*dab0*/  IADD3 R162, R153, 0x680, RZ ;  /* 0x0000068099a27810 */ /* 0x000fe20007ffe0ff */
[----:B------:R-:W-:Y:S01]  /*dac0*/  FFMA.FTZ R220, R7, R124, R220 ;  /* 0x0000007c07dc7223 */ /* 0x000fe200000100dc */
[----:B------:R0:W-:Y:S01]  /*dad0*/  STS [R31.X4+0x423c], R40 ;  /* 0x00423c281f007388 */ /* 0x0001e20000004800 */
[----:B------:R-:W-:Y:S02]  /*dae0*/  FFMA.FTZ R41, R142, R7, R8 ;  /* 0x000000078e297223 */ /* 0x000fe40000010008 */
[----:B------:R-:W-:Y:S02]  /*daf0*/  FFMA.FTZ R7, R166, UR33, R4 ;  /* 0x00000021a6077c23 */ /* 0x000fe40008010004 */
[----:B------:R-:W-:Y:S02]  /*db00*/  FFMA.FTZ R8, R42, UR33, -R5 ;  /* 0x000000212a087c23 */ /* 0x000fe40008010805 */
[----:B------:R-:W-:-:S02]  /*db10*/  FMUL.FTZ R4, R23, -R18 ;  /* 0x8000001217047220 */ /* 0x000fc40000410000 */
[-C--:B------:R-:W-:Y:S02]  /*db20*/  FMUL.FTZ R23, R23, -R19.reuse ;  /* 0x8000001317177220 */ /* 0x080fe40000410000 */
[----:B------:R-:W-:Y:S02]  /*db30*/  FMUL.FTZ R20, R49, R8 ;  /* 0x0000000831147220 */ /* 0x000fe40000410000 */
[C---:B------:R-:W-:Y:S02]  /*db40*/  FFMA.FTZ R8, R24.reuse, R18, R23 ;  /* 0x0000001218087223 */ /* 0x040fe40000010017 */
[----:B------:R-:W-:Y:S02]  /*db50*/  FFMA.FTZ R5, R24, R19, -R4 ;  /* 0x0000001318057223 */ /* 0x000fe40000010804 */
[----:B------:R-:W-:Y:S02]  /*db60*/  FADD.FTZ R8, -R161, R8 ;  /* 0x00000008a1087221 */ /* 0x000fe40000010100 */
[----:B------:R-:W-:-:S02]  /*db70*/  FADD.FTZ R160, R160, R5 ;  /* 0x00000005a0a07221 */ /* 0x000fc40000010000 */
[C---:B------:R-:W-:Y:S02]  /*db80*/  FMUL.FTZ R5, R25.reuse, -R8 ;  /* 0x8000000819057220 */ /* 0x040fe40000410000 */
[-C--:B0-----:R-:W-:Y:S02]  /*db90*/  FMUL.FTZ R40, R42, R125.reuse ;  /* 0x0000007d2a287220 */ /* 0x081fe40000410000 */
[-C--:B------:R-:W-:Y:S02]  /*dba0*/  FMUL.FTZ R25, R25, -R160.reuse ;  /* 0x800000a019197220 */ /* 0x080fe40000410000 */
[----:B------:R-:W-:Y:S01]  /*dbb0*/  FMUL.FTZ R22, R166, R125 ;  /* 0x0000007da6167220 */ /* 0x000fe20000410000 */
[----:B------:R-:W-:Y:S01]  /*dbc0*/  IADD3 R166, R153, 0x700, RZ ;  /* 0x0000070099a67810 */ /* 0x000fe20007ffe0ff */
[----:B------:R-:W-:Y:S02]  /*dbd0*/  FFMA.FTZ R5, R26, R160, -R5 ;  /* 0x000000a01a057223 */ /* 0x000fe40000010805 */
[----:B------:R-:W-:-:S02]  /*dbe0*/  FMUL.FTZ R39, R49, R40 ;  /* 0x0000002831277220 */ /* 0x000fc40000410000 */
[----:B------:R-:W-:Y:S02]  /*dbf0*/  FFMA.FTZ R26, R26, R8, R25 ;  /* 0x000000081a1a7223 */ /* 0x000fe40000010019 */
[-C--:B------:R-:W-:Y:S02]  /*dc00*/  FMUL.FTZ R49, R49, R22.reuse ;  /* 0x0000001631317220 */ /* 0x080fe40000410000 */
[----:B------:R-:W-:Y:S02]  /*dc10*/  FADD.FTZ R159, -R159, R26 ;  /* 0x0000001a9f9f7221 */ /* 0x000fe40000010100 */
[C---:B------:R-:W-:Y:S02]  /*dc20*/  FFMA.FTZ R39, R6.reuse, R22, R39 ;  /* 0x0000001606277223 */ /* 0x040fe40000010027 */
[C---:B------:R-:W-:Y:S02]  /*dc30*/  FFMA.FTZ R24, R6.reuse, R40, -R49 ;  /* 0x0000002806187223 */ /* 0x040fe40000010831 */
[----:B------:R-:W-:-:S02]  /*dc40*/  FFMA.FTZ R7, R6, R7, R20 ;  /* 0x0000000706077223 */ /* 0x000fc40000010014 */
[----:B------:R-:W-:Y:S02]  /*dc50*/  FADD.FTZ R158, R158, R5 ;  /* 0x000000059e9e7221 */ /* 0x000fe40000010000 */
[----:B------:R-:W-:Y:S02]  /*dc60*/  FMUL.FTZ R6, R51, R165 ;  /* 0x000000a533067220 */ /* 0x000fe40000410000 */
[----:B------:R-:W-:Y:S02]  /*dc70*/  FMUL.FTZ R20, R3, UR34 ;  /* 0x0000002203147c20 */ /* 0x000fe40008410000 */
[----:B------:R-:W-:Y:S02]  /*dc80*/  FMUL.FTZ R4, R144, R128 ;  /* 0x0000008090047220 */ /* 0x000fe40000410000 */
[C---:B------:R-:W-:Y:S02]  /*dc90*/  FMUL.FTZ R5, R27.reuse, -R159 ;  /* 0x8000009f1b057220 */ /* 0x040fe40000410000 */
[----:B------:R-:W-:-:S02]  /*dca0*/  FMUL.FTZ R27, R27, -R158 ;  /* 0x8000009e1b1b7220 */ /* 0x000fc40000410000 */
[----:B------:R-:W-:Y:S02]  /*dcb0*/  FFMA.FTZ R25, R52, R3, R6 ;  /* 0x0000000334197223 */ /* 0x000fe40000010006 */
[C---:B------:R-:W-:Y:S02]  /*dcc0*/  FMUL.FTZ R6, R165.reuse, UR34 ;  /* 0x00000022a5067c20 */ /* 0x040fe40008410000 */
[----:B------:R-:W-:Y:S02]  /*dcd0*/  FFMA.FTZ R20, R165, UR33, -R20 ;  /* 0x00000021a5147c23 */ /* 0x000fe40008010814 */
[----:B------:R-:W-:Y:S02]  /*dce0*/  FFMA.FTZ R51, R51, -R4, R195 ;  /* 0x8000000433337223 */ /* 0x000fe400000100c3 */
[----:B------:R-:W-:Y:S02]  /*dcf0*/  FFMA.FTZ R5, R28, R158, -R5 ;  /* 0x0000009e1c057223 */ /* 0x000fe40000010805 */
[----:B------:R-:W-:-:S02]  /*dd00*/  FMUL.FTZ R165, R165, R128 ;  /* 0x00000080a5a57220 */ /* 0x000fc40000410000 */
[----:B------:R-:W-:Y:S02]  /*dd10*/  FFMA.FTZ R221, R50, R125, R221 ;  /* 0x0000007d32dd7223 */ /* 0x000fe400000100dd */
[----:B------:R-:W-:Y:S02]  /*dd20*/  FFMA.FTZ R28, R28, R159, R27 ;  /* 0x0000009f1c1c7223 */ /* 0x000fe4000001001b */
[----:B------:R-:W-:Y:S02]  /*dd30*/  FFMA.FTZ R50, R143, R50, R7 ;  /* 0x000000328f327223 */ /* 0x000fe40000010007 */
[C---:B------:R-:W-:Y:S02]  /*dd40*/  FFMA.FTZ R7, R3.reuse, UR33, R6 ;  /* 0x0000002103077c23 */ /* 0x040fe40008010006 */
[----:B------:R-:W-:Y:S02]  /*dd50*/  FFMA.FTZ R4, R52, -R4, R196 ;  /* 0x8000000434047223 */ /* 0x000fe400000100c4 */
[----:B------:R-:W-:-:S02]  /*dd60*/  FMUL.FTZ R3, R3, R128 ;  /* 0x0000008003037220 */ /* 0x000fc40000410000 */
[----:B------:R-:W-:Y:S02]  /*dd70*/  FMUL.FTZ R27, R51, R165 ;  /* 0x000000a5331b7220 */ /* 0x000fe40000410000 */
[----:B------:R-:W-:Y:S02]  /*dd80*/  FADD.FTZ R157, -R157, R28 ;  /* 0x0000001c9d9d7221 */ /* 0x000fe40000010100 */
[----:B------:R-:W-:Y:S02]  /*dd90*/  FADD.FTZ R156, R156, R5 ;  /* 0x000000059c9c7221 */ /* 0x000fe40000010000 */
[-C--:B------:R-:W-:Y:S02]  /*dda0*/  FMUL.FTZ R26, R51, R3.reuse ;  /* 0x00000003331a7220 */ /* 0x080fe40000410000 */
[-C--:B------:R-:W-:Y:S02]  /*ddb0*/  FFMA.FTZ R27, R4, R3.reuse, R27 ;  /* 0x00000003041b7223 */ /* 0x080fe4000001001b */
[----:B------:R-:W-:-:S02]  /*ddc0*/  FMUL.FTZ R6, R144, R3 ;  /* 0x0000000390067220 */ /* 0x000fc40000410000 */
[CC--:B------:R-:W-:Y:S02]  /*ddd0*/  FMUL.FTZ R3, R29.reuse, -R157.reuse ;  /* 0x8000009d1d037220 */ /* 0x0c0fe40000410000 */
[-C--:B------:R-:W-:Y:S01]  /*dde0*/  FMUL.FTZ R29, R29, -R156.reuse ;  /* 0x8000009c1d1d7220 */ /* 0x080fe20000410000 */
[----:B------:R0:W-:Y:S01]  /*ddf0*/  STS [R31.X4+0x4228], R6 ;  /* 0x004228061f007388 */ /* 0x0001e20000004800 */
[C---:B------:R-:W-:Y:S02]  /*de00*/  FFMA.FTZ R3, R30.reuse, R156, -R3 ;  /* 0x0000009c1e037223 */ /* 0x040fe40000010803 */
[----:B------:R-:W-:Y:S02]  /*de10*/  FFMA.FTZ R30, R30, R157, R29 ;  /* 0x0000009d1e1e7223 */ /* 0x000fe4000001001d */
[----:B------:R-:W-:Y:S02]  /*de20*/  FMUL.FTZ R20, R51, R20 ;  /* 0x0000001433147220 */ /* 0x000fe40000410000 */
[----:B------:R-:W-:-:S02]  /*de30*/  FADD.FTZ R154, R154, R3 ;  /* 0x000000039a9a7221 */ /* 0x000fc40000010000 */
[----:B------:R-:W-:Y:S02]  /*de40*/  FMUL.FTZ R22, R143, R22 ;  /* 0x000000168f167220 */ /* 0x000fe40000410000 */
[----:B------:R-:W-:Y:S02]  /*de50*/  FMUL.FTZ R3, R149, R133 ;  /* 0x0000008595037220 */ /* 0x000fe40000410000 */
[----:B------:R-:W-:Y:S01]  /*de60*/  FADD.FTZ R155, -R155, R30 ;  /* 0x0000001e9b9b7221 */ /* 0x000fe20000010100 */
[----:B------:R1:W-:Y:S01]  /*de70*/  STS [R31.X4+0x4230], R22 ;  /* 0x004230161f007388 */ /* 0x0003e20000004800 */
[----:B------:R-:W-:Y:S02]  /*de80*/  FMUL.FTZ R40, R143, R40 ;  /* 0x000000288f287220 */ /* 0x000fe40000410000 */
[C---:B------:R-:W-:Y:S02]  /*de90*/  FFMA.FTZ R26, R4.reuse, R165, -R26 ;  /* 0x000000a5041a7223 */ /* 0x040fe4000001081a */
[----:B------:R-:W-:Y:S01]  /*dea0*/  FFMA.FTZ R28, R4, R7, R20 ;  /* 0x00000007041c7223 */ /* 0x000fe20000010014 */
[----:B------:R2:W-:Y:S01]  /*deb0*/  STS [R31.X4+0x4234], R40 ;  /* 0x004234281f007388 */ /* 0x0005e20000004800 */
[----:B------:R-:W-:-:S02]  /*dec0*/  FMUL.FTZ R4, R148, R132 ;  /* 0x0000008494047220 */ /* 0x000fc40000410000 */
[----:B------:R-:W-:Y:S02]  /*ded0*/  FMUL.FTZ R20, R145, R129 ;  /* 0x0000008191147220 */ /* 0x000fe40000410000 */
[----:B0-----:R-:W-:Y:S02]  /*dee0*/  FFMA.FTZ R6, R73, -R3, R224 ;  /* 0x8000000349067223 */ /* 0x001fe400000100e0 */
[----:B------:R-:W-:Y:S02]  /*def0*/  FMUL.FTZ R30, R155, R133 ;  /* 0x000000859b1e7220 */ /* 0x000fe40000410000 */
[----:B------:R-:W-:Y:S02]  /*df00*/  FADD.FTZ R103, R60, R103 ;  /* 0x000000673c677221 */ /* 0x000fe40000010000 */
[----:B-1----:R-:W-:Y:S02]  /*df10*/  FMUL.FTZ R22, R144, R165 ;  /* 0x000000a590167220 */ /* 0x002fe40000410000 */
[----:B------:R-:W-:-:S02]  /*df20*/  FFMA.FTZ R7, R74, -R3, R186 ;  /* 0x800000034a077223 */ /* 0x000fc400000100ba */
[----:B------:R-:W-:Y:S01]  /*df30*/  FFMA.FTZ R5, R72, -R4, R187 ;  /* 0x8000000448057223 */ /* 0x000fe200000100bb */
[----:B------:R0:W-:Y:S01]  /*df40*/  STS [R31.X4+0x422c], R22 ;  /* 0x00422c161f007388 */ /* 0x0001e20000004800 */
[-C--:B------:R-:W-:Y:S02]  /*df50*/  FFMA.FTZ R3, R54, -R20.reuse, R194 ;  /* 0x8000001436037223 */ /* 0x080fe400000100c2 */
[----:B------:R-:W-:Y:S02]  /*df60*/  FFMA.FTZ R60, R53, -R20, R193 ;  /* 0x80000014353c7223 */ /* 0x000fe400000100c1 */
[----:B------:R-:W-:Y:S02]  /*df70*/  FFMA.FTZ R4, R59, -R4, R188 ;  /* 0x800000043b047223 */ /* 0x000fe400000100bc */
[----:B--2---:R-:W-:Y:S02]  /*df80*/  FMUL.FTZ R40, R154, R133 ;  /* 0x000000859a287220 */ /* 0x004fe40000410000 */
[----:B------:R-:W-:-:S02]  /*df90*/  FMUL.FTZ R29, R157, R132 ;  /* 0x000000849d1d7220 */ /* 0x000fc40000410000 */
[----:B------:R-:W-:Y:S02]  /*dfa0*/  FMUL.FTZ R20, R6, R30 ;  /* 0x0000001e06147220 */ /* 0x000fe40000410000 */
[----:B------:R-:W-:Y:S02]  /*dfb0*/  FADD.FTZ R98, R41, R98 ;  /* 0x0000006229627221 */ /* 0x000fe40000010000 */
[----:B------:R-:W-:Y:S02]  /*dfc0*/  FMUL.FTZ R41, R156, R132 ;  /* 0x000000849c297220 */ /* 0x000fe40000410000 */
[-C--:B------:R-:W-:Y:S02]  /*dfd0*/  FMUL.FTZ R21, R6, R40.reuse ;  /* 0x0000002806157220 */ /* 0x080fe40000410000 */
[----:B0-----:R-:W-:Y:S02]  /*dfe0*/  FMUL.FTZ R22, R4, R29 ;  /* 0x0000001d04167220 */ /* 0x001fe40000410000 */
[----:B------:R-:W-:-:S02]  /*dff0*/  FFMA.FTZ R20, R7, R40, R20 ;  /* 0x0000002807147223 */ /* 0x000fc40000010014 */
[-C--:B------:R-:W-:Y:S02]  /*e000*/  FMUL.FTZ R42, R4, R41.reuse ;  /* 0x00000029042a7220 */ /* 0x080fe40000410000 */
[----:B------:R-:W-:Y:S02]  /*e010*/  FFMA.FTZ R21, R7, R30, -R21 ;  /* 0x0000001e07157223 */ /* 0x000fe40000010815 */
[----:B------:R-:W-:Y:S02]  /*e020*/  FFMA.FTZ R23, R5, R41, R22 ;  /* 0x0000002905177223 */ /* 0x000fe40000010016 */
[----:B------:R-:W-:Y:S02]  /*e030*/  FADD.FTZ R20, RZ, R20 ;  /* 0x00000014ff147221 */ /* 0x000fe40000010000 */
[----:B------:R-:W-:Y:S02]  /*e040*/  FMUL.FTZ R22, R147, R131 ;  /* 0x0000008393167220 */ /* 0x000fe40000410000 */
[----:B------:R-:W-:-:S02]  /*e050*/  FFMA.FTZ R42, R5, R29, -R42 ;  /* 0x0000001d052a7223 */ /* 0x000fc4000001082a */
[----:B------:R-:W-:Y:S02]  /*e060*/  FADD.FTZ R21, RZ, R21 ;  /* 0x00000015ff157221 */ /* 0x000fe40000010000 */
[----:B------:R-:W-:Y:S02]  /*e070*/  FADD.FTZ R43, R20, R23 ;  /* 0x00000017142b7221 */ /* 0x000fe40000010000 */
[----:B------:R-:W-:Y:S02]  /*e080*/  FFMA.FTZ R219, R46, R123, R219 ;  /* 0x0000007b2edb7223 */ /* 0x000fe400000100db */
[----:B------:R-:W-:Y:S02]  /*e090*/  FMUL.FTZ R20, R146, R130 ;  /* 0x0000008292147220 */ /* 0x000fe40000410000 */
[-C--:B------:R-:W-:Y:S02]  /*e0a0*/  FFMA.FTZ R23, R58, -R22.reuse, R190 ;  /* 0x800000163a177223 */ /* 0x080fe400000100be */
[----:B------:R-:W-:-:S02]  /*e0b0*/  FFMA.FTZ R22, R57, -R22, R189 ;  /* 0x8000001639167223 */ /* 0x000fc400000100bd */
[-C--:B------:R-:W-:Y:S02]  /*e0c0*/  FMUL.FTZ R46, R159, R131.reuse ;  /* 0x000000839f2e7220 */ /* 0x080fe40000410000 */
[----:B------:R-:W-:Y:S02]  /*e0d0*/  FMUL.FTZ R44, R158, R131 ;  /* 0x000000839e2c7220 */ /* 0x000fe40000410000 */
[----:B------:R-:W-:Y:S02]  /*e0e0*/  FADD.FTZ R42, R21, R42 ;  /* 0x0000002a152a7221 */ /* 0x000fe40000010000 */
[-C--:B------:R-:W-:Y:S02]  /*e0f0*/  FFMA.FTZ R21, R56, -R20.reuse, R192 ;  /* 0x8000001438157223 */ /* 0x080fe400000100c0 */
[----:B------:R-:W-:Y:S02]  /*e100*/  FFMA.FTZ R20, R55, -R20, R191 ;  /* 0x8000001437147223 */ /* 0x000fe400000100bf */
[----:B------:R-:W-:-:S02]  /*e110*/  FMUL.FTZ R45, R22, R46 ;  /* 0x0000002e162d7220 */ /* 0x000fc40000410000 */
[----:B------:R-:W-:Y:S02]  /*e120*/  FMUL.FTZ R47, R22, R44 ;  /* 0x0000002c162f7220 */ /* 0x000fe40000410000 */
[-C--:B------:R-:W-:Y:S02]  /*e130*/  FMUL.FTZ R51, R8, R130.reuse ;  /* 0x0000008208337220 */ /* 0x080fe40000410000 */
[----:B------:R-:W-:Y:S02]  /*e140*/  FMUL.FTZ R49, R160, R130 ;  /* 0x00000082a0317220 */ /* 0x000fe40000410000 */
[----:B------:R-:W-:Y:S02]  /*e150*/  FADD.FTZ R97, R50, R97 ;  /* 0x0000006132617221 */ /* 0x000fe40000010000 */
[C---:B------:R-:W-:Y:S02]  /*e160*/  FFMA.FTZ R48, R23.reuse, R44, R45 ;  /* 0x0000002c17307223 */ /* 0x040fe4000001002d */
[----:B------:R-:W-:-:S02]  /*e170*/  FFMA.FTZ R47, R23, R46, -R47 ;  /* 0x0000002e172f7223 */ /* 0x000fc4000001082f */
[C---:B------:R-:W-:Y:S02]  /*e180*/  FMUL.FTZ R50, R20.reuse, R51 ;  /* 0x0000003314327220 */ /* 0x040fe40000410000 */
[----:B------:R-:W-:Y:S02]  /*e190*/  FMUL.FTZ R52, R20, R49 ;  /* 0x0000003114347220 */ /* 0x000fe40000410000 */
[----:B------:R-:W-:Y:S02]  /*e1a0*/  FMUL.FTZ R62, R18, R129 ;  /* 0x00000081123e7220 */ /* 0x000fe40000410000 */
[----:B------:R-:W-:Y:S02]  /*e1b0*/  FMUL.FTZ R53, R53, R18 ;  /* 0x0000001235357220 */ /* 0x000fe40000410000 */
[----:B------:R-:W-:Y:S02]  /*e1c0*/  FADD.FTZ R43, R43, R48 ;  /* 0x000000302b2b7221 */ /* 0x000fe40000010000 */
[----:B------:R-:W-:-:S02]  /*e1d0*/  FADD.FTZ R42, R42, R47 ;  /* 0x0000002f2a2a7221 */ /* 0x000fc40000010000 */
[C---:B------:R-:W-:Y:S02]  /*e1e0*/  FFMA.FTZ R50, R21.reuse, R49, R50 ;  /* 0x0000003115327223 */ /* 0x040fe40000010032 */
[----:B------:R-:W-:Y:S02]  /*e1f0*/  FFMA.FTZ R45, R21, R51, -R52 ;  /* 0x00000033152d7223 */ /* 0x000fe40000010834 */
[----:B------:R-:W-:Y:S02]  /*e200*/  FMUL.FTZ R52, R19, R129 ;  /* 0x0000008113347220 */ /* 0x000fe40000410000 */
[----:B------:R-:W-:Y:S02]  /*e210*/  FMUL.FTZ R47, R60, R62 ;  /* 0x0000003e3c2f7220 */ /* 0x000fe40000410000 */
[----:B------:R-:W-:Y:S02]  /*e220*/  FFMA.FTZ R54, R54, R19, R53 ;  /* 0x0000001336367223 */ /* 0x000fe40000010035 */
[----:B------:R-:W-:-:S02]  /*e230*/  FADD.FTZ R43, R43, R50 ;  /* 0x000000322b2b7221 */ /* 0x000fc40000010000 */
[-C--:B------:R-:W-:Y:S02]  /*e240*/  FMUL.FTZ R53, R60, R52.reuse ;  /* 0x000000343c357220 */ /* 0x080fe40000410000 */
[C---:B------:R-:W-:Y:S01]  /*e250*/  FFMA.FTZ R50, R3.reuse, R52, R47 ;  /* 0x0000003403327223 */ /* 0x040fe2000001002f */
[----:B------:R-:W-:Y:S01]  /*e260*/  LEA.HI.SX32 R47, R70, R153, 0x1b ;  /* 0x00000099462f7211 */ /* 0x000fe200078fdaff */
[----:B------:R-:W-:Y:S02]  /*e270*/  FADD.FTZ R42, R42, R45 ;  /* 0x0000002d2a2a7221 */ /* 0x000fe40000010000 */
[----:B------:R-:W-:Y:S02]  /*e280*/  FFMA.FTZ R53, R3, R62, -R53 ;  /* 0x0000003e03357223 */ /* 0x000fe40000010835 */
[----:B------:R-:W-:Y:S02]  /*e290*/  FADD.FTZ R50, R43, R50 ;  /* 0x000000322b327221 */ /* 0x000fe40000010000 */
[----:B------:R-:W-:Y:S01]  /*e2a0*/  FADD.FTZ R53, R42, R53 ;  /* 0x000000352a357221 */ /* 0x000fe20000010000 */
[----:B------:R-:W-:Y:S01]  /*e2b0*/  IADD3 R42, R153, 0x340, RZ ;  /* 0x00000340992a7810 */ /* 0x000fe20007ffe0ff */
[----:B------:R-:W-:-:S02]  /*e2c0*/  FADD.FTZ R50, R50, R27 ;  /* 0x0000001b32327221 */ /* 0x000fc40000010000 */
[----:B------:R-:W-:Y:S02]  /*e2d0*/  FADD.FTZ R53, R53, R26 ;  /* 0x0000001a35357221 */ /* 0x000fe40000010000 */
[----:B------:R-:W-:Y:S02]  /*e2e0*/  FADD.FTZ R50, R50, R39 ;  /* 0x0000002732327221 */ /* 0x000fe40000010000 */
[----:B------:R-:W-:Y:S02]  /*e2f0*/  FADD.FTZ R53, R53, R24 ;  /* 0x0000001835357221 */ /* 0x000fe40000010000 */
[----:B------:R-:W-:Y:S01]  /*e300*/  FADD.FTZ R17, R50, R17 ;  /* 0x0000001132117221 */ /* 0x000fe20000010000 */
[----:B------:R-:W-:Y:S01]  /*e310*/  IADD3 R50, R153, 0x440, RZ ;  /* 0x0000044099327810 */ /* 0x000fe20007ffe0ff */
[----:B------:R-:W-:Y:S01]  /*e320*/  FADD.FTZ R38, R53, R38 ;  /* 0x0000002635267221 */ /* 0x000fe20000010000 */
[----:B------:R-:W-:Y:S01]  /*e330*/  LEA.HI.SX32 R53, R168, R153, 0x1b ;  /* 0x00000099a8357211 */ /* 0x000fe200078fdaff */
[----:B------:R-:W-:-:S02]  /*e340*/  FADD.FTZ R17, R17, R16 ;  /* 0x0000001011117221 */ /* 0x000fc40000010000 */
[----:B------:R-:W-:Y:S02]  /*e350*/  FADD.FTZ R38, R38, R15 ;  /* 0x0000000f26267221 */ /* 0x000fe40000010000 */
[----:B------:R-:W-:Y:S02]  /*e360*/  FADD.FTZ R14, R17, R14 ;  /* 0x0000000e110e7221 */ /* 0x000fe40000010000 */
[----:B------:R-:W-:Y:S01]  /*e370*/  FADD.FTZ R13, R38, R13 ;  /* 0x0000000d260d7221 */ /* 0x000fe20000010000 */
[----:B------:R-:W-:Y:S01]  /*e380*/  IADD3 R38, R153, 0x2c0, RZ ;  /* 0x000002c099267810 */ /* 0x000fe20007ffe0ff */
[----:B------:R-:W-:Y:S02]  /*e390*/  FADD.FTZ R11, R14, R11 ;  /* 0x0000000b0e0b7221 */ /* 0x000fe40000010000 */
[----:B------:R-:W-:Y:S02]  /*e3a0*/  FADD.FTZ R14, R13, R12 ;  /* 0x0000000c0d0e7221 */ /* 0x000fe40000010000 */
[----:B------:R-:W-:-:S02]  /*e3b0*/  FADD.FTZ R11, R11, R10 ;  /* 0x0000000a0b0b7221 */ /* 0x000fc40000010000 */
[----:B------:R-:W-:Y:S02]  /*e3c0*/  FMUL.FTZ R68, R134, R185 ;  /* 0x000000b986447220 */ /* 0x000fe40000410000 */
[----:B------:R-:W-:Y:S02]  /*e3d0*/  FMUL.FTZ R182, R135, R182 ;  /* 0x000000b687b67220 */ /* 0x000fe40000410000 */
[C---:B------:R-:W-:Y:S01]  /*e3e0*/  FMUL.FTZ R52, R145.reuse, R52 ;  /* 0x0000003491347220 */ /* 0x040fe20000410000 */
[----:B------:R0:W-:Y:S01]  /*e3f0*/  STS [R31.X4+0x427c], R68 ;  /* 0x00427c441f007388 */ /* 0x0001e20000004800 */
[----:B------:R-:W-:Y:S02]  /*e400*/  FMUL.FTZ R62, R145, R62 ;  /* 0x0000003e913e7220 */ /* 0x000fe40000410000 */
[C---:B------:R-:W-:Y:S01]  /*e410*/  FMUL.FTZ R24, R146.reuse, R49 ;  /* 0x0000003192187220 */ /* 0x040fe20000410000 */
[----:B------:R-:W-:Y:S01]  /*e420*/  STS [R31.X4+0x4270], R182 ;  /* 0x004270b61f007388 */ /* 0x000fe20000004800 */
[----:B------:R-:W-:Y:S01]  /*e430*/  FMUL.FTZ R26, R146, R51 ;  /* 0x00000033921a7220 */ /* 0x000fe20000410000 */
[----:B------:R-:W-:Y:S01]  /*e440*/  LEA.HI.SX32 R49, R126, R153, 0x1b ;  /* 0x000000997e317211 */ /* 0x000fe200078fdaff */
[C---:B------:R-:W-:Y:S01]  /*e450*/  FMUL.FTZ R44, R147.reuse, R44 ;  /* 0x0000002c932c7220 */ /* 0x040fe20000410000 */
[----:B------:R1:W-:Y:S01]  /*e460*/  STS [R31.X4+0x4220], R52 ;  /* 0x004220341f007388 */ /* 0x0003e20000004800 */
[----:B------:R-:W-:Y:S01]  /*e470*/  FMUL.FTZ R46, R147, R46 ;  /* 0x0000002e932e7220 */ /* 0x000fe20000410000 */
[----:B0-----:R-:W-:Y:S01]  /*e480*/  IADD3 R68, R153, 0x580, RZ ;  /* 0x0000058099447810 */ /* 0x001fe20007ffe0ff */
[C---:B------:R-:W-:Y:S01]  /*e490*/  FMUL.FTZ R12, R148.reuse, R41 ;  /* 0x00000029940c7220 */ /* 0x040fe20000410000 */
[----:B------:R0:W-:Y:S01]  /*e4a0*/  STS [R31.X4+0x4224], R62 ;  /* 0x0042243e1f007388 */ /* 0x0001e20000004800 */
[----:B------:R-:W-:Y:S01]  /*e4b0*/  FMUL.FTZ R10, R148, R29 ;  /* 0x0000001d940a7220 */ /* 0x000fe20000410000 */
[----:B------:R-:W-:Y:S01]  /*e4c0*/  LEA.HI.SX32 R41, R50, R153, 0x1b ;  /* 0x0000009932297211 */ /* 0x000fe200078fdaff */
[C---:B------:R-:W-:Y:S01]  /*e4d0*/  FMUL.FTZ R40, R149.reuse, R40 ;  /* 0x0000002895287220 */ /* 0x040fe20000410000 */
[----:B------:R2:W-:Y:S01]  /*e4e0*/  STS [R31.X4+0x4218], R24 ;  /* 0x004218181f007388 */ /* 0x0005e20000004800 */
[----:B------:R-:W-:Y:S01]  /*e4f0*/  FMUL.FTZ R30, R149, R30 ;  /* 0x0000001e951e7220 */ /* 0x000fe20000410000 */
[----:B-1----:R-:W-:Y:S01]  /*e500*/  IADD3 R52, R153, 0x480, RZ ;  /* 0x0000048099347810 */ /* 0x002fe20007ffe0ff */
[----:B------:R-:W-:Y:S01]  /*e510*/  FADD.FTZ R14, R14, R9 ;  /* 0x000000090e0e7221 */ /* 0x000fe20000010000 */
[----:B------:R1:W-:Y:S01]  /*e520*/  STS [R31.X4+0x421c], R26 ;  /* 0x00421c1a1f007388 */ /* 0x0003e20000004800 */
[----:B------:R-:W-:Y:S01]  /*e530*/  FADD.FTZ R36, R11, R36 ;  /* 0x000000240b247221 */ /* 0x000fe20000010000 */
[----:B0-----:R-:W-:Y:S01]  /*e540*/  IADD3 R62, R153, 0x500, RZ ;  /* 0x00000500993e7810 */ /* 0x001fe20007ffe0ff */
[----:B------:R-:W-:Y:S01]  /*e550*/  FMUL.FTZ R45, R19, UR34 ;  /* 0x00000022132d7c20 */ /* 0x000fe20008410000 */
[----:B------:R0:W-:Y:S01]  /*e560*/  STS [R31.X4+0x4210], R44 ;  /* 0x0042102c1f007388 */ /* 0x0001e20000004800 */
[----:B------:R-:W-:Y:S01]  /*e570*/  FADD.FTZ R37, R14, R37 ;  /* 0x000000250e257221 */ /* 0x000fe20000010000 */
[C---:B--2---:R-:W-:Y:S01]  /*e580*/  IADD3 R24, R153.reuse, 0x40, RZ ;  /* 0x0000004099187810 */ /* 0x044fe20007ffe0ff */
[----:B------:R-:W-:Y:S01]  /*e590*/  FADD.FTZ R36, R36, R35 ;  /* 0x0000002324247221 */ /* 0x000fe20000010000 */
[----:B------:R2:W-:Y:S01]  /*e5a0*/  STS [R31.X4+0x4214], R46 ;  /* 0x0042142e1f007388 */ /* 0x0005e20000004800 */
[C---:B------:R-:W-:Y:S01]  /*e5b0*/  FMUL.FTZ R48, R18.reuse, UR34 ;  /* 0x0000002212307c20 */ /* 0x040fe20008410000 */
[----:B-1----:R-:W-:Y:S01]  /*e5c0*/  IADD3 R26, R153, 0xc0, RZ ;  /* 0x000000c0991a7810 */ /* 0x002fe20007ffe0ff */
[----:B------:R-:W-:Y:S01]  /*e5d0*/  FFMA.FTZ R45, R18, UR33, -R45 ;  /* 0x00000021122d7c23 */ /* 0x000fe2000801082d */
[----:B------:R-:W-:Y:S01]  /*e5e0*/  STS [R31.X4+0x4208], R12 ;  /* 0x0042080c1f007388 */ /* 0x000fe20000004800 */
[----:B------:R-:W-:Y:S01]  /*e5f0*/  FADD.FTZ R37, R37, R34 ;  /* 0x0000002225257221 */ /* 0x000fe20000010000 */
[C---:B------:R-:W-:Y:S01]  /*e600*/  IADD3 R34, R153.reuse, 0x240, RZ ;  /* 0x0000024099227810 */ /* 0x040fe20007ffe0ff */
[----:B------:R-:W-:Y:S01]  /*e610*/  FADD.FTZ R17, R36, R33 ;  /* 0x0000002124117221 */ /* 0x000fe20000010000 */
[----:B------:R-:W-:Y:S01]  /*e620*/  STS [R31.X4+0x420c], R10 ;  /* 0x00420c0a1f007388 */ /* 0x000fe20000004800 */
[----:B------:R-:W-:Y:S01]  /*e630*/  IADD3 R36, R153, 0x280, RZ ;  /* 0x0000028099247810 */ /* 0x000fe20007ffe0ff */
[----:B------:R-:W-:Y:S01]  /*e640*/  FFMA.FTZ R19, R19, UR33, R48 ;  /* 0x0000002113137c23 */ /* 0x000fe20008010030 */
[----:B0-----:R-:W-:Y:S01]  /*e650*/  IADD3 R44, R153, 0x380, RZ ;  /* 0x00000380992c7810 */ /* 0x001fe20007ffe0ff */
[----:B------:R0:W-:Y:S01]  /*e660*/  STS [R31.X4+0x4200], R40 ;  /* 0x004200281f007388 */ /* 0x0001e20000004800 */
[----:B------:R-:W-:Y:S01]  /*e670*/  FFMA.FTZ R222, R25, R128, R222 ;  /* 0x0000008019de7223 */ /* 0x000fe200000100de */
[C---:B--2---:R-:W-:Y:S01]  /*e680*/  IADD3 R46, R153.reuse, 0x3c0, RZ ;  /* 0x000003c0992e7810 */ /* 0x044fe20007ffe0ff */
[----:B------:R-:W-:Y:S01]  /*e690*/  FMUL.FTZ R18, R60, R45 ;  /* 0x0000002d3c127220 */ /* 0x000fe20000410000 */
[----:B------:R1:W-:Y:S01]  /*e6a0*/  STS [R31.X4+0x4204], R30 ;  /* 0x0042041e1f007388 */ /* 0x0003e20000004800 */
[----:B------:R-:W-:Y:S01]  /*e6b0*/  FADD.FTZ R105, R64, R105 ;  /* 0x0000006940697221 */ /* 0x000fe20000010000 */
[----:B------:R-:W-:Y:S01]  /*e6c0*/  IADD3 R48, R153, 0x400, RZ ;  /* 0x0000040099307810 */ /* 0x000fe20007ffe0ff */
[----:B------:R-:W-:Y:S01]  /*e6d0*/  FFMA.FTZ R25, R144, R25, R28 ;  /* 0x0000001990197223 */ /* 0x000fe2000001001c */
[----:B------:R-:W-:Y:S01]  /*e6e0*/  BAR.SYNC.DEFER_BLOCKING 0x0 ;  /* 0x0000000000007b1d */ /* 0x000fe20000010000 */
[----:B------:R-:W-:Y:S01]  /*e6f0*/  FADD.FTZ R16, R37, R32 ;  /* 0x0000002025107221 */ /* 0x000fe20000010000 */
[----:B0-----:R-:W-:Y:S01]  /*e700*/  IADD3 R40, R153, 0x300, RZ ;  /* 0x0000030099287810 */ /* 0x001fe20007ffe0ff */
[----:B------:R-:W-:Y:S01]  /*e710*/  FADD.FTZ R104, R61, R104 ;  /* 0x000000683d687221 */ /* 0x000fe20000010000 */
[----:B------:R-:W-:Y:S01]  /*e720*/  IADD3 R60, R153, 0x4c0, RZ ;  /* 0x000004c0993c7810 */ /* 0x000fe20007ffe0ff */
[----:B------:R-:W-:Y:S01]  /*e730*/  FADD.FTZ R96, R25, R96 ;  /* 0x0000006019607221 */ /* 0x000fe20000010000 */
[----:B------:R-:W-:Y:S01]  /*e740*/  IADD3 R12, R153, 0x80, RZ ;  /* 0x00000080990c7810 */ /* 0x000fe20007ffe0ff */
[----:B------:R-:W-:Y:S01]  /*e750*/  FMUL.FTZ R180, R89, R187 ;  /* 0x000000bb59b47220 */ /* 0x000fe20000410000 */
[C---:B------:R-:W-:Y:S01]  /*e760*/  IADD3 R10, R153.reuse, 0x100, RZ ;  /* 0x00000100990a7810 */ /* 0x040fe20007ffe0ff */
[----:B------:R-:W-:Y:S01]  /*e770*/  FFMA.FTZ R182, -R80, R205, -RZ ;  /* 0x000000cd50b67223 */ /* 0x000fe200000109ff */
[C---:B------:R-:W-:Y:S01]  /*e780*/  IADD3 R28, R153.reuse, 0x140, RZ ;  /* 0x00000140991c7810 */ /* 0x040fe20007ffe0ff */
[----:B------:R-:W-:Y:S01]  /*e790*/  FMUL.FTZ R185, R160, UR34 ;  /* 0x00000022a0b97c20 */ /* 0x000fe20008410000 */
[C---:B------:R-:W-:Y:S01]  /*e7a0*/  IADD3 R14, R153.reuse, 0x180, RZ ;  /* 0x00000180990e7810 */ /* 0x040fe20007ffe0ff */
[----:B------:R-:W-:Y:S01]  /*e7b0*/  FMUL.FTZ R186, R90, R186 ;  /* 0x000000ba5aba7220 */ /* 0x000fe20000410000 */
[----:B-1----:R-:W-:Y:S01]  /*e7c0*/  IADD3 R30, R153, 0x1c0, RZ ;  /* 0x000001c0991e7810 */ /* 0x002fe20007ffe0ff */
[----:B------:R-:W-:Y:S01]  /*e7d0*/  FMUL.FTZ R183, R55, R8 ;  /* 0x0000000837b77220 */ /* 0x000fe20000410000 */
[C---:B------:R-:W-:Y:S01]  /*e7e0*/  IADD3 R32, R153.reuse, 0x200, RZ ;  /* 0x0000020099207810 */ /* 0x040fe20007ffe0ff */
[C---:B------:R-:W-:Y:S01]  /*e7f0*/  FFMA.FTZ R185, R8.reuse, UR33, -R185 ;  /* 0x0000002108b97c23 */ /* 0x040fe200080108b9 */
[----:B------:R-:W-:Y:S01]  /*e800*/  IADD3 R64, R153, 0x540, RZ ;  /* 0x0000054099407810 */ /* 0x000fe20007ffe0ff */
[----:B------:R-:W-:Y:S01]  /*e810*/  FMUL.FTZ R13, R8, UR34 ;  /* 0x00000022080d7c20 */ /* 0x000fe20008410000 */
[-C--:B------:R-:W-:Y:S01]  /*e820*/  LEA.HI.SX32 R33, R34, R153.reuse, 0x1b ;  /* 0x0000009922217211 */ /* 0x080fe200078fdaff */
[----:B------:R-:W-:Y:S01]  /*e830*/  FFMA.FTZ R224, -R90, R224, -RZ ;  /* 0x000000e05ae07223 */ /* 0x000fe200000109ff */
[-C--:B------:R-:W-:Y:S01]  /*e840*/  LEA.HI.SX32 R34, R36, R153.reuse, 0x1b ;  /* 0x0000009924227211 */ /* 0x080fe200078fdaff */
[----:B------:R-:W-:Y:S01]  /*e850*/  FFMA.FTZ R188, -R89, R188, -RZ ;  /* 0x000000bc59bc7223 */ /* 0x000fe200000109ff */
        /* <DEDUP_REMOVED lines=22> */
[----:B------:R-:W-:Y:S01]  /*e9c0*/  LEA.HI.SX32 R26, R26, R153, 0x1b ;  /* 0x000000991a1a7211 */ /* 0x000fe200078fdaff */
        /* <DEDUP_REMOVED lines=27> */
[----:B------:R-:W-:Y:S01]  /*eb80*/  LEA.HI.SX32 R61, R172, R153, 0x1b ;  /* 0x00000099ac3d7211 */ /* 0x000fe200078fdaff */
[----:B------:R-:W0:Y:S01]  /*eb90*/  LDS R69, [R30.X4+0x4900] ;  /* 0x004900001e457984 */ /* 0x000e220000004800 */
[----:B------:R-:W-:-:S02]  /*eba0*/  FMUL.FTZ R210, R78, R210 ;  /* 0x000000d24ed27220 */ /* 0x000fc40000410000 */
[----:B------:R-:W-:Y:S01]  /*ebb0*/  FMUL.FTZ R212, R77, R212 ;  /* 0x000000d44dd47220 */ /* 0x000fe20000410000 */
[----:B------:R-:W0:Y:S01]  /*ebc0*/  LDS R70, [R32.X4+0x4a00] ;  /* 0x004a000020467984 */ /* 0x000e220000004800 */
[----:B------:R-:W-:Y:S02]  /*ebd0*/  FMUL.FTZ R214, R76, R214 ;  /* 0x000000d64cd67220 */ /* 0x000fe40000410000 */
[----:B------:R-:W-:Y:S01]  /*ebe0*/  FFMA.FTZ R216, -R75, R216, -RZ ;  /* 0x000000d84bd87223 */ /* 0x000fe200000109ff */
[----:B------:R-:W0:Y:S01]  /*ebf0*/  LDS R110, [R34.X4+0x4c00] ;  /* 0x004c0000226e7984 */ /* 0x000e220000004800 */
[----:B------:R-:W-:Y:S02]  /*ec00*/  FMUL.FTZ R8, R158, UR34 ;  /* 0x000000229e087c20 */ /* 0x000fe40008410000 */
[C---:B------:R-:W-:Y:S01]  /*ec10*/  FMUL.FTZ R11, R159.reuse, UR34 ;  /* 0x000000229f0b7c20 */ /* 0x040fe20008410000 */
[----:B------:R-:W0:Y:S01]  /*ec20*/  LDS R162, [R39.X4+0x5100] ;  /* 0x0051000027a27984 */ /* 0x000e220000004800 */
[----:B------:R-:W-:-:S02]  /*ec30*/  FFMA.FTZ R187, R159, UR33, -R8 ;  /* 0x000000219fbb7c23 */ /* 0x000fc40008010808 */
[----:B------:R-:W-:Y:S01]  /*ec40*/  FFMA.FTZ R184, R158, UR33, R11 ;  /* 0x000000219eb87c23 */ /* 0x000fe2000801000b */
[----:B------:R-:W0:Y:S01]  /*ec50*/  LDS R163, [R40.X4+0x5200] ;  /* 0x0052000028a37984 */ /* 0x000e220000004800 */
[----:B------:R-:W-:Y:S02]  /*ec60*/  FMUL.FTZ R8, R154, UR34 ;  /* 0x000000229a087c20 */ /* 0x000fe40008410000 */
[----:B------:R-:W-:Y:S01]  /*ec70*/  FMUL.FTZ R11, R155, UR34 ;  /* 0x000000229b0b7c20 */ /* 0x000fe20008410000 */
        /* <DEDUP_REMOVED lines=38> */
[----:B------:R-:W-:Y:S01]  /*eee0*/  STS [R31.X4+0x6304], R224 ;  /* 0x006304e01f007388 */ /* 0x000fe20000004800 */
[----:B------:R-:W-:Y:S01]  /*eef0*/  FMUL.FTZ R10, R156, UR34 ;  /* 0x000000229c0a7c20 */ /* 0x000fe20008410000 */
[----:B------:R-:W-:Y:S01]  /*ef00*/  ISETP.GE.AND P0, PT, R181, 0x1, PT ;  /* 0x00000001b500780c */ /* 0x000fe20003f06270 */
[----:B-1----:R-:W-:Y:S01]  /*ef10*/  FMUL.FTZ R182, R75, R215 ;  /* 0x000000d74bb67220 */ /* 0x002fe20000410000 */
[----:B------:R-:W-:Y:S01]  /*ef20*/  STS [R31.X4+0x630c], R188 ;  /* 0x00630cbc1f007388 */ /* 0x000fe20000004800 */
[C---:B------:R-:W-:Y:S02]  /*ef30*/  FFMA.FTZ R55, R157.reuse, UR33, -R10 ;  /* 0x000000219d377c23 */ /* 0x040fe4000801080a */
[----:B--2---:R-:W-:Y:S01]  /*ef40*/  FFMA.FTZ R186, R160, UR33, R13 ;  /* 0x00000021a0ba7c23 */ /* 0x004fe2000801000d */
        /* <DEDUP_REMOVED lines=19> */
[----:B-1----:R-:W-:-:S02]  /*f080*/  FFMA.FTZ R180, R156, UR33, R13 ;  /* 0x000000219cb47c23 */ /* 0x002fc4000801000d */
[----:B--2---:R-:W-:Y:S02]  /*f090*/  FFMA.FTZ R182, R154, UR33, R11 ;  /* 0x000000219ab67c23 */ /* 0x004fe4000801000b */
[----:B-----5:R-:W-:Y:S01]  /*f0a0*/  FFMA.FTZ R31, R155, UR33, -R8 ;  /* 0x000000219b1f7c23 */ /* 0x020fe20008010808 */
        /* <DEDUP_REMOVED lines=56> */
.L_x_6037:
[----:B0--34-:R-:W-:Y:S05]  /*f430*/  BSYNC B0 ;  /* 0x0000000000007941 */ /* 0x019fea0003800000 */
.L_x_6036:
        /* <DEDUP_REMOVED lines=67> */
.L_x_6039:
[----:B0-----:R-:W-:Y:S05]  /*f870*/  BSYNC B0 ;  /* 0x0000000000007941 */ /* 0x001fea0003800000 */
.L_x_6038:
[----:B------:R-:W0:Y:S01]  /*f880*/  LDS R25, [R25.X4+0x6500] ;  /* 0x0065000019197984 */ /* 0x000e220000004800 */
[----:B------:R-:W-:Y:S01]  /*f890*/  BSSY B0, `(.L_x_6040) ;  /* 0x0000004000007945 */ /* 0x000fe20003800000 */
[----:B------:R-:W-:Y:S05]  /*f8a0*/  @!P1 BRA `(.L_x_6041) ;  /* 0x0000002000009947 */ /* 0x000fea0003800000 */
[----:B------:R2:W-:Y:S04]  /*f8b0*/  RED.E.ADD.F32.FTZ.RN.STRONG.GPU [R8.64+-0x1e00], R63 ;  /* 0xffe2003f0800798e */ /* 0x0005e8000c10e7aa */
[----:B0-----:R2:W-:Y:S02]  /*f8c0*/  RED.E.ADD.F32.FTZ.RN.STRONG.GPU [R10.64+-0x1e00], R25 ;  /* 0xffe200190a00798e */ /* 0x0015e4000c10e7aa */
.L_x_6041:
[----:B------:R-:W-:Y:S05]  /*f8d0*/  BSYNC B0 ;  /* 0x0000000000007941 */ /* 0x000fea0003800000 */
.L_x_6040:
[----:B-1----:R1:W3:Y:S01]  /*f8e0*/  LDS R13, [R26.X4+0x6600] ;  /* 0x006600001a0d7984 */ /* 0x0022e20000004800 */
[----:B------:R-:W-:Y:S01]  /*f8f0*/  BSSY B0, `(.L_x_6042) ;  /* 0x0000004000007945 */ /* 0x000fe20003800000 */
[----:B------:R-:W-:Y:S05]  /*f900*/  @!P2 BRA `(.L_x_6043) ;  /* 0x000000200000a947 */ /* 0x000fea0003800000 */
[----:B------:R4:W-:Y:S04]  /*f910*/  RED.E.ADD.F32.FTZ.RN.STRONG.GPU [R8.64+-0x1d00], R64 ;  /* 0xffe300400800798e */ /* 0x0009e8000c10e7aa */
[----:B---3--:R4:W-:Y:S02]  /*f920*/  RED.E.ADD.F32.FTZ.RN.STRONG.GPU [R10.64+-0x1d00], R13 ;  /* 0xffe3000d0a00798e */ /* 0x0089e4000c10e7aa */
.L_x_6043:
[----:B------:R-:W-:Y:S05]  /*f930*/  BSYNC B0 ;  /* 0x0000000000007941 */ /* 0x000fea0003800000 */
.L_x_6042:
        /* <DEDUP_REMOVED lines=12> */
.L_x_6045:
[----:B------:R-:W-:Y:S05]  /*fa00*/  BSYNC B0 ;  /* 0x0000000000007941 */ /* 0x000fea0003800000 */
.L_x_6044:
[----:B---34-:R3:W4:Y:S01]  /*fa10*/  LDS R13, [R28.X4+0x6800] ;  /* 0x006800001c0d7984 */ /* 0x0187220000004800 */
[----:B------:R-:W-:Y:S01]  /*fa20*/  BSSY B0, `(.L_x_6046) ;  /* 0x0000004000007945 */ /* 0x000fe20003800000 */
[----:B------:R-:W-:Y:S05]  /*fa30*/  @!P0 BRA `(.L_x_6047) ;  /* 0x0000002000008947 */ /* 0x000fea0003800000 */
[----:B------:R2:W-:Y:S04]  /*fa40*/  RED.E.ADD.F32.FTZ.RN.STRONG.GPU [R8.64+-0x1b00], R67 ;  /* 0xffe500430800798e */ /* 0x0005e8000c10e7aa */
[----:B----4-:R2:W-:Y:S02]  /*fa50*/  RED.E.ADD.F32.FTZ.RN.STRONG.GPU [R10.64+-0x1b00], R13 ;  /* 0xffe5000d0a00798e */ /* 0x0105e4000c10e7aa */
.L_x_6047:
[----:B------:R-:W-:Y:S05]  /*fa60*/  BSYNC B0 ;  /* 0x0000000000007941 */ /* 0x000fea0003800000 */
.L_x_6046:
[----:B------:R-:W2:Y:S01]  /*fa70*/  LDS R29, [R29.X4+0x6900] ;  /* 0x006900001d1d7984 */ /* 0x000ea20000004800 */
[----:B------:R-:W-:Y:S01]  /*fa80*/  BSSY B0, `(.L_x_6048) ;  /* 0x0000004000007945 */ /* 0x000fe20003800000 */
[----:B------:R-:W-:Y:S05]  /*fa90*/  @!P1 BRA `(.L_x_6049) ;  /* 0x0000002000009947 */ /* 0x000fea0003800000 */
[----:B------:R3:W-:Y:S04]  /*faa0*/  RED.E.ADD.F32.FTZ.RN.STRONG.GPU [R8.64+-0x1a00], R68 ;  /* 0xffe600440800798e */ /* 0x0007e8000c10e7aa */
[----:B--2---:R3:W-:Y:S02]  /*fab0*/  RED.E.ADD.F32.FTZ.RN.STRONG.GPU [R10.64+-0x1a00], R29 ;  /* 0xffe6001d0a00798e */ /* 0x0047e4000c10e7aa */
.L_x_6049:
[----:B------:R-:W-:Y:S05]  /*fac0*/  BSYNC B0 ;  /* 0x0000000000007941 */ /* 0x000fea0003800000 */
.L_x_6048:
[----:B--2-4-:R2:W4:Y:S01]  /*fad0*/  LDS R13, [R30.X4+0x6a00] ;  /* 0x006a00001e0d7984 */ /* 0x0145220000004800 */
[----:B------:R-:W-:Y:S01]  /*fae0*/  BSSY B0, `(.L_x_6050) ;  /* 0x0000004000007945 */ /* 0x000fe20003800000 */
[----:B------:R-:W-:Y:S05]  /*faf0*/  @!P2 BRA `(.L_x_6051) ;  /* 0x000000200000a947 */ /* 0x000fea0003800000 */
[----:B------:R2:W-:Y:S04]  /*fb00*/  RED.E.ADD.F32.FTZ.RN.STRONG.GPU [R8.64+-0x1900], R69 ;  /* 0xffe700450800798e */ /* 0x0005e8000c10e7aa */
[----:B----4-:R2:W-:Y:S02]  /*fb10*/  RED.E.ADD.F32.FTZ.RN.STRONG.GPU [R10.64+-0x1900], R13 ;  /* 0xffe7000d0a00798e */ /* 0x0105e4000c10e7aa */
.L_x_6051:
[----:B------:R-:W-:Y:S05]  /*fb20*/  BSYNC B0 ;  /* 0x0000000000007941 */ /* 0x000fea0003800000 */
.L_x_6050:
[----:B--2-4-:R2:W4:Y:S01]  /*fb30*/  LDS R13, [R32.X4+0x6b00] ;  /* 0x006b0000200d7984 */ /* 0x0145220000004800 */
[----:B------:R-:W-:Y:S01]  /*fb40*/  BSSY B0, `(.L_x_6052) ;  /* 0x0000004000007945 */ /* 0x000fe20003800000 */
[----:B------:R-:W-:Y:S05]  /*fb50*/  @!P3 BRA `(.L_x_6053) ;  /* 0x000000200000b947 */ /* 0x000fea0003800000 */
[----:B------:R2:W-:Y:S04]  /*fb60*/  RED.E.ADD.F32.FTZ.RN.STRONG.GPU [R8.64+-0x1800], R70 ;  /* 0xffe800460800798e */ /* 0x0005e8000c10e7aa */
[----:B----4-:R2:W-:Y:S02]  /*fb70*/  RED.E.ADD.F32.FTZ.RN.STRONG.GPU [R10.64+-0x1800], R13 ;  /* 0xffe8000d0a00798e */ /* 0x0105e4000c10e7aa */
.L_x_6053:
[----:B------:R-:W-:Y:S05]  /*fb80*/  BSYNC B0 ;  /* 0x0000000000007941 */ /* 0x000fea0003800000 */
.L_x_6052:
[----:B------:R-:W2:Y:S01]  /*fb90*/  LDS R33, [R33.X4+0x6c00] ;  /* 0x006c000021217984 */ /* 0x000ea20000004800 */
[----:B------:R-:W-:Y:S01]  /*fba0*/  BSSY B0, `(.L_x_6054) ;  /* 0x0000004000007945 */ /* 0x000fe20003800000 */
[----:B------:R-:W-:Y:S05]  /*fbb0*/  @!P4 BRA `(.L_x_6055) ;  /* 0x000000200000c947 */ /* 0x000fea0003800000 */
[----:B------:R3:W-:Y:S04]  /*fbc0*/  RED.E.ADD.F32.FTZ.RN.STRONG.GPU [R8.64+-0x1700], R71 ;  /* 0xffe900470800798e */ /* 0x0007e8000c10e7aa */
[----:B--2---:R3:W-:Y:S02]  /*fbd0*/  RED.E.ADD.F32.FTZ.RN.STRONG.GPU [R10.64+-0x1700], R33 ;  /* 0xffe900210a00798e */ /* 0x0047e4000c10e7aa */
.L_x_6055:
[----:B------:R-:W-:Y:S05]  /*fbe0*/  BSYNC B0 ;  /* 0x0000000000007941 */ /* 0x000fea0003800000 */
.L_x_6054:
[----:B--2-4-:R2:W4:Y:S01]  /*fbf0*/  LDS R13, [R34.X4+0x6d00] ;  /* 0x006d0000220d7984 */ /* 0x0145220000004800 */
[----:B------:R-:W-:Y:S01]  /*fc00*/  BSSY B0, `(.L_x_6056) ;  /* 0x0000004000007945 */ /* 0x000fe20003800000 */
[----:B------:R-:W-:Y:S05]  /*fc10*/  @!P5 BRA `(.L_x_6057) ;  /* 0x000000200000d947 */ /* 0x000fea0003800000 */
[----:B------:R2:W-:Y:S04]  /*fc20*/  RED.E.ADD.F32.FTZ.RN.STRONG.GPU [R8.64+-0x1600], R110 ;  /* 0xffea006e0800798e */ /* 0x0005e8000c10e7aa */
[----:B----4-:R2:W-:Y:S02]  /*fc30*/  RED.E.ADD.F32.FTZ.RN.STRONG.GPU [R10.64+-0x1600], R13 ;  /* 0xffea000d0a00798e */ /* 0x0105e4000c10e7aa */
.L_x_6057:
[----:B------:R-:W-:Y:S05]  /*fc40*/  BSYNC B0 ;  /* 0x0000000000007941 */ /* 0x000fea0003800000 */
.L_x_6056:
        /* <DEDUP_REMOVED lines=12> */
.L_x_6059:
[----:B------:R-:W-:Y:S05]  /*fd10*/  BSYNC B0 ;  /* 0x0000000000007941 */ /* 0x000fea0003800000 */
.L_x_6058:
[----:B--2-4-:R2:W4:Y:S01]  /*fd20*/  LDS R13, [R36.X4+0x6f00] ;  /* 0x006f0000240d7984 */ /* 0x0145220000004800 */
[----:B------:R-:W-:Y:S01]  /*fd30*/  BSSY B0, `(.L_x_6060) ;  /* 0x0000004000007945 */ /* 0x000fe20003800000 */
[----:B------:R-:W-:Y:S05]  /*fd40*/  @!P0 BRA `(.L_x_6061) ;  /* 0x0000002000008947 */ /* 0x000fea0003800000 */
[----:B------:R2:W-:Y:S04]  /*fd50*/  RED.E.ADD.F32.FTZ.RN.STRONG.GPU [R8.64+-0x1400], R126 ;  /* 0xffec007e0800798e */ /* 0x0005e8000c10e7aa */
[----:B----4-:R2:W-:Y:S02]  /*fd60*/  RED.E.ADD.F32.FTZ.RN.STRONG.GPU [R10.64+-0x1400], R13 ;  /* 0xffec000d0a00798e */ /* 0x0105e4000c10e7aa */
.L_x_6061:
[----:B------:R-:W-:Y:S05]  /*fd70*/  BSYNC B0 ;  /* 0x0000000000007941 */ /* 0x000fea0003800000 */
.L_x_6060:
[----:B------:R-:W2:Y:S01]  /*fd80*/  LDS R37, [R37.X4+0x7000] ;  /* 0x0070000025257984 */ /* 0x000ea20000004800 */
[----:B------:R-:W-:Y:S01]  /*fd90*/  BSSY B0, `(.L_x_6062) ;  /* 0x0000004000007945 */ /* 0x000fe20003800000 */
[----:B------:R-:W-:Y:S05]  /*fda0*/  @!P1 BRA `(.L_x_6063) ;  /* 0x0000002000009947 */ /* 0x000fea0003800000 */
[----:B------:R3:W-:Y:S04]  /*fdb0*/  RED.E.ADD.F32.FTZ.RN.STRONG.GPU [R8.64+-0x1300], R127 ;  /* 0xffed007f0800798e */ /* 0x0007e8000c10e7aa */
[----:B--2---:R3:W-:Y:S02]  /*fdc0*/  RED.E.ADD.F32.FTZ.RN.STRONG.GPU [R10.64+-0x1300], R37 ;  /* 0xffed00250a00798e */ /* 0x0047e4000c10e7aa */
.L_x_6063:
[----:B------:R-:W-:Y:S05]  /*fdd0*/  BSYNC B0 ;  /* 0x0000000000007941 */ /* 0x000fea0003800000 */
.L_x_6062:
[----:B--2-4-:R2:W4:Y:S01]  /*fde0*/  LDS R13, [R38.X4+0x7100] ;  /* 0x00710000260d7984 */ /* 0x0145220000004800 */
[----:B------:R-:W-:Y:S01]  /*fdf0*/  BSSY B0, `(.L_x_6064) ;  /* 0x0000004000007945 */ /* 0x000fe20003800000 */
[----:B------:R-:W-:Y:S05]  /*fe00*/  @!P2 BRA `(.L_x_6065) ;  /* 0x000000200000a947 */ /* 0x000fea0003800000 */
[----:B------:R2:W-:Y:S04]  /*fe10*/  RED.E.ADD.F32.FTZ.RN.STRONG.GPU [R8.64+-0x1200], R161 ;  /* 0xffee00a10800798e */ /* 0x0005e8000c10e7aa */
[----:B----4-:R2:W-:Y:S02]  /*fe20*/  RED.E.ADD.F32.FTZ.RN.STRONG.GPU [R10.64+-0x1200], R13 ;  /* 0xffee000d0a00798e */ /* 0x0105e4000c10e7aa */
.L_x_6065:
[----:B------:R-:W-:Y:S05]  /*fe30*/  BSYNC B0 ;  /* 0x0000000000007941 */ /* 0x000fea0003800000 */
.L_x_6064:
[----:B------:R-:W2:Y:S01]  /*fe40*/  LDS R39, [R39.X4+0x7200] ;  /* 0x0072000027277984 */ /* 0x000ea20000004800 */
[----:B------:R-:W-:Y:S01]  /*fe50*/  BSSY B0, `(.L_x_6066) ;  /* 0x0000004000007945 */ /* 0x000fe20003800000 */
[----:B------:R-:W-:Y:S05]  /*fe60*/  @!P3 BRA `(.L_x_6067) ;  /* 0x000000200000b947 */ /* 0x000fea0003800000 */
[----:B------:R3:W-:Y:S04]  /*fe70*/  RED.E.ADD.F32.FTZ.RN.STRONG.GPU [R8.64+-0x1100], R162 ;  /* 0xffef00a20800798e */ /* 0x0007e8000c10e7aa */
[----:B--2---:R3:W-:Y:S02]  /*fe80*/  RED.E.ADD.F32.FTZ.RN.STRONG.GPU [R10.64+-0x1100], R39 ;  /* 0xffef00270a00798e */ /* 0x0047e4000c10e7aa */
.L_x_6067:
[----:B------:R-:W-:Y:S05]  /*fe90*/  BSYNC B0 ;  /* 0x0000000000007941 */ /* 0x000fea0003800000 */
.L_x_6066:
[----:B--2-4-:R2:W4:Y:S01]  /*fea0*/  LDS R13, [R40.X4+0x7300] ;  /* 0x00730000280d7984 */ /* 0x0145220000004800 */
[----:B------:R-:W-:Y:S01]  /*feb0*/  BSSY B0, `(.L_x_6068) ;  /* 0x0000004000007945 */ /* 0x000fe20003800000 */
[----:B------:R-:W-:Y:S05]  /*fec0*/  @!P4 BRA `(.L_x_6069) ;  /* 0x000000200000c947 */ /* 0x000fea0003800000 */
[----:B------:R2:W-:Y:S04]  /*fed0*/  RED.E.ADD.F32.FTZ.RN.STRONG.GPU [R8.64+-0x1000], R163 ;  /* 0xfff000a30800798e */ /* 0x0005e8000c10e7aa */
[----:B----4-:R2:W-:Y:S02]  /*fee0*/  RED.E.ADD.F32.FTZ.RN.STRONG.GPU [R10.64+-0x1000], R13 ;  /* 0xfff0000d0a00798e */ /* 0x0105e4000c10e7aa */
.L_x_6069:
[----:B------:R-:W-:Y:S05]  /*fef0*/  BSYNC B0 ;  /* 0x0000000000007941 */ /* 0x000fea0003800000 */
.L_x_6068:
[----:B------:R-:W2:Y:S01]  /*ff00*/  LDS R41, [R41.X4+0x7400] ;  /* 0x0074000029297984 */ /* 0x000ea20000004800 */
[----:B------:R-:W-:Y:S01]  /*ff10*/  BSSY B0, `(.L_x_6070) ;  /* 0x0000004000007945 */ /* 0x000fe20003800000 */
[----:B------:R-:W-:Y:S05]  /*ff20*/  @!P5 BRA `(.L_x_6071) ;  /* 0x000000200000d947 */ /* 0x000fea0003800000 */
[----:B------:R3:W-:Y:S04]  /*ff30*/  RED.E.ADD.F32.FTZ.RN.STRONG.GPU [R8.64+-0xf00], R164 ;  /* 0xfff100a40800798e */ /* 0x0007e8000c10e7aa */
[----:B--2---:R3:W-:Y:S02]  /*ff40*/  RED.E.ADD.F32.FTZ.RN.STRONG.GPU [R10.64+-0xf00], R41 ;  /* 0xfff100290a00798e */ /* 0x0047e4000c10e7aa */
.L_x_6071:
[----:B------:R-:W-:Y:S05]  /*ff50*/  BSYNC B0 ;  /* 0x0000000000007941 */ /* 0x000fea0003800000 */
.L_x_6070:
        /* <DEDUP_REMOVED lines=12> */
.L_x_6073:
[----:B--2---:R-:W-:Y:S05]  /*10020*/  BSYNC B0 ;  /* 0x0000000000007941 */ /* 0x004fea0003800000 */
.L_x_6072:
[----:B------:R-:W2:Y:S01]  /*10030*/  LDS R43, [R43.X4+0x7600] ;  /* 0x007600002b2b7984 */ /* 0x000ea20000004800 */
[----:B------:R-:W-:Y:S01]  /*10040*/  BSSY B0, `(.L_x_6074) ;  /* 0x0000004000007945 */ /* 0x000fe20003800000 */
[----:B------:R-:W-:Y:S05]  /*10050*/  @!P0 BRA `(.L_x_6075) ;  /* 0x0000002000008947 */ /* 0x000fea0003800000 */
[----:B------:R3:W-:Y:S04]  /*10060*/  RED.E.ADD.F32.FTZ.RN.STRONG.GPU [R8.64+-0xd00], R166 ;  /* 0xfff300a60800798e */ /* 0x0007e8000c10e7aa */
[----:B--2---:R3:W-:Y:S02]  /*10070*/  RED.E.ADD.F32.FTZ.RN.STRONG.GPU [R10.64+-0xd00], R43 ;  /* 0xfff3002b0a00798e */ /* 0x0047e4000c10e7aa */
.L_x_6075:
[----:B------:R-:W-:Y:S05]  /*10080*/  BSYNC B0 ;  /* 0x0000000000007941 */ /* 0x000fea0003800000 */
.L_x_6074:
[----:B----4-:R4:W3:Y:S01]  /*10090*/  LDS R13, [R44.X4+0x7700] ;  /* 0x007700002c0d7984 */ /* 0x0108e20000004800 */
[----:B------:R-:W-:Y:S01]  /*100a0*/  BSSY B0, `(.L_x_6076) ;  /* 0x0000004000007945 */ /* 0x000fe20003800000 */
[----:B------:R-:W-:Y:S05]  /*100b0*/  @!P1 BRA `(.L_x_6077) ;  /* 0x0000002000009947 */ /* 0x000fea0003800000 */
[----:B------:R4:W-:Y:S04]  /*100c0*/  RED.E.ADD.F32.FTZ.RN.STRONG.GPU [R8.64+-0xc00], R167 ;  /* 0xfff400a70800798e */ /* 0x0009e8000c10e7aa */
[----:B---3--:R4:W-:Y:S02]  /*100d0*/  RED.E.ADD.F32.FTZ.RN.STRONG.GPU [R10.64+-0xc00], R13 ;  /* 0xfff4000d0a00798e */ /* 0x0089e4000c10e7aa */
.L_x_6077:
[----:B------:R-:W-:Y:S05]  /*100e0*/  BSYNC B0 ;  /* 0x0000000000007941 */ /* 0x000fea0003800000 */
.L_x_6076:
[----:B------:R-:W4:Y:S01]  /*100f0*/  LDS R45, [R45.X4+0x7800] ;  /* 0x007800002d2d7984 */ /* 0x000f220000004800 */
[----:B------:R-:W-:Y:S01]  /*10100*/  BSSY B0, `(.L_x_6078) ;  /* 0x0000004000007945 */ /* 0x000fe20003800000 */
[----:B------:R-:W-:Y:S05]  /*10110*/  @!P2 BRA `(.L_x_6079) ;  /* 0x000000200000a947 */ /* 0x000fea0003800000 */
[----:B------:R4:W-:Y:S04]  /*10120*/  RED.E.ADD.F32.FTZ.RN.STRONG.GPU [R8.64+-0xb00], R168 ;  /* 0xfff500a80800798e */ /* 0x0009e8000c10e7aa */
[----:B----4-:R4:W-:Y:S02]  /*10130*/  RED.E.ADD.F32.FTZ.RN.STRONG.GPU [R10.64+-0xb00], R45 ;  /* 0xfff5002d0a00798e */ /* 0x0109e4000c10e7aa */
.L_x_6079:
[----:B------:R-:W-:Y:S05]  /*10140*/  BSYNC B0 ;  /* 0x0000000000007941 */ /* 0x000fea0003800000 */
.L_x_6078:
[----:B---34-:R3:W4:Y:S01]  /*10150*/  LDS R13, [R46.X4+0x7900] ;  /* 0x007900002e0d7984 */ /* 0x0187220000004800 */
[----:B------:R-:W-:Y:S01]  /*10160*/  BSSY B0, `(.L_x_6080) ;  /* 0x0000004000007945 */ /* 0x000fe20003800000 */
[----:B------:R-:W-:Y:S05]  /*10170*/  @!P3 BRA `(.L_x_6081) ;  /* 0x000000200000b947 */ /* 0x000fea0003800000 */
[----:B------:R3:W-:Y:S04]  /*10180*/  RED.E.ADD.F32.FTZ.RN.STRONG.GPU [R8.64+-0xa00], R169 ;  /* 0xfff600a90800798e */ /* 0x0007e8000c10e7aa */
[----:B----4-:R3:W-:Y:S02]  /*10190*/  RED.E.ADD.F32.FTZ.RN.STRONG.GPU [R10.64+-0xa00], R13 ;  /* 0xfff6000d0a00798e */ /* 0x0107e4000c10e7aa */
.L_x_6081:
[----:B------:R-:W-:Y:S05]  /*101a0*/  BSYNC B0 ;  /* 0x0000000000007941 */ /* 0x000fea0003800000 */
.L_x_6080:
[----:B------:R-:W3:Y:S01]  /*101b0*/  LDS R47, [R47.X4+0x7a00] ;  /* 0x007a00002f2f7984 */ /* 0x000ee20000004800 */
[----:B------:R-:W-:Y:S01]  /*101c0*/  BSSY B0, `(.L_x_6082) ;  /* 0x0000004000007945 */ /* 0x000fe20003800000 */
[----:B------:R-:W-:Y:S05]  /*101d0*/  @!P4 BRA `(.L_x_6083) ;  /* 0x000000200000c947 */ /* 0x000fea0003800000 */
[----:B------:R4:W-:Y:S04]  /*101e0*/  RED.E.ADD.F32.FTZ.RN.STRONG.GPU [R8.64+-0x900], R170 ;  /* 0xfff700aa0800798e */ /* 0x0009e8000c10e7aa */
[----:B---3--:R4:W-:Y:S02]  /*101f0*/  RED.E.ADD.F32.FTZ.RN.STRONG.GPU [R10.64+-0x900], R47 ;  /* 0xfff7002f0a00798e */ /* 0x0089e4000c10e7aa */
.L_x_6083:
[----:B------:R-:W-:Y:S05]  /*10200*/  BSYNC B0 ;  /* 0x0000000000007941 */ /* 0x000fea0003800000 */
.L_x_6082:
[----:B---34-:R3:W4:Y:S01]  /*10210*/  LDS R13, [R48.X4+0x7b00] ;  /* 0x007b0000300d7984 */ /* 0x0187220000004800 */
[----:B------:R-:W-:Y:S01]  /*10220*/  BSSY B0, `(.L_x_6084) ;  /* 0x0000004000007945 */ /* 0x000fe20003800000 */
[----:B------:R-:W-:Y:S05]  /*10230*/  @!P5 BRA `(.L_x_6085) ;  /* 0x000000200000d947 */ /* 0x000fea0003800000 */
[----:B------:R3:W-:Y:S04]  /*10240*/  RED.E.ADD.F32.FTZ.RN.STRONG.GPU [R8.64+-0x800], R171 ;  /* 0xfff800ab0800798e */ /* 0x0007e8000c10e7aa */
[----:B----4-:R3:W-:Y:S02]  /*10250*/  RED.E.ADD.F32.FTZ.RN.STRONG.GPU [R10.64+-0x800], R13 ;  /* 0xfff8000d0a00798e */ /* 0x0107e4000c10e7aa */
.L_x_6085:
[----:B------:R-:W-:Y:S05]  /*10260*/  BSYNC B0 ;  /* 0x0000000000007941 */ /* 0x000fea0003800000 */
.L_x_6084:
        /* <DEDUP_REMOVED lines=12> */
.L_x_6087:
[----:B------:R-:W-:Y:S05]  /*10330*/  BSYNC B0 ;  /* 0x0000000000007941 */ /* 0x000fea0003800000 */
.L_x_6086:
[----:B---34-:R3:W4:Y:S01]  /*10340*/  LDS R13, [R50.X4+0x7d00] ;  /* 0x007d0000320d7984 */ /* 0x0187220000004800 */
[----:B------:R-:W-:Y:S01]  /*10350*/  BSSY B0, `(.L_x_6088) ;  /* 0x0000004000007945 */ /* 0x000fe20003800000 */
[----:B------:R-:W-:Y:S05]  /*10360*/  @!P0 BRA `(.L_x_6089) ;  /* 0x0000002000008947 */ /* 0x000fea0003800000 */
[----:B------:R3:W-:Y:S04]  /*10370*/  RED.E.ADD.F32.FTZ.RN.STRONG.GPU [R8.64+-0x600], R173 ;  /* 0xfffa00ad0800798e */ /* 0x0007e8000c10e7aa */
[----:B----4-:R3:W-:Y:S02]  /*10380*/  RED.E.ADD.F32.FTZ.RN.STRONG.GPU [R10.64+-0x600], R13 ;  /* 0xfffa000d0a00798e */ /* 0x0107e4000c10e7aa */
.L_x_6089:
[----:B------:R-:W-:Y:S05]  /*10390*/  BSYNC B0 ;  /* 0x0000000000007941 */ /* 0x000fea0003800000 */
.L_x_6088:
[----:B------:R-:W3:Y:S01]  /*103a0*/  LDS R51, [R51.X4+0x7e00] ;  /* 0x007e000033337984 */ /* 0x000ee20000004800 */
[----:B------:R-:W-:Y:S01]  /*103b0*/  BSSY B0, `(.L_x_6090) ;  /* 0x0000004000007945 */ /* 0x000fe20003800000 */
[----:B------:R-:W-:Y:S05]  /*103c0*/  @!P1 BRA `(.L_x_6091) ;  /* 0x0000002000009947 */ /* 0x000fea0003800000 */
[----:B------:R4:W-:Y:S04]  /*103d0*/  RED.E.ADD.F32.FTZ.RN.STRONG.GPU [R8.64+-0x500], R174 ;  /* 0xfffb00ae0800798e */ /* 0x0009e8000c10e7aa */
[----:B---3--:R4:W-:Y:S02]  /*103e0*/  RED.E.ADD.F32.FTZ.RN.STRONG.GPU [R10.64+-0x500], R51 ;  /* 0xfffb00330a00798e */ /* 0x0089e4000c10e7aa */
.L_x_6091:
[----:B------:R-:W-:Y:S05]  /*103f0*/  BSYNC B0 ;  /* 0x0000000000007941 */ /* 0x000fea0003800000 */
.L_x_6090:
[----:B---34-:R3:W4:Y:S01]  /*10400*/  LDS R13, [R52.X4+0x7f00] ;  /* 0x007f0000340d7984 */ /* 0x0187220000004800 */
[----:B------:R-:W-:Y:S01]  /*10410*/  BSSY B0, `(.L_x_6092) ;  /* 0x0000004000007945 */ /* 0x000fe20003800000 */
[----:B------:R-:W-:Y:S05]  /*10420*/  @!P2 BRA `(.L_x_6093) ;  /* 0x000000200000a947 */ /* 0x000fea0003800000 */
[----:B------:R3:W-:Y:S04]  /*10430*/  RED.E.ADD.F32.FTZ.RN.STRONG.GPU [R8.64+-0x400], R175 ;  /* 0xfffc00af0800798e */ /* 0x0007e8000c10e7aa */
[----:B----4-:R3:W-:Y:S02]  /*10440*/  RED.E.ADD.F32.FTZ.RN.STRONG.GPU [R10.64+-0x400], R13 ;  /* 0xfffc000d0a00798e */ /* 0x0107e4000c10e7aa */
.L_x_6093:
[----:B------:R-:W-:Y:S05]  /*10450*/  BSYNC B0 ;  /* 0x0000000000007941 */ /* 0x000fea0003800000 */
.L_x_6092:
[----:B------:R-:W3:Y:S01]  /*10460*/  LDS R53, [R53.X4+0x8000] ;  /* 0x0080000035357984 */ /* 0x000ee20000004800 */
[----:B------:R-:W-:Y:S01]  /*10470*/  BSSY B0, `(.L_x_6094) ;  /* 0x0000004000007945 */ /* 0x000fe20003800000 */
[----:B------:R-:W-:Y:S05]  /*10480*/  @!P3 BRA `(.L_x_6095) ;  /* 0x000000200000b947 */ /* 0x000fea0003800000 */
[----:B------:R4:W-:Y:S04]  /*10490*/  RED.E.ADD.F32.FTZ.RN.STRONG.GPU [R8.64+-0x300], R176 ;  /* 0xfffd00b00800798e */ /* 0x0009e8000c10e7aa */
[----:B---3--:R4:W-:Y:S02]  /*104a0*/  RED.E.ADD.F32.FTZ.RN.STRONG.GPU [R10.64+-0x300], R53 ;  /* 0xfffd00350a00798e */ /* 0x0089e4000c10e7aa */
.L_x_6095:
[----:B------:R-:W-:Y:S05]  /*104b0*/  BSYNC B0 ;  /* 0x0000000000007941 */ /* 0x000fea0003800000 */
.L_x_6094:
[----:B---34-:R3:W4:Y:S01]  /*104c0*/  LDS R13, [R60.X4+0x8100] ;  /* 0x008100003c0d7984 */ /* 0x0187220000004800 */
[----:B------:R-:W-:Y:S01]  /*104d0*/  BSSY B0, `(.L_x_6096) ;  /* 0x0000004000007945 */ /* 0x000fe20003800000 */
[----:B------:R-:W-:Y:S05]  /*104e0*/  @!P4 BRA `(.L_x_6097) ;  /* 0x000000200000c947 */ /* 0x000fea0003800000 */
[----:B------:R3:W-:Y:S04]  /*104f0*/  RED.E.ADD.F32.FTZ.RN.STRONG.GPU [R8.64+-0x200], R177 ;  /* 0xfffe00b10800798e */ /* 0x0007e8000c10e7aa */
[----:B----4-:R3:W-:Y:S02]  /*10500*/  RED.E.ADD.F32.FTZ.RN.STRONG.GPU [R10.64+-0x200], R13 ;  /* 0xfffe000d0a00798e */ /* 0x0107e4000c10e7aa */
.L_x_6097:
[----:B------:R-:W-:Y:S05]  /*10510*/  BSYNC B0 ;  /* 0x0000000000007941 */ /* 0x000fea0003800000 */
.L_x_6096:
[----:B------:R-:W3:Y:S01]  /*10520*/  LDS R61, [R61.X4+0x8200] ;  /* 0x008200003d3d7984 */ /* 0x000ee20000004800 */
[----:B------:R-:W-:Y:S01]  /*10530*/  BSSY B0, `(.L_x_6098) ;  /* 0x0000004000007945 */ /* 0x000fe20003800000 */
[----:B------:R-:W-:Y:S05]  /*10540*/  @!P5 BRA `(.L_x_6099) ;  /* 0x000000200000d947 */ /* 0x000fea0003800000 */
[----:B------:R4:W-:Y:S04]  /*10550*/  RED.E.ADD.F32.FTZ.RN.STRONG.GPU [R8.64+-0x100], R178 ;  /* 0xffff00b20800798e */ /* 0x0009e8000c10e7aa */
[----:B---3--:R4:W-:Y:S02]  /*10560*/  RED.E.ADD.F32.FTZ.RN.STRONG.GPU [R10.64+-0x100], R61 ;  /* 0xffff003d0a00798e */ /* 0x0089e4000c10e7aa */
.L_x_6099:
[----:B------:R-:W-:Y:S05]  /*10570*/  BSYNC B0 ;  /* 0x0000000000007941 */ /* 0x000fea0003800000 */
.L_x_6098:
[----:B---34-:R-:W3:Y:S01]  /*10580*/  SHFL.DOWN PT, R11, R0, 0x1, 0x1f ;  /* 0x08201f00000b7f89 */ /* 0x018ee200000e0000 */
        /* <DEDUP_REMOVED lines=15> */
[----:B---3--:R-:W-:Y:S02]  /*10680*/  @!P0 FADD.FTZ R0, R0, R11 ;  /* 0x0000000b00008221 */ /* 0x008fe40000010000 */
        /* <DEDUP_REMOVED lines=17> */
[----:B------:R-:W-:Y:S02]  /*107a0*/  FADD.FTZ R95, R18, R95 ;  /* 0x0000005f125f7221 */ /* 0x000fe40000010000 */
[----:B----4-:R-:W-:Y:S01]  /*107b0*/  @!P0 FADD.FTZ R2, R2, R9 ;  /* 0x0000000902028221 */ /* 0x010fe20000010000 */
[----:B------:R-:W3:Y:S01]  /*107c0*/  SHFL.DOWN PT, R11, R0, 0x4, 0x1f ;  /* 0x08801f00000b7f89 */ /* 0x000ee200000e0000 */
[----:B------:R-:W-:Y:S01]  /*107d0*/  ISETP.GT.AND P0, PT, R152, 0x1b, PT ;  /* 0x0000001b9800780c */ /* 0x000fe20003f04270 */
[----:B------:R-:W-:-:S02]  /*107e0*/  FADD.FTZ R94, R185, R94 ;  /* 0x0000005eb95e7221 */ /* 0x000fc40000010000 */
[----:B------:R-:W4:Y:S01]  /*107f0*/  SHFL.DOWN PT, R9, R2, 0x4, 0x1f ;  /* 0x08801f0002097f89 */ /* 0x000f2200000e0000 */
[----:B------:R-:W-:Y:S02]  /*10800*/  FFMA.FTZ R226, R58, R131, R226 ;  /* 0x000000833ae27223 */ /* 0x000fe400000100e2 */
[----:B------:R-:W-:Y:S02]  /*10810*/  FFMA.FTZ R227, R59, R132, R227 ;  /* 0x000000843be37223 */ /* 0x000fe400000100e3 */
[----:B------:R-:W-:Y:S02]  /*10820*/  FADD.FTZ R93, R184, R93 ;  /* 0x0000005db85d7221 */ /* 0x000fe40000010000 */
[----:B------:R-:W-:Y:S02]  /*10830*/  FFMA.FTZ R228, R74, R133, R228 ;  /* 0x000000854ae47223 */ /* 0x000fe400000100e4 */
[----:B------:R-:W-:Y:S02]  /*10840*/  FADD.FTZ R92, R55, R92 ;  /* 0x0000005c375c7221 */ /* 0x000fe40000010000 */
[----:B---3--:R-:W-:-:S02]  /*10850*/  @!P0 FADD.FTZ R0, R0, R11 ;  /* 0x0000000b00008221 */ /* 0x008fc40000010000 */
[----:B----4-:R-:W-:-:S03]  /*10860*/  @!P0 FADD.FTZ R2, R2, R9 ;  /* 0x0000000902028221 */ /* 0x010fc60000010000 */
[----:B------:R-:W3:Y:S01]  /*10870*/  SHFL.DOWN PT, R11, R0, 0x8, 0x1f ;  /* 0x09001f00000b7f89 */ /* 0x000ee200000e0000 */
[----:B------:R-:W-:-:S03]  /*10880*/  ISETP.GT.AND P0, PT, R152, 0x17, PT ;  /* 0x000000179800780c */ /* 0x000fc60003f04270 */
[----:B------:R-:W4:Y:S10]  /*10890*/  SHFL.DOWN PT, R9, R2, 0x8, 0x1f ;  /* 0x09001f0002097f89 */ /* 0x000f3400000e0000 */
[----:B---3--:R-:W-:-:S02]  /*108a0*/  @!P0 FADD.FTZ R0, R0, R11 ;  /* 0x0000000b00008221 */ /* 0x008fc40000010000 */
[----:B----4-:R-:W-:-:S03]  /*108b0*/  @!P0 FADD.FTZ R2, R2, R9 ;  /* 0x0000000902028221 */ /* 0x010fc60000010000 */
[----:B------:R-:W3:Y:S01]  /*108c0*/  SHFL.DOWN PT, R11, R0, 0x10, 0x1f ;  /* 0x0a001f00000b7f89 */ /* 0x000ee200000e0000 */
[----:B------:R-:W-:-:S03]  /*108d0*/  ISETP.GT.AND P0, PT, R152, 0xf, PT ;  /* 0x0000000f9800780c */ /* 0x000fc60003f04270 */
[----:B------:R-:W4:Y:S10]  /*108e0*/  SHFL.DOWN PT, R9, R2, 0x10, 0x1f ;  /* 0x0a001f0002097f89 */ /* 0x000f3400000e0000 */
[----:B---3--:R-:W-:-:S02]  /*108f0*/  @!P0 FADD.FTZ R0, R0, R11 ;  /* 0x0000000b00008221 */ /* 0x008fc40000010000 */
[----:B----4-:R-:W-:-:S03]  /*10900*/  @!P0 FADD.FTZ R2, R2, R9 ;  /* 0x0000000902028221 */ /* 0x010fc60000010000 */
[----:B------:R-:W-:Y:S01]  /*10910*/  MOV R3, R0 ;  /* 0x0000000000037202 */ /* 0x000fe20000000f00 */
[----:B------:R-:W-:-:S04]  /*10920*/  FFMA.FTZ R0, R149, R74, R31 ;  /* 0x0000004a95007223 */ /* 0x000fc8000001001f */
[----:B------:R3:W-:Y:S01]  /*10930*/  @!P1 STS.64 [R229.X8+0x8408], R2 ;  /* 0x00840802e5009388 */ /* 0x0007e20000008a00 */
[----:B------:R-:W-:-:S03]  /*10940*/  FADD.FTZ R91, R0, R91 ;  /* 0x0000005b005b7221 */ /* 0x000fc60000010000 */
[----:B------:R-:W-:Y:S06]  /*10950*/  BAR.SYNC.DEFER_BLOCKING 0x0 ;  /* 0x0000000000007b1d */ /* 0x000fec0000010000 */
[----:B------:R-:W-:Y:S05]  /*10960*/  @P2 BRA `(.L_x_6101) ;  /* 0x000000b000002947 */ /* 0x000fea0003800000 */
[----:B------:R-:W-:Y:S01]  /*10970*/  ULDC UR32, c[0x0][0x174] ;  /* 0x00005d0000207ab9 */ /* 0x000fe20000000800 */
[----:B------:R-:W4:Y:S01]  /*10980*/  LDS.64 R4, [0x8410] ;  /* 0x00841000ff047984 */ /* 0x000f220000000a00 */
[----:B------:R-:W-:Y:S02]  /*10990*/  UISETP.NE.AND UP0, UPT, UR26, UR32, UPT ;  /* 0x000000201a00728c */ /* 0x000fe4000bf05270 */
[----:B------:R-:W-:-:S04]  /*109a0*/  USHF.L.U32 UR32, UR7, 0x3, URZ ;  /* 0x0000000307207899 */ /* 0x000fc8000800063f */
[----:B------:R-:W-:-:S13]  /*109b0*/  PLOP3.LUT P0, PT, PT, PT, UP0, 0x80, 0x0 ;  /* 0x000000000000781c */ /* 0x000fda0003f0f008 */
[----:B------:R-:W5:Y:S01]  /*109c0*/  @P0 LDS.64 R6, [UR32+0xae60] ;  /* 0x00ae6020ff060984 */ /* 0x000f620008000a00 */
[----:B---34-:R-:W-:Y:S02]  /*109d0*/  FADD.FTZ R3, R3, R5 ;  /* 0x0000000503037221 */ /* 0x018fe40000010000 */
[----:B------:R-:W-:Y:S02]  /*109e0*/  FADD.FTZ R2, R2, R4 ;  /* 0x0000000402027221 */ /* 0x000fe40000010000 */
[----:B-----5:R-:W-:Y:S02]  /*109f0*/  @P0 FADD.FTZ R3, R3, R7 ;  /* 0x0000000703030221 */ /* 0x020fe40000010000 */
[----:B------:R-:W-:-:S05]  /*10a00*/  @P0 FADD.FTZ R2, R2, R6 ;  /* 0x0000000602020221 */ /* 0x000fca0000010000 */
[----:B------:R3:W-:Y:S02]  /*10a10*/  STS.64 [UR32+0xae60], R2 ;  /* 0x00ae6002ff007988 */ /* 0x0007e40008000a20 */
.L_x_6101:
[----:B------:R-:W-:Y:S05]  /*10a20*/  BSYNC B0 ;  /* 0x0000000000007941 */ /* 0x000fea0003800000 */
.L_x_6100:
        /* <DEDUP_REMOVED lines=8> */
.L_x_6001:
[----:B------:R1:W2:Y:S01]  /*10ab0*/  LDL.LU R31, [R1+0xc] ;  /* 0x00000c00011f7983 */ /* 0x0002a20000300800 */
[----:B------:R-:W-:-:S03]  /*10ac0*/  ISETP.GE.AND P1, PT, R151, UR28, PT ;  /* 0x0000001c97007c0c */ /* 0x000fc6000bf26270 */
[----:B------:R-:W-:Y:S01]  /*10ad0*/  BAR.SYNC.DEFER_BLOCKING 0x0 ;  /* 0x0000000000007b1d */ /* 0x000fe20000010000 */
[C---:B------:R-:W-:Y:S02]  /*10ae0*/  LOP3.LUT R15, R151.reuse, 0x20, RZ, 0xfc, !PT ;  /* 0x00000020970f7812 */ /* 0x040fe400078efcff */
[C---:B------:R-:W-:Y:S02]  /*10af0*/  LOP3.LUT R14, R151.reuse, 0x40, RZ, 0xfc, !PT ;  /* 0x00000040970e7812 */ /* 0x040fe400078efcff */
[----:B------:R-:W-:Y:S01]  /*10b00*/  LOP3.LUT R13, R151, 0x60, RZ, 0xfc, !PT ;  /* 0x00000060970d7812 */ /* 0x000fe200078efcff */
[----:B------:R-:W-:Y:S01]  /*10b10*/  CS2R R16, SRZ ;  /* 0x0000000000107805 */ /* 0x000fe2000001ff00 */
[----:B------:R-:W-:Y:S01]  /*10b20*/  ISETP.GE.AND P2, PT, R15, UR28, PT ;  /* 0x0000001c0f007c0c */ /* 0x000fe2000bf46270 */
[----:B------:R-:W-:Y:S01]  /*10b30*/  CS2R R18, SRZ ;  /* 0x0000000000127805 */ /* 0x000fe2000001ff00 */
[C---:B------:R-:W-:Y:S01]  /*10b40*/  LOP3.LUT R12, R151.reuse, 0x80, RZ, 0xfc, !PT ;  /* 0x00000080970c7812 */ /* 0x040fe200078efcff */
[----:B------:R-:W3:Y:S01]  /*10b50*/  LDL R48, [R1+0x4] ;  /* 0x0000040001307983 */ /* 0x000ee20000100800 */
[----:B------:R-:W-:-:S02]  /*10b60*/  LOP3.LUT R11, R151, 0xa0, RZ, 0xfc, !PT ;  /* 0x000000a0970b7812 */ /* 0x000fc400078efcff */
[----:B------:R-:W-:Y:S01]  /*10b70*/  LOP3.LUT R10, R151, 0xc0, RZ, 0xfc, !PT ;  /* 0x000000c0970a7812 */ /* 0x000fe200078efcff */
[----:B------:R-:W4:Y:S01]  /*10b80*/  LDL R46, [R1] ;  /* 0x00000000012e7983 */ /* 0x000f220000100800 */
[----:B------:R-:W-:Y:S01]  /*10b90*/  ISETP.GE.AND P3, PT, R14, UR28, PT ;  /* 0x0000001c0e007c0c */ /* 0x000fe2000bf66270 */
[----:B------:R-:W-:Y:S01]  /*10ba0*/  CS2R R20, SRZ ;  /* 0x0000000000147805 */ /* 0x000fe2000001ff00 */
[----:B------:R-:W-:Y:S01]  /*10bb0*/  ISETP.GE.AND P4, PT, R13, UR28, PT ;  /* 0x0000001c0d007c0c */ /* 0x000fe2000bf86270 */
[----:B------:R-:W-:Y:S01]  /*10bc0*/  CS2R R22, SRZ ;  /* 0x0000000000167805 */ /* 0x000fe2000001ff00 */
[C---:B------:R-:W-:Y:S01]  /*10bd0*/  LOP3.LUT R9, R151.reuse, 0xe0, RZ, 0xfc, !PT ;  /* 0x000000e097097812 */ /* 0x040fe200078efcff */
[----:B------:R-:W-:Y:S01]  /*10be0*/  CS2R R24, SRZ ;  /* 0x0000000000187805 */ /* 0x000fe2000001ff00 */
[C---:B------:R-:W-:Y:S02]  /*10bf0*/  LOP3.LUT R8, R151.reuse, 0x100, RZ, 0xfc, !PT ;  /* 0x0000010097087812 */ /* 0x040fe400078efcff */
[----:B------:R-:W-:Y:S01]  /*10c00*/  LOP3.LUT R7, R151, 0x120, RZ, 0xfc, !PT ;  /* 0x0000012097077812 */ /* 0x000fe200078efcff */
[----:B------:R-:W4:Y:S01]  /*10c10*/  @!P2 LDG.E R16, [R108.64+0x80] ;  /* 0x0000802a6c10a981 */ /* 0x000f22000c1e1900 */
[----:B------:R-:W-:-:S02]  /*10c20*/  ISETP.GE.AND P5, PT, R12, UR28, PT ;  /* 0x0000001c0c007c0c */ /* 0x000fc4000bfa6270 */
[----:B------:R-:W-:Y:S01]  /*10c30*/  LOP3.LUT R6, R151, 0x140, RZ, 0xfc, !PT ;  /* 0x0000014097067812 */ /* 0x000fe200078efcff */
[----:B------:R-:W3:Y:S01]  /*10c40*/  @!P3 LDG.E R17, [R108.64+0x100] ;  /* 0x0001002a6c11b981 */ /* 0x000ee2000c1e1900 */
[----:B------:R-:W-:Y:S02]  /*10c50*/  ISETP.GE.AND P0, PT, R11, UR28, PT ;  /* 0x0000001c0b007c0c */ /* 0x000fe4000bf06270 */
[C---:B------:R-:W-:Y:S01]  /*10c60*/  LOP3.LUT R5, R151.reuse, 0x160, RZ, 0xfc, !PT ;  /* 0x0000016097057812 */ /* 0x040fe200078efcff */
[----:B------:R-:W3:Y:S01]  /*10c70*/  @!P4 LDG.E R18, [R108.64+0x180] ;  /* 0x0001802a6c12c981 */ /* 0x000ee2000c1e1900 */
[C---:B------:R-:W-:Y:S02]  /*10c80*/  LOP3.LUT R4, R151.reuse, 0x180, RZ, 0xfc, !PT ;  /* 0x0000018097047812 */ /* 0x040fe400078efcff */
[C---:B------:R-:W-:Y:S02]  /*10c90*/  LOP3.LUT R3, R151.reuse, 0x1a0, RZ, 0xfc, !PT ;  /* 0x000001a097037812 */ /* 0x040fe400078efcff */
        /* <DEDUP_REMOVED lines=13> */
[----:B------:R-:W-:Y:S02]  /*10d70*/  ISETP.GE.AND P3, PT, R8, UR28, PT ;  /* 0x0000001c08007c0c */ /* 0x000fe4000bf66270 */
        /* <DEDUP_REMOVED lines=93> */
[----:B------:R-:W-:-:S05]  /*11350*/  @!P1 FMUL.FTZ R21, R21, -1.4426950216293334961 ;  /* 0xbfb8aa3b15159820 */ /* 0x000fca0000410000 */
        /* <DEDUP_REMOVED lines=92> */
[----:B------:R-:W-:Y:S01]  /*11920*/  @!P3 FMUL.FTZ R97, R97, R38 ;  /* 0x000000266161b220 */ /* 0x000fe20000410000 */
[----:B------:R-:W0:Y:S01]  /*11930*/  @!P1 MUFU.RCP R22, R22 ;  /* 0x0000001600169308 */ /* 0x000e220000001000 */
[----:B------:R-:W-:-:S05]  /*11940*/  FADD.FTZ R38, R18, UR5 ;  /* 0x0000000512267e21 */ /* 0x000fca0008010000 */
[----:B------:R-:W-:Y:S01]  /*11950*/  FSETP.GTU.FTZ.AND P2, PT, R38, 20, PT ;  /* 0x41a000002600780b */ /* 0x000fe20003f5c000 */
[----:B------:R-:W-:Y:S02]  /*11960*/  @!P5 FMUL.FTZ R99, R99, R40 ;  /* 0x000000286363d220 */ /* 0x000fe40000410000 */
[----:B--2---:R-:W-:Y:S02]  /*11970*/  FADD.FTZ R40, R19, UR5 ;  /* 0x0000000513287e21 */ /* 0x004fe40008010000 */
[----:B------:R-:W-:Y:S02]  /*11980*/  FADD.FTZ R16, R16, UR5 ;  /* 0x0000000510107e21 */ /* 0x000fe40008010000 */
[----:B0-----:R-:W-:Y:S02]  /*11990*/  @!P1 FMUL.FTZ R101, R101, R22 ;  /* 0x0000001665659220 */ /* 0x001fe40000410000 */
[----:B------:R-:W-:-:S04]  /*119a0*/  FADD.FTZ R22, R17, UR5 ;  /* 0x0000000511167e21 */ /* 0x000fc80008010000 */
[----:B------:R-:W-:Y:S01]  /*119b0*/  @!P2 FMUL.FTZ R19, R38, -1.4426950216293334961 ;  /* 0xbfb8aa3b2613a820 */ /* 0x000fe20000410000 */
[----:B------:R-:W-:Y:S01]  /*119c0*/  BAR.SYNC.DEFER_BLOCKING 0x0 ;  /* 0x0000000000007b1d */ /* 0x000fe20000010000 */
[----:B------:R-:W-:Y:S02]  /*119d0*/  FSETP.GTU.FTZ.AND P3, PT, R40, 20, PT ;  /* 0x41a000002800780b */ /* 0x000fe40003f7c000 */
[----:B------:R-:W-:Y:S02]  /*119e0*/  FSETP.GTU.FTZ.AND P1, PT, R22, 20, PT ;  /* 0x41a000001600780b */ /* 0x000fe40003f3c000 */
[----:B------:R-:W-:Y:S01]  /*119f0*/  FSETP.GTU.FTZ.AND P0, PT, R16, 20, PT ;  /* 0x41a000001000780b */ /* 0x000fe20003f1c000 */
[----:B----4-:R-:W-:Y:S02]  /*11a00*/  FADD.FTZ R42, R20, UR5 ;  /* 0x00000005142a7e21 */ /* 0x010fe40008010000 */
[----:B------:R-:W-:Y:S01]  /*11a10*/  FADD.FTZ R20, R21, UR5 ;  /* 0x0000000515147e21 */ /* 0x000fe20008010000 */
[----:B------:R-:W0:Y:S07]  /*11a20*/  LDS R38, [0x1080] ;  /* 0x00108000ff267984 */ /* 0x000e2e0000000800 */
[----:B------:R-:W-:-:S02]  /*11a30*/  @!P1 FMUL.FTZ R18, R22, -1.4426950216293334961 ;  /* 0xbfb8aa3b16129820 */ /* 0x000fc40000410000 */
        /* <DEDUP_REMOVED lines=8> */
[----:B------:R-:W-:-:S02]  /*11ac0*/  @!P4 FMUL.FTZ R22, R42, -1.4426950216293334961 ;  /* 0xbfb8aa3b2a16c820 */ /* 0x000fc40000410000 */
[----:B-1----:R-:W-:Y:S02]  /*11ad0*/  @!P5 FMUL.FTZ R16, R20, -1.4426950216293334961 ;  /* 0xbfb8aa3b1410d820 */ /* 0x002fe40000410000 */
[----:B--2---:R-:W-:Y:S02]  /*11ae0*/  @!P0 FADD.FTZ R17, R17, 1 ;  /* 0x3f80000011118421 */ /* 0x004fe40000010000 */
[----:B------:R-:W-:Y:S01]  /*11af0*/  @!P2 FADD.FTZ R19, R19, 1 ;  /* 0x3f8000001313a421 */ /* 0x000fe20000010000 */
[----:B------:R-:W1:Y:S01]  /*11b00*/  @!P4 MUFU.EX2 R22, R22 ;  /* 0x000000160016c308 */ /* 0x000e620000000800 */
[----:B---3--:R-:W-:Y:S01]  /*11b10*/  @!P1 FADD.FTZ R18, R18, 1 ;  /* 0x3f80000012129421 */ /* 0x008fe20000010000 */
[----:B0-----:R-:W-:Y:S01]  /*11b20*/  ISETP.GE.AND P6, PT, R151, R38, PT ;  /* 0x000000269700720c */ /* 0x001fe20003fc6270 */
[----:B------:R-:W-:Y:S01]  /*11b30*/  UIMAD UR7, UR13, UR8, URZ ;  /* 0x000000080d0772a4 */ /* 0x000fe2000f8e023f */
[----:B----4-:R-:W-:-:S04]  /*11b40*/  @!P3 FADD.FTZ R21, R21, 1 ;  /* 0x3f8000001515b421 */ /* 0x010fc80000010000 */
[----:B------:R0:W2:Y:S01]  /*11b50*/  @!P5 MUFU.EX2 R20, R16 ;  /* 0x000000100014d308 */ /* 0x0000a20000000800 */
[----:B------:R-:W-:Y:S02]  /*11b60*/  UIMAD UR27, UR12, UR9, UR7 ;  /* 0x000000090c1b72a4 */ /* 0x000fe4000f8e0207 */
[----:B------:R-:W-:-:S05]  /*11b70*/  UIMAD UR7, UR13, UR32, URZ ;  /* 0x000000200d0772a4 */ /* 0x000fca000f8e023f */
[----:B------:R0:W3:Y:S01]  /*11b80*/  @!P0 MUFU.RCP R71, R17 ;  /* 0x0000001100478308 */ /* 0x0000e20000001000 */
[----:B------:R-:W-:-:S07]  /*11b90*/  UIMAD.WIDE.U32 UR34, UR12, UR8, URZ ;  /* 0x000000080c2272a5 */ /* 0x000fce000f8e003f */
[----:B------:R0:W4:Y:S08]  /*11ba0*/  @!P1 MUFU.RCP R40, R18 ;  /* 0x0000001200289308 */ /* 0x0001300000001000 */
        /* <DEDUP_REMOVED lines=8> */
[----:B0-234-:R-:W-:Y:S01]  /*11c30*/  MOV R19, UR12 ;  /* 0x0000000c00137c02 */ /* 0x01dfe20008000f00 */
        /* <DEDUP_REMOVED lines=13> */
.L_x_6104:
[----:B--234-:R-:W-:Y:S05]  /*11d10*/  BSYNC B0 ;  /* 0x0000000000007941 */ /* 0x01cfea0003800000 */
.L_x_6103:
[----:B0-----:R0:W1:Y:S01]  /*11d20*/  @!P4 MUFU.RCP R19, R22 ;  /* 0x000000160013c308 */ /* 0x0010620000001000 */
[----:B------:R-:W-:Y:S01]  /*11d30*/  ULDC.64 UR32, c[0x0][0x2e0] ;  /* 0x0000b80000207ab9 */ /* 0x000fe20000000a00 */
[----:B------:R-:W-:Y:S01]  /*11d40*/  @!P0 FMUL.FTZ R102, R102, R71 ;  /* 0x0000004766668220 */ /* 0x000fe20000410000 */
[----:B------:R-:W-:Y:S01]  /*11d50*/  UMOV UR35, UR7 ;  /* 0x0000000700237c82 */ /* 0x000fe20008000000 */
[C---:B------:R-:W-:Y:S01]  /*11d60*/  LEA R16, P0, R151.reuse, c[0x0][0x330], 0x2 ;  /* 0x0000cc0097107a11 */ /* 0x040fe200078010ff */
        /* <DEDUP_REMOVED lines=15> */
[-C--:B------:R-:W-:Y:S02]  /*11e60*/  ISETP.GE.AND P2, PT, R14, R38.reuse, PT ;  /* 0x000000260e00720c */ /* 0x080fe40003f46270 */
[----:B------:R-:W-:Y:S02]  /*11e70*/  LEA.HI.X R17, R18, R17, R21, 0x2, P0 ;  /* 0x0000001112117211 */ /* 0x000fe400000f1415 */
[-C--:B------:R-:W-:Y:S02]  /*11e80*/  ISETP.GE.AND P1, PT, R13, R38.reuse, PT ;  /* 0x000000260d00720c */ /* 0x080fe40003f26270 */
[----:B------:R-:W-:Y:S01]  /*11e90*/  ISETP.GE.AND P0, PT, R12, R38, PT ;  /* 0x000000260c00720c */ /* 0x000fe20003f06270 */
[----:B------:R-:W-:Y:S01]  /*11ea0*/  @!P3 FMUL.FTZ R105, R105, R42 ;  /* 0x0000002a6969b220 */ /* 0x000fe20000410000 */
[-C--:B------:R-:W-:Y:S01]  /*11eb0*/  ISETP.GE.AND P3, PT, R9, R38.reuse, PT ;  /* 0x000000260900720c */ /* 0x080fe20003f66270 */
[----:B-1----:R-:W-:Y:S01]  /*11ec0*/  @!P4 FMUL.FTZ R106, R106, R19 ;  /* 0x000000136a6ac220 */ /* 0x002fe20000410000 */
[----:B------:R-:W-:Y:S01]  /*11ed0*/  ISETP.GE.AND P4, PT, R10, R38, PT ;  /* 0x000000260a00720c */ /* 0x000fe20003f86270 */
        /* <DEDUP_REMOVED lines=100> */
.L_x_6106:
[----:B0-----:R-:W-:Y:S05]  /*12520*/  BSYNC B0 ;  /* 0x0000000000007941 */ /* 0x001fea0003800000 */
.L_x_6105:
        /* <DEDUP_REMOVED lines=63> */
.L_x_5963:
        /* <DEDUP_REMOVED lines=32> */
.L_x_6109:
[----:B------:R-:W-:Y:S05]  /*12b20*/  BSYNC B0 ;  /* 0x0000000000007941 */ /* 0x000fea0003800000 */
.L_x_6108:
        /* <DEDUP_REMOVED lines=31> */
.L_x_6111:
[----:B------:R-:W3:Y:S02]  /*12d20*/  S2R R7, SR_TID.X ;  /* 0x0000000000077919 */ /* 0x000ee40000002100 */
.L_x_6112:
[----:B------:R-:W-:Y:S05]  /*12d30*/  BSYNC B0 ;  /* 0x0000000000007941 */ /* 0x000fea0003800000 */
.L_x_6110:
[----:B---3--:R-:W-:-:S13]  /*12d40*/  ISETP.GE.AND P0, PT, R7, c[0x0][0x16c], PT ;  /* 0x00005b0007007a0c */ /* 0x008fda0003f06270 */
[----:B------:R-:W-:Y:S05]  /*12d50*/  @P0 EXIT ;  /* 0x000000000000094d */ /* 0x000fea0003800000 */
[----:B------:R-:W-:Y:S02]  /*12d60*/  ULDC.64 UR6, c[0x0][0x288] ;  /* 0x0000a20000067ab9 */ /* 0x000fe40000000a00 */
[----:B------:R-:W-:Y:S02]  /*12d70*/  UIMAD UR11, UR11, UR6, URZ ;  /* 0x000000060b0b72a4 */ /* 0x000fe4000f8e023f */
[----:B0-2---:R-:W-:Y:S02]  /*12d80*/  UIMAD.WIDE.U32 UR4, UR10, UR6, URZ ;  /* 0x000000060a0472a5 */ /* 0x005fe4000f8e003f */
[----:B------:R-:W-:-:S04]  /*12d90*/  UIMAD UR6, UR10, UR7, UR11 ;  /* 0x000000070a0672a4 */ /* 0x000fc8000f8e020b */
[----:B------:R-:W-:Y:S02]  /*12da0*/  UIADD3 UR6, UR5, UR6, URZ ;  /* 0x0000000605067290 */ /* 0x000fe4000fffe03f */
.L_x_6113:
        /* <DEDUP_REMOVED lines=19> */
.L_x_6006:
[----:B------:R-:W-:Y:S01]  /*12ee0*/  HFMA2.MMA R66, -RZ, RZ, 0, 5.9604644775390625e-08 ;  /* 0x00000001ff427435 */ /* 0x000fe200000001ff */
[----:B------:R-:W-:-:S02]  /*12ef0*/  MOV R65, R240 ;  /* 0x000000f000417202 */ /* 0x000fc40000000f00 */
[----:B------:R-:W-:Y:S02]  /*12f00*/  MOV R245, RZ ;  /* 0x000000ff00f57202 */ /* 0x000fe40000000f00 */
[----:B------:R-:W-:Y:S02]  /*12f10*/  MOV R244, 0xffffffff ;  /* 0xffffffff00f47802 */ /* 0x000fe40000000f00 */
[----:B------:R-:W-:Y:S02]  /*12f20*/  MOV R64, 0x12f40 ;  /* 0x00012f4000407802 */ /* 0x000fe40000000f00 */
[----:B-----5:R-:W-:Y:S05]  /*12f30*/  CALL.REL.NOINC `($__internal_143_$__cuda_sm70_shflsync_up) ;  /* 0x00001e7000007944 */ /* 0x020fea0003c00000 */
[----:B-1----:R-:W-:Y:S01]  /*12f40*/  MOV R67, R66 ;  /* 0x0000004200437202 */ /* 0x002fe20000000f00 */
[----:B------:R-:W-:Y:S05]  /*12f50*/  BRA `(.L_x_6114) ;  /* 0xffff743000007947 */ /* 0x000fea000383ffff */
.L_x_6007:
[----:B------:R-:W-:Y:S01]  /*12f60*/  HFMA2.MMA R66, -RZ, RZ, 0, 5.9604644775390625e-08 ;  /* 0x00000001ff427435 */ /* 0x000fe200000001ff */
[----:B------:R-:W-:Y:S02]  /*12f70*/  MOV R65, R68 ;  /* 0x0000004400417202 */ /* 0x000fe40000000f00 */
[----:B------:R-:W-:Y:S02]  /*12f80*/  MOV R245, RZ ;  /* 0x000000ff00f57202 */ /* 0x000fe40000000f00 */
[----:B------:R-:W-:-:S02]  /*12f90*/  MOV R244, 0xffffffff ;  /* 0xffffffff00f47802 */ /* 0x000fc40000000f00 */
[----:B------:R-:W-:Y:S02]  /*12fa0*/  MOV R64, 0x12fc0 ;  /* 0x00012fc000407802 */ /* 0x000fe40000000f00 */
[----:B01---5:R-:W-:Y:S05]  /*12fb0*/  CALL.REL.NOINC `($__internal_143_$__cuda_sm70_shflsync_up) ;  /* 0x00001df000007944 */ /* 0x023fea0003c00000 */
[----:B-1----:R-:W-:Y:S01]  /*12fc0*/  MOV R69, R66 ;  /* 0x0000004200457202 */ /* 0x002fe20000000f00 */
[----:B------:R-:W-:Y:S01]  /*12fd0*/  HFMA2.MMA R66, -RZ, RZ, 0, 5.9604644775390625e-08 ;  /* 0x00000001ff427435 */ /* 0x000fe200000001ff */
[----:B------:R-:W-:Y:S02]  /*12fe0*/  MOV R65, R70 ;  /* 0x0000004600417202 */ /* 0x000fe40000000f00 */
[----:B------:R-:W-:Y:S02]  /*12ff0*/  MOV R245, RZ ;  /* 0x000000ff00f57202 */ /* 0x000fe40000000f00 */
[----:B------:R-:W-:Y:S02]  /*13000*/  MOV R244, 0xffffffff ;  /* 0xffffffff00f47802 */ /* 0x000fe40000000f00 */
[----:B------:R-:W-:Y:S02]  /*13010*/  MOV R64, 0x13030 ;  /* 0x0001303000407802 */ /* 0x000fe40000000f00 */
[----:B------:R-:W-:Y:S05]  /*13020*/  CALL.REL.NOINC `($__internal_143_$__cuda_sm70_shflsync_up) ;  /* 0x00001d8000007944 */ /* 0x000fea0003c00000 */
[----:B-1----:R-:W-:Y:S01]  /*13030*/  MOV R71, R66 ;  /* 0x0000004200477202 */ /* 0x002fe20000000f00 */
[----:B------:R-:W-:Y:S01]  /*13040*/  HFMA2.MMA R66, -RZ, RZ, 0, 5.9604644775390625e-08 ;  /* 0x00000001ff427435 */ /* 0x000fe200000001ff */
[----:B------:R-:W-:-:S02]  /*13050*/  MOV R65, R241 ;  /* 0x000000f100417202 */ /* 0x000fc40000000f00 */
[----:B------:R-:W-:Y:S02]  /*13060*/  MOV R245, RZ ;  /* 0x000000ff00f57202 */ /* 0x000fe40000000f00 */
[----:B------:R-:W-:Y:S02]  /*13070*/  MOV R244, 0xffffffff ;  /* 0xffffffff00f47802 */ /* 0x000fe40000000f00 */
[----:B------:R-:W-:Y:S02]  /*13080*/  MOV R64, 0x130a0 ;  /* 0x000130a000407802 */ /* 0x000fe40000000f00 */
[----:B------:R-:W-:Y:S05]  /*13090*/  CALL.REL.NOINC `($__internal_143_$__cuda_sm70_shflsync_up) ;  /* 0x00001d1000007944 */ /* 0x000fea0003c00000 */
        /* <DEDUP_REMOVED lines=20> */
[----:B------:R-:W-:Y:S05]  /*131e0*/  CALL.REL.NOINC `($__internal_143_$__cuda_sm70_shflsync_up) ;  /* 0x00001bc000007944 */ /* 0x000fea0003c00000 */
[----:B-1----:R-:W-:Y:S01]  /*131f0*/  MOV R67, R66 ;  /* 0x0000004200437202 */ /* 0x002fe20000000f00 */
[----:B------:R-:W-:Y:S01]  /*13200*/  HFMA2.MMA R66, -RZ, RZ, 0, 1.1920928955078125e-07 ;  /* 0x00000002ff427435 */ /* 0x000fe200000001ff */
[----:B------:R-:W-:Y:S02]  /*13210*/  MOV R65, R68 ;  /* 0x0000004400417202 */ /* 0x000fe40000000f00 */
[----:B------:R-:W-:Y:S02]  /*13220*/  MOV R245, RZ ;  /* 0x000000ff00f57202 */ /* 0x000fe40000000f00 */
[----:B------:R-:W-:-:S02]  /*13230*/  MOV R244, 0xffffffff ;  /* 0xffffffff00f47802 */ /* 0x000fc40000000f00 */
[----:B------:R-:W-:Y:S02]  /*13240*/  MOV R64, 0x13260 ;  /* 0x0001326000407802 */ /* 0x000fe40000000f00 */
[----:B------:R-:W-:Y:S05]  /*13250*/  CALL.REL.NOINC `($__internal_143_$__cuda_sm70_shflsync_up) ;  /* 0x00001b5000007944 */ /* 0x000fea0003c00000 */
[----:B-1----:R-:W-:Y:S01]  /*13260*/  MOV R69, R66 ;  /* 0x0000004200457202 */ /* 0x002fe20000000f00 */
[----:B------:R-:W-:Y:S01]  /*13270*/  HFMA2.MMA R66, -RZ, RZ, 0, 1.1920928955078125e-07 ;  /* 0x00000002ff427435 */ /* 0x000fe200000001ff */
[----:B------:R-:W-:Y:S02]  /*13280*/  MOV R65, R70 ;  /* 0x0000004600417202 */ /* 0x000fe40000000f00 */
[----:B------:R-:W-:Y:S02]  /*13290*/  MOV R245, RZ ;  /* 0x000000ff00f57202 */ /* 0x000fe40000000f00 */
[----:B------:R-:W-:Y:S02]  /*132a0*/  MOV R244, 0xffffffff ;  /* 0xffffffff00f47802 */ /* 0x000fe40000000f00 */
[----:B------:R-:W-:Y:S02]  /*132b0*/  MOV R64, 0x132d0 ;  /* 0x000132d000407802 */ /* 0x000fe40000000f00 */
[----:B------:R-:W-:Y:S05]  /*132c0*/  CALL.REL.NOINC `($__internal_143_$__cuda_sm70_shflsync_up) ;  /* 0x00001ae000007944 */ /* 0x000fea0003c00000 */
[----:B-1----:R-:W-:Y:S01]  /*132d0*/  MOV R71, R66 ;  /* 0x0000004200477202 */ /* 0x002fe20000000f00 */
[----:B------:R-:W-:Y:S01]  /*132e0*/  HFMA2.MMA R66, -RZ, RZ, 0, 1.1920928955078125e-07 ;  /* 0x00000002ff427435 */ /* 0x000fe200000001ff */
[----:B------:R-:W-:-:S02]  /*132f0*/  MOV R65, R241 ;  /* 0x000000f100417202 */ /* 0x000fc40000000f00 */
[----:B------:R-:W-:Y:S02]  /*13300*/  MOV R245, RZ ;  /* 0x000000ff00f57202 */ /* 0x000fe40000000f00 */
[----:B------:R-:W-:Y:S02]  /*13310*/  MOV R244, 0xffffffff ;  /* 0xffffffff00f47802 */ /* 0x000fe40000000f00 */
[----:B------:R-:W-:Y:S02]  /*13320*/  MOV R64, 0x13340 ;  /* 0x0001334000407802 */ /* 0x000fe40000000f00 */
[----:B------:R-:W-:Y:S05]  /*13330*/  CALL.REL.NOINC `($__internal_143_$__cuda_sm70_shflsync_up) ;  /* 0x00001a7000007944 */ /* 0x000fea0003c00000 */
        /* <DEDUP_REMOVED lines=19> */
[----:B------:R-:W-:Y:S05]  /*13470*/  CALL.REL.NOINC `($__internal_143_$__cuda_sm70_shflsync_up) ;  /* 0x0000193000007944 */ /* 0x000fea0003c00000 */
[----:B-1----:R-:W-:Y:S01]  /*13480*/  MOV R67, R66 ;  /* 0x0000004200437202 */ /* 0x002fe20000000f00 */
[----:B------:R-:W-:Y:S01]  /*13490*/  HFMA2.MMA R66, -RZ, RZ, 0, 2.384185791015625e-07 ;  /* 0x00000004ff427435 */ /* 0x000fe200000001ff */
[----:B------:R-:W-:Y:S02]  /*134a0*/  MOV R65, R68 ;  /* 0x0000004400417202 */ /* 0x000fe40000000f00 */
[----:B------:R-:W-:Y:S02]  /*134b0*/  MOV R245, RZ ;  /* 0x000000ff00f57202 */ /* 0x000fe40000000f00 */
[----:B------:R-:W-:-:S02]  /*134c0*/  MOV R244, 0xffffffff ;  /* 0xffffffff00f47802 */ /* 0x000fc40000000f00 */
[----:B------:R-:W-:Y:S02]  /*134d0*/  MOV R64, 0x134f0 ;  /* 0x000134f000407802 */ /* 0x000fe40000000f00 */
[----:B------:R-:W-:Y:S05]  /*134e0*/  CALL.REL.NOINC `($__internal_143_$__cuda_sm70_shflsync_up) ;  /* 0x000018c000007944 */ /* 0x000fea0003c00000 */
[----:B-1----:R-:W-:Y:S01]  /*134f0*/  MOV R69, R66 ;  /* 0x0000004200457202 */ /* 0x002fe20000000f00 */
[----:B------:R-:W-:Y:S01]  /*13500*/  HFMA2.MMA R66, -RZ, RZ, 0, 2.384185791015625e-07 ;  /* 0x00000004ff427435 */ /* 0x000fe200000001ff */
[----:B------:R-:W-:Y:S02]  /*13510*/  MOV R65, R71 ;  /* 0x0000004700417202 */ /* 0x000fe40000000f00 */
[----:B------:R-:W-:Y:S02]  /*13520*/  MOV R245, RZ ;  /* 0x000000ff00f57202 */ /* 0x000fe40000000f00 */
[----:B------:R-:W-:Y:S02]  /*13530*/  MOV R244, 0xffffffff ;  /* 0xffffffff00f47802 */ /* 0x000fe40000000f00 */
[----:B------:R-:W-:Y:S02]  /*13540*/  MOV R64, 0x13560 ;  /* 0x0001356000407802 */ /* 0x000fe40000000f00 */
[----:B------:R-:W-:Y:S05]  /*13550*/  CALL.REL.NOINC `($__internal_143_$__cuda_sm70_shflsync_up) ;  /* 0x0000185000007944 */ /* 0x000fea0003c00000 */
[----:B-1----:R-:W-:Y:S01]  /*13560*/  MOV R241, R66 ;  /* 0x0000004200f17202 */ /* 0x002fe20000000f00 */
[----:B------:R-:W-:Y:S01]  /*13570*/  HFMA2.MMA R66, -RZ, RZ, 0, 2.384185791015625e-07 ;  /* 0x00000004ff427435 */ /* 0x000fe200000001ff */
        /* <DEDUP_REMOVED lines=22> */
[----:B------:R-:W-:Y:S05]  /*136e0*/  CALL.REL.NOINC `($__internal_143_$__cuda_sm70_shflsync_up) ;  /* 0x000016c000007944 */ /* 0x000fea0003c00000 */
[----:B-1----:R-:W-:Y:S01]  /*136f0*/  MOV R67, R66 ;  /* 0x0000004200437202 */ /* 0x002fe20000000f00 */
[----:B------:R-:W-:Y:S01]  /*13700*/  HFMA2.MMA R66, -RZ, RZ, 0, 4.76837158203125e-07 ;  /* 0x00000008ff427435 */ /* 0x000fe200000001ff */
[----:B------:R-:W-:Y:S02]  /*13710*/  MOV R65, R68 ;  /* 0x0000004400417202 */ /* 0x000fe40000000f00 */
[----:B------:R-:W-:Y:S02]  /*13720*/  MOV R245, RZ ;  /* 0x000000ff00f57202 */ /* 0x000fe40000000f00 */
[----:B------:R-:W-:Y:S02]  /*13730*/  MOV R244, 0xffffffff ;  /* 0xffffffff00f47802 */ /* 0x000fe40000000f00 */
[----:B------:R-:W-:Y:S02]  /*13740*/  MOV R64, 0x13760 ;  /* 0x0001376000407802 */ /* 0x000fe40000000f00 */
[----:B------:R-:W-:Y:S05]  /*13750*/  CALL.REL.NOINC `($__internal_143_$__cuda_sm70_shflsync_up) ;  /* 0x0000165000007944 */ /* 0x000fea0003c00000 */
[----:B-1----:R-:W-:Y:S01]  /*13760*/  MOV R69, R66 ;  /* 0x0000004200457202 */ /* 0x002fe20000000f00 */
[----:B------:R-:W-:Y:S01]  /*13770*/  HFMA2.MMA R66, -RZ, RZ, 0, 4.76837158203125e-07 ;  /* 0x00000008ff427435 */ /* 0x000fe200000001ff */
[----:B------:R-:W-:-:S02]  /*13780*/  MOV R65, R71 ;  /* 0x0000004700417202 */ /* 0x000fc40000000f00 */
[----:B------:R-:W-:Y:S02]  /*13790*/  MOV R245, RZ ;  /* 0x000000ff00f57202 */ /* 0x000fe40000000f00 */
[----:B------:R-:W-:Y:S02]  /*137a0*/  MOV R244, 0xffffffff ;  /* 0xffffffff00f47802 */ /* 0x000fe40000000f00 */
[----:B------:R-:W-:Y:S02]  /*137b0*/  MOV R64, 0x137d0 ;  /* 0x000137d000407802 */ /* 0x000fe40000000f00 */
[----:B------:R-:W-:Y:S05]  /*137c0*/  CALL.REL.NOINC `($__internal_143_$__cuda_sm70_shflsync_up) ;  /* 0x000015e000007944 */ /* 0x000fea0003c00000 */
[----:B-1----:R-:W-:Y:S01]  /*137d0*/  MOV R241, R66 ;  /* 0x0000004200f17202 */ /* 0x002fe20000000f00 */
[----:B------:R-:W-:Y:S01]  /*137e0*/  HFMA2.MMA R66, -RZ, RZ, 0, 4.76837158203125e-07 ;  /* 0x00000008ff427435 */ /* 0x000fe200000001ff */
[----:B------:R-:W-:Y:S02]  /*137f0*/  MOV R65, R70 ;  /* 0x0000004600417202 */ /* 0x000fe40000000f00 */
[----:B------:R-:W-:Y:S02]  /*13800*/  MOV R245, RZ ;  /* 0x000000ff00f57202 */ /* 0x000fe40000000f00 */
[----:B------:R-:W-:-:S02]  /*13810*/  MOV R244, 0xffffffff ;  /* 0xffffffff00f47802 */ /* 0x000fc40000000f00 */
[----:B------:R-:W-:Y:S02]  /*13820*/  MOV R64, 0x13840 ;  /* 0x0001384000407802 */ /* 0x000fe40000000f00 */
[----:B------:R-:W-:Y:S05]  /*13830*/  CALL.REL.NOINC `($__internal_143_$__cuda_sm70_shflsync_up) ;  /* 0x0000157000007944 */ /* 0x000fea0003c00000 */
        /* <DEDUP_REMOVED lines=21> */
[----:B------:R-:W-:Y:S05]  /*13990*/  CALL.REL.NOINC `($__internal_143_$__cuda_sm70_shflsync_up) ;  /* 0x0000141000007944 */ /* 0x000fea0003c00000 */
[----:B-1----:R-:W-:Y:S01]  /*139a0*/  MOV R67, R66 ;  /* 0x0000004200437202 */ /* 0x002fe20000000f00 */
[----:B------:R-:W-:Y:S01]  /*139b0*/  HFMA2.MMA R66, -RZ, RZ, 0, 9.5367431640625e-07 ;  /* 0x00000010ff427435 */ /* 0x000fe200000001ff */
[----:B------:R-:W-:Y:S02]  /*139c0*/  MOV R65, R68 ;  /* 0x0000004400417202 */ /* 0x000fe40000000f00 */
[----:B------:R-:W-:Y:S02]  /*139d0*/  MOV R245, RZ ;  /* 0x000000ff00f57202 */ /* 0x000fe40000000f00 */
[----:B------:R-:W-:Y:S02]  /*139e0*/  MOV R244, 0xffffffff ;  /* 0xffffffff00f47802 */ /* 0x000fe40000000f00 */
[----:B------:R-:W-:-:S02]  /*139f0*/  MOV R64, 0x13a10 ;  /* 0x00013a1000407802 */ /* 0x000fc40000000f00 */
[----:B------:R-:W-:Y:S05]  /*13a00*/  CALL.REL.NOINC `($__internal_143_$__cuda_sm70_shflsync_up) ;  /* 0x000013a000007944 */ /* 0x000fea0003c00000 */
[----:B-1----:R-:W-:Y:S01]  /*13a10*/  MOV R68, R66 ;  /* 0x0000004200447202 */ /* 0x002fe20000000f00 */
[----:B------:R-:W-:Y:S01]  /*13a20*/  HFMA2.MMA R66, -RZ, RZ, 0, 9.5367431640625e-07 ;  /* 0x00000010ff427435 */ /* 0x000fe200000001ff */
[----:B------:R-:W-:-:S02]  /*13a30*/  MOV R65, R71 ;  /* 0x0000004700417202 */ /* 0x000fc40000000f00 */
[----:B------:R-:W-:Y:S02]  /*13a40*/  MOV R245, RZ ;  /* 0x000000ff00f57202 */ /* 0x000fe40000000f00 */
[----:B------:R-:W-:Y:S02]  /*13a50*/  MOV R244, 0xffffffff ;  /* 0xffffffff00f47802 */ /* 0x000fe40000000f00 */
[----:B------:R-:W-:Y:S02]  /*13a60*/  MOV R64, 0x13a80 ;  /* 0x00013a8000407802 */ /* 0x000fe40000000f00 */
[----:B------:R-:W-:Y:S05]  /*13a70*/  CALL.REL.NOINC `($__internal_143_$__cuda_sm70_shflsync_up) ;  /* 0x0000133000007944 */ /* 0x000fea0003c00000 */
[----:B-1----:R-:W-:Y:S01]  /*13a80*/  MOV R71, R66 ;  /* 0x0000004200477202 */ /* 0x002fe20000000f00 */
[----:B------:R-:W-:Y:S01]  /*13a90*/  HFMA2.MMA R66, -RZ, RZ, 0, 9.5367431640625e-07 ;  /* 0x00000010ff427435 */ /* 0x000fe200000001ff */
[----:B------:R-:W-:Y:S02]  /*13aa0*/  MOV R65, R70 ;  /* 0x0000004600417202 */ /* 0x000fe40000000f00 */
[----:B------:R-:W-:Y:S02]  /*13ab0*/  MOV R245, RZ ;  /* 0x000000ff00f57202 */ /* 0x000fe40000000f00 */
[----:B------:R-:W-:-:S02]  /*13ac0*/  MOV R244, 0xffffffff ;  /* 0xffffffff00f47802 */ /* 0x000fc40000000f00 */
[----:B------:R-:W-:Y:S02]  /*13ad0*/  MOV R64, 0x13af0 ;  /* 0x00013af000407802 */ /* 0x000fe40000000f00 */
[----:B------:R-:W-:Y:S05]  /*13ae0*/  CALL.REL.NOINC `($__internal_143_$__cuda_sm70_shflsync_up) ;  /* 0x000012c000007944 */ /* 0x000fea0003c00000 */
[----:B-1----:R-:W-:Y:S01]  /*13af0*/  MOV R64, R66 ;  /* 0x0000004200407202 */ /* 0x002fe20000000f00 */
[----:B------:R-:W-:Y:S05]  /*13b00*/  BRA `(.L_x_6115) ;  /* 0xffff6ce000007947 */ /* 0x000fea000383ffff */
.L_x_6012:
[----:B-1----:R-:W-:Y:S01]  /*13b10*/  HFMA2.MMA R66, -RZ, RZ, 0, 5.9604644775390625e-08 ;  /* 0x00000001ff427435 */ /* 0x002fe200000001ff */
[----:B------:R-:W-:Y:S02]  /*13b20*/  MOV R65, R70 ;  /* 0x0000004600417202 */ /* 0x000fe40000000f00 */
[----:B------:R-:W-:Y:S02]  /*13b30*/  MOV R245, RZ ;  /* 0x000000ff00f57202 */ /* 0x000fe40000000f00 */
[----:B------:R-:W-:Y:S02]  /*13b40*/  MOV R244, 0xffffffff ;  /* 0xffffffff00f47802 */ /* 0x000fe40000000f00 */
[----:B------:R-:W-:Y:S02]  /*13b50*/  MOV R64, 0x13b70 ;  /* 0x00013b7000407802 */ /* 0x000fe40000000f00 */
[----:B0----5:R-:W-:Y:S05]  /*13b60*/  CALL.REL.NOINC `($__internal_143_$__cuda_sm70_shflsync_up) ;  /* 0x0000124000007944 */ /* 0x021fea0003c00000 */
[----:B-1----:R-:W-:Y:S01]  /*13b70*/  MOV R70, R66 ;  /* 0x0000004200467202 */ /* 0x002fe20000000f00 */
[----:B------:R-:W-:Y:S01]  /*13b80*/  HFMA2.MMA R66, -RZ, RZ, 0, 5.9604644775390625e-08 ;  /* 0x00000001ff427435 */ /* 0x000fe200000001ff */
[----:B------:R-:W-:-:S02]  /*13b90*/  MOV R65, R69 ;  /* 0x0000004500417202 */ /* 0x000fc40000000f00 */
[----:B------:R-:W-:Y:S02]  /*13ba0*/  MOV R245, RZ ;  /* 0x000000ff00f57202 */ /* 0x000fe40000000f00 */
[----:B------:R-:W-:Y:S02]  /*13bb0*/  MOV R244, 0xffffffff ;  /* 0xffffffff00f47802 */ /* 0x000fe40000000f00 */
[----:B------:R-:W-:Y:S02]  /*13bc0*/  MOV R64, 0x13be0 ;  /* 0x00013be000407802 */ /* 0x000fe40000000f00 */
[----:B------:R-:W-:Y:S05]  /*13bd0*/  CALL.REL.NOINC `($__internal_143_$__cuda_sm70_shflsync_up) ;  /* 0x000011d000007944 */ /* 0x000fea0003c00000 */
[----:B-1----:R-:W-:Y:S01]  /*13be0*/  MOV R69, R66 ;  /* 0x0000004200457202 */ /* 0x002fe20000000f00 */
[----:B------:R-:W-:Y:S01]  /*13bf0*/  HFMA2.MMA R66, -RZ, RZ, 0, 5.9604644775390625e-08 ;  /* 0x00000001ff427435 */ /* 0x000fe200000001ff */
[----:B------:R-:W-:Y:S02]  /*13c00*/  MOV R65, R67 ;  /* 0x0000004300417202 */ /* 0x000fe40000000f00 */
[----:B------:R-:W-:Y:S02]  /*13c10*/  MOV R245, RZ ;  /* 0x000000ff00f57202 */ /* 0x000fe40000000f00 */
[----:B------:R-:W-:-:S02]  /*13c20*/  MOV R244, 0xffffffff ;  /* 0xffffffff00f47802 */ /* 0x000fc40000000f00 */
[----:B------:R-:W-:Y:S02]  /*13c30*/  MOV R64, 0x13c50 ;  /* 0x00013c5000407802 */ /* 0x000fe40000000f00 */
[----:B------:R-:W-:Y:S05]  /*13c40*/  CALL.REL.NOINC `($__internal_143_$__cuda_sm70_shflsync_up) ;  /* 0x0000116000007944 */ /* 0x000fea0003c00000 */
        /* <DEDUP_REMOVED lines=8> */
[----:B------:R-:W-:Y:S01]  /*13cd0*/  HFMA2.MMA R66, -RZ, RZ, 0, 0 ;  /* 0x00000000ff427435 */ /* 0x000fe200000001ff */
[----:B------:R-:W-:-:S02]  /*13ce0*/  MOV R64, R60 ;  /* 0x0000003c00407202 */ /* 0x000fc40000000f00 */
[----:B------:R-:W-:Y:S02]  /*13cf0*/  MOV R247, 0xffffffff ;  /* 0xffffffff00f77802 */ /* 0x000fe40000000f00 */
[----:B------:R-:W-:Y:S02]  /*13d00*/  MOV R65, 0x13d20 ;  /* 0x00013d2000417802 */ /* 0x000fe40000000f00 */
[----:B------:R-:W-:Y:S05]  /*13d10*/  CALL.REL.NOINC `($__internal_142_$__cuda_sm70_shflsync_idx_p) ;  /* 0x0000102000007944 */ /* 0x000fea0003c00000 */
[----:B-1----:R-:W-:Y:S01]  /*13d20*/  MOV R60, R66 ;  /* 0x00000042003c7202 */ /* 0x002fe20000000f00 */
[----:B------:R-:W-:Y:S01]  /*13d30*/  HFMA2.MMA R66, -RZ, RZ, 0, 0 ;  /* 0x00000000ff427435 */ /* 0x000fe200000001ff */
[----:B------:R-:W-:Y:S02]  /*13d40*/  MOV R64, R61 ;  /* 0x0000003d00407202 */ /* 0x000fe40000000f00 */
[----:B------:R-:W-:Y:S02]  /*13d50*/  MOV R247, 0xffffffff ;  /* 0xffffffff00f77802 */ /* 0x000fe40000000f00 */
[----:B------:R-:W-:Y:S02]  /*13d60*/  MOV R65, 0x13d80 ;  /* 0x00013d8000417802 */ /* 0x000fe40000000f00 */
[----:B0-----:R-:W-:Y:S05]  /*13d70*/  CALL.REL.NOINC `($__internal_142_$__cuda_sm70_shflsync_idx_p) ;  /* 0x00000fc000007944 */ /* 0x001fea0003c00000 */
[----:B-1----:R-:W-:Y:S01]  /*13d80*/  MOV R61, R66 ;  /* 0x00000042003d7202 */ /* 0x002fe20000000f00 */
[----:B------:R-:W-:Y:S01]  /*13d90*/  HFMA2.MMA R66, -RZ, RZ, 0, 0 ;  /* 0x00000000ff427435 */ /* 0x000fe200000001ff */
[----:B------:R-:W-:-:S02]  /*13da0*/  MOV R64, R62 ;  /* 0x0000003e00407202 */ /* 0x000fc40000000f00 */
[----:B------:R-:W-:Y:S02]  /*13db0*/  MOV R247, 0xffffffff ;  /* 0xffffffff00f77802 */ /* 0x000fe40000000f00 */
[----:B------:R-:W-:Y:S02]  /*13dc0*/  MOV R65, 0x13de0 ;  /* 0x00013de000417802 */ /* 0x000fe40000000f00 */
[----:B0-----:R-:W-:Y:S05]  /*13dd0*/  CALL.REL.NOINC `($__internal_142_$__cuda_sm70_shflsync_idx_p) ;  /* 0x00000f6000007944 */ /* 0x001fea0003c00000 */
[----:B-1----:R-:W-:Y:S01]  /*13de0*/  MOV R62, R66 ;  /* 0x00000042003e7202 */ /* 0x002fe20000000f00 */
[----:B------:R-:W-:Y:S01]  /*13df0*/  HFMA2.MMA R66, -RZ, RZ, 0, 0 ;  /* 0x00000000ff427435 */ /* 0x000fe200000001ff */
[----:B------:R-:W-:Y:S02]  /*13e00*/  MOV R64, R63 ;  /* 0x0000003f00407202 */ /* 0x000fe40000000f00 */
[----:B------:R-:W-:Y:S02]  /*13e10*/  MOV R247, 0xffffffff ;  /* 0xffffffff00f77802 */ /* 0x000fe40000000f00 */
[----:B------:R-:W-:Y:S02]  /*13e20*/  MOV R65, 0x13e40 ;  /* 0x00013e4000417802 */ /* 0x000fe40000000f00 */
[----:B0-----:R-:W-:Y:S05]  /*13e30*/  CALL.REL.NOINC `($__internal_142_$__cuda_sm70_shflsync_idx_p) ;  /* 0x00000f0000007944 */ /* 0x001fea0003c00000 */
[----:B-1----:R-:W-:Y:S01]  /*13e40*/  MOV R63, R66 ;  /* 0x00000042003f7202 */ /* 0x002fe20000000f00 */
[----:B0-----:R-:W-:Y:S05]  /*13e50*/  BRA `(.L_x_6116) ;  /* 0xffff6c9000007947 */ /* 0x001fea000383ffff */
.L_x_6015:
[----:B------:R-:W-:Y:S01]  /*13e60*/  HFMA2.MMA R66, -RZ, RZ, 0, 5.9604644775390625e-08 ;  /* 0x00000001ff427435 */ /* 0x000fe200000001ff */
[----:B------:R-:W-:-:S02]  /*13e70*/  MOV R241, R127 ;  /* 0x0000007f00f17202 */ /* 0x000fc40000000f00 */
[----:B------:R-:W-:Y:S02]  /*13e80*/  MOV R242, 0x1f ;  /* 0x0000001f00f27802 */ /* 0x000fe40000000f00 */
[----:B------:R-:W-:Y:S02]  /*13e90*/  MOV R65, 0xffffffff ;  /* 0xffffffff00417802 */ /* 0x000fe40000000f00 */
[----:B------:R-:W-:Y:S02]  /*13ea0*/  MOV R64, 0x13ec0 ;  /* 0x00013ec000407802 */ /* 0x000fe40000000f00 */
[----:B------:R-:W-:Y:S05]  /*13eb0*/  CALL.REL.NOINC `($__internal_141_$__cuda_sm70_shflsync_down) ;  /* 0x00000e4000007944 */ /* 0x000fea0003c00000 */
[----:B-1----:R-:W-:Y:S01]  /*13ec0*/  MOV R67, R66 ;  /* 0x0000004200437202 */ /* 0x002fe20000000f00 */
[----:B------:R-:W-:Y:S05]  /*13ed0*/  BRA `(.L_x_6117) ;  /* 0xffff7f3000007947 */ /* 0x000fea000383ffff */
.L_x_6016:
[----:B------:R-:W-:Y:S01]  /*13ee0*/  HFMA2.MMA R66, -RZ, RZ, 0, 5.9604644775390625e-08 ;  /* 0x00000001ff427435 */ /* 0x000fe200000001ff */
[----:B------:R-:W-:Y:S02]  /*13ef0*/  MOV R241, R69 ;  /* 0x0000004500f17202 */ /* 0x000fe40000000f00 */
[----:B------:R-:W-:Y:S02]  /*13f00*/  MOV R242, 0x1f ;  /* 0x0000001f00f27802 */ /* 0x000fe40000000f00 */
[----:B------:R-:W-:-:S02]  /*13f10*/  MOV R65, 0xffffffff ;  /* 0xffffffff00417802 */ /* 0x000fc40000000f00 */
[----:B------:R-:W-:Y:S02]  /*13f20*/  MOV R64, 0x13f40 ;  /* 0x00013f4000407802 */ /* 0x000fe40000000f00 */
[----:B01----:R-:W-:Y:S05]  /*13f30*/  CALL.REL.NOINC `($__internal_141_$__cuda_sm70_shflsync_down) ;  /* 0x00000dc000007944 */ /* 0x003fea0003c00000 */
[----:B-1----:R-:W-:Y:S01]  /*13f40*/  MOV R69, R66 ;  /* 0x0000004200457202 */ /* 0x002fe20000000f00 */
[----:B------:R-:W-:Y:S01]  /*13f50*/  HFMA2.MMA R66, -RZ, RZ, 0, 5.9604644775390625e-08 ;  /* 0x00000001ff427435 */ /* 0x000fe200000001ff */
[----:B------:R-:W-:Y:S02]  /*13f60*/  MOV R241, R68 ;  /* 0x0000004400f17202 */ /* 0x000fe40000000f00 */
[----:B------:R-:W-:Y:S02]  /*13f70*/  MOV R242, 0x1f ;  /* 0x0000001f00f27802 */ /* 0x000fe40000000f00 */
[----:B------:R-:W-:Y:S02]  /*13f80*/  MOV R65, 0xffffffff ;  /* 0xffffffff00417802 */ /* 0x000fe40000000f00 */
[----:B------:R-:W-:Y:S02]  /*13f90*/  MOV R64, 0x13fb0 ;  /* 0x00013fb000407802 */ /* 0x000fe40000000f00 */
[----:B------:R-:W-:Y:S05]  /*13fa0*/  CALL.REL.NOINC `($__internal_141_$__cuda_sm70_shflsync_down) ;  /* 0x00000d5000007944 */ /* 0x000fea0003c00000 */
[----:B-1----:R-:W-:Y:S01]  /*13fb0*/  MOV R127, R66 ;  /* 0x00000042007f7202 */ /* 0x002fe20000000f00 */
        /* <DEDUP_REMOVED lines=8> */
.L_x_6019:
[----:B------:R-:W-:Y:S01]  /*14040*/  HFMA2.MMA R66, -RZ, RZ, 0, 1.1920928955078125e-07 ;  /* 0x00000002ff427435 */ /* 0x000fe200000001ff */
[----:B------:R-:W-:Y:S02]  /*14050*/  MOV R241, R71 ;  /* 0x0000004700f17202 */ /* 0x000fe40000000f00 */
[----:B------:R-:W-:Y:S02]  /*14060*/  MOV R242, 0x1f ;  /* 0x0000001f00f27802 */ /* 0x000fe40000000f00 */
[----:B------:R-:W-:-:S02]  /*14070*/  MOV R65, 0xffffffff ;  /* 0xffffffff00417802 */ /* 0x000fc40000000f00 */
[----:B----4-:R-:W-:Y:S02]  /*14080*/  MOV R64, 0x140a0 ;  /* 0x000140a000407802 */ /* 0x010fe40000000f00 */
[----:B0123--:R-:W-:Y:S05]  /*14090*/  CALL.REL.NOINC `($__internal_141_$__cuda_sm70_shflsync_down) ;  /* 0x00000c6000007944 */ /* 0x00ffea0003c00000 */
[----:B-1----:R-:W-:Y:S01]  /*140a0*/  MOV R67, R66 ;  /* 0x0000004200437202 */ /* 0x002fe20000000f00 */
[----:B------:R-:W-:Y:S01]  /*140b0*/  HFMA2.MMA R66, -RZ, RZ, 0, 1.1920928955078125e-07 ;  /* 0x00000002ff427435 */ /* 0x000fe200000001ff */
[----:B------:R-:W-:Y:S02]  /*140c0*/  MOV R241, R240 ;  /* 0x000000f000f17202 */ /* 0x000fe40000000f00 */
[----:B------:R-:W-:Y:S02]  /*140d0*/  MOV R242, 0x1f ;  /* 0x0000001f00f27802 */ /* 0x000fe40000000f00 */
[----:B------:R-:W-:Y:S02]  /*140e0*/  MOV R65, 0xffffffff ;  /* 0xffffffff00417802 */ /* 0x000fe40000000f00 */
[----:B------:R-:W-:Y:S02]  /*140f0*/  MOV R64, 0x14110 ;  /* 0x0001411000407802 */ /* 0x000fe40000000f00 */
[----:B------:R-:W-:Y:S05]  /*14100*/  CALL.REL.NOINC `($__internal_141_$__cuda_sm70_shflsync_down) ;  /* 0x00000bf000007944 */ /* 0x000fea0003c00000 */
[----:B-1----:R-:W-:Y:S01]  /*14110*/  MOV R69, R66 ;  /* 0x0000004200457202 */ /* 0x002fe20000000f00 */
[----:B------:R-:W-:Y:S01]  /*14120*/  HFMA2.MMA R66, -RZ, RZ, 0, 1.1920928955078125e-07 ;  /* 0x00000002ff427435 */ /* 0x000fe200000001ff */
[----:B------:R-:W-:-:S02]  /*14130*/  MOV R241, R68 ;  /* 0x0000004400f17202 */ /* 0x000fc40000000f00 */
[----:B------:R-:W-:Y:S02]  /*14140*/  MOV R242, 0x1f ;  /* 0x0000001f00f27802 */ /* 0x000fe40000000f00 */
[----:B------:R-:W-:Y:S02]  /*14150*/  MOV R65, 0xffffffff ;  /* 0xffffffff00417802 */ /* 0x000fe40000000f00 */
[----:B------:R-:W-:Y:S02]  /*14160*/  MOV R64, 0x14180 ;  /* 0x0001418000407802 */ /* 0x000fe40000000f00 */
[----:B------:R-:W-:Y:S05]  /*14170*/  CALL.REL.NOINC `($__internal_141_$__cuda_sm70_shflsync_down) ;  /* 0x00000b8000007944 */ /* 0x000fea0003c00000 */
[----:B-1----:R-:W-:Y:S01]  /*14180*/  MOV R70, R66 ;  /* 0x0000004200467202 */ /* 0x002fe20000000f00 */
[----:B------:R-:W-:Y:S01]  /*14190*/  HFMA2.MMA R66, -RZ, RZ, 0, 1.1920928955078125e-07 ;  /* 0x00000002ff427435 */ /* 0x000fe200000001ff */
[----:B------:R-:W-:Y:S02]  /*141a0*/  MOV R241, R126 ;  /* 0x0000007e00f17202 */ /* 0x000fe40000000f00 */
[----:B------:R-:W-:Y:S02]  /*141b0*/  MOV R242, 0x1f ;  /* 0x0000001f00f27802 */ /* 0x000fe40000000f00 */
[----:B------:R-:W-:-:S02]  /*141c0*/  MOV R65, 0xffffffff ;  /* 0xffffffff00417802 */ /* 0x000fc40000000f00 */
[----:B------:R-:W-:Y:S02]  /*141d0*/  MOV R64, 0x141f0 ;  /* 0x000141f000407802 */ /* 0x000fe40000000f00 */
[----:B------:R-:W-:Y:S05]  /*141e0*/  CALL.REL.NOINC `($__internal_141_$__cuda_sm70_shflsync_down) ;  /* 0x00000b1000007944 */ /* 0x000fea0003c00000 */
[----:B-1----:R-:W-:Y:S01]  /*141f0*/  MOV R64, R66 ;  /* 0x0000004200407202 */ /* 0x002fe20000000f00 */
[----:B------:R-:W-:Y:S05]  /*14200*/  BRA `(.L_x_6119) ;  /* 0xffff7d8000007947 */ /* 0x000fea000383ffff */
.L_x_6022:
[----:B------:R-:W-:Y:S01]  /*14210*/  HFMA2.MMA R66, -RZ, RZ, 0, 2.384185791015625e-07 ;  /* 0x00000004ff427435 */ /* 0x000fe200000001ff */
[----:B------:R-:W-:Y:S02]  /*14220*/  MOV R241, R71 ;  /* 0x0000004700f17202 */ /* 0x000fe40000000f00 */
[----:B------:R-:W-:Y:S02]  /*14230*/  MOV R242, 0x1f ;  /* 0x0000001f00f27802 */ /* 0x000fe40000000f00 */
[----:B------:R-:W-:Y:S02]  /*14240*/  MOV R65, 0xffffffff ;  /* 0xffffffff00417802 */ /* 0x000fe40000000f00 */
[----:B----4-:R-:W-:Y:S02]  /*14250*/  MOV R64, 0x14270 ;  /* 0x0001427000407802 */ /* 0x010fe40000000f00 */
[----:B0123--:R-:W-:Y:S05]  /*14260*/  CALL.REL.NOINC `($__internal_141_$__cuda_sm70_shflsync_down) ;  /* 0x00000a9000007944 */ /* 0x00ffea0003c00000 */
[----:B-1----:R-:W-:Y:S01]  /*14270*/  MOV R67, R66 ;  /* 0x0000004200437202 */ /* 0x002fe20000000f00 */
[----:B------:R-:W-:Y:S05]  /*14280*/  BRA `(.L_x_6120) ;  /* 0xffff7e1000007947 */ /* 0x000fea000383ffff */
.L_x_6023:
[----:B------:R-:W-:Y:S01]  /*14290*/  HFMA2.MMA R66, -RZ, RZ, 0, 2.384185791015625e-07 ;  /* 0x00000004ff427435 */ /* 0x000fe200000001ff */
[----:B------:R-:W-:-:S02]  /*142a0*/  MOV R241, R240 ;  /* 0x000000f000f17202 */ /* 0x000fc40000000f00 */
[----:B------:R-:W-:Y:S02]  /*142b0*/  MOV R242, 0x1f ;  /* 0x0000001f00f27802 */ /* 0x000fe40000000f00 */
[----:B------:R-:W-:Y:S02]  /*142c0*/  MOV R65, 0xffffffff ;  /* 0xffffffff00417802 */ /* 0x000fe40000000f00 */
[----:B----4-:R-:W-:Y:S02]  /*142d0*/  MOV R64, 0x142f0 ;  /* 0x000142f000407802 */ /* 0x010fe40000000f00 */
[----:B0123--:R-:W-:Y:S05]  /*142e0*/  CALL.REL.NOINC `($__internal_141_$__cuda_sm70_shflsync_down) ;  /* 0x00000a1000007944 */ /* 0x00ffea0003c00000 */
[----:B-1----:R-:W-:Y:S01]  /*142f0*/  MOV R69, R66 ;  /* 0x0000004200457202 */ /* 0x002fe20000000f00 */
[----:B------:R-:W-:Y:S01]  /*14300*/  HFMA2.MMA R66, -RZ, RZ, 0, 2.384185791015625e-07 ;  /* 0x00000004ff427435 */ /* 0x000fe200000001ff */
[----:B------:R-:W-:Y:S02]  /*14310*/  MOV R241, R68 ;  /* 0x0000004400f17202 */ /* 0x000fe40000000f00 */
[----:B------:R-:W-:Y:S02]  /*14320*/  MOV R242, 0x1f ;  /* 0x0000001f00f27802 */ /* 0x000fe40000000f00 */
[----:B------:R-:W-:-:S02]  /*14330*/  MOV R65, 0xffffffff ;  /* 0xffffffff00417802 */ /* 0x000fc40000000f00 */
[----:B------:R-:W-:Y:S02]  /*14340*/  MOV R64, 0x14360 ;  /* 0x0001436000407802 */ /* 0x000fe40000000f00 */
[----:B------:R-:W-:Y:S05]  /*14350*/  CALL.REL.NOINC `($__internal_141_$__cuda_sm70_shflsync_down) ;  /* 0x000009a000007944 */ /* 0x000fea0003c00000 */
[----:B-1----:R-:W-:Y:S01]  /*14360*/  MOV R70, R66 ;  /* 0x0000004200467202 */ /* 0x002fe20000000f00 */
[----:B------:R-:W-:Y:S01]  /*14370*/  HFMA2.MMA R66, -RZ, RZ, 0, 2.384185791015625e-07 ;  /* 0x00000004ff427435 */ /* 0x000fe200000001ff */
[----:B------:R-:W-:Y:S02]  /*14380*/  MOV R241, R126 ;  /* 0x0000007e00f17202 */ /* 0x000fe40000000f00 */
[----:B------:R-:W-:Y:S02]  /*14390*/  MOV R242, 0x1f ;  /* 0x0000001f00f27802 */ /* 0x000fe40000000f00 */
[----:B------:R-:W-:Y:S02]  /*143a0*/  MOV R65, 0xffffffff ;  /* 0xffffffff00417802 */ /* 0x000fe40000000f00 */
[----:B------:R-:W-:Y:S02]  /*143b0*/  MOV R64, 0x143d0 ;  /* 0x000143d000407802 */ /* 0x000fe40000000f00 */
[----:B------:R-:W-:Y:S05]  /*143c0*/  CALL.REL.NOINC `($__internal_141_$__cuda_sm70_shflsync_down) ;  /* 0x0000093000007944 */ /* 0x000fea0003c00000 */
[----:B-1----:R-:W-:Y:S01]  /*143d0*/  MOV R64, R66 ;  /* 0x0000004200407202 */ /* 0x002fe20000000f00 */
[----:B------:R-:W-:Y:S05]  /*143e0*/  BRA `(.L_x_6121) ;  /* 0xffff7cf000007947 */ /* 0x000fea000383ffff */
.L_x_6026:
[----:B------:R-:W-:Y:S01]  /*143f0*/  HFMA2.MMA R66, -RZ, RZ, 0, 4.76837158203125e-07 ;  /* 0x00000008ff427435 */ /* 0x000fe200000001ff */
[----:B------:R-:W-:-:S02]  /*14400*/  MOV R241, R71 ;  /* 0x0000004700f17202 */ /* 0x000fc40000000f00 */
[----:B------:R-:W-:Y:S02]  /*14410*/  MOV R242, 0x1f ;  /* 0x0000001f00f27802 */ /* 0x000fe40000000f00 */
[----:B------:R-:W-:Y:S02]  /*14420*/  MOV R65, 0xffffffff ;  /* 0xffffffff00417802 */ /* 0x000fe40000000f00 */
[----:B----4-:R-:W-:Y:S02]  /*14430*/  MOV R64, 0x14450 ;  /* 0x0001445000407802 */ /* 0x010fe40000000f00 */
[----:B0123--:R-:W-:Y:S05]  /*14440*/  CALL.REL.NOINC `($__internal_141_$__cuda_sm70_shflsync_down) ;  /* 0x000008b000007944 */ /* 0x00ffea0003c00000 */
[----:B-1----:R-:W-:Y:S01]  /*14450*/  MOV R67, R66 ;  /* 0x0000004200437202 */ /* 0x002fe20000000f00 */
[----:B------:R-:W-:Y:S01]  /*14460*/  HFMA2.MMA R66, -RZ, RZ, 0, 4.76837158203125e-07 ;  /* 0x00000008ff427435 */ /* 0x000fe200000001ff */
[----:B------:R-:W-:Y:S02]  /*14470*/  MOV R241, R240 ;  /* 0x000000f000f17202 */ /* 0x000fe40000000f00 */
[----:B------:R-:W-:Y:S02]  /*14480*/  MOV R242, 0x1f ;  /* 0x0000001f00f27802 */ /* 0x000fe40000000f00 */
[----:B------:R-:W-:-:S02]  /*14490*/  MOV R65, 0xffffffff ;  /* 0xffffffff00417802 */ /* 0x000fc40000000f00 */
[----:B------:R-:W-:Y:S02]  /*144a0*/  MOV R64, 0x144c0 ;  /* 0x000144c000407802 */ /* 0x000fe40000000f00 */
[----:B------:R-:W-:Y:S05]  /*144b0*/  CALL.REL.NOINC `($__internal_141_$__cuda_sm70_shflsync_down) ;  /* 0x0000084000007944 */ /* 0x000fea0003c00000 */
[----:B-1----:R-:W-:Y:S01]  /*144c0*/  MOV R69, R66 ;  /* 0x0000004200457202 */ /* 0x002fe20000000f00 */
[----:B------:R-:W-:Y:S01]  /*144d0*/  HFMA2.MMA R66, -RZ, RZ, 0, 4.76837158203125e-07 ;  /* 0x00000008ff427435 */ /* 0x000fe200000001ff */
[----:B------:R-:W-:Y:S02]  /*144e0*/  MOV R241, R68 ;  /* 0x0000004400f17202 */ /* 0x000fe40000000f00 */
[----:B------:R-:W-:Y:S02]  /*144f0*/  MOV R242, 0x1f ;  /* 0x0000001f00f27802 */ /* 0x000fe40000000f00 */
[----:B------:R-:W-:Y:S02]  /*14500*/  MOV R65, 0xffffffff ;  /* 0xffffffff00417802 */ /* 0x000fe40000000f00 */
[----:B------:R-:W-:Y:S02]  /*14510*/  MOV R64, 0x14530 ;  /* 0x0001453000407802 */ /* 0x000fe40000000f00 */
[----:B------:R-:W-:Y:S05]  /*14520*/  CALL.REL.NOINC `($__internal_141_$__cuda_sm70_shflsync_down) ;  /* 0x000007d000007944 */ /* 0x000fea0003c00000 */
[----:B-1----:R-:W-:Y:S01]  /*14530*/  MOV R70, R66 ;  /* 0x0000004200467202 */ /* 0x002fe20000000f00 */
[----:B------:R-:W-:Y:S01]  /*14540*/  HFMA2.MMA R66, -RZ, RZ, 0, 4.76837158203125e-07 ;  /* 0x00000008ff427435 */ /* 0x000fe200000001ff */
[----:B------:R-:W-:-:S02]  /*14550*/  MOV R241, R126 ;  /* 0x0000007e00f17202 */ /* 0x000fc40000000f00 */
[----:B------:R-:W-:Y:S02]  /*14560*/  MOV R242, 0x1f ;  /* 0x0000001f00f27802 */ /* 0x000fe40000000f00 */
[----:B------:R-:W-:Y:S02]  /*14570*/  MOV R65, 0xffffffff ;  /* 0xffffffff00417802 */ /* 0x000fe40000000f00 */
[----:B------:R-:W-:Y:S02]  /*14580*/  MOV R64, 0x145a0 ;  /* 0x000145a000407802 */ /* 0x000fe40000000f00 */
[----:B------:R-:W-:Y:S05]  /*14590*/  CALL.REL.NOINC `($__internal_141_$__cuda_sm70_shflsync_down) ;  /* 0x0000076000007944 */ /* 0x000fea0003c00000 */
[----:B-1----:R-:W-:Y:S01]  /*145a0*/  MOV R64, R66 ;  /* 0x0000004200407202 */ /* 0x002fe20000000f00 */
[----:B------:R-:W-:Y:S05]  /*145b0*/  BRA `(.L_x_6122) ;  /* 0xffff7c6000007947 */ /* 0x000fea000383ffff */
.L_x_6029:
[----:B------:R-:W-:Y:S01]  /*145c0*/  HFMA2.MMA R66, -RZ, RZ, 0, 9.5367431640625e-07 ;  /* 0x00000010ff427435 */ /* 0x000fe200000001ff */
[----:B------:R-:W-:Y:S02]  /*145d0*/  MOV R241, R71 ;  /* 0x0000004700f17202 */ /* 0x000fe40000000f00 */
[----:B------:R-:W-:Y:S02]  /*145e0*/  MOV R242, 0x1f ;  /* 0x0000001f00f27802 */ /* 0x000fe40000000f00 */
[----:B------:R-:W-:-:S02]  /*145f0*/  MOV R65, 0xffffffff ;  /* 0xffffffff00417802 */ /* 0x000fc40000000f00 */
[----:B----4-:R-:W-:Y:S02]  /*14600*/  MOV R64, 0x14620 ;  /* 0x0001462000407802 */ /* 0x010fe40000000f00 */
[----:B0123--:R-:W-:Y:S05]  /*14610*/  CALL.REL.NOINC `($__internal_141_$__cuda_sm70_shflsync_down) ;  /* 0x000006e000007944 */ /* 0x00ffea0003c00000 */
[----:B-1----:R-:W-:Y:S01]  /*14620*/  MOV R67, R66 ;  /* 0x0000004200437202 */ /* 0x002fe20000000f00 */
[----:B------:R-:W-:Y:S05]  /*14630*/  BRA `(.L_x_6123) ;  /* 0xffff7cf000007947 */ /* 0x000fea000383ffff */
.L_x_6030:
[----:B------:R-:W-:Y:S01]  /*14640*/  HFMA2.MMA R66, -RZ, RZ, 0, 9.5367431640625e-07 ;  /* 0x00000010ff427435 */ /* 0x000fe200000001ff */
[----:B------:R-:W-:Y:S02]  /*14650*/  MOV R241, R240 ;  /* 0x000000f000f17202 */ /* 0x000fe40000000f00 */
[----:B------:R-:W-:Y:S02]  /*14660*/  MOV R242, 0x1f ;  /* 0x0000001f00f27802 */ /* 0x000fe40000000f00 */
[----:B------:R-:W-:Y:S02]  /*14670*/  MOV R65, 0xffffffff ;  /* 0xffffffff00417802 */ /* 0x000fe40000000f00 */
[----:B----4-:R-:W-:Y:S02]  /*14680*/  MOV R64, 0x146a0 ;  /* 0x000146a000407802 */ /* 0x010fe40000000f00 */
[----:B0123--:R-:W-:Y:S05]  /*14690*/  CALL.REL.NOINC `($__internal_141_$__cuda_sm70_shflsync_down) ;  /* 0x0000066000007944 */ /* 0x00ffea0003c00000 */
[----:B-1----:R-:W-:Y:S01]  /*146a0*/  MOV R69, R66 ;  /* 0x0000004200457202 */ /* 0x002fe20000000f00 */
[----:B------:R-:W-:Y:S01]  /*146b0*/  HFMA2.MMA R66, -RZ, RZ, 0, 9.5367431640625e-07 ;  /* 0x00000010ff427435 */ /* 0x000fe200000001ff */
[----:B------:R-:W-:-:S02]  /*146c0*/  MOV R241, R68 ;  /* 0x0000004400f17202 */ /* 0x000fc40000000f00 */
[----:B------:R-:W-:Y:S02]  /*146d0*/  MOV R242, 0x1f ;  /* 0x0000001f00f27802 */ /* 0x000fe40000000f00 */
[----:B------:R-:W-:Y:S02]  /*146e0*/  MOV R65, 0xffffffff ;  /* 0xffffffff00417802 */ /* 0x000fe40000000f00 */
[----:B------:R-:W-:Y:S02]  /*146f0*/  MOV R64, 0x14710 ;  /* 0x0001471000407802 */ /* 0x000fe40000000f00 */
[----:B------:R-:W-:Y:S05]  /*14700*/  CALL.REL.NOINC `($__internal_141_$__cuda_sm70_shflsync_down) ;  /* 0x000005f000007944 */ /* 0x000fea0003c00000 */
[----:B-1----:R-:W-:Y:S01]  /*14710*/  MOV R70, R66 ;  /* 0x0000004200467202 */ /* 0x002fe20000000f00 */
[----:B------:R-:W-:Y:S01]  /*14720*/  HFMA2.MMA R66, -RZ, RZ, 0, 9.5367431640625e-07 ;  /* 0x00000010ff427435 */ /* 0x000fe200000001ff */
[----:B------:R-:W-:Y:S02]  /*14730*/  MOV R241, R126 ;  /* 0x0000007e00f17202 */ /* 0x000fe40000000f00 */
[----:B------:R-:W-:Y:S02]  /*14740*/  MOV R242, 0x1f ;  /* 0x0000001f00f27802 */ /* 0x000fe40000000f00 */
[----:B------:R-:W-:-:S02]  /*14750*/  MOV R65, 0xffffffff ;  /* 0xffffffff00417802 */ /* 0x000fc40000000f00 */
[----:B------:R-:W-:Y:S02]  /*14760*/  MOV R64, 0x14780 ;  /* 0x0001478000407802 */ /* 0x000fe40000000f00 */
[----:B------:R-:W-:Y:S05]  /*14770*/  CALL.REL.NOINC `($__internal_141_$__cuda_sm70_shflsync_down) ;  /* 0x0000058000007944 */ /* 0x000fea0003c00000 */
[----:B-1----:R-:W-:Y:S01]  /*14780*/  MOV R64, R66 ;  /* 0x0000004200407202 */ /* 0x002fe20000000f00 */
[----:B------:R-:W-:Y:S05]  /*14790*/  BRA `(.L_x_6124) ;  /* 0xffff7bd000007947 */ /* 0x000fea000383ffff */
.L_x_6033:
[----:B------:R-:W-:Y:S01]  /*147a0*/  HFMA2.MMA R66, -RZ, RZ, 0, 0 ;  /* 0x00000000ff427435 */ /* 0x000fe200000001ff */
[----:B----4-:R-:W-:Y:S02]  /*147b0*/  MOV R64, R71 ;  /* 0x0000004700407202 */ /* 0x010fe40000000f00 */
[----:B------:R-:W-:Y:S02]  /*147c0*/  MOV R247, 0xffffffff ;  /* 0xffffffff00f77802 */ /* 0x000fe40000000f00 */
[----:B------:R-:W-:Y:S02]  /*147d0*/  MOV R65, 0x147f0 ;  /* 0x000147f000417802 */ /* 0x000fe40000000f00 */
[----:B0123--:R-:W-:Y:S05]  /*147e0*/  CALL.REL.NOINC `($__internal_142_$__cuda_sm70_shflsync_idx_p) ;  /* 0x0000055000007944 */ /* 0x00ffea0003c00000 */
[----:B-1----:R-:W-:Y:S01]  /*147f0*/  MOV R69, R66 ;  /* 0x0000004200457202 */ /* 0x002fe20000000f00 */
[----:B------:R-:W-:Y:S01]  /*14800*/  HFMA2.MMA R66, -RZ, RZ, 0, 0 ;  /* 0x00000000ff427435 */ /* 0x000fe200000001ff */
[----:B------:R-:W-:Y:S02]  /*14810*/  MOV R64, R240 ;  /* 0x000000f000407202 */ /* 0x000fe40000000f00 */
[----:B------:R-:W-:-:S02]  /*14820*/  MOV R247, 0xffffffff ;  /* 0xffffffff00f77802 */ /* 0x000fc40000000f00 */
        /* <DEDUP_REMOVED lines=10> */
[----:B------:R-:W-:Y:S02]  /*148d0*/  MOV R64, R126 ;  /* 0x0000007e00407202 */ /* 0x000fe40000000f00 */
[----:B------:R-:W-:-:S02]  /*148e0*/  MOV R247, 0xffffffff ;  /* 0xffffffff00f77802 */ /* 0x000fc40000000f00 */
[----:B------:R-:W-:Y:S02]  /*148f0*/  MOV R65, 0x14910 ;  /* 0x0001491000417802 */ /* 0x000fe40000000f00 */
[----:B0-----:R-:W-:Y:S05]  /*14900*/  CALL.REL.NOINC `($__internal_142_$__cuda_sm70_shflsync_idx_p) ;  /* 0x0000043000007944 */ /* 0x001fea0003c00000 */
        /* <DEDUP_REMOVED lines=8> */
[----:B0-----:R-:W-:Y:S05]  /*14990*/  CALL.REL.NOINC `($__internal_141_$__cuda_sm70_shflsync_down) ;  /* 0x0000036000007944 */ /* 0x001fea0003c00000 */
        /* <DEDUP_REMOVED lines=15> */
[----:B------:R-:W-:Y:S01]  /*14a90*/  HFMA2.MMA R66, -RZ, RZ, 0, 5.9604644775390625e-08 ;  /* 0x00000001ff427435 */ /* 0x000fe200000001ff */
[----:B------:R-:W-:Y:S02]  /*14aa0*/  MOV R241, R126 ;  /* 0x0000007e00f17202 */ /* 0x000fe40000000f00 */
[----:B------:R-:W-:Y:S02]  /*14ab0*/  MOV R242, 0x1f ;  /* 0x0000001f00f27802 */ /* 0x000fe40000000f00 */
[----:B------:R-:W-:-:S02]  /*14ac0*/  MOV R65, 0xffffffff ;  /* 0xffffffff00417802 */ /* 0x000fc40000000f00 */
[----:B------:R-:W-:Y:S02]  /*14ad0*/  MOV R64, 0x14af0 ;  /* 0x00014af000407802 */ /* 0x000fe40000000f00 */
[----:B------:R-:W-:Y:S05]  /*14ae0*/  CALL.REL.NOINC `($__internal_141_$__cuda_sm70_shflsync_down) ;  /* 0x0000021000007944 */ /* 0x000fea0003c00000 */
        /* <DEDUP_REMOVED lines=33> */
        .weak           $__internal_141_$__cuda_sm70_shflsync_down
        .type           $__internal_141_$__cuda_sm70_shflsync_down,@function
        .size           $__internal_141_$__cuda_sm70_shflsync_down,($__internal_142_$__cuda_sm70_shflsync_idx_p - $__internal_141_$__cuda_sm70_shflsync_down)
$__internal_141_$__cuda_sm70_shflsync_down:
[----:B------:R-:W-:Y:S04]  /*14d00*/  WARPSYNC R65 ;  /* 0x0000004100007348 */ /* 0x000fe80003800000 */
[----:B------:R0:W1:Y:S02]  /*14d10*/  SHFL.DOWN PT, R66, R241, R66, R242 ;  /* 0x08000042f1427389 */ /* 0x00006400000e00f2 */
[----:B0-----:R-:W-:-:S06]  /*14d20*/  HFMA2.MMA R65, -RZ, RZ, 0, 0 ;  /* 0x00000000ff417435 */ /* 0x001fcc00000001ff */
[----:B------:R-:W-:Y:S05]  /*14d30*/  RET.REL.NODEC R64 `(_Z25selective_scan_bwd_kernelI32Selective_Scan_bwd_kernel_traitsILi64ELi16ELb0ELb1ELb1ELb1ELb1EfN3c107complexIfEEEEv12SSMParamsBwd) ;  /* 0xfffeb2c040007950 */ /* 0x000fea0003c3ffff */
        .weak           $__internal_142_$__cuda_sm70_shflsync_idx_p
        .type           $__internal_142_$__cuda_sm70_shflsync_idx_p,@function
        .size           $__internal_142_$__cuda_sm70_shflsync_idx_p,($__internal_143_$__cuda_sm70_shflsync_up - $__internal_142_$__cuda_sm70_shflsync_idx_p)
$__internal_142_$__cuda_sm70_shflsync_idx_p:
[----:B------:R-:W-:Y:S01]  /*14d40*/  MOV R152, 0x1f ;  /* 0x0000001f00987802 */ /* 0x000fe20000000f00 */
[----:B------:R-:W-:Y:S04]  /*14d50*/  WARPSYNC R247 ;  /* 0x000000f700007348 */ /* 0x000fe80003800000 */
[----:B------:R0:W1:Y:S04]  /*14d60*/  SHFL.IDX PT, R66, R64, R66, R152 ;  /* 0x0000004240427389 */ /* 0x00006800000e0098 */
[----:B0-----:R-:W0:Y:S01]  /*14d70*/  S2R R152, SR_LANEID ;  /* 0x0000000000987919 */ /* 0x001e220000000000 */
[----:B------:R-:W-:Y:S01]  /*14d80*/  MOV R64, R65 ;  /* 0x0000004100407202 */ /* 0x000fe20000000f00 */
[----:B------:R-:W-:-:S06]  /*14d90*/  HFMA2.MMA R65, -RZ, RZ, 0, 0 ;  /* 0x00000000ff417435 */ /* 0x000fcc00000001ff */
[----:B------:R-:W-:Y:S05]  /*14da0*/  RET.REL.NODEC R64 `(_Z25selective_scan_bwd_kernelI32Selective_Scan_bwd_kernel_traitsILi64ELi16ELb0ELb1ELb1ELb1ELb1EfN3c107complexIfEEEEv12SSMParamsBwd) ;  /* 0xfffeb25040007950 */ /* 0x000fea0003c3ffff */
        .weak           $__internal_143_$__cuda_sm70_shflsync_up
        .type           $__internal_143_$__cuda_sm70_shflsync_up,@function
        .size           $__internal_143_$__cuda_sm70_shflsync_up,(.L_x_14578 - $__internal_143_$__cuda_sm70_shflsync_up)
$__internal_143_$__cuda_sm70_shflsync_up:
[----:B------:R-:W-:Y:S04]  /*14db0*/  WARPSYNC R244 ;  /* 0x000000f400007348 */ /* 0x000fe80003800000 */
[----:B------:R0:W1:Y:S02]  /*14dc0*/  SHFL.UP PT, R66, R65, R66, R245 ;  /* 0x0400004241427389 */ /* 0x00006400000e00f5 */
[----:B0-----:R-:W-:-:S04]  /*14dd0*/  MOV R65, 0x0 ;  /* 0x0000000000417802 */ /* 0x001fc80000000f00 */
[----:B------:R-:W-:Y:S05]  /*14de0*/  RET.REL.NODEC R64 `(_Z25selective_scan_bwd_kernelI32Selective_Scan_bwd_kernel_traitsILi64ELi16ELb0ELb1ELb1ELb1ELb1EfN3c107complexIfEEEEv12SSMParamsBwd) ;  /* 0xfffeb21040007950 */ /* 0x000fea0003c3ffff */
.L_x_6126:
        /* <DEDUP_REMOVED lines=9> */
.L_x_14578:


//--------------------- .text._Z25selective_scan_bwd_kernelI32Selective_Scan_bwd_kernel_traitsILi64ELi16ELb1ELb0ELb0ELb0ELb0EfN3c107complexIfEEEEv12SSMParamsBwd --------------------------
	.section	.text._Z25selective_scan_bwd_kernelI32Selective_Scan_bwd_kernel_traitsILi64ELi16ELb1ELb0ELb0ELb0ELb0EfN3c107complexIfEEEEv12SSMParamsBwd,"ax",@progbits
	.sectioninfo	@"SHI_REGISTERS=243"
	.align	128
        .global         _Z25selective_scan_bwd_kernelI32Selective_Scan_bwd_kernel_traitsILi64ELi16ELb1ELb0ELb0ELb0ELb0EfN3c107complexIfEEEEv12SSMParamsBwd
        .type           _Z25selective_scan_bwd_kernelI32Selective_Scan_bwd_kernel_traitsILi64ELi16ELb1ELb0ELb0ELb0ELb0EfN3c107complexIfEEEEv12SSMParamsBwd,@function
        .size           _Z25selective_scan_bwd_kernelI32Selective_Scan_bwd_kernel_traitsILi64ELi16ELb1ELb0ELb0ELb0ELb0EfN3c107complexIfEEEEv12SSMParamsBwd,(.L_x_14581 - _Z25selective_scan_bwd_kernelI32Selective_Scan_bwd_kernel_traitsILi64ELi16ELb1ELb0ELb0ELb0ELb0EfN3c107complexIfEEEEv12SSMParamsBwd)
        .other          _Z25selective_scan_bwd_kernelI32Selective_Scan_bwd_kernel_traitsILi64ELi16ELb1ELb0ELb0ELb0ELb0EfN3c107complexIfEEEEv12SSMParamsBwd,@"STO_CUDA_ENTRY STV_DEFAULT"
_Z25selective_scan_bwd_kernelI32Selective_Scan_bwd_kernel_traitsILi64ELi16ELb1ELb0ELb0ELb0ELb0EfN3c107complexIfEEEEv12SSMParamsBwd:
.text._Z25selective_scan_bwd_kernelI32Selective_Scan_bwd_kernel_traitsILi64ELi16ELb1ELb0ELb0ELb0ELb0EfN3c107complexIfEEEEv12SSMParamsBwd:
        /* <DEDUP_REMOVED lines=37> */
[----:B-1----:R-:W-:-:S04]  /*0250*/  IMAD.WIDE.U32 R6, R130, c[0x0][0x278], RZ ;  /* 0x00009e0082067a25 */ /* 0x002fc800078e00ff */
[C---:B------:R-:W-:Y:S01]  /*0260*/  IMAD R14, R132.reuse, c[0x0][0x1dc], R13 ;  /* 0x00007700840e7a24 */ /* 0x040fe200078e020d */
[----:B------:R-:W-:Y:S01]  /*0270*/  IADD3 R13, P0, R9, R2, RZ ;  /* 0x00000002090d7210 */ /* 0x000fe20007f1e0ff */
[----:B------:R-:W-:Y:S01]  /*0280*/  IMAD R15, R131, c[0x0][0x1e8], RZ ;  /* 0x00007a00830f7a24 */ /* 0x000fe200078e02ff */
[----:B------:R-:W-:Y:S01]  /*0290*/  IADD3 R7, R7, R17, RZ ;  /* 0x0000001107077210 */ /* 0x000fe20007ffe0ff */
[----:B------:R-:W-:Y:S01]  /*02a0*/  IMAD R17, R131, c[0x0][0x280], RZ ;  /* 0x0000a00083117a24 */ /* 0x000fe200078e02ff */
[----:B------:R-:W-:Y:S01]  /*02b0*/  IADD3.X R14, R11, R3, R14, P0, !PT ;  /* 0x000000030b0e7210 */ /* 0x000fe200007fe40e */
[C---:B------:R-:W-:Y:S01]  /*02c0*/  IMAD.WIDE.U32 R2, R132.reuse, c[0x0][0x1e8], R4 ;  /* 0x00007a0084027a25 */ /* 0x040fe200078e0004 */
[----:B------:R-:W-:Y:S02]  /*02d0*/  ISETP.NE.U32.AND P0, PT, RZ, c[0x0][0x260], PT ;  /* 0x00009800ff007a0c */ /* 0x000fe40003f05070 */
[----:B------:R-:W-:Y:S01]  /*02e0*/  LEA R12, P4, R13, c[0x0][0x240], 0x2 ;  /* 0x000090000d0c7a11 */ /* 0x000fe200078810ff */
[----:B------:R-:W-:Y:S01]  /*02f0*/  IMAD.WIDE.U32 R4, R132, c[0x0][0x280], R6 ;  /* 0x0000a00084047a25 */ /* 0x000fe200078e0006 */
[----:B------:R-:W-:-:S02]  /*0300*/  IADD3 R10, P6, R9, R2, RZ ;  /* 0x00000002090a7210 */ /* 0x000fc40007fde0ff */
[----:B------:R-:W-:Y:S01]  /*0310*/  ISETP.NE.AND.EX P0, PT, RZ, c[0x0][0x264], PT, P0 ;  /* 0x00009900ff007a0c */ /* 0x000fe20003f05300 */
[C---:B------:R-:W-:Y:S01]  /*0320*/  IMAD R15, R132.reuse, c[0x0][0x1ec], R15 ;  /* 0x00007b00840f7a24 */ /* 0x040fe200078e020f */
[----:B------:R-:W-:Y:S01]  /*0330*/  IADD3 R9, P3, R9, R4, RZ ;  /* 0x0000000409097210 */ /* 0x000fe20007f7e0ff */
[----:B------:R-:W-:-:S03]  /*0340*/  IMAD R6, R132, c[0x0][0x284], R17 ;  /* 0x0000a10084067a24 */ /* 0x000fc600078e0211 */
[C---:B------:R-:W-:Y:S02]  /*0350*/  IADD3.X R3, R11.reuse, R3, R15, P6, !PT ;  /* 0x000000030b037210 */ /* 0x040fe400037fe40f */
[----:B------:R-:W-:Y:S01]  /*0360*/  IADD3.X R6, R11, R5, R6, P3, !PT ;  /* 0x000000050b067210 */ /* 0x000fe20001ffe406 */
[----:B------:R-:W-:Y:S01]  /*0370*/  HFMA2.MMA R5, -RZ, RZ, 0, 0 ;  /* 0x00000000ff057435 */ /* 0x000fe200000001ff */
[----:B------:R-:W-:Y:S02]  /*0380*/  LEA.HI.X R11, R13, c[0x0][0x244], R14, 0x2, P4 ;  /* 0x000091000d0b7a11 */ /* 0x000fe400020f140e */
[----:B------:R-:W-:Y:S01]  /*0390*/  ISETP.NE.U32.AND P3, PT, RZ, c[0x0][0x328], PT ;  /* 0x0000ca00ff007a0c */ /* 0x000fe20003f65070 */
[----:B------:R-:W-:Y:S01]  /*03a0*/  @P0 IMAD R2, R130, c[0x0][0x164], R132 ;  /* 0x0000590082020a24 */ /* 0x000fe200078e0284 */
[----:B------:R-:W-:Y:S02]  /*03b0*/  ISETP.NE.U32.AND P4, PT, RZ, c[0x0][0x348], PT ;  /* 0x0000d200ff007a0c */ /* 0x000fe40003f85070 */
[----:B------:R-:W-:Y:S01]  /*03c0*/  ISETP.NE.AND.EX P3, PT, RZ, c[0x0][0x32c], PT, P3 ;  /* 0x0000cb00ff007a0c */ /* 0x000fe20003f65330 */
[----:B------:R-:W-:Y:S01]  /*03d0*/  @P0 IMAD R2, R2, c[0x0][0x174], RZ ;  /* 0x00005d0002020a24 */ /* 0x000fe200078e02ff */
[----:B------:R-:W-:-:S02]  /*03e0*/  ISETP.NE.AND.EX P4, PT, RZ, c[0x0][0x34c], PT, P4 ;  /* 0x0000d300ff007a0c */ /* 0x000fc40003f85340 */
[----:B------:R-:W-:Y:S01]  /*03f0*/  LEA R7, P6, R10, c[0x0][0x248], 0x2 ;  /* 0x000092000a077a11 */ /* 0x000fe200078c10ff */
[----:B------:R-:W-:Y:S01]  /*0400*/  @P0 IMAD R2, R2, c[0x0][0x16c], RZ ;  /* 0x00005b0002020a24 */ /* 0x000fe200078e02ff */
[----:B------:R-:W-:Y:S02]  /*0410*/  @P0 MOV R83, 0x10 ;  /* 0x0000001000530802 */ /* 0x000fe40000000f00 */
[----:B------:R-:W-:Y:S02]  /*0420*/  LEA.HI.X R10, R10, c[0x0][0x24c], R3, 0x2, P6 ;  /* 0x000093000a0a7a11 */ /* 0x000fe400030f1403 */
[----:B------:R-:W-:Y:S01]  /*0430*/  LEA R4, P6, R9, c[0x0][0x308], 0x2 ;  /* 0x0000c20009047a11 */ /* 0x000fe200078c10ff */
[----:B------:R-:W-:Y:S01]  /*0440*/  @P0 IMAD.WIDE R82, R2, R83, c[0x0][0x260] ;  /* 0x0000980002520625 */ /* 0x000fe200078e0253 */
[----:B------:R-:W-:Y:S01]  /*0450*/  MOV R3, RZ ;  /* 0x000000ff00037202 */ /* 0x000fe20000000f00 */
[----:B------:R-:W-:Y:S01]  /*0460*/  @!P0 CS2R R82, SRZ ;  /* 0x0000000000528805 */ /* 0x000fe2000001ff00 */
[----:B--2---:R0:W1:Y:S01]  /*0470*/  @P1 R2UR UR4, R0 ;  /* 0x00000000000413c2 */ /* 0x00406200000e0000 */
[----:B------:R-:W-:-:S04]  /*0480*/  @P3 LEA R80, P1, R132, c[0x0][0x328], 0x2 ;  /* 0x0000ca0084503a11 */ /* 0x000fc800078210ff */
[----:B------:R-:W-:-:S03]  /*0490*/  @P3 LEA.HI.X R81, R132, c[0x0][0x32c], R131, 0x2, P1 ;  /* 0x0000cb0084513a11 */ /* 0x000fc600008f1483 */
[----:B---3--:R2:W3:Y:S01]  /*04a0*/  @P2 R2UR UR5, R8 ;  /* 0x00000000080523c2 */ /* 0x0084e200000e0000 */
[C---:B------:R-:W-:Y:S02]  /*04b0*/  @P4 LEA R5, P2, R132.reuse, c[0x0][0x348], 0x2 ;  /* 0x0000d20084054a11 */ /* 0x040fe400078410ff */
[----:B0-----:R-:W-:Y:S02]  /*04c0*/  LEA.HI.X R0, R9, c[0x0][0x30c], R6, 0x2, P6 ;  /* 0x0000c30009007a11 */ /* 0x001fe400030f1406 */
[----:B------:R-:W-:Y:S02]  /*04d0*/  @P4 LEA.HI.X R3, R132, c[0x0][0x34c], R131, 0x2, P2 ;  /* 0x0000d30084034a11 */ /* 0x000fe400010f1483 */
[----:B------:R-:W-:Y:S01]  /*04e0*/  MOV R2, R5 ;  /* 0x0000000500027202 */ /* 0x000fe20000000f00 */
[----:B------:R-:W-:Y:S05]  /*04f0*/  @!P5 BRA `(.L_x_6127) ;  /* 0x00006db00000d947 */ /* 0x000fea0003800000 */
[----:B--2---:R-:W0:Y:S01]  /*0500*/  S2R R128, SR_TID.X ;  /* 0x0000000000807919 */ /* 0x004e220000002100 */
[----:B------:R2:W4:Y:S01]  /*0510*/  R2UR UR12, R12 ;  /* 0x000000000c0c73c2 */ /* 0x00052200000e0000 */
[----:B------:R-:W-:-:S02]  /*0520*/  MOV R124, c[0x0][0x174] ;  /* 0x00005d00007c7a02 */ /* 0x000fc40000000f00 */
[----:B------:R-:W3:Y:S01]  /*0530*/  S2R R126, SR_LANEID ;  /* 0x00000000007e7919 */ /* 0x000ee20000000000 */
[----:B------:R-:W-:Y:S02]  /*0540*/  MOV R125, RZ ;  /* 0x000000ff007d7202 */ /* 0x000fe40000000f00 */
        /* <DEDUP_REMOVED lines=10> */
[----:B-1-34-:R2:W0:Y:S02]  /*05f0*/  R2UR UR9, R0 ;  /* 0x00000000000973c2 */ /* 0x01a42400000e0000 */
.L_x_6166:
[----:B------:R-:W-:Y:S01]  /*0600*/  BAR.SYNC.DEFER_BLOCKING 0x0 ;  /* 0x0000000000007b1d */ /* 0x000fe20000010000 */
[----:B--2---:R-:W-:-:S02]  /*0610*/  MOV R4, UR12 ;  /* 0x0000000c00047c02 */ /* 0x004fc40008000f00 */
[----:B------:R-:W-:Y:S02]  /*0620*/  MOV R5, UR13 ;  /* 0x0000000d00057c02 */ /* 0x000fe40008000f00 */
[----:B------:R-:W-:-:S05]  /*0630*/  LOP3.LUT R121, R123, 0x1f, R128, 0xf8, !PT ;  /* 0x0000001f7b797812 */ /* 0x000fca00078ef880 */
[----:B------:R-:W-:-:S05]  /*0640*/  IMAD.WIDE R4, R121, 0x10, R4 ;  /* 0x0000001079047825 */ /* 0x000fca00078e0204 */
[----:B------:R-:W2:Y:S04]  /*0650*/  LDG.E.128 R8, [R4.64] ;  /* 0x0000000604087981 */ /* 0x000ea8000c1e1d00 */
        /* <DEDUP_REMOVED lines=39> */
[----:B------:R-:W-:Y:S01]  /*08d0*/  CS2R R34, SRZ ;  /* 0x0000000000227805 */ /* 0x000fe2000001ff00 */
[----:B------:R-:W-:Y:S01]  /*08e0*/  CS2R R32, SRZ ;  /* 0x0000000000207805 */ /* 0x000fe2000001ff00 */
[----:B------:R-:W-:Y:S01]  /*08f0*/  CS2R R30, SRZ ;  /* 0x00000000001e7805 */ /* 0x000fe2000001ff00 */
[----:B------:R-:W-:Y:S01]  /*0900*/  CS2R R28, SRZ ;  /* 0x00000000001c7805 */ /* 0x000fe2000001ff00 */
[----:B------:R-:W-:Y:S01]  /*0910*/  CS2R R26, SRZ ;  /* 0x00000000001a7805 */ /* 0x000fe2000001ff00 */
[----:B------:R-:W-:Y:S01]  /*0920*/  CS2R R24, SRZ ;  /* 0x0000000000187805 */ /* 0x000fe2000001ff00 */
[----:B----4-:R-:W-:Y:S04]  /*0930*/  STS.128 [R120.X16], R8 ;  /* 0x0000000878007388 */ /* 0x010fe8000000cc00 */
[----:B-----5:R-:W-:Y:S04]  /*0940*/  STS.128 [R120.X16+0x200], R12 ;  /* 0x0002000c78007388 */ /* 0x020fe8000000cc00 */
[----:B--2---:R-:W-:Y:S04]  /*0950*/  STS.128 [R120.X16+0x400], R16 ;  /* 0x0004001078007388 */ /* 0x004fe8000000cc00 */
[----:B---3--:R0:W-:Y:S01]  /*0960*/  STS.128 [R120.X16+0x600], R20 ;  /* 0x0006001478007388 */ /* 0x0081e2000000cc00 */
[----:B------:R-:W-:-:S06]  /*0970*/  NOP ;  /* 0x0000000000007918 */ /* 0x000fcc0000000000 */
[----:B------:R-:W1:Y:S04]  /*0980*/  LDS.128 R76, [R0.X16] ;  /* 0x00000000004c7984 */ /* 0x000e68000000cc00 */
[----:B------:R-:W2:Y:S04]  /*0990*/  LDS.128 R84, [R0.X16+0x10] ;  /* 0x0000100000547984 */ /* 0x000ea8000000cc00 */
[----:B------:R-:W3:Y:S01]  /*09a0*/  LDS.128 R72, [R0.X16+0x20] ;  /* 0x0000200000487984 */ /* 0x000ee2000000cc00 */
[----:B0-----:R-:W-:Y:S01]  /*09b0*/  CS2R R22, SRZ ;  /* 0x0000000000167805 */ /* 0x001fe2000001ff00 */
[----:B------:R-:W-:-:S02]  /*09c0*/  CS2R R20, SRZ ;  /* 0x0000000000147805 */ /* 0x000fc4000001ff00 */
[----:B------:R0:W4:Y:S01]  /*09d0*/  LDS.128 R68, [R0.X16+0x30] ;  /* 0x0000300000447984 */ /* 0x000122000000cc00 */
[----:B-1----:R-:W-:Y:S02]  /*09e0*/  FFMA.FTZ R6, R64, R76, R127 ;  /* 0x0000004c40067223 */ /* 0x002fe4000001007f */
[----:B------:R-:W-:Y:S02]  /*09f0*/  FMUL.FTZ R16, R76, UR4 ;  /* 0x000000044c107c20 */ /* 0x000fe40008410000 */
[----:B------:R-:W-:Y:S01]  /*0a00*/  FFMA.FTZ R7, R65, R77, R6 ;  /* 0x0000004d41077223 */ /* 0x000fe20000010006 */
[----:B------:R-:W-:Y:S01]  /*0a10*/  MOV R6, c[0x0][0x16c] ;  /* 0x00005b0000067a02 */ /* 0x000fe20000000f00 */
[----:B------:R-:W-:Y:S02]  /*0a20*/  FMUL.FTZ R17, R77, UR4 ;  /* 0x000000044d117c20 */ /* 0x000fe40008410000 */
[----:B------:R-:W-:Y:S01]  /*0a30*/  FFMA.FTZ R4, R66, R78, R7 ;  /* 0x0000004e42047223 */ /* 0x000fe20000010007 */
[----:B------:R-:W-:Y:S01]  /*0a40*/  ISETP.GE.AND P0, PT, R6, 0x1, PT ;  /* 0x000000010600780c */ /* 0x000fe20003f06270 */
[----:B------:R-:W-:-:S02]  /*0a50*/  FMUL.FTZ R18, R78, UR4 ;  /* 0x000000044e127c20 */ /* 0x000fc40008410000 */
[----:B------:R-:W-:Y:S02]  /*0a60*/  FFMA.FTZ R5, R67, R79, R4 ;  /* 0x0000004f43057223 */ /* 0x000fe40000010004 */
[----:B------:R-:W-:Y:S02]  /*0a70*/  FMUL.FTZ R19, R79, UR4 ;  /* 0x000000044f137c20 */ /* 0x000fe40008410000 */
[----:B--2---:R-:W-:Y:S02]  /*0a80*/  FFMA.FTZ R4, R60, R84, R5 ;  /* 0x000000543c047223 */ /* 0x004fe40000010005 */
[----:B------:R-:W-:Y:S02]  /*0a90*/  FMUL.FTZ R12, R84, UR4 ;  /* 0x00000004540c7c20 */ /* 0x000fe40008410000 */
[----:B------:R-:W-:Y:S02]  /*0aa0*/  FFMA.FTZ R5, R61, R85, R4 ;  /* 0x000000553d057223 */ /* 0x000fe40000010004 */
[----:B------:R-:W-:-:S02]  /*0ab0*/  FMUL.FTZ R13, R85, UR4 ;  /* 0x00000004550d7c20 */ /* 0x000fc40008410000 */
[----:B0-----:R-:W-:Y:S02]  /*0ac0*/  FFMA.FTZ R0, R62, R86, R5 ;  /* 0x000000563e007223 */ /* 0x001fe40000010005 */
[----:B------:R-:W-:Y:S02]  /*0ad0*/  FMUL.FTZ R14, R86, UR4 ;  /* 0x00000004560e7c20 */ /* 0x000fe40008410000 */
[----:B------:R-:W-:Y:S02]  /*0ae0*/  FFMA.FTZ R5, R63, R87, R0 ;  /* 0x000000573f057223 */ /* 0x000fe40000010000 */
[----:B------:R-:W-:Y:S02]  /*0af0*/  FMUL.FTZ R15, R87, UR4 ;  /* 0x00000004570f7c20 */ /* 0x000fe40008410000 */
[----:B---3--:R-:W-:Y:S02]  /*0b00*/  FFMA.FTZ R0, R56, R72, R5 ;  /* 0x0000004838007223 */ /* 0x008fe40000010005 */
[----:B------:R-:W-:-:S02]  /*0b10*/  FMUL.FTZ R8, R72, UR4 ;  /* 0x0000000448087c20 */ /* 0x000fc40008410000 */
[----:B------:R-:W-:Y:S02]  /*0b20*/  FFMA.FTZ R5, R57, R73, R0 ;  /* 0x0000004939057223 */ /* 0x000fe40000010000 */
[----:B------:R-:W-:Y:S02]  /*0b30*/  FMUL.FTZ R9, R73, UR4 ;  /* 0x0000000449097c20 */ /* 0x000fe40008410000 */
[----:B------:R-:W-:Y:S02]  /*0b40*/  FFMA.FTZ R0, R58, R74, R5 ;  /* 0x0000004a3a007223 */ /* 0x000fe40000010005 */
[----:B------:R-:W-:Y:S02]  /*0b50*/  FMUL.FTZ R10, R74, UR4 ;  /* 0x000000044a0a7c20 */ /* 0x000fe40008410000 */
[----:B------:R-:W-:Y:S02]  /*0b60*/  FFMA.FTZ R5, R59, R75, R0 ;  /* 0x0000004b3b057223 */ /* 0x000fe40000010000 */
[----:B------:R-:W-:-:S02]  /*0b70*/  FMUL.FTZ R11, R75, UR4 ;  /* 0x000000044b0b7c20 */ /* 0x000fc40008410000 */
[----:B----4-:R-:W-:Y:S02]  /*0b80*/  FFMA.FTZ R0, R52, R68, R5 ;  /* 0x0000004434007223 */ /* 0x010fe40000010005 */
[----:B------:R-:W-:Y:S02]  /*0b90*/  FMUL.FTZ R4, R68, UR4 ;  /* 0x0000000444047c20 */ /* 0x000fe40008410000 */
[----:B------:R-:W-:Y:S02]  /*0ba0*/  FFMA.FTZ R5, R53, R69, R0 ;  /* 0x0000004535057223 */ /* 0x000fe40000010000 */
[----:B------:R-:W-:Y:S02]  /*0bb0*/  FMUL.FTZ R6, R70, UR4 ;  /* 0x0000000446067c20 */ /* 0x000fe40008410000 */
[----:B------:R-:W-:Y:S02]  /*0bc0*/  FFMA.FTZ R0, R54, R70, R5 ;  /* 0x0000004636007223 */ /* 0x000fe40000010005 */
[----:B------:R-:W-:-:S02]  /*0bd0*/  FMUL.FTZ R5, R69, UR4 ;  /* 0x0000000445057c20 */ /* 0x000fc40008410000 */
[----:B------:R-:W-:Y:S02]  /*0be0*/  FMUL.FTZ R7, R71, UR4 ;  /* 0x0000000447077c20 */ /* 0x000fe40008410000 */
[----:B------:R-:W-:Y:S01]  /*0bf0*/  FFMA.FTZ R127, R55, R71, R0 ;  /* 0x00000047377f7223 */ /* 0x000fe20000010000 */
[----:B------:R-:W-:Y:S06]  /*0c00*/  BAR.SYNC.DEFER_BLOCKING 0x0 ;  /* 0x0000000000007b1d */ /* 0x000fec0000010000 */
[----:B------:R-:W-:Y:S05]  /*0c10*/  @!P0 BRA `(.L_x_6128) ;  /* 0x0000619000008947 */ /* 0x000fea0003800000 */
[----:B------:R-:W-:Y:S01]  /*0c20*/  FADD.FTZ R119, R76, R76 ;  /* 0x0000004c4c777221 */ /* 0x000fe20000010000 */
[----:B------:R-:W-:Y:S01]  /*0c30*/  HFMA2.MMA R103, -RZ, RZ, 0, 0 ;  /* 0x00000000ff677435 */ /* 0x000fe200000001ff */
[----:B------:R-:W-:Y:S01]  /*0c40*/  FADD.FTZ R118, R77, R77 ;  /* 0x0000004d4d767221 */ /* 0x000fe20000010000 */
[----:B------:R-:W-:Y:S01]  /*0c50*/  LOP3.LUT R184, R128, 0x1f, RZ, 0xc0, !PT ;  /* 0x0000001f80b87812 */ /* 0x000fe200078ec0ff */
        /* <DEDUP_REMOVED lines=37> */
[----:B------:R-:W-:Y:S02]  /*0eb0*/  FMUL.FTZ R101, R65, R0 ;  /* 0x0000000041657220 */ /* 0x000fe40000410000 */
        /* <DEDUP_REMOVED lines=16> */
.L_x_6165:
        /* <DEDUP_REMOVED lines=13> */
[----:B------:R-:W-:Y:S01]  /*1090*/  ISETP.NE.AND P1, PT, R128, RZ, PT ;  /* 0x000000ff8000720c */ /* 0x000fe20003f25270 */
[----:B------:R-:W-:Y:S01]  /*10a0*/  FADD.FTZ R197, R49, UR5 ;  /* 0x0000000531c57e21 */ /* 0x000fe20008010000 */
[----:B------:R-:W-:Y:S01]  /*10b0*/  ISETP.GE.AND P0, PT, R124, 0x2, PT ;  /* 0x000000027c00780c */ /* 0x000fe20003f06270 */
[----:B------:R-:W-:Y:S02]  /*10c0*/  FADD.FTZ R195, R50, UR5 ;  /* 0x0000000532c37e21 */ /* 0x000fe40008010000 */
[----:B------:R-:W-:Y:S01]  /*10d0*/  FADD.FTZ R193, R51, UR5 ;  /* 0x0000000533c17e21 */ /* 0x000fe20008010000 */
[----:B------:R-:W-:Y:S01]  /*10e0*/  ISETP.NE.OR P0, PT, R184, RZ, !P0 ;  /* 0x000000ffb800720c */ /* 0x000fe20004705670 */
        /* <DEDUP_REMOVED lines=70> */
[----:B------:R-:W-:-:S03]  /*1550*/  FMUL.FTZ R73, R87, R78 ;  /* 0x0000004e57497220 */ /* 0x000fc60000410000 */
        /* <DEDUP_REMOVED lines=62> */
[C---:B---3--:R-:W-:Y:S02]  /*1940*/  FMUL.FTZ R158, R79.reuse, R158 ;  /* 0x0000009e4f9e7220 */ /* 0x048fe40000410000 */
[----:B------:R-:W-:Y:S02]  /*1950*/  FMUL.FTZ R157, R79, R157 ;  /* 0x0000009d4f9d7220 */ /* 0x000fe40000410000 */
[----:B------:R-:W-:Y:S02]  /*1960*/  FMUL.FTZ R160, R77, R160 ;  /* 0x000000a04da07220 */ /* 0x000fe40000410000 */
[----:B------:R-:W-:-:S02]  /*1970*/  FMUL.FTZ R79, R159, R76 ;  /* 0x0000004c9f4f7220 */ /* 0x000fc40000410000 */
[-C--:B------:R-:W-:Y:S02]  /*1980*/  FMUL.FTZ R77, R159, R172.reuse ;  /* 0x000000ac9f4d7220 */ /* 0x080fe40000410000 */
[C---:B------:R-:W-:Y:S02]  /*1990*/  FFMA.FTZ R79, R160.reuse, R172, R79 ;  /* 0x000000aca04f7223 */ /* 0x040fe4000001004f */
[----:B------:R-:W-:Y:S01]  /*19a0*/  FFMA.FTZ R77, R160, R76, -R77 ;  /* 0x0000004ca04d7223 */ /* 0x000fe2000001084d */
[----:B------:R-:W-:Y:S01]  /*19b0*/  MUFU.SIN R135, R133 ;  /* 0x0000008500877308 */ /* 0x000fe20000000400 */
[----:B------:R-:W-:Y:S02]  /*19c0*/  FADD.FTZ R79, RZ, R79 ;  /* 0x0000004fff4f7221 */ /* 0x000fe40000010000 */
[----:B------:R-:W-:-:S05]  /*19d0*/  FADD.FTZ R77, R100, R77 ;  /* 0x0000004d644d7221 */ /* 0x000fca0000010000 */
[----:B------:R0:W-:Y:S01]  /*19e0*/  MUFU.COS R136, R133 ;  /* 0x0000008500887308 */ /* 0x0001e20000000000 */
[C---:B-1----:R-:W-:Y:S02]  /*19f0*/  FMUL.FTZ R156, R84.reuse, R156 ;  /* 0x0000009c549c7220 */ /* 0x042fe40000410000 */
[----:B------:R-:W-:Y:S02]  /*1a00*/  FMUL.FTZ R155, R84, R155 ;  /* 0x0000009b549b7220 */ /* 0x000fe40000410000 */
[----:B------:R-:W-:-:S03]  /*1a10*/  FMUL.FTZ R76, R157, R79 ;  /* 0x0000004f9d4c7220 */ /* 0x000fc60000410000 */
[----:B------:R-:W-:Y:S01]  /*1a20*/  MUFU.SIN R139, R85 ;  /* 0x00000055008b7308 */ /* 0x000fe20000000400 */
[----:B0-----:R-:W-:Y:S02]  /*1a30*/  FMUL.FTZ R133, R187, R78 ;  /* 0x0000004ebb857220 */ /* 0x001fe40000410000 */
[----:B------:R-:W-:-:S05]  /*1a40*/  FMUL.FTZ R84, R157, R77 ;  /* 0x0000004d9d547220 */ /* 0x000fca0000410000 */
[----:B------:R0:W-:Y:S01]  /*1a50*/  MUFU.COS R140, R85 ;  /* 0x00000055008c7308 */ /* 0x0001e20000000000 */
[----:B------:R-:W-:Y:S02]  /*1a60*/  FFMA.FTZ R76, R158, R77, -R76 ;  /* 0x0000004d9e4c7223 */ /* 0x000fe4000001084c */
[----:B0-----:R-:W-:-:S05]  /*1a70*/  FMUL.FTZ R85, R189, R78 ;  /* 0x0000004ebd557220 */ /* 0x001fca0000410000 */
[----:B------:R-:W0:Y:S01]  /*1a80*/  MUFU.EX2 R133, R133 ;  /* 0x0000008500857308 */ /* 0x000e220000000800 */
[----:B------:R-:W-:Y:S02]  /*1a90*/  FFMA.FTZ R84, R158, R79, R84 ;  /* 0x0000004f9e547223 */ /* 0x000fe40000010054 */
[----:B------:R-:W-:-:S05]  /*1aa0*/  FADD.FTZ R76, R99, R76 ;  /* 0x0000004c634c7221 */ /* 0x000fca0000010000 */
[----:B------:R-:W1:Y:S01]  /*1ab0*/  MUFU.EX2 R85, R85 ;  /* 0x0000005500557308 */ /* 0x000e620000000800 */
[----:B------:R-:W-:Y:S02]  /*1ac0*/  FADD.FTZ R84, RZ, R84 ;  /* 0x00000054ff547221 */ /* 0x000fe40000010000 */
[C---:B------:R-:W-:Y:S02]  /*1ad0*/  FMUL.FTZ R79, R155.reuse, R76 ;  /* 0x0000004c9b4f7220 */ /* 0x040fe40000410000 */
        /* <DEDUP_REMOVED lines=10> */
[C---:B------:R-:W-:Y:S02]  /*1b80*/  FFMA.FTZ R79, R156.reuse, R84, R79 ;  /* 0x000000549c4f7223 */ /* 0x040fe4000001004f */
[----:B------:R-:W-:Y:S01]  /*1b90*/  FFMA.FTZ R77, R156, R76, -R77 ;  /* 0x0000004c9c4d7223 */ /* 0x000fe2000001084d */
[----:B------:R-:W-:Y:S01]  /*1ba0*/  MUFU.COS R134, R171 ;  /* 0x000000ab00867308 */ /* 0x000fe20000000000 */
[C---:B0-----:R-:W-:Y:S02]  /*1bb0*/  FMUL.FTZ R152, R133.reuse, R152 ;  /* 0x0000009885987220 */ /* 0x041fe40000410000 */
[----:B------:R-:W-:Y:S02]  /*1bc0*/  FMUL.FTZ R151, R133, R151 ;  /* 0x0000009785977220 */ /* 0x000fe40000410000 */
[----:B-1----:R-:W-:Y:S02]  /*1bd0*/  FMUL.FTZ R153, R85, R153 ;  /* 0x0000009955997220 */ /* 0x002fe40000410000 */
[----:B------:R-:W-:Y:S01]  /*1be0*/  FADD.FTZ R79, RZ, R79 ;  /* 0x0000004fff4f7221 */ /* 0x000fe20000010000 */
[----:B------:R0:W1:Y:S01]  /*1bf0*/  MUFU.EX2 R133, R78 ;  /* 0x0000004e00857308 */ /* 0x0000620000000800 */
[----:B------:R-:W-:-:S02]  /*1c00*/  FADD.FTZ R77, R98, R77 ;  /* 0x0000004d624d7221 */ /* 0x000fc40000010000 */
[----:B------:R-:W-:-:S05]  /*1c10*/  FMUL.FTZ R154, R85, R154 ;  /* 0x0000009a559a7220 */ /* 0x000fca0000410000 */
[----:B------:R-:W3:Y:S01]  /*1c20*/  MUFU.SIN R76, R171 ;  /* 0x000000ab004c7308 */ /* 0x000ee20000000400 */
[C---:B0-----:R-:W-:Y:S02]  /*1c30*/  FMUL.FTZ R78, R153.reuse, R79 ;  /* 0x0000004f994e7220 */ /* 0x041fe40000410000 */
[-C--:B------:R-:W-:Y:S02]  /*1c40*/  FMUL.FTZ R84, R153, R77.reuse ;  /* 0x0000004d99547220 */ /* 0x080fe40000410000 */
[C---:B------:R-:W-:Y:S02]  /*1c50*/  FFMA.FTZ R78, R154.reuse, R77, -R78 ;  /* 0x0000004d9a4e7223 */ /* 0x040fe4000001084e */
[----:B------:R-:W-:Y:S01]  /*1c60*/  FFMA.FTZ R84, R154, R79, R84 ;  /* 0x0000004f9a547223 */ /* 0x000fe20000010054 */
[----:B------:R-:W0:Y:S01]  /*1c70*/  MUFU.EX2 R142, R142 ;  /* 0x0000008e008e7308 */ /* 0x000e220000000800 */
[----:B------:R-:W-:Y:S02]  /*1c80*/  FADD.FTZ R77, R97, R78 ;  /* 0x0000004e614d7221 */ /* 0x000fe40000010000 */
[----:B------:R-:W-:-:S05]  /*1c90*/  FADD.FTZ R84, RZ, R84 ;  /* 0x00000054ff547221 */ /* 0x000fca0000010000 */
[----:B------:R-:W4:Y:S01]  /*1ca0*/  MUFU.EX2 R165, R165 ;  /* 0x000000a500a57308 */ /* 0x000f220000000800 */
[----:B------:R-:W-:Y:S02]  /*1cb0*/  FMUL.FTZ R78, R86, R163 ;  /* 0x000000a3564e7220 */ /* 0x000fe40000410000 */
[----:B-1----:R-:W-:Y:S02]  /*1cc0*/  FMUL.FTZ R134, R133, R134 ;  /* 0x0000008685867220 */ /* 0x002fe40000410000 */
[----:B------:R-:W-:Y:S02]  /*1cd0*/  FMUL.FTZ R85, R151, R77 ;  /* 0x0000004d97557220 */ /* 0x000fe40000410000 */
[----:B---3--:R-:W-:Y:S02]  /*1ce0*/  FMUL.FTZ R133, R133, R76 ;  /* 0x0000004c85857220 */ /* 0x008fe40000410000 */
[----:B------:R-:W-:Y:S02]  /*1cf0*/  FMUL.FTZ R79, R151, R84 ;  /* 0x00000054974f7220 */ /* 0x000fe40000410000 */
[C---:B------:R-:W-:Y:S01]  /*1d00*/  FMUL.FTZ R76, R87.reuse, R163 ;  /* 0x000000a3574c7220 */ /* 0x040fe20000410000 */
        /* <DEDUP_REMOVED lines=9> */
[----:B------:R-:W-:Y:S02]  /*1da0*/  FMUL.FTZ R79, R159, R76 ;  /* 0x0000004c9f4f7220 */ /* 0x000fe40000410000 */
[C---:B----4-:R-:W-:Y:S02]  /*1db0*/  FMUL.FTZ R144, R165.reuse, R144 ;  /* 0x00000090a5907220 */ /* 0x050fe40000410000 */
[----:B------:R-:W-:Y:S02]  /*1dc0*/  FMUL.FTZ R143, R165, R143 ;  /* 0x0000008fa58f7220 */ /* 0x000fe40000410000 */
[----:B------:R-:W-:Y:S02]  /*1dd0*/  FFMA.FTZ R77, R160, R76, -R77 ;  /* 0x0000004ca04d7223 */ /* 0x000fe4000001084d */
[----:B------:R-:W-:-:S02]  /*1de0*/  FMUL.FTZ R150, R142, R150 ;  /* 0x000000968e967220 */ /* 0x000fc40000410000 */
[C---:B------:R-:W-:Y:S02]  /*1df0*/  FMUL.FTZ R165, R149.reuse, R85 ;  /* 0x0000005595a57220 */ /* 0x040fe40000410000 */
[----:B------:R-:W-:Y:S02]  /*1e00*/  FMUL.FTZ R76, R149, R84 ;  /* 0x00000054954c7220 */ /* 0x000fe40000410000 */
[----:B------:R-:W-:Y:S01]  /*1e10*/  FFMA.FTZ R79, R160, R78, R79 ;  /* 0x0000004ea04f7223 */ /* 0x000fe2000001004f */
[----:B------:R-:W0:Y:S01]  /*1e20*/  MUFU.EX2 R164, R164 ;  /* 0x000000a400a47308 */ /* 0x000e220000000800 */
[----:B------:R-:W-:Y:S02]  /*1e30*/  FMUL.FTZ R78, R157, R77 ;  /* 0x0000004d9d4e7220 */ /* 0x000fe40000410000 */
[C---:B------:R-:W-:Y:S02]  /*1e40*/  FFMA.FTZ R84, R150.reuse, R84, -R165 ;  /* 0x0000005496547223 */ /* 0x040fe400000108a5 */
[----:B------:R-:W-:-:S02]  /*1e50*/  FFMA.FTZ R85, R150, R85, R76 ;  /* 0x0000005596557223 */ /* 0x000fc4000001004c */
[-C--:B------:R-:W-:Y:S02]  /*1e60*/  FMUL.FTZ R76, R157, R79.reuse ;  /* 0x0000004f9d4c7220 */ /* 0x080fe40000410000 */
[----:B------:R-:W-:Y:S02]  /*1e70*/  FFMA.FTZ R78, R158, R79, R78 ;  /* 0x0000004f9e4e7223 */ /* 0x000fe4000001004e */
[----:B-1----:R-:W-:Y:S02]  /*1e80*/  FMUL.FTZ R147, R162, R147 ;  /* 0x00000093a2937220 */ /* 0x002fe40000410000 */
[----:B------:R-:W-:Y:S02]  /*1e90*/  FADD.FTZ R84, R95, R84 ;  /* 0x000000545f547221 */ /* 0x000fe40000010000 */
[----:B------:R-:W-:Y:S02]  /*1ea0*/  FADD.FTZ R85, RZ, R85 ;  /* 0x00000055ff557221 */ /* 0x000fe40000010000 */
[----:B------:R-:W-:-:S02]  /*1eb0*/  FFMA.FTZ R76, R158, R77, -R76 ;  /* 0x0000004d9e4c7223 */ /* 0x000fc4000001084c */
[----:B------:R-:W-:Y:S02]  /*1ec0*/  FMUL.FTZ R148, R162, R148 ;  /* 0x00000094a2947220 */ /* 0x000fe40000410000 */
        /* <DEDUP_REMOVED lines=9> */
[----:B0-----:R-:W-:Y:S02]  /*1f60*/  FMUL.FTZ R145, R164, R145 ;  /* 0x00000091a4917220 */ /* 0x001fe40000410000 */
[----:B------:R-:W-:-:S02]  /*1f70*/  FADD.FTZ R162, RZ, R162 ;  /* 0x000000a2ffa27221 */ /* 0x000fc40000010000 */
[----:B------:R-:W-:Y:S02]  /*1f80*/  FADD.FTZ R165, R94, R165 ;  /* 0x000000a55ea57221 */ /* 0x000fe40000010000 */
[-C--:B------:R-:W-:Y:S02]  /*1f90*/  FMUL.FTZ R76, R153, R79.reuse ;  /* 0x0000004f994c7220 */ /* 0x080fe40000410000 */
[----:B------:R-:W-:Y:S02]  /*1fa0*/  FFMA.FTZ R78, R154, R79, R78 ;  /* 0x0000004f9a4e7223 */ /* 0x000fe4000001004e */
[----:B------:R-:W-:Y:S02]  /*1fb0*/  FMUL.FTZ R146, R164, R146 ;  /* 0x00000092a4927220 */ /* 0x000fe40000410000 */
[C---:B------:R-:W-:Y:S02]  /*1fc0*/  FMUL.FTZ R79, R145.reuse, R162 ;  /* 0x000000a2914f7220 */ /* 0x040fe40000410000 */
[----:B------:R-:W-:-:S02]  /*1fd0*/  FMUL.FTZ R85, R145, R165 ;  /* 0x000000a591557220 */ /* 0x000fc40000410000 */
[----:B------:R-:W-:Y:S01]  /*1fe0*/  FFMA.FTZ R76, R154, R77, -R76 ;  /* 0x0000004d9a4c7223 */ /* 0x000fe2000001084c */
[----:B------:R-:W0:Y:S01]  /*1ff0*/  MUFU.EX2 R166, R166 ;  /* 0x000000a600a67308 */ /* 0x000e220000000800 */
[C---:B------:R-:W-:Y:S02]  /*2000*/  FMUL.FTZ R77, R151.reuse, R78 ;  /* 0x0000004e974d7220 */ /* 0x040fe40000410000 */
[C---:B------:R-:W-:Y:S02]  /*2010*/  FFMA.FTZ R84, R146.reuse, R165, -R79 ;  /* 0x000000a592547223 */ /* 0x040fe4000001084f */
[----:B------:R-:W-:Y:S02]  /*2020*/  FFMA.FTZ R85, R146, R162, R85 ;  /* 0x000000a292557223 */ /* 0x000fe40000010055 */
[-C--:B------:R-:W-:Y:S02]  /*2030*/  FMUL.FTZ R79, R151, R76.reuse ;  /* 0x0000004c974f7220 */ /* 0x080fe40000410000 */
[----:B------:R-:W-:-:S02]  /*2040*/  FFMA.FTZ R77, R152, R76, -R77 ;  /* 0x0000004c984d7223 */ /* 0x000fc4000001084d */
[----:B------:R-:W-:Y:S02]  /*2050*/  FADD.FTZ R84, R93, R84 ;  /* 0x000000545d547221 */ /* 0x000fe40000010000 */
[----:B------:R-:W-:Y:S02]  /*2060*/  FADD.FTZ R85, RZ, R85 ;  /* 0x00000055ff557221 */ /* 0x000fe40000010000 */
[----:B------:R-:W-:Y:S02]  /*2070*/  FFMA.FTZ R79, R152, R78, R79 ;  /* 0x0000004e984f7223 */ /* 0x000fe4000001004f */
[----:B------:R-:W-:Y:S02]  /*2080*/  FMUL.FTZ R78, R149, R77 ;  /* 0x0000004d954e7220 */ /* 0x000fe40000410000 */
[C---:B------:R-:W-:Y:S02]  /*2090*/  FMUL.FTZ R162, R143.reuse, R84 ;  /* 0x000000548fa27220 */ /* 0x040fe40000410000 */
[----:B------:R-:W-:-:S02]  /*20a0*/  FMUL.FTZ R165, R143, R85 ;  /* 0x000000558fa57220 */ /* 0x000fc40000410000 */
[-C--:B------:R-:W-:Y:S01]  /*20b0*/  FMUL.FTZ R76, R149, R79.reuse ;  /* 0x0000004f954c7220 */ /* 0x080fe20000410000 */
[----:B------:R-:W1:Y:S01]  /*20c0*/  MUFU.EX2 R168, R168 ;  /* 0x000000a800a87308 */ /* 0x000e620000000800 */
[----:B------:R-:W-:Y:S02]  /*20d0*/  FFMA.FTZ R78, R150, R79, R78 ;  /* 0x0000004f964e7223 */ /* 0x000fe4000001004e */
[C---:B------:R-:W-:Y:S02]  /*20e0*/  FFMA.FTZ R162, R144.reuse, R85, R162 ;  /* 0x0000005590a27223 */ /* 0x040fe400000100a2 */
[----:B------:R-:W-:Y:S02]  /*20f0*/  FFMA.FTZ R165, R144, R84, -R165 ;  /* 0x0000005490a57223 */ /* 0x000fe400000108a5 */
[----:B------:R-:W-:Y:S02]  /*2100*/  FFMA.FTZ R76, R150, R77, -R76 ;  /* 0x0000004d964c7223 */ /* 0x000fe4000001084c */
[----:B------:R-:W-:-:S02]  /*2110*/  FMUL.FTZ R77, R147, R78 ;  /* 0x0000004e934d7220 */ /* 0x000fc40000410000 */
[----:B0-----:R-:W-:Y:S02]  /*2120*/  FMUL.FTZ R141, R166, R141 ;  /* 0x0000008da68d7220 */ /* 0x001fe40000410000 */
[----:B------:R-:W-:Y:S02]  /*2130*/  FADD.FTZ R162, RZ, R162 ;  /* 0x000000a2ffa27221 */ /* 0x000fe40000010000 */
[----:B------:R-:W-:Y:S02]  /*2140*/  FADD.FTZ R165, R92, R165 ;  /* 0x000000a55ca57221 */ /* 0x000fe40000010000 */
[-C--:B------:R-:W-:Y:S02]  /*2150*/  FMUL.FTZ R79, R147, R76.reuse ;  /* 0x0000004c934f7220 */ /* 0x080fe40000410000 */
        /* <DEDUP_REMOVED lines=19> */
[-C--:B------:R-:W-:Y:S01]  /*2290*/  FMUL.FTZ R79, R143, R76.reuse ;  /* 0x0000004c8f4f7220 */ /* 0x080fe20000410000 */
[----:B------:R-:W1:Y:S01]  /*22a0*/  MUFU.EX2 R170, R170 ;  /* 0x000000aa00aa7308 */ /* 0x000e620000000800 */
        /* <DEDUP_REMOVED lines=19> */
[----:B-1----:R-:W-:Y:S02]  /*23e0*/  FMUL.FTZ R135, R170, R135 ;  /* 0x00000087aa877220 */ /* 0x002fe40000410000 */
[----:B------:R-:W-:Y:S02]  /*23f0*/  FADD.FTZ R84, R89, R84 ;  /* 0x0000005459547221 */ /* 0x000fe40000010000 */
[----:B------:R-:W-:Y:S02]  /*2400*/  FADD.FTZ R85, RZ, R85 ;  /* 0x00000055ff557221 */ /* 0x000fe40000010000 */
[----:B------:R-:W-:Y:S02]  /*2410*/  FFMA.FTZ R79, R140, R78, R79 ;  /* 0x0000004e8c4f7223 */ /* 0x000fe4000001004f */
[----:B------:R-:W-:Y:S02]  /*2420*/  FMUL.FTZ R78, R137, R77 ;  /* 0x0000004d894e7220 */ /* 0x000fe40000410000 */
[----:B------:R-:W-:-:S02]  /*2430*/  FMUL.FTZ R136, R170, R136 ;  /* 0x00000088aa887220 */ /* 0x000fc40000410000 */
[CC--:B------:R-:W-:Y:S02]  /*2440*/  FMUL.FTZ R162, R135.reuse, R84.reuse ;  /* 0x0000005487a27220 */ /* 0x0c0fe40000410000 */
[----:B------:R-:W-:Y:S02]  /*2450*/  FMUL.FTZ R165, R135, R85 ;  /* 0x0000005587a57220 */ /* 0x000fe40000410000 */
[-C--:B------:R-:W-:Y:S02]  /*2460*/  FMUL.FTZ R76, R137, R79.reuse ;  /* 0x0000004f894c7220 */ /* 0x080fe40000410000 */
[----:B------:R-:W-:Y:S02]  /*2470*/  FFMA.FTZ R78, R138, R79, R78 ;  /* 0x0000004f8a4e7223 */ /* 0x000fe4000001004e */
[C---:B------:R-:W-:Y:S02]  /*2480*/  FFMA.FTZ R162, R136.reuse, R85, R162 ;  /* 0x0000005588a27223 */ /* 0x040fe400000100a2 */
[----:B------:R-:W-:-:S02]  /*2490*/  FFMA.FTZ R165, R136, R84, -R165 ;  /* 0x0000005488a57223 */ /* 0x000fc400000108a5 */
[----:B------:R-:W-:Y:S02]  /*24a0*/  FFMA.FTZ R76, R138, R77, -R76 ;  /* 0x0000004d8a4c7223 */ /* 0x000fe4000001084c */
[C---:B------:R-:W-:Y:S02]  /*24b0*/  FMUL.FTZ R77, R135.reuse, R78 ;  /* 0x0000004e874d7220 */ /* 0x040fe40000410000 */
[----:B------:R-:W-:Y:S02]  /*24c0*/  FADD.FTZ R162, RZ, R162 ;  /* 0x000000a2ffa27221 */ /* 0x000fe40000010000 */
[----:B------:R-:W-:Y:S01]  /*24d0*/  FADD.FTZ R165, R88, R165 ;  /* 0x000000a558a57221 */ /* 0x000fe20000010000 */
[----:B------:R-:W-:Y:S01]  /*24e0*/  ISETP.NE.AND P0, PT, R128, 0x3f, PT ;  /* 0x0000003f8000780c */ /* 0x000fe20003f05270 */
[-C--:B------:R-:W-:Y:S02]  /*24f0*/  FMUL.FTZ R79, R135, R76.reuse ;  /* 0x0000004c874f7220 */ /* 0x080fe40000410000 */
[----:B------:R-:W-:-:S02]  /*2500*/  FFMA.FTZ R76, R136, R76, -R77 ;  /* 0x0000004c884c7223 */ /* 0x000fc4000001084d */
[C---:B------:R-:W-:Y:S02]  /*2510*/  FMUL.FTZ R77, R133.reuse, R162 ;  /* 0x000000a2854d7220 */ /* 0x040fe40000410000 */
[-C--:B------:R-:W-:Y:S02]  /*2520*/  FMUL.FTZ R85, R133, R165.reuse ;  /* 0x000000a585557220 */ /* 0x080fe40000410000 */
[----:B------:R-:W-:Y:S02]  /*2530*/  FFMA.FTZ R79, R136, R78, R79 ;  /* 0x0000004e884f7223 */ /* 0x000fe4000001004f */
[C---:B------:R-:W-:Y:S02]  /*2540*/  FFMA.FTZ R165, R134.reuse, R165, -R77 ;  /* 0x000000a586a57223 */ /* 0x040fe4000001084d */
[----:B------:R-:W-:Y:S02]  /*2550*/  FFMA.FTZ R84, R134, R162, R85 ;  /* 0x000000a286547223 */ /* 0x000fe40000010055 */
[----:B--2---:R-:W-:-:S02]  /*2560*/  FMUL.FTZ R77, R73, R75 ;  /* 0x0000004b494d7220 */ /* 0x004fc40000410000 */
[-C--:B------:R-:W-:Y:S02]  /*2570*/  FMUL.FTZ R73, R73, R74.reuse ;  /* 0x0000004a49497220 */ /* 0x080fe40000410000 */
[----:B------:R-:W-:Y:S02]  /*2580*/  FMUL.FTZ R85, R133, R79 ;  /* 0x0000004f85557220 */ /* 0x000fe40000410000 */
[C---:B------:R-:W-:Y:S02]  /*2590*/  FFMA.FTZ R77, R72.reuse, R74, -R77 ;  /* 0x0000004a484d7223 */ /* 0x040fe4000001084d */
[----:B------:R-:W-:Y:S02]  /*25a0*/  FFMA.FTZ R162, R72, R75, R73 ;  /* 0x0000004b48a27223 */ /* 0x000fe40000010049 */
[----:B------:R-:W-:Y:S02]  /*25b0*/  FFMA.FTZ R72, R134, R76, -R85 ;  /* 0x0000004c86487223 */ /* 0x000fe40000010855 */
[----:B------:R-:W-:-:S02]  /*25c0*/  FADD.FTZ R75, RZ, R84 ;  /* 0x00000054ff4b7221 */ /* 0x000fc40000010000 */
[----:B------:R0:W1:Y:S01]  /*25d0*/  @P0 LDS.64 R84, [R128.X8+0x28f8] ;  /* 0x0028f80080540984 */ /* 0x0000620000008a00 */
[----:B------:R-:W-:Y:S01]  /*25e0*/  FMUL.FTZ R78, R133, R76 ;  /* 0x0000004c854e7220 */ /* 0x000fe20000410000 */
[----:B------:R-:W-:Y:S01]  /*25f0*/  BSSY B0, `(.L_x_6129) ;  /* 0x000000c000007945 */ /* 0x000fe20003800000 */
[----:B------:R-:W-:Y:S02]  /*2600*/  FADD.FTZ R74, R0, R165 ;  /* 0x000000a5004a7221 */ /* 0x000fe40000010000 */
[----:B------:R-:W-:Y:S01]  /*2610*/  FFMA.FTZ R73, R134, R79, R78 ;  /* 0x0000004f86497223 */ /* 0x000fe2000001004e */
[----:B------:R-:W-:Y:S05]  /*2620*/  @P0 BRA `(.L_x_6130) ;  /* 0x0000008000000947 */ /* 0x000fea0003800000 */
[----:B------:R-:W-:Y:S01]  /*2630*/  ISETP.NE.AND P0, PT, R124, c[0x0][0x174], PT ;  /* 0x00005d007c007a0c */ /* 0x000fe20003f05270 */
[----:B-1----:R-:W-:Y:S01]  /*2640*/  HFMA2.MMA R85, -RZ, RZ, 0, 0 ;  /* 0x00000000ff557435 */ /* 0x002fe200000001ff */
[----:B------:R-:W-:-:S11]  /*2650*/  MOV R84, 0x3f800000 ;  /* 0x3f80000000547802 */ /* 0x000fd60000000f00 */
[----:B------:R-:W-:-:S04]  /*2660*/  @P0 LEA.HI R76, R124, R124, RZ, 0x1 ;  /* 0x0000007c7c4c0211 */ /* 0x000fc800078f08ff */
[----:B------:R-:W-:-:S04]  /*2670*/  @P0 LOP3.LUT R79, R76, 0xfffffe, RZ, 0xc0, !PT ;  /* 0x00fffffe4c4f0812 */ /* 0x000fc800078ec0ff */
[----:B------:R-:W-:-:S04]  /*2680*/  @P0 IADD3 R76, -R79, R124, RZ ;  /* 0x0000007c4f4c0210 */ /* 0x000fc80007ffe1ff */
[----:B------:R-:W-:-:S05]  /*2690*/  @P0 LEA R76, R76, R103, 0x8 ;  /* 0x000000674c4c0211 */ /* 0x000fca00078e40ff */
[----:B------:R1:W2:Y:S02]  /*26a0*/  @P0 LDS.64 R84, [R76.X8+0x18f0] ;  /* 0x0018f0004c540984 */ /* 0x0002a40000008a00 */
.L_x_6130:
[----:B------:R-:W-:Y:S05]  /*26b0*/  BSYNC B0 ;  /* 0x0000000000007941 */ /* 0x000fea0003800000 */
.L_x_6129:
        /* <DEDUP_REMOVED lines=52> */
.L_x_6173:
        /* <DEDUP_REMOVED lines=68> */
.L_x_6174:
[----:B------:R-:W-:Y:S01]  /*2e40*/  MOV R201, R74 ;  /* 0x0000004a00c97202 */ /* 0x000fe20000000f00 */
[-C--:B----4-:R-:W-:Y:S01]  /*2e50*/  FMUL.FTZ R72, R200, R197.reuse ;  /* 0x000000c5c8487220 */ /* 0x090fe20000410000 */
[----:B------:R-:W-:Y:S01]  /*2e60*/  ISETP.GE.AND P0, PT, R126, 0x10, PT ;  /* 0x000000107e00780c */ /* 0x000fe20003f06270 */
[----:B---3--:R-:W-:Y:S01]  /*2e70*/  FMUL.FTZ R73, R76, R197 ;  /* 0x000000c54c497220 */ /* 0x008fe20000410000 */
[----:B------:R-:W-:Y:S01]  /*2e80*/  MOV R199, R79 ;  /* 0x0000004f00c77202 */ /* 0x000fe20000000f00 */
[----:B--2---:R-:W-:-:S02]  /*2e90*/  FFMA.FTZ R72, R75, R201, R72 ;  /* 0x000000c94b487223 */ /* 0x004fc40000010048 */
[----:B------:R-:W-:Y:S02]  /*2ea0*/  FMUL.FTZ R75, R75, R197 ;  /* 0x000000c54b4b7220 */ /* 0x000fe40000410000 */
[C---:B01----:R-:W-:Y:S02]  /*2eb0*/  FFMA.FTZ R74, R198.reuse, R201, R73 ;  /* 0x000000c9c64a7223 */ /* 0x043fe40000010049 */
        /* <DEDUP_REMOVED lines=12> */
[----:B-----5:R-:W-:Y:S05]  /*2f80*/  CALL.REL.NOINC `($__internal_145_$__cuda_sm70_shflsync_idx_p) ;  /* 0x00006aa000007944 */ /* 0x020fea0003c00000 */
.L_x_6135:
[----:B------:R-:W-:Y:S05]  /*2f90*/  BRA.CONV ~URZ, `(.L_x_6136) ;  /* 0x000000637f007947 */ /* 0x000fea000b800000 */
[----:B0-----:R-:W-:Y:S01]  /*2fa0*/  HFMA2.MMA R77, -RZ, RZ, 0, 1.847743988037109375e-06 ;  /* 0x0000001fff4d7435 */ /* 0x001fe200000001ff */
[----:B------:R-:W-:Y:S02]  /*2fb0*/  MOV R74, R197 ;  /* 0x000000c5004a7202 */ /* 0x000fe40000000f00 */
[----:B------:R-:W-:-:S02]  /*2fc0*/  MOV R76, 0x1f ;  /* 0x0000001f004c7802 */ /* 0x000fc40000000f00 */
[----:B-1----:R-:W-:Y:S02]  /*2fd0*/  MOV R75, 0xffffffff ;  /* 0xffffffff004b7802 */ /* 0x002fe40000000f00 */
[----:B------:R-:W-:Y:S02]  /*2fe0*/  MOV R72, 0x3000 ;  /* 0x0000300000487802 */ /* 0x000fe40000000f00 */
[----:B-----5:R-:W-:Y:S05]  /*2ff0*/  CALL.REL.NOINC `($__internal_145_$__cuda_sm70_shflsync_idx_p) ;  /* 0x00006a3000007944 */ /* 0x020fea0003c00000 */
.L_x_6136:
[----:B------:R-:W-:Y:S05]  /*3000*/  BRA.CONV ~URZ, `(.L_x_6137) ;  /* 0x000000637f007947 */ /* 0x000fea000b800000 */
[----:B0-----:R-:W-:Y:S01]  /*3010*/  HFMA2.MMA R77, -RZ, RZ, 0, 1.847743988037109375e-06 ;  /* 0x0000001fff4d7435 */ /* 0x001fe200000001ff */
[----:B------:R-:W-:Y:S02]  /*3020*/  MOV R74, R78 ;  /* 0x0000004e004a7202 */ /* 0x000fe40000000f00 */
[----:B------:R-:W-:Y:S02]  /*3030*/  MOV R76, 0x1f ;  /* 0x0000001f004c7802 */ /* 0x000fe40000000f00 */
[----:B-1----:R-:W-:Y:S02]  /*3040*/  MOV R75, 0xffffffff ;  /* 0xffffffff004b7802 */ /* 0x002fe40000000f00 */
[----:B------:R-:W-:Y:S02]  /*3050*/  MOV R72, 0x3070 ;  /* 0x0000307000487802 */ /* 0x000fe40000000f00 */
[----:B-----5:R-:W-:Y:S05]  /*3060*/  CALL.REL.NOINC `($__internal_145_$__cuda_sm70_shflsync_idx_p) ;  /* 0x000069c000007944 */ /* 0x020fea0003c00000 */
.L_x_6137:
[----:B------:R-:W-:Y:S05]  /*3070*/  BRA.CONV ~URZ, `(.L_x_6138) ;  /* 0x000000637f007947 */ /* 0x000fea000b800000 */
[----:B0-----:R-:W-:Y:S01]  /*3080*/  HFMA2.MMA R77, -RZ, RZ, 0, 1.847743988037109375e-06 ;  /* 0x0000001fff4d7435 */ /* 0x001fe200000001ff */
[----:B------:R-:W-:-:S02]  /*3090*/  MOV R74, R199 ;  /* 0x000000c7004a7202 */ /* 0x000fc40000000f00 */
[----:B------:R-:W-:Y:S02]  /*30a0*/  MOV R76, 0x1f ;  /* 0x0000001f004c7802 */ /* 0x000fe40000000f00 */
[----:B-1----:R-:W-:Y:S02]  /*30b0*/  MOV R75, 0xffffffff ;  /* 0xffffffff004b7802 */ /* 0x002fe40000000f00 */
[----:B------:R-:W-:Y:S02]  /*30c0*/  MOV R72, 0x30e0 ;  /* 0x000030e000487802 */ /* 0x000fe40000000f00 */
[----:B-----5:R-:W-:Y:S05]  /*30d0*/  CALL.REL.NOINC `($__internal_145_$__cuda_sm70_shflsync_idx_p) ;  /* 0x0000695000007944 */ /* 0x020fea0003c00000 */
.L_x_6138:
        /* <DEDUP_REMOVED lines=9> */
.L_x_6175:
        /* <DEDUP_REMOVED lines=23> */
.L_x_6132:
[----:B---3--:R-:W-:Y:S05]  /*32e0*/  BSYNC B0 ;  /* 0x0000000000007941 */ /* 0x008fea0003800000 */
.L_x_6131:
[CC--:B-12--5:R-:W-:Y:S01]  /*32f0*/  FMUL.FTZ R68, R133.reuse, -R84.reuse ;  /* 0x8000005485447220 */ /* 0x0e6fe20000410000 */
[----:B------:R-:W-:Y:S01]  /*3300*/  WARPSYNC 0xffffffff ;  /* 0xffffffff00007948 */ /* 0x000fe20003800000 */
[-C--:B------:R-:W-:Y:S01]  /*3310*/  FMUL.FTZ R69, R133, R85.reuse ;  /* 0x0000005585457220 */ /* 0x080fe20000410000 */
[----:B------:R-:W-:Y:S01]  /*3320*/  BAR.SYNC.DEFER_BLOCKING 0x0 ;  /* 0x0000000000007b1d */ /* 0x000fe20000010000 */
[----:B------:R-:W-:Y:S01]  /*3330*/  FFMA.FTZ R68, R134, -R85, R68 ;  /* 0x8000005586447223 */ /* 0x000fe20000010044 */
        /* <DEDUP_REMOVED lines=65> */
[----:B------:R-:W-:Y:S02]  /*3750*/  FFMA.FTZ R77, R150, R77, R71 ;  /* 0x0000004d964d7223 */ /* 0x000fe40000010047 */
[C---:B------:R-:W-:Y:S02]  /*3760*/  FMUL.FTZ R71, R143.reuse, -R73 ;  /* 0x800000498f477220 */ /* 0x040fe40000410000 */
[----:B------:R-:W-:-:S02]  /*3770*/  FMUL.FTZ R72, R143, -R70 ;  /* 0x800000468f487220 */ /* 0x000fc40000410000 */
[C---:B------:R-:W-:Y:S02]  /*3780*/  FFMA.FTZ R71, R144.reuse, R70, -R71 ;  /* 0x0000004690477223 */ /* 0x040fe40000010847 */
[C---:B-1----:R-:W-:Y:S02]  /*3790*/  FMUL.FTZ R70, R87.reuse, R68 ;  /* 0x0000004457467220 */ /* 0x042fe40000410000 */
[----:B------:R-:W-:Y:S02]  /*37a0*/  FFMA.FTZ R72, R144, R73, R72 ;  /* 0x0000004990487223 */ /* 0x000fe40000010048 */
[-C--:B------:R-:W-:Y:S02]  /*37b0*/  FMUL.FTZ R87, R87, R69.reuse ;  /* 0x0000004557577220 */ /* 0x080fe40000410000 */
[----:B------:R-:W-:Y:S02]  /*37c0*/  FFMA.FTZ R70, R86, R69, R70 ;  /* 0x0000004556467223 */ /* 0x000fe40000010046 */
[----:B------:R-:W-:-:S02]  /*37d0*/  FADD.FTZ R72, -R169, R72 ;  /* 0x00000048a9487221 */ /* 0x000fc40000010100 */
[----:B------:R-:W-:Y:S02]  /*37e0*/  FFMA.FTZ R87, R86, R68, -R87 ;  /* 0x0000004456577223 */ /* 0x000fe40000010857 */
[----:B------:R-:W-:Y:S02]  /*37f0*/  FADD.FTZ R204, RZ, R70 ;  /* 0x00000046ffcc7221 */ /* 0x000fe40000010000 */
[----:B------:R-:W-:Y:S02]  /*3800*/  FADD.FTZ R71, R186, R71 ;  /* 0x00000047ba477221 */ /* 0x000fe40000010000 */
[----:B------:R-:W-:Y:S02]  /*3810*/  FMUL.FTZ R69, R145, -R72 ;  /* 0x8000004891457220 */ /* 0x000fe40000410000 */
[----:B------:R-:W-:Y:S02]  /*3820*/  FADD.FTZ R222, R102, R87 ;  /* 0x0000005766de7221 */ /* 0x000fe40000010000 */
[----:B------:R-:W-:-:S02]  /*3830*/  FMUL.FTZ R68, R163, R204 ;  /* 0x000000cca3447220 */ /* 0x000fc40000410000 */
[----:B------:R-:W-:Y:S02]  /*3840*/  FFMA.FTZ R70, R146, R71, -R69 ;  /* 0x0000004792467223 */ /* 0x000fe40000010845 */
[-C--:B------:R-:W-:Y:S02]  /*3850*/  FMUL.FTZ R69, R163, R222.reuse ;  /* 0x000000dea3457220 */ /* 0x080fe40000410000 */
[C---:B------:R-:W-:Y:S02]  /*3860*/  FFMA.FTZ R68, R161.reuse, R222, -R68 ;  /* 0x000000dea1447223 */ /* 0x040fe40000010844 */
[----:B------:R-:W-:Y:S02]  /*3870*/  FFMA.FTZ R69, R161, R204, R69 ;  /* 0x000000cca1457223 */ /* 0x000fe40000010045 */
[----:B------:R-:W-:Y:S02]  /*3880*/  FADD.FTZ R220, R101, R68 ;  /* 0x0000004465dc7221 */ /* 0x000fe40000010000 */
[----:B------:R-:W-:-:S02]  /*3890*/  FADD.FTZ R203, RZ, R69 ;  /* 0x00000045ffcb7221 */ /* 0x000fc40000010000 */
[CC--:B------:R-:W-:Y:S02]  /*38a0*/  FMUL.FTZ R68, R159.reuse, R220.reuse ;  /* 0x000000dc9f447220 */ /* 0x0c0fe40000410000 */
[-C--:B------:R-:W-:Y:S02]  /*38b0*/  FMUL.FTZ R69, R159, R203.reuse ;  /* 0x000000cb9f457220 */ /* 0x080fe40000410000 */
[C---:B------:R-:W-:Y:S02]  /*38c0*/  FFMA.FTZ R68, R160.reuse, R203, R68 ;  /* 0x000000cba0447223 */ /* 0x040fe40000010044 */
[----:B------:R-:W-:Y:S02]  /*38d0*/  FFMA.FTZ R69, R160, R220, -R69 ;  /* 0x000000dca0457223 */ /* 0x000fe40000010845 */
[----:B------:R-:W-:Y:S02]  /*38e0*/  FFMA.FTZ R75, R150, R76, -R75 ;  /* 0x0000004c964b7223 */ /* 0x000fe4000001084b */
[----:B------:R-:W-:-:S02]  /*38f0*/  FADD.FTZ R202, RZ, R68 ;  /* 0x00000044ffca7221 */ /* 0x000fc40000010000 */
[----:B------:R-:W-:Y:S02]  /*3900*/  FADD.FTZ R219, R100, R69 ;  /* 0x0000004564db7221 */ /* 0x000fe40000010000 */
        /* <DEDUP_REMOVED lines=11> */
[----:B------:R-:W-:Y:S02]  /*39c0*/  FADD.FTZ R218, R99, R68 ;  /* 0x0000004463da7221 */ /* 0x000fe40000010000 */
[----:B------:R-:W-:Y:S02]  /*39d0*/  FADD.FTZ R73, -R170, R73 ;  /* 0x00000049aa497221 */ /* 0x000fe40000010100 */
[-C--:B------:R-:W-:Y:S02]  /*39e0*/  FMUL.FTZ R75, R153, -R74.reuse ;  /* 0x8000004a994b7220 */ /* 0x080fe40000410000 */
[----:B------:R-:W-:Y:S02]  /*39f0*/  FADD.FTZ R70, R187, R70 ;  /* 0x00000046bb467221 */ /* 0x000fe40000010000 */
[----:B------:R-:W-:Y:S02]  /*3a00*/  FADD.FTZ R201, RZ, R69 ;  /* 0x00000045ffc97221 */ /* 0x000fe40000010000 */
[----:B------:R-:W-:-:S02]  /*3a10*/  FFMA.FTZ R74, R154, R74, -R71 ;  /* 0x0000004a9a4a7223 */ /* 0x000fc40000010847 */
[----:B------:R-:W-:Y:S02]  /*3a20*/  FMUL.FTZ R68, R155, R218 ;  /* 0x000000da9b447220 */ /* 0x000fe40000410000 */
[C---:B------:R-:W-:Y:S02]  /*3a30*/  FMUL.FTZ R71, R147.reuse, -R73 ;  /* 0x8000004993477220 */ /* 0x040fe40000410000 */
[----:B------:R-:W-:Y:S02]  /*3a40*/  FMUL.FTZ R72, R147, -R70 ;  /* 0x8000004693487220 */ /* 0x000fe40000410000 */
[-C--:B------:R-:W-:Y:S02]  /*3a50*/  FMUL.FTZ R69, R155, R201.reuse ;  /* 0x000000c99b457220 */ /* 0x080fe40000410000 */
[----:B------:R-:W-:Y:S02]  /*3a60*/  FFMA.FTZ R75, R154, R76, R75 ;  /* 0x0000004c9a4b7223 */ /* 0x000fe4000001004b */
[----:B------:R-:W-:-:S02]  /*3a70*/  FFMA.FTZ R68, R156, R201, R68 ;  /* 0x000000c99c447223 */ /* 0x000fc40000010044 */
[C---:B------:R-:W-:Y:S02]  /*3a80*/  FFMA.FTZ R71, R148.reuse, R70, -R71 ;  /* 0x0000004694477223 */ /* 0x040fe40000010847 */
[C---:B------:R-:W-:Y:S02]  /*3a90*/  FMUL.FTZ R70, R155.reuse, -R74 ;  /* 0x8000004a9b467220 */ /* 0x040fe40000410000 */
[----:B------:R-:W-:Y:S02]  /*3aa0*/  FFMA.FTZ R72, R148, R73, R72 ;  /* 0x0000004994487223 */ /* 0x000fe40000010048 */
[----:B------:R-:W-:Y:S02]  /*3ab0*/  FFMA.FTZ R69, R156, R218, -R69 ;  /* 0x000000da9c457223 */ /* 0x000fe40000010845 */
[----:B------:R-:W-:Y:S02]  /*3ac0*/  FMUL.FTZ R73, R155, -R75 ;  /* 0x8000004b9b497220 */ /* 0x000fe40000410000 */
[----:B------:R-:W-:-:S02]  /*3ad0*/  FADD.FTZ R200, RZ, R68 ;  /* 0x00000044ffc87221 */ /* 0x000fc40000010000 */
[----:B------:R-:W-:Y:S02]  /*3ae0*/  FFMA.FTZ R70, R156, R75, R70 ;  /* 0x0000004b9c467223 */ /* 0x000fe40000010046 */
[----:B------:R-:W-:Y:S02]  /*3af0*/  FADD.FTZ R217, R98, R69 ;  /* 0x0000004562d97221 */ /* 0x000fe40000010000 */
[----:B------:R-:W-:Y:S02]  /*3b00*/  FFMA.FTZ R73, R156, R74, -R73 ;  /* 0x0000004a9c497223 */ /* 0x000fe40000010849 */
[----:B------:R-:W-:Y:S02]  /*3b10*/  FMUL.FTZ R68, R153, R200 ;  /* 0x000000c899447220 */ /* 0x000fe40000410000 */
[----:B------:R-:W-:Y:S02]  /*3b20*/  FMUL.FTZ R74, R157, -R70 ;  /* 0x800000469d4a7220 */ /* 0x000fe40000410000 */
[----:B------:R-:W-:-:S02]  /*3b30*/  FADD.FTZ R71, R188, R71 ;  /* 0x00000047bc477221 */ /* 0x000fc40000010000 */
[----:B------:R-:W-:Y:S02]  /*3b40*/  FMUL.FTZ R69, R153, R217 ;  /* 0x000000d999457220 */ /* 0x000fe40000410000 */
[----:B------:R-:W-:Y:S02]  /*3b50*/  FMUL.FTZ R75, R157, -R73 ;  /* 0x800000499d4b7220 */ /* 0x000fe40000410000 */
[----:B------:R-:W-:Y:S02]  /*3b60*/  FFMA.FTZ R68, R154, R217, -R68 ;  /* 0x000000d99a447223 */ /* 0x000fe40000010844 */
[----:B------:R-:W-:Y:S02]  /*3b70*/  FADD.FTZ R72, -R171, R72 ;  /* 0x00000048ab487221 */ /* 0x000fe40000010100 */
[----:B------:R-:W-:Y:S02]  /*3b80*/  FFMA.FTZ R74, R158, R73, -R74 ;  /* 0x000000499e4a7223 */ /* 0x000fe4000001084a */
[----:B------:R-:W-:-:S02]  /*3b90*/  FMUL.FTZ R73, R149, -R71 ;  /* 0x8000004795497220 */ /* 0x000fc40000410000 */
[----:B------:R-:W-:Y:S02]  /*3ba0*/  FFMA.FTZ R69, R154, R200, R69 ;  /* 0x000000c89a457223 */ /* 0x000fe40000010045 */
[----:B------:R-:W-:Y:S02]  /*3bb0*/  FFMA.FTZ R75, R158, R70, R75 ;  /* 0x000000469e4b7223 */ /* 0x000fe4000001004b */
[----:B------:R-:W-:Y:S02]  /*3bc0*/  FADD.FTZ R216, R97, R68 ;  /* 0x0000004461d87221 */ /* 0x000fe40000010000 */
[-C--:B------:R-:W-:Y:S02]  /*3bd0*/  FMUL.FTZ R70, R149, -R72.reuse ;  /* 0x8000004895467220 */ /* 0x080fe40000410000 */
[----:B------:R-:W-:Y:S02]  /*3be0*/  FFMA.FTZ R73, R150, R72, R73 ;  /* 0x0000004896497223 */ /* 0x000fe40000010049 */
[----:B------:R-:W-:-:S02]  /*3bf0*/  FADD.FTZ R199, RZ, R69 ;  /* 0x00000045ffc77221 */ /* 0x000fc40000010000 */
[----:B------:R-:W-:Y:S02]  /*3c00*/  FMUL.FTZ R68, R151, R216 ;  /* 0x000000d897447220 */ /* 0x000fe40000410000 */
[----:B------:R-:W-:Y:S02]  /*3c10*/  FFMA.FTZ R70, R150, R71, -R70 ;  /* 0x0000004796467223 */ /* 0x000fe40000010846 */
[----:B------:R-:W-:Y:S02]  /*3c20*/  FMUL.FTZ R71, R159, -R75 ;  /* 0x8000004b9f477220 */ /* 0x000fe40000410000 */
[----:B------:R-:W-:Y:S02]  /*3c30*/  FADD.FTZ R73, -R172, R73 ;  /* 0x00000049ac497221 */ /* 0x000fe40000010100 */
[-C--:B------:R-:W-:Y:S02]  /*3c40*/  FMUL.FTZ R69, R151, R199.reuse ;  /* 0x000000c797457220 */ /* 0x080fe40000410000 */
[----:B------:R-:W-:-:S02]  /*3c50*/  FFMA.FTZ R68, R152, R199, R68 ;  /* 0x000000c798447223 */ /* 0x000fc40000010044 */
[-C--:B------:R-:W-:Y:S02]  /*3c60*/  FMUL.FTZ R76, R159, -R74.reuse ;  /* 0x8000004a9f4c7220 */ /* 0x080fe40000410000 */
[----:B------:R-:W-:Y:S02]  /*3c70*/  FFMA.FTZ R72, R160, R74, -R71 ;  /* 0x0000004aa0487223 */ /* 0x000fe40000010847 */
[----:B------:R-:W-:Y:S02]  /*3c80*/  FADD.FTZ R70, R189, R70 ;  /* 0x00000046bd467221 */ /* 0x000fe40000010000 */
[----:B------:R-:W-:Y:S02]  /*3c90*/  FMUL.FTZ R71, R151, -R73 ;  /* 0x8000004997477220 */ /* 0x000fe40000410000 */
[----:B------:R-:W-:Y:S02]  /*3ca0*/  FFMA.FTZ R69, R152, R216, -R69 ;  /* 0x000000d898457223 */ /* 0x000fe40000010845 */
[----:B------:R-:W-:-:S02]  /*3cb0*/  FADD.FTZ R198, RZ, R68 ;  /* 0x00000044ffc67221 */ /* 0x000fc40000010000 */
[----:B------:R-:W-:Y:S02]  /*3cc0*/  FFMA.FTZ R74, R160, R75, R76 ;  /* 0x0000004ba04a7223 */ /* 0x000fe4000001004c */
[-C--:B------:R-:W-:Y:S02]  /*3cd0*/  FMUL.FTZ R75, R151, -R70.reuse ;  /* 0x80000046974b7220 */ /* 0x080fe40000410000 */
[----:B------:R-:W-:Y:S02]  /*3ce0*/  FFMA.FTZ R71, R152, R70, -R71 ;  /* 0x0000004698477223 */ /* 0x000fe40000010847 */
[----:B------:R-:W-:Y:S02]  /*3cf0*/  FADD.FTZ R215, R96, R69 ;  /* 0x0000004560d77221 */ /* 0x000fe40000010000 */
[----:B------:R-:W-:Y:S02]  /*3d00*/  FMUL.FTZ R68, R149, R198 ;  /* 0x000000c695447220 */ /* 0x000fe40000410000 */
[----:B------:R-:W-:-:S02]  /*3d10*/  FFMA.FTZ R70, R152, R73, R75 ;  /* 0x0000004998467223 */ /* 0x000fc4000001004b */
[----:B------:R-:W-:Y:S02]  /*3d20*/  FADD.FTZ R71, R190, R71 ;  /* 0x00000047be477221 */ /* 0x000fe40000010000 */
[-C--:B------:R-:W-:Y:S02]  /*3d30*/  FMUL.FTZ R69, R149, R215.reuse ;  /* 0x000000d795457220 */ /* 0x080fe40000410000 */
[C---:B------:R-:W-:Y:S02]  /*3d40*/  FFMA.FTZ R68, R150.reuse, R215, -R68 ;  /* 0x000000d796447223 */ /* 0x040fe40000010844 */
[----:B------:R-:W-:Y:S02]  /*3d50*/  FADD.FTZ R70, -R173, R70 ;  /* 0x00000046ad467221 */ /* 0x000fe40000010100 */
[----:B------:R-:W-:Y:S02]  /*3d60*/  FMUL.FTZ R75, R153, -R71 ;  /* 0x80000047994b7220 */ /* 0x000fe40000410000 */
[----:B------:R-:W-:-:S02]  /*3d70*/  FFMA.FTZ R69, R150, R198, R69 ;  /* 0x000000c696457223 */ /* 0x000fc40000010045 */
[----:B------:R-:W-:Y:S02]  /*3d80*/  FADD.FTZ R214, R95, R68 ;  /* 0x000000445fd67221 */ /* 0x000fe40000010000 */
        /* <DEDUP_REMOVED lines=36> */
[----:B------:R-:W-:Y:S01]  /*3fd0*/  MOV R68, 0x3f800000 ;  /* 0x3f80000000447802 */ /* 0x000fe20000000f00 */
[-C--:B------:R-:W-:Y:S02]  /*3fe0*/  FMUL.FTZ R73, R159, -R70.reuse ;  /* 0x800000469f497220 */ /* 0x080fe40000410000 */
[----:B------:R-:W-:Y:S02]  /*3ff0*/  FFMA.FTZ R77, R160, R70, -R71 ;  /* 0x00000046a04d7223 */ /* 0x000fe40000010847 */
[----:B------:R-:W-:Y:S01]  /*4000*/  FADD.FTZ R211, R92, R69 ;  /* 0x000000455cd37221 */ /* 0x000fe20000010000 */
[----:B------:R-:W-:Y:S01]  /*4010*/  HFMA2.MMA R69, -RZ, RZ, 0, 0 ;  /* 0x00000000ff457435 */ /* 0x000fe200000001ff */
[----:B------:R-:W-:Y:S02]  /*4020*/  FMUL.FTZ R70, R141, R86 ;  /* 0x000000568d467220 */ /* 0x000fe40000410000 */
[----:B------:R-:W-:-:S02]  /*4030*/  FFMA.FTZ R78, R160, R75, R73 ;  /* 0x0000004ba04e7223 */ /* 0x000fc40000010049 */
[-C--:B------:R-:W-:Y:S02]  /*4040*/  FMUL.FTZ R73, R141, R211.reuse ;  /* 0x000000d38d497220 */ /* 0x080fe40000410000 */
[C---:B------:R-:W-:Y:S02]  /*4050*/  FFMA.FTZ R76, R142.reuse, R211, -R70 ;  /* 0x000000d38e4c7223 */ /* 0x040fe40000010846 */
[----:B------:R-:W-:Y:S01]  /*4060*/  FFMA.FTZ R73, R142, R86, R73 ;  /* 0x000000568e497223 */ /* 0x000fe20000010049 */
[----:B------:R-:W-:Y:S01]  /*4070*/  CS2R R70, SRZ ;  /* 0x0000000000467805 */ /* 0x000fe2000001ff00 */
[----:B------:R-:W-:Y:S02]  /*4080*/  FADD.FTZ R209, R91, R76 ;  /* 0x0000004c5bd17221 */ /* 0x000fe40000010000 */
[----:B------:R-:W-:Y:S02]  /*4090*/  FADD.FTZ R205, RZ, R73 ;  /* 0x00000049ffcd7221 */ /* 0x000fe40000010000 */
[C---:B------:R-:W-:Y:S01]  /*40a0*/  FMUL.FTZ R75, R139.reuse, R209 ;  /* 0x000000d18b4b7220 */ /* 0x040fe20000410000 */
[----:B------:R1:W2:Y:S01]  /*40b0*/  @!P0 LDS.128 R68, [R103.X16+0x2af0] ;  /* 0x002af00067448984 */ /* 0x0002a2000000cc00 */
[-C--:B------:R-:W-:Y:S01]  /*40c0*/  FMUL.FTZ R73, R139, R205.reuse ;  /* 0x000000cd8b497220 */ /* 0x080fe20000410000 */
[----:B------:R-:W-:Y:S01]  /*40d0*/  ISETP.GT.U32.AND P0, PT, R128, 0x1f, PT ;  /* 0x0000001f8000780c */ /* 0x000fe20003f04070 */
[----:B------:R-:W-:-:S02]  /*40e0*/  FFMA.FTZ R75, R140, R205, R75 ;  /* 0x000000cd8c4b7223 */ /* 0x000fc4000001004b */
[----:B------:R-:W-:Y:S02]  /*40f0*/  FFMA.FTZ R73, R140, R209, -R73 ;  /* 0x000000d18c497223 */ /* 0x000fe40000010849 */
[----:B------:R-:W-:Y:S02]  /*4100*/  FADD.FTZ R210, RZ, R75 ;  /* 0x0000004bffd27221 */ /* 0x000fe40000010000 */
[----:B------:R-:W-:Y:S02]  /*4110*/  FADD.FTZ R78, -R177, R78 ;  /* 0x0000004eb14e7221 */ /* 0x000fe40000010100 */
[----:B------:R-:W-:Y:S02]  /*4120*/  FADD.FTZ R208, R90, R73 ;  /* 0x000000495ad07221 */ /* 0x000fe40000010000 */
[----:B------:R-:W-:Y:S02]  /*4130*/  FMUL.FTZ R73, R137, R210 ;  /* 0x000000d289497220 */ /* 0x000fe40000410000 */
[----:B------:R-:W-:-:S02]  /*4140*/  FADD.FTZ R76, R194, R77 ;  /* 0x0000004dc24c7221 */ /* 0x000fc40000010000 */
[----:B------:R-:W-:Y:S02]  /*4150*/  FMUL.FTZ R77, R163, -R78 ;  /* 0x8000004ea34d7220 */ /* 0x000fe40000410000 */
[-C--:B------:R-:W-:Y:S02]  /*4160*/  FMUL.FTZ R75, R137, R208.reuse ;  /* 0x000000d0894b7220 */ /* 0x080fe40000410000 */
[----:B------:R-:W-:Y:S02]  /*4170*/  FFMA.FTZ R206, R138, R208, -R73 ;  /* 0x000000d08ace7223 */ /* 0x000fe40000010849 */
[-C--:B------:R-:W-:Y:S02]  /*4180*/  FMUL.FTZ R79, R163, -R76.reuse ;  /* 0x8000004ca34f7220 */ /* 0x080fe40000410000 */
[----:B------:R-:W-:Y:S02]  /*4190*/  FFMA.FTZ R224, R161, R76, -R77 ;  /* 0x0000004ca1e07223 */ /* 0x000fe4000001084d */
        /* <DEDUP_REMOVED lines=8> */
[-C--:B------:R-:W-:Y:S02]  /*4220*/  FMUL.FTZ R77, R135, R207.reuse ;  /* 0x000000cf874d7220 */ /* 0x080fe40000410000 */
[C---:B------:R-:W-:Y:S02]  /*4230*/  FFMA.FTZ R76, R136.reuse, R207, R76 ;  /* 0x000000cf884c7223 */ /* 0x040fe4000001004c */
[----:B------:R-:W-:Y:S02]  /*4240*/  FFMA.FTZ R79, R161, R78, R79 ;  /* 0x0000004ea14f7223 */ /* 0x000fe4000001004f */
[----:B------:R-:W-:Y:S02]  /*4250*/  FADD.FTZ R74, R195, R224 ;  /* 0x000000e0c34a7221 */ /* 0x000fe40000010000 */
[----:B------:R-:W-:-:S02]  /*4260*/  FFMA.FTZ R77, R136, R206, -R77 ;  /* 0x000000ce884d7223 */ /* 0x000fc4000001084d */
[----:B------:R-:W-:Y:S02]  /*4270*/  FADD.FTZ R224, RZ, R76 ;  /* 0x0000004cffe07221 */ /* 0x000fe40000010000 */
        /* <DEDUP_REMOVED lines=8> */
[----:B--2---:R-:W-:Y:S02]  /*4300*/  SHF.L.U32 R225, R128, 0x5, RZ ;  /* 0x0000000580e17819 */ /* 0x004fe400000006ff */
[----:B------:R-:W-:-:S03]  /*4310*/  ISETP.NE.AND P0, PT, R184, 0x1f, PT ;  /* 0x0000001fb800780c */ /* 0x000fc60003f05270 */
[----:B-1----:R-:W-:Y:S04]  /*4320*/  LDS.128 R72, [R225+0x14f0] ;  /* 0x0014f000e1487984 */ /* 0x002fe80000000c00 */
[----:B------:R-:W1:Y:S02]  /*4330*/  LDS.128 R76, [R225+0x1500] ;  /* 0x00150000e14c7984 */ /* 0x000e640000000c00 */
[C---:B-1----:R-:W-:Y:S02]  /*4340*/  FMUL.FTZ R229, R73.reuse, R79 ;  /* 0x0000004f49e57220 */ /* 0x042fe40000410000 */
        /* <DEDUP_REMOVED lines=10> */
[----:B------:R1:W2:Y:S02]  /*43f0*/  SHFL.DOWN PT, R74, R231, 0x1, 0x1f ;  /* 0x08201f00e74a7f89 */ /* 0x0002a400000e0000 */
.L_x_6176:
[----:B------:R-:W-:Y:S05]  /*4400*/  BRA.DIV ~URZ, `(.L_x_6143) ;  /* 0x000047c27f007947 */ /* 0x000fea000b800000 */
[----:B------:R3:W4:Y:S04]  /*4410*/  SHFL.DOWN PT, R76, R230, 0x1, 0x1f ;  /* 0x08201f00e64c7f89 */ /* 0x00072800000e0000 */
[----:B------:R3:W0:Y:S04]  /*4420*/  SHFL.DOWN PT, R77, R79, 0x1, 0x1f ;  /* 0x08201f004f4d7f89 */ /* 0x00062800000e0000 */
[----:B------:R3:W1:Y:S02]  /*4430*/  SHFL.DOWN PT, R75, R78, 0x1, 0x1f ;  /* 0x08201f004e4b7f89 */ /* 0x00066400000e0000 */
.L_x_6177:
[----:B------:R-:W-:Y:S01]  /*4440*/  BSSY B1, `(.L_x_6144) ;  /* 0x000000e000017945 */ /* 0x000fe20003800000 */
[----:B------:R-:W-:Y:S01]  /*4450*/  ISETP.GT.U32.AND P1, PT, R184, 0x1d, PT ;  /* 0x0000001db800780c */ /* 0x000fe20003f24070 */
[----:B------:R-:W-:Y:S07]  /*4460*/  @!P0 BRA `(.L_x_6145) ;  /* 0x000000b000008947 */ /* 0x000fee0003800000 */
[C---:B----4-:R-:W-:Y:S02]  /*4470*/  FMUL.FTZ R72, R230.reuse, R76 ;  /* 0x0000004ce6487220 */ /* 0x050fe40000410000 */
[----:B-1----:R-:W-:-:S02]  /*4480*/  FMUL.FTZ R226, R230, R75 ;  /* 0x0000004be6e27220 */ /* 0x002fc40000410000 */
[CC--:B0-----:R-:W-:Y:S02]  /*4490*/  FMUL.FTZ R228, R230.reuse, R77.reuse ;  /* 0x0000004de6e47220 */ /* 0x0c1fe40000410000 */
[-C--:B--23--:R-:W-:Y:S02]  /*44a0*/  FMUL.FTZ R230, R230, R74.reuse ;  /* 0x0000004ae6e67220 */ /* 0x08cfe40000410000 */
[C---:B------:R-:W-:Y:S02]  /*44b0*/  FFMA.FTZ R72, R231.reuse, R74, -R72 ;  /* 0x0000004ae7487223 */ /* 0x040fe40000010848 */
[C---:B------:R-:W-:Y:S02]  /*44c0*/  FFMA.FTZ R226, R231.reuse, R77, -R226 ;  /* 0x0000004de7e27223 */ /* 0x040fe400000108e2 */
[C---:B------:R-:W-:Y:S02]  /*44d0*/  FFMA.FTZ R75, R231.reuse, R75, R228 ;  /* 0x0000004be74b7223 */ /* 0x040fe400000100e4 */
[----:B------:R-:W-:Y:S01]  /*44e0*/  FFMA.FTZ R230, R231, R76, R230 ;  /* 0x0000004ce7e67223 */ /* 0x000fe200000100e6 */
[----:B------:R-:W-:Y:S01]  /*44f0*/  MOV R231, R72 ;  /* 0x0000004800e77202 */ /* 0x000fe20000000f00 */
[----:B------:R-:W-:-:S02]  /*4500*/  FADD.FTZ R79, R79, R226 ;  /* 0x000000e24f4f7221 */ /* 0x000fc40000010000 */
[----:B------:R-:W-:Y:S02]  /*4510*/  FADD.FTZ R78, R78, R75 ;  /* 0x0000004b4e4e7221 */ /* 0x000fe40000010000 */
.L_x_6145:
[----:B------:R-:W-:Y:S05]  /*4520*/  BSYNC B1 ;  /* 0x0000000000017941 */ /* 0x000fea0003800000 */
.L_x_6144:
[----:B------:R-:W-:Y:S05]  /*4530*/  BRA.DIV ~URZ, `(.L_x_6146) ;  /* 0x000047e27f007947 */ /* 0x000fea000b800000 */
[----:B--2---:R2:W3:Y:S04]  /*4540*/  SHFL.DOWN PT, R74, R231, 0x2, 0x1f ;  /* 0x08401f00e74a7f89 */ /* 0x0044e800000e0000 */
[----:B----4-:R2:W4:Y:S04]  /*4550*/  SHFL.DOWN PT, R76, R230, 0x2, 0x1f ;  /* 0x08401f00e64c7f89 */ /* 0x01052800000e0000 */
[----:B0-----:R2:W0:Y:S04]  /*4560*/  SHFL.DOWN PT, R77, R79, 0x2, 0x1f ;  /* 0x08401f004f4d7f89 */ /* 0x00142800000e0000 */
[----:B-1----:R2:W1:Y:S02]  /*4570*/  SHFL.DOWN PT, R75, R78, 0x2, 0x1f ;  /* 0x08401f004e4b7f89 */ /* 0x00246400000e0000 */
.L_x_6178:
[----:B------:R-:W-:Y:S01]  /*4580*/  BSSY B1, `(.L_x_6147) ;  /* 0x000000e000017945 */ /* 0x000fe20003800000 */
[----:B------:R-:W-:Y:S01]  /*4590*/  ISETP.GT.U32.AND P0, PT, R184, 0x1b, PT ;  /* 0x0000001bb800780c */ /* 0x000fe20003f04070 */
[----:B------:R-:W-:Y:S07]  /*45a0*/  @P1 BRA `(.L_x_6148) ;  /* 0x000000b000001947 */ /* 0x000fee0003800000 */
        /* <DEDUP_REMOVED lines=11> */
.L_x_6148:
[----:B------:R-:W-:Y:S05]  /*4660*/  BSYNC B1 ;  /* 0x0000000000017941 */ /* 0x000fea0003800000 */
.L_x_6147:
[----:B------:R-:W-:Y:S05]  /*4670*/  BRA.DIV ~URZ, `(.L_x_6149) ;  /* 0x000048627f007947 */ /* 0x000fea000b800000 */
[----:B---3--:R3:W2:Y:S02]  /*4680*/  SHFL.DOWN PT, R74, R231, 0x4, 0x1f ;  /* 0x08801f00e74a7f89 */ /* 0x0086a400000e0000 */
.L_x_6179:
[----:B------:R-:W-:Y:S05]  /*4690*/  BRA.DIV ~URZ, `(.L_x_6150) ;  /* 0x000048c27f007947 */ /* 0x000fea000b800000 */
[----:B----4-:R4:W3:Y:S04]  /*46a0*/  SHFL.DOWN PT, R76, R230, 0x4, 0x1f ;  /* 0x08801f00e64c7f89 */ /* 0x0108e800000e0000 */
[----:B0-----:R4:W0:Y:S04]  /*46b0*/  SHFL.DOWN PT, R77, R79, 0x4, 0x1f ;  /* 0x08801f004f4d7f89 */ /* 0x00182800000e0000 */
[----:B-1----:R4:W1:Y:S02]  /*46c0*/  SHFL.DOWN PT, R75, R78, 0x4, 0x1f ;  /* 0x08801f004e4b7f89 */ /* 0x00286400000e0000 */
.L_x_6180:
[----:B------:R-:W-:Y:S01]  /*46d0*/  BSSY B1, `(.L_x_6151) ;  /* 0x000000e000017945 */ /* 0x000fe20003800000 */
[----:B------:R-:W-:Y:S01]  /*46e0*/  ISETP.GT.U32.AND P1, PT, R184, 0x17, PT ;  /* 0x00000017b800780c */ /* 0x000fe20003f24070 */
[----:B------:R-:W-:Y:S07]  /*46f0*/  @P0 BRA `(.L_x_6152) ;  /* 0x000000b000000947 */ /* 0x000fee0003800000 */
[C---:B---3--:R-:W-:Y:S02]  /*4700*/  FMUL.FTZ R72, R230.reuse, R76 ;  /* 0x0000004ce6487220 */ /* 0x048fe40000410000 */
[----:B-1----:R-:W-:-:S02]  /*4710*/  FMUL.FTZ R226, R230, R75 ;  /* 0x0000004be6e27220 */ /* 0x002fc40000410000 */
[CC--:B0-----:R-:W-:Y:S02]  /*4720*/  FMUL.FTZ R228, R230.reuse, R77.reuse ;  /* 0x0000004de6e47220 */ /* 0x0c1fe40000410000 */
        /* <DEDUP_REMOVED lines=8> */
.L_x_6152:
[----:B------:R-:W-:Y:S05]  /*47b0*/  BSYNC B1 ;  /* 0x0000000000017941 */ /* 0x000fea0003800000 */
.L_x_6151:
[----:B------:R-:W-:Y:S05]  /*47c0*/  BRA.DIV ~URZ, `(.L_x_6153) ;  /* 0x000048e27f007947 */ /* 0x000fea000b800000 */
[----:B--2---:R2:W4:Y:S04]  /*47d0*/  SHFL.DOWN PT, R74, R231, 0x8, 0x1f ;  /* 0x09001f00e74a7f89 */ /* 0x00452800000e0000 */
[----:B---3--:R2:W3:Y:S04]  /*47e0*/  SHFL.DOWN PT, R76, R230, 0x8, 0x1f ;  /* 0x09001f00e64c7f89 */ /* 0x0084e800000e0000 */
[----:B0-----:R2:W0:Y:S04]  /*47f0*/  SHFL.DOWN PT, R77, R79, 0x8, 0x1f ;  /* 0x09001f004f4d7f89 */ /* 0x00142800000e0000 */
[----:B-1----:R2:W1:Y:S02]  /*4800*/  SHFL.DOWN PT, R75, R78, 0x8, 0x1f ;  /* 0x09001f004e4b7f89 */ /* 0x00246400000e0000 */
.L_x_6181:
        /* <DEDUP_REMOVED lines=14> */
.L_x_6155:
[----:B------:R-:W-:Y:S05]  /*48f0*/  BSYNC B1 ;  /* 0x0000000000017941 */ /* 0x000fea0003800000 */
.L_x_6154:
[----:B------:R-:W-:Y:S05]  /*4900*/  BRA.DIV ~URZ, `(.L_x_6156) ;  /* 0x000049627f007947 */ /* 0x000fea000b800000 */
[----:B----4-:R4:W2:Y:S02]  /*4910*/  SHFL.DOWN PT, R74, R231, 0x10, 0x1f ;  /* 0x0a001f00e74a7f89 */ /* 0x0108a400000e0000 */
.L_x_6182:
[----:B------:R-:W-:Y:S05]  /*4920*/  BRA.DIV ~URZ, `(.L_x_6157) ;  /* 0x000049c27f007947 */ /* 0x000fea000b800000 */
[----:B---3--:R3:W4:Y:S04]  /*4930*/  SHFL.DOWN PT, R76, R230, 0x10, 0x1f ;  /* 0x0a001f00e64c7f89 */ /* 0x00872800000e0000 */
[----:B0-----:R3:W0:Y:S04]  /*4940*/  SHFL.DOWN PT, R77, R79, 0x10, 0x1f ;  /* 0x0a001f004f4d7f89 */ /* 0x00162800000e0000 */
[----:B-1----:R3:W1:Y:S02]  /*4950*/  SHFL.DOWN PT, R75, R78, 0x10, 0x1f ;  /* 0x0a001f004e4b7f89 */ /* 0x00266400000e0000 */
.L_x_6183:
[----:B------:R-:W-:Y:S01]  /*4960*/  BSSY B1, `(.L_x_6158) ;  /* 0x000000d000017945 */ /* 0x000fe20003800000 */
[----:B------:R-:W-:Y:S05]  /*4970*/  @P0 BRA `(.L_x_6159) ;  /* 0x000000b000000947 */ /* 0x000fea0003800000 */
        /* <DEDUP_REMOVED lines=11> */
.L_x_6159:
[----:B------:R-:W-:Y:S05]  /*4a30*/  BSYNC B1 ;  /* 0x0000000000017941 */ /* 0x000fea0003800000 */
.L_x_6158:
[----:B------:R-:W-:Y:S05]  /*4a40*/  BRA.DIV ~URZ, `(.L_x_6160) ;  /* 0x000049f27f007947 */ /* 0x000fea000b800000 */
[----:B------:R-:W5:Y:S04]  /*4a50*/  SHFL.IDX PT, R239, R230, RZ, 0x1f ;  /* 0x00001fffe6ef7589 */ /* 0x000f6800000e0000 */
[----:B------:R-:W3:Y:S04]  /*4a60*/  SHFL.IDX PT, R227, R231, RZ, 0x1f ;  /* 0x00001fffe7e37589 */ /* 0x000ee800000e0000 */
[----:B------:R-:W4:Y:S04]  /*4a70*/  SHFL.IDX PT, R226, R79, RZ, 0x1f ;  /* 0x00001fff4fe27589 */ /* 0x000f2800000e0000 */
[----:B------:R-:W2:Y:S04]  /*4a80*/  SHFL.DOWN PT, R229, R79, 0x1, 0x1f ;  /* 0x08201f004fe57f89 */ /* 0x000ea800000e0000 */
[----:B------:R-:W1:Y:S04]  /*4a90*/  SHFL.IDX PT, R228, R78, RZ, 0x1f ;  /* 0x00001fff4ee47589 */ /* 0x000e6800000e0000 */
[----:B------:R-:W0:Y:S04]  /*4aa0*/  SHFL.DOWN PT, R234, R78, 0x1, 0x1f ;  /* 0x08201f004eea7f89 */ /* 0x000e2800000e0000 */
[----:B------:R-:W0:Y:S01]  /*4ab0*/  SHFL.IDX PT, R236, R68, RZ, 0x1f ;  /* 0x00001fff44ec7589 */ /* 0x000e2200000e0000 */
[----:B-----5:R-:W-:-:S02]  /*4ac0*/  FMUL.FTZ R72, R71, R239 ;  /* 0x000000ef47487220 */ /* 0x020fc40000410000 */
[-C--:B--2---:R-:W-:Y:S01]  /*4ad0*/  FMUL.FTZ R74, R70, R239.reuse ;  /* 0x000000ef464a7220 */ /* 0x084fe20000410000 */
[----:B------:R-:W2:Y:S01]  /*4ae0*/  SHFL.IDX PT, R240, R70, RZ, 0x1f ;  /* 0x00001fff46f07589 */ /* 0x000ea200000e0000 */
[----:B------:R-:W-:Y:S02]  /*4af0*/  FMUL.FTZ R232, R68, R239 ;  /* 0x000000ef44e87220 */ /* 0x000fe40000410000 */
[----:B---3--:R-:W-:Y:S01]  /*4b00*/  FFMA.FTZ R237, R71, R227, R74 ;  /* 0x000000e347ed7223 */ /* 0x008fe2000001004a */
[----:B-1----:R-:W1:Y:S01]  /*4b10*/  SHFL.IDX PT, R75, R71, RZ, 0x1f ;  /* 0x00001fff474b7589 */ /* 0x002e6200000e0000 */
[----:B------:R-:W-:-:S03]  /*4b20*/  FMUL.FTZ R239, R69, R239 ;  /* 0x000000ef45ef7220 */ /* 0x000fc60000410000 */
[----:B------:R-:W3:Y:S04]  /*4b30*/  SHFL.IDX PT, R238, R69, RZ, 0x1f ;  /* 0x00001fff45ee7589 */ /* 0x000ee800000e0000 */
[----:B------:R5:W0:Y:S04]  /*4b40*/  SHFL.DOWN PT, R233, R231, 0x1, 0x1f ;  /* 0x08201f00e7e97f89 */ /* 0x000a2800000e0000 */
[----:B------:R2:W0:Y:S01]  /*4b50*/  SHFL.DOWN PT, R235, R230, 0x1, 0x1f ;  /* 0x08201f00e6eb7f89 */ /* 0x00042200000e0000 */
[-C--:B----45:R-:W-:Y:S02]  /*4b60*/  FFMA.FTZ R231, R70, R227.reuse, -R72 ;  /* 0x000000e346e77223 */ /* 0x0b0fe40000010848 */
[----:B--2---:R-:W-:-:S02]  /*4b70*/  FMUL.FTZ R230, R68, R227 ;  /* 0x000000e344e67220 */ /* 0x004fc40000410000 */
.L_x_6184:
[----:B0-----:R0:W2:Y:S01]  /*4b80*/  LDS.128 R76, [R225+0x1500] ;  /* 0x00150000e14c7984 */ /* 0x0010a20000000c00 */
[----:B------:R-:W-:Y:S01]  /*4b90*/  ISETP.NE.AND P0, PT, R128, 0x1f, PT ;  /* 0x0000001f8000780c */ /* 0x000fe20003f05270 */
[----:B------:R-:W-:Y:S01]  /*4ba0*/  BSSY B1, `(.L_x_6161) ;  /* 0x000000f000017945 */ /* 0x000fe20003800000 */
[----:B------:R-:W-:-:S02]  /*4bb0*/  MOV R72, R236 ;  /* 0x000000ec00487202 */ /* 0x000fc40000000f00 */
[----:B---3--:R-:W-:Y:S02]  /*4bc0*/  MOV R73, R238 ;  /* 0x000000ee00497202 */ /* 0x008fe40000000f00 */
[----:B------:R-:W-:-:S07]  /*4bd0*/  MOV R74, R240 ;  /* 0x000000f0004a7202 */ /* 0x000fce0000000f00 */
        /* <DEDUP_REMOVED lines=11> */
.L_x_6162:
[----:B0-----:R-:W-:Y:S05]  /*4c90*/  BSYNC B1 ;  /* 0x0000000000017941 */ /* 0x001fea0003800000 */
.L_x_6161:
[C---:B-12---:R-:W-:Y:S01]  /*4ca0*/  FMUL.FTZ R229, R77.reuse, R75 ;  /* 0x0000004b4de57220 */ /* 0x046fe20000410000 */
        /* <DEDUP_REMOVED lines=15> */
.L_x_6141:
[----:B--2---:R-:W-:Y:S05]  /*4da0*/  BSYNC B0 ;  /* 0x0000000000007941 */ /* 0x004fea0003800000 */
.L_x_6140:
[----:B------:R-:W-:Y:S01]  /*4db0*/  WARPSYNC 0xffffffff ;  /* 0xffffffff00007948 */ /* 0x000fe20003800000 */
[----:B------:R-:W-:Y:S01]  /*4dc0*/  BAR.SYNC.DEFER_BLOCKING 0x0 ;  /* 0x0000000000007b1d */ /* 0x000fe20000010000 */
[----:B0-----:R-:W-:Y:S01]  /*4dd0*/  FFMA.FTZ R79, R119, R222, RZ ;  /* 0x000000de774f7223 */ /* 0x001fe200000100ff */
[----:B------:R-:W-:Y:S01]  /*4de0*/  ISETP.NE.AND P0, PT, R128, RZ, PT ;  /* 0x000000ff8000720c */ /* 0x000fe20003f05270 */
[----:B------:R-:W-:Y:S01]  /*4df0*/  FADD.FTZ R222, -R102, R222 ;  /* 0x000000de66de7221 */ /* 0x000fe20000010100 */
[----:B------:R-:W-:-:S02]  /*4e00*/  ISETP.GT.AND P1, PT, R126, 0x1e, PT ;  /* 0x0000001e7e00780c */ /* 0x000fc40003f24270 */
[----:B------:R-:W-:Y:S01]  /*4e10*/  ISETP.NE.AND P2, PT, R126, RZ, PT ;  /* 0x000000ff7e00720c */ /* 0x000fe20003f45270 */
[----:B------:R-:W-:Y:S01]  /*4e20*/  BSSY B0, `(.L_x_6163) ;  /* 0x00001f4000007945 */ /* 0x000fe20003800000 */
[----:B-1----:R-:W0:Y:S07]  /*4e30*/  LDS.64 R72, [R128.X16+0x14f8] ;  /* 0x0014f80080487984 */ /* 0x002e2e000000ca00 */
        /* <DEDUP_REMOVED lines=68> */
[----:B------:R-:W-:Y:S02]  /*5280*/  FFMA.FTZ R84, R118, R220, R79 ;  /* 0x000000dc76547223 */ /* 0x000fe4000001004f */
[-C--:B------:R-:W-:Y:S02]  /*5290*/  FFMA.FTZ R78, R154, R190.reuse, -R77 ;  /* 0x000000be9a4e7223 */ /* 0x080fe4000001084d */
[----:B------:R-:W-:Y:S02]  /*52a0*/  FMUL.FTZ R153, R153, -R190 ;  /* 0x800000be99997220 */ /* 0x000fe40000410000 */
[----:B------:R-:W-:Y:S02]  /*52b0*/  FADD.FTZ R191, R191, R78 ;  /* 0x0000004ebfbf7221 */ /* 0x000fe40000010000 */
[----:B------:R-:W-:Y:S02]  /*52c0*/  FFMA.FTZ R78, R119, -R204, RZ ;  /* 0x800000cc774e7223 */ /* 0x000fe400000100ff */
[----:B------:R-:W-:-:S02]  /*52d0*/  FFMA.FTZ R77, R117, R219, R84 ;  /* 0x000000db754d7223 */ /* 0x000fc40000010054 */
[----:B------:R-:W-:Y:S02]  /*52e0*/  FFMA.FTZ R79, R118, -R203, R78 ;  /* 0x800000cb764f7223 */ /* 0x000fe4000001004e */
[----:B------:R-:W-:Y:S02]  /*52f0*/  FFMA.FTZ R153, R154, R173, R153 ;  /* 0x000000ad9a997223 */ /* 0x000fe40000010099 */
[----:B------:R-:W-:Y:S02]  /*5300*/  FFMA.FTZ R79, R117, -R202, R79 ;  /* 0x800000ca754f7223 */ /* 0x000fe4000001004f */
[----:B------:R-:W-:Y:S02]  /*5310*/  FFMA.FTZ R84, R116, R218, R77 ;  /* 0x000000da74547223 */ /* 0x000fe4000001004d */
[----:B------:R-:W-:Y:S02]  /*5320*/  FADD.FTZ R174, -R174, R153 ;  /* 0x00000099aeae7221 */ /* 0x000fe40000010100 */
[----:B------:R-:W-:-:S02]  /*5330*/  FMUL.FTZ R77, R155, -R191 ;  /* 0x800000bf9b4d7220 */ /* 0x000fc40000410000 */
[----:B------:R-:W-:Y:S02]  /*5340*/  FFMA.FTZ R79, R116, -R201, R79 ;  /* 0x800000c9744f7223 */ /* 0x000fe4000001004f */
[----:B------:R-:W-:Y:S02]  /*5350*/  FFMA.FTZ R85, R115, R217, R84 ;  /* 0x000000d973557223 */ /* 0x000fe40000010054 */
[-C--:B------:R-:W-:Y:S02]  /*5360*/  FMUL.FTZ R155, R155, -R174.reuse ;  /* 0x800000ae9b9b7220 */ /* 0x080fe40000410000 */
[----:B------:R-:W-:Y:S02]  /*5370*/  FFMA.FTZ R78, R156, R174, R77 ;  /* 0x000000ae9c4e7223 */ /* 0x000fe4000001004d */
[----:B------:R-:W-:Y:S02]  /*5380*/  FFMA.FTZ R79, R115, -R200, R79 ;  /* 0x800000c8734f7223 */ /* 0x000fe4000001004f */
[----:B------:R-:W-:-:S02]  /*5390*/  FFMA.FTZ R84, R114, R216, R85 ;  /* 0x000000d872547223 */ /* 0x000fc40000010055 */
[----:B------:R-:W-:Y:S02]  /*53a0*/  FFMA.FTZ R155, R156, R191, -R155 ;  /* 0x000000bf9c9b7223 */ /* 0x000fe4000001089b */
[----:B------:R-:W-:Y:S02]  /*53b0*/  FADD.FTZ R175, -R175, R78 ;  /* 0x0000004eafaf7221 */ /* 0x000fe40000010100 */
[----:B------:R-:W-:Y:S02]  /*53c0*/  FFMA.FTZ R79, R114, -R199, R79 ;  /* 0x800000c7724f7223 */ /* 0x000fe4000001004f */
[----:B-1----:R-:W-:Y:S02]  /*53d0*/  FFMA.FTZ R71, R113, R215, R84 ;  /* 0x000000d771477223 */ /* 0x002fe40000010054 */
[----:B------:R-:W-:Y:S02]  /*53e0*/  FADD.FTZ R192, R192, R155 ;  /* 0x0000009bc0c07221 */ /* 0x000fe40000010000 */
[----:B------:R-:W-:-:S02]  /*53f0*/  FMUL.FTZ R69, R157, -R175 ;  /* 0x800000af9d457220 */ /* 0x000fc40000410000 */
[----:B------:R-:W-:Y:S02]  /*5400*/  FFMA.FTZ R79, R113, -R198, R79 ;  /* 0x800000c6714f7223 */ /* 0x000fe4000001004f */
[----:B------:R-:W-:Y:S02]  /*5410*/  FFMA.FTZ R70, R112, R214, R71 ;  /* 0x000000d670467223 */ /* 0x000fe40000010047 */
[-C--:B------:R-:W-:Y:S02]  /*5420*/  FMUL.FTZ R157, R157, -R192.reuse ;  /* 0x800000c09d9d7220 */ /* 0x080fe40000410000 */
[----:B------:R-:W-:Y:S02]  /*5430*/  FFMA.FTZ R68, R158, R192, -R69 ;  /* 0x000000c09e447223 */ /* 0x000fe40000010845 */
[----:B------:R-:W-:Y:S02]  /*5440*/  FFMA.FTZ R79, R112, -R197, R79 ;  /* 0x800000c5704f7223 */ /* 0x000fe4000001004f */
[----:B------:R-:W-:-:S02]  /*5450*/  FFMA.FTZ R69, R111, R213, R70 ;  /* 0x000000d56f457223 */ /* 0x000fc40000010046 */
[----:B------:R-:W-:Y:S02]  /*5460*/  FFMA.FTZ R157, R158, R175, R157 ;  /* 0x000000af9e9d7223 */ /* 0x000fe4000001009d */
[----:B------:R-:W-:Y:S02]  /*5470*/  FADD.FTZ R193, R193, R68 ;  /* 0x00000044c1c17221 */ /* 0x000fe40000010000 */
        /* <DEDUP_REMOVED lines=13> */
[----:B------:R-:W-:Y:S02]  /*5550*/  FFMA.FTZ R69, R107, R208, R68 ;  /* 0x000000d06b457223 */ /* 0x000fe40000010044 */
[----:B------:R-:W-:Y:S02]  /*5560*/  FMUL.FTZ R133, R133, R223 ;  /* 0x000000df85857220 */ /* 0x000fe40000410000 */
[----:B------:R-:W-:-:S02]  /*5570*/  FADD.FTZ R194, R194, R159 ;  /* 0x0000009fc2c27221 */ /* 0x000fc40000010000 */
[----:B------:R-:W-:Y:S02]  /*5580*/  FMUL.FTZ R68, R163, -R78 ;  /* 0x8000004ea3447220 */ /* 0x000fe40000410000 */
[----:B------:R-:W-:Y:S02]  /*5590*/  FFMA.FTZ R79, R107, -R210, R79 ;  /* 0x800000d26b4f7223 */ /* 0x000fe4000001004f */
[----:B------:R-:W-:Y:S02]  /*55a0*/  FFMA.FTZ R70, R106, R206, R69 ;  /* 0x000000ce6a467223 */ /* 0x000fe40000010045 */
[----:B------:R-:W-:Y:S02]  /*55b0*/  FFMA.FTZ R134, R134, R224, R133 ;  /* 0x000000e086867223 */ /* 0x000fe40000010085 */
[----:B------:R-:W-:Y:S02]  /*55c0*/  FADD.FTZ R77, R39, UR5 ;  /* 0x00000005274d7e21 */ /* 0x000fe40008010000 */
[----:B------:R-:W-:-:S02]  /*55d0*/  FMUL.FTZ R71, R72, UR15 ;  /* 0x0000000f48477c20 */ /* 0x000fc40008410000 */
[----:B------:R-:W-:Y:S02]  /*55e0*/  FFMA.FTZ R68, R161, R194, -R68 ;  /* 0x000000c2a1447223 */ /* 0x000fe40000010844 */
[----:B------:R-:W-:Y:S02]  /*55f0*/  FFMA.FTZ R79, R106, -R207, R79 ;  /* 0x800000cf6a4f7223 */ /* 0x000fe4000001004f */
[----:B------:R-:W-:Y:S02]  /*5600*/  FFMA.FTZ R70, R105, R223, R70 ;  /* 0x000000df69467223 */ /* 0x000fe40000010046 */
[----:B------:R-:W-:Y:S02]  /*5610*/  FADD.FTZ R69, RZ, R134 ;  /* 0x00000086ff457221 */ /* 0x000fe40000010000 */
[----:B------:R-:W-:Y:S02]  /*5620*/  FMUL.FTZ R84, R77, R72 ;  /* 0x000000484d547220 */ /* 0x000fe40000410000 */
[----:B------:R-:W-:-:S02]  /*5630*/  FMUL.FTZ R163, R163, -R194 ;  /* 0x800000c2a3a37220 */ /* 0x000fc40000410000 */
[----:B------:R-:W-:Y:S02]  /*5640*/  FFMA.FTZ R148, R162, UR14, -R71 ;  /* 0x0000000ea2947c23 */ /* 0x000fe40008010847 */
[----:B------:R-:W-:Y:S02]  /*5650*/  FADD.FTZ R195, R195, R68 ;  /* 0x00000044c3c37221 */ /* 0x000fe40000010000 */
[----:B------:R-:W-:Y:S02]  /*5660*/  FFMA.FTZ R71, R105, -R224, R79 ;  /* 0x800000e069477223 */ /* 0x000fe4000001004f */
[----:B------:R-:W-:Y:S02]  /*5670*/  FFMA.FTZ R70, R104, R221, R70 ;  /* 0x000000dd68467223 */ /* 0x000fe40000010046 */
[----:B------:R-:W-:Y:S02]  /*5680*/  FMUL.FTZ R68, R77, R162 ;  /* 0x000000a24d447220 */ /* 0x000fe40000410000 */
[----:B------:R-:W-:-:S02]  /*5690*/  FADD.FTZ R221, -R0, R221 ;  /* 0x000000dd00dd7221 */ /* 0x000fc40000010100 */
[----:B------:R-:W-:Y:S02]  /*56a0*/  FMUL.FTZ R77, R69, R84 ;  /* 0x00000054454d7220 */ /* 0x000fe40000410000 */
[----:B------:R-:W-:Y:S02]  /*56b0*/  FFMA.FTZ R163, R161, R78, R163 ;  /* 0x0000004ea1a37223 */ /* 0x000fe400000100a3 */
[----:B------:R-:W-:Y:S02]  /*56c0*/  FADD.FTZ R85, R48, UR5 ;  /* 0x0000000530557e21 */ /* 0x000fe40008010000 */
[C---:B------:R-:W-:Y:S02]  /*56d0*/  FMUL.FTZ R148, R69.reuse, R148 ;  /* 0x0000009445947220 */ /* 0x040fe40000410000 */
[----:B------:R-:W-:Y:S02]  /*56e0*/  FFMA.FTZ R71, R104, -R69, R71 ;  /* 0x8000004568477223 */ /* 0x000fe40000010047 */
[----:B------:R-:W-:-:S02]  /*56f0*/  FMUL.FTZ R69, R69, R68 ;  /* 0x0000004445457220 */ /* 0x000fc40000410000 */
[----:B------:R-:W-:Y:S02]  /*5700*/  FFMA.FTZ R68, R221, R68, -R77 ;  /* 0x00000044dd447223 */ /* 0x000fe4000001084d */
[----:B------:R-:W-:Y:S02]  /*5710*/  FADD.FTZ R135, R49, UR5 ;  /* 0x0000000531877e21 */ /* 0x000fe40008010000 */
[----:B------:R-:W-:Y:S02]  /*5720*/  FADD.FTZ R178, -R178, R163 ;  /* 0x000000a3b2b27221 */ /* 0x000fe40000010100 */
[----:B------:R-:W-:Y:S02]  /*5730*/  FMUL.FTZ R77, R85, R195 ;  /* 0x000000c3554d7220 */ /* 0x000fe40000410000 */
[----:B------:R-:W-:Y:S02]  /*5740*/  FMUL.FTZ R134, R135, R194 ;  /* 0x000000c287867220 */ /* 0x000fe40000410000 */
[----:B------:R-:W-:-:S02]  /*5750*/  FMUL.FTZ R85, R85, R178 ;  /* 0x000000b255557220 */ /* 0x000fc40000410000 */
[----:B------:R-:W-:Y:S02]  /*5760*/  FMUL.FTZ R133, R204, R77 ;  /* 0x0000004dcc857220 */ /* 0x000fe40000410000 */
[----:B------:R-:W-:Y:S02]  /*5770*/  FMUL.FTZ R136, R135, R78 ;  /* 0x0000004e87887220 */ /* 0x000fe40000410000 */
[----:B------:R-:W-:Y:S02]  /*5780*/  FADD.FTZ R79, -R101, R220 ;  /* 0x000000dc654f7221 */ /* 0x000fe40000010100 */
[----:B------:R-:W-:Y:S02]  /*5790*/  FMUL.FTZ R137, R203, R134 ;  /* 0x00000086cb897220 */ /* 0x000fe40000410000 */
[-C--:B------:R-:W-:Y:S02]  /*57a0*/  FFMA.FTZ R135, R222, R85.reuse, -R133 ;  /* 0x00000055de877223 */ /* 0x080fe40000010885 */
[----:B------:R-:W-:-:S02]  /*57b0*/  FMUL.FTZ R85, R204, R85 ;  /* 0x00000055cc557220 */ /* 0x000fc40000410000 */
[----:B------:R-:W-:Y:S02]  /*57c0*/  FADD.FTZ R139, R50, UR5 ;  /* 0x00000005328b7e21 */ /* 0x000fe40008010000 */
[-C--:B------:R-:W-:Y:S02]  /*57d0*/  FFMA.FTZ R140, R79, R136.reuse, -R137 ;  /* 0x000000884f8c7223 */ /* 0x080fe40000010889 */
[----:B------:R-:W-:Y:S02]  /*57e0*/  FMUL.FTZ R136, R203, R136 ;  /* 0x00000088cb887220 */ /* 0x000fe40000410000 */
[----:B------:R-:W-:Y:S02]  /*57f0*/  FFMA.FTZ R133, R77, R222, R85 ;  /* 0x000000de4d857223 */ /* 0x000fe40000010055 */
[----:B------:R-:W-:Y:S02]  /*5800*/  FMUL.FTZ R85, R139, R193 ;  /* 0x000000c18b557220 */ /* 0x000fe40000410000 */
[----:B------:R-:W-:-:S02]  /*5810*/  FFMA.FTZ R136, R134, R79, R136 ;  /* 0x0000004f86887223 */ /* 0x000fc40000010088 */
[----:B------:R-:W-:Y:S02]  /*5820*/  FADD.FTZ R133, RZ, R133 ;  /* 0x00000085ff857221 */ /* 0x000fe40000010000 */
[----:B------:R-:W-:Y:S02]  /*5830*/  FADD.FTZ R138, -R100, R219 ;  /* 0x000000db648a7221 */ /* 0x000fe40000010100 */
[----:B------:R-:W-:Y:S02]  /*5840*/  FADD.FTZ R144, R51, UR5 ;  /* 0x0000000533907e21 */ /* 0x000fe40008010000 */
[----:B------:R-:W-:Y:S02]  /*5850*/  FMUL.FTZ R139, R139, R176 ;  /* 0x000000b08b8b7220 */ /* 0x000fe40000410000 */
        /* <DEDUP_REMOVED lines=8> */
[----:B------:R-:W-:Y:S02]  /*58e0*/  FADD.FTZ R135, RZ, R135 ;  /* 0x00000087ff877221 */ /* 0x000fe40000010000 */
[----:B------:R-:W-:Y:S02]  /*58f0*/  FFMA.FTZ R142, R85, R138, R139 ;  /* 0x0000008a558e7223 */ /* 0x000fe4000001008b */
[----:B------:R-:W-:Y:S02]  /*5900*/  FADD.FTZ R139, R44, UR5 ;  /* 0x000000052c8b7e21 */ /* 0x000fe40008010000 */
        /* <DEDUP_REMOVED lines=9> */
[----:B------:R-:W-:Y:S02]  /*59a0*/  FADD.FTZ R140, R140, R141 ;  /* 0x0000008d8c8c7221 */ /* 0x000fe40000010000 */
[----:B------:R-:W-:Y:S02]  /*59b0*/  FADD.FTZ R137, R137, R144 ;  /* 0x0000009089897221 */ /* 0x000fe40000010000 */
[----:B------:R-:W-:Y:S02]  /*59c0*/  FADD.FTZ R146, R45, UR5 ;  /* 0x000000052d927e21 */ /* 0x000fe40008010000 */
[-C--:B------:R-:W-:Y:S02]  /*59d0*/  FFMA.FTZ R144, R150, R139.reuse, -R142 ;  /* 0x0000008b96907223 */ /* 0x080fe4000001088e */
[----:B------:R-:W-:Y:S02]  /*59e0*/  FMUL.FTZ R139, R200, R139 ;  /* 0x0000008bc88b7220 */ /* 0x000fe40000410000 */
[----:B------:R-:W-:-:S02]  /*59f0*/  FADD.FTZ R143, R140, R143 ;  /* 0x0000008f8c8f7221 */ /* 0x000fc40000010000 */
[----:B------:R-:W-:Y:S02]  /*5a00*/  FMUL.FTZ R140, R146, R190 ;  /* 0x000000be928c7220 */ /* 0x000fe40000410000 */
        /* <DEDUP_REMOVED lines=9> */
[----:B------:R-:W-:Y:S02]  /*5aa0*/  FADD.FTZ R152, -R96, R215 ;  /* 0x000000d760987221 */ /* 0x000fe40000010100 */
[----:B------:R-:W-:-:S02]  /*5ab0*/  FMUL.FTZ R141, R141, R172 ;  /* 0x000000ac8d8d7220 */ /* 0x000fc40000410000 */
[----:B------:R-:W-:Y:S02]  /*5ac0*/  FMUL.FTZ R145, R198, R137 ;  /* 0x00000089c6917220 */ /* 0x000fe40000410000 */
[----:B------:R-:W-:Y:S02]  /*5ad0*/  FFMA.FTZ R139, R140, R147, R146 ;  /* 0x000000938c8b7223 */ /* 0x000fe40000010092 */
[----:B------:R-:W-:Y:S02]  /*5ae0*/  FADD.FTZ R156, R47, UR5 ;  /* 0x000000052f9c7e21 */ /* 0x000fe40008010000 */
[-C--:B------:R-:W-:Y:S02]  /*5af0*/  FFMA.FTZ R146, R152, R141.reuse, -R145 ;  /* 0x0000008d98927223 */ /* 0x080fe40000010891 */
[----:B------:R-:W-:Y:S02]  /*5b00*/  FMUL.FTZ R141, R198, R141 ;  /* 0x0000008dc68d7220 */ /* 0x000fe40000410000 */
[----:B------:R-:W-:-:S02]  /*5b10*/  FADD.FTZ R139, R142, R139 ;  /* 0x0000008b8e8b7221 */ /* 0x000fc40000010000 */
[----:B------:R-:W-:Y:S02]  /*5b20*/  FADD.FTZ R143, R143, R144 ;  /* 0x000000908f8f7221 */ /* 0x000fe40000010000 */
[----:B------:R-:W-:Y:S02]  /*5b30*/  FMUL.FTZ R142, R156, R188 ;  /* 0x000000bc9c8e7220 */ /* 0x000fe40000410000 */
[----:B------:R-:W-:Y:S02]  /*5b40*/  FFMA.FTZ R144, R137, R152, R141 ;  /* 0x0000009889907223 */ /* 0x000fe4000001008d */
[----:B------:R-:W-:Y:S02]  /*5b50*/  FADD.FTZ R145, R40, UR5 ;  /* 0x0000000528917e21 */ /* 0x000fe40008010000 */
[----:B------:R-:W-:Y:S02]  /*5b60*/  FADD.FTZ R149, -R95, R214 ;  /* 0x000000d65f957221 */ /* 0x000fe40000010100 */
[----:B------:R-:W-:-:S02]  /*5b70*/  FMUL.FTZ R156, R156, R171 ;  /* 0x000000ab9c9c7220 */ /* 0x000fc40000410000 */
[----:B------:R-:W-:Y:S02]  /*5b80*/  FMUL.FTZ R141, R197, R142 ;  /* 0x0000008ec58d7220 */ /* 0x000fe40000410000 */
[----:B------:R-:W-:Y:S02]  /*5b90*/  FADD.FTZ R143, R143, R154 ;  /* 0x0000009a8f8f7221 */ /* 0x000fe40000010000 */
[----:B------:R-:W-:Y:S02]  /*5ba0*/  FADD.FTZ R144, R139, R144 ;  /* 0x000000908b907221 */ /* 0x000fe40000010000 */
[----:B------:R-:W-:Y:S02]  /*5bb0*/  FMUL.FTZ R139, R145, R187 ;  /* 0x000000bb918b7220 */ /* 0x000fe40000410000 */
[-C--:B------:R-:W-:Y:S02]  /*5bc0*/  FFMA.FTZ R158, R149, R156.reuse, -R141 ;  /* 0x0000009c959e7223 */ /* 0x080fe4000001088d */
        /* <DEDUP_REMOVED lines=11> */
[----:B------:R-:W-:Y:S02]  /*5c80*/  FFMA.FTZ R146, R139, R154, R145 ;  /* 0x0000009a8b927223 */ /* 0x000fe40000010091 */
[----:B------:R-:W-:-:S02]  /*5c90*/  FADD.FTZ R155, R42, UR5 ;  /* 0x000000052a9b7e21 */ /* 0x000fc40008010000 */
[----:B------:R-:W-:Y:S02]  /*5ca0*/  FMUL.FTZ R156, R156, R169 ;  /* 0x000000a99c9c7220 */ /* 0x000fe40000410000 */
[----:B------:R-:W-:Y:S02]  /*5cb0*/  FADD.FTZ R151, -R93, R212 ;  /* 0x000000d45d977221 */ /* 0x000fe40000010100 */
[----:B------:R-:W-:Y:S02]  /*5cc0*/  FMUL.FTZ R153, R87, R144 ;  /* 0x0000009057997220 */ /* 0x000fe40000410000 */
[----:B------:R-:W-:Y:S02]  /*5cd0*/  FADD.FTZ R146, R141, R146 ;  /* 0x000000928d927221 */ /* 0x000fe40000010000 */
[----:B------:R-:W-:Y:S02]  /*5ce0*/  FMUL.FTZ R141, R155, R185 ;  /* 0x000000b99b8d7220 */ /* 0x000fe40000410000 */
[----:B------:R-:W-:-:S02]  /*5cf0*/  FADD.FTZ R143, R143, R158 ;  /* 0x0000009e8f8f7221 */ /* 0x000fc40000010000 */
[-C--:B------:R-:W-:Y:S02]  /*5d00*/  FMUL.FTZ R145, R87, R156.reuse ;  /* 0x0000009c57917220 */ /* 0x080fe40000410000 */
[----:B------:R-:W-:Y:S02]  /*5d10*/  FFMA.FTZ R158, R151, R156, -R153 ;  /* 0x0000009c979e7223 */ /* 0x000fe40000010899 */
[----:B------:R-:W-:Y:S02]  /*5d20*/  FMUL.FTZ R153, R155, R168 ;  /* 0x000000a89b997220 */ /* 0x000fe40000410000 */
[----:B------:R-:W-:Y:S02]  /*5d30*/  FADD.FTZ R156, -R92, R211 ;  /* 0x000000d35c9c7221 */ /* 0x000fe40000010100 */
[----:B------:R-:W-:Y:S02]  /*5d40*/  FMUL.FTZ R155, R86, R141 ;  /* 0x0000008d569b7220 */ /* 0x000fe40000410000 */
[----:B------:R-:W-:-:S02]  /*5d50*/  FFMA.FTZ R145, R144, R151, R145 ;  /* 0x0000009790917223 */ /* 0x000fc40000010091 */
        /* <DEDUP_REMOVED lines=10> */
[----:B------:R-:W-:Y:S02]  /*5e00*/  FADD.FTZ R145, R145, R160 ;  /* 0x000000a091917221 */ /* 0x000fe40000010000 */
[----:B------:R-:W-:-:S02]  /*5e10*/  FFMA.FTZ R160, R209, R180, -R153 ;  /* 0x000000b4d1a07223 */ /* 0x000fc40000010899 */
[----:B------:R-:W-:Y:S02]  /*5e20*/  FADD.FTZ R157, R36, UR5 ;  /* 0x00000005249d7e21 */ /* 0x000fe40008010000 */
[----:B------:R-:W-:Y:S02]  /*5e30*/  FMUL.FTZ R180, R205, R180 ;  /* 0x000000b4cdb47220 */ /* 0x000fe40000410000 */
[----:B------:R-:W-:Y:S02]  /*5e40*/  FADD.FTZ R158, R143, R158 ;  /* 0x0000009e8f9e7221 */ /* 0x000fe40000010000 */
[----:B------:R-:W-:Y:S02]  /*5e50*/  FMUL.FTZ R143, R157, R75 ;  /* 0x0000004b9d8f7220 */ /* 0x000fe40000410000 */
[----:B------:R-:W-:Y:S02]  /*5e60*/  FFMA.FTZ R180, R146, R209, R180 ;  /* 0x000000d192b47223 */ /* 0x000fe400000100b4 */
[----:B------:R-:W-:-:S02]  /*5e70*/  FMUL.FTZ R159, R162, UR15 ;  /* 0x0000000fa29f7c20 */ /* 0x000fc40008410000 */
[----:B------:R-:W-:Y:S02]  /*5e80*/  FMUL.FTZ R153, R157, R166 ;  /* 0x000000a69d997220 */ /* 0x000fe40000410000 */
[----:B------:R-:W-:Y:S02]  /*5e90*/  FADD.FTZ R208, -R90, R208 ;  /* 0x000000d05ad07221 */ /* 0x000fe40000010100 */
[----:B------:R-:W-:Y:S02]  /*5ea0*/  FMUL.FTZ R157, R210, R143 ;  /* 0x0000008fd29d7220 */ /* 0x000fe40000410000 */
[----:B------:R-:W-:Y:S02]  /*5eb0*/  FADD.FTZ R145, R145, R180 ;  /* 0x000000b491917221 */ /* 0x000fe40000010000 */
[----:B------:R-:W-:Y:S02]  /*5ec0*/  FFMA.FTZ R159, R72, UR14, R159 ;  /* 0x0000000e489f7c23 */ /* 0x000fe4000801009f */
[----:B------:R-:W-:-:S02]  /*5ed0*/  FFMA.FTZ R180, R84, R221, R69 ;  /* 0x000000dd54b47223 */ /* 0x000fc40000010045 */
[----:B------:R-:W-:Y:S02]  /*5ee0*/  FADD.FTZ R69, R37, UR5 ;  /* 0x0000000525457e21 */ /* 0x000fe40008010000 */
[-C--:B------:R-:W-:Y:S02]  /*5ef0*/  FFMA.FTZ R162, R208, R153.reuse, -R157 ;  /* 0x00000099d0a27223 */ /* 0x080fe4000001089d */
[----:B------:R-:W-:Y:S02]  /*5f00*/  FMUL.FTZ R153, R210, R153 ;  /* 0x00000099d2997220 */ /* 0x000fe40000410000 */
[----:B------:R-:W-:Y:S02]  /*5f10*/  FFMA.FTZ R221, R159, R221, R148 ;  /* 0x000000dd9fdd7223 */ /* 0x000fe40000010094 */
[----:B------:R-:W-:Y:S02]  /*5f20*/  FMUL.FTZ R148, R69, R74 ;  /* 0x0000004a45947220 */ /* 0x000fe40000410000 */
[----:B------:R-:W-:-:S02]  /*5f30*/  FADD.FTZ R155, R158, R155 ;  /* 0x0000009b9e9b7221 */ /* 0x000fc40000010000 */
[----:B------:R-:W-:Y:S02]  /*5f40*/  FFMA.FTZ R158, R143, R208, R153 ;  /* 0x000000d08f9e7223 */ /* 0x000fe40000010099 */
[----:B------:R-:W-:Y:S02]  /*5f50*/  FADD.FTZ R206, -R89, R206 ;  /* 0x000000ce59ce7221 */ /* 0x000fe40000010100 */
[----:B------:R-:W-:Y:S02]  /*5f60*/  FADD.FTZ R159, R38, UR5 ;  /* 0x00000005269f7e21 */ /* 0x000fe40008010000 */
[----:B------:R-:W-:Y:S02]  /*5f70*/  FMUL.FTZ R69, R69, R165 ;  /* 0x000000a545457220 */ /* 0x000fe40000410000 */
[----:B------:R-:W-:Y:S02]  /*5f80*/  FMUL.FTZ R153, R207, R148 ;  /* 0x00000094cf997220 */ /* 0x000fe40000410000 */
[----:B------:R-:W-:-:S02]  /*5f90*/  FMUL.FTZ R157, R73, UR15 ;  /* 0x0000000f499d7c20 */ /* 0x000fc40008410000 */
[----:B------:R-:W-:Y:S02]  /*5fa0*/  FADD.FTZ R155, R155, R160 ;  /* 0x000000a09b9b7221 */ /* 0x000fe40000010000 */
[----:B------:R-:W-:Y:S02]  /*5fb0*/  FADD.FTZ R158, R145, R158 ;  /* 0x0000009e919e7221 */ /* 0x000fe40000010000 */
[C---:B------:R-:W-:Y:S02]  /*5fc0*/  FMUL.FTZ R145, R159.reuse, R73 ;  /* 0x000000499f917220 */ /* 0x040fe40000410000 */
[----:B------:R-:W-:Y:S02]  /*5fd0*/  FFMA.FTZ R160, R206, R69, -R153 ;  /* 0x00000045cea07223 */ /* 0x000fe40000010899 */
[----:B------:R-:W-:Y:S02]  /*5fe0*/  FFMA.FTZ R157, R164, UR14, -R157 ;  /* 0x0000000ea49d7c23 */ /* 0x000fe4000801089d */
[----:B------:R-:W-:-:S02]  /*5ff0*/  FMUL.FTZ R159, R159, R164 ;  /* 0x000000a49f9f7220 */ /* 0x000fc40000410000 */
[----:B------:R-:W-:Y:S02]  /*6000*/  FMUL.FTZ R69, R207, R69 ;  /* 0x00000045cf457220 */ /* 0x000fe40000410000 */
[----:B------:R-:W-:Y:S02]  /*6010*/  FADD.FTZ R155, R155, R162 ;  /* 0x000000a29b9b7221 */ /* 0x000fe40000010000 */
[C---:B------:R-:W-:Y:S02]  /*6020*/  FMUL.FTZ R162, R224.reuse, R145 ;  /* 0x00000091e0a27220 */ /* 0x040fe40000410000 */
[----:B------:R-:W-:Y:S02]  /*6030*/  FMUL.FTZ R157, R224, R157 ;  /* 0x0000009de09d7220 */ /* 0x000fe40000410000 */
[----:B------:R-:W-:Y:S02]  /*6040*/  FADD.FTZ R223, -R88, R223 ;  /* 0x000000df58df7221 */ /* 0x000fe40000010100 */
[----:B------:R-:W-:-:S02]  /*6050*/  FFMA.FTZ R69, R148, R206, R69 ;  /* 0x000000ce94457223 */ /* 0x000fc40000010045 */
[-C--:B------:R-:W-:Y:S02]  /*6060*/  FMUL.FTZ R224, R224, R159.reuse ;  /* 0x0000009fe0e07220 */ /* 0x080fe40000410000 */
[----:B------:R-:W-:Y:S02]  /*6070*/  FFMA.FTZ R162, R223, R159, -R162 ;  /* 0x0000009fdfa27223 */ /* 0x000fe400000108a2 */
[----:B------:R-:W-:Y:S01]  /*6080*/  FADD.FTZ R69, R158, R69 ;  /* 0x000000459e457221 */ /* 0x000fe20000010000 */
[----:B------:R-:W0:Y:S01]  /*6090*/  SHFL.DOWN PT, R159, R70, 0x1, 0x1f ;  /* 0x08201f00469f7f89 */ /* 0x000e2200000e0000 */
[----:B------:R-:W-:Y:S02]  /*60a0*/  FADD.FTZ R155, R155, R160 ;  /* 0x000000a09b9b7221 */ /* 0x000fe40000010000 */
[----:B------:R-:W-:Y:S02]  /*60b0*/  FFMA.FTZ R224, R145, R223, R224 ;  /* 0x000000df91e07223 */ /* 0x000fe400000100e0 */
[----:B------:R-:W-:-:S02]  /*60c0*/  FADD.FTZ R155, R155, R162 ;  /* 0x000000a29b9b7221 */ /* 0x000fc40000010000 */
[----:B------:R-:W-:Y:S01]  /*60d0*/  FADD.FTZ R69, R69, R224 ;  /* 0x000000e045457221 */ /* 0x000fe20000010000 */
[----:B------:R-:W1:Y:S01]  /*60e0*/  SHFL.DOWN PT, R162, R71, 0x1, 0x1f ;  /* 0x08201f0047a27f89 */ /* 0x000e6200000e0000 */
[----:B------:R-:W-:Y:S02]  /*60f0*/  FADD.FTZ R155, R155, R68 ;  /* 0x000000449b9b7221 */ /* 0x000fe40000010000 */
[----:B------:R-:W-:Y:S02]  /*6100*/  FADD.FTZ R180, R69, R180 ;  /* 0x000000b445b47221 */ /* 0x000fe40000010000 */
[----:B------:R-:W-:Y:S01]  /*6110*/  FMUL.FTZ R69, R75, UR15 ;  /* 0x0000000f4b457c20 */ /* 0x000fe20008410000 */
[----:B------:R-:W2:Y:S01]  /*6120*/  SHFL.DOWN PT, R160, R155, 0x1, 0x1f ;  /* 0x08201f009ba07f89 */ /* 0x000ea200000e0000 */
[----:B------:R-:W-:Y:S02]  /*6130*/  FMUL.FTZ R68, R76, UR15 ;  /* 0x0000000f4c447c20 */ /* 0x000fe40008410000 */
[C---:B------:R-:W-:Y:S01]  /*6140*/  FFMA.FTZ R69, R166.reuse, UR14, -R69 ;  /* 0x0000000ea6457c23 */ /* 0x040fe20008010845 */
[----:B------:R-:W3:Y:S01]  /*6150*/  SHFL.DOWN PT, R153, R180, 0x1, 0x1f ;  /* 0x08201f00b4997f89 */ /* 0x000ee200000e0000 */
[----:B------:R-:W-:-:S02]  /*6160*/  FMUL.FTZ R166, R166, UR15 ;  /* 0x0000000fa6a67c20 */ /* 0x000fc40008410000 */
[----:B------:R-:W-:Y:S02]  /*6170*/  FMUL.FTZ R210, R210, R69 ;  /* 0x00000045d2d27220 */ /* 0x000fe40000410000 */
[----:B------:R-:W-:Y:S02]  /*6180*/  FFMA.FTZ R69, R75, UR14, R166 ;  /* 0x0000000e4b457c23 */ /* 0x000fe400080100a6 */
[----:B------:R-:W-:Y:S02]  /*6190*/  FFMA.FTZ R68, R167, UR14, -R68 ;  /* 0x0000000ea7447c23 */ /* 0x000fe40008010844 */
[----:B------:R-:W-:Y:S01]  /*61a0*/  FFMA.FTZ R210, R69, R208, R210 ;  /* 0x000000d045d27223 */ /* 0x000fe200000100d2 */
[----:B------:R-:W-:Y:S01]  /*61b0*/  MOV R69, R155 ;  /* 0x0000009b00457202 */ /* 0x000fe20000000f00 */
[----:B------:R-:W-:Y:S01]  /*61c0*/  FMUL.FTZ R205, R205, R68 ;  /* 0x00000044cdcd7220 */ /* 0x000fe20000410000 */
[----:B------:R-:W-:Y:S01]  /*61d0*/  MOV R68, R180 ;  /* 0x000000b400447202 */ /* 0x000fe20000000f00 */
[----:B------:R-:W-:-:S02]  /*61e0*/  FMUL.FTZ R158, R74, UR15 ;  /* 0x0000000f4a9e7c20 */ /* 0x000fc40008410000 */
[----:B0-----:R-:W-:Y:S02]  /*61f0*/  @!P1 FADD.FTZ R70, R70, R159 ;  /* 0x0000009f46469221 */ /* 0x001fe40000010000 */
[----:B-1----:R-:W-:Y:S02]  /*6200*/  @!P1 FADD.FTZ R71, R71, R162 ;  /* 0x000000a247479221 */ /* 0x002fe40000010000 */
[----:B------:R-:W-:Y:S01]  /*6210*/  FFMA.FTZ R158, R165, UR14, -R158 ;  /* 0x0000000ea59e7c23 */ /* 0x000fe2000801089e */
[----:B------:R-:W0:Y:S01]  /*6220*/  SHFL.DOWN PT, R161, R70, 0x2, 0x1f ;  /* 0x08401f0046a17f89 */ /* 0x000e2200000e0000 */
[----:B--2---:R-:W-:Y:S02]  /*6230*/  @!P1 FADD.FTZ R69, R69, R160 ;  /* 0x000000a045459221 */ /* 0x004fe40000010000 */
[----:B------:R-:W-:Y:S01]  /*6240*/  FMUL.FTZ R165, R165, UR15 ;  /* 0x0000000fa5a57c20 */ /* 0x000fe20008410000 */
[----:B------:R-:W1:Y:S01]  /*6250*/  SHFL.DOWN PT, R162, R71, 0x2, 0x1f ;  /* 0x08401f0047a27f89 */ /* 0x000e6200000e0000 */
[----:B---3--:R-:W-:Y:S01]  /*6260*/  @!P1 FADD.FTZ R68, R68, R153 ;  /* 0x0000009944449221 */ /* 0x008fe20000010000 */
[----:B------:R-:W-:Y:S01]  /*6270*/  ISETP.GT.AND P1, PT, R126, 0x1d, PT ;  /* 0x0000001d7e00780c */ /* 0x000fe20003f24270 */
[----:B------:R-:W-:Y:S01]  /*6280*/  FMUL.FTZ R158, R207, R158 ;  /* 0x0000009ecf9e7220 */ /* 0x000fe20000410000 */
[----:B------:R-:W2:Y:S01]  /*6290*/  SHFL.DOWN PT, R160, R69, 0x2, 0x1f ;  /* 0x08401f0045a07f89 */ /* 0x000ea200000e0000 */
[----:B------:R-:W-:-:S02]  /*62a0*/  FFMA.FTZ R165, R74, UR14, R165 ;  /* 0x0000000e4aa57c23 */ /* 0x000fc400080100a5 */
[----:B------:R-:W-:Y:S01]  /*62b0*/  FMUL.FTZ R167, R167, UR15 ;  /* 0x0000000fa7a77c20 */ /* 0x000fe20008410000 */
[----:B------:R-:W3:Y:S01]  /*62c0*/  SHFL.DOWN PT, R159, R68, 0x2, 0x1f ;  /* 0x08401f00449f7f89 */ /* 0x000ee200000e0000 */
[----:B------:R-:W-:Y:S02]  /*62d0*/  FFMA.FTZ R158, R165, R206, R158 ;  /* 0x000000cea59e7223 */ /* 0x000fe4000001009e */
[----:B------:R-:W-:Y:S02]  /*62e0*/  FMUL.FTZ R164, R164, UR15 ;  /* 0x0000000fa4a47c20 */ /* 0x000fe40008410000 */
[----:B------:R-:W-:Y:S02]  /*62f0*/  FFMA.FTZ R74, R53, R74, R158 ;  /* 0x0000004a354a7223 */ /* 0x000fe4000001009e */
[----:B------:R-:W-:Y:S02]  /*6300*/  FFMA.FTZ R158, R76, UR14, R167 ;  /* 0x0000000e4c9e7c23 */ /* 0x000fe400080100a7 */
[----:B------:R-:W-:-:S02]  /*6310*/  FFMA.FTZ R164, R73, UR14, R164 ;  /* 0x0000000e49a47c23 */ /* 0x000fc400080100a4 */
[----:B------:R-:W-:Y:S02]  /*6320*/  FFMA.FTZ R205, R158, R209, R205 ;  /* 0x000000d19ecd7223 */ /* 0x000fe400000100cd */
[----:B------:R-:W-:Y:S02]  /*6330*/  FMUL.FTZ R153, R185, UR15 ;  /* 0x0000000fb9997c20 */ /* 0x000fe40008410000 */
[----:B------:R-:W-:Y:S02]  /*6340*/  FMUL.FTZ R158, R186, UR15 ;  /* 0x0000000fba9e7c20 */ /* 0x000fe40008410000 */
[----:B------:R-:W-:Y:S02]  /*6350*/  FFMA.FTZ R157, R164, R223, R157 ;  /* 0x000000dfa49d7223 */ /* 0x000fe4000001009d */
[----:B------:R-:W-:Y:S02]  /*6360*/  FFMA.FTZ R153, R168, UR14, -R153 ;  /* 0x0000000ea8997c23 */ /* 0x000fe40008010899 */
[----:B------:R-:W-:-:S02]  /*6370*/  FFMA.FTZ R158, R169, UR14, -R158 ;  /* 0x0000000ea99e7c23 */ /* 0x000fc4000801089e */
[----:B------:R-:W-:Y:S02]  /*6380*/  FMUL.FTZ R168, R168, UR15 ;  /* 0x0000000fa8a87c20 */ /* 0x000fe40008410000 */
[----:B------:R-:W-:Y:S02]  /*6390*/  FMUL.FTZ R169, R169, UR15 ;  /* 0x0000000fa9a97c20 */ /* 0x000fe40008410000 */
[----:B------:R-:W-:Y:S02]  /*63a0*/  FFMA.FTZ R73, R54, R73, R157 ;  /* 0x0000004936497223 */ /* 0x000fe4000001009d */
[----:B------:R-:W-:Y:S02]  /*63b0*/  FMUL.FTZ R157, R86, R153 ;  /* 0x00000099569d7220 */ /* 0x000fe40000410000 */
[----:B------:R-:W-:Y:S02]  /*63c0*/  FFMA.FTZ R155, R185, UR14, R168 ;  /* 0x0000000eb99b7c23 */ /* 0x000fe400080100a8 */
[----:B------:R-:W-:-:S02]  /*63d0*/  FMUL.FTZ R158, R87, R158 ;  /* 0x0000009e579e7220 */ /* 0x000fc40000410000 */
[----:B------:R-:W-:Y:S02]  /*63e0*/  FFMA.FTZ R86, R186, UR14, R169 ;  /* 0x0000000eba567c23 */ /* 0x000fe400080100a9 */
[----:B0-----:R-:W-:Y:S02]  /*63f0*/  @!P1 FADD.FTZ R70, R70, R161 ;  /* 0x000000a146469221 */ /* 0x001fe40000010000 */
[----:B-1----:R-:W-:Y:S02]  /*6400*/  @!P1 FADD.FTZ R71, R71, R162 ;  /* 0x000000a247479221 */ /* 0x002fe40000010000 */
[----:B--2---:R-:W-:Y:S02]  /*6410*/  @!P1 FADD.FTZ R69, R69, R160 ;  /* 0x000000a045459221 */ /* 0x004fe40000010000 */
[----:B---3--:R-:W-:Y:S01]  /*6420*/  @!P1 FADD.FTZ R68, R68, R159 ;  /* 0x0000009f44449221 */ /* 0x008fe20000010000 */
[----:B------:R-:W0:Y:S01]  /*6430*/  SHFL.DOWN PT, R160, R71, 0x4, 0x1f ;  /* 0x08801f0047a07f89 */ /* 0x000e2200000e0000 */
[----:B------:R-:W-:Y:S01]  /*6440*/  FFMA.FTZ R155, R155, R156, R157 ;  /* 0x0000009c9b9b7223 */ /* 0x000fe2000001009d */
[----:B------:R-:W-:Y:S01]  /*6450*/  ISETP.GT.AND P1, PT, R126, 0x1b, PT ;  /* 0x0000001b7e00780c */ /* 0x000fe20003f24270 */
[----:B------:R-:W-:Y:S01]  /*6460*/  FFMA.FTZ R158, R86, R151, R158 ;  /* 0x00000097569e7223 */ /* 0x000fe2000001009e */
[----:B------:R-:W1:Y:S01]  /*6470*/  SHFL.DOWN PT, R157, R70, 0x4, 0x1f ;  /* 0x08801f00469d7f89 */ /* 0x000e6200000e0000 */
[----:B------:R-:W-:-:S02]  /*6480*/  FMUL.FTZ R153, R187, UR15 ;  /* 0x0000000fbb997c20 */ /* 0x000fc40008410000 */
[----:B------:R-:W-:Y:S01]  /*6490*/  FMUL.FTZ R86, R188, UR15 ;  /* 0x0000000fbc567c20 */ /* 0x000fe20008410000 */
[----:B------:R-:W2:Y:S01]  /*64a0*/  SHFL.DOWN PT, R156, R69, 0x4, 0x1f ;  /* 0x08801f00459c7f89 */ /* 0x000ea200000e0000 */
[C---:B------:R-:W-:Y:S02]  /*64b0*/  FFMA.FTZ R153, R170.reuse, UR14, -R153 ;  /* 0x0000000eaa997c23 */ /* 0x040fe40008010899 */
        /* <DEDUP_REMOVED lines=9> */
[----:B------:R-:W-:Y:S02]  /*6550*/  FFMA.FTZ R86, R188, UR14, R171 ;  /* 0x0000000ebc567c23 */ /* 0x000fe400080100ab */
[----:B-1----:R-:W-:Y:S01]  /*6560*/  @!P1 FADD.FTZ R70, R70, R157 ;  /* 0x0000009d46469221 */ /* 0x002fe20000010000 */
[----:B------:R-:W-:Y:S01]  /*6570*/  SHFL.DOWN PT, R160, R71, 0x8, 0x1f ;  /* 0x09001f0047a07f89 */ /* 0x000fe200000e0000 */
[----:B------:R-:W-:-:S02]  /*6580*/  FFMA.FTZ R187, R56, R187, R87 ;  /* 0x000000bb38bb7223 */ /* 0x000fc40000010057 */
[----:B--2---:R-:W-:Y:S01]  /*6590*/  @!P1 FADD.FTZ R69, R69, R156 ;  /* 0x0000009c45459221 */ /* 0x004fe20000010000 */
[----:B------:R-:W0:Y:S01]  /*65a0*/  SHFL.DOWN PT, R153, R70, 0x8, 0x1f ;  /* 0x09001f0046997f89 */ /* 0x000e2200000e0000 */
[----:B------:R-:W-:Y:S02]  /*65b0*/  FMUL.FTZ R87, R191, UR15 ;  /* 0x0000000fbf577c20 */ /* 0x000fe40008410000 */
[----:B---3--:R-:W-:Y:S01]  /*65c0*/  @!P1 FADD.FTZ R68, R68, R151 ;  /* 0x0000009744449221 */ /* 0x008fe20000010000 */
[----:B------:R-:W1:Y:S01]  /*65d0*/  SHFL.DOWN PT, R156, R69, 0x8, 0x1f ;  /* 0x09001f00459c7f89 */ /* 0x000e6200000e0000 */
[----:B------:R-:W-:Y:S01]  /*65e0*/  ISETP.GT.AND P1, PT, R126, 0x17, PT ;  /* 0x000000177e00780c */ /* 0x000fe20003f24270 */
[----:B------:R-:W-:Y:S02]  /*65f0*/  FFMA.FTZ R197, R86, R149, R197 ;  /* 0x0000009556c57223 */ /* 0x000fe400000100c5 */
[----:B------:R-:W2:Y:S01]  /*6600*/  SHFL.DOWN PT, R151, R68, 0x8, 0x1f ;  /* 0x09001f0044977f89 */ /* 0x000ea200000e0000 */
[----:B------:R-:W-:-:S02]  /*6610*/  FMUL.FTZ R149, R189, UR15 ;  /* 0x0000000fbd957c20 */ /* 0x000fc40008410000 */
        /* <DEDUP_REMOVED lines=16> */
[----:B------:R-:W-:-:S02]  /*6720*/  FMUL.FTZ R86, R190, UR15 ;  /* 0x0000000fbe567c20 */ /* 0x000fc40008410000 */
[----:B------:R-:W-:Y:S01]  /*6730*/  FFMA.FTZ R149, R149, R152, R198 ;  /* 0x0000009895957223 */ /* 0x000fe200000100c6 */
[----:B------:R-:W-:Y:S01]  /*6740*/  SHFL.DOWN PT, R151, R68, 0x10, 0x1f ;  /* 0x0a001f0044977f89 */ /* 0x000fe200000e0000 */
[----:B------:R-:W-:Y:S02]  /*6750*/  FFMA.FTZ R191, R60, R191, R87 ;  /* 0x000000bf3cbf7223 */ /* 0x000fe40000010057 */
[----:B------:R-:W-:Y:S01]  /*6760*/  FMUL.FTZ R87, R193, UR15 ;  /* 0x0000000fc1577c20 */ /* 0x000fe20008410000 */
[----:B------:R-:W2:Y:S01]  /*6770*/  SHFL.DOWN PT, R152, R69, 0x10, 0x1f ;  /* 0x0a001f0045987f89 */ /* 0x000ea200000e0000 */
[C---:B------:R-:W-:Y:S02]  /*6780*/  FFMA.FTZ R86, R173.reuse, UR14, -R86 ;  /* 0x0000000ead567c23 */ /* 0x040fe40008010856 */
[----:B------:R-:W-:Y:S02]  /*6790*/  FMUL.FTZ R173, R173, UR15 ;  /* 0x0000000fadad7c20 */ /* 0x000fe40008410000 */
[----:B------:R-:W-:-:S02]  /*67a0*/  FFMA.FTZ R189, R62, R189, R149 ;  /* 0x000000bd3ebd7223 */ /* 0x000fc40000010095 */
[----:B------:R-:W-:Y:S02]  /*67b0*/  FFMA.FTZ R149, R176, UR14, -R87 ;  /* 0x0000000eb0957c23 */ /* 0x000fe40008010857 */
[----:B------:R-:W-:Y:S02]  /*67c0*/  FMUL.FTZ R199, R199, R86 ;  /* 0x00000056c7c77220 */ /* 0x000fe40000410000 */
[----:B------:R-:W-:Y:S02]  /*67d0*/  FMUL.FTZ R87, R195, UR15 ;  /* 0x0000000fc3577c20 */ /* 0x000fe40008410000 */
[----:B------:R-:W-:Y:S02]  /*67e0*/  FFMA.FTZ R154, R190, UR14, R173 ;  /* 0x0000000ebe9a7c23 */ /* 0x000fe400080100ad */
[----:B------:R-:W-:Y:S02]  /*67f0*/  FMUL.FTZ R86, R192, UR15 ;  /* 0x0000000fc0567c20 */ /* 0x000fe40008410000 */
[----:B------:R-:W-:-:S02]  /*6800*/  FFMA.FTZ R87, R178, UR14, -R87 ;  /* 0x0000000eb2577c23 */ /* 0x000fc40008010857 */
[----:B------:R-:W-:Y:S02]  /*6810*/  FFMA.FTZ R154, R154, R147, R199 ;  /* 0x000000939a9a7223 */ /* 0x000fe400000100c7 */
[----:B------:R-:W-:Y:S02]  /*6820*/  FFMA.FTZ R86, R175, UR14, -R86 ;  /* 0x0000000eaf567c23 */ /* 0x000fe40008010856 */
[----:B------:R-:W-:Y:S02]  /*6830*/  FMUL.FTZ R147, R194, UR15 ;  /* 0x0000000fc2937c20 */ /* 0x000fe40008410000 */
[----:B------:R-:W-:Y:S02]  /*6840*/  FMUL.FTZ R204, R204, R87 ;  /* 0x00000057cccc7220 */ /* 0x000fe40000410000 */
[----:B------:R-:W-:Y:S02]  /*6850*/  FMUL.FTZ R201, R201, R86 ;  /* 0x00000056c9c97220 */ /* 0x000fe40000410000 */
[----:B------:R-:W-:-:S02]  /*6860*/  FMUL.FTZ R87, R78, UR15 ;  /* 0x0000000f4e577c20 */ /* 0x000fc40008410000 */
[----:B------:R-:W-:Y:S02]  /*6870*/  FFMA.FTZ R86, R78, UR14, -R147 ;  /* 0x0000000e4e567c23 */ /* 0x000fe40008010893 */
[----:B------:R-:W-:Y:S02]  /*6880*/  FMUL.FTZ R175, R175, UR15 ;  /* 0x0000000fafaf7c20 */ /* 0x000fe40008410000 */
[----:B------:R-:W-:Y:S02]  /*6890*/  FMUL.FTZ R176, R176, UR15 ;  /* 0x0000000fb0b07c20 */ /* 0x000fe40008410000 */
[----:B------:R-:W-:Y:S02]  /*68a0*/  FMUL.FTZ R178, R178, UR15 ;  /* 0x0000000fb2b27c20 */ /* 0x000fe40008410000 */
[----:B------:R-:W-:Y:S02]  /*68b0*/  FFMA.FTZ R78, R194, UR14, R87 ;  /* 0x0000000ec24e7c23 */ /* 0x000fe40008010057 */
[----:B------:R-:W-:-:S02]  /*68c0*/  FMUL.FTZ R149, R202, R149 ;  /* 0x00000095ca957220 */ /* 0x000fc40000410000 */
[----:B------:R-:W-:Y:S02]  /*68d0*/  FMUL.FTZ R86, R203, R86 ;  /* 0x00000056cb567220 */ /* 0x000fe40000410000 */
[----:B------:R-:W-:Y:S02]  /*68e0*/  FFMA.FTZ R150, R192, UR14, R175 ;  /* 0x0000000ec0967c23 */ /* 0x000fe400080100af */
[----:B------:R-:W-:Y:S02]  /*68f0*/  FFMA.FTZ R147, R193, UR14, R176 ;  /* 0x0000000ec1937c23 */ /* 0x000fe400080100b0 */
[----:B------:R-:W-:Y:S02]  /*6900*/  FFMA.FTZ R87, R195, UR14, R178 ;  /* 0x0000000ec3577c23 */ /* 0x000fe400080100b2 */
[----:B0-----:R-:W-:Y:S02]  /*6910*/  @!P1 FADD.FTZ R70, R70, R153 ;  /* 0x0000009946469221 */ /* 0x001fe40000010000 */
[----:B-1----:R-:W-:-:S02]  /*6920*/  @!P1 FADD.FTZ R71, R71, R160 ;  /* 0x000000a047479221 */ /* 0x002fc40000010000 */
[----:B--2---:R-:W-:Y:S02]  /*6930*/  @!P1 FADD.FTZ R69, R69, R152 ;  /* 0x0000009845459221 */ /* 0x004fe40000010000 */
[----:B------:R-:W-:Y:S02]  /*6940*/  @!P1 FADD.FTZ R68, R68, R151 ;  /* 0x0000009744449221 */ /* 0x000fe40000010000 */
        /* <DEDUP_REMOVED lines=65> */
.L_x_6164:
[----:B0-----:R-:W-:Y:S05]  /*6d60*/  BSYNC B0 ;  /* 0x0000000000007941 */ /* 0x001fea0003800000 */
.L_x_6163:
[----:B------:R-:W-:-:S04]  /*6d70*/  IADD3 R103, R103, 0x1, RZ ;  /* 0x0000000167677810 */ /* 0x000fc80007ffe0ff */
[----:B------:R-:W-:-:S13]  /*6d80*/  ISETP.GE.AND P0, PT, R103, c[0x0][0x16c], PT ;  /* 0x00005b0067007a0c */ /* 0x000fda0003f06270 */
[----:B------:R-:W-:Y:S01]  /*6d90*/  @P0 CALL.REL.NOINC `(.L_x_6128) ;  /* 0x0000001000000944 */ /* 0x000fe20003c00000 */
[----:B------:R-:W-:Y:S05]  /*6da0*/  BRA `(.L_x_6165) ;  /* 0xffffa21000007947 */ /* 0x000fea000383ffff */
.L_x_6128:
        /* <DEDUP_REMOVED lines=8> */
[----:B------:R-:W-:Y:S02]  /*6e30*/  UIADD3 UR10, UP1, UR10, -0x1000, URZ ;  /* 0xfffff0000a0a7890 */ /* 0x000fe4000ff3e03f */
[----:B------:R-:W-:Y:S01]  /*6e40*/  UIADD3 UR12, UP2, UR12, -0x1000, URZ ;  /* 0xfffff0000c0c7890 */ /* 0x000fe2000ff5e03f */
[----:B------:R-:W-:Y:S01]  /*6e50*/  SHF.R.S32.HI R37, RZ, 0x1f, R36 ;  /* 0x0000001fff257819 */ /* 0x000fe20000011424 */
[----:B------:R-:W-:-:S02]  /*6e60*/  UIADD3.X UR9, UR9, -0x1, URZ, UP0, !UPT ;  /* 0xffffffff09097890 */ /* 0x000fc400087fe43f */
[----:B------:R-:W-:Y:S02]  /*6e70*/  UIADD3.X UR11, UR11, -0x1, URZ, UP1, !UPT ;  /* 0xffffffff0b0b7890 */ /* 0x000fe40008ffe43f */
[----:B------:R-:W-:Y:S01]  /*6e80*/  UIADD3.X UR13, UR13, -0x1, URZ, UP2, !UPT ;  /* 0xffffffff0d0d7890 */ /* 0x000fe200097fe43f */
[----:B------:R-:W-:Y:S04]  /*6e90*/  STS.128 [R38.X16], R16 ;  /* 0x0000001026007388 */ /* 0x000fe8000000cc00 */
[----:B------:R-:W-:Y:S04]  /*6ea0*/  STS.128 [R38.X16+0x10], R12 ;  /* 0x0000100c26007388 */ /* 0x000fe8000000cc00 */
[----:B------:R0:W-:Y:S04]  /*6eb0*/  STS.128 [R38.X16+0x20], R8 ;  /* 0x0000200826007388 */ /* 0x0001e8000000cc00 */
[----:B------:R1:W-:Y:S01]  /*6ec0*/  STS.128 [R38.X16+0x30], R4 ;  /* 0x0000300426007388 */ /* 0x0003e2000000cc00 */
[----:B------:R-:W-:-:S06]  /*6ed0*/  NOP ;  /* 0x0000000000007918 */ /* 0x000fcc0000000000 */
[----:B------:R-:W2:Y:S04]  /*6ee0*/  LDS.128 R40, [R120.X16] ;  /* 0x0000000078287984 */ /* 0x000ea8000000cc00 */
[----:B------:R-:W3:Y:S01]  /*6ef0*/  LDS.128 R44, [R120.X16+0x200] ;  /* 0x00020000782c7984 */ /* 0x000ee2000000cc00 */
[----:B0-----:R-:W-:-:S03]  /*6f00*/  IMAD.WIDE.U32 R8, R130, c[0x0][0x2d8], R36 ;  /* 0x0000b60082087a25 */ /* 0x001fc600078e0024 */
[----:B------:R-:W0:Y:S01]  /*6f10*/  LDS.128 R48, [R120.X16+0x400] ;  /* 0x0004000078307984 */ /* 0x000e22000000cc00 */
[----:B-1----:R-:W-:Y:S01]  /*6f20*/  IMAD R5, R131, c[0x0][0x2e0], RZ ;  /* 0x0000b80083057a24 */ /* 0x002fe200078e02ff */
[----:B------:R-:W-:Y:S01]  /*6f30*/  IADD3 R9, R9, R39, RZ ;  /* 0x0000002709097210 */ /* 0x000fe20007ffe0ff */
[----:B------:R-:W-:Y:S01]  /*6f40*/  IMAD R39, R129, c[0x0][0x2f8], RZ ;  /* 0x0000be0081277a24 */ /* 0x000fe200078e02ff */
[----:B------:R-:W1:Y:S01]  /*6f50*/  LDS.128 R16, [R120.X16+0x600] ;  /* 0x0006000078107984 */ /* 0x000e62000000cc00 */
[C---:B------:R-:W-:Y:S02]  /*6f60*/  IMAD R7, R132.reuse, c[0x0][0x2e4], R5 ;  /* 0x0000b90084077a24 */ /* 0x040fe400078e0205 */
[----:B------:R-:W-:-:S04]  /*6f70*/  IMAD.WIDE.U32 R4, R132, c[0x0][0x2e0], R8 ;  /* 0x0000b80084047a25 */ /* 0x000fc800078e0008 */
[C---:B------:R-:W-:Y:S01]  /*6f80*/  IMAD R39, R130.reuse, c[0x0][0x2fc], R39 ;  /* 0x0000bf0082277a24 */ /* 0x040fe200078e0227 */
[----:B------:R-:W-:Y:S01]  /*6f90*/  IADD3 R5, R5, R7, RZ ;  /* 0x0000000705057210 */ /* 0x000fe20007ffe0ff */
[----:B------:R-:W-:Y:S01]  /*6fa0*/  IMAD.WIDE.U32 R36, R130, c[0x0][0x2f8], R36 ;  /* 0x0000be0082247a25 */ /* 0x000fe200078e0024 */
[----:B------:R-:W-:-:S04]  /*6fb0*/  LEA R6, P0, R4, c[0x0][0x330], 0x2 ;  /* 0x0000cc0004067a11 */ /* 0x000fc800078010ff */
[----:B------:R-:W-:Y:S02]  /*6fc0*/  LEA.HI.X R7, R4, c[0x0][0x334], R5, 0x2, P0 ;  /* 0x0000cd0004077a11 */ /* 0x000fe400000f1405 */
[----:B------:R-:W-:-:S03]  /*6fd0*/  IADD3 R37, R37, R39, RZ ;  /* 0x0000002725257210 */ /* 0x000fc60007ffe0ff */
[----:B------:R-:W-:-:S04]  /*6fe0*/  IMAD.WIDE R4, R121, 0x10, R6 ;  /* 0x0000001079047825 */ /* 0x000fc800078e0206 */
[----:B------:R-:W-:-:S04]  /*6ff0*/  FADD.FTZ R7, R0, R21 ;  /* 0x0000001500077221 */ /* 0x000fc80000010000 */
[----:B------:R-:W-:Y:S01]  /*7000*/  FADD.FTZ R0, R7, R22 ;  /* 0x0000001607007221 */ /* 0x000fe20000010000 */
[----:B--2---:R-:W-:Y:S03]  /*7010*/  STG.E.128 [R4.64], R40 ;  /* 0x0000002804007986 */ /* 0x004fe6000c101d06 */
[----:B------:R-:W-:Y:S01]  /*7020*/  FADD.FTZ R7, R0, R23 ;  /* 0x0000001700077221 */ /* 0x000fe20000010000 */
[----:B---3--:R-:W-:Y:S03]  /*7030*/  STG.E.128 [R4.64+0x200], R44 ;  /* 0x0002002c04007986 */ /* 0x008fe6000c101d06 */
[----:B------:R-:W-:Y:S01]  /*7040*/  FADD.FTZ R0, R7, R24 ;  /* 0x0000001807007221 */ /* 0x000fe20000010000 */
[----:B0-----:R-:W-:Y:S04]  /*7050*/  STG.E.128 [R4.64+0x400], R48 ;  /* 0x0004003004007986 */ /* 0x001fe8000c101d06 */
[----:B-1----:R0:W-:Y:S04]  /*7060*/  STG.E.128 [R4.64+0x600], R16 ;  /* 0x0006001004007986 */ /* 0x0021e8000c101d06 */
        /* <DEDUP_REMOVED lines=36> */
.L_x_6127:
[----:B--2---:R-:W-:Y:S02]  /*72b0*/  ISETP.NE.U32.AND P0, PT, RZ, c[0x0][0x328], PT ;  /* 0x0000ca00ff007a0c */ /* 0x004fe40003f05070 */
[----:B------:R-:W-:-:S02]  /*72c0*/  ISETP.NE.U32.AND P2, PT, RZ, c[0x0][0x348], PT ;  /* 0x0000d200ff007a0c */ /* 0x000fc40003f45070 */
[----:B------:R-:W-:Y:S02]  /*72d0*/  ISETP.NE.AND.EX P1, PT, RZ, c[0x0][0x32c], PT, P0 ;  /* 0x0000cb00ff007a0c */ /* 0x000fe40003f25300 */
[----:B------:R-:W-:-:S11]  /*72e0*/  ISETP.NE.AND.EX P0, PT, RZ, c[0x0][0x34c], PT, P2 ;  /* 0x0000d300ff007a0c */ /* 0x000fd60003f05320 */
[----:B------:R-:W-:Y:S05]  /*72f0*/  @!P1 BRA `(.L_x_6167) ;  /* 0x0000019000009947 */ /* 0x000fea0003800000 */
[----:B------:R-:W0:Y:S01]  /*7300*/  SHFL.DOWN P1, R0, R127, 0x1, 0x1f ;  /* 0x08201f007f007f89 */ /* 0x000e220000020000 */
[----:B------:R-:W-:Y:S03]  /*7310*/  BSSY B0, `(.L_x_6167) ;  /* 0x0000017000007945 */ /* 0x000fe60003800000 */
[----:B------:R-:W2:Y:S04]  /*7320*/  S2R R8, SR_LANEID ;  /* 0x0000000000087919 */ /* 0x000ea80000000000 */
[----:B------:R-:W4:Y:S01]  /*7330*/  S2R R9, SR_TID.X ;  /* 0x0000000000097919 */ /* 0x000f220000002100 */
[----:B0-----:R-:W-:Y:S01]  /*7340*/  @P1 FADD R0, R0, R127 ;  /* 0x0000007f00001221 */ /* 0x001fe20000000000 */
[----:B--2---:R-:W-:-:S04]  /*7350*/  ISETP.NE.AND P2, PT, R8, RZ, PT ;  /* 0x000000ff0800720c */ /* 0x004fc80003f45270 */
        /* <DEDUP_REMOVED lines=18> */
.L_x_6168:
[----:B------:R-:W-:Y:S05]  /*7480*/  BSYNC B0 ;  /* 0x0000000000007941 */ /* 0x000fea0003800000 */
.L_x_6167:
[----:B------:R-:W-:Y:S01]  /*7490*/  BSSY B0, `(.L_x_6169) ;  /* 0x000001d000007945 */ /* 0x000fe20003800000 */
[----:B------:R-:W-:Y:S05]  /*74a0*/  @!P0 BRA `(.L_x_6170) ;  /* 0x000001a000008947 */ /* 0x000fea0003800000 */
[----:B------:R-:W-:Y:S06]  /*74b0*/  BAR.SYNC.DEFER_BLOCKING 0x0 ;  /* 0x0000000000007b1d */ /* 0x000fec0000010000 */
[----:B------:R-:W2:Y:S04]  /*74c0*/  SHFL.DOWN P0, R0, R125, 0x1, 0x1f ;  /* 0x08201f007d007f89 */ /* 0x000ea80000000000 */
[----:B------:R-:W4:Y:S04]  /*74d0*/  S2R R8, SR_LANEID ;  /* 0x0000000000087919 */ /* 0x000f280000000000 */
[----:B------:R-:W5:Y:S01]  /*74e0*/  S2R R19, SR_TID.X ;  /* 0x0000000000137919 */ /* 0x000f620000002100 */
[----:B--2---:R-:W-:Y:S01]  /*74f0*/  @P0 FADD R0, R0, R125 ;  /* 0x0000007d00000221 */ /* 0x004fe20000000000 */
[----:B----4-:R-:W-:-:S04]  /*7500*/  ISETP.NE.AND P2, PT, R8, RZ, PT ;  /* 0x000000ff0800720c */ /* 0x010fc80003f45270 */
[----:B------:R-:W2:Y:S01]  /*7510*/  SHFL.DOWN P0, R5, R0, 0x2, 0x1f ;  /* 0x08401f0000057f89 */ /* 0x000ea20000000000 */
[----:B-----5:R-:W-:-:S08]  /*7520*/  ISETP.NE.AND P1, PT, R19, RZ, PT ;  /* 0x000000ff1300720c */ /* 0x020fd00003f25270 */
[----:B------:R-:W-:-:S04]  /*7530*/  @!P2 SHF.R.S32.HI R8, RZ, 0x1f, R19 ;  /* 0x0000001fff08a819 */ /* 0x000fc80000011413 */
[----:B------:R-:W-:Y:S01]  /*7540*/  @!P2 LEA.HI R8, R8, R19, RZ, 0x5 ;  /* 0x000000130808a211 */ /* 0x000fe200078f28ff */
[----:B--2---:R-:W-:-:S05]  /*7550*/  @P0 FADD R5, R0, R5 ;  /* 0x0000000500050221 */ /* 0x004fca0000000000 */
[----:B------:R-:W2:Y:S02]  /*7560*/  SHFL.DOWN P0, R4, R5, 0x4, 0x1f ;  /* 0x08801f0005047f89 */ /* 0x000ea40000000000 */
[----:B--2---:R-:W-:Y:S01]  /*7570*/  @P0 FADD R4, R5, R4 ;  /* 0x0000000405040221 */ /* 0x004fe20000000000 */
[----:B------:R-:W-:-:S04]  /*7580*/  @!P2 SHF.R.S32.HI R5, RZ, 0x5, R8 ;  /* 0x00000005ff05a819 */ /* 0x000fc80000011408 */
[----:B------:R-:W2:Y:S02]  /*7590*/  SHFL.DOWN P0, R7, R4, 0x8, 0x1f ;  /* 0x09001f0004077f89 */ /* 0x000ea40000000000 */
[----:B--2---:R-:W-:-:S05]  /*75a0*/  @P0 FADD R7, R4, R7 ;  /* 0x0000000704070221 */ /* 0x004fca0000000000 */
[----:B0-----:R-:W0:Y:S02]  /*75b0*/  SHFL.DOWN P0, R6, R7, 0x10, 0x1f ;  /* 0x0a001f0007067f89 */ /* 0x001e240000000000 */
        /* <DEDUP_REMOVED lines=9> */
.L_x_6170:
[----:B------:R-:W2:Y:S02]  /*7650*/  S2R R19, SR_TID.X ;  /* 0x0000000000137919 */ /* 0x000ea40000002100 */
.L_x_6171:
[----:B------:R-:W-:Y:S05]  /*7660*/  BSYNC B0 ;  /* 0x0000000000007941 */ /* 0x000fea0003800000 */
.L_x_6169:
[----:B--2---:R-:W-:-:S13]  /*7670*/  ISETP.GE.AND P0, PT, R19, c[0x0][0x16c], PT ;  /* 0x00005b0013007a0c */ /* 0x004fda0003f06270 */
        /* <DEDUP_REMOVED lines=21> */
.L_x_6172:
        /* <DEDUP_REMOVED lines=64> */
.L_x_6133:
[----:B------:R-:W-:Y:S01]  /*7bd0*/  HFMA2.MMA R202, -RZ, RZ, 0, 5.9604644775390625e-08 ;  /* 0x00000001ffca7435 */ /* 0x000fe200000001ff */
[----:B------:R-:W-:Y:S02]  /*7be0*/  MOV R201, R74 ;  /* 0x0000004a00c97202 */ /* 0x000fe40000000f00 */
[----:B------:R-:W-:Y:S02]  /*7bf0*/  MOV R75, RZ ;  /* 0x000000ff004b7202 */ /* 0x000fe40000000f00 */
[----:B------:R-:W-:-:S02]  /*7c00*/  MOV R204, 0xffffffff ;  /* 0xffffffff00cc7802 */ /* 0x000fc40000000f00 */
[----:B------:R-:W-:Y:S02]  /*7c10*/  MOV R72, 0x7c30 ;  /* 0x00007c3000487802 */ /* 0x000fe40000000f00 */
[----:B0-2--5:R-:W-:Y:S05]  /*7c20*/  CALL.REL.NOINC `($__internal_146_$__cuda_sm70_shflsync_up) ;  /* 0x00001e4000007944 */ /* 0x025fea0003c00000 */
[----:B-1----:R-:W-:Y:S01]  /*7c30*/  MOV R77, R75 ;  /* 0x0000004b004d7202 */ /* 0x002fe20000000f00 */
[----:B0-----:R-:W-:Y:S05]  /*7c40*/  BRA `(.L_x_6173) ;  /* 0xffffadb000007947 */ /* 0x001fea000383ffff */
.L_x_6134:
[----:B------:R-:W-:Y:S01]  /*7c50*/  HFMA2.MMA R202, -RZ, RZ, 0, 5.9604644775390625e-08 ;  /* 0x00000001ffca7435 */ /* 0x000fe200000001ff */
[----:B------:R-:W-:Y:S02]  /*7c60*/  MOV R201, R76 ;  /* 0x0000004c00c97202 */ /* 0x000fe40000000f00 */
[----:B------:R-:W-:Y:S02]  /*7c70*/  MOV R75, RZ ;  /* 0x000000ff004b7202 */ /* 0x000fe40000000f00 */
[----:B------:R-:W-:Y:S02]  /*7c80*/  MOV R204, 0xffffffff ;  /* 0xffffffff00cc7802 */ /* 0x000fe40000000f00 */
[----:B------:R-:W-:Y:S02]  /*7c90*/  MOV R72, 0x7cb0 ;  /* 0x00007cb000487802 */ /* 0x000fe40000000f00 */
[----:B0123-5:R-:W-:Y:S05]  /*7ca0*/  CALL.REL.NOINC `($__internal_146_$__cuda_sm70_shflsync_up) ;  /* 0x00001dc000007944 */ /* 0x02ffea0003c00000 */
[----:B0-----:R-:W-:Y:S01]  /*7cb0*/  HFMA2.MMA R202, -RZ, RZ, 0, 5.9604644775390625e-08 ;  /* 0x00000001ffca7435 */ /* 0x001fe200000001ff */
[----:B-1----:R-:W-:Y:S02]  /*7cc0*/  MOV R197, R75 ;  /* 0x0000004b00c57202 */ /* 0x002fe40000000f00 */
[----:B------:R-:W-:-:S02]  /*7cd0*/  MOV R201, R78 ;  /* 0x0000004e00c97202 */ /* 0x000fc40000000f00 */
[----:B------:R-:W-:Y:S02]  /*7ce0*/  MOV R75, RZ ;  /* 0x000000ff004b7202 */ /* 0x000fe40000000f00 */
[----:B------:R-:W-:Y:S02]  /*7cf0*/  MOV R204, 0xffffffff ;  /* 0xffffffff00cc7802 */ /* 0x000fe40000000f00 */
[----:B------:R-:W-:Y:S02]  /*7d00*/  MOV R72, 0x7d20 ;  /* 0x00007d2000487802 */ /* 0x000fe40000000f00 */
[----:B------:R-:W-:Y:S05]  /*7d10*/  CALL.REL.NOINC `($__internal_146_$__cuda_sm70_shflsync_up) ;  /* 0x00001d5000007944 */ /* 0x000fea0003c00000 */
[----:B0-----:R-:W-:Y:S01]  /*7d20*/  HFMA2.MMA R202, -RZ, RZ, 0, 5.9604644775390625e-08 ;  /* 0x00000001ffca7435 */ /* 0x001fe200000001ff */
[----:B-1----:R-:W-:Y:S02]  /*7d30*/  MOV R199, R75 ;  /* 0x0000004b00c77202 */ /* 0x002fe40000000f00 */
[----:B------:R-:W-:Y:S02]  /*7d40*/  MOV R201, R79 ;  /* 0x0000004f00c97202 */ /* 0x000fe40000000f00 */
[----:B------:R-:W-:Y:S02]  /*7d50*/  MOV R75, RZ ;  /* 0x000000ff004b7202 */ /* 0x000fe40000000f00 */
[----:B------:R-:W-:-:S02]  /*7d60*/  MOV R204, 0xffffffff ;  /* 0xffffffff00cc7802 */ /* 0x000fc40000000f00 */
[----:B------:R-:W-:Y:S02]  /*7d70*/  MOV R72, 0x7d90 ;  /* 0x00007d9000487802 */ /* 0x000fe40000000f00 */
[----:B------:R-:W-:Y:S05]  /*7d80*/  CALL.REL.NOINC `($__internal_146_$__cuda_sm70_shflsync_up) ;  /* 0x00001ce000007944 */ /* 0x000fea0003c00000 */
        /* <DEDUP_REMOVED lines=20> */
[----:B------:R-:W-:Y:S05]  /*7ed0*/  CALL.REL.NOINC `($__internal_146_$__cuda_sm70_shflsync_up) ;  /* 0x00001b9000007944 */ /* 0x000fea0003c00000 */
[----:B0-----:R-:W-:Y:S01]  /*7ee0*/  HFMA2.MMA R202, -RZ, RZ, 0, 1.1920928955078125e-07 ;  /* 0x00000002ffca7435 */ /* 0x001fe200000001ff */
[----:B-1----:R-:W-:Y:S02]  /*7ef0*/  MOV R74, R75 ;  /* 0x0000004b004a7202 */ /* 0x002fe40000000f00 */
[----:B------:R-:W-:Y:S02]  /*7f00*/  MOV R201, R206 ;  /* 0x000000ce00c97202 */ /* 0x000fe40000000f00 */
[----:B------:R-:W-:Y:S02]  /*7f10*/  MOV R75, RZ ;  /* 0x000000ff004b7202 */ /* 0x000fe40000000f00 */
[----:B------:R-:W-:Y:S02]  /*7f20*/  MOV R204, 0xffffffff ;  /* 0xffffffff00cc7802 */ /* 0x000fe40000000f00 */
[----:B------:R-:W-:Y:S02]  /*7f30*/  MOV R72, 0x7f50 ;  /* 0x00007f5000487802 */ /* 0x000fe40000000f00 */
[----:B------:R-:W-:Y:S05]  /*7f40*/  CALL.REL.NOINC `($__internal_146_$__cuda_sm70_shflsync_up) ;  /* 0x00001b2000007944 */ /* 0x000fea0003c00000 */
[----:B0-----:R-:W-:Y:S01]  /*7f50*/  HFMA2.MMA R202, -RZ, RZ, 0, 1.1920928955078125e-07 ;  /* 0x00000002ffca7435 */ /* 0x001fe200000001ff */
[----:B-1----:R-:W-:-:S02]  /*7f60*/  MOV R76, R75 ;  /* 0x0000004b004c7202 */ /* 0x002fc40000000f00 */
[----:B------:R-:W-:Y:S02]  /*7f70*/  MOV R201, R78 ;  /* 0x0000004e00c97202 */ /* 0x000fe40000000f00 */
[----:B------:R-:W-:Y:S02]  /*7f80*/  MOV R75, RZ ;  /* 0x000000ff004b7202 */ /* 0x000fe40000000f00 */
[----:B------:R-:W-:Y:S02]  /*7f90*/  MOV R204, 0xffffffff ;  /* 0xffffffff00cc7802 */ /* 0x000fe40000000f00 */
[----:B------:R-:W-:Y:S02]  /*7fa0*/  MOV R72, 0x7fc0 ;  /* 0x00007fc000487802 */ /* 0x000fe40000000f00 */
[----:B------:R-:W-:Y:S05]  /*7fb0*/  CALL.REL.NOINC `($__internal_146_$__cuda_sm70_shflsync_up) ;  /* 0x00001ab000007944 */ /* 0x000fea0003c00000 */
[----:B0-----:R-:W-:Y:S01]  /*7fc0*/  HFMA2.MMA R202, -RZ, RZ, 0, 1.1920928955078125e-07 ;  /* 0x00000002ffca7435 */ /* 0x001fe200000001ff */
[----:B-1----:R-:W-:Y:S02]  /*7fd0*/  MOV R77, R75 ;  /* 0x0000004b004d7202 */ /* 0x002fe40000000f00 */
[----:B------:R-:W-:Y:S02]  /*7fe0*/  MOV R201, R79 ;  /* 0x0000004f00c97202 */ /* 0x000fe40000000f00 */
[----:B------:R-:W-:-:S02]  /*7ff0*/  MOV R75, RZ ;  /* 0x000000ff004b7202 */ /* 0x000fc40000000f00 */
[----:B------:R-:W-:Y:S02]  /*8000*/  MOV R204, 0xffffffff ;  /* 0xffffffff00cc7802 */ /* 0x000fe40000000f00 */
[----:B------:R-:W-:Y:S02]  /*8010*/  MOV R72, 0x8030 ;  /* 0x0000803000487802 */ /* 0x000fe40000000f00 */
[----:B------:R-:W-:Y:S05]  /*8020*/  CALL.REL.NOINC `($__internal_146_$__cuda_sm70_shflsync_up) ;  /* 0x00001a4000007944 */ /* 0x000fea0003c00000 */
        /* <DEDUP_REMOVED lines=17> */
[----:B------:R-:W-:Y:S05]  /*8140*/  CALL.REL.NOINC `($__internal_146_$__cuda_sm70_shflsync_up) ;  /* 0x0000192000007944 */ /* 0x000fea0003c00000 */
[----:B0-----:R-:W-:Y:S01]  /*8150*/  HFMA2.MMA R202, -RZ, RZ, 0, 2.384185791015625e-07 ;  /* 0x00000004ffca7435 */ /* 0x001fe200000001ff */
[----:B-1----:R-:W-:-:S02]  /*8160*/  MOV R74, R75 ;  /* 0x0000004b004a7202 */ /* 0x002fc40000000f00 */
[----:B------:R-:W-:Y:S02]  /*8170*/  MOV R201, R206 ;  /* 0x000000ce00c97202 */ /* 0x000fe40000000f00 */
[----:B------:R-:W-:Y:S02]  /*8180*/  MOV R75, RZ ;  /* 0x000000ff004b7202 */ /* 0x000fe40000000f00 */
[----:B------:R-:W-:Y:S02]  /*8190*/  MOV R204, 0xffffffff ;  /* 0xffffffff00cc7802 */ /* 0x000fe40000000f00 */
[----:B------:R-:W-:Y:S02]  /*81a0*/  MOV R72, 0x81c0 ;  /* 0x000081c000487802 */ /* 0x000fe40000000f00 */
[----:B------:R-:W-:Y:S05]  /*81b0*/  CALL.REL.NOINC `($__internal_146_$__cuda_sm70_shflsync_up) ;  /* 0x000018b000007944 */ /* 0x000fea0003c00000 */
[----:B0-----:R-:W-:Y:S01]  /*81c0*/  HFMA2.MMA R202, -RZ, RZ, 0, 2.384185791015625e-07 ;  /* 0x00000004ffca7435 */ /* 0x001fe200000001ff */
[----:B-1----:R-:W-:Y:S02]  /*81d0*/  MOV R76, R75 ;  /* 0x0000004b004c7202 */ /* 0x002fe40000000f00 */
[----:B------:R-:W-:Y:S02]  /*81e0*/  MOV R201, R78 ;  /* 0x0000004e00c97202 */ /* 0x000fe40000000f00 */
[----:B------:R-:W-:-:S02]  /*81f0*/  MOV R75, RZ ;  /* 0x000000ff004b7202 */ /* 0x000fc40000000f00 */
[----:B------:R-:W-:Y:S02]  /*8200*/  MOV R204, 0xffffffff ;  /* 0xffffffff00cc7802 */ /* 0x000fe40000000f00 */
[----:B------:R-:W-:Y:S02]  /*8210*/  MOV R72, 0x8230 ;  /* 0x0000823000487802 */ /* 0x000fe40000000f00 */
[----:B------:R-:W-:Y:S05]  /*8220*/  CALL.REL.NOINC `($__internal_146_$__cuda_sm70_shflsync_up) ;  /* 0x0000184000007944 */ /* 0x000fea0003c00000 */
[----:B0-----:R-:W-:Y:S01]  /*8230*/  HFMA2.MMA R202, -RZ, RZ, 0, 2.384185791015625e-07 ;  /* 0x00000004ffca7435 */ /* 0x001fe200000001ff */
[----:B-1----:R-:W-:Y:S02]  /*8240*/  MOV R77, R75 ;  /* 0x0000004b004d7202 */ /* 0x002fe40000000f00 */
[----:B------:R-:W-:Y:S02]  /*8250*/  MOV R201, R79 ;  /* 0x0000004f00c97202 */ /* 0x000fe40000000f00 */
[----:B------:R-:W-:Y:S02]  /*8260*/  MOV R75, RZ ;  /* 0x000000ff004b7202 */ /* 0x000fe40000000f00 */
[----:B------:R-:W-:Y:S02]  /*8270*/  MOV R204, 0xffffffff ;  /* 0xffffffff00cc7802 */ /* 0x000fe40000000f00 */
[----:B------:R-:W-:-:S02]  /*8280*/  MOV R72, 0x82a0 ;  /* 0x000082a000487802 */ /* 0x000fc40000000f00 */
[----:B------:R-:W-:Y:S05]  /*8290*/  CALL.REL.NOINC `($__internal_146_$__cuda_sm70_shflsync_up) ;  /* 0x000017d000007944 */ /* 0x000fea0003c00000 */
        /* <DEDUP_REMOVED lines=17> */
[----:B------:R-:W-:Y:S05]  /*83b0*/  CALL.REL.NOINC `($__internal_146_$__cuda_sm70_shflsync_up) ;  /* 0x000016b000007944 */ /* 0x000fea0003c00000 */
[----:B0-----:R-:W-:Y:S01]  /*83c0*/  HFMA2.MMA R202, -RZ, RZ, 0, 4.76837158203125e-07 ;  /* 0x00000008ffca7435 */ /* 0x001fe200000001ff */
[----:B-1----:R-:W-:Y:S02]  /*83d0*/  MOV R74, R75 ;  /* 0x0000004b004a7202 */ /* 0x002fe40000000f00 */
[----:B------:R-:W-:Y:S02]  /*83e0*/  MOV R201, R206 ;  /* 0x000000ce00c97202 */ /* 0x000fe40000000f00 */
[----:B------:R-:W-:Y:S02]  /*83f0*/  MOV R75, RZ ;  /* 0x000000ff004b7202 */ /* 0x000fe40000000f00 */
[----:B------:R-:W-:Y:S02]  /*8400*/  MOV R204, 0xffffffff ;  /* 0xffffffff00cc7802 */ /* 0x000fe40000000f00 */
[----:B------:R-:W-:-:S02]  /*8410*/  MOV R72, 0x8430 ;  /* 0x0000843000487802 */ /* 0x000fc40000000f00 */
[----:B------:R-:W-:Y:S05]  /*8420*/  CALL.REL.NOINC `($__internal_146_$__cuda_sm70_shflsync_up) ;  /* 0x0000164000007944 */ /* 0x000fea0003c00000 */
[----:B0-----:R-:W-:Y:S01]  /*8430*/  HFMA2.MMA R202, -RZ, RZ, 0, 4.76837158203125e-07 ;  /* 0x00000008ffca7435 */ /* 0x001fe200000001ff */
[----:B-1----:R-:W-:-:S02]  /*8440*/  MOV R76, R75 ;  /* 0x0000004b004c7202 */ /* 0x002fc40000000f00 */
[----:B------:R-:W-:Y:S02]  /*8450*/  MOV R201, R78 ;  /* 0x0000004e00c97202 */ /* 0x000fe40000000f00 */
[----:B------:R-:W-:Y:S02]  /*8460*/  MOV R75, RZ ;  /* 0x000000ff004b7202 */ /* 0x000fe40000000f00 */
[----:B------:R-:W-:Y:S02]  /*8470*/  MOV R204, 0xffffffff ;  /* 0xffffffff00cc7802 */ /* 0x000fe40000000f00 */
[----:B------:R-:W-:Y:S02]  /*8480*/  MOV R72, 0x84a0 ;  /* 0x000084a000487802 */ /* 0x000fe40000000f00 */
[----:B------:R-:W-:Y:S05]  /*8490*/  CALL.REL.NOINC `($__internal_146_$__cuda_sm70_shflsync_up) ;  /* 0x000015d000007944 */ /* 0x000fea0003c00000 */
[----:B0-----:R-:W-:Y:S01]  /*84a0*/  HFMA2.MMA R202, -RZ, RZ, 0, 4.76837158203125e-07 ;  /* 0x00000008ffca7435 */ /* 0x001fe200000001ff */
        /* <DEDUP_REMOVED lines=25> */
[----:B------:R-:W-:Y:S05]  /*8640*/  CALL.REL.NOINC `($__internal_146_$__cuda_sm70_shflsync_up) ;  /* 0x0000142000007944 */ /* 0x000fea0003c00000 */
[----:B0-----:R-:W-:Y:S01]  /*8650*/  HFMA2.MMA R202, -RZ, RZ, 0, 9.5367431640625e-07 ;  /* 0x00000010ffca7435 */ /* 0x001fe200000001ff */
[----:B-1----:R-:W-:Y:S02]  /*8660*/  MOV R76, R75 ;  /* 0x0000004b004c7202 */ /* 0x002fe40000000f00 */
[----:B------:R-:W-:Y:S02]  /*8670*/  MOV R201, R199 ;  /* 0x000000c700c97202 */ /* 0x000fe40000000f00 */
[----:B------:R-:W-:Y:S02]  /*8680*/  MOV R75, RZ ;  /* 0x000000ff004b7202 */ /* 0x000fe40000000f00 */
[----:B------:R-:W-:Y:S02]  /*8690*/  MOV R204, 0xffffffff ;  /* 0xffffffff00cc7802 */ /* 0x000fe40000000f00 */
[----:B------:R-:W-:Y:S02]  /*86a0*/  MOV R72, 0x86c0 ;  /* 0x000086c000487802 */ /* 0x000fe40000000f00 */
[----:B------:R-:W-:Y:S05]  /*86b0*/  CALL.REL.NOINC `($__internal_146_$__cuda_sm70_shflsync_up) ;  /* 0x000013b000007944 */ /* 0x000fea0003c00000 */
[----:B0-----:R-:W-:Y:S01]  /*86c0*/  HFMA2.MMA R202, -RZ, RZ, 0, 9.5367431640625e-07 ;  /* 0x00000010ffca7435 */ /* 0x001fe200000001ff */
[----:B-1----:R-:W-:-:S02]  /*86d0*/  MOV R198, R75 ;  /* 0x0000004b00c67202 */ /* 0x002fc40000000f00 */
[----:B------:R-:W-:Y:S02]  /*86e0*/  MOV R201, R78 ;  /* 0x0000004e00c97202 */ /* 0x000fe40000000f00 */
[----:B------:R-:W-:Y:S02]  /*86f0*/  MOV R75, RZ ;  /* 0x000000ff004b7202 */ /* 0x000fe40000000f00 */
[----:B------:R-:W-:Y:S02]  /*8700*/  MOV R204, 0xffffffff ;  /* 0xffffffff00cc7802 */ /* 0x000fe40000000f00 */
[----:B------:R-:W-:Y:S02]  /*8710*/  MOV R72, 0x8730 ;  /* 0x0000873000487802 */ /* 0x000fe40000000f00 */
[----:B------:R-:W-:Y:S05]  /*8720*/  CALL.REL.NOINC `($__internal_146_$__cuda_sm70_shflsync_up) ;  /* 0x0000134000007944 */ /* 0x000fea0003c00000 */
[----:B0-----:R-:W-:Y:S01]  /*8730*/  HFMA2.MMA R202, -RZ, RZ, 0, 9.5367431640625e-07 ;  /* 0x00000010ffca7435 */ /* 0x001fe200000001ff */
[----:B-1----:R-:W-:Y:S02]  /*8740*/  MOV R200, R75 ;  /* 0x0000004b00c87202 */ /* 0x002fe40000000f00 */
[----:B------:R-:W-:Y:S02]  /*8750*/  MOV R201, R79 ;  /* 0x0000004f00c97202 */ /* 0x000fe40000000f00 */
[----:B------:R-:W-:-:S02]  /*8760*/  MOV R75, RZ ;  /* 0x000000ff004b7202 */ /* 0x000fc40000000f00 */
[----:B------:R-:W-:Y:S02]  /*8770*/  MOV R204, 0xffffffff ;  /* 0xffffffff00cc7802 */ /* 0x000fe40000000f00 */
[----:B------:R-:W-:Y:S02]  /*8780*/  MOV R72, 0x87a0 ;  /* 0x000087a000487802 */ /* 0x000fe40000000f00 */
[----:B------:R-:W-:Y:S05]  /*8790*/  CALL.REL.NOINC `($__internal_146_$__cuda_sm70_shflsync_up) ;  /* 0x000012d000007944 */ /* 0x000fea0003c00000 */
[----:B01----:R-:W-:Y:S05]  /*87a0*/  BRA `(.L_x_6174) ;  /* 0xffffa69000007947 */ /* 0x003fea000383ffff */
.L_x_6139:
[----:B------:R-:W-:Y:S01]  /*87b0*/  HFMA2.MMA R202, -RZ, RZ, 0, 5.9604644775390625e-08 ;  /* 0x00000001ffca7435 */ /* 0x000fe200000001ff */
[----:B-1----:R-:W-:Y:S02]  /*87c0*/  MOV R75, RZ ;  /* 0x000000ff004b7202 */ /* 0x002fe40000000f00 */
[----:B------:R-:W-:Y:S02]  /*87d0*/  MOV R204, 0xffffffff ;  /* 0xffffffff00cc7802 */ /* 0x000fe40000000f00 */
[----:B------:R-:W-:Y:S02]  /*87e0*/  MOV R72, 0x8800 ;  /* 0x0000880000487802 */ /* 0x000fe40000000f00 */
[----:B0----5:R-:W-:Y:S05]  /*87f0*/  CALL.REL.NOINC `($__internal_146_$__cuda_sm70_shflsync_up) ;  /* 0x0000127000007944 */ /* 0x021fea0003c00000 */
        /* <DEDUP_REMOVED lines=14> */
[----:B0-----:R-:W-:Y:S01]  /*88e0*/  HFMA2.MMA R202, -RZ, RZ, 0, 5.9604644775390625e-08 ;  /* 0x00000001ffca7435 */ /* 0x001fe200000001ff */
[----:B-1----:R-:W-:Y:S02]  /*88f0*/  MOV R78, R75 ;  /* 0x0000004b004e7202 */ /* 0x002fe40000000f00 */
[----:B------:R-:W-:Y:S02]  /*8900*/  MOV R201, R199 ;  /* 0x000000c700c97202 */ /* 0x000fe40000000f00 */
[----:B------:R-:W-:Y:S02]  /*8910*/  MOV R75, RZ ;  /* 0x000000ff004b7202 */ /* 0x000fe40000000f00 */
[----:B------:R-:W-:Y:S02]  /*8920*/  MOV R204, 0xffffffff ;  /* 0xffffffff00cc7802 */ /* 0x000fe40000000f00 */
[----:B------:R-:W-:Y:S02]  /*8930*/  MOV R72, 0x8950 ;  /* 0x0000895000487802 */ /* 0x000fe40000000f00 */
[----:B------:R-:W-:Y:S05]  /*8940*/  CALL.REL.NOINC `($__internal_146_$__cuda_sm70_shflsync_up) ;  /* 0x0000112000007944 */ /* 0x000fea0003c00000 */
[----:B------:R-:W-:Y:S01]  /*8950*/  MOV R79, R76 ;  /* 0x0000004c004f7202 */ /* 0x000fe20000000f00 */
[----:B------:R-:W-:Y:S01]  /*8960*/  HFMA2.MMA R76, -RZ, RZ, 0, 0 ;  /* 0x00000000ff4c7435 */ /* 0x000fe200000001ff */
[----:B------:R-:W-:-:S02]  /*8970*/  MOV R197, R77 ;  /* 0x0000004d00c57202 */ /* 0x000fc40000000f00 */
[----:B-1----:R-:W-:Y:S02]  /*8980*/  MOV R198, R75 ;  /* 0x0000004b00c67202 */ /* 0x002fe40000000f00 */
[----:B------:R-:W-:Y:S02]  /*8990*/  MOV R74, R68 ;  /* 0x00000044004a7202 */ /* 0x000fe40000000f00 */
[----:B------:R-:W-:Y:S02]  /*89a0*/  MOV R77, 0x1f ;  /* 0x0000001f004d7802 */ /* 0x000fe40000000f00 */
[----:B------:R-:W-:Y:S02]  /*89b0*/  MOV R75, 0xffffffff ;  /* 0xffffffff004b7802 */ /* 0x000fe40000000f00 */
[----:B------:R-:W-:Y:S02]  /*89c0*/  MOV R72, 0x89e0 ;  /* 0x000089e000487802 */ /* 0x000fe40000000f00 */
[----:B0-----:R-:W-:Y:S05]  /*89d0*/  CALL.REL.NOINC `($__internal_145_$__cuda_sm70_shflsync_idx_p) ;  /* 0x0000105000007944 */ /* 0x001fea0003c00000 */
[----:B0-----:R-:W-:Y:S01]  /*89e0*/  HFMA2.MMA R76, -RZ, RZ, 0, 0 ;  /* 0x00000000ff4c7435 */ /* 0x001fe200000001ff */
[----:B-1----:R-:W-:Y:S02]  /*89f0*/  MOV R68, R75 ;  /* 0x0000004b00447202 */ /* 0x002fe40000000f00 */
[----:B------:R-:W-:-:S02]  /*8a00*/  MOV R74, R69 ;  /* 0x00000045004a7202 */ /* 0x000fc40000000f00 */
[----:B------:R-:W-:Y:S02]  /*8a10*/  MOV R77, 0x1f ;  /* 0x0000001f004d7802 */ /* 0x000fe40000000f00 */
[----:B------:R-:W-:Y:S02]  /*8a20*/  MOV R75, 0xffffffff ;  /* 0xffffffff004b7802 */ /* 0x000fe40000000f00 */
[----:B------:R-:W-:Y:S02]  /*8a30*/  MOV R72, 0x8a50 ;  /* 0x00008a5000487802 */ /* 0x000fe40000000f00 */
[----:B------:R-:W-:Y:S05]  /*8a40*/  CALL.REL.NOINC `($__internal_145_$__cuda_sm70_shflsync_idx_p) ;  /* 0x00000fe000007944 */ /* 0x000fea0003c00000 */
[----:B0-----:R-:W-:Y:S01]  /*8a50*/  HFMA2.MMA R76, -RZ, RZ, 0, 0 ;  /* 0x00000000ff4c7435 */ /* 0x001fe200000001ff */
[----:B-1----:R-:W-:Y:S02]  /*8a60*/  MOV R69, R75 ;  /* 0x0000004b00457202 */ /* 0x002fe40000000f00 */
[----:B------:R-:W-:Y:S02]  /*8a70*/  MOV R74, R70 ;  /* 0x00000046004a7202 */ /* 0x000fe40000000f00 */
[----:B------:R-:W-:Y:S02]  /*8a80*/  MOV R77, 0x1f ;  /* 0x0000001f004d7802 */ /* 0x000fe40000000f00 */
[----:B------:R-:W-:-:S02]  /*8a90*/  MOV R75, 0xffffffff ;  /* 0xffffffff004b7802 */ /* 0x000fc40000000f00 */
[----:B------:R-:W-:Y:S02]  /*8aa0*/  MOV R72, 0x8ac0 ;  /* 0x00008ac000487802 */ /* 0x000fe40000000f00 */
[----:B------:R-:W-:Y:S05]  /*8ab0*/  CALL.REL.NOINC `($__internal_145_$__cuda_sm70_shflsync_idx_p) ;  /* 0x00000f7000007944 */ /* 0x000fea0003c00000 */
[----:B0-----:R-:W-:Y:S01]  /*8ac0*/  HFMA2.MMA R76, -RZ, RZ, 0, 0 ;  /* 0x00000000ff4c7435 */ /* 0x001fe200000001ff */
[----:B-1----:R-:W-:Y:S02]  /*8ad0*/  MOV R70, R75 ;  /* 0x0000004b00467202 */ /* 0x002fe40000000f00 */
[----:B------:R-:W-:Y:S02]  /*8ae0*/  MOV R74, R71 ;  /* 0x00000047004a7202 */ /* 0x000fe40000000f00 */
[----:B------:R-:W-:Y:S02]  /*8af0*/  MOV R77, 0x1f ;  /* 0x0000001f004d7802 */ /* 0x000fe40000000f00 */
[----:B------:R-:W-:Y:S02]  /*8b00*/  MOV R75, 0xffffffff ;  /* 0xffffffff004b7802 */ /* 0x000fe40000000f00 */
[----:B------:R-:W-:Y:S02]  /*8b10*/  MOV R72, 0x8b30 ;  /* 0x00008b3000487802 */ /* 0x000fe40000000f00 */
[----:B------:R-:W-:Y:S05]  /*8b20*/  CALL.REL.NOINC `($__internal_145_$__cuda_sm70_shflsync_idx_p) ;  /* 0x00000f0000007944 */ /* 0x000fea0003c00000 */
[----:B-1----:R-:W-:Y:S01]  /*8b30*/  MOV R71, R75 ;  /* 0x0000004b00477202 */ /* 0x002fe20000000f00 */
[----:B0-----:R-:W-:Y:S05]  /*8b40*/  BRA `(.L_x_6175) ;  /* 0xffffa62000007947 */ /* 0x001fea000383ffff */
.L_x_6142:
[----:B------:R-:W-:Y:S01]  /*8b50*/  HFMA2.MMA R232, -RZ, RZ, 0, 5.9604644775390625e-08 ;  /* 0x00000001ffe87435 */ /* 0x000fe200000001ff */
[----:B------:R-:W-:-:S02]  /*8b60*/  MOV R75, R231 ;  /* 0x000000e7004b7202 */ /* 0x000fc40000000f00 */
[----:B------:R-:W-:Y:S02]  /*8b70*/  MOV R234, 0x1f ;  /* 0x0000001f00ea7802 */ /* 0x000fe40000000f00 */
[----:B------:R-:W-:Y:S02]  /*8b80*/  MOV R237, 0xffffffff ;  /* 0xffffffff00ed7802 */ /* 0x000fe40000000f00 */
[----:B------:R-:W-:Y:S02]  /*8b90*/  MOV R72, 0x8bb0 ;  /* 0x00008bb000487802 */ /* 0x000fe40000000f00 */
[----:B0-----:R-:W-:Y:S05]  /*8ba0*/  CALL.REL.NOINC `($__internal_144_$__cuda_sm70_shflsync_down) ;  /* 0x00000e4000007944 */ /* 0x001fea0003c00000 */
[----:B-1----:R-:W-:Y:S01]  /*8bb0*/  MOV R74, R75 ;  /* 0x0000004b004a7202 */ /* 0x002fe20000000f00 */
[----:B0-----:R-:W-:Y:S05]  /*8bc0*/  BRA `(.L_x_6176) ;  /* 0xffffb83000007947 */ /* 0x001fea000383ffff */
.L_x_6143:
[----:B------:R-:W-:Y:S01]  /*8bd0*/  HFMA2.MMA R232, -RZ, RZ, 0, 5.9604644775390625e-08 ;  /* 0x00000001ffe87435 */ /* 0x000fe200000001ff */
[----:B------:R-:W-:Y:S02]  /*8be0*/  MOV R75, R230 ;  /* 0x000000e6004b7202 */ /* 0x000fe40000000f00 */
[----:B------:R-:W-:Y:S02]  /*8bf0*/  MOV R234, 0x1f ;  /* 0x0000001f00ea7802 */ /* 0x000fe40000000f00 */
[----:B------:R-:W-:-:S02]  /*8c00*/  MOV R237, 0xffffffff ;  /* 0xffffffff00ed7802 */ /* 0x000fc40000000f00 */
[----:B------:R-:W-:Y:S02]  /*8c10*/  MOV R72, 0x8c30 ;  /* 0x00008c3000487802 */ /* 0x000fe40000000f00 */
[----:B012---:R-:W-:Y:S05]  /*8c20*/  CALL.REL.NOINC `($__internal_144_$__cuda_sm70_shflsync_down) ;  /* 0x00000dc000007944 */ /* 0x007fea0003c00000 */
[----:B0-----:R-:W-:Y:S01]  /*8c30*/  HFMA2.MMA R232, -RZ, RZ, 0, 5.9604644775390625e-08 ;  /* 0x00000001ffe87435 */ /* 0x001fe200000001ff */
[----:B-1----:R-:W-:Y:S02]  /*8c40*/  MOV R76, R75 ;  /* 0x0000004b004c7202 */ /* 0x002fe40000000f00 */
[----:B------:R-:W-:Y:S02]  /*8c50*/  MOV R75, R79 ;  /* 0x0000004f004b7202 */ /* 0x000fe40000000f00 */
[----:B------:R-:W-:Y:S02]  /*8c60*/  MOV R234, 0x1f ;  /* 0x0000001f00ea7802 */ /* 0x000fe40000000f00 */
[----:B------:R-:W-:Y:S02]  /*8c70*/  MOV R237, 0xffffffff ;  /* 0xffffffff00ed7802 */ /* 0x000fe40000000f00 */
[----:B------:R-:W-:Y:S02]  /*8c80*/  MOV R72, 0x8ca0 ;  /* 0x00008ca000487802 */ /* 0x000fe40000000f00 */
[----:B------:R-:W-:Y:S05]  /*8c90*/  CALL.REL.NOINC `($__internal_144_$__cuda_sm70_shflsync_down) ;  /* 0x00000d5000007944 */ /* 0x000fea0003c00000 */
[----:B0-----:R-:W-:Y:S01]  /*8ca0*/  HFMA2.MMA R232, -RZ, RZ, 0, 5.9604644775390625e-08 ;  /* 0x00000001ffe87435 */ /* 0x001fe200000001ff */
[----:B-1----:R-:W-:-:S02]  /*8cb0*/  MOV R77, R75 ;  /* 0x0000004b004d7202 */ /* 0x002fc40000000f00 */
[----:B------:R-:W-:Y:S02]  /*8cc0*/  MOV R75, R78 ;  /* 0x0000004e004b7202 */ /* 0x000fe40000000f00 */
[----:B------:R-:W-:Y:S02]  /*8cd0*/  MOV R234, 0x1f ;  /* 0x0000001f00ea7802 */ /* 0x000fe40000000f00 */
[----:B------:R-:W-:Y:S02]  /*8ce0*/  MOV R237, 0xffffffff ;  /* 0xffffffff00ed7802 */ /* 0x000fe40000000f00 */
[----:B------:R-:W-:Y:S02]  /*8cf0*/  MOV R72, 0x8d10 ;  /* 0x00008d1000487802 */ /* 0x000fe40000000f00 */
[----:B------:R-:W-:Y:S05]  /*8d00*/  CALL.REL.NOINC `($__internal_144_$__cuda_sm70_shflsync_down) ;  /* 0x00000ce000007944 */ /* 0x000fea0003c00000 */
[----:B01----:R-:W-:Y:S05]  /*8d10*/  BRA `(.L_x_6177) ;  /* 0xffffb72000007947 */ /* 0x003fea000383ffff */
.L_x_6146:
[----:B------:R-:W-:Y:S01]  /*8d20*/  HFMA2.MMA R232, -RZ, RZ, 0, 1.1920928955078125e-07 ;  /* 0x00000002ffe87435 */ /* 0x000fe200000001ff */
[----:B-1----:R-:W-:Y:S02]  /*8d30*/  MOV R75, R231 ;  /* 0x000000e7004b7202 */ /* 0x002fe40000000f00 */
[----:B------:R-:W-:Y:S02]  /*8d40*/  MOV R234, 0x1f ;  /* 0x0000001f00ea7802 */ /* 0x000fe40000000f00 */
[----:B------:R-:W-:-:S02]  /*8d50*/  MOV R237, 0xffffffff ;  /* 0xffffffff00ed7802 */ /* 0x000fc40000000f00 */
[----:B------:R-:W-:Y:S02]  /*8d60*/  MOV R72, 0x8d80 ;  /* 0x00008d8000487802 */ /* 0x000fe40000000f00 */
[----:B0-234-:R-:W-:Y:S05]  /*8d70*/  CALL.REL.NOINC `($__internal_144_$__cuda_sm70_shflsync_down) ;  /* 0x00000c7000007944 */ /* 0x01dfea0003c00000 */
[----:B0-----:R-:W-:Y:S01]  /*8d80*/  HFMA2.MMA R232, -RZ, RZ, 0, 1.1920928955078125e-07 ;  /* 0x00000002ffe87435 */ /* 0x001fe200000001ff */
[----:B-1----:R-:W-:Y:S02]  /*8d90*/  MOV R74, R75 ;  /* 0x0000004b004a7202 */ /* 0x002fe40000000f00 */
[----:B------:R-:W-:Y:S02]  /*8da0*/  MOV R75, R230 ;  /* 0x000000e6004b7202 */ /* 0x000fe40000000f00 */
[----:B------:R-:W-:Y:S02]  /*8db0*/  MOV R234, 0x1f ;  /* 0x0000001f00ea7802 */ /* 0x000fe40000000f00 */
[----:B------:R-:W-:Y:S02]  /*8dc0*/  MOV R237, 0xffffffff ;  /* 0xffffffff00ed7802 */ /* 0x000fe40000000f00 */
[----:B------:R-:W-:Y:S02]  /*8dd0*/  MOV R72, 0x8df0 ;  /* 0x00008df000487802 */ /* 0x000fe40000000f00 */
[----:B------:R-:W-:Y:S05]  /*8de0*/  CALL.REL.NOINC `($__internal_144_$__cuda_sm70_shflsync_down) ;  /* 0x00000c0000007944 */ /* 0x000fea0003c00000 */
[----:B0-----:R-:W-:Y:S01]  /*8df0*/  HFMA2.MMA R232, -RZ, RZ, 0, 1.1920928955078125e-07 ;  /* 0x00000002ffe87435 */ /* 0x001fe200000001ff */
[----:B-1----:R-:W-:-:S02]  /*8e00*/  MOV R76, R75 ;  /* 0x0000004b004c7202 */ /* 0x002fc40000000f00 */
[----:B------:R-:W-:Y:S02]  /*8e10*/  MOV R75, R79 ;  /* 0x0000004f004b7202 */ /* 0x000fe40000000f00 */
[----:B------:R-:W-:Y:S02]  /*8e20*/  MOV R234, 0x1f ;  /* 0x0000001f00ea7802 */ /* 0x000fe40000000f00 */
[----:B------:R-:W-:Y:S02]  /*8e30*/  MOV R237, 0xffffffff ;  /* 0xffffffff00ed7802 */ /* 0x000fe40000000f00 */
[----:B------:R-:W-:Y:S02]  /*8e40*/  MOV R72, 0x8e60 ;  /* 0x00008e6000487802 */ /* 0x000fe40000000f00 */
[----:B------:R-:W-:Y:S05]  /*8e50*/  CALL.REL.NOINC `($__internal_144_$__cuda_sm70_shflsync_down) ;  /* 0x00000b9000007944 */ /* 0x000fea0003c00000 */
[----:B0-----:R-:W-:Y:S01]  /*8e60*/  HFMA2.MMA R232, -RZ, RZ, 0, 1.1920928955078125e-07 ;  /* 0x00000002ffe87435 */ /* 0x001fe200000001ff */
[----:B-1----:R-:W-:Y:S02]  /*8e70*/  MOV R77, R75 ;  /* 0x0000004b004d7202 */ /* 0x002fe40000000f00 */
[----:B------:R-:W-:Y:S02]  /*8e80*/  MOV R75, R78 ;  /* 0x0000004e004b7202 */ /* 0x000fe40000000f00 */
[----:B------:R-:W-:-:S02]  /*8e90*/  MOV R234, 0x1f ;  /* 0x0000001f00ea7802 */ /* 0x000fc40000000f00 */
[----:B------:R-:W-:Y:S02]  /*8ea0*/  MOV R237, 0xffffffff ;  /* 0xffffffff00ed7802 */ /* 0x000fe40000000f00 */
[----:B------:R-:W-:Y:S02]  /*8eb0*/  MOV R72, 0x8ed0 ;  /* 0x00008ed000487802 */ /* 0x000fe40000000f00 */
[----:B------:R-:W-:Y:S05]  /*8ec0*/  CALL.REL.NOINC `($__internal_144_$__cuda_sm70_shflsync_down) ;  /* 0x00000b2000007944 */ /* 0x000fea0003c00000 */
[----:B01----:R-:W-:Y:S05]  /*8ed0*/  BRA `(.L_x_6178) ;  /* 0xffffb6a000007947 */ /* 0x003fea000383ffff */
.L_x_6149:
[----:B------:R-:W-:Y:S01]  /*8ee0*/  HFMA2.MMA R232, -RZ, RZ, 0, 2.384185791015625e-07 ;  /* 0x00000004ffe87435 */ /* 0x000fe200000001ff */
[----:B-1----:R-:W-:Y:S02]  /*8ef0*/  MOV R75, R231 ;  /* 0x000000e7004b7202 */ /* 0x002fe40000000f00 */
[----:B------:R-:W-:Y:S02]  /*8f00*/  MOV R234, 0x1f ;  /* 0x0000001f00ea7802 */ /* 0x000fe40000000f00 */
[----:B------:R-:W-:Y:S02]  /*8f10*/  MOV R237, 0xffffffff ;  /* 0xffffffff00ed7802 */ /* 0x000fe40000000f00 */
[----:B------:R-:W-:Y:S02]  /*8f20*/  MOV R72, 0x8f40 ;  /* 0x00008f4000487802 */ /* 0x000fe40000000f00 */
[----:B0-234-:R-:W-:Y:S05]  /*8f30*/  CALL.REL.NOINC `($__internal_144_$__cuda_sm70_shflsync_down) ;  /* 0x00000ab000007944 */ /* 0x01dfea0003c00000 */
[----:B-1----:R-:W-:Y:S01]  /*8f40*/  MOV R74, R75 ;  /* 0x0000004b004a7202 */ /* 0x002fe20000000f00 */
[----:B0-----:R-:W-:Y:S05]  /*8f50*/  BRA `(.L_x_6179) ;  /* 0xffffb73000007947 */ /* 0x001fea000383ffff */
.L_x_6150:
[----:B------:R-:W-:Y:S01]  /*8f60*/  HFMA2.MMA R232, -RZ, RZ, 0, 2.384185791015625e-07 ;  /* 0x00000004ffe87435 */ /* 0x000fe200000001ff */
[----:B-1----:R-:W-:-:S02]  /*8f70*/  MOV R75, R230 ;  /* 0x000000e6004b7202 */ /* 0x002fc40000000f00 */
[----:B------:R-:W-:Y:S02]  /*8f80*/  MOV R234, 0x1f ;  /* 0x0000001f00ea7802 */ /* 0x000fe40000000f00 */
[----:B------:R-:W-:Y:S02]  /*8f90*/  MOV R237, 0xffffffff ;  /* 0xffffffff00ed7802 */ /* 0x000fe40000000f00 */
[----:B------:R-:W-:Y:S02]  /*8fa0*/  MOV R72, 0x8fc0 ;  /* 0x00008fc000487802 */ /* 0x000fe40000000f00 */
[----:B0-234-:R-:W-:Y:S05]  /*8fb0*/  CALL.REL.NOINC `($__internal_144_$__cuda_sm70_shflsync_down) ;  /* 0x00000a3000007944 */ /* 0x01dfea0003c00000 */
[----:B0-----:R-:W-:Y:S01]  /*8fc0*/  HFMA2.MMA R232, -RZ, RZ, 0, 2.384185791015625e-07 ;  /* 0x00000004ffe87435 */ /* 0x001fe200000001ff */
[----:B-1----:R-:W-:Y:S02]  /*8fd0*/  MOV R76, R75 ;  /* 0x0000004b004c7202 */ /* 0x002fe40000000f00 */
[----:B------:R-:W-:Y:S02]  /*8fe0*/  MOV R75, R79 ;  /* 0x0000004f004b7202 */ /* 0x000fe40000000f00 */
[----:B------:R-:W-:Y:S02]  /*8ff0*/  MOV R234, 0x1f ;  /* 0x0000001f00ea7802 */ /* 0x000fe40000000f00 */
[----:B------:R-:W-:-:S02]  /*9000*/  MOV R237, 0xffffffff ;  /* 0xffffffff00ed7802 */ /* 0x000fc40000000f00 */
[----:B------:R-:W-:Y:S02]  /*9010*/  MOV R72, 0x9030 ;  /* 0x0000903000487802 */ /* 0x000fe40000000f00 */
[----:B------:R-:W-:Y:S05]  /*9020*/  CALL.REL.NOINC `($__internal_144_$__cuda_sm70_shflsync_down) ;  /* 0x000009c000007944 */ /* 0x000fea0003c00000 */
[----:B0-----:R-:W-:Y:S01]  /*9030*/  HFMA2.MMA R232, -RZ, RZ, 0, 2.384185791015625e-07 ;  /* 0x00000004ffe87435 */ /* 0x001fe200000001ff */
[----:B-1----:R-:W-:Y:S02]  /*9040*/  MOV R77, R75 ;  /* 0x0000004b004d7202 */ /* 0x002fe40000000f00 */
[----:B------:R-:W-:Y:S02]  /*9050*/  MOV R75, R78 ;  /* 0x0000004e004b7202 */ /* 0x000fe40000000f00 */
[----:B------:R-:W-:Y:S02]  /*9060*/  MOV R234, 0x1f ;  /* 0x0000001f00ea7802 */ /* 0x000fe40000000f00 */
[----:B------:R-:W-:Y:S02]  /*9070*/  MOV R237, 0xffffffff ;  /* 0xffffffff00ed7802 */ /* 0x000fe40000000f00 */
[----:B------:R-:W-:Y:S02]  /*9080*/  MOV R72, 0x90a0 ;  /* 0x000090a000487802 */ /* 0x000fe40000000f00 */
[----:B------:R-:W-:Y:S05]  /*9090*/  CALL.REL.NOINC `($__internal_144_$__cuda_sm70_shflsync_down) ;  /* 0x0000095000007944 */ /* 0x000fea0003c00000 */
[----:B01----:R-:W-:Y:S05]  /*90a0*/  BRA `(.L_x_6180) ;  /* 0xffffb62000007947 */ /* 0x003fea000383ffff */
.L_x_6153:
[----:B------:R-:W-:Y:S01]  /*90b0*/  HFMA2.MMA R232, -RZ, RZ, 0, 4.76837158203125e-07 ;  /* 0x00000008ffe87435 */ /* 0x000fe200000001ff */
[----:B-1----:R-:W-:-:S02]  /*90c0*/  MOV R75, R231 ;  /* 0x000000e7004b7202 */ /* 0x002fc40000000f00 */
[----:B------:R-:W-:Y:S02]  /*90d0*/  MOV R234, 0x1f ;  /* 0x0000001f00ea7802 */ /* 0x000fe40000000f00 */
[----:B------:R-:W-:Y:S02]  /*90e0*/  MOV R237, 0xffffffff ;  /* 0xffffffff00ed7802 */ /* 0x000fe40000000f00 */
[----:B------:R-:W-:Y:S02]  /*90f0*/  MOV R72, 0x9110 ;  /* 0x0000911000487802 */ /* 0x000fe40000000f00 */
[----:B0-234-:R-:W-:Y:S05]  /*9100*/  CALL.REL.NOINC `($__internal_144_$__cuda_sm70_shflsync_down) ;  /* 0x000008e000007944 */ /* 0x01dfea0003c00000 */
[----:B0-----:R-:W-:Y:S01]  /*9110*/  HFMA2.MMA R232, -RZ, RZ, 0, 4.76837158203125e-07 ;  /* 0x00000008ffe87435 */ /* 0x001fe200000001ff */
[----:B-1----:R-:W-:Y:S02]  /*9120*/  MOV R74, R75 ;  /* 0x0000004b004a7202 */ /* 0x002fe40000000f00 */
[----:B------:R-:W-:Y:S02]  /*9130*/  MOV R75, R230 ;  /* 0x000000e6004b7202 */ /* 0x000fe40000000f00 */
[----:B------:R-:W-:Y:S02]  /*9140*/  MOV R234, 0x1f ;  /* 0x0000001f00ea7802 */ /* 0x000fe40000000f00 */
[----:B------:R-:W-:-:S02]  /*9150*/  MOV R237, 0xffffffff ;  /* 0xffffffff00ed7802 */ /* 0x000fc40000000f00 */
[----:B------:R-:W-:Y:S02]  /*9160*/  MOV R72, 0x9180 ;  /* 0x0000918000487802 */ /* 0x000fe40000000f00 */
[----:B------:R-:W-:Y:S05]  /*9170*/  CALL.REL.NOINC `($__internal_144_$__cuda_sm70_shflsync_down) ;  /* 0x0000087000007944 */ /* 0x000fea0003c00000 */
[----:B0-----:R-:W-:Y:S01]  /*9180*/  HFMA2.MMA R232, -RZ, RZ, 0, 4.76837158203125e-07 ;  /* 0x00000008ffe87435 */ /* 0x001fe200000001ff */
[----:B-1----:R-:W-:Y:S02]  /*9190*/  MOV R76, R75 ;  /* 0x0000004b004c7202 */ /* 0x002fe40000000f00 */
[----:B------:R-:W-:Y:S02]  /*91a0*/  MOV R75, R79 ;  /* 0x0000004f004b7202 */ /* 0x000fe40000000f00 */
[----:B------:R-:W-:Y:S02]  /*91b0*/  MOV R234, 0x1f ;  /* 0x0000001f00ea7802 */ /* 0x000fe40000000f00 */
[----:B------:R-:W-:Y:S02]  /*91c0*/  MOV R237, 0xffffffff ;  /* 0xffffffff00ed7802 */ /* 0x000fe40000000f00 */
[----:B------:R-:W-:Y:S02]  /*91d0*/  MOV R72, 0x91f0 ;  /* 0x000091f000487802 */ /* 0x000fe40000000f00 */
[----:B------:R-:W-:Y:S05]  /*91e0*/  CALL.REL.NOINC `($__internal_144_$__cuda_sm70_shflsync_down) ;  /* 0x0000080000007944 */ /* 0x000fea0003c00000 */
[----:B0-----:R-:W-:Y:S01]  /*91f0*/  HFMA2.MMA R232, -RZ, RZ, 0, 4.76837158203125e-07 ;  /* 0x00000008ffe87435 */ /* 0x001fe200000001ff */
[----:B-1----:R-:W-:-:S02]  /*9200*/  MOV R77, R75 ;  /* 0x0000004b004d7202 */ /* 0x002fc40000000f00 */
[----:B------:R-:W-:Y:S02]  /*9210*/  MOV R75, R78 ;  /* 0x0000004e004b7202 */ /* 0x000fe40000000f00 */
[----:B------:R-:W-:Y:S02]  /*9220*/  MOV R234, 0x1f ;  /* 0x0000001f00ea7802 */ /* 0x000fe40000000f00 */
[----:B------:R-:W-:Y:S02]  /*9230*/  MOV R237, 0xffffffff ;  /* 0xffffffff00ed7802 */ /* 0x000fe40000000f00 */
[----:B------:R-:W-:Y:S02]  /*9240*/  MOV R72, 0x9260 ;  /* 0x0000926000487802 */ /* 0x000fe40000000f00 */
[----:B------:R-:W-:Y:S05]  /*9250*/  CALL.REL.NOINC `($__internal_144_$__cuda_sm70_shflsync_down) ;  /* 0x0000079000007944 */ /* 0x000fea0003c00000 */
[----:B01----:R-:W-:Y:S05]  /*9260*/  BRA `(.L_x_6181) ;  /* 0xffffb5a000007947 */ /* 0x003fea000383ffff */
.L_x_6156:
[----:B------:R-:W-:Y:S01]  /*9270*/  HFMA2.MMA R232, -RZ, RZ, 0, 9.5367431640625e-07 ;  /* 0x00000010ffe87435 */ /* 0x000fe200000001ff */
[----:B-1----:R-:W-:Y:S02]  /*9280*/  MOV R75, R231 ;  /* 0x000000e7004b7202 */ /* 0x002fe40000000f00 */
[----:B------:R-:W-:Y:S02]  /*9290*/  MOV R234, 0x1f ;  /* 0x0000001f00ea7802 */ /* 0x000fe40000000f00 */
[----:B------:R-:W-:-:S02]  /*92a0*/  MOV R237, 0xffffffff ;  /* 0xffffffff00ed7802 */ /* 0x000fc40000000f00 */
[----:B------:R-:W-:Y:S02]  /*92b0*/  MOV R72, 0x92d0 ;  /* 0x000092d000487802 */ /* 0x000fe40000000f00 */
[----:B0-234-:R-:W-:Y:S05]  /*92c0*/  CALL.REL.NOINC `($__internal_144_$__cuda_sm70_shflsync_down) ;  /* 0x0000072000007944 */ /* 0x01dfea0003c00000 */
[----:B-1----:R-:W-:Y:S01]  /*92d0*/  MOV R74, R75 ;  /* 0x0000004b004a7202 */ /* 0x002fe20000000f00 */
[----:B0-----:R-:W-:Y:S05]  /*92e0*/  BRA `(.L_x_6182) ;  /* 0xffffb63000007947 */ /* 0x001fea000383ffff */
.L_x_6157:
[----:B------:R-:W-:Y:S01]  /*92f0*/  HFMA2.MMA R232, -RZ, RZ, 0, 9.5367431640625e-07 ;  /* 0x00000010ffe87435 */ /* 0x000fe200000001ff */
[----:B-1----:R-:W-:Y:S02]  /*9300*/  MOV R75, R230 ;  /* 0x000000e6004b7202 */ /* 0x002fe40000000f00 */
[----:B------:R-:W-:Y:S02]  /*9310*/  MOV R234, 0x1f ;  /* 0x0000001f00ea7802 */ /* 0x000fe40000000f00 */
[----:B------:R-:W-:Y:S02]  /*9320*/  MOV R237, 0xffffffff ;  /* 0xffffffff00ed7802 */ /* 0x000fe40000000f00 */
[----:B------:R-:W-:Y:S02]  /*9330*/  MOV R72, 0x9350 ;  /* 0x0000935000487802 */ /* 0x000fe40000000f00 */
[----:B0-234-:R-:W-:Y:S05]  /*9340*/  CALL.REL.NOINC `($__internal_144_$__cuda_sm70_shflsync_down) ;  /* 0x000006a000007944 */ /* 0x01dfea0003c00000 */
[----:B0-----:R-:W-:Y:S01]  /*9350*/  HFMA2.MMA R232, -RZ, RZ, 0, 9.5367431640625e-07 ;  /* 0x00000010ffe87435 */ /* 0x001fe200000001ff */
[----:B-1----:R-:W-:Y:S02]  /*9360*/  MOV R76, R75 ;  /* 0x0000004b004c7202 */ /* 0x002fe40000000f00 */
[----:B------:R-:W-:-:S02]  /*9370*/  MOV R75, R79 ;  /* 0x0000004f004b7202 */ /* 0x000fc40000000f00 */
[----:B------:R-:W-:Y:S02]  /*9380*/  MOV R234, 0x1f ;  /* 0x0000001f00ea7802 */ /* 0x000fe40000000f00 */
[----:B------:R-:W-:Y:S02]  /*9390*/  MOV R237, 0xffffffff ;  /* 0xffffffff00ed7802 */ /* 0x000fe40000000f00 */
[----:B------:R-:W-:Y:S02]  /*93a0*/  MOV R72, 0x93c0 ;  /* 0x000093c000487802 */ /* 0x000fe40000000f00 */
[----:B------:R-:W-:Y:S05]  /*93b0*/  CALL.REL.NOINC `($__internal_144_$__cuda_sm70_shflsync_down) ;  /* 0x0000063000007944 */ /* 0x000fea0003c00000 */
[----:B0-----:R-:W-:Y:S01]  /*93c0*/  HFMA2.MMA R232, -RZ, RZ, 0, 9.5367431640625e-07 ;  /* 0x00000010ffe87435 */ /* 0x001fe200000001ff */
[----:B-1----:R-:W-:Y:S02]  /*93d0*/  MOV R77, R75 ;  /* 0x0000004b004d7202 */ /* 0x002fe40000000f00 */
[----:B------:R-:W-:Y:S02]  /*93e0*/  MOV R75, R78 ;  /* 0x0000004e004b7202 */ /* 0x000fe40000000f00 */
[----:B------:R-:W-:Y:S02]  /*93f0*/  MOV R234, 0x1f ;  /* 0x0000001f00ea7802 */ /* 0x000fe40000000f00 */
[----:B------:R-:W-:-:S02]  /*9400*/  MOV R237, 0xffffffff ;  /* 0xffffffff00ed7802 */ /* 0x000fc40000000f00 */
[----:B------:R-:W-:Y:S02]  /*9410*/  MOV R72, 0x9430 ;  /* 0x0000943000487802 */ /* 0x000fe40000000f00 */
[----:B------:R-:W-:Y:S05]  /*9420*/  CALL.REL.NOINC `($__internal_144_$__cuda_sm70_shflsync_down) ;  /* 0x000005c000007944 */ /* 0x000fea0003c00000 */
[----:B01----:R-:W-:Y:S05]  /*9430*/  BRA `(.L_x_6183) ;  /* 0xffffb52000007947 */ /* 0x003fea000383ffff */
.L_x_6160:
[----:B----4-:R-:W-:Y:S01]  /*9440*/  HFMA2.MMA R76, -RZ, RZ, 0, 0 ;  /* 0x00000000ff4c7435 */ /* 0x010fe200000001ff */
[----:B--2---:R-:W-:Y:S02]  /*9450*/  MOV R74, R231 ;  /* 0x000000e7004a7202 */ /* 0x004fe40000000f00 */
[----:B0-----:R-:W-:Y:S02]  /*9460*/  MOV R77, 0x1f ;  /* 0x0000001f004d7802 */ /* 0x001fe40000000f00 */
[----:B-1----:R-:W-:Y:S02]  /*9470*/  MOV R75, 0xffffffff ;  /* 0xffffffff004b7802 */ /* 0x002fe40000000f00 */
[----:B------:R-:W-:Y:S02]  /*9480*/  MOV R72, 0x94a0 ;  /* 0x000094a000487802 */ /* 0x000fe40000000f00 */
[----:B---3--:R-:W-:Y:S05]  /*9490*/  CALL.REL.NOINC `($__internal_145_$__cuda_sm70_shflsync_idx_p) ;  /* 0x0000059000007944 */ /* 0x008fea0003c00000 */
        /* <DEDUP_REMOVED lines=21> */
[----:B------:R-:W-:Y:S01]  /*95f0*/  HFMA2.MMA R232, -RZ, RZ, 0, 5.9604644775390625e-08 ;  /* 0x00000001ffe87435 */ /* 0x000fe200000001ff */
[----:B-1----:R-:W-:-:S02]  /*9600*/  MOV R228, R75 ;  /* 0x0000004b00e47202 */ /* 0x002fc40000000f00 */
[----:B------:R-:W-:Y:S02]  /*9610*/  MOV R75, R231 ;  /* 0x000000e7004b7202 */ /* 0x000fe40000000f00 */
[----:B------:R-:W-:Y:S02]  /*9620*/  MOV R234, 0x1f ;  /* 0x0000001f00ea7802 */ /* 0x000fe40000000f00 */
[----:B------:R-:W-:Y:S02]  /*9630*/  MOV R237, 0xffffffff ;  /* 0xffffffff00ed7802 */ /* 0x000fe40000000f00 */
[----:B------:R-:W-:Y:S02]  /*9640*/  MOV R72, 0x9660 ;  /* 0x0000966000487802 */ /* 0x000fe40000000f00 */
[----:B0-----:R-:W-:Y:S05]  /*9650*/  CALL.REL.NOINC `($__internal_144_$__cuda_sm70_shflsync_down) ;  /* 0x0000039000007944 */ /* 0x001fea0003c00000 */
[----:B0-----:R-:W-:Y:S01]  /*9660*/  HFMA2.MMA R232, -RZ, RZ, 0, 5.9604644775390625e-08 ;  /* 0x00000001ffe87435 */ /* 0x001fe200000001ff */
[----:B-1----:R-:W-:Y:S02]  /*9670*/  MOV R233, R75 ;  /* 0x0000004b00e97202 */ /* 0x002fe40000000f00 */
[----:B------:R-:W-:Y:S02]  /*9680*/  MOV R75, R230 ;  /* 0x000000e6004b7202 */ /* 0x000fe40000000f00 */
[----:B------:R-:W-:-:S02]  /*9690*/  MOV R234, 0x1f ;  /* 0x0000001f00ea7802 */ /* 0x000fc40000000f00 */
[----:B------:R-:W-:Y:S02]  /*96a0*/  MOV R237, 0xffffffff ;  /* 0xffffffff00ed7802 */ /* 0x000fe40000000f00 */
[----:B------:R-:W-:Y:S02]  /*96b0*/  MOV R72, 0x96d0 ;  /* 0x000096d000487802 */ /* 0x000fe40000000f00 */
[----:B------:R-:W-:Y:S05]  /*96c0*/  CALL.REL.NOINC `($__internal_144_$__cuda_sm70_shflsync_down) ;  /* 0x0000032000007944 */ /* 0x000fea0003c00000 */
[----:B0-----:R-:W-:Y:S01]  /*96d0*/  HFMA2.MMA R232, -RZ, RZ, 0, 5.9604644775390625e-08 ;  /* 0x00000001ffe87435 */ /* 0x001fe200000001ff */
[----:B-1----:R-:W-:Y:S02]  /*96e0*/  MOV R235, R75 ;  /* 0x0000004b00eb7202 */ /* 0x002fe40000000f00 */
[----:B------:R-:W-:Y:S02]  /*96f0*/  MOV R75, R79 ;  /* 0x0000004f004b7202 */ /* 0x000fe40000000f00 */
[----:B------:R-:W-:Y:S02]  /*9700*/  MOV R234, 0x1f ;  /* 0x0000001f00ea7802 */ /* 0x000fe40000000f00 */
[----:B------:R-:W-:Y:S02]  /*9710*/  MOV R237, 0xffffffff ;  /* 0xffffffff00ed7802 */ /* 0x000fe40000000f00 */
[----:B------:R-:W-:-:S02]  /*9720*/  MOV R72, 0x9740 ;  /* 0x0000974000487802 */ /* 0x000fc40000000f00 */
        /* <DEDUP_REMOVED lines=8> */
[-C--:B0-----:R-:W-:Y:S01]  /*97b0*/  FMUL.FTZ R232, R68, R236.reuse ;  /* 0x000000ec44e87220 */ /* 0x081fe20000410000 */
[----:B------:R-:W-:Y:S01]  /*97c0*/  HFMA2.MMA R76, -RZ, RZ, 0, 0 ;  /* 0x00000000ff4c7435 */ /* 0x000fe200000001ff */
[-C--:B------:R-:W-:Y:S01]  /*97d0*/  FMUL.FTZ R231, R71, R236.reuse ;  /* 0x000000ec47e77220 */ /* 0x080fe20000410000 */
[----:B-1----:R-:W-:Y:S01]  /*97e0*/  MOV R234, R75 ;  /* 0x0000004b00ea7202 */ /* 0x002fe20000000f00 */
[----:B------:R-:W-:Y:S01]  /*97f0*/  FMUL.FTZ R239, R69, R236 ;  /* 0x000000ec45ef7220 */ /* 0x000fe20000410000 */
[----:B------:R-:W-:Y:S01]  /*9800*/  MOV R74, R68 ;  /* 0x00000044004a7202 */ /* 0x000fe20000000f00 */
[----:B------:R-:W-:Y:S01]  /*9810*/  FMUL.FTZ R236, R70, R236 ;  /* 0x000000ec46ec7220 */ /* 0x000fe20000410000 */
[----:B------:R-:W-:Y:S01]  /*9820*/  MOV R77, 0x1f ;  /* 0x0000001f004d7802 */ /* 0x000fe20000000f00 */
[-C--:B------:R-:W-:Y:S01]  /*9830*/  FMUL.FTZ R230, R68, R227.reuse ;  /* 0x000000e344e67220 */ /* 0x080fe20000410000 */
[----:B------:R-:W-:Y:S01]  /*9840*/  MOV R75, 0xffffffff ;  /* 0xffffffff004b7802 */ /* 0x000fe20000000f00 */
[-C--:B------:R-:W-:Y:S01]  /*9850*/  FFMA.FTZ R231, R70, R227.reuse, -R231 ;  /* 0x000000e346e77223 */ /* 0x080fe200000108e7 */
[----:B------:R-:W-:Y:S01]  /*9860*/  MOV R72, 0x9890 ;  /* 0x0000989000487802 */ /* 0x000fe20000000f00 */
[----:B------:R-:W-:-:S02]  /*9870*/  FFMA.FTZ R237, R71, R227, R236 ;  /* 0x000000e347ed7223 */ /* 0x000fc400000100ec */
[----:B------:R-:W-:Y:S05]  /*9880*/  CALL.REL.NOINC `($__internal_145_$__cuda_sm70_shflsync_idx_p) ;  /* 0x000001a000007944 */ /* 0x000fea0003c00000 */
[----:B0-----:R-:W-:Y:S01]  /*9890*/  HFMA2.MMA R76, -RZ, RZ, 0, 0 ;  /* 0x00000000ff4c7435 */ /* 0x001fe200000001ff */
[----:B-1----:R-:W-:-:S02]  /*98a0*/  MOV R236, R75 ;  /* 0x0000004b00ec7202 */ /* 0x002fc40000000f00 */
[----:B------:R-:W-:Y:S02]  /*98b0*/  MOV R74, R69 ;  /* 0x00000045004a7202 */ /* 0x000fe40000000f00 */
[----:B------:R-:W-:Y:S02]  /*98c0*/  MOV R77, 0x1f ;  /* 0x0000001f004d7802 */ /* 0x000fe40000000f00 */
[----:B------:R-:W-:Y:S02]  /*98d0*/  MOV R75, 0xffffffff ;  /* 0xffffffff004b7802 */ /* 0x000fe40000000f00 */
[----:B------:R-:W-:Y:S02]  /*98e0*/  MOV R72, 0x9900 ;  /* 0x0000990000487802 */ /* 0x000fe40000000f00 */
[----:B------:R-:W-:Y:S05]  /*98f0*/  CALL.REL.NOINC `($__internal_145_$__cuda_sm70_shflsync_idx_p) ;  /* 0x0000013000007944 */ /* 0x000fea0003c00000 */
[----:B0-----:R-:W-:Y:S01]  /*9900*/  HFMA2.MMA R76, -RZ, RZ, 0, 0 ;  /* 0x00000000ff4c7435 */ /* 0x001fe200000001ff */
[----:B-1----:R-:W-:Y:S02]  /*9910*/  MOV R238, R75 ;  /* 0x0000004b00ee7202 */ /* 0x002fe40000000f00 */
[----:B------:R-:W-:Y:S02]  /*9920*/  MOV R74, R70 ;  /* 0x00000046004a7202 */ /* 0x000fe40000000f00 */
[----:B------:R-:W-:-:S02]  /*9930*/  MOV R77, 0x1f ;  /* 0x0000001f004d7802 */ /* 0x000fc40000000f00 */
[----:B------:R-:W-:Y:S02]  /*9940*/  MOV R75, 0xffffffff ;  /* 0xffffffff004b7802 */ /* 0x000fe40000000f00 */
[----:B------:R-:W-:Y:S02]  /*9950*/  MOV R72, 0x9970 ;  /* 0x0000997000487802 */ /* 0x000fe40000000f00 */
[----:B------:R-:W-:Y:S05]  /*9960*/  CALL.REL.NOINC `($__internal_145_$__cuda_sm70_shflsync_idx_p) ;  /* 0x000000c000007944 */ /* 0x000fea0003c00000 */
[----:B0-----:R-:W-:Y:S01]  /*9970*/  HFMA2.MMA R76, -RZ, RZ, 0, 0 ;  /* 0x00000000ff4c7435 */ /* 0x001fe200000001ff */
[----:B-1----:R-:W-:Y:S02]  /*9980*/  MOV R240, R75 ;  /* 0x0000004b00f07202 */ /* 0x002fe40000000f00 */
[----:B------:R-:W-:Y:S02]  /*9990*/  MOV R74, R71 ;  /* 0x00000047004a7202 */ /* 0x000fe40000000f00 */
[----:B------:R-:W-:Y:S02]  /*99a0*/  MOV R77, 0x1f ;  /* 0x0000001f004d7802 */ /* 0x000fe40000000f00 */
[----:B------:R-:W-:Y:S02]  /*99b0*/  MOV R75, 0xffffffff ;  /* 0xffffffff004b7802 */ /* 0x000fe40000000f00 */
[----:B------:R-:W-:-:S02]  /*99c0*/  MOV R72, 0x99e0 ;  /* 0x000099e000487802 */ /* 0x000fc40000000f00 */
[----:B------:R-:W-:Y:S05]  /*99d0*/  CALL.REL.NOINC `($__internal_145_$__cuda_sm70_shflsync_idx_p) ;  /* 0x0000005000007944 */ /* 0x000fea0003c00000 */
[----:B01----:R-:W-:Y:S05]  /*99e0*/  BRA `(.L_x_6184) ;  /* 0xffffb19000007947 */ /* 0x003fea000383ffff */
        .weak           $__internal_144_$__cuda_sm70_shflsync_down
        .type           $__internal_144_$__cuda_sm70_shflsync_down,@function
        .size           $__internal_144_$__cuda_sm70_shflsync_down,($__internal_145_$__cuda_sm70_shflsync_idx_p - $__internal_144_$__cuda_sm70_shflsync_down)
$__internal_144_$__cuda_sm70_shflsync_down:
[----:B------:R-:W-:Y:S01]  /*99f0*/  HFMA2.MMA R73, -RZ, RZ, 0, 0 ;  /* 0x00000000ff497435 */ /* 0x000fe200000001ff */
[----:B------:R-:W-:Y:S04]  /*9a00*/  WARPSYNC R237 ;  /* 0x000000ed00007348 */ /* 0x000fe80003800000 */
[----:B------:R0:W1:Y:S01]  /*9a10*/  SHFL.DOWN PT, R75, R75, R232, R234 ;  /* 0x080000e84b4b7389 */ /* 0x00006200000e00ea */
[----:B------:R-:W-:Y:S05]  /*9a20*/  RET.REL.NODEC R72 `(_Z25selective_scan_bwd_kernelI32Selective_Scan_bwd_kernel_traitsILi64ELi16ELb1ELb0ELb0ELb0ELb0EfN3c107complexIfEEEEv12SSMParamsBwd) ;  /* 0xffff65d048007950 */ /* 0x000fea0003c3ffff */
        .weak           $__internal_145_$__cuda_sm70_shflsync_idx_p
        .type           $__internal_145_$__cuda_sm70_shflsync_idx_p,@function
        .size           $__internal_145_$__cuda_sm70_shflsync_idx_p,($__internal_146_$__cuda_sm70_shflsync_up - $__internal_145_$__cuda_sm70_shflsync_idx_p)
$__internal_145_$__cuda_sm70_shflsync_idx_p:
[----:B------:R-:W-:Y:S01]  /*9a30*/  MOV R73, 0x0 ;  /* 0x0000000000497802 */ /* 0x000fe20000000f00 */
[----:B------:R-:W-:Y:S04]  /*9a40*/  WARPSYNC R75 ;  /* 0x0000004b00007348 */ /* 0x000fe80003800000 */
[----:B------:R0:W1:Y:S01]  /*9a50*/  SHFL.IDX PT, R75, R74, R76, R77 ;  /* 0x0000004c4a4b7389 */ /* 0x00006200000e004d */
[----:B------:R-:W-:Y:S05]  /*9a60*/  RET.REL.NODEC R72 `(_Z25selective_scan_bwd_kernelI32Selective_Scan_bwd_kernel_traitsILi64ELi16ELb1ELb0ELb0ELb0ELb0EfN3c107complexIfEEEEv12SSMParamsBwd) ;  /* 0xffff659048007950 */ /* 0x000fea0003c3ffff */
        .weak           $__internal_146_$__cuda_sm70_shflsync_up
        .type           $__internal_146_$__cuda_sm70_shflsync_up,@function
        .size           $__internal_146_$__cuda_sm70_shflsync_up,(.L_x_14581 - $__internal_146_$__cuda_sm70_shflsync_up)
$__internal_146_$__cuda_sm70_shflsync_up:
[----:B------:R-:W-:Y:S01]  /*9a70*/  HFMA2.MMA R73, -RZ, RZ, 0, 0 ;  /* 0x00000000ff497435 */ /* 0x000fe200000001ff */
[----:B------:R-:W-:Y:S04]  /*9a80*/  WARPSYNC R204 ;  /* 0x000000cc00007348 */ /* 0x000fe80003800000 */
[----:B------:R0:W1:Y:S01]  /*9a90*/  SHFL.UP PT, R75, R201, R202, R75 ;  /* 0x040000cac94b7389 */ /* 0x00006200000e004b */
[----:B------:R-:W-:Y:S05]  /*9aa0*/  RET.REL.NODEC R72 `(_Z25selective_scan_bwd_kernelI32Selective_Scan_bwd_kernel_traitsILi64ELi16ELb1ELb0ELb0ELb0ELb0EfN3c107complexIfEEEEv12SSMParamsBwd) ;  /* 0xffff655048007950 */ /* 0x000fea0003c3ffff */
.L_x_6185:
        /* <DEDUP_REMOVED lines=13> */
.L_x_14581:


//--------------------- .text._Z25selective_scan_bwd_kernelI32Selective_Scan_bwd_kernel_traitsILi64ELi16ELb1ELb0ELb0ELb0ELb1EfN3c107complexIfEEEEv12SSMParamsBwd --------------------------
	.section	.text._Z25selective_scan_bwd_kernelI32Selective_Scan_bwd_kernel_traitsILi64ELi16ELb1ELb0ELb0ELb0ELb1EfN3c107complexIfEEEEv12SSMParamsBwd,"ax",@progbits
	.sectioninfo	@"SHI_REGISTERS=244"
	.align	128
        .global         _Z25selective_scan_bwd_kernelI32Selective_Scan_bwd_kernel_traitsILi64ELi16ELb1ELb0ELb0ELb0ELb1EfN3c107complexIfEEEEv12SSMParamsBwd
        .type           _Z25selective_scan_bwd_kernelI32Selective_Scan_bwd_kernel_traitsILi64ELi16ELb1ELb0ELb0ELb0ELb1EfN3c107complexIfEEEEv12SSMParamsBwd,@function
        .size           _Z25selective_scan_bwd_kernelI32Selective_Scan_bwd_kernel_traitsILi64ELi16ELb1ELb0ELb0ELb0ELb1EfN3c107complexIfEEEEv12SSMParamsBwd,(.L_x_14584 - _Z25selective_scan_bwd_kernelI32Selective_Scan_bwd_kernel_traitsILi64ELi16ELb1ELb0ELb0ELb0ELb1EfN3c107complexIfEEEEv12SSMParamsBwd)
        .other          _Z25selective_scan_bwd_kernelI32Selective_Scan_bwd_kernel_traitsILi64ELi16ELb1ELb0ELb0ELb0ELb1EfN3c107complexIfEEEEv12SSMParamsBwd,@"STO_CUDA_ENTRY STV_DEFAULT"
_Z25selective_scan_bwd_kernelI32Selective_Scan_bwd_kernel_traitsILi64ELi16ELb1ELb0ELb0ELb0ELb1EfN3c107complexIfEEEEv12SSMParamsBwd:
.text._Z25selective_scan_bwd_kernelI32Selective_Scan_bwd_kernel_traitsILi64ELi16ELb1ELb0ELb0ELb0ELb1EfN3c107complexIfEEEEv12SSMParamsBwd:
        /* <DEDUP_REMOVED lines=41> */
[C---:B------:R-:W-:Y:S01]  /*0290*/  IMAD R14, R158.reuse, c[0x0][0x280], RZ ;  /* 0x0000a0009e0e7a24 */ /* 0x040fe200078e02ff */
[----:B------:R-:W-:Y:S02]  /*02a0*/  IADD3 R7, R7, R15, RZ ;  /* 0x0000000f07077210 */ /* 0x000fe40007ffe0ff */
[----:B------:R-:W-:Y:S01]  /*02b0*/  IADD3.X R13, R11, R3, R10, P0, !PT ;  /* 0x000000030b0d7210 */ /* 0x000fe200007fe40a */
[----:B------:R-:W-:Y:S01]  /*02c0*/  IMAD R10, R158, c[0x0][0x1e8], RZ ;  /* 0x00007a009e0a7a24 */ /* 0x000fe200078e02ff */
[----:B------:R-:W-:Y:S01]  /*02d0*/  ISETP.NE.U32.AND P0, PT, RZ, c[0x0][0x260], PT ;  /* 0x00009800ff007a0c */ /* 0x000fe20003f05070 */
[----:B------:R-:W-:-:S03]  /*02e0*/  IMAD.WIDE.U32 R2, R161, c[0x0][0x1e8], R4 ;  /* 0x00007a00a1027a25 */ /* 0x000fc600078e0004 */
[----:B------:R-:W-:Y:S01]  /*02f0*/  ISETP.NE.AND.EX P0, PT, RZ, c[0x0][0x264], PT, P0 ;  /* 0x00009900ff007a0c */ /* 0x000fe20003f05300 */
[----:B------:R-:W-:Y:S01]  /*0300*/  IMAD.WIDE.U32 R4, R161, c[0x0][0x280], R6 ;  /* 0x0000a000a1047a25 */ /* 0x000fe200078e0006 */
[----:B------:R-:W-:-:S03]  /*0310*/  IADD3 R7, P6, R9, R2, RZ ;  /* 0x0000000209077210 */ /* 0x000fc60007fde0ff */
        /* <DEDUP_REMOVED lines=24> */
[----:B------:R-:W-:Y:S02]  /*04a0*/  @P4 LEA R88, P2, R161, c[0x0][0x348], 0x2 ;  /* 0x0000d200a1584a11 */ /* 0x000fe400078410ff */
        /* <DEDUP_REMOVED lines=19> */
.L_x_6226:
        /* <DEDUP_REMOVED lines=31> */
[----:B--2---:R0:W-:Y:S04]  /*07d0*/  STS.128 [R148.X16], R24 ;  /* 0x0000001894007388 */ /* 0x0041e8000000cc00 */
[----:B---3--:R-:W-:Y:S04]  /*07e0*/  STS.128 [R148.X16+0x200], R44 ;  /* 0x0002002c94007388 */ /* 0x008fe8000000cc00 */
        /* <DEDUP_REMOVED lines=12> */
[----:B0-----:R-:W-:Y:S01]  /*08b0*/  LEA R26, R152, 0xfffffc00, 0xa ;  /* 0xfffffc00981a7811 */ /* 0x001fe200078e50ff */
[----:B------:R-:W-:-:S03]  /*08c0*/  IMAD R0, R157, c[0x0][0x1f0], RZ ;  /* 0x00007c009d007a24 */ /* 0x000fc600078e02ff */
[----:B------:R-:W-:Y:S01]  /*08d0*/  SHF.R.S32.HI R27, RZ, 0x1f, R26 ;  /* 0x0000001fff1b7819 */ /* 0x000fe2000001141a */
[C---:B-1----:R-:W-:Y:S02]  /*08e0*/  IMAD R23, R159.reuse, c[0x0][0x1f4], R0 ;  /* 0x00007d009f177a24 */ /* 0x042fe400078e0200 */
[----:B------:R-:W-:Y:S02]  /*08f0*/  IMAD R0, R158, c[0x0][0x1f8], RZ ;  /* 0x00007e009e007a24 */ /* 0x000fe400078e02ff */
[----:B------:R-:W-:-:S05]  /*0900*/  IMAD.WIDE.U32 R20, R159, c[0x0][0x1f0], R26 ;  /* 0x00007c009f147a25 */ /* 0x000fca00078e001a */
[----:B------:R-:W-:Y:S01]  /*0910*/  IADD3 R21, R21, R23, RZ ;  /* 0x0000001715157210 */ /* 0x000fe20007ffe0ff */
[----:B------:R-:W-:-:S04]  /*0920*/  IMAD R23, R161, c[0x0][0x1fc], R0 ;  /* 0x00007f00a1177a24 */ /* 0x000fc800078e0200 */
[----:B------:R-:W-:-:S05]  /*0930*/  IMAD.WIDE.U32 R20, R161, c[0x0][0x1f8], R20 ;  /* 0x00007e00a1147a25 */ /* 0x000fca00078e0014 */
[----:B--2---:R-:W-:Y:S02]  /*0940*/  IADD3 R3, R21, R23, RZ ;  /* 0x0000001715037210 */ /* 0x004fe40007ffe0ff */
[----:B------:R-:W-:-:S04]  /*0950*/  LEA R2, P0, R20, c[0x0][0x268], 0x2 ;  /* 0x00009a0014027a11 */ /* 0x000fc800078010ff */
[----:B------:R-:W-:-:S05]  /*0960*/  LEA.HI.X R3, R20, c[0x0][0x26c], R3, 0x2, P0 ;  /* 0x00009b0014037a11 */ /* 0x000fca00000f1403 */
[----:B------:R-:W-:Y:S01]  /*0970*/  IMAD.WIDE R2, R149, 0x10, R2 ;  /* 0x0000001095027825 */ /* 0x000fe200078e0202 */
[----:B---3--:R0:W-:Y:S04]  /*0980*/  STS.128 [R148.X16], R52 ;  /* 0x0000003494007388 */ /* 0x0081e8000000cc00 */
[----:B----4-:R-:W-:Y:S04]  /*0990*/  STS.128 [R148.X16+0x200], R56 ;  /* 0x0002003894007388 */ /* 0x010fe8000000cc00 */
[----:B-----5:R1:W-:Y:S04]  /*09a0*/  STS.128 [R148.X16+0x400], R60 ;  /* 0x0004003c94007388 */ /* 0x0203e8000000cc00 */
[----:B------:R2:W-:Y:S01]  /*09b0*/  STS.128 [R148.X16+0x600], R64 ;  /* 0x0006004094007388 */ /* 0x0005e2000000cc00 */
[----:B------:R-:W-:-:S06]  /*09c0*/  NOP ;  /* 0x0000000000007918 */ /* 0x000fcc0000000000 */
[----:B------:R-:W-:Y:S04]  /*09d0*/  LDS.128 R80, [R68.X16] ;  /* 0x0000000044507984 */ /* 0x000fe8000000cc00 */
[----:B------:R-:W-:Y:S04]  /*09e0*/  LDS.128 R20, [R68.X16+0x10] ;  /* 0x0000100044147984 */ /* 0x000fe8000000cc00 */
[----:B------:R-:W-:Y:S04]  /*09f0*/  LDS.128 R44, [R68.X16+0x20] ;  /* 0x00002000442c7984 */ /* 0x000fe8000000cc00 */
[----:B------:R-:W-:Y:S04]  /*0a00*/  LDS.128 R48, [R68.X16+0x30] ;  /* 0x0000300044307984 */ /* 0x000fe8000000cc00 */
[----:B------:R-:W-:Y:S06]  /*0a10*/  BAR.SYNC.DEFER_BLOCKING 0x0 ;  /* 0x0000000000007b1d */ /* 0x000fec0000010000 */
[----:B------:R3:W4:Y:S04]  /*0a20*/  LDG.E.128 R72, [R2.64] ;  /* 0x0000000602487981 */ /* 0x000728000c1e1d00 */
[----:B------:R3:W5:Y:S04]  /*0a30*/  LDG.E.128 R96, [R2.64+0x200] ;  /* 0x0002000602607981 */ /* 0x000768000c1e1d00 */
[----:B------:R3:W2:Y:S04]  /*0a40*/  LDG.E.128 R100, [R2.64+0x400] ;  /* 0x0004000602647981 */ /* 0x0006a8000c1e1d00 */
[----:B------:R3:W2:Y:S01]  /*0a50*/  LDG.E.128 R108, [R2.64+0x600] ;  /* 0x00060006026c7981 */ /* 0x0006a2000c1e1d00 */
[----:B------:R-:W-:-:S02]  /*0a60*/  IMAD R0, R157, c[0x0][0x200], RZ ;  /* 0x000080009d007a24 */ /* 0x000fc400078e02ff */
[----:B------:R-:W-:-:S04]  /*0a70*/  IMAD.WIDE.U32 R24, R159, c[0x0][0x200], R26 ;  /* 0x000080009f187a25 */ /* 0x000fc800078e001a */
[----:B0-----:R-:W-:Y:S02]  /*0a80*/  IMAD R53, R159, c[0x0][0x204], R0 ;  /* 0x000081009f357a24 */ /* 0x001fe400078e0200 */
[----:B------:R-:W-:-:S03]  /*0a90*/  IMAD R0, R158, c[0x0][0x208], RZ ;  /* 0x000082009e007a24 */ /* 0x000fc600078e02ff */
[----:B------:R-:W-:Y:S01]  /*0aa0*/  IADD3 R25, R25, R53, RZ ;  /* 0x0000003519197210 */ /* 0x000fe20007ffe0ff */
[----:B------:R-:W-:-:S04]  /*0ab0*/  IMAD R53, R161, c[0x0][0x20c], R0 ;  /* 0x00008300a1357a24 */ /* 0x000fc800078e0200 */
[----:B------:R-:W-:-:S05]  /*0ac0*/  IMAD.WIDE.U32 R24, R161, c[0x0][0x208], R24 ;  /* 0x00008200a1187a25 */ /* 0x000fca00078e0018 */
[----:B------:R-:W-:Y:S02]  /*0ad0*/  IADD3 R25, R25, R53, RZ ;  /* 0x0000003519197210 */ /* 0x000fe40007ffe0ff */
[----:B------:R-:W-:-:S04]  /*0ae0*/  LEA R52, P0, R24, c[0x0][0x258], 0x2 ;  /* 0x0000960018347a11 */ /* 0x000fc800078010ff */
[----:B------:R-:W-:-:S05]  /*0af0*/  LEA.HI.X R53, R24, c[0x0][0x25c], R25, 0x2, P0 ;  /* 0x0000970018357a11 */ /* 0x000fca00000f1419 */
[----:B---3--:R-:W-:Y:S01]  /*0b00*/  IMAD.WIDE R2, R149, 0x10, R52 ;  /* 0x0000001095027825 */ /* 0x008fe200078e0234 */
[----:B----4-:R-:W-:Y:S04]  /*0b10*/  STS.128 [R148.X16], R72 ;  /* 0x0000004894007388 */ /* 0x010fe8000000cc00 */
[----:B-----5:R0:W-:Y:S04]  /*0b20*/  STS.128 [R148.X16+0x200], R96 ;  /* 0x0002006094007388 */ /* 0x0201e8000000cc00 */
[----:B--2---:R-:W-:Y:S04]  /*0b30*/  STS.128 [R148.X16+0x400], R100 ;  /* 0x0004006494007388 */ /* 0x004fe8000000cc00 */
[----:B------:R-:W-:Y:S01]  /*0b40*/  STS.128 [R148.X16+0x600], R108 ;  /* 0x0006006c94007388 */ /* 0x000fe2000000cc00 */
[----:B------:R-:W-:-:S06]  /*0b50*/  NOP ;  /* 0x0000000000007918 */ /* 0x000fcc0000000000 */
[----:B------:R-:W-:Y:S04]  /*0b60*/  LDS.128 R104, [R68.X16] ;  /* 0x0000000044687984 */ /* 0x000fe8000000cc00 */
[----:B------:R-:W2:Y:S04]  /*0b70*/  LDS.128 R76, [R68.X16+0x10] ;  /* 0x00001000444c7984 */ /* 0x000ea8000000cc00 */
[----:B------:R-:W3:Y:S04]  /*0b80*/  LDS.128 R52, [R68.X16+0x20] ;  /* 0x0000200044347984 */ /* 0x000ee8000000cc00 */
[----:B------:R-:W2:Y:S04]  /*0b90*/  LDS.128 R56, [R68.X16+0x30] ;  /* 0x0000300044387984 */ /* 0x000ea8000000cc00 */
[----:B------:R-:W-:Y:S06]  /*0ba0*/  BAR.SYNC.DEFER_BLOCKING 0x0 ;  /* 0x0000000000007b1d */ /* 0x000fec0000010000 */
[----:B------:R5:W4:Y:S04]  /*0bb0*/  LDG.E.128 R84, [R2.64] ;  /* 0x0000000602547981 */ /* 0x000b28000c1e1d00 */
[----:B-1----:R5:W4:Y:S04]  /*0bc0*/  LDG.E.128 R60, [R2.64+0x200] ;  /* 0x00020006023c7981 */ /* 0x002b28000c1e1d00 */
[----:B------:R5:W4:Y:S04]  /*0bd0*/  LDG.E.128 R64, [R2.64+0x400] ;  /* 0x0004000602407981 */ /* 0x000b28000c1e1d00 */
[----:B0-----:R5:W4:Y:S01]  /*0be0*/  LDG.E.128 R96, [R2.64+0x600] ;  /* 0x0006000602607981 */ /* 0x001b22000c1e1d00 */
[----:B--2---:R-:W-:Y:S01]  /*0bf0*/  FMUL.FTZ R70, R76, -1.4426950216293334961 ;  /* 0xbfb8aa3b4c467820 */ /* 0x004fe20000410000 */
[----:B------:R-:W-:Y:S01]  /*0c00*/  LEA R147, R154, R151, 0x2 ;  /* 0x000000979a937211 */ /* 0x000fe200078e10ff */
[----:B------:R-:W-:-:S02]  /*0c10*/  FMUL.FTZ R0, R104, -1.4426950216293334961 ;  /* 0xbfb8aa3b68007820 */ /* 0x000fc40000410000 */
[----:B------:R-:W0:Y:S01]  /*0c20*/  MUFU.EX2 R72, R70 ;  /* 0x0000004600487308 */ /* 0x000e220000000800 */
[----:B------:R-:W-:Y:S02]  /*0c30*/  FMUL.FTZ R73, R78, -1.4426950216293334961 ;  /* 0xbfb8aa3b4e497820 */ /* 0x000fe40000410000 */
[----:B------:R-:W-:Y:S02]  /*0c40*/  FMUL.FTZ R74, R79, -1.4426950216293334961 ;  /* 0xbfb8aa3b4f4a7820 */ /* 0x000fe40000410000 */
[----:B---3--:R-:W-:Y:S02]  /*0c50*/  FMUL.FTZ R75, R52, -1.4426950216293334961 ;  /* 0xbfb8aa3b344b7820 */ /* 0x008fe40000410000 */
[----:B------:R-:W-:Y:S01]  /*0c60*/  FMUL.FTZ R25, R106, -1.4426950216293334961 ;  /* 0xbfb8aa3b6a197820 */ /* 0x000fe20000410000 */
[----:B------:R1:W2:Y:S01]  /*0c70*/  MUFU.EX2 R100, R73 ;  /* 0x0000004900647308 */ /* 0x0002a20000000800 */
[----:B------:R-:W-:Y:S02]  /*0c80*/  FMUL.FTZ R24, R105, -1.4426950216293334961 ;  /* 0xbfb8aa3b69187820 */ /* 0x000fe40000410000 */
[----:B-----5:R-:W-:-:S02]  /*0c90*/  FMUL.FTZ R2, R77, -1.4426950216293334961 ;  /* 0xbfb8aa3b4d027820 */ /* 0x020fc40000410000 */
[----:B------:R-:W-:Y:S02]  /*0ca0*/  FMUL.FTZ R69, R107, -1.4426950216293334961 ;  /* 0xbfb8aa3b6b457820 */ /* 0x000fe40000410000 */
[----:B------:R-:W-:Y:S01]  /*0cb0*/  FMUL.FTZ R94, R55, -1.4426950216293334961 ;  /* 0xbfb8aa3b375e7820 */ /* 0x000fe20000410000 */
[----:B------:R3:W5:Y:S01]  /*0cc0*/  MUFU.EX2 R102, R74 ;  /* 0x0000004a00667308 */ /* 0x0007620000000800 */
[----:B-1----:R-:W-:Y:S02]  /*0cd0*/  FMUL.FTZ R73, R56, -1.4426950216293334961 ;  /* 0xbfb8aa3b38497820 */ /* 0x002fe40000410000 */
[----:B0-----:R-:W-:Y:S02]  /*0ce0*/  FADD.FTZ R95, R72, 1 ;  /* 0x3f800000485f7421 */ /* 0x001fe40000010000 */
[----:B------:R-:W-:Y:S02]  /*0cf0*/  FMUL.FTZ R70, R54, -1.4426950216293334961 ;  /* 0xbfb8aa3b36467820 */ /* 0x000fe40000410000 */
[----:B------:R-:W-:Y:S01]  /*0d00*/  FMUL.FTZ R113, R59, -1.4426950216293334961 ;  /* 0xbfb8aa3b3b717820 */ /* 0x000fe20000410000 */
[----:B------:R0:W1:Y:S01]  /*0d10*/  MUFU.EX2 R103, R75 ;  /* 0x0000004b00677308 */ /* 0x0000620000000800 */
[----:B---3--:R-:W-:-:S02]  /*0d20*/  FMUL.FTZ R74, R57, -1.4426950216293334961 ;  /* 0xbfb8aa3b394a7820 */ /* 0x008fc40000410000 */
[----:B--2---:R-:W-:-:S05]  /*0d30*/  FADD.FTZ R100, R100, 1 ;  /* 0x3f80000064647421 */ /* 0x004fca0000010000 */
[----:B------:R-:W-:Y:S01]  /*0d40*/  MUFU.EX2 R0, R0 ;  /* 0x0000000000007308 */ /* 0x000fe20000000800 */
[----:B0-----:R-:W-:Y:S02]  /*0d50*/  FMUL.FTZ R75, R58, -1.4426950216293334961 ;  /* 0xbfb8aa3b3a4b7820 */ /* 0x001fe40000410000 */
[----:B-----5:R-:W-:-:S05]  /*0d60*/  FADD.FTZ R102, R102, 1 ;  /* 0x3f80000066667421 */ /* 0x020fca0000010000 */
[----:B------:R-:W0:Y:S01]  /*0d70*/  MUFU.EX2 R25, R25 ;  /* 0x0000001900197308 */ /* 0x000e220000000800 */
[----:B-1----:R-:W-:-:S07]  /*0d80*/  FADD.FTZ R103, R103, 1 ;  /* 0x3f80000067677421 */ /* 0x002fce0000010000 */
[----:B------:R-:W-:Y:S08]  /*0d90*/  MUFU.EX2 R111, R73 ;  /* 0x00000049006f7308 */ /* 0x000ff00000000800 */
[----:B------:R-:W1:Y:S01]  /*0da0*/  MUFU.EX2 R112, R74 ;  /* 0x0000004a00707308 */ /* 0x000e620000000800 */
[----:B0-----:R-:W-:-:S07]  /*0db0*/  FADD.FTZ R25, R25, 1 ;  /* 0x3f80000019197421 */ /* 0x001fce0000010000 */
[----:B------:R-:W-:Y:S08]  /*0dc0*/  MUFU.EX2 R114, R75 ;  /* 0x0000004b00727308 */ /* 0x000ff00000000800 */
[----:B------:R0:W-:Y:S01]  /*0dd0*/  MUFU.EX2 R3, R2 ;  /* 0x0000000200037308 */ /* 0x0001e20000000800 */
[----:B-1----:R-:W-:-:S07]  /*0de0*/  FADD.FTZ R112, R112, 1 ;  /* 0x3f80000070707421 */ /* 0x002fce0000010000 */
[----:B------:R-:W1:Y:S01]  /*0df0*/  MUFU.EX2 R24, R24 ;  /* 0x0000001800187308 */ /* 0x000e620000000800 */
[----:B0-----:R-:W-:-:S07]  /*0e00*/  FADD.FTZ R2, R0, 1 ;  /* 0x3f80000000027421 */ /* 0x001fce0000010000 */
[----:B------:R0:W2:Y:S08]  /*0e10*/  MUFU.EX2 R71, R69 ;  /* 0x0000004500477308 */ /* 0x0000b00000000800 */
[----:B------:R3:W5:Y:S01]  /*0e20*/  MUFU.EX2 R110, R94 ;  /* 0x0000005e006e7308 */ /* 0x0007620000000800 */
[----:B0-----:R-:W-:Y:S02]  /*0e30*/  FMUL.FTZ R69, R53, -1.4426950216293334961 ;  /* 0xbfb8aa3b35457820 */ /* 0x001fe40000410000 */
[----:B-1----:R-:W-:-:S05]  /*0e40*/  FADD.FTZ R24, R24, 1 ;  /* 0x3f80000018187421 */ /* 0x002fca0000010000 */
[----:B------:R-:W0:Y:S01]  /*0e50*/  MUFU.EX2 R108, R69 ;  /* 0x00000045006c7308 */ /* 0x000e220000000800 */
[----:B---3--:R-:W-:Y:S02]  /*0e60*/  FADD.FTZ R94, R3, 1 ;  /* 0x3f800000035e7421 */ /* 0x008fe40000010000 */
[----:B--2---:R-:W-:-:S05]  /*0e70*/  FADD.FTZ R0, R71, 1 ;  /* 0x3f80000047007421 */ /* 0x004fca0000010000 */
[----:B------:R1:W-:Y:S01]  /*0e80*/  MUFU.RCP R69, R2 ;  /* 0x0000000200457308 */ /* 0x0003e20000001000 */
[----:B-----5:R-:W-:-:S07]  /*0e90*/  FADD.FTZ R110, R110, 1 ;  /* 0x3f8000006e6e7421 */ /* 0x020fce0000010000 */
[----:B------:R2:W3:Y:S01]  /*0ea0*/  MUFU.RCP R101, R25 ;  /* 0x0000001900657308 */ /* 0x0004e20000001000 */
[----:B-1----:R-:W-:Y:S02]  /*0eb0*/  IMAD R2, R157, c[0x0][0x2e8], RZ ;  /* 0x0000ba009d027a24 */ /* 0x002fe400078e02ff */
[----:B0-----:R-:W-:-:S05]  /*0ec0*/  FADD.FTZ R108, R108, 1 ;  /* 0x3f8000006c6c7421 */ /* 0x001fca0000010000 */
[----:B------:R-:W-:Y:S01]  /*0ed0*/  MUFU.EX2 R109, R70 ;  /* 0x00000046006d7308 */ /* 0x000fe20000000800 */
[C---:B--2---:R-:W-:Y:S02]  /*0ee0*/  IMAD R25, R159.reuse, c[0x0][0x2ec], R2 ;  /* 0x0000bb009f197a24 */ /* 0x044fe400078e0202 */
[----:B------:R-:W-:-:S05]  /*0ef0*/  IMAD.WIDE.U32 R2, R159, c[0x0][0x2e8], R26 ;  /* 0x0000ba009f027a25 */ /* 0x000fca00078e001a */
[----:B------:R0:W-:Y:S01]  /*0f00*/  MUFU.RCP R70, R24 ;  /* 0x0000001800467308 */ /* 0x0001e20000001000 */
[----:B------:R-:W-:Y:S01]  /*0f10*/  IADD3 R3, R3, R25, RZ ;  /* 0x0000001903037210 */ /* 0x000fe20007ffe0ff */
[----:B---3--:R-:W-:-:S06]  /*0f20*/  FMUL.FTZ R127, R106, R101 ;  /* 0x000000656a7f7220 */ /* 0x008fcc0000410000 */
[----:B------:R-:W1:Y:S01]  /*0f30*/  MUFU.RCP R0, R0 ;  /* 0x0000000000007308 */ /* 0x000e620000001000 */
[----:B0-----:R-:W-:-:S07]  /*0f40*/  IMAD R24, R158, c[0x0][0x2f0], RZ ;  /* 0x0000bc009e187a24 */ /* 0x001fce00078e02ff */
[----:B------:R-:W-:Y:S08]  /*0f50*/  MUFU.RCP R128, R108 ;  /* 0x0000006c00807308 */ /* 0x000ff00000001000 */
[----:B------:R-:W-:Y:S01]  /*0f60*/  MUFU.RCP R95, R95 ;  /* 0x0000005f005f7308 */ /* 0x000fe20000001000 */
[----:B-1----:R-:W-:-:S07]  /*0f70*/  FMUL.FTZ R126, R107, R0 ;  /* 0x000000006b7e7220 */ /* 0x002fce0000410000 */
[----:B------:R-:W-:Y:S08]  /*0f80*/  MUFU.RCP R130, R110 ;  /* 0x0000006e00827308 */ /* 0x000ff00000001000 */
[----:B------:R-:W-:Y:S08]  /*0f90*/  MUFU.RCP R94, R94 ;  /* 0x0000005e005e7308 */ /* 0x000ff00000001000 */
[----:B------:R-:W-:Y:S08]  /*0fa0*/  MUFU.RCP R125, R103 ;  /* 0x00000067007d7308 */ /* 0x000ff00000001000 */
[----:B------:R-:W0:Y:S08]  /*0fb0*/  MUFU.RCP R129, R100 ;  /* 0x0000006400817308 */ /* 0x000e300000001000 */
[----:B------:R-:W1:Y:S08]  /*0fc0*/  MUFU.RCP R124, R102 ;  /* 0x00000066007c7308 */ /* 0x000e700000001000 */
[----:B------:R-:W2:Y:S08]  /*0fd0*/  MUFU.EX2 R115, R113 ;  /* 0x0000007100737308 */ /* 0x000eb00000000800 */
[----:B------:R-:W-:Y:S01]  /*0fe0*/  MUFU.RCP R132, R112 ;  /* 0x0000007000847308 */ /* 0x000fe20000001000 */
[----:B----4-:R-:W-:Y:S04]  /*0ff0*/  STS.128 [R148.X16], R84 ;  /* 0x0000005494007388 */ /* 0x010fe8000000cc00 */
[----:B------:R3:W-:Y:S04]  /*1000*/  STS.128 [R148.X16+0x200], R60 ;  /* 0x0002003c94007388 */ /* 0x0007e8000000cc00 */
[----:B------:R-:W-:Y:S04]  /*1010*/  STS.128 [R148.X16+0x400], R64 ;  /* 0x0004004094007388 */ /* 0x000fe8000000cc00 */
[----:B------:R0:W-:Y:S01]  /*1020*/  STS.128 [R148.X16+0x600], R96 ;  /* 0x0006006094007388 */ /* 0x0001e2000000cc00 */
[----:B------:R-:W-:-:S06]  /*1030*/  NOP ;  /* 0x0000000000007918 */ /* 0x000fcc0000000000 */
[----:B------:R-:W4:Y:S01]  /*1040*/  LDS.128 R72, [R68.X16] ;  /* 0x0000000044487984 */ /* 0x000f22000000cc00 */
[C---:B---3--:R-:W-:Y:S01]  /*1050*/  IMAD R61, R161.reuse, c[0x0][0x2f4], R24 ;  /* 0x0000bd00a13d7a24 */ /* 0x048fe200078e0218 */
[----:B------:R-:W-:Y:S01]  /*1060*/  MOV R60, c[0x0][0x16c] ;  /* 0x00005b00003c7a02 */ /* 0x000fe20000000f00 */
[----:B------:R-:W-:Y:S01]  /*1070*/  IMAD.WIDE.U32 R24, R161, c[0x0][0x2f0], R2 ;  /* 0x0000bc00a1187a25 */ /* 0x000fe200078e0002 */
[----:B------:R-:W3:Y:S02]  /*1080*/  LDS.128 R64, [R68.X16+0x10] ;  /* 0x0000100044407984 */ /* 0x000ee4000000cc00 */
[----:B------:R-:W-:Y:S01]  /*1090*/  ISETP.GE.AND P1, PT, R60, 0x1, PT ;  /* 0x000000013c00780c */ /* 0x000fe20003f26270 */
[----:B------:R-:W-:Y:S01]  /*10a0*/  FADD.FTZ R62, R109, 1 ;  /* 0x3f8000006d3e7421 */ /* 0x000fe20000010000 */
[----:B------:R-:W-:Y:S01]  /*10b0*/  IADD3 R3, R25, R61, RZ ;  /* 0x0000003d19037210 */ /* 0x000fe20007ffe0ff */
[----:B------:R-:W-:Y:S01]  /*10c0*/  FADD.FTZ R25, -R69, 1 ;  /* 0x3f80000045197421 */ /* 0x000fe20000010100 */
[----:B------:R-:W-:Y:S01]  /*10d0*/  LEA R2, P0, R24, c[0x0][0x338], 0x2 ;  /* 0x0000ce0018027a11 */ /* 0x000fe200078010ff */
[----:B------:R-:W-:Y:S01]  /*10e0*/  FADD.FTZ R60, -R70, 1 ;  /* 0x3f800000463c7421 */ /* 0x000fe20000010100 */
[----:B------:R5:W1:Y:S01]  /*10f0*/  MUFU.RCP R131, R62 ;  /* 0x0000003e00837308 */ /* 0x000a620000001000 */
[----:B------:R-:W-:Y:S01]  /*1100*/  FFMA.FTZ R71, R104, R25, 1 ;  /* 0x3f80000068477423 */ /* 0x000fe20000010019 */
[----:B------:R-:W-:Y:S01]  /*1110*/  LEA.HI.X R3, R24, c[0x0][0x33c], R3, 0x2, P0 ;  /* 0x0000cf0018037a11 */ /* 0x000fe200000f1403 */
[----:B------:R-:W-:Y:S01]  /*1120*/  FMUL.FTZ R25, R104, R69 ;  /* 0x0000004568197220 */ /* 0x000fe20000410000 */
[----:B------:R-:W-:Y:S01]  /*1130*/  ISETP.NE.U32.AND P0, PT, RZ, c[0x0][0x270], PT ;  /* 0x00009c00ff007a0c */ /* 0x000fe20003f05070 */
[----:B------:R-:W-:-:S02]  /*1140*/  FFMA.FTZ R84, R105, R60, 1 ;  /* 0x3f80000069547423 */ /* 0x000fc4000001003c */
[----:B------:R-:W-:Y:S01]  /*1150*/  FADD.FTZ R86, -R0, 1 ;  /* 0x3f80000000567421 */ /* 0x000fe20000010100 */
[----:B------:R-:W-:Y:S01]  /*1160*/  ISETP.NE.AND.EX P0, PT, RZ, c[0x0][0x274], PT, P0 ;  /* 0x00009d00ff007a0c */ /* 0x000fe20003f05300 */
[----:B------:R-:W-:Y:S02]  /*1170*/  FADD.FTZ R87, R111, 1 ;  /* 0x3f8000006f577421 */ /* 0x000fe40000010000 */
[----:B------:R-:W-:Y:S02]  /*1180*/  FFMA.FTZ R86, R107, R86, 1 ;  /* 0x3f8000006b567423 */ /* 0x000fe40000010056 */
[----:B------:R1:W1:Y:S01]  /*1190*/  MUFU.RCP R133, R87 ;  /* 0x0000005700857308 */ /* 0x0002620000001000 */
[----:B0-----:R-:W-:Y:S02]  /*11a0*/  FADD.FTZ R97, -R129, 1 ;  /* 0x3f80000081617421 */ /* 0x001fe40000010100 */
[----:B------:R-:W-:Y:S02]  /*11b0*/  FADD.FTZ R98, R114, 1 ;  /* 0x3f80000072627421 */ /* 0x000fe40000010000 */
[----:B------:R-:W-:-:S02]  /*11c0*/  FFMA.FTZ R97, R78, R97, 1 ;  /* 0x3f8000004e617423 */ /* 0x000fc40000010061 */
[----:B------:R-:W-:Y:S01]  /*11d0*/  IMAD.WIDE R2, R149, 0x10, R2 ;  /* 0x0000001095027825 */ /* 0x000fe200078e0202 */
[----:B------:R2:W0:Y:S03]  /*11e0*/  MUFU.RCP R135, R98 ;  /* 0x0000006200877308 */ /* 0x0004260000001000 */
[----:B----4-:R-:W-:Y:S02]  /*11f0*/  FMUL.FTZ R24, R80, R72 ;  /* 0x0000004850187220 */ /* 0x010fe40000410000 */
[----:B------:R-:W-:Y:S02]  /*1200*/  FMUL.FTZ R61, R81, R73 ;  /* 0x00000049513d7220 */ /* 0x000fe40000410000 */
[----:B------:R-:W-:Y:S02]  /*1210*/  FMUL.FTZ R108, R69, R24 ;  /* 0x00000018456c7220 */ /* 0x000fe40000410000 */
[----:B------:R-:W-:-:S02]  /*1220*/  FMUL.FTZ R24, R105, R70 ;  /* 0x0000004669187220 */ /* 0x000fc40000410000 */
[----:B------:R-:W-:Y:S02]  /*1230*/  FMUL.FTZ R109, R70, R61 ;  /* 0x0000003d466d7220 */ /* 0x000fe40000410000 */
[C---:B------:R-:W-:Y:S01]  /*1240*/  FADD.FTZ R69, -R101.reuse, 1 ;  /* 0x3f80000065457421 */ /* 0x040fe20000010100 */
[----:B-----5:R-:W4:Y:S01]  /*1250*/  LDS.128 R60, [R68.X16+0x20] ;  /* 0x00002000443c7984 */ /* 0x020f22000000cc00 */
[----:B------:R-:W-:Y:S02]  /*1260*/  FMUL.FTZ R70, R82, R74 ;  /* 0x0000004a52467220 */ /* 0x000fe40000410000 */
[----:B------:R-:W-:Y:S02]  /*1270*/  FFMA.FTZ R69, R106, R69, 1 ;  /* 0x3f8000006a457423 */ /* 0x000fe40000010045 */
[----:B------:R-:W-:Y:S02]  /*1280*/  FMUL.FTZ R70, R101, R70 ;  /* 0x0000004665467220 */ /* 0x000fe40000410000 */
[----:B------:R-:W-:-:S02]  /*1290*/  FMUL.FTZ R108, R108, R71 ;  /* 0x000000476c6c7220 */ /* 0x000fc40000410000 */
[----:B------:R-:W-:Y:S02]  /*12a0*/  FMUL.FTZ R110, R70, R69 ;  /* 0x00000045466e7220 */ /* 0x000fe40000410000 */
[----:B------:R-:W5:Y:S01]  /*12b0*/  LDS.128 R68, [R68.X16+0x30] ;  /* 0x0000300044447984 */ /* 0x000f62000000cc00 */
[----:B------:R-:W-:Y:S02]  /*12c0*/  FMUL.FTZ R85, R83, R75 ;  /* 0x0000004b53557220 */ /* 0x000fe40000410000 */
[----:B------:R-:W-:Y:S02]  /*12d0*/  FMUL.FTZ R109, R109, R84 ;  /* 0x000000546d6d7220 */ /* 0x000fe40000410000 */
[----:B------:R-:W-:Y:S02]  /*12e0*/  FMUL.FTZ R85, R0, R85 ;  /* 0x0000005500557220 */ /* 0x000fe40000410000 */
[----:B---3--:R-:W-:Y:S02]  /*12f0*/  FMUL.FTZ R84, R20, R64 ;  /* 0x0000004014547220 */ /* 0x008fe40000410000 */
[----:B------:R-:W-:Y:S01]  /*1300*/  FMUL.FTZ R111, R85, R86 ;  /* 0x00000056556f7220 */ /* 0x000fe20000410000 */
[----:B------:R-:W-:Y:S01]  /*1310*/  BAR.SYNC.DEFER_BLOCKING 0x0 ;  /* 0x0000000000007b1d */ /* 0x000fe20000010000 */
[----:B------:R-:W-:-:S02]  /*1320*/  FADD.FTZ R85, -R95, 1 ;  /* 0x3f8000005f557421 */ /* 0x000fc40000010100 */
[----:B------:R-:W-:Y:S02]  /*1330*/  FADD.FTZ R86, -R94, 1 ;  /* 0x3f8000005e567421 */ /* 0x000fe40000010100 */
[----:B------:R-:W-:Y:S02]  /*1340*/  FFMA.FTZ R85, R76, R85, 1 ;  /* 0x3f8000004c557423 */ /* 0x000fe40000010055 */
[----:B-1----:R-:W-:Y:S02]  /*1350*/  FMUL.FTZ R87, R21, R65 ;  /* 0x0000004115577220 */ /* 0x002fe40000410000 */
[----:B------:R-:W-:Y:S02]  /*1360*/  FMUL.FTZ R84, R95, R84 ;  /* 0x000000545f547220 */ /* 0x000fe40000410000 */
[----:B------:R-:W-:Y:S02]  /*1370*/  FFMA.FTZ R86, R77, R86, 1 ;  /* 0x3f8000004d567423 */ /* 0x000fe40000010056 */
[----:B------:R-:W-:-:S02]  /*1380*/  FMUL.FTZ R87, R94, R87 ;  /* 0x000000575e577220 */ /* 0x000fc40000410000 */
[----:B------:R-:W-:Y:S02]  /*1390*/  FMUL.FTZ R112, R84, R85 ;  /* 0x0000005554707220 */ /* 0x000fe40000410000 */
[----:B------:R-:W-:Y:S02]  /*13a0*/  FADD.FTZ R85, -R125, 1 ;  /* 0x3f8000007d557421 */ /* 0x000fe40000010100 */
[----:B------:R-:W-:Y:S02]  /*13b0*/  FMUL.FTZ R96, R22, R66 ;  /* 0x0000004216607220 */ /* 0x000fe40000410000 */
[----:B------:R-:W-:Y:S02]  /*13c0*/  FMUL.FTZ R113, R87, R86 ;  /* 0x0000005657717220 */ /* 0x000fe40000410000 */
[----:B------:R-:W-:Y:S01]  /*13d0*/  FFMA.FTZ R87, R52, R85, 1 ;  /* 0x3f80000034577423 */ /* 0x000fe20000010055 */
[----:B------:R-:W-:Y:S01]  /*13e0*/  STS.128 [R147.X16], R108 ;  /* 0x0000006c93007388 */ /* 0x000fe2000000cc00 */
[----:B------:R-:W-:-:S02]  /*13f0*/  FMUL.FTZ R96, R129, R96 ;  /* 0x0000006081607220 */ /* 0x000fc40000410000 */
[----:B------:R-:W-:Y:S02]  /*1400*/  FADD.FTZ R84, -R124, 1 ;  /* 0x3f8000007c547421 */ /* 0x000fe40000010100 */
[----:B------:R-:W-:Y:S02]  /*1410*/  FMUL.FTZ R85, R23, R67 ;  /* 0x0000004317557220 */ /* 0x000fe40000410000 */
[----:B--2---:R-:W-:Y:S02]  /*1420*/  FADD.FTZ R98, R115, 1 ;  /* 0x3f80000073627421 */ /* 0x004fe40000010000 */
[----:B------:R-:W-:Y:S02]  /*1430*/  FMUL.FTZ R114, R96, R97 ;  /* 0x0000006160727220 */ /* 0x000fe40000410000 */
[----:B------:R-:W-:Y:S01]  /*1440*/  FFMA.FTZ R84, R79, R84, 1 ;  /* 0x3f8000004f547423 */ /* 0x000fe20000010054 */
[----:B------:R-:W1:Y:S01]  /*1450*/  MUFU.RCP R134, R98 ;  /* 0x0000006200867308 */ /* 0x000e620000001000 */
[----:B----4-:R-:W-:-:S02]  /*1460*/  FMUL.FTZ R86, R44, R60 ;  /* 0x0000003c2c567220 */ /* 0x010fc40000410000 */
[----:B------:R-:W-:Y:S02]  /*1470*/  FMUL.FTZ R85, R124, R85 ;  /* 0x000000557c557220 */ /* 0x000fe40000410000 */
[----:B------:R-:W-:Y:S02]  /*1480*/  FADD.FTZ R96, -R128, 1 ;  /* 0x3f80000080607421 */ /* 0x000fe40000010100 */
[----:B------:R-:W-:Y:S02]  /*1490*/  FMUL.FTZ R97, R45, R61 ;  /* 0x0000003d2d617220 */ /* 0x000fe40000410000 */
[----:B------:R-:W-:Y:S02]  /*14a0*/  FMUL.FTZ R86, R125, R86 ;  /* 0x000000567d567220 */ /* 0x000fe40000410000 */
[----:B------:R-:W-:Y:S02]  /*14b0*/  FMUL.FTZ R115, R85, R84 ;  /* 0x0000005455737220 */ /* 0x000fe40000410000 */
[----:B------:R-:W-:-:S02]  /*14c0*/  FFMA.FTZ R96, R53, R96, 1 ;  /* 0x3f80000035607423 */ /* 0x000fc40000010060 */
[----:B------:R-:W-:Y:S01]  /*14d0*/  FMUL.FTZ R97, R128, R97 ;  /* 0x0000006180617220 */ /* 0x000fe20000410000 */
[----:B------:R-:W-:Y:S01]  /*14e0*/  STS.128 [R147.X16+0x10], R112 ;  /* 0x0000107093007388 */ /* 0x000fe2000000cc00 */
[----:B------:R-:W-:Y:S02]  /*14f0*/  FADD.FTZ R85, -R131, 1 ;  /* 0x3f80000083557421 */ /* 0x000fe40000010100 */
[----:B------:R-:W-:Y:S02]  /*1500*/  FMUL.FTZ R84, R46, R62 ;  /* 0x0000003e2e547220 */ /* 0x000fe40000410000 */
[----:B------:R-:W-:Y:S02]  /*1510*/  FMUL.FTZ R116, R86, R87 ;  /* 0x0000005756747220 */ /* 0x000fe40000410000 */
[----:B------:R-:W-:Y:S02]  /*1520*/  FMUL.FTZ R117, R97, R96 ;  /* 0x0000006061757220 */ /* 0x000fe40000410000 */
[----:B------:R-:W-:-:S02]  /*1530*/  FADD.FTZ R86, -R130, 1 ;  /* 0x3f80000082567421 */ /* 0x000fc40000010100 */
[----:B------:R-:W-:Y:S02]  /*1540*/  FFMA.FTZ R85, R54, R85, 1 ;  /* 0x3f80000036557423 */ /* 0x000fe40000010055 */
[----:B------:R-:W-:Y:S02]  /*1550*/  FMUL.FTZ R87, R47, R63 ;  /* 0x0000003f2f577220 */ /* 0x000fe40000410000 */
[----:B------:R-:W-:Y:S02]  /*1560*/  FMUL.FTZ R84, R131, R84 ;  /* 0x0000005483547220 */ /* 0x000fe40000410000 */
[----:B------:R-:W-:Y:S02]  /*1570*/  FADD.FTZ R97, -R133, 1 ;  /* 0x3f80000085617421 */ /* 0x000fe40000010100 */
[----:B-----5:R-:W-:Y:S02]  /*1580*/  FMUL.FTZ R96, R48, R68 ;  /* 0x0000004430607220 */ /* 0x020fe40000410000 */
[----:B------:R-:W-:-:S02]  /*1590*/  FFMA.FTZ R86, R55, R86, 1 ;  /* 0x3f80000037567423 */ /* 0x000fc40000010056 */
[----:B------:R-:W-:Y:S02]  /*15a0*/  FMUL.FTZ R87, R130, R87 ;  /* 0x0000005782577220 */ /* 0x000fe40000410000 */
[----:B------:R-:W-:Y:S02]  /*15b0*/  FMUL.FTZ R118, R84, R85 ;  /* 0x0000005554767220 */ /* 0x000fe40000410000 */
[----:B------:R-:W-:Y:S02]  /*15c0*/  FFMA.FTZ R97, R56, R97, 1 ;  /* 0x3f80000038617423 */ /* 0x000fe40000010061 */
[----:B------:R-:W-:Y:S02]  /*15d0*/  FMUL.FTZ R96, R133, R96 ;  /* 0x0000006085607220 */ /* 0x000fe40000410000 */
[----:B0-----:R-:W-:Y:S02]  /*15e0*/  FADD.FTZ R85, -R135, 1 ;  /* 0x3f80000087557421 */ /* 0x001fe40000010100 */
[----:B------:R-:W-:-:S02]  /*15f0*/  FMUL.FTZ R119, R87, R86 ;  /* 0x0000005657777220 */ /* 0x000fc40000410000 */
[----:B------:R-:W-:Y:S02]  /*1600*/  FMUL.FTZ R120, R96, R97 ;  /* 0x0000006160787220 */ /* 0x000fe40000410000 */
[----:B------:R-:W-:Y:S01]  /*1610*/  FFMA.FTZ R87, R58, R85, 1 ;  /* 0x3f8000003a577423 */ /* 0x000fe20000010055 */
[----:B------:R-:W-:Y:S01]  /*1620*/  STS.128 [R147.X16+0x20], R116 ;  /* 0x0000207493007388 */ /* 0x000fe2000000cc00 */
[----:B------:R-:W-:Y:S02]  /*1630*/  FADD.FTZ R84, -R132, 1 ;  /* 0x3f80000084547421 */ /* 0x000fe40000010100 */
[----:B-1----:R-:W-:Y:S02]  /*1640*/  FADD.FTZ R96, -R134, 1 ;  /* 0x3f80000086607421 */ /* 0x002fe40000010100 */
[----:B------:R-:W-:Y:S02]  /*1650*/  FMUL.FTZ R85, R49, R69 ;  /* 0x0000004531557220 */ /* 0x000fe40000410000 */
[----:B------:R-:W-:-:S02]  /*1660*/  FMUL.FTZ R86, R50, R70 ;  /* 0x0000004632567220 */ /* 0x000fc40000410000 */
        /* <DEDUP_REMOVED lines=18> */
[----:B------:R-:W-:Y:S01]  /*1790*/  FFMA.FTZ R155, R29, R0, R155 ;  /* 0x000000001d9b7223 */ /* 0x000fe2000001009b */
[----:B------:R-:W2:Y:S01]  /*17a0*/  LDS.128 R100, [R148.X16+0x400] ;  /* 0x0004000094647984 */ /* 0x000ea2000000cc00 */
[----:B------:R-:W-:Y:S02]  /*17b0*/  FMUL.FTZ R94, R77, R94 ;  /* 0x0000005e4d5e7220 */ /* 0x000fe40000410000 */
        /* <DEDUP_REMOVED lines=13> */
[----:B------:R-:W-:Y:S02]  /*1890*/  FFMA.FTZ R155, R30, R81, R155 ;  /* 0x000000511e9b7223 */ /* 0x000fe4000001009b */
        /* <DEDUP_REMOVED lines=42> */
[----:B------:R-:W-:Y:S02]  /*1b40*/  IMAD R25, R159, c[0x0][0x214], R24 ;  /* 0x000085009f197a24 */ /* 0x000fe400078e0218 */
[----:B------:R-:W-:Y:S01]  /*1b50*/  IMAD R24, R158, c[0x0][0x218], RZ ;  /* 0x000086009e187a24 */ /* 0x000fe200078e02ff */
[----:B------:R-:W1:Y:S02]  /*1b60*/  LDS.128 R48, [R148.X16+0x200] ;  /* 0x0002000094307984 */ /* 0x000e64000000cc00 */
[----:B------:R-:W-:Y:S01]  /*1b70*/  IADD3 R3, R3, R25, RZ ;  /* 0x0000001903037210 */ /* 0x000fe20007ffe0ff */
[C---:B------:R-:W-:Y:S01]  /*1b80*/  IMAD R25, R161.reuse, c[0x0][0x21c], R24 ;  /* 0x00008700a1197a24 */ /* 0x040fe200078e0218 */
[----:B------:R-:W2:Y:S03]  /*1b90*/  LDS.128 R52, [R148.X16+0x400] ;  /* 0x0004000094347984 */ /* 0x000ea6000000cc00 */
[----:B------:R-:W-:Y:S01]  /*1ba0*/  IMAD.WIDE.U32 R2, R161, c[0x0][0x218], R2 ;  /* 0x00008600a1027a25 */ /* 0x000fe200078e0002 */
[----:B------:R-:W3:Y:S04]  /*1bb0*/  LDS.128 R56, [R148.X16+0x600] ;  /* 0x0006000094387984 */ /* 0x000ee8000000cc00 */
[----:B------:R-:W-:-:S02]  /*1bc0*/  IADD3 R3, R3, R25, RZ ;  /* 0x0000001903037210 */ /* 0x000fc40007ffe0ff */
[----:B------:R-:W-:-:S04]  /*1bd0*/  LEA R24, P0, R2, c[0x0][0x270], 0x2 ;  /* 0x00009c0002187a11 */ /* 0x000fc800078010ff */
[----:B------:R-:W-:-:S05]  /*1be0*/  LEA.HI.X R25, R2, c[0x0][0x274], R3, 0x2, P0 ;  /* 0x00009d0002197a11 */ /* 0x000fca00000f1403 */
[----:B------:R-:W-:-:S05]  /*1bf0*/  IMAD.WIDE R2, R149, 0x10, R24 ;  /* 0x0000001095027825 */ /* 0x000fca00078e0218 */
[----:B0-----:R0:W-:Y:S04]  /*1c00*/  STG.E.128 [R2.64], R44 ;  /* 0x0000002c02007986 */ /* 0x0011e8000c101d06 */
[----:B-1----:R0:W-:Y:S04]  /*1c10*/  STG.E.128 [R2.64+0x200], R48 ;  /* 0x0002003002007986 */ /* 0x0021e8000c101d06 */
[----:B--2---:R0:W-:Y:S04]  /*1c20*/  STG.E.128 [R2.64+0x400], R52 ;  /* 0x0004003402007986 */ /* 0x0041e8000c101d06 */
[----:B---3--:R0:W-:Y:S02]  /*1c30*/  STG.E.128 [R2.64+0x600], R56 ;  /* 0x0006003802007986 */ /* 0x0081e4000c101d06 */
.L_x_6187:
        /* <DEDUP_REMOVED lines=38> */
[----:B------:R-:W-:Y:S01]  /*1ea0*/  FADD.FTZ R145, R16, UR5 ;  /* 0x0000000510917e21 */ /* 0x000fe20008010000 */
[----:B------:R-:W-:Y:S01]  /*1eb0*/  HFMA2.MMA R114, -RZ, RZ, 0, 0 ;  /* 0x00000000ff727435 */ /* 0x000fe200000001ff */
[----:B------:R-:W-:Y:S01]  /*1ec0*/  FADD.FTZ R146, R17, UR5 ;  /* 0x0000000511927e21 */ /* 0x000fe20008010000 */
[----:B------:R-:W-:Y:S01]  /*1ed0*/  MOV R47, RZ ;  /* 0x000000ff002f7202 */ /* 0x000fe20000000f00 */
        /* <DEDUP_REMOVED lines=46> */
.L_x_6225:
        /* <DEDUP_REMOVED lines=13> */
[C---:B------:R-:W-:Y:S01]  /*2290*/  ISETP.NE.AND P1, PT, R156.reuse, RZ, PT ;  /* 0x000000ff9c00720c */ /* 0x040fe20003f25270 */
[----:B------:R-:W-:Y:S01]  /*22a0*/  IMAD.WIDE.U32 R6, R161, c[0x0][0x1b8], RZ ;  /* 0x00006e00a1067a25 */ /* 0x000fe200078e00ff */
[----:B------:R-:W-:-:S03]  /*22b0*/  LOP3.LUT P0, RZ, R156, 0x1f, RZ, 0xc0, !PT ;  /* 0x0000001f9cff7812 */ /* 0x000fc6000780c0ff */
[----:B------:R-:W-:Y:S01]  /*22c0*/  IMAD R9, R161, c[0x0][0x1bc], R16 ;  /* 0x00006f00a1097a24 */ /* 0x000fe200078e0210 */
[----:B------:R-:W-:Y:S01]  /*22d0*/  ISETP.LT.OR P0, PT, R152, 0x2, P0 ;  /* 0x000000029800780c */ /* 0x000fe20000701670 */
[----:B------:R-:W-:-:S04]  /*22e0*/  IMAD R25, R10, c[0x0][0x1c0], RZ ;  /* 0x000070000a197a24 */ /* 0x000fc800078e02ff */
[----:B------:R-:W-:Y:S01]  /*22f0*/  IMAD R25, R114, c[0x0][0x1c4], R25 ;  /* 0x0000710072197a24 */ /* 0x000fe200078e0219 */
[----:B------:R-:W-:Y:S01]  /*2300*/  MOV R77, RZ ;  /* 0x000000ff004d7202 */ /* 0x000fe20000000f00 */
[----:B------:R-:W-:Y:S01]  /*2310*/  CS2R R78, SRZ ;  /* 0x00000000004e7805 */ /* 0x000fe2000001ff00 */
[----:B------:R-:W-:Y:S01]  /*2320*/  MOV R76, 0x3f800000 ;  /* 0x3f800000004c7802 */ /* 0x000fe20000000f00 */
        /* <DEDUP_REMOVED lines=9> */
[----:B------:R0:W-:Y:S01]  /*23c0*/  MUFU.COS R11, R2 ;  /* 0x00000002000b7308 */ /* 0x0001e20000000000 */
[----:B------:R-:W-:-:S04]  /*23d0*/  FMUL.FTZ R0, R144, UR15 ;  /* 0x0000000f90007c20 */ /* 0x000fc80008410000 */
[----:B------:R-:W-:Y:S02]  /*23e0*/  FMUL.RZ R5, R0, 0.15915493667125701904 ;  /* 0x3e22f98300057820 */ /* 0x000fe4000040c000 */
[----:B------:R-:W-:Y:S01]  /*23f0*/  FMUL.FTZ R0, R141, UR15 ;  /* 0x0000000f8d007c20 */ /* 0x000fe20008410000 */
[----:B------:R-:W-:Y:S03]  /*2400*/  MUFU.SIN R14, R4 ;  /* 0x00000004000e7308 */ /* 0x000fe60000000400 */
[----:B0-----:R-:W-:Y:S02]  /*2410*/  FMUL.RZ R2, R0, 0.15915493667125701904 ;  /* 0x3e22f98300027820 */ /* 0x001fe4000040c000 */
[----:B------:R-:W-:-:S03]  /*2420*/  FMUL.FTZ R0, R142, UR15 ;  /* 0x0000000f8e007c20 */ /* 0x000fc60008410000 */
[----:B------:R0:W-:Y:S01]  /*2430*/  MUFU.COS R188, R4 ;  /* 0x0000000400bc7308 */ /* 0x0001e20000000000 */
[----:B------:R-:W-:Y:S02]  /*2440*/  FMUL.RZ R8, R0, 0.15915493667125701904 ;  /* 0x3e22f98300087820 */ /* 0x000fe4000040c000 */
[----:B------:R-:W-:-:S04]  /*2450*/  FMUL.FTZ R0, R139, UR15 ;  /* 0x0000000f8b007c20 */ /* 0x000fc80008410000 */
[----:B------:R-:W-:Y:S01]  /*2460*/  FMUL.RZ R12, R0, 0.15915493667125701904 ;  /* 0x3e22f983000c7820 */ /* 0x000fe2000040c000 */
[----:B------:R-:W-:Y:S01]  /*2470*/  MUFU.SIN R13, R3 ;  /* 0x00000003000d7308 */ /* 0x000fe20000000400 */
[----:B0-----:R-:W-:Y:S01]  /*2480*/  IMAD R4, R158, c[0x0][0x198], RZ ;  /* 0x000066009e047a24 */ /* 0x001fe200078e02ff */
[----:B------:R-:W-:-:S06]  /*2490*/  IADD3 R0, R152, -0x1, RZ ;  /* 0xffffffff98007810 */ /* 0x000fcc0007ffe0ff */
[----:B------:R-:W-:Y:S08]  /*24a0*/  MUFU.COS R15, R3 ;  /* 0x00000003000f7308 */ /* 0x000ff00000000000 */
[----:B------:R-:W-:Y:S08]  /*24b0*/  MUFU.SIN R185, R5 ;  /* 0x0000000500b97308 */ /* 0x000ff00000000400 */
[----:B------:R0:W-:Y:S08]  /*24c0*/  MUFU.COS R17, R5 ;  /* 0x0000000500117308 */ /* 0x0001f00000000000 */
[----:B------:R-:W-:Y:S01]  /*24d0*/  MUFU.SIN R183, R2 ;  /* 0x0000000200b77308 */ /* 0x000fe20000000400 */
[----:B0-----:R-:W-:-:S02]  /*24e0*/  IMAD R5, R161, c[0x0][0x19c], R4 ;  /* 0x00006700a1057a24 */ /* 0x001fc400078e0204 */
[----:B------:R-:W-:-:S04]  /*24f0*/  FMUL.FTZ R4, R140, UR15 ;  /* 0x0000000f8c047c20 */ /* 0x000fc80008410000 */
[----:B------:R-:W-:Y:S01]  /*2500*/  FMUL.RZ R16, R4, 0.15915493667125701904 ;  /* 0x3e22f98304107820 */ /* 0x000fe2000040c000 */
[----:B------:R0:W-:Y:S08]  /*2510*/  MUFU.COS R19, R2 ;  /* 0x0000000200137308 */ /* 0x0001f00000000000 */
[----:B------:R-:W-:Y:S01]  /*2520*/  MUFU.SIN R181, R8 ;  /* 0x0000000800b57308 */ /* 0x000fe20000000400 */
[----:B0-----:R-:W-:-:S05]  /*2530*/  IMAD.WIDE.U32 R2, R161, c[0x0][0x198], RZ ;  /* 0x00006600a1027a25 */ /* 0x001fca00078e00ff */
[----:B------:R-:W-:Y:S02]  /*2540*/  IADD3 R5, R3, R5, RZ ;  /* 0x0000000503057210 */ /* 0x000fe40007ffe0ff */
[----:B------:R0:W-:Y:S01]  /*2550*/  MUFU.COS R182, R8 ;  /* 0x0000000800b67308 */ /* 0x0001e20000000000 */
[----:B------:R-:W-:Y:S02]  /*2560*/  IADD3 R3, R7, R9, RZ ;  /* 0x0000000907037210 */ /* 0x000fe40007ffe0ff */
[----:B------:R-:W-:Y:S02]  /*2570*/  MOV R4, R2 ;  /* 0x0000000200047202 */ /* 0x000fe40000000f00 */
[----:B------:R-:W-:Y:S02]  /*2580*/  MOV R2, R6 ;  /* 0x0000000600027202 */ /* 0x000fe40000000f00 */
[----:B-1----:R-:W-:Y:S01]  /*2590*/  MOV R6, UR14 ;  /* 0x0000000e00067c02 */ /* 0x002fe20008000f00 */
[----:B------:R-:W-:Y:S01]  /*25a0*/  IMAD.WIDE.U32 R4, R114, c[0x0][0x1a0], R4 ;  /* 0x0000680072047a25 */ /* 0x000fe200078e0004 */
[----:B0-----:R-:W-:Y:S01]  /*25b0*/  LEA.HI R8, R0, R0, RZ, 0x1 ;  /* 0x0000000000087211 */ /* 0x001fe200078f08ff */
[----:B------:R-:W-:Y:S03]  /*25c0*/  MUFU.SIN R177, R16 ;  /* 0x0000001000b17308 */ /* 0x000fe60000000400 */
[----:B------:R-:W-:Y:S01]  /*25d0*/  LOP3.LUT R7, R8, 0xfffffe, RZ, 0xc0, !PT ;  /* 0x00fffffe08077812 */ /* 0x000fe200078ec0ff */
[----:B------:R-:W-:-:S03]  /*25e0*/  FMUL.FTZ R8, R137, UR15 ;  /* 0x0000000f89087c20 */ /* 0x000fc60008410000 */
[----:B------:R-:W-:Y:S01]  /*25f0*/  IADD3 R9, R0, -R7, RZ ;  /* 0x8000000700097210 */ /* 0x000fe20007ffe0ff */
[----:B------:R-:W-:Y:S01]  /*2600*/  IMAD R7, R10, c[0x0][0x1a0], RZ ;  /* 0x000068000a077a24 */ /* 0x000fe200078e02ff */
[----:B------:R0:W-:Y:S01]  /*2610*/  MUFU.COS R21, R16 ;  /* 0x0000001000157308 */ /* 0x0001e20000000000 */
[----:B------:R-:W-:Y:S02]  /*2620*/  FMUL.FTZ R0, R6, 1.4426950216293334961 ;  /* 0x3fb8aa3b06007820 */ /* 0x000fe40000410000 */
[C---:B------:R-:W-:Y:S02]  /*2630*/  IMAD R23, R114.reuse, c[0x0][0x1a4], R7 ;  /* 0x0000690072177a24 */ /* 0x040fe400078e0207 */
[----:B------:R-:W-:Y:S01]  /*2640*/  IMAD.WIDE.U32 R6, R114, c[0x0][0x1c0], R2 ;  /* 0x0000700072067a25 */ /* 0x000fe200078e0002 */
[----:B------:R-:W-:Y:S02]  /*2650*/  LEA R2, P2, R4, c[0x0][0x228], 0x3 ;  /* 0x00008a0004027a11 */ /* 0x000fe400078418ff */
[----:B------:R-:W-:Y:S01]  /*2660*/  IADD3 R3, R5, R23, RZ ;  /* 0x0000001705037210 */ /* 0x000fe20007ffe0ff */
[----:B0-----:R-:W-:Y:S01]  /*2670*/  FMUL.RZ R16, R8, 0.15915493667125701904 ;  /* 0x3e22f98308107820 */ /* 0x001fe2000040c000 */
[----:B------:R-:W-:Y:S01]  /*2680*/  IADD3 R5, R7, R25, RZ ;  /* 0x0000001907057210 */ /* 0x000fe20007ffe0ff */
[----:B------:R-:W-:Y:S01]  /*2690*/  MUFU.SIN R179, R12 ;  /* 0x0000000c00b37308 */ /* 0x000fe20000000400 */
[----:B------:R-:W-:Y:S01]  /*26a0*/  LEA R8, P3, R6, c[0x0][0x230], 0x3 ;  /* 0x00008c0006087a11 */ /* 0x000fe200078618ff */
[----:B------:R-:W-:Y:S01]  /*26b0*/  FMUL.FTZ R10, R145, R0 ;  /* 0x00000000910a7220 */ /* 0x000fe20000410000 */
[----:B------:R-:W-:-:S02]  /*26c0*/  LEA.HI.X R3, R4, c[0x0][0x22c], R3, 0x3, P2 ;  /* 0x00008b0004037a11 */ /* 0x000fc400010f1c03 */
[----:B------:R-:W-:-:S03]  /*26d0*/  @!P0 IADD3 R7, R152, -0x2, RZ ;  /* 0xfffffffe98078810 */ /* 0x000fc60007ffe0ff */
[----:B------:R0:W-:Y:S01]  /*26e0*/  MUFU.COS R180, R12 ;  /* 0x0000000c00b47308 */ /* 0x0001e20000000000 */
[----:B------:R-:W2:Y:S07]  /*26f0*/  LDG.E.64 R2, [R2.64] ;  /* 0x0000000602027981 */ /* 0x000eae000c1e1b00 */
[----:B------:R-:W1:Y:S01]  /*2700*/  MUFU.EX2 R10, R10 ;  /* 0x0000000a000a7308 */ /* 0x000e620000000800 */
[----:B0-----:R-:W-:Y:S02]  /*2710*/  IADD3 R12, R156, 0x200, RZ ;  /* 0x000002009c0c7810 */ /* 0x001fe40007ffe0ff */
[----:B------:R-:W-:-:S02]  /*2720*/  @!P1 LEA R12, R9, R114, 0x8 ;  /* 0x00000072090c9211 */ /* 0x000fc400078e40ff */
[----:B------:R-:W-:Y:S01]  /*2730*/  LEA.HI.X R9, R6, c[0x0][0x234], R5, 0x3, P3 ;  /* 0x00008d0006097a11 */ /* 0x000fe200018f1c05 */
[----:B------:R-:W-:Y:S02]  /*2740*/  FMUL.FTZ R6, R138, UR15 ;  /* 0x0000000f8a067c20 */ /* 0x000fe40008410000 */
[----:B------:R-:W-:Y:S02]  /*2750*/  MUFU.SIN R175, R16 ;  /* 0x0000001000af7308 */ /* 0x000fe40000000400 */
[----:B------:R0:W2:Y:S01]  /*2760*/  LDG.E.64 R4, [R8.64] ;  /* 0x0000000608047981 */ /* 0x0000a2000c1e1b00 */
[----:B------:R-:W-:Y:S01]  /*2770*/  SHF.L.U32 R12, R12, 0x3, RZ ;  /* 0x000000030c0c7819 */ /* 0x000fe200000006ff */
[----:B-1----:R-:W-:-:S04]  /*2780*/  FMUL.FTZ R96, R10, R11 ;  /* 0x0000000b0a607220 */ /* 0x002fc80000410000 */
[----:B------:R-:W-:Y:S01]  /*2790*/  MUFU.COS R23, R16 ;  /* 0x0000001000177308 */ /* 0x000fe20000000000 */
[----:B------:R-:W-:-:S05]  /*27a0*/  FMUL.FTZ R97, R10, R97 ;  /* 0x000000610a617220 */ /* 0x000fca0000410000 */
[----:B------:R1:W-:Y:S01]  /*27b0*/  STS.64 [R12+0x18f0], R96 ;  /* 0x0018f0600c007388 */ /* 0x0003e20000000a00 */
[----:B------:R-:W-:Y:S02]  /*27c0*/  @!P0 IMAD R7, R7, c[0x0][0x16c], R114 ;  /* 0x00005b0007078a24 */ /* 0x000fe400078e0272 */
[----:B------:R-:W-:Y:S02]  /*27d0*/  FMUL.RZ R18, R6, 0.15915493667125701904 ;  /* 0x3e22f98306127820 */ /* 0x000fe4000040c000 */
[----:B------:R-:W-:Y:S01]  /*27e0*/  @!P0 IMAD.WIDE R6, R7, 0x10, R92 ;  /* 0x0000001007068825 */ /* 0x000fe200078e025c */
[----:B------:R-:W-:Y:S03]  /*27f0*/  BAR.SYNC.DEFER_BLOCKING 0x0 ;  /* 0x0000000000007b1d */ /* 0x000fe60000010000 */
[----:B0-----:R-:W-:-:S04]  /*2800*/  FMUL.FTZ R8, R135, UR15 ;  /* 0x0000000f87087c20 */ /* 0x001fc80008410000 */
[----:B------:R-:W-:Y:S02]  /*2810*/  FMUL.RZ R9, R8, 0.15915493667125701904 ;  /* 0x3e22f98308097820 */ /* 0x000fe4000040c000 */
[----:B------:R-:W-:-:S04]  /*2820*/  FMUL.FTZ R8, R136, UR15 ;  /* 0x0000000f88087c20 */ /* 0x000fc80008410000 */
[----:B------:R-:W-:Y:S01]  /*2830*/  FMUL.RZ R10, R8, 0.15915493667125701904 ;  /* 0x3e22f983080a7820 */ /* 0x000fe2000040c000 */
[----:B------:R0:W5:Y:S01]  /*2840*/  @!P0 LDG.E.128 R76, [R6.64] ;  /* 0x00000006064c8981 */ /* 0x000162000c1e1d00 */
[----:B------:R-:W-:Y:S02]  /*2850*/  FMUL.FTZ R8, R133, UR15 ;  /* 0x0000000f85087c20 */ /* 0x000fe40008410000 */
[----:B0-----:R-:W-:-:S04]  /*2860*/  FMUL.FTZ R6, R134, UR15 ;  /* 0x0000000f86067c20 */ /* 0x001fc80008410000 */
[----:B------:R-:W-:Y:S02]  /*2870*/  FMUL.RZ R11, R6, 0.15915493667125701904 ;  /* 0x3e22f983060b7820 */ /* 0x000fe4000040c000 */
[----:B------:R-:W-:-:S04]  /*2880*/  FMUL.FTZ R6, R131, UR15 ;  /* 0x0000000f83067c20 */ /* 0x000fc80008410000 */
[----:B-1----:R-:W-:Y:S02]  /*2890*/  FMUL.RZ R12, R6, 0.15915493667125701904 ;  /* 0x3e22f983060c7820 */ /* 0x002fe4000040c000 */
[----:B------:R-:W-:Y:S02]  /*28a0*/  FMUL.FTZ R6, R132, UR15 ;  /* 0x0000000f84067c20 */ /* 0x000fe40008410000 */
[----:B------:R-:W-:Y:S02]  /*28b0*/  FMUL.RZ R8, R8, 0.15915493667125701904 ;  /* 0x3e22f98308087820 */ /* 0x000fe4000040c000 */
[----:B------:R-:W-:Y:S02]  /*28c0*/  FMUL.RZ R163, R6, 0.15915493667125701904 ;  /* 0x3e22f98306a37820 */ /* 0x000fe4000040c000 */
[-C--:B------:R-:W-:Y:S01]  /*28d0*/  FMUL.FTZ R6, R146, R0.reuse ;  /* 0x0000000092067220 */ /* 0x080fe20000410000 */
[----:B------:R-:W-:Y:S01]  /*28e0*/  MUFU.SIN R24, R8 ;  /* 0x0000000800187308 */ /* 0x000fe20000000400 */
[----:B------:R-:W-:-:S07]  /*28f0*/  FMUL.FTZ R7, R143, R0 ;  /* 0x000000008f077220 */ /* 0x000fce0000410000 */
[----:B------:R0:W-:Y:S02]  /*2900*/  MUFU.COS R168, R8 ;  /* 0x0000000800a87308 */ /* 0x0001e40000000000 */
[----:B0-----:R-:W-:-:S06]  /*2910*/  FMUL.FTZ R8, R144, R0 ;  /* 0x0000000090087220 */ /* 0x001fcc0000410000 */
[----:B------:R-:W0:Y:S08]  /*2920*/  MUFU.EX2 R6, R6 ;  /* 0x0000000600067308 */ /* 0x000e300000000800 */
[----:B------:R-:W-:Y:S08]  /*2930*/  MUFU.SIN R22, R9 ;  /* 0x0000000900167308 */ /* 0x000ff00000000400 */
[----:B------:R1:W-:Y:S08]  /*2940*/  MUFU.COS R172, R9 ;  /* 0x0000000900ac7308 */ /* 0x0003f00000000000 */
[----:B------:R-:W3:Y:S01]  /*2950*/  MUFU.EX2 R8, R8 ;  /* 0x0000000800087308 */ /* 0x000ee20000000800 */
[----:B-1----:R-:W-:-:S07]  /*2960*/  FMUL.FTZ R9, R141, R0 ;  /* 0x000000008d097220 */ /* 0x002fce0000410000 */
[----:B------:R-:W1:Y:S08]  /*2970*/  MUFU.EX2 R7, R7 ;  /* 0x0000000700077308 */ /* 0x000e700000000800 */
[----:B------:R-:W-:Y:S08]  /*2980*/  MUFU.SIN R169, R10 ;  /* 0x0000000a00a97308 */ /* 0x000ff00000000400 */
[----:B------:R-:W-:Y:S08]  /*2990*/  MUFU.COS R81, R10 ;  /* 0x0000000a00517308 */ /* 0x000ff00000000000 */
[----:B------:R-:W-:Y:S08]  /*29a0*/  MUFU.SIN R83, R11 ;  /* 0x0000000b00537308 */ /* 0x000ff00000000400 */
[----:B------:R4:W-:Y:S08]  /*29b0*/  MUFU.COS R85, R11 ;  /* 0x0000000b00557308 */ /* 0x0009f00000000000 */
[----:B------:R-:W1:Y:S01]  /*29c0*/  MUFU.EX2 R10, R9 ;  /* 0x00000009000a7308 */ /* 0x000e620000000800 */
[----:B----4-:R-:W-:-:S02]  /*29d0*/  FMUL.FTZ R11, R142, R0 ;  /* 0x000000008e0b7220 */ /* 0x010fc40000410000 */
[----:B0-----:R-:W-:-:S05]  /*29e0*/  FMUL.FTZ R190, R6, R13 ;  /* 0x0000000d06be7220 */ /* 0x001fca0000410000 */
[----:B------:R-:W-:Y:S01]  /*29f0*/  MUFU.SIN R87, R12 ;  /* 0x0000000c00577308 */ /* 0x000fe20000000400 */
[----:B---3--:R-:W-:-:S07]  /*2a00*/  FMUL.FTZ R186, R8, R17 ;  /* 0x0000001108ba7220 */ /* 0x008fce0000410000 */
[----:B------:R0:W-:Y:S01]  /*2a10*/  MUFU.COS R95, R12 ;  /* 0x0000000c005f7308 */ /* 0x0001e20000000000 */
[----:B------:R-:W-:Y:S02]  /*2a20*/  FMUL.FTZ R185, R8, R185 ;  /* 0x000000b908b97220 */ /* 0x000fe40000410000 */
[----:B------:R-:W-:-:S05]  /*2a30*/  FMUL.FTZ R192, R6, R15 ;  /* 0x0000000f06c07220 */ /* 0x000fca0000410000 */
[----:B------:R-:W3:Y:S01]  /*2a40*/  MUFU.EX2 R11, R11 ;  /* 0x0000000b000b7308 */ /* 0x000ee20000000800 */
[----:B0-----:R-:W-:Y:S02]  /*2a50*/  FMUL.FTZ R12, R139, R0 ;  /* 0x000000008b0c7220 */ /* 0x001fe40000410000 */
[C---:B-1----:R-:W-:Y:S02]  /*2a60*/  FMUL.FTZ R188, R7.reuse, R188 ;  /* 0x000000bc07bc7220 */ /* 0x042fe40000410000 */
[----:B------:R-:W-:Y:S02]  /*2a70*/  FMUL.FTZ R187, R7, R14 ;  /* 0x0000000e07bb7220 */ /* 0x000fe40000410000 */
[-C--:B------:R-:W-:Y:S01]  /*2a80*/  FMUL.FTZ R8, RZ, R190.reuse ;  /* 0x000000beff087220 */ /* 0x080fe20000410000 */
[----:B------:R-:W0:Y:S01]  /*2a90*/  MUFU.EX2 R12, R12 ;  /* 0x0000000c000c7308 */ /* 0x000e220000000800 */
[----:B------:R-:W-:Y:S02]  /*2aa0*/  FMUL.FTZ R7, R113, R190 ;  /* 0x000000be71077220 */ /* 0x000fe40000410000 */
[----:B------:R-:W-:-:S02]  /*2ab0*/  FMUL.FTZ R184, R10, R19 ;  /* 0x000000130ab87220 */ /* 0x000fc40000410000 */
[----:B------:R-:W-:Y:S02]  /*2ac0*/  FMUL.FTZ R183, R10, R183 ;  /* 0x000000b70ab77220 */ /* 0x000fe40000410000 */
[-C--:B------:R-:W-:Y:S02]  /*2ad0*/  FFMA.FTZ R13, R113, R192.reuse, -R8 ;  /* 0x000000c0710d7223 */ /* 0x080fe40000010808 */
[----:B------:R-:W-:Y:S02]  /*2ae0*/  FFMA.FTZ R10, RZ, R192, R7 ;  /* 0x000000c0ff0a7223 */ /* 0x000fe40000010007 */
[----:B------:R-:W-:Y:S02]  /*2af0*/  FADD.FTZ R13, R112, R13 ;  /* 0x0000000d700d7221 */ /* 0x000fe40000010000 */
[----:B------:R-:W-:Y:S02]  /*2b00*/  FADD.FTZ R10, RZ, R10 ;  /* 0x0000000aff0a7221 */ /* 0x000fe40000010000 */
[----:B---3--:R-:W-:-:S02]  /*2b10*/  FMUL.FTZ R182, R11, R182 ;  /* 0x000000b60bb67220 */ /* 0x008fc40000410000 */
[----:B------:R-:W-:Y:S02]  /*2b20*/  FMUL.FTZ R181, R11, R181 ;  /* 0x000000b50bb57220 */ /* 0x000fe40000410000 */
[C---:B------:R-:W-:Y:S02]  /*2b30*/  FMUL.FTZ R11, R187.reuse, R13 ;  /* 0x0000000dbb0b7220 */ /* 0x040fe40000410000 */
[----:B------:R-:W-:Y:S02]  /*2b40*/  FMUL.FTZ R8, R187, R10 ;  /* 0x0000000abb087220 */ /* 0x000fe40000410000 */
[C---:B0-----:R-:W-:Y:S02]  /*2b50*/  FMUL.FTZ R180, R12.reuse, R180 ;  /* 0x000000b40cb47220 */ /* 0x041fe40000410000 */
[----:B------:R-:W-:Y:S02]  /*2b60*/  FMUL.FTZ R179, R12, R179 ;  /* 0x000000b30cb37220 */ /* 0x000fe40000410000 */
[----:B------:R-:W-:-:S02]  /*2b70*/  FFMA.FTZ R11, R188, R10, R11 ;  /* 0x0000000abc0b7223 */ /* 0x000fc4000001000b */
[----:B------:R-:W-:Y:S02]  /*2b80*/  FFMA.FTZ R12, R188, R13, -R8 ;  /* 0x0000000dbc0c7223 */ /* 0x000fe40000010808 */
[----:B------:R-:W-:Y:S02]  /*2b90*/  FADD.FTZ R11, RZ, R11 ;  /* 0x0000000bff0b7221 */ /* 0x000fe40000010000 */
[----:B------:R-:W-:Y:S02]  /*2ba0*/  FADD.FTZ R12, R111, R12 ;  /* 0x0000000c6f0c7221 */ /* 0x000fe40000010000 */
[----:B------:R-:W-:Y:S02]  /*2bb0*/  FMUL.FTZ R13, R185, R11 ;  /* 0x0000000bb90d7220 */ /* 0x000fe40000410000 */
[----:B------:R-:W-:Y:S02]  /*2bc0*/  FMUL.FTZ R7, R133, R0 ;  /* 0x0000000085077220 */ /* 0x000fe40000410000 */
[----:B------:R-:W-:-:S02]  /*2bd0*/  FMUL.FTZ R14, R185, R12 ;  /* 0x0000000cb90e7220 */ /* 0x000fc40000410000 */
[----:B------:R-:W-:Y:S02]  /*2be0*/  FMUL.FTZ R6, R136, R0 ;  /* 0x0000000088067220 */ /* 0x000fe40000410000 */
[C---:B------:R-:W-:Y:S02]  /*2bf0*/  FFMA.FTZ R13, R186.reuse, R12, -R13 ;  /* 0x0000000cba0d7223 */ /* 0x040fe4000001080d */
[----:B------:R-:W-:Y:S01]  /*2c00*/  FFMA.FTZ R14, R186, R11, R14 ;  /* 0x0000000bba0e7223 */ /* 0x000fe2000001000e */
[----:B------:R-:W0:Y:S01]  /*2c10*/  MUFU.EX2 R7, R7 ;  /* 0x0000000700077308 */ /* 0x000e220000000800 */
[----:B------:R-:W-:Y:S02]  /*2c20*/  FADD.FTZ R13, R110, R13 ;  /* 0x0000000d6e0d7221 */ /* 0x000fe40000010000 */
[----:B------:R-:W-:Y:S02]  /*2c30*/  FMUL.FTZ R8, R134, R0 ;  /* 0x0000000086087220 */ /* 0x000fe40000410000 */
[----:B------:R-:W-:-:S03]  /*2c40*/  FADD.FTZ R14, RZ, R14 ;  /* 0x0000000eff0e7221 */ /* 0x000fc60000010000 */
[----:B------:R-:W1:Y:S01]  /*2c50*/  MUFU.EX2 R6, R6 ;  /* 0x0000000600067308 */ /* 0x000e620000000800 */
[-C--:B------:R-:W-:Y:S02]  /*2c60*/  FMUL.FTZ R16, R140, R0.reuse ;  /* 0x000000008c107220 */ /* 0x080fe40000410000 */
[-C--:B------:R-:W-:Y:S02]  /*2c70*/  FMUL.FTZ R20, R138, R0.reuse ;  /* 0x000000008a147220 */ /* 0x080fe40000410000 */
[-C--:B------:R-:W-:Y:S02]  /*2c80*/  FMUL.FTZ R9, R135, R0.reuse ;  /* 0x0000000087097220 */ /* 0x080fe40000410000 */
[----:B------:R-:W-:Y:S01]  /*2c90*/  FMUL.FTZ R10, R131, R0 ;  /* 0x00000000830a7220 */ /* 0x000fe20000410000 */
[----:B------:R-:W-:Y:S01]  /*2ca0*/  MUFU.SIN R173, R18 ;  /* 0x0000001200ad7308 */ /* 0x000fe20000000400 */
[C---:B------:R-:W-:Y:S02]  /*2cb0*/  FMUL.FTZ R15, R183.reuse, R13 ;  /* 0x0000000db70f7220 */ /* 0x040fe40000410000 */
[----:B------:R-:W-:-:S05]  /*2cc0*/  FMUL.FTZ R11, R183, R14 ;  /* 0x0000000eb70b7220 */ /* 0x000fca0000410000 */
[----:B------:R3:W-:Y:S01]  /*2cd0*/  MUFU.COS R25, R18 ;  /* 0x0000001200197308 */ /* 0x0007e20000000000 */
[C---:B------:R-:W-:Y:S02]  /*2ce0*/  FFMA.FTZ R15, R184.reuse, R14, R15 ;  /* 0x0000000eb80f7223 */ /* 0x040fe4000001000f */
[----:B------:R-:W-:Y:S02]  /*2cf0*/  FFMA.FTZ R12, R184, R13, -R11 ;  /* 0x0000000db80c7223 */ /* 0x000fe4000001080b */
[-C--:B---3--:R-:W-:Y:S02]  /*2d00*/  FMUL.FTZ R18, R137, R0.reuse ;  /* 0x0000000089127220 */ /* 0x088fe40000410000 */
[----:B------:R-:W-:Y:S01]  /*2d10*/  FMUL.FTZ R0, R132, R0 ;  /* 0x0000000084007220 */ /* 0x000fe20000410000 */
[----:B------:R-:W3:Y:S01]  /*2d20*/  MUFU.EX2 R8, R8 ;  /* 0x0000000800087308 */ /* 0x000ee20000000800 */
[----:B------:R-:W-:Y:S02]  /*2d30*/  FADD.FTZ R15, RZ, R15 ;  /* 0x0000000fff0f7221 */ /* 0x000fe40000010000 */
[----:B------:R-:W-:-:S05]  /*2d40*/  FADD.FTZ R12, R109, R12 ;  /* 0x0000000c6d0c7221 */ /* 0x000fca0000010000 */
[----:B------:R-:W-:Y:S01]  /*2d50*/  MUFU.COS R165, R163 ;  /* 0x000000a300a57308 */ /* 0x000fe20000000000 */
[C---:B0-----:R-:W-:Y:S02]  /*2d60*/  FMUL.FTZ R168, R7.reuse, R168 ;  /* 0x000000a807a87220 */ /* 0x041fe40000410000 */
[----:B------:R-:W-:-:S05]  /*2d70*/  FMUL.FTZ R167, R7, R24 ;  /* 0x0000001807a77220 */ /* 0x000fca0000410000 */
[----:B------:R-:W0:Y:S01]  /*2d80*/  MUFU.EX2 R0, R0 ;  /* 0x0000000000007308 */ /* 0x000e220000000800 */
[----:B-1----:R-:W-:-:S07]  /*2d90*/  FMUL.FTZ R170, R6, R81 ;  /* 0x0000005106aa7220 */ /* 0x002fce0000410000 */
[----:B------:R-:W1:Y:S01]  /*2da0*/  MUFU.SIN R163, R163 ;  /* 0x000000a300a37308 */ /* 0x000e620000000400 */
[----:B------:R-:W-:Y:S02]  /*2db0*/  FMUL.FTZ R169, R6, R169 ;  /* 0x000000a906a97220 */ /* 0x000fe40000410000 */
[----:B------:R-:W-:-:S05]  /*2dc0*/  FMUL.FTZ R7, R181, R15 ;  /* 0x0000000fb5077220 */ /* 0x000fca0000410000 */
[----:B------:R-:W4:Y:S01]  /*2dd0*/  MUFU.EX2 R9, R9 ;  /* 0x0000000900097308 */ /* 0x000f220000000800 */
[-C--:B------:R-:W-:Y:S02]  /*2de0*/  FMUL.FTZ R6, R181, R12.reuse ;  /* 0x0000000cb5067220 */ /* 0x080fe40000410000 */
[C---:B------:R-:W-:Y:S02]  /*2df0*/  FFMA.FTZ R7, R182.reuse, R12, -R7 ;  /* 0x0000000cb6077223 */ /* 0x040fe40000010807 */
[----:B------:R-:W-:-:S03]  /*2e00*/  FFMA.FTZ R6, R182, R15, R6 ;  /* 0x0000000fb6067223 */ /* 0x000fc60000010006 */
[----:B------:R-:W2:Y:S01]  /*2e10*/  MUFU.EX2 R16, R16 ;  /* 0x0000001000107308 */ /* 0x000ea20000000800 */
[C---:B---3--:R-:W-:Y:S02]  /*2e20*/  FMUL.FTZ R166, R8.reuse, R85 ;  /* 0x0000005508a67220 */ /* 0x048fe40000410000 */
[----:B------:R-:W-:Y:S02]  /*2e30*/  FMUL.FTZ R164, R8, R83 ;  /* 0x0000005308a47220 */ /* 0x000fe40000410000 */
[----:B------:R-:W-:Y:S02]  /*2e40*/  FADD.FTZ R8, R108, R7 ;  /* 0x000000076c087221 */ /* 0x000fe40000010000 */
[----:B------:R-:W-:Y:S01]  /*2e50*/  FADD.FTZ R6, RZ, R6 ;  /* 0x00000006ff067221 */ /* 0x000fe20000010000 */
[----:B------:R-:W3:Y:S01]  /*2e60*/  MUFU.EX2 R10, R10 ;  /* 0x0000000a000a7308 */ /* 0x000ee20000000800 */
[C---:B0-----:R-:W-:Y:S02]  /*2e70*/  FMUL.FTZ R165, R0.reuse, R165 ;  /* 0x000000a500a57220 */ /* 0x041fe40000410000 */
[----:B-1----:R-:W-:-:S02]  /*2e80*/  FMUL.FTZ R163, R0, R163 ;  /* 0x000000a300a37220 */ /* 0x002fc40000410000 */
[----:B------:R-:W-:Y:S02]  /*2e90*/  FMUL.FTZ R0, R96, R190 ;  /* 0x000000be60007220 */ /* 0x000fe40000410000 */
[C---:B----4-:R-:W-:Y:S02]  /*2ea0*/  FMUL.FTZ R172, R9.reuse, R172 ;  /* 0x000000ac09ac7220 */ /* 0x050fe40000410000 */
[----:B------:R-:W-:Y:S02]  /*2eb0*/  FMUL.FTZ R171, R9, R22 ;  /* 0x0000001609ab7220 */ /* 0x000fe40000410000 */
[C---:B------:R-:W-:Y:S02]  /*2ec0*/  FMUL.FTZ R11, R179.reuse, R8 ;  /* 0x00000008b30b7220 */ /* 0x040fe40000410000 */
[----:B------:R-:W-:Y:S02]  /*2ed0*/  FMUL.FTZ R9, R179, R6 ;  /* 0x00000006b3097220 */ /* 0x000fe40000410000 */
[C---:B------:R-:W-:Y:S01]  /*2ee0*/  FMUL.FTZ R7, R97.reuse, R190 ;  /* 0x000000be61077220 */ /* 0x040fe20000410000 */
[----:B------:R-:W0:Y:S01]  /*2ef0*/  MUFU.EX2 R18, R18 ;  /* 0x0000001200127308 */ /* 0x000e220000000800 */
[----:B------:R-:W-:-:S02]  /*2f00*/  FFMA.FTZ R0, R97, R192, R0 ;  /* 0x000000c061007223 */ /* 0x000fc40000010000 */
[C---:B------:R-:W-:Y:S02]  /*2f10*/  FFMA.FTZ R11, R180.reuse, R6, R11 ;  /* 0x00000006b40b7223 */ /* 0x040fe4000001000b */
[----:B------:R-:W-:Y:S02]  /*2f20*/  FFMA.FTZ R8, R180, R8, -R9 ;  /* 0x00000008b4087223 */ /* 0x000fe40000010809 */
[----:B------:R-:W-:Y:S02]  /*2f30*/  FFMA.FTZ R7, R96, R192, -R7 ;  /* 0x000000c060077223 */ /* 0x000fe40000010807 */
[----:B------:R-:W-:Y:S02]  /*2f40*/  FMUL.FTZ R6, R187, R0 ;  /* 0x00000000bb067220 */ /* 0x000fe40000410000 */
[----:B--2---:R-:W-:Y:S02]  /*2f50*/  FMUL.FTZ R177, R16, R177 ;  /* 0x000000b110b17220 */ /* 0x004fe40000410000 */
[----:B------:R-:W-:-:S02]  /*2f60*/  FADD.FTZ R11, RZ, R11 ;  /* 0x0000000bff0b7221 */ /* 0x000fc40000010000 */
[----:B------:R-:W-:Y:S02]  /*2f70*/  FADD.FTZ R8, R107, R8 ;  /* 0x000000086b087221 */ /* 0x000fe40000010000 */
[-C--:B------:R-:W-:Y:S02]  /*2f80*/  FMUL.FTZ R9, R187, R7.reuse ;  /* 0x00000007bb097220 */ /* 0x080fe40000410000 */
[----:B------:R-:W-:Y:S02]  /*2f90*/  FFMA.FTZ R6, R188, R7, -R6 ;  /* 0x00000007bc067223 */ /* 0x000fe40000010806 */
[----:B------:R-:W-:Y:S02]  /*2fa0*/  FMUL.FTZ R178, R16, R21 ;  /* 0x0000001510b27220 */ /* 0x000fe40000410000 */
[C---:B---3--:R-:W-:Y:S02]  /*2fb0*/  FMUL.FTZ R162, R10.reuse, R95 ;  /* 0x0000005f0aa27220 */ /* 0x048fe40000410000 */
[----:B------:R-:W-:-:S02]  /*2fc0*/  FMUL.FTZ R160, R10, R87 ;  /* 0x000000570aa07220 */ /* 0x000fc40000410000 */
[CC--:B------:R-:W-:Y:S02]  /*2fd0*/  FMUL.FTZ R7, R177.reuse, R11.reuse ;  /* 0x0000000bb1077220 */ /* 0x0c0fe40000410000 */
[----:B------:R-:W-:Y:S02]  /*2fe0*/  FMUL.FTZ R10, R177, R8 ;  /* 0x00000008b10a7220 */ /* 0x000fe40000410000 */
[----:B------:R-:W-:Y:S01]  /*2ff0*/  FFMA.FTZ R9, R188, R0, R9 ;  /* 0x00000000bc097223 */ /* 0x000fe20000010009 */
[----:B------:R-:W1:Y:S01]  /*3000*/  MUFU.EX2 R20, R20 ;  /* 0x0000001400147308 */ /* 0x000e620000000800 */
[----:B------:R-:W-:Y:S02]  /*3010*/  FMUL.FTZ R0, R185, R6 ;  /* 0x00000006b9007220 */ /* 0x000fe40000410000 */
[C---:B------:R-:W-:Y:S02]  /*3020*/  FFMA.FTZ R13, R178.reuse, R8, -R7 ;  /* 0x00000008b20d7223 */ /* 0x040fe40000010807 */
[----:B------:R-:W-:-:S02]  /*3030*/  FFMA.FTZ R10, R178, R11, R10 ;  /* 0x0000000bb20a7223 */ /* 0x000fc4000001000a */
[-C--:B------:R-:W-:Y:S02]  /*3040*/  FMUL.FTZ R7, R185, R9.reuse ;  /* 0x00000009b9077220 */ /* 0x080fe40000410000 */
[----:B------:R-:W-:Y:S02]  /*3050*/  FFMA.FTZ R0, R186, R9, R0 ;  /* 0x00000009ba007223 */ /* 0x000fe40000010000 */
[----:B0-----:R-:W-:Y:S02]  /*3060*/  FMUL.FTZ R175, R18, R175 ;  /* 0x000000af12af7220 */ /* 0x001fe40000410000 */
        /* <DEDUP_REMOVED lines=13> */
[----:B-1----:R-:W-:Y:S02]  /*3140*/  FMUL.FTZ R173, R20, R173 ;  /* 0x000000ad14ad7220 */ /* 0x002fe40000410000 */
        /* <DEDUP_REMOVED lines=26> */
[----:B------:R-:W-:Y:S02]  /*32f0*/  FADD.FTZ R8, R103, R8 ;  /* 0x0000000867087221 */ /* 0x000fe40000010000 */
[-C--:B------:R-:W-:Y:S02]  /*3300*/  FMUL.FTZ R9, R175, R7.reuse ;  /* 0x00000007af097220 */ /* 0x080fe40000410000 */
[----:B------:R-:W-:Y:S02]  /*3310*/  FFMA.FTZ R6, R176, R7, -R6 ;  /* 0x00000007b0067223 */ /* 0x000fe40000010806 */
[C---:B------:R-:W-:Y:S02]  /*3320*/  FMUL.FTZ R7, R169.reuse, R11 ;  /* 0x0000000ba9077220 */ /* 0x040fe40000410000 */
[----:B------:R-:W-:-:S02]  /*3330*/  FMUL.FTZ R10, R169, R8 ;  /* 0x00000008a90a7220 */ /* 0x000fc40000410000 */
[----:B------:R-:W-:Y:S02]  /*3340*/  FFMA.FTZ R9, R176, R0, R9 ;  /* 0x00000000b0097223 */ /* 0x000fe40000010009 */
[C---:B------:R-:W-:Y:S02]  /*3350*/  FMUL.FTZ R0, R173.reuse, R6 ;  /* 0x00000006ad007220 */ /* 0x040fe40000410000 */
[C---:B------:R-:W-:Y:S02]  /*3360*/  FFMA.FTZ R13, R170.reuse, R8, -R7 ;  /* 0x00000008aa0d7223 */ /* 0x040fe40000010807 */
[----:B------:R-:W-:Y:S02]  /*3370*/  FFMA.FTZ R10, R170, R11, R10 ;  /* 0x0000000baa0a7223 */ /* 0x000fe4000001000a */
[-C--:B------:R-:W-:Y:S02]  /*3380*/  FMUL.FTZ R7, R173, R9.reuse ;  /* 0x00000009ad077220 */ /* 0x080fe40000410000 */
[----:B------:R-:W-:Y:S01]  /*3390*/  FFMA.FTZ R0, R174, R9, R0 ;  /* 0x00000009ae007223 */ /* 0x000fe20000010000 */
[----:B------:R-:W-:Y:S01]  /*33a0*/  ISETP.NE.AND P0, PT, R156, 0x3f, PT ;  /* 0x0000003f9c00780c */ /* 0x000fe20003f05270 */
[----:B------:R-:W-:-:S02]  /*33b0*/  FADD.FTZ R13, R102, R13 ;  /* 0x0000000d660d7221 */ /* 0x000fc40000010000 */
[----:B------:R-:W-:Y:S02]  /*33c0*/  FADD.FTZ R10, RZ, R10 ;  /* 0x0000000aff0a7221 */ /* 0x000fe40000010000 */
[----:B------:R-:W-:Y:S02]  /*33d0*/  FFMA.FTZ R7, R174, R6, -R7 ;  /* 0x00000006ae077223 */ /* 0x000fe40000010807 */
[----:B------:R-:W-:Y:S02]  /*33e0*/  FMUL.FTZ R6, R171, R0 ;  /* 0x00000000ab067220 */ /* 0x000fe40000410000 */
[C---:B------:R-:W-:Y:S02]  /*33f0*/  FMUL.FTZ R11, R167.reuse, R13 ;  /* 0x0000000da70b7220 */ /* 0x040fe40000410000 */
[----:B------:R-:W-:Y:S02]  /*3400*/  FMUL.FTZ R8, R167, R10 ;  /* 0x0000000aa7087220 */ /* 0x000fe40000410000 */
[-C--:B------:R-:W-:Y:S01]  /*3410*/  FMUL.FTZ R9, R171, R7.reuse ;  /* 0x00000007ab097220 */ /* 0x080fe20000410000 */
[----:B------:R0:W1:Y:S01]  /*3420*/  @P0 LDS.64 R94, [R156.X8+0x28f8] ;  /* 0x0028f8009c5e0984 */ /* 0x0000620000008a00 */
[----:B------:R-:W-:-:S02]  /*3430*/  FFMA.FTZ R6, R172, R7, -R6 ;  /* 0x00000007ac067223 */ /* 0x000fc40000010806 */
[C---:B------:R-:W-:Y:S02]  /*3440*/  FFMA.FTZ R11, R168.reuse, R10, R11 ;  /* 0x0000000aa80b7223 */ /* 0x040fe4000001000b */
[----:B------:R-:W-:Y:S02]  /*3450*/  FFMA.FTZ R8, R168, R13, -R8 ;  /* 0x0000000da8087223 */ /* 0x000fe40000010808 */
[----:B------:R-:W-:Y:S02]  /*3460*/  FFMA.FTZ R9, R172, R0, R9 ;  /* 0x00000000ac097223 */ /* 0x000fe40000010009 */
[----:B------:R-:W-:Y:S02]  /*3470*/  FMUL.FTZ R0, R169, R6 ;  /* 0x00000006a9007220 */ /* 0x000fe40000410000 */
[----:B------:R-:W-:Y:S02]  /*3480*/  FADD.FTZ R13, RZ, R11 ;  /* 0x0000000bff0d7221 */ /* 0x000fe40000010000 */
[----:B------:R-:W-:-:S02]  /*3490*/  FADD.FTZ R11, R101, R8 ;  /* 0x00000008650b7221 */ /* 0x000fc40000010000 */
[-C--:B------:R-:W-:Y:S02]  /*34a0*/  FMUL.FTZ R7, R169, R9.reuse ;  /* 0x00000009a9077220 */ /* 0x080fe40000410000 */
[----:B------:R-:W-:Y:S02]  /*34b0*/  FFMA.FTZ R0, R170, R9, R0 ;  /* 0x00000009aa007223 */ /* 0x000fe40000010000 */
        /* <DEDUP_REMOVED lines=28> */
[----:B------:R-:W-:Y:S01]  /*3680*/  FMUL.FTZ R7, R3, R5 ;  /* 0x0000000503077220 */ /* 0x000fe20000410000 */
[----:B------:R-:W-:Y:S01]  /*3690*/  BSSY B0, `(.L_x_6189) ;  /* 0x0000014000007945 */ /* 0x000fe20003800000 */
[----:B------:R-:W-:Y:S02]  /*36a0*/  FFMA.FTZ R11, R165, R10, R11 ;  /* 0x0000000aa50b7223 */ /* 0x000fe4000001000b */
[----:B------:R-:W-:Y:S02]  /*36b0*/  FMUL.FTZ R3, R3, R4 ;  /* 0x0000000403037220 */ /* 0x000fe40000410000 */
[C---:B------:R-:W-:Y:S02]  /*36c0*/  FMUL.FTZ R13, R163.reuse, R0 ;  /* 0x00000000a30d7220 */ /* 0x040fe40000410000 */
[----:B------:R-:W-:Y:S02]  /*36d0*/  FMUL.FTZ R12, R163, R6 ;  /* 0x00000006a30c7220 */ /* 0x000fe40000410000 */
        /* <DEDUP_REMOVED lines=15> */
.L_x_6190:
[----:B01----:R-:W-:Y:S05]  /*37d0*/  BSYNC B0 ;  /* 0x0000000000007941 */ /* 0x003fea0003800000 */
.L_x_6189:
        /* <DEDUP_REMOVED lines=14> */
[-C--:B0-----:R-:W-:Y:S02]  /*38c0*/  FMUL.FTZ R12, R119, R16.reuse ;  /* 0x00000010770c7220 */ /* 0x081fe40000410000 */
        /* <DEDUP_REMOVED lines=22> */
[----:B------:R-:W-:-:S05]  /*3a30*/  SHF.L.U32 R197, R156, 0x5, RZ ;  /* 0x000000059cc57819 */ /* 0x000fca00000006ff */
        /* <DEDUP_REMOVED lines=14> */
.L_x_6233:
        /* <DEDUP_REMOVED lines=68> */
.L_x_6234:
[----:B------:R-:W-:Y:S01]  /*3f60*/  MOV R203, R82 ;  /* 0x0000005200cb7202 */ /* 0x000fe20000000f00 */
[-C--:B---3--:R-:W-:Y:S01]  /*3f70*/  FMUL.FTZ R80, R202, R199.reuse ;  /* 0x000000c7ca507220 */ /* 0x088fe20000410000 */
[----:B------:R-:W-:Y:S01]  /*3f80*/  ISETP.GE.AND P0, PT, R154, 0x10, PT ;  /* 0x000000109a00780c */ /* 0x000fe20003f06270 */
[----:B--2---:R-:W-:Y:S01]  /*3f90*/  FMUL.FTZ R81, R84, R199 ;  /* 0x000000c754517220 */ /* 0x004fe20000410000 */
[----:B------:R-:W-:Y:S01]  /*3fa0*/  MOV R201, R87 ;  /* 0x0000005700c97202 */ /* 0x000fe20000000f00 */
[----:B----4-:R-:W-:-:S02]  /*3fb0*/  FFMA.FTZ R80, R83, R203, R80 ;  /* 0x000000cb53507223 */ /* 0x010fc40000010050 */
        /* <DEDUP_REMOVED lines=14> */
[----:B-----5:R-:W-:Y:S05]  /*40a0*/  CALL.REL.NOINC `($__internal_148_$__cuda_sm70_shflsync_idx_p) ;  /* 0x000069b000007944 */ /* 0x020fea0003c00000 */
.L_x_6195:
[----:B------:R-:W-:Y:S05]  /*40b0*/  BRA.CONV ~URZ, `(.L_x_6196) ;  /* 0x000000637f007947 */ /* 0x000fea000b800000 */
[----:B0-----:R-:W-:Y:S01]  /*40c0*/  HFMA2.MMA R85, -RZ, RZ, 0, 1.847743988037109375e-06 ;  /* 0x0000001fff557435 */ /* 0x001fe200000001ff */
[----:B------:R-:W-:Y:S02]  /*40d0*/  MOV R82, R199 ;  /* 0x000000c700527202 */ /* 0x000fe40000000f00 */
[----:B------:R-:W-:-:S02]  /*40e0*/  MOV R84, 0x1f ;  /* 0x0000001f00547802 */ /* 0x000fc40000000f00 */
[----:B-1----:R-:W-:Y:S02]  /*40f0*/  MOV R83, 0xffffffff ;  /* 0xffffffff00537802 */ /* 0x002fe40000000f00 */
[----:B------:R-:W-:Y:S02]  /*4100*/  MOV R80, 0x4120 ;  /* 0x0000412000507802 */ /* 0x000fe40000000f00 */
[----:B-----5:R-:W-:Y:S05]  /*4110*/  CALL.REL.NOINC `($__internal_148_$__cuda_sm70_shflsync_idx_p) ;  /* 0x0000694000007944 */ /* 0x020fea0003c00000 */
.L_x_6196:
[----:B------:R-:W-:Y:S05]  /*4120*/  BRA.CONV ~URZ, `(.L_x_6197) ;  /* 0x000000637f007947 */ /* 0x000fea000b800000 */
[----:B0-----:R-:W-:Y:S01]  /*4130*/  HFMA2.MMA R85, -RZ, RZ, 0, 1.847743988037109375e-06 ;  /* 0x0000001fff557435 */ /* 0x001fe200000001ff */
[----:B------:R-:W-:Y:S02]  /*4140*/  MOV R82, R86 ;  /* 0x0000005600527202 */ /* 0x000fe40000000f00 */
[----:B------:R-:W-:Y:S02]  /*4150*/  MOV R84, 0x1f ;  /* 0x0000001f00547802 */ /* 0x000fe40000000f00 */
[----:B-1----:R-:W-:Y:S02]  /*4160*/  MOV R83, 0xffffffff ;  /* 0xffffffff00537802 */ /* 0x002fe40000000f00 */
[----:B------:R-:W-:Y:S02]  /*4170*/  MOV R80, 0x4190 ;  /* 0x0000419000507802 */ /* 0x000fe40000000f00 */
[----:B-----5:R-:W-:Y:S05]  /*4180*/  CALL.REL.NOINC `($__internal_148_$__cuda_sm70_shflsync_idx_p) ;  /* 0x000068d000007944 */ /* 0x020fea0003c00000 */
.L_x_6197:
[----:B------:R-:W-:Y:S05]  /*4190*/  BRA.CONV ~URZ, `(.L_x_6198) ;  /* 0x000000637f007947 */ /* 0x000fea000b800000 */
[----:B0-----:R-:W-:Y:S01]  /*41a0*/  HFMA2.MMA R85, -RZ, RZ, 0, 1.847743988037109375e-06 ;  /* 0x0000001fff557435 */ /* 0x001fe200000001ff */
[----:B------:R-:W-:-:S02]  /*41b0*/  MOV R82, R201 ;  /* 0x000000c900527202 */ /* 0x000fc40000000f00 */
[----:B------:R-:W-:Y:S02]  /*41c0*/  MOV R84, 0x1f ;  /* 0x0000001f00547802 */ /* 0x000fe40000000f00 */
[----:B-1----:R-:W-:Y:S02]  /*41d0*/  MOV R83, 0xffffffff ;  /* 0xffffffff00537802 */ /* 0x002fe40000000f00 */
[----:B------:R-:W-:Y:S02]  /*41e0*/  MOV R80, 0x4200 ;  /* 0x0000420000507802 */ /* 0x000fe40000000f00 */
[----:B-----5:R-:W-:Y:S05]  /*41f0*/  CALL.REL.NOINC `($__internal_148_$__cuda_sm70_shflsync_idx_p) ;  /* 0x0000686000007944 */ /* 0x020fea0003c00000 */
.L_x_6198:
        /* <DEDUP_REMOVED lines=9> */
.L_x_6235:
        /* <DEDUP_REMOVED lines=23> */
.L_x_6192:
[----:B------:R-:W-:Y:S05]  /*4400*/  BSYNC B0 ;  /* 0x0000000000007941 */ /* 0x000fea0003800000 */
.L_x_6191:
[CC--:B-1---5:R-:W-:Y:S01]  /*4410*/  FMUL.FTZ R76, R163.reuse, R95.reuse ;  /* 0x0000005fa34c7220 */ /* 0x0e2fe20000410000 */
[----:B------:R-:W-:Y:S01]  /*4420*/  WARPSYNC 0xffffffff ;  /* 0xffffffff00007948 */ /* 0x000fe20003800000 */
[-C--:B------:R-:W-:Y:S01]  /*4430*/  FMUL.FTZ R78, R163, -R94.reuse ;  /* 0x8000005ea34e7220 */ /* 0x080fe20000410000 */
[----:B------:R-:W-:Y:S01]  /*4440*/  BAR.SYNC.DEFER_BLOCKING 0x0 ;  /* 0x0000000000007b1d */ /* 0x000fe20000010000 */
[C---:B------:R-:W-:Y:S01]  /*4450*/  FFMA.FTZ R77, R165.reuse, R94, -R76 ;  /* 0x0000005ea54d7223 */ /* 0x040fe2000001084c */
[----:B------:R-:W-:Y:S01]  /*4460*/  LOP3.LUT P0, RZ, R156, 0x1f, RZ, 0xc0, !PT ;  /* 0x0000001f9cff7812 */ /* 0x000fe2000780c0ff */
[----:B------:R-:W-:Y:S02]  /*4470*/  FFMA.FTZ R79, R165, -R95, R78 ;  /* 0x8000005fa54f7223 */ /* 0x000fe4000001004e */
[----:B------:R-:W-:Y:S01]  /*4480*/  FMUL.FTZ R76, R163, R198 ;  /* 0x000000c6a34c7220 */ /* 0x000fe20000410000 */
[----:B------:R-:W-:Y:S01]  /*4490*/  ISETP.GE.OR P0, PT, R152, c[0x0][0x174], P0 ;  /* 0x00005d0098007a0c */ /* 0x000fe20000706670 */
[C---:B------:R-:W-:Y:S01]  /*44a0*/  FMUL.FTZ R82, R160.reuse, -R77 ;  /* 0x8000004da0527220 */ /* 0x040fe20000410000 */
[----:B------:R-:W-:Y:S01]  /*44b0*/  BSSY B0, `(.L_x_6200) ;  /* 0x00001a3000007945 */ /* 0x000fe20003800000 */
[----:B------:R-:W-:-:S02]  /*44c0*/  FMUL.FTZ R80, R160, -R79 ;  /* 0x8000004fa0507220 */ /* 0x000fc40000410000 */
[C---:B------:R-:W-:Y:S02]  /*44d0*/  FMUL.FTZ R78, R165.reuse, R198 ;  /* 0x000000c6a54e7220 */ /* 0x040fe40000410000 */
[-C--:B------:R-:W-:Y:S02]  /*44e0*/  FFMA.FTZ R76, R165, R16.reuse, -R76 ;  /* 0x00000010a54c7223 */ /* 0x080fe4000001084c */
[C---:B------:R-:W-:Y:S02]  /*44f0*/  FFMA.FTZ R83, R162.reuse, R79, R82 ;  /* 0x0000004fa2537223 */ /* 0x040fe40000010052 */
[----:B------:R-:W-:Y:S02]  /*4500*/  FFMA.FTZ R79, R162, R77, -R80 ;  /* 0x0000004da24f7223 */ /* 0x000fe40000010850 */
[----:B------:R-:W-:Y:S02]  /*4510*/  FFMA.FTZ R81, -R163, R16, -R78 ;  /* 0x00000010a3517223 */ /* 0x000fe4000001094e */
[----:B------:R-:W-:-:S02]  /*4520*/  FADD.FTZ R77, R15, R76 ;  /* 0x0000004c0f4d7221 */ /* 0x000fc40000010000 */
[----:B------:R-:W-:Y:S02]  /*4530*/  FADD.FTZ R81, -R196, R81 ;  /* 0x00000051c4517221 */ /* 0x000fe40000010100 */
[----:B------:R-:W-:Y:S02]  /*4540*/  FMUL.FTZ R82, R164, -R79 ;  /* 0x8000004fa4527220 */ /* 0x000fe40000410000 */
[----:B------:R-:W-:Y:S02]  /*4550*/  FMUL.FTZ R78, R160, -R77 ;  /* 0x8000004da04e7220 */ /* 0x000fe40000410000 */
[----:B------:R-:W-:Y:S02]  /*4560*/  FMUL.FTZ R80, R164, -R83 ;  /* 0x80000053a4507220 */ /* 0x000fe40000410000 */
[----:B------:R-:W-:Y:S02]  /*4570*/  FMUL.FTZ R76, R160, -R81 ;  /* 0x80000051a04c7220 */ /* 0x000fe40000410000 */
[----:B------:R-:W-:-:S02]  /*4580*/  FFMA.FTZ R82, R166, R83, R82 ;  /* 0x00000053a6527223 */ /* 0x000fc40000010052 */
[----:B------:R-:W-:Y:S02]  /*4590*/  FFMA.FTZ R78, R162, R81, R78 ;  /* 0x00000051a24e7223 */ /* 0x000fe4000001004e */
[----:B------:R-:W-:Y:S02]  /*45a0*/  FFMA.FTZ R80, R166, R79, -R80 ;  /* 0x0000004fa6507223 */ /* 0x000fe40000010850 */
[----:B------:R-:W-:Y:S02]  /*45b0*/  FFMA.FTZ R77, R162, R77, -R76 ;  /* 0x0000004da24d7223 */ /* 0x000fe4000001084c */
[----:B------:R-:W-:Y:S02]  /*45c0*/  FMUL.FTZ R81, R167, -R82 ;  /* 0x80000052a7517220 */ /* 0x000fe40000410000 */
[----:B------:R-:W-:Y:S02]  /*45d0*/  FADD.FTZ R79, -R195, R78 ;  /* 0x0000004ec34f7221 */ /* 0x000fe40000010100 */
[----:B------:R-:W-:-:S02]  /*45e0*/  FMUL.FTZ R83, R167, -R80 ;  /* 0x80000050a7537220 */ /* 0x000fc40000410000 */
[----:B------:R-:W-:Y:S02]  /*45f0*/  FADD.FTZ R77, R14, R77 ;  /* 0x0000004d0e4d7221 */ /* 0x000fe40000010000 */
[----:B------:R-:W-:Y:S02]  /*4600*/  FFMA.FTZ R81, R168, R80, -R81 ;  /* 0x00000050a8517223 */ /* 0x000fe40000010851 */
[----:B------:R-:W-:Y:S02]  /*4610*/  FMUL.FTZ R76, R164, -R79 ;  /* 0x8000004fa44c7220 */ /* 0x000fe40000410000 */
        /* <DEDUP_REMOVED lines=8> */
[----:B------:R-:W0:Y:S01]  /*46a0*/  LDS.64 R76, [R156.X16+0x10e8] ;  /* 0x0010e8009c4c7984 */ /* 0x000e22000000ca00 */
        /* <DEDUP_REMOVED lines=23> */
[----:B------:R-:W-:Y:S02]  /*4820*/  FFMA.FTZ R82, R176, R82, R81 ;  /* 0x00000052b0527223 */ /* 0x000fe40000010051 */
[----:B------:R-:W-:-:S02]  /*4830*/  FMUL.FTZ R79, R177, -R84 ;  /* 0x80000054b14f7220 */ /* 0x000fc40000410000 */
[----:B------:R-:W-:Y:S02]  /*4840*/  FADD.FTZ R80, -R191, R80 ;  /* 0x00000050bf507221 */ /* 0x000fe40000010100 */
[-C--:B------:R-:W-:Y:S02]  /*4850*/  FMUL.FTZ R83, R177, -R82.reuse ;  /* 0x80000052b1537220 */ /* 0x080fe40000410000 */
[----:B------:R-:W-:Y:S02]  /*4860*/  FFMA.FTZ R82, R178, R82, R79 ;  /* 0x00000052b2527223 */ /* 0x000fe4000001004f */
[----:B------:R-:W-:Y:S02]  /*4870*/  FADD.FTZ R78, R11, R78 ;  /* 0x0000004e0b4e7221 */ /* 0x000fe40000010000 */
[C---:B------:R-:W-:Y:S02]  /*4880*/  FMUL.FTZ R79, R171.reuse, -R80 ;  /* 0x80000050ab4f7220 */ /* 0x040fe40000410000 */
[----:B------:R-:W-:-:S02]  /*4890*/  FMUL.FTZ R81, R171, -R78 ;  /* 0x8000004eab517220 */ /* 0x000fc40000410000 */
[C---:B------:R-:W-:Y:S02]  /*48a0*/  FFMA.FTZ R79, R172.reuse, R78, -R79 ;  /* 0x0000004eac4f7223 */ /* 0x040fe4000001084f */
[----:B------:R-:W-:Y:S02]  /*48b0*/  FFMA.FTZ R80, R172, R80, R81 ;  /* 0x00000050ac507223 */ /* 0x000fe40000010051 */
[----:B------:R-:W-:Y:S02]  /*48c0*/  FADD.FTZ R78, R10, R79 ;  /* 0x0000004f0a4e7221 */ /* 0x000fe40000010000 */
[----:B------:R-:W-:Y:S02]  /*48d0*/  FFMA.FTZ R83, R178, R84, -R83 ;  /* 0x00000054b2537223 */ /* 0x000fe40000010853 */
[----:B0-----:R-:W-:Y:S02]  /*48e0*/  FMUL.FTZ R79, R97, R77 ;  /* 0x0000004d614f7220 */ /* 0x001fe40000410000 */
[----:B------:R-:W-:-:S02]  /*48f0*/  FMUL.FTZ R81, R179, -R82 ;  /* 0x80000052b3517220 */ /* 0x000fc40000410000 */
[-C--:B------:R-:W-:Y:S02]  /*4900*/  FMUL.FTZ R97, R97, R76.reuse ;  /* 0x0000004c61617220 */ /* 0x080fe40000410000 */
[-C--:B------:R-:W-:Y:S02]  /*4910*/  FMUL.FTZ R85, R179, -R83.reuse ;  /* 0x80000053b3557220 */ /* 0x080fe40000410000 */
[----:B------:R-:W-:Y:S02]  /*4920*/  FFMA.FTZ R76, R96, R76, -R79 ;  /* 0x0000004c604c7223 */ /* 0x000fe4000001084f */
[----:B------:R-:W-:Y:S02]  /*4930*/  FFMA.FTZ R84, R180, R83, -R81 ;  /* 0x00000053b4547223 */ /* 0x000fe40000010851 */
[----:B------:R-:W-:Y:S02]  /*4940*/  FFMA.FTZ R97, R96, R77, R97 ;  /* 0x0000004d60617223 */ /* 0x000fe40000010061 */
[----:B------:R-:W-:-:S02]  /*4950*/  FADD.FTZ R80, -R189, R80 ;  /* 0x00000050bd507221 */ /* 0x000fc40000010100 */
[----:B------:R-:W-:Y:S02]  /*4960*/  FFMA.FTZ R85, R180, R82, R85 ;  /* 0x00000052b4557223 */ /* 0x000fe40000010055 */
[----:B------:R-:W-:Y:S02]  /*4970*/  FADD.FTZ R221, R113, R76 ;  /* 0x0000004c71dd7221 */ /* 0x000fe40000010000 */
[----:B------:R-:W-:Y:S02]  /*4980*/  FMUL.FTZ R83, R173, -R78 ;  /* 0x8000004ead537220 */ /* 0x000fe40000410000 */
[----:B------:R-:W-:Y:S02]  /*4990*/  FMUL.FTZ R76, R181, -R84 ;  /* 0x80000054b54c7220 */ /* 0x000fe40000410000 */
[----:B------:R-:W-:Y:S02]  /*49a0*/  FADD.FTZ R205, RZ, R97 ;  /* 0x00000061ffcd7221 */ /* 0x000fe40000010000 */
[----:B------:R-:W-:-:S02]  /*49b0*/  FMUL.FTZ R81, R173, -R80 ;  /* 0x80000050ad517220 */ /* 0x000fc40000410000 */
[----:B------:R-:W-:Y:S02]  /*49c0*/  FMUL.FTZ R79, R181, -R85 ;  /* 0x80000055b54f7220 */ /* 0x000fe40000410000 */
[----:B------:R-:W-:Y:S02]  /*49d0*/  FMUL.FTZ R77, R190, R221 ;  /* 0x000000ddbe4d7220 */ /* 0x000fe40000410000 */
[----:B------:R-:W-:Y:S02]  /*49e0*/  FFMA.FTZ R80, R174, R80, R83 ;  /* 0x00000050ae507223 */ /* 0x000fe40000010053 */
[----:B------:R-:W-:Y:S02]  /*49f0*/  FFMA.FTZ R85, R182, R85, R76 ;  /* 0x00000055b6557223 */ /* 0x000fe4000001004c */
[-C--:B------:R-:W-:Y:S02]  /*4a00*/  FMUL.FTZ R76, R190, R205.reuse ;  /* 0x000000cdbe4c7220 */ /* 0x080fe40000410000 */
[----:B------:R-:W-:-:S02]  /*4a10*/  FFMA.FTZ R206, R192, R205, R77 ;  /* 0x000000cdc0ce7223 */ /* 0x000fc4000001004d */
[----:B------:R-:W-:Y:S02]  /*4a20*/  FFMA.FTZ R78, R174, R78, -R81 ;  /* 0x0000004eae4e7223 */ /* 0x000fe40000010851 */
[----:B------:R-:W-:Y:S02]  /*4a30*/  FADD.FTZ R80, -R25, R80 ;  /* 0x0000005019507221 */ /* 0x000fe40000010100 */
[----:B------:R-:W-:Y:S02]  /*4a40*/  FFMA.FTZ R77, R192, R221, -R76 ;  /* 0x000000ddc04d7223 */ /* 0x000fe4000001084c */
[----:B------:R-:W-:Y:S02]  /*4a50*/  FFMA.FTZ R84, R182, R84, -R79 ;  /* 0x00000054b6547223 */ /* 0x000fe4000001084f */
[----:B------:R-:W-:Y:S02]  /*4a60*/  FADD.FTZ R206, RZ, R206 ;  /* 0x000000ceffce7221 */ /* 0x000fe40000010000 */
[----:B------:R-:W-:-:S02]  /*4a70*/  FADD.FTZ R78, R9, R78 ;  /* 0x0000004e094e7221 */ /* 0x000fc40000010000 */
[----:B------:R-:W-:Y:S02]  /*4a80*/  FMUL.FTZ R79, R175, -R80 ;  /* 0x80000050af4f7220 */ /* 0x000fe40000410000 */
[----:B------:R-:W-:Y:S02]  /*4a90*/  FADD.FTZ R220, R112, R77 ;  /* 0x0000004d70dc7221 */ /* 0x000fe40000010000 */
[C---:B------:R-:W-:Y:S02]  /*4aa0*/  FMUL.FTZ R77, R187.reuse, R206 ;  /* 0x000000cebb4d7220 */ /* 0x040fe40000410000 */
[----:B------:R-:W-:Y:S02]  /*4ab0*/  FFMA.FTZ R81, R176, R78, -R79 ;  /* 0x0000004eb0517223 */ /* 0x000fe4000001084f */
[-C--:B------:R-:W-:Y:S02]  /*4ac0*/  FMUL.FTZ R79, R187, R220.reuse ;  /* 0x000000dcbb4f7220 */ /* 0x080fe40000410000 */
[----:B------:R-:W-:-:S02]  /*4ad0*/  FFMA.FTZ R76, R188, R220, -R77 ;  /* 0x000000dcbc4c7223 */ /* 0x000fc4000001084d */
[----:B------:R-:W-:Y:S02]  /*4ae0*/  FFMA.FTZ R79, R188, R206, R79 ;  /* 0x000000cebc4f7223 */ /* 0x000fe4000001004f */
[----:B------:R-:W-:Y:S02]  /*4af0*/  FMUL.FTZ R77, R183, -R85 ;  /* 0x80000055b74d7220 */ /* 0x000fe40000410000 */
[----:B------:R-:W-:Y:S02]  /*4b00*/  FADD.FTZ R219, R111, R76 ;  /* 0x0000004c6fdb7221 */ /* 0x000fe40000010000 */
[----:B------:R-:W-:Y:S02]  /*4b10*/  FMUL.FTZ R83, R175, -R78 ;  /* 0x8000004eaf537220 */ /* 0x000fe40000410000 */
[----:B------:R-:W-:Y:S02]  /*4b20*/  FMUL.FTZ R78, R183, -R84 ;  /* 0x80000054b74e7220 */ /* 0x000fe40000410000 */
[----:B------:R-:W-:-:S02]  /*4b30*/  FADD.FTZ R203, RZ, R79 ;  /* 0x0000004fffcb7221 */ /* 0x000fc40000010000 */
[----:B------:R-:W-:Y:S02]  /*4b40*/  FFMA.FTZ R84, R184, R84, -R77 ;  /* 0x00000054b8547223 */ /* 0x000fe4000001084d */
[C---:B------:R-:W-:Y:S02]  /*4b50*/  FMUL.FTZ R77, R185.reuse, R219 ;  /* 0x000000dbb94d7220 */ /* 0x040fe40000410000 */
[-C--:B------:R-:W-:Y:S02]  /*4b60*/  FMUL.FTZ R76, R185, R203.reuse ;  /* 0x000000cbb94c7220 */ /* 0x080fe40000410000 */
[----:B------:R-:W-:Y:S02]  /*4b70*/  FFMA.FTZ R83, R176, R80, R83 ;  /* 0x00000050b0537223 */ /* 0x000fe40000010053 */
[C---:B------:R-:W-:Y:S02]  /*4b80*/  FFMA.FTZ R204, R186.reuse, R203, R77 ;  /* 0x000000cbbacc7223 */ /* 0x040fe4000001004d */
[----:B------:R-:W-:-:S02]  /*4b90*/  FFMA.FTZ R77, R186, R219, -R76 ;  /* 0x000000dbba4d7223 */ /* 0x000fc4000001084c */
[----:B------:R-:W-:Y:S02]  /*4ba0*/  FADD.FTZ R83, -R24, R83 ;  /* 0x0000005318537221 */ /* 0x000fe40000010100 */
[----:B------:R-:W-:Y:S02]  /*4bb0*/  FADD.FTZ R204, RZ, R204 ;  /* 0x000000ccffcc7221 */ /* 0x000fe40000010000 */
[----:B------:R-:W-:Y:S02]  /*4bc0*/  FFMA.FTZ R78, R184, R85, R78 ;  /* 0x00000055b84e7223 */ /* 0x000fe4000001004e */
[----:B------:R-:W-:Y:S02]  /*4bd0*/  FMUL.FTZ R79, R185, -R84 ;  /* 0x80000054b94f7220 */ /* 0x000fe40000410000 */
[----:B------:R-:W-:Y:S02]  /*4be0*/  FADD.FTZ R218, R110, R77 ;  /* 0x0000004d6eda7221 */ /* 0x000fe40000010000 */
[----:B------:R-:W-:-:S02]  /*4bf0*/  FADD.FTZ R81, R8, R81 ;  /* 0x0000005108517221 */ /* 0x000fc40000010000 */
[----:B------:R-:W-:Y:S02]  /*4c00*/  FMUL.FTZ R76, R177, -R83 ;  /* 0x80000053b14c7220 */ /* 0x000fe40000410000 */
[----:B------:R-:W-:Y:S02]  /*4c10*/  FMUL.FTZ R77, R183, R204 ;  /* 0x000000ccb74d7220 */ /* 0x000fe40000410000 */
[-C--:B------:R-:W-:Y:S02]  /*4c20*/  FFMA.FTZ R82, R186, R78.reuse, R79 ;  /* 0x0000004eba527223 */ /* 0x080fe4000001004f */
[----:B------:R-:W-:Y:S02]  /*4c30*/  FMUL.FTZ R85, R185, -R78 ;  /* 0x8000004eb9557220 */ /* 0x000fe40000410000 */
[----:B------:R-:W-:Y:S02]  /*4c40*/  FMUL.FTZ R79, R183, R218 ;  /* 0x000000dab74f7220 */ /* 0x000fe40000410000 */
[----:B------:R-:W-:-:S02]  /*4c50*/  FFMA.FTZ R78, R178, R81, -R76 ;  /* 0x00000051b24e7223 */ /* 0x000fc4000001084c */
[C---:B------:R-:W-:Y:S02]  /*4c60*/  FFMA.FTZ R76, R184.reuse, R218, -R77 ;  /* 0x000000dab84c7223 */ /* 0x040fe4000001084d */
[----:B------:R-:W-:Y:S02]  /*4c70*/  FMUL.FTZ R80, R177, -R81 ;  /* 0x80000051b1507220 */ /* 0x000fe40000410000 */
[----:B------:R-:W-:Y:S02]  /*4c80*/  FFMA.FTZ R79, R184, R204, R79 ;  /* 0x000000ccb84f7223 */ /* 0x000fe4000001004f */
[----:B------:R-:W-:Y:S02]  /*4c90*/  FADD.FTZ R217, R109, R76 ;  /* 0x0000004c6dd97221 */ /* 0x000fe40000010000 */
[----:B------:R-:W-:Y:S02]  /*4ca0*/  FFMA.FTZ R80, R178, R83, R80 ;  /* 0x00000053b2507223 */ /* 0x000fe40000010050 */
[----:B------:R-:W-:-:S02]  /*4cb0*/  FADD.FTZ R201, RZ, R79 ;  /* 0x0000004fffc97221 */ /* 0x000fc40000010000 */
[----:B------:R-:W-:Y:S02]  /*4cc0*/  FMUL.FTZ R77, R181, R217 ;  /* 0x000000d9b54d7220 */ /* 0x000fe40000410000 */
[----:B------:R-:W-:Y:S02]  /*4cd0*/  FADD.FTZ R80, -R23, R80 ;  /* 0x0000005017507221 */ /* 0x000fe40000010100 */
[-C--:B------:R-:W-:Y:S02]  /*4ce0*/  FMUL.FTZ R76, R181, R201.reuse ;  /* 0x000000c9b54c7220 */ /* 0x080fe40000410000 */
[----:B------:R-:W-:Y:S02]  /*4cf0*/  FFMA.FTZ R85, R186, R84, -R85 ;  /* 0x00000054ba557223 */ /* 0x000fe40000010855 */
[----:B------:R-:W-:Y:S02]  /*4d00*/  FMUL.FTZ R83, R187, -R82 ;  /* 0x80000052bb537220 */ /* 0x000fe40000410000 */
[----:B------:R-:W-:-:S02]  /*4d10*/  FFMA.FTZ R202, R182, R201, R77 ;  /* 0x000000c9b6ca7223 */ /* 0x000fc4000001004d */
[----:B------:R-:W-:Y:S02]  /*4d20*/  FADD.FTZ R78, R7, R78 ;  /* 0x0000004e074e7221 */ /* 0x000fe40000010000 */
[----:B------:R-:W-:Y:S02]  /*4d30*/  FMUL.FTZ R79, R179, -R80 ;  /* 0x80000050b34f7220 */ /* 0x000fe40000410000 */
[----:B------:R-:W-:Y:S02]  /*4d40*/  FFMA.FTZ R77, R182, R217, -R76 ;  /* 0x000000d9b64d7223 */ /* 0x000fe4000001084c */
[-C--:B------:R-:W-:Y:S02]  /*4d50*/  FMUL.FTZ R81, R187, -R85.reuse ;  /* 0x80000055bb517220 */ /* 0x080fe40000410000 */
[----:B------:R-:W-:Y:S02]  /*4d60*/  FFMA.FTZ R83, R188, R85, -R83 ;  /* 0x00000055bc537223 */ /* 0x000fe40000010853 */
[----:B------:R-:W-:-:S02]  /*4d70*/  FADD.FTZ R202, RZ, R202 ;  /* 0x000000caffca7221 */ /* 0x000fc40000010000 */
[CC--:B------:R-:W-:Y:S02]  /*4d80*/  FMUL.FTZ R85, R179.reuse, -R78.reuse ;  /* 0x8000004eb3557220 */ /* 0x0c0fe40000410000 */
[----:B------:R-:W-:Y:S02]  /*4d90*/  FFMA.FTZ R79, R180, R78, -R79 ;  /* 0x0000004eb44f7223 */ /* 0x000fe4000001084f */
        /* <DEDUP_REMOVED lines=19> */
[----:B------:R-:W-:Y:S02]  /*4ed0*/  FFMA.FTZ R77, R178, R215, -R76 ;  /* 0x000000d7b24d7223 */ /* 0x000fe4000001084c */
[----:B------:R-:W-:Y:S02]  /*4ee0*/  FMUL.FTZ R85, R183, -R79 ;  /* 0x8000004fb7557220 */ /* 0x000fe40000410000 */
[----:B------:R-:W-:-:S02]  /*4ef0*/  FADD.FTZ R200, RZ, R200 ;  /* 0x000000c8ffc87221 */ /* 0x000fc40000010000 */
[-C--:B------:R-:W-:Y:S02]  /*4f00*/  FMUL.FTZ R76, R183, -R78.reuse ;  /* 0x8000004eb74c7220 */ /* 0x080fe40000410000 */
[----:B------:R-:W-:Y:S02]  /*4f10*/  FADD.FTZ R214, R106, R77 ;  /* 0x0000004d6ad67221 */ /* 0x000fe40000010000 */
[C---:B------:R-:W-:Y:S02]  /*4f20*/  FFMA.FTZ R85, R184.reuse, R78, -R85 ;  /* 0x0000004eb8557223 */ /* 0x040fe40000010855 */
[C---:B------:R-:W-:Y:S02]  /*4f30*/  FMUL.FTZ R77, R175.reuse, R200 ;  /* 0x000000c8af4d7220 */ /* 0x040fe40000410000 */
[----:B------:R-:W-:Y:S02]  /*4f40*/  FFMA.FTZ R87, R184, R79, R76 ;  /* 0x0000004fb8577223 */ /* 0x000fe4000001004c */
[----:B------:R-:W-:-:S02]  /*4f50*/  FMUL.FTZ R79, R175, R214 ;  /* 0x000000d6af4f7220 */ /* 0x000fc40000410000 */
[----:B------:R-:W-:Y:S02]  /*4f60*/  FADD.FTZ R85, R4, R85 ;  /* 0x0000005504557221 */ /* 0x000fe40000010000 */
[----:B------:R-:W-:Y:S02]  /*4f70*/  FFMA.FTZ R76, R176, R214, -R77 ;  /* 0x000000d6b04c7223 */ /* 0x000fe4000001084d */
[----:B------:R-:W-:Y:S02]  /*4f80*/  FADD.FTZ R87, -R20, R87 ;  /* 0x0000005714577221 */ /* 0x000fe40000010100 */
[----:B------:R-:W-:Y:S02]  /*4f90*/  FFMA.FTZ R79, R176, R200, R79 ;  /* 0x000000c8b04f7223 */ /* 0x000fe4000001004f */
[----:B------:R-:W-:Y:S02]  /*4fa0*/  FMUL.FTZ R77, R185, -R85 ;  /* 0x80000055b94d7220 */ /* 0x000fe40000410000 */
[----:B------:R-:W-:-:S02]  /*4fb0*/  FADD.FTZ R213, R105, R76 ;  /* 0x0000004c69d57221 */ /* 0x000fc40000010000 */
[-C--:B------:R-:W-:Y:S02]  /*4fc0*/  FMUL.FTZ R76, R185, -R87.reuse ;  /* 0x80000057b94c7220 */ /* 0x080fe40000410000 */
[----:B------:R-:W-:Y:S02]  /*4fd0*/  FADD.FTZ R197, RZ, R79 ;  /* 0x0000004fffc57221 */ /* 0x000fe40000010000 */
[C---:B------:R-:W-:Y:S02]  /*4fe0*/  FFMA.FTZ R80, R186.reuse, R87, R77 ;  /* 0x00000057ba507223 */ /* 0x040fe4000001004d */
[C---:B------:R-:W-:Y:S02]  /*4ff0*/  FMUL.FTZ R77, R173.reuse, R213 ;  /* 0x000000d5ad4d7220 */ /* 0x040fe40000410000 */
[----:B------:R-:W-:Y:S02]  /*5000*/  FFMA.FTZ R78, R186, R85, -R76 ;  /* 0x00000055ba4e7223 */ /* 0x000fe4000001084c */
[----:B------:R-:W-:-:S02]  /*5010*/  FMUL.FTZ R76, R173, R197 ;  /* 0x000000c5ad4c7220 */ /* 0x000fc40000410000 */
[----:B------:R-:W-:Y:S02]  /*5020*/  FADD.FTZ R80, -R19, R80 ;  /* 0x0000005013507221 */ /* 0x000fe40000010100 */
[C---:B------:R-:W-:Y:S02]  /*5030*/  FFMA.FTZ R96, R174.reuse, R197, R77 ;  /* 0x000000c5ae607223 */ /* 0x040fe4000001004d */
[----:B------:R-:W-:Y:S01]  /*5040*/  FFMA.FTZ R77, R174, R213, -R76 ;  /* 0x000000d5ae4d7223 */ /* 0x000fe2000001084c */
[----:B------:R-:W-:Y:S01]  /*5050*/  MOV R76, 0x3f800000 ;  /* 0x3f800000004c7802 */ /* 0x000fe20000000f00 */
[----:B------:R-:W-:Y:S02]  /*5060*/  FADD.FTZ R78, R3, R78 ;  /* 0x0000004e034e7221 */ /* 0x000fe40000010000 */
[----:B------:R-:W-:Y:S02]  /*5070*/  FMUL.FTZ R79, R187, -R80 ;  /* 0x80000050bb4f7220 */ /* 0x000fe40000410000 */
[----:B------:R-:W-:-:S02]  /*5080*/  FADD.FTZ R96, RZ, R96 ;  /* 0x00000060ff607221 */ /* 0x000fc40000010000 */
[----:B------:R-:W-:Y:S02]  /*5090*/  FADD.FTZ R212, R104, R77 ;  /* 0x0000004d68d47221 */ /* 0x000fe40000010000 */
[----:B------:R-:W-:Y:S02]  /*50a0*/  FFMA.FTZ R85, R188, R78, -R79 ;  /* 0x0000004ebc557223 */ /* 0x000fe4000001084f */
[C---:B------:R-:W-:Y:S02]  /*50b0*/  FMUL.FTZ R77, R171.reuse, R96 ;  /* 0x00000060ab4d7220 */ /* 0x040fe40000410000 */
[----:B------:R-:W-:Y:S02]  /*50c0*/  FMUL.FTZ R79, R171, R212 ;  /* 0x000000d4ab4f7220 */ /* 0x000fe40000410000 */
[----:B------:R-:W-:Y:S02]  /*50d0*/  FMUL.FTZ R87, R187, -R78 ;  /* 0x8000004ebb577220 */ /* 0x000fe40000410000 */
[C---:B------:R-:W-:Y:S01]  /*50e0*/  FFMA.FTZ R78, R172.reuse, R212, -R77 ;  /* 0x000000d4ac4e7223 */ /* 0x040fe2000001084d */
[----:B------:R-:W-:Y:S01]  /*50f0*/  HFMA2.MMA R77, -RZ, RZ, 0, 0 ;  /* 0x00000000ff4d7435 */ /* 0x000fe200000001ff */
[----:B------:R-:W-:-:S02]  /*5100*/  FFMA.FTZ R97, R172, R96, R79 ;  /* 0x00000060ac617223 */ /* 0x000fc4000001004f */
[----:B------:R-:W-:Y:S02]  /*5110*/  FADD.FTZ R211, R103, R78 ;  /* 0x0000004e67d37221 */ /* 0x000fe40000010000 */
[----:B------:R-:W-:Y:S01]  /*5120*/  FADD.FTZ R97, RZ, R97 ;  /* 0x00000061ff617221 */ /* 0x000fe20000010000 */
[----:B------:R-:W-:Y:S01]  /*5130*/  CS2R R78, SRZ ;  /* 0x00000000004e7805 */ /* 0x000fe2000001ff00 */
[C---:B------:R-:W-:Y:S02]  /*5140*/  FFMA.FTZ R87, R188.reuse, R80, R87 ;  /* 0x00000050bc577223 */ /* 0x040fe40000010057 */
[----:B------:R-:W-:Y:S02]  /*5150*/  FFMA.FTZ R81, R188, R82, R81 ;  /* 0x00000052bc517223 */ /* 0x000fe40000010051 */
[C---:B------:R-:W-:Y:S01]  /*5160*/  FMUL.FTZ R82, R169.reuse, R211 ;  /* 0x000000d3a9527220 */ /* 0x040fe20000410000 */
[----:B------:R0:W1:Y:S01]  /*5170*/  @!P0 LDS.128 R76, [R114.X16+0x2af0] ;  /* 0x002af000724c8984 */ /* 0x000062000000cc00 */
[----:B------:R-:W-:Y:S01]  /*5180*/  FMUL.FTZ R80, R169, R97 ;  /* 0x00000061a9507220 */ /* 0x000fe20000410000 */
[----:B------:R-:W-:Y:S01]  /*5190*/  ISETP.GT.U32.AND P0, PT, R156, 0x1f, PT ;  /* 0x0000001f9c00780c */ /* 0x000fe20003f04070 */
[----:B------:R-:W-:-:S02]  /*51a0*/  FADD.FTZ R207, -R18, R87 ;  /* 0x0000005712cf7221 */ /* 0x000fc40000010100 */
[----:B------:R-:W-:Y:S02]  /*51b0*/  FADD.FTZ R87, R2, R85 ;  /* 0x0000005502577221 */ /* 0x000fe40000010000 */
[C---:B------:R-:W-:Y:S02]  /*51c0*/  FFMA.FTZ R82, R170.reuse, R97, R82 ;  /* 0x00000061aa527223 */ /* 0x040fe40000010052 */
[----:B------:R-:W-:Y:S02]  /*51d0*/  FFMA.FTZ R85, R170, R211, -R80 ;  /* 0x000000d3aa557223 */ /* 0x000fe40000010850 */
[----:B------:R-:W-:Y:S02]  /*51e0*/  FMUL.FTZ R84, R190, -R207 ;  /* 0x800000cfbe547220 */ /* 0x000fe40000410000 */
[----:B------:R-:W-:Y:S02]  /*51f0*/  FADD.FTZ R208, RZ, R82 ;  /* 0x00000052ffd07221 */ /* 0x000fe40000010000 */
[----:B------:R-:W-:-:S02]  /*5200*/  FADD.FTZ R210, R102, R85 ;  /* 0x0000005566d27221 */ /* 0x000fc40000010000 */
[-C--:B------:R-:W-:Y:S02]  /*5210*/  FMUL.FTZ R80, R190, -R87.reuse ;  /* 0x80000057be507220 */ /* 0x080fe40000410000 */
[C---:B------:R-:W-:Y:S02]  /*5220*/  FFMA.FTZ R223, R192.reuse, R87, -R84 ;  /* 0x00000057c0df7223 */ /* 0x040fe40000010854 */
[C---:B------:R-:W-:Y:S02]  /*5230*/  FMUL.FTZ R85, R167.reuse, R208 ;  /* 0x000000d0a7557220 */ /* 0x040fe40000410000 */
[-C--:B------:R-:W-:Y:S02]  /*5240*/  FMUL.FTZ R87, R167, R210.reuse ;  /* 0x000000d2a7577220 */ /* 0x080fe40000410000 */
[----:B------:R-:W-:Y:S02]  /*5250*/  FFMA.FTZ R86, R192, R207, R80 ;  /* 0x000000cfc0567223 */ /* 0x000fe40000010050 */
[----:B------:R-:W-:-:S02]  /*5260*/  FFMA.FTZ R80, R168, R210, -R85 ;  /* 0x000000d2a8507223 */ /* 0x000fc40000010855 */
[----:B------:R-:W-:Y:S02]  /*5270*/  FFMA.FTZ R87, R168, R208, R87 ;  /* 0x000000d0a8577223 */ /* 0x000fe40000010057 */
[C---:B------:R-:W-:Y:S02]  /*5280*/  FMUL.FTZ R84, R190.reuse, -R83 ;  /* 0x80000053be547220 */ /* 0x040fe40000410000 */
[----:B------:R-:W-:Y:S02]  /*5290*/  FADD.FTZ R209, R101, R80 ;  /* 0x0000005065d17221 */ /* 0x000fe40000010000 */
[----:B------:R-:W-:Y:S02]  /*52a0*/  FADD.FTZ R207, RZ, R87 ;  /* 0x00000057ffcf7221 */ /* 0x000fe40000010000 */
[-C--:B------:R-:W-:Y:S02]  /*52b0*/  FMUL.FTZ R82, R190, -R81.reuse ;  /* 0x80000051be527220 */ /* 0x080fe40000410000 */
[----:B------:R-:W-:-:S02]  /*52c0*/  FFMA.FTZ R81, R192, R81, R84 ;  /* 0x00000051c0517223 */ /* 0x000fc40000010054 */
[C---:B------:R-:W-:Y:S02]  /*52d0*/  FMUL.FTZ R85, R164.reuse, R209 ;  /* 0x000000d1a4557220 */ /* 0x040fe40000410000 */
[----:B------:R-:W-:Y:S02]  /*52e0*/  FMUL.FTZ R84, R164, R207 ;  /* 0x000000cfa4547220 */ /* 0x000fe40000410000 */
[----:B------:R-:W-:Y:S02]  /*52f0*/  FFMA.FTZ R80, R192, R83, -R82 ;  /* 0x00000053c0507223 */ /* 0x000fe40000010852 */
[----:B------:R-:W-:Y:S02]  /*5300*/  FADD.FTZ R82, R0, R223 ;  /* 0x000000df00527221 */ /* 0x000fe40000010000 */
[C---:B------:R-:W-:Y:S02]  /*5310*/  FFMA.FTZ R85, R166.reuse, R207, R85 ;  /* 0x000000cfa6557223 */ /* 0x040fe40000010055 */
[----:B------:R-:W-:-:S02]  /*5320*/  FFMA.FTZ R223, R166, R209, -R84 ;  /* 0x000000d1a6df7223 */ /* 0x000fc40000010854 */
[----:B------:R-:W-:Y:S02]  /*5330*/  FADD.FTZ R225, RZ, R85 ;  /* 0x00000055ffe17221 */ /* 0x000fe40000010000 */
[----:B------:R-:W-:Y:S02]  /*5340*/  FADD.FTZ R223, R100, R223 ;  /* 0x000000df64df7221 */ /* 0x000fe40000010000 */
[----:B------:R-:W-:Y:S02]  /*5350*/  FADD.FTZ R83, -R17, R86 ;  /* 0x0000005611537221 */ /* 0x000fe40000010100 */
        /* <DEDUP_REMOVED lines=9> */
[C---:B-1----:R-:W-:Y:S02]  /*53f0*/  SHF.L.U32 R226, R156.reuse, 0x5, RZ ;  /* 0x000000059ce27819 */ /* 0x042fe400000006ff */
[----:B------:R-:W-:-:S03]  /*5400*/  LOP3.LUT R227, R156, 0x1f, RZ, 0xc0, !PT ;  /* 0x0000001f9ce37812 */ /* 0x000fc600078ec0ff */
[----:B0-----:R-:W-:Y:S01]  /*5410*/  LDS.128 R80, [R226+0x14f0] ;  /* 0x0014f000e2507984 */ /* 0x001fe20000000c00 */
[----:B------:R-:W-:-:S03]  /*5420*/  ISETP.NE.AND P0, PT, R227, 0x1f, PT ;  /* 0x0000001fe300780c */ /* 0x000fc60003f05270 */
[----:B------:R-:W0:Y:S02]  /*5430*/  LDS.128 R84, [R226+0x1500] ;  /* 0x00150000e2547984 */ /* 0x000e240000000c00 */
[C---:B0-----:R-:W-:Y:S02]  /*5440*/  FMUL.FTZ R229, R81.reuse, R87 ;  /* 0x0000005751e57220 */ /* 0x041fe40000410000 */
        /* <DEDUP_REMOVED lines=11> */
.L_x_6236:
[----:B------:R-:W-:Y:S05]  /*5500*/  BRA.DIV ~URZ, `(.L_x_6203) ;  /* 0x000046f27f007947 */ /* 0x000fea000b800000 */
[----:B------:R2:W3:Y:S04]  /*5510*/  SHFL.DOWN PT, R84, R231, 0x1, 0x1f ;  /* 0x08201f00e7547f89 */ /* 0x0004e800000e0000 */
[----:B------:R2:W4:Y:S04]  /*5520*/  SHFL.DOWN PT, R85, R87, 0x1, 0x1f ;  /* 0x08201f0057557f89 */ /* 0x00052800000e0000 */
[----:B------:R2:W0:Y:S02]  /*5530*/  SHFL.DOWN PT, R83, R86, 0x1, 0x1f ;  /* 0x08201f0056537f89 */ /* 0x00042400000e0000 */
.L_x_6237:
[----:B------:R-:W-:Y:S01]  /*5540*/  LOP3.LUT R80, R156, 0x1f, RZ, 0xc0, !PT ;  /* 0x0000001f9c507812 */ /* 0x000fe200078ec0ff */
[----:B------:R-:W-:Y:S03]  /*5550*/  BSSY B1, `(.L_x_6204) ;  /* 0x000000e000017945 */ /* 0x000fe60003800000 */
[----:B------:R-:W-:Y:S01]  /*5560*/  ISETP.GT.U32.AND P1, PT, R80, 0x1d, PT ;  /* 0x0000001d5000780c */ /* 0x000fe20003f24070 */
[----:B------:R-:W-:Y:S07]  /*5570*/  @!P0 BRA `(.L_x_6205) ;  /* 0x000000b000008947 */ /* 0x000fee0003800000 */
        /* <DEDUP_REMOVED lines=11> */
.L_x_6205:
[----:B------:R-:W-:Y:S05]  /*5630*/  BSYNC B1 ;  /* 0x0000000000017941 */ /* 0x000fea0003800000 */
.L_x_6204:
[----:B------:R-:W-:Y:S05]  /*5640*/  BRA.DIV ~URZ, `(.L_x_6206) ;  /* 0x000047027f007947 */ /* 0x000fea000b800000 */
[----:B-1----:R1:W2:Y:S04]  /*5650*/  SHFL.DOWN PT, R82, R232, 0x2, 0x1f ;  /* 0x08401f00e8527f89 */ /* 0x0022a800000e0000 */
[----:B---3--:R1:W3:Y:S04]  /*5660*/  SHFL.DOWN PT, R84, R231, 0x2, 0x1f ;  /* 0x08401f00e7547f89 */ /* 0x0082e800000e0000 */
[----:B----4-:R1:W4:Y:S04]  /*5670*/  SHFL.DOWN PT, R85, R87, 0x2, 0x1f ;  /* 0x08401f0057557f89 */ /* 0x01032800000e0000 */
[----:B0-----:R1:W0:Y:S02]  /*5680*/  SHFL.DOWN PT, R83, R86, 0x2, 0x1f ;  /* 0x08401f0056537f89 */ /* 0x00122400000e0000 */
.L_x_6238:
[----:B------:R-:W-:Y:S01]  /*5690*/  LOP3.LUT R80, R156, 0x1f, RZ, 0xc0, !PT ;  /* 0x0000001f9c507812 */ /* 0x000fe200078ec0ff */
[----:B------:R-:W-:Y:S03]  /*56a0*/  BSSY B1, `(.L_x_6207) ;  /* 0x000000e000017945 */ /* 0x000fe60003800000 */
[----:B------:R-:W-:Y:S01]  /*56b0*/  ISETP.GT.U32.AND P0, PT, R80, 0x1b, PT ;  /* 0x0000001b5000780c */ /* 0x000fe20003f04070 */
[----:B------:R-:W-:Y:S07]  /*56c0*/  @P1 BRA `(.L_x_6208) ;  /* 0x000000b000001947 */ /* 0x000fee0003800000 */
        /* <DEDUP_REMOVED lines=11> */
.L_x_6208:
[----:B------:R-:W-:Y:S05]  /*5780*/  BSYNC B1 ;  /* 0x0000000000017941 */ /* 0x000fea0003800000 */
.L_x_6207:
[----:B------:R-:W-:Y:S05]  /*5790*/  BRA.DIV ~URZ, `(.L_x_6209) ;  /* 0x000047727f007947 */ /* 0x000fea000b800000 */
[----:B--2---:R2:W1:Y:S02]  /*57a0*/  SHFL.DOWN PT, R82, R232, 0x4, 0x1f ;  /* 0x08801f00e8527f89 */ /* 0x00446400000e0000 */
.L_x_6239:
[----:B------:R-:W-:Y:S05]  /*57b0*/  BRA.DIV ~URZ, `(.L_x_6210) ;  /* 0x000047d27f007947 */ /* 0x000fea000b800000 */
[----:B---3--:R3:W2:Y:S04]  /*57c0*/  SHFL.DOWN PT, R84, R231, 0x4, 0x1f ;  /* 0x08801f00e7547f89 */ /* 0x0086a800000e0000 */
[----:B----4-:R3:W4:Y:S04]  /*57d0*/  SHFL.DOWN PT, R85, R87, 0x4, 0x1f ;  /* 0x08801f0057557f89 */ /* 0x01072800000e0000 */
[----:B0-----:R3:W0:Y:S02]  /*57e0*/  SHFL.DOWN PT, R83, R86, 0x4, 0x1f ;  /* 0x08801f0056537f89 */ /* 0x00162400000e0000 */
.L_x_6240:
[----:B------:R-:W-:Y:S01]  /*57f0*/  LOP3.LUT R80, R156, 0x1f, RZ, 0xc0, !PT ;  /* 0x0000001f9c507812 */ /* 0x000fe200078ec0ff */
[----:B------:R-:W-:Y:S03]  /*5800*/  BSSY B1, `(.L_x_6211) ;  /* 0x000000e000017945 */ /* 0x000fe60003800000 */
[----:B------:R-:W-:Y:S01]  /*5810*/  ISETP.GT.U32.AND P1, PT, R80, 0x17, PT ;  /* 0x000000175000780c */ /* 0x000fe20003f24070 */
[----:B------:R-:W-:Y:S07]  /*5820*/  @P0 BRA `(.L_x_6212) ;  /* 0x000000b000000947 */ /* 0x000fee0003800000 */
        /* <DEDUP_REMOVED lines=11> */
.L_x_6212:
[----:B------:R-:W-:Y:S05]  /*58e0*/  BSYNC B1 ;  /* 0x0000000000017941 */ /* 0x000fea0003800000 */
.L_x_6211:
[----:B------:R-:W-:Y:S05]  /*58f0*/  BRA.DIV ~URZ, `(.L_x_6213) ;  /* 0x000047e27f007947 */ /* 0x000fea000b800000 */
[----:B-1----:R1:W3:Y:S04]  /*5900*/  SHFL.DOWN PT, R82, R232, 0x8, 0x1f ;  /* 0x09001f00e8527f89 */ /* 0x0022e800000e0000 */
[----:B--2---:R1:W2:Y:S04]  /*5910*/  SHFL.DOWN PT, R84, R231, 0x8, 0x1f ;  /* 0x09001f00e7547f89 */ /* 0x0042a800000e0000 */
[----:B----4-:R1:W4:Y:S04]  /*5920*/  SHFL.DOWN PT, R85, R87, 0x8, 0x1f ;  /* 0x09001f0057557f89 */ /* 0x01032800000e0000 */
[----:B0-----:R1:W0:Y:S02]  /*5930*/  SHFL.DOWN PT, R83, R86, 0x8, 0x1f ;  /* 0x09001f0056537f89 */ /* 0x00122400000e0000 */
.L_x_6241:
        /* <DEDUP_REMOVED lines=15> */
.L_x_6215:
[----:B------:R-:W-:Y:S05]  /*5a30*/  BSYNC B1 ;  /* 0x0000000000017941 */ /* 0x000fea0003800000 */
.L_x_6214:
[----:B------:R-:W-:Y:S05]  /*5a40*/  BRA.DIV ~URZ, `(.L_x_6216) ;  /* 0x000048527f007947 */ /* 0x000fea000b800000 */
[----:B---3--:R3:W1:Y:S02]  /*5a50*/  SHFL.DOWN PT, R82, R232, 0x10, 0x1f ;  /* 0x0a001f00e8527f89 */ /* 0x00866400000e0000 */
.L_x_6242:
[----:B------:R-:W-:Y:S05]  /*5a60*/  BRA.DIV ~URZ, `(.L_x_6217) ;  /* 0x000048b27f007947 */ /* 0x000fea000b800000 */
[----:B--2---:R2:W3:Y:S04]  /*5a70*/  SHFL.DOWN PT, R84, R231, 0x10, 0x1f ;  /* 0x0a001f00e7547f89 */ /* 0x0044e800000e0000 */
[----:B----4-:R2:W4:Y:S04]  /*5a80*/  SHFL.DOWN PT, R85, R87, 0x10, 0x1f ;  /* 0x0a001f0057557f89 */ /* 0x01052800000e0000 */
[----:B0-----:R2:W0:Y:S02]  /*5a90*/  SHFL.DOWN PT, R83, R86, 0x10, 0x1f ;  /* 0x0a001f0056537f89 */ /* 0x00142400000e0000 */
.L_x_6243:
        /* <DEDUP_REMOVED lines=13> */
.L_x_6219:
[----:B------:R-:W-:Y:S05]  /*5b70*/  BSYNC B1 ;  /* 0x0000000000017941 */ /* 0x000fea0003800000 */
.L_x_6218:
[----:B------:R-:W-:Y:S05]  /*5b80*/  BRA.DIV ~URZ, `(.L_x_6220) ;  /* 0x000048e27f007947 */ /* 0x000fea000b800000 */
[----:B------:R-:W5:Y:S04]  /*5b90*/  SHFL.IDX PT, R236, R231, RZ, 0x1f ;  /* 0x00001fffe7ec7589 */ /* 0x000f6800000e0000 */
[----:B------:R-:W2:Y:S04]  /*5ba0*/  SHFL.IDX PT, R227, R232, RZ, 0x1f ;  /* 0x00001fffe8e37589 */ /* 0x000ea800000e0000 */
[----:B------:R-:W4:Y:S04]  /*5bb0*/  SHFL.IDX PT, R228, R87, RZ, 0x1f ;  /* 0x00001fff57e47589 */ /* 0x000f2800000e0000 */
[----:B------:R-:W3:Y:S04]  /*5bc0*/  SHFL.DOWN PT, R230, R87, 0x1, 0x1f ;  /* 0x08201f0057e67f89 */ /* 0x000ee800000e0000 */
[----:B------:R-:W1:Y:S04]  /*5bd0*/  SHFL.IDX PT, R229, R86, RZ, 0x1f ;  /* 0x00001fff56e57589 */ /* 0x000e6800000e0000 */
[----:B------:R-:W0:Y:S04]  /*5be0*/  SHFL.DOWN PT, R238, R86, 0x1, 0x1f ;  /* 0x08201f0056ee7f89 */ /* 0x000e2800000e0000 */
[----:B------:R-:W0:Y:S01]  /*5bf0*/  SHFL.IDX PT, R240, R76, RZ, 0x1f ;  /* 0x00001fff4cf07589 */ /* 0x000e2200000e0000 */
[----:B-----5:R-:W-:-:S02]  /*5c00*/  FMUL.FTZ R233, R79, R236 ;  /* 0x000000ec4fe97220 */ /* 0x020fc40000410000 */
[CC--:B------:R-:W-:Y:S01]  /*5c10*/  FMUL.FTZ R234, R78.reuse, R236.reuse ;  /* 0x000000ec4eea7220 */ /* 0x0c0fe20000410000 */
[----:B------:R-:W0:Y:S01]  /*5c20*/  SHFL.IDX PT, R239, R78, RZ, 0x1f ;  /* 0x00001fff4eef7589 */ /* 0x000e2200000e0000 */
[-C--:B--2---:R-:W-:Y:S02]  /*5c30*/  FFMA.FTZ R233, R78, R227.reuse, -R233 ;  /* 0x000000e34ee97223 */ /* 0x084fe400000108e9 */
[----:B------:R-:W-:Y:S01]  /*5c40*/  FFMA.FTZ R234, R79, R227, R234 ;  /* 0x000000e34fea7223 */ /* 0x000fe200000100ea */
[----:B0-----:R-:W0:Y:S04]  /*5c50*/  SHFL.IDX PT, R83, R79, RZ, 0x1f ;  /* 0x00001fff4f537589 */ /* 0x001e2800000e0000 */
[----:B------:R-:W2:Y:S04]  /*5c60*/  SHFL.IDX PT, R241, R77, RZ, 0x1f ;  /* 0x00001fff4df17589 */ /* 0x000ea800000e0000 */
[----:B------:R5:W0:Y:S04]  /*5c70*/  SHFL.DOWN PT, R235, R232, 0x1, 0x1f ;  /* 0x08201f00e8eb7f89 */ /* 0x000a2800000e0000 */
[----:B------:R1:W0:Y:S02]  /*5c80*/  SHFL.DOWN PT, R237, R231, 0x1, 0x1f ;  /* 0x08201f00e7ed7f89 */ /* 0x00022400000e0000 */
[----:B-1-3-5:R-:W-:-:S02]  /*5c90*/  FMUL.FTZ R232, R76, R236 ;  /* 0x000000ec4ce87220 */ /* 0x02afc40000410000 */
[----:B------:R-:W-:Y:S02]  /*5ca0*/  FMUL.FTZ R236, R77, R236 ;  /* 0x000000ec4dec7220 */ /* 0x000fe40000410000 */
[----:B------:R-:W-:Y:S02]  /*5cb0*/  FMUL.FTZ R231, R76, R227 ;  /* 0x000000e34ce77220 */ /* 0x000fe40000410000 */
.L_x_6244:
[----:B----4-:R1:W3:Y:S01]  /*5cc0*/  LDS.128 R84, [R226+0x1500] ;  /* 0x00150000e2547984 */ /* 0x0102e20000000c00 */
[----:B------:R-:W-:Y:S01]  /*5cd0*/  ISETP.NE.AND P0, PT, R156, 0x1f, PT ;  /* 0x0000001f9c00780c */ /* 0x000fe20003f05270 */
[----:B------:R-:W-:Y:S01]  /*5ce0*/  BSSY B1, `(.L_x_6221) ;  /* 0x000000f000017945 */ /* 0x000fe20003800000 */
[----:B------:R-:W-:Y:S02]  /*5cf0*/  MOV R80, R240 ;  /* 0x000000f000507202 */ /* 0x000fe40000000f00 */
[----:B--2---:R-:W-:Y:S02]  /*5d00*/  MOV R81, R241 ;  /* 0x000000f100517202 */ /* 0x004fe40000000f00 */
        /* <DEDUP_REMOVED lines=12> */
.L_x_6222:
[----:B-1----:R-:W-:Y:S05]  /*5dd0*/  BSYNC B1 ;  /* 0x0000000000017941 */ /* 0x002fea0003800000 */
.L_x_6221:
[C---:B0--3--:R-:W-:Y:S01]  /*5de0*/  FMUL.FTZ R235, R85.reuse, R83 ;  /* 0x0000005355eb7220 */ /* 0x049fe20000410000 */
        /* <DEDUP_REMOVED lines=15> */
.L_x_6201:
[----:B-1----:R-:W-:Y:S05]  /*5ee0*/  BSYNC B0 ;  /* 0x0000000000007941 */ /* 0x002fea0003800000 */
.L_x_6200:
        /* <DEDUP_REMOVED lines=103> */
[----:B------:R-:W-:Y:S02]  /*6560*/  FFMA.FTZ R5, R130, R221, RZ ;  /* 0x000000dd82057223 */ /* 0x000fe400000100ff */
[----:B------:R-:W-:-:S02]  /*6570*/  FADD.FTZ R160, -R17, R160 ;  /* 0x000000a011a07221 */ /* 0x000fc40000010100 */
[----:B------:R-:W-:Y:S02]  /*6580*/  FMUL.FTZ R2, R145, R0 ;  /* 0x0000000091027220 */ /* 0x000fe40000410000 */
[C---:B------:R-:W-:Y:S02]  /*6590*/  FMUL.FTZ R4, R163.reuse, R224 ;  /* 0x000000e0a3047220 */ /* 0x040fe40000410000 */
[----:B------:R-:W-:Y:S02]  /*65a0*/  FMUL.FTZ R163, R163, R222 ;  /* 0x000000dea3a37220 */ /* 0x000fe40000410000 */
[----:B------:R-:W-:Y:S02]  /*65b0*/  FFMA.FTZ R7, R129, R220, R5 ;  /* 0x000000dc81077223 */ /* 0x000fe40000010005 */
[----:B------:R-:W-:Y:S02]  /*65c0*/  FADD.FTZ R221, -R113, R221 ;  /* 0x000000dd71dd7221 */ /* 0x000fe40000010100 */
[----:B------:R-:W-:-:S02]  /*65d0*/  FMUL.FTZ R6, R145, R160 ;  /* 0x000000a091067220 */ /* 0x000fc40000410000 */
[----:B------:R-:W-:Y:S02]  /*65e0*/  FMUL.FTZ R5, R205, R2 ;  /* 0x00000002cd057220 */ /* 0x000fe40000410000 */
[C---:B------:R-:W-:Y:S02]  /*65f0*/  FFMA.FTZ R4, R165.reuse, R222, R4 ;  /* 0x000000dea5047223 */ /* 0x040fe40000010004 */
[----:B------:R-:W-:Y:S02]  /*6600*/  FFMA.FTZ R165, R165, R224, -R163 ;  /* 0x000000e0a5a57223 */ /* 0x000fe400000108a3 */
[----:B------:R-:W-:Y:S02]  /*6610*/  FFMA.FTZ R163, R128, R219, R7 ;  /* 0x000000db80a37223 */ /* 0x000fe40000010007 */
[----:B------:R-:W-:Y:S02]  /*6620*/  FFMA.FTZ R5, R221, R6, -R5 ;  /* 0x00000006dd057223 */ /* 0x000fe40000010805 */
[----:B------:R-:W-:-:S02]  /*6630*/  FMUL.FTZ R7, R146, R85 ;  /* 0x0000005592077220 */ /* 0x000fc40000410000 */
[----:B------:R-:W-:Y:S02]  /*6640*/  FMUL.FTZ R6, R205, R6 ;  /* 0x00000006cd067220 */ /* 0x000fe40000410000 */
[----:B------:R-:W-:Y:S02]  /*6650*/  FMUL.FTZ R18, R143, R3 ;  /* 0x000000038f127220 */ /* 0x000fe40000410000 */
[----:B------:R-:W-:Y:S02]  /*6660*/  FADD.FTZ R220, -R112, R220 ;  /* 0x000000dc70dc7221 */ /* 0x000fe40000010100 */
[----:B------:R-:W-:Y:S02]  /*6670*/  FMUL.FTZ R17, R146, R19 ;  /* 0x0000001392117220 */ /* 0x000fe40000410000 */
[----:B------:R-:W-:Y:S02]  /*6680*/  FMUL.FTZ R87, R206, R7 ;  /* 0x00000007ce577220 */ /* 0x000fe40000410000 */
[----:B------:R-:W-:-:S02]  /*6690*/  FFMA.FTZ R6, R2, R221, R6 ;  /* 0x000000dd02067223 */ /* 0x000fc40000010006 */
[----:B------:R-:W-:Y:S02]  /*66a0*/  FADD.FTZ R219, -R111, R219 ;  /* 0x000000db6fdb7221 */ /* 0x000fe40000010100 */
[----:B------:R-:W-:Y:S02]  /*66b0*/  FMUL.FTZ R164, R143, R94 ;  /* 0x0000005e8fa47220 */ /* 0x000fe40000410000 */
[----:B------:R-:W-:Y:S02]  /*66c0*/  FMUL.FTZ R166, R203, R18 ;  /* 0x00000012cba67220 */ /* 0x000fe40000410000 */
[----:B------:R-:W-:Y:S02]  /*66d0*/  FMUL.FTZ R95, R206, R17 ;  /* 0x00000011ce5f7220 */ /* 0x000fe40000410000 */
[----:B------:R-:W-:Y:S02]  /*66e0*/  FFMA.FTZ R87, R17, R220, R87 ;  /* 0x000000dc11577223 */ /* 0x000fe40000010057 */
[----:B------:R-:W-:-:S02]  /*66f0*/  FADD.FTZ R6, RZ, R6 ;  /* 0x00000006ff067221 */ /* 0x000fc40000010000 */
[-C--:B------:R-:W-:Y:S02]  /*6700*/  FFMA.FTZ R166, R219, R164.reuse, -R166 ;  /* 0x000000a4dba67223 */ /* 0x080fe400000108a6 */
[----:B------:R-:W-:Y:S02]  /*6710*/  FFMA.FTZ R162, R220, R7, -R95 ;  /* 0x00000007dca27223 */ /* 0x000fe4000001085f */
[----:B------:R-:W-:Y:S02]  /*6720*/  FADD.FTZ R5, RZ, R5 ;  /* 0x00000005ff057221 */ /* 0x000fe40000010000 */
[----:B------:R-:W-:Y:S02]  /*6730*/  FADD.FTZ R6, R6, R87 ;  /* 0x0000005706067221 */ /* 0x000fe40000010000 */
[----:B------:R-:W-:Y:S02]  /*6740*/  FMUL.FTZ R164, R203, R164 ;  /* 0x000000a4cba47220 */ /* 0x000fe40000410000 */
[----:B------:R-:W-:-:S02]  /*6750*/  FMUL.FTZ R87, R144, R20 ;  /* 0x0000001490577220 */ /* 0x000fc40000410000 */
[----:B------:R-:W-:Y:S02]  /*6760*/  FADD.FTZ R5, R5, R162 ;  /* 0x000000a205057221 */ /* 0x000fe40000010000 */
[----:B------:R-:W-:Y:S02]  /*6770*/  FFMA.FTZ R163, R127, R218, R163 ;  /* 0x000000da7fa37223 */ /* 0x000fe400000100a3 */
[----:B------:R-:W-:Y:S02]  /*6780*/  FFMA.FTZ R7, R18, R219, R164 ;  /* 0x000000db12077223 */ /* 0x000fe400000100a4 */
[----:B------:R-:W-:Y:S02]  /*6790*/  FADD.FTZ R218, -R110, R218 ;  /* 0x000000da6eda7221 */ /* 0x000fe40000010100 */
[----:B------:R-:W-:Y:S02]  /*67a0*/  FMUL.FTZ R95, R144, R21 ;  /* 0x00000015905f7220 */ /* 0x000fe40000410000 */
[----:B------:R-:W-:-:S02]  /*67b0*/  FMUL.FTZ R162, R204, R87 ;  /* 0x00000057cca27220 */ /* 0x000fc40000410000 */
[----:B------:R-:W-:Y:S02]  /*67c0*/  FADD.FTZ R6, R6, R7 ;  /* 0x0000000706067221 */ /* 0x000fe40000010000 */
[-C--:B------:R-:W-:Y:S02]  /*67d0*/  FFMA.FTZ R162, R218, R95.reuse, -R162 ;  /* 0x0000005fdaa27223 */ /* 0x080fe400000108a2 */
[----:B------:R-:W-:Y:S02]  /*67e0*/  FMUL.FTZ R7, R204, R95 ;  /* 0x0000005fcc077220 */ /* 0x000fe40000410000 */
[C---:B------:R-:W-:Y:S02]  /*67f0*/  FMUL.FTZ R95, R141.reuse, R84 ;  /* 0x000000548d5f7220 */ /* 0x040fe40000410000 */
[----:B------:R-:W-:Y:S02]  /*6800*/  FMUL.FTZ R167, R141, R86 ;  /* 0x000000568da77220 */ /* 0x000fe40000410000 */
[----:B------:R-:W-:-:S02]  /*6810*/  FADD.FTZ R5, R5, R166 ;  /* 0x000000a605057221 */ /* 0x000fc40000010000 */
[----:B------:R-:W-:Y:S02]  /*6820*/  FADD.FTZ R164, -R109, R217 ;  /* 0x000000d96da47221 */ /* 0x000fe40000010100 */
[----:B------:R-:W-:Y:S02]  /*6830*/  FMUL.FTZ R166, R201, R95 ;  /* 0x0000005fc9a67220 */ /* 0x000fe40000410000 */
[----:B------:R-:W-:Y:S02]  /*6840*/  FFMA.FTZ R7, R87, R218, R7 ;  /* 0x000000da57077223 */ /* 0x000fe40000010007 */
[-C--:B------:R-:W-:Y:S02]  /*6850*/  FMUL.FTZ R168, R201, R167.reuse ;  /* 0x000000a7c9a87220 */ /* 0x080fe40000410000 */
[----:B------:R-:W-:Y:S02]  /*6860*/  FFMA.FTZ R166, R164, R167, -R166 ;  /* 0x000000a7a4a67223 */ /* 0x000fe400000108a6 */
[----:B------:R-:W-:-:S02]  /*6870*/  FADD.FTZ R5, R5, R162 ;  /* 0x000000a205057221 */ /* 0x000fc40000010000 */
[----:B------:R-:W-:Y:S02]  /*6880*/  FADD.FTZ R6, R6, R7 ;  /* 0x0000000706067221 */ /* 0x000fe40000010000 */
[----:B------:R-:W-:Y:S02]  /*6890*/  FFMA.FTZ R7, R95, R164, R168 ;  /* 0x000000a45f077223 */ /* 0x000fe400000100a8 */
[----:B------:R-:W-:Y:S02]  /*68a0*/  FFMA.FTZ R163, R126, R217, R163 ;  /* 0x000000d97ea37223 */ /* 0x000fe400000100a3 */
[----:B------:R-:W-:Y:S02]  /*68b0*/  FMUL.FTZ R162, R142, R22 ;  /* 0x000000168ea27220 */ /* 0x000fe40000410000 */
[----:B------:R-:W-:Y:S02]  /*68c0*/  FADD.FTZ R166, R5, R166 ;  /* 0x000000a605a67221 */ /* 0x000fe40000010000 */
[----:B------:R-:W-:-:S02]  /*68d0*/  FFMA.FTZ R5, R130, -R205, RZ ;  /* 0x800000cd82057223 */ /* 0x000fc400000100ff */
[----:B------:R-:W-:Y:S02]  /*68e0*/  FADD.FTZ R6, R6, R7 ;  /* 0x0000000706067221 */ /* 0x000fe40000010000 */
[----:B------:R-:W-:Y:S02]  /*68f0*/  FFMA.FTZ R163, R125, R216, R163 ;  /* 0x000000d87da37223 */ /* 0x000fe400000100a3 */
[----:B------:R-:W-:Y:S02]  /*6900*/  FADD.FTZ R167, -R108, R216 ;  /* 0x000000d86ca77221 */ /* 0x000fe40000010100 */
[----:B------:R-:W-:Y:S02]  /*6910*/  FMUL.FTZ R7, R142, R23 ;  /* 0x000000178e077220 */ /* 0x000fe40000410000 */
[----:B------:R-:W-:Y:S02]  /*6920*/  FMUL.FTZ R168, R202, R162 ;  /* 0x000000a2caa87220 */ /* 0x000fe40000410000 */
[----:B-1----:R-:W-:-:S02]  /*6930*/  FMUL.FTZ R76, R139, R24 ;  /* 0x000000188b4c7220 */ /* 0x002fc40000410000 */
[----:B------:R-:W-:Y:S02]  /*6940*/  FFMA.FTZ R5, R129, -R206, R5 ;  /* 0x800000ce81057223 */ /* 0x000fe40000010005 */
[----:B------:R-:W-:Y:S02]  /*6950*/  FFMA.FTZ R163, R124, R215, R163 ;  /* 0x000000d77ca37223 */ /* 0x000fe400000100a3 */
[-C--:B------:R-:W-:Y:S02]  /*6960*/  FFMA.FTZ R77, R167, R7.reuse, -R168 ;  /* 0x00000007a74d7223 */ /* 0x080fe400000108a8 */
[----:B------:R-:W-:Y:S02]  /*6970*/  FADD.FTZ R215, -R107, R215 ;  /* 0x000000d76bd77221 */ /* 0x000fe40000010100 */
[----:B------:R-:W-:Y:S02]  /*6980*/  FMUL.FTZ R7, R202, R7 ;  /* 0x00000007ca077220 */ /* 0x000fe40000410000 */
[----:B------:R-:W-:-:S02]  /*6990*/  FMUL.FTZ R78, R139, R82 ;  /* 0x000000528b4e7220 */ /* 0x000fc40000410000 */
[C---:B------:R-:W-:Y:S02]  /*69a0*/  FMUL.FTZ R168, R199.reuse, R76 ;  /* 0x0000004cc7a87220 */ /* 0x040fe40000410000 */
[----:B------:R-:W-:Y:S02]  /*69b0*/  FFMA.FTZ R5, R128, -R203, R5 ;  /* 0x800000cb80057223 */ /* 0x000fe40000010005 */
[----:B------:R-:W-:Y:S02]  /*69c0*/  FFMA.FTZ R7, R162, R167, R7 ;  /* 0x000000a7a2077223 */ /* 0x000fe40000010007 */
[-C--:B------:R-:W-:Y:S02]  /*69d0*/  FMUL.FTZ R79, R199, R78.reuse ;  /* 0x0000004ec74f7220 */ /* 0x080fe40000410000 */
[----:B------:R-:W-:Y:S02]  /*69e0*/  FFMA.FTZ R168, R215, R78, -R168 ;  /* 0x0000004ed7a87223 */ /* 0x000fe400000108a8 */
[----:B------:R-:W-:-:S02]  /*69f0*/  FADD.FTZ R77, R166, R77 ;  /* 0x0000004da64d7221 */ /* 0x000fc40000010000 */
[----:B------:R-:W-:Y:S02]  /*6a00*/  FFMA.FTZ R5, R127, -R204, R5 ;  /* 0x800000cc7f057223 */ /* 0x000fe40000010005 */
[----:B------:R-:W-:Y:S02]  /*6a10*/  FADD.FTZ R6, R6, R7 ;  /* 0x0000000706067221 */ /* 0x000fe40000010000 */
[----:B------:R-:W-:Y:S02]  /*6a20*/  FFMA.FTZ R79, R76, R215, R79 ;  /* 0x000000d74c4f7223 */ /* 0x000fe4000001004f */
[----:B------:R-:W-:Y:S02]  /*6a30*/  FFMA.FTZ R163, R123, R214, R163 ;  /* 0x000000d67ba37223 */ /* 0x000fe400000100a3 */
[----:B------:R-:W-:Y:S02]  /*6a40*/  FADD.FTZ R168, R77, R168 ;  /* 0x000000a84da87221 */ /* 0x000fe40000010000 */
[----:B------:R-:W-:-:S02]  /*6a50*/  FFMA.FTZ R5, R126, -R201, R5 ;  /* 0x800000c97e057223 */ /* 0x000fc40000010005 */
[----:B------:R-:W-:Y:S02]  /*6a60*/  FMUL.FTZ R77, R140, R8 ;  /* 0x000000088c4d7220 */ /* 0x000fe40000410000 */
[----:B------:R-:W-:Y:S02]  /*6a70*/  FADD.FTZ R6, R6, R79 ;  /* 0x0000004f06067221 */ /* 0x000fe40000010000 */
[----:B------:R-:W-:Y:S02]  /*6a80*/  FFMA.FTZ R163, R122, R213, R163 ;  /* 0x000000d57aa37223 */ /* 0x000fe400000100a3 */
[----:B------:R-:W-:Y:S02]  /*6a90*/  FADD.FTZ R214, -R106, R214 ;  /* 0x000000d66ad67221 */ /* 0x000fe40000010100 */
[----:B------:R-:W-:Y:S02]  /*6aa0*/  FFMA.FTZ R5, R125, -R202, R5 ;  /* 0x800000ca7d057223 */ /* 0x000fe40000010005 */
[----:B------:R-:W-:-:S02]  /*6ab0*/  FMUL.FTZ R7, R140, R25 ;  /* 0x000000198c077220 */ /* 0x000fc40000410000 */
[----:B------:R-:W-:Y:S02]  /*6ac0*/  FMUL.FTZ R79, R200, R77 ;  /* 0x0000004dc84f7220 */ /* 0x000fe40000410000 */
[----:B------:R-:W-:Y:S02]  /*6ad0*/  FMUL.FTZ R78, R137, R9 ;  /* 0x00000009894e7220 */ /* 0x000fe40000410000 */
[----:B------:R-:W-:Y:S02]  /*6ae0*/  FFMA.FTZ R169, R121, R212, R163 ;  /* 0x000000d479a97223 */ /* 0x000fe400000100a3 */
[----:B------:R-:W-:Y:S02]  /*6af0*/  FFMA.FTZ R79, R214, R7, -R79 ;  /* 0x00000007d64f7223 */ /* 0x000fe4000001084f */
[----:B------:R-:W-:Y:S02]  /*6b00*/  FFMA.FTZ R5, R124, -R199, R5 ;  /* 0x800000c77c057223 */ /* 0x000fe40000010005 */
[----:B------:R-:W-:-:S02]  /*6b10*/  FADD.FTZ R213, -R105, R213 ;  /* 0x000000d569d57221 */ /* 0x000fc40000010100 */
[----:B------:R-:W-:Y:S02]  /*6b20*/  FMUL.FTZ R166, R137, R80 ;  /* 0x0000005089a67220 */ /* 0x000fe40000410000 */
[----:B------:R-:W-:Y:S02]  /*6b30*/  FMUL.FTZ R7, R200, R7 ;  /* 0x00000007c8077220 */ /* 0x000fe40000410000 */
[----:B------:R-:W-:Y:S02]  /*6b40*/  FMUL.FTZ R163, R197, R78 ;  /* 0x0000004ec5a37220 */ /* 0x000fe40000410000 */
[----:B------:R-:W-:Y:S02]  /*6b50*/  FFMA.FTZ R169, R120, R211, R169 ;  /* 0x000000d378a97223 */ /* 0x000fe400000100a9 */
[----:B------:R-:W-:Y:S02]  /*6b60*/  FFMA.FTZ R5, R123, -R200, R5 ;  /* 0x800000c87b057223 */ /* 0x000fe40000010005 */
[----:B------:R-:W-:-:S02]  /*6b70*/  FFMA.FTZ R7, R77, R214, R7 ;  /* 0x000000d64d077223 */ /* 0x000fc40000010007 */
[-C--:B------:R-:W-:Y:S02]  /*6b80*/  FFMA.FTZ R170, R213, R166.reuse, -R163 ;  /* 0x000000a6d5aa7223 */ /* 0x080fe400000108a3 */
[----:B------:R-:W-:Y:S02]  /*6b90*/  FMUL.FTZ R166, R197, R166 ;  /* 0x000000a6c5a67220 */ /* 0x000fe40000410000 */
[----:B------:R-:W-:Y:S02]  /*6ba0*/  FFMA.FTZ R169, R119, R210, R169 ;  /* 0x000000d277a97223 */ /* 0x000fe400000100a9 */
[----:B------:R-:W-:Y:S02]  /*6bb0*/  FFMA.FTZ R5, R122, -R197, R5 ;  /* 0x800000c57a057223 */ /* 0x000fe40000010005 */
[----:B------:R-:W-:Y:S02]  /*6bc0*/  FADD.FTZ R6, R6, R7 ;  /* 0x0000000706067221 */ /* 0x000fe40000010000 */
[----:B------:R-:W-:-:S02]  /*6bd0*/  FFMA.FTZ R7, R78, R213, R166 ;  /* 0x000000d54e077223 */ /* 0x000fc400000100a6 */
[----:B------:R-:W-:Y:S02]  /*6be0*/  FFMA.FTZ R166, R118, R209, R169 ;  /* 0x000000d176a67223 */ /* 0x000fe400000100a9 */
[----:B------:R-:W-:Y:S02]  /*6bf0*/  FFMA.FTZ R5, R121, -R96, R5 ;  /* 0x8000006079057223 */ /* 0x000fe40000010005 */
[----:B------:R-:W-:Y:S02]  /*6c00*/  FADD.FTZ R163, R6, R7 ;  /* 0x0000000706a37221 */ /* 0x000fe40000010000 */
[----:B------:R-:W-:Y:S02]  /*6c10*/  FFMA.FTZ R7, R117, R223, R166 ;  /* 0x000000df75077223 */ /* 0x000fe400000100a6 */
[----:B------:R-:W-:Y:S02]  /*6c20*/  FADD.FTZ R79, R168, R79 ;  /* 0x0000004fa84f7221 */ /* 0x000fe40000010000 */
[----:B------:R-:W-:-:S02]  /*6c30*/  FFMA.FTZ R5, R120, -R97, R5 ;  /* 0x8000006178057223 */ /* 0x000fc40000010005 */
[----:B------:R-:W-:Y:S02]  /*6c40*/  FADD.FTZ R165, R98, R165 ;  /* 0x000000a562a57221 */ /* 0x000fe40000010000 */
[----:B------:R-:W-:Y:S02]  /*6c50*/  FFMA.FTZ R6, R116, R224, R7 ;  /* 0x000000e074067223 */ /* 0x000fe40000010007 */
[----:B------:R-:W-:Y:S02]  /*6c60*/  FADD.FTZ R170, R79, R170 ;  /* 0x000000aa4faa7221 */ /* 0x000fe40000010000 */
[----:B------:R-:W-:Y:S02]  /*6c70*/  FFMA.FTZ R5, R119, -R208, R5 ;  /* 0x800000d077057223 */ /* 0x000fe40000010005 */
[----:B------:R-:W-:Y:S02]  /*6c80*/  FMUL.FTZ R79, R138, R10 ;  /* 0x0000000a8a4f7220 */ /* 0x000fe40000410000 */
[----:B------:R-:W-:-:S02]  /*6c90*/  FFMA.FTZ R6, R115, R165, R6 ;  /* 0x000000a573067223 */ /* 0x000fc40000010006 */
[----:B------:R-:W-:Y:S02]  /*6ca0*/  FADD.FTZ R178, -R98, R165 ;  /* 0x000000a562b27221 */ /* 0x000fe40000010100 */
[----:B------:R-:W-:Y:S02]  /*6cb0*/  FMUL.FTZ R165, R16, UR15 ;  /* 0x0000000f10a57c20 */ /* 0x000fe40008410000 */
[----:B------:R-:W-:Y:S02]  /*6cc0*/  FFMA.FTZ R168, R118, -R207, R5 ;  /* 0x800000cf76a87223 */ /* 0x000fe40000010005 */
[----:B------:R-:W-:Y:S02]  /*6cd0*/  FADD.FTZ R212, -R104, R212 ;  /* 0x000000d468d47221 */ /* 0x000fe40000010100 */
[----:B------:R-:W-:Y:S02]  /*6ce0*/  FMUL.FTZ R5, R138, R189 ;  /* 0x000000bd8a057220 */ /* 0x000fe40000410000 */
[----:B------:R-:W-:-:S02]  /*6cf0*/  FMUL.FTZ R7, R96, R79 ;  /* 0x0000004f60077220 */ /* 0x000fc40000410000 */
[----:B------:R-:W-:Y:S02]  /*6d00*/  FFMA.FTZ R171, R198, UR14, -R165 ;  /* 0x0000000ec6ab7c23 */ /* 0x000fe400080108a5 */
[-C--:B------:R-:W-:Y:S02]  /*6d10*/  FFMA.FTZ R165, R212, R5.reuse, -R7 ;  /* 0x00000005d4a57223 */ /* 0x080fe40000010807 */
[----:B------:R-:W-:Y:S02]  /*6d20*/  FMUL.FTZ R5, R96, R5 ;  /* 0x0000000560057220 */ /* 0x000fe40000410000 */
[----:B------:R-:W-:Y:S02]  /*6d30*/  FFMA.FTZ R169, R117, -R225, R168 ;  /* 0x800000e175a97223 */ /* 0x000fe400000100a8 */
[----:B------:R-:W-:Y:S02]  /*6d40*/  FADD.FTZ R4, RZ, R4 ;  /* 0x00000004ff047221 */ /* 0x000fe40000010000 */
[----:B------:R-:W-:-:S02]  /*6d50*/  FMUL.FTZ R166, R132, R16 ;  /* 0x0000001084a67220 */ /* 0x000fc40000410000 */
[----:B------:R-:W-:Y:S02]  /*6d60*/  FFMA.FTZ R168, R79, R212, R5 ;  /* 0x000000d44fa87223 */ /* 0x000fe40000010005 */
[----:B------:R-:W-:Y:S02]  /*6d70*/  FMUL.FTZ R173, R132, R198 ;  /* 0x000000c684ad7220 */ /* 0x000fe40000410000 */
[----:B------:R-:W-:Y:S02]  /*6d80*/  FFMA.FTZ R7, R116, -R222, R169 ;  /* 0x800000de74077223 */ /* 0x000fe400000100a9 */
[----:B------:R-:W-:Y:S02]  /*6d90*/  FMUL.FTZ R169, R4, R166 ;  /* 0x000000a604a97220 */ /* 0x000fe40000410000 */
[----:B------:R-:W-:Y:S02]  /*6da0*/  FADD.FTZ R5, R163, R168 ;  /* 0x000000a8a3057221 */ /* 0x000fe40000010000 */
[----:B------:R-:W-:-:S02]  /*6db0*/  FMUL.FTZ R163, R135, R11 ;  /* 0x0000000b87a37220 */ /* 0x000fc40000410000 */
[C---:B------:R-:W-:Y:S02]  /*6dc0*/  FMUL.FTZ R179, R4.reuse, R171 ;  /* 0x000000ab04b37220 */ /* 0x040fe40000410000 */
[----:B------:R-:W-:Y:S02]  /*6dd0*/  FFMA.FTZ R7, R115, -R4, R7 ;  /* 0x8000000473077223 */ /* 0x000fe40000010007 */
[-C--:B------:R-:W-:Y:S02]  /*6de0*/  FMUL.FTZ R181, R4, R173.reuse ;  /* 0x000000ad04b57220 */ /* 0x080fe40000410000 */
[----:B------:R-:W-:Y:S02]  /*6df0*/  FFMA.FTZ R4, R178, R173, -R169 ;  /* 0x000000adb2047223 */ /* 0x000fe400000108a9 */
[----:B------:R-:W-:Y:S02]  /*6e00*/  FADD.FTZ R174, -R103, R211 ;  /* 0x000000d367ae7221 */ /* 0x000fe40000010100 */
[----:B------:R-:W-:-:S02]  /*6e10*/  FMUL.FTZ R168, R135, R14 ;  /* 0x0000000e87a87220 */ /* 0x000fc40000410000 */
[C---:B------:R-:W-:Y:S02]  /*6e20*/  FMUL.FTZ R169, R97.reuse, R163 ;  /* 0x000000a361a97220 */ /* 0x040fe40000410000 */
[----:B------:R-:W-:Y:S02]  /*6e30*/  FADD.FTZ R170, R170, R165 ;  /* 0x000000a5aaaa7221 */ /* 0x000fe40000010000 */
        /* <DEDUP_REMOVED lines=10> */
[-C--:B------:R-:W-:Y:S02]  /*6ee0*/  FFMA.FTZ R175, R210, R173.reuse, -R175 ;  /* 0x000000add2af7223 */ /* 0x080fe400000108af */
[----:B------:R-:W-:Y:S02]  /*6ef0*/  FMUL.FTZ R169, R207, R168 ;  /* 0x000000a8cfa97220 */ /* 0x000fe40000410000 */
[----:B------:R-:W-:Y:S02]  /*6f00*/  FADD.FTZ R170, R170, R171 ;  /* 0x000000abaaaa7221 */ /* 0x000fe40000010000 */
[----:B------:R-:W-:Y:S02]  /*6f10*/  FMUL.FTZ R173, R208, R173 ;  /* 0x000000add0ad7220 */ /* 0x000fe40000410000 */
[----:B------:R-:W-:Y:S02]  /*6f20*/  FFMA.FTZ R169, R209, R176, -R169 ;  /* 0x000000b0d1a97223 */ /* 0x000fe400000108a9 */
[----:B------:R-:W-:-:S02]  /*6f30*/  FADD.FTZ R170, R170, R175 ;  /* 0x000000afaaaa7221 */ /* 0x000fc40000010000 */
[----:B------:R-:W-:Y:S02]  /*6f40*/  FADD.FTZ R5, R5, R172 ;  /* 0x000000ac05057221 */ /* 0x000fe40000010000 */
[----:B------:R-:W-:Y:S02]  /*6f50*/  FFMA.FTZ R172, R165, R210, R173 ;  /* 0x000000d2a5ac7223 */ /* 0x000fe400000100ad */
[----:B------:R-:W-:Y:S02]  /*6f60*/  FMUL.FTZ R176, R207, R176 ;  /* 0x000000b0cfb07220 */ /* 0x000fe40000410000 */
[----:B------:R-:W-:Y:S02]  /*6f70*/  FADD.FTZ R171, R170, R169 ;  /* 0x000000a9aaab7221 */ /* 0x000fe40000010000 */
[----:B------:R-:W-:Y:S02]  /*6f80*/  FMUL.FTZ R177, R198, UR15 ;  /* 0x0000000fc6b17c20 */ /* 0x000fe40008410000 */
[----:B------:R-:W-:-:S02]  /*6f90*/  FMUL.FTZ R170, R134, R83 ;  /* 0x0000005386aa7220 */ /* 0x000fc40000410000 */
[----:B------:R-:W-:Y:S02]  /*6fa0*/  FADD.FTZ R5, R5, R172 ;  /* 0x000000ac05057221 */ /* 0x000fe40000010000 */
[----:B------:R-:W-:Y:S02]  /*6fb0*/  FFMA.FTZ R176, R168, R209, R176 ;  /* 0x000000d1a8b07223 */ /* 0x000fe400000100b0 */
[----:B------:R-:W-:Y:S02]  /*6fc0*/  FFMA.FTZ R177, R16, UR14, R177 ;  /* 0x0000000e10b17c23 */ /* 0x000fe400080100b1 */
[----:B------:R-:W-:Y:S02]  /*6fd0*/  FADD.FTZ R223, -R100, R223 ;  /* 0x000000df64df7221 */ /* 0x000fe40000010100 */
[----:B------:R-:W-:Y:S02]  /*6fe0*/  FMUL.FTZ R172, R134, R195 ;  /* 0x000000c386ac7220 */ /* 0x000fe40000410000 */
[----:B------:R-:W-:-:S02]  /*6ff0*/  FMUL.FTZ R173, R225, R170 ;  /* 0x000000aae1ad7220 */ /* 0x000fc40000410000 */
[----:B------:R-:W-:Y:S02]  /*7000*/  FMUL.FTZ R180, R15, UR15 ;  /* 0x0000000f0fb47c20 */ /* 0x000fe40008410000 */
[----:B------:R-:W-:Y:S02]  /*7010*/  FADD.FTZ R5, R5, R176 ;  /* 0x000000b005057221 */ /* 0x000fe40000010000 */
[-C--:B------:R-:W-:Y:S02]  /*7020*/  FFMA.FTZ R182, R166, R178.reuse, R181 ;  /* 0x000000b2a6b67223 */ /* 0x080fe400000100b5 */
[----:B------:R-:W-:Y:S02]  /*7030*/  FFMA.FTZ R177, R177, R178, R179 ;  /* 0x000000b2b1b17223 */ /* 0x000fe400000100b3 */
[----:B------:R-:W-:Y:S02]  /*7040*/  FFMA.FTZ R176, R223, R172, -R173 ;  /* 0x000000acdfb07223 */ /* 0x000fe400000108ad */
[----:B------:R-:W-:-:S02]  /*7050*/  FMUL.FTZ R178, R81, UR15 ;  /* 0x0000000f51b27c20 */ /* 0x000fc40008410000 */
[----:B------:R-:W-:Y:S02]  /*7060*/  FMUL.FTZ R169, R131, R15 ;  /* 0x0000000f83a97220 */ /* 0x000fe40000410000 */
[----:B------:R-:W-:Y:S02]  /*7070*/  FFMA.FTZ R173, R81, UR14, -R180 ;  /* 0x0000000e51ad7c23 */ /* 0x000fe400080108b4 */
[----:B------:R-:W-:Y:S02]  /*7080*/  FMUL.FTZ R172, R225, R172 ;  /* 0x000000ace1ac7220 */ /* 0x000fe40000410000 */
[----:B------:R-:W-:Y:S02]  /*7090*/  FMUL.FTZ R81, R131, R81 ;  /* 0x0000005183517220 */ /* 0x000fe40000410000 */
[C---:B------:R-:W-:Y:S02]  /*70a0*/  FMUL.FTZ R175, R222.reuse, R169 ;  /* 0x000000a9deaf7220 */ /* 0x040fe40000410000 */
[----:B------:R-:W-:-:S02]  /*70b0*/  FMUL.FTZ R173, R222, R173 ;  /* 0x000000addead7220 */ /* 0x000fc40000410000 */
[----:B------:R-:W-:Y:S02]  /*70c0*/  FADD.FTZ R224, -R99, R224 ;  /* 0x000000e063e07221 */ /* 0x000fe40000010100 */
[----:B------:R-:W-:Y:S02]  /*70d0*/  FFMA.FTZ R172, R170, R223, R172 ;  /* 0x000000dfaaac7223 */ /* 0x000fe400000100ac */
[-C--:B------:R-:W-:Y:S02]  /*70e0*/  FMUL.FTZ R222, R222, R81.reuse ;  /* 0x00000051dede7220 */ /* 0x080fe40000410000 */
[----:B------:R-:W-:Y:S02]  /*70f0*/  FFMA.FTZ R180, R224, R81, -R175 ;  /* 0x00000051e0b47223 */ /* 0x000fe400000108af */
[----:B------:R-:W-:Y:S02]  /*7100*/  FADD.FTZ R5, R5, R172 ;  /* 0x000000ac05057221 */ /* 0x000fe40000010000 */
[----:B------:R-:W-:-:S02]  /*7110*/  FADD.FTZ R171, R171, R176 ;  /* 0x000000b0abab7221 */ /* 0x000fc40000010000 */
[----:B------:R-:W-:Y:S02]  /*7120*/  FFMA.FTZ R222, R169, R224, R222 ;  /* 0x000000e0a9de7223 */ /* 0x000fe400000100de */
[----:B------:R-:W-:Y:S02]  /*7130*/  FADD.FTZ R171, R171, R180 ;  /* 0x000000b4abab7221 */ /* 0x000fe40000010000 */
[----:B------:R-:W-:Y:S02]  /*7140*/  FADD.FTZ R5, R5, R222 ;  /* 0x000000de05057221 */ /* 0x000fe40000010000 */
[----:B------:R-:W-:Y:S02]  /*7150*/  FFMA.FTZ R178, R15, UR14, R178 ;  /* 0x0000000e0fb27c23 */ /* 0x000fe400080100b2 */
[----:B------:R-:W-:Y:S02]  /*7160*/  FADD.FTZ R171, R171, R4 ;  /* 0x00000004abab7221 */ /* 0x000fe40000010000 */
[----:B------:R-:W-:-:S02]  /*7170*/  FADD.FTZ R182, R5, R182 ;  /* 0x000000b605b67221 */ /* 0x000fc40000010000 */
[----:B------:R-:W-:Y:S01]  /*7180*/  FFMA.FTZ R16, R43, R16, R177 ;  /* 0x000000102b107223 */ /* 0x000fe200000100b1 */
[----:B------:R-:W0:Y:S01]  /*7190*/  SHFL.DOWN PT, R176, R171, 0x1, 0x1f ;  /* 0x08201f00abb07f89 */ /* 0x000e2200000e0000 */
[----:B------:R-:W-:Y:S02]  /*71a0*/  FFMA.FTZ R173, R178, R224, R173 ;  /* 0x000000e0b2ad7223 */ /* 0x000fe400000100ad */
[----:B------:R-:W-:Y:S01]  /*71b0*/  FMUL.FTZ R4, R195, UR15 ;  /* 0x0000000fc3047c20 */ /* 0x000fe20008410000 */
[----:B------:R-:W1:Y:S01]  /*71c0*/  SHFL.DOWN PT, R177, R6, 0x1, 0x1f ;  /* 0x08201f0006b17f89 */ /* 0x000e6200000e0000 */
[----:B------:R-:W-:Y:S02]  /*71d0*/  FMUL.FTZ R172, R83, UR15 ;  /* 0x0000000f53ac7c20 */ /* 0x000fe40008410000 */
[----:B------:R-:W-:Y:S01]  /*71e0*/  FMUL.FTZ R5, R13, UR15 ;  /* 0x0000000f0d057c20 */ /* 0x000fe20008410000 */
[----:B------:R-:W2:Y:S01]  /*71f0*/  SHFL.DOWN PT, R178, R7, 0x1, 0x1f ;  /* 0x08201f0007b27f89 */ /* 0x000ea200000e0000 */
[----:B------:R-:W-:-:S02]  /*7200*/  FFMA.FTZ R81, R83, UR14, R4 ;  /* 0x0000000e53517c23 */ /* 0x000fc40008010004 */
[----:B------:R-:W-:Y:S01]  /*7210*/  FFMA.FTZ R172, R195, UR14, -R172 ;  /* 0x0000000ec3ac7c23 */ /* 0x000fe200080108ac */
[----:B------:R-:W3:Y:S01]  /*7220*/  SHFL.DOWN PT, R175, R182, 0x1, 0x1f ;  /* 0x08201f00b6af7f89 */ /* 0x000ee200000e0000 */
[----:B------:R-:W-:Y:S01]  /*7230*/  FFMA.FTZ R4, R194, UR14, -R5 ;  /* 0x0000000ec2047c23 */ /* 0x000fe20008010805 */
[----:B------:R-:W-:Y:S01]  /*7240*/  MOV R5, R171 ;  /* 0x000000ab00057202 */ /* 0x000fe20000000f00 */
[----:B------:R-:W-:Y:S02]  /*7250*/  FMUL.FTZ R172, R225, R172 ;  /* 0x000000ace1ac7220 */ /* 0x000fe40000410000 */
[----:B------:R-:W-:Y:S02]  /*7260*/  FMUL.FTZ R207, R207, R4 ;  /* 0x00000004cfcf7220 */ /* 0x000fe40000410000 */
[----:B------:R-:W-:Y:S02]  /*7270*/  FMUL.FTZ R4, R12, UR15 ;  /* 0x0000000f0c047c20 */ /* 0x000fe40008410000 */
[----:B------:R-:W-:-:S02]  /*7280*/  FFMA.FTZ R172, R81, R223, R172 ;  /* 0x000000df51ac7223 */ /* 0x000fc400000100ac */
[----:B------:R-:W-:Y:S01]  /*7290*/  FFMA.FTZ R81, R193, UR14, -R4 ;  /* 0x0000000ec1517c23 */ /* 0x000fe20008010804 */
[----:B------:R-:W-:Y:S01]  /*72a0*/  MOV R4, R182 ;  /* 0x000000b600047202 */ /* 0x000fe20000000f00 */
[----:B0-----:R-:W-:Y:S02]  /*72b0*/  @!P1 FADD.FTZ R5, R5, R176 ;  /* 0x000000b005059221 */ /* 0x001fe40000010000 */
[----:B------:R-:W-:Y:S02]  /*72c0*/  FFMA.FTZ R15, R42, R15, R173 ;  /* 0x0000000f2a0f7223 */ /* 0x000fe400000100ad */
[----:B-1----:R-:W-:Y:S01]  /*72d0*/  @!P1 FADD.FTZ R6, R6, R177 ;  /* 0x000000b106069221 */ /* 0x002fe20000010000 */
[----:B------:R-:W0:Y:S01]  /*72e0*/  SHFL.DOWN PT, R180, R5, 0x2, 0x1f ;  /* 0x08401f0005b47f89 */ /* 0x000e2200000e0000 */
[----:B------:R-:W-:Y:S02]  /*72f0*/  FMUL.FTZ R208, R208, R81 ;  /* 0x00000051d0d07220 */ /* 0x000fe40000410000 */
[----:B--2---:R-:W-:Y:S01]  /*7300*/  @!P1 FADD.FTZ R7, R7, R178 ;  /* 0x000000b207079221 */ /* 0x004fe20000010000 */
[----:B------:R-:W1:Y:S01]  /*7310*/  SHFL.DOWN PT, R173, R6, 0x2, 0x1f ;  /* 0x08401f0006ad7f89 */ /* 0x000e6200000e0000 */
[----:B------:R-:W-:-:S02]  /*7320*/  FMUL.FTZ R81, R11, UR15 ;  /* 0x0000000f0b517c20 */ /* 0x000fc40008410000 */
[----:B---3--:R-:W-:Y:S01]  /*7330*/  @!P1 FADD.FTZ R4, R4, R175 ;  /* 0x000000af04049221 */ /* 0x008fe20000010000 */
[----:B------:R-:W2:Y:S01]  /*7340*/  SHFL.DOWN PT, R182, R7, 0x2, 0x1f ;  /* 0x08401f0007b67f89 */ /* 0x000ea200000e0000 */
[----:B------:R-:W-:Y:S01]  /*7350*/  ISETP.GT.AND P1, PT, R154, 0x1d, PT ;  /* 0x0000001d9a00780c */ /* 0x000fe20003f24270 */
[C---:B------:R-:W-:Y:S02]  /*7360*/  FFMA.FTZ R178, R14.reuse, UR14, -R81 ;  /* 0x0000000e0eb27c23 */ /* 0x040fe40008010851 */
[----:B------:R-:W3:Y:S01]  /*7370*/  SHFL.DOWN PT, R171, R4, 0x2, 0x1f ;  /* 0x08401f0004ab7f89 */ /* 0x000ee200000e0000 */
[----:B------:R-:W-:Y:S02]  /*7380*/  FMUL.FTZ R14, R14, UR15 ;  /* 0x0000000f0e0e7c20 */ /* 0x000fe40008410000 */
[----:B------:R-:W-:Y:S02]  /*7390*/  FMUL.FTZ R176, R10, UR15 ;  /* 0x0000000f0ab07c20 */ /* 0x000fe40008410000 */
[----:B------:R-:W-:-:S02]  /*73a0*/  FMUL.FTZ R178, R97, R178 ;  /* 0x000000b261b27220 */ /* 0x000fc40000410000 */
[----:B------:R-:W-:Y:S02]  /*73b0*/  FMUL.FTZ R81, R9, UR15 ;  /* 0x0000000f09517c20 */ /* 0x000fe40008410000 */
[----:B------:R-:W-:Y:S02]  /*73c0*/  FFMA.FTZ R97, R11, UR14, R14 ;  /* 0x0000000e0b617c23 */ /* 0x000fe4000801000e */
[----:B------:R-:W-:Y:S02]  /*73d0*/  FFMA.FTZ R172, R41, R83, R172 ;  /* 0x0000005329ac7223 */ /* 0x000fe400000100ac */
[----:B0-----:R-:W-:Y:S02]  /*73e0*/  @!P1 FADD.FTZ R5, R5, R180 ;  /* 0x000000b405059221 */ /* 0x001fe40000010000 */
[----:B------:R-:W-:Y:S02]  /*73f0*/  FFMA.FTZ R83, R189, UR14, -R176 ;  /* 0x0000000ebd537c23 */ /* 0x000fe400080108b0 */
[----:B-1----:R-:W-:-:S02]  /*7400*/  @!P1 FADD.FTZ R6, R6, R173 ;  /* 0x000000ad06069221 */ /* 0x002fc40000010000 */
[----:B------:R-:W-:Y:S02]  /*7410*/  FFMA.FTZ R14, R80, UR14, -R81 ;  /* 0x0000000e500e7c23 */ /* 0x000fe40008010851 */
[----:B--2---:R-:W-:Y:S01]  /*7420*/  @!P1 FADD.FTZ R7, R7, R182 ;  /* 0x000000b607079221 */ /* 0x004fe20000010000 */
[----:B------:R-:W0:Y:S01]  /*7430*/  SHFL.DOWN PT, R173, R6, 0x4, 0x1f ;  /* 0x08801f0006ad7f89 */ /* 0x000e2200000e0000 */
[----:B------:R-:W-:Y:S02]  /*7440*/  FFMA.FTZ R97, R97, R174, R178 ;  /* 0x000000ae61617223 */ /* 0x000fe400000100b2 */
[----:B---3--:R-:W-:Y:S01]  /*7450*/  @!P1 FADD.FTZ R4, R4, R171 ;  /* 0x000000ab04049221 */ /* 0x008fe20000010000 */
[----:B------:R-:W1:Y:S01]  /*7460*/  SHFL.DOWN PT, R176, R7, 0x4, 0x1f ;  /* 0x08801f0007b07f89 */ /* 0x000e6200000e0000 */
[----:B------:R-:W-:Y:S01]  /*7470*/  FMUL.FTZ R197, R197, R14 ;  /* 0x0000000ec5c57220 */ /* 0x000fe20000410000 */
[----:B------:R-:W-:Y:S01]  /*7480*/  ISETP.GT.AND P1, PT, R154, 0x1b, PT ;  /* 0x0000001b9a00780c */ /* 0x000fe20003f24270 */
[----:B------:R-:W-:Y:S01]  /*7490*/  FMUL.FTZ R14, R8, UR15 ;  /* 0x0000000f080e7c20 */ /* 0x000fe20008410000 */
[----:B------:R-:W2:Y:S01]  /*74a0*/  SHFL.DOWN PT, R174, R5, 0x4, 0x1f ;  /* 0x08801f0005ae7f89 */ /* 0x000ea200000e0000 */
[----:B------:R-:W-:-:S02]  /*74b0*/  FMUL.FTZ R80, R80, UR15 ;  /* 0x0000000f50507c20 */ /* 0x000fc40008410000 */
[C---:B------:R-:W-:Y:S01]  /*74c0*/  FFMA.FTZ R81, R25.reuse, UR14, -R14 ;  /* 0x0000000e19517c23 */ /* 0x040fe2000801080e */
[----:B------:R-:W3:Y:S01]  /*74d0*/  SHFL.DOWN PT, R171, R4, 0x4, 0x1f ;  /* 0x08801f0004ab7f89 */ /* 0x000ee200000e0000 */
[----:B------:R-:W-:Y:S02]  /*74e0*/  FMUL.FTZ R25, R25, UR15 ;  /* 0x0000000f19197c20 */ /* 0x000fe40008410000 */
[----:B------:R-:W-:Y:S02]  /*74f0*/  FFMA.FTZ R80, R9, UR14, R80 ;  /* 0x0000000e09507c23 */ /* 0x000fe40008010050 */
[----:B------:R-:W-:Y:S02]  /*7500*/  FMUL.FTZ R189, R189, UR15 ;  /* 0x0000000fbdbd7c20 */ /* 0x000fe40008410000 */
[----:B------:R-:W-:Y:S02]  /*7510*/  FMUL.FTZ R81, R200, R81 ;  /* 0x00000051c8517220 */ /* 0x000fe40000410000 */
[----:B------:R-:W-:-:S02]  /*7520*/  FFMA.FTZ R25, R8, UR14, R25 ;  /* 0x0000000e08197c23 */ /* 0x000fc40008010019 */
[----:B------:R-:W-:Y:S02]  /*7530*/  FFMA.FTZ R80, R80, R213, R197 ;  /* 0x000000d550507223 */ /* 0x000fe400000100c5 */
[----:B------:R-:W-:Y:S02]  /*7540*/  FMUL.FTZ R83, R96, R83 ;  /* 0x0000005360537220 */ /* 0x000fe40000410000 */
[----:B------:R-:W-:Y:S02]  /*7550*/  FFMA.FTZ R189, R10, UR14, R189 ;  /* 0x0000000e0abd7c23 */ /* 0x000fe400080100bd */
[----:B------:R-:W-:Y:S02]  /*7560*/  FFMA.FTZ R25, R25, R214, R81 ;  /* 0x000000d619197223 */ /* 0x000fe40000010051 */
[----:B------:R-:W-:Y:S02]  /*7570*/  FFMA.FTZ R81, R36, R9, R80 ;  /* 0x0000000924517223 */ /* 0x000fe40000010050 */
[----:B------:R-:W-:-:S02]  /*7580*/  FFMA.FTZ R83, R189, R212, R83 ;  /* 0x000000d4bd537223 */ /* 0x000fc40000010053 */
[----:B------:R-:W-:Y:S02]  /*7590*/  FMUL.FTZ R9, R84, UR15 ;  /* 0x0000000f54097c20 */ /* 0x000fe40008410000 */
[----:B------:R-:W-:Y:S02]  /*75a0*/  FFMA.FTZ R97, R38, R11, R97 ;  /* 0x0000000b26617223 */ /* 0x000fe40000010061 */
[----:B------:R-:W-:Y:S02]  /*75b0*/  FFMA.FTZ R80, R35, R8, R25 ;  /* 0x0000000823507223 */ /* 0x000fe40000010019 */
[----:B------:R-:W-:Y:S02]  /*75c0*/  FFMA.FTZ R96, R37, R10, R83 ;  /* 0x0000000a25607223 */ /* 0x000fe40000010053 */
[----:B------:R-:W-:Y:S02]  /*75d0*/  FMUL.FTZ R11, R24, UR15 ;  /* 0x0000000f180b7c20 */ /* 0x000fe40008410000 */
[----:B------:R-:W-:-:S02]  /*75e0*/  FFMA.FTZ R8, R86, UR14, -R9 ;  /* 0x0000000e56087c23 */ /* 0x000fc40008010809 */
[----:B------:R-:W-:Y:S02]  /*75f0*/  FMUL.FTZ R25, R82, UR15 ;  /* 0x0000000f52197c20 */ /* 0x000fe40008410000 */
[----:B------:R-:W-:Y:S02]  /*7600*/  FMUL.FTZ R10, R22, UR15 ;  /* 0x0000000f160a7c20 */ /* 0x000fe40008410000 */
[----:B0-----:R-:W-:Y:S02]  /*7610*/  @!P1 FADD.FTZ R6, R6, R173 ;  /* 0x000000ad06069221 */ /* 0x001fe40000010000 */
[----:B-1----:R-:W-:Y:S02]  /*7620*/  @!P1 FADD.FTZ R7, R7, R176 ;  /* 0x000000b007079221 */ /* 0x002fe40000010000 */
[----:B--2---:R-:W-:Y:S01]  /*7630*/  @!P1 FADD.FTZ R5, R5, R174 ;  /* 0x000000ae05059221 */ /* 0x004fe20000010000 */
[----:B------:R-:W0:Y:S01]  /*7640*/  SHFL.DOWN PT, R83, R6, 0x8, 0x1f ;  /* 0x09001f0006537f89 */ /* 0x000e2200000e0000 */
[----:B---3--:R-:W-:Y:S01]  /*7650*/  @!P1 FADD.FTZ R4, R4, R171 ;  /* 0x000000ab04049221 */ /* 0x008fe20000010000 */
[----:B------:R-:W-:Y:S01]  /*7660*/  ISETP.GT.AND P1, PT, R154, 0x17, PT ;  /* 0x000000179a00780c */ /* 0x000fe20003f24270 */
[----:B------:R-:W-:Y:S01]  /*7670*/  FMUL.FTZ R9, R86, UR15 ;  /* 0x0000000f56097c20 */ /* 0x000fe20008410000 */
[----:B------:R-:W1:Y:S01]  /*7680*/  SHFL.DOWN PT, R174, R7, 0x8, 0x1f ;  /* 0x09001f0007ae7f89 */ /* 0x000e6200000e0000 */
[----:B------:R-:W-:-:S02]  /*7690*/  FFMA.FTZ R14, R82, UR14, -R11 ;  /* 0x0000000e520e7c23 */ /* 0x000fc4000801080b */
[----:B------:R-:W-:Y:S01]  /*76a0*/  FMUL.FTZ R201, R201, R8 ;  /* 0x00000008c9c97220 */ /* 0x000fe20000410000 */
[----:B------:R-:W2:Y:S01]  /*76b0*/  SHFL.DOWN PT, R82, R5, 0x8, 0x1f ;  /* 0x09001f0005527f89 */ /* 0x000ea200000e0000 */
[C---:B------:R-:W-:Y:S02]  /*76c0*/  FFMA.FTZ R11, R23.reuse, UR14, -R10 ;  /* 0x0000000e170b7c23 */ /* 0x040fe4000801080a */
[----:B------:R-:W-:Y:S02]  /*76d0*/  FFMA.FTZ R8, R24, UR14, R25 ;  /* 0x0000000e18087c23 */ /* 0x000fe40008010019 */
[----:B------:R-:W-:Y:S01]  /*76e0*/  FMUL.FTZ R23, R23, UR15 ;  /* 0x0000000f17177c20 */ /* 0x000fe20008410000 */
[----:B------:R-:W3:Y:S01]  /*76f0*/  SHFL.DOWN PT, R25, R4, 0x8, 0x1f ;  /* 0x09001f0004197f89 */ /* 0x000ee200000e0000 */
[----:B------:R-:W-:Y:S02]  /*7700*/  FFMA.FTZ R9, R84, UR14, R9 ;  /* 0x0000000e54097c23 */ /* 0x000fe40008010009 */
[----:B------:R-:W-:-:S02]  /*7710*/  FMUL.FTZ R14, R199, R14 ;  /* 0x0000000ec70e7220 */ /* 0x000fc40000410000 */
[----:B------:R-:W-:Y:S02]  /*7720*/  FMUL.FTZ R11, R202, R11 ;  /* 0x0000000bca0b7220 */ /* 0x000fe40000410000 */
[----:B------:R-:W-:Y:S02]  /*7730*/  FFMA.FTZ R10, R22, UR14, R23 ;  /* 0x0000000e160a7c23 */ /* 0x000fe40008010017 */
[----:B------:R-:W-:Y:S02]  /*7740*/  FFMA.FTZ R9, R9, R164, R201 ;  /* 0x000000a409097223 */ /* 0x000fe400000100c9 */
[----:B------:R-:W-:Y:S02]  /*7750*/  FFMA.FTZ R215, R8, R215, R14 ;  /* 0x000000d708d77223 */ /* 0x000fe4000001000e */
[----:B------:R-:W-:Y:S02]  /*7760*/  FMUL.FTZ R8, R20, UR15 ;  /* 0x0000000f14087c20 */ /* 0x000fe40008410000 */
[----:B------:R-:W-:-:S02]  /*7770*/  FFMA.FTZ R10, R10, R167, R11 ;  /* 0x000000a70a0a7223 */ /* 0x000fc4000001000b */
[----:B------:R-:W-:Y:S02]  /*7780*/  FFMA.FTZ R23, R32, R84, R9 ;  /* 0x0000005420177223 */ /* 0x000fe40000010009 */
[----:B------:R-:W-:Y:S02]  /*7790*/  FMUL.FTZ R9, R3, UR15 ;  /* 0x0000000f03097c20 */ /* 0x000fe40008410000 */
[----:B------:R-:W-:Y:S02]  /*77a0*/  FFMA.FTZ R11, R21, UR14, -R8 ;  /* 0x0000000e150b7c23 */ /* 0x000fe40008010808 */
[----:B------:R-:W-:Y:S02]  /*77b0*/  FFMA.FTZ R22, R33, R22, R10 ;  /* 0x0000001621167223 */ /* 0x000fe4000001000a */
[----:B------:R-:W-:Y:S02]  /*77c0*/  FMUL.FTZ R8, R19, UR15 ;  /* 0x0000000f13087c20 */ /* 0x000fe40008410000 */
[----:B------:R-:W-:-:S02]  /*77d0*/  FFMA.FTZ R10, R94, UR14, -R9 ;  /* 0x0000000e5e0a7c23 */ /* 0x000fc40008010809 */
[----:B------:R-:W-:Y:S02]  /*77e0*/  FMUL.FTZ R9, R0, UR15 ;  /* 0x0000000f00097c20 */ /* 0x000fe40008410000 */
[----:B------:R-:W-:Y:S02]  /*77f0*/  FMUL.FTZ R204, R204, R11 ;  /* 0x0000000bcccc7220 */ /* 0x000fe40000410000 */
[----:B------:R-:W-:Y:S02]  /*7800*/  FFMA.FTZ R11, R85, UR14, -R8 ;  /* 0x0000000e550b7c23 */ /* 0x000fe40008010808 */
[C---:B------:R-:W-:Y:S02]  /*7810*/  FFMA.FTZ R8, R160.reuse, UR14, -R9 ;  /* 0x0000000ea0087c23 */ /* 0x040fe40008010809 */
[----:B------:R-:W-:Y:S02]  /*7820*/  FMUL.FTZ R9, R160, UR15 ;  /* 0x0000000fa0097c20 */ /* 0x000fe40008410000 */
[----:B------:R-:W-:-:S02]  /*7830*/  FMUL.FTZ R205, R205, R8 ;  /* 0x00000008cdcd7220 */ /* 0x000fc40000410000 */
[----:B------:R-:W-:Y:S02]  /*7840*/  FMUL.FTZ R8, R85, UR15 ;  /* 0x0000000f55087c20 */ /* 0x000fe40008410000 */
[----:B0-----:R-:W-:Y:S02]  /*7850*/  @!P1 FADD.FTZ R6, R6, R83 ;  /* 0x0000005306069221 */ /* 0x001fe40000010000 */
[----:B-1----:R-:W-:Y:S02]  /*7860*/  @!P1 FADD.FTZ R7, R7, R174 ;  /* 0x000000ae07079221 */ /* 0x002fe40000010000 */
[----:B--2---:R-:W-:Y:S01]  /*7870*/  @!P1 FADD.FTZ R5, R5, R82 ;  /* 0x0000005205059221 */ /* 0x004fe20000010000 */
[----:B------:R-:W0:Y:S01]  /*7880*/  SHFL.DOWN PT, R83, R6, 0x10, 0x1f ;  /* 0x0a001f0006537f89 */ /* 0x000e2200000e0000 */
[----:B---3--:R-:W-:Y:S01]  /*7890*/  @!P1 FADD.FTZ R4, R4, R25 ;  /* 0x0000001904049221 */ /* 0x008fe20000010000 */
[----:B------:R-:W-:Y:S01]  /*78a0*/  ISETP.GT.AND P1, PT, R154, 0xf, PT ;  /* 0x0000000f9a00780c */ /* 0x000fe20003f24270 */
[----:B------:R-:W-:Y:S01]  /*78b0*/  FMUL.FTZ R206, R206, R11 ;  /* 0x0000000bcece7220 */ /* 0x000fe20000410000 */
[----:B------:R-:W1:Y:S01]  /*78c0*/  SHFL.DOWN PT, R14, R5, 0x10, 0x1f ;  /* 0x0a001f00050e7f89 */ /* 0x000e6200000e0000 */
[----:B------:R-:W-:-:S02]  /*78d0*/  FFMA.FTZ R11, R19, UR14, R8 ;  /* 0x0000000e130b7c23 */ /* 0x000fc40008010008 */
[----:B------:R-:W-:Y:S02]  /*78e0*/  FFMA.FTZ R215, R34, R24, R215 ;  /* 0x0000001822d77223 */ /* 0x000fe400000100d7 */
[----:B------:R-:W-:Y:S01]  /*78f0*/  FFMA.FTZ R8, R0, UR14, R9 ;  /* 0x0000000e00087c23 */ /* 0x000fe20008010009 */
[----:B------:R-:W2:Y:S01]  /*7900*/  SHFL.DOWN PT, R24, R7, 0x10, 0x1f ;  /* 0x0a001f0007187f89 */ /* 0x000ea200000e0000 */
[----:B------:R-:W-:Y:S02]  /*7910*/  FMUL.FTZ R194, R194, UR15 ;  /* 0x0000000fc2c27c20 */ /* 0x000fe40008410000 */
[----:B------:R-:W-:Y:S01]  /*7920*/  FMUL.FTZ R193, R193, UR15 ;  /* 0x0000000fc1c17c20 */ /* 0x000fe20008410000 */
[----:B------:R-:W3:Y:S01]  /*7930*/  SHFL.DOWN PT, R9, R4, 0x10, 0x1f ;  /* 0x0a001f0004097f89 */ /* 0x000ee200000e0000 */
[----:B------:R-:W-:Y:S02]  /*7940*/  FMUL.FTZ R21, R21, UR15 ;  /* 0x0000000f15157c20 */ /* 0x000fe40008410000 */
[----:B------:R-:W-:-:S02]  /*7950*/  FMUL.FTZ R94, R94, UR15 ;  /* 0x0000000f5e5e7c20 */ /* 0x000fc40008410000 */
[----:B------:R-:W-:Y:S02]  /*7960*/  FFMA.FTZ R194, R13, UR14, R194 ;  /* 0x0000000e0dc27c23 */ /* 0x000fe400080100c2 */
[----:B------:R-:W-:Y:S02]  /*7970*/  FFMA.FTZ R193, R12, UR14, R193 ;  /* 0x0000000e0cc17c23 */ /* 0x000fe400080100c1 */
[----:B------:R-:W-:Y:S02]  /*7980*/  FMUL.FTZ R10, R203, R10 ;  /* 0x0000000acb0a7220 */ /* 0x000fe40000410000 */
[----:B------:R-:W-:Y:S02]  /*7990*/  FFMA.FTZ R21, R20, UR14, R21 ;  /* 0x0000000e14157c23 */ /* 0x000fe40008010015 */
[----:B------:R-:W-:Y:S02]  /*79a0*/  FFMA.FTZ R94, R3, UR14, R94 ;  /* 0x0000000e035e7c23 */ /* 0x000fe4000801005e */
[----:B0-----:R-:W-:-:S02]  /*79b0*/  @!P1 FADD.FTZ R6, R6, R83 ;  /* 0x0000005306069221 */ /* 0x001fc40000010000 */
[----:B-1----:R-:W-:Y:S02]  /*79c0*/  @!P1 FADD.FTZ R5, R5, R14 ;  /* 0x0000000e05059221 */ /* 0x002fe40000010000 */
[----:B------:R-:W-:Y:S02]  /*79d0*/  FFMA.FTZ R194, R194, R209, R207 ;  /* 0x000000d1c2c27223 */ /* 0x000fe400000100cf */
[----:B--2---:R-:W-:Y:S02]  /*79e0*/  @!P1 FADD.FTZ R7, R7, R24 ;  /* 0x0000001807079221 */ /* 0x004fe40000010000 */
[----:B------:R-:W-:Y:S02]  /*79f0*/  FFMA.FTZ R193, R193, R210, R208 ;  /* 0x000000d2c1c17223 */ /* 0x000fe400000100d0 */
        /* <DEDUP_REMOVED lines=61> */
.L_x_6224:
[----:B0-----:R-:W-:Y:S05]  /*7dd0*/  BSYNC B0 ;  /* 0x0000000000007941 */ /* 0x001fea0003800000 */
.L_x_6223:
[----:B------:R-:W-:-:S04]  /*7de0*/  IADD3 R114, R114, 0x1, RZ ;  /* 0x0000000172727810 */ /* 0x000fc80007ffe0ff */
[----:B------:R-:W-:-:S13]  /*7df0*/  ISETP.GE.AND P0, PT, R114, c[0x0][0x16c], PT ;  /* 0x00005b0072007a0c */ /* 0x000fda0003f06270 */
[----:B------:R-:W-:Y:S01]  /*7e00*/  @P0 CALL.REL.NOINC `(.L_x_6188) ;  /* 0x0000001000000944 */ /* 0x000fe20003c00000 */
[----:B------:R-:W-:Y:S05]  /*7e10*/  BRA `(.L_x_6225) ;  /* 0xffffa3a000007947 */ /* 0x000fea000383ffff */
.L_x_6188:
[----:B------:R-:W-:Y:S01]  /*7e20*/  BAR.SYNC.DEFER_BLOCKING 0x0 ;  /* 0x0000000000007b1d */ /* 0x000fe20000010000 */
[----:B------:R-:W-:Y:S01]  /*7e30*/  IMAD R0, R157, c[0x0][0x2d8], RZ ;  /* 0x0000b6009d007a24 */ /* 0x000fe200078e02ff */
[----:B------:R-:W-:Y:S01]  /*7e40*/  UIADD3 UR12, UP0, UR12, -0x1000, URZ ;  /* 0xfffff0000c0c7890 */ /* 0x000fe2000ff1e03f */
[C---:B------:R-:W-:Y:S01]  /*7e50*/  IMAD.WIDE.U32 R2, R159.reuse, c[0x0][0x2d8], R26 ;  /* 0x0000b6009f027a25 */ /* 0x040fe200078e001a */
[----:B------:R-:W-:Y:S02]  /*7e60*/  UIADD3 UR10, UP1, UR10, -0x1000, URZ ;  /* 0xfffff0000a0a7890 */ /* 0x000fe4000ff3e03f */
[----:B------:R-:W-:Y:S01]  /*7e70*/  UIADD3 UR8, UP2, UR8, -0x1000, URZ ;  /* 0xfffff00008087890 */ /* 0x000fe2000ff5e03f */
[----:B------:R-:W-:Y:S01]  /*7e80*/  IMAD R5, R159, c[0x0][0x2dc], R0 ;  /* 0x0000b7009f057a24 */ /* 0x000fe200078e0200 */
[----:B------:R-:W-:Y:S01]  /*7e90*/  UIADD3.X UR13, UR13, -0x1, URZ, UP0, !UPT ;  /* 0xffffffff0d0d7890 */ /* 0x000fe200087fe43f */
[----:B------:R-:W-:Y:S01]  /*7ea0*/  IMAD R0, R158, c[0x0][0x2e0], RZ ;  /* 0x0000b8009e007a24 */ /* 0x000fe200078e02ff */
[----:B------:R-:W-:-:S02]  /*7eb0*/  UIADD3.X UR11, UR11, -0x1, URZ, UP1, !UPT ;  /* 0xffffffff0b0b7890 */ /* 0x000fc40008ffe43f */
[----:B------:R-:W-:Y:S01]  /*7ec0*/  IADD3 R3, R3, R5, RZ ;  /* 0x0000000503037210 */ /* 0x000fe20007ffe0ff */
[----:B------:R-:W-:Y:S01]  /*7ed0*/  IMAD R5, R161, c[0x0][0x2e4], R0 ;  /* 0x0000b900a1057a24 */ /* 0x000fe200078e0200 */
[----:B------:R-:W-:Y:S01]  /*7ee0*/  UIADD3.X UR9, UR9, -0x1, URZ, UP2, !UPT ;  /* 0xffffffff09097890 */ /* 0x000fe200097fe43f */
[----:B------:R-:W-:Y:S02]  /*7ef0*/  FADD.FTZ R0, R153, R56 ;  /* 0x0000003899007221 */ /* 0x000fe40000010000 */
[----:B------:R-:W-:-:S05]  /*7f00*/  IMAD.WIDE.U32 R2, R161, c[0x0][0x2e0], R2 ;  /* 0x0000b800a1027a25 */ /* 0x000fca00078e0002 */
[----:B------:R-:W-:Y:S01]  /*7f10*/  IADD3 R3, R3, R5, RZ ;  /* 0x0000000503037210 */ /* 0x000fe20007ffe0ff */
[----:B------:R-:W-:Y:S01]  /*7f20*/  STS.128 [R147.X16], R60 ;  /* 0x0000003c93007388 */ /* 0x000fe2000000cc00 */
[----:B------:R-:W-:-:S03]  /*7f30*/  LEA R4, P0, R2, c[0x0][0x330], 0x2 ;  /* 0x0000cc0002047a11 */ /* 0x000fc600078010ff */
[----:B------:R-:W-:Y:S01]  /*7f40*/  STS.128 [R147.X16+0x10], R64 ;  /* 0x0000104093007388 */ /* 0x000fe2000000cc00 */
[----:B------:R-:W-:-:S03]  /*7f50*/  LEA.HI.X R5, R2, c[0x0][0x334], R3, 0x2, P0 ;  /* 0x0000cd0002057a11 */ /* 0x000fc600000f1403 */
[----:B------:R-:W-:Y:S02]  /*7f60*/  STS.128 [R147.X16+0x20], R68 ;  /* 0x0000204493007388 */ /* 0x000fe4000000cc00 */
[----:B------:R-:W-:Y:S02]  /*7f70*/  IMAD.WIDE R2, R149, 0x10, R4 ;  /* 0x0000001095027825 */ /* 0x000fe400078e0204 */
[----:B------:R-:W-:Y:S01]  /*7f80*/  STS.128 [R147.X16+0x30], R72 ;  /* 0x0000304893007388 */ /* 0x000fe2000000cc00 */
[----:B------:R-:W-:-:S06]  /*7f90*/  NOP ;  /* 0x0000000000007918 */ /* 0x000fcc0000000000 */
[----:B------:R-:W0:Y:S01]  /*7fa0*/  LDS.128 R8, [R148.X16] ;  /* 0x0000000094087984 */ /* 0x000e22000000cc00 */
[----:B------:R-:W-:-:S03]  /*7fb0*/  FADD.FTZ R5, R0, R57 ;  /* 0x0000003900057221 */ /* 0x000fc60000010000 */
[----:B------:R-:W1:Y:S01]  /*7fc0*/  LDS.128 R12, [R148.X16+0x200] ;  /* 0x00020000940c7984 */ /* 0x000e62000000cc00 */
[----:B------:R-:W-:-:S03]  /*7fd0*/  FADD.FTZ R0, R5, R58 ;  /* 0x0000003a05007221 */ /* 0x000fc60000010000 */
[----:B------:R-:W2:Y:S01]  /*7fe0*/  LDS.128 R16, [R148.X16+0x400] ;  /* 0x0004000094107984 */ /* 0x000ea2000000cc00 */
[----:B------:R-:W-:Y:S02]  /*7ff0*/  FADD.FTZ R5, R0, R59 ;  /* 0x0000003b00057221 */ /* 0x000fe40000010000 */
[----:B------:R-:W-:Y:S01]  /*8000*/  IMAD R0, R157, c[0x0][0x2f8], RZ ;  /* 0x0000be009d007a24 */ /* 0x000fe200078e02ff */
[----:B------:R-:W3:Y:S03]  /*8010*/  LDS.128 R20, [R148.X16+0x600] ;  /* 0x0006000094147984 */ /* 0x000ee6000000cc00 */
[C---:B------:R-:W-:Y:S02]  /*8020*/  IMAD R7, R159.reuse, c[0x0][0x2fc], R0 ;  /* 0x0000bf009f077a24 */ /* 0x040fe400078e0200 */
[----:B------:R-:W-:Y:S01]  /*8030*/  IMAD R0, R158, c[0x0][0x300], RZ ;  /* 0x0000c0009e007a24 */ /* 0x000fe200078e02ff */
        /* <DEDUP_REMOVED lines=16> */
[----:B------:R-:W-:Y:S01]  /*8140*/  IMAD R5, R161, c[0x0][0x304], R0 ;  /* 0x0000c100a1057a24 */ /* 0x000fe200078e0200 */
[----:B------:R-:W0:Y:S01]  /*8150*/  LDS.128 R12, [R148.X16+0x200] ;  /* 0x00020000940c7984 */ /* 0x000e22000000cc00 */
[----:B------:R-:W-:-:S03]  /*8160*/  FADD.FTZ R53, R52, R53 ;  /* 0x0000003534357221 */ /* 0x000fc60000010000 */
[----:B------:R-:W4:Y:S01]  /*8170*/  LDS.128 R16, [R148.X16+0x400] ;  /* 0x0004000094107984 */ /* 0x000f22000000cc00 */
[----:B------:R-:W-:Y:S01]  /*8180*/  FADD.FTZ R54, R53, R54 ;  /* 0x0000003635367221 */ /* 0x000fe20000010000 */
[----:B------:R-:W-:Y:S02]  /*8190*/  IADD3 R3, R3, R5, RZ ;  /* 0x0000000503037210 */ /* 0x000fe40007ffe0ff */
[----:B------:R-:W5:Y:S01]  /*81a0*/  LDS.128 R20, [R148.X16+0x600] ;  /* 0x0006000094147984 */ /* 0x000f62000000cc00 */
[----:B------:R-:W-:Y:S01]  /*81b0*/  FADD.FTZ R55, R54, R55 ;  /* 0x0000003736377221 */ /* 0x000fe20000010000 */
[----:B------:R-:W-:Y:S02]  /*81c0*/  LEA.HI.X R5, R2, c[0x0][0x344], R3, 0x2, P0 ;  /* 0x0000d10002057a11 */ /* 0x000fe400000f1403 */
[C---:B------:R-:W-:Y:S01]  /*81d0*/  ISETP.GT.AND P0, PT, R152.reuse, 0x1, PT ;  /* 0x000000019800780c */ /* 0x040fe20003f04270 */
[----:B-1----:R-:W-:Y:S01]  /*81e0*/  FADD.FTZ R48, R55, R48 ;  /* 0x0000003037307221 */ /* 0x002fe20000010000 */
[----:B------:R-:W-:Y:S01]  /*81f0*/  IADD3 R152, R152, -0x1, RZ ;  /* 0xffffffff98987810 */ /* 0x000fe20007ffe0ff */
[----:B------:R-:W-:-:S04]  /*8200*/  IMAD.WIDE R2, R149, 0x10, R4 ;  /* 0x0000001095027825 */ /* 0x000fc800078e0204 */
        /* <DEDUP_REMOVED lines=13> */
.L_x_6186:
        /* <DEDUP_REMOVED lines=11> */
[----:B------:R-:W0:Y:S01]  /*8390*/  SHFL.DOWN P1, R3, R0, 0x2, 0x1f ;  /* 0x08401f0000037f89 */ /* 0x000e220000020000 */
[----:B-----5:R-:W-:-:S08]  /*83a0*/  ISETP.NE.AND P3, PT, R7, RZ, PT ;  /* 0x000000ff0700720c */ /* 0x020fd00003f65270 */
        /* <DEDUP_REMOVED lines=16> */
.L_x_6228:
[----:B------:R-:W-:Y:S05]  /*84b0*/  BSYNC B0 ;  /* 0x0000000000007941 */ /* 0x000fea0003800000 */
.L_x_6227:
[----:B------:R-:W-:Y:S01]  /*84c0*/  BSSY B0, `(.L_x_6229) ;  /* 0x000001d000007945 */ /* 0x000fe20003800000 */
[----:B------:R-:W-:Y:S05]  /*84d0*/  @!P0 BRA `(.L_x_6230) ;  /* 0x000001a000008947 */ /* 0x000fea0003800000 */
[----:B------:R-:W-:Y:S06]  /*84e0*/  BAR.SYNC.DEFER_BLOCKING 0x0 ;  /* 0x0000000000007b1d */ /* 0x000fec0000010000 */
[----:B------:R-:W4:Y:S04]  /*84f0*/  SHFL.DOWN P0, R0, R153, 0x1, 0x1f ;  /* 0x08201f0099007f89 */ /* 0x000f280000000000 */
[----:B------:R-:W5:Y:S04]  /*8500*/  S2R R6, SR_LANEID ;  /* 0x0000000000067919 */ /* 0x000f680000000000 */
[----:B------:R-:W0:Y:S01]  /*8510*/  S2R R21, SR_TID.X ;  /* 0x0000000000157919 */ /* 0x000e220000002100 */
[----:B----4-:R-:W-:Y:S01]  /*8520*/  @P0 FADD R0, R0, R153 ;  /* 0x0000009900000221 */ /* 0x010fe20000000000 */
[----:B-----5:R-:W-:-:S04]  /*8530*/  ISETP.NE.AND P2, PT, R6, RZ, PT ;  /* 0x000000ff0600720c */ /* 0x020fc80003f45270 */
[----:B------:R-:W4:Y:S01]  /*8540*/  SHFL.DOWN P0, R3, R0, 0x2, 0x1f ;  /* 0x08401f0000037f89 */ /* 0x000f220000000000 */
[----:B0-----:R-:W-:-:S08]  /*8550*/  ISETP.NE.AND P1, PT, R21, RZ, PT ;  /* 0x000000ff1500720c */ /* 0x001fd00003f25270 */
[----:B------:R-:W-:-:S04]  /*8560*/  @!P2 SHF.R.S32.HI R6, RZ, 0x1f, R21 ;  /* 0x0000001fff06a819 */ /* 0x000fc80000011415 */
[----:B------:R-:W-:Y:S01]  /*8570*/  @!P2 LEA.HI R6, R6, R21, RZ, 0x5 ;  /* 0x000000150606a211 */ /* 0x000fe200078f28ff */
[----:B----4-:R-:W-:-:S05]  /*8580*/  @P0 FADD R3, R0, R3 ;  /* 0x0000000300030221 */ /* 0x010fca0000000000 */
        /* <DEDUP_REMOVED lines=15> */
.L_x_6230:
[----:B------:R-:W4:Y:S02]  /*8680*/  S2R R21, SR_TID.X ;  /* 0x0000000000157919 */ /* 0x000f240000002100 */
.L_x_6231:
[----:B------:R-:W-:Y:S05]  /*8690*/  BSYNC B0 ;  /* 0x0000000000007941 */ /* 0x000fea0003800000 */
.L_x_6229:
[----:B----4-:R-:W-:-:S13]  /*86a0*/  ISETP.GE.AND P0, PT, R21, c[0x0][0x16c], PT ;  /* 0x00005b0015007a0c */ /* 0x010fda0003f06270 */
[----:B------:R-:W-:Y:S05]  /*86b0*/  @P0 EXIT ;  /* 0x000000000000094d */ /* 0x000fea0003800000 */
[C---:B------:R-:W-:Y:S02]  /*86c0*/  IMAD R0, R158.reuse, c[0x0][0x288], RZ ;  /* 0x0000a2009e007a24 */ /* 0x040fe400078e02ff */
[C---:B------:R-:W-:Y:S02]  /*86d0*/  IMAD R2, R158.reuse, c[0x0][0x2c8], RZ ;  /* 0x0000b2009e027a24 */ /* 0x040fe400078e02ff */
[C---:B0-----:R-:W-:Y:S02]  /*86e0*/  IMAD R4, R158.reuse, c[0x0][0x2a8], RZ ;  /* 0x0000aa009e047a24 */ /* 0x041fe400078e02ff */
        /* <DEDUP_REMOVED lines=17> */
.L_x_6232:
        /* <DEDUP_REMOVED lines=64> */
.L_x_6193:
[----:B------:R-:W-:Y:S01]  /*8c00*/  HFMA2.MMA R204, -RZ, RZ, 0, 5.9604644775390625e-08 ;  /* 0x00000001ffcc7435 */ /* 0x000fe200000001ff */
[----:B------:R-:W-:Y:S02]  /*8c10*/  MOV R203, R82 ;  /* 0x0000005200cb7202 */ /* 0x000fe40000000f00 */
[----:B------:R-:W-:Y:S02]  /*8c20*/  MOV R83, RZ ;  /* 0x000000ff00537202 */ /* 0x000fe40000000f00 */
[----:B------:R-:W-:-:S02]  /*8c30*/  MOV R206, 0xffffffff ;  /* 0xffffffff00ce7802 */ /* 0x000fc40000000f00 */
[----:B------:R-:W-:Y:S02]  /*8c40*/  MOV R80, 0x8c60 ;  /* 0x00008c6000507802 */ /* 0x000fe40000000f00 */
[----:B-----5:R-:W-:Y:S05]  /*8c50*/  CALL.REL.NOINC `($__internal_149_$__cuda_sm70_shflsync_up) ;  /* 0x00001e4000007944 */ /* 0x020fea0003c00000 */
[----:B-1----:R-:W-:Y:S01]  /*8c60*/  MOV R85, R83 ;  /* 0x0000005300557202 */ /* 0x002fe20000000f00 */
[----:B0-----:R-:W-:Y:S05]  /*8c70*/  BRA `(.L_x_6233) ;  /* 0xffffaea000007947 */ /* 0x001fea000383ffff */
.L_x_6194:
[----:B------:R-:W-:Y:S01]  /*8c80*/  HFMA2.MMA R204, -RZ, RZ, 0, 5.9604644775390625e-08 ;  /* 0x00000001ffcc7435 */ /* 0x000fe200000001ff */
[----:B------:R-:W-:Y:S02]  /*8c90*/  MOV R203, R84 ;  /* 0x0000005400cb7202 */ /* 0x000fe40000000f00 */
[----:B------:R-:W-:Y:S02]  /*8ca0*/  MOV R83, RZ ;  /* 0x000000ff00537202 */ /* 0x000fe40000000f00 */
[----:B------:R-:W-:Y:S02]  /*8cb0*/  MOV R206, 0xffffffff ;  /* 0xffffffff00ce7802 */ /* 0x000fe40000000f00 */
[----:B------:R-:W-:Y:S02]  /*8cc0*/  MOV R80, 0x8ce0 ;  /* 0x00008ce000507802 */ /* 0x000fe40000000f00 */
[----:B01---5:R-:W-:Y:S05]  /*8cd0*/  CALL.REL.NOINC `($__internal_149_$__cuda_sm70_shflsync_up) ;  /* 0x00001dc000007944 */ /* 0x023fea0003c00000 */
[----:B0-----:R-:W-:Y:S01]  /*8ce0*/  HFMA2.MMA R204, -RZ, RZ, 0, 5.9604644775390625e-08 ;  /* 0x00000001ffcc7435 */ /* 0x001fe200000001ff */
[----:B-1----:R-:W-:Y:S02]  /*8cf0*/  MOV R199, R83 ;  /* 0x0000005300c77202 */ /* 0x002fe40000000f00 */
[----:B------:R-:W-:-:S02]  /*8d00*/  MOV R203, R86 ;  /* 0x0000005600cb7202 */ /* 0x000fc40000000f00 */
[----:B------:R-:W-:Y:S02]  /*8d10*/  MOV R83, RZ ;  /* 0x000000ff00537202 */ /* 0x000fe40000000f00 */
[----:B------:R-:W-:Y:S02]  /*8d20*/  MOV R206, 0xffffffff ;  /* 0xffffffff00ce7802 */ /* 0x000fe40000000f00 */
[----:B------:R-:W-:Y:S02]  /*8d30*/  MOV R80, 0x8d50 ;  /* 0x00008d5000507802 */ /* 0x000fe40000000f00 */
[----:B------:R-:W-:Y:S05]  /*8d40*/  CALL.REL.NOINC `($__internal_149_$__cuda_sm70_shflsync_up) ;  /* 0x00001d5000007944 */ /* 0x000fea0003c00000 */
[----:B0-----:R-:W-:Y:S01]  /*8d50*/  HFMA2.MMA R204, -RZ, RZ, 0, 5.9604644775390625e-08 ;  /* 0x00000001ffcc7435 */ /* 0x001fe200000001ff */
[----:B-1----:R-:W-:Y:S02]  /*8d60*/  MOV R201, R83 ;  /* 0x0000005300c97202 */ /* 0x002fe40000000f00 */
[----:B------:R-:W-:Y:S02]  /*8d70*/  MOV R203, R87 ;  /* 0x0000005700cb7202 */ /* 0x000fe40000000f00 */
[----:B------:R-:W-:Y:S02]  /*8d80*/  MOV R83, RZ ;  /* 0x000000ff00537202 */ /* 0x000fe40000000f00 */
[----:B------:R-:W-:-:S02]  /*8d90*/  MOV R206, 0xffffffff ;  /* 0xffffffff00ce7802 */ /* 0x000fc40000000f00 */
[----:B------:R-:W-:Y:S02]  /*8da0*/  MOV R80, 0x8dc0 ;  /* 0x00008dc000507802 */ /* 0x000fe40000000f00 */
[----:B------:R-:W-:Y:S05]  /*8db0*/  CALL.REL.NOINC `($__internal_149_$__cuda_sm70_shflsync_up) ;  /* 0x00001ce000007944 */ /* 0x000fea0003c00000 */
        /* <DEDUP_REMOVED lines=20> */
[----:B------:R-:W-:Y:S05]  /*8f00*/  CALL.REL.NOINC `($__internal_149_$__cuda_sm70_shflsync_up) ;  /* 0x00001b9000007944 */ /* 0x000fea0003c00000 */
[----:B0-----:R-:W-:Y:S01]  /*8f10*/  HFMA2.MMA R204, -RZ, RZ, 0, 1.1920928955078125e-07 ;  /* 0x00000002ffcc7435 */ /* 0x001fe200000001ff */
[----:B-1----:R-:W-:Y:S02]  /*8f20*/  MOV R82, R83 ;  /* 0x0000005300527202 */ /* 0x002fe40000000f00 */
[----:B------:R-:W-:Y:S02]  /*8f30*/  MOV R203, R208 ;  /* 0x000000d000cb7202 */ /* 0x000fe40000000f00 */
[----:B------:R-:W-:Y:S02]  /*8f40*/  MOV R83, RZ ;  /* 0x000000ff00537202 */ /* 0x000fe40000000f00 */
[----:B------:R-:W-:Y:S02]  /*8f50*/  MOV R206, 0xffffffff ;  /* 0xffffffff00ce7802 */ /* 0x000fe40000000f00 */
[----:B------:R-:W-:Y:S02]  /*8f60*/  MOV R80, 0x8f80 ;  /* 0x00008f8000507802 */ /* 0x000fe40000000f00 */
[----:B------:R-:W-:Y:S05]  /*8f70*/  CALL.REL.NOINC `($__internal_149_$__cuda_sm70_shflsync_up) ;  /* 0x00001b2000007944 */ /* 0x000fea0003c00000 */
[----:B0-----:R-:W-:Y:S01]  /*8f80*/  HFMA2.MMA R204, -RZ, RZ, 0, 1.1920928955078125e-07 ;  /* 0x00000002ffcc7435 */ /* 0x001fe200000001ff */
[----:B-1----:R-:W-:-:S02]  /*8f90*/  MOV R84, R83 ;  /* 0x0000005300547202 */ /* 0x002fc40000000f00 */
[----:B------:R-:W-:Y:S02]  /*8fa0*/  MOV R203, R86 ;  /* 0x0000005600cb7202 */ /* 0x000fe40000000f00 */
[----:B------:R-:W-:Y:S02]  /*8fb0*/  MOV R83, RZ ;  /* 0x000000ff00537202 */ /* 0x000fe40000000f00 */
[----:B------:R-:W-:Y:S02]  /*8fc0*/  MOV R206, 0xffffffff ;  /* 0xffffffff00ce7802 */ /* 0x000fe40000000f00 */
[----:B------:R-:W-:Y:S02]  /*8fd0*/  MOV R80, 0x8ff0 ;  /* 0x00008ff000507802 */ /* 0x000fe40000000f00 */
[----:B------:R-:W-:Y:S05]  /*8fe0*/  CALL.REL.NOINC `($__internal_149_$__cuda_sm70_shflsync_up) ;  /* 0x00001ab000007944 */ /* 0x000fea0003c00000 */
[----:B0-----:R-:W-:Y:S01]  /*8ff0*/  HFMA2.MMA R204, -RZ, RZ, 0, 1.1920928955078125e-07 ;  /* 0x00000002ffcc7435 */ /* 0x001fe200000001ff */
[----:B-1----:R-:W-:Y:S02]  /*9000*/  MOV R85, R83 ;  /* 0x0000005300557202 */ /* 0x002fe40000000f00 */
[----:B------:R-:W-:Y:S02]  /*9010*/  MOV R203, R87 ;  /* 0x0000005700cb7202 */ /* 0x000fe40000000f00 */
[----:B------:R-:W-:-:S02]  /*9020*/  MOV R83, RZ ;  /* 0x000000ff00537202 */ /* 0x000fc40000000f00 */
[----:B------:R-:W-:Y:S02]  /*9030*/  MOV R206, 0xffffffff ;  /* 0xffffffff00ce7802 */ /* 0x000fe40000000f00 */
[----:B------:R-:W-:Y:S02]  /*9040*/  MOV R80, 0x9060 ;  /* 0x0000906000507802 */ /* 0x000fe40000000f00 */
[----:B------:R-:W-:Y:S05]  /*9050*/  CALL.REL.NOINC `($__internal_149_$__cuda_sm70_shflsync_up) ;  /* 0x00001a4000007944 */ /* 0x000fea0003c00000 */
        /* <DEDUP_REMOVED lines=17> */
[----:B------:R-:W-:Y:S05]  /*9170*/  CALL.REL.NOINC `($__internal_149_$__cuda_sm70_shflsync_up) ;  /* 0x0000192000007944 */ /* 0x000fea0003c00000 */
[----:B0-----:R-:W-:Y:S01]  /*9180*/  HFMA2.MMA R204, -RZ, RZ, 0, 2.384185791015625e-07 ;  /* 0x00000004ffcc7435 */ /* 0x001fe200000001ff */
[----:B-1----:R-:W-:-:S02]  /*9190*/  MOV R82, R83 ;  /* 0x0000005300527202 */ /* 0x002fc40000000f00 */
[----:B------:R-:W-:Y:S02]  /*91a0*/  MOV R203, R208 ;  /* 0x000000d000cb7202 */ /* 0x000fe40000000f00 */
[----:B------:R-:W-:Y:S02]  /*91b0*/  MOV R83, RZ ;  /* 0x000000ff00537202 */ /* 0x000fe40000000f00 */
[----:B------:R-:W-:Y:S02]  /*91c0*/  MOV R206, 0xffffffff ;  /* 0xffffffff00ce7802 */ /* 0x000fe40000000f00 */
[----:B------:R-:W-:Y:S02]  /*91d0*/  MOV R80, 0x91f0 ;  /* 0x000091f000507802 */ /* 0x000fe40000000f00 */
[----:B------:R-:W-:Y:S05]  /*91e0*/  CALL.REL.NOINC `($__internal_149_$__cuda_sm70_shflsync_up) ;  /* 0x000018b000007944 */ /* 0x000fea0003c00000 */
[----:B0-----:R-:W-:Y:S01]  /*91f0*/  HFMA2.MMA R204, -RZ, RZ, 0, 2.384185791015625e-07 ;  /* 0x00000004ffcc7435 */ /* 0x001fe200000001ff */
[----:B-1----:R-:W-:Y:S02]  /*9200*/  MOV R84, R83 ;  /* 0x0000005300547202 */ /* 0x002fe40000000f00 */
[----:B------:R-:W-:Y:S02]  /*9210*/  MOV R203, R86 ;  /* 0x0000005600cb7202 */ /* 0x000fe40000000f00 */
[----:B------:R-:W-:-:S02]  /*9220*/  MOV R83, RZ ;  /* 0x000000ff00537202 */ /* 0x000fc40000000f00 */
[----:B------:R-:W-:Y:S02]  /*9230*/  MOV R206, 0xffffffff ;  /* 0xffffffff00ce7802 */ /* 0x000fe40000000f00 */
[----:B------:R-:W-:Y:S02]  /*9240*/  MOV R80, 0x9260 ;  /* 0x0000926000507802 */ /* 0x000fe40000000f00 */
[----:B------:R-:W-:Y:S05]  /*9250*/  CALL.REL.NOINC `($__internal_149_$__cuda_sm70_shflsync_up) ;  /* 0x0000184000007944 */ /* 0x000fea0003c00000 */
[----:B0-----:R-:W-:Y:S01]  /*9260*/  HFMA2.MMA R204, -RZ, RZ, 0, 2.384185791015625e-07 ;  /* 0x00000004ffcc7435 */ /* 0x001fe200000001ff */
[----:B-1----:R-:W-:Y:S02]  /*9270*/  MOV R85, R83 ;  /* 0x0000005300557202 */ /* 0x002fe40000000f00 */
[----:B------:R-:W-:Y:S02]  /*9280*/  MOV R203, R87 ;  /* 0x0000005700cb7202 */ /* 0x000fe40000000f00 */
[----:B------:R-:W-:Y:S02]  /*9290*/  MOV R83, RZ ;  /* 0x000000ff00537202 */ /* 0x000fe40000000f00 */
[----:B------:R-:W-:Y:S02]  /*92a0*/  MOV R206, 0xffffffff ;  /* 0xffffffff00ce7802 */ /* 0x000fe40000000f00 */
[----:B------:R-:W-:-:S02]  /*92b0*/  MOV R80, 0x92d0 ;  /* 0x000092d000507802 */ /* 0x000fc40000000f00 */
[----:B------:R-:W-:Y:S05]  /*92c0*/  CALL.REL.NOINC `($__internal_149_$__cuda_sm70_shflsync_up) ;  /* 0x000017d000007944 */ /* 0x000fea0003c00000 */
        /* <DEDUP_REMOVED lines=17> */
[----:B------:R-:W-:Y:S05]  /*93e0*/  CALL.REL.NOINC `($__internal_149_$__cuda_sm70_shflsync_up) ;  /* 0x000016b000007944 */ /* 0x000fea0003c00000 */
[----:B0-----:R-:W-:Y:S01]  /*93f0*/  HFMA2.MMA R204, -RZ, RZ, 0, 4.76837158203125e-07 ;  /* 0x00000008ffcc7435 */ /* 0x001fe200000001ff */
[----:B-1----:R-:W-:Y:S02]  /*9400*/  MOV R82, R83 ;  /* 0x0000005300527202 */ /* 0x002fe40000000f00 */
[----:B------:R-:W-:Y:S02]  /*9410*/  MOV R203, R208 ;  /* 0x000000d000cb7202 */ /* 0x000fe40000000f00 */
[----:B------:R-:W-:Y:S02]  /*9420*/  MOV R83, RZ ;  /* 0x000000ff00537202 */ /* 0x000fe40000000f00 */
[----:B------:R-:W-:Y:S02]  /*9430*/  MOV R206, 0xffffffff ;  /* 0xffffffff00ce7802 */ /* 0x000fe40000000f00 */
[----:B------:R-:W-:-:S02]  /*9440*/  MOV R80, 0x9460 ;  /* 0x0000946000507802 */ /* 0x000fc40000000f00 */
[----:B------:R-:W-:Y:S05]  /*9450*/  CALL.REL.NOINC `($__internal_149_$__cuda_sm70_shflsync_up) ;  /* 0x0000164000007944 */ /* 0x000fea0003c00000 */
[----:B0-----:R-:W-:Y:S01]  /*9460*/  HFMA2.MMA R204, -RZ, RZ, 0, 4.76837158203125e-07 ;  /* 0x00000008ffcc7435 */ /* 0x001fe200000001ff */
[----:B-1----:R-:W-:-:S02]  /*9470*/  MOV R84, R83 ;  /* 0x0000005300547202 */ /* 0x002fc40000000f00 */
[----:B------:R-:W-:Y:S02]  /*9480*/  MOV R203, R86 ;  /* 0x0000005600cb7202 */ /* 0x000fe40000000f00 */
[----:B------:R-:W-:Y:S02]  /*9490*/  MOV R83, RZ ;  /* 0x000000ff00537202 */ /* 0x000fe40000000f00 */
[----:B------:R-:W-:Y:S02]  /*94a0*/  MOV R206, 0xffffffff ;  /* 0xffffffff00ce7802 */ /* 0x000fe40000000f00 */
[----:B------:R-:W-:Y:S02]  /*94b0*/  MOV R80, 0x94d0 ;  /* 0x000094d000507802 */ /* 0x000fe40000000f00 */
[----:B------:R-:W-:Y:S05]  /*94c0*/  CALL.REL.NOINC `($__internal_149_$__cuda_sm70_shflsync_up) ;  /* 0x000015d000007944 */ /* 0x000fea0003c00000 */
[----:B0-----:R-:W-:Y:S01]  /*94d0*/  HFMA2.MMA R204, -RZ, RZ, 0, 4.76837158203125e-07 ;  /* 0x00000008ffcc7435 */ /* 0x001fe200000001ff */
        /* <DEDUP_REMOVED lines=25> */
[----:B------:R-:W-:Y:S05]  /*9670*/  CALL.REL.NOINC `($__internal_149_$__cuda_sm70_shflsync_up) ;  /* 0x0000142000007944 */ /* 0x000fea0003c00000 */
[----:B0-----:R-:W-:Y:S01]  /*9680*/  HFMA2.MMA R204, -RZ, RZ, 0, 9.5367431640625e-07 ;  /* 0x00000010ffcc7435 */ /* 0x001fe200000001ff */
[----:B-1----:R-:W-:Y:S02]  /*9690*/  MOV R84, R83 ;  /* 0x0000005300547202 */ /* 0x002fe40000000f00 */
[----:B------:R-:W-:Y:S02]  /*96a0*/  MOV R203, R201 ;  /* 0x000000c900cb7202 */ /* 0x000fe40000000f00 */
[----:B------:R-:W-:Y:S02]  /*96b0*/  MOV R83, RZ ;  /* 0x000000ff00537202 */ /* 0x000fe40000000f00 */
[----:B------:R-:W-:Y:S02]  /*96c0*/  MOV R206, 0xffffffff ;  /* 0xffffffff00ce7802 */ /* 0x000fe40000000f00 */
[----:B------:R-:W-:Y:S02]  /*96d0*/  MOV R80, 0x96f0 ;  /* 0x000096f000507802 */ /* 0x000fe40000000f00 */
[----:B------:R-:W-:Y:S05]  /*96e0*/  CALL.REL.NOINC `($__internal_149_$__cuda_sm70_shflsync_up) ;  /* 0x000013b000007944 */ /* 0x000fea0003c00000 */
[----:B0-----:R-:W-:Y:S01]  /*96f0*/  HFMA2.MMA R204, -RZ, RZ, 0, 9.5367431640625e-07 ;  /* 0x00000010ffcc7435 */ /* 0x001fe200000001ff */
[----:B-1----:R-:W-:-:S02]  /*9700*/  MOV R200, R83 ;  /* 0x0000005300c87202 */ /* 0x002fc40000000f00 */
[----:B------:R-:W-:Y:S02]  /*9710*/  MOV R203, R86 ;  /* 0x0000005600cb7202 */ /* 0x000fe40000000f00 */
[----:B------:R-:W-:Y:S02]  /*9720*/  MOV R83, RZ ;  /* 0x000000ff00537202 */ /* 0x000fe40000000f00 */
[----:B------:R-:W-:Y:S02]  /*9730*/  MOV R206, 0xffffffff ;  /* 0xffffffff00ce7802 */ /* 0x000fe40000000f00 */
[----:B------:R-:W-:Y:S02]  /*9740*/  MOV R80, 0x9760 ;  /* 0x0000976000507802 */ /* 0x000fe40000000f00 */
[----:B------:R-:W-:Y:S05]  /*9750*/  CALL.REL.NOINC `($__internal_149_$__cuda_sm70_shflsync_up) ;  /* 0x0000134000007944 */ /* 0x000fea0003c00000 */
[----:B0-----:R-:W-:Y:S01]  /*9760*/  HFMA2.MMA R204, -RZ, RZ, 0, 9.5367431640625e-07 ;  /* 0x00000010ffcc7435 */ /* 0x001fe200000001ff */
[----:B-1----:R-:W-:Y:S02]  /*9770*/  MOV R202, R83 ;  /* 0x0000005300ca7202 */ /* 0x002fe40000000f00 */
[----:B------:R-:W-:Y:S02]  /*9780*/  MOV R203, R87 ;  /* 0x0000005700cb7202 */ /* 0x000fe40000000f00 */
[----:B------:R-:W-:-:S02]  /*9790*/  MOV R83, RZ ;  /* 0x000000ff00537202 */ /* 0x000fc40000000f00 */
[----:B------:R-:W-:Y:S02]  /*97a0*/  MOV R206, 0xffffffff ;  /* 0xffffffff00ce7802 */ /* 0x000fe40000000f00 */
[----:B------:R-:W-:Y:S02]  /*97b0*/  MOV R80, 0x97d0 ;  /* 0x000097d000507802 */ /* 0x000fe40000000f00 */
[----:B------:R-:W-:Y:S05]  /*97c0*/  CALL.REL.NOINC `($__internal_149_$__cuda_sm70_shflsync_up) ;  /* 0x000012d000007944 */ /* 0x000fea0003c00000 */
[----:B01----:R-:W-:Y:S05]  /*97d0*/  BRA `(.L_x_6234) ;  /* 0xffffa78000007947 */ /* 0x003fea000383ffff */
.L_x_6199:
[----:B------:R-:W-:Y:S01]  /*97e0*/  HFMA2.MMA R204, -RZ, RZ, 0, 5.9604644775390625e-08 ;  /* 0x00000001ffcc7435 */ /* 0x000fe200000001ff */
[----:B-1----:R-:W-:Y:S02]  /*97f0*/  MOV R83, RZ ;  /* 0x000000ff00537202 */ /* 0x002fe40000000f00 */
[----:B------:R-:W-:Y:S02]  /*9800*/  MOV R206, 0xffffffff ;  /* 0xffffffff00ce7802 */ /* 0x000fe40000000f00 */
[----:B------:R-:W-:Y:S02]  /*9810*/  MOV R80, 0x9830 ;  /* 0x0000983000507802 */ /* 0x000fe40000000f00 */
[----:B0----5:R-:W-:Y:S05]  /*9820*/  CALL.REL.NOINC `($__internal_149_$__cuda_sm70_shflsync_up) ;  /* 0x0000127000007944 */ /* 0x021fea0003c00000 */
        /* <DEDUP_REMOVED lines=14> */
[----:B0-----:R-:W-:Y:S01]  /*9910*/  HFMA2.MMA R204, -RZ, RZ, 0, 5.9604644775390625e-08 ;  /* 0x00000001ffcc7435 */ /* 0x001fe200000001ff */
[----:B-1----:R-:W-:Y:S02]  /*9920*/  MOV R86, R83 ;  /* 0x0000005300567202 */ /* 0x002fe40000000f00 */
[----:B------:R-:W-:Y:S02]  /*9930*/  MOV R203, R201 ;  /* 0x000000c900cb7202 */ /* 0x000fe40000000f00 */
[----:B------:R-:W-:Y:S02]  /*9940*/  MOV R83, RZ ;  /* 0x000000ff00537202 */ /* 0x000fe40000000f00 */
[----:B------:R-:W-:Y:S02]  /*9950*/  MOV R206, 0xffffffff ;  /* 0xffffffff00ce7802 */ /* 0x000fe40000000f00 */
[----:B------:R-:W-:Y:S02]  /*9960*/  MOV R80, 0x9980 ;  /* 0x0000998000507802 */ /* 0x000fe40000000f00 */
[----:B------:R-:W-:Y:S05]  /*9970*/  CALL.REL.NOINC `($__internal_149_$__cuda_sm70_shflsync_up) ;  /* 0x0000112000007944 */ /* 0x000fea0003c00000 */
        /* <DEDUP_REMOVED lines=8> */
[----:B0-----:R-:W-:Y:S05]  /*9a00*/  CALL.REL.NOINC `($__internal_148_$__cuda_sm70_shflsync_idx_p) ;  /* 0x0000105000007944 */ /* 0x001fea0003c00000 */
[----:B0-----:R-:W-:Y:S01]  /*9a10*/  HFMA2.MMA R84, -RZ, RZ, 0, 0 ;  /* 0x00000000ff547435 */ /* 0x001fe200000001ff */
[----:B-1----:R-:W-:Y:S02]  /*9a20*/  MOV R76, R83 ;  /* 0x00000053004c7202 */ /* 0x002fe40000000f00 */
[----:B------:R-:W-:-:S02]  /*9a30*/  MOV R82, R77 ;  /* 0x0000004d00527202 */ /* 0x000fc40000000f00 */
[----:B------:R-:W-:Y:S02]  /*9a40*/  MOV R85, 0x1f ;  /* 0x0000001f00557802 */ /* 0x000fe40000000f00 */
[----:B------:R-:W-:Y:S02]  /*9a50*/  MOV R83, 0xffffffff ;  /* 0xffffffff00537802 */ /* 0x000fe40000000f00 */
[----:B------:R-:W-:Y:S02]  /*9a60*/  MOV R80, 0x9a80 ;  /* 0x00009a8000507802 */ /* 0x000fe40000000f00 */
[----:B------:R-:W-:Y:S05]  /*9a70*/  CALL.REL.NOINC `($__internal_148_$__cuda_sm70_shflsync_idx_p) ;  /* 0x00000fe000007944 */ /* 0x000fea0003c00000 */
[----:B0-----:R-:W-:Y:S01]  /*9a80*/  HFMA2.MMA R84, -RZ, RZ, 0, 0 ;  /* 0x00000000ff547435 */ /* 0x001fe200000001ff */
[----:B-1----:R-:W-:Y:S02]  /*9a90*/  MOV R77, R83 ;  /* 0x00000053004d7202 */ /* 0x002fe40000000f00 */
[----:B------:R-:W-:Y:S02]  /*9aa0*/  MOV R82, R78 ;  /* 0x0000004e00527202 */ /* 0x000fe40000000f00 */
[----:B------:R-:W-:Y:S02]  /*9ab0*/  MOV R85, 0x1f ;  /* 0x0000001f00557802 */ /* 0x000fe40000000f00 */
[----:B------:R-:W-:-:S02]  /*9ac0*/  MOV R83, 0xffffffff ;  /* 0xffffffff00537802 */ /* 0x000fc40000000f00 */
[----:B------:R-:W-:Y:S02]  /*9ad0*/  MOV R80, 0x9af0 ;  /* 0x00009af000507802 */ /* 0x000fe40000000f00 */
[----:B------:R-:W-:Y:S05]  /*9ae0*/  CALL.REL.NOINC `($__internal_148_$__cuda_sm70_shflsync_idx_p) ;  /* 0x00000f7000007944 */ /* 0x000fea0003c00000 */
[----:B0-----:R-:W-:Y:S01]  /*9af0*/  HFMA2.MMA R84, -RZ, RZ, 0, 0 ;  /* 0x00000000ff547435 */ /* 0x001fe200000001ff */
[----:B-1----:R-:W-:Y:S02]  /*9b00*/  MOV R78, R83 ;  /* 0x00000053004e7202 */ /* 0x002fe40000000f00 */
[----:B------:R-:W-:Y:S02]  /*9b10*/  MOV R82, R79 ;  /* 0x0000004f00527202 */ /* 0x000fe40000000f00 */
[----:B------:R-:W-:Y:S02]  /*9b20*/  MOV R85, 0x1f ;  /* 0x0000001f00557802 */ /* 0x000fe40000000f00 */
[----:B------:R-:W-:Y:S02]  /*9b30*/  MOV R83, 0xffffffff ;  /* 0xffffffff00537802 */ /* 0x000fe40000000f00 */
[----:B------:R-:W-:Y:S02]  /*9b40*/  MOV R80, 0x9b60 ;  /* 0x00009b6000507802 */ /* 0x000fe40000000f00 */
[----:B------:R-:W-:Y:S05]  /*9b50*/  CALL.REL.NOINC `($__internal_148_$__cuda_sm70_shflsync_idx_p) ;  /* 0x00000f0000007944 */ /* 0x000fea0003c00000 */
[----:B-1----:R-:W-:Y:S01]  /*9b60*/  MOV R79, R83 ;  /* 0x00000053004f7202 */ /* 0x002fe20000000f00 */
[----:B0-----:R-:W-:Y:S05]  /*9b70*/  BRA `(.L_x_6235) ;  /* 0xffffa71000007947 */ /* 0x001fea000383ffff */
.L_x_6202:
[----:B------:R-:W-:Y:S01]  /*9b80*/  HFMA2.MMA R234, -RZ, RZ, 0, 5.9604644775390625e-08 ;  /* 0x00000001ffea7435 */ /* 0x000fe200000001ff */
[----:B------:R-:W-:-:S02]  /*9b90*/  MOV R83, R232 ;  /* 0x000000e800537202 */ /* 0x000fc40000000f00 */
[----:B------:R-:W-:Y:S02]  /*9ba0*/  MOV R236, 0x1f ;  /* 0x0000001f00ec7802 */ /* 0x000fe40000000f00 */
[----:B------:R-:W-:Y:S02]  /*9bb0*/  MOV R239, 0xffffffff ;  /* 0xffffffff00ef7802 */ /* 0x000fe40000000f00 */
[----:B------:R-:W-:Y:S02]  /*9bc0*/  MOV R80, 0x9be0 ;  /* 0x00009be000507802 */ /* 0x000fe40000000f00 */
[----:B------:R-:W-:Y:S05]  /*9bd0*/  CALL.REL.NOINC `($__internal_147_$__cuda_sm70_shflsync_down) ;  /* 0x00000e4000007944 */ /* 0x000fea0003c00000 */
[----:B-1----:R-:W-:Y:S01]  /*9be0*/  MOV R82, R83 ;  /* 0x0000005300527202 */ /* 0x002fe20000000f00 */
[----:B0-----:R-:W-:Y:S05]  /*9bf0*/  BRA `(.L_x_6236) ;  /* 0xffffb90000007947 */ /* 0x001fea000383ffff */
.L_x_6203:
[----:B------:R-:W-:Y:S01]  /*9c00*/  HFMA2.MMA R234, -RZ, RZ, 0, 5.9604644775390625e-08 ;  /* 0x00000001ffea7435 */ /* 0x000fe200000001ff */
[----:B------:R-:W-:Y:S02]  /*9c10*/  MOV R83, R231 ;  /* 0x000000e700537202 */ /* 0x000fe40000000f00 */
[----:B------:R-:W-:Y:S02]  /*9c20*/  MOV R236, 0x1f ;  /* 0x0000001f00ec7802 */ /* 0x000fe40000000f00 */
[----:B------:R-:W-:-:S02]  /*9c30*/  MOV R239, 0xffffffff ;  /* 0xffffffff00ef7802 */ /* 0x000fc40000000f00 */
[----:B------:R-:W-:Y:S02]  /*9c40*/  MOV R80, 0x9c60 ;  /* 0x00009c6000507802 */ /* 0x000fe40000000f00 */
[----:B01----:R-:W-:Y:S05]  /*9c50*/  CALL.REL.NOINC `($__internal_147_$__cuda_sm70_shflsync_down) ;  /* 0x00000dc000007944 */ /* 0x003fea0003c00000 */
[----:B0-----:R-:W-:Y:S01]  /*9c60*/  HFMA2.MMA R234, -RZ, RZ, 0, 5.9604644775390625e-08 ;  /* 0x00000001ffea7435 */ /* 0x001fe200000001ff */
[----:B-1----:R-:W-:Y:S02]  /*9c70*/  MOV R84, R83 ;  /* 0x0000005300547202 */ /* 0x002fe40000000f00 */
[----:B------:R-:W-:Y:S02]  /*9c80*/  MOV R83, R87 ;  /* 0x0000005700537202 */ /* 0x000fe40000000f00 */
[----:B------:R-:W-:Y:S02]  /*9c90*/  MOV R236, 0x1f ;  /* 0x0000001f00ec7802 */ /* 0x000fe40000000f00 */
[----:B------:R-:W-:Y:S02]  /*9ca0*/  MOV R239, 0xffffffff ;  /* 0xffffffff00ef7802 */ /* 0x000fe40000000f00 */
[----:B------:R-:W-:Y:S02]  /*9cb0*/  MOV R80, 0x9cd0 ;  /* 0x00009cd000507802 */ /* 0x000fe40000000f00 */
[----:B------:R-:W-:Y:S05]  /*9cc0*/  CALL.REL.NOINC `($__internal_147_$__cuda_sm70_shflsync_down) ;  /* 0x00000d5000007944 */ /* 0x000fea0003c00000 */
[----:B0-----:R-:W-:Y:S01]  /*9cd0*/  HFMA2.MMA R234, -RZ, RZ, 0, 5.9604644775390625e-08 ;  /* 0x00000001ffea7435 */ /* 0x001fe200000001ff */
[----:B-1----:R-:W-:-:S02]  /*9ce0*/  MOV R85, R83 ;  /* 0x0000005300557202 */ /* 0x002fc40000000f00 */
[----:B------:R-:W-:Y:S02]  /*9cf0*/  MOV R83, R86 ;  /* 0x0000005600537202 */ /* 0x000fe40000000f00 */
[----:B------:R-:W-:Y:S02]  /*9d00*/  MOV R236, 0x1f ;  /* 0x0000001f00ec7802 */ /* 0x000fe40000000f00 */
[----:B------:R-:W-:Y:S02]  /*9d10*/  MOV R239, 0xffffffff ;  /* 0xffffffff00ef7802 */ /* 0x000fe40000000f00 */
[----:B------:R-:W-:Y:S02]  /*9d20*/  MOV R80, 0x9d40 ;  /* 0x00009d4000507802 */ /* 0x000fe40000000f00 */
[----:B------:R-:W-:Y:S05]  /*9d30*/  CALL.REL.NOINC `($__internal_147_$__cuda_sm70_shflsync_down) ;  /* 0x00000ce000007944 */ /* 0x000fea0003c00000 */
[----:B01----:R-:W-:Y:S05]  /*9d40*/  BRA `(.L_x_6237) ;  /* 0xffffb7f000007947 */ /* 0x003fea000383ffff */
.L_x_6206:
[----:B------:R-:W-:Y:S01]  /*9d50*/  HFMA2.MMA R234, -RZ, RZ, 0, 1.1920928955078125e-07 ;  /* 0x00000002ffea7435 */ /* 0x000fe200000001ff */
[----:B0-----:R-:W-:Y:S02]  /*9d60*/  MOV R83, R232 ;  /* 0x000000e800537202 */ /* 0x001fe40000000f00 */
[----:B------:R-:W-:Y:S02]  /*9d70*/  MOV R236, 0x1f ;  /* 0x0000001f00ec7802 */ /* 0x000fe40000000f00 */
[----:B------:R-:W-:-:S02]  /*9d80*/  MOV R239, 0xffffffff ;  /* 0xffffffff00ef7802 */ /* 0x000fc40000000f00 */
[----:B------:R-:W-:Y:S02]  /*9d90*/  MOV R80, 0x9db0 ;  /* 0x00009db000507802 */ /* 0x000fe40000000f00 */
[----:B-1234-:R-:W-:Y:S05]  /*9da0*/  CALL.REL.NOINC `($__internal_147_$__cuda_sm70_shflsync_down) ;  /* 0x00000c7000007944 */ /* 0x01efea0003c00000 */
[----:B0-----:R-:W-:Y:S01]  /*9db0*/  HFMA2.MMA R234, -RZ, RZ, 0, 1.1920928955078125e-07 ;  /* 0x00000002ffea7435 */ /* 0x001fe200000001ff */
[----:B-1----:R-:W-:Y:S02]  /*9dc0*/  MOV R82, R83 ;  /* 0x0000005300527202 */ /* 0x002fe40000000f00 */
[----:B------:R-:W-:Y:S02]  /*9dd0*/  MOV R83, R231 ;  /* 0x000000e700537202 */ /* 0x000fe40000000f00 */
[----:B------:R-:W-:Y:S02]  /*9de0*/  MOV R236, 0x1f ;  /* 0x0000001f00ec7802 */ /* 0x000fe40000000f00 */
[----:B------:R-:W-:Y:S02]  /*9df0*/  MOV R239, 0xffffffff ;  /* 0xffffffff00ef7802 */ /* 0x000fe40000000f00 */
[----:B------:R-:W-:Y:S02]  /*9e00*/  MOV R80, 0x9e20 ;  /* 0x00009e2000507802 */ /* 0x000fe40000000f00 */
[----:B------:R-:W-:Y:S05]  /*9e10*/  CALL.REL.NOINC `($__internal_147_$__cuda_sm70_shflsync_down) ;  /* 0x00000c0000007944 */ /* 0x000fea0003c00000 */
[----:B0-----:R-:W-:Y:S01]  /*9e20*/  HFMA2.MMA R234, -RZ, RZ, 0, 1.1920928955078125e-07 ;  /* 0x00000002ffea7435 */ /* 0x001fe200000001ff */
[----:B-1----:R-:W-:-:S02]  /*9e30*/  MOV R84, R83 ;  /* 0x0000005300547202 */ /* 0x002fc40000000f00 */
[----:B------:R-:W-:Y:S02]  /*9e40*/  MOV R83, R87 ;  /* 0x0000005700537202 */ /* 0x000fe40000000f00 */
[----:B------:R-:W-:Y:S02]  /*9e50*/  MOV R236, 0x1f ;  /* 0x0000001f00ec7802 */ /* 0x000fe40000000f00 */
[----:B------:R-:W-:Y:S02]  /*9e60*/  MOV R239, 0xffffffff ;  /* 0xffffffff00ef7802 */ /* 0x000fe40000000f00 */
[----:B------:R-:W-:Y:S02]  /*9e70*/  MOV R80, 0x9e90 ;  /* 0x00009e9000507802 */ /* 0x000fe40000000f00 */
[----:B------:R-:W-:Y:S05]  /*9e80*/  CALL.REL.NOINC `($__internal_147_$__cuda_sm70_shflsync_down) ;  /* 0x00000b9000007944 */ /* 0x000fea0003c00000 */
[----:B0-----:R-:W-:Y:S01]  /*9e90*/  HFMA2.MMA R234, -RZ, RZ, 0, 1.1920928955078125e-07 ;  /* 0x00000002ffea7435 */ /* 0x001fe200000001ff */
[----:B-1----:R-:W-:Y:S02]  /*9ea0*/  MOV R85, R83 ;  /* 0x0000005300557202 */ /* 0x002fe40000000f00 */
[----:B------:R-:W-:Y:S02]  /*9eb0*/  MOV R83, R86 ;  /* 0x0000005600537202 */ /* 0x000fe40000000f00 */
[----:B------:R-:W-:-:S02]  /*9ec0*/  MOV R236, 0x1f ;  /* 0x0000001f00ec7802 */ /* 0x000fc40000000f00 */
[----:B------:R-:W-:Y:S02]  /*9ed0*/  MOV R239, 0xffffffff ;  /* 0xffffffff00ef7802 */ /* 0x000fe40000000f00 */
[----:B------:R-:W-:Y:S02]  /*9ee0*/  MOV R80, 0x9f00 ;  /* 0x00009f0000507802 */ /* 0x000fe40000000f00 */
[----:B------:R-:W-:Y:S05]  /*9ef0*/  CALL.REL.NOINC `($__internal_147_$__cuda_sm70_shflsync_down) ;  /* 0x00000b2000007944 */ /* 0x000fea0003c00000 */
[----:B01----:R-:W-:Y:S05]  /*9f00*/  BRA `(.L_x_6238) ;  /* 0xffffb78000007947 */ /* 0x003fea000383ffff */
.L_x_6209:
[----:B------:R-:W-:Y:S01]  /*9f10*/  HFMA2.MMA R234, -RZ, RZ, 0, 2.384185791015625e-07 ;  /* 0x00000004ffea7435 */ /* 0x000fe200000001ff */
[----:B0-----:R-:W-:Y:S02]  /*9f20*/  MOV R83, R232 ;  /* 0x000000e800537202 */ /* 0x001fe40000000f00 */
[----:B------:R-:W-:Y:S02]  /*9f30*/  MOV R236, 0x1f ;  /* 0x0000001f00ec7802 */ /* 0x000fe40000000f00 */
[----:B------:R-:W-:Y:S02]  /*9f40*/  MOV R239, 0xffffffff ;  /* 0xffffffff00ef7802 */ /* 0x000fe40000000f00 */
[----:B------:R-:W-:Y:S02]  /*9f50*/  MOV R80, 0x9f70 ;  /* 0x00009f7000507802 */ /* 0x000fe40000000f00 */
[----:B-1234-:R-:W-:Y:S05]  /*9f60*/  CALL.REL.NOINC `($__internal_147_$__cuda_sm70_shflsync_down) ;  /* 0x00000ab000007944 */ /* 0x01efea0003c00000 */
[----:B-1----:R-:W-:Y:S01]  /*9f70*/  MOV R82, R83 ;  /* 0x0000005300527202 */ /* 0x002fe20000000f00 */
[----:B0-----:R-:W-:Y:S05]  /*9f80*/  BRA `(.L_x_6239) ;  /* 0xffffb82000007947 */ /* 0x001fea000383ffff */
.L_x_6210:
[----:B------:R-:W-:Y:S01]  /*9f90*/  HFMA2.MMA R234, -RZ, RZ, 0, 2.384185791015625e-07 ;  /* 0x00000004ffea7435 */ /* 0x000fe200000001ff */
[----:B0-----:R-:W-:-:S02]  /*9fa0*/  MOV R83, R231 ;  /* 0x000000e700537202 */ /* 0x001fc40000000f00 */
[----:B------:R-:W-:Y:S02]  /*9fb0*/  MOV R236, 0x1f ;  /* 0x0000001f00ec7802 */ /* 0x000fe40000000f00 */
[----:B------:R-:W-:Y:S02]  /*9fc0*/  MOV R239, 0xffffffff ;  /* 0xffffffff00ef7802 */ /* 0x000fe40000000f00 */
[----:B------:R-:W-:Y:S02]  /*9fd0*/  MOV R80, 0x9ff0 ;  /* 0x00009ff000507802 */ /* 0x000fe40000000f00 */
[----:B-1234-:R-:W-:Y:S05]  /*9fe0*/  CALL.REL.NOINC `($__internal_147_$__cuda_sm70_shflsync_down) ;  /* 0x00000a3000007944 */ /* 0x01efea0003c00000 */
[----:B0-----:R-:W-:Y:S01]  /*9ff0*/  HFMA2.MMA R234, -RZ, RZ, 0, 2.384185791015625e-07 ;  /* 0x00000004ffea7435 */ /* 0x001fe200000001ff */
[----:B-1----:R-:W-:Y:S02]  /*a000*/  MOV R84, R83 ;  /* 0x0000005300547202 */ /* 0x002fe40000000f00 */
[----:B------:R-:W-:Y:S02]  /*a010*/  MOV R83, R87 ;  /* 0x0000005700537202 */ /* 0x000fe40000000f00 */
[----:B------:R-:W-:Y:S02]  /*a020*/  MOV R236, 0x1f ;  /* 0x0000001f00ec7802 */ /* 0x000fe40000000f00 */
[----:B------:R-:W-:-:S02]  /*a030*/  MOV R239, 0xffffffff ;  /* 0xffffffff00ef7802 */ /* 0x000fc40000000f00 */
[----:B------:R-:W-:Y:S02]  /*a040*/  MOV R80, 0xa060 ;  /* 0x0000a06000507802 */ /* 0x000fe40000000f00 */
[----:B------:R-:W-:Y:S05]  /*a050*/  CALL.REL.NOINC `($__internal_147_$__cuda_sm70_shflsync_down) ;  /* 0x000009c000007944 */ /* 0x000fea0003c00000 */
[----:B0-----:R-:W-:Y:S01]  /*a060*/  HFMA2.MMA R234, -RZ, RZ, 0, 2.384185791015625e-07 ;  /* 0x00000004ffea7435 */ /* 0x001fe200000001ff */
[----:B-1----:R-:W-:Y:S02]  /*a070*/  MOV R85, R83 ;  /* 0x0000005300557202 */ /* 0x002fe40000000f00 */
[----:B------:R-:W-:Y:S02]  /*a080*/  MOV R83, R86 ;  /* 0x0000005600537202 */ /* 0x000fe40000000f00 */
[----:B------:R-:W-:Y:S02]  /*a090*/  MOV R236, 0x1f ;  /* 0x0000001f00ec7802 */ /* 0x000fe40000000f00 */
[----:B------:R-:W-:Y:S02]  /*a0a0*/  MOV R239, 0xffffffff ;  /* 0xffffffff00ef7802 */ /* 0x000fe40000000f00 */
[----:B------:R-:W-:Y:S02]  /*a0b0*/  MOV R80, 0xa0d0 ;  /* 0x0000a0d000507802 */ /* 0x000fe40000000f00 */
[----:B------:R-:W-:Y:S05]  /*a0c0*/  CALL.REL.NOINC `($__internal_147_$__cuda_sm70_shflsync_down) ;  /* 0x0000095000007944 */ /* 0x000fea0003c00000 */
[----:B01----:R-:W-:Y:S05]  /*a0d0*/  BRA `(.L_x_6240) ;  /* 0xffffb71000007947 */ /* 0x003fea000383ffff */
.L_x_6213:
[----:B------:R-:W-:Y:S01]  /*a0e0*/  HFMA2.MMA R234, -RZ, RZ, 0, 4.76837158203125e-07 ;  /* 0x00000008ffea7435 */ /* 0x000fe200000001ff */
[----:B0-----:R-:W-:-:S02]  /*a0f0*/  MOV R83, R232 ;  /* 0x000000e800537202 */ /* 0x001fc40000000f00 */
[----:B------:R-:W-:Y:S02]  /*a100*/  MOV R236, 0x1f ;  /* 0x0000001f00ec7802 */ /* 0x000fe40000000f00 */
[----:B------:R-:W-:Y:S02]  /*a110*/  MOV R239, 0xffffffff ;  /* 0xffffffff00ef7802 */ /* 0x000fe40000000f00 */
[----:B------:R-:W-:Y:S02]  /*a120*/  MOV R80, 0xa140 ;  /* 0x0000a14000507802 */ /* 0x000fe40000000f00 */
[----:B-1234-:R-:W-:Y:S05]  /*a130*/  CALL.REL.NOINC `($__internal_147_$__cuda_sm70_shflsync_down) ;  /* 0x000008e000007944 */ /* 0x01efea0003c00000 */
[----:B0-----:R-:W-:Y:S01]  /*a140*/  HFMA2.MMA R234, -RZ, RZ, 0, 4.76837158203125e-07 ;  /* 0x00000008ffea7435 */ /* 0x001fe200000001ff */
[----:B-1----:R-:W-:Y:S02]  /*a150*/  MOV R82, R83 ;  /* 0x0000005300527202 */ /* 0x002fe40000000f00 */
[----:B------:R-:W-:Y:S02]  /*a160*/  MOV R83, R231 ;  /* 0x000000e700537202 */ /* 0x000fe40000000f00 */
[----:B------:R-:W-:Y:S02]  /*a170*/  MOV R236, 0x1f ;  /* 0x0000001f00ec7802 */ /* 0x000fe40000000f00 */
[----:B------:R-:W-:-:S02]  /*a180*/  MOV R239, 0xffffffff ;  /* 0xffffffff00ef7802 */ /* 0x000fc40000000f00 */
[----:B------:R-:W-:Y:S02]  /*a190*/  MOV R80, 0xa1b0 ;  /* 0x0000a1b000507802 */ /* 0x000fe40000000f00 */
[----:B------:R-:W-:Y:S05]  /*a1a0*/  CALL.REL.NOINC `($__internal_147_$__cuda_sm70_shflsync_down) ;  /* 0x0000087000007944 */ /* 0x000fea0003c00000 */
[----:B0-----:R-:W-:Y:S01]  /*a1b0*/  HFMA2.MMA R234, -RZ, RZ, 0, 4.76837158203125e-07 ;  /* 0x00000008ffea7435 */ /* 0x001fe200000001ff */
[----:B-1----:R-:W-:Y:S02]  /*a1c0*/  MOV R84, R83 ;  /* 0x0000005300547202 */ /* 0x002fe40000000f00 */
[----:B------:R-:W-:Y:S02]  /*a1d0*/  MOV R83, R87 ;  /* 0x0000005700537202 */ /* 0x000fe40000000f00 */
[----:B------:R-:W-:Y:S02]  /*a1e0*/  MOV R236, 0x1f ;  /* 0x0000001f00ec7802 */ /* 0x000fe40000000f00 */
[----:B------:R-:W-:Y:S02]  /*a1f0*/  MOV R239, 0xffffffff ;  /* 0xffffffff00ef7802 */ /* 0x000fe40000000f00 */
[----:B------:R-:W-:Y:S02]  /*a200*/  MOV R80, 0xa220 ;  /* 0x0000a22000507802 */ /* 0x000fe40000000f00 */
[----:B------:R-:W-:Y:S05]  /*a210*/  CALL.REL.NOINC `($__internal_147_$__cuda_sm70_shflsync_down) ;  /* 0x0000080000007944 */ /* 0x000fea0003c00000 */
[----:B0-----:R-:W-:Y:S01]  /*a220*/  HFMA2.MMA R234, -RZ, RZ, 0, 4.76837158203125e-07 ;  /* 0x00000008ffea7435 */ /* 0x001fe200000001ff */
[----:B-1----:R-:W-:-:S02]  /*a230*/  MOV R85, R83 ;  /* 0x0000005300557202 */ /* 0x002fc40000000f00 */
[----:B------:R-:W-:Y:S02]  /*a240*/  MOV R83, R86 ;  /* 0x0000005600537202 */ /* 0x000fe40000000f00 */
[----:B------:R-:W-:Y:S02]  /*a250*/  MOV R236, 0x1f ;  /* 0x0000001f00ec7802 */ /* 0x000fe40000000f00 */
[----:B------:R-:W-:Y:S02]  /*a260*/  MOV R239, 0xffffffff ;  /* 0xffffffff00ef7802 */ /* 0x000fe40000000f00 */
[----:B------:R-:W-:Y:S02]  /*a270*/  MOV R80, 0xa290 ;  /* 0x0000a29000507802 */ /* 0x000fe40000000f00 */
[----:B------:R-:W-:Y:S05]  /*a280*/  CALL.REL.NOINC `($__internal_147_$__cuda_sm70_shflsync_down) ;  /* 0x0000079000007944 */ /* 0x000fea0003c00000 */
[----:B01----:R-:W-:Y:S05]  /*a290*/  BRA `(.L_x_6241) ;  /* 0xffffb6a000007947 */ /* 0x003fea000383ffff */
.L_x_6216:
[----:B------:R-:W-:Y:S01]  /*a2a0*/  HFMA2.MMA R234, -RZ, RZ, 0, 9.5367431640625e-07 ;  /* 0x00000010ffea7435 */ /* 0x000fe200000001ff */
[----:B0-----:R-:W-:Y:S02]  /*a2b0*/  MOV R83, R232 ;  /* 0x000000e800537202 */ /* 0x001fe40000000f00 */
[----:B------:R-:W-:Y:S02]  /*a2c0*/  MOV R236, 0x1f ;  /* 0x0000001f00ec7802 */ /* 0x000fe40000000f00 */
[----:B------:R-:W-:-:S02]  /*a2d0*/  MOV R239, 0xffffffff ;  /* 0xffffffff00ef7802 */ /* 0x000fc40000000f00 */
[----:B------:R-:W-:Y:S02]  /*a2e0*/  MOV R80, 0xa300 ;  /* 0x0000a30000507802 */ /* 0x000fe40000000f00 */
[----:B-1234-:R-:W-:Y:S05]  /*a2f0*/  CALL.REL.NOINC `($__internal_147_$__cuda_sm70_shflsync_down) ;  /* 0x0000072000007944 */ /* 0x01efea0003c00000 */
[----:B-1----:R-:W-:Y:S01]  /*a300*/  MOV R82, R83 ;  /* 0x0000005300527202 */ /* 0x002fe20000000f00 */
[----:B0-----:R-:W-:Y:S05]  /*a310*/  BRA `(.L_x_6242) ;  /* 0xffffb74000007947 */ /* 0x001fea000383ffff */
.L_x_6217:
[----:B------:R-:W-:Y:S01]  /*a320*/  HFMA2.MMA R234, -RZ, RZ, 0, 9.5367431640625e-07 ;  /* 0x00000010ffea7435 */ /* 0x000fe200000001ff */
[----:B0-----:R-:W-:Y:S02]  /*a330*/  MOV R83, R231 ;  /* 0x000000e700537202 */ /* 0x001fe40000000f00 */
[----:B------:R-:W-:Y:S02]  /*a340*/  MOV R236, 0x1f ;  /* 0x0000001f00ec7802 */ /* 0x000fe40000000f00 */
[----:B------:R-:W-:Y:S02]  /*a350*/  MOV R239, 0xffffffff ;  /* 0xffffffff00ef7802 */ /* 0x000fe40000000f00 */
[----:B------:R-:W-:Y:S02]  /*a360*/  MOV R80, 0xa380 ;  /* 0x0000a38000507802 */ /* 0x000fe40000000f00 */
[----:B-1234-:R-:W-:Y:S05]  /*a370*/  CALL.REL.NOINC `($__internal_147_$__cuda_sm70_shflsync_down) ;  /* 0x000006a000007944 */ /* 0x01efea0003c00000 */
[----:B0-----:R-:W-:Y:S01]  /*a380*/  HFMA2.MMA R234, -RZ, RZ, 0, 9.5367431640625e-07 ;  /* 0x00000010ffea7435 */ /* 0x001fe200000001ff */
[----:B-1----:R-:W-:Y:S02]  /*a390*/  MOV R84, R83 ;  /* 0x0000005300547202 */ /* 0x002fe40000000f00 */
[----:B------:R-:W-:-:S02]  /*a3a0*/  MOV R83, R87 ;  /* 0x0000005700537202 */ /* 0x000fc40000000f00 */
[----:B------:R-:W-:Y:S02]  /*a3b0*/  MOV R236, 0x1f ;  /* 0x0000001f00ec7802 */ /* 0x000fe40000000f00 */
[----:B------:R-:W-:Y:S02]  /*a3c0*/  MOV R239, 0xffffffff ;  /* 0xffffffff00ef7802 */ /* 0x000fe40000000f00 */
[----:B------:R-:W-:Y:S02]  /*a3d0*/  MOV R80, 0xa3f0 ;  /* 0x0000a3f000507802 */ /* 0x000fe40000000f00 */
[----:B------:R-:W-:Y:S05]  /*a3e0*/  CALL.REL.NOINC `($__internal_147_$__cuda_sm70_shflsync_down) ;  /* 0x0000063000007944 */ /* 0x000fea0003c00000 */
[----:B0-----:R-:W-:Y:S01]  /*a3f0*/  HFMA2.MMA R234, -RZ, RZ, 0, 9.5367431640625e-07 ;  /* 0x00000010ffea7435 */ /* 0x001fe200000001ff */
[----:B-1----:R-:W-:Y:S02]  /*a400*/  MOV R85, R83 ;  /* 0x0000005300557202 */ /* 0x002fe40000000f00 */
[----:B------:R-:W-:Y:S02]  /*a410*/  MOV R83, R86 ;  /* 0x0000005600537202 */ /* 0x000fe40000000f00 */
[----:B------:R-:W-:Y:S02]  /*a420*/  MOV R236, 0x1f ;  /* 0x0000001f00ec7802 */ /* 0x000fe40000000f00 */
[----:B------:R-:W-:-:S02]  /*a430*/  MOV R239, 0xffffffff ;  /* 0xffffffff00ef7802 */ /* 0x000fc40000000f00 */
[----:B------:R-:W-:Y:S02]  /*a440*/  MOV R80, 0xa460 ;  /* 0x0000a46000507802 */ /* 0x000fe40000000f00 */
[----:B------:R-:W-:Y:S05]  /*a450*/  CALL.REL.NOINC `($__internal_147_$__cuda_sm70_shflsync_down) ;  /* 0x000005c000007944 */ /* 0x000fea0003c00000 */
[----:B01----:R-:W-:Y:S05]  /*a460*/  BRA `(.L_x_6243) ;  /* 0xffffb63000007947 */ /* 0x003fea000383ffff */
.L_x_6220:
[----:B---3--:R-:W-:Y:S01]  /*a470*/  HFMA2.MMA R84, -RZ, RZ, 0, 0 ;  /* 0x00000000ff547435 */ /* 0x008fe200000001ff */
[----:B-1----:R-:W-:Y:S02]  /*a480*/  MOV R82, R232 ;  /* 0x000000e800527202 */ /* 0x002fe40000000f00 */
[----:B----4-:R-:W-:Y:S02]  /*a490*/  MOV R85, 0x1f ;  /* 0x0000001f00557802 */ /* 0x010fe40000000f00 */
[----:B0-----:R-:W-:Y:S02]  /*a4a0*/  MOV R83, 0xffffffff ;  /* 0xffffffff00537802 */ /* 0x001fe40000000f00 */
[----:B------:R-:W-:Y:S02]  /*a4b0*/  MOV R80, 0xa4d0 ;  /* 0x0000a4d000507802 */ /* 0x000fe40000000f00 */
[----:B--2---:R-:W-:Y:S05]  /*a4c0*/  CALL.REL.NOINC `($__internal_148_$__cuda_sm70_shflsync_idx_p) ;  /* 0x0000059000007944 */ /* 0x004fea0003c00000 */
        /* <DEDUP_REMOVED lines=21> */
[----:B------:R-:W-:Y:S01]  /*a620*/  HFMA2.MMA R234, -RZ, RZ, 0, 5.9604644775390625e-08 ;  /* 0x00000001ffea7435 */ /* 0x000fe200000001ff */
[----:B-1----:R-:W-:-:S02]  /*a630*/  MOV R229, R83 ;  /* 0x0000005300e57202 */ /* 0x002fc40000000f00 */
[----:B------:R-:W-:Y:S02]  /*a640*/  MOV R83, R232 ;  /* 0x000000e800537202 */ /* 0x000fe40000000f00 */
[----:B------:R-:W-:Y:S02]  /*a650*/  MOV R236, 0x1f ;  /* 0x0000001f00ec7802 */ /* 0x000fe40000000f00 */
[----:B------:R-:W-:Y:S02]  /*a660*/  MOV R239, 0xffffffff ;  /* 0xffffffff00ef7802 */ /* 0x000fe40000000f00 */
[----:B------:R-:W-:Y:S02]  /*a670*/  MOV R80, 0xa690 ;  /* 0x0000a69000507802 */ /* 0x000fe40000000f00 */
[----:B0-----:R-:W-:Y:S05]  /*a680*/  CALL.REL.NOINC `($__internal_147_$__cuda_sm70_shflsync_down) ;  /* 0x0000039000007944 */ /* 0x001fea0003c00000 */
[----:B0-----:R-:W-:Y:S01]  /*a690*/  HFMA2.MMA R234, -RZ, RZ, 0, 5.9604644775390625e-08 ;  /* 0x00000001ffea7435 */ /* 0x001fe200000001ff */
[----:B-1----:R-:W-:Y:S02]  /*a6a0*/  MOV R235, R83 ;  /* 0x0000005300eb7202 */ /* 0x002fe40000000f00 */
[----:B------:R-:W-:Y:S02]  /*a6b0*/  MOV R83, R231 ;  /* 0x000000e700537202 */ /* 0x000fe40000000f00 */
[----:B------:R-:W-:-:S02]  /*a6c0*/  MOV R236, 0x1f ;  /* 0x0000001f00ec7802 */ /* 0x000fc40000000f00 */
[----:B------:R-:W-:Y:S02]  /*a6d0*/  MOV R239, 0xffffffff ;  /* 0xffffffff00ef7802 */ /* 0x000fe40000000f00 */
[----:B------:R-:W-:Y:S02]  /*a6e0*/  MOV R80, 0xa700 ;  /* 0x0000a70000507802 */ /* 0x000fe40000000f00 */
[----:B------:R-:W-:Y:S05]  /*a6f0*/  CALL.REL.NOINC `($__internal_147_$__cuda_sm70_shflsync_down) ;  /* 0x0000032000007944 */ /* 0x000fea0003c00000 */
[----:B0-----:R-:W-:Y:S01]  /*a700*/  HFMA2.MMA R234, -RZ, RZ, 0, 5.9604644775390625e-08 ;  /* 0x00000001ffea7435 */ /* 0x001fe200000001ff */
[----:B-1----:R-:W-:Y:S02]  /*a710*/  MOV R237, R83 ;  /* 0x0000005300ed7202 */ /* 0x002fe40000000f00 */
[----:B------:R-:W-:Y:S02]  /*a720*/  MOV R83, R87 ;  /* 0x0000005700537202 */ /* 0x000fe40000000f00 */
[----:B------:R-:W-:Y:S02]  /*a730*/  MOV R236, 0x1f ;  /* 0x0000001f00ec7802 */ /* 0x000fe40000000f00 */
[----:B------:R-:W-:Y:S02]  /*a740*/  MOV R239, 0xffffffff ;  /* 0xffffffff00ef7802 */ /* 0x000fe40000000f00 */
[----:B------:R-:W-:-:S02]  /*a750*/  MOV R80, 0xa770 ;  /* 0x0000a77000507802 */ /* 0x000fc40000000f00 */
        /* <DEDUP_REMOVED lines=8> */
[C---:B------:R-:W-:Y:S01]  /*a7e0*/  FMUL.FTZ R231, R76.reuse, R227 ;  /* 0x000000e34ce77220 */ /* 0x040fe20000410000 */
[----:B------:R-:W-:Y:S01]  /*a7f0*/  MOV R82, R76 ;  /* 0x0000004c00527202 */ /* 0x000fe20000000f00 */
[-C--:B------:R-:W-:Y:S01]  /*a800*/  FMUL.FTZ R232, R76, R233.reuse ;  /* 0x000000e94ce87220 */ /* 0x080fe20000410000 */
[----:B------:R-:W-:Y:S01]  /*a810*/  HFMA2.MMA R84, -RZ, RZ, 0, 0 ;  /* 0x00000000ff547435 */ /* 0x000fe200000001ff */
[----:B------:R-:W-:Y:S01]  /*a820*/  FMUL.FTZ R76, R79, R233 ;  /* 0x000000e94f4c7220 */ /* 0x000fe20000410000 */
[----:B-1----:R-:W-:Y:S01]  /*a830*/  MOV R238, R83 ;  /* 0x0000005300ee7202 */ /* 0x002fe20000000f00 */
[CC--:B0-----:R-:W-:Y:S01]  /*a840*/  FMUL.FTZ R234, R78.reuse, R233.reuse ;  /* 0x000000e94eea7220 */ /* 0x0c1fe20000410000 */
[----:B------:R-:W-:Y:S01]  /*a850*/  MOV R85, 0x1f ;  /* 0x0000001f00557802 */ /* 0x000fe20000000f00 */
[----:B------:R-:W-:Y:S01]  /*a860*/  FMUL.FTZ R236, R77, R233 ;  /* 0x000000e94dec7220 */ /* 0x000fe20000410000 */
[----:B------:R-:W-:Y:S01]  /*a870*/  MOV R83, 0xffffffff ;  /* 0xffffffff00537802 */ /* 0x000fe20000000f00 */
[-C--:B------:R-:W-:Y:S01]  /*a880*/  FFMA.FTZ R233, R78, R227.reuse, -R76 ;  /* 0x000000e34ee97223 */ /* 0x080fe2000001084c */
[----:B------:R-:W-:Y:S01]  /*a890*/  MOV R80, 0xa8c0 ;  /* 0x0000a8c000507802 */ /* 0x000fe20000000f00 */
[----:B------:R-:W-:-:S02]  /*a8a0*/  FFMA.FTZ R234, R79, R227, R234 ;  /* 0x000000e34fea7223 */ /* 0x000fc400000100ea */
[----:B------:R-:W-:Y:S05]  /*a8b0*/  CALL.REL.NOINC `($__internal_148_$__cuda_sm70_shflsync_idx_p) ;  /* 0x000001a000007944 */ /* 0x000fea0003c00000 */
[----:B0-----:R-:W-:Y:S01]  /*a8c0*/  HFMA2.MMA R84, -RZ, RZ, 0, 0 ;  /* 0x00000000ff547435 */ /* 0x001fe200000001ff */
[----:B-1----:R-:W-:-:S02]  /*a8d0*/  MOV R240, R83 ;  /* 0x0000005300f07202 */ /* 0x002fc40000000f00 */
[----:B------:R-:W-:Y:S02]  /*a8e0*/  MOV R82, R77 ;  /* 0x0000004d00527202 */ /* 0x000fe40000000f00 */
[----:B------:R-:W-:Y:S02]  /*a8f0*/  MOV R85, 0x1f ;  /* 0x0000001f00557802 */ /* 0x000fe40000000f00 */
[----:B------:R-:W-:Y:S02]  /*a900*/  MOV R83, 0xffffffff ;  /* 0xffffffff00537802 */ /* 0x000fe40000000f00 */
[----:B------:R-:W-:Y:S02]  /*a910*/  MOV R80, 0xa930 ;  /* 0x0000a93000507802 */ /* 0x000fe40000000f00 */
[----:B------:R-:W-:Y:S05]  /*a920*/  CALL.REL.NOINC `($__internal_148_$__cuda_sm70_shflsync_idx_p) ;  /* 0x0000013000007944 */ /* 0x000fea0003c00000 */
[----:B0-----:R-:W-:Y:S01]  /*a930*/  HFMA2.MMA R84, -RZ, RZ, 0, 0 ;  /* 0x00000000ff547435 */ /* 0x001fe200000001ff */
[----:B-1----:R-:W-:Y:S02]  /*a940*/  MOV R241, R83 ;  /* 0x0000005300f17202 */ /* 0x002fe40000000f00 */
[----:B------:R-:W-:Y:S02]  /*a950*/  MOV R82, R78 ;  /* 0x0000004e00527202 */ /* 0x000fe40000000f00 */
[----:B------:R-:W-:-:S02]  /*a960*/  MOV R85, 0x1f ;  /* 0x0000001f00557802 */ /* 0x000fc40000000f00 */
[----:B------:R-:W-:Y:S02]  /*a970*/  MOV R83, 0xffffffff ;  /* 0xffffffff00537802 */ /* 0x000fe40000000f00 */
[----:B------:R-:W-:Y:S02]  /*a980*/  MOV R80, 0xa9a0 ;  /* 0x0000a9a000507802 */ /* 0x000fe40000000f00 */
[----:B------:R-:W-:Y:S05]  /*a990*/  CALL.REL.NOINC `($__internal_148_$__cuda_sm70_shflsync_idx_p) ;  /* 0x000000c000007944 */ /* 0x000fea0003c00000 */
[----:B0-----:R-:W-:Y:S01]  /*a9a0*/  HFMA2.MMA R84, -RZ, RZ, 0, 0 ;  /* 0x00000000ff547435 */ /* 0x001fe200000001ff */
[----:B-1----:R-:W-:Y:S02]  /*a9b0*/  MOV R239, R83 ;  /* 0x0000005300ef7202 */ /* 0x002fe40000000f00 */
[----:B------:R-:W-:Y:S02]  /*a9c0*/  MOV R82, R79 ;  /* 0x0000004f00527202 */ /* 0x000fe40000000f00 */
[----:B------:R-:W-:Y:S02]  /*a9d0*/  MOV R85, 0x1f ;  /* 0x0000001f00557802 */ /* 0x000fe40000000f00 */
[----:B------:R-:W-:Y:S02]  /*a9e0*/  MOV R83, 0xffffffff ;  /* 0xffffffff00537802 */ /* 0x000fe40000000f00 */
[----:B------:R-:W-:-:S02]  /*a9f0*/  MOV R80, 0xaa10 ;  /* 0x0000aa1000507802 */ /* 0x000fc40000000f00 */
[----:B------:R-:W-:Y:S05]  /*aa00*/  CALL.REL.NOINC `($__internal_148_$__cuda_sm70_shflsync_idx_p) ;  /* 0x0000005000007944 */ /* 0x000fea0003c00000 */
[----:B01----:R-:W-:Y:S05]  /*aa10*/  BRA `(.L_x_6244) ;  /* 0xffffb2a000007947 */ /* 0x003fea000383ffff */
        .weak           $__internal_147_$__cuda_sm70_shflsync_down
        .type           $__internal_147_$__cuda_sm70_shflsync_down,@function
        .size           $__internal_147_$__cuda_sm70_shflsync_down,($__internal_148_$__cuda_sm70_shflsync_idx_p - $__internal_147_$__cuda_sm70_shflsync_down)
$__internal_147_$__cuda_sm70_shflsync_down:
[----:B------:R-:W-:Y:S01]  /*aa20*/  HFMA2.MMA R81, -RZ, RZ, 0, 0 ;  /* 0x00000000ff517435 */ /* 0x000fe200000001ff */
[----:B------:R-:W-:Y:S04]  /*aa30*/  WARPSYNC R239 ;  /* 0x000000ef00007348 */ /* 0x000fe80003800000 */
[----:B------:R0:W1:Y:S01]  /*aa40*/  SHFL.DOWN PT, R83, R83, R234, R236 ;  /* 0x080000ea53537389 */ /* 0x00006200000e00ec */
[----:B------:R-:W-:Y:S05]  /*aa50*/  RET.REL.NODEC R80 `(_Z25selective_scan_bwd_kernelI32Selective_Scan_bwd_kernel_traitsILi64ELi16ELb1ELb0ELb0ELb0ELb1EfN3c107complexIfEEEEv12SSMParamsBwd) ;  /* 0xffff55a050007950 */ /* 0x000fea0003c3ffff */
        .weak           $__internal_148_$__cuda_sm70_shflsync_idx_p
        .type           $__internal_148_$__cuda_sm70_shflsync_idx_p,@function
        .size           $__internal_148_$__cuda_sm70_shflsync_idx_p,($__internal_149_$__cuda_sm70_shflsync_up - $__internal_148_$__cuda_sm70_shflsync_idx_p)
$__internal_148_$__cuda_sm70_shflsync_idx_p:
[----:B------:R-:W-:Y:S01]  /*aa60*/  MOV R81, 0x0 ;  /* 0x0000000000517802 */ /* 0x000fe20000000f00 */
[----:B------:R-:W-:Y:S04]  /*aa70*/  WARPSYNC R83 ;  /* 0x0000005300007348 */ /* 0x000fe80003800000 */
[----:B------:R0:W1:Y:S01]  /*aa80*/  SHFL.IDX PT, R83, R82, R84, R85 ;  /* 0x0000005452537389 */ /* 0x00006200000e0055 */
[----:B------:R-:W-:Y:S05]  /*aa90*/  RET.REL.NODEC R80 `(_Z25selective_scan_bwd_kernelI32Selective_Scan_bwd_kernel_traitsILi64ELi16ELb1ELb0ELb0ELb0ELb1EfN3c107complexIfEEEEv12SSMParamsBwd) ;  /* 0xffff556050007950 */ /* 0x000fea0003c3ffff */
        .weak           $__internal_149_$__cuda_sm70_shflsync_up
        .type           $__internal_149_$__cuda_sm70_shflsync_up,@function
        .size           $__internal_149_$__cuda_sm70_shflsync_up,(.L_x_14584 - $__internal_149_$__cuda_sm70_shflsync_up)
$__internal_149_$__cuda_sm70_shflsync_up:
[----:B------:R-:W-:Y:S01]  /*aaa0*/  HFMA2.MMA R81, -RZ, RZ, 0, 0 ;  /* 0x00000000ff517435 */ /* 0x000fe200000001ff */
[----:B------:R-:W-:Y:S04]  /*aab0*/  WARPSYNC R206 ;  /* 0x000000ce00007348 */ /* 0x000fe80003800000 */
[----:B------:R0:W1:Y:S01]  /*aac0*/  SHFL.UP PT, R83, R203, R204, R83 ;  /* 0x040000cccb537389 */ /* 0x00006200000e0053 */
[----:B------:R-:W-:Y:S05]  /*aad0*/  RET.REL.NODEC R80 `(_Z25selective_scan_bwd_kernelI32Selective_Scan_bwd_kernel_traitsILi64ELi16ELb1ELb0ELb0ELb0ELb1EfN3c107complexIfEEEEv12SSMParamsBwd) ;  /* 0xffff552050007950 */ /* 0x000fea0003c3ffff */
.L_x_6245:
        /* <DEDUP_REMOVED lines=10> */
.L_x_14584:


//--------------------- .text._Z25selective_scan_bwd_kernelI32Selective_Scan_bwd_kernel_traitsILi64ELi16ELb1ELb0ELb0ELb1ELb0EfN3c107complexIfEEEEv12SSMParamsBwd --------------------------
	.section	.text._Z25selective_scan_bwd_kernelI32Selective_Scan_bwd_kernel_traitsILi64ELi16ELb1ELb0ELb0ELb1ELb0EfN3c107complexIfEEEEv12SSMParamsBwd,"ax",@progbits
	.sectioninfo	@"SHI_REGISTERS=243"
	.align	128
        .global         _Z25selective_scan_bwd_kernelI32Selective_Scan_bwd_kernel_traitsILi64ELi16ELb1ELb0ELb0ELb1ELb0EfN3c107complexIfEEEEv12SSMParamsBwd
        .type           _Z25selective_scan_bwd_kernelI32Selective_Scan_bwd_kernel_traitsILi64ELi16ELb1ELb0ELb0ELb1ELb0EfN3c107complexIfEEEEv12SSMParamsBwd,@function
        .size           _Z25selective_scan_bwd_kernelI32Selective_Scan_bwd_kernel_traitsILi64ELi16ELb1ELb0ELb0ELb1ELb0EfN3c107complexIfEEEEv12SSMParamsBwd,(.L_x_14587 - _Z25selective_scan_bwd_kernelI32Selective_Scan_bwd_kernel_traitsILi64ELi16ELb1ELb0ELb0ELb1ELb0EfN3c107complexIfEEEEv12SSMParamsBwd)
        .other          _Z25selective_scan_bwd_kernelI32Selective_Scan_bwd_kernel_traitsILi64ELi16ELb1ELb0ELb0ELb1ELb0EfN3c107complexIfEEEEv12SSMParamsBwd,@"STO_CUDA_ENTRY STV_DEFAULT"
_Z25selective_scan_bwd_kernelI32Selective_Scan_bwd_kernel_traitsILi64ELi16ELb1ELb0ELb0ELb1ELb0EfN3c107complexIfEEEEv12SSMParamsBwd:
.text._Z25selective_scan_bwd_kernelI32Selective_Scan_bwd_kernel_traitsILi64ELi16ELb1ELb0ELb0ELb1ELb0EfN3c107complexIfEEEEv12SSMParamsBwd:
        /* <DEDUP_REMOVED lines=55> */
[----:B------:R-:W-:Y:S02]  /*0370*/  IADD3.X R6, R11, R5, R6, P3, !PT ;  /* 0x000000050b067210 */ /* 0x000fe40001ffe406 */
        /* <DEDUP_REMOVED lines=8> */
[----:B------:R-:W-:-:S03]  /*0400*/  @P0 IMAD R2, R2, c[0x0][0x16c], RZ ;  /* 0x00005b0002020a24 */ /* 0x000fc600078e02ff */
[----:B------:R-:W-:Y:S02]  /*0410*/  LEA.HI.X R10, R10, c[0x0][0x24c], R3, 0x2, P6 ;  /* 0x000093000a0a7a11 */ /* 0x000fe400030f1403 */
[----:B------:R-:W-:Y:S02]  /*0420*/  @P0 MOV R3, 0x10 ;  /* 0x0000001000030802 */ /* 0x000fe40000000f00 */
[----:B------:R-:W-:-:S03]  /*0430*/  LEA R4, P6, R9, c[0x0][0x308], 0x2 ;  /* 0x0000c20009047a11 */ /* 0x000fc600078c10ff */
        /* <DEDUP_REMOVED lines=26> */
.L_x_6317:
[----:B------:R-:W-:Y:S01]  /*05e0*/  BAR.SYNC.DEFER_BLOCKING 0x0 ;  /* 0x0000000000007b1d */ /* 0x000fe20000010000 */
[----:B----4-:R-:W-:-:S02]  /*05f0*/  MOV R4, UR12 ;  /* 0x0000000c00047c02 */ /* 0x010fc40008000f00 */
[----:B------:R-:W-:Y:S02]  /*0600*/  MOV R5, UR13 ;  /* 0x0000000d00057c02 */ /* 0x000fe40008000f00 */
[----:B------:R-:W-:-:S05]  /*0610*/  LOP3.LUT R9, R123, 0x1f, R128, 0xf8, !PT ;  /* 0x0000001f7b097812 */ /* 0x000fca00078ef880 */
        /* <DEDUP_REMOVED lines=9> */
[----:B--2---:R-:W-:Y:S04]  /*06b0*/  STS.128 [R121.X16], R12 ;  /* 0x0000000c79007388 */ /* 0x004fe8000000cc00 */
[----:B---3--:R-:W-:Y:S04]  /*06c0*/  STS.128 [R121.X16+0x200], R16 ;  /* 0x0002001079007388 */ /* 0x008fe8000000cc00 */
        /* <DEDUP_REMOVED lines=8> */
[----:B0-----:R-:W2:Y:S04]  /*0750*/  LDG.E.128 R20, [R6.64] ;  /* 0x0000000806147981 */ /* 0x001ea8000c1e1d00 */
[----:B-1----:R-:W3:Y:S04]  /*0760*/  LDG.E.128 R24, [R6.64+0x200] ;  /* 0x0002000806187981 */ /* 0x002ee8000c1e1d00 */
        /* <DEDUP_REMOVED lines=8> */
[----:B-----5:R-:W-:Y:S01]  /*07f0*/  STS.128 [R121.X16+0x600], R32 ;  /* 0x0006002079007388 */ /* 0x020fe2000000cc00 */
[----:B------:R-:W-:-:S06]  /*0800*/  NOP ;  /* 0x0000000000007918 */ /* 0x000fcc0000000000 */
[----:B------:R-:W-:Y:S04]  /*0810*/  LDS.128 R72, [R120.X16+0x10] ;  /* 0x0000100078487984 */ /* 0x000fe8000000cc00 */
[----:B------:R-:W-:Y:S04]  /*0820*/  LDS.128 R8, [R120.X16+0x20] ;  /* 0x0000200078087984 */ /* 0x000fe8000000cc00 */
[----:B------:R-:W-:Y:S04]  /*0830*/  LDS.128 R4, [R120.X16+0x30] ;  /* 0x0000300078047984 */ /* 0x000fe8000000cc00 */
[----:B------:R-:W3:Y:S04]  /*0840*/  LDS.128 R12, [R120.X16] ;  /* 0x00000000780c7984 */ /* 0x000ee8000000cc00 */
[----:B------:R-:W-:Y:S06]  /*0850*/  BAR.SYNC.DEFER_BLOCKING 0x0 ;  /* 0x0000000000007b1d */ /* 0x000fec0000010000 */
[----:B------:R-:W4:Y:S04]  /*0860*/  LDG.E.128 R76, [R16.64] ;  /* 0x00000008104c7981 */ /* 0x000f28000c1e1d00 */
[----:B0-----:R-:W5:Y:S04]  /*0870*/  LDG.E.128 R20, [R16.64+0x200] ;  /* 0x0002000810147981 */ /* 0x001f68000c1e1d00 */
[----:B-1----:R-:W5:Y:S04]  /*0880*/  LDG.E.128 R24, [R16.64+0x400] ;  /* 0x0004000810187981 */ /* 0x002f68000c1e1d00 */
[----:B--2---:R-:W2:Y:S01]  /*0890*/  LDG.E.128 R28, [R16.64+0x600] ;  /* 0x00060008101c7981 */ /* 0x004ea2000c1e1d00 */
[----:B---3--:R-:W-:Y:S01]  /*08a0*/  FADD.FTZ R115, R12, UR5 ;  /* 0x000000050c737e21 */ /* 0x008fe20008010000 */
        /* <DEDUP_REMOVED lines=15> */
[----:B----4-:R0:W-:Y:S04]  /*09a0*/  STS.128 [R121.X16], R76 ;  /* 0x0000004c79007388 */ /* 0x0101e8000000cc00 */
[----:B-----5:R0:W-:Y:S04]  /*09b0*/  STS.128 [R121.X16+0x200], R20 ;  /* 0x0002001479007388 */ /* 0x0201e8000000cc00 */
[----:B------:R0:W-:Y:S04]  /*09c0*/  STS.128 [R121.X16+0x400], R24 ;  /* 0x0004001879007388 */ /* 0x0001e8000000cc00 */
[----:B--2---:R0:W-:Y:S01]  /*09d0*/  STS.128 [R121.X16+0x600], R28 ;  /* 0x0006001c79007388 */ /* 0x0041e2000000cc00 */
[----:B------:R-:W-:-:S06]  /*09e0*/  NOP ;  /* 0x0000000000007918 */ /* 0x000fcc0000000000 */
[----:B------:R0:W1:Y:S04]  /*09f0*/  LDS.128 R60, [R120.X16+0x10] ;  /* 0x00001000783c7984 */ /* 0x000068000000cc00 */
[----:B------:R0:W2:Y:S04]  /*0a00*/  LDS.128 R56, [R120.X16+0x20] ;  /* 0x0000200078387984 */ /* 0x0000a8000000cc00 */
[----:B------:R0:W3:Y:S04]  /*0a10*/  LDS.128 R52, [R120.X16+0x30] ;  /* 0x0000300078347984 */ /* 0x0000e8000000cc00 */
[----:B------:R0:W4:Y:S01]  /*0a20*/  LDS.128 R68, [R120.X16] ;  /* 0x0000000078447984 */ /* 0x000122000000cc00 */
        /* <DEDUP_REMOVED lines=32> */
.L_x_6248:
[----:B------:R-:W-:Y:S05]  /*0c30*/  BSYNC B0 ;  /* 0x0000000000007941 */ /* 0x000fea0003800000 */
.L_x_6247:
        /* <DEDUP_REMOVED lines=35> */
.L_x_6250:
[----:B------:R-:W-:Y:S05]  /*0e70*/  BSYNC B0 ;  /* 0x0000000000007941 */ /* 0x000fea0003800000 */
.L_x_6249:
        /* <DEDUP_REMOVED lines=35> */
.L_x_6252:
[----:B------:R-:W-:Y:S05]  /*10b0*/  BSYNC B0 ;  /* 0x0000000000007941 */ /* 0x000fea0003800000 */
.L_x_6251:
        /* <DEDUP_REMOVED lines=35> */
.L_x_6254:
[----:B------:R-:W-:Y:S05]  /*12f0*/  BSYNC B0 ;  /* 0x0000000000007941 */ /* 0x000fea0003800000 */
.L_x_6253:
[----:B------:R-:W-:Y:S01]  /*1300*/  BSSY B0, `(.L_x_6255) ;  /* 0x0000024000007945 */ /* 0x000fe20003800000 */
[----:B------:R-:W-:Y:S01]  /*1310*/  FSETP.GTU.FTZ.AND P1, PT, R110, 20, PT ;  /* 0x41a000006e00780b */ /* 0x000fe20003f3c000 */
[----:B------:R-:W-:Y:S02]  /*1320*/  FADD.FTZ R109, R10, UR5 ;  /* 0x000000050a6d7e21 */ /* 0x000fe40008010000 */
[----:B------:R-:W-:Y:S01]  /*1330*/  FADD.FTZ R108, R11, UR5 ;  /* 0x000000050b6c7e21 */ /* 0x000fe20008010000 */
[----:B------:R-:W-:Y:S05]  /*1340*/  @P0 BRA `(.L_x_6256) ;  /* 0x000001f000000947 */ /* 0x000fea0003800000 */
        /* <DEDUP_REMOVED lines=31> */
.L_x_6256:
[----:B------:R-:W-:Y:S05]  /*1540*/  BSYNC B0 ;  /* 0x0000000000007941 */ /* 0x000fea0003800000 */
.L_x_6255:
[----:B------:R-:W-:Y:S01]  /*1550*/  BSSY B0, `(.L_x_6257) ;  /* 0x0000028000007945 */ /* 0x000fe20003800000 */
[----:B------:R-:W-:Y:S01]  /*1560*/  FADD.FTZ R105, R6, UR5 ;  /* 0x0000000506697e21 */ /* 0x000fe20008010000 */
[----:B------:R-:W-:Y:S01]  /*1570*/  FSETP.GTU.FTZ.AND P0, PT, R109, 20, PT ;  /* 0x41a000006d00780b */ /* 0x000fe20003f1c000 */
[----:B------:R-:W-:Y:S01]  /*1580*/  FADD.FTZ R107, R4, UR5 ;  /* 0x00000005046b7e21 */ /* 0x000fe20008010000 */
[----:B------:R-:W-:Y:S01]  /*1590*/  LOP3.LUT R184, R128, 0x1f, RZ, 0xc0, !PT ;  /* 0x0000001f80b87812 */ /* 0x000fe200078ec0ff */
        /* <DEDUP_REMOVED lines=35> */
.L_x_6258:
[----:B------:R-:W-:Y:S05]  /*17d0*/  BSYNC B0 ;  /* 0x0000000000007941 */ /* 0x000fea0003800000 */
.L_x_6257:
        /* <DEDUP_REMOVED lines=38> */
.L_x_6260:
[----:B------:R-:W-:Y:S05]  /*1a40*/  BSYNC B0 ;  /* 0x0000000000007941 */ /* 0x000fea0003800000 */
.L_x_6259:
[----:B------:R-:W-:Y:S01]  /*1a50*/  FFMA.FTZ R5, R51, R71, R6 ;  /* 0x0000004733057223 */ /* 0x000fe20000010006 */
[----:B------:R-:W-:Y:S01]  /*1a60*/  BSSY B0, `(.L_x_6261) ;  /* 0x0000025000007945 */ /* 0x000fe20003800000 */
[----:B------:R-:W-:Y:S01]  /*1a70*/  FSETP.GTU.FTZ.AND P4, PT, R107, 20, PT ;  /* 0x41a000006b00780b */ /* 0x000fe20003f9c000 */
[----:B0-----:R-:W-:Y:S01]  /*1a80*/  CS2R R30, SRZ ;  /* 0x00000000001e7805 */ /* 0x001fe2000001ff00 */
        /* <DEDUP_REMOVED lines=34> */
.L_x_6262:
[----:B------:R-:W-:Y:S05]  /*1cb0*/  BSYNC B0 ;  /* 0x0000000000007941 */ /* 0x000fea0003800000 */
.L_x_6261:
        /* <DEDUP_REMOVED lines=38> */
.L_x_6264:
[----:B------:R-:W-:Y:S05]  /*1f20*/  BSYNC B0 ;  /* 0x0000000000007941 */ /* 0x000fea0003800000 */
.L_x_6263:
        /* <DEDUP_REMOVED lines=38> */
.L_x_6266:
[----:B------:R-:W-:Y:S05]  /*2190*/  BSYNC B0 ;  /* 0x0000000000007941 */ /* 0x000fea0003800000 */
.L_x_6265:
        /* <DEDUP_REMOVED lines=40> */
.L_x_6268:
[----:B------:R-:W-:Y:S05]  /*2420*/  BSYNC B0 ;  /* 0x0000000000007941 */ /* 0x000fea0003800000 */
.L_x_6267:
        /* <DEDUP_REMOVED lines=33> */
.L_x_6270:
[----:B------:R-:W-:Y:S05]  /*2640*/  BSYNC B0 ;  /* 0x0000000000007941 */ /* 0x000fea0003800000 */
.L_x_6269:
        /* <DEDUP_REMOVED lines=33> */
.L_x_6272:
[----:B------:R-:W-:Y:S05]  /*2860*/  BSYNC B0 ;  /* 0x0000000000007941 */ /* 0x000fea0003800000 */
.L_x_6271:
        /* <DEDUP_REMOVED lines=33> */
.L_x_6274:
[----:B------:R-:W-:Y:S05]  /*2a80*/  BSYNC B0 ;  /* 0x0000000000007941 */ /* 0x000fea0003800000 */
.L_x_6273:
        /* <DEDUP_REMOVED lines=33> */
.L_x_6276:
[----:B------:R-:W-:Y:S05]  /*2ca0*/  BSYNC B0 ;  /* 0x0000000000007941 */ /* 0x000fea0003800000 */
.L_x_6275:
        /* <DEDUP_REMOVED lines=33> */
.L_x_6278:
[----:B------:R-:W-:Y:S05]  /*2ec0*/  BSYNC B0 ;  /* 0x0000000000007941 */ /* 0x000fea0003800000 */
.L_x_6277:
        /* <DEDUP_REMOVED lines=53> */
.L_x_6316:
        /* <DEDUP_REMOVED lines=13> */
[----:B------:R-:W-:Y:S02]  /*32f0*/  ISETP.NE.AND P1, PT, R128, RZ, PT ;  /* 0x000000ff8000720c */ /* 0x000fe40003f25270 */
[----:B------:R-:W-:Y:S01]  /*3300*/  ISETP.GE.AND P0, PT, R124, 0x2, PT ;  /* 0x000000027c00780c */ /* 0x000fe20003f06270 */
[----:B------:R-:W-:-:S03]  /*3310*/  IMAD R63, R132, c[0x0][0x1bc], R63 ;  /* 0x00006f00843f7a24 */ /* 0x000fc600078e023f */
[----:B------:R-:W-:Y:S01]  /*3320*/  ISETP.NE.OR P0, PT, R184, RZ, !P0 ;  /* 0x000000ffb800720c */ /* 0x000fe20004705670 */
        /* <DEDUP_REMOVED lines=102> */
[----:B------:R-:W-:Y:S08]  /*3990*/  MUFU.SIN R170, R133 ;  /* 0x0000008500aa7308 */ /* 0x000ff00000000400 */
[----:B------:R1:W-:Y:S08]  /*39a0*/  MUFU.COS R172, R133 ;  /* 0x0000008500ac7308 */ /* 0x0003f00000000000 */
[----:B------:R-:W3:Y:S01]  /*39b0*/  MUFU.EX2 R63, R63 ;  /* 0x0000003f003f7308 */ /* 0x000ee20000000800 */
[----:B-1----:R-:W-:-:S07]  /*39c0*/  FMUL.FTZ R133, R60, R119 ;  /* 0x000000773c857220 */ /* 0x002fce0000410000 */
[----:B------:R-:W1:Y:S08]  /*39d0*/  MUFU.EX2 R62, R62 ;  /* 0x0000003e003e7308 */ /* 0x000e700000000800 */
[----:B------:R-:W-:Y:S08]  /*39e0*/  MUFU.SIN R174, R135 ;  /* 0x0000008700ae7308 */ /* 0x000ff00000000400 */
[----:B------:R4:W-:Y:S08]  /*39f0*/  MUFU.COS R176, R135 ;  /* 0x0000008700b07308 */ /* 0x0009f00000000000 */
[----:B------:R-:W1:Y:S01]  /*3a00*/  MUFU.EX2 R133, R133 ;  /* 0x0000008500857308 */ /* 0x000e620000000800 */
[----:B----4-:R-:W-:-:S02]  /*3a10*/  FMUL.FTZ R135, R60, R118 ;  /* 0x000000763c877220 */ /* 0x010fc40000410000 */
[----:B0-----:R-:W-:-:S05]  /*3a20*/  FMUL.FTZ R162, R61, R162 ;  /* 0x000000a23da27220 */ /* 0x001fca0000410000 */
[----:B------:R-:W0:Y:S01]  /*3a30*/  MUFU.EX2 R135, R135 ;  /* 0x0000008700877308 */ /* 0x000e220000000800 */
[----:B---3--:R-:W-:Y:S02]  /*3a40*/  FMUL.FTZ R157, R63, R68 ;  /* 0x000000443f9d7220 */ /* 0x008fe40000410000 */
[----:B------:R-:W-:Y:S02]  /*3a50*/  FMUL.FTZ R164, R61, R164 ;  /* 0x000000a43da47220 */ /* 0x000fe40000410000 */
[----:B------:R-:W-:Y:S02]  /*3a60*/  FMUL.FTZ R158, R63, R158 ;  /* 0x0000009e3f9e7220 */ /* 0x000fe40000410000 */
[-C--:B------:R-:W-:Y:S01]  /*3a70*/  FMUL.FTZ R68, RZ, R162.reuse ;  /* 0x000000a2ff447220 */ /* 0x080fe20000410000 */
[----:B------:R-:W-:Y:S01]  /*3a80*/  MUFU.SIN R166, R136 ;  /* 0x0000008800a67308 */ /* 0x000fe20000000400 */
[----:B------:R-:W-:Y:S02]  /*3a90*/  FMUL.FTZ R63, R87, R162 ;  /* 0x000000a2573f7220 */ /* 0x000fe40000410000 */
[----:B-1----:R-:W-:-:S02]  /*3aa0*/  FMUL.FTZ R160, R62, R69 ;  /* 0x000000453ea07220 */ /* 0x002fc40000410000 */
[----:B------:R-:W-:-:S03]  /*3ab0*/  FMUL.FTZ R156, R133, R156 ;  /* 0x0000009c859c7220 */ /* 0x000fc60000410000 */
[----:B------:R1:W-:Y:S01]  /*3ac0*/  MUFU.COS R168, R136 ;  /* 0x0000008800a87308 */ /* 0x0003e20000000000 */
[----:B------:R-:W-:Y:S02]  /*3ad0*/  FMUL.FTZ R155, R133, R134 ;  /* 0x00000086859b7220 */ /* 0x000fe40000410000 */
[-C--:B------:R-:W-:Y:S02]  /*3ae0*/  FFMA.FTZ R69, R87, R164.reuse, -R68 ;  /* 0x000000a457457223 */ /* 0x080fe40000010844 */
[----:B------:R-:W-:Y:S02]  /*3af0*/  FFMA.FTZ R133, RZ, R164, R63 ;  /* 0x000000a4ff857223 */ /* 0x000fe4000001003f */
[----:B-1----:R-:W-:Y:S02]  /*3b00*/  FMUL.FTZ R136, R60, R117 ;  /* 0x000000753c887220 */ /* 0x002fe40000410000 */
[----:B------:R-:W-:Y:S02]  /*3b10*/  FMUL.FTZ R159, R62, R159 ;  /* 0x0000009f3e9f7220 */ /* 0x000fe40000410000 */
[----:B------:R-:W-:-:S02]  /*3b20*/  FADD.FTZ R69, R86, R69 ;  /* 0x0000004556457221 */ /* 0x000fc40000010000 */
[----:B------:R-:W1:Y:S01]  /*3b30*/  MUFU.EX2 R136, R136 ;  /* 0x0000008800887308 */ /* 0x000e620000000800 */
[----:B------:R-:W-:Y:S02]  /*3b40*/  FADD.FTZ R133, RZ, R133 ;  /* 0x00000085ff857221 */ /* 0x000fe40000010000 */
[C---:B0-----:R-:W-:Y:S02]  /*3b50*/  FMUL.FTZ R154, R135.reuse, R154 ;  /* 0x0000009a879a7220 */ /* 0x041fe40000410000 */
[----:B------:R-:W-:Y:S02]  /*3b60*/  FMUL.FTZ R153, R135, R153 ;  /* 0x0000009987997220 */ /* 0x000fe40000410000 */
[C---:B------:R-:W-:Y:S02]  /*3b70*/  FMUL.FTZ R135, R159.reuse, R69 ;  /* 0x000000459f877220 */ /* 0x040fe40000410000 */
[-C--:B------:R-:W-:Y:S02]  /*3b80*/  FMUL.FTZ R68, R159, R133.reuse ;  /* 0x000000859f447220 */ /* 0x080fe40000410000 */
[----:B------:R-:W-:-:S02]  /*3b90*/  FFMA.FTZ R135, R160, R133, R135 ;  /* 0x00000085a0877223 */ /* 0x000fc40000010087 */
[----:B------:R-:W-:Y:S02]  /*3ba0*/  FFMA.FTZ R134, R160, R69, -R68 ;  /* 0x00000045a0867223 */ /* 0x000fe40000010844 */
[----:B------:R-:W-:Y:S02]  /*3bb0*/  FADD.FTZ R135, RZ, R135 ;  /* 0x00000087ff877221 */ /* 0x000fe40000010000 */
[----:B------:R-:W-:Y:S02]  /*3bc0*/  FADD.FTZ R134, R85, R134 ;  /* 0x0000008655867221 */ /* 0x000fe40000010000 */
[----:B------:R-:W-:Y:S02]  /*3bd0*/  FMUL.FTZ R142, R60, R110 ;  /* 0x0000006e3c8e7220 */ /* 0x000fe40000410000 */
[C---:B-1----:R-:W-:Y:S02]  /*3be0*/  FMUL.FTZ R152, R136.reuse, R152 ;  /* 0x0000009888987220 */ /* 0x042fe40000410000 */
[----:B------:R-:W-:-:S02]  /*3bf0*/  FMUL.FTZ R151, R136, R151 ;  /* 0x0000009788977220 */ /* 0x000fc40000410000 */
[C---:B------:R-:W-:Y:S02]  /*3c00*/  FMUL.FTZ R133, R157.reuse, R135 ;  /* 0x000000879d857220 */ /* 0x040fe40000410000 */
[C---:B------:R-:W-:Y:S02]  /*3c10*/  FMUL.FTZ R140, R60.reuse, R111 ;  /* 0x0000006f3c8c7220 */ /* 0x040fe40000410000 */
[----:B------:R-:W-:Y:S02]  /*3c20*/  FMUL.FTZ R136, R157, R134 ;  /* 0x000000869d887220 */ /* 0x000fe40000410000 */
[C---:B------:R-:W-:Y:S02]  /*3c30*/  FMUL.FTZ R62, R60.reuse, R108 ;  /* 0x0000006c3c3e7220 */ /* 0x040fe40000410000 */
[----:B------:R-:W-:Y:S02]  /*3c40*/  FMUL.FTZ R144, R60, R109 ;  /* 0x0000006d3c907220 */ /* 0x000fe40000410000 */
[C---:B------:R-:W-:Y:S01]  /*3c50*/  FFMA.FTZ R133, R158.reuse, R134, -R133 ;  /* 0x000000869e857223 */ /* 0x040fe20000010885 */
[----:B------:R-:W0:Y:S01]  /*3c60*/  MUFU.EX2 R142, R142 ;  /* 0x0000008e008e7308 */ /* 0x000e220000000800 */
[----:B------:R-:W-:-:S02]  /*3c70*/  FFMA.FTZ R136, R158, R135, R136 ;  /* 0x000000879e887223 */ /* 0x000fc40000010088 */
[----:B------:R-:W-:Y:S02]  /*3c80*/  FADD.FTZ R133, R84, R133 ;  /* 0x0000008554857221 */ /* 0x000fe40000010000 */
[----:B------:R-:W-:-:S03]  /*3c90*/  FMUL.FTZ R63, R60, R107 ;  /* 0x0000006b3c3f7220 */ /* 0x000fc60000410000 */
[----:B------:R-:W1:Y:S01]  /*3ca0*/  MUFU.EX2 R140, R140 ;  /* 0x0000008c008c7308 */ /* 0x000e620000000800 */
[----:B------:R-:W-:Y:S02]  /*3cb0*/  FADD.FTZ R136, RZ, R136 ;  /* 0x00000088ff887221 */ /* 0x000fe40000010000 */
[----:B------:R-:W-:-:S05]  /*3cc0*/  FMUL.FTZ R68, R60, R106 ;  /* 0x0000006a3c447220 */ /* 0x000fca0000410000 */
[----:B------:R-:W3:Y:S01]  /*3cd0*/  MUFU.EX2 R61, R144 ;  /* 0x00000090003d7308 */ /* 0x000ee20000000800 */
[----:B------:R-:W-:Y:S02]  /*3ce0*/  FMUL.FTZ R69, R60, R105 ;  /* 0x000000693c457220 */ /* 0x000fe40000410000 */
[----:B------:R-:W-:-:S05]  /*3cf0*/  FMUL.FTZ R135, R155, R133 ;  /* 0x000000859b877220 */ /* 0x000fca0000410000 */
[----:B------:R-:W-:Y:S01]  /*3d00*/  MUFU.SIN R161, R137 ;  /* 0x0000008900a17308 */ /* 0x000fe20000000400 */
[----:B------:R-:W-:-:S07]  /*3d10*/  FMUL.FTZ R134, R155, R136 ;  /* 0x000000889b867220 */ /* 0x000fce0000410000 */
[----:B------:R4:W-:Y:S08]  /*3d20*/  MUFU.COS R163, R137 ;  /* 0x0000008900a37308 */ /* 0x0009f00000000000 */
[----:B------:R-:W0:Y:S01]  /*3d30*/  MUFU.EX2 R62, R62 ;  /* 0x0000003e003e7308 */ /* 0x000e220000000800 */
[C---:B----4-:R-:W-:Y:S02]  /*3d40*/  FMUL.FTZ R137, R60.reuse, R116 ;  /* 0x000000743c897220 */ /* 0x050fe40000410000 */
[----:B------:R-:W-:-:S02]  /*3d50*/  FMUL.FTZ R60, R60, R104 ;  /* 0x000000683c3c7220 */ /* 0x000fc40000410000 */
[----:B------:R-:W-:-:S03]  /*3d60*/  FFMA.FTZ R135, R156, R136, R135 ;  /* 0x000000889c877223 */ /* 0x000fc60000010087 */
[----:B------:R-:W4:Y:S01]  /*3d70*/  MUFU.EX2 R138, R137 ;  /* 0x00000089008a7308 */ /* 0x000f220000000800 */
[----:B------:R-:W-:Y:S02]  /*3d80*/  FFMA.FTZ R134, R156, R133, -R134 ;  /* 0x000000859c867223 */ /* 0x000fe40000010886 */
[----:B------:R-:W-:-:S05]  /*3d90*/  FADD.FTZ R135, RZ, R135 ;  /* 0x00000087ff877221 */ /* 0x000fca0000010000 */
[----:B------:R-:W2:Y:S01]  /*3da0*/  MUFU.EX2 R63, R63 ;  /* 0x0000003f003f7308 */ /* 0x000ea20000000800 */
[----:B------:R-:W-:Y:S02]  /*3db0*/  FADD.FTZ R134, R83, R134 ;  /* 0x0000008653867221 */ /* 0x000fe40000010000 */
[----:B0-----:R-:W-:-:S05]  /*3dc0*/  FMUL.FTZ R146, R142, R143 ;  /* 0x0000008f8e927220 */ /* 0x001fca0000410000 */
[----:B------:R-:W-:Y:S01]  /*3dd0*/  MUFU.COS R169, R171 ;  /* 0x000000ab00a97308 */ /* 0x000fe20000000000 */
[----:B-1----:R-:W-:Y:S02]  /*3de0*/  FMUL.FTZ R148, R140, R141 ;  /* 0x0000008d8c947220 */ /* 0x002fe40000410000 */
[----:B------:R-:W-:-:S05]  /*3df0*/  FMUL.FTZ R145, R142, R145 ;  /* 0x000000918e917220 */ /* 0x000fca0000410000 */
[----:B------:R-:W0:Y:S01]  /*3e00*/  MUFU.EX2 R60, R60 ;  /* 0x0000003c003c7308 */ /* 0x000e220000000800 */
[C---:B---3--:R-:W-:Y:S02]  /*3e10*/  FMUL.FTZ R144, R61.reuse, R168 ;  /* 0x000000a83d907220 */ /* 0x048fe40000410000 */
[----:B------:R-:W-:-:S05]  /*3e20*/  FMUL.FTZ R143, R61, R166 ;  /* 0x000000a63d8f7220 */ /* 0x000fca0000410000 */
[----:B------:R-:W1:Y:S01]  /*3e30*/  MUFU.SIN R133, R171 ;  /* 0x000000ab00857308 */ /* 0x000e620000000400 */
[C---:B------:R-:W-:Y:S02]  /*3e40*/  FMUL.FTZ R142, R62.reuse, R163 ;  /* 0x000000a33e8e7220 */ /* 0x040fe40000410000 */
[----:B------:R-:W-:-:S05]  /*3e50*/  FMUL.FTZ R141, R62, R161 ;  /* 0x000000a13e8d7220 */ /* 0x000fca0000410000 */
[----:B------:R-:W3:Y:S01]  /*3e60*/  MUFU.EX2 R69, R69 ;  /* 0x0000004500457308 */ /* 0x000ee20000000800 */
[C---:B------:R-:W-:Y:S02]  /*3e70*/  FMUL.FTZ R61, R153.reuse, R135 ;  /* 0x00000087993d7220 */ /* 0x040fe40000410000 */
[----:B------:R-:W-:-:S05]  /*3e80*/  FMUL.FTZ R62, R153, R134 ;  /* 0x00000086993e7220 */ /* 0x000fca0000410000 */
[----:B------:R-:W0:Y:S01]  /*3e90*/  MUFU.EX2 R68, R68 ;  /* 0x0000004400447308 */ /* 0x000e220000000800 */
[C---:B------:R-:W-:Y:S02]  /*3ea0*/  FFMA.FTZ R61, R154.reuse, R134, -R61 ;  /* 0x000000869a3d7223 */ /* 0x040fe4000001083d */
[----:B------:R-:W-:Y:S02]  /*3eb0*/  FFMA.FTZ R62, R154, R135, R62 ;  /* 0x000000879a3e7223 */ /* 0x000fe4000001003e */
[----:B----4-:R-:W-:Y:S02]  /*3ec0*/  FMUL.FTZ R150, R138, R139 ;  /* 0x0000008b8a967220 */ /* 0x010fe40000410000 */
[----:B------:R-:W-:Y:S02]  /*3ed0*/  FMUL.FTZ R147, R140, R147 ;  /* 0x000000938c937220 */ /* 0x000fe40000410000 */
[C---:B--2---:R-:W-:Y:S02]  /*3ee0*/  FMUL.FTZ R140, R63.reuse, R172 ;  /* 0x000000ac3f8c7220 */ /* 0x044fe40000410000 */
[----:B------:R-:W-:-:S02]  /*3ef0*/  FMUL.FTZ R139, R63, R170 ;  /* 0x000000aa3f8b7220 */ /* 0x000fc40000410000 */
[----:B------:R-:W-:Y:S02]  /*3f00*/  FADD.FTZ R63, R82, R61 ;  /* 0x0000003d523f7221 */ /* 0x000fe40000010000 */
[----:B------:R-:W-:Y:S02]  /*3f10*/  FADD.FTZ R62, RZ, R62 ;  /* 0x0000003eff3e7221 */ /* 0x000fe40000010000 */
[C---:B0-----:R-:W-:Y:S02]  /*3f20*/  FMUL.FTZ R134, R60.reuse, R169 ;  /* 0x000000a93c867220 */ /* 0x041fe40000410000 */
[----:B-1----:R-:W-:Y:S02]  /*3f30*/  FMUL.FTZ R133, R60, R133 ;  /* 0x000000853c857220 */ /* 0x002fe40000410000 */
[----:B------:R-:W-:Y:S02]  /*3f40*/  FMUL.FTZ R149, R138, R149 ;  /* 0x000000958a957220 */ /* 0x000fe40000410000 */
[----:B---3--:R-:W-:-:S02]  /*3f50*/  FMUL.FTZ R136, R69, R176 ;  /* 0x000000b045887220 */ /* 0x008fc40000410000 */
[----:B------:R-:W-:Y:S02]  /*3f60*/  FMUL.FTZ R135, R69, R174 ;  /* 0x000000ae45877220 */ /* 0x000fe40000410000 */
[----:B------:R-:W-:Y:S02]  /*3f70*/  FMUL.FTZ R60, R70, R162 ;  /* 0x000000a2463c7220 */ /* 0x000fe40000410000 */
[C---:B------:R-:W-:Y:S02]  /*3f80*/  FMUL.FTZ R138, R68.reuse, R167 ;  /* 0x000000a7448a7220 */ /* 0x040fe40000410000 */
[----:B------:R-:W-:Y:S02]  /*3f90*/  FMUL.FTZ R137, R68, R165 ;  /* 0x000000a544897220 */ /* 0x000fe40000410000 */
[C---:B------:R-:W-:Y:S02]  /*3fa0*/  FMUL.FTZ R69, R151.reuse, R63 ;  /* 0x0000003f97457220 */ /* 0x040fe40000410000 */
[----:B------:R-:W-:-:S02]  /*3fb0*/  FMUL.FTZ R68, R151, R62 ;  /* 0x0000003e97447220 */ /* 0x000fc40000410000 */
[C---:B------:R-:W-:Y:S02]  /*3fc0*/  FMUL.FTZ R61, R71.reuse, R162 ;  /* 0x000000a2473d7220 */ /* 0x040fe40000410000 */
        /* <DEDUP_REMOVED lines=17> */
[----:B------:R-:W-:Y:S02]  /*40e0*/  FADD.FTZ R161, R80, R161 ;  /* 0x000000a150a17221 */ /* 0x000fe40000010000 */
[----:B------:R-:W-:Y:S02]  /*40f0*/  FADD.FTZ R163, RZ, R163 ;  /* 0x000000a3ffa37221 */ /* 0x000fe40000010000 */
[----:B------:R-:W-:Y:S02]  /*4100*/  FFMA.FTZ R61, R158, R62, -R61 ;  /* 0x0000003e9e3d7223 */ /* 0x000fe4000001083d */
[----:B------:R-:W-:Y:S02]  /*4110*/  FMUL.FTZ R62, R155, R60 ;  /* 0x0000003c9b3e7220 */ /* 0x000fe40000410000 */
[C---:B------:R-:W-:Y:S02]  /*4120*/  FMUL.FTZ R69, R147.reuse, R161 ;  /* 0x000000a193457220 */ /* 0x040fe40000410000 */
[----:B------:R-:W-:-:S02]  /*4130*/  FMUL.FTZ R68, R147, R163 ;  /* 0x000000a393447220 */ /* 0x000fc40000410000 */
[-C--:B------:R-:W-:Y:S02]  /*4140*/  FMUL.FTZ R63, R155, R61.reuse ;  /* 0x0000003d9b3f7220 */ /* 0x080fe40000410000 */
[----:B------:R-:W-:Y:S02]  /*4150*/  FFMA.FTZ R62, R156, R61, -R62 ;  /* 0x0000003d9c3e7223 */ /* 0x000fe4000001083e */
[C---:B------:R-:W-:Y:S02]  /*4160*/  FFMA.FTZ R69, R148.reuse, R163, R69 ;  /* 0x000000a394457223 */ /* 0x040fe40000010045 */
[----:B------:R-:W-:Y:S02]  /*4170*/  FFMA.FTZ R68, R148, R161, -R68 ;  /* 0x000000a194447223 */ /* 0x000fe40000010844 */
[----:B------:R-:W-:Y:S02]  /*4180*/  FFMA.FTZ R63, R156, R60, R63 ;  /* 0x0000003c9c3f7223 */ /* 0x000fe4000001003f */
[----:B------:R-:W-:-:S02]  /*4190*/  FMUL.FTZ R60, R153, R62 ;  /* 0x0000003e993c7220 */ /* 0x000fc40000410000 */
[----:B------:R-:W-:Y:S02]  /*41a0*/  FADD.FTZ R69, RZ, R69 ;  /* 0x00000045ff457221 */ /* 0x000fe40000010000 */
        /* <DEDUP_REMOVED lines=72> */
[----:B------:R-:W-:Y:S01]  /*4630*/  FADD.FTZ R68, R73, R68 ;  /* 0x0000004449447221 */ /* 0x000fe20000010000 */
        /* <DEDUP_REMOVED lines=8> */
[C---:B------:R-:W-:Y:S02]  /*46c0*/  FMUL.FTZ R61, R57.reuse, R59 ;  /* 0x0000003b393d7220 */ /* 0x040fe40000410000 */
[----:B------:R-:W-:Y:S02]  /*46d0*/  FMUL.FTZ R57, R57, R58 ;  /* 0x0000003a39397220 */ /* 0x000fe40000410000 */
[----:B------:R-:W-:-:S02]  /*46e0*/  FMUL.FTZ R69, R133, R63 ;  /* 0x0000003f85457220 */ /* 0x000fc40000410000 */
[C---:B------:R-:W-:Y:S02]  /*46f0*/  FFMA.FTZ R61, R56.reuse, R58, -R61 ;  /* 0x0000003a383d7223 */ /* 0x040fe4000001083d */
[----:B------:R-:W-:Y:S02]  /*4700*/  FFMA.FTZ R161, R56, R59, R57 ;  /* 0x0000003b38a17223 */ /* 0x000fe40000010039 */
[-C--:B------:R-:W-:Y:S02]  /*4710*/  FFMA.FTZ R56, R134, R62.reuse, -R69 ;  /* 0x0000003e86387223 */ /* 0x080fe40000010845 */
[----:B------:R-:W-:Y:S02]  /*4720*/  FADD.FTZ R59, RZ, R68 ;  /* 0x00000044ff3b7221 */ /* 0x000fe40000010000 */
[----:B------:R0:W1:Y:S01]  /*4730*/  @P0 LDS.64 R68, [R128.X8+0x28f8] ;  /* 0x0028f80080440984 */ /* 0x0000620000008a00 */
[----:B------:R-:W-:Y:S01]  /*4740*/  FMUL.FTZ R60, R133, R62 ;  /* 0x0000003e853c7220 */ /* 0x000fe20000410000 */
[----:B------:R-:W-:Y:S01]  /*4750*/  BSSY B0, `(.L_x_6280) ;  /* 0x000000c000007945 */ /* 0x000fe20003800000 */
[----:B------:R-:W-:-:S02]  /*4760*/  FADD.FTZ R58, R72, R163 ;  /* 0x000000a3483a7221 */ /* 0x000fc40000010000 */
[----:B------:R-:W-:Y:S01]  /*4770*/  FFMA.FTZ R57, R134, R63, R60 ;  /* 0x0000003f86397223 */ /* 0x000fe2000001003c */
[----:B------:R-:W-:Y:S05]  /*4780*/  @P0 BRA `(.L_x_6281) ;  /* 0x0000008000000947 */ /* 0x000fea0003800000 */
[----:B------:R-:W-:Y:S01]  /*4790*/  ISETP.NE.AND P0, PT, R124, c[0x0][0x174], PT ;  /* 0x00005d007c007a0c */ /* 0x000fe20003f05270 */
[----:B-1----:R-:W-:Y:S01]  /*47a0*/  HFMA2.MMA R68, -RZ, RZ, 1.875, 0 ;  /* 0x3f800000ff447435 */ /* 0x002fe200000001ff */
[----:B------:R-:W-:-:S11]  /*47b0*/  MOV R69, RZ ;  /* 0x000000ff00457202 */ /* 0x000fd60000000f00 */
[----:B------:R-:W-:-:S04]  /*47c0*/  @P0 LEA.HI R60, R124, R124, RZ, 0x1 ;  /* 0x0000007c7c3c0211 */ /* 0x000fc800078f08ff */
[----:B------:R-:W-:-:S04]  /*47d0*/  @P0 LOP3.LUT R63, R60, 0xfffffe, RZ, 0xc0, !PT ;  /* 0x00fffffe3c3f0812 */ /* 0x000fc800078ec0ff */
[----:B------:R-:W-:-:S04]  /*47e0*/  @P0 IADD3 R63, -R63, R124, RZ ;  /* 0x0000007c3f3f0210 */ /* 0x000fc80007ffe1ff */
[----:B------:R-:W-:-:S05]  /*47f0*/  @P0 LEA R63, R63, R0, 0x8 ;  /* 0x000000003f3f0211 */ /* 0x000fca00078e40ff */
[----:B------:R1:W2:Y:S02]  /*4800*/  @P0 LDS.64 R68, [R63.X8+0x18f0] ;  /* 0x0018f0003f440984 */ /* 0x0002a40000008a00 */
.L_x_6281:
[----:B------:R-:W-:Y:S05]  /*4810*/  BSYNC B0 ;  /* 0x0000000000007941 */ /* 0x000fea0003800000 */
.L_x_6280:
        /* <DEDUP_REMOVED lines=52> */
.L_x_6324:
        /* <DEDUP_REMOVED lines=68> */
.L_x_6325:
        /* <DEDUP_REMOVED lines=20> */
[----:B-----5:R-:W-:Y:S05]  /*50e0*/  CALL.REL.NOINC `($__internal_151_$__cuda_sm70_shflsync_idx_p) ;  /* 0x000071b000007944 */ /* 0x020fea0003c00000 */
.L_x_6286:
[----:B------:R-:W-:Y:S05]  /*50f0*/  BRA.CONV ~URZ, `(.L_x_6287) ;  /* 0x000000637f007947 */ /* 0x000fea000b800000 */
[----:B0-----:R-:W-:Y:S01]  /*5100*/  HFMA2.MMA R61, -RZ, RZ, 0, 1.847743988037109375e-06 ;  /* 0x0000001fff3d7435 */ /* 0x001fe200000001ff */
[----:B------:R-:W-:Y:S02]  /*5110*/  MOV R58, R197 ;  /* 0x000000c5003a7202 */ /* 0x000fe40000000f00 */
[----:B------:R-:W-:-:S02]  /*5120*/  MOV R60, 0x1f ;  /* 0x0000001f003c7802 */ /* 0x000fc40000000f00 */
[----:B-1----:R-:W-:Y:S02]  /*5130*/  MOV R59, 0xffffffff ;  /* 0xffffffff003b7802 */ /* 0x002fe40000000f00 */
[----:B------:R-:W-:Y:S02]  /*5140*/  MOV R56, 0x5160 ;  /* 0x0000516000387802 */ /* 0x000fe40000000f00 */
[----:B-----5:R-:W-:Y:S05]  /*5150*/  CALL.REL.NOINC `($__internal_151_$__cuda_sm70_shflsync_idx_p) ;  /* 0x0000714000007944 */ /* 0x020fea0003c00000 */
.L_x_6287:
[----:B------:R-:W-:Y:S05]  /*5160*/  BRA.CONV ~URZ, `(.L_x_6288) ;  /* 0x000000637f007947 */ /* 0x000fea000b800000 */
[----:B0-----:R-:W-:Y:S01]  /*5170*/  HFMA2.MMA R61, -RZ, RZ, 0, 1.847743988037109375e-06 ;  /* 0x0000001fff3d7435 */ /* 0x001fe200000001ff */
[----:B------:R-:W-:Y:S02]  /*5180*/  MOV R58, R62 ;  /* 0x0000003e003a7202 */ /* 0x000fe40000000f00 */
[----:B------:R-:W-:Y:S02]  /*5190*/  MOV R60, 0x1f ;  /* 0x0000001f003c7802 */ /* 0x000fe40000000f00 */
[----:B-1----:R-:W-:Y:S02]  /*51a0*/  MOV R59, 0xffffffff ;  /* 0xffffffff003b7802 */ /* 0x002fe40000000f00 */
[----:B------:R-:W-:Y:S02]  /*51b0*/  MOV R56, 0x51d0 ;  /* 0x000051d000387802 */ /* 0x000fe40000000f00 */
[----:B-----5:R-:W-:Y:S05]  /*51c0*/  CALL.REL.NOINC `($__internal_151_$__cuda_sm70_shflsync_idx_p) ;  /* 0x000070d000007944 */ /* 0x020fea0003c00000 */
.L_x_6288:
[----:B------:R-:W-:Y:S05]  /*51d0*/  BRA.CONV ~URZ, `(.L_x_6289) ;  /* 0x000000637f007947 */ /* 0x000fea000b800000 */
[----:B0-----:R-:W-:Y:S01]  /*51e0*/  HFMA2.MMA R61, -RZ, RZ, 0, 1.847743988037109375e-06 ;  /* 0x0000001fff3d7435 */ /* 0x001fe200000001ff */
[----:B------:R-:W-:-:S02]  /*51f0*/  MOV R58, R199 ;  /* 0x000000c7003a7202 */ /* 0x000fc40000000f00 */
[----:B------:R-:W-:Y:S02]  /*5200*/  MOV R60, 0x1f ;  /* 0x0000001f003c7802 */ /* 0x000fe40000000f00 */
[----:B-1----:R-:W-:Y:S02]  /*5210*/  MOV R59, 0xffffffff ;  /* 0xffffffff003b7802 */ /* 0x002fe40000000f00 */
[----:B------:R-:W-:Y:S02]  /*5220*/  MOV R56, 0x5240 ;  /* 0x0000524000387802 */ /* 0x000fe40000000f00 */
[----:B-----5:R-:W-:Y:S05]  /*5230*/  CALL.REL.NOINC `($__internal_151_$__cuda_sm70_shflsync_idx_p) ;  /* 0x0000706000007944 */ /* 0x020fea0003c00000 */
.L_x_6289:
        /* <DEDUP_REMOVED lines=9> */
.L_x_6326:
        /* <DEDUP_REMOVED lines=23> */
.L_x_6283:
[----:B---3--:R-:W-:Y:S05]  /*5440*/  BSYNC B0 ;  /* 0x0000000000007941 */ /* 0x008fea0003800000 */
.L_x_6282:
        /* <DEDUP_REMOVED lines=25> */
[----:B------:R-:W-:Y:S02]  /*55e0*/  FFMA.FTZ R52, R136, R53, -R52 ;  /* 0x0000003588347223 */ /* 0x000fe40000010834 */
[C---:B------:R-:W-:Y:S02]  /*55f0*/  FMUL.FTZ R53, R139.reuse, -R58 ;  /* 0x8000003a8b357220 */ /* 0x040fe40000410000 */
[-C--:B------:R-:W-:Y:S02]  /*5600*/  FMUL.FTZ R61, R139, -R57.reuse ;  /* 0x800000398b3d7220 */ /* 0x080fe40000410000 */
[----:B------:R-:W-:Y:S02]  /*5610*/  FFMA.FTZ R59, R140, R57, -R53 ;  /* 0x000000398c3b7223 */ /* 0x000fe40000010835 */
[----:B------:R-:W-:-:S02]  /*5620*/  FADD.FTZ R54, R181, R52 ;  /* 0x00000034b5367221 */ /* 0x000fc40000010000 */
[----:B------:R-:W-:Y:S02]  /*5630*/  FFMA.FTZ R56, R136, R56, R55 ;  /* 0x0000003888387223 */ /* 0x000fe40000010037 */
[----:B------:R-:W-:Y:S02]  /*5640*/  FFMA.FTZ R61, R140, R58, R61 ;  /* 0x0000003a8c3d7223 */ /* 0x000fe4000001003d */
[----:B------:R-:W-:Y:S02]  /*5650*/  FMUL.FTZ R52, R141, -R59 ;  /* 0x8000003b8d347220 */ /* 0x000fe40000410000 */
[----:B------:R-:W-:Y:S02]  /*5660*/  FMUL.FTZ R53, R137, -R54 ;  /* 0x8000003689357220 */ /* 0x000fe40000410000 */
[----:B------:R-:W-:Y:S02]  /*5670*/  FADD.FTZ R56, -R165, R56 ;  /* 0x00000038a5387221 */ /* 0x000fe40000010100 */
[----:B------:R-:W-:-:S02]  /*5680*/  FFMA.FTZ R58, R142, R61, R52 ;  /* 0x0000003d8e3a7223 */ /* 0x000fc40000010034 */
[----:B------:R-:W-:Y:S02]  /*5690*/  FMUL.FTZ R61, R141, -R61 ;  /* 0x8000003d8d3d7220 */ /* 0x000fe40000410000 */
[-C--:B------:R-:W-:Y:S02]  /*56a0*/  FFMA.FTZ R57, R138, R56.reuse, R53 ;  /* 0x000000388a397223 */ /* 0x080fe40000010035 */
[----:B------:R-:W-:Y:S01]  /*56b0*/  FMUL.FTZ R55, R137, -R56 ;  /* 0x8000003889377220 */ /* 0x000fe20000410000 */
[----:B------:R-:W1:Y:S01]  /*56c0*/  LDS.64 R52, [R128.X16+0x10e8] ;  /* 0x0010e80080347984 */ /* 0x000e62000000ca00 */
        /* <DEDUP_REMOVED lines=12> */
[----:B------:R-:W-:Y:S02]  /*5790*/  FMUL.FTZ R55, R145, -R59 ;  /* 0x8000003b91377220 */ /* 0x000fe40000410000 */
        /* <DEDUP_REMOVED lines=23> */
[----:B-1----:R-:W-:Y:S02]  /*5910*/  FMUL.FTZ R54, R71, R52 ;  /* 0x0000003447367220 */ /* 0x002fe40000410000 */
[----:B------:R-:W-:Y:S02]  /*5920*/  FADD.FTZ R56, -R169, R56 ;  /* 0x00000038a9387221 */ /* 0x000fe40000010100 */
[----:B------:R-:W-:-:S02]  /*5930*/  FMUL.FTZ R71, R71, R53 ;  /* 0x0000003547477220 */ /* 0x000fc40000410000 */
[----:B------:R-:W-:Y:S02]  /*5940*/  FFMA.FTZ R54, R70, R53, R54 ;  /* 0x0000003546367223 */ /* 0x000fe40000010036 */
[----:B------:R-:W-:Y:S02]  /*5950*/  FADD.FTZ R55, R186, R55 ;  /* 0x00000037ba377221 */ /* 0x000fe40000010000 */
[----:B------:R-:W-:Y:S02]  /*5960*/  FMUL.FTZ R53, R145, -R56 ;  /* 0x8000003891357220 */ /* 0x000fe40000410000 */
[----:B------:R-:W-:Y:S02]  /*5970*/  FFMA.FTZ R218, R70, R52, -R71 ;  /* 0x0000003446da7223 */ /* 0x000fe40000010847 */
[----:B------:R-:W-:Y:S02]  /*5980*/  FADD.FTZ R205, RZ, R54 ;  /* 0x00000036ffcd7221 */ /* 0x000fe40000010000 */
[----:B------:R-:W-:-:S02]  /*5990*/  FFMA.FTZ R54, R146, R55, -R53 ;  /* 0x0000003792367223 */ /* 0x000fc40000010835 */
[----:B------:R-:W-:Y:S02]  /*59a0*/  FADD.FTZ R218, R87, R218 ;  /* 0x000000da57da7221 */ /* 0x000fe40000010000 */
[C---:B------:R-:W-:Y:S02]  /*59b0*/  FMUL.FTZ R53, R162.reuse, R205 ;  /* 0x000000cda2357220 */ /* 0x040fe40000410000 */
[-C--:B------:R-:W-:Y:S02]  /*59c0*/  FMUL.FTZ R52, R162, R218.reuse ;  /* 0x000000daa2347220 */ /* 0x080fe40000410000 */
[----:B------:R-:W-:Y:S02]  /*59d0*/  FFMA.FTZ R53, R164, R218, -R53 ;  /* 0x000000daa4357223 */ /* 0x000fe40000010835 */
[----:B------:R-:W-:Y:S02]  /*59e0*/  FMUL.FTZ R60, R151, -R59 ;  /* 0x8000003b973c7220 */ /* 0x000fe40000410000 */
[----:B------:R-:W-:-:S02]  /*59f0*/  FMUL.FTZ R57, R145, -R55 ;  /* 0x8000003791397220 */ /* 0x000fc40000410000 */
[----:B------:R-:W-:Y:S02]  /*5a00*/  FMUL.FTZ R58, R151, -R63 ;  /* 0x8000003f973a7220 */ /* 0x000fe40000410000 */
[----:B------:R-:W-:Y:S02]  /*5a10*/  FFMA.FTZ R52, R164, R205, R52 ;  /* 0x000000cda4347223 */ /* 0x000fe40000010034 */
[----:B------:R-:W-:Y:S02]  /*5a20*/  FADD.FTZ R223, R86, R53 ;  /* 0x0000003556df7221 */ /* 0x000fe40000010000 */
[----:B------:R-:W-:Y:S02]  /*5a30*/  FFMA.FTZ R60, R152, R63, R60 ;  /* 0x0000003f983c7223 */ /* 0x000fe4000001003c */
[----:B------:R-:W-:Y:S02]  /*5a40*/  FFMA.FTZ R57, R146, R56, R57 ;  /* 0x0000003892397223 */ /* 0x000fe40000010039 */
[----:B------:R-:W-:-:S02]  /*5a50*/  FFMA.FTZ R58, R152, R59, -R58 ;  /* 0x0000003b983a7223 */ /* 0x000fc4000001083a */
[----:B------:R-:W-:Y:S02]  /*5a60*/  FADD.FTZ R203, RZ, R52 ;  /* 0x00000034ffcb7221 */ /* 0x000fe40000010000 */
[----:B------:R-:W-:Y:S02]  /*5a70*/  FMUL.FTZ R53, R159, R223 ;  /* 0x000000df9f357220 */ /* 0x000fe40000410000 */
[C---:B------:R-:W-:Y:S02]  /*5a80*/  FMUL.FTZ R55, R153.reuse, -R60 ;  /* 0x8000003c99377220 */ /* 0x040fe40000410000 */
[----:B------:R-:W-:Y:S02]  /*5a90*/  FADD.FTZ R57, -R170, R57 ;  /* 0x00000039aa397221 */ /* 0x000fe40000010100 */
[----:B------:R-:W-:Y:S02]  /*5aa0*/  FMUL.FTZ R59, R153, -R58 ;  /* 0x8000003a993b7220 */ /* 0x000fe40000410000 */
[----:B------:R-:W-:-:S02]  /*5ab0*/  FMUL.FTZ R52, R159, R203 ;  /* 0x000000cb9f347220 */ /* 0x000fc40000410000 */
[----:B------:R-:W-:Y:S02]  /*5ac0*/  FFMA.FTZ R53, R160, R203, R53 ;  /* 0x000000cba0357223 */ /* 0x000fe40000010035 */
        /* <DEDUP_REMOVED lines=8> */
[----:B------:R-:W-:Y:S02]  /*5b50*/  FMUL.FTZ R55, R155, -R58 ;  /* 0x8000003a9b377220 */ /* 0x000fe40000410000 */
[----:B------:R-:W-:Y:S02]  /*5b60*/  FADD.FTZ R216, R85, R52 ;  /* 0x0000003455d87221 */ /* 0x000fe40000010000 */
[----:B------:R-:W-:-:S02]  /*5b70*/  FMUL.FTZ R53, R157, R202 ;  /* 0x000000ca9d357220 */ /* 0x000fc40000410000 */
[----:B------:R-:W-:Y:S02]  /*5b80*/  FFMA.FTZ R56, R148, R57, R56 ;  /* 0x0000003994387223 */ /* 0x000fe40000010038 */
[-C--:B------:R-:W-:Y:S02]  /*5b90*/  FMUL.FTZ R57, R155, -R60.reuse ;  /* 0x8000003c9b397220 */ /* 0x080fe40000410000 */
[----:B------:R-:W-:Y:S02]  /*5ba0*/  FFMA.FTZ R60, R156, R60, R55 ;  /* 0x0000003c9c3c7223 */ /* 0x000fe40000010037 */
[-C--:B------:R-:W-:Y:S02]  /*5bb0*/  FMUL.FTZ R55, R157, R216.reuse ;  /* 0x000000d89d377220 */ /* 0x080fe40000410000 */
[C---:B------:R-:W-:Y:S02]  /*5bc0*/  FFMA.FTZ R53, R158.reuse, R216, -R53 ;  /* 0x000000d89e357223 */ /* 0x040fe40000010835 */
[----:B------:R-:W-:-:S02]  /*5bd0*/  FFMA.FTZ R55, R158, R202, R55 ;  /* 0x000000ca9e377223 */ /* 0x000fc40000010037 */
[----:B------:R-:W-:Y:S02]  /*5be0*/  FADD.FTZ R221, R84, R53 ;  /* 0x0000003554dd7221 */ /* 0x000fe40000010000 */
[----:B------:R-:W-:Y:S02]  /*5bf0*/  FFMA.FTZ R57, R156, R58, -R57 ;  /* 0x0000003a9c397223 */ /* 0x000fe40000010839 */
[----:B------:R-:W-:Y:S02]  /*5c00*/  FMUL.FTZ R52, R157, -R60 ;  /* 0x8000003c9d347220 */ /* 0x000fe40000410000 */
[----:B------:R-:W-:Y:S02]  /*5c10*/  FADD.FTZ R201, RZ, R55 ;  /* 0x00000037ffc97221 */ /* 0x000fe40000010000 */
[----:B------:R-:W-:Y:S02]  /*5c20*/  FMUL.FTZ R53, R155, R221 ;  /* 0x000000dd9b357220 */ /* 0x000fe40000410000 */
[----:B------:R-:W-:-:S02]  /*5c30*/  FMUL.FTZ R61, R157, -R57 ;  /* 0x800000399d3d7220 */ /* 0x000fc40000410000 */
[----:B------:R-:W-:Y:S02]  /*5c40*/  FFMA.FTZ R57, R158, R57, -R52 ;  /* 0x000000399e397223 */ /* 0x000fe40000010834 */
[-C--:B------:R-:W-:Y:S02]  /*5c50*/  FMUL.FTZ R52, R155, R201.reuse ;  /* 0x000000c99b347220 */ /* 0x080fe40000410000 */
        /* <DEDUP_REMOVED lines=8> */
[----:B------:R-:W-:Y:S02]  /*5ce0*/  FFMA.FTZ R60, R158, R60, R61 ;  /* 0x0000003c9e3c7223 */ /* 0x000fe4000001003d */
[----:B------:R-:W-:-:S02]  /*5cf0*/  FFMA.FTZ R61, R150, R56, R55 ;  /* 0x00000038963d7223 */ /* 0x000fc40000010037 */
[-C--:B------:R-:W-:Y:S02]  /*5d00*/  FMUL.FTZ R55, R153, R214.reuse ;  /* 0x000000d699377220 */ /* 0x080fe40000410000 */
[C---:B------:R-:W-:Y:S02]  /*5d10*/  FFMA.FTZ R53, R154.reuse, R214, -R53 ;  /* 0x000000d69a357223 */ /* 0x040fe40000010835 */
[----:B------:R-:W-:Y:S02]  /*5d20*/  FFMA.FTZ R55, R154, R200, R55 ;  /* 0x000000c89a377223 */ /* 0x000fe40000010037 */
[----:B------:R-:W-:Y:S02]  /*5d30*/  FADD.FTZ R219, R82, R53 ;  /* 0x0000003552db7221 */ /* 0x000fe40000010000 */
[----:B------:R-:W-:Y:S02]  /*5d40*/  FMUL.FTZ R54, R149, -R56 ;  /* 0x8000003895367220 */ /* 0x000fe40000410000 */
[----:B------:R-:W-:-:S02]  /*5d50*/  FADD.FTZ R199, RZ, R55 ;  /* 0x00000037ffc77221 */ /* 0x000fc40000010000 */
[C---:B------:R-:W-:Y:S02]  /*5d60*/  FMUL.FTZ R53, R151.reuse, R219 ;  /* 0x000000db97357220 */ /* 0x040fe40000410000 */
[----:B------:R-:W-:Y:S02]  /*5d70*/  FFMA.FTZ R54, R150, R59, -R54 ;  /* 0x0000003b96367223 */ /* 0x000fe40000010836 */
[----:B------:R-:W-:Y:S02]  /*5d80*/  FADD.FTZ R61, -R172, R61 ;  /* 0x0000003dac3d7221 */ /* 0x000fe40000010100 */
[-C--:B------:R-:W-:Y:S02]  /*5d90*/  FMUL.FTZ R52, R151, R199.reuse ;  /* 0x000000c797347220 */ /* 0x080fe40000410000 */
[----:B------:R-:W-:Y:S02]  /*5da0*/  FFMA.FTZ R53, R152, R199, R53 ;  /* 0x000000c798357223 */ /* 0x000fe40000010035 */
[----:B------:R-:W-:-:S02]  /*5db0*/  FADD.FTZ R54, R189, R54 ;  /* 0x00000036bd367221 */ /* 0x000fc40000010000 */
[C---:B------:R-:W-:Y:S02]  /*5dc0*/  FMUL.FTZ R55, R151.reuse, -R61 ;  /* 0x8000003d97377220 */ /* 0x040fe40000410000 */
[C---:B------:R-:W-:Y:S02]  /*5dd0*/  FFMA.FTZ R52, R152.reuse, R219, -R52 ;  /* 0x000000db98347223 */ /* 0x040fe40000010834 */
[----:B------:R-:W-:Y:S02]  /*5de0*/  FADD.FTZ R198, RZ, R53 ;  /* 0x00000035ffc67221 */ /* 0x000fe40000010000 */
[-C--:B------:R-:W-:Y:S02]  /*5df0*/  FMUL.FTZ R56, R151, -R54.reuse ;  /* 0x8000003697387220 */ /* 0x080fe40000410000 */
[----:B------:R-:W-:Y:S02]  /*5e00*/  FFMA.FTZ R55, R152, R54, -R55 ;  /* 0x0000003698377223 */ /* 0x000fe40000010837 */
[----:B------:R-:W-:-:S02]  /*5e10*/  FADD.FTZ R212, R81, R52 ;  /* 0x0000003451d47221 */ /* 0x000fc40000010000 */
[----:B------:R-:W-:Y:S02]  /*5e20*/  FMUL.FTZ R53, R149, R198 ;  /* 0x000000c695357220 */ /* 0x000fe40000410000 */
[C---:B------:R-:W-:Y:S02]  /*5e30*/  FMUL.FTZ R59, R159.reuse, -R60 ;  /* 0x8000003c9f3b7220 */ /* 0x040fe40000410000 */
[----:B------:R-:W-:Y:S02]  /*5e40*/  FMUL.FTZ R63, R159, -R57 ;  /* 0x800000399f3f7220 */ /* 0x000fe40000410000 */
[----:B------:R-:W-:Y:S02]  /*5e50*/  FFMA.FTZ R56, R152, R61, R56 ;  /* 0x0000003d98387223 */ /* 0x000fe40000010038 */
[----:B------:R-:W-:Y:S02]  /*5e60*/  FADD.FTZ R54, R190, R55 ;  /* 0x00000037be367221 */ /* 0x000fe40000010000 */
[----:B------:R-:W-:-:S02]  /*5e70*/  FMUL.FTZ R55, R149, R212 ;  /* 0x000000d495377220 */ /* 0x000fc40000410000 */
[----:B------:R-:W-:Y:S02]  /*5e80*/  FFMA.FTZ R53, R150, R212, -R53 ;  /* 0x000000d496357223 */ /* 0x000fe40000010835 */
[C---:B------:R-:W-:Y:S02]  /*5e90*/  FFMA.FTZ R59, R160.reuse, R57, -R59 ;  /* 0x00000039a03b7223 */ /* 0x040fe4000001083b */
[----:B------:R-:W-:Y:S02]  /*5ea0*/  FFMA.FTZ R57, R160, R60, R63 ;  /* 0x0000003ca0397223 */ /* 0x000fe4000001003f */
        /* <DEDUP_REMOVED lines=41> */
[----:B------:R-:W-:Y:S02]  /*6140*/  FFMA.FTZ R209, R160, R54, -R55 ;  /* 0x00000036a0d17223 */ /* 0x000fe40000010837 */
[----:B------:R-:W-:Y:S01]  /*6150*/  FADD.FTZ R208, R77, R52 ;  /* 0x000000344dd07221 */ /* 0x000fe20000010000 */
[----:B------:R-:W-:Y:S01]  /*6160*/  MOV R52, 0x3f800000 ;  /* 0x3f80000000347802 */ /* 0x000fe20000000f00 */
[C---:B------:R-:W-:Y:S02]  /*6170*/  FMUL.FTZ R55, R141.reuse, R70 ;  /* 0x000000468d377220 */ /* 0x040fe40000410000 */
[-C--:B------:R-:W-:Y:S02]  /*6180*/  FMUL.FTZ R61, R141, R208.reuse ;  /* 0x000000d08d3d7220 */ /* 0x080fe40000410000 */
[----:B------:R-:W-:-:S02]  /*6190*/  FFMA.FTZ R213, R142, R208, -R55 ;  /* 0x000000d08ed57223 */ /* 0x000fc40000010837 */
[----:B------:R-:W-:Y:S02]  /*61a0*/  FMUL.FTZ R56, R159, -R54 ;  /* 0x800000369f387220 */ /* 0x000fe40000410000 */
[----:B------:R-:W-:Y:S01]  /*61b0*/  FFMA.FTZ R61, R142, R70, R61 ;  /* 0x000000468e3d7223 */ /* 0x000fe2000001003d */
[----:B------:R-:W-:Y:S01]  /*61c0*/  CS2R R54, SRZ ;  /* 0x0000000000367805 */ /* 0x000fe2000001ff00 */
[----:B------:R-:W-:Y:S02]  /*61d0*/  FADD.FTZ R213, R76, R213 ;  /* 0x000000d54cd57221 */ /* 0x000fe40000010000 */
[----:B------:R-:W-:Y:S02]  /*61e0*/  FFMA.FTZ R56, R160, R63, R56 ;  /* 0x0000003fa0387223 */ /* 0x000fe40000010038 */
[----:B------:R-:W-:Y:S01]  /*61f0*/  FADD.FTZ R207, RZ, R61 ;  /* 0x0000003dffcf7221 */ /* 0x000fe20000010000 */
[----:B------:R1:W2:Y:S01]  /*6200*/  @!P0 LDS.128 R52, [R0.X16+0x2af0] ;  /* 0x002af00000348984 */ /* 0x0002a2000000cc00 */
[----:B------:R-:W-:Y:S01]  /*6210*/  FMUL.FTZ R58, R139, R213 ;  /* 0x000000d58b3a7220 */ /* 0x000fe20000410000 */
[----:B------:R-:W-:Y:S01]  /*6220*/  ISETP.GT.U32.AND P0, PT, R128, 0x1f, PT ;  /* 0x0000001f8000780c */ /* 0x000fe20003f04070 */
[----:B------:R-:W-:-:S02]  /*6230*/  FADD.FTZ R63, -R177, R56 ;  /* 0x00000038b13f7221 */ /* 0x000fc40000010100 */
[----:B------:R-:W-:Y:S02]  /*6240*/  FADD.FTZ R209, R194, R209 ;  /* 0x000000d1c2d17221 */ /* 0x000fe40000010000 */
[-C--:B------:R-:W-:Y:S02]  /*6250*/  FMUL.FTZ R56, R139, R207.reuse ;  /* 0x000000cf8b387220 */ /* 0x080fe40000410000 */
[----:B------:R-:W-:Y:S02]  /*6260*/  FFMA.FTZ R58, R140, R207, R58 ;  /* 0x000000cf8c3a7223 */ /* 0x000fe4000001003a */
[C---:B------:R-:W-:Y:S02]  /*6270*/  FMUL.FTZ R60, R162.reuse, -R63 ;  /* 0x8000003fa23c7220 */ /* 0x040fe40000410000 */
[----:B------:R-:W-:Y:S02]  /*6280*/  FMUL.FTZ R61, R162, -R209 ;  /* 0x800000d1a23d7220 */ /* 0x000fe40000410000 */
[----:B------:R-:W-:-:S02]  /*6290*/  FFMA.FTZ R56, R140, R213, -R56 ;  /* 0x000000d58c387223 */ /* 0x000fc40000010838 */
[----:B------:R-:W-:Y:S02]  /*62a0*/  FADD.FTZ R206, RZ, R58 ;  /* 0x0000003affce7221 */ /* 0x000fe40000010000 */
[C---:B------:R-:W-:Y:S02]  /*62b0*/  FFMA.FTZ R60, R164.reuse, R209, -R60 ;  /* 0x000000d1a43c7223 */ /* 0x040fe4000001083c */
[----:B------:R-:W-:Y:S02]  /*62c0*/  FFMA.FTZ R209, R164, R63, R61 ;  /* 0x0000003fa4d17223 */ /* 0x000fe4000001003d */
[----:B------:R-:W-:Y:S02]  /*62d0*/  FADD.FTZ R204, R75, R56 ;  /* 0x000000384bcc7221 */ /* 0x000fe40000010000 */
[C---:B------:R-:W-:Y:S02]  /*62e0*/  FMUL.FTZ R61, R137.reuse, R206 ;  /* 0x000000ce893d7220 */ /* 0x040fe40000410000 */
[----:B------:R-:W-:-:S02]  /*62f0*/  FMUL.FTZ R63, R137, R204 ;  /* 0x000000cc893f7220 */ /* 0x000fc40000410000 */
[----:B------:R-:W-:Y:S02]  /*6300*/  FFMA.FTZ R61, R138, R204, -R61 ;  /* 0x000000cc8a3d7223 */ /* 0x000fe4000001083d */
[----:B------:R-:W-:Y:S02]  /*6310*/  FMUL.FTZ R56, R162, -R57 ;  /* 0x80000039a2387220 */ /* 0x000fe40000410000 */
[----:B------:R-:W-:Y:S02]  /*6320*/  FFMA.FTZ R63, R138, R206, R63 ;  /* 0x000000ce8a3f7223 */ /* 0x000fe4000001003f */
[----:B------:R-:W-:Y:S02]  /*6330*/  FADD.FTZ R211, R74, R61 ;  /* 0x0000003d4ad37221 */ /* 0x000fe40000010000 */
[-C--:B------:R-:W-:Y:S02]  /*6340*/  FMUL.FTZ R58, R162, -R59.reuse ;  /* 0x8000003ba23a7220 */ /* 0x080fe40000410000 */
[----:B------:R-:W-:-:S02]  /*6350*/  FFMA.FTZ R56, R164, R59, -R56 ;  /* 0x0000003ba4387223 */ /* 0x000fc40000010838 */
[----:B------:R-:W-:Y:S02]  /*6360*/  FADD.FTZ R59, -R178, R209 ;  /* 0x000000d1b23b7221 */ /* 0x000fe40000010100 */
[----:B------:R-:W-:Y:S02]  /*6370*/  FADD.FTZ R209, RZ, R63 ;  /* 0x0000003fffd17221 */ /* 0x000fe40000010000 */
[----:B------:R-:W-:Y:S02]  /*6380*/  FMUL.FTZ R61, R135, R211 ;  /* 0x000000d3873d7220 */ /* 0x000fe40000410000 */
[----:B------:R-:W-:Y:S02]  /*6390*/  FFMA.FTZ R57, R164, R57, R58 ;  /* 0x00000039a4397223 */ /* 0x000fe4000001003a */
[----:B------:R-:W-:Y:S02]  /*63a0*/  FADD.FTZ R58, R195, R60 ;  /* 0x0000003cc33a7221 */ /* 0x000fe40000010000 */
[----:B------:R-:W-:-:S02]  /*63b0*/  FMUL.FTZ R60, R135, R209 ;  /* 0x000000d1873c7220 */ /* 0x000fc40000410000 */
[C---:B------:R-:W-:Y:S01]  /*63c0*/  FFMA.FTZ R61, R136.reuse, R209, R61 ;  /* 0x000000d1883d7223 */ /* 0x040fe2000001003d */
[----:B------:R1:W-:Y:S01]  /*63d0*/  STS.128 [R128.X16+0x14f0], R56 ;  /* 0x0014f03880007388 */ /* 0x0003e2000000cc00 */
[----:B------:R-:W-:Y:S02]  /*63e0*/  FFMA.FTZ R60, R136, R211, -R60 ;  /* 0x000000d3883c7223 */ /* 0x000fe4000001083c */
[----:B------:R-:W-:Y:S02]  /*63f0*/  FADD.FTZ R222, RZ, R61 ;  /* 0x0000003dffde7221 */ /* 0x000fe40000010000 */
[----:B------:R-:W-:Y:S02]  /*6400*/  FADD.FTZ R220, R73, R60 ;  /* 0x0000003c49dc7221 */ /* 0x000fe40000010000 */
[----:B------:R-:W-:-:S04]  /*6410*/  FMUL.FTZ R61, R133, R222 ;  /* 0x000000de853d7220 */ /* 0x000fc80000410000 */
[----:B------:R-:W-:-:S04]  /*6420*/  FFMA.FTZ R61, R134, R220, -R61 ;  /* 0x000000dc863d7223 */ /* 0x000fc8000001083d */
[----:B------:R-:W-:Y:S01]  /*6430*/  FADD.FTZ R225, R72, R61 ;  /* 0x0000003d48e17221 */ /* 0x000fe20000010000 */
[----:B------:R-:W-:Y:S06]  /*6440*/  BAR.SYNC.DEFER_BLOCKING 0x0 ;  /* 0x0000000000007b1d */ /* 0x000fec0000010000 */
[----:B------:R-:W-:Y:S05]  /*6450*/  @P0 BRA `(.L_x_6292) ;  /* 0x00000aa000000947 */ /* 0x000fea0003800000 */
[----:B-12---:R-:W-:Y:S02]  /*6460*/  SHF.L.U32 R224, R128, 0x5, RZ ;  /* 0x0000000580e07819 */ /* 0x006fe400000006ff */
[----:B------:R-:W-:-:S03]  /*6470*/  ISETP.NE.AND P0, PT, R184, 0x1f, PT ;  /* 0x0000001fb800780c */ /* 0x000fc60003f05270 */
[----:B------:R-:W-:Y:S04]  /*6480*/  LDS.128 R56, [R224+0x14f0] ;  /* 0x0014f000e0387984 */ /* 0x000fe80000000c00 */
        /* <DEDUP_REMOVED lines=13> */
.L_x_6327:
[----:B------:R-:W-:Y:S05]  /*6560*/  BRA.DIV ~URZ, `(.L_x_6294) ;  /* 0x00004ed27f007947 */ /* 0x000fea000b800000 */
[----:B------:R3:W4:Y:S04]  /*6570*/  SHFL.DOWN PT, R60, R230, 0x1, 0x1f ;  /* 0x08201f00e63c7f89 */ /* 0x00072800000e0000 */
[----:B------:R3:W0:Y:S04]  /*6580*/  SHFL.DOWN PT, R61, R63, 0x1, 0x1f ;  /* 0x08201f003f3d7f89 */ /* 0x00062800000e0000 */
[----:B------:R3:W1:Y:S02]  /*6590*/  SHFL.DOWN PT, R59, R62, 0x1, 0x1f ;  /* 0x08201f003e3b7f89 */ /* 0x00066400000e0000 */
.L_x_6328:
        /* <DEDUP_REMOVED lines=14> */
.L_x_6296:
[----:B------:R-:W-:Y:S05]  /*6680*/  BSYNC B1 ;  /* 0x0000000000017941 */ /* 0x000fea0003800000 */
.L_x_6295:
[----:B------:R-:W-:Y:S05]  /*6690*/  BRA.DIV ~URZ, `(.L_x_6297) ;  /* 0x00004ef27f007947 */ /* 0x000fea000b800000 */
[----:B--2---:R2:W3:Y:S04]  /*66a0*/  SHFL.DOWN PT, R58, R231, 0x2, 0x1f ;  /* 0x08401f00e73a7f89 */ /* 0x0044e800000e0000 */
[----:B----4-:R2:W4:Y:S04]  /*66b0*/  SHFL.DOWN PT, R60, R230, 0x2, 0x1f ;  /* 0x08401f00e63c7f89 */ /* 0x01052800000e0000 */
[----:B0-----:R2:W0:Y:S04]  /*66c0*/  SHFL.DOWN PT, R61, R63, 0x2, 0x1f ;  /* 0x08401f003f3d7f89 */ /* 0x00142800000e0000 */
[----:B-1----:R2:W1:Y:S02]  /*66d0*/  SHFL.DOWN PT, R59, R62, 0x2, 0x1f ;  /* 0x08401f003e3b7f89 */ /* 0x00246400000e0000 */
.L_x_6329:
        /* <DEDUP_REMOVED lines=14> */
.L_x_6299:
[----:B------:R-:W-:Y:S05]  /*67c0*/  BSYNC B1 ;  /* 0x0000000000017941 */ /* 0x000fea0003800000 */
.L_x_6298:
[----:B------:R-:W-:Y:S05]  /*67d0*/  BRA.DIV ~URZ, `(.L_x_6300) ;  /* 0x00004f727f007947 */ /* 0x000fea000b800000 */
[----:B---3--:R3:W2:Y:S02]  /*67e0*/  SHFL.DOWN PT, R58, R231, 0x4, 0x1f ;  /* 0x08801f00e73a7f89 */ /* 0x0086a400000e0000 */
.L_x_6330:
[----:B------:R-:W-:Y:S05]  /*67f0*/  BRA.DIV ~URZ, `(.L_x_6301) ;  /* 0x00004fd27f007947 */ /* 0x000fea000b800000 */
[----:B----4-:R4:W3:Y:S04]  /*6800*/  SHFL.DOWN PT, R60, R230, 0x4, 0x1f ;  /* 0x08801f00e63c7f89 */ /* 0x0108e800000e0000 */
[----:B0-----:R4:W0:Y:S04]  /*6810*/  SHFL.DOWN PT, R61, R63, 0x4, 0x1f ;  /* 0x08801f003f3d7f89 */ /* 0x00182800000e0000 */
[----:B-1----:R4:W1:Y:S02]  /*6820*/  SHFL.DOWN PT, R59, R62, 0x4, 0x1f ;  /* 0x08801f003e3b7f89 */ /* 0x00286400000e0000 */
.L_x_6331:
        /* <DEDUP_REMOVED lines=14> */
.L_x_6303:
[----:B------:R-:W-:Y:S05]  /*6910*/  BSYNC B1 ;  /* 0x0000000000017941 */ /* 0x000fea0003800000 */
.L_x_6302:
[----:B------:R-:W-:Y:S05]  /*6920*/  BRA.DIV ~URZ, `(.L_x_6304) ;  /* 0x00004ff27f007947 */ /* 0x000fea000b800000 */
[----:B--2---:R2:W4:Y:S04]  /*6930*/  SHFL.DOWN PT, R58, R231, 0x8, 0x1f ;  /* 0x09001f00e73a7f89 */ /* 0x00452800000e0000 */
[----:B---3--:R2:W3:Y:S04]  /*6940*/  SHFL.DOWN PT, R60, R230, 0x8, 0x1f ;  /* 0x09001f00e63c7f89 */ /* 0x0084e800000e0000 */
[----:B0-----:R2:W0:Y:S04]  /*6950*/  SHFL.DOWN PT, R61, R63, 0x8, 0x1f ;  /* 0x09001f003f3d7f89 */ /* 0x00142800000e0000 */
[----:B-1----:R2:W1:Y:S02]  /*6960*/  SHFL.DOWN PT, R59, R62, 0x8, 0x1f ;  /* 0x09001f003e3b7f89 */ /* 0x00246400000e0000 */
.L_x_6332:
        /* <DEDUP_REMOVED lines=14> */
.L_x_6306:
[----:B------:R-:W-:Y:S05]  /*6a50*/  BSYNC B1 ;  /* 0x0000000000017941 */ /* 0x000fea0003800000 */
.L_x_6305:
[----:B------:R-:W-:Y:S05]  /*6a60*/  BRA.DIV ~URZ, `(.L_x_6307) ;  /* 0x000050727f007947 */ /* 0x000fea000b800000 */
[----:B----4-:R4:W2:Y:S02]  /*6a70*/  SHFL.DOWN PT, R58, R231, 0x10, 0x1f ;  /* 0x0a001f00e73a7f89 */ /* 0x0108a400000e0000 */
.L_x_6333:
[----:B------:R-:W-:Y:S05]  /*6a80*/  BRA.DIV ~URZ, `(.L_x_6308) ;  /* 0x000050d27f007947 */ /* 0x000fea000b800000 */
[----:B---3--:R3:W4:Y:S04]  /*6a90*/  SHFL.DOWN PT, R60, R230, 0x10, 0x1f ;  /* 0x0a001f00e63c7f89 */ /* 0x00872800000e0000 */
[----:B0-----:R3:W0:Y:S04]  /*6aa0*/  SHFL.DOWN PT, R61, R63, 0x10, 0x1f ;  /* 0x0a001f003f3d7f89 */ /* 0x00162800000e0000 */
[----:B-1----:R3:W1:Y:S02]  /*6ab0*/  SHFL.DOWN PT, R59, R62, 0x10, 0x1f ;  /* 0x0a001f003e3b7f89 */ /* 0x00266400000e0000 */
.L_x_6334:
        /* <DEDUP_REMOVED lines=13> */
.L_x_6310:
[----:B------:R-:W-:Y:S05]  /*6b90*/  BSYNC B1 ;  /* 0x0000000000017941 */ /* 0x000fea0003800000 */
.L_x_6309:
        /* <DEDUP_REMOVED lines=20> */
.L_x_6335:
        /* <DEDUP_REMOVED lines=17> */
.L_x_6313:
[----:B0-----:R-:W-:Y:S05]  /*6df0*/  BSYNC B1 ;  /* 0x0000000000017941 */ /* 0x001fea0003800000 */
.L_x_6312:
        /* <DEDUP_REMOVED lines=16> */
.L_x_6292:
[----:B-12---:R-:W-:Y:S05]  /*6f00*/  BSYNC B0 ;  /* 0x0000000000007941 */ /* 0x006fea0003800000 */
.L_x_6291:
[----:B------:R-:W-:Y:S01]  /*6f10*/  WARPSYNC 0xffffffff ;  /* 0xffffffff00007948 */ /* 0x000fe20003800000 */
[----:B------:R-:W-:Y:S01]  /*6f20*/  BAR.SYNC.DEFER_BLOCKING 0x0 ;  /* 0x0000000000007b1d */ /* 0x000fe20000010000 */
[----:B0-----:R-:W-:Y:S01]  /*6f30*/  FFMA.FTZ R60, R103, R218, RZ ;  /* 0x000000da673c7223 */ /* 0x001fe200000100ff */
[----:B------:R-:W-:-:S02]  /*6f40*/  ISETP.NE.AND P0, PT, R128, RZ, PT ;  /* 0x000000ff8000720c */ /* 0x000fc40003f05270 */
[----:B------:R-:W-:Y:S01]  /*6f50*/  ISETP.GT.AND P1, PT, R126, 0x1e, PT ;  /* 0x0000001e7e00780c */ /* 0x000fe20003f24270 */
[----:B------:R-:W-:Y:S01]  /*6f60*/  FFMA.FTZ R62, R102, R223, R60 ;  /* 0x000000df663e7223 */ /* 0x000fe2000001003c */
[----:B------:R-:W-:Y:S01]  /*6f70*/  ISETP.NE.AND P2, PT, R126, RZ, PT ;  /* 0x000000ff7e00720c */ /* 0x000fe20003f45270 */
[----:B------:R-:W-:Y:S01]  /*6f80*/  FADD.FTZ R223, -R86, R223 ;  /* 0x000000df56df7221 */ /* 0x000fe20000010100 */
[----:B------:R-:W-:Y:S01]  /*6f90*/  BSSY B0, `(.L_x_6314) ;  /* 0x00001e3000007945 */ /* 0x000fe20003800000 */
[----:B------:R-:W0:Y:S06]  /*6fa0*/  LDS.64 R56, [R128.X16+0x14f8] ;  /* 0x0014f80080387984 */ /* 0x000e2c000000ca00 */
        /* <DEDUP_REMOVED lines=103> */
[----:B------:R-:W-:Y:S02]  /*7620*/  FADD.FTZ R59, -R87, R218 ;  /* 0x000000da573b7221 */ /* 0x000fe40000010100 */
[----:B------:R-:W-:Y:S02]  /*7630*/  FMUL.FTZ R60, R178, R115 ;  /* 0x00000073b23c7220 */ /* 0x000fe40000410000 */
[----:B------:R-:W-:Y:S02]  /*7640*/  FMUL.FTZ R61, R205, R58 ;  /* 0x0000003acd3d7220 */ /* 0x000fe40000410000 */
[----:B------:R-:W-:-:S02]  /*7650*/  FFMA.FTZ R135, R101, R216, R62 ;  /* 0x000000d865877223 */ /* 0x000fc4000001003e */
[----:B------:R-:W-:Y:S02]  /*7660*/  FMUL.FTZ R133, R133, R220 ;  /* 0x000000dc85857220 */ /* 0x000fe40000410000 */
[----:B------:R-:W-:Y:S02]  /*7670*/  FMUL.FTZ R68, R177, R114 ;  /* 0x00000072b1447220 */ /* 0x000fe40000410000 */
[-C--:B------:R-:W-:Y:S02]  /*7680*/  FFMA.FTZ R63, R59, R60.reuse, -R61 ;  /* 0x0000003c3b3f7223 */ /* 0x080fe4000001083d */
[----:B------:R-:W-:Y:S02]  /*7690*/  FMUL.FTZ R62, R205, R60 ;  /* 0x0000003ccd3e7220 */ /* 0x000fe40000410000 */
[----:B------:R-:W-:Y:S02]  /*76a0*/  FMUL.FTZ R60, R57, R114 ;  /* 0x00000072393c7220 */ /* 0x000fe40000410000 */
[----:B------:R-:W-:-:S02]  /*76b0*/  FMUL.FTZ R61, R193, R113 ;  /* 0x00000071c13d7220 */ /* 0x000fc40000410000 */
[----:B------:R-:W-:Y:S02]  /*76c0*/  FFMA.FTZ R134, R134, R222, R133 ;  /* 0x000000de86867223 */ /* 0x000fe40000010085 */
[C---:B------:R-:W-:Y:S02]  /*76d0*/  FMUL.FTZ R69, R203.reuse, R68 ;  /* 0x00000044cb457220 */ /* 0x040fe40000410000 */
[----:B------:R-:W-:Y:S02]  /*76e0*/  FFMA.FTZ R62, R58, R59, R62 ;  /* 0x0000003b3a3e7223 */ /* 0x000fe4000001003e */
[----:B------:R-:W-:Y:S02]  /*76f0*/  FMUL.FTZ R133, R203, R60 ;  /* 0x0000003ccb857220 */ /* 0x000fe40000410000 */
[----:B------:R-:W-:Y:S02]  /*7700*/  FADD.FTZ R216, -R85, R216 ;  /* 0x000000d855d87221 */ /* 0x000fe40000010100 */
[----:B------:R-:W-:-:S02]  /*7710*/  FMUL.FTZ R137, R176, R113 ;  /* 0x00000071b0897220 */ /* 0x000fc40000410000 */
[----:B------:R-:W-:Y:S02]  /*7720*/  FMUL.FTZ R136, R202, R61 ;  /* 0x0000003dca887220 */ /* 0x000fe40000410000 */
[----:B------:R-:W-:Y:S02]  /*7730*/  FFMA.FTZ R69, R60, R223, R69 ;  /* 0x000000df3c457223 */ /* 0x000fe40000010045 */
[----:B------:R-:W-:Y:S02]  /*7740*/  FADD.FTZ R62, RZ, R62 ;  /* 0x0000003eff3e7221 */ /* 0x000fe40000010000 */
[----:B------:R-:W-:Y:S02]  /*7750*/  FFMA.FTZ R68, R223, R68, -R133 ;  /* 0x00000044df447223 */ /* 0x000fe40000010885 */
[-C--:B------:R-:W-:Y:S02]  /*7760*/  FFMA.FTZ R133, R216, R137.reuse, -R136 ;  /* 0x00000089d8857223 */ /* 0x080fe40000010888 */
[----:B------:R-:W-:-:S02]  /*7770*/  FMUL.FTZ R137, R202, R137 ;  /* 0x00000089ca897220 */ /* 0x000fc40000410000 */
[----:B------:R-:W-:Y:S02]  /*7780*/  FADD.FTZ R63, RZ, R63 ;  /* 0x0000003fff3f7221 */ /* 0x000fe40000010000 */
[----:B------:R-:W-:Y:S02]  /*7790*/  FADD.FTZ R69, R62, R69 ;  /* 0x000000453e457221 */ /* 0x000fe40000010000 */
[----:B------:R-:W-:Y:S02]  /*77a0*/  FMUL.FTZ R62, R192, R112 ;  /* 0x00000070c03e7220 */ /* 0x000fe40000410000 */
[----:B------:R-:W-:Y:S02]  /*77b0*/  FFMA.FTZ R136, R61, R216, R137 ;  /* 0x000000d83d887223 */ /* 0x000fe40000010089 */
[----:B------:R-:W-:Y:S02]  /*77c0*/  FADD.FTZ R68, R63, R68 ;  /* 0x000000443f447221 */ /* 0x000fe40000010000 */
[----:B------:R-:W-:-:S02]  /*77d0*/  FFMA.FTZ R135, R100, R221, R135 ;  /* 0x000000dd64877223 */ /* 0x000fc40000010087 */
[----:B------:R-:W-:Y:S02]  /*77e0*/  FADD.FTZ R221, -R84, R221 ;  /* 0x000000dd54dd7221 */ /* 0x000fe40000010100 */
[----:B------:R-:W-:Y:S02]  /*77f0*/  FMUL.FTZ R138, R175, R112 ;  /* 0x00000070af8a7220 */ /* 0x000fe40000410000 */
[----:B------:R-:W-:Y:S02]  /*7800*/  FMUL.FTZ R63, R201, R62 ;  /* 0x0000003ec93f7220 */ /* 0x000fe40000410000 */
[----:B------:R-:W-:Y:S02]  /*7810*/  FADD.FTZ R69, R69, R136 ;  /* 0x0000008845457221 */ /* 0x000fe40000010000 */
[----:B------:R-:W-:Y:S02]  /*7820*/  FFMA.FTZ R136, R99, R214, R135 ;  /* 0x000000d663887223 */ /* 0x000fe40000010087 */
[----:B------:R-:W-:-:S02]  /*7830*/  FFMA.FTZ R135, R221, R138, -R63 ;  /* 0x0000008add877223 */ /* 0x000fc4000001083f */
[----:B------:R-:W-:Y:S02]  /*7840*/  FMUL.FTZ R138, R201, R138 ;  /* 0x0000008ac98a7220 */ /* 0x000fe40000410000 */
[----:B------:R-:W-:Y:S02]  /*7850*/  FMUL.FTZ R137, R174, R119 ;  /* 0x00000077ae897220 */ /* 0x000fe40000410000 */
[----:B------:R-:W-:Y:S02]  /*7860*/  FFMA.FTZ R138, R62, R221, R138 ;  /* 0x000000dd3e8a7223 */ /* 0x000fe4000001008a */
[----:B------:R-:W-:Y:S02]  /*7870*/  FADD.FTZ R214, -R83, R214 ;  /* 0x000000d653d67221 */ /* 0x000fe40000010100 */
[----:B------:R-:W-:Y:S02]  /*7880*/  FMUL.FTZ R63, R191, R119 ;  /* 0x00000077bf3f7220 */ /* 0x000fe40000410000 */
[----:B------:R-:W-:-:S02]  /*7890*/  FMUL.FTZ R139, R200, R137 ;  /* 0x00000089c88b7220 */ /* 0x000fc40000410000 */
[----:B------:R-:W-:Y:S02]  /*78a0*/  FADD.FTZ R68, R68, R133 ;  /* 0x0000008544447221 */ /* 0x000fe40000010000 */
[----:B------:R-:W-:Y:S02]  /*78b0*/  FADD.FTZ R69, R69, R138 ;  /* 0x0000008a45457221 */ /* 0x000fe40000010000 */
[----:B------:R-:W-:Y:S02]  /*78c0*/  FFMA.FTZ R138, R63, R214, R139 ;  /* 0x000000d63f8a7223 */ /* 0x000fe4000001008b */
[----:B------:R-:W-:Y:S02]  /*78d0*/  FADD.FTZ R135, R68, R135 ;  /* 0x0000008744877221 */ /* 0x000fe40000010000 */
[----:B------:R-:W-:Y:S02]  /*78e0*/  FMUL.FTZ R68, R190, R118 ;  /* 0x00000076be447220 */ /* 0x000fe40000410000 */
[----:B------:R-:W-:-:S02]  /*78f0*/  FADD.FTZ R138, R69, R138 ;  /* 0x0000008a458a7221 */ /* 0x000fc40000010000 */
[----:B------:R-:W-:Y:S02]  /*7900*/  FFMA.FTZ R136, R98, R219, R136 ;  /* 0x000000db62887223 */ /* 0x000fe40000010088 */
[----:B------:R-:W-:Y:S02]  /*7910*/  FADD.FTZ R219, -R82, R219 ;  /* 0x000000db52db7221 */ /* 0x000fe40000010100 */
[----:B------:R-:W-:Y:S02]  /*7920*/  FMUL.FTZ R142, R173, R118 ;  /* 0x00000076ad8e7220 */ /* 0x000fe40000410000 */
[----:B------:R-:W-:Y:S02]  /*7930*/  FMUL.FTZ R69, R199, R68 ;  /* 0x00000044c7457220 */ /* 0x000fe40000410000 */
[----:B------:R-:W-:Y:S02]  /*7940*/  FMUL.FTZ R133, R200, R63 ;  /* 0x0000003fc8857220 */ /* 0x000fe40000410000 */
[----:B------:R-:W-:-:S02]  /*7950*/  FFMA.FTZ R54, R219, R142, -R69 ;  /* 0x0000008edb367223 */ /* 0x000fc40000010845 */
[-C--:B------:R-:W-:Y:S02]  /*7960*/  FMUL.FTZ R69, R189, R117.reuse ;  /* 0x00000075bd457220 */ /* 0x080fe40000410000 */
[----:B------:R-:W-:Y:S02]  /*7970*/  FFMA.FTZ R136, R97, R212, R136 ;  /* 0x000000d461887223 */ /* 0x000fe40000010088 */
[----:B------:R-:W-:Y:S02]  /*7980*/  FMUL.FTZ R142, R199, R142 ;  /* 0x0000008ec78e7220 */ /* 0x000fe40000410000 */
[----:B------:R-:W-:Y:S02]  /*7990*/  FMUL.FTZ R55, R172, R117 ;  /* 0x00000075ac377220 */ /* 0x000fe40000410000 */
[----:B------:R-:W-:Y:S02]  /*79a0*/  FFMA.FTZ R140, R214, R137, -R133 ;  /* 0x00000089d68c7223 */ /* 0x000fe40000010885 */
[----:B------:R-:W-:-:S02]  /*79b0*/  FADD.FTZ R212, -R81, R212 ;  /* 0x000000d451d47221 */ /* 0x000fc40000010100 */
[----:B------:R-:W-:Y:S02]  /*79c0*/  FMUL.FTZ R137, R198, R69 ;  /* 0x00000045c6897220 */ /* 0x000fe40000410000 */
[----:B------:R-:W-:Y:S02]  /*79d0*/  FFMA.FTZ R53, R68, R219, R142 ;  /* 0x000000db44357223 */ /* 0x000fe4000001008e */
[----:B------:R-:W-:Y:S02]  /*79e0*/  FFMA.FTZ R136, R96, R217, R136 ;  /* 0x000000d960887223 */ /* 0x000fe40000010088 */
[-C--:B------:R-:W-:Y:S02]  /*79f0*/  FMUL.FTZ R133, R198, R55.reuse ;  /* 0x00000037c6857220 */ /* 0x080fe40000410000 */
[----:B------:R-:W-:Y:S02]  /*7a00*/  FADD.FTZ R135, R135, R140 ;  /* 0x0000008c87877221 */ /* 0x000fe40000010000 */
[----:B------:R-:W-:-:S02]  /*7a10*/  FFMA.FTZ R137, R212, R55, -R137 ;  /* 0x00000037d4897223 */ /* 0x000fc40000010889 */
[----:B------:R-:W-:Y:S02]  /*7a20*/  FADD.FTZ R53, R138, R53 ;  /* 0x000000358a357221 */ /* 0x000fe40000010000 */
[----:B------:R-:W-:Y:S02]  /*7a30*/  FFMA.FTZ R55, R95, R210, R136 ;  /* 0x000000d25f377223 */ /* 0x000fe40000010088 */
[----:B------:R-:W-:Y:S02]  /*7a40*/  FFMA.FTZ R138, R69, R212, R133 ;  /* 0x000000d4458a7223 */ /* 0x000fe40000010085 */
[----:B------:R-:W-:Y:S02]  /*7a50*/  FFMA.FTZ R52, R98, -R199, R52 ;  /* 0x800000c762347223 */ /* 0x000fe40000010034 */
[----:B------:R-:W-:Y:S02]  /*7a60*/  FMUL.FTZ R136, R188, R116 ;  /* 0x00000074bc887220 */ /* 0x000fe40000410000 */
[----:B------:R-:W-:-:S02]  /*7a70*/  FADD.FTZ R54, R135, R54 ;  /* 0x0000003687367221 */ /* 0x000fc40000010000 */
[----:B------:R-:W-:Y:S02]  /*7a80*/  FFMA.FTZ R135, R94, R215, R55 ;  /* 0x000000d75e877223 */ /* 0x000fe40000010037 */
[----:B------:R-:W-:Y:S02]  /*7a90*/  FADD.FTZ R53, R53, R138 ;  /* 0x0000008a35357221 */ /* 0x000fe40000010000 */
[----:B------:R-:W-:Y:S02]  /*7aa0*/  FFMA.FTZ R52, R97, -R198, R52 ;  /* 0x800000c661347223 */ /* 0x000fe40000010034 */
[----:B------:R-:W-:Y:S02]  /*7ab0*/  FADD.FTZ R217, -R80, R217 ;  /* 0x000000d950d97221 */ /* 0x000fe40000010100 */
[----:B------:R-:W-:Y:S02]  /*7ac0*/  FMUL.FTZ R138, R171, R116 ;  /* 0x00000074ab8a7220 */ /* 0x000fe40000410000 */
[----:B------:R-:W-:-:S02]  /*7ad0*/  FMUL.FTZ R55, R197, R136 ;  /* 0x00000088c5377220 */ /* 0x000fc40000410000 */
[----:B------:R-:W-:Y:S02]  /*7ae0*/  FMUL.FTZ R133, R187, R111 ;  /* 0x0000006fbb857220 */ /* 0x000fe40000410000 */
[----:B------:R-:W-:Y:S02]  /*7af0*/  FFMA.FTZ R139, R93, R208, R135 ;  /* 0x000000d05d8b7223 */ /* 0x000fe40000010087 */
[----:B------:R-:W-:Y:S02]  /*7b00*/  FFMA.FTZ R52, R96, -R197, R52 ;  /* 0x800000c560347223 */ /* 0x000fe40000010034 */
[----:B------:R-:W-:Y:S02]  /*7b10*/  FADD.FTZ R54, R54, R137 ;  /* 0x0000008936367221 */ /* 0x000fe40000010000 */
[----:B------:R-:W-:Y:S02]  /*7b20*/  FFMA.FTZ R55, R217, R138, -R55 ;  /* 0x0000008ad9377223 */ /* 0x000fe40000010837 */
[----:B------:R-:W-:-:S02]  /*7b30*/  FADD.FTZ R210, -R79, R210 ;  /* 0x000000d24fd27221 */ /* 0x000fc40000010100 */
[----:B------:R-:W-:Y:S02]  /*7b40*/  FMUL.FTZ R135, R170, R111 ;  /* 0x0000006faa877220 */ /* 0x000fe40000410000 */
[----:B------:R-:W-:Y:S02]  /*7b50*/  FMUL.FTZ R137, R196, R133 ;  /* 0x00000085c4897220 */ /* 0x000fe40000410000 */
[----:B------:R-:W-:Y:S02]  /*7b60*/  FMUL.FTZ R138, R197, R138 ;  /* 0x0000008ac58a7220 */ /* 0x000fe40000410000 */
[----:B------:R-:W-:Y:S02]  /*7b70*/  FFMA.FTZ R139, R92, R213, R139 ;  /* 0x000000d55c8b7223 */ /* 0x000fe4000001008b */
[----:B------:R-:W-:Y:S02]  /*7b80*/  FFMA.FTZ R52, R95, -R196, R52 ;  /* 0x800000c45f347223 */ /* 0x000fe40000010034 */
[----:B------:R-:W-:-:S02]  /*7b90*/  FFMA.FTZ R137, R210, R135, -R137 ;  /* 0x00000087d2897223 */ /* 0x000fc40000010889 */
[----:B------:R-:W-:Y:S02]  /*7ba0*/  FFMA.FTZ R138, R136, R217, R138 ;  /* 0x000000d9888a7223 */ /* 0x000fe4000001008a */
        /* <DEDUP_REMOVED lines=8> */
[----:B------:R-:W-:Y:S02]  /*7c30*/  FADD.FTZ R135, R53, R138 ;  /* 0x0000008a35877221 */ /* 0x000fe40000010000 */
[----:B------:R-:W-:Y:S02]  /*7c40*/  FFMA.FTZ R139, R89, R220, R139 ;  /* 0x000000dc598b7223 */ /* 0x000fe4000001008b */
[----:B------:R-:W-:-:S02]  /*7c50*/  FADD.FTZ R53, RZ, R134 ;  /* 0x00000086ff357221 */ /* 0x000fc40000010000 */
[----:B------:R-:W-:Y:S02]  /*7c60*/  FFMA.FTZ R52, R92, -R207, R52 ;  /* 0x800000cf5c347223 */ /* 0x000fe40000010034 */
[----:B------:R-:W-:Y:S02]  /*7c70*/  FMUL.FTZ R134, R186, R110 ;  /* 0x0000006eba867220 */ /* 0x000fe40000410000 */
[----:B------:R-:W-:Y:S02]  /*7c80*/  FADD.FTZ R137, R54, R137 ;  /* 0x0000008936897221 */ /* 0x000fe40000010000 */
[----:B------:R-:W-:Y:S02]  /*7c90*/  FFMA.FTZ R54, R88, R225, R139 ;  /* 0x000000e158367223 */ /* 0x000fe4000001008b */
[----:B------:R-:W-:Y:S02]  /*7ca0*/  FFMA.FTZ R139, R91, -R206, R52 ;  /* 0x800000ce5b8b7223 */ /* 0x000fe40000010034 */
[----:B------:R-:W-:-:S02]  /*7cb0*/  FADD.FTZ R215, -R78, R215 ;  /* 0x000000d74ed77221 */ /* 0x000fc40000010100 */
[----:B------:R-:W-:Y:S02]  /*7cc0*/  FMUL.FTZ R140, R179, UR15 ;  /* 0x0000000fb38c7c20 */ /* 0x000fe40008410000 */
[----:B------:R-:W-:Y:S02]  /*7cd0*/  FMUL.FTZ R52, R169, R110 ;  /* 0x0000006ea9347220 */ /* 0x000fe40000410000 */
[----:B------:R-:W-:Y:S02]  /*7ce0*/  FMUL.FTZ R55, R71, R134 ;  /* 0x0000008647377220 */ /* 0x000fe40000410000 */
[----:B------:R-:W-:Y:S02]  /*7cf0*/  FFMA.FTZ R139, R90, -R209, R139 ;  /* 0x800000d15a8b7223 */ /* 0x000fe4000001008b */
[----:B------:R-:W-:Y:S02]  /*7d00*/  FFMA.FTZ R140, R161, UR14, -R140 ;  /* 0x0000000ea18c7c23 */ /* 0x000fe4000801088c */
[----:B------:R-:W-:-:S02]  /*7d10*/  FFMA.FTZ R142, R215, R52, -R55 ;  /* 0x00000034d78e7223 */ /* 0x000fc40000010837 */
[----:B------:R-:W-:Y:S02]  /*7d20*/  FMUL.FTZ R52, R71, R52 ;  /* 0x0000003447347220 */ /* 0x000fe40000410000 */
[-C--:B------:R-:W-:Y:S02]  /*7d30*/  FMUL.FTZ R138, R179, R104.reuse ;  /* 0x00000068b38a7220 */ /* 0x080fe40000410000 */
[----:B------:R-:W-:Y:S02]  /*7d40*/  FMUL.FTZ R144, R161, R104 ;  /* 0x00000068a1907220 */ /* 0x000fe40000410000 */
[----:B------:R-:W-:Y:S02]  /*7d50*/  FFMA.FTZ R55, R89, -R222, R139 ;  /* 0x800000de59377223 */ /* 0x000fe4000001008b */
[----:B------:R-:W-:Y:S02]  /*7d60*/  FMUL.FTZ R147, R53, R140 ;  /* 0x0000008c35937220 */ /* 0x000fe40000410000 */
[----:B------:R-:W-:-:S02]  /*7d70*/  FFMA.FTZ R140, R134, R215, R52 ;  /* 0x000000d7868c7223 */ /* 0x000fc40000010034 */
[C---:B------:R-:W-:Y:S02]  /*7d80*/  FMUL.FTZ R139, R53.reuse, R138 ;  /* 0x0000008a358b7220 */ /* 0x040fe40000410000 */
[----:B------:R-:W-:Y:S02]  /*7d90*/  FFMA.FTZ R55, R88, -R53, R55 ;  /* 0x8000003558377223 */ /* 0x000fe40000010037 */
[----:B------:R-:W-:Y:S02]  /*7da0*/  FMUL.FTZ R149, R53, R144 ;  /* 0x0000009035957220 */ /* 0x000fe40000410000 */
[----:B------:R-:W-:Y:S02]  /*7db0*/  FADD.FTZ R225, -R72, R225 ;  /* 0x000000e148e17221 */ /* 0x000fe40000010100 */
[----:B------:R-:W-:Y:S02]  /*7dc0*/  FADD.FTZ R53, R135, R140 ;  /* 0x0000008c87357221 */ /* 0x000fe40000010000 */
[----:B------:R-:W-:-:S02]  /*7dd0*/  FMUL.FTZ R135, R185, R109 ;  /* 0x0000006db9877220 */ /* 0x000fc40000410000 */
[----:B------:R-:W-:Y:S02]  /*7de0*/  FFMA.FTZ R52, R225, R144, -R139 ;  /* 0x00000090e1347223 */ /* 0x000fe4000001088b */
[----:B------:R-:W-:Y:S02]  /*7df0*/  FADD.FTZ R142, R137, R142 ;  /* 0x0000008e898e7221 */ /* 0x000fe40000010000 */
[----:B------:R-:W-:Y:S02]  /*7e00*/  FADD.FTZ R208, -R77, R208 ;  /* 0x000000d04dd07221 */ /* 0x000fe40000010100 */
[----:B------:R-:W-:Y:S02]  /*7e10*/  FMUL.FTZ R137, R168, R109 ;  /* 0x0000006da8897220 */ /* 0x000fe40000410000 */
[----:B------:R-:W-:Y:S02]  /*7e20*/  FMUL.FTZ R139, R70, R135 ;  /* 0x00000087468b7220 */ /* 0x000fe40000410000 */
[----:B------:R-:W-:-:S02]  /*7e30*/  FMUL.FTZ R140, R183, R108 ;  /* 0x0000006cb78c7220 */ /* 0x000fc40000410000 */
[-C--:B------:R-:W-:Y:S02]  /*7e40*/  FFMA.FTZ R141, R208, R137.reuse, -R139 ;  /* 0x00000089d08d7223 */ /* 0x080fe4000001088b */
[----:B------:R-:W-:Y:S02]  /*7e50*/  FMUL.FTZ R139, R70, R137 ;  /* 0x00000089468b7220 */ /* 0x000fe40000410000 */
[----:B------:R-:W-:Y:S02]  /*7e60*/  FADD.FTZ R213, -R76, R213 ;  /* 0x000000d54cd57221 */ /* 0x000fe40000010100 */
[----:B------:R-:W-:Y:S02]  /*7e70*/  FMUL.FTZ R146, R167, R108 ;  /* 0x0000006ca7927220 */ /* 0x000fe40000410000 */
[----:B------:R-:W-:Y:S02]  /*7e80*/  FMUL.FTZ R143, R207, R140 ;  /* 0x0000008ccf8f7220 */ /* 0x000fe40000410000 */
[----:B------:R-:W-:-:S02]  /*7e90*/  FMUL.FTZ R137, R182, R107 ;  /* 0x0000006bb6897220 */ /* 0x000fc40000410000 */
[----:B------:R-:W-:Y:S02]  /*7ea0*/  FFMA.FTZ R144, R135, R208, R139 ;  /* 0x000000d087907223 */ /* 0x000fe4000001008b */
[----:B------:R-:W-:Y:S02]  /*7eb0*/  FADD.FTZ R204, -R75, R204 ;  /* 0x000000cc4bcc7221 */ /* 0x000fe40000010100 */
[----:B------:R-:W-:Y:S02]  /*7ec0*/  FMUL.FTZ R145, R166, R107 ;  /* 0x0000006ba6917220 */ /* 0x000fe40000410000 */
[-C--:B------:R-:W-:Y:S02]  /*7ed0*/  FFMA.FTZ R148, R213, R146.reuse, -R143 ;  /* 0x00000092d5947223 */ /* 0x080fe4000001088f */
[----:B------:R-:W-:Y:S02]  /*7ee0*/  FMUL.FTZ R139, R206, R137 ;  /* 0x00000089ce8b7220 */ /* 0x000fe40000410000 */
[----:B------:R-:W-:-:S02]  /*7ef0*/  FMUL.FTZ R146, R207, R146 ;  /* 0x00000092cf927220 */ /* 0x000fc40000410000 */
[----:B------:R-:W-:Y:S02]  /*7f00*/  FADD.FTZ R53, R53, R144 ;  /* 0x0000009035357221 */ /* 0x000fe40000010000 */
[----:B------:R-:W-:Y:S02]  /*7f10*/  FFMA.FTZ R144, R204, R145, -R139 ;  /* 0x00000091cc907223 */ /* 0x000fe4000001088b */
[----:B------:R-:W-:Y:S02]  /*7f20*/  FFMA.FTZ R146, R140, R213, R146 ;  /* 0x000000d58c927223 */ /* 0x000fe40000010092 */
[----:B------:R-:W-:Y:S02]  /*7f30*/  FMUL.FTZ R145, R206, R145 ;  /* 0x00000091ce917220 */ /* 0x000fe40000410000 */
[----:B------:R-:W-:Y:S02]  /*7f40*/  FADD.FTZ R141, R142, R141 ;  /* 0x0000008d8e8d7221 */ /* 0x000fe40000010000 */
[----:B------:R-:W-:-:S02]  /*7f50*/  FMUL.FTZ R150, R161, UR15 ;  /* 0x0000000fa1967c20 */ /* 0x000fc40008410000 */
[----:B------:R-:W-:Y:S02]  /*7f60*/  FADD.FTZ R53, R53, R146 ;  /* 0x0000009235357221 */ /* 0x000fe40000010000 */
[----:B------:R-:W-:Y:S02]  /*7f70*/  FFMA.FTZ R142, R137, R204, R145 ;  /* 0x000000cc898e7223 */ /* 0x000fe40000010091 */
[----:B------:R-:W-:Y:S02]  /*7f80*/  FFMA.FTZ R150, R179, UR14, R150 ;  /* 0x0000000eb3967c23 */ /* 0x000fe40008010096 */
[----:B------:R-:W-:Y:S02]  /*7f90*/  FADD.FTZ R141, R141, R148 ;  /* 0x000000948d8d7221 */ /* 0x000fe40000010000 */
[----:B------:R-:W-:Y:S02]  /*7fa0*/  FADD.FTZ R53, R53, R142 ;  /* 0x0000008e35357221 */ /* 0x000fe40000010000 */
[----:B------:R-:W-:-:S02]  /*7fb0*/  FMUL.FTZ R142, R181, R106 ;  /* 0x0000006ab58e7220 */ /* 0x000fc40000410000 */
[----:B------:R-:W-:Y:S02]  /*7fc0*/  FFMA.FTZ R150, R150, R225, R147 ;  /* 0x000000e196967223 */ /* 0x000fe40000010093 */
[----:B------:R-:W-:Y:S02]  /*7fd0*/  FADD.FTZ R141, R141, R144 ;  /* 0x000000908d8d7221 */ /* 0x000fe40000010000 */
[----:B------:R-:W-:Y:S02]  /*7fe0*/  FADD.FTZ R211, -R74, R211 ;  /* 0x000000d34ad37221 */ /* 0x000fe40000010100 */
[----:B------:R-:W-:Y:S02]  /*7ff0*/  FMUL.FTZ R144, R165, R106 ;  /* 0x0000006aa5907220 */ /* 0x000fe40000410000 */
[----:B------:R-:W-:Y:S02]  /*8000*/  FMUL.FTZ R143, R209, R142 ;  /* 0x0000008ed18f7220 */ /* 0x000fe40000410000 */
[----:B------:R-:W-:-:S02]  /*8010*/  FMUL.FTZ R147, R180, UR15 ;  /* 0x0000000fb4937c20 */ /* 0x000fc40008410000 */
[-C--:B------:R-:W-:Y:S02]  /*8020*/  FMUL.FTZ R139, R180, R105.reuse ;  /* 0x00000069b48b7220 */ /* 0x080fe40000410000 */
[-C--:B------:R-:W-:Y:S02]  /*8030*/  FFMA.FTZ R146, R211, R144.reuse, -R143 ;  /* 0x00000090d3927223 */ /* 0x080fe4000001088f */
[C---:B------:R-:W-:Y:S02]  /*8040*/  FFMA.FTZ R147, R56.reuse, UR14, -R147 ;  /* 0x0000000e38937c23 */ /* 0x040fe40008010893 */
        /* <DEDUP_REMOVED lines=11> */
[----:B------:R-:W-:Y:S02]  /*8100*/  FFMA.FTZ R222, R139, R220, R222 ;  /* 0x000000dc8bde7223 */ /* 0x000fe400000100de */
[----:B------:R-:W-:Y:S02]  /*8110*/  FFMA.FTZ R145, R180, UR14, R145 ;  /* 0x0000000eb4917c23 */ /* 0x000fe40008010091 */
[----:B------:R-:W-:Y:S02]  /*8120*/  FFMA.FTZ R152, R138, R225, R149 ;  /* 0x000000e18a987223 */ /* 0x000fe40000010095 */
[----:B------:R-:W-:Y:S01]  /*8130*/  FADD.FTZ R143, R141, R148 ;  /* 0x000000948d8f7221 */ /* 0x000fe20000010000 */
[----:B------:R-:W0:Y:S01]  /*8140*/  SHFL.DOWN PT, R149, R54, 0x1, 0x1f ;  /* 0x08201f0036957f89 */ /* 0x000e2200000e0000 */
[----:B------:R-:W-:-:S02]  /*8150*/  FADD.FTZ R53, R53, R222 ;  /* 0x000000de35357221 */ /* 0x000fc40000010000 */
[----:B------:R-:W-:Y:S01]  /*8160*/  FFMA.FTZ R141, R145, R220, R147 ;  /* 0x000000dc918d7223 */ /* 0x000fe20000010093 */
[----:B------:R-:W1:Y:S01]  /*8170*/  SHFL.DOWN PT, R148, R55, 0x1, 0x1f ;  /* 0x08201f0037947f89 */ /* 0x000e6200000e0000 */
[----:B------:R-:W-:Y:S02]  /*8180*/  FADD.FTZ R145, R143, R52 ;  /* 0x000000348f917221 */ /* 0x000fe40000010000 */
[----:B------:R-:W-:Y:S02]  /*8190*/  FADD.FTZ R152, R53, R152 ;  /* 0x0000009835987221 */ /* 0x000fe40000010000 */
[----:B------:R-:W-:Y:S01]  /*81a0*/  FMUL.FTZ R144, R181, UR15 ;  /* 0x0000000fb5907c20 */ /* 0x000fe20008410000 */
[----:B------:R-:W2:Y:S01]  /*81b0*/  SHFL.DOWN PT, R146, R145, 0x1, 0x1f ;  /* 0x08201f0091927f89 */ /* 0x000ea200000e0000 */
[C---:B------:R-:W-:Y:S02]  /*81c0*/  FMUL.FTZ R52, R165.reuse, UR15 ;  /* 0x0000000fa5347c20 */ /* 0x040fe40008410000 */
[----:B------:R-:W-:Y:S01]  /*81d0*/  FFMA.FTZ R144, R165, UR14, -R144 ;  /* 0x0000000ea5907c23 */ /* 0x000fe20008010890 */
[----:B------:R-:W3:Y:S01]  /*81e0*/  SHFL.DOWN PT, R147, R152, 0x1, 0x1f ;  /* 0x08201f0098937f89 */ /* 0x000ee200000e0000 */
[----:B------:R-:W-:-:S02]  /*81f0*/  FMUL.FTZ R53, R182, UR15 ;  /* 0x0000000fb6357c20 */ /* 0x000fc40008410000 */
[----:B------:R-:W-:Y:S02]  /*8200*/  FMUL.FTZ R144, R209, R144 ;  /* 0x00000090d1907220 */ /* 0x000fe40000410000 */
[----:B------:R-:W-:Y:S02]  /*8210*/  FFMA.FTZ R52, R181, UR14, R52 ;  /* 0x0000000eb5347c23 */ /* 0x000fe40008010034 */
[----:B------:R-:W-:Y:S02]  /*8220*/  FFMA.FTZ R143, R166, UR14, -R53 ;  /* 0x0000000ea68f7c23 */ /* 0x000fe40008010835 */
[----:B------:R-:W-:Y:S02]  /*8230*/  FFMA.FTZ R144, R52, R211, R144 ;  /* 0x000000d334907223 */ /* 0x000fe40000010090 */
[----:B------:R-:W-:Y:S02]  /*8240*/  FMUL.FTZ R53, R166, UR15 ;  /* 0x0000000fa6357c20 */ /* 0x000fe40008410000 */
        /* <DEDUP_REMOVED lines=8> */
[----:B0-----:R-:W-:-:S02]  /*82d0*/  @!P1 FADD.FTZ R54, R54, R149 ;  /* 0x0000009536369221 */ /* 0x001fc40000010000 */
[----:B-1----:R-:W-:Y:S02]  /*82e0*/  @!P1 FADD.FTZ R55, R55, R148 ;  /* 0x0000009437379221 */ /* 0x002fe40000010000 */
[----:B--2---:R-:W-:Y:S01]  /*82f0*/  @!P1 FADD.FTZ R53, R53, R146 ;  /* 0x0000009235359221 */ /* 0x004fe20000010000 */
[----:B------:R-:W0:Y:S01]  /*8300*/  SHFL.DOWN PT, R153, R54, 0x2, 0x1f ;  /* 0x08401f0036997f89 */ /* 0x000e2200000e0000 */
[----:B---3--:R-:W-:Y:S01]  /*8310*/  @!P1 FADD.FTZ R52, R52, R147 ;  /* 0x0000009334349221 */ /* 0x008fe20000010000 */
[----:B------:R-:W-:Y:S01]  /*8320*/  ISETP.GT.AND P1, PT, R126, 0x1d, PT ;  /* 0x0000001d7e00780c */ /* 0x000fe20003f24270 */
[----:B------:R-:W-:Y:S01]  /*8330*/  FFMA.FTZ R56, R39, R179, R150 ;  /* 0x000000b327387223 */ /* 0x000fe20000010096 */
[----:B------:R-:W1:Y:S01]  /*8340*/  SHFL.DOWN PT, R152, R55, 0x2, 0x1f ;  /* 0x08401f0037987f89 */ /* 0x000e6200000e0000 */
[----:B------:R-:W-:Y:S02]  /*8350*/  FMUL.FTZ R145, R185, UR15 ;  /* 0x0000000fb9917c20 */ /* 0x000fe40008410000 */
[----:B------:R-:W-:Y:S01]  /*8360*/  FMUL.FTZ R148, R186, UR15 ;  /* 0x0000000fba947c20 */ /* 0x000fe20008410000 */
[----:B------:R-:W2:Y:S01]  /*8370*/  SHFL.DOWN PT, R150, R53, 0x2, 0x1f ;  /* 0x08401f0035967f89 */ /* 0x000ea200000e0000 */
[----:B------:R-:W-:-:S02]  /*8380*/  FFMA.FTZ R145, R168, UR14, -R145 ;  /* 0x0000000ea8917c23 */ /* 0x000fc40008010891 */
[----:B------:R-:W-:Y:S01]  /*8390*/  FMUL.FTZ R168, R168, UR15 ;  /* 0x0000000fa8a87c20 */ /* 0x000fe20008410000 */
[----:B------:R-:W3:Y:S01]  /*83a0*/  SHFL.DOWN PT, R151, R52, 0x2, 0x1f ;  /* 0x08401f0034977f89 */ /* 0x000ee200000e0000 */
[----:B------:R-:W-:Y:S02]  /*83b0*/  FMUL.FTZ R149, R70, R145 ;  /* 0x0000009146957220 */ /* 0x000fe40000410000 */
[----:B------:R-:W-:Y:S02]  /*83c0*/  FFMA.FTZ R147, R185, UR14, R168 ;  /* 0x0000000eb9937c23 */ /* 0x000fe400080100a8 */
[----:B------:R-:W-:Y:S02]  /*83d0*/  FFMA.FTZ R148, R169, UR14, -R148 ;  /* 0x0000000ea9947c23 */ /* 0x000fe40008010894 */
[----:B------:R-:W-:Y:S02]  /*83e0*/  FFMA.FTZ R147, R147, R208, R149 ;  /* 0x000000d093937223 */ /* 0x000fe40000010095 */
[----:B------:R-:W-:-:S02]  /*83f0*/  FMUL.FTZ R169, R169, UR15 ;  /* 0x0000000fa9a97c20 */ /* 0x000fc40008410000 */
[----:B------:R-:W-:Y:S02]  /*8400*/  FMUL.FTZ R145, R187, UR15 ;  /* 0x0000000fbb917c20 */ /* 0x000fe40008410000 */
[----:B0-----:R-:W-:Y:S02]  /*8410*/  @!P1 FADD.FTZ R54, R54, R153 ;  /* 0x0000009936369221 */ /* 0x001fe40000010000 */
[----:B------:R-:W-:Y:S02]  /*8420*/  FMUL.FTZ R148, R71, R148 ;  /* 0x0000009447947220 */ /* 0x000fe40000410000 */
        /* <DEDUP_REMOVED lines=8> */
[----:B------:R-:W-:Y:S01]  /*84b0*/  ISETP.GT.AND P1, PT, R126, 0x1b, PT ;  /* 0x0000001b7e00780c */ /* 0x000fe20003f24270 */
[----:B------:R-:W-:Y:S02]  /*84c0*/  FFMA.FTZ R148, R70, R215, R148 ;  /* 0x000000d746947223 */ /* 0x000fe40000010094 */
[----:B------:R-:W3:Y:S01]  /*84d0*/  SHFL.DOWN PT, R149, R52, 0x4, 0x1f ;  /* 0x08801f0034957f89 */ /* 0x000ee200000e0000 */
[----:B------:R-:W-:Y:S02]  /*84e0*/  FMUL.FTZ R70, R188, UR15 ;  /* 0x0000000fbc467c20 */ /* 0x000fe40008410000 */
[----:B------:R-:W-:Y:S02]  /*84f0*/  FMUL.FTZ R170, R170, UR15 ;  /* 0x0000000faaaa7c20 */ /* 0x000fe40008410000 */
[----:B------:R-:W-:-:S02]  /*8500*/  FMUL.FTZ R145, R196, R145 ;  /* 0x00000091c4917220 */ /* 0x000fc40000410000 */
[----:B------:R-:W-:Y:S02]  /*8510*/  FFMA.FTZ R70, R171, UR14, -R70 ;  /* 0x0000000eab467c23 */ /* 0x000fe40008010846 */
[----:B------:R-:W-:Y:S02]  /*8520*/  FFMA.FTZ R71, R187, UR14, R170 ;  /* 0x0000000ebb477c23 */ /* 0x000fe400080100aa */
[----:B------:R-:W-:Y:S02]  /*8530*/  FMUL.FTZ R171, R171, UR15 ;  /* 0x0000000fabab7c20 */ /* 0x000fe40008410000 */
[----:B0-----:R-:W-:Y:S02]  /*8540*/  @!P1 FADD.FTZ R54, R54, R153 ;  /* 0x0000009936369221 */ /* 0x001fe40000010000 */
[----:B------:R-:W-:Y:S02]  /*8550*/  FMUL.FTZ R197, R197, R70 ;  /* 0x00000046c5c57220 */ /* 0x000fe40000410000 */
[----:B-1----:R-:W-:Y:S01]  /*8560*/  @!P1 FADD.FTZ R55, R55, R152 ;  /* 0x0000009837379221 */ /* 0x002fe20000010000 */
[----:B------:R-:W0:Y:S01]  /*8570*/  SHFL.DOWN PT, R151, R54, 0x8, 0x1f ;  /* 0x09001f0036977f89 */ /* 0x000e2200000e0000 */
[----:B------:R-:W-:-:S02]  /*8580*/  FFMA.FTZ R71, R71, R210, R145 ;  /* 0x000000d247477223 */ /* 0x000fc40000010091 */
[----:B--2---:R-:W-:Y:S01]  /*8590*/  @!P1 FADD.FTZ R53, R53, R150 ;  /* 0x0000009635359221 */ /* 0x004fe20000010000 */
[----:B------:R-:W1:Y:S01]  /*85a0*/  SHFL.DOWN PT, R152, R55, 0x8, 0x1f ;  /* 0x09001f0037987f89 */ /* 0x000e6200000e0000 */
[----:B------:R-:W-:Y:S02]  /*85b0*/  FFMA.FTZ R70, R188, UR14, R171 ;  /* 0x0000000ebc467c23 */ /* 0x000fe400080100ab */
[----:B---3--:R-:W-:Y:S01]  /*85c0*/  @!P1 FADD.FTZ R52, R52, R149 ;  /* 0x0000009534349221 */ /* 0x008fe20000010000 */
[----:B------:R-:W2:Y:S01]  /*85d0*/  SHFL.DOWN PT, R150, R53, 0x8, 0x1f ;  /* 0x09001f0035967f89 */ /* 0x000ea200000e0000 */
[----:B------:R-:W-:Y:S01]  /*85e0*/  ISETP.GT.AND P1, PT, R126, 0x17, PT ;  /* 0x000000177e00780c */ /* 0x000fe20003f24270 */
[----:B------:R-:W-:Y:S02]  /*85f0*/  FFMA.FTZ R187, R40, R187, R71 ;  /* 0x000000bb28bb7223 */ /* 0x000fe40000010047 */
[----:B------:R-:W3:Y:S01]  /*8600*/  SHFL.DOWN PT, R149, R52, 0x8, 0x1f ;  /* 0x09001f0034957f89 */ /* 0x000ee200000e0000 */
[----:B------:R-:W-:-:S02]  /*8610*/  FFMA.FTZ R197, R70, R217, R197 ;  /* 0x000000d946c57223 */ /* 0x000fc400000100c5 */
[----:B------:R-:W-:Y:S02]  /*8620*/  FMUL.FTZ R71, R191, UR15 ;  /* 0x0000000fbf477c20 */ /* 0x000fe40008410000 */
[----:B------:R-:W-:Y:S02]  /*8630*/  FMUL.FTZ R70, R190, UR15 ;  /* 0x0000000fbe467c20 */ /* 0x000fe40008410000 */
[----:B------:R-:W-:Y:S02]  /*8640*/  FMUL.FTZ R145, R189, UR15 ;  /* 0x0000000fbd917c20 */ /* 0x000fe40008410000 */
[C---:B------:R-:W-:Y:S02]  /*8650*/  FFMA.FTZ R71, R174.reuse, UR14, -R71 ;  /* 0x0000000eae477c23 */ /* 0x040fe40008010847 */
[----:B------:R-:W-:Y:S02]  /*8660*/  FFMA.FTZ R70, R173, UR14, -R70 ;  /* 0x0000000ead467c23 */ /* 0x000fe40008010846 */
[----:B------:R-:W-:-:S02]  /*8670*/  FMUL.FTZ R174, R174, UR15 ;  /* 0x0000000faeae7c20 */ /* 0x000fc40008410000 */
[----:B0-----:R-:W-:Y:S02]  /*8680*/  @!P1 FADD.FTZ R54, R54, R151 ;  /* 0x0000009736369221 */ /* 0x001fe40000010000 */
[----:B-1----:R-:W-:Y:S02]  /*8690*/  @!P1 FADD.FTZ R55, R55, R152 ;  /* 0x0000009837379221 */ /* 0x002fe40000010000 */
[----:B------:R-:W-:Y:S01]  /*86a0*/  FFMA.FTZ R145, R172, UR14, -R145 ;  /* 0x0000000eac917c23 */ /* 0x000fe20008010891 */
        /* <DEDUP_REMOVED lines=8> */
[----:B------:R-:W-:-:S02]  /*8730*/  FMUL.FTZ R172, R172, UR15 ;  /* 0x0000000facac7c20 */ /* 0x000fc40008410000 */
[----:B------:R-:W-:Y:S01]  /*8740*/  FFMA.FTZ R71, R191, UR14, R174 ;  /* 0x0000000ebf477c23 */ /* 0x000fe200080100ae */
[----:B------:R-:W3:Y:S01]  /*8750*/  SHFL.DOWN PT, R149, R52, 0x10, 0x1f ;  /* 0x0a001f0034957f89 */ /* 0x000ee200000e0000 */
[----:B------:R-:W-:Y:S02]  /*8760*/  FMUL.FTZ R173, R173, UR15 ;  /* 0x0000000fadad7c20 */ /* 0x000fe40008410000 */
[----:B------:R-:W-:Y:S02]  /*8770*/  FMUL.FTZ R70, R192, UR15 ;  /* 0x0000000fc0467c20 */ /* 0x000fe40008410000 */
[----:B------:R-:W-:Y:S02]  /*8780*/  FMUL.FTZ R198, R198, R145 ;  /* 0x00000091c6c67220 */ /* 0x000fe40000410000 */
[----:B------:R-:W-:Y:S02]  /*8790*/  FFMA.FTZ R186, R41, R186, R148 ;  /* 0x000000ba29ba7223 */ /* 0x000fe40000010094 */
[----:B------:R-:W-:-:S02]  /*87a0*/  FFMA.FTZ R145, R189, UR14, R172 ;  /* 0x0000000ebd917c23 */ /* 0x000fc400080100ac */
[----:B------:R-:W-:Y:S02]  /*87b0*/  FFMA.FTZ R71, R71, R214, R200 ;  /* 0x000000d647477223 */ /* 0x000fe400000100c8 */
[----:B------:R-:W-:Y:S02]  /*87c0*/  FFMA.FTZ R148, R190, UR14, R173 ;  /* 0x0000000ebe947c23 */ /* 0x000fe400080100ad */
        /* <DEDUP_REMOVED lines=18> */
[----:B------:R-:W-:Y:S02]  /*88f0*/  FMUL.FTZ R178, R178, UR15 ;  /* 0x0000000fb2b27c20 */ /* 0x000fe40008410000 */
[----:B------:R-:W-:Y:S02]  /*8900*/  FFMA.FTZ R146, R183, UR14, R146 ;  /* 0x0000000eb7927c23 */ /* 0x000fe40008010092 */
[----:B------:R-:W-:Y:S02]  /*8910*/  FMUL.FTZ R145, R202, R145 ;  /* 0x00000091ca917220 */ /* 0x000fe40000410000 */
[----:B------:R-:W-:-:S02]  /*8920*/  FMUL.FTZ R70, R205, R70 ;  /* 0x00000046cd467220 */ /* 0x000fc40000410000 */
[----:B------:R-:W-:Y:S02]  /*8930*/  FFMA.FTZ R150, R192, UR14, R175 ;  /* 0x0000000ec0967c23 */ /* 0x000fe400080100af */
[----:B------:R-:W-:Y:S02]  /*8940*/  FFMA.FTZ R71, R193, UR14, R176 ;  /* 0x0000000ec1477c23 */ /* 0x000fe400080100b0 */
[----:B------:R-:W-:Y:S02]  /*8950*/  FFMA.FTZ R148, R57, UR14, R148 ;  /* 0x0000000e39947c23 */ /* 0x000fe40008010094 */
[----:B------:R-:W-:Y:S02]  /*8960*/  FFMA.FTZ R178, R195, UR14, R178 ;  /* 0x0000000ec3b27c23 */ /* 0x000fe400080100b2 */
[----:B0-----:R-:W-:Y:S02]  /*8970*/  @!P1 FADD.FTZ R54, R54, R151 ;  /* 0x0000009736369221 */ /* 0x001fe40000010000 */
[----:B-1----:R-:W-:-:S02]  /*8980*/  @!P1 FADD.FTZ R55, R55, R154 ;  /* 0x0000009a37379221 */ /* 0x002fc40000010000 */
[----:B--2---:R-:W-:Y:S02]  /*8990*/  @!P1 FADD.FTZ R53, R53, R152 ;  /* 0x0000009835359221 */ /* 0x004fe40000010000 */
        /* <DEDUP_REMOVED lines=66> */
.L_x_6315:
[----:B0-----:R-:W-:Y:S05]  /*8dc0*/  BSYNC B0 ;  /* 0x0000000000007941 */ /* 0x001fea0003800000 */
.L_x_6314:
[----:B------:R-:W-:-:S04]  /*8dd0*/  IADD3 R0, R0, 0x1, RZ ;  /* 0x0000000100007810 */ /* 0x000fc80007ffe0ff */
[----:B------:R-:W-:-:S13]  /*8de0*/  ISETP.GE.AND P0, PT, R0, c[0x0][0x16c], PT ;  /* 0x00005b0000007a0c */ /* 0x000fda0003f06270 */
[----:B------:R-:W-:Y:S01]  /*8df0*/  @P0 CALL.REL.NOINC `(.L_x_6279) ;  /* 0x0000001000000944 */ /* 0x000fe20003c00000 */
[----:B------:R-:W-:Y:S05]  /*8e00*/  BRA `(.L_x_6316) ;  /* 0xffffa41000007947 */ /* 0x000fea000383ffff */
.L_x_6279:
        /* <DEDUP_REMOVED lines=44> */
[----:B------:R-:W-:-:S05]  /*90d0*/  FADD.FTZ R51, R37, UR5 ;  /* 0x0000000525337e21 */ /* 0x000fca0008010000 */
[----:B------:R-:W1:Y:S08]  /*90e0*/  @!P4 MUFU.EX2 R41, R41 ;  /* 0x000000290029c308 */ /* 0x000e700000000800 */
[----:B------:R-:W2:Y:S01]  /*90f0*/  @!P3 MUFU.EX2 R42, R42 ;  /* 0x0000002a002ab308 */ /* 0x000ea20000000800 */
[----:B0-----:R-:W-:Y:S02]  /*9100*/  @!P2 FADD.FTZ R40, R0, 1 ;  /* 0x3f8000000028a421 */ /* 0x001fe40000010000 */
[----:B-1----:R-:W-:-:S05]  /*9110*/  @!P4 FADD.FTZ R0, R41, 1 ;  /* 0x3f8000002900c421 */ /* 0x002fca0000010000 */
[----:B------:R0:W1:Y:S01]  /*9120*/  @!P2 MUFU.RCP R45, R40 ;  /* 0x00000028002da308 */ /* 0x0000620000001000 */
[----:B------:R-:W-:Y:S02]  /*9130*/  @!P6 FMUL.FTZ R41, R60, -1.4426950216293334961 ;  /* 0xbfb8aa3b3c29e820 */ /* 0x000fe40000410000 */
[----:B--2---:R-:W-:-:S05]  /*9140*/  @!P3 FADD.FTZ R42, R42, 1 ;  /* 0x3f8000002a2ab421 */ /* 0x004fca0000010000 */
[----:B------:R-:W2:Y:S01]  /*9150*/  @!P4 MUFU.RCP R0, R0 ;  /* 0x000000000000c308 */ /* 0x000ea20000001000 */
[----:B0-----:R-:W-:-:S07]  /*9160*/  @!P5 FMUL.FTZ R40, R61, -1.4426950216293334961 ;  /* 0xbfb8aa3b3d28d820 */ /* 0x001fce0000410000 */
[----:B------:R-:W0:Y:S01]  /*9170*/  @!P3 MUFU.RCP R47, R42 ;  /* 0x0000002a002fb308 */ /* 0x000e220000001000 */
[----:B-1----:R-:W-:Y:S01]  /*9180*/  @!P2 FMUL.FTZ R24, R24, R45 ;  /* 0x0000002d1818a220 */ /* 0x002fe20000410000 */
[----:B------:R-:W-:-:S06]  /*9190*/  FSETP.GTU.FTZ.AND P2, PT, R63, 20, PT ;  /* 0x41a000003f00780b */ /* 0x000fcc0003f5c000 */
[----:B------:R-:W1:Y:S01]  /*91a0*/  @!P0 MUFU.EX2 R43, R43 ;  /* 0x0000002b002b8308 */ /* 0x000e620000000800 */
[----:B--2---:R-:W-:Y:S01]  /*91b0*/  @!P4 FMUL.FTZ R25, R25, R0 ;  /* 0x000000001919c220 */ /* 0x004fe20000410000 */
[----:B------:R-:W-:Y:S01]  /*91c0*/  FSETP.GTU.FTZ.AND P4, PT, R48, 20, PT ;  /* 0x41a000003000780b */ /* 0x000fe20003f9c000 */
[----:B------:R-:W-:-:S04]  /*91d0*/  @!P1 FMUL.FTZ R0, R62, -1.4426950216293334961 ;  /* 0xbfb8aa3b3e009820 */ /* 0x000fc80000410000 */
[----:B------:R-:W-:Y:S01]  /*91e0*/  @!P2 FMUL.FTZ R37, R63, -1.4426950216293334961 ;  /* 0xbfb8aa3b3f25a820 */ /* 0x000fe20000410000 */
[----:B------:R-:W2:Y:S01]  /*91f0*/  @!P6 MUFU.EX2 R41, R41 ;  /* 0x000000290029e308 */ /* 0x000ea20000000800 */
[----:B0-----:R-:W-:Y:S01]  /*9200*/  @!P3 FMUL.FTZ R26, R26, R47 ;  /* 0x0000002f1a1ab220 */ /* 0x001fe20000410000 */
[----:B------:R-:W-:Y:S01]  /*9210*/  FSETP.GTU.FTZ.AND P3, PT, R51, 20, PT ;  /* 0x41a000003300780b */ /* 0x000fe20003f7c000 */
[----:B------:R-:W0:Y:S04]  /*9220*/  LDS.128 R44, [R120.X16] ;  /* 0x00000000782c7984 */ /* 0x000e28000000cc00 */
[----:B------:R-:W-:Y:S01]  /*9230*/  @!P4 FMUL.FTZ R48, R48, -1.4426950216293334961 ;  /* 0xbfb8aa3b3030c820 */ /* 0x000fe20000410000 */
[----:B------:R2:W-:Y:S01]  /*9240*/  @!P1 MUFU.EX2 R36, R0 ;  /* 0x0000000000249308 */ /* 0x0005e20000000800 */
[----:B-1----:R-:W-:-:S06]  /*9250*/  @!P0 FADD.FTZ R43, R43, 1 ;  /* 0x3f8000002b2b8421 */ /* 0x002fcc0000010000 */
[----:B------:R-:W-:Y:S01]  /*9260*/  @!P3 FMUL.FTZ R51, R51, -1.4426950216293334961 ;  /* 0xbfb8aa3b3333b820 */ /* 0x000fe20000410000 */
[----:B------:R-:W1:Y:S01]  /*9270*/  @!P5 MUFU.EX2 R40, R40 ;  /* 0x000000280028d308 */ /* 0x000e620000000800 */
[----:B--2---:R-:W-:-:S07]  /*9280*/  @!P6 FADD.FTZ R0, R41, 1 ;  /* 0x3f8000002900e421 */ /* 0x004fce0000010000 */
[----:B------:R2:W3:Y:S08]  /*9290*/  @!P2 MUFU.EX2 R49, R37 ;  /* 0x000000250031a308 */ /* 0x0004f00000000800 */
[----:B------:R4:W5:Y:S01]  /*92a0*/  @!P4 MUFU.EX2 R50, R48 ;  /* 0x000000300032c308 */ /* 0x0009620000000800 */
[----:B-1----:R-:W-:Y:S01]  /*92b0*/  @!P5 FADD.FTZ R42, R40, 1 ;  /* 0x3f800000282ad421 */ /* 0x002fe20000010000 */
[----:B------:R-:W-:Y:S01]  /*92c0*/  SHF.L.U32 R40, R72, 0xa, RZ ;  /* 0x0000000a48287819 */ /* 0x000fe200000006ff */
[----:B--2---:R-:W-:-:S03]  /*92d0*/  IMAD R37, R129, c[0x0][0x2d8], RZ ;  /* 0x0000b60081257a24 */ /* 0x004fc600078e02ff */
[--C-:B------:R-:W-:Y:S01]  /*92e0*/  SHF.R.S32.HI R41, RZ, 0x1f, R40.reuse ;  /* 0x0000001fff297819 */ /* 0x100fe20000011428 */
[----:B------:R-:W-:Y:S01]  /*92f0*/  IMAD R57, R130, c[0x0][0x2dc], R37 ;  /* 0x0000b70082397a24 */ /* 0x000fe200078e0225 */
[----:B------:R1:W2:Y:S01]  /*9300*/  @!P0 MUFU.RCP R52, R43 ;  /* 0x0000002b00348308 */ /* 0x0002a20000001000 */
[----:B----4-:R-:W-:Y:S02]  /*9310*/  @!P1 FADD.FTZ R48, R36, 1 ;  /* 0x3f80000024309421 */ /* 0x010fe40000010000 */
[----:B---3--:R-:W-:Y:S02]  /*9320*/  @!P2 FADD.FTZ R49, R49, 1 ;  /* 0x3f8000003131a421 */ /* 0x008fe40000010000 */
[----:B------:R-:W-:-:S03]  /*9330*/  IMAD.WIDE.U32 R36, R130, c[0x0][0x2d8], R40 ;  /* 0x0000b60082247a25 */ /* 0x000fc600078e0028 */
[----:B------:R-:W3:Y:S01]  /*9340*/  @!P6 MUFU.RCP R53, R0 ;  /* 0x000000000035e308 */ /* 0x000ee20000001000 */
[----:B-----5:R-:W-:Y:S01]  /*9350*/  @!P4 FADD.FTZ R50, R50, 1 ;  /* 0x3f8000003232c421 */ /* 0x020fe20000010000 */
[----:B------:R-:W-:Y:S01]  /*9360*/  IADD3 R37, R37, R57, RZ ;  /* 0x0000003925257210 */ /* 0x000fe20007ffe0ff */
[----:B-1----:R-:W-:Y:S01]  /*9370*/  FADD.FTZ R43, R38, UR5 ;  /* 0x00000005262b7e21 */ /* 0x002fe20008010000 */
[----:B------:R-:W-:Y:S01]  /*9380*/  BAR.SYNC.DEFER_BLOCKING 0x0 ;  /* 0x0000000000007b1d */ /* 0x000fe20000010000 */
[----:B0-----:R-:W-:Y:S02]  /*9390*/  FADD.FTZ R45, R45, UR5 ;  /* 0x000000052d2d7e21 */ /* 0x001fe40008010000 */
[----:B------:R-:W-:-:S03]  /*93a0*/  IMAD.WIDE.U32 R36, R132, c[0x0][0x2e0], R36 ;  /* 0x0000b80084247a25 */ /* 0x000fc600078e0024 */
[----:B------:R0:W1:Y:S01]  /*93b0*/  @!P1 MUFU.RCP R55, R48 ;  /* 0x0000003000379308 */ /* 0x0000620000001000 */
[----:B--2---:R-:W-:Y:S01]  /*93c0*/  @!P0 FMUL.FTZ R27, R27, R52 ;  /* 0x000000341b1b8220 */ /* 0x004fe20000410000 */
[----:B------:R-:W-:Y:S01]  /*93d0*/  FSETP.GTU.FTZ.AND P0, PT, R43, 20, PT ;  /* 0x41a000002b00780b */ /* 0x000fe20003f1c000 */
[----:B------:R-:W-:Y:S02]  /*93e0*/  FADD.FTZ R52, R39, UR5 ;  /* 0x0000000527347e21 */ /* 0x000fe40008010000 */
[----:B------:R-:W-:Y:S02]  /*93f0*/  FADD.FTZ R46, R46, UR5 ;  /* 0x000000052e2e7e21 */ /* 0x000fe40008010000 */
[----:B---3--:R-:W-:Y:S01]  /*9400*/  @!P6 FMUL.FTZ R28, R28, R53 ;  /* 0x000000351c1ce220 */ /* 0x008fe20000410000 */
[----:B------:R-:W2:Y:S01]  /*9410*/  @!P2 MUFU.RCP R38, R49 ;  /* 0x000000310026a308 */ /* 0x000ea20000001000 */
[----:B------:R-:W-:Y:S01]  /*9420*/  IMAD R53, R131, c[0x0][0x2e0], RZ ;  /* 0x0000b80083357a24 */ /* 0x000fe200078e02ff */
[----:B------:R-:W-:Y:S01]  /*9430*/  FSETP.GTU.FTZ.AND P6, PT, R52, 20, PT ;  /* 0x41a000003400780b */ /* 0x000fe20003fdc000 */
[----:B------:R-:W-:-:S02]  /*9440*/  FADD.FTZ R47, R47, UR5 ;  /* 0x000000052f2f7e21 */ /* 0x000fc40008010000 */
[----:B------:R-:W-:Y:S02]  /*9450*/  IMAD R53, R132, c[0x0][0x2e4], R53 ;  /* 0x0000b90084357a24 */ /* 0x000fe400078e0235 */
[----:B0-----:R-:W-:Y:S01]  /*9460*/  FADD.FTZ R48, R44, UR5 ;  /* 0x000000052c307e21 */ /* 0x001fe20008010000 */
[----:B------:R-:W0:Y:S01]  /*9470*/  @!P4 MUFU.RCP R39, R50 ;  /* 0x000000320027c308 */ /* 0x000e220000001000 */
[----:B-1----:R-:W-:Y:S01]  /*9480*/  @!P1 FMUL.FTZ R30, R30, R55 ;  /* 0x000000371e1e9220 */ /* 0x002fe20000410000 */
[----:B------:R-:W-:Y:S01]  /*9490*/  FSETP.GTU.FTZ.AND P1, PT, R45, 20, PT ;  /* 0x41a000002d00780b */ /* 0x000fe20003f3c000 */
[----:B------:R-:W-:Y:S01]  /*94a0*/  @!P0 FMUL.FTZ R0, R43, -1.4426950216293334961 ;  /* 0xbfb8aa3b2b008820 */ /* 0x000fe20000410000 */
[----:B------:R-:W-:Y:S01]  /*94b0*/  IADD3 R37, R37, R53, RZ ;  /* 0x0000003525257210 */ /* 0x000fe20007ffe0ff */
[----:B------:R-:W-:-:S03]  /*94c0*/  IMAD.WIDE.U32 R40, R130, c[0x0][0x2f8], R40 ;  /* 0x0000be0082287a25 */ /* 0x000fc600078e0028 */
[----:B------:R-:W1:Y:S01]  /*94d0*/  @!P5 MUFU.RCP R42, R42 ;  /* 0x0000002a002ad308 */ /* 0x000e620000001000 */
[----:B--2---:R-:W-:Y:S01]  /*94e0*/  @!P2 FMUL.FTZ R31, R31, R38 ;  /* 0x000000261f1fa220 */ /* 0x004fe20000410000 */
[----:B------:R-:W-:Y:S01]  /*94f0*/  FSETP.GTU.FTZ.AND P2, PT, R46, 20, PT ;  /* 0x41a000002e00780b */ /* 0x000fe20003f5c000 */
[----:B0-----:R-:W-:Y:S01]  /*9500*/  @!P4 FMUL.FTZ R32, R32, R39 ;  /* 0x000000272020c220 */ /* 0x001fe20000410000 */
[----:B------:R-:W-:-:S04]  /*9510*/  LEA R38, P4, R36, c[0x0][0x330], 0x2 ;  /* 0x0000cc0024267a11 */ /* 0x000fc800078810ff */
[----:B------:R-:W0:Y:S01]  /*9520*/  @!P0 MUFU.EX2 R43, R0 ;  /* 0x00000000002b8308 */ /* 0x000e220000000800 */
[----:B------:R-:W-:Y:S01]  /*9530*/  LEA.HI.X R39, R36, c[0x0][0x334], R37, 0x2, P4 ;  /* 0x0000cd0024277a11 */ /* 0x000fe200020f1425 */
[----:B------:R-:W-:Y:S01]  /*9540*/  @!P1 FMUL.FTZ R36, R45, -1.4426950216293334961 ;  /* 0xbfb8aa3b2d249820 */ /* 0x000fe20000410000 */
[----:B------:R-:W-:Y:S01]  /*9550*/  LEA R45, R126, R123, 0x2 ;  /* 0x0000007b7e2d7211 */ /* 0x000fe200078e10ff */
[----:B-1----:R-:W-:Y:S01]  /*9560*/  @!P5 FMUL.FTZ R29, R29, R42 ;  /* 0x0000002a1d1dd220 */ /* 0x002fe20000410000 */
[----:B------:R-:W-:Y:S01]  /*9570*/  FSETP.GTU.FTZ.AND P4, PT, R47, 20, PT ;  /* 0x41a000002f00780b */ /* 0x000fe20003f9c000 */
[----:B------:R-:W-:Y:S01]  /*9580*/  @!P6 FMUL.FTZ R42, R52, -1.4426950216293334961 ;  /* 0xbfb8aa3b342ae820 */ /* 0x000fe20000410000 */
[----:B------:R-:W-:Y:S01]  /*9590*/  FSETP.GTU.FTZ.AND P5, PT, R48, 20, PT ;  /* 0x41a000003000780b */ /* 0x000fe20003fbc000 */
[----:B------:R1:W-:Y:S01]  /*95a0*/  STS.128 [R45.X16], R4 ;  /* 0x000000042d007388 */ /* 0x0003e2000000cc00 */
[----:B------:R-:W-:Y:S01]  /*95b0*/  @!P2 FMUL.FTZ R37, R46, -1.4426950216293334961 ;  /* 0xbfb8aa3b2e25a820 */ /* 0x000fe20000410000 */
[----:B------:R2:W-:Y:S02]  /*95c0*/  @!P6 MUFU.EX2 R44, R42 ;  /* 0x0000002a002ce308 */ /* 0x0005e40000000800 */
[----:B------:R-:W-:Y:S01]  /*95d0*/  STS.128 [R45.X16+0x10], R16 ;  /* 0x000010102d007388 */ /* 0x000fe2000000cc00 */
[----:B0-----:R-:W-:-:S03]  /*95e0*/  @!P0 FADD.FTZ R43, R43, 1 ;  /* 0x3f8000002b2b8421 */ /* 0x001fc60000010000 */
[----:B------:R-:W-:Y:S02]  /*95f0*/  STS.128 [R45.X16+0x20], R12 ;  /* 0x0000200c2d007388 */ /* 0x000fe4000000cc00 */
[----:B------:R-:W0:Y:S01]  /*9600*/  @!P1 MUFU.EX2 R36, R36 ;  /* 0x0000002400249308 */ /* 0x000e220000000800 */
[----:B--2---:R-:W-:Y:S01]  /*9610*/  @!P4 FMUL.FTZ R42, R47, -1.4426950216293334961 ;  /* 0xbfb8aa3b2f2ac820 */ /* 0x004fe20000410000 */
[----:B------:R-:W-:Y:S01]  /*9620*/  STS.128 [R45.X16+0x30], R8 ;  /* 0x000030082d007388 */ /* 0x000fe2000000cc00 */
[----:B------:R-:W-:-:S06]  /*9630*/  NOP ;  /* 0x0000000000007918 */ /* 0x000fcc0000000000 */
[----:B------:R-:W2:Y:S01]  /*9640*/  LDS.128 R52, [R121.X16] ;  /* 0x0000000079347984 */ /* 0x000ea2000000cc00 */
[----:B------:R-:W-:Y:S01]  /*9650*/  @!P5 FMUL.FTZ R0, R48, -1.4426950216293334961 ;  /* 0xbfb8aa3b3000d820 */ /* 0x000fe20000410000 */
[----:B------:R-:W3:Y:S01]  /*9660*/  @!P2 MUFU.EX2 R37, R37 ;  /* 0x000000250025a308 */ /* 0x000ee20000000800 */
[----:B-1----:R-:W-:Y:S01]  /*9670*/  IMAD.WIDE R4, R73, 0x10, R38 ;  /* 0x0000001049047825 */ /* 0x002fe200078e0226 */
[----:B------:R-:W1:Y:S03]  /*9680*/  LDS.128 R56, [R121.X16+0x200] ;  /* 0x0002000079387984 */ /* 0x000e66000000cc00 */
[----:B0-----:R-:W-:Y:S01]  /*9690*/  @!P1 FADD.FTZ R36, R36, 1 ;  /* 0x3f80000024249421 */ /* 0x001fe20000010000 */
[----:B------:R-:W0:Y:S01]  /*96a0*/  LDS.128 R60, [R121.X16+0x400] ;  /* 0x00040000793c7984 */ /* 0x000e22000000cc00 */
[----:B------:R-:W-:Y:S01]  /*96b0*/  @!P6 FADD.FTZ R44, R44, 1 ;  /* 0x3f8000002c2ce421 */ /* 0x000fe20000010000 */
[----:B------:R-:W4:Y:S02]  /*96c0*/  @!P4 MUFU.EX2 R42, R42 ;  /* 0x0000002a002ac308 */ /* 0x000f240000000800 */
[----:B------:R-:W5:Y:S06]  /*96d0*/  LDS.128 R68, [R121.X16+0x600] ;  /* 0x0006000079447984 */ /* 0x000f6c000000cc00 */
[----:B------:R-:W2:Y:S01]  /*96e0*/  @!P3 MUFU.EX2 R51, R51 ;  /* 0x000000330033b308 */ /* 0x000ea20000000800 */
[----:B---3--:R-:W-:-:S07]  /*96f0*/  @!P2 FADD.FTZ R37, R37, 1 ;  /* 0x3f8000002525a421 */ /* 0x008fce0000010000 */
[----:B------:R-:W3:Y:S01]  /*9700*/  @!P5 MUFU.EX2 R0, R0 ;  /* 0x000000000000d308 */ /* 0x000ee20000000800 */
[----:B----4-:R-:W-:Y:S02]  /*9710*/  @!P4 FADD.FTZ R42, R42, 1 ;  /* 0x3f8000002a2ac421 */ /* 0x010fe40000010000 */
[----:B--2---:R-:W-:-:S05]  /*9720*/  @!P3 FADD.FTZ R51, R51, 1 ;  /* 0x3f8000003333b421 */ /* 0x004fca0000010000 */
[----:B------:R-:W2:Y:S01]  /*9730*/  @!P0 MUFU.RCP R43, R43 ;  /* 0x0000002b002b8308 */ /* 0x000ea20000001000 */
[----:B------:R-:W-:Y:S01]  /*9740*/  STG.E.128 [R4.64], R52 ;  /* 0x0000003404007986 */ /* 0x000fe2000c101d08 */
[----:B---3--:R-:W-:-:S06]  /*9750*/  @!P5 FADD.FTZ R0, R0, 1 ;  /* 0x3f8000000000d421 */ /* 0x008fcc0000010000 */
[----:B------:R-:W3:Y:S01]  /*9760*/  @!P3 MUFU.RCP R6, R51 ;  /* 0x000000330006b308 */ /* 0x000ee20000001000 */
[----:B-1----:R-:W-:Y:S04]  /*9770*/  STG.E.128 [R4.64+0x200], R56 ;  /* 0x0002003804007986 */ /* 0x002fe8000c101d08 */
[----:B0-----:R-:W-:Y:S03]  /*9780*/  STG.E.128 [R4.64+0x400], R60 ;  /* 0x0004003c04007986 */ /* 0x001fe6000c101d08 */
[----:B------:R-:W0:Y:S01]  /*9790*/  @!P5 MUFU.RCP R7, R0 ;  /* 0x000000000007d308 */ /* 0x000e220000001000 */
[----:B-----5:R1:W-:Y:S01]  /*97a0*/  STG.E.128 [R4.64+0x600], R68 ;  /* 0x0006004404007986 */ /* 0x0203e2000c101d08 */
[----:B--2---:R-:W-:-:S03]  /*97b0*/  @!P0 FMUL.FTZ R34, R34, R43 ;  /* 0x0000002b22228220 */ /* 0x004fc60000410000 */
[----:B------:R-:W-:Y:S01]  /*97c0*/  BAR.SYNC.DEFER_BLOCKING 0x0 ;  /* 0x0000000000007b1d */ /* 0x000fe20000010000 */
[----:B---3--:R-:W-:-:S05]  /*97d0*/  @!P3 FMUL.FTZ R33, R33, R6 ;  /* 0x000000062121b220 */ /* 0x008fca0000410000 */
[----:B------:R-:W2:Y:S01]  /*97e0*/  @!P1 MUFU.RCP R36, R36 ;  /* 0x0000002400249308 */ /* 0x000ea20000001000 */
[----:B0-----:R-:W-:-:S07]  /*97f0*/  @!P5 FMUL.FTZ R20, R20, R7 ;  /* 0x000000071414d220 */ /* 0x001fce0000410000 */
[----:B------:R-:W0:Y:S01]  /*9800*/  @!P2 MUFU.RCP R37, R37 ;  /* 0x000000250025a308 */ /* 0x000e220000001000 */
[----:B------:R-:W-:-:S07]  /*9810*/  FADD.FTZ R0, R20, R125 ;  /* 0x0000007d14007221 */ /* 0x000fce0000010000 */
        /* <DEDUP_REMOVED lines=48> */
.L_x_6246:
        /* <DEDUP_REMOVED lines=29> */
.L_x_6319:
[----:B------:R-:W-:Y:S05]  /*9cf0*/  BSYNC B0 ;  /* 0x0000000000007941 */ /* 0x000fea0003800000 */
.L_x_6318:
        /* <DEDUP_REMOVED lines=28> */
.L_x_6321:
[----:B------:R-:W4:Y:S02]  /*9ec0*/  S2R R19, SR_TID.X ;  /* 0x0000000000137919 */ /* 0x000f240000002100 */
.L_x_6322:
[----:B------:R-:W-:Y:S05]  /*9ed0*/  BSYNC B0 ;  /* 0x0000000000007941 */ /* 0x000fea0003800000 */
.L_x_6320:
[----:B----4-:R-:W-:-:S13]  /*9ee0*/  ISETP.GE.AND P0, PT, R19, c[0x0][0x16c], PT ;  /* 0x00005b0013007a0c */ /* 0x010fda0003f06270 */
        /* <DEDUP_REMOVED lines=21> */
.L_x_6323:
[----:B------:R-:W2:Y:S01]  /*a040*/  LDS.64 R20, [R19.X8+0x3af0] ;  /* 0x003af00013147984 */ /* 0x000ea20000008a00 */
[----:B------:R-:W-:Y:S01]  /*a050*/  SHF.R.S32.HI R0, RZ, 0x1f, R19 ;  /* 0x0000001fff007819 */ /* 0x000fe20000011413 */
[----:B------:R-:W-:Y:S01]  /*a060*/  YIELD ;  /* 0x0000000000007946 */ /* 0x000fe20003800000 */
[----:B------:R-:W-:Y:S01]  /*a070*/  MOV R2, R6 ;  /* 0x0000000600027202 */ /* 0x000fe20000000f00 */
[----:B0-----:R-:W4:Y:S01]  /*a080*/  LDS.64 R22, [R19.X8+0x42f0] ;  /* 0x0042f00013167984 */ /* 0x001f220000008a00 */
[----:B------:R-:W-:Y:S01]  /*a090*/  MOV R3, R31 ;  /* 0x0000001f00037202 */ /* 0x000fe20000000f00 */
[C---:B------:R-:W-:Y:S01]  /*a0a0*/  IMAD R14, R0.reuse, c[0x0][0x290], RZ ;  /* 0x0000a400000e7a24 */ /* 0x040fe200078e02ff */
[----:B------:R-:W-:Y:S01]  /*a0b0*/  MOV R12, R16 ;  /* 0x00000010000c7202 */ /* 0x000fe20000000f00 */
[----:B------:R-:W-:Y:S01]  /*a0c0*/  IMAD R18, R0, c[0x0][0x1c0], RZ ;  /* 0x0000700000127a24 */ /* 0x000fe200078e02ff */
[----:B------:R-:W-:Y:S01]  /*a0d0*/  MOV R13, R37 ;  /* 0x00000025000d7202 */ /* 0x000fe20000000f00 */
[----:B0-----:R-:W-:-:S04]  /*a0e0*/  IMAD.WIDE.U32 R4, R19, c[0x0][0x290], R2 ;  /* 0x0000a40013047a25 */ /* 0x001fc800078e0002 */
        /* <DEDUP_REMOVED lines=9> */
[----:B--2---:R-:W-:Y:S04]  /*a180*/  RED.E.ADD.F32.FTZ.RN.STRONG.GPU [R2.64], R20 ;  /* 0x000000140200798e */ /* 0x004fe8000c10e788 */
[----:B------:R0:W-:Y:S04]  /*a190*/  RED.E.ADD.F32.FTZ.RN.STRONG.GPU [R2.64+0x4], R21 ;  /* 0x000004150200798e */ /* 0x0001e8000c10e788 */
[----:B------:R2:W4:Y:S01]  /*a1a0*/  LDG.E.64 R24, [R14.64] ;  /* 0x000000080e187981 */ /* 0x000522000c1e1b00 */
        /* <DEDUP_REMOVED lines=9> */
[----:B--2---:R-:W-:Y:S01]  /*a240*/  LEA R14, P1, R12, c[0x0][0x228], 0x3 ;  /* 0x00008a000c0e7a11 */ /* 0x004fe200078218ff */
[----:B------:R-:W-:Y:S01]  /*a250*/  IMAD.WIDE.U32 R4, R19, c[0x0][0x2b0], R2 ;  /* 0x0000ac0013047a25 */ /* 0x000fe200078e0002 */
[----:B------:R-:W-:-:S04]  /*a260*/  IADD3 R13, R13, R35, RZ ;  /* 0x000000230d0d7210 */ /* 0x000fc80007ffe0ff */
[----:B------:R-:W-:Y:S02]  /*a270*/  IADD3 R3, R5, R33, RZ ;  /* 0x0000002105037210 */ /* 0x000fe40007ffe0ff */
[----:B------:R-:W-:Y:S02]  /*a280*/  LEA R2, P0, R4, c[0x0][0x318], 0x3 ;  /* 0x0000c60004027a11 */ /* 0x000fe400078018ff */
[----:B------:R-:W-:Y:S02]  /*a290*/  LEA.HI.X R15, R12, c[0x0][0x22c], R13, 0x3, P1 ;  /* 0x00008b000c0f7a11 */ /* 0x000fe400008f1c0d */
[----:B------:R-:W-:Y:S01]  /*a2a0*/  LEA.HI.X R3, R4, c[0x0][0x31c], R3, 0x3, P0 ;  /* 0x0000c70004037a11 */ /* 0x000fe200000f1c03 */
[-C--:B----4-:R-:W-:Y:S02]  /*a2b0*/  FMUL.FTZ R5, R23, R25.reuse ;  /* 0x0000001917057220 */ /* 0x090fe40000410000 */
        /* <DEDUP_REMOVED lines=24> */
.L_x_6284:
[----:B------:R-:W-:Y:S01]  /*a440*/  HFMA2.MMA R202, -RZ, RZ, 0, 5.9604644775390625e-08 ;  /* 0x00000001ffca7435 */ /* 0x000fe200000001ff */
[----:B------:R-:W-:Y:S02]  /*a450*/  MOV R201, R58 ;  /* 0x0000003a00c97202 */ /* 0x000fe40000000f00 */
[----:B------:R-:W-:Y:S02]  /*a460*/  MOV R59, RZ ;  /* 0x000000ff003b7202 */ /* 0x000fe40000000f00 */
[----:B------:R-:W-:-:S02]  /*a470*/  MOV R204, 0xffffffff ;  /* 0xffffffff00cc7802 */ /* 0x000fc40000000f00 */
[----:B------:R-:W-:Y:S02]  /*a480*/  MOV R56, 0xa4a0 ;  /* 0x0000a4a000387802 */ /* 0x000fe40000000f00 */
[----:B0-2--5:R-:W-:Y:S05]  /*a490*/  CALL.REL.NOINC `($__internal_152_$__cuda_sm70_shflsync_up) ;  /* 0x00001e4000007944 */ /* 0x025fea0003c00000 */
[----:B-1----:R-:W-:Y:S01]  /*a4a0*/  MOV R61, R59 ;  /* 0x0000003b003d7202 */ /* 0x002fe20000000f00 */
[----:B0-----:R-:W-:Y:S05]  /*a4b0*/  BRA `(.L_x_6324) ;  /* 0xffffa6a000007947 */ /* 0x001fea000383ffff */
.L_x_6285:
[----:B------:R-:W-:Y:S01]  /*a4c0*/  HFMA2.MMA R202, -RZ, RZ, 0, 5.9604644775390625e-08 ;  /* 0x00000001ffca7435 */ /* 0x000fe200000001ff */
[----:B------:R-:W-:Y:S02]  /*a4d0*/  MOV R201, R60 ;  /* 0x0000003c00c97202 */ /* 0x000fe40000000f00 */
[----:B------:R-:W-:Y:S02]  /*a4e0*/  MOV R59, RZ ;  /* 0x000000ff003b7202 */ /* 0x000fe40000000f00 */
[----:B------:R-:W-:Y:S02]  /*a4f0*/  MOV R204, 0xffffffff ;  /* 0xffffffff00cc7802 */ /* 0x000fe40000000f00 */
[----:B------:R-:W-:Y:S02]  /*a500*/  MOV R56, 0xa520 ;  /* 0x0000a52000387802 */ /* 0x000fe40000000f00 */
[----:B0123-5:R-:W-:Y:S05]  /*a510*/  CALL.REL.NOINC `($__internal_152_$__cuda_sm70_shflsync_up) ;  /* 0x00001dc000007944 */ /* 0x02ffea0003c00000 */
[----:B0-----:R-:W-:Y:S01]  /*a520*/  HFMA2.MMA R202, -RZ, RZ, 0, 5.9604644775390625e-08 ;  /* 0x00000001ffca7435 */ /* 0x001fe200000001ff */
[----:B-1----:R-:W-:Y:S02]  /*a530*/  MOV R197, R59 ;  /* 0x0000003b00c57202 */ /* 0x002fe40000000f00 */
[----:B------:R-:W-:-:S02]  /*a540*/  MOV R201, R62 ;  /* 0x0000003e00c97202 */ /* 0x000fc40000000f00 */
[----:B------:R-:W-:Y:S02]  /*a550*/  MOV R59, RZ ;  /* 0x000000ff003b7202 */ /* 0x000fe40000000f00 */
[----:B------:R-:W-:Y:S02]  /*a560*/  MOV R204, 0xffffffff ;  /* 0xffffffff00cc7802 */ /* 0x000fe40000000f00 */
[----:B------:R-:W-:Y:S02]  /*a570*/  MOV R56, 0xa590 ;  /* 0x0000a59000387802 */ /* 0x000fe40000000f00 */
[----:B------:R-:W-:Y:S05]  /*a580*/  CALL.REL.NOINC `($__internal_152_$__cuda_sm70_shflsync_up) ;  /* 0x00001d5000007944 */ /* 0x000fea0003c00000 */
[----:B0-----:R-:W-:Y:S01]  /*a590*/  HFMA2.MMA R202, -RZ, RZ, 0, 5.9604644775390625e-08 ;  /* 0x00000001ffca7435 */ /* 0x001fe200000001ff */
[----:B-1----:R-:W-:Y:S02]  /*a5a0*/  MOV R199, R59 ;  /* 0x0000003b00c77202 */ /* 0x002fe40000000f00 */
[----:B------:R-:W-:Y:S02]  /*a5b0*/  MOV R201, R63 ;  /* 0x0000003f00c97202 */ /* 0x000fe40000000f00 */
[----:B------:R-:W-:Y:S02]  /*a5c0*/  MOV R59, RZ ;  /* 0x000000ff003b7202 */ /* 0x000fe40000000f00 */
[----:B------:R-:W-:-:S02]  /*a5d0*/  MOV R204, 0xffffffff ;  /* 0xffffffff00cc7802 */ /* 0x000fc40000000f00 */
[----:B------:R-:W-:Y:S02]  /*a5e0*/  MOV R56, 0xa600 ;  /* 0x0000a60000387802 */ /* 0x000fe40000000f00 */
[----:B------:R-:W-:Y:S05]  /*a5f0*/  CALL.REL.NOINC `($__internal_152_$__cuda_sm70_shflsync_up) ;  /* 0x00001ce000007944 */ /* 0x000fea0003c00000 */
        /* <DEDUP_REMOVED lines=20> */
[----:B------:R-:W-:Y:S05]  /*a740*/  CALL.REL.NOINC `($__internal_152_$__cuda_sm70_shflsync_up) ;  /* 0x00001b9000007944 */ /* 0x000fea0003c00000 */
[----:B0-----:R-:W-:Y:S01]  /*a750*/  HFMA2.MMA R202, -RZ, RZ, 0, 1.1920928955078125e-07 ;  /* 0x00000002ffca7435 */ /* 0x001fe200000001ff */
[----:B-1----:R-:W-:Y:S02]  /*a760*/  MOV R58, R59 ;  /* 0x0000003b003a7202 */ /* 0x002fe40000000f00 */
[----:B------:R-:W-:Y:S02]  /*a770*/  MOV R201, R206 ;  /* 0x000000ce00c97202 */ /* 0x000fe40000000f00 */
[----:B------:R-:W-:Y:S02]  /*a780*/  MOV R59, RZ ;  /* 0x000000ff003b7202 */ /* 0x000fe40000000f00 */
[----:B------:R-:W-:Y:S02]  /*a790*/  MOV R204, 0xffffffff ;  /* 0xffffffff00cc7802 */ /* 0x000fe40000000f00 */
[----:B------:R-:W-:Y:S02]  /*a7a0*/  MOV R56, 0xa7c0 ;  /* 0x0000a7c000387802 */ /* 0x000fe40000000f00 */
[----:B------:R-:W-:Y:S05]  /*a7b0*/  CALL.REL.NOINC `($__internal_152_$__cuda_sm70_shflsync_up) ;  /* 0x00001b2000007944 */ /* 0x000fea0003c00000 */
[----:B0-----:R-:W-:Y:S01]  /*a7c0*/  HFMA2.MMA R202, -RZ, RZ, 0, 1.1920928955078125e-07 ;  /* 0x00000002ffca7435 */ /* 0x001fe200000001ff */
[----:B-1----:R-:W-:-:S02]  /*a7d0*/  MOV R60, R59 ;  /* 0x0000003b003c7202 */ /* 0x002fc40000000f00 */
[----:B------:R-:W-:Y:S02]  /*a7e0*/  MOV R201, R62 ;  /* 0x0000003e00c97202 */ /* 0x000fe40000000f00 */
[----:B------:R-:W-:Y:S02]  /*a7f0*/  MOV R59, RZ ;  /* 0x000000ff003b7202 */ /* 0x000fe40000000f00 */
[----:B------:R-:W-:Y:S02]  /*a800*/  MOV R204, 0xffffffff ;  /* 0xffffffff00cc7802 */ /* 0x000fe40000000f00 */
[----:B------:R-:W-:Y:S02]  /*a810*/  MOV R56, 0xa830 ;  /* 0x0000a83000387802 */ /* 0x000fe40000000f00 */
[----:B------:R-:W-:Y:S05]  /*a820*/  CALL.REL.NOINC `($__internal_152_$__cuda_sm70_shflsync_up) ;  /* 0x00001ab000007944 */ /* 0x000fea0003c00000 */
[----:B0-----:R-:W-:Y:S01]  /*a830*/  HFMA2.MMA R202, -RZ, RZ, 0, 1.1920928955078125e-07 ;  /* 0x00000002ffca7435 */ /* 0x001fe200000001ff */
[----:B-1----:R-:W-:Y:S02]  /*a840*/  MOV R61, R59 ;  /* 0x0000003b003d7202 */ /* 0x002fe40000000f00 */
[----:B------:R-:W-:Y:S02]  /*a850*/  MOV R201, R63 ;  /* 0x0000003f00c97202 */ /* 0x000fe40000000f00 */
[----:B------:R-:W-:-:S02]  /*a860*/  MOV R59, RZ ;  /* 0x000000ff003b7202 */ /* 0x000fc40000000f00 */
[----:B------:R-:W-:Y:S02]  /*a870*/  MOV R204, 0xffffffff ;  /* 0xffffffff00cc7802 */ /* 0x000fe40000000f00 */
[----:B------:R-:W-:Y:S02]  /*a880*/  MOV R56, 0xa8a0 ;  /* 0x0000a8a000387802 */ /* 0x000fe40000000f00 */
[----:B------:R-:W-:Y:S05]  /*a890*/  CALL.REL.NOINC `($__internal_152_$__cuda_sm70_shflsync_up) ;  /* 0x00001a4000007944 */ /* 0x000fea0003c00000 */
        /* <DEDUP_REMOVED lines=17> */
[----:B------:R-:W-:Y:S05]  /*a9b0*/  CALL.REL.NOINC `($__internal_152_$__cuda_sm70_shflsync_up) ;  /* 0x0000192000007944 */ /* 0x000fea0003c00000 */
[----:B0-----:R-:W-:Y:S01]  /*a9c0*/  HFMA2.MMA R202, -RZ, RZ, 0, 2.384185791015625e-07 ;  /* 0x00000004ffca7435 */ /* 0x001fe200000001ff */
[----:B-1----:R-:W-:-:S02]  /*a9d0*/  MOV R58, R59 ;  /* 0x0000003b003a7202 */ /* 0x002fc40000000f00 */
[----:B------:R-:W-:Y:S02]  /*a9e0*/  MOV R201, R206 ;  /* 0x000000ce00c97202 */ /* 0x000fe40000000f00 */
[----:B------:R-:W-:Y:S02]  /*a9f0*/  MOV R59, RZ ;  /* 0x000000ff003b7202 */ /* 0x000fe40000000f00 */
[----:B------:R-:W-:Y:S02]  /*aa00*/  MOV R204, 0xffffffff ;  /* 0xffffffff00cc7802 */ /* 0x000fe40000000f00 */
[----:B------:R-:W-:Y:S02]  /*aa10*/  MOV R56, 0xaa30 ;  /* 0x0000aa3000387802 */ /* 0x000fe40000000f00 */
[----:B------:R-:W-:Y:S05]  /*aa20*/  CALL.REL.NOINC `($__internal_152_$__cuda_sm70_shflsync_up) ;  /* 0x000018b000007944 */ /* 0x000fea0003c00000 */
[----:B0-----:R-:W-:Y:S01]  /*aa30*/  HFMA2.MMA R202, -RZ, RZ, 0, 2.384185791015625e-07 ;  /* 0x00000004ffca7435 */ /* 0x001fe200000001ff */
[----:B-1----:R-:W-:Y:S02]  /*aa40*/  MOV R60, R59 ;  /* 0x0000003b003c7202 */ /* 0x002fe40000000f00 */
[----:B------:R-:W-:Y:S02]  /*aa50*/  MOV R201, R62 ;  /* 0x0000003e00c97202 */ /* 0x000fe40000000f00 */
[----:B------:R-:W-:-:S02]  /*aa60*/  MOV R59, RZ ;  /* 0x000000ff003b7202 */ /* 0x000fc40000000f00 */
[----:B------:R-:W-:Y:S02]  /*aa70*/  MOV R204, 0xffffffff ;  /* 0xffffffff00cc7802 */ /* 0x000fe40000000f00 */
[----:B------:R-:W-:Y:S02]  /*aa80*/  MOV R56, 0xaaa0 ;  /* 0x0000aaa000387802 */ /* 0x000fe40000000f00 */
[----:B------:R-:W-:Y:S05]  /*aa90*/  CALL.REL.NOINC `($__internal_152_$__cuda_sm70_shflsync_up) ;  /* 0x0000184000007944 */ /* 0x000fea0003c00000 */
[----:B0-----:R-:W-:Y:S01]  /*aaa0*/  HFMA2.MMA R202, -RZ, RZ, 0, 2.384185791015625e-07 ;  /* 0x00000004ffca7435 */ /* 0x001fe200000001ff */
[----:B-1----:R-:W-:Y:S02]  /*aab0*/  MOV R61, R59 ;  /* 0x0000003b003d7202 */ /* 0x002fe40000000f00 */
[----:B------:R-:W-:Y:S02]  /*aac0*/  MOV R201, R63 ;  /* 0x0000003f00c97202 */ /* 0x000fe40000000f00 */
[----:B------:R-:W-:Y:S02]  /*aad0*/  MOV R59, RZ ;  /* 0x000000ff003b7202 */ /* 0x000fe40000000f00 */
[----:B------:R-:W-:Y:S02]  /*aae0*/  MOV R204, 0xffffffff ;  /* 0xffffffff00cc7802 */ /* 0x000fe40000000f00 */
[----:B------:R-:W-:-:S02]  /*aaf0*/  MOV R56, 0xab10 ;  /* 0x0000ab1000387802 */ /* 0x000fc40000000f00 */
[----:B------:R-:W-:Y:S05]  /*ab00*/  CALL.REL.NOINC `($__internal_152_$__cuda_sm70_shflsync_up) ;  /* 0x000017d000007944 */ /* 0x000fea0003c00000 */
        /* <DEDUP_REMOVED lines=17> */
[----:B------:R-:W-:Y:S05]  /*ac20*/  CALL.REL.NOINC `($__internal_152_$__cuda_sm70_shflsync_up) ;  /* 0x000016b000007944 */ /* 0x000fea0003c00000 */
[----:B0-----:R-:W-:Y:S01]  /*ac30*/  HFMA2.MMA R202, -RZ, RZ, 0, 4.76837158203125e-07 ;  /* 0x00000008ffca7435 */ /* 0x001fe200000001ff */
[----:B-1----:R-:W-:Y:S02]  /*ac40*/  MOV R58, R59 ;  /* 0x0000003b003a7202 */ /* 0x002fe40000000f00 */
[----:B------:R-:W-:Y:S02]  /*ac50*/  MOV R201, R206 ;  /* 0x000000ce00c97202 */ /* 0x000fe40000000f00 */
[----:B------:R-:W-:Y:S02]  /*ac60*/  MOV R59, RZ ;  /* 0x000000ff003b7202 */ /* 0x000fe40000000f00 */
[----:B------:R-:W-:Y:S02]  /*ac70*/  MOV R204, 0xffffffff ;  /* 0xffffffff00cc7802 */ /* 0x000fe40000000f00 */
[----:B------:R-:W-:-:S02]  /*ac80*/  MOV R56, 0xaca0 ;  /* 0x0000aca000387802 */ /* 0x000fc40000000f00 */
[----:B------:R-:W-:Y:S05]  /*ac90*/  CALL.REL.NOINC `($__internal_152_$__cuda_sm70_shflsync_up) ;  /* 0x0000164000007944 */ /* 0x000fea0003c00000 */
[----:B0-----:R-:W-:Y:S01]  /*aca0*/  HFMA2.MMA R202, -RZ, RZ, 0, 4.76837158203125e-07 ;  /* 0x00000008ffca7435 */ /* 0x001fe200000001ff */
[----:B-1----:R-:W-:-:S02]  /*acb0*/  MOV R60, R59 ;  /* 0x0000003b003c7202 */ /* 0x002fc40000000f00 */
[----:B------:R-:W-:Y:S02]  /*acc0*/  MOV R201, R62 ;  /* 0x0000003e00c97202 */ /* 0x000fe40000000f00 */
[----:B------:R-:W-:Y:S02]  /*acd0*/  MOV R59, RZ ;  /* 0x000000ff003b7202 */ /* 0x000fe40000000f00 */
[----:B------:R-:W-:Y:S02]  /*ace0*/  MOV R204, 0xffffffff ;  /* 0xffffffff00cc7802 */ /* 0x000fe40000000f00 */
[----:B------:R-:W-:Y:S02]  /*acf0*/  MOV R56, 0xad10 ;  /* 0x0000ad1000387802 */ /* 0x000fe40000000f00 */
[----:B------:R-:W-:Y:S05]  /*ad00*/  CALL.REL.NOINC `($__internal_152_$__cuda_sm70_shflsync_up) ;  /* 0x000015d000007944 */ /* 0x000fea0003c00000 */
[----:B0-----:R-:W-:Y:S01]  /*ad10*/  HFMA2.MMA R202, -RZ, RZ, 0, 4.76837158203125e-07 ;  /* 0x00000008ffca7435 */ /* 0x001fe200000001ff */
        /* <DEDUP_REMOVED lines=25> */
[----:B------:R-:W-:Y:S05]  /*aeb0*/  CALL.REL.NOINC `($__internal_152_$__cuda_sm70_shflsync_up) ;  /* 0x0000142000007944 */ /* 0x000fea0003c00000 */
[----:B0-----:R-:W-:Y:S01]  /*aec0*/  HFMA2.MMA R202, -RZ, RZ, 0, 9.5367431640625e-07 ;  /* 0x00000010ffca7435 */ /* 0x001fe200000001ff */
[----:B-1----:R-:W-:Y:S02]  /*aed0*/  MOV R60, R59 ;  /* 0x0000003b003c7202 */ /* 0x002fe40000000f00 */
[----:B------:R-:W-:Y:S02]  /*aee0*/  MOV R201, R199 ;  /* 0x000000c700c97202 */ /* 0x000fe40000000f00 */
[----:B------:R-:W-:Y:S02]  /*aef0*/  MOV R59, RZ ;  /* 0x000000ff003b7202 */ /* 0x000fe40000000f00 */
[----:B------:R-:W-:Y:S02]  /*af00*/  MOV R204, 0xffffffff ;  /* 0xffffffff00cc7802 */ /* 0x000fe40000000f00 */
[----:B------:R-:W-:Y:S02]  /*af10*/  MOV R56, 0xaf30 ;  /* 0x0000af3000387802 */ /* 0x000fe40000000f00 */
[----:B------:R-:W-:Y:S05]  /*af20*/  CALL.REL.NOINC `($__internal_152_$__cuda_sm70_shflsync_up) ;  /* 0x000013b000007944 */ /* 0x000fea0003c00000 */
[----:B0-----:R-:W-:Y:S01]  /*af30*/  HFMA2.MMA R202, -RZ, RZ, 0, 9.5367431640625e-07 ;  /* 0x00000010ffca7435 */ /* 0x001fe200000001ff */
[----:B-1----:R-:W-:-:S02]  /*af40*/  MOV R198, R59 ;  /* 0x0000003b00c67202 */ /* 0x002fc40000000f00 */
[----:B------:R-:W-:Y:S02]  /*af50*/  MOV R201, R62 ;  /* 0x0000003e00c97202 */ /* 0x000fe40000000f00 */
[----:B------:R-:W-:Y:S02]  /*af60*/  MOV R59, RZ ;  /* 0x000000ff003b7202 */ /* 0x000fe40000000f00 */
[----:B------:R-:W-:Y:S02]  /*af70*/  MOV R204, 0xffffffff ;  /* 0xffffffff00cc7802 */ /* 0x000fe40000000f00 */
[----:B------:R-:W-:Y:S02]  /*af80*/  MOV R56, 0xafa0 ;  /* 0x0000afa000387802 */ /* 0x000fe40000000f00 */
[----:B------:R-:W-:Y:S05]  /*af90*/  CALL.REL.NOINC `($__internal_152_$__cuda_sm70_shflsync_up) ;  /* 0x0000134000007944 */ /* 0x000fea0003c00000 */
[----:B0-----:R-:W-:Y:S01]  /*afa0*/  HFMA2.MMA R202, -RZ, RZ, 0, 9.5367431640625e-07 ;  /* 0x00000010ffca7435 */ /* 0x001fe200000001ff */
[----:B-1----:R-:W-:Y:S02]  /*afb0*/  MOV R200, R59 ;  /* 0x0000003b00c87202 */ /* 0x002fe40000000f00 */
[----:B------:R-:W-:Y:S02]  /*afc0*/  MOV R201, R63 ;  /* 0x0000003f00c97202 */ /* 0x000fe40000000f00 */
[----:B------:R-:W-:-:S02]  /*afd0*/  MOV R59, RZ ;  /* 0x000000ff003b7202 */ /* 0x000fc40000000f00 */
[----:B------:R-:W-:Y:S02]  /*afe0*/  MOV R204, 0xffffffff ;  /* 0xffffffff00cc7802 */ /* 0x000fe40000000f00 */
[----:B------:R-:W-:Y:S02]  /*aff0*/  MOV R56, 0xb010 ;  /* 0x0000b01000387802 */ /* 0x000fe40000000f00 */
[----:B------:R-:W-:Y:S05]  /*b000*/  CALL.REL.NOINC `($__internal_152_$__cuda_sm70_shflsync_up) ;  /* 0x000012d000007944 */ /* 0x000fea0003c00000 */
[----:B01----:R-:W-:Y:S05]  /*b010*/  BRA `(.L_x_6325) ;  /* 0xffff9f8000007947 */ /* 0x003fea000383ffff */
.L_x_6290:
[----:B------:R-:W-:Y:S01]  /*b020*/  HFMA2.MMA R202, -RZ, RZ, 0, 5.9604644775390625e-08 ;  /* 0x00000001ffca7435 */ /* 0x000fe200000001ff */
[----:B-1----:R-:W-:Y:S02]  /*b030*/  MOV R59, RZ ;  /* 0x000000ff003b7202 */ /* 0x002fe40000000f00 */
[----:B------:R-:W-:Y:S02]  /*b040*/  MOV R204, 0xffffffff ;  /* 0xffffffff00cc7802 */ /* 0x000fe40000000f00 */
[----:B------:R-:W-:Y:S02]  /*b050*/  MOV R56, 0xb070 ;  /* 0x0000b07000387802 */ /* 0x000fe40000000f00 */
[----:B0----5:R-:W-:Y:S05]  /*b060*/  CALL.REL.NOINC `($__internal_152_$__cuda_sm70_shflsync_up) ;  /* 0x0000127000007944 */ /* 0x021fea0003c00000 */
        /* <DEDUP_REMOVED lines=14> */
[----:B0-----:R-:W-:Y:S01]  /*b150*/  HFMA2.MMA R202, -RZ, RZ, 0, 5.9604644775390625e-08 ;  /* 0x00000001ffca7435 */ /* 0x001fe200000001ff */
[----:B-1----:R-:W-:Y:S02]  /*b160*/  MOV R62, R59 ;  /* 0x0000003b003e7202 */ /* 0x002fe40000000f00 */
[----:B------:R-:W-:Y:S02]  /*b170*/  MOV R201, R199 ;  /* 0x000000c700c97202 */ /* 0x000fe40000000f00 */
[----:B------:R-:W-:Y:S02]  /*b180*/  MOV R59, RZ ;  /* 0x000000ff003b7202 */ /* 0x000fe40000000f00 */
[----:B------:R-:W-:Y:S02]  /*b190*/  MOV R204, 0xffffffff ;  /* 0xffffffff00cc7802 */ /* 0x000fe40000000f00 */
[----:B------:R-:W-:Y:S02]  /*b1a0*/  MOV R56, 0xb1c0 ;  /* 0x0000b1c000387802 */ /* 0x000fe40000000f00 */
[----:B------:R-:W-:Y:S05]  /*b1b0*/  CALL.REL.NOINC `($__internal_152_$__cuda_sm70_shflsync_up) ;  /* 0x0000112000007944 */ /* 0x000fea0003c00000 */
        /* <DEDUP_REMOVED lines=8> */
[----:B0-----:R-:W-:Y:S05]  /*b240*/  CALL.REL.NOINC `($__internal_151_$__cuda_sm70_shflsync_idx_p) ;  /* 0x0000105000007944 */ /* 0x001fea0003c00000 */
[----:B0-----:R-:W-:Y:S01]  /*b250*/  HFMA2.MMA R60, -RZ, RZ, 0, 0 ;  /* 0x00000000ff3c7435 */ /* 0x001fe200000001ff */
[----:B-1----:R-:W-:Y:S02]  /*b260*/  MOV R52, R59 ;  /* 0x0000003b00347202 */ /* 0x002fe40000000f00 */
[----:B------:R-:W-:-:S02]  /*b270*/  MOV R58, R53 ;  /* 0x00000035003a7202 */ /* 0x000fc40000000f00 */
[----:B------:R-:W-:Y:S02]  /*b280*/  MOV R61, 0x1f ;  /* 0x0000001f003d7802 */ /* 0x000fe40000000f00 */
[----:B------:R-:W-:Y:S02]  /*b290*/  MOV R59, 0xffffffff ;  /* 0xffffffff003b7802 */ /* 0x000fe40000000f00 */
[----:B------:R-:W-:Y:S02]  /*b2a0*/  MOV R56, 0xb2c0 ;  /* 0x0000b2c000387802 */ /* 0x000fe40000000f00 */
[----:B------:R-:W-:Y:S05]  /*b2b0*/  CALL.REL.NOINC `($__internal_151_$__cuda_sm70_shflsync_idx_p) ;  /* 0x00000fe000007944 */ /* 0x000fea0003c00000 */
[----:B0-----:R-:W-:Y:S01]  /*b2c0*/  HFMA2.MMA R60, -RZ, RZ, 0, 0 ;  /* 0x00000000ff3c7435 */ /* 0x001fe200000001ff */
[----:B-1----:R-:W-:Y:S02]  /*b2d0*/  MOV R53, R59 ;  /* 0x0000003b00357202 */ /* 0x002fe40000000f00 */
[----:B------:R-:W-:Y:S02]  /*b2e0*/  MOV R58, R54 ;  /* 0x00000036003a7202 */ /* 0x000fe40000000f00 */
[----:B------:R-:W-:Y:S02]  /*b2f0*/  MOV R61, 0x1f ;  /* 0x0000001f003d7802 */ /* 0x000fe40000000f00 */
[----:B------:R-:W-:-:S02]  /*b300*/  MOV R59, 0xffffffff ;  /* 0xffffffff003b7802 */ /* 0x000fc40000000f00 */
[----:B------:R-:W-:Y:S02]  /*b310*/  MOV R56, 0xb330 ;  /* 0x0000b33000387802 */ /* 0x000fe40000000f00 */
[----:B------:R-:W-:Y:S05]  /*b320*/  CALL.REL.NOINC `($__internal_151_$__cuda_sm70_shflsync_idx_p) ;  /* 0x00000f7000007944 */ /* 0x000fea0003c00000 */
[----:B0-----:R-:W-:Y:S01]  /*b330*/  HFMA2.MMA R60, -RZ, RZ, 0, 0 ;  /* 0x00000000ff3c7435 */ /* 0x001fe200000001ff */
[----:B-1----:R-:W-:Y:S02]  /*b340*/  MOV R54, R59 ;  /* 0x0000003b00367202 */ /* 0x002fe40000000f00 */
[----:B------:R-:W-:Y:S02]  /*b350*/  MOV R58, R55 ;  /* 0x00000037003a7202 */ /* 0x000fe40000000f00 */
[----:B------:R-:W-:Y:S02]  /*b360*/  MOV R61, 0x1f ;  /* 0x0000001f003d7802 */ /* 0x000fe40000000f00 */
[----:B------:R-:W-:Y:S02]  /*b370*/  MOV R59, 0xffffffff ;  /* 0xffffffff003b7802 */ /* 0x000fe40000000f00 */
[----:B------:R-:W-:Y:S02]  /*b380*/  MOV R56, 0xb3a0 ;  /* 0x0000b3a000387802 */ /* 0x000fe40000000f00 */
[----:B------:R-:W-:Y:S05]  /*b390*/  CALL.REL.NOINC `($__internal_151_$__cuda_sm70_shflsync_idx_p) ;  /* 0x00000f0000007944 */ /* 0x000fea0003c00000 */
[----:B-1----:R-:W-:Y:S01]  /*b3a0*/  MOV R55, R59 ;  /* 0x0000003b00377202 */ /* 0x002fe20000000f00 */
[----:B0-----:R-:W-:Y:S05]  /*b3b0*/  BRA `(.L_x_6326) ;  /* 0xffff9f1000007947 */ /* 0x001fea000383ffff */
.L_x_6293:
[----:B------:R-:W-:Y:S01]  /*b3c0*/  HFMA2.MMA R232, -RZ, RZ, 0, 5.9604644775390625e-08 ;  /* 0x00000001ffe87435 */ /* 0x000fe200000001ff */
[----:B------:R-:W-:-:S02]  /*b3d0*/  MOV R59, R231 ;  /* 0x000000e7003b7202 */ /* 0x000fc40000000f00 */
[----:B------:R-:W-:Y:S02]  /*b3e0*/  MOV R234, 0x1f ;  /* 0x0000001f00ea7802 */ /* 0x000fe40000000f00 */
[----:B------:R-:W-:Y:S02]  /*b3f0*/  MOV R237, 0xffffffff ;  /* 0xffffffff00ed7802 */ /* 0x000fe40000000f00 */
[----:B------:R-:W-:Y:S02]  /*b400*/  MOV R56, 0xb420 ;  /* 0x0000b42000387802 */ /* 0x000fe40000000f00 */
[----:B0-----:R-:W-:Y:S05]  /*b410*/  CALL.REL.NOINC `($__internal_150_$__cuda_sm70_shflsync_down) ;  /* 0x00000e4000007944 */ /* 0x001fea0003c00000 */
[----:B-1----:R-:W-:Y:S01]  /*b420*/  MOV R58, R59 ;  /* 0x0000003b003a7202 */ /* 0x002fe20000000f00 */
[----:B0-----:R-:W-:Y:S05]  /*b430*/  BRA `(.L_x_6327) ;  /* 0xffffb12000007947 */ /* 0x001fea000383ffff */
.L_x_6294:
[----:B------:R-:W-:Y:S01]  /*b440*/  HFMA2.MMA R232, -RZ, RZ, 0, 5.9604644775390625e-08 ;  /* 0x00000001ffe87435 */ /* 0x000fe200000001ff */
[----:B------:R-:W-:Y:S02]  /*b450*/  MOV R59, R230 ;  /* 0x000000e6003b7202 */ /* 0x000fe40000000f00 */
[----:B------:R-:W-:Y:S02]  /*b460*/  MOV R234, 0x1f ;  /* 0x0000001f00ea7802 */ /* 0x000fe40000000f00 */
[----:B------:R-:W-:-:S02]  /*b470*/  MOV R237, 0xffffffff ;  /* 0xffffffff00ed7802 */ /* 0x000fc40000000f00 */
[----:B------:R-:W-:Y:S02]  /*b480*/  MOV R56, 0xb4a0 ;  /* 0x0000b4a000387802 */ /* 0x000fe40000000f00 */
[----:B012---:R-:W-:Y:S05]  /*b490*/  CALL.REL.NOINC `($__internal_150_$__cuda_sm70_shflsync_down) ;  /* 0x00000dc000007944 */ /* 0x007fea0003c00000 */
[----:B0-----:R-:W-:Y:S01]  /*b4a0*/  HFMA2.MMA R232, -RZ, RZ, 0, 5.9604644775390625e-08 ;  /* 0x00000001ffe87435 */ /* 0x001fe200000001ff */
[----:B-1----:R-:W-:Y:S02]  /*b4b0*/  MOV R60, R59 ;  /* 0x0000003b003c7202 */ /* 0x002fe40000000f00 */
[----:B------:R-:W-:Y:S02]  /*b4c0*/  MOV R59, R63 ;  /* 0x0000003f003b7202 */ /* 0x000fe40000000f00 */
[----:B------:R-:W-:Y:S02]  /*b4d0*/  MOV R234, 0x1f ;  /* 0x0000001f00ea7802 */ /* 0x000fe40000000f00 */
[----:B------:R-:W-:Y:S02]  /*b4e0*/  MOV R237, 0xffffffff ;  /* 0xffffffff00ed7802 */ /* 0x000fe40000000f00 */
[----:B------:R-:W-:Y:S02]  /*b4f0*/  MOV R56, 0xb510 ;  /* 0x0000b51000387802 */ /* 0x000fe40000000f00 */
[----:B------:R-:W-:Y:S05]  /*b500*/  CALL.REL.NOINC `($__internal_150_$__cuda_sm70_shflsync_down) ;  /* 0x00000d5000007944 */ /* 0x000fea0003c00000 */
[----:B0-----:R-:W-:Y:S01]  /*b510*/  HFMA2.MMA R232, -RZ, RZ, 0, 5.9604644775390625e-08 ;  /* 0x00000001ffe87435 */ /* 0x001fe200000001ff */
[----:B-1----:R-:W-:-:S02]  /*b520*/  MOV R61, R59 ;  /* 0x0000003b003d7202 */ /* 0x002fc40000000f00 */
[----:B------:R-:W-:Y:S02]  /*b530*/  MOV R59, R62 ;  /* 0x0000003e003b7202 */ /* 0x000fe40000000f00 */
[----:B------:R-:W-:Y:S02]  /*b540*/  MOV R234, 0x1f ;  /* 0x0000001f00ea7802 */ /* 0x000fe40000000f00 */
[----:B------:R-:W-:Y:S02]  /*b550*/  MOV R237, 0xffffffff ;  /* 0xffffffff00ed7802 */ /* 0x000fe40000000f00 */
[----:B------:R-:W-:Y:S02]  /*b560*/  MOV R56, 0xb580 ;  /* 0x0000b58000387802 */ /* 0x000fe40000000f00 */
[----:B------:R-:W-:Y:S05]  /*b570*/  CALL.REL.NOINC `($__internal_150_$__cuda_sm70_shflsync_down) ;  /* 0x00000ce000007944 */ /* 0x000fea0003c00000 */
[----:B01----:R-:W-:Y:S05]  /*b580*/  BRA `(.L_x_6328) ;  /* 0xffffb01000007947 */ /* 0x003fea000383ffff */
.L_x_6297:
[----:B------:R-:W-:Y:S01]  /*b590*/  HFMA2.MMA R232, -RZ, RZ, 0, 1.1920928955078125e-07 ;  /* 0x00000002ffe87435 */ /* 0x000fe200000001ff */
[----:B-1----:R-:W-:Y:S02]  /*b5a0*/  MOV R59, R231 ;  /* 0x000000e7003b7202 */ /* 0x002fe40000000f00 */
[----:B------:R-:W-:Y:S02]  /*b5b0*/  MOV R234, 0x1f ;  /* 0x0000001f00ea7802 */ /* 0x000fe40000000f00 */
[----:B------:R-:W-:-:S02]  /*b5c0*/  MOV R237, 0xffffffff ;  /* 0xffffffff00ed7802 */ /* 0x000fc40000000f00 */
[----:B------:R-:W-:Y:S02]  /*b5d0*/  MOV R56, 0xb5f0 ;  /* 0x0000b5f000387802 */ /* 0x000fe40000000f00 */
[----:B0-234-:R-:W-:Y:S05]  /*b5e0*/  CALL.REL.NOINC `($__internal_150_$__cuda_sm70_shflsync_down) ;  /* 0x00000c7000007944 */ /* 0x01dfea0003c00000 */
[----:B0-----:R-:W-:Y:S01]  /*b5f0*/  HFMA2.MMA R232, -RZ, RZ, 0, 1.1920928955078125e-07 ;  /* 0x00000002ffe87435 */ /* 0x001fe200000001ff */
[----:B-1----:R-:W-:Y:S02]  /*b600*/  MOV R58, R59 ;  /* 0x0000003b003a7202 */ /* 0x002fe40000000f00 */
[----:B------:R-:W-:Y:S02]  /*b610*/  MOV R59, R230 ;  /* 0x000000e6003b7202 */ /* 0x000fe40000000f00 */
[----:B------:R-:W-:Y:S02]  /*b620*/  MOV R234, 0x1f ;  /* 0x0000001f00ea7802 */ /* 0x000fe40000000f00 */
[----:B------:R-:W-:Y:S02]  /*b630*/  MOV R237, 0xffffffff ;  /* 0xffffffff00ed7802 */ /* 0x000fe40000000f00 */
[----:B------:R-:W-:Y:S02]  /*b640*/  MOV R56, 0xb660 ;  /* 0x0000b66000387802 */ /* 0x000fe40000000f00 */
[----:B------:R-:W-:Y:S05]  /*b650*/  CALL.REL.NOINC `($__internal_150_$__cuda_sm70_shflsync_down) ;  /* 0x00000c0000007944 */ /* 0x000fea0003c00000 */
[----:B0-----:R-:W-:Y:S01]  /*b660*/  HFMA2.MMA R232, -RZ, RZ, 0, 1.1920928955078125e-07 ;  /* 0x00000002ffe87435 */ /* 0x001fe200000001ff */
[----:B-1----:R-:W-:-:S02]  /*b670*/  MOV R60, R59 ;  /* 0x0000003b003c7202 */ /* 0x002fc40000000f00 */
[----:B------:R-:W-:Y:S02]  /*b680*/  MOV R59, R63 ;  /* 0x0000003f003b7202 */ /* 0x000fe40000000f00 */
[----:B------:R-:W-:Y:S02]  /*b690*/  MOV R234, 0x1f ;  /* 0x0000001f00ea7802 */ /* 0x000fe40000000f00 */
[----:B------:R-:W-:Y:S02]  /*b6a0*/  MOV R237, 0xffffffff ;  /* 0xffffffff00ed7802 */ /* 0x000fe40000000f00 */
[----:B------:R-:W-:Y:S02]  /*b6b0*/  MOV R56, 0xb6d0 ;  /* 0x0000b6d000387802 */ /* 0x000fe40000000f00 */
[----:B------:R-:W-:Y:S05]  /*b6c0*/  CALL.REL.NOINC `($__internal_150_$__cuda_sm70_shflsync_down) ;  /* 0x00000b9000007944 */ /* 0x000fea0003c00000 */
[----:B0-----:R-:W-:Y:S01]  /*b6d0*/  HFMA2.MMA R232, -RZ, RZ, 0, 1.1920928955078125e-07 ;  /* 0x00000002ffe87435 */ /* 0x001fe200000001ff */
[----:B-1----:R-:W-:Y:S02]  /*b6e0*/  MOV R61, R59 ;  /* 0x0000003b003d7202 */ /* 0x002fe40000000f00 */
[----:B------:R-:W-:Y:S02]  /*b6f0*/  MOV R59, R62 ;  /* 0x0000003e003b7202 */ /* 0x000fe40000000f00 */
[----:B------:R-:W-:-:S02]  /*b700*/  MOV R234, 0x1f ;  /* 0x0000001f00ea7802 */ /* 0x000fc40000000f00 */
[----:B------:R-:W-:Y:S02]  /*b710*/  MOV R237, 0xffffffff ;  /* 0xffffffff00ed7802 */ /* 0x000fe40000000f00 */
[----:B------:R-:W-:Y:S02]  /*b720*/  MOV R56, 0xb740 ;  /* 0x0000b74000387802 */ /* 0x000fe40000000f00 */
[----:B------:R-:W-:Y:S05]  /*b730*/  CALL.REL.NOINC `($__internal_150_$__cuda_sm70_shflsync_down) ;  /* 0x00000b2000007944 */ /* 0x000fea0003c00000 */
[----:B01----:R-:W-:Y:S05]  /*b740*/  BRA `(.L_x_6329) ;  /* 0xffffaf9000007947 */ /* 0x003fea000383ffff */
.L_x_6300:
[----:B------:R-:W-:Y:S01]  /*b750*/  HFMA2.MMA R232, -RZ, RZ, 0, 2.384185791015625e-07 ;  /* 0x00000004ffe87435 */ /* 0x000fe200000001ff */
[----:B-1----:R-:W-:Y:S02]  /*b760*/  MOV R59, R231 ;  /* 0x000000e7003b7202 */ /* 0x002fe40000000f00 */
[----:B------:R-:W-:Y:S02]  /*b770*/  MOV R234, 0x1f ;  /* 0x0000001f00ea7802 */ /* 0x000fe40000000f00 */
[----:B------:R-:W-:Y:S02]  /*b780*/  MOV R237, 0xffffffff ;  /* 0xffffffff00ed7802 */ /* 0x000fe40000000f00 */
[----:B------:R-:W-:Y:S02]  /*b790*/  MOV R56, 0xb7b0 ;  /* 0x0000b7b000387802 */ /* 0x000fe40000000f00 */
[----:B0-234-:R-:W-:Y:S05]  /*b7a0*/  CALL.REL.NOINC `($__internal_150_$__cuda_sm70_shflsync_down) ;  /* 0x00000ab000007944 */ /* 0x01dfea0003c00000 */
[----:B-1----:R-:W-:Y:S01]  /*b7b0*/  MOV R58, R59 ;  /* 0x0000003b003a7202 */ /* 0x002fe20000000f00 */
[----:B0-----:R-:W-:Y:S05]  /*b7c0*/  BRA `(.L_x_6330) ;  /* 0xffffb02000007947 */ /* 0x001fea000383ffff */
.L_x_6301:
[----:B------:R-:W-:Y:S01]  /*b7d0*/  HFMA2.MMA R232, -RZ, RZ, 0, 2.384185791015625e-07 ;  /* 0x00000004ffe87435 */ /* 0x000fe200000001ff */
[----:B-1----:R-:W-:-:S02]  /*b7e0*/  MOV R59, R230 ;  /* 0x000000e6003b7202 */ /* 0x002fc40000000f00 */
[----:B------:R-:W-:Y:S02]  /*b7f0*/  MOV R234, 0x1f ;  /* 0x0000001f00ea7802 */ /* 0x000fe40000000f00 */
[----:B------:R-:W-:Y:S02]  /*b800*/  MOV R237, 0xffffffff ;  /* 0xffffffff00ed7802 */ /* 0x000fe40000000f00 */
[----:B------:R-:W-:Y:S02]  /*b810*/  MOV R56, 0xb830 ;  /* 0x0000b83000387802 */ /* 0x000fe40000000f00 */
[----:B0-234-:R-:W-:Y:S05]  /*b820*/  CALL.REL.NOINC `($__internal_150_$__cuda_sm70_shflsync_down) ;  /* 0x00000a3000007944 */ /* 0x01dfea0003c00000 */
[----:B0-----:R-:W-:Y:S01]  /*b830*/  HFMA2.MMA R232, -RZ, RZ, 0, 2.384185791015625e-07 ;  /* 0x00000004ffe87435 */ /* 0x001fe200000001ff */
[----:B-1----:R-:W-:Y:S02]  /*b840*/  MOV R60, R59 ;  /* 0x0000003b003c7202 */ /* 0x002fe40000000f00 */
[----:B------:R-:W-:Y:S02]  /*b850*/  MOV R59, R63 ;  /* 0x0000003f003b7202 */ /* 0x000fe40000000f00 */
[----:B------:R-:W-:Y:S02]  /*b860*/  MOV R234, 0x1f ;  /* 0x0000001f00ea7802 */ /* 0x000fe40000000f00 */
[----:B------:R-:W-:-:S02]  /*b870*/  MOV R237, 0xffffffff ;  /* 0xffffffff00ed7802 */ /* 0x000fc40000000f00 */
[----:B------:R-:W-:Y:S02]  /*b880*/  MOV R56, 0xb8a0 ;  /* 0x0000b8a000387802 */ /* 0x000fe40000000f00 */
[----:B------:R-:W-:Y:S05]  /*b890*/  CALL.REL.NOINC `($__internal_150_$__cuda_sm70_shflsync_down) ;  /* 0x000009c000007944 */ /* 0x000fea0003c00000 */
[----:B0-----:R-:W-:Y:S01]  /*b8a0*/  HFMA2.MMA R232, -RZ, RZ, 0, 2.384185791015625e-07 ;  /* 0x00000004ffe87435 */ /* 0x001fe200000001ff */
[----:B-1----:R-:W-:Y:S02]  /*b8b0*/  MOV R61, R59 ;  /* 0x0000003b003d7202 */ /* 0x002fe40000000f00 */
[----:B------:R-:W-:Y:S02]  /*b8c0*/  MOV R59, R62 ;  /* 0x0000003e003b7202 */ /* 0x000fe40000000f00 */
[----:B------:R-:W-:Y:S02]  /*b8d0*/  MOV R234, 0x1f ;  /* 0x0000001f00ea7802 */ /* 0x000fe40000000f00 */
[----:B------:R-:W-:Y:S02]  /*b8e0*/  MOV R237, 0xffffffff ;  /* 0xffffffff00ed7802 */ /* 0x000fe40000000f00 */
[----:B------:R-:W-:Y:S02]  /*b8f0*/  MOV R56, 0xb910 ;  /* 0x0000b91000387802 */ /* 0x000fe40000000f00 */
[----:B------:R-:W-:Y:S05]  /*b900*/  CALL.REL.NOINC `($__internal_150_$__cuda_sm70_shflsync_down) ;  /* 0x0000095000007944 */ /* 0x000fea0003c00000 */
[----:B01----:R-:W-:Y:S05]  /*b910*/  BRA `(.L_x_6331) ;  /* 0xffffaf1000007947 */ /* 0x003fea000383ffff */
.L_x_6304:
[----:B------:R-:W-:Y:S01]  /*b920*/  HFMA2.MMA R232, -RZ, RZ, 0, 4.76837158203125e-07 ;  /* 0x00000008ffe87435 */ /* 0x000fe200000001ff */
[----:B-1----:R-:W-:-:S02]  /*b930*/  MOV R59, R231 ;  /* 0x000000e7003b7202 */ /* 0x002fc40000000f00 */
[----:B------:R-:W-:Y:S02]  /*b940*/  MOV R234, 0x1f ;  /* 0x0000001f00ea7802 */ /* 0x000fe40000000f00 */
[----:B------:R-:W-:Y:S02]  /*b950*/  MOV R237, 0xffffffff ;  /* 0xffffffff00ed7802 */ /* 0x000fe40000000f00 */
[----:B------:R-:W-:Y:S02]  /*b960*/  MOV R56, 0xb980 ;  /* 0x0000b98000387802 */ /* 0x000fe40000000f00 */
[----:B0-234-:R-:W-:Y:S05]  /*b970*/  CALL.REL.NOINC `($__internal_150_$__cuda_sm70_shflsync_down) ;  /* 0x000008e000007944 */ /* 0x01dfea0003c00000 */
[----:B0-----:R-:W-:Y:S01]  /*b980*/  HFMA2.MMA R232, -RZ, RZ, 0, 4.76837158203125e-07 ;  /* 0x00000008ffe87435 */ /* 0x001fe200000001ff */
[----:B-1----:R-:W-:Y:S02]  /*b990*/  MOV R58, R59 ;  /* 0x0000003b003a7202 */ /* 0x002fe40000000f00 */
[----:B------:R-:W-:Y:S02]  /*b9a0*/  MOV R59, R230 ;  /* 0x000000e6003b7202 */ /* 0x000fe40000000f00 */
[----:B------:R-:W-:Y:S02]  /*b9b0*/  MOV R234, 0x1f ;  /* 0x0000001f00ea7802 */ /* 0x000fe40000000f00 */
[----:B------:R-:W-:-:S02]  /*b9c0*/  MOV R237, 0xffffffff ;  /* 0xffffffff00ed7802 */ /* 0x000fc40000000f00 */
[----:B------:R-:W-:Y:S02]  /*b9d0*/  MOV R56, 0xb9f0 ;  /* 0x0000b9f000387802 */ /* 0x000fe40000000f00 */
[----:B------:R-:W-:Y:S05]  /*b9e0*/  CALL.REL.NOINC `($__internal_150_$__cuda_sm70_shflsync_down) ;  /* 0x0000087000007944 */ /* 0x000fea0003c00000 */
[----:B0-----:R-:W-:Y:S01]  /*b9f0*/  HFMA2.MMA R232, -RZ, RZ, 0, 4.76837158203125e-07 ;  /* 0x00000008ffe87435 */ /* 0x001fe200000001ff */
[----:B-1----:R-:W-:Y:S02]  /*ba00*/  MOV R60, R59 ;  /* 0x0000003b003c7202 */ /* 0x002fe40000000f00 */
[----:B------:R-:W-:Y:S02]  /*ba10*/  MOV R59, R63 ;  /* 0x0000003f003b7202 */ /* 0x000fe40000000f00 */
[----:B------:R-:W-:Y:S02]  /*ba20*/  MOV R234, 0x1f ;  /* 0x0000001f00ea7802 */ /* 0x000fe40000000f00 */
[----:B------:R-:W-:Y:S02]  /*ba30*/  MOV R237, 0xffffffff ;  /* 0xffffffff00ed7802 */ /* 0x000fe40000000f00 */
[----:B------:R-:W-:Y:S02]  /*ba40*/  MOV R56, 0xba60 ;  /* 0x0000ba6000387802 */ /* 0x000fe40000000f00 */
[----:B------:R-:W-:Y:S05]  /*ba50*/  CALL.REL.NOINC `($__internal_150_$__cuda_sm70_shflsync_down) ;  /* 0x0000080000007944 */ /* 0x000fea0003c00000 */
[----:B0-----:R-:W-:Y:S01]  /*ba60*/  HFMA2.MMA R232, -RZ, RZ, 0, 4.76837158203125e-07 ;  /* 0x00000008ffe87435 */ /* 0x001fe200000001ff */
[----:B-1----:R-:W-:-:S02]  /*ba70*/  MOV R61, R59 ;  /* 0x0000003b003d7202 */ /* 0x002fc40000000f00 */
[----:B------:R-:W-:Y:S02]  /*ba80*/  MOV R59, R62 ;  /* 0x0000003e003b7202 */ /* 0x000fe40000000f00 */
[----:B------:R-:W-:Y:S02]  /*ba90*/  MOV R234, 0x1f ;  /* 0x0000001f00ea7802 */ /* 0x000fe40000000f00 */
[----:B------:R-:W-:Y:S02]  /*baa0*/  MOV R237, 0xffffffff ;  /* 0xffffffff00ed7802 */ /* 0x000fe40000000f00 */
[----:B------:R-:W-:Y:S02]  /*bab0*/  MOV R56, 0xbad0 ;  /* 0x0000bad000387802 */ /* 0x000fe40000000f00 */
[----:B------:R-:W-:Y:S05]  /*bac0*/  CALL.REL.NOINC `($__internal_150_$__cuda_sm70_shflsync_down) ;  /* 0x0000079000007944 */ /* 0x000fea0003c00000 */
[----:B01----:R-:W-:Y:S05]  /*bad0*/  BRA `(.L_x_6332) ;  /* 0xffffae9000007947 */ /* 0x003fea000383ffff */
.L_x_6307:
[----:B------:R-:W-:Y:S01]  /*bae0*/  HFMA2.MMA R232, -RZ, RZ, 0, 9.5367431640625e-07 ;  /* 0x00000010ffe87435 */ /* 0x000fe200000001ff */
[----:B-1----:R-:W-:Y:S02]  /*baf0*/  MOV R59, R231 ;  /* 0x000000e7003b7202 */ /* 0x002fe40000000f00 */
[----:B------:R-:W-:Y:S02]  /*bb00*/  MOV R234, 0x1f ;  /* 0x0000001f00ea7802 */ /* 0x000fe40000000f00 */
[----:B------:R-:W-:-:S02]  /*bb10*/  MOV R237, 0xffffffff ;  /* 0xffffffff00ed7802 */ /* 0x000fc40000000f00 */
[----:B------:R-:W-:Y:S02]  /*bb20*/  MOV R56, 0xbb40 ;  /* 0x0000bb4000387802 */ /* 0x000fe40000000f00 */
[----:B0-234-:R-:W-:Y:S05]  /*bb30*/  CALL.REL.NOINC `($__internal_150_$__cuda_sm70_shflsync_down) ;  /* 0x0000072000007944 */ /* 0x01dfea0003c00000 */
[----:B-1----:R-:W-:Y:S01]  /*bb40*/  MOV R58, R59 ;  /* 0x0000003b003a7202 */ /* 0x002fe20000000f00 */
[----:B0-----:R-:W-:Y:S05]  /*bb50*/  BRA `(.L_x_6333) ;  /* 0xffffaf2000007947 */ /* 0x001fea000383ffff */
.L_x_6308:
[----:B------:R-:W-:Y:S01]  /*bb60*/  HFMA2.MMA R232, -RZ, RZ, 0, 9.5367431640625e-07 ;  /* 0x00000010ffe87435 */ /* 0x000fe200000001ff */
[----:B-1----:R-:W-:Y:S02]  /*bb70*/  MOV R59, R230 ;  /* 0x000000e6003b7202 */ /* 0x002fe40000000f00 */
[----:B------:R-:W-:Y:S02]  /*bb80*/  MOV R234, 0x1f ;  /* 0x0000001f00ea7802 */ /* 0x000fe40000000f00 */
[----:B------:R-:W-:Y:S02]  /*bb90*/  MOV R237, 0xffffffff ;  /* 0xffffffff00ed7802 */ /* 0x000fe40000000f00 */
[----:B------:R-:W-:Y:S02]  /*bba0*/  MOV R56, 0xbbc0 ;  /* 0x0000bbc000387802 */ /* 0x000fe40000000f00 */
[----:B0-234-:R-:W-:Y:S05]  /*bbb0*/  CALL.REL.NOINC `($__internal_150_$__cuda_sm70_shflsync_down) ;  /* 0x000006a000007944 */ /* 0x01dfea0003c00000 */
[----:B0-----:R-:W-:Y:S01]  /*bbc0*/  HFMA2.MMA R232, -RZ, RZ, 0, 9.5367431640625e-07 ;  /* 0x00000010ffe87435 */ /* 0x001fe200000001ff */
[----:B-1----:R-:W-:Y:S02]  /*bbd0*/  MOV R60, R59 ;  /* 0x0000003b003c7202 */ /* 0x002fe40000000f00 */
[----:B------:R-:W-:-:S02]  /*bbe0*/  MOV R59, R63 ;  /* 0x0000003f003b7202 */ /* 0x000fc40000000f00 */
[----:B------:R-:W-:Y:S02]  /*bbf0*/  MOV R234, 0x1f ;  /* 0x0000001f00ea7802 */ /* 0x000fe40000000f00 */
[----:B------:R-:W-:Y:S02]  /*bc00*/  MOV R237, 0xffffffff ;  /* 0xffffffff00ed7802 */ /* 0x000fe40000000f00 */
[----:B------:R-:W-:Y:S02]  /*bc10*/  MOV R56, 0xbc30 ;  /* 0x0000bc3000387802 */ /* 0x000fe40000000f00 */
[----:B------:R-:W-:Y:S05]  /*bc20*/  CALL.REL.NOINC `($__internal_150_$__cuda_sm70_shflsync_down) ;  /* 0x0000063000007944 */ /* 0x000fea0003c00000 */
[----:B0-----:R-:W-:Y:S01]  /*bc30*/  HFMA2.MMA R232, -RZ, RZ, 0, 9.5367431640625e-07 ;  /* 0x00000010ffe87435 */ /* 0x001fe200000001ff */
[----:B-1----:R-:W-:Y:S02]  /*bc40*/  MOV R61, R59 ;  /* 0x0000003b003d7202 */ /* 0x002fe40000000f00 */
[----:B------:R-:W-:Y:S02]  /*bc50*/  MOV R59, R62 ;  /* 0x0000003e003b7202 */ /* 0x000fe40000000f00 */
[----:B------:R-:W-:Y:S02]  /*bc60*/  MOV R234, 0x1f ;  /* 0x0000001f00ea7802 */ /* 0x000fe40000000f00 */
[----:B------:R-:W-:-:S02]  /*bc70*/  MOV R237, 0xffffffff ;  /* 0xffffffff00ed7802 */ /* 0x000fc40000000f00 */
[----:B------:R-:W-:Y:S02]  /*bc80*/  MOV R56, 0xbca0 ;  /* 0x0000bca000387802 */ /* 0x000fe40000000f00 */
[----:B------:R-:W-:Y:S05]  /*bc90*/  CALL.REL.NOINC `($__internal_150_$__cuda_sm70_shflsync_down) ;  /* 0x000005c000007944 */ /* 0x000fea0003c00000 */
[----:B01----:R-:W-:Y:S05]  /*bca0*/  BRA `(.L_x_6334) ;  /* 0xffffae1000007947 */ /* 0x003fea000383ffff */
.L_x_6311:
[----:B----4-:R-:W-:Y:S01]  /*bcb0*/  HFMA2.MMA R60, -RZ, RZ, 0, 0 ;  /* 0x00000000ff3c7435 */ /* 0x010fe200000001ff */
[----:B--2---:R-:W-:Y:S02]  /*bcc0*/  MOV R58, R231 ;  /* 0x000000e7003a7202 */ /* 0x004fe40000000f00 */
[----:B0-----:R-:W-:Y:S02]  /*bcd0*/  MOV R61, 0x1f ;  /* 0x0000001f003d7802 */ /* 0x001fe40000000f00 */
[----:B-1----:R-:W-:Y:S02]  /*bce0*/  MOV R59, 0xffffffff ;  /* 0xffffffff003b7802 */ /* 0x002fe40000000f00 */
[----:B------:R-:W-:Y:S02]  /*bcf0*/  MOV R56, 0xbd10 ;  /* 0x0000bd1000387802 */ /* 0x000fe40000000f00 */
[----:B---3--:R-:W-:Y:S05]  /*bd00*/  CALL.REL.NOINC `($__internal_151_$__cuda_sm70_shflsync_idx_p) ;  /* 0x0000059000007944 */ /* 0x008fea0003c00000 */
        /* <DEDUP_REMOVED lines=21> */
[----:B------:R-:W-:Y:S01]  /*be60*/  HFMA2.MMA R232, -RZ, RZ, 0, 5.9604644775390625e-08 ;  /* 0x00000001ffe87435 */ /* 0x000fe200000001ff */
[----:B-1----:R-:W-:-:S02]  /*be70*/  MOV R228, R59 ;  /* 0x0000003b00e47202 */ /* 0x002fc40000000f00 */
[----:B------:R-:W-:Y:S02]  /*be80*/  MOV R59, R231 ;  /* 0x000000e7003b7202 */ /* 0x000fe40000000f00 */
[----:B------:R-:W-:Y:S02]  /*be90*/  MOV R234, 0x1f ;  /* 0x0000001f00ea7802 */ /* 0x000fe40000000f00 */
[----:B------:R-:W-:Y:S02]  /*bea0*/  MOV R237, 0xffffffff ;  /* 0xffffffff00ed7802 */ /* 0x000fe40000000f00 */
[----:B------:R-:W-:Y:S02]  /*beb0*/  MOV R56, 0xbed0 ;  /* 0x0000bed000387802 */ /* 0x000fe40000000f00 */
[----:B0-----:R-:W-:Y:S05]  /*bec0*/  CALL.REL.NOINC `($__internal_150_$__cuda_sm70_shflsync_down) ;  /* 0x0000039000007944 */ /* 0x001fea0003c00000 */
[----:B0-----:R-:W-:Y:S01]  /*bed0*/  HFMA2.MMA R232, -RZ, RZ, 0, 5.9604644775390625e-08 ;  /* 0x00000001ffe87435 */ /* 0x001fe200000001ff */
[----:B-1----:R-:W-:Y:S02]  /*bee0*/  MOV R233, R59 ;  /* 0x0000003b00e97202 */ /* 0x002fe40000000f00 */
[----:B------:R-:W-:Y:S02]  /*bef0*/  MOV R59, R230 ;  /* 0x000000e6003b7202 */ /* 0x000fe40000000f00 */
[----:B------:R-:W-:-:S02]  /*bf00*/  MOV R234, 0x1f ;  /* 0x0000001f00ea7802 */ /* 0x000fc40000000f00 */
[----:B------:R-:W-:Y:S02]  /*bf10*/  MOV R237, 0xffffffff ;  /* 0xffffffff00ed7802 */ /* 0x000fe40000000f00 */
[----:B------:R-:W-:Y:S02]  /*bf20*/  MOV R56, 0xbf40 ;  /* 0x0000bf4000387802 */ /* 0x000fe40000000f00 */
[----:B------:R-:W-:Y:S05]  /*bf30*/  CALL.REL.NOINC `($__internal_150_$__cuda_sm70_shflsync_down) ;  /* 0x0000032000007944 */ /* 0x000fea0003c00000 */
[----:B0-----:R-:W-:Y:S01]  /*bf40*/  HFMA2.MMA R232, -RZ, RZ, 0, 5.9604644775390625e-08 ;  /* 0x00000001ffe87435 */ /* 0x001fe200000001ff */
[----:B-1----:R-:W-:Y:S02]  /*bf50*/  MOV R235, R59 ;  /* 0x0000003b00eb7202 */ /* 0x002fe40000000f00 */
[----:B------:R-:W-:Y:S02]  /*bf60*/  MOV R59, R63 ;  /* 0x0000003f003b7202 */ /* 0x000fe40000000f00 */
[----:B------:R-:W-:Y:S02]  /*bf70*/  MOV R234, 0x1f ;  /* 0x0000001f00ea7802 */ /* 0x000fe40000000f00 */
[----:B------:R-:W-:Y:S02]  /*bf80*/  MOV R237, 0xffffffff ;  /* 0xffffffff00ed7802 */ /* 0x000fe40000000f00 */
[----:B------:R-:W-:-:S02]  /*bf90*/  MOV R56, 0xbfb0 ;  /* 0x0000bfb000387802 */ /* 0x000fc40000000f00 */
        /* <DEDUP_REMOVED lines=21> */
[----:B------:R-:W-:Y:S05]  /*c0f0*/  CALL.REL.NOINC `($__internal_151_$__cuda_sm70_shflsync_idx_p) ;  /* 0x000001a000007944 */ /* 0x000fea0003c00000 */
[----:B0-----:R-:W-:Y:S01]  /*c100*/  HFMA2.MMA R60, -RZ, RZ, 0, 0 ;  /* 0x00000000ff3c7435 */ /* 0x001fe200000001ff */
[----:B-1----:R-:W-:-:S02]  /*c110*/  MOV R236, R59 ;  /* 0x0000003b00ec7202 */ /* 0x002fc40000000f00 */
[----:B------:R-:W-:Y:S02]  /*c120*/  MOV R58, R53 ;  /* 0x00000035003a7202 */ /* 0x000fe40000000f00 */
[----:B------:R-:W-:Y:S02]  /*c130*/  MOV R61, 0x1f ;  /* 0x0000001f003d7802 */ /* 0x000fe40000000f00 */
[----:B------:R-:W-:Y:S02]  /*c140*/  MOV R59, 0xffffffff ;  /* 0xffffffff003b7802 */ /* 0x000fe40000000f00 */
[----:B------:R-:W-:Y:S02]  /*c150*/  MOV R56, 0xc170 ;  /* 0x0000c17000387802 */ /* 0x000fe40000000f00 */
[----:B------:R-:W-:Y:S05]  /*c160*/  CALL.REL.NOINC `($__internal_151_$__cuda_sm70_shflsync_idx_p) ;  /* 0x0000013000007944 */ /* 0x000fea0003c00000 */
[----:B0-----:R-:W-:Y:S01]  /*c170*/  HFMA2.MMA R60, -RZ, RZ, 0, 0 ;  /* 0x00000000ff3c7435 */ /* 0x001fe200000001ff */
[----:B-1----:R-:W-:Y:S02]  /*c180*/  MOV R238, R59 ;  /* 0x0000003b00ee7202 */ /* 0x002fe40000000f00 */
[----:B------:R-:W-:Y:S02]  /*c190*/  MOV R58, R54 ;  /* 0x00000036003a7202 */ /* 0x000fe40000000f00 */
[----:B------:R-:W-:-:S02]  /*c1a0*/  MOV R61, 0x1f ;  /* 0x0000001f003d7802 */ /* 0x000fc40000000f00 */
[----:B------:R-:W-:Y:S02]  /*c1b0*/  MOV R59, 0xffffffff ;  /* 0xffffffff003b7802 */ /* 0x000fe40000000f00 */
[----:B------:R-:W-:Y:S02]  /*c1c0*/  MOV R56, 0xc1e0 ;  /* 0x0000c1e000387802 */ /* 0x000fe40000000f00 */
[----:B------:R-:W-:Y:S05]  /*c1d0*/  CALL.REL.NOINC `($__internal_151_$__cuda_sm70_shflsync_idx_p) ;  /* 0x000000c000007944 */ /* 0x000fea0003c00000 */
[----:B0-----:R-:W-:Y:S01]  /*c1e0*/  HFMA2.MMA R60, -RZ, RZ, 0, 0 ;  /* 0x00000000ff3c7435 */ /* 0x001fe200000001ff */
[----:B-1----:R-:W-:Y:S02]  /*c1f0*/  MOV R240, R59 ;  /* 0x0000003b00f07202 */ /* 0x002fe40000000f00 */
[----:B------:R-:W-:Y:S02]  /*c200*/  MOV R58, R55 ;  /* 0x00000037003a7202 */ /* 0x000fe40000000f00 */
[----:B------:R-:W-:Y:S02]  /*c210*/  MOV R61, 0x1f ;  /* 0x0000001f003d7802 */ /* 0x000fe40000000f00 */
[----:B------:R-:W-:Y:S02]  /*c220*/  MOV R59, 0xffffffff ;  /* 0xffffffff003b7802 */ /* 0x000fe40000000f00 */
[----:B------:R-:W-:-:S02]  /*c230*/  MOV R56, 0xc250 ;  /* 0x0000c25000387802 */ /* 0x000fc40000000f00 */
[----:B------:R-:W-:Y:S05]  /*c240*/  CALL.REL.NOINC `($__internal_151_$__cuda_sm70_shflsync_idx_p) ;  /* 0x0000005000007944 */ /* 0x000fea0003c00000 */
[----:B01----:R-:W-:Y:S05]  /*c250*/  BRA `(.L_x_6335) ;  /* 0xffffaa8000007947 */ /* 0x003fea000383ffff */
        .weak           $__internal_150_$__cuda_sm70_shflsync_down
        .type           $__internal_150_$__cuda_sm70_shflsync_down,@function
        .size           $__internal_150_$__cuda_sm70_shflsync_down,($__internal_151_$__cuda_sm70_shflsync_idx_p - $__internal_150_$__cuda_sm70_shflsync_down)
$__internal_150_$__cuda_sm70_shflsync_down:
[----:B------:R-:W-:Y:S01]  /*c260*/  HFMA2.MMA R57, -RZ, RZ, 0, 0 ;  /* 0x00000000ff397435 */ /* 0x000fe200000001ff */
[----:B------:R-:W-:Y:S04]  /*c270*/  WARPSYNC R237 ;  /* 0x000000ed00007348 */ /* 0x000fe80003800000 */
[----:B------:R0:W1:Y:S01]  /*c280*/  SHFL.DOWN PT, R59, R59, R232, R234 ;  /* 0x080000e83b3b7389 */ /* 0x00006200000e00ea */
[----:B------:R-:W-:Y:S05]  /*c290*/  RET.REL.NODEC R56 `(_Z25selective_scan_bwd_kernelI32Selective_Scan_bwd_kernel_traitsILi64ELi16ELb1ELb0ELb0ELb1ELb0EfN3c107complexIfEEEEv12SSMParamsBwd) ;  /* 0xffff3d6038007950 */ /* 0x000fea0003c3ffff */
        .weak           $__internal_151_$__cuda_sm70_shflsync_idx_p
        .type           $__internal_151_$__cuda_sm70_shflsync_idx_p,@function
        .size           $__internal_151_$__cuda_sm70_shflsync_idx_p,($__internal_152_$__cuda_sm70_shflsync_up - $__internal_151_$__cuda_sm70_shflsync_idx_p)
$__internal_151_$__cuda_sm70_shflsync_idx_p:
[----:B------:R-:W-:Y:S01]  /*c2a0*/  MOV R57, 0x0 ;  /* 0x0000000000397802 */ /* 0x000fe20000000f00 */
[----:B------:R-:W-:Y:S04]  /*c2b0*/  WARPSYNC R59 ;  /* 0x0000003b00007348 */ /* 0x000fe80003800000 */
[----:B------:R0:W1:Y:S01]  /*c2c0*/  SHFL.IDX PT, R59, R58, R60, R61 ;  /* 0x0000003c3a3b7389 */ /* 0x00006200000e003d */
[----:B------:R-:W-:Y:S05]  /*c2d0*/  RET.REL.NODEC R56 `(_Z25selective_scan_bwd_kernelI32Selective_Scan_bwd_kernel_traitsILi64ELi16ELb1ELb0ELb0ELb1ELb0EfN3c107complexIfEEEEv12SSMParamsBwd) ;  /* 0xffff3d2038007950 */ /* 0x000fea0003c3ffff */
        .weak           $__internal_152_$__cuda_sm70_shflsync_up
        .type           $__internal_152_$__cuda_sm70_shflsync_up,@function
        .size           $__internal_152_$__cuda_sm70_shflsync_up,(.L_x_14587 - $__internal_152_$__cuda_sm70_shflsync_up)
$__internal_152_$__cuda_sm70_shflsync_up:
[----:B------:R-:W-:Y:S01]  /*c2e0*/  HFMA2.MMA R57, -RZ, RZ, 0, 0 ;  /* 0x00000000ff397435 */ /* 0x000fe200000001ff */
[----:B------:R-:W-:Y:S04]  /*c2f0*/  WARPSYNC R204 ;  /* 0x000000cc00007348 */ /* 0x000fe80003800000 */
[----:B------:R0:W1:Y:S01]  /*c300*/  SHFL.UP PT, R59, R201, R202, R59 ;  /* 0x040000cac93b7389 */ /* 0x00006200000e003b */
[----:B------:R-:W-:Y:S05]  /*c310*/  RET.REL.NODEC R56 `(_Z25selective_scan_bwd_kernelI32Selective_Scan_bwd_kernel_traitsILi64ELi16ELb1ELb0ELb0ELb1ELb0EfN3c107complexIfEEEEv12SSMParamsBwd) ;  /* 0xffff3ce038007950 */ /* 0x000fea0003c3ffff */
.L_x_6336:
        /* <DEDUP_REMOVED lines=14> */
.L_x_14587:


//--------------------- .text._Z25selective_scan_bwd_kernelI32Selective_Scan_bwd_kernel_traitsILi64ELi16ELb1ELb0ELb0ELb1ELb1EfN3c107complexIfEEEEv12SSMParamsBwd --------------------------
	.section	.text._Z25selective_scan_bwd_kernelI32Selective_Scan_bwd_kernel_traitsILi64ELi16ELb1ELb0ELb0ELb1ELb1EfN3c107complexIfEEEEv12SSMParamsBwd,"ax",@progbits
	.sectioninfo	@"SHI_REGISTERS=243"
	.align	128
        .global         _Z25selective_scan_bwd_kernelI32Selective_Scan_bwd_kernel_traitsILi64ELi16ELb1ELb0ELb0ELb1ELb1EfN3c107complexIfEEEEv12SSMParamsBwd
        .type           _Z25selective_scan_bwd_kernelI32Selective_Scan_bwd_kernel_traitsILi64ELi16ELb1ELb0ELb0ELb1ELb1EfN3c107complexIfEEEEv12SSMParamsBwd,@function
        .size           _Z25selective_scan_bwd_kernelI32Selective_Scan_bwd_kernel_traitsILi64ELi16ELb1ELb0ELb0ELb1ELb1EfN3c107complexIfEEEEv12SSMParamsBwd,(.L_x_14590 - _Z25selective_scan_bwd_kernelI32Selective_Scan_bwd_kernel_traitsILi64ELi16ELb1ELb0ELb0ELb1ELb1EfN3c107complexIfEEEEv12SSMParamsBwd)
        .other          _Z25selective_scan_bwd_kernelI32Selective_Scan_bwd_kernel_traitsILi64ELi16ELb1ELb0ELb0ELb1ELb1EfN3c107complexIfEEEEv12SSMParamsBwd,@"STO_CUDA_ENTRY STV_DEFAULT"
_Z25selective_scan_bwd_kernelI32Selective_Scan_bwd_kernel_traitsILi64ELi16ELb1ELb0ELb0ELb1ELb1EfN3c107complexIfEEEEv12SSMParamsBwd:
.text._Z25selective_scan_bwd_kernelI32Selective_Scan_bwd_kernel_traitsILi64ELi16ELb1ELb0ELb0ELb1ELb1EfN3c107complexIfEEEEv12SSMParamsBwd:
        /* <DEDUP_REMOVED lines=94> */
.L_x_6409:
        /* <DEDUP_REMOVED lines=32> */
[----:B--2---:R-:W-:Y:S04]  /*07e0*/  STS.128 [R121.X16+0x400], R16 ;  /* 0x0004001079007388 */ /* 0x004fe8000000cc00 */
[----:B-----5:R-:W-:Y:S01]  /*07f0*/  STS.128 [R121.X16+0x600], R32 ;  /* 0x0006002079007388 */ /* 0x020fe2000000cc00 */
[----:B------:R-:W-:-:S06]  /*0800*/  NOP ;  /* 0x0000000000007918 */ /* 0x000fcc0000000000 */
[----:B------:R-:W-:Y:S04]  /*0810*/  LDS.128 R52, [R120.X16+0x10] ;  /* 0x0000100078347984 */ /* 0x000fe8000000cc00 */
[----:B------:R-:W-:Y:S04]  /*0820*/  LDS.128 R24, [R120.X16+0x20] ;  /* 0x0000200078187984 */ /* 0x000fe8000000cc00 */
[----:B------:R-:W-:Y:S04]  /*0830*/  LDS.128 R20, [R120.X16+0x30] ;  /* 0x0000300078147984 */ /* 0x000fe8000000cc00 */
[----:B------:R-:W1:Y:S04]  /*0840*/  LDS.128 R28, [R120.X16] ;  /* 0x00000000781c7984 */ /* 0x000e68000000cc00 */
[----:B------:R-:W-:Y:S06]  /*0850*/  BAR.SYNC.DEFER_BLOCKING 0x0 ;  /* 0x0000000000007b1d */ /* 0x000fec0000010000 */
[----:B0-----:R-:W2:Y:S04]  /*0860*/  LDG.E.128 R8, [R4.64] ;  /* 0x0000000804087981 */ /* 0x001ea8000c1e1d00 */
[----:B------:R-:W3:Y:S04]  /*0870*/  LDG.E.128 R56, [R4.64+0x200] ;  /* 0x0002000804387981 */ /* 0x000ee8000c1e1d00 */
[----:B------:R-:W4:Y:S04]  /*0880*/  LDG.E.128 R60, [R4.64+0x400] ;  /* 0x00040008043c7981 */ /* 0x000f28000c1e1d00 */
[----:B------:R-:W5:Y:S01]  /*0890*/  LDG.E.128 R68, [R4.64+0x600] ;  /* 0x0006000804447981 */ /* 0x000f62000c1e1d00 */
[----:B------:R-:W-:Y:S01]  /*08a0*/  LEA R100, R124, 0xfffffc00, 0xa ;  /* 0xfffffc007c647811 */ /* 0x000fe200078e50ff */
[----:B------:R-:W-:Y:S01]  /*08b0*/  IMAD R7, R129, c[0x0][0x1f0], RZ ;  /* 0x00007c0081077a24 */ /* 0x000fe200078e02ff */
[----:B------:R-:W-:Y:S01]  /*08c0*/  BSSY B0, `(.L_x_6338) ;  /* 0x0000043000007945 */ /* 0x000fe20003800000 */
[----:B-1----:R-:W-:Y:S01]  /*08d0*/  FADD.FTZ R113, R28, UR5 ;  /* 0x000000051c717e21 */ /* 0x002fe20008010000 */
[----:B------:R-:W-:Y:S01]  /*08e0*/  SHF.R.S32.HI R101, RZ, 0x1f, R100 ;  /* 0x0000001fff657819 */ /* 0x000fe20000011464 */
[----:B------:R-:W-:-:S02]  /*08f0*/  IMAD R7, R130, c[0x0][0x1f4], R7 ;  /* 0x00007d0082077a24 */ /* 0x000fc400078e0207 */
[----:B------:R-:W-:Y:S01]  /*0900*/  IMAD R35, R131, c[0x0][0x1f8], RZ ;  /* 0x00007e0083237a24 */ /* 0x000fe200078e02ff */
[----:B------:R-:W-:Y:S01]  /*0910*/  FSETP.GTU.FTZ.AND P4, PT, R113, 20, PT ;  /* 0x41a000007100780b */ /* 0x000fe20003f9c000 */
[----:B------:R-:W-:-:S04]  /*0920*/  IMAD.WIDE.U32 R32, R130, c[0x0][0x1f0], R100 ;  /* 0x00007c0082207a25 */ /* 0x000fc800078e0064 */
[----:B------:R-:W-:Y:S01]  /*0930*/  FADD.FTZ R119, R52, UR5 ;  /* 0x0000000534777e21 */ /* 0x000fe20008010000 */
[----:B------:R-:W-:Y:S01]  /*0940*/  IADD3 R33, R33, R7, RZ ;  /* 0x0000000721217210 */ /* 0x000fe20007ffe0ff */
[----:B------:R-:W-:Y:S02]  /*0950*/  FADD.FTZ R118, R53, UR5 ;  /* 0x0000000535767e21 */ /* 0x000fe40008010000 */
[----:B------:R-:W-:Y:S01]  /*0960*/  FADD.FTZ R117, R54, UR5 ;  /* 0x0000000536757e21 */ /* 0x000fe20008010000 */
[----:B------:R-:W-:Y:S01]  /*0970*/  FSETP.GTU.FTZ.AND P6, PT, R119, 20, PT ;  /* 0x41a000007700780b */ /* 0x000fe20003fdc000 */
[----:B------:R-:W-:Y:S02]  /*0980*/  FADD.FTZ R116, R55, UR5 ;  /* 0x0000000537747e21 */ /* 0x000fe40008010000 */
[----:B------:R-:W-:Y:S01]  /*0990*/  FADD.FTZ R115, R24, UR5 ;  /* 0x0000000518737e21 */ /* 0x000fe20008010000 */
[----:B------:R-:W-:Y:S01]  /*09a0*/  FSETP.GTU.FTZ.AND P1, PT, R117, 20, PT ;  /* 0x41a000007500780b */ /* 0x000fe20003f3c000 */
[----:B------:R-:W-:Y:S01]  /*09b0*/  FADD.FTZ R114, R29, UR5 ;  /* 0x000000051d727e21 */ /* 0x000fe20008010000 */
[----:B------:R-:W-:Y:S01]  /*09c0*/  FSETP.GTU.FTZ.AND P2, PT, R116, 20, PT ;  /* 0x41a000007400780b */ /* 0x000fe20003f5c000 */
[----:B------:R-:W-:Y:S01]  /*09d0*/  FADD.FTZ R111, R30, UR5 ;  /* 0x000000051e6f7e21 */ /* 0x000fe20008010000 */
[----:B------:R-:W-:-:S02]  /*09e0*/  FSETP.GTU.FTZ.AND P3, PT, R115, 20, PT ;  /* 0x41a000007300780b */ /* 0x000fc40003f7c000 */
[----:B------:R-:W-:Y:S01]  /*09f0*/  FSETP.GTU.FTZ.AND P5, PT, R114, 20, PT ;  /* 0x41a000007200780b */ /* 0x000fe20003fbc000 */
[----:B--2---:R-:W-:Y:S04]  /*0a00*/  STS.128 [R121.X16], R8 ;  /* 0x0000000879007388 */ /* 0x004fe8000000cc00 */
[----:B---3--:R0:W-:Y:S04]  /*0a10*/  STS.128 [R121.X16+0x200], R56 ;  /* 0x0002003879007388 */ /* 0x0081e8000000cc00 */
[----:B----4-:R1:W-:Y:S04]  /*0a20*/  STS.128 [R121.X16+0x400], R60 ;  /* 0x0004003c79007388 */ /* 0x0103e8000000cc00 */
[----:B-----5:R1:W-:Y:S01]  /*0a30*/  STS.128 [R121.X16+0x600], R68 ;  /* 0x0006004479007388 */ /* 0x0203e2000000cc00 */
[----:B------:R-:W-:-:S06]  /*0a40*/  NOP ;  /* 0x0000000000007918 */ /* 0x000fcc0000000000 */
[----:B------:R1:W2:Y:S01]  /*0a50*/  LDS.128 R16, [R120.X16+0x10] ;  /* 0x0000100078107984 */ /* 0x0002a2000000cc00 */
[C---:B0-----:R-:W-:Y:S02]  /*0a60*/  IMAD R57, R132.reuse, c[0x0][0x1fc], R35 ;  /* 0x00007f0084397a24 */ /* 0x041fe400078e0223 */
[----:B------:R-:W-:Y:S01]  /*0a70*/  IMAD.WIDE.U32 R34, R132, c[0x0][0x1f8], R32 ;  /* 0x00007e0084227a25 */ /* 0x000fe200078e0020 */
[----:B------:R1:W0:Y:S04]  /*0a80*/  LDS.128 R12, [R120.X16+0x20] ;  /* 0x00002000780c7984 */ /* 0x000228000000cc00 */
[----:B------:R1:W3:Y:S01]  /*0a90*/  LDS.128 R8, [R120.X16+0x30] ;  /* 0x0000300078087984 */ /* 0x0002e2000000cc00 */
[----:B------:R-:W-:Y:S02]  /*0aa0*/  IADD3 R33, R35, R57, RZ ;  /* 0x0000003923217210 */ /* 0x000fe40007ffe0ff */
[C---:B------:R-:W-:Y:S01]  /*0ab0*/  LEA R32, P0, R34.reuse, c[0x0][0x268], 0x2 ;  /* 0x00009a0022207a11 */ /* 0x040fe200078010ff */
[----:B------:R1:W4:Y:S03]  /*0ac0*/  LDS.128 R4, [R120.X16] ;  /* 0x0000000078047984 */ /* 0x000326000000cc00 */
[----:B------:R-:W-:-:S02]  /*0ad0*/  LEA.HI.X R33, R34, c[0x0][0x26c], R33, 0x2, P0 ;  /* 0x00009b0022217a11 */ /* 0x000fc400000f1421 */
[----:B------:R-:W-:Y:S01]  /*0ae0*/  FSETP.GTU.FTZ.AND P0, PT, R118, 20, PT ;  /* 0x41a000007600780b */ /* 0x000fe20003f1c000 */
[----:B------:R-:W-:Y:S07]  /*0af0*/  @P4 BRA `(.L_x_6339) ;  /* 0x000001f000004947 */ /* 0x000fee0003800000 */
        /* <DEDUP_REMOVED lines=31> */
.L_x_6339:
[----:B------:R-:W-:Y:S05]  /*0cf0*/  BSYNC B0 ;  /* 0x0000000000007941 */ /* 0x000fea0003800000 */
.L_x_6338:
        /* <DEDUP_REMOVED lines=35> */
.L_x_6341:
[----:B------:R-:W-:Y:S05]  /*0f30*/  BSYNC B0 ;  /* 0x0000000000007941 */ /* 0x000fea0003800000 */
.L_x_6340:
        /* <DEDUP_REMOVED lines=18> */
[C---:B------:R-:W-:Y:S02]  /*1060*/  FFMA.FTZ R28, R25.reuse, R28, -0.13229703903198242188 ;  /* 0xbe0778e0191c7423 */ /* 0x040fe4000001001c */
        /* <DEDUP_REMOVED lines=16> */
.L_x_6343:
[----:B------:R-:W-:Y:S05]  /*1170*/  BSYNC B0 ;  /* 0x0000000000007941 */ /* 0x000fea0003800000 */
.L_x_6342:
        /* <DEDUP_REMOVED lines=35> */
.L_x_6345:
[----:B------:R-:W-:Y:S05]  /*13b0*/  BSYNC B0 ;  /* 0x0000000000007941 */ /* 0x000fea0003800000 */
.L_x_6344:
        /* <DEDUP_REMOVED lines=35> */
.L_x_6347:
[----:B------:R-:W-:Y:S05]  /*15f0*/  BSYNC B0 ;  /* 0x0000000000007941 */ /* 0x000fea0003800000 */
.L_x_6346:
        /* <DEDUP_REMOVED lines=35> */
.L_x_6349:
[----:B------:R-:W-:Y:S05]  /*1830*/  BSYNC B0 ;  /* 0x0000000000007941 */ /* 0x000fea0003800000 */
.L_x_6348:
        /* <DEDUP_REMOVED lines=35> */
.L_x_6351:
[----:B------:R-:W-:Y:S05]  /*1a70*/  BSYNC B0 ;  /* 0x0000000000007941 */ /* 0x000fea0003800000 */
.L_x_6350:
        /* <DEDUP_REMOVED lines=35> */
.L_x_6353:
[----:B------:R-:W-:Y:S05]  /*1cb0*/  BSYNC B0 ;  /* 0x0000000000007941 */ /* 0x000fea0003800000 */
.L_x_6352:
        /* <DEDUP_REMOVED lines=35> */
.L_x_6355:
[----:B------:R-:W-:Y:S05]  /*1ef0*/  BSYNC B0 ;  /* 0x0000000000007941 */ /* 0x000fea0003800000 */
.L_x_6354:
[----:B------:R-:W-:Y:S01]  /*1f00*/  BSSY B0, `(.L_x_6356) ;  /* 0x0000023000007945 */ /* 0x000fe20003800000 */
[----:B------:R-:W-:Y:S01]  /*1f10*/  FSETP.GTU.FTZ.AND P3, PT, R104, 20, PT ;  /* 0x41a000006800780b */ /* 0x000fe20003f7c000 */
[----:B------:R-:W-:Y:S01]  /*1f20*/  IMAD.WIDE R32, R0, 0x10, R32 ;  /* 0x0000001000207825 */ /* 0x000fe200078e0220 */
        /* <DEDUP_REMOVED lines=32> */
.L_x_6357:
[----:B------:R-:W-:Y:S05]  /*2130*/  BSYNC B0 ;  /* 0x0000000000007941 */ /* 0x000fea0003800000 */
.L_x_6356:
[----:B------:R-:W-:Y:S01]  /*2140*/  BSSY B0, `(.L_x_6358) ;  /* 0x0000021000007945 */ /* 0x000fe20003800000 */
        /* <DEDUP_REMOVED lines=32> */
.L_x_6359:
[----:B------:R-:W-:Y:S05]  /*2350*/  BSYNC B0 ;  /* 0x0000000000007941 */ /* 0x000fea0003800000 */
.L_x_6358:
        /* <DEDUP_REMOVED lines=33> */
.L_x_6361:
[----:B------:R-:W-:Y:S05]  /*2570*/  BSYNC B0 ;  /* 0x0000000000007941 */ /* 0x000fea0003800000 */
.L_x_6360:
        /* <DEDUP_REMOVED lines=33> */
.L_x_6363:
[----:B------:R-:W-:Y:S05]  /*2790*/  BSYNC B0 ;  /* 0x0000000000007941 */ /* 0x000fea0003800000 */
.L_x_6362:
        /* <DEDUP_REMOVED lines=33> */
.L_x_6365:
[----:B------:R-:W-:Y:S05]  /*29b0*/  BSYNC B0 ;  /* 0x0000000000007941 */ /* 0x000fea0003800000 */
.L_x_6364:
        /* <DEDUP_REMOVED lines=33> */
.L_x_6367:
[----:B------:R-:W-:Y:S05]  /*2bd0*/  BSYNC B0 ;  /* 0x0000000000007941 */ /* 0x000fea0003800000 */
.L_x_6366:
        /* <DEDUP_REMOVED lines=33> */
.L_x_6369:
[----:B------:R-:W-:Y:S05]  /*2df0*/  BSYNC B0 ;  /* 0x0000000000007941 */ /* 0x000fea0003800000 */
.L_x_6368:
[----:B------:R-:W-:Y:S06]  /*2e00*/  BAR.SYNC.DEFER_BLOCKING 0x0 ;  /* 0x0000000000007b1d */ /* 0x000fec0000010000 */
[----:B------:R-:W5:Y:S04]  /*2e10*/  LDG.E.128 R52, [R32.64] ;  /* 0x0000000820347981 */ /* 0x000f68000c1e1d00 */
[----:B----4-:R-:W4:Y:S04]  /*2e20*/  LDG.E.128 R56, [R32.64+0x200] ;  /* 0x0002000820387981 */ /* 0x010f28000c1e1d00 */
[----:B---3--:R-:W3:Y:S04]  /*2e30*/  LDG.E.128 R72, [R32.64+0x400] ;  /* 0x0004000820487981 */ /* 0x008ee8000c1e1d00 */
[----:B--2---:R-:W2:Y:S01]  /*2e40*/  LDG.E.128 R76, [R32.64+0x600] ;  /* 0x00060008204c7981 */ /* 0x004ea2000c1e1d00 */
        /* <DEDUP_REMOVED lines=8> */
[----:B-1----:R-:W-:-:S04]  /*2ed0*/  LEA R68, P0, R20, c[0x0][0x258], 0x2 ;  /* 0x0000960014447a11 */ /* 0x002fc800078010ff */
[----:B------:R-:W-:-:S05]  /*2ee0*/  LEA.HI.X R69, R20, c[0x0][0x25c], R21, 0x2, P0 ;  /* 0x0000970014457a11 */ /* 0x000fca00000f1415 */
[----:B------:R-:W-:Y:S01]  /*2ef0*/  IMAD.WIDE R68, R0, 0x10, R68 ;  /* 0x0000001000447825 */ /* 0x000fe200078e0244 */
[----:B-----5:R-:W-:Y:S04]  /*2f00*/  STS.128 [R121.X16], R52 ;  /* 0x0000003479007388 */ /* 0x020fe8000000cc00 */
[----:B----4-:R1:W-:Y:S04]  /*2f10*/  STS.128 [R121.X16+0x200], R56 ;  /* 0x0002003879007388 */ /* 0x0103e8000000cc00 */
[----:B---3--:R3:W-:Y:S04]  /*2f20*/  STS.128 [R121.X16+0x400], R72 ;  /* 0x0004004879007388 */ /* 0x0087e8000000cc00 */
[----:B--2---:R-:W-:Y:S01]  /*2f30*/  STS.128 [R121.X16+0x600], R76 ;  /* 0x0006004c79007388 */ /* 0x004fe2000000cc00 */
[----:B------:R-:W-:-:S06]  /*2f40*/  NOP ;  /* 0x0000000000007918 */ /* 0x000fcc0000000000 */
[----:B------:R-:W2:Y:S04]  /*2f50*/  LDS.128 R32, [R120.X16] ;  /* 0x0000000078207984 */ /* 0x000ea8000000cc00 */
[----:B------:R-:W4:Y:S04]  /*2f60*/  LDS.128 R20, [R120.X16+0x10] ;  /* 0x0000100078147984 */ /* 0x000f28000000cc00 */
[----:B------:R-:W-:Y:S04]  /*2f70*/  LDS.128 R28, [R120.X16+0x20] ;  /* 0x00002000781c7984 */ /* 0x000fe8000000cc00 */
[----:B------:R-:W2:Y:S04]  /*2f80*/  LDS.128 R24, [R120.X16+0x30] ;  /* 0x0000300078187984 */ /* 0x000ea8000000cc00 */
[----:B------:R-:W-:Y:S06]  /*2f90*/  BAR.SYNC.DEFER_BLOCKING 0x0 ;  /* 0x0000000000007b1d */ /* 0x000fec0000010000 */
[----:B------:R4:W5:Y:S04]  /*2fa0*/  LDG.E.128 R60, [R68.64] ;  /* 0x00000008443c7981 */ /* 0x000968000c1e1d00 */
[----:B-1----:R4:W5:Y:S04]  /*2fb0*/  LDG.E.128 R56, [R68.64+0x200] ;  /* 0x0002000844387981 */ /* 0x002968000c1e1d00 */
[----:B------:R4:W5:Y:S04]  /*2fc0*/  LDG.E.128 R52, [R68.64+0x400] ;  /* 0x0004000844347981 */ /* 0x000968000c1e1d00 */
[----:B---3--:R4:W3:Y:S01]  /*2fd0*/  LDG.E.128 R72, [R68.64+0x600] ;  /* 0x0006000844487981 */ /* 0x0088e2000c1e1d00 */
[----:B--2---:R-:W-:Y:S01]  /*2fe0*/  FMUL.FTZ R70, R32, -1.4426950216293334961 ;  /* 0xbfb8aa3b20467820 */ /* 0x004fe20000410000 */
[----:B------:R-:W-:Y:S01]  /*2ff0*/  LEA R149, R126, R123, 0x2 ;  /* 0x0000007b7e957211 */ /* 0x000fe200078e10ff */
[----:B------:R-:W-:-:S02]  /*3000*/  FMUL.FTZ R71, R33, -1.4426950216293334961 ;  /* 0xbfb8aa3b21477820 */ /* 0x000fc40000410000 */
[----:B------:R-:W-:Y:S02]  /*3010*/  FMUL.FTZ R76, R34, -1.4426950216293334961 ;  /* 0xbfb8aa3b224c7820 */ /* 0x000fe40000410000 */
[----:B------:R-:W1:Y:S01]  /*3020*/  MUFU.EX2 R70, R70 ;  /* 0x0000004600467308 */ /* 0x000e620000000800 */
[----:B------:R-:W-:Y:S02]  /*3030*/  FMUL.FTZ R77, R35, -1.4426950216293334961 ;  /* 0xbfb8aa3b234d7820 */ /* 0x000fe40000410000 */
[----:B----4-:R-:W-:Y:S02]  /*3040*/  FMUL.FTZ R68, R21, -1.4426950216293334961 ;  /* 0xbfb8aa3b15447820 */ /* 0x010fe40000410000 */
[----:B------:R-:W-:Y:S02]  /*3050*/  FMUL.FTZ R69, R22, -1.4426950216293334961 ;  /* 0xbfb8aa3b16457820 */ /* 0x000fe40000410000 */
[----:B------:R-:W-:Y:S01]  /*3060*/  FMUL.FTZ R79, R20, -1.4426950216293334961 ;  /* 0xbfb8aa3b144f7820 */ /* 0x000fe20000410000 */
[----:B------:R-:W2:Y:S01]  /*3070*/  MUFU.EX2 R71, R71 ;  /* 0x0000004700477308 */ /* 0x000ea20000000800 */
[----:B------:R-:W-:-:S02]  /*3080*/  FMUL.FTZ R84, R23, -1.4426950216293334961 ;  /* 0xbfb8aa3b17547820 */ /* 0x000fc40000410000 */
[----:B------:R-:W-:Y:S02]  /*3090*/  FMUL.FTZ R91, R26, -1.4426950216293334961 ;  /* 0xbfb8aa3b1a5b7820 */ /* 0x000fe40000410000 */
[----:B------:R-:W-:Y:S02]  /*30a0*/  FMUL.FTZ R90, R25, -1.4426950216293334961 ;  /* 0xbfb8aa3b195a7820 */ /* 0x000fe40000410000 */
[----:B------:R-:W-:Y:S01]  /*30b0*/  FMUL.FTZ R92, R27, -1.4426950216293334961 ;  /* 0xbfb8aa3b1b5c7820 */ /* 0x000fe20000410000 */
[----:B------:R4:W0:Y:S01]  /*30c0*/  MUFU.EX2 R78, R76 ;  /* 0x0000004c004e7308 */ /* 0x0008220000000800 */
[----:B-1----:R-:W-:-:S07]  /*30d0*/  FADD.FTZ R70, R70, 1 ;  /* 0x3f80000046467421 */ /* 0x002fce0000010000 */
[----:B------:R1:W0:Y:S01]  /*30e0*/  MUFU.EX2 R80, R77 ;  /* 0x0000004d00507308 */ /* 0x0002220000000800 */
[----:B----4-:R-:W-:Y:S02]  /*30f0*/  FMUL.FTZ R76, R28, -1.4426950216293334961 ;  /* 0xbfb8aa3b1c4c7820 */ /* 0x010fe40000410000 */
[----:B--2---:R-:W-:-:S05]  /*3100*/  FADD.FTZ R71, R71, 1 ;  /* 0x3f80000047477421 */ /* 0x004fca0000010000 */
[----:B------:R2:W4:Y:S01]  /*3110*/  MUFU.EX2 R82, R68 ;  /* 0x0000004400527308 */ /* 0x0005220000000800 */
[----:B-1----:R-:W-:Y:S02]  /*3120*/  FMUL.FTZ R77, R29, -1.4426950216293334961 ;  /* 0xbfb8aa3b1d4d7820 */ /* 0x002fe40000410000 */
[----:B0-----:R-:W-:-:S05]  /*3130*/  FADD.FTZ R78, R78, 1 ;  /* 0x3f8000004e4e7421 */ /* 0x001fca0000010000 */
[----:B------:R0:W1:Y:S01]  /*3140*/  MUFU.EX2 R83, R69 ;  /* 0x0000004500537308 */ /* 0x0000620000000800 */
[----:B--2---:R-:W-:Y:S02]  /*3150*/  FMUL.FTZ R68, R31, -1.4426950216293334961 ;  /* 0xbfb8aa3b1f447820 */ /* 0x004fe40000410000 */
[----:B------:R-:W-:-:S05]  /*3160*/  FADD.FTZ R80, R80, 1 ;  /* 0x3f80000050507421 */ /* 0x000fca0000010000 */
[----:B------:R-:W2:Y:S01]  /*3170*/  MUFU.EX2 R85, R76 ;  /* 0x0000004c00557308 */ /* 0x000ea20000000800 */
[----:B0-----:R-:W-:Y:S02]  /*3180*/  FMUL.FTZ R69, R24, -1.4426950216293334961 ;  /* 0xbfb8aa3b18457820 */ /* 0x001fe40000410000 */
[----:B----4-:R-:W-:-:S05]  /*3190*/  FADD.FTZ R82, R82, 1 ;  /* 0x3f80000052527421 */ /* 0x010fca0000010000 */
[----:B------:R-:W0:Y:S01]  /*31a0*/  MUFU.EX2 R86, R77 ;  /* 0x0000004d00567308 */ /* 0x000e220000000800 */
[----:B-1----:R-:W-:-:S07]  /*31b0*/  FADD.FTZ R83, R83, 1 ;  /* 0x3f80000053537421 */ /* 0x002fce0000010000 */
[----:B------:R-:W1:Y:S01]  /*31c0*/  MUFU.EX2 R88, R68 ;  /* 0x0000004400587308 */ /* 0x000e620000000800 */
[----:B--2---:R-:W-:-:S07]  /*31d0*/  FADD.FTZ R85, R85, 1 ;  /* 0x3f80000055557421 */ /* 0x004fce0000010000 */
[----:B------:R-:W2:Y:S01]  /*31e0*/  MUFU.EX2 R89, R69 ;  /* 0x0000004500597308 */ /* 0x000ea20000000800 */
[----:B0-----:R-:W-:-:S07]  /*31f0*/  FADD.FTZ R86, R86, 1 ;  /* 0x3f80000056567421 */ /* 0x001fce0000010000 */
[----:B------:R-:W0:Y:S01]  /*3200*/  MUFU.RCP R77, R70 ;  /* 0x00000046004d7308 */ /* 0x000e220000001000 */
[----:B-1----:R-:W-:-:S07]  /*3210*/  FADD.FTZ R88, R88, 1 ;  /* 0x3f80000058587421 */ /* 0x002fce0000010000 */
[----:B------:R-:W1:Y:S01]  /*3220*/  MUFU.RCP R76, R71 ;  /* 0x00000047004c7308 */ /* 0x000e620000001000 */
[----:B--2---:R-:W-:-:S07]  /*3230*/  FADD.FTZ R89, R89, 1 ;  /* 0x3f80000059597421 */ /* 0x004fce0000010000 */
[----:B------:R2:W4:Y:S01]  /*3240*/  MUFU.EX2 R81, R79 ;  /* 0x0000004f00517308 */ /* 0x0005220000000800 */
[----:B0-----:R-:W-:-:S07]  /*3250*/  FMUL.FTZ R133, R32, R77 ;  /* 0x0000004d20857220 */ /* 0x001fce0000410000 */
[----:B------:R-:W0:Y:S01]  /*3260*/  MUFU.EX2 R84, R84 ;  /* 0x0000005400547308 */ /* 0x000e220000000800 */
[----:B--2---:R-:W-:Y:S02]  /*3270*/  FMUL.FTZ R79, R30, -1.4426950216293334961 ;  /* 0xbfb8aa3b1e4f7820 */ /* 0x004fe40000410000 */
[----:B-1----:R-:W-:-:S05]  /*3280*/  FMUL.FTZ R136, R33, R76 ;  /* 0x0000004c21887220 */ /* 0x002fca0000410000 */
[----:B------:R-:W1:Y:S01]  /*3290*/  MUFU.EX2 R87, R79 ;  /* 0x0000004f00577308 */ /* 0x000e620000000800 */
[----:B----4-:R-:W-:-:S07]  /*32a0*/  FADD.FTZ R81, R81, 1 ;  /* 0x3f80000051517421 */ /* 0x010fce0000010000 */
[----:B------:R-:W2:Y:S01]  /*32b0*/  MUFU.RCP R79, R78 ;  /* 0x0000004e004f7308 */ /* 0x000ea20000001000 */
[----:B0-----:R-:W-:-:S07]  /*32c0*/  FADD.FTZ R84, R84, 1 ;  /* 0x3f80000054547421 */ /* 0x001fce0000010000 */
[----:B------:R-:W-:Y:S01]  /*32d0*/  MUFU.RCP R134, R80 ;  /* 0x0000005000867308 */ /* 0x000fe20000001000 */
[----:B-1----:R-:W-:-:S07]  /*32e0*/  FADD.FTZ R87, R87, 1 ;  /* 0x3f80000057577421 */ /* 0x002fce0000010000 */
[----:B------:R-:W-:Y:S01]  /*32f0*/  MUFU.RCP R140, R84 ;  /* 0x00000054008c7308 */ /* 0x000fe20000001000 */
[----:B--2---:R-:W-:-:S07]  /*3300*/  FMUL.FTZ R135, R34, R79 ;  /* 0x0000004f22877220 */ /* 0x004fce0000410000 */
[----:B------:R-:W-:Y:S08]  /*3310*/  MUFU.RCP R141, R85 ;  /* 0x00000055008d7308 */ /* 0x000ff00000001000 */
[----:B------:R-:W-:Y:S08]  /*3320*/  MUFU.RCP R137, R81 ;  /* 0x0000005100897308 */ /* 0x000ff00000001000 */
[----:B------:R-:W-:Y:S08]  /*3330*/  MUFU.RCP R142, R86 ;  /* 0x00000056008e7308 */ /* 0x000ff00000001000 */
[----:B------:R-:W-:Y:S08]  /*3340*/  MUFU.RCP R143, R87 ;  /* 0x00000057008f7308 */ /* 0x000ff00000001000 */
[----:B------:R-:W-:Y:S08]  /*3350*/  MUFU.RCP R138, R82 ;  /* 0x00000052008a7308 */ /* 0x000ff00000001000 */
[----:B------:R-:W-:Y:S08]  /*3360*/  MUFU.RCP R139, R83 ;  /* 0x00000053008b7308 */ /* 0x000ff00000001000 */
[----:B------:R-:W0:Y:S08]  /*3370*/  MUFU.EX2 R91, R91 ;  /* 0x0000005b005b7308 */ /* 0x000e300000000800 */
[----:B------:R-:W1:Y:S08]  /*3380*/  MUFU.EX2 R90, R90 ;  /* 0x0000005a005a7308 */ /* 0x000e700000000800 */
[----:B------:R-:W2:Y:S01]  /*3390*/  MUFU.EX2 R92, R92 ;  /* 0x0000005c005c7308 */ /* 0x000ea20000000800 */
[----:B0-----:R-:W-:-:S07]  /*33a0*/  FADD.FTZ R91, R91, 1 ;  /* 0x3f8000005b5b7421 */ /* 0x001fce0000010000 */
[----:B------:R0:W4:Y:S01]  /*33b0*/  MUFU.RCP R144, R88 ;  /* 0x0000005800907308 */ /* 0x0001220000001000 */
[----:B-1----:R-:W-:-:S07]  /*33c0*/  FADD.FTZ R90, R90, 1 ;  /* 0x3f8000005a5a7421 */ /* 0x002fce0000010000 */
[----:B------:R1:W0:Y:S08]  /*33d0*/  MUFU.RCP R145, R89 ;  /* 0x0000005900917308 */ /* 0x0002300000001000 */
[----:B------:R-:W0:Y:S08]  /*33e0*/  MUFU.RCP R147, R91 ;  /* 0x0000005b00937308 */ /* 0x000e300000001000 */
[----:B------:R0:W0:Y:S01]  /*33f0*/  MUFU.RCP R146, R90 ;  /* 0x0000005a00927308 */ /* 0x0000220000001000 */
[----:B-----5:R5:W-:Y:S04]  /*3400*/  STS.128 [R121.X16], R60 ;  /* 0x0000003c79007388 */ /* 0x020be8000000cc00 */
[----:B------:R-:W-:Y:S04]  /*3410*/  STS.128 [R121.X16+0x200], R56 ;  /* 0x0002003879007388 */ /* 0x000fe8000000cc00 */
[----:B------:R0:W-:Y:S04]  /*3420*/  STS.128 [R121.X16+0x400], R52 ;  /* 0x0004003479007388 */ /* 0x0001e8000000cc00 */
[----:B---3--:R3:W-:Y:S01]  /*3430*/  STS.128 [R121.X16+0x600], R72 ;  /* 0x0006004879007388 */ /* 0x0087e2000000cc00 */
[----:B------:R-:W-:-:S06]  /*3440*/  NOP ;  /* 0x0000000000007918 */ /* 0x000fcc0000000000 */
[----:B------:R-:W1:Y:S01]  /*3450*/  LDS.128 R68, [R120.X16] ;  /* 0x0000000078447984 */ /* 0x000e62000000cc00 */
[----:B-----5:R-:W-:-:S04]  /*3460*/  IMAD R61, R129, c[0x0][0x2e8], RZ ;  /* 0x0000ba00813d7a24 */ /* 0x020fc800078e02ff */
[C---:B------:R-:W-:Y:S01]  /*3470*/  IMAD R61, R130.reuse, c[0x0][0x2ec], R61 ;  /* 0x0000bb00823d7a24 */ /* 0x040fe200078e023d */
[----:B0-----:R-:W-:Y:S01]  /*3480*/  MOV R54, c[0x0][0x16c] ;  /* 0x00005b0000367a02 */ /* 0x001fe20000000f00 */
[----:B------:R-:W-:-:S03]  /*3490*/  IMAD.WIDE.U32 R52, R130, c[0x0][0x2e8], R100 ;  /* 0x0000ba0082347a25 */ /* 0x000fc600078e0064 */
[----:B------:R-:W-:Y:S01]  /*34a0*/  ISETP.GE.AND P1, PT, R54, 0x1, PT ;  /* 0x000000013600780c */ /* 0x000fe20003f26270 */
[----:B------:R-:W-:Y:S01]  /*34b0*/  IMAD R55, R131, c[0x0][0x2f0], RZ ;  /* 0x0000bc0083377a24 */ /* 0x000fe200078e02ff */
[----:B------:R-:W-:Y:S01]  /*34c0*/  IADD3 R53, R53, R61, RZ ;  /* 0x0000003d35357210 */ /* 0x000fe20007ffe0ff */
[----:B---3--:R-:W-:Y:S01]  /*34d0*/  FADD.FTZ R75, -R139, 1 ;  /* 0x3f8000008b4b7421 */ /* 0x008fe20000010100 */
[----:B------:R-:W0:Y:S01]  /*34e0*/  LDS.128 R60, [R120.X16+0x10] ;  /* 0x00001000783c7984 */ /* 0x000e22000000cc00 */
[C---:B------:R-:W-:Y:S02]  /*34f0*/  IMAD R55, R132.reuse, c[0x0][0x2f4], R55 ;  /* 0x0000bd0084377a24 */ /* 0x040fe400078e0237 */
[----:B------:R-:W-:-:S04]  /*3500*/  IMAD.WIDE.U32 R52, R132, c[0x0][0x2f0], R52 ;  /* 0x0000bc0084347a25 */ /* 0x000fc800078e0034 */
[----:B------:R-:W-:Y:S01]  /*3510*/  FFMA.FTZ R75, R22, R75, 1 ;  /* 0x3f800000164b7423 */ /* 0x000fe2000001004b */
[----:B------:R-:W-:Y:S01]  /*3520*/  IADD3 R55, R53, R55, RZ ;  /* 0x0000003735377210 */ /* 0x000fe20007ffe0ff */
[----:B------:R-:W-:Y:S01]  /*3530*/  FADD.FTZ R53, -R77, 1 ;  /* 0x3f8000004d357421 */ /* 0x000fe20000010100 */
[----:B------:R-:W-:Y:S01]  /*3540*/  LEA R102, P0, R52, c[0x0][0x338], 0x2 ;  /* 0x0000ce0034667a11 */ /* 0x000fe200078010ff */
[----:B--2---:R-:W-:Y:S02]  /*3550*/  FADD.FTZ R74, R92, 1 ;  /* 0x3f8000005c4a7421 */ /* 0x004fe40000010000 */
[----:B------:R-:W-:Y:S01]  /*3560*/  FFMA.FTZ R57, R32, R53, 1 ;  /* 0x3f80000020397423 */ /* 0x000fe20000010035 */
[----:B------:R-:W-:Y:S01]  /*3570*/  LEA.HI.X R103, R52, c[0x0][0x33c], R55, 0x2, P0 ;  /* 0x0000cf0034677a11 */ /* 0x000fe200000f1437 */
[----:B------:R-:W-:Y:S01]  /*3580*/  FADD.FTZ R32, -R76, 1 ;  /* 0x3f8000004c207421 */ /* 0x000fe20000010100 */
[----:B------:R-:W2:Y:S01]  /*3590*/  MUFU.RCP R148, R74 ;  /* 0x0000004a00947308 */ /* 0x000ea20000001000 */
[----:B------:R-:W-:-:S02]  /*35a0*/  ISETP.NE.U32.AND P0, PT, RZ, c[0x0][0x270], PT ;  /* 0x00009c00ff007a0c */ /* 0x000fc40003f05070 */
[----:B------:R-:W-:Y:S02]  /*35b0*/  FFMA.FTZ R32, R33, R32, 1 ;  /* 0x3f80000021207423 */ /* 0x000fe40000010020 */
[----:B------:R-:W-:Y:S01]  /*35c0*/  FADD.FTZ R33, -R79, 1 ;  /* 0x3f8000004f217421 */ /* 0x000fe20000010100 */
[----:B------:R-:W-:Y:S01]  /*35d0*/  ISETP.NE.AND.EX P0, PT, RZ, c[0x0][0x274], PT, P0 ;  /* 0x00009d00ff007a0c */ /* 0x000fe20003f05300 */
[----:B------:R-:W-:-:S04]  /*35e0*/  IMAD.WIDE R102, R0, 0x10, R102 ;  /* 0x0000001000667825 */ /* 0x000fc800078e0266 */
[----:B-1----:R-:W-:Y:S02]  /*35f0*/  FMUL.FTZ R52, R4, R68 ;  /* 0x0000004404347220 */ /* 0x002fe40000410000 */
[----:B------:R-:W-:Y:S02]  /*3600*/  FMUL.FTZ R53, R5, R69 ;  /* 0x0000004505357220 */ /* 0x000fe40000410000 */
[----:B------:R-:W-:Y:S02]  /*3610*/  FMUL.FTZ R84, R77, R52 ;  /* 0x000000344d547220 */ /* 0x000fe40000410000 */
[----:B------:R-:W-:Y:S02]  /*3620*/  FMUL.FTZ R85, R76, R53 ;  /* 0x000000354c557220 */ /* 0x000fe40000410000 */
[----:B------:R-:W1:Y:S01]  /*3630*/  LDS.128 R52, [R120.X16+0x20] ;  /* 0x0000200078347984 */ /* 0x000e62000000cc00 */
[----:B------:R-:W-:Y:S02]  /*3640*/  FMUL.FTZ R56, R6, R70 ;  /* 0x0000004606387220 */ /* 0x000fe40000410000 */
[----:B------:R-:W-:-:S02]  /*3650*/  FFMA.FTZ R33, R34, R33, 1 ;  /* 0x3f80000022217423 */ /* 0x000fc40000010021 */
[----:B------:R-:W-:Y:S02]  /*3660*/  FMUL.FTZ R59, R7, R71 ;  /* 0x00000047073b7220 */ /* 0x000fe40000410000 */
[C---:B------:R-:W-:Y:S02]  /*3670*/  FADD.FTZ R34, -R134.reuse, 1 ;  /* 0x3f80000086227421 */ /* 0x040fe40000010100 */
[----:B------:R-:W-:Y:S02]  /*3680*/  FMUL.FTZ R56, R79, R56 ;  /* 0x000000384f387220 */ /* 0x000fe40000410000 */
[----:B------:R-:W-:Y:S02]  /*3690*/  FMUL.FTZ R59, R134, R59 ;  /* 0x0000003b863b7220 */ /* 0x000fe40000410000 */
[----:B------:R-:W-:Y:S02]  /*36a0*/  FFMA.FTZ R34, R35, R34, 1 ;  /* 0x3f80000023227423 */ /* 0x000fe40000010022 */
[----:B------:R-:W-:-:S02]  /*36b0*/  FMUL.FTZ R84, R84, R57 ;  /* 0x0000003954547220 */ /* 0x000fc40000410000 */
[----:B------:R-:W-:Y:S02]  /*36c0*/  FMUL.FTZ R86, R56, R33 ;  /* 0x0000002138567220 */ /* 0x000fe40000410000 */
[----:B------:R-:W-:Y:S02]  /*36d0*/  FMUL.FTZ R87, R59, R34 ;  /* 0x000000223b577220 */ /* 0x000fe40000410000 */
[----:B------:R-:W3:Y:S01]  /*36e0*/  LDS.128 R56, [R120.X16+0x30] ;  /* 0x0000300078387984 */ /* 0x000ee2000000cc00 */
[----:B------:R-:W-:Y:S02]  /*36f0*/  FMUL.FTZ R85, R85, R32 ;  /* 0x0000002055557220 */ /* 0x000fe40000410000 */
[----:B------:R-:W-:Y:S01]  /*3700*/  FADD.FTZ R33, -R137, 1 ;  /* 0x3f80000089217421 */ /* 0x000fe20000010100 */
[----:B------:R-:W-:Y:S01]  /*3710*/  BAR.SYNC.DEFER_BLOCKING 0x0 ;  /* 0x0000000000007b1d */ /* 0x000fe20000010000 */
[----:B0-----:R-:W-:Y:S02]  /*3720*/  FMUL.FTZ R32, R16, R60 ;  /* 0x0000003c10207220 */ /* 0x001fe40000410000 */
[----:B------:R-:W-:-:S02]  /*3730*/  FADD.FTZ R34, -R138, 1 ;  /* 0x3f8000008a227421 */ /* 0x000fc40000010100 */
[----:B------:R-:W-:Y:S02]  /*3740*/  FFMA.FTZ R33, R20, R33, 1 ;  /* 0x3f80000014217423 */ /* 0x000fe40000010021 */
[----:B------:R-:W-:Y:S02]  /*3750*/  FMUL.FTZ R73, R17, R61 ;  /* 0x0000003d11497220 */ /* 0x000fe40000410000 */
[----:B------:R-:W-:Y:S02]  /*3760*/  FMUL.FTZ R32, R137, R32 ;  /* 0x0000002089207220 */ /* 0x000fe40000410000 */
[----:B------:R-:W-:Y:S02]  /*3770*/  FFMA.FTZ R34, R21, R34, 1 ;  /* 0x3f80000015227423 */ /* 0x000fe40000010022 */
[----:B------:R-:W-:Y:S02]  /*3780*/  FMUL.FTZ R73, R138, R73 ;  /* 0x000000498a497220 */ /* 0x000fe40000410000 */
[----:B------:R-:W-:-:S02]  /*3790*/  FMUL.FTZ R88, R32, R33 ;  /* 0x0000002120587220 */ /* 0x000fc40000410000 */
[----:B------:R-:W-:Y:S02]  /*37a0*/  FADD.FTZ R33, -R141, 1 ;  /* 0x3f8000008d217421 */ /* 0x000fe40000010100 */
[----:B------:R-:W-:Y:S02]  /*37b0*/  FMUL.FTZ R72, R18, R62 ;  /* 0x0000003e12487220 */ /* 0x000fe40000410000 */
[----:B------:R-:W-:Y:S02]  /*37c0*/  FMUL.FTZ R89, R73, R34 ;  /* 0x0000002249597220 */ /* 0x000fe40000410000 */
[----:B------:R-:W-:Y:S01]  /*37d0*/  FFMA.FTZ R73, R28, R33, 1 ;  /* 0x3f8000001c497423 */ /* 0x000fe20000010021 */
[----:B------:R0:W-:Y:S01]  /*37e0*/  STS.128 [R149.X16], R84 ;  /* 0x0000005495007388 */ /* 0x0001e2000000cc00 */
[----:B------:R-:W-:Y:S02]  /*37f0*/  FMUL.FTZ R72, R139, R72 ;  /* 0x000000488b487220 */ /* 0x000fe40000410000 */
[----:B------:R-:W-:-:S02]  /*3800*/  FADD.FTZ R32, -R140, 1 ;  /* 0x3f8000008c207421 */ /* 0x000fc40000010100 */
[----:B------:R-:W-:Y:S02]  /*3810*/  FMUL.FTZ R33, R19, R63 ;  /* 0x0000003f13217220 */ /* 0x000fe40000410000 */
[----:B------:R-:W-:Y:S02]  /*3820*/  FMUL.FTZ R90, R72, R75 ;  /* 0x0000004b485a7220 */ /* 0x000fe40000410000 */
[----:B------:R-:W-:Y:S02]  /*3830*/  FFMA.FTZ R32, R23, R32, 1 ;  /* 0x3f80000017207423 */ /* 0x000fe40000010020 */
[----:B-1----:R-:W-:Y:S02]  /*3840*/  FMUL.FTZ R34, R12, R52 ;  /* 0x000000340c227220 */ /* 0x002fe40000410000 */
[----:B------:R-:W-:Y:S02]  /*3850*/  FMUL.FTZ R33, R140, R33 ;  /* 0x000000218c217220 */ /* 0x000fe40000410000 */
[----:B------:R-:W-:-:S02]  /*3860*/  FADD.FTZ R72, -R142, 1 ;  /* 0x3f8000008e487421 */ /* 0x000fc40000010100 */
[----:B------:R-:W-:Y:S02]  /*3870*/  FMUL.FTZ R75, R13, R53 ;  /* 0x000000350d4b7220 */ /* 0x000fe40000410000 */
[----:B------:R-:W-:Y:S02]  /*3880*/  FMUL.FTZ R34, R141, R34 ;  /* 0x000000228d227220 */ /* 0x000fe40000410000 */
[----:B------:R-:W-:Y:S02]  /*3890*/  FMUL.FTZ R91, R33, R32 ;  /* 0x00000020215b7220 */ /* 0x000fe40000410000 */
[----:B------:R-:W-:Y:S02]  /*38a0*/  FFMA.FTZ R72, R29, R72, 1 ;  /* 0x3f8000001d487423 */ /* 0x000fe40000010048 */
[----:B------:R-:W-:Y:S01]  /*38b0*/  FMUL.FTZ R75, R142, R75 ;  /* 0x0000004b8e4b7220 */ /* 0x000fe20000410000 */
[----:B------:R1:W-:Y:S01]  /*38c0*/  STS.128 [R149.X16+0x10], R88 ;  /* 0x0000105895007388 */ /* 0x0003e2000000cc00 */
[----:B------:R-:W-:-:S02]  /*38d0*/  FADD.FTZ R33, -R143, 1 ;  /* 0x3f8000008f217421 */ /* 0x000fc40000010100 */
[----:B------:R-:W-:Y:S02]  /*38e0*/  FMUL.FTZ R32, R14, R54 ;  /* 0x000000360e207220 */ /* 0x000fe40000410000 */
[----:B------:R-:W-:Y:S02]  /*38f0*/  FMUL.FTZ R92, R34, R73 ;  /* 0x00000049225c7220 */ /* 0x000fe40000410000 */
[----:B------:R-:W-:Y:S02]  /*3900*/  FMUL.FTZ R93, R75, R72 ;  /* 0x000000484b5d7220 */ /* 0x000fe40000410000 */
[----:B----4-:R-:W-:Y:S02]  /*3910*/  FADD.FTZ R34, -R144, 1 ;  /* 0x3f80000090227421 */ /* 0x010fe40000010100 */
[----:B------:R-:W-:Y:S02]  /*3920*/  FFMA.FTZ R33, R30, R33, 1 ;  /* 0x3f8000001e217423 */ /* 0x000fe40000010021 */
[----:B------:R-:W-:-:S02]  /*3930*/  FMUL.FTZ R73, R15, R55 ;  /* 0x000000370f497220 */ /* 0x000fc40000410000 */
[----:B------:R-:W-:Y:S02]  /*3940*/  FMUL.FTZ R32, R143, R32 ;  /* 0x000000208f207220 */ /* 0x000fe40000410000 */
[----:B------:R-:W-:Y:S02]  /*3950*/  FADD.FTZ R75, -R145, 1 ;  /* 0x3f800000914b7421 */ /* 0x000fe40000010100 */
[----:B---3--:R-:W-:Y:S02]  /*3960*/  FMUL.FTZ R72, R8, R56 ;  /* 0x0000003808487220 */ /* 0x008fe40000410000 */
        /* <DEDUP_REMOVED lines=11> */
[----:B--2---:R-:W-:Y:S02]  /*3a20*/  FADD.FTZ R72, -R148, 1 ;  /* 0x3f80000094487421 */ /* 0x004fe40000010100 */
        /* <DEDUP_REMOVED lines=13> */
[----:B------:R0:W-:Y:S01]  /*3b00*/  STS.128 [R149.X16+0x30], R96 ;  /* 0x0000306095007388 */ /* 0x0001e2000000cc00 */
[----:B------:R-:W-:-:S06]  /*3b10*/  NOP ;  /* 0x0000000000007918 */ /* 0x000fcc0000000000 */
[----:B------:R-:W2:Y:S01]  /*3b20*/  LDS.128 R72, [R121.X16] ;  /* 0x0000000079487984 */ /* 0x000ea2000000cc00 */
[----:B------:R-:W-:Y:S02]  /*3b30*/  FMUL.FTZ R86, R5, R136 ;  /* 0x0000008805567220 */ /* 0x000fe40000410000 */
[----:B------:R-:W-:Y:S01]  /*3b40*/  FFMA.FTZ R127, R48, R84, R127 ;  /* 0x00000054307f7223 */ /* 0x000fe2000001007f */
[----:B------:R-:W3:Y:S01]  /*3b50*/  LDS.128 R76, [R121.X16+0x200] ;  /* 0x00020000794c7984 */ /* 0x000ee2000000cc00 */
[----:B------:R-:W-:Y:S02]  /*3b60*/  FMUL.FTZ R85, R6, R135 ;  /* 0x0000008706557220 */ /* 0x000fe40000410000 */
[----:B------:R-:W-:Y:S01]  /*3b70*/  FFMA.FTZ R127, R49, R86, R127 ;  /* 0x00000056317f7223 */ /* 0x000fe2000001007f */
[----:B------:R-:W4:Y:S01]  /*3b80*/  LDS.128 R80, [R121.X16+0x400] ;  /* 0x0004000079507984 */ /* 0x000f22000000cc00 */
[----:B------:R-:W-:Y:S02]  /*3b90*/  FMUL.FTZ R137, R20, R137 ;  /* 0x0000008914897220 */ /* 0x000fe40000410000 */
[----:B------:R-:W-:Y:S01]  /*3ba0*/  FMUL.FTZ R138, R21, R138 ;  /* 0x0000008a158a7220 */ /* 0x000fe20000410000 */
[----:B------:R-:W5:Y:S01]  /*3bb0*/  LDS.128 R32, [R121.X16+0x600] ;  /* 0x0006000079207984 */ /* 0x000f62000000cc00 */
        /* <DEDUP_REMOVED lines=11> */
[----:B------:R-:W-:Y:S02]  /*3c70*/  FFMA.FTZ R127, R50, R85, R127 ;  /* 0x00000055327f7223 */ /* 0x000fe4000001007f */
[----:B0-----:R-:W-:-:S02]  /*3c80*/  FMUL.FTZ R99, R16, R137 ;  /* 0x0000008910637220 */ /* 0x001fc40000410000 */
[----:B------:R-:W-:Y:S01]  /*3c90*/  FMUL.FTZ R98, R17, R138 ;  /* 0x0000008a11627220 */ /* 0x000fe20000410000 */
[----:B--2---:R0:W-:Y:S01]  /*3ca0*/  STG.E.128 [R102.64], R72 ;  /* 0x0000004866007986 */ /* 0x0041e2000c101d08 */
[----:B------:R-:W-:Y:S02]  /*3cb0*/  FMUL.FTZ R97, R18, R139 ;  /* 0x0000008b12617220 */ /* 0x000fe40000410000 */
[----:B------:R-:W-:Y:S01]  /*3cc0*/  FMUL.FTZ R96, R19, R140 ;  /* 0x0000008c13607220 */ /* 0x000fe20000410000 */
[----:B---3--:R0:W-:Y:S01]  /*3cd0*/  STG.E.128 [R102.64+0x200], R76 ;  /* 0x0002004c66007986 */ /* 0x0081e2000c101d08 */
[----:B------:R-:W-:Y:S02]  /*3ce0*/  FMUL.FTZ R95, R12, R141 ;  /* 0x0000008d0c5f7220 */ /* 0x000fe40000410000 */
[----:B------:R-:W-:Y:S01]  /*3cf0*/  FMUL.FTZ R94, R13, R142 ;  /* 0x0000008e0d5e7220 */ /* 0x000fe20000410000 */
[----:B----4-:R0:W-:Y:S01]  /*3d00*/  STG.E.128 [R102.64+0x400], R80 ;  /* 0x0004005066007986 */ /* 0x0101e2000c101d08 */
[----:B------:R-:W-:-:S02]  /*3d10*/  FMUL.FTZ R93, R14, R143 ;  /* 0x0000008f0e5d7220 */ /* 0x000fc40000410000 */
[----:B------:R-:W-:Y:S01]  /*3d20*/  FMUL.FTZ R92, R15, R144 ;  /* 0x000000900f5c7220 */ /* 0x000fe20000410000 */
[----:B-----5:R0:W-:Y:S01]  /*3d30*/  STG.E.128 [R102.64+0x600], R32 ;  /* 0x0006002066007986 */ /* 0x0201e2000c101d08 */
        /* <DEDUP_REMOVED lines=47> */
.L_x_6370:
        /* <DEDUP_REMOVED lines=13> */
[----:B-1----:R-:W-:Y:S01]  /*4100*/  CS2R R20, SRZ ;  /* 0x0000000000147805 */ /* 0x002fe2000001ff00 */
        /* <DEDUP_REMOVED lines=59> */
.L_x_6408:
        /* <DEDUP_REMOVED lines=351> */
.L_x_6373:
[----:B------:R-:W-:Y:S05]  /*5ab0*/  BSYNC B0 ;  /* 0x0000000000007941 */ /* 0x000fea0003800000 */
.L_x_6372:
        /* <DEDUP_REMOVED lines=52> */
.L_x_6416:
        /* <DEDUP_REMOVED lines=68> */
.L_x_6417:
        /* <DEDUP_REMOVED lines=20> */
[----:B-----5:R-:W-:Y:S05]  /*6380*/  CALL.REL.NOINC `($__internal_154_$__cuda_sm70_shflsync_idx_p) ;  /* 0x000071b000007944 */ /* 0x020fea0003c00000 */
.L_x_6378:
[----:B------:R-:W-:Y:S05]  /*6390*/  BRA.CONV ~URZ, `(.L_x_6379) ;  /* 0x000000637f007947 */ /* 0x000fea000b800000 */
[----:B0-----:R-:W-:Y:S01]  /*63a0*/  HFMA2.MMA R61, -RZ, RZ, 0, 1.847743988037109375e-06 ;  /* 0x0000001fff3d7435 */ /* 0x001fe200000001ff */
[----:B------:R-:W-:Y:S02]  /*63b0*/  MOV R58, R197 ;  /* 0x000000c5003a7202 */ /* 0x000fe40000000f00 */
[----:B------:R-:W-:-:S02]  /*63c0*/  MOV R60, 0x1f ;  /* 0x0000001f003c7802 */ /* 0x000fc40000000f00 */
[----:B-1----:R-:W-:Y:S02]  /*63d0*/  MOV R59, 0xffffffff ;  /* 0xffffffff003b7802 */ /* 0x002fe40000000f00 */
[----:B------:R-:W-:Y:S02]  /*63e0*/  MOV R56, 0x6400 ;  /* 0x0000640000387802 */ /* 0x000fe40000000f00 */
[----:B-----5:R-:W-:Y:S05]  /*63f0*/  CALL.REL.NOINC `($__internal_154_$__cuda_sm70_shflsync_idx_p) ;  /* 0x0000714000007944 */ /* 0x020fea0003c00000 */
.L_x_6379:
[----:B------:R-:W-:Y:S05]  /*6400*/  BRA.CONV ~URZ, `(.L_x_6380) ;  /* 0x000000637f007947 */ /* 0x000fea000b800000 */
[----:B0-----:R-:W-:Y:S01]  /*6410*/  HFMA2.MMA R61, -RZ, RZ, 0, 1.847743988037109375e-06 ;  /* 0x0000001fff3d7435 */ /* 0x001fe200000001ff */
[----:B------:R-:W-:Y:S02]  /*6420*/  MOV R58, R62 ;  /* 0x0000003e003a7202 */ /* 0x000fe40000000f00 */
[----:B------:R-:W-:Y:S02]  /*6430*/  MOV R60, 0x1f ;  /* 0x0000001f003c7802 */ /* 0x000fe40000000f00 */
[----:B-1----:R-:W-:Y:S02]  /*6440*/  MOV R59, 0xffffffff ;  /* 0xffffffff003b7802 */ /* 0x002fe40000000f00 */
[----:B------:R-:W-:Y:S02]  /*6450*/  MOV R56, 0x6470 ;  /* 0x0000647000387802 */ /* 0x000fe40000000f00 */
[----:B-----5:R-:W-:Y:S05]  /*6460*/  CALL.REL.NOINC `($__internal_154_$__cuda_sm70_shflsync_idx_p) ;  /* 0x000070d000007944 */ /* 0x020fea0003c00000 */
.L_x_6380:
[----:B------:R-:W-:Y:S05]  /*6470*/  BRA.CONV ~URZ, `(.L_x_6381) ;  /* 0x000000637f007947 */ /* 0x000fea000b800000 */
[----:B0-----:R-:W-:Y:S01]  /*6480*/  HFMA2.MMA R61, -RZ, RZ, 0, 1.847743988037109375e-06 ;  /* 0x0000001fff3d7435 */ /* 0x001fe200000001ff */
[----:B------:R-:W-:-:S02]  /*6490*/  MOV R58, R199 ;  /* 0x000000c7003a7202 */ /* 0x000fc40000000f00 */
[----:B------:R-:W-:Y:S02]  /*64a0*/  MOV R60, 0x1f ;  /* 0x0000001f003c7802 */ /* 0x000fe40000000f00 */
[----:B-1----:R-:W-:Y:S02]  /*64b0*/  MOV R59, 0xffffffff ;  /* 0xffffffff003b7802 */ /* 0x002fe40000000f00 */
[----:B------:R-:W-:Y:S02]  /*64c0*/  MOV R56, 0x64e0 ;  /* 0x000064e000387802 */ /* 0x000fe40000000f00 */
[----:B-----5:R-:W-:Y:S05]  /*64d0*/  CALL.REL.NOINC `($__internal_154_$__cuda_sm70_shflsync_idx_p) ;  /* 0x0000706000007944 */ /* 0x020fea0003c00000 */
.L_x_6381:
        /* <DEDUP_REMOVED lines=9> */
.L_x_6418:
        /* <DEDUP_REMOVED lines=23> */
.L_x_6375:
[----:B---3--:R-:W-:Y:S05]  /*66e0*/  BSYNC B0 ;  /* 0x0000000000007941 */ /* 0x008fea0003800000 */
.L_x_6374:
        /* <DEDUP_REMOVED lines=273> */
.L_x_6419:
[----:B------:R-:W-:Y:S05]  /*7800*/  BRA.DIV ~URZ, `(.L_x_6386) ;  /* 0x00004ed27f007947 */ /* 0x000fea000b800000 */
[----:B------:R3:W4:Y:S04]  /*7810*/  SHFL.DOWN PT, R60, R230, 0x1, 0x1f ;  /* 0x08201f00e63c7f89 */ /* 0x00072800000e0000 */
[----:B------:R3:W0:Y:S04]  /*7820*/  SHFL.DOWN PT, R61, R63, 0x1, 0x1f ;  /* 0x08201f003f3d7f89 */ /* 0x00062800000e0000 */
[----:B------:R3:W1:Y:S02]  /*7830*/  SHFL.DOWN PT, R59, R62, 0x1, 0x1f ;  /* 0x08201f003e3b7f89 */ /* 0x00066400000e0000 */
.L_x_6420:
        /* <DEDUP_REMOVED lines=14> */
.L_x_6388:
[----:B------:R-:W-:Y:S05]  /*7920*/  BSYNC B1 ;  /* 0x0000000000017941 */ /* 0x000fea0003800000 */
.L_x_6387:
[----:B------:R-:W-:Y:S05]  /*7930*/  BRA.DIV ~URZ, `(.L_x_6389) ;  /* 0x00004ef27f007947 */ /* 0x000fea000b800000 */
[----:B--2---:R2:W3:Y:S04]  /*7940*/  SHFL.DOWN PT, R58, R231, 0x2, 0x1f ;  /* 0x08401f00e73a7f89 */ /* 0x0044e800000e0000 */
[----:B----4-:R2:W4:Y:S04]  /*7950*/  SHFL.DOWN PT, R60, R230, 0x2, 0x1f ;  /* 0x08401f00e63c7f89 */ /* 0x01052800000e0000 */
[----:B0-----:R2:W0:Y:S04]  /*7960*/  SHFL.DOWN PT, R61, R63, 0x2, 0x1f ;  /* 0x08401f003f3d7f89 */ /* 0x00142800000e0000 */
[----:B-1----:R2:W1:Y:S02]  /*7970*/  SHFL.DOWN PT, R59, R62, 0x2, 0x1f ;  /* 0x08401f003e3b7f89 */ /* 0x00246400000e0000 */
.L_x_6421:
        /* <DEDUP_REMOVED lines=14> */
.L_x_6391:
[----:B------:R-:W-:Y:S05]  /*7a60*/  BSYNC B1 ;  /* 0x0000000000017941 */ /* 0x000fea0003800000 */
.L_x_6390:
[----:B------:R-:W-:Y:S05]  /*7a70*/  BRA.DIV ~URZ, `(.L_x_6392) ;  /* 0x00004f727f007947 */ /* 0x000fea000b800000 */
[----:B---3--:R3:W2:Y:S02]  /*7a80*/  SHFL.DOWN PT, R58, R231, 0x4, 0x1f ;  /* 0x08801f00e73a7f89 */ /* 0x0086a400000e0000 */
.L_x_6422:
[----:B------:R-:W-:Y:S05]  /*7a90*/  BRA.DIV ~URZ, `(.L_x_6393) ;  /* 0x00004fd27f007947 */ /* 0x000fea000b800000 */
[----:B----4-:R4:W3:Y:S04]  /*7aa0*/  SHFL.DOWN PT, R60, R230, 0x4, 0x1f ;  /* 0x08801f00e63c7f89 */ /* 0x0108e800000e0000 */
[----:B0-----:R4:W0:Y:S04]  /*7ab0*/  SHFL.DOWN PT, R61, R63, 0x4, 0x1f ;  /* 0x08801f003f3d7f89 */ /* 0x00182800000e0000 */
[----:B-1----:R4:W1:Y:S02]  /*7ac0*/  SHFL.DOWN PT, R59, R62, 0x4, 0x1f ;  /* 0x08801f003e3b7f89 */ /* 0x00286400000e0000 */
.L_x_6423:
        /* <DEDUP_REMOVED lines=14> */
.L_x_6395:
[----:B------:R-:W-:Y:S05]  /*7bb0*/  BSYNC B1 ;  /* 0x0000000000017941 */ /* 0x000fea0003800000 */
.L_x_6394:
[----:B------:R-:W-:Y:S05]  /*7bc0*/  BRA.DIV ~URZ, `(.L_x_6396) ;  /* 0x00004ff27f007947 */ /* 0x000fea000b800000 */
[----:B--2---:R2:W4:Y:S04]  /*7bd0*/  SHFL.DOWN PT, R58, R231, 0x8, 0x1f ;  /* 0x09001f00e73a7f89 */ /* 0x00452800000e0000 */
[----:B---3--:R2:W3:Y:S04]  /*7be0*/  SHFL.DOWN PT, R60, R230, 0x8, 0x1f ;  /* 0x09001f00e63c7f89 */ /* 0x0084e800000e0000 */
[----:B0-----:R2:W0:Y:S04]  /*7bf0*/  SHFL.DOWN PT, R61, R63, 0x8, 0x1f ;  /* 0x09001f003f3d7f89 */ /* 0x00142800000e0000 */
[----:B-1----:R2:W1:Y:S02]  /*7c00*/  SHFL.DOWN PT, R59, R62, 0x8, 0x1f ;  /* 0x09001f003e3b7f89 */ /* 0x00246400000e0000 */
.L_x_6424:
        /* <DEDUP_REMOVED lines=14> */
.L_x_6398:
[----:B------:R-:W-:Y:S05]  /*7cf0*/  BSYNC B1 ;  /* 0x0000000000017941 */ /* 0x000fea0003800000 */
.L_x_6397:
[----:B------:R-:W-:Y:S05]  /*7d00*/  BRA.DIV ~URZ, `(.L_x_6399) ;  /* 0x000050727f007947 */ /* 0x000fea000b800000 */
[----:B----4-:R4:W2:Y:S02]  /*7d10*/  SHFL.DOWN PT, R58, R231, 0x10, 0x1f ;  /* 0x0a001f00e73a7f89 */ /* 0x0108a400000e0000 */
.L_x_6425:
[----:B------:R-:W-:Y:S05]  /*7d20*/  BRA.DIV ~URZ, `(.L_x_6400) ;  /* 0x000050d27f007947 */ /* 0x000fea000b800000 */
[----:B---3--:R3:W4:Y:S04]  /*7d30*/  SHFL.DOWN PT, R60, R230, 0x10, 0x1f ;  /* 0x0a001f00e63c7f89 */ /* 0x00872800000e0000 */
[----:B0-----:R3:W0:Y:S04]  /*7d40*/  SHFL.DOWN PT, R61, R63, 0x10, 0x1f ;  /* 0x0a001f003f3d7f89 */ /* 0x00162800000e0000 */
[----:B-1----:R3:W1:Y:S02]  /*7d50*/  SHFL.DOWN PT, R59, R62, 0x10, 0x1f ;  /* 0x0a001f003e3b7f89 */ /* 0x00266400000e0000 */
.L_x_6426:
        /* <DEDUP_REMOVED lines=13> */
.L_x_6402:
[----:B------:R-:W-:Y:S05]  /*7e30*/  BSYNC B1 ;  /* 0x0000000000017941 */ /* 0x000fea0003800000 */
.L_x_6401:
        /* <DEDUP_REMOVED lines=20> */
.L_x_6427:
        /* <DEDUP_REMOVED lines=17> */
.L_x_6405:
[----:B0-----:R-:W-:Y:S05]  /*8090*/  BSYNC B1 ;  /* 0x0000000000017941 */ /* 0x001fea0003800000 */
.L_x_6404:
        /* <DEDUP_REMOVED lines=16> */
.L_x_6384:
[----:B-12---:R-:W-:Y:S05]  /*81a0*/  BSYNC B0 ;  /* 0x0000000000007941 */ /* 0x006fea0003800000 */
.L_x_6383:
        /* <DEDUP_REMOVED lines=491> */
.L_x_6407:
[----:B0-----:R-:W-:Y:S05]  /*a060*/  BSYNC B0 ;  /* 0x0000000000007941 */ /* 0x001fea0003800000 */
.L_x_6406:
[----:B------:R-:W-:-:S04]  /*a070*/  IADD3 R0, R0, 0x1, RZ ;  /* 0x0000000100007810 */ /* 0x000fc80007ffe0ff */
[----:B------:R-:W-:-:S13]  /*a080*/  ISETP.GE.AND P0, PT, R0, c[0x0][0x16c], PT ;  /* 0x00005b0000007a0c */ /* 0x000fda0003f06270 */
[----:B------:R-:W-:Y:S01]  /*a090*/  @P0 CALL.REL.NOINC `(.L_x_6371) ;  /* 0x0000001000000944 */ /* 0x000fe20003c00000 */
[----:B------:R-:W-:Y:S05]  /*a0a0*/  BRA `(.L_x_6408) ;  /* 0xffffa41000007947 */ /* 0x000fea000383ffff */
.L_x_6371:
        /* <DEDUP_REMOVED lines=121> */
[----:B------:R-:W-:Y:S01]  /*a840*/  STS.128 [R45.X16], R16 ;  /* 0x000000102d007388 */ /* 0x000fe2000000cc00 */
[----:B------:R-:W-:Y:S01]  /*a850*/  @!P2 FMUL.FTZ R37, R46, -1.4426950216293334961 ;  /* 0xbfb8aa3b2e25a820 */ /* 0x000fe20000410000 */
[----:B------:R1:W2:Y:S02]  /*a860*/  @!P6 MUFU.EX2 R44, R42 ;  /* 0x0000002a002ce308 */ /* 0x0002a40000000800 */
[----:B------:R-:W-:Y:S01]  /*a870*/  STS.128 [R45.X16+0x10], R12 ;  /* 0x0000100c2d007388 */ /* 0x000fe2000000cc00 */
[----:B0-----:R-:W-:-:S03]  /*a880*/  @!P0 FADD.FTZ R43, R43, 1 ;  /* 0x3f8000002b2b8421 */ /* 0x001fc60000010000 */
[----:B------:R-:W-:Y:S02]  /*a890*/  STS.128 [R45.X16+0x20], R8 ;  /* 0x000020082d007388 */ /* 0x000fe4000000cc00 */
[----:B------:R-:W0:Y:S01]  /*a8a0*/  @!P1 MUFU.EX2 R36, R36 ;  /* 0x0000002400249308 */ /* 0x000e220000000800 */
[----:B-1----:R-:W-:Y:S01]  /*a8b0*/  @!P4 FMUL.FTZ R42, R47, -1.4426950216293334961 ;  /* 0xbfb8aa3b2f2ac820 */ /* 0x002fe20000410000 */
[----:B------:R1:W-:Y:S01]  /*a8c0*/  STS.128 [R45.X16+0x30], R4 ;  /* 0x000030042d007388 */ /* 0x0003e2000000cc00 */
[----:B------:R-:W-:-:S06]  /*a8d0*/  NOP ;  /* 0x0000000000007918 */ /* 0x000fcc0000000000 */
[----:B------:R-:W3:Y:S01]  /*a8e0*/  LDS.128 R52, [R121.X16] ;  /* 0x0000000079347984 */ /* 0x000ee2000000cc00 */
[----:B------:R-:W-:Y:S01]  /*a8f0*/  @!P5 FMUL.FTZ R0, R48, -1.4426950216293334961 ;  /* 0xbfb8aa3b3000d820 */ /* 0x000fe20000410000 */
[----:B------:R-:W4:Y:S01]  /*a900*/  @!P2 MUFU.EX2 R37, R37 ;  /* 0x000000250025a308 */ /* 0x000f220000000800 */
[----:B--2---:R-:W-:Y:S01]  /*a910*/  @!P6 FADD.FTZ R44, R44, 1 ;  /* 0x3f8000002c2ce421 */ /* 0x004fe20000010000 */
[----:B------:R-:W2:Y:S01]  /*a920*/  LDS.128 R56, [R121.X16+0x200] ;  /* 0x0002000079387984 */ /* 0x000ea2000000cc00 */
[----:B0-----:R-:W-:-:S03]  /*a930*/  @!P1 FADD.FTZ R36, R36, 1 ;  /* 0x3f80000024249421 */ /* 0x001fc60000010000 */
[----:B------:R-:W0:Y:S01]  /*a940*/  LDS.128 R60, [R121.X16+0x400] ;  /* 0x00040000793c7984 */ /* 0x000e22000000cc00 */
[----:B-1----:R-:W-:Y:S01]  /*a950*/  IMAD.WIDE R4, R69, 0x10, R38 ;  /* 0x0000001045047825 */ /* 0x002fe200078e0226 */
[----:B------:R-:W1:Y:S02]  /*a960*/  @!P4 MUFU.EX2 R42, R42 ;  /* 0x0000002a002ac308 */ /* 0x000e640000000800 */
[----:B------:R-:W5:Y:S06]  /*a970*/  LDS.128 R16, [R121.X16+0x600] ;  /* 0x0006000079107984 */ /* 0x000f6c000000cc00 */
[----:B------:R-:W3:Y:S01]  /*a980*/  @!P3 MUFU.EX2 R51, R51 ;  /* 0x000000330033b308 */ /* 0x000ee20000000800 */
[----:B----4-:R-:W-:-:S07]  /*a990*/  @!P2 FADD.FTZ R37, R37, 1 ;  /* 0x3f8000002525a421 */ /* 0x010fce0000010000 */
[----:B------:R-:W4:Y:S01]  /*a9a0*/  @!P5 MUFU.EX2 R0, R0 ;  /* 0x000000000000d308 */ /* 0x000f220000000800 */
[----:B-1----:R-:W-:Y:S02]  /*a9b0*/  @!P4 FADD.FTZ R42, R42, 1 ;  /* 0x3f8000002a2ac421 */ /* 0x002fe40000010000 */
[----:B---3--:R-:W-:-:S05]  /*a9c0*/  @!P3 FADD.FTZ R51, R51, 1 ;  /* 0x3f8000003333b421 */ /* 0x008fca0000010000 */
[----:B------:R-:W1:Y:S01]  /*a9d0*/  @!P0 MUFU.RCP R43, R43 ;  /* 0x0000002b002b8308 */ /* 0x000e620000001000 */
[----:B------:R-:W-:Y:S01]  /*a9e0*/  STG.E.128 [R4.64], R52 ;  /* 0x0000003404007986 */ /* 0x000fe2000c101d08 */
[----:B----4-:R-:W-:-:S06]  /*a9f0*/  @!P5 FADD.FTZ R0, R0, 1 ;  /* 0x3f8000000000d421 */ /* 0x010fcc0000010000 */
[----:B------:R-:W3:Y:S01]  /*aa00*/  @!P3 MUFU.RCP R46, R51 ;  /* 0x00000033002eb308 */ /* 0x000ee20000001000 */
[----:B--2---:R-:W-:Y:S04]  /*aa10*/  STG.E.128 [R4.64+0x200], R56 ;  /* 0x0002003804007986 */ /* 0x004fe8000c101d08 */
[----:B0-----:R-:W-:Y:S03]  /*aa20*/  STG.E.128 [R4.64+0x400], R60 ;  /* 0x0004003c04007986 */ /* 0x001fe6000c101d08 */
[----:B------:R-:W0:Y:S01]  /*aa30*/  @!P5 MUFU.RCP R7, R0 ;  /* 0x000000000007d308 */ /* 0x000e220000001000 */
[----:B-----5:R2:W-:Y:S01]  /*aa40*/  STG.E.128 [R4.64+0x600], R16 ;  /* 0x0006001004007986 */ /* 0x0205e2000c101d08 */
[----:B-1----:R-:W-:-:S03]  /*aa50*/  @!P0 FMUL.FTZ R34, R34, R43 ;  /* 0x0000002b22228220 */ /* 0x002fc60000410000 */
[----:B------:R-:W-:Y:S01]  /*aa60*/  BAR.SYNC.DEFER_BLOCKING 0x0 ;  /* 0x0000000000007b1d */ /* 0x000fe20000010000 */
[----:B---3--:R-:W-:-:S05]  /*aa70*/  @!P3 FMUL.FTZ R33, R33, R46 ;  /* 0x0000002e2121b220 */ /* 0x008fca0000410000 */
[----:B------:R-:W1:Y:S01]  /*aa80*/  @!P1 MUFU.RCP R36, R36 ;  /* 0x0000002400249308 */ /* 0x000e620000001000 */
[----:B0-----:R-:W-:-:S07]  /*aa90*/  @!P5 FMUL.FTZ R20, R20, R7 ;  /* 0x000000071414d220 */ /* 0x001fce0000410000 */
[----:B------:R-:W0:Y:S01]  /*aaa0*/  @!P2 MUFU.RCP R37, R37 ;  /* 0x000000250025a308 */ /* 0x000e220000001000 */
[----:B------:R-:W-:-:S07]  /*aab0*/  FADD.FTZ R0, R20, R125 ;  /* 0x0000007d14007221 */ /* 0x000fce0000010000 */
[----:B------:R-:W3:Y:S01]  /*aac0*/  @!P4 MUFU.RCP R42, R42 ;  /* 0x0000002a002ac308 */ /* 0x000ee20000001000 */
[----:B-1----:R-:W-:Y:S01]  /*aad0*/  @!P1 FMUL.FTZ R21, R21, R36 ;  /* 0x0000002415159220 */ /* 0x002fe20000410000 */
        /* <DEDUP_REMOVED lines=9> */
[----:B--2---:R-:W-:Y:S01]  /*ab70*/  FADD.FTZ R5, R0, R23 ;  /* 0x0000001700057221 */ /* 0x004fe20000010000 */
[----:B------:R-:W-:Y:S01]  /*ab80*/  STS.128 [R45.X16], R20 ;  /* 0x000000142d007388 */ /* 0x000fe2000000cc00 */
[----:B-----5:R-:W-:Y:S01]  /*ab90*/  @!P6 FMUL.FTZ R35, R35, R44 ;  /* 0x0000002c2323e220 */ /* 0x020fe20000410000 */
[----:B------:R-:W-:Y:S01]  /*aba0*/  IADD3 R41, R41, R7, RZ ;  /* 0x0000000729297210 */ /* 0x000fe20007ffe0ff */
[----:B-1----:R-:W-:-:S02]  /*abb0*/  FADD.FTZ R24, R5, R24 ;  /* 0x0000001805187221 */ /* 0x002fc40000010000 */
        /* <DEDUP_REMOVED lines=32> */
.L_x_6337:
        /* <DEDUP_REMOVED lines=29> */
.L_x_6411:
[----:B------:R-:W-:Y:S05]  /*af90*/  BSYNC B0 ;  /* 0x0000000000007941 */ /* 0x000fea0003800000 */
.L_x_6410:
        /* <DEDUP_REMOVED lines=28> */
.L_x_6413:
[----:B------:R-:W4:Y:S02]  /*b160*/  S2R R19, SR_TID.X ;  /* 0x0000000000137919 */ /* 0x000f240000002100 */
.L_x_6414:
[----:B------:R-:W-:Y:S05]  /*b170*/  BSYNC B0 ;  /* 0x0000000000007941 */ /* 0x000fea0003800000 */
.L_x_6412:
        /* <DEDUP_REMOVED lines=22> */
.L_x_6415:
        /* <DEDUP_REMOVED lines=64> */
.L_x_6376:
[----:B------:R-:W-:Y:S01]  /*b6e0*/  HFMA2.MMA R202, -RZ, RZ, 0, 5.9604644775390625e-08 ;  /* 0x00000001ffca7435 */ /* 0x000fe200000001ff */
[----:B------:R-:W-:Y:S02]  /*b6f0*/  MOV R201, R58 ;  /* 0x0000003a00c97202 */ /* 0x000fe40000000f00 */
[----:B------:R-:W-:Y:S02]  /*b700*/  MOV R59, RZ ;  /* 0x000000ff003b7202 */ /* 0x000fe40000000f00 */
[----:B------:R-:W-:-:S02]  /*b710*/  MOV R204, 0xffffffff ;  /* 0xffffffff00cc7802 */ /* 0x000fc40000000f00 */
[----:B------:R-:W-:Y:S02]  /*b720*/  MOV R56, 0xb740 ;  /* 0x0000b74000387802 */ /* 0x000fe40000000f00 */
[----:B0-2--5:R-:W-:Y:S05]  /*b730*/  CALL.REL.NOINC `($__internal_155_$__cuda_sm70_shflsync_up) ;  /* 0x00001e4000007944 */ /* 0x025fea0003c00000 */
[----:B-1----:R-:W-:Y:S01]  /*b740*/  MOV R61, R59 ;  /* 0x0000003b003d7202 */ /* 0x002fe20000000f00 */
[----:B0-----:R-:W-:Y:S05]  /*b750*/  BRA `(.L_x_6416) ;  /* 0xffffa6a000007947 */ /* 0x001fea000383ffff */
.L_x_6377:
[----:B------:R-:W-:Y:S01]  /*b760*/  HFMA2.MMA R202, -RZ, RZ, 0, 5.9604644775390625e-08 ;  /* 0x00000001ffca7435 */ /* 0x000fe200000001ff */
[----:B------:R-:W-:Y:S02]  /*b770*/  MOV R201, R60 ;  /* 0x0000003c00c97202 */ /* 0x000fe40000000f00 */
[----:B------:R-:W-:Y:S02]  /*b780*/  MOV R59, RZ ;  /* 0x000000ff003b7202 */ /* 0x000fe40000000f00 */
[----:B------:R-:W-:Y:S02]  /*b790*/  MOV R204, 0xffffffff ;  /* 0xffffffff00cc7802 */ /* 0x000fe40000000f00 */
[----:B------:R-:W-:Y:S02]  /*b7a0*/  MOV R56, 0xb7c0 ;  /* 0x0000b7c000387802 */ /* 0x000fe40000000f00 */
[----:B0123-5:R-:W-:Y:S05]  /*b7b0*/  CALL.REL.NOINC `($__internal_155_$__cuda_sm70_shflsync_up) ;  /* 0x00001dc000007944 */ /* 0x02ffea0003c00000 */
[----:B0-----:R-:W-:Y:S01]  /*b7c0*/  HFMA2.MMA R202, -RZ, RZ, 0, 5.9604644775390625e-08 ;  /* 0x00000001ffca7435 */ /* 0x001fe200000001ff */
[----:B-1----:R-:W-:Y:S02]  /*b7d0*/  MOV R197, R59 ;  /* 0x0000003b00c57202 */ /* 0x002fe40000000f00 */
[----:B------:R-:W-:-:S02]  /*b7e0*/  MOV R201, R62 ;  /* 0x0000003e00c97202 */ /* 0x000fc40000000f00 */
[----:B------:R-:W-:Y:S02]  /*b7f0*/  MOV R59, RZ ;  /* 0x000000ff003b7202 */ /* 0x000fe40000000f00 */
[----:B------:R-:W-:Y:S02]  /*b800*/  MOV R204, 0xffffffff ;  /* 0xffffffff00cc7802 */ /* 0x000fe40000000f00 */
[----:B------:R-:W-:Y:S02]  /*b810*/  MOV R56, 0xb830 ;  /* 0x0000b83000387802 */ /* 0x000fe40000000f00 */
[----:B------:R-:W-:Y:S05]  /*b820*/  CALL.REL.NOINC `($__internal_155_$__cuda_sm70_shflsync_up) ;  /* 0x00001d5000007944 */ /* 0x000fea0003c00000 */
[----:B0-----:R-:W-:Y:S01]  /*b830*/  HFMA2.MMA R202, -RZ, RZ, 0, 5.9604644775390625e-08 ;  /* 0x00000001ffca7435 */ /* 0x001fe200000001ff */
[----:B-1----:R-:W-:Y:S02]  /*b840*/  MOV R199, R59 ;  /* 0x0000003b00c77202 */ /* 0x002fe40000000f00 */
[----:B------:R-:W-:Y:S02]  /*b850*/  MOV R201, R63 ;  /* 0x0000003f00c97202 */ /* 0x000fe40000000f00 */
[----:B------:R-:W-:Y:S02]  /*b860*/  MOV R59, RZ ;  /* 0x000000ff003b7202 */ /* 0x000fe40000000f00 */
[----:B------:R-:W-:-:S02]  /*b870*/  MOV R204, 0xffffffff ;  /* 0xffffffff00cc7802 */ /* 0x000fc40000000f00 */
[----:B------:R-:W-:Y:S02]  /*b880*/  MOV R56, 0xb8a0 ;  /* 0x0000b8a000387802 */ /* 0x000fe40000000f00 */
[----:B------:R-:W-:Y:S05]  /*b890*/  CALL.REL.NOINC `($__internal_155_$__cuda_sm70_shflsync_up) ;  /* 0x00001ce000007944 */ /* 0x000fea0003c00000 */
        /* <DEDUP_REMOVED lines=20> */
[----:B------:R-:W-:Y:S05]  /*b9e0*/  CALL.REL.NOINC `($__internal_155_$__cuda_sm70_shflsync_up) ;  /* 0x00001b9000007944 */ /* 0x000fea0003c00000 */
[----:B0-----:R-:W-:Y:S01]  /*b9f0*/  HFMA2.MMA R202, -RZ, RZ, 0, 1.1920928955078125e-07 ;  /* 0x00000002ffca7435 */ /* 0x001fe200000001ff */
[----:B-1----:R-:W-:Y:S02]  /*ba00*/  MOV R58, R59 ;  /* 0x0000003b003a7202 */ /* 0x002fe40000000f00 */
[----:B------:R-:W-:Y:S02]  /*ba10*/  MOV R201, R206 ;  /* 0x000000ce00c97202 */ /* 0x000fe40000000f00 */
[----:B------:R-:W-:Y:S02]  /*ba20*/  MOV R59, RZ ;  /* 0x000000ff003b7202 */ /* 0x000fe40000000f00 */
[----:B------:R-:W-:Y:S02]  /*ba30*/  MOV R204, 0xffffffff ;  /* 0xffffffff00cc7802 */ /* 0x000fe40000000f00 */
[----:B------:R-:W-:Y:S02]  /*ba40*/  MOV R56, 0xba60 ;  /* 0x0000ba6000387802 */ /* 0x000fe40000000f00 */
[----:B------:R-:W-:Y:S05]  /*ba50*/  CALL.REL.NOINC `($__internal_155_$__cuda_sm70_shflsync_up) ;  /* 0x00001b2000007944 */ /* 0x000fea0003c00000 */
[----:B0-----:R-:W-:Y:S01]  /*ba60*/  HFMA2.MMA R202, -RZ, RZ, 0, 1.1920928955078125e-07 ;  /* 0x00000002ffca7435 */ /* 0x001fe200000001ff */
[----:B-1----:R-:W-:-:S02]  /*ba70*/  MOV R60, R59 ;  /* 0x0000003b003c7202 */ /* 0x002fc40000000f00 */
[----:B------:R-:W-:Y:S02]  /*ba80*/  MOV R201, R62 ;  /* 0x0000003e00c97202 */ /* 0x000fe40000000f00 */
[----:B------:R-:W-:Y:S02]  /*ba90*/  MOV R59, RZ ;  /* 0x000000ff003b7202 */ /* 0x000fe40000000f00 */
[----:B------:R-:W-:Y:S02]  /*baa0*/  MOV R204, 0xffffffff ;  /* 0xffffffff00cc7802 */ /* 0x000fe40000000f00 */
[----:B------:R-:W-:Y:S02]  /*bab0*/  MOV R56, 0xbad0 ;  /* 0x0000bad000387802 */ /* 0x000fe40000000f00 */
[----:B------:R-:W-:Y:S05]  /*bac0*/  CALL.REL.NOINC `($__internal_155_$__cuda_sm70_shflsync_up) ;  /* 0x00001ab000007944 */ /* 0x000fea0003c00000 */
[----:B0-----:R-:W-:Y:S01]  /*bad0*/  HFMA2.MMA R202, -RZ, RZ, 0, 1.1920928955078125e-07 ;  /* 0x00000002ffca7435 */ /* 0x001fe200000001ff */
[----:B-1----:R-:W-:Y:S02]  /*bae0*/  MOV R61, R59 ;  /* 0x0000003b003d7202 */ /* 0x002fe40000000f00 */
[----:B------:R-:W-:Y:S02]  /*baf0*/  MOV R201, R63 ;  /* 0x0000003f00c97202 */ /* 0x000fe40000000f00 */
[----:B------:R-:W-:-:S02]  /*bb00*/  MOV R59, RZ ;  /* 0x000000ff003b7202 */ /* 0x000fc40000000f00 */
[----:B------:R-:W-:Y:S02]  /*bb10*/  MOV R204, 0xffffffff ;  /* 0xffffffff00cc7802 */ /* 0x000fe40000000f00 */
[----:B------:R-:W-:Y:S02]  /*bb20*/  MOV R56, 0xbb40 ;  /* 0x0000bb4000387802 */ /* 0x000fe40000000f00 */
[----:B------:R-:W-:Y:S05]  /*bb30*/  CALL.REL.NOINC `($__internal_155_$__cuda_sm70_shflsync_up) ;  /* 0x00001a4000007944 */ /* 0x000fea0003c00000 */
        /* <DEDUP_REMOVED lines=17> */
[----:B------:R-:W-:Y:S05]  /*bc50*/  CALL.REL.NOINC `($__internal_155_$__cuda_sm70_shflsync_up) ;  /* 0x0000192000007944 */ /* 0x000fea0003c00000 */
[----:B0-----:R-:W-:Y:S01]  /*bc60*/  HFMA2.MMA R202, -RZ, RZ, 0, 2.384185791015625e-07 ;  /* 0x00000004ffca7435 */ /* 0x001fe200000001ff */
[----:B-1----:R-:W-:-:S02]  /*bc70*/  MOV R58, R59 ;  /* 0x0000003b003a7202 */ /* 0x002fc40000000f00 */
[----:B------:R-:W-:Y:S02]  /*bc80*/  MOV R201, R206 ;  /* 0x000000ce00c97202 */ /* 0x000fe40000000f00 */
[----:B------:R-:W-:Y:S02]  /*bc90*/  MOV R59, RZ ;  /* 0x000000ff003b7202 */ /* 0x000fe40000000f00 */
[----:B------:R-:W-:Y:S02]  /*bca0*/  MOV R204, 0xffffffff ;  /* 0xffffffff00cc7802 */ /* 0x000fe40000000f00 */
[----:B------:R-:W-:Y:S02]  /*bcb0*/  MOV R56, 0xbcd0 ;  /* 0x0000bcd000387802 */ /* 0x000fe40000000f00 */
[----:B------:R-:W-:Y:S05]  /*bcc0*/  CALL.REL.NOINC `($__internal_155_$__cuda_sm70_shflsync_up) ;  /* 0x000018b000007944 */ /* 0x000fea0003c00000 */
[----:B0-----:R-:W-:Y:S01]  /*bcd0*/  HFMA2.MMA R202, -RZ, RZ, 0, 2.384185791015625e-07 ;  /* 0x00000004ffca7435 */ /* 0x001fe200000001ff */
[----:B-1----:R-:W-:Y:S02]  /*bce0*/  MOV R60, R59 ;  /* 0x0000003b003c7202 */ /* 0x002fe40000000f00 */
[----:B------:R-:W-:Y:S02]  /*bcf0*/  MOV R201, R62 ;  /* 0x0000003e00c97202 */ /* 0x000fe40000000f00 */
[----:B------:R-:W-:-:S02]  /*bd00*/  MOV R59, RZ ;  /* 0x000000ff003b7202 */ /* 0x000fc40000000f00 */
[----:B------:R-:W-:Y:S02]  /*bd10*/  MOV R204, 0xffffffff ;  /* 0xffffffff00cc7802 */ /* 0x000fe40000000f00 */
[----:B------:R-:W-:Y:S02]  /*bd20*/  MOV R56, 0xbd40 ;  /* 0x0000bd4000387802 */ /* 0x000fe40000000f00 */
[----:B------:R-:W-:Y:S05]  /*bd30*/  CALL.REL.NOINC `($__internal_155_$__cuda_sm70_shflsync_up) ;  /* 0x0000184000007944 */ /* 0x000fea0003c00000 */
[----:B0-----:R-:W-:Y:S01]  /*bd40*/  HFMA2.MMA R202, -RZ, RZ, 0, 2.384185791015625e-07 ;  /* 0x00000004ffca7435 */ /* 0x001fe200000001ff */
[----:B-1----:R-:W-:Y:S02]  /*bd50*/  MOV R61, R59 ;  /* 0x0000003b003d7202 */ /* 0x002fe40000000f00 */
[----:B------:R-:W-:Y:S02]  /*bd60*/  MOV R201, R63 ;  /* 0x0000003f00c97202 */ /* 0x000fe40000000f00 */
[----:B------:R-:W-:Y:S02]  /*bd70*/  MOV R59, RZ ;  /* 0x000000ff003b7202 */ /* 0x000fe40000000f00 */
[----:B------:R-:W-:Y:S02]  /*bd80*/  MOV R204, 0xffffffff ;  /* 0xffffffff00cc7802 */ /* 0x000fe40000000f00 */
[----:B------:R-:W-:-:S02]  /*bd90*/  MOV R56, 0xbdb0 ;  /* 0x0000bdb000387802 */ /* 0x000fc40000000f00 */
[----:B------:R-:W-:Y:S05]  /*bda0*/  CALL.REL.NOINC `($__internal_155_$__cuda_sm70_shflsync_up) ;  /* 0x000017d000007944 */ /* 0x000fea0003c00000 */
        /* <DEDUP_REMOVED lines=17> */
[----:B------:R-:W-:Y:S05]  /*bec0*/  CALL.REL.NOINC `($__internal_155_$__cuda_sm70_shflsync_up) ;  /* 0x000016b000007944 */ /* 0x000fea0003c00000 */
[----:B0-----:R-:W-:Y:S01]  /*bed0*/  HFMA2.MMA R202, -RZ, RZ, 0, 4.76837158203125e-07 ;  /* 0x00000008ffca7435 */ /* 0x001fe200000001ff */
[----:B-1----:R-:W-:Y:S02]  /*bee0*/  MOV R58, R59 ;  /* 0x0000003b003a7202 */ /* 0x002fe40000000f00 */
[----:B------:R-:W-:Y:S02]  /*bef0*/  MOV R201, R206 ;  /* 0x000000ce00c97202 */ /* 0x000fe40000000f00 */
[----:B------:R-:W-:Y:S02]  /*bf00*/  MOV R59, RZ ;  /* 0x000000ff003b7202 */ /* 0x000fe40000000f00 */
[----:B------:R-:W-:Y:S02]  /*bf10*/  MOV R204, 0xffffffff ;  /* 0xffffffff00cc7802 */ /* 0x000fe40000000f00 */
[----:B------:R-:W-:-:S02]  /*bf20*/  MOV R56, 0xbf40 ;  /* 0x0000bf4000387802 */ /* 0x000fc40000000f00 */
[----:B------:R-:W-:Y:S05]  /*bf30*/  CALL.REL.NOINC `($__internal_155_$__cuda_sm70_shflsync_up) ;  /* 0x0000164000007944 */ /* 0x000fea0003c00000 */
[----:B0-----:R-:W-:Y:S01]  /*bf40*/  HFMA2.MMA R202, -RZ, RZ, 0, 4.76837158203125e-07 ;  /* 0x00000008ffca7435 */ /* 0x001fe200000001ff */
[----:B-1----:R-:W-:-:S02]  /*bf50*/  MOV R60, R59 ;  /* 0x0000003b003c7202 */ /* 0x002fc40000000f00 */
[----:B------:R-:W-:Y:S02]  /*bf60*/  MOV R201, R62 ;  /* 0x0000003e00c97202 */ /* 0x000fe40000000f00 */
[----:B------:R-:W-:Y:S02]  /*bf70*/  MOV R59, RZ ;  /* 0x000000ff003b7202 */ /* 0x000fe40000000f00 */
[----:B------:R-:W-:Y:S02]  /*bf80*/  MOV R204, 0xffffffff ;  /* 0xffffffff00cc7802 */ /* 0x000fe40000000f00 */
[----:B------:R-:W-:Y:S02]  /*bf90*/  MOV R56, 0xbfb0 ;  /* 0x0000bfb000387802 */ /* 0x000fe40000000f00 */
[----:B------:R-:W-:Y:S05]  /*bfa0*/  CALL.REL.NOINC `($__internal_155_$__cuda_sm70_shflsync_up) ;  /* 0x000015d000007944 */ /* 0x000fea0003c00000 */
[----:B0-----:R-:W-:Y:S01]  /*bfb0*/  HFMA2.MMA R202, -RZ, RZ, 0, 4.76837158203125e-07 ;  /* 0x00000008ffca7435 */ /* 0x001fe200000001ff */
        /* <DEDUP_REMOVED lines=25> */
[----:B------:R-:W-:Y:S05]  /*c150*/  CALL.REL.NOINC `($__internal_155_$__cuda_sm70_shflsync_up) ;  /* 0x0000142000007944 */ /* 0x000fea0003c00000 */
[----:B0-----:R-:W-:Y:S01]  /*c160*/  HFMA2.MMA R202, -RZ, RZ, 0, 9.5367431640625e-07 ;  /* 0x00000010ffca7435 */ /* 0x001fe200000001ff */
[----:B-1----:R-:W-:Y:S02]  /*c170*/  MOV R60, R59 ;  /* 0x0000003b003c7202 */ /* 0x002fe40000000f00 */
[----:B------:R-:W-:Y:S02]  /*c180*/  MOV R201, R199 ;  /* 0x000000c700c97202 */ /* 0x000fe40000000f00 */
[----:B------:R-:W-:Y:S02]  /*c190*/  MOV R59, RZ ;  /* 0x000000ff003b7202 */ /* 0x000fe40000000f00 */
[----:B------:R-:W-:Y:S02]  /*c1a0*/  MOV R204, 0xffffffff ;  /* 0xffffffff00cc7802 */ /* 0x000fe40000000f00 */
[----:B------:R-:W-:Y:S02]  /*c1b0*/  MOV R56, 0xc1d0 ;  /* 0x0000c1d000387802 */ /* 0x000fe40000000f00 */
[----:B------:R-:W-:Y:S05]  /*c1c0*/  CALL.REL.NOINC `($__internal_155_$__cuda_sm70_shflsync_up) ;  /* 0x000013b000007944 */ /* 0x000fea0003c00000 */
[----:B0-----:R-:W-:Y:S01]  /*c1d0*/  HFMA2.MMA R202, -RZ, RZ, 0, 9.5367431640625e-07 ;  /* 0x00000010ffca7435 */ /* 0x001fe200000001ff */
[----:B-1----:R-:W-:-:S02]  /*c1e0*/  MOV R198, R59 ;  /* 0x0000003b00c67202 */ /* 0x002fc40000000f00 */
[----:B------:R-:W-:Y:S02]  /*c1f0*/  MOV R201, R62 ;  /* 0x0000003e00c97202 */ /* 0x000fe40000000f00 */
[----:B------:R-:W-:Y:S02]  /*c200*/  MOV R59, RZ ;  /* 0x000000ff003b7202 */ /* 0x000fe40000000f00 */
[----:B------:R-:W-:Y:S02]  /*c210*/  MOV R204, 0xffffffff ;  /* 0xffffffff00cc7802 */ /* 0x000fe40000000f00 */
[----:B------:R-:W-:Y:S02]  /*c220*/  MOV R56, 0xc240 ;  /* 0x0000c24000387802 */ /* 0x000fe40000000f00 */
[----:B------:R-:W-:Y:S05]  /*c230*/  CALL.REL.NOINC `($__internal_155_$__cuda_sm70_shflsync_up) ;  /* 0x0000134000007944 */ /* 0x000fea0003c00000 */
[----:B0-----:R-:W-:Y:S01]  /*c240*/  HFMA2.MMA R202, -RZ, RZ, 0, 9.5367431640625e-07 ;  /* 0x00000010ffca7435 */ /* 0x001fe200000001ff */
[----:B-1----:R-:W-:Y:S02]  /*c250*/  MOV R200, R59 ;  /* 0x0000003b00c87202 */ /* 0x002fe40000000f00 */
[----:B------:R-:W-:Y:S02]  /*c260*/  MOV R201, R63 ;  /* 0x0000003f00c97202 */ /* 0x000fe40000000f00 */
[----:B------:R-:W-:-:S02]  /*c270*/  MOV R59, RZ ;  /* 0x000000ff003b7202 */ /* 0x000fc40000000f00 */
[----:B------:R-:W-:Y:S02]  /*c280*/  MOV R204, 0xffffffff ;  /* 0xffffffff00cc7802 */ /* 0x000fe40000000f00 */
[----:B------:R-:W-:Y:S02]  /*c290*/  MOV R56, 0xc2b0 ;  /* 0x0000c2b000387802 */ /* 0x000fe40000000f00 */
[----:B------:R-:W-:Y:S05]  /*c2a0*/  CALL.REL.NOINC `($__internal_155_$__cuda_sm70_shflsync_up) ;  /* 0x000012d000007944 */ /* 0x000fea0003c00000 */
[----:B01----:R-:W-:Y:S05]  /*c2b0*/  BRA `(.L_x_6417) ;  /* 0xffff9f8000007947 */ /* 0x003fea000383ffff */
.L_x_6382:
[----:B------:R-:W-:Y:S01]  /*c2c0*/  HFMA2.MMA R202, -RZ, RZ, 0, 5.9604644775390625e-08 ;  /* 0x00000001ffca7435 */ /* 0x000fe200000001ff */
[----:B-1----:R-:W-:Y:S02]  /*c2d0*/  MOV R59, RZ ;  /* 0x000000ff003b7202 */ /* 0x002fe40000000f00 */
[----:B------:R-:W-:Y:S02]  /*c2e0*/  MOV R204, 0xffffffff ;  /* 0xffffffff00cc7802 */ /* 0x000fe40000000f00 */
[----:B------:R-:W-:Y:S02]  /*c2f0*/  MOV R56, 0xc310 ;  /* 0x0000c31000387802 */ /* 0x000fe40000000f00 */
[----:B0----5:R-:W-:Y:S05]  /*c300*/  CALL.REL.NOINC `($__internal_155_$__cuda_sm70_shflsync_up) ;  /* 0x0000127000007944 */ /* 0x021fea0003c00000 */
        /* <DEDUP_REMOVED lines=14> */
[----:B0-----:R-:W-:Y:S01]  /*c3f0*/  HFMA2.MMA R202, -RZ, RZ, 0, 5.9604644775390625e-08 ;  /* 0x00000001ffca7435 */ /* 0x001fe200000001ff */
[----:B-1----:R-:W-:Y:S02]  /*c400*/  MOV R62, R59 ;  /* 0x0000003b003e7202 */ /* 0x002fe40000000f00 */
[----:B------:R-:W-:Y:S02]  /*c410*/  MOV R201, R199 ;  /* 0x000000c700c97202 */ /* 0x000fe40000000f00 */
[----:B------:R-:W-:Y:S02]  /*c420*/  MOV R59, RZ ;  /* 0x000000ff003b7202 */ /* 0x000fe40000000f00 */
[----:B------:R-:W-:Y:S02]  /*c430*/  MOV R204, 0xffffffff ;  /* 0xffffffff00cc7802 */ /* 0x000fe40000000f00 */
[----:B------:R-:W-:Y:S02]  /*c440*/  MOV R56, 0xc460 ;  /* 0x0000c46000387802 */ /* 0x000fe40000000f00 */
[----:B------:R-:W-:Y:S05]  /*c450*/  CALL.REL.NOINC `($__internal_155_$__cuda_sm70_shflsync_up) ;  /* 0x0000112000007944 */ /* 0x000fea0003c00000 */
        /* <DEDUP_REMOVED lines=8> */
[----:B0-----:R-:W-:Y:S05]  /*c4e0*/  CALL.REL.NOINC `($__internal_154_$__cuda_sm70_shflsync_idx_p) ;  /* 0x0000105000007944 */ /* 0x001fea0003c00000 */
[----:B0-----:R-:W-:Y:S01]  /*c4f0*/  HFMA2.MMA R60, -RZ, RZ, 0, 0 ;  /* 0x00000000ff3c7435 */ /* 0x001fe200000001ff */
[----:B-1----:R-:W-:Y:S02]  /*c500*/  MOV R52, R59 ;  /* 0x0000003b00347202 */ /* 0x002fe40000000f00 */
[----:B------:R-:W-:-:S02]  /*c510*/  MOV R58, R53 ;  /* 0x00000035003a7202 */ /* 0x000fc40000000f00 */
[----:B------:R-:W-:Y:S02]  /*c520*/  MOV R61, 0x1f ;  /* 0x0000001f003d7802 */ /* 0x000fe40000000f00 */
[----:B------:R-:W-:Y:S02]  /*c530*/  MOV R59, 0xffffffff ;  /* 0xffffffff003b7802 */ /* 0x000fe40000000f00 */
[----:B------:R-:W-:Y:S02]  /*c540*/  MOV R56, 0xc560 ;  /* 0x0000c56000387802 */ /* 0x000fe40000000f00 */
[----:B------:R-:W-:Y:S05]  /*c550*/  CALL.REL.NOINC `($__internal_154_$__cuda_sm70_shflsync_idx_p) ;  /* 0x00000fe000007944 */ /* 0x000fea0003c00000 */
[----:B0-----:R-:W-:Y:S01]  /*c560*/  HFMA2.MMA R60, -RZ, RZ, 0, 0 ;  /* 0x00000000ff3c7435 */ /* 0x001fe200000001ff */
[----:B-1----:R-:W-:Y:S02]  /*c570*/  MOV R53, R59 ;  /* 0x0000003b00357202 */ /* 0x002fe40000000f00 */
[----:B------:R-:W-:Y:S02]  /*c580*/  MOV R58, R54 ;  /* 0x00000036003a7202 */ /* 0x000fe40000000f00 */
[----:B------:R-:W-:Y:S02]  /*c590*/  MOV R61, 0x1f ;  /* 0x0000001f003d7802 */ /* 0x000fe40000000f00 */
[----:B------:R-:W-:-:S02]  /*c5a0*/  MOV R59, 0xffffffff ;  /* 0xffffffff003b7802 */ /* 0x000fc40000000f00 */
[----:B------:R-:W-:Y:S02]  /*c5b0*/  MOV R56, 0xc5d0 ;  /* 0x0000c5d000387802 */ /* 0x000fe40000000f00 */
[----:B------:R-:W-:Y:S05]  /*c5c0*/  CALL.REL.NOINC `($__internal_154_$__cuda_sm70_shflsync_idx_p) ;  /* 0x00000f7000007944 */ /* 0x000fea0003c00000 */
[----:B0-----:R-:W-:Y:S01]  /*c5d0*/  HFMA2.MMA R60, -RZ, RZ, 0, 0 ;  /* 0x00000000ff3c7435 */ /* 0x001fe200000001ff */
[----:B-1----:R-:W-:Y:S02]  /*c5e0*/  MOV R54, R59 ;  /* 0x0000003b00367202 */ /* 0x002fe40000000f00 */
[----:B------:R-:W-:Y:S02]  /*c5f0*/  MOV R58, R55 ;  /* 0x00000037003a7202 */ /* 0x000fe40000000f00 */
[----:B------:R-:W-:Y:S02]  /*c600*/  MOV R61, 0x1f ;  /* 0x0000001f003d7802 */ /* 0x000fe40000000f00 */
[----:B------:R-:W-:Y:S02]  /*c610*/  MOV R59, 0xffffffff ;  /* 0xffffffff003b7802 */ /* 0x000fe40000000f00 */
[----:B------:R-:W-:Y:S02]  /*c620*/  MOV R56, 0xc640 ;  /* 0x0000c64000387802 */ /* 0x000fe40000000f00 */
[----:B------:R-:W-:Y:S05]  /*c630*/  CALL.REL.NOINC `($__internal_154_$__cuda_sm70_shflsync_idx_p) ;  /* 0x00000f0000007944 */ /* 0x000fea0003c00000 */
[----:B-1----:R-:W-:Y:S01]  /*c640*/  MOV R55, R59 ;  /* 0x0000003b00377202 */ /* 0x002fe20000000f00 */
[----:B0-----:R-:W-:Y:S05]  /*c650*/  BRA `(.L_x_6418) ;  /* 0xffff9f1000007947 */ /* 0x001fea000383ffff */
.L_x_6385:
[----:B------:R-:W-:Y:S01]  /*c660*/  HFMA2.MMA R232, -RZ, RZ, 0, 5.9604644775390625e-08 ;  /* 0x00000001ffe87435 */ /* 0x000fe200000001ff */
[----:B------:R-:W-:-:S02]  /*c670*/  MOV R59, R231 ;  /* 0x000000e7003b7202 */ /* 0x000fc40000000f00 */
[----:B------:R-:W-:Y:S02]  /*c680*/  MOV R234, 0x1f ;  /* 0x0000001f00ea7802 */ /* 0x000fe40000000f00 */
[----:B------:R-:W-:Y:S02]  /*c690*/  MOV R237, 0xffffffff ;  /* 0xffffffff00ed7802 */ /* 0x000fe40000000f00 */
[----:B------:R-:W-:Y:S02]  /*c6a0*/  MOV R56, 0xc6c0 ;  /* 0x0000c6c000387802 */ /* 0x000fe40000000f00 */
[----:B0-----:R-:W-:Y:S05]  /*c6b0*/  CALL.REL.NOINC `($__internal_153_$__cuda_sm70_shflsync_down) ;  /* 0x00000e4000007944 */ /* 0x001fea0003c00000 */
[----:B-1----:R-:W-:Y:S01]  /*c6c0*/  MOV R58, R59 ;  /* 0x0000003b003a7202 */ /* 0x002fe20000000f00 */
[----:B0-----:R-:W-:Y:S05]  /*c6d0*/  BRA `(.L_x_6419) ;  /* 0xffffb12000007947 */ /* 0x001fea000383ffff */
.L_x_6386:
[----:B------:R-:W-:Y:S01]  /*c6e0*/  HFMA2.MMA R232, -RZ, RZ, 0, 5.9604644775390625e-08 ;  /* 0x00000001ffe87435 */ /* 0x000fe200000001ff */
[----:B------:R-:W-:Y:S02]  /*c6f0*/  MOV R59, R230 ;  /* 0x000000e6003b7202 */ /* 0x000fe40000000f00 */
[----:B------:R-:W-:Y:S02]  /*c700*/  MOV R234, 0x1f ;  /* 0x0000001f00ea7802 */ /* 0x000fe40000000f00 */
[----:B------:R-:W-:-:S02]  /*c710*/  MOV R237, 0xffffffff ;  /* 0xffffffff00ed7802 */ /* 0x000fc40000000f00 */
[----:B------:R-:W-:Y:S02]  /*c720*/  MOV R56, 0xc740 ;  /* 0x0000c74000387802 */ /* 0x000fe40000000f00 */
[----:B012---:R-:W-:Y:S05]  /*c730*/  CALL.REL.NOINC `($__internal_153_$__cuda_sm70_shflsync_down) ;  /* 0x00000dc000007944 */ /* 0x007fea0003c00000 */
[----:B0-----:R-:W-:Y:S01]  /*c740*/  HFMA2.MMA R232, -RZ, RZ, 0, 5.9604644775390625e-08 ;  /* 0x00000001ffe87435 */ /* 0x001fe200000001ff */
[----:B-1----:R-:W-:Y:S02]  /*c750*/  MOV R60, R59 ;  /* 0x0000003b003c7202 */ /* 0x002fe40000000f00 */
[----:B------:R-:W-:Y:S02]  /*c760*/  MOV R59, R63 ;  /* 0x0000003f003b7202 */ /* 0x000fe40000000f00 */
[----:B------:R-:W-:Y:S02]  /*c770*/  MOV R234, 0x1f ;  /* 0x0000001f00ea7802 */ /* 0x000fe40000000f00 */
[----:B------:R-:W-:Y:S02]  /*c780*/  MOV R237, 0xffffffff ;  /* 0xffffffff00ed7802 */ /* 0x000fe40000000f00 */
[----:B------:R-:W-:Y:S02]  /*c790*/  MOV R56, 0xc7b0 ;  /* 0x0000c7b000387802 */ /* 0x000fe40000000f00 */
[----:B------:R-:W-:Y:S05]  /*c7a0*/  CALL.REL.NOINC `($__internal_153_$__cuda_sm70_shflsync_down) ;  /* 0x00000d5000007944 */ /* 0x000fea0003c00000 */
[----:B0-----:R-:W-:Y:S01]  /*c7b0*/  HFMA2.MMA R232, -RZ, RZ, 0, 5.9604644775390625e-08 ;  /* 0x00000001ffe87435 */ /* 0x001fe200000001ff */
[----:B-1----:R-:W-:-:S02]  /*c7c0*/  MOV R61, R59 ;  /* 0x0000003b003d7202 */ /* 0x002fc40000000f00 */
[----:B------:R-:W-:Y:S02]  /*c7d0*/  MOV R59, R62 ;  /* 0x0000003e003b7202 */ /* 0x000fe40000000f00 */
[----:B------:R-:W-:Y:S02]  /*c7e0*/  MOV R234, 0x1f ;  /* 0x0000001f00ea7802 */ /* 0x000fe40000000f00 */
[----:B------:R-:W-:Y:S02]  /*c7f0*/  MOV R237, 0xffffffff ;  /* 0xffffffff00ed7802 */ /* 0x000fe40000000f00 */
[----:B------:R-:W-:Y:S02]  /*c800*/  MOV R56, 0xc820 ;  /* 0x0000c82000387802 */ /* 0x000fe40000000f00 */
[----:B------:R-:W-:Y:S05]  /*c810*/  CALL.REL.NOINC `($__internal_153_$__cuda_sm70_shflsync_down) ;  /* 0x00000ce000007944 */ /* 0x000fea0003c00000 */
[----:B01----:R-:W-:Y:S05]  /*c820*/  BRA `(.L_x_6420) ;  /* 0xffffb01000007947 */ /* 0x003fea000383ffff */
.L_x_6389:
[----:B------:R-:W-:Y:S01]  /*c830*/  HFMA2.MMA R232, -RZ, RZ, 0, 1.1920928955078125e-07 ;  /* 0x00000002ffe87435 */ /* 0x000fe200000001ff */
[----:B-1----:R-:W-:Y:S02]  /*c840*/  MOV R59, R231 ;  /* 0x000000e7003b7202 */ /* 0x002fe40000000f00 */
[----:B------:R-:W-:Y:S02]  /*c850*/  MOV R234, 0x1f ;  /* 0x0000001f00ea7802 */ /* 0x000fe40000000f00 */
[----:B------:R-:W-:-:S02]  /*c860*/  MOV R237, 0xffffffff ;  /* 0xffffffff00ed7802 */ /* 0x000fc40000000f00 */
[----:B------:R-:W-:Y:S02]  /*c870*/  MOV R56, 0xc890 ;  /* 0x0000c89000387802 */ /* 0x000fe40000000f00 */
[----:B0-234-:R-:W-:Y:S05]  /*c880*/  CALL.REL.NOINC `($__internal_153_$__cuda_sm70_shflsync_down) ;  /* 0x00000c7000007944 */ /* 0x01dfea0003c00000 */
[----:B0-----:R-:W-:Y:S01]  /*c890*/  HFMA2.MMA R232, -RZ, RZ, 0, 1.1920928955078125e-07 ;  /* 0x00000002ffe87435 */ /* 0x001fe200000001ff */
[----:B-1----:R-:W-:Y:S02]  /*c8a0*/  MOV R58, R59 ;  /* 0x0000003b003a7202 */ /* 0x002fe40000000f00 */
[----:B------:R-:W-:Y:S02]  /*c8b0*/  MOV R59, R230 ;  /* 0x000000e6003b7202 */ /* 0x000fe40000000f00 */
[----:B------:R-:W-:Y:S02]  /*c8c0*/  MOV R234, 0x1f ;  /* 0x0000001f00ea7802 */ /* 0x000fe40000000f00 */
[----:B------:R-:W-:Y:S02]  /*c8d0*/  MOV R237, 0xffffffff ;  /* 0xffffffff00ed7802 */ /* 0x000fe40000000f00 */
[----:B------:R-:W-:Y:S02]  /*c8e0*/  MOV R56, 0xc900 ;  /* 0x0000c90000387802 */ /* 0x000fe40000000f00 */
[----:B------:R-:W-:Y:S05]  /*c8f0*/  CALL.REL.NOINC `($__internal_153_$__cuda_sm70_shflsync_down) ;  /* 0x00000c0000007944 */ /* 0x000fea0003c00000 */
[----:B0-----:R-:W-:Y:S01]  /*c900*/  HFMA2.MMA R232, -RZ, RZ, 0, 1.1920928955078125e-07 ;  /* 0x00000002ffe87435 */ /* 0x001fe200000001ff */
[----:B-1----:R-:W-:-:S02]  /*c910*/  MOV R60, R59 ;  /* 0x0000003b003c7202 */ /* 0x002fc40000000f00 */
[----:B------:R-:W-:Y:S02]  /*c920*/  MOV R59, R63 ;  /* 0x0000003f003b7202 */ /* 0x000fe40000000f00 */
[----:B------:R-:W-:Y:S02]  /*c930*/  MOV R234, 0x1f ;  /* 0x0000001f00ea7802 */ /* 0x000fe40000000f00 */
[----:B------:R-:W-:Y:S02]  /*c940*/  MOV R237, 0xffffffff ;  /* 0xffffffff00ed7802 */ /* 0x000fe40000000f00 */
[----:B------:R-:W-:Y:S02]  /*c950*/  MOV R56, 0xc970 ;  /* 0x0000c97000387802 */ /* 0x000fe40000000f00 */
[----:B------:R-:W-:Y:S05]  /*c960*/  CALL.REL.NOINC `($__internal_153_$__cuda_sm70_shflsync_down) ;  /* 0x00000b9000007944 */ /* 0x000fea0003c00000 */
[----:B0-----:R-:W-:Y:S01]  /*c970*/  HFMA2.MMA R232, -RZ, RZ, 0, 1.1920928955078125e-07 ;  /* 0x00000002ffe87435 */ /* 0x001fe200000001ff */
[----:B-1----:R-:W-:Y:S02]  /*c980*/  MOV R61, R59 ;  /* 0x0000003b003d7202 */ /* 0x002fe40000000f00 */
[----:B------:R-:W-:Y:S02]  /*c990*/  MOV R59, R62 ;  /* 0x0000003e003b7202 */ /* 0x000fe40000000f00 */
[----:B------:R-:W-:-:S02]  /*c9a0*/  MOV R234, 0x1f ;  /* 0x0000001f00ea7802 */ /* 0x000fc40000000f00 */
[----:B------:R-:W-:Y:S02]  /*c9b0*/  MOV R237, 0xffffffff ;  /* 0xffffffff00ed7802 */ /* 0x000fe40000000f00 */
[----:B------:R-:W-:Y:S02]  /*c9c0*/  MOV R56, 0xc9e0 ;  /* 0x0000c9e000387802 */ /* 0x000fe40000000f00 */
[----:B------:R-:W-:Y:S05]  /*c9d0*/  CALL.REL.NOINC `($__internal_153_$__cuda_sm70_shflsync_down) ;  /* 0x00000b2000007944 */ /* 0x000fea0003c00000 */
[----:B01----:R-:W-:Y:S05]  /*c9e0*/  BRA `(.L_x_6421) ;  /* 0xffffaf9000007947 */ /* 0x003fea000383ffff */
.L_x_6392:
[----:B------:R-:W-:Y:S01]  /*c9f0*/  HFMA2.MMA R232, -RZ, RZ, 0, 2.384185791015625e-07 ;  /* 0x00000004ffe87435 */ /* 0x000fe200000001ff */
[----:B-1----:R-:W-:Y:S02]  /*ca00*/  MOV R59, R231 ;  /* 0x000000e7003b7202 */ /* 0x002fe40000000f00 */
[----:B------:R-:W-:Y:S02]  /*ca10*/  MOV R234, 0x1f ;  /* 0x0000001f00ea7802 */ /* 0x000fe40000000f00 */
[----:B------:R-:W-:Y:S02]  /*ca20*/  MOV R237, 0xffffffff ;  /* 0xffffffff00ed7802 */ /* 0x000fe40000000f00 */
[----:B------:R-:W-:Y:S02]  /*ca30*/  MOV R56, 0xca50 ;  /* 0x0000ca5000387802 */ /* 0x000fe40000000f00 */
[----:B0-234-:R-:W-:Y:S05]  /*ca40*/  CALL.REL.NOINC `($__internal_153_$__cuda_sm70_shflsync_down) ;  /* 0x00000ab000007944 */ /* 0x01dfea0003c00000 */
[----:B-1----:R-:W-:Y:S01]  /*ca50*/  MOV R58, R59 ;  /* 0x0000003b003a7202 */ /* 0x002fe20000000f00 */
[----:B0-----:R-:W-:Y:S05]  /*ca60*/  BRA `(.L_x_6422) ;  /* 0xffffb02000007947 */ /* 0x001fea000383ffff */
.L_x_6393:
[----:B------:R-:W-:Y:S01]  /*ca70*/  HFMA2.MMA R232, -RZ, RZ, 0, 2.384185791015625e-07 ;  /* 0x00000004ffe87435 */ /* 0x000fe200000001ff */
[----:B-1----:R-:W-:-:S02]  /*ca80*/  MOV R59, R230 ;  /* 0x000000e6003b7202 */ /* 0x002fc40000000f00 */
[----:B------:R-:W-:Y:S02]  /*ca90*/  MOV R234, 0x1f ;  /* 0x0000001f00ea7802 */ /* 0x000fe40000000f00 */
[----:B------:R-:W-:Y:S02]  /*caa0*/  MOV R237, 0xffffffff ;  /* 0xffffffff00ed7802 */ /* 0x000fe40000000f00 */
[----:B------:R-:W-:Y:S02]  /*cab0*/  MOV R56, 0xcad0 ;  /* 0x0000cad000387802 */ /* 0x000fe40000000f00 */
[----:B0-234-:R-:W-:Y:S05]  /*cac0*/  CALL.REL.NOINC `($__internal_153_$__cuda_sm70_shflsync_down) ;  /* 0x00000a3000007944 */ /* 0x01dfea0003c00000 */
[----:B0-----:R-:W-:Y:S01]  /*cad0*/  HFMA2.MMA R232, -RZ, RZ, 0, 2.384185791015625e-07 ;  /* 0x00000004ffe87435 */ /* 0x001fe200000001ff */
[----:B-1----:R-:W-:Y:S02]  /*cae0*/  MOV R60, R59 ;  /* 0x0000003b003c7202 */ /* 0x002fe40000000f00 */
[----:B------:R-:W-:Y:S02]  /*caf0*/  MOV R59, R63 ;  /* 0x0000003f003b7202 */ /* 0x000fe40000000f00 */
[----:B------:R-:W-:Y:S02]  /*cb00*/  MOV R234, 0x1f ;  /* 0x0000001f00ea7802 */ /* 0x000fe40000000f00 */
[----:B------:R-:W-:-:S02]  /*cb10*/  MOV R237, 0xffffffff ;  /* 0xffffffff00ed7802 */ /* 0x000fc40000000f00 */
[----:B------:R-:W-:Y:S02]  /*cb20*/  MOV R56, 0xcb40 ;  /* 0x0000cb4000387802 */ /* 0x000fe40000000f00 */
[----:B------:R-:W-:Y:S05]  /*cb30*/  CALL.REL.NOINC `($__internal_153_$__cuda_sm70_shflsync_down) ;  /* 0x000009c000007944 */ /* 0x000fea0003c00000 */
[----:B0-----:R-:W-:Y:S01]  /*cb40*/  HFMA2.MMA R232, -RZ, RZ, 0, 2.384185791015625e-07 ;  /* 0x00000004ffe87435 */ /* 0x001fe200000001ff */
[----:B-1----:R-:W-:Y:S02]  /*cb50*/  MOV R61, R59 ;  /* 0x0000003b003d7202 */ /* 0x002fe40000000f00 */
[----:B------:R-:W-:Y:S02]  /*cb60*/  MOV R59, R62 ;  /* 0x0000003e003b7202 */ /* 0x000fe40000000f00 */
[----:B------:R-:W-:Y:S02]  /*cb70*/  MOV R234, 0x1f ;  /* 0x0000001f00ea7802 */ /* 0x000fe40000000f00 */
[----:B------:R-:W-:Y:S02]  /*cb80*/  MOV R237, 0xffffffff ;  /* 0xffffffff00ed7802 */ /* 0x000fe40000000f00 */
[----:B------:R-:W-:Y:S02]  /*cb90*/  MOV R56, 0xcbb0 ;  /* 0x0000cbb000387802 */ /* 0x000fe40000000f00 */
[----:B------:R-:W-:Y:S05]  /*cba0*/  CALL.REL.NOINC `($__internal_153_$__cuda_sm70_shflsync_down) ;  /* 0x0000095000007944 */ /* 0x000fea0003c00000 */
[----:B01----:R-:W-:Y:S05]  /*cbb0*/  BRA `(.L_x_6423) ;  /* 0xffffaf1000007947 */ /* 0x003fea000383ffff */
.L_x_6396:
[----:B------:R-:W-:Y:S01]  /*cbc0*/  HFMA2.MMA R232, -RZ, RZ, 0, 4.76837158203125e-07 ;  /* 0x00000008ffe87435 */ /* 0x000fe200000001ff */
[----:B-1----:R-:W-:-:S02]  /*cbd0*/  MOV R59, R231 ;  /* 0x000000e7003b7202 */ /* 0x002fc40000000f00 */
[----:B------:R-:W-:Y:S02]  /*cbe0*/  MOV R234, 0x1f ;  /* 0x0000001f00ea7802 */ /* 0x000fe40000000f00 */
[----:B------:R-:W-:Y:S02]  /*cbf0*/  MOV R237, 0xffffffff ;  /* 0xffffffff00ed7802 */ /* 0x000fe40000000f00 */
[----:B------:R-:W-:Y:S02]  /*cc00*/  MOV R56, 0xcc20 ;  /* 0x0000cc2000387802 */ /* 0x000fe40000000f00 */
[----:B0-234-:R-:W-:Y:S05]  /*cc10*/  CALL.REL.NOINC `($__internal_153_$__cuda_sm70_shflsync_down) ;  /* 0x000008e000007944 */ /* 0x01dfea0003c00000 */
[----:B0-----:R-:W-:Y:S01]  /*cc20*/  HFMA2.MMA R232, -RZ, RZ, 0, 4.76837158203125e-07 ;  /* 0x00000008ffe87435 */ /* 0x001fe200000001ff */
[----:B-1----:R-:W-:Y:S02]  /*cc30*/  MOV R58, R59 ;  /* 0x0000003b003a7202 */ /* 0x002fe40000000f00 */
[----:B------:R-:W-:Y:S02]  /*cc40*/  MOV R59, R230 ;  /* 0x000000e6003b7202 */ /* 0x000fe40000000f00 */
[----:B------:R-:W-:Y:S02]  /*cc50*/  MOV R234, 0x1f ;  /* 0x0000001f00ea7802 */ /* 0x000fe40000000f00 */
[----:B------:R-:W-:-:S02]  /*cc60*/  MOV R237, 0xffffffff ;  /* 0xffffffff00ed7802 */ /* 0x000fc40000000f00 */
[----:B------:R-:W-:Y:S02]  /*cc70*/  MOV R56, 0xcc90 ;  /* 0x0000cc9000387802 */ /* 0x000fe40000000f00 */
[----:B------:R-:W-:Y:S05]  /*cc80*/  CALL.REL.NOINC `($__internal_153_$__cuda_sm70_shflsync_down) ;  /* 0x0000087000007944 */ /* 0x000fea0003c00000 */
[----:B0-----:R-:W-:Y:S01]  /*cc90*/  HFMA2.MMA R232, -RZ, RZ, 0, 4.76837158203125e-07 ;  /* 0x00000008ffe87435 */ /* 0x001fe200000001ff */
[----:B-1----:R-:W-:Y:S02]  /*cca0*/  MOV R60, R59 ;  /* 0x0000003b003c7202 */ /* 0x002fe40000000f00 */
[----:B------:R-:W-:Y:S02]  /*ccb0*/  MOV R59, R63 ;  /* 0x0000003f003b7202 */ /* 0x000fe40000000f00 */
[----:B------:R-:W-:Y:S02]  /*ccc0*/  MOV R234, 0x1f ;  /* 0x0000001f00ea7802 */ /* 0x000fe40000000f00 */
[----:B------:R-:W-:Y:S02]  /*ccd0*/  MOV R237, 0xffffffff ;  /* 0xffffffff00ed7802 */ /* 0x000fe40000000f00 */
[----:B------:R-:W-:Y:S02]  /*cce0*/  MOV R56, 0xcd00 ;  /* 0x0000cd0000387802 */ /* 0x000fe40000000f00 */
[----:B------:R-:W-:Y:S05]  /*ccf0*/  CALL.REL.NOINC `($__internal_153_$__cuda_sm70_shflsync_down) ;  /* 0x0000080000007944 */ /* 0x000fea0003c00000 */
[----:B0-----:R-:W-:Y:S01]  /*cd00*/  HFMA2.MMA R232, -RZ, RZ, 0, 4.76837158203125e-07 ;  /* 0x00000008ffe87435 */ /* 0x001fe200000001ff */
[----:B-1----:R-:W-:-:S02]  /*cd10*/  MOV R61, R59 ;  /* 0x0000003b003d7202 */ /* 0x002fc40000000f00 */
[----:B------:R-:W-:Y:S02]  /*cd20*/  MOV R59, R62 ;  /* 0x0000003e003b7202 */ /* 0x000fe40000000f00 */
[----:B------:R-:W-:Y:S02]  /*cd30*/  MOV R234, 0x1f ;  /* 0x0000001f00ea7802 */ /* 0x000fe40000000f00 */
[----:B------:R-:W-:Y:S02]  /*cd40*/  MOV R237, 0xffffffff ;  /* 0xffffffff00ed7802 */ /* 0x000fe40000000f00 */
[----:B------:R-:W-:Y:S02]  /*cd50*/  MOV R56, 0xcd70 ;  /* 0x0000cd7000387802 */ /* 0x000fe40000000f00 */
[----:B------:R-:W-:Y:S05]  /*cd60*/  CALL.REL.NOINC `($__internal_153_$__cuda_sm70_shflsync_down) ;  /* 0x0000079000007944 */ /* 0x000fea0003c00000 */
[----:B01----:R-:W-:Y:S05]  /*cd70*/  BRA `(.L_x_6424) ;  /* 0xffffae9000007947 */ /* 0x003fea000383ffff */
.L_x_6399:
[----:B------:R-:W-:Y:S01]  /*cd80*/  HFMA2.MMA R232, -RZ, RZ, 0, 9.5367431640625e-07 ;  /* 0x00000010ffe87435 */ /* 0x000fe200000001ff */
[----:B-1----:R-:W-:Y:S02]  /*cd90*/  MOV R59, R231 ;  /* 0x000000e7003b7202 */ /* 0x002fe40000000f00 */
[----:B------:R-:W-:Y:S02]  /*cda0*/  MOV R234, 0x1f ;  /* 0x0000001f00ea7802 */ /* 0x000fe40000000f00 */
[----:B------:R-:W-:-:S02]  /*cdb0*/  MOV R237, 0xffffffff ;  /* 0xffffffff00ed7802 */ /* 0x000fc40000000f00 */
[----:B------:R-:W-:Y:S02]  /*cdc0*/  MOV R56, 0xcde0 ;  /* 0x0000cde000387802 */ /* 0x000fe40000000f00 */
[----:B0-234-:R-:W-:Y:S05]  /*cdd0*/  CALL.REL.NOINC `($__internal_153_$__cuda_sm70_shflsync_down) ;  /* 0x0000072000007944 */ /* 0x01dfea0003c00000 */
[----:B-1----:R-:W-:Y:S01]  /*cde0*/  MOV R58, R59 ;  /* 0x0000003b003a7202 */ /* 0x002fe20000000f00 */
[----:B0-----:R-:W-:Y:S05]  /*cdf0*/  BRA `(.L_x_6425) ;  /* 0xffffaf2000007947 */ /* 0x001fea000383ffff */
.L_x_6400:
[----:B------:R-:W-:Y:S01]  /*ce00*/  HFMA2.MMA R232, -RZ, RZ, 0, 9.5367431640625e-07 ;  /* 0x00000010ffe87435 */ /* 0x000fe200000001ff */
[----:B-1----:R-:W-:Y:S02]  /*ce10*/  MOV R59, R230 ;  /* 0x000000e6003b7202 */ /* 0x002fe40000000f00 */
[----:B------:R-:W-:Y:S02]  /*ce20*/  MOV R234, 0x1f ;  /* 0x0000001f00ea7802 */ /* 0x000fe40000000f00 */
[----:B------:R-:W-:Y:S02]  /*ce30*/  MOV R237, 0xffffffff ;  /* 0xffffffff00ed7802 */ /* 0x000fe40000000f00 */
[----:B------:R-:W-:Y:S02]  /*ce40*/  MOV R56, 0xce60 ;  /* 0x0000ce6000387802 */ /* 0x000fe40000000f00 */
[----:B0-234-:R-:W-:Y:S05]  /*ce50*/  CALL.REL.NOINC `($__internal_153_$__cuda_sm70_shflsync_down) ;  /* 0x000006a000007944 */ /* 0x01dfea0003c00000 */
[----:B0-----:R-:W-:Y:S01]  /*ce60*/  HFMA2.MMA R232, -RZ, RZ, 0, 9.5367431640625e-07 ;  /* 0x00000010ffe87435 */ /* 0x001fe200000001ff */
[----:B-1----:R-:W-:Y:S02]  /*ce70*/  MOV R60, R59 ;  /* 0x0000003b003c7202 */ /* 0x002fe40000000f00 */
[----:B------:R-:W-:-:S02]  /*ce80*/  MOV R59, R63 ;  /* 0x0000003f003b7202 */ /* 0x000fc40000000f00 */
[----:B------:R-:W-:Y:S02]  /*ce90*/  MOV R234, 0x1f ;  /* 0x0000001f00ea7802 */ /* 0x000fe40000000f00 */
[----:B------:R-:W-:Y:S02]  /*cea0*/  MOV R237, 0xffffffff ;  /* 0xffffffff00ed7802 */ /* 0x000fe40000000f00 */
[----:B------:R-:W-:Y:S02]  /*ceb0*/  MOV R56, 0xced0 ;  /* 0x0000ced000387802 */ /* 0x000fe40000000f00 */
[----:B------:R-:W-:Y:S05]  /*cec0*/  CALL.REL.NOINC `($__internal_153_$__cuda_sm70_shflsync_down) ;  /* 0x0000063000007944 */ /* 0x000fea0003c00000 */
[----:B0-----:R-:W-:Y:S01]  /*ced0*/  HFMA2.MMA R232, -RZ, RZ, 0, 9.5367431640625e-07 ;  /* 0x00000010ffe87435 */ /* 0x001fe200000001ff */
[----:B-1----:R-:W-:Y:S02]  /*cee0*/  MOV R61, R59 ;  /* 0x0000003b003d7202 */ /* 0x002fe40000000f00 */
[----:B------:R-:W-:Y:S02]  /*cef0*/  MOV R59, R62 ;  /* 0x0000003e003b7202 */ /* 0x000fe40000000f00 */
[----:B------:R-:W-:Y:S02]  /*cf00*/  MOV R234, 0x1f ;  /* 0x0000001f00ea7802 */ /* 0x000fe40000000f00 */
[----:B------:R-:W-:-:S02]  /*cf10*/  MOV R237, 0xffffffff ;  /* 0xffffffff00ed7802 */ /* 0x000fc40000000f00 */
[----:B------:R-:W-:Y:S02]  /*cf20*/  MOV R56, 0xcf40 ;  /* 0x0000cf4000387802 */ /* 0x000fe40000000f00 */
[----:B------:R-:W-:Y:S05]  /*cf30*/  CALL.REL.NOINC `($__internal_153_$__cuda_sm70_shflsync_down) ;  /* 0x000005c000007944 */ /* 0x000fea0003c00000 */
[----:B01----:R-:W-:Y:S05]  /*cf40*/  BRA `(.L_x_6426) ;  /* 0xffffae1000007947 */ /* 0x003fea000383ffff */
.L_x_6403:
[----:B----4-:R-:W-:Y:S01]  /*cf50*/  HFMA2.MMA R60, -RZ, RZ, 0, 0 ;  /* 0x00000000ff3c7435 */ /* 0x010fe200000001ff */
[----:B--2---:R-:W-:Y:S02]  /*cf60*/  MOV R58, R231 ;  /* 0x000000e7003a7202 */ /* 0x004fe40000000f00 */
[----:B0-----:R-:W-:Y:S02]  /*cf70*/  MOV R61, 0x1f ;  /* 0x0000001f003d7802 */ /* 0x001fe40000000f00 */
[----:B-1----:R-:W-:Y:S02]  /*cf80*/  MOV R59, 0xffffffff ;  /* 0xffffffff003b7802 */ /* 0x002fe40000000f00 */
[----:B------:R-:W-:Y:S02]  /*cf90*/  MOV R56, 0xcfb0 ;  /* 0x0000cfb000387802 */ /* 0x000fe40000000f00 */
[----:B---3--:R-:W-:Y:S05]  /*cfa0*/  CALL.REL.NOINC `($__internal_154_$__cuda_sm70_shflsync_idx_p) ;  /* 0x0000059000007944 */ /* 0x008fea0003c00000 */
        /* <DEDUP_REMOVED lines=21> */
[----:B------:R-:W-:Y:S01]  /*d100*/  HFMA2.MMA R232, -RZ, RZ, 0, 5.9604644775390625e-08 ;  /* 0x00000001ffe87435 */ /* 0x000fe200000001ff */
[----:B-1----:R-:W-:-:S02]  /*d110*/  MOV R228, R59 ;  /* 0x0000003b00e47202 */ /* 0x002fc40000000f00 */
[----:B------:R-:W-:Y:S02]  /*d120*/  MOV R59, R231 ;  /* 0x000000e7003b7202 */ /* 0x000fe40000000f00 */
[----:B------:R-:W-:Y:S02]  /*d130*/  MOV R234, 0x1f ;  /* 0x0000001f00ea7802 */ /* 0x000fe40000000f00 */
[----:B------:R-:W-:Y:S02]  /*d140*/  MOV R237, 0xffffffff ;  /* 0xffffffff00ed7802 */ /* 0x000fe40000000f00 */
[----:B------:R-:W-:Y:S02]  /*d150*/  MOV R56, 0xd170 ;  /* 0x0000d17000387802 */ /* 0x000fe40000000f00 */
[----:B0-----:R-:W-:Y:S05]  /*d160*/  CALL.REL.NOINC `($__internal_153_$__cuda_sm70_shflsync_down) ;  /* 0x0000039000007944 */ /* 0x001fea0003c00000 */
[----:B0-----:R-:W-:Y:S01]  /*d170*/  HFMA2.MMA R232, -RZ, RZ, 0, 5.9604644775390625e-08 ;  /* 0x00000001ffe87435 */ /* 0x001fe200000001ff */
[----:B-1----:R-:W-:Y:S02]  /*d180*/  MOV R233, R59 ;  /* 0x0000003b00e97202 */ /* 0x002fe40000000f00 */
[----:B------:R-:W-:Y:S02]  /*d190*/  MOV R59, R230 ;  /* 0x000000e6003b7202 */ /* 0x000fe40000000f00 */
[----:B------:R-:W-:-:S02]  /*d1a0*/  MOV R234, 0x1f ;  /* 0x0000001f00ea7802 */ /* 0x000fc40000000f00 */
[----:B------:R-:W-:Y:S02]  /*d1b0*/  MOV R237, 0xffffffff ;  /* 0xffffffff00ed7802 */ /* 0x000fe40000000f00 */
[----:B------:R-:W-:Y:S02]  /*d1c0*/  MOV R56, 0xd1e0 ;  /* 0x0000d1e000387802 */ /* 0x000fe40000000f00 */
[----:B------:R-:W-:Y:S05]  /*d1d0*/  CALL.REL.NOINC `($__internal_153_$__cuda_sm70_shflsync_down) ;  /* 0x0000032000007944 */ /* 0x000fea0003c00000 */
[----:B0-----:R-:W-:Y:S01]  /*d1e0*/  HFMA2.MMA R232, -RZ, RZ, 0, 5.9604644775390625e-08 ;  /* 0x00000001ffe87435 */ /* 0x001fe200000001ff */
[----:B-1----:R-:W-:Y:S02]  /*d1f0*/  MOV R235, R59 ;  /* 0x0000003b00eb7202 */ /* 0x002fe40000000f00 */
[----:B------:R-:W-:Y:S02]  /*d200*/  MOV R59, R63 ;  /* 0x0000003f003b7202 */ /* 0x000fe40000000f00 */
[----:B------:R-:W-:Y:S02]  /*d210*/  MOV R234, 0x1f ;  /* 0x0000001f00ea7802 */ /* 0x000fe40000000f00 */
[----:B------:R-:W-:Y:S02]  /*d220*/  MOV R237, 0xffffffff ;  /* 0xffffffff00ed7802 */ /* 0x000fe40000000f00 */
[----:B------:R-:W-:-:S02]  /*d230*/  MOV R56, 0xd250 ;  /* 0x0000d25000387802 */ /* 0x000fc40000000f00 */
        /* <DEDUP_REMOVED lines=21> */
[----:B------:R-:W-:Y:S05]  /*d390*/  CALL.REL.NOINC `($__internal_154_$__cuda_sm70_shflsync_idx_p) ;  /* 0x000001a000007944 */ /* 0x000fea0003c00000 */
[----:B0-----:R-:W-:Y:S01]  /*d3a0*/  HFMA2.MMA R60, -RZ, RZ, 0, 0 ;  /* 0x00000000ff3c7435 */ /* 0x001fe200000001ff */
[----:B-1----:R-:W-:-:S02]  /*d3b0*/  MOV R236, R59 ;  /* 0x0000003b00ec7202 */ /* 0x002fc40000000f00 */
[----:B------:R-:W-:Y:S02]  /*d3c0*/  MOV R58, R53 ;  /* 0x00000035003a7202 */ /* 0x000fe40000000f00 */
[----:B------:R-:W-:Y:S02]  /*d3d0*/  MOV R61, 0x1f ;  /* 0x0000001f003d7802 */ /* 0x000fe40000000f00 */
[----:B------:R-:W-:Y:S02]  /*d3e0*/  MOV R59, 0xffffffff ;  /* 0xffffffff003b7802 */ /* 0x000fe40000000f00 */
[----:B------:R-:W-:Y:S02]  /*d3f0*/  MOV R56, 0xd410 ;  /* 0x0000d41000387802 */ /* 0x000fe40000000f00 */
[----:B------:R-:W-:Y:S05]  /*d400*/  CALL.REL.NOINC `($__internal_154_$__cuda_sm70_shflsync_idx_p) ;  /* 0x0000013000007944 */ /* 0x000fea0003c00000 */
[----:B0-----:R-:W-:Y:S01]  /*d410*/  HFMA2.MMA R60, -RZ, RZ, 0, 0 ;  /* 0x00000000ff3c7435 */ /* 0x001fe200000001ff */
[----:B-1----:R-:W-:Y:S02]  /*d420*/  MOV R238, R59 ;  /* 0x0000003b00ee7202 */ /* 0x002fe40000000f00 */
[----:B------:R-:W-:Y:S02]  /*d430*/  MOV R58, R54 ;  /* 0x00000036003a7202 */ /* 0x000fe40000000f00 */
[----:B------:R-:W-:-:S02]  /*d440*/  MOV R61, 0x1f ;  /* 0x0000001f003d7802 */ /* 0x000fc40000000f00 */
[----:B------:R-:W-:Y:S02]  /*d450*/  MOV R59, 0xffffffff ;  /* 0xffffffff003b7802 */ /* 0x000fe40000000f00 */
[----:B------:R-:W-:Y:S02]  /*d460*/  MOV R56, 0xd480 ;  /* 0x0000d48000387802 */ /* 0x000fe40000000f00 */
[----:B------:R-:W-:Y:S05]  /*d470*/  CALL.REL.NOINC `($__internal_154_$__cuda_sm70_shflsync_idx_p) ;  /* 0x000000c000007944 */ /* 0x000fea0003c00000 */
[----:B0-----:R-:W-:Y:S01]  /*d480*/  HFMA2.MMA R60, -RZ, RZ, 0, 0 ;  /* 0x00000000ff3c7435 */ /* 0x001fe200000001ff */
[----:B-1----:R-:W-:Y:S02]  /*d490*/  MOV R240, R59 ;  /* 0x0000003b00f07202 */ /* 0x002fe40000000f00 */
[----:B------:R-:W-:Y:S02]  /*d4a0*/  MOV R58, R55 ;  /* 0x00000037003a7202 */ /* 0x000fe40000000f00 */
[----:B------:R-:W-:Y:S02]  /*d4b0*/  MOV R61, 0x1f ;  /* 0x0000001f003d7802 */ /* 0x000fe40000000f00 */
[----:B------:R-:W-:Y:S02]  /*d4c0*/  MOV R59, 0xffffffff ;  /* 0xffffffff003b7802 */ /* 0x000fe40000000f00 */
[----:B------:R-:W-:-:S02]  /*d4d0*/  MOV R56, 0xd4f0 ;  /* 0x0000d4f000387802 */ /* 0x000fc40000000f00 */
[----:B------:R-:W-:Y:S05]  /*d4e0*/  CALL.REL.NOINC `($__internal_154_$__cuda_sm70_shflsync_idx_p) ;  /* 0x0000005000007944 */ /* 0x000fea0003c00000 */
[----:B01----:R-:W-:Y:S05]  /*d4f0*/  BRA `(.L_x_6427) ;  /* 0xffffaa8000007947 */ /* 0x003fea000383ffff */
        .weak           $__internal_153_$__cuda_sm70_shflsync_down
        .type           $__internal_153_$__cuda_sm70_shflsync_down,@function
        .size           $__internal_153_$__cuda_sm70_shflsync_down,($__internal_154_$__cuda_sm70_shflsync_idx_p - $__internal_153_$__cuda_sm70_shflsync_down)
$__internal_153_$__cuda_sm70_shflsync_down:
[----:B------:R-:W-:Y:S01]  /*d500*/  HFMA2.MMA R57, -RZ, RZ, 0, 0 ;  /* 0x00000000ff397435 */ /* 0x000fe200000001ff */
[----:B------:R-:W-:Y:S04]  /*d510*/  WARPSYNC R237 ;  /* 0x000000ed00007348 */ /* 0x000fe80003800000 */
[----:B------:R0:W1:Y:S01]  /*d520*/  SHFL.DOWN PT, R59, R59, R232, R234 ;  /* 0x080000e83b3b7389 */ /* 0x00006200000e00ea */
[----:B------:R-:W-:Y:S05]  /*d530*/  RET.REL.NODEC R56 `(_Z25selective_scan_bwd_kernelI32Selective_Scan_bwd_kernel_traitsILi64ELi16ELb1ELb0ELb0ELb1ELb1EfN3c107complexIfEEEEv12SSMParamsBwd) ;  /* 0xffff2ac038007950 */ /* 0x000fea0003c3ffff */
        .weak           $__internal_154_$__cuda_sm70_shflsync_idx_p
        .type           $__internal_154_$__cuda_sm70_shflsync_idx_p,@function
        .size           $__internal_154_$__cuda_sm70_shflsync_idx_p,($__internal_155_$__cuda_sm70_shflsync_up - $__internal_154_$__cuda_sm70_shflsync_idx_p)
$__internal_154_$__cuda_sm70_shflsync_idx_p:
[----:B------:R-:W-:Y:S01]  /*d540*/  MOV R57, 0x0 ;  /* 0x0000000000397802 */ /* 0x000fe20000000f00 */
[----:B------:R-:W-:Y:S04]  /*d550*/  WARPSYNC R59 ;  /* 0x0000003b00007348 */ /* 0x000fe80003800000 */
[----:B------:R0:W1:Y:S01]  /*d560*/  SHFL.IDX PT, R59, R58, R60, R61 ;  /* 0x0000003c3a3b7389 */ /* 0x00006200000e003d */
[----:B------:R-:W-:Y:S05]  /*d570*/  RET.REL.NODEC R56 `(_Z25selective_scan_bwd_kernelI32Selective_Scan_bwd_kernel_traitsILi64ELi16ELb1ELb0ELb0ELb1ELb1EfN3c107complexIfEEEEv12SSMParamsBwd) ;  /* 0xffff2a8038007950 */ /* 0x000fea0003c3ffff */
        .weak           $__internal_155_$__cuda_sm70_shflsync_up
        .type           $__internal_155_$__cuda_sm70_shflsync_up,@function
        .size           $__internal_155_$__cuda_sm70_shflsync_up,(.L_x_14590 - $__internal_155_$__cuda_sm70_shflsync_up)
$__internal_155_$__cuda_sm70_shflsync_up:
[----:B------:R-:W-:Y:S01]  /*d580*/  HFMA2.MMA R57, -RZ, RZ, 0, 0 ;  /* 0x00000000ff397435 */ /* 0x000fe200000001ff */
[----:B------:R-:W-:Y:S04]  /*d590*/  WARPSYNC R204 ;  /* 0x000000cc00007348 */ /* 0x000fe80003800000 */
[----:B------:R0:W1:Y:S01]  /*d5a0*/  SHFL.UP PT, R59, R201, R202, R59 ;  /* 0x040000cac93b7389 */ /* 0x00006200000e003b */
[----:B------:R-:W-:Y:S05]  /*d5b0*/  RET.REL.NODEC R56 `(_Z25selective_scan_bwd_kernelI32Selective_Scan_bwd_kernel_traitsILi64ELi16ELb1ELb0ELb0ELb1ELb1EfN3c107complexIfEEEEv12SSMParamsBwd) ;  /* 0xffff2a4038007950 */ /* 0x000fea0003c3ffff */
.L_x_6428:
        /* <DEDUP_REMOVED lines=12> */
.L_x_14590:


//--------------------- .text._Z25selective_scan_bwd_kernelI32Selective_Scan_bwd_kernel_traitsILi64ELi16ELb1ELb0ELb1ELb0ELb0EfN3c107complexIfEEEEv12SSMParamsBwd --------------------------
	.section	.text._Z25selective_scan_bwd_kernelI32Selective_Scan_bwd_kernel_traitsILi64ELi16ELb1ELb0ELb1ELb0ELb0EfN3c107complexIfEEEEv12SSMParamsBwd,"ax",@progbits
	.sectioninfo	@"SHI_REGISTERS=255"
	.align	128
        .global         _Z25selective_scan_bwd_kernelI32Selective_Scan_bwd_kernel_traitsILi64ELi16ELb1ELb0ELb1ELb0ELb0EfN3c107complexIfEEEEv12SSMParamsBwd
        .type           _Z25selective_scan_bwd_kernelI32Selective_Scan_bwd_kernel_traitsILi64ELi16ELb1ELb0ELb1ELb0ELb0EfN3c107complexIfEEEEv12SSMParamsBwd,@function
        .size           _Z25selective_scan_bwd_kernelI32Selective_Scan_bwd_kernel_traitsILi64ELi16ELb1ELb0ELb1ELb0ELb0EfN3c107complexIfEEEEv12SSMParamsBwd,(.L_x_14593 - _Z25selective_scan_bwd_kernelI32Selective_Scan_bwd_kernel_traitsILi64ELi16ELb1ELb0ELb1ELb0ELb0EfN3c107complexIfEEEEv12SSMParamsBwd)
        .other          _Z25selective_scan_bwd_kernelI32Selective_Scan_bwd_kernel_traitsILi64ELi16ELb1ELb0ELb1ELb0ELb0EfN3c107complexIfEEEEv12SSMParamsBwd,@"STO_CUDA_ENTRY STV_DEFAULT"
_Z25selective_scan_bwd_kernelI32Selective_Scan_bwd_kernel_traitsILi64ELi16ELb1ELb0ELb1ELb0ELb0EfN3c107complexIfEEEEv12SSMParamsBwd:
.text._Z25selective_scan_bwd_kernelI32Selective_Scan_bwd_kernel_traitsILi64ELi16ELb1ELb0ELb1ELb0ELb0EfN3c107complexIfEEEEv12SSMParamsBwd:
        /* <DEDUP_REMOVED lines=165> */
.L_x_6533:
        /* <DEDUP_REMOVED lines=100> */
.L_x_6430:
        /* <DEDUP_REMOVED lines=14> */
[----:B------:R-:W-:Y:S01]  /*1170*/  FMUL.FTZ R3, R141, R4 ;  /* 0x000000048d037220 */ /* 0x000fe20000410000 */
[----:B------:R-:W-:Y:S01]  /*1180*/  CS2R R64, SRZ ;  /* 0x0000000000407805 */ /* 0x000fe2000001ff00 */
[----:B------:R-:W-:Y:S01]  /*1190*/  FADD.FTZ R9, R122, UR5 ;  /* 0x000000057a097e21 */ /* 0x000fe20008010000 */
[----:B------:R-:W-:Y:S01]  /*11a0*/  UMOV UR7, URZ ;  /* 0x0000003f00077c82 */ /* 0x000fe20008000000 */
[----:B------:R-:W-:Y:S01]  /*11b0*/  FMUL.FTZ R4, R142, R5 ;  /* 0x000000058e047220 */ /* 0x000fe20000410000 */
[----:B------:R-:W-:Y:S01]  /*11c0*/  UMOV UR8, URZ ;  /* 0x0000003f00087c82 */ /* 0x000fe20008000000 */
        /* <DEDUP_REMOVED lines=19> */
[----:B------:R-:W-:Y:S02]  /*1300*/  FMUL.FTZ R14, R128, R15 ;  /* 0x0000000f800e7220 */ /* 0x000fe40000410000 */
[----:B------:R-:W-:-:S02]  /*1310*/  FMUL.FTZ R15, R129, R16 ;  /* 0x00000010810f7220 */ /* 0x000fc40000410000 */
[----:B------:R-:W-:Y:S02]  /*1320*/  FMUL.FTZ R16, R130, R17 ;  /* 0x0000001182107220 */ /* 0x000fe40000410000 */
[----:B------:R-:W-:Y:S02]  /*1330*/  FMUL.FTZ R17, R131, R18 ;  /* 0x0000001283117220 */ /* 0x000fe40000410000 */
.L_x_6532:
        /* <DEDUP_REMOVED lines=59> */
[----:B------:R-:W-:Y:S01]  /*16f0*/  ULDC.64 UR28, c[0x0][0x228] ;  /* 0x00008a00001c7ab9 */ /* 0x000fe20000000a00 */
[----:B------:R-:W-:Y:S01]  /*1700*/  FADD.FTZ R183, R113, UR5 ;  /* 0x0000000571b77e21 */ /* 0x000fe20008010000 */
[----:B------:R-:W-:-:S02]  /*1710*/  UIADD3 UR33, UR33, UR37, URZ ;  /* 0x0000002521217290 */ /* 0x000fc4000fffe03f */
[----:B------:R-:W-:-:S04]  /*1720*/  ULEA UR28, UP0, UR32, UR28, 0x3 ;  /* 0x0000001c201c7291 */ /* 0x000fc8000f80183f */
[----:B------:R-:W-:Y:S02]  /*1730*/  ULEA.HI.X UR29, UR32, UR29, UR33, 0x3, UP0 ;  /* 0x0000001d201d7291 */ /* 0x000fe400080f1c21 */
[----:B------:R-:W-:Y:S01]  /*1740*/  MOV R148, UR28 ;  /* 0x0000001c00947c02 */ /* 0x000fe20008000f00 */
[----:B------:R-:W-:-:S03]  /*1750*/  UIADD3 UR28, UR19, -0x1, URZ ;  /* 0xffffffff131c7890 */ /* 0x000fc6000fffe03f */
[----:B------:R-:W-:Y:S01]  /*1760*/  MOV R149, UR29 ;  /* 0x0000001d00957c02 */ /* 0x000fe20008000f00 */
[----:B------:R-:W-:Y:S01]  /*1770*/  ULEA.HI UR29, UR28, UR28, URZ, 0x1 ;  /* 0x0000001c1c1d7291 */ /* 0x000fe2000f8f083f */
[----:B------:R-:W-:Y:S01]  /*1780*/  FADD.FTZ R185, R114, UR5 ;  /* 0x0000000572b97e21 */ /* 0x000fe20008010000 */
[C---:B------:R-:W-:Y:S02]  /*1790*/  ISETP.NE.AND P1, PT, R0.reuse, RZ, PT ;  /* 0x000000ff0000720c */ /* 0x040fe40003f25270 */
[----:B------:R-:W-:Y:S01]  /*17a0*/  ULOP3.LUT UR29, UR29, 0xfffffe, URZ, 0xc0, !UPT ;  /* 0x00fffffe1d1d7892 */ /* 0x000fe2000f8ec03f */
[C---:B------:R-:W-:Y:S01]  /*17b0*/  IADD3 R202, R0.reuse, 0x200, RZ ;  /* 0x0000020000ca7810 */ /* 0x040fe20007ffe0ff */
[----:B------:R-:W5:Y:S02]  /*17c0*/  LDG.E.64 R148, [R148.64] ;  /* 0x0000001e94947981 */ /* 0x000f64000c1e1b00 */
[----:B------:R-:W-:Y:S01]  /*17d0*/  UIADD3 UR29, UR28, -UR29, URZ ;  /* 0x8000001d1c1d7290 */ /* 0x000fe2000fffe03f */
[----:B------:R-:W-:Y:S01]  /*17e0*/  ISETP.NE.AND P0, PT, R0, 0x3f, PT ;  /* 0x0000003f0000780c */ /* 0x000fe20003f05270 */
[----:B------:R-:W-:Y:S01]  /*17f0*/  FADD.FTZ R186, R115, UR5 ;  /* 0x0000000573ba7e21 */ /* 0x000fe20008010000 */
[----:B------:R-:W-:Y:S01]  /*1800*/  BSSY B0, `(.L_x_6432) ;  /* 0x000009d000007945 */ /* 0x000fe20003800000 */
[----:B--2---:R-:W1:Y:S08]  /*1810*/  R2UR UR38, R53 ;  /* 0x00000000352673c2 */ /* 0x004e7000000e0000 */
[----:B------:R2:W2:Y:S01]  /*1820*/  R2UR UR37, R52 ;  /* 0x00000000342573c2 */ /* 0x0004a200000e0000 */
[----:B-1----:R-:W-:-:S02]  /*1830*/  FMUL.FTZ R18, R188, UR38 ;  /* 0x00000026bc127c20 */ /* 0x002fc40008410000 */
[----:B------:R-:W-:Y:S02]  /*1840*/  FMUL.FTZ R53, R204, UR38 ;  /* 0x00000026cc357c20 */ /* 0x000fe40008410000 */
[----:B------:R-:W-:Y:S02]  /*1850*/  FMUL.RZ R56, R18, 0.15915493667125701904 ;  /* 0x3e22f98312387820 */ /* 0x000fe4000040c000 */
[----:B0-----:R-:W-:Y:S02]  /*1860*/  FMUL.RZ R54, R53, 0.15915493667125701904 ;  /* 0x3e22f98335367820 */ /* 0x001fe4000040c000 */
[----:B------:R-:W-:Y:S01]  /*1870*/  FMUL.FTZ R18, R190, UR38 ;  /* 0x00000026be127c20 */ /* 0x000fe20008410000 */
[----:B------:R-:W-:Y:S01]  /*1880*/  MUFU.SIN R181, R56 ;  /* 0x0000003800b57308 */ /* 0x000fe20000000400 */
[----:B------:R-:W-:Y:S02]  /*1890*/  FMUL.FTZ R53, R198, UR38 ;  /* 0x00000026c6357c20 */ /* 0x000fe40008410000 */
[----:B------:R-:W-:-:S02]  /*18a0*/  FMUL.RZ R57, R18, 0.15915493667125701904 ;  /* 0x3e22f98312397820 */ /* 0x000fc4000040c000 */
[----:B------:R-:W-:Y:S02]  /*18b0*/  FMUL.RZ R55, R53, 0.15915493667125701904 ;  /* 0x3e22f98335377820 */ /* 0x000fe4000040c000 */
[----:B------:R-:W-:Y:S01]  /*18c0*/  FMUL.FTZ R53, R58, UR38 ;  /* 0x000000263a357c20 */ /* 0x000fe20008410000 */
[----:B------:R0:W-:Y:S08]  /*18d0*/  MUFU.COS R180, R56 ;  /* 0x0000003800b47308 */ /* 0x0001f00000000000 */
[----:B------:R-:W-:Y:S01]  /*18e0*/  MUFU.SIN R19, R57 ;  /* 0x0000003900137308 */ /* 0x000fe20000000400 */
[----:B0-----:R-:W-:-:S07]  /*18f0*/  FADD.FTZ R56, R121, UR5 ;  /* 0x0000000579387e21 */ /* 0x001fce0008010000 */
[----:B------:R0:W-:Y:S08]  /*1900*/  MUFU.COS R18, R57 ;  /* 0x0000003900127308 */ /* 0x0001f00000000000 */
[----:B------:R-:W-:Y:S01]  /*1910*/  MUFU.SIN R178, R54 ;  /* 0x0000003600b27308 */ /* 0x000fe20000000400 */
[----:B0-----:R-:W-:Y:S02]  /*1920*/  FMUL.RZ R57, R53, 0.15915493667125701904 ;  /* 0x3e22f98335397820 */ /* 0x001fe4000040c000 */
[----:B------:R-:W-:-:S04]  /*1930*/  FMUL.FTZ R53, R56, UR38 ;  /* 0x0000002638357c20 */ /* 0x000fc80008410000 */
[----:B------:R-:W-:Y:S01]  /*1940*/  FMUL.RZ R59, R53, 0.15915493667125701904 ;  /* 0x3e22f983353b7820 */ /* 0x000fe2000040c000 */
[----:B------:R0:W-:Y:S08]  /*1950*/  MUFU.COS R179, R54 ;  /* 0x0000003600b37308 */ /* 0x0001f00000000000 */
[----:B------:R-:W-:Y:S01]  /*1960*/  MUFU.SIN R176, R55 ;  /* 0x0000003700b07308 */ /* 0x000fe20000000400 */
[----:B0-----:R-:W-:-:S04]  /*1970*/  FADD.FTZ R54, R122, UR5 ;  /* 0x000000057a367e21 */ /* 0x001fc80008010000 */
        /* <DEDUP_REMOVED lines=26> */
[----:B--2---:R-:W-:Y:S02]  /*1b20*/  SHF.L.U32 R52, R0, 0x3, RZ ;  /* 0x0000000300347819 */ /* 0x004fe400000006ff */
[----:B------:R-:W-:-:S05]  /*1b30*/  MOV R189, UR37 ;  /* 0x0000002500bd7c02 */ /* 0x000fca0008000f00 */
        /* <DEDUP_REMOVED lines=8> */
[----:B------:R-:W-:-:S07]  /*1bc0*/  FMUL.FTZ R189, R189, 1.4426950216293334961 ;  /* 0x3fb8aa3bbdbd7820 */ /* 0x000fce0000410000 */
[----:B------:R-:W-:Y:S01]  /*1bd0*/  MUFU.SIN R165, R57 ;  /* 0x0000003900a57308 */ /* 0x000fe20000000400 */
[----:B0-----:R-:W-:-:S07]  /*1be0*/  HFMA2.MMA R59, -RZ, RZ, 0, 1.52587890625e-05 ;  /* 0x00000100ff3b7435 */ /* 0x001fce00000001ff */
[----:B------:R0:W-:Y:S08]  /*1bf0*/  MUFU.COS R164, R57 ;  /* 0x0000003900a47308 */ /* 0x0001f00000000000 */
[----:B------:R-:W-:Y:S01]  /*1c00*/  MUFU.SIN R169, R55 ;  /* 0x0000003700a97308 */ /* 0x000fe20000000400 */
[----:B0-----:R-:W-:Y:S01]  /*1c10*/  FMUL.RZ R57, R53, 0.15915493667125701904 ;  /* 0x3e22f98335397820 */ /* 0x001fe2000040c000 */
[----:B------:R-:W-:-:S02]  /*1c20*/  LOP3.LUT R53, R52, 0xffffff00, RZ, 0xc0, !PT ;  /* 0xffffff0034357812 */ /* 0x000fc400078ec0ff */
[----:B------:R-:W-:-:S04]  /*1c30*/  MOV R52, UR29 ;  /* 0x0000001d00347c02 */ /* 0x000fc80008000f00 */
[----:B------:R0:W-:Y:S01]  /*1c40*/  MUFU.COS R168, R55 ;  /* 0x0000003700a87308 */ /* 0x0001e20000000000 */
[----:B------:R-:W-:Y:S02]  /*1c50*/  @!P1 IMAD R202, R52, R59, UR7 ;  /* 0x0000000734ca9e24 */ /* 0x000fe4000f8e023b */
[----:B------:R-:W-:Y:S01]  /*1c60*/  FMUL.FTZ R59, R188, R189 ;  /* 0x000000bdbc3b7220 */ /* 0x000fe20000410000 */
[----:B0-----:R-:W-:-:S04]  /*1c70*/  IADD3 R55, R53, R248, RZ ;  /* 0x000000f835377210 */ /* 0x001fc80007ffe0ff */
[----:B------:R-:W0:Y:S01]  /*1c80*/  MUFU.EX2 R200, R59 ;  /* 0x0000003b00c87308 */ /* 0x000e220000000800 */
[C---:B------:R-:W-:Y:S02]  /*1c90*/  IADD3 R52, R55.reuse, 0x20, RZ ;  /* 0x0000002037347810 */ /* 0x040fe40007ffe0ff */
[C---:B------:R-:W-:Y:S02]  /*1ca0*/  IADD3 R60, R55.reuse, 0x40, RZ ;  /* 0x00000040373c7810 */ /* 0x040fe40007ffe0ff */
[C---:B------:R-:W-:Y:S02]  /*1cb0*/  IADD3 R62, R55.reuse, 0x60, RZ ;  /* 0x00000060373e7810 */ /* 0x040fe40007ffe0ff */
[C---:B------:R-:W-:Y:S02]  /*1cc0*/  IADD3 R166, R55.reuse, 0x80, RZ ;  /* 0x0000008037a67810 */ /* 0x040fe40007ffe0ff */
[C---:B------:R-:W-:Y:S02]  /*1cd0*/  IADD3 R188, R55.reuse, 0xa0, RZ ;  /* 0x000000a037bc7810 */ /* 0x040fe40007ffe0ff */
[----:B------:R-:W-:-:S02]  /*1ce0*/  IADD3 R192, R55, 0xc0, RZ ;  /* 0x000000c037c07810 */ /* 0x000fc40007ffe0ff */
[----:B------:R-:W-:Y:S01]  /*1cf0*/  IADD3 R194, R55, 0xe0, RZ ;  /* 0x000000e037c27810 */ /* 0x000fe20007ffe0ff */
[----:B------:R-:W1:Y:S01]  /*1d00*/  MUFU.SIN R171, R57 ;  /* 0x0000003900ab7308 */ /* 0x000e620000000400 */
[----:B------:R-:W-:Y:S02]  /*1d10*/  LEA R196, R248, R53, 0x3 ;  /* 0x00000035f8c47211 */ /* 0x000fe400078e18ff */
[-C--:B------:R-:W-:Y:S02]  /*1d20*/  LEA.HI.SX32 R52, R52, R55.reuse, 0x1b ;  /* 0x0000003734347211 */ /* 0x080fe400078fdaff */
[-C--:B------:R-:W-:Y:S02]  /*1d30*/  LEA.HI.SX32 R60, R60, R55.reuse, 0x1b ;  /* 0x000000373c3c7211 */ /* 0x080fe400078fdaff */
[-C--:B------:R-:W-:Y:S01]  /*1d40*/  LEA.HI.SX32 R62, R62, R55.reuse, 0x1b ;  /* 0x000000373e3e7211 */ /* 0x080fe200078fdaff */
[----:B------:R2:W0:Y:S01]  /*1d50*/  MUFU.COS R170, R57 ;  /* 0x0000003900aa7308 */ /* 0x0004220000000000 */
[----:B------:R-:W-:-:S02]  /*1d60*/  LEA.HI.SX32 R166, R166, R55, 0x1b ;  /* 0x00000037a6a67211 */ /* 0x000fc400078fdaff */
[-C--:B------:R-:W-:Y:S02]  /*1d70*/  LEA.HI.SX32 R53, R188, R55.reuse, 0x1b ;  /* 0x00000037bc357211 */ /* 0x080fe400078fdaff */
[-C--:B------:R-:W-:Y:S02]  /*1d80*/  LEA.HI.SX32 R192, R192, R55.reuse, 0x1b ;  /* 0x00000037c0c07211 */ /* 0x080fe400078fdaff */
[-C--:B------:R-:W-:Y:S01]  /*1d90*/  LEA.HI.SX32 R194, R194, R55.reuse, 0x1b ;  /* 0x00000037c2c27211 */ /* 0x080fe200078fdaff */
[----:B--2---:R-:W-:Y:S01]  /*1da0*/  IMAD R57, R248, 0x7, R55 ;  /* 0x00000007f8397824 */ /* 0x004fe200078e0237 */
[----:B------:R-:W-:-:S04]  /*1db0*/  LEA.HI.SX32 R55, R55, R55, 0x1b ;  /* 0x0000003737377211 */ /* 0x000fc800078fdaff */
[C---:B------:R-:W-:Y:S01]  /*1dc0*/  IADD3 R59, R57.reuse, 0x1, RZ ;  /* 0x00000001393b7810 */ /* 0x040fe20007ffe0ff */
[----:B---3--:R-:W-:Y:S01]  /*1dd0*/  STS.128 [R55.X16], R20 ;  /* 0x0000001437007388 */ /* 0x008fe2000000cc00 */
[C---:B------:R-:W-:Y:S02]  /*1de0*/  IADD3 R61, R57.reuse, 0x2, RZ ;  /* 0x00000002393d7810 */ /* 0x040fe40007ffe0ff */
[C---:B------:R-:W-:Y:S01]  /*1df0*/  IADD3 R63, R57.reuse, 0x3, RZ ;  /* 0x00000003393f7810 */ /* 0x040fe20007ffe0ff */
[----:B----4-:R-:W-:Y:S01]  /*1e00*/  STS.128 [R52.X16+0x200], R24 ;  /* 0x0002001834007388 */ /* 0x010fe2000000cc00 */
[C---:B------:R-:W-:Y:S02]  /*1e10*/  IADD3 R167, R57.reuse, 0x4, RZ ;  /* 0x0000000439a77810 */ /* 0x040fe40007ffe0ff */
[C---:B------:R-:W-:Y:S02]  /*1e20*/  IADD3 R191, R57.reuse, 0x5, RZ ;  /* 0x0000000539bf7810 */ /* 0x040fe40007ffe0ff */
[----:B------:R-:W-:-:S02]  /*1e30*/  IADD3 R199, R57, 0x6, RZ ;  /* 0x0000000639c77810 */ /* 0x000fc40007ffe0ff */
[----:B------:R-:W-:Y:S01]  /*1e40*/  IADD3 R201, R57, 0x7, RZ ;  /* 0x0000000739c97810 */ /* 0x000fe20007ffe0ff */
[----:B------:R2:W-:Y:S01]  /*1e50*/  STS.128 [R60.X16+0x400], R28 ;  /* 0x0004001c3c007388 */ /* 0x0005e2000000cc00 */
[-C--:B------:R-:W-:Y:S01]  /*1e60*/  FMUL.FTZ R188, R198, R189.reuse ;  /* 0x000000bdc6bc7220 */ /* 0x080fe20000410000 */
[-C--:B------:R-:W-:Y:S01]  /*1e70*/  LEA.HI.SX32 R59, R59, R196.reuse, 0x1b ;  /* 0x000000c43b3b7211 */ /* 0x080fe200078fdaff */
[----:B------:R-:W-:Y:S01]  /*1e80*/  FMUL.FTZ R56, R56, R189 ;  /* 0x000000bd38387220 */ /* 0x000fe20000410000 */
[----:B------:R3:W-:Y:S01]  /*1e90*/  STS.128 [R62.X16+0x600], R32 ;  /* 0x000600203e007388 */ /* 0x0007e2000000cc00 */
[----:B------:R-:W-:Y:S01]  /*1ea0*/  LEA.HI.SX32 R193, R61, R196, 0x1b ;  /* 0x000000c43dc17211 */ /* 0x000fe200078fdaff */
[C---:B0-----:R-:W-:Y:S01]  /*1eb0*/  FMUL.FTZ R180, R200.reuse, R180 ;  /* 0x000000b4c8b47220 */ /* 0x041fe20000410000 */
[-C--:B------:R-:W-:Y:S01]  /*1ec0*/  LEA.HI.SX32 R195, R63, R196.reuse, 0x1b ;  /* 0x000000c43fc37211 */ /* 0x080fe200078fdaff */
[----:B------:R3:W-:Y:S01]  /*1ed0*/  STS.128 [R166.X16+0x800], R36 ;  /* 0x00080024a6007388 */ /* 0x0007e2000000cc00 */
[-C--:B------:R-:W-:Y:S01]  /*1ee0*/  LEA.HI.SX32 R197, R167, R196.reuse, 0x1b ;  /* 0x000000c4a7c57211 */ /* 0x080fe200078fdaff */
[----:B------:R-:W-:Y:S01]  /*1ef0*/  FMUL.FTZ R181, R200, R181 ;  /* 0x000000b5c8b57220 */ /* 0x000fe20000410000 */
[-C--:B------:R-:W-:Y:S01]  /*1f00*/  LEA.HI.SX32 R198, R191, R196.reuse, 0x1b ;  /* 0x000000c4bfc67211 */ /* 0x080fe200078fdaff */
[----:B------:R3:W-:Y:S01]  /*1f10*/  STS.128 [R53.X16+0xa00], R40 ;  /* 0x000a002835007388 */ /* 0x0007e2000000cc00 */
[----:B------:R-:W-:-:S02]  /*1f20*/  LEA.HI.SX32 R199, R199, R196, 0x1b ;  /* 0x000000c4c7c77211 */ /* 0x000fc400078fdaff */
[----:B------:R-:W-:Y:S02]  /*1f30*/  LEA.HI.SX32 R201, R201, R196, 0x1b ;  /* 0x000000c4c9c97211 */ /* 0x000fe400078fdaff */
[----:B--2---:R-:W-:Y:S01]  /*1f40*/  LEA.HI.SX32 R60, R57, R57, 0x1b ;  /* 0x00000039393c7211 */ /* 0x004fe200078fdaff */
[----:B------:R3:W-:Y:S01]  /*1f50*/  STS.128 [R192.X16+0xc00], R44 ;  /* 0x000c002cc0007388 */ /* 0x0007e2000000cc00 */
[----:B------:R-:W-:Y:S01]  /*1f60*/  SHF.L.U32 R202, R202, 0x3, RZ ;  /* 0x00000003caca7819 */ /* 0x000fe200000006ff */
[-C--:B------:R-:W-:Y:S01]  /*1f70*/  FMUL.FTZ R191, R58, R189.reuse ;  /* 0x000000bd3abf7220 */ /* 0x080fe20000410000 */
[----:B------:R0:W2:Y:S01]  /*1f80*/  MUFU.EX2 R196, R56 ;  /* 0x0000003800c47308 */ /* 0x0000a20000000800 */
[----:B------:R3:W-:Y:S01]  /*1f90*/  STS.128 [R194.X16+0xe00], R48 ;  /* 0x000e0030c2007388 */ /* 0x0007e2000000cc00 */
[----:B------:R-:W-:Y:S01]  /*1fa0*/  FMUL.FTZ R20, R54, R189 ;  /* 0x000000bd36147220 */ /* 0x000fe20000410000 */
[----:B------:R-:W-:-:S06]  /*1fb0*/  NOP ;  /* 0x0000000000007918 */ /* 0x000fcc0000000000 */
[----:B------:R-:W4:Y:S04]  /*1fc0*/  LDS.128 R60, [R60.X16] ;  /* 0x000000003c3c7984 */ /* 0x000f28000000cc00 */
[----:B0-----:R-:W0:Y:S04]  /*1fd0*/  LDS.128 R56, [R59.X16+0x10] ;  /* 0x000010003b387984 */ /* 0x001e28000000cc00 */
[----:B------:R3:W0:Y:S04]  /*1fe0*/  LDS.128 R52, [R193.X16+0x20] ;  /* 0x00002000c1347984 */ /* 0x000628000000cc00 */
[----:B------:R3:W0:Y:S04]  /*1ff0*/  LDS.128 R48, [R195.X16+0x30] ;  /* 0x00003000c3307984 */ /* 0x000628000000cc00 */
[----:B------:R3:W0:Y:S04]  /*2000*/  LDS.128 R44, [R197.X16+0x40] ;  /* 0x00004000c52c7984 */ /* 0x000628000000cc00 */
[----:B------:R3:W0:Y:S04]  /*2010*/  LDS.128 R40, [R198.X16+0x50] ;  /* 0x00005000c6287984 */ /* 0x000628000000cc00 */
[----:B------:R3:W0:Y:S04]  /*2020*/  LDS.128 R36, [R199.X16+0x60] ;  /* 0x00006000c7247984 */ /* 0x000628000000cc00 */
[----:B------:R3:W0:Y:S04]  /*2030*/  LDS.128 R32, [R201.X16+0x70] ;  /* 0x00007000c9207984 */ /* 0x000628000000cc00 */
[----:B------:R3:W-:Y:S04]  /*2040*/  STS.64 [R202+0x4a60], R180 ;  /* 0x004a60b4ca007388 */ /* 0x0007e80000000a00 */
[----:B------:R-:W-:Y:S01]  /*2050*/  BAR.SYNC.DEFER_BLOCKING 0x0 ;  /* 0x0000000000007b1d */ /* 0x000fe20000010000 */
[----:B------:R-:W-:-:S02]  /*2060*/  FMUL.FTZ R150, R186, UR38 ;  /* 0x00000026ba967c20 */ /* 0x000fc40008410000 */
[-C--:B------:R-:W-:Y:S02]  /*2070*/  FMUL.FTZ R190, R190, R189.reuse ;  /* 0x000000bdbebe7220 */ /* 0x080fe40000410000 */
[----:B------:R-:W-:Y:S01]  /*2080*/  FMUL.FTZ R187, R204, R189 ;  /* 0x000000bdccbb7220 */ /* 0x000fe20000410000 */
[----:B------:R3:W0:Y:S01]  /*2090*/  @P0 LDS.64 R166, [R0.X8+0x5a68] ;  /* 0x005a680000a60984 */ /* 0x0006220000008a00 */
[----:B------:R-:W-:Y:S02]  /*20a0*/  FMUL.RZ R150, R150, 0.15915493667125701904 ;  /* 0x3e22f98396967820 */ /* 0x000fe4000040c000 */
[----:B------:R-:W0:Y:S08]  /*20b0*/  MUFU.EX2 R190, R190 ;  /* 0x000000be00be7308 */ /* 0x000e300000000800 */
[----:B------:R3:W0:Y:S08]  /*20c0*/  MUFU.COS R172, R150 ;  /* 0x0000009600ac7308 */ /* 0x0006300000000000 */
[----:B------:R-:W0:Y:S08]  /*20d0*/  MUFU.EX2 R187, R187 ;  /* 0x000000bb00bb7308 */ /* 0x000e300000000800 */
[----:B------:R-:W0:Y:S08]  /*20e0*/  MUFU.EX2 R188, R188 ;  /* 0x000000bc00bc7308 */ /* 0x000e300000000800 */
[----:B------:R-:W0:Y:S08]  /*20f0*/  MUFU.EX2 R191, R191 ;  /* 0x000000bf00bf7308 */ /* 0x000e300000000800 */
[----:B------:R3:W0:Y:S01]  /*2100*/  MUFU.EX2 R29, R20 ;  /* 0x00000014001d7308 */ /* 0x0006220000000800 */
[----:B------:R-:W-:Y:S05]  /*2110*/  @P0 BRA `(.L_x_6433) ;  /* 0x000000b000000947 */ /* 0x000fea0003800000 */
[----:B-12-4-:R-:W-:Y:S01]  /*2120*/  ULDC UR28, c[0x0][0x174] ;  /* 0x00005d00001c7ab9 */ /* 0x016fe20000000800 */
[----:B0--3--:R-:W-:Y:S01]  /*2130*/  MOV R166, 0x3f800000 ;  /* 0x3f80000000a67802 */ /* 0x009fe20000000f00 */
        /* <DEDUP_REMOVED lines=9> */
.L_x_6433:
[----:B-12-4-:R-:W-:Y:S05]  /*21d0*/  BSYNC B0 ;  /* 0x0000000000007941 */ /* 0x016fea0003800000 */
.L_x_6432:
[----:B------:R-:W-:Y:S01]  /*21e0*/  UISETP.GE.AND UP0, UPT, UR19, 0x2, UPT ;  /* 0x000000021300788c */ /* 0x000fe2000bf06270 */
[----:B------:R-:W-:Y:S01]  /*21f0*/  LOP3.LUT R238, R0, 0x1f, RZ, 0xc0, !PT ;  /* 0x0000001f00ee7812 */ /* 0x000fe200078ec0ff */
[C---:B0-----:R-:W-:Y:S01]  /*2200*/  FMUL.FTZ R19, R190.reuse, R19 ;  /* 0x00000013be137220 */ /* 0x041fe20000410000 */
[----:B------:R-:W-:Y:S01]  /*2210*/  MOV R21, UR19 ;  /* 0x0000001300157c02 */ /* 0x000fe20008000f00 */
[----:B------:R-:W-:Y:S01]  /*2220*/  FMUL.FTZ R18, R190, R18 ;  /* 0x00000012be127220 */ /* 0x000fe20000410000 */
[----:B------:R-:W-:Y:S01]  /*2230*/  MOV R26, c[0x0][0x16c] ;  /* 0x00005b00001a7a02 */ /* 0x000fe20000000f00 */
[-C--:B------:R-:W-:Y:S01]  /*2240*/  FMUL.FTZ R23, RZ, R19.reuse ;  /* 0x00000013ff177220 */ /* 0x080fe20000410000 */
[----:B------:R-:W-:Y:S01]  /*2250*/  PLOP3.LUT P0, PT, PT, PT, UP0, 0x80, 0x0 ;  /* 0x000000000000781c */ /* 0x000fe20003f0f008 */
[C---:B------:R-:W-:Y:S02]  /*2260*/  FMUL.FTZ R25, R2.reuse, R19 ;  /* 0x0000001302197220 */ /* 0x040fe40000410000 */
[----:B------:R-:W-:Y:S01]  /*2270*/  FFMA.FTZ R30, R2, R18, -R23 ;  /* 0x00000012021e7223 */ /* 0x000fe20000010817 */
[----:B------:R-:W-:Y:S01]  /*2280*/  ISETP.NE.OR P0, PT, R238, RZ, !P0 ;  /* 0x000000ffee00720c */ /* 0x000fe20004705670 */
[----:B------:R-:W-:-:S02]  /*2290*/  FMUL.FTZ R184, R184, R189 ;  /* 0x000000bdb8b87220 */ /* 0x000fc40000410000 */
[----:B------:R-:W-:Y:S02]  /*22a0*/  FFMA.FTZ R25, RZ, R18, R25 ;  /* 0x00000012ff197223 */ /* 0x000fe40000010019 */
[-C--:B------:R-:W-:Y:S02]  /*22b0*/  FMUL.FTZ R22, R146, R189.reuse ;  /* 0x000000bd92167220 */ /* 0x080fe40000410000 */
[-C--:B---3--:R-:W-:Y:S01]  /*22c0*/  FMUL.FTZ R20, R145, R189.reuse ;  /* 0x000000bd91147220 */ /* 0x088fe20000410000 */
[----:B------:R-:W0:Y:S01]  /*22d0*/  MUFU.EX2 R184, R184 ;  /* 0x000000b800b87308 */ /* 0x000e220000000800 */
[-C--:B------:R-:W-:Y:S01]  /*22e0*/  FMUL.FTZ R24, R147, R189.reuse ;  /* 0x000000bd93187220 */ /* 0x080fe20000410000 */
[----:B------:R-:W-:Y:S01]  /*22f0*/  MOV R145, RZ ;  /* 0x000000ff00917202 */ /* 0x000fe20000000f00 */
[----:B------:R-:W-:Y:S01]  /*2300*/  FMUL.FTZ R193, R183, R189 ;  /* 0x000000bdb7c17220 */ /* 0x000fe20000410000 */
[----:B------:R-:W-:Y:S01]  /*2310*/  CS2R R146, SRZ ;  /* 0x0000000000927805 */ /* 0x000fe2000001ff00 */
[----:B------:R-:W-:Y:S01]  /*2320*/  @!P0 IADD3 R21, R21, -0x2, RZ ;  /* 0xfffffffe15158810 */ /* 0x000fe20007ffe0ff */
[----:B------:R-:W-:-:S02]  /*2330*/  FADD.FTZ R30, R3, R30 ;  /* 0x0000001e031e7221 */ /* 0x000fc40000010000 */
[----:B------:R-:W-:Y:S01]  /*2340*/  FADD.FTZ R31, RZ, R25 ;  /* 0x00000019ff1f7221 */ /* 0x000fe20000010000 */
[----:B------:R1:W-:Y:S01]  /*2350*/  MUFU.EX2 R183, R22 ;  /* 0x0000001600b77308 */ /* 0x0003e20000000800 */
[----:B------:R-:W-:Y:S01]  /*2360*/  @!P0 IMAD R21, R21, R26, UR7 ;  /* 0x0000000715158e24 */ /* 0x000fe2000f8e021a */
[----:B------:R-:W-:Y:S01]  /*2370*/  HFMA2.MMA R26, -RZ, RZ, 0, 9.5367431640625e-07 ;  /* 0x00000010ff1a7435 */ /* 0x000fe200000001ff */
[-C--:B------:R-:W-:Y:S02]  /*2380*/  FMUL.FTZ R28, R182, R189.reuse ;  /* 0x000000bdb61c7220 */ /* 0x080fe40000410000 */
[-C--:B------:R-:W-:Y:S02]  /*2390*/  FMUL.FTZ R144, R144, R189.reuse ;  /* 0x000000bd90907220 */ /* 0x080fe40000410000 */
[-C--:B------:R-:W-:Y:S01]  /*23a0*/  FMUL.FTZ R186, R186, R189.reuse ;  /* 0x000000bdbaba7220 */ /* 0x080fe20000410000 */
[----:B------:R2:W-:Y:S01]  /*23b0*/  MUFU.EX2 R182, R20 ;  /* 0x0000001400b67308 */ /* 0x0005e20000000800 */
[----:B------:R-:W-:-:S03]  /*23c0*/  FMUL.FTZ R185, R185, R189 ;  /* 0x000000bdb9b97220 */ /* 0x000fc60000410000 */
[----:B------:R-:W-:-:S04]  /*23d0*/  @!P0 IMAD.WIDE R26, R21, R26, UR10 ;  /* 0x0000000a151a8e25 */ /* 0x000fc8000f8e021a */
[C---:B------:R-:W-:Y:S01]  /*23e0*/  FMUL.FTZ R21, R187.reuse, R178 ;  /* 0x000000b2bb157220 */ /* 0x040fe20000410000 */
[----:B------:R3:W-:Y:S01]  /*23f0*/  MUFU.EX2 R192, R144 ;  /* 0x0000009000c07308 */ /* 0x0007e20000000800 */
[----:B-1----:R-:W-:Y:S02]  /*2400*/  FMUL.FTZ R22, R188, R177 ;  /* 0x000000b1bc167220 */ /* 0x002fe40000410000 */
[----:B--2---:R-:W-:Y:S02]  /*2410*/  FMUL.FTZ R20, R187, R179 ;  /* 0x000000b3bb147220 */ /* 0x004fe40000410000 */
[----:B------:R-:W-:-:S03]  /*2420*/  FMUL.FTZ R177, R21, R30 ;  /* 0x0000001e15b17220 */ /* 0x000fc60000410000 */
[----:B------:R1:W-:Y:S01]  /*2430*/  MUFU.EX2 R178, R24 ;  /* 0x0000001800b27308 */ /* 0x0003e20000000800 */
[----:B------:R-:W-:Y:S01]  /*2440*/  FFMA.FTZ R177, R20, R31, R177 ;  /* 0x0000001f14b17223 */ /* 0x000fe200000100b1 */
[----:B---3--:R-:W-:Y:S01]  /*2450*/  HFMA2.MMA R144, -RZ, RZ, 1.875, 0 ;  /* 0x3f800000ff907435 */ /* 0x008fe200000001ff */
[----:B-1----:R-:W-:Y:S02]  /*2460*/  FMUL.FTZ R24, R191, R175 ;  /* 0x000000afbf187220 */ /* 0x002fe40000410000 */
[----:B------:R-:W-:-:S07]  /*2470*/  FMUL.FTZ R175, R21, R31 ;  /* 0x0000001f15af7220 */ /* 0x000fce0000410000 */
[----:B------:R1:W5:Y:S01]  /*2480*/  @!P0 LDG.E.128 R144, [R26.64] ;  /* 0x0000001e1a908981 */ /* 0x000362000c1e1d00 */
[----:B------:R-:W-:Y:S01]  /*2490*/  FMUL.FTZ R23, R188, R176 ;  /* 0x000000b0bc177220 */ /* 0x000fe20000410000 */
[----:B------:R-:W-:Y:S01]  /*24a0*/  MUFU.SIN R150, R150 ;  /* 0x0000009600967308 */ /* 0x000fe20000000400 */
[----:B------:R-:W-:Y:S01]  /*24b0*/  FFMA.FTZ R175, R20, R30, -R175 ;  /* 0x0000001e14af7223 */ /* 0x000fe200000108af */
[----:B-----5:R2:W3:Y:S01]  /*24c0*/  R2UR UR43, R149 ;  /* 0x00000000952b73c2 */ /* 0x0204e200000e0000 */
[----:B------:R-:W-:Y:S01]  /*24d0*/  FADD.FTZ R177, RZ, R177 ;  /* 0x000000b1ffb17221 */ /* 0x000fe20000010000 */
[----:B------:R-:W-:Y:S01]  /*24e0*/  ISETP.GT.U32.AND P0, PT, R0, 0x1f, PT ;  /* 0x0000001f0000780c */ /* 0x000fe20003f04070 */
[----:B------:R-:W-:Y:S01]  /*24f0*/  FADD.FTZ R175, R4, R175 ;  /* 0x000000af04af7221 */ /* 0x000fe20000010000 */
[----:B------:R-:W-:Y:S01]  /*2500*/  BSSY B0, `(.L_x_6434) ;  /* 0x00001b3000007945 */ /* 0x000fe20003800000 */
[C---:B0-----:R-:W-:Y:S01]  /*2510*/  FMUL.FTZ R30, R184.reuse, R152 ;  /* 0x00000098b81e7220 */ /* 0x041fe20000410000 */
[----:B------:R0:W-:Y:S01]  /*2520*/  MUFU.EX2 R176, R28 ;  /* 0x0000001c00b07308 */ /* 0x0001e20000000800 */
[----:B------:R-:W-:Y:S01]  /*2530*/  FMUL.FTZ R25, R191, R174 ;  /* 0x000000aebf197220 */ /* 0x000fe20000410000 */
[----:B------:R4:W2:Y:S01]  /*2540*/  R2UR UR42, R148 ;  /* 0x00000000942a73c2 */ /* 0x0008a200000e0000 */
[----:B------:R-:W-:-:S02]  /*2550*/  FMUL.FTZ R31, R184, R151 ;  /* 0x00000097b81f7220 */ /* 0x000fc40000410000 */
[C---:B-1----:R-:W-:Y:S02]  /*2560*/  FMUL.FTZ R26, R196.reuse, R173 ;  /* 0x000000adc41a7220 */ /* 0x042fe40000410000 */
[----:B------:R-:W-:Y:S01]  /*2570*/  FMUL.FTZ R27, R196, R155 ;  /* 0x0000009bc41b7220 */ /* 0x000fe20000410000 */
[----:B------:R-:W1:Y:S01]  /*2580*/  MUFU.EX2 R173, R186 ;  /* 0x000000ba00ad7308 */ /* 0x000e620000000800 */
[C---:B0-----:R-:W-:Y:S02]  /*2590*/  FMUL.FTZ R28, R29.reuse, R154 ;  /* 0x0000009a1d1c7220 */ /* 0x041fe40000410000 */
[----:B------:R-:W-:Y:S02]  /*25a0*/  FMUL.FTZ R29, R29, R153 ;  /* 0x000000991d1d7220 */ /* 0x000fe40000410000 */
[C---:B------:R-:W-:Y:S02]  /*25b0*/  FMUL.FTZ R153, R23.reuse, R177 ;  /* 0x000000b117997220 */ /* 0x040fe40000410000 */
[-C--:B------:R-:W-:Y:S01]  /*25c0*/  FMUL.FTZ R154, R23, R175.reuse ;  /* 0x000000af179a7220 */ /* 0x080fe20000410000 */
[----:B------:R-:W0:Y:S01]  /*25d0*/  MUFU.EX2 R193, R193 ;  /* 0x000000c100c17308 */ /* 0x000e220000000800 */
[----:B------:R-:W-:-:S02]  /*25e0*/  FFMA.FTZ R152, R22, R175, -R153 ;  /* 0x000000af16987223 */ /* 0x000fc40000010899 */
[----:B------:R-:W-:Y:S02]  /*25f0*/  FFMA.FTZ R154, R22, R177, R154 ;  /* 0x000000b1169a7223 */ /* 0x000fe4000001009a */
[----:B------:R-:W-:Y:S02]  /*2600*/  FADD.FTZ R152, R5, R152 ;  /* 0x0000009805987221 */ /* 0x000fe40000010000 */
[----:B------:R-:W-:Y:S01]  /*2610*/  FADD.FTZ R154, RZ, R154 ;  /* 0x0000009aff9a7221 */ /* 0x000fe20000010000 */
[----:B------:R-:W0:Y:S01]  /*2620*/  MUFU.EX2 R185, R185 ;  /* 0x000000b900b97308 */ /* 0x000e220000000800 */
[C---:B------:R-:W-:Y:S02]  /*2630*/  FMUL.FTZ R153, R25.reuse, R152 ;  /* 0x0000009819997220 */ /* 0x040fe40000410000 */
[-C--:B------:R-:W-:Y:S02]  /*2640*/  FMUL.FTZ R151, R25, R154.reuse ;  /* 0x0000009a19977220 */ /* 0x080fe40000410000 */
[----:B------:R-:W-:-:S02]  /*2650*/  FFMA.FTZ R153, R24, R154, R153 ;  /* 0x0000009a18997223 */ /* 0x000fc40000010099 */
[----:B------:R-:W-:Y:S02]  /*2660*/  FFMA.FTZ R151, R24, R152, -R151 ;  /* 0x0000009818977223 */ /* 0x000fe40000010897 */
[----:B------:R-:W-:Y:S02]  /*2670*/  FADD.FTZ R153, RZ, R153 ;  /* 0x00000099ff997221 */ /* 0x000fe40000010000 */
[----:B------:R-:W-:Y:S02]  /*2680*/  FADD.FTZ R151, R6, R151 ;  /* 0x0000009706977221 */ /* 0x000fe40000010000 */
[C---:B------:R-:W-:Y:S02]  /*2690*/  FMUL.FTZ R152, R27.reuse, R153 ;  /* 0x000000991b987220 */ /* 0x040fe40000410000 */
[-C--:B------:R-:W-:Y:S02]  /*26a0*/  FMUL.FTZ R154, R27, R151.reuse ;  /* 0x000000971b9a7220 */ /* 0x080fe40000410000 */
[----:B------:R-:W-:-:S02]  /*26b0*/  FFMA.FTZ R152, R26, R151, -R152 ;  /* 0x000000971a987223 */ /* 0x000fc40000010898 */
[----:B------:R-:W-:Y:S02]  /*26c0*/  FFMA.FTZ R154, R26, R153, R154 ;  /* 0x000000991a9a7223 */ /* 0x000fe4000001009a */
[----:B------:R-:W-:Y:S02]  /*26d0*/  FADD.FTZ R152, R7, R152 ;  /* 0x0000009807987221 */ /* 0x000fe40000010000 */
[----:B------:R-:W-:Y:S02]  /*26e0*/  FADD.FTZ R154, RZ, R154 ;  /* 0x0000009aff9a7221 */ /* 0x000fe40000010000 */
[----:B-1----:R-:W-:Y:S02]  /*26f0*/  FMUL.FTZ R172, R173, R172 ;  /* 0x000000acadac7220 */ /* 0x002fe40000410000 */
[----:B------:R-:W-:Y:S02]  /*2700*/  FMUL.FTZ R155, R29, R152 ;  /* 0x000000981d9b7220 */ /* 0x000fe40000410000 */
[----:B------:R-:W-:-:S02]  /*2710*/  FMUL.FTZ R173, R173, R150 ;  /* 0x00000096adad7220 */ /* 0x000fc40000410000 */
[-C--:B------:R-:W-:Y:S02]  /*2720*/  FMUL.FTZ R153, R29, R154.reuse ;  /* 0x0000009a1d997220 */ /* 0x080fe40000410000 */
[-C--:B------:R-:W-:Y:S02]  /*2730*/  FMUL.FTZ R150, R180, R19.reuse ;  /* 0x00000013b4967220 */ /* 0x080fe40000410000 */
[C---:B------:R-:W-:Y:S02]  /*2740*/  FMUL.FTZ R151, R181.reuse, R19 ;  /* 0x00000013b5977220 */ /* 0x040fe40000410000 */
[C---:B------:R-:W-:Y:S02]  /*2750*/  FFMA.FTZ R155, R28.reuse, R154, R155 ;  /* 0x0000009a1c9b7223 */ /* 0x040fe4000001009b */
[----:B------:R-:W-:Y:S02]  /*2760*/  FFMA.FTZ R153, R28, R152, -R153 ;  /* 0x000000981c997223 */ /* 0x000fe40000010899 */
[----:B------:R-:W-:-:S02]  /*2770*/  FFMA.FTZ R150, R181, R18, R150 ;  /* 0x00000012b5967223 */ /* 0x000fc40000010096 */
[----:B------:R-:W-:Y:S02]  /*2780*/  FFMA.FTZ R151, R180, R18, -R151 ;  /* 0x00000012b4977223 */ /* 0x000fe40000010897 */
[----:B------:R-:W-:Y:S02]  /*2790*/  FADD.FTZ R155, RZ, R155 ;  /* 0x0000009bff9b7221 */ /* 0x000fe40000010000 */
[----:B------:R-:W-:Y:S02]  /*27a0*/  FADD.FTZ R154, R8, R153 ;  /* 0x00000099089a7221 */ /* 0x000fe40000010000 */
        /* <DEDUP_REMOVED lines=8> */
[----:B------:R-:W-:-:S02]  /*2830*/  FMUL.FTZ R150, R23, R152 ;  /* 0x0000009817967220 */ /* 0x000fc40000410000 */
[----:B------:R-:W-:Y:S02]  /*2840*/  FMUL.FTZ R151, R23, R153 ;  /* 0x0000009917977220 */ /* 0x000fe40000410000 */
[----:B------:R-:W-:Y:S02]  /*2850*/  FMUL.FTZ R157, R192, R157 ;  /* 0x0000009dc09d7220 */ /* 0x000fe40000410000 */
[----:B------:R-:W-:Y:S02]  /*2860*/  FADD.FTZ R154, R9, R154 ;  /* 0x0000009a099a7221 */ /* 0x000fe40000010000 */
[----:B------:R-:W-:Y:S02]  /*2870*/  FADD.FTZ R174, RZ, R174 ;  /* 0x000000aeffae7221 */ /* 0x000fe40000010000 */
[C---:B------:R-:W-:Y:S02]  /*2880*/  FFMA.FTZ R150, R22.reuse, R153, R150 ;  /* 0x0000009916967223 */ /* 0x040fe40000010096 */
[----:B------:R-:W-:-:S02]  /*2890*/  FFMA.FTZ R151, R22, R152, -R151 ;  /* 0x0000009816977223 */ /* 0x000fc40000010897 */
[----:B------:R-:W-:Y:S02]  /*28a0*/  FMUL.FTZ R156, R192, R156 ;  /* 0x0000009cc09c7220 */ /* 0x000fe40000410000 */
[C---:B------:R-:W-:Y:S02]  /*28b0*/  FMUL.FTZ R175, R157.reuse, R154 ;  /* 0x0000009a9daf7220 */ /* 0x040fe40000410000 */
[----:B------:R-:W-:Y:S02]  /*28c0*/  FMUL.FTZ R155, R157, R174 ;  /* 0x000000ae9d9b7220 */ /* 0x000fe40000410000 */
[C---:B------:R-:W-:Y:S02]  /*28d0*/  FMUL.FTZ R152, R25.reuse, R150 ;  /* 0x0000009619987220 */ /* 0x040fe40000410000 */
[----:B------:R-:W-:Y:S02]  /*28e0*/  FMUL.FTZ R153, R25, R151 ;  /* 0x0000009719997220 */ /* 0x000fe40000410000 */
[----:B------:R-:W-:-:S02]  /*28f0*/  FFMA.FTZ R175, R156, R174, R175 ;  /* 0x000000ae9caf7223 */ /* 0x000fc400000100af */
[----:B------:R-:W-:Y:S02]  /*2900*/  FFMA.FTZ R155, R156, R154, -R155 ;  /* 0x0000009a9c9b7223 */ /* 0x000fe4000001089b */
[C---:B------:R-:W-:Y:S02]  /*2910*/  FFMA.FTZ R152, R24.reuse, R151, -R152 ;  /* 0x0000009718987223 */ /* 0x040fe40000010898 */
[----:B------:R-:W-:Y:S02]  /*2920*/  FFMA.FTZ R153, R24, R150, R153 ;  /* 0x0000009618997223 */ /* 0x000fe40000010099 */
[----:B------:R-:W-:Y:S02]  /*2930*/  FMUL.FTZ R159, R182, R159 ;  /* 0x0000009fb69f7220 */ /* 0x000fe40000410000 */
[----:B------:R-:W-:Y:S02]  /*2940*/  FADD.FTZ R175, RZ, R175 ;  /* 0x000000afffaf7221 */ /* 0x000fe40000010000 */
[----:B------:R-:W-:-:S02]  /*2950*/  FADD.FTZ R155, R10, R155 ;  /* 0x0000009b0a9b7221 */ /* 0x000fc40000010000 */
[C---:B------:R-:W-:Y:S02]  /*2960*/  FMUL.FTZ R150, R27.reuse, R152 ;  /* 0x000000981b967220 */ /* 0x040fe40000410000 */
[----:B------:R-:W-:Y:S02]  /*2970*/  FMUL.FTZ R151, R27, R153 ;  /* 0x000000991b977220 */ /* 0x000fe40000410000 */
[----:B------:R-:W-:Y:S02]  /*2980*/  FMUL.FTZ R158, R182, R158 ;  /* 0x0000009eb69e7220 */ /* 0x000fe40000410000 */
[C---:B------:R-:W-:Y:S02]  /*2990*/  FMUL.FTZ R154, R159.reuse, R175 ;  /* 0x000000af9f9a7220 */ /* 0x040fe40000410000 */
[----:B------:R-:W-:Y:S02]  /*29a0*/  FMUL.FTZ R174, R159, R155 ;  /* 0x0000009b9fae7220 */ /* 0x000fe40000410000 */
[----:B------:R-:W-:-:S02]  /*29b0*/  FFMA.FTZ R150, R26, R153, R150 ;  /* 0x000000991a967223 */ /* 0x000fc40000010096 */
[----:B------:R-:W-:Y:S02]  /*29c0*/  FFMA.FTZ R151, R26, R152, -R151 ;  /* 0x000000981a977223 */ /* 0x000fe40000010897 */
[C---:B------:R-:W-:Y:S02]  /*29d0*/  FFMA.FTZ R154, R158.reuse, R155, -R154 ;  /* 0x0000009b9e9a7223 */ /* 0x040fe4000001089a */
[----:B------:R-:W-:Y:S02]  /*29e0*/  FFMA.FTZ R174, R158, R175, R174 ;  /* 0x000000af9eae7223 */ /* 0x000fe400000100ae */
[C---:B------:R-:W-:Y:S02]  /*29f0*/  FMUL.FTZ R152, R29.reuse, R150 ;  /* 0x000000961d987220 */ /* 0x040fe40000410000 */
[----:B------:R-:W-:Y:S02]  /*2a00*/  FMUL.FTZ R153, R29, R151 ;  /* 0x000000971d997220 */ /* 0x000fe40000410000 */
[----:B------:R-:W-:-:S02]  /*2a10*/  FMUL.FTZ R161, R183, R161 ;  /* 0x000000a1b7a17220 */ /* 0x000fc40000410000 */
[----:B------:R-:W-:Y:S02]  /*2a20*/  FADD.FTZ R154, R11, R154 ;  /* 0x0000009a0b9a7221 */ /* 0x000fe40000010000 */
[----:B------:R-:W-:Y:S02]  /*2a30*/  FADD.FTZ R174, RZ, R174 ;  /* 0x000000aeffae7221 */ /* 0x000fe40000010000 */
[C---:B------:R-:W-:Y:S02]  /*2a40*/  FFMA.FTZ R152, R28.reuse, R151, -R152 ;  /* 0x000000971c987223 */ /* 0x040fe40000010898 */
[----:B------:R-:W-:Y:S02]  /*2a50*/  FFMA.FTZ R153, R28, R150, R153 ;  /* 0x000000961c997223 */ /* 0x000fe40000010099 */
[----:B------:R-:W-:Y:S02]  /*2a60*/  FMUL.FTZ R160, R183, R160 ;  /* 0x000000a0b7a07220 */ /* 0x000fe40000410000 */
[----:B------:R-:W-:-:S02]  /*2a70*/  FMUL.FTZ R175, R161, R154 ;  /* 0x0000009aa1af7220 */ /* 0x000fc40000410000 */
[----:B------:R-:W-:Y:S02]  /*2a80*/  FMUL.FTZ R155, R161, R174 ;  /* 0x000000aea19b7220 */ /* 0x000fe40000410000 */
[C---:B------:R-:W-:Y:S02]  /*2a90*/  FMUL.FTZ R150, R31.reuse, R152 ;  /* 0x000000981f967220 */ /* 0x040fe40000410000 */
[-C--:B------:R-:W-:Y:S02]  /*2aa0*/  FMUL.FTZ R151, R31, R153.reuse ;  /* 0x000000991f977220 */ /* 0x080fe40000410000 */
[C---:B------:R-:W-:Y:S02]  /*2ab0*/  FFMA.FTZ R175, R160.reuse, R174, R175 ;  /* 0x000000aea0af7223 */ /* 0x040fe400000100af */
[----:B------:R-:W-:Y:S02]  /*2ac0*/  FFMA.FTZ R155, R160, R154, -R155 ;  /* 0x0000009aa09b7223 */ /* 0x000fe4000001089b */
[----:B------:R-:W-:-:S02]  /*2ad0*/  FFMA.FTZ R150, R30, R153, R150 ;  /* 0x000000991e967223 */ /* 0x000fc40000010096 */
[----:B------:R-:W-:Y:S02]  /*2ae0*/  FFMA.FTZ R151, R30, R152, -R151 ;  /* 0x000000981e977223 */ /* 0x000fe40000010897 */
[----:B------:R-:W-:Y:S02]  /*2af0*/  FMUL.FTZ R163, R178, R163 ;  /* 0x000000a3b2a37220 */ /* 0x000fe40000410000 */
[----:B------:R-:W-:Y:S02]  /*2b00*/  FADD.FTZ R175, RZ, R175 ;  /* 0x000000afffaf7221 */ /* 0x000fe40000010000 */
[----:B------:R-:W-:Y:S02]  /*2b10*/  FADD.FTZ R155, R12, R155 ;  /* 0x0000009b0c9b7221 */ /* 0x000fe40000010000 */
[C---:B------:R-:W-:Y:S02]  /*2b20*/  FMUL.FTZ R152, R157.reuse, R150 ;  /* 0x000000969d987220 */ /* 0x040fe40000410000 */
[----:B------:R-:W-:-:S02]  /*2b30*/  FMUL.FTZ R153, R157, R151 ;  /* 0x000000979d997220 */ /* 0x000fc40000410000 */
[----:B------:R-:W-:Y:S02]  /*2b40*/  FMUL.FTZ R162, R178, R162 ;  /* 0x000000a2b2a27220 */ /* 0x000fe40000410000 */
[C---:B------:R-:W-:Y:S02]  /*2b50*/  FMUL.FTZ R154, R163.reuse, R175 ;  /* 0x000000afa39a7220 */ /* 0x040fe40000410000 */
[----:B------:R-:W-:Y:S02]  /*2b60*/  FMUL.FTZ R174, R163, R155 ;  /* 0x0000009ba3ae7220 */ /* 0x000fe40000410000 */
[C---:B------:R-:W-:Y:S02]  /*2b70*/  FFMA.FTZ R152, R156.reuse, R151, -R152 ;  /* 0x000000979c987223 */ /* 0x040fe40000010898 */
[----:B------:R-:W-:Y:S02]  /*2b80*/  FFMA.FTZ R153, R156, R150, R153 ;  /* 0x000000969c997223 */ /* 0x000fe40000010099 */
[----:B------:R-:W-:-:S02]  /*2b90*/  FFMA.FTZ R154, R162, R155, -R154 ;  /* 0x0000009ba29a7223 */ /* 0x000fc4000001089a */
[----:B------:R-:W-:Y:S02]  /*2ba0*/  FFMA.FTZ R174, R162, R175, R174 ;  /* 0x000000afa2ae7223 */ /* 0x000fe400000100ae */
[C---:B------:R-:W-:Y:S02]  /*2bb0*/  FMUL.FTZ R150, R159.reuse, R152 ;  /* 0x000000989f967220 */ /* 0x040fe40000410000 */
[----:B------:R-:W-:Y:S02]  /*2bc0*/  FMUL.FTZ R151, R159, R153 ;  /* 0x000000999f977220 */ /* 0x000fe40000410000 */
[----:B------:R-:W-:Y:S02]  /*2bd0*/  FMUL.FTZ R165, R176, R165 ;  /* 0x000000a5b0a57220 */ /* 0x000fe40000410000 */
[----:B------:R-:W-:Y:S02]  /*2be0*/  FADD.FTZ R154, R13, R154 ;  /* 0x0000009a0d9a7221 */ /* 0x000fe40000010000 */
[----:B------:R-:W-:-:S02]  /*2bf0*/  FADD.FTZ R174, RZ, R174 ;  /* 0x000000aeffae7221 */ /* 0x000fc40000010000 */
[C---:B------:R-:W-:Y:S02]  /*2c00*/  FFMA.FTZ R150, R158.reuse, R153, R150 ;  /* 0x000000999e967223 */ /* 0x040fe40000010096 */
[----:B------:R-:W-:Y:S02]  /*2c10*/  FFMA.FTZ R151, R158, R152, -R151 ;  /* 0x000000989e977223 */ /* 0x000fe40000010897 */
[----:B------:R-:W-:Y:S02]  /*2c20*/  FMUL.FTZ R164, R176, R164 ;  /* 0x000000a4b0a47220 */ /* 0x000fe40000410000 */
[C---:B------:R-:W-:Y:S02]  /*2c30*/  FMUL.FTZ R175, R165.reuse, R154 ;  /* 0x0000009aa5af7220 */ /* 0x040fe40000410000 */
[----:B------:R-:W-:Y:S02]  /*2c40*/  FMUL.FTZ R155, R165, R174 ;  /* 0x000000aea59b7220 */ /* 0x000fe40000410000 */
[----:B------:R-:W-:-:S02]  /*2c50*/  FMUL.FTZ R152, R161, R150 ;  /* 0x00000096a1987220 */ /* 0x000fc40000410000 */
[-C--:B------:R-:W-:Y:S02]  /*2c60*/  FMUL.FTZ R153, R161, R151.reuse ;  /* 0x00000097a1997220 */ /* 0x080fe40000410000 */
[C---:B------:R-:W-:Y:S02]  /*2c70*/  FFMA.FTZ R175, R164.reuse, R174, R175 ;  /* 0x000000aea4af7223 */ /* 0x040fe400000100af */
[----:B------:R-:W-:Y:S02]  /*2c80*/  FFMA.FTZ R155, R164, R154, -R155 ;  /* 0x0000009aa49b7223 */ /* 0x000fe4000001089b */
[C---:B------:R-:W-:Y:S02]  /*2c90*/  FFMA.FTZ R152, R160.reuse, R151, -R152 ;  /* 0x00000097a0987223 */ /* 0x040fe40000010898 */
[----:B------:R-:W-:Y:S02]  /*2ca0*/  FFMA.FTZ R153, R160, R150, R153 ;  /* 0x00000096a0997223 */ /* 0x000fe40000010099 */
[----:B0-----:R-:W-:-:S02]  /*2cb0*/  FMUL.FTZ R169, R193, R169 ;  /* 0x000000a9c1a97220 */ /* 0x001fc40000410000 */
[----:B------:R-:W-:Y:S02]  /*2cc0*/  FADD.FTZ R175, RZ, R175 ;  /* 0x000000afffaf7221 */ /* 0x000fe40000010000 */
[----:B------:R-:W-:Y:S02]  /*2cd0*/  FADD.FTZ R155, R14, R155 ;  /* 0x0000009b0e9b7221 */ /* 0x000fe40000010000 */
[C---:B------:R-:W-:Y:S02]  /*2ce0*/  FMUL.FTZ R150, R163.reuse, R152 ;  /* 0x00000098a3967220 */ /* 0x040fe40000410000 */
[----:B------:R-:W-:Y:S02]  /*2cf0*/  FMUL.FTZ R151, R163, R153 ;  /* 0x00000099a3977220 */ /* 0x000fe40000410000 */
[----:B------:R-:W-:Y:S02]  /*2d00*/  FMUL.FTZ R168, R193, R168 ;  /* 0x000000a8c1a87220 */ /* 0x000fe40000410000 */
[----:B------:R-:W-:-:S02]  /*2d10*/  FMUL.FTZ R154, R169, R175 ;  /* 0x000000afa99a7220 */ /* 0x000fc40000410000 */
[----:B------:R-:W-:Y:S02]  /*2d20*/  FMUL.FTZ R174, R169, R155 ;  /* 0x0000009ba9ae7220 */ /* 0x000fe40000410000 */
[C---:B------:R-:W-:Y:S02]  /*2d30*/  FFMA.FTZ R150, R162.reuse, R153, R150 ;  /* 0x00000099a2967223 */ /* 0x040fe40000010096 */
[----:B------:R-:W-:Y:S02]  /*2d40*/  FFMA.FTZ R151, R162, R152, -R151 ;  /* 0x00000098a2977223 */ /* 0x000fe40000010897 */
[C---:B------:R-:W-:Y:S02]  /*2d50*/  FFMA.FTZ R154, R168.reuse, R155, -R154 ;  /* 0x0000009ba89a7223 */ /* 0x040fe4000001089a */
[----:B------:R-:W-:Y:S02]  /*2d60*/  FFMA.FTZ R174, R168, R175, R174 ;  /* 0x000000afa8ae7223 */ /* 0x000fe400000100ae */
[----:B------:R-:W-:-:S02]  /*2d70*/  FMUL.FTZ R152, R165, R150 ;  /* 0x00000096a5987220 */ /* 0x000fc40000410000 */
[----:B------:R-:W-:Y:S02]  /*2d80*/  FMUL.FTZ R153, R165, R151 ;  /* 0x00000097a5997220 */ /* 0x000fe40000410000 */
[----:B------:R-:W-:Y:S02]  /*2d90*/  FMUL.FTZ R171, R185, R171 ;  /* 0x000000abb9ab7220 */ /* 0x000fe40000410000 */
[----:B------:R-:W-:Y:S02]  /*2da0*/  FADD.FTZ R154, R15, R154 ;  /* 0x0000009a0f9a7221 */ /* 0x000fe40000010000 */
[----:B------:R-:W-:Y:S02]  /*2db0*/  FADD.FTZ R174, RZ, R174 ;  /* 0x000000aeffae7221 */ /* 0x000fe40000010000 */
[C---:B------:R-:W-:Y:S02]  /*2dc0*/  FFMA.FTZ R152, R164.reuse, R151, -R152 ;  /* 0x00000097a4987223 */ /* 0x040fe40000010898 */
[----:B------:R-:W-:-:S02]  /*2dd0*/  FFMA.FTZ R153, R164, R150, R153 ;  /* 0x00000096a4997223 */ /* 0x000fc40000010099 */
[----:B------:R-:W-:Y:S02]  /*2de0*/  FMUL.FTZ R170, R185, R170 ;  /* 0x000000aab9aa7220 */ /* 0x000fe40000410000 */
[C---:B------:R-:W-:Y:S02]  /*2df0*/  FMUL.FTZ R155, R171.reuse, R154 ;  /* 0x0000009aab9b7220 */ /* 0x040fe40000410000 */
[----:B------:R-:W-:Y:S02]  /*2e00*/  FMUL.FTZ R151, R171, R174 ;  /* 0x000000aeab977220 */ /* 0x000fe40000410000 */
[C---:B------:R-:W-:Y:S02]  /*2e10*/  FMUL.FTZ R150, R169.reuse, R152 ;  /* 0x00000098a9967220 */ /* 0x040fe40000410000 */
[----:B--2---:R-:W-:Y:S02]  /*2e20*/  FMUL.FTZ R149, R169, R153 ;  /* 0x00000099a9957220 */ /* 0x004fe40000410000 */
[----:B------:R-:W-:-:S02]  /*2e30*/  FFMA.FTZ R155, R170, R174, R155 ;  /* 0x000000aeaa9b7223 */ /* 0x000fc4000001009b */
[----:B------:R-:W-:Y:S02]  /*2e40*/  FFMA.FTZ R151, R170, R154, -R151 ;  /* 0x0000009aaa977223 */ /* 0x000fe40000010897 */
[C---:B------:R-:W-:Y:S02]  /*2e50*/  FFMA.FTZ R150, R168.reuse, R153, R150 ;  /* 0x00000099a8967223 */ /* 0x040fe40000010096 */
[----:B------:R-:W-:Y:S02]  /*2e60*/  FFMA.FTZ R149, R168, R152, -R149 ;  /* 0x00000098a8957223 */ /* 0x000fe40000010895 */
[----:B------:R-:W-:Y:S02]  /*2e70*/  FADD.FTZ R155, RZ, R155 ;  /* 0x0000009bff9b7221 */ /* 0x000fe40000010000 */
[----:B------:R-:W-:Y:S02]  /*2e80*/  FADD.FTZ R152, R16, R151 ;  /* 0x0000009710987221 */ /* 0x000fe40000010000 */
[----:B----4-:R-:W-:-:S02]  /*2e90*/  FMUL.FTZ R148, R171, R150 ;  /* 0x00000096ab947220 */ /* 0x010fc40000410000 */
[----:B------:R-:W-:Y:S02]  /*2ea0*/  FMUL.FTZ R151, R171, R149 ;  /* 0x00000095ab977220 */ /* 0x000fe40000410000 */
[C---:B------:R-:W-:Y:S02]  /*2eb0*/  FMUL.FTZ R153, R173.reuse, R155 ;  /* 0x0000009bad997220 */ /* 0x040fe40000410000 */
[----:B------:R-:W-:Y:S02]  /*2ec0*/  FMUL.FTZ R154, R173, R152 ;  /* 0x00000098ad9a7220 */ /* 0x000fe40000410000 */
[C---:B------:R-:W-:Y:S02]  /*2ed0*/  FFMA.FTZ R148, R170.reuse, R149, -R148 ;  /* 0x00000095aa947223 */ /* 0x040fe40000010894 */
[----:B---3--:R-:W-:Y:S02]  /*2ee0*/  FMUL.FTZ R175, R63, UR43 ;  /* 0x0000002b3faf7c20 */ /* 0x008fe40008410000 */
[----:B------:R-:W-:-:S02]  /*2ef0*/  FFMA.FTZ R149, R170, R150, R151 ;  /* 0x00000096aa957223 */ /* 0x000fc40000010097 */
[C---:B------:R-:W-:Y:S02]  /*2f00*/  FFMA.FTZ R150, R172.reuse, R152, -R153 ;  /* 0x00000098ac967223 */ /* 0x040fe40000010899 */
[----:B------:R-:W-:Y:S02]  /*2f10*/  FFMA.FTZ R151, R172, R155, R154 ;  /* 0x0000009bac977223 */ /* 0x000fe4000001009a */
[C---:B------:R-:W-:Y:S02]  /*2f20*/  FMUL.FTZ R153, R61.reuse, UR43 ;  /* 0x0000002b3d997c20 */ /* 0x040fe40008410000 */
[----:B------:R-:W-:Y:S02]  /*2f30*/  FMUL.FTZ R155, R61, UR42 ;  /* 0x0000002a3d9b7c20 */ /* 0x000fe40008410000 */
[----:B------:R-:W-:Y:S02]  /*2f40*/  FMUL.FTZ R177, R63, UR42 ;  /* 0x0000002a3fb17c20 */ /* 0x000fe40008410000 */
[----:B------:R-:W-:-:S02]  /*2f50*/  FFMA.FTZ R234, R62, UR42, -R175 ;  /* 0x0000002a3eea7c23 */ /* 0x000fc400080108af */
[----:B------:R-:W-:Y:S02]  /*2f60*/  FMUL.FTZ R175, R59, UR43 ;  /* 0x0000002b3baf7c20 */ /* 0x000fe40008410000 */
[----:B------:R-:W-:Y:S02]  /*2f70*/  FADD.FTZ R235, R108, R108 ;  /* 0x0000006c6ceb7221 */ /* 0x000fe40000010000 */
[C---:B------:R-:W-:Y:S02]  /*2f80*/  FFMA.FTZ R236, R60.reuse, UR42, -R153 ;  /* 0x0000002a3cec7c23 */ /* 0x040fe40008010899 */
[----:B------:R-:W-:Y:S02]  /*2f90*/  FFMA.FTZ R152, R60, UR43, R155 ;  /* 0x0000002b3c987c23 */ /* 0x000fe4000801009b */
[----:B------:R-:W-:Y:S02]  /*2fa0*/  FFMA.FTZ R154, R62, UR43, R177 ;  /* 0x0000002b3e9a7c23 */ /* 0x000fe400080100b1 */
[----:B------:R-:W-:-:S02]  /*2fb0*/  FMUL.FTZ R153, R57, UR43 ;  /* 0x0000002b39997c20 */ /* 0x000fc40008410000 */
[----:B------:R-:W-:Y:S02]  /*2fc0*/  FADD.FTZ R200, R111, R111 ;  /* 0x0000006f6fc87221 */ /* 0x000fe40000010000 */
[----:B------:R-:W-:Y:S02]  /*2fd0*/  FMUL.FTZ R155, R57, UR42 ;  /* 0x0000002a399b7c20 */ /* 0x000fe40008410000 */
[----:B------:R-:W-:Y:S02]  /*2fe0*/  FMUL.FTZ R177, R59, UR42 ;  /* 0x0000002a3bb17c20 */ /* 0x000fe40008410000 */
[----:B------:R-:W-:Y:S02]  /*2ff0*/  FFMA.FTZ R175, R58, UR42, -R175 ;  /* 0x0000002a3aaf7c23 */ /* 0x000fe400080108af */
[C---:B------:R-:W-:Y:S02]  /*3000*/  FMUL.FTZ R236, R235.reuse, R236 ;  /* 0x000000ecebec7220 */ /* 0x040fe40000410000 */
[----:B------:R-:W-:-:S02]  /*3010*/  FMUL.FTZ R235, R235, R152 ;  /* 0x00000098ebeb7220 */ /* 0x000fc40000410000 */
[C---:B------:R-:W-:Y:S02]  /*3020*/  FFMA.FTZ R232, R56.reuse, UR42, -R153 ;  /* 0x0000002a38e87c23 */ /* 0x040fe40008010899 */
[----:B------:R-:W-:Y:S02]  /*3030*/  FFMA.FTZ R152, R56, UR43, R155 ;  /* 0x0000002b38987c23 */ /* 0x000fe4000801009b */
[----:B------:R-:W-:Y:S02]  /*3040*/  FFMA.FTZ R177, R58, UR43, R177 ;  /* 0x0000002b3ab17c23 */ /* 0x000fe400080100b1 */
[----:B------:R-:W-:Y:S02]  /*3050*/  FMUL.FTZ R201, R200, R175 ;  /* 0x000000afc8c97220 */ /* 0x000fe40000410000 */
[C---:B------:R-:W-:Y:S02]  /*3060*/  FMUL.FTZ R153, R53.reuse, UR43 ;  /* 0x0000002b35997c20 */ /* 0x040fe40008410000 */
[----:B------:R-:W-:-:S02]  /*3070*/  FMUL.FTZ R155, R53, UR42 ;  /* 0x0000002a359b7c20 */ /* 0x000fc40008410000 */
[----:B------:R-:W-:Y:S02]  /*3080*/  FMUL.FTZ R175, R55, UR43 ;  /* 0x0000002b37af7c20 */ /* 0x000fe40008410000 */
[----:B------:R-:W-:Y:S02]  /*3090*/  FMUL.FTZ R200, R200, R177 ;  /* 0x000000b1c8c87220 */ /* 0x000fe40000410000 */
[----:B------:R-:W-:Y:S02]  /*30a0*/  FADD.FTZ R198, R104, R104 ;  /* 0x0000006868c67221 */ /* 0x000fe40000010000 */
[----:B------:R-:W-:Y:S02]  /*30b0*/  FFMA.FTZ R153, R52, UR42, -R153 ;  /* 0x0000002a34997c23 */ /* 0x000fe40008010899 */
[----:B------:R-:W-:Y:S02]  /*30c0*/  FADD.FTZ R174, R105, R105 ;  /* 0x0000006969ae7221 */ /* 0x000fe40000010000 */
[----:B------:R-:W-:-:S02]  /*30d0*/  FMUL.FTZ R177, R55, UR42 ;  /* 0x0000002a37b17c20 */ /* 0x000fc40008410000 */
[----:B------:R-:W-:Y:S02]  /*30e0*/  FFMA.FTZ R155, R52, UR43, R155 ;  /* 0x0000002b349b7c23 */ /* 0x000fe4000801009b */
[----:B------:R-:W-:Y:S02]  /*30f0*/  FFMA.FTZ R175, R54, UR42, -R175 ;  /* 0x0000002a36af7c23 */ /* 0x000fe400080108af */
[----:B------:R-:W-:Y:S02]  /*3100*/  FMUL.FTZ R199, R198, R153 ;  /* 0x00000099c6c77220 */ /* 0x000fe40000410000 */
[----:B------:R-:W-:Y:S02]  /*3110*/  FFMA.FTZ R177, R54, UR43, R177 ;  /* 0x0000002b36b17c23 */ /* 0x000fe400080100b1 */
[----:B------:R-:W-:Y:S02]  /*3120*/  FMUL.FTZ R198, R198, R155 ;  /* 0x0000009bc6c67220 */ /* 0x000fe40000410000 */
[----:B------:R-:W-:-:S02]  /*3130*/  FMUL.FTZ R197, R174, R175 ;  /* 0x000000afaec57220 */ /* 0x000fc40000410000 */
[C---:B------:R-:W-:Y:S02]  /*3140*/  FMUL.FTZ R153, R49.reuse, UR43 ;  /* 0x0000002b31997c20 */ /* 0x040fe40008410000 */
[----:B------:R-:W-:Y:S02]  /*3150*/  FMUL.FTZ R155, R49, UR42 ;  /* 0x0000002a319b7c20 */ /* 0x000fe40008410000 */
[C---:B------:R-:W-:Y:S02]  /*3160*/  FMUL.FTZ R175, R51.reuse, UR43 ;  /* 0x0000002b33af7c20 */ /* 0x040fe40008410000 */
[----:B------:R-:W-:Y:S02]  /*3170*/  FMUL.FTZ R179, R51, UR42 ;  /* 0x0000002a33b37c20 */ /* 0x000fe40008410000 */
[----:B------:R-:W-:Y:S02]  /*3180*/  FMUL.FTZ R174, R174, R177 ;  /* 0x000000b1aeae7220 */ /* 0x000fe40000410000 */
[----:B------:R-:W-:-:S02]  /*3190*/  FADD.FTZ R176, R106, R106 ;  /* 0x0000006a6ab07221 */ /* 0x000fc40000010000 */
[C---:B------:R-:W-:Y:S02]  /*31a0*/  FFMA.FTZ R153, R48.reuse, UR42, -R153 ;  /* 0x0000002a30997c23 */ /* 0x040fe40008010899 */
[----:B------:R-:W-:Y:S02]  /*31b0*/  FADD.FTZ R178, R107, R107 ;  /* 0x0000006b6bb27221 */ /* 0x000fe40000010000 */
[----:B------:R-:W-:Y:S02]  /*31c0*/  FFMA.FTZ R155, R48, UR43, R155 ;  /* 0x0000002b309b7c23 */ /* 0x000fe4000801009b */
[C---:B------:R-:W-:Y:S02]  /*31d0*/  FFMA.FTZ R177, R50.reuse, UR42, -R175 ;  /* 0x0000002a32b17c23 */ /* 0x040fe400080108af */
[----:B------:R-:W-:Y:S02]  /*31e0*/  FFMA.FTZ R179, R50, UR43, R179 ;  /* 0x0000002b32b37c23 */ /* 0x000fe400080100b3 */
[----:B------:R-:W-:-:S02]  /*31f0*/  FMUL.FTZ R175, R176, R153 ;  /* 0x00000099b0af7220 */ /* 0x000fc40000410000 */
[----:B------:R-:W-:Y:S02]  /*3200*/  FMUL.FTZ R176, R176, R155 ;  /* 0x0000009bb0b07220 */ /* 0x000fe40000410000 */
[C---:B------:R-:W-:Y:S02]  /*3210*/  FMUL.FTZ R177, R178.reuse, R177 ;  /* 0x000000b1b2b17220 */ /* 0x040fe40000410000 */
[C---:B------:R-:W-:Y:S02]  /*3220*/  FMUL.FTZ R153, R45.reuse, UR43 ;  /* 0x0000002b2d997c20 */ /* 0x040fe40008410000 */
[----:B------:R-:W-:Y:S02]  /*3230*/  FMUL.FTZ R178, R178, R179 ;  /* 0x000000b3b2b27220 */ /* 0x000fe40000410000 */
[----:B------:R-:W-:Y:S02]  /*3240*/  FMUL.FTZ R155, R45, UR42 ;  /* 0x0000002a2d9b7c20 */ /* 0x000fe40008410000 */
[----:B------:R-:W-:-:S02]  /*3250*/  FMUL.FTZ R179, R47, UR43 ;  /* 0x0000002b2fb37c20 */ /* 0x000fc40008410000 */
[----:B------:R-:W-:Y:S02]  /*3260*/  FMUL.FTZ R185, R47, UR42 ;  /* 0x0000002a2fb97c20 */ /* 0x000fe40008410000 */
[----:B------:R-:W-:Y:S02]  /*3270*/  FADD.FTZ R182, R100, R100 ;  /* 0x0000006464b67221 */ /* 0x000fe40000010000 */
[C---:B------:R-:W-:Y:S02]  /*3280*/  FFMA.FTZ R153, R44.reuse, UR42, -R153 ;  /* 0x0000002a2c997c23 */ /* 0x040fe40008010899 */
[----:B------:R-:W-:Y:S02]  /*3290*/  FFMA.FTZ R155, R44, UR43, R155 ;  /* 0x0000002b2c9b7c23 */ /* 0x000fe4000801009b */
[----:B------:R-:W-:Y:S02]  /*32a0*/  FADD.FTZ R184, R101, R101 ;  /* 0x0000006565b87221 */ /* 0x000fe40000010000 */
[----:B------:R-:W-:-:S02]  /*32b0*/  FFMA.FTZ R183, R46, UR42, -R179 ;  /* 0x0000002a2eb77c23 */ /* 0x000fc400080108b3 */
[----:B------:R-:W-:Y:S02]  /*32c0*/  FFMA.FTZ R185, R46, UR43, R185 ;  /* 0x0000002b2eb97c23 */ /* 0x000fe400080100b9 */
[C---:B------:R-:W-:Y:S02]  /*32d0*/  FMUL.FTZ R179, R182.reuse, R153 ;  /* 0x00000099b6b37220 */ /* 0x040fe40000410000 */
[----:B------:R-:W-:Y:S02]  /*32e0*/  FMUL.FTZ R182, R182, R155 ;  /* 0x0000009bb6b67220 */ /* 0x000fe40000410000 */
[C---:B------:R-:W-:Y:S02]  /*32f0*/  FMUL.FTZ R153, R41.reuse, UR43 ;  /* 0x0000002b29997c20 */ /* 0x040fe40008410000 */
[----:B------:R-:W-:Y:S02]  /*3300*/  FMUL.FTZ R183, R184, R183 ;  /* 0x000000b7b8b77220 */ /* 0x000fe40000410000 */
[----:B------:R-:W-:-:S02]  /*3310*/  FMUL.FTZ R155, R41, UR42 ;  /* 0x0000002a299b7c20 */ /* 0x000fc40008410000 */
[----:B------:R-:W-:Y:S02]  /*3320*/  FMUL.FTZ R184, R184, R185 ;  /* 0x000000b9b8b87220 */ /* 0x000fe40000410000 */
[----:B------:R-:W-:Y:S02]  /*3330*/  FMUL.FTZ R185, R43, UR43 ;  /* 0x0000002b2bb97c20 */ /* 0x000fe40008410000 */
[----:B------:R-:W-:Y:S02]  /*3340*/  FADD.FTZ R186, R102, R102 ;  /* 0x0000006666ba7221 */ /* 0x000fe40000010000 */
[C---:B------:R-:W-:Y:S02]  /*3350*/  FFMA.FTZ R153, R40.reuse, UR42, -R153 ;  /* 0x0000002a28997c23 */ /* 0x040fe40008010899 */
[----:B------:R-:W-:Y:S02]  /*3360*/  FFMA.FTZ R155, R40, UR43, R155 ;  /* 0x0000002b289b7c23 */ /* 0x000fe4000801009b */
[----:B------:R-:W-:-:S02]  /*3370*/  FADD.FTZ R231, R110, R110 ;  /* 0x0000006e6ee77221 */ /* 0x000fc40000010000 */
[----:B------:R-:W-:Y:S02]  /*3380*/  FFMA.FTZ R187, R42, UR42, -R185 ;  /* 0x0000002a2abb7c23 */ /* 0x000fe400080108b9 */
[C---:B------:R-:W-:Y:S02]  /*3390*/  FMUL.FTZ R185, R186.reuse, R153 ;  /* 0x00000099bab97220 */ /* 0x040fe40000410000 */
[----:B------:R-:W-:Y:S02]  /*33a0*/  FMUL.FTZ R186, R186, R155 ;  /* 0x0000009bbaba7220 */ /* 0x000fe40000410000 */
[----:B------:R-:W-:Y:S02]  /*33b0*/  FMUL.FTZ R155, R173, R149 ;  /* 0x00000095ad9b7220 */ /* 0x000fe40000410000 */
[C---:B------:R-:W-:Y:S02]  /*33c0*/  FMUL.FTZ R232, R231.reuse, R232 ;  /* 0x000000e8e7e87220 */ /* 0x040fe40000410000 */
[----:B------:R-:W-:-:S02]  /*33d0*/  FMUL.FTZ R231, R231, R152 ;  /* 0x00000098e7e77220 */ /* 0x000fc40000410000 */
[----:B------:R-:W-:Y:S02]  /*33e0*/  FMUL.FTZ R189, R43, UR42 ;  /* 0x0000002a2bbd7c20 */ /* 0x000fe40008410000 */
[-C--:B------:R-:W-:Y:S02]  /*33f0*/  FMUL.FTZ R152, R173, R148.reuse ;  /* 0x00000094ad987220 */ /* 0x080fe40000410000 */
[----:B------:R-:W-:Y:S02]  /*3400*/  FMUL.FTZ R191, R39, UR43 ;  /* 0x0000002b27bf7c20 */ /* 0x000fe40008410000 */
[----:B------:R-:W-:Y:S02]  /*3410*/  FMUL.FTZ R153, R37, UR43 ;  /* 0x0000002b25997c20 */ /* 0x000fe40008410000 */
[----:B------:R-:W-:Y:S02]  /*3420*/  FFMA.FTZ R148, R172, R148, -R155 ;  /* 0x00000094ac947223 */ /* 0x000fe4000001089b */
[----:B------:R-:W-:-:S02]  /*3430*/  FMUL.FTZ R193, R39, UR42 ;  /* 0x0000002a27c17c20 */ /* 0x000fc40008410000 */
[----:B------:R-:W-:Y:S02]  /*3440*/  FMUL.FTZ R155, R37, UR42 ;  /* 0x0000002a259b7c20 */ /* 0x000fe40008410000 */
[----:B------:R-:W-:Y:S02]  /*3450*/  FADD.FTZ R188, R103, R103 ;  /* 0x0000006767bc7221 */ /* 0x000fe40000010000 */
[----:B------:R-:W-:Y:S02]  /*3460*/  FFMA.FTZ R189, R42, UR43, R189 ;  /* 0x0000002b2abd7c23 */ /* 0x000fe400080100bd */
[----:B------:R-:W-:Y:S02]  /*3470*/  FADD.FTZ R192, R97, R97 ;  /* 0x0000006161c07221 */ /* 0x000fe40000010000 */
[----:B------:R-:W-:Y:S02]  /*3480*/  FFMA.FTZ R191, R38, UR42, -R191 ;  /* 0x0000002a26bf7c23 */ /* 0x000fe400080108bf */
[----:B------:R-:W-:-:S02]  /*3490*/  FADD.FTZ R190, R96, R96 ;  /* 0x0000006060be7221 */ /* 0x000fc40000010000 */
[----:B------:R-:W-:Y:S02]  /*34a0*/  FFMA.FTZ R153, R36, UR42, -R153 ;  /* 0x0000002a24997c23 */ /* 0x000fe40008010899 */
[----:B------:R-:W-:Y:S02]  /*34b0*/  FFMA.FTZ R193, R38, UR43, R193 ;  /* 0x0000002b26c17c23 */ /* 0x000fe400080100c1 */
[----:B------:R-:W-:Y:S02]  /*34c0*/  FFMA.FTZ R155, R36, UR43, R155 ;  /* 0x0000002b249b7c23 */ /* 0x000fe4000801009b */
[C---:B------:R-:W-:Y:S02]  /*34d0*/  FMUL.FTZ R187, R188.reuse, R187 ;  /* 0x000000bbbcbb7220 */ /* 0x040fe40000410000 */
[----:B------:R-:W-:Y:S02]  /*34e0*/  FMUL.FTZ R188, R188, R189 ;  /* 0x000000bdbcbc7220 */ /* 0x000fe40000410000 */
[----:B------:R-:W-:-:S02]  /*34f0*/  FMUL.FTZ R191, R192, R191 ;  /* 0x000000bfc0bf7220 */ /* 0x000fc40000410000 */
[----:B------:R-:W-:Y:S02]  /*3500*/  FMUL.FTZ R189, R190, R153 ;  /* 0x00000099bebd7220 */ /* 0x000fe40000410000 */
[----:B------:R-:W-:Y:S02]  /*3510*/  FMUL.FTZ R192, R192, R193 ;  /* 0x000000c1c0c07220 */ /* 0x000fe40000410000 */
[----:B------:R-:W-:Y:S02]  /*3520*/  FFMA.FTZ R149, R172, R149, R152 ;  /* 0x00000095ac957223 */ /* 0x000fe40000010098 */
[----:B------:R-:W-:Y:S02]  /*3530*/  FADD.FTZ R150, R17, R150 ;  /* 0x0000009611967221 */ /* 0x000fe40000010000 */
[----:B------:R-:W-:Y:S02]  /*3540*/  FADD.FTZ R151, RZ, R151 ;  /* 0x00000097ff977221 */ /* 0x000fe40000010000 */
[----:B------:R-:W-:-:S02]  /*3550*/  FMUL.FTZ R190, R190, R155 ;  /* 0x0000009bbebe7220 */ /* 0x000fc40000410000 */
[----:B------:R-:W-:Y:S01]  /*3560*/  FMUL.FTZ R153, R33, UR43 ;  /* 0x0000002b21997c20 */ /* 0x000fe20008410000 */
[----:B------:R0:W-:Y:S01]  /*3570*/  STS.128 [R0.X16+0x4250], R148 ;  /* 0x0042509400007388 */ /* 0x0001e2000000cc00 */
[----:B------:R-:W-:Y:S02]  /*3580*/  FMUL.FTZ R193, R35, UR43 ;  /* 0x0000002b23c17c20 */ /* 0x000fe40008410000 */
[----:B------:R-:W-:Y:S02]  /*3590*/  FMUL.FTZ R155, R33, UR42 ;  /* 0x0000002a219b7c20 */ /* 0x000fe40008410000 */
[----:B------:R-:W-:Y:S02]  /*35a0*/  FMUL.FTZ R203, R35, UR42 ;  /* 0x0000002a23cb7c20 */ /* 0x000fe40008410000 */
[----:B------:R-:W-:Y:S02]  /*35b0*/  FADD.FTZ R233, R109, R109 ;  /* 0x0000006d6de97221 */ /* 0x000fe40000010000 */
[----:B------:R-:W-:-:S02]  /*35c0*/  FADD.FTZ R194, R98, R98 ;  /* 0x0000006262c27221 */ /* 0x000fc40000010000 */
[----:B------:R-:W-:Y:S02]  /*35d0*/  FADD.FTZ R196, R99, R99 ;  /* 0x0000006363c47221 */ /* 0x000fe40000010000 */
[----:B------:R-:W-:Y:S02]  /*35e0*/  FFMA.FTZ R153, R32, UR42, -R153 ;  /* 0x0000002a20997c23 */ /* 0x000fe40008010899 */
[----:B------:R-:W-:Y:S02]  /*35f0*/  FFMA.FTZ R195, R34, UR42, -R193 ;  /* 0x0000002a22c37c23 */ /* 0x000fe400080108c1 */
        /* <DEDUP_REMOVED lines=25> */
.L_x_6540:
        /* <DEDUP_REMOVED lines=68> */
.L_x_6541:
[----:B------:R-:W-:Y:S01]  /*3bd0*/  ISETP.GE.AND P0, PT, R248, 0x10, PT ;  /* 0x00000010f800780c */ /* 0x000fe20003f06270 */
[-C--:B---3--:R-:W-:Y:S01]  /*3be0*/  FMUL.FTZ R148, R206, R203.reuse ;  /* 0x000000cbce947220 */ /* 0x088fe20000410000 */
[----:B------:R-:W-:Y:S01]  /*3bf0*/  MOV R205, R150 ;  /* 0x0000009600cd7202 */ /* 0x000fe20000000f00 */
[----:B--2---:R-:W-:-:S04]  /*3c00*/  FMUL.FTZ R149, R152, R203 ;  /* 0x000000cb98957220 */ /* 0x004fc80000410000 */
[C---:B----4-:R-:W-:Y:S02]  /*3c10*/  FFMA.FTZ R148, R151.reuse, R205, R148 ;  /* 0x000000cd97947223 */ /* 0x050fe40000010094 */
[----:B------:R-:W-:Y:S02]  /*3c20*/  FMUL.FTZ R151, R151, R203 ;  /* 0x000000cb97977220 */ /* 0x000fe40000410000 */
[C---:B01----:R-:W-:Y:S02]  /*3c30*/  FFMA.FTZ R150, R204.reuse, R205, R149 ;  /* 0x000000cdcc967223 */ /* 0x043fe40000010095 */
[----:B------:R-:W-:Y:S01]  /*3c40*/  FMUL.FTZ R149, R204, R203 ;  /* 0x000000cbcc957220 */ /* 0x000fe20000410000 */
[----:B------:R-:W-:Y:S01]  /*3c50*/  MOV R204, R154 ;  /* 0x0000009a00cc7202 */ /* 0x000fe20000000f00 */
        /* <DEDUP_REMOVED lines=10> */
[----:B------:R-:W-:Y:S05]  /*3d00*/  CALL.REL.NOINC `($__internal_157_$__cuda_sm70_shflsync_idx_p) ;  /* 0x00008a9000007944 */ /* 0x000fea0003c00000 */
.L_x_6438:
[----:B------:R-:W-:Y:S05]  /*3d10*/  BRA.CONV ~URZ, `(.L_x_6439) ;  /* 0x000000537f007947 */ /* 0x000fea000b800000 */
[----:B-1----:R-:W-:Y:S01]  /*3d20*/  HFMA2.MMA R150, -RZ, RZ, 0, 1.847743988037109375e-06 ;  /* 0x0000001fff967435 */ /* 0x002fe200000001ff */
[----:B------:R-:W-:Y:S02]  /*3d30*/  MOV R148, R152 ;  /* 0x0000009800947202 */ /* 0x000fe40000000f00 */
[----:B------:R-:W-:Y:S02]  /*3d40*/  MOV R250, 0xffffffff ;  /* 0xffffffff00fa7802 */ /* 0x000fe40000000f00 */
[----:B------:R-:W-:-:S02]  /*3d50*/  MOV R149, 0x3d70 ;  /* 0x00003d7000957802 */ /* 0x000fc40000000f00 */
[----:B0-----:R-:W-:Y:S05]  /*3d60*/  CALL.REL.NOINC `($__internal_157_$__cuda_sm70_shflsync_idx_p) ;  /* 0x00008a3000007944 */ /* 0x001fea0003c00000 */
.L_x_6439:
[----:B------:R-:W-:Y:S05]  /*3d70*/  BRA.CONV ~URZ, `(.L_x_6440) ;  /* 0x000000537f007947 */ /* 0x000fea000b800000 */
[----:B-1----:R-:W-:Y:S01]  /*3d80*/  HFMA2.MMA R150, -RZ, RZ, 0, 1.847743988037109375e-06 ;  /* 0x0000001fff967435 */ /* 0x002fe200000001ff */
[----:B------:R-:W-:-:S02]  /*3d90*/  MOV R148, R204 ;  /* 0x000000cc00947202 */ /* 0x000fc40000000f00 */
[----:B------:R-:W-:Y:S02]  /*3da0*/  MOV R250, 0xffffffff ;  /* 0xffffffff00fa7802 */ /* 0x000fe40000000f00 */
[----:B------:R-:W-:Y:S02]  /*3db0*/  MOV R149, 0x3dd0 ;  /* 0x00003dd000957802 */ /* 0x000fe40000000f00 */
[----:B0-----:R-:W-:Y:S05]  /*3dc0*/  CALL.REL.NOINC `($__internal_157_$__cuda_sm70_shflsync_idx_p) ;  /* 0x000089d000007944 */ /* 0x001fea0003c00000 */
.L_x_6440:
[----:B------:R-:W-:Y:S05]  /*3dd0*/  BRA.CONV ~URZ, `(.L_x_6441) ;  /* 0x000000537f007947 */ /* 0x000fea000b800000 */
[----:B-1----:R-:W-:Y:S01]  /*3de0*/  HFMA2.MMA R150, -RZ, RZ, 0, 1.847743988037109375e-06 ;  /* 0x0000001fff967435 */ /* 0x002fe200000001ff */
[----:B------:R-:W-:Y:S02]  /*3df0*/  MOV R148, R155 ;  /* 0x0000009b00947202 */ /* 0x000fe40000000f00 */
[----:B------:R-:W-:Y:S02]  /*3e00*/  MOV R250, 0xffffffff ;  /* 0xffffffff00fa7802 */ /* 0x000fe40000000f00 */
[----:B------:R-:W-:Y:S02]  /*3e10*/  MOV R149, 0x3e30 ;  /* 0x00003e3000957802 */ /* 0x000fe40000000f00 */
[----:B0-----:R-:W-:Y:S05]  /*3e20*/  CALL.REL.NOINC `($__internal_157_$__cuda_sm70_shflsync_idx_p) ;  /* 0x0000897000007944 */ /* 0x001fea0003c00000 */
.L_x_6441:
        /* <DEDUP_REMOVED lines=8> */
[----:B------:R-:W0:Y:S02]  /*3eb0*/  SHFL.UP PT, R155, R155, 0x1, RZ ;  /* 0x042000009b9b7989 */ /* 0x000e2400000e00ff */
.L_x_6542:
[----:B-123--:R-:W1:Y:S01]  /*3ec0*/  LDS.128 R148, [R202+0x4250] ;  /* 0x00425000ca947984 */ /* 0x00ee620000000c00 */
[----:B0---4-:R-:W-:-:S02]  /*3ed0*/  FMUL.FTZ R204, R146, R152 ;  /* 0x0000009892cc7220 */ /* 0x011fc40000410000 */
        /* <DEDUP_REMOVED lines=21> */
.L_x_6435:
[----:B0-----:R-:W-:Y:S05]  /*4030*/  BSYNC B0 ;  /* 0x0000000000007941 */ /* 0x001fea0003800000 */
.L_x_6434:
[CC--:B------:R-:W-:Y:S01]  /*4040*/  FMUL.FTZ R144, R173.reuse, -R166.reuse ;  /* 0x800000a6ad907220 */ /* 0x0c0fe20000410000 */
        /* <DEDUP_REMOVED lines=9> */
[----:B------:R-:W-:Y:S01]  /*40e0*/  MOV R154, UR7 ;  /* 0x00000007009a7c02 */ /* 0x000fe20008000f00 */
[----:B------:R-:W-:-:S02]  /*40f0*/  FMUL.FTZ R148, R172, R196 ;  /* 0x000000c4ac947220 */ /* 0x000fc40000410000 */
[C---:B------:R-:W-:Y:S01]  /*4100*/  FMUL.FTZ R149, R171.reuse, -R144 ;  /* 0x80000090ab957220 */ /* 0x040fe20000410000 */
[----:B------:R-:W-:Y:S01]  /*4110*/  BSSY B0, `(.L_x_6443) ;  /* 0x00001a3000007945 */ /* 0x000fe20003800000 */
[----:B------:R-:W-:Y:S02]  /*4120*/  FFMA.FTZ R146, R172, R195, -R146 ;  /* 0x000000c3ac927223 */ /* 0x000fe40000010892 */
[----:B------:R-:W-:Y:S02]  /*4130*/  FMUL.FTZ R151, R171, -R145 ;  /* 0x80000091ab977220 */ /* 0x000fe40000410000 */
[----:B------:R-:W-:Y:S02]  /*4140*/  FFMA.FTZ R147, -R173, R195, -R148 ;  /* 0x000000c3ad937223 */ /* 0x000fe40000010994 */
[----:B------:R-:W-:Y:S02]  /*4150*/  FFMA.FTZ R149, R170, R145, -R149 ;  /* 0x00000091aa957223 */ /* 0x000fe40000010895 */
[----:B------:R-:W-:-:S02]  /*4160*/  FADD.FTZ R146, R193, R146 ;  /* 0x00000092c1927221 */ /* 0x000fc40000010000 */
[----:B------:R-:W-:Y:S02]  /*4170*/  FFMA.FTZ R151, R170, R144, R151 ;  /* 0x00000090aa977223 */ /* 0x000fe40000010097 */
[----:B------:R-:W-:Y:S02]  /*4180*/  FADD.FTZ R147, -R194, R147 ;  /* 0x00000093c2937221 */ /* 0x000fe40000010100 */
[----:B------:R-:W-:Y:S02]  /*4190*/  FMUL.FTZ R150, R169, -R149 ;  /* 0x80000095a9967220 */ /* 0x000fe40000410000 */
[----:B------:R-:W-:Y:S02]  /*41a0*/  FMUL.FTZ R144, R171, -R146 ;  /* 0x80000092ab907220 */ /* 0x000fe40000410000 */
[----:B------:R-:W-:Y:S02]  /*41b0*/  FMUL.FTZ R148, R169, -R151 ;  /* 0x80000097a9947220 */ /* 0x000fe40000410000 */
[----:B------:R-:W-:-:S02]  /*41c0*/  FMUL.FTZ R145, R171, -R147 ;  /* 0x80000093ab917220 */ /* 0x000fc40000410000 */
[----:B------:R-:W-:Y:S02]  /*41d0*/  FFMA.FTZ R150, R168, R151, R150 ;  /* 0x00000097a8967223 */ /* 0x000fe40000010096 */
[----:B------:R-:W-:Y:S02]  /*41e0*/  FFMA.FTZ R147, R170, R147, R144 ;  /* 0x00000093aa937223 */ /* 0x000fe40000010090 */
[----:B------:R-:W-:Y:S02]  /*41f0*/  FFMA.FTZ R148, R168, R149, -R148 ;  /* 0x00000095a8947223 */ /* 0x000fe40000010894 */
        /* <DEDUP_REMOVED lines=10> */
[----:B------:R-:W-:Y:S02]  /*42a0*/  FFMA.FTZ R146, R168, R146, -R145 ;  /* 0x00000092a8927223 */ /* 0x000fe40000010891 */
[-C--:B------:R-:W-:Y:S02]  /*42b0*/  FMUL.FTZ R151, R163, -R149.reuse ;  /* 0x80000095a3977220 */ /* 0x080fe40000410000 */
[----:B------:R-:W-:Y:S02]  /*42c0*/  FFMA.FTZ R150, R162, R149, R150 ;  /* 0x00000095a2967223 */ /* 0x000fe40000010096 */
[----:B------:R-:W-:Y:S02]  /*42d0*/  FFMA.FTZ R147, R168, R147, R144 ;  /* 0x00000093a8937223 */ /* 0x000fe40000010090 */
[----:B------:R-:W-:Y:S01]  /*42e0*/  FADD.FTZ R146, R189, R146 ;  /* 0x00000092bd927221 */ /* 0x000fe20000010000 */
        /* <DEDUP_REMOVED lines=10> */
[C---:B------:R-:W-:Y:S02]  /*4390*/  FMUL.FTZ R150, R159.reuse, -R151 ;  /* 0x800000979f967220 */ /* 0x040fe40000410000 */
[----:B------:R-:W-:Y:S02]  /*43a0*/  FFMA.FTZ R146, R164, R146, -R149 ;  /* 0x00000092a4927223 */ /* 0x000fe40000010895 */
[----:B------:R-:W-:Y:S02]  /*43b0*/  FADD.FTZ R147, -R188, R147 ;  /* 0x00000093bc937221 */ /* 0x000fe40000010100 */
[----:B------:R-:W-:-:S02]  /*43c0*/  FMUL.FTZ R148, R159, -R153 ;  /* 0x800000999f947220 */ /* 0x000fc40000410000 */
[C---:B------:R-:W-:Y:S02]  /*43d0*/  FFMA.FTZ R150, R158.reuse, R153, R150 ;  /* 0x000000999e967223 */ /* 0x040fe40000010096 */
        /* <DEDUP_REMOVED lines=21> */
[----:B------:R-:W-:Y:S02]  /*4530*/  FMUL.FTZ R153, R29, -R151 ;  /* 0x800000971d997220 */ /* 0x000fe40000410000 */
[----:B------:R-:W-:-:S02]  /*4540*/  FADD.FTZ R147, R183, R146 ;  /* 0x00000092b7937221 */ /* 0x000fc40000010000 */
[----:B0-----:R-:W-:Y:S02]  /*4550*/  FMUL.FTZ R146, R181, R144 ;  /* 0x00000090b5927220 */ /* 0x001fe40000410000 */
[-C--:B------:R-:W-:Y:S02]  /*4560*/  FMUL.FTZ R152, R29, -R150.reuse ;  /* 0x800000961d987220 */ /* 0x080fe40000410000 */
[----:B------:R-:W-:Y:S02]  /*4570*/  FFMA.FTZ R153, R28, R150, R153 ;  /* 0x000000961c997223 */ /* 0x000fe40000010099 */
[-C--:B------:R-:W-:Y:S02]  /*4580*/  FMUL.FTZ R181, R181, R145.reuse ;  /* 0x00000091b5b57220 */ /* 0x080fe40000410000 */
[----:B------:R-:W-:Y:S02]  /*4590*/  FFMA.FTZ R146, R180, R145, R146 ;  /* 0x00000091b4927223 */ /* 0x000fe40000010092 */
[----:B------:R-:W-:-:S02]  /*45a0*/  FFMA.FTZ R152, R28, R151, -R152 ;  /* 0x000000971c987223 */ /* 0x000fc40000010898 */
[----:B------:R-:W-:Y:S02]  /*45b0*/  FMUL.FTZ R151, R159, -R147 ;  /* 0x800000939f977220 */ /* 0x000fe40000410000 */
[----:B------:R-:W-:Y:S02]  /*45c0*/  FMUL.FTZ R145, R27, -R153 ;  /* 0x800000991b917220 */ /* 0x000fe40000410000 */
[----:B------:R-:W-:Y:S02]  /*45d0*/  FFMA.FTZ R181, R180, R144, -R181 ;  /* 0x00000090b4b57223 */ /* 0x000fe400000108b5 */
[----:B------:R-:W-:Y:S02]  /*45e0*/  FADD.FTZ R225, RZ, R146 ;  /* 0x00000092ffe17221 */ /* 0x000fe40000010000 */
[----:B------:R-:W-:Y:S02]  /*45f0*/  FMUL.FTZ R149, R159, -R148 ;  /* 0x800000949f957220 */ /* 0x000fe40000410000 */
[----:B------:R-:W-:-:S02]  /*4600*/  FMUL.FTZ R144, R27, -R152 ;  /* 0x800000981b907220 */ /* 0x000fc40000410000 */
[----:B------:R-:W-:Y:S02]  /*4610*/  FFMA.FTZ R151, R158, R148, R151 ;  /* 0x000000949e977223 */ /* 0x000fe40000010097 */
[----:B------:R-:W-:Y:S02]  /*4620*/  FFMA.FTZ R152, R26, R152, -R145 ;  /* 0x000000981a987223 */ /* 0x000fe40000010891 */
[----:B------:R-:W-:Y:S02]  /*4630*/  FADD.FTZ R224, R2, R181 ;  /* 0x000000b502e07221 */ /* 0x000fe40000010000 */
[----:B------:R-:W-:Y:S02]  /*4640*/  FMUL.FTZ R145, R19, R225 ;  /* 0x000000e113917220 */ /* 0x000fe40000410000 */
[----:B------:R-:W-:Y:S02]  /*4650*/  FFMA.FTZ R150, R158, R147, -R149 ;  /* 0x000000939e967223 */ /* 0x000fe40000010895 */
[----:B------:R-:W-:-:S02]  /*4660*/  FFMA.FTZ R153, R26, R153, R144 ;  /* 0x000000991a997223 */ /* 0x000fc40000010090 */
[----:B------:R-:W-:Y:S02]  /*4670*/  FADD.FTZ R151, -R182, R151 ;  /* 0x00000097b6977221 */ /* 0x000fe40000010100 */
[-C--:B------:R-:W-:Y:S02]  /*4680*/  FMUL.FTZ R146, R19, R224.reuse ;  /* 0x000000e013927220 */ /* 0x080fe40000410000 */
[C---:B------:R-:W-:Y:S02]  /*4690*/  FFMA.FTZ R144, R18.reuse, R224, -R145 ;  /* 0x000000e012907223 */ /* 0x040fe40000010891 */
[----:B------:R-:W-:Y:S02]  /*46a0*/  FADD.FTZ R150, R179, R150 ;  /* 0x00000096b3967221 */ /* 0x000fe40000010000 */
[----:B------:R-:W-:Y:S02]  /*46b0*/  FMUL.FTZ R145, R157, -R151 ;  /* 0x800000979d917220 */ /* 0x000fe40000410000 */
[----:B------:R-:W-:-:S02]  /*46c0*/  FFMA.FTZ R146, R18, R225, R146 ;  /* 0x000000e112927223 */ /* 0x000fc40000010092 */
[----:B------:R-:W-:Y:S02]  /*46d0*/  FADD.FTZ R223, R3, R144 ;  /* 0x0000009003df7221 */ /* 0x000fe40000010000 */
[-C--:B------:R-:W-:Y:S02]  /*46e0*/  FMUL.FTZ R144, R157, -R150.reuse ;  /* 0x800000969d907220 */ /* 0x080fe40000410000 */
[C---:B------:R-:W-:Y:S02]  /*46f0*/  FFMA.FTZ R150, R156.reuse, R150, -R145 ;  /* 0x000000969c967223 */ /* 0x040fe40000010891 */
[----:B------:R-:W-:Y:S02]  /*4700*/  FADD.FTZ R222, RZ, R146 ;  /* 0x00000092ffde7221 */ /* 0x000fe40000010000 */
[----:B------:R-:W-:Y:S02]  /*4710*/  FMUL.FTZ R145, R21, R223 ;  /* 0x000000df15917220 */ /* 0x000fe40000410000 */
[----:B------:R-:W-:-:S02]  /*4720*/  FFMA.FTZ R151, R156, R151, R144 ;  /* 0x000000979c977223 */ /* 0x000fc40000010090 */
[----:B------:R-:W-:Y:S02]  /*4730*/  FMUL.FTZ R146, R25, -R152 ;  /* 0x8000009819927220 */ /* 0x000fe40000410000 */
[-C--:B------:R-:W-:Y:S02]  /*4740*/  FMUL.FTZ R144, R21, R222.reuse ;  /* 0x000000de15907220 */ /* 0x080fe40000410000 */
[----:B------:R-:W-:Y:S02]  /*4750*/  FFMA.FTZ R221, R20, R222, R145 ;  /* 0x000000de14dd7223 */ /* 0x000fe40000010091 */
[-C--:B------:R-:W-:Y:S02]  /*4760*/  FMUL.FTZ R147, R25, -R153.reuse ;  /* 0x8000009919937220 */ /* 0x080fe40000410000 */
[----:B------:R-:W-:Y:S02]  /*4770*/  FFMA.FTZ R153, R24, R153, R146 ;  /* 0x0000009918997223 */ /* 0x000fe40000010092 */
[----:B------:R-:W-:-:S02]  /*4780*/  FFMA.FTZ R145, R20, R223, -R144 ;  /* 0x000000df14917223 */ /* 0x000fc40000010890 */
[----:B------:R-:W-:Y:S02]  /*4790*/  FADD.FTZ R221, RZ, R221 ;  /* 0x000000ddffdd7221 */ /* 0x000fe40000010000 */
[----:B------:R-:W-:Y:S02]  /*47a0*/  FFMA.FTZ R147, R24, R152, -R147 ;  /* 0x0000009818937223 */ /* 0x000fe40000010893 */
[C---:B------:R-:W-:Y:S02]  /*47b0*/  FMUL.FTZ R144, R23.reuse, -R153 ;  /* 0x8000009917907220 */ /* 0x040fe40000410000 */
[----:B------:R-:W-:Y:S02]  /*47c0*/  FADD.FTZ R220, R4, R145 ;  /* 0x0000009104dc7221 */ /* 0x000fe40000010000 */
[----:B------:R-:W-:Y:S02]  /*47d0*/  FMUL.FTZ R145, R23, R221 ;  /* 0x000000dd17917220 */ /* 0x000fe40000410000 */
[----:B------:R-:W-:-:S02]  /*47e0*/  FFMA.FTZ R148, R22, R147, -R144 ;  /* 0x0000009316947223 */ /* 0x000fc40000010890 */
[-C--:B------:R-:W-:Y:S02]  /*47f0*/  FMUL.FTZ R146, R23, R220.reuse ;  /* 0x000000dc17927220 */ /* 0x080fe40000410000 */
[C---:B------:R-:W-:Y:S02]  /*4800*/  FFMA.FTZ R144, R22.reuse, R220, -R145 ;  /* 0x000000dc16907223 */ /* 0x040fe40000010891 */
[----:B------:R-:W-:Y:S02]  /*4810*/  FFMA.FTZ R146, R22, R221, R146 ;  /* 0x000000dd16927223 */ /* 0x000fe40000010092 */
[----:B------:R-:W-:Y:S02]  /*4820*/  FADD.FTZ R219, R5, R144 ;  /* 0x0000009005db7221 */ /* 0x000fe40000010000 */
[----:B------:R-:W-:Y:S02]  /*4830*/  FADD.FTZ R218, RZ, R146 ;  /* 0x00000092ffda7221 */ /* 0x000fe40000010000 */
[----:B------:R-:W-:-:S02]  /*4840*/  FMUL.FTZ R145, R25, R219 ;  /* 0x000000db19917220 */ /* 0x000fc40000410000 */
[----:B------:R-:W-:Y:S02]  /*4850*/  FADD.FTZ R151, -R178, R151 ;  /* 0x00000097b2977221 */ /* 0x000fe40000010100 */
[-C--:B------:R-:W-:Y:S02]  /*4860*/  FMUL.FTZ R144, R25, R218.reuse ;  /* 0x000000da19907220 */ /* 0x080fe40000410000 */
[----:B------:R-:W-:Y:S02]  /*4870*/  FFMA.FTZ R217, R24, R218, R145 ;  /* 0x000000da18d97223 */ /* 0x000fe40000010091 */
[----:B------:R-:W-:Y:S02]  /*4880*/  FMUL.FTZ R149, R23, -R147 ;  /* 0x8000009317957220 */ /* 0x000fe40000410000 */
[----:B------:R-:W-:Y:S02]  /*4890*/  FADD.FTZ R150, R177, R150 ;  /* 0x00000096b1967221 */ /* 0x000fe40000010000 */
[----:B------:R-:W-:-:S02]  /*48a0*/  FMUL.FTZ R147, R31, -R151 ;  /* 0x800000971f937220 */ /* 0x000fc40000410000 */
[----:B------:R-:W-:Y:S02]  /*48b0*/  FFMA.FTZ R145, R24, R219, -R144 ;  /* 0x000000db18917223 */ /* 0x000fe40000010890 */
[----:B------:R-:W-:Y:S02]  /*48c0*/  FADD.FTZ R217, RZ, R217 ;  /* 0x000000d9ffd97221 */ /* 0x000fe40000010000 */
[----:B------:R-:W-:Y:S02]  /*48d0*/  FFMA.FTZ R149, R22, R153, R149 ;  /* 0x0000009916957223 */ /* 0x000fe40000010095 */
[-C--:B------:R-:W-:Y:S02]  /*48e0*/  FMUL.FTZ R146, R31, -R150.reuse ;  /* 0x800000961f927220 */ /* 0x080fe40000410000 */
[----:B------:R-:W-:Y:S02]  /*48f0*/  FFMA.FTZ R150, R30, R150, -R147 ;  /* 0x000000961e967223 */ /* 0x000fe40000010893 */
[----:B------:R-:W-:-:S02]  /*4900*/  FMUL.FTZ R144, R21, -R148 ;  /* 0x8000009415907220 */ /* 0x000fc40000410000 */
[----:B------:R-:W-:Y:S02]  /*4910*/  FADD.FTZ R216, R6, R145 ;  /* 0x0000009106d87221 */ /* 0x000fe40000010000 */
[----:B------:R-:W-:Y:S02]  /*4920*/  FMUL.FTZ R145, R27, R217 ;  /* 0x000000d91b917220 */ /* 0x000fe40000410000 */
[----:B------:R-:W-:Y:S02]  /*4930*/  FFMA.FTZ R151, R30, R151, R146 ;  /* 0x000000971e977223 */ /* 0x000fe40000010092 */
[-C--:B------:R-:W-:Y:S02]  /*4940*/  FMUL.FTZ R147, R21, -R149.reuse ;  /* 0x8000009515937220 */ /* 0x080fe40000410000 */
        /* <DEDUP_REMOVED lines=8> */
[----:B------:R-:W-:Y:S02]  /*49d0*/  FFMA.FTZ R148, R20, R148, -R147 ;  /* 0x0000009414947223 */ /* 0x000fe40000010893 */
[CC--:B------:R-:W-:Y:S02]  /*49e0*/  FMUL.FTZ R147, R29.reuse, -R151.reuse ;  /* 0x800000971d937220 */ /* 0x0c0fe40000410000 */
        /* <DEDUP_REMOVED lines=52> */
[-C--:B------:R-:W-:Y:S02]  /*4d30*/  FMUL.FTZ R144, R161, R206.reuse ;  /* 0x000000cea1907220 */ /* 0x080fe40000410000 */
[C---:B------:R-:W-:Y:S02]  /*4d40*/  FFMA.FTZ R205, R160.reuse, R206, R145 ;  /* 0x000000cea0cd7223 */ /* 0x040fe40000010091 */
[----:B------:R-:W-:Y:S02]  /*4d50*/  FADD.FTZ R150, -R233, R150 ;  /* 0x00000096e9967221 */ /* 0x000fe40000010100 */
        /* <DEDUP_REMOVED lines=9> */
[C---:B------:R-:W-:Y:S02]  /*4df0*/  FMUL.FTZ R151, R19.reuse, -R147 ;  /* 0x8000009313977220 */ /* 0x040fe40000410000 */
[----:B------:R-:W-:Y:S02]  /*4e00*/  FMUL.FTZ R147, R19, -R148 ;  /* 0x8000009413937220 */ /* 0x000fe40000410000 */
[----:B------:R-:W-:Y:S02]  /*4e10*/  FFMA.FTZ R146, R162, R205, R146 ;  /* 0x000000cda2927223 */ /* 0x000fe40000010092 */
[----:B------:R-:W-:Y:S01]  /*4e20*/  FADD.FTZ R203, R13, R144 ;  /* 0x000000900dcb7221 */ /* 0x000fe20000010000 */
[----:B------:R-:W-:Y:S01]  /*4e30*/  MOV R144, 0x3f800000 ;  /* 0x3f80000000907802 */ /* 0x000fe20000000f00 */
[-C--:B------:R-:W-:Y:S02]  /*4e40*/  FMUL.FTZ R145, R19, -R149.reuse ;  /* 0x8000009513917220 */ /* 0x080fe40000410000 */
[----:B------:R-:W-:-:S02]  /*4e50*/  FFMA.FTZ R149, R18, R149, R147 ;  /* 0x0000009512957223 */ /* 0x000fc40000010093 */
[----:B------:R-:W-:Y:S02]  /*4e60*/  FADD.FTZ R202, RZ, R146 ;  /* 0x00000092ffca7221 */ /* 0x000fe40000010000 */
[CC--:B------:R-:W-:Y:S02]  /*4e70*/  FMUL.FTZ R147, R165.reuse, R203.reuse ;  /* 0x000000cba5937220 */ /* 0x0c0fe40000410000 */
[----:B------:R-:W-:Y:S02]  /*4e80*/  FFMA.FTZ R152, R18, R150, R151 ;  /* 0x0000009612987223 */ /* 0x000fe40000010097 */
[-C--:B------:R-:W-:Y:S02]  /*4e90*/  FMUL.FTZ R150, R165, R202.reuse ;  /* 0x000000caa5967220 */ /* 0x080fe40000410000 */
[C---:B------:R-:W-:Y:S02]  /*4ea0*/  FFMA.FTZ R181, R164.reuse, R202, R147 ;  /* 0x000000caa4b57223 */ /* 0x040fe40000010093 */
[----:B------:R-:W-:Y:S01]  /*4eb0*/  FFMA.FTZ R153, R164, R203, -R150 ;  /* 0x000000cba4997223 */ /* 0x000fe20000010896 */
[----:B------:R-:W-:Y:S01]  /*4ec0*/  CS2R R146, SRZ ;  /* 0x0000000000927805 */ /* 0x000fe2000001ff00 */
[----:B------:R-:W-:-:S02]  /*4ed0*/  FADD.FTZ R181, RZ, R181 ;  /* 0x000000b5ffb57221 */ /* 0x000fc40000010000 */
[----:B------:R-:W-:Y:S02]  /*4ee0*/  FADD.FTZ R180, R14, R153 ;  /* 0x000000990eb47221 */ /* 0x000fe40000010000 */
[-C--:B------:R-:W-:Y:S02]  /*4ef0*/  FMUL.FTZ R153, R169, R181.reuse ;  /* 0x000000b5a9997220 */ /* 0x080fe40000410000 */
[----:B------:R-:W-:Y:S02]  /*4f00*/  FADD.FTZ R151, -R235, R152 ;  /* 0x00000098eb977221 */ /* 0x000fe40000010100 */
        /* <DEDUP_REMOVED lines=24> */
[----:B------:R-:W-:Y:S02]  /*5090*/  SHF.L.U32 R249, R0, 0x5, RZ ;  /* 0x0000000500f97819 */ /* 0x000fe400000006ff */
[----:B------:R-:W-:-:S03]  /*50a0*/  ISETP.NE.AND P0, PT, R238, 0x1f, PT ;  /* 0x0000001fee00780c */ /* 0x000fc60003f05270 */
[----:B------:R-:W-:Y:S04]  /*50b0*/  LDS.128 R148, [R249+0x4660] ;  /* 0x00466000f9947984 */ /* 0x000fe80000000c00 */
[----:B------:R-:W1:Y:S02]  /*50c0*/  LDS.128 R152, [R249+0x4670] ;  /* 0x00467000f9987984 */ /* 0x000e640000000c00 */
[C---:B-1----:R-:W-:Y:S02]  /*50d0*/  FMUL.FTZ R240, R149.reuse, R154 ;  /* 0x0000009a95f07220 */ /* 0x042fe40000410000 */
[-C--:B------:R-:W-:Y:S02]  /*50e0*/  FMUL.FTZ R239, R149, R155.reuse ;  /* 0x0000009b95ef7220 */ /* 0x080fe40000410000 */
[----:B------:R-:W-:-:S02]  /*50f0*/  FFMA.FTZ R240, R148, R155, R240 ;  /* 0x0000009b94f07223 */ /* 0x000fc400000100f0 */
[CC--:B------:R-:W-:Y:S02]  /*5100*/  FMUL.FTZ R155, R149.reuse, R153.reuse ;  /* 0x00000099959b7220 */ /* 0x0c0fe40000410000 */
[----:B------:R-:W-:Y:S02]  /*5110*/  FMUL.FTZ R149, R149, R152 ;  /* 0x0000009895957220 */ /* 0x000fe40000410000 */
[C---:B------:R-:W-:Y:S02]  /*5120*/  FFMA.FTZ R239, R148.reuse, R154, -R239 ;  /* 0x0000009a94ef7223 */ /* 0x040fe400000108ef */
[C---:B------:R-:W-:Y:S02]  /*5130*/  FFMA.FTZ R154, R148.reuse, R152, -R155 ;  /* 0x00000098949a7223 */ /* 0x040fe4000001089b */
[----:B------:R-:W-:Y:S02]  /*5140*/  FFMA.FTZ R155, R148, R153, R149 ;  /* 0x00000099949b7223 */ /* 0x000fe40000010095 */
[----:B------:R-:W-:-:S02]  /*5150*/  FADD.FTZ R152, R150, R239 ;  /* 0x000000ef96987221 */ /* 0x000fc40000010000 */
[----:B------:R-:W-:Y:S01]  /*5160*/  FADD.FTZ R153, R151, R240 ;  /* 0x000000f097997221 */ /* 0x000fe20000010000 */
[----:B------:R-:W-:Y:S05]  /*5170*/  BRA.DIV ~URZ, `(.L_x_6445) ;  /* 0x000067b27f007947 */ /* 0x000fea000b800000 */
[----:B------:R1:W2:Y:S02]  /*5180*/  SHFL.DOWN PT, R151, R154, 0x1, 0x1f ;  /* 0x08201f009a977f89 */ /* 0x0002a400000e0000 */
.L_x_6543:
[----:B------:R-:W-:Y:S05]  /*5190*/  BRA.DIV ~URZ, `(.L_x_6446) ;  /* 0x000068127f007947 */ /* 0x000fea000b800000 */
[----:B------:R3:W4:Y:S04]  /*51a0*/  SHFL.DOWN PT, R239, R155, 0x1, 0x1f ;  /* 0x08201f009bef7f89 */ /* 0x00072800000e0000 */
[----:B------:R3:W1:Y:S04]  /*51b0*/  SHFL.DOWN PT, R241, R152, 0x1, 0x1f ;  /* 0x08201f0098f17f89 */ /* 0x00066800000e0000 */
[----:B------:R3:W2:Y:S02]  /*51c0*/  SHFL.DOWN PT, R150, R153, 0x1, 0x1f ;  /* 0x08201f0099967f89 */ /* 0x0006a400000e0000 */
.L_x_6544:
[----:B------:R-:W-:Y:S01]  /*51d0*/  BSSY B1, `(.L_x_6447) ;  /* 0x000000d000017945 */ /* 0x000fe20003800000 */
[----:B------:R-:W-:Y:S05]  /*51e0*/  @!P0 BRA `(.L_x_6448) ;  /* 0x000000b000008947 */ /* 0x000fea0003800000 */
[C---:B--2---:R-:W-:Y:S02]  /*51f0*/  FMUL.FTZ R148, R155.reuse, R150 ;  /* 0x000000969b947220 */ /* 0x044fe40000410000 */
[----:B-1----:R-:W-:-:S02]  /*5200*/  FMUL.FTZ R149, R155, R241 ;  /* 0x000000f19b957220 */ /* 0x002fc40000410000 */
[C---:B------:R-:W-:Y:S02]  /*5210*/  FFMA.FTZ R241, R154.reuse, R241, -R148 ;  /* 0x000000f19af17223 */ /* 0x040fe40000010894 */
[C---:B----4-:R-:W-:Y:S02]  /*5220*/  FMUL.FTZ R148, R155.reuse, R239 ;  /* 0x000000ef9b947220 */ /* 0x050fe40000410000 */
[-C--:B---3--:R-:W-:Y:S02]  /*5230*/  FMUL.FTZ R155, R155, R151.reuse ;  /* 0x000000979b9b7220 */ /* 0x088fe40000410000 */
[C---:B------:R-:W-:Y:S02]  /*5240*/  FFMA.FTZ R148, R154.reuse, R151, -R148 ;  /* 0x000000979a947223 */ /* 0x040fe40000010894 */
[C---:B------:R-:W-:Y:S02]  /*5250*/  FFMA.FTZ R150, R154.reuse, R150, R149 ;  /* 0x000000969a967223 */ /* 0x040fe40000010095 */
[----:B------:R-:W-:Y:S01]  /*5260*/  FFMA.FTZ R155, R154, R239, R155 ;  /* 0x000000ef9a9b7223 */ /* 0x000fe2000001009b */
[----:B------:R-:W-:Y:S01]  /*5270*/  MOV R154, R148 ;  /* 0x00000094009a7202 */ /* 0x000fe20000000f00 */
[----:B------:R-:W-:-:S02]  /*5280*/  FADD.FTZ R152, R152, R241 ;  /* 0x000000f198987221 */ /* 0x000fc40000010000 */
[----:B------:R-:W-:Y:S02]  /*5290*/  FADD.FTZ R153, R153, R150 ;  /* 0x0000009699997221 */ /* 0x000fe40000010000 */
.L_x_6448:
[----:B------:R-:W-:Y:S05]  /*52a0*/  BSYNC B1 ;  /* 0x0000000000017941 */ /* 0x000fea0003800000 */
.L_x_6447:
[----:B------:R-:W-:Y:S01]  /*52b0*/  ISETP.GT.U32.AND P0, PT, R238, 0x1d, PT ;  /* 0x0000001dee00780c */ /* 0x000fe20003f04070 */
[----:B------:R-:W-:Y:S05]  /*52c0*/  BRA.DIV ~URZ, `(.L_x_6449) ;  /* 0x000068327f007947 */ /* 0x000fea000b800000 */
[----:B-1----:R1:W3:Y:S04]  /*52d0*/  SHFL.DOWN PT, R241, R154, 0x2, 0x1f ;  /* 0x08401f009af17f89 */ /* 0x0022e800000e0000 */
[----:B----4-:R1:W4:Y:S04]  /*52e0*/  SHFL.DOWN PT, R239, R155, 0x2, 0x1f ;  /* 0x08401f009bef7f89 */ /* 0x01032800000e0000 */
[----:B--2---:R1:W2:Y:S04]  /*52f0*/  SHFL.DOWN PT, R151, R152, 0x2, 0x1f ;  /* 0x08401f0098977f89 */ /* 0x0042a800000e0000 */
[----:B------:R1:W0:Y:S02]  /*5300*/  SHFL.DOWN PT, R150, R153, 0x2, 0x1f ;  /* 0x08401f0099967f89 */ /* 0x00022400000e0000 */
.L_x_6545:
        /* <DEDUP_REMOVED lines=13> */
.L_x_6451:
[----:B------:R-:W-:Y:S05]  /*53e0*/  BSYNC B1 ;  /* 0x0000000000017941 */ /* 0x000fea0003800000 */
.L_x_6450:
[----:B------:R-:W-:Y:S01]  /*53f0*/  ISETP.GT.U32.AND P0, PT, R238, 0x1b, PT ;  /* 0x0000001bee00780c */ /* 0x000fe20003f04070 */
[----:B------:R-:W-:Y:S10]  /*5400*/  BRA.DIV ~URZ, `(.L_x_6452) ;  /* 0x000068b27f007947 */ /* 0x000ff4000b800000 */
[----:B---3--:R3:W1:Y:S02]  /*5410*/  SHFL.DOWN PT, R241, R154, 0x4, 0x1f ;  /* 0x08801f009af17f89 */ /* 0x00866400000e0000 */
.L_x_6546:
[----:B------:R-:W-:Y:S05]  /*5420*/  BRA.DIV ~URZ, `(.L_x_6453) ;  /* 0x000069127f007947 */ /* 0x000fea000b800000 */
[----:B----4-:R4:W3:Y:S04]  /*5430*/  SHFL.DOWN PT, R239, R155, 0x4, 0x1f ;  /* 0x08801f009bef7f89 */ /* 0x0108e800000e0000 */
[----:B--2---:R4:W2:Y:S04]  /*5440*/  SHFL.DOWN PT, R151, R152, 0x4, 0x1f ;  /* 0x08801f0098977f89 */ /* 0x0048a800000e0000 */
[----:B0-----:R4:W0:Y:S02]  /*5450*/  SHFL.DOWN PT, R150, R153, 0x4, 0x1f ;  /* 0x08801f0099967f89 */ /* 0x00182400000e0000 */
.L_x_6547:
[----:B------:R-:W-:Y:S01]  /*5460*/  BSSY B1, `(.L_x_6454) ;  /* 0x000000d000017945 */ /* 0x000fe20003800000 */
[----:B------:R-:W-:Y:S05]  /*5470*/  @P0 BRA `(.L_x_6455) ;  /* 0x000000b000000947 */ /* 0x000fea0003800000 */
[C---:B0-----:R-:W-:Y:S02]  /*5480*/  FMUL.FTZ R148, R155.reuse, R150 ;  /* 0x000000969b947220 */ /* 0x041fe40000410000 */
[----:B--2---:R-:W-:-:S02]  /*5490*/  FMUL.FTZ R149, R155, R151 ;  /* 0x000000979b957220 */ /* 0x004fc40000410000 */
[C---:B------:R-:W-:Y:S02]  /*54a0*/  FFMA.FTZ R151, R154.reuse, R151, -R148 ;  /* 0x000000979a977223 */ /* 0x040fe40000010894 */
[C---:B---3--:R-:W-:Y:S02]  /*54b0*/  FMUL.FTZ R148, R155.reuse, R239 ;  /* 0x000000ef9b947220 */ /* 0x048fe40000410000 */
[-C--:B-1--4-:R-:W-:Y:S02]  /*54c0*/  FMUL.FTZ R155, R155, R241.reuse ;  /* 0x000000f19b9b7220 */ /* 0x092fe40000410000 */
[C---:B------:R-:W-:Y:S02]  /*54d0*/  FFMA.FTZ R148, R154.reuse, R241, -R148 ;  /* 0x000000f19a947223 */ /* 0x040fe40000010894 */
[C---:B------:R-:W-:Y:S02]  /*54e0*/  FFMA.FTZ R150, R154.reuse, R150, R149 ;  /* 0x000000969a967223 */ /* 0x040fe40000010095 */
[----:B------:R-:W-:Y:S01]  /*54f0*/  FFMA.FTZ R155, R154, R239, R155 ;  /* 0x000000ef9a9b7223 */ /* 0x000fe2000001009b */
[----:B------:R-:W-:Y:S01]  /*5500*/  MOV R154, R148 ;  /* 0x00000094009a7202 */ /* 0x000fe20000000f00 */
[----:B------:R-:W-:-:S02]  /*5510*/  FADD.FTZ R152, R152, R151 ;  /* 0x0000009798987221 */ /* 0x000fc40000010000 */
[----:B------:R-:W-:Y:S02]  /*5520*/  FADD.FTZ R153, R153, R150 ;  /* 0x0000009699997221 */ /* 0x000fe40000010000 */
.L_x_6455:
[----:B------:R-:W-:Y:S05]  /*5530*/  BSYNC B1 ;  /* 0x0000000000017941 */ /* 0x000fea0003800000 */
.L_x_6454:
[----:B------:R-:W-:Y:S01]  /*5540*/  ISETP.GT.U32.AND P0, PT, R238, 0x17, PT ;  /* 0x00000017ee00780c */ /* 0x000fe20003f04070 */
[----:B------:R-:W-:Y:S05]  /*5550*/  BRA.DIV ~URZ, `(.L_x_6456) ;  /* 0x000069327f007947 */ /* 0x000fea000b800000 */
[----:B-1----:R1:W4:Y:S04]  /*5560*/  SHFL.DOWN PT, R241, R154, 0x8, 0x1f ;  /* 0x09001f009af17f89 */ /* 0x00232800000e0000 */
[----:B---3--:R1:W3:Y:S04]  /*5570*/  SHFL.DOWN PT, R239, R155, 0x8, 0x1f ;  /* 0x09001f009bef7f89 */ /* 0x0082e800000e0000 */
[----:B--2---:R1:W2:Y:S04]  /*5580*/  SHFL.DOWN PT, R151, R152, 0x8, 0x1f ;  /* 0x09001f0098977f89 */ /* 0x0042a800000e0000 */
[----:B0-----:R1:W0:Y:S02]  /*5590*/  SHFL.DOWN PT, R150, R153, 0x8, 0x1f ;  /* 0x09001f0099967f89 */ /* 0x00122400000e0000 */
.L_x_6548:
        /* <DEDUP_REMOVED lines=13> */
.L_x_6458:
[----:B------:R-:W-:Y:S05]  /*5670*/  BSYNC B1 ;  /* 0x0000000000017941 */ /* 0x000fea0003800000 */
.L_x_6457:
[----:B------:R-:W-:Y:S01]  /*5680*/  ISETP.GT.U32.AND P0, PT, R238, 0xf, PT ;  /* 0x0000000fee00780c */ /* 0x000fe20003f04070 */
[----:B------:R-:W-:Y:S10]  /*5690*/  BRA.DIV ~URZ, `(.L_x_6459) ;  /* 0x000069b27f007947 */ /* 0x000ff4000b800000 */
[----:B------:R1:W4:Y:S02]  /*56a0*/  SHFL.DOWN PT, R238, R154, 0x10, 0x1f ;  /* 0x0a001f009aee7f89 */ /* 0x00032400000e0000 */
.L_x_6549:
[----:B------:R-:W-:Y:S05]  /*56b0*/  BRA.DIV ~URZ, `(.L_x_6460) ;  /* 0x00006a127f007947 */ /* 0x000fea000b800000 */
[----:B--2---:R2:W1:Y:S04]  /*56c0*/  SHFL.DOWN PT, R151, R155, 0x10, 0x1f ;  /* 0x0a001f009b977f89 */ /* 0x00446800000e0000 */
[----:B---3--:R2:W3:Y:S04]  /*56d0*/  SHFL.DOWN PT, R239, R152, 0x10, 0x1f ;  /* 0x0a001f0098ef7f89 */ /* 0x0084e800000e0000 */
[----:B0-----:R2:W0:Y:S02]  /*56e0*/  SHFL.DOWN PT, R150, R153, 0x10, 0x1f ;  /* 0x0a001f0099967f89 */ /* 0x00142400000e0000 */
.L_x_6550:
[----:B------:R-:W-:Y:S01]  /*56f0*/  BSSY B1, `(.L_x_6461) ;  /* 0x000000d000017945 */ /* 0x000fe20003800000 */
[----:B------:R-:W-:Y:S05]  /*5700*/  @P0 BRA `(.L_x_6462) ;  /* 0x000000b000000947 */ /* 0x000fea0003800000 */
[C---:B---3--:R-:W-:Y:S02]  /*5710*/  FMUL.FTZ R149, R155.reuse, R239 ;  /* 0x000000ef9b957220 */ /* 0x048fe40000410000 */
[----:B0-----:R-:W-:-:S02]  /*5720*/  FMUL.FTZ R148, R155, R150 ;  /* 0x000000969b947220 */ /* 0x001fc40000410000 */
[C---:B------:R-:W-:Y:S02]  /*5730*/  FFMA.FTZ R150, R154.reuse, R150, R149 ;  /* 0x000000969a967223 */ /* 0x040fe40000010095 */
[C---:B-1----:R-:W-:Y:S02]  /*5740*/  FMUL.FTZ R149, R155.reuse, R151 ;  /* 0x000000979b957220 */ /* 0x042fe40000410000 */
[-C--:B--2-4-:R-:W-:Y:S02]  /*5750*/  FMUL.FTZ R155, R155, R238.reuse ;  /* 0x000000ee9b9b7220 */ /* 0x094fe40000410000 */
[C---:B------:R-:W-:Y:S02]  /*5760*/  FFMA.FTZ R149, R154.reuse, R238, -R149 ;  /* 0x000000ee9a957223 */ /* 0x040fe40000010895 */
[C---:B------:R-:W-:Y:S02]  /*5770*/  FFMA.FTZ R239, R154.reuse, R239, -R148 ;  /* 0x000000ef9aef7223 */ /* 0x040fe40000010894 */
[----:B------:R-:W-:Y:S01]  /*5780*/  FFMA.FTZ R155, R154, R151, R155 ;  /* 0x000000979a9b7223 */ /* 0x000fe2000001009b */
[----:B------:R-:W-:Y:S01]  /*5790*/  MOV R154, R149 ;  /* 0x00000095009a7202 */ /* 0x000fe20000000f00 */
[----:B------:R-:W-:-:S02]  /*57a0*/  FADD.FTZ R152, R152, R239 ;  /* 0x000000ef98987221 */ /* 0x000fc40000010000 */
[----:B------:R-:W-:Y:S02]  /*57b0*/  FADD.FTZ R153, R153, R150 ;  /* 0x0000009699997221 */ /* 0x000fe40000010000 */
.L_x_6462:
[----:B------:R-:W-:Y:S05]  /*57c0*/  BSYNC B1 ;  /* 0x0000000000017941 */ /* 0x000fea0003800000 */
.L_x_6461:
[----:B------:R-:W-:Y:S05]  /*57d0*/  BRA.DIV ~URZ, `(.L_x_6463) ;  /* 0x00006a427f007947 */ /* 0x000fea000b800000 */
[----:B------:R-:W5:Y:S04]  /*57e0*/  SHFL.IDX PT, R148, R155, RZ, 0x1f ;  /* 0x00001fff9b947589 */ /* 0x000f6800000e0000 */
[----:B-1----:R-:W1:Y:S04]  /*57f0*/  SHFL.IDX PT, R151, R154, RZ, 0x1f ;  /* 0x00001fff9a977589 */ /* 0x002e6800000e0000 */
[----:B---3--:R-:W3:Y:S04]  /*5800*/  SHFL.IDX PT, R239, R152, RZ, 0x1f ;  /* 0x00001fff98ef7589 */ /* 0x008ee800000e0000 */
[----:B----4-:R-:W4:Y:S04]  /*5810*/  SHFL.IDX PT, R238, R153, RZ, 0x1f ;  /* 0x00001fff99ee7589 */ /* 0x010f2800000e0000 */
[----:B------:R-:W2:Y:S04]  /*5820*/  SHFL.DOWN PT, R154, R154, 0x1, 0x1f ;  /* 0x08201f009a9a7f89 */ /* 0x000ea800000e0000 */
[----:B--2---:R-:W2:Y:S04]  /*5830*/  SHFL.DOWN PT, R155, R155, 0x1, 0x1f ;  /* 0x08201f009b9b7f89 */ /* 0x004ea800000e0000 */
[----:B------:R-:W0:Y:S01]  /*5840*/  SHFL.DOWN PT, R152, R152, 0x1, 0x1f ;  /* 0x08201f0098987f89 */ /* 0x000e2200000e0000 */
[----:B-----5:R-:W-:-:S02]  /*5850*/  FMUL.FTZ R241, R147, R148 ;  /* 0x0000009493f17220 */ /* 0x020fc40000410000 */
[-C--:B------:R-:W-:Y:S01]  /*5860*/  FMUL.FTZ R242, R146, R148.reuse ;  /* 0x0000009492f27220 */ /* 0x080fe20000410000 */
[----:B------:R-:W0:Y:S01]  /*5870*/  SHFL.DOWN PT, R153, R153, 0x1, 0x1f ;  /* 0x08201f0099997f89 */ /* 0x000e2200000e0000 */
[CC--:B-1----:R-:W-:Y:S02]  /*5880*/  FMUL.FTZ R240, R144.reuse, R151.reuse ;  /* 0x0000009790f07220 */ /* 0x0c2fe40000410000 */
[-C--:B------:R-:W-:Y:S01]  /*5890*/  FMUL.FTZ R245, R144, R148.reuse ;  /* 0x0000009490f57220 */ /* 0x080fe20000410000 */
[----:B------:R-:W1:Y:S01]  /*58a0*/  SHFL.IDX PT, R243, R146, RZ, 0x1f ;  /* 0x00001fff92f37589 */ /* 0x000e6200000e0000 */
[-C--:B------:R-:W-:Y:S02]  /*58b0*/  FFMA.FTZ R241, R146, R151.reuse, -R241 ;  /* 0x0000009792f17223 */ /* 0x080fe400000108f1 */
[----:B------:R-:W-:Y:S01]  /*58c0*/  FFMA.FTZ R242, R147, R151, R242 ;  /* 0x0000009793f27223 */ /* 0x000fe200000100f2 */
[----:B------:R-:W0:Y:S04]  /*58d0*/  SHFL.IDX PT, R250, R147, RZ, 0x1f ;  /* 0x00001fff93fa7589 */ /* 0x000e2800000e0000 */
[----:B------:R-:W0:Y:S04]  /*58e0*/  SHFL.IDX PT, R244, R145, RZ, 0x1f ;  /* 0x00001fff91f47589 */ /* 0x000e2800000e0000 */
[----:B------:R5:W0:Y:S02]  /*58f0*/  SHFL.IDX PT, R246, R144, RZ, 0x1f ;  /* 0x00001fff90f67589 */ /* 0x000a2400000e0000 */
[----:B-----5:R-:W-:-:S02]  /*5900*/  FMUL.FTZ R144, R145, R148 ;  /* 0x0000009491907220 */ /* 0x020fc40000410000 */
.L_x_6551:
[----:B--234-:R-:W-:Y:S01]  /*5910*/  ISETP.NE.AND P0, PT, R0, 0x1f, PT ;  /* 0x0000001f0000780c */ /* 0x01cfe20003f05270 */
[----:B------:R-:W-:Y:S01]  /*5920*/  BSSY B1, `(.L_x_6464) ;  /* 0x0000011000017945 */ /* 0x000fe20003800000 */
[----:B------:R-:W-:Y:S01]  /*5930*/  FFMA.FTZ R145, R145, R151, R245 ;  /* 0x0000009791917223 */ /* 0x000fe200000100f5 */
[----:B0-----:R-:W-:-:S02]  /*5940*/  MOV R148, R246 ;  /* 0x000000f600947202 */ /* 0x001fc40000000f00 */
[----:B------:R-:W-:Y:S02]  /*5950*/  MOV R149, R244 ;  /* 0x000000f400957202 */ /* 0x000fe40000000f00 */
[----:B-1----:R-:W-:Y:S02]  /*5960*/  MOV R150, R243 ;  /* 0x000000f300967202 */ /* 0x002fe40000000f00 */
        /* <DEDUP_REMOVED lines=12> */
.L_x_6465:
[----:B------:R-:W-:Y:S05]  /*5a30*/  BSYNC B1 ;  /* 0x0000000000017941 */ /* 0x000fea0003800000 */
.L_x_6464:
[----:B------:R-:W0:Y:S01]  /*5a40*/  LDS.128 R152, [R249+0x4670] ;  /* 0x00467000f9987984 */ /* 0x000e220000000c00 */
[----:B------:R-:W-:-:S03]  /*5a50*/  FADD.FTZ R144, -R144, R240 ;  /* 0x000000f090907221 */ /* 0x000fc60000010100 */
        /* <DEDUP_REMOVED lines=10> */
[----:B------:R-:W-:Y:S02]  /*5b00*/  FADD.FTZ R155, R155, R244 ;  /* 0x000000f49b9b7221 */ /* 0x000fe40000010000 */
[----:B------:R-:W-:Y:S02]  /*5b10*/  FADD.FTZ R146, R241, R239 ;  /* 0x000000eff1927221 */ /* 0x000fe40000010000 */
[----:B------:R-:W-:Y:S01]  /*5b20*/  FADD.FTZ R147, R242, R238 ;  /* 0x000000eef2937221 */ /* 0x000fe20000010000 */
[----:B------:R1:W-:Y:S04]  /*5b30*/  STS.128 [R249+0x4660], R152 ;  /* 0x00466098f9007388 */ /* 0x0003e80000000c00 */
.L_x_6444:
[----:B------:R-:W-:Y:S05]  /*5b40*/  BSYNC B0 ;  /* 0x0000000000007941 */ /* 0x000fea0003800000 */
.L_x_6443:
[----:B------:R-:W-:Y:S01]  /*5b50*/  WARPSYNC 0xffffffff ;  /* 0xffffffff00007948 */ /* 0x000fe20003800000 */
[----:B------:R-:W-:Y:S01]  /*5b60*/  BAR.SYNC.DEFER_BLOCKING 0x0 ;  /* 0x0000000000007b1d */ /* 0x000fe20000010000 */
[----:B-1----:R-:W-:Y:S01]  /*5b70*/  FMUL.FTZ R150, R61, R224 ;  /* 0x000000e03d967220 */ /* 0x002fe20000410000 */
[----:B------:R-:W-:Y:S01]  /*5b80*/  ISETP.NE.AND P0, PT, R0, RZ, PT ;  /* 0x000000ff0000720c */ /* 0x000fe20003f05270 */
[----:B------:R-:W-:Y:S01]  /*5b90*/  FMUL.FTZ R153, R225, UR42 ;  /* 0x0000002ae1997c20 */ /* 0x000fe20008410000 */
[----:B------:R-:W-:Y:S01]  /*5ba0*/  ULEA UR28, UR19, 0xfffffc00, 0xa ;  /* 0xfffffc00131c7891 */ /* 0x000fe2000f8e503f */
[----:B------:R-:W-:Y:S01]  /*5bb0*/  FADD.FTZ R154, R108, R108 ;  /* 0x0000006c6c9a7221 */ /* 0x000fe20000010000 */
[----:B------:R-:W-:Y:S01]  /*5bc0*/  ULDC UR29, c[0x0][0x168] ;  /* 0x00005a00001d7ab9 */ /* 0x000fe20000000800 */
[----:B------:R-:W-:Y:S01]  /*5bd0*/  FFMA.FTZ R153, R224, UR43, R153 ;  /* 0x0000002be0997c23 */ /* 0x000fe20008010099 */
[----:B------:R-:W-:Y:S01]  /*5be0*/  UIADD3 UR28, -UR28, UR29, URZ ;  /* 0x0000001d1c1c7290 */ /* 0x000fe2000fffe13f */
[----:B------:R-:W-:Y:S01]  /*5bf0*/  FADD.FTZ R237, RZ, R237 ;  /* 0x000000edffed7221 */ /* 0x000fe20000010000 */
[----:B------:R-:W-:Y:S01]  /*5c00*/  BSSY B0, `(.L_x_6466) ;  /* 0x000022a000007945 */ /* 0x000fe20003800000 */
[----:B------:R-:W1:Y:S02]  /*5c10*/  LDS.64 R148, [R0.X16+0x4668] ;  /* 0x0046680000947984 */ /* 0x000e64000000ca00 */
[----:B-1----:R-:W-:-:S02]  /*5c20*/  FMUL.FTZ R151, R149, -R167 ;  /* 0x800000a795977220 */ /* 0x002fc40000410000 */
[C---:B------:R-:W-:Y:S02]  /*5c30*/  FMUL.FTZ R167, R148.reuse, -R167 ;  /* 0x800000a794a77220 */ /* 0x040fe40000410000 */
[-C--:B------:R-:W-:Y:S02]  /*5c40*/  FFMA.FTZ R148, R148, R166.reuse, -R151 ;  /* 0x000000a694947223 */ /* 0x080fe40000010897 */
[-C--:B------:R-:W-:Y:S02]  /*5c50*/  FMUL.FTZ R151, R61, R225.reuse ;  /* 0x000000e13d977220 */ /* 0x080fe40000410000 */
[----:B------:R-:W-:Y:S02]  /*5c60*/  FFMA.FTZ R149, R149, R166, R167 ;  /* 0x000000a695957223 */ /* 0x000fe400000100a7 */
        /* <DEDUP_REMOVED lines=58> */
[----:B------:R-:W-:Y:S02]  /*6010*/  FMUL.FTZ R151, R225, UR43 ;  /* 0x0000002be1977c20 */ /* 0x000fe40008410000 */
[----:B------:R-:W-:Y:S02]  /*6020*/  FFMA.FTZ R150, R154, R61, RZ ;  /* 0x0000003d9a967223 */ /* 0x000fe400000100ff */
[----:B------:R-:W-:Y:S02]  /*6030*/  FFMA.FTZ R152, R224, UR42, -R151 ;  /* 0x0000002ae0987c23 */ /* 0x000fe40008010897 */
[----:B------:R-:W-:-:S02]  /*6040*/  FFMA.FTZ R61, -R154, R153, -RZ ;  /* 0x000000999a3d7223 */ /* 0x000fc400000109ff */
[C---:B------:R-:W-:Y:S02]  /*6050*/  FFMA.FTZ R151, -R154.reuse, R60, RZ ;  /* 0x0000003c9a977223 */ /* 0x040fe400000101ff */
[----:B------:R-:W-:Y:S02]  /*6060*/  FADD.FTZ R153, R109, R109 ;  /* 0x0000006d6d997221 */ /* 0x000fe40000010000 */
[----:B------:R-:W-:Y:S02]  /*6070*/  FMUL.FTZ R60, R154, R152 ;  /* 0x000000989a3c7220 */ /* 0x000fe40000410000 */
[C---:B------:R-:W-:Y:S02]  /*6080*/  FMUL.FTZ R152, R222.reuse, UR42 ;  /* 0x0000002ade987c20 */ /* 0x040fe40008410000 */
[----:B------:R-:W-:Y:S02]  /*6090*/  FFMA.FTZ R151, -R153, R62, R151 ;  /* 0x0000003e99977223 */ /* 0x000fe40000010197 */
[----:B------:R-:W-:-:S02]  /*60a0*/  FMUL.FTZ R62, R222, UR43 ;  /* 0x0000002bde3e7c20 */ /* 0x000fc40008410000 */
[----:B------:R-:W-:Y:S02]  /*60b0*/  FFMA.FTZ R150, R153, R63, R150 ;  /* 0x0000003f99967223 */ /* 0x000fe40000010096 */
[C---:B------:R-:W-:Y:S02]  /*60c0*/  FFMA.FTZ R63, R223.reuse, UR43, R152 ;  /* 0x0000002bdf3f7c23 */ /* 0x040fe40008010098 */
[----:B------:R-:W-:Y:S02]  /*60d0*/  FADD.FTZ R152, R110, R110 ;  /* 0x0000006e6e987221 */ /* 0x000fe40000010000 */
[----:B------:R-:W-:Y:S02]  /*60e0*/  FFMA.FTZ R62, R223, UR42, -R62 ;  /* 0x0000002adf3e7c23 */ /* 0x000fe4000801083e */
[----:B------:R-:W-:Y:S02]  /*60f0*/  FFMA.FTZ R150, R152, R57, R150 ;  /* 0x0000003998967223 */ /* 0x000fe40000010096 */
[----:B------:R-:W-:-:S02]  /*6100*/  FMUL.FTZ R62, R153, R62 ;  /* 0x0000003e993e7220 */ /* 0x000fc40000410000 */
[----:B------:R-:W-:Y:S02]  /*6110*/  FFMA.FTZ R63, -R153, R63, -RZ ;  /* 0x0000003f993f7223 */ /* 0x000fe400000109ff */
[C---:B------:R-:W-:Y:S02]  /*6120*/  FMUL.FTZ R57, R221.reuse, UR43 ;  /* 0x0000002bdd397c20 */ /* 0x040fe40008410000 */
[----:B------:R-:W-:Y:S02]  /*6130*/  FMUL.FTZ R153, R221, UR42 ;  /* 0x0000002add997c20 */ /* 0x000fe40008410000 */
[----:B------:R-:W-:Y:S02]  /*6140*/  FFMA.FTZ R151, -R152, R56, R151 ;  /* 0x0000003898977223 */ /* 0x000fe40000010197 */
[C---:B------:R-:W-:Y:S02]  /*6150*/  FFMA.FTZ R56, R220.reuse, UR42, -R57 ;  /* 0x0000002adc387c23 */ /* 0x040fe40008010839 */
[----:B------:R-:W-:-:S02]  /*6160*/  FFMA.FTZ R57, R220, UR43, R153 ;  /* 0x0000002bdc397c23 */ /* 0x000fc40008010099 */
[----:B------:R-:W-:Y:S02]  /*6170*/  FADD.FTZ R153, R111, R111 ;  /* 0x0000006f6f997221 */ /* 0x000fe40000010000 */
[C---:B------:R-:W-:Y:S02]  /*6180*/  FMUL.FTZ R56, R152.reuse, R56 ;  /* 0x0000003898387220 */ /* 0x040fe40000410000 */
[----:B------:R-:W-:Y:S02]  /*6190*/  FFMA.FTZ R151, -R153, R58, R151 ;  /* 0x0000003a99977223 */ /* 0x000fe40000010197 */
[----:B------:R-:W-:Y:S02]  /*61a0*/  FFMA.FTZ R57, -R152, R57, -RZ ;  /* 0x0000003998397223 */ /* 0x000fe400000109ff */
[C---:B------:R-:W-:Y:S02]  /*61b0*/  FMUL.FTZ R58, R218.reuse, UR43 ;  /* 0x0000002bda3a7c20 */ /* 0x040fe40008410000 */
[----:B------:R-:W-:-:S02]  /*61c0*/  FMUL.FTZ R152, R218, UR42 ;  /* 0x0000002ada987c20 */ /* 0x000fc40008410000 */
[C---:B------:R-:W-:Y:S02]  /*61d0*/  FFMA.FTZ R58, R219.reuse, UR42, -R58 ;  /* 0x0000002adb3a7c23 */ /* 0x040fe4000801083a */
[----:B------:R-:W-:Y:S02]  /*61e0*/  FFMA.FTZ R152, R219, UR43, R152 ;  /* 0x0000002bdb987c23 */ /* 0x000fe40008010098 */
[C---:B------:R-:W-:Y:S02]  /*61f0*/  FFMA.FTZ R150, R153.reuse, R59, R150 ;  /* 0x0000003b99967223 */ /* 0x040fe40000010096 */
[C---:B------:R-:W-:Y:S02]  /*6200*/  FMUL.FTZ R59, R153.reuse, R58 ;  /* 0x0000003a993b7220 */ /* 0x040fe40000410000 */
[----:B------:R-:W-:Y:S02]  /*6210*/  FFMA.FTZ R58, -R153, R152, -RZ ;  /* 0x00000098993a7223 */ /* 0x000fe400000109ff */
[----:B------:R-:W-:-:S02]  /*6220*/  FADD.FTZ R152, R104, R104 ;  /* 0x0000006868987221 */ /* 0x000fc40000010000 */
[C---:B------:R-:W-:Y:S02]  /*6230*/  FMUL.FTZ R153, R217.reuse, UR42 ;  /* 0x0000002ad9997c20 */ /* 0x040fe40008410000 */
[C---:B------:R-:W-:Y:S02]  /*6240*/  FFMA.FTZ R150, R152.reuse, R53, R150 ;  /* 0x0000003598967223 */ /* 0x040fe40000010096 */
        /* <DEDUP_REMOVED lines=16> */
[----:B------:R-:W-:Y:S02]  /*6350*/  FMUL.FTZ R153, R213, UR42 ;  /* 0x0000002ad5997c20 */ /* 0x000fe40008410000 */
[----:B------:R-:W-:Y:S02]  /*6360*/  FFMA.FTZ R151, -R152, R48, R151 ;  /* 0x0000003098977223 */ /* 0x000fe40000010197 */
[----:B------:R-:W-:Y:S02]  /*6370*/  FFMA.FTZ R48, R212, UR43, R153 ;  /* 0x0000002bd4307c23 */ /* 0x000fe40008010099 */
[----:B------:R-:W-:Y:S02]  /*6380*/  FFMA.FTZ R150, R152, R49, R150 ;  /* 0x0000003198967223 */ /* 0x000fe40000010096 */
[----:B------:R-:W-:Y:S02]  /*6390*/  FADD.FTZ R153, R107, R107 ;  /* 0x0000006b6b997221 */ /* 0x000fe40000010000 */
[----:B------:R-:W-:-:S02]  /*63a0*/  FADD.FTZ R149, -R196, R149 ;  /* 0x00000095c4957221 */ /* 0x000fc40000010100 */
[----:B------:R-:W-:Y:S02]  /*63b0*/  FADD.FTZ R148, R195, R148 ;  /* 0x00000094c3947221 */ /* 0x000fe40000010000 */
[----:B------:R-:W-:Y:S02]  /*63c0*/  FFMA.FTZ R154, R153, R51, R150 ;  /* 0x00000033999a7223 */ /* 0x000fe40000010096 */
[CC--:B------:R-:W-:Y:S02]  /*63d0*/  FMUL.FTZ R51, R173.reuse, -R149.reuse ;  /* 0x80000095ad337220 */ /* 0x0c0fe40000410000 */
[----:B------:R-:W-:Y:S02]  /*63e0*/  FMUL.FTZ R173, R173, -R148 ;  /* 0x80000094adad7220 */ /* 0x000fe40000410000 */
[----:B------:R-:W-:Y:S02]  /*63f0*/  FMUL.FTZ R49, R213, UR43 ;  /* 0x0000002bd5317c20 */ /* 0x000fe40008410000 */
[----:B------:R-:W-:-:S02]  /*6400*/  FFMA.FTZ R173, R172, R149, R173 ;  /* 0x00000095acad7223 */ /* 0x000fc400000100ad */
[----:B------:R-:W-:Y:S02]  /*6410*/  FFMA.FTZ R150, R172, R148, -R51 ;  /* 0x00000094ac967223 */ /* 0x000fe40000010833 */
[----:B------:R-:W-:Y:S02]  /*6420*/  FFMA.FTZ R49, R212, UR42, -R49 ;  /* 0x0000002ad4317c23 */ /* 0x000fe40008010831 */
[----:B------:R-:W-:Y:S02]  /*6430*/  FADD.FTZ R194, -R194, R173 ;  /* 0x000000adc2c27221 */ /* 0x000fe40000010100 */
[----:B------:R-:W-:Y:S02]  /*6440*/  FADD.FTZ R193, R193, R150 ;  /* 0x00000096c1c17221 */ /* 0x000fe40000010000 */
[C---:B------:R-:W-:Y:S02]  /*6450*/  FMUL.FTZ R49, R152.reuse, R49 ;  /* 0x0000003198317220 */ /* 0x040fe40000410000 */
[----:B------:R-:W-:-:S02]  /*6460*/  FFMA.FTZ R48, -R152, R48, -RZ ;  /* 0x0000003098307223 */ /* 0x000fc400000109ff */
[----:B------:R-:W-:Y:S02]  /*6470*/  FFMA.FTZ R155, -R153, R50, R151 ;  /* 0x00000032999b7223 */ /* 0x000fe40000010197 */
[C---:B------:R-:W-:Y:S02]  /*6480*/  FMUL.FTZ R50, R210.reuse, UR43 ;  /* 0x0000002bd2327c20 */ /* 0x040fe40008410000 */
[----:B------:R-:W-:Y:S02]  /*6490*/  FMUL.FTZ R152, R210, UR42 ;  /* 0x0000002ad2987c20 */ /* 0x000fe40008410000 */
[C---:B------:R-:W-:Y:S02]  /*64a0*/  FMUL.FTZ R150, R171.reuse, -R194 ;  /* 0x800000c2ab967220 */ /* 0x040fe40000410000 */
[----:B------:R-:W-:Y:S02]  /*64b0*/  FMUL.FTZ R171, R171, -R193 ;  /* 0x800000c1abab7220 */ /* 0x000fe40000410000 */
[----:B------:R-:W-:-:S02]  /*64c0*/  FFMA.FTZ R50, R211, UR42, -R50 ;  /* 0x0000002ad3327c23 */ /* 0x000fc40008010832 */
[----:B------:R-:W-:Y:S02]  /*64d0*/  FFMA.FTZ R51, R211, UR43, R152 ;  /* 0x0000002bd3337c23 */ /* 0x000fe40008010098 */
[C---:B------:R-:W-:Y:S02]  /*64e0*/  FMUL.FTZ R151, R35.reuse, R230 ;  /* 0x000000e623977220 */ /* 0x040fe40000410000 */
[----:B------:R-:W-:Y:S02]  /*64f0*/  FMUL.FTZ R35, R35, R237 ;  /* 0x000000ed23237220 */ /* 0x000fe40000410000 */
[C---:B------:R-:W-:Y:S02]  /*6500*/  FFMA.FTZ R171, R170.reuse, R194, R171 ;  /* 0x000000c2aaab7223 */ /* 0x040fe400000100ab */
[----:B------:R-:W-:Y:S02]  /*6510*/  FFMA.FTZ R150, R170, R193, -R150 ;  /* 0x000000c1aa967223 */ /* 0x000fe40000010896 */
[----:B------:R-:W-:-:S02]  /*6520*/  FMUL.FTZ R50, R153, R50 ;  /* 0x0000003299327220 */ /* 0x000fc40000410000 */
[----:B------:R-:W-:Y:S02]  /*6530*/  FFMA.FTZ R51, -R153, R51, -RZ ;  /* 0x0000003399337223 */ /* 0x000fe400000109ff */
[C---:B------:R-:W-:Y:S02]  /*6540*/  FFMA.FTZ R151, R34.reuse, R237, R151 ;  /* 0x000000ed22977223 */ /* 0x040fe40000010097 */
[----:B------:R-:W-:Y:S02]  /*6550*/  FADD.FTZ R166, R99, R99 ;  /* 0x0000006363a67221 */ /* 0x000fe40000010000 */
[----:B------:R-:W-:Y:S02]  /*6560*/  FFMA.FTZ R35, R34, R230, -R35 ;  /* 0x000000e622237223 */ /* 0x000fe40000010823 */
[----:B------:R-:W-:Y:S02]  /*6570*/  FMUL.FTZ R153, R237, UR43 ;  /* 0x0000002bed997c20 */ /* 0x000fe40008410000 */
[----:B------:R-:W-:-:S02]  /*6580*/  FADD.FTZ R192, -R192, R171 ;  /* 0x000000abc0c07221 */ /* 0x000fc40000010100 */
[----:B------:R-:W-:Y:S02]  /*6590*/  FADD.FTZ R34, R191, R150 ;  /* 0x00000096bf227221 */ /* 0x000fe40000010000 */
[----:B------:R-:W-:Y:S02]  /*65a0*/  FMUL.FTZ R167, R237, UR42 ;  /* 0x0000002aeda77c20 */ /* 0x000fe40008410000 */
[----:B------:R-:W-:Y:S02]  /*65b0*/  FMUL.FTZ R152, R166, R151 ;  /* 0x00000097a6987220 */ /* 0x000fe40000410000 */
[C---:B------:R-:W-:Y:S02]  /*65c0*/  FFMA.FTZ R150, R230.reuse, UR42, -R153 ;  /* 0x0000002ae6967c23 */ /* 0x040fe40008010899 */
[----:B------:R-:W-:Y:S02]  /*65d0*/  FMUL.FTZ R151, R169, -R192 ;  /* 0x800000c0a9977220 */ /* 0x000fe40000410000 */
[----:B------:R-:W-:-:S02]  /*65e0*/  FFMA.FTZ R167, R230, UR43, R167 ;  /* 0x0000002be6a77c23 */ /* 0x000fc400080100a7 */
[----:B------:R-:W-:Y:S02]  /*65f0*/  FMUL.FTZ R169, R169, -R34 ;  /* 0x80000022a9a97220 */ /* 0x000fe40000410000 */
[C---:B------:R-:W-:Y:S02]  /*6600*/  FMUL.FTZ R153, R166.reuse, R35 ;  /* 0x00000023a6997220 */ /* 0x040fe40000410000 */
[C---:B------:R-:W-:Y:S02]  /*6610*/  FMUL.FTZ R35, R166.reuse, R150 ;  /* 0x00000096a6237220 */ /* 0x040fe40000410000 */
[----:B------:R-:W-:Y:S02]  /*6620*/  FFMA.FTZ R150, -R166, R167, -RZ ;  /* 0x000000a7a6967223 */ /* 0x000fe400000109ff */
[C---:B------:R-:W-:Y:S02]  /*6630*/  FFMA.FTZ R169, R168.reuse, R192, R169 ;  /* 0x000000c0a8a97223 */ /* 0x040fe400000100a9 */
[----:B------:R-:W-:-:S02]  /*6640*/  FFMA.FTZ R166, R168, R34, -R151 ;  /* 0x00000022a8a67223 */ /* 0x000fc40000010897 */
[----:B------:R-:W-:Y:S02]  /*6650*/  FADD.FTZ R170, R100, R100 ;  /* 0x0000006464aa7221 */ /* 0x000fe40000010000 */
[----:B------:R-:W-:Y:S02]  /*6660*/  FADD.FTZ R190, -R190, R169 ;  /* 0x000000a9bebe7221 */ /* 0x000fe40000010100 */
[----:B------:R-:W-:Y:S02]  /*6670*/  FADD.FTZ R189, R189, R166 ;  /* 0x000000a6bdbd7221 */ /* 0x000fe40000010000 */
[----:B------:R-:W-:Y:S02]  /*6680*/  FFMA.FTZ R168, R170, R45, R154 ;  /* 0x0000002daaa87223 */ /* 0x000fe4000001009a */
[----:B------:R-:W-:Y:S02]  /*6690*/  FMUL.FTZ R154, R165, -R190 ;  /* 0x800000bea59a7220 */ /* 0x000fe40000410000 */
[----:B------:R-:W-:-:S02]  /*66a0*/  FMUL.FTZ R167, R209, UR42 ;  /* 0x0000002ad1a77c20 */ /* 0x000fc40008410000 */
[-C--:B------:R-:W-:Y:S02]  /*66b0*/  FMUL.FTZ R165, R165, -R189.reuse ;  /* 0x800000bda5a57220 */ /* 0x080fe40000410000 */
[----:B------:R-:W-:Y:S02]  /*66c0*/  FFMA.FTZ R45, R208, UR43, R167 ;  /* 0x0000002bd02d7c23 */ /* 0x000fe400080100a7 */
[----:B------:R-:W-:Y:S02]  /*66d0*/  FFMA.FTZ R165, R164, R190, R165 ;  /* 0x000000bea4a57223 */ /* 0x000fe400000100a5 */
[----:B------:R-:W-:Y:S02]  /*66e0*/  FFMA.FTZ R167, -R170, R44, R155 ;  /* 0x0000002caaa77223 */ /* 0x000fe4000001019b */
[----:B------:R-:W-:Y:S02]  /*66f0*/  FFMA.FTZ R44, R164, R189, -R154 ;  /* 0x000000bda42c7223 */ /* 0x000fe4000001089a */
[----:B------:R-:W-:-:S02]  /*6700*/  FADD.FTZ R169, R101, R101 ;  /* 0x0000006565a97221 */ /* 0x000fc40000010000 */
[----:B------:R-:W-:Y:S02]  /*6710*/  FADD.FTZ R188, -R188, R165 ;  /* 0x000000a5bcbc7221 */ /* 0x000fe40000010100 */
[----:B------:R-:W-:Y:S02]  /*6720*/  FADD.FTZ R44, R187, R44 ;  /* 0x0000002cbb2c7221 */ /* 0x000fe40000010000 */
[----:B------:R-:W-:Y:S02]  /*6730*/  FFMA.FTZ R168, R169, R47, R168 ;  /* 0x0000002fa9a87223 */ /* 0x000fe400000100a8 */
[----:B------:R-:W-:Y:S02]  /*6740*/  FADD.FTZ R164, R102, R102 ;  /* 0x0000006666a47221 */ /* 0x000fe40000010000 */
[C---:B------:R-:W-:Y:S02]  /*6750*/  FMUL.FTZ R155, R163.reuse, -R188 ;  /* 0x800000bca39b7220 */ /* 0x040fe40000410000 */
[----:B------:R-:W-:-:S02]  /*6760*/  FMUL.FTZ R163, R163, -R44 ;  /* 0x8000002ca3a37220 */ /* 0x000fc40000410000 */
[----:B------:R-:W-:Y:S02]  /*6770*/  FFMA.FTZ R167, -R169, R46, R167 ;  /* 0x0000002ea9a77223 */ /* 0x000fe400000101a7 */
[----:B------:R-:W-:Y:S02]  /*6780*/  FFMA.FTZ R168, R164, R41, R168 ;  /* 0x00000029a4a87223 */ /* 0x000fe400000100a8 */
[C---:B------:R-:W-:Y:S02]  /*6790*/  FFMA.FTZ R46, R162.reuse, R44, -R155 ;  /* 0x0000002ca22e7223 */ /* 0x040fe4000001089b */
[C---:B------:R-:W-:Y:S02]  /*67a0*/  FMUL.FTZ R41, R205.reuse, UR43 ;  /* 0x0000002bcd297c20 */ /* 0x040fe40008410000 */
[----:B------:R-:W-:Y:S02]  /*67b0*/  FMUL.FTZ R155, R205, UR42 ;  /* 0x0000002acd9b7c20 */ /* 0x000fe40008410000 */
[----:B------:R-:W-:-:S02]  /*67c0*/  FFMA.FTZ R163, R162, R188, R163 ;  /* 0x000000bca2a37223 */ /* 0x000fc400000100a3 */
[C---:B------:R-:W-:Y:S02]  /*67d0*/  FFMA.FTZ R41, R204.reuse, UR42, -R41 ;  /* 0x0000002acc297c23 */ /* 0x040fe40008010829 */
[----:B------:R-:W-:Y:S02]  /*67e0*/  FFMA.FTZ R155, R204, UR43, R155 ;  /* 0x0000002bcc9b7c23 */ /* 0x000fe4000801009b */
[----:B------:R-:W-:Y:S02]  /*67f0*/  FADD.FTZ R186, -R186, R163 ;  /* 0x000000a3baba7221 */ /* 0x000fe40000010100 */
[----:B------:R-:W-:Y:S02]  /*6800*/  FADD.FTZ R185, R185, R46 ;  /* 0x0000002eb9b97221 */ /* 0x000fe40000010000 */
[C---:B------:R-:W-:Y:S02]  /*6810*/  FMUL.FTZ R46, R164.reuse, R41 ;  /* 0x00000029a42e7220 */ /* 0x040fe40000410000 */
[----:B------:R-:W-:-:S02]  /*6820*/  FFMA.FTZ R41, -R164, R155, -RZ ;  /* 0x0000009ba4297223 */ /* 0x000fc400000109ff */
[C---:B------:R-:W-:Y:S02]  /*6830*/  FMUL.FTZ R155, R161.reuse, -R186 ;  /* 0x800000baa19b7220 */ /* 0x040fe40000410000 */
[-C--:B------:R-:W-:Y:S02]  /*6840*/  FMUL.FTZ R161, R161, -R185.reuse ;  /* 0x800000b9a1a17220 */ /* 0x080fe40000410000 */
[----:B------:R-:W-:Y:S02]  /*6850*/  FFMA.FTZ R167, -R164, R40, R167 ;  /* 0x00000028a4a77223 */ /* 0x000fe400000101a7 */
[C---:B------:R-:W-:Y:S02]  /*6860*/  FFMA.FTZ R161, R160.reuse, R186, R161 ;  /* 0x000000baa0a17223 */ /* 0x040fe400000100a1 */
[----:B------:R-:W-:Y:S02]  /*6870*/  FFMA.FTZ R40, R160, R185, -R155 ;  /* 0x000000b9a0287223 */ /* 0x000fe4000001089b */
[----:B------:R-:W-:-:S02]  /*6880*/  FMUL.FTZ R166, R206, UR42 ;  /* 0x0000002acea67c20 */ /* 0x000fc40008410000 */
[----:B------:R-:W-:Y:S02]  /*6890*/  FADD.FTZ R184, -R184, R161 ;  /* 0x000000a1b8b87221 */ /* 0x000fe40000010100 */
[----:B------:R-:W-:Y:S02]  /*68a0*/  FADD.FTZ R40, R183, R40 ;  /* 0x00000028b7287221 */ /* 0x000fe40000010000 */
[----:B------:R-:W-:Y:S02]  /*68b0*/  FFMA.FTZ R47, R207, UR43, R166 ;  /* 0x0000002bcf2f7c23 */ /* 0x000fe400080100a6 */
[----:B------:R-:W-:Y:S02]  /*68c0*/  FMUL.FTZ R161, R159, -R184 ;  /* 0x800000b89fa17220 */ /* 0x000fe40000410000 */
[----:B------:R-:W-:Y:S02]  /*68d0*/  FADD.FTZ R166, R103, R103 ;  /* 0x0000006767a67221 */ /* 0x000fe40000010000 */
[----:B------:R-:W-:-:S02]  /*68e0*/  FMUL.FTZ R159, R159, -R40 ;  /* 0x800000289f9f7220 */ /* 0x000fc40000410000 */
[----:B------:R-:W-:Y:S02]  /*68f0*/  FFMA.FTZ R167, -R166, R42, R167 ;  /* 0x0000002aa6a77223 */ /* 0x000fe400000101a7 */
[C---:B------:R-:W-:Y:S02]  /*6900*/  FFMA.FTZ R159, R158.reuse, R184, R159 ;  /* 0x000000b89e9f7223 */ /* 0x040fe4000001009f */
[----:B------:R-:W-:Y:S02]  /*6910*/  FFMA.FTZ R42, R158, R40, -R161 ;  /* 0x000000289e2a7223 */ /* 0x000fe400000108a1 */
[----:B------:R-:W-:Y:S02]  /*6920*/  FMUL.FTZ R162, R202, UR43 ;  /* 0x0000002bcaa27c20 */ /* 0x000fe40008410000 */
[----:B------:R-:W-:Y:S02]  /*6930*/  FFMA.FTZ R168, R166, R43, R168 ;  /* 0x0000002ba6a87223 */ /* 0x000fe400000100a8 */
[----:B------:R-:W-:-:S02]  /*6940*/  FADD.FTZ R160, R96, R96 ;  /* 0x0000006060a07221 */ /* 0x000fc40000010000 */
[----:B------:R-:W-:Y:S02]  /*6950*/  FADD.FTZ R182, -R182, R159 ;  /* 0x0000009fb6b67221 */ /* 0x000fe40000010100 */
[----:B------:R-:W-:Y:S02]  /*6960*/  FADD.FTZ R179, R179, R42 ;  /* 0x0000002ab3b37221 */ /* 0x000fe40000010000 */
[----:B------:R-:W-:Y:S02]  /*6970*/  FFMA.FTZ R155, R203, UR42, -R162 ;  /* 0x0000002acb9b7c23 */ /* 0x000fe400080108a2 */
[----:B------:R-:W-:Y:S02]  /*6980*/  FFMA.FTZ R168, R160, R37, R168 ;  /* 0x00000025a0a87223 */ /* 0x000fe400000100a8 */
[----:B------:R-:W-:Y:S02]  /*6990*/  FADD.FTZ R162, R97, R97 ;  /* 0x0000006161a27221 */ /* 0x000fe40000010000 */
[----:B------:R-:W-:-:S02]  /*69a0*/  FMUL.FTZ R158, R157, -R182 ;  /* 0x800000b69d9e7220 */ /* 0x000fc40000410000 */
[----:B------:R-:W-:Y:S02]  /*69b0*/  FMUL.FTZ R157, R157, -R179 ;  /* 0x800000b39d9d7220 */ /* 0x000fe40000410000 */
[----:B------:R-:W-:Y:S02]  /*69c0*/  FFMA.FTZ R168, R162, R39, R168 ;  /* 0x00000027a2a87223 */ /* 0x000fe400000100a8 */
[----:B------:R-:W-:Y:S02]  /*69d0*/  FMUL.FTZ R39, R227, UR43 ;  /* 0x0000002be3277c20 */ /* 0x000fe40008410000 */
[----:B------:R-:W-:Y:S02]  /*69e0*/  FFMA.FTZ R167, -R160, R36, R167 ;  /* 0x00000024a0a77223 */ /* 0x000fe400000101a7 */
[C---:B------:R-:W-:Y:S02]  /*69f0*/  FFMA.FTZ R157, R156.reuse, R182, R157 ;  /* 0x000000b69c9d7223 */ /* 0x040fe4000001009d */
[----:B------:R-:W-:-:S02]  /*6a00*/  FFMA.FTZ R36, R156, R179, -R158 ;  /* 0x000000b39c247223 */ /* 0x000fc4000001089e */
[----:B------:R-:W-:Y:S02]  /*6a10*/  FMUL.FTZ R159, R227, UR42 ;  /* 0x0000002ae39f7c20 */ /* 0x000fe40008410000 */
[----:B------:R-:W-:Y:S02]  /*6a20*/  FFMA.FTZ R39, R226, UR42, -R39 ;  /* 0x0000002ae2277c23 */ /* 0x000fe40008010827 */
[----:B------:R-:W-:Y:S02]  /*6a30*/  FADD.FTZ R178, -R178, R157 ;  /* 0x0000009db2b27221 */ /* 0x000fe40000010100 */
[----:B------:R-:W-:Y:S02]  /*6a40*/  FADD.FTZ R36, R177, R36 ;  /* 0x00000024b1247221 */ /* 0x000fe40000010000 */
[----:B------:R-:W-:Y:S02]  /*6a50*/  FFMA.FTZ R156, R226, UR43, R159 ;  /* 0x0000002be29c7c23 */ /* 0x000fe4000801009f */
[----:B------:R-:W-:-:S02]  /*6a60*/  FMUL.FTZ R159, R162, R39 ;  /* 0x00000027a29f7220 */ /* 0x000fc40000410000 */
[C---:B------:R-:W-:Y:S02]  /*6a70*/  FMUL.FTZ R39, R31.reuse, -R178 ;  /* 0x800000b21f277220 */ /* 0x040fe40000410000 */
[----:B------:R-:W-:Y:S02]  /*6a80*/  FMUL.FTZ R31, R31, -R36 ;  /* 0x800000241f1f7220 */ /* 0x000fe40000410000 */
[----:B------:R-:W-:Y:S02]  /*6a90*/  FFMA.FTZ R167, -R162, R38, R167 ;  /* 0x00000026a2a77223 */ /* 0x000fe400000101a7 */
        /* <DEDUP_REMOVED lines=10> */
[----:B------:R-:W-:Y:S02]  /*6b40*/  FMUL.FTZ R37, R181, UR43 ;  /* 0x0000002bb5257c20 */ /* 0x000fe40008410000 */
[C---:B------:R-:W-:Y:S02]  /*6b50*/  FMUL.FTZ R29, R27.reuse, -R174 ;  /* 0x800000ae1b1d7220 */ /* 0x040fe40000410000 */
        /* <DEDUP_REMOVED lines=21> */
[----:B------:R-:W-:Y:S02]  /*6cb0*/  FADD.FTZ R233, -R233, R22 ;  /* 0x00000016e9e97221 */ /* 0x000fe40000010100 */
[----:B------:R-:W-:Y:S02]  /*6cc0*/  FADD.FTZ R234, R234, R21 ;  /* 0x00000015eaea7221 */ /* 0x000fe40000010000 */
[----:B------:R-:W-:Y:S02]  /*6cd0*/  FMUL.FTZ R161, R181, UR42 ;  /* 0x0000002ab5a17c20 */ /* 0x000fe40008410000 */
[C---:B------:R-:W-:Y:S02]  /*6ce0*/  FMUL.FTZ R21, R19.reuse, -R233 ;  /* 0x800000e913157220 */ /* 0x040fe40000410000 */
[----:B------:R-:W-:Y:S02]  /*6cf0*/  FFMA.FTZ R37, R180, UR42, -R37 ;  /* 0x0000002ab4257c23 */ /* 0x000fe40008010825 */
[----:B------:R-:W-:-:S02]  /*6d00*/  FMUL.FTZ R19, R19, -R234 ;  /* 0x800000ea13137220 */ /* 0x000fc40000410000 */
[----:B------:R-:W-:Y:S02]  /*6d10*/  FFMA.FTZ R161, R180, UR43, R161 ;  /* 0x0000002bb4a17c23 */ /* 0x000fe400080100a1 */
[----:B------:R-:W-:Y:S02]  /*6d20*/  FFMA.FTZ R157, -R162, R156, -RZ ;  /* 0x0000009ca29d7223 */ /* 0x000fe400000109ff */
[----:B------:R-:W-:Y:S02]  /*6d30*/  FMUL.FTZ R156, R228, UR43 ;  /* 0x0000002be49c7c20 */ /* 0x000fe40008410000 */
[----:B------:R-:W-:Y:S02]  /*6d40*/  FFMA.FTZ R21, R18, R234, -R21 ;  /* 0x000000ea12157223 */ /* 0x000fe40000010815 */
[----:B------:R-:W-:Y:S02]  /*6d50*/  FMUL.FTZ R42, R160, R37 ;  /* 0x00000025a02a7220 */ /* 0x000fe40000410000 */
[----:B------:R-:W-:-:S02]  /*6d60*/  FFMA.FTZ R18, R18, R233, R19 ;  /* 0x000000e912127223 */ /* 0x000fc40000010013 */
[----:B------:R-:W-:Y:S02]  /*6d70*/  FFMA.FTZ R37, -R160, R161, -RZ ;  /* 0x000000a1a0257223 */ /* 0x000fe400000109ff */
[----:B------:R-:W-:Y:S02]  /*6d80*/  FADD.FTZ R160, R98, R98 ;  /* 0x0000006262a07221 */ /* 0x000fe40000010000 */
[----:B------:R-:W-:Y:S02]  /*6d90*/  FFMA.FTZ R156, R229, UR42, -R156 ;  /* 0x0000002ae59c7c23 */ /* 0x000fe4000801089c */
[----:B------:R-:W-:Y:S02]  /*6da0*/  FADD.FTZ R20, R125, UR5 ;  /* 0x000000057d147e21 */ /* 0x000fe40008010000 */
[----:B------:R-:W-:Y:S02]  /*6db0*/  FADD.FTZ R235, -R235, R18 ;  /* 0x00000012ebeb7221 */ /* 0x000fe40000010100 */
[----:B------:R-:W-:-:S02]  /*6dc0*/  FADD.FTZ R22, R124, UR5 ;  /* 0x000000057c167e21 */ /* 0x000fc40008010000 */
[----:B------:R-:W-:Y:S02]  /*6dd0*/  FADD.FTZ R27, R236, R21 ;  /* 0x00000015ec1b7221 */ /* 0x000fe40000010000 */
[C---:B------:R-:W-:Y:S01]  /*6de0*/  FFMA.FTZ R167, -R160.reuse, R32, R167 ;  /* 0x00000020a0a77223 */ /* 0x040fe200000101a7 */
[----:B------:R-:W-:Y:S01]  /*6df0*/  MOV R32, UR7 ;  /* 0x0000000700207c02 */ /* 0x000fe20008000f00 */
[----:B------:R-:W-:Y:S01]  /*6e00*/  FMUL.FTZ R31, R160, R156 ;  /* 0x0000009ca01f7220 */ /* 0x000fe20000410000 */
[----:B------:R-:W-:Y:S01]  /*6e10*/  SHF.L.U32 R156, R0, 0x5, RZ ;  /* 0x00000005009c7819 */ /* 0x000fe200000006ff */
[----:B------:R-:W-:Y:S02]  /*6e20*/  FMUL.FTZ R30, R20, R234 ;  /* 0x000000ea141e7220 */ /* 0x000fe40000410000 */
[----:B------:R-:W-:Y:S01]  /*6e30*/  FMUL.FTZ R18, R22, R235 ;  /* 0x000000eb16127220 */ /* 0x000fe20000410000 */
[----:B------:R-:W-:Y:S01]  /*6e40*/  LEA.HI.SX32 R156, R156, R156, 0x1b ;  /* 0x0000009c9c9c7211 */ /* 0x000fe200078fdaff */
[----:B------:R-:W-:Y:S01]  /*6e50*/  FMUL.FTZ R29, R22, R27 ;  /* 0x0000001b161d7220 */ /* 0x000fe20000410000 */
[----:B0-----:R0:W-:Y:S01]  /*6e60*/  @!P0 STS.128 [R32.X16+0x5c60], R144 ;  /* 0x005c609020008388 */ /* 0x0011e2000000cc00 */
[----:B------:R-:W-:-:S02]  /*6e70*/  FADD.FTZ R223, -R3, R223 ;  /* 0x000000df03df7221 */ /* 0x000fc40000010100 */
[----:B------:R-:W-:Y:S01]  /*6e80*/  FMUL.FTZ R20, R20, R233 ;  /* 0x000000e914147220 */ /* 0x000fe20000410000 */
[----:B------:R1:W-:Y:S01]  /*6e90*/  STS [R156.X4+0x2164], R37 ;  /* 0x002164259c007388 */ /* 0x0003e20000004800 */
[----:B------:R-:W-:Y:S02]  /*6ea0*/  FMUL.FTZ R22, R222, R30 ;  /* 0x0000001ede167220 */ /* 0x000fe40000410000 */
[----:B------:R-:W-:Y:S01]  /*6eb0*/  FADD.FTZ R224, -R2, R224 ;  /* 0x000000e002e07221 */ /* 0x000fe20000010100 */
[----:B------:R2:W-:Y:S01]  /*6ec0*/  STS [R156.X4+0x2170], R31 ;  /* 0x0021701f9c007388 */ /* 0x0005e20000004800 */
[C---:B------:R-:W-:Y:S02]  /*6ed0*/  FMUL.FTZ R19, R225.reuse, R18 ;  /* 0x00000012e1137220 */ /* 0x040fe40000410000 */
[----:B------:R-:W-:Y:S01]  /*6ee0*/  FMUL.FTZ R21, R225, R29 ;  /* 0x0000001de1157220 */ /* 0x000fe20000410000 */
[----:B------:R3:W-:Y:S01]  /*6ef0*/  STS [R156.X4+0x2154], R41 ;  /* 0x002154299c007388 */ /* 0x0007e20000004800 */
[----:B------:R-:W-:-:S02]  /*6f00*/  FFMA.FTZ R22, R223, R20, -R22 ;  /* 0x00000014df167223 */ /* 0x000fc40000010816 */
[----:B------:R-:W-:Y:S01]  /*6f10*/  FMUL.FTZ R20, R222, R20 ;  /* 0x00000014de147220 */ /* 0x000fe20000410000 */
[----:B------:R-:W-:Y:S01]  /*6f20*/  STS [R156.X4+0x2160], R42 ;  /* 0x0021602a9c007388 */ /* 0x000fe20000004800 */
[----:B0-----:R-:W-:Y:S02]  /*6f30*/  FADD.FTZ R32, R126, UR5 ;  /* 0x000000057e207e21 */ /* 0x001fe40008010000 */
[----:B------:R-:W-:Y:S01]  /*6f40*/  FFMA.FTZ R19, R29, R224, R19 ;  /* 0x000000e01d137223 */ /* 0x000fe20000010013 */
[----:B------:R-:W-:Y:S01]  /*6f50*/  STS [R156.X4+0x2150], R46 ;  /* 0x0021502e9c007388 */ /* 0x000fe20000004800 */
[----:B------:R-:W-:Y:S02]  /*6f60*/  FFMA.FTZ R21, R224, R18, -R21 ;  /* 0x00000012e0157223 */ /* 0x000fe40000010815 */
[----:B------:R-:W-:Y:S01]  /*6f70*/  FMUL.FTZ R26, R32, R25 ;  /* 0x00000019201a7220 */ /* 0x000fe20000410000 */
[----:B------:R-:W-:Y:S01]  /*6f80*/  STS [R156.X4+0x2178], R35 ;  /* 0x002178239c007388 */ /* 0x000fe20000004800 */
[----:B-1----:R-:W-:-:S02]  /*6f90*/  FADD.FTZ R37, R127, UR5 ;  /* 0x000000057f257e21 */ /* 0x002fc40008010000 */
[----:B------:R-:W-:Y:S01]  /*6fa0*/  FFMA.FTZ R20, R30, R223, R20 ;  /* 0x000000df1e147223 */ /* 0x000fe20000010014 */
[----:B------:R-:W-:Y:S01]  /*6fb0*/  STS [R156.X4+0x212c], R54 ;  /* 0x00212c369c007388 */ /* 0x000fe20000004800 */
[----:B------:R-:W-:Y:S02]  /*6fc0*/  FADD.FTZ R19, RZ, R19 ;  /* 0x00000013ff137221 */ /* 0x000fe40000010000 */
[----:B------:R-:W-:Y:S01]  /*6fd0*/  FMUL.FTZ R164, R202, UR42 ;  /* 0x0000002acaa47c20 */ /* 0x000fe20008410000 */
[----:B------:R-:W-:Y:S01]  /*6fe0*/  STS [R156.X4+0x2110], R56 ;  /* 0x002110389c007388 */ /* 0x000fe20000004800 */
[----:B--2---:R-:W-:Y:S02]  /*6ff0*/  FADD.FTZ R31, -R4, R220 ;  /* 0x000000dc041f7221 */ /* 0x004fe40000010100 */
[----:B------:R-:W-:Y:S01]  /*7000*/  FMUL.FTZ R18, R32, R231 ;  /* 0x000000e720127220 */ /* 0x000fe20000410000 */
[----:B------:R-:W-:Y:S01]  /*7010*/  STS [R156.X4+0x211c], R58 ;  /* 0x00211c3a9c007388 */ /* 0x000fe20000004800 */
[----:B------:R-:W-:-:S02]  /*7020*/  FMUL.FTZ R23, R221, R26 ;  /* 0x0000001add177220 */ /* 0x000fc40000410000 */
[----:B------:R-:W-:Y:S01]  /*7030*/  FADD.FTZ R21, RZ, R21 ;  /* 0x00000015ff157221 */ /* 0x000fe20000010000 */
[----:B------:R-:W-:Y:S01]  /*7040*/  STS [R156.X4+0x2124], R53 ;  /* 0x002124359c007388 */ /* 0x000fe20000004800 */
[----:B------:R-:W-:Y:S02]  /*7050*/  FFMA.FTZ R168, R160, R33, R168 ;  /* 0x00000021a0a87223 */ /* 0x000fe400000100a8 */
[----:B------:R-:W-:Y:S01]  /*7060*/  FMUL.FTZ R32, R37, R24 ;  /* 0x0000001825207220 */ /* 0x000fe20000410000 */
[----:B------:R-:W-:Y:S01]  /*7070*/  STS [R156.X4+0x2120], R52 ;  /* 0x002120349c007388 */ /* 0x000fe20000004800 */
[----:B------:R-:W-:Y:S02]  /*7080*/  FADD.FTZ R33, R120, UR5 ;  /* 0x0000000578217e21 */ /* 0x000fe40008010000 */
[----:B------:R-:W-:Y:S01]  /*7090*/  FADD.FTZ R19, R19, R20 ;  /* 0x0000001413137221 */ /* 0x000fe20000010000 */
[----:B------:R-:W-:Y:S01]  /*70a0*/  STS [R156.X4+0x217c], R150 ;  /* 0x00217c969c007388 */ /* 0x000fe20000004800 */
[----:B------:R-:W-:-:S02]  /*70b0*/  FFMA.FTZ R43, R203, UR43, R164 ;  /* 0x0000002bcb2b7c23 */ /* 0x000fc400080100a4 */
[-C--:B------:R-:W-:Y:S01]  /*70c0*/  FFMA.FTZ R20, R31, R18.reuse, -R23 ;  /* 0x000000121f147223 */ /* 0x080fe20000010817 */
[----:B------:R-:W-:Y:S01]  /*70d0*/  STS [R156.X4+0x2100], R60 ;  /* 0x0021003c9c007388 */ /* 0x000fe20000004800 */
[----:B------:R-:W-:Y:S02]  /*70e0*/  FADD.FTZ R21, R21, R22 ;  /* 0x0000001615157221 */ /* 0x000fe40000010000 */
[----:B------:R-:W-:Y:S01]  /*70f0*/  FMUL.FTZ R18, R221, R18 ;  /* 0x00000012dd127220 */ /* 0x000fe20000410000 */
[----:B------:R-:W-:Y:S01]  /*7100*/  STS [R156.X4+0x2104], R61 ;  /* 0x0021043d9c007388 */ /* 0x000fe20000004800 */
[----:B------:R-:W-:Y:S02]  /*7110*/  FADD.FTZ R219, -R5, R219 ;  /* 0x000000db05db7221 */ /* 0x000fe40000010100 */
[----:B------:R-:W-:Y:S01]  /*7120*/  FMUL.FTZ R22, R37, R200 ;  /* 0x000000c825167220 */ /* 0x000fe20000410000 */
[----:B------:R-:W-:Y:S01]  /*7130*/  STS [R156.X4+0x2108], R62 ;  /* 0x0021083e9c007388 */ /* 0x000fe20000004800 */
[----:B------:R-:W-:-:S02]  /*7140*/  FMUL.FTZ R23, R218, R32 ;  /* 0x00000020da177220 */ /* 0x000fc40000410000 */
[----:B------:R-:W-:Y:S01]  /*7150*/  FMUL.FTZ R37, R33, R199 ;  /* 0x000000c721257220 */ /* 0x000fe20000410000 */
[----:B------:R-:W-:Y:S01]  /*7160*/  STS [R156.X4+0x210c], R63 ;  /* 0x00210c3f9c007388 */ /* 0x000fe20000004800 */
[----:B------:R-:W-:Y:S02]  /*7170*/  FFMA.FTZ R43, -R166, R43, -RZ ;  /* 0x0000002ba62b7223 */ /* 0x000fe400000109ff */
[----:B------:R-:W-:Y:S01]  /*7180*/  FFMA.FTZ R18, R26, R31, R18 ;  /* 0x0000001f1a127223 */ /* 0x000fe20000010012 */
[----:B------:R-:W-:Y:S01]  /*7190*/  STS [R156.X4+0x2114], R57 ;  /* 0x002114399c007388 */ /* 0x000fe20000004800 */
[-C--:B------:R-:W-:Y:S02]  /*71a0*/  FFMA.FTZ R23, R219, R22.reuse, -R23 ;  /* 0x00000016db177223 */ /* 0x080fe40000010817 */
[----:B------:R-:W-:Y:S01]  /*71b0*/  FADD.FTZ R216, -R6, R216 ;  /* 0x000000d806d87221 */ /* 0x000fe20000010100 */
[----:B------:R0:W-:Y:S01]  /*71c0*/  STS [R156.X4+0x215c], R43 ;  /* 0x00215c2b9c007388 */ /* 0x0001e20000004800 */
[----:B------:R-:W-:-:S02]  /*71d0*/  FMUL.FTZ R22, R218, R22 ;  /* 0x00000016da167220 */ /* 0x000fc40000410000 */
[----:B------:R-:W-:Y:S01]  /*71e0*/  FMUL.FTZ R33, R33, R198 ;  /* 0x000000c621217220 */ /* 0x000fe20000410000 */
[----:B------:R-:W-:Y:S01]  /*71f0*/  STS [R156.X4+0x2118], R59 ;  /* 0x0021183b9c007388 */ /* 0x000fe20000004800 */
[----:B------:R-:W-:Y:S02]  /*7200*/  FMUL.FTZ R38, R217, R37 ;  /* 0x00000025d9267220 */ /* 0x000fe40000410000 */
[----:B---3--:R-:W-:Y:S01]  /*7210*/  FADD.FTZ R41, R121, UR5 ;  /* 0x0000000579297e21 */ /* 0x008fe20008010000 */
[----:B------:R-:W-:Y:S01]  /*7220*/  STS [R156.X4+0x2128], R55 ;  /* 0x002128379c007388 */ /* 0x000fe20000004800 */
[----:B------:R-:W-:Y:S02]  /*7230*/  FADD.FTZ R20, R21, R20 ;  /* 0x0000001415147221 */ /* 0x000fe40000010000 */
[----:B------:R-:W-:Y:S01]  /*7240*/  FADD.FTZ R18, R19, R18 ;  /* 0x0000001213127221 */ /* 0x000fe20000010000 */
[----:B------:R-:W-:Y:S01]  /*7250*/  STS [R156.X4+0x2130], R49 ;  /* 0x002130319c007388 */ /* 0x000fe20000004800 */
[----:B------:R-:W-:-:S02]  /*7260*/  FFMA.FTZ R19, R32, R219, R22 ;  /* 0x000000db20137223 */ /* 0x000fc40000010016 */
[-C--:B0-----:R-:W-:Y:S01]  /*7270*/  FFMA.FTZ R43, R216, R33.reuse, -R38 ;  /* 0x00000021d82b7223 */ /* 0x081fe20000010826 */
[----:B------:R-:W-:Y:S01]  /*7280*/  STS [R156.X4+0x2134], R48 ;  /* 0x002134309c007388 */ /* 0x000fe20000004800 */
[----:B------:R-:W-:Y:S02]  /*7290*/  FMUL.FTZ R21, R217, R33 ;  /* 0x00000021d9157220 */ /* 0x000fe40000410000 */
[----:B------:R-:W-:Y:S01]  /*72a0*/  FMUL.FTZ R33, R41, R28 ;  /* 0x0000001c29217220 */ /* 0x000fe20000410000 */
[----:B------:R-:W-:Y:S01]  /*72b0*/  STS [R156.X4+0x2138], R50 ;  /* 0x002138329c007388 */ /* 0x000fe20000004800 */
[----:B------:R-:W-:Y:S02]  /*72c0*/  FADD.FTZ R20, R20, R23 ;  /* 0x0000001714147221 */ /* 0x000fe40000010000 */
[----:B------:R-:W-:Y:S01]  /*72d0*/  FADD.FTZ R23, R122, UR5 ;  /* 0x000000057a177e21 */ /* 0x000fe20008010000 */
[----:B------:R-:W-:Y:S01]  /*72e0*/  STS [R156.X4+0x213c], R51 ;  /* 0x00213c339c007388 */ /* 0x000fe20000004800 */
[----:B------:R-:W-:-:S02]  /*72f0*/  FADD.FTZ R18, R18, R19 ;  /* 0x0000001312127221 */ /* 0x000fc40000010000 */
[----:B------:R-:W-:Y:S01]  /*7300*/  FFMA.FTZ R21, R37, R216, R21 ;  /* 0x000000d825157223 */ /* 0x000fe20000010015 */
[----:B------:R-:W-:Y:S01]  /*7310*/  STS [R156.X4+0x2168], R159 ;  /* 0x0021689f9c007388 */ /* 0x000fe20000004800 */
[----:B------:R-:W-:Y:S02]  /*7320*/  FADD.FTZ R38, -R7, R215 ;  /* 0x000000d707267221 */ /* 0x000fe40000010100 */
[----:B------:R-:W-:Y:S01]  /*7330*/  FMUL.FTZ R19, R41, R174 ;  /* 0x000000ae29137220 */ /* 0x000fe20000410000 */
[----:B------:R-:W-:Y:S01]  /*7340*/  STS [R156.X4+0x216c], R157 ;  /* 0x00216c9d9c007388 */ /* 0x000fe20000004800 */
[----:B------:R-:W-:Y:S02]  /*7350*/  FMUL.FTZ R22, R214, R33 ;  /* 0x00000021d6167220 */ /* 0x000fe40000410000 */
[----:B------:R-:W-:Y:S02]  /*7360*/  FFMA.FTZ R45, -R170, R45, -RZ ;  /* 0x0000002daa2d7223 */ /* 0x000fe400000109ff */
[----:B------:R-:W-:-:S02]  /*7370*/  FMUL.FTZ R41, R23, R175 ;  /* 0x000000af17297220 */ /* 0x000fc40000410000 */
[----:B------:R-:W-:Y:S01]  /*7380*/  FADD.FTZ R18, R18, R21 ;  /* 0x0000001512127221 */ /* 0x000fe20000010000 */
[----:B------:R0:W-:Y:S01]  /*7390*/  STS [R156.X4+0x2144], R45 ;  /* 0x0021442d9c007388 */ /* 0x0001e20000004800 */
[-C--:B------:R-:W-:Y:S02]  /*73a0*/  FFMA.FTZ R21, R38, R19.reuse, -R22 ;  /* 0x0000001326157223 */ /* 0x080fe40000010816 */
[----:B------:R-:W-:Y:S02]  /*73b0*/  FMUL.FTZ R22, R23, R176 ;  /* 0x000000b017167220 */ /* 0x000fe40000410000 */
[----:B------:R-:W-:Y:S02]  /*73c0*/  FMUL.FTZ R19, R214, R19 ;  /* 0x00000013d6137220 */ /* 0x000fe40000410000 */
[----:B------:R-:W-:Y:S02]  /*73d0*/  FADD.FTZ R212, -R8, R212 ;  /* 0x000000d408d47221 */ /* 0x000fe40000010100 */
[----:B------:R-:W-:-:S02]  /*73e0*/  FMUL.FTZ R23, R213, R41 ;  /* 0x00000029d5177220 */ /* 0x000fc40000410000 */
[----:B0-----:R-:W-:Y:S02]  /*73f0*/  FADD.FTZ R45, R123, UR5 ;  /* 0x000000057b2d7e21 */ /* 0x001fe40008010000 */
[----:B------:R-:W-:Y:S02]  /*7400*/  FFMA.FTZ R19, R33, R38, R19 ;  /* 0x0000002621137223 */ /* 0x000fe40000010013 */
[-C--:B------:R-:W-:Y:S02]  /*7410*/  FFMA.FTZ R23, R212, R22.reuse, -R23 ;  /* 0x00000016d4177223 */ /* 0x080fe40000010817 */
[----:B------:R-:W-:Y:S02]  /*7420*/  FADD.FTZ R20, R20, R43 ;  /* 0x0000002b14147221 */ /* 0x000fe40000010000 */
[----:B------:R-:W-:Y:S02]  /*7430*/  FMUL.FTZ R22, R213, R22 ;  /* 0x00000016d5167220 */ /* 0x000fe40000410000 */
[----:B------:R-:W-:-:S02]  /*7440*/  FMUL.FTZ R43, R45, R178 ;  /* 0x000000b22d2b7220 */ /* 0x000fc40000410000 */
[----:B------:R-:W-:Y:S02]  /*7450*/  FADD.FTZ R18, R18, R19 ;  /* 0x0000001312127221 */ /* 0x000fe40000010000 */
[----:B------:R-:W-:Y:S02]  /*7460*/  FFMA.FTZ R19, R41, R212, R22 ;  /* 0x000000d429137223 */ /* 0x000fe40000010016 */
[----:B------:R-:W-:Y:S02]  /*7470*/  FMUL.FTZ R42, R45, R36 ;  /* 0x000000242d2a7220 */ /* 0x000fe40000410000 */
[----:B------:R-:W-:Y:S02]  /*7480*/  FADD.FTZ R211, -R9, R211 ;  /* 0x000000d309d37221 */ /* 0x000fe40000010100 */
[----:B------:R-:W-:Y:S02]  /*7490*/  FMUL.FTZ R22, R210, R43 ;  /* 0x0000002bd2167220 */ /* 0x000fe40000410000 */
[----:B------:R-:W-:-:S02]  /*74a0*/  FADD.FTZ R18, R18, R19 ;  /* 0x0000001312127221 */ /* 0x000fc40000010000 */
[----:B------:R-:W-:Y:S02]  /*74b0*/  FMUL.FTZ R46, R210, R42 ;  /* 0x0000002ad22e7220 */ /* 0x000fe40000410000 */
[----:B------:R-:W-:Y:S02]  /*74c0*/  FADD.FTZ R20, R20, R21 ;  /* 0x0000001514147221 */ /* 0x000fe40000010000 */
[----:B------:R-:W-:Y:S02]  /*74d0*/  FFMA.FTZ R19, R42, R211, R22 ;  /* 0x000000d32a137223 */ /* 0x000fe40000010016 */
[----:B------:R-:W-:Y:S02]  /*74e0*/  FFMA.FTZ R43, R211, R43, -R46 ;  /* 0x0000002bd32b7223 */ /* 0x000fe4000001082e */
[----:B------:R-:W-:Y:S02]  /*74f0*/  FADD.FTZ R20, R20, R23 ;  /* 0x0000001714147221 */ /* 0x000fe40000010000 */
[----:B------:R-:W-:-:S02]  /*7500*/  FADD.FTZ R18, R18, R19 ;  /* 0x0000001312127221 */ /* 0x000fc40000010000 */
[----:B------:R-:W-:Y:S02]  /*7510*/  FMUL.FTZ R158, R228, UR42 ;  /* 0x0000002ae49e7c20 */ /* 0x000fe40008410000 */
[----:B------:R-:W-:Y:S02]  /*7520*/  FADD.FTZ R19, R116, UR5 ;  /* 0x0000000574137e21 */ /* 0x000fe40008010000 */
[----:B------:R-:W-:Y:S02]  /*7530*/  FMUL.FTZ R151, R209, UR43 ;  /* 0x0000002bd1977c20 */ /* 0x000fe40008410000 */
[----:B------:R-:W-:Y:S02]  /*7540*/  FADD.FTZ R20, R20, R43 ;  /* 0x0000002b14147221 */ /* 0x000fe40000010000 */
[----:B------:R-:W-:Y:S02]  /*7550*/  FFMA.FTZ R47, -R169, R47, -RZ ;  /* 0x0000002fa92f7223 */ /* 0x000fe400000109ff */
[----:B------:R-:W-:-:S02]  /*7560*/  FFMA.FTZ R39, R229, UR43, R158 ;  /* 0x0000002be5277c23 */ /* 0x000fc4000801009e */
[----:B------:R-:W-:Y:S01]  /*7570*/  FMUL.FTZ R43, R19, R179 ;  /* 0x000000b3132b7220 */ /* 0x000fe20000410000 */
[----:B------:R0:W-:Y:S01]  /*7580*/  STS [R156.X4+0x214c], R47 ;  /* 0x00214c2f9c007388 */ /* 0x0001e20000004800 */
[----:B------:R-:W-:Y:S02]  /*7590*/  FADD.FTZ R23, R117, UR5 ;  /* 0x0000000575177e21 */ /* 0x000fe40008010000 */
[----:B------:R-:W-:Y:S02]  /*75a0*/  FFMA.FTZ R151, R208, UR42, -R151 ;  /* 0x0000002ad0977c23 */ /* 0x000fe40008010897 */
[----:B------:R-:W-:Y:S02]  /*75b0*/  FFMA.FTZ R39, -R160, R39, -RZ ;  /* 0x00000027a0277223 */ /* 0x000fe400000109ff */
[----:B------:R-:W-:Y:S02]  /*75c0*/  FADD.FTZ R208, -R10, R208 ;  /* 0x000000d00ad07221 */ /* 0x000fe40000010100 */
[----:B------:R-:W-:Y:S01]  /*75d0*/  FMUL.FTZ R19, R19, R182 ;  /* 0x000000b613137220 */ /* 0x000fe20000410000 */
[----:B------:R1:W-:Y:S01]  /*75e0*/  STS [R156.X4+0x2174], R39 ;  /* 0x002174279c007388 */ /* 0x0003e20000004800 */
[----:B------:R-:W-:-:S02]  /*75f0*/  FMUL.FTZ R21, R209, R43 ;  /* 0x0000002bd1157220 */ /* 0x000fc40000410000 */
[----:B------:R-:W-:Y:S02]  /*7600*/  FMUL.FTZ R35, R23, R40 ;  /* 0x0000002817237220 */ /* 0x000fe40000410000 */
[----:B0-----:R-:W-:Y:S02]  /*7610*/  FADD.FTZ R47, R118, UR5 ;  /* 0x00000005762f7e21 */ /* 0x001fe40008010000 */
[-C--:B------:R-:W-:Y:S02]  /*7620*/  FFMA.FTZ R21, R208, R19.reuse, -R21 ;  /* 0x00000013d0157223 */ /* 0x080fe40000010815 */
[----:B------:R-:W-:Y:S02]  /*7630*/  FADD.FTZ R46, -R11, R207 ;  /* 0x000000cf0b2e7221 */ /* 0x000fe40000010100 */
[----:B------:R-:W-:Y:S02]  /*7640*/  FMUL.FTZ R23, R23, R184 ;  /* 0x000000b817177220 */ /* 0x000fe40000410000 */
[----:B------:R-:W-:-:S02]  /*7650*/  FMUL.FTZ R19, R209, R19 ;  /* 0x00000013d1137220 */ /* 0x000fc40000410000 */
[----:B------:R-:W-:Y:S02]  /*7660*/  FMUL.FTZ R22, R206, R35 ;  /* 0x00000023ce167220 */ /* 0x000fe40000410000 */
[----:B-1----:R-:W-:Y:S02]  /*7670*/  FMUL.FTZ R39, R47, R185 ;  /* 0x000000b92f277220 */ /* 0x002fe40000410000 */
[----:B------:R-:W-:Y:S02]  /*7680*/  FFMA.FTZ R19, R43, R208, R19 ;  /* 0x000000d02b137223 */ /* 0x000fe40000010013 */
[----:B------:R-:W-:Y:S02]  /*7690*/  FFMA.FTZ R45, R46, R23, -R22 ;  /* 0x000000172e2d7223 */ /* 0x000fe40000010816 */
[----:B------:R-:W-:Y:S02]  /*76a0*/  FADD.FTZ R204, -R12, R204 ;  /* 0x000000cc0ccc7221 */ /* 0x000fe40000010100 */
[----:B------:R-:W-:-:S02]  /*76b0*/  FMUL.FTZ R47, R47, R186 ;  /* 0x000000ba2f2f7220 */ /* 0x000fc40000410000 */
[----:B------:R-:W-:Y:S02]  /*76c0*/  FMUL.FTZ R22, R205, R39 ;  /* 0x00000027cd167220 */ /* 0x000fe40000410000 */
[----:B------:R-:W-:Y:S01]  /*76d0*/  FADD.FTZ R20, R20, R21 ;  /* 0x0000001514147221 */ /* 0x000fe20000010000 */
[----:B------:R-:W-:Y:S01]  /*76e0*/  MOV R21, UR28 ;  /* 0x0000001c00157c02 */ /* 0x000fe20008000f00 */
[----:B------:R-:W-:Y:S02]  /*76f0*/  FADD.FTZ R18, R18, R19 ;  /* 0x0000001312127221 */ /* 0x000fe40000010000 */
[----:B------:R-:W-:Y:S01]  /*7700*/  FFMA.FTZ R19, R204, R47, -R22 ;  /* 0x0000002fcc137223 */ /* 0x000fe20000010816 */
[----:B------:R-:W-:Y:S01]  /*7710*/  LEA R22, R21, -R0, 0x1 ;  /* 0x8000000015167211 */ /* 0x000fe200078e08ff */
[----:B------:R-:W-:Y:S02]  /*7720*/  FADD.FTZ R20, R20, R45 ;  /* 0x0000002d14147221 */ /* 0x000fe40000010000 */
[----:B------:R-:W-:Y:S01]  /*7730*/  FMUL.FTZ R23, R206, R23 ;  /* 0x00000017ce177220 */ /* 0x000fe20000410000 */
[----:B------:R-:W-:Y:S01]  /*7740*/  ISETP.GE.AND P0, PT, R22, 0x1, PT ;  /* 0x000000011600780c */ /* 0x000fe20003f06270 */
[----:B------:R-:W-:-:S02]  /*7750*/  FADD.FTZ R162, R20, R19 ;  /* 0x0000001314a27221 */ /* 0x000fc40000010000 */
[----:B------:R-:W-:Y:S02]  /*7760*/  FMUL.FTZ R19, R189, UR38 ;  /* 0x00000026bd137c20 */ /* 0x000fe40008410000 */
[----:B------:R-:W-:Y:S02]  /*7770*/  FFMA.FTZ R23, R35, R46, R23 ;  /* 0x0000002e23177223 */ /* 0x000fe40000010017 */
[----:B------:R-:W-:Y:S02]  /*7780*/  FFMA.FTZ R54, R190, UR37, -R19 ;  /* 0x00000025be367c23 */ /* 0x000fe40008010813 */
[----:B------:R-:W-:Y:S02]  /*7790*/  FMUL.FTZ R19, R185, UR38 ;  /* 0x00000026b9137c20 */ /* 0x000fe40008410000 */
[----:B------:R-:W-:Y:S02]  /*77a0*/  FMUL.FTZ R47, R205, R47 ;  /* 0x0000002fcd2f7220 */ /* 0x000fe40000410000 */
[----:B------:R-:W-:-:S02]  /*77b0*/  FADD.FTZ R23, R18, R23 ;  /* 0x0000001712177221 */ /* 0x000fc40000010000 */
[----:B------:R-:W-:Y:S02]  /*77c0*/  FFMA.FTZ R56, R186, UR37, -R19 ;  /* 0x00000025ba387c23 */ /* 0x000fe40008010813 */
[----:B------:R-:W-:Y:S02]  /*77d0*/  FFMA.FTZ R18, R39, R204, R47 ;  /* 0x000000cc27127223 */ /* 0x000fe4000001002f */
[----:B------:R-:W-:Y:S02]  /*77e0*/  FMUL.FTZ R19, R179, UR38 ;  /* 0x00000026b3137c20 */ /* 0x000fe40008410000 */
[----:B------:R-:W-:Y:S02]  /*77f0*/  FMUL.FTZ R154, R206, UR43 ;  /* 0x0000002bce9a7c20 */ /* 0x000fe40008410000 */
[----:B------:R-:W-:Y:S02]  /*7800*/  FADD.FTZ R23, R23, R18 ;  /* 0x0000001217177221 */ /* 0x000fe40000010000 */
[----:B------:R-:W-:-:S02]  /*7810*/  FFMA.FTZ R58, R182, UR37, -R19 ;  /* 0x00000025b63a7c23 */ /* 0x000fc40008010813 */
[----:B------:R-:W-:Y:S02]  /*7820*/  FFMA.FTZ R154, R207, UR42, -R154 ;  /* 0x0000002acf9a7c23 */ /* 0x000fe4000801089a */
[----:B------:R-:W-:Y:S02]  /*7830*/  FMUL.FTZ R18, R190, UR38 ;  /* 0x00000026be127c20 */ /* 0x000fe40008410000 */
[----:B------:R-:W-:Y:S02]  /*7840*/  FMUL.FTZ R19, R175, UR38 ;  /* 0x00000026af137c20 */ /* 0x000fe40008410000 */
[----:B------:R-:W-:Y:S02]  /*7850*/  FMUL.FTZ R155, R166, R155 ;  /* 0x0000009ba69b7220 */ /* 0x000fe40000410000 */
[----:B------:R-:W-:Y:S02]  /*7860*/  FMUL.FTZ R151, R170, R151 ;  /* 0x00000097aa977220 */ /* 0x000fe40000410000 */
[----:B------:R-:W-:Y:S01]  /*7870*/  FMUL.FTZ R154, R169, R154 ;  /* 0x0000009aa99a7220 */ /* 0x000fe20000410000 */
[----:B------:R0:W-:Y:S01]  /*7880*/  STS [R156.X4+0x2158], R155 ;  /* 0x0021589b9c007388 */ /* 0x0001e20000004800 */
[----:B------:R-:W-:-:S02]  /*7890*/  FFMA.FTZ R53, R189, UR37, R18 ;  /* 0x00000025bd357c23 */ /* 0x000fc40008010012 */
[----:B------:R-:W-:Y:S01]  /*78a0*/  FFMA.FTZ R144, R176, UR37, -R19 ;  /* 0x00000025b0907c23 */ /* 0x000fe20008010813 */
[----:B------:R1:W-:Y:S01]  /*78b0*/  STS [R156.X4+0x2140], R151 ;  /* 0x002140979c007388 */ /* 0x0003e20000004800 */
[----:B------:R-:W-:Y:S02]  /*78c0*/  FMUL.FTZ R21, R34, UR38 ;  /* 0x0000002622157c20 */ /* 0x000fe40008410000 */
[----:B------:R-:W-:Y:S01]  /*78d0*/  FMUL.FTZ R19, R199, UR38 ;  /* 0x00000026c7137c20 */ /* 0x000fe20008410000 */
[----:B------:R2:W-:Y:S01]  /*78e0*/  STS [R156.X4+0x2148], R154 ;  /* 0x0021489a9c007388 */ /* 0x0005e20000004800 */
[----:B------:R-:W-:Y:S02]  /*78f0*/  FMUL.FTZ R18, R234, UR38 ;  /* 0x00000026ea127c20 */ /* 0x000fe40008410000 */
[----:B------:R-:W-:Y:S02]  /*7900*/  FADD.FTZ R45, R119, UR5 ;  /* 0x00000005772d7e21 */ /* 0x000fe40008010000 */
[----:B------:R-:W-:-:S02]  /*7910*/  FFMA.FTZ R52, R192, UR37, -R21 ;  /* 0x00000025c0347c23 */ /* 0x000fc40008010815 */
[----:B------:R-:W-:Y:S02]  /*7920*/  FFMA.FTZ R150, R198, UR37, -R19 ;  /* 0x00000025c6967c23 */ /* 0x000fe40008010813 */
[----:B0-----:R-:W-:Y:S02]  /*7930*/  FFMA.FTZ R155, R233, UR37, -R18 ;  /* 0x00000025e99b7c23 */ /* 0x001fe40008010812 */
        /* <DEDUP_REMOVED lines=13> */
[----:B-1----:R-:W-:Y:S02]  /*7a10*/  FMUL.FTZ R151, R28, UR38 ;  /* 0x000000261c977c20 */ /* 0x002fe40008410000 */
[----:B------:R-:W-:Y:S02]  /*7a20*/  FMUL.FTZ R176, R176, UR38 ;  /* 0x00000026b0b07c20 */ /* 0x000fe40008410000 */
[----:B------:R-:W-:-:S02]  /*7a30*/  FMUL.FTZ R161, R174, UR38 ;  /* 0x00000026aea17c20 */ /* 0x000fc40008410000 */
[----:B------:R-:W-:Y:S02]  /*7a40*/  FMUL.FTZ R198, R198, UR38 ;  /* 0x00000026c6c67c20 */ /* 0x000fe40008410000 */
[----:B------:R-:W-:Y:S02]  /*7a50*/  FMUL.FTZ R157, R24, UR38 ;  /* 0x00000026189d7c20 */ /* 0x000fe40008410000 */
[----:B------:R-:W-:Y:S02]  /*7a60*/  FMUL.FTZ R62, R25, UR38 ;  /* 0x00000026193e7c20 */ /* 0x000fe40008410000 */
[----:B------:R-:W-:Y:S02]  /*7a70*/  FMUL.FTZ R19, R200, UR38 ;  /* 0x00000026c8137c20 */ /* 0x000fe40008410000 */
[----:B------:R-:W-:Y:S02]  /*7a80*/  FMUL.FTZ R146, R27, UR38 ;  /* 0x000000261b927c20 */ /* 0x000fe40008410000 */
[----:B--2---:R-:W-:-:S02]  /*7a90*/  FMUL.FTZ R156, R231, UR38 ;  /* 0x00000026e79c7c20 */ /* 0x004fc40008410000 */
[----:B------:R-:W-:Y:S02]  /*7aa0*/  FMUL.FTZ R233, R233, UR38 ;  /* 0x00000026e9e97c20 */ /* 0x000fe40008410000 */
[----:B------:R-:W-:Y:S02]  /*7ab0*/  FMUL.FTZ R18, R235, UR38 ;  /* 0x00000026eb127c20 */ /* 0x000fe40008410000 */
[----:B------:R-:W-:Y:S02]  /*7ac0*/  FADD.FTZ R152, R167, -R152 ;  /* 0x80000098a7987221 */ /* 0x000fe40000010000 */
[----:B------:R-:W-:Y:S02]  /*7ad0*/  FMUL.FTZ R167, R45, R188 ;  /* 0x000000bc2da77220 */ /* 0x000fe40000410000 */
[----:B------:R-:W-:Y:S02]  /*7ae0*/  FADD.FTZ R153, R168, R153 ;  /* 0x00000099a8997221 */ /* 0x000fe40000010000 */
[----:B------:R-:W-:-:S02]  /*7af0*/  FFMA.FTZ R48, R149, UR37, -R48 ;  /* 0x0000002595307c23 */ /* 0x000fc40008010830 */
[----:B------:R-:W-:Y:S02]  /*7b00*/  FFMA.FTZ R47, R148, UR37, R47 ;  /* 0x00000025942f7c23 */ /* 0x000fe4000801002f */
[----:B------:R-:W-:Y:S02]  /*7b10*/  FFMA.FTZ R49, R194, UR37, -R49 ;  /* 0x00000025c2317c23 */ /* 0x000fe40008010831 */
[----:B------:R-:W-:Y:S02]  /*7b20*/  FFMA.FTZ R50, R193, UR37, R50 ;  /* 0x00000025c1327c23 */ /* 0x000fe40008010032 */
[----:B------:R-:W-:Y:S02]  /*7b30*/  FFMA.FTZ R51, R34, UR37, R51 ;  /* 0x0000002522337c23 */ /* 0x000fe40008010033 */
[----:B------:R-:W-:Y:S02]  /*7b40*/  FFMA.FTZ R55, R188, UR37, -R55 ;  /* 0x00000025bc377c23 */ /* 0x000fe40008010837 */
[----:B------:R-:W-:-:S02]  /*7b50*/  FMUL.FTZ R45, R45, R44 ;  /* 0x0000002c2d2d7220 */ /* 0x000fc40000410000 */
[----:B------:R-:W-:Y:S02]  /*7b60*/  FFMA.FTZ R57, R44, UR37, R57 ;  /* 0x000000252c397c23 */ /* 0x000fe40008010039 */
[----:B------:R-:W-:Y:S02]  /*7b70*/  FFMA.FTZ R59, R185, UR37, R186 ;  /* 0x00000025b93b7c23 */ /* 0x000fe400080100ba */
[----:B------:R-:W-:Y:S02]  /*7b80*/  FFMA.FTZ R61, R184, UR37, -R61 ;  /* 0x00000025b83d7c23 */ /* 0x000fe4000801083d */
[----:B------:R-:W-:Y:S02]  /*7b90*/  FFMA.FTZ R63, R178, UR37, -R63 ;  /* 0x00000025b23f7c23 */ /* 0x000fe4000801083f */
[----:B------:R-:W-:Y:S02]  /*7ba0*/  FFMA.FTZ R147, R40, UR37, R147 ;  /* 0x0000002528937c23 */ /* 0x000fe40008010093 */
[----:B------:R-:W-:-:S02]  /*7bb0*/  FFMA.FTZ R145, R179, UR37, R182 ;  /* 0x00000025b3917c23 */ /* 0x000fc400080100b6 */
[----:B------:R-:W-:Y:S02]  /*7bc0*/  FFMA.FTZ R60, R36, UR37, R21 ;  /* 0x00000025243c7c23 */ /* 0x000fe40008010015 */
[----:B------:R-:W-:Y:S02]  /*7bd0*/  FFMA.FTZ R151, R174, UR37, -R151 ;  /* 0x00000025ae977c23 */ /* 0x000fe40008010897 */
[----:B------:R-:W-:Y:S02]  /*7be0*/  FFMA.FTZ R163, R175, UR37, R176 ;  /* 0x00000025afa37c23 */ /* 0x000fe400080100b0 */
[----:B------:R-:W-:Y:S02]  /*7bf0*/  FFMA.FTZ R161, R28, UR37, R161 ;  /* 0x000000251ca17c23 */ /* 0x000fe400080100a1 */
[----:B------:R-:W-:Y:S02]  /*7c00*/  FFMA.FTZ R159, R199, UR37, R198 ;  /* 0x00000025c79f7c23 */ /* 0x000fe400080100c6 */
[----:B------:R-:W-:-:S02]  /*7c10*/  FFMA.FTZ R157, R200, UR37, -R157 ;  /* 0x00000025c89d7c23 */ /* 0x000fc4000801089d */
        /* <DEDUP_REMOVED lines=40> */
.L_x_6467:
[----:B------:R-:W-:Y:S05]  /*7ea0*/  BSYNC B0 ;  /* 0x0000000000007941 */ /* 0x000fea0003800000 */
.L_x_6466:
[----:B------:R-:W-:Y:S01]  /*7eb0*/  FADD.FTZ R166, -R13, R203 ;  /* 0x000000cb0da67221 */ /* 0x000fe20000010100 */
[----:B------:R-:W-:Y:S01]  /*7ec0*/  ULDC.64 UR32, c[0x0][0x2b8] ;  /* 0x0000ae0000207ab9 */ /* 0x000fe20000000a00 */
[----:B------:R-:W-:Y:S01]  /*7ed0*/  FMUL.FTZ R18, R202, R45 ;  /* 0x0000002dca127220 */ /* 0x000fe20000410000 */
[----:B------:R-:W-:Y:S01]  /*7ee0*/  USHF.R.U32.HI UR28, URZ, 0x1, UR33 ;  /* 0x000000013f1c7899 */ /* 0x000fe20008011621 */
[----:B------:R-:W-:Y:S01]  /*7ef0*/  FADD.FTZ R160, R112, UR5 ;  /* 0x0000000570a07e21 */ /* 0x000fe20008010000 */
[----:B------:R-:W-:Y:S01]  /*7f00*/  USHF.R.U64 UR32, UR32, 0x1, UR33 ;  /* 0x0000000120207899 */ /* 0x000fe20008001221 */
[-C--:B------:R-:W-:Y:S01]  /*7f10*/  FFMA.FTZ R19, R166, R167.reuse, -R18 ;  /* 0x000000a7a6137223 */ /* 0x080fe20000010812 */
[----:B------:R-:W-:Y:S01]  /*7f20*/  UIMAD UR37, UR28, UR35, URZ ;  /* 0x000000231c2572a4 */ /* 0x000fe2000f8e023f */
[----:B------:R-:W-:Y:S01]  /*7f30*/  FMUL.FTZ R167, R202, R167 ;  /* 0x000000a7caa77220 */ /* 0x000fe20000410000 */
[----:B------:R-:W-:Y:S01]  /*7f40*/  UIMAD.WIDE.U32 UR28, UR32, UR35, URZ ;  /* 0x00000023201c72a5 */ /* 0x000fe2000f8e003f */
[----:B------:R-:W-:Y:S01]  /*7f50*/  FADD.FTZ R19, R162, R19 ;  /* 0x00000013a2137221 */ /* 0x000fe20000010000 */
[----:B------:R-:W-:Y:S01]  /*7f60*/  UIMAD UR37, UR34, UR32, UR37 ;  /* 0x00000020222572a4 */ /* 0x000fe2000f8e0225 */
[----:B------:R-:W-:Y:S01]  /*7f70*/  FFMA.FTZ R18, R45, R166, R167 ;  /* 0x000000a62d127223 */ /* 0x000fe200000100a7 */
[----:B------:R-:W-:Y:S01]  /*7f80*/  ULDC UR38, c[0x0][0x174] ;  /* 0x00005d0000267ab9 */ /* 0x000fe20000000800 */
[C---:B------:R-:W-:Y:S01]  /*7f90*/  FMUL.FTZ R190, R160.reuse, R190 ;  /* 0x000000bea0be7220 */ /* 0x040fe20000410000 */
[----:B------:R-:W-:Y:S01]  /*7fa0*/  ULDC.64 UR32, c[0x0][0x2c0] ;  /* 0x0000b00000207ab9 */ /* 0x000fe20000000a00 */
[----:B------:R-:W-:Y:S01]  /*7fb0*/  FADD.FTZ R18, R23, R18 ;  /* 0x0000001217127221 */ /* 0x000fe20000010000 */
[----:B------:R-:W-:Y:S01]  /*7fc0*/  UIADD3 UR29, UR29, UR37, URZ ;  /* 0x000000251d1d7290 */ /* 0x000fe2000fffe03f */
[----:B------:R-:W-:Y:S01]  /*7fd0*/  FADD.FTZ R23, R113, UR5 ;  /* 0x0000000571177e21 */ /* 0x000fe20008010000 */
[----:B------:R-:W-:Y:S01]  /*7fe0*/  UIMAD UR37, UR36, UR32, URZ ;  /* 0x00000020242572a4 */ /* 0x000fe2000f8e023f */
[----:B------:R-:W-:Y:S01]  /*7ff0*/  FMUL.FTZ R160, R160, R189 ;  /* 0x000000bda0a07220 */ /* 0x000fe20000410000 */
[----:B------:R-:W-:Y:S01]  /*8000*/  UIMAD.WIDE.U32 UR28, UR18, UR32, UR28 ;  /* 0x00000020121c72a5 */ /* 0x000fe2000f8e001c */
[C---:B------:R-:W-:Y:S01]  /*8010*/  FMUL.FTZ R162, R23.reuse, R34 ;  /* 0x0000002217a27220 */ /* 0x040fe20000410000 */
[----:B------:R-:W-:Y:S01]  /*8020*/  UIMAD UR37, UR18, UR33, UR37 ;  /* 0x00000021122572a4 */ /* 0x000fe2000f8e0225 */
[----:B------:R-:W-:Y:S01]  /*8030*/  FMUL.FTZ R192, R23, R192 ;  /* 0x000000c017c07220 */ /* 0x000fe20000410000 */
[----:B------:R-:W-:Y:S01]  /*8040*/  BSSY B0, `(.L_x_6468) ;  /* 0x0000040000007945 */ /* 0x000fe20003800000 */
[----:B------:R-:W-:Y:S01]  /*8050*/  FADD.FTZ R226, -R15, R226 ;  /* 0x000000e20fe27221 */ /* 0x000fe20000010100 */
[----:B------:R-:W-:Y:S01]  /*8060*/  ULDC.64 UR32, c[0x0][0x320] ;  /* 0x0000c80000207ab9 */ /* 0x000fe20000000a00 */
[----:B------:R-:W-:Y:S01]  /*8070*/  FMUL.FTZ R23, R227, R162 ;  /* 0x000000a2e3177220 */ /* 0x000fe20000410000 */
[----:B------:R-:W-:Y:S01]  /*8080*/  UIADD3 UR37, UR37, UR29, URZ ;  /* 0x0000001d25257290 */ /* 0x000fe2000fffe03f */
[----:B------:R-:W-:Y:S01]  /*8090*/  FADD.FTZ R167, R114, UR5 ;  /* 0x0000000572a77e21 */ /* 0x000fe20008010000 */
[----:B------:R-:W-:Y:S01]  /*80a0*/  ULEA UR32, UP0, UR28, UR32, 0x3 ;  /* 0x000000201c207291 */ /* 0x000fe2000f80183f */
[----:B------:R-:W-:Y:S01]  /*80b0*/  FADD.FTZ R180, -R14, R180 ;  /* 0x000000b40eb47221 */ /* 0x000fe20000010100 */
[----:B------:R-:W-:Y:S01]  /*80c0*/  UIADD3 UR29, UR6, -UR38, URZ ;  /* 0x80000026061d7290 */ /* 0x000fe2000fffe03f */
[----:B0-----:R-:W-:Y:S01]  /*80d0*/  FMUL.FTZ R21, R181, R160 ;  /* 0x000000a0b5157220 */ /* 0x001fe20000410000 */
[----:B------:R-:W-:Y:S01]  /*80e0*/  ULEA.HI.X UR33, UR28, UR33, UR37, 0x3, UP0 ;  /* 0x000000211c217291 */ /* 0x000fe200080f1c25 */
[-C--:B------:R-:W-:Y:S01]  /*80f0*/  FFMA.FTZ R169, R226, R192.reuse, -R23 ;  /* 0x000000c0e2a97223 */ /* 0x080fe20000010817 */
[----:B------:R-:W-:Y:S01]  /*8100*/  UIMAD UR28, UR29, -0x800, URZ ;  /* 0xfffff8001d1c78a4 */ /* 0x000fe2000f8e023f */
[----:B------:R-:W-:Y:S01]  /*8110*/  FMUL.FTZ R23, R227, R192 ;  /* 0x000000c0e3177220 */ /* 0x000fe20000410000 */
[----:B------:R-:W-:Y:S01]  /*8120*/  USHF.L.U64.HI UR29, UR8, 0x2, UR9 ;  /* 0x00000002081d7899 */ /* 0x000fe20008010209 */
[C---:B------:R-:W-:Y:S01]  /*8130*/  FMUL.FTZ R194, R167.reuse, R194 ;  /* 0x000000c2a7c27220 */ /* 0x040fe20000410000 */
[----:B------:R-:W-:Y:S01]  /*8140*/  ISETP.GE.AND P1, PT, R22, 0x81, PT ;  /* 0x000000811600780c */ /* 0x000fe20003f26270 */
[-C--:B------:R-:W-:Y:S01]  /*8150*/  FFMA.FTZ R20, R180, R190.reuse, -R21 ;  /* 0x000000beb4147223 */ /* 0x080fe20000010815 */
[----:B------:R-:W-:Y:S01]  /*8160*/  MOV R171, UR28 ;  /* 0x0000001c00ab7c02 */ /* 0x000fe20008000f00 */
[----:B------:R-:W-:Y:S01]  /*8170*/  FMUL.FTZ R167, R167, R193 ;  /* 0x000000c1a7a77220 */ /* 0x000fe20000410000 */
[----:B------:R-:W-:Y:S01]  /*8180*/  USHF.L.U32 UR28, UR8, 0x2, URZ ;  /* 0x00000002081c7899 */ /* 0x000fe2000800063f */
[----:B------:R-:W-:Y:S01]  /*8190*/  FMUL.FTZ R21, R181, R190 ;  /* 0x000000beb5157220 */ /* 0x000fe20000410000 */
[----:B------:R-:W-:Y:S01]  /*81a0*/  ISETP.GE.AND P2, PT, R22, 0xc1, PT ;  /* 0x000000c11600780c */ /* 0x000fe20003f46270 */
[----:B------:R-:W-:-:S02]  /*81b0*/  FFMA.FTZ R164, R162, R226, R23 ;  /* 0x000000e2a2a47223 */ /* 0x000fc40000010017 */
[----:B------:R-:W-:Y:S02]  /*81c0*/  FADD.FTZ R229, -R16, R229 ;  /* 0x000000e510e57221 */ /* 0x000fe40000010100 */
[----:B------:R-:W-:Y:S02]  /*81d0*/  FMUL.FTZ R23, R228, R167 ;  /* 0x000000a7e4177220 */ /* 0x000fe40000410000 */
[----:B------:R-:W-:Y:S02]  /*81e0*/  FFMA.FTZ R21, R160, R180, R21 ;  /* 0x000000b4a0157223 */ /* 0x000fe40000010015 */
[-C--:B------:R-:W-:Y:S02]  /*81f0*/  FFMA.FTZ R23, R229, R194.reuse, -R23 ;  /* 0x000000c2e5177223 */ /* 0x080fe40000010817 */
[----:B------:R-:W-:Y:S01]  /*8200*/  FADD.FTZ R21, R18, R21 ;  /* 0x0000001512157221 */ /* 0x000fe20000010000 */
[----:B------:R-:W-:Y:S01]  /*8210*/  LEA R18, P0, R0, UR32, 0x2 ;  /* 0x0000002000127c11 */ /* 0x000fe2000f8010ff */
[----:B------:R-:W-:-:S02]  /*8220*/  FMUL.FTZ R194, R228, R194 ;  /* 0x000000c2e4c27220 */ /* 0x000fc40000410000 */
[----:B------:R-:W-:Y:S02]  /*8230*/  FADD.FTZ R21, R21, R164 ;  /* 0x000000a415157221 */ /* 0x000fe40000010000 */
[----:B------:R-:W-:Y:S02]  /*8240*/  FFMA.FTZ R194, R167, R229, R194 ;  /* 0x000000e5a7c27223 */ /* 0x000fe400000100c2 */
[----:B------:R-:W-:Y:S02]  /*8250*/  FADD.FTZ R164, R115, UR5 ;  /* 0x0000000573a47e21 */ /* 0x000fe40008010000 */
[----:B------:R-:W-:Y:S01]  /*8260*/  FADD.FTZ R194, R21, R194 ;  /* 0x000000c215c27221 */ /* 0x000fe20000010000 */
[C---:B------:R-:W-:Y:S01]  /*8270*/  IADD3 R21, R0.reuse, 0x40, RZ ;  /* 0x0000004000157810 */ /* 0x040fe20007ffe0ff */
[----:B------:R-:W-:Y:S01]  /*8280*/  FADD.FTZ R20, R19, R20 ;  /* 0x0000001413147221 */ /* 0x000fe20000010000 */
[----:B------:R-:W-:Y:S01]  /*8290*/  LEA.HI.X R19, R0, UR33, RZ, 0x2, P0 ;  /* 0x0000002100137c11 */ /* 0x000fe200080f14ff */
[C---:B------:R-:W-:Y:S01]  /*82a0*/  FMUL.FTZ R149, R164.reuse, R149 ;  /* 0x00000095a4957220 */ /* 0x040fe20000410000 */
[----:B------:R-:W-:Y:S01]  /*82b0*/  LEA.HI.SX32 R21, R21, R0, 0x1b ;  /* 0x0000000015157211 */ /* 0x000fe200078fdaff */
[----:B------:R-:W-:Y:S01]  /*82c0*/  FMUL.FTZ R164, R164, R148 ;  /* 0x00000094a4a47220 */ /* 0x000fe20000410000 */
[----:B------:R-:W-:Y:S01]  /*82d0*/  ULDC.64 UR32, c[0x0][0x2d0] ;  /* 0x0000b40000207ab9 */ /* 0x000fe20000000a00 */
[----:B------:R-:W-:Y:S01]  /*82e0*/  ISETP.GE.AND P0, PT, R22, 0x41, PT ;  /* 0x000000411600780c */ /* 0x000fe20003f06270 */
[----:B------:R-:W-:Y:S01]  /*82f0*/  IMAD.WIDE R18, R171, 0x4, R18 ;  /* 0x00000004ab127825 */ /* 0x000fe200078e0212 */
[----:B------:R-:W-:Y:S01]  /*8300*/  MOV R171, UR28 ;  /* 0x0000001c00ab7c02 */ /* 0x000fe20008000f00 */
[----:B------:R-:W0:Y:S01]  /*8310*/  LDS R21, [R21.X4+0x2200] ;  /* 0x0022000015157984 */ /* 0x000e220000004800 */
[----:B------:R-:W-:Y:S01]  /*8320*/  UIMAD UR29, UR29, UR32, URZ ;  /* 0x000000201d1d72a4 */ /* 0x000fe2000f8e023f */
[----:B------:R-:W-:-:S02]  /*8330*/  FADD.FTZ R230, -R17, R230 ;  /* 0x000000e611e67221 */ /* 0x000fc40000010100 */
[----:B------:R-:W-:Y:S01]  /*8340*/  FMUL.FTZ R168, R237, R164 ;  /* 0x000000a4eda87220 */ /* 0x000fe20000410000 */
[----:B------:R-:W-:Y:S01]  /*8350*/  UIMAD UR29, UR28, UR33, UR29 ;  /* 0x000000211c1d72a4 */ /* 0x000fe2000f8e021d */
[----:B------:R-:W-:Y:S02]  /*8360*/  FADD.FTZ R20, R20, R169 ;  /* 0x000000a914147221 */ /* 0x000fe40000010000 */
[----:B------:R-:W-:Y:S02]  /*8370*/  FFMA.FTZ R169, R230, R149, -R168 ;  /* 0x00000095e6a97223 */ /* 0x000fe400000108a8 */
[----:B------:R-:W-:-:S04]  /*8380*/  IMAD.WIDE.U32 R18, R171, c[0x0][0x2d0], R18 ;  /* 0x0000b400ab127a25 */ /* 0x000fc800078e0012 */
[----:B------:R-:W-:Y:S01]  /*8390*/  FMUL.FTZ R149, R237, R149 ;  /* 0x00000095ed957220 */ /* 0x000fe20000410000 */
[----:B------:R-:W-:Y:S01]  /*83a0*/  IADD3 R19, R19, UR29, RZ ;  /* 0x0000001d13137c10 */ /* 0x000fe2000fffe0ff */
[----:B------:R-:W-:Y:S01]  /*83b0*/  FADD.FTZ R20, R20, R23 ;  /* 0x0000001714147221 */ /* 0x000fe20000010000 */
[----:B------:R-:W-:Y:S01]  /*83c0*/  IADD3 R23, R0, 0x80, RZ ;  /* 0x0000008000177810 */ /* 0x000fe20007ffe0ff */
[----:B------:R-:W-:Y:S02]  /*83d0*/  FFMA.FTZ R149, R164, R230, R149 ;  /* 0x000000e6a4957223 */ /* 0x000fe40000010095 */
[----:B------:R-:W-:Y:S01]  /*83e0*/  FADD.FTZ R168, R20, R169 ;  /* 0x000000a914a87221 */ /* 0x000fe20000010000 */
[----:B------:R-:W-:Y:S01]  /*83f0*/  IADD3 R169, R0, 0xc0, RZ ;  /* 0x000000c000a97810 */ /* 0x000fe20007ffe0ff */
[----:B------:R-:W-:Y:S01]  /*8400*/  FADD.FTZ R149, R194, R149 ;  /* 0x00000095c2957221 */ /* 0x000fe20000010000 */
[----:B------:R-:W-:Y:S01]  /*8410*/  LEA.HI.SX32 R23, R23, R0, 0x1b ;  /* 0x0000000017177211 */ /* 0x000fe200078fdaff */
[----:B------:R-:W-:Y:S05]  /*8420*/  @!P0 BRA `(.L_x_6469) ;  /* 0x0000001000008947 */ /* 0x000fea0003800000 */
[----:B0-----:R0:W-:Y:S02]  /*8430*/  RED.E.ADD.F32.FTZ.RN.STRONG.GPU [R18.64+-0x1f00], R21 ;  /* 0xffe100151200798e */ /* 0x0011e4000c10e79e */
.L_x_6469:
[----:B------:R-:W-:Y:S05]  /*8440*/  BSYNC B0 ;  /* 0x0000000000007941 */ /* 0x000fea0003800000 */
.L_x_6468:
[----:B------:R-:W1:Y:S01]  /*8450*/  LDS R23, [R23.X4+0x2300] ;  /* 0x0023000017177984 */ /* 0x000e620000004800 */
[----:B------:R-:W-:Y:S01]  /*8460*/  BSSY B0, `(.L_x_6470) ;  /* 0x0000004000007945 */ /* 0x000fe20003800000 */
[----:B------:R-:W-:Y:S01]  /*8470*/  LEA.HI.SX32 R169, R169, R0, 0x1b ;  /* 0x00000000a9a97211 */ /* 0x000fe200078fdaff */
[----:B------:R-:W-:Y:S05]  /*8480*/  @!P1 BRA `(.L_x_6471) ;  /* 0x0000001000009947 */ /* 0x000fea0003800000 */
[----:B-1----:R1:W-:Y:S02]  /*8490*/  RED.E.ADD.F32.FTZ.RN.STRONG.GPU [R18.64+-0x1e00], R23 ;  /* 0xffe200171200798e */ /* 0x0023e4000c10e79e */
.L_x_6471:
[----:B------:R-:W-:Y:S05]  /*84a0*/  BSYNC B0 ;  /* 0x0000000000007941 */ /* 0x000fea0003800000 */
.L_x_6470:
[----:B------:R-:W2:Y:S01]  /*84b0*/  LDS R169, [R169.X4+0x2400] ;  /* 0x00240000a9a97984 */ /* 0x000ea20000004800 */
[----:B------:R-:W-:Y:S01]  /*84c0*/  BSSY B0, `(.L_x_6472) ;  /* 0x0000005000007945 */ /* 0x000fe20003800000 */
[----:B0-----:R-:W-:-:S02]  /*84d0*/  IADD3 R21, R0, 0x100, RZ ;  /* 0x0000010000157810 */ /* 0x001fc40007ffe0ff */
[----:B-1----:R-:W-:Y:S01]  /*84e0*/  IADD3 R23, R0, 0x140, RZ ;  /* 0x0000014000177810 */ /* 0x002fe20007ffe0ff */
[----:B------:R-:W-:Y:S05]  /*84f0*/  @!P2 BRA `(.L_x_6473) ;  /* 0x000000100000a947 */ /* 0x000fea0003800000 */
[----:B--2---:R0:W-:Y:S02]  /*8500*/  RED.E.ADD.F32.FTZ.RN.STRONG.GPU [R18.64+-0x1d00], R169 ;  /* 0xffe300a91200798e */ /* 0x0041e4000c10e79e */
.L_x_6473:
[----:B------:R-:W-:Y:S05]  /*8510*/  BSYNC B0 ;  /* 0x0000000000007941 */ /* 0x000fea0003800000 */
.L_x_6472:
        /* <DEDUP_REMOVED lines=14> */
.L_x_6475:
[----:B------:R-:W-:Y:S05]  /*8600*/  BSYNC B0 ;  /* 0x0000000000007941 */ /* 0x000fea0003800000 */
.L_x_6474:
[----:B------:R-:W1:Y:S01]  /*8610*/  LDS R23, [R23.X4+0x2600] ;  /* 0x0026000017177984 */ /* 0x000e620000004800 */
[----:B------:R-:W-:Y:S01]  /*8620*/  BSSY B0, `(.L_x_6476) ;  /* 0x0000005000007945 */ /* 0x000fe20003800000 */
[----:B0-----:R-:W-:-:S02]  /*8630*/  IADD3 R21, R0, 0x1c0, RZ ;  /* 0x000001c000157810 */ /* 0x001fc40007ffe0ff */
[----:B------:R-:W-:Y:S01]  /*8640*/  LEA.HI.SX32 R169, R169, R0, 0x1b ;  /* 0x00000000a9a97211 */ /* 0x000fe200078fdaff */
[----:B------:R-:W-:Y:S05]  /*8650*/  @!P0 BRA `(.L_x_6477) ;  /* 0x0000001000008947 */ /* 0x000fea0003800000 */
[----:B-1----:R0:W-:Y:S02]  /*8660*/  RED.E.ADD.F32.FTZ.RN.STRONG.GPU [R18.64+-0x1b00], R23 ;  /* 0xffe500171200798e */ /* 0x0021e4000c10e79e */
.L_x_6477:
[----:B------:R-:W-:Y:S05]  /*8670*/  BSYNC B0 ;  /* 0x0000000000007941 */ /* 0x000fea0003800000 */
.L_x_6476:
[----:B------:R-:W2:Y:S01]  /*8680*/  LDS R169, [R169.X4+0x2700] ;  /* 0x00270000a9a97984 */ /* 0x000ea20000004800 */
[----:B------:R-:W-:Y:S01]  /*8690*/  BSSY B0, `(.L_x_6478) ;  /* 0x0000005000007945 */ /* 0x000fe20003800000 */
[----:B------:R-:W-:Y:S02]  /*86a0*/  IADD3 R171, R0, 0x200, RZ ;  /* 0x0000020000ab7810 */ /* 0x000fe40007ffe0ff */
[----:B------:R-:W-:Y:S01]  /*86b0*/  LEA.HI.SX32 R21, R21, R0, 0x1b ;  /* 0x0000000015157211 */ /* 0x000fe200078fdaff */
[----:B------:R-:W-:Y:S05]  /*86c0*/  @!P1 BRA `(.L_x_6479) ;  /* 0x0000001000009947 */ /* 0x000fea0003800000 */
[----:B--2---:R2:W-:Y:S02]  /*86d0*/  RED.E.ADD.F32.FTZ.RN.STRONG.GPU [R18.64+-0x1a00], R169 ;  /* 0xffe600a91200798e */ /* 0x0045e4000c10e79e */
.L_x_6479:
[----:B------:R-:W-:Y:S05]  /*86e0*/  BSYNC B0 ;  /* 0x0000000000007941 */ /* 0x000fea0003800000 */
.L_x_6478:
[----:B------:R-:W3:Y:S01]  /*86f0*/  LDS R21, [R21.X4+0x2800] ;  /* 0x0028000015157984 */ /* 0x000ee20000004800 */
[----:B------:R-:W-:Y:S01]  /*8700*/  BSSY B0, `(.L_x_6480) ;  /* 0x0000005000007945 */ /* 0x000fe20003800000 */
[----:B01----:R-:W-:Y:S02]  /*8710*/  IADD3 R23, R0, 0x240, RZ ;  /* 0x0000024000177810 */ /* 0x003fe40007ffe0ff */
[----:B------:R-:W-:Y:S01]  /*8720*/  LEA.HI.SX32 R20, R171, R0, 0x1b ;  /* 0x00000000ab147211 */ /* 0x000fe200078fdaff */
[----:B------:R-:W-:Y:S05]  /*8730*/  @!P2 BRA `(.L_x_6481) ;  /* 0x000000100000a947 */ /* 0x000fea0003800000 */
[----:B---3--:R0:W-:Y:S02]  /*8740*/  RED.E.ADD.F32.FTZ.RN.STRONG.GPU [R18.64+-0x1900], R21 ;  /* 0xffe700151200798e */ /* 0x0081e4000c10e79e */
.L_x_6481:
[----:B------:R-:W-:Y:S05]  /*8750*/  BSYNC B0 ;  /* 0x0000000000007941 */ /* 0x000fea0003800000 */
.L_x_6480:
[----:B0--3--:R0:W1:Y:S01]  /*8760*/  LDS R21, [R20.X4+0x2900] ;  /* 0x0029000014157984 */ /* 0x0090620000004800 */
[----:B------:R-:W-:Y:S01]  /*8770*/  BSSY B0, `(.L_x_6482) ;  /* 0x0000005000007945 */ /* 0x000fe20003800000 */
[----:B--2---:R-:W-:-:S02]  /*8780*/  IADD3 R169, R0, 0x280, RZ ;  /* 0x0000028000a97810 */ /* 0x004fc40007ffe0ff */
[----:B------:R-:W-:Y:S01]  /*8790*/  LEA.HI.SX32 R23, R23, R0, 0x1b ;  /* 0x0000000017177211 */ /* 0x000fe200078fdaff */
[----:B------:R-:W-:Y:S05]  /*87a0*/  @!P3 BRA `(.L_x_6483) ;  /* 0x000000100000b947 */ /* 0x000fea0003800000 */
[----:B-1----:R1:W-:Y:S02]  /*87b0*/  RED.E.ADD.F32.FTZ.RN.STRONG.GPU [R18.64+-0x1800], R21 ;  /* 0xffe800151200798e */ /* 0x0023e4000c10e79e */
.L_x_6483:
[----:B------:R-:W-:Y:S05]  /*87c0*/  BSYNC B0 ;  /* 0x0000000000007941 */ /* 0x000fea0003800000 */
.L_x_6482:
[----:B------:R-:W2:Y:S01]  /*87d0*/  LDS R23, [R23.X4+0x2a00] ;  /* 0x002a000017177984 */ /* 0x000ea20000004800 */
[----:B------:R-:W-:Y:S01]  /*87e0*/  BSSY B0, `(.L_x_6484) ;  /* 0x0000004000007945 */ /* 0x000fe20003800000 */
[----:B------:R-:W-:Y:S01]  /*87f0*/  LEA.HI.SX32 R169, R169, R0, 0x1b ;  /* 0x00000000a9a97211 */ /* 0x000fe200078fdaff */
[----:B------:R-:W-:Y:S05]  /*8800*/  @!P4 BRA `(.L_x_6485) ;  /* 0x000000100000c947 */ /* 0x000fea0003800000 */
[----:B--2---:R2:W-:Y:S02]  /*8810*/  RED.E.ADD.F32.FTZ.RN.STRONG.GPU [R18.64+-0x1700], R23 ;  /* 0xffe900171200798e */ /* 0x0045e4000c10e79e */
.L_x_6485:
[----:B------:R-:W-:Y:S05]  /*8820*/  BSYNC B0 ;  /* 0x0000000000007941 */ /* 0x000fea0003800000 */
.L_x_6484:
[----:B------:R-:W3:Y:S01]  /*8830*/  LDS R169, [R169.X4+0x2b00] ;  /* 0x002b0000a9a97984 */ /* 0x000ee20000004800 */
[----:B------:R-:W-:Y:S01]  /*8840*/  BSSY B0, `(.L_x_6486) ;  /* 0x0000005000007945 */ /* 0x000fe20003800000 */
[C---:B-1----:R-:W-:Y:S02]  /*8850*/  IADD3 R21, R0.reuse, 0x2c0, RZ ;  /* 0x000002c000157810 */ /* 0x042fe40007ffe0ff */
[----:B--2---:R-:W-:Y:S01]  /*8860*/  IADD3 R23, R0, 0x300, RZ ;  /* 0x0000030000177810 */ /* 0x004fe20007ffe0ff */
[----:B------:R-:W-:Y:S05]  /*8870*/  @!P5 BRA `(.L_x_6487) ;  /* 0x000000100000d947 */ /* 0x000fea0003800000 */
[----:B---3--:R1:W-:Y:S02]  /*8880*/  RED.E.ADD.F32.FTZ.RN.STRONG.GPU [R18.64+-0x1600], R169 ;  /* 0xffea00a91200798e */ /* 0x0083e4000c10e79e */
.L_x_6487:
[----:B------:R-:W-:Y:S05]  /*8890*/  BSYNC B0 ;  /* 0x0000000000007941 */ /* 0x000fea0003800000 */
.L_x_6486:
        /* <DEDUP_REMOVED lines=14> */
.L_x_6489:
[----:B------:R-:W-:Y:S05]  /*8980*/  BSYNC B0 ;  /* 0x0000000000007941 */ /* 0x000fea0003800000 */
.L_x_6488:
[----:B------:R-:W2:Y:S01]  /*8990*/  LDS R23, [R23.X4+0x2d00] ;  /* 0x002d000017177984 */ /* 0x000ea20000004800 */
[----:B------:R-:W-:Y:S01]  /*89a0*/  BSSY B0, `(.L_x_6490) ;  /* 0x0000005000007945 */ /* 0x000fe20003800000 */
[----:B-1----:R-:W-:Y:S02]  /*89b0*/  IADD3 R21, R0, 0x380, RZ ;  /* 0x0000038000157810 */ /* 0x002fe40007ffe0ff */
[----:B------:R-:W-:Y:S01]  /*89c0*/  LEA.HI.SX32 R169, R169, R0, 0x1b ;  /* 0x00000000a9a97211 */ /* 0x000fe200078fdaff */
[----:B------:R-:W-:Y:S05]  /*89d0*/  @!P0 BRA `(.L_x_6491) ;  /* 0x0000001000008947 */ /* 0x000fea0003800000 */
[----:B--2---:R1:W-:Y:S02]  /*89e0*/  RED.E.ADD.F32.FTZ.RN.STRONG.GPU [R18.64+-0x1400], R23 ;  /* 0xffec00171200798e */ /* 0x0043e4000c10e79e */
.L_x_6491:
[----:B------:R-:W-:Y:S05]  /*89f0*/  BSYNC B0 ;  /* 0x0000000000007941 */ /* 0x000fea0003800000 */
.L_x_6490:
[----:B------:R-:W3:Y:S01]  /*8a00*/  LDS R169, [R169.X4+0x2e00] ;  /* 0x002e0000a9a97984 */ /* 0x000ee20000004800 */
[----:B------:R-:W-:Y:S01]  /*8a10*/  BSSY B0, `(.L_x_6492) ;  /* 0x0000005000007945 */ /* 0x000fe20003800000 */
[----:B-12---:R-:W-:-:S02]  /*8a20*/  IADD3 R23, R0, 0x3c0, RZ ;  /* 0x000003c000177810 */ /* 0x006fc40007ffe0ff */
[----:B------:R-:W-:Y:S01]  /*8a30*/  LEA.HI.SX32 R21, R21, R0, 0x1b ;  /* 0x0000000015157211 */ /* 0x000fe200078fdaff */
[----:B------:R-:W-:Y:S05]  /*8a40*/  @!P1 BRA `(.L_x_6493) ;  /* 0x0000001000009947 */ /* 0x000fea0003800000 */
[----:B---3--:R1:W-:Y:S02]  /*8a50*/  RED.E.ADD.F32.FTZ.RN.STRONG.GPU [R18.64+-0x1300], R169 ;  /* 0xffed00a91200798e */ /* 0x0083e4000c10e79e */
.L_x_6493:
[----:B------:R-:W-:Y:S05]  /*8a60*/  BSYNC B0 ;  /* 0x0000000000007941 */ /* 0x000fea0003800000 */
.L_x_6492:
[----:B------:R-:W2:Y:S01]  /*8a70*/  LDS R21, [R21.X4+0x2f00] ;  /* 0x002f000015157984 */ /* 0x000ea20000004800 */
[----:B------:R-:W-:Y:S01]  /*8a80*/  BSSY B0, `(.L_x_6494) ;  /* 0x0000005000007945 */ /* 0x000fe20003800000 */
[----:B-1-3--:R-:W-:Y:S02]  /*8a90*/  IADD3 R169, R0, 0x400, RZ ;  /* 0x0000040000a97810 */ /* 0x00afe40007ffe0ff */
[----:B------:R-:W-:Y:S01]  /*8aa0*/  LEA.HI.SX32 R23, R23, R0, 0x1b ;  /* 0x0000000017177211 */ /* 0x000fe200078fdaff */
[----:B------:R-:W-:Y:S05]  /*8ab0*/  @!P2 BRA `(.L_x_6495) ;  /* 0x000000100000a947 */ /* 0x000fea0003800000 */
[----:B--2---:R1:W-:Y:S02]  /*8ac0*/  RED.E.ADD.F32.FTZ.RN.STRONG.GPU [R18.64+-0x1200], R21 ;  /* 0xffee00151200798e */ /* 0x0043e4000c10e79e */
.L_x_6495:
[----:B------:R-:W-:Y:S05]  /*8ad0*/  BSYNC B0 ;  /* 0x0000000000007941 */ /* 0x000fea0003800000 */
.L_x_6494:
[----:B------:R-:W3:Y:S01]  /*8ae0*/  LDS R23, [R23.X4+0x3000] ;  /* 0x0030000017177984 */ /* 0x000ee20000004800 */
[----:B------:R-:W-:Y:S01]  /*8af0*/  BSSY B0, `(.L_x_6496) ;  /* 0x0000005000007945 */ /* 0x000fe20003800000 */
[----:B-12---:R-:W-:Y:S02]  /*8b00*/  IADD3 R21, R0, 0x440, RZ ;  /* 0x0000044000157810 */ /* 0x006fe40007ffe0ff */
[----:B------:R-:W-:Y:S01]  /*8b10*/  LEA.HI.SX32 R169, R169, R0, 0x1b ;  /* 0x00000000a9a97211 */ /* 0x000fe200078fdaff */
[----:B------:R-:W-:Y:S05]  /*8b20*/  @!P3 BRA `(.L_x_6497) ;  /* 0x000000100000b947 */ /* 0x000fea0003800000 */
[----:B---3--:R1:W-:Y:S02]  /*8b30*/  RED.E.ADD.F32.FTZ.RN.STRONG.GPU [R18.64+-0x1100], R23 ;  /* 0xffef00171200798e */ /* 0x0083e4000c10e79e */
.L_x_6497:
[----:B------:R-:W-:Y:S05]  /*8b40*/  BSYNC B0 ;  /* 0x0000000000007941 */ /* 0x000fea0003800000 */
.L_x_6496:
[----:B------:R-:W2:Y:S01]  /*8b50*/  LDS R169, [R169.X4+0x3100] ;  /* 0x00310000a9a97984 */ /* 0x000ea20000004800 */
[----:B------:R-:W-:Y:S01]  /*8b60*/  BSSY B0, `(.L_x_6498) ;  /* 0x0000004000007945 */ /* 0x000fe20003800000 */
[----:B------:R-:W-:Y:S01]  /*8b70*/  LEA.HI.SX32 R21, R21, R0, 0x1b ;  /* 0x0000000015157211 */ /* 0x000fe200078fdaff */
[----:B------:R-:W-:Y:S05]  /*8b80*/  @!P4 BRA `(.L_x_6499) ;  /* 0x000000100000c947 */ /* 0x000fea0003800000 */
[----:B--2---:R2:W-:Y:S02]  /*8b90*/  RED.E.ADD.F32.FTZ.RN.STRONG.GPU [R18.64+-0x1000], R169 ;  /* 0xfff000a91200798e */ /* 0x0045e4000c10e79e */
.L_x_6499:
[----:B------:R-:W-:Y:S05]  /*8ba0*/  BSYNC B0 ;  /* 0x0000000000007941 */ /* 0x000fea0003800000 */
.L_x_6498:
[----:B------:R-:W4:Y:S01]  /*8bb0*/  LDS R21, [R21.X4+0x3200] ;  /* 0x0032000015157984 */ /* 0x000f220000004800 */
[----:B------:R-:W-:Y:S01]  /*8bc0*/  BSSY B0, `(.L_x_6500) ;  /* 0x0000005000007945 */ /* 0x000fe20003800000 */
[----:B-1-3--:R-:W-:-:S02]  /*8bd0*/  IADD3 R23, R0, 0x480, RZ ;  /* 0x0000048000177810 */ /* 0x00afc40007ffe0ff */
[----:B--2---:R-:W-:Y:S01]  /*8be0*/  IADD3 R169, R0, 0x4c0, RZ ;  /* 0x000004c000a97810 */ /* 0x004fe20007ffe0ff */
[----:B------:R-:W-:Y:S05]  /*8bf0*/  @!P5 BRA `(.L_x_6501) ;  /* 0x000000100000d947 */ /* 0x000fea0003800000 */
[----:B----4-:R1:W-:Y:S02]  /*8c00*/  RED.E.ADD.F32.FTZ.RN.STRONG.GPU [R18.64+-0xf00], R21 ;  /* 0xfff100151200798e */ /* 0x0103e4000c10e79e */
.L_x_6501:
[----:B------:R-:W-:Y:S05]  /*8c10*/  BSYNC B0 ;  /* 0x0000000000007941 */ /* 0x000fea0003800000 */
.L_x_6500:
        /* <DEDUP_REMOVED lines=14> */
.L_x_6503:
[----:B------:R-:W-:Y:S05]  /*8d00*/  BSYNC B0 ;  /* 0x0000000000007941 */ /* 0x000fea0003800000 */
.L_x_6502:
[----:B------:R-:W2:Y:S01]  /*8d10*/  LDS R169, [R169.X4+0x3400] ;  /* 0x00340000a9a97984 */ /* 0x000ea20000004800 */
[----:B------:R-:W-:Y:S01]  /*8d20*/  BSSY B0, `(.L_x_6504) ;  /* 0x0000005000007945 */ /* 0x000fe20003800000 */
[----:B-1----:R-:W-:-:S02]  /*8d30*/  IADD3 R23, R0, 0x540, RZ ;  /* 0x0000054000177810 */ /* 0x002fc40007ffe0ff */
[----:B------:R-:W-:Y:S01]  /*8d40*/  LEA.HI.SX32 R21, R21, R0, 0x1b ;  /* 0x0000000015157211 */ /* 0x000fe200078fdaff */
[----:B------:R-:W-:Y:S05]  /*8d50*/  @!P0 BRA `(.L_x_6505) ;  /* 0x0000001000008947 */ /* 0x000fea0003800000 */
[----:B--2---:R1:W-:Y:S02]  /*8d60*/  RED.E.ADD.F32.FTZ.RN.STRONG.GPU [R18.64+-0xd00], R169 ;  /* 0xfff300a91200798e */ /* 0x0043e4000c10e79e */
.L_x_6505:
[----:B------:R-:W-:Y:S05]  /*8d70*/  BSYNC B0 ;  /* 0x0000000000007941 */ /* 0x000fea0003800000 */
.L_x_6504:
[----:B------:R-:W3:Y:S01]  /*8d80*/  LDS R21, [R21.X4+0x3500] ;  /* 0x0035000015157984 */ /* 0x000ee20000004800 */
[----:B------:R-:W-:Y:S01]  /*8d90*/  BSSY B0, `(.L_x_6506) ;  /* 0x0000005000007945 */ /* 0x000fe20003800000 */
[----:B-12---:R-:W-:Y:S02]  /*8da0*/  IADD3 R169, R0, 0x580, RZ ;  /* 0x0000058000a97810 */ /* 0x006fe40007ffe0ff */
[----:B------:R-:W-:Y:S01]  /*8db0*/  LEA.HI.SX32 R23, R23, R0, 0x1b ;  /* 0x0000000017177211 */ /* 0x000fe200078fdaff */
[----:B------:R-:W-:Y:S05]  /*8dc0*/  @!P1 BRA `(.L_x_6507) ;  /* 0x0000001000009947 */ /* 0x000fea0003800000 */
[----:B---3--:R1:W-:Y:S02]  /*8dd0*/  RED.E.ADD.F32.FTZ.RN.STRONG.GPU [R18.64+-0xc00], R21 ;  /* 0xfff400151200798e */ /* 0x0083e4000c10e79e */
.L_x_6507:
[----:B------:R-:W-:Y:S05]  /*8de0*/  BSYNC B0 ;  /* 0x0000000000007941 */ /* 0x000fea0003800000 */
.L_x_6506:
[----:B------:R-:W2:Y:S01]  /*8df0*/  LDS R23, [R23.X4+0x3600] ;  /* 0x0036000017177984 */ /* 0x000ea20000004800 */
[----:B------:R-:W-:Y:S01]  /*8e00*/  BSSY B0, `(.L_x_6508) ;  /* 0x0000005000007945 */ /* 0x000fe20003800000 */
[----:B-1-3--:R-:W-:Y:S02]  /*8e10*/  IADD3 R21, R0, 0x5c0, RZ ;  /* 0x000005c000157810 */ /* 0x00afe40007ffe0ff */
[----:B------:R-:W-:Y:S01]  /*8e20*/  LEA.HI.SX32 R169, R169, R0, 0x1b ;  /* 0x00000000a9a97211 */ /* 0x000fe200078fdaff */
[----:B------:R-:W-:Y:S05]  /*8e30*/  @!P2 BRA `(.L_x_6509) ;  /* 0x000000100000a947 */ /* 0x000fea0003800000 */
[----:B--2---:R1:W-:Y:S02]  /*8e40*/  RED.E.ADD.F32.FTZ.RN.STRONG.GPU [R18.64+-0xb00], R23 ;  /* 0xfff500171200798e */ /* 0x0043e4000c10e79e */
.L_x_6509:
[----:B------:R-:W-:Y:S05]  /*8e50*/  BSYNC B0 ;  /* 0x0000000000007941 */ /* 0x000fea0003800000 */
.L_x_6508:
[----:B------:R-:W3:Y:S01]  /*8e60*/  LDS R169, [R169.X4+0x3700] ;  /* 0x00370000a9a97984 */ /* 0x000ee20000004800 */
[----:B------:R-:W-:Y:S01]  /*8e70*/  BSSY B0, `(.L_x_6510) ;  /* 0x0000005000007945 */ /* 0x000fe20003800000 */
[----:B-12---:R-:W-:-:S02]  /*8e80*/  IADD3 R23, R0, 0x600, RZ ;  /* 0x0000060000177810 */ /* 0x006fc40007ffe0ff */
[----:B------:R-:W-:Y:S01]  /*8e90*/  LEA.HI.SX32 R21, R21, R0, 0x1b ;  /* 0x0000000015157211 */ /* 0x000fe200078fdaff */
[----:B------:R-:W-:Y:S05]  /*8ea0*/  @!P3 BRA `(.L_x_6511) ;  /* 0x000000100000b947 */ /* 0x000fea0003800000 */
[----:B---3--:R1:W-:Y:S02]  /*8eb0*/  RED.E.ADD.F32.FTZ.RN.STRONG.GPU [R18.64+-0xa00], R169 ;  /* 0xfff600a91200798e */ /* 0x0083e4000c10e79e */
.L_x_6511:
[----:B------:R-:W-:Y:S05]  /*8ec0*/  BSYNC B0 ;  /* 0x0000000000007941 */ /* 0x000fea0003800000 */
.L_x_6510:
[----:B------:R-:W2:Y:S01]  /*8ed0*/  LDS R21, [R21.X4+0x3800] ;  /* 0x0038000015157984 */ /* 0x000ea20000004800 */
[----:B------:R-:W-:Y:S01]  /*8ee0*/  BSSY B0, `(.L_x_6512) ;  /* 0x0000004000007945 */ /* 0x000fe20003800000 */
[----:B------:R-:W-:Y:S01]  /*8ef0*/  LEA.HI.SX32 R23, R23, R0, 0x1b ;  /* 0x0000000017177211 */ /* 0x000fe200078fdaff */
[----:B------:R-:W-:Y:S05]  /*8f00*/  @!P4 BRA `(.L_x_6513) ;  /* 0x000000100000c947 */ /* 0x000fea0003800000 */
[----:B--2---:R2:W-:Y:S02]  /*8f10*/  RED.E.ADD.F32.FTZ.RN.STRONG.GPU [R18.64+-0x900], R21 ;  /* 0xfff700151200798e */ /* 0x0045e4000c10e79e */
.L_x_6513:
[----:B------:R-:W-:Y:S05]  /*8f20*/  BSYNC B0 ;  /* 0x0000000000007941 */ /* 0x000fea0003800000 */
.L_x_6512:
[----:B------:R-:W4:Y:S01]  /*8f30*/  LDS R23, [R23.X4+0x3900] ;  /* 0x0039000017177984 */ /* 0x000f220000004800 */
[----:B------:R-:W-:Y:S01]  /*8f40*/  BSSY B0, `(.L_x_6514) ;  /* 0x0000005000007945 */ /* 0x000fe20003800000 */
[C---:B--2---:R-:W-:Y:S02]  /*8f50*/  IADD3 R21, R0.reuse, 0x640, RZ ;  /* 0x0000064000157810 */ /* 0x044fe40007ffe0ff */
[----:B-1-3--:R-:W-:Y:S01]  /*8f60*/  IADD3 R169, R0, 0x680, RZ ;  /* 0x0000068000a97810 */ /* 0x00afe20007ffe0ff */
[----:B------:R-:W-:Y:S05]  /*8f70*/  @!P5 BRA `(.L_x_6515) ;  /* 0x000000100000d947 */ /* 0x000fea0003800000 */
[----:B----4-:R1:W-:Y:S02]  /*8f80*/  RED.E.ADD.F32.FTZ.RN.STRONG.GPU [R18.64+-0x800], R23 ;  /* 0xfff800171200798e */ /* 0x0103e4000c10e79e */
.L_x_6515:
[----:B------:R-:W-:Y:S05]  /*8f90*/  BSYNC B0 ;  /* 0x0000000000007941 */ /* 0x000fea0003800000 */
.L_x_6514:
        /* <DEDUP_REMOVED lines=14> */
.L_x_6517:
[----:B------:R-:W-:Y:S05]  /*9080*/  BSYNC B0 ;  /* 0x0000000000007941 */ /* 0x000fea0003800000 */
.L_x_6516:
[----:B------:R-:W2:Y:S01]  /*9090*/  LDS R169, [R169.X4+0x3b00] ;  /* 0x003b0000a9a97984 */ /* 0x000ea20000004800 */
[----:B------:R-:W-:Y:S01]  /*90a0*/  BSSY B0, `(.L_x_6518) ;  /* 0x0000005000007945 */ /* 0x000fe20003800000 */
[----:B-1----:R-:W-:Y:S02]  /*90b0*/  IADD3 R21, R0, 0x700, RZ ;  /* 0x0000070000157810 */ /* 0x002fe40007ffe0ff */
[----:B------:R-:W-:Y:S01]  /*90c0*/  LEA.HI.SX32 R23, R23, R0, 0x1b ;  /* 0x0000000017177211 */ /* 0x000fe200078fdaff */
[----:B------:R-:W-:Y:S05]  /*90d0*/  @!P0 BRA `(.L_x_6519) ;  /* 0x0000001000008947 */ /* 0x000fea0003800000 */
[----:B--2---:R1:W-:Y:S02]  /*90e0*/  RED.E.ADD.F32.FTZ.RN.STRONG.GPU [R18.64+-0x600], R169 ;  /* 0xfffa00a91200798e */ /* 0x0043e4000c10e79e */
.L_x_6519:
[----:B------:R-:W-:Y:S05]  /*90f0*/  BSYNC B0 ;  /* 0x0000000000007941 */ /* 0x000fea0003800000 */
.L_x_6518:
[----:B------:R-:W3:Y:S01]  /*9100*/  LDS R23, [R23.X4+0x3c00] ;  /* 0x003c000017177984 */ /* 0x000ee20000004800 */
[----:B------:R-:W-:Y:S01]  /*9110*/  BSSY B0, `(.L_x_6520) ;  /* 0x0000005000007945 */ /* 0x000fe20003800000 */
[----:B-12---:R-:W-:-:S02]  /*9120*/  IADD3 R169, R0, 0x740, RZ ;  /* 0x0000074000a97810 */ /* 0x006fc40007ffe0ff */
[----:B------:R-:W-:Y:S01]  /*9130*/  LEA.HI.SX32 R21, R21, R0, 0x1b ;  /* 0x0000000015157211 */ /* 0x000fe200078fdaff */
[----:B------:R-:W-:Y:S05]  /*9140*/  @!P1 BRA `(.L_x_6521) ;  /* 0x0000001000009947 */ /* 0x000fea0003800000 */
[----:B---3--:R1:W-:Y:S02]  /*9150*/  RED.E.ADD.F32.FTZ.RN.STRONG.GPU [R18.64+-0x500], R23 ;  /* 0xfffb00171200798e */ /* 0x0083e4000c10e79e */
.L_x_6521:
[----:B------:R-:W-:Y:S05]  /*9160*/  BSYNC B0 ;  /* 0x0000000000007941 */ /* 0x000fea0003800000 */
.L_x_6520:
[----:B------:R-:W2:Y:S01]  /*9170*/  LDS R21, [R21.X4+0x3d00] ;  /* 0x003d000015157984 */ /* 0x000ea20000004800 */
[----:B------:R-:W-:Y:S01]  /*9180*/  BSSY B0, `(.L_x_6522) ;  /* 0x0000005000007945 */ /* 0x000fe20003800000 */
[----:B-1-3--:R-:W-:Y:S02]  /*9190*/  IADD3 R23, R0, 0x780, RZ ;  /* 0x0000078000177810 */ /* 0x00afe40007ffe0ff */
[----:B------:R-:W-:Y:S01]  /*91a0*/  LEA.HI.SX32 R169, R169, R0, 0x1b ;  /* 0x00000000a9a97211 */ /* 0x000fe200078fdaff */
[----:B------:R-:W-:Y:S05]  /*91b0*/  @!P2 BRA `(.L_x_6523) ;  /* 0x000000100000a947 */ /* 0x000fea0003800000 */
[----:B--2---:R1:W-:Y:S02]  /*91c0*/  RED.E.ADD.F32.FTZ.RN.STRONG.GPU [R18.64+-0x400], R21 ;  /* 0xfffc00151200798e */ /* 0x0043e4000c10e79e */
.L_x_6523:
[----:B------:R-:W-:Y:S05]  /*91d0*/  BSYNC B0 ;  /* 0x0000000000007941 */ /* 0x000fea0003800000 */
.L_x_6522:
[----:B------:R-:W3:Y:S01]  /*91e0*/  LDS R169, [R169.X4+0x3e00] ;  /* 0x003e0000a9a97984 */ /* 0x000ee20000004800 */
[----:B------:R-:W-:Y:S01]  /*91f0*/  BSSY B0, `(.L_x_6524) ;  /* 0x0000005000007945 */ /* 0x000fe20003800000 */
[----:B-12---:R-:W-:Y:S02]  /*9200*/  IADD3 R21, R0, 0x7c0, RZ ;  /* 0x000007c000157810 */ /* 0x006fe40007ffe0ff */
[----:B------:R-:W-:Y:S01]  /*9210*/  LEA.HI.SX32 R23, R23, R0, 0x1b ;  /* 0x0000000017177211 */ /* 0x000fe200078fdaff */
[----:B------:R-:W-:Y:S05]  /*9220*/  @!P3 BRA `(.L_x_6525) ;  /* 0x000000100000b947 */ /* 0x000fea0003800000 */
[----:B---3--:R1:W-:Y:S02]  /*9230*/  RED.E.ADD.F32.FTZ.RN.STRONG.GPU [R18.64+-0x300], R169 ;  /* 0xfffd00a91200798e */ /* 0x0083e4000c10e79e */
.L_x_6525:
[----:B------:R-:W-:Y:S05]  /*9240*/  BSYNC B0 ;  /* 0x0000000000007941 */ /* 0x000fea0003800000 */
.L_x_6524:
[----:B------:R-:W2:Y:S01]  /*9250*/  LDS R23, [R23.X4+0x3f00] ;  /* 0x003f000017177984 */ /* 0x000ea20000004800 */
[----:B------:R-:W-:Y:S01]  /*9260*/  BSSY B0, `(.L_x_6526) ;  /* 0x0000004000007945 */ /* 0x000fe20003800000 */
[----:B------:R-:W-:Y:S01]  /*9270*/  LEA.HI.SX32 R21, R21, R0, 0x1b ;  /* 0x0000000015157211 */ /* 0x000fe200078fdaff */
[----:B------:R-:W-:Y:S05]  /*9280*/  @!P4 BRA `(.L_x_6527) ;  /* 0x000000100000c947 */ /* 0x000fea0003800000 */
[----:B--2---:R2:W-:Y:S02]  /*9290*/  RED.E.ADD.F32.FTZ.RN.STRONG.GPU [R18.64+-0x200], R23 ;  /* 0xfffe00171200798e */ /* 0x0045e4000c10e79e */
.L_x_6527:
[----:B------:R-:W-:Y:S05]  /*92a0*/  BSYNC B0 ;  /* 0x0000000000007941 */ /* 0x000fea0003800000 */
.L_x_6526:
[----:B------:R-:W4:Y:S01]  /*92b0*/  LDS R21, [R21.X4+0x4000] ;  /* 0x0040000015157984 */ /* 0x000f220000004800 */
[----:B------:R-:W-:Y:S01]  /*92c0*/  BSSY B0, `(.L_x_6528) ;  /* 0x0000003000007945 */ /* 0x000fe20003800000 */
[----:B------:R-:W-:Y:S05]  /*92d0*/  @!P5 BRA `(.L_x_6529) ;  /* 0x000000100000d947 */ /* 0x000fea0003800000 */
[----:B----4-:R4:W-:Y:S02]  /*92e0*/  RED.E.ADD.F32.FTZ.RN.STRONG.GPU [R18.64+-0x100], R21 ;  /* 0xffff00151200798e */ /* 0x0109e4000c10e79e */
.L_x_6529:
[----:B------:R-:W-:Y:S05]  /*92f0*/  BSYNC B0 ;  /* 0x0000000000007941 */ /* 0x000fea0003800000 */
.L_x_6528:
[----:B-12-4-:R-:W1:Y:S01]  /*9300*/  SHFL.DOWN PT, R18, R168, 0x1, 0x1f ;  /* 0x08201f00a8127f89 */ /* 0x016e6200000e0000 */
[----:B------:R-:W-:Y:S01]  /*9310*/  ISETP.GT.AND P0, PT, R248, 0x1e, PT ;  /* 0x0000001ef800780c */ /* 0x000fe20003f04270 */
[----:B------:R-:W-:Y:S01]  /*9320*/  FMUL.FTZ R48, R237, R48 ;  /* 0x00000030ed307220 */ /* 0x000fe20000410000 */
[----:B------:R-:W-:Y:S01]  /*9330*/  MOV R21, R168 ;  /* 0x000000a800157202 */ /* 0x000fe20000000f00 */
[----:B---3--:R-:W2:Y:S01]  /*9340*/  SHFL.DOWN PT, R169, R153, 0x1, 0x1f ;  /* 0x08201f0099a97f89 */ /* 0x008ea200000e0000 */
[----:B------:R-:W-:Y:S01]  /*9350*/  MOV R22, R153 ;  /* 0x0000009900167202 */ /* 0x000fe20000000f00 */
[----:B------:R-:W-:Y:S01]  /*9360*/  FFMA.FTZ R47, R47, R230, R48 ;  /* 0x000000e62f2f7223 */ /* 0x000fe20000010030 */
[----:B------:R-:W-:Y:S01]  /*9370*/  MOV R23, R152 ;  /* 0x0000009800177202 */ /* 0x000fe20000000f00 */
[----:B------:R-:W3:Y:S01]  /*9380*/  SHFL.DOWN PT, R170, R152, 0x1, 0x1f ;  /* 0x08201f0098aa7f89 */ /* 0x000ee200000e0000 */
[----:B0-----:R-:W-:Y:S01]  /*9390*/  MOV R20, R149 ;  /* 0x0000009500147202 */ /* 0x001fe20000000f00 */
[----:B------:R-:W-:Y:S01]  /*93a0*/  FMUL.FTZ R61, R206, R61 ;  /* 0x0000003dce3d7220 */ /* 0x000fe20000410000 */
[----:B------:R-:W-:Y:S01]  /*93b0*/  ISETP.NE.AND P1, PT, R248, RZ, PT ;  /* 0x000000fff800720c */ /* 0x000fe20003f25270 */
[----:B------:R-:W0:Y:S01]  /*93c0*/  SHFL.DOWN PT, R19, R149, 0x1, 0x1f ;  /* 0x08201f0095137f89 */ /* 0x000e2200000e0000 */
[----:B------:R-:W-:Y:S01]  /*93d0*/  FFMA.FTZ R148, R131, R148, R47 ;  /* 0x0000009483947223 */ /* 0x000fe2000001002f */
[----:B------:R-:W-:Y:S01]  /*93e0*/  ISETP.NE.AND P2, PT, R0, RZ, PT ;  /* 0x000000ff0000720c */ /* 0x000fe20003f45270 */
[----:B------:R-:W-:Y:S01]  /*93f0*/  FFMA.FTZ R61, R147, R46, R61 ;  /* 0x0000002e933d7223 */ /* 0x000fe2000001003d */
[----:B------:R-:W-:Y:S01]  /*9400*/  BSSY B0, `(.L_x_6530) ;  /* 0x0000088000007945 */ /* 0x000fe20003800000 */
[----:B------:R-:W-:-:S02]  /*9410*/  FMUL.FTZ R63, R210, R63 ;  /* 0x0000003fd23f7220 */ /* 0x000fc40000410000 */
[----:B------:R-:W-:Y:S02]  /*9420*/  FMUL.FTZ R49, R228, R49 ;  /* 0x00000031e4317220 */ /* 0x000fe40000410000 */
[----:B------:R-:W-:Y:S02]  /*9430*/  FFMA.FTZ R60, R60, R211, R63 ;  /* 0x000000d33c3c7223 */ /* 0x000fe4000001003f */
[----:B------:R-:W-:Y:S02]  /*9440*/  FMUL.FTZ R52, R227, R52 ;  /* 0x00000034e3347220 */ /* 0x000fe40000410000 */
[----:B-1----:R-:W-:Y:S02]  /*9450*/  @!P0 FADD.FTZ R21, R21, R18 ;  /* 0x0000001215158221 */ /* 0x002fe40000010000 */
[----:B------:R-:W-:Y:S02]  /*9460*/  FFMA.FTZ R60, R139, R36, R60 ;  /* 0x000000248b3c7223 */ /* 0x000fe4000001003c */
[----:B--2---:R-:W-:Y:S01]  /*9470*/  @!P0 FADD.FTZ R22, R22, R169 ;  /* 0x000000a916168221 */ /* 0x004fe20000010000 */
[----:B------:R-:W1:Y:S01]  /*9480*/  SHFL.DOWN PT, R18, R21, 0x2, 0x1f ;  /* 0x08401f0015127f89 */ /* 0x000e6200000e0000 */
[----:B------:R-:W-:-:S02]  /*9490*/  FMUL.FTZ R54, R181, R54 ;  /* 0x00000036b5367220 */ /* 0x000fc40000410000 */
[----:B---3--:R-:W-:Y:S01]  /*94a0*/  @!P0 FADD.FTZ R23, R23, R170 ;  /* 0x000000aa17178221 */ /* 0x008fe20000010000 */
[----:B------:R-:W2:Y:S01]  /*94b0*/  SHFL.DOWN PT, R149, R22, 0x2, 0x1f ;  /* 0x08401f0016957f89 */ /* 0x000ea200000e0000 */
[----:B------:R-:W-:Y:S02]  /*94c0*/  FMUL.FTZ R55, R202, R55 ;  /* 0x00000037ca377220 */ /* 0x000fe40000410000 */
[----:B0-----:R-:W-:Y:S01]  /*94d0*/  @!P0 FADD.FTZ R20, R20, R19 ;  /* 0x0000001314148221 */ /* 0x001fe20000010000 */
[----:B------:R-:W0:Y:S01]  /*94e0*/  SHFL.DOWN PT, R152, R23, 0x2, 0x1f ;  /* 0x08401f0017987f89 */ /* 0x000e2200000e0000 */
        /* <DEDUP_REMOVED lines=9> */
[----:B-1----:R-:W-:-:S02]  /*9580*/  @!P0 FADD.FTZ R21, R21, R18 ;  /* 0x0000001215158221 */ /* 0x002fc40000010000 */
[----:B------:R-:W-:Y:S02]  /*9590*/  FMUL.FTZ R155, R222, R155 ;  /* 0x0000009bde9b7220 */ /* 0x000fe40000410000 */
[----:B--2---:R-:W-:Y:S01]  /*95a0*/  @!P0 FADD.FTZ R22, R22, R149 ;  /* 0x0000009516168221 */ /* 0x004fe20000010000 */
[----:B------:R-:W1:Y:S01]  /*95b0*/  SHFL.DOWN PT, R18, R21, 0x4, 0x1f ;  /* 0x08801f0015127f89 */ /* 0x000e6200000e0000 */
[----:B------:R-:W-:Y:S02]  /*95c0*/  FMUL.FTZ R146, R225, R146 ;  /* 0x00000092e1927220 */ /* 0x000fe40000410000 */
[----:B0-----:R-:W-:Y:S01]  /*95d0*/  @!P0 FADD.FTZ R23, R23, R152 ;  /* 0x0000009817178221 */ /* 0x001fe20000010000 */
[----:B------:R-:W0:Y:S01]  /*95e0*/  SHFL.DOWN PT, R149, R22, 0x4, 0x1f ;  /* 0x08801f0016957f89 */ /* 0x000e2200000e0000 */
        /* <DEDUP_REMOVED lines=14> */
[----:B0-----:R-:W-:Y:S01]  /*96d0*/  @!P0 FADD.FTZ R22, R22, R149 ;  /* 0x0000009516168221 */ /* 0x001fe20000010000 */
        /* <DEDUP_REMOVED lines=90> */
.L_x_6531:
[----:B0-----:R-:W-:Y:S05]  /*9c80*/  BSYNC B0 ;  /* 0x0000000000007941 */ /* 0x001fea0003800000 */
.L_x_6530:
        /* <DEDUP_REMOVED lines=8> */
.L_x_6431:
        /* <DEDUP_REMOVED lines=98> */
.L_x_6429:
[----:B------:R-:W-:Y:S02]  /*a330*/  ISETP.NE.U32.AND P0, PT, RZ, c[0x0][0x328], PT ;  /* 0x0000ca00ff007a0c */ /* 0x000fe40003f05070 */
[----:B------:R-:W-:-:S02]  /*a340*/  ISETP.NE.U32.AND P2, PT, RZ, c[0x0][0x348], PT ;  /* 0x0000d200ff007a0c */ /* 0x000fc40003f45070 */
        /* <DEDUP_REMOVED lines=29> */
.L_x_6535:
[----:B------:R-:W-:Y:S05]  /*a520*/  BSYNC B0 ;  /* 0x0000000000007941 */ /* 0x000fea0003800000 */
.L_x_6534:
        /* <DEDUP_REMOVED lines=30> */
.L_x_6537:
[----:B------:R-:W3:Y:S02]  /*a710*/  S2R R11, SR_TID.X ;  /* 0x00000000000b7919 */ /* 0x000ee40000002100 */
.L_x_6538:
[----:B------:R-:W-:Y:S05]  /*a720*/  BSYNC B0 ;  /* 0x0000000000007941 */ /* 0x000fea0003800000 */
.L_x_6536:
        /* <DEDUP_REMOVED lines=12> */
.L_x_6539:
[----:B0-----:R-:W1:Y:S01]  /*a7f0*/  LDS.64 R12, [R11.X8+0x6c60] ;  /* 0x006c60000b0c7984 */ /* 0x001e620000008a00 */
[----:B0-----:R-:W-:Y:S02]  /*a800*/  MOV R2, UR4 ;  /* 0x0000000400027c02 */ /* 0x001fe40008000f00 */
        /* <DEDUP_REMOVED lines=18> */
[----:B0-----:R-:W-:-:S02]  /*a930*/  IADD3 R11, R11, c[0x0][0x0], RZ ;  /* 0x000000000b0b7a10 */ /* 0x001fc40007ffe0ff */
[----:B------:R-:W-:Y:S02]  /*a940*/  LEA.HI.X R3, R6, c[0x0][0x314], R3, 0x3, P0 ;  /* 0x0000c50006037a11 */ /* 0x000fe400000f1c03 */
[----:B------:R-:W-:Y:S02]  /*a950*/  ISETP.GE.AND P0, PT, R11, c[0x0][0x16c], PT ;  /* 0x00005b000b007a0c */ /* 0x000fe40003f06270 */
[----:B------:R-:W-:Y:S02]  /*a960*/  IADD3 R5, R9, R5, RZ ;  /* 0x0000000509057210 */ /* 0x000fe40007ffe0ff */
[----:B------:R-:W-:-:S04]  /*a970*/  LEA R4, P1, R8, c[0x0][0x318], 0x3 ;  /* 0x0000c60008047a11 */ /* 0x000fc800078218ff */
[----:B------:R-:W-:Y:S01]  /*a980*/  LEA.HI.X R5, R8, c[0x0][0x31c], R5, 0x3, P1 ;  /* 0x0000c70008057a11 */ /* 0x000fe200008f1c05 */
[----:B-1----:R0:W-:Y:S04]  /*a990*/  RED.E.ADD.F32.FTZ.RN.STRONG.GPU [R2.64], R12 ;  /* 0x0000000c0200798e */ /* 0x0021e8000c10e79e */
[----:B------:R0:W-:Y:S04]  /*a9a0*/  RED.E.ADD.F32.FTZ.RN.STRONG.GPU [R2.64+0x4], R13 ;  /* 0x0000040d0200798e */ /* 0x0001e8000c10e79e */
[----:B--2---:R0:W-:Y:S04]  /*a9b0*/  RED.E.ADD.F32.FTZ.RN.STRONG.GPU [R4.64], R14 ;  /* 0x0000000e0400798e */ /* 0x0041e8000c10e79e */
[----:B------:R0:W-:Y:S01]  /*a9c0*/  RED.E.ADD.F32.FTZ.RN.STRONG.GPU [R4.64+0x4], R15 ;  /* 0x0000040f0400798e */ /* 0x0001e2000c10e79e */
[----:B------:R-:W-:Y:S05]  /*a9d0*/  @!P0 BRA `(.L_x_6539) ;  /* 0xfffffe1000008947 */ /* 0x000fea000383ffff */
[----:B------:R-:W-:Y:S05]  /*a9e0*/  EXIT ;  /* 0x000000000000794d */ /* 0x000fea0003800000 */
.L_x_6436:
[----:B------:R-:W-:Y:S01]  /*a9f0*/  HFMA2.MMA R208, -RZ, RZ, 0, 5.9604644775390625e-08 ;  /* 0x00000001ffd07435 */ /* 0x000fe200000001ff */
[----:B------:R-:W-:-:S02]  /*aa00*/  MOV R151, R150 ;  /* 0x0000009600977202 */ /* 0x000fc40000000f00 */
[----:B------:R-:W-:Y:S02]  /*aa10*/  MOV R207, RZ ;  /* 0x000000ff00cf7202 */ /* 0x000fe40000000f00 */
[----:B------:R-:W-:Y:S02]  /*aa20*/  MOV R210, 0xffffffff ;  /* 0xffffffff00d27802 */ /* 0x000fe40000000f00 */
[----:B------:R-:W-:Y:S02]  /*aa30*/  MOV R148, 0xaa50 ;  /* 0x0000aa5000947802 */ /* 0x000fe40000000f00 */
[----:B------:R-:W-:Y:S05]  /*aa40*/  CALL.REL.NOINC `($__internal_158_$__cuda_sm70_shflsync_up) ;  /* 0x00001dc000007944 */ /* 0x000fea0003c00000 */
[----:B-1----:R-:W-:Y:S01]  /*aa50*/  MOV R153, R151 ;  /* 0x0000009700997202 */ /* 0x002fe20000000f00 */
[----:B0-----:R-:W-:Y:S05]  /*aa60*/  BRA `(.L_x_6540) ;  /* 0xffff8d2000007947 */ /* 0x001fea000383ffff */
.L_x_6437:
[----:B------:R-:W-:Y:S01]  /*aa70*/  HFMA2.MMA R208, -RZ, RZ, 0, 5.9604644775390625e-08 ;  /* 0x00000001ffd07435 */ /* 0x000fe200000001ff */
[----:B------:R-:W-:Y:S02]  /*aa80*/  MOV R151, R152 ;  /* 0x0000009800977202 */ /* 0x000fe40000000f00 */
[----:B------:R-:W-:Y:S02]  /*aa90*/  MOV R207, RZ ;  /* 0x000000ff00cf7202 */ /* 0x000fe40000000f00 */
[----:B------:R-:W-:-:S02]  /*aaa0*/  MOV R210, 0xffffffff ;  /* 0xffffffff00d27802 */ /* 0x000fc40000000f00 */
[----:B------:R-:W-:Y:S02]  /*aab0*/  MOV R148, 0xaad0 ;  /* 0x0000aad000947802 */ /* 0x000fe40000000f00 */
[----:B01----:R-:W-:Y:S05]  /*aac0*/  CALL.REL.NOINC `($__internal_158_$__cuda_sm70_shflsync_up) ;  /* 0x00001d4000007944 */ /* 0x003fea0003c00000 */
[----:B0-----:R-:W-:Y:S01]  /*aad0*/  HFMA2.MMA R208, -RZ, RZ, 0, 5.9604644775390625e-08 ;  /* 0x00000001ffd07435 */ /* 0x001fe200000001ff */
[----:B-1----:R-:W-:Y:S02]  /*aae0*/  MOV R203, R151 ;  /* 0x0000009700cb7202 */ /* 0x002fe40000000f00 */
[----:B------:R-:W-:Y:S02]  /*aaf0*/  MOV R151, R154 ;  /* 0x0000009a00977202 */ /* 0x000fe40000000f00 */
[----:B------:R-:W-:Y:S02]  /*ab00*/  MOV R207, RZ ;  /* 0x000000ff00cf7202 */ /* 0x000fe40000000f00 */
[----:B------:R-:W-:Y:S02]  /*ab10*/  MOV R210, 0xffffffff ;  /* 0xffffffff00d27802 */ /* 0x000fe40000000f00 */
[----:B------:R-:W-:Y:S02]  /*ab20*/  MOV R148, 0xab40 ;  /* 0x0000ab4000947802 */ /* 0x000fe40000000f00 */
[----:B------:R-:W-:Y:S05]  /*ab30*/  CALL.REL.NOINC `($__internal_158_$__cuda_sm70_shflsync_up) ;  /* 0x00001cd000007944 */ /* 0x000fea0003c00000 */
[----:B0-----:R-:W-:Y:S01]  /*ab40*/  HFMA2.MMA R208, -RZ, RZ, 0, 5.9604644775390625e-08 ;  /* 0x00000001ffd07435 */ /* 0x001fe200000001ff */
[----:B-1----:R-:W-:-:S02]  /*ab50*/  MOV R205, R151 ;  /* 0x0000009700cd7202 */ /* 0x002fc40000000f00 */
[----:B------:R-:W-:Y:S02]  /*ab60*/  MOV R151, R155 ;  /* 0x0000009b00977202 */ /* 0x000fe40000000f00 */
[----:B------:R-:W-:Y:S02]  /*ab70*/  MOV R207, RZ ;  /* 0x000000ff00cf7202 */ /* 0x000fe40000000f00 */
[----:B------:R-:W-:Y:S02]  /*ab80*/  MOV R210, 0xffffffff ;  /* 0xffffffff00d27802 */ /* 0x000fe40000000f00 */
[----:B------:R-:W-:Y:S02]  /*ab90*/  MOV R148, 0xabb0 ;  /* 0x0000abb000947802 */ /* 0x000fe40000000f00 */
[----:B------:R-:W-:Y:S05]  /*aba0*/  CALL.REL.NOINC `($__internal_158_$__cuda_sm70_shflsync_up) ;  /* 0x00001c6000007944 */ /* 0x000fea0003c00000 */
[----:B------:R-:W-:Y:S01]  /*abb0*/  FMUL.FTZ R206, R152, R205 ;  /* 0x000000cd98ce7220 */ /* 0x000fe20000410000 */
[----:B------:R-:W-:Y:S01]  /*abc0*/  ISETP.GE.AND P0, PT, R248, 0x1, PT ;  /* 0x00000001f800780c */ /* 0x000fe20003f06270 */
[C---:B-1----:R-:W-:Y:S01]  /*abd0*/  FMUL.FTZ R204, R152.reuse, R151 ;  /* 0x0000009798cc7220 */ /* 0x042fe20000410000 */
[----:B0-----:R-:W-:Y:S01]  /*abe0*/  HFMA2.MMA R208, -RZ, RZ, 0, 1.1920928955078125e-07 ;  /* 0x00000002ffd07435 */ /* 0x001fe200000001ff */
[C---:B------:R-:W-:Y:S01]  /*abf0*/  FMUL.FTZ R148, R152.reuse, R203 ;  /* 0x000000cb98947220 */ /* 0x040fe20000410000 */
[----:B------:R-:W-:Y:S01]  /*ac00*/  MOV R207, RZ ;  /* 0x000000ff00cf7202 */ /* 0x000fe20000000f00 */
[----:B------:R-:W-:Y:S01]  /*ac10*/  FMUL.FTZ R149, R152, R153 ;  /* 0x0000009998957220 */ /* 0x000fe20000410000 */
[----:B------:R-:W-:Y:S01]  /*ac20*/  MOV R210, 0xffffffff ;  /* 0xffffffff00d27802 */ /* 0x000fe20000000f00 */
[----:B------:R-:W-:-:S02]  /*ac30*/  FFMA.FTZ R206, R150, R151, R206 ;  /* 0x0000009796ce7223 */ /* 0x000fc400000100ce */
[C---:B------:R-:W-:Y:S02]  /*ac40*/  FFMA.FTZ R205, R150.reuse, R205, -R204 ;  /* 0x000000cd96cd7223 */ /* 0x040fe400000108cc */
[C---:B------:R-:W-:Y:S01]  /*ac50*/  FFMA.FTZ R153, R150.reuse, R153, -R148 ;  /* 0x0000009996997223 */ /* 0x040fe20000010894 */
[----:B------:R-:W-:Y:S01]  /*ac60*/  MOV R148, 0xad00 ;  /* 0x0000ad0000947802 */ /* 0x000fe20000000f00 */
[C---:B------:R-:W-:Y:S02]  /*ac70*/  FFMA.FTZ R149, R150.reuse, R203, R149 ;  /* 0x000000cb96957223 */ /* 0x040fe40000010095 */
[C---:B------:R-:W-:Y:S01]  /*ac80*/  FADD.FTZ R206, R155.reuse, R206 ;  /* 0x000000ce9bce7221 */ /* 0x040fe20000010000 */
[----:B------:R-:W-:Y:S01]  /*ac90*/  FSEL R203, R150, R153, !P0 ;  /* 0x0000009996cb7208 */ /* 0x000fe20004000000 */
[----:B------:R-:W-:Y:S01]  /*aca0*/  FADD.FTZ R205, R154, R205 ;  /* 0x000000cd9acd7221 */ /* 0x000fe20000010000 */
[----:B------:R-:W-:Y:S02]  /*acb0*/  FSEL R212, R152, R149, !P0 ;  /* 0x0000009598d47208 */ /* 0x000fe40004000000 */
[----:B------:R-:W-:-:S02]  /*acc0*/  FSEL R155, R155, R206, !P0 ;  /* 0x000000ce9b9b7208 */ /* 0x000fc40004000000 */
[----:B------:R-:W-:Y:S02]  /*acd0*/  FSEL R154, R154, R205, !P0 ;  /* 0x000000cd9a9a7208 */ /* 0x000fe40004000000 */
[----:B------:R-:W-:Y:S02]  /*ace0*/  MOV R151, R203 ;  /* 0x000000cb00977202 */ /* 0x000fe40000000f00 */
[----:B------:R-:W-:Y:S05]  /*acf0*/  CALL.REL.NOINC `($__internal_158_$__cuda_sm70_shflsync_up) ;  /* 0x00001b1000007944 */ /* 0x000fea0003c00000 */
[----:B0-----:R-:W-:Y:S01]  /*ad00*/  HFMA2.MMA R208, -RZ, RZ, 0, 1.1920928955078125e-07 ;  /* 0x00000002ffd07435 */ /* 0x001fe200000001ff */
[----:B-1----:R-:W-:Y:S02]  /*ad10*/  MOV R150, R151 ;  /* 0x0000009700967202 */ /* 0x002fe40000000f00 */
[----:B------:R-:W-:Y:S02]  /*ad20*/  MOV R151, R212 ;  /* 0x000000d400977202 */ /* 0x000fe40000000f00 */
[----:B------:R-:W-:Y:S02]  /*ad30*/  MOV R207, RZ ;  /* 0x000000ff00cf7202 */ /* 0x000fe40000000f00 */
[----:B------:R-:W-:Y:S02]  /*ad40*/  MOV R210, 0xffffffff ;  /* 0xffffffff00d27802 */ /* 0x000fe40000000f00 */
[----:B------:R-:W-:-:S02]  /*ad50*/  MOV R148, 0xad70 ;  /* 0x0000ad7000947802 */ /* 0x000fc40000000f00 */
[----:B------:R-:W-:Y:S05]  /*ad60*/  CALL.REL.NOINC `($__internal_158_$__cuda_sm70_shflsync_up) ;  /* 0x00001aa000007944 */ /* 0x000fea0003c00000 */
[----:B0-----:R-:W-:Y:S01]  /*ad70*/  HFMA2.MMA R208, -RZ, RZ, 0, 1.1920928955078125e-07 ;  /* 0x00000002ffd07435 */ /* 0x001fe200000001ff */
[----:B-1----:R-:W-:-:S02]  /*ad80*/  MOV R152, R151 ;  /* 0x0000009700987202 */ /* 0x002fc40000000f00 */
[----:B------:R-:W-:Y:S02]  /*ad90*/  MOV R151, R154 ;  /* 0x0000009a00977202 */ /* 0x000fe40000000f00 */
[----:B------:R-:W-:Y:S02]  /*ada0*/  MOV R207, RZ ;  /* 0x000000ff00cf7202 */ /* 0x000fe40000000f00 */
[----:B------:R-:W-:Y:S02]  /*adb0*/  MOV R210, 0xffffffff ;  /* 0xffffffff00d27802 */ /* 0x000fe40000000f00 */
[----:B------:R-:W-:Y:S02]  /*adc0*/  MOV R148, 0xade0 ;  /* 0x0000ade000947802 */ /* 0x000fe40000000f00 */
[----:B------:R-:W-:Y:S05]  /*add0*/  CALL.REL.NOINC `($__internal_158_$__cuda_sm70_shflsync_up) ;  /* 0x00001a3000007944 */ /* 0x000fea0003c00000 */
[----:B0-----:R-:W-:Y:S01]  /*ade0*/  HFMA2.MMA R208, -RZ, RZ, 0, 1.1920928955078125e-07 ;  /* 0x00000002ffd07435 */ /* 0x001fe200000001ff */
[----:B-1----:R-:W-:Y:S02]  /*adf0*/  MOV R153, R151 ;  /* 0x0000009700997202 */ /* 0x002fe40000000f00 */
[----:B------:R-:W-:Y:S02]  /*ae00*/  MOV R151, R155 ;  /* 0x0000009b00977202 */ /* 0x000fe40000000f00 */
[----:B------:R-:W-:-:S02]  /*ae10*/  MOV R207, RZ ;  /* 0x000000ff00cf7202 */ /* 0x000fc40000000f00 */
[----:B------:R-:W-:Y:S02]  /*ae20*/  MOV R210, 0xffffffff ;  /* 0xffffffff00d27802 */ /* 0x000fe40000000f00 */
[----:B------:R-:W-:Y:S02]  /*ae30*/  MOV R148, 0xae50 ;  /* 0x0000ae5000947802 */ /* 0x000fe40000000f00 */
[----:B------:R-:W-:Y:S05]  /*ae40*/  CALL.REL.NOINC `($__internal_158_$__cuda_sm70_shflsync_up) ;  /* 0x000019c000007944 */ /* 0x000fea0003c00000 */
[----:B------:R-:W-:Y:S01]  /*ae50*/  ISETP.GE.AND P0, PT, R248, 0x2, PT ;  /* 0x00000002f800780c */ /* 0x000fe20003f06270 */
[-C--:B------:R-:W-:Y:S01]  /*ae60*/  FMUL.FTZ R148, R150, R212.reuse ;  /* 0x000000d496947220 */ /* 0x080fe20000410000 */
[----:B0-----:R-:W-:Y:S01]  /*ae70*/  HFMA2.MMA R208, -RZ, RZ, 0, 2.384185791015625e-07 ;  /* 0x00000004ffd07435 */ /* 0x001fe200000001ff */
[----:B-1----:R-:W-:Y:S01]  /*ae80*/  FMUL.FTZ R204, R212, R151 ;  /* 0x00000097d4cc7220 */ /* 0x002fe20000410000 */
[----:B------:R-:W-:Y:S01]  /*ae90*/  MOV R207, RZ ;  /* 0x000000ff00cf7202 */ /* 0x000fe20000000f00 */
[-C--:B------:R-:W-:Y:S01]  /*aea0*/  FMUL.FTZ R206, R153, R212.reuse ;  /* 0x000000d499ce7220 */ /* 0x080fe20000410000 */
[----:B------:R-:W-:Y:S01]  /*aeb0*/  MOV R210, 0xffffffff ;  /* 0xffffffff00d27802 */ /* 0x000fe20000000f00 */
[C---:B------:R-:W-:Y:S02]  /*aec0*/  FFMA.FTZ R205, R152.reuse, R203, R148 ;  /* 0x000000cb98cd7223 */ /* 0x040fe40000010094 */
[----:B------:R-:W-:-:S02]  /*aed0*/  FMUL.FTZ R148, R152, R212 ;  /* 0x000000d498947220 */ /* 0x000fc40000410000 */
[----:B------:R-:W-:Y:S01]  /*aee0*/  FFMA.FTZ R149, R153, R203, -R204 ;  /* 0x000000cb99957223 */ /* 0x000fe200000108cc */
[----:B------:R-:W-:Y:S01]  /*aef0*/  FSEL R212, R212, R205, !P0 ;  /* 0x000000cdd4d47208 */ /* 0x000fe20004000000 */
[----:B------:R-:W-:Y:S02]  /*af00*/  FFMA.FTZ R206, R203, R151, R206 ;  /* 0x00000097cbce7223 */ /* 0x000fe400000100ce */
[----:B------:R-:W-:Y:S01]  /*af10*/  @P0 FFMA.FTZ R203, R150, R203, -R148 ;  /* 0x000000cb96cb0223 */ /* 0x000fe20000010894 */
[----:B------:R-:W-:Y:S01]  /*af20*/  MOV R148, 0xaf70 ;  /* 0x0000af7000947802 */ /* 0x000fe20000000f00 */
[----:B------:R-:W-:Y:S02]  /*af30*/  @P0 FADD.FTZ R154, R154, R149 ;  /* 0x000000959a9a0221 */ /* 0x000fe40000010000 */
[----:B------:R-:W-:Y:S01]  /*af40*/  @P0 FADD.FTZ R155, R155, R206 ;  /* 0x000000ce9b9b0221 */ /* 0x000fe20000010000 */
[----:B------:R-:W-:Y:S02]  /*af50*/  MOV R151, R203 ;  /* 0x000000cb00977202 */ /* 0x000fe40000000f00 */
[----:B------:R-:W-:Y:S05]  /*af60*/  CALL.REL.NOINC `($__internal_158_$__cuda_sm70_shflsync_up) ;  /* 0x000018a000007944 */ /* 0x000fea0003c00000 */
[----:B0-----:R-:W-:Y:S01]  /*af70*/  HFMA2.MMA R208, -RZ, RZ, 0, 2.384185791015625e-07 ;  /* 0x00000004ffd07435 */ /* 0x001fe200000001ff */
[----:B-1----:R-:W-:-:S02]  /*af80*/  MOV R150, R151 ;  /* 0x0000009700967202 */ /* 0x002fc40000000f00 */
[----:B------:R-:W-:Y:S02]  /*af90*/  MOV R151, R212 ;  /* 0x000000d400977202 */ /* 0x000fe40000000f00 */
[----:B------:R-:W-:Y:S02]  /*afa0*/  MOV R207, RZ ;  /* 0x000000ff00cf7202 */ /* 0x000fe40000000f00 */
[----:B------:R-:W-:Y:S02]  /*afb0*/  MOV R210, 0xffffffff ;  /* 0xffffffff00d27802 */ /* 0x000fe40000000f00 */
[----:B------:R-:W-:Y:S02]  /*afc0*/  MOV R148, 0xafe0 ;  /* 0x0000afe000947802 */ /* 0x000fe40000000f00 */
[----:B------:R-:W-:Y:S05]  /*afd0*/  CALL.REL.NOINC `($__internal_158_$__cuda_sm70_shflsync_up) ;  /* 0x0000183000007944 */ /* 0x000fea0003c00000 */
[----:B0-----:R-:W-:Y:S01]  /*afe0*/  HFMA2.MMA R208, -RZ, RZ, 0, 2.384185791015625e-07 ;  /* 0x00000004ffd07435 */ /* 0x001fe200000001ff */
[----:B-1----:R-:W-:Y:S02]  /*aff0*/  MOV R152, R151 ;  /* 0x0000009700987202 */ /* 0x002fe40000000f00 */
[----:B------:R-:W-:Y:S02]  /*b000*/  MOV R151, R154 ;  /* 0x0000009a00977202 */ /* 0x000fe40000000f00 */
[----:B------:R-:W-:-:S02]  /*b010*/  MOV R207, RZ ;  /* 0x000000ff00cf7202 */ /* 0x000fc40000000f00 */
[----:B------:R-:W-:Y:S02]  /*b020*/  MOV R210, 0xffffffff ;  /* 0xffffffff00d27802 */ /* 0x000fe40000000f00 */
[----:B------:R-:W-:Y:S02]  /*b030*/  MOV R148, 0xb050 ;  /* 0x0000b05000947802 */ /* 0x000fe40000000f00 */
[----:B------:R-:W-:Y:S05]  /*b040*/  CALL.REL.NOINC `($__internal_158_$__cuda_sm70_shflsync_up) ;  /* 0x000017c000007944 */ /* 0x000fea0003c00000 */
[----:B0-----:R-:W-:Y:S01]  /*b050*/  HFMA2.MMA R208, -RZ, RZ, 0, 2.384185791015625e-07 ;  /* 0x00000004ffd07435 */ /* 0x001fe200000001ff */
[----:B-1----:R-:W-:Y:S02]  /*b060*/  MOV R153, R151 ;  /* 0x0000009700997202 */ /* 0x002fe40000000f00 */
[----:B------:R-:W-:Y:S02]  /*b070*/  MOV R151, R155 ;  /* 0x0000009b00977202 */ /* 0x000fe40000000f00 */
[----:B------:R-:W-:Y:S02]  /*b080*/  MOV R207, RZ ;  /* 0x000000ff00cf7202 */ /* 0x000fe40000000f00 */
[----:B------:R-:W-:Y:S02]  /*b090*/  MOV R210, 0xffffffff ;  /* 0xffffffff00d27802 */ /* 0x000fe40000000f00 */
[----:B------:R-:W-:-:S02]  /*b0a0*/  MOV R148, 0xb0c0 ;  /* 0x0000b0c000947802 */ /* 0x000fc40000000f00 */
[----:B------:R-:W-:Y:S05]  /*b0b0*/  CALL.REL.NOINC `($__internal_158_$__cuda_sm70_shflsync_up) ;  /* 0x0000175000007944 */ /* 0x000fea0003c00000 */
[----:B------:R-:W-:Y:S01]  /*b0c0*/  ISETP.GE.AND P0, PT, R248, 0x4, PT ;  /* 0x00000004f800780c */ /* 0x000fe20003f06270 */
[-C--:B------:R-:W-:Y:S01]  /*b0d0*/  FMUL.FTZ R148, R150, R212.reuse ;  /* 0x000000d496947220 */ /* 0x080fe20000410000 */
[----:B0-----:R-:W-:Y:S01]  /*b0e0*/  HFMA2.MMA R208, -RZ, RZ, 0, 4.76837158203125e-07 ;  /* 0x00000008ffd07435 */ /* 0x001fe200000001ff */
[----:B------:R-:W-:Y:S01]  /*b0f0*/  FMUL.FTZ R206, R153, R212 ;  /* 0x000000d499ce7220 */ /* 0x000fe20000410000 */
[----:B------:R-:W-:Y:S01]  /*b100*/  MOV R207, RZ ;  /* 0x000000ff00cf7202 */ /* 0x000fe20000000f00 */
[----:B-1----:R-:W-:Y:S01]  /*b110*/  FMUL.FTZ R204, R212, R151 ;  /* 0x00000097d4cc7220 */ /* 0x002fe20000410000 */
[----:B------:R-:W-:Y:S01]  /*b120*/  MOV R210, 0xffffffff ;  /* 0xffffffff00d27802 */ /* 0x000fe20000000f00 */
[----:B------:R-:W-:-:S02]  /*b130*/  FFMA.FTZ R149, R152, R203, R148 ;  /* 0x000000cb98957223 */ /* 0x000fc40000010094 */
[----:B------:R-:W-:Y:S02]  /*b140*/  FMUL.FTZ R148, R152, R212 ;  /* 0x000000d498947220 */ /* 0x000fe40000410000 */
[----:B------:R-:W-:Y:S01]  /*b150*/  FFMA.FTZ R206, R203, R151, R206 ;  /* 0x00000097cbce7223 */ /* 0x000fe200000100ce */
[----:B------:R-:W-:Y:S01]  /*b160*/  FSEL R212, R212, R149, !P0 ;  /* 0x00000095d4d47208 */ /* 0x000fe20004000000 */
[-C--:B------:R-:W-:Y:S02]  /*b170*/  FFMA.FTZ R153, R153, R203.reuse, -R204 ;  /* 0x000000cb99997223 */ /* 0x080fe400000108cc */
[----:B------:R-:W-:Y:S01]  /*b180*/  @P0 FFMA.FTZ R203, R150, R203, -R148 ;  /* 0x000000cb96cb0223 */ /* 0x000fe20000010894 */
[----:B------:R-:W-:Y:S01]  /*b190*/  MOV R148, 0xb1e0 ;  /* 0x0000b1e000947802 */ /* 0x000fe20000000f00 */
[----:B------:R-:W-:Y:S02]  /*b1a0*/  @P0 FADD.FTZ R155, R155, R206 ;  /* 0x000000ce9b9b0221 */ /* 0x000fe40000010000 */
[----:B------:R-:W-:Y:S01]  /*b1b0*/  @P0 FADD.FTZ R154, R154, R153 ;  /* 0x000000999a9a0221 */ /* 0x000fe20000010000 */
[----:B------:R-:W-:-:S02]  /*b1c0*/  MOV R151, R203 ;  /* 0x000000cb00977202 */ /* 0x000fc40000000f00 */
[----:B------:R-:W-:Y:S05]  /*b1d0*/  CALL.REL.NOINC `($__internal_158_$__cuda_sm70_shflsync_up) ;  /* 0x0000163000007944 */ /* 0x000fea0003c00000 */
[----:B0-----:R-:W-:Y:S01]  /*b1e0*/  HFMA2.MMA R208, -RZ, RZ, 0, 4.76837158203125e-07 ;  /* 0x00000008ffd07435 */ /* 0x001fe200000001ff */
[----:B-1----:R-:W-:-:S02]  /*b1f0*/  MOV R150, R151 ;  /* 0x0000009700967202 */ /* 0x002fc40000000f00 */
[----:B------:R-:W-:Y:S02]  /*b200*/  MOV R151, R212 ;  /* 0x000000d400977202 */ /* 0x000fe40000000f00 */
[----:B------:R-:W-:Y:S02]  /*b210*/  MOV R207, RZ ;  /* 0x000000ff00cf7202 */ /* 0x000fe40000000f00 */
[----:B------:R-:W-:Y:S02]  /*b220*/  MOV R210, 0xffffffff ;  /* 0xffffffff00d27802 */ /* 0x000fe40000000f00 */
[----:B------:R-:W-:Y:S02]  /*b230*/  MOV R148, 0xb250 ;  /* 0x0000b25000947802 */ /* 0x000fe40000000f00 */
[----:B------:R-:W-:Y:S05]  /*b240*/  CALL.REL.NOINC `($__internal_158_$__cuda_sm70_shflsync_up) ;  /* 0x000015c000007944 */ /* 0x000fea0003c00000 */
[----:B0-----:R-:W-:Y:S01]  /*b250*/  HFMA2.MMA R208, -RZ, RZ, 0, 4.76837158203125e-07 ;  /* 0x00000008ffd07435 */ /* 0x001fe200000001ff */
[----:B-1----:R-:W-:Y:S02]  /*b260*/  MOV R152, R151 ;  /* 0x0000009700987202 */ /* 0x002fe40000000f00 */
[----:B------:R-:W-:Y:S02]  /*b270*/  MOV R151, R154 ;  /* 0x0000009a00977202 */ /* 0x000fe40000000f00 */
[----:B------:R-:W-:-:S02]  /*b280*/  MOV R207, RZ ;  /* 0x000000ff00cf7202 */ /* 0x000fc40000000f00 */
[----:B------:R-:W-:Y:S02]  /*b290*/  MOV R210, 0xffffffff ;  /* 0xffffffff00d27802 */ /* 0x000fe40000000f00 */
[----:B------:R-:W-:Y:S02]  /*b2a0*/  MOV R148, 0xb2c0 ;  /* 0x0000b2c000947802 */ /* 0x000fe40000000f00 */
[----:B------:R-:W-:Y:S05]  /*b2b0*/  CALL.REL.NOINC `($__internal_158_$__cuda_sm70_shflsync_up) ;  /* 0x0000155000007944 */ /* 0x000fea0003c00000 */
[----:B0-----:R-:W-:Y:S01]  /*b2c0*/  HFMA2.MMA R208, -RZ, RZ, 0, 4.76837158203125e-07 ;  /* 0x00000008ffd07435 */ /* 0x001fe200000001ff */
        /* <DEDUP_REMOVED lines=8> */
[----:B0-----:R-:W-:Y:S01]  /*b350*/  HFMA2.MMA R208, -RZ, RZ, 0, 9.5367431640625e-07 ;  /* 0x00000010ffd07435 */ /* 0x001fe200000001ff */
[----:B-1----:R-:W-:Y:S01]  /*b360*/  FMUL.FTZ R204, R212, R151 ;  /* 0x00000097d4cc7220 */ /* 0x002fe20000410000 */
[----:B------:R-:W-:Y:S01]  /*b370*/  MOV R207, RZ ;  /* 0x000000ff00cf7202 */ /* 0x000fe20000000f00 */
[----:B------:R-:W-:Y:S01]  /*b380*/  FMUL.FTZ R206, R153, R212 ;  /* 0x000000d499ce7220 */ /* 0x000fe20000410000 */
[----:B------:R-:W-:Y:S01]  /*b390*/  MOV R210, 0xffffffff ;  /* 0xffffffff00d27802 */ /* 0x000fe20000000f00 */
[----:B------:R-:W-:-:S02]  /*b3a0*/  FFMA.FTZ R205, R152, R203, R148 ;  /* 0x000000cb98cd7223 */ /* 0x000fc40000010094 */
[----:B------:R-:W-:Y:S02]  /*b3b0*/  FMUL.FTZ R148, R152, R212 ;  /* 0x000000d498947220 */ /* 0x000fe40000410000 */
[----:B------:R-:W-:Y:S01]  /*b3c0*/  FFMA.FTZ R149, R153, R203, -R204 ;  /* 0x000000cb99957223 */ /* 0x000fe200000108cc */
[----:B------:R-:W-:Y:S01]  /*b3d0*/  FSEL R205, R212, R205, !P0 ;  /* 0x000000cdd4cd7208 */ /* 0x000fe20004000000 */
[----:B------:R-:W-:Y:S02]  /*b3e0*/  FFMA.FTZ R206, R203, R151, R206 ;  /* 0x00000097cbce7223 */ /* 0x000fe400000100ce */
[----:B------:R-:W-:Y:S01]  /*b3f0*/  @P0 FFMA.FTZ R203, R150, R203, -R148 ;  /* 0x000000cb96cb0223 */ /* 0x000fe20000010894 */
[----:B------:R-:W-:Y:S01]  /*b400*/  MOV R148, 0xb470 ;  /* 0x0000b47000947802 */ /* 0x000fe20000000f00 */
[----:B------:R-:W-:Y:S02]  /*b410*/  @P0 FADD.FTZ R154, R154, R149 ;  /* 0x000000959a9a0221 */ /* 0x000fe40000010000 */
[----:B------:R-:W-:Y:S01]  /*b420*/  @P0 FADD.FTZ R155, R155, R206 ;  /* 0x000000ce9b9b0221 */ /* 0x000fe20000010000 */
[----:B------:R-:W-:-:S02]  /*b430*/  MOV R150, R203 ;  /* 0x000000cb00967202 */ /* 0x000fc40000000f00 */
[----:B------:R-:W-:Y:S02]  /*b440*/  MOV R151, R203 ;  /* 0x000000cb00977202 */ /* 0x000fe40000000f00 */
[----:B------:R-:W-:Y:S02]  /*b450*/  MOV R203, R205 ;  /* 0x000000cd00cb7202 */ /* 0x000fe40000000f00 */
[----:B------:R-:W-:Y:S05]  /*b460*/  CALL.REL.NOINC `($__internal_158_$__cuda_sm70_shflsync_up) ;  /* 0x000013a000007944 */ /* 0x000fea0003c00000 */
[----:B0-----:R-:W-:Y:S01]  /*b470*/  HFMA2.MMA R208, -RZ, RZ, 0, 9.5367431640625e-07 ;  /* 0x00000010ffd07435 */ /* 0x001fe200000001ff */
[----:B-1----:R-:W-:Y:S02]  /*b480*/  MOV R152, R151 ;  /* 0x0000009700987202 */ /* 0x002fe40000000f00 */
[----:B------:R-:W-:Y:S02]  /*b490*/  MOV R151, R205 ;  /* 0x000000cd00977202 */ /* 0x000fe40000000f00 */
[----:B------:R-:W-:Y:S02]  /*b4a0*/  MOV R207, RZ ;  /* 0x000000ff00cf7202 */ /* 0x000fe40000000f00 */
[----:B------:R-:W-:Y:S02]  /*b4b0*/  MOV R210, 0xffffffff ;  /* 0xffffffff00d27802 */ /* 0x000fe40000000f00 */
[----:B------:R-:W-:-:S02]  /*b4c0*/  MOV R148, 0xb4e0 ;  /* 0x0000b4e000947802 */ /* 0x000fc40000000f00 */
[----:B------:R-:W-:Y:S05]  /*b4d0*/  CALL.REL.NOINC `($__internal_158_$__cuda_sm70_shflsync_up) ;  /* 0x0000133000007944 */ /* 0x000fea0003c00000 */
[----:B0-----:R-:W-:Y:S01]  /*b4e0*/  HFMA2.MMA R208, -RZ, RZ, 0, 9.5367431640625e-07 ;  /* 0x00000010ffd07435 */ /* 0x001fe200000001ff */
[----:B-1----:R-:W-:-:S02]  /*b4f0*/  MOV R204, R151 ;  /* 0x0000009700cc7202 */ /* 0x002fc40000000f00 */
[----:B------:R-:W-:Y:S02]  /*b500*/  MOV R151, R154 ;  /* 0x0000009a00977202 */ /* 0x000fe40000000f00 */
[----:B------:R-:W-:Y:S02]  /*b510*/  MOV R207, RZ ;  /* 0x000000ff00cf7202 */ /* 0x000fe40000000f00 */
[----:B------:R-:W-:Y:S02]  /*b520*/  MOV R210, 0xffffffff ;  /* 0xffffffff00d27802 */ /* 0x000fe40000000f00 */
[----:B------:R-:W-:Y:S02]  /*b530*/  MOV R148, 0xb550 ;  /* 0x0000b55000947802 */ /* 0x000fe40000000f00 */
[----:B------:R-:W-:Y:S05]  /*b540*/  CALL.REL.NOINC `($__internal_158_$__cuda_sm70_shflsync_up) ;  /* 0x000012c000007944 */ /* 0x000fea0003c00000 */
[----:B0-----:R-:W-:Y:S01]  /*b550*/  HFMA2.MMA R208, -RZ, RZ, 0, 9.5367431640625e-07 ;  /* 0x00000010ffd07435 */ /* 0x001fe200000001ff */
[----:B-1----:R-:W-:Y:S02]  /*b560*/  MOV R206, R151 ;  /* 0x0000009700ce7202 */ /* 0x002fe40000000f00 */
[----:B------:R-:W-:Y:S02]  /*b570*/  MOV R151, R155 ;  /* 0x0000009b00977202 */ /* 0x000fe40000000f00 */
[----:B------:R-:W-:-:S02]  /*b580*/  MOV R207, RZ ;  /* 0x000000ff00cf7202 */ /* 0x000fc40000000f00 */
[----:B------:R-:W-:Y:S02]  /*b590*/  MOV R210, 0xffffffff ;  /* 0xffffffff00d27802 */ /* 0x000fe40000000f00 */
[----:B------:R-:W-:Y:S02]  /*b5a0*/  MOV R148, 0xb5c0 ;  /* 0x0000b5c000947802 */ /* 0x000fe40000000f00 */
[----:B------:R-:W-:Y:S05]  /*b5b0*/  CALL.REL.NOINC `($__internal_158_$__cuda_sm70_shflsync_up) ;  /* 0x0000125000007944 */ /* 0x000fea0003c00000 */
[----:B01----:R-:W-:Y:S05]  /*b5c0*/  BRA `(.L_x_6541) ;  /* 0xffff860000007947 */ /* 0x003fea000383ffff */
.L_x_6442:
[----:B------:R-:W-:Y:S01]  /*b5d0*/  HFMA2.MMA R208, -RZ, RZ, 0, 5.9604644775390625e-08 ;  /* 0x00000001ffd07435 */ /* 0x000fe200000001ff */
[----:B------:R-:W-:Y:S02]  /*b5e0*/  MOV R151, R205 ;  /* 0x000000cd00977202 */ /* 0x000fe40000000f00 */
[----:B------:R-:W-:Y:S02]  /*b5f0*/  MOV R207, RZ ;  /* 0x000000ff00cf7202 */ /* 0x000fe40000000f00 */
[----:B------:R-:W-:Y:S02]  /*b600*/  MOV R210, 0xffffffff ;  /* 0xffffffff00d27802 */ /* 0x000fe40000000f00 */
[----:B------:R-:W-:Y:S02]  /*b610*/  MOV R148, 0xb630 ;  /* 0x0000b63000947802 */ /* 0x000fe40000000f00 */
[----:B01----:R-:W-:Y:S05]  /*b620*/  CALL.REL.NOINC `($__internal_158_$__cuda_sm70_shflsync_up) ;  /* 0x000011e000007944 */ /* 0x003fea0003c00000 */
[----:B0-----:R-:W-:Y:S01]  /*b630*/  HFMA2.MMA R208, -RZ, RZ, 0, 5.9604644775390625e-08 ;  /* 0x00000001ffd07435 */ /* 0x001fe200000001ff */
[----:B-1----:R-:W-:-:S02]  /*b640*/  MOV R150, R151 ;  /* 0x0000009700967202 */ /* 0x002fc40000000f00 */
[----:B------:R-:W-:Y:S02]  /*b650*/  MOV R151, R152 ;  /* 0x0000009800977202 */ /* 0x000fe40000000f00 */
[----:B------:R-:W-:Y:S02]  /*b660*/  MOV R207, RZ ;  /* 0x000000ff00cf7202 */ /* 0x000fe40000000f00 */
[----:B------:R-:W-:Y:S02]  /*b670*/  MOV R210, 0xffffffff ;  /* 0xffffffff00d27802 */ /* 0x000fe40000000f00 */
[----:B------:R-:W-:Y:S02]  /*b680*/  MOV R148, 0xb6a0 ;  /* 0x0000b6a000947802 */ /* 0x000fe40000000f00 */
[----:B------:R-:W-:Y:S05]  /*b690*/  CALL.REL.NOINC `($__internal_158_$__cuda_sm70_shflsync_up) ;  /* 0x0000117000007944 */ /* 0x000fea0003c00000 */
[----:B0-----:R-:W-:Y:S01]  /*b6a0*/  HFMA2.MMA R208, -RZ, RZ, 0, 5.9604644775390625e-08 ;  /* 0x00000001ffd07435 */ /* 0x001fe200000001ff */
[----:B-1----:R-:W-:Y:S02]  /*b6b0*/  MOV R152, R151 ;  /* 0x0000009700987202 */ /* 0x002fe40000000f00 */
[----:B------:R-:W-:Y:S02]  /*b6c0*/  MOV R151, R204 ;  /* 0x000000cc00977202 */ /* 0x000fe40000000f00 */
[----:B------:R-:W-:-:S02]  /*b6d0*/  MOV R207, RZ ;  /* 0x000000ff00cf7202 */ /* 0x000fc40000000f00 */
[----:B------:R-:W-:Y:S02]  /*b6e0*/  MOV R210, 0xffffffff ;  /* 0xffffffff00d27802 */ /* 0x000fe40000000f00 */
[----:B------:R-:W-:Y:S02]  /*b6f0*/  MOV R148, 0xb710 ;  /* 0x0000b71000947802 */ /* 0x000fe40000000f00 */
[----:B------:R-:W-:Y:S05]  /*b700*/  CALL.REL.NOINC `($__internal_158_$__cuda_sm70_shflsync_up) ;  /* 0x0000110000007944 */ /* 0x000fea0003c00000 */
[----:B0-----:R-:W-:Y:S01]  /*b710*/  HFMA2.MMA R208, -RZ, RZ, 0, 5.9604644775390625e-08 ;  /* 0x00000001ffd07435 */ /* 0x001fe200000001ff */
[----:B-1----:R-:W-:Y:S02]  /*b720*/  MOV R153, R151 ;  /* 0x0000009700997202 */ /* 0x002fe40000000f00 */
[----:B------:R-:W-:Y:S02]  /*b730*/  MOV R151, R155 ;  /* 0x0000009b00977202 */ /* 0x000fe40000000f00 */
[----:B------:R-:W-:Y:S02]  /*b740*/  MOV R207, RZ ;  /* 0x000000ff00cf7202 */ /* 0x000fe40000000f00 */
[----:B------:R-:W-:Y:S02]  /*b750*/  MOV R210, 0xffffffff ;  /* 0xffffffff00d27802 */ /* 0x000fe40000000f00 */
[----:B------:R-:W-:-:S02]  /*b760*/  MOV R148, 0xb780 ;  /* 0x0000b78000947802 */ /* 0x000fc40000000f00 */
[----:B------:R-:W-:Y:S05]  /*b770*/  CALL.REL.NOINC `($__internal_158_$__cuda_sm70_shflsync_up) ;  /* 0x0000109000007944 */ /* 0x000fea0003c00000 */
[----:B------:R-:W-:Y:S01]  /*b780*/  MOV R154, R150 ;  /* 0x00000096009a7202 */ /* 0x000fe20000000f00 */
[----:B------:R-:W-:Y:S01]  /*b790*/  HFMA2.MMA R150, -RZ, RZ, 0, 0 ;  /* 0x00000000ff967435 */ /* 0x000fe200000001ff */
[----:B------:R-:W-:-:S02]  /*b7a0*/  MOV R148, R144 ;  /* 0x0000009000947202 */ /* 0x000fc40000000f00 */
[----:B-1----:R-:W-:Y:S02]  /*b7b0*/  MOV R155, R151 ;  /* 0x00000097009b7202 */ /* 0x002fe40000000f00 */
[----:B------:R-:W-:Y:S02]  /*b7c0*/  MOV R250, 0xffffffff ;  /* 0xffffffff00fa7802 */ /* 0x000fe40000000f00 */
[----:B------:R-:W-:Y:S02]  /*b7d0*/  MOV R149, 0xb7f0 ;  /* 0x0000b7f000957802 */ /* 0x000fe40000000f00 */
[----:B0-----:R-:W-:Y:S05]  /*b7e0*/  CALL.REL.NOINC `($__internal_157_$__cuda_sm70_shflsync_idx_p) ;  /* 0x00000fb000007944 */ /* 0x001fea0003c00000 */
[----:B-1----:R-:W-:Y:S01]  /*b7f0*/  MOV R144, R150 ;  /* 0x0000009600907202 */ /* 0x002fe20000000f00 */
[----:B------:R-:W-:Y:S01]  /*b800*/  HFMA2.MMA R150, -RZ, RZ, 0, 0 ;  /* 0x00000000ff967435 */ /* 0x000fe200000001ff */
[----:B------:R-:W-:Y:S02]  /*b810*/  MOV R148, R145 ;  /* 0x0000009100947202 */ /* 0x000fe40000000f00 */
[----:B------:R-:W-:Y:S02]  /*b820*/  MOV R250, 0xffffffff ;  /* 0xffffffff00fa7802 */ /* 0x000fe40000000f00 */
[----:B------:R-:W-:-:S02]  /*b830*/  MOV R149, 0xb850 ;  /* 0x0000b85000957802 */ /* 0x000fc40000000f00 */
[----:B0-----:R-:W-:Y:S05]  /*b840*/  CALL.REL.NOINC `($__internal_157_$__cuda_sm70_shflsync_idx_p) ;  /* 0x00000f5000007944 */ /* 0x001fea0003c00000 */
[----:B-1----:R-:W-:Y:S01]  /*b850*/  MOV R145, R150 ;  /* 0x0000009600917202 */ /* 0x002fe20000000f00 */
[----:B------:R-:W-:Y:S01]  /*b860*/  HFMA2.MMA R150, -RZ, RZ, 0, 0 ;  /* 0x00000000ff967435 */ /* 0x000fe200000001ff */
[----:B------:R-:W-:-:S02]  /*b870*/  MOV R148, R146 ;  /* 0x0000009200947202 */ /* 0x000fc40000000f00 */
[----:B------:R-:W-:Y:S02]  /*b880*/  MOV R250, 0xffffffff ;  /* 0xffffffff00fa7802 */ /* 0x000fe40000000f00 */
[----:B------:R-:W-:Y:S02]  /*b890*/  MOV R149, 0xb8b0 ;  /* 0x0000b8b000957802 */ /* 0x000fe40000000f00 */
[----:B0-----:R-:W-:Y:S05]  /*b8a0*/  CALL.REL.NOINC `($__internal_157_$__cuda_sm70_shflsync_idx_p) ;  /* 0x00000ef000007944 */ /* 0x001fea0003c00000 */
[----:B-1----:R-:W-:Y:S01]  /*b8b0*/  MOV R146, R150 ;  /* 0x0000009600927202 */ /* 0x002fe20000000f00 */
[----:B------:R-:W-:Y:S01]  /*b8c0*/  HFMA2.MMA R150, -RZ, RZ, 0, 0 ;  /* 0x00000000ff967435 */ /* 0x000fe200000001ff */
[----:B------:R-:W-:Y:S02]  /*b8d0*/  MOV R148, R147 ;  /* 0x0000009300947202 */ /* 0x000fe40000000f00 */
[----:B------:R-:W-:Y:S02]  /*b8e0*/  MOV R250, 0xffffffff ;  /* 0xffffffff00fa7802 */ /* 0x000fe40000000f00 */
[----:B------:R-:W-:Y:S02]  /*b8f0*/  MOV R149, 0xb910 ;  /* 0x0000b91000957802 */ /* 0x000fe40000000f00 */
[----:B0-----:R-:W-:Y:S05]  /*b900*/  CALL.REL.NOINC `($__internal_157_$__cuda_sm70_shflsync_idx_p) ;  /* 0x00000e9000007944 */ /* 0x001fea0003c00000 */
[----:B-1----:R-:W-:Y:S01]  /*b910*/  MOV R147, R150 ;  /* 0x0000009600937202 */ /* 0x002fe20000000f00 */
[----:B0-----:R-:W-:Y:S05]  /*b920*/  BRA `(.L_x_6542) ;  /* 0xffff859000007947 */ /* 0x001fea000383ffff */
.L_x_6445:
[----:B------:R-:W-:Y:S01]  /*b930*/  HFMA2.MMA R149, -RZ, RZ, 0, 5.9604644775390625e-08 ;  /* 0x00000001ff957435 */ /* 0x000fe200000001ff */
[----:B------:R-:W-:-:S02]  /*b940*/  MOV R240, R154 ;  /* 0x0000009a00f07202 */ /* 0x000fc40000000f00 */
[----:B------:R-:W-:Y:S02]  /*b950*/  MOV R242, 0x1f ;  /* 0x0000001f00f27802 */ /* 0x000fe40000000f00 */
[----:B------:R-:W-:Y:S02]  /*b960*/  MOV R150, 0xffffffff ;  /* 0xffffffff00967802 */ /* 0x000fe40000000f00 */
[----:B------:R-:W-:Y:S02]  /*b970*/  MOV R148, 0xb990 ;  /* 0x0000b99000947802 */ /* 0x000fe40000000f00 */
[----:B0-----:R-:W-:Y:S05]  /*b980*/  CALL.REL.NOINC `($__internal_156_$__cuda_sm70_shflsync_down) ;  /* 0x00000dd000007944 */ /* 0x001fea0003c00000 */
[----:B-1----:R-:W-:Y:S01]  /*b990*/  MOV R151, R150 ;  /* 0x0000009600977202 */ /* 0x002fe20000000f00 */
[----:B------:R-:W-:Y:S05]  /*b9a0*/  BRA `(.L_x_6543) ;  /* 0xffff97e000007947 */ /* 0x000fea000383ffff */
.L_x_6446:
[----:B------:R-:W-:Y:S01]  /*b9b0*/  HFMA2.MMA R149, -RZ, RZ, 0, 5.9604644775390625e-08 ;  /* 0x00000001ff957435 */ /* 0x000fe200000001ff */
[----:B------:R-:W-:Y:S02]  /*b9c0*/  MOV R240, R155 ;  /* 0x0000009b00f07202 */ /* 0x000fe40000000f00 */
[----:B------:R-:W-:Y:S02]  /*b9d0*/  MOV R242, 0x1f ;  /* 0x0000001f00f27802 */ /* 0x000fe40000000f00 */
[----:B------:R-:W-:-:S02]  /*b9e0*/  MOV R150, 0xffffffff ;  /* 0xffffffff00967802 */ /* 0x000fc40000000f00 */
[----:B------:R-:W-:Y:S02]  /*b9f0*/  MOV R148, 0xba10 ;  /* 0x0000ba1000947802 */ /* 0x000fe40000000f00 */
[----:B012---:R-:W-:Y:S05]  /*ba00*/  CALL.REL.NOINC `($__internal_156_$__cuda_sm70_shflsync_down) ;  /* 0x00000d5000007944 */ /* 0x007fea0003c00000 */
[----:B------:R-:W-:Y:S01]  /*ba10*/  HFMA2.MMA R149, -RZ, RZ, 0, 5.9604644775390625e-08 ;  /* 0x00000001ff957435 */ /* 0x000fe200000001ff */
[----:B-1----:R-:W-:Y:S02]  /*ba20*/  MOV R239, R150 ;  /* 0x0000009600ef7202 */ /* 0x002fe40000000f00 */
[----:B------:R-:W-:Y:S02]  /*ba30*/  MOV R240, R152 ;  /* 0x0000009800f07202 */ /* 0x000fe40000000f00 */
[----:B------:R-:W-:Y:S02]  /*ba40*/  MOV R242, 0x1f ;  /* 0x0000001f00f27802 */ /* 0x000fe40000000f00 */
[----:B------:R-:W-:Y:S02]  /*ba50*/  MOV R150, 0xffffffff ;  /* 0xffffffff00967802 */ /* 0x000fe40000000f00 */
[----:B------:R-:W-:Y:S02]  /*ba60*/  MOV R148, 0xba80 ;  /* 0x0000ba8000947802 */ /* 0x000fe40000000f00 */
[----:B------:R-:W-:Y:S05]  /*ba70*/  CALL.REL.NOINC `($__internal_156_$__cuda_sm70_shflsync_down) ;  /* 0x00000ce000007944 */ /* 0x000fea0003c00000 */
[----:B------:R-:W-:Y:S01]  /*ba80*/  HFMA2.MMA R149, -RZ, RZ, 0, 5.9604644775390625e-08 ;  /* 0x00000001ff957435 */ /* 0x000fe200000001ff */
[----:B-1----:R-:W-:-:S02]  /*ba90*/  MOV R241, R150 ;  /* 0x0000009600f17202 */ /* 0x002fc40000000f00 */
[----:B------:R-:W-:Y:S02]  /*baa0*/  MOV R240, R153 ;  /* 0x0000009900f07202 */ /* 0x000fe40000000f00 */
[----:B------:R-:W-:Y:S02]  /*bab0*/  MOV R242, 0x1f ;  /* 0x0000001f00f27802 */ /* 0x000fe40000000f00 */
[----:B------:R-:W-:Y:S02]  /*bac0*/  MOV R150, 0xffffffff ;  /* 0xffffffff00967802 */ /* 0x000fe40000000f00 */
[----:B------:R-:W-:Y:S02]  /*bad0*/  MOV R148, 0xbaf0 ;  /* 0x0000baf000947802 */ /* 0x000fe40000000f00 */
[----:B------:R-:W-:Y:S05]  /*bae0*/  CALL.REL.NOINC `($__internal_156_$__cuda_sm70_shflsync_down) ;  /* 0x00000c7000007944 */ /* 0x000fea0003c00000 */
[----:B-1----:R-:W-:Y:S05]  /*baf0*/  BRA `(.L_x_6544) ;  /* 0xffff96d000007947 */ /* 0x002fea000383ffff */
.L_x_6449:
[----:B------:R-:W-:Y:S01]  /*bb00*/  HFMA2.MMA R149, -RZ, RZ, 0, 1.1920928955078125e-07 ;  /* 0x00000002ff957435 */ /* 0x000fe200000001ff */
[----:B------:R-:W-:Y:S02]  /*bb10*/  MOV R240, R154 ;  /* 0x0000009a00f07202 */ /* 0x000fe40000000f00 */
[----:B------:R-:W-:Y:S02]  /*bb20*/  MOV R242, 0x1f ;  /* 0x0000001f00f27802 */ /* 0x000fe40000000f00 */
[----:B--2---:R-:W-:-:S02]  /*bb30*/  MOV R150, 0xffffffff ;  /* 0xffffffff00967802 */ /* 0x004fc40000000f00 */
[----:B------:R-:W-:Y:S02]  /*bb40*/  MOV R148, 0xbb60 ;  /* 0x0000bb6000947802 */ /* 0x000fe40000000f00 */
[----:B01-34-:R-:W-:Y:S05]  /*bb50*/  CALL.REL.NOINC `($__internal_156_$__cuda_sm70_shflsync_down) ;  /* 0x00000c0000007944 */ /* 0x01bfea0003c00000 */
[----:B------:R-:W-:Y:S01]  /*bb60*/  HFMA2.MMA R149, -RZ, RZ, 0, 1.1920928955078125e-07 ;  /* 0x00000002ff957435 */ /* 0x000fe200000001ff */
[----:B-1----:R-:W-:Y:S02]  /*bb70*/  MOV R241, R150 ;  /* 0x0000009600f17202 */ /* 0x002fe40000000f00 */
[----:B------:R-:W-:Y:S02]  /*bb80*/  MOV R240, R155 ;  /* 0x0000009b00f07202 */ /* 0x000fe40000000f00 */
[----:B------:R-:W-:Y:S02]  /*bb90*/  MOV R242, 0x1f ;  /* 0x0000001f00f27802 */ /* 0x000fe40000000f00 */
[----:B------:R-:W-:Y:S02]  /*bba0*/  MOV R150, 0xffffffff ;  /* 0xffffffff00967802 */ /* 0x000fe40000000f00 */
[----:B------:R-:W-:Y:S02]  /*bbb0*/  MOV R148, 0xbbd0 ;  /* 0x0000bbd000947802 */ /* 0x000fe40000000f00 */
[----:B------:R-:W-:Y:S05]  /*bbc0*/  CALL.REL.NOINC `($__internal_156_$__cuda_sm70_shflsync_down) ;  /* 0x00000b9000007944 */ /* 0x000fea0003c00000 */
[----:B------:R-:W-:Y:S01]  /*bbd0*/  HFMA2.MMA R149, -RZ, RZ, 0, 1.1920928955078125e-07 ;  /* 0x00000002ff957435 */ /* 0x000fe200000001ff */
[----:B-1----:R-:W-:-:S02]  /*bbe0*/  MOV R239, R150 ;  /* 0x0000009600ef7202 */ /* 0x002fc40000000f00 */
[----:B------:R-:W-:Y:S02]  /*bbf0*/  MOV R240, R152 ;  /* 0x0000009800f07202 */ /* 0x000fe40000000f00 */
[----:B------:R-:W-:Y:S02]  /*bc00*/  MOV R242, 0x1f ;  /* 0x0000001f00f27802 */ /* 0x000fe40000000f00 */
[----:B------:R-:W-:Y:S02]  /*bc10*/  MOV R150, 0xffffffff ;  /* 0xffffffff00967802 */ /* 0x000fe40000000f00 */
[----:B------:R-:W-:Y:S02]  /*bc20*/  MOV R148, 0xbc40 ;  /* 0x0000bc4000947802 */ /* 0x000fe40000000f00 */
[----:B------:R-:W-:Y:S05]  /*bc30*/  CALL.REL.NOINC `($__internal_156_$__cuda_sm70_shflsync_down) ;  /* 0x00000b2000007944 */ /* 0x000fea0003c00000 */
[----:B------:R-:W-:Y:S01]  /*bc40*/  HFMA2.MMA R149, -RZ, RZ, 0, 1.1920928955078125e-07 ;  /* 0x00000002ff957435 */ /* 0x000fe200000001ff */
[----:B-1----:R-:W-:Y:S02]  /*bc50*/  MOV R151, R150 ;  /* 0x0000009600977202 */ /* 0x002fe40000000f00 */
[----:B------:R-:W-:Y:S02]  /*bc60*/  MOV R240, R153 ;  /* 0x0000009900f07202 */ /* 0x000fe40000000f00 */
[----:B------:R-:W-:-:S02]  /*bc70*/  MOV R242, 0x1f ;  /* 0x0000001f00f27802 */ /* 0x000fc40000000f00 */
[----:B------:R-:W-:Y:S02]  /*bc80*/  MOV R150, 0xffffffff ;  /* 0xffffffff00967802 */ /* 0x000fe40000000f00 */
[----:B------:R-:W-:Y:S02]  /*bc90*/  MOV R148, 0xbcb0 ;  /* 0x0000bcb000947802 */ /* 0x000fe40000000f00 */
[----:B------:R-:W-:Y:S05]  /*bca0*/  CALL.REL.NOINC `($__internal_156_$__cuda_sm70_shflsync_down) ;  /* 0x00000ab000007944 */ /* 0x000fea0003c00000 */
[----:B-1----:R-:W-:Y:S05]  /*bcb0*/  BRA `(.L_x_6545) ;  /* 0xffff965000007947 */ /* 0x002fea000383ffff */
.L_x_6452:
[----:B------:R-:W-:Y:S01]  /*bcc0*/  HFMA2.MMA R149, -RZ, RZ, 0, 2.384185791015625e-07 ;  /* 0x00000004ff957435 */ /* 0x000fe200000001ff */
[----:B------:R-:W-:Y:S02]  /*bcd0*/  MOV R240, R154 ;  /* 0x0000009a00f07202 */ /* 0x000fe40000000f00 */
[----:B------:R-:W-:Y:S02]  /*bce0*/  MOV R242, 0x1f ;  /* 0x0000001f00f27802 */ /* 0x000fe40000000f00 */
[----:B0-----:R-:W-:Y:S02]  /*bcf0*/  MOV R150, 0xffffffff ;  /* 0xffffffff00967802 */ /* 0x001fe40000000f00 */
[----:B------:R-:W-:Y:S02]  /*bd00*/  MOV R148, 0xbd20 ;  /* 0x0000bd2000947802 */ /* 0x000fe40000000f00 */
[----:B-1234-:R-:W-:Y:S05]  /*bd10*/  CALL.REL.NOINC `($__internal_156_$__cuda_sm70_shflsync_down) ;  /* 0x00000a4000007944 */ /* 0x01efea0003c00000 */
[----:B-1----:R-:W-:Y:S01]  /*bd20*/  MOV R241, R150 ;  /* 0x0000009600f17202 */ /* 0x002fe20000000f00 */
[----:B------:R-:W-:Y:S05]  /*bd30*/  BRA `(.L_x_6546) ;  /* 0xffff96e000007947 */ /* 0x000fea000383ffff */
.L_x_6453:
[----:B------:R-:W-:Y:S01]  /*bd40*/  HFMA2.MMA R149, -RZ, RZ, 0, 2.384185791015625e-07 ;  /* 0x00000004ff957435 */ /* 0x000fe200000001ff */
[----:B------:R-:W-:-:S02]  /*bd50*/  MOV R240, R155 ;  /* 0x0000009b00f07202 */ /* 0x000fc40000000f00 */
[----:B------:R-:W-:Y:S02]  /*bd60*/  MOV R242, 0x1f ;  /* 0x0000001f00f27802 */ /* 0x000fe40000000f00 */
[----:B0-----:R-:W-:Y:S02]  /*bd70*/  MOV R150, 0xffffffff ;  /* 0xffffffff00967802 */ /* 0x001fe40000000f00 */
[----:B------:R-:W-:Y:S02]  /*bd80*/  MOV R148, 0xbda0 ;  /* 0x0000bda000947802 */ /* 0x000fe40000000f00 */
[----:B-1234-:R-:W-:Y:S05]  /*bd90*/  CALL.REL.NOINC `($__internal_156_$__cuda_sm70_shflsync_down) ;  /* 0x000009c000007944 */ /* 0x01efea0003c00000 */
[----:B------:R-:W-:Y:S01]  /*bda0*/  HFMA2.MMA R149, -RZ, RZ, 0, 2.384185791015625e-07 ;  /* 0x00000004ff957435 */ /* 0x000fe200000001ff */
[----:B-1----:R-:W-:Y:S02]  /*bdb0*/  MOV R239, R150 ;  /* 0x0000009600ef7202 */ /* 0x002fe40000000f00 */
[----:B------:R-:W-:Y:S02]  /*bdc0*/  MOV R240, R152 ;  /* 0x0000009800f07202 */ /* 0x000fe40000000f00 */
[----:B------:R-:W-:Y:S02]  /*bdd0*/  MOV R242, 0x1f ;  /* 0x0000001f00f27802 */ /* 0x000fe40000000f00 */
[----:B------:R-:W-:-:S02]  /*bde0*/  MOV R150, 0xffffffff ;  /* 0xffffffff00967802 */ /* 0x000fc40000000f00 */
[----:B------:R-:W-:Y:S02]  /*bdf0*/  MOV R148, 0xbe10 ;  /* 0x0000be1000947802 */ /* 0x000fe40000000f00 */
[----:B------:R-:W-:Y:S05]  /*be00*/  CALL.REL.NOINC `($__internal_156_$__cuda_sm70_shflsync_down) ;  /* 0x0000095000007944 */ /* 0x000fea0003c00000 */
[----:B------:R-:W-:Y:S01]  /*be10*/  HFMA2.MMA R149, -RZ, RZ, 0, 2.384185791015625e-07 ;  /* 0x00000004ff957435 */ /* 0x000fe200000001ff */
[----:B-1----:R-:W-:Y:S02]  /*be20*/  MOV R151, R150 ;  /* 0x0000009600977202 */ /* 0x002fe40000000f00 */
[----:B------:R-:W-:Y:S02]  /*be30*/  MOV R240, R153 ;  /* 0x0000009900f07202 */ /* 0x000fe40000000f00 */
[----:B------:R-:W-:Y:S02]  /*be40*/  MOV R242, 0x1f ;  /* 0x0000001f00f27802 */ /* 0x000fe40000000f00 */
[----:B------:R-:W-:Y:S02]  /*be50*/  MOV R150, 0xffffffff ;  /* 0xffffffff00967802 */ /* 0x000fe40000000f00 */
[----:B------:R-:W-:Y:S02]  /*be60*/  MOV R148, 0xbe80 ;  /* 0x0000be8000947802 */ /* 0x000fe40000000f00 */
[----:B------:R-:W-:Y:S05]  /*be70*/  CALL.REL.NOINC `($__internal_156_$__cuda_sm70_shflsync_down) ;  /* 0x000008e000007944 */ /* 0x000fea0003c00000 */
[----:B-1----:R-:W-:Y:S05]  /*be80*/  BRA `(.L_x_6547) ;  /* 0xffff95d000007947 */ /* 0x002fea000383ffff */
.L_x_6456:
[----:B------:R-:W-:Y:S01]  /*be90*/  HFMA2.MMA R149, -RZ, RZ, 0, 4.76837158203125e-07 ;  /* 0x00000008ff957435 */ /* 0x000fe200000001ff */
[----:B------:R-:W-:-:S02]  /*bea0*/  MOV R240, R154 ;  /* 0x0000009a00f07202 */ /* 0x000fc40000000f00 */
[----:B------:R-:W-:Y:S02]  /*beb0*/  MOV R242, 0x1f ;  /* 0x0000001f00f27802 */ /* 0x000fe40000000f00 */
[----:B0-----:R-:W-:Y:S02]  /*bec0*/  MOV R150, 0xffffffff ;  /* 0xffffffff00967802 */ /* 0x001fe40000000f00 */
[----:B------:R-:W-:Y:S02]  /*bed0*/  MOV R148, 0xbef0 ;  /* 0x0000bef000947802 */ /* 0x000fe40000000f00 */
[----:B-1234-:R-:W-:Y:S05]  /*bee0*/  CALL.REL.NOINC `($__internal_156_$__cuda_sm70_shflsync_down) ;  /* 0x0000087000007944 */ /* 0x01efea0003c00000 */
[----:B------:R-:W-:Y:S01]  /*bef0*/  HFMA2.MMA R149, -RZ, RZ, 0, 4.76837158203125e-07 ;  /* 0x00000008ff957435 */ /* 0x000fe200000001ff */
[----:B-1----:R-:W-:Y:S02]  /*bf00*/  MOV R241, R150 ;  /* 0x0000009600f17202 */ /* 0x002fe40000000f00 */
[----:B------:R-:W-:Y:S02]  /*bf10*/  MOV R240, R155 ;  /* 0x0000009b00f07202 */ /* 0x000fe40000000f00 */
[----:B------:R-:W-:Y:S02]  /*bf20*/  MOV R242, 0x1f ;  /* 0x0000001f00f27802 */ /* 0x000fe40000000f00 */
[----:B------:R-:W-:-:S02]  /*bf30*/  MOV R150, 0xffffffff ;  /* 0xffffffff00967802 */ /* 0x000fc40000000f00 */
[----:B------:R-:W-:Y:S02]  /*bf40*/  MOV R148, 0xbf60 ;  /* 0x0000bf6000947802 */ /* 0x000fe40000000f00 */
[----:B------:R-:W-:Y:S05]  /*bf50*/  CALL.REL.NOINC `($__internal_156_$__cuda_sm70_shflsync_down) ;  /* 0x0000080000007944 */ /* 0x000fea0003c00000 */
[----:B------:R-:W-:Y:S01]  /*bf60*/  HFMA2.MMA R149, -RZ, RZ, 0, 4.76837158203125e-07 ;  /* 0x00000008ff957435 */ /* 0x000fe200000001ff */
[----:B-1----:R-:W-:Y:S02]  /*bf70*/  MOV R239, R150 ;  /* 0x0000009600ef7202 */ /* 0x002fe40000000f00 */
[----:B------:R-:W-:Y:S02]  /*bf80*/  MOV R240, R152 ;  /* 0x0000009800f07202 */ /* 0x000fe40000000f00 */
[----:B------:R-:W-:Y:S02]  /*bf90*/  MOV R242, 0x1f ;  /* 0x0000001f00f27802 */ /* 0x000fe40000000f00 */
[----:B------:R-:W-:Y:S02]  /*bfa0*/  MOV R150, 0xffffffff ;  /* 0xffffffff00967802 */ /* 0x000fe40000000f00 */
[----:B------:R-:W-:Y:S02]  /*bfb0*/  MOV R148, 0xbfd0 ;  /* 0x0000bfd000947802 */ /* 0x000fe40000000f00 */
[----:B------:R-:W-:Y:S05]  /*bfc0*/  CALL.REL.NOINC `($__internal_156_$__cuda_sm70_shflsync_down) ;  /* 0x0000079000007944 */ /* 0x000fea0003c00000 */
[----:B------:R-:W-:Y:S01]  /*bfd0*/  HFMA2.MMA R149, -RZ, RZ, 0, 4.76837158203125e-07 ;  /* 0x00000008ff957435 */ /* 0x000fe200000001ff */
[----:B-1----:R-:W-:-:S02]  /*bfe0*/  MOV R151, R150 ;  /* 0x0000009600977202 */ /* 0x002fc40000000f00 */
[----:B------:R-:W-:Y:S02]  /*bff0*/  MOV R240, R153 ;  /* 0x0000009900f07202 */ /* 0x000fe40000000f00 */
[----:B------:R-:W-:Y:S02]  /*c000*/  MOV R242, 0x1f ;  /* 0x0000001f00f27802 */ /* 0x000fe40000000f00 */
[----:B------:R-:W-:Y:S02]  /*c010*/  MOV R150, 0xffffffff ;  /* 0xffffffff00967802 */ /* 0x000fe40000000f00 */
[----:B------:R-:W-:Y:S02]  /*c020*/  MOV R148, 0xc040 ;  /* 0x0000c04000947802 */ /* 0x000fe40000000f00 */
[----:B------:R-:W-:Y:S05]  /*c030*/  CALL.REL.NOINC `($__internal_156_$__cuda_sm70_shflsync_down) ;  /* 0x0000072000007944 */ /* 0x000fea0003c00000 */
[----:B-1----:R-:W-:Y:S05]  /*c040*/  BRA `(.L_x_6548) ;  /* 0xffff955000007947 */ /* 0x002fea000383ffff */
.L_x_6459:
[----:B------:R-:W-:Y:S01]  /*c050*/  HFMA2.MMA R149, -RZ, RZ, 0, 9.5367431640625e-07 ;  /* 0x00000010ff957435 */ /* 0x000fe200000001ff */
[----:B------:R-:W-:Y:S02]  /*c060*/  MOV R240, R154 ;  /* 0x0000009a00f07202 */ /* 0x000fe40000000f00 */
[----:B------:R-:W-:Y:S02]  /*c070*/  MOV R242, 0x1f ;  /* 0x0000001f00f27802 */ /* 0x000fe40000000f00 */
[----:B0-----:R-:W-:-:S02]  /*c080*/  MOV R150, 0xffffffff ;  /* 0xffffffff00967802 */ /* 0x001fc40000000f00 */
[----:B------:R-:W-:Y:S02]  /*c090*/  MOV R148, 0xc0b0 ;  /* 0x0000c0b000947802 */ /* 0x000fe40000000f00 */
[----:B-1234-:R-:W-:Y:S05]  /*c0a0*/  CALL.REL.NOINC `($__internal_156_$__cuda_sm70_shflsync_down) ;  /* 0x000006b000007944 */ /* 0x01efea0003c00000 */
[----:B-1----:R-:W-:Y:S01]  /*c0b0*/  MOV R238, R150 ;  /* 0x0000009600ee7202 */ /* 0x002fe20000000f00 */
[----:B------:R-:W-:Y:S05]  /*c0c0*/  BRA `(.L_x_6549) ;  /* 0xffff95e000007947 */ /* 0x000fea000383ffff */
.L_x_6460:
[----:B------:R-:W-:Y:S01]  /*c0d0*/  HFMA2.MMA R149, -RZ, RZ, 0, 9.5367431640625e-07 ;  /* 0x00000010ff957435 */ /* 0x000fe200000001ff */
[----:B------:R-:W-:Y:S02]  /*c0e0*/  MOV R240, R155 ;  /* 0x0000009b00f07202 */ /* 0x000fe40000000f00 */
[----:B------:R-:W-:Y:S02]  /*c0f0*/  MOV R242, 0x1f ;  /* 0x0000001f00f27802 */ /* 0x000fe40000000f00 */
[----:B0-----:R-:W-:Y:S02]  /*c100*/  MOV R150, 0xffffffff ;  /* 0xffffffff00967802 */ /* 0x001fe40000000f00 */
[----:B------:R-:W-:Y:S02]  /*c110*/  MOV R148, 0xc130 ;  /* 0x0000c13000947802 */ /* 0x000fe40000000f00 */
[----:B-1234-:R-:W-:Y:S05]  /*c120*/  CALL.REL.NOINC `($__internal_156_$__cuda_sm70_shflsync_down) ;  /* 0x0000063000007944 */ /* 0x01efea0003c00000 */
[----:B------:R-:W-:Y:S01]  /*c130*/  HFMA2.MMA R149, -RZ, RZ, 0, 9.5367431640625e-07 ;  /* 0x00000010ff957435 */ /* 0x000fe200000001ff */
[----:B-1----:R-:W-:Y:S02]  /*c140*/  MOV R151, R150 ;  /* 0x0000009600977202 */ /* 0x002fe40000000f00 */
[----:B------:R-:W-:-:S02]  /*c150*/  MOV R240, R152 ;  /* 0x0000009800f07202 */ /* 0x000fc40000000f00 */
[----:B------:R-:W-:Y:S02]  /*c160*/  MOV R242, 0x1f ;  /* 0x0000001f00f27802 */ /* 0x000fe40000000f00 */
[----:B------:R-:W-:Y:S02]  /*c170*/  MOV R150, 0xffffffff ;  /* 0xffffffff00967802 */ /* 0x000fe40000000f00 */
[----:B------:R-:W-:Y:S02]  /*c180*/  MOV R148, 0xc1a0 ;  /* 0x0000c1a000947802 */ /* 0x000fe40000000f00 */
[----:B------:R-:W-:Y:S05]  /*c190*/  CALL.REL.NOINC `($__internal_156_$__cuda_sm70_shflsync_down) ;  /* 0x000005c000007944 */ /* 0x000fea0003c00000 */
[----:B------:R-:W-:Y:S01]  /*c1a0*/  HFMA2.MMA R149, -RZ, RZ, 0, 9.5367431640625e-07 ;  /* 0x00000010ff957435 */ /* 0x000fe200000001ff */
[----:B-1----:R-:W-:Y:S02]  /*c1b0*/  MOV R239, R150 ;  /* 0x0000009600ef7202 */ /* 0x002fe40000000f00 */
[----:B------:R-:W-:Y:S02]  /*c1c0*/  MOV R240, R153 ;  /* 0x0000009900f07202 */ /* 0x000fe40000000f00 */
[----:B------:R-:W-:Y:S02]  /*c1d0*/  MOV R242, 0x1f ;  /* 0x0000001f00f27802 */ /* 0x000fe40000000f00 */
[----:B------:R-:W-:-:S02]  /*c1e0*/  MOV R150, 0xffffffff ;  /* 0xffffffff00967802 */ /* 0x000fc40000000f00 */
[----:B------:R-:W-:Y:S02]  /*c1f0*/  MOV R148, 0xc210 ;  /* 0x0000c21000947802 */ /* 0x000fe40000000f00 */
[----:B------:R-:W-:Y:S05]  /*c200*/  CALL.REL.NOINC `($__internal_156_$__cuda_sm70_shflsync_down) ;  /* 0x0000055000007944 */ /* 0x000fea0003c00000 */
[----:B-1----:R-:W-:Y:S05]  /*c210*/  BRA `(.L_x_6550) ;  /* 0xffff94d000007947 */ /* 0x002fea000383ffff */
.L_x_6463:
[----:B0-----:R-:W-:Y:S01]  /*c220*/  HFMA2.MMA R150, -RZ, RZ, 0, 0 ;  /* 0x00000000ff967435 */ /* 0x001fe200000001ff */
[----:B------:R-:W-:Y:S02]  /*c230*/  MOV R148, R154 ;  /* 0x0000009a00947202 */ /* 0x000fe40000000f00 */
[----:B------:R-:W-:Y:S02]  /*c240*/  MOV R250, 0xffffffff ;  /* 0xffffffff00fa7802 */ /* 0x000fe40000000f00 */
[----:B------:R-:W-:Y:S02]  /*c250*/  MOV R149, 0xc270 ;  /* 0x0000c27000957802 */ /* 0x000fe40000000f00 */
[----:B-1234-:R-:W-:Y:S05]  /*c260*/  CALL.REL.NOINC `($__internal_157_$__cuda_sm70_shflsync_idx_p) ;  /* 0x0000053000007944 */ /* 0x01efea0003c00000 */
        /* <DEDUP_REMOVED lines=18> */
[----:B------:R-:W-:Y:S01]  /*c390*/  HFMA2.MMA R149, -RZ, RZ, 0, 5.9604644775390625e-08 ;  /* 0x00000001ff957435 */ /* 0x000fe200000001ff */
[----:B-1----:R-:W-:Y:S02]  /*c3a0*/  MOV R238, R150 ;  /* 0x0000009600ee7202 */ /* 0x002fe40000000f00 */
[----:B------:R-:W-:-:S02]  /*c3b0*/  MOV R240, R154 ;  /* 0x0000009a00f07202 */ /* 0x000fc40000000f00 */
[----:B------:R-:W-:Y:S02]  /*c3c0*/  MOV R242, 0x1f ;  /* 0x0000001f00f27802 */ /* 0x000fe40000000f00 */
[----:B------:R-:W-:Y:S02]  /*c3d0*/  MOV R150, 0xffffffff ;  /* 0xffffffff00967802 */ /* 0x000fe40000000f00 */
[----:B------:R-:W-:Y:S02]  /*c3e0*/  MOV R148, 0xc400 ;  /* 0x0000c40000947802 */ /* 0x000fe40000000f00 */
[----:B0-----:R-:W-:Y:S05]  /*c3f0*/  CALL.REL.NOINC `($__internal_156_$__cuda_sm70_shflsync_down) ;  /* 0x0000036000007944 */ /* 0x001fea0003c00000 */
[----:B------:R-:W-:Y:S01]  /*c400*/  HFMA2.MMA R149, -RZ, RZ, 0, 5.9604644775390625e-08 ;  /* 0x00000001ff957435 */ /* 0x000fe200000001ff */
[----:B-1----:R-:W-:Y:S02]  /*c410*/  MOV R154, R150 ;  /* 0x00000096009a7202 */ /* 0x002fe40000000f00 */
[----:B------:R-:W-:Y:S02]  /*c420*/  MOV R240, R155 ;  /* 0x0000009b00f07202 */ /* 0x000fe40000000f00 */
[----:B------:R-:W-:Y:S02]  /*c430*/  MOV R242, 0x1f ;  /* 0x0000001f00f27802 */ /* 0x000fe40000000f00 */
[----:B------:R-:W-:-:S02]  /*c440*/  MOV R150, 0xffffffff ;  /* 0xffffffff00967802 */ /* 0x000fc40000000f00 */
[----:B------:R-:W-:Y:S02]  /*c450*/  MOV R148, 0xc470 ;  /* 0x0000c47000947802 */ /* 0x000fe40000000f00 */
[----:B------:R-:W-:Y:S05]  /*c460*/  CALL.REL.NOINC `($__internal_156_$__cuda_sm70_shflsync_down) ;  /* 0x000002f000007944 */ /* 0x000fea0003c00000 */
        /* <DEDUP_REMOVED lines=14> */
[-C--:B------:R-:W-:Y:S01]  /*c550*/  FMUL.FTZ R149, R147, R241.reuse ;  /* 0x000000f193957220 */ /* 0x080fe20000410000 */
[----:B------:R-:W-:Y:S01]  /*c560*/  MOV R148, R144 ;  /* 0x0000009000947202 */ /* 0x000fe20000000f00 */
[----:B------:R-:W-:Y:S01]  /*c570*/  FMUL.FTZ R242, R146, R241 ;  /* 0x000000f192f27220 */ /* 0x000fe20000410000 */
[----:B-1----:R-:W-:Y:S01]  /*c580*/  MOV R153, R150 ;  /* 0x0000009600997202 */ /* 0x002fe20000000f00 */
[C---:B------:R-:W-:Y:S01]  /*c590*/  FMUL.FTZ R240, R144.reuse, R151 ;  /* 0x0000009790f07220 */ /* 0x040fe20000410000 */
[----:B------:R-:W-:Y:S01]  /*c5a0*/  HFMA2.MMA R150, -RZ, RZ, 0, 0 ;  /* 0x00000000ff967435 */ /* 0x000fe200000001ff */
[-C--:B------:R-:W-:Y:S01]  /*c5b0*/  FMUL.FTZ R245, R144, R241.reuse ;  /* 0x000000f190f57220 */ /* 0x080fe20000410000 */
[----:B------:R-:W-:Y:S01]  /*c5c0*/  MOV R250, 0xffffffff ;  /* 0xffffffff00fa7802 */ /* 0x000fe20000000f00 */
[----:B------:R-:W-:-:S02]  /*c5d0*/  FMUL.FTZ R144, R145, R241 ;  /* 0x000000f191907220 */ /* 0x000fc40000410000 */
[-C--:B------:R-:W-:Y:S01]  /*c5e0*/  FFMA.FTZ R241, R146, R151.reuse, -R149 ;  /* 0x0000009792f17223 */ /* 0x080fe20000010895 */
[----:B------:R-:W-:Y:S01]  /*c5f0*/  MOV R149, 0xc620 ;  /* 0x0000c62000957802 */ /* 0x000fe20000000f00 */
[----:B------:R-:W-:Y:S02]  /*c600*/  FFMA.FTZ R242, R147, R151, R242 ;  /* 0x0000009793f27223 */ /* 0x000fe400000100f2 */
[----:B------:R-:W-:Y:S05]  /*c610*/  CALL.REL.NOINC `($__internal_157_$__cuda_sm70_shflsync_idx_p) ;  /* 0x0000018000007944 */ /* 0x000fea0003c00000 */
[----:B-1----:R-:W-:Y:S01]  /*c620*/  MOV R246, R150 ;  /* 0x0000009600f67202 */ /* 0x002fe20000000f00 */
[----:B------:R-:W-:Y:S01]  /*c630*/  HFMA2.MMA R150, -RZ, RZ, 0, 0 ;  /* 0x00000000ff967435 */ /* 0x000fe200000001ff */
[----:B------:R-:W-:Y:S02]  /*c640*/  MOV R148, R145 ;  /* 0x0000009100947202 */ /* 0x000fe40000000f00 */
[----:B------:R-:W-:Y:S02]  /*c650*/  MOV R250, 0xffffffff ;  /* 0xffffffff00fa7802 */ /* 0x000fe40000000f00 */
[----:B------:R-:W-:Y:S02]  /*c660*/  MOV R149, 0xc680 ;  /* 0x0000c68000957802 */ /* 0x000fe40000000f00 */
        /* <DEDUP_REMOVED lines=15> */
        .weak           $__internal_156_$__cuda_sm70_shflsync_down
        .type           $__internal_156_$__cuda_sm70_shflsync_down,@function
        .size           $__internal_156_$__cuda_sm70_shflsync_down,($__internal_157_$__cuda_sm70_shflsync_idx_p - $__internal_156_$__cuda_sm70_shflsync_down)
$__internal_156_$__cuda_sm70_shflsync_down:
[----:B------:R-:W-:Y:S04]  /*c760*/  WARPSYNC R150 ;  /* 0x0000009600007348 */ /* 0x000fe80003800000 */
[----:B------:R0:W1:Y:S02]  /*c770*/  SHFL.DOWN PT, R150, R240, R149, R242 ;  /* 0x08000095f0967389 */ /* 0x00006400000e00f2 */
[----:B0-----:R-:W-:-:S06]  /*c780*/  HFMA2.MMA R149, -RZ, RZ, 0, 0 ;  /* 0x00000000ff957435 */ /* 0x001fcc00000001ff */
[----:B------:R-:W-:Y:S05]  /*c790*/  RET.REL.NODEC R148 `(_Z25selective_scan_bwd_kernelI32Selective_Scan_bwd_kernel_traitsILi64ELi16ELb1ELb0ELb1ELb0ELb0EfN3c107complexIfEEEEv12SSMParamsBwd) ;  /* 0xffff386094007950 */ /* 0x000fea0003c3ffff */
        .weak           $__internal_157_$__cuda_sm70_shflsync_idx_p
        .type           $__internal_157_$__cuda_sm70_shflsync_idx_p,@function
        .size           $__internal_157_$__cuda_sm70_shflsync_idx_p,($__internal_158_$__cuda_sm70_shflsync_up - $__internal_157_$__cuda_sm70_shflsync_idx_p)
$__internal_157_$__cuda_sm70_shflsync_idx_p:
[----:B------:R-:W-:Y:S01]  /*c7a0*/  MOV R0, 0x1f ;  /* 0x0000001f00007802 */ /* 0x000fe20000000f00 */
[----:B------:R-:W-:Y:S04]  /*c7b0*/  WARPSYNC R250 ;  /* 0x000000fa00007348 */ /* 0x000fe80003800000 */
[----:B------:R0:W1:Y:S04]  /*c7c0*/  SHFL.IDX PT, R150, R148, R150, R0 ;  /* 0x0000009694967389 */ /* 0x00006800000e0000 */
[----:B0-----:R-:W0:Y:S01]  /*c7d0*/  S2R R0, SR_TID.X ;  /* 0x0000000000007919 */ /* 0x001e220000002100 */
[----:B------:R-:W-:Y:S01]  /*c7e0*/  MOV R148, R149 ;  /* 0x0000009500947202 */ /* 0x000fe20000000f00 */
[----:B------:R-:W-:-:S06]  /*c7f0*/  HFMA2.MMA R149, -RZ, RZ, 0, 0 ;  /* 0x00000000ff957435 */ /* 0x000fcc00000001ff */
[----:B------:R-:W-:Y:S05]  /*c800*/  RET.REL.NODEC R148 `(_Z25selective_scan_bwd_kernelI32Selective_Scan_bwd_kernel_traitsILi64ELi16ELb1ELb0ELb1ELb0ELb0EfN3c107complexIfEEEEv12SSMParamsBwd) ;  /* 0xffff37f094007950 */ /* 0x000fea0003c3ffff */
        .weak           $__internal_158_$__cuda_sm70_shflsync_up
        .type           $__internal_158_$__cuda_sm70_shflsync_up,@function
        .size           $__internal_158_$__cuda_sm70_shflsync_up,(.L_x_14593 - $__internal_158_$__cuda_sm70_shflsync_up)
$__internal_158_$__cuda_sm70_shflsync_up:
[----:B------:R-:W-:Y:S01]  /*c810*/  MOV R149, 0x0 ;  /* 0x0000000000957802 */ /* 0x000fe20000000f00 */
[----:B------:R-:W-:Y:S04]  /*c820*/  WARPSYNC R210 ;  /* 0x000000d200007348 */ /* 0x000fe80003800000 */
[----:B------:R0:W1:Y:S01]  /*c830*/  SHFL.UP PT, R151, R151, R208, R207 ;  /* 0x040000d097977389 */ /* 0x00006200000e00cf */
[----:B------:R-:W-:Y:S05]  /*c840*/  RET.REL.NODEC R148 `(_Z25selective_scan_bwd_kernelI32Selective_Scan_bwd_kernel_traitsILi64ELi16ELb1ELb0ELb1ELb0ELb0EfN3c107complexIfEEEEv12SSMParamsBwd) ;  /* 0xffff37b094007950 */ /* 0x000fea0003c3ffff */
.L_x_6552:
        /* <DEDUP_REMOVED lines=11> */
.L_x_14593:


//--------------------- .text._Z25selective_scan_bwd_kernelI32Selective_Scan_bwd_kernel_traitsILi64ELi16ELb1ELb0ELb1ELb0ELb1EfN3c107complexIfEEEEv12SSMParamsBwd --------------------------
	.section	.text._Z25selective_scan_bwd_kernelI32Selective_Scan_bwd_kernel_traitsILi64ELi16ELb1ELb0ELb1ELb0ELb1EfN3c107complexIfEEEEv12SSMParamsBwd,"ax",@progbits
	.sectioninfo	@"SHI_REGISTERS=255"
	.align	128
        .global         _Z25selective_scan_bwd_kernelI32Selective_Scan_bwd_kernel_traitsILi64ELi16ELb1ELb0ELb1ELb0ELb1EfN3c107complexIfEEEEv12SSMParamsBwd
        .type           _Z25selective_scan_bwd_kernelI32Selective_Scan_bwd_kernel_traitsILi64ELi16ELb1ELb0ELb1ELb0ELb1EfN3c107complexIfEEEEv12SSMParamsBwd,@function
        .size           _Z25selective_scan_bwd_kernelI32Selective_Scan_bwd_kernel_traitsILi64ELi16ELb1ELb0ELb1ELb0ELb1EfN3c107complexIfEEEEv12SSMParamsBwd,(.L_x_14596 - _Z25selective_scan_bwd_kernelI32Selective_Scan_bwd_kernel_traitsILi64ELi16ELb1ELb0ELb1ELb0ELb1EfN3c107complexIfEEEEv12SSMParamsBwd)
        .other          _Z25selective_scan_bwd_kernelI32Selective_Scan_bwd_kernel_traitsILi64ELi16ELb1ELb0ELb1ELb0ELb1EfN3c107complexIfEEEEv12SSMParamsBwd,@"STO_CUDA_ENTRY STV_DEFAULT"
_Z25selective_scan_bwd_kernelI32Selective_Scan_bwd_kernel_traitsILi64ELi16ELb1ELb0ELb1ELb0ELb1EfN3c107complexIfEEEEv12SSMParamsBwd:
.text._Z25selective_scan_bwd_kernelI32Selective_Scan_bwd_kernel_traitsILi64ELi16ELb1ELb0ELb1ELb0ELb1EfN3c107complexIfEEEEv12SSMParamsBwd:
        /* <DEDUP_REMOVED lines=32> */
[----:B-1----:R-:W-:Y:S01]  /*0200*/  USHF.R.S32.HI UR36, URZ, 0x1f, UR37 ;  /* 0x0000001f3f247899 */ /* 0x002fe20008011425 */
[----:B------:R-:W-:Y:S01]  /*0210*/  HFMA2.MMA R252, -RZ, RZ, 0, 0 ;  /* 0x00000000fffc7435 */ /* 0x000fe200000001ff */
[----:B------:R-:W-:Y:S01]  /*0220*/  UISETP.NE.U32.AND UP0, UPT, URZ, UR4, UPT ;  /* 0x000000043f00728c */ /* 0x000fe2000bf05070 */
[----:B------:R1:W-:Y:S01]  /*0230*/  STL [R1], RZ ;  /* 0x000000ff01007387 */ /* 0x0003e20000100800 */
[----:B------:R-:W-:Y:S02]  /*0240*/  UIMAD UR4, UR36, UR6, URZ ;  /* 0x00000006240472a4 */ /* 0x000fe4000f8e023f */
[----:B------:R-:W-:-:S02]  /*0250*/  UIMAD.WIDE.U32 UR12, UR37, UR6, URZ ;  /* 0x00000006250c72a5 */ /* 0x000fc4000f8e003f */
[----:B------:R-:W-:Y:S02]  /*0260*/  UIMAD UR4, UR37, UR7, UR4 ;  /* 0x00000007250472a4 */ /* 0x000fe4000f8e0204 */
[----:B------:R-:W-:Y:S02]  /*0270*/  UISETP.NE.AND.EX UP0, UPT, URZ, UR5, UPT, UP0 ;  /* 0x000000053f00728c */ /* 0x000fe4000bf05300 */
[----:B------:R-:W-:Y:S01]  /*0280*/  ULDC.64 UR6, c[0x0][0x1e0] ;  /* 0x0000780000067ab9 */ /* 0x000fe20000000a00 */
[----:B0-----:R-:W0:Y:S01]  /*0290*/  I2F.RP R0, UR27 ;  /* 0x0000001b00007d06 */ /* 0x001e220008209400 */
[----:B------:R-:W-:Y:S02]  /*02a0*/  UIMAD UR5, UR36, UR6, URZ ;  /* 0x00000006240572a4 */ /* 0x000fe4000f8e023f */
[----:B------:R-:W-:Y:S02]  /*02b0*/  UIMAD.WIDE.U32 UR14, UR37, UR6, URZ ;  /* 0x00000006250e72a5 */ /* 0x000fe4000f8e003f */
[----:B------:R-:W-:-:S02]  /*02c0*/  UIMAD UR24, UR37, UR7, UR5 ;  /* 0x00000007251872a4 */ /* 0x000fc4000f8e0205 */
[----:B------:R-:W-:Y:S02]  /*02d0*/  UISETP.NE.U32.AND UP2, UPT, URZ, UR28, UPT ;  /* 0x0000001c3f00728c */ /* 0x000fe4000bf45070 */
[----:B------:R-:W-:Y:S02]  /*02e0*/  ULDC.64 UR6, c[0x0][0x328] ;  /* 0x0000ca0000067ab9 */ /* 0x000fe40000000a00 */
[----:B------:R-:W-:Y:S02]  /*02f0*/  UISETP.NE.U32.AND UP1, UPT, URZ, UR6, UPT ;  /* 0x000000063f00728c */ /* 0x000fe4000bf25070 */
[----:B------:R-:W-:Y:S02]  /*0300*/  UISETP.NE.AND.EX UP2, UPT, URZ, UR29, UPT, UP2 ;  /* 0x0000001d3f00728c */ /* 0x000fe4000bf45320 */
[----:B------:R-:W-:Y:S01]  /*0310*/  UISETP.NE.AND.EX UP1, UPT, URZ, UR7, UPT, UP1 ;  /* 0x000000073f00728c */ /* 0x000fe2000bf25310 */
[----:B0-----:R-:W2:Y:S01]  /*0320*/  MUFU.RCP R0, R0 ;  /* 0x0000000000007308 */ /* 0x001ea20000001000 */
[----:B------:R-:W-:-:S02]  /*0330*/  UIADD3 UR13, UR13, UR4, URZ ;  /* 0x000000040d0d7290 */ /* 0x000fc4000fffe03f */
[----:B------:R-:W-:Y:S02]  /*0340*/  UIMAD UR22, UR36, UR8, URZ ;  /* 0x00000008241672a4 */ /* 0x000fe4000f8e023f */
[----:B------:R-:W-:Y:S02]  /*0350*/  UMOV UR4, URZ ;  /* 0x0000003f00047c82 */ /* 0x000fe40008000000 */
[----:B------:R-:W-:Y:S02]  /*0360*/  UIMAD.WIDE.U32 UR16, UR37, UR8, URZ ;  /* 0x00000008251072a5 */ /* 0x000fe4000f8e003f */
[----:B------:R-:W-:Y:S02]  /*0370*/  UIMAD UR22, UR37, UR9, UR22 ;  /* 0x00000009251672a4 */ /* 0x000fe4000f8e0216 */
[----:B------:R-:W-:Y:S02]  /*0380*/  UMOV UR8, URZ ;  /* 0x0000003f00087c82 */ /* 0x000fe40008000000 */
[----:B------:R-:W-:-:S02]  /*0390*/  @UP1 ULEA UR8, UP3, UR19, UR6, 0x2 ;  /* 0x0000000613081291 */ /* 0x000fc4000f86103f */
[----:B------:R-:W-:Y:S01]  /*03a0*/  UMOV UR9, URZ ;  /* 0x0000003f00097c82 */ /* 0x000fe20008000000 */
[----:B--2---:R-:W-:Y:S01]  /*03b0*/  IADD3 R2, R0, 0xffffffe, RZ ;  /* 0x0ffffffe00027810 */ /* 0x004fe20007ffe0ff */
[----:B------:R-:W-:Y:S01]  /*03c0*/  @UP1 ULEA.HI.X UR9, UR19, UR7, UR18, 0x2, UP3 ;  /* 0x0000000713091291 */ /* 0x000fe200098f1412 */
[----:B------:R-:W-:Y:S01]  /*03d0*/  IABS R0, UR19 ;  /* 0x0000001300007c13 */ /* 0x000fe20008000000 */
[----:B------:R-:W-:Y:S02]  /*03e0*/  UMOV UR6, URZ ;  /* 0x0000003f00067c82 */ /* 0x000fe40008000000 */
[----:B------:R-:W-:Y:S01]  /*03f0*/  @UP2 ULEA UR6, UP1, UR19, UR28, 0x2 ;  /* 0x0000001c13062291 */ /* 0x000fe2000f82103f */
[----:B------:R-:W0:Y:S01]  /*0400*/  F2I.FTZ.U32.TRUNC.NTZ R2, R2 ;  /* 0x0000000200027305 */ /* 0x000e22000021f000 */
[----:B------:R-:W2:Y:S01]  /*0410*/  R2UR UR23, R0 ;  /* 0x00000000001773c2 */ /* 0x000ea200000e0000 */
[----:B------:R-:W-:Y:S02]  /*0420*/  UIMAD.WIDE.U32 UR10, UR37, UR20, URZ ;  /* 0x00000014250a72a5 */ /* 0x000fe4000f8e003f */
[----:B------:R-:W-:-:S02]  /*0430*/  UIMAD UR20, UR36, UR20, URZ ;  /* 0x00000014241472a4 */ /* 0x000fc4000f8e023f */
[----:B------:R-:W-:Y:S02]  /*0440*/  UMOV UR7, URZ ;  /* 0x0000003f00077c82 */ /* 0x000fe40008000000 */
[----:B------:R-:W-:Y:S02]  /*0450*/  @UP2 ULEA.HI.X UR7, UR19, UR29, UR18, 0x2, UP1 ;  /* 0x0000001d13072291 */ /* 0x000fe400088f1412 */
[----:B------:R-:W-:Y:S02]  /*0460*/  UIMAD UR20, UR37, UR21, UR20 ;  /* 0x00000015251472a4 */ /* 0x000fe4000f8e0214 */
[----:B------:R-:W-:Y:S02]  /*0470*/  ULDC.64 UR28, c[0x0][0x1d8] ;  /* 0x00007600001c7ab9 */ /* 0x000fe40000000a00 */
[----:B------:R-:W-:Y:S01]  /*0480*/  UIMAD UR21, UR18, UR28, URZ ;  /* 0x0000001c121572a4 */ /* 0x000fe2000f8e023f */
[----:B0-----:R-:W0:Y:S01]  /*0490*/  R2UR UR5, R2 ;  /* 0x00000000020573c2 */ /* 0x001e2200000e0000 */
[----:B------:R-:W-:-:S02]  /*04a0*/  UIMAD.WIDE.U32 UR12, UR19, UR28, UR12 ;  /* 0x0000001c130c72a5 */ /* 0x000fc4000f8e000c */
[----:B------:R-:W-:Y:S02]  /*04b0*/  UIMAD UR21, UR19, UR29, UR21 ;  /* 0x0000001d131572a4 */ /* 0x000fe4000f8e0215 */
[----:B------:R-:W-:Y:S02]  /*04c0*/  UIADD3 UR15, UR15, UR24, URZ ;  /* 0x000000180f0f7290 */ /* 0x000fe4000fffe03f */
[----:B------:R-:W-:Y:S02]  /*04d0*/  ULDC.64 UR28, c[0x0][0x1e8] ;  /* 0x00007a00001c7ab9 */ /* 0x000fe40000000a00 */
[----:B------:R-:W-:Y:S02]  /*04e0*/  UIMAD UR24, UR18, UR28, URZ ;  /* 0x0000001c121872a4 */ /* 0x000fe4000f8e023f */
[----:B------:R-:W-:Y:S02]  /*04f0*/  UIMAD.WIDE.U32 UR14, UR19, UR28, UR14 ;  /* 0x0000001c130e72a5 */ /* 0x000fe4000f8e000e */
[----:B------:R-:W-:-:S02]  /*0500*/  UIMAD UR26, UR19, UR29, UR24 ;  /* 0x0000001d131a72a4 */ /* 0x000fc4000f8e0218 */
[----:B------:R-:W-:Y:S02]  /*0510*/  ULDC UR34, c[0x0][0x178] ;  /* 0x00005e0000227ab9 */ /* 0x000fe40000000800 */
[----:B------:R-:W-:Y:S02]  /*0520*/  ULDC UR29, c[0x0][0x174] ;  /* 0x00005d00001d7ab9 */ /* 0x000fe40000000800 */
[----:B------:R-:W-:Y:S02]  /*0530*/  ULOP3.LUT UR24, UR19, UR34, URZ, 0x3c, !UPT ;  /* 0x0000002213187292 */ /* 0x000fe4000f8e3c3f */
        /* <DEDUP_REMOVED lines=75> */
[----:B------:R-:W-:Y:S02]  /*09f0*/  UMOV UR6, URZ ;  /* 0x0000003f00067c82 */ /* 0x000fe40008000000 */
[----:B------:R-:W4:Y:S04]  /*0a00*/  S2R R247, SR_LANEID ;  /* 0x0000000000f77919 */ /* 0x000f280000000000 */
[----:B------:R1:W-:Y:S02]  /*0a10*/  STL [R1], RZ ;  /* 0x000000ff01007387 */ /* 0x0003e40000100800 */
[----:B-1-3--:R-:W-:-:S04]  /*0a20*/  SHF.R.S32.HI R3, RZ, 0x1f, R190 ;  /* 0x0000001fff037819 */ /* 0x00afc800000114be */
[----:B------:R-:W-:-:S04]  /*0a30*/  LEA.HI R3, R3, R190, RZ, 0x5 ;  /* 0x000000be03037211 */ /* 0x000fc800078f28ff */
[----:B----4-:R-:W-:Y:S02]  /*0a40*/  SHF.R.S32.HI R249, RZ, 0x5, R3 ;  /* 0x00000005fff97819 */ /* 0x010fe40000011403 */
.L_x_6657:
[----:B------:R-:W-:Y:S01]  /*0a50*/  BAR.SYNC.DEFER_BLOCKING 0x0 ;  /* 0x0000000000007b1d */ /* 0x000fe20000010000 */
[----:B------:R-:W-:-:S04]  /*0a60*/  SHF.L.U32 R248, R190, 0x2, RZ ;  /* 0x00000002bef87819 */ /* 0x000fc800000006ff */
[----:B------:R-:W-:Y:S01]  /*0a70*/  LOP3.LUT R248, R248, 0xffffff80, RZ, 0xc0, !PT ;  /* 0xffffff80f8f87812 */ /* 0x000fe200078ec0ff */
[----:B------:R-:W3:Y:S01]  /*0a80*/  LDL.LU R93, [R1] ;  /* 0x00000000015d7983 */ /* 0x000ee20000300800 */
        /* <DEDUP_REMOVED lines=78> */
[----:B--2---:R3:W2:Y:S04]  /*0f70*/  LDG.E.128 R44, [R2.64+0x400] ;  /* 0x00040020022c7981 */ /* 0x0046a8000c1e1d00 */
        /* <DEDUP_REMOVED lines=15> */
[----:B----4-:R-:W-:Y:S04]  /*1070*/  STS.128 [R237.X16], R60 ;  /* 0x0000003ced007388 */ /* 0x010fe8000000cc00 */
[----:B------:R-:W-:Y:S01]  /*1080*/  IMAD.WIDE R2, R236, 0x10, R2 ;  /* 0x00000010ec027825 */ /* 0x000fe200078e0202 */
[----:B-----5:R1:W-:Y:S04]  /*1090*/  STS.128 [R237.X16+0x200], R40 ;  /* 0x00020028ed007388 */ /* 0x0203e8000000cc00 */
[----:B--2---:R-:W-:Y:S04]  /*10a0*/  STS.128 [R237.X16+0x400], R44 ;  /* 0x0004002ced007388 */ /* 0x004fe8000000cc00 */
[----:B------:R2:W-:Y:S01]  /*10b0*/  STS.128 [R237.X16+0x600], R68 ;  /* 0x00060044ed007388 */ /* 0x0005e2000000cc00 */
        /* <DEDUP_REMOVED lines=196> */
[----:B------:R-:W-:Y:S02]  /*1d00*/  FMUL.FTZ R85, R36, R85 ;  /* 0x0000005524557220 */ /* 0x000fe40000410000 */
[----:B------:R-:W-:Y:S01]  /*1d10*/  FMUL.FTZ R84, R37, R84 ;  /* 0x0000005425547220 */ /* 0x000fe20000410000 */
[----:B------:R-:W-:Y:S01]  /*1d20*/  STS.128 [R248.X16+0x30], R96 ;  /* 0x00003060f8007388 */ /* 0x000fe2000000cc00 */
[----:B------:R-:W-:-:S06]  /*1d30*/  NOP ;  /* 0x0000000000007918 */ /* 0x000fcc0000000000 */
[----:B------:R-:W0:Y:S01]  /*1d40*/  LDS.128 R60, [R237.X16] ;  /* 0x00000000ed3c7984 */ /* 0x000e22000000cc00 */
[----:B------:R-:W-:Y:S01]  /*1d50*/  FMUL.FTZ R199, R24, R85 ;  /* 0x0000005518c77220 */ /* 0x000fe20000410000 */
[----:B------:R-:W-:Y:S01]  /*1d60*/  MOV R24, UR7 ;  /* 0x0000000700187c02 */ /* 0x000fe20008000f00 */
[----:B------:R-:W-:Y:S01]  /*1d70*/  FMUL.FTZ R198, R25, R84 ;  /* 0x0000005419c67220 */ /* 0x000fe20000410000 */
[----:B------:R-:W1:Y:S01]  /*1d80*/  LDS.128 R64, [R237.X16+0x200] ;  /* 0x00020000ed407984 */ /* 0x000e62000000cc00 */
[----:B------:R-:W-:Y:S01]  /*1d90*/  MOV R25, UR8 ;  /* 0x0000000800197c02 */ /* 0x000fe20008000f00 */
[----:B------:R-:W-:Y:S02]  /*1da0*/  FFMA.FTZ R0, R116, R235, R93 ;  /* 0x000000eb74007223 */ /* 0x000fe4000001005d */
[----:B------:R-:W2:Y:S01]  /*1db0*/  LDS.128 R68, [R237.X16+0x400] ;  /* 0x00040000ed447984 */ /* 0x000ea2000000cc00 */
[----:B------:R-:W-:Y:S02]  /*1dc0*/  FMUL.FTZ R82, R51, R82 ;  /* 0x0000005233527220 */ /* 0x000fe40000410000 */
[----:B------:R-:W-:Y:S01]  /*1dd0*/  IMAD.WIDE R24, R236, 0x10, R24 ;  /* 0x00000010ec187825 */ /* 0x000fe200078e0218 */
[----:B------:R-:W3:Y:S03]  /*1de0*/  LDS.128 R72, [R237.X16+0x600] ;  /* 0x00060000ed487984 */ /* 0x000ee6000000cc00 */
        /* <DEDUP_REMOVED lines=69> */
.L_x_6554:
        /* <DEDUP_REMOVED lines=20> */
[----:B-1----:R-:W-:Y:S02]  /*2380*/  FFMA.FTZ R3, R111, R189, R0 ;  /* 0x000000bd6f037223 */ /* 0x002fe40000010000 */
        /* <DEDUP_REMOVED lines=10> */
[----:B------:R1:W-:Y:S01]  /*2430*/  STL [R1], R0 ;  /* 0x0000000001007387 */ /* 0x0003e20000100800 */
[----:B------:R-:W-:-:S02]  /*2440*/  FMUL.FTZ R78, R197, UR4 ;  /* 0x00000004c54e7c20 */ /* 0x000fc40008410000 */
[----:B------:R-:W-:Y:S02]  /*2450*/  FMUL.FTZ R79, R189, UR4 ;  /* 0x00000004bd4f7c20 */ /* 0x000fe40008410000 */
[----:B0-----:R-:W-:Y:S02]  /*2460*/  FMUL.FTZ R72, R188, UR4 ;  /* 0x00000004bc487c20 */ /* 0x001fe40008410000 */
[----:B------:R-:W-:Y:S02]  /*2470*/  FMUL.FTZ R73, R187, UR4 ;  /* 0x00000004bb497c20 */ /* 0x000fe40008410000 */
[----:B------:R-:W-:Y:S02]  /*2480*/  FMUL.FTZ R74, R186, UR4 ;  /* 0x00000004ba4a7c20 */ /* 0x000fe40008410000 */
[----:B------:R-:W-:Y:S01]  /*2490*/  FMUL.FTZ R75, R185, UR4 ;  /* 0x00000004b94b7c20 */ /* 0x000fe20008410000 */
[----:B------:R-:W-:Y:S05]  /*24a0*/  @!P1 BRA `(.L_x_6555) ;  /* 0x00008a2000009947 */ /* 0x000fea0003800000 */
[----:B-1----:R-:W-:Y:S01]  /*24b0*/  FADD.FTZ R184, R16, UR5 ;  /* 0x0000000510b87e21 */ /* 0x002fe20008010000 */
        /* <DEDUP_REMOVED lines=35> */
.L_x_6656:
        /* <DEDUP_REMOVED lines=52> */
[C---:B------:R-:W-:Y:S02]  /*2a30*/  ISETP.NE.AND P1, PT, R190.reuse, RZ, PT ;  /* 0x000000ffbe00720c */ /* 0x040fe40003f25270 */
[C---:B------:R-:W-:Y:S02]  /*2a40*/  IADD3 R59, R190.reuse, 0x200, RZ ;  /* 0x00000200be3b7810 */ /* 0x040fe40007ffe0ff */
[----:B------:R-:W-:Y:S01]  /*2a50*/  ISETP.NE.AND P0, PT, R190, 0x3f, PT ;  /* 0x0000003fbe00780c */ /* 0x000fe20003f05270 */
[----:B------:R-:W-:Y:S01]  /*2a60*/  BSSY B0, `(.L_x_6556) ;  /* 0x00000a1000007945 */ /* 0x000fe20003800000 */
        /* <DEDUP_REMOVED lines=36> */
[----:B------:R-:W-:Y:S08]  /*2cb0*/  MUFU.COS R148, R39 ;  /* 0x0000002700947308 */ /* 0x000ff00000000000 */
[----:B------:R-:W-:Y:S08]  /*2cc0*/  MUFU.SIN R141, R37 ;  /* 0x00000025008d7308 */ /* 0x000ff00000000400 */
[----:B------:R-:W-:Y:S08]  /*2cd0*/  MUFU.COS R142, R37 ;  /* 0x00000025008e7308 */ /* 0x000ff00000000000 */
[----:B------:R-:W-:Y:S08]  /*2ce0*/  MUFU.SIN R39, R38 ;  /* 0x0000002600277308 */ /* 0x000ff00000000400 */
[----:B------:R-:W-:Y:S08]  /*2cf0*/  MUFU.COS R132, R38 ;  /* 0x0000002600847308 */ /* 0x000ff00000000000 */
[----:B------:R-:W-:Y:S08]  /*2d00*/  MUFU.SIN R37, R2 ;  /* 0x0000000200257308 */ /* 0x000ff00000000400 */
[----:B------:R0:W-:Y:S08]  /*2d10*/  MUFU.COS R38, R2 ;  /* 0x0000000200267308 */ /* 0x0001f00000000000 */
[----:B------:R-:W-:Y:S01]  /*2d20*/  MUFU.SIN R135, R3 ;  /* 0x0000000300877308 */ /* 0x000fe20000000400 */
[----:B0-----:R-:W-:Y:S01]  /*2d30*/  MOV R2, UR30 ;  /* 0x0000001e00027c02 */ /* 0x001fe20008000f00 */
[----:B------:R-:W-:-:S06]  /*2d40*/  UIADD3 UR30, UR29, -0x1, URZ ;  /* 0xffffffff1d1e7890 */ /* 0x000fcc000fffe03f */
[----:B------:R0:W-:Y:S08]  /*2d50*/  MUFU.COS R136, R3 ;  /* 0x0000000300887308 */ /* 0x0001f00000000000 */
[----:B------:R-:W-:Y:S01]  /*2d60*/  MUFU.SIN R133, R40 ;  /* 0x0000002800857308 */ /* 0x000fe20000000400 */
[----:B0-----:R-:W-:Y:S01]  /*2d70*/  MOV R3, UR31 ;  /* 0x0000001f00037c02 */ /* 0x001fe20008000f00 */
[----:B------:R-:W-:-:S04]  /*2d80*/  ULEA.HI UR31, UR30, UR30, URZ, 0x1 ;  /* 0x0000001e1e1f7291 */ /* 0x000fc8000f8f083f */
[----:B------:R-:W-:Y:S01]  /*2d90*/  ULOP3.LUT UR31, UR31, 0xfffffe, URZ, 0xc0, !UPT ;  /* 0x00fffffe1f1f7892 */ /* 0x000fe2000f8ec03f */
[----:B------:R-:W5:Y:S01]  /*2da0*/  LDG.E.64 R2, [R2.64] ;  /* 0x0000002002027981 */ /* 0x000f62000c1e1b00 */
[----:B------:R0:W-:Y:S02]  /*2db0*/  MUFU.COS R134, R40 ;  /* 0x0000002800867308 */ /* 0x0001e40000000000 */
[----:B------:R-:W-:Y:S01]  /*2dc0*/  UIADD3 UR31, UR30, -UR31, URZ ;  /* 0x8000001f1e1f7290 */ /* 0x000fe2000fffe03f */
[----:B0-----:R-:W-:Y:S02]  /*2dd0*/  FMUL.RZ R40, R0, 0.15915493667125701904 ;  /* 0x3e22f98300287820 */ /* 0x001fe4000040c000 */
[----:B------:R-:W-:-:S03]  /*2de0*/  FMUL.FTZ R0, R172, UR40 ;  /* 0x00000028ac007c20 */ /* 0x000fc60008410000 */
[----:B-1----:R-:W-:Y:S01]  /*2df0*/  MOV R36, UR31 ;  /* 0x0000001f00247c02 */ /* 0x002fe20008000f00 */
[----:B------:R-:W-:Y:S01]  /*2e00*/  MUFU.SIN R128, R40 ;  /* 0x0000002800807308 */ /* 0x000fe20000000400 */
[----:B------:R-:W-:Y:S02]  /*2e10*/  FMUL.RZ R41, R0, 0.15915493667125701904 ;  /* 0x3e22f98300297820 */ /* 0x000fe4000040c000 */
[----:B------:R-:W-:-:S05]  /*2e20*/  FMUL.FTZ R0, R171, UR40 ;  /* 0x00000028ab007c20 */ /* 0x000fca0008410000 */
[----:B------:R-:W-:Y:S08]  /*2e30*/  MUFU.SIN R124, R41 ;  /* 0x00000029007c7308 */ /* 0x000ff00000000400 */
[----:B------:R0:W-:Y:S01]  /*2e40*/  MUFU.COS R126, R41 ;  /* 0x00000029007e7308 */ /* 0x0001e20000000000 */
[----:B------:R-:W-:-:S07]  /*2e50*/  FMUL.RZ R42, R0, 0.15915493667125701904 ;  /* 0x3e22f983002a7820 */ /* 0x000fce000040c000 */
[----:B------:R1:W-:Y:S01]  /*2e60*/  MUFU.COS R131, R40 ;  /* 0x0000002800837308 */ /* 0x0003e20000000000 */
[----:B0-----:R-:W-:Y:S02]  /*2e70*/  MOV R41, 0x100 ;  /* 0x0000010000297802 */ /* 0x001fe40000000f00 */
[----:B------:R-:W-:-:S03]  /*2e80*/  SHF.L.U32 R0, R190, 0x3, RZ ;  /* 0x00000003be007819 */ /* 0x000fc600000006ff */
[----:B------:R-:W-:Y:S01]  /*2e90*/  @!P1 IMAD R59, R36, R41, UR7 ;  /* 0x00000007243b9e24 */ /* 0x000fe2000f8e0229 */
[----:B--2---:R-:W-:Y:S01]  /*2ea0*/  MOV R36, UR39 ;  /* 0x0000002700247c02 */ /* 0x004fe20008000f00 */
[----:B-1----:R-:W-:Y:S01]  /*2eb0*/  FMUL.FTZ R40, R170, UR40 ;  /* 0x00000028aa287c20 */ /* 0x002fe20008410000 */
[----:B------:R-:W-:-:S03]  /*2ec0*/  LOP3.LUT R0, R0, 0xffffff00, RZ, 0xc0, !PT ;  /* 0xffffff0000007812 */ /* 0x000fc600078ec0ff */
[----:B------:R-:W-:Y:S02]  /*2ed0*/  FMUL.FTZ R36, R36, 1.4426950216293334961 ;  /* 0x3fb8aa3b24247820 */ /* 0x000fe40000410000 */
[----:B------:R-:W-:Y:S01]  /*2ee0*/  FMUL.RZ R44, R40, 0.15915493667125701904 ;  /* 0x3e22f983282c7820 */ /* 0x000fe2000040c000 */
[----:B------:R-:W-:Y:S01]  /*2ef0*/  IADD3 R40, R0, R247, RZ ;  /* 0x000000f700287210 */ /* 0x000fe20007ffe0ff */
[----:B------:R-:W-:Y:S01]  /*2f00*/  FMUL.FTZ R52, R184, R36 ;  /* 0x00000024b8347220 */ /* 0x000fe20000410000 */
[----:B------:R-:W-:Y:S02]  /*2f10*/  MUFU.SIN R127, R42 ;  /* 0x0000002a007f7308 */ /* 0x000fe40000000400 */
[C---:B------:R-:W-:Y:S02]  /*2f20*/  IADD3 R41, R40.reuse, 0x20, RZ ;  /* 0x0000002028297810 */ /* 0x040fe40007ffe0ff */
[C---:B------:R-:W-:Y:S02]  /*2f30*/  IADD3 R43, R40.reuse, 0x40, RZ ;  /* 0x00000040282b7810 */ /* 0x040fe40007ffe0ff */
[----:B------:R-:W-:-:S02]  /*2f40*/  IADD3 R45, R40, 0x60, RZ ;  /* 0x00000060282d7810 */ /* 0x000fc40007ffe0ff */
[----:B------:R-:W0:Y:S01]  /*2f50*/  MUFU.EX2 R66, R52 ;  /* 0x0000003400427308 */ /* 0x000e220000000800 */
[C---:B------:R-:W-:Y:S02]  /*2f60*/  IADD3 R47, R40.reuse, 0x80, RZ ;  /* 0x00000080282f7810 */ /* 0x040fe40007ffe0ff */
[C---:B------:R-:W-:Y:S02]  /*2f70*/  IADD3 R49, R40.reuse, 0xa0, RZ ;  /* 0x000000a028317810 */ /* 0x040fe40007ffe0ff */
[C---:B------:R-:W-:Y:S02]  /*2f80*/  IADD3 R51, R40.reuse, 0xc0, RZ ;  /* 0x000000c028337810 */ /* 0x040fe40007ffe0ff */
[----:B------:R-:W-:Y:S01]  /*2f90*/  IADD3 R53, R40, 0xe0, RZ ;  /* 0x000000e028357810 */ /* 0x000fe20007ffe0ff */
[----:B------:R1:W2:Y:S01]  /*2fa0*/  MUFU.COS R129, R42 ;  /* 0x0000002a00817308 */ /* 0x0002a20000000000 */
[-C--:B------:R-:W-:Y:S02]  /*2fb0*/  LEA.HI.SX32 R41, R41, R40.reuse, 0x1b ;  /* 0x0000002829297211 */ /* 0x080fe400078fdaff */
[----:B------:R-:W-:-:S02]  /*2fc0*/  LEA.HI.SX32 R43, R43, R40, 0x1b ;  /* 0x000000282b2b7211 */ /* 0x000fc400078fdaff */
[-C--:B------:R-:W-:Y:S02]  /*2fd0*/  LEA.HI.SX32 R45, R45, R40.reuse, 0x1b ;  /* 0x000000282d2d7211 */ /* 0x080fe400078fdaff */
[-C--:B------:R-:W-:Y:S01]  /*2fe0*/  LEA.HI.SX32 R47, R47, R40.reuse, 0x1b ;  /* 0x000000282f2f7211 */ /* 0x080fe200078fdaff */
[----:B-1----:R-:W-:Y:S01]  /*2ff0*/  IMAD R42, R247, 0x7, R40 ;  /* 0x00000007f72a7824 */ /* 0x002fe200078e0228 */
[-C--:B------:R-:W-:Y:S02]  /*3000*/  LEA.HI.SX32 R49, R49, R40.reuse, 0x1b ;  /* 0x0000002831317211 */ /* 0x080fe400078fdaff */
[-C--:B------:R-:W-:Y:S02]  /*3010*/  LEA.HI.SX32 R51, R51, R40.reuse, 0x1b ;  /* 0x0000002833337211 */ /* 0x080fe400078fdaff */
[-C--:B------:R-:W-:Y:S02]  /*3020*/  LEA.HI.SX32 R53, R53, R40.reuse, 0x1b ;  /* 0x0000002835357211 */ /* 0x080fe400078fdaff */
[----:B------:R-:W-:Y:S01]  /*3030*/  LEA.HI.SX32 R40, R40, R40, 0x1b ;  /* 0x0000002828287211 */ /* 0x000fe200078fdaff */
[----:B------:R-:W1:Y:S01]  /*3040*/  MUFU.SIN R125, R44 ;  /* 0x0000002c007d7308 */ /* 0x000e620000000400 */
[----:B------:R-:W-:-:S02]  /*3050*/  LEA R55, R247, R0, 0x3 ;  /* 0x00000000f7377211 */ /* 0x000fc400078e18ff */
[C---:B------:R-:W-:Y:S02]  /*3060*/  IADD3 R46, R42.reuse, 0x2, RZ ;  /* 0x000000022a2e7810 */ /* 0x040fe40007ffe0ff */
[C---:B------:R-:W-:Y:S02]  /*3070*/  IADD3 R48, R42.reuse, 0x3, RZ ;  /* 0x000000032a307810 */ /* 0x040fe40007ffe0ff */
[C---:B------:R-:W-:Y:S01]  /*3080*/  IADD3 R50, R42.reuse, 0x4, RZ ;  /* 0x000000042a327810 */ /* 0x040fe20007ffe0ff */
[----:B------:R0:W1:Y:S01]  /*3090*/  MUFU.COS R130, R44 ;  /* 0x0000002c00827308 */ /* 0x0000620000000000 */
[C---:B------:R-:W-:Y:S01]  /*30a0*/  IADD3 R54, R42.reuse, 0x5, RZ ;  /* 0x000000052a367810 */ /* 0x040fe20007ffe0ff */
[----:B---3--:R3:W-:Y:S01]  /*30b0*/  STS.128 [R40.X16], R4 ;  /* 0x0000000428007388 */ /* 0x0087e2000000cc00 */
[C---:B------:R-:W-:Y:S02]  /*30c0*/  IADD3 R58, R42.reuse, 0x6, RZ ;  /* 0x000000062a3a7810 */ /* 0x040fe40007ffe0ff */
[C---:B------:R-:W-:Y:S01]  /*30d0*/  IADD3 R62, R42.reuse, 0x7, RZ ;  /* 0x000000072a3e7810 */ /* 0x040fe20007ffe0ff */
[----:B----4-:R4:W-:Y:S01]  /*30e0*/  STS.128 [R41.X16+0x200], R8 ;  /* 0x0002000829007388 */ /* 0x0109e2000000cc00 */
[----:B0-----:R-:W-:-:S03]  /*30f0*/  IADD3 R44, R42, 0x1, RZ ;  /* 0x000000012a2c7810 */ /* 0x001fc60007ffe0ff */
[----:B------:R4:W-:Y:S01]  /*3100*/  STS.128 [R43.X16+0x400], R12 ;  /* 0x0004000c2b007388 */ /* 0x0009e2000000cc00 */
[-C--:B------:R-:W-:Y:S01]  /*3110*/  LEA.HI.SX32 R60, R46, R55.reuse, 0x1b ;  /* 0x000000372e3c7211 */ /* 0x080fe200078fdaff */
[-C--:B------:R-:W-:Y:S01]  /*3120*/  FMUL.FTZ R61, R183, R36.reuse ;  /* 0x00000024b73d7220 */ /* 0x080fe20000410000 */
[-C--:B------:R-:W-:Y:S01]  /*3130*/  LEA.HI.SX32 R64, R44, R55.reuse, 0x1b ;  /* 0x000000372c407211 */ /* 0x080fe200078fdaff */
[-C--:B------:R-:W-:Y:S01]  /*3140*/  FMUL.FTZ R46, R181, R36.reuse ;  /* 0x00000024b52e7220 */ /* 0x080fe20000410000 */
[-C--:B------:R-:W-:Y:S01]  /*3150*/  LEA.HI.SX32 R56, R48, R55.reuse, 0x1b ;  /* 0x0000003730387211 */ /* 0x080fe200078fdaff */
[----:B------:R4:W-:Y:S01]  /*3160*/  STS.128 [R45.X16+0x600], R16 ;  /* 0x000600102d007388 */ /* 0x0009e2000000cc00 */
[-C--:B------:R-:W-:Y:S01]  /*3170*/  LEA.HI.SX32 R52, R50, R55.reuse, 0x1b ;  /* 0x0000003732347211 */ /* 0x080fe200078fdaff */
[----:B------:R-:W-:Y:S01]  /*3180*/  FMUL.FTZ R50, R180, R36 ;  /* 0x00000024b4327220 */ /* 0x000fe20000410000 */
[-C--:B------:R-:W-:Y:S01]  /*3190*/  LEA.HI.SX32 R48, R54, R55.reuse, 0x1b ;  /* 0x0000003736307211 */ /* 0x080fe200078fdaff */
[----:B------:R4:W-:Y:S01]  /*31a0*/  STS.128 [R47.X16+0x800], R20 ;  /* 0x000800142f007388 */ /* 0x0009e2000000cc00 */
[----:B------:R-:W-:-:S02]  /*31b0*/  LEA.HI.SX32 R44, R58, R55, 0x1b ;  /* 0x000000373a2c7211 */ /* 0x000fc400078fdaff */
[----:B------:R-:W-:Y:S01]  /*31c0*/  LEA.HI.SX32 R68, R42, R42, 0x1b ;  /* 0x0000002a2a447211 */ /* 0x000fe200078fdaff */
[----:B------:R4:W-:Y:S01]  /*31d0*/  STS.128 [R49.X16+0xa00], R24 ;  /* 0x000a001831007388 */ /* 0x0009e2000000cc00 */
[----:B------:R-:W-:Y:S01]  /*31e0*/  LEA.HI.SX32 R121, R62, R55, 0x1b ;  /* 0x000000373e797211 */ /* 0x000fe200078fdaff */
[C---:B------:R-:W-:Y:S01]  /*31f0*/  FMUL.FTZ R164, R66.reuse, R57 ;  /* 0x0000003942a47220 */ /* 0x040fe20000410000 */
[----:B---3--:R-:W-:Y:S01]  /*3200*/  SHF.L.U32 R5, R59, 0x3, RZ ;  /* 0x000000033b057819 */ /* 0x008fe200000006ff */
[----:B------:R-:W-:Y:S01]  /*3210*/  FMUL.FTZ R165, R66, R165 ;  /* 0x000000a542a57220 */ /* 0x000fe20000410000 */
[----:B------:R4:W-:Y:S01]  /*3220*/  STS.128 [R51.X16+0xc00], R28 ;  /* 0x000c001c33007388 */ /* 0x0009e2000000cc00 */
[----:B------:R0:W3:Y:S03]  /*3230*/  MUFU.EX2 R122, R61 ;  /* 0x0000003d007a7308 */ /* 0x0000e60000000800 */
[----:B------:R4:W-:Y:S01]  /*3240*/  STS.128 [R53.X16+0xe00], R32 ;  /* 0x000e002035007388 */ /* 0x0009e2000000cc00 */
[----:B------:R-:W-:-:S06]  /*3250*/  NOP ;  /* 0x0000000000007918 */ /* 0x000fcc0000000000 */
[----:B------:R-:W1:Y:S01]  /*3260*/  MUFU.EX2 R123, R46 ;  /* 0x0000002e007b7308 */ /* 0x000e620000000800 */
[----:B------:R-:W1:Y:S04]  /*3270*/  LDS.128 R68, [R68.X16] ;  /* 0x0000000044447984 */ /* 0x000e68000000cc00 */
[----:B------:R-:W1:Y:S03]  /*3280*/  LDS.128 R64, [R64.X16+0x10] ;  /* 0x0000100040407984 */ /* 0x000e66000000cc00 */
[----:B------:R2:W1:Y:S01]  /*3290*/  MUFU.EX2 R192, R50 ;  /* 0x0000003200c07308 */ /* 0x0004620000000800 */
[----:B0-----:R-:W0:Y:S04]  /*32a0*/  LDS.128 R60, [R60.X16+0x20] ;  /* 0x000020003c3c7984 */ /* 0x001e28000000cc00 */
[----:B------:R-:W0:Y:S04]  /*32b0*/  LDS.128 R56, [R56.X16+0x30] ;  /* 0x0000300038387984 */ /* 0x000e28000000cc00 */
[----:B------:R-:W0:Y:S04]  /*32c0*/  LDS.128 R52, [R52.X16+0x40] ;  /* 0x0000400034347984 */ /* 0x000e28000000cc00 */
[----:B--2---:R-:W2:Y:S04]  /*32d0*/  LDS.128 R48, [R48.X16+0x50] ;  /* 0x0000500030307984 */ /* 0x004ea8000000cc00 */
[----:B------:R-:W0:Y:S04]  /*32e0*/  LDS.128 R44, [R44.X16+0x60] ;  /* 0x000060002c2c7984 */ /* 0x000e28000000cc00 */
[----:B------:R4:W0:Y:S04]  /*32f0*/  LDS.128 R40, [R121.X16+0x70] ;  /* 0x0000700079287984 */ /* 0x000828000000cc00 */
[----:B------:R4:W-:Y:S04]  /*3300*/  STS.64 [R5+0x4a60], R164 ;  /* 0x004a60a405007388 */ /* 0x0009e80000000a00 */
[----:B------:R-:W-:Y:S01]  /*3310*/  BAR.SYNC.DEFER_BLOCKING 0x0 ;  /* 0x0000000000007b1d */ /* 0x000fe20000010000 */
[----:B------:R-:W-:-:S02]  /*3320*/  FMUL.FTZ R191, R169, UR40 ;  /* 0x00000028a9bf7c20 */ /* 0x000fc40008410000 */
[----:B------:R-:W-:-:S03]  /*3330*/  FMUL.FTZ R120, R182, R36 ;  /* 0x00000024b6787220 */ /* 0x000fc60000410000 */
[----:B------:R4:W0:Y:S01]  /*3340*/  @P0 LDS.64 R150, [R190.X8+0x5a68] ;  /* 0x005a6800be960984 */ /* 0x0008220000008a00 */
[----:B------:R-:W-:Y:S02]  /*3350*/  FMUL.RZ R191, R191, 0.15915493667125701904 ;  /* 0x3e22f983bfbf7820 */ /* 0x000fe4000040c000 */
[----:B------:R-:W-:Y:S01]  /*3360*/  FMUL.FTZ R4, R179, R36 ;  /* 0x00000024b3047220 */ /* 0x000fe20000410000 */
[----:B------:R-:W0:Y:S08]  /*3370*/  MUFU.EX2 R120, R120 ;  /* 0x0000007800787308 */ /* 0x000e300000000800 */
[----:B------:R4:W0:Y:S08]  /*3380*/  MUFU.COS R0, R191 ;  /* 0x000000bf00007308 */ /* 0x0008300000000000 */
[----:B------:R4:W0:Y:S01]  /*3390*/  MUFU.EX2 R6, R4 ;  /* 0x0000000400067308 */ /* 0x0008220000000800 */
[----:B------:R-:W-:Y:S05]  /*33a0*/  @P0 BRA `(.L_x_6557) ;  /* 0x000000c000000947 */ /* 0x000fea0003800000 */
[----:B-123--:R-:W-:Y:S01]  /*33b0*/  ULDC UR31, c[0x0][0x174] ;  /* 0x00005d00001f7ab9 */ /* 0x00efe20000000800 */
        /* <DEDUP_REMOVED lines=9> */
[----:B----4-:R-:W-:-:S05]  /*3450*/  MOV R4, UR30 ;  /* 0x0000001e00047c02 */ /* 0x010fca0008000f00 */
[----:B------:R0:W1:Y:S02]  /*3460*/  @P0 LDS.64 R150, [R4.X8+0x4a60] ;  /* 0x004a600004960984 */ /* 0x0000640000008a00 */
.L_x_6557:
[----:B-123--:R-:W-:Y:S05]  /*3470*/  BSYNC B0 ;  /* 0x0000000000007941 */ /* 0x00efea0003800000 */
.L_x_6556:
[----:B------:R-:W-:Y:S01]  /*3480*/  UISETP.GE.AND UP0, UPT, UR29, 0x2, UPT ;  /* 0x000000021d00788c */ /* 0x000fe2000bf06270 */
[----:B------:R-:W-:Y:S01]  /*3490*/  LOP3.LUT R238, R190, 0x1f, RZ, 0xc0, !PT ;  /* 0x0000001fbeee7812 */ /* 0x000fe200078ec0ff */
[-C--:B0---4-:R-:W-:Y:S01]  /*34a0*/  FMUL.FTZ R4, R178, R36.reuse ;  /* 0x00000024b2047220 */ /* 0x091fe20000410000 */
[----:B------:R-:W-:Y:S01]  /*34b0*/  MOV R11, UR29 ;  /* 0x0000001d000b7c02 */ /* 0x000fe20008000f00 */
[----:B------:R-:W-:Y:S01]  /*34c0*/  FMUL.FTZ R5, R177, R36 ;  /* 0x00000024b1057220 */ /* 0x000fe20000410000 */
[----:B------:R-:W-:Y:S01]  /*34d0*/  MOV R13, c[0x0][0x16c] ;  /* 0x00005b00000d7a02 */ /* 0x000fe20000000f00 */
[----:B------:R-:W-:Y:S01]  /*34e0*/  MUFU.EX2 R7, R4 ;  /* 0x0000000400077308 */ /* 0x000fe20000000800 */
[----:B------:R-:W-:Y:S01]  /*34f0*/  PLOP3.LUT P0, PT, PT, PT, UP0, 0x80, 0x0 ;  /* 0x000000000000781c */ /* 0x000fe20003f0f008 */
[C---:B------:R-:W-:Y:S01]  /*3500*/  FMUL.FTZ R147, R122.reuse, R147 ;  /* 0x000000937a937220 */ /* 0x040fe20000410000 */
[----:B------:R-:W-:Y:S01]  /*3510*/  MOV R121, RZ ;  /* 0x000000ff00797202 */ /* 0x000fe20000000f00 */
[----:B------:R-:W-:Y:S01]  /*3520*/  FMUL.FTZ R148, R122, R148 ;  /* 0x000000947a947220 */ /* 0x000fe20000410000 */
[----:B------:R-:W-:Y:S01]  /*3530*/  ISETP.NE.OR P0, PT, R238, RZ, !P0 ;  /* 0x000000ffee00720c */ /* 0x000fe20004705670 */
[----:B------:R-:W-:-:S02]  /*3540*/  FMUL.FTZ R146, R120, R146 ;  /* 0x0000009278927220 */ /* 0x000fc40000410000 */
[----:B------:R0:W1:Y:S01]  /*3550*/  MUFU.EX2 R8, R5 ;  /* 0x0000000500087308 */ /* 0x0000620000000800 */
[----:B------:R-:W-:Y:S01]  /*3560*/  FMUL.FTZ R145, R120, R145 ;  /* 0x0000009178917220 */ /* 0x000fe20000410000 */
[----:B------:R-:W-:Y:S01]  /*3570*/  HFMA2.MMA R120, -RZ, RZ, 1.875, 0 ;  /* 0x3f800000ff787435 */ /* 0x000fe200000001ff */
[----:B------:R-:W-:Y:S02]  /*3580*/  FMUL.FTZ R15, RZ, R147 ;  /* 0x00000093ff0f7220 */ /* 0x000fe40000410000 */
[C---:B------:R-:W-:Y:S02]  /*3590*/  FMUL.FTZ R144, R123.reuse, R144 ;  /* 0x000000907b907220 */ /* 0x040fe40000410000 */
[----:B------:R-:W-:Y:S01]  /*35a0*/  FMUL.FTZ R143, R123, R143 ;  /* 0x0000008f7b8f7220 */ /* 0x000fe20000410000 */
[----:B0-----:R-:W-:Y:S02]  /*35b0*/  HFMA2.MMA R5, -RZ, RZ, 0, 9.5367431640625e-07 ;  /* 0x00000010ff057435 */ /* 0x001fe400000001ff */
[----:B------:R-:W-:Y:S01]  /*35c0*/  @!P0 IADD3 R4, R11, -0x2, RZ ;  /* 0xfffffffe0b048810 */ /* 0x000fe20007ffe0ff */
[----:B------:R-:W-:Y:S01]  /*35d0*/  CS2R R122, SRZ ;  /* 0x00000000007a7805 */ /* 0x000fe2000001ff00 */
[----:B------:R-:W-:-:S02]  /*35e0*/  FFMA.FTZ R14, R168, R148, -R15 ;  /* 0x00000094a80e7223 */ /* 0x000fc4000001080f */
[----:B------:R-:W-:Y:S02]  /*35f0*/  FMUL.FTZ R9, R176, R36 ;  /* 0x00000024b0097220 */ /* 0x000fe40000410000 */
[----:B------:R-:W-:Y:S02]  /*3600*/  @!P0 IMAD R4, R4, R13, UR7 ;  /* 0x0000000704048e24 */ /* 0x000fe4000f8e020d */
[----:B------:R-:W-:Y:S02]  /*3610*/  FMUL.FTZ R13, R168, R147 ;  /* 0x00000093a80d7220 */ /* 0x000fe40000410000 */
[----:B------:R-:W-:Y:S01]  /*3620*/  @!P0 IMAD.WIDE R4, R4, R5, UR10 ;  /* 0x0000000a04048e25 */ /* 0x000fe2000f8e0205 */
[----:B------:R-:W0:Y:S03]  /*3630*/  MUFU.EX2 R9, R9 ;  /* 0x0000000900097308 */ /* 0x000e260000000800 */
[----:B------:R-:W-:Y:S01]  /*3640*/  FFMA.FTZ R16, RZ, R148, R13 ;  /* 0x00000094ff107223 */ /* 0x000fe2000001000d */
[----:B------:R2:W5:Y:S01]  /*3650*/  @!P0 LDG.E.128 R120, [R4.64] ;  /* 0x0000002004788981 */ /* 0x000562000c1e1d00 */
[----:B------:R-:W-:-:S02]  /*3660*/  FADD.FTZ R14, R167, R14 ;  /* 0x0000000ea70e7221 */ /* 0x000fc40000010000 */
[----:B------:R-:W-:Y:S02]  /*3670*/  FADD.FTZ R16, RZ, R16 ;  /* 0x00000010ff107221 */ /* 0x000fe40000010000 */
[C---:B------:R-:W-:Y:S02]  /*3680*/  FMUL.FTZ R15, R145.reuse, R14 ;  /* 0x0000000e910f7220 */ /* 0x040fe40000410000 */
[C---:B------:R-:W-:Y:S02]  /*3690*/  FMUL.FTZ R140, R6.reuse, R140 ;  /* 0x0000008c068c7220 */ /* 0x040fe40000410000 */
[----:B------:R-:W-:Y:S02]  /*36a0*/  FMUL.FTZ R139, R6, R139 ;  /* 0x0000008b068b7220 */ /* 0x000fe40000410000 */
[-C--:B--2---:R-:W-:Y:S02]  /*36b0*/  FMUL.FTZ R5, R145, R16.reuse ;  /* 0x0000001091057220 */ /* 0x084fe40000410000 */
[----:B------:R-:W-:-:S02]  /*36c0*/  FFMA.FTZ R15, R146, R16, R15 ;  /* 0x00000010920f7223 */ /* 0x000fc4000001000f */
[----:B------:R-:W-:Y:S02]  /*36d0*/  FFMA.FTZ R5, R146, R14, -R5 ;  /* 0x0000000e92057223 */ /* 0x000fe40000010805 */
[----:B------:R-:W-:Y:S02]  /*36e0*/  FADD.FTZ R15, RZ, R15 ;  /* 0x0000000fff0f7221 */ /* 0x000fe40000010000 */
[----:B------:R-:W-:Y:S02]  /*36f0*/  FADD.FTZ R6, R166, R5 ;  /* 0x00000005a6067221 */ /* 0x000fe40000010000 */
[C---:B-1----:R-:W-:Y:S02]  /*3700*/  FMUL.FTZ R136, R8.reuse, R136 ;  /* 0x0000008808887220 */ /* 0x042fe40000410000 */
[----:B------:R-:W-:Y:S02]  /*3710*/  FMUL.FTZ R135, R8, R135 ;  /* 0x0000008708877220 */ /* 0x000fe40000410000 */
[----:B------:R-:W-:-:S02]  /*3720*/  FMUL.FTZ R138, R7, R138 ;  /* 0x0000008a078a7220 */ /* 0x000fc40000410000 */
[----:B------:R-:W-:Y:S02]  /*3730*/  FMUL.FTZ R137, R7, R137 ;  /* 0x0000008907897220 */ /* 0x000fe40000410000 */
[C---:B------:R-:W-:Y:S02]  /*3740*/  FMUL.FTZ R8, R143.reuse, R6 ;  /* 0x000000068f087220 */ /* 0x040fe40000410000 */
[-C--:B------:R-:W-:Y:S02]  /*3750*/  FMUL.FTZ R7, R143, R15.reuse ;  /* 0x0000000f8f077220 */ /* 0x080fe40000410000 */
[----:B------:R-:W-:Y:S02]  /*3760*/  FMUL.FTZ R10, R175, R36 ;  /* 0x00000024af0a7220 */ /* 0x000fe40000410000 */
[C---:B------:R-:W-:Y:S02]  /*3770*/  FFMA.FTZ R15, R144.reuse, R15, R8 ;  /* 0x0000000f900f7223 */ /* 0x040fe40000010008 */
[----:B------:R-:W-:-:S02]  /*3780*/  FFMA.FTZ R8, R144, R6, -R7 ;  /* 0x0000000690087223 */ /* 0x000fc40000010807 */
[----:B------:R-:W1:Y:S01]  /*3790*/  MUFU.EX2 R10, R10 ;  /* 0x0000000a000a7308 */ /* 0x000e620000000800 */
[C---:B------:R-:W-:Y:S02]  /*37a0*/  FMUL.FTZ R141, R192.reuse, R141 ;  /* 0x0000008dc08d7220 */ /* 0x040fe40000410000 */
[----:B------:R-:W-:Y:S02]  /*37b0*/  FADD.FTZ R15, RZ, R15 ;  /* 0x0000000fff0f7221 */ /* 0x000fe40000010000 */
[----:B------:R-:W-:Y:S02]  /*37c0*/  FADD.FTZ R8, R163, R8 ;  /* 0x00000008a3087221 */ /* 0x000fe40000010000 */
[C---:B0-----:R-:W-:Y:S02]  /*37d0*/  FMUL.FTZ R134, R9.reuse, R134 ;  /* 0x0000008609867220 */ /* 0x041fe40000410000 */
[----:B------:R-:W-:Y:S02]  /*37e0*/  FMUL.FTZ R133, R9, R133 ;  /* 0x0000008509857220 */ /* 0x000fe40000410000 */
[----:B------:R-:W-:-:S02]  /*37f0*/  FMUL.FTZ R142, R192, R142 ;  /* 0x0000008ec08e7220 */ /* 0x000fc40000410000 */
[CC--:B------:R-:W-:Y:S02]  /*3800*/  FMUL.FTZ R7, R141.reuse, R15.reuse ;  /* 0x0000000f8d077220 */ /* 0x0c0fe40000410000 */
[-C--:B------:R-:W-:Y:S02]  /*3810*/  FMUL.FTZ R9, R141, R8.reuse ;  /* 0x000000088d097220 */ /* 0x080fe40000410000 */
[C---:B------:R-:W-:Y:S02]  /*3820*/  FFMA.FTZ R7, R142.reuse, R8, -R7 ;  /* 0x000000088e077223 */ /* 0x040fe40000010807 */
[----:B------:R-:W-:Y:S02]  /*3830*/  FFMA.FTZ R9, R142, R15, R9 ;  /* 0x0000000f8e097223 */ /* 0x000fe40000010009 */
[-C--:B------:R-:W-:Y:S02]  /*3840*/  FMUL.FTZ R6, R169, R36.reuse ;  /* 0x00000024a9067220 */ /* 0x080fe40000410000 */
[----:B------:R-:W-:-:S02]  /*3850*/  FMUL.FTZ R5, R170, R36 ;  /* 0x00000024aa057220 */ /* 0x000fc40000410000 */
[----:B------:R-:W-:Y:S02]  /*3860*/  FADD.FTZ R9, RZ, R9 ;  /* 0x00000009ff097221 */ /* 0x000fe40000010000 */
[----:B------:R-:W-:Y:S01]  /*3870*/  FADD.FTZ R7, R162, R7 ;  /* 0x00000007a2077221 */ /* 0x000fe20000010000 */
[----:B------:R0:W2:Y:S01]  /*3880*/  MUFU.EX2 R27, R6 ;  /* 0x00000006001b7308 */ /* 0x0000a20000000800 */
[C---:B-1----:R-:W-:Y:S02]  /*3890*/  FMUL.FTZ R132, R10.reuse, R132 ;  /* 0x000000840a847220 */ /* 0x042fe40000410000 */
[----:B------:R-:W-:Y:S02]  /*38a0*/  FMUL.FTZ R39, R10, R39 ;  /* 0x000000270a277220 */ /* 0x000fe40000410000 */
[----:B------:R-:W-:Y:S02]  /*38b0*/  FMUL.FTZ R4, R171, R36 ;  /* 0x00000024ab047220 */ /* 0x000fe40000410000 */
[C---:B------:R-:W-:Y:S01]  /*38c0*/  FMUL.FTZ R10, R139.reuse, R7 ;  /* 0x000000078b0a7220 */ /* 0x040fe20000410000 */
[----:B------:R-:W1:Y:S01]  /*38d0*/  MUFU.EX2 R5, R5 ;  /* 0x0000000500057308 */ /* 0x000e620000000800 */
[----:B0-----:R-:W-:-:S02]  /*38e0*/  FMUL.FTZ R6, R139, R9 ;  /* 0x000000098b067220 */ /* 0x001fc40000410000 */
[-C--:B------:R-:W-:Y:S02]  /*38f0*/  FMUL.FTZ R11, R174, R36.reuse ;  /* 0x00000024ae0b7220 */ /* 0x080fe40000410000 */
[C---:B------:R-:W-:Y:S02]  /*3900*/  FFMA.FTZ R6, R140.reuse, R7, -R6 ;  /* 0x000000078c067223 */ /* 0x040fe40000010806 */
[----:B------:R-:W-:Y:S01]  /*3910*/  FFMA.FTZ R10, R140, R9, R10 ;  /* 0x000000098c0a7223 */ /* 0x000fe2000001000a */
[----:B------:R-:W0:Y:S01]  /*3920*/  MUFU.EX2 R4, R4 ;  /* 0x0000000400047308 */ /* 0x000e220000000800 */
[----:B------:R-:W-:Y:S02]  /*3930*/  FADD.FTZ R6, R161, R6 ;  /* 0x00000006a1067221 */ /* 0x000fe40000010000 */
[----:B------:R-:W-:Y:S02]  /*3940*/  FADD.FTZ R10, RZ, R10 ;  /* 0x0000000aff0a7221 */ /* 0x000fe40000010000 */
[----:B------:R-:W-:-:S03]  /*3950*/  FMUL.FTZ R12, R173, R36 ;  /* 0x00000024ad0c7220 */ /* 0x000fc60000410000 */
[----:B------:R-:W3:Y:S01]  /*3960*/  MUFU.EX2 R11, R11 ;  /* 0x0000000b000b7308 */ /* 0x000ee20000000800 */
[C---:B------:R-:W-:Y:S02]  /*3970*/  FMUL.FTZ R9, R137.reuse, R6 ;  /* 0x0000000689097220 */ /* 0x040fe40000410000 */
[----:B------:R-:W-:-:S05]  /*3980*/  FMUL.FTZ R7, R137, R10 ;  /* 0x0000000a89077220 */ /* 0x000fca0000410000 */
[----:B------:R-:W4:Y:S01]  /*3990*/  MUFU.SIN R8, R191 ;  /* 0x000000bf00087308 */ /* 0x000f220000000400 */
[----:B--2---:R-:W-:Y:S02]  /*39a0*/  FMUL.FTZ R28, R27, R0 ;  /* 0x000000001b1c7220 */ /* 0x004fe40000410000 */
[----:B------:R-:W-:Y:S02]  /*39b0*/  FMUL.FTZ R0, R164, R147 ;  /* 0x00000093a4007220 */ /* 0x000fe40000410000 */
[C---:B------:R-:W-:Y:S02]  /*39c0*/  FFMA.FTZ R9, R138.reuse, R10, R9 ;  /* 0x0000000a8a097223 */ /* 0x040fe40000010009 */
[----:B------:R-:W-:Y:S02]  /*39d0*/  FFMA.FTZ R7, R138, R6, -R7 ;  /* 0x000000068a077223 */ /* 0x000fe40000010807 */
[C---:B-1----:R-:W-:Y:S02]  /*39e0*/  FMUL.FTZ R30, R5.reuse, R130 ;  /* 0x00000082051e7220 */ /* 0x042fe40000410000 */
[----:B------:R-:W-:-:S02]  /*39f0*/  FMUL.FTZ R29, R5, R125 ;  /* 0x0000007d051d7220 */ /* 0x000fc40000410000 */
[C---:B------:R-:W-:Y:S02]  /*3a00*/  FMUL.FTZ R5, R165.reuse, R147 ;  /* 0x00000093a5057220 */ /* 0x040fe40000410000 */
[----:B------:R-:W-:Y:S02]  /*3a10*/  FFMA.FTZ R0, R165, R148, R0 ;  /* 0x00000094a5007223 */ /* 0x000fe40000010000 */
[----:B------:R-:W-:Y:S02]  /*3a20*/  FADD.FTZ R9, RZ, R9 ;  /* 0x00000009ff097221 */ /* 0x000fe40000010000 */
[----:B------:R-:W-:Y:S02]  /*3a30*/  FADD.FTZ R6, R160, R7 ;  /* 0x00000007a0067221 */ /* 0x000fe40000010000 */
[C---:B0-----:R-:W-:Y:S02]  /*3a40*/  FMUL.FTZ R32, R4.reuse, R129 ;  /* 0x0000008104207220 */ /* 0x041fe40000410000 */
[----:B------:R-:W-:-:S02]  /*3a50*/  FMUL.FTZ R31, R4, R127 ;  /* 0x0000007f041f7220 */ /* 0x000fc40000410000 */
[----:B------:R-:W-:Y:S02]  /*3a60*/  FFMA.FTZ R5, R164, R148, -R5 ;  /* 0x00000094a4057223 */ /* 0x000fe40000010805 */
[C---:B---3--:R-:W-:Y:S02]  /*3a70*/  FMUL.FTZ R38, R11.reuse, R38 ;  /* 0x000000260b267220 */ /* 0x048fe40000410000 */
[----:B------:R-:W-:Y:S02]  /*3a80*/  FMUL.FTZ R37, R11, R37 ;  /* 0x000000250b257220 */ /* 0x000fe40000410000 */
[----:B----4-:R-:W-:Y:S02]  /*3a90*/  FMUL.FTZ R27, R27, R8 ;  /* 0x000000081b1b7220 */ /* 0x010fe40000410000 */
[----:B------:R-:W-:Y:S02]  /*3aa0*/  FMUL.FTZ R4, R145, R0 ;  /* 0x0000000091047220 */ /* 0x000fe40000410000 */
[----:B------:R-:W-:-:S02]  /*3ab0*/  FMUL.FTZ R11, R135, R9 ;  /* 0x00000009870b7220 */ /* 0x000fc40000410000 */
[-C--:B------:R-:W-:Y:S02]  /*3ac0*/  FMUL.FTZ R8, R135, R6.reuse ;  /* 0x0000000687087220 */ /* 0x080fe40000410000 */
[-C--:B------:R-:W-:Y:S02]  /*3ad0*/  FMUL.FTZ R7, R145, R5.reuse ;  /* 0x0000000591077220 */ /* 0x080fe40000410000 */
[----:B------:R-:W-:Y:S02]  /*3ae0*/  FFMA.FTZ R4, R146, R5, -R4 ;  /* 0x0000000592047223 */ /* 0x000fe40000010804 */
[C---:B------:R-:W-:Y:S02]  /*3af0*/  FFMA.FTZ R6, R136.reuse, R6, -R11 ;  /* 0x0000000688067223 */ /* 0x040fe4000001080b */
[----:B------:R-:W-:Y:S02]  /*3b00*/  FFMA.FTZ R8, R136, R9, R8 ;  /* 0x0000000988087223 */ /* 0x000fe40000010008 */
[----:B------:R-:W-:-:S02]  /*3b10*/  FFMA.FTZ R7, R146, R0, R7 ;  /* 0x0000000092077223 */ /* 0x000fc40000010007 */
[----:B------:R-:W-:Y:S02]  /*3b20*/  FMUL.FTZ R0, R143, R4 ;  /* 0x000000048f007220 */ /* 0x000fe40000410000 */
[----:B------:R-:W-:Y:S02]  /*3b30*/  FADD.FTZ R6, R159, R6 ;  /* 0x000000069f067221 */ /* 0x000fe40000010000 */
[----:B------:R-:W-:Y:S02]  /*3b40*/  FADD.FTZ R8, RZ, R8 ;  /* 0x00000008ff087221 */ /* 0x000fe40000010000 */
[-C--:B------:R-:W-:Y:S02]  /*3b50*/  FMUL.FTZ R5, R143, R7.reuse ;  /* 0x000000078f057220 */ /* 0x080fe40000410000 */
[----:B------:R-:W-:Y:S02]  /*3b60*/  FFMA.FTZ R0, R144, R7, R0 ;  /* 0x0000000790007223 */ /* 0x000fe40000010000 */
[----:B------:R-:W-:-:S02]  /*3b70*/  FMUL.FTZ R11, R133, R6 ;  /* 0x00000006850b7220 */ /* 0x000fc40000410000 */
[----:B------:R-:W-:Y:S02]  /*3b80*/  FMUL.FTZ R9, R133, R8 ;  /* 0x0000000885097220 */ /* 0x000fe40000410000 */
[----:B------:R-:W-:Y:S02]  /*3b90*/  FFMA.FTZ R5, R144, R4, -R5 ;  /* 0x0000000490057223 */ /* 0x000fe40000010805 */
[C---:B------:R-:W-:Y:S02]  /*3ba0*/  FMUL.FTZ R4, R141.reuse, R0 ;  /* 0x000000008d047220 */ /* 0x040fe40000410000 */
[C---:B------:R-:W-:Y:S02]  /*3bb0*/  FFMA.FTZ R11, R134.reuse, R8, R11 ;  /* 0x00000008860b7223 */ /* 0x040fe4000001000b */
[----:B------:R-:W-:Y:S02]  /*3bc0*/  FFMA.FTZ R9, R134, R6, -R9 ;  /* 0x0000000686097223 */ /* 0x000fe40000010809 */
[----:B------:R-:W-:-:S02]  /*3bd0*/  FMUL.FTZ R7, R141, R5 ;  /* 0x000000058d077220 */ /* 0x000fc40000410000 */
[----:B------:R-:W-:Y:S02]  /*3be0*/  FFMA.FTZ R4, R142, R5, -R4 ;  /* 0x000000058e047223 */ /* 0x000fe40000010804 */
[----:B------:R-:W-:Y:S02]  /*3bf0*/  FADD.FTZ R11, RZ, R11 ;  /* 0x0000000bff0b7221 */ /* 0x000fe40000010000 */
[----:B------:R-:W-:Y:S02]  /*3c00*/  FADD.FTZ R9, R158, R9 ;  /* 0x000000099e097221 */ /* 0x000fe40000010000 */
[----:B------:R-:W-:Y:S02]  /*3c10*/  FFMA.FTZ R7, R142, R0, R7 ;  /* 0x000000008e077223 */ /* 0x000fe40000010007 */
[----:B------:R-:W-:Y:S02]  /*3c20*/  FMUL.FTZ R0, R139, R4 ;  /* 0x000000048b007220 */ /* 0x000fe40000410000 */
[----:B------:R-:W-:-:S02]  /*3c30*/  FMUL.FTZ R6, R39, R11 ;  /* 0x0000000b27067220 */ /* 0x000fc40000410000 */
[----:B------:R-:W-:Y:S02]  /*3c40*/  FMUL.FTZ R8, R39, R9 ;  /* 0x0000000927087220 */ /* 0x000fe40000410000 */
[-C--:B------:R-:W-:Y:S01]  /*3c50*/  FMUL.FTZ R5, R139, R7.reuse ;  /* 0x000000078b057220 */ /* 0x080fe20000410000 */
[----:B------:R-:W0:Y:S01]  /*3c60*/  MUFU.EX2 R12, R12 ;  /* 0x0000000c000c7308 */ /* 0x000e220000000800 */
[----:B------:R-:W-:Y:S02]  /*3c70*/  FFMA.FTZ R0, R140, R7, R0 ;  /* 0x000000078c007223 */ /* 0x000fe40000010000 */
[C---:B------:R-:W-:Y:S02]  /*3c80*/  FFMA.FTZ R6, R132.reuse, R9, -R6 ;  /* 0x0000000984067223 */ /* 0x040fe40000010806 */
[----:B------:R-:W-:Y:S02]  /*3c90*/  FFMA.FTZ R8, R132, R11, R8 ;  /* 0x0000000b84087223 */ /* 0x000fe40000010008 */
[----:B------:R-:W-:-:S02]  /*3ca0*/  FFMA.FTZ R5, R140, R4, -R5 ;  /* 0x000000048c057223 */ /* 0x000fc40000010805 */
[----:B------:R-:W-:Y:S02]  /*3cb0*/  FMUL.FTZ R4, R137, R0 ;  /* 0x0000000089047220 */ /* 0x000fe40000410000 */
[----:B------:R-:W-:Y:S02]  /*3cc0*/  FADD.FTZ R6, R157, R6 ;  /* 0x000000069d067221 */ /* 0x000fe40000010000 */
[----:B------:R-:W-:Y:S02]  /*3cd0*/  FADD.FTZ R8, RZ, R8 ;  /* 0x00000008ff087221 */ /* 0x000fe40000010000 */
[----:B------:R-:W-:Y:S02]  /*3ce0*/  FMUL.FTZ R13, R172, R36 ;  /* 0x00000024ac0d7220 */ /* 0x000fe40000410000 */
[-C--:B------:R-:W-:Y:S02]  /*3cf0*/  FMUL.FTZ R7, R137, R5.reuse ;  /* 0x0000000589077220 */ /* 0x080fe40000410000 */
[----:B------:R-:W-:-:S02]  /*3d00*/  FFMA.FTZ R4, R138, R5, -R4 ;  /* 0x000000058a047223 */ /* 0x000fc40000010804 */
[C---:B------:R-:W-:Y:S02]  /*3d10*/  FMUL.FTZ R11, R37.reuse, R6 ;  /* 0x00000006250b7220 */ /* 0x040fe40000410000 */
[----:B------:R-:W-:Y:S02]  /*3d20*/  FMUL.FTZ R9, R37, R8 ;  /* 0x0000000825097220 */ /* 0x000fe40000410000 */
[----:B------:R-:W-:Y:S01]  /*3d30*/  FFMA.FTZ R7, R138, R0, R7 ;  /* 0x000000008a077223 */ /* 0x000fe20000010007 */
[----:B------:R-:W1:Y:S01]  /*3d40*/  MUFU.EX2 R13, R13 ;  /* 0x0000000d000d7308 */ /* 0x000e620000000800 */
[----:B------:R-:W-:Y:S02]  /*3d50*/  FMUL.FTZ R0, R135, R4 ;  /* 0x0000000487007220 */ /* 0x000fe40000410000 */
[C---:B------:R-:W-:Y:S02]  /*3d60*/  FFMA.FTZ R11, R38.reuse, R8, R11 ;  /* 0x00000008260b7223 */ /* 0x040fe4000001000b */
[----:B------:R-:W-:-:S02]  /*3d70*/  FFMA.FTZ R9, R38, R6, -R9 ;  /* 0x0000000626097223 */ /* 0x000fc40000010809 */
[-C--:B------:R-:W-:Y:S02]  /*3d80*/  FMUL.FTZ R5, R135, R7.reuse ;  /* 0x0000000787057220 */ /* 0x080fe40000410000 */
[----:B------:R-:W-:Y:S02]  /*3d90*/  FFMA.FTZ R0, R136, R7, R0 ;  /* 0x0000000788007223 */ /* 0x000fe40000010000 */
[----:B0-----:R-:W-:Y:S02]  /*3da0*/  FMUL.FTZ R35, R12, R128 ;  /* 0x000000800c237220 */ /* 0x001fe40000410000 */
[----:B------:R-:W-:Y:S02]  /*3db0*/  FADD.FTZ R11, RZ, R11 ;  /* 0x0000000bff0b7221 */ /* 0x000fe40000010000 */
[----:B------:R-:W-:Y:S02]  /*3dc0*/  FADD.FTZ R9, R156, R9 ;  /* 0x000000099c097221 */ /* 0x000fe40000010000 */
[----:B------:R-:W-:-:S02]  /*3dd0*/  FFMA.FTZ R5, R136, R4, -R5 ;  /* 0x0000000488057223 */ /* 0x000fc40000010805 */
[----:B------:R-:W-:Y:S02]  /*3de0*/  FMUL.FTZ R4, R133, R0 ;  /* 0x0000000085047220 */ /* 0x000fe40000410000 */
[----:B------:R-:W-:Y:S02]  /*3df0*/  FMUL.FTZ R36, R12, R131 ;  /* 0x000000830c247220 */ /* 0x000fe40000410000 */
[C---:B------:R-:W-:Y:S02]  /*3e00*/  FMUL.FTZ R6, R35.reuse, R11 ;  /* 0x0000000b23067220 */ /* 0x040fe40000410000 */
[----:B------:R-:W-:Y:S02]  /*3e10*/  FMUL.FTZ R8, R35, R9 ;  /* 0x0000000923087220 */ /* 0x000fe40000410000 */
[-C--:B------:R-:W-:Y:S02]  /*3e20*/  FMUL.FTZ R7, R133, R5.reuse ;  /* 0x0000000585077220 */ /* 0x080fe40000410000 */
[----:B------:R-:W-:-:S02]  /*3e30*/  FFMA.FTZ R4, R134, R5, -R4 ;  /* 0x0000000586047223 */ /* 0x000fc40000010804 */
[C---:B------:R-:W-:Y:S02]  /*3e40*/  FFMA.FTZ R6, R36.reuse, R9, -R6 ;  /* 0x0000000924067223 */ /* 0x040fe40000010806 */
[----:B------:R-:W-:Y:S02]  /*3e50*/  FFMA.FTZ R8, R36, R11, R8 ;  /* 0x0000000b24087223 */ /* 0x000fe40000010008 */
[----:B------:R-:W-:Y:S02]  /*3e60*/  FFMA.FTZ R7, R134, R0, R7 ;  /* 0x0000000086077223 */ /* 0x000fe40000010007 */
[----:B------:R-:W-:Y:S02]  /*3e70*/  FMUL.FTZ R0, R39, R4 ;  /* 0x0000000427007220 */ /* 0x000fe40000410000 */
[----:B-1----:R-:W-:Y:S02]  /*3e80*/  FMUL.FTZ R33, R13, R124 ;  /* 0x0000007c0d217220 */ /* 0x002fe40000410000 */
[----:B------:R-:W-:-:S02]  /*3e90*/  FADD.FTZ R6, R155, R6 ;  /* 0x000000069b067221 */ /* 0x000fc40000010000 */
[----:B------:R-:W-:Y:S02]  /*3ea0*/  FADD.FTZ R8, RZ, R8 ;  /* 0x00000008ff087221 */ /* 0x000fe40000010000 */
[-C--:B------:R-:W-:Y:S02]  /*3eb0*/  FMUL.FTZ R5, R39, R7.reuse ;  /* 0x0000000727057220 */ /* 0x080fe40000410000 */
[----:B------:R-:W-:Y:S02]  /*3ec0*/  FFMA.FTZ R0, R132, R7, R0 ;  /* 0x0000000784007223 */ /* 0x000fe40000010000 */
[----:B------:R-:W-:Y:S02]  /*3ed0*/  FMUL.FTZ R34, R13, R126 ;  /* 0x0000007e0d227220 */ /* 0x000fe40000410000 */
        /* <DEDUP_REMOVED lines=14> */
[-C--:B------:R-:W-:Y:S01]  /*3fc0*/  FMUL.FTZ R5, R35, R7.reuse ;  /* 0x0000000723057220 */ /* 0x080fe20000410000 */
[----:B-----5:R0:W1:Y:S01]  /*3fd0*/  R2UR UR45, R3 ;  /* 0x00000000032d73c2 */ /* 0x02006200000e0000 */
[----:B------:R-:W-:Y:S02]  /*3fe0*/  FFMA.FTZ R0, R36, R7, R0 ;  /* 0x0000000724007223 */ /* 0x000fe40000010000 */
[C---:B------:R-:W-:Y:S02]  /*3ff0*/  FFMA.FTZ R6, R32.reuse, R9, -R6 ;  /* 0x0000000920067223 */ /* 0x040fe40000010806 */
[----:B------:R-:W-:Y:S02]  /*4000*/  FFMA.FTZ R8, R32, R11, R8 ;  /* 0x0000000b20087223 */ /* 0x000fe40000010008 */
[----:B------:R-:W-:Y:S01]  /*4010*/  FFMA.FTZ R5, R36, R4, -R5 ;  /* 0x0000000424057223 */ /* 0x000fe20000010805 */
[----:B------:R-:W2:Y:S01]  /*4020*/  R2UR UR44, R2 ;  /* 0x00000000022c73c2 */ /* 0x000ea200000e0000 */
        /* <DEDUP_REMOVED lines=11> */
[-C--:B0-----:R-:W-:Y:S02]  /*40e0*/  FMUL.FTZ R3, R31, R7.reuse ;  /* 0x000000071f037220 */ /* 0x081fe40000410000 */
        /* <DEDUP_REMOVED lines=11> */
[----:B-1----:R-:W-:Y:S02]  /*41a0*/  FMUL.FTZ R3, R69, UR45 ;  /* 0x0000002d45037c20 */ /* 0x002fe40008410000 */
[----:B------:R-:W-:-:S02]  /*41b0*/  FMUL.FTZ R7, R71, UR45 ;  /* 0x0000002d47077c20 */ /* 0x000fc40008410000 */
[----:B--2---:R-:W-:Y:S02]  /*41c0*/  FMUL.FTZ R5, R69, UR44 ;  /* 0x0000002c45057c20 */ /* 0x004fe40008410000 */
[----:B------:R-:W-:Y:S02]  /*41d0*/  FMUL.FTZ R9, R71, UR44 ;  /* 0x0000002c47097c20 */ /* 0x000fe40008410000 */
[----:B------:R-:W-:Y:S02]  /*41e0*/  FFMA.FTZ R125, R30, R0, R125 ;  /* 0x000000001e7d7223 */ /* 0x000fe4000001007d */
[----:B------:R-:W-:Y:S02]  /*41f0*/  FADD.FTZ R25, R235, R235 ;  /* 0x000000ebeb197221 */ /* 0x000fe40000010000 */
[----:B------:R-:W-:Y:S02]  /*4200*/  FADD.FTZ R23, R234, R234 ;  /* 0x000000eaea177221 */ /* 0x000fe40000010000 */
[----:B------:R-:W-:-:S02]  /*4210*/  FFMA.FTZ R26, R68, UR44, -R3 ;  /* 0x0000002c441a7c23 */ /* 0x000fc40008010803 */
[----:B------:R-:W-:Y:S02]  /*4220*/  FFMA.FTZ R24, R70, UR44, -R7 ;  /* 0x0000002c46187c23 */ /* 0x000fe40008010807 */
[----:B------:R-:W-:Y:S02]  /*4230*/  FFMA.FTZ R0, R68, UR45, R5 ;  /* 0x0000002d44007c23 */ /* 0x000fe40008010005 */
[----:B------:R-:W-:Y:S02]  /*4240*/  FFMA.FTZ R2, R70, UR45, R9 ;  /* 0x0000002d46027c23 */ /* 0x000fe40008010009 */
[----:B------:R-:W-:Y:S02]  /*4250*/  FMUL.FTZ R3, R65, UR45 ;  /* 0x0000002d41037c20 */ /* 0x000fe40008410000 */
[----:B------:R-:W-:Y:S02]  /*4260*/  FMUL.FTZ R7, R67, UR45 ;  /* 0x0000002d43077c20 */ /* 0x000fe40008410000 */
[----:B------:R-:W-:-:S02]  /*4270*/  FMUL.FTZ R5, R65, UR44 ;  /* 0x0000002c41057c20 */ /* 0x000fc40008410000 */
[----:B------:R-:W-:Y:S02]  /*4280*/  FMUL.FTZ R9, R67, UR44 ;  /* 0x0000002c43097c20 */ /* 0x000fe40008410000 */
[----:B------:R-:W-:Y:S02]  /*4290*/  FMUL.FTZ R26, R25, R26 ;  /* 0x0000001a191a7220 */ /* 0x000fe40000410000 */
[----:B------:R-:W-:Y:S02]  /*42a0*/  FMUL.FTZ R24, R23, R24 ;  /* 0x0000001817187220 */ /* 0x000fe40000410000 */
[----:B------:R-:W-:Y:S02]  /*42b0*/  FMUL.FTZ R25, R25, R0 ;  /* 0x0000000019197220 */ /* 0x000fe40000410000 */
[----:B------:R-:W-:Y:S02]  /*42c0*/  FMUL.FTZ R23, R23, R2 ;  /* 0x0000000217177220 */ /* 0x000fe40000410000 */
[----:B------:R-:W-:-:S02]  /*42d0*/  FADD.FTZ R21, R233, R233 ;  /* 0x000000e9e9157221 */ /* 0x000fc40000010000 */
[----:B------:R-:W-:Y:S02]  /*42e0*/  FADD.FTZ R19, R232, R232 ;  /* 0x000000e8e8137221 */ /* 0x000fe40000010000 */
[----:B------:R-:W-:Y:S02]  /*42f0*/  FFMA.FTZ R22, R64, UR44, -R3 ;  /* 0x0000002c40167c23 */ /* 0x000fe40008010803 */
[----:B------:R-:W-:Y:S02]  /*4300*/  FFMA.FTZ R20, R66, UR44, -R7 ;  /* 0x0000002c42147c23 */ /* 0x000fe40008010807 */
[----:B------:R-:W-:Y:S02]  /*4310*/  FFMA.FTZ R0, R64, UR45, R5 ;  /* 0x0000002d40007c23 */ /* 0x000fe40008010005 */
[----:B------:R-:W-:Y:S02]  /*4320*/  FFMA.FTZ R2, R66, UR45, R9 ;  /* 0x0000002d42027c23 */ /* 0x000fe40008010009 */
[----:B------:R-:W-:-:S02]  /*4330*/  FMUL.FTZ R3, R61, UR45 ;  /* 0x0000002d3d037c20 */ /* 0x000fc40008410000 */
[----:B------:R-:W-:Y:S02]  /*4340*/  FMUL.FTZ R7, R63, UR45 ;  /* 0x0000002d3f077c20 */ /* 0x000fe40008410000 */
[----:B------:R-:W-:Y:S02]  /*4350*/  FMUL.FTZ R5, R61, UR44 ;  /* 0x0000002c3d057c20 */ /* 0x000fe40008410000 */
[----:B------:R-:W-:Y:S02]  /*4360*/  FMUL.FTZ R9, R63, UR44 ;  /* 0x0000002c3f097c20 */ /* 0x000fe40008410000 */
[----:B------:R-:W-:Y:S02]  /*4370*/  FMUL.FTZ R22, R21, R22 ;  /* 0x0000001615167220 */ /* 0x000fe40000410000 */
[----:B------:R-:W-:Y:S02]  /*4380*/  FMUL.FTZ R20, R19, R20 ;  /* 0x0000001413147220 */ /* 0x000fe40000410000 */
[----:B------:R-:W-:-:S02]  /*4390*/  FMUL.FTZ R21, R21, R0 ;  /* 0x0000000015157220 */ /* 0x000fc40000410000 */
[----:B------:R-:W-:Y:S02]  /*43a0*/  FMUL.FTZ R19, R19, R2 ;  /* 0x0000000213137220 */ /* 0x000fe40000410000 */
[----:B------:R-:W-:Y:S02]  /*43b0*/  FADD.FTZ R17, R231, R231 ;  /* 0x000000e7e7117221 */ /* 0x000fe40000010000 */
[----:B------:R-:W-:Y:S02]  /*43c0*/  FADD.FTZ R15, R227, R227 ;  /* 0x000000e3e30f7221 */ /* 0x000fe40000010000 */
[----:B------:R-:W-:Y:S02]  /*43d0*/  FFMA.FTZ R18, R60, UR44, -R3 ;  /* 0x0000002c3c127c23 */ /* 0x000fe40008010803 */
[----:B------:R-:W-:Y:S02]  /*43e0*/  FFMA.FTZ R16, R62, UR44, -R7 ;  /* 0x0000002c3e107c23 */ /* 0x000fe40008010807 */
[----:B------:R-:W-:-:S02]  /*43f0*/  FFMA.FTZ R0, R60, UR45, R5 ;  /* 0x0000002d3c007c23 */ /* 0x000fc40008010005 */
[----:B------:R-:W-:Y:S02]  /*4400*/  FFMA.FTZ R2, R62, UR45, R9 ;  /* 0x0000002d3e027c23 */ /* 0x000fe40008010009 */
[----:B------:R-:W-:Y:S02]  /*4410*/  FMUL.FTZ R3, R57, UR45 ;  /* 0x0000002d39037c20 */ /* 0x000fe40008410000 */
[----:B------:R-:W-:Y:S02]  /*4420*/  FMUL.FTZ R7, R59, UR45 ;  /* 0x0000002d3b077c20 */ /* 0x000fe40008410000 */
[----:B------:R-:W-:Y:S02]  /*4430*/  FMUL.FTZ R5, R57, UR44 ;  /* 0x0000002c39057c20 */ /* 0x000fe40008410000 */
[----:B------:R-:W-:Y:S02]  /*4440*/  FMUL.FTZ R9, R59, UR44 ;  /* 0x0000002c3b097c20 */ /* 0x000fe40008410000 */
[----:B------:R-:W-:-:S02]  /*4450*/  FMUL.FTZ R18, R17, R18 ;  /* 0x0000001211127220 */ /* 0x000fc40000410000 */
[----:B------:R-:W-:Y:S02]  /*4460*/  FMUL.FTZ R16, R15, R16 ;  /* 0x000000100f107220 */ /* 0x000fe40000410000 */
[----:B------:R-:W-:Y:S02]  /*4470*/  FMUL.FTZ R17, R17, R0 ;  /* 0x0000000011117220 */ /* 0x000fe40000410000 */
[----:B------:R-:W-:Y:S02]  /*4480*/  FMUL.FTZ R15, R15, R2 ;  /* 0x000000020f0f7220 */ /* 0x000fe40000410000 */
        /* <DEDUP_REMOVED lines=15> */
[----:B------:R-:W-:Y:S02]  /*4580*/  FFMA.FTZ R10, R52, UR44, -R3 ;  /* 0x0000002c340a7c23 */ /* 0x000fe40008010803 */
[----:B------:R-:W-:Y:S02]  /*4590*/  FFMA.FTZ R8, R54, UR44, -R129 ;  /* 0x0000002c36087c23 */ /* 0x000fe40008010881 */
[----:B------:R-:W-:Y:S02]  /*45a0*/  FFMA.FTZ R0, R52, UR45, R5 ;  /* 0x0000002d34007c23 */ /* 0x000fe40008010005 */
[----:B------:R-:W-:Y:S02]  /*45b0*/  FFMA.FTZ R2, R54, UR45, R131 ;  /* 0x0000002d36027c23 */ /* 0x000fe40008010083 */
[C---:B------:R-:W-:Y:S02]  /*45c0*/  FMUL.FTZ R129, R49.reuse, UR45 ;  /* 0x0000002d31817c20 */ /* 0x040fe40008410000 */
[----:B------:R-:W-:-:S02]  /*45d0*/  FMUL.FTZ R131, R49, UR44 ;  /* 0x0000002c31837c20 */ /* 0x000fc40008410000 */
[C---:B------:R-:W-:Y:S02]  /*45e0*/  FMUL.FTZ R10, R9.reuse, R10 ;  /* 0x0000000a090a7220 */ /* 0x040fe40000410000 */
[----:B------:R-:W-:Y:S02]  /*45f0*/  FADD.FTZ R7, R198, R198 ;  /* 0x000000c6c6077221 */ /* 0x000fe40000010000 */
[----:B------:R-:W-:Y:S02]  /*4600*/  FMUL.FTZ R9, R9, R0 ;  /* 0x0000000009097220 */ /* 0x000fe40000410000 */
[----:B------:R-:W-:Y:S02]  /*4610*/  FADD.FTZ R5, R197, R197 ;  /* 0x000000c5c5057221 */ /* 0x000fe40000010000 */
[----:B------:R-:W-:Y:S02]  /*4620*/  FFMA.FTZ R6, R48, UR44, -R129 ;  /* 0x0000002c30067c23 */ /* 0x000fe40008010881 */
[----:B------:R-:W-:-:S02]  /*4630*/  FMUL.FTZ R191, R51, UR45 ;  /* 0x0000002d33bf7c20 */ /* 0x000fc40008410000 */
[----:B------:R-:W-:Y:S02]  /*4640*/  FFMA.FTZ R0, R48, UR45, R131 ;  /* 0x0000002d30007c23 */ /* 0x000fe40008010083 */
[----:B------:R-:W-:Y:S02]  /*4650*/  FMUL.FTZ R129, R51, UR44 ;  /* 0x0000002c33817c20 */ /* 0x000fe40008410000 */
[----:B------:R-:W-:Y:S02]  /*4660*/  FMUL.FTZ R131, R27, R125 ;  /* 0x0000007d1b837220 */ /* 0x000fe40000410000 */
[----:B------:R-:W-:Y:S02]  /*4670*/  FMUL.FTZ R8, R7, R8 ;  /* 0x0000000807087220 */ /* 0x000fe40000410000 */
[----:B------:R-:W-:Y:S02]  /*4680*/  FMUL.FTZ R6, R5, R6 ;  /* 0x0000000605067220 */ /* 0x000fe40000410000 */
[----:B------:R-:W-:-:S02]  /*4690*/  FMUL.FTZ R7, R7, R2 ;  /* 0x0000000207077220 */ /* 0x000fc40000410000 */
[----:B------:R-:W-:Y:S02]  /*46a0*/  FADD.FTZ R3, R189, R189 ;  /* 0x000000bdbd037221 */ /* 0x000fe40000010000 */
[C---:B------:R-:W-:Y:S02]  /*46b0*/  FFMA.FTZ R4, R50.reuse, UR44, -R191 ;  /* 0x0000002c32047c23 */ /* 0x040fe400080108bf */
[----:B------:R-:W-:Y:S02]  /*46c0*/  FMUL.FTZ R5, R5, R0 ;  /* 0x0000000005057220 */ /* 0x000fe40000410000 */
[----:B------:R-:W-:Y:S02]  /*46d0*/  FFMA.FTZ R0, R50, UR45, R129 ;  /* 0x0000002d32007c23 */ /* 0x000fe40008010081 */
[----:B------:R-:W-:Y:S02]  /*46e0*/  FMUL.FTZ R2, R27, R124 ;  /* 0x0000007c1b027220 */ /* 0x000fe40000410000 */
[----:B------:R-:W-:-:S02]  /*46f0*/  FMUL.FTZ R191, R47, UR45 ;  /* 0x0000002d2fbf7c20 */ /* 0x000fc40008410000 */
[----:B------:R-:W-:Y:S02]  /*4700*/  FMUL.FTZ R129, R45, UR45 ;  /* 0x0000002d2d817c20 */ /* 0x000fe40008410000 */
[----:B------:R-:W-:Y:S02]  /*4710*/  FFMA.FTZ R124, R28, R124, -R131 ;  /* 0x0000007c1c7c7223 */ /* 0x000fe40000010883 */
[----:B------:R-:W-:Y:S02]  /*4720*/  FMUL.FTZ R193, R47, UR44 ;  /* 0x0000002c2fc17c20 */ /* 0x000fe40008410000 */
[----:B------:R-:W-:Y:S01]  /*4730*/  FMUL.FTZ R131, R45, UR44 ;  /* 0x0000002c2d837c20 */ /* 0x000fe20008410000 */
[----:B------:R-:W-:Y:S01]  /*4740*/  ISETP.GT.U32.AND P0, PT, R190, 0x1f, PT ;  /* 0x0000001fbe00780c */ /* 0x000fe20003f04070 */
[C---:B------:R-:W-:Y:S02]  /*4750*/  FMUL.FTZ R4, R3.reuse, R4 ;  /* 0x0000000403047220 */ /* 0x040fe40000410000 */
[----:B------:R-:W-:-:S02]  /*4760*/  FMUL.FTZ R3, R3, R0 ;  /* 0x0000000003037220 */ /* 0x000fc40000410000 */
[----:B------:R-:W-:Y:S02]  /*4770*/  FADD.FTZ R192, R187, R187 ;  /* 0x000000bbbbc07221 */ /* 0x000fe40000010000 */
[----:B------:R-:W-:Y:S02]  /*4780*/  FFMA.FTZ R191, R46, UR44, -R191 ;  /* 0x0000002c2ebf7c23 */ /* 0x000fe400080108bf */
[----:B------:R-:W-:Y:S02]  /*4790*/  FADD.FTZ R0, R188, R188 ;  /* 0x000000bcbc007221 */ /* 0x000fe40000010000 */
[----:B------:R-:W-:Y:S02]  /*47a0*/  FFMA.FTZ R129, R44, UR44, -R129 ;  /* 0x0000002c2c817c23 */ /* 0x000fe40008010881 */
[----:B------:R-:W-:Y:S02]  /*47b0*/  FFMA.FTZ R193, R46, UR45, R193 ;  /* 0x0000002d2ec17c23 */ /* 0x000fe400080100c1 */
[----:B------:R-:W-:-:S02]  /*47c0*/  FFMA.FTZ R131, R44, UR45, R131 ;  /* 0x0000002d2c837c23 */ /* 0x000fc40008010083 */
[----:B------:R-:W-:Y:S02]  /*47d0*/  FFMA.FTZ R125, R28, R125, R2 ;  /* 0x0000007d1c7d7223 */ /* 0x000fe40000010002 */
[----:B------:R-:W-:Y:S02]  /*47e0*/  FMUL.FTZ R191, R192, R191 ;  /* 0x000000bfc0bf7220 */ /* 0x000fe40000410000 */
[----:B------:R-:W-:Y:S02]  /*47f0*/  FMUL.FTZ R2, R0, R129 ;  /* 0x0000008100027220 */ /* 0x000fe40000410000 */
[----:B------:R-:W-:Y:S02]  /*4800*/  FMUL.FTZ R192, R192, R193 ;  /* 0x000000c1c0c07220 */ /* 0x000fe40000410000 */
[----:B------:R-:W-:Y:S02]  /*4810*/  FADD.FTZ R126, R149, R126 ;  /* 0x0000007e957e7221 */ /* 0x000fe40000010000 */
[----:B------:R-:W-:-:S02]  /*4820*/  FADD.FTZ R127, RZ, R127 ;  /* 0x0000007fff7f7221 */ /* 0x000fc40000010000 */
        /* <DEDUP_REMOVED lines=34> */
.L_x_6664:
        /* <DEDUP_REMOVED lines=9> */
[C---:B---3--:R-:W-:Y:S02]  /*4ae0*/  FFMA.FTZ R129, R126.reuse, R125, R205 ;  /* 0x0000007d7e817223 */ /* 0x048fe400000100cd */
[----:B------:R-:W-:Y:S02]  /*4af0*/  FFMA.FTZ R127, R126, R127, -R124 ;  /* 0x0000007f7e7f7223 */ /* 0x000fe4000001087c */
[C---:B------:R-:W-:Y:S01]  /*4b00*/  FMUL.FTZ R125, R128.reuse, R125 ;  /* 0x0000007d807d7220 */ /* 0x040fe20000410000 */
[----:B------:R-:W-:Y:S01]  /*4b10*/  FSEL R129, R128, R129, !P0 ;  /* 0x0000008180817208 */ /* 0x000fe20004000000 */
[----:B------:R-:W-:-:S02]  /*4b20*/  @P0 FADD.FTZ R131, R131, R204 ;  /* 0x000000cc83830221 */ /* 0x000fc40000010000 */
        /* <DEDUP_REMOVED lines=55> */
.L_x_6665:
[----:B------:R-:W-:Y:S01]  /*4ea0*/  MOV R206, R126 ;  /* 0x0000007e00ce7202 */ /* 0x000fe20000000f00 */
[-C--:B--2---:R-:W-:Y:S01]  /*4eb0*/  FMUL.FTZ R124, R212, R203.reuse ;  /* 0x000000cbd47c7220 */ /* 0x084fe20000410000 */
[----:B------:R-:W-:Y:S01]  /*4ec0*/  ISETP.GE.AND P0, PT, R247, 0x10, PT ;  /* 0x00000010f700780c */ /* 0x000fe20003f06270 */
[-C--:B-1----:R-:W-:Y:S02]  /*4ed0*/  FMUL.FTZ R125, R208, R203.reuse ;  /* 0x000000cbd07d7220 */ /* 0x082fe40000410000 */
[C---:B---3--:R-:W-:Y:S02]  /*4ee0*/  FFMA.FTZ R129, R127.reuse, R206, R124 ;  /* 0x000000ce7f817223 */ /* 0x048fe4000001007c */
[----:B------:R-:W-:-:S02]  /*4ef0*/  FMUL.FTZ R127, R127, R203 ;  /* 0x000000cb7f7f7220 */ /* 0x000fc40000410000 */
[C---:B----4-:R-:W-:Y:S02]  /*4f00*/  FFMA.FTZ R124, R210.reuse, R206, R125 ;  /* 0x000000ced27c7223 */ /* 0x050fe4000001007d */
[----:B------:R-:W-:Y:S01]  /*4f10*/  FMUL.FTZ R125, R210, R203 ;  /* 0x000000cbd27d7220 */ /* 0x000fe20000410000 */
[----:B------:R-:W-:Y:S01]  /*4f20*/  MOV R210, R130 ;  /* 0x0000008200d27202 */ /* 0x000fe20000000f00 */
[----:B------:R-:W-:Y:S01]  /*4f30*/  FFMA.FTZ R127, R212, R206, -R127 ;  /* 0x000000ced47f7223 */ /* 0x000fe2000001087f */
[----:B0-----:R-:W-:Y:S01]  /*4f40*/  FSEL R130, R203, R124, !P0 ;  /* 0x0000007ccb827208 */ /* 0x001fe20004000000 */
        /* <DEDUP_REMOVED lines=8> */
[----:B------:R-:W-:Y:S05]  /*4fd0*/  CALL.REL.NOINC `($__internal_160_$__cuda_sm70_shflsync_idx_p) ;  /* 0x0000892000007944 */ /* 0x000fea0003c00000 */
.L_x_6562:
[----:B------:R-:W-:Y:S05]  /*4fe0*/  BRA.CONV ~URZ, `(.L_x_6563) ;  /* 0x000000537f007947 */ /* 0x000fea000b800000 */
[----:B-1----:R-:W-:Y:S01]  /*4ff0*/  HFMA2.MMA R126, -RZ, RZ, 0, 1.847743988037109375e-06 ;  /* 0x0000001fff7e7435 */ /* 0x002fe200000001ff */
[----:B------:R-:W-:Y:S02]  /*5000*/  MOV R124, R130 ;  /* 0x00000082007c7202 */ /* 0x000fe40000000f00 */
[----:B------:R-:W-:Y:S02]  /*5010*/  MOV R250, 0xffffffff ;  /* 0xffffffff00fa7802 */ /* 0x000fe40000000f00 */
[----:B------:R-:W-:Y:S02]  /*5020*/  MOV R125, 0x5040 ;  /* 0x00005040007d7802 */ /* 0x000fe40000000f00 */
[----:B0-----:R-:W-:Y:S05]  /*5030*/  CALL.REL.NOINC `($__internal_160_$__cuda_sm70_shflsync_idx_p) ;  /* 0x000088c000007944 */ /* 0x001fea0003c00000 */
.L_x_6563:
[----:B------:R-:W-:Y:S05]  /*5040*/  BRA.CONV ~URZ, `(.L_x_6564) ;  /* 0x000000537f007947 */ /* 0x000fea000b800000 */
[----:B-1----:R-:W-:Y:S01]  /*5050*/  HFMA2.MMA R126, -RZ, RZ, 0, 1.847743988037109375e-06 ;  /* 0x0000001fff7e7435 */ /* 0x002fe200000001ff */
[----:B------:R-:W-:Y:S02]  /*5060*/  MOV R124, R210 ;  /* 0x000000d2007c7202 */ /* 0x000fe40000000f00 */
[----:B------:R-:W-:-:S02]  /*5070*/  MOV R250, 0xffffffff ;  /* 0xffffffff00fa7802 */ /* 0x000fc40000000f00 */
[----:B------:R-:W-:Y:S02]  /*5080*/  MOV R125, 0x50a0 ;  /* 0x000050a0007d7802 */ /* 0x000fe40000000f00 */
[----:B0-----:R-:W-:Y:S05]  /*5090*/  CALL.REL.NOINC `($__internal_160_$__cuda_sm70_shflsync_idx_p) ;  /* 0x0000886000007944 */ /* 0x001fea0003c00000 */
.L_x_6564:
[----:B------:R-:W-:Y:S05]  /*50a0*/  BRA.CONV ~URZ, `(.L_x_6565) ;  /* 0x000000537f007947 */ /* 0x000fea000b800000 */
[----:B-1----:R-:W-:Y:S01]  /*50b0*/  HFMA2.MMA R126, -RZ, RZ, 0, 1.847743988037109375e-06 ;  /* 0x0000001fff7e7435 */ /* 0x002fe200000001ff */
[----:B------:R-:W-:Y:S02]  /*50c0*/  MOV R124, R128 ;  /* 0x00000080007c7202 */ /* 0x000fe40000000f00 */
[----:B------:R-:W-:Y:S02]  /*50d0*/  MOV R250, 0xffffffff ;  /* 0xffffffff00fa7802 */ /* 0x000fe40000000f00 */
[----:B------:R-:W-:Y:S02]  /*50e0*/  MOV R125, 0x5100 ;  /* 0x00005100007d7802 */ /* 0x000fe40000000f00 */
[----:B0-----:R-:W-:Y:S05]  /*50f0*/  CALL.REL.NOINC `($__internal_160_$__cuda_sm70_shflsync_idx_p) ;  /* 0x0000880000007944 */ /* 0x001fea0003c00000 */
.L_x_6565:
        /* <DEDUP_REMOVED lines=9> */
.L_x_6666:
[----:B-123--:R-:W1:Y:S01]  /*5190*/  LDS.128 R124, [R202+0x4250] ;  /* 0x00425000ca7c7984 */ /* 0x00ee620000000c00 */
[----:B0---4-:R-:W-:-:S02]  /*51a0*/  FMUL.FTZ R204, R122, R130 ;  /* 0x000000827acc7220 */ /* 0x011fc40000410000 */
        /* <DEDUP_REMOVED lines=21> */
.L_x_6559:
[----:B0-----:R-:W-:Y:S05]  /*5300*/  BSYNC B0 ;  /* 0x0000000000007941 */ /* 0x001fea0003800000 */
.L_x_6558:
[C---:B------:R-:W-:Y:S01]  /*5310*/  FMUL.FTZ R120, R27.reuse, -R150 ;  /* 0x800000961b787220 */ /* 0x040fe20000410000 */
[----:B------:R-:W-:Y:S01]  /*5320*/  WARPSYNC 0xffffffff ;  /* 0xffffffff00007948 */ /* 0x000fe20003800000 */
[CC--:B------:R-:W-:Y:S01]  /*5330*/  FMUL.FTZ R121, R27.reuse, R151.reuse ;  /* 0x000000971b797220 */ /* 0x0c0fe20000410000 */
[----:B------:R-:W-:Y:S01]  /*5340*/  BAR.SYNC.DEFER_BLOCKING 0x0 ;  /* 0x0000000000007b1d */ /* 0x000fe20000010000 */
[----:B------:R-:W-:Y:S01]  /*5350*/  FFMA.FTZ R120, R28, -R151, R120 ;  /* 0x800000971c787223 */ /* 0x000fe20000010078 */
[----:B------:R-:W-:Y:S01]  /*5360*/  LOP3.LUT P0, RZ, R190, 0x1f, RZ, 0xc0, !PT ;  /* 0x0000001fbeff7812 */ /* 0x000fe2000780c0ff */
[----:B------:R-:W-:Y:S01]  /*5370*/  FMUL.FTZ R122, R27, R196 ;  /* 0x000000c41b7a7220 */ /* 0x000fe20000410000 */
[----:B------:R-:W-:Y:S01]  /*5380*/  MOV R225, UR7 ;  /* 0x0000000700e17c02 */ /* 0x000fe20008000f00 */
[C---:B------:R-:W-:Y:S01]  /*5390*/  FFMA.FTZ R121, R28.reuse, R150, -R121 ;  /* 0x000000961c797223 */ /* 0x040fe20000010879 */
[----:B------:R-:W-:Y:S01]  /*53a0*/  BSSY B0, `(.L_x_6567) ;  /* 0x00001a2000007945 */ /* 0x000fe20003800000 */
[----:B------:R-:W-:-:S02]  /*53b0*/  FMUL.FTZ R124, R28, R196 ;  /* 0x000000c41c7c7220 */ /* 0x000fc40000410000 */
[C---:B------:R-:W-:Y:S02]  /*53c0*/  FMUL.FTZ R125, R29.reuse, -R120 ;  /* 0x800000781d7d7220 */ /* 0x040fe40000410000 */
        /* <DEDUP_REMOVED lines=18> */
[C---:B------:R-:W-:Y:S02]  /*54f0*/  FFMA.FTZ R124, R34.reuse, R124, -R121 ;  /* 0x0000007c227c7223 */ /* 0x040fe40000010879 */
[----:B------:R-:W-:Y:S02]  /*5500*/  FADD.FTZ R122, R191, R122 ;  /* 0x0000007abf7a7221 */ /* 0x000fe40000010000 */
[----:B------:R-:W-:Y:S02]  /*5510*/  FMUL.FTZ R121, R31, -R123 ;  /* 0x8000007b1f797220 */ /* 0x000fe40000410000 */
[----:B------:R-:W-:Y:S02]  /*5520*/  FFMA.FTZ R125, R34, R126, R125 ;  /* 0x0000007e227d7223 */ /* 0x000fe4000001007d */
[----:B------:R-:W-:-:S02]  /*5530*/  FMUL.FTZ R126, R35, -R124 ;  /* 0x8000007c237e7220 */ /* 0x000fc40000410000 */
[-C--:B------:R-:W-:Y:S02]  /*5540*/  FFMA.FTZ R121, R32, R122.reuse, -R121 ;  /* 0x0000007a20797223 */ /* 0x080fe40000010879 */
[----:B------:R-:W-:Y:S02]  /*5550*/  FMUL.FTZ R120, R31, -R122 ;  /* 0x8000007a1f787220 */ /* 0x000fe40000410000 */
[-C--:B------:R-:W-:Y:S02]  /*5560*/  FMUL.FTZ R127, R35, -R125.reuse ;  /* 0x8000007d237f7220 */ /* 0x080fe40000410000 */
[----:B------:R-:W-:Y:S02]  /*5570*/  FFMA.FTZ R126, R36, R125, R126 ;  /* 0x0000007d247e7223 */ /* 0x000fe4000001007e */
[----:B------:R-:W-:Y:S02]  /*5580*/  FADD.FTZ R122, R2, R121 ;  /* 0x00000079027a7221 */ /* 0x000fe40000010000 */
[----:B------:R-:W-:-:S02]  /*5590*/  FFMA.FTZ R123, R32, R123, R120 ;  /* 0x0000007b207b7223 */ /* 0x000fc40000010078 */
[----:B------:R-:W-:Y:S01]  /*55a0*/  FFMA.FTZ R127, R36, R124, -R127 ;  /* 0x0000007c247f7223 */ /* 0x000fe2000001087f */
[----:B------:R-:W-:Y:S01]  /*55b0*/  MOV R124, UR29 ;  /* 0x0000001d007c7c02 */ /* 0x000fe20008000f00 */
[----:B------:R-:W-:Y:S02]  /*55c0*/  FMUL.FTZ R121, R37, -R126 ;  /* 0x8000007e25797220 */ /* 0x000fe40000410000 */
[----:B------:R-:W-:Y:S01]  /*55d0*/  FMUL.FTZ R120, R33, -R122 ;  /* 0x8000007a21787220 */ /* 0x000fe20000410000 */
[----:B------:R-:W-:Y:S01]  /*55e0*/  ISETP.GE.OR P0, PT, R124, c[0x0][0x174], P0 ;  /* 0x00005d007c007a0c */ /* 0x000fe20000706670 */
[----:B------:R-:W-:Y:S02]  /*55f0*/  FADD.FTZ R123, -R0, R123 ;  /* 0x0000007b007b7221 */ /* 0x000fe40000010100 */
[-C--:B------:R-:W-:Y:S02]  /*5600*/  FMUL.FTZ R125, R37, -R127.reuse ;  /* 0x8000007f257d7220 */ /* 0x080fe40000410000 */
[----:B------:R-:W-:-:S02]  /*5610*/  FFMA.FTZ R127, R38, R127, -R121 ;  /* 0x0000007f267f7223 */ /* 0x000fc40000010879 */
[-C--:B------:R-:W-:Y:S02]  /*5620*/  FFMA.FTZ R124, R34, R123.reuse, R120 ;  /* 0x0000007b227c7223 */ /* 0x080fe40000010078 */
[----:B------:R-:W0:Y:S01]  /*5630*/  LDS.64 R120, [R190.X16+0x4258] ;  /* 0x00425800be787984 */ /* 0x000e22000000ca00 */
[----:B------:R-:W-:Y:S02]  /*5640*/  FMUL.FTZ R123, R33, -R123 ;  /* 0x8000007b217b7220 */ /* 0x000fe40000410000 */
[----:B------:R-:W-:Y:S02]  /*5650*/  FFMA.FTZ R125, R38, R126, R125 ;  /* 0x0000007e267d7223 */ /* 0x000fe4000001007d */
        /* <DEDUP_REMOVED lines=10> */
[C---:B------:R-:W-:Y:S02]  /*5700*/  FFMA.FTZ R123, R36.reuse, R123, -R122 ;  /* 0x0000007b247b7223 */ /* 0x040fe4000001087a */
[-C--:B------:R-:W-:Y:S02]  /*5710*/  FMUL.FTZ R129, R133, -R127.reuse ;  /* 0x8000007f85817220 */ /* 0x080fe40000410000 */
[----:B------:R-:W-:Y:S02]  /*5720*/  FFMA.FTZ R124, R36, R124, R125 ;  /* 0x0000007c247c7223 */ /* 0x000fe4000001007d */
        /* <DEDUP_REMOVED lines=21> */
[C---:B0-----:R-:W-:Y:S02]  /*5880*/  FMUL.FTZ R122, R165.reuse, R120 ;  /* 0x00000078a57a7220 */ /* 0x041fe40000410000 */
[-C--:B------:R-:W-:Y:S02]  /*5890*/  FMUL.FTZ R165, R165, R121.reuse ;  /* 0x00000079a5a57220 */ /* 0x080fe40000410000 */
[----:B------:R-:W-:Y:S02]  /*58a0*/  FFMA.FTZ R124, R132, R124, R125 ;  /* 0x0000007c847c7223 */ /* 0x000fe4000001007d */
[----:B------:R-:W-:Y:S02]  /*58b0*/  FADD.FTZ R123, R10, R123 ;  /* 0x0000007b0a7b7221 */ /* 0x000fe40000010000 */
[----:B------:R-:W-:-:S02]  /*58c0*/  FFMA.FTZ R122, R164, R121, R122 ;  /* 0x00000079a47a7223 */ /* 0x000fc4000001007a */
[----:B------:R-:W-:Y:S02]  /*58d0*/  FFMA.FTZ R165, R164, R120, -R165 ;  /* 0x00000078a4a57223 */ /* 0x000fe400000108a5 */
[----:B------:R-:W-:Y:S02]  /*58e0*/  FADD.FTZ R124, -R9, R124 ;  /* 0x0000007c097c7221 */ /* 0x000fe40000010100 */
[C---:B------:R-:W-:Y:S02]  /*58f0*/  FMUL.FTZ R121, R133.reuse, -R123 ;  /* 0x8000007b85797220 */ /* 0x040fe40000410000 */
[----:B------:R-:W-:Y:S02]  /*5900*/  FADD.FTZ R211, RZ, R122 ;  /* 0x0000007affd37221 */ /* 0x000fe40000010000 */
[----:B------:R-:W-:Y:S02]  /*5910*/  FADD.FTZ R212, R168, R165 ;  /* 0x000000a5a8d47221 */ /* 0x000fe40000010000 */
[----:B------:R-:W-:-:S02]  /*5920*/  FMUL.FTZ R120, R133, -R124 ;  /* 0x8000007c85787220 */ /* 0x000fc40000410000 */
[C---:B------:R-:W-:Y:S02]  /*5930*/  FFMA.FTZ R124, R134.reuse, R124, R121 ;  /* 0x0000007c867c7223 */ /* 0x040fe40000010079 */
[C---:B------:R-:W-:Y:S02]  /*5940*/  FMUL.FTZ R121, R147.reuse, R211 ;  /* 0x000000d393797220 */ /* 0x040fe40000410000 */
[----:B------:R-:W-:Y:S02]  /*5950*/  FMUL.FTZ R122, R147, R212 ;  /* 0x000000d4937a7220 */ /* 0x000fe40000410000 */
[----:B------:R-:W-:Y:S02]  /*5960*/  FFMA.FTZ R123, R134, R123, -R120 ;  /* 0x0000007b867b7223 */ /* 0x000fe40000010878 */
[----:B------:R-:W-:Y:S02]  /*5970*/  FMUL.FTZ R128, R139, -R126 ;  /* 0x8000007e8b807220 */ /* 0x000fe40000410000 */
[----:B------:R-:W-:-:S02]  /*5980*/  FFMA.FTZ R120, R148, R212, -R121 ;  /* 0x000000d494787223 */ /* 0x000fc40000010879 */
[----:B------:R-:W-:Y:S02]  /*5990*/  FFMA.FTZ R122, R148, R211, R122 ;  /* 0x000000d3947a7223 */ /* 0x000fe4000001007a */
[-C--:B------:R-:W-:Y:S02]  /*59a0*/  FMUL.FTZ R129, R139, -R127.reuse ;  /* 0x8000007f8b817220 */ /* 0x080fe40000410000 */
[C---:B------:R-:W-:Y:S02]  /*59b0*/  FFMA.FTZ R128, R140.reuse, R127, -R128 ;  /* 0x0000007f8c807223 */ /* 0x040fe40000010880 */
[----:B------:R-:W-:Y:S02]  /*59c0*/  FADD.FTZ R213, R167, R120 ;  /* 0x00000078a7d57221 */ /* 0x000fe40000010000 */
[----:B------:R-:W-:Y:S02]  /*59d0*/  FADD.FTZ R210, RZ, R122 ;  /* 0x0000007affd27221 */ /* 0x000fe40000010000 */
[----:B------:R-:W-:-:S02]  /*59e0*/  FFMA.FTZ R129, R140, R126, R129 ;  /* 0x0000007e8c817223 */ /* 0x000fc40000010081 */
[----:B------:R-:W-:Y:S02]  /*59f0*/  FMUL.FTZ R126, R141, -R128 ;  /* 0x800000808d7e7220 */ /* 0x000fe40000410000 */
[C---:B------:R-:W-:Y:S02]  /*5a00*/  FMUL.FTZ R121, R145.reuse, R213 ;  /* 0x000000d591797220 */ /* 0x040fe40000410000 */
[-C--:B------:R-:W-:Y:S02]  /*5a10*/  FMUL.FTZ R120, R145, R210.reuse ;  /* 0x000000d291787220 */ /* 0x080fe40000410000 */
[-C--:B------:R-:W-:Y:S02]  /*5a20*/  FMUL.FTZ R125, R141, -R129.reuse ;  /* 0x800000818d7d7220 */ /* 0x080fe40000410000 */
[----:B------:R-:W-:Y:S02]  /*5a30*/  FFMA.FTZ R126, R142, R129, R126 ;  /* 0x000000818e7e7223 */ /* 0x000fe4000001007e */
[----:B------:R-:W-:-:S02]  /*5a40*/  FFMA.FTZ R209, R146, R210, R121 ;  /* 0x000000d292d17223 */ /* 0x000fc40000010079 */
[----:B------:R-:W-:Y:S02]  /*5a50*/  FFMA.FTZ R121, R146, R213, -R120 ;  /* 0x000000d592797223 */ /* 0x000fe40000010878 */
[----:B------:R-:W-:Y:S02]  /*5a60*/  FADD.FTZ R124, -R11, R124 ;  /* 0x0000007c0b7c7221 */ /* 0x000fe40000010100 */
[----:B------:R-:W-:Y:S02]  /*5a70*/  FFMA.FTZ R125, R142, R128, -R125 ;  /* 0x000000808e7d7223 */ /* 0x000fe4000001087d */
[----:B------:R-:W-:Y:S02]  /*5a80*/  FMUL.FTZ R122, R143, -R126 ;  /* 0x8000007e8f7a7220 */ /* 0x000fe40000410000 */
[----:B------:R-:W-:Y:S02]  /*5a90*/  FADD.FTZ R209, RZ, R209 ;  /* 0x000000d1ffd17221 */ /* 0x000fe40000010000 */
[----:B------:R-:W-:-:S02]  /*5aa0*/  FADD.FTZ R214, R166, R121 ;  /* 0x00000079a6d67221 */ /* 0x000fc40000010000 */
[----:B------:R-:W-:Y:S02]  /*5ab0*/  FADD.FTZ R123, R12, R123 ;  /* 0x0000007b0c7b7221 */ /* 0x000fe40000010000 */
[----:B------:R-:W-:Y:S02]  /*5ac0*/  FMUL.FTZ R120, R135, -R124 ;  /* 0x8000007c87787220 */ /* 0x000fe40000410000 */
[----:B------:R-:W-:Y:S02]  /*5ad0*/  FFMA.FTZ R127, R144, R125, -R122 ;  /* 0x0000007d907f7223 */ /* 0x000fe4000001087a */
[C---:B------:R-:W-:Y:S02]  /*5ae0*/  FMUL.FTZ R121, R143.reuse, R209 ;  /* 0x000000d18f797220 */ /* 0x040fe40000410000 */
[C---:B------:R-:W-:Y:S02]  /*5af0*/  FMUL.FTZ R129, R143.reuse, -R125 ;  /* 0x8000007d8f817220 */ /* 0x040fe40000410000 */
[----:B------:R-:W-:-:S02]  /*5b00*/  FMUL.FTZ R122, R143, R214 ;  /* 0x000000d68f7a7220 */ /* 0x000fc40000410000 */
[-C--:B------:R-:W-:Y:S02]  /*5b10*/  FMUL.FTZ R125, R135, -R123.reuse ;  /* 0x8000007b877d7220 */ /* 0x080fe40000410000 */
[----:B------:R-:W-:Y:S02]  /*5b20*/  FFMA.FTZ R123, R136, R123, -R120 ;  /* 0x0000007b887b7223 */ /* 0x000fe40000010878 */
[C---:B------:R-:W-:Y:S02]  /*5b30*/  FFMA.FTZ R120, R144.reuse, R214, -R121 ;  /* 0x000000d690787223 */ /* 0x040fe40000010879 */
[----:B------:R-:W-:Y:S02]  /*5b40*/  FFMA.FTZ R122, R144, R209, R122 ;  /* 0x000000d1907a7223 */ /* 0x000fe4000001007a */
[----:B------:R-:W-:Y:S02]  /*5b50*/  FADD.FTZ R215, R163, R120 ;  /* 0x00000078a3d77221 */ /* 0x000fe40000010000 */
[----:B------:R-:W-:-:S02]  /*5b60*/  FADD.FTZ R208, RZ, R122 ;  /* 0x0000007affd07221 */ /* 0x000fc40000010000 */
[----:B------:R-:W-:Y:S02]  /*5b70*/  FFMA.FTZ R129, R144, R126, R129 ;  /* 0x0000007e90817223 */ /* 0x000fe40000010081 */
[C---:B------:R-:W-:Y:S02]  /*5b80*/  FMUL.FTZ R121, R141.reuse, R215 ;  /* 0x000000d78d797220 */ /* 0x040fe40000410000 */
[----:B------:R-:W-:Y:S02]  /*5b90*/  FFMA.FTZ R126, R136, R124, R125 ;  /* 0x0000007c887e7223 */ /* 0x000fe4000001007d */
[----:B------:R-:W-:Y:S02]  /*5ba0*/  FMUL.FTZ R120, R141, R208 ;  /* 0x000000d08d787220 */ /* 0x000fe40000410000 */
[----:B------:R-:W-:Y:S02]  /*5bb0*/  FMUL.FTZ R124, R145, -R129 ;  /* 0x80000081917c7220 */ /* 0x000fe40000410000 */
[----:B------:R-:W-:-:S02]  /*5bc0*/  FADD.FTZ R123, R14, R123 ;  /* 0x0000007b0e7b7221 */ /* 0x000fc40000010000 */
[C---:B------:R-:W-:Y:S02]  /*5bd0*/  FFMA.FTZ R207, R142.reuse, R208, R121 ;  /* 0x000000d08ecf7223 */ /* 0x040fe40000010079 */
[----:B------:R-:W-:Y:S02]  /*5be0*/  FFMA.FTZ R121, R142, R215, -R120 ;  /* 0x000000d78e797223 */ /* 0x000fe40000010878 */
[-C--:B------:R-:W-:Y:S02]  /*5bf0*/  FMUL.FTZ R125, R145, -R127.reuse ;  /* 0x8000007f917d7220 */ /* 0x080fe40000410000 */
[----:B------:R-:W-:Y:S02]  /*5c00*/  FFMA.FTZ R124, R146, R127, -R124 ;  /* 0x0000007f927c7223 */ /* 0x000fe4000001087c */
[----:B------:R-:W-:Y:S02]  /*5c10*/  FADD.FTZ R126, -R13, R126 ;  /* 0x0000007e0d7e7221 */ /* 0x000fe40000010100 */
[----:B------:R-:W-:-:S02]  /*5c20*/  FMUL.FTZ R127, R137, -R123 ;  /* 0x8000007b897f7220 */ /* 0x000fc40000410000 */
[----:B------:R-:W-:Y:S02]  /*5c30*/  FADD.FTZ R207, RZ, R207 ;  /* 0x000000cfffcf7221 */ /* 0x000fe40000010000 */
[----:B------:R-:W-:Y:S02]  /*5c40*/  FADD.FTZ R216, R162, R121 ;  /* 0x00000079a2d87221 */ /* 0x000fe40000010000 */
[-C--:B------:R-:W-:Y:S02]  /*5c50*/  FMUL.FTZ R120, R137, -R126.reuse ;  /* 0x8000007e89787220 */ /* 0x080fe40000410000 */
[----:B------:R-:W-:Y:S02]  /*5c60*/  FFMA.FTZ R126, R138, R126, R127 ;  /* 0x0000007e8a7e7223 */ /* 0x000fe4000001007f */
[C---:B------:R-:W-:Y:S02]  /*5c70*/  FMUL.FTZ R121, R139.reuse, R207 ;  /* 0x000000cf8b797220 */ /* 0x040fe40000410000 */
[----:B------:R-:W-:-:S02]  /*5c80*/  FMUL.FTZ R122, R139, R216 ;  /* 0x000000d88b7a7220 */ /* 0x000fc40000410000 */
[----:B------:R-:W-:Y:S02]  /*5c90*/  FFMA.FTZ R123, R138, R123, -R120 ;  /* 0x0000007b8a7b7223 */ /* 0x000fe40000010878 */
[----:B------:R-:W-:Y:S02]  /*5ca0*/  FADD.FTZ R126, -R15, R126 ;  /* 0x0000007e0f7e7221 */ /* 0x000fe40000010100 */
[C---:B------:R-:W-:Y:S02]  /*5cb0*/  FFMA.FTZ R120, R140.reuse, R216, -R121 ;  /* 0x000000d88c787223 */ /* 0x040fe40000010879 */
[----:B------:R-:W-:Y:S02]  /*5cc0*/  FFMA.FTZ R122, R140, R207, R122 ;  /* 0x000000cf8c7a7223 */ /* 0x000fe4000001007a */
[----:B------:R-:W-:Y:S02]  /*5cd0*/  FADD.FTZ R123, R16, R123 ;  /* 0x0000007b107b7221 */ /* 0x000fe40000010000 */
[----:B------:R-:W-:-:S02]  /*5ce0*/  FMUL.FTZ R121, R139, -R126 ;  /* 0x8000007e8b797220 */ /* 0x000fc40000410000 */
[----:B------:R-:W-:Y:S02]  /*5cf0*/  FADD.FTZ R217, R161, R120 ;  /* 0x00000078a1d97221 */ /* 0x000fe40000010000 */
[----:B------:R-:W-:Y:S02]  /*5d00*/  FADD.FTZ R206, RZ, R122 ;  /* 0x0000007affce7221 */ /* 0x000fe40000010000 */
[-C--:B------:R-:W-:Y:S02]  /*5d10*/  FMUL.FTZ R127, R139, -R123.reuse ;  /* 0x8000007b8b7f7220 */ /* 0x080fe40000410000 */
[----:B------:R-:W-:Y:S02]  /*5d20*/  FFMA.FTZ R123, R140, R123, -R121 ;  /* 0x0000007b8c7b7223 */ /* 0x000fe40000010879 */
[C---:B------:R-:W-:Y:S02]  /*5d30*/  FMUL.FTZ R121, R137.reuse, R217 ;  /* 0x000000d989797220 */ /* 0x040fe40000410000 */
[----:B------:R-:W-:-:S02]  /*5d40*/  FMUL.FTZ R120, R137, R206 ;  /* 0x000000ce89787220 */ /* 0x000fc40000410000 */
[----:B------:R-:W-:Y:S02]  /*5d50*/  FFMA.FTZ R126, R140, R126, R127 ;  /* 0x0000007e8c7e7223 */ /* 0x000fe4000001007f */
[----:B------:R-:W-:Y:S02]  /*5d60*/  FADD.FTZ R123, R18, R123 ;  /* 0x0000007b127b7221 */ /* 0x000fe40000010000 */
[C---:B------:R-:W-:Y:S02]  /*5d70*/  FFMA.FTZ R205, R138.reuse, R206, R121 ;  /* 0x000000ce8acd7223 */ /* 0x040fe40000010079 */
        /* <DEDUP_REMOVED lines=41> */
[----:B------:R-:W-:Y:S02]  /*6010*/  FFMA.FTZ R125, R146, R129, R125 ;  /* 0x00000081927d7223 */ /* 0x000fe4000001007d */
[----:B------:R-:W-:Y:S02]  /*6020*/  FFMA.FTZ R129, R148, R123, -R121 ;  /* 0x0000007b94817223 */ /* 0x000fe40000010879 */
[C---:B------:R-:W-:Y:S02]  /*6030*/  FMUL.FTZ R121, R37.reuse, R221 ;  /* 0x000000dd25797220 */ /* 0x040fe40000410000 */
[----:B------:R-:W-:-:S02]  /*6040*/  FMUL.FTZ R120, R37, R202 ;  /* 0x000000ca25787220 */ /* 0x000fc40000410000 */
[C---:B------:R-:W-:Y:S02]  /*6050*/  FFMA.FTZ R165, R38.reuse, R202, R121 ;  /* 0x000000ca26a57223 */ /* 0x040fe40000010079 */
[----:B------:R-:W-:Y:S01]  /*6060*/  FFMA.FTZ R121, R38, R221, -R120 ;  /* 0x000000dd26797223 */ /* 0x000fe20000010878 */
[----:B------:R-:W-:Y:S01]  /*6070*/  MOV R120, 0x3f800000 ;  /* 0x3f80000000787802 */ /* 0x000fe20000000f00 */
[C---:B------:R-:W-:Y:S02]  /*6080*/  FMUL.FTZ R127, R147.reuse, -R123 ;  /* 0x8000007b937f7220 */ /* 0x040fe40000410000 */
[C---:B------:R-:W-:Y:S02]  /*6090*/  FMUL.FTZ R123, R147.reuse, -R125 ;  /* 0x8000007d937b7220 */ /* 0x040fe40000410000 */
[----:B------:R-:W-:Y:S02]  /*60a0*/  FADD.FTZ R165, RZ, R165 ;  /* 0x000000a5ffa57221 */ /* 0x000fe40000010000 */
[----:B------:R-:W-:Y:S01]  /*60b0*/  FADD.FTZ R222, R156, R121 ;  /* 0x000000799cde7221 */ /* 0x000fe20000010000 */
[----:B------:R-:W-:Y:S01]  /*60c0*/  HFMA2.MMA R121, -RZ, RZ, 0, 0 ;  /* 0x00000000ff797435 */ /* 0x000fe200000001ff */
[----:B------:R-:W-:-:S02]  /*60d0*/  FMUL.FTZ R122, R147, -R124 ;  /* 0x8000007c937a7220 */ /* 0x000fc40000410000 */
[C---:B------:R-:W-:Y:S02]  /*60e0*/  FFMA.FTZ R130, R148.reuse, R126, R127 ;  /* 0x0000007e94827223 */ /* 0x040fe4000001007f */
[----:B------:R-:W-:Y:S02]  /*60f0*/  FFMA.FTZ R124, R148, R124, -R123 ;  /* 0x0000007c947c7223 */ /* 0x000fe4000001087b */
[CC--:B------:R-:W-:Y:S02]  /*6100*/  FMUL.FTZ R123, R35.reuse, R165.reuse ;  /* 0x000000a5237b7220 */ /* 0x0c0fe40000410000 */
[-C--:B------:R-:W-:Y:S02]  /*6110*/  FMUL.FTZ R126, R35, R222.reuse ;  /* 0x000000de237e7220 */ /* 0x080fe40000410000 */
[C---:B------:R-:W-:Y:S02]  /*6120*/  FFMA.FTZ R128, R36.reuse, R222, -R123 ;  /* 0x000000de24807223 */ /* 0x040fe4000001087b */
[----:B------:R-:W-:-:S02]  /*6130*/  FFMA.FTZ R164, R36, R165, R126 ;  /* 0x000000a524a47223 */ /* 0x000fc4000001007e */
[----:B------:R-:W-:Y:S02]  /*6140*/  FADD.FTZ R223, R155, R128 ;  /* 0x000000809bdf7221 */ /* 0x000fe40000010000 */
[----:B------:R-:W-:Y:S02]  /*6150*/  FADD.FTZ R164, RZ, R164 ;  /* 0x000000a4ffa47221 */ /* 0x000fe40000010000 */
[CC--:B------:R-:W-:Y:S02]  /*6160*/  FMUL.FTZ R131, R33.reuse, R223.reuse ;  /* 0x000000df21837220 */ /* 0x0c0fe40000410000 */
[----:B------:R-:W-:Y:S02]  /*6170*/  FMUL.FTZ R128, R33, R164 ;  /* 0x000000a421807220 */ /* 0x000fe40000410000 */
[----:B------:R-:W-:Y:S02]  /*6180*/  FADD.FTZ R126, R26, R129 ;  /* 0x000000811a7e7221 */ /* 0x000fe40000010000 */
[----:B------:R-:W-:-:S02]  /*6190*/  FFMA.FTZ R129, R34, R223, -R128 ;  /* 0x000000df22817223 */ /* 0x000fc40000010880 */
[----:B------:R-:W-:Y:S02]  /*61a0*/  FFMA.FTZ R131, R34, R164, R131 ;  /* 0x000000a422837223 */ /* 0x000fe40000010083 */
[----:B------:R-:W-:Y:S02]  /*61b0*/  FFMA.FTZ R125, R148, R125, R122 ;  /* 0x0000007d947d7223 */ /* 0x000fe4000001007a */
[----:B------:R-:W-:Y:S01]  /*61c0*/  CS2R R122, SRZ ;  /* 0x00000000007a7805 */ /* 0x000fe2000001ff00 */
[----:B------:R-:W-:Y:S02]  /*61d0*/  FADD.FTZ R228, R154, R129 ;  /* 0x000000819ae47221 */ /* 0x000fe40000010000 */
[----:B------:R-:W-:Y:S02]  /*61e0*/  FADD.FTZ R224, RZ, R131 ;  /* 0x00000083ffe07221 */ /* 0x000fe40000010000 */
[----:B------:R-:W-:Y:S01]  /*61f0*/  FADD.FTZ R127, -R25, R130 ;  /* 0x00000082197f7221 */ /* 0x000fe20000010100 */
[----:B------:R0:W1:Y:S01]  /*6200*/  @!P0 LDS.128 R120, [R225.X16+0x5c60] ;  /* 0x005c6000e1788984 */ /* 0x000062000000cc00 */
[C---:B------:R-:W-:Y:S01]  /*6210*/  FMUL.FTZ R131, R31.reuse, R228 ;  /* 0x000000e41f837220 */ /* 0x040fe20000410000 */
[----:B------:R-:W-:Y:S01]  /*6220*/  ISETP.GT.U32.AND P0, PT, R190, 0x1f, PT ;  /* 0x0000001fbe00780c */ /* 0x000fe20003f04070 */
[-C--:B------:R-:W-:Y:S01]  /*6230*/  FMUL.FTZ R129, R31, R224.reuse ;  /* 0x000000e01f817220 */ /* 0x080fe20000410000 */
[----:B------:R2:W-:Y:S01]  /*6240*/  STS.128 [R190.X16+0x4660], R124 ;  /* 0x0046607cbe007388 */ /* 0x0005e2000000cc00 */
[----:B------:R-:W-:-:S04]  /*6250*/  FFMA.FTZ R131, R32, R224, R131 ;  /* 0x000000e020837223 */ /* 0x000fc80000010083 */
[----:B0-----:R-:W-:Y:S02]  /*6260*/  FADD.FTZ R225, RZ, R131 ;  /* 0x00000083ffe17221 */ /* 0x001fe40000010000 */
[----:B--2---:R-:W-:-:S04]  /*6270*/  FFMA.FTZ R124, R32, R228, -R129 ;  /* 0x000000e4207c7223 */ /* 0x004fc80000010881 */
[----:B------:R-:W-:Y:S02]  /*6280*/  FADD.FTZ R229, R153, R124 ;  /* 0x0000007c99e57221 */ /* 0x000fe40000010000 */
[C---:B------:R-:W-:Y:S02]  /*6290*/  FMUL.FTZ R124, R29.reuse, R225 ;  /* 0x000000e11d7c7220 */ /* 0x040fe40000410000 */
[-C--:B------:R-:W-:Y:S02]  /*62a0*/  FMUL.FTZ R126, R29, R229.reuse ;  /* 0x000000e51d7e7220 */ /* 0x080fe40000410000 */
[C---:B------:R-:W-:Y:S02]  /*62b0*/  FFMA.FTZ R125, R30.reuse, R229, -R124 ;  /* 0x000000e51e7d7223 */ /* 0x040fe4000001087c */
[----:B------:R-:W-:Y:S02]  /*62c0*/  FFMA.FTZ R126, R30, R225, R126 ;  /* 0x000000e11e7e7223 */ /* 0x000fe4000001007e */
[----:B------:R-:W-:-:S02]  /*62d0*/  FADD.FTZ R230, R152, R125 ;  /* 0x0000007d98e67221 */ /* 0x000fc40000010000 */
[----:B------:R-:W-:Y:S01]  /*62e0*/  FADD.FTZ R226, RZ, R126 ;  /* 0x0000007effe27221 */ /* 0x000fe20000010000 */
        /* <DEDUP_REMOVED lines=17> */
[----:B------:R0:W1:Y:S02]  /*6400*/  SHFL.DOWN PT, R127, R130, 0x1, 0x1f ;  /* 0x08201f00827f7f89 */ /* 0x00006400000e0000 */
.L_x_6667:
[----:B------:R-:W-:Y:S05]  /*6410*/  BRA.DIV ~URZ, `(.L_x_6570) ;  /* 0x000066f27f007947 */ /* 0x000fea000b800000 */
[----:B------:R2:W3:Y:S04]  /*6420*/  SHFL.DOWN PT, R239, R131, 0x1, 0x1f ;  /* 0x08201f0083ef7f89 */ /* 0x0004e800000e0000 */
[----:B------:R2:W4:Y:S04]  /*6430*/  SHFL.DOWN PT, R240, R128, 0x1, 0x1f ;  /* 0x08201f0080f07f89 */ /* 0x00052800000e0000 */
[----:B------:R2:W0:Y:S02]  /*6440*/  SHFL.DOWN PT, R126, R129, 0x1, 0x1f ;  /* 0x08201f00817e7f89 */ /* 0x00042400000e0000 */
.L_x_6668:
        /* <DEDUP_REMOVED lines=13> */
.L_x_6572:
[----:B------:R-:W-:Y:S05]  /*6520*/  BSYNC B1 ;  /* 0x0000000000017941 */ /* 0x000fea0003800000 */
.L_x_6571:
[----:B------:R-:W-:Y:S01]  /*6530*/  ISETP.GT.U32.AND P0, PT, R238, 0x1d, PT ;  /* 0x0000001dee00780c */ /* 0x000fe20003f04070 */
[----:B------:R-:W-:Y:S05]  /*6540*/  BRA.DIV ~URZ, `(.L_x_6573) ;  /* 0x000067127f007947 */ /* 0x000fea000b800000 */
[----:B-1----:R1:W2:Y:S04]  /*6550*/  SHFL.DOWN PT, R127, R130, 0x2, 0x1f ;  /* 0x08401f00827f7f89 */ /* 0x0022a800000e0000 */
[----:B---3--:R1:W3:Y:S04]  /*6560*/  SHFL.DOWN PT, R239, R131, 0x2, 0x1f ;  /* 0x08401f0083ef7f89 */ /* 0x0082e800000e0000 */
[----:B----4-:R1:W4:Y:S04]  /*6570*/  SHFL.DOWN PT, R240, R128, 0x2, 0x1f ;  /* 0x08401f0080f07f89 */ /* 0x01032800000e0000 */
[----:B0-----:R1:W0:Y:S02]  /*6580*/  SHFL.DOWN PT, R126, R129, 0x2, 0x1f ;  /* 0x08401f00817e7f89 */ /* 0x00122400000e0000 */
.L_x_6669:
        /* <DEDUP_REMOVED lines=13> */
.L_x_6575:
[----:B------:R-:W-:Y:S05]  /*6660*/  BSYNC B1 ;  /* 0x0000000000017941 */ /* 0x000fea0003800000 */
.L_x_6574:
[----:B------:R-:W-:Y:S01]  /*6670*/  ISETP.GT.U32.AND P0, PT, R238, 0x1b, PT ;  /* 0x0000001bee00780c */ /* 0x000fe20003f04070 */
[----:B------:R-:W-:Y:S10]  /*6680*/  BRA.DIV ~URZ, `(.L_x_6576) ;  /* 0x000067927f007947 */ /* 0x000ff4000b800000 */
[----:B--2---:R2:W1:Y:S02]  /*6690*/  SHFL.DOWN PT, R127, R130, 0x4, 0x1f ;  /* 0x08801f00827f7f89 */ /* 0x00446400000e0000 */
.L_x_6670:
[----:B------:R-:W-:Y:S05]  /*66a0*/  BRA.DIV ~URZ, `(.L_x_6577) ;  /* 0x000067f27f007947 */ /* 0x000fea000b800000 */
[----:B---3--:R3:W2:Y:S04]  /*66b0*/  SHFL.DOWN PT, R239, R131, 0x4, 0x1f ;  /* 0x08801f0083ef7f89 */ /* 0x0086a800000e0000 */
[----:B----4-:R3:W4:Y:S04]  /*66c0*/  SHFL.DOWN PT, R240, R128, 0x4, 0x1f ;  /* 0x08801f0080f07f89 */ /* 0x01072800000e0000 */
[----:B0-----:R3:W0:Y:S02]  /*66d0*/  SHFL.DOWN PT, R126, R129, 0x4, 0x1f ;  /* 0x08801f00817e7f89 */ /* 0x00162400000e0000 */
.L_x_6671:
        /* <DEDUP_REMOVED lines=13> */
.L_x_6579:
[----:B------:R-:W-:Y:S05]  /*67b0*/  BSYNC B1 ;  /* 0x0000000000017941 */ /* 0x000fea0003800000 */
.L_x_6578:
[----:B------:R-:W-:Y:S01]  /*67c0*/  ISETP.GT.U32.AND P0, PT, R238, 0x17, PT ;  /* 0x00000017ee00780c */ /* 0x000fe20003f04070 */
[----:B------:R-:W-:Y:S05]  /*67d0*/  BRA.DIV ~URZ, `(.L_x_6580) ;  /* 0x000068127f007947 */ /* 0x000fea000b800000 */
[----:B-1----:R1:W3:Y:S04]  /*67e0*/  SHFL.DOWN PT, R127, R130, 0x8, 0x1f ;  /* 0x09001f00827f7f89 */ /* 0x0022e800000e0000 */
[----:B--2---:R1:W2:Y:S04]  /*67f0*/  SHFL.DOWN PT, R239, R131, 0x8, 0x1f ;  /* 0x09001f0083ef7f89 */ /* 0x0042a800000e0000 */
[----:B----4-:R1:W4:Y:S04]  /*6800*/  SHFL.DOWN PT, R240, R128, 0x8, 0x1f ;  /* 0x09001f0080f07f89 */ /* 0x01032800000e0000 */
[----:B0-----:R1:W0:Y:S02]  /*6810*/  SHFL.DOWN PT, R126, R129, 0x8, 0x1f ;  /* 0x09001f00817e7f89 */ /* 0x00122400000e0000 */
.L_x_6672:
        /* <DEDUP_REMOVED lines=13> */
.L_x_6582:
[----:B------:R-:W-:Y:S05]  /*68f0*/  BSYNC B1 ;  /* 0x0000000000017941 */ /* 0x000fea0003800000 */
.L_x_6581:
[----:B------:R-:W-:Y:S01]  /*6900*/  ISETP.GT.U32.AND P0, PT, R238, 0xf, PT ;  /* 0x0000000fee00780c */ /* 0x000fe20003f04070 */
[----:B------:R-:W-:Y:S10]  /*6910*/  BRA.DIV ~URZ, `(.L_x_6583) ;  /* 0x000068927f007947 */ /* 0x000ff4000b800000 */
[----:B--2---:R2:W1:Y:S02]  /*6920*/  SHFL.DOWN PT, R239, R130, 0x10, 0x1f ;  /* 0x0a001f0082ef7f89 */ /* 0x00446400000e0000 */
.L_x_6673:
[----:B------:R-:W-:Y:S05]  /*6930*/  BRA.DIV ~URZ, `(.L_x_6584) ;  /* 0x000068f27f007947 */ /* 0x000fea000b800000 */
[----:B------:R2:W4:Y:S04]  /*6940*/  SHFL.DOWN PT, R238, R131, 0x10, 0x1f ;  /* 0x0a001f0083ee7f89 */ /* 0x00052800000e0000 */
[----:B---3--:R2:W3:Y:S04]  /*6950*/  SHFL.DOWN PT, R127, R128, 0x10, 0x1f ;  /* 0x0a001f00807f7f89 */ /* 0x0084e800000e0000 */
[----:B0-----:R2:W0:Y:S02]  /*6960*/  SHFL.DOWN PT, R126, R129, 0x10, 0x1f ;  /* 0x0a001f00817e7f89 */ /* 0x00142400000e0000 */
.L_x_6674:
        /* <DEDUP_REMOVED lines=13> */
.L_x_6586:
[----:B------:R-:W-:Y:S05]  /*6a40*/  BSYNC B1 ;  /* 0x0000000000017941 */ /* 0x000fea0003800000 */
.L_x_6585:
[----:B------:R-:W-:Y:S05]  /*6a50*/  BRA.DIV ~URZ, `(.L_x_6587) ;  /* 0x000069227f007947 */ /* 0x000fea000b800000 */
[----:B------:R-:W5:Y:S04]  /*6a60*/  SHFL.IDX PT, R124, R131, RZ, 0x1f ;  /* 0x00001fff837c7589 */ /* 0x000f6800000e0000 */
[----:B---3--:R-:W3:Y:S04]  /*6a70*/  SHFL.IDX PT, R127, R130, RZ, 0x1f ;  /* 0x00001fff827f7589 */ /* 0x008ee800000e0000 */
[----:B-1----:R-:W1:Y:S04]  /*6a80*/  SHFL.IDX PT, R239, R128, RZ, 0x1f ;  /* 0x00001fff80ef7589 */ /* 0x002e6800000e0000 */
[----:B----4-:R-:W4:Y:S04]  /*6a90*/  SHFL.IDX PT, R238, R129, RZ, 0x1f ;  /* 0x00001fff81ee7589 */ /* 0x010f2800000e0000 */
[----:B--2---:R-:W2:Y:S04]  /*6aa0*/  SHFL.DOWN PT, R130, R130, 0x1, 0x1f ;  /* 0x08201f0082827f89 */ /* 0x004ea800000e0000 */
[----:B------:R-:W0:Y:S04]  /*6ab0*/  SHFL.DOWN PT, R131, R131, 0x1, 0x1f ;  /* 0x08201f0083837f89 */ /* 0x000e2800000e0000 */
[----:B------:R-:W0:Y:S01]  /*6ac0*/  SHFL.DOWN PT, R128, R128, 0x1, 0x1f ;  /* 0x08201f0080807f89 */ /* 0x000e2200000e0000 */
[----:B-----5:R-:W-:-:S02]  /*6ad0*/  FMUL.FTZ R241, R123, R124 ;  /* 0x0000007c7bf17220 */ /* 0x020fc40000410000 */
[-C--:B------:R-:W-:Y:S01]  /*6ae0*/  FMUL.FTZ R242, R122, R124.reuse ;  /* 0x0000007c7af27220 */ /* 0x080fe20000410000 */
        /* <DEDUP_REMOVED lines=10> */
.L_x_6675:
        /* <DEDUP_REMOVED lines=18> */
.L_x_6589:
[----:B------:R-:W-:Y:S05]  /*6cb0*/  BSYNC B1 ;  /* 0x0000000000017941 */ /* 0x000fea0003800000 */
.L_x_6588:
        /* <DEDUP_REMOVED lines=16> */
.L_x_6568:
[----:B-1----:R-:W-:Y:S05]  /*6dc0*/  BSYNC B0 ;  /* 0x0000000000007941 */ /* 0x002fea0003800000 */
.L_x_6567:
[----:B------:R-:W-:Y:S01]  /*6dd0*/  WARPSYNC 0xffffffff ;  /* 0xffffffff00007948 */ /* 0x000fe20003800000 */
[----:B------:R-:W-:Y:S01]  /*6de0*/  BAR.SYNC.DEFER_BLOCKING 0x0 ;  /* 0x0000000000007b1d */ /* 0x000fe20000010000 */
[----:B------:R-:W-:Y:S01]  /*6df0*/  FMUL.FTZ R126, R69, R212 ;  /* 0x000000d4457e7220 */ /* 0x000fe20000410000 */
[----:B------:R-:W-:Y:S01]  /*6e00*/  ISETP.NE.AND P0, PT, R190, RZ, PT ;  /* 0x000000ffbe00720c */ /* 0x000fe20003f05270 */
[----:B------:R-:W-:-:S02]  /*6e10*/  FMUL.FTZ R129, R45, R228 ;  /* 0x000000e42d817220 */ /* 0x000fc40000410000 */
[----:B------:R-:W-:Y:S01]  /*6e20*/  FADD.FTZ R130, R235, R235 ;  /* 0x000000ebeb827221 */ /* 0x000fe20000010000 */
[----:B------:R-:W-:Y:S01]  /*6e30*/  ULDC UR30, c[0x0][0x168] ;  /* 0x00005a00001e7ab9 */ /* 0x000fe20000000800 */
[----:B------:R-:W-:Y:S01]  /*6e40*/  FMUL.FTZ R131, R27, R226 ;  /* 0x000000e21b837220 */ /* 0x000fe20000410000 */
[----:B------:R-:W-:Y:S01]  /*6e50*/  UIADD3 UR30, -UR16, UR30, URZ ;  /* 0x0000001e101e7290 */ /* 0x000fe2000fffe13f */
[----:B------:R-:W-:Y:S01]  /*6e60*/  BSSY B0, `(.L_x_6590) ;  /* 0x0000217000007945 */ /* 0x000fe20003800000 */
[----:B------:R-:W0:Y:S02]  /*6e70*/  LDS.64 R124, [R190.X16+0x4668] ;  /* 0x00466800be7c7984 */ /* 0x000e24000000ca00 */
[-C--:B0-----:R-:W-:Y:S02]  /*6e80*/  FMUL.FTZ R127, R125, -R151.reuse ;  /* 0x800000977d7f7220 */ /* 0x081fe40000410000 */
[C---:B------:R-:W-:Y:S02]  /*6e90*/  FMUL.FTZ R151, R124.reuse, -R151 ;  /* 0x800000977c977220 */ /* 0x040fe40000410000 */
[----:B------:R-:W-:-:S02]  /*6ea0*/  FFMA.FTZ R124, R124, R150, -R127 ;  /* 0x000000967c7c7223 */ /* 0x000fc4000001087f */
[-C--:B------:R-:W-:Y:S02]  /*6eb0*/  FMUL.FTZ R127, R69, R211.reuse ;  /* 0x000000d3457f7220 */ /* 0x080fe40000410000 */
[----:B------:R-:W-:Y:S02]  /*6ec0*/  FFMA.FTZ R125, R125, R150, R151 ;  /* 0x000000967d7d7223 */ /* 0x000fe40000010097 */
        /* <DEDUP_REMOVED lines=46> */
[----:B------:R-:W-:Y:S02]  /*71b0*/  FMUL.FTZ R127, R45, R224 ;  /* 0x000000e02d7f7220 */ /* 0x000fe40000410000 */
[C---:B------:R-:W-:Y:S02]  /*71c0*/  FMUL.FTZ R126, R47.reuse, R225 ;  /* 0x000000e12f7e7220 */ /* 0x040fe40000410000 */
[----:B------:R-:W-:Y:S02]  /*71d0*/  FFMA.FTZ R45, R44, R228, -R127 ;  /* 0x000000e42c2d7223 */ /* 0x000fe4000001087f */
[-C--:B------:R-:W-:Y:S02]  /*71e0*/  FMUL.FTZ R127, R47, R229.reuse ;  /* 0x000000e52f7f7220 */ /* 0x080fe40000410000 */
[C---:B------:R-:W-:Y:S02]  /*71f0*/  FFMA.FTZ R47, R46.reuse, R229, -R126 ;  /* 0x000000e52e2f7223 */ /* 0x040fe4000001087e */
[----:B------:R-:W-:-:S02]  /*7200*/  FFMA.FTZ R46, R46, R225, R127 ;  /* 0x000000e12e2e7223 */ /* 0x000fc4000001007f */
[----:B------:R-:W-:Y:S02]  /*7210*/  FFMA.FTZ R44, R44, R224, R129 ;  /* 0x000000e02c2c7223 */ /* 0x000fe40000010081 */
[C---:B------:R-:W-:Y:S02]  /*7220*/  FMUL.FTZ R127, R41.reuse, R226 ;  /* 0x000000e2297f7220 */ /* 0x040fe40000410000 */
[-C--:B------:R-:W-:Y:S02]  /*7230*/  FMUL.FTZ R129, R41, R230.reuse ;  /* 0x000000e629817220 */ /* 0x080fe40000410000 */
[C---:B------:R-:W-:Y:S02]  /*7240*/  FFMA.FTZ R41, R40.reuse, R230, -R127 ;  /* 0x000000e628297223 */ /* 0x040fe4000001087f */
[----:B------:R-:W-:Y:S02]  /*7250*/  FFMA.FTZ R40, R40, R226, R129 ;  /* 0x000000e228287223 */ /* 0x000fe40000010081 */
[----:B------:R-:W-:-:S02]  /*7260*/  FMUL.FTZ R129, R211, UR44 ;  /* 0x0000002cd3817c20 */ /* 0x000fc40008410000 */
[----:B------:R-:W-:Y:S02]  /*7270*/  FMUL.FTZ R127, R211, UR45 ;  /* 0x0000002dd37f7c20 */ /* 0x000fe40008410000 */
[C---:B------:R-:W-:Y:S02]  /*7280*/  FFMA.FTZ R129, R212.reuse, UR45, R129 ;  /* 0x0000002dd4817c23 */ /* 0x040fe40008010081 */
[----:B------:R-:W-:Y:S02]  /*7290*/  FFMA.FTZ R128, R212, UR44, -R127 ;  /* 0x0000002cd4807c23 */ /* 0x000fe4000801087f */
[C---:B------:R-:W-:Y:S02]  /*72a0*/  FFMA.FTZ R126, R130.reuse, R69, RZ ;  /* 0x00000045827e7223 */ /* 0x040fe400000100ff */
[C---:B------:R-:W-:Y:S02]  /*72b0*/  FFMA.FTZ R69, -R130.reuse, R129, -RZ ;  /* 0x0000008182457223 */ /* 0x040fe400000109ff */
[----:B------:R-:W-:-:S02]  /*72c0*/  FFMA.FTZ R127, -R130, R68, RZ ;  /* 0x00000044827f7223 */ /* 0x000fc400000101ff */
[----:B------:R-:W-:Y:S02]  /*72d0*/  FADD.FTZ R129, R234, R234 ;  /* 0x000000eaea817221 */ /* 0x000fe40000010000 */
[----:B------:R-:W-:Y:S02]  /*72e0*/  FMUL.FTZ R68, R130, R128 ;  /* 0x0000008082447220 */ /* 0x000fe40000410000 */
[C---:B------:R-:W-:Y:S02]  /*72f0*/  FMUL.FTZ R128, R210.reuse, UR44 ;  /* 0x0000002cd2807c20 */ /* 0x040fe40008410000 */
[C---:B------:R-:W-:Y:S02]  /*7300*/  FFMA.FTZ R127, -R129.reuse, R70, R127 ;  /* 0x00000046817f7223 */ /* 0x040fe4000001017f */
[----:B------:R-:W-:Y:S02]  /*7310*/  FMUL.FTZ R70, R210, UR45 ;  /* 0x0000002dd2467c20 */ /* 0x000fe40008410000 */
[----:B------:R-:W-:-:S02]  /*7320*/  FFMA.FTZ R126, R129, R71, R126 ;  /* 0x00000047817e7223 */ /* 0x000fc4000001007e */
[----:B------:R-:W-:Y:S02]  /*7330*/  FFMA.FTZ R71, R213, UR45, R128 ;  /* 0x0000002dd5477c23 */ /* 0x000fe40008010080 */
[----:B------:R-:W-:Y:S02]  /*7340*/  FADD.FTZ R128, R233, R233 ;  /* 0x000000e9e9807221 */ /* 0x000fe40000010000 */
[----:B------:R-:W-:Y:S02]  /*7350*/  FFMA.FTZ R70, R213, UR44, -R70 ;  /* 0x0000002cd5467c23 */ /* 0x000fe40008010846 */
[----:B------:R-:W-:Y:S02]  /*7360*/  FFMA.FTZ R126, R128, R65, R126 ;  /* 0x00000041807e7223 */ /* 0x000fe4000001007e */
[C---:B------:R-:W-:Y:S02]  /*7370*/  FMUL.FTZ R70, R129.reuse, R70 ;  /* 0x0000004681467220 */ /* 0x040fe40000410000 */
[----:B------:R-:W-:-:S02]  /*7380*/  FFMA.FTZ R71, -R129, R71, -RZ ;  /* 0x0000004781477223 */ /* 0x000fc400000109ff */
[C---:B------:R-:W-:Y:S02]  /*7390*/  FMUL.FTZ R65, R209.reuse, UR45 ;  /* 0x0000002dd1417c20 */ /* 0x040fe40008410000 */
[----:B------:R-:W-:Y:S02]  /*73a0*/  FMUL.FTZ R129, R209, UR44 ;  /* 0x0000002cd1817c20 */ /* 0x000fe40008410000 */
[----:B------:R-:W-:Y:S02]  /*73b0*/  FFMA.FTZ R127, -R128, R64, R127 ;  /* 0x00000040807f7223 */ /* 0x000fe4000001017f */
[C---:B------:R-:W-:Y:S02]  /*73c0*/  FFMA.FTZ R64, R214.reuse, UR44, -R65 ;  /* 0x0000002cd6407c23 */ /* 0x040fe40008010841 */
[----:B------:R-:W-:Y:S02]  /*73d0*/  FFMA.FTZ R65, R214, UR45, R129 ;  /* 0x0000002dd6417c23 */ /* 0x000fe40008010081 */
[----:B------:R-:W-:-:S02]  /*73e0*/  FADD.FTZ R129, R232, R232 ;  /* 0x000000e8e8817221 */ /* 0x000fc40000010000 */
[C---:B------:R-:W-:Y:S02]  /*73f0*/  FMUL.FTZ R64, R128.reuse, R64 ;  /* 0x0000004080407220 */ /* 0x040fe40000410000 */
[----:B------:R-:W-:Y:S02]  /*7400*/  FFMA.FTZ R65, -R128, R65, -RZ ;  /* 0x0000004180417223 */ /* 0x000fe400000109ff */
        /* <DEDUP_REMOVED lines=36> */
[C---:B------:R-:W-:Y:S02]  /*7650*/  FFMA.FTZ R128, R130.reuse, R59, R126 ;  /* 0x0000003b82807223 */ /* 0x040fe4000001007e */
[----:B------:R-:W-:Y:S02]  /*7660*/  FFMA.FTZ R129, -R130, R58, R127 ;  /* 0x0000003a82817223 */ /* 0x000fe4000001017f */
[C---:B------:R-:W-:Y:S02]  /*7670*/  FMUL.FTZ R58, R204.reuse, UR45 ;  /* 0x0000002dcc3a7c20 */ /* 0x040fe40008410000 */
[----:B------:R-:W-:-:S02]  /*7680*/  FMUL.FTZ R126, R204, UR44 ;  /* 0x0000002ccc7e7c20 */ /* 0x000fc40008410000 */
[----:B------:R-:W-:Y:S02]  /*7690*/  FADD.FTZ R196, -R196, R125 ;  /* 0x0000007dc4c47221 */ /* 0x000fe40000010100 */
[----:B------:R-:W-:Y:S02]  /*76a0*/  FADD.FTZ R124, R195, R124 ;  /* 0x0000007cc37c7221 */ /* 0x000fe40000010000 */
[C---:B------:R-:W-:Y:S02]  /*76b0*/  FFMA.FTZ R58, R219.reuse, UR44, -R58 ;  /* 0x0000002cdb3a7c23 */ /* 0x040fe4000801083a */
[----:B------:R-:W-:Y:S02]  /*76c0*/  FFMA.FTZ R59, R219, UR45, R126 ;  /* 0x0000002ddb3b7c23 */ /* 0x000fe4000801007e */
[C---:B------:R-:W-:Y:S02]  /*76d0*/  FMUL.FTZ R125, R27.reuse, -R196 ;  /* 0x800000c41b7d7220 */ /* 0x040fe40000410000 */
[----:B------:R-:W-:-:S02]  /*76e0*/  FMUL.FTZ R127, R27, R230 ;  /* 0x000000e61b7f7220 */ /* 0x000fc40000410000 */
[----:B------:R-:W-:Y:S02]  /*76f0*/  FMUL.FTZ R27, R27, -R124 ;  /* 0x8000007c1b1b7220 */ /* 0x000fe40000410000 */
[C---:B------:R-:W-:Y:S02]  /*7700*/  FMUL.FTZ R58, R130.reuse, R58 ;  /* 0x0000003a823a7220 */ /* 0x040fe40000410000 */
[----:B------:R-:W-:Y:S02]  /*7710*/  FFMA.FTZ R59, -R130, R59, -RZ ;  /* 0x0000003b823b7223 */ /* 0x000fe400000109ff */
[C---:B------:R-:W-:Y:S02]  /*7720*/  FFMA.FTZ R130, R28.reuse, R124, -R125 ;  /* 0x0000007c1c827223 */ /* 0x040fe4000001087d */
[----:B------:R-:W-:Y:S02]  /*7730*/  FFMA.FTZ R27, R28, R196, R27 ;  /* 0x000000c41c1b7223 */ /* 0x000fe4000001001b */
[----:B------:R-:W-:-:S02]  /*7740*/  FADD.FTZ R193, R193, R130 ;  /* 0x00000082c1c17221 */ /* 0x000fc40000010000 */
[----:B------:R-:W-:Y:S02]  /*7750*/  FADD.FTZ R27, -R194, R27 ;  /* 0x0000001bc21b7221 */ /* 0x000fe40000010100 */
[C---:B------:R-:W-:Y:S02]  /*7760*/  FFMA.FTZ R127, R28.reuse, R226, R127 ;  /* 0x000000e21c7f7223 */ /* 0x040fe4000001007f */
[----:B------:R-:W-:Y:S02]  /*7770*/  FFMA.FTZ R126, R28, R230, -R131 ;  /* 0x000000e61c7e7223 */ /* 0x000fe40000010883 */
[----:B------:R-:W-:Y:S02]  /*7780*/  FADD.FTZ R130, R199, R199 ;  /* 0x000000c7c7827221 */ /* 0x000fe40000010000 */
[C---:B------:R-:W-:Y:S02]  /*7790*/  FMUL.FTZ R28, R29.reuse, -R193 ;  /* 0x800000c11d1c7220 */ /* 0x040fe40000410000 */
[----:B------:R-:W-:-:S02]  /*77a0*/  FMUL.FTZ R29, R29, -R27 ;  /* 0x8000001b1d1d7220 */ /* 0x000fc40000410000 */
[----:B------:R-:W-:Y:S02]  /*77b0*/  FFMA.FTZ R128, R130, R53, R128 ;  /* 0x0000003582807223 */ /* 0x000fe40000010080 */
[C---:B------:R-:W-:Y:S02]  /*77c0*/  FFMA.FTZ R53, R30.reuse, R27, R28 ;  /* 0x0000001b1e357223 */ /* 0x040fe4000001001c */
[----:B------:R-:W-:Y:S02]  /*77d0*/  FFMA.FTZ R28, R30, R193, -R29 ;  /* 0x000000c11e1c7223 */ /* 0x000fe4000001081d */
[----:B------:R-:W-:Y:S02]  /*77e0*/  FMUL.FTZ R29, R203, UR45 ;  /* 0x0000002dcb1d7c20 */ /* 0x000fe40008410000 */
[----:B------:R-:W-:Y:S02]  /*77f0*/  FADD.FTZ R28, R191, R28 ;  /* 0x0000001cbf1c7221 */ /* 0x000fe40000010000 */
[----:B------:R-:W-:-:S02]  /*7800*/  FADD.FTZ R192, -R192, R53 ;  /* 0x00000035c0c07221 */ /* 0x000fc40000010100 */
[----:B------:R-:W-:Y:S02]  /*7810*/  FFMA.FTZ R29, R220, UR44, -R29 ;  /* 0x0000002cdc1d7c23 */ /* 0x000fe4000801081d */
[C---:B------:R-:W-:Y:S02]  /*7820*/  FFMA.FTZ R125, -R130.reuse, R52, R129 ;  /* 0x00000034827d7223 */ /* 0x040fe40000010181 */
[C---:B------:R-:W-:Y:S02]  /*7830*/  FMUL.FTZ R131, R31.reuse, -R28 ;  /* 0x8000001c1f837220 */ /* 0x040fe40000410000 */
[----:B------:R-:W-:Y:S02]  /*7840*/  FMUL.FTZ R129, R31, -R192 ;  /* 0x800000c01f817220 */ /* 0x000fe40000410000 */
[----:B------:R-:W-:Y:S02]  /*7850*/  FMUL.FTZ R52, R130, R29 ;  /* 0x0000001d82347220 */ /* 0x000fe40000410000 */
[----:B------:R-:W-:-:S02]  /*7860*/  FADD.FTZ R29, RZ, R127 ;  /* 0x0000007fff1d7221 */ /* 0x000fc40000010000 */
[----:B------:R-:W-:Y:S02]  /*7870*/  FADD.FTZ R30, R149, R126 ;  /* 0x0000007e951e7221 */ /* 0x000fe40000010000 */
[C---:B------:R-:W-:Y:S02]  /*7880*/  FFMA.FTZ R131, R32.reuse, R192, R131 ;  /* 0x000000c020837223 */ /* 0x040fe40000010083 */
[----:B------:R-:W-:Y:S02]  /*7890*/  FFMA.FTZ R31, R32, R28, -R129 ;  /* 0x0000001c201f7223 */ /* 0x000fe40000010881 */
[----:B------:R-:W-:Y:S02]  /*78a0*/  FMUL.FTZ R53, R203, UR44 ;  /* 0x0000002ccb357c20 */ /* 0x000fe40008410000 */
[C---:B------:R-:W-:Y:S02]  /*78b0*/  FMUL.FTZ R127, R43.reuse, R29 ;  /* 0x0000001d2b7f7220 */ /* 0x040fe40000410000 */
[----:B------:R-:W-:-:S02]  /*78c0*/  FMUL.FTZ R126, R43, R30 ;  /* 0x0000001e2b7e7220 */ /* 0x000fc40000410000 */
[----:B------:R-:W-:Y:S02]  /*78d0*/  FADD.FTZ R43, -R0, R131 ;  /* 0x00000083002b7221 */ /* 0x000fe40000010100 */
[----:B------:R-:W-:Y:S02]  /*78e0*/  FADD.FTZ R31, R2, R31 ;  /* 0x0000001f021f7221 */ /* 0x000fe40000010000 */
[----:B------:R-:W-:Y:S02]  /*78f0*/  FFMA.FTZ R53, R220, UR45, R53 ;  /* 0x0000002ddc357c23 */ /* 0x000fe40008010035 */
[C---:B------:R-:W-:Y:S02]  /*7900*/  FMUL.FTZ R0, R33.reuse, -R43 ;  /* 0x8000002b21007220 */ /* 0x040fe40000410000 */
[----:B------:R-:W-:Y:S02]  /*7910*/  FMUL.FTZ R2, R33, -R31 ;  /* 0x8000001f21027220 */ /* 0x000fe40000410000 */
[----:B------:R-:W-:-:S02]  /*7920*/  FFMA.FTZ R53, -R130, R53, -RZ ;  /* 0x0000003582357223 */ /* 0x000fc400000109ff */
[----:B------:R-:W-:Y:S02]  /*7930*/  FADD.FTZ R129, R198, R198 ;  /* 0x000000c6c6817221 */ /* 0x000fe40000010000 */
[C---:B------:R-:W-:Y:S02]  /*7940*/  FFMA.FTZ R32, R42.reuse, R30, -R127 ;  /* 0x0000001e2a207223 */ /* 0x040fe4000001087f */
[----:B------:R-:W-:Y:S02]  /*7950*/  FFMA.FTZ R126, R42, R29, R126 ;  /* 0x0000001d2a7e7223 */ /* 0x000fe4000001007e */
[C---:B------:R-:W-:Y:S02]  /*7960*/  FMUL.FTZ R42, R202.reuse, UR45 ;  /* 0x0000002dca2a7c20 */ /* 0x040fe40008410000 */
[----:B------:R-:W-:Y:S02]  /*7970*/  FMUL.FTZ R130, R202, UR44 ;  /* 0x0000002cca827c20 */ /* 0x000fe40008410000 */
[----:B------:R-:W-:-:S02]  /*7980*/  FFMA.FTZ R33, R34, R31, -R0 ;  /* 0x0000001f22217223 */ /* 0x000fc40000010800 */
[----:B------:R-:W-:Y:S02]  /*7990*/  FFMA.FTZ R2, R34, R43, R2 ;  /* 0x0000002b22027223 */ /* 0x000fe40000010002 */
[----:B------:R-:W-:Y:S02]  /*79a0*/  FFMA.FTZ R128, R129, R55, R128 ;  /* 0x0000003781807223 */ /* 0x000fe40000010080 */
[C---:B------:R-:W-:Y:S02]  /*79b0*/  FFMA.FTZ R42, R221.reuse, UR44, -R42 ;  /* 0x0000002cdd2a7c23 */ /* 0x040fe4000801082a */
[----:B------:R-:W-:Y:S02]  /*79c0*/  FFMA.FTZ R55, R221, UR45, R130 ;  /* 0x0000002ddd377c23 */ /* 0x000fe40008010082 */
[----:B------:R-:W-:Y:S02]  /*79d0*/  FADD.FTZ R0, R4, R33 ;  /* 0x0000002104007221 */ /* 0x000fe40000010000 */
[----:B------:R-:W-:-:S02]  /*79e0*/  FADD.FTZ R4, -R3, R2 ;  /* 0x0000000203047221 */ /* 0x000fc40000010100 */
[----:B------:R-:W-:Y:S02]  /*79f0*/  FMUL.FTZ R3, R29, UR45 ;  /* 0x0000002d1d037c20 */ /* 0x000fe40008410000 */
[C---:B------:R-:W-:Y:S02]  /*7a00*/  FMUL.FTZ R42, R129.reuse, R42 ;  /* 0x0000002a812a7220 */ /* 0x040fe40000410000 */
[C---:B------:R-:W-:Y:S02]  /*7a10*/  FFMA.FTZ R55, -R129.reuse, R55, -RZ ;  /* 0x0000003781377223 */ /* 0x040fe400000109ff */
[----:B------:R-:W-:Y:S02]  /*7a20*/  FFMA.FTZ R125, -R129, R54, R125 ;  /* 0x00000036817d7223 */ /* 0x000fe4000001017d */
[----:B------:R-:W-:Y:S02]  /*7a30*/  FADD.FTZ R129, R185, R185 ;  /* 0x000000b9b9817221 */ /* 0x000fe40000010000 */
[----:B------:R-:W-:-:S02]  /*7a40*/  FFMA.FTZ R3, R30, UR44, -R3 ;  /* 0x0000002c1e037c23 */ /* 0x000fc40008010803 */
[C---:B------:R-:W-:Y:S02]  /*7a50*/  FMUL.FTZ R54, R129.reuse, R32 ;  /* 0x0000002081367220 */ /* 0x040fe40000410000 */
[----:B------:R-:W-:Y:S02]  /*7a60*/  FMUL.FTZ R32, R129, R3 ;  /* 0x0000000381207220 */ /* 0x000fe40000410000 */
[----:B------:R-:W-:Y:S02]  /*7a70*/  FADD.FTZ R33, R197, R197 ;  /* 0x000000c5c5217221 */ /* 0x000fe40000010000 */
[C---:B------:R-:W-:Y:S02]  /*7a80*/  FMUL.FTZ R3, R35.reuse, -R4 ;  /* 0x8000000423037220 */ /* 0x040fe40000410000 */
[----:B------:R-:W-:Y:S02]  /*7a90*/  FMUL.FTZ R35, R35, -R0 ;  /* 0x8000000023237220 */ /* 0x000fe40000410000 */
[----:B------:R-:W-:-:S02]  /*7aa0*/  FMUL.FTZ R127, R29, UR44 ;  /* 0x0000002c1d7f7c20 */ /* 0x000fc40008410000 */
[----:B------:R-:W-:Y:S02]  /*7ab0*/  FFMA.FTZ R128, R33, R49, R128 ;  /* 0x0000003121807223 */ /* 0x000fe40000010080 */
[C---:B------:R-:W-:Y:S02]  /*7ac0*/  FFMA.FTZ R3, R36.reuse, R0, -R3 ;  /* 0x0000000024037223 */ /* 0x040fe40000010803 */
[----:B------:R-:W-:Y:S02]  /*7ad0*/  FMUL.FTZ R49, R165, UR45 ;  /* 0x0000002da5317c20 */ /* 0x000fe40008410000 */
[----:B------:R-:W-:Y:S02]  /*7ae0*/  FFMA.FTZ R36, R36, R4, R35 ;  /* 0x0000000424247223 */ /* 0x000fe40000010023 */
[----:B------:R-:W-:Y:S02]  /*7af0*/  FFMA.FTZ R34, R30, UR45, R127 ;  /* 0x0000002d1e227c23 */ /* 0x000fe4000801007f */
[----:B------:R-:W-:-:S02]  /*7b00*/  FADD.FTZ R3, R6, R3 ;  /* 0x0000000306037221 */ /* 0x000fc40000010000 */
[----:B------:R-:W-:Y:S02]  /*7b10*/  FMUL.FTZ R127, R165, UR44 ;  /* 0x0000002ca57f7c20 */ /* 0x000fe40008410000 */
[C---:B------:R-:W-:Y:S02]  /*7b20*/  FFMA.FTZ R6, R222.reuse, UR44, -R49 ;  /* 0x0000002cde067c23 */ /* 0x040fe40008010831 */
[----:B------:R-:W-:Y:S02]  /*7b30*/  FADD.FTZ R5, -R5, R36 ;  /* 0x0000002405057221 */ /* 0x000fe40000010100 */
[----:B------:R-:W-:Y:S02]  /*7b40*/  FMUL.FTZ R2, R129, R126 ;  /* 0x0000007e81027220 */ /* 0x000fe40000410000 */
[----:B------:R-:W-:Y:S02]  /*7b50*/  FFMA.FTZ R126, R222, UR45, R127 ;  /* 0x0000002dde7e7c23 */ /* 0x000fe4000801007f */
[----:B------:R-:W-:-:S02]  /*7b60*/  FMUL.FTZ R36, R33, R6 ;  /* 0x0000000621247220 */ /* 0x000fc40000410000 */
[C---:B------:R-:W-:Y:S02]  /*7b70*/  FMUL.FTZ R6, R37.reuse, -R5 ;  /* 0x8000000525067220 */ /* 0x040fe40000410000 */
[-C--:B------:R-:W-:Y:S02]  /*7b80*/  FMUL.FTZ R37, R37, -R3.reuse ;  /* 0x8000000325257220 */ /* 0x080fe40000410000 */
[C---:B------:R-:W-:Y:S02]  /*7b90*/  FFMA.FTZ R49, -R33.reuse, R126, -RZ ;  /* 0x0000007e21317223 */ /* 0x040fe400000109ff */
[----:B------:R-:W-:Y:S02]  /*7ba0*/  FFMA.FTZ R125, -R33, R48, R125 ;  /* 0x00000030217d7223 */ /* 0x000fe4000001017d */
[C---:B------:R-:W-:Y:S02]  /*7bb0*/  FFMA.FTZ R33, R38.reuse, R3, -R6 ;  /* 0x0000000326217223 */ /* 0x040fe40000010806 */
[----:B------:R-:W-:-:S02]  /*7bc0*/  FFMA.FTZ R6, R38, R5, R37 ;  /* 0x0000000526067223 */ /* 0x000fc40000010025 */
[----:B------:R-:W-:Y:S02]  /*7bd0*/  FADD.FTZ R8, R8, R33 ;  /* 0x0000002108087221 */ /* 0x000fe40000010000 */
[----:B------:R-:W-:Y:S02]  /*7be0*/  FADD.FTZ R6, -R7, R6 ;  /* 0x0000000607067221 */ /* 0x000fe40000010100 */
[----:B------:R-:W-:Y:S02]  /*7bf0*/  FMUL.FTZ R48, R164, UR45 ;  /* 0x0000002da4307c20 */ /* 0x000fe40008410000 */
[C---:B------:R-:W-:Y:S02]  /*7c00*/  FMUL.FTZ R7, R39.reuse, -R6 ;  /* 0x8000000627077220 */ /* 0x040fe40000410000 */
[-C--:B------:R-:W-:Y:S02]  /*7c10*/  FMUL.FTZ R39, R39, -R8.reuse ;  /* 0x8000000827277220 */ /* 0x080fe40000410000 */
[----:B------:R-:W-:-:S02]  /*7c20*/  FFMA.FTZ R7, R132, R8, -R7 ;  /* 0x0000000884077223 */ /* 0x000fc40000010807 */
[----:B------:R-:W-:Y:S02]  /*7c30*/  FFMA.FTZ R132, R132, R6, R39 ;  /* 0x0000000684847223 */ /* 0x000fe40000010027 */
[----:B------:R-:W-:Y:S02]  /*7c40*/  FADD.FTZ R33, R10, R7 ;  /* 0x000000070a217221 */ /* 0x000fe40000010000 */
[----:B------:R-:W-:Y:S02]  /*7c50*/  FADD.FTZ R7, -R9, R132 ;  /* 0x0000008409077221 */ /* 0x000fe40000010100 */
[----:B------:R-:W-:Y:S02]  /*7c60*/  FADD.FTZ R35, R189, R189 ;  /* 0x000000bdbd237221 */ /* 0x000fe40000010000 */
[C---:B------:R-:W-:Y:S02]  /*7c70*/  FMUL.FTZ R9, R133.reuse, -R7 ;  /* 0x8000000785097220 */ /* 0x040fe40000410000 */
[----:B------:R-:W-:-:S02]  /*7c80*/  FMUL.FTZ R133, R133, -R33 ;  /* 0x8000002185857220 */ /* 0x000fc40000410000 */
[----:B------:R-:W-:Y:S02]  /*7c90*/  FMUL.FTZ R126, R164, UR44 ;  /* 0x0000002ca47e7c20 */ /* 0x000fe40008410000 */
[C---:B------:R-:W-:Y:S02]  /*7ca0*/  FFMA.FTZ R10, R134.reuse, R7, R133 ;  /* 0x00000007860a7223 */ /* 0x040fe40000010085 */
[----:B------:R-:W-:Y:S02]  /*7cb0*/  FFMA.FTZ R9, R134, R33, -R9 ;  /* 0x0000002186097223 */ /* 0x000fe40000010809 */
[----:B------:R-:W-:Y:S02]  /*7cc0*/  FFMA.FTZ R37, R223, UR44, -R48 ;  /* 0x0000002cdf257c23 */ /* 0x000fe40008010830 */
[----:B------:R-:W-:Y:S02]  /*7cd0*/  FFMA.FTZ R128, R35, R51, R128 ;  /* 0x0000003323807223 */ /* 0x000fe40000010080 */
[----:B------:R-:W-:-:S02]  /*7ce0*/  FADD.FTZ R48, R188, R188 ;  /* 0x000000bcbc307221 */ /* 0x000fc40000010000 */
[----:B------:R-:W-:Y:S02]  /*7cf0*/  FFMA.FTZ R38, R223, UR45, R126 ;  /* 0x0000002ddf267c23 */ /* 0x000fe4000801007e */
[----:B------:R-:W-:Y:S02]  /*7d00*/  FADD.FTZ R10, -R11, R10 ;  /* 0x0000000a0b0a7221 */ /* 0x000fe40000010100 */
[----:B------:R-:W-:Y:S02]  /*7d10*/  FADD.FTZ R12, R12, R9 ;  /* 0x000000090c0c7221 */ /* 0x000fe40000010000 */
[----:B------:R-:W-:Y:S02]  /*7d20*/  FFMA.FTZ R128, R48, R45, R128 ;  /* 0x0000002d30807223 */ /* 0x000fe40000010080 */
[----:B------:R-:W-:Y:S02]  /*7d30*/  FADD.FTZ R127, R187, R187 ;  /* 0x000000bbbb7f7221 */ /* 0x000fe40000010000 */
[----:B------:R-:W-:-:S02]  /*7d40*/  FMUL.FTZ R37, R35, R37 ;  /* 0x0000002523257220 */ /* 0x000fc40000410000 */
[C---:B------:R-:W-:Y:S02]  /*7d50*/  FFMA.FTZ R38, -R35.reuse, R38, -RZ ;  /* 0x0000002623267223 */ /* 0x040fe400000109ff */
[----:B------:R-:W-:Y:S02]  /*7d60*/  FFMA.FTZ R125, -R35, R50, R125 ;  /* 0x00000032237d7223 */ /* 0x000fe4000001017d */
[C---:B------:R-:W-:Y:S02]  /*7d70*/  FMUL.FTZ R9, R135.reuse, -R10 ;  /* 0x8000000a87097220 */ /* 0x040fe40000410000 */
[C---:B------:R-:W-:Y:S02]  /*7d80*/  FMUL.FTZ R35, R224.reuse, UR45 ;  /* 0x0000002de0237c20 */ /* 0x040fe40008410000 */
[----:B------:R-:W-:Y:S02]  /*7d90*/  FMUL.FTZ R45, R224, UR44 ;  /* 0x0000002ce02d7c20 */ /* 0x000fe40008410000 */
[----:B------:R-:W-:-:S02]  /*7da0*/  FMUL.FTZ R135, R135, -R12 ;  /* 0x8000000c87877220 */ /* 0x000fc40000410000 */
[----:B------:R-:W-:Y:S02]  /*7db0*/  FFMA.FTZ R128, R127, R47, R128 ;  /* 0x0000002f7f807223 */ /* 0x000fe40000010080 */
[----:B------:R-:W-:Y:S02]  /*7dc0*/  FADD.FTZ R50, R186, R186 ;  /* 0x000000baba327221 */ /* 0x000fe40000010000 */
[----:B------:R-:W-:Y:S02]  /*7dd0*/  FFMA.FTZ R9, R136, R12, -R9 ;  /* 0x0000000c88097223 */ /* 0x000fe40000010809 */
[----:B------:R-:W-:Y:S02]  /*7de0*/  FMUL.FTZ R11, R226, UR45 ;  /* 0x0000002de20b7c20 */ /* 0x000fe40008410000 */
[C---:B------:R-:W-:Y:S02]  /*7df0*/  FFMA.FTZ R35, R228.reuse, UR44, -R35 ;  /* 0x0000002ce4237c23 */ /* 0x040fe40008010823 */
[----:B------:R-:W-:-:S02]  /*7e00*/  FFMA.FTZ R45, R228, UR45, R45 ;  /* 0x0000002de42d7c23 */ /* 0x000fc4000801002d */
[----:B------:R-:W-:Y:S02]  /*7e10*/  FFMA.FTZ R136, R136, R10, R135 ;  /* 0x0000000a88887223 */ /* 0x000fe40000010087 */
[----:B------:R-:W-:Y:S02]  /*7e20*/  FFMA.FTZ R34, -R129, R34, -RZ ;  /* 0x0000002281227223 */ /* 0x000fe400000109ff */
[----:B------:R-:W-:Y:S02]  /*7e30*/  FFMA.FTZ R129, R50, R41, R128 ;  /* 0x0000002932817223 */ /* 0x000fe40000010080 */
[----:B------:R-:W-:Y:S02]  /*7e40*/  FFMA.FTZ R41, R230, UR44, -R11 ;  /* 0x0000002ce6297c23 */ /* 0x000fe4000801080b */
[C---:B------:R-:W-:Y:S02]  /*7e50*/  FMUL.FTZ R39, R48.reuse, R35 ;  /* 0x0000002330277220 */ /* 0x040fe40000410000 */
[----:B------:R-:W-:-:S02]  /*7e60*/  FFMA.FTZ R45, -R48, R45, -RZ ;  /* 0x0000002d302d7223 */ /* 0x000fc400000109ff */
[----:B------:R-:W-:Y:S02]  /*7e70*/  FFMA.FTZ R125, -R48, R44, R125 ;  /* 0x0000002c307d7223 */ /* 0x000fe4000001017d */
[----:B------:R-:W-:Y:S02]  /*7e80*/  FADD.FTZ R11, -R13, R136 ;  /* 0x000000880d0b7221 */ /* 0x000fe40000010100 */
[C---:B------:R-:W-:Y:S02]  /*7e90*/  FMUL.FTZ R44, R225.reuse, UR45 ;  /* 0x0000002de12c7c20 */ /* 0x040fe40008410000 */
[----:B------:R-:W-:Y:S02]  /*7ea0*/  FMUL.FTZ R48, R225, UR44 ;  /* 0x0000002ce1307c20 */ /* 0x000fe40008410000 */
[----:B------:R-:W-:Y:S02]  /*7eb0*/  FADD.FTZ R9, R14, R9 ;  /* 0x000000090e097221 */ /* 0x000fe40000010000 */
[----:B------:R-:W-:-:S02]  /*7ec0*/  FMUL.FTZ R13, R137, -R11 ;  /* 0x8000000b890d7220 */ /* 0x000fc40000410000 */
[C---:B------:R-:W-:Y:S02]  /*7ed0*/  FFMA.FTZ R44, R229.reuse, UR44, -R44 ;  /* 0x0000002ce52c7c23 */ /* 0x040fe4000801082c */
[----:B------:R-:W-:Y:S02]  /*7ee0*/  FFMA.FTZ R48, R229, UR45, R48 ;  /* 0x0000002de5307c23 */ /* 0x000fe40008010030 */
[----:B------:R-:W-:Y:S02]  /*7ef0*/  FMUL.FTZ R137, R137, -R9 ;  /* 0x8000000989897220 */ /* 0x000fe40000410000 */
[C---:B------:R-:W-:Y:S01]  /*7f00*/  FMUL.FTZ R47, R127.reuse, R44 ;  /* 0x0000002c7f2f7220 */ /* 0x040fe20000410000 */
[----:B------:R-:W-:Y:S01]  /*7f10*/  SHF.L.U32 R44, R190, 0x5, RZ ;  /* 0x00000005be2c7819 */ /* 0x000fe200000006ff */
[C---:B------:R-:W-:Y:S02]  /*7f20*/  FFMA.FTZ R51, -R127.reuse, R48, -RZ ;  /* 0x000000307f337223 */ /* 0x040fe400000109ff */
[----:B------:R-:W-:Y:S01]  /*7f30*/  FFMA.FTZ R35, -R127, R46, R125 ;  /* 0x0000002e7f237223 */ /* 0x000fe2000001017d */
[----:B------:R-:W-:Y:S01]  /*7f40*/  LEA.HI.SX32 R44, R44, R44, 0x1b ;  /* 0x0000002c2c2c7211 */ /* 0x000fe200078fdaff */
        /* <DEDUP_REMOVED lines=17> */
[----:B------:R-:W-:Y:S01]  /*8060*/  FFMA.FTZ R35, -R50, R40, R35 ;  /* 0x0000002832237223 */ /* 0x000fe20000010123 */
[----:B------:R-:W-:Y:S01]  /*8070*/  MOV R40, UR7 ;  /* 0x0000000700287c02 */ /* 0x000fe20008000f00 */
[----:B------:R-:W-:-:S02]  /*8080*/  FMUL.FTZ R143, R143, -R20 ;  /* 0x800000148f8f7220 */ /* 0x000fc40000410000 */
[C---:B------:R-:W-:Y:S02]  /*8090*/  FFMA.FTZ R19, R144.reuse, R20, -R19 ;  /* 0x0000001490137223 */ /* 0x040fe40000010813 */
[----:B------:R-:W-:Y:S01]  /*80a0*/  FFMA.FTZ R144, R144, R18, R143 ;  /* 0x0000001290907223 */ /* 0x000fe2000001008f */
[----:B------:R-:W-:Y:S01]  /*80b0*/  @!P0 STS.128 [R40.X16+0x5c60], R120 ;  /* 0x005c607828008388 */ /* 0x000fe2000000cc00 */
[----:B------:R-:W-:Y:S02]  /*80c0*/  FADD.FTZ R19, R22, R19 ;  /* 0x0000001316137221 */ /* 0x000fe40000010000 */
[----:B------:R-:W-:Y:S01]  /*80d0*/  FADD.FTZ R213, -R167, R213 ;  /* 0x000000d5a7d57221 */ /* 0x000fe20000010100 */
[----:B------:R0:W-:Y:S01]  /*80e0*/  STS [R44.X4+0x2124], R61 ;  /* 0x0021243d2c007388 */ /* 0x0001e20000004800 */
[----:B------:R-:W-:Y:S02]  /*80f0*/  FADD.FTZ R212, -R168, R212 ;  /* 0x000000d4a8d47221 */ /* 0x000fe40000010100 */
[----:B------:R-:W-:Y:S01]  /*8100*/  FMUL.FTZ R41, R50, R41 ;  /* 0x0000002932297220 */ /* 0x000fe20000410000 */
[----:B------:R1:W-:Y:S01]  /*8110*/  STS [R44.X4+0x2128], R62 ;  /* 0x0021283e2c007388 */ /* 0x0003e20000004800 */
[----:B------:R-:W-:-:S02]  /*8120*/  FADD.FTZ R214, -R166, R214 ;  /* 0x000000d6a6d67221 */ /* 0x000fc40000010100 */
[----:B------:R-:W-:Y:S01]  /*8130*/  FADD.FTZ R215, -R163, R215 ;  /* 0x000000d7a3d77221 */ /* 0x000fe20000010100 */
[----:B------:R2:W-:Y:S01]  /*8140*/  STS [R44.X4+0x211c], R67 ;  /* 0x00211c432c007388 */ /* 0x0005e20000004800 */
[----:B------:R-:W-:Y:S02]  /*8150*/  FADD.FTZ R217, -R161, R217 ;  /* 0x000000d9a1d97221 */ /* 0x000fe40000010100 */
[----:B0-----:R-:W-:Y:S01]  /*8160*/  FADD.FTZ R61, -R21, R144 ;  /* 0x00000090153d7221 */ /* 0x001fe20000010100 */
[----:B------:R0:W-:Y:S01]  /*8170*/  STS [R44.X4+0x2150], R36 ;  /* 0x002150242c007388 */ /* 0x0001e20000004800 */
[C---:B------:R-:W-:Y:S02]  /*8180*/  FMUL.FTZ R21, R145.reuse, -R19 ;  /* 0x8000001391157220 */ /* 0x040fe40000410000 */
[-C--:B------:R-:W-:Y:S01]  /*8190*/  FMUL.FTZ R145, R145, -R61.reuse ;  /* 0x8000003d91917220 */ /* 0x080fe20000410000 */
[----:B------:R3:W-:Y:S01]  /*81a0*/  STS [R44.X4+0x2158], R37 ;  /* 0x002158252c007388 */ /* 0x0007e20000004800 */
[----:B-1----:R-:W-:-:S02]  /*81b0*/  FFMA.FTZ R62, R146, R61, R21 ;  /* 0x0000003d923e7223 */ /* 0x002fc40000010015 */
[----:B------:R-:W-:Y:S01]  /*81c0*/  FFMA.FTZ R145, R146, R19, -R145 ;  /* 0x0000001392917223 */ /* 0x000fe20000010891 */
[----:B------:R1:W-:Y:S01]  /*81d0*/  STS [R44.X4+0x215c], R38 ;  /* 0x00215c262c007388 */ /* 0x0003e20000004800 */
[----:B------:R-:W-:Y:S02]  /*81e0*/  FADD.FTZ R62, -R23, R62 ;  /* 0x0000003e173e7221 */ /* 0x000fe40000010100 */
[----:B------:R-:W-:Y:S01]  /*81f0*/  FADD.FTZ R24, R24, R145 ;  /* 0x0000009118187221 */ /* 0x000fe20000010000 */
[----:B------:R4:W-:Y:S01]  /*8200*/  STS [R44.X4+0x2160], R39 ;  /* 0x002160272c007388 */ /* 0x0009e20000004800 */
[C---:B------:R-:W-:Y:S02]  /*8210*/  FMUL.FTZ R21, R147.reuse, -R62 ;  /* 0x8000003e93157220 */ /* 0x040fe40000410000 */
[-C--:B------:R-:W-:Y:S01]  /*8220*/  FMUL.FTZ R147, R147, -R24.reuse ;  /* 0x8000001893937220 */ /* 0x080fe20000410000 */
[----:B------:R5:W-:Y:S01]  /*8230*/  STS [R44.X4+0x2170], R41 ;  /* 0x002170292c007388 */ /* 0x000be20000004800 */
[----:B------:R-:W-:-:S02]  /*8240*/  FFMA.FTZ R21, R148, R24, -R21 ;  /* 0x0000001894157223 */ /* 0x000fc40000010815 */
[----:B------:R-:W-:Y:S01]  /*8250*/  FFMA.FTZ R148, R148, R62, R147 ;  /* 0x0000003e94947223 */ /* 0x000fe20000010093 */
[----:B------:R1:W-:Y:S01]  /*8260*/  STS [R44.X4+0x2148], R42 ;  /* 0x0021482a2c007388 */ /* 0x0003e20000004800 */
[----:B------:R-:W-:Y:S02]  /*8270*/  FMUL.FTZ R22, R183, R24 ;  /* 0x00000018b7167220 */ /* 0x000fe40000410000 */
[----:B--2---:R-:W-:Y:S01]  /*8280*/  FADD.FTZ R67, -R25, R148 ;  /* 0x0000009419437221 */ /* 0x004fe20000010100 */
[----:B------:R2:W-:Y:S01]  /*8290*/  STS [R44.X4+0x2164], R45 ;  /* 0x0021642d2c007388 */ /* 0x0005e20000004800 */
[----:B------:R-:W-:Y:S02]  /*82a0*/  FADD.FTZ R21, R26, R21 ;  /* 0x000000151a157221 */ /* 0x000fe40000010000 */
[----:B------:R-:W-:Y:S01]  /*82b0*/  FMUL.FTZ R26, R184, R67 ;  /* 0x00000043b81a7220 */ /* 0x000fe20000410000 */
[----:B------:R2:W-:Y:S01]  /*82c0*/  STS [R44.X4+0x2168], R47 ;  /* 0x0021682f2c007388 */ /* 0x0005e20000004800 */
[----:B0-----:R-:W-:-:S02]  /*82d0*/  FMUL.FTZ R36, R183, R62 ;  /* 0x0000003eb7247220 */ /* 0x001fc40000410000 */
[----:B---3--:R-:W-:Y:S01]  /*82e0*/  FMUL.FTZ R37, R210, R22 ;  /* 0x00000016d2257220 */ /* 0x008fe20000410000 */
[----:B------:R-:W-:Y:S01]  /*82f0*/  STS [R44.X4+0x2154], R49 ;  /* 0x002154312c007388 */ /* 0x000fe20000004800 */
[----:B------:R-:W-:Y:S02]  /*8300*/  FMUL.FTZ R23, R184, R21 ;  /* 0x00000015b8177220 */ /* 0x000fe40000410000 */
[----:B------:R-:W-:Y:S01]  /*8310*/  FMUL.FTZ R25, R211, R26 ;  /* 0x0000001ad3197220 */ /* 0x000fe20000410000 */
[----:B------:R0:W-:Y:S01]  /*8320*/  STS [R44.X4+0x2178], R32 ;  /* 0x002178202c007388 */ /* 0x0001e20000004800 */
[-C--:B-1----:R-:W-:Y:S02]  /*8330*/  FFMA.FTZ R38, R213, R36.reuse, -R37 ;  /* 0x00000024d5267223 */ /* 0x082fe40000010825 */
[----:B------:R-:W-:Y:S01]  /*8340*/  FMUL.FTZ R37, R210, R36 ;  /* 0x00000024d2257220 */ /* 0x000fe20000410000 */
[----:B------:R1:W-:Y:S01]  /*8350*/  STS [R44.X4+0x216c], R51 ;  /* 0x00216c332c007388 */ /* 0x0003e20000004800 */
[----:B------:R-:W-:-:S02]  /*8360*/  FFMA.FTZ R36, R23, R212, R25 ;  /* 0x000000d417247223 */ /* 0x000fc40000010019 */
[----:B------:R-:W-:Y:S01]  /*8370*/  FMUL.FTZ R25, R182, R19 ;  /* 0x00000013b6197220 */ /* 0x000fe20000410000 */
[----:B------:R3:W-:Y:S01]  /*8380*/  STS [R44.X4+0x213c], R59 ;  /* 0x00213c3b2c007388 */ /* 0x0007e20000004800 */
[----:B----4-:R-:W-:Y:S02]  /*8390*/  FFMA.FTZ R39, R22, R213, R37 ;  /* 0x000000d516277223 */ /* 0x010fe40000010025 */
[----:B------:R-:W-:Y:S01]  /*83a0*/  FMUL.FTZ R37, R211, R23 ;  /* 0x00000017d3257220 */ /* 0x000fe20000410000 */
[----:B------:R4:W-:Y:S01]  /*83b0*/  STS [R44.X4+0x2120], R60 ;  /* 0x0021203c2c007388 */ /* 0x0009e20000004800 */
[----:B------:R-:W-:Y:S02]  /*83c0*/  FMUL.FTZ R40, R182, R61 ;  /* 0x0000003db6287220 */ /* 0x000fe40000410000 */
[----:B-----5:R-:W-:Y:S01]  /*83d0*/  FMUL.FTZ R41, R209, R25 ;  /* 0x00000019d1297220 */ /* 0x020fe20000410000 */
[----:B------:R-:W-:Y:S01]  /*83e0*/  STS [R44.X4+0x2104], R69 ;  /* 0x002104452c007388 */ /* 0x000fe20000004800 */
[----:B------:R-:W-:-:S02]  /*83f0*/  FADD.FTZ R36, RZ, R36 ;  /* 0x00000024ff247221 */ /* 0x000fc40000010000 */
[----:B------:R-:W-:Y:S01]  /*8400*/  FFMA.FTZ R37, R212, R26, -R37 ;  /* 0x0000001ad4257223 */ /* 0x000fe20000010825 */
[----:B------:R5:W-:Y:S01]  /*8410*/  STS [R44.X4+0x2114], R65 ;  /* 0x002114412c007388 */ /* 0x000be20000004800 */
[-C--:B------:R-:W-:Y:S02]  /*8420*/  FFMA.FTZ R42, R214, R40.reuse, -R41 ;  /* 0x00000028d62a7223 */ /* 0x080fe40000010829 */
[----:B------:R-:W-:Y:S01]  /*8430*/  FMUL.FTZ R40, R209, R40 ;  /* 0x00000028d1287220 */ /* 0x000fe20000410000 */
[----:B------:R0:W-:Y:S01]  /*8440*/  STS [R44.X4+0x2110], R64 ;  /* 0x002110402c007388 */ /* 0x0001e20000004800 */
[----:B------:R-:W-:Y:S02]  /*8450*/  FMUL.FTZ R41, R181, R18 ;  /* 0x00000012b5297220 */ /* 0x000fe40000410000 */
[----:B------:R-:W-:Y:S01]  /*8460*/  FADD.FTZ R36, R36, R39 ;  /* 0x0000002724247221 */ /* 0x000fe20000010000 */
[----:B------:R0:W-:Y:S01]  /*8470*/  STS [R44.X4+0x2118], R66 ;  /* 0x002118422c007388 */ /* 0x0001e20000004800 */
[----:B------:R-:W-:-:S02]  /*8480*/  FADD.FTZ R37, RZ, R37 ;  /* 0x00000025ff257221 */ /* 0x000fc40000010000 */
[----:B------:R-:W-:Y:S01]  /*8490*/  FMUL.FTZ R26, R181, R20 ;  /* 0x00000014b51a7220 */ /* 0x000fe20000410000 */
[----:B------:R0:W-:Y:S01]  /*84a0*/  STS [R44.X4+0x2100], R68 ;  /* 0x002100442c007388 */ /* 0x0001e20000004800 */
[----:B------:R-:W-:Y:S02]  /*84b0*/  FFMA.FTZ R39, R25, R214, R40 ;  /* 0x000000d619277223 */ /* 0x000fe40000010028 */
[C---:B------:R-:W-:Y:S01]  /*84c0*/  FMUL.FTZ R40, R208.reuse, R41 ;  /* 0x00000029d0287220 */ /* 0x040fe20000410000 */
[----:B------:R0:W-:Y:S01]  /*84d0*/  STS [R44.X4+0x2140], R52 ;  /* 0x002140342c007388 */ /* 0x0001e20000004800 */
[----:B------:R-:W-:Y:S02]  /*84e0*/  FADD.FTZ R37, R37, R38 ;  /* 0x0000002625257221 */ /* 0x000fe40000010000 */
[----:B------:R-:W-:Y:S01]  /*84f0*/  FMUL.FTZ R38, R208, R26 ;  /* 0x0000001ad0267220 */ /* 0x000fe20000410000 */
[----:B------:R0:W-:Y:S01]  /*8500*/  STS [R44.X4+0x212c], R63 ;  /* 0x00212c3f2c007388 */ /* 0x0001e20000004800 */
[----:B------:R-:W-:-:S02]  /*8510*/  FADD.FTZ R36, R36, R39 ;  /* 0x0000002724247221 */ /* 0x000fc40000010000 */
[----:B------:R-:W-:Y:S01]  /*8520*/  FFMA.FTZ R39, R26, R215, R40 ;  /* 0x000000d71a277223 */ /* 0x000fe20000010028 */
[----:B------:R-:W-:Y:S01]  /*8530*/  STS [R44.X4+0x2108], R70 ;  /* 0x002108462c007388 */ /* 0x000fe20000004800 */
[----:B------:R-:W-:Y:S02]  /*8540*/  FFMA.FTZ R41, R215, R41, -R38 ;  /* 0x00000029d7297223 */ /* 0x000fe40000010826 */
[----:B------:R-:W-:Y:S01]  /*8550*/  FADD.FTZ R39, R36, R39 ;  /* 0x0000002724277221 */ /* 0x000fe20000010000 */
[----:B------:R-:W-:Y:S01]  /*8560*/  STS [R44.X4+0x210c], R71 ;  /* 0x00210c472c007388 */ /* 0x000fe20000004800 */
[C---:B------:R-:W-:Y:S02]  /*8570*/  FMUL.FTZ R40, R180.reuse, R17 ;  /* 0x00000011b4287220 */ /* 0x040fe40000410000 */
[----:B------:R-:W-:Y:S01]  /*8580*/  FMUL.FTZ R38, R179, R16 ;  /* 0x00000010b3267220 */ /* 0x000fe20000410000 */
[----:B------:R-:W-:Y:S01]  /*8590*/  STS [R44.X4+0x2130], R56 ;  /* 0x002130382c007388 */ /* 0x000fe20000004800 */
[----:B------:R-:W-:-:S02]  /*85a0*/  FMUL.FTZ R36, R180, R15 ;  /* 0x0000000fb4247220 */ /* 0x000fc40000410000 */
[----:B------:R-:W-:Y:S01]  /*85b0*/  FADD.FTZ R42, R37, R42 ;  /* 0x0000002a252a7221 */ /* 0x000fe20000010000 */
[----:B------:R-:W-:Y:S01]  /*85c0*/  STS [R44.X4+0x2134], R57 ;  /* 0x002134392c007388 */ /* 0x000fe20000004800 */
[----:B------:R-:W-:Y:S02]  /*85d0*/  FADD.FTZ R37, -R162, R216 ;  /* 0x000000d8a2257221 */ /* 0x000fe40000010100 */
[----:B--2---:R-:W-:Y:S01]  /*85e0*/  FMUL.FTZ R45, R207, R40 ;  /* 0x00000028cf2d7220 */ /* 0x004fe20000410000 */
[----:B------:R-:W-:Y:S01]  /*85f0*/  STS [R44.X4+0x2138], R58 ;  /* 0x0021383a2c007388 */ /* 0x000fe20000004800 */
[----:B------:R-:W-:Y:S02]  /*8600*/  FMUL.FTZ R47, R179, R14 ;  /* 0x0000000eb32f7220 */ /* 0x000fe40000410000 */
[----:B------:R-:W-:Y:S01]  /*8610*/  FMUL.FTZ R48, R206, R38 ;  /* 0x00000026ce307220 */ /* 0x000fe20000410000 */
[----:B------:R-:W-:Y:S01]  /*8620*/  STS [R44.X4+0x2144], R53 ;  /* 0x002144352c007388 */ /* 0x000fe20000004800 */
[----:B------:R-:W-:-:S02]  /*8630*/  FMUL.FTZ R46, R207, R36 ;  /* 0x00000024cf2e7220 */ /* 0x000fc40000410000 */
[----:B0-----:R-:W-:Y:S01]  /*8640*/  FFMA.FTZ R32, R36, R37, R45 ;  /* 0x0000002524207223 */ /* 0x001fe2000001002d */
[----:B------:R-:W-:Y:S01]  /*8650*/  STS [R44.X4+0x214c], R55 ;  /* 0x00214c372c007388 */ /* 0x000fe20000004800 */
[-C--:B------:R-:W-:Y:S02]  /*8660*/  FFMA.FTZ R49, R217, R47.reuse, -R48 ;  /* 0x0000002fd9317223 */ /* 0x080fe40000010830 */
[----:B------:R-:W-:Y:S01]  /*8670*/  FFMA.FTZ R45, R37, R40, -R46 ;  /* 0x00000028252d7223 */ /* 0x000fe2000001082e */
[----:B------:R-:W-:Y:S01]  /*8680*/  STS [R44.X4+0x217c], R34 ;  /* 0x00217c222c007388 */ /* 0x000fe20000004800 */
[----:B------:R-:W-:Y:S02]  /*8690*/  FMUL.FTZ R47, R206, R47 ;  /* 0x0000002fce2f7220 */ /* 0x000fe40000410000 */
[----:B------:R-:W-:Y:S02]  /*86a0*/  FMUL.FTZ R46, R178, R11 ;  /* 0x0000000bb22e7220 */ /* 0x000fe40000410000 */
[----:B------:R-:W-:-:S02]  /*86b0*/  FADD.FTZ R42, R42, R41 ;  /* 0x000000292a2a7221 */ /* 0x000fc40000010000 */
[----:B------:R-:W-:Y:S02]  /*86c0*/  FADD.FTZ R39, R39, R32 ;  /* 0x0000002027277221 */ /* 0x000fe40000010000 */
[----:B------:R-:W-:Y:S02]  /*86d0*/  FFMA.FTZ R40, R38, R217, R47 ;  /* 0x000000d926287223 */ /* 0x000fe4000001002f */
[----:B------:R-:W-:Y:S02]  /*86e0*/  FMUL.FTZ R32, R178, R9 ;  /* 0x00000009b2207220 */ /* 0x000fe40000410000 */
[----:B------:R-:W-:Y:S02]  /*86f0*/  FADD.FTZ R41, -R160, R218 ;  /* 0x000000daa0297221 */ /* 0x000fe40000010100 */
[C---:B------:R-:W-:Y:S02]  /*8700*/  FMUL.FTZ R47, R205.reuse, R46 ;  /* 0x0000002ecd2f7220 */ /* 0x040fe40000410000 */
[----:B------:R-:W-:-:S02]  /*8710*/  FMUL.FTZ R48, R205, R32 ;  /* 0x00000020cd307220 */ /* 0x000fc40000410000 */
[----:B------:R-:W-:Y:S02]  /*8720*/  FADD.FTZ R42, R42, R45 ;  /* 0x0000002d2a2a7221 */ /* 0x000fe40000010000 */
[----:B------:R-:W-:Y:S02]  /*8730*/  FADD.FTZ R40, R39, R40 ;  /* 0x0000002827287221 */ /* 0x000fe40000010000 */
[----:B------:R-:W-:Y:S02]  /*8740*/  FFMA.FTZ R47, R32, R41, R47 ;  /* 0x00000029202f7223 */ /* 0x000fe4000001002f */
[----:B------:R-:W-:Y:S02]  /*8750*/  FMUL.FTZ R39, R177, R12 ;  /* 0x0000000cb1277220 */ /* 0x000fe40000410000 */
[----:B------:R-:W-:Y:S02]  /*8760*/  FMUL.FTZ R125, R226, UR44 ;  /* 0x0000002ce27d7c20 */ /* 0x000fe40008410000 */
[----:B------:R-:W-:-:S02]  /*8770*/  FFMA.FTZ R45, R41, R46, -R48 ;  /* 0x0000002e292d7223 */ /* 0x000fc40000010830 */
[----:B------:R-:W-:Y:S02]  /*8780*/  FADD.FTZ R42, R42, R49 ;  /* 0x000000312a2a7221 */ /* 0x000fe40000010000 */
[----:B------:R-:W-:Y:S02]  /*8790*/  FADD.FTZ R47, R40, R47 ;  /* 0x0000002f282f7221 */ /* 0x000fe40000010000 */
[----:B------:R-:W-:Y:S02]  /*87a0*/  FADD.FTZ R40, -R159, R219 ;  /* 0x000000db9f287221 */ /* 0x000fe40000010100 */
[----:B------:R-:W-:Y:S02]  /*87b0*/  FMUL.FTZ R49, R177, R10 ;  /* 0x0000000ab1317220 */ /* 0x000fe40000410000 */
[----:B------:R-:W-:Y:S02]  /*87c0*/  FMUL.FTZ R48, R204, R39 ;  /* 0x00000027cc307220 */ /* 0x000fe40000410000 */
[----:B------:R-:W-:-:S02]  /*87d0*/  FFMA.FTZ R125, R230, UR45, R125 ;  /* 0x0000002de67d7c23 */ /* 0x000fc4000801007d */
[----:B-1----:R-:W-:Y:S02]  /*87e0*/  FFMA.FTZ R51, R40, R49, -R48 ;  /* 0x0000003128337223 */ /* 0x002fe40000010830 */
[----:B------:R-:W-:Y:S02]  /*87f0*/  FFMA.FTZ R125, -R50, R125, -RZ ;  /* 0x0000007d327d7223 */ /* 0x000fe400000109ff */
[----:B------:R-:W-:Y:S02]  /*8800*/  FMUL.FTZ R49, R204, R49 ;  /* 0x00000031cc317220 */ /* 0x000fe40000410000 */
[----:B------:R-:W-:Y:S01]  /*8810*/  FMUL.FTZ R50, R176, R7 ;  /* 0x00000007b0327220 */ /* 0x000fe20000410000 */
[----:B------:R0:W-:Y:S01]  /*8820*/  STS [R44.X4+0x2174], R125 ;  /* 0x0021747d2c007388 */ /* 0x0001e20000004800 */
[----:B------:R-:W-:Y:S02]  /*8830*/  FADD.FTZ R46, R42, R45 ;  /* 0x0000002d2a2e7221 */ /* 0x000fe40000010000 */
[----:B------:R-:W-:-:S02]  /*8840*/  FFMA.FTZ R48, R39, R40, R49 ;  /* 0x0000002827307223 */ /* 0x000fc40000010031 */
[----:B------:R-:W-:Y:S02]  /*8850*/  FADD.FTZ R45, -R158, R220 ;  /* 0x000000dc9e2d7221 */ /* 0x000fe40000010100 */
[----:B------:R-:W-:Y:S02]  /*8860*/  FMUL.FTZ R42, R176, R33 ;  /* 0x00000021b02a7220 */ /* 0x000fe40000410000 */
[----:B------:R-:W-:Y:S02]  /*8870*/  FMUL.FTZ R49, R203, R50 ;  /* 0x00000032cb317220 */ /* 0x000fe40000410000 */
[----:B------:R-:W-:Y:S02]  /*8880*/  FADD.FTZ R47, R47, R48 ;  /* 0x000000302f2f7221 */ /* 0x000fe40000010000 */
[----:B---3--:R-:W-:Y:S02]  /*8890*/  FMUL.FTZ R59, R8, UR40 ;  /* 0x00000028083b7c20 */ /* 0x008fe40008410000 */
[----:B------:R-:W-:Y:S01]  /*88a0*/  FFMA.FTZ R48, R42, R45, R49 ;  /* 0x0000002d2a307223 */ /* 0x000fe20000010031 */
[----:B------:R-:W-:Y:S01]  /*88b0*/  MOV R49, UR30 ;  /* 0x0000001e00317c02 */ /* 0x000fe20008000f00 */
[----:B----4-:R-:W-:-:S02]  /*88c0*/  FMUL.FTZ R60, R33, UR40 ;  /* 0x00000028213c7c20 */ /* 0x010fc40008410000 */
[C---:B-----5:R-:W-:Y:S01]  /*88d0*/  FMUL.FTZ R65, R6.reuse, UR40 ;  /* 0x0000002806417c20 */ /* 0x060fe20008410000 */
[----:B------:R-:W-:Y:S01]  /*88e0*/  LEA R64, R49, -R190, 0x1 ;  /* 0x800000be31407211 */ /* 0x000fe200078e08ff */
[----:B------:R-:W-:Y:S02]  /*88f0*/  FFMA.FTZ R59, R6, UR39, -R59 ;  /* 0x00000027063b7c23 */ /* 0x000fe4000801083b */
[----:B------:R-:W-:Y:S01]  /*8900*/  FMUL.FTZ R127, R175, R6 ;  /* 0x00000006af7f7220 */ /* 0x000fe20000410000 */
[----:B------:R-:W-:Y:S01]  /*8910*/  ISETP.GE.AND P0, PT, R64, 0x1, PT ;  /* 0x000000014000780c */ /* 0x000fe20003f06270 */
[----:B------:R-:W-:Y:S02]  /*8920*/  FMUL.FTZ R69, R16, UR40 ;  /* 0x0000002810457c20 */ /* 0x000fe40008410000 */
[----:B------:R-:W-:Y:S02]  /*8930*/  FMUL.FTZ R6, R15, UR40 ;  /* 0x000000280f067c20 */ /* 0x000fe40008410000 */
[----:B------:R-:W-:-:S02]  /*8940*/  FFMA.FTZ R60, R7, UR39, -R60 ;  /* 0x00000027073c7c23 */ /* 0x000fc4000801083c */
[----:B------:R-:W-:Y:S02]  /*8950*/  FMUL.FTZ R66, R7, UR40 ;  /* 0x0000002807427c20 */ /* 0x000fe40008410000 */
[----:B------:R-:W-:Y:S02]  /*8960*/  FADD.FTZ R121, R47, R48 ;  /* 0x000000302f797221 */ /* 0x000fe40000010000 */
[C---:B------:R-:W-:Y:S02]  /*8970*/  FFMA.FTZ R69, R14.reuse, UR39, -R69 ;  /* 0x000000270e457c23 */ /* 0x040fe40008010845 */
[----:B------:R-:W-:Y:S02]  /*8980*/  FMUL.FTZ R7, R14, UR40 ;  /* 0x000000280e077c20 */ /* 0x000fe40008410000 */
[----:B------:R-:W-:Y:S02]  /*8990*/  FMUL.FTZ R47, R124, UR40 ;  /* 0x000000287c2f7c20 */ /* 0x000fe40008410000 */
[----:B------:R-:W-:-:S02]  /*89a0*/  FMUL.FTZ R68, R9, UR40 ;  /* 0x0000002809447c20 */ /* 0x000fc40008410000 */
[C---:B------:R-:W-:Y:S02]  /*89b0*/  FFMA.FTZ R14, R17.reuse, UR39, -R6 ;  /* 0x00000027110e7c23 */ /* 0x040fe40008010806 */
[----:B------:R-:W-:Y:S02]  /*89c0*/  FMUL.FTZ R122, R17, UR40 ;  /* 0x00000028117a7c20 */ /* 0x000fe40008410000 */
[----:B------:R-:W-:Y:S02]  /*89d0*/  FMUL.FTZ R17, R20, UR40 ;  /* 0x0000002814117c20 */ /* 0x000fe40008410000 */
[----:B------:R-:W-:Y:S02]  /*89e0*/  FMUL.FTZ R52, R203, R42 ;  /* 0x0000002acb347220 */ /* 0x000fe40000410000 */
[----:B------:R-:W-:Y:S02]  /*89f0*/  FMUL.FTZ R6, R19, UR40 ;  /* 0x0000002813067c20 */ /* 0x000fe40008410000 */
[----:B------:R-:W-:-:S02]  /*8a00*/  FADD.FTZ R13, R129, R54 ;  /* 0x00000036810d7221 */ /* 0x000fc40000010000 */
[----:B------:R-:W-:Y:S02]  /*8a10*/  FMUL.FTZ R63, R12, UR40 ;  /* 0x000000280c3f7c20 */ /* 0x000fe40008410000 */
[----:B------:R-:W-:Y:S02]  /*8a20*/  FFMA.FTZ R54, R196, UR39, -R47 ;  /* 0x00000027c4367c23 */ /* 0x000fe4000801082f */
[----:B0-----:R-:W-:Y:S02]  /*8a30*/  FMUL.FTZ R44, R193, UR40 ;  /* 0x00000028c12c7c20 */ /* 0x001fe40008410000 */
[C---:B------:R-:W-:Y:S02]  /*8a40*/  FFMA.FTZ R68, R11.reuse, UR39, -R68 ;  /* 0x000000270b447c23 */ /* 0x040fe40008010844 */
[----:B------:R-:W-:Y:S02]  /*8a50*/  FMUL.FTZ R120, R11, UR40 ;  /* 0x000000280b787c20 */ /* 0x000fe40008410000 */
[----:B------:R-:W-:-:S02]  /*8a60*/  FFMA.FTZ R70, R16, UR39, R7 ;  /* 0x0000002710467c23 */ /* 0x000fc40008010007 */
[----:B------:R-:W-:Y:S02]  /*8a70*/  FMUL.FTZ R47, R192, UR40 ;  /* 0x00000028c02f7c20 */ /* 0x000fe40008410000 */
[C---:B------:R-:W-:Y:S02]  /*8a80*/  FFMA.FTZ R17, R18.reuse, UR39, -R17 ;  /* 0x0000002712117c23 */ /* 0x040fe40008010811 */
[----:B------:R-:W-:Y:S02]  /*8a90*/  FMUL.FTZ R11, R18, UR40 ;  /* 0x00000028120b7c20 */ /* 0x000fe40008410000 */
[----:B------:R-:W-:Y:S02]  /*8aa0*/  FMUL.FTZ R7, R24, UR40 ;  /* 0x0000002818077c20 */ /* 0x000fe40008410000 */
[----:B------:R-:W-:Y:S02]  /*8ab0*/  FFMA.FTZ R123, R45, R50, -R52 ;  /* 0x000000322d7b7223 */ /* 0x000fe40000010834 */
[----:B------:R-:W-:-:S02]  /*8ac0*/  FADD.FTZ R46, R46, R51 ;  /* 0x000000332e2e7221 */ /* 0x000fc40000010000 */
[----:B------:R-:W-:Y:S02]  /*8ad0*/  FMUL.FTZ R48, R31, UR40 ;  /* 0x000000281f307c20 */ /* 0x000fe40008410000 */
[----:B------:R-:W-:Y:S02]  /*8ae0*/  FFMA.FTZ R58, R8, UR39, R65 ;  /* 0x00000027083a7c23 */ /* 0x000fe40008010041 */
[----:B------:R-:W-:Y:S02]  /*8af0*/  FFMA.FTZ R18, R61, UR39, -R6 ;  /* 0x000000273d127c23 */ /* 0x000fe40008010806 */
[----:B------:R-:W-:Y:S02]  /*8b00*/  FMUL.FTZ R49, R28, UR40 ;  /* 0x000000281c317c20 */ /* 0x000fe40008410000 */
[----:B------:R-:W-:Y:S02]  /*8b10*/  FMUL.FTZ R51, R4, UR40 ;  /* 0x0000002804337c20 */ /* 0x000fe40008410000 */
[----:B------:R-:W-:-:S02]  /*8b20*/  FMUL.FTZ R52, R5, UR40 ;  /* 0x0000002805347c20 */ /* 0x000fc40008410000 */
[C---:B------:R-:W-:Y:S02]  /*8b30*/  FFMA.FTZ R63, R10.reuse, UR39, -R63 ;  /* 0x000000270a3f7c23 */ /* 0x040fe4000801083f */
[----:B------:R-:W-:Y:S02]  /*8b40*/  FMUL.FTZ R65, R10, UR40 ;  /* 0x000000280a417c20 */ /* 0x000fe40008410000 */
[----:B------:R-:W-:Y:S02]  /*8b50*/  FMUL.FTZ R6, R21, UR40 ;  /* 0x0000002815067c20 */ /* 0x000fe40008410000 */
[----:B------:R-:W-:Y:S02]  /*8b60*/  FFMA.FTZ R55, R27, UR39, -R44 ;  /* 0x000000271b377c23 */ /* 0x000fe4000801082c */
[----:B------:R-:W-:Y:S02]  /*8b70*/  FMUL.FTZ R10, R61, UR40 ;  /* 0x000000283d0a7c20 */ /* 0x000fe40008410000 */
[----:B------:R-:W-:-:S02]  /*8b80*/  FFMA.FTZ R44, R28, UR39, R47 ;  /* 0x000000271c2c7c23 */ /* 0x000fc4000801002f */
[C---:B------:R-:W-:Y:S02]  /*8b90*/  FFMA.FTZ R61, R62.reuse, UR39, -R7 ;  /* 0x000000273e3d7c23 */ /* 0x040fe40008010807 */
[----:B------:R-:W-:Y:S02]  /*8ba0*/  FFMA.FTZ R47, R43, UR39, -R48 ;  /* 0x000000272b2f7c23 */ /* 0x000fe40008010830 */
[----:B------:R-:W-:Y:S02]  /*8bb0*/  FMUL.FTZ R7, R62, UR40 ;  /* 0x000000283e077c20 */ /* 0x000fe40008410000 */
[----:B------:R-:W-:Y:S02]  /*8bc0*/  FADD.FTZ R123, R46, R123 ;  /* 0x0000007b2e7b7221 */ /* 0x000fe40000010000 */
[----:B------:R-:W-:Y:S02]  /*8bd0*/  FFMA.FTZ R56, R192, UR39, -R49 ;  /* 0x00000027c0387c23 */ /* 0x000fe40008010831 */
[----:B------:R-:W-:-:S02]  /*8be0*/  FMUL.FTZ R50, R3, UR40 ;  /* 0x0000002803327c20 */ /* 0x000fc40008410000 */
[----:B------:R-:W-:Y:S02]  /*8bf0*/  FFMA.FTZ R48, R0, UR39, R51 ;  /* 0x0000002700307c23 */ /* 0x000fe40008010033 */
[----:B------:R-:W-:Y:S02]  /*8c00*/  FFMA.FTZ R57, R3, UR39, R52 ;  /* 0x0000002703397c23 */ /* 0x000fe40008010034 */
        /* <DEDUP_REMOVED lines=8> */
[----:B------:R-:W-:Y:S02]  /*8c90*/  FFMA.FTZ R50, R5, UR39, -R50 ;  /* 0x0000002705327c23 */ /* 0x000fe40008010832 */
[----:B------:R-:W-:-:S02]  /*8ca0*/  FADD.FTZ R221, -R157, R221 ;  /* 0x000000dd9ddd7221 */ /* 0x000fc40000010100 */
[----:B------:R-:W-:Y:S02]  /*8cb0*/  FADD.FTZ R222, -R156, R222 ;  /* 0x000000de9cde7221 */ /* 0x000fe40000010100 */
[----:B------:R-:W-:Y:S02]  /*8cc0*/  FFMA.FTZ R53, R124, UR39, R53 ;  /* 0x000000277c357c23 */ /* 0x000fe40008010035 */
[----:B------:R-:W-:Y:S02]  /*8cd0*/  FFMA.FTZ R34, R193, UR39, R34 ;  /* 0x00000027c1227c23 */ /* 0x000fe40008010022 */
[----:B------:R-:W-:Y:S02]  /*8ce0*/  FFMA.FTZ R46, R31, UR39, R46 ;  /* 0x000000271f2e7c23 */ /* 0x000fe4000801002e */
[----:B------:R-:W-:Y:S02]  /*8cf0*/  FFMA.FTZ R49, R4, UR39, -R49 ;  /* 0x0000002704317c23 */ /* 0x000fe40008010831 */
[----:B------:R-:W-:-:S02]  /*8d00*/  FMUL.FTZ R5, R174, R5 ;  /* 0x00000005ae057220 */ /* 0x000fc40000410000 */
        /* <DEDUP_REMOVED lines=44> */
.L_x_6591:
[----:B------:R-:W-:Y:S05]  /*8fd0*/  BSYNC B0 ;  /* 0x0000000000007941 */ /* 0x000fea0003800000 */
.L_x_6590:
[-C--:B------:R-:W-:Y:S01]  /*8fe0*/  FFMA.FTZ R130, R221, R127.reuse, -R130 ;  /* 0x0000007fdd827223 */ /* 0x080fe20000010882 */
[----:B------:R-:W-:Y:S01]  /*8ff0*/  ULDC.64 UR34, c[0x0][0x2b8] ;  /* 0x0000ae0000227ab9 */ /* 0x000fe20000000a00 */
[----:B------:R-:W-:Y:S01]  /*9000*/  FMUL.FTZ R127, R202, R127 ;  /* 0x0000007fca7f7220 */ /* 0x000fe20000410000 */
[----:B------:R-:W-:Y:S01]  /*9010*/  USHF.R.U32.HI UR30, URZ, 0x1, UR35 ;  /* 0x000000013f1e7899 */ /* 0x000fe20008011623 */
[----:B0-----:R-:W-:Y:S01]  /*9020*/  FFMA.FTZ R10, R222, R5, -R125 ;  /* 0x00000005de0a7223 */ /* 0x001fe2000001087d */
[----:B------:R-:W-:Y:S01]  /*9030*/  USHF.R.U64 UR34, UR34, 0x1, UR35 ;  /* 0x0000000122227899 */ /* 0x000fe20008001223 */
[----:B------:R-:W-:Y:S01]  /*9040*/  FFMA.FTZ R6, R52, R221, R127 ;  /* 0x000000dd34067223 */ /* 0x000fe2000001007f */
[----:B------:R-:W-:Y:S01]  /*9050*/  UIMAD UR39, UR30, UR37, URZ ;  /* 0x000000251e2772a4 */ /* 0x000fe2000f8e023f */
[----:B------:R-:W-:Y:S01]  /*9060*/  FMUL.FTZ R5, R165, R5 ;  /* 0x00000005a5057220 */ /* 0x000fe20000410000 */
[----:B------:R-:W-:Y:S01]  /*9070*/  UIMAD.WIDE.U32 UR30, UR34, UR37, URZ ;  /* 0x00000025221e72a5 */ /* 0x000fe2000f8e003f */
[----:B------:R-:W-:Y:S01]  /*9080*/  FADD.FTZ R6, R121, R6 ;  /* 0x0000000679067221 */ /* 0x000fe20000010000 */
[----:B------:R-:W-:Y:S01]  /*9090*/  UIMAD UR39, UR36, UR34, UR39 ;  /* 0x00000022242772a4 */ /* 0x000fe2000f8e0227 */
[----:B------:R-:W-:Y:S01]  /*90a0*/  FFMA.FTZ R5, R51, R222, R5 ;  /* 0x000000de33057223 */ /* 0x000fe20000010005 */
[----:B------:R-:W-:Y:S01]  /*90b0*/  ULDC UR40, c[0x0][0x174] ;  /* 0x00005d0000287ab9 */ /* 0x000fe20000000800 */
[----:B------:R-:W-:Y:S01]  /*90c0*/  FADD.FTZ R121, R35, -R2 ;  /* 0x8000000223797221 */ /* 0x000fe20000010000 */
[----:B------:R-:W-:Y:S01]  /*90d0*/  ULDC.64 UR34, c[0x0][0x2c0] ;  /* 0x0000b00000227ab9 */ /* 0x000fe20000000a00 */
[----:B------:R-:W-:Y:S01]  /*90e0*/  FMUL.FTZ R2, R173, R0 ;  /* 0x00000000ad027220 */ /* 0x000fe20000410000 */
[----:B------:R-:W-:Y:S01]  /*90f0*/  UIADD3 UR31, UR31, UR39, URZ ;  /* 0x000000271f1f7290 */ /* 0x000fe2000fffe03f */
[----:B------:R-:W-:Y:S01]  /*9100*/  FADD.FTZ R5, R6, R5 ;  /* 0x0000000506057221 */ /* 0x000fe20000010000 */
[----:B------:R-:W-:Y:S01]  /*9110*/  UIMAD UR39, UR38, UR34, URZ ;  /* 0x00000022262772a4 */ /* 0x000fe2000f8e023f */
[----:B------:R-:W-:Y:S01]  /*9120*/  FADD.FTZ R123, R123, R130 ;  /* 0x000000827b7b7221 */ /* 0x000fe20000010000 */
[----:B------:R-:W-:Y:S01]  /*9130*/  UIMAD.WIDE.U32 UR30, UR20, UR34, UR30 ;  /* 0x00000022141e72a5 */ /* 0x000fe2000f8e001e */
[----:B------:R-:W-:Y:S01]  /*9140*/  FADD.FTZ R223, -R155, R223 ;  /* 0x000000df9bdf7221 */ /* 0x000fe20000010100 */
        /* <DEDUP_REMOVED lines=8> */
[----:B------:R-:W-:Y:S01]  /*91d0*/  ULEA UR34, UP0, UR30, UR34, 0x3 ;  /* 0x000000221e227291 */ /* 0x000fe2000f80183f */
[----:B------:R-:W-:Y:S01]  /*91e0*/  FFMA.FTZ R7, R223, R4, -R6 ;  /* 0x00000004df077223 */ /* 0x000fe20000010806 */
[----:B------:R-:W-:Y:S01]  /*91f0*/  UIADD3 UR31, UR6, -UR40, URZ ;  /* 0x80000028061f7290 */ /* 0x000fe2000fffe03f */
[----:B------:R-:W-:Y:S01]  /*9200*/  FADD.FTZ R228, -R154, R228 ;  /* 0x000000e49ae47221 */ /* 0x000fe20000010100 */
[----:B------:R-:W-:Y:S01]  /*9210*/  ULEA.HI.X UR35, UR30, UR35, UR39, 0x3, UP0 ;  /* 0x000000231e237291 */ /* 0x000fe200080f1c27 */
[----:B------:R-:W-:Y:S01]  /*9220*/  FMUL.FTZ R43, R172, R43 ;  /* 0x0000002bac2b7220 */ /* 0x000fe20000410000 */
[----:B------:R-:W-:Y:S01]  /*9230*/  UIMAD UR30, UR31, -0x800, URZ ;  /* 0xfffff8001f1e78a4 */ /* 0x000fe2000f8e023f */
[----:B------:R-:W-:Y:S01]  /*9240*/  FMUL.FTZ R35, R224, R11 ;  /* 0x0000000be0237220 */ /* 0x000fe20000410000 */
[----:B------:R-:W-:Y:S01]  /*9250*/  ISETP.GE.AND P1, PT, R64, 0x81, PT ;  /* 0x000000814000780c */ /* 0x000fe20003f26270 */
[----:B------:R-:W-:Y:S01]  /*9260*/  FADD.FTZ R7, R10, R7 ;  /* 0x000000070a077221 */ /* 0x000fe20000010000 */
[----:B------:R-:W-:Y:S01]  /*9270*/  ISETP.GE.AND P2, PT, R64, 0xc1, PT ;  /* 0x000000c14000780c */ /* 0x000fe20003f46270 */
[----:B------:R-:W-:Y:S01]  /*9280*/  FMUL.FTZ R10, R171, R28 ;  /* 0x0000001cab0a7220 */ /* 0x000fe20000410000 */
[----:B------:R-:W-:Y:S01]  /*9290*/  IADD3 R127, R190, 0xc0, RZ ;  /* 0x000000c0be7f7810 */ /* 0x000fe20007ffe0ff */
[----:B------:R-:W-:-:S02]  /*92a0*/  FFMA.FTZ R130, R228, R43, -R35 ;  /* 0x0000002be4827223 */ /* 0x000fc40000010823 */
[----:B------:R-:W-:Y:S02]  /*92b0*/  FADD.FTZ R229, -R153, R229 ;  /* 0x000000e599e57221 */ /* 0x000fe40000010100 */
[----:B------:R-:W-:Y:S02]  /*92c0*/  FMUL.FTZ R192, R171, R192 ;  /* 0x000000c0abc07220 */ /* 0x000fe40000410000 */
[----:B------:R-:W-:Y:S02]  /*92d0*/  FMUL.FTZ R35, R225, R10 ;  /* 0x0000000ae1237220 */ /* 0x000fe40000410000 */
[----:B------:R-:W-:Y:S02]  /*92e0*/  FADD.FTZ R7, R7, R130 ;  /* 0x0000008207077221 */ /* 0x000fe40000010000 */
[----:B------:R-:W-:Y:S02]  /*92f0*/  FFMA.FTZ R130, R229, R192, -R35 ;  /* 0x000000c0e5827223 */ /* 0x000fe40000010823 */
[----:B------:R-:W-:-:S02]  /*9300*/  FMUL.FTZ R35, R170, R193 ;  /* 0x000000c1aa237220 */ /* 0x000fc40000410000 */
[----:B------:R-:W-:Y:S02]  /*9310*/  FADD.FTZ R230, -R152, R230 ;  /* 0x000000e698e67221 */ /* 0x000fe40000010100 */
[----:B------:R-:W-:Y:S02]  /*9320*/  FMUL.FTZ R27, R170, R27 ;  /* 0x0000001baa1b7220 */ /* 0x000fe40000410000 */
[----:B------:R-:W-:Y:S02]  /*9330*/  FMUL.FTZ R123, R226, R35 ;  /* 0x00000023e27b7220 */ /* 0x000fe40000410000 */
[----:B------:R-:W-:Y:S02]  /*9340*/  FADD.FTZ R7, R7, R130 ;  /* 0x0000008207077221 */ /* 0x000fe40000010000 */
[----:B------:R-:W-:Y:S02]  /*9350*/  FFMA.FTZ R132, R230, R27, -R123 ;  /* 0x0000001be6847223 */ /* 0x000fe4000001087b */
[----:B------:R-:W-:-:S02]  /*9360*/  FMUL.FTZ R4, R164, R4 ;  /* 0x00000004a4047220 */ /* 0x000fc40000410000 */
[----:B------:R-:W-:Y:S01]  /*9370*/  FADD.FTZ R132, R7, R132 ;  /* 0x0000008407847221 */ /* 0x000fe20000010000 */
[----:B------:R-:W-:Y:S01]  /*9380*/  IADD3 R7, R190, 0x40, RZ ;  /* 0x00000040be077810 */ /* 0x000fe20007ffe0ff */
[----:B------:R-:W-:Y:S02]  /*9390*/  FFMA.FTZ R4, R2, R223, R4 ;  /* 0x000000df02047223 */ /* 0x000fe40000010004 */
[----:B------:R-:W-:Y:S01]  /*93a0*/  FMUL.FTZ R43, R224, R43 ;  /* 0x0000002be02b7220 */ /* 0x000fe20000410000 */
[----:B------:R-:W-:Y:S01]  /*93b0*/  LEA.HI.SX32 R7, R7, R190, 0x1b ;  /* 0x000000be07077211 */ /* 0x000fe200078fdaff */
[----:B------:R-:W-:Y:S01]  /*93c0*/  FADD.FTZ R5, R5, R4 ;  /* 0x0000000405057221 */ /* 0x000fe20000010000 */
[C---:B------:R-:W-:Y:S01]  /*93d0*/  LEA R4, P0, R190.reuse, UR34, 0x2 ;  /* 0x00000022be047c11 */ /* 0x040fe2000f8010ff */
[----:B------:R-:W-:Y:S01]  /*93e0*/  FFMA.FTZ R6, R11, R228, R43 ;  /* 0x000000e40b067223 */ /* 0x000fe2000001002b */
[----:B------:R-:W-:Y:S01]  /*93f0*/  MOV R43, UR30 ;  /* 0x0000001e002b7c02 */ /* 0x000fe20008000f00 */
[----:B------:R-:W-:Y:S01]  /*9400*/  FMUL.FTZ R192, R225, R192 ;  /* 0x000000c0e1c07220 */ /* 0x000fe20000410000 */
[----:B------:R-:W0:Y:S01]  /*9410*/  LDS R7, [R7.X4+0x2200] ;  /* 0x0022000007077984 */ /* 0x000e220000004800 */
[----:B------:R-:W-:Y:S01]  /*9420*/  FADD.FTZ R6, R5, R6 ;  /* 0x0000000605067221 */ /* 0x000fe20000010000 */
[----:B------:R-:W-:Y:S01]  /*9430*/  LEA.HI.X R5, R190, UR35, RZ, 0x2, P0 ;  /* 0x00000023be057c11 */ /* 0x000fe200080f14ff */
[----:B------:R-:W-:Y:S01]  /*9440*/  USHF.L.U32 UR34, UR8, 0x2, URZ ;  /* 0x0000000208227899 */ /* 0x000fe2000800063f */
[----:B------:R-:W-:Y:S01]  /*9450*/  ISETP.GE.AND P0, PT, R64, 0x41, PT ;  /* 0x000000414000780c */ /* 0x000fe20003f06270 */
[----:B------:R-:W-:Y:S01]  /*9460*/  USHF.L.U64.HI UR35, UR8, 0x2, UR9 ;  /* 0x0000000208237899 */ /* 0x000fe20008010209 */
[----:B------:R-:W-:Y:S01]  /*9470*/  FMUL.FTZ R196, R169, R196 ;  /* 0x000000c4a9c47220 */ /* 0x000fe20000410000 */
[----:B------:R-:W-:Y:S01]  /*9480*/  ULDC.64 UR30, c[0x0][0x2d0] ;  /* 0x0000b400001e7ab9 */ /* 0x000fe20000000a00 */
[----:B------:R-:W-:Y:S01]  /*9490*/  IMAD.WIDE R4, R43, 0x4, R4 ;  /* 0x000000042b047825 */ /* 0x000fe200078e0204 */
[----:B------:R-:W-:Y:S01]  /*94a0*/  MOV R125, UR34 ;  /* 0x00000022007d7c02 */ /* 0x000fe20008000f00 */
[----:B------:R-:W-:-:S02]  /*94b0*/  UIMAD UR30, UR35, UR30, URZ ;  /* 0x0000001e231e72a4 */ /* 0x000fc4000f8e023f */
[----:B------:R-:W-:Y:S02]  /*94c0*/  FFMA.FTZ R43, R10, R229, R192 ;  /* 0x000000e50a2b7223 */ /* 0x000fe400000100c0 */
[----:B------:R-:W-:Y:S01]  /*94d0*/  UIMAD UR30, UR34, UR31, UR30 ;  /* 0x0000001f221e72a4 */ /* 0x000fe2000f8e021e */
[----:B------:R-:W-:Y:S01]  /*94e0*/  IMAD.WIDE.U32 R4, R125, c[0x0][0x2d0], R4 ;  /* 0x0000b4007d047a25 */ /* 0x000fe200078e0004 */
[----:B------:R-:W-:-:S03]  /*94f0*/  IADD3 R125, R190, 0x80, RZ ;  /* 0x00000080be7d7810 */ /* 0x000fc60007ffe0ff */
[----:B------:R-:W-:Y:S01]  /*9500*/  FADD.FTZ R6, R6, R43 ;  /* 0x0000002b06067221 */ /* 0x000fe20000010000 */
[----:B------:R-:W-:Y:S01]  /*9510*/  IADD3 R5, R5, UR30, RZ ;  /* 0x0000001e05057c10 */ /* 0x000fe2000fffe0ff */
[----:B------:R-:W-:Y:S01]  /*9520*/  FMUL.FTZ R43, R226, R27 ;  /* 0x0000001be22b7220 */ /* 0x000fe20000410000 */
[----:B------:R-:W-:Y:S01]  /*9530*/  LEA.HI.SX32 R125, R125, R190, 0x1b ;  /* 0x000000be7d7d7211 */ /* 0x000fe200078fdaff */
[----:B------:R-:W-:Y:S02]  /*9540*/  FADD.FTZ R27, -R149, R30 ;  /* 0x0000001e951b7221 */ /* 0x000fe40000010100 */
[----:B------:R-:W-:Y:S02]  /*9550*/  FMUL.FTZ R30, R169, R124 ;  /* 0x0000007ca91e7220 */ /* 0x000fe40000410000 */
[----:B------:R-:W-:Y:S02]  /*9560*/  FFMA.FTZ R43, R35, R230, R43 ;  /* 0x000000e6232b7223 */ /* 0x000fe4000001002b */
[----:B------:R-:W-:-:S02]  /*9570*/  FMUL.FTZ R123, R29, R30 ;  /* 0x0000001e1d7b7220 */ /* 0x000fc40000410000 */
[----:B------:R-:W-:Y:S02]  /*9580*/  FADD.FTZ R43, R6, R43 ;  /* 0x0000002b062b7221 */ /* 0x000fe40000010000 */
[-C--:B------:R-:W-:Y:S02]  /*9590*/  FFMA.FTZ R123, R27, R196.reuse, -R123 ;  /* 0x000000c41b7b7223 */ /* 0x080fe4000001087b */
[----:B------:R-:W-:Y:S02]  /*95a0*/  FMUL.FTZ R196, R29, R196 ;  /* 0x000000c41dc47220 */ /* 0x000fe40000410000 */
[----:B------:R-:W-:Y:S02]  /*95b0*/  FADD.FTZ R123, R132, R123 ;  /* 0x0000007b847b7221 */ /* 0x000fe40000010000 */
[----:B------:R-:W-:-:S04]  /*95c0*/  FFMA.FTZ R196, R30, R27, R196 ;  /* 0x0000001b1ec47223 */ /* 0x000fc800000100c4 */
[----:B------:R-:W-:Y:S01]  /*95d0*/  FADD.FTZ R43, R43, R196 ;  /* 0x000000c42b2b7221 */ /* 0x000fe20000010000 */
[----:B------:R-:W-:Y:S05]  /*95e0*/  @!P0 BRA `(.L_x_6593) ;  /* 0x0000001000008947 */ /* 0x000fea0003800000 */
[----:B0-----:R0:W-:Y:S02]  /*95f0*/  RED.E.ADD.F32.FTZ.RN.STRONG.GPU [R4.64+-0x1f00], R7 ;  /* 0xffe100070400798e */ /* 0x0011e4000c10e7a0 */
.L_x_6593:
[----:B0-----:R-:W-:Y:S05]  /*9600*/  BSYNC B0 ;  /* 0x0000000000007941 */ /* 0x001fea0003800000 */
.L_x_6592:
[----:B------:R-:W0:Y:S01]  /*9610*/  LDS R125, [R125.X4+0x2300] ;  /* 0x002300007d7d7984 */ /* 0x000e220000004800 */
[----:B------:R-:W-:Y:S01]  /*9620*/  BSSY B0, `(.L_x_6594) ;  /* 0x0000004000007945 */ /* 0x000fe20003800000 */
[----:B------:R-:W-:Y:S01]  /*9630*/  LEA.HI.SX32 R127, R127, R190, 0x1b ;  /* 0x000000be7f7f7211 */ /* 0x000fe200078fdaff */
[----:B------:R-:W-:Y:S05]  /*9640*/  @!P1 BRA `(.L_x_6595) ;  /* 0x0000001000009947 */ /* 0x000fea0003800000 */
[----:B0-----:R0:W-:Y:S02]  /*9650*/  RED.E.ADD.F32.FTZ.RN.STRONG.GPU [R4.64+-0x1e00], R125 ;  /* 0xffe2007d0400798e */ /* 0x0011e4000c10e7a0 */
.L_x_6595:
[----:B------:R-:W-:Y:S05]  /*9660*/  BSYNC B0 ;  /* 0x0000000000007941 */ /* 0x000fea0003800000 */
.L_x_6594:
[----:B------:R-:W1:Y:S01]  /*9670*/  LDS R127, [R127.X4+0x2400] ;  /* 0x002400007f7f7984 */ /* 0x000e620000004800 */
[----:B------:R-:W-:Y:S01]  /*9680*/  BSSY B0, `(.L_x_6596) ;  /* 0x0000005000007945 */ /* 0x000fe20003800000 */
[C---:B------:R-:W-:Y:S02]  /*9690*/  IADD3 R7, R190.reuse, 0x100, RZ ;  /* 0x00000100be077810 */ /* 0x040fe40007ffe0ff */
[----:B0-----:R-:W-:Y:S01]  /*96a0*/  IADD3 R125, R190, 0x140, RZ ;  /* 0x00000140be7d7810 */ /* 0x001fe20007ffe0ff */
[----:B------:R-:W-:Y:S05]  /*96b0*/  @!P2 BRA `(.L_x_6597) ;  /* 0x000000100000a947 */ /* 0x000fea0003800000 */
[----:B-1----:R0:W-:Y:S02]  /*96c0*/  RED.E.ADD.F32.FTZ.RN.STRONG.GPU [R4.64+-0x1d00], R127 ;  /* 0xffe3007f0400798e */ /* 0x0021e4000c10e7a0 */
.L_x_6597:
[----:B------:R-:W-:Y:S05]  /*96d0*/  BSYNC B0 ;  /* 0x0000000000007941 */ /* 0x000fea0003800000 */
.L_x_6596:
        /* <DEDUP_REMOVED lines=14> */
.L_x_6599:
[----:B------:R-:W-:Y:S05]  /*97c0*/  BSYNC B0 ;  /* 0x0000000000007941 */ /* 0x000fea0003800000 */
.L_x_6598:
[----:B------:R-:W1:Y:S01]  /*97d0*/  LDS R125, [R125.X4+0x2600] ;  /* 0x002600007d7d7984 */ /* 0x000e620000004800 */
[----:B------:R-:W-:Y:S01]  /*97e0*/  BSSY B0, `(.L_x_6600) ;  /* 0x0000005000007945 */ /* 0x000fe20003800000 */
[----:B0-----:R-:W-:Y:S02]  /*97f0*/  IADD3 R7, R190, 0x1c0, RZ ;  /* 0x000001c0be077810 */ /* 0x001fe40007ffe0ff */
[----:B------:R-:W-:Y:S01]  /*9800*/  LEA.HI.SX32 R127, R127, R190, 0x1b ;  /* 0x000000be7f7f7211 */ /* 0x000fe200078fdaff */
[----:B------:R-:W-:Y:S05]  /*9810*/  @!P0 BRA `(.L_x_6601) ;  /* 0x0000001000008947 */ /* 0x000fea0003800000 */
[----:B-1----:R0:W-:Y:S02]  /*9820*/  RED.E.ADD.F32.FTZ.RN.STRONG.GPU [R4.64+-0x1b00], R125 ;  /* 0xffe5007d0400798e */ /* 0x0021e4000c10e7a0 */
.L_x_6601:
[----:B------:R-:W-:Y:S05]  /*9830*/  BSYNC B0 ;  /* 0x0000000000007941 */ /* 0x000fea0003800000 */
.L_x_6600:
[----:B------:R-:W2:Y:S01]  /*9840*/  LDS R127, [R127.X4+0x2700] ;  /* 0x002700007f7f7984 */ /* 0x000ea20000004800 */
[----:B------:R-:W-:Y:S01]  /*9850*/  BSSY B0, `(.L_x_6602) ;  /* 0x0000005000007945 */ /* 0x000fe20003800000 */
[----:B------:R-:W-:-:S02]  /*9860*/  IADD3 R129, R190, 0x200, RZ ;  /* 0x00000200be817810 */ /* 0x000fc40007ffe0ff */
[----:B------:R-:W-:Y:S01]  /*9870*/  LEA.HI.SX32 R7, R7, R190, 0x1b ;  /* 0x000000be07077211 */ /* 0x000fe200078fdaff */
[----:B------:R-:W-:Y:S05]  /*9880*/  @!P1 BRA `(.L_x_6603) ;  /* 0x0000001000009947 */ /* 0x000fea0003800000 */
[----:B--2---:R2:W-:Y:S02]  /*9890*/  RED.E.ADD.F32.FTZ.RN.STRONG.GPU [R4.64+-0x1a00], R127 ;  /* 0xffe6007f0400798e */ /* 0x0045e4000c10e7a0 */
.L_x_6603:
[----:B------:R-:W-:Y:S05]  /*98a0*/  BSYNC B0 ;  /* 0x0000000000007941 */ /* 0x000fea0003800000 */
.L_x_6602:
[----:B------:R-:W3:Y:S01]  /*98b0*/  LDS R7, [R7.X4+0x2800] ;  /* 0x0028000007077984 */ /* 0x000ee20000004800 */
[----:B------:R-:W-:Y:S01]  /*98c0*/  BSSY B0, `(.L_x_6604) ;  /* 0x0000005000007945 */ /* 0x000fe20003800000 */
[----:B01----:R-:W-:Y:S02]  /*98d0*/  IADD3 R125, R190, 0x240, RZ ;  /* 0x00000240be7d7810 */ /* 0x003fe40007ffe0ff */
[----:B------:R-:W-:Y:S01]  /*98e0*/  LEA.HI.SX32 R6, R129, R190, 0x1b ;  /* 0x000000be81067211 */ /* 0x000fe200078fdaff */
[----:B------:R-:W-:Y:S05]  /*98f0*/  @!P2 BRA `(.L_x_6605) ;  /* 0x000000100000a947 */ /* 0x000fea0003800000 */
[----:B---3--:R0:W-:Y:S02]  /*9900*/  RED.E.ADD.F32.FTZ.RN.STRONG.GPU [R4.64+-0x1900], R7 ;  /* 0xffe700070400798e */ /* 0x0081e4000c10e7a0 */
.L_x_6605:
[----:B------:R-:W-:Y:S05]  /*9910*/  BSYNC B0 ;  /* 0x0000000000007941 */ /* 0x000fea0003800000 */
.L_x_6604:
[----:B0--3--:R0:W1:Y:S01]  /*9920*/  LDS R7, [R6.X4+0x2900] ;  /* 0x0029000006077984 */ /* 0x0090620000004800 */
[----:B------:R-:W-:Y:S01]  /*9930*/  BSSY B0, `(.L_x_6606) ;  /* 0x0000005000007945 */ /* 0x000fe20003800000 */
[----:B--2---:R-:W-:Y:S02]  /*9940*/  IADD3 R127, R190, 0x280, RZ ;  /* 0x00000280be7f7810 */ /* 0x004fe40007ffe0ff */
[----:B------:R-:W-:Y:S01]  /*9950*/  LEA.HI.SX32 R125, R125, R190, 0x1b ;  /* 0x000000be7d7d7211 */ /* 0x000fe200078fdaff */
[----:B------:R-:W-:Y:S05]  /*9960*/  @!P3 BRA `(.L_x_6607) ;  /* 0x000000100000b947 */ /* 0x000fea0003800000 */
[----:B-1----:R1:W-:Y:S02]  /*9970*/  RED.E.ADD.F32.FTZ.RN.STRONG.GPU [R4.64+-0x1800], R7 ;  /* 0xffe800070400798e */ /* 0x0023e4000c10e7a0 */
.L_x_6607:
[----:B------:R-:W-:Y:S05]  /*9980*/  BSYNC B0 ;  /* 0x0000000000007941 */ /* 0x000fea0003800000 */
.L_x_6606:
[----:B------:R-:W2:Y:S01]  /*9990*/  LDS R125, [R125.X4+0x2a00] ;  /* 0x002a00007d7d7984 */ /* 0x000ea20000004800 */
[----:B------:R-:W-:Y:S01]  /*99a0*/  BSSY B0, `(.L_x_6608) ;  /* 0x0000004000007945 */ /* 0x000fe20003800000 */
[----:B------:R-:W-:Y:S01]  /*99b0*/  LEA.HI.SX32 R127, R127, R190, 0x1b ;  /* 0x000000be7f7f7211 */ /* 0x000fe200078fdaff */
[----:B------:R-:W-:Y:S05]  /*99c0*/  @!P4 BRA `(.L_x_6609) ;  /* 0x000000100000c947 */ /* 0x000fea0003800000 */
[----:B--2---:R2:W-:Y:S02]  /*99d0*/  RED.E.ADD.F32.FTZ.RN.STRONG.GPU [R4.64+-0x1700], R125 ;  /* 0xffe9007d0400798e */ /* 0x0045e4000c10e7a0 */
.L_x_6609:
[----:B------:R-:W-:Y:S05]  /*99e0*/  BSYNC B0 ;  /* 0x0000000000007941 */ /* 0x000fea0003800000 */
.L_x_6608:
[----:B------:R-:W3:Y:S01]  /*99f0*/  LDS R127, [R127.X4+0x2b00] ;  /* 0x002b00007f7f7984 */ /* 0x000ee20000004800 */
[----:B------:R-:W-:Y:S01]  /*9a00*/  BSSY B0, `(.L_x_6610) ;  /* 0x0000005000007945 */ /* 0x000fe20003800000 */
[----:B-1----:R-:W-:-:S02]  /*9a10*/  IADD3 R7, R190, 0x2c0, RZ ;  /* 0x000002c0be077810 */ /* 0x002fc40007ffe0ff */
[----:B--2---:R-:W-:Y:S01]  /*9a20*/  IADD3 R125, R190, 0x300, RZ ;  /* 0x00000300be7d7810 */ /* 0x004fe20007ffe0ff */
[----:B------:R-:W-:Y:S05]  /*9a30*/  @!P5 BRA `(.L_x_6611) ;  /* 0x000000100000d947 */ /* 0x000fea0003800000 */
[----:B---3--:R1:W-:Y:S02]  /*9a40*/  RED.E.ADD.F32.FTZ.RN.STRONG.GPU [R4.64+-0x1600], R127 ;  /* 0xffea007f0400798e */ /* 0x0083e4000c10e7a0 */
.L_x_6611:
[----:B------:R-:W-:Y:S05]  /*9a50*/  BSYNC B0 ;  /* 0x0000000000007941 */ /* 0x000fea0003800000 */
.L_x_6610:
        /* <DEDUP_REMOVED lines=14> */
.L_x_6613:
[----:B------:R-:W-:Y:S05]  /*9b40*/  BSYNC B0 ;  /* 0x0000000000007941 */ /* 0x000fea0003800000 */
.L_x_6612:
[----:B------:R-:W2:Y:S01]  /*9b50*/  LDS R125, [R125.X4+0x2d00] ;  /* 0x002d00007d7d7984 */ /* 0x000ea20000004800 */
[----:B------:R-:W-:Y:S01]  /*9b60*/  BSSY B0, `(.L_x_6614) ;  /* 0x0000005000007945 */ /* 0x000fe20003800000 */
[----:B-1----:R-:W-:-:S02]  /*9b70*/  IADD3 R7, R190, 0x380, RZ ;  /* 0x00000380be077810 */ /* 0x002fc40007ffe0ff */
[----:B------:R-:W-:Y:S01]  /*9b80*/  LEA.HI.SX32 R127, R127, R190, 0x1b ;  /* 0x000000be7f7f7211 */ /* 0x000fe200078fdaff */
[----:B------:R-:W-:Y:S05]  /*9b90*/  @!P0 BRA `(.L_x_6615) ;  /* 0x0000001000008947 */ /* 0x000fea0003800000 */
[----:B--2---:R1:W-:Y:S02]  /*9ba0*/  RED.E.ADD.F32.FTZ.RN.STRONG.GPU [R4.64+-0x1400], R125 ;  /* 0xffec007d0400798e */ /* 0x0043e4000c10e7a0 */
.L_x_6615:
[----:B------:R-:W-:Y:S05]  /*9bb0*/  BSYNC B0 ;  /* 0x0000000000007941 */ /* 0x000fea0003800000 */
.L_x_6614:
[----:B------:R-:W3:Y:S01]  /*9bc0*/  LDS R127, [R127.X4+0x2e00] ;  /* 0x002e00007f7f7984 */ /* 0x000ee20000004800 */
[----:B------:R-:W-:Y:S01]  /*9bd0*/  BSSY B0, `(.L_x_6616) ;  /* 0x0000005000007945 */ /* 0x000fe20003800000 */
[----:B-12---:R-:W-:Y:S02]  /*9be0*/  IADD3 R125, R190, 0x3c0, RZ ;  /* 0x000003c0be7d7810 */ /* 0x006fe40007ffe0ff */
[----:B------:R-:W-:Y:S01]  /*9bf0*/  LEA.HI.SX32 R7, R7, R190, 0x1b ;  /* 0x000000be07077211 */ /* 0x000fe200078fdaff */
[----:B------:R-:W-:Y:S05]  /*9c00*/  @!P1 BRA `(.L_x_6617) ;  /* 0x0000001000009947 */ /* 0x000fea0003800000 */
[----:B---3--:R1:W-:Y:S02]  /*9c10*/  RED.E.ADD.F32.FTZ.RN.STRONG.GPU [R4.64+-0x1300], R127 ;  /* 0xffed007f0400798e */ /* 0x0083e4000c10e7a0 */
.L_x_6617:
[----:B------:R-:W-:Y:S05]  /*9c20*/  BSYNC B0 ;  /* 0x0000000000007941 */ /* 0x000fea0003800000 */
.L_x_6616:
[----:B------:R-:W2:Y:S01]  /*9c30*/  LDS R7, [R7.X4+0x2f00] ;  /* 0x002f000007077984 */ /* 0x000ea20000004800 */
[----:B------:R-:W-:Y:S01]  /*9c40*/  BSSY B0, `(.L_x_6618) ;  /* 0x0000005000007945 */ /* 0x000fe20003800000 */
[----:B-1-3--:R-:W-:Y:S02]  /*9c50*/  IADD3 R127, R190, 0x400, RZ ;  /* 0x00000400be7f7810 */ /* 0x00afe40007ffe0ff */
[----:B------:R-:W-:Y:S01]  /*9c60*/  LEA.HI.SX32 R125, R125, R190, 0x1b ;  /* 0x000000be7d7d7211 */ /* 0x000fe200078fdaff */
[----:B------:R-:W-:Y:S05]  /*9c70*/  @!P2 BRA `(.L_x_6619) ;  /* 0x000000100000a947 */ /* 0x000fea0003800000 */
[----:B--2---:R1:W-:Y:S02]  /*9c80*/  RED.E.ADD.F32.FTZ.RN.STRONG.GPU [R4.64+-0x1200], R7 ;  /* 0xffee00070400798e */ /* 0x0043e4000c10e7a0 */
.L_x_6619:
[----:B------:R-:W-:Y:S05]  /*9c90*/  BSYNC B0 ;  /* 0x0000000000007941 */ /* 0x000fea0003800000 */
.L_x_6618:
[----:B------:R-:W3:Y:S01]  /*9ca0*/  LDS R125, [R125.X4+0x3000] ;  /* 0x003000007d7d7984 */ /* 0x000ee20000004800 */
[----:B------:R-:W-:Y:S01]  /*9cb0*/  BSSY B0, `(.L_x_6620) ;  /* 0x0000005000007945 */ /* 0x000fe20003800000 */
[----:B-12---:R-:W-:-:S02]  /*9cc0*/  IADD3 R7, R190, 0x440, RZ ;  /* 0x00000440be077810 */ /* 0x006fc40007ffe0ff */
[----:B------:R-:W-:Y:S01]  /*9cd0*/  LEA.HI.SX32 R127, R127, R190, 0x1b ;  /* 0x000000be7f7f7211 */ /* 0x000fe200078fdaff */
[----:B------:R-:W-:Y:S05]  /*9ce0*/  @!P3 BRA `(.L_x_6621) ;  /* 0x000000100000b947 */ /* 0x000fea0003800000 */
[----:B---3--:R1:W-:Y:S02]  /*9cf0*/  RED.E.ADD.F32.FTZ.RN.STRONG.GPU [R4.64+-0x1100], R125 ;  /* 0xffef007d0400798e */ /* 0x0083e4000c10e7a0 */
.L_x_6621:
[----:B------:R-:W-:Y:S05]  /*9d00*/  BSYNC B0 ;  /* 0x0000000000007941 */ /* 0x000fea0003800000 */
.L_x_6620:
[----:B------:R-:W2:Y:S01]  /*9d10*/  LDS R127, [R127.X4+0x3100] ;  /* 0x003100007f7f7984 */ /* 0x000ea20000004800 */
[----:B------:R-:W-:Y:S01]  /*9d20*/  BSSY B0, `(.L_x_6622) ;  /* 0x0000004000007945 */ /* 0x000fe20003800000 */
[----:B------:R-:W-:Y:S01]  /*9d30*/  LEA.HI.SX32 R7, R7, R190, 0x1b ;  /* 0x000000be07077211 */ /* 0x000fe200078fdaff */
[----:B------:R-:W-:Y:S05]  /*9d40*/  @!P4 BRA `(.L_x_6623) ;  /* 0x000000100000c947 */ /* 0x000fea0003800000 */
[----:B--2---:R2:W-:Y:S02]  /*9d50*/  RED.E.ADD.F32.FTZ.RN.STRONG.GPU [R4.64+-0x1000], R127 ;  /* 0xfff0007f0400798e */ /* 0x0045e4000c10e7a0 */
.L_x_6623:
[----:B------:R-:W-:Y:S05]  /*9d60*/  BSYNC B0 ;  /* 0x0000000000007941 */ /* 0x000fea0003800000 */
.L_x_6622:
[----:B------:R-:W4:Y:S01]  /*9d70*/  LDS R7, [R7.X4+0x3200] ;  /* 0x0032000007077984 */ /* 0x000f220000004800 */
[----:B------:R-:W-:Y:S01]  /*9d80*/  BSSY B0, `(.L_x_6624) ;  /* 0x0000005000007945 */ /* 0x000fe20003800000 */
[C---:B-1-3--:R-:W-:Y:S02]  /*9d90*/  IADD3 R125, R190.reuse, 0x480, RZ ;  /* 0x00000480be7d7810 */ /* 0x04afe40007ffe0ff */
[----:B--2---:R-:W-:Y:S01]  /*9da0*/  IADD3 R127, R190, 0x4c0, RZ ;  /* 0x000004c0be7f7810 */ /* 0x004fe20007ffe0ff */
[----:B------:R-:W-:Y:S05]  /*9db0*/  @!P5 BRA `(.L_x_6625) ;  /* 0x000000100000d947 */ /* 0x000fea0003800000 */
[----:B----4-:R1:W-:Y:S02]  /*9dc0*/  RED.E.ADD.F32.FTZ.RN.STRONG.GPU [R4.64+-0xf00], R7 ;  /* 0xfff100070400798e */ /* 0x0103e4000c10e7a0 */
.L_x_6625:
[----:B------:R-:W-:Y:S05]  /*9dd0*/  BSYNC B0 ;  /* 0x0000000000007941 */ /* 0x000fea0003800000 */
.L_x_6624:
        /* <DEDUP_REMOVED lines=14> */
.L_x_6627:
[----:B------:R-:W-:Y:S05]  /*9ec0*/  BSYNC B0 ;  /* 0x0000000000007941 */ /* 0x000fea0003800000 */
.L_x_6626:
[----:B------:R-:W2:Y:S01]  /*9ed0*/  LDS R127, [R127.X4+0x3400] ;  /* 0x003400007f7f7984 */ /* 0x000ea20000004800 */
[----:B------:R-:W-:Y:S01]  /*9ee0*/  BSSY B0, `(.L_x_6628) ;  /* 0x0000005000007945 */ /* 0x000fe20003800000 */
[----:B-1----:R-:W-:Y:S02]  /*9ef0*/  IADD3 R125, R190, 0x540, RZ ;  /* 0x00000540be7d7810 */ /* 0x002fe40007ffe0ff */
[----:B------:R-:W-:Y:S01]  /*9f00*/  LEA.HI.SX32 R7, R7, R190, 0x1b ;  /* 0x000000be07077211 */ /* 0x000fe200078fdaff */
[----:B------:R-:W-:Y:S05]  /*9f10*/  @!P0 BRA `(.L_x_6629) ;  /* 0x0000001000008947 */ /* 0x000fea0003800000 */
[----:B--2---:R1:W-:Y:S02]  /*9f20*/  RED.E.ADD.F32.FTZ.RN.STRONG.GPU [R4.64+-0xd00], R127 ;  /* 0xfff3007f0400798e */ /* 0x0043e4000c10e7a0 */
.L_x_6629:
[----:B------:R-:W-:Y:S05]  /*9f30*/  BSYNC B0 ;  /* 0x0000000000007941 */ /* 0x000fea0003800000 */
.L_x_6628:
[----:B------:R-:W3:Y:S01]  /*9f40*/  LDS R7, [R7.X4+0x3500] ;  /* 0x0035000007077984 */ /* 0x000ee20000004800 */
[----:B------:R-:W-:Y:S01]  /*9f50*/  BSSY B0, `(.L_x_6630) ;  /* 0x0000005000007945 */ /* 0x000fe20003800000 */
[----:B-12---:R-:W-:-:S02]  /*9f60*/  IADD3 R127, R190, 0x580, RZ ;  /* 0x00000580be7f7810 */ /* 0x006fc40007ffe0ff */
[----:B------:R-:W-:Y:S01]  /*9f70*/  LEA.HI.SX32 R125, R125, R190, 0x1b ;  /* 0x000000be7d7d7211 */ /* 0x000fe200078fdaff */
[----:B------:R-:W-:Y:S05]  /*9f80*/  @!P1 BRA `(.L_x_6631) ;  /* 0x0000001000009947 */ /* 0x000fea0003800000 */
[----:B---3--:R1:W-:Y:S02]  /*9f90*/  RED.E.ADD.F32.FTZ.RN.STRONG.GPU [R4.64+-0xc00], R7 ;  /* 0xfff400070400798e */ /* 0x0083e4000c10e7a0 */
.L_x_6631:
[----:B------:R-:W-:Y:S05]  /*9fa0*/  BSYNC B0 ;  /* 0x0000000000007941 */ /* 0x000fea0003800000 */
.L_x_6630:
[----:B------:R-:W2:Y:S01]  /*9fb0*/  LDS R125, [R125.X4+0x3600] ;  /* 0x003600007d7d7984 */ /* 0x000ea20000004800 */
[----:B------:R-:W-:Y:S01]  /*9fc0*/  BSSY B0, `(.L_x_6632) ;  /* 0x0000005000007945 */ /* 0x000fe20003800000 */
[----:B-1-3--:R-:W-:Y:S02]  /*9fd0*/  IADD3 R7, R190, 0x5c0, RZ ;  /* 0x000005c0be077810 */ /* 0x00afe40007ffe0ff */
[----:B------:R-:W-:Y:S01]  /*9fe0*/  LEA.HI.SX32 R127, R127, R190, 0x1b ;  /* 0x000000be7f7f7211 */ /* 0x000fe200078fdaff */
[----:B------:R-:W-:Y:S05]  /*9ff0*/  @!P2 BRA `(.L_x_6633) ;  /* 0x000000100000a947 */ /* 0x000fea0003800000 */
[----:B--2---:R1:W-:Y:S02]  /*a000*/  RED.E.ADD.F32.FTZ.RN.STRONG.GPU [R4.64+-0xb00], R125 ;  /* 0xfff5007d0400798e */ /* 0x0043e4000c10e7a0 */
.L_x_6633:
[----:B------:R-:W-:Y:S05]  /*a010*/  BSYNC B0 ;  /* 0x0000000000007941 */ /* 0x000fea0003800000 */
.L_x_6632:
[----:B------:R-:W3:Y:S01]  /*a020*/  LDS R127, [R127.X4+0x3700] ;  /* 0x003700007f7f7984 */ /* 0x000ee20000004800 */
[----:B------:R-:W-:Y:S01]  /*a030*/  BSSY B0, `(.L_x_6634) ;  /* 0x0000005000007945 */ /* 0x000fe20003800000 */
[----:B-12---:R-:W-:Y:S02]  /*a040*/  IADD3 R125, R190, 0x600, RZ ;  /* 0x00000600be7d7810 */ /* 0x006fe40007ffe0ff */
[----:B------:R-:W-:Y:S01]  /*a050*/  LEA.HI.SX32 R7, R7, R190, 0x1b ;  /* 0x000000be07077211 */ /* 0x000fe200078fdaff */
[----:B------:R-:W-:Y:S05]  /*a060*/  @!P3 BRA `(.L_x_6635) ;  /* 0x000000100000b947 */ /* 0x000fea0003800000 */
[----:B---3--:R1:W-:Y:S02]  /*a070*/  RED.E.ADD.F32.FTZ.RN.STRONG.GPU [R4.64+-0xa00], R127 ;  /* 0xfff6007f0400798e */ /* 0x0083e4000c10e7a0 */
.L_x_6635:
[----:B------:R-:W-:Y:S05]  /*a080*/  BSYNC B0 ;  /* 0x0000000000007941 */ /* 0x000fea0003800000 */
.L_x_6634:
[----:B------:R-:W2:Y:S01]  /*a090*/  LDS R7, [R7.X4+0x3800] ;  /* 0x0038000007077984 */ /* 0x000ea20000004800 */
[----:B------:R-:W-:Y:S01]  /*a0a0*/  BSSY B0, `(.L_x_6636) ;  /* 0x0000004000007945 */ /* 0x000fe20003800000 */
[----:B------:R-:W-:Y:S01]  /*a0b0*/  LEA.HI.SX32 R125, R125, R190, 0x1b ;  /* 0x000000be7d7d7211 */ /* 0x000fe200078fdaff */
[----:B------:R-:W-:Y:S05]  /*a0c0*/  @!P4 BRA `(.L_x_6637) ;  /* 0x000000100000c947 */ /* 0x000fea0003800000 */
[----:B--2---:R2:W-:Y:S02]  /*a0d0*/  RED.E.ADD.F32.FTZ.RN.STRONG.GPU [R4.64+-0x900], R7 ;  /* 0xfff700070400798e */ /* 0x0045e4000c10e7a0 */
.L_x_6637:
[----:B------:R-:W-:Y:S05]  /*a0e0*/  BSYNC B0 ;  /* 0x0000000000007941 */ /* 0x000fea0003800000 */
.L_x_6636:
[----:B------:R-:W4:Y:S01]  /*a0f0*/  LDS R125, [R125.X4+0x3900] ;  /* 0x003900007d7d7984 */ /* 0x000f220000004800 */
[----:B------:R-:W-:Y:S01]  /*a100*/  BSSY B0, `(.L_x_6638) ;  /* 0x0000005000007945 */ /* 0x000fe20003800000 */
[----:B--2---:R-:W-:-:S02]  /*a110*/  IADD3 R7, R190, 0x640, RZ ;  /* 0x00000640be077810 */ /* 0x004fc40007ffe0ff */
[----:B-1-3--:R-:W-:Y:S01]  /*a120*/  IADD3 R127, R190, 0x680, RZ ;  /* 0x00000680be7f7810 */ /* 0x00afe20007ffe0ff */
[----:B------:R-:W-:Y:S05]  /*a130*/  @!P5 BRA `(.L_x_6639) ;  /* 0x000000100000d947 */ /* 0x000fea0003800000 */
[----:B----4-:R1:W-:Y:S02]  /*a140*/  RED.E.ADD.F32.FTZ.RN.STRONG.GPU [R4.64+-0x800], R125 ;  /* 0xfff8007d0400798e */ /* 0x0103e4000c10e7a0 */
.L_x_6639:
[----:B------:R-:W-:Y:S05]  /*a150*/  BSYNC B0 ;  /* 0x0000000000007941 */ /* 0x000fea0003800000 */
.L_x_6638:
        /* <DEDUP_REMOVED lines=14> */
.L_x_6641:
[----:B------:R-:W-:Y:S05]  /*a240*/  BSYNC B0 ;  /* 0x0000000000007941 */ /* 0x000fea0003800000 */
.L_x_6640:
[----:B------:R-:W2:Y:S01]  /*a250*/  LDS R127, [R127.X4+0x3b00] ;  /* 0x003b00007f7f7984 */ /* 0x000ea20000004800 */
[----:B------:R-:W-:Y:S01]  /*a260*/  BSSY B0, `(.L_x_6642) ;  /* 0x0000005000007945 */ /* 0x000fe20003800000 */
[----:B-1----:R-:W-:-:S02]  /*a270*/  IADD3 R7, R190, 0x700, RZ ;  /* 0x00000700be077810 */ /* 0x002fc40007ffe0ff */
[----:B------:R-:W-:Y:S01]  /*a280*/  LEA.HI.SX32 R125, R125, R190, 0x1b ;  /* 0x000000be7d7d7211 */ /* 0x000fe200078fdaff */
[----:B------:R-:W-:Y:S05]  /*a290*/  @!P0 BRA `(.L_x_6643) ;  /* 0x0000001000008947 */ /* 0x000fea0003800000 */
[----:B--2---:R1:W-:Y:S02]  /*a2a0*/  RED.E.ADD.F32.FTZ.RN.STRONG.GPU [R4.64+-0x600], R127 ;  /* 0xfffa007f0400798e */ /* 0x0043e4000c10e7a0 */
.L_x_6643:
[----:B------:R-:W-:Y:S05]  /*a2b0*/  BSYNC B0 ;  /* 0x0000000000007941 */ /* 0x000fea0003800000 */
.L_x_6642:
[----:B------:R-:W3:Y:S01]  /*a2c0*/  LDS R125, [R125.X4+0x3c00] ;  /* 0x003c00007d7d7984 */ /* 0x000ee20000004800 */
[----:B------:R-:W-:Y:S01]  /*a2d0*/  BSSY B0, `(.L_x_6644) ;  /* 0x0000005000007945 */ /* 0x000fe20003800000 */
[----:B-12---:R-:W-:Y:S02]  /*a2e0*/  IADD3 R127, R190, 0x740, RZ ;  /* 0x00000740be7f7810 */ /* 0x006fe40007ffe0ff */
[----:B------:R-:W-:Y:S01]  /*a2f0*/  LEA.HI.SX32 R7, R7, R190, 0x1b ;  /* 0x000000be07077211 */ /* 0x000fe200078fdaff */
[----:B------:R-:W-:Y:S05]  /*a300*/  @!P1 BRA `(.L_x_6645) ;  /* 0x0000001000009947 */ /* 0x000fea0003800000 */
[----:B---3--:R1:W-:Y:S02]  /*a310*/  RED.E.ADD.F32.FTZ.RN.STRONG.GPU [R4.64+-0x500], R125 ;  /* 0xfffb007d0400798e */ /* 0x0083e4000c10e7a0 */
.L_x_6645:
[----:B------:R-:W-:Y:S05]  /*a320*/  BSYNC B0 ;  /* 0x0000000000007941 */ /* 0x000fea0003800000 */
.L_x_6644:
[----:B------:R-:W2:Y:S01]  /*a330*/  LDS R7, [R7.X4+0x3d00] ;  /* 0x003d000007077984 */ /* 0x000ea20000004800 */
[----:B------:R-:W-:Y:S01]  /*a340*/  BSSY B0, `(.L_x_6646) ;  /* 0x0000005000007945 */ /* 0x000fe20003800000 */
[----:B-1-3--:R-:W-:Y:S02]  /*a350*/  IADD3 R125, R190, 0x780, RZ ;  /* 0x00000780be7d7810 */ /* 0x00afe40007ffe0ff */
[----:B------:R-:W-:Y:S01]  /*a360*/  LEA.HI.SX32 R127, R127, R190, 0x1b ;  /* 0x000000be7f7f7211 */ /* 0x000fe200078fdaff */
[----:B------:R-:W-:Y:S05]  /*a370*/  @!P2 BRA `(.L_x_6647) ;  /* 0x000000100000a947 */ /* 0x000fea0003800000 */
[----:B--2---:R1:W-:Y:S02]  /*a380*/  RED.E.ADD.F32.FTZ.RN.STRONG.GPU [R4.64+-0x400], R7 ;  /* 0xfffc00070400798e */ /* 0x0043e4000c10e7a0 */
.L_x_6647:
[----:B------:R-:W-:Y:S05]  /*a390*/  BSYNC B0 ;  /* 0x0000000000007941 */ /* 0x000fea0003800000 */
.L_x_6646:
[----:B------:R-:W3:Y:S01]  /*a3a0*/  LDS R127, [R127.X4+0x3e00] ;  /* 0x003e00007f7f7984 */ /* 0x000ee20000004800 */
[----:B------:R-:W-:Y:S01]  /*a3b0*/  BSSY B0, `(.L_x_6648) ;  /* 0x0000005000007945 */ /* 0x000fe20003800000 */
[----:B-12---:R-:W-:-:S02]  /*a3c0*/  IADD3 R7, R190, 0x7c0, RZ ;  /* 0x000007c0be077810 */ /* 0x006fc40007ffe0ff */
[----:B------:R-:W-:Y:S01]  /*a3d0*/  LEA.HI.SX32 R125, R125, R190, 0x1b ;  /* 0x000000be7d7d7211 */ /* 0x000fe200078fdaff */
[----:B------:R-:W-:Y:S05]  /*a3e0*/  @!P3 BRA `(.L_x_6649) ;  /* 0x000000100000b947 */ /* 0x000fea0003800000 */
[----:B---3--:R1:W-:Y:S02]  /*a3f0*/  RED.E.ADD.F32.FTZ.RN.STRONG.GPU [R4.64+-0x300], R127 ;  /* 0xfffd007f0400798e */ /* 0x0083e4000c10e7a0 */
.L_x_6649:
[----:B------:R-:W-:Y:S05]  /*a400*/  BSYNC B0 ;  /* 0x0000000000007941 */ /* 0x000fea0003800000 */
.L_x_6648:
[----:B------:R-:W2:Y:S01]  /*a410*/  LDS R125, [R125.X4+0x3f00] ;  /* 0x003f00007d7d7984 */ /* 0x000ea20000004800 */
[----:B------:R-:W-:Y:S01]  /*a420*/  BSSY B0, `(.L_x_6650) ;  /* 0x0000004000007945 */ /* 0x000fe20003800000 */
[----:B------:R-:W-:Y:S01]  /*a430*/  LEA.HI.SX32 R7, R7, R190, 0x1b ;  /* 0x000000be07077211 */ /* 0x000fe200078fdaff */
[----:B------:R-:W-:Y:S05]  /*a440*/  @!P4 BRA `(.L_x_6651) ;  /* 0x000000100000c947 */ /* 0x000fea0003800000 */
[----:B--2---:R2:W-:Y:S02]  /*a450*/  RED.E.ADD.F32.FTZ.RN.STRONG.GPU [R4.64+-0x200], R125 ;  /* 0xfffe007d0400798e */ /* 0x0045e4000c10e7a0 */
.L_x_6651:
[----:B------:R-:W-:Y:S05]  /*a460*/  BSYNC B0 ;  /* 0x0000000000007941 */ /* 0x000fea0003800000 */
.L_x_6650:
[----:B------:R-:W4:Y:S01]  /*a470*/  LDS R7, [R7.X4+0x4000] ;  /* 0x0040000007077984 */ /* 0x000f220000004800 */
[----:B------:R-:W-:Y:S01]  /*a480*/  BSSY B0, `(.L_x_6652) ;  /* 0x0000003000007945 */ /* 0x000fe20003800000 */
[----:B------:R-:W-:Y:S05]  /*a490*/  @!P5 BRA `(.L_x_6653) ;  /* 0x000000100000d947 */ /* 0x000fea0003800000 */
[----:B----4-:R4:W-:Y:S02]  /*a4a0*/  RED.E.ADD.F32.FTZ.RN.STRONG.GPU [R4.64+-0x100], R7 ;  /* 0xffff00070400798e */ /* 0x0109e4000c10e7a0 */
.L_x_6653:
[----:B------:R-:W-:Y:S05]  /*a4b0*/  BSYNC B0 ;  /* 0x0000000000007941 */ /* 0x000fea0003800000 */
.L_x_6652:
        /* <DEDUP_REMOVED lines=152> */
.L_x_6655:
[----:B0-----:R-:W-:Y:S05]  /*ae40*/  BSYNC B0 ;  /* 0x0000000000007941 */ /* 0x001fea0003800000 */
.L_x_6654:
        /* <DEDUP_REMOVED lines=8> */
.L_x_6555:
[----:B-1----:R-:W-:Y:S01]  /*aed0*/  BAR.SYNC.DEFER_BLOCKING 0x0 ;  /* 0x0000000000007b1d */ /* 0x002fe20000010000 */
[----:B------:R-:W-:Y:S01]  /*aee0*/  FADD.FTZ R252, R252, R100 ;  /* 0x00000064fcfc7221 */ /* 0x000fe20000010000 */
[----:B------:R-:W-:Y:S02]  /*aef0*/  UIADD3 UR27, UP1, UR27, -0x2000, URZ ;  /* 0xffffe0001b1b7890 */ /* 0x000fe4000ff3e03f */
[----:B------:R-:W-:Y:S01]  /*af00*/  UIADD3 UR21, UP2, UR21, -0x1000, URZ ;  /* 0xfffff00015157890 */ /* 0x000fe2000ff5e03f */
[----:B------:R-:W-:Y:S01]  /*af10*/  FADD.FTZ R5, R252, R101 ;  /* 0x00000065fc057221 */ /* 0x000fe20000010000 */
[----:B------:R-:W-:Y:S02]  /*af20*/  ULDC.64 UR30, c[0x0][0x2d8] ;  /* 0x0000b600001e7ab9 */ /* 0x000fe40000000a00 */
[----:B------:R-:W-:Y:S01]  /*af30*/  UIMAD UR7, UR36, UR30, URZ ;  /* 0x0000001e240772a4 */ /* 0x000fe2000f8e023f */
[----:B------:R-:W-:Y:S01]  /*af40*/  FADD.FTZ R0, R5, R102 ;  /* 0x0000006605007221 */ /* 0x000fe20000010000 */
[----:B------:R-:W-:-:S02]  /*af50*/  UIMAD.WIDE.U32 UR8, UR37, UR30, UR16 ;  /* 0x0000001e250872a5 */ /* 0x000fc4000f8e0010 */
[----:B------:R-:W-:Y:S02]  /*af60*/  UIMAD UR7, UR37, UR31, UR7 ;  /* 0x0000001f250772a4 */ /* 0x000fe4000f8e0207 */
[----:B------:R-:W-:Y:S02]  /*af70*/  UIADD3 UR23, UP3, UR23, -0x1000, URZ ;  /* 0xfffff00017177890 */ /* 0x000fe4000ff7e03f */
[----:B------:R-:W-:Y:S02]  /*af80*/  ULDC.64 UR30, c[0x0][0x2e0] ;  /* 0x0000b800001e7ab9 */ /* 0x000fe40000000a00 */
[----:B------:R-:W-:Y:S02]  /*af90*/  UIADD3 UR9, UR9, UR7, URZ ;  /* 0x0000000709097290 */ /* 0x000fe4000fffe03f */
[----:B------:R-:W-:Y:S02]  /*afa0*/  UIMAD UR7, UR18, UR30, URZ ;  /* 0x0000001e120772a4 */ /* 0x000fe4000f8e023f */
[----:B------:R-:W-:Y:S01]  /*afb0*/  UIMAD.WIDE.U32 UR8, UR19, UR30, UR8 ;  /* 0x0000001e130872a5 */ /* 0x000fe2000f8e0008 */
[----:B------:R-:W-:Y:S01]  /*afc0*/  STS.128 [R248.X16], R84 ;  /* 0x00000054f8007388 */ /* 0x000fe2000000cc00 */
[----:B------:R-:W-:-:S02]  /*afd0*/  UIMAD UR7, UR19, UR31, UR7 ;  /* 0x0000001f130772a4 */ /* 0x000fc4000f8e0207 */
[----:B------:R-:W-:Y:S01]  /*afe0*/  UIADD3 UR25, UP4, UR25, -0x1000, URZ ;  /* 0xfffff00019197890 */ /* 0x000fe2000ff9e03f */
[----:B------:R-:W-:Y:S01]  /*aff0*/  STS.128 [R248.X16+0x10], R80 ;  /* 0x00001050f8007388 */ /* 0x000fe2000000cc00 */
[----:B------:R-:W-:Y:S02]  /*b000*/  ULDC.64 UR30, c[0x0][0x330] ;  /* 0x0000cc00001e7ab9 */ /* 0x000fe40000000a00 */
[----:B------:R-:W-:Y:S01]  /*b010*/  UIADD3 UR9, UR9, UR7, URZ ;  /* 0x0000000709097290 */ /* 0x000fe2000fffe03f */
[----:B------:R-:W-:Y:S01]  /*b020*/  STS.128 [R248.X16+0x20], R76 ;  /* 0x0000204cf8007388 */ /* 0x000fe2000000cc00 */
[----:B------:R-:W-:Y:S02]  /*b030*/  ULEA UR7, UP0, UR8, UR30, 0x2 ;  /* 0x0000001e08077291 */ /* 0x000fe4000f80103f */
[----:B------:R-:W-:Y:S01]  /*b040*/  UIADD3 UR6, UR6, 0x1, URZ ;  /* 0x0000000106067890 */ /* 0x000fe2000fffe03f */
[----:B------:R-:W-:Y:S01]  /*b050*/  STS.128 [R248.X16+0x30], R72 ;  /* 0x00003048f8007388 */ /* 0x000fe2000000cc00 */
[----:B------:R-:W-:-:S06]  /*b060*/  NOP ;  /* 0x0000000000007918 */ /* 0x000fcc0000000000 */
[----:B------:R-:W0:Y:S01]  /*b070*/  LDS.128 R8, [R237.X16] ;  /* 0x00000000ed087984 */ /* 0x000e22000000cc00 */
[----:B------:R-:W-:Y:S01]  /*b080*/  ULEA.HI.X UR8, UR8, UR31, UR9, 0x2, UP0 ;  /* 0x0000001f08087291 */ /* 0x000fe200080f1409 */
[----:B------:R-:W-:Y:S01]  /*b090*/  MOV R2, UR7 ;  /* 0x0000000700027c02 */ /* 0x000fe20008000f00 */
[----:B------:R-:W-:Y:S01]  /*b0a0*/  UIADD3.X UR28, UR28, -0x1, URZ, UP1, !UPT ;  /* 0xffffffff1c1c7890 */ /* 0x000fe20008ffe43f */
[----:B------:R-:W1:Y:S01]  /*b0b0*/  LDS.128 R12, [R237.X16+0x200] ;  /* 0x00020000ed0c7984 */ /* 0x000e62000000cc00 */
[----:B------:R-:W-:Y:S02]  /*b0c0*/  ULDC.64 UR30, c[0x0][0x300] ;  /* 0x0000c000001e7ab9 */ /* 0x000fe40000000a00 */
[----:B------:R-:W-:Y:S01]  /*b0d0*/  MOV R3, UR8 ;  /* 0x0000000800037c02 */ /* 0x000fe20008000f00 */
[----:B------:R-:W2:Y:S01]  /*b0e0*/  LDS.128 R16, [R237.X16+0x400] ;  /* 0x00040000ed107984 */ /* 0x000ea2000000cc00 */
[----:B------:R-:W-:Y:S02]  /*b0f0*/  ULDC.64 UR8, c[0x0][0x2f8] ;  /* 0x0000be0000087ab9 */ /* 0x000fe40000000a00 */
[----:B------:R-:W-:Y:S01]  /*b100*/  UIMAD UR7, UR36, UR8, URZ ;  /* 0x00000008240772a4 */ /* 0x000fe2000f8e023f */
[----:B------:R-:W3:Y:S01]  /*b110*/  LDS.128 R20, [R237.X16+0x600] ;  /* 0x00060000ed147984 */ /* 0x000ee2000000cc00 */
[----:B------:R-:W-:Y:S01]  /*b120*/  IMAD.WIDE R2, R236, 0x10, R2 ;  /* 0x00000010ec027825 */ /* 0x000fe200078e0202 */
[----:B------:R-:W-:-:S02]  /*b130*/  UIMAD.WIDE.U32 UR16, UR37, UR8, UR16 ;  /* 0x00000008251072a5 */ /* 0x000fc4000f8e0010 */
[----:B------:R-:W-:Y:S02]  /*b140*/  UIMAD UR7, UR37, UR9, UR7 ;  /* 0x00000009250772a4 */ /* 0x000fe4000f8e0207 */
[----:B------:R-:W-:Y:S02]  /*b150*/  UIADD3.X UR22, UR22, -0x1, URZ, UP2, !UPT ;  /* 0xffffffff16167890 */ /* 0x000fe400097fe43f */
[----:B------:R-:W-:Y:S02]  /*b160*/  UIADD3 UR9, UR17, UR7, URZ ;  /* 0x0000000711097290 */ /* 0x000fe4000fffe03f */
[----:B------:R-:W-:Y:S02]  /*b170*/  UIMAD UR7, UR18, UR30, URZ ;  /* 0x0000001e120772a4 */ /* 0x000fe4000f8e023f */
[----:B------:R-:W-:Y:S02]  /*b180*/  UMOV UR8, UR16 ;  /* 0x0000001000087c82 */ /* 0x000fe40008000000 */
[----:B------:R-:W-:-:S02]  /*b190*/  UIMAD UR7, UR19, UR31, UR7 ;  /* 0x0000001f130772a4 */ /* 0x000fc4000f8e0207 */
[----:B------:R-:W-:Y:S02]  /*b1a0*/  UIMAD.WIDE.U32 UR8, UR19, UR30, UR8 ;  /* 0x0000001e130872a5 */ /* 0x000fe4000f8e0008 */
        /* <DEDUP_REMOVED lines=8> */
[----:B-1----:R-:W-:Y:S03]  /*b230*/  STG.E.128 [R2.64+0x200], R12 ;  /* 0x0002000c02007986 */ /* 0x002fe6000c101d20 */
[----:B------:R-:W-:Y:S01]  /*b240*/  PLOP3.LUT P0, PT, PT, PT, UP0, 0x80, 0x0 ;  /* 0x000000000000781c */ /* 0x000fe20003f0f008 */
[----:B--2---:R-:W-:Y:S04]  /*b250*/  STG.E.128 [R2.64+0x400], R16 ;  /* 0x0004001002007986 */ /* 0x004fe8000c101d20 */
[----:B---3--:R0:W-:Y:S04]  /*b260*/  STG.E.128 [R2.64+0x600], R20 ;  /* 0x0006001402007986 */ /* 0x0081e8000c101d20 */
[----:B------:R-:W-:Y:S01]  /*b270*/  BAR.SYNC.DEFER_BLOCKING 0x0 ;  /* 0x0000000000007b1d */ /* 0x000fe20000010000 */
[----:B0-----:R-:W-:-:S02]  /*b280*/  MOV R2, UR7 ;  /* 0x0000000700027c02 */ /* 0x001fc40008000f00 */
[----:B------:R-:W-:-:S03]  /*b290*/  MOV R3, UR8 ;  /* 0x0000000800037c02 */ /* 0x000fc60008000f00 */
[----:B------:R0:W-:Y:S04]  /*b2a0*/  STS.128 [R248.X16], R100 ;  /* 0x00000064f8007388 */ /* 0x0001e8000000cc00 */
[----:B------:R1:W-:Y:S04]  /*b2b0*/  STS.128 [R248.X16+0x10], R96 ;  /* 0x00001060f8007388 */ /* 0x0003e8000000cc00 */
[----:B------:R-:W-:Y:S04]  /*b2c0*/  STS.128 [R248.X16+0x20], R92 ;  /* 0x0000205cf8007388 */ /* 0x000fe8000000cc00 */
[----:B------:R-:W-:Y:S01]  /*b2d0*/  STS.128 [R248.X16+0x30], R88 ;  /* 0x00003058f8007388 */ /* 0x000fe2000000cc00 */
[----:B------:R-:W-:-:S06]  /*b2e0*/  NOP ;  /* 0x0000000000007918 */ /* 0x000fcc0000000000 */
[----:B------:R-:W2:Y:S01]  /*b2f0*/  LDS.128 R4, [R237.X16] ;  /* 0x00000000ed047984 */ /* 0x000ea2000000cc00 */
[----:B0-----:R-:W-:-:S03]  /*b300*/  FADD.FTZ R103, R0, R103 ;  /* 0x0000006700677221 */ /* 0x001fc60000010000 */
[----:B------:R-:W0:Y:S01]  /*b310*/  LDS.128 R8, [R237.X16+0x200] ;  /* 0x00020000ed087984 */ /* 0x000e22000000cc00 */
[----:B-1----:R-:W-:-:S03]  /*b320*/  FADD.FTZ R96, R103, R96 ;  /* 0x0000006067607221 */ /* 0x002fc60000010000 */
[----:B------:R-:W1:Y:S01]  /*b330*/  LDS.128 R12, [R237.X16+0x400] ;  /* 0x00040000ed0c7984 */ /* 0x000e62000000cc00 */
[----:B------:R-:W-:-:S03]  /*b340*/  FADD.FTZ R97, R96, R97 ;  /* 0x0000006160617221 */ /* 0x000fc60000010000 */
[----:B------:R3:W4:Y:S01]  /*b350*/  LDS.128 R16, [R237.X16+0x600] ;  /* 0x00060000ed107984 */ /* 0x000722000000cc00 */
[----:B------:R-:W-:-:S04]  /*b360*/  FADD.FTZ R98, R97, R98 ;  /* 0x0000006261627221 */ /* 0x000fc80000010000 */
[----:B------:R-:W-:Y:S02]  /*b370*/  FADD.FTZ R99, R98, R99 ;  /* 0x0000006362637221 */ /* 0x000fe40000010000 */
[----:B---3--:R-:W-:-:S04]  /*b380*/  IMAD.WIDE R236, R236, 0x10, R2 ;  /* 0x00000010ecec7825 */ /* 0x008fc800078e0202 */
[----:B------:R-:W-:-:S04]  /*b390*/  FADD.FTZ R92, R99, R92 ;  /* 0x0000005c635c7221 */ /* 0x000fc80000010000 */
[----:B------:R-:W-:-:S04]  /*b3a0*/  FADD.FTZ R93, R92, R93 ;  /* 0x0000005d5c5d7221 */ /* 0x000fc80000010000 */
[----:B------:R-:W-:-:S04]  /*b3b0*/  FADD.FTZ R94, R93, R94 ;  /* 0x0000005e5d5e7221 */ /* 0x000fc80000010000 */
[----:B------:R-:W-:Y:S01]  /*b3c0*/  FADD.FTZ R95, R94, R95 ;  /* 0x0000005f5e5f7221 */ /* 0x000fe20000010000 */
[----:B--2---:R2:W-:Y:S03]  /*b3d0*/  STG.E.128 [R236.64], R4 ;  /* 0x00000004ec007986 */ /* 0x0045e6000c101d20 */
[----:B------:R-:W-:Y:S01]  /*b3e0*/  FADD.FTZ R88, R95, R88 ;  /* 0x000000585f587221 */ /* 0x000fe20000010000 */
[----:B0-----:R2:W-:Y:S03]  /*b3f0*/  STG.E.128 [R236.64+0x200], R8 ;  /* 0x00020008ec007986 */ /* 0x0015e6000c101d20 */
[----:B------:R-:W-:Y:S01]  /*b400*/  FADD.FTZ R89, R88, R89 ;  /* 0x0000005958597221 */ /* 0x000fe20000010000 */
[----:B-1----:R2:W-:Y:S03]  /*b410*/  STG.E.128 [R236.64+0x400], R12 ;  /* 0x0004000cec007986 */ /* 0x0025e6000c101d20 */
[----:B------:R-:W-:Y:S01]  /*b420*/  FADD.FTZ R90, R89, R90 ;  /* 0x0000005a595a7221 */ /* 0x000fe20000010000 */
[----:B----4-:R2:W-:Y:S03]  /*b430*/  STG.E.128 [R236.64+0x600], R16 ;  /* 0x00060010ec007986 */ /* 0x0105e6000c101d20 */
[----:B------:R-:W-:Y:S01]  /*b440*/  FADD.FTZ R252, R90, R91 ;  /* 0x0000005b5afc7221 */ /* 0x000fe20000010000 */
[----:B--2---:R-:W-:Y:S01]  /*b450*/  @!P0 CALL.REL.NOINC `(.L_x_6553) ;  /* 0x0000001000008944 */ /* 0x004fe20003c00000 */
[----:B------:R-:W-:Y:S05]  /*b460*/  BRA `(.L_x_6657) ;  /* 0xffff55e000007947 */ /* 0x000fea000383ffff */
.L_x_6553:
[----:B------:R-:W-:Y:S02]  /*b470*/  ISETP.NE.U32.AND P0, PT, RZ, c[0x0][0x328], PT ;  /* 0x0000ca00ff007a0c */ /* 0x000fe40003f05070 */
[----:B------:R-:W-:-:S02]  /*b480*/  ISETP.NE.U32.AND P2, PT, RZ, c[0x0][0x348], PT ;  /* 0x0000d200ff007a0c */ /* 0x000fc40003f45070 */
[----:B------:R-:W-:Y:S02]  /*b490*/  ISETP.NE.AND.EX P1, PT, RZ, c[0x0][0x32c], PT, P0 ;  /* 0x0000cb00ff007a0c */ /* 0x000fe40003f25300 */
[----:B------:R-:W-:-:S11]  /*b4a0*/  ISETP.NE.AND.EX P0, PT, RZ, c[0x0][0x34c], PT, P2 ;  /* 0x0000d300ff007a0c */ /* 0x000fd60003f05320 */
[----:B------:R-:W-:Y:S05]  /*b4b0*/  @!P1 BRA `(.L_x_6658) ;  /* 0x000001c000009947 */ /* 0x000fea0003800000 */
[----:B------:R-:W3:Y:S01]  /*b4c0*/  LDL.LU R2, [R1] ;  /* 0x0000000001027983 */ /* 0x000ee20000300800 */
        /* <DEDUP_REMOVED lines=26> */
.L_x_6659:
[----:B------:R-:W-:Y:S05]  /*b670*/  BSYNC B0 ;  /* 0x0000000000007941 */ /* 0x000fea0003800000 */
.L_x_6658:
        /* <DEDUP_REMOVED lines=8> */
[----:B------:R-:W1:Y:S01]  /*b700*/  SHFL.DOWN P0, R0, R3, 0x2, 0x1f ;  /* 0x08401f0003007f89 */ /* 0x000e620000000000 */
[----:B----4-:R-:W-:-:S08]  /*b710*/  ISETP.NE.AND P1, PT, R11, RZ, PT ;  /* 0x000000ff0b00720c */ /* 0x010fd00003f25270 */
[----:B------:R-:W-:-:S04]  /*b720*/  @!P2 SHF.R.S32.HI R4, RZ, 0x1f, R11 ;  /* 0x0000001fff04a819 */ /* 0x000fc8000001140b */
        /* <DEDUP_REMOVED lines=19> */
.L_x_6661:
[----:B------:R-:W3:Y:S02]  /*b860*/  S2R R11, SR_TID.X ;  /* 0x00000000000b7919 */ /* 0x000ee40000002100 */
.L_x_6662:
[----:B------:R-:W-:Y:S05]  /*b870*/  BSYNC B0 ;  /* 0x0000000000007941 */ /* 0x000fea0003800000 */
.L_x_6660:
        /* <DEDUP_REMOVED lines=12> */
.L_x_6663:
        /* <DEDUP_REMOVED lines=32> */
.L_x_6560:
[----:B------:R-:W-:Y:S01]  /*bb40*/  HFMA2.MMA R129, -RZ, RZ, 0, 5.9604644775390625e-08 ;  /* 0x00000001ff817435 */ /* 0x000fe200000001ff */
[----:B------:R-:W-:-:S02]  /*bb50*/  MOV R206, R126 ;  /* 0x0000007e00ce7202 */ /* 0x000fc40000000f00 */
[----:B------:R-:W-:Y:S02]  /*bb60*/  MOV R204, RZ ;  /* 0x000000ff00cc7202 */ /* 0x000fe40000000f00 */
[----:B------:R-:W-:Y:S02]  /*bb70*/  MOV R127, 0xffffffff ;  /* 0xffffffff007f7802 */ /* 0x000fe40000000f00 */
[----:B------:R-:W-:Y:S02]  /*bb80*/  MOV R124, 0xbba0 ;  /* 0x0000bba0007c7802 */ /* 0x000fe40000000f00 */
[----:B------:R-:W-:Y:S05]  /*bb90*/  CALL.REL.NOINC `($__internal_161_$__cuda_sm70_shflsync_up) ;  /* 0x00001dd000007944 */ /* 0x000fea0003c00000 */
[----:B-1----:R-:W-:Y:S01]  /*bba0*/  MOV R203, R127 ;  /* 0x0000007f00cb7202 */ /* 0x002fe20000000f00 */
[----:B0-----:R-:W-:Y:S05]  /*bbb0*/  BRA `(.L_x_6664) ;  /* 0xffff8e9000007947 */ /* 0x001fea000383ffff */
.L_x_6561:
[----:B------:R-:W-:Y:S01]  /*bbc0*/  HFMA2.MMA R129, -RZ, RZ, 0, 5.9604644775390625e-08 ;  /* 0x00000001ff817435 */ /* 0x000fe200000001ff */
[----:B------:R-:W-:Y:S02]  /*bbd0*/  MOV R206, R128 ;  /* 0x0000008000ce7202 */ /* 0x000fe40000000f00 */
[----:B------:R-:W-:Y:S02]  /*bbe0*/  MOV R204, RZ ;  /* 0x000000ff00cc7202 */ /* 0x000fe40000000f00 */
[----:B------:R-:W-:-:S02]  /*bbf0*/  MOV R127, 0xffffffff ;  /* 0xffffffff007f7802 */ /* 0x000fc40000000f00 */
[----:B------:R-:W-:Y:S02]  /*bc00*/  MOV R124, 0xbc20 ;  /* 0x0000bc20007c7802 */ /* 0x000fe40000000f00 */
[----:B01----:R-:W-:Y:S05]  /*bc10*/  CALL.REL.NOINC `($__internal_161_$__cuda_sm70_shflsync_up) ;  /* 0x00001d5000007944 */ /* 0x003fea0003c00000 */
[----:B0-----:R-:W-:Y:S01]  /*bc20*/  HFMA2.MMA R129, -RZ, RZ, 0, 5.9604644775390625e-08 ;  /* 0x00000001ff817435 */ /* 0x001fe200000001ff */
[----:B-1----:R-:W-:Y:S02]  /*bc30*/  MOV R205, R127 ;  /* 0x0000007f00cd7202 */ /* 0x002fe40000000f00 */
[----:B------:R-:W-:Y:S02]  /*bc40*/  MOV R206, R130 ;  /* 0x0000008200ce7202 */ /* 0x000fe40000000f00 */
[----:B------:R-:W-:Y:S02]  /*bc50*/  MOV R204, RZ ;  /* 0x000000ff00cc7202 */ /* 0x000fe40000000f00 */
[----:B------:R-:W-:Y:S02]  /*bc60*/  MOV R127, 0xffffffff ;  /* 0xffffffff007f7802 */ /* 0x000fe40000000f00 */
[----:B------:R-:W-:Y:S02]  /*bc70*/  MOV R124, 0xbc90 ;  /* 0x0000bc90007c7802 */ /* 0x000fe40000000f00 */
[----:B------:R-:W-:Y:S05]  /*bc80*/  CALL.REL.NOINC `($__internal_161_$__cuda_sm70_shflsync_up) ;  /* 0x00001ce000007944 */ /* 0x000fea0003c00000 */
[----:B0-----:R-:W-:Y:S01]  /*bc90*/  HFMA2.MMA R129, -RZ, RZ, 0, 5.9604644775390625e-08 ;  /* 0x00000001ff817435 */ /* 0x001fe200000001ff */
[----:B-1----:R-:W-:-:S02]  /*bca0*/  MOV R207, R127 ;  /* 0x0000007f00cf7202 */ /* 0x002fc40000000f00 */
[----:B------:R-:W-:Y:S02]  /*bcb0*/  MOV R206, R131 ;  /* 0x0000008300ce7202 */ /* 0x000fe40000000f00 */
[----:B------:R-:W-:Y:S02]  /*bcc0*/  MOV R204, RZ ;  /* 0x000000ff00cc7202 */ /* 0x000fe40000000f00 */
[----:B------:R-:W-:Y:S02]  /*bcd0*/  MOV R127, 0xffffffff ;  /* 0xffffffff007f7802 */ /* 0x000fe40000000f00 */
[----:B------:R-:W-:Y:S02]  /*bce0*/  MOV R124, 0xbd00 ;  /* 0x0000bd00007c7802 */ /* 0x000fe40000000f00 */
[----:B------:R-:W-:Y:S05]  /*bcf0*/  CALL.REL.NOINC `($__internal_161_$__cuda_sm70_shflsync_up) ;  /* 0x00001c7000007944 */ /* 0x000fea0003c00000 */
        /* <DEDUP_REMOVED lines=11> */
[C---:B------:R-:W-:Y:S01]  /*bdb0*/  FADD.FTZ R204, R131.reuse, R204 ;  /* 0x000000cc83cc7221 */ /* 0x040fe20000010000 */
[C---:B------:R-:W-:Y:S01]  /*bdc0*/  FSEL R203, R126.reuse, R203, !P0 ;  /* 0x000000cb7ecb7208 */ /* 0x040fe20004000000 */
[----:B------:R-:W-:Y:S01]  /*bdd0*/  FFMA.FTZ R125, R126, R205, R125 ;  /* 0x000000cd7e7d7223 */ /* 0x000fe2000001007d */
[----:B------:R-:W-:Y:S01]  /*bde0*/  FSEL R205, R130, R129, !P0 ;  /* 0x0000008182cd7208 */ /* 0x000fe20004000000 */
[----:B------:R-:W-:Y:S01]  /*bdf0*/  HFMA2.MMA R129, -RZ, RZ, 0, 1.1920928955078125e-07 ;  /* 0x00000002ff817435 */ /* 0x000fe200000001ff */
[----:B------:R-:W-:-:S02]  /*be00*/  FSEL R131, R131, R204, !P0 ;  /* 0x000000cc83837208 */ /* 0x000fc40004000000 */
[----:B------:R-:W-:Y:S02]  /*be10*/  FSEL R207, R128, R125, !P0 ;  /* 0x0000007d80cf7208 */ /* 0x000fe40004000000 */
[----:B------:R-:W-:Y:S02]  /*be20*/  MOV R204, RZ ;  /* 0x000000ff00cc7202 */ /* 0x000fe40000000f00 */
[----:B------:R-:W-:Y:S02]  /*be30*/  MOV R206, R203 ;  /* 0x000000cb00ce7202 */ /* 0x000fe40000000f00 */
[----:B------:R-:W-:Y:S05]  /*be40*/  CALL.REL.NOINC `($__internal_161_$__cuda_sm70_shflsync_up) ;  /* 0x00001b2000007944 */ /* 0x000fea0003c00000 */
[----:B0-----:R-:W-:Y:S01]  /*be50*/  HFMA2.MMA R129, -RZ, RZ, 0, 1.1920928955078125e-07 ;  /* 0x00000002ff817435 */ /* 0x001fe200000001ff */
[----:B-1----:R-:W-:Y:S02]  /*be60*/  MOV R126, R127 ;  /* 0x0000007f007e7202 */ /* 0x002fe40000000f00 */
[----:B------:R-:W-:Y:S02]  /*be70*/  MOV R206, R207 ;  /* 0x000000cf00ce7202 */ /* 0x000fe40000000f00 */
[----:B------:R-:W-:Y:S02]  /*be80*/  MOV R204, RZ ;  /* 0x000000ff00cc7202 */ /* 0x000fe40000000f00 */
[----:B------:R-:W-:-:S02]  /*be90*/  MOV R127, 0xffffffff ;  /* 0xffffffff007f7802 */ /* 0x000fc40000000f00 */
[----:B------:R-:W-:Y:S02]  /*bea0*/  MOV R124, 0xbec0 ;  /* 0x0000bec0007c7802 */ /* 0x000fe40000000f00 */
[----:B------:R-:W-:Y:S05]  /*beb0*/  CALL.REL.NOINC `($__internal_161_$__cuda_sm70_shflsync_up) ;  /* 0x00001ab000007944 */ /* 0x000fea0003c00000 */
[----:B0-----:R-:W-:Y:S01]  /*bec0*/  HFMA2.MMA R129, -RZ, RZ, 0, 1.1920928955078125e-07 ;  /* 0x00000002ff817435 */ /* 0x001fe200000001ff */
[----:B-1----:R-:W-:Y:S02]  /*bed0*/  MOV R128, R127 ;  /* 0x0000007f00807202 */ /* 0x002fe40000000f00 */
[----:B------:R-:W-:Y:S02]  /*bee0*/  MOV R206, R205 ;  /* 0x000000cd00ce7202 */ /* 0x000fe40000000f00 */
[----:B------:R-:W-:Y:S02]  /*bef0*/  MOV R204, RZ ;  /* 0x000000ff00cc7202 */ /* 0x000fe40000000f00 */
[----:B------:R-:W-:Y:S02]  /*bf00*/  MOV R127, 0xffffffff ;  /* 0xffffffff007f7802 */ /* 0x000fe40000000f00 */
[----:B------:R-:W-:Y:S02]  /*bf10*/  MOV R124, 0xbf30 ;  /* 0x0000bf30007c7802 */ /* 0x000fe40000000f00 */
[----:B------:R-:W-:Y:S05]  /*bf20*/  CALL.REL.NOINC `($__internal_161_$__cuda_sm70_shflsync_up) ;  /* 0x00001a4000007944 */ /* 0x000fea0003c00000 */
[----:B0-----:R-:W-:Y:S01]  /*bf30*/  HFMA2.MMA R129, -RZ, RZ, 0, 1.1920928955078125e-07 ;  /* 0x00000002ff817435 */ /* 0x001fe200000001ff */
[----:B-1----:R-:W-:-:S02]  /*bf40*/  MOV R130, R127 ;  /* 0x0000007f00827202 */ /* 0x002fc40000000f00 */
[----:B------:R-:W-:Y:S02]  /*bf50*/  MOV R206, R131 ;  /* 0x0000008300ce7202 */ /* 0x000fe40000000f00 */
[----:B------:R-:W-:Y:S02]  /*bf60*/  MOV R204, RZ ;  /* 0x000000ff00cc7202 */ /* 0x000fe40000000f00 */
[----:B------:R-:W-:Y:S02]  /*bf70*/  MOV R127, 0xffffffff ;  /* 0xffffffff007f7802 */ /* 0x000fe40000000f00 */
[----:B------:R-:W-:Y:S02]  /*bf80*/  MOV R124, 0xbfa0 ;  /* 0x0000bfa0007c7802 */ /* 0x000fe40000000f00 */
[----:B------:R-:W-:Y:S05]  /*bf90*/  CALL.REL.NOINC `($__internal_161_$__cuda_sm70_shflsync_up) ;  /* 0x000019d000007944 */ /* 0x000fea0003c00000 */
[----:B------:R-:W-:Y:S01]  /*bfa0*/  ISETP.GE.AND P0, PT, R247, 0x2, PT ;  /* 0x00000002f700780c */ /* 0x000fe20003f06270 */
[----:B------:R-:W-:Y:S02]  /*bfb0*/  FMUL.FTZ R124, R126, R207 ;  /* 0x000000cf7e7c7220 */ /* 0x000fe40000410000 */
[----:B-1----:R-:W-:Y:S02]  /*bfc0*/  FMUL.FTZ R125, R207, R127 ;  /* 0x0000007fcf7d7220 */ /* 0x002fe40000410000 */
[----:B0-----:R-:W-:-:S02]  /*bfd0*/  FMUL.FTZ R204, R130, R207 ;  /* 0x000000cf82cc7220 */ /* 0x001fc40000410000 */
[C---:B------:R-:W-:Y:S02]  /*bfe0*/  FFMA.FTZ R129, R128.reuse, R203, R124 ;  /* 0x000000cb80817223 */ /* 0x040fe4000001007c */
        /* <DEDUP_REMOVED lines=12> */
[----:B------:R-:W-:Y:S05]  /*c0b0*/  CALL.REL.NOINC `($__internal_161_$__cuda_sm70_shflsync_up) ;  /* 0x000018b000007944 */ /* 0x000fea0003c00000 */
[----:B0-----:R-:W-:Y:S01]  /*c0c0*/  HFMA2.MMA R129, -RZ, RZ, 0, 2.384185791015625e-07 ;  /* 0x00000004ff817435 */ /* 0x001fe200000001ff */
[----:B-1----:R-:W-:Y:S02]  /*c0d0*/  MOV R126, R127 ;  /* 0x0000007f007e7202 */ /* 0x002fe40000000f00 */
[----:B------:R-:W-:Y:S02]  /*c0e0*/  MOV R206, R207 ;  /* 0x000000cf00ce7202 */ /* 0x000fe40000000f00 */
[----:B------:R-:W-:Y:S02]  /*c0f0*/  MOV R204, RZ ;  /* 0x000000ff00cc7202 */ /* 0x000fe40000000f00 */
[----:B------:R-:W-:Y:S02]  /*c100*/  MOV R127, 0xffffffff ;  /* 0xffffffff007f7802 */ /* 0x000fe40000000f00 */
[----:B------:R-:W-:Y:S02]  /*c110*/  MOV R124, 0xc130 ;  /* 0x0000c130007c7802 */ /* 0x000fe40000000f00 */
[----:B------:R-:W-:Y:S05]  /*c120*/  CALL.REL.NOINC `($__internal_161_$__cuda_sm70_shflsync_up) ;  /* 0x0000184000007944 */ /* 0x000fea0003c00000 */
[----:B0-----:R-:W-:Y:S01]  /*c130*/  HFMA2.MMA R129, -RZ, RZ, 0, 2.384185791015625e-07 ;  /* 0x00000004ff817435 */ /* 0x001fe200000001ff */
[----:B-1----:R-:W-:-:S02]  /*c140*/  MOV R128, R127 ;  /* 0x0000007f00807202 */ /* 0x002fc40000000f00 */
[----:B------:R-:W-:Y:S02]  /*c150*/  MOV R206, R205 ;  /* 0x000000cd00ce7202 */ /* 0x000fe40000000f00 */
[----:B------:R-:W-:Y:S02]  /*c160*/  MOV R204, RZ ;  /* 0x000000ff00cc7202 */ /* 0x000fe40000000f00 */
[----:B------:R-:W-:Y:S02]  /*c170*/  MOV R127, 0xffffffff ;  /* 0xffffffff007f7802 */ /* 0x000fe40000000f00 */
[----:B------:R-:W-:Y:S02]  /*c180*/  MOV R124, 0xc1a0 ;  /* 0x0000c1a0007c7802 */ /* 0x000fe40000000f00 */
[----:B------:R-:W-:Y:S05]  /*c190*/  CALL.REL.NOINC `($__internal_161_$__cuda_sm70_shflsync_up) ;  /* 0x000017d000007944 */ /* 0x000fea0003c00000 */
[----:B0-----:R-:W-:Y:S01]  /*c1a0*/  HFMA2.MMA R129, -RZ, RZ, 0, 2.384185791015625e-07 ;  /* 0x00000004ff817435 */ /* 0x001fe200000001ff */
[----:B-1----:R-:W-:Y:S02]  /*c1b0*/  MOV R130, R127 ;  /* 0x0000007f00827202 */ /* 0x002fe40000000f00 */
[----:B------:R-:W-:Y:S02]  /*c1c0*/  MOV R206, R131 ;  /* 0x0000008300ce7202 */ /* 0x000fe40000000f00 */
[----:B------:R-:W-:-:S02]  /*c1d0*/  MOV R204, RZ ;  /* 0x000000ff00cc7202 */ /* 0x000fc40000000f00 */
[----:B------:R-:W-:Y:S02]  /*c1e0*/  MOV R127, 0xffffffff ;  /* 0xffffffff007f7802 */ /* 0x000fe40000000f00 */
[----:B------:R-:W-:Y:S02]  /*c1f0*/  MOV R124, 0xc210 ;  /* 0x0000c210007c7802 */ /* 0x000fe40000000f00 */
[----:B------:R-:W-:Y:S05]  /*c200*/  CALL.REL.NOINC `($__internal_161_$__cuda_sm70_shflsync_up) ;  /* 0x0000176000007944 */ /* 0x000fea0003c00000 */
        /* <DEDUP_REMOVED lines=17> */
[----:B------:R-:W-:Y:S05]  /*c320*/  CALL.REL.NOINC `($__internal_161_$__cuda_sm70_shflsync_up) ;  /* 0x0000164000007944 */ /* 0x000fea0003c00000 */
[----:B0-----:R-:W-:Y:S01]  /*c330*/  HFMA2.MMA R129, -RZ, RZ, 0, 4.76837158203125e-07 ;  /* 0x00000008ff817435 */ /* 0x001fe200000001ff */
[----:B-1----:R-:W-:-:S02]  /*c340*/  MOV R126, R127 ;  /* 0x0000007f007e7202 */ /* 0x002fc40000000f00 */
[----:B------:R-:W-:Y:S02]  /*c350*/  MOV R206, R207 ;  /* 0x000000cf00ce7202 */ /* 0x000fe40000000f00 */
[----:B------:R-:W-:Y:S02]  /*c360*/  MOV R204, RZ ;  /* 0x000000ff00cc7202 */ /* 0x000fe40000000f00 */
[----:B------:R-:W-:Y:S02]  /*c370*/  MOV R127, 0xffffffff ;  /* 0xffffffff007f7802 */ /* 0x000fe40000000f00 */
[----:B------:R-:W-:Y:S02]  /*c380*/  MOV R124, 0xc3a0 ;  /* 0x0000c3a0007c7802 */ /* 0x000fe40000000f00 */
[----:B------:R-:W-:Y:S05]  /*c390*/  CALL.REL.NOINC `($__internal_161_$__cuda_sm70_shflsync_up) ;  /* 0x000015d000007944 */ /* 0x000fea0003c00000 */
[----:B0-----:R-:W-:Y:S01]  /*c3a0*/  HFMA2.MMA R129, -RZ, RZ, 0, 4.76837158203125e-07 ;  /* 0x00000008ff817435 */ /* 0x001fe200000001ff */
[----:B-1----:R-:W-:Y:S02]  /*c3b0*/  MOV R128, R127 ;  /* 0x0000007f00807202 */ /* 0x002fe40000000f00 */
[----:B------:R-:W-:Y:S02]  /*c3c0*/  MOV R206, R205 ;  /* 0x000000cd00ce7202 */ /* 0x000fe40000000f00 */
[----:B------:R-:W-:-:S02]  /*c3d0*/  MOV R204, RZ ;  /* 0x000000ff00cc7202 */ /* 0x000fc40000000f00 */
[----:B------:R-:W-:Y:S02]  /*c3e0*/  MOV R127, 0xffffffff ;  /* 0xffffffff007f7802 */ /* 0x000fe40000000f00 */
[----:B------:R-:W-:Y:S02]  /*c3f0*/  MOV R124, 0xc410 ;  /* 0x0000c410007c7802 */ /* 0x000fe40000000f00 */
[----:B------:R-:W-:Y:S05]  /*c400*/  CALL.REL.NOINC `($__internal_161_$__cuda_sm70_shflsync_up) ;  /* 0x0000156000007944 */ /* 0x000fea0003c00000 */
[----:B0-----:R-:W-:Y:S01]  /*c410*/  HFMA2.MMA R129, -RZ, RZ, 0, 4.76837158203125e-07 ;  /* 0x00000008ff817435 */ /* 0x001fe200000001ff */
[----:B-1----:R-:W-:Y:S02]  /*c420*/  MOV R130, R127 ;  /* 0x0000007f00827202 */ /* 0x002fe40000000f00 */
[----:B------:R-:W-:Y:S02]  /*c430*/  MOV R206, R131 ;  /* 0x0000008300ce7202 */ /* 0x000fe40000000f00 */
[----:B------:R-:W-:Y:S02]  /*c440*/  MOV R204, RZ ;  /* 0x000000ff00cc7202 */ /* 0x000fe40000000f00 */
[----:B------:R-:W-:Y:S02]  /*c450*/  MOV R127, 0xffffffff ;  /* 0xffffffff007f7802 */ /* 0x000fe40000000f00 */
[----:B------:R-:W-:-:S02]  /*c460*/  MOV R124, 0xc480 ;  /* 0x0000c480007c7802 */ /* 0x000fc40000000f00 */
[----:B------:R-:W-:Y:S05]  /*c470*/  CALL.REL.NOINC `($__internal_161_$__cuda_sm70_shflsync_up) ;  /* 0x000014f000007944 */ /* 0x000fea0003c00000 */
[----:B------:R-:W-:Y:S01]  /*c480*/  ISETP.GE.AND P0, PT, R247, 0x8, PT ;  /* 0x00000008f700780c */ /* 0x000fe20003f06270 */
[----:B------:R-:W-:-:S02]  /*c490*/  FMUL.FTZ R124, R126, R207 ;  /* 0x000000cf7e7c7220 */ /* 0x000fc40000410000 */
[C---:B-1----:R-:W-:Y:S02]  /*c4a0*/  FMUL.FTZ R125, R207.reuse, R127 ;  /* 0x0000007fcf7d7220 */ /* 0x042fe40000410000 */
[----:B0-----:R-:W-:Y:S02]  /*c4b0*/  FMUL.FTZ R204, R130, R207 ;  /* 0x000000cf82cc7220 */ /* 0x001fe40000410000 */
[C---:B------:R-:W-:Y:S02]  /*c4c0*/  FFMA.FTZ R129, R128.reuse, R203, R124 ;  /* 0x000000cb80817223 */ /* 0x040fe4000001007c */
        /* <DEDUP_REMOVED lines=16> */
[----:B------:R-:W-:Y:S05]  /*c5d0*/  CALL.REL.NOINC `($__internal_161_$__cuda_sm70_shflsync_up) ;  /* 0x0000139000007944 */ /* 0x000fea0003c00000 */
[----:B0-----:R-:W-:Y:S01]  /*c5e0*/  HFMA2.MMA R129, -RZ, RZ, 0, 9.5367431640625e-07 ;  /* 0x00000010ff817435 */ /* 0x001fe200000001ff */
[----:B-1----:R-:W-:Y:S02]  /*c5f0*/  MOV R208, R127 ;  /* 0x0000007f00d07202 */ /* 0x002fe40000000f00 */
[----:B------:R-:W-:-:S02]  /*c600*/  MOV R206, R207 ;  /* 0x000000cf00ce7202 */ /* 0x000fc40000000f00 */
[----:B------:R-:W-:Y:S02]  /*c610*/  MOV R204, RZ ;  /* 0x000000ff00cc7202 */ /* 0x000fe40000000f00 */
[----:B------:R-:W-:Y:S02]  /*c620*/  MOV R127, 0xffffffff ;  /* 0xffffffff007f7802 */ /* 0x000fe40000000f00 */
[----:B------:R-:W-:Y:S02]  /*c630*/  MOV R124, 0xc650 ;  /* 0x0000c650007c7802 */ /* 0x000fe40000000f00 */
[----:B------:R-:W-:Y:S05]  /*c640*/  CALL.REL.NOINC `($__internal_161_$__cuda_sm70_shflsync_up) ;  /* 0x0000132000007944 */ /* 0x000fea0003c00000 */
[----:B0-----:R-:W-:Y:S01]  /*c650*/  HFMA2.MMA R129, -RZ, RZ, 0, 9.5367431640625e-07 ;  /* 0x00000010ff817435 */ /* 0x001fe200000001ff */
[----:B-1----:R-:W-:Y:S02]  /*c660*/  MOV R210, R127 ;  /* 0x0000007f00d27202 */ /* 0x002fe40000000f00 */
[----:B------:R-:W-:Y:S02]  /*c670*/  MOV R206, R205 ;  /* 0x000000cd00ce7202 */ /* 0x000fe40000000f00 */
[----:B------:R-:W-:Y:S02]  /*c680*/  MOV R204, RZ ;  /* 0x000000ff00cc7202 */ /* 0x000fe40000000f00 */
[----:B------:R-:W-:-:S02]  /*c690*/  MOV R127, 0xffffffff ;  /* 0xffffffff007f7802 */ /* 0x000fc40000000f00 */
[----:B------:R-:W-:Y:S02]  /*c6a0*/  MOV R124, 0xc6c0 ;  /* 0x0000c6c0007c7802 */ /* 0x000fe40000000f00 */
[----:B------:R-:W-:Y:S05]  /*c6b0*/  CALL.REL.NOINC `($__internal_161_$__cuda_sm70_shflsync_up) ;  /* 0x000012b000007944 */ /* 0x000fea0003c00000 */
[----:B0-----:R-:W-:Y:S01]  /*c6c0*/  HFMA2.MMA R129, -RZ, RZ, 0, 9.5367431640625e-07 ;  /* 0x00000010ff817435 */ /* 0x001fe200000001ff */
[----:B-1----:R-:W-:Y:S02]  /*c6d0*/  MOV R212, R127 ;  /* 0x0000007f00d47202 */ /* 0x002fe40000000f00 */
[----:B------:R-:W-:Y:S02]  /*c6e0*/  MOV R206, R131 ;  /* 0x0000008300ce7202 */ /* 0x000fe40000000f00 */
[----:B------:R-:W-:Y:S02]  /*c6f0*/  MOV R204, RZ ;  /* 0x000000ff00cc7202 */ /* 0x000fe40000000f00 */
[----:B------:R-:W-:Y:S02]  /*c700*/  MOV R127, 0xffffffff ;  /* 0xffffffff007f7802 */ /* 0x000fe40000000f00 */
[----:B------:R-:W-:Y:S02]  /*c710*/  MOV R124, 0xc730 ;  /* 0x0000c730007c7802 */ /* 0x000fe40000000f00 */
[----:B------:R-:W-:Y:S05]  /*c720*/  CALL.REL.NOINC `($__internal_161_$__cuda_sm70_shflsync_up) ;  /* 0x0000124000007944 */ /* 0x000fea0003c00000 */
[----:B01----:R-:W-:Y:S05]  /*c730*/  BRA `(.L_x_6665) ;  /* 0xffff876000007947 */ /* 0x003fea000383ffff */
.L_x_6566:
[----:B------:R-:W-:Y:S01]  /*c740*/  HFMA2.MMA R129, -RZ, RZ, 0, 5.9604644775390625e-08 ;  /* 0x00000001ff817435 */ /* 0x000fe200000001ff */
[----:B------:R-:W-:-:S02]  /*c750*/  MOV R204, RZ ;  /* 0x000000ff00cc7202 */ /* 0x000fc40000000f00 */
[----:B------:R-:W-:Y:S02]  /*c760*/  MOV R127, 0xffffffff ;  /* 0xffffffff007f7802 */ /* 0x000fe40000000f00 */
[----:B------:R-:W-:Y:S02]  /*c770*/  MOV R124, 0xc790 ;  /* 0x0000c790007c7802 */ /* 0x000fe40000000f00 */
[----:B01----:R-:W-:Y:S05]  /*c780*/  CALL.REL.NOINC `($__internal_161_$__cuda_sm70_shflsync_up) ;  /* 0x000011e000007944 */ /* 0x003fea0003c00000 */
[----:B0-----:R-:W-:Y:S01]  /*c790*/  HFMA2.MMA R129, -RZ, RZ, 0, 5.9604644775390625e-08 ;  /* 0x00000001ff817435 */ /* 0x001fe200000001ff */
[----:B-1----:R-:W-:Y:S02]  /*c7a0*/  MOV R126, R127 ;  /* 0x0000007f007e7202 */ /* 0x002fe40000000f00 */
[----:B------:R-:W-:Y:S02]  /*c7b0*/  MOV R206, R130 ;  /* 0x0000008200ce7202 */ /* 0x000fe40000000f00 */
[----:B------:R-:W-:Y:S02]  /*c7c0*/  MOV R204, RZ ;  /* 0x000000ff00cc7202 */ /* 0x000fe40000000f00 */
[----:B------:R-:W-:Y:S02]  /*c7d0*/  MOV R127, 0xffffffff ;  /* 0xffffffff007f7802 */ /* 0x000fe40000000f00 */
[----:B------:R-:W-:-:S02]  /*c7e0*/  MOV R124, 0xc800 ;  /* 0x0000c800007c7802 */ /* 0x000fc40000000f00 */
        /* <DEDUP_REMOVED lines=8> */
[----:B0-----:R-:W-:Y:S01]  /*c870*/  HFMA2.MMA R129, -RZ, RZ, 0, 5.9604644775390625e-08 ;  /* 0x00000001ff817435 */ /* 0x001fe200000001ff */
[----:B-1----:R-:W-:Y:S02]  /*c880*/  MOV R131, R127 ;  /* 0x0000007f00837202 */ /* 0x002fe40000000f00 */
[----:B------:R-:W-:Y:S02]  /*c890*/  MOV R206, R128 ;  /* 0x0000008000ce7202 */ /* 0x000fe40000000f00 */
[----:B------:R-:W-:-:S02]  /*c8a0*/  MOV R204, RZ ;  /* 0x000000ff00cc7202 */ /* 0x000fc40000000f00 */
[----:B------:R-:W-:Y:S02]  /*c8b0*/  MOV R127, 0xffffffff ;  /* 0xffffffff007f7802 */ /* 0x000fe40000000f00 */
[----:B------:R-:W-:Y:S02]  /*c8c0*/  MOV R124, 0xc8e0 ;  /* 0x0000c8e0007c7802 */ /* 0x000fe40000000f00 */
[----:B------:R-:W-:Y:S05]  /*c8d0*/  CALL.REL.NOINC `($__internal_161_$__cuda_sm70_shflsync_up) ;  /* 0x0000109000007944 */ /* 0x000fea0003c00000 */
[----:B0-----:R-:W-:Y:S01]  /*c8e0*/  MOV R129, R126 ;  /* 0x0000007e00817202 */ /* 0x001fe20000000f00 */
[----:B------:R-:W-:Y:S01]  /*c8f0*/  HFMA2.MMA R126, -RZ, RZ, 0, 0 ;  /* 0x00000000ff7e7435 */ /* 0x000fe200000001ff */
[----:B------:R-:W-:Y:S02]  /*c900*/  MOV R124, R120 ;  /* 0x00000078007c7202 */ /* 0x000fe40000000f00 */
[----:B-1----:R-:W-:Y:S02]  /*c910*/  MOV R128, R127 ;  /* 0x0000007f00807202 */ /* 0x002fe40000000f00 */
[----:B------:R-:W-:Y:S02]  /*c920*/  MOV R250, 0xffffffff ;  /* 0xffffffff00fa7802 */ /* 0x000fe40000000f00 */
[----:B------:R-:W-:-:S02]  /*c930*/  MOV R125, 0xc950 ;  /* 0x0000c950007d7802 */ /* 0x000fc40000000f00 */
[----:B------:R-:W-:Y:S05]  /*c940*/  CALL.REL.NOINC `($__internal_160_$__cuda_sm70_shflsync_idx_p) ;  /* 0x00000fb000007944 */ /* 0x000fea0003c00000 */
[----:B-1----:R-:W-:Y:S01]  /*c950*/  MOV R120, R126 ;  /* 0x0000007e00787202 */ /* 0x002fe20000000f00 */
[----:B------:R-:W-:Y:S01]  /*c960*/  HFMA2.MMA R126, -RZ, RZ, 0, 0 ;  /* 0x00000000ff7e7435 */ /* 0x000fe200000001ff */
[----:B------:R-:W-:-:S02]  /*c970*/  MOV R124, R121 ;  /* 0x00000079007c7202 */ /* 0x000fc40000000f00 */
[----:B------:R-:W-:Y:S02]  /*c980*/  MOV R250, 0xffffffff ;  /* 0xffffffff00fa7802 */ /* 0x000fe40000000f00 */
[----:B------:R-:W-:Y:S02]  /*c990*/  MOV R125, 0xc9b0 ;  /* 0x0000c9b0007d7802 */ /* 0x000fe40000000f00 */
[----:B0-----:R-:W-:Y:S05]  /*c9a0*/  CALL.REL.NOINC `($__internal_160_$__cuda_sm70_shflsync_idx_p) ;  /* 0x00000f5000007944 */ /* 0x001fea0003c00000 */
[----:B-1----:R-:W-:Y:S01]  /*c9b0*/  MOV R121, R126 ;  /* 0x0000007e00797202 */ /* 0x002fe20000000f00 */
[----:B------:R-:W-:Y:S01]  /*c9c0*/  HFMA2.MMA R126, -RZ, RZ, 0, 0 ;  /* 0x00000000ff7e7435 */ /* 0x000fe200000001ff */
[----:B------:R-:W-:Y:S02]  /*c9d0*/  MOV R124, R122 ;  /* 0x0000007a007c7202 */ /* 0x000fe40000000f00 */
[----:B------:R-:W-:Y:S02]  /*c9e0*/  MOV R250, 0xffffffff ;  /* 0xffffffff00fa7802 */ /* 0x000fe40000000f00 */
[----:B------:R-:W-:Y:S02]  /*c9f0*/  MOV R125, 0xca10 ;  /* 0x0000ca10007d7802 */ /* 0x000fe40000000f00 */
[----:B0-----:R-:W-:Y:S05]  /*ca00*/  CALL.REL.NOINC `($__internal_160_$__cuda_sm70_shflsync_idx_p) ;  /* 0x00000ef000007944 */ /* 0x001fea0003c00000 */
[----:B-1----:R-:W-:Y:S01]  /*ca10*/  MOV R122, R126 ;  /* 0x0000007e007a7202 */ /* 0x002fe20000000f00 */
[----:B------:R-:W-:Y:S01]  /*ca20*/  HFMA2.MMA R126, -RZ, RZ, 0, 0 ;  /* 0x00000000ff7e7435 */ /* 0x000fe200000001ff */
[----:B------:R-:W-:-:S02]  /*ca30*/  MOV R124, R123 ;  /* 0x0000007b007c7202 */ /* 0x000fc40000000f00 */
[----:B------:R-:W-:Y:S02]  /*ca40*/  MOV R250, 0xffffffff ;  /* 0xffffffff00fa7802 */ /* 0x000fe40000000f00 */
[----:B------:R-:W-:Y:S02]  /*ca50*/  MOV R125, 0xca70 ;  /* 0x0000ca70007d7802 */ /* 0x000fe40000000f00 */
[----:B0-----:R-:W-:Y:S05]  /*ca60*/  CALL.REL.NOINC `($__internal_160_$__cuda_sm70_shflsync_idx_p) ;  /* 0x00000e9000007944 */ /* 0x001fea0003c00000 */
[----:B-1----:R-:W-:Y:S01]  /*ca70*/  MOV R123, R126 ;  /* 0x0000007e007b7202 */ /* 0x002fe20000000f00 */
[----:B0-----:R-:W-:Y:S05]  /*ca80*/  BRA `(.L_x_6666) ;  /* 0xffff870000007947 */ /* 0x001fea000383ffff */
.L_x_6569:
[----:B------:R-:W-:Y:S01]  /*ca90*/  HFMA2.MMA R126, -RZ, RZ, 0, 5.9604644775390625e-08 ;  /* 0x00000001ff7e7435 */ /* 0x000fe200000001ff */
[----:B------:R-:W-:Y:S02]  /*caa0*/  MOV R243, R130 ;  /* 0x0000008200f37202 */ /* 0x000fe40000000f00 */
[----:B------:R-:W-:Y:S02]  /*cab0*/  MOV R242, 0x1f ;  /* 0x0000001f00f27802 */ /* 0x000fe40000000f00 */
[----:B------:R-:W-:Y:S02]  /*cac0*/  MOV R125, 0xffffffff ;  /* 0xffffffff007d7802 */ /* 0x000fe40000000f00 */
[----:B------:R-:W-:-:S02]  /*cad0*/  MOV R124, 0xcaf0 ;  /* 0x0000caf0007c7802 */ /* 0x000fc40000000f00 */
[----:B------:R-:W-:Y:S05]  /*cae0*/  CALL.REL.NOINC `($__internal_159_$__cuda_sm70_shflsync_down) ;  /* 0x00000dd000007944 */ /* 0x000fea0003c00000 */
[----:B-1----:R-:W-:Y:S01]  /*caf0*/  MOV R127, R126 ;  /* 0x0000007e007f7202 */ /* 0x002fe20000000f00 */
[----:B------:R-:W-:Y:S05]  /*cb00*/  BRA `(.L_x_6667) ;  /* 0xffff990000007947 */ /* 0x000fea000383ffff */
.L_x_6570:
[----:B------:R-:W-:Y:S01]  /*cb10*/  HFMA2.MMA R126, -RZ, RZ, 0, 5.9604644775390625e-08 ;  /* 0x00000001ff7e7435 */ /* 0x000fe200000001ff */
[----:B------:R-:W-:-:S02]  /*cb20*/  MOV R243, R131 ;  /* 0x0000008300f37202 */ /* 0x000fc40000000f00 */
[----:B------:R-:W-:Y:S02]  /*cb30*/  MOV R242, 0x1f ;  /* 0x0000001f00f27802 */ /* 0x000fe40000000f00 */
[----:B------:R-:W-:Y:S02]  /*cb40*/  MOV R125, 0xffffffff ;  /* 0xffffffff007d7802 */ /* 0x000fe40000000f00 */
[----:B------:R-:W-:Y:S02]  /*cb50*/  MOV R124, 0xcb70 ;  /* 0x0000cb70007c7802 */ /* 0x000fe40000000f00 */
[----:B01----:R-:W-:Y:S05]  /*cb60*/  CALL.REL.NOINC `($__internal_159_$__cuda_sm70_shflsync_down) ;  /* 0x00000d5000007944 */ /* 0x003fea0003c00000 */
[----:B-1----:R-:W-:Y:S01]  /*cb70*/  MOV R239, R126 ;  /* 0x0000007e00ef7202 */ /* 0x002fe20000000f00 */
[----:B------:R-:W-:Y:S01]  /*cb80*/  HFMA2.MMA R126, -RZ, RZ, 0, 5.9604644775390625e-08 ;  /* 0x00000001ff7e7435 */ /* 0x000fe200000001ff */
[----:B------:R-:W-:Y:S02]  /*cb90*/  MOV R243, R128 ;  /* 0x0000008000f37202 */ /* 0x000fe40000000f00 */
[----:B------:R-:W-:Y:S02]  /*cba0*/  MOV R242, 0x1f ;  /* 0x0000001f00f27802 */ /* 0x000fe40000000f00 */
[----:B------:R-:W-:-:S02]  /*cbb0*/  MOV R125, 0xffffffff ;  /* 0xffffffff007d7802 */ /* 0x000fc40000000f00 */
[----:B------:R-:W-:Y:S02]  /*cbc0*/  MOV R124, 0xcbe0 ;  /* 0x0000cbe0007c7802 */ /* 0x000fe40000000f00 */
[----:B------:R-:W-:Y:S05]  /*cbd0*/  CALL.REL.NOINC `($__internal_159_$__cuda_sm70_shflsync_down) ;  /* 0x00000ce000007944 */ /* 0x000fea0003c00000 */
[----:B-1----:R-:W-:Y:S01]  /*cbe0*/  MOV R240, R126 ;  /* 0x0000007e00f07202 */ /* 0x002fe20000000f00 */
[----:B------:R-:W-:Y:S01]  /*cbf0*/  HFMA2.MMA R126, -RZ, RZ, 0, 5.9604644775390625e-08 ;  /* 0x00000001ff7e7435 */ /* 0x000fe200000001ff */
[----:B------:R-:W-:Y:S02]  /*cc00*/  MOV R243, R129 ;  /* 0x0000008100f37202 */ /* 0x000fe40000000f00 */
[----:B------:R-:W-:Y:S02]  /*cc10*/  MOV R242, 0x1f ;  /* 0x0000001f00f27802 */ /* 0x000fe40000000f00 */
[----:B------:R-:W-:Y:S02]  /*cc20*/  MOV R125, 0xffffffff ;  /* 0xffffffff007d7802 */ /* 0x000fe40000000f00 */
[----:B------:R-:W-:Y:S02]  /*cc30*/  MOV R124, 0xcc50 ;  /* 0x0000cc50007c7802 */ /* 0x000fe40000000f00 */
[----:B------:R-:W-:Y:S05]  /*cc40*/  CALL.REL.NOINC `($__internal_159_$__cuda_sm70_shflsync_down) ;  /* 0x00000c7000007944 */ /* 0x000fea0003c00000 */
[----:B-1----:R-:W-:Y:S05]  /*cc50*/  BRA `(.L_x_6668) ;  /* 0xffff97f000007947 */ /* 0x002fea000383ffff */
.L_x_6573:
[----:B0-----:R-:W-:Y:S01]  /*cc60*/  HFMA2.MMA R126, -RZ, RZ, 0, 1.1920928955078125e-07 ;  /* 0x00000002ff7e7435 */ /* 0x001fe200000001ff */
[----:B------:R-:W-:Y:S02]  /*cc70*/  MOV R243, R130 ;  /* 0x0000008200f37202 */ /* 0x000fe40000000f00 */
[----:B------:R-:W-:-:S02]  /*cc80*/  MOV R242, 0x1f ;  /* 0x0000001f00f27802 */ /* 0x000fc40000000f00 */
[----:B------:R-:W-:Y:S02]  /*cc90*/  MOV R125, 0xffffffff ;  /* 0xffffffff007d7802 */ /* 0x000fe40000000f00 */
[----:B------:R-:W-:Y:S02]  /*cca0*/  MOV R124, 0xccc0 ;  /* 0x0000ccc0007c7802 */ /* 0x000fe40000000f00 */
[----:B-1234-:R-:W-:Y:S05]  /*ccb0*/  CALL.REL.NOINC `($__internal_159_$__cuda_sm70_shflsync_down) ;  /* 0x00000c0000007944 */ /* 0x01efea0003c00000 */
[----:B-1----:R-:W-:Y:S01]  /*ccc0*/  MOV R127, R126 ;  /* 0x0000007e007f7202 */ /* 0x002fe20000000f00 */
[----:B------:R-:W-:Y:S01]  /*ccd0*/  HFMA2.MMA R126, -RZ, RZ, 0, 1.1920928955078125e-07 ;  /* 0x00000002ff7e7435 */ /* 0x000fe200000001ff */
[----:B------:R-:W-:Y:S02]  /*cce0*/  MOV R243, R131 ;  /* 0x0000008300f37202 */ /* 0x000fe40000000f00 */
[----:B------:R-:W-:Y:S02]  /*ccf0*/  MOV R242, 0x1f ;  /* 0x0000001f00f27802 */ /* 0x000fe40000000f00 */
[----:B------:R-:W-:Y:S02]  /*cd00*/  MOV R125, 0xffffffff ;  /* 0xffffffff007d7802 */ /* 0x000fe40000000f00 */
[----:B------:R-:W-:-:S02]  /*cd10*/  MOV R124, 0xcd30 ;  /* 0x0000cd30007c7802 */ /* 0x000fc40000000f00 */
[----:B------:R-:W-:Y:S05]  /*cd20*/  CALL.REL.NOINC `($__internal_159_$__cuda_sm70_shflsync_down) ;  /* 0x00000b9000007944 */ /* 0x000fea0003c00000 */
[----:B-1----:R-:W-:Y:S01]  /*cd30*/  MOV R239, R126 ;  /* 0x0000007e00ef7202 */ /* 0x002fe20000000f00 */
[----:B------:R-:W-:Y:S01]  /*cd40*/  HFMA2.MMA R126, -RZ, RZ, 0, 1.1920928955078125e-07 ;  /* 0x00000002ff7e7435 */ /* 0x000fe200000001ff */
[----:B------:R-:W-:-:S02]  /*cd50*/  MOV R243, R128 ;  /* 0x0000008000f37202 */ /* 0x000fc40000000f00 */
[----:B------:R-:W-:Y:S02]  /*cd60*/  MOV R242, 0x1f ;  /* 0x0000001f00f27802 */ /* 0x000fe40000000f00 */
[----:B------:R-:W-:Y:S02]  /*cd70*/  MOV R125, 0xffffffff ;  /* 0xffffffff007d7802 */ /* 0x000fe40000000f00 */
[----:B------:R-:W-:Y:S02]  /*cd80*/  MOV R124, 0xcda0 ;  /* 0x0000cda0007c7802 */ /* 0x000fe40000000f00 */
[----:B------:R-:W-:Y:S05]  /*cd90*/  CALL.REL.NOINC `($__internal_159_$__cuda_sm70_shflsync_down) ;  /* 0x00000b2000007944 */ /* 0x000fea0003c00000 */
[----:B-1----:R-:W-:Y:S01]  /*cda0*/  MOV R240, R126 ;  /* 0x0000007e00f07202 */ /* 0x002fe20000000f00 */
[----:B------:R-:W-:Y:S01]  /*cdb0*/  HFMA2.MMA R126, -RZ, RZ, 0, 1.1920928955078125e-07 ;  /* 0x00000002ff7e7435 */ /* 0x000fe200000001ff */
[----:B------:R-:W-:Y:S02]  /*cdc0*/  MOV R243, R129 ;  /* 0x0000008100f37202 */ /* 0x000fe40000000f00 */
[----:B------:R-:W-:Y:S02]  /*cdd0*/  MOV R242, 0x1f ;  /* 0x0000001f00f27802 */ /* 0x000fe40000000f00 */
[----:B------:R-:W-:-:S02]  /*cde0*/  MOV R125, 0xffffffff ;  /* 0xffffffff007d7802 */ /* 0x000fc40000000f00 */
[----:B------:R-:W-:Y:S02]  /*cdf0*/  MOV R124, 0xce10 ;  /* 0x0000ce10007c7802 */ /* 0x000fe40000000f00 */
[----:B------:R-:W-:Y:S05]  /*ce00*/  CALL.REL.NOINC `($__internal_159_$__cuda_sm70_shflsync_down) ;  /* 0x00000ab000007944 */ /* 0x000fea0003c00000 */
[----:B-1----:R-:W-:Y:S05]  /*ce10*/  BRA `(.L_x_6669) ;  /* 0xffff977000007947 */ /* 0x002fea000383ffff */
.L_x_6576:
[----:B0-----:R-:W-:Y:S01]  /*ce20*/  HFMA2.MMA R126, -RZ, RZ, 0, 2.384185791015625e-07 ;  /* 0x00000004ff7e7435 */ /* 0x001fe200000001ff */
[----:B------:R-:W-:Y:S02]  /*ce30*/  MOV R243, R130 ;  /* 0x0000008200f37202 */ /* 0x000fe40000000f00 */
[----:B------:R-:W-:Y:S02]  /*ce40*/  MOV R242, 0x1f ;  /* 0x0000001f00f27802 */ /* 0x000fe40000000f00 */
[----:B------:R-:W-:Y:S02]  /*ce50*/  MOV R125, 0xffffffff ;  /* 0xffffffff007d7802 */ /* 0x000fe40000000f00 */
[----:B------:R-:W-:Y:S02]  /*ce60*/  MOV R124, 0xce80 ;  /* 0x0000ce80007c7802 */ /* 0x000fe40000000f00 */
[----:B-1234-:R-:W-:Y:S05]  /*ce70*/  CALL.REL.NOINC `($__internal_159_$__cuda_sm70_shflsync_down) ;  /* 0x00000a4000007944 */ /* 0x01efea0003c00000 */
[----:B-1----:R-:W-:Y:S01]  /*ce80*/  MOV R127, R126 ;  /* 0x0000007e007f7202 */ /* 0x002fe20000000f00 */
[----:B------:R-:W-:Y:S05]  /*ce90*/  BRA `(.L_x_6670) ;  /* 0xffff980000007947 */ /* 0x000fea000383ffff */
.L_x_6577:
[----:B0-----:R-:W-:Y:S01]  /*cea0*/  HFMA2.MMA R126, -RZ, RZ, 0, 2.384185791015625e-07 ;  /* 0x00000004ff7e7435 */ /* 0x001fe200000001ff */
[----:B------:R-:W-:Y:S02]  /*ceb0*/  MOV R243, R131 ;  /* 0x0000008300f37202 */ /* 0x000fe40000000f00 */
[----:B------:R-:W-:-:S02]  /*cec0*/  MOV R242, 0x1f ;  /* 0x0000001f00f27802 */ /* 0x000fc40000000f00 */
[----:B------:R-:W-:Y:S02]  /*ced0*/  MOV R125, 0xffffffff ;  /* 0xffffffff007d7802 */ /* 0x000fe40000000f00 */
[----:B------:R-:W-:Y:S02]  /*cee0*/  MOV R124, 0xcf00 ;  /* 0x0000cf00007c7802 */ /* 0x000fe40000000f00 */
[----:B-1234-:R-:W-:Y:S05]  /*cef0*/  CALL.REL.NOINC `($__internal_159_$__cuda_sm70_shflsync_down) ;  /* 0x000009c000007944 */ /* 0x01efea0003c00000 */
[----:B-1----:R-:W-:Y:S01]  /*cf00*/  MOV R239, R126 ;  /* 0x0000007e00ef7202 */ /* 0x002fe20000000f00 */
[----:B------:R-:W-:Y:S01]  /*cf10*/  HFMA2.MMA R126, -RZ, RZ, 0, 2.384185791015625e-07 ;  /* 0x00000004ff7e7435 */ /* 0x000fe200000001ff */
[----:B------:R-:W-:Y:S02]  /*cf20*/  MOV R243, R128 ;  /* 0x0000008000f37202 */ /* 0x000fe40000000f00 */
[----:B------:R-:W-:Y:S02]  /*cf30*/  MOV R242, 0x1f ;  /* 0x0000001f00f27802 */ /* 0x000fe40000000f00 */
[----:B------:R-:W-:Y:S02]  /*cf40*/  MOV R125, 0xffffffff ;  /* 0xffffffff007d7802 */ /* 0x000fe40000000f00 */
[----:B------:R-:W-:-:S02]  /*cf50*/  MOV R124, 0xcf70 ;  /* 0x0000cf70007c7802 */ /* 0x000fc40000000f00 */
[----:B------:R-:W-:Y:S05]  /*cf60*/  CALL.REL.NOINC `($__internal_159_$__cuda_sm70_shflsync_down) ;  /* 0x0000095000007944 */ /* 0x000fea0003c00000 */
[----:B-1----:R-:W-:Y:S01]  /*cf70*/  MOV R240, R126 ;  /* 0x0000007e00f07202 */ /* 0x002fe20000000f00 */
[----:B------:R-:W-:Y:S01]  /*cf80*/  HFMA2.MMA R126, -RZ, RZ, 0, 2.384185791015625e-07 ;  /* 0x00000004ff7e7435 */ /* 0x000fe200000001ff */
[----:B------:R-:W-:-:S02]  /*cf90*/  MOV R243, R129 ;  /* 0x0000008100f37202 */ /* 0x000fc40000000f00 */
[----:B------:R-:W-:Y:S02]  /*cfa0*/  MOV R242, 0x1f ;  /* 0x0000001f00f27802 */ /* 0x000fe40000000f00 */
[----:B------:R-:W-:Y:S02]  /*cfb0*/  MOV R125, 0xffffffff ;  /* 0xffffffff007d7802 */ /* 0x000fe40000000f00 */
[----:B------:R-:W-:Y:S02]  /*cfc0*/  MOV R124, 0xcfe0 ;  /* 0x0000cfe0007c7802 */ /* 0x000fe40000000f00 */
[----:B------:R-:W-:Y:S05]  /*cfd0*/  CALL.REL.NOINC `($__internal_159_$__cuda_sm70_shflsync_down) ;  /* 0x000008e000007944 */ /* 0x000fea0003c00000 */
[----:B-1----:R-:W-:Y:S05]  /*cfe0*/  BRA `(.L_x_6671) ;  /* 0xffff96f000007947 */ /* 0x002fea000383ffff */
.L_x_6580:
[----:B0-----:R-:W-:Y:S01]  /*cff0*/  HFMA2.MMA R126, -RZ, RZ, 0, 4.76837158203125e-07 ;  /* 0x00000008ff7e7435 */ /* 0x001fe200000001ff */
[----:B------:R-:W-:Y:S02]  /*d000*/  MOV R243, R130 ;  /* 0x0000008200f37202 */ /* 0x000fe40000000f00 */
[----:B------:R-:W-:Y:S02]  /*d010*/  MOV R242, 0x1f ;  /* 0x0000001f00f27802 */ /* 0x000fe40000000f00 */
[----:B------:R-:W-:Y:S02]  /*d020*/  MOV R125, 0xffffffff ;  /* 0xffffffff007d7802 */ /* 0x000fe40000000f00 */
[----:B------:R-:W-:-:S02]  /*d030*/  MOV R124, 0xd050 ;  /* 0x0000d050007c7802 */ /* 0x000fc40000000f00 */
[----:B-1234-:R-:W-:Y:S05]  /*d040*/  CALL.REL.NOINC `($__internal_159_$__cuda_sm70_shflsync_down) ;  /* 0x0000087000007944 */ /* 0x01efea0003c00000 */
[----:B-1----:R-:W-:Y:S01]  /*d050*/  MOV R127, R126 ;  /* 0x0000007e007f7202 */ /* 0x002fe20000000f00 */
[----:B------:R-:W-:Y:S01]  /*d060*/  HFMA2.MMA R126, -RZ, RZ, 0, 4.76837158203125e-07 ;  /* 0x00000008ff7e7435 */ /* 0x000fe200000001ff */
[----:B------:R-:W-:-:S02]  /*d070*/  MOV R243, R131 ;  /* 0x0000008300f37202 */ /* 0x000fc40000000f00 */
[----:B------:R-:W-:Y:S02]  /*d080*/  MOV R242, 0x1f ;  /* 0x0000001f00f27802 */ /* 0x000fe40000000f00 */
[----:B------:R-:W-:Y:S02]  /*d090*/  MOV R125, 0xffffffff ;  /* 0xffffffff007d7802 */ /* 0x000fe40000000f00 */
[----:B------:R-:W-:Y:S02]  /*d0a0*/  MOV R124, 0xd0c0 ;  /* 0x0000d0c0007c7802 */ /* 0x000fe40000000f00 */
[----:B------:R-:W-:Y:S05]  /*d0b0*/  CALL.REL.NOINC `($__internal_159_$__cuda_sm70_shflsync_down) ;  /* 0x0000080000007944 */ /* 0x000fea0003c00000 */
[----:B-1----:R-:W-:Y:S01]  /*d0c0*/  MOV R239, R126 ;  /* 0x0000007e00ef7202 */ /* 0x002fe20000000f00 */
[----:B------:R-:W-:Y:S01]  /*d0d0*/  HFMA2.MMA R126, -RZ, RZ, 0, 4.76837158203125e-07 ;  /* 0x00000008ff7e7435 */ /* 0x000fe200000001ff */
[----:B------:R-:W-:Y:S02]  /*d0e0*/  MOV R243, R128 ;  /* 0x0000008000f37202 */ /* 0x000fe40000000f00 */
[----:B------:R-:W-:Y:S02]  /*d0f0*/  MOV R242, 0x1f ;  /* 0x0000001f00f27802 */ /* 0x000fe40000000f00 */
[----:B------:R-:W-:-:S02]  /*d100*/  MOV R125, 0xffffffff ;  /* 0xffffffff007d7802 */ /* 0x000fc40000000f00 */
[----:B------:R-:W-:Y:S02]  /*d110*/  MOV R124, 0xd130 ;  /* 0x0000d130007c7802 */ /* 0x000fe40000000f00 */
[----:B------:R-:W-:Y:S05]  /*d120*/  CALL.REL.NOINC `($__internal_159_$__cuda_sm70_shflsync_down) ;  /* 0x0000079000007944 */ /* 0x000fea0003c00000 */
[----:B-1----:R-:W-:Y:S01]  /*d130*/  MOV R240, R126 ;  /* 0x0000007e00f07202 */ /* 0x002fe20000000f00 */
[----:B------:R-:W-:Y:S01]  /*d140*/  HFMA2.MMA R126, -RZ, RZ, 0, 4.76837158203125e-07 ;  /* 0x00000008ff7e7435 */ /* 0x000fe200000001ff */
[----:B------:R-:W-:Y:S02]  /*d150*/  MOV R243, R129 ;  /* 0x0000008100f37202 */ /* 0x000fe40000000f00 */
[----:B------:R-:W-:Y:S02]  /*d160*/  MOV R242, 0x1f ;  /* 0x0000001f00f27802 */ /* 0x000fe40000000f00 */
[----:B------:R-:W-:Y:S02]  /*d170*/  MOV R125, 0xffffffff ;  /* 0xffffffff007d7802 */ /* 0x000fe40000000f00 */
[----:B------:R-:W-:Y:S02]  /*d180*/  MOV R124, 0xd1a0 ;  /* 0x0000d1a0007c7802 */ /* 0x000fe40000000f00 */
[----:B------:R-:W-:Y:S05]  /*d190*/  CALL.REL.NOINC `($__internal_159_$__cuda_sm70_shflsync_down) ;  /* 0x0000072000007944 */ /* 0x000fea0003c00000 */
[----:B-1----:R-:W-:Y:S05]  /*d1a0*/  BRA `(.L_x_6672) ;  /* 0xffff967000007947 */ /* 0x002fea000383ffff */
.L_x_6583:
[----:B0-----:R-:W-:Y:S01]  /*d1b0*/  HFMA2.MMA R126, -RZ, RZ, 0, 9.5367431640625e-07 ;  /* 0x00000010ff7e7435 */ /* 0x001fe200000001ff */
[----:B------:R-:W-:Y:S02]  /*d1c0*/  MOV R243, R130 ;  /* 0x0000008200f37202 */ /* 0x000fe40000000f00 */
[----:B------:R-:W-:-:S02]  /*d1d0*/  MOV R242, 0x1f ;  /* 0x0000001f00f27802 */ /* 0x000fc40000000f00 */
[----:B------:R-:W-:Y:S02]  /*d1e0*/  MOV R125, 0xffffffff ;  /* 0xffffffff007d7802 */ /* 0x000fe40000000f00 */
[----:B------:R-:W-:Y:S02]  /*d1f0*/  MOV R124, 0xd210 ;  /* 0x0000d210007c7802 */ /* 0x000fe40000000f00 */
[----:B-1234-:R-:W-:Y:S05]  /*d200*/  CALL.REL.NOINC `($__internal_159_$__cuda_sm70_shflsync_down) ;  /* 0x000006b000007944 */ /* 0x01efea0003c00000 */
[----:B-1----:R-:W-:Y:S01]  /*d210*/  MOV R239, R126 ;  /* 0x0000007e00ef7202 */ /* 0x002fe20000000f00 */
[----:B------:R-:W-:Y:S05]  /*d220*/  BRA `(.L_x_6673) ;  /* 0xffff970000007947 */ /* 0x000fea000383ffff */
.L_x_6584:
[----:B0-----:R-:W-:Y:S01]  /*d230*/  HFMA2.MMA R126, -RZ, RZ, 0, 9.5367431640625e-07 ;  /* 0x00000010ff7e7435 */ /* 0x001fe200000001ff */
[----:B------:R-:W-:Y:S02]  /*d240*/  MOV R243, R131 ;  /* 0x0000008300f37202 */ /* 0x000fe40000000f00 */
[----:B------:R-:W-:Y:S02]  /*d250*/  MOV R242, 0x1f ;  /* 0x0000001f00f27802 */ /* 0x000fe40000000f00 */
[----:B------:R-:W-:Y:S02]  /*d260*/  MOV R125, 0xffffffff ;  /* 0xffffffff007d7802 */ /* 0x000fe40000000f00 */
[----:B------:R-:W-:-:S02]  /*d270*/  MOV R124, 0xd290 ;  /* 0x0000d290007c7802 */ /* 0x000fc40000000f00 */
[----:B-1234-:R-:W-:Y:S05]  /*d280*/  CALL.REL.NOINC `($__internal_159_$__cuda_sm70_shflsync_down) ;  /* 0x0000063000007944 */ /* 0x01efea0003c00000 */
[----:B-1----:R-:W-:Y:S01]  /*d290*/  MOV R238, R126 ;  /* 0x0000007e00ee7202 */ /* 0x002fe20000000f00 */
[----:B------:R-:W-:Y:S01]  /*d2a0*/  HFMA2.MMA R126, -RZ, RZ, 0, 9.5367431640625e-07 ;  /* 0x00000010ff7e7435 */ /* 0x000fe200000001ff */
[----:B------:R-:W-:-:S02]  /*d2b0*/  MOV R243, R128 ;  /* 0x0000008000f37202 */ /* 0x000fc40000000f00 */
[----:B------:R-:W-:Y:S02]  /*d2c0*/  MOV R242, 0x1f ;  /* 0x0000001f00f27802 */ /* 0x000fe40000000f00 */
[----:B------:R-:W-:Y:S02]  /*d2d0*/  MOV R125, 0xffffffff ;  /* 0xffffffff007d7802 */ /* 0x000fe40000000f00 */
[----:B------:R-:W-:Y:S02]  /*d2e0*/  MOV R124, 0xd300 ;  /* 0x0000d300007c7802 */ /* 0x000fe40000000f00 */
[----:B------:R-:W-:Y:S05]  /*d2f0*/  CALL.REL.NOINC `($__internal_159_$__cuda_sm70_shflsync_down) ;  /* 0x000005c000007944 */ /* 0x000fea0003c00000 */
[----:B-1----:R-:W-:Y:S01]  /*d300*/  MOV R127, R126 ;  /* 0x0000007e007f7202 */ /* 0x002fe20000000f00 */
[----:B------:R-:W-:Y:S01]  /*d310*/  HFMA2.MMA R126, -RZ, RZ, 0, 9.5367431640625e-07 ;  /* 0x00000010ff7e7435 */ /* 0x000fe200000001ff */
[----:B------:R-:W-:Y:S02]  /*d320*/  MOV R243, R129 ;  /* 0x0000008100f37202 */ /* 0x000fe40000000f00 */
[----:B------:R-:W-:Y:S02]  /*d330*/  MOV R242, 0x1f ;  /* 0x0000001f00f27802 */ /* 0x000fe40000000f00 */
[----:B------:R-:W-:-:S02]  /*d340*/  MOV R125, 0xffffffff ;  /* 0xffffffff007d7802 */ /* 0x000fc40000000f00 */
[----:B------:R-:W-:Y:S02]  /*d350*/  MOV R124, 0xd370 ;  /* 0x0000d370007c7802 */ /* 0x000fe40000000f00 */
[----:B------:R-:W-:Y:S05]  /*d360*/  CALL.REL.NOINC `($__internal_159_$__cuda_sm70_shflsync_down) ;  /* 0x0000055000007944 */ /* 0x000fea0003c00000 */
[----:B-1----:R-:W-:Y:S05]  /*d370*/  BRA `(.L_x_6674) ;  /* 0xffff95f000007947 */ /* 0x002fea000383ffff */
.L_x_6587:
[----:B0-----:R-:W-:Y:S01]  /*d380*/  HFMA2.MMA R126, -RZ, RZ, 0, 0 ;  /* 0x00000000ff7e7435 */ /* 0x001fe200000001ff */
[----:B------:R-:W-:Y:S02]  /*d390*/  MOV R124, R130 ;  /* 0x00000082007c7202 */ /* 0x000fe40000000f00 */
[----:B------:R-:W-:Y:S02]  /*d3a0*/  MOV R250, 0xffffffff ;  /* 0xffffffff00fa7802 */ /* 0x000fe40000000f00 */
[----:B------:R-:W-:Y:S02]  /*d3b0*/  MOV R125, 0xd3d0 ;  /* 0x0000d3d0007d7802 */ /* 0x000fe40000000f00 */
[----:B-1234-:R-:W-:Y:S05]  /*d3c0*/  CALL.REL.NOINC `($__internal_160_$__cuda_sm70_shflsync_idx_p) ;  /* 0x0000053000007944 */ /* 0x01efea0003c00000 */
[----:B-1----:R-:W-:Y:S01]  /*d3d0*/  MOV R127, R126 ;  /* 0x0000007e007f7202 */ /* 0x002fe20000000f00 */
[----:B------:R-:W-:Y:S01]  /*d3e0*/  HFMA2.MMA R126, -RZ, RZ, 0, 0 ;  /* 0x00000000ff7e7435 */ /* 0x000fe200000001ff */
[----:B------:R-:W-:Y:S02]  /*d3f0*/  MOV R124, R131 ;  /* 0x00000083007c7202 */ /* 0x000fe40000000f00 */
[----:B------:R-:W-:Y:S02]  /*d400*/  MOV R250, 0xffffffff ;  /* 0xffffffff00fa7802 */ /* 0x000fe40000000f00 */
[----:B------:R-:W-:-:S02]  /*d410*/  MOV R125, 0xd430 ;  /* 0x0000d430007d7802 */ /* 0x000fc40000000f00 */
        /* <DEDUP_REMOVED lines=14> */
[----:B------:R-:W-:Y:S01]  /*d500*/  HFMA2.MMA R126, -RZ, RZ, 0, 5.9604644775390625e-08 ;  /* 0x00000001ff7e7435 */ /* 0x000fe200000001ff */
[----:B------:R-:W-:-:S02]  /*d510*/  MOV R243, R130 ;  /* 0x0000008200f37202 */ /* 0x000fc40000000f00 */
[----:B------:R-:W-:Y:S02]  /*d520*/  MOV R242, 0x1f ;  /* 0x0000001f00f27802 */ /* 0x000fe40000000f00 */
[----:B------:R-:W-:Y:S02]  /*d530*/  MOV R125, 0xffffffff ;  /* 0xffffffff007d7802 */ /* 0x000fe40000000f00 */
[----:B------:R-:W-:Y:S02]  /*d540*/  MOV R124, 0xd560 ;  /* 0x0000d560007c7802 */ /* 0x000fe40000000f00 */
[----:B0-----:R-:W-:Y:S05]  /*d550*/  CALL.REL.NOINC `($__internal_159_$__cuda_sm70_shflsync_down) ;  /* 0x0000036000007944 */ /* 0x001fea0003c00000 */
        /* <DEDUP_REMOVED lines=14> */
[----:B-1----:R-:W-:Y:S01]  /*d640*/  MOV R128, R126 ;  /* 0x0000007e00807202 */ /* 0x002fe20000000f00 */
[----:B------:R-:W-:Y:S01]  /*d650*/  HFMA2.MMA R126, -RZ, RZ, 0, 5.9604644775390625e-08 ;  /* 0x00000001ff7e7435 */ /* 0x000fe200000001ff */
[----:B------:R-:W-:-:S02]  /*d660*/  MOV R243, R129 ;  /* 0x0000008100f37202 */ /* 0x000fc40000000f00 */
[----:B------:R-:W-:Y:S02]  /*d670*/  MOV R242, 0x1f ;  /* 0x0000001f00f27802 */ /* 0x000fe40000000f00 */
[----:B------:R-:W-:Y:S02]  /*d680*/  MOV R125, 0xffffffff ;  /* 0xffffffff007d7802 */ /* 0x000fe40000000f00 */
[----:B------:R-:W-:Y:S02]  /*d690*/  MOV R124, 0xd6b0 ;  /* 0x0000d6b0007c7802 */ /* 0x000fe40000000f00 */
[----:B------:R-:W-:Y:S05]  /*d6a0*/  CALL.REL.NOINC `($__internal_159_$__cuda_sm70_shflsync_down) ;  /* 0x0000021000007944 */ /* 0x000fea0003c00000 */
        /* <DEDUP_REMOVED lines=12> */
[----:B------:R-:W-:Y:S05]  /*d770*/  CALL.REL.NOINC `($__internal_160_$__cuda_sm70_shflsync_idx_p) ;  /* 0x0000018000007944 */ /* 0x000fea0003c00000 */
        /* <DEDUP_REMOVED lines=19> */
[----:B0-----:R-:W-:Y:S05]  /*d8b0*/  BRA `(.L_x_6675) ;  /* 0xffff92d000007947 */ /* 0x001fea000383ffff */
        .weak           $__internal_159_$__cuda_sm70_shflsync_down
        .type           $__internal_159_$__cuda_sm70_shflsync_down,@function
        .size           $__internal_159_$__cuda_sm70_shflsync_down,($__internal_160_$__cuda_sm70_shflsync_idx_p - $__internal_159_$__cuda_sm70_shflsync_down)
$__internal_159_$__cuda_sm70_shflsync_down:
[----:B------:R-:W-:Y:S04]  /*d8c0*/  WARPSYNC R125 ;  /* 0x0000007d00007348 */ /* 0x000fe80003800000 */
[----:B------:R0:W1:Y:S02]  /*d8d0*/  SHFL.DOWN PT, R126, R243, R126, R242 ;  /* 0x0800007ef37e7389 */ /* 0x00006400000e00f2 */
[----:B0-----:R-:W-:-:S06]  /*d8e0*/  HFMA2.MMA R125, -RZ, RZ, 0, 0 ;  /* 0x00000000ff7d7435 */ /* 0x001fcc00000001ff */
[----:B------:R-:W-:Y:S05]  /*d8f0*/  RET.REL.NODEC R124 `(_Z25selective_scan_bwd_kernelI32Selective_Scan_bwd_kernel_traitsILi64ELi16ELb1ELb0ELb1ELb0ELb1EfN3c107complexIfEEEEv12SSMParamsBwd) ;  /* 0xffff27007c007950 */ /* 0x000fea0003c3ffff */
        .weak           $__internal_160_$__cuda_sm70_shflsync_idx_p
        .type           $__internal_160_$__cuda_sm70_shflsync_idx_p,@function
        .size           $__internal_160_$__cuda_sm70_shflsync_idx_p,($__internal_161_$__cuda_sm70_shflsync_up - $__internal_160_$__cuda_sm70_shflsync_idx_p)
$__internal_160_$__cuda_sm70_shflsync_idx_p:
[----:B------:R-:W-:Y:S01]  /*d900*/  MOV R190, 0x1f ;  /* 0x0000001f00be7802 */ /* 0x000fe20000000f00 */
[----:B------:R-:W-:Y:S04]  /*d910*/  WARPSYNC R250 ;  /* 0x000000fa00007348 */ /* 0x000fe80003800000 */
[----:B------:R0:W1:Y:S04]  /*d920*/  SHFL.IDX PT, R126, R124, R126, R190 ;  /* 0x0000007e7c7e7389 */ /* 0x00006800000e00be */
[----:B0-----:R-:W0:Y:S01]  /*d930*/  S2R R190, SR_TID.X ;  /* 0x0000000000be7919 */ /* 0x001e220000002100 */
[----:B------:R-:W-:Y:S01]  /*d940*/  MOV R124, R125 ;  /* 0x0000007d007c7202 */ /* 0x000fe20000000f00 */
[----:B------:R-:W-:-:S06]  /*d950*/  HFMA2.MMA R125, -RZ, RZ, 0, 0 ;  /* 0x00000000ff7d7435 */ /* 0x000fcc00000001ff */
[----:B------:R-:W-:Y:S05]  /*d960*/  RET.REL.NODEC R124 `(_Z25selective_scan_bwd_kernelI32Selective_Scan_bwd_kernel_traitsILi64ELi16ELb1ELb0ELb1ELb0ELb1EfN3c107complexIfEEEEv12SSMParamsBwd) ;  /* 0xffff26907c007950 */ /* 0x000fea0003c3ffff */
        .weak           $__internal_161_$__cuda_sm70_shflsync_up
        .type           $__internal_161_$__cuda_sm70_shflsync_up,@function
        .size           $__internal_161_$__cuda_sm70_shflsync_up,(.L_x_14596 - $__internal_161_$__cuda_sm70_shflsync_up)
$__internal_161_$__cuda_sm70_shflsync_up:
[----:B------:R-:W-:Y:S01]  /*d970*/  MOV R125, 0x0 ;  /* 0x00000000007d7802 */ /* 0x000fe20000000f00 */
[----:B------:R-:W-:Y:S04]  /*d980*/  WARPSYNC R127 ;  /* 0x0000007f00007348 */ /* 0x000fe80003800000 */
[----:B------:R0:W1:Y:S01]  /*d990*/  SHFL.UP PT, R127, R206, R129, R204 ;  /* 0x04000081ce7f7389 */ /* 0x00006200000e00cc */
[----:B------:R-:W-:Y:S05]  /*d9a0*/  RET.REL.NODEC R124 `(_Z25selective_scan_bwd_kernelI32Selective_Scan_bwd_kernel_traitsILi64ELi16ELb1ELb0ELb1ELb0ELb1EfN3c107complexIfEEEEv12SSMParamsBwd) ;  /* 0xffff26507c007950 */ /* 0x000fea0003c3ffff */
.L_x_6676:
        /* <DEDUP_REMOVED lines=13> */
.L_x_14596:


//--------------------- .text._Z25selective_scan_bwd_kernelI32Selective_Scan_bwd_kernel_traitsILi64ELi16ELb1ELb0ELb1ELb1ELb0EfN3c107complexIfEEEEv12SSMParamsBwd --------------------------
	.section	.text._Z25selective_scan_bwd_kernelI32Selective_Scan_bwd_kernel_traitsILi64ELi16ELb1ELb0ELb1ELb1ELb0EfN3c107complexIfEEEEv12SSMParamsBwd,"ax",@progbits
	.sectioninfo	@"SHI_REGISTERS=255"
	.align	128
        .global         _Z25selective_scan_bwd_kernelI32Selective_Scan_bwd_kernel_traitsILi64ELi16ELb1ELb0ELb1ELb1ELb0EfN3c107complexIfEEEEv12SSMParamsBwd
        .type           _Z25selective_scan_bwd_kernelI32Selective_Scan_bwd_kernel_traitsILi64ELi16ELb1ELb0ELb1ELb1ELb0EfN3c107complexIfEEEEv12SSMParamsBwd,@function
        .size           _Z25selective_scan_bwd_kernelI32Selective_Scan_bwd_kernel_traitsILi64ELi16ELb1ELb0ELb1ELb1ELb0EfN3c107complexIfEEEEv12SSMParamsBwd,(.L_x_14599 - _Z25selective_scan_bwd_kernelI32Selective_Scan_bwd_kernel_traitsILi64ELi16ELb1ELb0ELb1ELb1ELb0EfN3c107complexIfEEEEv12SSMParamsBwd)
        .other          _Z25selective_scan_bwd_kernelI32Selective_Scan_bwd_kernel_traitsILi64ELi16ELb1ELb0ELb1ELb1ELb0EfN3c107complexIfEEEEv12SSMParamsBwd,@"STO_CUDA_ENTRY STV_DEFAULT"
_Z25selective_scan_bwd_kernelI32Selective_Scan_bwd_kernel_traitsILi64ELi16ELb1ELb0ELb1ELb1ELb0EfN3c107complexIfEEEEv12SSMParamsBwd:
.text._Z25selective_scan_bwd_kernelI32Selective_Scan_bwd_kernel_traitsILi64ELi16ELb1ELb0ELb1ELb1ELb0EfN3c107complexIfEEEEv12SSMParamsBwd:
        /* <DEDUP_REMOVED lines=36> */
[----:B------:R1:W-:Y:S01]  /*0240*/  STL [R1], RZ ;  /* 0x000000ff01007387 */ /* 0x0003e20000100800 */
        /* <DEDUP_REMOVED lines=122> */
[----:B------:R-:W-:Y:S02]  /*09f0*/  UMOV UR8, UR19 ;  /* 0x0000001300087c82 */ /* 0x000fe40008000000 */
[----:B------:R-:W4:Y:S01]  /*0a00*/  S2R R249, SR_LANEID ;  /* 0x0000000000f97919 */ /* 0x000f220000000000 */
[----:B------:R-:W-:-:S02]  /*0a10*/  ULDC UR21, c[0x0][0x174] ;  /* 0x00005d0000157ab9 */ /* 0x000fc40000000800 */
[----:B------:R-:W-:Y:S01]  /*0a20*/  UMOV UR19, UR18 ;  /* 0x0000001200137c82 */ /* 0x000fe20008000000 */
[----:B------:R1:W-:Y:S01]  /*0a30*/  STL [R1], RZ ;  /* 0x000000ff01007387 */ /* 0x0003e20000100800 */
[----:B------:R-:W-:Y:S01]  /*0a40*/  UMOV UR6, URZ ;  /* 0x0000003f00067c82 */ /* 0x000fe20008000000 */
[----:B-1-3--:R-:W-:-:S04]  /*0a50*/  SHF.R.S32.HI R3, RZ, 0x1f, R190 ;  /* 0x0000001fff037819 */ /* 0x00afc800000114be */
[----:B------:R-:W-:-:S04]  /*0a60*/  LEA.HI R3, R3, R190, RZ, 0x5 ;  /* 0x000000be03037211 */ /* 0x000fc800078f28ff */
[----:B----4-:R-:W-:Y:S02]  /*0a70*/  SHF.R.S32.HI R248, RZ, 0x5, R3 ;  /* 0x00000005fff87819 */ /* 0x010fe40000011403 */
.L_x_6812:
        /* <DEDUP_REMOVED lines=38> */
[----:B------:R-:W-:Y:S04]  /*0ce0*/  LDS.128 R28, [R0.X16+0x10] ;  /* 0x00001000001c7984 */ /* 0x000fe8000000cc00 */
[----:B------:R-:W-:Y:S04]  /*0cf0*/  LDS.128 R8, [R0.X16+0x20] ;  /* 0x0000200000087984 */ /* 0x000fe8000000cc00 */
[----:B------:R-:W-:Y:S04]  /*0d00*/  LDS.128 R4, [R0.X16+0x30] ;  /* 0x0000300000047984 */ /* 0x000fe8000000cc00 */
[----:B------:R-:W4:Y:S04]  /*0d10*/  LDS.128 R32, [R0.X16] ;  /* 0x0000000000207984 */ /* 0x000f28000000cc00 */
[----:B------:R-:W-:Y:S06]  /*0d20*/  BAR.SYNC.DEFER_BLOCKING 0x0 ;  /* 0x0000000000007b1d */ /* 0x000fec0000010000 */
[----:B------:R-:W5:Y:S04]  /*0d30*/  LDG.E.128 R36, [R2.64] ;  /* 0x0000002002247981 */ /* 0x000f68000c1e1d00 */
[----:B-1----:R-:W5:Y:S04]  /*0d40*/  LDG.E.128 R12, [R2.64+0x200] ;  /* 0x00020020020c7981 */ /* 0x002f68000c1e1d00 */
[----:B---3--:R-:W3:Y:S04]  /*0d50*/  LDG.E.128 R16, [R2.64+0x400] ;  /* 0x0004002002107981 */ /* 0x008ee8000c1e1d00 */
[----:B--2---:R-:W2:Y:S01]  /*0d60*/  LDG.E.128 R20, [R2.64+0x600] ;  /* 0x0006002002147981 */ /* 0x004ea2000c1e1d00 */
[----:B----4-:R-:W-:Y:S01]  /*0d70*/  FADD.FTZ R185, R32, UR5 ;  /* 0x0000000520b97e21 */ /* 0x010fe20008010000 */
        /* <DEDUP_REMOVED lines=16> */
[----:B------:R1:W-:Y:S04]  /*0e80*/  STS.128 [R247.X16+0x200], R12 ;  /* 0x0002000cf7007388 */ /* 0x0003e8000000cc00 */
[----:B---3--:R1:W-:Y:S04]  /*0e90*/  STS.128 [R247.X16+0x400], R16 ;  /* 0x00040010f7007388 */ /* 0x0083e8000000cc00 */
[----:B--2---:R1:W-:Y:S01]  /*0ea0*/  STS.128 [R247.X16+0x600], R20 ;  /* 0x00060014f7007388 */ /* 0x0043e2000000cc00 */
[----:B------:R-:W-:-:S06]  /*0eb0*/  NOP ;  /* 0x0000000000007918 */ /* 0x000fcc0000000000 */
[----:B------:R1:W2:Y:S04]  /*0ec0*/  LDS.128 R112, [R0.X16+0x10] ;  /* 0x0000100000707984 */ /* 0x0002a8000000cc00 */
[----:B------:R1:W3:Y:S04]  /*0ed0*/  LDS.128 R108, [R0.X16+0x20] ;  /* 0x00002000006c7984 */ /* 0x0002e8000000cc00 */
[----:B------:R1:W4:Y:S04]  /*0ee0*/  LDS.128 R104, [R0.X16+0x30] ;  /* 0x0000300000687984 */ /* 0x000328000000cc00 */
[----:B------:R1:W0:Y:S01]  /*0ef0*/  LDS.128 R100, [R0.X16] ;  /* 0x0000000000647984 */ /* 0x000222000000cc00 */
[----:B------:R-:W-:Y:S05]  /*0f00*/  @P2 BRA `(.L_x_6679) ;  /* 0x000001f000002947 */ /* 0x000fea0003800000 */
[----:B------:R-:W-:Y:S01]  /*0f10*/  FMUL.FTZ R185, R185, 1.4426950216293334961 ;  /* 0x3fb8aa3bb9b97820 */ /* 0x000fe20000410000 */
[----:B-1----:R-:W-:-:S02]  /*0f20*/  MOV R12, 0x3e800000 ;  /* 0x3e800000000c7802 */ /* 0x002fc40000000f00 */
        /* <DEDUP_REMOVED lines=29> */
.L_x_6679:
[----:B------:R-:W-:Y:S05]  /*1100*/  BSYNC B0 ;  /* 0x0000000000007941 */ /* 0x000fea0003800000 */
.L_x_6678:
        /* <DEDUP_REMOVED lines=35> */
.L_x_6681:
[----:B------:R-:W-:Y:S05]  /*1340*/  BSYNC B0 ;  /* 0x0000000000007941 */ /* 0x000fea0003800000 */
.L_x_6680:
        /* <DEDUP_REMOVED lines=35> */
.L_x_6683:
[----:B------:R-:W-:Y:S05]  /*1580*/  BSYNC B0 ;  /* 0x0000000000007941 */ /* 0x000fea0003800000 */
.L_x_6682:
        /* <DEDUP_REMOVED lines=35> */
.L_x_6685:
[----:B------:R-:W-:Y:S05]  /*17c0*/  BSYNC B0 ;  /* 0x0000000000007941 */ /* 0x000fea0003800000 */
.L_x_6684:
        /* <DEDUP_REMOVED lines=35> */
.L_x_6687:
[----:B------:R-:W-:Y:S05]  /*1a00*/  BSYNC B0 ;  /* 0x0000000000007941 */ /* 0x000fea0003800000 */
.L_x_6686:
[----:B-1----:R-:W5:Y:S01]  /*1a10*/  LDL.LU R0, [R1] ;  /* 0x0000000001007983 */ /* 0x002f620000300800 */
[----:B------:R-:W-:Y:S01]  /*1a20*/  BSSY B0, `(.L_x_6688) ;  /* 0x0000028000007945 */ /* 0x000fe20003800000 */
[----:B------:R-:W-:Y:S01]  /*1a30*/  FADD.FTZ R177, R4, UR5 ;  /* 0x0000000504b17e21 */ /* 0x000fe20008010000 */
[----:B------:R-:W-:Y:S01]  /*1a40*/  FSETP.GTU.FTZ.AND P0, PT, R179, 20, PT ;  /* 0x41a00000b300780b */ /* 0x000fe20003f1c000 */
[----:B------:R-:W-:Y:S02]  /*1a50*/  FADD.FTZ R178, R11, UR5 ;  /* 0x000000050bb27e21 */ /* 0x000fe40008010000 */
[----:B------:R-:W-:Y:S02]  /*1a60*/  FADD.FTZ R176, R5, UR5 ;  /* 0x0000000505b07e21 */ /* 0x000fe40008010000 */
[----:B------:R-:W-:Y:S02]  /*1a70*/  FADD.FTZ R175, R6, UR5 ;  /* 0x0000000506af7e21 */ /* 0x000fe40008010000 */
[----:B------:R-:W-:-:S02]  /*1a80*/  FADD.FTZ R174, R7, UR5 ;  /* 0x0000000507ae7e21 */ /* 0x000fc40008010000 */
[----:B0----5:R-:W-:Y:S01]  /*1a90*/  FFMA.FTZ R4, R128, R100, R0 ;  /* 0x0000006480047223 */ /* 0x021fe20000010000 */
        /* <DEDUP_REMOVED lines=32> */
.L_x_6689:
[----:B------:R-:W-:Y:S05]  /*1ca0*/  BSYNC B0 ;  /* 0x0000000000007941 */ /* 0x000fea0003800000 */
.L_x_6688:
        /* <DEDUP_REMOVED lines=38> */
.L_x_6691:
[----:B------:R-:W-:Y:S05]  /*1f10*/  BSYNC B0 ;  /* 0x0000000000007941 */ /* 0x000fea0003800000 */
.L_x_6690:
        /* <DEDUP_REMOVED lines=38> */
.L_x_6693:
[----:B------:R-:W-:Y:S05]  /*2180*/  BSYNC B0 ;  /* 0x0000000000007941 */ /* 0x000fea0003800000 */
.L_x_6692:
        /* <DEDUP_REMOVED lines=38> */
.L_x_6695:
[----:B------:R-:W-:Y:S05]  /*23f0*/  BSYNC B0 ;  /* 0x0000000000007941 */ /* 0x000fea0003800000 */
.L_x_6694:
        /* <DEDUP_REMOVED lines=38> */
.L_x_6697:
[----:B------:R-:W-:Y:S05]  /*2660*/  BSYNC B0 ;  /* 0x0000000000007941 */ /* 0x000fea0003800000 */
.L_x_6696:
        /* <DEDUP_REMOVED lines=40> */
.L_x_6699:
[----:B------:R-:W-:Y:S05]  /*28f0*/  BSYNC B0 ;  /* 0x0000000000007941 */ /* 0x000fea0003800000 */
.L_x_6698:
        /* <DEDUP_REMOVED lines=33> */
.L_x_6701:
[----:B------:R-:W-:Y:S05]  /*2b10*/  BSYNC B0 ;  /* 0x0000000000007941 */ /* 0x000fea0003800000 */
.L_x_6700:
        /* <DEDUP_REMOVED lines=33> */
.L_x_6703:
[----:B------:R-:W-:Y:S05]  /*2d30*/  BSYNC B0 ;  /* 0x0000000000007941 */ /* 0x000fea0003800000 */
.L_x_6702:
        /* <DEDUP_REMOVED lines=33> */
.L_x_6705:
[----:B------:R-:W-:Y:S05]  /*2f50*/  BSYNC B0 ;  /* 0x0000000000007941 */ /* 0x000fea0003800000 */
.L_x_6704:
        /* <DEDUP_REMOVED lines=33> */
.L_x_6707:
[----:B------:R-:W-:Y:S05]  /*3170*/  BSYNC B0 ;  /* 0x0000000000007941 */ /* 0x000fea0003800000 */
.L_x_6706:
        /* <DEDUP_REMOVED lines=33> */
.L_x_6709:
[----:B------:R-:W-:Y:S05]  /*3390*/  BSYNC B0 ;  /* 0x0000000000007941 */ /* 0x000fea0003800000 */
.L_x_6708:
        /* <DEDUP_REMOVED lines=40> */
.L_x_6811:
        /* <DEDUP_REMOVED lines=53> */
[----:B------:R-:W-:Y:S02]  /*3970*/  MOV R44, 0x100 ;  /* 0x00000100002c7802 */ /* 0x000fe40000000f00 */
        /* <DEDUP_REMOVED lines=24> */
[----:B------:R0:W-:Y:S01]  /*3b00*/  MUFU.COS R149, R3 ;  /* 0x0000000300957308 */ /* 0x0001e20000000000 */
[----:B------:R-:W1:Y:S07]  /*3b10*/  R2UR UR37, R36 ;  /* 0x00000000242573c2 */ /* 0x000e6e00000e0000 */
        /* <DEDUP_REMOVED lines=12> */
[----:B-1----:R-:W-:-:S07]  /*3be0*/  MOV R201, UR37 ;  /* 0x0000002500c97c02 */ /* 0x002fce0008000f00 */
[----:B------:R-:W-:Y:S01]  /*3bf0*/  MUFU.SIN R198, R3 ;  /* 0x0000000300c67308 */ /* 0x000fe20000000400 */
[----:B0-----:R-:W-:Y:S02]  /*3c00*/  FMUL.RZ R2, R0, 0.15915493667125701904 ;  /* 0x3e22f98300027820 */ /* 0x001fe4000040c000 */
[----:B------:R-:W-:-:S05]  /*3c10*/  FMUL.FTZ R0, R178, UR38 ;  /* 0x00000026b2007c20 */ /* 0x000fca0008410000 */
[----:B------:R-:W-:Y:S08]  /*3c20*/  MUFU.SIN R191, R2 ;  /* 0x0000000200bf7308 */ /* 0x000ff00000000400 */
[----:B------:R0:W-:Y:S08]  /*3c30*/  MUFU.COS R192, R2 ;  /* 0x0000000200c07308 */ /* 0x0001f00000000000 */
[----:B------:R1:W-:Y:S01]  /*3c40*/  MUFU.COS R199, R3 ;  /* 0x0000000300c77308 */ /* 0x0003e20000000000 */
[----:B0-----:R-:W-:Y:S01]  /*3c50*/  MOV R2, UR28 ;  /* 0x0000001c00027c02 */ /* 0x001fe20008000f00 */
[----:B------:R-:W-:-:S06]  /*3c60*/  UIADD3 UR28, UR21, -0x1, URZ ;  /* 0xffffffff151c7890 */ /* 0x000fcc000fffe03f */
[----:B------:R-:W-:Y:S01]  /*3c70*/  MUFU.SIN R196, R37 ;  /* 0x0000002500c47308 */ /* 0x000fe20000000400 */
[----:B-1----:R-:W-:Y:S01]  /*3c80*/  MOV R3, UR29 ;  /* 0x0000001d00037c02 */ /* 0x002fe20008000f00 */
[----:B------:R-:W-:-:S04]  /*3c90*/  ULEA.HI UR29, UR28, UR28, URZ, 0x1 ;  /* 0x0000001c1c1d7291 */ /* 0x000fc8000f8f083f */
[----:B------:R-:W-:Y:S02]  /*3ca0*/  ULOP3.LUT UR29, UR29, 0xfffffe, URZ, 0xc0, !UPT ;  /* 0x00fffffe1d1d7892 */ /* 0x000fe4000f8ec03f */
[----:B------:R0:W-:Y:S01]  /*3cb0*/  MUFU.COS R197, R37 ;  /* 0x0000002500c57308 */ /* 0x0001e20000000000 */
[----:B------:R-:W-:Y:S01]  /*3cc0*/  FMUL.FTZ R201, R201, 1.4426950216293334961 ;  /* 0x3fb8aa3bc9c97820 */ /* 0x000fe20000410000 */
[----:B------:R-:W-:Y:S01]  /*3cd0*/  UIADD3 UR29, UR28, -UR29, URZ ;  /* 0x8000001d1c1d7290 */ /* 0x000fe2000fffe03f */
[----:B------:R-:W5:Y:S05]  /*3ce0*/  LDG.E.64 R2, [R2.64] ;  /* 0x0000002002027981 */ /* 0x000f6a000c1e1b00 */
[----:B------:R-:W-:Y:S01]  /*3cf0*/  MUFU.SIN R194, R38 ;  /* 0x0000002600c27308 */ /* 0x000fe20000000400 */
[----:B0-----:R-:W-:-:S04]  /*3d00*/  FMUL.FTZ R37, R176, UR38 ;  /* 0x00000026b0257c20 */ /* 0x001fc80008410000 */
[----:B------:R-:W-:-:S03]  /*3d10*/  FMUL.RZ R40, R37, 0.15915493667125701904 ;  /* 0x3e22f98325287820 */ /* 0x000fc6000040c000 */
[----:B------:R0:W-:Y:S01]  /*3d20*/  MUFU.COS R195, R38 ;  /* 0x0000002600c37308 */ /* 0x0001e20000000000 */
[----:B------:R-:W-:-:S07]  /*3d30*/  SHF.L.U32 R37, R190, 0x3, RZ ;  /* 0x00000003be257819 */ /* 0x000fce00000006ff */
[----:B------:R-:W-:Y:S01]  /*3d40*/  MUFU.SIN R152, R39 ;  /* 0x0000002700987308 */ /* 0x000fe20000000400 */
[----:B0-----:R-:W-:Y:S02]  /*3d50*/  FMUL.RZ R38, R0, 0.15915493667125701904 ;  /* 0x3e22f98300267820 */ /* 0x001fe4000040c000 */
[----:B------:R-:W-:-:S05]  /*3d60*/  FMUL.FTZ R0, R177, UR38 ;  /* 0x00000026b1007c20 */ /* 0x000fca0008410000 */
[----:B------:R0:W-:Y:S01]  /*3d70*/  MUFU.COS R153, R39 ;  /* 0x0000002700997308 */ /* 0x0001e20000000000 */
[----:B------:R-:W-:-:S07]  /*3d80*/  FMUL.FTZ R48, R201, R185 ;  /* 0x000000b9c9307220 */ /* 0x000fce0000410000 */
[----:B------:R-:W-:Y:S01]  /*3d90*/  MUFU.SIN R140, R38 ;  /* 0x00000026008c7308 */ /* 0x000fe20000000400 */
[----:B0-----:R-:W-:-:S07]  /*3da0*/  FMUL.RZ R39, R0, 0.15915493667125701904 ;  /* 0x3e22f98300277820 */ /* 0x001fce000040c000 */
[----:B------:R0:W-:Y:S08]  /*3db0*/  MUFU.COS R143, R38 ;  /* 0x00000026008f7308 */ /* 0x0001f00000000000 */
[----:B------:R-:W-:Y:S01]  /*3dc0*/  MUFU.SIN R0, R39 ;  /* 0x0000002700007308 */ /* 0x000fe20000000400 */
[----:B0-----:R-:W-:Y:S02]  /*3dd0*/  LOP3.LUT R38, R37, 0xffffff00, RZ, 0xc0, !PT ;  /* 0xffffff0025267812 */ /* 0x001fe400078ec0ff */
[----:B------:R-:W-:-:S02]  /*3de0*/  MOV R37, UR29 ;  /* 0x0000001d00257c02 */ /* 0x000fc40008000f00 */
[----:B------:R-:W-:-:S03]  /*3df0*/  IADD3 R36, R38, R249, RZ ;  /* 0x000000f926247210 */ /* 0x000fc60007ffe0ff */
[----:B------:R0:W-:Y:S01]  /*3e00*/  MUFU.COS R138, R39 ;  /* 0x00000027008a7308 */ /* 0x0001e20000000000 */
[----:B------:R-:W-:Y:S01]  /*3e10*/  @!P1 IMAD R53, R37, R44, UR7 ;  /* 0x0000000725359e24 */ /* 0x000fe2000f8e022c */
[C---:B------:R-:W-:Y:S02]  /*3e20*/  IADD3 R37, R36.reuse, 0x20, RZ ;  /* 0x0000002024257810 */ /* 0x040fe40007ffe0ff */
[----:B------:R-:W-:Y:S01]  /*3e30*/  IADD3 R41, R36, 0x60, RZ ;  /* 0x0000006024297810 */ /* 0x000fe20007ffe0ff */
[----:B0-----:R-:W-:-:S03]  /*3e40*/  FMUL.FTZ R39, R175, UR38 ;  /* 0x00000026af277c20 */ /* 0x001fc60008410000 */
[----:B------:R-:W0:Y:S01]  /*3e50*/  MUFU.EX2 R173, R48 ;  /* 0x0000003000ad7308 */ /* 0x000e220000000800 */
[C---:B------:R-:W-:Y:S01]  /*3e60*/  IADD3 R43, R36.reuse, 0x80, RZ ;  /* 0x00000080242b7810 */ /* 0x040fe20007ffe0ff */
[----:B------:R-:W-:Y:S01]  /*3e70*/  FMUL.RZ R42, R39, 0.15915493667125701904 ;  /* 0x3e22f983272a7820 */ /* 0x000fe2000040c000 */
[C---:B------:R-:W-:Y:S02]  /*3e80*/  IADD3 R39, R36.reuse, 0x40, RZ ;  /* 0x0000004024277810 */ /* 0x040fe40007ffe0ff */
[C---:B------:R-:W-:Y:S02]  /*3e90*/  IADD3 R45, R36.reuse, 0xa0, RZ ;  /* 0x000000a0242d7810 */ /* 0x040fe40007ffe0ff */
[C---:B------:R-:W-:Y:S02]  /*3ea0*/  IADD3 R47, R36.reuse, 0xc0, RZ ;  /* 0x000000c0242f7810 */ /* 0x040fe40007ffe0ff */
[----:B------:R-:W-:Y:S02]  /*3eb0*/  IADD3 R49, R36, 0xe0, RZ ;  /* 0x000000e024317810 */ /* 0x000fe40007ffe0ff */
[C---:B------:R-:W-:Y:S01]  /*3ec0*/  LEA R51, R249.reuse, R38, 0x3 ;  /* 0x00000026f9337211 */ /* 0x040fe200078e18ff */
[----:B------:R-:W-:Y:S01]  /*3ed0*/  IMAD R38, R249, 0x7, R36 ;  /* 0x00000007f9267824 */ /* 0x000fe200078e0224 */
        /* <DEDUP_REMOVED lines=8> */
[----:B------:R-:W1:Y:S01]  /*3f60*/  MUFU.SIN R139, R40 ;  /* 0x00000028008b7308 */ /* 0x000e620000000400 */
[C---:B------:R-:W-:Y:S02]  /*3f70*/  IADD3 R44, R38.reuse, 0x3, RZ ;  /* 0x00000003262c7810 */ /* 0x040fe40007ffe0ff */
[C---:B------:R-:W-:Y:S01]  /*3f80*/  IADD3 R46, R38.reuse, 0x4, RZ ;  /* 0x00000004262e7810 */ /* 0x040fe20007ffe0ff */
[----:B---3--:R2:W-:Y:S01]  /*3f90*/  STS.128 [R36.X16], R4 ;  /* 0x0000000424007388 */ /* 0x0085e2000000cc00 */
[----:B------:R-:W-:-:S03]  /*3fa0*/  IADD3 R50, R38, 0x5, RZ ;  /* 0x0000000526327810 */ /* 0x000fc60007ffe0ff */
[----:B------:R3:W0:Y:S01]  /*3fb0*/  MUFU.COS R141, R40 ;  /* 0x00000028008d7308 */ /* 0x0006220000000000 */
[C---:B------:R-:W-:Y:S01]  /*3fc0*/  IADD3 R54, R38.reuse, 0x6, RZ ;  /* 0x0000000626367810 */ /* 0x040fe20007ffe0ff */
[----:B----4-:R4:W-:Y:S01]  /*3fd0*/  STS.128 [R37.X16+0x200], R8 ;  /* 0x0002000825007388 */ /* 0x0109e2000000cc00 */
[----:B------:R-:W-:-:S05]  /*3fe0*/  IADD3 R58, R38, 0x7, RZ ;  /* 0x00000007263a7810 */ /* 0x000fca0007ffe0ff */
[----:B------:R-:W0:Y:S01]  /*3ff0*/  MUFU.SIN R136, R42 ;  /* 0x0000002a00887308 */ /* 0x000e220000000400 */
[----:B---3--:R-:W-:Y:S01]  /*4000*/  IADD3 R40, R38, 0x1, RZ ;  /* 0x0000000126287810 */ /* 0x008fe20007ffe0ff */
[----:B------:R4:W-:Y:S01]  /*4010*/  STS.128 [R39.X16+0x400], R12 ;  /* 0x0004000c27007388 */ /* 0x0009e2000000cc00 */
[----:B------:R-:W-:-:S05]  /*4020*/  LEA.HI.SX32 R52, R44, R51, 0x1b ;  /* 0x000000332c347211 */ /* 0x000fca00078fdaff */
[----:B------:R3:W0:Y:S01]  /*4030*/  MUFU.COS R142, R42 ;  /* 0x0000002a008e7308 */ /* 0x0006220000000000 */
[-C--:B------:R-:W-:Y:S01]  /*4040*/  LEA.HI.SX32 R60, R40, R51.reuse, 0x1b ;  /* 0x00000033283c7211 */ /* 0x080fe200078fdaff */
[C---:B------:R-:W-:Y:S01]  /*4050*/  FMUL.FTZ R55, R201.reuse, R184 ;  /* 0x000000b8c9377220 */ /* 0x040fe20000410000 */
[----:B------:R-:W-:Y:S01]  /*4060*/  LEA.HI.SX32 R48, R46, R51, 0x1b ;  /* 0x000000332e307211 */ /* 0x000fe200078fdaff */
[----:B------:R4:W-:Y:S01]  /*4070*/  STS.128 [R41.X16+0x600], R16 ;  /* 0x0006001029007388 */ /* 0x0009e2000000cc00 */
[----:B---3--:R-:W-:Y:S01]  /*4080*/  IADD3 R42, R38, 0x2, RZ ;  /* 0x00000002262a7810 */ /* 0x008fe20007ffe0ff */
[C---:B------:R-:W-:Y:S01]  /*4090*/  FMUL.FTZ R46, R201.reuse, R189 ;  /* 0x000000bdc92e7220 */ /* 0x040fe20000410000 */
[-C--:B------:R-:W-:Y:S02]  /*40a0*/  LEA.HI.SX32 R44, R50, R51.reuse, 0x1b ;  /* 0x00000033322c7211 */ /* 0x080fe400078fdaff */
[-C--:B------:R-:W-:Y:S01]  /*40b0*/  LEA.HI.SX32 R56, R42, R51.reuse, 0x1b ;  /* 0x000000332a387211 */ /* 0x080fe200078fdaff */
[----:B------:R-:W-:Y:S01]  /*40c0*/  FMUL.FTZ R42, R201, R182 ;  /* 0x000000b6c92a7220 */ /* 0x000fe20000410000 */
[-C--:B------:R-:W-:Y:S01]  /*40d0*/  LEA.HI.SX32 R40, R54, R51.reuse, 0x1b ;  /* 0x0000003336287211 */ /* 0x080fe200078fdaff */
[----:B------:R4:W-:Y:S01]  /*40e0*/  STS.128 [R43.X16+0x800], R20 ;  /* 0x000800142b007388 */ /* 0x0009e2000000cc00 */
[----:B------:R-:W-:Y:S01]  /*40f0*/  LEA.HI.SX32 R64, R38, R38, 0x1b ;  /* 0x0000002626407211 */ /* 0x000fe200078fdaff */
[C---:B0-----:R-:W-:Y:S01]  /*4100*/  FMUL.FTZ R172, R173.reuse, R172 ;  /* 0x000000acadac7220 */ /* 0x041fe20000410000 */
[----:B------:R-:W-:Y:S01]  /*4110*/  LEA.HI.SX32 R133, R58, R51, 0x1b ;  /* 0x000000333a857211 */ /* 0x000fe200078fdaff */
[----:B------:R4:W-:Y:S01]  /*4120*/  STS.128 [R45.X16+0xa00], R24 ;  /* 0x000a00182d007388 */ /* 0x0009e2000000cc00 */
[----:B------:R-:W-:Y:S01]  /*4130*/  FMUL.FTZ R173, R173, R62 ;  /* 0x0000003eadad7220 */ /* 0x000fe20000410000 */
[----:B--2---:R-:W-:-:S02]  /*4140*/  SHF.L.U32 R5, R53, 0x3, RZ ;  /* 0x0000000335057819 */ /* 0x004fc400000006ff */
[----:B------:R4:W-:Y:S01]  /*4150*/  STS.128 [R47.X16+0xc00], R28 ;  /* 0x000c001c2f007388 */ /* 0x0009e2000000cc00 */
[----:B------:R0:W2:Y:S03]  /*4160*/  MUFU.EX2 R134, R55 ;  /* 0x0000003700867308 */ /* 0x0000a60000000800 */
[----:B------:R4:W-:Y:S01]  /*4170*/  STS.128 [R49.X16+0xe00], R32 ;  /* 0x000e002031007388 */ /* 0x0009e2000000cc00 */
[----:B------:R-:W-:-:S06]  /*4180*/  NOP ;  /* 0x0000000000007918 */ /* 0x000fcc0000000000 */
[----:B------:R-:W3:Y:S01]  /*4190*/  MUFU.EX2 R135, R42 ;  /* 0x0000002a00877308 */ /* 0x000ee20000000800 */
[----:B------:R-:W1:Y:S04]  /*41a0*/  LDS.128 R64, [R64.X16] ;  /* 0x0000000040407984 */ /* 0x000e68000000cc00 */
[----:B------:R-:W1:Y:S03]  /*41b0*/  LDS.128 R60, [R60.X16+0x10] ;  /* 0x000010003c3c7984 */ /* 0x000e66000000cc00 */
[----:B------:R2:W1:Y:S01]  /*41c0*/  MUFU.EX2 R203, R46 ;  /* 0x0000002e00cb7308 */ /* 0x0004620000000800 */
[----:B------:R-:W1:Y:S04]  /*41d0*/  LDS.128 R56, [R56.X16+0x20] ;  /* 0x0000200038387984 */ /* 0x000e68000000cc00 */
[----:B0-----:R-:W0:Y:S04]  /*41e0*/  LDS.128 R52, [R52.X16+0x30] ;  /* 0x0000300034347984 */ /* 0x001e28000000cc00 */
        /* <DEDUP_REMOVED lines=20> */
[----:B------:R-:W-:-:S04]  /*4330*/  @UP0 ULEA.HI UR28, UR21, UR21, URZ, 0x1 ;  /* 0x00000015151c0291 */ /* 0x000fc8000f8f083f */
[----:B------:R-:W-:-:S04]  /*4340*/  @UP0 ULOP3.LUT UR28, UR28, 0xfffffe, URZ, 0xc0, !UPT ;  /* 0x00fffffe1c1c0892 */ /* 0x000fc8000f8ec03f */
[----:B------:R-:W-:-:S04]  /*4350*/  @UP0 UIADD3 UR28, -UR28, UR21, URZ ;  /* 0x000000151c1c0290 */ /* 0x000fc8000fffe13f */
[----:B------:R-:W-:-:S06]  /*4360*/  @UP0 ULEA UR28, UR28, UR7, 0x8 ;  /* 0x000000071c1c0291 */ /* 0x000fcc000f8e403f */
[----:B----4-:R-:W-:-:S05]  /*4370*/  MOV R4, UR28 ;  /* 0x0000001c00047c02 */ /* 0x010fca0008000f00 */
[----:B------:R0:W1:Y:S02]  /*4380*/  @P0 LDS.64 R158, [R4.X8+0x4a60] ;  /* 0x004a6000049e0984 */ /* 0x0000640000008a00 */
.L_x_6712:
[----:B-123--:R-:W-:Y:S05]  /*4390*/  BSYNC B0 ;  /* 0x0000000000007941 */ /* 0x00efea0003800000 */
.L_x_6711:
[----:B------:R-:W-:Y:S01]  /*43a0*/  UISETP.GE.AND UP0, UPT, UR21, 0x2, UPT ;  /* 0x000000021500788c */ /* 0x000fe2000bf06270 */
[----:B------:R-:W-:Y:S01]  /*43b0*/  LOP3.LUT R238, R190, 0x1f, RZ, 0xc0, !PT ;  /* 0x0000001fbeee7812 */ /* 0x000fe200078ec0ff */
[C---:B----4-:R-:W-:Y:S01]  /*43c0*/  FMUL.FTZ R5, R201.reuse, R186 ;  /* 0x000000bac9057220 */ /* 0x050fe20000410000 */
[----:B------:R-:W-:Y:S01]  /*43d0*/  MOV R10, UR21 ;  /* 0x00000015000a7c02 */ /* 0x000fe20008000f00 */
[----:B0-----:R-:W-:Y:S01]  /*43e0*/  FMUL.FTZ R4, R201, R187 ;  /* 0x000000bbc9047220 */ /* 0x001fe20000410000 */
[----:B------:R-:W-:Y:S01]  /*43f0*/  MOV R11, c[0x0][0x16c] ;  /* 0x00005b00000b7a02 */ /* 0x000fe20000000f00 */
[----:B------:R0:W-:Y:S01]  /*4400*/  MUFU.EX2 R32, R5 ;  /* 0x0000000500207308 */ /* 0x0001e20000000800 */
[----:B------:R-:W-:Y:S01]  /*4410*/  PLOP3.LUT P0, PT, PT, PT, UP0, 0x80, 0x0 ;  /* 0x000000000000781c */ /* 0x000fe20003f0f008 */
[C---:B------:R-:W-:Y:S01]  /*4420*/  FMUL.FTZ R152, R134.reuse, R152 ;  /* 0x0000009886987220 */ /* 0x040fe20000410000 */
[----:B------:R-:W-:Y:S01]  /*4430*/  MOV R133, RZ ;  /* 0x000000ff00857202 */ /* 0x000fe20000000f00 */
[----:B------:R-:W-:Y:S01]  /*4440*/  FMUL.FTZ R153, R134, R153 ;  /* 0x0000009986997220 */ /* 0x000fe20000410000 */
[----:B------:R-:W-:Y:S01]  /*4450*/  ISETP.NE.OR P0, PT, R238, RZ, !P0 ;  /* 0x000000ffee00720c */ /* 0x000fe20004705670 */
[----:B------:R-:W-:-:S02]  /*4460*/  FMUL.FTZ R151, R132, R151 ;  /* 0x0000009784977220 */ /* 0x000fc40000410000 */
[----:B------:R1:W2:Y:S01]  /*4470*/  MUFU.EX2 R7, R4 ;  /* 0x0000000400077308 */ /* 0x0002a20000000800 */
[----:B0-----:R-:W-:Y:S01]  /*4480*/  HFMA2.MMA R5, -RZ, RZ, 0, 9.5367431640625e-07 ;  /* 0x00000010ff057435 */ /* 0x001fe200000001ff */
[----:B------:R-:W-:Y:S01]  /*4490*/  FMUL.FTZ R150, R132, R150 ;  /* 0x0000009684967220 */ /* 0x000fe20000410000 */
[----:B------:R-:W-:Y:S01]  /*44a0*/  HFMA2.MMA R132, -RZ, RZ, 1.875, 0 ;  /* 0x3f800000ff847435 */ /* 0x000fe200000001ff */
[----:B------:R-:W-:Y:S02]  /*44b0*/  FMUL.FTZ R12, R171, R152 ;  /* 0x00000098ab0c7220 */ /* 0x000fe40000410000 */
[C---:B------:R-:W-:Y:S02]  /*44c0*/  FMUL.FTZ R149, R135.reuse, R149 ;  /* 0x0000009587957220 */ /* 0x040fe40000410000 */
[----:B------:R-:W-:Y:S02]  /*44d0*/  FMUL.FTZ R148, R135, R148 ;  /* 0x0000009487947220 */ /* 0x000fe40000410000 */
[----:B-1----:R-:W-:Y:S01]  /*44e0*/  @!P0 IADD3 R4, R10, -0x2, RZ ;  /* 0xfffffffe0a048810 */ /* 0x002fe20007ffe0ff */
[----:B------:R-:W-:Y:S01]  /*44f0*/  FMUL.FTZ R14, RZ, R152 ;  /* 0x00000098ff0e7220 */ /* 0x000fe20000410000 */
[----:B------:R-:W-:Y:S01]  /*4500*/  CS2R R134, SRZ ;  /* 0x0000000000867805 */ /* 0x000fe2000001ff00 */
[----:B------:R-:W-:-:S02]  /*4510*/  FFMA.FTZ R15, RZ, R153, R12 ;  /* 0x00000099ff0f7223 */ /* 0x000fc4000001000c */
[----:B------:R-:W-:Y:S02]  /*4520*/  @!P0 IMAD R4, R4, R11, UR7 ;  /* 0x0000000704048e24 */ /* 0x000fe4000f8e020b */
[----:B------:R-:W-:Y:S02]  /*4530*/  FFMA.FTZ R13, R171, R153, -R14 ;  /* 0x00000099ab0d7223 */ /* 0x000fe4000001080e */
[----:B------:R-:W-:-:S04]  /*4540*/  @!P0 IMAD.WIDE R4, R4, R5, UR10 ;  /* 0x0000000a04048e25 */ /* 0x000fc8000f8e0205 */
[----:B------:R-:W-:Y:S01]  /*4550*/  FADD.FTZ R15, RZ, R15 ;  /* 0x0000000fff0f7221 */ /* 0x000fe20000010000 */
[----:B------:R0:W5:Y:S01]  /*4560*/  @!P0 LDG.E.128 R132, [R4.64] ;  /* 0x0000002004848981 */ /* 0x000162000c1e1d00 */
[C---:B------:R-:W-:Y:S02]  /*4570*/  FMUL.FTZ R145, R6.reuse, R145 ;  /* 0x0000009106917220 */ /* 0x040fe40000410000 */
[----:B------:R-:W-:Y:S02]  /*4580*/  FMUL.FTZ R144, R6, R144 ;  /* 0x0000009006907220 */ /* 0x000fe40000410000 */
[----:B------:R-:W-:Y:S02]  /*4590*/  FADD.FTZ R6, R170, R13 ;  /* 0x0000000daa067221 */ /* 0x000fe40000010000 */
[C---:B------:R-:W-:Y:S02]  /*45a0*/  FMUL.FTZ R8, R201.reuse, R181 ;  /* 0x000000b5c9087220 */ /* 0x040fe40000410000 */
[----:B------:R-:W-:-:S02]  /*45b0*/  FMUL.FTZ R12, R201, R177 ;  /* 0x000000b1c90c7220 */ /* 0x000fc40000410000 */
[CC--:B0-----:R-:W-:Y:S02]  /*45c0*/  FMUL.FTZ R4, R150.reuse, R15.reuse ;  /* 0x0000000f96047220 */ /* 0x0c1fe40000410000 */
[-C--:B------:R-:W-:Y:S01]  /*45d0*/  FMUL.FTZ R14, R150, R6.reuse ;  /* 0x00000006960e7220 */ /* 0x080fe20000410000 */
[----:B------:R-:W0:Y:S01]  /*45e0*/  MUFU.EX2 R8, R8 ;  /* 0x0000000800087308 */ /* 0x000e220000000800 */
[C---:B------:R-:W-:Y:S02]  /*45f0*/  FFMA.FTZ R6, R151.reuse, R6, -R4 ;  /* 0x0000000697067223 */ /* 0x040fe40000010804 */
[----:B------:R-:W-:Y:S02]  /*4600*/  FFMA.FTZ R14, R151, R15, R14 ;  /* 0x0000000f970e7223 */ /* 0x000fe4000001000e */
[----:B------:R-:W-:Y:S02]  /*4610*/  FADD.FTZ R6, R169, R6 ;  /* 0x00000006a9067221 */ /* 0x000fe40000010000 */
[----:B------:R-:W-:Y:S01]  /*4620*/  FADD.FTZ R14, RZ, R14 ;  /* 0x0000000eff0e7221 */ /* 0x000fe20000010000 */
[----:B------:R1:W-:Y:S01]  /*4630*/  MUFU.EX2 R13, R12 ;  /* 0x0000000c000d7308 */ /* 0x0003e20000000800 */
[----:B------:R-:W-:-:S02]  /*4640*/  FMUL.FTZ R9, R201, R180 ;  /* 0x000000b4c9097220 */ /* 0x000fc40000410000 */
[C---:B--2---:R-:W-:Y:S02]  /*4650*/  FMUL.FTZ R35, R7.reuse, R202 ;  /* 0x000000ca07237220 */ /* 0x044fe40000410000 */
[----:B------:R-:W-:Y:S02]  /*4660*/  FMUL.FTZ R34, R7, R200 ;  /* 0x000000c807227220 */ /* 0x000fe40000410000 */
[C---:B------:R-:W-:Y:S01]  /*4670*/  FMUL.FTZ R7, R148.reuse, R14 ;  /* 0x0000000e94077220 */ /* 0x040fe20000410000 */
[----:B------:R-:W2:Y:S01]  /*4680*/  MUFU.EX2 R9, R9 ;  /* 0x0000000900097308 */ /* 0x000ea20000000800 */
[-C--:B-1----:R-:W-:Y:S02]  /*4690*/  FMUL.FTZ R12, R148, R6.reuse ;  /* 0x00000006940c7220 */ /* 0x082fe40000410000 */
[C---:B------:R-:W-:Y:S02]  /*46a0*/  FFMA.FTZ R7, R149.reuse, R6, -R7 ;  /* 0x0000000695077223 */ /* 0x040fe40000010807 */
[----:B------:R-:W-:-:S02]  /*46b0*/  FFMA.FTZ R12, R149, R14, R12 ;  /* 0x0000000e950c7223 */ /* 0x000fc4000001000c */
[----:B------:R-:W-:Y:S02]  /*46c0*/  FMUL.FTZ R146, R203, R146 ;  /* 0x00000092cb927220 */ /* 0x000fe40000410000 */
[----:B------:R-:W-:Y:S02]  /*46d0*/  FADD.FTZ R12, RZ, R12 ;  /* 0x0000000cff0c7221 */ /* 0x000fe40000010000 */
[----:B------:R-:W-:Y:S02]  /*46e0*/  FADD.FTZ R7, R168, R7 ;  /* 0x00000007a8077221 */ /* 0x000fe40000010000 */
[----:B------:R-:W-:Y:S02]  /*46f0*/  FMUL.FTZ R4, R201, R176 ;  /* 0x000000b0c9047220 */ /* 0x000fe40000410000 */
[----:B------:R-:W-:Y:S02]  /*4700*/  FMUL.FTZ R147, R203, R147 ;  /* 0x00000093cb937220 */ /* 0x000fe40000410000 */
[----:B------:R-:W-:-:S02]  /*4710*/  FMUL.FTZ R6, R146, R12 ;  /* 0x0000000c92067220 */ /* 0x000fc40000410000 */
[C---:B0-----:R-:W-:Y:S02]  /*4720*/  FMUL.FTZ R31, R8.reuse, R197 ;  /* 0x000000c5081f7220 */ /* 0x041fe40000410000 */
[----:B------:R-:W-:Y:S02]  /*4730*/  FMUL.FTZ R30, R8, R196 ;  /* 0x000000c4081e7220 */ /* 0x000fe40000410000 */
[-C--:B------:R-:W-:Y:S01]  /*4740*/  FMUL.FTZ R8, R146, R7.reuse ;  /* 0x0000000792087220 */ /* 0x080fe20000410000 */
[----:B------:R-:W0:Y:S01]  /*4750*/  MUFU.EX2 R4, R4 ;  /* 0x0000000400047308 */ /* 0x000e220000000800 */
[C---:B------:R-:W-:Y:S02]  /*4760*/  FFMA.FTZ R6, R147.reuse, R7, -R6 ;  /* 0x0000000793067223 */ /* 0x040fe40000010806 */
[----:B------:R-:W-:Y:S02]  /*4770*/  FFMA.FTZ R8, R147, R12, R8 ;  /* 0x0000000c93087223 */ /* 0x000fe40000010008 */
[----:B------:R-:W-:-:S02]  /*4780*/  FMUL.FTZ R5, R201, R175 ;  /* 0x000000afc9057220 */ /* 0x000fc40000410000 */
[----:B------:R-:W-:Y:S02]  /*4790*/  FADD.FTZ R6, R167, R6 ;  /* 0x00000006a7067221 */ /* 0x000fe40000010000 */
[----:B------:R-:W-:Y:S02]  /*47a0*/  FADD.FTZ R8, RZ, R8 ;  /* 0x00000008ff087221 */ /* 0x000fe40000010000 */
[C---:B--2---:R-:W-:Y:S02]  /*47b0*/  FMUL.FTZ R29, R9.reuse, R195 ;  /* 0x000000c3091d7220 */ /* 0x044fe40000410000 */
[----:B------:R-:W-:Y:S01]  /*47c0*/  FMUL.FTZ R28, R9, R194 ;  /* 0x000000c2091c7220 */ /* 0x000fe20000410000 */
[----:B------:R-:W1:Y:S01]  /*47d0*/  MUFU.EX2 R5, R5 ;  /* 0x0000000500057308 */ /* 0x000e620000000800 */
[----:B------:R-:W-:Y:S02]  /*47e0*/  FMUL.FTZ R9, R144, R6 ;  /* 0x0000000690097220 */ /* 0x000fe40000410000 */
[----:B------:R-:W-:-:S02]  /*47f0*/  FMUL.FTZ R22, R13, R0 ;  /* 0x000000000d167220 */ /* 0x000fc40000410000 */
[-C--:B------:R-:W-:Y:S02]  /*4800*/  FMUL.FTZ R0, R144, R8.reuse ;  /* 0x0000000890007220 */ /* 0x080fe40000410000 */
[----:B------:R-:W-:Y:S02]  /*4810*/  FMUL.FTZ R10, R201, R179 ;  /* 0x000000b3c90a7220 */ /* 0x000fe40000410000 */
[C---:B------:R-:W-:Y:S02]  /*4820*/  FFMA.FTZ R9, R145.reuse, R8, R9 ;  /* 0x0000000891097223 */ /* 0x040fe40000010009 */
[----:B------:R-:W-:Y:S02]  /*4830*/  FFMA.FTZ R7, R145, R6, -R0 ;  /* 0x0000000691077223 */ /* 0x000fe40000010800 */
[----:B------:R-:W-:Y:S01]  /*4840*/  FADD.FTZ R9, RZ, R9 ;  /* 0x00000009ff097221 */ /* 0x000fe20000010000 */
[----:B------:R-:W2:Y:S01]  /*4850*/  MUFU.EX2 R10, R10 ;  /* 0x0000000a000a7308 */ /* 0x000ea20000000800 */
[----:B0-----:R-:W-:-:S02]  /*4860*/  FMUL.FTZ R21, R4, R141 ;  /* 0x0000008d04157220 */ /* 0x001fc40000410000 */
[----:B------:R-:W-:Y:S02]  /*4870*/  FMUL.FTZ R20, R4, R139 ;  /* 0x0000008b04147220 */ /* 0x000fe40000410000 */
[----:B------:R-:W-:Y:S02]  /*4880*/  FADD.FTZ R7, R166, R7 ;  /* 0x00000007a6077221 */ /* 0x000fe40000010000 */
[-C--:B------:R-:W-:Y:S02]  /*4890*/  FMUL.FTZ R4, R172, R152.reuse ;  /* 0x00000098ac047220 */ /* 0x080fe40000410000 */
[C---:B------:R-:W-:Y:S02]  /*48a0*/  FMUL.FTZ R6, R34.reuse, R9 ;  /* 0x0000000922067220 */ /* 0x040fe40000410000 */
[----:B------:R-:W-:Y:S02]  /*48b0*/  FMUL.FTZ R0, R173, R152 ;  /* 0x00000098ad007220 */ /* 0x000fe40000410000 */
[----:B------:R-:W-:-:S02]  /*48c0*/  FMUL.FTZ R8, R34, R7 ;  /* 0x0000000722087220 */ /* 0x000fc40000410000 */
[----:B------:R-:W-:Y:S02]  /*48d0*/  FFMA.FTZ R4, R173, R153, R4 ;  /* 0x00000099ad047223 */ /* 0x000fe40000010004 */
[----:B------:R-:W-:Y:S02]  /*48e0*/  FFMA.FTZ R6, R35, R7, -R6 ;  /* 0x0000000723067223 */ /* 0x000fe40000010806 */
[C---:B-1----:R-:W-:Y:S02]  /*48f0*/  FMUL.FTZ R19, R5.reuse, R142 ;  /* 0x0000008e05137220 */ /* 0x042fe40000410000 */
[----:B------:R-:W-:Y:S02]  /*4900*/  FMUL.FTZ R18, R5, R136 ;  /* 0x0000008805127220 */ /* 0x000fe40000410000 */
[----:B------:R-:W-:Y:S02]  /*4910*/  FFMA.FTZ R0, R172, R153, -R0 ;  /* 0x00000099ac007223 */ /* 0x000fe40000010800 */
[----:B------:R-:W-:-:S02]  /*4920*/  FFMA.FTZ R8, R35, R9, R8 ;  /* 0x0000000923087223 */ /* 0x000fc40000010008 */
[----:B------:R-:W-:Y:S02]  /*4930*/  FMUL.FTZ R5, R150, R4 ;  /* 0x0000000496057220 */ /* 0x000fe40000410000 */
[C---:B------:R-:W-:Y:S02]  /*4940*/  FMUL.FTZ R33, R32.reuse, R199 ;  /* 0x000000c720217220 */ /* 0x040fe40000410000 */
[----:B------:R-:W-:Y:S02]  /*4950*/  FADD.FTZ R7, R165, R6 ;  /* 0x00000006a5077221 */ /* 0x000fe40000010000 */
[----:B------:R-:W-:Y:S02]  /*4960*/  FMUL.FTZ R32, R32, R198 ;  /* 0x000000c620207220 */ /* 0x000fe40000410000 */
[----:B------:R-:W-:Y:S02]  /*4970*/  FMUL.FTZ R6, R150, R0 ;  /* 0x0000000096067220 */ /* 0x000fe40000410000 */
[----:B------:R-:W-:-:S02]  /*4980*/  FADD.FTZ R8, RZ, R8 ;  /* 0x00000008ff087221 */ /* 0x000fc40000010000 */
[C---:B------:R-:W-:Y:S02]  /*4990*/  FFMA.FTZ R5, R151.reuse, R0, -R5 ;  /* 0x0000000097057223 */ /* 0x040fe40000010805 */
[C---:B--2---:R-:W-:Y:S02]  /*49a0*/  FMUL.FTZ R27, R10.reuse, R192 ;  /* 0x000000c00a1b7220 */ /* 0x044fe40000410000 */
[----:B------:R-:W-:Y:S02]  /*49b0*/  FMUL.FTZ R26, R10, R191 ;  /* 0x000000bf0a1a7220 */ /* 0x000fe40000410000 */
[C---:B------:R-:W-:Y:S02]  /*49c0*/  FMUL.FTZ R9, R32.reuse, R7 ;  /* 0x0000000720097220 */ /* 0x040fe40000410000 */
[----:B------:R-:W-:Y:S02]  /*49d0*/  FFMA.FTZ R6, R151, R4, R6 ;  /* 0x0000000497067223 */ /* 0x000fe40000010006 */
[----:B------:R-:W-:-:S02]  /*49e0*/  FMUL.FTZ R10, R32, R8 ;  /* 0x00000008200a7220 */ /* 0x000fc40000410000 */
[C---:B------:R-:W-:Y:S02]  /*49f0*/  FMUL.FTZ R4, R148.reuse, R5 ;  /* 0x0000000594047220 */ /* 0x040fe40000410000 */
[C---:B------:R-:W-:Y:S02]  /*4a00*/  FFMA.FTZ R9, R33.reuse, R8, R9 ;  /* 0x0000000821097223 */ /* 0x040fe40000010009 */
[-C--:B------:R-:W-:Y:S02]  /*4a10*/  FMUL.FTZ R0, R148, R6.reuse ;  /* 0x0000000694007220 */ /* 0x080fe40000410000 */
[----:B------:R-:W-:Y:S02]  /*4a20*/  FFMA.FTZ R7, R33, R7, -R10 ;  /* 0x0000000721077223 */ /* 0x000fe4000001080a */
[----:B------:R-:W-:Y:S02]  /*4a30*/  FFMA.FTZ R4, R149, R6, R4 ;  /* 0x0000000695047223 */ /* 0x000fe40000010004 */
[----:B------:R-:W-:-:S02]  /*4a40*/  FADD.FTZ R9, RZ, R9 ;  /* 0x00000009ff097221 */ /* 0x000fc40000010000 */
[----:B------:R-:W-:Y:S02]  /*4a50*/  FFMA.FTZ R0, R149, R5, -R0 ;  /* 0x0000000595007223 */ /* 0x000fe40000010800 */
[----:B------:R-:W-:Y:S02]  /*4a60*/  FADD.FTZ R7, R164, R7 ;  /* 0x00000007a4077221 */ /* 0x000fe40000010000 */
[----:B------:R-:W-:Y:S02]  /*4a70*/  FMUL.FTZ R5, R146, R4 ;  /* 0x0000000492057220 */ /* 0x000fe40000410000 */
[----:B------:R-:W-:Y:S02]  /*4a80*/  FMUL.FTZ R8, R30, R9 ;  /* 0x000000091e087220 */ /* 0x000fe40000410000 */
[----:B------:R-:W-:Y:S02]  /*4a90*/  FMUL.FTZ R6, R146, R0 ;  /* 0x0000000092067220 */ /* 0x000fe40000410000 */
[----:B------:R-:W-:-:S02]  /*4aa0*/  FMUL.FTZ R10, R30, R7 ;  /* 0x000000071e0a7220 */ /* 0x000fc40000410000 */
[----:B------:R-:W-:Y:S02]  /*4ab0*/  FFMA.FTZ R5, R147, R0, -R5 ;  /* 0x0000000093057223 */ /* 0x000fe40000010805 */
[----:B------:R-:W-:Y:S02]  /*4ac0*/  FFMA.FTZ R8, R31, R7, -R8 ;  /* 0x000000071f087223 */ /* 0x000fe40000010808 */
[----:B------:R-:W-:Y:S02]  /*4ad0*/  FFMA.FTZ R6, R147, R4, R6 ;  /* 0x0000000493067223 */ /* 0x000fe40000010006 */
[----:B------:R-:W-:Y:S02]  /*4ae0*/  FFMA.FTZ R10, R31, R9, R10 ;  /* 0x000000091f0a7223 */ /* 0x000fe4000001000a */
[----:B------:R-:W-:Y:S02]  /*4af0*/  FMUL.FTZ R4, R144, R5 ;  /* 0x0000000590047220 */ /* 0x000fe40000410000 */
[----:B------:R-:W-:-:S02]  /*4b00*/  FADD.FTZ R8, R163, R8 ;  /* 0x00000008a3087221 */ /* 0x000fc40000010000 */
[-C--:B------:R-:W-:Y:S02]  /*4b10*/  FMUL.FTZ R0, R144, R6.reuse ;  /* 0x0000000690007220 */ /* 0x080fe40000410000 */
[----:B------:R-:W-:Y:S02]  /*4b20*/  FADD.FTZ R10, RZ, R10 ;  /* 0x0000000aff0a7221 */ /* 0x000fe40000010000 */
[----:B------:R-:W-:Y:S02]  /*4b30*/  FFMA.FTZ R4, R145, R6, R4 ;  /* 0x0000000691047223 */ /* 0x000fe40000010004 */
[----:B------:R-:W-:Y:S02]  /*4b40*/  FMUL.FTZ R11, R201, R178 ;  /* 0x000000b2c90b7220 */ /* 0x000fe40000410000 */
[----:B------:R-:W-:Y:S02]  /*4b50*/  FMUL.FTZ R9, R28, R8 ;  /* 0x000000081c097220 */ /* 0x000fe40000410000 */
[----:B------:R-:W-:-:S02]  /*4b60*/  FFMA.FTZ R0, R145, R5, -R0 ;  /* 0x0000000591007223 */ /* 0x000fc40000010800 */
[----:B------:R-:W-:Y:S02]  /*4b70*/  FMUL.FTZ R7, R28, R10 ;  /* 0x0000000a1c077220 */ /* 0x000fe40000410000 */
[C---:B------:R-:W-:Y:S01]  /*4b80*/  FMUL.FTZ R5, R34.reuse, R4 ;  /* 0x0000000422057220 */ /* 0x040fe20000410000 */
[----:B------:R-:W0:Y:S01]  /*4b90*/  MUFU.EX2 R11, R11 ;  /* 0x0000000b000b7308 */ /* 0x000e220000000800 */
[C---:B------:R-:W-:Y:S02]  /*4ba0*/  FFMA.FTZ R9, R29.reuse, R10, R9 ;  /* 0x0000000a1d097223 */ /* 0x040fe40000010009 */
[----:B------:R-:W-:Y:S02]  /*4bb0*/  FMUL.FTZ R6, R34, R0 ;  /* 0x0000000022067220 */ /* 0x000fe40000410000 */
[----:B------:R-:W-:Y:S02]  /*4bc0*/  FFMA.FTZ R7, R29, R8, -R7 ;  /* 0x000000081d077223 */ /* 0x000fe40000010807 */
[----:B------:R-:W-:-:S02]  /*4bd0*/  FFMA.FTZ R5, R35, R0, -R5 ;  /* 0x0000000023057223 */ /* 0x000fc40000010805 */
[----:B------:R-:W-:Y:S02]  /*4be0*/  FADD.FTZ R9, RZ, R9 ;  /* 0x00000009ff097221 */ /* 0x000fe40000010000 */
[----:B------:R-:W-:Y:S02]  /*4bf0*/  FFMA.FTZ R6, R35, R4, R6 ;  /* 0x0000000423067223 */ /* 0x000fe40000010006 */
[----:B------:R-:W-:Y:S02]  /*4c00*/  FADD.FTZ R7, R162, R7 ;  /* 0x00000007a2077221 */ /* 0x000fe40000010000 */
[----:B------:R-:W-:Y:S02]  /*4c10*/  FMUL.FTZ R4, R32, R5 ;  /* 0x0000000520047220 */ /* 0x000fe40000410000 */
[----:B------:R-:W-:Y:S02]  /*4c20*/  FMUL.FTZ R8, R26, R9 ;  /* 0x000000091a087220 */ /* 0x000fe40000410000 */
[----:B------:R-:W-:-:S02]  /*4c30*/  FMUL.FTZ R0, R32, R6 ;  /* 0x0000000620007220 */ /* 0x000fc40000410000 */
[-C--:B------:R-:W-:Y:S02]  /*4c40*/  FMUL.FTZ R10, R26, R7.reuse ;  /* 0x000000071a0a7220 */ /* 0x080fe40000410000 */
[----:B------:R-:W-:Y:S02]  /*4c50*/  FFMA.FTZ R4, R33, R6, R4 ;  /* 0x0000000621047223 */ /* 0x000fe40000010004 */
[----:B------:R-:W-:Y:S02]  /*4c60*/  FFMA.FTZ R8, R27, R7, -R8 ;  /* 0x000000071b087223 */ /* 0x000fe40000010808 */
[----:B------:R-:W-:Y:S02]  /*4c70*/  FFMA.FTZ R0, R33, R5, -R0 ;  /* 0x0000000521007223 */ /* 0x000fe40000010800 */
[----:B------:R-:W-:Y:S02]  /*4c80*/  FFMA.FTZ R10, R27, R9, R10 ;  /* 0x000000091b0a7223 */ /* 0x000fe4000001000a */
[----:B------:R-:W-:-:S02]  /*4c90*/  FMUL.FTZ R5, R30, R4 ;  /* 0x000000041e057220 */ /* 0x000fc40000410000 */
[----:B0-----:R-:W-:Y:S02]  /*4ca0*/  FMUL.FTZ R24, R11, R140 ;  /* 0x0000008c0b187220 */ /* 0x001fe40000410000 */
[----:B------:R-:W-:Y:S02]  /*4cb0*/  FADD.FTZ R8, R161, R8 ;  /* 0x00000008a1087221 */ /* 0x000fe40000010000 */
[-C--:B------:R-:W-:Y:S02]  /*4cc0*/  FMUL.FTZ R6, R30, R0.reuse ;  /* 0x000000001e067220 */ /* 0x080fe40000410000 */
[----:B------:R-:W-:Y:S02]  /*4cd0*/  FADD.FTZ R10, RZ, R10 ;  /* 0x0000000aff0a7221 */ /* 0x000fe40000010000 */
[----:B------:R-:W-:Y:S02]  /*4ce0*/  FFMA.FTZ R5, R31, R0, -R5 ;  /* 0x000000001f057223 */ /* 0x000fe40000010805 */
[----:B------:R-:W-:-:S02]  /*4cf0*/  FMUL.FTZ R25, R11, R143 ;  /* 0x0000008f0b197220 */ /* 0x000fc40000410000 */
[C---:B------:R-:W-:Y:S02]  /*4d00*/  FMUL.FTZ R9, R24.reuse, R8 ;  /* 0x0000000818097220 */ /* 0x040fe40000410000 */
[----:B------:R-:W-:Y:S02]  /*4d10*/  FFMA.FTZ R6, R31, R4, R6 ;  /* 0x000000041f067223 */ /* 0x000fe40000010006 */
[-C--:B------:R-:W-:Y:S02]  /*4d20*/  FMUL.FTZ R7, R24, R10.reuse ;  /* 0x0000000a18077220 */ /* 0x080fe40000410000 */
[C---:B------:R-:W-:Y:S02]  /*4d30*/  FMUL.FTZ R4, R28.reuse, R5 ;  /* 0x000000051c047220 */ /* 0x040fe40000410000 */
[----:B------:R-:W-:Y:S02]  /*4d40*/  FFMA.FTZ R9, R25, R10, R9 ;  /* 0x0000000a19097223 */ /* 0x000fe40000010009 */
[----:B------:R-:W-:-:S02]  /*4d50*/  FMUL.FTZ R0, R28, R6 ;  /* 0x000000061c007220 */ /* 0x000fc40000410000 */
[----:B------:R-:W-:Y:S02]  /*4d60*/  FFMA.FTZ R7, R25, R8, -R7 ;  /* 0x0000000819077223 */ /* 0x000fe40000010807 */
[C---:B------:R-:W-:Y:S02]  /*4d70*/  FFMA.FTZ R4, R29.reuse, R6, R4 ;  /* 0x000000061d047223 */ /* 0x040fe40000010004 */
[----:B------:R-:W-:Y:S02]  /*4d80*/  FADD.FTZ R9, RZ, R9 ;  /* 0x00000009ff097221 */ /* 0x000fe40000010000 */
[----:B------:R-:W-:Y:S02]  /*4d90*/  FFMA.FTZ R0, R29, R5, -R0 ;  /* 0x000000051d007223 */ /* 0x000fe40000010800 */
[----:B------:R-:W-:Y:S02]  /*4da0*/  FADD.FTZ R7, R160, R7 ;  /* 0x00000007a0077221 */ /* 0x000fe40000010000 */
[----:B------:R-:W-:-:S02]  /*4db0*/  FMUL.FTZ R5, R26, R4 ;  /* 0x000000041a057220 */ /* 0x000fc40000410000 */
[----:B------:R-:W-:Y:S02]  /*4dc0*/  FMUL.FTZ R23, R13, R138 ;  /* 0x0000008a0d177220 */ /* 0x000fe40000410000 */
[----:B------:R-:W-:Y:S02]  /*4dd0*/  FMUL.FTZ R8, R22, R9 ;  /* 0x0000000916087220 */ /* 0x000fe40000410000 */
[-C--:B------:R-:W-:Y:S02]  /*4de0*/  FMUL.FTZ R6, R26, R0.reuse ;  /* 0x000000001a067220 */ /* 0x080fe40000410000 */
[-C--:B------:R-:W-:Y:S02]  /*4df0*/  FMUL.FTZ R10, R22, R7.reuse ;  /* 0x00000007160a7220 */ /* 0x080fe40000410000 */
[----:B------:R-:W-:Y:S01]  /*4e00*/  FFMA.FTZ R5, R27, R0, -R5 ;  /* 0x000000001b057223 */ /* 0x000fe20000010805 */
[----:B-----5:R-:W0:Y:S01]  /*4e10*/  R2UR UR43, R3 ;  /* 0x00000000032b73c2 */ /* 0x020e2200000e0000 */
[----:B------:R-:W-:-:S02]  /*4e20*/  FFMA.FTZ R8, R23, R7, -R8 ;  /* 0x0000000717087223 */ /* 0x000fc40000010808 */
[----:B------:R-:W-:Y:S02]  /*4e30*/  FFMA.FTZ R6, R27, R4, R6 ;  /* 0x000000041b067223 */ /* 0x000fe40000010006 */
[----:B------:R-:W-:Y:S02]  /*4e40*/  FFMA.FTZ R10, R23, R9, R10 ;  /* 0x00000009170a7223 */ /* 0x000fe4000001000a */
[C---:B------:R-:W-:Y:S01]  /*4e50*/  FMUL.FTZ R4, R24.reuse, R5 ;  /* 0x0000000518047220 */ /* 0x040fe20000410000 */
[----:B------:R-:W1:Y:S01]  /*4e60*/  R2UR UR42, R2 ;  /* 0x00000000022a73c2 */ /* 0x000e6200000e0000 */
[----:B------:R-:W-:Y:S02]  /*4e70*/  FADD.FTZ R8, R157, R8 ;  /* 0x000000089d087221 */ /* 0x000fe40000010000 */
[----:B------:R-:W-:Y:S02]  /*4e80*/  FMUL.FTZ R0, R24, R6 ;  /* 0x0000000618007220 */ /* 0x000fe40000410000 */
[----:B------:R-:W-:-:S02]  /*4e90*/  FADD.FTZ R10, RZ, R10 ;  /* 0x0000000aff0a7221 */ /* 0x000fc40000010000 */
[----:B------:R-:W-:Y:S02]  /*4ea0*/  FFMA.FTZ R4, R25, R6, R4 ;  /* 0x0000000619047223 */ /* 0x000fe40000010004 */
[----:B------:R-:W-:Y:S02]  /*4eb0*/  FMUL.FTZ R201, R201, R174 ;  /* 0x000000aec9c97220 */ /* 0x000fe40000410000 */
[C---:B------:R-:W-:Y:S02]  /*4ec0*/  FMUL.FTZ R9, R20.reuse, R8 ;  /* 0x0000000814097220 */ /* 0x040fe40000410000 */
[----:B------:R-:W-:Y:S02]  /*4ed0*/  FFMA.FTZ R0, R25, R5, -R0 ;  /* 0x0000000519007223 */ /* 0x000fe40000010800 */
[----:B------:R-:W-:Y:S02]  /*4ee0*/  FMUL.FTZ R7, R20, R10 ;  /* 0x0000000a14077220 */ /* 0x000fe40000410000 */
[----:B------:R-:W-:Y:S01]  /*4ef0*/  FMUL.FTZ R5, R22, R4 ;  /* 0x0000000416057220 */ /* 0x000fe20000410000 */
[----:B------:R-:W2:Y:S01]  /*4f00*/  MUFU.EX2 R16, R201 ;  /* 0x000000c900107308 */ /* 0x000ea20000000800 */
[----:B------:R-:W-:-:S02]  /*4f10*/  FFMA.FTZ R9, R21, R10, R9 ;  /* 0x0000000a15097223 */ /* 0x000fc40000010009 */
[----:B------:R-:W-:Y:S02]  /*4f20*/  FMUL.FTZ R6, R22, R0 ;  /* 0x0000000016067220 */ /* 0x000fe40000410000 */
[----:B------:R-:W-:Y:S02]  /*4f30*/  FFMA.FTZ R7, R21, R8, -R7 ;  /* 0x0000000815077223 */ /* 0x000fe40000010807 */
[C---:B------:R-:W-:Y:S02]  /*4f40*/  FFMA.FTZ R5, R23.reuse, R0, -R5 ;  /* 0x0000000017057223 */ /* 0x040fe40000010805 */
[----:B------:R-:W-:Y:S02]  /*4f50*/  FADD.FTZ R9, RZ, R9 ;  /* 0x00000009ff097221 */ /* 0x000fe40000010000 */
[----:B------:R-:W-:Y:S02]  /*4f60*/  FFMA.FTZ R6, R23, R4, R6 ;  /* 0x0000000417067223 */ /* 0x000fe40000010006 */
[----:B------:R-:W-:-:S02]  /*4f70*/  FADD.FTZ R7, R156, R7 ;  /* 0x000000079c077221 */ /* 0x000fc40000010000 */
        /* <DEDUP_REMOVED lines=9> */
[----:B0-----:R-:W-:Y:S02]  /*5010*/  FMUL.FTZ R3, R65, UR43 ;  /* 0x0000002b41037c20 */ /* 0x001fe40008410000 */
[----:B------:R-:W-:Y:S02]  /*5020*/  FMUL.FTZ R7, R67, UR43 ;  /* 0x0000002b43077c20 */ /* 0x000fe40008410000 */
[----:B-1----:R-:W-:-:S02]  /*5030*/  FMUL.FTZ R5, R65, UR42 ;  /* 0x0000002a41057c20 */ /* 0x002fc40008410000 */
[----:B------:R-:W-:Y:S01]  /*5040*/  FMUL.FTZ R9, R67, UR42 ;  /* 0x0000002a43097c20 */ /* 0x000fe20008410000 */
[----:B------:R-:W0:Y:S01]  /*5050*/  MUFU.SIN R193, R193 ;  /* 0x000000c100c17308 */ /* 0x000e220000000400 */
[----:B--2---:R-:W-:Y:S02]  /*5060*/  FMUL.FTZ R17, R16, R137 ;  /* 0x0000008910117220 */ /* 0x004fe40000410000 */
[-C--:B------:R-:W-:Y:S02]  /*5070*/  FMUL.FTZ R137, R18, R0.reuse ;  /* 0x0000000012897220 */ /* 0x080fe40000410000 */
[----:B------:R-:W-:Y:S02]  /*5080*/  FFMA.FTZ R136, R19, R0, -R136 ;  /* 0x0000000013887223 */ /* 0x000fe40000010888 */
        /* <DEDUP_REMOVED lines=9> */
[C---:B------:R-:W-:Y:S02]  /*5120*/  FMUL.FTZ R236, R235.reuse, R236 ;  /* 0x000000ecebec7220 */ /* 0x040fe40000410000 */
[----:B------:R-:W-:Y:S02]  /*5130*/  FMUL.FTZ R235, R235, R0 ;  /* 0x00000000ebeb7220 */ /* 0x000fe40000410000 */
[----:B------:R-:W-:Y:S02]  /*5140*/  FADD.FTZ R200, R103, R103 ;  /* 0x0000006767c87221 */ /* 0x000fe40000010000 */
[----:B------:R-:W-:Y:S02]  /*5150*/  FFMA.FTZ R232, R60, UR42, -R3 ;  /* 0x0000002a3ce87c23 */ /* 0x000fe40008010803 */
[----:B------:R-:W-:-:S02]  /*5160*/  FFMA.FTZ R7, R62, UR42, -R7 ;  /* 0x0000002a3e077c23 */ /* 0x000fc40008010807 */
[----:B------:R-:W-:Y:S02]  /*5170*/  FFMA.FTZ R0, R60, UR43, R5 ;  /* 0x0000002b3c007c23 */ /* 0x000fe40008010005 */
[----:B------:R-:W-:Y:S02]  /*5180*/  FFMA.FTZ R9, R62, UR43, R9 ;  /* 0x0000002b3e097c23 */ /* 0x000fe40008010009 */
[C---:B------:R-:W-:Y:S02]  /*5190*/  FMUL.FTZ R3, R57.reuse, UR43 ;  /* 0x0000002b39037c20 */ /* 0x040fe40008410000 */
[----:B------:R-:W-:Y:S02]  /*51a0*/  FMUL.FTZ R5, R57, UR42 ;  /* 0x0000002a39057c20 */ /* 0x000fe40008410000 */
[----:B------:R-:W-:Y:S02]  /*51b0*/  FADD.FTZ R231, R102, R102 ;  /* 0x0000006666e77221 */ /* 0x000fe40000010000 */
[----:B------:R-:W-:-:S02]  /*51c0*/  FADD.FTZ R233, R101, R101 ;  /* 0x0000006565e97221 */ /* 0x000fc40000010000 */
[C---:B------:R-:W-:Y:S02]  /*51d0*/  FMUL.FTZ R227, R200.reuse, R7 ;  /* 0x00000007c8e37220 */ /* 0x040fe40000410000 */
[----:B------:R-:W-:Y:S02]  /*51e0*/  FMUL.FTZ R200, R200, R9 ;  /* 0x00000009c8c87220 */ /* 0x000fe40000410000 */
[----:B------:R-:W-:Y:S02]  /*51f0*/  FADD.FTZ R198, R112, R112 ;  /* 0x0000007070c67221 */ /* 0x000fe40000010000 */
[C---:B------:R-:W-:Y:S02]  /*5200*/  FMUL.FTZ R7, R59.reuse, UR43 ;  /* 0x0000002b3b077c20 */ /* 0x040fe40008410000 */
[----:B------:R-:W-:Y:S02]  /*5210*/  FFMA.FTZ R3, R56, UR42, -R3 ;  /* 0x0000002a38037c23 */ /* 0x000fe40008010803 */
[----:B------:R-:W-:-:S02]  /*5220*/  FMUL.FTZ R9, R59, UR42 ;  /* 0x0000002a3b097c20 */ /* 0x000fc40008410000 */
[----:B------:R-:W-:Y:S02]  /*5230*/  FFMA.FTZ R5, R56, UR43, R5 ;  /* 0x0000002b38057c23 */ /* 0x000fe40008010005 */
[----:B------:R-:W-:Y:S02]  /*5240*/  FMUL.FTZ R232, R231, R232 ;  /* 0x000000e8e7e87220 */ /* 0x000fe40000410000 */
[----:B------:R-:W-:Y:S02]  /*5250*/  FMUL.FTZ R234, R233, R234 ;  /* 0x000000eae9ea7220 */ /* 0x000fe40000410000 */
[----:B------:R-:W-:Y:S02]  /*5260*/  FMUL.FTZ R231, R231, R0 ;  /* 0x00000000e7e77220 */ /* 0x000fe40000410000 */
[----:B------:R-:W-:Y:S02]  /*5270*/  FMUL.FTZ R233, R233, R2 ;  /* 0x00000002e9e97220 */ /* 0x000fe40000410000 */
[----:B------:R-:W-:-:S02]  /*5280*/  FADD.FTZ R15, R113, R113 ;  /* 0x00000071710f7221 */ /* 0x000fc40000010000 */
[----:B------:R-:W-:Y:S02]  /*5290*/  FFMA.FTZ R0, R58, UR42, -R7 ;  /* 0x0000002a3a007c23 */ /* 0x000fe40008010807 */
[----:B------:R-:W-:Y:S02]  /*52a0*/  FMUL.FTZ R199, R198, R3 ;  /* 0x00000003c6c77220 */ /* 0x000fe40000410000 */
[----:B0-----:R-:W-:Y:S02]  /*52b0*/  FMUL.FTZ R16, R16, R193 ;  /* 0x000000c110107220 */ /* 0x001fe40000410000 */
[----:B------:R-:W-:Y:S02]  /*52c0*/  FADD.FTZ R10, RZ, R10 ;  /* 0x0000000aff0a7221 */ /* 0x000fe40000010000 */
[----:B------:R-:W-:Y:S02]  /*52d0*/  FADD.FTZ R8, R155, R8 ;  /* 0x000000089b087221 */ /* 0x000fe40000010000 */
[----:B------:R-:W-:-:S02]  /*52e0*/  FFMA.FTZ R2, R58, UR43, R9 ;  /* 0x0000002b3a027c23 */ /* 0x000fc40008010009 */
[----:B------:R-:W-:Y:S02]  /*52f0*/  FMUL.FTZ R198, R198, R5 ;  /* 0x00000005c6c67220 */ /* 0x000fe40000410000 */
[----:B------:R-:W-:Y:S02]  /*5300*/  FMUL.FTZ R3, R53, UR43 ;  /* 0x0000002b35037c20 */ /* 0x000fe40008410000 */
[----:B------:R-:W-:Y:S02]  /*5310*/  FMUL.FTZ R7, R55, UR43 ;  /* 0x0000002b37077c20 */ /* 0x000fe40008410000 */
[----:B------:R-:W-:Y:S02]  /*5320*/  FMUL.FTZ R5, R53, UR42 ;  /* 0x0000002a35057c20 */ /* 0x000fe40008410000 */
[----:B------:R-:W-:Y:S02]  /*5330*/  FMUL.FTZ R9, R55, UR42 ;  /* 0x0000002a37097c20 */ /* 0x000fe40008410000 */
[----:B------:R-:W-:-:S02]  /*5340*/  FMUL.FTZ R197, R15, R0 ;  /* 0x000000000fc57220 */ /* 0x000fc40000410000 */
[C---:B------:R-:W-:Y:S02]  /*5350*/  FMUL.FTZ R141, R16.reuse, R10 ;  /* 0x0000000a108d7220 */ /* 0x040fe40000410000 */
        /* <DEDUP_REMOVED lines=12> */
[C---:B------:R-:W-:Y:S02]  /*5420*/  FFMA.FTZ R141, R17.reuse, R8, -R141 ;  /* 0x00000008118d7223 */ /* 0x040fe4000001088d */
[----:B------:R-:W-:Y:S02]  /*5430*/  FFMA.FTZ R139, R17, R10, R139 ;  /* 0x0000000a118b7223 */ /* 0x000fe4000001008b */
[----:B------:R-:W-:Y:S02]  /*5440*/  FMUL.FTZ R14, R13, R14 ;  /* 0x0000000e0d0e7220 */ /* 0x000fe40000410000 */
[----:B------:R-:W-:Y:S02]  /*5450*/  FMUL.FTZ R12, R11, R12 ;  /* 0x0000000c0b0c7220 */ /* 0x000fe40000410000 */
[----:B------:R-:W-:-:S02]  /*5460*/  FMUL.FTZ R13, R13, R0 ;  /* 0x000000000d0d7220 */ /* 0x000fc40000410000 */
[----:B------:R-:W-:Y:S02]  /*5470*/  FMUL.FTZ R11, R11, R2 ;  /* 0x000000020b0b7220 */ /* 0x000fe40000410000 */
[----:B------:R-:W-:Y:S02]  /*5480*/  FADD.FTZ R9, R108, R108 ;  /* 0x0000006c6c097221 */ /* 0x000fe40000010000 */
[----:B------:R-:W-:Y:S02]  /*5490*/  FFMA.FTZ R10, R48, UR42, -R3 ;  /* 0x0000002a300a7c23 */ /* 0x000fe40008010803 */
[----:B------:R-:W-:Y:S02]  /*54a0*/  FFMA.FTZ R8, R50, UR42, -R143 ;  /* 0x0000002a32087c23 */ /* 0x000fe4000801088f */
[----:B------:R-:W-:Y:S02]  /*54b0*/  FFMA.FTZ R0, R48, UR43, R5 ;  /* 0x0000002b30007c23 */ /* 0x000fe40008010005 */
[----:B------:R-:W-:-:S02]  /*54c0*/  FFMA.FTZ R2, R50, UR43, R191 ;  /* 0x0000002b32027c23 */ /* 0x000fc400080100bf */
[C---:B------:R-:W-:Y:S02]  /*54d0*/  FMUL.FTZ R143, R45.reuse, UR43 ;  /* 0x0000002b2d8f7c20 */ /* 0x040fe40008410000 */
[----:B------:R-:W-:Y:S02]  /*54e0*/  FMUL.FTZ R191, R45, UR42 ;  /* 0x0000002a2dbf7c20 */ /* 0x000fe40008410000 */
[C---:B------:R-:W-:Y:S02]  /*54f0*/  FMUL.FTZ R10, R9.reuse, R10 ;  /* 0x0000000a090a7220 */ /* 0x040fe40000410000 */
[----:B------:R-:W-:Y:S02]  /*5500*/  FMUL.FTZ R9, R9, R0 ;  /* 0x0000000009097220 */ /* 0x000fe40000410000 */
[----:B------:R-:W-:Y:S02]  /*5510*/  FADD.FTZ R5, R110, R110 ;  /* 0x0000006e6e057221 */ /* 0x000fe40000010000 */
[----:B------:R-:W-:-:S02]  /*5520*/  FFMA.FTZ R6, R44, UR42, -R143 ;  /* 0x0000002a2c067c23 */ /* 0x000fc4000801088f */
[C---:B------:R-:W-:Y:S02]  /*5530*/  FMUL.FTZ R193, R47.reuse, UR43 ;  /* 0x0000002b2fc17c20 */ /* 0x040fe40008410000 */
[----:B------:R-:W-:Y:S02]  /*5540*/  FFMA.FTZ R0, R44, UR43, R191 ;  /* 0x0000002b2c007c23 */ /* 0x000fe400080100bf */
[----:B------:R-:W-:Y:S02]  /*5550*/  FMUL.FTZ R143, R47, UR42 ;  /* 0x0000002a2f8f7c20 */ /* 0x000fe40008410000 */
[----:B------:R-:W-:Y:S02]  /*5560*/  FFMA.FTZ R137, R19, R4, R137 ;  /* 0x0000000413897223 */ /* 0x000fe40000010089 */
[----:B------:R-:W-:Y:S02]  /*5570*/  FADD.FTZ R7, R109, R109 ;  /* 0x0000006d6d077221 */ /* 0x000fe40000010000 */
[----:B------:R-:W-:-:S02]  /*5580*/  FMUL.FTZ R6, R5, R6 ;  /* 0x0000000605067220 */ /* 0x000fc40000410000 */
[----:B------:R-:W-:Y:S02]  /*5590*/  FADD.FTZ R3, R111, R111 ;  /* 0x0000006f6f037221 */ /* 0x000fe40000010000 */
[C---:B------:R-:W-:Y:S02]  /*55a0*/  FFMA.FTZ R4, R46.reuse, UR42, -R193 ;  /* 0x0000002a2e047c23 */ /* 0x040fe400080108c1 */
[----:B------:R-:W-:Y:S02]  /*55b0*/  FMUL.FTZ R5, R5, R0 ;  /* 0x0000000005057220 */ /* 0x000fe40000410000 */
[----:B------:R-:W-:Y:S02]  /*55c0*/  FFMA.FTZ R0, R46, UR43, R143 ;  /* 0x0000002b2e007c23 */ /* 0x000fe4000801008f */
[----:B------:R-:W-:Y:S02]  /*55d0*/  FMUL.FTZ R143, R41, UR43 ;  /* 0x0000002b298f7c20 */ /* 0x000fe40008410000 */
[----:B------:R-:W-:-:S02]  /*55e0*/  FMUL.FTZ R8, R7, R8 ;  /* 0x0000000807087220 */ /* 0x000fc40000410000 */
[----:B------:R-:W-:Y:S02]  /*55f0*/  FMUL.FTZ R191, R41, UR42 ;  /* 0x0000002a29bf7c20 */ /* 0x000fe40008410000 */
[----:B------:R-:W-:Y:S02]  /*5600*/  FMUL.FTZ R7, R7, R2 ;  /* 0x0000000207077220 */ /* 0x000fe40000410000 */
[C---:B------:R-:W-:Y:S02]  /*5610*/  FMUL.FTZ R4, R3.reuse, R4 ;  /* 0x0000000403047220 */ /* 0x040fe40000410000 */
[----:B------:R-:W-:Y:S02]  /*5620*/  FMUL.FTZ R2, R16, R137 ;  /* 0x0000008910027220 */ /* 0x000fe40000410000 */
[----:B------:R-:W-:Y:S02]  /*5630*/  FMUL.FTZ R3, R3, R0 ;  /* 0x0000000003037220 */ /* 0x000fe40000410000 */
[----:B------:R-:W-:-:S02]  /*5640*/  FADD.FTZ R0, R104, R104 ;  /* 0x0000006868007221 */ /* 0x000fc40000010000 */
[----:B------:R-:W-:Y:S01]  /*5650*/  FFMA.FTZ R143, R40, UR42, -R143 ;  /* 0x0000002a288f7c23 */ /* 0x000fe2000801088f */
[----:B------:R-:W-:Y:S01]  /*5660*/  ISETP.GT.U32.AND P0, PT, R190, 0x1f, PT ;  /* 0x0000001fbe00780c */ /* 0x000fe20003f04070 */
[----:B------:R-:W-:Y:S02]  /*5670*/  FFMA.FTZ R191, R40, UR43, R191 ;  /* 0x0000002b28bf7c23 */ /* 0x000fe400080100bf */
[-C--:B------:R-:W-:Y:S02]  /*5680*/  FMUL.FTZ R138, R16, R136.reuse ;  /* 0x00000088108a7220 */ /* 0x080fe40000410000 */
[----:B------:R-:W-:Y:S02]  /*5690*/  FMUL.FTZ R193, R43, UR43 ;  /* 0x0000002b2bc17c20 */ /* 0x000fe40008410000 */
[----:B------:R-:W-:Y:S02]  /*56a0*/  FFMA.FTZ R136, R17, R136, -R2 ;  /* 0x0000008811887223 */ /* 0x000fe40000010802 */
[----:B------:R-:W-:-:S02]  /*56b0*/  FMUL.FTZ R195, R43, UR42 ;  /* 0x0000002a2bc37c20 */ /* 0x000fc40008410000 */
[C---:B------:R-:W-:Y:S02]  /*56c0*/  FMUL.FTZ R2, R0.reuse, R143 ;  /* 0x0000008f00027220 */ /* 0x040fe40000410000 */
[----:B------:R-:W-:Y:S02]  /*56d0*/  FMUL.FTZ R0, R0, R191 ;  /* 0x000000bf00007220 */ /* 0x000fe40000410000 */
[----:B------:R-:W-:Y:S02]  /*56e0*/  FFMA.FTZ R137, R17, R137, R138 ;  /* 0x0000008911897223 */ /* 0x000fe4000001008a */
[----:B------:R-:W-:Y:S02]  /*56f0*/  FADD.FTZ R192, R105, R105 ;  /* 0x0000006969c07221 */ /* 0x000fe40000010000 */
[----:B------:R-:W-:Y:S02]  /*5700*/  FFMA.FTZ R191, R42, UR42, -R193 ;  /* 0x0000002a2abf7c23 */ /* 0x000fe400080108c1 */
[----:B------:R-:W-:-:S02]  /*5710*/  FADD.FTZ R138, R154, R141 ;  /* 0x0000008d9a8a7221 */ /* 0x000fc40000010000 */
[----:B------:R-:W-:Y:S02]  /*5720*/  FFMA.FTZ R195, R42, UR43, R195 ;  /* 0x0000002b2ac37c23 */ /* 0x000fe400080100c3 */
[----:B------:R-:W-:Y:S02]  /*5730*/  FADD.FTZ R139, RZ, R139 ;  /* 0x0000008bff8b7221 */ /* 0x000fe40000010000 */
[----:B------:R-:W-:Y:S02]  /*5740*/  FMUL.FTZ R141, R37, UR43 ;  /* 0x0000002b258d7c20 */ /* 0x000fe40008410000 */
[----:B------:R-:W-:Y:S02]  /*5750*/  FMUL.FTZ R193, R39, UR43 ;  /* 0x0000002b27c17c20 */ /* 0x000fe40008410000 */
[----:B------:R-:W-:Y:S02]  /*5760*/  FMUL.FTZ R143, R37, UR42 ;  /* 0x0000002a258f7c20 */ /* 0x000fe40008410000 */
[----:B------:R-:W-:-:S02]  /*5770*/  FMUL.FTZ R201, R39, UR42 ;  /* 0x0000002a27c97c20 */ /* 0x000fc40008410000 */
[C---:B------:R-:W-:Y:S02]  /*5780*/  FMUL.FTZ R191, R192.reuse, R191 ;  /* 0x000000bfc0bf7220 */ /* 0x040fe40000410000 */
[----:B------:R-:W-:Y:S01]  /*5790*/  FMUL.FTZ R192, R192, R195 ;  /* 0x000000c3c0c07220 */ /* 0x000fe20000410000 */
[----:B------:R0:W-:Y:S01]  /*57a0*/  STS.128 [R190.X16+0x4250], R136 ;  /* 0x00425088be007388 */ /* 0x0001e2000000cc00 */
[----:B------:R-:W-:Y:S02]  /*57b0*/  FADD.FTZ R194, R106, R106 ;  /* 0x0000006a6ac27221 */ /* 0x000fe40000010000 */
[----:B------:R-:W-:Y:S02]  /*57c0*/  FADD.FTZ R196, R107, R107 ;  /* 0x0000006b6bc47221 */ /* 0x000fe40000010000 */
[----:B------:R-:W-:Y:S02]  /*57d0*/  FFMA.FTZ R141, R36, UR42, -R141 ;  /* 0x0000002a248d7c23 */ /* 0x000fe4000801088d */
[----:B------:R-:W-:Y:S01]  /*57e0*/  FFMA.FTZ R195, R38, UR42, -R193 ;  /* 0x0000002a26c37c23 */ /* 0x000fe200080108c1 */
[----:B------:R-:W-:Y:S01]  /*57f0*/  BSSY B0, `(.L_x_6713) ;  /* 0x00000a3000007945 */ /* 0x000fe20003800000 */
[----:B------:R-:W-:-:S02]  /*5800*/  FFMA.FTZ R143, R36, UR43, R143 ;  /* 0x0000002b248f7c23 */ /* 0x000fc4000801008f */
[----:B------:R-:W-:Y:S02]  /*5810*/  FFMA.FTZ R201, R38, UR43, R201 ;  /* 0x0000002b26c97c23 */ /* 0x000fe400080100c9 */
        /* <DEDUP_REMOVED lines=21> */
.L_x_6819:
        /* <DEDUP_REMOVED lines=69> */
.L_x_6820:
        /* <DEDUP_REMOVED lines=19> */
[----:B------:R-:W-:Y:S05]  /*5ef0*/  CALL.REL.NOINC `($__internal_163_$__cuda_sm70_shflsync_idx_p) ;  /* 0x000091c000007944 */ /* 0x000fea0003c00000 */
.L_x_6717:
[----:B------:R-:W-:Y:S05]  /*5f00*/  BRA.CONV ~URZ, `(.L_x_6718) ;  /* 0x000000537f007947 */ /* 0x000fea000b800000 */
[----:B-1----:R-:W-:Y:S01]  /*5f10*/  HFMA2.MMA R138, -RZ, RZ, 0, 1.847743988037109375e-06 ;  /* 0x0000001fff8a7435 */ /* 0x002fe200000001ff */
[----:B------:R-:W-:Y:S02]  /*5f20*/  MOV R136, R142 ;  /* 0x0000008e00887202 */ /* 0x000fe40000000f00 */
[----:B------:R-:W-:Y:S02]  /*5f30*/  MOV R250, 0xffffffff ;  /* 0xffffffff00fa7802 */ /* 0x000fe40000000f00 */
[----:B------:R-:W-:Y:S02]  /*5f40*/  MOV R137, 0x5f60 ;  /* 0x00005f6000897802 */ /* 0x000fe40000000f00 */
[----:B0-----:R-:W-:Y:S05]  /*5f50*/  CALL.REL.NOINC `($__internal_163_$__cuda_sm70_shflsync_idx_p) ;  /* 0x0000916000007944 */ /* 0x001fea0003c00000 */
.L_x_6718:
[----:B------:R-:W-:Y:S05]  /*5f60*/  BRA.CONV ~URZ, `(.L_x_6719) ;  /* 0x000000537f007947 */ /* 0x000fea000b800000 */
[----:B-1----:R-:W-:Y:S01]  /*5f70*/  HFMA2.MMA R138, -RZ, RZ, 0, 1.847743988037109375e-06 ;  /* 0x0000001fff8a7435 */ /* 0x002fe200000001ff */
[----:B------:R-:W-:Y:S02]  /*5f80*/  MOV R136, R208 ;  /* 0x000000d000887202 */ /* 0x000fe40000000f00 */
[----:B------:R-:W-:-:S02]  /*5f90*/  MOV R250, 0xffffffff ;  /* 0xffffffff00fa7802 */ /* 0x000fc40000000f00 */
[----:B------:R-:W-:Y:S02]  /*5fa0*/  MOV R137, 0x5fc0 ;  /* 0x00005fc000897802 */ /* 0x000fe40000000f00 */
[----:B0-----:R-:W-:Y:S05]  /*5fb0*/  CALL.REL.NOINC `($__internal_163_$__cuda_sm70_shflsync_idx_p) ;  /* 0x0000910000007944 */ /* 0x001fea0003c00000 */
.L_x_6719:
[----:B------:R-:W-:Y:S05]  /*5fc0*/  BRA.CONV ~URZ, `(.L_x_6720) ;  /* 0x000000537f007947 */ /* 0x000fea000b800000 */
[----:B-1----:R-:W-:Y:S01]  /*5fd0*/  HFMA2.MMA R138, -RZ, RZ, 0, 1.847743988037109375e-06 ;  /* 0x0000001fff8a7435 */ /* 0x002fe200000001ff */
[----:B------:R-:W-:Y:S02]  /*5fe0*/  MOV R136, R140 ;  /* 0x0000008c00887202 */ /* 0x000fe40000000f00 */
[----:B------:R-:W-:Y:S02]  /*5ff0*/  MOV R250, 0xffffffff ;  /* 0xffffffff00fa7802 */ /* 0x000fe40000000f00 */
[----:B------:R-:W-:Y:S02]  /*6000*/  MOV R137, 0x6020 ;  /* 0x0000602000897802 */ /* 0x000fe40000000f00 */
[----:B0-----:R-:W-:Y:S05]  /*6010*/  CALL.REL.NOINC `($__internal_163_$__cuda_sm70_shflsync_idx_p) ;  /* 0x000090a000007944 */ /* 0x001fea0003c00000 */
.L_x_6720:
        /* <DEDUP_REMOVED lines=9> */
.L_x_6821:
        /* <DEDUP_REMOVED lines=23> */
.L_x_6714:
[----:B0-----:R-:W-:Y:S05]  /*6220*/  BSYNC B0 ;  /* 0x0000000000007941 */ /* 0x001fea0003800000 */
.L_x_6713:
[----:B------:R-:W-:Y:S01]  /*6230*/  FMUL.FTZ R134, R16, -R158 ;  /* 0x8000009e10867220 */ /* 0x000fe20000410000 */
[----:B------:R-:W-:Y:S01]  /*6240*/  LOP3.LUT P0, RZ, R190, 0x1f, RZ, 0xc0, !PT ;  /* 0x0000001fbeff7812 */ /* 0x000fe2000780c0ff */
[CC--:B------:R-:W-:Y:S01]  /*6250*/  FMUL.FTZ R132, R16.reuse, R159.reuse ;  /* 0x0000009f10847220 */ /* 0x0c0fe20000410000 */
[----:B------:R-:W-:Y:S01]  /*6260*/  MOV R133, UR21 ;  /* 0x0000001500857c02 */ /* 0x000fe20008000f00 */
[C---:B------:R-:W-:Y:S01]  /*6270*/  FFMA.FTZ R134, R17.reuse, -R159, R134 ;  /* 0x8000009f11867223 */ /* 0x040fe20000010086 */
[----:B------:R-:W-:Y:S01]  /*6280*/  WARPSYNC 0xffffffff ;  /* 0xffffffff00007948 */ /* 0x000fe20003800000 */
[----:B------:R-:W-:Y:S01]  /*6290*/  FMUL.FTZ R136, R16, R196 ;  /* 0x000000c410887220 */ /* 0x000fe20000410000 */
[----:B------:R-:W-:Y:S01]  /*62a0*/  BAR.SYNC.DEFER_BLOCKING 0x0 ;  /* 0x0000000000007b1d */ /* 0x000fe20000010000 */
[----:B------:R-:W-:Y:S01]  /*62b0*/  FFMA.FTZ R132, R17, R158, -R132 ;  /* 0x0000009e11847223 */ /* 0x000fe20000010884 */
[----:B------:R-:W-:Y:S01]  /*62c0*/  ISETP.GE.OR P0, PT, R133, c[0x0][0x174], P0 ;  /* 0x00005d0085007a0c */ /* 0x000fe20000706670 */
[----:B------:R-:W-:Y:S01]  /*62d0*/  FMUL.FTZ R135, R18, -R134 ;  /* 0x8000008612877220 */ /* 0x000fe20000410000 */
[----:B------:R-:W-:Y:S01]  /*62e0*/  MOV R143, UR7 ;  /* 0x00000007008f7c02 */ /* 0x000fe20008000f00 */
[C---:B------:R-:W-:Y:S01]  /*62f0*/  FMUL.FTZ R133, R17.reuse, R196 ;  /* 0x000000c411857220 */ /* 0x040fe20000410000 */
[----:B------:R-:W-:Y:S01]  /*6300*/  BSSY B0, `(.L_x_6722) ;  /* 0x00001a3000007945 */ /* 0x000fe20003800000 */
[----:B------:R-:W-:-:S02]  /*6310*/  FFMA.FTZ R136, R17, R195, -R136 ;  /* 0x000000c311887223 */ /* 0x000fc40000010888 */
[-C--:B------:R-:W-:Y:S02]  /*6320*/  FMUL.FTZ R137, R18, -R132.reuse ;  /* 0x8000008412897220 */ /* 0x080fe40000410000 */
[----:B------:R-:W-:Y:S02]  /*6330*/  FFMA.FTZ R135, R19, R132, -R135 ;  /* 0x0000008413877223 */ /* 0x000fe40000010887 */
[----:B------:R-:W-:Y:S02]  /*6340*/  FFMA.FTZ R133, -R16, R195, -R133 ;  /* 0x000000c310857223 */ /* 0x000fe40000010985 */
        /* <DEDUP_REMOVED lines=10> */
[----:B------:R-:W-:Y:S02]  /*63f0*/  FMUL.FTZ R134, R22, -R140 ;  /* 0x8000008c16867220 */ /* 0x000fe40000410000 */
[----:B------:R-:W-:Y:S02]  /*6400*/  FFMA.FTZ R132, R19, R136, -R132 ;  /* 0x0000008813847223 */ /* 0x000fe40000010884 */
        /* <DEDUP_REMOVED lines=12> */
[----:B------:R-:W-:Y:S01]  /*64d0*/  FADD.FTZ R135, R2, R135 ;  /* 0x0000008702877221 */ /* 0x000fe20000010000 */
[----:B------:R-:W0:Y:S01]  /*64e0*/  LDS.64 R132, [R190.X16+0x4258] ;  /* 0x00425800be847984 */ /* 0x000e22000000ca00 */
[----:B------:R-:W-:Y:S02]  /*64f0*/  FFMA.FTZ R139, R25, R138, -R139 ;  /* 0x0000008a198b7223 */ /* 0x000fe4000001088b */
        /* <DEDUP_REMOVED lines=22> */
[----:B------:R-:W-:Y:S02]  /*6660*/  FFMA.FTZ R134, R31, R138, R134 ;  /* 0x0000008a1f867223 */ /* 0x000fe40000010086 */
        /* <DEDUP_REMOVED lines=9> */
[C---:B------:R-:W-:Y:S02]  /*6700*/  FMUL.FTZ R134, R34.reuse, -R138 ;  /* 0x8000008a22867220 */ /* 0x040fe40000410000 */
[----:B------:R-:W-:Y:S02]  /*6710*/  FFMA.FTZ R136, R27, R136, R137 ;  /* 0x000000881b887223 */ /* 0x000fe40000010089 */
[-C--:B------:R-:W-:Y:S02]  /*6720*/  FMUL.FTZ R137, R34, -R140.reuse ;  /* 0x8000008c22897220 */ /* 0x080fe40000410000 */
[----:B------:R-:W-:Y:S02]  /*6730*/  FFMA.FTZ R140, R35, R140, R134 ;  /* 0x0000008c238c7223 */ /* 0x000fe40000010086 */
[----:B0-----:R-:W-:-:S02]  /*6740*/  FMUL.FTZ R134, R173, R132 ;  /* 0x00000084ad867220 */ /* 0x001fc40000410000 */
[-C--:B------:R-:W-:Y:S02]  /*6750*/  FMUL.FTZ R173, R173, R133.reuse ;  /* 0x00000085adad7220 */ /* 0x080fe40000410000 */
[----:B------:R-:W-:Y:S02]  /*6760*/  FFMA.FTZ R134, R172, R133, R134 ;  /* 0x00000085ac867223 */ /* 0x000fe40000010086 */
[----:B------:R-:W-:Y:S02]  /*6770*/  FADD.FTZ R136, -R7, R136 ;  /* 0x0000008807887221 */ /* 0x000fe40000010100 */
[----:B------:R-:W-:Y:S02]  /*6780*/  FADD.FTZ R135, R8, R135 ;  /* 0x0000008708877221 */ /* 0x000fe40000010000 */
[----:B------:R-:W-:Y:S02]  /*6790*/  FFMA.FTZ R212, R172, R132, -R173 ;  /* 0x00000084acd47223 */ /* 0x000fe400000108ad */
[----:B------:R-:W-:-:S02]  /*67a0*/  FFMA.FTZ R139, R35, R138, -R137 ;  /* 0x0000008a238b7223 */ /* 0x000fc40000010889 */
[----:B------:R-:W-:Y:S02]  /*67b0*/  FADD.FTZ R209, RZ, R134 ;  /* 0x00000086ffd17221 */ /* 0x000fe40000010000 */
[C---:B------:R-:W-:Y:S02]  /*67c0*/  FMUL.FTZ R138, R28.reuse, -R136 ;  /* 0x800000881c8a7220 */ /* 0x040fe40000410000 */
[----:B------:R-:W-:Y:S02]  /*67d0*/  FMUL.FTZ R137, R28, -R135 ;  /* 0x800000871c897220 */ /* 0x000fe40000410000 */
[----:B------:R-:W-:Y:S02]  /*67e0*/  FADD.FTZ R212, R171, R212 ;  /* 0x000000d4abd47221 */ /* 0x000fe40000010000 */
[----:B------:R-:W-:Y:S02]  /*67f0*/  FMUL.FTZ R132, R152, R209 ;  /* 0x000000d198847220 */ /* 0x000fe40000410000 */
[----:B------:R-:W-:-:S02]  /*6800*/  FFMA.FTZ R135, R29, R135, -R138 ;  /* 0x000000871d877223 */ /* 0x000fc4000001088a */
[----:B------:R-:W-:Y:S02]  /*6810*/  FFMA.FTZ R136, R29, R136, R137 ;  /* 0x000000881d887223 */ /* 0x000fe40000010089 */
[-C--:B------:R-:W-:Y:S02]  /*6820*/  FMUL.FTZ R134, R152, R212.reuse ;  /* 0x000000d498867220 */ /* 0x080fe40000410000 */
[----:B------:R-:W-:Y:S02]  /*6830*/  FFMA.FTZ R213, R153, R212, -R132 ;  /* 0x000000d499d57223 */ /* 0x000fe40000010884 */
[----:B------:R-:W-:Y:S02]  /*6840*/  FADD.FTZ R135, R10, R135 ;  /* 0x000000870a877221 */ /* 0x000fe40000010000 */
[----:B------:R-:W-:Y:S02]  /*6850*/  FMUL.FTZ R138, R144, -R140 ;  /* 0x8000008c908a7220 */ /* 0x000fe40000410000 */
[----:B------:R-:W-:-:S02]  /*6860*/  FADD.FTZ R136, -R9, R136 ;  /* 0x0000008809887221 */ /* 0x000fc40000010100 */
[----:B------:R-:W-:Y:S02]  /*6870*/  FMUL.FTZ R133, R144, -R139 ;  /* 0x8000008b90857220 */ /* 0x000fe40000410000 */
[----:B------:R-:W-:Y:S02]  /*6880*/  FFMA.FTZ R134, R153, R209, R134 ;  /* 0x000000d199867223 */ /* 0x000fe40000010086 */
[----:B------:R-:W-:Y:S02]  /*6890*/  FADD.FTZ R213, R170, R213 ;  /* 0x000000d5aad57221 */ /* 0x000fe40000010000 */
[C---:B------:R-:W-:Y:S02]  /*68a0*/  FMUL.FTZ R137, R30.reuse, -R135 ;  /* 0x800000871e897220 */ /* 0x040fe40000410000 */
[----:B------:R-:W-:Y:S02]  /*68b0*/  FFMA.FTZ R138, R145, R139, -R138 ;  /* 0x0000008b918a7223 */ /* 0x000fe4000001088a */
[----:B------:R-:W-:-:S02]  /*68c0*/  FMUL.FTZ R132, R30, -R136 ;  /* 0x800000881e847220 */ /* 0x000fc40000410000 */
[----:B------:R-:W-:Y:S02]  /*68d0*/  FFMA.FTZ R140, R145, R140, R133 ;  /* 0x0000008c918c7223 */ /* 0x000fe40000010085 */
[----:B------:R-:W-:Y:S02]  /*68e0*/  FADD.FTZ R208, RZ, R134 ;  /* 0x00000086ffd07221 */ /* 0x000fe40000010000 */
[----:B------:R-:W-:Y:S02]  /*68f0*/  FMUL.FTZ R133, R150, R213 ;  /* 0x000000d596857220 */ /* 0x000fe40000410000 */
[C---:B------:R-:W-:Y:S02]  /*6900*/  FFMA.FTZ R136, R31.reuse, R136, R137 ;  /* 0x000000881f887223 */ /* 0x040fe40000010089 */
[----:B------:R-:W-:Y:S02]  /*6910*/  FFMA.FTZ R135, R31, R135, -R132 ;  /* 0x000000871f877223 */ /* 0x000fe40000010884 */
[----:B------:R-:W-:-:S02]  /*6920*/  FMUL.FTZ R137, R146, -R138 ;  /* 0x8000008a92897220 */ /* 0x000fc40000410000 */
[-C--:B------:R-:W-:Y:S02]  /*6930*/  FMUL.FTZ R132, R150, R208.reuse ;  /* 0x000000d096847220 */ /* 0x080fe40000410000 */
[----:B------:R-:W-:Y:S02]  /*6940*/  FFMA.FTZ R133, R151, R208, R133 ;  /* 0x000000d097857223 */ /* 0x000fe40000010085 */
[-C--:B------:R-:W-:Y:S02]  /*6950*/  FMUL.FTZ R134, R146, -R140.reuse ;  /* 0x8000008c92867220 */ /* 0x080fe40000410000 */
[----:B------:R-:W-:Y:S02]  /*6960*/  FFMA.FTZ R137, R147, R140, R137 ;  /* 0x0000008c93897223 */ /* 0x000fe40000010089 */
[----:B------:R-:W-:Y:S02]  /*6970*/  FFMA.FTZ R132, R151, R213, -R132 ;  /* 0x000000d597847223 */ /* 0x000fe40000010884 */
[----:B------:R-:W-:-:S02]  /*6980*/  FADD.FTZ R207, RZ, R133 ;  /* 0x00000085ffcf7221 */ /* 0x000fc40000010000 */
[----:B------:R-:W-:Y:S02]  /*6990*/  FFMA.FTZ R134, R147, R138, -R134 ;  /* 0x0000008a93867223 */ /* 0x000fe40000010886 */
[C---:B------:R-:W-:Y:S02]  /*69a0*/  FMUL.FTZ R133, R148.reuse, -R137 ;  /* 0x8000008994857220 */ /* 0x040fe40000410000 */
        /* <DEDUP_REMOVED lines=18> */
[----:B------:R-:W-:Y:S02]  /*6ad0*/  FFMA.FTZ R137, R149, R137, R138 ;  /* 0x0000008995897223 */ /* 0x000fe4000001008a */
[----:B------:R-:W-:Y:S02]  /*6ae0*/  FADD.FTZ R205, RZ, R133 ;  /* 0x00000085ffcd7221 */ /* 0x000fe40000010000 */
        /* <DEDUP_REMOVED lines=10> */
[----:B------:R-:W-:Y:S02]  /*6b90*/  FMUL.FTZ R133, R34, -R135 ;  /* 0x8000008722857220 */ /* 0x000fe40000410000 */
        /* <DEDUP_REMOVED lines=9> */
[----:B------:R-:W-:Y:S02]  /*6c30*/  FFMA.FTZ R133, R35, R204, R133 ;  /* 0x000000cc23857223 */ /* 0x000fe40000010085 */
[----:B------:R-:W-:Y:S02]  /*6c40*/  FADD.FTZ R134, R197, R134 ;  /* 0x00000086c5867221 */ /* 0x000fe40000010000 */
[C---:B------:R-:W-:Y:S02]  /*6c50*/  FMUL.FTZ R135, R144.reuse, -R138 ;  /* 0x8000008a90877220 */ /* 0x040fe40000410000 */
[----:B------:R-:W-:Y:S02]  /*6c60*/  FFMA.FTZ R132, R35, R217, -R132 ;  /* 0x000000d923847223 */ /* 0x000fe40000010884 */
[----:B------:R-:W-:Y:S02]  /*6c70*/  FADD.FTZ R203, RZ, R133 ;  /* 0x00000085ffcb7221 */ /* 0x000fe40000010000 */
[----:B------:R-:W-:-:S02]  /*6c80*/  FMUL.FTZ R133, R144, -R134 ;  /* 0x8000008690857220 */ /* 0x000fc40000410000 */
[----:B------:R-:W-:Y:S02]  /*6c90*/  FFMA.FTZ R134, R145, R134, -R135 ;  /* 0x0000008691867223 */ /* 0x000fe40000010887 */
[----:B------:R-:W-:Y:S02]  /*6ca0*/  FADD.FTZ R218, R165, R132 ;  /* 0x00000084a5da7221 */ /* 0x000fe40000010000 */
[C---:B------:R-:W-:Y:S02]  /*6cb0*/  FMUL.FTZ R132, R32.reuse, R203 ;  /* 0x000000cb20847220 */ /* 0x040fe40000410000 */
[----:B------:R-:W-:Y:S02]  /*6cc0*/  FFMA.FTZ R133, R145, R138, R133 ;  /* 0x0000008a91857223 */ /* 0x000fe40000010085 */
[----:B------:R-:W-:Y:S02]  /*6cd0*/  FADD.FTZ R135, R199, R134 ;  /* 0x00000086c7877221 */ /* 0x000fe40000010000 */
[----:B------:R-:W-:-:S02]  /*6ce0*/  FMUL.FTZ R134, R32, R218 ;  /* 0x000000da20867220 */ /* 0x000fc40000410000 */
[C---:B------:R-:W-:Y:S02]  /*6cf0*/  FFMA.FTZ R219, R33.reuse, R218, -R132 ;  /* 0x000000da21db7223 */ /* 0x040fe40000010884 */
[----:B------:R-:W-:Y:S02]  /*6d00*/  FADD.FTZ R133, -R198, R133 ;  /* 0x00000085c6857221 */ /* 0x000fe40000010100 */
[----:B------:R-:W-:Y:S02]  /*6d10*/  FMUL.FTZ R138, R146, -R135 ;  /* 0x80000087928a7220 */ /* 0x000fe40000410000 */
[----:B------:R-:W-:Y:S02]  /*6d20*/  FFMA.FTZ R134, R33, R203, R134 ;  /* 0x000000cb21867223 */ /* 0x000fe40000010086 */
[----:B------:R-:W-:Y:S02]  /*6d30*/  FADD.FTZ R219, R164, R219 ;  /* 0x000000dba4db7221 */ /* 0x000fe40000010000 */
[----:B------:R-:W-:-:S02]  /*6d40*/  FFMA.FTZ R136, R151, R139, -R136 ;  /* 0x0000008b97887223 */ /* 0x000fc40000010888 */
        /* <DEDUP_REMOVED lines=10> */
[----:B------:R-:W-:Y:S02]  /*6df0*/  FADD.FTZ R201, RZ, R133 ;  /* 0x00000085ffc97221 */ /* 0x000fe40000010000 */
        /* <DEDUP_REMOVED lines=8> */
[----:B------:R-:W-:Y:S02]  /*6e80*/  FADD.FTZ R135, R232, R135 ;  /* 0x00000087e8877221 */ /* 0x000fe40000010000 */
[----:B------:R-:W-:Y:S02]  /*6e90*/  FADD.FTZ R138, -R231, R138 ;  /* 0x0000008ae78a7221 */ /* 0x000fe40000010100 */
[----:B------:R-:W-:Y:S02]  /*6ea0*/  FFMA.FTZ R134, R29, R201, R134 ;  /* 0x000000c91d867223 */ /* 0x000fe40000010086 */
[----:B------:R-:W-:Y:S02]  /*6eb0*/  FADD.FTZ R221, R162, R221 ;  /* 0x000000dda2dd7221 */ /* 0x000fe40000010000 */
[----:B------:R-:W-:-:S02]  /*6ec0*/  FMUL.FTZ R133, R150, -R135 ;  /* 0x8000008796857220 */ /* 0x000fc40000410000 */
[-C--:B------:R-:W-:Y:S02]  /*6ed0*/  FMUL.FTZ R132, R150, -R138.reuse ;  /* 0x8000008a96847220 */ /* 0x080fe40000410000 */
[----:B------:R-:W-:Y:S02]  /*6ee0*/  FADD.FTZ R173, RZ, R134 ;  /* 0x00000086ffad7221 */ /* 0x000fe40000010000 */
[C---:B------:R-:W-:Y:S02]  /*6ef0*/  FMUL.FTZ R134, R26.reuse, R221 ;  /* 0x000000dd1a867220 */ /* 0x040fe40000410000 */
[C---:B------:R-:W-:Y:S02]  /*6f00*/  FFMA.FTZ R138, R151.reuse, R138, R133 ;  /* 0x0000008a978a7223 */ /* 0x040fe40000010085 */
        /* <DEDUP_REMOVED lines=14> */
[C---:B------:R-:W-:Y:S02]  /*6ff0*/  FFMA.FTZ R223, R25.reuse, R222, -R132 ;  /* 0x000000de19df7223 */ /* 0x040fe40000010884 */
[----:B------:R-:W-:Y:S02]  /*7000*/  FMUL.FTZ R134, R152, -R136 ;  /* 0x8000008898867220 */ /* 0x000fe40000410000 */
[----:B------:R-:W-:Y:S02]  /*7010*/  FFMA.FTZ R133, R25, R172, R133 ;  /* 0x000000ac19857223 */ /* 0x000fe40000010085 */
[----:B------:R-:W-:Y:S02]  /*7020*/  FADD.FTZ R223, R160, R223 ;  /* 0x000000dfa0df7221 */ /* 0x000fe40000010000 */
[-C--:B------:R-:W-:Y:S02]  /*7030*/  FMUL.FTZ R132, R152, -R137.reuse ;  /* 0x8000008998847220 */ /* 0x080fe40000410000 */
[----:B------:R-:W-:-:S02]  /*7040*/  FFMA.FTZ R137, R153, R137, R134 ;  /* 0x0000008999897223 */ /* 0x000fc40000010086 */
[----:B------:R-:W-:Y:S01]  /*7050*/  FADD.FTZ R210, RZ, R133 ;  /* 0x00000085ffd27221 */ /* 0x000fe20000010000 */
[----:B------:R-:W-:Y:S01]  /*7060*/  HFMA2.MMA R133, -RZ, RZ, 0, 0 ;  /* 0x00000000ff857435 */ /* 0x000fe200000001ff */
[CC--:B------:R-:W-:Y:S02]  /*7070*/  FMUL.FTZ R134, R22.reuse, R223.reuse ;  /* 0x000000df16867220 */ /* 0x0c0fe40000410000 */
[-C--:B------:R-:W-:Y:S02]  /*7080*/  FMUL.FTZ R138, R22, R210.reuse ;  /* 0x000000d2168a7220 */ /* 0x080fe40000410000 */
[C---:B------:R-:W-:Y:S02]  /*7090*/  FFMA.FTZ R211, R23.reuse, R210, R134 ;  /* 0x000000d217d37223 */ /* 0x040fe40000010086 */
[----:B------:R-:W-:Y:S01]  /*70a0*/  FFMA.FTZ R224, R23, R223, -R138 ;  /* 0x000000df17e07223 */ /* 0x000fe2000001088a */
[----:B------:R-:W-:Y:S01]  /*70b0*/  CS2R R134, SRZ ;  /* 0x0000000000867805 */ /* 0x000fe2000001ff00 */
[----:B------:R-:W-:-:S02]  /*70c0*/  FADD.FTZ R211, RZ, R211 ;  /* 0x000000d3ffd37221 */ /* 0x000fc40000010000 */
[----:B------:R-:W-:Y:S02]  /*70d0*/  FADD.FTZ R139, -R235, R140 ;  /* 0x0000008ceb8b7221 */ /* 0x000fe40000010100 */
[----:B------:R-:W-:Y:S02]  /*70e0*/  FADD.FTZ R224, R157, R224 ;  /* 0x000000e09de07221 */ /* 0x000fe40000010000 */
[----:B------:R-:W-:Y:S02]  /*70f0*/  FMUL.FTZ R140, R20, R211 ;  /* 0x000000d3148c7220 */ /* 0x000fe40000410000 */
[----:B------:R-:W-:Y:S02]  /*7100*/  FADD.FTZ R138, R236, R141 ;  /* 0x0000008dec8a7221 */ /* 0x000fe40000010000 */
[-C--:B------:R-:W-:Y:S02]  /*7110*/  FMUL.FTZ R142, R20, R224.reuse ;  /* 0x000000e0148e7220 */ /* 0x080fe40000410000 */
[----:B------:R-:W-:-:S02]  /*7120*/  FFMA.FTZ R141, R21, R224, -R140 ;  /* 0x000000e0158d7223 */ /* 0x000fc4000001088c */
[----:B------:R-:W-:Y:S02]  /*7130*/  FFMA.FTZ R142, R21, R211, R142 ;  /* 0x000000d3158e7223 */ /* 0x000fe4000001008e */
[----:B------:R-:W-:Y:S02]  /*7140*/  FADD.FTZ R228, R156, R141 ;  /* 0x0000008d9ce47221 */ /* 0x000fe40000010000 */
[----:B------:R-:W-:Y:S01]  /*7150*/  FFMA.FTZ R136, R153, R136, -R132 ;  /* 0x0000008899887223 */ /* 0x000fe20000010884 */
[----:B------:R-:W-:Y:S01]  /*7160*/  MOV R132, 0x3f800000 ;  /* 0x3f80000000847802 */ /* 0x000fe20000000f00 */
[----:B------:R-:W-:Y:S02]  /*7170*/  FADD.FTZ R225, RZ, R142 ;  /* 0x0000008effe17221 */ /* 0x000fe40000010000 */
[CC--:B------:R-:W-:Y:S02]  /*7180*/  FMUL.FTZ R142, R18.reuse, R228.reuse ;  /* 0x000000e4128e7220 */ /* 0x0c0fe40000410000 */
[-C--:B------:R-:W-:Y:S01]  /*7190*/  FMUL.FTZ R140, R18, R225.reuse ;  /* 0x000000e1128c7220 */ /* 0x080fe20000410000 */
[----:B------:R-:W0:Y:S01]  /*71a0*/  @!P0 LDS.128 R132, [R143.X16+0x5c60] ;  /* 0x005c60008f848984 */ /* 0x000e22000000cc00 */
[C---:B------:R-:W-:Y:S01]  /*71b0*/  FFMA.FTZ R142, R19.reuse, R225, R142 ;  /* 0x000000e1138e7223 */ /* 0x040fe2000001008e */
[----:B------:R-:W-:Y:S01]  /*71c0*/  ISETP.GT.U32.AND P0, PT, R190, 0x1f, PT ;  /* 0x0000001fbe00780c */ /* 0x000fe20003f04070 */
[----:B------:R-:W-:Y:S01]  /*71d0*/  FFMA.FTZ R140, R19, R228, -R140 ;  /* 0x000000e4138c7223 */ /* 0x000fe2000001088c */
[----:B------:R1:W-:Y:S01]  /*71e0*/  STS.128 [R190.X16+0x4660], R136 ;  /* 0x00466088be007388 */ /* 0x0003e2000000cc00 */
[----:B------:R-:W-:-:S02]  /*71f0*/  FADD.FTZ R226, RZ, R142 ;  /* 0x0000008effe27221 */ /* 0x000fc40000010000 */
        /* <DEDUP_REMOVED lines=24> */
.L_x_6822:
[----:B------:R-:W-:Y:S05]  /*7380*/  BRA.DIV ~URZ, `(.L_x_6725) ;  /* 0x00006f427f007947 */ /* 0x000fea000b800000 */
[----:B------:R3:W4:Y:S04]  /*7390*/  SHFL.DOWN PT, R239, R143, 0x1, 0x1f ;  /* 0x08201f008fef7f89 */ /* 0x00072800000e0000 */
[----:B------:R3:W1:Y:S04]  /*73a0*/  SHFL.DOWN PT, R240, R140, 0x1, 0x1f ;  /* 0x08201f008cf07f89 */ /* 0x00066800000e0000 */
[----:B------:R3:W2:Y:S02]  /*73b0*/  SHFL.DOWN PT, R138, R141, 0x1, 0x1f ;  /* 0x08201f008d8a7f89 */ /* 0x0006a400000e0000 */
.L_x_6823:
[----:B------:R-:W-:Y:S01]  /*73c0*/  BSSY B1, `(.L_x_6726) ;  /* 0x000000d000017945 */ /* 0x000fe20003800000 */
[----:B------:R-:W-:Y:S05]  /*73d0*/  @!P0 BRA `(.L_x_6727) ;  /* 0x000000b000008947 */ /* 0x000fea0003800000 */
[C---:B----4-:R-:W-:Y:S02]  /*73e0*/  FMUL.FTZ R136, R143.reuse, R239 ;  /* 0x000000ef8f887220 */ /* 0x050fe40000410000 */
[----:B--2---:R-:W-:-:S02]  /*73f0*/  FMUL.FTZ R137, R143, R138 ;  /* 0x0000008a8f897220 */ /* 0x004fc40000410000 */
[CC--:B-1----:R-:W-:Y:S02]  /*7400*/  FMUL.FTZ R241, R143.reuse, R240.reuse ;  /* 0x000000f08ff17220 */ /* 0x0c2fe40000410000 */
[-C--:B---3--:R-:W-:Y:S02]  /*7410*/  FMUL.FTZ R143, R143, R139.reuse ;  /* 0x0000008b8f8f7220 */ /* 0x088fe40000410000 */
[C---:B------:R-:W-:Y:S02]  /*7420*/  FFMA.FTZ R136, R142.reuse, R139, -R136 ;  /* 0x0000008b8e887223 */ /* 0x040fe40000010888 */
[C---:B------:R-:W-:Y:S02]  /*7430*/  FFMA.FTZ R137, R142.reuse, R240, -R137 ;  /* 0x000000f08e897223 */ /* 0x040fe40000010889 */
[C---:B------:R-:W-:Y:S02]  /*7440*/  FFMA.FTZ R138, R142.reuse, R138, R241 ;  /* 0x0000008a8e8a7223 */ /* 0x040fe400000100f1 */
[----:B------:R-:W-:Y:S01]  /*7450*/  FFMA.FTZ R143, R142, R239, R143 ;  /* 0x000000ef8e8f7223 */ /* 0x000fe2000001008f */
[----:B------:R-:W-:Y:S01]  /*7460*/  MOV R142, R136 ;  /* 0x00000088008e7202 */ /* 0x000fe20000000f00 */
[----:B------:R-:W-:-:S02]  /*7470*/  FADD.FTZ R140, R140, R137 ;  /* 0x000000898c8c7221 */ /* 0x000fc40000010000 */
[----:B------:R-:W-:Y:S02]  /*7480*/  FADD.FTZ R141, R141, R138 ;  /* 0x0000008a8d8d7221 */ /* 0x000fe40000010000 */
.L_x_6727:
[----:B------:R-:W-:Y:S05]  /*7490*/  BSYNC B1 ;  /* 0x0000000000017941 */ /* 0x000fea0003800000 */
.L_x_6726:
[----:B------:R-:W-:Y:S01]  /*74a0*/  ISETP.GT.U32.AND P0, PT, R238, 0x1d, PT ;  /* 0x0000001dee00780c */ /* 0x000fe20003f04070 */
[----:B------:R-:W-:Y:S05]  /*74b0*/  BRA.DIV ~URZ, `(.L_x_6728) ;  /* 0x00006f627f007947 */ /* 0x000fea000b800000 */
[----:B--2---:R2:W3:Y:S04]  /*74c0*/  SHFL.DOWN PT, R139, R142, 0x2, 0x1f ;  /* 0x08401f008e8b7f89 */ /* 0x0044e800000e0000 */
[----:B----4-:R2:W4:Y:S04]  /*74d0*/  SHFL.DOWN PT, R239, R143, 0x2, 0x1f ;  /* 0x08401f008fef7f89 */ /* 0x01052800000e0000 */
[----:B-1----:R2:W1:Y:S04]  /*74e0*/  SHFL.DOWN PT, R240, R140, 0x2, 0x1f ;  /* 0x08401f008cf07f89 */ /* 0x00246800000e0000 */
[----:B------:R2:W0:Y:S02]  /*74f0*/  SHFL.DOWN PT, R138, R141, 0x2, 0x1f ;  /* 0x08401f008d8a7f89 */ /* 0x00042400000e0000 */
.L_x_6824:
[----:B------:R-:W-:Y:S01]  /*7500*/  BSSY B1, `(.L_x_6729) ;  /* 0x000000d000017945 */ /* 0x000fe20003800000 */
[----:B------:R-:W-:Y:S05]  /*7510*/  @P0 BRA `(.L_x_6730) ;  /* 0x000000b000000947 */ /* 0x000fea0003800000 */
[C---:B----4-:R-:W-:Y:S02]  /*7520*/  FMUL.FTZ R136, R143.reuse, R239 ;  /* 0x000000ef8f887220 */ /* 0x050fe40000410000 */
[----:B0-----:R-:W-:-:S02]  /*7530*/  FMUL.FTZ R137, R143, R138 ;  /* 0x0000008a8f897220 */ /* 0x001fc40000410000 */
[CC--:B-1----:R-:W-:Y:S02]  /*7540*/  FMUL.FTZ R241, R143.reuse, R240.reuse ;  /* 0x000000f08ff17220 */ /* 0x0c2fe40000410000 */
        /* <DEDUP_REMOVED lines=8> */
.L_x_6730:
[----:B------:R-:W-:Y:S05]  /*75d0*/  BSYNC B1 ;  /* 0x0000000000017941 */ /* 0x000fea0003800000 */
.L_x_6729:
[----:B------:R-:W-:Y:S01]  /*75e0*/  ISETP.GT.U32.AND P0, PT, R238, 0x1b, PT ;  /* 0x0000001bee00780c */ /* 0x000fe20003f04070 */
[----:B------:R-:W-:Y:S10]  /*75f0*/  BRA.DIV ~URZ, `(.L_x_6731) ;  /* 0x00006fe27f007947 */ /* 0x000ff4000b800000 */
[----:B---3--:R3:W2:Y:S02]  /*7600*/  SHFL.DOWN PT, R139, R142, 0x4, 0x1f ;  /* 0x08801f008e8b7f89 */ /* 0x0086a400000e0000 */
.L_x_6825:
[----:B------:R-:W-:Y:S05]  /*7610*/  BRA.DIV ~URZ, `(.L_x_6732) ;  /* 0x000070427f007947 */ /* 0x000fea000b800000 */
[----:B----4-:R4:W3:Y:S04]  /*7620*/  SHFL.DOWN PT, R239, R143, 0x4, 0x1f ;  /* 0x08801f008fef7f89 */ /* 0x0108e800000e0000 */
[----:B-1----:R4:W1:Y:S04]  /*7630*/  SHFL.DOWN PT, R240, R140, 0x4, 0x1f ;  /* 0x08801f008cf07f89 */ /* 0x00286800000e0000 */
[----:B0-----:R4:W0:Y:S02]  /*7640*/  SHFL.DOWN PT, R138, R141, 0x4, 0x1f ;  /* 0x08801f008d8a7f89 */ /* 0x00182400000e0000 */
.L_x_6826:
[----:B------:R-:W-:Y:S01]  /*7650*/  BSSY B1, `(.L_x_6733) ;  /* 0x000000d000017945 */ /* 0x000fe20003800000 */
[----:B------:R-:W-:Y:S05]  /*7660*/  @P0 BRA `(.L_x_6734) ;  /* 0x000000b000000947 */ /* 0x000fea0003800000 */
[C---:B---3--:R-:W-:Y:S02]  /*7670*/  FMUL.FTZ R136, R143.reuse, R239 ;  /* 0x000000ef8f887220 */ /* 0x048fe40000410000 */
[----:B0-----:R-:W-:-:S02]  /*7680*/  FMUL.FTZ R137, R143, R138 ;  /* 0x0000008a8f897220 */ /* 0x001fc40000410000 */
[CC--:B-1----:R-:W-:Y:S02]  /*7690*/  FMUL.FTZ R241, R143.reuse, R240.reuse ;  /* 0x000000f08ff17220 */ /* 0x0c2fe40000410000 */
        /* <DEDUP_REMOVED lines=8> */
.L_x_6734:
[----:B------:R-:W-:Y:S05]  /*7720*/  BSYNC B1 ;  /* 0x0000000000017941 */ /* 0x000fea0003800000 */
.L_x_6733:
[----:B------:R-:W-:Y:S01]  /*7730*/  ISETP.GT.U32.AND P0, PT, R238, 0x17, PT ;  /* 0x00000017ee00780c */ /* 0x000fe20003f04070 */
[----:B------:R-:W-:Y:S05]  /*7740*/  BRA.DIV ~URZ, `(.L_x_6735) ;  /* 0x000070627f007947 */ /* 0x000fea000b800000 */
[----:B--2---:R2:W4:Y:S04]  /*7750*/  SHFL.DOWN PT, R139, R142, 0x8, 0x1f ;  /* 0x09001f008e8b7f89 */ /* 0x00452800000e0000 */
[----:B---3--:R2:W3:Y:S04]  /*7760*/  SHFL.DOWN PT, R239, R143, 0x8, 0x1f ;  /* 0x09001f008fef7f89 */ /* 0x0084e800000e0000 */
[----:B-1----:R2:W1:Y:S04]  /*7770*/  SHFL.DOWN PT, R240, R140, 0x8, 0x1f ;  /* 0x09001f008cf07f89 */ /* 0x00246800000e0000 */
[----:B0-----:R2:W0:Y:S02]  /*7780*/  SHFL.DOWN PT, R138, R141, 0x8, 0x1f ;  /* 0x09001f008d8a7f89 */ /* 0x00142400000e0000 */
.L_x_6827:
        /* <DEDUP_REMOVED lines=13> */
.L_x_6737:
[----:B------:R-:W-:Y:S05]  /*7860*/  BSYNC B1 ;  /* 0x0000000000017941 */ /* 0x000fea0003800000 */
.L_x_6736:
[----:B------:R-:W-:Y:S01]  /*7870*/  ISETP.GT.U32.AND P0, PT, R238, 0xf, PT ;  /* 0x0000000fee00780c */ /* 0x000fe20003f04070 */
[----:B------:R-:W-:Y:S10]  /*7880*/  BRA.DIV ~URZ, `(.L_x_6738) ;  /* 0x000070e27f007947 */ /* 0x000ff4000b800000 */
[----:B---3--:R3:W2:Y:S02]  /*7890*/  SHFL.DOWN PT, R239, R142, 0x10, 0x1f ;  /* 0x0a001f008eef7f89 */ /* 0x0086a400000e0000 */
.L_x_6828:
[----:B------:R-:W-:Y:S05]  /*78a0*/  BRA.DIV ~URZ, `(.L_x_6739) ;  /* 0x000071427f007947 */ /* 0x000fea000b800000 */
[----:B------:R3:W4:Y:S04]  /*78b0*/  SHFL.DOWN PT, R238, R143, 0x10, 0x1f ;  /* 0x0a001f008fee7f89 */ /* 0x00072800000e0000 */
[----:B----4-:R3:W4:Y:S04]  /*78c0*/  SHFL.DOWN PT, R139, R140, 0x10, 0x1f ;  /* 0x0a001f008c8b7f89 */ /* 0x01072800000e0000 */
[----:B0-----:R3:W0:Y:S02]  /*78d0*/  SHFL.DOWN PT, R138, R141, 0x10, 0x1f ;  /* 0x0a001f008d8a7f89 */ /* 0x00162400000e0000 */
.L_x_6829:
[----:B------:R-:W-:Y:S01]  /*78e0*/  BSSY B1, `(.L_x_6740) ;  /* 0x000000d000017945 */ /* 0x000fe20003800000 */
[----:B------:R-:W-:Y:S05]  /*78f0*/  @P0 BRA `(.L_x_6741) ;  /* 0x000000b000000947 */ /* 0x000fea0003800000 */
[C---:B0-----:R-:W-:Y:S02]  /*7900*/  FMUL.FTZ R136, R143.reuse, R138 ;  /* 0x0000008a8f887220 */ /* 0x041fe40000410000 */
[----:B----4-:R-:W-:-:S02]  /*7910*/  FMUL.FTZ R137, R143, R139 ;  /* 0x0000008b8f897220 */ /* 0x010fc40000410000 */
[C---:B------:R-:W-:Y:S02]  /*7920*/  FFMA.FTZ R139, R142.reuse, R139, -R136 ;  /* 0x0000008b8e8b7223 */ /* 0x040fe40000010888 */
[C---:B------:R-:W-:Y:S02]  /*7930*/  FMUL.FTZ R136, R143.reuse, R238 ;  /* 0x000000ee8f887220 */ /* 0x040fe40000410000 */
[-C--:B--23--:R-:W-:Y:S02]  /*7940*/  FMUL.FTZ R143, R143, R239.reuse ;  /* 0x000000ef8f8f7220 */ /* 0x08cfe40000410000 */
[C---:B------:R-:W-:Y:S02]  /*7950*/  FFMA.FTZ R136, R142.reuse, R239, -R136 ;  /* 0x000000ef8e887223 */ /* 0x040fe40000010888 */
[C---:B------:R-:W-:Y:S02]  /*7960*/  FFMA.FTZ R138, R142.reuse, R138, R137 ;  /* 0x0000008a8e8a7223 */ /* 0x040fe40000010089 */
[----:B------:R-:W-:Y:S01]  /*7970*/  FFMA.FTZ R143, R142, R238, R143 ;  /* 0x000000ee8e8f7223 */ /* 0x000fe2000001008f */
[----:B------:R-:W-:Y:S01]  /*7980*/  MOV R142, R136 ;  /* 0x00000088008e7202 */ /* 0x000fe20000000f00 */
[----:B------:R-:W-:-:S02]  /*7990*/  FADD.FTZ R140, R140, R139 ;  /* 0x0000008b8c8c7221 */ /* 0x000fc40000010000 */
[----:B------:R-:W-:Y:S02]  /*79a0*/  FADD.FTZ R141, R141, R138 ;  /* 0x0000008a8d8d7221 */ /* 0x000fe40000010000 */
.L_x_6741:
[----:B------:R-:W-:Y:S05]  /*79b0*/  BSYNC B1 ;  /* 0x0000000000017941 */ /* 0x000fea0003800000 */
.L_x_6740:
[----:B------:R-:W-:Y:S05]  /*79c0*/  BRA.DIV ~URZ, `(.L_x_6742) ;  /* 0x000071727f007947 */ /* 0x000fea000b800000 */
[----:B------:R-:W5:Y:S04]  /*79d0*/  SHFL.IDX PT, R136, R143, RZ, 0x1f ;  /* 0x00001fff8f887589 */ /* 0x000f6800000e0000 */
[----:B----4-:R-:W4:Y:S04]  /*79e0*/  SHFL.IDX PT, R139, R142, RZ, 0x1f ;  /* 0x00001fff8e8b7589 */ /* 0x010f2800000e0000 */
[----:B--2---:R-:W2:Y:S04]  /*79f0*/  SHFL.IDX PT, R239, R140, RZ, 0x1f ;  /* 0x00001fff8cef7589 */ /* 0x004ea800000e0000 */
[----:B------:R-:W3:Y:S04]  /*7a00*/  SHFL.IDX PT, R238, R141, RZ, 0x1f ;  /* 0x00001fff8dee7589 */ /* 0x000ee800000e0000 */
[----:B---3--:R-:W3:Y:S04]  /*7a10*/  SHFL.DOWN PT, R142, R142, 0x1, 0x1f ;  /* 0x08201f008e8e7f89 */ /* 0x008ee800000e0000 */
[----:B------:R-:W1:Y:S04]  /*7a20*/  SHFL.DOWN PT, R143, R143, 0x1, 0x1f ;  /* 0x08201f008f8f7f89 */ /* 0x000e6800000e0000 */
[----:B------:R-:W0:Y:S01]  /*7a30*/  SHFL.DOWN PT, R140, R140, 0x1, 0x1f ;  /* 0x08201f008c8c7f89 */ /* 0x000e2200000e0000 */
[----:B-----5:R-:W-:-:S02]  /*7a40*/  FMUL.FTZ R241, R135, R136 ;  /* 0x0000008887f17220 */ /* 0x020fc40000410000 */
[-C--:B------:R-:W-:Y:S01]  /*7a50*/  FMUL.FTZ R242, R134, R136.reuse ;  /* 0x0000008886f27220 */ /* 0x080fe20000410000 */
[----:B------:R-:W0:Y:S01]  /*7a60*/  SHFL.DOWN PT, R141, R141, 0x1, 0x1f ;  /* 0x08201f008d8d7f89 */ /* 0x000e2200000e0000 */
[CC--:B-1--4-:R-:W-:Y:S02]  /*7a70*/  FMUL.FTZ R240, R132.reuse, R139.reuse ;  /* 0x0000008b84f07220 */ /* 0x0d2fe40000410000 */
[-C--:B------:R-:W-:Y:S01]  /*7a80*/  FMUL.FTZ R245, R132, R136.reuse ;  /* 0x0000008884f57220 */ /* 0x080fe20000410000 */
[----:B------:R-:W1:Y:S01]  /*7a90*/  SHFL.IDX PT, R243, R134, RZ, 0x1f ;  /* 0x00001fff86f37589 */ /* 0x000e6200000e0000 */
[-C--:B------:R-:W-:Y:S02]  /*7aa0*/  FFMA.FTZ R241, R134, R139.reuse, -R241 ;  /* 0x0000008b86f17223 */ /* 0x080fe400000108f1 */
[----:B------:R-:W-:Y:S01]  /*7ab0*/  FFMA.FTZ R242, R135, R139, R242 ;  /* 0x0000008b87f27223 */ /* 0x000fe200000100f2 */
[----:B------:R-:W4:Y:S04]  /*7ac0*/  SHFL.IDX PT, R250, R135, RZ, 0x1f ;  /* 0x00001fff87fa7589 */ /* 0x000f2800000e0000 */
[----:B------:R-:W0:Y:S04]  /*7ad0*/  SHFL.IDX PT, R244, R133, RZ, 0x1f ;  /* 0x00001fff85f47589 */ /* 0x000e2800000e0000 */
[----:B------:R5:W0:Y:S02]  /*7ae0*/  SHFL.IDX PT, R246, R132, RZ, 0x1f ;  /* 0x00001fff84f67589 */ /* 0x000a2400000e0000 */
[----:B-----5:R-:W-:-:S02]  /*7af0*/  FMUL.FTZ R132, R133, R136 ;  /* 0x0000008885847220 */ /* 0x020fc40000410000 */
.L_x_6830:
[----:B--23--:R-:W-:Y:S01]  /*7b00*/  ISETP.NE.AND P0, PT, R190, 0x1f, PT ;  /* 0x0000001fbe00780c */ /* 0x00cfe20003f05270 */
[----:B------:R-:W-:Y:S01]  /*7b10*/  BSSY B1, `(.L_x_6743) ;  /* 0x0000011000017945 */ /* 0x000fe20003800000 */
[----:B------:R-:W-:Y:S01]  /*7b20*/  FFMA.FTZ R133, R133, R139, R245 ;  /* 0x0000008b85857223 */ /* 0x000fe200000100f5 */
[----:B0-----:R-:W-:-:S02]  /*7b30*/  MOV R136, R246 ;  /* 0x000000f600887202 */ /* 0x001fc40000000f00 */
[----:B------:R-:W-:Y:S02]  /*7b40*/  MOV R137, R244 ;  /* 0x000000f400897202 */ /* 0x000fe40000000f00 */
[----:B-1----:R-:W-:Y:S02]  /*7b50*/  MOV R138, R243 ;  /* 0x000000f3008a7202 */ /* 0x002fe40000000f00 */
[----:B----4-:R-:W-:-:S04]  /*7b60*/  MOV R139, R250 ;  /* 0x000000fa008b7202 */ /* 0x010fc80000000f00 */
        /* <DEDUP_REMOVED lines=11> */
.L_x_6744:
[----:B------:R-:W-:Y:S05]  /*7c20*/  BSYNC B1 ;  /* 0x0000000000017941 */ /* 0x000fea0003800000 */
.L_x_6743:
        /* <DEDUP_REMOVED lines=16> */
.L_x_6723:
[----:B------:R-:W-:Y:S05]  /*7d30*/  BSYNC B0 ;  /* 0x0000000000007941 */ /* 0x000fea0003800000 */
.L_x_6722:
[----:B------:R-:W-:Y:S01]  /*7d40*/  WARPSYNC 0xffffffff ;  /* 0xffffffff00007948 */ /* 0x000fe20003800000 */
[----:B------:R-:W-:Y:S01]  /*7d50*/  BAR.SYNC.DEFER_BLOCKING 0x0 ;  /* 0x0000000000007b1d */ /* 0x000fe20000010000 */
[----:B-1----:R-:W-:Y:S01]  /*7d60*/  FMUL.FTZ R138, R65, R212 ;  /* 0x000000d4418a7220 */ /* 0x002fe20000410000 */
[----:B------:R-:W-:Y:S01]  /*7d70*/  ISETP.NE.AND P0, PT, R190, RZ, PT ;  /* 0x000000ffbe00720c */ /* 0x000fe20003f05270 */
[----:B------:R-:W-:Y:S01]  /*7d80*/  FMUL.FTZ R141, R45, R222 ;  /* 0x000000de2d8d7220 */ /* 0x000fe20000410000 */
[----:B------:R-:W-:Y:S01]  /*7d90*/  ULEA UR28, UR21, 0xfffffc00, 0xa ;  /* 0xfffffc00151c7891 */ /* 0x000fe2000f8e503f */
[----:B------:R-:W-:Y:S01]  /*7da0*/  FADD.FTZ R142, R100, R100 ;  /* 0x00000064648e7221 */ /* 0x000fe20000010000 */
[----:B------:R-:W-:Y:S01]  /*7db0*/  ULDC UR29, c[0x0][0x168] ;  /* 0x00005a00001d7ab9 */ /* 0x000fe20000000800 */
[----:B------:R-:W-:Y:S01]  /*7dc0*/  FADD.FTZ R237, RZ, R237 ;  /* 0x000000edffed7221 */ /* 0x000fe20000010000 */
[----:B------:R-:W-:Y:S01]  /*7dd0*/  UIADD3 UR28, -UR28, UR29, URZ ;  /* 0x0000001d1c1c7290 */ /* 0x000fe2000fffe13f */
        /* <DEDUP_REMOVED lines=61> */
[----:B------:R-:W-:Y:S02]  /*81b0*/  FFMA.FTZ R44, R44, R172, R141 ;  /* 0x000000ac2c2c7223 */ /* 0x000fe4000001008d */
[----:B------:R-:W-:-:S02]  /*81c0*/  FFMA.FTZ R37, R36, R229, -R138 ;  /* 0x000000e524257223 */ /* 0x000fc4000001088a */
[C---:B------:R-:W-:Y:S02]  /*81d0*/  FMUL.FTZ R141, R209.reuse, UR42 ;  /* 0x0000002ad18d7c20 */ /* 0x040fe40008410000 */
[----:B------:R-:W-:Y:S02]  /*81e0*/  FFMA.FTZ R36, R36, R226, R139 ;  /* 0x000000e224247223 */ /* 0x000fe4000001008b */
[----:B------:R-:W-:Y:S02]  /*81f0*/  FMUL.FTZ R139, R209, UR43 ;  /* 0x0000002bd18b7c20 */ /* 0x000fe40008410000 */
[C---:B------:R-:W-:Y:S02]  /*8200*/  FFMA.FTZ R141, R212.reuse, UR43, R141 ;  /* 0x0000002bd48d7c23 */ /* 0x040fe4000801008d */
[----:B------:R-:W-:Y:S02]  /*8210*/  FFMA.FTZ R140, R212, UR42, -R139 ;  /* 0x0000002ad48c7c23 */ /* 0x000fe4000801088b */
[----:B------:R-:W-:-:S02]  /*8220*/  FFMA.FTZ R139, -R142, R64, RZ ;  /* 0x000000408e8b7223 */ /* 0x000fc400000101ff */
[C---:B------:R-:W-:Y:S02]  /*8230*/  FFMA.FTZ R64, -R142.reuse, R141, -RZ ;  /* 0x0000008d8e407223 */ /* 0x040fe400000109ff */
[----:B------:R-:W-:Y:S02]  /*8240*/  FADD.FTZ R141, R101, R101 ;  /* 0x00000065658d7221 */ /* 0x000fe40000010000 */
[C---:B------:R-:W-:Y:S02]  /*8250*/  FFMA.FTZ R138, R142.reuse, R65, RZ ;  /* 0x000000418e8a7223 */ /* 0x040fe400000100ff */
[----:B------:R-:W-:Y:S02]  /*8260*/  FMUL.FTZ R65, R142, R140 ;  /* 0x0000008c8e417220 */ /* 0x000fe40000410000 */
[----:B------:R-:W-:Y:S02]  /*8270*/  FMUL.FTZ R140, R208, UR42 ;  /* 0x0000002ad08c7c20 */ /* 0x000fe40008410000 */
[----:B------:R-:W-:-:S02]  /*8280*/  FFMA.FTZ R139, -R141, R66, R139 ;  /* 0x000000428d8b7223 */ /* 0x000fc4000001018b */
[----:B------:R-:W-:Y:S02]  /*8290*/  FMUL.FTZ R66, R208, UR43 ;  /* 0x0000002bd0427c20 */ /* 0x000fe40008410000 */
[----:B------:R-:W-:Y:S02]  /*82a0*/  FFMA.FTZ R138, R141, R67, R138 ;  /* 0x000000438d8a7223 */ /* 0x000fe4000001008a */
[C---:B------:R-:W-:Y:S02]  /*82b0*/  FFMA.FTZ R67, R213.reuse, UR43, R140 ;  /* 0x0000002bd5437c23 */ /* 0x040fe4000801008c */
[----:B------:R-:W-:Y:S02]  /*82c0*/  FADD.FTZ R140, R102, R102 ;  /* 0x00000066668c7221 */ /* 0x000fe40000010000 */
[----:B------:R-:W-:Y:S02]  /*82d0*/  FFMA.FTZ R66, R213, UR42, -R66 ;  /* 0x0000002ad5427c23 */ /* 0x000fe40008010842 */
[----:B------:R-:W-:-:S02]  /*82e0*/  FFMA.FTZ R138, R140, R61, R138 ;  /* 0x0000003d8c8a7223 */ /* 0x000fc4000001008a */
[C---:B------:R-:W-:Y:S02]  /*82f0*/  FMUL.FTZ R66, R141.reuse, R66 ;  /* 0x000000428d427220 */ /* 0x040fe40000410000 */
[----:B------:R-:W-:Y:S02]  /*8300*/  FFMA.FTZ R67, -R141, R67, -RZ ;  /* 0x000000438d437223 */ /* 0x000fe400000109ff */
[C---:B------:R-:W-:Y:S02]  /*8310*/  FMUL.FTZ R61, R207.reuse, UR43 ;  /* 0x0000002bcf3d7c20 */ /* 0x040fe40008410000 */
[----:B------:R-:W-:Y:S02]  /*8320*/  FMUL.FTZ R141, R207, UR42 ;  /* 0x0000002acf8d7c20 */ /* 0x000fe40008410000 */
[----:B------:R-:W-:Y:S02]  /*8330*/  FFMA.FTZ R139, -R140, R60, R139 ;  /* 0x0000003c8c8b7223 */ /* 0x000fe4000001018b */
[----:B------:R-:W-:-:S02]  /*8340*/  FFMA.FTZ R60, R214, UR42, -R61 ;  /* 0x0000002ad63c7c23 */ /* 0x000fc4000801083d */
[----:B------:R-:W-:Y:S02]  /*8350*/  FFMA.FTZ R61, R214, UR43, R141 ;  /* 0x0000002bd63d7c23 */ /* 0x000fe4000801008d */
[----:B------:R-:W-:Y:S02]  /*8360*/  FADD.FTZ R141, R103, R103 ;  /* 0x00000067678d7221 */ /* 0x000fe40000010000 */
[C---:B------:R-:W-:Y:S02]  /*8370*/  FMUL.FTZ R60, R140.reuse, R60 ;  /* 0x0000003c8c3c7220 */ /* 0x040fe40000410000 */
[----:B------:R-:W-:Y:S02]  /*8380*/  FFMA.FTZ R61, -R140, R61, -RZ ;  /* 0x0000003d8c3d7223 */ /* 0x000fe400000109ff */
[----:B------:R-:W-:Y:S02]  /*8390*/  FFMA.FTZ R139, -R141, R62, R139 ;  /* 0x0000003e8d8b7223 */ /* 0x000fe4000001018b */
[----:B------:R-:W-:-:S02]  /*83a0*/  FMUL.FTZ R62, R206, UR43 ;  /* 0x0000002bce3e7c20 */ /* 0x000fc40008410000 */
[----:B------:R-:W-:Y:S02]  /*83b0*/  FMUL.FTZ R140, R206, UR42 ;  /* 0x0000002ace8c7c20 */ /* 0x000fe40008410000 */
[----:B------:R-:W-:Y:S02]  /*83c0*/  FFMA.FTZ R138, R141, R63, R138 ;  /* 0x0000003f8d8a7223 */ /* 0x000fe4000001008a */
[C---:B------:R-:W-:Y:S02]  /*83d0*/  FFMA.FTZ R62, R215.reuse, UR42, -R62 ;  /* 0x0000002ad73e7c23 */ /* 0x040fe4000801083e */
[----:B------:R-:W-:Y:S02]  /*83e0*/  FFMA.FTZ R63, R215, UR43, R140 ;  /* 0x0000002bd73f7c23 */ /* 0x000fe4000801008c */
[----:B------:R-:W-:Y:S02]  /*83f0*/  FADD.FTZ R140, R112, R112 ;  /* 0x00000070708c7221 */ /* 0x000fe40000010000 */
[----:B------:R-:W-:-:S02]  /*8400*/  FMUL.FTZ R62, R141, R62 ;  /* 0x0000003e8d3e7220 */ /* 0x000fc40000410000 */
[----:B------:R-:W-:Y:S02]  /*8410*/  FFMA.FTZ R63, -R141, R63, -RZ ;  /* 0x0000003f8d3f7223 */ /* 0x000fe400000109ff */
[C---:B------:R-:W-:Y:S02]  /*8420*/  FFMA.FTZ R138, R140.reuse, R57, R138 ;  /* 0x000000398c8a7223 */ /* 0x040fe4000001008a */
[C---:B------:R-:W-:Y:S02]  /*8430*/  FMUL.FTZ R141, R205.reuse, UR42 ;  /* 0x0000002acd8d7c20 */ /* 0x040fe40008410000 */
[----:B------:R-:W-:Y:S02]  /*8440*/  FMUL.FTZ R57, R205, UR43 ;  /* 0x0000002bcd397c20 */ /* 0x000fe40008410000 */
[----:B------:R-:W-:Y:S02]  /*8450*/  FFMA.FTZ R139, -R140, R56, R139 ;  /* 0x000000388c8b7223 */ /* 0x000fe4000001018b */
[----:B------:R-:W-:-:S02]  /*8460*/  FFMA.FTZ R56, R216, UR43, R141 ;  /* 0x0000002bd8387c23 */ /* 0x000fc4000801008d */
[----:B------:R-:W-:Y:S02]  /*8470*/  FFMA.FTZ R57, R216, UR42, -R57 ;  /* 0x0000002ad8397c23 */ /* 0x000fe40008010839 */
        /* <DEDUP_REMOVED lines=9> */
[C---:B------:R-:W-:Y:S02]  /*8510*/  FMUL.FTZ R58, R141.reuse, R58 ;  /* 0x0000003a8d3a7220 */ /* 0x040fe40000410000 */
[----:B------:R-:W-:-:S02]  /*8520*/  FFMA.FTZ R59, -R141, R59, -RZ ;  /* 0x0000003b8d3b7223 */ /* 0x000fc400000109ff */
[----:B------:R-:W-:Y:S02]  /*8530*/  FADD.FTZ R140, R114, R114 ;  /* 0x00000072728c7221 */ /* 0x000fe40000010000 */
[----:B------:R-:W-:Y:S02]  /*8540*/  FMUL.FTZ R141, R203, UR42 ;  /* 0x0000002acb8d7c20 */ /* 0x000fe40008410000 */
[----:B------:R-:W-:Y:S02]  /*8550*/  FFMA.FTZ R139, -R140, R52, R139 ;  /* 0x000000348c8b7223 */ /* 0x000fe4000001018b */
[----:B------:R-:W-:Y:S02]  /*8560*/  FFMA.FTZ R52, R218, UR43, R141 ;  /* 0x0000002bda347c23 */ /* 0x000fe4000801008d */
[----:B------:R-:W-:Y:S02]  /*8570*/  FFMA.FTZ R138, R140, R53, R138 ;  /* 0x000000358c8a7223 */ /* 0x000fe4000001008a */
[----:B------:R-:W-:-:S02]  /*8580*/  FADD.FTZ R141, R115, R115 ;  /* 0x00000073738d7221 */ /* 0x000fc40000010000 */
[----:B------:R-:W-:Y:S02]  /*8590*/  FADD.FTZ R136, R195, R136 ;  /* 0x00000088c3887221 */ /* 0x000fe40000010000 */
[----:B------:R-:W-:Y:S02]  /*85a0*/  FADD.FTZ R137, -R196, R137 ;  /* 0x00000089c4897221 */ /* 0x000fe40000010100 */
[C---:B------:R-:W-:Y:S02]  /*85b0*/  FFMA.FTZ R138, R141.reuse, R55, R138 ;  /* 0x000000378d8a7223 */ /* 0x040fe4000001008a */
[----:B------:R-:W-:Y:S02]  /*85c0*/  FFMA.FTZ R55, -R141, R54, R139 ;  /* 0x000000368d377223 */ /* 0x000fe4000001018b */
[C---:B------:R-:W-:Y:S02]  /*85d0*/  FMUL.FTZ R54, R16.reuse, -R136 ;  /* 0x8000008810367220 */ /* 0x040fe40000410000 */
[----:B------:R-:W-:-:S02]  /*85e0*/  FMUL.FTZ R16, R16, -R137 ;  /* 0x8000008910107220 */ /* 0x000fc40000410000 */
[----:B------:R-:W-:Y:S02]  /*85f0*/  FMUL.FTZ R53, R203, UR43 ;  /* 0x0000002bcb357c20 */ /* 0x000fe40008410000 */
[C---:B------:R-:W-:Y:S02]  /*8600*/  FFMA.FTZ R139, R17.reuse, R137, R54 ;  /* 0x00000089118b7223 */ /* 0x040fe40000010036 */
[----:B------:R-:W-:Y:S02]  /*8610*/  FFMA.FTZ R16, R17, R136, -R16 ;  /* 0x0000008811107223 */ /* 0x000fe40000010810 */
[----:B------:R-:W-:Y:S02]  /*8620*/  FFMA.FTZ R53, R218, UR42, -R53 ;  /* 0x0000002ada357c23 */ /* 0x000fe40008010835 */
[----:B------:R-:W-:Y:S02]  /*8630*/  FMUL.FTZ R54, R202, UR43 ;  /* 0x0000002bca367c20 */ /* 0x000fe40008410000 */
[----:B------:R-:W-:-:S02]  /*8640*/  FADD.FTZ R194, -R194, R139 ;  /* 0x0000008bc2c27221 */ /* 0x000fc40000010100 */
[----:B------:R-:W-:Y:S02]  /*8650*/  FADD.FTZ R193, R193, R16 ;  /* 0x00000010c1c17221 */ /* 0x000fe40000010000 */
[C---:B------:R-:W-:Y:S02]  /*8660*/  FMUL.FTZ R53, R140.reuse, R53 ;  /* 0x000000358c357220 */ /* 0x040fe40000410000 */
[----:B------:R-:W-:Y:S02]  /*8670*/  FFMA.FTZ R52, -R140, R52, -RZ ;  /* 0x000000348c347223 */ /* 0x000fe400000109ff */
[----:B------:R-:W-:Y:S02]  /*8680*/  FMUL.FTZ R140, R202, UR42 ;  /* 0x0000002aca8c7c20 */ /* 0x000fe40008410000 */
[----:B------:R-:W-:Y:S02]  /*8690*/  FFMA.FTZ R17, R219, UR42, -R54 ;  /* 0x0000002adb117c23 */ /* 0x000fe40008010836 */
[----:B------:R-:W-:-:S02]  /*86a0*/  FMUL.FTZ R54, R18, -R194 ;  /* 0x800000c212367220 */ /* 0x000fc40000410000 */
[-C--:B------:R-:W-:Y:S02]  /*86b0*/  FMUL.FTZ R139, R18, -R193.reuse ;  /* 0x800000c1128b7220 */ /* 0x080fe40000410000 */
[----:B------:R-:W-:Y:S02]  /*86c0*/  FFMA.FTZ R140, R219, UR43, R140 ;  /* 0x0000002bdb8c7c23 */ /* 0x000fe4000801008c */
[C---:B------:R-:W-:Y:S02]  /*86d0*/  FFMA.FTZ R18, R19.reuse, R193, -R54 ;  /* 0x000000c113127223 */ /* 0x040fe40000010836 */
[----:B------:R-:W-:Y:S02]  /*86e0*/  FFMA.FTZ R19, R19, R194, R139 ;  /* 0x000000c213137223 */ /* 0x000fe4000001008b */
[C---:B------:R-:W-:Y:S02]  /*86f0*/  FMUL.FTZ R17, R141.reuse, R17 ;  /* 0x000000118d117220 */ /* 0x040fe40000410000 */
[----:B------:R-:W-:-:S02]  /*8700*/  FFMA.FTZ R16, -R141, R140, -RZ ;  /* 0x0000008c8d107223 */ /* 0x000fc400000109ff */
        /* <DEDUP_REMOVED lines=16> */
[----:B------:R-:W-:Y:S02]  /*8810*/  FADD.FTZ R2, R2, R49 ;  /* 0x0000003102027221 */ /* 0x000fe40000010000 */
[----:B------:R-:W-:-:S02]  /*8820*/  FADD.FTZ R18, -R0, R139 ;  /* 0x0000008b00127221 */ /* 0x000fc40000010100 */
[----:B------:R-:W-:Y:S02]  /*8830*/  FMUL.FTZ R49, R237, UR43 ;  /* 0x0000002bed317c20 */ /* 0x000fe40008410000 */
[----:B------:R-:W-:Y:S02]  /*8840*/  FFMA.FTZ R21, -R141, R140, -RZ ;  /* 0x0000008c8d157223 */ /* 0x000fe400000109ff */
[----:B------:R-:W-:Y:S02]  /*8850*/  FADD.FTZ R140, R107, R107 ;  /* 0x0000006b6b8c7221 */ /* 0x000fe40000010000 */
[----:B------:R-:W-:Y:S02]  /*8860*/  FMUL.FTZ R0, R22, -R18 ;  /* 0x8000001216007220 */ /* 0x000fe40000410000 */
[----:B------:R-:W-:Y:S02]  /*8870*/  FFMA.FTZ R49, R230, UR42, -R49 ;  /* 0x0000002ae6317c23 */ /* 0x000fe40008010831 */
[----:B------:R-:W-:-:S02]  /*8880*/  FMUL.FTZ R22, R22, -R2 ;  /* 0x8000000216167220 */ /* 0x000fc40000410000 */
[C---:B------:R-:W-:Y:S02]  /*8890*/  FMUL.FTZ R20, R140.reuse, R39 ;  /* 0x000000278c147220 */ /* 0x040fe40000410000 */
[----:B------:R-:W-:Y:S02]  /*88a0*/  FMUL.FTZ R39, R140, R49 ;  /* 0x000000318c277220 */ /* 0x000fe40000410000 */
        /* <DEDUP_REMOVED lines=10> */
[----:B------:R-:W-:Y:S02]  /*8950*/  FADD.FTZ R139, R109, R109 ;  /* 0x0000006d6d8b7221 */ /* 0x000fe40000010000 */
[CC--:B------:R-:W-:Y:S02]  /*8960*/  FMUL.FTZ R6, R26.reuse, -R4.reuse ;  /* 0x800000041a067220 */ /* 0x0c0fe40000410000 */
[-C--:B------:R-:W-:Y:S02]  /*8970*/  FMUL.FTZ R26, R26, -R3.reuse ;  /* 0x800000031a1a7220 */ /* 0x080fe40000410000 */
[C---:B------:R-:W-:Y:S02]  /*8980*/  FFMA.FTZ R5, R27.reuse, R3, -R6 ;  /* 0x000000031b057223 */ /* 0x040fe40000010806 */
[----:B------:R-:W-:Y:S02]  /*8990*/  FFMA.FTZ R26, R27, R4, R26 ;  /* 0x000000041b1a7223 */ /* 0x000fe4000001001a */
[----:B------:R-:W-:-:S02]  /*89a0*/  FFMA.FTZ R138, R139, R51, R138 ;  /* 0x000000338b8a7223 */ /* 0x000fc4000001008a */
[----:B------:R-:W-:Y:S02]  /*89b0*/  FMUL.FTZ R51, R172, UR42 ;  /* 0x0000002aac337c20 */ /* 0x000fe40008410000 */
[----:B------:R-:W-:Y:S02]  /*89c0*/  FMUL.FTZ R6, R210, UR43 ;  /* 0x0000002bd2067c20 */ /* 0x000fe40008410000 */
[----:B------:R-:W-:Y:S02]  /*89d0*/  FADD.FTZ R7, -R7, R26 ;  /* 0x0000001a07077221 */ /* 0x000fe40000010100 */
[----:B------:R-:W-:Y:S02]  /*89e0*/  FADD.FTZ R8, R8, R5 ;  /* 0x0000000508087221 */ /* 0x000fe40000010000 */
[----:B------:R-:W-:Y:S02]  /*89f0*/  FFMA.FTZ R25, R222, UR43, R51 ;  /* 0x0000002bde197c23 */ /* 0x000fe40008010033 */
[----:B------:R-:W-:-:S02]  /*8a00*/  FADD.FTZ R51, R111, R111 ;  /* 0x0000006f6f337221 */ /* 0x000fc40000010000 */
[----:B------:R-:W-:Y:S02]  /*8a10*/  FFMA.FTZ R6, R223, UR42, -R6 ;  /* 0x0000002adf067c23 */ /* 0x000fe40008010806 */
[C---:B------:R-:W-:Y:S02]  /*8a20*/  FMUL.FTZ R5, R28.reuse, -R7 ;  /* 0x800000071c057220 */ /* 0x040fe40000410000 */
[----:B------:R-:W-:Y:S02]  /*8a30*/  FMUL.FTZ R28, R28, -R8 ;  /* 0x800000081c1c7220 */ /* 0x000fe40000410000 */
[----:B------:R-:W-:Y:S02]  /*8a40*/  FFMA.FTZ R55, -R141, R48, R55 ;  /* 0x000000308d377223 */ /* 0x000fe40000010137 */
[----:B------:R-:W-:Y:S02]  /*8a50*/  FADD.FTZ R158, R110, R110 ;  /* 0x0000006e6e9e7221 */ /* 0x000fe40000010000 */
[----:B------:R-:W-:-:S02]  /*8a60*/  FMUL.FTZ R27, R51, R6 ;  /* 0x00000006331b7220 */ /* 0x000fc40000410000 */
[C---:B------:R-:W-:Y:S02]  /*8a70*/  FFMA.FTZ R6, R29.reuse, R7, R28 ;  /* 0x000000071d067223 */ /* 0x040fe4000001001c */
[----:B------:R-:W-:Y:S02]  /*8a80*/  FFMA.FTZ R5, R29, R8, -R5 ;  /* 0x000000081d057223 */ /* 0x000fe40000010805 */
[----:B------:R-:W-:Y:S02]  /*8a90*/  FFMA.FTZ R55, -R139, R50, R55 ;  /* 0x000000328b377223 */ /* 0x000fe40000010137 */
[----:B------:R-:W-:Y:S02]  /*8aa0*/  FFMA.FTZ R138, R158, R45, R138 ;  /* 0x0000002d9e8a7223 */ /* 0x000fe4000001008a */
[----:B------:R-:W-:Y:S02]  /*8ab0*/  FADD.FTZ R6, -R9, R6 ;  /* 0x0000000609067221 */ /* 0x000fe40000010100 */
[----:B------:R-:W-:-:S02]  /*8ac0*/  FADD.FTZ R10, R10, R5 ;  /* 0x000000050a0a7221 */ /* 0x000fc40000010000 */
[----:B------:R-:W-:Y:S02]  /*8ad0*/  FFMA.FTZ R55, -R158, R44, R55 ;  /* 0x0000002c9e377223 */ /* 0x000fe40000010137 */
[----:B------:R-:W-:Y:S02]  /*8ae0*/  FFMA.FTZ R138, R51, R47, R138 ;  /* 0x0000002f338a7223 */ /* 0x000fe4000001008a */
[----:B------:R-:W-:Y:S02]  /*8af0*/  FADD.FTZ R44, R104, R104 ;  /* 0x00000068682c7221 */ /* 0x000fe40000010000 */
[C---:B------:R-:W-:Y:S02]  /*8b00*/  FMUL.FTZ R5, R30.reuse, -R6 ;  /* 0x800000061e057220 */ /* 0x040fe40000410000 */
[----:B------:R-:W-:Y:S02]  /*8b10*/  FMUL.FTZ R30, R30, -R10 ;  /* 0x8000000a1e1e7220 */ /* 0x000fe40000410000 */
[----:B------:R-:W-:-:S02]  /*8b20*/  FFMA.FTZ R138, R44, R41, R138 ;  /* 0x000000292c8a7223 */ /* 0x000fc4000001008a */
[----:B------:R-:W-:Y:S02]  /*8b30*/  FMUL.FTZ R24, R210, UR42 ;  /* 0x0000002ad2187c20 */ /* 0x000fe40008410000 */
[----:B------:R-:W-:Y:S02]  /*8b40*/  FMUL.FTZ R41, R211, UR43 ;  /* 0x0000002bd3297c20 */ /* 0x000fe40008410000 */
[C---:B------:R-:W-:Y:S02]  /*8b50*/  FFMA.FTZ R30, R31.reuse, R6, R30 ;  /* 0x000000061f1e7223 */ /* 0x040fe4000001001e */
[----:B------:R-:W-:Y:S02]  /*8b60*/  FFMA.FTZ R5, R31, R10, -R5 ;  /* 0x0000000a1f057223 */ /* 0x000fe40000010805 */
[----:B------:R-:W-:Y:S02]  /*8b70*/  FFMA.FTZ R24, R223, UR43, R24 ;  /* 0x0000002bdf187c23 */ /* 0x000fe40008010018 */
[----:B------:R-:W-:-:S02]  /*8b80*/  FFMA.FTZ R29, R224, UR42, -R41 ;  /* 0x0000002ae01d7c23 */ /* 0x000fc40008010829 */
[----:B------:R-:W-:Y:S02]  /*8b90*/  FFMA.FTZ R55, -R51, R46, R55 ;  /* 0x0000002e33377223 */ /* 0x000fe40000010137 */
[C---:B------:R-:W-:Y:S02]  /*8ba0*/  FMUL.FTZ R9, R225.reuse, UR43 ;  /* 0x0000002be1097c20 */ /* 0x040fe40008410000 */
[----:B------:R-:W-:Y:S02]  /*8bb0*/  FMUL.FTZ R41, R225, UR42 ;  /* 0x0000002ae1297c20 */ /* 0x000fe40008410000 */
[----:B------:R-:W-:Y:S02]  /*8bc0*/  FADD.FTZ R11, -R11, R30 ;  /* 0x0000001e0b0b7221 */ /* 0x000fe40000010100 */
[----:B------:R-:W-:Y:S02]  /*8bd0*/  FADD.FTZ R12, R12, R5 ;  /* 0x000000050c0c7221 */ /* 0x000fe40000010000 */
[----:B------:R-:W-:-:S02]  /*8be0*/  FFMA.FTZ R26, -R51, R24, -RZ ;  /* 0x00000018331a7223 */ /* 0x000fc400000109ff */
[----:B------:R-:W-:Y:S02]  /*8bf0*/  FADD.FTZ R24, R105, R105 ;  /* 0x0000006969187221 */ /* 0x000fe40000010000 */
[----:B------:R-:W-:Y:S02]  /*8c00*/  FFMA.FTZ R55, -R44, R40, R55 ;  /* 0x000000282c377223 */ /* 0x000fe40000010137 */
[C---:B------:R-:W-:Y:S02]  /*8c10*/  FFMA.FTZ R9, R228.reuse, UR42, -R9 ;  /* 0x0000002ae4097c23 */ /* 0x040fe40008010809 */
[----:B------:R-:W-:Y:S02]  /*8c20*/  FFMA.FTZ R31, R228, UR43, R41 ;  /* 0x0000002be41f7c23 */ /* 0x000fe40008010029 */
[C---:B------:R-:W-:Y:S02]  /*8c30*/  FMUL.FTZ R5, R32.reuse, -R11 ;  /* 0x8000000b20057220 */ /* 0x040fe40000410000 */
[----:B------:R-:W-:-:S02]  /*8c40*/  FMUL.FTZ R32, R32, -R12 ;  /* 0x8000000c20207220 */ /* 0x000fc40000410000 */
[C---:B------:R-:W-:Y:S02]  /*8c50*/  FFMA.FTZ R138, R24.reuse, R43, R138 ;  /* 0x0000002b188a7223 */ /* 0x040fe4000001008a */
[C---:B------:R-:W-:Y:S02]  /*8c60*/  FMUL.FTZ R41, R24.reuse, R9 ;  /* 0x0000000918297220 */ /* 0x040fe40000410000 */
[C---:B------:R-:W-:Y:S02]  /*8c70*/  FFMA.FTZ R31, -R24.reuse, R31, -RZ ;  /* 0x0000001f181f7223 */ /* 0x040fe400000109ff */
[----:B------:R-:W-:Y:S02]  /*8c80*/  FFMA.FTZ R55, -R24, R42, R55 ;  /* 0x0000002a18377223 */ /* 0x000fe40000010137 */
[C---:B------:R-:W-:Y:S02]  /*8c90*/  FFMA.FTZ R24, R33.reuse, R11, R32 ;  /* 0x0000000b21187223 */ /* 0x040fe40000010020 */
[----:B------:R-:W-:-:S02]  /*8ca0*/  FFMA.FTZ R5, R33, R12, -R5 ;  /* 0x0000000c21057223 */ /* 0x000fc40000010805 */
[----:B------:R-:W-:Y:S02]  /*8cb0*/  FADD.FTZ R24, -R13, R24 ;  /* 0x000000180d187221 */ /* 0x000fe40000010100 */
[----:B------:R-:W-:Y:S02]  /*8cc0*/  FADD.FTZ R14, R14, R5 ;  /* 0x000000050e0e7221 */ /* 0x000fe40000010000 */
[C---:B------:R-:W-:Y:S02]  /*8cd0*/  FMUL.FTZ R5, R34.reuse, -R24 ;  /* 0x8000001822057220 */ /* 0x040fe40000410000 */
[-C--:B------:R-:W-:Y:S02]  /*8ce0*/  FMUL.FTZ R34, R34, -R14.reuse ;  /* 0x8000000e22227220 */ /* 0x080fe40000410000 */
[C---:B------:R-:W-:Y:S01]  /*8cf0*/  FFMA.FTZ R32, R35.reuse, R14, -R5 ;  /* 0x0000000e23207223 */ /* 0x040fe20000010805 */
[----:B------:R-:W-:Y:S01]  /*8d00*/  MOV R5, UR7 ;  /* 0x0000000700057c02 */ /* 0x000fe20008000f00 */
[----:B------:R-:W-:-:S02]  /*8d10*/  FFMA.FTZ R34, R35, R24, R34 ;  /* 0x0000001823227223 */ /* 0x000fc40000010022 */
[----:B------:R-:W-:Y:S02]  /*8d20*/  FADD.FTZ R197, R197, R32 ;  /* 0x00000020c5c57221 */ /* 0x000fe40000010000 */
[----:B------:R-:W-:Y:S01]  /*8d30*/  FADD.FTZ R15, -R15, R34 ;  /* 0x000000220f0f7221 */ /* 0x000fe20000010100 */
[----:B0-----:R0:W-:Y:S01]  /*8d40*/  @!P0 STS.128 [R5.X16+0x5c60], R132 ;  /* 0x005c608405008388 */ /* 0x0011e2000000cc00 */
        /* <DEDUP_REMOVED lines=8> */
[C---:B0-----:R-:W-:Y:S02]  /*8dd0*/  FMUL.FTZ R5, R146.reuse, -R199 ;  /* 0x800000c792057220 */ /* 0x041fe40000410000 */
        /* <DEDUP_REMOVED lines=10> */
[----:B------:R-:W-:Y:S02]  /*8e80*/  FFMA.FTZ R30, R229, UR42, -R30 ;  /* 0x0000002ae51e7c23 */ /* 0x000fe4000801081e */
[----:B------:R-:W-:Y:S02]  /*8e90*/  FADD.FTZ R32, -R231, R32 ;  /* 0x00000020e7207221 */ /* 0x000fe40000010100 */
[----:B------:R-:W-:-:S02]  /*8ea0*/  FFMA.FTZ R9, R43, R37, R138 ;  /* 0x000000252b097223 */ /* 0x000fc4000001008a */
[----:B------:R-:W-:Y:S02]  /*8eb0*/  FMUL.FTZ R34, R150, -R232 ;  /* 0x800000e896227220 */ /* 0x000fe40000410000 */
[----:B------:R-:W-:Y:S01]  /*8ec0*/  FMUL.FTZ R37, R43, R30 ;  /* 0x0000001e2b257220 */ /* 0x000fe20000410000 */
[----:B------:R-:W-:Y:S01]  /*8ed0*/  SHF.L.U32 R30, R190, 0x5, RZ ;  /* 0x00000005be1e7819 */ /* 0x000fe200000006ff */
[-C--:B------:R-:W-:Y:S02]  /*8ee0*/  FMUL.FTZ R150, R150, -R32.reuse ;  /* 0x8000002096967220 */ /* 0x080fe40000410000 */
[C---:B------:R-:W-:Y:S01]  /*8ef0*/  FFMA.FTZ R34, R151.reuse, R32, R34 ;  /* 0x0000002097227223 */ /* 0x040fe20000010022 */
[----:B------:R-:W-:Y:S01]  /*8f00*/  LEA.HI.SX32 R30, R30, R30, 0x1b ;  /* 0x0000001e1e1e7211 */ /* 0x000fe200078fdaff */
[----:B------:R-:W-:Y:S02]  /*8f10*/  FFMA.FTZ R151, R151, R232, -R150 ;  /* 0x000000e897977223 */ /* 0x000fe40000010896 */
[----:B------:R-:W-:-:S02]  /*8f20*/  FMUL.FTZ R47, R211, UR42 ;  /* 0x0000002ad32f7c20 */ /* 0x000fc40008410000 */
[----:B------:R-:W-:Y:S01]  /*8f30*/  FADD.FTZ R233, -R233, R34 ;  /* 0x00000022e9e97221 */ /* 0x000fe20000010100 */
[----:B------:R0:W-:Y:S01]  /*8f40*/  STS [R30.X4+0x213c], R16 ;  /* 0x00213c101e007388 */ /* 0x0001e20000004800 */
[----:B------:R-:W-:Y:S02]  /*8f50*/  FADD.FTZ R234, R234, R151 ;  /* 0x00000097eaea7221 */ /* 0x000fe40000010000 */
[----:B------:R-:W-:Y:S01]  /*8f60*/  FMUL.FTZ R142, R173, UR42 ;  /* 0x0000002aad8e7c20 */ /* 0x000fe20008410000 */
[----:B------:R1:W-:Y:S01]  /*8f70*/  STS [R30.X4+0x2138], R17 ;  /* 0x002138111e007388 */ /* 0x0003e20000004800 */
[----:B------:R-:W-:Y:S01]  /*8f80*/  FFMA.FTZ R28, R224, UR43, R47 ;  /* 0x0000002be01c7c23 */ /* 0x000fe2000801002f */
[----:B------:R-:W-:Y:S01]  /*8f90*/  MOV R47, UR28 ;  /* 0x0000001c002f7c02 */ /* 0x000fe20008000f00 */
[----:B------:R-:W-:Y:S01]  /*8fa0*/  FFMA.FTZ R142, R221, UR43, R142 ;  /* 0x0000002bdd8e7c23 */ /* 0x000fe2000801008e */
[----:B------:R2:W-:Y:S01]  /*8fb0*/  STS [R30.X4+0x215c], R26 ;  /* 0x00215c1a1e007388 */ /* 0x0005e20000004800 */
[----:B------:R-:W-:Y:S01]  /*8fc0*/  FMUL.FTZ R29, R44, R29 ;  /* 0x0000001d2c1d7220 */ /* 0x000fe20000410000 */
[----:B------:R-:W-:Y:S01]  /*8fd0*/  LEA R47, R47, -R190, 0x1 ;  /* 0x800000be2f2f7211 */ /* 0x000fe200078e08ff */
[CC--:B0-----:R-:W-:Y:S01]  /*8fe0*/  FMUL.FTZ R16, R152.reuse, -R233.reuse ;  /* 0x800000e998107220 */ /* 0x0c1fe20000410000 */
[----:B------:R-:W-:Y:S01]  /*8ff0*/  STS [R30.X4+0x2144], R21 ;  /* 0x002144151e007388 */ /* 0x000fe20000004800 */
[----:B------:R-:W-:Y:S01]  /*9000*/  FMUL.FTZ R152, R152, -R234 ;  /* 0x800000ea98987220 */ /* 0x000fe20000410000 */
[----:B------:R-:W-:Y:S01]  /*9010*/  ISETP.GE.AND P0, PT, R47, 0x1, PT ;  /* 0x000000012f00780c */ /* 0x000fe20003f06270 */
[----:B------:R-:W-:Y:S01]  /*9020*/  FFMA.FTZ R28, -R44, R28, -RZ ;  /* 0x0000001c2c1c7223 */ /* 0x000fe200000109ff */
[----:B------:R-:W-:Y:S01]  /*9030*/  STS [R30.X4+0x2160], R29 ;  /* 0x0021601d1e007388 */ /* 0x000fe20000004800 */
[----:B------:R-:W-:-:S02]  /*9040*/  FFMA.FTZ R44, R153, R233, R152 ;  /* 0x000000e9992c7223 */ /* 0x000fc40000010098 */
[----:B------:R-:W-:Y:S01]  /*9050*/  FFMA.FTZ R22, -R139, R142, -RZ ;  /* 0x0000008e8b167223 */ /* 0x000fe200000109ff */
[----:B------:R-:W-:Y:S01]  /*9060*/  STS [R30.X4+0x2164], R28 ;  /* 0x0021641c1e007388 */ /* 0x000fe20000004800 */
[----:B------:R-:W-:Y:S02]  /*9070*/  FFMA.FTZ R25, -R158, R25, -RZ ;  /* 0x000000199e197223 */ /* 0x000fe400000109ff */
[----:B-1----:R-:W-:Y:S01]  /*9080*/  FFMA.FTZ R17, R153, R234, -R16 ;  /* 0x000000ea99117223 */ /* 0x002fe20000010810 */
[----:B------:R0:W-:Y:S01]  /*9090*/  STS [R30.X4+0x214c], R22 ;  /* 0x00214c161e007388 */ /* 0x0001e20000004800 */
[----:B------:R-:W-:Y:S02]  /*90a0*/  FADD.FTZ R44, -R235, R44 ;  /* 0x0000002ceb2c7221 */ /* 0x000fe40000010100 */
[----:B------:R-:W-:Y:S01]  /*90b0*/  FMUL.FTZ R16, R234, R184 ;  /* 0x000000b8ea107220 */ /* 0x000fe20000410000 */
[----:B------:R1:W-:Y:S01]  /*90c0*/  STS [R30.X4+0x2154], R25 ;  /* 0x002154191e007388 */ /* 0x0003e20000004800 */
[----:B------:R-:W-:-:S02]  /*90d0*/  FADD.FTZ R236, R236, R17 ;  /* 0x00000011ecec7221 */ /* 0x000fc40000010000 */
[----:B------:R-:W-:Y:S01]  /*90e0*/  FADD.FTZ R213, -R170, R213 ;  /* 0x000000d5aad57221 */ /* 0x000fe20000010100 */
[----:B------:R3:W-:Y:S01]  /*90f0*/  STS [R30.X4+0x216c], R31 ;  /* 0x00216c1f1e007388 */ /* 0x0007e20000004800 */
[----:B--2---:R-:W-:Y:S02]  /*9100*/  FMUL.FTZ R26, R208, R16 ;  /* 0x00000010d01a7220 */ /* 0x004fe40000410000 */
[-C--:B0-----:R-:W-:Y:S01]  /*9110*/  FMUL.FTZ R22, R44, R185.reuse ;  /* 0x000000b92c167220 */ /* 0x081fe20000410000 */
[----:B------:R0:W-:Y:S01]  /*9120*/  STS [R30.X4+0x2158], R27 ;  /* 0x0021581b1e007388 */ /* 0x0001e20000004800 */
[----:B------:R-:W-:Y:S02]  /*9130*/  FADD.FTZ R212, -R171, R212 ;  /* 0x000000d4abd47221 */ /* 0x000fe40000010100 */
[----:B-1----:R-:W-:Y:S01]  /*9140*/  FMUL.FTZ R25, R233, R184 ;  /* 0x000000b8e9197220 */ /* 0x002fe20000410000 */
[----:B------:R-:W-:Y:S01]  /*9150*/  STS [R30.X4+0x2170], R37 ;  /* 0x002170251e007388 */ /* 0x000fe20000004800 */
[----:B------:R-:W-:-:S02]  /*9160*/  FMUL.FTZ R17, R236, R185 ;  /* 0x000000b9ec117220 */ /* 0x000fc40000410000 */
[----:B------:R-:W-:Y:S01]  /*9170*/  FMUL.FTZ R21, R209, R22 ;  /* 0x00000016d1157220 */ /* 0x000fe20000410000 */
[----:B------:R-:W-:Y:S01]  /*9180*/  STS [R30.X4+0x2100], R65 ;  /* 0x002100411e007388 */ /* 0x000fe20000004800 */
[-C--:B------:R-:W-:Y:S02]  /*9190*/  FFMA.FTZ R28, R213, R25.reuse, -R26 ;  /* 0x00000019d51c7223 */ /* 0x080fe4000001081a */
[----:B------:R-:W-:Y:S01]  /*91a0*/  FMUL.FTZ R26, R208, R25 ;  /* 0x00000019d01a7220 */ /* 0x000fe20000410000 */
[----:B------:R-:W-:Y:S01]  /*91b0*/  STS [R30.X4+0x2104], R64 ;  /* 0x002104401e007388 */ /* 0x000fe20000004800 */
[----:B------:R-:W-:Y:S02]  /*91c0*/  FFMA.FTZ R25, R17, R212, R21 ;  /* 0x000000d411197223 */ /* 0x000fe40000010015 */
[----:B------:R-:W-:Y:S01]  /*91d0*/  FMUL.FTZ R21, R232, R183 ;  /* 0x000000b7e8157220 */ /* 0x000fe20000410000 */
[----:B------:R-:W-:Y:S01]  /*91e0*/  STS [R30.X4+0x2108], R66 ;  /* 0x002108421e007388 */ /* 0x000fe20000004800 */
[----:B------:R-:W-:-:S02]  /*91f0*/  FADD.FTZ R214, -R169, R214 ;  /* 0x000000d6a9d67221 */ /* 0x000fc40000010100 */
[----:B------:R-:W-:Y:S01]  /*9200*/  FMUL.FTZ R29, R32, R183 ;  /* 0x000000b7201d7220 */ /* 0x000fe20000410000 */
[----:B------:R-:W-:Y:S01]  /*9210*/  STS [R30.X4+0x210c], R67 ;  /* 0x00210c431e007388 */ /* 0x000fe20000004800 */
[----:B---3--:R-:W-:Y:S02]  /*9220*/  FMUL.FTZ R31, R207, R21 ;  /* 0x00000015cf1f7220 */ /* 0x008fe40000410000 */
[----:B0-----:R-:W-:Y:S01]  /*9230*/  FMUL.FTZ R27, R209, R17 ;  /* 0x00000011d11b7220 */ /* 0x001fe20000410000 */
[----:B------:R-:W-:Y:S01]  /*9240*/  STS [R30.X4+0x2110], R60 ;  /* 0x0021103c1e007388 */ /* 0x000fe20000004800 */
[----:B------:R-:W-:Y:S02]  /*9250*/  FFMA.FTZ R26, R16, R213, R26 ;  /* 0x000000d5101a7223 */ /* 0x000fe4000001001a */
[----:B------:R-:W-:Y:S01]  /*9260*/  FADD.FTZ R25, RZ, R25 ;  /* 0x00000019ff197221 */ /* 0x000fe20000010000 */
[----:B------:R-:W-:Y:S01]  /*9270*/  STS [R30.X4+0x2114], R61 ;  /* 0x0021143d1e007388 */ /* 0x000fe20000004800 */
[----:B------:R-:W-:-:S02]  /*9280*/  FFMA.FTZ R34, R214, R29, -R31 ;  /* 0x0000001dd6227223 */ /* 0x000fc4000001081f */
[----:B------:R-:W-:Y:S01]  /*9290*/  FMUL.FTZ R29, R207, R29 ;  /* 0x0000001dcf1d7220 */ /* 0x000fe20000410000 */
[----:B------:R-:W-:Y:S01]  /*92a0*/  STS [R30.X4+0x2118], R62 ;  /* 0x0021183e1e007388 */ /* 0x000fe20000004800 */
[----:B------:R-:W-:Y:S02]  /*92b0*/  FFMA.FTZ R27, R212, R22, -R27 ;  /* 0x00000016d41b7223 */ /* 0x000fe4000001081b */
[----:B------:R-:W-:Y:S01]  /*92c0*/  FMUL.FTZ R31, R5, R182 ;  /* 0x000000b6051f7220 */ /* 0x000fe20000410000 */
[----:B------:R-:W-:Y:S01]  /*92d0*/  STS [R30.X4+0x211c], R63 ;  /* 0x00211c3f1e007388 */ /* 0x000fe20000004800 */
[----:B------:R-:W-:Y:S02]  /*92e0*/  FADD.FTZ R25, R25, R26 ;  /* 0x0000001a19197221 */ /* 0x000fe40000010000 */
[----:B------:R-:W-:Y:S01]  /*92f0*/  FFMA.FTZ R26, R21, R214, R29 ;  /* 0x000000d6151a7223 */ /* 0x000fe2000001001d */
[----:B------:R-:W-:Y:S01]  /*9300*/  STS [R30.X4+0x2120], R57 ;  /* 0x002120391e007388 */ /* 0x000fe20000004800 */
[----:B------:R-:W-:-:S02]  /*9310*/  FMUL.FTZ R40, R226, UR42 ;  /* 0x0000002ae2287c20 */ /* 0x000fc40008410000 */
[----:B------:R-:W-:Y:S01]  /*9320*/  FADD.FTZ R215, -R168, R215 ;  /* 0x000000d7a8d77221 */ /* 0x000fe20000010100 */
[----:B------:R-:W-:Y:S01]  /*9330*/  STS [R30.X4+0x2124], R56 ;  /* 0x002124381e007388 */ /* 0x000fe20000004800 */
[----:B------:R-:W-:Y:S02]  /*9340*/  FADD.FTZ R27, RZ, R27 ;  /* 0x0000001bff1b7221 */ /* 0x000fe40000010000 */
[----:B------:R-:W-:Y:S01]  /*9350*/  FMUL.FTZ R22, R227, R182 ;  /* 0x000000b6e3167220 */ /* 0x000fe20000410000 */
[----:B------:R-:W-:Y:S01]  /*9360*/  STS [R30.X4+0x2128], R58 ;  /* 0x0021283a1e007388 */ /* 0x000fe20000004800 */
[----:B------:R-:W-:Y:S02]  /*9370*/  FMUL.FTZ R29, R206, R31 ;  /* 0x0000001fce1d7220 */ /* 0x000fe40000410000 */
[----:B------:R-:W-:Y:S01]  /*9380*/  FADD.FTZ R25, R25, R26 ;  /* 0x0000001a19197221 */ /* 0x000fe20000010000 */
[----:B------:R-:W-:Y:S01]  /*9390*/  STS [R30.X4+0x212c], R59 ;  /* 0x00212c3b1e007388 */ /* 0x000fe20000004800 */
[----:B------:R-:W-:-:S02]  /*93a0*/  FFMA.FTZ R33, R229, UR43, R40 ;  /* 0x0000002be5217c23 */ /* 0x000fc40008010028 */
[----:B------:R-:W-:Y:S01]  /*93b0*/  FADD.FTZ R27, R27, R28 ;  /* 0x0000001c1b1b7221 */ /* 0x000fe20000010000 */
[----:B------:R-:W-:Y:S01]  /*93c0*/  STS [R30.X4+0x2130], R53 ;  /* 0x002130351e007388 */ /* 0x000fe20000004800 */
[----:B------:R-:W-:Y:S02]  /*93d0*/  FFMA.FTZ R26, R22, R215, R29 ;  /* 0x000000d7161a7223 */ /* 0x000fe4000001001d */
[----:B------:R-:W-:Y:S01]  /*93e0*/  FMUL.FTZ R28, R206, R22 ;  /* 0x00000016ce1c7220 */ /* 0x000fe20000410000 */
[----:B------:R-:W-:Y:S01]  /*93f0*/  STS [R30.X4+0x2134], R52 ;  /* 0x002134341e007388 */ /* 0x000fe20000004800 */
[----:B------:R-:W-:Y:S02]  /*9400*/  FFMA.FTZ R33, -R43, R33, -RZ ;  /* 0x000000212b217223 */ /* 0x000fe400000109ff */
[----:B------:R-:W-:Y:S01]  /*9410*/  FADD.FTZ R29, R25, R26 ;  /* 0x0000001a191d7221 */ /* 0x000fe20000010000 */
[----:B------:R-:W-:Y:S01]  /*9420*/  STS [R30.X4+0x2168], R41 ;  /* 0x002168291e007388 */ /* 0x000fe20000004800 */
[----:B------:R-:W-:-:S02]  /*9430*/  FFMA.FTZ R28, R215, R31, -R28 ;  /* 0x0000001fd71c7223 */ /* 0x000fc4000001081c */
[-C--:B------:R-:W-:Y:S01]  /*9440*/  FMUL.FTZ R25, R199, R189.reuse ;  /* 0x000000bdc7197220 */ /* 0x080fe20000410000 */
[----:B------:R0:W-:Y:S01]  /*9450*/  STS [R30.X4+0x2174], R33 ;  /* 0x002174211e007388 */ /* 0x0001e20000004800 */
[----:B------:R-:W-:Y:S02]  /*9460*/  FMUL.FTZ R38, R141, R38 ;  /* 0x000000268d267220 */ /* 0x000fe40000410000 */
[----:B------:R-:W-:Y:S01]  /*9470*/  FMUL.FTZ R31, R198, R189 ;  /* 0x000000bdc61f7220 */ /* 0x000fe20000410000 */
[----:B------:R-:W-:Y:S01]  /*9480*/  STS [R30.X4+0x2178], R39 ;  /* 0x002178271e007388 */ /* 0x000fe20000004800 */
[----:B------:R-:W-:Y:S02]  /*9490*/  FMUL.FTZ R26, R197, R188 ;  /* 0x000000bcc51a7220 */ /* 0x000fe40000410000 */
[----:B------:R-:W-:Y:S01]  /*94a0*/  FMUL.FTZ R141, R237, UR42 ;  /* 0x0000002aed8d7c20 */ /* 0x000fe20008410000 */
[----:B------:R-:W-:Y:S01]  /*94b0*/  STS [R30.X4+0x2140], R38 ;  /* 0x002140261e007388 */ /* 0x000fe20000004800 */
[----:B------:R-:W-:-:S02]  /*94c0*/  FFMA.FTZ R13, -R43, R36, R55 ;  /* 0x000000242b0d7223 */ /* 0x000fc40000010137 */
[----:B------:R-:W-:Y:S02]  /*94d0*/  FADD.FTZ R27, R27, R34 ;  /* 0x000000221b1b7221 */ /* 0x000fe40000010000 */
[----:B------:R-:W-:Y:S02]  /*94e0*/  FADD.FTZ R216, -R167, R216 ;  /* 0x000000d8a7d87221 */ /* 0x000fe40000010100 */
[C---:B------:R-:W-:Y:S02]  /*94f0*/  FMUL.FTZ R35, R205.reuse, R25 ;  /* 0x00000019cd237220 */ /* 0x040fe40000410000 */
[----:B------:R-:W-:Y:S02]  /*9500*/  FADD.FTZ R217, -R166, R217 ;  /* 0x000000d9a6d97221 */ /* 0x000fe40000010100 */
[----:B------:R-:W-:Y:S02]  /*9510*/  FMUL.FTZ R34, R205, R31 ;  /* 0x0000001fcd227220 */ /* 0x000fe40000410000 */
[----:B0-----:R-:W-:-:S02]  /*9520*/  FMUL.FTZ R33, R15, R188 ;  /* 0x000000bc0f217220 */ /* 0x001fc40000410000 */
[----:B------:R-:W-:Y:S02]  /*9530*/  FMUL.FTZ R36, R204, R26 ;  /* 0x0000001acc247220 */ /* 0x000fe40000410000 */
[----:B------:R-:W-:Y:S02]  /*9540*/  FFMA.FTZ R48, R230, UR43, R141 ;  /* 0x0000002be6307c23 */ /* 0x000fe4000801008d */
[----:B------:R-:W-:Y:S02]  /*9550*/  FFMA.FTZ R35, R216, R31, -R35 ;  /* 0x0000001fd8237223 */ /* 0x000fe40000010823 */
[----:B------:R-:W-:Y:S02]  /*9560*/  FFMA.FTZ R34, R25, R216, R34 ;  /* 0x000000d819227223 */ /* 0x000fe40000010022 */
[----:B------:R-:W-:Y:S02]  /*9570*/  FFMA.FTZ R31, R217, R33, -R36 ;  /* 0x00000021d91f7223 */ /* 0x000fe40000010824 */
[----:B------:R-:W-:-:S02]  /*9580*/  FMUL.FTZ R54, R140, R54 ;  /* 0x000000368c367220 */ /* 0x000fc40000410000 */
[----:B------:R-:W-:Y:S02]  /*9590*/  FFMA.FTZ R48, -R140, R48, -RZ ;  /* 0x000000308c307223 */ /* 0x000fe400000109ff */
[----:B------:R-:W-:Y:S02]  /*95a0*/  FADD.FTZ R28, R27, R28 ;  /* 0x0000001c1b1c7221 */ /* 0x000fe40000010000 */
[----:B------:R-:W-:Y:S01]  /*95b0*/  FMUL.FTZ R33, R204, R33 ;  /* 0x00000021cc217220 */ /* 0x000fe20000410000 */
[----:B------:R-:W-:Y:S01]  /*95c0*/  STS [R30.X4+0x217c], R48 ;  /* 0x00217c301e007388 */ /* 0x000fe20000004800 */
[----:B------:R-:W-:Y:S02]  /*95d0*/  FMUL.FTZ R140, R173, UR43 ;  /* 0x0000002bad8c7c20 */ /* 0x000fe40008410000 */
[----:B------:R-:W-:Y:S02]  /*95e0*/  FMUL.FTZ R45, R172, UR43 ;  /* 0x0000002bac2d7c20 */ /* 0x000fe40008410000 */
[----:B------:R-:W-:-:S02]  /*95f0*/  FMUL.FTZ R36, R24, R187 ;  /* 0x000000bb18247220 */ /* 0x000fc40000410000 */
[----:B------:R-:W-:Y:S02]  /*9600*/  FMUL.FTZ R27, R14, R187 ;  /* 0x000000bb0e1b7220 */ /* 0x000fe40000410000 */
[----:B------:R-:W-:Y:S02]  /*9610*/  FADD.FTZ R29, R29, R34 ;  /* 0x000000221d1d7221 */ /* 0x000fe40000010000 */
[----:B------:R-:W-:Y:S02]  /*9620*/  FFMA.FTZ R34, R26, R217, R33 ;  /* 0x000000d91a227223 */ /* 0x000fe40000010021 */
[----:B------:R-:W-:Y:S02]  /*9630*/  FADD.FTZ R28, R28, R35 ;  /* 0x000000231c1c7221 */ /* 0x000fe40000010000 */
[----:B------:R-:W-:Y:S02]  /*9640*/  FFMA.FTZ R140, R221, UR42, -R140 ;  /* 0x0000002add8c7c23 */ /* 0x000fe4000801088c */
[----:B------:R-:W-:-:S02]  /*9650*/  FFMA.FTZ R45, R222, UR42, -R45 ;  /* 0x0000002ade2d7c23 */ /* 0x000fc4000801082d */
[----:B------:R-:W-:Y:S02]  /*9660*/  FADD.FTZ R218, -R165, R218 ;  /* 0x000000daa5da7221 */ /* 0x000fe40000010100 */
[C---:B------:R-:W-:Y:S02]  /*9670*/  FMUL.FTZ R33, R203.reuse, R36 ;  /* 0x00000024cb217220 */ /* 0x040fe40000410000 */
[----:B------:R-:W-:Y:S02]  /*9680*/  FMUL.FTZ R35, R203, R27 ;  /* 0x0000001bcb237220 */ /* 0x000fe40000410000 */
[----:B------:R-:W-:Y:S02]  /*9690*/  FADD.FTZ R29, R29, R34 ;  /* 0x000000221d1d7221 */ /* 0x000fe40000010000 */
[----:B------:R-:W-:Y:S02]  /*96a0*/  FMUL.FTZ R49, R139, R140 ;  /* 0x0000008c8b317220 */ /* 0x000fe40000410000 */
[----:B------:R-:W-:-:S02]  /*96b0*/  FMUL.FTZ R45, R158, R45 ;  /* 0x0000002d9e2d7220 */ /* 0x000fc40000410000 */
[----:B------:R-:W-:Y:S01]  /*96c0*/  FFMA.FTZ R34, R27, R218, R33 ;  /* 0x000000da1b227223 */ /* 0x000fe20000010021 */
[----:B------:R-:W-:Y:S01]  /*96d0*/  STS [R30.X4+0x2148], R49 ;  /* 0x002148311e007388 */ /* 0x000fe20000004800 */
[----:B------:R-:W-:Y:S02]  /*96e0*/  FFMA.FTZ R36, R218, R36, -R35 ;  /* 0x00000024da247223 */ /* 0x000fe40000010823 */
[-C--:B------:R-:W-:Y:S01]  /*96f0*/  FMUL.FTZ R35, R6, R181.reuse ;  /* 0x000000b506237220 */ /* 0x080fe20000410000 */
[----:B------:R0:W-:Y:S01]  /*9700*/  STS [R30.X4+0x2150], R45 ;  /* 0x0021502d1e007388 */ /* 0x0001e20000004800 */
[----:B------:R-:W-:Y:S02]  /*9710*/  FADD.FTZ R34, R29, R34 ;  /* 0x000000221d227221 */ /* 0x000fe40000010000 */
[----:B------:R-:W-:Y:S02]  /*9720*/  FADD.FTZ R220, -R163, R220 ;  /* 0x000000dca3dc7221 */ /* 0x000fe40000010100 */
[----:B------:R-:W-:-:S02]  /*9730*/  FMUL.FTZ R29, R10, R181 ;  /* 0x000000b50a1d7220 */ /* 0x000fc40000410000 */
[----:B------:R-:W-:Y:S02]  /*9740*/  FMUL.FTZ R37, R201, R35 ;  /* 0x00000023c9257220 */ /* 0x000fe40000410000 */
[----:B------:R-:W-:Y:S02]  /*9750*/  FADD.FTZ R31, R28, R31 ;  /* 0x0000001f1c1f7221 */ /* 0x000fe40000010000 */
[----:B0-----:R-:W-:Y:S02]  /*9760*/  FMUL.FTZ R30, R19, UR38 ;  /* 0x00000026131e7c20 */ /* 0x001fe40008410000 */
[----:B------:R-:W-:Y:S02]  /*9770*/  FFMA.FTZ R62, R29, R220, R37 ;  /* 0x000000dc1d3e7223 */ /* 0x000fe40000010025 */
[----:B------:R-:W-:Y:S02]  /*9780*/  FMUL.FTZ R28, R12, R186 ;  /* 0x000000ba0c1c7220 */ /* 0x000fe40000410000 */
[----:B------:R-:W-:-:S02]  /*9790*/  FFMA.FTZ R37, R191, UR37, R30 ;  /* 0x00000025bf257c23 */ /* 0x000fc4000801001e */
[----:B------:R-:W-:Y:S02]  /*97a0*/  FMUL.FTZ R30, R0, UR38 ;  /* 0x00000026001e7c20 */ /* 0x000fe40008410000 */
[----:B------:R-:W-:Y:S02]  /*97b0*/  FMUL.FTZ R43, R3, UR38 ;  /* 0x00000026032b7c20 */ /* 0x000fe40008410000 */
[----:B------:R-:W-:Y:S02]  /*97c0*/  FADD.FTZ R219, -R164, R219 ;  /* 0x000000dba4db7221 */ /* 0x000fe40000010100 */
[----:B------:R-:W-:Y:S02]  /*97d0*/  FMUL.FTZ R33, R11, R186 ;  /* 0x000000ba0b217220 */ /* 0x000fe40000410000 */
[----:B------:R-:W-:Y:S02]  /*97e0*/  FMUL.FTZ R38, R202, R28 ;  /* 0x0000001cca267220 */ /* 0x000fe40000410000 */
[----:B------:R-:W-:-:S02]  /*97f0*/  FFMA.FTZ R41, R23, UR37, -R30 ;  /* 0x0000002517297c23 */ /* 0x000fc4000801081e */
[----:B------:R-:W-:Y:S02]  /*9800*/  FMUL.FTZ R46, R8, UR38 ;  /* 0x00000026082e7c20 */ /* 0x000fe40008410000 */
[C---:B------:R-:W-:Y:S02]  /*9810*/  FMUL.FTZ R30, R4.reuse, UR38 ;  /* 0x00000026041e7c20 */ /* 0x040fe40008410000 */
[C---:B------:R-:W-:Y:S02]  /*9820*/  FFMA.FTZ R43, R4.reuse, UR37, -R43 ;  /* 0x00000025042b7c23 */ /* 0x040fe4000801082b */
[----:B------:R-:W-:Y:S02]  /*9830*/  FMUL.FTZ R65, R4, R179 ;  /* 0x000000b304417220 */ /* 0x000fe40000410000 */
[----:B------:R-:W-:Y:S02]  /*9840*/  FMUL.FTZ R49, R7, UR38 ;  /* 0x0000002607317c20 */ /* 0x000fe40008410000 */
[----:B------:R-:W-:-:S02]  /*9850*/  FMUL.FTZ R4, R12, UR38 ;  /* 0x000000260c047c20 */ /* 0x000fc40008410000 */
[----:B------:R-:W-:Y:S02]  /*9860*/  FFMA.FTZ R38, R219, R33, -R38 ;  /* 0x00000021db267223 */ /* 0x000fe40000010826 */
[----:B------:R-:W-:Y:S02]  /*9870*/  FMUL.FTZ R39, R201, R29 ;  /* 0x0000001dc9277220 */ /* 0x000fe40000410000 */
[----:B------:R-:W-:Y:S02]  /*9880*/  FADD.FTZ R31, R31, R36 ;  /* 0x000000241f1f7221 */ /* 0x000fe40000010000 */
[C---:B------:R-:W-:Y:S02]  /*9890*/  FFMA.FTZ R46, R7.reuse, UR37, -R46 ;  /* 0x00000025072e7c23 */ /* 0x040fe4000801082e */
[----:B------:R-:W-:Y:S02]  /*98a0*/  FMUL.FTZ R64, R7, R180 ;  /* 0x000000b407407220 */ /* 0x000fe40000410000 */
[----:B------:R-:W-:-:S02]  /*98b0*/  FMUL.FTZ R7, R10, UR38 ;  /* 0x000000260a077c20 */ /* 0x000fc40008410000 */
[----:B------:R-:W-:Y:S02]  /*98c0*/  FFMA.FTZ R48, R8, UR37, R49 ;  /* 0x0000002508307c23 */ /* 0x000fe40008010031 */
[C---:B------:R-:W-:Y:S02]  /*98d0*/  FFMA.FTZ R49, R11.reuse, UR37, -R4 ;  /* 0x000000250b317c23 */ /* 0x040fe40008010804 */
[----:B------:R-:W-:Y:S02]  /*98e0*/  FMUL.FTZ R51, R11, UR38 ;  /* 0x000000260b337c20 */ /* 0x000fe40008410000 */
[----:B------:R-:W-:Y:S02]  /*98f0*/  FFMA.FTZ R36, R220, R35, -R39 ;  /* 0x00000023dc247223 */ /* 0x000fe40000010827 */
[----:B------:R-:W-:Y:S02]  /*9900*/  FADD.FTZ R31, R31, R38 ;  /* 0x000000261f1f7221 */ /* 0x000fe40000010000 */
[----:B------:R-:W-:-:S02]  /*9910*/  FMUL.FTZ R4, R197, UR38 ;  /* 0x00000026c5047c20 */ /* 0x000fc40008410000 */
[----:B------:R-:W-:Y:S02]  /*9920*/  FMUL.FTZ R33, R202, R33 ;  /* 0x00000021ca217220 */ /* 0x000fe40000410000 */
[----:B------:R-:W-:Y:S02]  /*9930*/  FFMA.FTZ R50, R6, UR37, -R7 ;  /* 0x0000002506327c23 */ /* 0x000fe40008010807 */
[----:B------:R-:W-:Y:S02]  /*9940*/  FMUL.FTZ R7, R14, UR38 ;  /* 0x000000260e077c20 */ /* 0x000fe40008410000 */
[----:B------:R-:W-:Y:S02]  /*9950*/  FFMA.FTZ R52, R12, UR37, R51 ;  /* 0x000000250c347c23 */ /* 0x000fe40008010033 */
[----:B------:R-:W-:Y:S02]  /*9960*/  FADD.FTZ R63, R31, R36 ;  /* 0x000000241f3f7221 */ /* 0x000fe40000010000 */
[----:B------:R-:W-:-:S02]  /*9970*/  FFMA.FTZ R51, R15, UR37, -R4 ;  /* 0x000000250f337c23 */ /* 0x000fc40008010804 */
[----:B------:R-:W-:Y:S02]  /*9980*/  FMUL.FTZ R31, R2, UR38 ;  /* 0x00000026021f7c20 */ /* 0x000fe40008410000 */
[----:B------:R-:W-:Y:S02]  /*9990*/  FMUL.FTZ R4, R227, UR38 ;  /* 0x00000026e3047c20 */ /* 0x000fe40008410000 */
[----:B------:R-:W-:Y:S02]  /*99a0*/  FADD.FTZ R9, R9, R54 ;  /* 0x0000003609097221 */ /* 0x000fe40000010000 */
[----:B------:R-:W-:Y:S02]  /*99b0*/  FFMA.FTZ R33, R28, R219, R33 ;  /* 0x000000db1c217223 */ /* 0x000fe40000010021 */
[----:B------:R-:W-:Y:S02]  /*99c0*/  FFMA.FTZ R54, R24, UR37, -R7 ;  /* 0x0000002518367c23 */ /* 0x000fe40008010807 */
[----:B------:R-:W-:-:S02]  /*99d0*/  FMUL.FTZ R7, R199, UR38 ;  /* 0x00000026c7077c20 */ /* 0x000fc40008410000 */
[----:B------:R-:W-:Y:S02]  /*99e0*/  FFMA.FTZ R40, R18, UR37, -R31 ;  /* 0x0000002512287c23 */ /* 0x000fe4000801081f */
[----:B------:R-:W-:Y:S02]  /*99f0*/  FFMA.FTZ R55, R5, UR37, -R4 ;  /* 0x0000002505377c23 */ /* 0x000fe40008010804 */
[----:B------:R-:W-:Y:S02]  /*9a00*/  FADD.FTZ R33, R34, R33 ;  /* 0x0000002122217221 */ /* 0x000fe40000010000 */
[----:B------:R-:W-:Y:S02]  /*9a10*/  FMUL.FTZ R31, R23, UR38 ;  /* 0x00000026171f7c20 */ /* 0x000fe40008410000 */
[----:B------:R-:W-:Y:S02]  /*9a20*/  FMUL.FTZ R53, R6, UR38 ;  /* 0x0000002606357c20 */ /* 0x000fe40008410000 */
[----:B------:R-:W-:-:S02]  /*9a30*/  FMUL.FTZ R4, R234, UR38 ;  /* 0x00000026ea047c20 */ /* 0x000fc40008410000 */
[----:B------:R-:W-:Y:S02]  /*9a40*/  FFMA.FTZ R56, R198, UR37, -R7 ;  /* 0x00000025c6387c23 */ /* 0x000fe40008010807 */
[----:B------:R-:W-:Y:S02]  /*9a50*/  FMUL.FTZ R58, R15, UR38 ;  /* 0x000000260f3a7c20 */ /* 0x000fe40008410000 */
[----:B------:R-:W-:Y:S02]  /*9a60*/  FMUL.FTZ R7, R232, UR38 ;  /* 0x00000026e8077c20 */ /* 0x000fe40008410000 */
[----:B------:R-:W-:Y:S02]  /*9a70*/  FMUL.FTZ R60, R5, UR38 ;  /* 0x00000026053c7c20 */ /* 0x000fe40008410000 */
[----:B------:R-:W-:Y:S02]  /*9a80*/  FADD.FTZ R62, R33, R62 ;  /* 0x0000003e213e7221 */ /* 0x000fe40000010000 */
[----:B------:R-:W-:-:S02]  /*9a90*/  FFMA.FTZ R42, R0, UR37, R31 ;  /* 0x00000025002a7c23 */ /* 0x000fc4000801001f */
[----:B------:R-:W-:Y:S02]  /*9aa0*/  FFMA.FTZ R45, R3, UR37, R30 ;  /* 0x00000025032d7c23 */ /* 0x000fe4000801001e */
[----:B------:R-:W-:Y:S02]  /*9ab0*/  FFMA.FTZ R11, R10, UR37, R53 ;  /* 0x000000250a0b7c23 */ /* 0x000fe40008010035 */
[----:B------:R-:W-:Y:S02]  /*9ac0*/  FMUL.FTZ R5, R236, UR38 ;  /* 0x00000026ec057c20 */ /* 0x000fe40008410000 */
        /* <DEDUP_REMOVED lines=8> */
[----:B------:R-:W-:-:S02]  /*9b50*/  FMUL.FTZ R30, R8, R180 ;  /* 0x000000b4081e7220 */ /* 0x000fc40000410000 */
[----:B------:R-:W-:Y:S02]  /*9b60*/  FMUL.FTZ R53, R24, UR38 ;  /* 0x0000002618357c20 */ /* 0x000fe40008410000 */
[----:B------:R-:W-:Y:S02]  /*9b70*/  FMUL.FTZ R198, R198, UR38 ;  /* 0x00000026c6c67c20 */ /* 0x000fe40008410000 */
[----:B------:R-:W-:Y:S02]  /*9b80*/  FMUL.FTZ R59, R32, UR38 ;  /* 0x00000026203b7c20 */ /* 0x000fe40008410000 */
[----:B------:R-:W-:Y:S02]  /*9b90*/  FMUL.FTZ R233, R233, UR38 ;  /* 0x00000026e9e97c20 */ /* 0x000fe40008410000 */
[----:B------:R-:W-:Y:S02]  /*9ba0*/  FMUL.FTZ R61, R44, UR38 ;  /* 0x000000262c3d7c20 */ /* 0x000fe40008410000 */
[----:B------:R-:W-:-:S02]  /*9bb0*/  FFMA.FTZ R24, R32, UR37, -R7 ;  /* 0x0000002520187c23 */ /* 0x000fc40008010807 */
[----:B------:R-:W-:Y:S02]  /*9bc0*/  FFMA.FTZ R32, R44, UR37, -R5 ;  /* 0x000000252c207c23 */ /* 0x000fe40008010805 */
[----:B------:R-:W-:Y:S02]  /*9bd0*/  FADD.FTZ R221, -R162, R221 ;  /* 0x000000dda2dd7221 */ /* 0x000fe40000010100 */
[----:B------:R-:W-:Y:S02]  /*9be0*/  FADD.FTZ R222, -R161, R222 ;  /* 0x000000dea1de7221 */ /* 0x000fe40000010100 */
[----:B------:R-:W-:Y:S02]  /*9bf0*/  FFMA.FTZ R34, R137, UR37, -R34 ;  /* 0x0000002589227c23 */ /* 0x000fe40008010822 */
[----:B------:R-:W-:Y:S02]  /*9c00*/  FFMA.FTZ R33, R136, UR37, R33 ;  /* 0x0000002588217c23 */ /* 0x000fe40008010021 */
[----:B------:R-:W-:-:S02]  /*9c10*/  FFMA.FTZ R35, R194, UR37, -R35 ;  /* 0x00000025c2237c23 */ /* 0x000fc40008010823 */
[----:B------:R-:W-:Y:S02]  /*9c20*/  FFMA.FTZ R36, R193, UR37, R36 ;  /* 0x00000025c1247c23 */ /* 0x000fe40008010024 */
[----:B------:R-:W-:Y:S02]  /*9c30*/  FFMA.FTZ R38, R19, UR37, -R38 ;  /* 0x0000002513267c23 */ /* 0x000fe40008010826 */
[----:B------:R-:W-:Y:S02]  /*9c40*/  FFMA.FTZ R39, R2, UR37, R39 ;  /* 0x0000002502277c23 */ /* 0x000fe40008010027 */
[----:B------:R-:W-:Y:S02]  /*9c50*/  FMUL.FTZ R67, R172, R31 ;  /* 0x0000001fac437220 */ /* 0x000fe40000410000 */
[----:B------:R-:W-:Y:S02]  /*9c60*/  FMUL.FTZ R66, R173, R30 ;  /* 0x0000001ead427220 */ /* 0x000fe40000410000 */
[----:B------:R-:W-:-:S02]  /*9c70*/  FFMA.FTZ R53, R14, UR37, R53 ;  /* 0x000000250e357c23 */ /* 0x000fc40008010035 */
[----:B------:R-:W-:Y:S02]  /*9c80*/  FFMA.FTZ R58, R197, UR37, R58 ;  /* 0x00000025c53a7c23 */ /* 0x000fe4000801003a */
[----:B------:R-:W-:Y:S02]  /*9c90*/  FFMA.FTZ R57, R199, UR37, R198 ;  /* 0x00000025c7397c23 */ /* 0x000fe400080100c6 */
        /* <DEDUP_REMOVED lines=38> */
.L_x_6746:
[----:B------:R-:W-:Y:S05]  /*9f00*/  BSYNC B0 ;  /* 0x0000000000007941 */ /* 0x000fea0003800000 */
.L_x_6745:
        /* <DEDUP_REMOVED lines=8> */
[----:B------:R-:W-:Y:S01]  /*9f90*/  FMUL.FTZ R65, R172, R65 ;  /* 0x00000041ac417220 */ /* 0x000fe20000410000 */
[----:B------:R-:W-:Y:S01]  /*9fa0*/  UIMAD.WIDE.U32 UR28, UR30, UR34, URZ ;  /* 0x000000221e1c72a5 */ /* 0x000fe2000f8e003f */
[----:B------:R-:W-:Y:S01]  /*9fb0*/  FADD.FTZ R66, R63, R66 ;  /* 0x000000423f427221 */ /* 0x000fe20000010000 */
[----:B------:R-:W-:Y:S01]  /*9fc0*/  UIMAD UR37, UR35, UR30, UR37 ;  /* 0x0000001e232572a4 */ /* 0x000fe2000f8e0225 */
[----:B------:R-:W-:Y:S01]  /*9fd0*/  FADD.FTZ R63, R13, -R20 ;  /* 0x800000140d3f7221 */ /* 0x000fe20000010000 */
[----:B------:R-:W-:Y:S01]  /*9fe0*/  ULDC UR38, c[0x0][0x174] ;  /* 0x00005d0000267ab9 */ /* 0x000fe20000000800 */
[----:B------:R-:W-:Y:S01]  /*9ff0*/  FMUL.FTZ R13, R0, R178 ;  /* 0x000000b2000d7220 */ /* 0x000fe20000410000 */
[----:B------:R-:W-:Y:S01]  /*a000*/  ULDC.64 UR30, c[0x0][0x2c0] ;  /* 0x0000b000001e7ab9 */ /* 0x000fe20000000a00 */
[----:B------:R-:W-:Y:S01]  /*a010*/  FADD.FTZ R5, R62, R5 ;  /* 0x000000053e057221 */ /* 0x000fe20000010000 */
[----:B------:R-:W-:Y:S01]  /*a020*/  UIADD3 UR29, UR29, UR37, URZ ;  /* 0x000000251d1d7290 */ /* 0x000fe2000fffe03f */
[----:B------:R-:W-:Y:S01]  /*a030*/  FFMA.FTZ R4, R31, R222, R65 ;  /* 0x000000de1f047223 */ /* 0x000fe20000010041 */
[----:B------:R-:W-:Y:S01]  /*a040*/  UIMAD UR37, UR36, UR30, URZ ;  /* 0x0000001e242572a4 */ /* 0x000fe2000f8e023f */
[----:B------:R-:W-:Y:S01]  /*a050*/  FMUL.FTZ R20, R2, R177 ;  /* 0x000000b102147220 */ /* 0x000fe20000410000 */
[----:B------:R-:W-:Y:S01]  /*a060*/  BSSY B0, `(.L_x_6747) ;  /* 0x000004d000007945 */ /* 0x000fe20003800000 */
[----:B------:R-:W-:Y:S01]  /*a070*/  FADD.FTZ R223, -R160, R223 ;  /* 0x000000dfa0df7221 */ /* 0x000fe20000010100 */
[----:B------:R-:W-:Y:S01]  /*a080*/  UIMAD UR37, UR20, UR31, UR37 ;  /* 0x0000001f142572a4 */ /* 0x000fe2000f8e0225 */
[----:B------:R-:W-:Y:S01]  /*a090*/  FMUL.FTZ R23, R23, R178 ;  /* 0x000000b217177220 */ /* 0x000fe20000410000 */
[----:B------:R-:W-:Y:S01]  /*a0a0*/  UIMAD.WIDE.U32 UR30, UR20, UR30, UR28 ;  /* 0x0000001e141e72a5 */ /* 0x000fe2000f8e001c */
[----:B0-----:R-:W-:Y:S01]  /*a0b0*/  FMUL.FTZ R6, R210, R13 ;  /* 0x0000000dd2067220 */ /* 0x001fe20000410000 */
[----:B------:R-:W-:Y:S01]  /*a0c0*/  ISETP.GE.AND P1, PT, R47, 0x81, PT ;  /* 0x000000812f00780c */ /* 0x000fe20003f26270 */
[----:B------:R-:W-:Y:S01]  /*a0d0*/  FADD.FTZ R4, R5, R4 ;  /* 0x0000000405047221 */ /* 0x000fe20000010000 */
[----:B------:R-:W-:Y:S01]  /*a0e0*/  ULDC.64 UR28, c[0x0][0x320] ;  /* 0x0000c800001c7ab9 */ /* 0x000fe20000000a00 */
[----:B------:R-:W-:Y:S01]  /*a0f0*/  FADD.FTZ R224, -R157, R224 ;  /* 0x000000e09de07221 */ /* 0x000fe20000010100 */
[----:B------:R-:W-:Y:S01]  /*a100*/  UIADD3 UR37, UR37, UR31, URZ ;  /* 0x0000001f25257290 */ /* 0x000fe2000fffe03f */
[----:B------:R-:W-:Y:S01]  /*a110*/  FMUL.FTZ R18, R18, R177 ;  /* 0x000000b112127220 */ /* 0x000fe20000410000 */
[----:B------:R-:W-:Y:S01]  /*a120*/  ULEA UR31, UP0, UR30, UR28, 0x3 ;  /* 0x0000001c1e1f7291 */ /* 0x000fe2000f80183f */
[----:B------:R-:W-:Y:S01]  /*a130*/  FMUL.FTZ R5, R211, R20 ;  /* 0x00000014d3057220 */ /* 0x000fe20000410000 */
[----:B------:R-:W-:Y:S01]  /*a140*/  UIADD3 UR28, UR6, -UR38, URZ ;  /* 0x80000026061c7290 */ /* 0x000fe2000fffe03f */
[-C--:B------:R-:W-:Y:S01]  /*a150*/  FFMA.FTZ R7, R223, R23.reuse, -R6 ;  /* 0x00000017df077223 */ /* 0x080fe20000010806 */
[----:B------:R-:W-:Y:S01]  /*a160*/  ULEA.HI.X UR29, UR30, UR29, UR37, 0x3, UP0 ;  /* 0x0000001d1e1d7291 */ /* 0x000fe200080f1c25 */
[----:B------:R-:W-:Y:S01]  /*a170*/  FMUL.FTZ R6, R210, R23 ;  /* 0x00000017d2067220 */ /* 0x000fe20000410000 */
[----:B------:R-:W-:Y:S01]  /*a180*/  UIMAD UR28, UR28, -0x800, URZ ;  /* 0xfffff8001c1c78a4 */ /* 0x000fe2000f8e023f */
[----:B------:R-:W-:Y:S01]  /*a190*/  FADD.FTZ R66, R66, R67 ;  /* 0x0000004342427221 */ /* 0x000fe20000010000 */
[----:B------:R-:W-:Y:S01]  /*a1a0*/  ISETP.GE.AND P2, PT, R47, 0xc1, PT ;  /* 0x000000c12f00780c */ /* 0x000fe20003f46270 */
[----:B------:R-:W-:-:S02]  /*a1b0*/  FFMA.FTZ R62, R224, R18, -R5 ;  /* 0x00000012e03e7223 */ /* 0x000fc40000010805 */
[----:B------:R-:W-:Y:S01]  /*a1c0*/  FMUL.FTZ R23, R211, R18 ;  /* 0x00000012d3177220 */ /* 0x000fe20000410000 */
[----:B------:R-:W-:Y:S01]  /*a1d0*/  MOV R65, UR28 ;  /* 0x0000001c00417c02 */ /* 0x000fe20008000f00 */
[----:B------:R-:W-:Y:S01]  /*a1e0*/  FMUL.FTZ R18, R191, R176 ;  /* 0x000000b0bf127220 */ /* 0x000fe20000410000 */
[----:B------:R-:W-:Y:S01]  /*a1f0*/  USHF.L.U32 UR28, UR8, 0x2, URZ ;  /* 0x00000002081c7899 */ /* 0x000fe2000800063f */
[----:B------:R-:W-:Y:S02]  /*a200*/  FFMA.FTZ R5, R13, R223, R6 ;  /* 0x000000df0d057223 */ /* 0x000fe40000010006 */
[----:B------:R-:W-:Y:S02]  /*a210*/  FFMA.FTZ R6, R20, R224, R23 ;  /* 0x000000e014067223 */ /* 0x000fe40000010017 */
[----:B------:R-:W-:Y:S02]  /*a220*/  FADD.FTZ R7, R66, R7 ;  /* 0x0000000742077221 */ /* 0x000fe40000010000 */
[----:B------:R-:W-:-:S02]  /*a230*/  FADD.FTZ R228, -R156, R228 ;  /* 0x000000e49ce47221 */ /* 0x000fc40000010100 */
[----:B------:R-:W-:Y:S02]  /*a240*/  FMUL.FTZ R19, R19, R176 ;  /* 0x000000b013137220 */ /* 0x000fe40000410000 */
[----:B------:R-:W-:Y:S02]  /*a250*/  FMUL.FTZ R23, R225, R18 ;  /* 0x00000012e1177220 */ /* 0x000fe40000410000 */
[----:B------:R-:W-:Y:S02]  /*a260*/  FADD.FTZ R7, R7, R62 ;  /* 0x0000003e07077221 */ /* 0x000fe40000010000 */
[-C--:B------:R-:W-:Y:S02]  /*a270*/  FFMA.FTZ R62, R228, R19.reuse, -R23 ;  /* 0x00000013e43e7223 */ /* 0x080fe40000010817 */
[----:B------:R-:W-:Y:S02]  /*a280*/  FMUL.FTZ R23, R225, R19 ;  /* 0x00000013e1177220 */ /* 0x000fe40000410000 */
[----:B------:R-:W-:-:S02]  /*a290*/  FMUL.FTZ R19, R193, R175 ;  /* 0x000000afc1137220 */ /* 0x000fc40000410000 */
[----:B------:R-:W-:Y:S02]  /*a2a0*/  FADD.FTZ R229, -R155, R229 ;  /* 0x000000e59be57221 */ /* 0x000fe40000010100 */
[----:B------:R-:W-:Y:S02]  /*a2b0*/  FMUL.FTZ R194, R194, R175 ;  /* 0x000000afc2c27220 */ /* 0x000fe40000410000 */
[----:B------:R-:W-:Y:S02]  /*a2c0*/  FMUL.FTZ R64, R226, R19 ;  /* 0x00000013e2407220 */ /* 0x000fe40000410000 */
[----:B------:R-:W-:Y:S02]  /*a2d0*/  FADD.FTZ R7, R7, R62 ;  /* 0x0000003e07077221 */ /* 0x000fe40000010000 */
[----:B------:R-:W-:Y:S02]  /*a2e0*/  FFMA.FTZ R64, R229, R194, -R64 ;  /* 0x000000c2e5407223 */ /* 0x000fe40000010840 */
[----:B------:R-:W-:Y:S01]  /*a2f0*/  FADD.FTZ R5, R4, R5 ;  /* 0x0000000504057221 */ /* 0x000fe20000010000 */
[C---:B------:R-:W-:Y:S01]  /*a300*/  LEA R4, P0, R190.reuse, UR31, 0x2 ;  /* 0x0000001fbe047c11 */ /* 0x040fe2000f8010ff */
[----:B------:R-:W-:Y:S01]  /*a310*/  FADD.FTZ R64, R7, R64 ;  /* 0x0000004007407221 */ /* 0x000fe20000010000 */
[C---:B------:R-:W-:Y:S01]  /*a320*/  IADD3 R7, R190.reuse, 0x40, RZ ;  /* 0x00000040be077810 */ /* 0x040fe20007ffe0ff */
[----:B------:R-:W-:Y:S01]  /*a330*/  FADD.FTZ R6, R5, R6 ;  /* 0x0000000605067221 */ /* 0x000fe20000010000 */
[----:B------:R-:W-:Y:S01]  /*a340*/  LEA.HI.X R5, R190, UR29, RZ, 0x2, P0 ;  /* 0x0000001dbe057c11 */ /* 0x000fe200080f14ff */
[----:B------:R-:W-:Y:S01]  /*a350*/  USHF.L.U64.HI UR29, UR8, 0x2, UR9 ;  /* 0x00000002081d7899 */ /* 0x000fe20008010209 */
[----:B------:R-:W-:Y:S01]  /*a360*/  LEA.HI.SX32 R7, R7, R190, 0x1b ;  /* 0x000000be07077211 */ /* 0x000fe200078fdaff */
[----:B------:R-:W-:Y:S01]  /*a370*/  FMUL.FTZ R62, R136, R174 ;  /* 0x000000ae883e7220 */ /* 0x000fe20000410000 */
[----:B------:R-:W-:Y:S01]  /*a380*/  ULDC.64 UR30, c[0x0][0x2d0] ;  /* 0x0000b400001e7ab9 */ /* 0x000fe20000000a00 */
[----:B------:R-:W-:Y:S01]  /*a390*/  IMAD.WIDE R4, R65, 0x4, R4 ;  /* 0x0000000441047825 */ /* 0x000fe200078e0204 */
[----:B------:R-:W-:Y:S01]  /*a3a0*/  MOV R65, UR28 ;  /* 0x0000001c00417c02 */ /* 0x000fe20008000f00 */
[----:B------:R-:W-:Y:S01]  /*a3b0*/  UIMAD UR29, UR29, UR30, URZ ;  /* 0x0000001e1d1d72a4 */ /* 0x000fe2000f8e023f */
[----:B------:R-:W0:Y:S01]  /*a3c0*/  LDS R7, [R7.X4+0x2200] ;  /* 0x0022000007077984 */ /* 0x000e220000004800 */
[----:B------:R-:W-:Y:S01]  /*a3d0*/  ISETP.GE.AND P0, PT, R47, 0x41, PT ;  /* 0x000000412f00780c */ /* 0x000fe20003f06270 */
[----:B------:R-:W-:Y:S01]  /*a3e0*/  FFMA.FTZ R23, R18, R228, R23 ;  /* 0x000000e412177223 */ /* 0x000fe20000010017 */
[----:B------:R-:W-:Y:S01]  /*a3f0*/  UIMAD UR29, UR28, UR31, UR29 ;  /* 0x0000001f1c1d72a4 */ /* 0x000fe2000f8e021d */
[----:B------:R-:W-:-:S04]  /*a400*/  IMAD.WIDE.U32 R4, R65, c[0x0][0x2d0], R4 ;  /* 0x0000b40041047a25 */ /* 0x000fc800078e0004 */
[----:B------:R-:W-:Y:S01]  /*a410*/  FMUL.FTZ R194, R226, R194 ;  /* 0x000000c2e2c27220 */ /* 0x000fe20000410000 */
[----:B------:R-:W-:Y:S01]  /*a420*/  IADD3 R5, R5, UR29, RZ ;  /* 0x0000001d05057c10 */ /* 0x000fe2000fffe0ff */
[----:B------:R-:W-:Y:S02]  /*a430*/  FADD.FTZ R230, -R154, R230 ;  /* 0x000000e69ae67221 */ /* 0x000fe40000010100 */
[----:B------:R-:W-:Y:S02]  /*a440*/  FMUL.FTZ R137, R137, R174 ;  /* 0x000000ae89897220 */ /* 0x000fe40000410000 */
[----:B------:R-:W-:Y:S02]  /*a450*/  FMUL.FTZ R65, R237, R62 ;  /* 0x0000003eed417220 */ /* 0x000fe40000410000 */
[----:B------:R-:W-:Y:S02]  /*a460*/  FADD.FTZ R6, R6, R23 ;  /* 0x0000001706067221 */ /* 0x000fe40000010000 */
[----:B------:R-:W-:-:S02]  /*a470*/  FFMA.FTZ R23, R19, R229, R194 ;  /* 0x000000e513177223 */ /* 0x000fc400000100c2 */
[-C--:B------:R-:W-:Y:S01]  /*a480*/  FFMA.FTZ R67, R230, R137.reuse, -R65 ;  /* 0x00000089e6437223 */ /* 0x080fe20000010841 */
[----:B------:R-:W-:Y:S01]  /*a490*/  IADD3 R65, R190, 0x80, RZ ;  /* 0x00000080be417810 */ /* 0x000fe20007ffe0ff */
[----:B------:R-:W-:Y:S02]  /*a4a0*/  FMUL.FTZ R137, R237, R137 ;  /* 0x00000089ed897220 */ /* 0x000fe40000410000 */
[----:B------:R-:W-:Y:S01]  /*a4b0*/  FADD.FTZ R23, R6, R23 ;  /* 0x0000001706177221 */ /* 0x000fe20000010000 */
[----:B------:R-:W-:Y:S01]  /*a4c0*/  LEA.HI.SX32 R65, R65, R190, 0x1b ;  /* 0x000000be41417211 */ /* 0x000fe200078fdaff */
[----:B------:R-:W-:Y:S02]  /*a4d0*/  FFMA.FTZ R6, R62, R230, R137 ;  /* 0x000000e63e067223 */ /* 0x000fe40000010089 */
[----:B------:R-:W-:Y:S01]  /*a4e0*/  FADD.FTZ R64, R64, R67 ;  /* 0x0000004340407221 */ /* 0x000fe20000010000 */
[----:B------:R-:W-:Y:S01]  /*a4f0*/  IADD3 R67, R190, 0xc0, RZ ;  /* 0x000000c0be437810 */ /* 0x000fe20007ffe0ff */
[----:B------:R-:W-:Y:S01]  /*a500*/  FADD.FTZ R23, R23, R6 ;  /* 0x0000000617177221 */ /* 0x000fe20000010000 */
[----:B------:R-:W-:Y:S05]  /*a510*/  @!P0 BRA `(.L_x_6748) ;  /* 0x0000001000008947 */ /* 0x000fea0003800000 */
[----:B0-----:R0:W-:Y:S02]  /*a520*/  RED.E.ADD.F32.FTZ.RN.STRONG.GPU [R4.64+-0x1f00], R7 ;  /* 0xffe100070400798e */ /* 0x0011e4000c10e7a0 */
.L_x_6748:
[----:B------:R-:W-:Y:S05]  /*a530*/  BSYNC B0 ;  /* 0x0000000000007941 */ /* 0x000fea0003800000 */
.L_x_6747:
[----:B------:R-:W1:Y:S01]  /*a540*/  LDS R65, [R65.X4+0x2300] ;  /* 0x0023000041417984 */ /* 0x000e620000004800 */
[----:B------:R-:W-:Y:S01]  /*a550*/  BSSY B0, `(.L_x_6749) ;  /* 0x0000004000007945 */ /* 0x000fe20003800000 */
[----:B------:R-:W-:Y:S01]  /*a560*/  LEA.HI.SX32 R67, R67, R190, 0x1b ;  /* 0x000000be43437211 */ /* 0x000fe200078fdaff */
[----:B------:R-:W-:Y:S05]  /*a570*/  @!P1 BRA `(.L_x_6750) ;  /* 0x0000001000009947 */ /* 0x000fea0003800000 */
[----:B-1----:R1:W-:Y:S02]  /*a580*/  RED.E.ADD.F32.FTZ.RN.STRONG.GPU [R4.64+-0x1e00], R65 ;  /* 0xffe200410400798e */ /* 0x0023e4000c10e7a0 */
.L_x_6750:
[----:B------:R-:W-:Y:S05]  /*a590*/  BSYNC B0 ;  /* 0x0000000000007941 */ /* 0x000fea0003800000 */
.L_x_6749:
[----:B------:R-:W2:Y:S01]  /*a5a0*/  LDS R67, [R67.X4+0x2400] ;  /* 0x0024000043437984 */ /* 0x000ea20000004800 */
[----:B------:R-:W-:Y:S01]  /*a5b0*/  BSSY B0, `(.L_x_6751) ;  /* 0x0000005000007945 */ /* 0x000fe20003800000 */
[----:B0-----:R-:W-:-:S02]  /*a5c0*/  IADD3 R7, R190, 0x100, RZ ;  /* 0x00000100be077810 */ /* 0x001fc40007ffe0ff */
[----:B-1----:R-:W-:Y:S01]  /*a5d0*/  IADD3 R65, R190, 0x140, RZ ;  /* 0x00000140be417810 */ /* 0x002fe20007ffe0ff */
[----:B------:R-:W-:Y:S05]  /*a5e0*/  @!P2 BRA `(.L_x_6752) ;  /* 0x000000100000a947 */ /* 0x000fea0003800000 */
[----:B--2---:R0:W-:Y:S02]  /*a5f0*/  RED.E.ADD.F32.FTZ.RN.STRONG.GPU [R4.64+-0x1d00], R67 ;  /* 0xffe300430400798e */ /* 0x0041e4000c10e7a0 */
.L_x_6752:
[----:B------:R-:W-:Y:S05]  /*a600*/  BSYNC B0 ;  /* 0x0000000000007941 */ /* 0x000fea0003800000 */
.L_x_6751:
        /* <DEDUP_REMOVED lines=14> */
.L_x_6754:
[----:B------:R-:W-:Y:S05]  /*a6f0*/  BSYNC B0 ;  /* 0x0000000000007941 */ /* 0x000fea0003800000 */
.L_x_6753:
[----:B------:R-:W1:Y:S01]  /*a700*/  LDS R65, [R65.X4+0x2600] ;  /* 0x0026000041417984 */ /* 0x000e620000004800 */
[----:B------:R-:W-:Y:S01]  /*a710*/  BSSY B0, `(.L_x_6755) ;  /* 0x0000005000007945 */ /* 0x000fe20003800000 */
[----:B0-----:R-:W-:-:S02]  /*a720*/  IADD3 R7, R190, 0x1c0, RZ ;  /* 0x000001c0be077810 */ /* 0x001fc40007ffe0ff */
[----:B------:R-:W-:Y:S01]  /*a730*/  LEA.HI.SX32 R67, R67, R190, 0x1b ;  /* 0x000000be43437211 */ /* 0x000fe200078fdaff */
[----:B------:R-:W-:Y:S05]  /*a740*/  @!P0 BRA `(.L_x_6756) ;  /* 0x0000001000008947 */ /* 0x000fea0003800000 */
[----:B-1----:R0:W-:Y:S02]  /*a750*/  RED.E.ADD.F32.FTZ.RN.STRONG.GPU [R4.64+-0x1b00], R65 ;  /* 0xffe500410400798e */ /* 0x0021e4000c10e7a0 */
.L_x_6756:
[----:B------:R-:W-:Y:S05]  /*a760*/  BSYNC B0 ;  /* 0x0000000000007941 */ /* 0x000fea0003800000 */
.L_x_6755:
[----:B------:R-:W2:Y:S01]  /*a770*/  LDS R67, [R67.X4+0x2700] ;  /* 0x0027000043437984 */ /* 0x000ea20000004800 */
[----:B------:R-:W-:Y:S01]  /*a780*/  BSSY B0, `(.L_x_6757) ;  /* 0x0000005000007945 */ /* 0x000fe20003800000 */
[----:B------:R-:W-:Y:S02]  /*a790*/  IADD3 R133, R190, 0x200, RZ ;  /* 0x00000200be857810 */ /* 0x000fe40007ffe0ff */
[----:B------:R-:W-:Y:S01]  /*a7a0*/  LEA.HI.SX32 R7, R7, R190, 0x1b ;  /* 0x000000be07077211 */ /* 0x000fe200078fdaff */
[----:B------:R-:W-:Y:S05]  /*a7b0*/  @!P1 BRA `(.L_x_6758) ;  /* 0x0000001000009947 */ /* 0x000fea0003800000 */
[----:B--2---:R2:W-:Y:S02]  /*a7c0*/  RED.E.ADD.F32.FTZ.RN.STRONG.GPU [R4.64+-0x1a00], R67 ;  /* 0xffe600430400798e */ /* 0x0045e4000c10e7a0 */
.L_x_6758:
[----:B------:R-:W-:Y:S05]  /*a7d0*/  BSYNC B0 ;  /* 0x0000000000007941 */ /* 0x000fea0003800000 */
.L_x_6757:
[----:B------:R-:W3:Y:S01]  /*a7e0*/  LDS R7, [R7.X4+0x2800] ;  /* 0x0028000007077984 */ /* 0x000ee20000004800 */
[----:B------:R-:W-:Y:S01]  /*a7f0*/  BSSY B0, `(.L_x_6759) ;  /* 0x0000005000007945 */ /* 0x000fe20003800000 */
[----:B01----:R-:W-:Y:S02]  /*a800*/  IADD3 R65, R190, 0x240, RZ ;  /* 0x00000240be417810 */ /* 0x003fe40007ffe0ff */
[----:B------:R-:W-:Y:S01]  /*a810*/  LEA.HI.SX32 R6, R133, R190, 0x1b ;  /* 0x000000be85067211 */ /* 0x000fe200078fdaff */
[----:B------:R-:W-:Y:S05]  /*a820*/  @!P2 BRA `(.L_x_6760) ;  /* 0x000000100000a947 */ /* 0x000fea0003800000 */
[----:B---3--:R0:W-:Y:S02]  /*a830*/  RED.E.ADD.F32.FTZ.RN.STRONG.GPU [R4.64+-0x1900], R7 ;  /* 0xffe700070400798e */ /* 0x0081e4000c10e7a0 */
.L_x_6760:
[----:B------:R-:W-:Y:S05]  /*a840*/  BSYNC B0 ;  /* 0x0000000000007941 */ /* 0x000fea0003800000 */
.L_x_6759:
[----:B0--3--:R0:W1:Y:S01]  /*a850*/  LDS R7, [R6.X4+0x2900] ;  /* 0x0029000006077984 */ /* 0x0090620000004800 */
[----:B------:R-:W-:Y:S01]  /*a860*/  BSSY B0, `(.L_x_6761) ;  /* 0x0000005000007945 */ /* 0x000fe20003800000 */
[----:B--2---:R-:W-:-:S02]  /*a870*/  IADD3 R67, R190, 0x280, RZ ;  /* 0x00000280be437810 */ /* 0x004fc40007ffe0ff */
[----:B------:R-:W-:Y:S01]  /*a880*/  LEA.HI.SX32 R65, R65, R190, 0x1b ;  /* 0x000000be41417211 */ /* 0x000fe200078fdaff */
[----:B------:R-:W-:Y:S05]  /*a890*/  @!P3 BRA `(.L_x_6762) ;  /* 0x000000100000b947 */ /* 0x000fea0003800000 */
[----:B-1----:R1:W-:Y:S02]  /*a8a0*/  RED.E.ADD.F32.FTZ.RN.STRONG.GPU [R4.64+-0x1800], R7 ;  /* 0xffe800070400798e */ /* 0x0023e4000c10e7a0 */
.L_x_6762:
[----:B------:R-:W-:Y:S05]  /*a8b0*/  BSYNC B0 ;  /* 0x0000000000007941 */ /* 0x000fea0003800000 */
.L_x_6761:
[----:B------:R-:W2:Y:S01]  /*a8c0*/  LDS R65, [R65.X4+0x2a00] ;  /* 0x002a000041417984 */ /* 0x000ea20000004800 */
[----:B------:R-:W-:Y:S01]  /*a8d0*/  BSSY B0, `(.L_x_6763) ;  /* 0x0000004000007945 */ /* 0x000fe20003800000 */
[----:B------:R-:W-:Y:S01]  /*a8e0*/  LEA.HI.SX32 R67, R67, R190, 0x1b ;  /* 0x000000be43437211 */ /* 0x000fe200078fdaff */
[----:B------:R-:W-:Y:S05]  /*a8f0*/  @!P4 BRA `(.L_x_6764) ;  /* 0x000000100000c947 */ /* 0x000fea0003800000 */
[----:B--2---:R2:W-:Y:S02]  /*a900*/  RED.E.ADD.F32.FTZ.RN.STRONG.GPU [R4.64+-0x1700], R65 ;  /* 0xffe900410400798e */ /* 0x0045e4000c10e7a0 */
.L_x_6764:
[----:B------:R-:W-:Y:S05]  /*a910*/  BSYNC B0 ;  /* 0x0000000000007941 */ /* 0x000fea0003800000 */
.L_x_6763:
[----:B------:R-:W3:Y:S01]  /*a920*/  LDS R67, [R67.X4+0x2b00] ;  /* 0x002b000043437984 */ /* 0x000ee20000004800 */
[----:B------:R-:W-:Y:S01]  /*a930*/  BSSY B0, `(.L_x_6765) ;  /* 0x0000005000007945 */ /* 0x000fe20003800000 */
[C---:B-1----:R-:W-:Y:S02]  /*a940*/  IADD3 R7, R190.reuse, 0x2c0, RZ ;  /* 0x000002c0be077810 */ /* 0x042fe40007ffe0ff */
[----:B--2---:R-:W-:Y:S01]  /*a950*/  IADD3 R65, R190, 0x300, RZ ;  /* 0x00000300be417810 */ /* 0x004fe20007ffe0ff */
[----:B------:R-:W-:Y:S05]  /*a960*/  @!P5 BRA `(.L_x_6766) ;  /* 0x000000100000d947 */ /* 0x000fea0003800000 */
[----:B---3--:R1:W-:Y:S02]  /*a970*/  RED.E.ADD.F32.FTZ.RN.STRONG.GPU [R4.64+-0x1600], R67 ;  /* 0xffea00430400798e */ /* 0x0083e4000c10e7a0 */
.L_x_6766:
[----:B------:R-:W-:Y:S05]  /*a980*/  BSYNC B0 ;  /* 0x0000000000007941 */ /* 0x000fea0003800000 */
.L_x_6765:
        /* <DEDUP_REMOVED lines=14> */
.L_x_6768:
[----:B------:R-:W-:Y:S05]  /*aa70*/  BSYNC B0 ;  /* 0x0000000000007941 */ /* 0x000fea0003800000 */
.L_x_6767:
[----:B------:R-:W2:Y:S01]  /*aa80*/  LDS R65, [R65.X4+0x2d00] ;  /* 0x002d000041417984 */ /* 0x000ea20000004800 */
[----:B------:R-:W-:Y:S01]  /*aa90*/  BSSY B0, `(.L_x_6769) ;  /* 0x0000005000007945 */ /* 0x000fe20003800000 */
[----:B-1----:R-:W-:Y:S02]  /*aaa0*/  IADD3 R7, R190, 0x380, RZ ;  /* 0x00000380be077810 */ /* 0x002fe40007ffe0ff */
[----:B------:R-:W-:Y:S01]  /*aab0*/  LEA.HI.SX32 R67, R67, R190, 0x1b ;  /* 0x000000be43437211 */ /* 0x000fe200078fdaff */
[----:B------:R-:W-:Y:S05]  /*aac0*/  @!P0 BRA `(.L_x_6770) ;  /* 0x0000001000008947 */ /* 0x000fea0003800000 */
[----:B--2---:R1:W-:Y:S02]  /*aad0*/  RED.E.ADD.F32.FTZ.RN.STRONG.GPU [R4.64+-0x1400], R65 ;  /* 0xffec00410400798e */ /* 0x0043e4000c10e7a0 */
.L_x_6770:
[----:B------:R-:W-:Y:S05]  /*aae0*/  BSYNC B0 ;  /* 0x0000000000007941 */ /* 0x000fea0003800000 */
.L_x_6769:
[----:B------:R-:W3:Y:S01]  /*aaf0*/  LDS R67, [R67.X4+0x2e00] ;  /* 0x002e000043437984 */ /* 0x000ee20000004800 */
[----:B------:R-:W-:Y:S01]  /*ab00*/  BSSY B0, `(.L_x_6771) ;  /* 0x0000005000007945 */ /* 0x000fe20003800000 */
[----:B-12---:R-:W-:-:S02]  /*ab10*/  IADD3 R65, R190, 0x3c0, RZ ;  /* 0x000003c0be417810 */ /* 0x006fc40007ffe0ff */
[----:B------:R-:W-:Y:S01]  /*ab20*/  LEA.HI.SX32 R7, R7, R190, 0x1b ;  /* 0x000000be07077211 */ /* 0x000fe200078fdaff */
[----:B------:R-:W-:Y:S05]  /*ab30*/  @!P1 BRA `(.L_x_6772) ;  /* 0x0000001000009947 */ /* 0x000fea0003800000 */
[----:B---3--:R1:W-:Y:S02]  /*ab40*/  RED.E.ADD.F32.FTZ.RN.STRONG.GPU [R4.64+-0x1300], R67 ;  /* 0xffed00430400798e */ /* 0x0083e4000c10e7a0 */
.L_x_6772:
[----:B------:R-:W-:Y:S05]  /*ab50*/  BSYNC B0 ;  /* 0x0000000000007941 */ /* 0x000fea0003800000 */
.L_x_6771:
[----:B------:R-:W2:Y:S01]  /*ab60*/  LDS R7, [R7.X4+0x2f00] ;  /* 0x002f000007077984 */ /* 0x000ea20000004800 */
[----:B------:R-:W-:Y:S01]  /*ab70*/  BSSY B0, `(.L_x_6773) ;  /* 0x0000005000007945 */ /* 0x000fe20003800000 */
[----:B-1-3--:R-:W-:Y:S02]  /*ab80*/  IADD3 R67, R190, 0x400, RZ ;  /* 0x00000400be437810 */ /* 0x00afe40007ffe0ff */
[----:B------:R-:W-:Y:S01]  /*ab90*/  LEA.HI.SX32 R65, R65, R190, 0x1b ;  /* 0x000000be41417211 */ /* 0x000fe200078fdaff */
[----:B------:R-:W-:Y:S05]  /*aba0*/  @!P2 BRA `(.L_x_6774) ;  /* 0x000000100000a947 */ /* 0x000fea0003800000 */
[----:B--2---:R1:W-:Y:S02]  /*abb0*/  RED.E.ADD.F32.FTZ.RN.STRONG.GPU [R4.64+-0x1200], R7 ;  /* 0xffee00070400798e */ /* 0x0043e4000c10e7a0 */
.L_x_6774:
[----:B------:R-:W-:Y:S05]  /*abc0*/  BSYNC B0 ;  /* 0x0000000000007941 */ /* 0x000fea0003800000 */
.L_x_6773:
[----:B------:R-:W3:Y:S01]  /*abd0*/  LDS R65, [R65.X4+0x3000] ;  /* 0x0030000041417984 */ /* 0x000ee20000004800 */
[----:B------:R-:W-:Y:S01]  /*abe0*/  BSSY B0, `(.L_x_6775) ;  /* 0x0000005000007945 */ /* 0x000fe20003800000 */
[----:B-12---:R-:W-:Y:S02]  /*abf0*/  IADD3 R7, R190, 0x440, RZ ;  /* 0x00000440be077810 */ /* 0x006fe40007ffe0ff */
[----:B------:R-:W-:Y:S01]  /*ac00*/  LEA.HI.SX32 R67, R67, R190, 0x1b ;  /* 0x000000be43437211 */ /* 0x000fe200078fdaff */
[----:B------:R-:W-:Y:S05]  /*ac10*/  @!P3 BRA `(.L_x_6776) ;  /* 0x000000100000b947 */ /* 0x000fea0003800000 */
[----:B---3--:R1:W-:Y:S02]  /*ac20*/  RED.E.ADD.F32.FTZ.RN.STRONG.GPU [R4.64+-0x1100], R65 ;  /* 0xffef00410400798e */ /* 0x0083e4000c10e7a0 */
.L_x_6776:
[----:B------:R-:W-:Y:S05]  /*ac30*/  BSYNC B0 ;  /* 0x0000000000007941 */ /* 0x000fea0003800000 */
.L_x_6775:
[----:B------:R-:W2:Y:S01]  /*ac40*/  LDS R67, [R67.X4+0x3100] ;  /* 0x0031000043437984 */ /* 0x000ea20000004800 */
[----:B------:R-:W-:Y:S01]  /*ac50*/  BSSY B0, `(.L_x_6777) ;  /* 0x0000004000007945 */ /* 0x000fe20003800000 */
[----:B------:R-:W-:Y:S01]  /*ac60*/  LEA.HI.SX32 R7, R7, R190, 0x1b ;  /* 0x000000be07077211 */ /* 0x000fe200078fdaff */
[----:B------:R-:W-:Y:S05]  /*ac70*/  @!P4 BRA `(.L_x_6778) ;  /* 0x000000100000c947 */ /* 0x000fea0003800000 */
[----:B--2---:R2:W-:Y:S02]  /*ac80*/  RED.E.ADD.F32.FTZ.RN.STRONG.GPU [R4.64+-0x1000], R67 ;  /* 0xfff000430400798e */ /* 0x0045e4000c10e7a0 */
.L_x_6778:
[----:B------:R-:W-:Y:S05]  /*ac90*/  BSYNC B0 ;  /* 0x0000000000007941 */ /* 0x000fea0003800000 */
.L_x_6777:
[----:B------:R-:W4:Y:S01]  /*aca0*/  LDS R7, [R7.X4+0x3200] ;  /* 0x0032000007077984 */ /* 0x000f220000004800 */
[----:B------:R-:W-:Y:S01]  /*acb0*/  BSSY B0, `(.L_x_6779) ;  /* 0x0000005000007945 */ /* 0x000fe20003800000 */
[----:B-1-3--:R-:W-:-:S02]  /*acc0*/  IADD3 R65, R190, 0x480, RZ ;  /* 0x00000480be417810 */ /* 0x00afc40007ffe0ff */
[----:B--2---:R-:W-:Y:S01]  /*acd0*/  IADD3 R67, R190, 0x4c0, RZ ;  /* 0x000004c0be437810 */ /* 0x004fe20007ffe0ff */
[----:B------:R-:W-:Y:S05]  /*ace0*/  @!P5 BRA `(.L_x_6780) ;  /* 0x000000100000d947 */ /* 0x000fea0003800000 */
[----:B----4-:R1:W-:Y:S02]  /*acf0*/  RED.E.ADD.F32.FTZ.RN.STRONG.GPU [R4.64+-0xf00], R7 ;  /* 0xfff100070400798e */ /* 0x0103e4000c10e7a0 */
.L_x_6780:
[----:B------:R-:W-:Y:S05]  /*ad00*/  BSYNC B0 ;  /* 0x0000000000007941 */ /* 0x000fea0003800000 */
.L_x_6779:
        /* <DEDUP_REMOVED lines=14> */
.L_x_6782:
[----:B------:R-:W-:Y:S05]  /*adf0*/  BSYNC B0 ;  /* 0x0000000000007941 */ /* 0x000fea0003800000 */
.L_x_6781:
[----:B------:R-:W2:Y:S01]  /*ae00*/  LDS R67, [R67.X4+0x3400] ;  /* 0x0034000043437984 */ /* 0x000ea20000004800 */
[----:B------:R-:W-:Y:S01]  /*ae10*/  BSSY B0, `(.L_x_6783) ;  /* 0x0000005000007945 */ /* 0x000fe20003800000 */
[----:B-1----:R-:W-:-:S02]  /*ae20*/  IADD3 R65, R190, 0x540, RZ ;  /* 0x00000540be417810 */ /* 0x002fc40007ffe0ff */
[----:B------:R-:W-:Y:S01]  /*ae30*/  LEA.HI.SX32 R7, R7, R190, 0x1b ;  /* 0x000000be07077211 */ /* 0x000fe200078fdaff */
[----:B------:R-:W-:Y:S05]  /*ae40*/  @!P0 BRA `(.L_x_6784) ;  /* 0x0000001000008947 */ /* 0x000fea0003800000 */
[----:B--2---:R1:W-:Y:S02]  /*ae50*/  RED.E.ADD.F32.FTZ.RN.STRONG.GPU [R4.64+-0xd00], R67 ;  /* 0xfff300430400798e */ /* 0x0043e4000c10e7a0 */
.L_x_6784:
[----:B------:R-:W-:Y:S05]  /*ae60*/  BSYNC B0 ;  /* 0x0000000000007941 */ /* 0x000fea0003800000 */
.L_x_6783:
[----:B------:R-:W3:Y:S01]  /*ae70*/  LDS R7, [R7.X4+0x3500] ;  /* 0x0035000007077984 */ /* 0x000ee20000004800 */
[----:B------:R-:W-:Y:S01]  /*ae80*/  BSSY B0, `(.L_x_6785) ;  /* 0x0000005000007945 */ /* 0x000fe20003800000 */
[----:B-12---:R-:W-:Y:S02]  /*ae90*/  IADD3 R67, R190, 0x580, RZ ;  /* 0x00000580be437810 */ /* 0x006fe40007ffe0ff */
[----:B------:R-:W-:Y:S01]  /*aea0*/  LEA.HI.SX32 R65, R65, R190, 0x1b ;  /* 0x000000be41417211 */ /* 0x000fe200078fdaff */
[----:B------:R-:W-:Y:S05]  /*aeb0*/  @!P1 BRA `(.L_x_6786) ;  /* 0x0000001000009947 */ /* 0x000fea0003800000 */
[----:B---3--:R1:W-:Y:S02]  /*aec0*/  RED.E.ADD.F32.FTZ.RN.STRONG.GPU [R4.64+-0xc00], R7 ;  /* 0xfff400070400798e */ /* 0x0083e4000c10e7a0 */
.L_x_6786:
[----:B------:R-:W-:Y:S05]  /*aed0*/  BSYNC B0 ;  /* 0x0000000000007941 */ /* 0x000fea0003800000 */
.L_x_6785:
[----:B------:R-:W2:Y:S01]  /*aee0*/  LDS R65, [R65.X4+0x3600] ;  /* 0x0036000041417984 */ /* 0x000ea20000004800 */
[----:B------:R-:W-:Y:S01]  /*aef0*/  BSSY B0, `(.L_x_6787) ;  /* 0x0000005000007945 */ /* 0x000fe20003800000 */
[----:B-1-3--:R-:W-:Y:S02]  /*af00*/  IADD3 R7, R190, 0x5c0, RZ ;  /* 0x000005c0be077810 */ /* 0x00afe40007ffe0ff */
[----:B------:R-:W-:Y:S01]  /*af10*/  LEA.HI.SX32 R67, R67, R190, 0x1b ;  /* 0x000000be43437211 */ /* 0x000fe200078fdaff */
[----:B------:R-:W-:Y:S05]  /*af20*/  @!P2 BRA `(.L_x_6788) ;  /* 0x000000100000a947 */ /* 0x000fea0003800000 */
[----:B--2---:R1:W-:Y:S02]  /*af30*/  RED.E.ADD.F32.FTZ.RN.STRONG.GPU [R4.64+-0xb00], R65 ;  /* 0xfff500410400798e */ /* 0x0043e4000c10e7a0 */
.L_x_6788:
[----:B------:R-:W-:Y:S05]  /*af40*/  BSYNC B0 ;  /* 0x0000000000007941 */ /* 0x000fea0003800000 */
.L_x_6787:
[----:B------:R-:W3:Y:S01]  /*af50*/  LDS R67, [R67.X4+0x3700] ;  /* 0x0037000043437984 */ /* 0x000ee20000004800 */
[----:B------:R-:W-:Y:S01]  /*af60*/  BSSY B0, `(.L_x_6789) ;  /* 0x0000005000007945 */ /* 0x000fe20003800000 */
[----:B-12---:R-:W-:-:S02]  /*af70*/  IADD3 R65, R190, 0x600, RZ ;  /* 0x00000600be417810 */ /* 0x006fc40007ffe0ff */
[----:B------:R-:W-:Y:S01]  /*af80*/  LEA.HI.SX32 R7, R7, R190, 0x1b ;  /* 0x000000be07077211 */ /* 0x000fe200078fdaff */
[----:B------:R-:W-:Y:S05]  /*af90*/  @!P3 BRA `(.L_x_6790) ;  /* 0x000000100000b947 */ /* 0x000fea0003800000 */
[----:B---3--:R1:W-:Y:S02]  /*afa0*/  RED.E.ADD.F32.FTZ.RN.STRONG.GPU [R4.64+-0xa00], R67 ;  /* 0xfff600430400798e */ /* 0x0083e4000c10e7a0 */
.L_x_6790:
[----:B------:R-:W-:Y:S05]  /*afb0*/  BSYNC B0 ;  /* 0x0000000000007941 */ /* 0x000fea0003800000 */
.L_x_6789:
[----:B------:R-:W2:Y:S01]  /*afc0*/  LDS R7, [R7.X4+0x3800] ;  /* 0x0038000007077984 */ /* 0x000ea20000004800 */
[----:B------:R-:W-:Y:S01]  /*afd0*/  BSSY B0, `(.L_x_6791) ;  /* 0x0000004000007945 */ /* 0x000fe20003800000 */
[----:B------:R-:W-:Y:S01]  /*afe0*/  LEA.HI.SX32 R65, R65, R190, 0x1b ;  /* 0x000000be41417211 */ /* 0x000fe200078fdaff */
[----:B------:R-:W-:Y:S05]  /*aff0*/  @!P4 BRA `(.L_x_6792) ;  /* 0x000000100000c947 */ /* 0x000fea0003800000 */
[----:B--2---:R2:W-:Y:S02]  /*b000*/  RED.E.ADD.F32.FTZ.RN.STRONG.GPU [R4.64+-0x900], R7 ;  /* 0xfff700070400798e */ /* 0x0045e4000c10e7a0 */
.L_x_6792:
[----:B------:R-:W-:Y:S05]  /*b010*/  BSYNC B0 ;  /* 0x0000000000007941 */ /* 0x000fea0003800000 */
.L_x_6791:
[----:B------:R-:W4:Y:S01]  /*b020*/  LDS R65, [R65.X4+0x3900] ;  /* 0x0039000041417984 */ /* 0x000f220000004800 */
[----:B------:R-:W-:Y:S01]  /*b030*/  BSSY B0, `(.L_x_6793) ;  /* 0x0000005000007945 */ /* 0x000fe20003800000 */
[C---:B--2---:R-:W-:Y:S02]  /*b040*/  IADD3 R7, R190.reuse, 0x640, RZ ;  /* 0x00000640be077810 */ /* 0x044fe40007ffe0ff */
[----:B-1-3--:R-:W-:Y:S01]  /*b050*/  IADD3 R67, R190, 0x680, RZ ;  /* 0x00000680be437810 */ /* 0x00afe20007ffe0ff */
[----:B------:R-:W-:Y:S05]  /*b060*/  @!P5 BRA `(.L_x_6794) ;  /* 0x000000100000d947 */ /* 0x000fea0003800000 */
[----:B----4-:R1:W-:Y:S02]  /*b070*/  RED.E.ADD.F32.FTZ.RN.STRONG.GPU [R4.64+-0x800], R65 ;  /* 0xfff800410400798e */ /* 0x0103e4000c10e7a0 */
.L_x_6794:
[----:B------:R-:W-:Y:S05]  /*b080*/  BSYNC B0 ;  /* 0x0000000000007941 */ /* 0x000fea0003800000 */
.L_x_6793:
        /* <DEDUP_REMOVED lines=14> */
.L_x_6796:
[----:B------:R-:W-:Y:S05]  /*b170*/  BSYNC B0 ;  /* 0x0000000000007941 */ /* 0x000fea0003800000 */
.L_x_6795:
[----:B------:R-:W2:Y:S01]  /*b180*/  LDS R67, [R67.X4+0x3b00] ;  /* 0x003b000043437984 */ /* 0x000ea20000004800 */
[----:B------:R-:W-:Y:S01]  /*b190*/  BSSY B0, `(.L_x_6797) ;  /* 0x0000005000007945 */ /* 0x000fe20003800000 */
[----:B-1----:R-:W-:Y:S02]  /*b1a0*/  IADD3 R7, R190, 0x700, RZ ;  /* 0x00000700be077810 */ /* 0x002fe40007ffe0ff */
[----:B------:R-:W-:Y:S01]  /*b1b0*/  LEA.HI.SX32 R65, R65, R190, 0x1b ;  /* 0x000000be41417211 */ /* 0x000fe200078fdaff */
[----:B------:R-:W-:Y:S05]  /*b1c0*/  @!P0 BRA `(.L_x_6798) ;  /* 0x0000001000008947 */ /* 0x000fea0003800000 */
[----:B--2---:R1:W-:Y:S02]  /*b1d0*/  RED.E.ADD.F32.FTZ.RN.STRONG.GPU [R4.64+-0x600], R67 ;  /* 0xfffa00430400798e */ /* 0x0043e4000c10e7a0 */
.L_x_6798:
[----:B------:R-:W-:Y:S05]  /*b1e0*/  BSYNC B0 ;  /* 0x0000000000007941 */ /* 0x000fea0003800000 */
.L_x_6797:
[----:B------:R-:W3:Y:S01]  /*b1f0*/  LDS R65, [R65.X4+0x3c00] ;  /* 0x003c000041417984 */ /* 0x000ee20000004800 */
[----:B------:R-:W-:Y:S01]  /*b200*/  BSSY B0, `(.L_x_6799) ;  /* 0x0000005000007945 */ /* 0x000fe20003800000 */
[----:B------:R-:W-:-:S02]  /*b210*/  IADD3 R47, R190, 0x740, RZ ;  /* 0x00000740be2f7810 */ /* 0x000fc40007ffe0ff */
[----:B------:R-:W-:Y:S01]  /*b220*/  LEA.HI.SX32 R7, R7, R190, 0x1b ;  /* 0x000000be07077211 */ /* 0x000fe200078fdaff */
[----:B------:R-:W-:Y:S05]  /*b230*/  @!P1 BRA `(.L_x_6800) ;  /* 0x0000001000009947 */ /* 0x000fea0003800000 */
[----:B---3--:R3:W-:Y:S02]  /*b240*/  RED.E.ADD.F32.FTZ.RN.STRONG.GPU [R4.64+-0x500], R65 ;  /* 0xfffb00410400798e */ /* 0x0087e4000c10e7a0 */
.L_x_6800:
[----:B------:R-:W-:Y:S05]  /*b250*/  BSYNC B0 ;  /* 0x0000000000007941 */ /* 0x000fea0003800000 */
.L_x_6799:
[----:B------:R-:W4:Y:S01]  /*b260*/  LDS R7, [R7.X4+0x3d00] ;  /* 0x003d000007077984 */ /* 0x000f220000004800 */
[----:B------:R-:W-:Y:S01]  /*b270*/  BSSY B0, `(.L_x_6801) ;  /* 0x0000005000007945 */ /* 0x000fe20003800000 */
[----:B---3--:R-:W-:Y:S02]  /*b280*/  IADD3 R65, R190, 0x780, RZ ;  /* 0x00000780be417810 */ /* 0x008fe40007ffe0ff */
[----:B------:R-:W-:Y:S01]  /*b290*/  LEA.HI.SX32 R47, R47, R190, 0x1b ;  /* 0x000000be2f2f7211 */ /* 0x000fe200078fdaff */
[----:B------:R-:W-:Y:S05]  /*b2a0*/  @!P2 BRA `(.L_x_6802) ;  /* 0x000000100000a947 */ /* 0x000fea0003800000 */
[----:B----4-:R3:W-:Y:S02]  /*b2b0*/  RED.E.ADD.F32.FTZ.RN.STRONG.GPU [R4.64+-0x400], R7 ;  /* 0xfffc00070400798e */ /* 0x0107e4000c10e7a0 */
.L_x_6802:
[----:B------:R-:W-:Y:S05]  /*b2c0*/  BSYNC B0 ;  /* 0x0000000000007941 */ /* 0x000fea0003800000 */
.L_x_6801:
[----:B------:R-:W0:Y:S01]  /*b2d0*/  LDS R47, [R47.X4+0x3e00] ;  /* 0x003e00002f2f7984 */ /* 0x000e220000004800 */
[----:B------:R-:W-:Y:S01]  /*b2e0*/  BSSY B0, `(.L_x_6803) ;  /* 0x0000005000007945 */ /* 0x000fe20003800000 */
[----:B---34-:R-:W-:Y:S02]  /*b2f0*/  IADD3 R7, R190, 0x7c0, RZ ;  /* 0x000007c0be077810 */ /* 0x018fe40007ffe0ff */
[----:B------:R-:W-:Y:S01]  /*b300*/  LEA.HI.SX32 R65, R65, R190, 0x1b ;  /* 0x000000be41417211 */ /* 0x000fe200078fdaff */
[----:B------:R-:W-:Y:S05]  /*b310*/  @!P3 BRA `(.L_x_6804) ;  /* 0x000000100000b947 */ /* 0x000fea0003800000 */
[----:B0-----:R0:W-:Y:S02]  /*b320*/  RED.E.ADD.F32.FTZ.RN.STRONG.GPU [R4.64+-0x300], R47 ;  /* 0xfffd002f0400798e */ /* 0x0011e4000c10e7a0 */
.L_x_6804:
[----:B------:R-:W-:Y:S05]  /*b330*/  BSYNC B0 ;  /* 0x0000000000007941 */ /* 0x000fea0003800000 */
.L_x_6803:
[----:B------:R-:W3:Y:S01]  /*b340*/  LDS R65, [R65.X4+0x3f00] ;  /* 0x003f000041417984 */ /* 0x000ee20000004800 */
[----:B------:R-:W-:Y:S01]  /*b350*/  BSSY B0, `(.L_x_6805) ;  /* 0x0000004000007945 */ /* 0x000fe20003800000 */
[----:B------:R-:W-:Y:S01]  /*b360*/  LEA.HI.SX32 R7, R7, R190, 0x1b ;  /* 0x000000be07077211 */ /* 0x000fe200078fdaff */
[----:B------:R-:W-:Y:S05]  /*b370*/  @!P4 BRA `(.L_x_6806) ;  /* 0x000000100000c947 */ /* 0x000fea0003800000 */
[----:B---3--:R3:W-:Y:S02]  /*b380*/  RED.E.ADD.F32.FTZ.RN.STRONG.GPU [R4.64+-0x200], R65 ;  /* 0xfffe00410400798e */ /* 0x0087e4000c10e7a0 */
.L_x_6806:
[----:B------:R-:W-:Y:S05]  /*b390*/  BSYNC B0 ;  /* 0x0000000000007941 */ /* 0x000fea0003800000 */
.L_x_6805:
[----:B------:R-:W4:Y:S01]  /*b3a0*/  LDS R7, [R7.X4+0x4000] ;  /* 0x0040000007077984 */ /* 0x000f220000004800 */
[----:B------:R-:W-:Y:S01]  /*b3b0*/  BSSY B0, `(.L_x_6807) ;  /* 0x0000003000007945 */ /* 0x000fe20003800000 */
[----:B------:R-:W-:Y:S05]  /*b3c0*/  @!P5 BRA `(.L_x_6808) ;  /* 0x000000100000d947 */ /* 0x000fea0003800000 */
[----:B----4-:R4:W-:Y:S02]  /*b3d0*/  RED.E.ADD.F32.FTZ.RN.STRONG.GPU [R4.64+-0x100], R7 ;  /* 0xffff00070400798e */ /* 0x0109e4000c10e7a0 */
.L_x_6808:
[----:B------:R-:W-:Y:S05]  /*b3e0*/  BSYNC B0 ;  /* 0x0000000000007941 */ /* 0x000fea0003800000 */
.L_x_6807:
[----:B------:R-:W5:Y:S01]  /*b3f0*/  SHFL.DOWN PT, R66, R64, 0x1, 0x1f ;  /* 0x08201f0040427f89 */ /* 0x000f6200000e0000 */
[----:B------:R-:W-:Y:S01]  /*b400*/  ISETP.GT.AND P0, PT, R249, 0x1e, PT ;  /* 0x0000001ef900780c */ /* 0x000fe20003f04270 */
[----:B------:R-:W-:Y:S01]  /*b410*/  FMUL.FTZ R34, R237, R34 ;  /* 0x00000022ed227220 */ /* 0x000fe20000410000 */
[----:B01-34-:R-:W-:Y:S01]  /*b420*/  MOV R5, R64 ;  /* 0x0000004000057202 */ /* 0x01bfe20000000f00 */
[----:B------:R-:W0:Y:S01]  /*b430*/  SHFL.DOWN PT, R65, R9, 0x1, 0x1f ;  /* 0x08201f0009417f89 */ /* 0x000e2200000e0000 */
[----:B------:R-:W-:Y:S01]  /*b440*/  MOV R6, R9 ;  /* 0x0000000900067202 */ /* 0x000fe20000000f00 */
[----:B------:R-:W-:Y:S01]  /*b450*/  FFMA.FTZ R33, R33, R230, R34 ;  /* 0x000000e621217223 */ /* 0x000fe20000010022 */
        /* <DEDUP_REMOVED lines=13> */
[----:B------:R-:W-:Y:S02]  /*b530*/  FFMA.FTZ R46, R48, R221, R46 ;  /* 0x000000dd302e7223 */ /* 0x000fe4000001002e */
[----:B-----5:R-:W-:Y:S02]  /*b540*/  @!P0 FADD.FTZ R5, R5, R66 ;  /* 0x0000004205058221 */ /* 0x020fe40000010000 */
[----:B------:R-:W-:Y:S02]  /*b550*/  FFMA.FTZ R43, R122, R3, R43 ;  /* 0x000000037a2b7223 */ /* 0x000fe4000001002b */
[----:B0-----:R-:W-:Y:S01]  /*b560*/  @!P0 FADD.FTZ R6, R6, R65 ;  /* 0x0000004106068221 */ /* 0x001fe20000010000 */
[----:B------:R-:W0:Y:S01]  /*b570*/  SHFL.DOWN PT, R64, R5, 0x2, 0x1f ;  /* 0x08401f0005407f89 */ /* 0x000e2200000e0000 */
[----:B------:R-:W-:-:S02]  /*b580*/  FFMA.FTZ R46, R121, R8, R46 ;  /* 0x00000008792e7223 */ /* 0x000fc4000001002e */
        /* <DEDUP_REMOVED lines=57> */
[----:B---3--:R-:W-:Y:S02]  /*b920*/  @!P0 FADD.FTZ R7, R7, R34 ;  /* 0x0000002207078221 */ /* 0x008fe40000010000 */
[----:B------:R-:W-:Y:S02]  /*b930*/  FFMA.FTZ R53, R126, R14, R53 ;  /* 0x0000000e7e357223 */ /* 0x000fe40000010035 */
[----:B----4-:R-:W-:Y:S01]  /*b940*/  @!P0 FADD.FTZ R4, R4, R9 ;  /* 0x0000000904048221 */ /* 0x010fe20000010000 */
[----:B------:R-:W1:Y:S01]  /*b950*/  SHFL.DOWN PT, R8, R7, 0x10, 0x1f ;  /* 0x0a001f0007087f89 */ /* 0x000e6200000e0000 */
        /* <DEDUP_REMOVED lines=65> */
.L_x_6810:
[----:B0-----:R-:W-:Y:S05]  /*bd70*/  BSYNC B0 ;  /* 0x0000000000007941 */ /* 0x001fea0003800000 */
.L_x_6809:
        /* <DEDUP_REMOVED lines=8> */
.L_x_6710:
[----:B0-----:R-:W-:Y:S01]  /*be00*/  BAR.SYNC.DEFER_BLOCKING 0x0 ;  /* 0x0000000000007b1d */ /* 0x001fe20000010000 */
        /* <DEDUP_REMOVED lines=153> */
[----:B--2---:R-:W-:Y:S02]  /*c7a0*/  @!P6 FADD.FTZ R7, R7, 1 ;  /* 0x3f8000000707e421 */ /* 0x004fe40000010000 */
[----:B-1----:R-:W-:-:S03]  /*c7b0*/  @!P3 FADD.FTZ R6, R6, 1 ;  /* 0x3f8000000606b421 */ /* 0x002fc60000010000 */
[----:B------:R-:W1:Y:S01]  /*c7c0*/  @!P0 MUFU.RCP R9, R0 ;  /* 0x0000000000098308 */ /* 0x000e620000001000 */
[----:B0-----:R-:W-:Y:S01]  /*c7d0*/  @!P2 FADD.FTZ R5, R3, 1 ;  /* 0x3f8000000305a421 */ /* 0x001fe20000010000 */
[----:B------:R-:W-:Y:S01]  /*c7e0*/  MOV R3, UR28 ;  /* 0x0000001c00037c02 */ /* 0x000fe20008000f00 */
[----:B------:R-:W-:-:S04]  /*c7f0*/  UIMAD UR28, UR35, UR30, URZ ;  /* 0x0000001e231c72a4 */ /* 0x000fc8000f8e023f */
        /* <DEDUP_REMOVED lines=8> */
[----:B------:R-:W2:Y:S01]  /*c880*/  @!P1 MUFU.RCP R4, R4 ;  /* 0x0000000400049308 */ /* 0x000ea20000001000 */
[----:B-1----:R-:W-:Y:S01]  /*c890*/  @!P0 FMUL.FTZ R84, R84, R9 ;  /* 0x0000000954548220 */ /* 0x002fe20000410000 */
        /* <DEDUP_REMOVED lines=12> */
[----:B--2---:R-:W-:Y:S02]  /*c960*/  @!P1 FMUL.FTZ R85, R85, R4 ;  /* 0x0000000455559220 */ /* 0x004fe40000410000 */
[----:B------:R-:W0:Y:S01]  /*c970*/  @!P3 MUFU.RCP R6, R6 ;  /* 0x000000060006b308 */ /* 0x000e220000001000 */
[----:B------:R-:W-:Y:S02]  /*c980*/  ULEA.HI.X UR8, UR8, UR31, UR28, 0x2, UP0 ;  /* 0x0000001f08087291 */ /* 0x000fe400080f141c */
[----:B------:R-:W-:-:S03]  /*c990*/  UISETP.GT.AND UP0, UPT, UR21, 0x1, UPT ;  /* 0x000000011500788c */ /* 0x000fc6000bf04270 */
[----:B------:R-:W-:Y:S01]  /*c9a0*/  UMOV UR21, UR7 ;  /* 0x0000000700157c82 */ /* 0x000fe20008000000 */
[----:B---3--:R-:W-:Y:S01]  /*c9b0*/  @!P2 FMUL.FTZ R86, R86, R5 ;  /* 0x000000055656a220 */ /* 0x008fe20000410000 */
[----:B------:R-:W2:Y:S01]  /*c9c0*/  @!P6 MUFU.RCP R0, R7 ;  /* 0x000000070000e308 */ /* 0x000ea20000001000 */
[----:B-1----:R-:W-:Y:S01]  /*c9d0*/  FADD.FTZ R3, R252, R85 ;  /* 0x00000055fc037221 */ /* 0x002fe20000010000 */
[----:B------:R-:W-:Y:S02]  /*c9e0*/  MOV R2, UR9 ;  /* 0x0000000900027c02 */ /* 0x000fe40008000f00 */
[----:B------:R-:W-:Y:S01]  /*c9f0*/  PLOP3.LUT P0, PT, PT, PT, UP0, 0x80, 0x0 ;  /* 0x000000000000781c */ /* 0x000fe20003f0f008 */
[----:B0-----:R-:W-:Y:S01]  /*ca00*/  @!P3 FMUL.FTZ R87, R87, R6 ;  /* 0x000000065757b220 */ /* 0x001fe20000410000 */
[----:B------:R-:W-:Y:S04]  /*ca10*/  STS.128 [R8.X16+0x10], R88 ;  /* 0x0000105808007388 */ /* 0x000fe8000000cc00 */
[----:B------:R0:W-:Y:S01]  /*ca20*/  STS.128 [R8.X16], R84 ;  /* 0x0000005408007388 */ /* 0x0001e2000000cc00 */
[----:B--2---:R-:W-:-:S03]  /*ca30*/  @!P6 FMUL.FTZ R99, R99, R0 ;  /* 0x000000006363e220 */ /* 0x004fc60000410000 */
[----:B------:R1:W-:Y:S04]  /*ca40*/  STS.128 [R8.X16+0x20], R92 ;  /* 0x0000205c08007388 */ /* 0x0003e8000000cc00 */
[----:B------:R-:W-:Y:S01]  /*ca50*/  STS.128 [R8.X16+0x30], R96 ;  /* 0x0000306008007388 */ /* 0x000fe2000000cc00 */
[----:B------:R-:W-:-:S06]  /*ca60*/  NOP ;  /* 0x0000000000007918 */ /* 0x000fcc0000000000 */
[----:B------:R-:W2:Y:S01]  /*ca70*/  LDS.128 R4, [R247.X16] ;  /* 0x00000000f7047984 */ /* 0x000ea2000000cc00 */
[----:B0-----:R-:W-:Y:S01]  /*ca80*/  FADD.FTZ R86, R3, R86 ;  /* 0x0000005603567221 */ /* 0x001fe20000010000 */
[----:B------:R-:W-:Y:S01]  /*ca90*/  MOV R3, UR8 ;  /* 0x0000000800037c02 */ /* 0x000fe20008000f00 */
[----:B------:R-:W-:Y:S01]  /*caa0*/  UIADD3 UR8, UP1, UR18, -0x1000, URZ ;  /* 0xfffff00012087890 */ /* 0x000fe2000ff3e03f */
[----:B------:R-:W0:Y:S01]  /*cab0*/  LDS.128 R12, [R247.X16+0x200] ;  /* 0x00020000f70c7984 */ /* 0x000e22000000cc00 */
[----:B------:R-:W-:Y:S02]  /*cac0*/  FADD.FTZ R87, R86, R87 ;  /* 0x0000005756577221 */ /* 0x000fe40000010000 */
[----:B------:R-:W-:Y:S01]  /*cad0*/  IMAD.WIDE R2, R33, 0x10, R2 ;  /* 0x0000001021027825 */ /* 0x000fe200078e0202 */
[----:B------:R-:W3:Y:S01]  /*cae0*/  LDS.128 R16, [R247.X16+0x400] ;  /* 0x00040000f7107984 */ /* 0x000ee2000000cc00 */
[----:B------:R-:W-:Y:S02]  /*caf0*/  UIADD3.X UR19, UR19, -0x1, URZ, UP1, !UPT ;  /* 0xffffffff13137890 */ /* 0x000fe40008ffe43f */
[----:B------:R-:W-:Y:S01]  /*cb00*/  FADD.FTZ R88, R87, R88 ;  /* 0x0000005857587221 */ /* 0x000fe20000010000 */
[----:B------:R-:W4:Y:S03]  /*cb10*/  LDS.128 R20, [R247.X16+0x600] ;  /* 0x00060000f7147984 */ /* 0x000f26000000cc00 */
[----:B------:R-:W-:-:S04]  /*cb20*/  FADD.FTZ R89, R88, R89 ;  /* 0x0000005958597221 */ /* 0x000fc80000010000 */
[----:B------:R-:W-:-:S04]  /*cb30*/  FADD.FTZ R90, R89, R90 ;  /* 0x0000005a595a7221 */ /* 0x000fc80000010000 */
[----:B------:R-:W-:-:S04]  /*cb40*/  FADD.FTZ R91, R90, R91 ;  /* 0x0000005b5a5b7221 */ /* 0x000fc80000010000 */
[----:B-1----:R-:W-:-:S04]  /*cb50*/  FADD.FTZ R92, R91, R92 ;  /* 0x0000005c5b5c7221 */ /* 0x002fc80000010000 */
[----:B------:R-:W-:-:S04]  /*cb60*/  FADD.FTZ R93, R92, R93 ;  /* 0x0000005d5c5d7221 */ /* 0x000fc80000010000 */
[----:B------:R-:W-:-:S04]  /*cb70*/  FADD.FTZ R94, R93, R94 ;  /* 0x0000005e5d5e7221 */ /* 0x000fc80000010000 */
[----:B------:R-:W-:Y:S01]  /*cb80*/  FADD.FTZ R95, R94, R95 ;  /* 0x0000005f5e5f7221 */ /* 0x000fe20000010000 */
[----:B--2---:R1:W-:Y:S03]  /*cb90*/  STG.E.128 [R2.64], R4 ;  /* 0x0000000402007986 */ /* 0x0043e6000c101d20 */
[----:B------:R-:W-:Y:S01]  /*cba0*/  FADD.FTZ R96, R95, R96 ;  /* 0x000000605f607221 */ /* 0x000fe20000010000 */
[----:B0-----:R1:W-:Y:S03]  /*cbb0*/  STG.E.128 [R2.64+0x200], R12 ;  /* 0x0002000c02007986 */ /* 0x0013e6000c101d20 */
[----:B------:R-:W-:Y:S01]  /*cbc0*/  FADD.FTZ R97, R96, R97 ;  /* 0x0000006160617221 */ /* 0x000fe20000010000 */
[----:B---3--:R1:W-:Y:S03]  /*cbd0*/  STG.E.128 [R2.64+0x400], R16 ;  /* 0x0004001002007986 */ /* 0x0083e6000c101d20 */
[----:B------:R-:W-:Y:S01]  /*cbe0*/  FADD.FTZ R98, R97, R98 ;  /* 0x0000006261627221 */ /* 0x000fe20000010000 */
[----:B----4-:R1:W-:Y:S03]  /*cbf0*/  STG.E.128 [R2.64+0x600], R20 ;  /* 0x0006001402007986 */ /* 0x0103e6000c101d20 */
[----:B------:R-:W-:Y:S01]  /*cc00*/  FADD.FTZ R252, R98, R99 ;  /* 0x0000006362fc7221 */ /* 0x000fe20000010000 */
[----:B-1----:R-:W-:Y:S01]  /*cc10*/  @!P0 CALL.REL.NOINC `(.L_x_6677) ;  /* 0x0000001000008944 */ /* 0x002fe20003c00000 */
[----:B------:R-:W-:Y:S05]  /*cc20*/  BRA `(.L_x_6812) ;  /* 0xffff3e5000007947 */ /* 0x000fea000383ffff */
.L_x_6677:
        /* <DEDUP_REMOVED lines=32> */
.L_x_6814:
[----:B------:R-:W-:Y:S05]  /*ce30*/  BSYNC B0 ;  /* 0x0000000000007941 */ /* 0x000fea0003800000 */
.L_x_6813:
        /* <DEDUP_REMOVED lines=30> */
.L_x_6816:
[----:B------:R-:W3:Y:S02]  /*d020*/  S2R R11, SR_TID.X ;  /* 0x00000000000b7919 */ /* 0x000ee40000002100 */
.L_x_6817:
[----:B------:R-:W-:Y:S05]  /*d030*/  BSYNC B0 ;  /* 0x0000000000007941 */ /* 0x000fea0003800000 */
.L_x_6815:
        /* <DEDUP_REMOVED lines=12> */
.L_x_6818:
        /* <DEDUP_REMOVED lines=32> */
.L_x_6715:
[----:B------:R-:W-:Y:S01]  /*d300*/  HFMA2.MMA R141, -RZ, RZ, 0, 5.9604644775390625e-08 ;  /* 0x00000001ff8d7435 */ /* 0x000fe200000001ff */
[----:B------:R-:W-:-:S02]  /*d310*/  MOV R204, R138 ;  /* 0x0000008a00cc7202 */ /* 0x000fc40000000f00 */
[----:B------:R-:W-:Y:S02]  /*d320*/  MOV R202, RZ ;  /* 0x000000ff00ca7202 */ /* 0x000fe40000000f00 */
[----:B------:R-:W-:Y:S02]  /*d330*/  MOV R139, 0xffffffff ;  /* 0xffffffff008b7802 */ /* 0x000fe40000000f00 */
[----:B------:R-:W-:Y:S02]  /*d340*/  MOV R136, 0xd360 ;  /* 0x0000d36000887802 */ /* 0x000fe40000000f00 */
[----:B------:R-:W-:Y:S05]  /*d350*/  CALL.REL.NOINC `($__internal_164_$__cuda_sm70_shflsync_up) ;  /* 0x00001dd000007944 */ /* 0x000fea0003c00000 */
[----:B-1----:R-:W-:Y:S01]  /*d360*/  MOV R203, R139 ;  /* 0x0000008b00cb7202 */ /* 0x002fe20000000f00 */
[----:B0-----:R-:W-:Y:S05]  /*d370*/  BRA `(.L_x_6819) ;  /* 0xffff85f000007947 */ /* 0x001fea000383ffff */
.L_x_6716:
[----:B------:R-:W-:Y:S01]  /*d380*/  HFMA2.MMA R141, -RZ, RZ, 0, 5.9604644775390625e-08 ;  /* 0x00000001ff8d7435 */ /* 0x000fe200000001ff */
[----:B------:R-:W-:Y:S02]  /*d390*/  MOV R204, R140 ;  /* 0x0000008c00cc7202 */ /* 0x000fe40000000f00 */
[----:B------:R-:W-:Y:S02]  /*d3a0*/  MOV R202, RZ ;  /* 0x000000ff00ca7202 */ /* 0x000fe40000000f00 */
[----:B------:R-:W-:-:S02]  /*d3b0*/  MOV R139, 0xffffffff ;  /* 0xffffffff008b7802 */ /* 0x000fc40000000f00 */
[----:B------:R-:W-:Y:S02]  /*d3c0*/  MOV R136, 0xd3e0 ;  /* 0x0000d3e000887802 */ /* 0x000fe40000000f00 */
[----:B01----:R-:W-:Y:S05]  /*d3d0*/  CALL.REL.NOINC `($__internal_164_$__cuda_sm70_shflsync_up) ;  /* 0x00001d5000007944 */ /* 0x003fea0003c00000 */
[----:B0-----:R-:W-:Y:S01]  /*d3e0*/  HFMA2.MMA R141, -RZ, RZ, 0, 5.9604644775390625e-08 ;  /* 0x00000001ff8d7435 */ /* 0x001fe200000001ff */
[----:B-1----:R-:W-:Y:S02]  /*d3f0*/  MOV R205, R139 ;  /* 0x0000008b00cd7202 */ /* 0x002fe40000000f00 */
[----:B------:R-:W-:Y:S02]  /*d400*/  MOV R204, R142 ;  /* 0x0000008e00cc7202 */ /* 0x000fe40000000f00 */
[----:B------:R-:W-:Y:S02]  /*d410*/  MOV R202, RZ ;  /* 0x000000ff00ca7202 */ /* 0x000fe40000000f00 */
[----:B------:R-:W-:Y:S02]  /*d420*/  MOV R139, 0xffffffff ;  /* 0xffffffff008b7802 */ /* 0x000fe40000000f00 */
[----:B------:R-:W-:Y:S02]  /*d430*/  MOV R136, 0xd450 ;  /* 0x0000d45000887802 */ /* 0x000fe40000000f00 */
[----:B------:R-:W-:Y:S05]  /*d440*/  CALL.REL.NOINC `($__internal_164_$__cuda_sm70_shflsync_up) ;  /* 0x00001ce000007944 */ /* 0x000fea0003c00000 */
[----:B0-----:R-:W-:Y:S01]  /*d450*/  HFMA2.MMA R141, -RZ, RZ, 0, 5.9604644775390625e-08 ;  /* 0x00000001ff8d7435 */ /* 0x001fe200000001ff */
[----:B-1----:R-:W-:-:S02]  /*d460*/  MOV R207, R139 ;  /* 0x0000008b00cf7202 */ /* 0x002fc40000000f00 */
[----:B------:R-:W-:Y:S02]  /*d470*/  MOV R204, R143 ;  /* 0x0000008f00cc7202 */ /* 0x000fe40000000f00 */
[----:B------:R-:W-:Y:S02]  /*d480*/  MOV R202, RZ ;  /* 0x000000ff00ca7202 */ /* 0x000fe40000000f00 */
[----:B------:R-:W-:Y:S02]  /*d490*/  MOV R139, 0xffffffff ;  /* 0xffffffff008b7802 */ /* 0x000fe40000000f00 */
[----:B------:R-:W-:Y:S02]  /*d4a0*/  MOV R136, 0xd4c0 ;  /* 0x0000d4c000887802 */ /* 0x000fe40000000f00 */
[----:B------:R-:W-:Y:S05]  /*d4b0*/  CALL.REL.NOINC `($__internal_164_$__cuda_sm70_shflsync_up) ;  /* 0x00001c7000007944 */ /* 0x000fea0003c00000 */
        /* <DEDUP_REMOVED lines=20> */
[----:B------:R-:W-:Y:S05]  /*d600*/  CALL.REL.NOINC `($__internal_164_$__cuda_sm70_shflsync_up) ;  /* 0x00001b2000007944 */ /* 0x000fea0003c00000 */
[----:B0-----:R-:W-:Y:S01]  /*d610*/  HFMA2.MMA R141, -RZ, RZ, 0, 1.1920928955078125e-07 ;  /* 0x00000002ff8d7435 */ /* 0x001fe200000001ff */
[----:B-1----:R-:W-:Y:S02]  /*d620*/  MOV R138, R139 ;  /* 0x0000008b008a7202 */ /* 0x002fe40000000f00 */
[----:B------:R-:W-:Y:S02]  /*d630*/  MOV R204, R207 ;  /* 0x000000cf00cc7202 */ /* 0x000fe40000000f00 */
[----:B------:R-:W-:Y:S02]  /*d640*/  MOV R202, RZ ;  /* 0x000000ff00ca7202 */ /* 0x000fe40000000f00 */
[----:B------:R-:W-:-:S02]  /*d650*/  MOV R139, 0xffffffff ;  /* 0xffffffff008b7802 */ /* 0x000fc40000000f00 */
[----:B------:R-:W-:Y:S02]  /*d660*/  MOV R136, 0xd680 ;  /* 0x0000d68000887802 */ /* 0x000fe40000000f00 */
[----:B------:R-:W-:Y:S05]  /*d670*/  CALL.REL.NOINC `($__internal_164_$__cuda_sm70_shflsync_up) ;  /* 0x00001ab000007944 */ /* 0x000fea0003c00000 */
[----:B0-----:R-:W-:Y:S01]  /*d680*/  HFMA2.MMA R141, -RZ, RZ, 0, 1.1920928955078125e-07 ;  /* 0x00000002ff8d7435 */ /* 0x001fe200000001ff */
[----:B-1----:R-:W-:Y:S02]  /*d690*/  MOV R140, R139 ;  /* 0x0000008b008c7202 */ /* 0x002fe40000000f00 */
[----:B------:R-:W-:Y:S02]  /*d6a0*/  MOV R204, R205 ;  /* 0x000000cd00cc7202 */ /* 0x000fe40000000f00 */
[----:B------:R-:W-:Y:S02]  /*d6b0*/  MOV R202, RZ ;  /* 0x000000ff00ca7202 */ /* 0x000fe40000000f00 */
[----:B------:R-:W-:Y:S02]  /*d6c0*/  MOV R139, 0xffffffff ;  /* 0xffffffff008b7802 */ /* 0x000fe40000000f00 */
[----:B------:R-:W-:Y:S02]  /*d6d0*/  MOV R136, 0xd6f0 ;  /* 0x0000d6f000887802 */ /* 0x000fe40000000f00 */
[----:B------:R-:W-:Y:S05]  /*d6e0*/  CALL.REL.NOINC `($__internal_164_$__cuda_sm70_shflsync_up) ;  /* 0x00001a4000007944 */ /* 0x000fea0003c00000 */
[----:B0-----:R-:W-:Y:S01]  /*d6f0*/  HFMA2.MMA R141, -RZ, RZ, 0, 1.1920928955078125e-07 ;  /* 0x00000002ff8d7435 */ /* 0x001fe200000001ff */
[----:B-1----:R-:W-:-:S02]  /*d700*/  MOV R142, R139 ;  /* 0x0000008b008e7202 */ /* 0x002fc40000000f00 */
[----:B------:R-:W-:Y:S02]  /*d710*/  MOV R204, R143 ;  /* 0x0000008f00cc7202 */ /* 0x000fe40000000f00 */
[----:B------:R-:W-:Y:S02]  /*d720*/  MOV R202, RZ ;  /* 0x000000ff00ca7202 */ /* 0x000fe40000000f00 */
[----:B------:R-:W-:Y:S02]  /*d730*/  MOV R139, 0xffffffff ;  /* 0xffffffff008b7802 */ /* 0x000fe40000000f00 */
[----:B------:R-:W-:Y:S02]  /*d740*/  MOV R136, 0xd760 ;  /* 0x0000d76000887802 */ /* 0x000fe40000000f00 */
[----:B------:R-:W-:Y:S05]  /*d750*/  CALL.REL.NOINC `($__internal_164_$__cuda_sm70_shflsync_up) ;  /* 0x000019d000007944 */ /* 0x000fea0003c00000 */
        /* <DEDUP_REMOVED lines=17> */
[----:B------:R-:W-:Y:S05]  /*d870*/  CALL.REL.NOINC `($__internal_164_$__cuda_sm70_shflsync_up) ;  /* 0x000018b000007944 */ /* 0x000fea0003c00000 */
[----:B0-----:R-:W-:Y:S01]  /*d880*/  HFMA2.MMA R141, -RZ, RZ, 0, 2.384185791015625e-07 ;  /* 0x00000004ff8d7435 */ /* 0x001fe200000001ff */
[----:B-1----:R-:W-:Y:S02]  /*d890*/  MOV R138, R139 ;  /* 0x0000008b008a7202 */ /* 0x002fe40000000f00 */
[----:B------:R-:W-:Y:S02]  /*d8a0*/  MOV R204, R207 ;  /* 0x000000cf00cc7202 */ /* 0x000fe40000000f00 */
[----:B------:R-:W-:Y:S02]  /*d8b0*/  MOV R202, RZ ;  /* 0x000000ff00ca7202 */ /* 0x000fe40000000f00 */
[----:B------:R-:W-:Y:S02]  /*d8c0*/  MOV R139, 0xffffffff ;  /* 0xffffffff008b7802 */ /* 0x000fe40000000f00 */
[----:B------:R-:W-:Y:S02]  /*d8d0*/  MOV R136, 0xd8f0 ;  /* 0x0000d8f000887802 */ /* 0x000fe40000000f00 */
[----:B------:R-:W-:Y:S05]  /*d8e0*/  CALL.REL.NOINC `($__internal_164_$__cuda_sm70_shflsync_up) ;  /* 0x0000184000007944 */ /* 0x000fea0003c00000 */
[----:B0-----:R-:W-:Y:S01]  /*d8f0*/  HFMA2.MMA R141, -RZ, RZ, 0, 2.384185791015625e-07 ;  /* 0x00000004ff8d7435 */ /* 0x001fe200000001ff */
[----:B-1----:R-:W-:-:S02]  /*d900*/  MOV R140, R139 ;  /* 0x0000008b008c7202 */ /* 0x002fc40000000f00 */
[----:B------:R-:W-:Y:S02]  /*d910*/  MOV R204, R205 ;  /* 0x000000cd00cc7202 */ /* 0x000fe40000000f00 */
[----:B------:R-:W-:Y:S02]  /*d920*/  MOV R202, RZ ;  /* 0x000000ff00ca7202 */ /* 0x000fe40000000f00 */
[----:B------:R-:W-:Y:S02]  /*d930*/  MOV R139, 0xffffffff ;  /* 0xffffffff008b7802 */ /* 0x000fe40000000f00 */
[----:B------:R-:W-:Y:S02]  /*d940*/  MOV R136, 0xd960 ;  /* 0x0000d96000887802 */ /* 0x000fe40000000f00 */
[----:B------:R-:W-:Y:S05]  /*d950*/  CALL.REL.NOINC `($__internal_164_$__cuda_sm70_shflsync_up) ;  /* 0x000017d000007944 */ /* 0x000fea0003c00000 */
[----:B0-----:R-:W-:Y:S01]  /*d960*/  HFMA2.MMA R141, -RZ, RZ, 0, 2.384185791015625e-07 ;  /* 0x00000004ff8d7435 */ /* 0x001fe200000001ff */
[----:B-1----:R-:W-:Y:S02]  /*d970*/  MOV R142, R139 ;  /* 0x0000008b008e7202 */ /* 0x002fe40000000f00 */
[----:B------:R-:W-:Y:S02]  /*d980*/  MOV R204, R143 ;  /* 0x0000008f00cc7202 */ /* 0x000fe40000000f00 */
[----:B------:R-:W-:-:S02]  /*d990*/  MOV R202, RZ ;  /* 0x000000ff00ca7202 */ /* 0x000fc40000000f00 */
[----:B------:R-:W-:Y:S02]  /*d9a0*/  MOV R139, 0xffffffff ;  /* 0xffffffff008b7802 */ /* 0x000fe40000000f00 */
[----:B------:R-:W-:Y:S02]  /*d9b0*/  MOV R136, 0xd9d0 ;  /* 0x0000d9d000887802 */ /* 0x000fe40000000f00 */
[----:B------:R-:W-:Y:S05]  /*d9c0*/  CALL.REL.NOINC `($__internal_164_$__cuda_sm70_shflsync_up) ;  /* 0x0000176000007944 */ /* 0x000fea0003c00000 */
        /* <DEDUP_REMOVED lines=17> */
[----:B------:R-:W-:Y:S05]  /*dae0*/  CALL.REL.NOINC `($__internal_164_$__cuda_sm70_shflsync_up) ;  /* 0x0000164000007944 */ /* 0x000fea0003c00000 */
[----:B0-----:R-:W-:Y:S01]  /*daf0*/  HFMA2.MMA R141, -RZ, RZ, 0, 4.76837158203125e-07 ;  /* 0x00000008ff8d7435 */ /* 0x001fe200000001ff */
[----:B-1----:R-:W-:-:S02]  /*db00*/  MOV R138, R139 ;  /* 0x0000008b008a7202 */ /* 0x002fc40000000f00 */
[----:B------:R-:W-:Y:S02]  /*db10*/  MOV R204, R207 ;  /* 0x000000cf00cc7202 */ /* 0x000fe40000000f00 */
[----:B------:R-:W-:Y:S02]  /*db20*/  MOV R202, RZ ;  /* 0x000000ff00ca7202 */ /* 0x000fe40000000f00 */
[----:B------:R-:W-:Y:S02]  /*db30*/  MOV R139, 0xffffffff ;  /* 0xffffffff008b7802 */ /* 0x000fe40000000f00 */
[----:B------:R-:W-:Y:S02]  /*db40*/  MOV R136, 0xdb60 ;  /* 0x0000db6000887802 */ /* 0x000fe40000000f00 */
[----:B------:R-:W-:Y:S05]  /*db50*/  CALL.REL.NOINC `($__internal_164_$__cuda_sm70_shflsync_up) ;  /* 0x000015d000007944 */ /* 0x000fea0003c00000 */
[----:B0-----:R-:W-:Y:S01]  /*db60*/  HFMA2.MMA R141, -RZ, RZ, 0, 4.76837158203125e-07 ;  /* 0x00000008ff8d7435 */ /* 0x001fe200000001ff */
[----:B-1----:R-:W-:Y:S02]  /*db70*/  MOV R140, R139 ;  /* 0x0000008b008c7202 */ /* 0x002fe40000000f00 */
[----:B------:R-:W-:Y:S02]  /*db80*/  MOV R204, R205 ;  /* 0x000000cd00cc7202 */ /* 0x000fe40000000f00 */
[----:B------:R-:W-:-:S02]  /*db90*/  MOV R202, RZ ;  /* 0x000000ff00ca7202 */ /* 0x000fc40000000f00 */
[----:B------:R-:W-:Y:S02]  /*dba0*/  MOV R139, 0xffffffff ;  /* 0xffffffff008b7802 */ /* 0x000fe40000000f00 */
[----:B------:R-:W-:Y:S02]  /*dbb0*/  MOV R136, 0xdbd0 ;  /* 0x0000dbd000887802 */ /* 0x000fe40000000f00 */
[----:B------:R-:W-:Y:S05]  /*dbc0*/  CALL.REL.NOINC `($__internal_164_$__cuda_sm70_shflsync_up) ;  /* 0x0000156000007944 */ /* 0x000fea0003c00000 */
[----:B0-----:R-:W-:Y:S01]  /*dbd0*/  HFMA2.MMA R141, -RZ, RZ, 0, 4.76837158203125e-07 ;  /* 0x00000008ff8d7435 */ /* 0x001fe200000001ff */
[----:B-1----:R-:W-:Y:S02]  /*dbe0*/  MOV R142, R139 ;  /* 0x0000008b008e7202 */ /* 0x002fe40000000f00 */
[----:B------:R-:W-:Y:S02]  /*dbf0*/  MOV R204, R143 ;  /* 0x0000008f00cc7202 */ /* 0x000fe40000000f00 */
[----:B------:R-:W-:Y:S02]  /*dc00*/  MOV R202, RZ ;  /* 0x000000ff00ca7202 */ /* 0x000fe40000000f00 */
[----:B------:R-:W-:Y:S02]  /*dc10*/  MOV R139, 0xffffffff ;  /* 0xffffffff008b7802 */ /* 0x000fe40000000f00 */
[----:B------:R-:W-:-:S02]  /*dc20*/  MOV R136, 0xdc40 ;  /* 0x0000dc4000887802 */ /* 0x000fc40000000f00 */
[----:B------:R-:W-:Y:S05]  /*dc30*/  CALL.REL.NOINC `($__internal_164_$__cuda_sm70_shflsync_up) ;  /* 0x000014f000007944 */ /* 0x000fea0003c00000 */
        /* <DEDUP_REMOVED lines=21> */
[----:B------:R-:W-:Y:S05]  /*dd90*/  CALL.REL.NOINC `($__internal_164_$__cuda_sm70_shflsync_up) ;  /* 0x0000139000007944 */ /* 0x000fea0003c00000 */
[----:B0-----:R-:W-:Y:S01]  /*dda0*/  HFMA2.MMA R141, -RZ, RZ, 0, 9.5367431640625e-07 ;  /* 0x00000010ff8d7435 */ /* 0x001fe200000001ff */
[----:B-1----:R-:W-:Y:S02]  /*ddb0*/  MOV R206, R139 ;  /* 0x0000008b00ce7202 */ /* 0x002fe40000000f00 */
[----:B------:R-:W-:-:S02]  /*ddc0*/  MOV R204, R207 ;  /* 0x000000cf00cc7202 */ /* 0x000fc40000000f00 */
[----:B------:R-:W-:Y:S02]  /*ddd0*/  MOV R202, RZ ;  /* 0x000000ff00ca7202 */ /* 0x000fe40000000f00 */
[----:B------:R-:W-:Y:S02]  /*dde0*/  MOV R139, 0xffffffff ;  /* 0xffffffff008b7802 */ /* 0x000fe40000000f00 */
[----:B------:R-:W-:Y:S02]  /*ddf0*/  MOV R136, 0xde10 ;  /* 0x0000de1000887802 */ /* 0x000fe40000000f00 */
[----:B------:R-:W-:Y:S05]  /*de00*/  CALL.REL.NOINC `($__internal_164_$__cuda_sm70_shflsync_up) ;  /* 0x0000132000007944 */ /* 0x000fea0003c00000 */
[----:B0-----:R-:W-:Y:S01]  /*de10*/  HFMA2.MMA R141, -RZ, RZ, 0, 9.5367431640625e-07 ;  /* 0x00000010ff8d7435 */ /* 0x001fe200000001ff */
[----:B-1----:R-:W-:Y:S02]  /*de20*/  MOV R208, R139 ;  /* 0x0000008b00d07202 */ /* 0x002fe40000000f00 */
[----:B------:R-:W-:Y:S02]  /*de30*/  MOV R204, R205 ;  /* 0x000000cd00cc7202 */ /* 0x000fe40000000f00 */
[----:B------:R-:W-:Y:S02]  /*de40*/  MOV R202, RZ ;  /* 0x000000ff00ca7202 */ /* 0x000fe40000000f00 */
[----:B------:R-:W-:-:S02]  /*de50*/  MOV R139, 0xffffffff ;  /* 0xffffffff008b7802 */ /* 0x000fc40000000f00 */
[----:B------:R-:W-:Y:S02]  /*de60*/  MOV R136, 0xde80 ;  /* 0x0000de8000887802 */ /* 0x000fe40000000f00 */
[----:B------:R-:W-:Y:S05]  /*de70*/  CALL.REL.NOINC `($__internal_164_$__cuda_sm70_shflsync_up) ;  /* 0x000012b000007944 */ /* 0x000fea0003c00000 */
[----:B0-----:R-:W-:Y:S01]  /*de80*/  HFMA2.MMA R141, -RZ, RZ, 0, 9.5367431640625e-07 ;  /* 0x00000010ff8d7435 */ /* 0x001fe200000001ff */
[----:B-1----:R-:W-:Y:S02]  /*de90*/  MOV R210, R139 ;  /* 0x0000008b00d27202 */ /* 0x002fe40000000f00 */
[----:B------:R-:W-:Y:S02]  /*dea0*/  MOV R204, R143 ;  /* 0x0000008f00cc7202 */ /* 0x000fe40000000f00 */
[----:B------:R-:W-:Y:S02]  /*deb0*/  MOV R202, RZ ;  /* 0x000000ff00ca7202 */ /* 0x000fe40000000f00 */
[----:B------:R-:W-:Y:S02]  /*dec0*/  MOV R139, 0xffffffff ;  /* 0xffffffff008b7802 */ /* 0x000fe40000000f00 */
[----:B------:R-:W-:Y:S02]  /*ded0*/  MOV R136, 0xdef0 ;  /* 0x0000def000887802 */ /* 0x000fe40000000f00 */
[----:B------:R-:W-:Y:S05]  /*dee0*/  CALL.REL.NOINC `($__internal_164_$__cuda_sm70_shflsync_up) ;  /* 0x0000124000007944 */ /* 0x000fea0003c00000 */
[----:B01----:R-:W-:Y:S05]  /*def0*/  BRA `(.L_x_6820) ;  /* 0xffff7ec000007947 */ /* 0x003fea000383ffff */
.L_x_6721:
[----:B------:R-:W-:Y:S01]  /*df00*/  HFMA2.MMA R141, -RZ, RZ, 0, 5.9604644775390625e-08 ;  /* 0x00000001ff8d7435 */ /* 0x000fe200000001ff */
[----:B------:R-:W-:-:S02]  /*df10*/  MOV R202, RZ ;  /* 0x000000ff00ca7202 */ /* 0x000fc40000000f00 */
[----:B------:R-:W-:Y:S02]  /*df20*/  MOV R139, 0xffffffff ;  /* 0xffffffff008b7802 */ /* 0x000fe40000000f00 */
[----:B------:R-:W-:Y:S02]  /*df30*/  MOV R136, 0xdf50 ;  /* 0x0000df5000887802 */ /* 0x000fe40000000f00 */
[----:B01----:R-:W-:Y:S05]  /*df40*/  CALL.REL.NOINC `($__internal_164_$__cuda_sm70_shflsync_up) ;  /* 0x000011e000007944 */ /* 0x003fea0003c00000 */
[----:B0-----:R-:W-:Y:S01]  /*df50*/  HFMA2.MMA R141, -RZ, RZ, 0, 5.9604644775390625e-08 ;  /* 0x00000001ff8d7435 */ /* 0x001fe200000001ff */
[----:B-1----:R-:W-:Y:S02]  /*df60*/  MOV R138, R139 ;  /* 0x0000008b008a7202 */ /* 0x002fe40000000f00 */
[----:B------:R-:W-:Y:S02]  /*df70*/  MOV R204, R142 ;  /* 0x0000008e00cc7202 */ /* 0x000fe40000000f00 */
[----:B------:R-:W-:Y:S02]  /*df80*/  MOV R202, RZ ;  /* 0x000000ff00ca7202 */ /* 0x000fe40000000f00 */
[----:B------:R-:W-:Y:S02]  /*df90*/  MOV R139, 0xffffffff ;  /* 0xffffffff008b7802 */ /* 0x000fe40000000f00 */
[----:B------:R-:W-:-:S02]  /*dfa0*/  MOV R136, 0xdfc0 ;  /* 0x0000dfc000887802 */ /* 0x000fc40000000f00 */
        /* <DEDUP_REMOVED lines=8> */
[----:B0-----:R-:W-:Y:S01]  /*e030*/  HFMA2.MMA R141, -RZ, RZ, 0, 5.9604644775390625e-08 ;  /* 0x00000001ff8d7435 */ /* 0x001fe200000001ff */
[----:B-1----:R-:W-:Y:S02]  /*e040*/  MOV R143, R139 ;  /* 0x0000008b008f7202 */ /* 0x002fe40000000f00 */
[----:B------:R-:W-:Y:S02]  /*e050*/  MOV R204, R140 ;  /* 0x0000008c00cc7202 */ /* 0x000fe40000000f00 */
[----:B------:R-:W-:-:S02]  /*e060*/  MOV R202, RZ ;  /* 0x000000ff00ca7202 */ /* 0x000fc40000000f00 */
[----:B------:R-:W-:Y:S02]  /*e070*/  MOV R139, 0xffffffff ;  /* 0xffffffff008b7802 */ /* 0x000fe40000000f00 */
[----:B------:R-:W-:Y:S02]  /*e080*/  MOV R136, 0xe0a0 ;  /* 0x0000e0a000887802 */ /* 0x000fe40000000f00 */
[----:B------:R-:W-:Y:S05]  /*e090*/  CALL.REL.NOINC `($__internal_164_$__cuda_sm70_shflsync_up) ;  /* 0x0000109000007944 */ /* 0x000fea0003c00000 */
[----:B0-----:R-:W-:Y:S01]  /*e0a0*/  MOV R141, R138 ;  /* 0x0000008a008d7202 */ /* 0x001fe20000000f00 */
[----:B------:R-:W-:Y:S01]  /*e0b0*/  HFMA2.MMA R138, -RZ, RZ, 0, 0 ;  /* 0x00000000ff8a7435 */ /* 0x000fe200000001ff */
[----:B------:R-:W-:Y:S02]  /*e0c0*/  MOV R136, R132 ;  /* 0x0000008400887202 */ /* 0x000fe40000000f00 */
[----:B-1----:R-:W-:Y:S02]  /*e0d0*/  MOV R140, R139 ;  /* 0x0000008b008c7202 */ /* 0x002fe40000000f00 */
[----:B------:R-:W-:Y:S02]  /*e0e0*/  MOV R250, 0xffffffff ;  /* 0xffffffff00fa7802 */ /* 0x000fe40000000f00 */
[----:B------:R-:W-:-:S02]  /*e0f0*/  MOV R137, 0xe110 ;  /* 0x0000e11000897802 */ /* 0x000fc40000000f00 */
[----:B------:R-:W-:Y:S05]  /*e100*/  CALL.REL.NOINC `($__internal_163_$__cuda_sm70_shflsync_idx_p) ;  /* 0x00000fb000007944 */ /* 0x000fea0003c00000 */
[----:B-1----:R-:W-:Y:S01]  /*e110*/  MOV R132, R138 ;  /* 0x0000008a00847202 */ /* 0x002fe20000000f00 */
[----:B------:R-:W-:Y:S01]  /*e120*/  HFMA2.MMA R138, -RZ, RZ, 0, 0 ;  /* 0x00000000ff8a7435 */ /* 0x000fe200000001ff */
[----:B------:R-:W-:-:S02]  /*e130*/  MOV R136, R133 ;  /* 0x0000008500887202 */ /* 0x000fc40000000f00 */
[----:B------:R-:W-:Y:S02]  /*e140*/  MOV R250, 0xffffffff ;  /* 0xffffffff00fa7802 */ /* 0x000fe40000000f00 */
[----:B------:R-:W-:Y:S02]  /*e150*/  MOV R137, 0xe170 ;  /* 0x0000e17000897802 */ /* 0x000fe40000000f00 */
[----:B0-----:R-:W-:Y:S05]  /*e160*/  CALL.REL.NOINC `($__internal_163_$__cuda_sm70_shflsync_idx_p) ;  /* 0x00000f5000007944 */ /* 0x001fea0003c00000 */
[----:B-1----:R-:W-:Y:S01]  /*e170*/  MOV R133, R138 ;  /* 0x0000008a00857202 */ /* 0x002fe20000000f00 */
[----:B------:R-:W-:Y:S01]  /*e180*/  HFMA2.MMA R138, -RZ, RZ, 0, 0 ;  /* 0x00000000ff8a7435 */ /* 0x000fe200000001ff */
[----:B------:R-:W-:Y:S02]  /*e190*/  MOV R136, R134 ;  /* 0x0000008600887202 */ /* 0x000fe40000000f00 */
[----:B------:R-:W-:Y:S02]  /*e1a0*/  MOV R250, 0xffffffff ;  /* 0xffffffff00fa7802 */ /* 0x000fe40000000f00 */
[----:B------:R-:W-:Y:S02]  /*e1b0*/  MOV R137, 0xe1d0 ;  /* 0x0000e1d000897802 */ /* 0x000fe40000000f00 */
[----:B0-----:R-:W-:Y:S05]  /*e1c0*/  CALL.REL.NOINC `($__internal_163_$__cuda_sm70_shflsync_idx_p) ;  /* 0x00000ef000007944 */ /* 0x001fea0003c00000 */
[----:B-1----:R-:W-:Y:S01]  /*e1d0*/  MOV R134, R138 ;  /* 0x0000008a00867202 */ /* 0x002fe20000000f00 */
[----:B------:R-:W-:Y:S01]  /*e1e0*/  HFMA2.MMA R138, -RZ, RZ, 0, 0 ;  /* 0x00000000ff8a7435 */ /* 0x000fe200000001ff */
[----:B------:R-:W-:-:S02]  /*e1f0*/  MOV R136, R135 ;  /* 0x0000008700887202 */ /* 0x000fc40000000f00 */
[----:B------:R-:W-:Y:S02]  /*e200*/  MOV R250, 0xffffffff ;  /* 0xffffffff00fa7802 */ /* 0x000fe40000000f00 */
[----:B------:R-:W-:Y:S02]  /*e210*/  MOV R137, 0xe230 ;  /* 0x0000e23000897802 */ /* 0x000fe40000000f00 */
[----:B0-----:R-:W-:Y:S05]  /*e220*/  CALL.REL.NOINC `($__internal_163_$__cuda_sm70_shflsync_idx_p) ;  /* 0x00000e9000007944 */ /* 0x001fea0003c00000 */
[----:B-1----:R-:W-:Y:S01]  /*e230*/  MOV R135, R138 ;  /* 0x0000008a00877202 */ /* 0x002fe20000000f00 */
[----:B0-----:R-:W-:Y:S05]  /*e240*/  BRA `(.L_x_6821) ;  /* 0xffff7e6000007947 */ /* 0x001fea000383ffff */
.L_x_6724:
[----:B------:R-:W-:Y:S01]  /*e250*/  HFMA2.MMA R138, -RZ, RZ, 0, 5.9604644775390625e-08 ;  /* 0x00000001ff8a7435 */ /* 0x000fe200000001ff */
[----:B------:R-:W-:Y:S02]  /*e260*/  MOV R243, R142 ;  /* 0x0000008e00f37202 */ /* 0x000fe40000000f00 */
[----:B------:R-:W-:Y:S02]  /*e270*/  MOV R242, 0x1f ;  /* 0x0000001f00f27802 */ /* 0x000fe40000000f00 */
[----:B------:R-:W-:Y:S02]  /*e280*/  MOV R137, 0xffffffff ;  /* 0xffffffff00897802 */ /* 0x000fe40000000f00 */
[----:B------:R-:W-:-:S02]  /*e290*/  MOV R136, 0xe2b0 ;  /* 0x0000e2b000887802 */ /* 0x000fc40000000f00 */
[----:B0-----:R-:W-:Y:S05]  /*e2a0*/  CALL.REL.NOINC `($__internal_162_$__cuda_sm70_shflsync_down) ;  /* 0x00000dd000007944 */ /* 0x001fea0003c00000 */
[----:B-1----:R-:W-:Y:S01]  /*e2b0*/  MOV R139, R138 ;  /* 0x0000008a008b7202 */ /* 0x002fe20000000f00 */
[----:B------:R-:W-:Y:S05]  /*e2c0*/  BRA `(.L_x_6822) ;  /* 0xffff90b000007947 */ /* 0x000fea000383ffff */
.L_x_6725:
[----:B------:R-:W-:Y:S01]  /*e2d0*/  HFMA2.MMA R138, -RZ, RZ, 0, 5.9604644775390625e-08 ;  /* 0x00000001ff8a7435 */ /* 0x000fe200000001ff */
[----:B------:R-:W-:-:S02]  /*e2e0*/  MOV R243, R143 ;  /* 0x0000008f00f37202 */ /* 0x000fc40000000f00 */
[----:B------:R-:W-:Y:S02]  /*e2f0*/  MOV R242, 0x1f ;  /* 0x0000001f00f27802 */ /* 0x000fe40000000f00 */
[----:B------:R-:W-:Y:S02]  /*e300*/  MOV R137, 0xffffffff ;  /* 0xffffffff00897802 */ /* 0x000fe40000000f00 */
[----:B------:R-:W-:Y:S02]  /*e310*/  MOV R136, 0xe330 ;  /* 0x0000e33000887802 */ /* 0x000fe40000000f00 */
[----:B012---:R-:W-:Y:S05]  /*e320*/  CALL.REL.NOINC `($__internal_162_$__cuda_sm70_shflsync_down) ;  /* 0x00000d5000007944 */ /* 0x007fea0003c00000 */
[----:B-1----:R-:W-:Y:S01]  /*e330*/  MOV R239, R138 ;  /* 0x0000008a00ef7202 */ /* 0x002fe20000000f00 */
[----:B------:R-:W-:Y:S01]  /*e340*/  HFMA2.MMA R138, -RZ, RZ, 0, 5.9604644775390625e-08 ;  /* 0x00000001ff8a7435 */ /* 0x000fe200000001ff */
[----:B------:R-:W-:Y:S02]  /*e350*/  MOV R243, R140 ;  /* 0x0000008c00f37202 */ /* 0x000fe40000000f00 */
[----:B------:R-:W-:Y:S02]  /*e360*/  MOV R242, 0x1f ;  /* 0x0000001f00f27802 */ /* 0x000fe40000000f00 */
[----:B------:R-:W-:-:S02]  /*e370*/  MOV R137, 0xffffffff ;  /* 0xffffffff00897802 */ /* 0x000fc40000000f00 */
[----:B------:R-:W-:Y:S02]  /*e380*/  MOV R136, 0xe3a0 ;  /* 0x0000e3a000887802 */ /* 0x000fe40000000f00 */
[----:B------:R-:W-:Y:S05]  /*e390*/  CALL.REL.NOINC `($__internal_162_$__cuda_sm70_shflsync_down) ;  /* 0x00000ce000007944 */ /* 0x000fea0003c00000 */
[----:B-1----:R-:W-:Y:S01]  /*e3a0*/  MOV R240, R138 ;  /* 0x0000008a00f07202 */ /* 0x002fe20000000f00 */
[----:B------:R-:W-:Y:S01]  /*e3b0*/  HFMA2.MMA R138, -RZ, RZ, 0, 5.9604644775390625e-08 ;  /* 0x00000001ff8a7435 */ /* 0x000fe200000001ff */
[----:B------:R-:W-:Y:S02]  /*e3c0*/  MOV R243, R141 ;  /* 0x0000008d00f37202 */ /* 0x000fe40000000f00 */
[----:B------:R-:W-:Y:S02]  /*e3d0*/  MOV R242, 0x1f ;  /* 0x0000001f00f27802 */ /* 0x000fe40000000f00 */
[----:B------:R-:W-:Y:S02]  /*e3e0*/  MOV R137, 0xffffffff ;  /* 0xffffffff00897802 */ /* 0x000fe40000000f00 */
[----:B------:R-:W-:Y:S02]  /*e3f0*/  MOV R136, 0xe410 ;  /* 0x0000e41000887802 */ /* 0x000fe40000000f00 */
[----:B------:R-:W-:Y:S05]  /*e400*/  CALL.REL.NOINC `($__internal_162_$__cuda_sm70_shflsync_down) ;  /* 0x00000c7000007944 */ /* 0x000fea0003c00000 */
[----:B-1----:R-:W-:Y:S05]  /*e410*/  BRA `(.L_x_6823) ;  /* 0xffff8fa000007947 */ /* 0x002fea000383ffff */
.L_x_6728:
[----:B--2---:R-:W-:Y:S01]  /*e420*/  HFMA2.MMA R138, -RZ, RZ, 0, 1.1920928955078125e-07 ;  /* 0x00000002ff8a7435 */ /* 0x004fe200000001ff */
[----:B------:R-:W-:Y:S02]  /*e430*/  MOV R243, R142 ;  /* 0x0000008e00f37202 */ /* 0x000fe40000000f00 */
[----:B------:R-:W-:-:S02]  /*e440*/  MOV R242, 0x1f ;  /* 0x0000001f00f27802 */ /* 0x000fc40000000f00 */
[----:B------:R-:W-:Y:S02]  /*e450*/  MOV R137, 0xffffffff ;  /* 0xffffffff00897802 */ /* 0x000fe40000000f00 */
[----:B------:R-:W-:Y:S02]  /*e460*/  MOV R136, 0xe480 ;  /* 0x0000e48000887802 */ /* 0x000fe40000000f00 */
[----:B01-34-:R-:W-:Y:S05]  /*e470*/  CALL.REL.NOINC `($__internal_162_$__cuda_sm70_shflsync_down) ;  /* 0x00000c0000007944 */ /* 0x01bfea0003c00000 */
[----:B-1----:R-:W-:Y:S01]  /*e480*/  MOV R139, R138 ;  /* 0x0000008a008b7202 */ /* 0x002fe20000000f00 */
[----:B------:R-:W-:Y:S01]  /*e490*/  HFMA2.MMA R138, -RZ, RZ, 0, 1.1920928955078125e-07 ;  /* 0x00000002ff8a7435 */ /* 0x000fe200000001ff */
[----:B------:R-:W-:Y:S02]  /*e4a0*/  MOV R243, R143 ;  /* 0x0000008f00f37202 */ /* 0x000fe40000000f00 */
[----:B------:R-:W-:Y:S02]  /*e4b0*/  MOV R242, 0x1f ;  /* 0x0000001f00f27802 */ /* 0x000fe40000000f00 */
[----:B------:R-:W-:Y:S02]  /*e4c0*/  MOV R137, 0xffffffff ;  /* 0xffffffff00897802 */ /* 0x000fe40000000f00 */
[----:B------:R-:W-:-:S02]  /*e4d0*/  MOV R136, 0xe4f0 ;  /* 0x0000e4f000887802 */ /* 0x000fc40000000f00 */
[----:B------:R-:W-:Y:S05]  /*e4e0*/  CALL.REL.NOINC `($__internal_162_$__cuda_sm70_shflsync_down) ;  /* 0x00000b9000007944 */ /* 0x000fea0003c00000 */
[----:B-1----:R-:W-:Y:S01]  /*e4f0*/  MOV R239, R138 ;  /* 0x0000008a00ef7202 */ /* 0x002fe20000000f00 */
[----:B------:R-:W-:Y:S01]  /*e500*/  HFMA2.MMA R138, -RZ, RZ, 0, 1.1920928955078125e-07 ;  /* 0x00000002ff8a7435 */ /* 0x000fe200000001ff */
[----:B------:R-:W-:-:S02]  /*e510*/  MOV R243, R140 ;  /* 0x0000008c00f37202 */ /* 0x000fc40000000f00 */
[----:B------:R-:W-:Y:S02]  /*e520*/  MOV R242, 0x1f ;  /* 0x0000001f00f27802 */ /* 0x000fe40000000f00 */
[----:B------:R-:W-:Y:S02]  /*e530*/  MOV R137, 0xffffffff ;  /* 0xffffffff00897802 */ /* 0x000fe40000000f00 */
[----:B------:R-:W-:Y:S02]  /*e540*/  MOV R136, 0xe560 ;  /* 0x0000e56000887802 */ /* 0x000fe40000000f00 */
[----:B------:R-:W-:Y:S05]  /*e550*/  CALL.REL.NOINC `($__internal_162_$__cuda_sm70_shflsync_down) ;  /* 0x00000b2000007944 */ /* 0x000fea0003c00000 */
[----:B-1----:R-:W-:Y:S01]  /*e560*/  MOV R240, R138 ;  /* 0x0000008a00f07202 */ /* 0x002fe20000000f00 */
[----:B------:R-:W-:Y:S01]  /*e570*/  HFMA2.MMA R138, -RZ, RZ, 0, 1.1920928955078125e-07 ;  /* 0x00000002ff8a7435 */ /* 0x000fe200000001ff */
[----:B------:R-:W-:Y:S02]  /*e580*/  MOV R243, R141 ;  /* 0x0000008d00f37202 */ /* 0x000fe40000000f00 */
[----:B------:R-:W-:Y:S02]  /*e590*/  MOV R242, 0x1f ;  /* 0x0000001f00f27802 */ /* 0x000fe40000000f00 */
[----:B------:R-:W-:-:S02]  /*e5a0*/  MOV R137, 0xffffffff ;  /* 0xffffffff00897802 */ /* 0x000fc40000000f00 */
[----:B------:R-:W-:Y:S02]  /*e5b0*/  MOV R136, 0xe5d0 ;  /* 0x0000e5d000887802 */ /* 0x000fe40000000f00 */
[----:B------:R-:W-:Y:S05]  /*e5c0*/  CALL.REL.NOINC `($__internal_162_$__cuda_sm70_shflsync_down) ;  /* 0x00000ab000007944 */ /* 0x000fea0003c00000 */
[----:B-1----:R-:W-:Y:S05]  /*e5d0*/  BRA `(.L_x_6824) ;  /* 0xffff8f2000007947 */ /* 0x002fea000383ffff */
.L_x_6731:
[----:B0-----:R-:W-:Y:S01]  /*e5e0*/  HFMA2.MMA R138, -RZ, RZ, 0, 2.384185791015625e-07 ;  /* 0x00000004ff8a7435 */ /* 0x001fe200000001ff */
[----:B------:R-:W-:Y:S02]  /*e5f0*/  MOV R243, R142 ;  /* 0x0000008e00f37202 */ /* 0x000fe40000000f00 */
[----:B------:R-:W-:Y:S02]  /*e600*/  MOV R242, 0x1f ;  /* 0x0000001f00f27802 */ /* 0x000fe40000000f00 */
[----:B------:R-:W-:Y:S02]  /*e610*/  MOV R137, 0xffffffff ;  /* 0xffffffff00897802 */ /* 0x000fe40000000f00 */
[----:B------:R-:W-:Y:S02]  /*e620*/  MOV R136, 0xe640 ;  /* 0x0000e64000887802 */ /* 0x000fe40000000f00 */
[----:B-1234-:R-:W-:Y:S05]  /*e630*/  CALL.REL.NOINC `($__internal_162_$__cuda_sm70_shflsync_down) ;  /* 0x00000a4000007944 */ /* 0x01efea0003c00000 */
[----:B-1----:R-:W-:Y:S01]  /*e640*/  MOV R139, R138 ;  /* 0x0000008a008b7202 */ /* 0x002fe20000000f00 */
[----:B------:R-:W-:Y:S05]  /*e650*/  BRA `(.L_x_6825) ;  /* 0xffff8fb000007947 */ /* 0x000fea000383ffff */
.L_x_6732:
[----:B0-----:R-:W-:Y:S01]  /*e660*/  HFMA2.MMA R138, -RZ, RZ, 0, 2.384185791015625e-07 ;  /* 0x00000004ff8a7435 */ /* 0x001fe200000001ff */
[----:B------:R-:W-:Y:S02]  /*e670*/  MOV R243, R143 ;  /* 0x0000008f00f37202 */ /* 0x000fe40000000f00 */
[----:B------:R-:W-:-:S02]  /*e680*/  MOV R242, 0x1f ;  /* 0x0000001f00f27802 */ /* 0x000fc40000000f00 */
[----:B------:R-:W-:Y:S02]  /*e690*/  MOV R137, 0xffffffff ;  /* 0xffffffff00897802 */ /* 0x000fe40000000f00 */
[----:B------:R-:W-:Y:S02]  /*e6a0*/  MOV R136, 0xe6c0 ;  /* 0x0000e6c000887802 */ /* 0x000fe40000000f00 */
[----:B-1234-:R-:W-:Y:S05]  /*e6b0*/  CALL.REL.NOINC `($__internal_162_$__cuda_sm70_shflsync_down) ;  /* 0x000009c000007944 */ /* 0x01efea0003c00000 */
[----:B-1----:R-:W-:Y:S01]  /*e6c0*/  MOV R239, R138 ;  /* 0x0000008a00ef7202 */ /* 0x002fe20000000f00 */
[----:B------:R-:W-:Y:S01]  /*e6d0*/  HFMA2.MMA R138, -RZ, RZ, 0, 2.384185791015625e-07 ;  /* 0x00000004ff8a7435 */ /* 0x000fe200000001ff */
[----:B------:R-:W-:Y:S02]  /*e6e0*/  MOV R243, R140 ;  /* 0x0000008c00f37202 */ /* 0x000fe40000000f00 */
[----:B------:R-:W-:Y:S02]  /*e6f0*/  MOV R242, 0x1f ;  /* 0x0000001f00f27802 */ /* 0x000fe40000000f00 */
[----:B------:R-:W-:Y:S02]  /*e700*/  MOV R137, 0xffffffff ;  /* 0xffffffff00897802 */ /* 0x000fe40000000f00 */
[----:B------:R-:W-:-:S02]  /*e710*/  MOV R136, 0xe730 ;  /* 0x0000e73000887802 */ /* 0x000fc40000000f00 */
[----:B------:R-:W-:Y:S05]  /*e720*/  CALL.REL.NOINC `($__internal_162_$__cuda_sm70_shflsync_down) ;  /* 0x0000095000007944 */ /* 0x000fea0003c00000 */
[----:B-1----:R-:W-:Y:S01]  /*e730*/  MOV R240, R138 ;  /* 0x0000008a00f07202 */ /* 0x002fe20000000f00 */
[----:B------:R-:W-:Y:S01]  /*e740*/  HFMA2.MMA R138, -RZ, RZ, 0, 2.384185791015625e-07 ;  /* 0x00000004ff8a7435 */ /* 0x000fe200000001ff */
[----:B------:R-:W-:-:S02]  /*e750*/  MOV R243, R141 ;  /* 0x0000008d00f37202 */ /* 0x000fc40000000f00 */
[----:B------:R-:W-:Y:S02]  /*e760*/  MOV R242, 0x1f ;  /* 0x0000001f00f27802 */ /* 0x000fe40000000f00 */
[----:B------:R-:W-:Y:S02]  /*e770*/  MOV R137, 0xffffffff ;  /* 0xffffffff00897802 */ /* 0x000fe40000000f00 */
[----:B------:R-:W-:Y:S02]  /*e780*/  MOV R136, 0xe7a0 ;  /* 0x0000e7a000887802 */ /* 0x000fe40000000f00 */
[----:B------:R-:W-:Y:S05]  /*e790*/  CALL.REL.NOINC `($__internal_162_$__cuda_sm70_shflsync_down) ;  /* 0x000008e000007944 */ /* 0x000fea0003c00000 */
[----:B-1----:R-:W-:Y:S05]  /*e7a0*/  BRA `(.L_x_6826) ;  /* 0xffff8ea000007947 */ /* 0x002fea000383ffff */
.L_x_6735:
[----:B0-----:R-:W-:Y:S01]  /*e7b0*/  HFMA2.MMA R138, -RZ, RZ, 0, 4.76837158203125e-07 ;  /* 0x00000008ff8a7435 */ /* 0x001fe200000001ff */
[----:B------:R-:W-:Y:S02]  /*e7c0*/  MOV R243, R142 ;  /* 0x0000008e00f37202 */ /* 0x000fe40000000f00 */
[----:B------:R-:W-:Y:S02]  /*e7d0*/  MOV R242, 0x1f ;  /* 0x0000001f00f27802 */ /* 0x000fe40000000f00 */
[----:B------:R-:W-:Y:S02]  /*e7e0*/  MOV R137, 0xffffffff ;  /* 0xffffffff00897802 */ /* 0x000fe40000000f00 */
[----:B------:R-:W-:-:S02]  /*e7f0*/  MOV R136, 0xe810 ;  /* 0x0000e81000887802 */ /* 0x000fc40000000f00 */
[----:B-1234-:R-:W-:Y:S05]  /*e800*/  CALL.REL.NOINC `($__internal_162_$__cuda_sm70_shflsync_down) ;  /* 0x0000087000007944 */ /* 0x01efea0003c00000 */
[----:B-1----:R-:W-:Y:S01]  /*e810*/  MOV R139, R138 ;  /* 0x0000008a008b7202 */ /* 0x002fe20000000f00 */
[----:B------:R-:W-:Y:S01]  /*e820*/  HFMA2.MMA R138, -RZ, RZ, 0, 4.76837158203125e-07 ;  /* 0x00000008ff8a7435 */ /* 0x000fe200000001ff */
[----:B------:R-:W-:-:S02]  /*e830*/  MOV R243, R143 ;  /* 0x0000008f00f37202 */ /* 0x000fc40000000f00 */
[----:B------:R-:W-:Y:S02]  /*e840*/  MOV R242, 0x1f ;  /* 0x0000001f00f27802 */ /* 0x000fe40000000f00 */
[----:B------:R-:W-:Y:S02]  /*e850*/  MOV R137, 0xffffffff ;  /* 0xffffffff00897802 */ /* 0x000fe40000000f00 */
[----:B------:R-:W-:Y:S02]  /*e860*/  MOV R136, 0xe880 ;  /* 0x0000e88000887802 */ /* 0x000fe40000000f00 */
[----:B------:R-:W-:Y:S05]  /*e870*/  CALL.REL.NOINC `($__internal_162_$__cuda_sm70_shflsync_down) ;  /* 0x0000080000007944 */ /* 0x000fea0003c00000 */
[----:B-1----:R-:W-:Y:S01]  /*e880*/  MOV R239, R138 ;  /* 0x0000008a00ef7202 */ /* 0x002fe20000000f00 */
[----:B------:R-:W-:Y:S01]  /*e890*/  HFMA2.MMA R138, -RZ, RZ, 0, 4.76837158203125e-07 ;  /* 0x00000008ff8a7435 */ /* 0x000fe200000001ff */
[----:B------:R-:W-:Y:S02]  /*e8a0*/  MOV R243, R140 ;  /* 0x0000008c00f37202 */ /* 0x000fe40000000f00 */
[----:B------:R-:W-:Y:S02]  /*e8b0*/  MOV R242, 0x1f ;  /* 0x0000001f00f27802 */ /* 0x000fe40000000f00 */
[----:B------:R-:W-:-:S02]  /*e8c0*/  MOV R137, 0xffffffff ;  /* 0xffffffff00897802 */ /* 0x000fc40000000f00 */
[----:B------:R-:W-:Y:S02]  /*e8d0*/  MOV R136, 0xe8f0 ;  /* 0x0000e8f000887802 */ /* 0x000fe40000000f00 */
[----:B------:R-:W-:Y:S05]  /*e8e0*/  CALL.REL.NOINC `($__internal_162_$__cuda_sm70_shflsync_down) ;  /* 0x0000079000007944 */ /* 0x000fea0003c00000 */
[----:B-1----:R-:W-:Y:S01]  /*e8f0*/  MOV R240, R138 ;  /* 0x0000008a00f07202 */ /* 0x002fe20000000f00 */
[----:B------:R-:W-:Y:S01]  /*e900*/  HFMA2.MMA R138, -RZ, RZ, 0, 4.76837158203125e-07 ;  /* 0x00000008ff8a7435 */ /* 0x000fe200000001ff */
[----:B------:R-:W-:Y:S02]  /*e910*/  MOV R243, R141 ;  /* 0x0000008d00f37202 */ /* 0x000fe40000000f00 */
[----:B------:R-:W-:Y:S02]  /*e920*/  MOV R242, 0x1f ;  /* 0x0000001f00f27802 */ /* 0x000fe40000000f00 */
[----:B------:R-:W-:Y:S02]  /*e930*/  MOV R137, 0xffffffff ;  /* 0xffffffff00897802 */ /* 0x000fe40000000f00 */
[----:B------:R-:W-:Y:S02]  /*e940*/  MOV R136, 0xe960 ;  /* 0x0000e96000887802 */ /* 0x000fe40000000f00 */
[----:B------:R-:W-:Y:S05]  /*e950*/  CALL.REL.NOINC `($__internal_162_$__cuda_sm70_shflsync_down) ;  /* 0x0000072000007944 */ /* 0x000fea0003c00000 */
[----:B-1----:R-:W-:Y:S05]  /*e960*/  BRA `(.L_x_6827) ;  /* 0xffff8e2000007947 */ /* 0x002fea000383ffff */
.L_x_6738:
[----:B0-----:R-:W-:Y:S01]  /*e970*/  HFMA2.MMA R138, -RZ, RZ, 0, 9.5367431640625e-07 ;  /* 0x00000010ff8a7435 */ /* 0x001fe200000001ff */
[----:B------:R-:W-:Y:S02]  /*e980*/  MOV R243, R142 ;  /* 0x0000008e00f37202 */ /* 0x000fe40000000f00 */
[----:B------:R-:W-:-:S02]  /*e990*/  MOV R242, 0x1f ;  /* 0x0000001f00f27802 */ /* 0x000fc40000000f00 */
[----:B------:R-:W-:Y:S02]  /*e9a0*/  MOV R137, 0xffffffff ;  /* 0xffffffff00897802 */ /* 0x000fe40000000f00 */
[----:B------:R-:W-:Y:S02]  /*e9b0*/  MOV R136, 0xe9d0 ;  /* 0x0000e9d000887802 */ /* 0x000fe40000000f00 */
[----:B-1234-:R-:W-:Y:S05]  /*e9c0*/  CALL.REL.NOINC `($__internal_162_$__cuda_sm70_shflsync_down) ;  /* 0x000006b000007944 */ /* 0x01efea0003c00000 */
[----:B-1----:R-:W-:Y:S01]  /*e9d0*/  MOV R239, R138 ;  /* 0x0000008a00ef7202 */ /* 0x002fe20000000f00 */
[----:B------:R-:W-:Y:S05]  /*e9e0*/  BRA `(.L_x_6828) ;  /* 0xffff8eb000007947 */ /* 0x000fea000383ffff */
.L_x_6739:
[----:B0-----:R-:W-:Y:S01]  /*e9f0*/  HFMA2.MMA R138, -RZ, RZ, 0, 9.5367431640625e-07 ;  /* 0x00000010ff8a7435 */ /* 0x001fe200000001ff */
[----:B------:R-:W-:Y:S02]  /*ea00*/  MOV R243, R143 ;  /* 0x0000008f00f37202 */ /* 0x000fe40000000f00 */
[----:B------:R-:W-:Y:S02]  /*ea10*/  MOV R242, 0x1f ;  /* 0x0000001f00f27802 */ /* 0x000fe40000000f00 */
[----:B------:R-:W-:Y:S02]  /*ea20*/  MOV R137, 0xffffffff ;  /* 0xffffffff00897802 */ /* 0x000fe40000000f00 */
[----:B------:R-:W-:-:S02]  /*ea30*/  MOV R136, 0xea50 ;  /* 0x0000ea5000887802 */ /* 0x000fc40000000f00 */
[----:B-1234-:R-:W-:Y:S05]  /*ea40*/  CALL.REL.NOINC `($__internal_162_$__cuda_sm70_shflsync_down) ;  /* 0x0000063000007944 */ /* 0x01efea0003c00000 */
[----:B-1----:R-:W-:Y:S01]  /*ea50*/  MOV R238, R138 ;  /* 0x0000008a00ee7202 */ /* 0x002fe20000000f00 */
[----:B------:R-:W-:Y:S01]  /*ea60*/  HFMA2.MMA R138, -RZ, RZ, 0, 9.5367431640625e-07 ;  /* 0x00000010ff8a7435 */ /* 0x000fe200000001ff */
[----:B------:R-:W-:-:S02]  /*ea70*/  MOV R243, R140 ;  /* 0x0000008c00f37202 */ /* 0x000fc40000000f00 */
[----:B------:R-:W-:Y:S02]  /*ea80*/  MOV R242, 0x1f ;  /* 0x0000001f00f27802 */ /* 0x000fe40000000f00 */
[----:B------:R-:W-:Y:S02]  /*ea90*/  MOV R137, 0xffffffff ;  /* 0xffffffff00897802 */ /* 0x000fe40000000f00 */
[----:B------:R-:W-:Y:S02]  /*eaa0*/  MOV R136, 0xeac0 ;  /* 0x0000eac000887802 */ /* 0x000fe40000000f00 */
[----:B------:R-:W-:Y:S05]  /*eab0*/  CALL.REL.NOINC `($__internal_162_$__cuda_sm70_shflsync_down) ;  /* 0x000005c000007944 */ /* 0x000fea0003c00000 */
[----:B-1----:R-:W-:Y:S01]  /*eac0*/  MOV R139, R138 ;  /* 0x0000008a008b7202 */ /* 0x002fe20000000f00 */
[----:B------:R-:W-:Y:S01]  /*ead0*/  HFMA2.MMA R138, -RZ, RZ, 0, 9.5367431640625e-07 ;  /* 0x00000010ff8a7435 */ /* 0x000fe200000001ff */
[----:B------:R-:W-:Y:S02]  /*eae0*/  MOV R243, R141 ;  /* 0x0000008d00f37202 */ /* 0x000fe40000000f00 */
[----:B------:R-:W-:Y:S02]  /*eaf0*/  MOV R242, 0x1f ;  /* 0x0000001f00f27802 */ /* 0x000fe40000000f00 */
[----:B------:R-:W-:-:S02]  /*eb00*/  MOV R137, 0xffffffff ;  /* 0xffffffff00897802 */ /* 0x000fc40000000f00 */
[----:B------:R-:W-:Y:S02]  /*eb10*/  MOV R136, 0xeb30 ;  /* 0x0000eb3000887802 */ /* 0x000fe40000000f00 */
[----:B------:R-:W-:Y:S05]  /*eb20*/  CALL.REL.NOINC `($__internal_162_$__cuda_sm70_shflsync_down) ;  /* 0x0000055000007944 */ /* 0x000fea0003c00000 */
[----:B-1----:R-:W-:Y:S05]  /*eb30*/  BRA `(.L_x_6829) ;  /* 0xffff8da000007947 */ /* 0x002fea000383ffff */
.L_x_6742:
[----:B0-----:R-:W-:Y:S01]  /*eb40*/  HFMA2.MMA R138, -RZ, RZ, 0, 0 ;  /* 0x00000000ff8a7435 */ /* 0x001fe200000001ff */
[----:B------:R-:W-:Y:S02]  /*eb50*/  MOV R136, R142 ;  /* 0x0000008e00887202 */ /* 0x000fe40000000f00 */
[----:B------:R-:W-:Y:S02]  /*eb60*/  MOV R250, 0xffffffff ;  /* 0xffffffff00fa7802 */ /* 0x000fe40000000f00 */
[----:B------:R-:W-:Y:S02]  /*eb70*/  MOV R137, 0xeb90 ;  /* 0x0000eb9000897802 */ /* 0x000fe40000000f00 */
[----:B-1234-:R-:W-:Y:S05]  /*eb80*/  CALL.REL.NOINC `($__internal_163_$__cuda_sm70_shflsync_idx_p) ;  /* 0x0000053000007944 */ /* 0x01efea0003c00000 */
[----:B-1----:R-:W-:Y:S01]  /*eb90*/  MOV R139, R138 ;  /* 0x0000008a008b7202 */ /* 0x002fe20000000f00 */
[----:B------:R-:W-:Y:S01]  /*eba0*/  HFMA2.MMA R138, -RZ, RZ, 0, 0 ;  /* 0x00000000ff8a7435 */ /* 0x000fe200000001ff */
[----:B------:R-:W-:Y:S02]  /*ebb0*/  MOV R136, R143 ;  /* 0x0000008f00887202 */ /* 0x000fe40000000f00 */
[----:B------:R-:W-:Y:S02]  /*ebc0*/  MOV R250, 0xffffffff ;  /* 0xffffffff00fa7802 */ /* 0x000fe40000000f00 */
[----:B------:R-:W-:-:S02]  /*ebd0*/  MOV R137, 0xebf0 ;  /* 0x0000ebf000897802 */ /* 0x000fc40000000f00 */
        /* <DEDUP_REMOVED lines=14> */
[----:B------:R-:W-:Y:S01]  /*ecc0*/  HFMA2.MMA R138, -RZ, RZ, 0, 5.9604644775390625e-08 ;  /* 0x00000001ff8a7435 */ /* 0x000fe200000001ff */
[----:B------:R-:W-:-:S02]  /*ecd0*/  MOV R243, R142 ;  /* 0x0000008e00f37202 */ /* 0x000fc40000000f00 */
[----:B------:R-:W-:Y:S02]  /*ece0*/  MOV R242, 0x1f ;  /* 0x0000001f00f27802 */ /* 0x000fe40000000f00 */
[----:B------:R-:W-:Y:S02]  /*ecf0*/  MOV R137, 0xffffffff ;  /* 0xffffffff00897802 */ /* 0x000fe40000000f00 */
[----:B------:R-:W-:Y:S02]  /*ed00*/  MOV R136, 0xed20 ;  /* 0x0000ed2000887802 */ /* 0x000fe40000000f00 */
[----:B0-----:R-:W-:Y:S05]  /*ed10*/  CALL.REL.NOINC `($__internal_162_$__cuda_sm70_shflsync_down) ;  /* 0x0000036000007944 */ /* 0x001fea0003c00000 */
        /* <DEDUP_REMOVED lines=14> */
[----:B-1----:R-:W-:Y:S01]  /*ee00*/  MOV R140, R138 ;  /* 0x0000008a008c7202 */ /* 0x002fe20000000f00 */
[----:B------:R-:W-:Y:S01]  /*ee10*/  HFMA2.MMA R138, -RZ, RZ, 0, 5.9604644775390625e-08 ;  /* 0x00000001ff8a7435 */ /* 0x000fe200000001ff */
[----:B------:R-:W-:-:S02]  /*ee20*/  MOV R243, R141 ;  /* 0x0000008d00f37202 */ /* 0x000fc40000000f00 */
[----:B------:R-:W-:Y:S02]  /*ee30*/  MOV R242, 0x1f ;  /* 0x0000001f00f27802 */ /* 0x000fe40000000f00 */
[----:B------:R-:W-:Y:S02]  /*ee40*/  MOV R137, 0xffffffff ;  /* 0xffffffff00897802 */ /* 0x000fe40000000f00 */
[----:B------:R-:W-:Y:S02]  /*ee50*/  MOV R136, 0xee70 ;  /* 0x0000ee7000887802 */ /* 0x000fe40000000f00 */
[----:B------:R-:W-:Y:S05]  /*ee60*/  CALL.REL.NOINC `($__internal_162_$__cuda_sm70_shflsync_down) ;  /* 0x0000021000007944 */ /* 0x000fea0003c00000 */
        /* <DEDUP_REMOVED lines=12> */
[----:B------:R-:W-:Y:S05]  /*ef30*/  CALL.REL.NOINC `($__internal_163_$__cuda_sm70_shflsync_idx_p) ;  /* 0x0000018000007944 */ /* 0x000fea0003c00000 */
        /* <DEDUP_REMOVED lines=19> */
[----:B0-----:R-:W-:Y:S05]  /*f070*/  BRA `(.L_x_6830) ;  /* 0xffff8a8000007947 */ /* 0x001fea000383ffff */
        .weak           $__internal_162_$__cuda_sm70_shflsync_down
        .type           $__internal_162_$__cuda_sm70_shflsync_down,@function
        .size           $__internal_162_$__cuda_sm70_shflsync_down,($__internal_163_$__cuda_sm70_shflsync_idx_p - $__internal_162_$__cuda_sm70_shflsync_down)
$__internal_162_$__cuda_sm70_shflsync_down:
[----:B------:R-:W-:Y:S04]  /*f080*/  WARPSYNC R137 ;  /* 0x0000008900007348 */ /* 0x000fe80003800000 */
[----:B------:R0:W1:Y:S02]  /*f090*/  SHFL.DOWN PT, R138, R243, R138, R242 ;  /* 0x0800008af38a7389 */ /* 0x00006400000e00f2 */
[----:B0-----:R-:W-:-:S06]  /*f0a0*/  HFMA2.MMA R137, -RZ, RZ, 0, 0 ;  /* 0x00000000ff897435 */ /* 0x001fcc00000001ff */
[----:B------:R-:W-:Y:S05]  /*f0b0*/  RET.REL.NODEC R136 `(_Z25selective_scan_bwd_kernelI32Selective_Scan_bwd_kernel_traitsILi64ELi16ELb1ELb0ELb1ELb1ELb0EfN3c107complexIfEEEEv12SSMParamsBwd) ;  /* 0xffff0f4088007950 */ /* 0x000fea0003c3ffff */
        .weak           $__internal_163_$__cuda_sm70_shflsync_idx_p
        .type           $__internal_163_$__cuda_sm70_shflsync_idx_p,@function
        .size           $__internal_163_$__cuda_sm70_shflsync_idx_p,($__internal_164_$__cuda_sm70_shflsync_up - $__internal_163_$__cuda_sm70_shflsync_idx_p)
$__internal_163_$__cuda_sm70_shflsync_idx_p:
[----:B------:R-:W-:Y:S01]  /*f0c0*/  MOV R190, 0x1f ;  /* 0x0000001f00be7802 */ /* 0x000fe20000000f00 */
[----:B------:R-:W-:Y:S04]  /*f0d0*/  WARPSYNC R250 ;  /* 0x000000fa00007348 */ /* 0x000fe80003800000 */
[----:B------:R0:W1:Y:S04]  /*f0e0*/  SHFL.IDX PT, R138, R136, R138, R190 ;  /* 0x0000008a888a7389 */ /* 0x00006800000e00be */
[----:B0-----:R-:W0:Y:S01]  /*f0f0*/  S2R R190, SR_TID.X ;  /* 0x0000000000be7919 */ /* 0x001e220000002100 */
[----:B------:R-:W-:Y:S01]  /*f100*/  MOV R136, R137 ;  /* 0x0000008900887202 */ /* 0x000fe20000000f00 */
[----:B------:R-:W-:-:S06]  /*f110*/  HFMA2.MMA R137, -RZ, RZ, 0, 0 ;  /* 0x00000000ff897435 */ /* 0x000fcc00000001ff */
[----:B------:R-:W-:Y:S05]  /*f120*/  RET.REL.NODEC R136 `(_Z25selective_scan_bwd_kernelI32Selective_Scan_bwd_kernel_traitsILi64ELi16ELb1ELb0ELb1ELb1ELb0EfN3c107complexIfEEEEv12SSMParamsBwd) ;  /* 0xffff0ed088007950 */ /* 0x000fea0003c3ffff */
        .weak           $__internal_164_$__cuda_sm70_shflsync_up
        .type           $__internal_164_$__cuda_sm70_shflsync_up,@function
        .size           $__internal_164_$__cuda_sm70_shflsync_up,(.L_x_14599 - $__internal_164_$__cuda_sm70_shflsync_up)
$__internal_164_$__cuda_sm70_shflsync_up:
[----:B------:R-:W-:Y:S01]  /*f130*/  MOV R137, 0x0 ;  /* 0x0000000000897802 */ /* 0x000fe20000000f00 */
[----:B------:R-:W-:Y:S04]  /*f140*/  WARPSYNC R139 ;  /* 0x0000008b00007348 */ /* 0x000fe80003800000 */
[----:B------:R0:W1:Y:S01]  /*f150*/  SHFL.UP PT, R139, R204, R141, R202 ;  /* 0x0400008dcc8b7389 */ /* 0x00006200000e00ca */
[----:B------:R-:W-:Y:S05]  /*f160*/  RET.REL.NODEC R136 `(_Z25selective_scan_bwd_kernelI32Selective_Scan_bwd_kernel_traitsILi64ELi16ELb1ELb0ELb1ELb1ELb0EfN3c107complexIfEEEEv12SSMParamsBwd) ;  /* 0xffff0e9088007950 */ /* 0x000fea0003c3ffff */
.L_x_6831:
        /* <DEDUP_REMOVED lines=9> */
.L_x_14599:


//--------------------- .text._Z25selective_scan_bwd_kernelI32Selective_Scan_bwd_kernel_traitsILi64ELi16ELb1ELb0ELb1ELb1ELb1EfN3c107complexIfEEEEv12SSMParamsBwd --------------------------
	.section	.text._Z25selective_scan_bwd_kernelI32Selective_Scan_bwd_kernel_traitsILi64ELi16ELb1ELb0ELb1ELb1ELb1EfN3c107complexIfEEEEv12SSMParamsBwd,"ax",@progbits
	.sectioninfo	@"SHI_REGISTERS=255"
	.align	128
        .global         _Z25selective_scan_bwd_kernelI32Selective_Scan_bwd_kernel_traitsILi64ELi16ELb1ELb0ELb1ELb1ELb1EfN3c107complexIfEEEEv12SSMParamsBwd
        .type           _Z25selective_scan_bwd_kernelI32Selective_Scan_bwd_kernel_traitsILi64ELi16ELb1ELb0ELb1ELb1ELb1EfN3c107complexIfEEEEv12SSMParamsBwd,@function
        .size           _Z25selective_scan_bwd_kernelI32Selective_Scan_bwd_kernel_traitsILi64ELi16ELb1ELb0ELb1ELb1ELb1EfN3c107complexIfEEEEv12SSMParamsBwd,(.L_x_14602 - _Z25selective_scan_bwd_kernelI32Selective_Scan_bwd_kernel_traitsILi64ELi16ELb1ELb0ELb1ELb1ELb1EfN3c107complexIfEEEEv12SSMParamsBwd)
        .other          _Z25selective_scan_bwd_kernelI32Selective_Scan_bwd_kernel_traitsILi64ELi16ELb1ELb0ELb1ELb1ELb1EfN3c107complexIfEEEEv12SSMParamsBwd,@"STO_CUDA_ENTRY STV_DEFAULT"
_Z25selective_scan_bwd_kernelI32Selective_Scan_bwd_kernel_traitsILi64ELi16ELb1ELb0ELb1ELb1ELb1EfN3c107complexIfEEEEv12SSMParamsBwd:
.text._Z25selective_scan_bwd_kernelI32Selective_Scan_bwd_kernel_traitsILi64ELi16ELb1ELb0ELb1ELb1ELb1EfN3c107complexIfEEEEv12SSMParamsBwd:
        /* <DEDUP_REMOVED lines=165> */
.L_x_6968:
        /* <DEDUP_REMOVED lines=101> */
.L_x_6834:
[----:B------:R-:W-:Y:S05]  /*10a0*/  BSYNC B0 ;  /* 0x0000000000007941 */ /* 0x000fea0003800000 */
.L_x_6833:
        /* <DEDUP_REMOVED lines=35> */
.L_x_6836:
[----:B------:R-:W-:Y:S05]  /*12e0*/  BSYNC B0 ;  /* 0x0000000000007941 */ /* 0x000fea0003800000 */
.L_x_6835:
        /* <DEDUP_REMOVED lines=35> */
.L_x_6838:
[----:B------:R-:W-:Y:S05]  /*1520*/  BSYNC B0 ;  /* 0x0000000000007941 */ /* 0x000fea0003800000 */
.L_x_6837:
        /* <DEDUP_REMOVED lines=35> */
.L_x_6840:
[----:B------:R-:W-:Y:S05]  /*1760*/  BSYNC B0 ;  /* 0x0000000000007941 */ /* 0x000fea0003800000 */
.L_x_6839:
        /* <DEDUP_REMOVED lines=35> */
.L_x_6842:
[----:B------:R-:W-:Y:S05]  /*19a0*/  BSYNC B0 ;  /* 0x0000000000007941 */ /* 0x000fea0003800000 */
.L_x_6841:
        /* <DEDUP_REMOVED lines=35> */
.L_x_6844:
[----:B------:R-:W-:Y:S05]  /*1be0*/  BSYNC B0 ;  /* 0x0000000000007941 */ /* 0x000fea0003800000 */
.L_x_6843:
        /* <DEDUP_REMOVED lines=35> */
.L_x_6846:
[----:B------:R-:W-:Y:S05]  /*1e20*/  BSYNC B0 ;  /* 0x0000000000007941 */ /* 0x000fea0003800000 */
.L_x_6845:
        /* <DEDUP_REMOVED lines=35> */
.L_x_6848:
[----:B------:R-:W-:Y:S05]  /*2060*/  BSYNC B0 ;  /* 0x0000000000007941 */ /* 0x000fea0003800000 */
.L_x_6847:
        /* <DEDUP_REMOVED lines=35> */
.L_x_6850:
[----:B------:R-:W-:Y:S05]  /*22a0*/  BSYNC B0 ;  /* 0x0000000000007941 */ /* 0x000fea0003800000 */
.L_x_6849:
        /* <DEDUP_REMOVED lines=34> */
.L_x_6852:
[----:B------:R-:W-:Y:S05]  /*24d0*/  BSYNC B0 ;  /* 0x0000000000007941 */ /* 0x000fea0003800000 */
.L_x_6851:
        /* <DEDUP_REMOVED lines=33> */
.L_x_6854:
[----:B------:R-:W-:Y:S05]  /*26f0*/  BSYNC B0 ;  /* 0x0000000000007941 */ /* 0x000fea0003800000 */
.L_x_6853:
        /* <DEDUP_REMOVED lines=33> */
.L_x_6856:
[----:B------:R-:W-:Y:S05]  /*2910*/  BSYNC B0 ;  /* 0x0000000000007941 */ /* 0x000fea0003800000 */
.L_x_6855:
        /* <DEDUP_REMOVED lines=33> */
.L_x_6858:
[----:B------:R-:W-:Y:S05]  /*2b30*/  BSYNC B0 ;  /* 0x0000000000007941 */ /* 0x000fea0003800000 */
.L_x_6857:
        /* <DEDUP_REMOVED lines=33> */
.L_x_6860:
[----:B------:R-:W-:Y:S05]  /*2d50*/  BSYNC B0 ;  /* 0x0000000000007941 */ /* 0x000fea0003800000 */
.L_x_6859:
        /* <DEDUP_REMOVED lines=33> */
.L_x_6862:
[----:B------:R-:W-:Y:S05]  /*2f70*/  BSYNC B0 ;  /* 0x0000000000007941 */ /* 0x000fea0003800000 */
.L_x_6861:
        /* <DEDUP_REMOVED lines=33> */
.L_x_6864:
[----:B------:R-:W-:Y:S05]  /*3190*/  BSYNC B0 ;  /* 0x0000000000007941 */ /* 0x000fea0003800000 */
.L_x_6863:
[----:B------:R-:W-:Y:S01]  /*31a0*/  ULEA UR18, UR29, 0xfffffc00, 0xa ;  /* 0xfffffc001d127891 */ /* 0x000fe2000f8e503f */
[----:B------:R-:W-:Y:S01]  /*31b0*/  LDS.128 R232, [R77.X16+0x10] ;  /* 0x000010004de87984 */ /* 0x000fe2000000cc00 */
        /* <DEDUP_REMOVED lines=23> */
[----:B-1----:R1:W2:Y:S04]  /*3330*/  LDG.E.128 R16, [R12.64] ;  /* 0x000000220c107981 */ /* 0x0022a8000c1e1d00 */
        /* <DEDUP_REMOVED lines=35> */
[----:B------:R1:W1:Y:S01]  /*3570*/  MUFU.EX2 R50, R48 ;  /* 0x0000003000327308 */ /* 0x0002620000000800 */
[----:B------:R-:W-:Y:S02]  /*3580*/  FMUL.FTZ R15, R26, -1.4426950216293334961 ;  /* 0xbfb8aa3b1a0f7820 */ /* 0x000fe40000410000 */
[----:B------:R-:W-:Y:S02]  /*3590*/  FMUL.FTZ R3, R24, -1.4426950216293334961 ;  /* 0xbfb8aa3b18037820 */ /* 0x000fe40000410000 */
[----:B0-----:R-:W-:Y:S02]  /*35a0*/  FMUL.FTZ R12, R21, -1.4426950216293334961 ;  /* 0xbfb8aa3b150c7820 */ /* 0x001fe40000410000 */
[----:B------:R-:W-:Y:S01]  /*35b0*/  FMUL.FTZ R13, R22, -1.4426950216293334961 ;  /* 0xbfb8aa3b160d7820 */ /* 0x000fe20000410000 */
[----:B------:R-:W0:Y:S01]  /*35c0*/  MUFU.EX2 R14, R14 ;  /* 0x0000000e000e7308 */ /* 0x000e220000000800 */
[----:B-1----:R-:W-:-:S02]  /*35d0*/  FMUL.FTZ R48, R53, -1.4426950216293334961 ;  /* 0xbfb8aa3b35307820 */ /* 0x002fc40000410000 */
[----:B------:R-:W-:Y:S02]  /*35e0*/  FMUL.FTZ R49, R20, -1.4426950216293334961 ;  /* 0xbfb8aa3b14317820 */ /* 0x000fe40000410000 */
[----:B------:R-:W-:Y:S02]  /*35f0*/  FMUL.FTZ R51, R23, -1.4426950216293334961 ;  /* 0xbfb8aa3b17337820 */ /* 0x000fe40000410000 */
[----:B------:R-:W-:Y:S01]  /*3600*/  FMUL.FTZ R58, R55, -1.4426950216293334961 ;  /* 0xbfb8aa3b373a7820 */ /* 0x000fe20000410000 */
[----:B------:R-:W1:Y:S01]  /*3610*/  MUFU.EX2 R69, R48 ;  /* 0x0000003000457308 */ /* 0x000e620000000800 */
[----:B------:R-:W-:Y:S02]  /*3620*/  FMUL.FTZ R57, R52, -1.4426950216293334961 ;  /* 0xbfb8aa3b34397820 */ /* 0x000fe40000410000 */
[----:B------:R-:W-:Y:S02]  /*3630*/  FADD.FTZ R50, R50, 1 ;  /* 0x3f80000032327421 */ /* 0x000fe40000010000 */
[----:B------:R-:W-:-:S02]  /*3640*/  FMUL.FTZ R62, R29, -1.4426950216293334961 ;  /* 0xbfb8aa3b1d3e7820 */ /* 0x000fc40000410000 */
[----:B------:R-:W-:Y:S01]  /*3650*/  FMUL.FTZ R63, R31, -1.4426950216293334961 ;  /* 0xbfb8aa3b1f3f7820 */ /* 0x000fe20000410000 */
[----:B------:R-:W1:Y:S01]  /*3660*/  MUFU.EX2 R15, R15 ;  /* 0x0000000f000f7308 */ /* 0x000e620000000800 */
[----:B0-----:R-:W-:Y:S02]  /*3670*/  FADD.FTZ R14, R14, 1 ;  /* 0x3f8000000e0e7421 */ /* 0x001fe40000010000 */
[----:B-1----:R-:W-:-:S05]  /*3680*/  FADD.FTZ R69, R69, 1 ;  /* 0x3f80000045457421 */ /* 0x002fca0000010000 */
[----:B------:R-:W-:Y:S01]  /*3690*/  MUFU.EX2 R12, R12 ;  /* 0x0000000c000c7308 */ /* 0x000fe20000000800 */
[----:B------:R-:W-:-:S07]  /*36a0*/  FADD.FTZ R15, R15, 1 ;  /* 0x3f8000000f0f7421 */ /* 0x000fce0000010000 */
[----:B------:R0:W-:Y:S08]  /*36b0*/  MUFU.RCP R70, R69 ;  /* 0x0000004500467308 */ /* 0x0001f00000001000 */
[----:B------:R-:W1:Y:S01]  /*36c0*/  MUFU.EX2 R3, R3 ;  /* 0x0000000300037308 */ /* 0x000e620000000800 */
[----:B0-----:R-:W4:Y:S07]  /*36d0*/  LDL.LU R69, [R1+0x4] ;  /* 0x0000040001457983 */ /* 0x001f2e0000300800 */
[----:B------:R0:W1:Y:S08]  /*36e0*/  MUFU.EX2 R59, R13 ;  /* 0x0000000d003b7308 */ /* 0x0000700000000800 */
[----:B------:R1:W1:Y:S01]  /*36f0*/  MUFU.EX2 R56, R49 ;  /* 0x0000003100387308 */ /* 0x0002620000000800 */
[----:B0-----:R-:W-:-:S02]  /*3700*/  FMUL.FTZ R13, R28, -1.4426950216293334961 ;  /* 0xbfb8aa3b1c0d7820 */ /* 0x001fc40000410000 */
[----:B-1----:R-:W-:-:S05]  /*3710*/  FADD.FTZ R3, R3, 1 ;  /* 0x3f80000003037421 */ /* 0x002fca0000010000 */
[----:B------:R-:W-:Y:S01]  /*3720*/  MUFU.EX2 R60, R51 ;  /* 0x00000033003c7308 */ /* 0x000fe20000000800 */
[----:B------:R-:W-:Y:S02]  /*3730*/  FMUL.FTZ R49, R54, -1.4426950216293334961 ;  /* 0xbfb8aa3b36317820 */ /* 0x000fe40000410000 */
[----:B------:R-:W-:-:S05]  /*3740*/  FADD.FTZ R59, R59, 1 ;  /* 0x3f8000003b3b7421 */ /* 0x000fca0000010000 */
[----:B------:R0:W1:Y:S01]  /*3750*/  MUFU.EX2 R72, R58 ;  /* 0x0000003a00487308 */ /* 0x0000620000000800 */
[----:B------:R-:W-:-:S07]  /*3760*/  FADD.FTZ R56, R56, 1 ;  /* 0x3f80000038387421 */ /* 0x000fce0000010000 */
[----:B------:R-:W1:Y:S01]  /*3770*/  MUFU.EX2 R73, R13 ;  /* 0x0000000d00497308 */ /* 0x000e620000000800 */
[----:B0-----:R-:W-:-:S07]  /*3780*/  FADD.FTZ R58, R12, 1 ;  /* 0x3f8000000c3a7421 */ /* 0x001fce0000010000 */
[----:B------:R-:W-:Y:S01]  /*3790*/  MUFU.RCP R48, R14 ;  /* 0x0000000e00307308 */ /* 0x000fe20000001000 */
[----:B-1----:R-:W-:-:S07]  /*37a0*/  FADD.FTZ R72, R72, 1 ;  /* 0x3f80000048487421 */ /* 0x002fce0000010000 */
[----:B------:R-:W-:Y:S01]  /*37b0*/  MUFU.RCP R51, R15 ;  /* 0x0000000f00337308 */ /* 0x000fe20000001000 */
[----:B------:R-:W-:-:S07]  /*37c0*/  FADD.FTZ R73, R73, 1 ;  /* 0x3f80000049497421 */ /* 0x000fce0000010000 */
[----:B------:R0:W-:Y:S08]  /*37d0*/  MUFU.EX2 R61, R57 ;  /* 0x00000039003d7308 */ /* 0x0001f00000000800 */
[----:B------:R-:W1:Y:S01]  /*37e0*/  MUFU.EX2 R71, R49 ;  /* 0x0000003100477308 */ /* 0x000e620000000800 */
[----:B0-----:R-:W-:-:S07]  /*37f0*/  FMUL.FTZ R57, R30, -1.4426950216293334961 ;  /* 0xbfb8aa3b1e397820 */ /* 0x001fce0000410000 */
[----:B------:R0:W1:Y:S08]  /*3800*/  MUFU.RCP R49, R3 ;  /* 0x0000000300317308 */ /* 0x0000700000001000 */
[----:B------:R-:W-:Y:S01]  /*3810*/  MUFU.EX2 R75, R57 ;  /* 0x00000039004b7308 */ /* 0x000fe20000000800 */
[----:B0-----:R-:W-:Y:S01]  /*3820*/  MOV R3, c[0x0][0x16c] ;  /* 0x00005b0000037a02 */ /* 0x001fe20000000f00 */
[----:B-1----:R-:W-:-:S03]  /*3830*/  FADD.FTZ R71, R71, 1 ;  /* 0x3f80000047477421 */ /* 0x002fc60000010000 */
[----:B------:R-:W-:-:S03]  /*3840*/  ISETP.GE.AND P1, PT, R3, 0x1, PT ;  /* 0x000000010300780c */ /* 0x000fc60003f26270 */
[----:B------:R-:W-:Y:S01]  /*3850*/  MUFU.RCP R50, R50 ;  /* 0x0000003200327308 */ /* 0x000fe20000001000 */
[----:B------:R-:W-:-:S07]  /*3860*/  FADD.FTZ R3, -R49, 1 ;  /* 0x3f80000031037421 */ /* 0x000fce0000010100 */
[----:B------:R0:W-:Y:S08]  /*3870*/  MUFU.RCP R57, R56 ;  /* 0x0000003800397308 */ /* 0x0001f00000001000 */
[----:B------:R-:W1:Y:S01]  /*3880*/  MUFU.RCP R58, R58 ;  /* 0x0000003a003a7308 */ /* 0x000e620000001000 */
[----:B0-----:R-:W-:Y:S02]  /*3890*/  FADD.FTZ R56, R60, 1 ;  /* 0x3f8000003c387421 */ /* 0x001fe40000010000 */
[----:B------:R-:W-:-:S05]  /*38a0*/  FMUL.FTZ R60, R25, R48 ;  /* 0x00000030193c7220 */ /* 0x000fca0000410000 */
[----:B------:R-:W0:Y:S08]  /*38b0*/  MUFU.RCP R59, R59 ;  /* 0x0000003b003b7308 */ /* 0x000e300000001000 */
[----:B------:R-:W0:Y:S01]  /*38c0*/  MUFU.RCP R56, R56 ;  /* 0x0000003800387308 */ /* 0x000e220000001000 */
[----:B-1----:R-:W-:-:S07]  /*38d0*/  FMUL.FTZ R64, R21, R58 ;  /* 0x0000003a15407220 */ /* 0x002fce0000410000 */
[----:B------:R1:W2:Y:S01]  /*38e0*/  MUFU.EX2 R74, R62 ;  /* 0x0000003e004a7308 */ /* 0x0002a20000000800 */
[----:B0-----:R-:W-:-:S07]  /*38f0*/  FMUL.FTZ R65, R22, R59 ;  /* 0x0000003b16417220 */ /* 0x001fce0000410000 */
[----:B------:R0:W2:Y:S01]  /*3900*/  MUFU.EX2 R76, R63 ;  /* 0x0000003f004c7308 */ /* 0x0000a20000000800 */
[----:B-1----:R-:W-:Y:S02]  /*3910*/  FMUL.FTZ R62, R27, R50 ;  /* 0x000000321b3e7220 */ /* 0x002fe40000410000 */
[----:B------:R-:W-:-:S05]  /*3920*/  FMUL.FTZ R66, R23, R56 ;  /* 0x0000003817427220 */ /* 0x000fca0000410000 */
[----:B------:R-:W-:Y:S01]  /*3930*/  MUFU.RCP R72, R72 ;  /* 0x0000004800487308 */ /* 0x000fe20000001000 */
[----:B0-----:R-:W-:-:S07]  /*3940*/  FMUL.FTZ R63, R26, R51 ;  /* 0x000000331a3f7220 */ /* 0x001fce0000410000 */
        /* <DEDUP_REMOVED lines=14> */
[----:B-1----:R-:W-:Y:S02]  /*3a30*/  FFMA.FTZ R40, R27, R24, 1 ;  /* 0x3f8000001b287423 */ /* 0x002fe40000010018 */
[----:B------:R-:W-:Y:S02]  /*3a40*/  FADD.FTZ R41, R61, 1 ;  /* 0x3f8000003d297421 */ /* 0x000fe40000010000 */
[----:B------:R-:W-:Y:S02]  /*3a50*/  FADD.FTZ R24, -R58, 1 ;  /* 0x3f8000003a187421 */ /* 0x000fe40000010100 */
[C---:B------:R-:W-:Y:S01]  /*3a60*/  FFMA.FTZ R42, R20.reuse, R25, 1 ;  /* 0x3f800000142a7423 */ /* 0x040fe20000010019 */
[----:B------:R1:W4:Y:S01]  /*3a70*/  MUFU.RCP R67, R41 ;  /* 0x0000002900437308 */ /* 0x0003220000001000 */
        /* <DEDUP_REMOVED lines=9> */
[----:B---3--:R-:W-:Y:S02]  /*3b10*/  FMUL.FTZ R24, R4, R12 ;  /* 0x0000000c04187220 */ /* 0x008fe40000410000 */
[----:B------:R-:W-:Y:S02]  /*3b20*/  FMUL.FTZ R25, R5, R13 ;  /* 0x0000000d05197220 */ /* 0x000fe40000410000 */
[----:B------:R-:W-:Y:S02]  /*3b30*/  FMUL.FTZ R26, R6, R14 ;  /* 0x0000000e061a7220 */ /* 0x000fe40000410000 */
[----:B------:R-:W-:Y:S02]  /*3b40*/  FMUL.FTZ R27, R7, R15 ;  /* 0x0000000f071b7220 */ /* 0x000fe40000410000 */
[----:B0-----:R-:W-:Y:S02]  /*3b50*/  FMUL.FTZ R36, R232, R16 ;  /* 0x00000010e8247220 */ /* 0x001fe40000410000 */
        /* <DEDUP_REMOVED lines=9> */
[----:B------:R-:W0:Y:S01]  /*3bf0*/  LDS.128 R24, [R77.X16+0x30] ;  /* 0x000030004d187984 */ /* 0x000e22000000cc00 */
[----:B------:R-:W3:Y:S01]  /*3c00*/  MUFU.RCP R73, R73 ;  /* 0x0000004900497308 */ /* 0x000ee20000001000 */
[----:B-1----:R-:W-:Y:S02]  /*3c10*/  FMUL.FTZ R41, R233, R17 ;  /* 0x00000011e9297220 */ /* 0x002fe40000410000 */
[----:B------:R-:W-:Y:S02]  /*3c20*/  FMUL.FTZ R40, R234, R18 ;  /* 0x00000012ea287220 */ /* 0x000fe40000410000 */
[----:B------:R-:W-:Y:S01]  /*3c30*/  FMUL.FTZ R43, R235, R19 ;  /* 0x00000013eb2b7220 */ /* 0x000fe20000410000 */
[----:B------:R-:W-:Y:S01]  /*3c40*/  LEA R251, R249, R2, 0x2 ;  /* 0x00000002f9fb7211 */ /* 0x000fe200078e10ff */
[----:B------:R-:W-:Y:S01]  /*3c50*/  BAR.SYNC.DEFER_BLOCKING 0x0 ;  /* 0x0000000000007b1d */ /* 0x000fe20000010000 */
[----:B------:R-:W-:-:S02]  /*3c60*/  FADD.FTZ R74, R74, 1 ;  /* 0x3f8000004a4a7421 */ /* 0x000fc40000010000 */
[----:B------:R-:W-:Y:S02]  /*3c70*/  FADD.FTZ R75, R75, 1 ;  /* 0x3f8000004b4b7421 */ /* 0x000fe40000010000 */
[----:B------:R-:W-:Y:S02]  /*3c80*/  FADD.FTZ R76, R76, 1 ;  /* 0x3f8000004c4c7421 */ /* 0x000fe40000010000 */
[----:B------:R-:W-:Y:S02]  /*3c90*/  FMUL.FTZ R41, R58, R41 ;  /* 0x000000293a297220 */ /* 0x000fe40000410000 */
[----:B------:R-:W-:Y:S02]  /*3ca0*/  FMUL.FTZ R59, R59, R40 ;  /* 0x000000283b3b7220 */ /* 0x000fe40000410000 */
[----:B------:R-:W-:Y:S02]  /*3cb0*/  FMUL.FTZ R43, R56, R43 ;  /* 0x0000002b382b7220 */ /* 0x000fe40000410000 */
[----:B----4-:R-:W-:-:S02]  /*3cc0*/  FADD.FTZ R45, -R67, 1 ;  /* 0x3f800000432d7421 */ /* 0x010fc40000010100 */
[----:B--2---:R-:W-:Y:S01]  /*3cd0*/  FMUL.FTZ R2, R32, R20 ;  /* 0x0000001420027220 */ /* 0x004fe20000410000 */
[----:B------:R-:W1:Y:S01]  /*3ce0*/  MUFU.RCP R74, R74 ;  /* 0x0000004a004a7308 */ /* 0x000e620000001000 */
[----:B------:R-:W-:Y:S02]  /*3cf0*/  FMUL.FTZ R40, R57, R42 ;  /* 0x0000002a39287220 */ /* 0x000fe40000410000 */
[----:B------:R-:W-:Y:S02]  /*3d00*/  FMUL.FTZ R41, R41, R44 ;  /* 0x0000002c29297220 */ /* 0x000fe40000410000 */
[----:B------:R-:W-:Y:S02]  /*3d10*/  FMUL.FTZ R42, R59, R46 ;  /* 0x0000002e3b2a7220 */ /* 0x000fe40000410000 */
[----:B------:R-:W-:Y:S01]  /*3d20*/  FMUL.FTZ R43, R43, R68 ;  /* 0x000000442b2b7220 */ /* 0x000fe20000410000 */
[----:B------:R2:W-:Y:S01]  /*3d30*/  STS.128 [R251.X16], R36 ;  /* 0x00000024fb007388 */ /* 0x0005e2000000cc00 */
[----:B------:R-:W4:Y:S01]  /*3d40*/  MUFU.RCP R75, R75 ;  /* 0x0000004b004b7308 */ /* 0x000f220000001000 */
[----:B------:R-:W-:-:S02]  /*3d50*/  FFMA.FTZ R45, R52, R45, 1 ;  /* 0x3f800000342d7423 */ /* 0x000fc4000001002d */
[----:B------:R-:W-:-:S05]  /*3d60*/  FMUL.FTZ R2, R67, R2 ;  /* 0x0000000243027220 */ /* 0x000fca0000410000 */
[----:B------:R-:W5:Y:S01]  /*3d70*/  MUFU.RCP R76, R76 ;  /* 0x0000004c004c7308 */ /* 0x000f620000001000 */
[----:B------:R0:W-:Y:S01]  /*3d80*/  STS.128 [R251.X16+0x10], R40 ;  /* 0x00001028fb007388 */ /* 0x0001e2000000cc00 */
[----:B--2---:R-:W-:Y:S02]  /*3d90*/  FADD.FTZ R38, -R72, 1 ;  /* 0x3f80000048267421 */ /* 0x004fe40000010100 */
[----:B------:R-:W-:Y:S02]  /*3da0*/  FADD.FTZ R37, -R71, 1 ;  /* 0x3f80000047257421 */ /* 0x000fe40000010100 */
[----:B------:R-:W-:Y:S02]  /*3db0*/  FFMA.FTZ R44, R55, R38, 1 ;  /* 0x3f800000372c7423 */ /* 0x000fe40000010026 */
[----:B------:R-:W-:Y:S02]  /*3dc0*/  FMUL.FTZ R36, R2, R45 ;  /* 0x0000002d02247220 */ /* 0x000fe40000410000 */
[----:B------:R-:W-:-:S02]  /*3dd0*/  FFMA.FTZ R39, R54, R37, 1 ;  /* 0x3f80000036277423 */ /* 0x000fc40000010025 */
[----:B------:R-:W-:Y:S02]  /*3de0*/  FMUL.FTZ R38, R34, R22 ;  /* 0x0000001622267220 */ /* 0x000fe40000410000 */
[----:B------:R-:W-:Y:S02]  /*3df0*/  FADD.FTZ R2, -R70, 1 ;  /* 0x3f80000046027421 */ /* 0x000fe40000010100 */
[----:B---3--:R-:W-:Y:S02]  /*3e00*/  FADD.FTZ R45, -R73, 1 ;  /* 0x3f800000492d7421 */ /* 0x008fe40000010100 */
[----:B------:R-:W-:Y:S02]  /*3e10*/  FMUL.FTZ R37, R33, R21 ;  /* 0x0000001521257220 */ /* 0x000fe40000410000 */
[----:B0-----:R-:W-:Y:S02]  /*3e20*/  FMUL.FTZ R41, R35, R23 ;  /* 0x0000001723297220 */ /* 0x001fe40000410000 */
        /* <DEDUP_REMOVED lines=11> */
[----:B-1----:R-:W-:Y:S02]  /*3ee0*/  FADD.FTZ R2, -R74, 1 ;  /* 0x3f8000004a027421 */ /* 0x002fe40000010100 */
[----:B----4-:R-:W-:-:S02]  /*3ef0*/  FADD.FTZ R43, -R75, 1 ;  /* 0x3f8000004b2b7421 */ /* 0x010fc40000010100 */
[----:B-----5:R-:W-:Y:S02]  /*3f00*/  FADD.FTZ R42, -R76, 1 ;  /* 0x3f8000004c2a7421 */ /* 0x020fe40000010100 */
[----:B------:R-:W-:Y:S02]  /*3f10*/  FMUL.FTZ R41, R9, R25 ;  /* 0x0000001909297220 */ /* 0x000fe40000410000 */
[----:B------:R-:W-:Y:S02]  /*3f20*/  FMUL.FTZ R40, R10, R26 ;  /* 0x0000001a0a287220 */ /* 0x000fe40000410000 */
[----:B------:R-:W-:Y:S02]  /*3f30*/  FMUL.FTZ R45, R11, R27 ;  /* 0x0000001b0b2d7220 */ /* 0x000fe40000410000 */
[----:B------:R-:W-:Y:S02]  /*3f40*/  FFMA.FTZ R2, R29, R2, 1 ;  /* 0x3f8000001d027423 */ /* 0x000fe40000010002 */
[----:B------:R-:W-:-:S02]  /*3f50*/  FFMA.FTZ R43, R30, R43, 1 ;  /* 0x3f8000001e2b7423 */ /* 0x000fc4000001002b */
[----:B------:R-:W-:Y:S02]  /*3f60*/  FMUL.FTZ R41, R74, R41 ;  /* 0x000000294a297220 */ /* 0x000fe40000410000 */
[----:B------:R-:W-:Y:S02]  /*3f70*/  FFMA.FTZ R42, R31, R42, 1 ;  /* 0x3f8000001f2a7423 */ /* 0x000fe4000001002a */
[----:B------:R-:W-:Y:S02]  /*3f80*/  FMUL.FTZ R40, R75, R40 ;  /* 0x000000284b287220 */ /* 0x000fe40000410000 */
[----:B------:R-:W-:Y:S02]  /*3f90*/  FMUL.FTZ R45, R76, R45 ;  /* 0x0000002d4c2d7220 */ /* 0x000fe40000410000 */
[----:B------:R-:W-:Y:S02]  /*3fa0*/  FMUL.FTZ R57, R41, R2 ;  /* 0x0000000229397220 */ /* 0x000fe40000410000 */
[----:B------:R-:W-:-:S02]  /*3fb0*/  FMUL.FTZ R58, R40, R43 ;  /* 0x0000002b283a7220 */ /* 0x000fc40000410000 */
[----:B------:R-:W-:Y:S01]  /*3fc0*/  FMUL.FTZ R59, R45, R42 ;  /* 0x0000002a2d3b7220 */ /* 0x000fe20000410000 */
[----:B------:R-:W-:Y:S01]  /*3fd0*/  STS.128 [R251.X16+0x20], R36 ;  /* 0x00002024fb007388 */ /* 0x000fe2000000cc00 */
[----:B------:R-:W-:-:S03]  /*3fe0*/  UIMAD UR7, UR38, UR8, URZ ;  /* 0x00000008260772a4 */ /* 0x000fc6000f8e023f */
[----:B------:R-:W-:Y:S01]  /*3ff0*/  STS.128 [R251.X16+0x30], R56 ;  /* 0x00003038fb007388 */ /* 0x000fe2000000cc00 */
[----:B------:R-:W-:-:S06]  /*4000*/  NOP ;  /* 0x0000000000007918 */ /* 0x000fcc0000000000 */
[----:B------:R-:W0:Y:S04]  /*4010*/  LDS.128 R48, [R238.X16] ;  /* 0x00000000ee307984 */ /* 0x000e28000000cc00 */
[----:B------:R-:W1:Y:S04]  /*4020*/  LDS.128 R44, [R238.X16+0x200] ;  /* 0x00020000ee2c7984 */ /* 0x000e68000000cc00 */
[----:B------:R-:W2:Y:S04]  /*4030*/  LDS.128 R40, [R238.X16+0x400] ;  /* 0x00040000ee287984 */ /* 0x000ea8000000cc00 */
[----:B------:R-:W3:Y:S01]  /*4040*/  LDS.128 R36, [R238.X16+0x600] ;  /* 0x00060000ee247984 */ /* 0x000ee2000000cc00 */
[----:B------:R-:W-:-:S02]  /*4050*/  UIMAD UR7, UR31, UR9, UR7 ;  /* 0x000000091f0772a4 */ /* 0x000fc4000f8e0207 */
        /* <DEDUP_REMOVED lines=8> */
[----:B------:R-:W-:Y:S01]  /*40e0*/  ULEA.HI.X UR8, UR8, UR33, UR9, 0x2, UP0 ;  /* 0x0000002108087291 */ /* 0x000fe200080f1409 */
[----:B------:R-:W-:Y:S01]  /*40f0*/  FMUL.FTZ R73, R28, R73 ;  /* 0x000000491c497220 */ /* 0x000fe20000410000 */
[----:B------:R-:W-:Y:S01]  /*4100*/  MOV R28, UR7 ;  /* 0x00000007001c7c02 */ /* 0x000fe20008000f00 */
[----:B------:R-:W-:-:S03]  /*4110*/  FMUL.FTZ R74, R29, R74 ;  /* 0x0000004a1d4a7220 */ /* 0x000fc60000410000 */
[----:B------:R-:W-:-:S05]  /*4120*/  MOV R29, UR8 ;  /* 0x00000008001d7c02 */ /* 0x000fca0008000f00 */
[----:B------:R-:W-:Y:S01]  /*4130*/  IMAD.WIDE R28, R0, 0x10, R28 ;  /* 0x00000010001c7825 */ /* 0x000fe200078e021c */
[----:B------:R-:W-:-:S04]  /*4140*/  ISETP.NE.U32.AND P0, PT, RZ, c[0x0][0x270], PT ;  /* 0x00009c00ff007a0c */ /* 0x000fc80003f05070 */
[----:B0-----:R0:W-:Y:S04]  /*4150*/  STG.E.128 [R28.64], R48 ;  /* 0x000000301c007986 */ /* 0x0011e8000c101d22 */
[----:B-1----:R0:W-:Y:S04]  /*4160*/  STG.E.128 [R28.64+0x200], R44 ;  /* 0x0002002c1c007986 */ /* 0x0021e8000c101d22 */
[----:B--2---:R0:W-:Y:S04]  /*4170*/  STG.E.128 [R28.64+0x400], R40 ;  /* 0x000400281c007986 */ /* 0x0041e8000c101d22 */
[----:B---3--:R0:W-:Y:S01]  /*4180*/  STG.E.128 [R28.64+0x600], R36 ;  /* 0x000600241c007986 */ /* 0x0081e2000c101d22 */
[----:B------:R-:W-:Y:S01]  /*4190*/  FMUL.FTZ R236, R4, R3 ;  /* 0x0000000304ec7220 */ /* 0x000fe20000410000 */
[----:B------:R-:W-:Y:S01]  /*41a0*/  ISETP.NE.AND.EX P0, PT, RZ, c[0x0][0x274], PT, P0 ;  /* 0x00009d00ff007a0c */ /* 0x000fe20003f05300 */
[----:B------:R-:W-:-:S02]  /*41b0*/  FMUL.FTZ R200, R235, R66 ;  /* 0x00000042ebc87220 */ /* 0x000fc40000410000 */
[----:B------:R-:W-:Y:S02]  /*41c0*/  FMUL.FTZ R235, R5, R60 ;  /* 0x0000003c05eb7220 */ /* 0x000fe40000410000 */
[----:B------:R-:W-:Y:S02]  /*41d0*/  FFMA.FTZ R2, R116, R236, R69 ;  /* 0x000000ec74027223 */ /* 0x000fe40000010045 */
        /* <DEDUP_REMOVED lines=11> */
[----:B------:R-:W-:Y:S02]  /*4290*/  FFMA.FTZ R2, R118, R234, R5 ;  /* 0x000000ea76027223 */ /* 0x000fe40000010005 */
        /* <DEDUP_REMOVED lines=9> */
[----:B------:R-:W-:Y:S01]  /*4330*/  FFMA.FTZ R33, R119, R233, R2 ;  /* 0x000000e977217223 */ /* 0x000fe20000010002 */
[----:B------:R-:W-:Y:S05]  /*4340*/  @!P0 BRA `(.L_x_6865) ;  /* 0x000002e000008947 */ /* 0x000fea0003800000 */
[----:B0-----:R-:W-:Y:S01]  /*4350*/  BAR.SYNC.DEFER_BLOCKING 0x0 ;  /* 0x0000000000007b1d */ /* 0x001fe20000010000 */
        /* <DEDUP_REMOVED lines=45> */
.L_x_6865:
        /* <DEDUP_REMOVED lines=63> */
.L_x_6967:
        /* <DEDUP_REMOVED lines=40> */
[----:B------:R-:W-:Y:S01]  /*4ca0*/  UIMAD UR42, UR21, UR36, URZ ;  /* 0x00000024152a72a4 */ /* 0x000fe2000f8e023f */
[----:B------:R-:W-:Y:S01]  /*4cb0*/  ISETP.NE.AND P1, PT, R190, RZ, PT ;  /* 0x000000ffbe00720c */ /* 0x000fe20003f25270 */
[----:B------:R-:W-:-:S02]  /*4cc0*/  UIMAD.WIDE.U32 UR32, UR20, UR36, URZ ;  /* 0x00000024142072a5 */ /* 0x000fc4000f8e003f */
[----:B------:R-:W-:-:S03]  /*4cd0*/  UIMAD UR42, UR20, UR37, UR42 ;  /* 0x00000025142a72a4 */ /* 0x000fc6000f8e022a */
[----:B------:R-:W-:Y:S02]  /*4ce0*/  ULDC.64 UR36, c[0x0][0x1a0] ;  /* 0x0000680000247ab9 */ /* 0x000fe40000000a00 */
[----:B------:R-:W-:Y:S02]  /*4cf0*/  UIMAD UR40, UR40, UR36, URZ ;  /* 0x00000024282872a4 */ /* 0x000fe4000f8e023f */
[----:B------:R-:W-:Y:S01]  /*4d00*/  UIADD3 UR33, UR33, UR42, URZ ;  /* 0x0000002a21217290 */ /* 0x000fe2000fffe03f */
[----:B------:R-:W-:Y:S01]  /*4d10*/  MOV R43, UR30 ;  /* 0x0000001e002b7c02 */ /* 0x000fe20008000f00 */
[----:B------:R-:W-:Y:S01]  /*4d20*/  UIMAD UR40, UR7, UR37, UR40 ;  /* 0x00000025072872a4 */ /* 0x000fe2000f8e0228 */
[----:B------:R-:W-:Y:S01]  /*4d30*/  MOV R46, 0x100 ;  /* 0x00000100002e7802 */ /* 0x000fe20000000f00 */
[----:B------:R-:W-:Y:S01]  /*4d40*/  UIMAD.WIDE.U32 UR36, UR7, UR36, UR32 ;  /* 0x00000024072472a5 */ /* 0x000fe2000f8e0020 */
[----:B------:R-:W-:Y:S02]  /*4d50*/  IADD3 R59, R190, 0x200, RZ ;  /* 0x00000200be3b7810 */ /* 0x000fe40007ffe0ff */
[----:B------:R-:W-:Y:S01]  /*4d60*/  ULDC.64 UR32, c[0x0][0x228] ;  /* 0x00008a0000207ab9 */ /* 0x000fe20000000a00 */
[----:B------:R-:W-:Y:S01]  /*4d70*/  @!P1 IMAD R59, R43, R46, UR7 ;  /* 0x000000072b3b9e24 */ /* 0x000fe2000f8e022e */
[----:B------:R-:W-:-:S02]  /*4d80*/  UIADD3 UR37, UR37, UR40, URZ ;  /* 0x0000002825257290 */ /* 0x000fc4000fffe03f */
[----:B------:R-:W-:-:S04]  /*4d90*/  ULEA UR32, UP0, UR36, UR32, 0x3 ;  /* 0x0000002024207291 */ /* 0x000fc8000f80183f */
[----:B------:R-:W-:Y:S01]  /*4da0*/  ULEA.HI.X UR33, UR36, UR33, UR37, 0x3, UP0 ;  /* 0x0000002124217291 */ /* 0x000fe200080f1c25 */
        /* <DEDUP_REMOVED lines=42> */
[----:B------:R-:W-:-:S04]  /*5050*/  FMUL.FTZ R0, R177, UR41 ;  /* 0x00000029b1007c20 */ /* 0x000fc80008410000 */
[----:B------:R-:W-:Y:S01]  /*5060*/  FMUL.RZ R41, R0, 0.15915493667125701904 ;  /* 0x3e22f98300297820 */ /* 0x000fe2000040c000 */
[----:B------:R-:W-:Y:S01]  /*5070*/  MUFU.SIN R128, R40 ;  /* 0x0000002800807308 */ /* 0x000fe20000000400 */
[----:B------:R-:W-:-:S04]  /*5080*/  FMUL.FTZ R0, R176, UR41 ;  /* 0x00000029b0007c20 */ /* 0x000fc80008410000 */
[----:B------:R-:W-:Y:S01]  /*5090*/  FMUL.RZ R42, R0, 0.15915493667125701904 ;  /* 0x3e22f983002a7820 */ /* 0x000fe2000040c000 */
[----:B------:R-:W-:Y:S01]  /*50a0*/  SHF.L.U32 R0, R190, 0x3, RZ ;  /* 0x00000003be007819 */ /* 0x000fe200000006ff */
[----:B------:R-:W-:Y:S01]  /*50b0*/  FMUL.FTZ R36, R36, 1.4426950216293334961 ;  /* 0x3fb8aa3b24247820 */ /* 0x000fe20000410000 */
[----:B------:R0:W-:Y:S02]  /*50c0*/  MUFU.COS R131, R40 ;  /* 0x0000002800837308 */ /* 0x0001e40000000000 */
[----:B------:R-:W-:Y:S01]  /*50d0*/  LOP3.LUT R0, R0, 0xffffff00, RZ, 0xc0, !PT ;  /* 0xffffff0000007812 */ /* 0x000fe200078ec0ff */
[----:B------:R-:W-:-:S05]  /*50e0*/  FMUL.FTZ R52, R36, R184 ;  /* 0x000000b824347220 */ /* 0x000fca0000410000 */
[----:B------:R-:W-:Y:S01]  /*50f0*/  MUFU.SIN R124, R41 ;  /* 0x00000029007c7308 */ /* 0x000fe20000000400 */
[----:B0-----:R-:W-:-:S04]  /*5100*/  FMUL.FTZ R40, R175, UR41 ;  /* 0x00000029af287c20 */ /* 0x001fc80008410000 */
[----:B------:R-:W-:Y:S01]  /*5110*/  FMUL.RZ R44, R40, 0.15915493667125701904 ;  /* 0x3e22f983282c7820 */ /* 0x000fe2000040c000 */
[----:B------:R-:W-:Y:S02]  /*5120*/  IADD3 R40, R0, R249, RZ ;  /* 0x000000f900287210 */ /* 0x000fe40007ffe0ff */
[----:B------:R0:W-:Y:S02]  /*5130*/  MUFU.COS R127, R41 ;  /* 0x00000029007f7308 */ /* 0x0001e40000000000 */
[C---:B------:R-:W-:Y:S02]  /*5140*/  IADD3 R43, R40.reuse, 0x40, RZ ;  /* 0x00000040282b7810 */ /* 0x040fe40007ffe0ff */
[C---:B------:R-:W-:Y:S02]  /*5150*/  IADD3 R45, R40.reuse, 0x60, RZ ;  /* 0x00000060282d7810 */ /* 0x040fe40007ffe0ff */
[C---:B------:R-:W-:Y:S02]  /*5160*/  IADD3 R47, R40.reuse, 0x80, RZ ;  /* 0x00000080282f7810 */ /* 0x040fe40007ffe0ff */
[----:B------:R-:W1:Y:S01]  /*5170*/  MUFU.EX2 R66, R52 ;  /* 0x0000003400427308 */ /* 0x000e620000000800 */
[----:B0-----:R-:W-:-:S02]  /*5180*/  IADD3 R41, R40, 0x20, RZ ;  /* 0x0000002028297810 */ /* 0x001fc40007ffe0ff */
[C---:B------:R-:W-:Y:S02]  /*5190*/  IADD3 R49, R40.reuse, 0xa0, RZ ;  /* 0x000000a028317810 */ /* 0x040fe40007ffe0ff */
[C---:B------:R-:W-:Y:S02]  /*51a0*/  IADD3 R51, R40.reuse, 0xc0, RZ ;  /* 0x000000c028337810 */ /* 0x040fe40007ffe0ff */
[----:B------:R-:W-:Y:S01]  /*51b0*/  IADD3 R53, R40, 0xe0, RZ ;  /* 0x000000e028357810 */ /* 0x000fe20007ffe0ff */
[----:B------:R-:W0:Y:S01]  /*51c0*/  MUFU.SIN R125, R42 ;  /* 0x0000002a007d7308 */ /* 0x000e220000000400 */
[-C--:B------:R-:W-:Y:S02]  /*51d0*/  LEA.HI.SX32 R41, R41, R40.reuse, 0x1b ;  /* 0x0000002829297211 */ /* 0x080fe400078fdaff */
[-C--:B------:R-:W-:Y:S02]  /*51e0*/  LEA.HI.SX32 R43, R43, R40.reuse, 0x1b ;  /* 0x000000282b2b7211 */ /* 0x080fe400078fdaff */
[----:B------:R-:W-:-:S03]  /*51f0*/  LEA.HI.SX32 R45, R45, R40, 0x1b ;  /* 0x000000282d2d7211 */ /* 0x000fc600078fdaff */
[----:B------:R2:W0:Y:S01]  /*5200*/  MUFU.COS R129, R42 ;  /* 0x0000002a00817308 */ /* 0x0004220000000000 */
[-C--:B------:R-:W-:Y:S02]  /*5210*/  LEA.HI.SX32 R47, R47, R40.reuse, 0x1b ;  /* 0x000000282f2f7211 */ /* 0x080fe400078fdaff */
[-C--:B------:R-:W-:Y:S02]  /*5220*/  LEA.HI.SX32 R49, R49, R40.reuse, 0x1b ;  /* 0x0000002831317211 */ /* 0x080fe400078fdaff */
[-C--:B------:R-:W-:Y:S02]  /*5230*/  LEA.HI.SX32 R51, R51, R40.reuse, 0x1b ;  /* 0x0000002833337211 */ /* 0x080fe400078fdaff */
[-C--:B------:R-:W-:Y:S01]  /*5240*/  LEA.HI.SX32 R53, R53, R40.reuse, 0x1b ;  /* 0x0000002835357211 */ /* 0x080fe200078fdaff */
[----:B------:R-:W0:Y:S01]  /*5250*/  MUFU.COS R148, R39 ;  /* 0x0000002700947308 */ /* 0x000e220000000000 */
[----:B--2---:R-:W-:Y:S01]  /*5260*/  IMAD R42, R249, 0x7, R40 ;  /* 0x00000007f92a7824 */ /* 0x004fe200078e0228 */
[----:B------:R-:W-:-:S02]  /*5270*/  LEA.HI.SX32 R40, R40, R40, 0x1b ;  /* 0x0000002828287211 */ /* 0x000fc400078fdaff */
[----:B------:R-:W-:Y:S02]  /*5280*/  LEA R55, R249, R0, 0x3 ;  /* 0x00000000f9377211 */ /* 0x000fe400078e18ff */
[C---:B------:R-:W-:Y:S02]  /*5290*/  IADD3 R46, R42.reuse, 0x2, RZ ;  /* 0x000000022a2e7810 */ /* 0x040fe40007ffe0ff */
[----:B------:R-:W2:Y:S01]  /*52a0*/  MUFU.SIN R126, R44 ;  /* 0x0000002c007e7308 */ /* 0x000ea20000000400 */
[C---:B------:R-:W-:Y:S02]  /*52b0*/  IADD3 R48, R42.reuse, 0x3, RZ ;  /* 0x000000032a307810 */ /* 0x040fe40007ffe0ff */
[C---:B------:R-:W-:Y:S01]  /*52c0*/  IADD3 R50, R42.reuse, 0x4, RZ ;  /* 0x000000042a327810 */ /* 0x040fe20007ffe0ff */
[----:B---3--:R3:W-:Y:S01]  /*52d0*/  STS.128 [R40.X16], R4 ;  /* 0x0000000428007388 */ /* 0x0087e2000000cc00 */
[----:B------:R-:W-:-:S03]  /*52e0*/  IADD3 R54, R42, 0x5, RZ ;  /* 0x000000052a367810 */ /* 0x000fc60007ffe0ff */
[----:B------:R0:W1:Y:S01]  /*52f0*/  MUFU.COS R130, R44 ;  /* 0x0000002c00827308 */ /* 0x0000620000000000 */
[C---:B------:R-:W-:Y:S01]  /*5300*/  IADD3 R58, R42.reuse, 0x6, RZ ;  /* 0x000000062a3a7810 */ /* 0x040fe20007ffe0ff */
[----:B----4-:R4:W-:Y:S01]  /*5310*/  STS.128 [R41.X16+0x200], R8 ;  /* 0x0002000829007388 */ /* 0x0109e2000000cc00 */
[----:B------:R-:W-:Y:S01]  /*5320*/  IADD3 R62, R42, 0x7, RZ ;  /* 0x000000072a3e7810 */ /* 0x000fe20007ffe0ff */
[----:B------:R-:W-:Y:S01]  /*5330*/  FMUL.FTZ R61, R36, R183 ;  /* 0x000000b7243d7220 */ /* 0x000fe20000410000 */
[----:B------:R-:W-:-:S03]  /*5340*/  LEA.HI.SX32 R60, R46, R55, 0x1b ;  /* 0x000000372e3c7211 */ /* 0x000fc600078fdaff */
[----:B------:R-:W1:Y:S01]  /*5350*/  MUFU.SIN R141, R37 ;  /* 0x00000025008d7308 */ /* 0x000e620000000400 */
[----:B0-----:R-:W-:Y:S01]  /*5360*/  IADD3 R44, R42, 0x1, RZ ;  /* 0x000000012a2c7810 */ /* 0x001fe20007ffe0ff */
[----:B------:R4:W-:Y:S01]  /*5370*/  STS.128 [R43.X16+0x400], R12 ;  /* 0x0004000c2b007388 */ /* 0x0009e2000000cc00 */
[----:B------:R-:W-:Y:S01]  /*5380*/  LEA.HI.SX32 R56, R48, R55, 0x1b ;  /* 0x0000003730387211 */ /* 0x000fe200078fdaff */
[----:B------:R-:W-:Y:S01]  /*5390*/  FMUL.FTZ R46, R36, R181 ;  /* 0x000000b5242e7220 */ /* 0x000fe20000410000 */
[----:B------:R-:W-:-:S03]  /*53a0*/  LEA.HI.SX32 R64, R44, R55, 0x1b ;  /* 0x000000372c407211 */ /* 0x000fc600078fdaff */
[----:B------:R-:W0:Y:S01]  /*53b0*/  MUFU.COS R142, R37 ;  /* 0x00000025008e7308 */ /* 0x000e220000000000 */
[-C--:B------:R-:W-:Y:S01]  /*53c0*/  LEA.HI.SX32 R52, R50, R55.reuse, 0x1b ;  /* 0x0000003732347211 */ /* 0x080fe200078fdaff */
[----:B------:R4:W-:Y:S01]  /*53d0*/  STS.128 [R45.X16+0x600], R16 ;  /* 0x000600102d007388 */ /* 0x0009e2000000cc00 */
[----:B------:R-:W-:Y:S01]  /*53e0*/  LEA.HI.SX32 R48, R54, R55, 0x1b ;  /* 0x0000003736307211 */ /* 0x000fe200078fdaff */
[----:B------:R-:W-:-:S04]  /*53f0*/  FMUL.FTZ R50, R36, R189 ;  /* 0x000000bd24327220 */ /* 0x000fc80000410000 */
[----:B------:R-:W0:Y:S01]  /*5400*/  MUFU.SIN R39, R38 ;  /* 0x0000002600277308 */ /* 0x000e220000000400 */
[----:B------:R-:W-:Y:S01]  /*5410*/  LEA.HI.SX32 R44, R58, R55, 0x1b ;  /* 0x000000373a2c7211 */ /* 0x000fe200078fdaff */
[----:B------:R4:W-:Y:S01]  /*5420*/  STS.128 [R47.X16+0x800], R20 ;  /* 0x000800142f007388 */ /* 0x0009e2000000cc00 */
[----:B------:R-:W-:-:S05]  /*5430*/  LEA.HI.SX32 R68, R42, R42, 0x1b ;  /* 0x0000002a2a447211 */ /* 0x000fca00078fdaff */
[----:B------:R-:W0:Y:S01]  /*5440*/  MUFU.COS R132, R38 ;  /* 0x0000002600847308 */ /* 0x000e220000000000 */
[----:B------:R-:W-:Y:S01]  /*5450*/  LEA.HI.SX32 R121, R62, R55, 0x1b ;  /* 0x000000373e797211 */ /* 0x000fe200078fdaff */
[----:B------:R4:W-:Y:S01]  /*5460*/  STS.128 [R49.X16+0xa00], R24 ;  /* 0x000a001831007388 */ /* 0x0009e2000000cc00 */
[----:B-1----:R-:W-:-:S05]  /*5470*/  FMUL.FTZ R164, R66, R57 ;  /* 0x0000003942a47220 */ /* 0x002fca0000410000 */
[----:B------:R-:W1:Y:S01]  /*5480*/  MUFU.SIN R135, R3 ;  /* 0x0000000300877308 */ /* 0x000e620000000400 */
[----:B------:R-:W-:Y:S01]  /*5490*/  FMUL.FTZ R165, R66, R165 ;  /* 0x000000a542a57220 */ /* 0x000fe20000410000 */
[----:B---3--:R-:W-:-:S06]  /*54a0*/  SHF.L.U32 R5, R59, 0x3, RZ ;  /* 0x000000033b057819 */ /* 0x008fcc00000006ff */
[----:B------:R3:W0:Y:S01]  /*54b0*/  MUFU.COS R136, R3 ;  /* 0x0000000300887308 */ /* 0x0006220000000000 */
[----:B------:R4:W-:Y:S07]  /*54c0*/  STS.128 [R51.X16+0xc00], R28 ;  /* 0x000c001c33007388 */ /* 0x0009ee000000cc00 */
[----:B------:R-:W0:Y:S01]  /*54d0*/  MUFU.SIN R37, R2 ;  /* 0x0000000200257308 */ /* 0x000e220000000400 */
[----:B---3--:R-:W-:-:S07]  /*54e0*/  MOV R3, UR33 ;  /* 0x0000002100037c02 */ /* 0x008fce0008000f00 */
[----:B------:R3:W0:Y:S01]  /*54f0*/  MUFU.COS R38, R2 ;  /* 0x0000000200267308 */ /* 0x0006220000000000 */
[----:B------:R4:W-:Y:S01]  /*5500*/  STS.128 [R53.X16+0xe00], R32 ;  /* 0x000e002035007388 */ /* 0x0009e2000000cc00 */
[----:B---3--:R-:W-:-:S06]  /*5510*/  MOV R2, UR32 ;  /* 0x0000002000027c02 */ /* 0x008fcc0008000f00 */
[----:B------:R3:W0:Y:S01]  /*5520*/  MUFU.EX2 R122, R61 ;  /* 0x0000003d007a7308 */ /* 0x0006220000000800 */
[----:B------:R-:W5:Y:S01]  /*5530*/  LDG.E.64 R2, [R2.64] ;  /* 0x0000002202027981 */ /* 0x000f62000c1e1b00 */
[----:B------:R-:W-:-:S06]  /*5540*/  NOP ;  /* 0x0000000000007918 */ /* 0x000fcc0000000000 */
[----:B------:R-:W0:Y:S01]  /*5550*/  MUFU.EX2 R123, R46 ;  /* 0x0000002e007b7308 */ /* 0x000e220000000800 */
[----:B------:R-:W0:Y:S01]  /*5560*/  LDS.128 R68, [R68.X16] ;  /* 0x0000000044447984 */ /* 0x000e22000000cc00 */
[----:B------:R-:W-:Y:S02]  /*5570*/  FMUL.FTZ R191, R174, UR41 ;  /* 0x00000029aebf7c20 */ /* 0x000fe40008410000 */
[C---:B------:R-:W-:Y:S01]  /*5580*/  FMUL.FTZ R120, R36.reuse, R182 ;  /* 0x000000b624787220 */ /* 0x040fe20000410000 */
[----:B------:R-:W0:Y:S01]  /*5590*/  LDS.128 R64, [R64.X16+0x10] ;  /* 0x0000100040407984 */ /* 0x000e22000000cc00 */
[----:B------:R-:W-:Y:S02]  /*55a0*/  FMUL.RZ R191, R191, 0.15915493667125701904 ;  /* 0x3e22f983bfbf7820 */ /* 0x000fe4000040c000 */
[----:B------:R1:W0:Y:S01]  /*55b0*/  MUFU.EX2 R192, R50 ;  /* 0x0000003200c07308 */ /* 0x0002220000000800 */
[----:B---3--:R-:W3:Y:S01]  /*55c0*/  LDS.128 R60, [R60.X16+0x20] ;  /* 0x000020003c3c7984 */ /* 0x008ee2000000cc00 */
[----:B------:R-:W-:-:S03]  /*55d0*/  FMUL.FTZ R4, R36, R188 ;  /* 0x000000bc24047220 */ /* 0x000fc60000410000 */
[----:B------:R-:W0:Y:S03]  /*55e0*/  LDS.128 R56, [R56.X16+0x30] ;  /* 0x0000300038387984 */ /* 0x000e26000000cc00 */
[----:B------:R4:W0:Y:S01]  /*55f0*/  MUFU.COS R0, R191 ;  /* 0x000000bf00007308 */ /* 0x0008220000000000 */
[----:B------:R-:W0:Y:S04]  /*5600*/  LDS.128 R52, [R52.X16+0x40] ;  /* 0x0000400034347984 */ /* 0x000e28000000cc00 */
[----:B-1----:R-:W1:Y:S03]  /*5610*/  LDS.128 R48, [R48.X16+0x50] ;  /* 0x0000500030307984 */ /* 0x002e66000000cc00 */
[----:B------:R-:W0:Y:S01]  /*5620*/  MUFU.EX2 R120, R120 ;  /* 0x0000007800787308 */ /* 0x000e220000000800 */
[----:B------:R-:W0:Y:S04]  /*5630*/  LDS.128 R44, [R44.X16+0x60] ;  /* 0x000060002c2c7984 */ /* 0x000e28000000cc00 */
[----:B------:R4:W0:Y:S03]  /*5640*/  LDS.128 R40, [R121.X16+0x70] ;  /* 0x0000700079287984 */ /* 0x000826000000cc00 */
[----:B------:R4:W0:Y:S01]  /*5650*/  MUFU.EX2 R6, R4 ;  /* 0x0000000400067308 */ /* 0x0008220000000800 */
[----:B------:R4:W-:Y:S04]  /*5660*/  STS.64 [R5+0x4a60], R164 ;  /* 0x004a60a405007388 */ /* 0x0009e80000000a00 */
[----:B------:R-:W-:Y:S06]  /*5670*/  BAR.SYNC.DEFER_BLOCKING 0x0 ;  /* 0x0000000000007b1d */ /* 0x000fec0000010000 */
[----:B------:R4:W0:Y:S01]  /*5680*/  @P0 LDS.64 R150, [R190.X8+0x5a68] ;  /* 0x005a6800be960984 */ /* 0x0008220000008a00 */
        /* <DEDUP_REMOVED lines=13> */
.L_x_6868:
[----:B-123--:R-:W-:Y:S05]  /*5760*/  BSYNC B0 ;  /* 0x0000000000007941 */ /* 0x00efea0003800000 */
.L_x_6867:
[----:B------:R-:W-:Y:S01]  /*5770*/  UISETP.GE.AND UP0, UPT, UR29, 0x2, UPT ;  /* 0x000000021d00788c */ /* 0x000fe2000bf06270 */
[----:B------:R-:W-:Y:S01]  /*5780*/  LOP3.LUT R239, R190, 0x1f, RZ, 0xc0, !PT ;  /* 0x0000001fbeef7812 */ /* 0x000fe200078ec0ff */
[C---:B0---4-:R-:W-:Y:S01]  /*5790*/  FMUL.FTZ R4, R36.reuse, R187 ;  /* 0x000000bb24047220 */ /* 0x051fe20000410000 */
        /* <DEDUP_REMOVED lines=57> */
[C---:B------:R-:W-:Y:S02]  /*5b30*/  FMUL.FTZ R6, R36.reuse, R174 ;  /* 0x000000ae24067220 */ /* 0x040fe40000410000 */
        /* <DEDUP_REMOVED lines=10> */
[----:B------:R-:W-:Y:S02]  /*5be0*/  FMUL.FTZ R11, R36, R179 ;  /* 0x000000b3240b7220 */ /* 0x000fe40000410000 */
        /* <DEDUP_REMOVED lines=277> */
.L_x_6975:
        /* <DEDUP_REMOVED lines=69> */
.L_x_6976:
        /* <DEDUP_REMOVED lines=19> */
[----:B------:R-:W-:Y:S05]  /*72c0*/  CALL.REL.NOINC `($__internal_166_$__cuda_sm70_shflsync_idx_p) ;  /* 0x000091d000007944 */ /* 0x000fea0003c00000 */
.L_x_6873:
[----:B------:R-:W-:Y:S05]  /*72d0*/  BRA.CONV ~URZ, `(.L_x_6874) ;  /* 0x000000537f007947 */ /* 0x000fea000b800000 */
[----:B-1----:R-:W-:Y:S01]  /*72e0*/  HFMA2.MMA R126, -RZ, RZ, 0, 1.847743988037109375e-06 ;  /* 0x0000001fff7e7435 */ /* 0x002fe200000001ff */
[----:B------:R-:W-:Y:S02]  /*72f0*/  MOV R242, R130 ;  /* 0x0000008200f27202 */ /* 0x000fe40000000f00 */
[----:B------:R-:W-:Y:S02]  /*7300*/  MOV R125, 0xffffffff ;  /* 0xffffffff007d7802 */ /* 0x000fe40000000f00 */
[----:B------:R-:W-:Y:S02]  /*7310*/  MOV R124, 0x7330 ;  /* 0x00007330007c7802 */ /* 0x000fe40000000f00 */
[----:B0-----:R-:W-:Y:S05]  /*7320*/  CALL.REL.NOINC `($__internal_166_$__cuda_sm70_shflsync_idx_p) ;  /* 0x0000917000007944 */ /* 0x001fea0003c00000 */
.L_x_6874:
[----:B------:R-:W-:Y:S05]  /*7330*/  BRA.CONV ~URZ, `(.L_x_6875) ;  /* 0x000000537f007947 */ /* 0x000fea000b800000 */
[----:B-1----:R-:W-:Y:S01]  /*7340*/  HFMA2.MMA R126, -RZ, RZ, 0, 1.847743988037109375e-06 ;  /* 0x0000001fff7e7435 */ /* 0x002fe200000001ff */
[----:B------:R-:W-:Y:S02]  /*7350*/  MOV R242, R210 ;  /* 0x000000d200f27202 */ /* 0x000fe40000000f00 */
[----:B------:R-:W-:-:S02]  /*7360*/  MOV R125, 0xffffffff ;  /* 0xffffffff007d7802 */ /* 0x000fc40000000f00 */
[----:B------:R-:W-:Y:S02]  /*7370*/  MOV R124, 0x7390 ;  /* 0x00007390007c7802 */ /* 0x000fe40000000f00 */
[----:B0-----:R-:W-:Y:S05]  /*7380*/  CALL.REL.NOINC `($__internal_166_$__cuda_sm70_shflsync_idx_p) ;  /* 0x0000911000007944 */ /* 0x001fea0003c00000 */
.L_x_6875:
[----:B------:R-:W-:Y:S05]  /*7390*/  BRA.CONV ~URZ, `(.L_x_6876) ;  /* 0x000000537f007947 */ /* 0x000fea000b800000 */
[----:B-1----:R-:W-:Y:S01]  /*73a0*/  HFMA2.MMA R126, -RZ, RZ, 0, 1.847743988037109375e-06 ;  /* 0x0000001fff7e7435 */ /* 0x002fe200000001ff */
[----:B------:R-:W-:Y:S02]  /*73b0*/  MOV R242, R128 ;  /* 0x0000008000f27202 */ /* 0x000fe40000000f00 */
[----:B------:R-:W-:Y:S02]  /*73c0*/  MOV R125, 0xffffffff ;  /* 0xffffffff007d7802 */ /* 0x000fe40000000f00 */
[----:B------:R-:W-:Y:S02]  /*73d0*/  MOV R124, 0x73f0 ;  /* 0x000073f0007c7802 */ /* 0x000fe40000000f00 */
[----:B0-----:R-:W-:Y:S05]  /*73e0*/  CALL.REL.NOINC `($__internal_166_$__cuda_sm70_shflsync_idx_p) ;  /* 0x000090b000007944 */ /* 0x001fea0003c00000 */
.L_x_6876:
        /* <DEDUP_REMOVED lines=9> */
.L_x_6977:
        /* <DEDUP_REMOVED lines=23> */
.L_x_6870:
[----:B0-----:R-:W-:Y:S05]  /*75f0*/  BSYNC B0 ;  /* 0x0000000000007941 */ /* 0x001fea0003800000 */
.L_x_6869:
[CC--:B------:R-:W-:Y:S01]  /*7600*/  FMUL.FTZ R121, R27.reuse, R151.reuse ;  /* 0x000000971b797220 */ /* 0x0c0fe20000410000 */
[----:B------:R-:W-:Y:S01]  /*7610*/  LOP3.LUT P0, RZ, R190, 0x1f, RZ, 0xc0, !PT ;  /* 0x0000001fbeff7812 */ /* 0x000fe2000780c0ff */
[CC--:B------:R-:W-:Y:S01]  /*7620*/  FMUL.FTZ R120, R27.reuse, -R150.reuse ;  /* 0x800000961b787220 */ /* 0x0c0fe20000410000 */
[----:B------:R-:W-:Y:S01]  /*7630*/  MOV R122, UR29 ;  /* 0x0000001d007a7c02 */ /* 0x000fe20008000f00 */
[C---:B------:R-:W-:Y:S01]  /*7640*/  FFMA.FTZ R121, R28.reuse, R150, -R121 ;  /* 0x000000961c797223 */ /* 0x040fe20000010879 */
[----:B------:R-:W-:Y:S01]  /*7650*/  WARPSYNC 0xffffffff ;  /* 0xffffffff00007948 */ /* 0x000fe20003800000 */
[----:B------:R-:W-:Y:S01]  /*7660*/  FFMA.FTZ R120, R28, -R151, R120 ;  /* 0x800000971c787223 */ /* 0x000fe20000010078 */
[----:B------:R-:W-:Y:S01]  /*7670*/  BAR.SYNC.DEFER_BLOCKING 0x0 ;  /* 0x0000000000007b1d */ /* 0x000fe20000010000 */
[----:B------:R-:W-:Y:S01]  /*7680*/  ISETP.GE.OR P0, PT, R122, c[0x0][0x174], P0 ;  /* 0x00005d007a007a0c */ /* 0x000fe20000706670 */
[----:B------:R-:W-:Y:S01]  /*7690*/  FMUL.FTZ R122, R27, R196 ;  /* 0x000000c41b7a7220 */ /* 0x000fe20000410000 */
[----:B------:R-:W-:Y:S01]  /*76a0*/  MOV R130, UR7 ;  /* 0x0000000700827c02 */ /* 0x000fe20008000f00 */
        /* <DEDUP_REMOVED lines=36> */
[-C--:B------:R-:W-:Y:S02]  /*78f0*/  FFMA.FTZ R125, R38, R127.reuse, R121 ;  /* 0x0000007f267d7223 */ /* 0x080fe40000010079 */
[----:B------:R-:W-:-:S02]  /*7900*/  FMUL.FTZ R127, R37, -R127 ;  /* 0x8000007f257f7220 */ /* 0x000fc40000410000 */
[-C--:B------:R-:W-:Y:S02]  /*7910*/  FFMA.FTZ R124, R34, R123.reuse, R120 ;  /* 0x0000007b227c7223 */ /* 0x080fe40000010078 */
[----:B------:R-:W-:Y:S01]  /*7920*/  FMUL.FTZ R123, R33, -R123 ;  /* 0x8000007b217b7220 */ /* 0x000fe20000410000 */
[----:B------:R-:W0:Y:S01]  /*7930*/  LDS.64 R120, [R190.X16+0x4258] ;  /* 0x00425800be787984 */ /* 0x000e22000000ca00 */
        /* <DEDUP_REMOVED lines=11> */
[C---:B------:R-:W-:Y:S02]  /*79f0*/  FMUL.FTZ R122, R133.reuse, -R126 ;  /* 0x8000007e857a7220 */ /* 0x040fe40000410000 */
[----:B------:R-:W-:Y:S02]  /*7a00*/  FFMA.FTZ R124, R36, R124, R125 ;  /* 0x0000007c247c7223 */ /* 0x000fe4000001007d */
[-C--:B------:R-:W-:Y:S02]  /*7a10*/  FMUL.FTZ R129, R133, -R127.reuse ;  /* 0x8000007f85817220 */ /* 0x080fe40000410000 */
[----:B------:R-:W-:Y:S02]  /*7a20*/  FFMA.FTZ R127, R134, R127, -R122 ;  /* 0x0000007f867f7223 */ /* 0x000fe4000001087a */
[----:B------:R-:W-:-:S02]  /*7a30*/  FADD.FTZ R123, R6, R123 ;  /* 0x0000007b067b7221 */ /* 0x000fc40000010000 */
[----:B------:R-:W-:Y:S02]  /*7a40*/  FADD.FTZ R124, -R5, R124 ;  /* 0x0000007c057c7221 */ /* 0x000fe40000010100 */
        /* <DEDUP_REMOVED lines=8> */
[----:B------:R-:W-:Y:S02]  /*7ad0*/  FFMA.FTZ R126, R136, R127, -R126 ;  /* 0x0000007f887e7223 */ /* 0x000fe4000001087e */
[----:B------:R-:W-:Y:S02]  /*7ae0*/  FMUL.FTZ R125, R137, -R128 ;  /* 0x80000080897d7220 */ /* 0x000fe40000410000 */
[----:B------:R-:W-:-:S02]  /*7af0*/  FADD.FTZ R124, -R7, R124 ;  /* 0x0000007c077c7221 */ /* 0x000fc40000010100 */
[----:B------:R-:W-:Y:S02]  /*7b00*/  FADD.FTZ R123, R8, R123 ;  /* 0x0000007b087b7221 */ /* 0x000fe40000010000 */
[-C--:B------:R-:W-:Y:S02]  /*7b10*/  FMUL.FTZ R127, R137, -R126.reuse ;  /* 0x8000007e897f7220 */ /* 0x080fe40000410000 */
[----:B------:R-:W-:Y:S02]  /*7b20*/  FFMA.FTZ R126, R138, R126, -R125 ;  /* 0x0000007e8a7e7223 */ /* 0x000fe4000001087d */
[C---:B------:R-:W-:Y:S02]  /*7b30*/  FMUL.FTZ R122, R39.reuse, -R124 ;  /* 0x8000007c277a7220 */ /* 0x040fe40000410000 */
[-C--:B------:R-:W-:Y:S02]  /*7b40*/  FMUL.FTZ R125, R39, -R123.reuse ;  /* 0x8000007b277d7220 */ /* 0x080fe40000410000 */
[----:B------:R-:W-:-:S02]  /*7b50*/  FFMA.FTZ R123, R132, R123, -R122 ;  /* 0x0000007b847b7223 */ /* 0x000fc4000001087a */
[----:B------:R-:W-:Y:S02]  /*7b60*/  FFMA.FTZ R124, R132, R124, R125 ;  /* 0x0000007c847c7223 */ /* 0x000fe4000001007d */
[----:B0-----:R-:W-:Y:S02]  /*7b70*/  FMUL.FTZ R122, R165, R120 ;  /* 0x00000078a57a7220 */ /* 0x001fe40000410000 */
[----:B------:R-:W-:Y:S02]  /*7b80*/  FFMA.FTZ R127, R138, R128, R127 ;  /* 0x000000808a7f7223 */ /* 0x000fe4000001007f */
[----:B------:R-:W-:Y:S02]  /*7b90*/  FADD.FTZ R124, -R9, R124 ;  /* 0x0000007c097c7221 */ /* 0x000fe40000010100 */
[----:B------:R-:W-:Y:S02]  /*7ba0*/  FMUL.FTZ R165, R165, R121 ;  /* 0x00000079a5a57220 */ /* 0x000fe40000410000 */
[----:B------:R-:W-:-:S02]  /*7bb0*/  FMUL.FTZ R128, R139, -R126 ;  /* 0x8000007e8b807220 */ /* 0x000fc40000410000 */
[----:B------:R-:W-:Y:S02]  /*7bc0*/  FFMA.FTZ R122, R164, R121, R122 ;  /* 0x00000079a47a7223 */ /* 0x000fe4000001007a */
[----:B------:R-:W-:Y:S02]  /*7bd0*/  FADD.FTZ R123, R10, R123 ;  /* 0x0000007b0a7b7221 */ /* 0x000fe40000010000 */
[-C--:B------:R-:W-:Y:S02]  /*7be0*/  FMUL.FTZ R129, R139, -R127.reuse ;  /* 0x8000007f8b817220 */ /* 0x080fe40000410000 */
[----:B------:R-:W-:Y:S02]  /*7bf0*/  FMUL.FTZ R121, R133, -R124 ;  /* 0x8000007c85797220 */ /* 0x000fe40000410000 */
[----:B------:R-:W-:Y:S02]  /*7c00*/  FFMA.FTZ R165, R164, R120, -R165 ;  /* 0x00000078a4a57223 */ /* 0x000fe400000108a5 */
[----:B------:R-:W-:-:S02]  /*7c10*/  FFMA.FTZ R128, R140, R127, R128 ;  /* 0x0000007f8c807223 */ /* 0x000fc40000010080 */
[----:B------:R-:W-:Y:S02]  /*7c20*/  FADD.FTZ R164, RZ, R122 ;  /* 0x0000007affa47221 */ /* 0x000fe40000010000 */
[-C--:B------:R-:W-:Y:S02]  /*7c30*/  FMUL.FTZ R127, R133, -R123.reuse ;  /* 0x8000007b857f7220 */ /* 0x080fe40000410000 */
[----:B------:R-:W-:Y:S02]  /*7c40*/  FFMA.FTZ R129, R140, R126, -R129 ;  /* 0x0000007e8c817223 */ /* 0x000fe40000010881 */
[----:B------:R-:W-:Y:S02]  /*7c50*/  FFMA.FTZ R125, R134, R123, -R121 ;  /* 0x0000007b867d7223 */ /* 0x000fe40000010879 */
[----:B------:R-:W-:Y:S02]  /*7c60*/  FADD.FTZ R224, R168, R165 ;  /* 0x000000a5a8e07221 */ /* 0x000fe40000010000 */
[----:B------:R-:W-:-:S02]  /*7c70*/  FMUL.FTZ R121, R147, R164 ;  /* 0x000000a493797220 */ /* 0x000fc40000410000 */
[----:B------:R-:W-:Y:S02]  /*7c80*/  FFMA.FTZ R124, R134, R124, R127 ;  /* 0x0000007c867c7223 */ /* 0x000fe4000001007f */
[----:B------:R-:W-:Y:S02]  /*7c90*/  FMUL.FTZ R127, R141, -R129 ;  /* 0x800000818d7f7220 */ /* 0x000fe40000410000 */
[-C--:B------:R-:W-:Y:S02]  /*7ca0*/  FMUL.FTZ R123, R147, R224.reuse ;  /* 0x000000e0937b7220 */ /* 0x080fe40000410000 */
[----:B------:R-:W-:Y:S02]  /*7cb0*/  FFMA.FTZ R120, R148, R224, -R121 ;  /* 0x000000e094787223 */ /* 0x000fe40000010879 */
[-C--:B------:R-:W-:Y:S02]  /*7cc0*/  FMUL.FTZ R121, R141, -R128.reuse ;  /* 0x800000808d797220 */ /* 0x080fe40000410000 */
[----:B------:R-:W-:-:S02]  /*7cd0*/  FFMA.FTZ R127, R142, R128, R127 ;  /* 0x000000808e7f7223 */ /* 0x000fc4000001007f */
[----:B------:R-:W-:Y:S02]  /*7ce0*/  FFMA.FTZ R123, R148, R164, R123 ;  /* 0x000000a4947b7223 */ /* 0x000fe4000001007b */
[----:B------:R-:W-:Y:S02]  /*7cf0*/  FADD.FTZ R223, R167, R120 ;  /* 0x00000078a7df7221 */ /* 0x000fe40000010000 */
[----:B------:R-:W-:Y:S02]  /*7d00*/  FFMA.FTZ R129, R142, R129, -R121 ;  /* 0x000000818e817223 */ /* 0x000fe40000010879 */
[----:B------:R-:W-:Y:S02]  /*7d10*/  FMUL.FTZ R120, R143, -R127 ;  /* 0x8000007f8f787220 */ /* 0x000fe40000410000 */
        /* <DEDUP_REMOVED lines=8> */
[----:B------:R-:W-:Y:S02]  /*7da0*/  FMUL.FTZ R122, R143, -R129 ;  /* 0x800000818f7a7220 */ /* 0x000fe40000410000 */
[----:B------:R-:W-:Y:S02]  /*7db0*/  FADD.FTZ R125, R12, R125 ;  /* 0x0000007d0c7d7221 */ /* 0x000fe40000010000 */
[----:B------:R-:W-:Y:S02]  /*7dc0*/  FMUL.FTZ R120, R135, -R124 ;  /* 0x8000007c87787220 */ /* 0x000fe40000410000 */
[----:B------:R-:W-:Y:S02]  /*7dd0*/  FADD.FTZ R222, R166, R121 ;  /* 0x00000079a6de7221 */ /* 0x000fe40000010000 */
[----:B------:R-:W-:Y:S02]  /*7de0*/  FMUL.FTZ R121, R143, R202 ;  /* 0x000000ca8f797220 */ /* 0x000fe40000410000 */
[----:B------:R-:W-:-:S02]  /*7df0*/  FFMA.FTZ R128, R144, R127, R122 ;  /* 0x0000007f90807223 */ /* 0x000fc4000001007a */
[-C--:B------:R-:W-:Y:S02]  /*7e00*/  FFMA.FTZ R127, R136, R125.reuse, -R120 ;  /* 0x0000007d887f7223 */ /* 0x080fe40000010878 */
[-C--:B------:R-:W-:Y:S02]  /*7e10*/  FMUL.FTZ R123, R143, R222.reuse ;  /* 0x000000de8f7b7220 */ /* 0x080fe40000410000 */
[C---:B------:R-:W-:Y:S02]  /*7e20*/  FFMA.FTZ R120, R144.reuse, R222, -R121 ;  /* 0x000000de90787223 */ /* 0x040fe40000010879 */
[----:B------:R-:W-:Y:S02]  /*7e30*/  FMUL.FTZ R129, R135, -R125 ;  /* 0x8000007d87817220 */ /* 0x000fe40000410000 */
[----:B------:R-:W-:Y:S02]  /*7e40*/  FMUL.FTZ R121, R145, -R128 ;  /* 0x8000008091797220 */ /* 0x000fe40000410000 */
[----:B------:R-:W-:-:S02]  /*7e50*/  FFMA.FTZ R123, R144, R202, R123 ;  /* 0x000000ca907b7223 */ /* 0x000fc4000001007b */
[----:B------:R-:W-:Y:S02]  /*7e60*/  FADD.FTZ R221, R163, R120 ;  /* 0x00000078a3dd7221 */ /* 0x000fe40000010000 */
[----:B------:R-:W-:Y:S02]  /*7e70*/  FFMA.FTZ R122, R136, R124, R129 ;  /* 0x0000007c887a7223 */ /* 0x000fe40000010081 */
[----:B------:R-:W-:Y:S02]  /*7e80*/  FFMA.FTZ R124, R146, R126, -R121 ;  /* 0x0000007e927c7223 */ /* 0x000fe40000010879 */
        /* <DEDUP_REMOVED lines=10> */
[----:B------:R-:W-:Y:S02]  /*7f30*/  FFMA.FTZ R122, R138, R122, R123 ;  /* 0x0000007a8a7a7223 */ /* 0x000fe4000001007b */
[----:B------:R-:W-:Y:S02]  /*7f40*/  FADD.FTZ R220, R162, R121 ;  /* 0x00000079a2dc7221 */ /* 0x000fe40000010000 */
[----:B------:R-:W-:Y:S02]  /*7f50*/  FMUL.FTZ R121, R139, R204 ;  /* 0x000000cc8b797220 */ /* 0x000fe40000410000 */
[----:B------:R-:W-:Y:S02]  /*7f60*/  FFMA.FTZ R127, R138, R127, -R120 ;  /* 0x0000007f8a7f7223 */ /* 0x000fe40000010878 */
[----:B------:R-:W-:-:S02]  /*7f70*/  FADD.FTZ R122, -R15, R122 ;  /* 0x0000007a0f7a7221 */ /* 0x000fc40000010100 */
[CC--:B------:R-:W-:Y:S02]  /*7f80*/  FMUL.FTZ R123, R139.reuse, R220.reuse ;  /* 0x000000dc8b7b7220 */ /* 0x0c0fe40000410000 */
        /* <DEDUP_REMOVED lines=53> */
[----:B------:R-:W-:Y:S02]  /*82e0*/  FMUL.FTZ R125, R145, -R126 ;  /* 0x8000007e917d7220 */ /* 0x000fe40000410000 */
[----:B------:R-:W-:Y:S02]  /*82f0*/  FFMA.FTZ R129, R148, R127, -R121 ;  /* 0x0000007f94817223 */ /* 0x000fe40000010879 */
[----:B------:R-:W-:Y:S02]  /*8300*/  FADD.FTZ R209, RZ, R123 ;  /* 0x0000007bffd17221 */ /* 0x000fe40000010000 */
[C---:B------:R-:W-:Y:S02]  /*8310*/  FMUL.FTZ R121, R37.reuse, R215 ;  /* 0x000000d725797220 */ /* 0x040fe40000410000 */
[----:B------:R-:W-:Y:S02]  /*8320*/  FFMA.FTZ R125, R146, R128, R125 ;  /* 0x00000080927d7223 */ /* 0x000fe4000001007d */
[----:B------:R-:W-:-:S02]  /*8330*/  FMUL.FTZ R120, R37, R209 ;  /* 0x000000d125787220 */ /* 0x000fc40000410000 */
[C---:B------:R-:W-:Y:S02]  /*8340*/  FFMA.FTZ R210, R38.reuse, R209, R121 ;  /* 0x000000d126d27223 */ /* 0x040fe40000010079 */
[C---:B------:R-:W-:Y:S02]  /*8350*/  FMUL.FTZ R131, R147.reuse, -R127 ;  /* 0x8000007f93837220 */ /* 0x040fe40000410000 */
[----:B------:R-:W-:Y:S02]  /*8360*/  FMUL.FTZ R123, R147, -R125 ;  /* 0x8000007d937b7220 */ /* 0x000fe40000410000 */
[----:B------:R-:W-:Y:S01]  /*8370*/  FFMA.FTZ R121, R38, R215, -R120 ;  /* 0x000000d726797223 */ /* 0x000fe20000010878 */
[----:B------:R-:W-:Y:S01]  /*8380*/  MOV R120, 0x3f800000 ;  /* 0x3f80000000787802 */ /* 0x000fe20000000f00 */
[----:B------:R-:W-:Y:S02]  /*8390*/  FADD.FTZ R210, RZ, R210 ;  /* 0x000000d2ffd27221 */ /* 0x000fe40000010000 */
[----:B------:R-:W-:-:S02]  /*83a0*/  FFMA.FTZ R128, R148, R122, R131 ;  /* 0x0000007a94807223 */ /* 0x000fc40000010083 */
[-C--:B------:R-:W-:Y:S02]  /*83b0*/  FMUL.FTZ R122, R147, -R124.reuse ;  /* 0x8000007c937a7220 */ /* 0x080fe40000410000 */
[----:B------:R-:W-:Y:S02]  /*83c0*/  FFMA.FTZ R124, R148, R124, -R123 ;  /* 0x0000007c947c7223 */ /* 0x000fe4000001087b */
[----:B------:R-:W-:Y:S01]  /*83d0*/  FADD.FTZ R214, R156, R121 ;  /* 0x000000799cd67221 */ /* 0x000fe20000010000 */
[----:B------:R-:W-:Y:S01]  /*83e0*/  HFMA2.MMA R121, -RZ, RZ, 0, 0 ;  /* 0x00000000ff797435 */ /* 0x000fe200000001ff */
[C---:B------:R-:W-:Y:S02]  /*83f0*/  FMUL.FTZ R123, R35.reuse, R210 ;  /* 0x000000d2237b7220 */ /* 0x040fe40000410000 */
        /* <DEDUP_REMOVED lines=47> */
[C---:B------:R-:W-:Y:S02]  /*86f0*/  FFMA.FTZ R129, R124.reuse, R129, R125 ;  /* 0x000000817c817223 */ /* 0x040fe4000001007d */
[----:B------:R-:W-:Y:S02]  /*8700*/  FFMA.FTZ R131, R124, R128, -R131 ;  /* 0x000000807c837223 */ /* 0x000fe40000010883 */
[----:B------:R-:W-:Y:S01]  /*8710*/  FADD.FTZ R128, R126, R241 ;  /* 0x000000f17e807221 */ /* 0x000fe20000010000 */
[----:B------:R-:W-:Y:S01]  /*8720*/  MOV R241, R129 ;  /* 0x0000008100f17202 */ /* 0x000fe20000000f00 */
[----:B------:R-:W-:Y:S01]  /*8730*/  FADD.FTZ R127, R127, R240 ;  /* 0x000000f07f7f7221 */ /* 0x000fe20000010000 */
[----:B------:R-:W-:Y:S05]  /*8740*/  BRA.DIV ~URZ, `(.L_x_6880) ;  /* 0x00006ee27f007947 */ /* 0x000fea000b800000 */
[----:B------:R0:W1:Y:S02]  /*8750*/  SHFL.DOWN PT, R130, R131, 0x1, 0x1f ;  /* 0x08201f0083827f89 */ /* 0x00006400000e0000 */
.L_x_6978:
[----:B------:R-:W-:Y:S05]  /*8760*/  BRA.DIV ~URZ, `(.L_x_6881) ;  /* 0x00006f427f007947 */ /* 0x000fea000b800000 */
[----:B------:R-:W2:Y:S04]  /*8770*/  SHFL.DOWN PT, R129, R129, 0x1, 0x1f ;  /* 0x08201f0081817f89 */ /* 0x000ea800000e0000 */
[----:B------:R3:W4:Y:S04]  /*8780*/  SHFL.DOWN PT, R240, R128, 0x1, 0x1f ;  /* 0x08201f0080f07f89 */ /* 0x00072800000e0000 */
[----:B------:R3:W0:Y:S02]  /*8790*/  SHFL.DOWN PT, R126, R127, 0x1, 0x1f ;  /* 0x08201f007f7e7f89 */ /* 0x00062400000e0000 */
.L_x_6979:
        /* <DEDUP_REMOVED lines=13> */
.L_x_6883:
[----:B------:R-:W-:Y:S05]  /*8870*/  BSYNC B1 ;  /* 0x0000000000017941 */ /* 0x000fea0003800000 */
.L_x_6882:
[----:B------:R-:W-:Y:S01]  /*8880*/  ISETP.GT.U32.AND P0, PT, R239, 0x1d, PT ;  /* 0x0000001def00780c */ /* 0x000fe20003f04070 */
[----:B------:R-:W-:Y:S05]  /*8890*/  BRA.DIV ~URZ, `(.L_x_6884) ;  /* 0x00006f627f007947 */ /* 0x000fea000b800000 */
[----:B--2---:R2:W3:Y:S04]  /*88a0*/  SHFL.DOWN PT, R129, R131, 0x2, 0x1f ;  /* 0x08401f0083817f89 */ /* 0x0044e800000e0000 */
[----:B-1----:R2:W1:Y:S04]  /*88b0*/  SHFL.DOWN PT, R130, R241, 0x2, 0x1f ;  /* 0x08401f00f1827f89 */ /* 0x00246800000e0000 */
[----:B----4-:R2:W4:Y:S04]  /*88c0*/  SHFL.DOWN PT, R240, R128, 0x2, 0x1f ;  /* 0x08401f0080f07f89 */ /* 0x01052800000e0000 */
[----:B0-----:R2:W0:Y:S02]  /*88d0*/  SHFL.DOWN PT, R126, R127, 0x2, 0x1f ;  /* 0x08401f007f7e7f89 */ /* 0x00142400000e0000 */
.L_x_6980:
        /* <DEDUP_REMOVED lines=13> */
.L_x_6886:
[----:B------:R-:W-:Y:S05]  /*89b0*/  BSYNC B1 ;  /* 0x0000000000017941 */ /* 0x000fea0003800000 */
.L_x_6885:
[----:B------:R-:W-:Y:S01]  /*89c0*/  ISETP.GT.U32.AND P0, PT, R239, 0x1b, PT ;  /* 0x0000001bef00780c */ /* 0x000fe20003f04070 */
[----:B------:R-:W-:Y:S10]  /*89d0*/  BRA.DIV ~URZ, `(.L_x_6887) ;  /* 0x00006fe27f007947 */ /* 0x000ff4000b800000 */
[----:B---3--:R3:W2:Y:S02]  /*89e0*/  SHFL.DOWN PT, R129, R131, 0x4, 0x1f ;  /* 0x08801f0083817f89 */ /* 0x0086a400000e0000 */
.L_x_6981:
[----:B------:R-:W-:Y:S05]  /*89f0*/  BRA.DIV ~URZ, `(.L_x_6888) ;  /* 0x000070427f007947 */ /* 0x000fea000b800000 */
[----:B-1----:R1:W3:Y:S04]  /*8a00*/  SHFL.DOWN PT, R130, R241, 0x4, 0x1f ;  /* 0x08801f00f1827f89 */ /* 0x0022e800000e0000 */
[----:B----4-:R1:W4:Y:S04]  /*8a10*/  SHFL.DOWN PT, R240, R128, 0x4, 0x1f ;  /* 0x08801f0080f07f89 */ /* 0x01032800000e0000 */
[----:B0-----:R1:W0:Y:S02]  /*8a20*/  SHFL.DOWN PT, R126, R127, 0x4, 0x1f ;  /* 0x08801f007f7e7f89 */ /* 0x00122400000e0000 */
.L_x_6982:
        /* <DEDUP_REMOVED lines=13> */
.L_x_6890:
[----:B------:R-:W-:Y:S05]  /*8b00*/  BSYNC B1 ;  /* 0x0000000000017941 */ /* 0x000fea0003800000 */
.L_x_6889:
[----:B------:R-:W-:Y:S01]  /*8b10*/  ISETP.GT.U32.AND P0, PT, R239, 0x17, PT ;  /* 0x00000017ef00780c */ /* 0x000fe20003f04070 */
[----:B------:R-:W-:Y:S05]  /*8b20*/  BRA.DIV ~URZ, `(.L_x_6891) ;  /* 0x000070627f007947 */ /* 0x000fea000b800000 */
[----:B--2---:R2:W1:Y:S04]  /*8b30*/  SHFL.DOWN PT, R129, R131, 0x8, 0x1f ;  /* 0x09001f0083817f89 */ /* 0x00446800000e0000 */
[----:B---3--:R2:W3:Y:S04]  /*8b40*/  SHFL.DOWN PT, R130, R241, 0x8, 0x1f ;  /* 0x09001f00f1827f89 */ /* 0x0084e800000e0000 */
[----:B----4-:R2:W4:Y:S04]  /*8b50*/  SHFL.DOWN PT, R240, R128, 0x8, 0x1f ;  /* 0x09001f0080f07f89 */ /* 0x01052800000e0000 */
[----:B0-----:R2:W0:Y:S02]  /*8b60*/  SHFL.DOWN PT, R126, R127, 0x8, 0x1f ;  /* 0x09001f007f7e7f89 */ /* 0x00142400000e0000 */
.L_x_6983:
        /* <DEDUP_REMOVED lines=13> */
.L_x_6893:
[----:B------:R-:W-:Y:S05]  /*8c40*/  BSYNC B1 ;  /* 0x0000000000017941 */ /* 0x000fea0003800000 */
.L_x_6892:
[----:B------:R-:W-:Y:S01]  /*8c50*/  ISETP.GT.U32.AND P0, PT, R239, 0xf, PT ;  /* 0x0000000fef00780c */ /* 0x000fe20003f04070 */
[----:B------:R-:W-:Y:S10]  /*8c60*/  BRA.DIV ~URZ, `(.L_x_6894) ;  /* 0x000070e27f007947 */ /* 0x000ff4000b800000 */
[----:B-1----:R1:W2:Y:S02]  /*8c70*/  SHFL.DOWN PT, R129, R131, 0x10, 0x1f ;  /* 0x0a001f0083817f89 */ /* 0x0022a400000e0000 */
.L_x_6984:
[----:B------:R-:W-:Y:S05]  /*8c80*/  BRA.DIV ~URZ, `(.L_x_6895) ;  /* 0x000071427f007947 */ /* 0x000fea000b800000 */
[----:B---3--:R3:W1:Y:S04]  /*8c90*/  SHFL.DOWN PT, R130, R241, 0x10, 0x1f ;  /* 0x0a001f00f1827f89 */ /* 0x00866800000e0000 */
[----:B------:R3:W4:Y:S04]  /*8ca0*/  SHFL.DOWN PT, R239, R128, 0x10, 0x1f ;  /* 0x0a001f0080ef7f89 */ /* 0x00072800000e0000 */
[----:B0-----:R3:W0:Y:S02]  /*8cb0*/  SHFL.DOWN PT, R126, R127, 0x10, 0x1f ;  /* 0x0a001f007f7e7f89 */ /* 0x00162400000e0000 */
.L_x_6985:
        /* <DEDUP_REMOVED lines=13> */
.L_x_6897:
[----:B------:R-:W-:Y:S05]  /*8d90*/  BSYNC B1 ;  /* 0x0000000000017941 */ /* 0x000fea0003800000 */
.L_x_6896:
[----:B------:R-:W-:Y:S05]  /*8da0*/  BRA.DIV ~URZ, `(.L_x_6898) ;  /* 0x000071727f007947 */ /* 0x000fea000b800000 */
[----:B------:R-:W5:Y:S04]  /*8db0*/  SHFL.IDX PT, R124, R241, RZ, 0x1f ;  /* 0x00001ffff17c7589 */ /* 0x000f6800000e0000 */
[----:B--2---:R-:W2:Y:S04]  /*8dc0*/  SHFL.IDX PT, R129, R131, RZ, 0x1f ;  /* 0x00001fff83817589 */ /* 0x004ea800000e0000 */
[----:B-1----:R-:W1:Y:S04]  /*8dd0*/  SHFL.IDX PT, R130, R128, RZ, 0x1f ;  /* 0x00001fff80827589 */ /* 0x002e6800000e0000 */
[----:B------:R-:W3:Y:S04]  /*8de0*/  SHFL.IDX PT, R243, R122, RZ, 0x1f ;  /* 0x00001fff7af37589 */ /* 0x000ee800000e0000 */
[----:B------:R-:W4:Y:S04]  /*8df0*/  SHFL.DOWN PT, R131, R131, 0x1, 0x1f ;  /* 0x08201f0083837f89 */ /* 0x000f2800000e0000 */
[----:B---3--:R-:W3:Y:S01]  /*8e00*/  SHFL.DOWN PT, R241, R241, 0x1, 0x1f ;  /* 0x08201f00f1f17f89 */ /* 0x008ee200000e0000 */
[----:B----45:R-:W-:-:S03]  /*8e10*/  FMUL.FTZ R240, R122, R124 ;  /* 0x0000007c7af07220 */ /* 0x030fc60000410000 */
[----:B------:R-:W4:Y:S01]  /*8e20*/  SHFL.DOWN PT, R128, R128, 0x1, 0x1f ;  /* 0x08201f0080807f89 */ /* 0x000f2200000e0000 */
[CC--:B------:R-:W-:Y:S02]  /*8e30*/  FMUL.FTZ R245, R123.reuse, R124.reuse ;  /* 0x0000007c7bf57220 */ /* 0x0c0fe40000410000 */
[-C--:B--2---:R-:W-:Y:S01]  /*8e40*/  FFMA.FTZ R240, R123, R129.reuse, R240 ;  /* 0x000000817bf07223 */ /* 0x084fe200000100f0 */
[----:B------:R-:W2:Y:S01]  /*8e50*/  SHFL.IDX PT, R247, R121, RZ, 0x1f ;  /* 0x00001fff79f77589 */ /* 0x000ea200000e0000 */
        /* <DEDUP_REMOVED lines=8> */
.L_x_6986:
        /* <DEDUP_REMOVED lines=20> */
.L_x_6900:
[----:B------:R-:W-:Y:S05]  /*9020*/  BSYNC B1 ;  /* 0x0000000000017941 */ /* 0x000fea0003800000 */
.L_x_6899:
        /* <DEDUP_REMOVED lines=12> */
[----:B------:R-:W-:-:S03]  /*90f0*/  FADD.FTZ R123, R240, R239 ;  /* 0x000000eff07b7221 */ /* 0x000fc60000010000 */
[----:B------:R1:W-:Y:S04]  /*9100*/  STS.128 [R252+0x4660], R128 ;  /* 0x00466080fc007388 */ /* 0x0003e80000000c00 */
.L_x_6879:
[----:B0-----:R-:W-:Y:S05]  /*9110*/  BSYNC B0 ;  /* 0x0000000000007941 */ /* 0x001fea0003800000 */
.L_x_6878:
[----:B------:R-:W-:Y:S01]  /*9120*/  WARPSYNC 0xffffffff ;  /* 0xffffffff00007948 */ /* 0x000fe20003800000 */
[----:B------:R-:W-:Y:S01]  /*9130*/  BAR.SYNC.DEFER_BLOCKING 0x0 ;  /* 0x0000000000007b1d */ /* 0x000fe20000010000 */
[----:B-1----:R-:W-:Y:S01]  /*9140*/  FMUL.FTZ R129, R69, R224 ;  /* 0x000000e045817220 */ /* 0x002fe20000410000 */
[----:B------:R-:W-:Y:S01]  /*9150*/  ISETP.NE.AND P0, PT, R190, RZ, PT ;  /* 0x000000ffbe00720c */ /* 0x000fe20003f05270 */
[----:B------:R-:W-:Y:S02]  /*9160*/  FMUL.FTZ R126, R71, R165 ;  /* 0x000000a5477e7220 */ /* 0x000fe40000410000 */
[----:B------:R-:W-:Y:S01]  /*9170*/  FADD.FTZ R130, R236, R236 ;  /* 0x000000ecec827221 */ /* 0x000fe20000010000 */
[----:B------:R-:W-:Y:S01]  /*9180*/  ULDC UR32, c[0x0][0x174] ;  /* 0x00005d0000207ab9 */ /* 0x000fe20000000800 */
[----:B------:R-:W-:Y:S01]  /*9190*/  FADD.FTZ R131, R200, R200 ;  /* 0x000000c8c8837221 */ /* 0x000fe20000010000 */
        /* <DEDUP_REMOVED lines=9> */
[----:B------:R-:W-:Y:S02]  /*9230*/  FFMA.FTZ R124, R124, R150, -R127 ;  /* 0x000000967c7c7223 */ /* 0x000fe4000001087f */
[----:B------:R-:W-:Y:S02]  /*9240*/  FMUL.FTZ R127, R69, R164 ;  /* 0x000000a4457f7220 */ /* 0x000fe40000410000 */
[----:B------:R-:W-:-:S02]  /*9250*/  FFMA.FTZ R125, R125, R150, R151 ;  /* 0x000000967d7d7223 */ /* 0x000fc40000010097 */
[----:B------:R-:W-:Y:S02]  /*9260*/  FFMA.FTZ R69, R68, R224, -R127 ;  /* 0x000000e044457223 */ /* 0x000fe4000001087f */
[-C--:B------:R-:W-:Y:S02]  /*9270*/  FMUL.FTZ R127, R71, R223.reuse ;  /* 0x000000df477f7220 */ /* 0x080fe40000410000 */
[C---:B------:R-:W-:Y:S02]  /*9280*/  FFMA.FTZ R71, R70.reuse, R223, -R126 ;  /* 0x000000df46477223 */ /* 0x040fe4000001087e */
[----:B------:R-:W-:Y:S02]  /*9290*/  FFMA.FTZ R70, R70, R165, R127 ;  /* 0x000000a546467223 */ /* 0x000fe4000001007f */
[----:B------:R-:W-:Y:S02]  /*92a0*/  FMUL.FTZ R127, R65, R202 ;  /* 0x000000ca417f7220 */ /* 0x000fe40000410000 */
[----:B------:R-:W-:-:S02]  /*92b0*/  FFMA.FTZ R68, R68, R164, R129 ;  /* 0x000000a444447223 */ /* 0x000fc40000010081 */
[-C--:B------:R-:W-:Y:S02]  /*92c0*/  FMUL.FTZ R129, R65, R222.reuse ;  /* 0x000000de41817220 */ /* 0x080fe40000410000 */
[----:B------:R-:W-:Y:S02]  /*92d0*/  FFMA.FTZ R65, R64, R222, -R127 ;  /* 0x000000de40417223 */ /* 0x000fe4000001087f */
[C---:B------:R-:W-:Y:S02]  /*92e0*/  FMUL.FTZ R126, R67.reuse, R203 ;  /* 0x000000cb437e7220 */ /* 0x040fe40000410000 */
[-C--:B------:R-:W-:Y:S02]  /*92f0*/  FMUL.FTZ R127, R67, R221.reuse ;  /* 0x000000dd437f7220 */ /* 0x080fe40000410000 */
[C---:B------:R-:W-:Y:S02]  /*9300*/  FFMA.FTZ R67, R66.reuse, R221, -R126 ;  /* 0x000000dd42437223 */ /* 0x040fe4000001087e */
[----:B------:R-:W-:-:S02]  /*9310*/  FFMA.FTZ R66, R66, R203, R127 ;  /* 0x000000cb42427223 */ /* 0x000fc4000001007f */
[C---:B------:R-:W-:Y:S02]  /*9320*/  FMUL.FTZ R127, R61.reuse, R204 ;  /* 0x000000cc3d7f7220 */ /* 0x040fe40000410000 */
[----:B------:R-:W-:Y:S02]  /*9330*/  FFMA.FTZ R64, R64, R202, R129 ;  /* 0x000000ca40407223 */ /* 0x000fe40000010081 */
[-C--:B------:R-:W-:Y:S02]  /*9340*/  FMUL.FTZ R129, R61, R220.reuse ;  /* 0x000000dc3d817220 */ /* 0x080fe40000410000 */
[----:B------:R-:W-:Y:S02]  /*9350*/  FFMA.FTZ R61, R60, R220, -R127 ;  /* 0x000000dc3c3d7223 */ /* 0x000fe4000001087f */
[C---:B------:R-:W-:Y:S02]  /*9360*/  FMUL.FTZ R126, R63.reuse, R205 ;  /* 0x000000cd3f7e7220 */ /* 0x040fe40000410000 */
[----:B------:R-:W-:-:S02]  /*9370*/  FMUL.FTZ R127, R63, R219 ;  /* 0x000000db3f7f7220 */ /* 0x000fc40000410000 */
[C---:B------:R-:W-:Y:S02]  /*9380*/  FFMA.FTZ R63, R62.reuse, R219, -R126 ;  /* 0x000000db3e3f7223 */ /* 0x040fe4000001087e */
[----:B------:R-:W-:Y:S02]  /*9390*/  FFMA.FTZ R62, R62, R205, R127 ;  /* 0x000000cd3e3e7223 */ /* 0x000fe4000001007f */
[C---:B------:R-:W-:Y:S02]  /*93a0*/  FMUL.FTZ R127, R57.reuse, R206 ;  /* 0x000000ce397f7220 */ /* 0x040fe40000410000 */
[----:B------:R-:W-:Y:S02]  /*93b0*/  FFMA.FTZ R60, R60, R204, R129 ;  /* 0x000000cc3c3c7223 */ /* 0x000fe40000010081 */
[-C--:B------:R-:W-:Y:S02]  /*93c0*/  FMUL.FTZ R129, R57, R218.reuse ;  /* 0x000000da39817220 */ /* 0x080fe40000410000 */
[----:B------:R-:W-:-:S02]  /*93d0*/  FFMA.FTZ R57, R56, R218, -R127 ;  /* 0x000000da38397223 */ /* 0x000fc4000001087f */
[C---:B------:R-:W-:Y:S02]  /*93e0*/  FMUL.FTZ R126, R59.reuse, R207 ;  /* 0x000000cf3b7e7220 */ /* 0x040fe40000410000 */
        /* <DEDUP_REMOVED lines=29> */
[----:B------:R-:W-:Y:S02]  /*95c0*/  FFMA.FTZ R48, R48, R210, R129 ;  /* 0x000000d230307223 */ /* 0x000fe40000010081 */
[----:B------:R-:W-:Y:S02]  /*95d0*/  FFMA.FTZ R41, R40, R229, -R126 ;  /* 0x000000e528297223 */ /* 0x000fe4000001087e */
[----:B------:R-:W-:Y:S02]  /*95e0*/  FMUL.FTZ R129, R164, UR44 ;  /* 0x0000002ca4817c20 */ /* 0x000fe40008410000 */
[----:B------:R-:W-:Y:S02]  /*95f0*/  FFMA.FTZ R40, R40, R226, R127 ;  /* 0x000000e228287223 */ /* 0x000fe4000001007f */
[----:B------:R-:W-:Y:S02]  /*9600*/  FMUL.FTZ R127, R164, UR45 ;  /* 0x0000002da47f7c20 */ /* 0x000fe40008410000 */
[----:B------:R-:W-:-:S02]  /*9610*/  FFMA.FTZ R129, R224, UR45, R129 ;  /* 0x0000002de0817c23 */ /* 0x000fc40008010081 */
[----:B------:R-:W-:Y:S02]  /*9620*/  FFMA.FTZ R128, R224, UR44, -R127 ;  /* 0x0000002ce0807c23 */ /* 0x000fe4000801087f */
[C---:B------:R-:W-:Y:S02]  /*9630*/  FFMA.FTZ R127, -R130.reuse, R68, RZ ;  /* 0x00000044827f7223 */ /* 0x040fe400000101ff */
[C---:B------:R-:W-:Y:S02]  /*9640*/  FFMA.FTZ R68, -R130.reuse, R129, -RZ ;  /* 0x0000008182447223 */ /* 0x040fe400000109ff */
[----:B------:R-:W-:Y:S02]  /*9650*/  FADD.FTZ R129, R235, R235 ;  /* 0x000000ebeb817221 */ /* 0x000fe40000010000 */
[C---:B------:R-:W-:Y:S02]  /*9660*/  FFMA.FTZ R126, R130.reuse, R69, RZ ;  /* 0x00000045827e7223 */ /* 0x040fe400000100ff */
[----:B------:R-:W-:-:S02]  /*9670*/  FMUL.FTZ R69, R130, R128 ;  /* 0x0000008082457220 */ /* 0x000fc40000410000 */
[----:B------:R-:W-:Y:S02]  /*9680*/  FMUL.FTZ R128, R165, UR44 ;  /* 0x0000002ca5807c20 */ /* 0x000fe40008410000 */
[----:B------:R-:W-:Y:S02]  /*9690*/  FFMA.FTZ R127, -R129, R70, R127 ;  /* 0x00000046817f7223 */ /* 0x000fe4000001017f */
[----:B------:R-:W-:Y:S02]  /*96a0*/  FMUL.FTZ R70, R165, UR45 ;  /* 0x0000002da5467c20 */ /* 0x000fe40008410000 */
[----:B------:R-:W-:Y:S02]  /*96b0*/  FFMA.FTZ R126, R129, R71, R126 ;  /* 0x00000047817e7223 */ /* 0x000fe4000001007e */
[----:B------:R-:W-:Y:S02]  /*96c0*/  FFMA.FTZ R71, R223, UR45, R128 ;  /* 0x0000002ddf477c23 */ /* 0x000fe40008010080 */
[----:B------:R-:W-:-:S02]  /*96d0*/  FADD.FTZ R128, R234, R234 ;  /* 0x000000eaea807221 */ /* 0x000fc40000010000 */
[----:B------:R-:W-:Y:S02]  /*96e0*/  FFMA.FTZ R70, R223, UR44, -R70 ;  /* 0x0000002cdf467c23 */ /* 0x000fe40008010846 */
[----:B------:R-:W-:Y:S02]  /*96f0*/  FFMA.FTZ R126, R128, R65, R126 ;  /* 0x00000041807e7223 */ /* 0x000fe4000001007e */
[C---:B------:R-:W-:Y:S02]  /*9700*/  FMUL.FTZ R70, R129.reuse, R70 ;  /* 0x0000004681467220 */ /* 0x040fe40000410000 */
[----:B------:R-:W-:Y:S02]  /*9710*/  FFMA.FTZ R71, -R129, R71, -RZ ;  /* 0x0000004781477223 */ /* 0x000fe400000109ff */
[C---:B------:R-:W-:Y:S02]  /*9720*/  FMUL.FTZ R65, R202.reuse, UR45 ;  /* 0x0000002dca417c20 */ /* 0x040fe40008410000 */
[----:B------:R-:W-:-:S02]  /*9730*/  FMUL.FTZ R129, R202, UR44 ;  /* 0x0000002cca817c20 */ /* 0x000fc40008410000 */
[----:B------:R-:W-:Y:S02]  /*9740*/  FFMA.FTZ R127, -R128, R64, R127 ;  /* 0x00000040807f7223 */ /* 0x000fe4000001017f */
[C---:B------:R-:W-:Y:S02]  /*9750*/  FFMA.FTZ R64, R222.reuse, UR44, -R65 ;  /* 0x0000002cde407c23 */ /* 0x040fe40008010841 */
[----:B------:R-:W-:Y:S02]  /*9760*/  FFMA.FTZ R65, R222, UR45, R129 ;  /* 0x0000002dde417c23 */ /* 0x000fe40008010081 */
[----:B------:R-:W-:Y:S02]  /*9770*/  FADD.FTZ R129, R233, R233 ;  /* 0x000000e9e9817221 */ /* 0x000fe40000010000 */
[C---:B------:R-:W-:Y:S02]  /*9780*/  FMUL.FTZ R64, R128.reuse, R64 ;  /* 0x0000004080407220 */ /* 0x040fe40000410000 */
[----:B------:R-:W-:-:S02]  /*9790*/  FFMA.FTZ R65, -R128, R65, -RZ ;  /* 0x0000004180417223 */ /* 0x000fc400000109ff */
[----:B------:R-:W-:Y:S02]  /*97a0*/  FFMA.FTZ R127, -R129, R66, R127 ;  /* 0x00000042817f7223 */ /* 0x000fe4000001017f */
[C---:B------:R-:W-:Y:S02]  /*97b0*/  FMUL.FTZ R128, R203.reuse, UR44 ;  /* 0x0000002ccb807c20 */ /* 0x040fe40008410000 */
[----:B------:R-:W-:Y:S02]  /*97c0*/  FMUL.FTZ R66, R203, UR45 ;  /* 0x0000002dcb427c20 */ /* 0x000fe40008410000 */
[----:B------:R-:W-:Y:S02]  /*97d0*/  FFMA.FTZ R126, R129, R67, R126 ;  /* 0x00000043817e7223 */ /* 0x000fe4000001007e */
[C---:B------:R-:W-:Y:S02]  /*97e0*/  FFMA.FTZ R67, R221.reuse, UR45, R128 ;  /* 0x0000002ddd437c23 */ /* 0x040fe40008010080 */
[----:B------:R-:W-:-:S02]  /*97f0*/  FFMA.FTZ R66, R221, UR44, -R66 ;  /* 0x0000002cdd427c23 */ /* 0x000fc40008010842 */
[----:B------:R-:W-:Y:S02]  /*9800*/  FADD.FTZ R128, R232, R232 ;  /* 0x000000e8e8807221 */ /* 0x000fe40000010000 */
[C---:B------:R-:W-:Y:S02]  /*9810*/  FMUL.FTZ R66, R129.reuse, R66 ;  /* 0x0000004281427220 */ /* 0x040fe40000410000 */
[----:B------:R-:W-:Y:S02]  /*9820*/  FFMA.FTZ R67, -R129, R67, -RZ ;  /* 0x0000004381437223 */ /* 0x000fe400000109ff */
[----:B------:R-:W-:Y:S02]  /*9830*/  FFMA.FTZ R126, R128, R61, R126 ;  /* 0x0000003d807e7223 */ /* 0x000fe4000001007e */
        /* <DEDUP_REMOVED lines=23> */
[----:B------:R-:W-:Y:S02]  /*99b0*/  FFMA.FTZ R129, -R131, R58, R127 ;  /* 0x0000003a83817223 */ /* 0x000fe4000001017f */
[C---:B------:R-:W-:Y:S02]  /*99c0*/  FMUL.FTZ R56, R128.reuse, R56 ;  /* 0x0000003880387220 */ /* 0x040fe40000410000 */
[----:B------:R-:W-:-:S02]  /*99d0*/  FFMA.FTZ R57, -R128, R57, -RZ ;  /* 0x0000003980397223 */ /* 0x000fc400000109ff */
[C---:B------:R-:W-:Y:S02]  /*99e0*/  FMUL.FTZ R58, R207.reuse, UR45 ;  /* 0x0000002dcf3a7c20 */ /* 0x040fe40008410000 */
[----:B------:R-:W-:Y:S02]  /*99f0*/  FMUL.FTZ R128, R207, UR44 ;  /* 0x0000002ccf807c20 */ /* 0x000fe40008410000 */
[----:B------:R-:W-:Y:S02]  /*9a00*/  FADD.FTZ R125, -R196, R125 ;  /* 0x0000007dc47d7221 */ /* 0x000fe40000010100 */
[----:B------:R-:W-:Y:S02]  /*9a10*/  FADD.FTZ R124, R195, R124 ;  /* 0x0000007cc37c7221 */ /* 0x000fe40000010000 */
[C---:B------:R-:W-:Y:S02]  /*9a20*/  FFMA.FTZ R58, R217.reuse, UR44, -R58 ;  /* 0x0000002cd93a7c23 */ /* 0x040fe4000801083a */
[----:B------:R-:W-:-:S02]  /*9a30*/  FFMA.FTZ R128, R217, UR45, R128 ;  /* 0x0000002dd9807c23 */ /* 0x000fc40008010080 */
[----:B------:R-:W-:Y:S02]  /*9a40*/  FMUL.FTZ R127, R27, -R125 ;  /* 0x8000007d1b7f7220 */ /* 0x000fe40000410000 */
[----:B------:R-:W-:Y:S02]  /*9a50*/  FFMA.FTZ R126, R131, R59, R126 ;  /* 0x0000003b837e7223 */ /* 0x000fe4000001007e */
[----:B------:R-:W-:Y:S02]  /*9a60*/  FMUL.FTZ R27, R27, -R124 ;  /* 0x8000007c1b1b7220 */ /* 0x000fe40000410000 */
[C---:B------:R-:W-:Y:S02]  /*9a70*/  FMUL.FTZ R59, R131.reuse, R58 ;  /* 0x0000003a833b7220 */ /* 0x040fe40000410000 */
[----:B------:R-:W-:Y:S02]  /*9a80*/  FFMA.FTZ R58, -R131, R128, -RZ ;  /* 0x00000080833a7223 */ /* 0x000fe400000109ff */
        /* <DEDUP_REMOVED lines=8> */
[----:B------:R-:W-:Y:S02]  /*9b10*/  FADD.FTZ R128, R199, R199 ;  /* 0x000000c7c7807221 */ /* 0x000fe40000010000 */
[----:B------:R-:W-:Y:S02]  /*9b20*/  FADD.FTZ R191, R191, R30 ;  /* 0x0000001ebfbf7221 */ /* 0x000fe40000010000 */
[----:B------:R-:W-:Y:S02]  /*9b30*/  FADD.FTZ R27, -R192, R27 ;  /* 0x0000001bc01b7221 */ /* 0x000fe40000010100 */
[C---:B------:R-:W-:Y:S02]  /*9b40*/  FFMA.FTZ R126, R128.reuse, R53, R126 ;  /* 0x00000035807e7223 */ /* 0x040fe4000001007e */
[----:B------:R-:W-:-:S02]  /*9b50*/  FFMA.FTZ R53, -R128, R52, R129 ;  /* 0x0000003480357223 */ /* 0x000fc40000010181 */
[----:B------:R-:W-:Y:S02]  /*9b60*/  FMUL.FTZ R127, R208, UR44 ;  /* 0x0000002cd07f7c20 */ /* 0x000fe40008410000 */
[C---:B------:R-:W-:Y:S02]  /*9b70*/  FMUL.FTZ R52, R31.reuse, -R191 ;  /* 0x800000bf1f347220 */ /* 0x040fe40000410000 */
[-C--:B------:R-:W-:Y:S02]  /*9b80*/  FMUL.FTZ R30, R31, -R27.reuse ;  /* 0x8000001b1f1e7220 */ /* 0x080fe40000410000 */
[----:B------:R-:W-:Y:S02]  /*9b90*/  FFMA.FTZ R28, R216, UR45, R127 ;  /* 0x0000002dd81c7c23 */ /* 0x000fe4000801007f */
[C---:B------:R-:W-:Y:S02]  /*9ba0*/  FFMA.FTZ R127, R32.reuse, R27, R52 ;  /* 0x0000001b207f7223 */ /* 0x040fe40000010034 */
[----:B------:R-:W-:-:S02]  /*9bb0*/  FFMA.FTZ R31, R32, R191, -R30 ;  /* 0x000000bf201f7223 */ /* 0x000fc4000001081e */
[----:B------:R-:W-:Y:S02]  /*9bc0*/  FMUL.FTZ R29, R208, UR45 ;  /* 0x0000002dd01d7c20 */ /* 0x000fe40008410000 */
[C---:B------:R-:W-:Y:S02]  /*9bd0*/  FMUL.FTZ R32, R43.reuse, R230 ;  /* 0x000000e62b207220 */ /* 0x040fe40000410000 */
[----:B------:R-:W-:Y:S02]  /*9be0*/  FADD.FTZ R30, -R0, R127 ;  /* 0x0000007f001e7221 */ /* 0x000fe40000010100 */
[----:B------:R-:W-:Y:S02]  /*9bf0*/  FMUL.FTZ R43, R43, R237 ;  /* 0x000000ed2b2b7220 */ /* 0x000fe40000410000 */
[----:B------:R-:W-:Y:S02]  /*9c00*/  FADD.FTZ R2, R2, R31 ;  /* 0x0000001f02027221 */ /* 0x000fe40000010000 */
[----:B------:R-:W-:-:S02]  /*9c10*/  FFMA.FTZ R29, R216, UR44, -R29 ;  /* 0x0000002cd81d7c23 */ /* 0x000fc4000801081d */
[----:B------:R-:W-:Y:S02]  /*9c20*/  FMUL.FTZ R0, R209, UR45 ;  /* 0x0000002dd1007c20 */ /* 0x000fe40008410000 */
[C---:B------:R-:W-:Y:S02]  /*9c30*/  FMUL.FTZ R31, R33.reuse, -R30 ;  /* 0x8000001e211f7220 */ /* 0x040fe40000410000 */
[C---:B------:R-:W-:Y:S02]  /*9c40*/  FFMA.FTZ R32, R42.reuse, R237, R32 ;  /* 0x000000ed2a207223 */ /* 0x040fe40000010020 */
[----:B------:R-:W-:Y:S02]  /*9c50*/  FFMA.FTZ R52, R42, R230, -R43 ;  /* 0x000000e62a347223 */ /* 0x000fe4000001082b */
[----:B------:R-:W-:Y:S02]  /*9c60*/  FMUL.FTZ R33, R33, -R2 ;  /* 0x8000000221217220 */ /* 0x000fe40000410000 */
[----:B------:R-:W-:-:S02]  /*9c70*/  FMUL.FTZ R29, R128, R29 ;  /* 0x0000001d801d7220 */ /* 0x000fc40000410000 */
[----:B------:R-:W-:Y:S02]  /*9c80*/  FFMA.FTZ R28, -R128, R28, -RZ ;  /* 0x0000001c801c7223 */ /* 0x000fe400000109ff */
[----:B------:R-:W-:Y:S02]  /*9c90*/  FMUL.FTZ R42, R209, UR44 ;  /* 0x0000002cd12a7c20 */ /* 0x000fe40008410000 */
[----:B------:R-:W-:Y:S02]  /*9ca0*/  FADD.FTZ R128, R198, R198 ;  /* 0x000000c6c6807221 */ /* 0x000fe40000010000 */
[----:B------:R-:W-:Y:S02]  /*9cb0*/  FFMA.FTZ R0, R215, UR44, -R0 ;  /* 0x0000002cd7007c23 */ /* 0x000fe40008010800 */
[C---:B------:R-:W-:Y:S02]  /*9cc0*/  FFMA.FTZ R31, R34.reuse, R2, -R31 ;  /* 0x00000002221f7223 */ /* 0x040fe4000001081f */
[----:B------:R-:W-:-:S02]  /*9cd0*/  FFMA.FTZ R34, R34, R30, R33 ;  /* 0x0000001e22227223 */ /* 0x000fc40000010021 */
[----:B------:R-:W-:Y:S02]  /*9ce0*/  FFMA.FTZ R43, R215, UR45, R42 ;  /* 0x0000002dd72b7c23 */ /* 0x000fe4000801002a */
[----:B------:R-:W-:Y:S02]  /*9cf0*/  FMUL.FTZ R42, R128, R0 ;  /* 0x00000000802a7220 */ /* 0x000fe40000410000 */
[----:B------:R-:W-:Y:S02]  /*9d00*/  FADD.FTZ R0, R4, R31 ;  /* 0x0000001f04007221 */ /* 0x000fe40000010000 */
[----:B------:R-:W-:Y:S02]  /*9d10*/  FADD.FTZ R31, -R3, R34 ;  /* 0x00000022031f7221 */ /* 0x000fe40000010100 */
[----:B------:R-:W-:Y:S02]  /*9d20*/  FMUL.FTZ R3, R237, UR45 ;  /* 0x0000002ded037c20 */ /* 0x000fe40008410000 */
[----:B------:R-:W-:-:S02]  /*9d30*/  FFMA.FTZ R126, R128, R55, R126 ;  /* 0x00000037807e7223 */ /* 0x000fc4000001007e */
[----:B------:R-:W-:Y:S02]  /*9d40*/  FMUL.FTZ R33, R237, UR44 ;  /* 0x0000002ced217c20 */ /* 0x000fe40008410000 */
[----:B------:R-:W-:Y:S02]  /*9d50*/  FADD.FTZ R55, R169, R169 ;  /* 0x000000a9a9377221 */ /* 0x000fe40000010000 */
[C---:B------:R-:W-:Y:S02]  /*9d60*/  FFMA.FTZ R3, R230.reuse, UR44, -R3 ;  /* 0x0000002ce6037c23 */ /* 0x040fe40008010803 */
[----:B------:R-:W-:Y:S02]  /*9d70*/  FFMA.FTZ R34, R230, UR45, R33 ;  /* 0x0000002de6227c23 */ /* 0x000fe40008010021 */
[----:B------:R-:W-:Y:S02]  /*9d80*/  FMUL.FTZ R33, R55, R3 ;  /* 0x0000000337217220 */ /* 0x000fe40000410000 */
[----:B------:R-:W-:-:S02]  /*9d90*/  FMUL.FTZ R3, R35, -R31 ;  /* 0x8000001f23037220 */ /* 0x000fc40000410000 */
[-C--:B------:R-:W-:Y:S02]  /*9da0*/  FMUL.FTZ R35, R35, -R0.reuse ;  /* 0x8000000023237220 */ /* 0x080fe40000410000 */
[C---:B------:R-:W-:Y:S02]  /*9db0*/  FFMA.FTZ R3, R36.reuse, R0, -R3 ;  /* 0x0000000024037223 */ /* 0x040fe40000010803 */
[----:B------:R-:W-:Y:S02]  /*9dc0*/  FFMA.FTZ R36, R36, R31, R35 ;  /* 0x0000001f24247223 */ /* 0x000fe40000010023 */
[----:B------:R-:W-:Y:S02]  /*9dd0*/  FADD.FTZ R3, R6, R3 ;  /* 0x0000000306037221 */ /* 0x000fe40000010000 */
[----:B------:R-:W-:Y:S02]  /*9de0*/  FADD.FTZ R6, -R5, R36 ;  /* 0x0000002405067221 */ /* 0x000fe40000010100 */
[----:B------:R-:W-:-:S02]  /*9df0*/  FFMA.FTZ R53, -R128, R54, R53 ;  /* 0x0000003680357223 */ /* 0x000fc40000010135 */
[CC--:B------:R-:W-:Y:S02]  /*9e00*/  FMUL.FTZ R5, R37.reuse, -R6.reuse ;  /* 0x8000000625057220 */ /* 0x0c0fe40000410000 */
[-C--:B------:R-:W-:Y:S02]  /*9e10*/  FMUL.FTZ R37, R37, -R3.reuse ;  /* 0x8000000325257220 */ /* 0x080fe40000410000 */
[C---:B------:R-:W-:Y:S02]  /*9e20*/  FFMA.FTZ R5, R38.reuse, R3, -R5 ;  /* 0x0000000326057223 */ /* 0x040fe40000010805 */
[----:B------:R-:W-:Y:S02]  /*9e30*/  FFMA.FTZ R38, R38, R6, R37 ;  /* 0x0000000626267223 */ /* 0x000fe40000010025 */
[----:B------:R-:W-:Y:S02]  /*9e40*/  FADD.FTZ R54, R197, R197 ;  /* 0x000000c5c5367221 */ /* 0x000fe40000010000 */
[----:B------:R-:W-:-:S02]  /*9e50*/  FADD.FTZ R7, -R7, R38 ;  /* 0x0000002607077221 */ /* 0x000fc40000010100 */
[C---:B------:R-:W-:Y:S02]  /*9e60*/  FMUL.FTZ R4, R55.reuse, R32 ;  /* 0x0000002037047220 */ /* 0x040fe40000410000 */
[C---:B------:R-:W-:Y:S02]  /*9e70*/  FMUL.FTZ R52, R55.reuse, R52 ;  /* 0x0000003437347220 */ /* 0x040fe40000410000 */
[----:B------:R-:W-:Y:S02]  /*9e80*/  FFMA.FTZ R34, -R55, R34, -RZ ;  /* 0x0000002237227223 */ /* 0x000fe400000109ff */
[----:B------:R-:W-:Y:S02]  /*9e90*/  FADD.FTZ R8, R8, R5 ;  /* 0x0000000508087221 */ /* 0x000fe40000010000 */
[----:B------:R-:W-:Y:S02]  /*9ea0*/  FMUL.FTZ R55, R210, UR44 ;  /* 0x0000002cd2377c20 */ /* 0x000fe40008410000 */
[----:B------:R-:W-:-:S02]  /*9eb0*/  FMUL.FTZ R32, R211, UR45 ;  /* 0x0000002dd3207c20 */ /* 0x000fc40008410000 */
[C---:B------:R-:W-:Y:S02]  /*9ec0*/  FMUL.FTZ R5, R39.reuse, -R7 ;  /* 0x8000000727057220 */ /* 0x040fe40000410000 */
[----:B------:R-:W-:Y:S02]  /*9ed0*/  FFMA.FTZ R53, -R54, R48, R53 ;  /* 0x0000003036357223 */ /* 0x000fe40000010135 */
[----:B------:R-:W-:Y:S02]  /*9ee0*/  FMUL.FTZ R39, R39, -R8 ;  /* 0x8000000827277220 */ /* 0x000fe40000410000 */
[----:B------:R-:W-:Y:S02]  /*9ef0*/  FFMA.FTZ R35, R214, UR45, R55 ;  /* 0x0000002dd6237c23 */ /* 0x000fe40008010037 */
[----:B------:R-:W-:Y:S02]  /*9f00*/  FMUL.FTZ R48, R211, UR44 ;  /* 0x0000002cd3307c20 */ /* 0x000fe40008410000 */
[----:B------:R-:W-:-:S02]  /*9f10*/  FADD.FTZ R55, R173, R173 ;  /* 0x000000adad377221 */ /* 0x000fc40000010000 */
[C---:B------:R-:W-:Y:S02]  /*9f20*/  FFMA.FTZ R32, R213.reuse, UR44, -R32 ;  /* 0x0000002cd5207c23 */ /* 0x040fe40008010820 */
[C---:B------:R-:W-:Y:S02]  /*9f30*/  FFMA.FTZ R5, R132.reuse, R8, -R5 ;  /* 0x0000000884057223 */ /* 0x040fe40000010805 */
[----:B------:R-:W-:Y:S02]  /*9f40*/  FFMA.FTZ R132, R132, R7, R39 ;  /* 0x0000000784847223 */ /* 0x000fe40000010027 */
[----:B------:R-:W-:Y:S02]  /*9f50*/  FFMA.FTZ R37, R213, UR45, R48 ;  /* 0x0000002dd5257c23 */ /* 0x000fe40008010030 */
[----:B------:R-:W-:Y:S02]  /*9f60*/  FMUL.FTZ R48, R55, R32 ;  /* 0x0000002037307220 */ /* 0x000fe40000410000 */
        /* <DEDUP_REMOVED lines=8> */
[----:B------:R-:W-:Y:S02]  /*9ff0*/  FFMA.FTZ R49, R214, UR44, -R49 ;  /* 0x0000002cd6317c23 */ /* 0x000fe40008010831 */
[----:B------:R-:W-:Y:S02]  /*a000*/  FMUL.FTZ R38, R212, UR45 ;  /* 0x0000002dd4267c20 */ /* 0x000fe40008410000 */
[----:B------:R-:W-:Y:S02]  /*a010*/  FADD.FTZ R11, -R11, R134 ;  /* 0x000000860b0b7221 */ /* 0x000fe40000010100 */
[----:B------:R-:W-:Y:S02]  /*a020*/  FADD.FTZ R12, R12, R5 ;  /* 0x000000050c0c7221 */ /* 0x000fe40000010000 */
[----:B------:R-:W-:-:S02]  /*a030*/  FMUL.FTZ R36, R54, R49 ;  /* 0x0000003136247220 */ /* 0x000fc40000410000 */
[----:B------:R-:W-:Y:S02]  /*a040*/  FFMA.FTZ R126, R55, R51, R126 ;  /* 0x00000033377e7223 */ /* 0x000fe4000001007e */
[----:B------:R-:W-:Y:S02]  /*a050*/  FADD.FTZ R49, R172, R172 ;  /* 0x000000acac317221 */ /* 0x000fe40000010000 */
[----:B------:R-:W-:Y:S02]  /*a060*/  FFMA.FTZ R38, R227, UR44, -R38 ;  /* 0x0000002ce3267c23 */ /* 0x000fe40008010826 */
[C---:B------:R-:W-:Y:S02]  /*a070*/  FMUL.FTZ R5, R135.reuse, -R11 ;  /* 0x8000000b87057220 */ /* 0x040fe40000410000 */
[----:B------:R-:W-:Y:S02]  /*a080*/  FMUL.FTZ R135, R135, -R12 ;  /* 0x8000000c87877220 */ /* 0x000fe40000410000 */
[----:B------:R-:W-:-:S02]  /*a090*/  FFMA.FTZ R53, -R55, R50, R53 ;  /* 0x0000003237357223 */ /* 0x000fc40000010135 */
[C---:B------:R-:W-:Y:S02]  /*a0a0*/  FFMA.FTZ R126, R49.reuse, R45, R126 ;  /* 0x0000002d317e7223 */ /* 0x040fe4000001007e */
[----:B------:R-:W-:Y:S02]  /*a0b0*/  FMUL.FTZ R50, R212, UR44 ;  /* 0x0000002cd4327c20 */ /* 0x000fe40008410000 */
[----:B------:R-:W-:Y:S02]  /*a0c0*/  FMUL.FTZ R45, R49, R38 ;  /* 0x00000026312d7220 */ /* 0x000fe40000410000 */
[----:B------:R-:W-:Y:S02]  /*a0d0*/  FMUL.FTZ R9, R225, UR45 ;  /* 0x0000002de1097c20 */ /* 0x000fe40008410000 */
[C---:B------:R-:W-:Y:S02]  /*a0e0*/  FFMA.FTZ R38, R136.reuse, R11, R135 ;  /* 0x0000000b88267223 */ /* 0x040fe40000010087 */
[----:B------:R-:W-:-:S02]  /*a0f0*/  FFMA.FTZ R5, R136, R12, -R5 ;  /* 0x0000000c88057223 */ /* 0x000fc40000010805 */
[----:B------:R-:W-:Y:S02]  /*a100*/  FFMA.FTZ R35, -R54, R35, -RZ ;  /* 0x0000002336237223 */ /* 0x000fe400000109ff */
[----:B------:R-:W-:Y:S02]  /*a110*/  FFMA.FTZ R39, R227, UR45, R50 ;  /* 0x0000002de3277c23 */ /* 0x000fe40008010032 */
[----:B------:R-:W-:Y:S02]  /*a120*/  FADD.FTZ R54, R171, R171 ;  /* 0x000000abab367221 */ /* 0x000fe40000010000 */
[----:B------:R-:W-:Y:S02]  /*a130*/  FFMA.FTZ R9, R228, UR44, -R9 ;  /* 0x0000002ce4097c23 */ /* 0x000fe40008010809 */
[----:B------:R-:W-:Y:S02]  /*a140*/  FADD.FTZ R38, -R13, R38 ;  /* 0x000000260d267221 */ /* 0x000fe40000010100 */
[----:B------:R-:W-:-:S02]  /*a150*/  FADD.FTZ R14, R14, R5 ;  /* 0x000000050e0e7221 */ /* 0x000fc40000010000 */
[C---:B------:R-:W-:Y:S02]  /*a160*/  FFMA.FTZ R39, -R49.reuse, R39, -RZ ;  /* 0x0000002731277223 */ /* 0x040fe400000109ff */
[----:B------:R-:W-:Y:S02]  /*a170*/  FFMA.FTZ R53, -R49, R44, R53 ;  /* 0x0000002c31357223 */ /* 0x000fe40000010135 */
[----:B------:R-:W-:Y:S02]  /*a180*/  FMUL.FTZ R49, R54, R9 ;  /* 0x0000000936317220 */ /* 0x000fe40000410000 */
[C---:B------:R-:W-:Y:S02]  /*a190*/  FMUL.FTZ R9, R137.reuse, -R38 ;  /* 0x8000002689097220 */ /* 0x040fe40000410000 */
[-C--:B------:R-:W-:Y:S02]  /*a1a0*/  FMUL.FTZ R137, R137, -R14.reuse ;  /* 0x8000000e89897220 */ /* 0x080fe40000410000 */
[----:B------:R-:W-:-:S02]  /*a1b0*/  FFMA.FTZ R13, R138, R14, -R9 ;  /* 0x0000000e8a0d7223 */ /* 0x000fc40000010809 */
[----:B------:R-:W-:Y:S02]  /*a1c0*/  FFMA.FTZ R138, R138, R38, R137 ;  /* 0x000000268a8a7223 */ /* 0x000fe40000010089 */
[----:B------:R-:W-:Y:S02]  /*a1d0*/  FADD.FTZ R16, R16, R13 ;  /* 0x0000000d10107221 */ /* 0x000fe40000010000 */
[----:B------:R-:W-:Y:S02]  /*a1e0*/  FADD.FTZ R15, -R15, R138 ;  /* 0x0000008a0f0f7221 */ /* 0x000fe40000010100 */
[----:B------:R-:W-:Y:S02]  /*a1f0*/  FADD.FTZ R50, R170, R170 ;  /* 0x000000aaaa327221 */ /* 0x000fe40000010000 */
[----:B------:R-:W-:Y:S02]  /*a200*/  FFMA.FTZ R51, -R54, R46, R53 ;  /* 0x0000002e36337223 */ /* 0x000fe40000010135 */
[----:B------:R-:W-:-:S02]  /*a210*/  FMUL.FTZ R13, R139, -R15 ;  /* 0x8000000f8b0d7220 */ /* 0x000fc40000410000 */
[----:B------:R-:W-:Y:S02]  /*a220*/  FMUL.FTZ R44, R226, UR45 ;  /* 0x0000002de22c7c20 */ /* 0x000fe40008410000 */
[----:B------:R-:W-:Y:S02]  /*a230*/  FMUL.FTZ R139, R139, -R16 ;  /* 0x800000108b8b7220 */ /* 0x000fe40000410000 */
[----:B------:R-:W-:Y:S02]  /*a240*/  FFMA.FTZ R5, -R50, R40, R51 ;  /* 0x0000002832057223 */ /* 0x000fe40000010133 */
[C---:B------:R-:W-:Y:S02]  /*a250*/  FFMA.FTZ R13, R140.reuse, R16, -R13 ;  /* 0x000000108c0d7223 */ /* 0x040fe4000001080d */
[----:B------:R-:W-:Y:S02]  /*a260*/  FFMA.FTZ R44, R229, UR44, -R44 ;  /* 0x0000002ce52c7c23 */ /* 0x000fe4000801082c */
[----:B------:R-:W-:-:S02]  /*a270*/  FFMA.FTZ R40, R140, R15, R139 ;  /* 0x0000000f8c287223 */ /* 0x000fc4000001008b */
[----:B------:R-:W-:Y:S02]  /*a280*/  FADD.FTZ R18, R18, R13 ;  /* 0x0000000d12127221 */ /* 0x000fe40000010000 */
[----:B------:R-:W-:Y:S01]  /*a290*/  FMUL.FTZ R53, R50, R44 ;  /* 0x0000002c32357220 */ /* 0x000fe20000410000 */
[----:B------:R-:W-:Y:S01]  /*a2a0*/  MOV R44, UR7 ;  /* 0x00000007002c7c02 */ /* 0x000fe20008000f00 */
[----:B------:R-:W-:Y:S02]  /*a2b0*/  FADD.FTZ R40, -R17, R40 ;  /* 0x0000002811287221 */ /* 0x000fe40000010100 */
[C---:B------:R-:W-:Y:S02]  /*a2c0*/  FMUL.FTZ R13, R141.reuse, -R18 ;  /* 0x800000128d0d7220 */ /* 0x040fe40000410000 */
[----:B------:R-:W-:Y:S01]  /*a2d0*/  FMUL.FTZ R141, R141, -R40 ;  /* 0x800000288d8d7220 */ /* 0x000fe20000410000 */
[----:B------:R0:W-:Y:S01]  /*a2e0*/  @!P0 STS.128 [R44.X16+0x5c60], R120 ;  /* 0x005c60782c008388 */ /* 0x0001e2000000cc00 */
[----:B------:R-:W-:-:S02]  /*a2f0*/  FFMA.FTZ R126, R54, R47, R126 ;  /* 0x0000002f367e7223 */ /* 0x000fc4000001007e */
[----:B------:R-:W-:Y:S02]  /*a300*/  FFMA.FTZ R141, R142, R18, -R141 ;  /* 0x000000128e8d7223 */ /* 0x000fe4000001088d */
[----:B------:R-:W-:Y:S02]  /*a310*/  FMUL.FTZ R46, R226, UR44 ;  /* 0x0000002ce22e7c20 */ /* 0x000fe40008410000 */
[----:B------:R-:W-:Y:S02]  /*a320*/  FADD.FTZ R20, R20, R141 ;  /* 0x0000008d14147221 */ /* 0x000fe40000010000 */
[----:B------:R-:W-:Y:S02]  /*a330*/  FFMA.FTZ R37, -R55, R37, -RZ ;  /* 0x0000002537257223 */ /* 0x000fe400000109ff */
[----:B------:R-:W-:Y:S02]  /*a340*/  FFMA.FTZ R55, R50, R41, R126 ;  /* 0x0000002932377223 */ /* 0x000fe4000001007e */
[----:B------:R-:W-:Y:S01]  /*a350*/  FFMA.FTZ R41, R229, UR45, R46 ;  /* 0x0000002de5297c23 */ /* 0x000fe2000801002e */
[----:B------:R-:W-:Y:S01]  /*a360*/  SHF.L.U32 R46, R190, 0x5, RZ ;  /* 0x00000005be2e7819 */ /* 0x000fe200000006ff */
[----:B------:R-:W-:-:S02]  /*a370*/  FADD.FTZ R223, -R167, R223 ;  /* 0x000000dfa7df7221 */ /* 0x000fc40000010100 */
[----:B0-----:R-:W-:Y:S01]  /*a380*/  FFMA.FTZ R44, R142, R40, R13 ;  /* 0x000000288e2c7223 */ /* 0x001fe2000001000d */
[----:B------:R-:W-:Y:S01]  /*a390*/  LEA.HI.SX32 R46, R46, R46, 0x1b ;  /* 0x0000002e2e2e7211 */ /* 0x000fe200078fdaff */
[----:B------:R-:W-:Y:S02]  /*a3a0*/  FFMA.FTZ R41, -R50, R41, -RZ ;  /* 0x0000002932297223 */ /* 0x000fe400000109ff */
[----:B------:R-:W-:Y:S02]  /*a3b0*/  FADD.FTZ R44, -R19, R44 ;  /* 0x0000002c132c7221 */ /* 0x000fe40000010100 */
[----:B------:R0:W-:Y:S01]  /*a3c0*/  STS [R46.X4+0x2138], R59 ;  /* 0x0021383b2e007388 */ /* 0x0001e20000004800 */
[----:B------:R-:W-:Y:S02]  /*a3d0*/  FADD.FTZ R224, -R168, R224 ;  /* 0x000000e0a8e07221 */ /* 0x000fe40000010100 */
[C---:B------:R-:W-:Y:S01]  /*a3e0*/  FMUL.FTZ R13, R143.reuse, -R44 ;  /* 0x8000002c8f0d7220 */ /* 0x040fe20000410000 */
[----:B------:R1:W-:Y:S01]  /*a3f0*/  STS [R46.X4+0x2150], R36 ;  /* 0x002150242e007388 */ /* 0x0003e20000004800 */
        /* <DEDUP_REMOVED lines=12> */
[----:B------:R-:W-:Y:S02]  /*a4c0*/  FFMA.FTZ R145, R146, R13, -R145 ;  /* 0x0000000d92917223 */ /* 0x000fe40000010891 */
[----:B------:R-:W-:Y:S01]  /*a4d0*/  FADD.FTZ R50, -R23, R50 ;  /* 0x0000003217327221 */ /* 0x000fe20000010100 */
[----:B------:R-:W-:Y:S01]  /*a4e0*/  STS [R46.X4+0x2158], R48 ;  /* 0x002158302e007388 */ /* 0x000fe20000004800 */
[----:B------:R-:W-:Y:S02]  /*a4f0*/  FADD.FTZ R24, R24, R145 ;  /* 0x0000009118187221 */ /* 0x000fe40000010000 */
[C---:B------:R-:W-:Y:S01]  /*a500*/  FMUL.FTZ R17, R147.reuse, -R50 ;  /* 0x8000003293117220 */ /* 0x040fe20000410000 */
[----:B------:R-:W-:Y:S01]  /*a510*/  STS [R46.X4+0x2164], R39 ;  /* 0x002164272e007388 */ /* 0x000fe20000004800 */
[----:B------:R-:W-:-:S02]  /*a520*/  FMUL.FTZ R147, R147, -R24 ;  /* 0x8000001893937220 */ /* 0x000fc40000410000 */
[C---:B------:R-:W-:Y:S01]  /*a530*/  FFMA.FTZ R17, R148.reuse, R24, -R17 ;  /* 0x0000001894117223 */ /* 0x040fe20000010811 */
[----:B------:R-:W-:Y:S01]  /*a540*/  STS [R46.X4+0x215c], R37 ;  /* 0x00215c252e007388 */ /* 0x000fe20000004800 */
[----:B------:R-:W-:Y:S02]  /*a550*/  FFMA.FTZ R148, R148, R50, R147 ;  /* 0x0000003294947223 */ /* 0x000fe40000010093 */
[----:B------:R-:W-:Y:S01]  /*a560*/  FMUL.FTZ R22, R24, R183 ;  /* 0x000000b718167220 */ /* 0x000fe20000410000 */
[----:B------:R-:W-:Y:S01]  /*a570*/  STS [R46.X4+0x2174], R41 ;  /* 0x002174292e007388 */ /* 0x000fe20000004800 */
[----:B0-----:R-:W-:Y:S02]  /*a580*/  FADD.FTZ R59, -R25, R148 ;  /* 0x00000094193b7221 */ /* 0x001fe40000010100 */
[----:B------:R-:W-:Y:S01]  /*a590*/  FADD.FTZ R17, R26, R17 ;  /* 0x000000111a117221 */ /* 0x000fe20000010000 */
[----:B------:R-:W-:Y:S01]  /*a5a0*/  STS [R46.X4+0x213c], R58 ;  /* 0x00213c3a2e007388 */ /* 0x000fe20000004800 */
[----:B------:R-:W-:-:S02]  /*a5b0*/  FMUL.FTZ R23, R59, R184 ;  /* 0x000000b83b177220 */ /* 0x000fc40000410000 */
[----:B------:R-:W-:Y:S01]  /*a5c0*/  FMUL.FTZ R26, R50, R183 ;  /* 0x000000b7321a7220 */ /* 0x000fe20000410000 */
[----:B------:R0:W-:Y:S01]  /*a5d0*/  STS [R46.X4+0x2120], R61 ;  /* 0x0021203d2e007388 */ /* 0x0001e20000004800 */
[----:B------:R-:W-:Y:S02]  /*a5e0*/  FMUL.FTZ R25, R165, R22 ;  /* 0x00000016a5197220 */ /* 0x000fe40000410000 */
[----:B------:R-:W-:Y:S01]  /*a5f0*/  FMUL.FTZ R19, R17, R184 ;  /* 0x000000b811137220 */ /* 0x000fe20000410000 */
[----:B------:R-:W-:Y:S01]  /*a600*/  STS [R46.X4+0x2100], R69 ;  /* 0x002100452e007388 */ /* 0x000fe20000004800 */
[----:B------:R-:W-:Y:S02]  /*a610*/  FMUL.FTZ R21, R164, R23 ;  /* 0x00000017a4157220 */ /* 0x000fe40000410000 */
[----:B-1----:R-:W-:Y:S01]  /*a620*/  FFMA.FTZ R36, R223, R26, -R25 ;  /* 0x0000001adf247223 */ /* 0x002fe20000010819 */
[----:B------:R-:W-:Y:S01]  /*a630*/  STS [R46.X4+0x2104], R68 ;  /* 0x002104442e007388 */ /* 0x000fe20000004800 */
[----:B------:R-:W-:Y:S01]  /*a640*/  FFMA.FTZ R25, R19, R224, R21 ;  /* 0x000000e013197223 */ /* 0x000fe20000010015 */
[----:B0-----:R-:W-:Y:S01]  /*a650*/  MOV R61, UR32 ;  /* 0x00000020003d7c02 */ /* 0x001fe20008000f00 */
[----:B------:R-:W-:Y:S01]  /*a660*/  FMUL.FTZ R26, R165, R26 ;  /* 0x0000001aa51a7220 */ /* 0x000fe20000410000 */
[----:B------:R-:W-:Y:S01]  /*a670*/  STS [R46.X4+0x2108], R70 ;  /* 0x002108462e007388 */ /* 0x000fe20000004800 */
[----:B------:R-:W-:Y:S01]  /*a680*/  FMUL.FTZ R21, R13, R182 ;  /* 0x000000b60d157220 */ /* 0x000fe20000410000 */
[----:B------:R-:W-:Y:S01]  /*a690*/  LEA R61, R61, -R190, 0x1 ;  /* 0x800000be3d3d7211 */ /* 0x000fe200078e08ff */
[----:B------:R-:W-:Y:S01]  /*a6a0*/  FADD.FTZ R222, -R166, R222 ;  /* 0x000000dea6de7221 */ /* 0x000fe20000010100 */
[----:B------:R-:W-:Y:S01]  /*a6b0*/  STS [R46.X4+0x210c], R71 ;  /* 0x00210c472e007388 */ /* 0x000fe20000004800 */
[----:B------:R-:W-:Y:S01]  /*a6c0*/  FFMA.FTZ R28, R22, R223, R26 ;  /* 0x000000df161c7223 */ /* 0x000fe2000001001a */
[----:B------:R-:W-:Y:S01]  /*a6d0*/  ISETP.GE.AND P0, PT, R61, 0x1, PT ;  /* 0x000000013d00780c */ /* 0x000fe20003f06270 */
[----:B------:R-:W-:Y:S01]  /*a6e0*/  FMUL.FTZ R29, R51, R182 ;  /* 0x000000b6331d7220 */ /* 0x000fe20000410000 */
[----:B------:R-:W-:Y:S01]  /*a6f0*/  STS [R46.X4+0x2110], R64 ;  /* 0x002110402e007388 */ /* 0x000fe20000004800 */
[----:B------:R-:W-:-:S02]  /*a700*/  FMUL.FTZ R35, R202, R21 ;  /* 0x00000015ca237220 */ /* 0x000fc40000410000 */
[----:B------:R-:W-:Y:S01]  /*a710*/  FMUL.FTZ R26, R164, R19 ;  /* 0x00000013a41a7220 */ /* 0x000fe20000410000 */
[----:B------:R-:W-:Y:S01]  /*a720*/  STS [R46.X4+0x2114], R65 ;  /* 0x002114412e007388 */ /* 0x000fe20000004800 */
[----:B------:R-:W-:Y:S02]  /*a730*/  FADD.FTZ R25, RZ, R25 ;  /* 0x00000019ff197221 */ /* 0x000fe40000010000 */
[----:B------:R-:W-:Y:S01]  /*a740*/  FFMA.FTZ R42, R222, R29, -R35 ;  /* 0x0000001dde2a7223 */ /* 0x000fe20000010823 */
[----:B------:R-:W-:Y:S01]  /*a750*/  STS [R46.X4+0x2118], R66 ;  /* 0x002118422e007388 */ /* 0x000fe20000004800 */
[----:B------:R-:W-:Y:S02]  /*a760*/  FFMA.FTZ R26, R224, R23, -R26 ;  /* 0x00000017e01a7223 */ /* 0x000fe4000001081a */
[----:B------:R-:W-:Y:S01]  /*a770*/  FMUL.FTZ R29, R202, R29 ;  /* 0x0000001dca1d7220 */ /* 0x000fe20000410000 */
[----:B------:R-:W-:Y:S01]  /*a780*/  STS [R46.X4+0x211c], R67 ;  /* 0x00211c432e007388 */ /* 0x000fe20000004800 */
[----:B------:R-:W-:-:S02]  /*a790*/  FMUL.FTZ R48, R44, R181 ;  /* 0x000000b52c307220 */ /* 0x000fc40000410000 */
[----:B------:R-:W-:Y:S01]  /*a7a0*/  FADD.FTZ R25, R25, R28 ;  /* 0x0000001c19197221 */ /* 0x000fe20000010000 */
[----:B------:R-:W-:Y:S01]  /*a7b0*/  STS [R46.X4+0x2124], R60 ;  /* 0x0021243c2e007388 */ /* 0x000fe20000004800 */
[----:B------:R-:W-:Y:S02]  /*a7c0*/  FADD.FTZ R23, RZ, R26 ;  /* 0x0000001aff177221 */ /* 0x000fe40000010000 */
[----:B------:R-:W-:Y:S01]  /*a7d0*/  FFMA.FTZ R28, R21, R222, R29 ;  /* 0x000000de151c7223 */ /* 0x000fe2000001001d */
[----:B------:R-:W-:Y:S01]  /*a7e0*/  STS [R46.X4+0x2128], R62 ;  /* 0x0021283e2e007388 */ /* 0x000fe20000004800 */
[----:B------:R-:W-:Y:S02]  /*a7f0*/  FADD.FTZ R221, -R163, R221 ;  /* 0x000000dda3dd7221 */ /* 0x000fe40000010100 */
[----:B------:R-:W-:Y:S01]  /*a800*/  FMUL.FTZ R26, R20, R181 ;  /* 0x000000b5141a7220 */ /* 0x000fe20000410000 */
[----:B------:R-:W-:Y:S01]  /*a810*/  STS [R46.X4+0x212c], R63 ;  /* 0x00212c3f2e007388 */ /* 0x000fe20000004800 */
[----:B------:R-:W-:-:S02]  /*a820*/  FMUL.FTZ R29, R203, R48 ;  /* 0x00000030cb1d7220 */ /* 0x000fc40000410000 */
[----:B------:R-:W-:Y:S01]  /*a830*/  FADD.FTZ R25, R25, R28 ;  /* 0x0000001c19197221 */ /* 0x000fe20000010000 */
[----:B------:R-:W-:Y:S01]  /*a840*/  STS [R46.X4+0x2130], R56 ;  /* 0x002130382e007388 */ /* 0x000fe20000004800 */
[----:B------:R-:W-:Y:S02]  /*a850*/  FFMA.FTZ R28, R26, R221, R29 ;  /* 0x000000dd1a1c7223 */ /* 0x000fe4000001001d */
[----:B------:R-:W-:Y:S01]  /*a860*/  FADD.FTZ R23, R23, R36 ;  /* 0x0000002417177221 */ /* 0x000fe20000010000 */
[----:B------:R-:W-:Y:S01]  /*a870*/  STS [R46.X4+0x2134], R57 ;  /* 0x002134392e007388 */ /* 0x000fe20000004800 */
[----:B------:R-:W-:Y:S02]  /*a880*/  FMUL.FTZ R35, R203, R26 ;  /* 0x0000001acb237220 */ /* 0x000fe40000410000 */
[----:B------:R-:W-:Y:S01]  /*a890*/  FADD.FTZ R25, R25, R28 ;  /* 0x0000001c19197221 */ /* 0x000fe20000010000 */
[----:B------:R-:W-:Y:S01]  /*a8a0*/  STS [R46.X4+0x2160], R45 ;  /* 0x0021602d2e007388 */ /* 0x000fe20000004800 */
[----:B------:R-:W-:-:S02]  /*a8b0*/  FADD.FTZ R42, R23, R42 ;  /* 0x0000002a172a7221 */ /* 0x000fc40000010000 */
[-C--:B------:R-:W-:Y:S01]  /*a8c0*/  FMUL.FTZ R29, R40, R189.reuse ;  /* 0x000000bd281d7220 */ /* 0x080fe20000410000 */
[----:B------:R-:W-:Y:S01]  /*a8d0*/  STS [R46.X4+0x2168], R49 ;  /* 0x002168312e007388 */ /* 0x000fe20000004800 */
[----:B------:R-:W-:Y:S02]  /*a8e0*/  FMUL.FTZ R28, R16, R188 ;  /* 0x000000bc101c7220 */ /* 0x000fe40000410000 */
[----:B------:R-:W-:Y:S01]  /*a8f0*/  FMUL.FTZ R23, R18, R189 ;  /* 0x000000bd12177220 */ /* 0x000fe20000410000 */
[----:B------:R-:W-:Y:S01]  /*a900*/  STS [R46.X4+0x2170], R53 ;  /* 0x002170352e007388 */ /* 0x000fe20000004800 */
[----:B------:R-:W-:Y:S02]  /*a910*/  FADD.FTZ R9, R55, R52 ;  /* 0x0000003437097221 */ /* 0x000fe40000010000 */
[----:B------:R-:W-:Y:S01]  /*a920*/  FFMA.FTZ R35, R221, R48, -R35 ;  /* 0x00000030dd237223 */ /* 0x000fe20000010823 */
[----:B------:R-:W-:Y:S01]  /*a930*/  STS [R46.X4+0x2178], R33 ;  /* 0x002178212e007388 */ /* 0x000fe20000004800 */
[----:B------:R-:W-:-:S02]  /*a940*/  FADD.FTZ R220, -R162, R220 ;  /* 0x000000dca2dc7221 */ /* 0x000fc40000010100 */
[----:B------:R-:W-:Y:S01]  /*a950*/  FADD.FTZ R219, -R161, R219 ;  /* 0x000000dba1db7221 */ /* 0x000fe20000010100 */
[----:B------:R-:W-:Y:S01]  /*a960*/  STS [R46.X4+0x217c], R34 ;  /* 0x00217c222e007388 */ /* 0x000fe20000004800 */
[C---:B------:R-:W-:Y:S02]  /*a970*/  FMUL.FTZ R36, R204.reuse, R29 ;  /* 0x0000001dcc247220 */ /* 0x040fe40000410000 */
[----:B------:R-:W-:Y:S02]  /*a980*/  FMUL.FTZ R52, R15, R188 ;  /* 0x000000bc0f347220 */ /* 0x000fe40000410000 */
[----:B------:R-:W-:Y:S02]  /*a990*/  FMUL.FTZ R39, R205, R28 ;  /* 0x0000001ccd277220 */ /* 0x000fe40000410000 */
[----:B------:R-:W-:Y:S02]  /*a9a0*/  FMUL.FTZ R37, R204, R23 ;  /* 0x00000017cc257220 */ /* 0x000fe40000410000 */
[----:B------:R-:W-:-:S02]  /*a9b0*/  FADD.FTZ R35, R42, R35 ;  /* 0x000000232a237221 */ /* 0x000fc40000010000 */
[----:B------:R-:W-:Y:S02]  /*a9c0*/  FFMA.FTZ R36, R23, R220, R36 ;  /* 0x000000dc17247223 */ /* 0x000fe40000010024 */
[-C--:B------:R-:W-:Y:S02]  /*a9d0*/  FFMA.FTZ R42, R219, R52.reuse, -R39 ;  /* 0x00000034db2a7223 */ /* 0x080fe40000010827 */
[----:B------:R-:W-:Y:S02]  /*a9e0*/  FFMA.FTZ R48, R220, R29, -R37 ;  /* 0x0000001ddc307223 */ /* 0x000fe40000010825 */
[----:B------:R-:W-:Y:S02]  /*a9f0*/  FMUL.FTZ R52, R205, R52 ;  /* 0x00000034cd347220 */ /* 0x000fe40000410000 */
[----:B------:R-:W-:Y:S02]  /*aa00*/  FMUL.FTZ R37, R38, R187 ;  /* 0x000000bb26257220 */ /* 0x000fe40000410000 */
[----:B------:R-:W-:-:S02]  /*aa10*/  FADD.FTZ R36, R25, R36 ;  /* 0x0000002419247221 */ /* 0x000fc40000010000 */
[----:B------:R-:W-:Y:S02]  /*aa20*/  FMUL.FTZ R25, R14, R187 ;  /* 0x000000bb0e197220 */ /* 0x000fe40000410000 */
[----:B------:R-:W-:Y:S02]  /*aa30*/  FFMA.FTZ R29, R28, R219, R52 ;  /* 0x000000db1c1d7223 */ /* 0x000fe40000010034 */
[----:B------:R-:W-:Y:S02]  /*aa40*/  FADD.FTZ R218, -R160, R218 ;  /* 0x000000daa0da7221 */ /* 0x000fe40000010100 */
[C---:B------:R-:W-:Y:S02]  /*aa50*/  FMUL.FTZ R39, R206.reuse, R37 ;  /* 0x00000025ce277220 */ /* 0x040fe40000410000 */
[----:B------:R-:W-:Y:S02]  /*aa60*/  FMUL.FTZ R47, R225, UR44 ;  /* 0x0000002ce12f7c20 */ /* 0x000fe40008410000 */
[----:B------:R-:W-:-:S02]  /*aa70*/  FMUL.FTZ R41, R206, R25 ;  /* 0x00000019ce297220 */ /* 0x000fc40000410000 */
[----:B------:R-:W-:Y:S02]  /*aa80*/  FADD.FTZ R29, R36, R29 ;  /* 0x0000001d241d7221 */ /* 0x000fe40000010000 */
[----:B------:R-:W-:Y:S02]  /*aa90*/  FFMA.FTZ R36, R25, R218, R39 ;  /* 0x000000da19247223 */ /* 0x000fe40000010027 */
[----:B------:R-:W-:Y:S02]  /*aaa0*/  FFMA.FTZ R43, -R128, R43, -RZ ;  /* 0x0000002b802b7223 */ /* 0x000fe400000109ff */
[----:B------:R-:W-:Y:S02]  /*aab0*/  FFMA.FTZ R47, R228, UR45, R47 ;  /* 0x0000002de42f7c23 */ /* 0x000fe4000801002f */
[----:B------:R-:W-:Y:S01]  /*aac0*/  FADD.FTZ R35, R35, R48 ;  /* 0x0000003023237221 */ /* 0x000fe20000010000 */
[----:B------:R0:W-:Y:S01]  /*aad0*/  STS [R46.X4+0x214c], R43 ;  /* 0x00214c2b2e007388 */ /* 0x0001e20000004800 */
[----:B------:R-:W-:-:S02]  /*aae0*/  FFMA.FTZ R48, R218, R37, -R41 ;  /* 0x00000025da307223 */ /* 0x000fc40000010829 */
[----:B------:R-:W-:Y:S02]  /*aaf0*/  FADD.FTZ R37, R29, R36 ;  /* 0x000000241d257221 */ /* 0x000fe40000010000 */
[----:B------:R-:W-:Y:S02]  /*ab00*/  FFMA.FTZ R47, -R54, R47, -RZ ;  /* 0x0000002f362f7223 */ /* 0x000fe400000109ff */
[C---:B------:R-:W-:Y:S02]  /*ab10*/  FMUL.FTZ R36, R12.reuse, R186 ;  /* 0x000000ba0c247220 */ /* 0x040fe40000410000 */
[----:B------:R-:W-:Y:S01]  /*ab20*/  FMUL.FTZ R58, R12, UR41 ;  /* 0x000000290c3a7c20 */ /* 0x000fe20008410000 */
[----:B------:R1:W-:Y:S01]  /*ab30*/  STS [R46.X4+0x216c], R47 ;  /* 0x00216c2f2e007388 */ /* 0x0003e20000004800 */
[----:B0-----:R-:W-:Y:S02]  /*ab40*/  FMUL.FTZ R43, R3, UR41 ;  /* 0x00000029032b7c20 */ /* 0x001fe40008410000 */
[----:B------:R-:W-:-:S02]  /*ab50*/  FADD.FTZ R35, R35, R42 ;  /* 0x0000002a23237221 */ /* 0x000fc40000010000 */
[----:B------:R-:W-:Y:S02]  /*ab60*/  FMUL.FTZ R54, R8, UR41 ;  /* 0x0000002908367c20 */ /* 0x000fe40008410000 */
[----:B------:R-:W-:Y:S02]  /*ab70*/  FADD.FTZ R217, -R159, R217 ;  /* 0x000000d99fd97221 */ /* 0x000fe40000010100 */
[----:B------:R-:W-:Y:S02]  /*ab80*/  FMUL.FTZ R42, R11, R186 ;  /* 0x000000ba0b2a7220 */ /* 0x000fe40000410000 */
[----:B------:R-:W-:Y:S02]  /*ab90*/  FMUL.FTZ R29, R207, R36 ;  /* 0x00000024cf1d7220 */ /* 0x000fe40000410000 */
[----:B------:R-:W-:Y:S02]  /*aba0*/  FFMA.FTZ R58, R11, UR43, -R58 ;  /* 0x0000002b0b3a7c23 */ /* 0x000fe4000801083a */
[----:B-1----:R-:W-:-:S02]  /*abb0*/  FMUL.FTZ R46, R6, UR41 ;  /* 0x00000029062e7c20 */ /* 0x002fc40008410000 */
[C---:B------:R-:W-:Y:S02]  /*abc0*/  FFMA.FTZ R43, R6.reuse, UR43, -R43 ;  /* 0x0000002b062b7c23 */ /* 0x040fe4000801082b */
[----:B------:R-:W-:Y:S02]  /*abd0*/  FMUL.FTZ R71, R6, R179 ;  /* 0x000000b306477220 */ /* 0x000fe40000410000 */
[----:B------:R-:W-:Y:S02]  /*abe0*/  FMUL.FTZ R11, R11, UR41 ;  /* 0x000000290b0b7c20 */ /* 0x000fe40008410000 */
[----:B------:R-:W-:Y:S02]  /*abf0*/  FMUL.FTZ R57, R14, UR41 ;  /* 0x000000290e397c20 */ /* 0x000fe40008410000 */
[----:B------:R-:W-:Y:S02]  /*ac00*/  FADD.FTZ R35, R35, R48 ;  /* 0x0000003023237221 */ /* 0x000fe40000010000 */
[----:B------:R-:W-:-:S02]  /*ac10*/  FMUL.FTZ R55, R7, UR41 ;  /* 0x0000002907377c20 */ /* 0x000fc40008410000 */
[C---:B------:R-:W-:Y:S02]  /*ac20*/  FFMA.FTZ R54, R7.reuse, UR43, -R54 ;  /* 0x0000002b07367c23 */ /* 0x040fe40008010836 */
[----:B------:R-:W-:Y:S02]  /*ac30*/  FMUL.FTZ R120, R7, R180 ;  /* 0x000000b407787220 */ /* 0x000fe40000410000 */
[----:B------:R-:W-:Y:S02]  /*ac40*/  FMUL.FTZ R6, R16, UR41 ;  /* 0x0000002910067c20 */ /* 0x000fe40008410000 */
[-C--:B------:R-:W-:Y:S02]  /*ac50*/  FFMA.FTZ R48, R217, R42.reuse, -R29 ;  /* 0x0000002ad9307223 */ /* 0x080fe4000001081d */
[----:B------:R-:W-:Y:S02]  /*ac60*/  FMUL.FTZ R7, R18, UR41 ;  /* 0x0000002912077c20 */ /* 0x000fe40008410000 */
[----:B------:R-:W-:-:S02]  /*ac70*/  FMUL.FTZ R42, R207, R42 ;  /* 0x0000002acf2a7220 */ /* 0x000fc40000410000 */
[-C--:B------:R-:W-:Y:S02]  /*ac80*/  FMUL.FTZ R33, R10, R185.reuse ;  /* 0x000000b90a217220 */ /* 0x080fe40000410000 */
[----:B------:R-:W-:Y:S02]  /*ac90*/  FMUL.FTZ R29, R32, R185 ;  /* 0x000000b9201d7220 */ /* 0x000fe40000410000 */
[----:B------:R-:W-:Y:S02]  /*aca0*/  FFMA.FTZ R60, R12, UR43, R11 ;  /* 0x0000002b0c3c7c23 */ /* 0x000fe4000801000b */
[C---:B------:R-:W-:Y:S02]  /*acb0*/  FFMA.FTZ R57, R38.reuse, UR43, -R57 ;  /* 0x0000002b26397c23 */ /* 0x040fe40008010839 */
[----:B------:R-:W-:Y:S02]  /*acc0*/  FMUL.FTZ R63, R38, UR41 ;  /* 0x00000029263f7c20 */ /* 0x000fe40008410000 */
[----:B------:R-:W-:-:S02]  /*acd0*/  FFMA.FTZ R38, R15, UR43, -R6 ;  /* 0x0000002b0f267c23 */ /* 0x000fc40008010806 */
[----:B------:R-:W-:Y:S02]  /*ace0*/  FMUL.FTZ R11, R15, UR41 ;  /* 0x000000290f0b7c20 */ /* 0x000fe40008410000 */
[----:B------:R-:W-:Y:S02]  /*acf0*/  FFMA.FTZ R15, R40, UR43, -R7 ;  /* 0x0000002b280f7c23 */ /* 0x000fe40008010807 */
[----:B------:R-:W-:Y:S02]  /*ad00*/  FFMA.FTZ R42, R36, R217, R42 ;  /* 0x000000d9242a7223 */ /* 0x000fe4000001002a */
[----:B------:R-:W-:Y:S02]  /*ad10*/  FMUL.FTZ R7, R20, UR41 ;  /* 0x0000002914077c20 */ /* 0x000fe40008410000 */
[----:B------:R-:W-:Y:S02]  /*ad20*/  FMUL.FTZ R6, R13, UR41 ;  /* 0x000000290d067c20 */ /* 0x000fe40008410000 */
[----:B------:R-:W-:-:S02]  /*ad30*/  FADD.FTZ R216, -R158, R216 ;  /* 0x000000d89ed87221 */ /* 0x000fc40000010100 */
[C---:B------:R-:W-:Y:S02]  /*ad40*/  FMUL.FTZ R39, R208.reuse, R33 ;  /* 0x00000021d0277220 */ /* 0x040fe40000410000 */
[----:B------:R-:W-:Y:S02]  /*ad50*/  FMUL.FTZ R41, R208, R29 ;  /* 0x0000001dd0297220 */ /* 0x000fe40000410000 */
[----:B------:R-:W-:Y:S02]  /*ad60*/  FMUL.FTZ R53, R32, UR41 ;  /* 0x0000002920357c20 */ /* 0x000fe40008410000 */
[----:B------:R-:W-:Y:S02]  /*ad70*/  FADD.FTZ R37, R37, R42 ;  /* 0x0000002a25257221 */ /* 0x000fe40000010000 */
[----:B------:R-:W-:Y:S02]  /*ad80*/  FFMA.FTZ R62, R44, UR43, -R7 ;  /* 0x0000002b2c3e7c23 */ /* 0x000fe40008010807 */
[----:B------:R-:W-:-:S02]  /*ad90*/  FFMA.FTZ R67, R51, UR43, -R6 ;  /* 0x0000002b33437c23 */ /* 0x000fc40008010806 */
[----:B------:R-:W-:Y:S02]  /*ada0*/  FFMA.FTZ R66, R29, R216, R39 ;  /* 0x000000d81d427223 */ /* 0x000fe40000010027 */
[----:B------:R-:W-:Y:S02]  /*adb0*/  FFMA.FTZ R68, R216, R33, -R41 ;  /* 0x00000021d8447223 */ /* 0x000fe40000010829 */
[----:B------:R-:W-:Y:S02]  /*adc0*/  FADD.FTZ R35, R35, R48 ;  /* 0x0000003023237221 */ /* 0x000fe40000010000 */
[----:B------:R-:W-:Y:S02]  /*add0*/  FMUL.FTZ R42, R194, UR41 ;  /* 0x00000029c22a7c20 */ /* 0x000fe40008410000 */
[----:B------:R-:W-:Y:S02]  /*ade0*/  FMUL.FTZ R7, R24, UR41 ;  /* 0x0000002918077c20 */ /* 0x000fe40008410000 */
[----:B------:R-:W-:-:S02]  /*adf0*/  FMUL.FTZ R6, R17, UR41 ;  /* 0x0000002911067c20 */ /* 0x000fc40008410000 */
[----:B------:R-:W-:Y:S02]  /*ae00*/  FFMA.FTZ R56, R8, UR43, R55 ;  /* 0x0000002b08387c23 */ /* 0x000fe40008010037 */
[----:B------:R-:W-:Y:S02]  /*ae10*/  FMUL.FTZ R65, R40, UR41 ;  /* 0x0000002928417c20 */ /* 0x000fe40008410000 */
[C---:B------:R-:W-:Y:S02]  /*ae20*/  FFMA.FTZ R53, R10.reuse, UR43, -R53 ;  /* 0x0000002b0a357c23 */ /* 0x040fe40008010835 */
[----:B------:R-:W-:Y:S02]  /*ae30*/  FMUL.FTZ R55, R10, UR41 ;  /* 0x000000290a377c20 */ /* 0x000fe40008410000 */
[----:B------:R-:W-:Y:S02]  /*ae40*/  FFMA.FTZ R40, R16, UR43, R11 ;  /* 0x0000002b10287c23 */ /* 0x000fe4000801000b */
[----:B------:R-:W-:-:S02]  /*ae50*/  FMUL.FTZ R11, R44, UR41 ;  /* 0x000000292c0b7c20 */ /* 0x000fc40008410000 */
[----:B------:R-:W-:Y:S02]  /*ae60*/  FMUL.FTZ R10, R51, UR41 ;  /* 0x00000029330a7c20 */ /* 0x000fe40008410000 */
[----:B------:R-:W-:Y:S02]  /*ae70*/  FADD.FTZ R66, R37, R66 ;  /* 0x0000004225427221 */ /* 0x000fe40000010000 */
[----:B------:R-:W-:Y:S02]  /*ae80*/  FADD.FTZ R68, R35, R68 ;  /* 0x0000004423447221 */ /* 0x000fe40000010000 */
[----:B------:R-:W-:Y:S02]  /*ae90*/  FFMA.FTZ R33, R193, UR43, R42 ;  /* 0x0000002bc1217c23 */ /* 0x000fe4000801002a */
[----:B------:R-:W-:Y:S02]  /*aea0*/  FFMA.FTZ R49, R3, UR43, R46 ;  /* 0x0000002b03317c23 */ /* 0x000fe4000801002e */
        /* <DEDUP_REMOVED lines=15> */
[----:B------:R-:W-:Y:S02]  /*afa0*/  FADD.FTZ R215, -R157, R215 ;  /* 0x000000d79dd77221 */ /* 0x000fe40000010100 */
[----:B------:R-:W-:Y:S02]  /*afb0*/  FADD.FTZ R214, -R156, R214 ;  /* 0x000000d69cd67221 */ /* 0x000fe40000010100 */
        /* <DEDUP_REMOVED lines=8> */
[----:B------:R-:W-:Y:S02]  /*b040*/  FFMA.FTZ R39, R0, UR43, R39 ;  /* 0x0000002b00277c23 */ /* 0x000fe40008010027 */
[----:B------:R-:W-:Y:S02]  /*b050*/  FMUL.FTZ R70, R210, R41 ;  /* 0x00000029d2467220 */ /* 0x000fe40000410000 */
        /* <DEDUP_REMOVED lines=42> */
.L_x_6902:
[----:B------:R-:W-:Y:S05]  /*b300*/  BSYNC B0 ;  /* 0x0000000000007941 */ /* 0x000fea0003800000 */
.L_x_6901:
[----:B------:R-:W-:Y:S01]  /*b310*/  ULDC.64 UR36, c[0x0][0x2b8] ;  /* 0x0000ae0000247ab9 */ /* 0x000fe20000000a00 */
[-C--:B------:R-:W-:Y:S01]  /*b320*/  FFMA.FTZ R121, R215, R120.reuse, -R121 ;  /* 0x00000078d7797223 */ /* 0x080fe20000010879 */
[----:B------:R-:W-:Y:S01]  /*b330*/  USHF.R.U32.HI UR32, URZ, 0x1, UR37 ;  /* 0x000000013f207899 */ /* 0x000fe20008011625 */
[----:B------:R-:W-:Y:S01]  /*b340*/  FMUL.FTZ R120, R209, R120 ;  /* 0x00000078d1787220 */ /* 0x000fe20000410000 */
[----:B------:R-:W-:Y:S01]  /*b350*/  USHF.R.U64 UR36, UR36, 0x1, UR37 ;  /* 0x0000000124247899 */ /* 0x000fe20008001225 */
[----:B0-----:R-:W-:Y:S01]  /*b360*/  FFMA.FTZ R11, R214, R71, -R70 ;  /* 0x00000047d60b7223 */ /* 0x001fe20000010846 */
[----:B------:R-:W-:Y:S01]  /*b370*/  UIMAD UR40, UR32, UR31, URZ ;  /* 0x0000001f202872a4 */ /* 0x000fe2000f8e023f */
[----:B------:R-:W-:Y:S01]  /*b380*/  FFMA.FTZ R7, R46, R215, R120 ;  /* 0x000000d72e077223 */ /* 0x000fe20000010078 */
[----:B------:R-:W-:Y:S01]  /*b390*/  UIMAD.WIDE.U32 UR32, UR36, UR31, URZ ;  /* 0x0000001f242072a5 */ /* 0x000fe2000f8e003f */
[----:B------:R-:W-:Y:S01]  /*b3a0*/  FMUL.FTZ R71, R210, R71 ;  /* 0x00000047d2477220 */ /* 0x000fe20000410000 */
[----:B------:R-:W-:Y:S01]  /*b3b0*/  UIMAD UR40, UR38, UR36, UR40 ;  /* 0x00000024262872a4 */ /* 0x000fe2000f8e0228 */
[----:B------:R-:W-:Y:S01]  /*b3c0*/  FADD.FTZ R68, R68, R121 ;  /* 0x0000007944447221 */ /* 0x000fe20000010000 */
[----:B------:R-:W-:Y:S01]  /*b3d0*/  ULDC UR41, c[0x0][0x174] ;  /* 0x00005d0000297ab9 */ /* 0x000fe20000000800 */
[----:B------:R-:W-:Y:S01]  /*b3e0*/  FMUL.FTZ R10, R0, R178 ;  /* 0x000000b2000a7220 */ /* 0x000fe20000410000 */
[----:B------:R-:W-:Y:S01]  /*b3f0*/  ULDC.64 UR36, c[0x0][0x2c0] ;  /* 0x0000b00000247ab9 */ /* 0x000fe20000000a00 */
[----:B------:R-:W-:Y:S01]  /*b400*/  FADD.FTZ R7, R66, R7 ;  /* 0x0000000742077221 */ /* 0x000fe20000010000 */
[----:B------:R-:W-:Y:S01]  /*b410*/  UIADD3 UR33, UR33, UR40, URZ ;  /* 0x0000002821217290 */ /* 0x000fe2000fffe03f */
[----:B------:R-:W-:Y:S01]  /*b420*/  FFMA.FTZ R6, R41, R214, R71 ;  /* 0x000000d629067223 */ /* 0x000fe20000010047 */
[----:B------:R-:W-:Y:S01]  /*b430*/  UIMAD UR40, UR39, UR36, URZ ;  /* 0x00000024272872a4 */ /* 0x000fe2000f8e023f */
[----:B------:R-:W-:Y:S01]  /*b440*/  FADD.FTZ R70, R5, -R4 ;  /* 0x8000000405467221 */ /* 0x000fe20000010000 */
[----:B------:R-:W-:Y:S01]  /*b450*/  UIMAD.WIDE.U32 UR32, UR22, UR36, UR32 ;  /* 0x00000024162072a5 */ /* 0x000fe2000f8e0020 */
[----:B------:R-:W-:Y:S01]  /*b460*/  FADD.FTZ R4, R68, R11 ;  /* 0x0000000b44047221 */ /* 0x000fe20000010000 */
[----:B------:R-:W-:Y:S01]  /*b470*/  UIMAD UR40, UR22, UR37, UR40 ;  /* 0x00000025162872a4 */ /* 0x000fe2000f8e0228 */
[----:B------:R-:W-:Y:S01]  /*b480*/  FADD.FTZ R213, -R155, R213 ;  /* 0x000000d59bd57221 */ /* 0x000fe20000010100 */
[----:B------:R-:W-:Y:S01]  /*b490*/  BSSY B0, `(.L_x_6903) ;  /* 0x000004a000007945 */ /* 0x000fe20003800000 */
[----:B------:R-:W-:Y:S01]  /*b4a0*/  FMUL.FTZ R66, R31, R178 ;  /* 0x000000b21f427220 */ /* 0x000fe20000410000 */
[----:B------:R-:W-:Y:S01]  /*b4b0*/  ULDC.64 UR36, c[0x0][0x320] ;  /* 0x0000c80000247ab9 */ /* 0x000fe20000000a00 */
[----:B------:R-:W-:Y:S01]  /*b4c0*/  FMUL.FTZ R5, R211, R10 ;  /* 0x0000000ad3057220 */ /* 0x000fe20000410000 */
[----:B------:R-:W-:Y:S01]  /*b4d0*/  UIADD3 UR40, UR40, UR33, URZ ;  /* 0x0000002128287290 */ /* 0x000fe2000fffe03f */
[-C--:B------:R-:W-:Y:S01]  /*b4e0*/  FMUL.FTZ R11, R2, R177.reuse ;  /* 0x000000b1020b7220 */ /* 0x080fe20000410000 */
[----:B------:R-:W-:Y:S01]  /*b4f0*/  ULEA UR36, UP0, UR32, UR36, 0x3 ;  /* 0x0000002420247291 */ /* 0x000fe2000f80183f */
[----:B------:R-:W-:Y:S01]  /*b500*/  FADD.FTZ R6, R7, R6 ;  /* 0x0000000607067221 */ /* 0x000fe20000010000 */
[----:B------:R-:W-:Y:S01]  /*b510*/  UIADD3 UR33, UR6, -UR41, URZ ;  /* 0x8000002906217290 */ /* 0x000fe2000fffe03f */
[----:B------:R-:W-:Y:S01]  /*b520*/  FMUL.FTZ R31, R30, R177 ;  /* 0x000000b11e1f7220 */ /* 0x000fe20000410000 */
[----:B------:R-:W-:Y:S01]  /*b530*/  ULEA.HI.X UR37, UR32, UR37, UR40, 0x3, UP0 ;  /* 0x0000002520257291 */ /* 0x000fe200080f1c28 */
[-C--:B------:R-:W-:Y:S01]  /*b540*/  FFMA.FTZ R7, R213, R66.reuse, -R5 ;  /* 0x00000042d5077223 */ /* 0x080fe20000010805 */
[----:B------:R-:W-:Y:S01]  /*b550*/  UIMAD UR32, UR33, -0x800, URZ ;  /* 0xfffff800212078a4 */ /* 0x000fe2000f8e023f */
[----:B------:R-:W-:Y:S01]  /*b560*/  FADD.FTZ R68, -R154, R227 ;  /* 0x000000e39a447221 */ /* 0x000fe20000010100 */
[C---:B------:R-:W-:Y:S01]  /*b570*/  ISETP.GE.AND P1, PT, R61.reuse, 0x81, PT ;  /* 0x000000813d00780c */ /* 0x040fe20003f26270 */
[----:B------:R-:W-:Y:S01]  /*b580*/  FMUL.FTZ R30, R212, R11 ;  /* 0x0000000bd41e7220 */ /* 0x000fe20000410000 */
[----:B------:R-:W-:Y:S01]  /*b590*/  ISETP.GE.AND P2, PT, R61, 0xc1, PT ;  /* 0x000000c13d00780c */ /* 0x000fe20003f46270 */
[----:B------:R-:W-:Y:S01]  /*b5a0*/  FMUL.FTZ R66, R211, R66 ;  /* 0x00000042d3427220 */ /* 0x000fe20000410000 */
[----:B------:R-:W-:Y:S01]  /*b5b0*/  MOV R71, UR32 ;  /* 0x0000002000477c02 */ /* 0x000fe20008000f00 */
[----:B------:R-:W-:Y:S01]  /*b5c0*/  FFMA.FTZ R120, R68, R31, -R30 ;  /* 0x0000001f44787223 */ /* 0x000fe2000001081e */
[----:B------:R-:W-:Y:S01]  /*b5d0*/  ULDC.64 UR32, c[0x0][0x2d0] ;  /* 0x0000b40000207ab9 */ /* 0x000fe20000000a00 */
[----:B------:R-:W-:-:S02]  /*b5e0*/  FFMA.FTZ R5, R10, R213, R66 ;  /* 0x000000d50a057223 */ /* 0x000fc40000010042 */
[----:B------:R-:W-:Y:S02]  /*b5f0*/  FMUL.FTZ R31, R212, R31 ;  /* 0x0000001fd41f7220 */ /* 0x000fe40000410000 */
[----:B------:R-:W-:Y:S02]  /*b600*/  FMUL.FTZ R30, R191, R176 ;  /* 0x000000b0bf1e7220 */ /* 0x000fe40000410000 */
[----:B------:R-:W-:Y:S02]  /*b610*/  FADD.FTZ R5, R6, R5 ;  /* 0x0000000506057221 */ /* 0x000fe40000010000 */
[----:B------:R-:W-:Y:S02]  /*b620*/  FFMA.FTZ R6, R11, R68, R31 ;  /* 0x000000440b067223 */ /* 0x000fe4000001001f */
[----:B------:R-:W-:Y:S01]  /*b630*/  FADD.FTZ R7, R4, R7 ;  /* 0x0000000704077221 */ /* 0x000fe20000010000 */
[----:B------:R-:W-:Y:S01]  /*b640*/  LEA R4, P0, R190, UR36, 0x2 ;  /* 0x00000024be047c11 */ /* 0x000fe2000f8010ff */
[----:B------:R-:W-:Y:S01]  /*b650*/  FMUL.FTZ R66, R27, R176 ;  /* 0x000000b01b427220 */ /* 0x000fe20000410000 */
[----:B------:R-:W-:Y:S01]  /*b660*/  USHF.L.U32 UR36, UR8, 0x2, URZ ;  /* 0x0000000208247899 */ /* 0x000fe2000800063f */
[----:B------:R-:W-:-:S02]  /*b670*/  FADD.FTZ R31, -R153, R228 ;  /* 0x000000e4991f7221 */ /* 0x000fc40000010100 */
[----:B------:R-:W-:Y:S02]  /*b680*/  FMUL.FTZ R27, R225, R30 ;  /* 0x0000001ee11b7220 */ /* 0x000fe40000410000 */
[----:B------:R-:W-:Y:S01]  /*b690*/  FADD.FTZ R6, R5, R6 ;  /* 0x0000000605067221 */ /* 0x000fe20000010000 */
[----:B------:R-:W-:Y:S01]  /*b6a0*/  LEA.HI.X R5, R190, UR37, RZ, 0x2, P0 ;  /* 0x00000025be057c11 */ /* 0x000fe200080f14ff */
[-C--:B------:R-:W-:Y:S01]  /*b6b0*/  FFMA.FTZ R122, R31, R66.reuse, -R27 ;  /* 0x000000421f7a7223 */ /* 0x080fe2000001081b */
[----:B------:R-:W-:Y:S01]  /*b6c0*/  USHF.L.U64.HI UR37, UR8, 0x2, UR9 ;  /* 0x0000000208257899 */ /* 0x000fe20008010209 */
[----:B------:R-:W-:Y:S01]  /*b6d0*/  FMUL.FTZ R66, R225, R66 ;  /* 0x00000042e1427220 */ /* 0x000fe20000410000 */
[----:B------:R-:W-:Y:S01]  /*b6e0*/  ISETP.GE.AND P0, PT, R61, 0x41, PT ;  /* 0x000000413d00780c */ /* 0x000fe20003f06270 */
[----:B------:R-:W-:Y:S01]  /*b6f0*/  FMUL.FTZ R27, R193, R175 ;  /* 0x000000afc11b7220 */ /* 0x000fe20000410000 */
[----:B------:R-:W-:Y:S01]  /*b700*/  MOV R123, UR36 ;  /* 0x00000024007b7c02 */ /* 0x000fe20008000f00 */
[----:B------:R-:W-:Y:S01]  /*b710*/  IMAD.WIDE R4, R71, 0x4, R4 ;  /* 0x0000000447047825 */ /* 0x000fe200078e0204 */
[----:B------:R-:W-:-:S03]  /*b720*/  UIMAD UR32, UR37, UR32, URZ ;  /* 0x00000020252072a4 */ /* 0x000fc6000f8e023f */
[----:B------:R-:W-:Y:S01]  /*b730*/  FADD.FTZ R7, R7, R120 ;  /* 0x0000007807077221 */ /* 0x000fe20000010000 */
[----:B------:R-:W-:Y:S01]  /*b740*/  UIMAD UR32, UR36, UR33, UR32 ;  /* 0x00000021242072a4 */ /* 0x000fe2000f8e0220 */
[----:B------:R-:W-:Y:S02]  /*b750*/  FFMA.FTZ R71, R30, R31, R66 ;  /* 0x0000001f1e477223 */ /* 0x000fe40000010042 */
[----:B------:R-:W-:Y:S02]  /*b760*/  FADD.FTZ R120, -R152, R229 ;  /* 0x000000e598787221 */ /* 0x000fe40000010100 */
[----:B------:R-:W-:Y:S02]  /*b770*/  FMUL.FTZ R121, R194, R175 ;  /* 0x000000afc2797220 */ /* 0x000fe40000410000 */
[----:B------:R-:W-:Y:S02]  /*b780*/  FMUL.FTZ R66, R226, R27 ;  /* 0x0000001be2427220 */ /* 0x000fe40000410000 */
[----:B------:R-:W-:-:S02]  /*b790*/  FADD.FTZ R6, R6, R71 ;  /* 0x0000004706067221 */ /* 0x000fc40000010000 */
[-C--:B------:R-:W-:Y:S02]  /*b7a0*/  FFMA.FTZ R126, R120, R121.reuse, -R66 ;  /* 0x00000079787e7223 */ /* 0x080fe40000010842 */
[----:B------:R-:W-:Y:S02]  /*b7b0*/  FMUL.FTZ R121, R226, R121 ;  /* 0x00000079e2797220 */ /* 0x000fe40000410000 */
[----:B------:R-:W-:Y:S02]  /*b7c0*/  FADD.FTZ R7, R7, R122 ;  /* 0x0000007a07077221 */ /* 0x000fe40000010000 */
[----:B------:R-:W-:Y:S02]  /*b7d0*/  FFMA.FTZ R121, R27, R120, R121 ;  /* 0x000000781b797223 */ /* 0x000fe40000010079 */
[----:B------:R-:W-:Y:S02]  /*b7e0*/  FMUL.FTZ R66, R124, R174 ;  /* 0x000000ae7c427220 */ /* 0x000fe40000410000 */
[----:B------:R-:W-:-:S02]  /*b7f0*/  FADD.FTZ R6, R6, R121 ;  /* 0x0000007906067221 */ /* 0x000fc40000010000 */
[----:B------:R-:W-:Y:S01]  /*b800*/  FADD.FTZ R121, R7, R126 ;  /* 0x0000007e07797221 */ /* 0x000fe20000010000 */
[C---:B------:R-:W-:Y:S01]  /*b810*/  IADD3 R7, R190.reuse, 0x40, RZ ;  /* 0x00000040be077810 */ /* 0x040fe20007ffe0ff */
[----:B------:R-:W-:Y:S02]  /*b820*/  FADD.FTZ R230, -R149, R230 ;  /* 0x000000e695e67221 */ /* 0x000fe40000010100 */
[----:B------:R-:W-:Y:S01]  /*b830*/  FMUL.FTZ R125, R125, R174 ;  /* 0x000000ae7d7d7220 */ /* 0x000fe20000410000 */
[----:B------:R-:W-:Y:S01]  /*b840*/  LEA.HI.SX32 R7, R7, R190, 0x1b ;  /* 0x000000be07077211 */ /* 0x000fe200078fdaff */
[----:B------:R-:W-:Y:S02]  /*b850*/  FMUL.FTZ R71, R237, R66 ;  /* 0x00000042ed477220 */ /* 0x000fe40000410000 */
[----:B------:R-:W-:Y:S01]  /*b860*/  IMAD.WIDE.U32 R4, R123, c[0x0][0x2d0], R4 ;  /* 0x0000b4007b047a25 */ /* 0x000fe200078e0004 */
[----:B------:R-:W-:Y:S02]  /*b870*/  IADD3 R123, R190, 0x80, RZ ;  /* 0x00000080be7b7810 */ /* 0x000fe40007ffe0ff */
[----:B------:R-:W0:Y:S01]  /*b880*/  LDS R7, [R7.X4+0x2200] ;  /* 0x0022000007077984 */ /* 0x000e220000004800 */
[-C--:B------:R-:W-:Y:S01]  /*b890*/  FFMA.FTZ R122, R230, R125.reuse, -R71 ;  /* 0x0000007de67a7223 */ /* 0x080fe20000010847 */
[----:B------:R-:W-:Y:S01]  /*b8a0*/  IADD3 R5, R5, UR32, RZ ;  /* 0x0000002005057c10 */ /* 0x000fe2000fffe0ff */
[----:B------:R-:W-:Y:S01]  /*b8b0*/  FMUL.FTZ R125, R237, R125 ;  /* 0x0000007ded7d7220 */ /* 0x000fe20000410000 */
[----:B------:R-:W-:Y:S01]  /*b8c0*/  LEA.HI.SX32 R123, R123, R190, 0x1b ;  /* 0x000000be7b7b7211 */ /* 0x000fe200078fdaff */
[----:B------:R-:W-:-:S02]  /*b8d0*/  FADD.FTZ R121, R121, R122 ;  /* 0x0000007a79797221 */ /* 0x000fc40000010000 */
[----:B------:R-:W-:Y:S01]  /*b8e0*/  FFMA.FTZ R71, R66, R230, R125 ;  /* 0x000000e642477223 */ /* 0x000fe2000001007d */
[----:B------:R-:W-:-:S03]  /*b8f0*/  IADD3 R125, R190, 0xc0, RZ ;  /* 0x000000c0be7d7810 */ /* 0x000fc60007ffe0ff */
[----:B------:R-:W-:Y:S01]  /*b900*/  FADD.FTZ R71, R6, R71 ;  /* 0x0000004706477221 */ /* 0x000fe20000010000 */
[----:B------:R-:W-:Y:S05]  /*b910*/  @!P0 BRA `(.L_x_6904) ;  /* 0x0000001000008947 */ /* 0x000fea0003800000 */
[----:B0-----:R0:W-:Y:S02]  /*b920*/  RED.E.ADD.F32.FTZ.RN.STRONG.GPU [R4.64+-0x1f00], R7 ;  /* 0xffe100070400798e */ /* 0x0011e4000c10e7a2 */
.L_x_6904:
[----:B------:R-:W-:Y:S05]  /*b930*/  BSYNC B0 ;  /* 0x0000000000007941 */ /* 0x000fea0003800000 */
.L_x_6903:
[----:B------:R-:W1:Y:S01]  /*b940*/  LDS R123, [R123.X4+0x2300] ;  /* 0x002300007b7b7984 */ /* 0x000e620000004800 */
[----:B------:R-:W-:Y:S01]  /*b950*/  BSSY B0, `(.L_x_6905) ;  /* 0x0000005000007945 */ /* 0x000fe20003800000 */
[----:B0-----:R-:W-:Y:S02]  /*b960*/  IADD3 R7, R190, 0x100, RZ ;  /* 0x00000100be077810 */ /* 0x001fe40007ffe0ff */
[----:B------:R-:W-:Y:S01]  /*b970*/  LEA.HI.SX32 R125, R125, R190, 0x1b ;  /* 0x000000be7d7d7211 */ /* 0x000fe200078fdaff */
[----:B------:R-:W-:Y:S05]  /*b980*/  @!P1 BRA `(.L_x_6906) ;  /* 0x0000001000009947 */ /* 0x000fea0003800000 */
[----:B-1----:R0:W-:Y:S02]  /*b990*/  RED.E.ADD.F32.FTZ.RN.STRONG.GPU [R4.64+-0x1e00], R123 ;  /* 0xffe2007b0400798e */ /* 0x0021e4000c10e7a2 */
.L_x_6906:
[----:B------:R-:W-:Y:S05]  /*b9a0*/  BSYNC B0 ;  /* 0x0000000000007941 */ /* 0x000fea0003800000 */
.L_x_6905:
[----:B------:R-:W2:Y:S01]  /*b9b0*/  LDS R125, [R125.X4+0x2400] ;  /* 0x002400007d7d7984 */ /* 0x000ea20000004800 */
[----:B------:R-:W-:Y:S01]  /*b9c0*/  BSSY B0, `(.L_x_6907) ;  /* 0x0000005000007945 */ /* 0x000fe20003800000 */
[----:B01----:R-:W-:Y:S02]  /*b9d0*/  IADD3 R123, R190, 0x140, RZ ;  /* 0x00000140be7b7810 */ /* 0x003fe40007ffe0ff */
[----:B------:R-:W-:Y:S01]  /*b9e0*/  LEA.HI.SX32 R7, R7, R190, 0x1b ;  /* 0x000000be07077211 */ /* 0x000fe200078fdaff */
[----:B------:R-:W-:Y:S05]  /*b9f0*/  @!P2 BRA `(.L_x_6908) ;  /* 0x000000100000a947 */ /* 0x000fea0003800000 */
[----:B--2---:R0:W-:Y:S02]  /*ba00*/  RED.E.ADD.F32.FTZ.RN.STRONG.GPU [R4.64+-0x1d00], R125 ;  /* 0xffe3007d0400798e */ /* 0x0041e4000c10e7a2 */
.L_x_6908:
[----:B------:R-:W-:Y:S05]  /*ba10*/  BSYNC B0 ;  /* 0x0000000000007941 */ /* 0x000fea0003800000 */
.L_x_6907:
[----:B------:R-:W1:Y:S01]  /*ba20*/  LDS R7, [R7.X4+0x2500] ;  /* 0x0025000007077984 */ /* 0x000e620000004800 */
[----:B------:R-:W-:Y:S01]  /*ba30*/  ISETP.GE.AND P6, PT, R61, 0x101, PT ;  /* 0x000001013d00780c */ /* 0x000fe20003fc6270 */
[----:B------:R-:W-:Y:S01]  /*ba40*/  BSSY B0, `(.L_x_6909) ;  /* 0x000000b000007945 */ /* 0x000fe20003800000 */
[----:B0-2---:R-:W-:-:S02]  /*ba50*/  IADD3 R125, R190, 0x180, RZ ;  /* 0x00000180be7d7810 */ /* 0x005fc40007ffe0ff */
[----:B------:R-:W-:Y:S02]  /*ba60*/  LEA.HI.SX32 R123, R123, R190, 0x1b ;  /* 0x000000be7b7b7211 */ /* 0x000fe400078fdaff */
[C---:B------:R-:W-:Y:S02]  /*ba70*/  ISETP.GE.AND P0, PT, R61.reuse, 0x141, PT ;  /* 0x000001413d00780c */ /* 0x040fe40003f06270 */
[C---:B------:R-:W-:Y:S02]  /*ba80*/  ISETP.GE.AND P1, PT, R61.reuse, 0x181, PT ;  /* 0x000001813d00780c */ /* 0x040fe40003f26270 */
[C---:B------:R-:W-:Y:S02]  /*ba90*/  ISETP.GE.AND P2, PT, R61.reuse, 0x1c1, PT ;  /* 0x000001c13d00780c */ /* 0x040fe40003f46270 */
[C---:B------:R-:W-:Y:S02]  /*baa0*/  ISETP.GE.AND P3, PT, R61.reuse, 0x201, PT ;  /* 0x000002013d00780c */ /* 0x040fe40003f66270 */
[----:B------:R-:W-:-:S02]  /*bab0*/  ISETP.GE.AND P4, PT, R61, 0x241, PT ;  /* 0x000002413d00780c */ /* 0x000fc40003f86270 */
[----:B------:R-:W-:Y:S01]  /*bac0*/  ISETP.GE.AND P5, PT, R61, 0x281, PT ;  /* 0x000002813d00780c */ /* 0x000fe20003fa6270 */
[----:B------:R-:W-:Y:S10]  /*bad0*/  @!P6 BRA `(.L_x_6910) ;  /* 0x000000100000e947 */ /* 0x000ff40003800000 */
[----:B-1----:R0:W-:Y:S02]  /*bae0*/  RED.E.ADD.F32.FTZ.RN.STRONG.GPU [R4.64+-0x1c00], R7 ;  /* 0xffe400070400798e */ /* 0x0021e4000c10e7a2 */
.L_x_6910:
[----:B------:R-:W-:Y:S05]  /*baf0*/  BSYNC B0 ;  /* 0x0000000000007941 */ /* 0x000fea0003800000 */
.L_x_6909:
[----:B------:R-:W2:Y:S01]  /*bb00*/  LDS R123, [R123.X4+0x2600] ;  /* 0x002600007b7b7984 */ /* 0x000ea20000004800 */
[----:B------:R-:W-:Y:S01]  /*bb10*/  BSSY B0, `(.L_x_6911) ;  /* 0x0000005000007945 */ /* 0x000fe20003800000 */
[----:B01----:R-:W-:Y:S02]  /*bb20*/  IADD3 R7, R190, 0x1c0, RZ ;  /* 0x000001c0be077810 */ /* 0x003fe40007ffe0ff */
[----:B------:R-:W-:Y:S01]  /*bb30*/  LEA.HI.SX32 R125, R125, R190, 0x1b ;  /* 0x000000be7d7d7211 */ /* 0x000fe200078fdaff */
[----:B------:R-:W-:Y:S05]  /*bb40*/  @!P0 BRA `(.L_x_6912) ;  /* 0x0000001000008947 */ /* 0x000fea0003800000 */
[----:B--2---:R0:W-:Y:S02]  /*bb50*/  RED.E.ADD.F32.FTZ.RN.STRONG.GPU [R4.64+-0x1b00], R123 ;  /* 0xffe5007b0400798e */ /* 0x0041e4000c10e7a2 */
.L_x_6912:
[----:B------:R-:W-:Y:S05]  /*bb60*/  BSYNC B0 ;  /* 0x0000000000007941 */ /* 0x000fea0003800000 */
.L_x_6911:
[----:B------:R-:W1:Y:S01]  /*bb70*/  LDS R125, [R125.X4+0x2700] ;  /* 0x002700007d7d7984 */ /* 0x000e620000004800 */
[----:B------:R-:W-:Y:S01]  /*bb80*/  BSSY B0, `(.L_x_6913) ;  /* 0x0000005000007945 */ /* 0x000fe20003800000 */
[----:B------:R-:W-:Y:S02]  /*bb90*/  IADD3 R127, R190, 0x200, RZ ;  /* 0x00000200be7f7810 */ /* 0x000fe40007ffe0ff */
[----:B------:R-:W-:Y:S01]  /*bba0*/  LEA.HI.SX32 R7, R7, R190, 0x1b ;  /* 0x000000be07077211 */ /* 0x000fe200078fdaff */
[----:B------:R-:W-:Y:S05]  /*bbb0*/  @!P1 BRA `(.L_x_6914) ;  /* 0x0000001000009947 */ /* 0x000fea0003800000 */
[----:B-1----:R1:W-:Y:S02]  /*bbc0*/  RED.E.ADD.F32.FTZ.RN.STRONG.GPU [R4.64+-0x1a00], R125 ;  /* 0xffe6007d0400798e */ /* 0x0023e4000c10e7a2 */
.L_x_6914:
[----:B------:R-:W-:Y:S05]  /*bbd0*/  BSYNC B0 ;  /* 0x0000000000007941 */ /* 0x000fea0003800000 */
.L_x_6913:
[----:B------:R-:W3:Y:S01]  /*bbe0*/  LDS R7, [R7.X4+0x2800] ;  /* 0x0028000007077984 */ /* 0x000ee20000004800 */
[----:B------:R-:W-:Y:S01]  /*bbf0*/  BSSY B0, `(.L_x_6915) ;  /* 0x0000005000007945 */ /* 0x000fe20003800000 */
[----:B0-2---:R-:W-:-:S02]  /*bc00*/  IADD3 R123, R190, 0x240, RZ ;  /* 0x00000240be7b7810 */ /* 0x005fc40007ffe0ff */
[----:B------:R-:W-:Y:S01]  /*bc10*/  LEA.HI.SX32 R6, R127, R190, 0x1b ;  /* 0x000000be7f067211 */ /* 0x000fe200078fdaff */
[----:B------:R-:W-:Y:S05]  /*bc20*/  @!P2 BRA `(.L_x_6916) ;  /* 0x000000100000a947 */ /* 0x000fea0003800000 */
[----:B---3--:R0:W-:Y:S02]  /*bc30*/  RED.E.ADD.F32.FTZ.RN.STRONG.GPU [R4.64+-0x1900], R7 ;  /* 0xffe700070400798e */ /* 0x0081e4000c10e7a2 */
.L_x_6916:
[----:B------:R-:W-:Y:S05]  /*bc40*/  BSYNC B0 ;  /* 0x0000000000007941 */ /* 0x000fea0003800000 */
.L_x_6915:
[----:B0--3--:R0:W2:Y:S01]  /*bc50*/  LDS R7, [R6.X4+0x2900] ;  /* 0x0029000006077984 */ /* 0x0090a20000004800 */
[----:B------:R-:W-:Y:S01]  /*bc60*/  BSSY B0, `(.L_x_6917) ;  /* 0x0000005000007945 */ /* 0x000fe20003800000 */
[----:B-1----:R-:W-:Y:S02]  /*bc70*/  IADD3 R125, R190, 0x280, RZ ;  /* 0x00000280be7d7810 */ /* 0x002fe40007ffe0ff */
[----:B------:R-:W-:Y:S01]  /*bc80*/  LEA.HI.SX32 R123, R123, R190, 0x1b ;  /* 0x000000be7b7b7211 */ /* 0x000fe200078fdaff */
[----:B------:R-:W-:Y:S05]  /*bc90*/  @!P3 BRA `(.L_x_6918) ;  /* 0x000000100000b947 */ /* 0x000fea0003800000 */
[----:B--2---:R1:W-:Y:S02]  /*bca0*/  RED.E.ADD.F32.FTZ.RN.STRONG.GPU [R4.64+-0x1800], R7 ;  /* 0xffe800070400798e */ /* 0x0043e4000c10e7a2 */
.L_x_6918:
[----:B------:R-:W-:Y:S05]  /*bcb0*/  BSYNC B0 ;  /* 0x0000000000007941 */ /* 0x000fea0003800000 */
.L_x_6917:
[----:B------:R-:W3:Y:S01]  /*bcc0*/  LDS R123, [R123.X4+0x2a00] ;  /* 0x002a00007b7b7984 */ /* 0x000ee20000004800 */
[----:B------:R-:W-:Y:S01]  /*bcd0*/  BSSY B0, `(.L_x_6919) ;  /* 0x0000005000007945 */ /* 0x000fe20003800000 */
[----:B-12---:R-:W-:Y:S02]  /*bce0*/  IADD3 R7, R190, 0x2c0, RZ ;  /* 0x000002c0be077810 */ /* 0x006fe40007ffe0ff */
[----:B------:R-:W-:Y:S01]  /*bcf0*/  LEA.HI.SX32 R125, R125, R190, 0x1b ;  /* 0x000000be7d7d7211 */ /* 0x000fe200078fdaff */
[----:B------:R-:W-:Y:S05]  /*bd00*/  @!P4 BRA `(.L_x_6920) ;  /* 0x000000100000c947 */ /* 0x000fea0003800000 */
[----:B---3--:R1:W-:Y:S02]  /*bd10*/  RED.E.ADD.F32.FTZ.RN.STRONG.GPU [R4.64+-0x1700], R123 ;  /* 0xffe9007b0400798e */ /* 0x0083e4000c10e7a2 */
.L_x_6920:
[----:B------:R-:W-:Y:S05]  /*bd20*/  BSYNC B0 ;  /* 0x0000000000007941 */ /* 0x000fea0003800000 */
.L_x_6919:
[----:B------:R-:W2:Y:S01]  /*bd30*/  LDS R125, [R125.X4+0x2b00] ;  /* 0x002b00007d7d7984 */ /* 0x000ea20000004800 */
[----:B------:R-:W-:Y:S01]  /*bd40*/  BSSY B0, `(.L_x_6921) ;  /* 0x0000005000007945 */ /* 0x000fe20003800000 */
[----:B-1-3--:R-:W-:-:S02]  /*bd50*/  IADD3 R123, R190, 0x300, RZ ;  /* 0x00000300be7b7810 */ /* 0x00afc40007ffe0ff */
[----:B------:R-:W-:Y:S01]  /*bd60*/  LEA.HI.SX32 R7, R7, R190, 0x1b ;  /* 0x000000be07077211 */ /* 0x000fe200078fdaff */
[----:B------:R-:W-:Y:S05]  /*bd70*/  @!P5 BRA `(.L_x_6922) ;  /* 0x000000100000d947 */ /* 0x000fea0003800000 */
[----:B--2---:R1:W-:Y:S02]  /*bd80*/  RED.E.ADD.F32.FTZ.RN.STRONG.GPU [R4.64+-0x1600], R125 ;  /* 0xffea007d0400798e */ /* 0x0043e4000c10e7a2 */
.L_x_6922:
[----:B------:R-:W-:Y:S05]  /*bd90*/  BSYNC B0 ;  /* 0x0000000000007941 */ /* 0x000fea0003800000 */
.L_x_6921:
[----:B------:R-:W3:Y:S01]  /*bda0*/  LDS R7, [R7.X4+0x2c00] ;  /* 0x002c000007077984 */ /* 0x000ee20000004800 */
[----:B------:R-:W-:Y:S01]  /*bdb0*/  ISETP.GE.AND P6, PT, R61, 0x2c1, PT ;  /* 0x000002c13d00780c */ /* 0x000fe20003fc6270 */
[----:B------:R-:W-:Y:S01]  /*bdc0*/  BSSY B0, `(.L_x_6923) ;  /* 0x000000b000007945 */ /* 0x000fe20003800000 */
[----:B-12---:R-:W-:Y:S02]  /*bdd0*/  IADD3 R125, R190, 0x340, RZ ;  /* 0x00000340be7d7810 */ /* 0x006fe40007ffe0ff */
        /* <DEDUP_REMOVED lines=8> */
[----:B---3--:R1:W-:Y:S02]  /*be60*/  RED.E.ADD.F32.FTZ.RN.STRONG.GPU [R4.64+-0x1500], R7 ;  /* 0xffeb00070400798e */ /* 0x0083e4000c10e7a2 */
.L_x_6924:
[----:B------:R-:W-:Y:S05]  /*be70*/  BSYNC B0 ;  /* 0x0000000000007941 */ /* 0x000fea0003800000 */
.L_x_6923:
[----:B------:R-:W2:Y:S01]  /*be80*/  LDS R123, [R123.X4+0x2d00] ;  /* 0x002d00007b7b7984 */ /* 0x000ea20000004800 */
[----:B------:R-:W-:Y:S01]  /*be90*/  BSSY B0, `(.L_x_6925) ;  /* 0x0000005000007945 */ /* 0x000fe20003800000 */
[----:B-1-3--:R-:W-:Y:S02]  /*bea0*/  IADD3 R7, R190, 0x380, RZ ;  /* 0x00000380be077810 */ /* 0x00afe40007ffe0ff */
[----:B------:R-:W-:Y:S01]  /*beb0*/  LEA.HI.SX32 R125, R125, R190, 0x1b ;  /* 0x000000be7d7d7211 */ /* 0x000fe200078fdaff */
[----:B------:R-:W-:Y:S05]  /*bec0*/  @!P0 BRA `(.L_x_6926) ;  /* 0x0000001000008947 */ /* 0x000fea0003800000 */
[----:B--2---:R1:W-:Y:S02]  /*bed0*/  RED.E.ADD.F32.FTZ.RN.STRONG.GPU [R4.64+-0x1400], R123 ;  /* 0xffec007b0400798e */ /* 0x0043e4000c10e7a2 */
.L_x_6926:
[----:B------:R-:W-:Y:S05]  /*bee0*/  BSYNC B0 ;  /* 0x0000000000007941 */ /* 0x000fea0003800000 */
.L_x_6925:
[----:B------:R-:W3:Y:S01]  /*bef0*/  LDS R125, [R125.X4+0x2e00] ;  /* 0x002e00007d7d7984 */ /* 0x000ee20000004800 */
[----:B------:R-:W-:Y:S01]  /*bf00*/  BSSY B0, `(.L_x_6927) ;  /* 0x0000005000007945 */ /* 0x000fe20003800000 */
[----:B-12---:R-:W-:-:S02]  /*bf10*/  IADD3 R123, R190, 0x3c0, RZ ;  /* 0x000003c0be7b7810 */ /* 0x006fc40007ffe0ff */
[----:B------:R-:W-:Y:S01]  /*bf20*/  LEA.HI.SX32 R7, R7, R190, 0x1b ;  /* 0x000000be07077211 */ /* 0x000fe200078fdaff */
[----:B------:R-:W-:Y:S05]  /*bf30*/  @!P1 BRA `(.L_x_6928) ;  /* 0x0000001000009947 */ /* 0x000fea0003800000 */
[----:B---3--:R1:W-:Y:S02]  /*bf40*/  RED.E.ADD.F32.FTZ.RN.STRONG.GPU [R4.64+-0x1300], R125 ;  /* 0xffed007d0400798e */ /* 0x0083e4000c10e7a2 */
.L_x_6928:
[----:B------:R-:W-:Y:S05]  /*bf50*/  BSYNC B0 ;  /* 0x0000000000007941 */ /* 0x000fea0003800000 */
.L_x_6927:
[----:B------:R-:W2:Y:S01]  /*bf60*/  LDS R7, [R7.X4+0x2f00] ;  /* 0x002f000007077984 */ /* 0x000ea20000004800 */
[----:B------:R-:W-:Y:S01]  /*bf70*/  BSSY B0, `(.L_x_6929) ;  /* 0x0000005000007945 */ /* 0x000fe20003800000 */
[----:B-1-3--:R-:W-:Y:S02]  /*bf80*/  IADD3 R125, R190, 0x400, RZ ;  /* 0x00000400be7d7810 */ /* 0x00afe40007ffe0ff */
[----:B------:R-:W-:Y:S01]  /*bf90*/  LEA.HI.SX32 R123, R123, R190, 0x1b ;  /* 0x000000be7b7b7211 */ /* 0x000fe200078fdaff */
[----:B------:R-:W-:Y:S05]  /*bfa0*/  @!P2 BRA `(.L_x_6930) ;  /* 0x000000100000a947 */ /* 0x000fea0003800000 */
[----:B--2---:R1:W-:Y:S02]  /*bfb0*/  RED.E.ADD.F32.FTZ.RN.STRONG.GPU [R4.64+-0x1200], R7 ;  /* 0xffee00070400798e */ /* 0x0043e4000c10e7a2 */
.L_x_6930:
[----:B------:R-:W-:Y:S05]  /*bfc0*/  BSYNC B0 ;  /* 0x0000000000007941 */ /* 0x000fea0003800000 */
.L_x_6929:
[----:B------:R-:W3:Y:S01]  /*bfd0*/  LDS R123, [R123.X4+0x3000] ;  /* 0x003000007b7b7984 */ /* 0x000ee20000004800 */
[----:B------:R-:W-:Y:S01]  /*bfe0*/  BSSY B0, `(.L_x_6931) ;  /* 0x0000005000007945 */ /* 0x000fe20003800000 */
[----:B-12---:R-:W-:Y:S02]  /*bff0*/  IADD3 R7, R190, 0x440, RZ ;  /* 0x00000440be077810 */ /* 0x006fe40007ffe0ff */
[----:B------:R-:W-:Y:S01]  /*c000*/  LEA.HI.SX32 R125, R125, R190, 0x1b ;  /* 0x000000be7d7d7211 */ /* 0x000fe200078fdaff */
[----:B------:R-:W-:Y:S05]  /*c010*/  @!P3 BRA `(.L_x_6932) ;  /* 0x000000100000b947 */ /* 0x000fea0003800000 */
[----:B---3--:R1:W-:Y:S02]  /*c020*/  RED.E.ADD.F32.FTZ.RN.STRONG.GPU [R4.64+-0x1100], R123 ;  /* 0xffef007b0400798e */ /* 0x0083e4000c10e7a2 */
.L_x_6932:
[----:B------:R-:W-:Y:S05]  /*c030*/  BSYNC B0 ;  /* 0x0000000000007941 */ /* 0x000fea0003800000 */
.L_x_6931:
[----:B------:R-:W2:Y:S01]  /*c040*/  LDS R125, [R125.X4+0x3100] ;  /* 0x003100007d7d7984 */ /* 0x000ea20000004800 */
[----:B------:R-:W-:Y:S01]  /*c050*/  BSSY B0, `(.L_x_6933) ;  /* 0x0000005000007945 */ /* 0x000fe20003800000 */
[----:B-1-3--:R-:W-:-:S02]  /*c060*/  IADD3 R123, R190, 0x480, RZ ;  /* 0x00000480be7b7810 */ /* 0x00afc40007ffe0ff */
[----:B------:R-:W-:Y:S01]  /*c070*/  LEA.HI.SX32 R7, R7, R190, 0x1b ;  /* 0x000000be07077211 */ /* 0x000fe200078fdaff */
[----:B------:R-:W-:Y:S05]  /*c080*/  @!P4 BRA `(.L_x_6934) ;  /* 0x000000100000c947 */ /* 0x000fea0003800000 */
[----:B--2---:R1:W-:Y:S02]  /*c090*/  RED.E.ADD.F32.FTZ.RN.STRONG.GPU [R4.64+-0x1000], R125 ;  /* 0xfff0007d0400798e */ /* 0x0043e4000c10e7a2 */
.L_x_6934:
[----:B------:R-:W-:Y:S05]  /*c0a0*/  BSYNC B0 ;  /* 0x0000000000007941 */ /* 0x000fea0003800000 */
.L_x_6933:
[----:B------:R-:W3:Y:S01]  /*c0b0*/  LDS R7, [R7.X4+0x3200] ;  /* 0x0032000007077984 */ /* 0x000ee20000004800 */
[----:B------:R-:W-:Y:S01]  /*c0c0*/  BSSY B0, `(.L_x_6935) ;  /* 0x0000005000007945 */ /* 0x000fe20003800000 */
[----:B-12---:R-:W-:Y:S02]  /*c0d0*/  IADD3 R125, R190, 0x4c0, RZ ;  /* 0x000004c0be7d7810 */ /* 0x006fe40007ffe0ff */
[----:B------:R-:W-:Y:S01]  /*c0e0*/  LEA.HI.SX32 R123, R123, R190, 0x1b ;  /* 0x000000be7b7b7211 */ /* 0x000fe200078fdaff */
[----:B------:R-:W-:Y:S05]  /*c0f0*/  @!P5 BRA `(.L_x_6936) ;  /* 0x000000100000d947 */ /* 0x000fea0003800000 */
[----:B---3--:R1:W-:Y:S02]  /*c100*/  RED.E.ADD.F32.FTZ.RN.STRONG.GPU [R4.64+-0xf00], R7 ;  /* 0xfff100070400798e */ /* 0x0083e4000c10e7a2 */
.L_x_6936:
[----:B------:R-:W-:Y:S05]  /*c110*/  BSYNC B0 ;  /* 0x0000000000007941 */ /* 0x000fea0003800000 */
.L_x_6935:
[----:B------:R-:W2:Y:S01]  /*c120*/  LDS R123, [R123.X4+0x3300] ;  /* 0x003300007b7b7984 */ /* 0x000ea20000004800 */
[----:B------:R-:W-:Y:S01]  /*c130*/  ISETP.GE.AND P6, PT, R61, 0x481, PT ;  /* 0x000004813d00780c */ /* 0x000fe20003fc6270 */
[----:B------:R-:W-:Y:S01]  /*c140*/  BSSY B0, `(.L_x_6937) ;  /* 0x000000b000007945 */ /* 0x000fe20003800000 */
[----:B-1-3--:R-:W-:Y:S02]  /*c150*/  IADD3 R7, R190, 0x500, RZ ;  /* 0x00000500be077810 */ /* 0x00afe40007ffe0ff */
[----:B------:R-:W-:-:S02]  /*c160*/  LEA.HI.SX32 R125, R125, R190, 0x1b ;  /* 0x000000be7d7d7211 */ /* 0x000fc400078fdaff */
[C---:B------:R-:W-:Y:S02]  /*c170*/  ISETP.GE.AND P0, PT, R61.reuse, 0x4c1, PT ;  /* 0x000004c13d00780c */ /* 0x040fe40003f06270 */
[C---:B------:R-:W-:Y:S02]  /*c180*/  ISETP.GE.AND P1, PT, R61.reuse, 0x501, PT ;  /* 0x000005013d00780c */ /* 0x040fe40003f26270 */
[C---:B------:R-:W-:Y:S02]  /*c190*/  ISETP.GE.AND P2, PT, R61.reuse, 0x541, PT ;  /* 0x000005413d00780c */ /* 0x040fe40003f46270 */
[C---:B------:R-:W-:Y:S02]  /*c1a0*/  ISETP.GE.AND P3, PT, R61.reuse, 0x581, PT ;  /* 0x000005813d00780c */ /* 0x040fe40003f66270 */
[C---:B------:R-:W-:Y:S02]  /*c1b0*/  ISETP.GE.AND P4, PT, R61.reuse, 0x5c1, PT ;  /* 0x000005c13d00780c */ /* 0x040fe40003f86270 */
[----:B------:R-:W-:Y:S01]  /*c1c0*/  ISETP.GE.AND P5, PT, R61, 0x601, PT ;  /* 0x000006013d00780c */ /* 0x000fe20003fa6270 */
[----:B------:R-:W-:Y:S10]  /*c1d0*/  @!P6 BRA `(.L_x_6938) ;  /* 0x000000100000e947 */ /* 0x000ff40003800000 */
[----:B--2---:R1:W-:Y:S02]  /*c1e0*/  RED.E.ADD.F32.FTZ.RN.STRONG.GPU [R4.64+-0xe00], R123 ;  /* 0xfff2007b0400798e */ /* 0x0043e4000c10e7a2 */
.L_x_6938:
[----:B------:R-:W-:Y:S05]  /*c1f0*/  BSYNC B0 ;  /* 0x0000000000007941 */ /* 0x000fea0003800000 */
.L_x_6937:
[----:B------:R-:W3:Y:S01]  /*c200*/  LDS R125, [R125.X4+0x3400] ;  /* 0x003400007d7d7984 */ /* 0x000ee20000004800 */
[----:B------:R-:W-:Y:S01]  /*c210*/  BSSY B0, `(.L_x_6939) ;  /* 0x0000005000007945 */ /* 0x000fe20003800000 */
[----:B-12---:R-:W-:-:S02]  /*c220*/  IADD3 R123, R190, 0x540, RZ ;  /* 0x00000540be7b7810 */ /* 0x006fc40007ffe0ff */
[----:B------:R-:W-:Y:S01]  /*c230*/  LEA.HI.SX32 R7, R7, R190, 0x1b ;  /* 0x000000be07077211 */ /* 0x000fe200078fdaff */
[----:B------:R-:W-:Y:S05]  /*c240*/  @!P0 BRA `(.L_x_6940) ;  /* 0x0000001000008947 */ /* 0x000fea0003800000 */
[----:B---3--:R1:W-:Y:S02]  /*c250*/  RED.E.ADD.F32.FTZ.RN.STRONG.GPU [R4.64+-0xd00], R125 ;  /* 0xfff3007d0400798e */ /* 0x0083e4000c10e7a2 */
.L_x_6940:
[----:B------:R-:W-:Y:S05]  /*c260*/  BSYNC B0 ;  /* 0x0000000000007941 */ /* 0x000fea0003800000 */
.L_x_6939:
[----:B------:R-:W2:Y:S01]  /*c270*/  LDS R7, [R7.X4+0x3500] ;  /* 0x0035000007077984 */ /* 0x000ea20000004800 */
[----:B------:R-:W-:Y:S01]  /*c280*/  BSSY B0, `(.L_x_6941) ;  /* 0x0000005000007945 */ /* 0x000fe20003800000 */
[----:B-1-3--:R-:W-:Y:S02]  /*c290*/  IADD3 R125, R190, 0x580, RZ ;  /* 0x00000580be7d7810 */ /* 0x00afe40007ffe0ff */
[----:B------:R-:W-:Y:S01]  /*c2a0*/  LEA.HI.SX32 R123, R123, R190, 0x1b ;  /* 0x000000be7b7b7211 */ /* 0x000fe200078fdaff */
[----:B------:R-:W-:Y:S05]  /*c2b0*/  @!P1 BRA `(.L_x_6942) ;  /* 0x0000001000009947 */ /* 0x000fea0003800000 */
[----:B--2---:R1:W-:Y:S02]  /*c2c0*/  RED.E.ADD.F32.FTZ.RN.STRONG.GPU [R4.64+-0xc00], R7 ;  /* 0xfff400070400798e */ /* 0x0043e4000c10e7a2 */
.L_x_6942:
[----:B------:R-:W-:Y:S05]  /*c2d0*/  BSYNC B0 ;  /* 0x0000000000007941 */ /* 0x000fea0003800000 */
.L_x_6941:
[----:B------:R-:W3:Y:S01]  /*c2e0*/  LDS R123, [R123.X4+0x3600] ;  /* 0x003600007b7b7984 */ /* 0x000ee20000004800 */
[----:B------:R-:W-:Y:S01]  /*c2f0*/  BSSY B0, `(.L_x_6943) ;  /* 0x0000005000007945 */ /* 0x000fe20003800000 */
[----:B-12---:R-:W-:Y:S02]  /*c300*/  IADD3 R7, R190, 0x5c0, RZ ;  /* 0x000005c0be077810 */ /* 0x006fe40007ffe0ff */
[----:B------:R-:W-:Y:S01]  /*c310*/  LEA.HI.SX32 R125, R125, R190, 0x1b ;  /* 0x000000be7d7d7211 */ /* 0x000fe200078fdaff */
[----:B------:R-:W-:Y:S05]  /*c320*/  @!P2 BRA `(.L_x_6944) ;  /* 0x000000100000a947 */ /* 0x000fea0003800000 */
[----:B---3--:R1:W-:Y:S02]  /*c330*/  RED.E.ADD.F32.FTZ.RN.STRONG.GPU [R4.64+-0xb00], R123 ;  /* 0xfff5007b0400798e */ /* 0x0083e4000c10e7a2 */
.L_x_6944:
[----:B------:R-:W-:Y:S05]  /*c340*/  BSYNC B0 ;  /* 0x0000000000007941 */ /* 0x000fea0003800000 */
.L_x_6943:
[----:B------:R-:W2:Y:S01]  /*c350*/  LDS R125, [R125.X4+0x3700] ;  /* 0x003700007d7d7984 */ /* 0x000ea20000004800 */
[----:B------:R-:W-:Y:S01]  /*c360*/  BSSY B0, `(.L_x_6945) ;  /* 0x0000005000007945 */ /* 0x000fe20003800000 */
[----:B-1-3--:R-:W-:-:S02]  /*c370*/  IADD3 R123, R190, 0x600, RZ ;  /* 0x00000600be7b7810 */ /* 0x00afc40007ffe0ff */
[----:B------:R-:W-:Y:S01]  /*c380*/  LEA.HI.SX32 R7, R7, R190, 0x1b ;  /* 0x000000be07077211 */ /* 0x000fe200078fdaff */
[----:B------:R-:W-:Y:S05]  /*c390*/  @!P3 BRA `(.L_x_6946) ;  /* 0x000000100000b947 */ /* 0x000fea0003800000 */
[----:B--2---:R1:W-:Y:S02]  /*c3a0*/  RED.E.ADD.F32.FTZ.RN.STRONG.GPU [R4.64+-0xa00], R125 ;  /* 0xfff6007d0400798e */ /* 0x0043e4000c10e7a2 */
.L_x_6946:
[----:B------:R-:W-:Y:S05]  /*c3b0*/  BSYNC B0 ;  /* 0x0000000000007941 */ /* 0x000fea0003800000 */
.L_x_6945:
[----:B------:R-:W3:Y:S01]  /*c3c0*/  LDS R7, [R7.X4+0x3800] ;  /* 0x0038000007077984 */ /* 0x000ee20000004800 */
[----:B------:R-:W-:Y:S01]  /*c3d0*/  BSSY B0, `(.L_x_6947) ;  /* 0x0000005000007945 */ /* 0x000fe20003800000 */
[----:B-12---:R-:W-:Y:S02]  /*c3e0*/  IADD3 R125, R190, 0x640, RZ ;  /* 0x00000640be7d7810 */ /* 0x006fe40007ffe0ff */
[----:B------:R-:W-:Y:S01]  /*c3f0*/  LEA.HI.SX32 R123, R123, R190, 0x1b ;  /* 0x000000be7b7b7211 */ /* 0x000fe200078fdaff */
[----:B------:R-:W-:Y:S05]  /*c400*/  @!P4 BRA `(.L_x_6948) ;  /* 0x000000100000c947 */ /* 0x000fea0003800000 */
[----:B---3--:R1:W-:Y:S02]  /*c410*/  RED.E.ADD.F32.FTZ.RN.STRONG.GPU [R4.64+-0x900], R7 ;  /* 0xfff700070400798e */ /* 0x0083e4000c10e7a2 */
.L_x_6948:
[----:B------:R-:W-:Y:S05]  /*c420*/  BSYNC B0 ;  /* 0x0000000000007941 */ /* 0x000fea0003800000 */
.L_x_6947:
[----:B------:R-:W2:Y:S01]  /*c430*/  LDS R123, [R123.X4+0x3900] ;  /* 0x003900007b7b7984 */ /* 0x000ea20000004800 */
[----:B------:R-:W-:Y:S01]  /*c440*/  BSSY B0, `(.L_x_6949) ;  /* 0x0000005000007945 */ /* 0x000fe20003800000 */
[----:B-1-3--:R-:W-:Y:S02]  /*c450*/  IADD3 R7, R190, 0x680, RZ ;  /* 0x00000680be077810 */ /* 0x00afe40007ffe0ff */
[----:B------:R-:W-:Y:S01]  /*c460*/  LEA.HI.SX32 R125, R125, R190, 0x1b ;  /* 0x000000be7d7d7211 */ /* 0x000fe200078fdaff */
[----:B------:R-:W-:Y:S05]  /*c470*/  @!P5 BRA `(.L_x_6950) ;  /* 0x000000100000d947 */ /* 0x000fea0003800000 */
[----:B--2---:R1:W-:Y:S02]  /*c480*/  RED.E.ADD.F32.FTZ.RN.STRONG.GPU [R4.64+-0x800], R123 ;  /* 0xfff8007b0400798e */ /* 0x0043e4000c10e7a2 */
.L_x_6950:
[----:B------:R-:W-:Y:S05]  /*c490*/  BSYNC B0 ;  /* 0x0000000000007941 */ /* 0x000fea0003800000 */
.L_x_6949:
[----:B------:R-:W3:Y:S01]  /*c4a0*/  LDS R125, [R125.X4+0x3a00] ;  /* 0x003a00007d7d7984 */ /* 0x000ee20000004800 */
[----:B------:R-:W-:Y:S01]  /*c4b0*/  ISETP.GE.AND P6, PT, R61, 0x641, PT ;  /* 0x000006413d00780c */ /* 0x000fe20003fc6270 */
[----:B------:R-:W-:Y:S01]  /*c4c0*/  BSSY B0, `(.L_x_6951) ;  /* 0x000000b000007945 */ /* 0x000fe20003800000 */
[----:B-12---:R-:W-:-:S02]  /*c4d0*/  IADD3 R123, R190, 0x6c0, RZ ;  /* 0x000006c0be7b7810 */ /* 0x006fc40007ffe0ff */
        /* <DEDUP_REMOVED lines=8> */
[----:B---3--:R1:W-:Y:S02]  /*c560*/  RED.E.ADD.F32.FTZ.RN.STRONG.GPU [R4.64+-0x700], R125 ;  /* 0xfff9007d0400798e */ /* 0x0083e4000c10e7a2 */
.L_x_6952:
[----:B------:R-:W-:Y:S05]  /*c570*/  BSYNC B0 ;  /* 0x0000000000007941 */ /* 0x000fea0003800000 */
.L_x_6951:
[----:B------:R-:W2:Y:S01]  /*c580*/  LDS R7, [R7.X4+0x3b00] ;  /* 0x003b000007077984 */ /* 0x000ea20000004800 */
[----:B------:R-:W-:Y:S01]  /*c590*/  BSSY B0, `(.L_x_6953) ;  /* 0x0000005000007945 */ /* 0x000fe20003800000 */
[----:B------:R-:W-:Y:S02]  /*c5a0*/  IADD3 R61, R190, 0x700, RZ ;  /* 0x00000700be3d7810 */ /* 0x000fe40007ffe0ff */
[----:B------:R-:W-:Y:S01]  /*c5b0*/  LEA.HI.SX32 R123, R123, R190, 0x1b ;  /* 0x000000be7b7b7211 */ /* 0x000fe200078fdaff */
[----:B------:R-:W-:Y:S05]  /*c5c0*/  @!P0 BRA `(.L_x_6954) ;  /* 0x0000001000008947 */ /* 0x000fea0003800000 */
[----:B--2---:R2:W-:Y:S02]  /*c5d0*/  RED.E.ADD.F32.FTZ.RN.STRONG.GPU [R4.64+-0x600], R7 ;  /* 0xfffa00070400798e */ /* 0x0045e4000c10e7a2 */
.L_x_6954:
[----:B------:R-:W-:Y:S05]  /*c5e0*/  BSYNC B0 ;  /* 0x0000000000007941 */ /* 0x000fea0003800000 */
.L_x_6953:
[----:B------:R-:W4:Y:S01]  /*c5f0*/  LDS R123, [R123.X4+0x3c00] ;  /* 0x003c00007b7b7984 */ /* 0x000f220000004800 */
[----:B------:R-:W-:Y:S01]  /*c600*/  BSSY B0, `(.L_x_6955) ;  /* 0x0000005000007945 */ /* 0x000fe20003800000 */
[----:B--2---:R-:W-:Y:S02]  /*c610*/  IADD3 R7, R190, 0x740, RZ ;  /* 0x00000740be077810 */ /* 0x004fe40007ffe0ff */
[----:B------:R-:W-:Y:S01]  /*c620*/  LEA.HI.SX32 R61, R61, R190, 0x1b ;  /* 0x000000be3d3d7211 */ /* 0x000fe200078fdaff */
[----:B------:R-:W-:Y:S05]  /*c630*/  @!P1 BRA `(.L_x_6956) ;  /* 0x0000001000009947 */ /* 0x000fea0003800000 */
[----:B----4-:R2:W-:Y:S02]  /*c640*/  RED.E.ADD.F32.FTZ.RN.STRONG.GPU [R4.64+-0x500], R123 ;  /* 0xfffb007b0400798e */ /* 0x0105e4000c10e7a2 */
.L_x_6956:
[----:B------:R-:W-:Y:S05]  /*c650*/  BSYNC B0 ;  /* 0x0000000000007941 */ /* 0x000fea0003800000 */
.L_x_6955:
[----:B------:R-:W0:Y:S01]  /*c660*/  LDS R61, [R61.X4+0x3d00] ;  /* 0x003d00003d3d7984 */ /* 0x000e220000004800 */
[----:B------:R-:W-:Y:S01]  /*c670*/  BSSY B0, `(.L_x_6957) ;  /* 0x0000005000007945 */ /* 0x000fe20003800000 */
[----:B--2-4-:R-:W-:-:S02]  /*c680*/  IADD3 R123, R190, 0x780, RZ ;  /* 0x00000780be7b7810 */ /* 0x014fc40007ffe0ff */
[----:B------:R-:W-:Y:S01]  /*c690*/  LEA.HI.SX32 R7, R7, R190, 0x1b ;  /* 0x000000be07077211 */ /* 0x000fe200078fdaff */
[----:B------:R-:W-:Y:S05]  /*c6a0*/  @!P2 BRA `(.L_x_6958) ;  /* 0x000000100000a947 */ /* 0x000fea0003800000 */
[----:B0-----:R0:W-:Y:S02]  /*c6b0*/  RED.E.ADD.F32.FTZ.RN.STRONG.GPU [R4.64+-0x400], R61 ;  /* 0xfffc003d0400798e */ /* 0x0011e4000c10e7a2 */
.L_x_6958:
[----:B------:R-:W-:Y:S05]  /*c6c0*/  BSYNC B0 ;  /* 0x0000000000007941 */ /* 0x000fea0003800000 */
.L_x_6957:
[----:B------:R-:W2:Y:S01]  /*c6d0*/  LDS R7, [R7.X4+0x3e00] ;  /* 0x003e000007077984 */ /* 0x000ea20000004800 */
[----:B------:R-:W-:Y:S01]  /*c6e0*/  BSSY B0, `(.L_x_6959) ;  /* 0x0000005000007945 */ /* 0x000fe20003800000 */
[----:B0-----:R-:W-:Y:S02]  /*c6f0*/  IADD3 R61, R190, 0x7c0, RZ ;  /* 0x000007c0be3d7810 */ /* 0x001fe40007ffe0ff */
[----:B------:R-:W-:Y:S01]  /*c700*/  LEA.HI.SX32 R123, R123, R190, 0x1b ;  /* 0x000000be7b7b7211 */ /* 0x000fe200078fdaff */
[----:B------:R-:W-:Y:S05]  /*c710*/  @!P3 BRA `(.L_x_6960) ;  /* 0x000000100000b947 */ /* 0x000fea0003800000 */
[----:B--2---:R0:W-:Y:S02]  /*c720*/  RED.E.ADD.F32.FTZ.RN.STRONG.GPU [R4.64+-0x300], R7 ;  /* 0xfffd00070400798e */ /* 0x0041e4000c10e7a2 */
.L_x_6960:
[----:B------:R-:W-:Y:S05]  /*c730*/  BSYNC B0 ;  /* 0x0000000000007941 */ /* 0x000fea0003800000 */
.L_x_6959:
[----:B------:R-:W4:Y:S01]  /*c740*/  LDS R123, [R123.X4+0x3f00] ;  /* 0x003f00007b7b7984 */ /* 0x000f220000004800 */
[----:B------:R-:W-:Y:S01]  /*c750*/  BSSY B0, `(.L_x_6961) ;  /* 0x0000004000007945 */ /* 0x000fe20003800000 */
[----:B------:R-:W-:Y:S01]  /*c760*/  LEA.HI.SX32 R61, R61, R190, 0x1b ;  /* 0x000000be3d3d7211 */ /* 0x000fe200078fdaff */
[----:B------:R-:W-:Y:S05]  /*c770*/  @!P4 BRA `(.L_x_6962) ;  /* 0x000000100000c947 */ /* 0x000fea0003800000 */
[----:B----4-:R4:W-:Y:S02]  /*c780*/  RED.E.ADD.F32.FTZ.RN.STRONG.GPU [R4.64+-0x200], R123 ;  /* 0xfffe007b0400798e */ /* 0x0109e4000c10e7a2 */
.L_x_6962:
[----:B------:R-:W-:Y:S05]  /*c790*/  BSYNC B0 ;  /* 0x0000000000007941 */ /* 0x000fea0003800000 */
.L_x_6961:
[----:B------:R-:W0:Y:S01]  /*c7a0*/  LDS R61, [R61.X4+0x4000] ;  /* 0x004000003d3d7984 */ /* 0x000e220000004800 */
[----:B------:R-:W-:Y:S01]  /*c7b0*/  BSSY B0, `(.L_x_6963) ;  /* 0x0000003000007945 */ /* 0x000fe20003800000 */
[----:B------:R-:W-:Y:S05]  /*c7c0*/  @!P5 BRA `(.L_x_6964) ;  /* 0x000000100000d947 */ /* 0x000fea0003800000 */
[----:B0-----:R0:W-:Y:S02]  /*c7d0*/  RED.E.ADD.F32.FTZ.RN.STRONG.GPU [R4.64+-0x100], R61 ;  /* 0xffff003d0400798e */ /* 0x0011e4000c10e7a2 */
.L_x_6964:
[----:B------:R-:W-:Y:S05]  /*c7e0*/  BSYNC B0 ;  /* 0x0000000000007941 */ /* 0x000fea0003800000 */
.L_x_6963:
[----:B------:R-:W5:Y:S01]  /*c7f0*/  SHFL.DOWN PT, R122, R121, 0x1, 0x1f ;  /* 0x08201f00797a7f89 */ /* 0x000f6200000e0000 */
[----:B------:R-:W-:Y:S01]  /*c800*/  ISETP.GT.AND P0, PT, R249, 0x1e, PT ;  /* 0x0000001ef900780c */ /* 0x000fe20003f04270 */
[----:B------:R-:W-:Y:S01]  /*c810*/  FMUL.FTZ R48, R237, R48 ;  /* 0x00000030ed307220 */ /* 0x000fe20000410000 */
[----:B01--4-:R-:W-:Y:S01]  /*c820*/  MOV R5, R121 ;  /* 0x0000007900057202 */ /* 0x013fe20000000f00 */
[----:B------:R-:W0:Y:S01]  /*c830*/  SHFL.DOWN PT, R123, R9, 0x1, 0x1f ;  /* 0x08201f00097b7f89 */ /* 0x000e2200000e0000 */
[----:B------:R-:W-:Y:S01]  /*c840*/  MOV R6, R9 ;  /* 0x0000000900067202 */ /* 0x000fe20000000f00 */
[----:B------:R-:W-:Y:S01]  /*c850*/  FFMA.FTZ R45, R45, R230, R48 ;  /* 0x000000e62d2d7223 */ /* 0x000fe20000010030 */
[----:B--2---:R-:W-:Y:S01]  /*c860*/  MOV R7, R70 ;  /* 0x0000004600077202 */ /* 0x004fe20000000f00 */
[----:B------:R-:W1:Y:S01]  /*c870*/  SHFL.DOWN PT, R126, R70, 0x1, 0x1f ;  /* 0x08201f00467e7f89 */ /* 0x000e6200000e0000 */
[----:B------:R-:W-:Y:S01]  /*c880*/  MOV R4, R71 ;  /* 0x0000004700047202 */ /* 0x000fe20000000f00 */
[----:B------:R-:W-:Y:S01]  /*c890*/  FMUL.FTZ R35, R212, R35 ;  /* 0x00000023d4237220 */ /* 0x000fe20000410000 */
[----:B------:R-:W-:Y:S01]  /*c8a0*/  ISETP.NE.AND P1, PT, R249, RZ, PT ;  /* 0x000000fff900720c */ /* 0x000fe20003f25270 */
[----:B------:R-:W2:Y:S01]  /*c8b0*/  SHFL.DOWN PT, R61, R71, 0x1, 0x1f ;  /* 0x08201f00473d7f89 */ /* 0x000ea200000e0000 */
[----:B------:R-:W-:Y:S01]  /*c8c0*/  FMUL.FTZ R42, R211, R42 ;  /* 0x0000002ad32a7220 */ /* 0x000fe20000410000 */
[----:B------:R-:W-:Y:S01]  /*c8d0*/  ISETP.NE.AND P2, PT, R190, RZ, PT ;  /* 0x000000ffbe00720c */ /* 0x000fe20003f45270 */
[----:B------:R-:W-:Y:S01]  /*c8e0*/  FMUL.FTZ R52, R225, R52 ;  /* 0x00000034e1347220 */ /* 0x000fe20000410000 */
[----:B------:R-:W-:Y:S01]  /*c8f0*/  BSSY B0, `(.L_x_6965) ;  /* 0x0000088000007945 */ /* 0x000fe20003800000 */
[----:B------:R-:W-:-:S02]  /*c900*/  FFMA.FTZ R35, R37, R68, R35 ;  /* 0x0000004425237223 */ /* 0x000fc40000010023 */
[----:B------:R-:W-:Y:S02]  /*c910*/  FFMA.FTZ R34, R34, R31, R52 ;  /* 0x0000001f22227223 */ /* 0x000fe40000010034 */
[----:B------:R-:W-:Y:S02]  /*c920*/  FFMA.FTZ R39, R39, R213, R42 ;  /* 0x000000d527277223 */ /* 0x000fe4000001002a */
[----:B------:R-:W-:Y:S02]  /*c930*/  FFMA.FTZ R35, R104, R2, R35 ;  /* 0x0000000268237223 */ /* 0x000fe40000010023 */
[----:B-----5:R-:W-:Y:S02]  /*c940*/  @!P0 FADD.FTZ R5, R5, R122 ;  /* 0x0000007a05058221 */ /* 0x020fe40000010000 */
[----:B------:R-:W-:Y:S02]  /*c950*/  FMUL.FTZ R43, R210, R43 ;  /* 0x0000002bd22b7220 */ /* 0x000fe40000410000 */
[----:B0-----:R-:W-:Y:S01]  /*c960*/  @!P0 FADD.FTZ R6, R6, R123 ;  /* 0x0000007b06068221 */ /* 0x001fe20000010000 */
[----:B------:R-:W0:Y:S01]  /*c970*/  SHFL.DOWN PT, R70, R5, 0x2, 0x1f ;  /* 0x08401f0005467f89 */ /* 0x000e2200000e0000 */
[----:B------:R-:W-:-:S02]  /*c980*/  FMUL.FTZ R54, R209, R54 ;  /* 0x00000036d1367220 */ /* 0x000fc40000410000 */
[----:B-1----:R-:W-:Y:S02]  /*c990*/  @!P0 FADD.FTZ R7, R7, R126 ;  /* 0x0000007e07078221 */ /* 0x002fe40000010000 */
[----:B------:R-:W-:Y:S02]  /*c9a0*/  FFMA.FTZ R43, R49, R214, R43 ;  /* 0x000000d6312b7223 */ /* 0x000fe4000001002b */
[----:B--2---:R-:W-:Y:S01]  /*c9b0*/  @!P0 FADD.FTZ R4, R4, R61 ;  /* 0x0000003d04048221 */ /* 0x004fe20000010000 */
[----:B------:R-:W1:Y:S01]  /*c9c0*/  SHFL.DOWN PT, R122, R7, 0x2, 0x1f ;  /* 0x08401f00077a7f89 */ /* 0x000e6200000e0000 */
[----:B------:R-:W-:Y:S01]  /*c9d0*/  ISETP.GT.AND P0, PT, R249, 0x1d, PT ;  /* 0x0000001df900780c */ /* 0x000fe20003f04270 */
[----:B------:R-:W-:Y:S02]  /*c9e0*/  FFMA.FTZ R54, R56, R215, R54 ;  /* 0x000000d738367223 */ /* 0x000fe40000010036 */
[----:B------:R-:W2:Y:S01]  /*c9f0*/  SHFL.DOWN PT, R61, R6, 0x2, 0x1f ;  /* 0x08401f00063d7f89 */ /* 0x000ea200000e0000 */
[----:B------:R-:W-:-:S02]  /*ca00*/  FFMA.FTZ R43, R110, R3, R43 ;  /* 0x000000036e2b7223 */ /* 0x000fc4000001002b */
[----:B------:R-:W-:Y:S01]  /*ca10*/  FFMA.FTZ R54, R109, R8, R54 ;  /* 0x000000086d367223 */ /* 0x000fe20000010036 */
[----:B------:R-:W4:Y:S01]  /*ca20*/  SHFL.DOWN PT, R9, R4, 0x2, 0x1f ;  /* 0x08401f0004097f89 */ /* 0x000f2200000e0000 */
[----:B------:R-:W-:Y:S02]  /*ca30*/  FMUL.FTZ R47, R226, R47 ;  /* 0x0000002fe22f7220 */ /* 0x000fe40000410000 */
[----:B------:R-:W-:Y:S02]  /*ca40*/  FMUL.FTZ R53, R208, R53 ;  /* 0x00000035d0357220 */ /* 0x000fe40000410000 */
[----:B------:R-:W-:Y:S02]  /*ca50*/  FMUL.FTZ R58, R207, R58 ;  /* 0x0000003acf3a7220 */ /* 0x000fe40000410000 */
[----:B------:R-:W-:Y:S02]  /*ca60*/  FMUL.FTZ R57, R206, R57 ;  /* 0x00000039ce397220 */ /* 0x000fe40000410000 */
[----:B0-----:R-:W-:-:S02]  /*ca70*/  @!P0 FADD.FTZ R5, R5, R70 ;  /* 0x0000004605058221 */ /* 0x001fc40000010000 */
[----:B------:R-:W-:Y:S02]  /*ca80*/  FMUL.FTZ R38, R205, R38 ;  /* 0x00000026cd267220 */ /* 0x000fe40000410000 */
[----:B------:R-:W-:Y:S01]  /*ca90*/  FMUL.FTZ R15, R204, R15 ;  /* 0x0000000fcc0f7220 */ /* 0x000fe20000410000 */
[----:B------:R-:W0:Y:S01]  /*caa0*/  SHFL.DOWN PT, R48, R5, 0x4, 0x1f ;  /* 0x08801f0005307f89 */ /* 0x000e2200000e0000 */
[----:B------:R-:W-:Y:S02]  /*cab0*/  FMUL.FTZ R62, R203, R62 ;  /* 0x0000003ecb3e7220 */ /* 0x000fe40000410000 */
[----:B-1----:R-:W-:Y:S02]  /*cac0*/  @!P0 FADD.FTZ R7, R7, R122 ;  /* 0x0000007a07078221 */ /* 0x002fe40000010000 */
[----:B------:R-:W-:Y:S02]  /*cad0*/  FMUL.FTZ R67, R202, R67 ;  /* 0x00000043ca437220 */ /* 0x000fe40000410000 */
[----:B--2---:R-:W-:Y:S01]  /*cae0*/  @!P0 FADD.FTZ R6, R6, R61 ;  /* 0x0000003d06068221 */ /* 0x004fe20000010000 */
[----:B------:R-:W1:Y:S01]  /*caf0*/  SHFL.DOWN PT, R70, R7, 0x4, 0x1f ;  /* 0x08801f0007467f89 */ /* 0x000e6200000e0000 */
[----:B------:R-:W-:-:S02]  /*cb00*/  FMUL.FTZ R44, R165, R44 ;  /* 0x0000002ca52c7220 */ /* 0x000fc40000410000 */
[----:B----4-:R-:W-:Y:S01]  /*cb10*/  @!P0 FADD.FTZ R4, R4, R9 ;  /* 0x0000000904048221 */ /* 0x010fe20000010000 */
[----:B------:R-:W2:Y:S01]  /*cb20*/  SHFL.DOWN PT, R61, R6, 0x4, 0x1f ;  /* 0x08801f00063d7f89 */ /* 0x000ea200000e0000 */
[----:B------:R-:W-:Y:S01]  /*cb30*/  ISETP.GT.AND P0, PT, R249, 0x1b, PT ;  /* 0x0000001bf900780c */ /* 0x000fe20003f04270 */
[----:B------:R-:W-:Y:S02]  /*cb40*/  FMUL.FTZ R51, R164, R51 ;  /* 0x00000033a4337220 */ /* 0x000fe40000410000 */
[----:B------:R-:W4:Y:S01]  /*cb50*/  SHFL.DOWN PT, R9, R4, 0x4, 0x1f ;  /* 0x08801f0004097f89 */ /* 0x000f2200000e0000 */
[----:B------:R-:W-:Y:S02]  /*cb60*/  FFMA.FTZ R33, R33, R120, R47 ;  /* 0x0000007821217223 */ /* 0x000fe4000001002f */
[----:B------:R-:W-:Y:S02]  /*cb70*/  FFMA.FTZ R53, R55, R216, R53 ;  /* 0x000000d837357223 */ /* 0x000fe40000010035 */
[----:B------:R-:W-:-:S02]  /*cb80*/  FFMA.FTZ R58, R60, R217, R58 ;  /* 0x000000d93c3a7223 */ /* 0x000fc4000001003a */
[----:B------:R-:W-:Y:S02]  /*cb90*/  FFMA.FTZ R57, R63, R218, R57 ;  /* 0x000000da3f397223 */ /* 0x000fe40000010039 */
[----:B------:R-:W-:Y:S02]  /*cba0*/  FFMA.FTZ R38, R40, R219, R38 ;  /* 0x000000db28267223 */ /* 0x000fe40000010026 */
[----:B0-----:R-:W-:Y:S02]  /*cbb0*/  @!P0 FADD.FTZ R5, R5, R48 ;  /* 0x0000003005058221 */ /* 0x001fe40000010000 */
[----:B------:R-:W-:Y:S02]  /*cbc0*/  FFMA.FTZ R15, R65, R220, R15 ;  /* 0x000000dc410f7223 */ /* 0x000fe4000001000f */
[----:B------:R-:W-:Y:S01]  /*cbd0*/  FFMA.FTZ R62, R64, R221, R62 ;  /* 0x000000dd403e7223 */ /* 0x000fe2000001003e */
[----:B------:R-:W0:Y:S01]  /*cbe0*/  SHFL.DOWN PT, R2, R5, 0x8, 0x1f ;  /* 0x09001f0005027f89 */ /* 0x000e2200000e0000 */
[----:B-1----:R-:W-:-:S02]  /*cbf0*/  @!P0 FADD.FTZ R7, R7, R70 ;  /* 0x0000004607078221 */ /* 0x002fc40000010000 */
[----:B------:R-:W-:Y:S02]  /*cc00*/  FFMA.FTZ R59, R59, R222, R67 ;  /* 0x000000de3b3b7223 */ /* 0x000fe40000010043 */
[----:B--2---:R-:W-:Y:S01]  /*cc10*/  @!P0 FADD.FTZ R6, R6, R61 ;  /* 0x0000003d06068221 */ /* 0x004fe20000010000 */
[----:B------:R-:W1:Y:S01]  /*cc20*/  SHFL.DOWN PT, R42, R7, 0x8, 0x1f ;  /* 0x09001f00072a7f89 */ /* 0x000e6200000e0000 */
        /* <DEDUP_REMOVED lines=20> */
[----:B----4-:R-:W-:Y:S01]  /*cd70*/  @!P0 FADD.FTZ R4, R4, R9 ;  /* 0x0000000904048221 */ /* 0x010fe20000010000 */
[----:B------:R-:W-:Y:S01]  /*cd80*/  ISETP.GT.AND P0, PT, R249, 0xf, PT ;  /* 0x0000000ff900780c */ /* 0x000fe20003f04270 */
[----:B------:R-:W2:Y:S01]  /*cd90*/  SHFL.DOWN PT, R9, R6, 0x10, 0x1f ;  /* 0x0a001f0006097f89 */ /* 0x000ea200000e0000 */
[----:B------:R-:W-:-:S02]  /*cda0*/  FFMA.FTZ R62, R119, R20, R62 ;  /* 0x00000014773e7223 */ /* 0x000fc4000001003e */
[----:B------:R-:W-:Y:S01]  /*cdb0*/  FFMA.FTZ R59, R118, R13, R59 ;  /* 0x0000000d763b7223 */ /* 0x000fe2000001003b */
[----:B------:R-:W4:Y:S01]  /*cdc0*/  SHFL.DOWN PT, R3, R4, 0x10, 0x1f ;  /* 0x0a001f0004037f89 */ /* 0x000f2200000e0000 */
[----:B------:R-:W-:Y:S02]  /*cdd0*/  FFMA.FTZ R44, R117, R24, R44 ;  /* 0x00000018752c7223 */ /* 0x000fe4000001002c */
[----:B------:R-:W-:Y:S02]  /*cde0*/  FFMA.FTZ R51, R116, R17, R51 ;  /* 0x0000001174337223 */ /* 0x000fe40000010033 */
[----:B------:R-:W-:Y:S02]  /*cdf0*/  FADD.FTZ R75, R66, R75 ;  /* 0x0000004b424b7221 */ /* 0x000fe40000010000 */
[----:B------:R-:W-:Y:S02]  /*ce00*/  FADD.FTZ R74, R27, R74 ;  /* 0x0000004a1b4a7221 */ /* 0x000fe40000010000 */
[----:B0-----:R-:W-:-:S02]  /*ce10*/  @!P0 FADD.FTZ R5, R5, R2 ;  /* 0x0000000205058221 */ /* 0x001fc40000010000 */
[----:B------:R-:W-:Y:S02]  /*ce20*/  FADD.FTZ R103, R124, R103 ;  /* 0x000000677c677221 */ /* 0x000fe40000010000 */
[----:B------:R-:W-:Y:S02]  /*ce30*/  FADD.FTZ R73, R30, R73 ;  /* 0x000000491e497221 */ /* 0x000fe40000010000 */
[----:B-1----:R-:W-:Y:S02]  /*ce40*/  @!P0 FADD.FTZ R7, R7, R8 ;  /* 0x0000000807078221 */ /* 0x002fe40000010000 */
[----:B------:R-:W-:Y:S02]  /*ce50*/  FADD.FTZ R102, R33, R102 ;  /* 0x0000006621667221 */ /* 0x000fe40000010000 */
[----:B------:R-:W-:Y:S02]  /*ce60*/  FADD.FTZ R72, R11, R72 ;  /* 0x000000480b487221 */ /* 0x000fe40000010000 */
[----:B--2---:R-:W-:-:S02]  /*ce70*/  @!P0 FADD.FTZ R6, R6, R9 ;  /* 0x0000000906068221 */ /* 0x004fc40000010000 */
        /* <DEDUP_REMOVED lines=47> */
.L_x_6966:
[----:B0-----:R-:W-:Y:S05]  /*d170*/  BSYNC B0 ;  /* 0x0000000000007941 */ /* 0x001fea0003800000 */
.L_x_6965:
[----:B------:R-:W-:Y:S02]  /*d180*/  UIADD3 UR7, UR7, 0x1, URZ ;  /* 0x0000000107077890 */ /* 0x000fe4000fffe03f */
[----:B------:R-:W-:-:S02]  /*d190*/  ULDC UR32, c[0x0][0x16c] ;  /* 0x00005b0000207ab9 */ /* 0x000fc40000000800 */
[----:B------:R-:W-:Y:S02]  /*d1a0*/  UISETP.GE.AND UP0, UPT, UR7, UR32, UPT ;  /* 0x000000200700728c */ /* 0x000fe4000bf06270 */
[----:B------:R-:W-:-:S04]  /*d1b0*/  UIADD3 UR8, UP1, UR8, 0x1, URZ ;  /* 0x0000000108087890 */ /* 0x000fc8000ff3e03f */
[----:B------:R-:W-:Y:S01]  /*d1c0*/  PLOP3.LUT P0, PT, PT, PT, UP0, 0x80, 0x0 ;  /* 0x000000000000781c */ /* 0x000fe20003f0f008 */
[----:B------:R-:W-:-:S12]  /*d1d0*/  UIADD3.X UR9, URZ, UR9, URZ, UP1, !UPT ;  /* 0x000000093f097290 */ /* 0x000fd80008ffe43f */
[----:B---3--:R-:W-:Y:S01]  /*d1e0*/  @P0 CALL.REL.NOINC `(.L_x_6866) ;  /* 0x0000001000000944 */ /* 0x008fe20003c00000 */
[----:B------:R-:W-:Y:S05]  /*d1f0*/  BRA `(.L_x_6967) ;  /* 0xffff782000007947 */ /* 0x000fea000383ffff */
.L_x_6866:
[----:B0-----:R-:W-:Y:S01]  /*d200*/  BAR.SYNC.DEFER_BLOCKING 0x0 ;  /* 0x0000000000007b1d */ /* 0x001fe20000010000 */
[----:B------:R-:W-:Y:S01]  /*d210*/  SHF.L.U32 R0, R190, 0x2, RZ ;  /* 0x00000002be007819 */ /* 0x000fe200000006ff */
[----:B------:R-:W-:-:S03]  /*d220*/  HFMA2.MMA R2, -RZ, RZ, 0, 9.5367431640625e-07 ;  /* 0x00000010ff027435 */ /* 0x000fc600000001ff */
[----:B------:R-:W-:Y:S01]  /*d230*/  LOP3.LUT R3, R0, 0xffffff80, RZ, 0xc0, !PT ;  /* 0xffffff8000037812 */ /* 0x000fe200078ec0ff */
[----:B------:R-:W-:Y:S01]  /*d240*/  IMAD R28, R249, 0x3, R238 ;  /* 0x00000003f91c7824 */ /* 0x000fe200078e02ee */
[----:B------:R-:W-:Y:S02]  /*d250*/  ULDC.64 UR32, c[0x0][0x2d8] ;  /* 0x0000b60000207ab9 */ /* 0x000fe40000000a00 */
[----:B------:R-:W-:-:S05]  /*d260*/  LOP3.LUT R29, R3, 0x1f, R190, 0xf8, !PT ;  /* 0x0000001f031d7812 */ /* 0x000fca00078ef8be */
[----:B------:R-:W-:-:S05]  /*d270*/  IMAD.WIDE R2, R29, R2, UR16 ;  /* 0x000000101d027e25 */ /* 0x000fca000f8e0202 */
[----:B------:R-:W2:Y:S04]  /*d280*/  LDG.E.128 R4, [R2.64] ;  /* 0x0000002202047981 */ /* 0x000ea8000c1e1d00 */
[----:B------:R-:W3:Y:S04]  /*d290*/  LDG.E.128 R8, [R2.64+0x200] ;  /* 0x0002002202087981 */ /* 0x000ee8000c1e1d00 */
[----:B------:R-:W4:Y:S04]  /*d2a0*/  LDG.E.128 R12, [R2.64+0x400] ;  /* 0x00040022020c7981 */ /* 0x000f28000c1e1d00 */
[----:B------:R-:W5:Y:S04]  /*d2b0*/  LDG.E.128 R16, [R2.64+0x600] ;  /* 0x0006002202107981 */ /* 0x000f68000c1e1d00 */
        /* <DEDUP_REMOVED lines=34> */
[----:B0-----:R-:W-:-:S02]  /*d4e0*/  @!P5 FADD.FTZ R8, R8, 1 ;  /* 0x3f8000000808d421 */ /* 0x001fc40000010000 */
[----:B-1----:R-:W-:-:S05]  /*d4f0*/  @!P2 FADD.FTZ R0, R0, 1 ;  /* 0x3f8000000000a421 */ /* 0x002fca0000010000 */
[----:B------:R-:W0:Y:S01]  /*d500*/  @!P5 MUFU.RCP R8, R8 ;  /* 0x000000080008d308 */ /* 0x000e220000001000 */
[----:B--2---:R-:W-:-:S07]  /*d510*/  @!P3 FADD.FTZ R2, R2, 1 ;  /* 0x3f8000000202b421 */ /* 0x004fce0000010000 */
[----:B------:R1:W2:Y:S08]  /*d520*/  @!P2 MUFU.RCP R11, R0 ;  /* 0x00000000000ba308 */ /* 0x0002b00000001000 */
[----:B------:R3:W4:Y:S01]  /*d530*/  @!P3 MUFU.RCP R10, R2 ;  /* 0x00000002000ab308 */ /* 0x0007220000001000 */
[----:B0-----:R-:W-:Y:S01]  /*d540*/  @!P5 FMUL.FTZ R95, R95, R8 ;  /* 0x000000085f5fd220 */ /* 0x001fe20000410000 */
[----:B------:R-:W-:Y:S01]  /*d550*/  FSETP.GTU.FTZ.AND P5, PT, R6, 20, PT ;  /* 0x41a000000600780b */ /* 0x000fe20003fbc000 */
[----:B-1----:R-:W-:-:S05]  /*d560*/  @!P0 FMUL.FTZ R0, R25, -1.4426950216293334961 ;  /* 0xbfb8aa3b19008820 */ /* 0x002fca0000410000 */
[----:B------:R0:W-:Y:S01]  /*d570*/  @!P6 MUFU.EX2 R12, R9 ;  /* 0x00000009000ce308 */ /* 0x0001e20000000800 */
[----:B--2---:R-:W-:Y:S01]  /*d580*/  @!P2 FMUL.FTZ R92, R92, R11 ;  /* 0x0000000b5c5ca220 */ /* 0x004fe20000410000 */
[----:B------:R-:W-:Y:S01]  /*d590*/  FSETP.GTU.FTZ.AND P2, PT, R27, 20, PT ;  /* 0x41a000001b00780b */ /* 0x000fe20003f5c000 */
[----:B---3--:R-:W-:Y:S02]  /*d5a0*/  @!P1 FMUL.FTZ R2, R26, -1.4426950216293334961 ;  /* 0xbfb8aa3b1a029820 */ /* 0x008fe40000410000 */
[----:B----4-:R-:W-:-:S03]  /*d5b0*/  @!P3 FMUL.FTZ R93, R93, R10 ;  /* 0x0000000a5d5db220 */ /* 0x010fc60000410000 */
[----:B------:R-:W1:Y:S01]  /*d5c0*/  @!P4 MUFU.EX2 R3, R3 ;  /* 0x000000030003c308 */ /* 0x000e620000000800 */
[----:B0-----:R0:W2:Y:S01]  /*d5d0*/  LDS.128 R8, [R28.X16] ;  /* 0x000000001c087984 */ /* 0x0010a2000000cc00 */
[----:B------:R-:W-:-:S03]  /*d5e0*/  FSETP.GTU.FTZ.AND P3, PT, R4, 20, PT ;  /* 0x41a000000400780b */ /* 0x000fc60003f7c000 */
[----:B------:R-:W-:Y:S06]  /*d5f0*/  BAR.SYNC.DEFER_BLOCKING 0x0 ;  /* 0x0000000000007b1d */ /* 0x000fec0000010000 */
[----:B0-----:R-:W3:Y:S01]  /*d600*/  LDL.LU R28, [R1] ;  /* 0x00000000011c7983 */ /* 0x001ee20000300800 */
[----:B------:R-:W-:Y:S01]  /*d610*/  @!P0 MUFU.EX2 R0, R0 ;  /* 0x0000000000008308 */ /* 0x000fe20000000800 */
[----:B-1----:R-:W-:-:S07]  /*d620*/  @!P4 FADD.FTZ R3, R3, 1 ;  /* 0x3f8000000303c421 */ /* 0x002fce0000010000 */
[----:B------:R-:W-:Y:S08]  /*d630*/  @!P1 MUFU.EX2 R2, R2 ;  /* 0x0000000200029308 */ /* 0x000ff00000000800 */
[----:B------:R-:W0:Y:S01]  /*d640*/  @!P4 MUFU.RCP R3, R3 ;  /* 0x000000030003c308 */ /* 0x000e220000001000 */
[----:B------:R-:W-:-:S07]  /*d650*/  @!P3 FMUL.FTZ R4, R4, -1.4426950216293334961 ;  /* 0xbfb8aa3b0404b820 */ /* 0x000fce0000410000 */
[----:B------:R-:W1:Y:S01]  /*d660*/  @!P3 MUFU.EX2 R4, R4 ;  /* 0x000000040004b308 */ /* 0x000e620000000800 */
[----:B0-----:R-:W-:Y:S01]  /*d670*/  @!P4 FMUL.FTZ R94, R94, R3 ;  /* 0x000000035e5ec220 */ /* 0x001fe20000410000 */
[----:B------:R-:W-:Y:S01]  /*d680*/  FSETP.GTU.FTZ.AND P4, PT, R5, 20, PT ;  /* 0x41a000000500780b */ /* 0x000fe20003f9c000 */
[----:B------:R-:W-:-:S06]  /*d690*/  @!P2 FMUL.FTZ R3, R27, -1.4426950216293334961 ;  /* 0xbfb8aa3b1b03a820 */ /* 0x000fcc0000410000 */
[----:B------:R-:W0:Y:S01]  /*d6a0*/  @!P2 MUFU.EX2 R3, R3 ;  /* 0x000000030003a308 */ /* 0x000e220000000800 */
[----:B------:R-:W-:Y:S02]  /*d6b0*/  @!P6 FADD.FTZ R12, R12, 1 ;  /* 0x3f8000000c0ce421 */ /* 0x000fe40000010000 */
[----:B------:R-:W-:Y:S02]  /*d6c0*/  @!P0 FADD.FTZ R0, R0, 1 ;  /* 0x3f80000000008421 */ /* 0x000fe40000010000 */
[----:B-1----:R-:W-:-:S03]  /*d6d0*/  @!P3 FADD.FTZ R4, R4, 1 ;  /* 0x3f8000000404b421 */ /* 0x002fc60000010000 */
[----:B------:R2:W-:Y:S01]  /*d6e0*/  @!P6 MUFU.RCP R15, R12 ;  /* 0x0000000c000fe308 */ /* 0x0005e20000001000 */
[----:B0-----:R-:W-:-:S07]  /*d6f0*/  @!P2 FADD.FTZ R3, R3, 1 ;  /* 0x3f8000000303a421 */ /* 0x001fce0000010000 */
[----:B------:R-:W0:Y:S01]  /*d700*/  @!P0 MUFU.RCP R0, R0 ;  /* 0x0000000000008308 */ /* 0x000e220000001000 */
[----:B--2---:R-:W-:Y:S02]  /*d710*/  FADD.FTZ R12, R9, UR5 ;  /* 0x00000005090c7e21 */ /* 0x004fe40008010000 */
[----:B------:R-:W-:-:S05]  /*d720*/  @!P1 FADD.FTZ R2, R2, 1 ;  /* 0x3f80000002029421 */ /* 0x000fca0000010000 */
[----:B------:R-:W1:Y:S08]  /*d730*/  @!P2 MUFU.RCP R14, R3 ;  /* 0x00000003000ea308 */ /* 0x000e700000001000 */
[----:B------:R-:W2:Y:S01]  /*d740*/  @!P3 MUFU.RCP R9, R4 ;  /* 0x000000040009b308 */ /* 0x000ea20000001000 */
[----:B------:R-:W-:Y:S02]  /*d750*/  FADD.FTZ R8, R8, UR5 ;  /* 0x0000000508087e21 */ /* 0x000fe40008010000 */
[----:B------:R-:W-:-:S05]  /*d760*/  FADD.FTZ R10, R10, UR5 ;  /* 0x000000050a0a7e21 */ /* 0x000fca0008010000 */
[----:B------:R-:W4:Y:S01]  /*d770*/  @!P1 MUFU.RCP R17, R2 ;  /* 0x0000000200119308 */ /* 0x000f220000001000 */
[----:B------:R-:W-:Y:S02]  /*d780*/  FADD.FTZ R11, R11, UR5 ;  /* 0x000000050b0b7e21 */ /* 0x000fe40008010000 */
[----:B0-----:R-:W-:Y:S01]  /*d790*/  @!P0 FMUL.FTZ R97, R97, R0 ;  /* 0x0000000061618220 */ /* 0x001fe20000410000 */
[----:B------:R-:W-:Y:S01]  /*d7a0*/  FSETP.GTU.FTZ.AND P0, PT, R8, 20, PT ;  /* 0x41a000000800780b */ /* 0x000fe20003f1c000 */
[----:B-1----:R-:W-:Y:S01]  /*d7b0*/  @!P2 FMUL.FTZ R99, R99, R14 ;  /* 0x0000000e6363a220 */ /* 0x002fe20000410000 */
[----:B------:R-:W-:Y:S01]  /*d7c0*/  FSETP.GTU.FTZ.AND P2, PT, R10, 20, PT ;  /* 0x41a000000a00780b */ /* 0x000fe20003f5c000 */
[----:B--2---:R-:W-:Y:S01]  /*d7d0*/  @!P3 FMUL.FTZ R100, R100, R9 ;  /* 0x000000096464b220 */ /* 0x004fe20000410000 */
[----:B------:R-:W-:Y:S01]  /*d7e0*/  FSETP.GTU.FTZ.AND P3, PT, R11, 20, PT ;  /* 0x41a000000b00780b */ /* 0x000fe20003f7c000 */
[----:B------:R-:W-:Y:S01]  /*d7f0*/  FADD.FTZ R7, R7, UR5 ;  /* 0x0000000507077e21 */ /* 0x000fe20008010000 */
[----:B------:R-:W-:Y:S01]  /*d800*/  STS.128 [R251.X16], R84 ;  /* 0x00000054fb007388 */ /* 0x000fe2000000cc00 */
[----:B----4-:R-:W-:Y:S01]  /*d810*/  @!P1 FMUL.FTZ R98, R98, R17 ;  /* 0x0000001162629220 */ /* 0x010fe20000410000 */
[----:B------:R-:W-:-:S02]  /*d820*/  FSETP.GTU.FTZ.AND P1, PT, R12, 20, PT ;  /* 0x41a000000c00780b */ /* 0x000fc40003f3c000 */
[----:B------:R-:W-:Y:S03]  /*d830*/  STS.128 [R251.X16+0x10], R80 ;  /* 0x00001050fb007388 */ /* 0x000fe6000000cc00 */
[----:B------:R-:W-:Y:S02]  /*d840*/  @!P0 FMUL.FTZ R0, R8, -1.4426950216293334961 ;  /* 0xbfb8aa3b08008820 */ /* 0x000fe40000410000 */
[----:B------:R-:W-:Y:S01]  /*d850*/  @!P2 FMUL.FTZ R3, R10, -1.4426950216293334961 ;  /* 0xbfb8aa3b0a03a820 */ /* 0x000fe20000410000 */
[----:B------:R-:W-:Y:S01]  /*d860*/  STS.128 [R251.X16+0x20], R76 ;  /* 0x0000204cfb007388 */ /* 0x000fe2000000cc00 */
[----:B------:R-:W-:-:S03]  /*d870*/  @!P3 FMUL.FTZ R4, R11, -1.4426950216293334961 ;  /* 0xbfb8aa3b0b04b820 */ /* 0x000fc60000410000 */
[----:B------:R-:W-:Y:S01]  /*d880*/  STS.128 [R251.X16+0x30], R72 ;  /* 0x00003048fb007388 */ /* 0x000fe2000000cc00 */
[----:B------:R-:W-:-:S06]  /*d890*/  NOP ;  /* 0x0000000000007918 */ /* 0x000fcc0000000000 */
[----:B------:R-:W0:Y:S01]  /*d8a0*/  LDS.128 R8, [R238.X16] ;  /* 0x00000000ee087984 */ /* 0x000e22000000cc00 */
[----:B------:R-:W-:Y:S01]  /*d8b0*/  @!P4 FMUL.FTZ R5, R5, -1.4426950216293334961 ;  /* 0xbfb8aa3b0505c820 */ /* 0x000fe20000410000 */
[----:B------:R-:W-:Y:S02]  /*d8c0*/  UIMAD UR7, UR38, UR32, URZ ;  /* 0x00000020260772a4 */ /* 0x000fe4000f8e023f */
[----:B------:R-:W1:Y:S01]  /*d8d0*/  LDS.128 R16, [R238.X16+0x200] ;  /* 0x00020000ee107984 */ /* 0x000e62000000cc00 */
[----:B------:R-:W-:-:S03]  /*d8e0*/  @!P6 FMUL.FTZ R96, R96, R15 ;  /* 0x0000000f6060e220 */ /* 0x000fc60000410000 */
[----:B------:R-:W2:Y:S01]  /*d8f0*/  LDS.128 R20, [R238.X16+0x400] ;  /* 0x00040000ee147984 */ /* 0x000ea2000000cc00 */
[----:B------:R-:W-:-:S03]  /*d900*/  FSETP.GTU.FTZ.AND P6, PT, R7, 20, PT ;  /* 0x41a000000700780b */ /* 0x000fc60003fdc000 */
[----:B------:R-:W4:Y:S01]  /*d910*/  LDS.128 R24, [R238.X16+0x600] ;  /* 0x00060000ee187984 */ /* 0x000f22000000cc00 */
[----:B------:R-:W-:Y:S01]  /*d920*/  UIMAD.WIDE.U32 UR8, UR31, UR32, UR18 ;  /* 0x000000201f0872a5 */ /* 0x000fe2000f8e0012 */
[----:B------:R-:W-:Y:S01]  /*d930*/  @!P1 FMUL.FTZ R2, R12, -1.4426950216293334961 ;  /* 0xbfb8aa3b0c029820 */ /* 0x000fe20000410000 */
[----:B------:R-:W-:Y:S01]  /*d940*/  UIMAD UR7, UR31, UR33, UR7 ;  /* 0x000000211f0772a4 */ /* 0x000fe2000f8e0207 */
[----:B------:R-:W5:Y:S02]  /*d950*/  @!P4 MUFU.EX2 R5, R5 ;  /* 0x000000050005c308 */ /* 0x000f640000000800 */
[----:B------:R-:W-:Y:S01]  /*d960*/  ULDC.64 UR32, c[0x0][0x2e0] ;  /* 0x0000b80000207ab9 */ /* 0x000fe20000000a00 */
[----:B------:R-:W-:Y:S01]  /*d970*/  @!P5 FMUL.FTZ R6, R6, -1.4426950216293334961 ;  /* 0xbfb8aa3b0606d820 */ /* 0x000fe20000410000 */
[----:B------:R-:W-:Y:S02]  /*d980*/  UIADD3 UR9, UR9, UR7, URZ ;  /* 0x0000000709097290 */ /* 0x000fe4000fffe03f */
[----:B------:R-:W-:-:S02]  /*d990*/  UIMAD UR7, UR21, UR32, URZ ;  /* 0x00000020150772a4 */ /* 0x000fc4000f8e023f */
[----:B------:R-:W-:Y:S01]  /*d9a0*/  @!P1 MUFU.EX2 R2, R2 ;  /* 0x0000000200029308 */ /* 0x000fe20000000800 */
[----:B------:R-:W-:Y:S02]  /*d9b0*/  UIMAD.WIDE.U32 UR8, UR20, UR32, UR8 ;  /* 0x00000020140872a5 */ /* 0x000fe4000f8e0008 */
[----:B------:R-:W-:-:S03]  /*d9c0*/  UIMAD UR7, UR20, UR33, UR7 ;  /* 0x00000021140772a4 */ /* 0x000fc6000f8e0207 */
[----:B------:R-:W-:Y:S02]  /*d9d0*/  ULDC.64 UR32, c[0x0][0x330] ;  /* 0x0000cc0000207ab9 */ /* 0x000fe40000000a00 */
[----:B------:R-:W-:Y:S01]  /*d9e0*/  @!P2 MUFU.EX2 R3, R3 ;  /* 0x000000030003a308 */ /* 0x000fe20000000800 */
[----:B------:R-:W-:Y:S02]  /*d9f0*/  UIADD3 UR9, UR9, UR7, URZ ;  /* 0x0000000709097290 */ /* 0x000fe4000fffe03f */
[----:B------:R-:W-:-:S05]  /*da00*/  ULEA UR7, UP0, UR8, UR32, 0x2 ;  /* 0x0000002008077291 */ /* 0x000fca000f80103f */
[----:B------:R0:W-:Y:S01]  /*da10*/  @!P5 MUFU.EX2 R13, R6 ;  /* 0x00000006000dd308 */ /* 0x0001e20000000800 */
[----:B-----5:R-:W-:Y:S02]  /*da20*/  @!P4 FADD.FTZ R5, R5, 1 ;  /* 0x3f8000000505c421 */ /* 0x020fe40000010000 */
[----:B0-----:R-:W-:-:S05]  /*da30*/  @!P6 FMUL.FTZ R6, R7, -1.4426950216293334961 ;  /* 0xbfb8aa3b0706e820 */ /* 0x001fca0000410000 */
[----:B------:R-:W0:Y:S01]  /*da40*/  @!P0 MUFU.EX2 R0, R0 ;  /* 0x0000000000008308 */ /* 0x000e220000000800 */
[----:B------:R-:W-:-:S03]  /*da50*/  ULEA.HI.X UR8, UR8, UR33, UR9, 0x2, UP0 ;  /* 0x0000002108087291 */ /* 0x000fc600080f1409 */
[----:B------:R-:W-:-:S04]  /*da60*/  ULDC.64 UR32, c[0x0][0x300] ;  /* 0x0000c00000207ab9 */ /* 0x000fc80000000a00 */
[----:B------:R-:W-:Y:S08]  /*da70*/  @!P6 MUFU.EX2 R7, R6 ;  /* 0x000000060007e308 */ /* 0x000ff00000000800 */
[----:B------:R5:W1:Y:S01]  /*da80*/  @!P3 MUFU.EX2 R6, R4 ;  /* 0x000000040006b308 */ /* 0x000a620000000800 */
[----:B0-----:R-:W-:-:S07]  /*da90*/  @!P0 FADD.FTZ R0, R0, 1 ;  /* 0x3f80000000008421 */ /* 0x001fce0000010000 */
[----:B------:R0:W-:Y:S01]  /*daa0*/  @!P4 MUFU.RCP R12, R5 ;  /* 0x00000005000cc308 */ /* 0x0001e20000001000 */
[----:B-----5:R-:W-:Y:S01]  /*dab0*/  @!P1 FADD.FTZ R4, R2, 1 ;  /* 0x3f80000002049421 */ /* 0x020fe20000010000 */
[----:B------:R-:W-:Y:S01]  /*dac0*/  MOV R2, UR7 ;  /* 0x0000000700027c02 */ /* 0x000fe20008000f00 */
[----:B0-----:R-:W-:Y:S01]  /*dad0*/  @!P2 FADD.FTZ R5, R3, 1 ;  /* 0x3f8000000305a421 */ /* 0x001fe20000010000 */
[----:B------:R-:W-:-:S04]  /*dae0*/  MOV R3, UR8 ;  /* 0x0000000800037c02 */ /* 0x000fc80008000f00 */
[----:B------:R-:W0:Y:S01]  /*daf0*/  @!P0 MUFU.RCP R15, R0 ;  /* 0x00000000000f8308 */ /* 0x000e220000001000 */
[----:B-1----:R-:W-:Y:S01]  /*db00*/  @!P3 FADD.FTZ R6, R6, 1 ;  /* 0x3f8000000606b421 */ /* 0x002fe20000010000 */
[----:B------:R-:W-:Y:S01]  /*db10*/  ULDC.64 UR8, c[0x0][0x2f8] ;  /* 0x0000be0000087ab9 */ /* 0x000fe20000000a00 */
[----:B------:R-:W-:-:S05]  /*db20*/  IMAD.WIDE R2, R29, 0x10, R2 ;  /* 0x000000101d027825 */ /* 0x000fca00078e0202 */
[----:B------:R-:W-:Y:S01]  /*db30*/  STG.E.128 [R2.64], R8 ;  /* 0x0000000802007986 */ /* 0x000fe2000c101d22 */
[----:B------:R-:W1:Y:S03]  /*db40*/  @!P1 MUFU.RCP R4, R4 ;  /* 0x0000000400049308 */ /* 0x000e660000001000 */
[----:B------:R-:W-:Y:S04]  /*db50*/  STG.E.128 [R2.64+0x200], R16 ;  /* 0x0002001002007986 */ /* 0x000fe8000c101d22 */
[----:B--2---:R-:W-:Y:S04]  /*db60*/  STG.E.128 [R2.64+0x400], R20 ;  /* 0x0004001402007986 */ /* 0x004fe8000c101d22 */
[----:B----4-:R2:W-:Y:S01]  /*db70*/  STG.E.128 [R2.64+0x600], R24 ;  /* 0x0006001802007986 */ /* 0x0105e2000c101d22 */
[----:B------:R-:W4:Y:S03]  /*db80*/  @!P2 MUFU.RCP R5, R5 ;  /* 0x000000050005a308 */ /* 0x000f260000001000 */
[----:B------:R-:W-:Y:S06]  /*db90*/  BAR.SYNC.DEFER_BLOCKING 0x0 ;  /* 0x0000000000007b1d */ /* 0x000fec0000010000 */
[----:B------:R-:W5:Y:S01]  /*dba0*/  @!P3 MUFU.RCP R6, R6 ;  /* 0x000000060006b308 */ /* 0x000f620000001000 */
[----:B------:R-:W-:-:S02]  /*dbb0*/  @!P5 FADD.FTZ R13, R13, 1 ;  /* 0x3f8000000d0dd421 */ /* 0x000fc40000010000 */
[----:B0-----:R-:W-:Y:S02]  /*dbc0*/  @!P0 FMUL.FTZ R88, R88, R15 ;  /* 0x0000000f58588220 */ /* 0x001fe40000410000 */
[----:B------:R-:W-:Y:S02]  /*dbd0*/  @!P6 FADD.FTZ R7, R7, 1 ;  /* 0x3f8000000707e421 */ /* 0x000fe40000010000 */
[----:B-1----:R-:W-:Y:S01]  /*dbe0*/  @!P1 FMUL.FTZ R89, R89, R4 ;  /* 0x0000000459599220 */ /* 0x002fe20000410000 */
[----:B------:R-:W0:Y:S01]  /*dbf0*/  @!P5 MUFU.RCP R13, R13 ;  /* 0x0000000d000dd308 */ /* 0x000e220000001000 */
[----:B----4-:R-:W-:-:S07]  /*dc00*/  @!P2 FMUL.FTZ R90, R90, R5 ;  /* 0x000000055a5aa220 */ /* 0x010fce0000410000 */
[----:B------:R-:W1:Y:S01]  /*dc10*/  @!P6 MUFU.RCP R14, R7 ;  /* 0x00000007000ee308 */ /* 0x000e620000001000 */
[----:B-----5:R-:W-:-:S05]  /*dc20*/  @!P3 FMUL.FTZ R91, R91, R6 ;  /* 0x000000065b5bb220 */ /* 0x020fca0000410000 */
[----:B------:R4:W-:Y:S01]  /*dc30*/  STS.128 [R251.X16], R88 ;  /* 0x00000058fb007388 */ /* 0x0009e2000000cc00 */
[----:B------:R-:W-:-:S03]  /*dc40*/  @!P4 FMUL.FTZ R101, R101, R12 ;  /* 0x0000000c6565c220 */ /* 0x000fc60000410000 */
[----:B------:R5:W-:Y:S01]  /*dc50*/  STS.128 [R251.X16+0x10], R92 ;  /* 0x0000105cfb007388 */ /* 0x000be2000000cc00 */
[----:B0-----:R-:W-:Y:S02]  /*dc60*/  @!P5 FMUL.FTZ R102, R102, R13 ;  /* 0x0000000d6666d220 */ /* 0x001fe40000410000 */
[----:B-1----:R-:W-:Y:S01]  /*dc70*/  @!P6 FMUL.FTZ R103, R103, R14 ;  /* 0x0000000e6767e220 */ /* 0x002fe20000410000 */
[----:B------:R0:W-:Y:S04]  /*dc80*/  STS.128 [R251.X16+0x20], R96 ;  /* 0x00002060fb007388 */ /* 0x0001e8000000cc00 */
[----:B------:R1:W-:Y:S01]  /*dc90*/  STS.128 [R251.X16+0x30], R100 ;  /* 0x00003064fb007388 */ /* 0x0003e2000000cc00 */
[----:B------:R-:W-:-:S06]  /*dca0*/  NOP ;  /* 0x0000000000007918 */ /* 0x000fcc0000000000 */
[----:B------:R-:W0:Y:S01]  /*dcb0*/  LDS.128 R4, [R238.X16] ;  /* 0x00000000ee047984 */ /* 0x000e22000000cc00 */
[----:B------:R-:W-:-:S03]  /*dcc0*/  UIMAD UR7, UR38, UR8, URZ ;  /* 0x00000008260772a4 */ /* 0x000fc6000f8e023f */
[----:B------:R-:W0:Y:S04]  /*dcd0*/  LDS.128 R8, [R238.X16+0x200] ;  /* 0x00020000ee087984 */ /* 0x000e28000000cc00 */
[----:B------:R-:W0:Y:S04]  /*dce0*/  LDS.128 R12, [R238.X16+0x400] ;  /* 0x00040000ee0c7984 */ /* 0x000e28000000cc00 */
[----:B------:R-:W0:Y:S01]  /*dcf0*/  LDS.128 R16, [R238.X16+0x600] ;  /* 0x00060000ee107984 */ /* 0x000e22000000cc00 */
[----:B---3--:R-:W-:-:S04]  /*dd00*/  FADD.FTZ R0, R88, R28 ;  /* 0x0000001c58007221 */ /* 0x008fc80000010000 */
[----:B--2---:R-:W-:-:S04]  /*dd10*/  FADD.FTZ R3, R0, R89 ;  /* 0x0000005900037221 */ /* 0x004fc80000010000 */
[----:B----4-:R-:W-:-:S04]  /*dd20*/  FADD.FTZ R90, R3, R90 ;  /* 0x0000005a035a7221 */ /* 0x010fc80000010000 */
[----:B------:R-:W-:-:S04]  /*dd30*/  FADD.FTZ R91, R90, R91 ;  /* 0x0000005b5a5b7221 */ /* 0x000fc80000010000 */
[----:B-----5:R-:W-:-:S04]  /*dd40*/  FADD.FTZ R92, R91, R92 ;  /* 0x0000005c5b5c7221 */ /* 0x020fc80000010000 */
[----:B------:R-:W-:-:S04]  /*dd50*/  FADD.FTZ R93, R92, R93 ;  /* 0x0000005d5c5d7221 */ /* 0x000fc80000010000 */
[----:B------:R-:W-:Y:S01]  /*dd60*/  FADD.FTZ R94, R93, R94 ;  /* 0x0000005e5d5e7221 */ /* 0x000fe20000010000 */
[----:B------:R-:W-:-:S03]  /*dd70*/  UIMAD.WIDE.U32 UR18, UR31, UR8, UR18 ;  /* 0x000000081f1272a5 */ /* 0x000fc6000f8e0012 */
[----:B------:R-:W-:Y:S01]  /*dd80*/  FADD.FTZ R95, R94, R95 ;  /* 0x0000005f5e5f7221 */ /* 0x000fe20000010000 */
[----:B------:R-:W-:-:S03]  /*dd90*/  UIMAD UR7, UR31, UR9, UR7 ;  /* 0x000000091f0772a4 */ /* 0x000fc6000f8e0207 */
[----:B0-----:R-:W-:Y:S01]  /*dda0*/  FADD.FTZ R96, R95, R96 ;  /* 0x000000605f607221 */ /* 0x001fe20000010000 */
[----:B------:R-:W-:Y:S02]  /*ddb0*/  UIADD3 UR9, UR19, UR7, URZ ;  /* 0x0000000713097290 */ /* 0x000fe4000fffe03f */
[----:B------:R-:W-:Y:S01]  /*ddc0*/  UIMAD UR7, UR21, UR32, URZ ;  /* 0x00000020150772a4 */ /* 0x000fe2000f8e023f */
[----:B------:R-:W-:Y:S01]  /*ddd0*/  FADD.FTZ R97, R96, R97 ;  /* 0x0000006160617221 */ /* 0x000fe20000010000 */
[----:B------:R-:W-:Y:S02]  /*dde0*/  UMOV UR8, UR18 ;  /* 0x0000001200087c82 */ /* 0x000fe40008000000 */
[----:B------:R-:W-:Y:S01]  /*ddf0*/  UIMAD UR7, UR20, UR33, UR7 ;  /* 0x00000021140772a4 */ /* 0x000fe2000f8e0207 */
[----:B------:R-:W-:Y:S01]  /*de00*/  FADD.FTZ R98, R97, R98 ;  /* 0x0000006261627221 */ /* 0x000fe20000010000 */
[----:B------:R-:W-:Y:S02]  /*de10*/  UIMAD.WIDE.U32 UR8, UR20, UR32, UR8 ;  /* 0x00000020140872a5 */ /* 0x000fe4000f8e0008 */
[----:B------:R-:W-:Y:S01]  /*de20*/  ULDC.64 UR18, c[0x0][0x340] ;  /* 0x0000d00000127ab9 */ /* 0x000fe20000000a00 */
[----:B------:R-:W-:Y:S01]  /*de30*/  FADD.FTZ R99, R98, R99 ;  /* 0x0000006362637221 */ /* 0x000fe20000010000 */
[----:B------:R-:W-:-:S02]  /*de40*/  UIADD3 UR9, UR9, UR7, URZ ;  /* 0x0000000709097290 */ /* 0x000fc4000fffe03f */
        /* <DEDUP_REMOVED lines=11> */
[----:B------:R0:W-:Y:S04]  /*df00*/  STG.E.128 [R2.64], R4 ;  /* 0x0000000402007986 */ /* 0x0001e8000c101d22 */
[----:B------:R0:W-:Y:S04]  /*df10*/  STG.E.128 [R2.64+0x200], R8 ;  /* 0x0002000802007986 */ /* 0x0001e8000c101d22 */
[----:B------:R0:W-:Y:S04]  /*df20*/  STG.E.128 [R2.64+0x400], R12 ;  /* 0x0004000c02007986 */ /* 0x0001e8000c101d22 */
[----:B------:R0:W-:Y:S01]  /*df30*/  STG.E.128 [R2.64+0x600], R16 ;  /* 0x0006001002007986 */ /* 0x0001e2000c101d22 */
        /* <DEDUP_REMOVED lines=12> */
.L_x_6832:
        /* <DEDUP_REMOVED lines=32> */
.L_x_6970:
[----:B------:R-:W-:Y:S05]  /*e200*/  BSYNC B0 ;  /* 0x0000000000007941 */ /* 0x000fea0003800000 */
.L_x_6969:
        /* <DEDUP_REMOVED lines=31> */
.L_x_6972:
[----:B------:R-:W3:Y:S02]  /*e400*/  S2R R11, SR_TID.X ;  /* 0x00000000000b7919 */ /* 0x000ee40000002100 */
.L_x_6973:
[----:B------:R-:W-:Y:S05]  /*e410*/  BSYNC B0 ;  /* 0x0000000000007941 */ /* 0x000fea0003800000 */
.L_x_6971:
        /* <DEDUP_REMOVED lines=12> */
.L_x_6974:
        /* <DEDUP_REMOVED lines=32> */
.L_x_6871:
[----:B------:R-:W-:Y:S01]  /*e6e0*/  HFMA2.MMA R129, -RZ, RZ, 0, 5.9604644775390625e-08 ;  /* 0x00000001ff817435 */ /* 0x000fe200000001ff */
[----:B------:R-:W-:-:S02]  /*e6f0*/  MOV R206, R126 ;  /* 0x0000007e00ce7202 */ /* 0x000fc40000000f00 */
[----:B------:R-:W-:Y:S02]  /*e700*/  MOV R204, RZ ;  /* 0x000000ff00cc7202 */ /* 0x000fe40000000f00 */
[----:B------:R-:W-:Y:S02]  /*e710*/  MOV R127, 0xffffffff ;  /* 0xffffffff007f7802 */ /* 0x000fe40000000f00 */
[----:B------:R-:W-:Y:S02]  /*e720*/  MOV R124, 0xe740 ;  /* 0x0000e740007c7802 */ /* 0x000fe40000000f00 */
[----:B------:R-:W-:Y:S05]  /*e730*/  CALL.REL.NOINC `($__internal_167_$__cuda_sm70_shflsync_up) ;  /* 0x00001dc000007944 */ /* 0x000fea0003c00000 */
[----:B-1----:R-:W-:Y:S01]  /*e740*/  MOV R203, R127 ;  /* 0x0000007f00cb7202 */ /* 0x002fe20000000f00 */
[----:B0-----:R-:W-:Y:S05]  /*e750*/  BRA `(.L_x_6975) ;  /* 0xffff85e000007947 */ /* 0x001fea000383ffff */
.L_x_6872:
[----:B------:R-:W-:Y:S01]  /*e760*/  HFMA2.MMA R129, -RZ, RZ, 0, 5.9604644775390625e-08 ;  /* 0x00000001ff817435 */ /* 0x000fe200000001ff */
[----:B------:R-:W-:Y:S02]  /*e770*/  MOV R206, R128 ;  /* 0x0000008000ce7202 */ /* 0x000fe40000000f00 */
[----:B------:R-:W-:Y:S02]  /*e780*/  MOV R204, RZ ;  /* 0x000000ff00cc7202 */ /* 0x000fe40000000f00 */
[----:B------:R-:W-:-:S02]  /*e790*/  MOV R127, 0xffffffff ;  /* 0xffffffff007f7802 */ /* 0x000fc40000000f00 */
[----:B------:R-:W-:Y:S02]  /*e7a0*/  MOV R124, 0xe7c0 ;  /* 0x0000e7c0007c7802 */ /* 0x000fe40000000f00 */
[----:B01----:R-:W-:Y:S05]  /*e7b0*/  CALL.REL.NOINC `($__internal_167_$__cuda_sm70_shflsync_up) ;  /* 0x00001d4000007944 */ /* 0x003fea0003c00000 */
[----:B0-----:R-:W-:Y:S01]  /*e7c0*/  HFMA2.MMA R129, -RZ, RZ, 0, 5.9604644775390625e-08 ;  /* 0x00000001ff817435 */ /* 0x001fe200000001ff */
[----:B-1----:R-:W-:Y:S02]  /*e7d0*/  MOV R205, R127 ;  /* 0x0000007f00cd7202 */ /* 0x002fe40000000f00 */
[----:B------:R-:W-:Y:S02]  /*e7e0*/  MOV R206, R130 ;  /* 0x0000008200ce7202 */ /* 0x000fe40000000f00 */
[----:B------:R-:W-:Y:S02]  /*e7f0*/  MOV R204, RZ ;  /* 0x000000ff00cc7202 */ /* 0x000fe40000000f00 */
[----:B------:R-:W-:Y:S02]  /*e800*/  MOV R127, 0xffffffff ;  /* 0xffffffff007f7802 */ /* 0x000fe40000000f00 */
[----:B------:R-:W-:Y:S02]  /*e810*/  MOV R124, 0xe830 ;  /* 0x0000e830007c7802 */ /* 0x000fe40000000f00 */
[----:B------:R-:W-:Y:S05]  /*e820*/  CALL.REL.NOINC `($__internal_167_$__cuda_sm70_shflsync_up) ;  /* 0x00001cd000007944 */ /* 0x000fea0003c00000 */
[----:B0-----:R-:W-:Y:S01]  /*e830*/  HFMA2.MMA R129, -RZ, RZ, 0, 5.9604644775390625e-08 ;  /* 0x00000001ff817435 */ /* 0x001fe200000001ff */
[----:B-1----:R-:W-:-:S02]  /*e840*/  MOV R207, R127 ;  /* 0x0000007f00cf7202 */ /* 0x002fc40000000f00 */
[----:B------:R-:W-:Y:S02]  /*e850*/  MOV R206, R131 ;  /* 0x0000008300ce7202 */ /* 0x000fe40000000f00 */
[----:B------:R-:W-:Y:S02]  /*e860*/  MOV R204, RZ ;  /* 0x000000ff00cc7202 */ /* 0x000fe40000000f00 */
[----:B------:R-:W-:Y:S02]  /*e870*/  MOV R127, 0xffffffff ;  /* 0xffffffff007f7802 */ /* 0x000fe40000000f00 */
[----:B------:R-:W-:Y:S02]  /*e880*/  MOV R124, 0xe8a0 ;  /* 0x0000e8a0007c7802 */ /* 0x000fe40000000f00 */
[----:B------:R-:W-:Y:S05]  /*e890*/  CALL.REL.NOINC `($__internal_167_$__cuda_sm70_shflsync_up) ;  /* 0x00001c6000007944 */ /* 0x000fea0003c00000 */
        /* <DEDUP_REMOVED lines=20> */
[----:B------:R-:W-:Y:S05]  /*e9e0*/  CALL.REL.NOINC `($__internal_167_$__cuda_sm70_shflsync_up) ;  /* 0x00001b1000007944 */ /* 0x000fea0003c00000 */
[----:B0-----:R-:W-:Y:S01]  /*e9f0*/  HFMA2.MMA R129, -RZ, RZ, 0, 1.1920928955078125e-07 ;  /* 0x00000002ff817435 */ /* 0x001fe200000001ff */
[----:B-1----:R-:W-:Y:S02]  /*ea00*/  MOV R126, R127 ;  /* 0x0000007f007e7202 */ /* 0x002fe40000000f00 */
[----:B------:R-:W-:Y:S02]  /*ea10*/  MOV R206, R207 ;  /* 0x000000cf00ce7202 */ /* 0x000fe40000000f00 */
[----:B------:R-:W-:Y:S02]  /*ea20*/  MOV R204, RZ ;  /* 0x000000ff00cc7202 */ /* 0x000fe40000000f00 */
[----:B------:R-:W-:-:S02]  /*ea30*/  MOV R127, 0xffffffff ;  /* 0xffffffff007f7802 */ /* 0x000fc40000000f00 */
[----:B------:R-:W-:Y:S02]  /*ea40*/  MOV R124, 0xea60 ;  /* 0x0000ea60007c7802 */ /* 0x000fe40000000f00 */
[----:B------:R-:W-:Y:S05]  /*ea50*/  CALL.REL.NOINC `($__internal_167_$__cuda_sm70_shflsync_up) ;  /* 0x00001aa000007944 */ /* 0x000fea0003c00000 */
[----:B0-----:R-:W-:Y:S01]  /*ea60*/  HFMA2.MMA R129, -RZ, RZ, 0, 1.1920928955078125e-07 ;  /* 0x00000002ff817435 */ /* 0x001fe200000001ff */
[----:B-1----:R-:W-:Y:S02]  /*ea70*/  MOV R128, R127 ;  /* 0x0000007f00807202 */ /* 0x002fe40000000f00 */
[----:B------:R-:W-:Y:S02]  /*ea80*/  MOV R206, R205 ;  /* 0x000000cd00ce7202 */ /* 0x000fe40000000f00 */
[----:B------:R-:W-:Y:S02]  /*ea90*/  MOV R204, RZ ;  /* 0x000000ff00cc7202 */ /* 0x000fe40000000f00 */
[----:B------:R-:W-:Y:S02]  /*eaa0*/  MOV R127, 0xffffffff ;  /* 0xffffffff007f7802 */ /* 0x000fe40000000f00 */
[----:B------:R-:W-:Y:S02]  /*eab0*/  MOV R124, 0xead0 ;  /* 0x0000ead0007c7802 */ /* 0x000fe40000000f00 */
[----:B------:R-:W-:Y:S05]  /*eac0*/  CALL.REL.NOINC `($__internal_167_$__cuda_sm70_shflsync_up) ;  /* 0x00001a3000007944 */ /* 0x000fea0003c00000 */
[----:B0-----:R-:W-:Y:S01]  /*ead0*/  HFMA2.MMA R129, -RZ, RZ, 0, 1.1920928955078125e-07 ;  /* 0x00000002ff817435 */ /* 0x001fe200000001ff */
[----:B-1----:R-:W-:-:S02]  /*eae0*/  MOV R130, R127 ;  /* 0x0000007f00827202 */ /* 0x002fc40000000f00 */
[----:B------:R-:W-:Y:S02]  /*eaf0*/  MOV R206, R131 ;  /* 0x0000008300ce7202 */ /* 0x000fe40000000f00 */
[----:B------:R-:W-:Y:S02]  /*eb00*/  MOV R204, RZ ;  /* 0x000000ff00cc7202 */ /* 0x000fe40000000f00 */
[----:B------:R-:W-:Y:S02]  /*eb10*/  MOV R127, 0xffffffff ;  /* 0xffffffff007f7802 */ /* 0x000fe40000000f00 */
[----:B------:R-:W-:Y:S02]  /*eb20*/  MOV R124, 0xeb40 ;  /* 0x0000eb40007c7802 */ /* 0x000fe40000000f00 */
[----:B------:R-:W-:Y:S05]  /*eb30*/  CALL.REL.NOINC `($__internal_167_$__cuda_sm70_shflsync_up) ;  /* 0x000019c000007944 */ /* 0x000fea0003c00000 */
        /* <DEDUP_REMOVED lines=17> */
[----:B------:R-:W-:Y:S05]  /*ec50*/  CALL.REL.NOINC `($__internal_167_$__cuda_sm70_shflsync_up) ;  /* 0x000018a000007944 */ /* 0x000fea0003c00000 */
[----:B0-----:R-:W-:Y:S01]  /*ec60*/  HFMA2.MMA R129, -RZ, RZ, 0, 2.384185791015625e-07 ;  /* 0x00000004ff817435 */ /* 0x001fe200000001ff */
[----:B-1----:R-:W-:Y:S02]  /*ec70*/  MOV R126, R127 ;  /* 0x0000007f007e7202 */ /* 0x002fe40000000f00 */
[----:B------:R-:W-:Y:S02]  /*ec80*/  MOV R206, R207 ;  /* 0x000000cf00ce7202 */ /* 0x000fe40000000f00 */
[----:B------:R-:W-:Y:S02]  /*ec90*/  MOV R204, RZ ;  /* 0x000000ff00cc7202 */ /* 0x000fe40000000f00 */
[----:B------:R-:W-:Y:S02]  /*eca0*/  MOV R127, 0xffffffff ;  /* 0xffffffff007f7802 */ /* 0x000fe40000000f00 */
[----:B------:R-:W-:Y:S02]  /*ecb0*/  MOV R124, 0xecd0 ;  /* 0x0000ecd0007c7802 */ /* 0x000fe40000000f00 */
[----:B------:R-:W-:Y:S05]  /*ecc0*/  CALL.REL.NOINC `($__internal_167_$__cuda_sm70_shflsync_up) ;  /* 0x0000183000007944 */ /* 0x000fea0003c00000 */
[----:B0-----:R-:W-:Y:S01]  /*ecd0*/  HFMA2.MMA R129, -RZ, RZ, 0, 2.384185791015625e-07 ;  /* 0x00000004ff817435 */ /* 0x001fe200000001ff */
[----:B-1----:R-:W-:-:S02]  /*ece0*/  MOV R128, R127 ;  /* 0x0000007f00807202 */ /* 0x002fc40000000f00 */
[----:B------:R-:W-:Y:S02]  /*ecf0*/  MOV R206, R205 ;  /* 0x000000cd00ce7202 */ /* 0x000fe40000000f00 */
[----:B------:R-:W-:Y:S02]  /*ed00*/  MOV R204, RZ ;  /* 0x000000ff00cc7202 */ /* 0x000fe40000000f00 */
[----:B------:R-:W-:Y:S02]  /*ed10*/  MOV R127, 0xffffffff ;  /* 0xffffffff007f7802 */ /* 0x000fe40000000f00 */
[----:B------:R-:W-:Y:S02]  /*ed20*/  MOV R124, 0xed40 ;  /* 0x0000ed40007c7802 */ /* 0x000fe40000000f00 */
[----:B------:R-:W-:Y:S05]  /*ed30*/  CALL.REL.NOINC `($__internal_167_$__cuda_sm70_shflsync_up) ;  /* 0x000017c000007944 */ /* 0x000fea0003c00000 */
[----:B0-----:R-:W-:Y:S01]  /*ed40*/  HFMA2.MMA R129, -RZ, RZ, 0, 2.384185791015625e-07 ;  /* 0x00000004ff817435 */ /* 0x001fe200000001ff */
[----:B-1----:R-:W-:Y:S02]  /*ed50*/  MOV R130, R127 ;  /* 0x0000007f00827202 */ /* 0x002fe40000000f00 */
[----:B------:R-:W-:Y:S02]  /*ed60*/  MOV R206, R131 ;  /* 0x0000008300ce7202 */ /* 0x000fe40000000f00 */
[----:B------:R-:W-:-:S02]  /*ed70*/  MOV R204, RZ ;  /* 0x000000ff00cc7202 */ /* 0x000fc40000000f00 */
[----:B------:R-:W-:Y:S02]  /*ed80*/  MOV R127, 0xffffffff ;  /* 0xffffffff007f7802 */ /* 0x000fe40000000f00 */
[----:B------:R-:W-:Y:S02]  /*ed90*/  MOV R124, 0xedb0 ;  /* 0x0000edb0007c7802 */ /* 0x000fe40000000f00 */
[----:B------:R-:W-:Y:S05]  /*eda0*/  CALL.REL.NOINC `($__internal_167_$__cuda_sm70_shflsync_up) ;  /* 0x0000175000007944 */ /* 0x000fea0003c00000 */
        /* <DEDUP_REMOVED lines=17> */
[----:B------:R-:W-:Y:S05]  /*eec0*/  CALL.REL.NOINC `($__internal_167_$__cuda_sm70_shflsync_up) ;  /* 0x0000163000007944 */ /* 0x000fea0003c00000 */
[----:B0-----:R-:W-:Y:S01]  /*eed0*/  HFMA2.MMA R129, -RZ, RZ, 0, 4.76837158203125e-07 ;  /* 0x00000008ff817435 */ /* 0x001fe200000001ff */
[----:B-1----:R-:W-:-:S02]  /*eee0*/  MOV R126, R127 ;  /* 0x0000007f007e7202 */ /* 0x002fc40000000f00 */
[----:B------:R-:W-:Y:S02]  /*eef0*/  MOV R206, R207 ;  /* 0x000000cf00ce7202 */ /* 0x000fe40000000f00 */
[----:B------:R-:W-:Y:S02]  /*ef00*/  MOV R204, RZ ;  /* 0x000000ff00cc7202 */ /* 0x000fe40000000f00 */
[----:B------:R-:W-:Y:S02]  /*ef10*/  MOV R127, 0xffffffff ;  /* 0xffffffff007f7802 */ /* 0x000fe40000000f00 */
[----:B------:R-:W-:Y:S02]  /*ef20*/  MOV R124, 0xef40 ;  /* 0x0000ef40007c7802 */ /* 0x000fe40000000f00 */
[----:B------:R-:W-:Y:S05]  /*ef30*/  CALL.REL.NOINC `($__internal_167_$__cuda_sm70_shflsync_up) ;  /* 0x000015c000007944 */ /* 0x000fea0003c00000 */
[----:B0-----:R-:W-:Y:S01]  /*ef40*/  HFMA2.MMA R129, -RZ, RZ, 0, 4.76837158203125e-07 ;  /* 0x00000008ff817435 */ /* 0x001fe200000001ff */
[----:B-1----:R-:W-:Y:S02]  /*ef50*/  MOV R128, R127 ;  /* 0x0000007f00807202 */ /* 0x002fe40000000f00 */
[----:B------:R-:W-:Y:S02]  /*ef60*/  MOV R206, R205 ;  /* 0x000000cd00ce7202 */ /* 0x000fe40000000f00 */
[----:B------:R-:W-:-:S02]  /*ef70*/  MOV R204, RZ ;  /* 0x000000ff00cc7202 */ /* 0x000fc40000000f00 */
[----:B------:R-:W-:Y:S02]  /*ef80*/  MOV R127, 0xffffffff ;  /* 0xffffffff007f7802 */ /* 0x000fe40000000f00 */
[----:B------:R-:W-:Y:S02]  /*ef90*/  MOV R124, 0xefb0 ;  /* 0x0000efb0007c7802 */ /* 0x000fe40000000f00 */
[----:B------:R-:W-:Y:S05]  /*efa0*/  CALL.REL.NOINC `($__internal_167_$__cuda_sm70_shflsync_up) ;  /* 0x0000155000007944 */ /* 0x000fea0003c00000 */
[----:B0-----:R-:W-:Y:S01]  /*efb0*/  HFMA2.MMA R129, -RZ, RZ, 0, 4.76837158203125e-07 ;  /* 0x00000008ff817435 */ /* 0x001fe200000001ff */
[----:B-1----:R-:W-:Y:S02]  /*efc0*/  MOV R130, R127 ;  /* 0x0000007f00827202 */ /* 0x002fe40000000f00 */
[----:B------:R-:W-:Y:S02]  /*efd0*/  MOV R206, R131 ;  /* 0x0000008300ce7202 */ /* 0x000fe40000000f00 */
[----:B------:R-:W-:Y:S02]  /*efe0*/  MOV R204, RZ ;  /* 0x000000ff00cc7202 */ /* 0x000fe40000000f00 */
[----:B------:R-:W-:Y:S02]  /*eff0*/  MOV R127, 0xffffffff ;  /* 0xffffffff007f7802 */ /* 0x000fe40000000f00 */
[----:B------:R-:W-:-:S02]  /*f000*/  MOV R124, 0xf020 ;  /* 0x0000f020007c7802 */ /* 0x000fc40000000f00 */
[----:B------:R-:W-:Y:S05]  /*f010*/  CALL.REL.NOINC `($__internal_167_$__cuda_sm70_shflsync_up) ;  /* 0x000014e000007944 */ /* 0x000fea0003c00000 */
        /* <DEDUP_REMOVED lines=21> */
[----:B------:R-:W-:Y:S05]  /*f170*/  CALL.REL.NOINC `($__internal_167_$__cuda_sm70_shflsync_up) ;  /* 0x0000138000007944 */ /* 0x000fea0003c00000 */
[----:B0-----:R-:W-:Y:S01]  /*f180*/  HFMA2.MMA R129, -RZ, RZ, 0, 9.5367431640625e-07 ;  /* 0x00000010ff817435 */ /* 0x001fe200000001ff */
[----:B-1----:R-:W-:Y:S02]  /*f190*/  MOV R208, R127 ;  /* 0x0000007f00d07202 */ /* 0x002fe40000000f00 */
[----:B------:R-:W-:-:S02]  /*f1a0*/  MOV R206, R207 ;  /* 0x000000cf00ce7202 */ /* 0x000fc40000000f00 */
[----:B------:R-:W-:Y:S02]  /*f1b0*/  MOV R204, RZ ;  /* 0x000000ff00cc7202 */ /* 0x000fe40000000f00 */
[----:B------:R-:W-:Y:S02]  /*f1c0*/  MOV R127, 0xffffffff ;  /* 0xffffffff007f7802 */ /* 0x000fe40000000f00 */
[----:B------:R-:W-:Y:S02]  /*f1d0*/  MOV R124, 0xf1f0 ;  /* 0x0000f1f0007c7802 */ /* 0x000fe40000000f00 */
[----:B------:R-:W-:Y:S05]  /*f1e0*/  CALL.REL.NOINC `($__internal_167_$__cuda_sm70_shflsync_up) ;  /* 0x0000131000007944 */ /* 0x000fea0003c00000 */
[----:B0-----:R-:W-:Y:S01]  /*f1f0*/  HFMA2.MMA R129, -RZ, RZ, 0, 9.5367431640625e-07 ;  /* 0x00000010ff817435 */ /* 0x001fe200000001ff */
[----:B-1----:R-:W-:Y:S02]  /*f200*/  MOV R210, R127 ;  /* 0x0000007f00d27202 */ /* 0x002fe40000000f00 */
[----:B------:R-:W-:Y:S02]  /*f210*/  MOV R206, R205 ;  /* 0x000000cd00ce7202 */ /* 0x000fe40000000f00 */
[----:B------:R-:W-:Y:S02]  /*f220*/  MOV R204, RZ ;  /* 0x000000ff00cc7202 */ /* 0x000fe40000000f00 */
[----:B------:R-:W-:-:S02]  /*f230*/  MOV R127, 0xffffffff ;  /* 0xffffffff007f7802 */ /* 0x000fc40000000f00 */
[----:B------:R-:W-:Y:S02]  /*f240*/  MOV R124, 0xf260 ;  /* 0x0000f260007c7802 */ /* 0x000fe40000000f00 */
[----:B------:R-:W-:Y:S05]  /*f250*/  CALL.REL.NOINC `($__internal_167_$__cuda_sm70_shflsync_up) ;  /* 0x000012a000007944 */ /* 0x000fea0003c00000 */
[----:B0-----:R-:W-:Y:S01]  /*f260*/  HFMA2.MMA R129, -RZ, RZ, 0, 9.5367431640625e-07 ;  /* 0x00000010ff817435 */ /* 0x001fe200000001ff */
[----:B-1----:R-:W-:Y:S02]  /*f270*/  MOV R212, R127 ;  /* 0x0000007f00d47202 */ /* 0x002fe40000000f00 */
[----:B------:R-:W-:Y:S02]  /*f280*/  MOV R206, R131 ;  /* 0x0000008300ce7202 */ /* 0x000fe40000000f00 */
[----:B------:R-:W-:Y:S02]  /*f290*/  MOV R204, RZ ;  /* 0x000000ff00cc7202 */ /* 0x000fe40000000f00 */
[----:B------:R-:W-:Y:S02]  /*f2a0*/  MOV R127, 0xffffffff ;  /* 0xffffffff007f7802 */ /* 0x000fe40000000f00 */
[----:B------:R-:W-:Y:S02]  /*f2b0*/  MOV R124, 0xf2d0 ;  /* 0x0000f2d0007c7802 */ /* 0x000fe40000000f00 */
[----:B------:R-:W-:Y:S05]  /*f2c0*/  CALL.REL.NOINC `($__internal_167_$__cuda_sm70_shflsync_up) ;  /* 0x0000123000007944 */ /* 0x000fea0003c00000 */
[----:B01----:R-:W-:Y:S05]  /*f2d0*/  BRA `(.L_x_6976) ;  /* 0xffff7eb000007947 */ /* 0x003fea000383ffff */
.L_x_6877:
[----:B------:R-:W-:Y:S01]  /*f2e0*/  HFMA2.MMA R129, -RZ, RZ, 0, 5.9604644775390625e-08 ;  /* 0x00000001ff817435 */ /* 0x000fe200000001ff */
[----:B------:R-:W-:-:S02]  /*f2f0*/  MOV R204, RZ ;  /* 0x000000ff00cc7202 */ /* 0x000fc40000000f00 */
[----:B------:R-:W-:Y:S02]  /*f300*/  MOV R127, 0xffffffff ;  /* 0xffffffff007f7802 */ /* 0x000fe40000000f00 */
[----:B------:R-:W-:Y:S02]  /*f310*/  MOV R124, 0xf330 ;  /* 0x0000f330007c7802 */ /* 0x000fe40000000f00 */
[----:B01----:R-:W-:Y:S05]  /*f320*/  CALL.REL.NOINC `($__internal_167_$__cuda_sm70_shflsync_up) ;  /* 0x000011d000007944 */ /* 0x003fea0003c00000 */
[----:B0-----:R-:W-:Y:S01]  /*f330*/  HFMA2.MMA R129, -RZ, RZ, 0, 5.9604644775390625e-08 ;  /* 0x00000001ff817435 */ /* 0x001fe200000001ff */
[----:B-1----:R-:W-:Y:S02]  /*f340*/  MOV R126, R127 ;  /* 0x0000007f007e7202 */ /* 0x002fe40000000f00 */
[----:B------:R-:W-:Y:S02]  /*f350*/  MOV R206, R130 ;  /* 0x0000008200ce7202 */ /* 0x000fe40000000f00 */
[----:B------:R-:W-:Y:S02]  /*f360*/  MOV R204, RZ ;  /* 0x000000ff00cc7202 */ /* 0x000fe40000000f00 */
[----:B------:R-:W-:Y:S02]  /*f370*/  MOV R127, 0xffffffff ;  /* 0xffffffff007f7802 */ /* 0x000fe40000000f00 */
[----:B------:R-:W-:-:S02]  /*f380*/  MOV R124, 0xf3a0 ;  /* 0x0000f3a0007c7802 */ /* 0x000fc40000000f00 */
        /* <DEDUP_REMOVED lines=8> */
[----:B0-----:R-:W-:Y:S01]  /*f410*/  HFMA2.MMA R129, -RZ, RZ, 0, 5.9604644775390625e-08 ;  /* 0x00000001ff817435 */ /* 0x001fe200000001ff */
[----:B-1----:R-:W-:Y:S02]  /*f420*/  MOV R131, R127 ;  /* 0x0000007f00837202 */ /* 0x002fe40000000f00 */
[----:B------:R-:W-:Y:S02]  /*f430*/  MOV R206, R128 ;  /* 0x0000008000ce7202 */ /* 0x000fe40000000f00 */
[----:B------:R-:W-:-:S02]  /*f440*/  MOV R204, RZ ;  /* 0x000000ff00cc7202 */ /* 0x000fc40000000f00 */
[----:B------:R-:W-:Y:S02]  /*f450*/  MOV R127, 0xffffffff ;  /* 0xffffffff007f7802 */ /* 0x000fe40000000f00 */
[----:B------:R-:W-:Y:S02]  /*f460*/  MOV R124, 0xf480 ;  /* 0x0000f480007c7802 */ /* 0x000fe40000000f00 */
[----:B------:R-:W-:Y:S05]  /*f470*/  CALL.REL.NOINC `($__internal_167_$__cuda_sm70_shflsync_up) ;  /* 0x0000108000007944 */ /* 0x000fea0003c00000 */
[----:B0-----:R-:W-:Y:S01]  /*f480*/  MOV R129, R126 ;  /* 0x0000007e00817202 */ /* 0x001fe20000000f00 */
[----:B------:R-:W-:Y:S01]  /*f490*/  HFMA2.MMA R126, -RZ, RZ, 0, 0 ;  /* 0x00000000ff7e7435 */ /* 0x000fe200000001ff */
[----:B------:R-:W-:Y:S02]  /*f4a0*/  MOV R242, R120 ;  /* 0x0000007800f27202 */ /* 0x000fe40000000f00 */
[----:B-1----:R-:W-:Y:S02]  /*f4b0*/  MOV R128, R127 ;  /* 0x0000007f00807202 */ /* 0x002fe40000000f00 */
[----:B------:R-:W-:Y:S02]  /*f4c0*/  MOV R125, 0xffffffff ;  /* 0xffffffff007d7802 */ /* 0x000fe40000000f00 */
[----:B------:R-:W-:-:S02]  /*f4d0*/  MOV R124, 0xf4f0 ;  /* 0x0000f4f0007c7802 */ /* 0x000fc40000000f00 */
[----:B------:R-:W-:Y:S05]  /*f4e0*/  CALL.REL.NOINC `($__internal_166_$__cuda_sm70_shflsync_idx_p) ;  /* 0x00000fb000007944 */ /* 0x000fea0003c00000 */
[----:B-1----:R-:W-:Y:S01]  /*f4f0*/  MOV R120, R126 ;  /* 0x0000007e00787202 */ /* 0x002fe20000000f00 */
[----:B------:R-:W-:Y:S01]  /*f500*/  HFMA2.MMA R126, -RZ, RZ, 0, 0 ;  /* 0x00000000ff7e7435 */ /* 0x000fe200000001ff */
[----:B------:R-:W-:-:S02]  /*f510*/  MOV R242, R121 ;  /* 0x0000007900f27202 */ /* 0x000fc40000000f00 */
[----:B------:R-:W-:Y:S02]  /*f520*/  MOV R125, 0xffffffff ;  /* 0xffffffff007d7802 */ /* 0x000fe40000000f00 */
[----:B------:R-:W-:Y:S02]  /*f530*/  MOV R124, 0xf550 ;  /* 0x0000f550007c7802 */ /* 0x000fe40000000f00 */
[----:B0-----:R-:W-:Y:S05]  /*f540*/  CALL.REL.NOINC `($__internal_166_$__cuda_sm70_shflsync_idx_p) ;  /* 0x00000f5000007944 */ /* 0x001fea0003c00000 */
[----:B-1----:R-:W-:Y:S01]  /*f550*/  MOV R121, R126 ;  /* 0x0000007e00797202 */ /* 0x002fe20000000f00 */
[----:B------:R-:W-:Y:S01]  /*f560*/  HFMA2.MMA R126, -RZ, RZ, 0, 0 ;  /* 0x00000000ff7e7435 */ /* 0x000fe200000001ff */
[----:B------:R-:W-:Y:S02]  /*f570*/  MOV R242, R122 ;  /* 0x0000007a00f27202 */ /* 0x000fe40000000f00 */
[----:B------:R-:W-:Y:S02]  /*f580*/  MOV R125, 0xffffffff ;  /* 0xffffffff007d7802 */ /* 0x000fe40000000f00 */
[----:B------:R-:W-:Y:S02]  /*f590*/  MOV R124, 0xf5b0 ;  /* 0x0000f5b0007c7802 */ /* 0x000fe40000000f00 */
[----:B0-----:R-:W-:Y:S05]  /*f5a0*/  CALL.REL.NOINC `($__internal_166_$__cuda_sm70_shflsync_idx_p) ;  /* 0x00000ef000007944 */ /* 0x001fea0003c00000 */
[----:B-1----:R-:W-:Y:S01]  /*f5b0*/  MOV R122, R126 ;  /* 0x0000007e007a7202 */ /* 0x002fe20000000f00 */
[----:B------:R-:W-:Y:S01]  /*f5c0*/  HFMA2.MMA R126, -RZ, RZ, 0, 0 ;  /* 0x00000000ff7e7435 */ /* 0x000fe200000001ff */
[----:B------:R-:W-:-:S02]  /*f5d0*/  MOV R242, R123 ;  /* 0x0000007b00f27202 */ /* 0x000fc40000000f00 */
[----:B------:R-:W-:Y:S02]  /*f5e0*/  MOV R125, 0xffffffff ;  /* 0xffffffff007d7802 */ /* 0x000fe40000000f00 */
[----:B------:R-:W-:Y:S02]  /*f5f0*/  MOV R124, 0xf610 ;  /* 0x0000f610007c7802 */ /* 0x000fe40000000f00 */
[----:B0-----:R-:W-:Y:S05]  /*f600*/  CALL.REL.NOINC `($__internal_166_$__cuda_sm70_shflsync_idx_p) ;  /* 0x00000e9000007944 */ /* 0x001fea0003c00000 */
[----:B-1----:R-:W-:Y:S01]  /*f610*/  MOV R123, R126 ;  /* 0x0000007e007b7202 */ /* 0x002fe20000000f00 */
[----:B0-----:R-:W-:Y:S05]  /*f620*/  BRA `(.L_x_6977) ;  /* 0xffff7e5000007947 */ /* 0x001fea000383ffff */
.L_x_6880:
[----:B------:R-:W-:Y:S01]  /*f630*/  HFMA2.MMA R126, -RZ, RZ, 0, 5.9604644775390625e-08 ;  /* 0x00000001ff7e7435 */ /* 0x000fe200000001ff */
[----:B------:R-:W-:Y:S02]  /*f640*/  MOV R243, R131 ;  /* 0x0000008300f37202 */ /* 0x000fe40000000f00 */
[----:B------:R-:W-:Y:S02]  /*f650*/  MOV R242, 0x1f ;  /* 0x0000001f00f27802 */ /* 0x000fe40000000f00 */
[----:B------:R-:W-:Y:S02]  /*f660*/  MOV R125, 0xffffffff ;  /* 0xffffffff007d7802 */ /* 0x000fe40000000f00 */
[----:B------:R-:W-:-:S02]  /*f670*/  MOV R124, 0xf690 ;  /* 0x0000f690007c7802 */ /* 0x000fc40000000f00 */
[----:B------:R-:W-:Y:S05]  /*f680*/  CALL.REL.NOINC `($__internal_165_$__cuda_sm70_shflsync_down) ;  /* 0x00000dd000007944 */ /* 0x000fea0003c00000 */
[----:B-1----:R-:W-:Y:S01]  /*f690*/  MOV R130, R126 ;  /* 0x0000007e00827202 */ /* 0x002fe20000000f00 */
[----:B------:R-:W-:Y:S05]  /*f6a0*/  BRA `(.L_x_6978) ;  /* 0xffff90b000007947 */ /* 0x000fea000383ffff */
.L_x_6881:
[----:B------:R-:W-:Y:S01]  /*f6b0*/  HFMA2.MMA R126, -RZ, RZ, 0, 5.9604644775390625e-08 ;  /* 0x00000001ff7e7435 */ /* 0x000fe200000001ff */
[----:B------:R-:W-:-:S02]  /*f6c0*/  MOV R243, R129 ;  /* 0x0000008100f37202 */ /* 0x000fc40000000f00 */
[----:B------:R-:W-:Y:S02]  /*f6d0*/  MOV R242, 0x1f ;  /* 0x0000001f00f27802 */ /* 0x000fe40000000f00 */
[----:B------:R-:W-:Y:S02]  /*f6e0*/  MOV R125, 0xffffffff ;  /* 0xffffffff007d7802 */ /* 0x000fe40000000f00 */
[----:B------:R-:W-:Y:S02]  /*f6f0*/  MOV R124, 0xf710 ;  /* 0x0000f710007c7802 */ /* 0x000fe40000000f00 */
[----:B01----:R-:W-:Y:S05]  /*f700*/  CALL.REL.NOINC `($__internal_165_$__cuda_sm70_shflsync_down) ;  /* 0x00000d5000007944 */ /* 0x003fea0003c00000 */
[----:B-1----:R-:W-:Y:S01]  /*f710*/  MOV R129, R126 ;  /* 0x0000007e00817202 */ /* 0x002fe20000000f00 */
[----:B------:R-:W-:Y:S01]  /*f720*/  HFMA2.MMA R126, -RZ, RZ, 0, 5.9604644775390625e-08 ;  /* 0x00000001ff7e7435 */ /* 0x000fe200000001ff */
[----:B------:R-:W-:Y:S02]  /*f730*/  MOV R243, R128 ;  /* 0x0000008000f37202 */ /* 0x000fe40000000f00 */
[----:B------:R-:W-:Y:S02]  /*f740*/  MOV R242, 0x1f ;  /* 0x0000001f00f27802 */ /* 0x000fe40000000f00 */
[----:B------:R-:W-:-:S02]  /*f750*/  MOV R125, 0xffffffff ;  /* 0xffffffff007d7802 */ /* 0x000fc40000000f00 */
[----:B------:R-:W-:Y:S02]  /*f760*/  MOV R124, 0xf780 ;  /* 0x0000f780007c7802 */ /* 0x000fe40000000f00 */
[----:B------:R-:W-:Y:S05]  /*f770*/  CALL.REL.NOINC `($__internal_165_$__cuda_sm70_shflsync_down) ;  /* 0x00000ce000007944 */ /* 0x000fea0003c00000 */
[----:B-1----:R-:W-:Y:S01]  /*f780*/  MOV R240, R126 ;  /* 0x0000007e00f07202 */ /* 0x002fe20000000f00 */
[----:B------:R-:W-:Y:S01]  /*f790*/  HFMA2.MMA R126, -RZ, RZ, 0, 5.9604644775390625e-08 ;  /* 0x00000001ff7e7435 */ /* 0x000fe200000001ff */
[----:B------:R-:W-:Y:S02]  /*f7a0*/  MOV R243, R127 ;  /* 0x0000007f00f37202 */ /* 0x000fe40000000f00 */
[----:B------:R-:W-:Y:S02]  /*f7b0*/  MOV R242, 0x1f ;  /* 0x0000001f00f27802 */ /* 0x000fe40000000f00 */
[----:B------:R-:W-:Y:S02]  /*f7c0*/  MOV R125, 0xffffffff ;  /* 0xffffffff007d7802 */ /* 0x000fe40000000f00 */
[----:B------:R-:W-:Y:S02]  /*f7d0*/  MOV R124, 0xf7f0 ;  /* 0x0000f7f0007c7802 */ /* 0x000fe40000000f00 */
[----:B------:R-:W-:Y:S05]  /*f7e0*/  CALL.REL.NOINC `($__internal_165_$__cuda_sm70_shflsync_down) ;  /* 0x00000c7000007944 */ /* 0x000fea0003c00000 */
[----:B-1----:R-:W-:Y:S05]  /*f7f0*/  BRA `(.L_x_6979) ;  /* 0xffff8fa000007947 */ /* 0x002fea000383ffff */
.L_x_6884:
[----:B0-----:R-:W-:Y:S01]  /*f800*/  HFMA2.MMA R126, -RZ, RZ, 0, 1.1920928955078125e-07 ;  /* 0x00000002ff7e7435 */ /* 0x001fe200000001ff */
[----:B------:R-:W-:Y:S02]  /*f810*/  MOV R243, R131 ;  /* 0x0000008300f37202 */ /* 0x000fe40000000f00 */
[----:B------:R-:W-:-:S02]  /*f820*/  MOV R242, 0x1f ;  /* 0x0000001f00f27802 */ /* 0x000fc40000000f00 */
[----:B------:R-:W-:Y:S02]  /*f830*/  MOV R125, 0xffffffff ;  /* 0xffffffff007d7802 */ /* 0x000fe40000000f00 */
[----:B------:R-:W-:Y:S02]  /*f840*/  MOV R124, 0xf860 ;  /* 0x0000f860007c7802 */ /* 0x000fe40000000f00 */
[----:B-1234-:R-:W-:Y:S05]  /*f850*/  CALL.REL.NOINC `($__internal_165_$__cuda_sm70_shflsync_down) ;  /* 0x00000c0000007944 */ /* 0x01efea0003c00000 */
[----:B-1----:R-:W-:Y:S01]  /*f860*/  MOV R129, R126 ;  /* 0x0000007e00817202 */ /* 0x002fe20000000f00 */
[----:B------:R-:W-:Y:S01]  /*f870*/  HFMA2.MMA R126, -RZ, RZ, 0, 1.1920928955078125e-07 ;  /* 0x00000002ff7e7435 */ /* 0x000fe200000001ff */
[----:B------:R-:W-:Y:S02]  /*f880*/  MOV R243, R241 ;  /* 0x000000f100f37202 */ /* 0x000fe40000000f00 */
[----:B------:R-:W-:Y:S02]  /*f890*/  MOV R242, 0x1f ;  /* 0x0000001f00f27802 */ /* 0x000fe40000000f00 */
[----:B------:R-:W-:Y:S02]  /*f8a0*/  MOV R125, 0xffffffff ;  /* 0xffffffff007d7802 */ /* 0x000fe40000000f00 */
[----:B------:R-:W-:-:S02]  /*f8b0*/  MOV R124, 0xf8d0 ;  /* 0x0000f8d0007c7802 */ /* 0x000fc40000000f00 */
[----:B------:R-:W-:Y:S05]  /*f8c0*/  CALL.REL.NOINC `($__internal_165_$__cuda_sm70_shflsync_down) ;  /* 0x00000b9000007944 */ /* 0x000fea0003c00000 */
[----:B-1----:R-:W-:Y:S01]  /*f8d0*/  MOV R130, R126 ;  /* 0x0000007e00827202 */ /* 0x002fe20000000f00 */
[----:B------:R-:W-:Y:S01]  /*f8e0*/  HFMA2.MMA R126, -RZ, RZ, 0, 1.1920928955078125e-07 ;  /* 0x00000002ff7e7435 */ /* 0x000fe200000001ff */
[----:B------:R-:W-:-:S02]  /*f8f0*/  MOV R243, R128 ;  /* 0x0000008000f37202 */ /* 0x000fc40000000f00 */
[----:B------:R-:W-:Y:S02]  /*f900*/  MOV R242, 0x1f ;  /* 0x0000001f00f27802 */ /* 0x000fe40000000f00 */
[----:B------:R-:W-:Y:S02]  /*f910*/  MOV R125, 0xffffffff ;  /* 0xffffffff007d7802 */ /* 0x000fe40000000f00 */
[----:B------:R-:W-:Y:S02]  /*f920*/  MOV R124, 0xf940 ;  /* 0x0000f940007c7802 */ /* 0x000fe40000000f00 */
[----:B------:R-:W-:Y:S05]  /*f930*/  CALL.REL.NOINC `($__internal_165_$__cuda_sm70_shflsync_down) ;  /* 0x00000b2000007944 */ /* 0x000fea0003c00000 */
[----:B-1----:R-:W-:Y:S01]  /*f940*/  MOV R240, R126 ;  /* 0x0000007e00f07202 */ /* 0x002fe20000000f00 */
[----:B------:R-:W-:Y:S01]  /*f950*/  HFMA2.MMA R126, -RZ, RZ, 0, 1.1920928955078125e-07 ;  /* 0x00000002ff7e7435 */ /* 0x000fe200000001ff */
[----:B------:R-:W-:Y:S02]  /*f960*/  MOV R243, R127 ;  /* 0x0000007f00f37202 */ /* 0x000fe40000000f00 */
[----:B------:R-:W-:Y:S02]  /*f970*/  MOV R242, 0x1f ;  /* 0x0000001f00f27802 */ /* 0x000fe40000000f00 */
[----:B------:R-:W-:-:S02]  /*f980*/  MOV R125, 0xffffffff ;  /* 0xffffffff007d7802 */ /* 0x000fc40000000f00 */
[----:B------:R-:W-:Y:S02]  /*f990*/  MOV R124, 0xf9b0 ;  /* 0x0000f9b0007c7802 */ /* 0x000fe40000000f00 */
[----:B------:R-:W-:Y:S05]  /*f9a0*/  CALL.REL.NOINC `($__internal_165_$__cuda_sm70_shflsync_down) ;  /* 0x00000ab000007944 */ /* 0x000fea0003c00000 */
[----:B-1----:R-:W-:Y:S05]  /*f9b0*/  BRA `(.L_x_6980) ;  /* 0xffff8f2000007947 */ /* 0x002fea000383ffff */
.L_x_6887:
[----:B0-----:R-:W-:Y:S01]  /*f9c0*/  HFMA2.MMA R126, -RZ, RZ, 0, 2.384185791015625e-07 ;  /* 0x00000004ff7e7435 */ /* 0x001fe200000001ff */
[----:B------:R-:W-:Y:S02]  /*f9d0*/  MOV R243, R131 ;  /* 0x0000008300f37202 */ /* 0x000fe40000000f00 */
[----:B------:R-:W-:Y:S02]  /*f9e0*/  MOV R242, 0x1f ;  /* 0x0000001f00f27802 */ /* 0x000fe40000000f00 */
[----:B------:R-:W-:Y:S02]  /*f9f0*/  MOV R125, 0xffffffff ;  /* 0xffffffff007d7802 */ /* 0x000fe40000000f00 */
[----:B------:R-:W-:Y:S02]  /*fa00*/  MOV R124, 0xfa20 ;  /* 0x0000fa20007c7802 */ /* 0x000fe40000000f00 */
[----:B-1234-:R-:W-:Y:S05]  /*fa10*/  CALL.REL.NOINC `($__internal_165_$__cuda_sm70_shflsync_down) ;  /* 0x00000a4000007944 */ /* 0x01efea0003c00000 */
[----:B-1----:R-:W-:Y:S01]  /*fa20*/  MOV R129, R126 ;  /* 0x0000007e00817202 */ /* 0x002fe20000000f00 */
[----:B------:R-:W-:Y:S05]  /*fa30*/  BRA `(.L_x_6981) ;  /* 0xffff8fb000007947 */ /* 0x000fea000383ffff */
.L_x_6888:
[----:B0-----:R-:W-:Y:S01]  /*fa40*/  HFMA2.MMA R126, -RZ, RZ, 0, 2.384185791015625e-07 ;  /* 0x00000004ff7e7435 */ /* 0x001fe200000001ff */
[----:B------:R-:W-:Y:S02]  /*fa50*/  MOV R243, R241 ;  /* 0x000000f100f37202 */ /* 0x000fe40000000f00 */
[----:B------:R-:W-:-:S02]  /*fa60*/  MOV R242, 0x1f ;  /* 0x0000001f00f27802 */ /* 0x000fc40000000f00 */
[----:B------:R-:W-:Y:S02]  /*fa70*/  MOV R125, 0xffffffff ;  /* 0xffffffff007d7802 */ /* 0x000fe40000000f00 */
[----:B------:R-:W-:Y:S02]  /*fa80*/  MOV R124, 0xfaa0 ;  /* 0x0000faa0007c7802 */ /* 0x000fe40000000f00 */
[----:B-1234-:R-:W-:Y:S05]  /*fa90*/  CALL.REL.NOINC `($__internal_165_$__cuda_sm70_shflsync_down) ;  /* 0x000009c000007944 */ /* 0x01efea0003c00000 */
[----:B-1----:R-:W-:Y:S01]  /*faa0*/  MOV R130, R126 ;  /* 0x0000007e00827202 */ /* 0x002fe20000000f00 */
[----:B------:R-:W-:Y:S01]  /*fab0*/  HFMA2.MMA R126, -RZ, RZ, 0, 2.384185791015625e-07 ;  /* 0x00000004ff7e7435 */ /* 0x000fe200000001ff */
[----:B------:R-:W-:Y:S02]  /*fac0*/  MOV R243, R128 ;  /* 0x0000008000f37202 */ /* 0x000fe40000000f00 */
[----:B------:R-:W-:Y:S02]  /*fad0*/  MOV R242, 0x1f ;  /* 0x0000001f00f27802 */ /* 0x000fe40000000f00 */
[----:B------:R-:W-:Y:S02]  /*fae0*/  MOV R125, 0xffffffff ;  /* 0xffffffff007d7802 */ /* 0x000fe40000000f00 */
[----:B------:R-:W-:-:S02]  /*faf0*/  MOV R124, 0xfb10 ;  /* 0x0000fb10007c7802 */ /* 0x000fc40000000f00 */
[----:B------:R-:W-:Y:S05]  /*fb00*/  CALL.REL.NOINC `($__internal_165_$__cuda_sm70_shflsync_down) ;  /* 0x0000095000007944 */ /* 0x000fea0003c00000 */
[----:B-1----:R-:W-:Y:S01]  /*fb10*/  MOV R240, R126 ;  /* 0x0000007e00f07202 */ /* 0x002fe20000000f00 */
[----:B------:R-:W-:Y:S01]  /*fb20*/  HFMA2.MMA R126, -RZ, RZ, 0, 2.384185791015625e-07 ;  /* 0x00000004ff7e7435 */ /* 0x000fe200000001ff */
[----:B------:R-:W-:-:S02]  /*fb30*/  MOV R243, R127 ;  /* 0x0000007f00f37202 */ /* 0x000fc40000000f00 */
[----:B------:R-:W-:Y:S02]  /*fb40*/  MOV R242, 0x1f ;  /* 0x0000001f00f27802 */ /* 0x000fe40000000f00 */
[----:B------:R-:W-:Y:S02]  /*fb50*/  MOV R125, 0xffffffff ;  /* 0xffffffff007d7802 */ /* 0x000fe40000000f00 */
[----:B------:R-:W-:Y:S02]  /*fb60*/  MOV R124, 0xfb80 ;  /* 0x0000fb80007c7802 */ /* 0x000fe40000000f00 */
[----:B------:R-:W-:Y:S05]  /*fb70*/  CALL.REL.NOINC `($__internal_165_$__cuda_sm70_shflsync_down) ;  /* 0x000008e000007944 */ /* 0x000fea0003c00000 */
[----:B-1----:R-:W-:Y:S05]  /*fb80*/  BRA `(.L_x_6982) ;  /* 0xffff8ea000007947 */ /* 0x002fea000383ffff */
.L_x_6891:
[----:B0-----:R-:W-:Y:S01]  /*fb90*/  HFMA2.MMA R126, -RZ, RZ, 0, 4.76837158203125e-07 ;  /* 0x00000008ff7e7435 */ /* 0x001fe200000001ff */
[----:B------:R-:W-:Y:S02]  /*fba0*/  MOV R243, R131 ;  /* 0x0000008300f37202 */ /* 0x000fe40000000f00 */
[----:B------:R-:W-:Y:S02]  /*fbb0*/  MOV R242, 0x1f ;  /* 0x0000001f00f27802 */ /* 0x000fe40000000f00 */
[----:B------:R-:W-:Y:S02]  /*fbc0*/  MOV R125, 0xffffffff ;  /* 0xffffffff007d7802 */ /* 0x000fe40000000f00 */
[----:B------:R-:W-:-:S02]  /*fbd0*/  MOV R124, 0xfbf0 ;  /* 0x0000fbf0007c7802 */ /* 0x000fc40000000f00 */
[----:B-1234-:R-:W-:Y:S05]  /*fbe0*/  CALL.REL.NOINC `($__internal_165_$__cuda_sm70_shflsync_down) ;  /* 0x0000087000007944 */ /* 0x01efea0003c00000 */
[----:B-1----:R-:W-:Y:S01]  /*fbf0*/  MOV R129, R126 ;  /* 0x0000007e00817202 */ /* 0x002fe20000000f00 */
[----:B------:R-:W-:Y:S01]  /*fc00*/  HFMA2.MMA R126, -RZ, RZ, 0, 4.76837158203125e-07 ;  /* 0x00000008ff7e7435 */ /* 0x000fe200000001ff */
[----:B------:R-:W-:-:S02]  /*fc10*/  MOV R243, R241 ;  /* 0x000000f100f37202 */ /* 0x000fc40000000f00 */
[----:B------:R-:W-:Y:S02]  /*fc20*/  MOV R242, 0x1f ;  /* 0x0000001f00f27802 */ /* 0x000fe40000000f00 */
[----:B------:R-:W-:Y:S02]  /*fc30*/  MOV R125, 0xffffffff ;  /* 0xffffffff007d7802 */ /* 0x000fe40000000f00 */
[----:B------:R-:W-:Y:S02]  /*fc40*/  MOV R124, 0xfc60 ;  /* 0x0000fc60007c7802 */ /* 0x000fe40000000f00 */
[----:B------:R-:W-:Y:S05]  /*fc50*/  CALL.REL.NOINC `($__internal_165_$__cuda_sm70_shflsync_down) ;  /* 0x0000080000007944 */ /* 0x000fea0003c00000 */
[----:B-1----:R-:W-:Y:S01]  /*fc60*/  MOV R130, R126 ;  /* 0x0000007e00827202 */ /* 0x002fe20000000f00 */
[----:B------:R-:W-:Y:S01]  /*fc70*/  HFMA2.MMA R126, -RZ, RZ, 0, 4.76837158203125e-07 ;  /* 0x00000008ff7e7435 */ /* 0x000fe200000001ff */
[----:B------:R-:W-:Y:S02]  /*fc80*/  MOV R243, R128 ;  /* 0x0000008000f37202 */ /* 0x000fe40000000f00 */
[----:B------:R-:W-:Y:S02]  /*fc90*/  MOV R242, 0x1f ;  /* 0x0000001f00f27802 */ /* 0x000fe40000000f00 */
[----:B------:R-:W-:-:S02]  /*fca0*/  MOV R125, 0xffffffff ;  /* 0xffffffff007d7802 */ /* 0x000fc40000000f00 */
[----:B------:R-:W-:Y:S02]  /*fcb0*/  MOV R124, 0xfcd0 ;  /* 0x0000fcd0007c7802 */ /* 0x000fe40000000f00 */
[----:B------:R-:W-:Y:S05]  /*fcc0*/  CALL.REL.NOINC `($__internal_165_$__cuda_sm70_shflsync_down) ;  /* 0x0000079000007944 */ /* 0x000fea0003c00000 */
[----:B-1----:R-:W-:Y:S01]  /*fcd0*/  MOV R240, R126 ;  /* 0x0000007e00f07202 */ /* 0x002fe20000000f00 */
[----:B------:R-:W-:Y:S01]  /*fce0*/  HFMA2.MMA R126, -RZ, RZ, 0, 4.76837158203125e-07 ;  /* 0x00000008ff7e7435 */ /* 0x000fe200000001ff */
[----:B------:R-:W-:Y:S02]  /*fcf0*/  MOV R243, R127 ;  /* 0x0000007f00f37202 */ /* 0x000fe40000000f00 */
[----:B------:R-:W-:Y:S02]  /*fd00*/  MOV R242, 0x1f ;  /* 0x0000001f00f27802 */ /* 0x000fe40000000f00 */
[----:B------:R-:W-:Y:S02]  /*fd10*/  MOV R125, 0xffffffff ;  /* 0xffffffff007d7802 */ /* 0x000fe40000000f00 */
[----:B------:R-:W-:Y:S02]  /*fd20*/  MOV R124, 0xfd40 ;  /* 0x0000fd40007c7802 */ /* 0x000fe40000000f00 */
[----:B------:R-:W-:Y:S05]  /*fd30*/  CALL.REL.NOINC `($__internal_165_$__cuda_sm70_shflsync_down) ;  /* 0x0000072000007944 */ /* 0x000fea0003c00000 */
[----:B-1----:R-:W-:Y:S05]  /*fd40*/  BRA `(.L_x_6983) ;  /* 0xffff8e2000007947 */ /* 0x002fea000383ffff */
.L_x_6894:
[----:B0-----:R-:W-:Y:S01]  /*fd50*/  HFMA2.MMA R126, -RZ, RZ, 0, 9.5367431640625e-07 ;  /* 0x00000010ff7e7435 */ /* 0x001fe200000001ff */
[----:B------:R-:W-:Y:S02]  /*fd60*/  MOV R243, R131 ;  /* 0x0000008300f37202 */ /* 0x000fe40000000f00 */
[----:B------:R-:W-:-:S02]  /*fd70*/  MOV R242, 0x1f ;  /* 0x0000001f00f27802 */ /* 0x000fc40000000f00 */
[----:B------:R-:W-:Y:S02]  /*fd80*/  MOV R125, 0xffffffff ;  /* 0xffffffff007d7802 */ /* 0x000fe40000000f00 */
[----:B------:R-:W-:Y:S02]  /*fd90*/  MOV R124, 0xfdb0 ;  /* 0x0000fdb0007c7802 */ /* 0x000fe40000000f00 */
[----:B-1234-:R-:W-:Y:S05]  /*fda0*/  CALL.REL.NOINC `($__internal_165_$__cuda_sm70_shflsync_down) ;  /* 0x000006b000007944 */ /* 0x01efea0003c00000 */
[----:B-1----:R-:W-:Y:S01]  /*fdb0*/  MOV R129, R126 ;  /* 0x0000007e00817202 */ /* 0x002fe20000000f00 */
[----:B------:R-:W-:Y:S05]  /*fdc0*/  BRA `(.L_x_6984) ;  /* 0xffff8eb000007947 */ /* 0x000fea000383ffff */
.L_x_6895:
[----:B0-----:R-:W-:Y:S01]  /*fdd0*/  HFMA2.MMA R126, -RZ, RZ, 0, 9.5367431640625e-07 ;  /* 0x00000010ff7e7435 */ /* 0x001fe200000001ff */
[----:B------:R-:W-:Y:S02]  /*fde0*/  MOV R243, R241 ;  /* 0x000000f100f37202 */ /* 0x000fe40000000f00 */
[----:B------:R-:W-:Y:S02]  /*fdf0*/  MOV R242, 0x1f ;  /* 0x0000001f00f27802 */ /* 0x000fe40000000f00 */
[----:B------:R-:W-:Y:S02]  /*fe00*/  MOV R125, 0xffffffff ;  /* 0xffffffff007d7802 */ /* 0x000fe40000000f00 */
[----:B------:R-:W-:-:S02]  /*fe10*/  MOV R124, 0xfe30 ;  /* 0x0000fe30007c7802 */ /* 0x000fc40000000f00 */
[----:B-1234-:R-:W-:Y:S05]  /*fe20*/  CALL.REL.NOINC `($__internal_165_$__cuda_sm70_shflsync_down) ;  /* 0x0000063000007944 */ /* 0x01efea0003c00000 */
[----:B-1----:R-:W-:Y:S01]  /*fe30*/  MOV R130, R126 ;  /* 0x0000007e00827202 */ /* 0x002fe20000000f00 */
[----:B------:R-:W-:Y:S01]  /*fe40*/  HFMA2.MMA R126, -RZ, RZ, 0, 9.5367431640625e-07 ;  /* 0x00000010ff7e7435 */ /* 0x000fe200000001ff */
[----:B------:R-:W-:-:S02]  /*fe50*/  MOV R243, R128 ;  /* 0x0000008000f37202 */ /* 0x000fc40000000f00 */
[----:B------:R-:W-:Y:S02]  /*fe60*/  MOV R242, 0x1f ;  /* 0x0000001f00f27802 */ /* 0x000fe40000000f00 */
[----:B------:R-:W-:Y:S02]  /*fe70*/  MOV R125, 0xffffffff ;  /* 0xffffffff007d7802 */ /* 0x000fe40000000f00 */
[----:B------:R-:W-:Y:S02]  /*fe80*/  MOV R124, 0xfea0 ;  /* 0x0000fea0007c7802 */ /* 0x000fe40000000f00 */
[----:B------:R-:W-:Y:S05]  /*fe90*/  CALL.REL.NOINC `($__internal_165_$__cuda_sm70_shflsync_down) ;  /* 0x000005c000007944 */ /* 0x000fea0003c00000 */
[----:B-1----:R-:W-:Y:S01]  /*fea0*/  MOV R239, R126 ;  /* 0x0000007e00ef7202 */ /* 0x002fe20000000f00 */
[----:B------:R-:W-:Y:S01]  /*feb0*/  HFMA2.MMA R126, -RZ, RZ, 0, 9.5367431640625e-07 ;  /* 0x00000010ff7e7435 */ /* 0x000fe200000001ff */
[----:B------:R-:W-:Y:S02]  /*fec0*/  MOV R243, R127 ;  /* 0x0000007f00f37202 */ /* 0x000fe40000000f00 */
[----:B------:R-:W-:Y:S02]  /*fed0*/  MOV R242, 0x1f ;  /* 0x0000001f00f27802 */ /* 0x000fe40000000f00 */
[----:B------:R-:W-:-:S02]  /*fee0*/  MOV R125, 0xffffffff ;  /* 0xffffffff007d7802 */ /* 0x000fc40000000f00 */
[----:B------:R-:W-:Y:S02]  /*fef0*/  MOV R124, 0xff10 ;  /* 0x0000ff10007c7802 */ /* 0x000fe40000000f00 */
[----:B------:R-:W-:Y:S05]  /*ff00*/  CALL.REL.NOINC `($__internal_165_$__cuda_sm70_shflsync_down) ;  /* 0x0000055000007944 */ /* 0x000fea0003c00000 */
[----:B-1----:R-:W-:Y:S05]  /*ff10*/  BRA `(.L_x_6985) ;  /* 0xffff8da000007947 */ /* 0x002fea000383ffff */
.L_x_6898:
[----:B0-----:R-:W-:Y:S01]  /*ff20*/  HFMA2.MMA R126, -RZ, RZ, 0, 0 ;  /* 0x00000000ff7e7435 */ /* 0x001fe200000001ff */
[----:B------:R-:W-:Y:S02]  /*ff30*/  MOV R242, R131 ;  /* 0x0000008300f27202 */ /* 0x000fe40000000f00 */
[----:B------:R-:W-:Y:S02]  /*ff40*/  MOV R125, 0xffffffff ;  /* 0xffffffff007d7802 */ /* 0x000fe40000000f00 */
[----:B------:R-:W-:Y:S02]  /*ff50*/  MOV R124, 0xff70 ;  /* 0x0000ff70007c7802 */ /* 0x000fe40000000f00 */
[----:B-1234-:R-:W-:Y:S05]  /*ff60*/  CALL.REL.NOINC `($__internal_166_$__cuda_sm70_shflsync_idx_p) ;  /* 0x0000053000007944 */ /* 0x01efea0003c00000 */
[----:B-1----:R-:W-:Y:S01]  /*ff70*/  MOV R129, R126 ;  /* 0x0000007e00817202 */ /* 0x002fe20000000f00 */
[----:B------:R-:W-:Y:S01]  /*ff80*/  HFMA2.MMA R126, -RZ, RZ, 0, 0 ;  /* 0x00000000ff7e7435 */ /* 0x000fe200000001ff */
[----:B------:R-:W-:Y:S02]  /*ff90*/  MOV R242, R241 ;  /* 0x000000f100f27202 */ /* 0x000fe40000000f00 */
[----:B------:R-:W-:Y:S02]  /*ffa0*/  MOV R125, 0xffffffff ;  /* 0xffffffff007d7802 */ /* 0x000fe40000000f00 */
[----:B------:R-:W-:-:S02]  /*ffb0*/  MOV R124, 0xffd0 ;  /* 0x0000ffd0007c7802 */ /* 0x000fc40000000f00 */
        /* <DEDUP_REMOVED lines=14> */
[----:B------:R-:W-:Y:S01]  /*100a0*/  HFMA2.MMA R126, -RZ, RZ, 0, 5.9604644775390625e-08 ;  /* 0x00000001ff7e7435 */ /* 0x000fe200000001ff */
[----:B------:R-:W-:-:S02]  /*100b0*/  MOV R243, R131 ;  /* 0x0000008300f37202 */ /* 0x000fc40000000f00 */
[----:B------:R-:W-:Y:S02]  /*100c0*/  MOV R242, 0x1f ;  /* 0x0000001f00f27802 */ /* 0x000fe40000000f00 */
[----:B------:R-:W-:Y:S02]  /*100d0*/  MOV R125, 0xffffffff ;  /* 0xffffffff007d7802 */ /* 0x000fe40000000f00 */
[----:B------:R-:W-:Y:S02]  /*100e0*/  MOV R124, 0x10100 ;  /* 0x00010100007c7802 */ /* 0x000fe40000000f00 */
[----:B0-----:R-:W-:Y:S05]  /*100f0*/  CALL.REL.NOINC `($__internal_165_$__cuda_sm70_shflsync_down) ;  /* 0x0000036000007944 */ /* 0x001fea0003c00000 */
        /* <DEDUP_REMOVED lines=14> */
[----:B-1----:R-:W-:Y:S01]  /*101e0*/  MOV R128, R126 ;  /* 0x0000007e00807202 */ /* 0x002fe20000000f00 */
[----:B------:R-:W-:Y:S01]  /*101f0*/  HFMA2.MMA R126, -RZ, RZ, 0, 5.9604644775390625e-08 ;  /* 0x00000001ff7e7435 */ /* 0x000fe200000001ff */
[----:B------:R-:W-:-:S02]  /*10200*/  MOV R243, R127 ;  /* 0x0000007f00f37202 */ /* 0x000fc40000000f00 */
[----:B------:R-:W-:Y:S02]  /*10210*/  MOV R242, 0x1f ;  /* 0x0000001f00f27802 */ /* 0x000fe40000000f00 */
[----:B------:R-:W-:Y:S02]  /*10220*/  MOV R125, 0xffffffff ;  /* 0xffffffff007d7802 */ /* 0x000fe40000000f00 */
[----:B------:R-:W-:Y:S02]  /*10230*/  MOV R124, 0x10250 ;  /* 0x00010250007c7802 */ /* 0x000fe40000000f00 */
[----:B------:R-:W-:Y:S05]  /*10240*/  CALL.REL.NOINC `($__internal_165_$__cuda_sm70_shflsync_down) ;  /* 0x0000021000007944 */ /* 0x000fea0003c00000 */
[----:B------:R-:W-:Y:S01]  /*10250*/  FMUL.FTZ R124, R122, R240 ;  /* 0x000000f07a7c7220 */ /* 0x000fe20000410000 */
        /* <DEDUP_REMOVED lines=8> */
[-C--:B------:R-:W-:Y:S01]  /*102e0*/  FFMA.FTZ R240, R123, R129.reuse, R124 ;  /* 0x000000817bf07223 */ /* 0x080fe2000001007c */
[----:B------:R-:W-:Y:S01]  /*102f0*/  MOV R124, 0x10320 ;  /* 0x00010320007c7802 */ /* 0x000fe20000000f00 */
[----:B------:R-:W-:Y:S02]  /*10300*/  FFMA.FTZ R245, R122, R129, -R245 ;  /* 0x000000817af57223 */ /* 0x000fe400000108f5 */
[----:B------:R-:W-:Y:S05]  /*10310*/  CALL.REL.NOINC `($__internal_166_$__cuda_sm70_shflsync_idx_p) ;  /* 0x0000018000007944 */ /* 0x000fea0003c00000 */
        /* <DEDUP_REMOVED lines=19> */
[----:B0-----:R-:W-:Y:S05]  /*10450*/  BRA `(.L_x_6986) ;  /* 0xffff8a8000007947 */ /* 0x001fea000383ffff */
        .weak           $__internal_165_$__cuda_sm70_shflsync_down
        .type           $__internal_165_$__cuda_sm70_shflsync_down,@function
        .size           $__internal_165_$__cuda_sm70_shflsync_down,($__internal_166_$__cuda_sm70_shflsync_idx_p - $__internal_165_$__cuda_sm70_shflsync_down)
$__internal_165_$__cuda_sm70_shflsync_down:
[----:B------:R-:W-:Y:S04]  /*10460*/  WARPSYNC R125 ;  /* 0x0000007d00007348 */ /* 0x000fe80003800000 */
[----:B------:R0:W1:Y:S02]  /*10470*/  SHFL.DOWN PT, R126, R243, R126, R242 ;  /* 0x0800007ef37e7389 */ /* 0x00006400000e00f2 */
[----:B0-----:R-:W-:-:S06]  /*10480*/  HFMA2.MMA R125, -RZ, RZ, 0, 0 ;  /* 0x00000000ff7d7435 */ /* 0x001fcc00000001ff */
[----:B------:R-:W-:Y:S05]  /*10490*/  RET.REL.NODEC R124 `(_Z25selective_scan_bwd_kernelI32Selective_Scan_bwd_kernel_traitsILi64ELi16ELb1ELb0ELb1ELb1ELb1EfN3c107complexIfEEEEv12SSMParamsBwd) ;  /* 0xfffefb607c007950 */ /* 0x000fea0003c3ffff */
        .weak           $__internal_166_$__cuda_sm70_shflsync_idx_p
        .type           $__internal_166_$__cuda_sm70_shflsync_idx_p,@function
        .size           $__internal_166_$__cuda_sm70_shflsync_idx_p,($__internal_167_$__cuda_sm70_shflsync_up - $__internal_166_$__cuda_sm70_shflsync_idx_p)
$__internal_166_$__cuda_sm70_shflsync_idx_p:
[----:B------:R-:W-:Y:S01]  /*104a0*/  MOV R190, 0x1f ;  /* 0x0000001f00be7802 */ /* 0x000fe20000000f00 */
[----:B------:R-:W-:Y:S04]  /*104b0*/  WARPSYNC R125 ;  /* 0x0000007d00007348 */ /* 0x000fe80003800000 */
[----:B------:R0:W1:Y:S04]  /*104c0*/  SHFL.IDX PT, R126, R242, R126, R190 ;  /* 0x0000007ef27e7389 */ /* 0x00006800000e00be */
[----:B0-----:R-:W0:Y:S01]  /*104d0*/  S2R R190, SR_TID.X ;  /* 0x0000000000be7919 */ /* 0x001e220000002100 */
[----:B------:R-:W-:-:S06]  /*104e0*/  HFMA2.MMA R125, -RZ, RZ, 0, 0 ;  /* 0x00000000ff7d7435 */ /* 0x000fcc00000001ff */
[----:B------:R-:W-:Y:S05]  /*104f0*/  RET.REL.NODEC R124 `(_Z25selective_scan_bwd_kernelI32Selective_Scan_bwd_kernel_traitsILi64ELi16ELb1ELb0ELb1ELb1ELb1EfN3c107complexIfEEEEv12SSMParamsBwd) ;  /* 0xfffefb007c007950 */ /* 0x000fea0003c3ffff */
        .weak           $__internal_167_$__cuda_sm70_shflsync_up
        .type           $__internal_167_$__cuda_sm70_shflsync_up,@function
        .size           $__internal_167_$__cuda_sm70_shflsync_up,(.L_x_14602 - $__internal_167_$__cuda_sm70_shflsync_up)
$__internal_167_$__cuda_sm70_shflsync_up:
[----:B------:R-:W-:Y:S01]  /*10500*/  MOV R125, 0x0 ;  /* 0x00000000007d7802 */ /* 0x000fe20000000f00 */
[----:B------:R-:W-:Y:S04]  /*10510*/  WARPSYNC R127 ;  /* 0x0000007f00007348 */ /* 0x000fe80003800000 */
[----:B------:R0:W1:Y:S01]  /*10520*/  SHFL.UP PT, R127, R206, R129, R204 ;  /* 0x04000081ce7f7389 */ /* 0x00006200000e00cc */
[----:B------:R-:W-:Y:S05]  /*10530*/  RET.REL.NODEC R124 `(_Z25selective_scan_bwd_kernelI32Selective_Scan_bwd_kernel_traitsILi64ELi16ELb1ELb0ELb1ELb1ELb1EfN3c107complexIfEEEEv12SSMParamsBwd) ;  /* 0xfffefac07c007950 */ /* 0x000fea0003c3ffff */
.L_x_6987:
        /* <DEDUP_REMOVED lines=12> */
.L_x_14602:


//--------------------- .text._Z25selective_scan_bwd_kernelI32Selective_Scan_bwd_kernel_traitsILi64ELi16ELb1ELb1ELb0ELb0ELb0EfN3c107complexIfEEEEv12SSMParamsBwd --------------------------
	.section	.text._Z25selective_scan_bwd_kernelI32Selective_Scan_bwd_kernel_traitsILi64ELi16ELb1ELb1ELb0ELb0ELb0EfN3c107complexIfEEEEv12SSMParamsBwd,"ax",@progbits
	.sectioninfo	@"SHI_REGISTERS=247"
	.align	128
        .global         _Z25selective_scan_bwd_kernelI32Selective_Scan_bwd_kernel_traitsILi64ELi16ELb1ELb1ELb0ELb0ELb0EfN3c107complexIfEEEEv12SSMParamsBwd
        .type           _Z25selective_scan_bwd_kernelI32Selective_Scan_bwd_kernel_traitsILi64ELi16ELb1ELb1ELb0ELb0ELb0EfN3c107complexIfEEEEv12SSMParamsBwd,@function
        .size           _Z25selective_scan_bwd_kernelI32Selective_Scan_bwd_kernel_traitsILi64ELi16ELb1ELb1ELb0ELb0ELb0EfN3c107complexIfEEEEv12SSMParamsBwd,(.L_x_14605 - _Z25selective_scan_bwd_kernelI32Selective_Scan_bwd_kernel_traitsILi64ELi16ELb1ELb1ELb0ELb0ELb0EfN3c107complexIfEEEEv12SSMParamsBwd)
        .other          _Z25selective_scan_bwd_kernelI32Selective_Scan_bwd_kernel_traitsILi64ELi16ELb1ELb1ELb0ELb0ELb0EfN3c107complexIfEEEEv12SSMParamsBwd,@"STO_CUDA_ENTRY STV_DEFAULT"
_Z25selective_scan_bwd_kernelI32Selective_Scan_bwd_kernel_traitsILi64ELi16ELb1ELb1ELb0ELb0ELb0EfN3c107complexIfEEEEv12SSMParamsBwd:
.text._Z25selective_scan_bwd_kernelI32Selective_Scan_bwd_kernel_traitsILi64ELi16ELb1ELb1ELb0ELb0ELb0EfN3c107complexIfEEEEv12SSMParamsBwd:
        /* <DEDUP_REMOVED lines=162> */
[----:B---3--:R-:W-:-:S04]  /*0a20*/  SHF.R.S32.HI R0, RZ, 0x1f, R157 ;  /* 0x0000001fff007819 */ /* 0x008fc8000001149d */
[----:B------:R-:W-:-:S04]  /*0a30*/  LEA.HI R0, R0, R157, RZ, 0x5 ;  /* 0x0000009d00007211 */ /* 0x000fc800078f28ff */
[----:B----4-:R-:W-:Y:S02]  /*0a40*/  SHF.R.S32.HI R155, RZ, 0x5, R0 ;  /* 0x00000005ff9b7819 */ /* 0x010fe40000011400 */
.L_x_7092:
        /* <DEDUP_REMOVED lines=56> */
[----:B------:R4:W5:Y:S01]  /*0dd0*/  LDS.128 R28, [R0.X16+0x30] ;  /* 0x00003000001c7984 */ /* 0x000962000000cc00 */
        /* <DEDUP_REMOVED lines=20> */
[----:B----4-:R-:W-:Y:S02]  /*0f20*/  FFMA.FTZ R0, R122, R34, R3 ;  /* 0x000000227a007223 */ /* 0x010fe40000010003 */
[----:B------:R-:W-:Y:S02]  /*0f30*/  FMUL.FTZ R90, R34, UR4 ;  /* 0x00000004225a7c20 */ /* 0x000fe40008410000 */
[----:B------:R-:W-:Y:S02]  /*0f40*/  FFMA.FTZ R3, R123, R35, R0 ;  /* 0x000000237b037223 */ /* 0x000fe40000010000 */
[----:B------:R-:W-:Y:S02]  /*0f50*/  FMUL.FTZ R91, R35, UR4 ;  /* 0x00000004235b7c20 */ /* 0x000fe40008410000 */
[----:B-----5:R-:W-:-:S02]  /*0f60*/  FFMA.FTZ R0, R116, R28, R3 ;  /* 0x0000001c74007223 */ /* 0x020fc40000010003 */
        /* <DEDUP_REMOVED lines=18> */
.L_x_6989:
        /* <DEDUP_REMOVED lines=27> */
.L_x_7091:
        /* <DEDUP_REMOVED lines=36> */
[----:B------:R-:W-:Y:S01]  /*1480*/  FADD.FTZ R143, R104, UR5 ;  /* 0x00000005688f7e21 */ /* 0x000fe20008010000 */
[----:B------:R-:W-:Y:S01]  /*1490*/  LOP3.LUT P0, RZ, R157, 0x1f, RZ, 0xc0, !PT ;  /* 0x0000001f9dff7812 */ /* 0x000fe2000780c0ff */
[----:B------:R-:W-:Y:S01]  /*14a0*/  IMAD.WIDE R2, R5, 0x10, R2 ;  /* 0x0000001005027825 */ /* 0x000fe200078e0202 */
[----:B------:R-:W-:Y:S01]  /*14b0*/  MOV R48, UR19 ;  /* 0x0000001300307c02 */ /* 0x000fe20008000f00 */
[----:B------:R-:W-:-:S03]  /*14c0*/  ULDC.64 UR32, c[0x0][0x1b8] ;  /* 0x00006e0000207ab9 */ /* 0x000fc60000000a00 */
        /* <DEDUP_REMOVED lines=8> */
[----:B------:R-:W-:Y:S01]  /*1550*/  UIADD3 UR28, UR19, -0x1, URZ ;  /* 0xffffffff131c7890 */ /* 0x000fe2000fffe03f */
[----:B------:R-:W-:Y:S01]  /*1560*/  FADD.FTZ R142, R105, UR5 ;  /* 0x00000005698e7e21 */ /* 0x000fe20008010000 */
[----:B------:R-:W-:Y:S01]  /*1570*/  ISETP.LT.OR P0, PT, R48, 0x2, P0 ;  /* 0x000000023000780c */ /* 0x000fe20000701670 */
[----:B------:R-:W-:Y:S01]  /*1580*/  FADD.FTZ R139, R106, UR5 ;  /* 0x000000056a8b7e21 */ /* 0x000fe20008010000 */
[----:B------:R-:W-:Y:S01]  /*1590*/  ULEA.HI UR29, UR28, UR28, URZ, 0x1 ;  /* 0x0000001c1c1d7291 */ /* 0x000fe2000f8f083f */
[C---:B------:R-:W-:Y:S01]  /*15a0*/  ISETP.NE.AND P1, PT, R157.reuse, RZ, PT ;  /* 0x000000ff9d00720c */ /* 0x040fe20003f25270 */
[----:B------:R-:W-:Y:S01]  /*15b0*/  HFMA2.MMA R48, -RZ, RZ, 0, 1.52587890625e-05 ;  /* 0x00000100ff307435 */ /* 0x000fe200000001ff */
[----:B------:R-:W-:Y:S01]  /*15c0*/  MOV R196, UR19 ;  /* 0x0000001300c47c02 */ /* 0x000fe20008000f00 */
[----:B------:R-:W-:Y:S01]  /*15d0*/  ULOP3.LUT UR29, UR29, 0xfffffe, URZ, 0xc0, !UPT ;  /* 0x00fffffe1d1d7892 */ /* 0x000fe2000f8ec03f */
[----:B0-----:R-:W-:Y:S01]  /*15e0*/  FADD.FTZ R3, R114, UR5 ;  /* 0x0000000572037e21 */ /* 0x001fe20008010000 */
[----:B------:R-:W-:Y:S01]  /*15f0*/  IADD3 R65, R157, 0x200, RZ ;  /* 0x000002009d417810 */ /* 0x000fe20007ffe0ff */
[----:B------:R-:W-:Y:S01]  /*1600*/  UIMAD UR40, UR16, UR32, URZ ;  /* 0x00000020102872a4 */ /* 0x000fe2000f8e023f */
[----:B------:R-:W-:Y:S01]  /*1610*/  FADD.FTZ R136, R101, UR5 ;  /* 0x0000000565887e21 */ /* 0x000fe20008010000 */
[----:B------:R-:W-:Y:S01]  /*1620*/  UIADD3 UR29, UR28, -UR29, URZ ;  /* 0x8000001d1c1d7290 */ /* 0x000fe2000fffe03f */
[----:B------:R-:W-:Y:S01]  /*1630*/  FADD.FTZ R137, R100, UR5 ;  /* 0x0000000564897e21 */ /* 0x000fe20008010000 */
[----:B------:R-:W-:Y:S01]  /*1640*/  @!P0 IADD3 R196, R196, -0x2, RZ ;  /* 0xfffffffec4c48810 */ /* 0x000fe20007ffe0ff */
[----:B------:R-:W-:Y:S01]  /*1650*/  UIMAD UR40, UR17, UR33, UR40 ;  /* 0x00000021112872a4 */ /* 0x000fe2000f8e0228 */
[----:B------:R-:W-:Y:S01]  /*1660*/  FADD.FTZ R138, R107, UR5 ;  /* 0x000000056b8a7e21 */ /* 0x000fe20008010000 */
[----:B------:R-:W-:Y:S01]  /*1670*/  HFMA2.MMA R133, -RZ, RZ, 0, 0 ;  /* 0x00000000ff857435 */ /* 0x000fe200000001ff */
[----:B------:R-:W-:Y:S01]  /*1680*/  MOV R132, 0x3f800000 ;  /* 0x3f80000000847802 */ /* 0x000fe20000000f00 */
[----:B------:R-:W-:-:S02]  /*1690*/  FADD.FTZ R158, R102, UR5 ;  /* 0x00000005669e7e21 */ /* 0x000fc40008010000 */
[----:B------:R-:W-:Y:S01]  /*16a0*/  FADD.FTZ R188, R103, UR5 ;  /* 0x0000000567bc7e21 */ /* 0x000fe20008010000 */
[----:B--2---:R-:W0:Y:S08]  /*16b0*/  R2UR UR38, R45 ;  /* 0x000000002d2673c2 */ /* 0x004e3000000e0000 */
[----:B------:R-:W1:Y:S01]  /*16c0*/  R2UR UR39, R44 ;  /* 0x000000002c2773c2 */ /* 0x000e6200000e0000 */
[----:B0-----:R-:W-:-:S02]  /*16d0*/  FMUL.FTZ R0, R176, UR38 ;  /* 0x00000026b0007c20 */ /* 0x001fc40008410000 */
[----:B------:R-:W-:Y:S02]  /*16e0*/  FMUL.FTZ R64, R136, UR38 ;  /* 0x0000002688407c20 */ /* 0x000fe40008410000 */
[----:B------:R-:W-:Y:S02]  /*16f0*/  FMUL.RZ R46, R0, 0.15915493667125701904 ;  /* 0x3e22f983002e7820 */ /* 0x000fe4000040c000 */
[----:B------:R-:W-:Y:S02]  /*1700*/  FMUL.FTZ R0, R171, UR38 ;  /* 0x00000026ab007c20 */ /* 0x000fe40008410000 */
[----:B------:R-:W-:Y:S01]  /*1710*/  MUFU.SIN R62, R46 ;  /* 0x0000002e003e7308 */ /* 0x000fe20000000400 */
[----:B-1----:R-:W-:Y:S01]  /*1720*/  MOV R193, UR39 ;  /* 0x0000002700c17c02 */ /* 0x002fe20008000f00 */
[----:B------:R-:W-:Y:S02]  /*1730*/  FMUL.RZ R47, R0, 0.15915493667125701904 ;  /* 0x3e22f983002f7820 */ /* 0x000fe4000040c000 */
[----:B------:R-:W-:-:S02]  /*1740*/  FMUL.FTZ R0, R3, UR38 ;  /* 0x0000002603007c20 */ /* 0x000fc40008410000 */
[----:B------:R-:W-:Y:S02]  /*1750*/  FMUL.FTZ R193, R193, 1.4426950216293334961 ;  /* 0x3fb8aa3bc1c17820 */ /* 0x000fe40000410000 */
[----:B------:R-:W-:Y:S01]  /*1760*/  FMUL.RZ R45, R0, 0.15915493667125701904 ;  /* 0x3e22f983002d7820 */ /* 0x000fe2000040c000 */
[----:B------:R0:W-:Y:S01]  /*1770*/  MUFU.COS R172, R46 ;  /* 0x0000002e00ac7308 */ /* 0x0001e20000000000 */
[----:B------:R-:W-:Y:S02]  /*1780*/  FADD.FTZ R0, R115, UR5 ;  /* 0x0000000573007e21 */ /* 0x000fe40008010000 */
[----:B------:R-:W-:Y:S02]  /*1790*/  FMUL.RZ R64, R64, 0.15915493667125701904 ;  /* 0x3e22f98340407820 */ /* 0x000fe4000040c000 */
[----:B------:R-:W-:Y:S02]  /*17a0*/  FMUL.FTZ R2, R0, UR38 ;  /* 0x0000002600027c20 */ /* 0x000fe40008410000 */
[----:B------:R-:W-:Y:S01]  /*17b0*/  FMUL.FTZ R197, R188, UR38 ;  /* 0x00000026bcc57c20 */ /* 0x000fe20008410000 */
[----:B------:R-:W-:Y:S01]  /*17c0*/  MUFU.SIN R29, R47 ;  /* 0x0000002f001d7308 */ /* 0x000fe20000000400 */
[----:B0-----:R-:W-:-:S02]  /*17d0*/  FMUL.RZ R46, R2, 0.15915493667125701904 ;  /* 0x3e22f983022e7820 */ /* 0x001fc4000040c000 */
[----:B------:R-:W-:Y:S02]  /*17e0*/  FMUL.FTZ R2, R164, UR38 ;  /* 0x00000026a4027c20 */ /* 0x000fe40008410000 */
[----:B------:R-:W-:-:S03]  /*17f0*/  FMUL.RZ R197, R197, 0.15915493667125701904 ;  /* 0x3e22f983c5c57820 */ /* 0x000fc6000040c000 */
        /* <DEDUP_REMOVED lines=25> */
[----:B------:R0:W-:Y:S01]  /*1990*/  MUFU.COS R178, R45 ;  /* 0x0000002d00b27308 */ /* 0x0001e20000000000 */
[----:B------:R-:W-:-:S07]  /*19a0*/  SHF.L.U32 R2, R157, 0x3, RZ ;  /* 0x000000039d027819 */ /* 0x000fce00000006ff */
[----:B------:R-:W-:Y:S01]  /*19b0*/  MUFU.SIN R179, R47 ;  /* 0x0000002f00b37308 */ /* 0x000fe20000000400 */
[----:B0-----:R-:W-:Y:S01]  /*19c0*/  MOV R45, UR29 ;  /* 0x0000001d002d7c02 */ /* 0x001fe20008000f00 */
[----:B------:R-:W-:-:S03]  /*19d0*/  UIMAD.WIDE.U32 UR28, UR17, UR32, URZ ;  /* 0x00000020111c72a5 */ /* 0x000fc6000f8e003f */
[----:B------:R-:W-:Y:S01]  /*19e0*/  ULDC.64 UR32, c[0x0][0x1c0] ;  /* 0x0000700000207ab9 */ /* 0x000fe20000000a00 */
[----:B------:R-:W-:Y:S01]  /*19f0*/  @!P1 IMAD R65, R45, R48, UR7 ;  /* 0x000000072d419e24 */ /* 0x000fe2000f8e0230 */
[----:B------:R-:W-:Y:S01]  /*1a00*/  LOP3.LUT R45, R2, 0xffffff00, RZ, 0xc0, !PT ;  /* 0xffffff00022d7812 */ /* 0x000fe200078ec0ff */
[----:B------:R0:W-:Y:S01]  /*1a10*/  MUFU.COS R180, R47 ;  /* 0x0000002f00b47308 */ /* 0x0001e20000000000 */
[----:B------:R-:W-:Y:S01]  /*1a20*/  UIADD3 UR29, UR29, UR40, URZ ;  /* 0x000000281d1d7290 */ /* 0x000fe2000fffe03f */
[----:B------:R-:W-:Y:S01]  /*1a30*/  FMUL.FTZ R2, R138, UR38 ;  /* 0x000000268a027c20 */ /* 0x000fe20008410000 */
[----:B------:R-:W-:Y:S01]  /*1a40*/  LEA R58, R156, R45, 0x3 ;  /* 0x0000002d9c3a7211 */ /* 0x000fe200078e18ff */
[----:B------:R-:W-:Y:S02]  /*1a50*/  UIMAD UR40, UR37, UR32, URZ ;  /* 0x00000020252872a4 */ /* 0x000fe4000f8e023f */
[----:B------:R-:W-:Y:S01]  /*1a60*/  UIMAD.WIDE.U32 UR28, UR7, UR32, UR28 ;  /* 0x00000020071c72a5 */ /* 0x000fe2000f8e001c */
[----:B------:R-:W-:Y:S01]  /*1a70*/  FMUL.RZ R55, R2, 0.15915493667125701904 ;  /* 0x3e22f98302377820 */ /* 0x000fe2000040c000 */
[----:B------:R-:W-:Y:S01]  /*1a80*/  MUFU.SIN R166, R46 ;  /* 0x0000002e00a67308 */ /* 0x000fe20000000400 */
[----:B0-----:R-:W-:Y:S01]  /*1a90*/  MOV R47, c[0x0][0x16c] ;  /* 0x00005b00002f7a02 */ /* 0x001fe20000000f00 */
[----:B------:R-:W-:-:S03]  /*1aa0*/  UIMAD UR40, UR7, UR33, UR40 ;  /* 0x00000021072872a4 */ /* 0x000fc6000f8e0228 */
[----:B------:R-:W-:Y:S01]  /*1ab0*/  ULDC.64 UR32, c[0x0][0x230] ;  /* 0x00008c0000207ab9 */ /* 0x000fe20000000a00 */
[----:B------:R-:W-:Y:S01]  /*1ac0*/  @!P0 IMAD R196, R196, R47, UR7 ;  /* 0x00000007c4c48e24 */ /* 0x000fe2000f8e022f */
[----:B------:R-:W-:Y:S01]  /*1ad0*/  IADD3 R47, R45, R156, RZ ;  /* 0x0000009c2d2f7210 */ /* 0x000fe20007ffe0ff */
[----:B------:R0:W-:Y:S01]  /*1ae0*/  MUFU.COS R170, R46 ;  /* 0x0000002e00aa7308 */ /* 0x0001e20000000000 */
[----:B------:R-:W-:Y:S02]  /*1af0*/  UIADD3 UR29, UR29, UR40, URZ ;  /* 0x000000281d1d7290 */ /* 0x000fe4000fffe03f */
[C---:B------:R-:W-:Y:S01]  /*1b00*/  IADD3 R48, R47.reuse, 0x40, RZ ;  /* 0x000000402f307810 */ /* 0x040fe20007ffe0ff */
[----:B------:R-:W-:Y:S01]  /*1b10*/  IMAD R45, R156, 0x7, R47 ;  /* 0x000000079c2d7824 */ /* 0x000fe200078e022f */
[C---:B------:R-:W-:Y:S01]  /*1b20*/  IADD3 R44, R47.reuse, 0x60, RZ ;  /* 0x000000602f2c7810 */ /* 0x040fe20007ffe0ff */
[----:B------:R-:W-:Y:S01]  /*1b30*/  ULEA UR32, UP0, UR28, UR32, 0x3 ;  /* 0x000000201c207291 */ /* 0x000fe2000f80183f */
[----:B------:R-:W-:Y:S01]  /*1b40*/  IADD3 R50, R47, 0x80, RZ ;  /* 0x000000802f327810 */ /* 0x000fe20007ffe0ff */
[----:B------:R-:W-:Y:S01]  /*1b50*/  MUFU.SIN R165, R49 ;  /* 0x0000003100a57308 */ /* 0x000fe20000000400 */
[----:B------:R-:W-:Y:S01]  /*1b60*/  IADD3 R51, R45, 0x2, RZ ;  /* 0x000000022d337810 */ /* 0x000fe20007ffe0ff */
[----:B------:R-:W-:Y:S01]  /*1b70*/  ULEA.HI.X UR33, UR28, UR33, UR29, 0x3, UP0 ;  /* 0x000000211c217291 */ /* 0x000fe200080f1c1d */
[----:B0-----:R-:W-:-:S02]  /*1b80*/  IADD3 R46, R47, 0x20, RZ ;  /* 0x000000202f2e7810 */ /* 0x001fc40007ffe0ff */
[C---:B------:R-:W-:Y:S02]  /*1b90*/  IADD3 R52, R47.reuse, 0xa0, RZ ;  /* 0x000000a02f347810 */ /* 0x040fe40007ffe0ff */
[C---:B------:R-:W-:Y:S01]  /*1ba0*/  IADD3 R54, R47.reuse, 0xc0, RZ ;  /* 0x000000c02f367810 */ /* 0x040fe20007ffe0ff */
[----:B------:R0:W-:Y:S01]  /*1bb0*/  MUFU.COS R168, R49 ;  /* 0x0000003100a87308 */ /* 0x0001e20000000000 */
[----:B------:R-:W-:Y:S02]  /*1bc0*/  IADD3 R56, R47, 0xe0, RZ ;  /* 0x000000e02f387810 */ /* 0x000fe40007ffe0ff */
[----:B------:R-:W-:Y:S01]  /*1bd0*/  LEA.HI.SX32 R57, R51, R58, 0x1b ;  /* 0x0000003a33397211 */ /* 0x000fe200078fdaff */
[----:B------:R-:W-:Y:S01]  /*1be0*/  FMUL.FTZ R51, R176, R193 ;  /* 0x000000c1b0337220 */ /* 0x000fe20000410000 */
[-C--:B------:R-:W-:Y:S02]  /*1bf0*/  LEA.HI.SX32 R46, R46, R47.reuse, 0x1b ;  /* 0x0000002f2e2e7211 */ /* 0x080fe400078fdaff */
[-C--:B------:R-:W-:Y:S01]  /*1c00*/  LEA.HI.SX32 R48, R48, R47.reuse, 0x1b ;  /* 0x0000002f30307211 */ /* 0x080fe200078fdaff */
[----:B------:R-:W-:Y:S01]  /*1c10*/  MUFU.SIN R167, R64 ;  /* 0x0000004000a77308 */ /* 0x000fe20000000400 */
[-C--:B------:R-:W-:Y:S01]  /*1c20*/  LEA.HI.SX32 R44, R44, R47.reuse, 0x1b ;  /* 0x0000002f2c2c7211 */ /* 0x080fe200078fdaff */
[----:B0-----:R-:W-:Y:S01]  /*1c30*/  FMUL.FTZ R49, R137, UR38 ;  /* 0x0000002689317c20 */ /* 0x001fe20008410000 */
[----:B------:R-:W-:-:S02]  /*1c40*/  LEA.HI.SX32 R50, R50, R47, 0x1b ;  /* 0x0000002f32327211 */ /* 0x000fc400078fdaff */
[-C--:B------:R-:W-:Y:S01]  /*1c50*/  LEA.HI.SX32 R52, R52, R47.reuse, 0x1b ;  /* 0x0000002f34347211 */ /* 0x080fe200078fdaff */
[----:B------:R-:W-:Y:S01]  /*1c60*/  FMUL.RZ R66, R49, 0.15915493667125701904 ;  /* 0x3e22f98331427820 */ /* 0x000fe2000040c000 */
[-C--:B------:R-:W-:Y:S01]  /*1c70*/  LEA.HI.SX32 R54, R54, R47.reuse, 0x1b ;  /* 0x0000002f36367211 */ /* 0x080fe200078fdaff */
[----:B------:R-:W0:Y:S01]  /*1c80*/  MUFU.EX2 R51, R51 ;  /* 0x0000003300337308 */ /* 0x000e220000000800 */
[-C--:B------:R-:W-:Y:S02]  /*1c90*/  LEA.HI.SX32 R56, R56, R47.reuse, 0x1b ;  /* 0x0000002f38387211 */ /* 0x080fe400078fdaff */
[----:B------:R-:W-:Y:S02]  /*1ca0*/  LEA.HI.SX32 R47, R47, R47, 0x1b ;  /* 0x0000002f2f2f7211 */ /* 0x000fe400078fdaff */
[C---:B------:R-:W-:Y:S02]  /*1cb0*/  IADD3 R49, R45.reuse, 0x1, RZ ;  /* 0x000000012d317810 */ /* 0x040fe40007ffe0ff */
[C---:B------:R-:W-:Y:S01]  /*1cc0*/  IADD3 R53, R45.reuse, 0x3, RZ ;  /* 0x000000032d357810 */ /* 0x040fe20007ffe0ff */
[----:B---3--:R1:W-:Y:S01]  /*1cd0*/  STS.128 [R47.X16], R24 ;  /* 0x000000182f007388 */ /* 0x0083e2000000cc00 */
[----:B------:R2:W-:Y:S01]  /*1ce0*/  MUFU.COS R191, R64 ;  /* 0x0000004000bf7308 */ /* 0x0005e20000000000 */
[----:B------:R-:W-:-:S02]  /*1cf0*/  IADD3 R59, R45, 0x5, RZ ;  /* 0x000000052d3b7810 */ /* 0x000fc40007ffe0ff */
[----:B----4-:R-:W-:Y:S01]  /*1d00*/  STS.128 [R46.X16+0x200], R36 ;  /* 0x000200242e007388 */ /* 0x010fe2000000cc00 */
[C---:B------:R-:W-:Y:S02]  /*1d10*/  IADD3 R61, R45.reuse, 0x6, RZ ;  /* 0x000000062d3d7810 */ /* 0x040fe40007ffe0ff */
[C---:B------:R-:W-:Y:S01]  /*1d20*/  IADD3 R63, R45.reuse, 0x7, RZ ;  /* 0x000000072d3f7810 */ /* 0x040fe20007ffe0ff */
[----:B------:R-:W-:Y:S01]  /*1d30*/  STS.128 [R48.X16+0x400], R40 ;  /* 0x0004002830007388 */ /* 0x000fe2000000cc00 */
[----:B------:R-:W-:Y:S01]  /*1d40*/  MUFU.SIN R2, R55 ;  /* 0x0000003700027308 */ /* 0x000fe20000000400 */
[----:B--2---:R-:W-:Y:S01]  /*1d50*/  LEA.HI.SX32 R64, R45, R45, 0x1b ;  /* 0x0000002d2d407211 */ /* 0x004fe200078fdaff */
[----:B0-----:R-:W-:Y:S01]  /*1d60*/  FMUL.FTZ R172, R51, R172 ;  /* 0x000000ac33ac7220 */ /* 0x001fe20000410000 */
[----:B------:R0:W-:Y:S01]  /*1d70*/  STS.128 [R44.X16+0x600], R4 ;  /* 0x000600042c007388 */ /* 0x0001e2000000cc00 */
[----:B------:R-:W-:Y:S01]  /*1d80*/  LEA.HI.SX32 R60, R49, R58, 0x1b ;  /* 0x0000003a313c7211 */ /* 0x000fe200078fdaff */
[----:B------:R-:W-:Y:S01]  /*1d90*/  FMUL.FTZ R173, R51, R62 ;  /* 0x0000003e33ad7220 */ /* 0x000fe20000410000 */
[-C--:B------:R-:W-:Y:S01]  /*1da0*/  LEA.HI.SX32 R53, R53, R58.reuse, 0x1b ;  /* 0x0000003a35357211 */ /* 0x080fe200078fdaff */
[----:B------:R-:W-:Y:S01]  /*1db0*/  STS.128 [R50.X16+0x800], R20 ;  /* 0x0008001432007388 */ /* 0x000fe2000000cc00 */
[----:B------:R2:W-:Y:S01]  /*1dc0*/  MUFU.COS R169, R55 ;  /* 0x0000003700a97308 */ /* 0x0005e20000000000 */
[-C--:B------:R-:W-:Y:S01]  /*1dd0*/  LEA.HI.SX32 R134, R59, R58.reuse, 0x1b ;  /* 0x0000003a3b867211 */ /* 0x080fe200078fdaff */
[----:B-1----:R-:W-:Y:S01]  /*1de0*/  FMUL.FTZ R24, R158, UR38 ;  /* 0x000000269e187c20 */ /* 0x002fe20008410000 */
[----:B------:R-:W-:Y:S01]  /*1df0*/  STS.128 [R52.X16+0xa00], R16 ;  /* 0x000a001034007388 */ /* 0x000fe2000000cc00 */
[----:B------:R-:W-:-:S02]  /*1e00*/  LEA.HI.SX32 R135, R61, R58, 0x1b ;  /* 0x0000003a3d877211 */ /* 0x000fc400078fdaff */
[----:B------:R-:W-:Y:S01]  /*1e10*/  LEA.HI.SX32 R198, R63, R58, 0x1b ;  /* 0x0000003a3fc67211 */ /* 0x000fe200078fdaff */
[----:B------:R-:W-:Y:S01]  /*1e20*/  STS.128 [R54.X16+0xc00], R12 ;  /* 0x000c000c36007388 */ /* 0x000fe2000000cc00 */
[----:B------:R-:W-:Y:S01]  /*1e30*/  MUFU.SIN R174, R66 ;  /* 0x0000004200ae7308 */ /* 0x000fe20000000400 */
[----:B--2---:R-:W-:Y:S01]  /*1e40*/  IADD3 R55, R45, 0x4, RZ ;  /* 0x000000042d377810 */ /* 0x004fe20007ffe0ff */
[----:B------:R-:W-:Y:S01]  /*1e50*/  FMUL.RZ R24, R24, 0.15915493667125701904 ;  /* 0x3e22f98318187820 */ /* 0x000fe2000040c000 */
[----:B------:R1:W-:Y:S01]  /*1e60*/  STS.128 [R56.X16+0xe00], R8 ;  /* 0x000e000838007388 */ /* 0x0003e2000000cc00 */
[----:B0-----:R-:W-:Y:S01]  /*1e70*/  SHF.L.U32 R4, R65, 0x3, RZ ;  /* 0x0000000341047819 */ /* 0x001fe200000006ff */
[----:B------:R-:W-:-:S06]  /*1e80*/  NOP ;  /* 0x0000000000007918 */ /* 0x000fcc0000000000 */
[----:B------:R0:W-:Y:S01]  /*1e90*/  MUFU.COS R175, R66 ;  /* 0x0000004200af7308 */ /* 0x0001e20000000000 */
[----:B------:R-:W-:Y:S01]  /*1ea0*/  LEA.HI.SX32 R49, R55, R58, 0x1b ;  /* 0x0000003a37317211 */ /* 0x000fe200078fdaff */
[----:B------:R-:W-:Y:S01]  /*1eb0*/  LDS.128 R60, [R60.X16+0x10] ;  /* 0x000010003c3c7984 */ /* 0x000fe2000000cc00 */
[----:B------:R-:W-:Y:S01]  /*1ec0*/  MOV R140, UR32 ;  /* 0x00000020008c7c02 */ /* 0x000fe20008000f00 */
[-C--:B------:R-:W-:Y:S01]  /*1ed0*/  FMUL.FTZ R6, R171, R193.reuse ;  /* 0x000000c1ab067220 */ /* 0x080fe20000410000 */
[----:B------:R-:W-:Y:S01]  /*1ee0*/  MOV R141, UR33 ;  /* 0x00000021008d7c02 */ /* 0x000fe20008000f00 */
[----:B------:R-:W-:Y:S01]  /*1ef0*/  LDS.128 R56, [R57.X16+0x20] ;  /* 0x0000200039387984 */ /* 0x000fe2000000cc00 */
[----:B------:R-:W-:Y:S01]  /*1f00*/  MOV R5, 0x10 ;  /* 0x0000001000057802 */ /* 0x000fe20000000f00 */
[-C--:B-1----:R-:W-:Y:S01]  /*1f10*/  FMUL.FTZ R8, R0, R193.reuse ;  /* 0x000000c100087220 */ /* 0x082fe20000410000 */
[----:B------:R-:W-:Y:S01]  /*1f20*/  MUFU.SIN R192, R24 ;  /* 0x0000001800c07308 */ /* 0x000fe20000000400 */
[----:B0-----:R-:W0:Y:S01]  /*1f30*/  LDS.128 R64, [R64.X16] ;  /* 0x0000000040407984 */ /* 0x001e22000000cc00 */
[----:B------:R-:W-:-:S03]  /*1f40*/  FMUL.FTZ R7, R3, R193 ;  /* 0x000000c103077220 */ /* 0x000fc60000410000 */
[----:B------:R-:W1:Y:S03]  /*1f50*/  LDS.128 R52, [R53.X16+0x30] ;  /* 0x0000300035347984 */ /* 0x000e66000000cc00 */
[----:B------:R-:W2:Y:S01]  /*1f60*/  MUFU.EX2 R6, R6 ;  /* 0x0000000600067308 */ /* 0x000ea20000000800 */
[----:B------:R-:W3:Y:S04]  /*1f70*/  LDS.128 R48, [R49.X16+0x40] ;  /* 0x0000400031307984 */ /* 0x000ee8000000cc00 */
[----:B------:R-:W4:Y:S01]  /*1f80*/  LDS.128 R44, [R134.X16+0x50] ;  /* 0x00005000862c7984 */ /* 0x000f22000000cc00 */
[-C--:B------:R-:W-:Y:S02]  /*1f90*/  FMUL.FTZ R12, R159, R193.reuse ;  /* 0x000000c19f0c7220 */ /* 0x080fe40000410000 */
[-C--:B------:R-:W-:Y:S01]  /*1fa0*/  FMUL.FTZ R13, R143, R193.reuse ;  /* 0x000000c18f0d7220 */ /* 0x080fe20000410000 */
[----:B------:R2:W1:Y:S01]  /*1fb0*/  LDS.128 R40, [R135.X16+0x60] ;  /* 0x0000600087287984 */ /* 0x000462000000cc00 */
[----:B------:R-:W-:Y:S03]  /*1fc0*/  MUFU.COS R194, R24 ;  /* 0x0000001800c27308 */ /* 0x000fe60000000000 */
[----:B------:R-:W1:Y:S04]  /*1fd0*/  LDS.128 R36, [R198.X16+0x70] ;  /* 0x00007000c6247984 */ /* 0x000e68000000cc00 */
[----:B------:R0:W-:Y:S01]  /*1fe0*/  STS.64 [R4+0x4a60], R172 ;  /* 0x004a60ac04007388 */ /* 0x0001e20000000a00 */
[----:B--2---:R-:W-:Y:S01]  /*1ff0*/  CS2R R134, SRZ ;  /* 0x0000000000867805 */ /* 0x004fe2000001ff00 */
[----:B------:R-:W-:Y:S02]  /*2000*/  MUFU.COS R195, R197 ;  /* 0x000000c500c37308 */ /* 0x000fe40000000000 */
[----:B------:R-:W5:Y:S01]  /*2010*/  LDG.E.64 R140, [R140.64] ;  /* 0x0000001e8c8c7981 */ /* 0x000f62000c1e1b00 */
[----:B------:R-:W-:-:S05]  /*2020*/  FMUL.FTZ R9, R164, R193 ;  /* 0x000000c1a4097220 */ /* 0x000fca0000410000 */
[----:B------:R-:W2:Y:S01]  /*2030*/  MUFU.EX2 R8, R8 ;  /* 0x0000000800087308 */ /* 0x000ea20000000800 */
[----:B0-----:R-:W-:Y:S01]  /*2040*/  @!P0 IMAD.WIDE R4, R196, R5, UR10 ;  /* 0x0000000ac4048e25 */ /* 0x001fe2000f8e0205 */
[----:B------:R-:W-:Y:S06]  /*2050*/  BAR.SYNC.DEFER_BLOCKING 0x0 ;  /* 0x0000000000007b1d */ /* 0x000fec0000010000 */
[----:B------:R-:W0:Y:S01]  /*2060*/  MUFU.EX2 R7, R7 ;  /* 0x0000000700077308 */ /* 0x000e220000000800 */
[----:B------:R-:W-:-:S07]  /*2070*/  FMUL.FTZ R30, R6, R30 ;  /* 0x0000001e061e7220 */ /* 0x000fce0000410000 */
[----:B------:R-:W0:Y:S01]  /*2080*/  MUFU.EX2 R12, R12 ;  /* 0x0000000c000c7308 */ /* 0x000e220000000800 */
[----:B------:R-:W-:Y:S02]  /*2090*/  FMUL.FTZ R29, R6, R29 ;  /* 0x0000001d061d7220 */ /* 0x000fe40000410000 */
[----:B------:R-:W-:Y:S01]  /*20a0*/  FMUL.FTZ R227, R176, R64 ;  /* 0x00000040b0e37220 */ /* 0x000fe20000410000 */
[----:B------:R0:W5:Y:S04]  /*20b0*/  @!P0 LDG.E.128 R132, [R4.64] ;  /* 0x0000001e04848981 */ /* 0x000168000c1e1d00 */
[----:B------:R-:W1:Y:S01]  /*20c0*/  MUFU.EX2 R9, R9 ;  /* 0x0000000900097308 */ /* 0x000e620000000800 */
[----:B------:R-:W-:Y:S02]  /*20d0*/  FMUL.FTZ R227, R128, R227 ;  /* 0x000000e380e37220 */ /* 0x000fe40000410000 */
[----:B0-----:R-:W-:-:S02]  /*20e0*/  FMUL.FTZ R5, R139, R193 ;  /* 0x000000c18b057220 */ /* 0x001fc40000410000 */
[----:B------:R-:W-:-:S03]  /*20f0*/  FMUL.FTZ R4, R142, R193 ;  /* 0x000000c18e047220 */ /* 0x000fc60000410000 */
[----:B------:R0:W-:Y:S01]  /*2100*/  MUFU.EX2 R6, R5 ;  /* 0x0000000500067308 */ /* 0x0001e20000000800 */
[C---:B--2---:R-:W-:Y:S02]  /*2110*/  FMUL.FTZ R26, R8.reuse, R189 ;  /* 0x000000bd081a7220 */ /* 0x044fe40000410000 */
[----:B------:R-:W-:Y:S02]  /*2120*/  FMUL.FTZ R25, R8, R187 ;  /* 0x000000bb08197220 */ /* 0x000fe40000410000 */
[----:B0-----:R-:W-:-:S03]  /*2130*/  FMUL.FTZ R5, R176, R65 ;  /* 0x00000041b0057220 */ /* 0x001fc60000410000 */
[----:B------:R0:W-:Y:S01]  /*2140*/  MUFU.EX2 R199, R4 ;  /* 0x0000000400c77308 */ /* 0x0001e20000000800 */
[----:B------:R-:W-:Y:S02]  /*2150*/  FMUL.FTZ R8, R137, R193 ;  /* 0x000000c189087220 */ /* 0x000fe40000410000 */
[----:B------:R-:W-:Y:S02]  /*2160*/  FMUL.FTZ R226, R128, R5 ;  /* 0x0000000580e27220 */ /* 0x000fe40000410000 */
[----:B------:R-:W-:Y:S02]  /*2170*/  FMUL.FTZ R10, R162, R193 ;  /* 0x000000c1a20a7220 */ /* 0x000fe40000410000 */
[----:B0-----:R-:W-:Y:S02]  /*2180*/  FMUL.FTZ R4, R171, R67 ;  /* 0x00000043ab047220 */ /* 0x001fe40000410000 */
        /* <DEDUP_REMOVED lines=8> */
[----:B------:R0:W-:Y:S01]  /*2210*/  MUFU.EX2 R179, R8 ;  /* 0x0000000800b37308 */ /* 0x0001e20000000800 */
[----:B------:R-:W-:-:S02]  /*2220*/  FMUL.FTZ R4, R226, R29 ;  /* 0x0000001de2047220 */ /* 0x000fc40000410000 */
[----:B------:R-:W-:Y:S02]  /*2230*/  FMUL.FTZ R224, R129, R224 ;  /* 0x000000e081e07220 */ /* 0x000fe40000410000 */
[----:B-1----:R-:W-:Y:S02]  /*2240*/  FMUL.FTZ R24, R9, R186 ;  /* 0x000000ba09187220 */ /* 0x002fe40000410000 */
[-C--:B0-----:R-:W-:Y:S01]  /*2250*/  FFMA.FTZ R8, R226, R30.reuse, R5 ;  /* 0x0000001ee2087223 */ /* 0x081fe20000010005 */
[----:B------:R-:W0:Y:S01]  /*2260*/  MUFU.EX2 R10, R10 ;  /* 0x0000000a000a7308 */ /* 0x000e220000000800 */
[----:B------:R-:W-:Y:S02]  /*2270*/  FFMA.FTZ R5, R227, R30, -R4 ;  /* 0x0000001ee3057223 */ /* 0x000fe40000010804 */
[----:B------:R-:W-:Y:S02]  /*2280*/  FMUL.FTZ R23, R9, R185 ;  /* 0x000000b909177220 */ /* 0x000fe40000410000 */
[----:B------:R-:W-:-:S03]  /*2290*/  FADD.FTZ R8, R225, R8 ;  /* 0x00000008e1087221 */ /* 0x000fc60000010000 */
[----:B------:R-:W1:Y:S01]  /*22a0*/  MUFU.EX2 R11, R11 ;  /* 0x0000000b000b7308 */ /* 0x000e620000000800 */
[----:B------:R-:W-:Y:S02]  /*22b0*/  FMUL.FTZ R9, R136, R193 ;  /* 0x000000c188097220 */ /* 0x000fe40000410000 */
[----:B------:R-:W-:-:S05]  /*22c0*/  FADD.FTZ R5, R224, R5 ;  /* 0x00000005e0057221 */ /* 0x000fca0000010000 */
[----:B------:R-:W2:Y:S01]  /*22d0*/  MUFU.EX2 R7, R7 ;  /* 0x0000000700077308 */ /* 0x000ea20000000800 */
[----:B------:R-:W-:Y:S02]  /*22e0*/  FMUL.FTZ R223, R3, R61 ;  /* 0x0000003d03df7220 */ /* 0x000fe40000410000 */
[----:B------:R-:W-:Y:S02]  /*22f0*/  FMUL.FTZ R4, R27, R8 ;  /* 0x000000081b047220 */ /* 0x000fe40000410000 */
[----:B------:R-:W-:-:S03]  /*2300*/  FMUL.FTZ R3, R3, R60 ;  /* 0x0000003c03037220 */ /* 0x000fc60000410000 */
[----:B------:R-:W1:Y:S01]  /*2310*/  MUFU.EX2 R13, R13 ;  /* 0x0000000d000d7308 */ /* 0x000e620000000800 */
[C---:B------:R-:W-:Y:S02]  /*2320*/  FMUL.FTZ R222, R130.reuse, R3 ;  /* 0x0000000382de7220 */ /* 0x040fe40000410000 */
[----:B------:R-:W-:-:S05]  /*2330*/  FMUL.FTZ R223, R130, R223 ;  /* 0x000000df82df7220 */ /* 0x000fca0000410000 */
[----:B------:R1:W2:Y:S01]  /*2340*/  MUFU.EX2 R176, R9 ;  /* 0x0000000900b07308 */ /* 0x0002a20000000800 */
[----:B0-----:R-:W-:Y:S02]  /*2350*/  FMUL.FTZ R22, R10, R184 ;  /* 0x000000b80a167220 */ /* 0x001fe40000410000 */
[-C--:B-1----:R-:W-:Y:S02]  /*2360*/  FMUL.FTZ R9, R27, R5.reuse ;  /* 0x000000051b097220 */ /* 0x082fe40000410000 */
[C---:B------:R-:W-:Y:S02]  /*2370*/  FFMA.FTZ R5, R28.reuse, R5, -R4 ;  /* 0x000000051c057223 */ /* 0x040fe40000010804 */
[----:B------:R-:W-:Y:S02]  /*2380*/  FFMA.FTZ R8, R28, R8, R9 ;  /* 0x000000081c087223 */ /* 0x000fe40000010009 */
[----:B------:R-:W-:Y:S02]  /*2390*/  FADD.FTZ R5, R222, R5 ;  /* 0x00000005de057221 */ /* 0x000fe40000010000 */
[----:B------:R-:W-:-:S02]  /*23a0*/  FMUL.FTZ R21, R10, R183 ;  /* 0x000000b70a157220 */ /* 0x000fc40000410000 */
[C---:B------:R-:W-:Y:S02]  /*23b0*/  FMUL.FTZ R20, R11.reuse, R182 ;  /* 0x000000b60b147220 */ /* 0x040fe40000410000 */
[----:B------:R-:W-:Y:S02]  /*23c0*/  FMUL.FTZ R19, R11, R181 ;  /* 0x000000b50b137220 */ /* 0x000fe40000410000 */
[----:B------:R-:W-:Y:S02]  /*23d0*/  FMUL.FTZ R18, R12, R180 ;  /* 0x000000b40c127220 */ /* 0x000fe40000410000 */
[----:B------:R-:W-:Y:S02]  /*23e0*/  FADD.FTZ R3, R223, R8 ;  /* 0x00000008df037221 */ /* 0x000fe40000010000 */
[----:B------:R-:W-:Y:S02]  /*23f0*/  FMUL.FTZ R10, R158, R193 ;  /* 0x000000c19e0a7220 */ /* 0x000fe40000410000 */
[----:B------:R-:W-:-:S02]  /*2400*/  FMUL.FTZ R12, R6, R168 ;  /* 0x000000a8060c7220 */ /* 0x000fc40000410000 */
[----:B------:R-:W-:Y:S02]  /*2410*/  FMUL.FTZ R11, R6, R165 ;  /* 0x000000a5060b7220 */ /* 0x000fe40000410000 */
[----:B--2---:R-:W-:Y:S02]  /*2420*/  FMUL.FTZ R9, R7, R2 ;  /* 0x0000000207097220 */ /* 0x004fe40000410000 */
[----:B------:R-:W-:Y:S02]  /*2430*/  FMUL.FTZ R193, R188, R193 ;  /* 0x000000c1bcc17220 */ /* 0x000fe40000410000 */
[----:B------:R-:W-:Y:S02]  /*2440*/  FMUL.FTZ R6, R25, R5 ;  /* 0x0000000519067220 */ /* 0x000fe40000410000 */
[----:B------:R-:W-:Y:S02]  /*2450*/  FMUL.FTZ R2, R0, R63 ;  /* 0x0000003f00027220 */ /* 0x000fe40000410000 */
[----:B------:R-:W-:-:S02]  /*2460*/  FMUL.FTZ R16, R13, R178 ;  /* 0x000000b20d107220 */ /* 0x000fc40000410000 */
[----:B------:R-:W-:Y:S02]  /*2470*/  FMUL.FTZ R15, R13, R177 ;  /* 0x000000b10d0f7220 */ /* 0x000fe40000410000 */
[-C--:B------:R-:W-:Y:S01]  /*2480*/  FMUL.FTZ R4, R25, R3.reuse ;  /* 0x0000000319047220 */ /* 0x080fe20000410000 */
[----:B------:R-:W-:Y:S01]  /*2490*/  MUFU.SIN R197, R197 ;  /* 0x000000c500c57308 */ /* 0x000fe20000000400 */
[----:B------:R-:W-:Y:S02]  /*24a0*/  FMUL.FTZ R13, R199, R166 ;  /* 0x000000a6c70d7220 */ /* 0x000fe40000410000 */
[----:B------:R-:W-:Y:S02]  /*24b0*/  FMUL.FTZ R220, R0, R62 ;  /* 0x0000003e00dc7220 */ /* 0x000fe40000410000 */
[C---:B------:R-:W-:Y:S02]  /*24c0*/  FFMA.FTZ R0, R26.reuse, R3, R6 ;  /* 0x000000031a007223 */ /* 0x040fe40000010006 */
[----:B------:R-:W-:Y:S01]  /*24d0*/  FMUL.FTZ R221, R131, R2 ;  /* 0x0000000283dd7220 */ /* 0x000fe20000410000 */
[----:B------:R-:W0:Y:S01]  /*24e0*/  MUFU.EX2 R166, R193 ;  /* 0x000000c100a67308 */ /* 0x000e220000000800 */
[----:B------:R-:W-:-:S02]  /*24f0*/  FFMA.FTZ R165, R26, R5, -R4 ;  /* 0x000000051aa57223 */ /* 0x000fc40000010804 */
[----:B------:R-:W-:Y:S02]  /*2500*/  FMUL.FTZ R5, R176, R167 ;  /* 0x000000a7b0057220 */ /* 0x000fe40000410000 */
[----:B------:R-:W-:Y:S02]  /*2510*/  FMUL.FTZ R220, R131, R220 ;  /* 0x000000dc83dc7220 */ /* 0x000fe40000410000 */
[----:B------:R-:W-:Y:S02]  /*2520*/  FADD.FTZ R167, R221, R0 ;  /* 0x00000000dda77221 */ /* 0x000fe40000010000 */
[----:B------:R-:W-:Y:S02]  /*2530*/  FADD.FTZ R165, R220, R165 ;  /* 0x000000a5dca57221 */ /* 0x000fe40000010000 */
[----:B------:R-:W-:Y:S01]  /*2540*/  FMUL.FTZ R168, R23, R167 ;  /* 0x000000a717a87220 */ /* 0x000fe20000410000 */
[----:B------:R1:W2:Y:S03]  /*2550*/  MUFU.EX2 R171, R10 ;  /* 0x0000000a00ab7308 */ /* 0x0002a60000000800 */
[----:B------:R-:W-:-:S02]  /*2560*/  FFMA.FTZ R168, R24, R165, -R168 ;  /* 0x000000a518a87223 */ /* 0x000fc400000108a8 */
[----:B-1----:R-:W-:Y:S02]  /*2570*/  FMUL.FTZ R10, R7, R169 ;  /* 0x000000a9070a7220 */ /* 0x002fe40000410000 */
[----:B------:R-:W-:Y:S02]  /*2580*/  FMUL.FTZ R169, R23, R165 ;  /* 0x000000a517a97220 */ /* 0x000fe40000410000 */
[----:B------:R-:W-:Y:S02]  /*2590*/  FMUL.FTZ R165, R172, R29 ;  /* 0x0000001daca57220 */ /* 0x000fe40000410000 */
[C---:B0-----:R-:W-:Y:S02]  /*25a0*/  FMUL.FTZ R2, R166.reuse, R195 ;  /* 0x000000c3a6027220 */ /* 0x041fe40000410000 */
[----:B------:R-:W-:Y:S02]  /*25b0*/  FMUL.FTZ R0, R166, R197 ;  /* 0x000000c5a6007220 */ /* 0x000fe40000410000 */
[----:B------:R-:W-:-:S02]  /*25c0*/  FMUL.FTZ R219, R164, R56 ;  /* 0x00000038a4db7220 */ /* 0x000fc40000410000 */
[----:B------:R-:W-:Y:S02]  /*25d0*/  FFMA.FTZ R169, R24, R167, R169 ;  /* 0x000000a718a97223 */ /* 0x000fe400000100a9 */
[CC--:B------:R-:W-:Y:S02]  /*25e0*/  FFMA.FTZ R166, R173.reuse, R30.reuse, R165 ;  /* 0x0000001eada67223 */ /* 0x0c0fe400000100a5 */
[----:B------:R-:W-:Y:S02]  /*25f0*/  FMUL.FTZ R167, R173, R29 ;  /* 0x0000001dada77220 */ /* 0x000fe40000410000 */
[----:B------:R-:W-:Y:S02]  /*2600*/  FMUL.FTZ R165, R164, R57 ;  /* 0x00000039a4a57220 */ /* 0x000fe40000410000 */
[----:B------:R-:W-:Y:S02]  /*2610*/  FMUL.FTZ R219, R124, R219 ;  /* 0x000000db7cdb7220 */ /* 0x000fe40000410000 */
[----:B------:R-:W-:-:S02]  /*2620*/  FFMA.FTZ R167, R172, R30, -R167 ;  /* 0x0000001eaca77223 */ /* 0x000fc400000108a7 */
[----:B------:R-:W-:Y:S02]  /*2630*/  FMUL.FTZ R218, R124, R165 ;  /* 0x000000a57cda7220 */ /* 0x000fe40000410000 */
[----:B------:R-:W-:Y:S02]  /*2640*/  FMUL.FTZ R164, R27, R166 ;  /* 0x000000a61ba47220 */ /* 0x000fe40000410000 */
[----:B------:R-:W-:Y:S02]  /*2650*/  FADD.FTZ R168, R219, R168 ;  /* 0x000000a8dba87221 */ /* 0x000fe40000010000 */
[----:B------:R-:W-:Y:S02]  /*2660*/  FMUL.FTZ R165, R27, R167 ;  /* 0x000000a71ba57220 */ /* 0x000fe40000410000 */
[----:B------:R-:W-:Y:S02]  /*2670*/  FADD.FTZ R169, R218, R169 ;  /* 0x000000a9daa97221 */ /* 0x000fe40000010000 */
[----:B------:R-:W-:-:S02]  /*2680*/  FMUL.FTZ R14, R199, R170 ;  /* 0x000000aac70e7220 */ /* 0x000fc40000410000 */
[----:B------:R-:W-:Y:S02]  /*2690*/  FFMA.FTZ R167, R28, R167, -R164 ;  /* 0x000000a71ca77223 */ /* 0x000fe400000108a4 */
[----:B------:R-:W-:Y:S02]  /*26a0*/  FMUL.FTZ R170, R21, R168 ;  /* 0x000000a815aa7220 */ /* 0x000fe40000410000 */
[----:B------:R-:W-:Y:S02]  /*26b0*/  FMUL.FTZ R164, R162, R59 ;  /* 0x0000003ba2a47220 */ /* 0x000fe40000410000 */
[C---:B--2---:R-:W-:Y:S02]  /*26c0*/  FMUL.FTZ R4, R171.reuse, R194 ;  /* 0x000000c2ab047220 */ /* 0x044fe40000410000 */
[----:B------:R-:W-:Y:S02]  /*26d0*/  FMUL.FTZ R3, R171, R192 ;  /* 0x000000c0ab037220 */ /* 0x000fe40000410000 */
[----:B------:R-:W-:-:S02]  /*26e0*/  FMUL.FTZ R171, R21, R169 ;  /* 0x000000a915ab7220 */ /* 0x000fc40000410000 */
[----:B------:R-:W-:Y:S02]  /*26f0*/  FMUL.FTZ R216, R162, R58 ;  /* 0x0000003aa2d87220 */ /* 0x000fe40000410000 */
[----:B------:R-:W-:Y:S02]  /*2700*/  FFMA.FTZ R170, R22, R169, R170 ;  /* 0x000000a916aa7223 */ /* 0x000fe400000100aa */
[C---:B------:R-:W-:Y:S02]  /*2710*/  FMUL.FTZ R217, R125.reuse, R164 ;  /* 0x000000a47dd97220 */ /* 0x040fe40000410000 */
[----:B------:R-:W-:Y:S02]  /*2720*/  FFMA.FTZ R165, R28, R166, R165 ;  /* 0x000000a61ca57223 */ /* 0x000fe400000100a5 */
[----:B------:R-:W-:Y:S02]  /*2730*/  FFMA.FTZ R171, R22, R168, -R171 ;  /* 0x000000a816ab7223 */ /* 0x000fe400000108ab */
[----:B------:R-:W-:-:S02]  /*2740*/  FMUL.FTZ R216, R125, R216 ;  /* 0x000000d87dd87220 */ /* 0x000fc40000410000 */
[----:B------:R-:W-:Y:S02]  /*2750*/  FADD.FTZ R170, R217, R170 ;  /* 0x000000aad9aa7221 */ /* 0x000fe40000010000 */
[C---:B------:R-:W-:Y:S02]  /*2760*/  FMUL.FTZ R162, R25.reuse, R165 ;  /* 0x000000a519a27220 */ /* 0x040fe40000410000 */
[----:B------:R-:W-:Y:S02]  /*2770*/  FADD.FTZ R171, R216, R171 ;  /* 0x000000abd8ab7221 */ /* 0x000fe40000010000 */
[----:B------:R-:W-:Y:S02]  /*2780*/  FMUL.FTZ R164, R25, R167 ;  /* 0x000000a719a47220 */ /* 0x000fe40000410000 */
[----:B------:R-:W-:Y:S02]  /*2790*/  FMUL.FTZ R166, R19, R170 ;  /* 0x000000aa13a67220 */ /* 0x000fe40000410000 */
[----:B------:R-:W-:-:S02]  /*27a0*/  FMUL.FTZ R215, R160, R52 ;  /* 0x00000034a0d77220 */ /* 0x000fc40000410000 */
[C---:B------:R-:W-:Y:S02]  /*27b0*/  FFMA.FTZ R162, R26.reuse, R167, -R162 ;  /* 0x000000a71aa27223 */ /* 0x040fe400000108a2 */
[----:B------:R-:W-:Y:S02]  /*27c0*/  FMUL.FTZ R167, R19, R171 ;  /* 0x000000ab13a77220 */ /* 0x000fe40000410000 */
[----:B------:R-:W-:Y:S02]  /*27d0*/  FFMA.FTZ R164, R26, R165, R164 ;  /* 0x000000a51aa47223 */ /* 0x000fe400000100a4 */
[----:B------:R-:W-:Y:S02]  /*27e0*/  FFMA.FTZ R166, R20, R171, -R166 ;  /* 0x000000ab14a67223 */ /* 0x000fe400000108a6 */
[----:B------:R-:W-:Y:S02]  /*27f0*/  FMUL.FTZ R165, R160, R53 ;  /* 0x00000035a0a57220 */ /* 0x000fe40000410000 */
[----:B------:R-:W-:-:S02]  /*2800*/  FMUL.FTZ R215, R126, R215 ;  /* 0x000000d77ed77220 */ /* 0x000fc40000410000 */
[----:B------:R-:W-:Y:S02]  /*2810*/  FFMA.FTZ R169, R20, R170, R167 ;  /* 0x000000aa14a97223 */ /* 0x000fe400000100a7 */
[----:B------:R-:W-:Y:S02]  /*2820*/  FMUL.FTZ R167, R23, R164 ;  /* 0x000000a417a77220 */ /* 0x000fe40000410000 */
[----:B------:R-:W-:Y:S02]  /*2830*/  FMUL.FTZ R214, R126, R165 ;  /* 0x000000a57ed67220 */ /* 0x000fe40000410000 */
[----:B------:R-:W-:Y:S02]  /*2840*/  FADD.FTZ R166, R215, R166 ;  /* 0x000000a6d7a67221 */ /* 0x000fe40000010000 */
[-C--:B------:R-:W-:Y:S02]  /*2850*/  FMUL.FTZ R165, R23, R162.reuse ;  /* 0x000000a217a57220 */ /* 0x080fe40000410000 */
[----:B------:R-:W-:-:S02]  /*2860*/  FFMA.FTZ R167, R24, R162, -R167 ;  /* 0x000000a218a77223 */ /* 0x000fc400000108a7 */
[----:B------:R-:W-:Y:S02]  /*2870*/  FADD.FTZ R169, R214, R169 ;  /* 0x000000a9d6a97221 */ /* 0x000fe40000010000 */
[----:B------:R-:W-:Y:S02]  /*2880*/  FMUL.FTZ R162, R17, R166 ;  /* 0x000000a611a27220 */ /* 0x000fe40000410000 */
[----:B------:R-:W-:Y:S02]  /*2890*/  FMUL.FTZ R160, R159, R55 ;  /* 0x000000379fa07220 */ /* 0x000fe40000410000 */
[-C--:B------:R-:W-:Y:S02]  /*28a0*/  FMUL.FTZ R171, R17, R169.reuse ;  /* 0x000000a911ab7220 */ /* 0x080fe40000410000 */
[----:B------:R-:W-:Y:S02]  /*28b0*/  FFMA.FTZ R162, R18, R169, R162 ;  /* 0x000000a912a27223 */ /* 0x000fe400000100a2 */
[----:B------:R-:W-:-:S02]  /*28c0*/  FMUL.FTZ R212, R159, R54 ;  /* 0x000000369fd47220 */ /* 0x000fc40000410000 */
[C---:B------:R-:W-:Y:S02]  /*28d0*/  FMUL.FTZ R213, R127.reuse, R160 ;  /* 0x000000a07fd57220 */ /* 0x040fe40000410000 */
[----:B------:R-:W-:Y:S02]  /*28e0*/  FFMA.FTZ R165, R24, R164, R165 ;  /* 0x000000a418a57223 */ /* 0x000fe400000100a5 */
[----:B------:R-:W-:Y:S02]  /*28f0*/  FFMA.FTZ R171, R18, R166, -R171 ;  /* 0x000000a612ab7223 */ /* 0x000fe400000108ab */
[----:B------:R-:W-:Y:S02]  /*2900*/  FMUL.FTZ R212, R127, R212 ;  /* 0x000000d47fd47220 */ /* 0x000fe40000410000 */
[----:B------:R-:W-:Y:S02]  /*2910*/  FADD.FTZ R162, R213, R162 ;  /* 0x000000a2d5a27221 */ /* 0x000fe40000010000 */
[----:B------:R-:W-:-:S02]  /*2920*/  FMUL.FTZ R159, R21, R165 ;  /* 0x000000a5159f7220 */ /* 0x000fc40000410000 */
[----:B------:R-:W-:Y:S02]  /*2930*/  FMUL.FTZ R160, R21, R167 ;  /* 0x000000a715a07220 */ /* 0x000fe40000410000 */
[----:B------:R-:W-:Y:S02]  /*2940*/  FADD.FTZ R171, R212, R171 ;  /* 0x000000abd4ab7221 */ /* 0x000fe40000010000 */
[----:B------:R-:W-:Y:S02]  /*2950*/  FMUL.FTZ R164, R15, R162 ;  /* 0x000000a20fa47220 */ /* 0x000fe40000410000 */
[C---:B---3--:R-:W-:Y:S02]  /*2960*/  FMUL.FTZ R211, R143.reuse, R48 ;  /* 0x000000308fd37220 */ /* 0x048fe40000410000 */
[----:B------:R-:W-:Y:S02]  /*2970*/  FMUL.FTZ R143, R143, R49 ;  /* 0x000000318f8f7220 */ /* 0x000fe40000410000 */
[----:B------:R-:W-:-:S02]  /*2980*/  FFMA.FTZ R159, R22, R167, -R159 ;  /* 0x000000a7169f7223 */ /* 0x000fc4000001089f */
[----:B------:R-:W-:Y:S02]  /*2990*/  FFMA.FTZ R160, R22, R165, R160 ;  /* 0x000000a516a07223 */ /* 0x000fe400000100a0 */
[-C--:B------:R-:W-:Y:S02]  /*29a0*/  FMUL.FTZ R165, R15, R171.reuse ;  /* 0x000000ab0fa57220 */ /* 0x080fe40000410000 */
[----:B------:R-:W-:Y:S02]  /*29b0*/  FFMA.FTZ R164, R16, R171, -R164 ;  /* 0x000000ab10a47223 */ /* 0x000fe400000108a4 */
[C---:B------:R-:W-:Y:S02]  /*29c0*/  FMUL.FTZ R211, R120.reuse, R211 ;  /* 0x000000d378d37220 */ /* 0x040fe40000410000 */
[----:B------:R-:W-:Y:S02]  /*29d0*/  FMUL.FTZ R210, R120, R143 ;  /* 0x0000008f78d27220 */ /* 0x000fe40000410000 */
[----:B------:R-:W-:-:S02]  /*29e0*/  FMUL.FTZ R143, R19, R159 ;  /* 0x0000009f138f7220 */ /* 0x000fc40000410000 */
[----:B------:R-:W-:Y:S02]  /*29f0*/  FFMA.FTZ R165, R16, R162, R165 ;  /* 0x000000a210a57223 */ /* 0x000fe400000100a5 */
[----:B------:R-:W-:Y:S02]  /*2a00*/  FADD.FTZ R164, R211, R164 ;  /* 0x000000a4d3a47221 */ /* 0x000fe40000010000 */
[-C--:B------:R-:W-:Y:S02]  /*2a10*/  FMUL.FTZ R162, R19, R160.reuse ;  /* 0x000000a013a27220 */ /* 0x080fe40000410000 */
[----:B------:R-:W-:Y:S02]  /*2a20*/  FFMA.FTZ R143, R20, R160, R143 ;  /* 0x000000a0148f7223 */ /* 0x000fe4000001008f */
[----:B------:R-:W-:Y:S02]  /*2a30*/  FADD.FTZ R165, R210, R165 ;  /* 0x000000a5d2a57221 */ /* 0x000fe40000010000 */
[----:B------:R-:W-:-:S02]  /*2a40*/  FMUL.FTZ R166, R13, R164 ;  /* 0x000000a40da67220 */ /* 0x000fc40000410000 */
[----:B------:R-:W-:Y:S02]  /*2a50*/  FMUL.FTZ R160, R142, R51 ;  /* 0x000000338ea07220 */ /* 0x000fe40000410000 */
[----:B------:R-:W-:Y:S02]  /*2a60*/  FFMA.FTZ R162, R20, R159, -R162 ;  /* 0x0000009f14a27223 */ /* 0x000fe400000108a2 */
[-C--:B------:R-:W-:Y:S02]  /*2a70*/  FMUL.FTZ R159, R13, R165.reuse ;  /* 0x000000a50d9f7220 */ /* 0x080fe40000410000 */
[----:B------:R-:W-:Y:S02]  /*2a80*/  FFMA.FTZ R166, R14, R165, R166 ;  /* 0x000000a50ea67223 */ /* 0x000fe400000100a6 */
[----:B------:R-:W-:Y:S02]  /*2a90*/  FMUL.FTZ R208, R142, R50 ;  /* 0x000000328ed07220 */ /* 0x000fe40000410000 */
[----:B------:R-:W-:-:S02]  /*2aa0*/  FMUL.FTZ R209, R121, R160 ;  /* 0x000000a079d17220 */ /* 0x000fc40000410000 */
[----:B------:R-:W-:Y:S02]  /*2ab0*/  FFMA.FTZ R165, R14, R164, -R159 ;  /* 0x000000a40ea57223 */ /* 0x000fe4000001089f */
[----:B------:R-:W-:Y:S02]  /*2ac0*/  FMUL.FTZ R208, R121, R208 ;  /* 0x000000d079d07220 */ /* 0x000fe40000410000 */
[----:B------:R-:W-:Y:S02]  /*2ad0*/  FADD.FTZ R166, R209, R166 ;  /* 0x000000a6d1a67221 */ /* 0x000fe40000010000 */
[C---:B------:R-:W-:Y:S02]  /*2ae0*/  FMUL.FTZ R159, R17.reuse, R143 ;  /* 0x0000008f119f7220 */ /* 0x040fe40000410000 */
[----:B------:R-:W-:Y:S02]  /*2af0*/  FMUL.FTZ R142, R17, R162 ;  /* 0x000000a2118e7220 */ /* 0x000fe40000410000 */
[----:B------:R-:W-:-:S02]  /*2b00*/  FADD.FTZ R165, R208, R165 ;  /* 0x000000a5d0a57221 */ /* 0x000fc40000010000 */
[----:B------:R-:W-:Y:S02]  /*2b10*/  FMUL.FTZ R160, R11, R166 ;  /* 0x000000a60ba07220 */ /* 0x000fe40000410000 */
[C---:B----4-:R-:W-:Y:S02]  /*2b20*/  FMUL.FTZ R207, R139.reuse, R44 ;  /* 0x0000002c8bcf7220 */ /* 0x050fe40000410000 */
[----:B------:R-:W-:Y:S02]  /*2b30*/  FMUL.FTZ R139, R139, R45 ;  /* 0x0000002d8b8b7220 */ /* 0x000fe40000410000 */
[C---:B------:R-:W-:Y:S02]  /*2b40*/  FFMA.FTZ R159, R18.reuse, R162, -R159 ;  /* 0x000000a2129f7223 */ /* 0x040fe4000001089f */
[----:B------:R-:W-:Y:S02]  /*2b50*/  FFMA.FTZ R142, R18, R143, R142 ;  /* 0x0000008f128e7223 */ /* 0x000fe4000001008e */
[----:B------:R-:W-:-:S02]  /*2b60*/  FMUL.FTZ R143, R11, R165 ;  /* 0x000000a50b8f7220 */ /* 0x000fc40000410000 */
[----:B------:R-:W-:Y:S02]  /*2b70*/  FFMA.FTZ R160, R12, R165, -R160 ;  /* 0x000000a50ca07223 */ /* 0x000fe400000108a0 */
[C---:B------:R-:W-:Y:S02]  /*2b80*/  FMUL.FTZ R207, R122.reuse, R207 ;  /* 0x000000cf7acf7220 */ /* 0x040fe40000410000 */
[----:B------:R-:W-:Y:S02]  /*2b90*/  FMUL.FTZ R206, R122, R139 ;  /* 0x0000008b7ace7220 */ /* 0x000fe40000410000 */
[----:B------:R-:W-:Y:S02]  /*2ba0*/  FMUL.FTZ R139, R15, R159 ;  /* 0x0000009f0f8b7220 */ /* 0x000fe40000410000 */
[----:B------:R-:W-:Y:S02]  /*2bb0*/  FFMA.FTZ R165, R12, R166, R143 ;  /* 0x000000a60ca57223 */ /* 0x000fe4000001008f */
        /* <DEDUP_REMOVED lines=8> */
[----:B------:R-:W-:Y:S02]  /*2c40*/  FFMA.FTZ R162, R10, R165, R162 ;  /* 0x000000a50aa27223 */ /* 0x000fe400000100a2 */
        /* <DEDUP_REMOVED lines=8> */
[----:B------:R-:W-:Y:S02]  /*2cd0*/  FMUL.FTZ R8, R179, R175 ;  /* 0x000000afb3087220 */ /* 0x000fe40000410000 */
[----:B------:R-:W-:-:S02]  /*2ce0*/  FFMA.FTZ R138, R14, R143, -R138 ;  /* 0x0000008f0e8a7223 */ /* 0x000fc4000001088a */
[----:B------:R-:W-:Y:S02]  /*2cf0*/  FADD.FTZ R159, R204, R159 ;  /* 0x0000009fcc9f7221 */ /* 0x000fe40000010000 */
[----:B------:R-:W-:Y:S02]  /*2d00*/  FMUL.FTZ R160, R7, R162 ;  /* 0x000000a207a07220 */ /* 0x000fe40000410000 */
[----:B------:R-:W-:Y:S02]  /*2d10*/  FFMA.FTZ R142, R14, R139, R142 ;  /* 0x0000008b0e8e7223 */ /* 0x000fe4000001008e */
[----:B------:R-:W-:Y:S02]  /*2d20*/  FMUL.FTZ R143, R11, R138 ;  /* 0x0000008a0b8f7220 */ /* 0x000fe40000410000 */
[-C--:B------:R-:W-:Y:S02]  /*2d30*/  FFMA.FTZ R165, R8, R159.reuse, -R160 ;  /* 0x0000009f08a57223 */ /* 0x080fe400000108a0 */
        /* <DEDUP_REMOVED lines=8> */
[----:B------:R-:W-:Y:S02]  /*2dc0*/  FMUL.FTZ R202, R116, R139 ;  /* 0x0000008b74ca7220 */ /* 0x000fe40000410000 */
[----:B------:R-:W-:Y:S02]  /*2dd0*/  FMUL.FTZ R138, R9, R143 ;  /* 0x0000008f098a7220 */ /* 0x000fe40000410000 */
[----:B------:R-:W-:Y:S02]  /*2de0*/  FADD.FTZ R162, R203, R162 ;  /* 0x000000a2cba27221 */ /* 0x000fe40000010000 */
[----:B------:R-:W-:Y:S02]  /*2df0*/  FADD.FTZ R165, R202, R165 ;  /* 0x000000a5caa57221 */ /* 0x000fe40000010000 */
[----:B------:R-:W-:-:S02]  /*2e00*/  FMUL.FTZ R139, R9, R137 ;  /* 0x00000089098b7220 */ /* 0x000fc40000410000 */
[----:B------:R-:W-:Y:S02]  /*2e10*/  FFMA.FTZ R138, R10, R137, -R138 ;  /* 0x000000890a8a7223 */ /* 0x000fe4000001088a */
[----:B------:R-:W-:Y:S02]  /*2e20*/  FMUL.FTZ R6, R176, R191 ;  /* 0x000000bfb0067220 */ /* 0x000fe40000410000 */
[C---:B------:R-:W-:Y:S02]  /*2e30*/  FMUL.FTZ R137, R5.reuse, R162 ;  /* 0x000000a205897220 */ /* 0x040fe40000410000 */
[----:B------:R-:W-:Y:S02]  /*2e40*/  FMUL.FTZ R200, R136, R42 ;  /* 0x0000002a88c87220 */ /* 0x000fe40000410000 */
[----:B------:R-:W-:Y:S02]  /*2e50*/  FMUL.FTZ R159, R5, R165 ;  /* 0x000000a5059f7220 */ /* 0x000fe40000410000 */
[----:B------:R-:W-:-:S02]  /*2e60*/  FFMA.FTZ R139, R10, R143, R139 ;  /* 0x0000008f0a8b7223 */ /* 0x000fc4000001008b */
[----:B------:R-:W-:Y:S02]  /*2e70*/  FFMA.FTZ R165, R6, R165, -R137 ;  /* 0x000000a506a57223 */ /* 0x000fe40000010889 */
[----:B------:R-:W-:Y:S02]  /*2e80*/  FMUL.FTZ R136, R136, R43 ;  /* 0x0000002b88887220 */ /* 0x000fe40000410000 */
[----:B------:R-:W-:Y:S02]  /*2e90*/  FMUL.FTZ R200, R117, R200 ;  /* 0x000000c875c87220 */ /* 0x000fe40000410000 */
[----:B------:R-:W-:Y:S02]  /*2ea0*/  FMUL.FTZ R137, R7, R139 ;  /* 0x0000008b07897220 */ /* 0x000fe40000410000 */
[----:B------:R-:W-:Y:S02]  /*2eb0*/  FFMA.FTZ R162, R6, R162, R159 ;  /* 0x000000a206a27223 */ /* 0x000fe4000001009f */
[----:B------:R-:W-:-:S02]  /*2ec0*/  FMUL.FTZ R201, R117, R136 ;  /* 0x0000008875c97220 */ /* 0x000fc40000410000 */
[----:B------:R-:W-:Y:S02]  /*2ed0*/  FADD.FTZ R165, R200, R165 ;  /* 0x000000a5c8a57221 */ /* 0x000fe40000010000 */
[-C--:B------:R-:W-:Y:S02]  /*2ee0*/  FMUL.FTZ R142, R7, R138.reuse ;  /* 0x0000008a078e7220 */ /* 0x080fe40000410000 */
[C---:B------:R-:W-:Y:S02]  /*2ef0*/  FFMA.FTZ R138, R8.reuse, R138, -R137 ;  /* 0x0000008a088a7223 */ /* 0x040fe40000010889 */
[----:B------:R-:W-:Y:S02]  /*2f00*/  FADD.FTZ R162, R201, R162 ;  /* 0x000000a2c9a27221 */ /* 0x000fe40000010000 */
[----:B------:R-:W-:Y:S02]  /*2f10*/  FMUL.FTZ R143, R3, R165 ;  /* 0x000000a5038f7220 */ /* 0x000fe40000410000 */
[----:B------:R-:W-:-:S02]  /*2f20*/  FFMA.FTZ R142, R8, R139, R142 ;  /* 0x0000008b088e7223 */ /* 0x000fc4000001008e */
[----:B------:R-:W-:Y:S02]  /*2f30*/  FMUL.FTZ R137, R158, R37 ;  /* 0x000000259e897220 */ /* 0x000fe40000410000 */
[----:B------:R-:W-:Y:S02]  /*2f40*/  FMUL.FTZ R139, R5, R138 ;  /* 0x0000008a058b7220 */ /* 0x000fe40000410000 */
[----:B------:R-:W-:Y:S01]  /*2f50*/  FFMA.FTZ R143, R4, R162, R143 ;  /* 0x000000a2048f7223 */ /* 0x000fe2000001008f */
[----:B------:R-:W-:Y:S01]  /*2f60*/  ISETP.NE.AND P0, PT, R157, 0x3f, PT ;  /* 0x0000003f9d00780c */ /* 0x000fe20003f05270 */
[----:B------:R-:W-:Y:S02]  /*2f70*/  FMUL.FTZ R197, R158, R36 ;  /* 0x000000249ec57220 */ /* 0x000fe40000410000 */
[----:B------:R-:W-:Y:S02]  /*2f80*/  FMUL.FTZ R162, R3, R162 ;  /* 0x000000a203a27220 */ /* 0x000fe40000410000 */
[----:B------:R-:W-:-:S02]  /*2f90*/  FMUL.FTZ R196, R118, R137 ;  /* 0x0000008976c47220 */ /* 0x000fc40000410000 */
[-C--:B------:R-:W-:Y:S02]  /*2fa0*/  FFMA.FTZ R136, R6, R142.reuse, R139 ;  /* 0x0000008e06887223 */ /* 0x080fe4000001008b */
[----:B------:R-:W-:Y:S02]  /*2fb0*/  FMUL.FTZ R139, R5, R142 ;  /* 0x0000008e058b7220 */ /* 0x000fe40000410000 */
[----:B------:R-:W-:Y:S02]  /*2fc0*/  FFMA.FTZ R162, R4, R165, -R162 ;  /* 0x000000a504a27223 */ /* 0x000fe400000108a2 */
[----:B------:R-:W-:Y:S02]  /*2fd0*/  FMUL.FTZ R197, R118, R197 ;  /* 0x000000c576c57220 */ /* 0x000fe40000410000 */
[----:B------:R-:W-:Y:S02]  /*2fe0*/  FADD.FTZ R165, R196, R143 ;  /* 0x0000008fc4a57221 */ /* 0x000fe40000010000 */
[----:B------:R-:W-:-:S02]  /*2ff0*/  FFMA.FTZ R139, R6, R138, -R139 ;  /* 0x0000008a068b7223 */ /* 0x000fc4000001088b */
[----:B------:R-:W-:Y:S02]  /*3000*/  FMUL.FTZ R137, R3, R136 ;  /* 0x0000008803897220 */ /* 0x000fe40000410000 */
[----:B------:R-:W-:Y:S02]  /*3010*/  FADD.FTZ R159, R197, R162 ;  /* 0x000000a2c59f7221 */ /* 0x000fe40000010000 */
[----:B------:R-:W-:Y:S02]  /*3020*/  FMUL.FTZ R138, R0, R165 ;  /* 0x000000a5008a7220 */ /* 0x000fe40000410000 */
[-C--:B------:R-:W-:Y:S02]  /*3030*/  FMUL.FTZ R143, R3, R139.reuse ;  /* 0x0000008b038f7220 */ /* 0x080fe40000410000 */
[----:B------:R-:W-:Y:S02]  /*3040*/  FFMA.FTZ R139, R4, R139, -R137 ;  /* 0x0000008b048b7223 */ /* 0x000fe40000010889 */
[----:B------:R-:W-:-:S02]  /*3050*/  FMUL.FTZ R137, R0, R159 ;  /* 0x0000009f00897220 */ /* 0x000fc40000410000 */
[----:B------:R-:W-:Y:S02]  /*3060*/  FFMA.FTZ R138, R2, R159, -R138 ;  /* 0x0000009f028a7223 */ /* 0x000fe4000001088a */
[----:B------:R0:W1:Y:S01]  /*3070*/  @P0 LDS.64 R158, [R157.X8+0x5a68] ;  /* 0x005a68009d9e0984 */ /* 0x0000620000008a00 */
[----:B------:R-:W-:Y:S02]  /*3080*/  FFMA.FTZ R143, R4, R136, R143 ;  /* 0x00000088048f7223 */ /* 0x000fe4000001008f */
[C---:B------:R-:W-:Y:S02]  /*3090*/  FMUL.FTZ R198, R188.reuse, R39 ;  /* 0x00000027bcc67220 */ /* 0x040fe40000410000 */
[----:B------:R-:W-:Y:S02]  /*30a0*/  FMUL.FTZ R188, R188, R38 ;  /* 0x00000026bcbc7220 */ /* 0x000fe40000410000 */
[----:B------:R-:W-:Y:S02]  /*30b0*/  FFMA.FTZ R165, R2, R165, R137 ;  /* 0x000000a502a57223 */ /* 0x000fe40000010089 */
[C---:B------:R-:W-:Y:S01]  /*30c0*/  FMUL.FTZ R136, R0.reuse, R143 ;  /* 0x0000008f00887220 */ /* 0x040fe20000410000 */
[----:B------:R-:W-:Y:S01]  /*30d0*/  BSSY B0, `(.L_x_6991) ;  /* 0x0000015000007945 */ /* 0x000fe20003800000 */
[----:B------:R-:W-:-:S02]  /*30e0*/  FMUL.FTZ R137, R0, R139 ;  /* 0x0000008b00897220 */ /* 0x000fc40000410000 */
[C---:B------:R-:W-:Y:S02]  /*30f0*/  FMUL.FTZ R198, R119.reuse, R198 ;  /* 0x000000c677c67220 */ /* 0x040fe40000410000 */
[----:B------:R-:W-:Y:S01]  /*3100*/  FMUL.FTZ R199, R119, R188 ;  /* 0x000000bc77c77220 */ /* 0x000fe20000410000 */
[----:B------:R-:W-:Y:S01]  /*3110*/  ISETP.GT.U32.AND P2, PT, R157, 0x1f, PT ;  /* 0x0000001f9d00780c */ /* 0x000fe20003f44070 */
[C---:B------:R-:W-:Y:S02]  /*3120*/  FFMA.FTZ R136, R2.reuse, R139, -R136 ;  /* 0x0000008b02887223 */ /* 0x040fe40000010888 */
[----:B------:R-:W-:Y:S02]  /*3130*/  FFMA.FTZ R137, R2, R143, R137 ;  /* 0x0000008f02897223 */ /* 0x000fe40000010089 */
        /* <DEDUP_REMOVED lines=14> */
.L_x_6992:
[----:B0-----:R-:W-:Y:S05]  /*3220*/  BSYNC B0 ;  /* 0x0000000000007941 */ /* 0x001fea0003800000 */
.L_x_6991:
        /* <DEDUP_REMOVED lines=50> */
[----:B------:R0:W2:Y:S02]  /*3550*/  SHFL.UP PT, R229, R138, 0x1, RZ ;  /* 0x042000008ae57989 */ /* 0x0000a400000e00ff */
.L_x_7099:
[----:B------:R-:W-:Y:S05]  /*3560*/  BRA.DIV ~URZ, `(.L_x_6996) ;  /* 0x00006e627f007947 */ /* 0x000fea000b800000 */
[----:B------:R-:W3:Y:S01]  /*3570*/  SHFL.UP PT, R139, R142, 0x1, RZ ;  /* 0x042000008e8b7989 */ /* 0x000ee200000e00ff */
[----:B------:R-:W-:Y:S01]  /*3580*/  ISETP.GE.AND P0, PT, R156, 0x1, PT ;  /* 0x000000019c00780c */ /* 0x000fe20003f06270 */
[C---:B--2---:R-:W-:Y:S02]  /*3590*/  FMUL.FTZ R230, R232.reuse, R229 ;  /* 0x000000e5e8e67220 */ /* 0x044fe40000410000 */
[----:B------:R-:W2:Y:S04]  /*35a0*/  SHFL.UP PT, R141, R143, 0x1, RZ ;  /* 0x042000008f8d7989 */ /* 0x000ea800000e00ff */
[----:B------:R-:W4:Y:S01]  /*35b0*/  SHFL.UP PT, R137, R232, 0x1, RZ ;  /* 0x04200000e8897989 */ /* 0x000f2200000e00ff */
[----:B---3--:R-:W-:-:S02]  /*35c0*/  FMUL.FTZ R140, R232, R139 ;  /* 0x0000008be88c7220 */ /* 0x008fc40000410000 */
[-C--:B--2---:R-:W-:Y:S02]  /*35d0*/  FMUL.FTZ R136, R232, R141.reuse ;  /* 0x0000008de8887220 */ /* 0x084fe40000410000 */
[C---:B------:R-:W-:Y:S02]  /*35e0*/  FFMA.FTZ R140, R138.reuse, R141, R140 ;  /* 0x0000008d8a8c7223 */ /* 0x040fe4000001008c */
[C---:B----4-:R-:W-:Y:S02]  /*35f0*/  FFMA.FTZ R141, R138.reuse, R137, R230 ;  /* 0x000000898a8d7223 */ /* 0x050fe400000100e6 */
        /* <DEDUP_REMOVED lines=53> */
[----:B------:R-:W0:Y:S01]  /*3950*/  SHFL.UP PT, R233, R232, 0x10, RZ ;  /* 0x06000000e8e97989 */ /* 0x000e2200000e00ff */
[----:B------:R-:W-:-:S03]  /*3960*/  @P0 FADD.FTZ R142, R142, R231 ;  /* 0x000000e78e8e0221 */ /* 0x000fc60000010000 */
[----:B------:R-:W2:Y:S02]  /*3970*/  SHFL.UP PT, R229, R138, 0x10, RZ ;  /* 0x060000008ae57989 */ /* 0x000ea400000e00ff */
[----:B------:R-:W-:Y:S02]  /*3980*/  MOV R231, R142 ;  /* 0x0000008e00e77202 */ /* 0x000fe40000000f00 */
[----:B------:R-:W3:Y:S04]  /*3990*/  SHFL.UP PT, R141, R143, 0x10, RZ ;  /* 0x060000008f8d7989 */ /* 0x000ee800000e00ff */
[----:B------:R4:W1:Y:S02]  /*39a0*/  SHFL.UP PT, R235, R142, 0x10, RZ ;  /* 0x060000008eeb7989 */ /* 0x00086400000e00ff */
[----:B----4-:R-:W-:-:S02]  /*39b0*/  MOV R142, R143 ;  /* 0x0000008f008e7202 */ /* 0x010fc40000000f00 */
.L_x_7100:
[----:B------:R-:W-:Y:S01]  /*39c0*/  MOV R230, R138 ;  /* 0x0000008a00e67202 */ /* 0x000fe20000000f00 */
[-C--:B-1----:R-:W-:Y:S01]  /*39d0*/  FMUL.FTZ R138, R235, R232.reuse ;  /* 0x000000e8eb8a7220 */ /* 0x082fe20000410000 */
[----:B------:R-:W-:Y:S01]  /*39e0*/  ISETP.GE.AND P0, PT, R156, 0x10, PT ;  /* 0x000000109c00780c */ /* 0x000fe20003f06270 */
[----:B--2---:R-:W-:Y:S01]  /*39f0*/  FMUL.FTZ R136, R229, R232 ;  /* 0x000000e8e5887220 */ /* 0x004fe20000410000 */
[----:B------:R-:W-:Y:S01]  /*3a00*/  MOV R143, R231 ;  /* 0x000000e7008f7202 */ /* 0x000fe20000000f00 */
[----:B---3--:R-:W-:-:S02]  /*3a10*/  FFMA.FTZ R137, R141, R230, R138 ;  /* 0x000000e68d897223 */ /* 0x008fc4000001008a */
[----:B------:R-:W-:Y:S02]  /*3a20*/  FMUL.FTZ R138, R141, R232 ;  /* 0x000000e88d8a7220 */ /* 0x000fe40000410000 */
[C---:B0-----:R-:W-:Y:S02]  /*3a30*/  FFMA.FTZ R139, R233.reuse, R230, R136 ;  /* 0x000000e6e98b7223 */ /* 0x041fe40000010088 */
        /* <DEDUP_REMOVED lines=12> */
[----:B------:R-:W-:Y:S05]  /*3b00*/  CALL.REL.NOINC `($__internal_169_$__cuda_sm70_shflsync_idx_p) ;  /* 0x000086c000007944 */ /* 0x000fea0003c00000 */
.L_x_6997:
[----:B------:R-:W-:Y:S05]  /*3b10*/  BRA.CONV ~URZ, `(.L_x_6998) ;  /* 0x000000637f007947 */ /* 0x000fea000b800000 */
[----:B0-----:R-:W-:Y:S01]  /*3b20*/  HFMA2.MMA R141, -RZ, RZ, 0, 1.847743988037109375e-06 ;  /* 0x0000001fff8d7435 */ /* 0x001fe200000001ff */
[----:B------:R-:W-:Y:S02]  /*3b30*/  MOV R139, R232 ;  /* 0x000000e8008b7202 */ /* 0x000fe40000000f00 */
[----:B------:R-:W-:-:S02]  /*3b40*/  MOV R140, 0x1f ;  /* 0x0000001f008c7802 */ /* 0x000fc40000000f00 */
[----:B-1----:R-:W-:Y:S02]  /*3b50*/  MOV R138, 0xffffffff ;  /* 0xffffffff008a7802 */ /* 0x002fe40000000f00 */
[----:B------:R-:W-:Y:S02]  /*3b60*/  MOV R136, 0x3b80 ;  /* 0x00003b8000887802 */ /* 0x000fe40000000f00 */
[----:B------:R-:W-:Y:S05]  /*3b70*/  CALL.REL.NOINC `($__internal_169_$__cuda_sm70_shflsync_idx_p) ;  /* 0x0000865000007944 */ /* 0x000fea0003c00000 */
.L_x_6998:
[----:B------:R-:W-:Y:S05]  /*3b80*/  BRA.CONV ~URZ, `(.L_x_6999) ;  /* 0x000000637f007947 */ /* 0x000fea000b800000 */
[----:B0-----:R-:W-:Y:S01]  /*3b90*/  HFMA2.MMA R141, -RZ, RZ, 0, 1.847743988037109375e-06 ;  /* 0x0000001fff8d7435 */ /* 0x001fe200000001ff */
[----:B------:R-:W-:Y:S02]  /*3ba0*/  MOV R139, R143 ;  /* 0x0000008f008b7202 */ /* 0x000fe40000000f00 */
[----:B------:R-:W-:Y:S02]  /*3bb0*/  MOV R140, 0x1f ;  /* 0x0000001f008c7802 */ /* 0x000fe40000000f00 */
[----:B-1----:R-:W-:Y:S02]  /*3bc0*/  MOV R138, 0xffffffff ;  /* 0xffffffff008a7802 */ /* 0x002fe40000000f00 */
[----:B------:R-:W-:Y:S02]  /*3bd0*/  MOV R136, 0x3bf0 ;  /* 0x00003bf000887802 */ /* 0x000fe40000000f00 */
[----:B------:R-:W-:Y:S05]  /*3be0*/  CALL.REL.NOINC `($__internal_169_$__cuda_sm70_shflsync_idx_p) ;  /* 0x000085e000007944 */ /* 0x000fea0003c00000 */
.L_x_6999:
[----:B------:R-:W-:Y:S05]  /*3bf0*/  BRA.CONV ~URZ, `(.L_x_7000) ;  /* 0x000000637f007947 */ /* 0x000fea000b800000 */
[----:B0-----:R-:W-:Y:S01]  /*3c00*/  HFMA2.MMA R141, -RZ, RZ, 0, 1.847743988037109375e-06 ;  /* 0x0000001fff8d7435 */ /* 0x001fe200000001ff */
[----:B------:R-:W-:-:S02]  /*3c10*/  MOV R139, R142 ;  /* 0x0000008e008b7202 */ /* 0x000fc40000000f00 */
[----:B------:R-:W-:Y:S02]  /*3c20*/  MOV R140, 0x1f ;  /* 0x0000001f008c7802 */ /* 0x000fe40000000f00 */
[----:B-1----:R-:W-:Y:S02]  /*3c30*/  MOV R138, 0xffffffff ;  /* 0xffffffff008a7802 */ /* 0x002fe40000000f00 */
[----:B------:R-:W-:Y:S02]  /*3c40*/  MOV R136, 0x3c60 ;  /* 0x00003c6000887802 */ /* 0x000fe40000000f00 */
[----:B------:R-:W-:Y:S05]  /*3c50*/  CALL.REL.NOINC `($__internal_169_$__cuda_sm70_shflsync_idx_p) ;  /* 0x0000857000007944 */ /* 0x000fea0003c00000 */
.L_x_7000:
[----:B------:R-:W-:Y:S05]  /*3c60*/  BRA.DIV ~URZ, `(.L_x_7001) ;  /* 0x000072e27f007947 */ /* 0x000fea000b800000 */
[----:B------:R2:W3:Y:S04]  /*3c70*/  SHFL.UP PT, R229, R230, 0x1, RZ ;  /* 0x04200000e6e57989 */ /* 0x0004e800000e00ff */
[----:B------:R-:W4:Y:S04]  /*3c80*/  SHFL.IDX PT, R132, R132, RZ, 0x1f ;  /* 0x00001fff84847589 */ /* 0x000f2800000e0000 */
[----:B------:R-:W0:Y:S04]  /*3c90*/  SHFL.IDX PT, R133, R133, RZ, 0x1f ;  /* 0x00001fff85857589 */ /* 0x000e2800000e0000 */
[----:B------:R-:W1:Y:S04]  /*3ca0*/  SHFL.IDX PT, R134, R134, RZ, 0x1f ;  /* 0x00001fff86867589 */ /* 0x000e6800000e0000 */
[----:B------:R-:W0:Y:S04]  /*3cb0*/  SHFL.IDX PT, R135, R135, RZ, 0x1f ;  /* 0x00001fff87877589 */ /* 0x000e2800000e0000 */
[----:B------:R2:W0:Y:S04]  /*3cc0*/  SHFL.UP PT, R230, R232, 0x1, RZ ;  /* 0x04200000e8e67989 */ /* 0x00042800000e00ff */
[----:B------:R-:W0:Y:S04]  /*3cd0*/  SHFL.UP PT, R143, R143, 0x1, RZ ;  /* 0x042000008f8f7989 */ /* 0x000e2800000e00ff */
[----:B------:R-:W0:Y:S02]  /*3ce0*/  SHFL.UP PT, R142, R142, 0x1, RZ ;  /* 0x042000008e8e7989 */ /* 0x000e2400000e00ff */
.L_x_7101:
[----:B01234-:R-:W0:Y:S01]  /*3cf0*/  LDS.128 R136, [R228+0x4250] ;  /* 0x00425000e4887984 */ /* 0x01fe220000000c00 */
[----:B------:R-:W-:-:S02]  /*3d00*/  FMUL.FTZ R232, R134, R230 ;  /* 0x000000e686e87220 */ /* 0x000fc40000410000 */
        /* <DEDUP_REMOVED lines=21> */
.L_x_6994:
[----:B0-----:R-:W-:Y:S05]  /*3e60*/  BSYNC B0 ;  /* 0x0000000000007941 */ /* 0x001fea0003800000 */
.L_x_6993:
[----:B------:R-:W-:Y:S01]  /*3e70*/  WARPSYNC 0xffffffff ;  /* 0xffffffff00007948 */ /* 0x000fe20003800000 */
[----:B------:R-:W-:Y:S02]  /*3e80*/  LOP3.LUT P0, RZ, R157, 0x1f, RZ, 0xc0, !PT ;  /* 0x0000001f9dff7812 */ /* 0x000fe4000780c0ff */
[----:B------:R-:W-:Y:S01]  /*3e90*/  BAR.SYNC.DEFER_BLOCKING 0x0 ;  /* 0x0000000000007b1d */ /* 0x000fe20000010000 */
[----:B-1----:R-:W-:Y:S01]  /*3ea0*/  MOV R134, UR19 ;  /* 0x0000001300867c02 */ /* 0x002fe20008000f00 */
[C---:B------:R-:W-:Y:S01]  /*3eb0*/  FMUL.FTZ R133, R0.reuse, R159 ;  /* 0x0000009f00857220 */ /* 0x040fe20000410000 */
[----:B------:R-:W-:Y:S01]  /*3ec0*/  USHF.L.U32 UR43, UR7, 0x4, URZ ;  /* 0x00000004072b7899 */ /* 0x000fe2000800063f */
[-C--:B------:R-:W-:Y:S01]  /*3ed0*/  FMUL.FTZ R132, R0, -R158.reuse ;  /* 0x8000009e00847220 */ /* 0x080fe20000410000 */
[----:B------:R-:W-:Y:S01]  /*3ee0*/  ISETP.GE.OR P0, PT, R134, c[0x0][0x174], P0 ;  /* 0x00005d0086007a0c */ /* 0x000fe20000706670 */
[-C--:B------:R-:W-:Y:S01]  /*3ef0*/  FMUL.FTZ R135, R2, R195.reuse ;  /* 0x000000c302877220 */ /* 0x080fe20000410000 */
[----:B------:R-:W-:Y:S01]  /*3f00*/  BSSY B0, `(.L_x_7002) ;  /* 0x00001ac000007945 */ /* 0x000fe20003800000 */
[----:B------:R-:W-:Y:S02]  /*3f10*/  FMUL.FTZ R134, R0, R195 ;  /* 0x000000c300867220 */ /* 0x000fe40000410000 */
[----:B------:R-:W-:-:S02]  /*3f20*/  FFMA.FTZ R133, R2, R158, -R133 ;  /* 0x0000009e02857223 */ /* 0x000fc40000010885 */
[----:B------:R-:W-:Y:S02]  /*3f30*/  FFMA.FTZ R132, R2, -R159, R132 ;  /* 0x8000009f02847223 */ /* 0x000fe40000010084 */
[-C--:B------:R-:W-:Y:S02]  /*3f40*/  FFMA.FTZ R137, -R0, R179.reuse, -R135 ;  /* 0x000000b300897223 */ /* 0x080fe40000010987 */
[----:B------:R-:W-:Y:S02]  /*3f50*/  FFMA.FTZ R135, R2, R179, -R134 ;  /* 0x000000b302877223 */ /* 0x000fe40000010886 */
[C---:B------:R-:W-:Y:S02]  /*3f60*/  FMUL.FTZ R139, R3.reuse, -R133 ;  /* 0x80000085038b7220 */ /* 0x040fe40000410000 */
[----:B------:R-:W-:Y:S02]  /*3f70*/  FMUL.FTZ R134, R3, -R132 ;  /* 0x8000008403867220 */ /* 0x000fe40000410000 */
[----:B------:R-:W-:-:S02]  /*3f80*/  FADD.FTZ R137, -R194, R137 ;  /* 0x00000089c2897221 */ /* 0x000fc40000010100 */
[----:B------:R-:W-:Y:S02]  /*3f90*/  FADD.FTZ R135, R178, R135 ;  /* 0x00000087b2877221 */ /* 0x000fe40000010000 */
[C---:B------:R-:W-:Y:S02]  /*3fa0*/  FFMA.FTZ R139, R4.reuse, R132, R139 ;  /* 0x00000084048b7223 */ /* 0x040fe4000001008b */
[----:B------:R-:W-:Y:S02]  /*3fb0*/  FFMA.FTZ R134, R4, R133, -R134 ;  /* 0x0000008504867223 */ /* 0x000fe40000010886 */
[C---:B------:R-:W-:Y:S02]  /*3fc0*/  FMUL.FTZ R132, R3.reuse, -R137 ;  /* 0x8000008903847220 */ /* 0x040fe40000410000 */
[----:B------:R-:W-:Y:S02]  /*3fd0*/  FMUL.FTZ R133, R3, -R135 ;  /* 0x8000008703857220 */ /* 0x000fe40000410000 */
[----:B------:R-:W-:-:S02]  /*3fe0*/  FMUL.FTZ R141, R5, -R139 ;  /* 0x8000008b058d7220 */ /* 0x000fc40000410000 */
[-C--:B------:R-:W-:Y:S02]  /*3ff0*/  FMUL.FTZ R140, R5, -R134.reuse ;  /* 0x80000086058c7220 */ /* 0x080fe40000410000 */
[----:B------:R-:W-:Y:S02]  /*4000*/  FFMA.FTZ R141, R6, R134, -R141 ;  /* 0x00000086068d7223 */ /* 0x000fe4000001088d */
[C---:B------:R-:W-:Y:S02]  /*4010*/  FFMA.FTZ R136, R4.reuse, R135, -R132 ;  /* 0x0000008704887223 */ /* 0x040fe40000010884 */
[----:B------:R-:W-:Y:S02]  /*4020*/  FFMA.FTZ R138, R4, R137, R133 ;  /* 0x00000089048a7223 */ /* 0x000fe40000010085 */
[----:B------:R-:W0:Y:S01]  /*4030*/  LDS.64 R132, [R157.X16+0x4258] ;  /* 0x004258009d847984 */ /* 0x000e22000000ca00 */
[----:B------:R-:W-:Y:S02]  /*4040*/  FFMA.FTZ R140, R6, R139, R140 ;  /* 0x0000008b068c7223 */ /* 0x000fe4000001008c */
[----:B------:R-:W-:-:S02]  /*4050*/  FMUL.FTZ R135, R7, -R141 ;  /* 0x8000008d07877220 */ /* 0x000fc40000410000 */
[----:B------:R-:W-:Y:S02]  /*4060*/  FADD.FTZ R138, -R193, R138 ;  /* 0x0000008ac18a7221 */ /* 0x000fe40000010100 */
[-C--:B------:R-:W-:Y:S02]  /*4070*/  FMUL.FTZ R134, R7, -R140.reuse ;  /* 0x8000008c07867220 */ /* 0x080fe40000410000 */
[----:B------:R-:W-:Y:S02]  /*4080*/  FADD.FTZ R136, R177, R136 ;  /* 0x00000088b1887221 */ /* 0x000fe40000010000 */
[C---:B------:R-:W-:Y:S02]  /*4090*/  FFMA.FTZ R140, R8.reuse, R140, R135 ;  /* 0x0000008c088c7223 */ /* 0x040fe40000010087 */
[----:B------:R-:W-:Y:S02]  /*40a0*/  FMUL.FTZ R135, R5, -R138 ;  /* 0x8000008a05877220 */ /* 0x000fe40000410000 */
[----:B------:R-:W-:-:S02]  /*40b0*/  FFMA.FTZ R134, R8, R141, -R134 ;  /* 0x0000008d08867223 */ /* 0x000fc40000010886 */
[----:B------:R-:W-:Y:S02]  /*40c0*/  FMUL.FTZ R137, R5, -R136 ;  /* 0x8000008805897220 */ /* 0x000fe40000410000 */
[C---:B------:R-:W-:Y:S02]  /*40d0*/  FMUL.FTZ R139, R9.reuse, -R140 ;  /* 0x8000008c098b7220 */ /* 0x040fe40000410000 */
[C---:B------:R-:W-:Y:S02]  /*40e0*/  FFMA.FTZ R135, R6.reuse, R136, -R135 ;  /* 0x0000008806877223 */ /* 0x040fe40000010887 */
[----:B------:R-:W-:Y:S02]  /*40f0*/  FMUL.FTZ R141, R9, -R134 ;  /* 0x80000086098d7220 */ /* 0x000fe40000410000 */
        /* <DEDUP_REMOVED lines=24> */
[----:B------:R-:W-:Y:S02]  /*4280*/  FMUL.FTZ R173, R173, R132 ;  /* 0x00000084adad7220 */ /* 0x000fe40000410000 */
[----:B------:R-:W-:-:S02]  /*4290*/  FFMA.FTZ R137, R10, R136, R137 ;  /* 0x000000880a897223 */ /* 0x000fc40000010089 */
[C---:B------:R-:W-:Y:S02]  /*42a0*/  FMUL.FTZ R139, R15.reuse, -R140 ;  /* 0x8000008c0f8b7220 */ /* 0x040fe40000410000 */
[C---:B------:R-:W-:Y:S02]  /*42b0*/  FFMA.FTZ R132, R172.reuse, R132, -R135 ;  /* 0x00000084ac847223 */ /* 0x040fe40000010887 */
[----:B------:R-:W-:Y:S02]  /*42c0*/  FFMA.FTZ R173, R172, R133, R173 ;  /* 0x00000085acad7223 */ /* 0x000fe400000100ad */
[----:B------:R-:W-:Y:S02]  /*42d0*/  FMUL.FTZ R141, R15, -R138 ;  /* 0x8000008a0f8d7220 */ /* 0x000fe40000410000 */
[----:B------:R-:W-:Y:S02]  /*42e0*/  FADD.FTZ R137, -R190, R137 ;  /* 0x00000089be897221 */ /* 0x000fe40000010100 */
[----:B------:R-:W-:-:S02]  /*42f0*/  FMUL.FTZ R136, R11, -R134 ;  /* 0x800000860b887220 */ /* 0x000fc40000410000 */
[----:B------:R-:W-:Y:S02]  /*4300*/  FFMA.FTZ R138, R16, R138, -R139 ;  /* 0x0000008a108a7223 */ /* 0x000fe4000001088b */
[----:B------:R-:W-:Y:S02]  /*4310*/  FADD.FTZ R227, R227, R132 ;  /* 0x00000084e3e37221 */ /* 0x000fe40000010000 */
[----:B------:R-:W-:Y:S02]  /*4320*/  FADD.FTZ R226, R226, R173 ;  /* 0x000000ade2e27221 */ /* 0x000fe40000010000 */
[-C--:B------:R-:W-:Y:S02]  /*4330*/  FMUL.FTZ R139, R11, -R137.reuse ;  /* 0x800000890b8b7220 */ /* 0x080fe40000410000 */
[----:B------:R-:W-:Y:S02]  /*4340*/  FFMA.FTZ R136, R12, R137, R136 ;  /* 0x000000890c887223 */ /* 0x000fe40000010088 */
        /* <DEDUP_REMOVED lines=24> */
[----:B------:R-:W-:-:S02]  /*44d0*/  FFMA.FTZ R139, R20, R137, R139 ;  /* 0x00000089148b7223 */ /* 0x000fc4000001008b */
[----:B------:R-:W-:Y:S02]  /*44e0*/  FADD.FTZ R134, R171, R134 ;  /* 0x00000086ab867221 */ /* 0x000fe40000010000 */
[C---:B------:R-:W-:Y:S02]  /*44f0*/  FMUL.FTZ R135, R13.reuse, -R136 ;  /* 0x800000880d877220 */ /* 0x040fe40000410000 */
[C---:B------:R-:W-:Y:S02]  /*4500*/  FFMA.FTZ R222, R26.reuse, R223, R133 ;  /* 0x000000df1ade7223 */ /* 0x040fe40000010085 */
[----:B------:R-:W-:Y:S02]  /*4510*/  FFMA.FTZ R133, R26, R173, -R132 ;  /* 0x000000ad1a857223 */ /* 0x000fe40000010884 */
[-C--:B------:R-:W-:Y:S02]  /*4520*/  FMUL.FTZ R137, R13, -R134.reuse ;  /* 0x800000860d897220 */ /* 0x080fe40000410000 */
[----:B------:R-:W-:-:S02]  /*4530*/  FFMA.FTZ R135, R14, R134, -R135 ;  /* 0x000000860e877223 */ /* 0x000fc40000010887 */
[CC--:B------:R-:W-:Y:S02]  /*4540*/  FMUL.FTZ R141, R21.reuse, -R139.reuse ;  /* 0x8000008b158d7220 */ /* 0x0c0fe40000410000 */
[-C--:B------:R-:W-:Y:S02]  /*4550*/  FMUL.FTZ R134, R21, -R138.reuse ;  /* 0x8000008a15867220 */ /* 0x080fe40000410000 */
[----:B------:R-:W-:Y:S02]  /*4560*/  FADD.FTZ R222, R221, R222 ;  /* 0x000000deddde7221 */ /* 0x000fe40000010000 */
[----:B------:R-:W-:Y:S02]  /*4570*/  FADD.FTZ R220, R220, R133 ;  /* 0x00000085dcdc7221 */ /* 0x000fe40000010000 */
[C---:B------:R-:W-:Y:S02]  /*4580*/  FFMA.FTZ R141, R22.reuse, R138, -R141 ;  /* 0x0000008a168d7223 */ /* 0x040fe4000001088d */
[----:B------:R-:W-:-:S02]  /*4590*/  FFMA.FTZ R138, R22, R139, R134 ;  /* 0x0000008b168a7223 */ /* 0x000fc40000010086 */
[----:B------:R-:W-:Y:S02]  /*45a0*/  FADD.FTZ R134, R170, R135 ;  /* 0x00000087aa867221 */ /* 0x000fe40000010000 */
[C---:B------:R-:W-:Y:S02]  /*45b0*/  FMUL.FTZ R133, R23.reuse, R222 ;  /* 0x000000de17857220 */ /* 0x040fe40000410000 */
[----:B------:R-:W-:Y:S02]  /*45c0*/  FMUL.FTZ R135, R23, R220 ;  /* 0x000000dc17877220 */ /* 0x000fe40000410000 */
[----:B------:R-:W-:Y:S02]  /*45d0*/  FFMA.FTZ R137, R14, R136, R137 ;  /* 0x000000880e897223 */ /* 0x000fe40000010089 */
        /* <DEDUP_REMOVED lines=24> */
[----:B------:R-:W-:Y:S02]  /*4760*/  FADD.FTZ R136, -R187, R136 ;  /* 0x00000088bb887221 */ /* 0x000fe40000010100 */
[----:B------:R-:W-:-:S02]  /*4770*/  FFMA.FTZ R132, R20, R216, -R133 ;  /* 0x000000d814847223 */ /* 0x000fc40000010885 */
[----:B------:R-:W-:Y:S02]  /*4780*/  FFMA.FTZ R135, R20, R228, R135 ;  /* 0x000000e414877223 */ /* 0x000fe40000010087 */
[----:B------:R-:W-:Y:S02]  /*4790*/  FADD.FTZ R134, R169, R134 ;  /* 0x00000086a9867221 */ /* 0x000fe40000010000 */
[----:B------:R-:W-:Y:S02]  /*47a0*/  FMUL.FTZ R133, R17, -R136 ;  /* 0x8000008811857220 */ /* 0x000fe40000410000 */
[----:B------:R-:W-:Y:S02]  /*47b0*/  FADD.FTZ R215, R215, R132 ;  /* 0x00000084d7d77221 */ /* 0x000fe40000010000 */
[----:B------:R-:W-:Y:S02]  /*47c0*/  FADD.FTZ R214, R214, R135 ;  /* 0x00000087d6d67221 */ /* 0x000fe40000010000 */
[----:B------:R-:W-:-:S02]  /*47d0*/  FFMA.FTZ R140, R26, R137, R139 ;  /* 0x000000891a8c7223 */ /* 0x000fc4000001008b */
[CC--:B------:R-:W-:Y:S02]  /*47e0*/  FFMA.FTZ R135, R18.reuse, R134.reuse, -R133 ;  /* 0x0000008612877223 */ /* 0x0c0fe40000010885 */
[C---:B------:R-:W-:Y:S02]  /*47f0*/  FMUL.FTZ R137, R17.reuse, -R134 ;  /* 0x8000008611897220 */ /* 0x040fe40000410000 */
[C---:B------:R-:W-:Y:S02]  /*4800*/  FMUL.FTZ R133, R17.reuse, R215 ;  /* 0x000000d711857220 */ /* 0x040fe40000410000 */
[----:B------:R-:W-:Y:S02]  /*4810*/  FMUL.FTZ R132, R17, R214 ;  /* 0x000000d611847220 */ /* 0x000fe40000410000 */
[C---:B------:R-:W-:Y:S02]  /*4820*/  FFMA.FTZ R139, R18.reuse, R136, R137 ;  /* 0x00000088128b7223 */ /* 0x040fe40000010089 */
[----:B------:R-:W-:-:S02]  /*4830*/  FFMA.FTZ R230, R18, R214, R133 ;  /* 0x000000d612e67223 */ /* 0x000fc40000010085 */
[----:B------:R-:W-:Y:S02]  /*4840*/  FMUL.FTZ R137, R27, -R140 ;  /* 0x8000008c1b897220 */ /* 0x000fe40000410000 */
[----:B------:R-:W-:Y:S02]  /*4850*/  FFMA.FTZ R133, R18, R215, -R132 ;  /* 0x000000d712857223 */ /* 0x000fe40000010884 */
[----:B------:R-:W-:Y:S02]  /*4860*/  FADD.FTZ R134, R168, R135 ;  /* 0x00000087a8867221 */ /* 0x000fe40000010000 */
[----:B------:R-:W-:Y:S02]  /*4870*/  FADD.FTZ R230, R213, R230 ;  /* 0x000000e6d5e67221 */ /* 0x000fe40000010000 */
[-C--:B------:R-:W-:Y:S02]  /*4880*/  FMUL.FTZ R141, R27, -R138.reuse ;  /* 0x8000008a1b8d7220 */ /* 0x080fe40000410000 */
[----:B------:R-:W-:-:S02]  /*4890*/  FFMA.FTZ R136, R28, R138, -R137 ;  /* 0x0000008a1c887223 */ /* 0x000fc40000010889 */
[----:B------:R-:W-:Y:S02]  /*48a0*/  FADD.FTZ R212, R212, R133 ;  /* 0x00000085d4d47221 */ /* 0x000fe40000010000 */
[----:B------:R-:W-:Y:S02]  /*48b0*/  FADD.FTZ R139, -R186, R139 ;  /* 0x0000008bba8b7221 */ /* 0x000fe40000010100 */
[----:B------:R-:W-:Y:S02]  /*48c0*/  FMUL.FTZ R138, R19, -R134 ;  /* 0x80000086138a7220 */ /* 0x000fe40000410000 */
[C---:B------:R-:W-:Y:S02]  /*48d0*/  FMUL.FTZ R133, R15.reuse, R230 ;  /* 0x000000e60f857220 */ /* 0x040fe40000410000 */
[----:B------:R-:W-:Y:S02]  /*48e0*/  FFMA.FTZ R137, R28, R140, R141 ;  /* 0x0000008c1c897223 */ /* 0x000fe4000001008d */
[----:B------:R-:W-:-:S02]  /*48f0*/  FMUL.FTZ R135, R15, R212 ;  /* 0x000000d40f877220 */ /* 0x000fc40000410000 */
[-C--:B------:R-:W-:Y:S02]  /*4900*/  FMUL.FTZ R141, R19, -R139.reuse ;  /* 0x8000008b138d7220 */ /* 0x080fe40000410000 */
[----:B------:R-:W-:Y:S02]  /*4910*/  FFMA.FTZ R138, R20, R139, R138 ;  /* 0x0000008b148a7223 */ /* 0x000fe4000001008a */
[C---:B------:R-:W-:Y:S02]  /*4920*/  FFMA.FTZ R132, R16.reuse, R212, -R133 ;  /* 0x000000d410847223 */ /* 0x040fe40000010885 */
[----:B------:R-:W-:Y:S02]  /*4930*/  FFMA.FTZ R135, R16, R230, R135 ;  /* 0x000000e610877223 */ /* 0x000fe40000010087 */
[----:B------:R-:W-:Y:S02]  /*4940*/  FFMA.FTZ R134, R20, R134, -R141 ;  /* 0x0000008614867223 */ /* 0x000fe4000001088d */
[----:B------:R-:W-:-:S02]  /*4950*/  FADD.FTZ R138, -R185, R138 ;  /* 0x0000008ab98a7221 */ /* 0x000fc40000010100 */
[----:B------:R-:W-:Y:S02]  /*4960*/  FADD.FTZ R211, R211, R132 ;  /* 0x00000084d3d37221 */ /* 0x000fe40000010000 */
[----:B------:R-:W-:Y:S02]  /*4970*/  FADD.FTZ R210, R210, R135 ;  /* 0x00000087d2d27221 */ /* 0x000fe40000010000 */
[----:B------:R-:W-:Y:S02]  /*4980*/  FADD.FTZ R134, R167, R134 ;  /* 0x00000086a7867221 */ /* 0x000fe40000010000 */
[----:B------:R-:W-:Y:S02]  /*4990*/  FMUL.FTZ R135, R21, -R138 ;  /* 0x8000008a15877220 */ /* 0x000fe40000410000 */
[C---:B------:R-:W-:Y:S02]  /*49a0*/  FMUL.FTZ R133, R13.reuse, R211 ;  /* 0x000000d30d857220 */ /* 0x040fe40000410000 */
[----:B------:R-:W-:-:S02]  /*49b0*/  FMUL.FTZ R132, R13, R210 ;  /* 0x000000d20d847220 */ /* 0x000fc40000410000 */
[-C--:B------:R-:W-:Y:S02]  /*49c0*/  FMUL.FTZ R139, R21, -R134.reuse ;  /* 0x80000086158b7220 */ /* 0x080fe40000410000 */
[----:B------:R-:W-:Y:S02]  /*49d0*/  FFMA.FTZ R135, R22, R134, -R135 ;  /* 0x0000008616877223 */ /* 0x000fe40000010887 */
[C---:B------:R-:W-:Y:S02]  /*49e0*/  FFMA.FTZ R232, R14.reuse, R210, R133 ;  /* 0x000000d20ee87223 */ /* 0x040fe40000010085 */
[----:B------:R-:W-:Y:S02]  /*49f0*/  FFMA.FTZ R133, R14, R211, -R132 ;  /* 0x000000d30e857223 */ /* 0x000fe40000010884 */
[----:B------:R-:W-:Y:S02]  /*4a00*/  FFMA.FTZ R139, R22, R138, R139 ;  /* 0x0000008a168b7223 */ /* 0x000fe4000001008b */
[----:B------:R-:W-:-:S02]  /*4a10*/  FADD.FTZ R134, R166, R135 ;  /* 0x00000087a6867221 */ /* 0x000fc40000010000 */
[----:B------:R-:W-:Y:S02]  /*4a20*/  FADD.FTZ R208, R208, R133 ;  /* 0x00000085d0d07221 */ /* 0x000fe40000010000 */
[----:B------:R-:W-:Y:S02]  /*4a30*/  FADD.FTZ R232, R209, R232 ;  /* 0x000000e8d1e87221 */ /* 0x000fe40000010000 */
[----:B------:R-:W-:Y:S02]  /*4a40*/  FADD.FTZ R139, -R184, R139 ;  /* 0x0000008bb88b7221 */ /* 0x000fe40000010100 */
[----:B------:R-:W-:Y:S02]  /*4a50*/  FMUL.FTZ R138, R23, -R134 ;  /* 0x80000086178a7220 */ /* 0x000fe40000410000 */
[C---:B------:R-:W-:Y:S02]  /*4a60*/  FMUL.FTZ R135, R11.reuse, R208 ;  /* 0x000000d00b877220 */ /* 0x040fe40000410000 */
[----:B------:R-:W-:-:S02]  /*4a70*/  FMUL.FTZ R133, R11, R232 ;  /* 0x000000e80b857220 */ /* 0x000fc40000410000 */
[-C--:B------:R-:W-:Y:S02]  /*4a80*/  FMUL.FTZ R141, R23, -R139.reuse ;  /* 0x8000008b178d7220 */ /* 0x080fe40000410000 */
[----:B------:R-:W-:Y:S02]  /*4a90*/  FFMA.FTZ R138, R24, R139, R138 ;  /* 0x0000008b188a7223 */ /* 0x000fe4000001008a */
[C---:B------:R-:W-:Y:S02]  /*4aa0*/  FFMA.FTZ R135, R12.reuse, R232, R135 ;  /* 0x000000e80c877223 */ /* 0x040fe40000010087 */
[----:B------:R-:W-:Y:S02]  /*4ab0*/  FFMA.FTZ R132, R12, R208, -R133 ;  /* 0x000000d00c847223 */ /* 0x000fe40000010885 */
[----:B------:R-:W-:Y:S02]  /*4ac0*/  FFMA.FTZ R134, R24, R134, -R141 ;  /* 0x0000008618867223 */ /* 0x000fe4000001088d */
[----:B------:R-:W-:-:S02]  /*4ad0*/  FADD.FTZ R138, -R183, R138 ;  /* 0x0000008ab78a7221 */ /* 0x000fc40000010100 */
[----:B------:R-:W-:Y:S02]  /*4ae0*/  FADD.FTZ R206, R206, R135 ;  /* 0x00000087cece7221 */ /* 0x000fe40000010000 */
[----:B------:R-:W-:Y:S02]  /*4af0*/  FADD.FTZ R207, R207, R132 ;  /* 0x00000084cfcf7221 */ /* 0x000fe40000010000 */
[----:B------:R-:W-:Y:S02]  /*4b00*/  FADD.FTZ R134, R165, R134 ;  /* 0x00000086a5867221 */ /* 0x000fe40000010000 */
[----:B------:R-:W-:Y:S02]  /*4b10*/  FMUL.FTZ R135, R25, -R138 ;  /* 0x8000008a19877220 */ /* 0x000fe40000410000 */
[----:B------:R-:W-:Y:S02]  /*4b20*/  FMUL.FTZ R133, R9, R207 ;  /* 0x000000cf09857220 */ /* 0x000fe40000410000 */
[----:B------:R-:W-:-:S02]  /*4b30*/  FMUL.FTZ R139, R25, -R134 ;  /* 0x80000086198b7220 */ /* 0x000fc40000410000 */
[----:B------:R-:W-:Y:S02]  /*4b40*/  FFMA.FTZ R135, R26, R134, -R135 ;  /* 0x000000861a877223 */ /* 0x000fe40000010887 */
        /* <DEDUP_REMOVED lines=56> */
[C---:B0-----:R-:W-:Y:S02]  /*4ed0*/  SHF.L.U32 R196, R157.reuse, 0x5, RZ ;  /* 0x000000059dc47819 */ /* 0x041fe400000006ff */
[----:B------:R-:W-:-:S03]  /*4ee0*/  LOP3.LUT R209, R157, 0x1f, RZ, 0xc0, !PT ;  /* 0x0000001f9dd17812 */ /* 0x000fc600078ec0ff */
[----:B-1----:R-:W-:Y:S01]  /*4ef0*/  LDS.128 R136, [R196+0x4660] ;  /* 0x00466000c4887984 */ /* 0x002fe20000000c00 */
[----:B------:R-:W-:-:S03]  /*4f00*/  ISETP.NE.AND P0, PT, R209, 0x1f, PT ;  /* 0x0000001fd100780c */ /* 0x000fc60003f05270 */
[----:B------:R-:W0:Y:S02]  /*4f10*/  LDS.128 R140, [R196+0x4670] ;  /* 0x00467000c48c7984 */ /* 0x000e240000000c00 */
[C---:B0-----:R-:W-:Y:S02]  /*4f20*/  FMUL.FTZ R213, R137.reuse, R143 ;  /* 0x0000008f89d57220 */ /* 0x041fe40000410000 */
[CC--:B------:R-:W-:Y:S02]  /*4f30*/  FMUL.FTZ R217, R137.reuse, R142.reuse ;  /* 0x0000008e89d97220 */ /* 0x0c0fe40000410000 */
[C---:B------:R-:W-:Y:S02]  /*4f40*/  FMUL.FTZ R209, R137.reuse, R141 ;  /* 0x0000008d89d17220 */ /* 0x040fe40000410000 */
[----:B------:R-:W-:Y:S02]  /*4f50*/  FFMA.FTZ R213, R136, R142, -R213 ;  /* 0x0000008e88d57223 */ /* 0x000fe400000108d5 */
[----:B------:R-:W-:-:S02]  /*4f60*/  FMUL.FTZ R137, R137, R140 ;  /* 0x0000008c89897220 */ /* 0x000fc40000410000 */
[C---:B------:R-:W-:Y:S02]  /*4f70*/  FFMA.FTZ R142, R136.reuse, R143, R217 ;  /* 0x0000008f888e7223 */ /* 0x040fe400000100d9 */
[C---:B------:R-:W-:Y:S02]  /*4f80*/  FFMA.FTZ R231, R136.reuse, R140, -R209 ;  /* 0x0000008c88e77223 */ /* 0x040fe400000108d1 */
[----:B------:R-:W-:Y:S02]  /*4f90*/  FFMA.FTZ R225, R136, R141, R137 ;  /* 0x0000008d88e17223 */ /* 0x000fe40000010089 */
[----:B------:R-:W-:Y:S02]  /*4fa0*/  FADD.FTZ R143, R138, R213 ;  /* 0x000000d58a8f7221 */ /* 0x000fe40000010000 */
[----:B------:R-:W-:Y:S01]  /*4fb0*/  FADD.FTZ R142, R139, R142 ;  /* 0x0000008e8b8e7221 */ /* 0x000fe20000010000 */
[----:B------:R-:W-:Y:S05]  /*4fc0*/  BRA.DIV ~URZ, `(.L_x_7004) ;  /* 0x000063127f007947 */ /* 0x000fea000b800000 */
[----:B------:R0:W1:Y:S02]  /*4fd0*/  SHFL.DOWN PT, R140, R231, 0x1, 0x1f ;  /* 0x08201f00e78c7f89 */ /* 0x00006400000e0000 */
.L_x_7102:
[----:B------:R-:W-:Y:S05]  /*4fe0*/  BRA.DIV ~URZ, `(.L_x_7005) ;  /* 0x000063727f007947 */ /* 0x000fea000b800000 */
[----:B------:R2:W3:Y:S04]  /*4ff0*/  SHFL.DOWN PT, R236, R225, 0x1, 0x1f ;  /* 0x08201f00e1ec7f89 */ /* 0x0004e800000e0000 */
[----:B------:R2:W4:Y:S04]  /*5000*/  SHFL.DOWN PT, R238, R143, 0x1, 0x1f ;  /* 0x08201f008fee7f89 */ /* 0x00052800000e0000 */
[----:B------:R2:W0:Y:S02]  /*5010*/  SHFL.DOWN PT, R138, R142, 0x1, 0x1f ;  /* 0x08201f008e8a7f89 */ /* 0x00042400000e0000 */
.L_x_7103:
        /* <DEDUP_REMOVED lines=15> */
.L_x_7007:
[----:B------:R-:W-:Y:S05]  /*5110*/  BSYNC B1 ;  /* 0x0000000000017941 */ /* 0x000fea0003800000 */
.L_x_7006:
[----:B------:R-:W-:Y:S05]  /*5120*/  BRA.DIV ~URZ, `(.L_x_7008) ;  /* 0x000063827f007947 */ /* 0x000fea000b800000 */
[----:B-1----:R1:W2:Y:S04]  /*5130*/  SHFL.DOWN PT, R140, R231, 0x2, 0x1f ;  /* 0x08401f00e78c7f89 */ /* 0x0022a800000e0000 */
[----:B---3--:R1:W3:Y:S04]  /*5140*/  SHFL.DOWN PT, R236, R225, 0x2, 0x1f ;  /* 0x08401f00e1ec7f89 */ /* 0x0082e800000e0000 */
[----:B----4-:R1:W4:Y:S04]  /*5150*/  SHFL.DOWN PT, R238, R143, 0x2, 0x1f ;  /* 0x08401f008fee7f89 */ /* 0x01032800000e0000 */
[----:B0-----:R1:W0:Y:S02]  /*5160*/  SHFL.DOWN PT, R138, R142, 0x2, 0x1f ;  /* 0x08401f008e8a7f89 */ /* 0x00122400000e0000 */
.L_x_7104:
        /* <DEDUP_REMOVED lines=15> */
.L_x_7010:
[----:B------:R-:W-:Y:S05]  /*5260*/  BSYNC B1 ;  /* 0x0000000000017941 */ /* 0x000fea0003800000 */
.L_x_7009:
[----:B------:R-:W-:Y:S05]  /*5270*/  BRA.DIV ~URZ, `(.L_x_7011) ;  /* 0x000063f27f007947 */ /* 0x000fea000b800000 */
[----:B--2---:R2:W1:Y:S02]  /*5280*/  SHFL.DOWN PT, R140, R231, 0x4, 0x1f ;  /* 0x08801f00e78c7f89 */ /* 0x00446400000e0000 */
.L_x_7105:
[----:B------:R-:W-:Y:S05]  /*5290*/  BRA.DIV ~URZ, `(.L_x_7012) ;  /* 0x000064527f007947 */ /* 0x000fea000b800000 */
[----:B---3--:R3:W2:Y:S04]  /*52a0*/  SHFL.DOWN PT, R236, R225, 0x4, 0x1f ;  /* 0x08801f00e1ec7f89 */ /* 0x0086a800000e0000 */
[----:B----4-:R3:W4:Y:S04]  /*52b0*/  SHFL.DOWN PT, R238, R143, 0x4, 0x1f ;  /* 0x08801f008fee7f89 */ /* 0x01072800000e0000 */
[----:B0-----:R3:W0:Y:S02]  /*52c0*/  SHFL.DOWN PT, R138, R142, 0x4, 0x1f ;  /* 0x08801f008e8a7f89 */ /* 0x00162400000e0000 */
.L_x_7106:
        /* <DEDUP_REMOVED lines=15> */
.L_x_7014:
[----:B------:R-:W-:Y:S05]  /*53c0*/  BSYNC B1 ;  /* 0x0000000000017941 */ /* 0x000fea0003800000 */
.L_x_7013:
[----:B------:R-:W-:Y:S05]  /*53d0*/  BRA.DIV ~URZ, `(.L_x_7015) ;  /* 0x000064627f007947 */ /* 0x000fea000b800000 */
[----:B-1----:R1:W3:Y:S04]  /*53e0*/  SHFL.DOWN PT, R140, R231, 0x8, 0x1f ;  /* 0x09001f00e78c7f89 */ /* 0x0022e800000e0000 */
[----:B--2---:R1:W2:Y:S04]  /*53f0*/  SHFL.DOWN PT, R236, R225, 0x8, 0x1f ;  /* 0x09001f00e1ec7f89 */ /* 0x0042a800000e0000 */
[----:B----4-:R1:W4:Y:S04]  /*5400*/  SHFL.DOWN PT, R238, R143, 0x8, 0x1f ;  /* 0x09001f008fee7f89 */ /* 0x01032800000e0000 */
[----:B0-----:R1:W0:Y:S02]  /*5410*/  SHFL.DOWN PT, R138, R142, 0x8, 0x1f ;  /* 0x09001f008e8a7f89 */ /* 0x00122400000e0000 */
.L_x_7107:
        /* <DEDUP_REMOVED lines=15> */
.L_x_7017:
[----:B------:R-:W-:Y:S05]  /*5510*/  BSYNC B1 ;  /* 0x0000000000017941 */ /* 0x000fea0003800000 */
.L_x_7016:
[----:B------:R-:W-:Y:S05]  /*5520*/  BRA.DIV ~URZ, `(.L_x_7018) ;  /* 0x000064d27f007947 */ /* 0x000fea000b800000 */
[----:B---3--:R3:W1:Y:S02]  /*5530*/  SHFL.DOWN PT, R140, R231, 0x10, 0x1f ;  /* 0x0a001f00e78c7f89 */ /* 0x00866400000e0000 */
.L_x_7108:
[----:B------:R-:W-:Y:S05]  /*5540*/  BRA.DIV ~URZ, `(.L_x_7019) ;  /* 0x000065327f007947 */ /* 0x000fea000b800000 */
[----:B--2---:R2:W3:Y:S04]  /*5550*/  SHFL.DOWN PT, R236, R225, 0x10, 0x1f ;  /* 0x0a001f00e1ec7f89 */ /* 0x0044e800000e0000 */
[----:B----4-:R2:W4:Y:S04]  /*5560*/  SHFL.DOWN PT, R238, R143, 0x10, 0x1f ;  /* 0x0a001f008fee7f89 */ /* 0x01052800000e0000 */
[----:B0-----:R2:W0:Y:S02]  /*5570*/  SHFL.DOWN PT, R138, R142, 0x10, 0x1f ;  /* 0x0a001f008e8a7f89 */ /* 0x00142400000e0000 */
.L_x_7109:
        /* <DEDUP_REMOVED lines=13> */
.L_x_7021:
[----:B------:R-:W-:Y:S05]  /*5650*/  BSYNC B1 ;  /* 0x0000000000017941 */ /* 0x000fea0003800000 */
.L_x_7020:
[----:B------:R-:W-:Y:S05]  /*5660*/  BRA.DIV ~URZ, `(.L_x_7022) ;  /* 0x000065627f007947 */ /* 0x000fea000b800000 */
[----:B------:R-:W5:Y:S04]  /*5670*/  SHFL.IDX PT, R242, R225, RZ, 0x1f ;  /* 0x00001fffe1f27589 */ /* 0x000f6800000e0000 */
[----:B------:R-:W2:Y:S04]  /*5680*/  SHFL.IDX PT, R217, R231, RZ, 0x1f ;  /* 0x00001fffe7d97589 */ /* 0x000ea800000e0000 */
[----:B------:R-:W4:Y:S04]  /*5690*/  SHFL.DOWN PT, R229, R231, 0x1, 0x1f ;  /* 0x08201f00e7e57f89 */ /* 0x000f2800000e0000 */
[----:B------:R-:W3:Y:S04]  /*56a0*/  SHFL.IDX PT, R213, R143, RZ, 0x1f ;  /* 0x00001fff8fd57589 */ /* 0x000ee800000e0000 */
[----:B------:R-:W1:Y:S04]  /*56b0*/  SHFL.DOWN PT, R221, R143, 0x1, 0x1f ;  /* 0x08201f008fdd7f89 */ /* 0x000e6800000e0000 */
[----:B------:R-:W0:Y:S04]  /*56c0*/  SHFL.IDX PT, R209, R142, RZ, 0x1f ;  /* 0x00001fff8ed17589 */ /* 0x000e2800000e0000 */
[----:B------:R-:W0:Y:S01]  /*56d0*/  SHFL.DOWN PT, R237, R142, 0x1, 0x1f ;  /* 0x08201f008eed7f89 */ /* 0x000e2200000e0000 */
[----:B-----5:R-:W-:-:S02]  /*56e0*/  FMUL.FTZ R240, R135, R242 ;  /* 0x000000f287f07220 */ /* 0x020fc40000410000 */
[-C--:B----4-:R-:W-:Y:S01]  /*56f0*/  FMUL.FTZ R238, R134, R242.reuse ;  /* 0x000000f286ee7220 */ /* 0x090fe20000410000 */
[----:B------:R-:W4:Y:S01]  /*5700*/  SHFL.IDX PT, R239, R132, RZ, 0x1f ;  /* 0x00001fff84ef7589 */ /* 0x000f2200000e0000 */
[-C--:B---3--:R-:W-:Y:S02]  /*5710*/  FMUL.FTZ R236, R132, R242.reuse ;  /* 0x000000f284ec7220 */ /* 0x088fe40000410000 */
[-C--:B--2---:R-:W-:Y:S01]  /*5720*/  FFMA.FTZ R240, R134, R217.reuse, -R240 ;  /* 0x000000d986f07223 */ /* 0x084fe200000108f0 */
[----:B------:R-:W2:Y:S01]  /*5730*/  SHFL.IDX PT, R235, R134, RZ, 0x1f ;  /* 0x00001fff86eb7589 */ /* 0x000ea200000e0000 */
[-C--:B------:R-:W-:Y:S02]  /*5740*/  FFMA.FTZ R238, R135, R217.reuse, R238 ;  /* 0x000000d987ee7223 */ /* 0x080fe400000100ee */
[----:B------:R-:W-:Y:S01]  /*5750*/  FMUL.FTZ R242, R133, R242 ;  /* 0x000000f285f27220 */ /* 0x000fe20000410000 */
[----:B------:R-:W3:Y:S04]  /*5760*/  SHFL.IDX PT, R139, R135, RZ, 0x1f ;  /* 0x00001fff878b7589 */ /* 0x000ee800000e0000 */
[----:B------:R-:W0:Y:S04]  /*5770*/  SHFL.IDX PT, R241, R133, RZ, 0x1f ;  /* 0x00001fff85f17589 */ /* 0x000e2800000e0000 */
[----:B------:R5:W0:Y:S02]  /*5780*/  SHFL.DOWN PT, R233, R225, 0x1, 0x1f ;  /* 0x08201f00e1e97f89 */ /* 0x000a2400000e0000 */
[----:B-1---5:R-:W-:-:S02]  /*5790*/  FMUL.FTZ R225, R132, R217 ;  /* 0x000000d984e17220 */ /* 0x022fc40000410000 */
.L_x_7110:
[----:B----4-:R1:W4:Y:S01]  /*57a0*/  LDS.128 R140, [R196+0x4670] ;  /* 0x00467000c48c7984 */ /* 0x0103220000000c00 */
[----:B------:R-:W-:Y:S01]  /*57b0*/  ISETP.NE.AND P0, PT, R157, 0x1f, PT ;  /* 0x0000001f9d00780c */ /* 0x000fe20003f05270 */
[----:B------:R-:W-:Y:S01]  /*57c0*/  BSSY B1, `(.L_x_7023) ;  /* 0x000000f000017945 */ /* 0x000fe20003800000 */
[----:B------:R-:W-:-:S02]  /*57d0*/  MOV R136, R239 ;  /* 0x000000ef00887202 */ /* 0x000fc40000000f00 */
[----:B0-----:R-:W-:Y:S02]  /*57e0*/  MOV R137, R241 ;  /* 0x000000f100897202 */ /* 0x001fe40000000f00 */
[----:B--2---:R-:W-:-:S07]  /*57f0*/  MOV R138, R235 ;  /* 0x000000eb008a7202 */ /* 0x004fce0000000f00 */
[----:B------:R-:W-:Y:S05]  /*5800*/  @!P0 BRA `(.L_x_7024) ;  /* 0x000000a000008947 */ /* 0x000fea0003800000 */
[CC--:B-1-3--:R-:W-:Y:S02]  /*5810*/  FMUL.FTZ R132, R139.reuse, R233.reuse ;  /* 0x000000e98b847220 */ /* 0x0cafe40000410000 */
        /* <DEDUP_REMOVED lines=9> */
.L_x_7024:
[----:B-1----:R-:W-:Y:S05]  /*58b0*/  BSYNC B1 ;  /* 0x0000000000017941 */ /* 0x002fea0003800000 */
.L_x_7023:
[C---:B---34-:R-:W-:Y:S01]  /*58c0*/  FMUL.FTZ R221, R141.reuse, R139 ;  /* 0x0000008b8ddd7220 */ /* 0x058fe20000410000 */
        /* <DEDUP_REMOVED lines=15> */
.L_x_7003:
[----:B0-----:R-:W-:Y:S05]  /*59c0*/  BSYNC B0 ;  /* 0x0000000000007941 */ /* 0x001fea0003800000 */
.L_x_7002:
[----:B-1----:R-:W-:Y:S01]  /*59d0*/  FADD.FTZ R139, R112, UR5 ;  /* 0x00000005708b7e21 */ /* 0x002fe20008010000 */
[----:B------:R-:W-:Y:S01]  /*59e0*/  WARPSYNC 0xffffffff ;  /* 0xffffffff00007948 */ /* 0x000fe20003800000 */
[----:B------:R-:W-:Y:S01]  /*59f0*/  BAR.SYNC.DEFER_BLOCKING 0x0 ;  /* 0x0000000000007b1d */ /* 0x000fe20000010000 */
[----:B------:R-:W-:Y:S01]  /*5a00*/  FFMA.FTZ R136, R154, R227, RZ ;  /* 0x000000e39a887223 */ /* 0x000fe200000100ff */
[----:B------:R-:W-:Y:S01]  /*5a10*/  ISETP.NE.AND P0, PT, R157, RZ, PT ;  /* 0x000000ff9d00720c */ /* 0x000fe20003f05270 */
[----:B------:R-:W-:Y:S01]  /*5a20*/  FMUL.FTZ R140, R128, R139 ;  /* 0x0000008b808c7220 */ /* 0x000fe20000410000 */
[----:B------:R-:W-:Y:S01]  /*5a30*/  ULEA UR28, UR19, 0xfffffc00, 0xa ;  /* 0xfffffc00131c7891 */ /* 0x000fe2000f8e503f */
[----:B------:R-:W-:Y:S01]  /*5a40*/  FADD.FTZ R138, R113, UR5 ;  /* 0x00000005718a7e21 */ /* 0x000fe20008010000 */
[----:B------:R-:W-:Y:S01]  /*5a50*/  P2R R233, PR, RZ, 0x1 ;  /* 0x00000001ffe97803 */ /* 0x000fe20000000000 */
[-C--:B------:R-:W-:Y:S01]  /*5a60*/  FFMA.FTZ R227, R64, -R140.reuse, R227 ;  /* 0x8000008c40e37223 */ /* 0x080fe200000100e3 */
[----:B------:R-:W-:Y:S01]  /*5a70*/  ULDC UR29, c[0x0][0x168] ;  /* 0x00005a00001d7ab9 */ /* 0x000fe20000000800 */
[----:B------:R-:W-:Y:S01]  /*5a80*/  FFMA.FTZ R140, R65, -R140, R226 ;  /* 0x8000008c418c7223 */ /* 0x000fe200000100e2 */
[----:B------:R-:W-:Y:S01]  /*5a90*/  UIADD3 UR28, -UR28, UR29, URZ ;  /* 0x0000001d1c1c7290 */ /* 0x000fe2000fffe13f */
[----:B------:R-:W-:Y:S01]  /*5aa0*/  FFMA.FTZ R226, R154, -R226, RZ ;  /* 0x800000e29ae27223 */ /* 0x000fe200000100ff */
[----:B------:R-:W-:Y:S01]  /*5ab0*/  BSSY B0, `(.L_x_7025) ;  /* 0x00001e6000007945 */ /* 0x000fe20003800000 */
[----:B------:R-:W-:-:S02]  /*5ac0*/  FMUL.FTZ R137, R129, R138 ;  /* 0x0000008a81897220 */ /* 0x000fc40000410000 */
[----:B------:R-:W-:Y:S02]  /*5ad0*/  FADD.FTZ R141, R114, UR5 ;  /* 0x00000005728d7e21 */ /* 0x000fe40008010000 */
[C---:B------:R-:W-:Y:S02]  /*5ae0*/  FFMA.FTZ R196, R153.reuse, R224, R136 ;  /* 0x000000e099c47223 */ /* 0x040fe40000010088 */
[----:B------:R-:W-:Y:S02]  /*5af0*/  FFMA.FTZ R226, R153, -R172, R226 ;  /* 0x800000ac99e27223 */ /* 0x000fe400000100e2 */
[-C--:B------:R-:W-:Y:S02]  /*5b00*/  FFMA.FTZ R224, R66, -R137.reuse, R224 ;  /* 0x8000008942e07223 */ /* 0x080fe400000100e0 */
[----:B------:R-:W-:Y:S02]  /*5b10*/  FFMA.FTZ R172, R67, -R137, R172 ;  /* 0x8000008943ac7223 */ /* 0x000fe400000100ac */
[----:B------:R-:W-:-:S02]  /*5b20*/  FMUL.FTZ R136, R130, R141 ;  /* 0x0000008d82887220 */ /* 0x000fc40000410000 */
[----:B------:R-:W-:Y:S02]  /*5b30*/  FFMA.FTZ R137, R152, R173, R196 ;  /* 0x000000ad98897223 */ /* 0x000fe400000100c4 */
[----:B------:R-:W-:Y:S02]  /*5b40*/  FADD.FTZ R143, R108, UR5 ;  /* 0x000000056c8f7e21 */ /* 0x000fe40008010000 */
[----:B------:R-:W-:Y:S02]  /*5b50*/  FFMA.FTZ R226, R152, -R223, R226 ;  /* 0x800000df98e27223 */ /* 0x000fe400000100e2 */
[-C--:B------:R-:W-:Y:S02]  /*5b60*/  FFMA.FTZ R173, R60, -R136.reuse, R173 ;  /* 0x800000883cad7223 */ /* 0x080fe400000100ad */
[----:B------:R-:W-:Y:S02]  /*5b70*/  FFMA.FTZ R223, R61, -R136, R223 ;  /* 0x800000883ddf7223 */ /* 0x000fe400000100df */
[----:B------:R-:W-:-:S02]  /*5b80*/  FADD.FTZ R196, R109, UR5 ;  /* 0x000000056dc47e21 */ /* 0x000fc40008010000 */
[C---:B------:R-:W-:Y:S02]  /*5b90*/  FFMA.FTZ R136, R151.reuse, R220, R137 ;  /* 0x000000dc97887223 */ /* 0x040fe40000010089 */
[----:B------:R-:W-:Y:S02]  /*5ba0*/  FMUL.FTZ R213, R124, R143 ;  /* 0x0000008f7cd57220 */ /* 0x000fe40000410000 */
[----:B------:R-:W-:Y:S02]  /*5bb0*/  FFMA.FTZ R217, R151, -R222, R226 ;  /* 0x800000de97d97223 */ /* 0x000fe400000100e2 */
[----:B------:R-:W-:Y:S02]  /*5bc0*/  FMUL.FTZ R137, R125, R196 ;  /* 0x000000c47d897220 */ /* 0x000fe40000410000 */
[----:B------:R-:W-:Y:S02]  /*5bd0*/  FFMA.FTZ R136, R150, R219, R136 ;  /* 0x000000db96887223 */ /* 0x000fe40000010088 */
[----:B------:R-:W-:-:S02]  /*5be0*/  FFMA.FTZ R219, R56, -R213, R219 ;  /* 0x800000d538db7223 */ /* 0x000fc400000100db */
[----:B------:R-:W-:Y:S02]  /*5bf0*/  FFMA.FTZ R213, R57, -R213, R218 ;  /* 0x800000d539d57223 */ /* 0x000fe400000100da */
[----:B------:R-:W-:Y:S02]  /*5c00*/  FFMA.FTZ R221, R150, -R218, R217 ;  /* 0x800000da96dd7223 */ /* 0x000fe400000100d9 */
[----:B------:R-:W-:Y:S02]  /*5c10*/  FFMA.FTZ R225, R149, R216, R136 ;  /* 0x000000d895e17223 */ /* 0x000fe40000010088 */
[-C--:B------:R-:W-:Y:S02]  /*5c20*/  FFMA.FTZ R218, R58, -R137.reuse, R216 ;  /* 0x800000893ada7223 */ /* 0x080fe400000100d8 */
[----:B------:R-:W-:Y:S02]  /*5c30*/  FFMA.FTZ R216, R59, -R137, R228 ;  /* 0x800000893bd87223 */ /* 0x000fe400000100e4 */
[----:B------:R-:W0:Y:S01]  /*5c40*/  LDS.64 R136, [R157.X16+0x4668] ;  /* 0x004668009d887984 */ /* 0x000e22000000ca00 */
[----:B------:R-:W-:-:S02]  /*5c50*/  FADD.FTZ R142, R115, UR5 ;  /* 0x00000005738e7e21 */ /* 0x000fc40008010000 */
[----:B------:R-:W-:Y:S01]  /*5c60*/  FFMA.FTZ R229, R149, -R228, R221 ;  /* 0x800000e495e57223 */ /* 0x000fe200000100dd */
[----:B------:R0:W-:Y:S01]  /*5c70*/  @!P0 STS.128 [UR43+0x5c60], R132 ;  /* 0x005c6084ff008988 */ /* 0x0001e20008000c2b */
[----:B------:R-:W-:Y:S02]  /*5c80*/  FMUL.FTZ R209, R131, R142 ;  /* 0x0000008e83d17220 */ /* 0x000fe40000410000 */
[----:B------:R-:W-:Y:S02]  /*5c90*/  FADD.FTZ R217, R110, UR5 ;  /* 0x000000056ed97e21 */ /* 0x000fe40008010000 */
[-C--:B------:R-:W-:Y:S02]  /*5ca0*/  FFMA.FTZ R220, R62, -R209.reuse, R220 ;  /* 0x800000d13edc7223 */ /* 0x080fe400000100dc */
[----:B------:R-:W-:Y:S02]  /*5cb0*/  FFMA.FTZ R209, R63, -R209, R222 ;  /* 0x800000d13fd17223 */ /* 0x000fe400000100de */
[----:B------:R-:W-:-:S02]  /*5cc0*/  FADD.FTZ R222, R111, UR5 ;  /* 0x000000056fde7e21 */ /* 0x000fc40008010000 */
[C---:B------:R-:W-:Y:S02]  /*5cd0*/  FFMA.FTZ R226, R148.reuse, R215, R225 ;  /* 0x000000d794e27223 */ /* 0x040fe400000100e1 */
[----:B------:R-:W-:Y:S02]  /*5ce0*/  FFMA.FTZ R231, R148, -R214, R229 ;  /* 0x800000d694e77223 */ /* 0x000fe400000100e5 */
[----:B------:R-:W-:Y:S02]  /*5cf0*/  FMUL.FTZ R229, R127, R222 ;  /* 0x000000de7fe57220 */ /* 0x000fe40000410000 */
[----:B------:R-:W-:Y:S02]  /*5d00*/  FMUL.FTZ R221, R126, R217 ;  /* 0x000000d97edd7220 */ /* 0x000fe40000410000 */
[----:B------:R-:W-:Y:S02]  /*5d10*/  FFMA.FTZ R233, R147, R212, R226 ;  /* 0x000000d493e97223 */ /* 0x000fe400000100e2 */
[----:B------:R-:W-:-:S02]  /*5d20*/  FFMA.FTZ R212, R54, -R229, R212 ;  /* 0x800000e536d47223 */ /* 0x000fc400000100d4 */
[----:B------:R-:W-:Y:S02]  /*5d30*/  FFMA.FTZ R226, R55, -R229, R230 ;  /* 0x800000e537e27223 */ /* 0x000fe400000100e6 */
[-C--:B------:R-:W-:Y:S02]  /*5d40*/  FFMA.FTZ R215, R52, -R221.reuse, R215 ;  /* 0x800000dd34d77223 */ /* 0x080fe400000100d7 */
[----:B------:R-:W-:Y:S02]  /*5d50*/  FADD.FTZ R225, R104, UR5 ;  /* 0x0000000568e17e21 */ /* 0x000fe40008010000 */
[----:B------:R-:W-:Y:S02]  /*5d60*/  FFMA.FTZ R229, R147, -R230, R231 ;  /* 0x800000e693e57223 */ /* 0x000fe400000100e7 */
[----:B------:R-:W-:Y:S02]  /*5d70*/  FFMA.FTZ R221, R53, -R221, R214 ;  /* 0x800000dd35dd7223 */ /* 0x000fe400000100d6 */
[----:B------:R-:W-:-:S02]  /*5d80*/  FADD.FTZ R214, R105, UR5 ;  /* 0x0000000569d67e21 */ /* 0x000fc40008010000 */
[----:B------:R-:W-:Y:S02]  /*5d90*/  FFMA.FTZ R233, R146, R211, R233 ;  /* 0x000000d392e97223 */ /* 0x000fe400000100e9 */
[----:B------:R-:W-:Y:S02]  /*5da0*/  FMUL.FTZ R228, R120, R225 ;  /* 0x000000e178e47220 */ /* 0x000fe40000410000 */
[----:B------:R-:W-:Y:S02]  /*5db0*/  FFMA.FTZ R230, R146, -R210, R229 ;  /* 0x800000d292e67223 */ /* 0x000fe400000100e5 */
[----:B------:R-:W-:Y:S02]  /*5dc0*/  FADD.FTZ R229, R106, UR5 ;  /* 0x000000056ae57e21 */ /* 0x000fe40008010000 */
[----:B------:R-:W-:Y:S02]  /*5dd0*/  FMUL.FTZ R231, R121, R214 ;  /* 0x000000d679e77220 */ /* 0x000fe40000410000 */
[----:B------:R-:W-:-:S02]  /*5de0*/  FFMA.FTZ R236, R145, R208, R233 ;  /* 0x000000d091ec7223 */ /* 0x000fc400000100e9 */
[-C--:B------:R-:W-:Y:S02]  /*5df0*/  FFMA.FTZ R211, R48, -R228.reuse, R211 ;  /* 0x800000e430d37223 */ /* 0x080fe400000100d3 */
[----:B------:R-:W-:Y:S02]  /*5e00*/  FFMA.FTZ R228, R49, -R228, R210 ;  /* 0x800000e431e47223 */ /* 0x000fe400000100d2 */
[----:B------:R-:W-:Y:S02]  /*5e10*/  FMUL.FTZ R235, R122, R229 ;  /* 0x000000e57aeb7220 */ /* 0x000fe40000410000 */
[-C--:B------:R-:W-:Y:S02]  /*5e20*/  FFMA.FTZ R208, R50, -R231.reuse, R208 ;  /* 0x800000e732d07223 */ /* 0x080fe400000100d0 */
[----:B------:R-:W-:Y:S02]  /*5e30*/  FFMA.FTZ R210, R51, -R231, R232 ;  /* 0x800000e733d27223 */ /* 0x000fe400000100e8 */
[----:B------:R-:W-:-:S02]  /*5e40*/  FFMA.FTZ R237, R145, -R232, R230 ;  /* 0x800000e891ed7223 */ /* 0x000fc400000100e6 */
[----:B------:R-:W-:Y:S02]  /*5e50*/  FFMA.FTZ R236, R144, R207, R236 ;  /* 0x000000cf90ec7223 */ /* 0x000fe400000100ec */
[----:B------:R-:W-:Y:S02]  /*5e60*/  FADD.FTZ R231, R100, UR5 ;  /* 0x0000000564e77e21 */ /* 0x000fe40008010000 */
[-C--:B0-----:R-:W-:Y:S02]  /*5e70*/  FMUL.FTZ R133, R137, -R159.reuse ;  /* 0x8000009f89857220 */ /* 0x081fe40000410000 */
[----:B------:R-:W-:Y:S02]  /*5e80*/  FMUL.FTZ R159, R136, -R159 ;  /* 0x8000009f889f7220 */ /* 0x000fe40000410000 */
[-C--:B------:R-:W-:Y:S02]  /*5e90*/  FFMA.FTZ R232, R44, -R235.reuse, R207 ;  /* 0x800000eb2ce87223 */ /* 0x080fe400000100cf */
[----:B------:R-:W-:-:S02]  /*5ea0*/  FFMA.FTZ R207, R45, -R235, R206 ;  /* 0x800000eb2dcf7223 */ /* 0x000fc400000100ce */
[----:B------:R-:W-:Y:S02]  /*5eb0*/  FFMA.FTZ R237, R144, -R206, R237 ;  /* 0x800000ce90ed7223 */ /* 0x000fe400000100ed */
[----:B------:R-:W-:Y:S02]  /*5ec0*/  FFMA.FTZ R236, R35, R204, R236 ;  /* 0x000000cc23ec7223 */ /* 0x000fe400000100ec */
[----:B------:R-:W-:Y:S02]  /*5ed0*/  FMUL.FTZ R206, R116, R231 ;  /* 0x000000e774ce7220 */ /* 0x000fe40000410000 */
[-C--:B------:R-:W-:Y:S02]  /*5ee0*/  FFMA.FTZ R136, R136, R158.reuse, -R133 ;  /* 0x0000009e88887223 */ /* 0x080fe40000010885 */
[----:B------:R-:W-:Y:S02]  /*5ef0*/  FFMA.FTZ R158, R137, R158, R159 ;  /* 0x0000009e899e7223 */ /* 0x000fe4000001009f */
[----:B------:R-:W-:-:S02]  /*5f00*/  FFMA.FTZ R236, R34, R205, R236 ;  /* 0x000000cd22ec7223 */ /* 0x000fc400000100ec */
[----:B------:R-:W-:Y:S02]  /*5f10*/  FADD.FTZ R230, R107, UR5 ;  /* 0x000000056be67e21 */ /* 0x000fe40008010000 */
[-C--:B------:R-:W-:Y:S02]  /*5f20*/  FFMA.FTZ R205, R40, -R206.reuse, R205 ;  /* 0x800000ce28cd7223 */ /* 0x080fe400000100cd */
[----:B------:R-:W-:Y:S02]  /*5f30*/  FFMA.FTZ R135, R41, -R206, R203 ;  /* 0x800000ce29877223 */ /* 0x000fe400000100cb */
[----:B------:R-:W-:Y:S02]  /*5f40*/  FADD.FTZ R206, -R195, R158 ;  /* 0x0000009ec3ce7221 */ /* 0x000fe40000010100 */
[----:B------:R-:W-:Y:S02]  /*5f50*/  FADD.FTZ R239, R179, R136 ;  /* 0x00000088b3ef7221 */ /* 0x000fe40000010000 */
[----:B------:R-:W-:-:S02]  /*5f60*/  FMUL.FTZ R233, R123, R230 ;  /* 0x000000e67be97220 */ /* 0x000fc40000410000 */
[----:B------:R-:W-:Y:S02]  /*5f70*/  FADD.FTZ R136, R103, UR5 ;  /* 0x0000000567887e21 */ /* 0x000fe40008010000 */
[C---:B------:R-:W-:Y:S02]  /*5f80*/  FMUL.FTZ R159, R0.reuse, -R206 ;  /* 0x800000ce009f7220 */ /* 0x040fe40000410000 */
[----:B------:R-:W-:Y:S02]  /*5f90*/  FMUL.FTZ R179, R0, -R239 ;  /* 0x800000ef00b37220 */ /* 0x000fe40000410000 */
[-C--:B------:R-:W-:Y:S02]  /*5fa0*/  FFMA.FTZ R204, R46, -R233.reuse, R204 ;  /* 0x800000e92ecc7223 */ /* 0x080fe400000100cc */
[----:B------:R-:W-:Y:S02]  /*5fb0*/  FFMA.FTZ R132, R47, -R233, R234 ;  /* 0x800000e92f847223 */ /* 0x000fe400000100ea */
[----:B------:R-:W-:-:S02]  /*5fc0*/  FMUL.FTZ R0, R119, R136 ;  /* 0x0000008877007220 */ /* 0x000fc40000410000 */
[C---:B------:R-:W-:Y:S02]  /*5fd0*/  FFMA.FTZ R233, R2.reuse, R239, -R159 ;  /* 0x000000ef02e97223 */ /* 0x040fe4000001089f */
[-C--:B------:R-:W-:Y:S02]  /*5fe0*/  FMUL.FTZ R159, R39, R206.reuse ;  /* 0x000000ce279f7220 */ /* 0x080fe40000410000 */
[----:B------:R-:W-:Y:S01]  /*5ff0*/  FFMA.FTZ R235, R2, R206, R179 ;  /* 0x000000ce02eb7223 */ /* 0x000fe200000100b3 */
[----:B------:R-:W-:Y:S01]  /*6000*/  SHF.L.U32 R2, R157, 0x5, RZ ;  /* 0x000000059d027819 */ /* 0x000fe200000006ff */
[----:B------:R-:W-:Y:S02]  /*6010*/  FMUL.FTZ R195, R239, UR38 ;  /* 0x00000026efc37c20 */ /* 0x000fe40008410000 */
[----:B------:R-:W-:Y:S01]  /*6020*/  FFMA.FTZ R158, R39, -R0, R198 ;  /* 0x80000000279e7223 */ /* 0x000fe200000100c6 */
[----:B------:R-:W-:Y:S01]  /*6030*/  LEA.HI.SX32 R2, R2, R2, 0x1b ;  /* 0x0000000202027211 */ /* 0x000fe200078fdaff */
[----:B------:R-:W-:-:S02]  /*6040*/  FFMA.FTZ R0, R38, -R0, R199 ;  /* 0x8000000026007223 */ /* 0x000fc400000100c7 */
[----:B------:R-:W-:Y:S02]  /*6050*/  FFMA.FTZ R237, R35, -R234, R237 ;  /* 0x800000ea23ed7223 */ /* 0x000fe400000100ed */
[----:B------:R-:W-:Y:S02]  /*6060*/  FFMA.FTZ R38, R38, R239, R159 ;  /* 0x000000ef26267223 */ /* 0x000fe4000001009f */
[----:B------:R-:W-:Y:S02]  /*6070*/  FADD.FTZ R134, R101, UR5 ;  /* 0x0000000565867e21 */ /* 0x000fe40008010000 */
[C---:B------:R-:W-:Y:S02]  /*6080*/  FMUL.FTZ R39, R206.reuse, UR38 ;  /* 0x00000026ce277c20 */ /* 0x040fe40008410000 */
[----:B------:R-:W-:Y:S02]  /*6090*/  FFMA.FTZ R195, R206, UR39, -R195 ;  /* 0x00000027cec37c23 */ /* 0x000fe400080108c3 */
[----:B------:R-:W-:-:S02]  /*60a0*/  FMUL.FTZ R159, R136, R206 ;  /* 0x000000ce889f7220 */ /* 0x000fc40000410000 */
[----:B------:R-:W-:Y:S02]  /*60b0*/  FADD.FTZ R234, -R194, R235 ;  /* 0x000000ebc2ea7221 */ /* 0x000fe40000010100 */
[----:B------:R-:W-:Y:S02]  /*60c0*/  FADD.FTZ R206, R178, R233 ;  /* 0x000000e9b2ce7221 */ /* 0x000fe40000010000 */
[----:B------:R-:W-:Y:S02]  /*60d0*/  FFMA.FTZ R237, R34, -R203, R237 ;  /* 0x800000cb22ed7223 */ /* 0x000fe400000100ed */
[----:B------:R-:W-:Y:S02]  /*60e0*/  FMUL.FTZ R203, R117, R134 ;  /* 0x0000008675cb7220 */ /* 0x000fe40000410000 */
[C---:B------:R-:W-:Y:S02]  /*60f0*/  FMUL.FTZ R233, R3.reuse, -R234 ;  /* 0x800000ea03e97220 */ /* 0x040fe40000410000 */
[----:B------:R-:W-:-:S02]  /*6100*/  FMUL.FTZ R3, R3, -R206 ;  /* 0x800000ce03037220 */ /* 0x000fc40000410000 */
[----:B------:R-:W-:Y:S02]  /*6110*/  FADD.FTZ R133, R102, UR5 ;  /* 0x0000000566857e21 */ /* 0x000fe40008010000 */
[----:B------:R-:W-:Y:S02]  /*6120*/  FFMA.FTZ R137, R33, R200, R236 ;  /* 0x000000c821897223 */ /* 0x000fe400000100ec */
[-C--:B------:R-:W-:Y:S02]  /*6130*/  FFMA.FTZ R200, R42, -R203.reuse, R200 ;  /* 0x800000cb2ac87223 */ /* 0x080fe400000100c8 */
[----:B------:R-:W-:Y:S02]  /*6140*/  FFMA.FTZ R178, R4, R206, -R233 ;  /* 0x000000ce04b27223 */ /* 0x000fe400000108e9 */
[----:B------:R-:W-:Y:S02]  /*6150*/  FFMA.FTZ R203, R43, -R203, R202 ;  /* 0x800000cb2bcb7223 */ /* 0x000fe400000100ca */
[----:B------:R-:W-:-:S02]  /*6160*/  FFMA.FTZ R237, R33, -R202, R237 ;  /* 0x800000ca21ed7223 */ /* 0x000fc400000100ed */
[----:B------:R-:W-:Y:S02]  /*6170*/  FFMA.FTZ R4, R4, R234, R3 ;  /* 0x000000ea04047223 */ /* 0x000fe40000010003 */
[----:B------:R-:W-:Y:S02]  /*6180*/  FMUL.FTZ R202, R118, R133 ;  /* 0x0000008576ca7220 */ /* 0x000fe40000410000 */
[----:B------:R-:W-:Y:S02]  /*6190*/  FMUL.FTZ R194, R206, UR38 ;  /* 0x00000026cec27c20 */ /* 0x000fe40008410000 */
[----:B------:R-:W-:Y:S02]  /*61a0*/  FADD.FTZ R3, R177, R178 ;  /* 0x000000b2b1037221 */ /* 0x000fe40000010000 */
[----:B------:R-:W-:Y:S02]  /*61b0*/  FFMA.FTZ R137, R32, R197, R137 ;  /* 0x000000c520897223 */ /* 0x000fe40000010089 */
[----:B------:R-:W-:-:S02]  /*61c0*/  FADD.FTZ R193, -R193, R4 ;  /* 0x00000004c1c17221 */ /* 0x000fc40000010100 */
[-C--:B------:R-:W-:Y:S02]  /*61d0*/  FFMA.FTZ R197, R36, -R202.reuse, R197 ;  /* 0x800000ca24c57223 */ /* 0x080fe400000100c5 */
[----:B------:R-:W-:Y:S02]  /*61e0*/  FFMA.FTZ R202, R37, -R202, R201 ;  /* 0x800000ca25ca7223 */ /* 0x000fe400000100c9 */
[----:B------:R-:W-:Y:S02]  /*61f0*/  FFMA.FTZ R233, R234, UR39, -R194 ;  /* 0x00000027eae97c23 */ /* 0x000fe400080108c2 */
[C---:B------:R-:W-:Y:S02]  /*6200*/  FMUL.FTZ R4, R5.reuse, -R3 ;  /* 0x8000000305047220 */ /* 0x040fe40000410000 */
[----:B------:R-:W-:Y:S02]  /*6210*/  FMUL.FTZ R5, R5, -R193 ;  /* 0x800000c105057220 */ /* 0x000fe40000410000 */
[----:B------:R-:W-:-:S02]  /*6220*/  FMUL.FTZ R194, R202, R233 ;  /* 0x000000e9cac27220 */ /* 0x000fc40000410000 */
[C---:B------:R-:W-:Y:S02]  /*6230*/  FFMA.FTZ R233, R6.reuse, R193, R4 ;  /* 0x000000c106e97223 */ /* 0x040fe40000010004 */
[----:B------:R-:W-:Y:S02]  /*6240*/  FFMA.FTZ R5, R6, R3, -R5 ;  /* 0x0000000306057223 */ /* 0x000fe40000010805 */
[----:B------:R-:W-:Y:S02]  /*6250*/  FADD.FTZ R192, -R192, R233 ;  /* 0x000000e9c0c07221 */ /* 0x000fe40000010100 */
[----:B------:R-:W-:Y:S02]  /*6260*/  FADD.FTZ R176, R176, R5 ;  /* 0x00000005b0b07221 */ /* 0x000fe40000010000 */
[----:B------:R-:W-:Y:S02]  /*6270*/  FMUL.FTZ R179, R136, R239 ;  /* 0x000000ef88b37220 */ /* 0x000fe40000410000 */
[----:B------:R-:W-:-:S02]  /*6280*/  FMUL.FTZ R5, R7, -R192 ;  /* 0x800000c007057220 */ /* 0x000fc40000410000 */
[----:B------:R-:W-:Y:S02]  /*6290*/  FMUL.FTZ R7, R7, -R176 ;  /* 0x800000b007077220 */ /* 0x000fe40000410000 */
[----:B------:R-:W-:Y:S02]  /*62a0*/  FMUL.FTZ R235, R119, R179 ;  /* 0x000000b377eb7220 */ /* 0x000fe40000410000 */
[----:B------:R-:W-:Y:S02]  /*62b0*/  FMUL.FTZ R37, R37, R234 ;  /* 0x000000ea25257220 */ /* 0x000fe40000410000 */
[C---:B------:R-:W-:Y:S01]  /*62c0*/  FFMA.FTZ R4, R8.reuse, R176, -R5 ;  /* 0x000000b008047223 */ /* 0x040fe20000010805 */
[----:B------:R0:W-:Y:S01]  /*62d0*/  STS [R2.X4+0x2178], R235 ;  /* 0x002178eb02007388 */ /* 0x0001e20000004800 */
[----:B------:R-:W-:Y:S02]  /*62e0*/  FFMA.FTZ R8, R8, R192, R7 ;  /* 0x000000c008087223 */ /* 0x000fe40000010007 */
[----:B------:R-:W-:-:S02]  /*62f0*/  FFMA.FTZ R201, R32, -R201, R237 ;  /* 0x800000c920c97223 */ /* 0x000fc400000100ed */
[----:B------:R-:W-:Y:S02]  /*6300*/  FFMA.FTZ R37, R36, R206, R37 ;  /* 0x000000ce24257223 */ /* 0x000fe40000010025 */
[----:B------:R-:W-:Y:S02]  /*6310*/  FADD.FTZ R175, R175, R4 ;  /* 0x00000004afaf7221 */ /* 0x000fe40000010000 */
[----:B------:R-:W-:Y:S02]  /*6320*/  FMUL.FTZ R36, R234, UR38 ;  /* 0x00000026ea247c20 */ /* 0x000fe40008410000 */
[----:B------:R-:W-:Y:S02]  /*6330*/  FMUL.FTZ R237, R133, R234 ;  /* 0x000000ea85ed7220 */ /* 0x000fe40000410000 */
[----:B------:R-:W-:Y:S02]  /*6340*/  FADD.FTZ R191, -R191, R8 ;  /* 0x00000008bfbf7221 */ /* 0x000fe40000010100 */
[----:B0-----:R-:W-:-:S02]  /*6350*/  FMUL.FTZ R235, R133, R206 ;  /* 0x000000ce85eb7220 */ /* 0x001fc40000410000 */
[C---:B------:R-:W-:Y:S02]  /*6360*/  FMUL.FTZ R4, R9.reuse, -R175 ;  /* 0x800000af09047220 */ /* 0x040fe40000410000 */
[----:B------:R-:W-:Y:S02]  /*6370*/  FFMA.FTZ R36, R206, UR39, R36 ;  /* 0x00000027ce247c23 */ /* 0x000fe40008010024 */
[C---:B------:R-:W-:Y:S02]  /*6380*/  FMUL.FTZ R178, R202.reuse, R237 ;  /* 0x000000edcab27220 */ /* 0x040fe40000410000 */
[----:B------:R-:W-:Y:S02]  /*6390*/  FMUL.FTZ R9, R9, -R191 ;  /* 0x800000bf09097220 */ /* 0x000fe40000410000 */
[----:B------:R-:W-:Y:S02]  /*63a0*/  FMUL.FTZ R202, R202, R235 ;  /* 0x000000ebcaca7220 */ /* 0x000fe40000410000 */
[----:B------:R-:W-:-:S02]  /*63b0*/  FFMA.FTZ R5, R10, R191, R4 ;  /* 0x000000bf0a057223 */ /* 0x000fc40000010004 */
[C---:B------:R-:W-:Y:S02]  /*63c0*/  FFMA.FTZ R177, R197.reuse, R235, R178 ;  /* 0x000000ebc5b17223 */ /* 0x040fe400000100b2 */
[----:B------:R-:W-:Y:S02]  /*63d0*/  FFMA.FTZ R36, R197, R36, R194 ;  /* 0x00000024c5247223 */ /* 0x000fe400000100c2 */
[----:B------:R-:W-:Y:S02]  /*63e0*/  FMUL.FTZ R6, R193, UR38 ;  /* 0x00000026c1067c20 */ /* 0x000fe40008410000 */
[----:B------:R-:W-:Y:S02]  /*63f0*/  FFMA.FTZ R9, R10, R175, -R9 ;  /* 0x000000af0a097223 */ /* 0x000fe40000010809 */
[----:B------:R-:W-:Y:S02]  /*6400*/  FFMA.FTZ R178, R197, R237, -R202 ;  /* 0x000000edc5b27223 */ /* 0x000fe400000108ca */
[----:B------:R-:W-:-:S02]  /*6410*/  FMUL.FTZ R43, R43, R193 ;  /* 0x000000c12b2b7220 */ /* 0x000fc40000410000 */
[C---:B------:R-:W-:Y:S02]  /*6420*/  FMUL.FTZ R194, R3.reuse, UR38 ;  /* 0x0000002603c27c20 */ /* 0x040fe40008410000 */
[----:B------:R-:W-:Y:S02]  /*6430*/  FMUL.FTZ R202, R134, R193 ;  /* 0x000000c186ca7220 */ /* 0x000fe40000410000 */
[----:B------:R-:W-:Y:S02]  /*6440*/  FADD.FTZ R190, -R190, R5 ;  /* 0x00000005bebe7221 */ /* 0x000fe40000010100 */
[----:B------:R-:W-:Y:S02]  /*6450*/  FFMA.FTZ R7, R3, UR39, R6 ;  /* 0x0000002703077c23 */ /* 0x000fe40008010006 */
[----:B------:R-:W-:Y:S02]  /*6460*/  FADD.FTZ R174, R174, R9 ;  /* 0x00000009aeae7221 */ /* 0x000fe40000010000 */
[----:B------:R-:W-:-:S02]  /*6470*/  FFMA.FTZ R42, R42, R3, R43 ;  /* 0x000000032a2a7223 */ /* 0x000fc4000001002b */
[----:B------:R-:W-:Y:S02]  /*6480*/  FFMA.FTZ R194, R193, UR39, -R194 ;  /* 0x00000027c1c27c23 */ /* 0x000fe400080108c2 */
[----:B------:R-:W-:Y:S02]  /*6490*/  FMUL.FTZ R6, R134, R3 ;  /* 0x0000000386067220 */ /* 0x000fe40000410000 */
[----:B------:R-:W-:Y:S02]  /*64a0*/  FMUL.FTZ R3, R203, R202 ;  /* 0x000000cacb037220 */ /* 0x000fe40000410000 */
[C---:B------:R-:W-:Y:S02]  /*64b0*/  FMUL.FTZ R5, R11.reuse, -R190 ;  /* 0x800000be0b057220 */ /* 0x040fe40000410000 */
[----:B------:R-:W-:Y:S02]  /*64c0*/  FMUL.FTZ R11, R11, -R174 ;  /* 0x800000ae0b0b7220 */ /* 0x000fe40000410000 */
[----:B------:R-:W-:-:S02]  /*64d0*/  FMUL.FTZ R8, R203, R194 ;  /* 0x000000c2cb087220 */ /* 0x000fc40000410000 */
[-C--:B------:R-:W-:Y:S02]  /*64e0*/  FMUL.FTZ R203, R203, R6.reuse ;  /* 0x00000006cbcb7220 */ /* 0x080fe40000410000 */
[-C--:B------:R-:W-:Y:S02]  /*64f0*/  FFMA.FTZ R3, R200, R6.reuse, R3 ;  /* 0x00000006c8037223 */ /* 0x080fe40000010003 */
[----:B------:R-:W-:Y:S02]  /*6500*/  FMUL.FTZ R43, R117, R6 ;  /* 0x00000006752b7220 */ /* 0x000fe40000410000 */
[C---:B------:R-:W-:Y:S02]  /*6510*/  FFMA.FTZ R6, R12.reuse, R174, -R5 ;  /* 0x000000ae0c067223 */ /* 0x040fe40000010805 */
[----:B------:R-:W-:Y:S01]  /*6520*/  FFMA.FTZ R12, R12, R190, R11 ;  /* 0x000000be0c0c7223 */ /* 0x000fe2000001000b */
[----:B------:R-:W-:Y:S01]  /*6530*/  STS [R2.X4+0x2168], R43 ;  /* 0x0021682b02007388 */ /* 0x000fe20000004800 */
[----:B------:R-:W-:-:S02]  /*6540*/  FMUL.FTZ R5, R192, UR38 ;  /* 0x00000026c0057c20 */ /* 0x000fc40008410000 */
[----:B------:R-:W-:Y:S02]  /*6550*/  FADD.FTZ R189, -R189, R12 ;  /* 0x0000000cbdbd7221 */ /* 0x000fe40000010100 */
[----:B------:R-:W-:Y:S02]  /*6560*/  FADD.FTZ R171, R171, R6 ;  /* 0x00000006abab7221 */ /* 0x000fe40000010000 */
[----:B------:R-:W-:Y:S02]  /*6570*/  FFMA.FTZ R8, R200, R7, R8 ;  /* 0x00000007c8087223 */ /* 0x000fe40000010008 */
[C---:B------:R-:W-:Y:S02]  /*6580*/  FMUL.FTZ R7, R176.reuse, UR38 ;  /* 0x00000026b0077c20 */ /* 0x040fe40008410000 */
[----:B------:R-:W-:Y:S02]  /*6590*/  FFMA.FTZ R10, R176, UR39, R5 ;  /* 0x00000027b00a7c23 */ /* 0x000fe40008010005 */
[----:B------:R-:W-:-:S02]  /*65a0*/  FMUL.FTZ R5, R13, -R189 ;  /* 0x800000bd0d057220 */ /* 0x000fc40000410000 */
[----:B------:R-:W-:Y:S02]  /*65b0*/  FMUL.FTZ R9, R41, R192 ;  /* 0x000000c029097220 */ /* 0x000fe40000410000 */
[-C--:B------:R-:W-:Y:S02]  /*65c0*/  FMUL.FTZ R13, R13, -R171.reuse ;  /* 0x800000ab0d0d7220 */ /* 0x080fe40000410000 */
[----:B------:R-:W-:Y:S02]  /*65d0*/  FFMA.FTZ R6, R192, UR39, -R7 ;  /* 0x00000027c0067c23 */ /* 0x000fe40008010807 */
[----:B------:R-:W-:Y:S02]  /*65e0*/  FFMA.FTZ R7, R14, R171, -R5 ;  /* 0x000000ab0e077223 */ /* 0x000fe40000010805 */
[----:B------:R-:W-:Y:S02]  /*65f0*/  FFMA.FTZ R9, R40, R176, R9 ;  /* 0x000000b028097223 */ /* 0x000fe40000010009 */
[----:B------:R-:W-:-:S02]  /*6600*/  FFMA.FTZ R13, R14, R189, R13 ;  /* 0x000000bd0e0d7223 */ /* 0x000fc4000001000d */
[C---:B------:R-:W-:Y:S02]  /*6610*/  FMUL.FTZ R192, R231.reuse, R192 ;  /* 0x000000c0e7c07220 */ /* 0x040fe40000410000 */
[----:B------:R-:W-:Y:S02]  /*6620*/  FMUL.FTZ R176, R231, R176 ;  /* 0x000000b0e7b07220 */ /* 0x000fe40000410000 */
[----:B------:R-:W-:Y:S02]  /*6630*/  FADD.FTZ R170, R170, R7 ;  /* 0x00000007aaaa7221 */ /* 0x000fe40000010000 */
[C---:B------:R-:W-:Y:S02]  /*6640*/  FMUL.FTZ R11, R135.reuse, R6 ;  /* 0x00000006870b7220 */ /* 0x040fe40000410000 */
[----:B------:R-:W-:Y:S02]  /*6650*/  FADD.FTZ R188, -R188, R13 ;  /* 0x0000000dbcbc7221 */ /* 0x000fe40000010100 */
[----:B------:R-:W-:-:S02]  /*6660*/  FMUL.FTZ R12, R135, R192 ;  /* 0x000000c0870c7220 */ /* 0x000fc40000410000 */
[----:B------:R-:W-:Y:S02]  /*6670*/  FMUL.FTZ R6, R135, R176 ;  /* 0x000000b087067220 */ /* 0x000fe40000410000 */
[C---:B------:R-:W-:Y:S02]  /*6680*/  FMUL.FTZ R7, R15.reuse, -R170 ;  /* 0x800000aa0f077220 */ /* 0x040fe40000410000 */
[----:B------:R-:W-:Y:S02]  /*6690*/  FMUL.FTZ R15, R15, -R188 ;  /* 0x800000bc0f0f7220 */ /* 0x000fe40000410000 */
[C---:B------:R-:W-:Y:S02]  /*66a0*/  FFMA.FTZ R5, R205.reuse, R176, R12 ;  /* 0x000000b0cd057223 */ /* 0x040fe4000001000c */
[C---:B------:R-:W-:Y:S02]  /*66b0*/  FFMA.FTZ R6, R205.reuse, R192, -R6 ;  /* 0x000000c0cd067223 */ /* 0x040fe40000010806 */
[----:B------:R-:W-:-:S02]  /*66c0*/  FFMA.FTZ R205, R205, R10, R11 ;  /* 0x0000000acdcd7223 */ /* 0x000fc4000001000b */
[C---:B------:R-:W-:Y:S02]  /*66d0*/  FFMA.FTZ R10, R16.reuse, R188, R7 ;  /* 0x000000bc100a7223 */ /* 0x040fe40000010007 */
[----:B------:R-:W-:Y:S02]  /*66e0*/  FFMA.FTZ R16, R16, R170, -R15 ;  /* 0x000000aa10107223 */ /* 0x000fe4000001080f */
[----:B------:R-:W-:Y:S02]  /*66f0*/  FADD.FTZ R187, -R187, R10 ;  /* 0x0000000abbbb7221 */ /* 0x000fe40000010100 */
[----:B------:R-:W-:Y:S02]  /*6700*/  FMUL.FTZ R13, R230, R191 ;  /* 0x000000bfe60d7220 */ /* 0x000fe40000410000 */
[----:B------:R-:W-:Y:S02]  /*6710*/  FADD.FTZ R169, R169, R16 ;  /* 0x00000010a9a97221 */ /* 0x000fe40000010000 */
        /* <DEDUP_REMOVED lines=8> */
[C---:B------:R-:W-:Y:S02]  /*67a0*/  FFMA.FTZ R17, R18.reuse, R187, R17 ;  /* 0x000000bb12117223 */ /* 0x040fe40000010011 */
[----:B0-----:R-:W-:Y:S02]  /*67b0*/  FMUL.FTZ R41, R123, R11 ;  /* 0x0000000b7b297220 */ /* 0x001fe40000410000 */
[----:B------:R-:W-:Y:S02]  /*67c0*/  FFMA.FTZ R11, R18, R169, -R10 ;  /* 0x000000a9120b7223 */ /* 0x000fe4000001080a */
[----:B------:R-:W-:Y:S01]  /*67d0*/  FADD.FTZ R186, -R186, R17 ;  /* 0x00000011baba7221 */ /* 0x000fe20000010100 */
[----:B------:R-:W-:Y:S01]  /*67e0*/  STS [R2.X4+0x2158], R41 ;  /* 0x0021582902007388 */ /* 0x000fe20000004800 */
[----:B------:R-:W-:Y:S02]  /*67f0*/  FMUL.FTZ R43, R116, R192 ;  /* 0x000000c0742b7220 */ /* 0x000fe40000410000 */
[----:B------:R-:W-:-:S02]  /*6800*/  FADD.FTZ R168, R168, R11 ;  /* 0x0000000ba8a87221 */ /* 0x000fc40000010000 */
[C---:B------:R-:W-:Y:S01]  /*6810*/  FMUL.FTZ R11, R19.reuse, -R186 ;  /* 0x800000ba130b7220 */ /* 0x040fe20000410000 */
[----:B------:R0:W-:Y:S01]  /*6820*/  STS [R2.X4+0x2164], R43 ;  /* 0x0021642b02007388 */ /* 0x0001e20000004800 */
[----:B------:R-:W-:Y:S02]  /*6830*/  FMUL.FTZ R19, R19, -R168 ;  /* 0x800000a813137220 */ /* 0x000fe40000410000 */
[----:B------:R-:W-:Y:S02]  /*6840*/  FFMA.FTZ R10, R204, R13, -R12 ;  /* 0x0000000dcc0a7223 */ /* 0x000fe4000001080c */
[----:B------:R-:W-:Y:S02]  /*6850*/  FMUL.FTZ R15, R229, R190 ;  /* 0x000000bee50f7220 */ /* 0x000fe40000410000 */
[C---:B------:R-:W-:Y:S02]  /*6860*/  FFMA.FTZ R14, R20.reuse, R168, -R11 ;  /* 0x000000a8140e7223 */ /* 0x040fe4000001080b */
[----:B------:R-:W-:-:S02]  /*6870*/  FFMA.FTZ R20, R20, R186, R19 ;  /* 0x000000ba14147223 */ /* 0x000fc40000010013 */
[----:B0-----:R-:W-:Y:S02]  /*6880*/  FMUL.FTZ R43, R123, R13 ;  /* 0x0000000d7b2b7220 */ /* 0x001fe40000410000 */
[----:B------:R-:W-:Y:S02]  /*6890*/  FMUL.FTZ R13, R229, R174 ;  /* 0x000000aee50d7220 */ /* 0x000fe40000410000 */
[C---:B------:R-:W-:Y:S01]  /*68a0*/  FMUL.FTZ R12, R207.reuse, R15 ;  /* 0x0000000fcf0c7220 */ /* 0x040fe20000410000 */
[----:B------:R0:W-:Y:S01]  /*68b0*/  STS [R2.X4+0x215c], R43 ;  /* 0x00215c2b02007388 */ /* 0x0001e20000004800 */
[----:B------:R-:W-:Y:S02]  /*68c0*/  FMUL.FTZ R11, R207, R13 ;  /* 0x0000000dcf0b7220 */ /* 0x000fe40000410000 */
[----:B------:R-:W-:Y:S02]  /*68d0*/  FADD.FTZ R185, -R185, R20 ;  /* 0x00000014b9b97221 */ /* 0x000fe40000010100 */
[----:B------:R-:W-:-:S02]  /*68e0*/  FADD.FTZ R167, R167, R14 ;  /* 0x0000000ea7a77221 */ /* 0x000fc40000010000 */
[-C--:B------:R-:W-:Y:S02]  /*68f0*/  FFMA.FTZ R12, R232, R13.reuse, R12 ;  /* 0x0000000de80c7223 */ /* 0x080fe4000001000c */
[----:B------:R-:W-:Y:S02]  /*6900*/  FMUL.FTZ R41, R122, R13 ;  /* 0x0000000d7a297220 */ /* 0x000fe40000410000 */
[----:B------:R-:W-:Y:S02]  /*6910*/  FFMA.FTZ R13, R232, R15, -R11 ;  /* 0x0000000fe80d7223 */ /* 0x000fe4000001080b */
[C---:B------:R-:W-:Y:S01]  /*6920*/  FMUL.FTZ R11, R21.reuse, -R185 ;  /* 0x800000b9150b7220 */ /* 0x040fe20000410000 */
[----:B------:R1:W-:Y:S01]  /*6930*/  STS [R2.X4+0x2150], R41 ;  /* 0x0021502902007388 */ /* 0x0003e20000004800 */
        /* <DEDUP_REMOVED lines=11> */
[C---:B------:R-:W-:Y:S02]  /*69f0*/  FMUL.FTZ R17, R214.reuse, R171 ;  /* 0x000000abd6117220 */ /* 0x040fe40000410000 */
[----:B------:R-:W-:Y:S02]  /*6a00*/  FMUL.FTZ R19, R214, R189 ;  /* 0x000000bdd6137220 */ /* 0x000fe40000410000 */
[----:B------:R-:W-:-:S02]  /*6a10*/  FMUL.FTZ R11, R25, -R183 ;  /* 0x800000b7190b7220 */ /* 0x000fc40000410000 */
[----:B------:R-:W-:Y:S02]  /*6a20*/  FMUL.FTZ R25, R25, -R165 ;  /* 0x800000a519197220 */ /* 0x000fe40000410000 */
[----:B0-----:R-:W-:Y:S02]  /*6a30*/  FMUL.FTZ R43, R122, R15 ;  /* 0x0000000f7a2b7220 */ /* 0x001fe40000410000 */
[C---:B------:R-:W-:Y:S02]  /*6a40*/  FMUL.FTZ R14, R210.reuse, R17 ;  /* 0x00000011d20e7220 */ /* 0x040fe40000410000 */
[----:B------:R-:W-:Y:S01]  /*6a50*/  FMUL.FTZ R15, R210, R19 ;  /* 0x00000013d20f7220 */ /* 0x000fe20000410000 */
[----:B------:R-:W-:Y:S01]  /*6a60*/  STS [R2.X4+0x2154], R43 ;  /* 0x0021542b02007388 */ /* 0x000fe20000004800 */
[----:B------:R-:W-:Y:S02]  /*6a70*/  FFMA.FTZ R25, R26, R183, R25 ;  /* 0x000000b71a197223 */ /* 0x000fe40000010019 */
[----:B-1----:R-:W-:-:S02]  /*6a80*/  FMUL.FTZ R41, R121, R19 ;  /* 0x0000001379297220 */ /* 0x002fc40000410000 */
[----:B------:R-:W-:Y:S02]  /*6a90*/  FFMA.FTZ R14, R208, R19, -R14 ;  /* 0x00000013d00e7223 */ /* 0x000fe4000001080e */
[----:B------:R-:W-:Y:S01]  /*6aa0*/  FFMA.FTZ R11, R26, R165, -R11 ;  /* 0x000000a51a0b7223 */ /* 0x000fe2000001080b */
[----:B------:R0:W-:Y:S01]  /*6ab0*/  STS [R2.X4+0x214c], R41 ;  /* 0x00214c2902007388 */ /* 0x0001e20000004800 */
[-C--:B------:R-:W-:Y:S02]  /*6ac0*/  FFMA.FTZ R15, R208, R17.reuse, R15 ;  /* 0x00000011d00f7223 */ /* 0x080fe4000001000f */
[----:B------:R-:W-:Y:S02]  /*6ad0*/  FMUL.FTZ R21, R121, R17 ;  /* 0x0000001179157220 */ /* 0x000fe40000410000 */
[C---:B------:R-:W-:Y:S02]  /*6ae0*/  FMUL.FTZ R19, R225.reuse, R188 ;  /* 0x000000bce1137220 */ /* 0x040fe40000410000 */
[----:B------:R-:W-:Y:S01]  /*6af0*/  FMUL.FTZ R17, R225, R170 ;  /* 0x000000aae1117220 */ /* 0x000fe20000410000 */
[----:B------:R1:W-:Y:S01]  /*6b00*/  STS [R2.X4+0x2148], R21 ;  /* 0x0021481502007388 */ /* 0x0003e20000004800 */
[----:B------:R-:W-:-:S02]  /*6b10*/  FADD.FTZ R182, -R182, R25 ;  /* 0x00000019b6b67221 */ /* 0x000fc40000010100 */
[----:B------:R-:W-:Y:S02]  /*6b20*/  FADD.FTZ R164, R164, R11 ;  /* 0x0000000ba4a47221 */ /* 0x000fe40000010000 */
[C---:B------:R-:W-:Y:S02]  /*6b30*/  FMUL.FTZ R16, R228.reuse, R19 ;  /* 0x00000013e4107220 */ /* 0x040fe40000410000 */
[-C--:B------:R-:W-:Y:S02]  /*6b40*/  FMUL.FTZ R18, R228, R17.reuse ;  /* 0x00000011e4127220 */ /* 0x080fe40000410000 */
[C---:B------:R-:W-:Y:S02]  /*6b50*/  FMUL.FTZ R11, R27.reuse, -R182 ;  /* 0x800000b61b0b7220 */ /* 0x040fe40000410000 */
[----:B------:R-:W-:Y:S02]  /*6b60*/  FMUL.FTZ R27, R27, -R164 ;  /* 0x800000a41b1b7220 */ /* 0x000fe40000410000 */
[----:B------:R-:W-:-:S02]  /*6b70*/  FFMA.FTZ R16, R211, R17, R16 ;  /* 0x00000011d3107223 */ /* 0x000fc40000010010 */
[C---:B------:R-:W-:Y:S02]  /*6b80*/  FMUL.FTZ R23, R120.reuse, R17 ;  /* 0x0000001178177220 */ /* 0x040fe40000410000 */
[-C--:B0-----:R-:W-:Y:S02]  /*6b90*/  FMUL.FTZ R41, R120, R19.reuse ;  /* 0x0000001378297220 */ /* 0x081fe40000410000 */
[----:B------:R-:W-:Y:S01]  /*6ba0*/  FFMA.FTZ R17, R211, R19, -R18 ;  /* 0x00000013d3117223 */ /* 0x000fe20000010812 */
[----:B------:R0:W-:Y:S01]  /*6bb0*/  STS [R2.X4+0x2140], R23 ;  /* 0x0021401702007388 */ /* 0x0001e20000004800 */
[C---:B-1----:R-:W-:Y:S02]  /*6bc0*/  FMUL.FTZ R21, R222.reuse, R187 ;  /* 0x000000bbde157220 */ /* 0x042fe40000410000 */
[----:B------:R-:W-:Y:S01]  /*6bd0*/  FMUL.FTZ R19, R222, R169 ;  /* 0x000000a9de137220 */ /* 0x000fe20000410000 */
[----:B------:R-:W-:Y:S01]  /*6be0*/  STS [R2.X4+0x2144], R41 ;  /* 0x0021442902007388 */ /* 0x000fe20000004800 */
[----:B------:R-:W-:-:S02]  /*6bf0*/  FFMA.FTZ R11, R28, R164, -R11 ;  /* 0x000000a41c0b7223 */ /* 0x000fc4000001080b */
[----:B------:R-:W-:Y:S02]  /*6c00*/  FFMA.FTZ R28, R28, R182, R27 ;  /* 0x000000b61c1c7223 */ /* 0x000fe4000001001b */
[C---:B------:R-:W-:Y:S02]  /*6c10*/  FMUL.FTZ R18, R226.reuse, R21 ;  /* 0x00000015e2127220 */ /* 0x040fe40000410000 */
[-C--:B------:R-:W-:Y:S02]  /*6c20*/  FMUL.FTZ R20, R226, R19.reuse ;  /* 0x00000013e2147220 */ /* 0x080fe40000410000 */
[----:B------:R-:W-:Y:S02]  /*6c30*/  FADD.FTZ R181, -R181, R28 ;  /* 0x0000001cb5b57221 */ /* 0x000fe40000010100 */
[-C--:B------:R-:W-:Y:S02]  /*6c40*/  FFMA.FTZ R18, R212, R19.reuse, R18 ;  /* 0x00000013d4127223 */ /* 0x080fe40000010012 */
[----:B0-----:R-:W-:-:S02]  /*6c50*/  FMUL.FTZ R23, R127, R19 ;  /* 0x000000137f177220 */ /* 0x001fc40000410000 */
[----:B------:R-:W-:Y:S02]  /*6c60*/  FADD.FTZ R11, R162, R11 ;  /* 0x0000000ba20b7221 */ /* 0x000fe40000010000 */
[----:B------:R-:W-:Y:S01]  /*6c70*/  FFMA.FTZ R19, R212, R21, -R20 ;  /* 0x00000015d4137223 */ /* 0x000fe20000010814 */
[----:B------:R-:W-:Y:S01]  /*6c80*/  STS [R2.X4+0x2138], R23 ;  /* 0x0021381702007388 */ /* 0x000fe20000004800 */
[C---:B------:R-:W-:Y:S02]  /*6c90*/  FMUL.FTZ R20, R29.reuse, -R181 ;  /* 0x800000b51d147220 */ /* 0x040fe40000410000 */
[----:B------:R-:W-:Y:S02]  /*6ca0*/  FMUL.FTZ R29, R29, -R11 ;  /* 0x8000000b1d1d7220 */ /* 0x000fe40000410000 */
[----:B------:R-:W-:Y:S02]  /*6cb0*/  FMUL.FTZ R25, R127, R21 ;  /* 0x000000157f197220 */ /* 0x000fe40000410000 */
[----:B------:R-:W-:-:S02]  /*6cc0*/  FMUL.FTZ R24, R217, R186 ;  /* 0x000000bad9187220 */ /* 0x000fc40000410000 */
[C---:B------:R-:W-:Y:S01]  /*6cd0*/  FFMA.FTZ R21, R30.reuse, R11, -R20 ;  /* 0x0000000b1e157223 */ /* 0x040fe20000010814 */
[----:B------:R-:W-:Y:S01]  /*6ce0*/  STS [R2.X4+0x213c], R25 ;  /* 0x00213c1902007388 */ /* 0x000fe20000004800 */
[----:B------:R-:W-:Y:S02]  /*6cf0*/  FMUL.FTZ R20, R217, R168 ;  /* 0x000000a8d9147220 */ /* 0x000fe40000410000 */
[----:B------:R-:W-:Y:S02]  /*6d00*/  FMUL.FTZ R193, R117, R202 ;  /* 0x000000ca75c17220 */ /* 0x000fe40000410000 */
[----:B------:R-:W-:Y:S02]  /*6d10*/  FFMA.FTZ R29, R30, R181, R29 ;  /* 0x000000b51e1d7223 */ /* 0x000fe4000001001d */
[----:B------:R-:W-:Y:S01]  /*6d20*/  FMUL.FTZ R22, R221, R24 ;  /* 0x00000018dd167220 */ /* 0x000fe20000410000 */
[----:B------:R0:W-:Y:S01]  /*6d30*/  STS [R2.X4+0x216c], R193 ;  /* 0x00216cc102007388 */ /* 0x0001e20000004800 */
[----:B------:R-:W-:-:S02]  /*6d40*/  FADD.FTZ R160, R160, R21 ;  /* 0x00000015a0a07221 */ /* 0x000fc40000010000 */
[-C--:B------:R-:W-:Y:S02]  /*6d50*/  FMUL.FTZ R21, R221, R20.reuse ;  /* 0x00000014dd157220 */ /* 0x080fe40000410000 */
[----:B------:R-:W-:Y:S02]  /*6d60*/  FADD.FTZ R180, -R180, R29 ;  /* 0x0000001db4b47221 */ /* 0x000fe40000010100 */
[C---:B------:R-:W-:Y:S02]  /*6d70*/  FFMA.FTZ R22, R215.reuse, R20, R22 ;  /* 0x00000014d7167223 */ /* 0x040fe40000010016 */
[C---:B------:R-:W-:Y:S02]  /*6d80*/  FMUL.FTZ R197, R126.reuse, R24 ;  /* 0x000000187ec57220 */ /* 0x040fe40000410000 */
[----:B0-----:R-:W-:Y:S02]  /*6d90*/  FMUL.FTZ R193, R126, R20 ;  /* 0x000000147ec17220 */ /* 0x001fe40000410000 */
[----:B------:R-:W-:Y:S01]  /*6da0*/  FFMA.FTZ R20, R215, R24, -R21 ;  /* 0x00000018d7147223 */ /* 0x000fe20000010815 */
[----:B------:R-:W-:Y:S01]  /*6db0*/  STS [R2.X4+0x2134], R197 ;  /* 0x002134c502007388 */ /* 0x000fe20000004800 */
[----:B------:R-:W-:-:S02]  /*6dc0*/  FMUL.FTZ R21, R139, R180 ;  /* 0x000000b48b157220 */ /* 0x000fc40000410000 */
[----:B------:R-:W-:Y:S01]  /*6dd0*/  FMUL.FTZ R23, R139, R160 ;  /* 0x000000a08b177220 */ /* 0x000fe20000410000 */
[----:B------:R0:W-:Y:S01]  /*6de0*/  STS [R2.X4+0x2130], R193 ;  /* 0x002130c102007388 */ /* 0x0001e20000004800 */
[----:B------:R-:W-:Y:S02]  /*6df0*/  FMUL.FTZ R25, R138, R181 ;  /* 0x000000b58a197220 */ /* 0x000fe40000410000 */
[----:B------:R-:W-:Y:S02]  /*6e00*/  FMUL.FTZ R24, R140, R21 ;  /* 0x000000158c187220 */ /* 0x000fe40000410000 */
[----:B------:R-:W-:Y:S02]  /*6e10*/  FMUL.FTZ R27, R138, R11 ;  /* 0x0000000b8a1b7220 */ /* 0x000fe40000410000 */
[----:B------:R-:W-:Y:S02]  /*6e20*/  FMUL.FTZ R26, R140, R23 ;  /* 0x000000178c1a7220 */ /* 0x000fe40000410000 */
[----:B------:R-:W-:-:S02]  /*6e30*/  FMUL.FTZ R28, R172, R25 ;  /* 0x00000019ac1c7220 */ /* 0x000fc40000410000 */
[C---:B------:R-:W-:Y:S02]  /*6e40*/  FFMA.FTZ R24, R227.reuse, R23, R24 ;  /* 0x00000017e3187223 */ /* 0x040fe40000010018 */
[----:B------:R-:W-:Y:S02]  /*6e50*/  FMUL.FTZ R30, R172, R27 ;  /* 0x0000001bac1e7220 */ /* 0x000fe40000410000 */
[----:B------:R-:W-:Y:S02]  /*6e60*/  FFMA.FTZ R26, R227, R21, -R26 ;  /* 0x00000015e31a7223 */ /* 0x000fe4000001081a */
[C---:B------:R-:W-:Y:S02]  /*6e70*/  FFMA.FTZ R29, R224.reuse, R27, R28 ;  /* 0x0000001be01d7223 */ /* 0x040fe4000001001c */
[----:B------:R-:W-:Y:S02]  /*6e80*/  FADD.FTZ R24, RZ, R24 ;  /* 0x00000018ff187221 */ /* 0x000fe40000010000 */
[----:B------:R-:W-:-:S02]  /*6e90*/  FFMA.FTZ R41, R224, R25, -R30 ;  /* 0x00000019e0297223 */ /* 0x000fc4000001081e */
[----:B------:R-:W-:Y:S02]  /*6ea0*/  FADD.FTZ R26, RZ, R26 ;  /* 0x0000001aff1a7221 */ /* 0x000fe40000010000 */
[----:B------:R-:W-:Y:S02]  /*6eb0*/  FADD.FTZ R29, R24, R29 ;  /* 0x0000001d181d7221 */ /* 0x000fe40000010000 */
[C---:B------:R-:W-:Y:S02]  /*6ec0*/  FMUL.FTZ R24, R141.reuse, R182 ;  /* 0x000000b68d187220 */ /* 0x040fe40000410000 */
[----:B------:R-:W-:Y:S02]  /*6ed0*/  FADD.FTZ R41, R26, R41 ;  /* 0x000000291a297221 */ /* 0x000fe40000010000 */
[----:B------:R-:W-:Y:S02]  /*6ee0*/  FMUL.FTZ R135, R196, R185 ;  /* 0x000000b9c4877220 */ /* 0x000fe40000410000 */
[----:B------:R-:W-:-:S02]  /*6ef0*/  FMUL.FTZ R26, R141, R164 ;  /* 0x000000a48d1a7220 */ /* 0x000fc40000410000 */
[----:B------:R-:W-:Y:S02]  /*6f00*/  FMUL.FTZ R28, R223, R24 ;  /* 0x00000018df1c7220 */ /* 0x000fe40000410000 */
[----:B------:R-:W-:Y:S02]  /*6f10*/  FMUL.FTZ R43, R196, R167 ;  /* 0x000000a7c42b7220 */ /* 0x000fe40000410000 */
[----:B------:R-:W-:Y:S02]  /*6f20*/  FMUL.FTZ R40, R216, R135 ;  /* 0x00000087d8287220 */ /* 0x000fe40000410000 */
[-C--:B------:R-:W-:Y:S02]  /*6f30*/  FFMA.FTZ R28, R173, R26.reuse, R28 ;  /* 0x0000001aad1c7223 */ /* 0x080fe4000001001c */
[----:B------:R-:W-:Y:S02]  /*6f40*/  FMUL.FTZ R30, R223, R26 ;  /* 0x0000001adf1e7220 */ /* 0x000fe40000410000 */
[----:B------:R-:W-:-:S02]  /*6f50*/  FMUL.FTZ R162, R142, R183 ;  /* 0x000000b78ea27220 */ /* 0x000fc40000410000 */
[-C--:B0-----:R-:W-:Y:S02]  /*6f60*/  FMUL.FTZ R193, R125, R43.reuse ;  /* 0x0000002b7dc17220 */ /* 0x081fe40000410000 */
[-C--:B------:R-:W-:Y:S02]  /*6f70*/  FFMA.FTZ R197, R218, R43.reuse, R40 ;  /* 0x0000002bdac57223 */ /* 0x080fe40000010028 */
[----:B------:R-:W-:Y:S01]  /*6f80*/  FMUL.FTZ R43, R216, R43 ;  /* 0x0000002bd82b7220 */ /* 0x000fe20000410000 */
[----:B------:R0:W-:Y:S01]  /*6f90*/  STS [R2.X4+0x2128], R193 ;  /* 0x002128c102007388 */ /* 0x0001e20000004800 */
[----:B------:R-:W-:Y:S02]  /*6fa0*/  FADD.FTZ R28, R29, R28 ;  /* 0x0000001c1d1c7221 */ /* 0x000fe40000010000 */
[----:B------:R-:W-:Y:S02]  /*6fb0*/  FFMA.FTZ R30, R173, R24, -R30 ;  /* 0x00000018ad1e7223 */ /* 0x000fe4000001081e */
[----:B------:R-:W-:-:S02]  /*6fc0*/  FMUL.FTZ R40, R142, R165 ;  /* 0x000000a58e287220 */ /* 0x000fc40000410000 */
[----:B------:R-:W-:Y:S02]  /*6fd0*/  FMUL.FTZ R192, R143, R184 ;  /* 0x000000b88fc07220 */ /* 0x000fe40000410000 */
[----:B------:R-:W-:Y:S02]  /*6fe0*/  FMUL.FTZ R29, R209, R162 ;  /* 0x000000a2d11d7220 */ /* 0x000fe40000410000 */
[----:B------:R-:W-:Y:S02]  /*6ff0*/  FFMA.FTZ R4, R200, R202, -R203 ;  /* 0x000000cac8047223 */ /* 0x000fe400000108cb */
[----:B------:R-:W-:Y:S02]  /*7000*/  FFMA.FTZ R203, R218, R135, -R43 ;  /* 0x00000087dacb7223 */ /* 0x000fe4000001082b */
[----:B------:R-:W-:Y:S02]  /*7010*/  FADD.FTZ R30, R41, R30 ;  /* 0x0000001e291e7221 */ /* 0x000fe40000010000 */
[----:B------:R-:W-:-:S02]  /*7020*/  FMUL.FTZ R176, R143, R166 ;  /* 0x000000a68fb07220 */ /* 0x000fc40000410000 */
[----:B------:R-:W-:Y:S02]  /*7030*/  FMUL.FTZ R43, R213, R192 ;  /* 0x000000c0d52b7220 */ /* 0x000fe40000410000 */
[-C--:B------:R-:W-:Y:S02]  /*7040*/  FFMA.FTZ R29, R220, R40.reuse, R29 ;  /* 0x00000028dc1d7223 */ /* 0x080fe4000001001d */
[----:B------:R-:W-:Y:S02]  /*7050*/  FMUL.FTZ R41, R209, R40 ;  /* 0x00000028d1297220 */ /* 0x000fe40000410000 */
[----:B------:R-:W-:Y:S02]  /*7060*/  FMUL.FTZ R233, R125, R135 ;  /* 0x000000877de97220 */ /* 0x000fe40000410000 */
[-C--:B------:R-:W-:Y:S02]  /*7070*/  FFMA.FTZ R43, R219, R176.reuse, R43 ;  /* 0x000000b0db2b7223 */ /* 0x080fe4000001002b */
[----:B------:R-:W-:Y:S01]  /*7080*/  FADD.FTZ R28, R28, R29 ;  /* 0x0000001d1c1c7221 */ /* 0x000fe20000010000 */
[----:B------:R-:W-:Y:S01]  /*7090*/  STS [R2.X4+0x212c], R233 ;  /* 0x00212ce902007388 */ /* 0x000fe20000004800 */
[----:B------:R-:W-:-:S02]  /*70a0*/  FMUL.FTZ R135, R213, R176 ;  /* 0x000000b0d5877220 */ /* 0x000fc40000410000 */
[----:B------:R-:W-:Y:S02]  /*70b0*/  FFMA.FTZ R41, R220, R162, -R41 ;  /* 0x000000a2dc297223 */ /* 0x000fe40000010829 */
[----:B------:R-:W-:Y:S02]  /*70c0*/  FADD.FTZ R28, R28, R43 ;  /* 0x0000002b1c1c7221 */ /* 0x000fe40000010000 */
[----:B------:R-:W-:Y:S02]  /*70d0*/  FADD.FTZ R30, R30, R41 ;  /* 0x000000291e1e7221 */ /* 0x000fe40000010000 */
[----:B------:R-:W-:Y:S02]  /*70e0*/  FFMA.FTZ R135, R219, R192, -R135 ;  /* 0x000000c0db877223 */ /* 0x000fe40000010887 */
        /* <DEDUP_REMOVED lines=13> */
[----:B------:R-:W-:-:S02]  /*71c0*/  FFMA.FTZ R39, R239, UR39, R39 ;  /* 0x00000027ef277c23 */ /* 0x000fc40008010027 */
[----:B------:R-:W-:Y:S02]  /*71d0*/  FADD.FTZ R13, R14, R13 ;  /* 0x0000000d0e0d7221 */ /* 0x000fe40000010000 */
[----:B------:R-:W-:Y:S02]  /*71e0*/  FMUL.FTZ R239, R119, R159 ;  /* 0x0000009f77ef7220 */ /* 0x000fe40000410000 */
[----:B------:R-:W-:Y:S02]  /*71f0*/  FADD.FTZ R12, R12, R5 ;  /* 0x000000050c0c7221 */ /* 0x000fe40000010000 */
[----:B------:R-:W-:Y:S01]  /*7200*/  FADD.FTZ R13, R13, R10 ;  /* 0x0000000a0d0d7221 */ /* 0x000fe20000010000 */
[----:B------:R1:W-:Y:S01]  /*7210*/  STS [R2.X4+0x217c], R239 ;  /* 0x00217cef02007388 */ /* 0x0003e20000004800 */
[----:B------:R-:W-:Y:S01]  /*7220*/  FMUL.FTZ R21, R128, R21 ;  /* 0x0000001580157220 */ /* 0x000fe20000410000 */
[----:B------:R-:W-:Y:S01]  /*7230*/  MOV R10, UR28 ;  /* 0x0000001c000a7c02 */ /* 0x000fe20008000f00 */
[----:B------:R-:W-:-:S02]  /*7240*/  FMUL.FTZ R235, R118, R235 ;  /* 0x000000eb76eb7220 */ /* 0x000fc40000410000 */
[C---:B0-----:R-:W-:Y:S01]  /*7250*/  FMUL.FTZ R193, R124.reuse, R176 ;  /* 0x000000b07cc17220 */ /* 0x041fe20000410000 */
[----:B------:R0:W-:Y:S01]  /*7260*/  STS [R2.X4+0x2104], R21 ;  /* 0x0021041502007388 */ /* 0x0001e20000004800 */
[----:B------:R-:W-:Y:S02]  /*7270*/  FMUL.FTZ R135, R124, R192 ;  /* 0x000000c07c877220 */ /* 0x000fe40000410000 */
[C---:B------:R-:W-:Y:S01]  /*7280*/  FMUL.FTZ R41, R131.reuse, R40 ;  /* 0x0000002883297220 */ /* 0x040fe20000410000 */
[----:B------:R-:W-:Y:S01]  /*7290*/  STS [R2.X4+0x2170], R235 ;  /* 0x002170eb02007388 */ /* 0x000fe20000004800 */
[----:B-1----:R-:W-:Y:S02]  /*72a0*/  FMUL.FTZ R239, R118, R237 ;  /* 0x000000ed76ef7220 */ /* 0x002fe40000410000 */
[----:B------:R-:W-:Y:S01]  /*72b0*/  FMUL.FTZ R43, R131, R162 ;  /* 0x000000a2832b7220 */ /* 0x000fe20000410000 */
[----:B------:R1:W-:Y:S01]  /*72c0*/  STS [R2.X4+0x2120], R193 ;  /* 0x002120c102007388 */ /* 0x0003e20000004800 */
[----:B------:R-:W-:-:S02]  /*72d0*/  FMUL.FTZ R29, R130, R26 ;  /* 0x0000001a821d7220 */ /* 0x000fc40000410000 */
[----:B------:R-:W-:Y:S01]  /*72e0*/  FMUL.FTZ R19, R130, R24 ;  /* 0x0000001882137220 */ /* 0x000fe20000410000 */
[----:B------:R-:W-:Y:S01]  /*72f0*/  STS [R2.X4+0x2174], R239 ;  /* 0x002174ef02007388 */ /* 0x000fe20000004800 */
[C---:B------:R-:W-:Y:S02]  /*7300*/  FMUL.FTZ R27, R129.reuse, R27 ;  /* 0x0000001b811b7220 */ /* 0x040fe40000410000 */
[----:B------:R-:W-:Y:S01]  /*7310*/  FMUL.FTZ R25, R129, R25 ;  /* 0x0000001981197220 */ /* 0x000fe20000410000 */
[----:B------:R-:W-:Y:S01]  /*7320*/  STS [R2.X4+0x2124], R135 ;  /* 0x0021248702007388 */ /* 0x000fe20000004800 */
[----:B------:R-:W-:Y:S02]  /*7330*/  FMUL.FTZ R23, R128, R23 ;  /* 0x0000001780177220 */ /* 0x000fe40000410000 */
[----:B------:R-:W-:Y:S01]  /*7340*/  FADD.FTZ R30, R12, R3 ;  /* 0x000000030c1e7221 */ /* 0x000fe20000010000 */
[----:B------:R-:W-:Y:S01]  /*7350*/  STS [R2.X4+0x2118], R41 ;  /* 0x0021182902007388 */ /* 0x000fe20000004800 */
[----:B------:R-:W-:Y:S01]  /*7360*/  FADD.FTZ R7, R13, R6 ;  /* 0x000000060d077221 */ /* 0x000fe20000010000 */
[----:B------:R-:W-:Y:S01]  /*7370*/  LEA R6, R10, -R157, 0x1 ;  /* 0x8000009d0a067211 */ /* 0x000fe200078e08ff */
[----:B------:R-:W-:Y:S01]  /*7380*/  FMUL.FTZ R3, R190, UR38 ;  /* 0x00000026be037c20 */ /* 0x000fe20008410000 */
[----:B------:R-:W-:Y:S01]  /*7390*/  STS [R2.X4+0x211c], R43 ;  /* 0x00211c2b02007388 */ /* 0x000fe20000004800 */
[----:B------:R-:W-:Y:S01]  /*73a0*/  FADD.FTZ R7, R7, R4 ;  /* 0x0000000407077221 */ /* 0x000fe20000010000 */
[----:B------:R-:W-:Y:S01]  /*73b0*/  ISETP.GE.AND P0, PT, R6, 0x1, PT ;  /* 0x000000010600780c */ /* 0x000fe20003f06270 */
[----:B0-----:R-:W-:Y:S01]  /*73c0*/  FFMA.FTZ R21, R174, UR39, R3 ;  /* 0x00000027ae157c23 */ /* 0x001fe20008010003 */
[----:B------:R-:W-:Y:S01]  /*73d0*/  STS [R2.X4+0x2110], R29 ;  /* 0x0021101d02007388 */ /* 0x000fe20000004800 */
[----:B------:R-:W-:-:S02]  /*73e0*/  FMUL.FTZ R4, R191, UR38 ;  /* 0x00000026bf047c20 */ /* 0x000fc40008410000 */
[----:B------:R-:W-:Y:S01]  /*73f0*/  FMUL.FTZ R3, R188, UR38 ;  /* 0x00000026bc037c20 */ /* 0x000fe20008410000 */
[----:B------:R-:W-:Y:S01]  /*7400*/  STS [R2.X4+0x2114], R19 ;  /* 0x0021141302007388 */ /* 0x000fe20000004800 */
[----:B-1----:R-:W-:Y:S02]  /*7410*/  FFMA.FTZ R193, R175, UR39, R4 ;  /* 0x00000027afc17c23 */ /* 0x002fe40008010004 */
[----:B------:R-:W-:Y:S01]  /*7420*/  FFMA.FTZ R18, R170, UR39, R3 ;  /* 0x00000027aa127c23 */ /* 0x000fe20008010003 */
[----:B------:R-:W-:Y:S01]  /*7430*/  STS [R2.X4+0x2108], R27 ;  /* 0x0021081b02007388 */ /* 0x000fe20000004800 */
[----:B------:R-:W-:Y:S02]  /*7440*/  FMUL.FTZ R5, R174, UR38 ;  /* 0x00000026ae057c20 */ /* 0x000fe40008410000 */
[----:B------:R-:W-:Y:S01]  /*7450*/  FMUL.FTZ R4, R171, UR38 ;  /* 0x00000026ab047c20 */ /* 0x000fe20008410000 */
[----:B------:R-:W-:Y:S01]  /*7460*/  STS [R2.X4+0x210c], R25 ;  /* 0x00210c1902007388 */ /* 0x000fe20000004800 */
[----:B------:R-:W-:-:S02]  /*7470*/  FMUL.FTZ R3, R186, UR38 ;  /* 0x00000026ba037c20 */ /* 0x000fc40008410000 */
[----:B------:R-:W-:Y:S01]  /*7480*/  FFMA.FTZ R16, R190, UR39, -R5 ;  /* 0x00000027be107c23 */ /* 0x000fe20008010805 */
[----:B------:R0:W-:Y:S01]  /*7490*/  STS [R2.X4+0x2100], R23 ;  /* 0x0021001702007388 */ /* 0x0001e20000004800 */
[C---:B------:R-:W-:Y:S02]  /*74a0*/  FFMA.FTZ R22, R168.reuse, UR39, R3 ;  /* 0x00000027a8167c23 */ /* 0x040fe40008010003 */
[----:B------:R-:W-:Y:S02]  /*74b0*/  FMUL.FTZ R5, R168, UR38 ;  /* 0x00000026a8057c20 */ /* 0x000fe40008410000 */
[----:B------:R-:W-:Y:S02]  /*74c0*/  FMUL.FTZ R3, R184, UR38 ;  /* 0x00000026b8037c20 */ /* 0x000fe40008410000 */
[----:B------:R-:W-:Y:S02]  /*74d0*/  FFMA.FTZ R20, R186, UR39, -R5 ;  /* 0x00000027ba147c23 */ /* 0x000fe40008010805 */
[----:B------:R-:W-:-:S02]  /*74e0*/  FFMA.FTZ R26, R166, UR39, R3 ;  /* 0x00000027a61a7c23 */ /* 0x000fc40008010003 */
[C---:B0-----:R-:W-:Y:S02]  /*74f0*/  FMUL.FTZ R2, R189.reuse, UR38 ;  /* 0x00000026bd027c20 */ /* 0x041fe40008410000 */
[----:B------:R-:W-:Y:S02]  /*7500*/  FFMA.FTZ R23, R189, UR39, -R4 ;  /* 0x00000027bd177c23 */ /* 0x000fe40008010804 */
[----:B------:R-:W-:Y:S02]  /*7510*/  FFMA.FTZ R25, R171, UR39, R2 ;  /* 0x00000027ab197c23 */ /* 0x000fe40008010002 */
[----:B------:R-:W-:Y:S02]  /*7520*/  FMUL.FTZ R2, R187, UR38 ;  /* 0x00000026bb027c20 */ /* 0x000fe40008410000 */
[C---:B------:R-:W-:Y:S02]  /*7530*/  FMUL.FTZ R4, R169.reuse, UR38 ;  /* 0x00000026a9047c20 */ /* 0x040fe40008410000 */
[----:B------:R-:W-:-:S02]  /*7540*/  FFMA.FTZ R41, R169, UR39, R2 ;  /* 0x00000027a9297c23 */ /* 0x000fc40008010002 */
[----:B------:R-:W-:Y:S02]  /*7550*/  FMUL.FTZ R2, R185, UR38 ;  /* 0x00000026b9027c20 */ /* 0x000fe40008410000 */
[----:B------:R-:W-:Y:S02]  /*7560*/  FFMA.FTZ R29, R187, UR39, -R4 ;  /* 0x00000027bb1d7c23 */ /* 0x000fe40008010804 */
[C---:B------:R-:W-:Y:S02]  /*7570*/  FFMA.FTZ R135, R167.reuse, UR39, R2 ;  /* 0x00000027a7877c23 */ /* 0x040fe40008010002 */
[----:B------:R-:W-:Y:S02]  /*7580*/  FMUL.FTZ R4, R167, UR38 ;  /* 0x00000026a7047c20 */ /* 0x000fe40008410000 */
[----:B------:R-:W-:Y:S02]  /*7590*/  FMUL.FTZ R5, R166, UR38 ;  /* 0x00000026a6057c20 */ /* 0x000fe40008410000 */
[----:B------:R-:W-:-:S02]  /*75a0*/  FMUL.FTZ R2, R183, UR38 ;  /* 0x00000026b7027c20 */ /* 0x000fc40008410000 */
[----:B------:R-:W-:Y:S02]  /*75b0*/  FMUL.FTZ R3, R182, UR38 ;  /* 0x00000026b6037c20 */ /* 0x000fe40008410000 */
[----:B------:R-:W-:Y:S02]  /*75c0*/  FMUL.FTZ R10, R175, UR38 ;  /* 0x00000026af0a7c20 */ /* 0x000fe40008410000 */
        /* <DEDUP_REMOVED lines=12> */
[----:B------:R-:W-:Y:S02]  /*7690*/  FFMA.FTZ R27, R188, UR39, -R27 ;  /* 0x00000027bc1b7c23 */ /* 0x000fe4000801081b */
[----:B------:R-:W-:Y:S02]  /*76a0*/  FFMA.FTZ R14, R183, UR39, -R14 ;  /* 0x00000027b70e7c23 */ /* 0x000fe4000801080e */
[----:B------:R-:W-:Y:S02]  /*76b0*/  FFMA.FTZ R28, R182, UR39, -R5 ;  /* 0x00000027b61c7c23 */ /* 0x000fe40008010805 */
[----:B------:R-:W-:-:S02]  /*76c0*/  FFMA.FTZ R19, R181, UR39, -R4 ;  /* 0x00000027b5137c23 */ /* 0x000fc40008010804 */
        /* <DEDUP_REMOVED lines=36> */
.L_x_7026:
[----:B------:R-:W-:Y:S05]  /*7910*/  BSYNC B0 ;  /* 0x0000000000007941 */ /* 0x000fea0003800000 */
.L_x_7025:
[----:B------:R-:W-:Y:S01]  /*7920*/  ULDC.64 UR32, c[0x0][0x298] ;  /* 0x0000a60000207ab9 */ /* 0x000fe20000000a00 */
[----:B------:R-:W-:Y:S01]  /*7930*/  FMUL.FTZ R2, R31, R199 ;  /* 0x000000c71f027220 */ /* 0x000fe20000410000 */
[----:B------:R-:W-:Y:S01]  /*7940*/  USHF.R.U32.HI UR28, URZ, 0x1, UR33 ;  /* 0x000000013f1c7899 */ /* 0x000fe20008011621 */
[C---:B------:R-:W-:Y:S01]  /*7950*/  FMUL.FTZ R3, R158.reuse, R159 ;  /* 0x0000009f9e037220 */ /* 0x040fe20000410000 */
[----:B------:R-:W-:Y:S01]  /*7960*/  USHF.R.U64 UR32, UR32, 0x1, UR33 ;  /* 0x0000000120207899 */ /* 0x000fe20008001221 */
[----:B------:R-:W-:Y:S01]  /*7970*/  FADD.FTZ R137, R137, R2 ;  /* 0x0000000289897221 */ /* 0x000fe20000010000 */
[----:B------:R-:W-:Y:S01]  /*7980*/  UIMAD UR37, UR28, UR35, URZ ;  /* 0x000000231c2572a4 */ /* 0x000fe2000f8e023f */
[C---:B------:R-:W-:Y:S01]  /*7990*/  FMUL.FTZ R195, R158.reuse, R195 ;  /* 0x000000c39ec37220 */ /* 0x040fe20000410000 */
[----:B------:R-:W-:Y:S01]  /*79a0*/  UIMAD.WIDE.U32 UR28, UR32, UR35, URZ ;  /* 0x00000023201c72a5 */ /* 0x000fe2000f8e003f */
[-C--:B------:R-:W-:Y:S01]  /*79b0*/  FMUL.FTZ R158, R158, R179.reuse ;  /* 0x000000b39e9e7220 */ /* 0x080fe20000410000 */
[----:B------:R-:W-:Y:S01]  /*79c0*/  UIMAD UR37, UR34, UR32, UR37 ;  /* 0x00000020222572a4 */ /* 0x000fe2000f8e0225 */
[C---:B------:R-:W-:Y:S01]  /*79d0*/  FFMA.FTZ R179, R0.reuse, R179, R3 ;  /* 0x000000b300b37223 */ /* 0x040fe20000010003 */
[----:B------:R-:W-:Y:S01]  /*79e0*/  ULDC UR38, c[0x0][0x174] ;  /* 0x00005d0000267ab9 */ /* 0x000fe20000000800 */
[----:B0-----:R-:W-:Y:S01]  /*79f0*/  IADD3 R4, R157, 0x40, RZ ;  /* 0x000000409d047810 */ /* 0x001fe20007ffe0ff */
[----:B------:R-:W-:Y:S01]  /*7a00*/  ULDC.64 UR32, c[0x0][0x2a0] ;  /* 0x0000a80000207ab9 */ /* 0x000fe20000000a00 */
[----:B------:R-:W-:Y:S01]  /*7a10*/  FFMA.FTZ R158, R0, R159, -R158 ;  /* 0x0000009f009e7223 */ /* 0x000fe2000001089e */
[----:B------:R-:W-:Y:S01]  /*7a20*/  UIADD3 UR29, UR29, UR37, URZ ;  /* 0x000000251d1d7290 */ /* 0x000fe2000fffe03f */
[----:B------:R-:W-:Y:S01]  /*7a30*/  LEA.HI.SX32 R4, R4, R157, 0x1b ;  /* 0x0000009d04047211 */ /* 0x000fe200078fdaff */
[----:B------:R-:W-:Y:S01]  /*7a40*/  UIMAD UR37, UR36, UR32, URZ ;  /* 0x00000020242572a4 */ /* 0x000fe2000f8e023f */
[----:B------:R-:W-:Y:S01]  /*7a50*/  FFMA.FTZ R39, R0, R39, R195 ;  /* 0x0000002700277223 */ /* 0x000fe200000100c3 */
[----:B------:R-:W-:Y:S01]  /*7a60*/  UIMAD.WIDE.U32 UR28, UR18, UR32, UR28 ;  /* 0x00000020121c72a5 */ /* 0x000fe2000f8e001c */
[----:B------:R-:W-:Y:S01]  /*7a70*/  FADD.FTZ R7, R7, R178 ;  /* 0x000000b207077221 */ /* 0x000fe20000010000 */
[----:B------:R-:W-:Y:S01]  /*7a80*/  UIMAD UR37, UR18, UR33, UR37 ;  /* 0x00000021122572a4 */ /* 0x000fe2000f8e0225 */
[----:B------:R-:W-:Y:S01]  /*7a90*/  FMUL.FTZ R198, R31, R198 ;  /* 0x000000c61fc67220 */ /* 0x000fe20000410000 */
        /* <DEDUP_REMOVED lines=8> */
[----:B------:R-:W-:Y:S01]  /*7b20*/  FADD.FTZ R201, R201, -R198 ;  /* 0x800000c6c9c97221 */ /* 0x000fe20000010000 */
[----:B------:R-:W-:Y:S01]  /*7b30*/  ULEA.HI.X UR33, UR28, UR33, UR37, 0x3, UP0 ;  /* 0x000000211c217291 */ /* 0x000fe200080f1c25 */
[----:B------:R-:W-:Y:S01]  /*7b40*/  FADD.FTZ R0, R0, R179 ;  /* 0x000000b300007221 */ /* 0x000fe20000010000 */
[----:B------:R-:W-:Y:S01]  /*7b50*/  UIMAD UR28, UR29, -0x800, URZ ;  /* 0xfffff8001d1c78a4 */ /* 0x000fe2000f8e023f */
[----:B------:R-:W-:Y:S01]  /*7b60*/  LEA R2, P0, R157, UR32, 0x2 ;  /* 0x000000209d027c11 */ /* 0x000fe2000f8010ff */
[----:B------:R-:W-:Y:S01]  /*7b70*/  USHF.L.U64.HI UR29, UR8, 0x2, UR9 ;  /* 0x00000002081d7899 */ /* 0x000fe20008010209 */
[----:B------:R-:W-:-:S02]  /*7b80*/  ISETP.GE.AND P1, PT, R6, 0x81, PT ;  /* 0x000000810600780c */ /* 0x000fc40003f26270 */
[----:B------:R-:W-:Y:S01]  /*7b90*/  LEA.HI.X R3, R157, UR33, RZ, 0x2, P0 ;  /* 0x000000219d037c11 */ /* 0x000fe200080f14ff */
[----:B------:R-:W-:Y:S01]  /*7ba0*/  ULDC.64 UR32, c[0x0][0x2b0] ;  /* 0x0000ac0000207ab9 */ /* 0x000fe20000000a00 */
[----:B------:R-:W-:Y:S01]  /*7bb0*/  MOV R5, UR28 ;  /* 0x0000001c00057c02 */ /* 0x000fe20008000f00 */
[----:B------:R-:W-:Y:S01]  /*7bc0*/  USHF.L.U32 UR28, UR8, 0x2, URZ ;  /* 0x00000002081c7899 */ /* 0x000fe2000800063f */
[C---:B------:R-:W-:Y:S01]  /*7bd0*/  ISETP.GE.AND P0, PT, R6.reuse, 0x41, PT ;  /* 0x000000410600780c */ /* 0x040fe20003f06270 */
[----:B------:R-:W-:Y:S01]  /*7be0*/  UIMAD UR29, UR29, UR32, URZ ;  /* 0x000000201d1d72a4 */ /* 0x000fe2000f8e023f */
[----:B------:R-:W-:Y:S01]  /*7bf0*/  ISETP.GE.AND P2, PT, R6, 0xc1, PT ;  /* 0x000000c10600780c */ /* 0x000fe20003f46270 */
[----:B------:R-:W-:Y:S01]  /*7c00*/  IMAD.WIDE R2, R5, 0x4, R2 ;  /* 0x0000000405027825 */ /* 0x000fe200078e0202 */
[----:B------:R-:W-:Y:S01]  /*7c10*/  IADD3 R158, R157, 0xc0, RZ ;  /* 0x000000c09d9e7810 */ /* 0x000fe20007ffe0ff */
[----:B------:R-:W-:Y:S01]  /*7c20*/  UIMAD UR29, UR28, UR33, UR29 ;  /* 0x000000211c1d72a4 */ /* 0x000fe2000f8e021d */
[----:B------:R-:W-:-:S02]  /*7c30*/  MOV R5, UR28 ;  /* 0x0000001c00057c02 */ /* 0x000fc40008000f00 */
[----:B------:R-:W-:-:S03]  /*7c40*/  LEA.HI.SX32 R40, R40, R157, 0x1b ;  /* 0x0000009d28287211 */ /* 0x000fc600078fdaff */
[----:B------:R-:W-:Y:S02]  /*7c50*/  IMAD.WIDE.U32 R2, R5, c[0x0][0x2b0], R2 ;  /* 0x0000ac0005027a25 */ /* 0x000fe400078e0002 */
[----:B------:R0:W1:Y:S03]  /*7c60*/  LDS R5, [R4.X4+0x2200] ;  /* 0x0022000004057984 */ /* 0x0000660000004800 */
[----:B------:R-:W-:Y:S01]  /*7c70*/  IADD3 R3, R3, UR29, RZ ;  /* 0x0000001d03037c10 */ /* 0x000fe2000fffe0ff */
[----:B------:R-:W-:Y:S05]  /*7c80*/  @!P0 BRA `(.L_x_7028) ;  /* 0x0000001000008947 */ /* 0x000fea0003800000 */
[----:B-1----:R1:W-:Y:S02]  /*7c90*/  RED.E.ADD.F32.FTZ.RN.STRONG.GPU [R2.64+-0x1f00], R5 ;  /* 0xffe100050200798e */ /* 0x0023e4000c10e79e */
.L_x_7028:
[----:B------:R-:W-:Y:S05]  /*7ca0*/  BSYNC B0 ;  /* 0x0000000000007941 */ /* 0x000fea0003800000 */
.L_x_7027:
[----:B-1----:R1:W2:Y:S01]  /*7cb0*/  LDS R5, [R40.X4+0x2300] ;  /* 0x0023000028057984 */ /* 0x0022a20000004800 */
[----:B------:R-:W-:Y:S01]  /*7cc0*/  BSSY B0, `(.L_x_7029) ;  /* 0x0000004000007945 */ /* 0x000fe20003800000 */
[----:B------:R-:W-:Y:S01]  /*7cd0*/  LEA.HI.SX32 R158, R158, R157, 0x1b ;  /* 0x0000009d9e9e7211 */ /* 0x000fe200078fdaff */
[----:B------:R-:W-:Y:S05]  /*7ce0*/  @!P1 BRA `(.L_x_7030) ;  /* 0x0000001000009947 */ /* 0x000fea0003800000 */
[----:B--2---:R2:W-:Y:S02]  /*7cf0*/  RED.E.ADD.F32.FTZ.RN.STRONG.GPU [R2.64+-0x1e00], R5 ;  /* 0xffe200050200798e */ /* 0x0045e4000c10e79e */
.L_x_7030:
[----:B------:R-:W-:Y:S05]  /*7d00*/  BSYNC B0 ;  /* 0x0000000000007941 */ /* 0x000fea0003800000 */
.L_x_7029:
[----:B--2---:R2:W3:Y:S01]  /*7d10*/  LDS R5, [R158.X4+0x2400] ;  /* 0x002400009e057984 */ /* 0x0044e20000004800 */
[----:B------:R-:W-:Y:S01]  /*7d20*/  BSSY B0, `(.L_x_7031) ;  /* 0x0000005000007945 */ /* 0x000fe20003800000 */
[----:B0-----:R-:W-:-:S02]  /*7d30*/  IADD3 R4, R157, 0x100, RZ ;  /* 0x000001009d047810 */ /* 0x001fc40007ffe0ff */
[----:B-1----:R-:W-:Y:S01]  /*7d40*/  IADD3 R40, R157, 0x140, RZ ;  /* 0x000001409d287810 */ /* 0x002fe20007ffe0ff */
[----:B------:R-:W-:Y:S05]  /*7d50*/  @!P2 BRA `(.L_x_7032) ;  /* 0x000000100000a947 */ /* 0x000fea0003800000 */
[----:B---3--:R0:W-:Y:S02]  /*7d60*/  RED.E.ADD.F32.FTZ.RN.STRONG.GPU [R2.64+-0x1d00], R5 ;  /* 0xffe300050200798e */ /* 0x0081e4000c10e79e */
.L_x_7032:
[----:B------:R-:W-:Y:S05]  /*7d70*/  BSYNC B0 ;  /* 0x0000000000007941 */ /* 0x000fea0003800000 */
.L_x_7031:
        /* <DEDUP_REMOVED lines=14> */
.L_x_7034:
[----:B0-----:R-:W-:Y:S05]  /*7e60*/  BSYNC B0 ;  /* 0x0000000000007941 */ /* 0x001fea0003800000 */
.L_x_7033:
[----:B-1----:R0:W1:Y:S01]  /*7e70*/  LDS R5, [R40.X4+0x2600] ;  /* 0x0026000028057984 */ /* 0x0020620000004800 */
[----:B------:R-:W-:Y:S01]  /*7e80*/  BSSY B0, `(.L_x_7035) ;  /* 0x0000005000007945 */ /* 0x000fe20003800000 */
[----:B------:R-:W-:Y:S02]  /*7e90*/  IADD3 R4, R157, 0x1c0, RZ ;  /* 0x000001c09d047810 */ /* 0x000fe40007ffe0ff */
[----:B------:R-:W-:Y:S01]  /*7ea0*/  LEA.HI.SX32 R158, R158, R157, 0x1b ;  /* 0x0000009d9e9e7211 */ /* 0x000fe200078fdaff */
[----:B------:R-:W-:Y:S05]  /*7eb0*/  @!P0 BRA `(.L_x_7036) ;  /* 0x0000001000008947 */ /* 0x000fea0003800000 */
[----:B-1----:R1:W-:Y:S02]  /*7ec0*/  RED.E.ADD.F32.FTZ.RN.STRONG.GPU [R2.64+-0x1b00], R5 ;  /* 0xffe500050200798e */ /* 0x0023e4000c10e79e */
.L_x_7036:
[----:B------:R-:W-:Y:S05]  /*7ed0*/  BSYNC B0 ;  /* 0x0000000000007941 */ /* 0x000fea0003800000 */
.L_x_7035:
[----:B-1----:R1:W2:Y:S01]  /*7ee0*/  LDS R5, [R158.X4+0x2700] ;  /* 0x002700009e057984 */ /* 0x0022a20000004800 */
[----:B------:R-:W-:Y:S01]  /*7ef0*/  BSSY B0, `(.L_x_7037) ;  /* 0x0000005000007945 */ /* 0x000fe20003800000 */
[----:B------:R-:W-:-:S02]  /*7f00*/  IADD3 R162, R157, 0x200, RZ ;  /* 0x000002009da27810 */ /* 0x000fc40007ffe0ff */
[----:B------:R-:W-:Y:S01]  /*7f10*/  LEA.HI.SX32 R4, R4, R157, 0x1b ;  /* 0x0000009d04047211 */ /* 0x000fe200078fdaff */
[----:B------:R-:W-:Y:S05]  /*7f20*/  @!P1 BRA `(.L_x_7038) ;  /* 0x0000001000009947 */ /* 0x000fea0003800000 */
[----:B--2---:R2:W-:Y:S02]  /*7f30*/  RED.E.ADD.F32.FTZ.RN.STRONG.GPU [R2.64+-0x1a00], R5 ;  /* 0xffe600050200798e */ /* 0x0045e4000c10e79e */
.L_x_7038:
[----:B------:R-:W-:Y:S05]  /*7f40*/  BSYNC B0 ;  /* 0x0000000000007941 */ /* 0x000fea0003800000 */
.L_x_7037:
[----:B--2---:R2:W3:Y:S01]  /*7f50*/  LDS R5, [R4.X4+0x2800] ;  /* 0x0028000004057984 */ /* 0x0044e20000004800 */
[----:B------:R-:W-:Y:S01]  /*7f60*/  BSSY B0, `(.L_x_7039) ;  /* 0x0000005000007945 */ /* 0x000fe20003800000 */
[----:B0-----:R-:W-:Y:S02]  /*7f70*/  IADD3 R40, R157, 0x240, RZ ;  /* 0x000002409d287810 */ /* 0x001fe40007ffe0ff */
[----:B------:R-:W-:Y:S01]  /*7f80*/  LEA.HI.SX32 R7, R162, R157, 0x1b ;  /* 0x0000009da2077211 */ /* 0x000fe200078fdaff */
[----:B------:R-:W-:Y:S05]  /*7f90*/  @!P2 BRA `(.L_x_7040) ;  /* 0x000000100000a947 */ /* 0x000fea0003800000 */
[----:B---3--:R0:W-:Y:S02]  /*7fa0*/  RED.E.ADD.F32.FTZ.RN.STRONG.GPU [R2.64+-0x1900], R5 ;  /* 0xffe700050200798e */ /* 0x0081e4000c10e79e */
.L_x_7040:
[----:B------:R-:W-:Y:S05]  /*7fb0*/  BSYNC B0 ;  /* 0x0000000000007941 */ /* 0x000fea0003800000 */
.L_x_7039:
[----:B------:R-:W4:Y:S01]  /*7fc0*/  LDS R7, [R7.X4+0x2900] ;  /* 0x0029000007077984 */ /* 0x000f220000004800 */
[----:B------:R-:W-:Y:S01]  /*7fd0*/  BSSY B0, `(.L_x_7041) ;  /* 0x0000005000007945 */ /* 0x000fe20003800000 */
[----:B--2---:R-:W-:Y:S02]  /*7fe0*/  IADD3 R4, R157, 0x280, RZ ;  /* 0x000002809d047810 */ /* 0x004fe40007ffe0ff */
[----:B------:R-:W-:Y:S01]  /*7ff0*/  LEA.HI.SX32 R40, R40, R157, 0x1b ;  /* 0x0000009d28287211 */ /* 0x000fe200078fdaff */
[----:B------:R-:W-:Y:S05]  /*8000*/  @!P3 BRA `(.L_x_7042) ;  /* 0x000000100000b947 */ /* 0x000fea0003800000 */
[----:B----4-:R2:W-:Y:S02]  /*8010*/  RED.E.ADD.F32.FTZ.RN.STRONG.GPU [R2.64+-0x1800], R7 ;  /* 0xffe800070200798e */ /* 0x0105e4000c10e79e */
.L_x_7042:
[----:B------:R-:W-:Y:S05]  /*8020*/  BSYNC B0 ;  /* 0x0000000000007941 */ /* 0x000fea0003800000 */
.L_x_7041:
[----:B0--3--:R0:W3:Y:S01]  /*8030*/  LDS R5, [R40.X4+0x2a00] ;  /* 0x002a000028057984 */ /* 0x0090e20000004800 */
[----:B------:R-:W-:Y:S01]  /*8040*/  BSSY B0, `(.L_x_7043) ;  /* 0x0000004000007945 */ /* 0x000fe20003800000 */
[----:B------:R-:W-:Y:S01]  /*8050*/  LEA.HI.SX32 R4, R4, R157, 0x1b ;  /* 0x0000009d04047211 */ /* 0x000fe200078fdaff */
[----:B------:R-:W-:Y:S05]  /*8060*/  @!P4 BRA `(.L_x_7044) ;  /* 0x000000100000c947 */ /* 0x000fea0003800000 */
[----:B---3--:R3:W-:Y:S02]  /*8070*/  RED.E.ADD.F32.FTZ.RN.STRONG.GPU [R2.64+-0x1700], R5 ;  /* 0xffe900050200798e */ /* 0x0087e4000c10e79e */
.L_x_7044:
[----:B------:R-:W-:Y:S05]  /*8080*/  BSYNC B0 ;  /* 0x0000000000007941 */ /* 0x000fea0003800000 */
.L_x_7043:
[----:B---3--:R3:W0:Y:S01]  /*8090*/  LDS R5, [R4.X4+0x2b00] ;  /* 0x002b000004057984 */ /* 0x0086220000004800 */
[----:B------:R-:W-:Y:S01]  /*80a0*/  BSSY B0, `(.L_x_7045) ;  /* 0x0000005000007945 */ /* 0x000fe20003800000 */
[----:B0-----:R-:W-:-:S02]  /*80b0*/  IADD3 R40, R157, 0x2c0, RZ ;  /* 0x000002c09d287810 */ /* 0x001fc40007ffe0ff */
[----:B-1----:R-:W-:Y:S01]  /*80c0*/  IADD3 R158, R157, 0x300, RZ ;  /* 0x000003009d9e7810 */ /* 0x002fe20007ffe0ff */
[----:B------:R-:W-:Y:S05]  /*80d0*/  @!P5 BRA `(.L_x_7046) ;  /* 0x000000100000d947 */ /* 0x000fea0003800000 */
[----:B------:R0:W-:Y:S02]  /*80e0*/  RED.E.ADD.F32.FTZ.RN.STRONG.GPU [R2.64+-0x1600], R5 ;  /* 0xffea00050200798e */ /* 0x0001e4000c10e79e */
.L_x_7046:
[----:B------:R-:W-:Y:S05]  /*80f0*/  BSYNC B0 ;  /* 0x0000000000007941 */ /* 0x000fea0003800000 */
.L_x_7045:
        /* <DEDUP_REMOVED lines=14> */
.L_x_7048:
[----:B0-----:R-:W-:Y:S05]  /*81e0*/  BSYNC B0 ;  /* 0x0000000000007941 */ /* 0x001fea0003800000 */
.L_x_7047:
[----:B-1----:R0:W1:Y:S01]  /*81f0*/  LDS R5, [R158.X4+0x2d00] ;  /* 0x002d00009e057984 */ /* 0x0020620000004800 */
[----:B------:R-:W-:Y:S01]  /*8200*/  BSSY B0, `(.L_x_7049) ;  /* 0x0000005000007945 */ /* 0x000fe20003800000 */
[----:B------:R-:W-:Y:S02]  /*8210*/  IADD3 R40, R157, 0x380, RZ ;  /* 0x000003809d287810 */ /* 0x000fe40007ffe0ff */
[----:B------:R-:W-:Y:S01]  /*8220*/  LEA.HI.SX32 R4, R4, R157, 0x1b ;  /* 0x0000009d04047211 */ /* 0x000fe200078fdaff */
[----:B------:R-:W-:Y:S05]  /*8230*/  @!P0 BRA `(.L_x_7050) ;  /* 0x0000001000008947 */ /* 0x000fea0003800000 */
[----:B-1----:R1:W-:Y:S02]  /*8240*/  RED.E.ADD.F32.FTZ.RN.STRONG.GPU [R2.64+-0x1400], R5 ;  /* 0xffec00050200798e */ /* 0x0023e4000c10e79e */
.L_x_7050:
[----:B------:R-:W-:Y:S05]  /*8250*/  BSYNC B0 ;  /* 0x0000000000007941 */ /* 0x000fea0003800000 */
.L_x_7049:
[----:B-1----:R1:W3:Y:S01]  /*8260*/  LDS R5, [R4.X4+0x2e00] ;  /* 0x002e000004057984 */ /* 0x0022e20000004800 */
[----:B------:R-:W-:Y:S01]  /*8270*/  BSSY B0, `(.L_x_7051) ;  /* 0x0000005000007945 */ /* 0x000fe20003800000 */
[----:B0-----:R-:W-:-:S02]  /*8280*/  IADD3 R158, R157, 0x3c0, RZ ;  /* 0x000003c09d9e7810 */ /* 0x001fc40007ffe0ff */
[----:B------:R-:W-:Y:S01]  /*8290*/  LEA.HI.SX32 R40, R40, R157, 0x1b ;  /* 0x0000009d28287211 */ /* 0x000fe200078fdaff */
[----:B------:R-:W-:Y:S05]  /*82a0*/  @!P1 BRA `(.L_x_7052) ;  /* 0x0000001000009947 */ /* 0x000fea0003800000 */
[----:B---3--:R0:W-:Y:S02]  /*82b0*/  RED.E.ADD.F32.FTZ.RN.STRONG.GPU [R2.64+-0x1300], R5 ;  /* 0xffed00050200798e */ /* 0x0081e4000c10e79e */
.L_x_7052:
[----:B------:R-:W-:Y:S05]  /*82c0*/  BSYNC B0 ;  /* 0x0000000000007941 */ /* 0x000fea0003800000 */
.L_x_7051:
[----:B0--3--:R0:W3:Y:S01]  /*82d0*/  LDS R5, [R40.X4+0x2f00] ;  /* 0x002f000028057984 */ /* 0x0090e20000004800 */
[----:B------:R-:W-:Y:S01]  /*82e0*/  BSSY B0, `(.L_x_7053) ;  /* 0x0000005000007945 */ /* 0x000fe20003800000 */
[----:B-1----:R-:W-:Y:S02]  /*82f0*/  IADD3 R4, R157, 0x400, RZ ;  /* 0x000004009d047810 */ /* 0x002fe40007ffe0ff */
[----:B------:R-:W-:Y:S01]  /*8300*/  LEA.HI.SX32 R158, R158, R157, 0x1b ;  /* 0x0000009d9e9e7211 */ /* 0x000fe200078fdaff */
[----:B------:R-:W-:Y:S05]  /*8310*/  @!P2 BRA `(.L_x_7054) ;  /* 0x000000100000a947 */ /* 0x000fea0003800000 */
[----:B---3--:R1:W-:Y:S02]  /*8320*/  RED.E.ADD.F32.FTZ.RN.STRONG.GPU [R2.64+-0x1200], R5 ;  /* 0xffee00050200798e */ /* 0x0083e4000c10e79e */
.L_x_7054:
[----:B------:R-:W-:Y:S05]  /*8330*/  BSYNC B0 ;  /* 0x0000000000007941 */ /* 0x000fea0003800000 */
.L_x_7053:
[----:B-1-3--:R1:W3:Y:S01]  /*8340*/  LDS R5, [R158.X4+0x3000] ;  /* 0x003000009e057984 */ /* 0x00a2e20000004800 */
[----:B------:R-:W-:Y:S01]  /*8350*/  BSSY B0, `(.L_x_7055) ;  /* 0x0000005000007945 */ /* 0x000fe20003800000 */
[----:B0-----:R-:W-:Y:S02]  /*8360*/  IADD3 R40, R157, 0x440, RZ ;  /* 0x000004409d287810 */ /* 0x001fe40007ffe0ff */
[----:B------:R-:W-:Y:S01]  /*8370*/  LEA.HI.SX32 R4, R4, R157, 0x1b ;  /* 0x0000009d04047211 */ /* 0x000fe200078fdaff */
[----:B------:R-:W-:Y:S05]  /*8380*/  @!P3 BRA `(.L_x_7056) ;  /* 0x000000100000b947 */ /* 0x000fea0003800000 */
[----:B---3--:R0:W-:Y:S02]  /*8390*/  RED.E.ADD.F32.FTZ.RN.STRONG.GPU [R2.64+-0x1100], R5 ;  /* 0xffef00050200798e */ /* 0x0081e4000c10e79e */
.L_x_7056:
[----:B------:R-:W-:Y:S05]  /*83a0*/  BSYNC B0 ;  /* 0x0000000000007941 */ /* 0x000fea0003800000 */
.L_x_7055:
[----:B0--3--:R0:W3:Y:S01]  /*83b0*/  LDS R5, [R4.X4+0x3100] ;  /* 0x0031000004057984 */ /* 0x0090e20000004800 */
[----:B------:R-:W-:Y:S01]  /*83c0*/  BSSY B0, `(.L_x_7057) ;  /* 0x0000004000007945 */ /* 0x000fe20003800000 */
[----:B------:R-:W-:Y:S01]  /*83d0*/  LEA.HI.SX32 R40, R40, R157, 0x1b ;  /* 0x0000009d28287211 */ /* 0x000fe200078fdaff */
[----:B------:R-:W-:Y:S05]  /*83e0*/  @!P4 BRA `(.L_x_7058) ;  /* 0x000000100000c947 */ /* 0x000fea0003800000 */
[----:B---3--:R3:W-:Y:S02]  /*83f0*/  RED.E.ADD.F32.FTZ.RN.STRONG.GPU [R2.64+-0x1000], R5 ;  /* 0xfff000050200798e */ /* 0x0087e4000c10e79e */
.L_x_7058:
[----:B------:R-:W-:Y:S05]  /*8400*/  BSYNC B0 ;  /* 0x0000000000007941 */ /* 0x000fea0003800000 */
.L_x_7057:
[----:B---3--:R3:W0:Y:S01]  /*8410*/  LDS R5, [R40.X4+0x3200] ;  /* 0x0032000028057984 */ /* 0x0086220000004800 */
[----:B------:R-:W-:Y:S01]  /*8420*/  BSSY B0, `(.L_x_7059) ;  /* 0x0000005000007945 */ /* 0x000fe20003800000 */
[----:B0-----:R-:W-:-:S02]  /*8430*/  IADD3 R4, R157, 0x480, RZ ;  /* 0x000004809d047810 */ /* 0x001fc40007ffe0ff */
[----:B-1----:R-:W-:Y:S01]  /*8440*/  IADD3 R158, R157, 0x4c0, RZ ;  /* 0x000004c09d9e7810 */ /* 0x002fe20007ffe0ff */
[----:B------:R-:W-:Y:S05]  /*8450*/  @!P5 BRA `(.L_x_7060) ;  /* 0x000000100000d947 */ /* 0x000fea0003800000 */
[----:B------:R0:W-:Y:S02]  /*8460*/  RED.E.ADD.F32.FTZ.RN.STRONG.GPU [R2.64+-0xf00], R5 ;  /* 0xfff100050200798e */ /* 0x0001e4000c10e79e */
.L_x_7060:
[----:B------:R-:W-:Y:S05]  /*8470*/  BSYNC B0 ;  /* 0x0000000000007941 */ /* 0x000fea0003800000 */
.L_x_7059:
        /* <DEDUP_REMOVED lines=14> */
.L_x_7062:
[----:B0-----:R-:W-:Y:S05]  /*8560*/  BSYNC B0 ;  /* 0x0000000000007941 */ /* 0x001fea0003800000 */
.L_x_7061:
[----:B-1----:R0:W1:Y:S01]  /*8570*/  LDS R5, [R158.X4+0x3400] ;  /* 0x003400009e057984 */ /* 0x0020620000004800 */
[----:B------:R-:W-:Y:S01]  /*8580*/  BSSY B0, `(.L_x_7063) ;  /* 0x0000005000007945 */ /* 0x000fe20003800000 */
[----:B------:R-:W-:Y:S02]  /*8590*/  IADD3 R4, R157, 0x540, RZ ;  /* 0x000005409d047810 */ /* 0x000fe40007ffe0ff */
[----:B------:R-:W-:Y:S01]  /*85a0*/  LEA.HI.SX32 R40, R40, R157, 0x1b ;  /* 0x0000009d28287211 */ /* 0x000fe200078fdaff */
[----:B------:R-:W-:Y:S05]  /*85b0*/  @!P0 BRA `(.L_x_7064) ;  /* 0x0000001000008947 */ /* 0x000fea0003800000 */
[----:B-1----:R1:W-:Y:S02]  /*85c0*/  RED.E.ADD.F32.FTZ.RN.STRONG.GPU [R2.64+-0xd00], R5 ;  /* 0xfff300050200798e */ /* 0x0023e4000c10e79e */
.L_x_7064:
[----:B------:R-:W-:Y:S05]  /*85d0*/  BSYNC B0 ;  /* 0x0000000000007941 */ /* 0x000fea0003800000 */
.L_x_7063:
[----:B-1----:R1:W3:Y:S01]  /*85e0*/  LDS R5, [R40.X4+0x3500] ;  /* 0x0035000028057984 */ /* 0x0022e20000004800 */
[----:B------:R-:W-:Y:S01]  /*85f0*/  BSSY B0, `(.L_x_7065) ;  /* 0x0000005000007945 */ /* 0x000fe20003800000 */
[----:B0-----:R-:W-:-:S02]  /*8600*/  IADD3 R158, R157, 0x580, RZ ;  /* 0x000005809d9e7810 */ /* 0x001fc40007ffe0ff */
[----:B------:R-:W-:Y:S01]  /*8610*/  LEA.HI.SX32 R4, R4, R157, 0x1b ;  /* 0x0000009d04047211 */ /* 0x000fe200078fdaff */
[----:B------:R-:W-:Y:S05]  /*8620*/  @!P1 BRA `(.L_x_7066) ;  /* 0x0000001000009947 */ /* 0x000fea0003800000 */
[----:B---3--:R0:W-:Y:S02]  /*8630*/  RED.E.ADD.F32.FTZ.RN.STRONG.GPU [R2.64+-0xc00], R5 ;  /* 0xfff400050200798e */ /* 0x0081e4000c10e79e */
.L_x_7066:
[----:B------:R-:W-:Y:S05]  /*8640*/  BSYNC B0 ;  /* 0x0000000000007941 */ /* 0x000fea0003800000 */
.L_x_7065:
[----:B0--3--:R0:W3:Y:S01]  /*8650*/  LDS R5, [R4.X4+0x3600] ;  /* 0x0036000004057984 */ /* 0x0090e20000004800 */
[----:B------:R-:W-:Y:S01]  /*8660*/  BSSY B0, `(.L_x_7067) ;  /* 0x0000005000007945 */ /* 0x000fe20003800000 */
[----:B-1----:R-:W-:Y:S02]  /*8670*/  IADD3 R40, R157, 0x5c0, RZ ;  /* 0x000005c09d287810 */ /* 0x002fe40007ffe0ff */
[----:B------:R-:W-:Y:S01]  /*8680*/  LEA.HI.SX32 R158, R158, R157, 0x1b ;  /* 0x0000009d9e9e7211 */ /* 0x000fe200078fdaff */
[----:B------:R-:W-:Y:S05]  /*8690*/  @!P2 BRA `(.L_x_7068) ;  /* 0x000000100000a947 */ /* 0x000fea0003800000 */
[----:B---3--:R1:W-:Y:S02]  /*86a0*/  RED.E.ADD.F32.FTZ.RN.STRONG.GPU [R2.64+-0xb00], R5 ;  /* 0xfff500050200798e */ /* 0x0083e4000c10e79e */
.L_x_7068:
[----:B------:R-:W-:Y:S05]  /*86b0*/  BSYNC B0 ;  /* 0x0000000000007941 */ /* 0x000fea0003800000 */
.L_x_7067:
[----:B-1-3--:R1:W3:Y:S01]  /*86c0*/  LDS R5, [R158.X4+0x3700] ;  /* 0x003700009e057984 */ /* 0x00a2e20000004800 */
[----:B------:R-:W-:Y:S01]  /*86d0*/  BSSY B0, `(.L_x_7069) ;  /* 0x0000005000007945 */ /* 0x000fe20003800000 */
[----:B0-----:R-:W-:Y:S02]  /*86e0*/  IADD3 R4, R157, 0x600, RZ ;  /* 0x000006009d047810 */ /* 0x001fe40007ffe0ff */
[----:B------:R-:W-:Y:S01]  /*86f0*/  LEA.HI.SX32 R40, R40, R157, 0x1b ;  /* 0x0000009d28287211 */ /* 0x000fe200078fdaff */
[----:B------:R-:W-:Y:S05]  /*8700*/  @!P3 BRA `(.L_x_7070) ;  /* 0x000000100000b947 */ /* 0x000fea0003800000 */
[----:B---3--:R0:W-:Y:S02]  /*8710*/  RED.E.ADD.F32.FTZ.RN.STRONG.GPU [R2.64+-0xa00], R5 ;  /* 0xfff600050200798e */ /* 0x0081e4000c10e79e */
.L_x_7070:
[----:B------:R-:W-:Y:S05]  /*8720*/  BSYNC B0 ;  /* 0x0000000000007941 */ /* 0x000fea0003800000 */
.L_x_7069:
[----:B0--3--:R0:W3:Y:S01]  /*8730*/  LDS R5, [R40.X4+0x3800] ;  /* 0x0038000028057984 */ /* 0x0090e20000004800 */
[----:B------:R-:W-:Y:S01]  /*8740*/  BSSY B0, `(.L_x_7071) ;  /* 0x0000004000007945 */ /* 0x000fe20003800000 */
[----:B------:R-:W-:Y:S01]  /*8750*/  LEA.HI.SX32 R4, R4, R157, 0x1b ;  /* 0x0000009d04047211 */ /* 0x000fe200078fdaff */
[----:B------:R-:W-:Y:S05]  /*8760*/  @!P4 BRA `(.L_x_7072) ;  /* 0x000000100000c947 */ /* 0x000fea0003800000 */
[----:B---3--:R3:W-:Y:S02]  /*8770*/  RED.E.ADD.F32.FTZ.RN.STRONG.GPU [R2.64+-0x900], R5 ;  /* 0xfff700050200798e */ /* 0x0087e4000c10e79e */
.L_x_7072:
[----:B------:R-:W-:Y:S05]  /*8780*/  BSYNC B0 ;  /* 0x0000000000007941 */ /* 0x000fea0003800000 */
.L_x_7071:
[----:B---3--:R3:W0:Y:S01]  /*8790*/  LDS R5, [R4.X4+0x3900] ;  /* 0x0039000004057984 */ /* 0x0086220000004800 */
[----:B------:R-:W-:Y:S01]  /*87a0*/  BSSY B0, `(.L_x_7073) ;  /* 0x0000005000007945 */ /* 0x000fe20003800000 */
[----:B0-----:R-:W-:-:S02]  /*87b0*/  IADD3 R40, R157, 0x640, RZ ;  /* 0x000006409d287810 */ /* 0x001fc40007ffe0ff */
[----:B-1----:R-:W-:Y:S01]  /*87c0*/  IADD3 R158, R157, 0x680, RZ ;  /* 0x000006809d9e7810 */ /* 0x002fe20007ffe0ff */
[----:B------:R-:W-:Y:S05]  /*87d0*/  @!P5 BRA `(.L_x_7074) ;  /* 0x000000100000d947 */ /* 0x000fea0003800000 */
[----:B------:R0:W-:Y:S02]  /*87e0*/  RED.E.ADD.F32.FTZ.RN.STRONG.GPU [R2.64+-0x800], R5 ;  /* 0xfff800050200798e */ /* 0x0001e4000c10e79e */
.L_x_7074:
[----:B------:R-:W-:Y:S05]  /*87f0*/  BSYNC B0 ;  /* 0x0000000000007941 */ /* 0x000fea0003800000 */
.L_x_7073:
        /* <DEDUP_REMOVED lines=14> */
.L_x_7076:
[----:B0-----:R-:W-:Y:S05]  /*88e0*/  BSYNC B0 ;  /* 0x0000000000007941 */ /* 0x001fea0003800000 */
.L_x_7075:
[----:B-1----:R0:W1:Y:S01]  /*88f0*/  LDS R5, [R158.X4+0x3b00] ;  /* 0x003b00009e057984 */ /* 0x0020620000004800 */
[----:B------:R-:W-:Y:S01]  /*8900*/  BSSY B0, `(.L_x_7077) ;  /* 0x0000005000007945 */ /* 0x000fe20003800000 */
[----:B------:R-:W-:Y:S02]  /*8910*/  IADD3 R6, R157, 0x700, RZ ;  /* 0x000007009d067810 */ /* 0x000fe40007ffe0ff */
[----:B------:R-:W-:Y:S01]  /*8920*/  LEA.HI.SX32 R4, R4, R157, 0x1b ;  /* 0x0000009d04047211 */ /* 0x000fe200078fdaff */
[----:B------:R-:W-:Y:S05]  /*8930*/  @!P0 BRA `(.L_x_7078) ;  /* 0x0000001000008947 */ /* 0x000fea0003800000 */
[----:B-1----:R1:W-:Y:S02]  /*8940*/  RED.E.ADD.F32.FTZ.RN.STRONG.GPU [R2.64+-0x600], R5 ;  /* 0xfffa00050200798e */ /* 0x0023e4000c10e79e */
.L_x_7078:
[----:B------:R-:W-:Y:S05]  /*8950*/  BSYNC B0 ;  /* 0x0000000000007941 */ /* 0x000fea0003800000 */
.L_x_7077:
[----:B-1----:R1:W3:Y:S01]  /*8960*/  LDS R5, [R4.X4+0x3c00] ;  /* 0x003c000004057984 */ /* 0x0022e20000004800 */
[----:B------:R-:W-:Y:S01]  /*8970*/  BSSY B0, `(.L_x_7079) ;  /* 0x0000005000007945 */ /* 0x000fe20003800000 */
[----:B------:R-:W-:-:S02]  /*8980*/  IADD3 R40, R157, 0x740, RZ ;  /* 0x000007409d287810 */ /* 0x000fc40007ffe0ff */
[----:B------:R-:W-:Y:S01]  /*8990*/  LEA.HI.SX32 R6, R6, R157, 0x1b ;  /* 0x0000009d06067211 */ /* 0x000fe200078fdaff */
[----:B------:R-:W-:Y:S05]  /*89a0*/  @!P1 BRA `(.L_x_7080) ;  /* 0x0000001000009947 */ /* 0x000fea0003800000 */
[----:B---3--:R3:W-:Y:S02]  /*89b0*/  RED.E.ADD.F32.FTZ.RN.STRONG.GPU [R2.64+-0x500], R5 ;  /* 0xfffb00050200798e */ /* 0x0087e4000c10e79e */
.L_x_7080:
[----:B------:R-:W-:Y:S05]  /*89c0*/  BSYNC B0 ;  /* 0x0000000000007941 */ /* 0x000fea0003800000 */
.L_x_7079:
[----:B---3--:R3:W0:Y:S01]  /*89d0*/  LDS R5, [R6.X4+0x3d00] ;  /* 0x003d000006057984 */ /* 0x0086220000004800 */
[----:B------:R-:W-:Y:S01]  /*89e0*/  BSSY B0, `(.L_x_7081) ;  /* 0x0000005000007945 */ /* 0x000fe20003800000 */
[----:B-1----:R-:W-:Y:S02]  /*89f0*/  IADD3 R4, R157, 0x780, RZ ;  /* 0x000007809d047810 */ /* 0x002fe40007ffe0ff */
[----:B------:R-:W-:Y:S01]  /*8a00*/  LEA.HI.SX32 R40, R40, R157, 0x1b ;  /* 0x0000009d28287211 */ /* 0x000fe200078fdaff */
[----:B------:R-:W-:Y:S05]  /*8a10*/  @!P2 BRA `(.L_x_7082) ;  /* 0x000000100000a947 */ /* 0x000fea0003800000 */
[----:B0-----:R0:W-:Y:S02]  /*8a20*/  RED.E.ADD.F32.FTZ.RN.STRONG.GPU [R2.64+-0x400], R5 ;  /* 0xfffc00050200798e */ /* 0x0011e4000c10e79e */
.L_x_7082:
[----:B------:R-:W-:Y:S05]  /*8a30*/  BSYNC B0 ;  /* 0x0000000000007941 */ /* 0x000fea0003800000 */
.L_x_7081:
[----:B0-----:R0:W1:Y:S01]  /*8a40*/  LDS R5, [R40.X4+0x3e00] ;  /* 0x003e000028057984 */ /* 0x0010620000004800 */
[----:B------:R-:W-:Y:S01]  /*8a50*/  BSSY B0, `(.L_x_7083) ;  /* 0x0000005000007945 */ /* 0x000fe20003800000 */
[----:B---3--:R-:W-:Y:S02]  /*8a60*/  IADD3 R6, R157, 0x7c0, RZ ;  /* 0x000007c09d067810 */ /* 0x008fe40007ffe0ff */
[----:B------:R-:W-:Y:S01]  /*8a70*/  LEA.HI.SX32 R4, R4, R157, 0x1b ;  /* 0x0000009d04047211 */ /* 0x000fe200078fdaff */
[----:B------:R-:W-:Y:S05]  /*8a80*/  @!P3 BRA `(.L_x_7084) ;  /* 0x000000100000b947 */ /* 0x000fea0003800000 */
[----:B-1----:R1:W-:Y:S02]  /*8a90*/  RED.E.ADD.F32.FTZ.RN.STRONG.GPU [R2.64+-0x300], R5 ;  /* 0xfffd00050200798e */ /* 0x0023e4000c10e79e */
.L_x_7084:
[----:B------:R-:W-:Y:S05]  /*8aa0*/  BSYNC B0 ;  /* 0x0000000000007941 */ /* 0x000fea0003800000 */
.L_x_7083:
[----:B-1----:R1:W3:Y:S01]  /*8ab0*/  LDS R5, [R4.X4+0x3f00] ;  /* 0x003f000004057984 */ /* 0x0022e20000004800 */
[----:B------:R-:W-:Y:S01]  /*8ac0*/  BSSY B0, `(.L_x_7085) ;  /* 0x0000004000007945 */ /* 0x000fe20003800000 */
[----:B------:R-:W-:Y:S01]  /*8ad0*/  LEA.HI.SX32 R6, R6, R157, 0x1b ;  /* 0x0000009d06067211 */ /* 0x000fe200078fdaff */
[----:B------:R-:W-:Y:S05]  /*8ae0*/  @!P4 BRA `(.L_x_7086) ;  /* 0x000000100000c947 */ /* 0x000fea0003800000 */
[----:B---3--:R3:W-:Y:S02]  /*8af0*/  RED.E.ADD.F32.FTZ.RN.STRONG.GPU [R2.64+-0x200], R5 ;  /* 0xfffe00050200798e */ /* 0x0087e4000c10e79e */
.L_x_7086:
[----:B------:R-:W-:Y:S05]  /*8b00*/  BSYNC B0 ;  /* 0x0000000000007941 */ /* 0x000fea0003800000 */
.L_x_7085:
[----:B---3--:R3:W0:Y:S01]  /*8b10*/  LDS R5, [R6.X4+0x4000] ;  /* 0x0040000006057984 */ /* 0x0086220000004800 */
[----:B------:R-:W-:Y:S01]  /*8b20*/  BSSY B0, `(.L_x_7087) ;  /* 0x0000003000007945 */ /* 0x000fe20003800000 */
[----:B------:R-:W-:Y:S05]  /*8b30*/  @!P5 BRA `(.L_x_7088) ;  /* 0x000000100000d947 */ /* 0x000fea0003800000 */
[----:B0-----:R0:W-:Y:S02]  /*8b40*/  RED.E.ADD.F32.FTZ.RN.STRONG.GPU [R2.64+-0x100], R5 ;  /* 0xffff00050200798e */ /* 0x0011e4000c10e79e */
.L_x_7088:
[----:B------:R-:W-:Y:S05]  /*8b50*/  BSYNC B0 ;  /* 0x0000000000007941 */ /* 0x000fea0003800000 */
.L_x_7087:
[----:B0-2---:R-:W0:Y:S01]  /*8b60*/  SHFL.DOWN PT, R2, R30, 0x1, 0x1f ;  /* 0x08201f001e027f89 */ /* 0x005e2200000e0000 */
[----:B------:R-:W-:Y:S01]  /*8b70*/  ISETP.GT.AND P0, PT, R156, 0x1e, PT ;  /* 0x0000001e9c00780c */ /* 0x000fe20003f04270 */
[----:B------:R-:W-:Y:S01]  /*8b80*/  FMUL.FTZ R16, R207, R16 ;  /* 0x00000010cf107220 */ /* 0x000fe20000410000 */
[----:B------:R-:W-:Y:S01]  /*8b90*/  MOV R5, R30 ;  /* 0x0000001e00057202 */ /* 0x000fe20000000f00 */
[----:B------:R-:W2:Y:S01]  /*8ba0*/  SHFL.DOWN PT, R159, R137, 0x1, 0x1f ;  /* 0x08201f00899f7f89 */ /* 0x000ea200000e0000 */
[----:B---3--:R-:W-:Y:S01]  /*8bb0*/  MOV R6, R137 ;  /* 0x0000008900067202 */ /* 0x008fe20000000f00 */
[----:B------:R-:W-:Y:S01]  /*8bc0*/  FMUL.FTZ R23, R210, R23 ;  /* 0x00000017d2177220 */ /* 0x000fe20000410000 */
[----:B----4-:R-:W-:Y:S01]  /*8bd0*/  MOV R7, R201 ;  /* 0x000000c900077202 */ /* 0x010fe20000000f00 */
[----:B------:R-:W3:Y:S01]  /*8be0*/  SHFL.DOWN PT, R40, R201, 0x1, 0x1f ;  /* 0x08201f00c9287f89 */ /* 0x000ee200000e0000 */
[----:B-1----:R-:W-:Y:S01]  /*8bf0*/  MOV R4, R0 ;  /* 0x0000000000047202 */ /* 0x002fe20000000f00 */
[----:B------:R-:W-:Y:S01]  /*8c00*/  FFMA.FTZ R16, R232, R21, R16 ;  /* 0x00000015e8107223 */ /* 0x000fe20000010010 */
[----:B------:R-:W-:Y:S01]  /*8c10*/  ISETP.NE.AND P1, PT, R156, RZ, PT ;  /* 0x000000ff9c00720c */ /* 0x000fe20003f25270 */
[----:B------:R-:W1:Y:S01]  /*8c20*/  SHFL.DOWN PT, R3, R0, 0x1, 0x1f ;  /* 0x08201f0000037f89 */ /* 0x000e6200000e0000 */
[----:B------:R-:W-:Y:S01]  /*8c30*/  FFMA.FTZ R23, R208, R25, R23 ;  /* 0x00000019d0177223 */ /* 0x000fe20000010017 */
[----:B------:R-:W-:Y:S01]  /*8c40*/  ISETP.NE.AND P2, PT, R157, RZ, PT ;  /* 0x000000ff9d00720c */ /* 0x000fe20003f45270 */
[----:B------:R-:W-:Y:S01]  /*8c50*/  FMUL.FTZ R20, R221, R20 ;  /* 0x00000014dd147220 */ /* 0x000fe20000410000 */
[----:B------:R-:W-:Y:S01]  /*8c60*/  BSSY B0, `(.L_x_7089) ;  /* 0x0000098000007945 */ /* 0x000fe20003800000 */
[----:B------:R-:W-:-:S02]  /*8c70*/  FMUL.FTZ R67, R67, R181 ;  /* 0x000000b543437220 */ /* 0x000fc40000410000 */
[----:B------:R-:W-:Y:S02]  /*8c80*/  FFMA.FTZ R20, R215, R22, R20 ;  /* 0x00000016d7147223 */ /* 0x000fe40000010014 */
[----:B------:R-:W-:Y:S02]  /*8c90*/  FFMA.FTZ R66, R66, R11, R67 ;  /* 0x0000000b42427223 */ /* 0x000fe40000010043 */
[----:B------:R-:W-:Y:S02]  /*8ca0*/  FFMA.FTZ R11, R118, R37, R36 ;  /* 0x00000025760b7223 */ /* 0x000fe40000010024 */
[----:B0-----:R-:W-:Y:S02]  /*8cb0*/  @!P0 FADD.FTZ R5, R5, R2 ;  /* 0x0000000205058221 */ /* 0x001fe40000010000 */
[----:B------:R-:W-:Y:S02]  /*8cc0*/  FMUL.FTZ R14, R209, R14 ;  /* 0x0000000ed10e7220 */ /* 0x000fe40000410000 */
[----:B--2---:R-:W-:Y:S01]  /*8cd0*/  @!P0 FADD.FTZ R6, R6, R159 ;  /* 0x0000009f06068221 */ /* 0x004fe20000010000 */
[----:B------:R-:W0:Y:S01]  /*8ce0*/  SHFL.DOWN PT, R2, R5, 0x2, 0x1f ;  /* 0x08401f0005027f89 */ /* 0x000e2200000e0000 */
[----:B------:R-:W-:-:S02]  /*8cf0*/  FFMA.FTZ R14, R220, R15, R14 ;  /* 0x0000000fdc0e7223 */ /* 0x000fc4000001000e */
[----:B---3--:R-:W-:Y:S01]  /*8d00*/  @!P0 FADD.FTZ R7, R7, R40 ;  /* 0x0000002807078221 */ /* 0x008fe20000010000 */
[----:B------:R-:W2:Y:S01]  /*8d10*/  SHFL.DOWN PT, R159, R6, 0x2, 0x1f ;  /* 0x08401f00069f7f89 */ /* 0x000ea200000e0000 */
[----:B------:R-:W-:Y:S02]  /*8d20*/  FADD.FTZ R82, R11, R82 ;  /* 0x000000520b527221 */ /* 0x000fe40000010000 */
[----:B-1----:R-:W-:Y:S01]  /*8d30*/  @!P0 FADD.FTZ R4, R4, R3 ;  /* 0x0000000304048221 */ /* 0x002fe20000010000 */
[----:B------:R-:W1:Y:S01]  /*8d40*/  SHFL.DOWN PT, R0, R7, 0x2, 0x1f ;  /* 0x08401f0007007f89 */ /* 0x000e6200000e0000 */
[----:B------:R-:W-:Y:S01]  /*8d50*/  ISETP.GT.AND P0, PT, R156, 0x1d, PT ;  /* 0x0000001d9c00780c */ /* 0x000fe20003f04270 */
[----:B------:R-:W-:Y:S02]  /*8d60*/  FMUL.FTZ R47, R47, R191 ;  /* 0x000000bf2f2f7220 */ /* 0x000fe40000410000 */
[----:B------:R-:W3:Y:S01]  /*8d70*/  SHFL.DOWN PT, R137, R4, 0x2, 0x1f ;  /* 0x08401f0004897f89 */ /* 0x000ee200000e0000 */
[----:B------:R-:W-:-:S02]  /*8d80*/  FMUL.FTZ R197, R132, R197 ;  /* 0x000000c584c57220 */ /* 0x000fc40000410000 */
[----:B------:R-:W-:Y:S02]  /*8d90*/  FMUL.FTZ R3, R45, R190 ;  /* 0x000000be2d037220 */ /* 0x000fe40000410000 */
[----:B------:R-:W-:Y:S02]  /*8da0*/  FFMA.FTZ R46, R46, R175, R47 ;  /* 0x000000af2e2e7223 */ /* 0x000fe4000001002f */
[----:B------:R-:W-:Y:S02]  /*8db0*/  FFMA.FTZ R193, R204, R193, R197 ;  /* 0x000000c1ccc17223 */ /* 0x000fe400000100c5 */
[----:B------:R-:W-:Y:S02]  /*8dc0*/  FMUL.FTZ R51, R51, R189 ;  /* 0x000000bd33337220 */ /* 0x000fe40000410000 */
[----:B------:R-:W-:Y:S02]  /*8dd0*/  FMUL.FTZ R49, R49, R188 ;  /* 0x000000bc31317220 */ /* 0x000fe40000410000 */
[----:B0-----:R-:W-:-:S02]  /*8de0*/  @!P0 FADD.FTZ R5, R5, R2 ;  /* 0x0000000205058221 */ /* 0x001fc40000010000 */
[----:B------:R-:W-:Y:S02]  /*8df0*/  FMUL.FTZ R27, R228, R27 ;  /* 0x0000001be41b7220 */ /* 0x000fe40000410000 */
[----:B--2---:R-:W-:Y:S02]  /*8e00*/  @!P0 FADD.FTZ R6, R6, R159 ;  /* 0x0000009f06068221 */ /* 0x004fe40000010000 */
[----:B------:R-:W-:Y:S02]  /*8e10*/  FFMA.FTZ R3, R44, R174, R3 ;  /* 0x000000ae2c037223 */ /* 0x000fe40000010003 */
[----:B-1----:R-:W-:Y:S01]  /*8e20*/  @!P0 FADD.FTZ R7, R7, R0 ;  /* 0x0000000007078221 */ /* 0x002fe20000010000 */
        /* <DEDUP_REMOVED lines=8> */
[----:B------:R-:W-:Y:S01]  /*8eb0*/  FMUL.FTZ R55, R55, R187 ;  /* 0x000000bb37377220 */ /* 0x000fe20000410000 */
[----:B------:R-:W3:Y:S01]  /*8ec0*/  SHFL.DOWN PT, R21, R4, 0x4, 0x1f ;  /* 0x08801f0004157f89 */ /* 0x000ee200000e0000 */
[----:B------:R-:W-:Y:S02]  /*8ed0*/  FMUL.FTZ R29, R226, R29 ;  /* 0x0000001de21d7220 */ /* 0x000fe40000410000 */
[----:B------:R-:W-:Y:S02]  /*8ee0*/  FMUL.FTZ R53, R53, R186 ;  /* 0x000000ba35357220 */ /* 0x000fe40000410000 */
[-C--:B------:R-:W-:Y:S02]  /*8ef0*/  FFMA.FTZ R205, R116, R9.reuse, R205 ;  /* 0x0000000974cd7223 */ /* 0x080fe400000100cd */
[----:B------:R-:W-:-:S02]  /*8f00*/  FFMA.FTZ R84, R231, R9, R84 ;  /* 0x00000009e7547223 */ /* 0x000fc40000010054 */
[-C--:B------:R-:W-:Y:S02]  /*8f10*/  FFMA.FTZ R9, R122, R3.reuse, R16 ;  /* 0x000000037a097223 */ /* 0x080fe40000010010 */
        /* <DEDUP_REMOVED lines=10> */
[----:B------:R-:W-:Y:S01]  /*8fc0*/  FADD.FTZ R83, R0, R83 ;  /* 0x0000005300537221 */ /* 0x000fe20000010000 */
[----:B------:R-:W2:Y:S01]  /*8fd0*/  SHFL.DOWN PT, R22, R7, 0x8, 0x1f ;  /* 0x09001f0007167f89 */ /* 0x000ea200000e0000 */
[----:B------:R-:W-:Y:S02]  /*8fe0*/  FFMA.FTZ R0, R123, R46, R193 ;  /* 0x0000002e7b007223 */ /* 0x000fe400000100c1 */
[----:B------:R-:W-:Y:S01]  /*8ff0*/  FFMA.FTZ R54, R54, R169, R55 ;  /* 0x000000a936367223 */ /* 0x000fe20000010037 */
[----:B------:R-:W3:Y:S01]  /*9000*/  SHFL.DOWN PT, R21, R4, 0x8, 0x1f ;  /* 0x09001f0004157f89 */ /* 0x000ee200000e0000 */
[----:B------:R-:W-:-:S02]  /*9010*/  FADD.FTZ R79, R0, R79 ;  /* 0x0000004f004f7221 */ /* 0x000fc40000010000 */
[----:B------:R-:W-:Y:S02]  /*9020*/  FFMA.FTZ R0, R121, R50, R23 ;  /* 0x0000003279007223 */ /* 0x000fe40000010017 */
[----:B------:R-:W-:Y:S02]  /*9030*/  FFMA.FTZ R29, R212, R41, R29 ;  /* 0x00000029d41d7223 */ /* 0x000fe4000001001d */
[----:B------:R-:W-:Y:S02]  /*9040*/  FFMA.FTZ R53, R52, R168, R53 ;  /* 0x000000a834357223 */ /* 0x000fe40000010035 */
[----:B------:R-:W-:Y:S02]  /*9050*/  FMUL.FTZ R59, R59, R185 ;  /* 0x000000b93b3b7220 */ /* 0x000fe40000410000 */
[----:B0-----:R-:W-:Y:S02]  /*9060*/  @!P0 FADD.FTZ R6, R6, R25 ;  /* 0x0000001906068221 */ /* 0x001fe40000010000 */
[----:B------:R-:W-:-:S02]  /*9070*/  FMUL.FTZ R43, R216, R43 ;  /* 0x0000002bd82b7220 */ /* 0x000fc40000410000 */
[----:B------:R-:W-:Y:S01]  /*9080*/  FMUL.FTZ R57, R57, R184 ;  /* 0x000000b839397220 */ /* 0x000fe20000410000 */
[----:B------:R-:W-:Y:S01]  /*9090*/  SHFL.DOWN PT, R15, R6, 0x10, 0x1f ;  /* 0x0a001f00060f7f89 */ /* 0x000fe200000e0000 */
[----:B-1----:R-:W-:Y:S02]  /*90a0*/  @!P0 FADD.FTZ R5, R5, R2 ;  /* 0x0000000205058221 */ /* 0x002fe40000010000 */
[----:B------:R-:W-:Y:S02]  /*90b0*/  FMUL.FTZ R24, R213, R24 ;  /* 0x00000018d5187220 */ /* 0x000fe40000410000 */
[----:B--2---:R-:W-:Y:S01]  /*90c0*/  @!P0 FADD.FTZ R7, R7, R22 ;  /* 0x0000001607078221 */ /* 0x004fe20000010000 */
[----:B------:R-:W0:Y:S01]  /*90d0*/  SHFL.DOWN PT, R2, R5, 0x10, 0x1f ;  /* 0x0a001f0005027f89 */ /* 0x000e2200000e0000 */
[----:B------:R-:W-:Y:S02]  /*90e0*/  FADD.FTZ R77, R0, R77 ;  /* 0x0000004d004d7221 */ /* 0x000fe40000010000 */
[----:B---3--:R-:W-:Y:S01]  /*90f0*/  @!P0 FADD.FTZ R4, R4, R21 ;  /* 0x0000001504048221 */ /* 0x008fe20000010000 */
[----:B------:R-:W1:Y:S01]  /*9100*/  SHFL.DOWN PT, R22, R7, 0x10, 0x1f ;  /* 0x0a001f0007167f89 */ /* 0x000e6200000e0000 */
[----:B------:R-:W-:Y:S01]  /*9110*/  ISETP.GT.AND P0, PT, R156, 0xf, PT ;  /* 0x0000000f9c00780c */ /* 0x000fe20003f04270 */
[----:B------:R-:W-:-:S02]  /*9120*/  FADD.FTZ R76, R3, R76 ;  /* 0x0000004c034c7221 */ /* 0x000fc40000010000 */
[----:B------:R-:W2:Y:S01]  /*9130*/  SHFL.DOWN PT, R11, R4, 0x10, 0x1f ;  /* 0x0a001f00040b7f89 */ /* 0x000ea200000e0000 */
[----:B------:R-:W-:Y:S02]  /*9140*/  FFMA.FTZ R0, R127, R54, R29 ;  /* 0x000000367f007223 */ /* 0x000fe4000001001d */
[----:B------:R-:W-:Y:S02]  /*9150*/  FFMA.FTZ R3, R126, R53, R20 ;  /* 0x000000357e037223 */ /* 0x000fe40000010014 */
[----:B------:R-:W-:Y:S02]  /*9160*/  FFMA.FTZ R58, R58, R167, R59 ;  /* 0x000000a73a3a7223 */ /* 0x000fe4000001003b */
[----:B------:R-:W-:Y:S02]  /*9170*/  FFMA.FTZ R43, R218, R135, R43 ;  /* 0x00000087da2b7223 */ /* 0x000fe4000001002b */
[----:B------:R-:W-:Y:S02]  /*9180*/  FFMA.FTZ R57, R56, R166, R57 ;  /* 0x000000a638397223 */ /* 0x000fe40000010039 */
[----:B------:R-:W-:-:S02]  /*9190*/  FFMA.FTZ R24, R219, R26, R24 ;  /* 0x0000001adb187223 */ /* 0x000fc40000010018 */
[----:B------:R-:W-:Y:S02]  /*91a0*/  FMUL.FTZ R63, R63, R183 ;  /* 0x000000b73f3f7220 */ /* 0x000fe40000410000 */
[----:B------:R-:W-:Y:S02]  /*91b0*/  FMUL.FTZ R61, R61, R182 ;  /* 0x000000b63d3d7220 */ /* 0x000fe40000410000 */
[----:B------:R-:W-:Y:S02]  /*91c0*/  FMUL.FTZ R28, R223, R28 ;  /* 0x0000001cdf1c7220 */ /* 0x000fe40000410000 */
[----:B------:R-:W-:Y:S02]  /*91d0*/  FMUL.FTZ R19, R172, R19 ;  /* 0x00000013ac137220 */ /* 0x000fe40000410000 */
[----:B------:R-:W-:Y:S02]  /*91e0*/  FMUL.FTZ R65, R65, R180 ;  /* 0x000000b441417220 */ /* 0x000fe40000410000 */
[----:B------:R-:W-:-:S02]  /*91f0*/  FMUL.FTZ R17, R140, R17 ;  /* 0x000000118c117220 */ /* 0x000fc40000410000 */
[----:B------:R-:W-:Y:S02]  /*9200*/  FADD.FTZ R75, R0, R75 ;  /* 0x0000004b004b7221 */ /* 0x000fe40000010000 */
[----:B------:R-:W-:Y:S02]  /*9210*/  FADD.FTZ R74, R3, R74 ;  /* 0x0000004a034a7221 */ /* 0x000fe40000010000 */
        /* <DEDUP_REMOVED lines=60> */
.L_x_7090:
[----:B0-----:R-:W-:Y:S05]  /*95e0*/  BSYNC B0 ;  /* 0x0000000000007941 */ /* 0x001fea0003800000 */
.L_x_7089:
        /* <DEDUP_REMOVED lines=8> */
.L_x_6990:
[----:B------:R-:W-:Y:S01]  /*9670*/  BAR.SYNC.DEFER_BLOCKING 0x0 ;  /* 0x0000000000007b1d */ /* 0x000fe20000010000 */
[----:B------:R-:W-:Y:S01]  /*9680*/  SHF.L.U32 R0, R157, 0x2, RZ ;  /* 0x000000029d007819 */ /* 0x000fe200000006ff */
[----:B------:R-:W-:Y:S02]  /*9690*/  UIADD3 UR7, UR19, -0x1, URZ ;  /* 0xffffffff13077890 */ /* 0x000fe4000fffe03f */
        /* <DEDUP_REMOVED lines=95> */
.L_x_6988:
        /* <DEDUP_REMOVED lines=11> */
[----:B0-----:R-:W0:Y:S01]  /*9d40*/  SHFL.DOWN P1, R3, R0, 0x2, 0x1f ;  /* 0x08401f0000037f89 */ /* 0x001e220000020000 */
        /* <DEDUP_REMOVED lines=19> */
.L_x_7094:
[----:B------:R-:W-:Y:S05]  /*9e80*/  BSYNC B0 ;  /* 0x0000000000007941 */ /* 0x000fea0003800000 */
.L_x_7093:
        /* <DEDUP_REMOVED lines=30> */
.L_x_7096:
[----:B------:R-:W3:Y:S02]  /*a070*/  S2R R11, SR_TID.X ;  /* 0x00000000000b7919 */ /* 0x000ee40000002100 */
.L_x_7097:
[----:B------:R-:W-:Y:S05]  /*a080*/  BSYNC B0 ;  /* 0x0000000000007941 */ /* 0x000fea0003800000 */
.L_x_7095:
        /* <DEDUP_REMOVED lines=12> */
.L_x_7098:
        /* <DEDUP_REMOVED lines=32> */
.L_x_6995:
[----:B------:R-:W-:Y:S01]  /*a350*/  HFMA2.MMA R139, -RZ, RZ, 0, 5.9604644775390625e-08 ;  /* 0x00000001ff8b7435 */ /* 0x000fe200000001ff */
[----:B------:R-:W-:-:S02]  /*a360*/  MOV R230, R138 ;  /* 0x0000008a00e67202 */ /* 0x000fc40000000f00 */
[----:B------:R-:W-:Y:S02]  /*a370*/  MOV R140, RZ ;  /* 0x000000ff008c7202 */ /* 0x000fe40000000f00 */
[----:B------:R-:W-:Y:S02]  /*a380*/  MOV R141, 0xffffffff ;  /* 0xffffffff008d7802 */ /* 0x000fe40000000f00 */
[----:B------:R-:W-:Y:S02]  /*a390*/  MOV R136, 0xa3b0 ;  /* 0x0000a3b000887802 */ /* 0x000fe40000000f00 */
[----:B-1----:R-:W-:Y:S05]  /*a3a0*/  CALL.REL.NOINC `($__internal_170_$__cuda_sm70_shflsync_up) ;  /* 0x00001e6000007944 */ /* 0x002fea0003c00000 */
[----:B-1----:R-:W-:Y:S01]  /*a3b0*/  MOV R229, R141 ;  /* 0x0000008d00e57202 */ /* 0x002fe20000000f00 */
[----:B0-----:R-:W-:Y:S05]  /*a3c0*/  BRA `(.L_x_7099) ;  /* 0xffff919000007947 */ /* 0x001fea000383ffff */
.L_x_6996:
[----:B------:R-:W-:Y:S01]  /*a3d0*/  HFMA2.MMA R139, -RZ, RZ, 0, 5.9604644775390625e-08 ;  /* 0x00000001ff8b7435 */ /* 0x000fe200000001ff */
[----:B------:R-:W-:Y:S02]  /*a3e0*/  MOV R230, R232 ;  /* 0x000000e800e67202 */ /* 0x000fe40000000f00 */
[----:B------:R-:W-:Y:S02]  /*a3f0*/  MOV R140, RZ ;  /* 0x000000ff008c7202 */ /* 0x000fe40000000f00 */
[----:B------:R-:W-:-:S02]  /*a400*/  MOV R141, 0xffffffff ;  /* 0xffffffff008d7802 */ /* 0x000fc40000000f00 */
[----:B------:R-:W-:Y:S02]  /*a410*/  MOV R136, 0xa430 ;  /* 0x0000a43000887802 */ /* 0x000fe40000000f00 */
[----:B012---:R-:W-:Y:S05]  /*a420*/  CALL.REL.NOINC `($__internal_170_$__cuda_sm70_shflsync_up) ;  /* 0x00001de000007944 */ /* 0x007fea0003c00000 */
[----:B0-----:R-:W-:Y:S01]  /*a430*/  HFMA2.MMA R139, -RZ, RZ, 0, 5.9604644775390625e-08 ;  /* 0x00000001ff8b7435 */ /* 0x001fe200000001ff */
[----:B-1----:R-:W-:Y:S02]  /*a440*/  MOV R231, R141 ;  /* 0x0000008d00e77202 */ /* 0x002fe40000000f00 */
[----:B------:R-:W-:Y:S02]  /*a450*/  MOV R230, R142 ;  /* 0x0000008e00e67202 */ /* 0x000fe40000000f00 */
[----:B------:R-:W-:Y:S02]  /*a460*/  MOV R140, RZ ;  /* 0x000000ff008c7202 */ /* 0x000fe40000000f00 */
[----:B------:R-:W-:Y:S02]  /*a470*/  MOV R141, 0xffffffff ;  /* 0xffffffff008d7802 */ /* 0x000fe40000000f00 */
[----:B------:R-:W-:Y:S02]  /*a480*/  MOV R136, 0xa4a0 ;  /* 0x0000a4a000887802 */ /* 0x000fe40000000f00 */
[----:B------:R-:W-:Y:S05]  /*a490*/  CALL.REL.NOINC `($__internal_170_$__cuda_sm70_shflsync_up) ;  /* 0x00001d7000007944 */ /* 0x000fea0003c00000 */
[----:B0-----:R-:W-:Y:S01]  /*a4a0*/  HFMA2.MMA R139, -RZ, RZ, 0, 5.9604644775390625e-08 ;  /* 0x00000001ff8b7435 */ /* 0x001fe200000001ff */
[----:B-1----:R-:W-:-:S02]  /*a4b0*/  MOV R233, R141 ;  /* 0x0000008d00e97202 */ /* 0x002fc40000000f00 */
[----:B------:R-:W-:Y:S02]  /*a4c0*/  MOV R230, R143 ;  /* 0x0000008f00e67202 */ /* 0x000fe40000000f00 */
[----:B------:R-:W-:Y:S02]  /*a4d0*/  MOV R140, RZ ;  /* 0x000000ff008c7202 */ /* 0x000fe40000000f00 */
[----:B------:R-:W-:Y:S02]  /*a4e0*/  MOV R141, 0xffffffff ;  /* 0xffffffff008d7802 */ /* 0x000fe40000000f00 */
[----:B------:R-:W-:Y:S02]  /*a4f0*/  MOV R136, 0xa510 ;  /* 0x0000a51000887802 */ /* 0x000fe40000000f00 */
[----:B------:R-:W-:Y:S05]  /*a500*/  CALL.REL.NOINC `($__internal_170_$__cuda_sm70_shflsync_up) ;  /* 0x00001d0000007944 */ /* 0x000fea0003c00000 */
[----:B01----:R-:W-:Y:S01]  /*a510*/  FMUL.FTZ R139, R232, R141 ;  /* 0x0000008de88b7220 */ /* 0x003fe20000410000 */
[----:B------:R-:W-:Y:S01]  /*a520*/  ISETP.GE.AND P0, PT, R156, 0x1, PT ;  /* 0x000000019c00780c */ /* 0x000fe20003f06270 */
[C---:B------:R-:W-:Y:S02]  /*a530*/  FMUL.FTZ R140, R232.reuse, R233 ;  /* 0x000000e9e88c7220 */ /* 0x040fe40000410000 */
[----:B------:R-:W-:-:S02]  /*a540*/  FMUL.FTZ R137, R232, R229 ;  /* 0x000000e5e8897220 */ /* 0x000fc40000410000 */
[----:B------:R-:W-:Y:S02]  /*a550*/  FMUL.FTZ R136, R232, R231 ;  /* 0x000000e7e8887220 */ /* 0x000fe40000410000 */
[C---:B------:R-:W-:Y:S02]  /*a560*/  FFMA.FTZ R139, R138.reuse, R233, -R139 ;  /* 0x000000e98a8b7223 */ /* 0x040fe4000001088b */
[C---:B------:R-:W-:Y:S01]  /*a570*/  FFMA.FTZ R140, R138.reuse, R141, R140 ;  /* 0x0000008d8a8c7223 */ /* 0x040fe2000001008c */
[----:B------:R-:W-:Y:S01]  /*a580*/  MOV R141, 0xffffffff ;  /* 0xffffffff008d7802 */ /* 0x000fe20000000f00 */
[C---:B------:R-:W-:Y:S02]  /*a590*/  FFMA.FTZ R137, R138.reuse, R231, R137 ;  /* 0x000000e78a897223 */ /* 0x040fe40000010089 */
[----:B------:R-:W-:Y:S01]  /*a5a0*/  FFMA.FTZ R229, R138, R229, -R136 ;  /* 0x000000e58ae57223 */ /* 0x000fe20000010888 */
[----:B------:R-:W-:Y:S01]  /*a5b0*/  MOV R136, 0xa660 ;  /* 0x0000a66000887802 */ /* 0x000fe20000000f00 */
[----:B------:R-:W-:Y:S01]  /*a5c0*/  FADD.FTZ R139, R142, R139 ;  /* 0x0000008b8e8b7221 */ /* 0x000fe20000010000 */
[----:B------:R-:W-:Y:S01]  /*a5d0*/  FSEL R234, R232, R137, !P0 ;  /* 0x00000089e8ea7208 */ /* 0x000fe20004000000 */
[----:B------:R-:W-:Y:S01]  /*a5e0*/  FADD.FTZ R140, R143, R140 ;  /* 0x0000008c8f8c7221 */ /* 0x000fe20000010000 */
[----:B------:R-:W-:-:S02]  /*a5f0*/  FSEL R229, R138, R229, !P0 ;  /* 0x000000e58ae57208 */ /* 0x000fc40004000000 */
[----:B------:R-:W-:Y:S01]  /*a600*/  FSEL R232, R142, R139, !P0 ;  /* 0x0000008b8ee87208 */ /* 0x000fe20004000000 */
[----:B------:R-:W-:Y:S01]  /*a610*/  HFMA2.MMA R139, -RZ, RZ, 0, 1.1920928955078125e-07 ;  /* 0x00000002ff8b7435 */ /* 0x000fe200000001ff */
[----:B------:R-:W-:Y:S02]  /*a620*/  FSEL R231, R143, R140, !P0 ;  /* 0x0000008c8fe77208 */ /* 0x000fe40004000000 */
[----:B------:R-:W-:Y:S02]  /*a630*/  MOV R140, RZ ;  /* 0x000000ff008c7202 */ /* 0x000fe40000000f00 */
[----:B------:R-:W-:Y:S02]  /*a640*/  MOV R230, R229 ;  /* 0x000000e500e67202 */ /* 0x000fe40000000f00 */
[----:B------:R-:W-:Y:S05]  /*a650*/  CALL.REL.NOINC `($__internal_170_$__cuda_sm70_shflsync_up) ;  /* 0x00001bb000007944 */ /* 0x000fea0003c00000 */
[----:B0-----:R-:W-:Y:S01]  /*a660*/  HFMA2.MMA R139, -RZ, RZ, 0, 1.1920928955078125e-07 ;  /* 0x00000002ff8b7435 */ /* 0x001fe200000001ff */
[----:B-1----:R-:W-:Y:S02]  /*a670*/  MOV R138, R141 ;  /* 0x0000008d008a7202 */ /* 0x002fe40000000f00 */
[----:B------:R-:W-:Y:S02]  /*a680*/  MOV R230, R234 ;  /* 0x000000ea00e67202 */ /* 0x000fe40000000f00 */
[----:B------:R-:W-:-:S02]  /*a690*/  MOV R140, RZ ;  /* 0x000000ff008c7202 */ /* 0x000fc40000000f00 */
[----:B------:R-:W-:Y:S02]  /*a6a0*/  MOV R141, 0xffffffff ;  /* 0xffffffff008d7802 */ /* 0x000fe40000000f00 */
[----:B------:R-:W-:Y:S02]  /*a6b0*/  MOV R136, 0xa6d0 ;  /* 0x0000a6d000887802 */ /* 0x000fe40000000f00 */
[----:B------:R-:W-:Y:S05]  /*a6c0*/  CALL.REL.NOINC `($__internal_170_$__cuda_sm70_shflsync_up) ;  /* 0x00001b4000007944 */ /* 0x000fea0003c00000 */
[----:B0-----:R-:W-:Y:S01]  /*a6d0*/  HFMA2.MMA R139, -RZ, RZ, 0, 1.1920928955078125e-07 ;  /* 0x00000002ff8b7435 */ /* 0x001fe200000001ff */
[----:B-1----:R-:W-:Y:S02]  /*a6e0*/  MOV R142, R141 ;  /* 0x0000008d008e7202 */ /* 0x002fe40000000f00 */
[----:B------:R-:W-:Y:S02]  /*a6f0*/  MOV R230, R232 ;  /* 0x000000e800e67202 */ /* 0x000fe40000000f00 */
[----:B------:R-:W-:Y:S02]  /*a700*/  MOV R140, RZ ;  /* 0x000000ff008c7202 */ /* 0x000fe40000000f00 */
[----:B------:R-:W-:Y:S02]  /*a710*/  MOV R141, 0xffffffff ;  /* 0xffffffff008d7802 */ /* 0x000fe40000000f00 */
[----:B------:R-:W-:-:S02]  /*a720*/  MOV R136, 0xa740 ;  /* 0x0000a74000887802 */ /* 0x000fc40000000f00 */
[----:B------:R-:W-:Y:S05]  /*a730*/  CALL.REL.NOINC `($__internal_170_$__cuda_sm70_shflsync_up) ;  /* 0x00001ad000007944 */ /* 0x000fea0003c00000 */
[----:B0-----:R-:W-:Y:S01]  /*a740*/  HFMA2.MMA R139, -RZ, RZ, 0, 1.1920928955078125e-07 ;  /* 0x00000002ff8b7435 */ /* 0x001fe200000001ff */
[----:B-1----:R-:W-:-:S02]  /*a750*/  MOV R143, R141 ;  /* 0x0000008d008f7202 */ /* 0x002fc40000000f00 */
[----:B------:R-:W-:Y:S02]  /*a760*/  MOV R230, R231 ;  /* 0x000000e700e67202 */ /* 0x000fe40000000f00 */
[----:B------:R-:W-:Y:S02]  /*a770*/  MOV R140, RZ ;  /* 0x000000ff008c7202 */ /* 0x000fe40000000f00 */
[----:B------:R-:W-:Y:S02]  /*a780*/  MOV R141, 0xffffffff ;  /* 0xffffffff008d7802 */ /* 0x000fe40000000f00 */
[----:B------:R-:W-:Y:S02]  /*a790*/  MOV R136, 0xa7b0 ;  /* 0x0000a7b000887802 */ /* 0x000fe40000000f00 */
[----:B------:R-:W-:Y:S05]  /*a7a0*/  CALL.REL.NOINC `($__internal_170_$__cuda_sm70_shflsync_up) ;  /* 0x00001a6000007944 */ /* 0x000fea0003c00000 */
        /* <DEDUP_REMOVED lines=9> */
[----:B------:R-:W-:Y:S01]  /*a840*/  HFMA2.MMA R139, -RZ, RZ, 0, 2.384185791015625e-07 ;  /* 0x00000004ff8b7435 */ /* 0x000fe200000001ff */
[----:B------:R-:W-:Y:S01]  /*a850*/  @P0 FFMA.FTZ R229, R138, R229, -R136 ;  /* 0x000000e58ae50223 */ /* 0x000fe20000010888 */
[----:B------:R-:W-:Y:S01]  /*a860*/  MOV R140, RZ ;  /* 0x000000ff008c7202 */ /* 0x000fe20000000f00 */
[----:B------:R-:W-:Y:S01]  /*a870*/  @P0 FADD.FTZ R231, R231, R230 ;  /* 0x000000e6e7e70221 */ /* 0x000fe20000010000 */
[----:B------:R-:W-:Y:S01]  /*a880*/  MOV R141, 0xffffffff ;  /* 0xffffffff008d7802 */ /* 0x000fe20000000f00 */
[----:B------:R-:W-:Y:S01]  /*a890*/  @P0 FADD.FTZ R232, R232, R137 ;  /* 0x00000089e8e80221 */ /* 0x000fe20000010000 */
[----:B------:R-:W-:-:S02]  /*a8a0*/  MOV R230, R229 ;  /* 0x000000e500e67202 */ /* 0x000fc40000000f00 */
[----:B------:R-:W-:Y:S02]  /*a8b0*/  MOV R136, 0xa8d0 ;  /* 0x0000a8d000887802 */ /* 0x000fe40000000f00 */
[----:B------:R-:W-:Y:S05]  /*a8c0*/  CALL.REL.NOINC `($__internal_170_$__cuda_sm70_shflsync_up) ;  /* 0x0000194000007944 */ /* 0x000fea0003c00000 */
[----:B0-----:R-:W-:Y:S01]  /*a8d0*/  HFMA2.MMA R139, -RZ, RZ, 0, 2.384185791015625e-07 ;  /* 0x00000004ff8b7435 */ /* 0x001fe200000001ff */
[----:B-1----:R-:W-:Y:S02]  /*a8e0*/  MOV R138, R141 ;  /* 0x0000008d008a7202 */ /* 0x002fe40000000f00 */
[----:B------:R-:W-:Y:S02]  /*a8f0*/  MOV R230, R234 ;  /* 0x000000ea00e67202 */ /* 0x000fe40000000f00 */
[----:B------:R-:W-:Y:S02]  /*a900*/  MOV R140, RZ ;  /* 0x000000ff008c7202 */ /* 0x000fe40000000f00 */
[----:B------:R-:W-:Y:S02]  /*a910*/  MOV R141, 0xffffffff ;  /* 0xffffffff008d7802 */ /* 0x000fe40000000f00 */
[----:B------:R-:W-:Y:S02]  /*a920*/  MOV R136, 0xa940 ;  /* 0x0000a94000887802 */ /* 0x000fe40000000f00 */
[----:B------:R-:W-:Y:S05]  /*a930*/  CALL.REL.NOINC `($__internal_170_$__cuda_sm70_shflsync_up) ;  /* 0x000018d000007944 */ /* 0x000fea0003c00000 */
[----:B0-----:R-:W-:Y:S01]  /*a940*/  HFMA2.MMA R139, -RZ, RZ, 0, 2.384185791015625e-07 ;  /* 0x00000004ff8b7435 */ /* 0x001fe200000001ff */
[----:B-1----:R-:W-:-:S02]  /*a950*/  MOV R142, R141 ;  /* 0x0000008d008e7202 */ /* 0x002fc40000000f00 */
[----:B------:R-:W-:Y:S02]  /*a960*/  MOV R230, R232 ;  /* 0x000000e800e67202 */ /* 0x000fe40000000f00 */
[----:B------:R-:W-:Y:S02]  /*a970*/  MOV R140, RZ ;  /* 0x000000ff008c7202 */ /* 0x000fe40000000f00 */
[----:B------:R-:W-:Y:S02]  /*a980*/  MOV R141, 0xffffffff ;  /* 0xffffffff008d7802 */ /* 0x000fe40000000f00 */
[----:B------:R-:W-:Y:S02]  /*a990*/  MOV R136, 0xa9b0 ;  /* 0x0000a9b000887802 */ /* 0x000fe40000000f00 */
[----:B------:R-:W-:Y:S05]  /*a9a0*/  CALL.REL.NOINC `($__internal_170_$__cuda_sm70_shflsync_up) ;  /* 0x0000186000007944 */ /* 0x000fea0003c00000 */
[----:B0-----:R-:W-:Y:S01]  /*a9b0*/  HFMA2.MMA R139, -RZ, RZ, 0, 2.384185791015625e-07 ;  /* 0x00000004ff8b7435 */ /* 0x001fe200000001ff */
[----:B-1----:R-:W-:Y:S02]  /*a9c0*/  MOV R143, R141 ;  /* 0x0000008d008f7202 */ /* 0x002fe40000000f00 */
[----:B------:R-:W-:Y:S02]  /*a9d0*/  MOV R230, R231 ;  /* 0x000000e700e67202 */ /* 0x000fe40000000f00 */
[----:B------:R-:W-:-:S02]  /*a9e0*/  MOV R140, RZ ;  /* 0x000000ff008c7202 */ /* 0x000fc40000000f00 */
[----:B------:R-:W-:Y:S02]  /*a9f0*/  MOV R141, 0xffffffff ;  /* 0xffffffff008d7802 */ /* 0x000fe40000000f00 */
[----:B------:R-:W-:Y:S02]  /*aa00*/  MOV R136, 0xaa20 ;  /* 0x0000aa2000887802 */ /* 0x000fe40000000f00 */
[----:B------:R-:W-:Y:S05]  /*aa10*/  CALL.REL.NOINC `($__internal_170_$__cuda_sm70_shflsync_up) ;  /* 0x000017f000007944 */ /* 0x000fea0003c00000 */
[----:B------:R-:W-:Y:S01]  /*aa20*/  ISETP.GE.AND P0, PT, R156, 0x4, PT ;  /* 0x000000049c00780c */ /* 0x000fe20003f06270 */
[-C--:B------:R-:W-:Y:S01]  /*aa30*/  FMUL.FTZ R136, R138, R234.reuse ;  /* 0x000000ea8a887220 */ /* 0x080fe20000410000 */
[----:B0-----:R-:W-:Y:S01]  /*aa40*/  HFMA2.MMA R139, -RZ, RZ, 0, 4.76837158203125e-07 ;  /* 0x00000008ff8b7435 */ /* 0x001fe200000001ff */
[-C--:B------:R-:W-:Y:S02]  /*aa50*/  FMUL.FTZ R230, R143, R234.reuse ;  /* 0x000000ea8fe67220 */ /* 0x080fe40000410000 */
[----:B-1----:R-:W-:Y:S02]  /*aa60*/  FMUL.FTZ R140, R234, R141 ;  /* 0x0000008dea8c7220 */ /* 0x002fe40000410000 */
[C---:B------:R-:W-:Y:S02]  /*aa70*/  FFMA.FTZ R137, R142.reuse, R229, R136 ;  /* 0x000000e58e897223 */ /* 0x040fe40000010088 */
[----:B------:R-:W-:Y:S01]  /*aa80*/  FFMA.FTZ R230, R229, R141, R230 ;  /* 0x0000008de5e67223 */ /* 0x000fe200000100e6 */
[----:B------:R-:W-:Y:S01]  /*aa90*/  MOV R141, 0xffffffff ;  /* 0xffffffff008d7802 */ /* 0x000fe20000000f00 */
[----:B------:R-:W-:Y:S01]  /*aaa0*/  FMUL.FTZ R136, R142, R234 ;  /* 0x000000ea8e887220 */ /* 0x000fe20000410000 */
[----:B------:R-:W-:Y:S01]  /*aab0*/  FSEL R236, R234, R137, !P0 ;  /* 0x00000089eaec7208 */ /* 0x000fe20004000000 */
[----:B------:R-:W-:Y:S01]  /*aac0*/  FFMA.FTZ R143, R143, R229, -R140 ;  /* 0x000000e58f8f7223 */ /* 0x000fe2000001088c */
[----:B------:R-:W-:Y:S01]  /*aad0*/  MOV R140, RZ ;  /* 0x000000ff008c7202 */ /* 0x000fe20000000f00 */
[----:B------:R-:W-:-:S02]  /*aae0*/  @P0 FADD.FTZ R231, R231, R230 ;  /* 0x000000e6e7e70221 */ /* 0x000fc40000010000 */
[----:B------:R-:W-:Y:S01]  /*aaf0*/  @P0 FFMA.FTZ R229, R138, R229, -R136 ;  /* 0x000000e58ae50223 */ /* 0x000fe20000010888 */
[----:B------:R-:W-:Y:S01]  /*ab00*/  MOV R136, 0xab60 ;  /* 0x0000ab6000887802 */ /* 0x000fe20000000f00 */
[----:B------:R-:W-:Y:S01]  /*ab10*/  @P0 FADD.FTZ R232, R232, R143 ;  /* 0x0000008fe8e80221 */ /* 0x000fe20000010000 */
[----:B------:R-:W-:Y:S02]  /*ab20*/  MOV R234, R231 ;  /* 0x000000e700ea7202 */ /* 0x000fe40000000f00 */
[----:B------:R-:W-:Y:S02]  /*ab30*/  MOV R230, R229 ;  /* 0x000000e500e67202 */ /* 0x000fe40000000f00 */
[----:B------:R-:W-:Y:S02]  /*ab40*/  MOV R231, R232 ;  /* 0x000000e800e77202 */ /* 0x000fe40000000f00 */
[----:B------:R-:W-:Y:S05]  /*ab50*/  CALL.REL.NOINC `($__internal_170_$__cuda_sm70_shflsync_up) ;  /* 0x000016b000007944 */ /* 0x000fea0003c00000 */
[----:B0-----:R-:W-:Y:S01]  /*ab60*/  HFMA2.MMA R139, -RZ, RZ, 0, 4.76837158203125e-07 ;  /* 0x00000008ff8b7435 */ /* 0x001fe200000001ff */
[----:B-1----:R-:W-:Y:S02]  /*ab70*/  MOV R138, R141 ;  /* 0x0000008d008a7202 */ /* 0x002fe40000000f00 */
[----:B------:R-:W-:-:S02]  /*ab80*/  MOV R230, R236 ;  /* 0x000000ec00e67202 */ /* 0x000fc40000000f00 */
[----:B------:R-:W-:Y:S02]  /*ab90*/  MOV R140, RZ ;  /* 0x000000ff008c7202 */ /* 0x000fe40000000f00 */
[----:B------:R-:W-:Y:S02]  /*aba0*/  MOV R141, 0xffffffff ;  /* 0xffffffff008d7802 */ /* 0x000fe40000000f00 */
[----:B------:R-:W-:Y:S02]  /*abb0*/  MOV R136, 0xabd0 ;  /* 0x0000abd000887802 */ /* 0x000fe40000000f00 */
[----:B------:R-:W-:Y:S05]  /*abc0*/  CALL.REL.NOINC `($__internal_170_$__cuda_sm70_shflsync_up) ;  /* 0x0000164000007944 */ /* 0x000fea0003c00000 */
[----:B0-----:R-:W-:Y:S01]  /*abd0*/  HFMA2.MMA R139, -RZ, RZ, 0, 4.76837158203125e-07 ;  /* 0x00000008ff8b7435 */ /* 0x001fe200000001ff */
[----:B-1----:R-:W-:Y:S02]  /*abe0*/  MOV R142, R141 ;  /* 0x0000008d008e7202 */ /* 0x002fe40000000f00 */
[----:B------:R-:W-:Y:S02]  /*abf0*/  MOV R230, R231 ;  /* 0x000000e700e67202 */ /* 0x000fe40000000f00 */
[----:B------:R-:W-:Y:S02]  /*ac00*/  MOV R140, RZ ;  /* 0x000000ff008c7202 */ /* 0x000fe40000000f00 */
[----:B------:R-:W-:-:S02]  /*ac10*/  MOV R141, 0xffffffff ;  /* 0xffffffff008d7802 */ /* 0x000fc40000000f00 */
[----:B------:R-:W-:Y:S02]  /*ac20*/  MOV R136, 0xac40 ;  /* 0x0000ac4000887802 */ /* 0x000fe40000000f00 */
[----:B------:R-:W-:Y:S05]  /*ac30*/  CALL.REL.NOINC `($__internal_170_$__cuda_sm70_shflsync_up) ;  /* 0x000015d000007944 */ /* 0x000fea0003c00000 */
[----:B0-----:R-:W-:Y:S01]  /*ac40*/  HFMA2.MMA R139, -RZ, RZ, 0, 4.76837158203125e-07 ;  /* 0x00000008ff8b7435 */ /* 0x001fe200000001ff */
[----:B-1----:R-:W-:Y:S02]  /*ac50*/  MOV R143, R141 ;  /* 0x0000008d008f7202 */ /* 0x002fe40000000f00 */
[----:B------:R-:W-:Y:S02]  /*ac60*/  MOV R230, R234 ;  /* 0x000000ea00e67202 */ /* 0x000fe40000000f00 */
[----:B------:R-:W-:Y:S02]  /*ac70*/  MOV R140, RZ ;  /* 0x000000ff008c7202 */ /* 0x000fe40000000f00 */
[----:B------:R-:W-:Y:S02]  /*ac80*/  MOV R141, 0xffffffff ;  /* 0xffffffff008d7802 */ /* 0x000fe40000000f00 */
[----:B------:R-:W-:Y:S02]  /*ac90*/  MOV R136, 0xacb0 ;  /* 0x0000acb000887802 */ /* 0x000fe40000000f00 */
[----:B------:R-:W-:Y:S05]  /*aca0*/  CALL.REL.NOINC `($__internal_170_$__cuda_sm70_shflsync_up) ;  /* 0x0000156000007944 */ /* 0x000fea0003c00000 */
[----:B------:R-:W-:Y:S01]  /*acb0*/  ISETP.GE.AND P0, PT, R156, 0x8, PT ;  /* 0x000000089c00780c */ /* 0x000fe20003f06270 */
[----:B------:R-:W-:-:S02]  /*acc0*/  FMUL.FTZ R136, R138, R236 ;  /* 0x000000ec8a887220 */ /* 0x000fc40000410000 */
[-C--:B0-----:R-:W-:Y:S02]  /*acd0*/  FMUL.FTZ R230, R143, R236.reuse ;  /* 0x000000ec8fe67220 */ /* 0x081fe40000410000 */
[----:B-1----:R-:W-:Y:S02]  /*ace0*/  FMUL.FTZ R140, R236, R141 ;  /* 0x0000008dec8c7220 */ /* 0x002fe40000410000 */
        /* <DEDUP_REMOVED lines=15> */
[----:B------:R-:W-:Y:S05]  /*ade0*/  CALL.REL.NOINC `($__internal_170_$__cuda_sm70_shflsync_up) ;  /* 0x0000142000007944 */ /* 0x000fea0003c00000 */
[----:B0-----:R-:W-:Y:S01]  /*adf0*/  HFMA2.MMA R139, -RZ, RZ, 0, 9.5367431640625e-07 ;  /* 0x00000010ff8b7435 */ /* 0x001fe200000001ff */
[----:B-1----:R-:W-:Y:S02]  /*ae00*/  MOV R229, R141 ;  /* 0x0000008d00e57202 */ /* 0x002fe40000000f00 */
[----:B------:R-:W-:Y:S02]  /*ae10*/  MOV R230, R232 ;  /* 0x000000e800e67202 */ /* 0x000fe40000000f00 */
[----:B------:R-:W-:Y:S02]  /*ae20*/  MOV R140, RZ ;  /* 0x000000ff008c7202 */ /* 0x000fe40000000f00 */
[----:B------:R-:W-:-:S02]  /*ae30*/  MOV R141, 0xffffffff ;  /* 0xffffffff008d7802 */ /* 0x000fc40000000f00 */
[----:B------:R-:W-:Y:S02]  /*ae40*/  MOV R136, 0xae60 ;  /* 0x0000ae6000887802 */ /* 0x000fe40000000f00 */
[----:B------:R-:W-:Y:S05]  /*ae50*/  CALL.REL.NOINC `($__internal_170_$__cuda_sm70_shflsync_up) ;  /* 0x000013b000007944 */ /* 0x000fea0003c00000 */
[----:B0-----:R-:W-:Y:S01]  /*ae60*/  HFMA2.MMA R139, -RZ, RZ, 0, 9.5367431640625e-07 ;  /* 0x00000010ff8b7435 */ /* 0x001fe200000001ff */
[----:B-1----:R-:W-:Y:S02]  /*ae70*/  MOV R233, R141 ;  /* 0x0000008d00e97202 */ /* 0x002fe40000000f00 */
[----:B------:R-:W-:Y:S02]  /*ae80*/  MOV R230, R231 ;  /* 0x000000e700e67202 */ /* 0x000fe40000000f00 */
[----:B------:R-:W-:Y:S02]  /*ae90*/  MOV R140, RZ ;  /* 0x000000ff008c7202 */ /* 0x000fe40000000f00 */
[----:B------:R-:W-:Y:S02]  /*aea0*/  MOV R141, 0xffffffff ;  /* 0xffffffff008d7802 */ /* 0x000fe40000000f00 */
[----:B------:R-:W-:Y:S02]  /*aeb0*/  MOV R136, 0xaed0 ;  /* 0x0000aed000887802 */ /* 0x000fe40000000f00 */
[----:B------:R-:W-:Y:S05]  /*aec0*/  CALL.REL.NOINC `($__internal_170_$__cuda_sm70_shflsync_up) ;  /* 0x0000134000007944 */ /* 0x000fea0003c00000 */
[----:B0-----:R-:W-:Y:S01]  /*aed0*/  HFMA2.MMA R139, -RZ, RZ, 0, 9.5367431640625e-07 ;  /* 0x00000010ff8b7435 */ /* 0x001fe200000001ff */
[----:B-1----:R-:W-:-:S02]  /*aee0*/  MOV R235, R141 ;  /* 0x0000008d00eb7202 */ /* 0x002fc40000000f00 */
[----:B------:R-:W-:Y:S02]  /*aef0*/  MOV R230, R234 ;  /* 0x000000ea00e67202 */ /* 0x000fe40000000f00 */
[----:B------:R-:W-:Y:S02]  /*af00*/  MOV R140, RZ ;  /* 0x000000ff008c7202 */ /* 0x000fe40000000f00 */
[----:B------:R-:W-:Y:S02]  /*af10*/  MOV R141, 0xffffffff ;  /* 0xffffffff008d7802 */ /* 0x000fe40000000f00 */
[----:B------:R-:W-:Y:S02]  /*af20*/  MOV R136, 0xaf40 ;  /* 0x0000af4000887802 */ /* 0x000fe40000000f00 */
[----:B------:R-:W-:Y:S05]  /*af30*/  CALL.REL.NOINC `($__internal_170_$__cuda_sm70_shflsync_up) ;  /* 0x000012d000007944 */ /* 0x000fea0003c00000 */
[----:B01----:R-:W-:Y:S05]  /*af40*/  BRA `(.L_x_7100) ;  /* 0xffff8a7000007947 */ /* 0x003fea000383ffff */
.L_x_7001:
[----:B0-----:R-:W-:Y:S01]  /*af50*/  HFMA2.MMA R139, -RZ, RZ, 0, 5.9604644775390625e-08 ;  /* 0x00000001ff8b7435 */ /* 0x001fe200000001ff */
[----:B------:R-:W-:Y:S02]  /*af60*/  MOV R140, RZ ;  /* 0x000000ff008c7202 */ /* 0x000fe40000000f00 */
[----:B------:R-:W-:Y:S02]  /*af70*/  MOV R141, 0xffffffff ;  /* 0xffffffff008d7802 */ /* 0x000fe40000000f00 */
[----:B------:R-:W-:-:S02]  /*af80*/  MOV R136, 0xafa0 ;  /* 0x0000afa000887802 */ /* 0x000fc40000000f00 */
[----:B-1----:R-:W-:Y:S05]  /*af90*/  CALL.REL.NOINC `($__internal_170_$__cuda_sm70_shflsync_up) ;  /* 0x0000127000007944 */ /* 0x002fea0003c00000 */
[----:B0-----:R-:W-:Y:S01]  /*afa0*/  HFMA2.MMA R139, -RZ, RZ, 0, 5.9604644775390625e-08 ;  /* 0x00000001ff8b7435 */ /* 0x001fe200000001ff */
[----:B-1----:R-:W-:-:S02]  /*afb0*/  MOV R229, R141 ;  /* 0x0000008d00e57202 */ /* 0x002fc40000000f00 */
[----:B------:R-:W-:Y:S02]  /*afc0*/  MOV R230, R232 ;  /* 0x000000e800e67202 */ /* 0x000fe40000000f00 */
[----:B------:R-:W-:Y:S02]  /*afd0*/  MOV R140, RZ ;  /* 0x000000ff008c7202 */ /* 0x000fe40000000f00 */
[----:B------:R-:W-:Y:S02]  /*afe0*/  MOV R141, 0xffffffff ;  /* 0xffffffff008d7802 */ /* 0x000fe40000000f00 */
[----:B------:R-:W-:Y:S02]  /*aff0*/  MOV R136, 0xb010 ;  /* 0x0000b01000887802 */ /* 0x000fe40000000f00 */
[----:B------:R-:W-:Y:S05]  /*b000*/  CALL.REL.NOINC `($__internal_170_$__cuda_sm70_shflsync_up) ;  /* 0x0000120000007944 */ /* 0x000fea0003c00000 */
[----:B0-----:R-:W-:Y:S01]  /*b010*/  HFMA2.MMA R139, -RZ, RZ, 0, 5.9604644775390625e-08 ;  /* 0x00000001ff8b7435 */ /* 0x001fe200000001ff */
[----:B-1----:R-:W-:Y:S02]  /*b020*/  MOV R138, R141 ;  /* 0x0000008d008a7202 */ /* 0x002fe40000000f00 */
[----:B------:R-:W-:Y:S02]  /*b030*/  MOV R230, R143 ;  /* 0x0000008f00e67202 */ /* 0x000fe40000000f00 */
[----:B------:R-:W-:-:S02]  /*b040*/  MOV R140, RZ ;  /* 0x000000ff008c7202 */ /* 0x000fc40000000f00 */
[----:B------:R-:W-:Y:S02]  /*b050*/  MOV R141, 0xffffffff ;  /* 0xffffffff008d7802 */ /* 0x000fe40000000f00 */
[----:B------:R-:W-:Y:S02]  /*b060*/  MOV R136, 0xb080 ;  /* 0x0000b08000887802 */ /* 0x000fe40000000f00 */
[----:B------:R-:W-:Y:S05]  /*b070*/  CALL.REL.NOINC `($__internal_170_$__cuda_sm70_shflsync_up) ;  /* 0x0000119000007944 */ /* 0x000fea0003c00000 */
[----:B0-----:R-:W-:Y:S01]  /*b080*/  HFMA2.MMA R139, -RZ, RZ, 0, 5.9604644775390625e-08 ;  /* 0x00000001ff8b7435 */ /* 0x001fe200000001ff */
[----:B-1----:R-:W-:Y:S02]  /*b090*/  MOV R143, R141 ;  /* 0x0000008d008f7202 */ /* 0x002fe40000000f00 */
[----:B------:R-:W-:Y:S02]  /*b0a0*/  MOV R230, R142 ;  /* 0x0000008e00e67202 */ /* 0x000fe40000000f00 */
[----:B------:R-:W-:Y:S02]  /*b0b0*/  MOV R140, RZ ;  /* 0x000000ff008c7202 */ /* 0x000fe40000000f00 */
[----:B------:R-:W-:Y:S02]  /*b0c0*/  MOV R141, 0xffffffff ;  /* 0xffffffff008d7802 */ /* 0x000fe40000000f00 */
[----:B------:R-:W-:-:S02]  /*b0d0*/  MOV R136, 0xb0f0 ;  /* 0x0000b0f000887802 */ /* 0x000fc40000000f00 */
[----:B------:R-:W-:Y:S05]  /*b0e0*/  CALL.REL.NOINC `($__internal_170_$__cuda_sm70_shflsync_up) ;  /* 0x0000112000007944 */ /* 0x000fea0003c00000 */
[----:B0-----:R-:W-:Y:S01]  /*b0f0*/  HFMA2.MMA R140, -RZ, RZ, 0, 0 ;  /* 0x00000000ff8c7435 */ /* 0x001fe200000001ff */
[----:B------:R-:W-:-:S02]  /*b100*/  MOV R230, R138 ;  /* 0x0000008a00e67202 */ /* 0x000fc40000000f00 */
[----:B-1----:R-:W-:Y:S02]  /*b110*/  MOV R142, R141 ;  /* 0x0000008d008e7202 */ /* 0x002fe40000000f00 */
[----:B------:R-:W-:Y:S02]  /*b120*/  MOV R139, R132 ;  /* 0x00000084008b7202 */ /* 0x000fe40000000f00 */
[----:B------:R-:W-:Y:S02]  /*b130*/  MOV R141, 0x1f ;  /* 0x0000001f008d7802 */ /* 0x000fe40000000f00 */
[----:B------:R-:W-:Y:S02]  /*b140*/  MOV R138, 0xffffffff ;  /* 0xffffffff008a7802 */ /* 0x000fe40000000f00 */
[----:B------:R-:W-:Y:S02]  /*b150*/  MOV R136, 0xb170 ;  /* 0x0000b17000887802 */ /* 0x000fe40000000f00 */
[----:B------:R-:W-:Y:S05]  /*b160*/  CALL.REL.NOINC `($__internal_169_$__cuda_sm70_shflsync_idx_p) ;  /* 0x0000106000007944 */ /* 0x000fea0003c00000 */
[----:B0-----:R-:W-:Y:S01]  /*b170*/  HFMA2.MMA R140, -RZ, RZ, 0, 0 ;  /* 0x00000000ff8c7435 */ /* 0x001fe200000001ff */
[----:B-1----:R-:W-:Y:S02]  /*b180*/  MOV R132, R138 ;  /* 0x0000008a00847202 */ /* 0x002fe40000000f00 */
[----:B------:R-:W-:-:S02]  /*b190*/  MOV R139, R133 ;  /* 0x00000085008b7202 */ /* 0x000fc40000000f00 */
[----:B------:R-:W-:Y:S02]  /*b1a0*/  MOV R141, 0x1f ;  /* 0x0000001f008d7802 */ /* 0x000fe40000000f00 */
[----:B------:R-:W-:Y:S02]  /*b1b0*/  MOV R138, 0xffffffff ;  /* 0xffffffff008a7802 */ /* 0x000fe40000000f00 */
[----:B------:R-:W-:Y:S02]  /*b1c0*/  MOV R136, 0xb1e0 ;  /* 0x0000b1e000887802 */ /* 0x000fe40000000f00 */
[----:B------:R-:W-:Y:S05]  /*b1d0*/  CALL.REL.NOINC `($__internal_169_$__cuda_sm70_shflsync_idx_p) ;  /* 0x00000ff000007944 */ /* 0x000fea0003c00000 */
[----:B0-----:R-:W-:Y:S01]  /*b1e0*/  HFMA2.MMA R140, -RZ, RZ, 0, 0 ;  /* 0x00000000ff8c7435 */ /* 0x001fe200000001ff */
[----:B-1----:R-:W-:Y:S02]  /*b1f0*/  MOV R133, R138 ;  /* 0x0000008a00857202 */ /* 0x002fe40000000f00 */
[----:B------:R-:W-:Y:S02]  /*b200*/  MOV R139, R134 ;  /* 0x00000086008b7202 */ /* 0x000fe40000000f00 */
[----:B------:R-:W-:Y:S02]  /*b210*/  MOV R141, 0x1f ;  /* 0x0000001f008d7802 */ /* 0x000fe40000000f00 */
[----:B------:R-:W-:-:S02]  /*b220*/  MOV R138, 0xffffffff ;  /* 0xffffffff008a7802 */ /* 0x000fc40000000f00 */
[----:B------:R-:W-:Y:S02]  /*b230*/  MOV R136, 0xb250 ;  /* 0x0000b25000887802 */ /* 0x000fe40000000f00 */
[----:B------:R-:W-:Y:S05]  /*b240*/  CALL.REL.NOINC `($__internal_169_$__cuda_sm70_shflsync_idx_p) ;  /* 0x00000f8000007944 */ /* 0x000fea0003c00000 */
[----:B0-----:R-:W-:Y:S01]  /*b250*/  HFMA2.MMA R140, -RZ, RZ, 0, 0 ;  /* 0x00000000ff8c7435 */ /* 0x001fe200000001ff */
[----:B-1----:R-:W-:Y:S02]  /*b260*/  MOV R134, R138 ;  /* 0x0000008a00867202 */ /* 0x002fe40000000f00 */
[----:B------:R-:W-:Y:S02]  /*b270*/  MOV R139, R135 ;  /* 0x00000087008b7202 */ /* 0x000fe40000000f00 */
[----:B------:R-:W-:Y:S02]  /*b280*/  MOV R141, 0x1f ;  /* 0x0000001f008d7802 */ /* 0x000fe40000000f00 */
[----:B------:R-:W-:Y:S02]  /*b290*/  MOV R138, 0xffffffff ;  /* 0xffffffff008a7802 */ /* 0x000fe40000000f00 */
[----:B------:R-:W-:Y:S02]  /*b2a0*/  MOV R136, 0xb2c0 ;  /* 0x0000b2c000887802 */ /* 0x000fe40000000f00 */
[----:B------:R-:W-:Y:S05]  /*b2b0*/  CALL.REL.NOINC `($__internal_169_$__cuda_sm70_shflsync_idx_p) ;  /* 0x00000f1000007944 */ /* 0x000fea0003c00000 */
[----:B-1----:R-:W-:Y:S01]  /*b2c0*/  MOV R135, R138 ;  /* 0x0000008a00877202 */ /* 0x002fe20000000f00 */
[----:B0-----:R-:W-:Y:S05]  /*b2d0*/  BRA `(.L_x_7101) ;  /* 0xffff8a1000007947 */ /* 0x001fea000383ffff */
.L_x_7004:
[----:B------:R-:W-:Y:S01]  /*b2e0*/  HFMA2.MMA R139, -RZ, RZ, 0, 5.9604644775390625e-08 ;  /* 0x00000001ff8b7435 */ /* 0x000fe200000001ff */
[----:B------:R-:W-:-:S02]  /*b2f0*/  MOV R138, R231 ;  /* 0x000000e7008a7202 */ /* 0x000fc40000000f00 */
[----:B------:R-:W-:Y:S02]  /*b300*/  MOV R141, 0x1f ;  /* 0x0000001f008d7802 */ /* 0x000fe40000000f00 */
[----:B------:R-:W-:Y:S02]  /*b310*/  MOV R240, 0xffffffff ;  /* 0xffffffff00f07802 */ /* 0x000fe40000000f00 */
[----:B------:R-:W-:Y:S02]  /*b320*/  MOV R136, 0xb340 ;  /* 0x0000b34000887802 */ /* 0x000fe40000000f00 */
[----:B------:R-:W-:Y:S05]  /*b330*/  CALL.REL.NOINC `($__internal_168_$__cuda_sm70_shflsync_down) ;  /* 0x00000e5000007944 */ /* 0x000fea0003c00000 */
[----:B-1----:R-:W-:Y:S01]  /*b340*/  MOV R140, R138 ;  /* 0x0000008a008c7202 */ /* 0x002fe20000000f00 */
[----:B0-----:R-:W-:Y:S05]  /*b350*/  BRA `(.L_x_7102) ;  /* 0xffff9c8000007947 */ /* 0x001fea000383ffff */
.L_x_7005:
[----:B------:R-:W-:Y:S01]  /*b360*/  HFMA2.MMA R139, -RZ, RZ, 0, 5.9604644775390625e-08 ;  /* 0x00000001ff8b7435 */ /* 0x000fe200000001ff */
[----:B------:R-:W-:Y:S02]  /*b370*/  MOV R138, R225 ;  /* 0x000000e1008a7202 */ /* 0x000fe40000000f00 */
[----:B------:R-:W-:Y:S02]  /*b380*/  MOV R141, 0x1f ;  /* 0x0000001f008d7802 */ /* 0x000fe40000000f00 */
[----:B------:R-:W-:-:S02]  /*b390*/  MOV R240, 0xffffffff ;  /* 0xffffffff00f07802 */ /* 0x000fc40000000f00 */
[----:B------:R-:W-:Y:S02]  /*b3a0*/  MOV R136, 0xb3c0 ;  /* 0x0000b3c000887802 */ /* 0x000fe40000000f00 */
[----:B01----:R-:W-:Y:S05]  /*b3b0*/  CALL.REL.NOINC `($__internal_168_$__cuda_sm70_shflsync_down) ;  /* 0x00000dd000007944 */ /* 0x003fea0003c00000 */
[----:B0-----:R-:W-:Y:S01]  /*b3c0*/  HFMA2.MMA R139, -RZ, RZ, 0, 5.9604644775390625e-08 ;  /* 0x00000001ff8b7435 */ /* 0x001fe200000001ff */
[----:B-1----:R-:W-:Y:S02]  /*b3d0*/  MOV R236, R138 ;  /* 0x0000008a00ec7202 */ /* 0x002fe40000000f00 */
[----:B------:R-:W-:Y:S02]  /*b3e0*/  MOV R138, R143 ;  /* 0x0000008f008a7202 */ /* 0x000fe40000000f00 */
[----:B------:R-:W-:Y:S02]  /*b3f0*/  MOV R141, 0x1f ;  /* 0x0000001f008d7802 */ /* 0x000fe40000000f00 */
[----:B------:R-:W-:Y:S02]  /*b400*/  MOV R240, 0xffffffff ;  /* 0xffffffff00f07802 */ /* 0x000fe40000000f00 */
[----:B------:R-:W-:Y:S02]  /*b410*/  MOV R136, 0xb430 ;  /* 0x0000b43000887802 */ /* 0x000fe40000000f00 */
[----:B------:R-:W-:Y:S05]  /*b420*/  CALL.REL.NOINC `($__internal_168_$__cuda_sm70_shflsync_down) ;  /* 0x00000d6000007944 */ /* 0x000fea0003c00000 */
[----:B0-----:R-:W-:Y:S01]  /*b430*/  HFMA2.MMA R139, -RZ, RZ, 0, 5.9604644775390625e-08 ;  /* 0x00000001ff8b7435 */ /* 0x001fe200000001ff */
[----:B-1----:R-:W-:-:S02]  /*b440*/  MOV R238, R138 ;  /* 0x0000008a00ee7202 */ /* 0x002fc40000000f00 */
[----:B------:R-:W-:Y:S02]  /*b450*/  MOV R138, R142 ;  /* 0x0000008e008a7202 */ /* 0x000fe40000000f00 */
[----:B------:R-:W-:Y:S02]  /*b460*/  MOV R141, 0x1f ;  /* 0x0000001f008d7802 */ /* 0x000fe40000000f00 */
[----:B------:R-:W-:Y:S02]  /*b470*/  MOV R240, 0xffffffff ;  /* 0xffffffff00f07802 */ /* 0x000fe40000000f00 */
[----:B------:R-:W-:Y:S02]  /*b480*/  MOV R136, 0xb4a0 ;  /* 0x0000b4a000887802 */ /* 0x000fe40000000f00 */
[----:B------:R-:W-:Y:S05]  /*b490*/  CALL.REL.NOINC `($__internal_168_$__cuda_sm70_shflsync_down) ;  /* 0x00000cf000007944 */ /* 0x000fea0003c00000 */
[----:B01----:R-:W-:Y:S05]  /*b4a0*/  BRA `(.L_x_7103) ;  /* 0xffff9b7000007947 */ /* 0x003fea000383ffff */
.L_x_7008:
[----:B------:R-:W-:Y:S01]  /*b4b0*/  HFMA2.MMA R139, -RZ, RZ, 0, 1.1920928955078125e-07 ;  /* 0x00000002ff8b7435 */ /* 0x000fe200000001ff */
[----:B0-----:R-:W-:Y:S02]  /*b4c0*/  MOV R138, R231 ;  /* 0x000000e7008a7202 */ /* 0x001fe40000000f00 */
[----:B------:R-:W-:Y:S02]  /*b4d0*/  MOV R141, 0x1f ;  /* 0x0000001f008d7802 */ /* 0x000fe40000000f00 */
[----:B------:R-:W-:-:S02]  /*b4e0*/  MOV R240, 0xffffffff ;  /* 0xffffffff00f07802 */ /* 0x000fc40000000f00 */
[----:B------:R-:W-:Y:S02]  /*b4f0*/  MOV R136, 0xb510 ;  /* 0x0000b51000887802 */ /* 0x000fe40000000f00 */
[----:B-1234-:R-:W-:Y:S05]  /*b500*/  CALL.REL.NOINC `($__internal_168_$__cuda_sm70_shflsync_down) ;  /* 0x00000c8000007944 */ /* 0x01efea0003c00000 */
[----:B0-----:R-:W-:Y:S01]  /*b510*/  HFMA2.MMA R139, -RZ, RZ, 0, 1.1920928955078125e-07 ;  /* 0x00000002ff8b7435 */ /* 0x001fe200000001ff */
[----:B-1----:R-:W-:Y:S02]  /*b520*/  MOV R140, R138 ;  /* 0x0000008a008c7202 */ /* 0x002fe40000000f00 */
[----:B------:R-:W-:Y:S02]  /*b530*/  MOV R138, R225 ;  /* 0x000000e1008a7202 */ /* 0x000fe40000000f00 */
[----:B------:R-:W-:Y:S02]  /*b540*/  MOV R141, 0x1f ;  /* 0x0000001f008d7802 */ /* 0x000fe40000000f00 */
[----:B------:R-:W-:Y:S02]  /*b550*/  MOV R240, 0xffffffff ;  /* 0xffffffff00f07802 */ /* 0x000fe40000000f00 */
[----:B------:R-:W-:Y:S02]  /*b560*/  MOV R136, 0xb580 ;  /* 0x0000b58000887802 */ /* 0x000fe40000000f00 */
[----:B------:R-:W-:Y:S05]  /*b570*/  CALL.REL.NOINC `($__internal_168_$__cuda_sm70_shflsync_down) ;  /* 0x00000c1000007944 */ /* 0x000fea0003c00000 */
[----:B0-----:R-:W-:Y:S01]  /*b580*/  HFMA2.MMA R139, -RZ, RZ, 0, 1.1920928955078125e-07 ;  /* 0x00000002ff8b7435 */ /* 0x001fe200000001ff */
[----:B-1----:R-:W-:-:S02]  /*b590*/  MOV R236, R138 ;  /* 0x0000008a00ec7202 */ /* 0x002fc40000000f00 */
[----:B------:R-:W-:Y:S02]  /*b5a0*/  MOV R138, R143 ;  /* 0x0000008f008a7202 */ /* 0x000fe40000000f00 */
[----:B------:R-:W-:Y:S02]  /*b5b0*/  MOV R141, 0x1f ;  /* 0x0000001f008d7802 */ /* 0x000fe40000000f00 */
[----:B------:R-:W-:Y:S02]  /*b5c0*/  MOV R240, 0xffffffff ;  /* 0xffffffff00f07802 */ /* 0x000fe40000000f00 */
[----:B------:R-:W-:Y:S02]  /*b5d0*/  MOV R136, 0xb5f0 ;  /* 0x0000b5f000887802 */ /* 0x000fe40000000f00 */
[----:B------:R-:W-:Y:S05]  /*b5e0*/  CALL.REL.NOINC `($__internal_168_$__cuda_sm70_shflsync_down) ;  /* 0x00000ba000007944 */ /* 0x000fea0003c00000 */
[----:B0-----:R-:W-:Y:S01]  /*b5f0*/  HFMA2.MMA R139, -RZ, RZ, 0, 1.1920928955078125e-07 ;  /* 0x00000002ff8b7435 */ /* 0x001fe200000001ff */
[----:B-1----:R-:W-:Y:S02]  /*b600*/  MOV R238, R138 ;  /* 0x0000008a00ee7202 */ /* 0x002fe40000000f00 */
[----:B------:R-:W-:Y:S02]  /*b610*/  MOV R138, R142 ;  /* 0x0000008e008a7202 */ /* 0x000fe40000000f00 */
[----:B------:R-:W-:-:S02]  /*b620*/  MOV R141, 0x1f ;  /* 0x0000001f008d7802 */ /* 0x000fc40000000f00 */
[----:B------:R-:W-:Y:S02]  /*b630*/  MOV R240, 0xffffffff ;  /* 0xffffffff00f07802 */ /* 0x000fe40000000f00 */
[----:B------:R-:W-:Y:S02]  /*b640*/  MOV R136, 0xb660 ;  /* 0x0000b66000887802 */ /* 0x000fe40000000f00 */
[----:B------:R-:W-:Y:S05]  /*b650*/  CALL.REL.NOINC `($__internal_168_$__cuda_sm70_shflsync_down) ;  /* 0x00000b3000007944 */ /* 0x000fea0003c00000 */
[----:B01----:R-:W-:Y:S05]  /*b660*/  BRA `(.L_x_7104) ;  /* 0xffff9b0000007947 */ /* 0x003fea000383ffff */
.L_x_7011:
[----:B------:R-:W-:Y:S01]  /*b670*/  HFMA2.MMA R139, -RZ, RZ, 0, 2.384185791015625e-07 ;  /* 0x00000004ff8b7435 */ /* 0x000fe200000001ff */
[----:B0-----:R-:W-:Y:S02]  /*b680*/  MOV R138, R231 ;  /* 0x000000e7008a7202 */ /* 0x001fe40000000f00 */
[----:B------:R-:W-:Y:S02]  /*b690*/  MOV R141, 0x1f ;  /* 0x0000001f008d7802 */ /* 0x000fe40000000f00 */
[----:B------:R-:W-:Y:S02]  /*b6a0*/  MOV R240, 0xffffffff ;  /* 0xffffffff00f07802 */ /* 0x000fe40000000f00 */
[----:B------:R-:W-:Y:S02]  /*b6b0*/  MOV R136, 0xb6d0 ;  /* 0x0000b6d000887802 */ /* 0x000fe40000000f00 */
[----:B-1234-:R-:W-:Y:S05]  /*b6c0*/  CALL.REL.NOINC `($__internal_168_$__cuda_sm70_shflsync_down) ;  /* 0x00000ac000007944 */ /* 0x01efea0003c00000 */
[----:B-1----:R-:W-:Y:S01]  /*b6d0*/  MOV R140, R138 ;  /* 0x0000008a008c7202 */ /* 0x002fe20000000f00 */
[----:B0-----:R-:W-:Y:S05]  /*b6e0*/  BRA `(.L_x_7105) ;  /* 0xffff9ba000007947 */ /* 0x001fea000383ffff */
.L_x_7012:
[----:B------:R-:W-:Y:S01]  /*b6f0*/  HFMA2.MMA R139, -RZ, RZ, 0, 2.384185791015625e-07 ;  /* 0x00000004ff8b7435 */ /* 0x000fe200000001ff */
[----:B0-----:R-:W-:-:S02]  /*b700*/  MOV R138, R225 ;  /* 0x000000e1008a7202 */ /* 0x001fc40000000f00 */
[----:B------:R-:W-:Y:S02]  /*b710*/  MOV R141, 0x1f ;  /* 0x0000001f008d7802 */ /* 0x000fe40000000f00 */
[----:B------:R-:W-:Y:S02]  /*b720*/  MOV R240, 0xffffffff ;  /* 0xffffffff00f07802 */ /* 0x000fe40000000f00 */
[----:B------:R-:W-:Y:S02]  /*b730*/  MOV R136, 0xb750 ;  /* 0x0000b75000887802 */ /* 0x000fe40000000f00 */
[----:B-1234-:R-:W-:Y:S05]  /*b740*/  CALL.REL.NOINC `($__internal_168_$__cuda_sm70_shflsync_down) ;  /* 0x00000a4000007944 */ /* 0x01efea0003c00000 */
[----:B0-----:R-:W-:Y:S01]  /*b750*/  HFMA2.MMA R139, -RZ, RZ, 0, 2.384185791015625e-07 ;  /* 0x00000004ff8b7435 */ /* 0x001fe200000001ff */
[----:B-1----:R-:W-:Y:S02]  /*b760*/  MOV R236, R138 ;  /* 0x0000008a00ec7202 */ /* 0x002fe40000000f00 */
[----:B------:R-:W-:Y:S02]  /*b770*/  MOV R138, R143 ;  /* 0x0000008f008a7202 */ /* 0x000fe40000000f00 */
[----:B------:R-:W-:Y:S02]  /*b780*/  MOV R141, 0x1f ;  /* 0x0000001f008d7802 */ /* 0x000fe40000000f00 */
[----:B------:R-:W-:-:S02]  /*b790*/  MOV R240, 0xffffffff ;  /* 0xffffffff00f07802 */ /* 0x000fc40000000f00 */
[----:B------:R-:W-:Y:S02]  /*b7a0*/  MOV R136, 0xb7c0 ;  /* 0x0000b7c000887802 */ /* 0x000fe40000000f00 */
[----:B------:R-:W-:Y:S05]  /*b7b0*/  CALL.REL.NOINC `($__internal_168_$__cuda_sm70_shflsync_down) ;  /* 0x000009d000007944 */ /* 0x000fea0003c00000 */
[----:B0-----:R-:W-:Y:S01]  /*b7c0*/  HFMA2.MMA R139, -RZ, RZ, 0, 2.384185791015625e-07 ;  /* 0x00000004ff8b7435 */ /* 0x001fe200000001ff */
[----:B-1----:R-:W-:Y:S02]  /*b7d0*/  MOV R238, R138 ;  /* 0x0000008a00ee7202 */ /* 0x002fe40000000f00 */
[----:B------:R-:W-:Y:S02]  /*b7e0*/  MOV R138, R142 ;  /* 0x0000008e008a7202 */ /* 0x000fe40000000f00 */
[----:B------:R-:W-:Y:S02]  /*b7f0*/  MOV R141, 0x1f ;  /* 0x0000001f008d7802 */ /* 0x000fe40000000f00 */
[----:B------:R-:W-:Y:S02]  /*b800*/  MOV R240, 0xffffffff ;  /* 0xffffffff00f07802 */ /* 0x000fe40000000f00 */
[----:B------:R-:W-:Y:S02]  /*b810*/  MOV R136, 0xb830 ;  /* 0x0000b83000887802 */ /* 0x000fe40000000f00 */
[----:B------:R-:W-:Y:S05]  /*b820*/  CALL.REL.NOINC `($__internal_168_$__cuda_sm70_shflsync_down) ;  /* 0x0000096000007944 */ /* 0x000fea0003c00000 */
[----:B01----:R-:W-:Y:S05]  /*b830*/  BRA `(.L_x_7106) ;  /* 0xffff9a9000007947 */ /* 0x003fea000383ffff */
.L_x_7015:
[----:B------:R-:W-:Y:S01]  /*b840*/  HFMA2.MMA R139, -RZ, RZ, 0, 4.76837158203125e-07 ;  /* 0x00000008ff8b7435 */ /* 0x000fe200000001ff */
[----:B0-----:R-:W-:-:S02]  /*b850*/  MOV R138, R231 ;  /* 0x000000e7008a7202 */ /* 0x001fc40000000f00 */
[----:B------:R-:W-:Y:S02]  /*b860*/  MOV R141, 0x1f ;  /* 0x0000001f008d7802 */ /* 0x000fe40000000f00 */
[----:B------:R-:W-:Y:S02]  /*b870*/  MOV R240, 0xffffffff ;  /* 0xffffffff00f07802 */ /* 0x000fe40000000f00 */
[----:B------:R-:W-:Y:S02]  /*b880*/  MOV R136, 0xb8a0 ;  /* 0x0000b8a000887802 */ /* 0x000fe40000000f00 */
[----:B-1234-:R-:W-:Y:S05]  /*b890*/  CALL.REL.NOINC `($__internal_168_$__cuda_sm70_shflsync_down) ;  /* 0x000008f000007944 */ /* 0x01efea0003c00000 */
[----:B0-----:R-:W-:Y:S01]  /*b8a0*/  HFMA2.MMA R139, -RZ, RZ, 0, 4.76837158203125e-07 ;  /* 0x00000008ff8b7435 */ /* 0x001fe200000001ff */
[----:B-1----:R-:W-:Y:S02]  /*b8b0*/  MOV R140, R138 ;  /* 0x0000008a008c7202 */ /* 0x002fe40000000f00 */
[----:B------:R-:W-:Y:S02]  /*b8c0*/  MOV R138, R225 ;  /* 0x000000e1008a7202 */ /* 0x000fe40000000f00 */
[----:B------:R-:W-:Y:S02]  /*b8d0*/  MOV R141, 0x1f ;  /* 0x0000001f008d7802 */ /* 0x000fe40000000f00 */
[----:B------:R-:W-:-:S02]  /*b8e0*/  MOV R240, 0xffffffff ;  /* 0xffffffff00f07802 */ /* 0x000fc40000000f00 */
[----:B------:R-:W-:Y:S02]  /*b8f0*/  MOV R136, 0xb910 ;  /* 0x0000b91000887802 */ /* 0x000fe40000000f00 */
[----:B------:R-:W-:Y:S05]  /*b900*/  CALL.REL.NOINC `($__internal_168_$__cuda_sm70_shflsync_down) ;  /* 0x0000088000007944 */ /* 0x000fea0003c00000 */
[----:B0-----:R-:W-:Y:S01]  /*b910*/  HFMA2.MMA R139, -RZ, RZ, 0, 4.76837158203125e-07 ;  /* 0x00000008ff8b7435 */ /* 0x001fe200000001ff */
[----:B-1----:R-:W-:Y:S02]  /*b920*/  MOV R236, R138 ;  /* 0x0000008a00ec7202 */ /* 0x002fe40000000f00 */
[----:B------:R-:W-:Y:S02]  /*b930*/  MOV R138, R143 ;  /* 0x0000008f008a7202 */ /* 0x000fe40000000f00 */
[----:B------:R-:W-:Y:S02]  /*b940*/  MOV R141, 0x1f ;  /* 0x0000001f008d7802 */ /* 0x000fe40000000f00 */
[----:B------:R-:W-:Y:S02]  /*b950*/  MOV R240, 0xffffffff ;  /* 0xffffffff00f07802 */ /* 0x000fe40000000f00 */
[----:B------:R-:W-:Y:S02]  /*b960*/  MOV R136, 0xb980 ;  /* 0x0000b98000887802 */ /* 0x000fe40000000f00 */
[----:B------:R-:W-:Y:S05]  /*b970*/  CALL.REL.NOINC `($__internal_168_$__cuda_sm70_shflsync_down) ;  /* 0x0000081000007944 */ /* 0x000fea0003c00000 */
[----:B0-----:R-:W-:Y:S01]  /*b980*/  HFMA2.MMA R139, -RZ, RZ, 0, 4.76837158203125e-07 ;  /* 0x00000008ff8b7435 */ /* 0x001fe200000001ff */
[----:B-1----:R-:W-:-:S02]  /*b990*/  MOV R238, R138 ;  /* 0x0000008a00ee7202 */ /* 0x002fc40000000f00 */
[----:B------:R-:W-:Y:S02]  /*b9a0*/  MOV R138, R142 ;  /* 0x0000008e008a7202 */ /* 0x000fe40000000f00 */
[----:B------:R-:W-:Y:S02]  /*b9b0*/  MOV R141, 0x1f ;  /* 0x0000001f008d7802 */ /* 0x000fe40000000f00 */
[----:B------:R-:W-:Y:S02]  /*b9c0*/  MOV R240, 0xffffffff ;  /* 0xffffffff00f07802 */ /* 0x000fe40000000f00 */
[----:B------:R-:W-:Y:S02]  /*b9d0*/  MOV R136, 0xb9f0 ;  /* 0x0000b9f000887802 */ /* 0x000fe40000000f00 */
[----:B------:R-:W-:Y:S05]  /*b9e0*/  CALL.REL.NOINC `($__internal_168_$__cuda_sm70_shflsync_down) ;  /* 0x000007a000007944 */ /* 0x000fea0003c00000 */
[----:B01----:R-:W-:Y:S05]  /*b9f0*/  BRA `(.L_x_7107) ;  /* 0xffff9a2000007947 */ /* 0x003fea000383ffff */
.L_x_7018:
[----:B------:R-:W-:Y:S01]  /*ba00*/  HFMA2.MMA R139, -RZ, RZ, 0, 9.5367431640625e-07 ;  /* 0x00000010ff8b7435 */ /* 0x000fe200000001ff */
[----:B0-----:R-:W-:Y:S02]  /*ba10*/  MOV R138, R231 ;  /* 0x000000e7008a7202 */ /* 0x001fe40000000f00 */
[----:B------:R-:W-:Y:S02]  /*ba20*/  MOV R141, 0x1f ;  /* 0x0000001f008d7802 */ /* 0x000fe40000000f00 */
[----:B------:R-:W-:-:S02]  /*ba30*/  MOV R240, 0xffffffff ;  /* 0xffffffff00f07802 */ /* 0x000fc40000000f00 */
[----:B------:R-:W-:Y:S02]  /*ba40*/  MOV R136, 0xba60 ;  /* 0x0000ba6000887802 */ /* 0x000fe40000000f00 */
[----:B-1234-:R-:W-:Y:S05]  /*ba50*/  CALL.REL.NOINC `($__internal_168_$__cuda_sm70_shflsync_down) ;  /* 0x0000073000007944 */ /* 0x01efea0003c00000 */
[----:B-1----:R-:W-:Y:S01]  /*ba60*/  MOV R140, R138 ;  /* 0x0000008a008c7202 */ /* 0x002fe20000000f00 */
[----:B0-----:R-:W-:Y:S05]  /*ba70*/  BRA `(.L_x_7108) ;  /* 0xffff9ac000007947 */ /* 0x001fea000383ffff */
.L_x_7019:
[----:B------:R-:W-:Y:S01]  /*ba80*/  HFMA2.MMA R139, -RZ, RZ, 0, 9.5367431640625e-07 ;  /* 0x00000010ff8b7435 */ /* 0x000fe200000001ff */
[----:B0-----:R-:W-:Y:S02]  /*ba90*/  MOV R138, R225 ;  /* 0x000000e1008a7202 */ /* 0x001fe40000000f00 */
[----:B------:R-:W-:Y:S02]  /*baa0*/  MOV R141, 0x1f ;  /* 0x0000001f008d7802 */ /* 0x000fe40000000f00 */
[----:B------:R-:W-:Y:S02]  /*bab0*/  MOV R240, 0xffffffff ;  /* 0xffffffff00f07802 */ /* 0x000fe40000000f00 */
[----:B------:R-:W-:Y:S02]  /*bac0*/  MOV R136, 0xbae0 ;  /* 0x0000bae000887802 */ /* 0x000fe40000000f00 */
[----:B-1234-:R-:W-:Y:S05]  /*bad0*/  CALL.REL.NOINC `($__internal_168_$__cuda_sm70_shflsync_down) ;  /* 0x000006b000007944 */ /* 0x01efea0003c00000 */
[----:B0-----:R-:W-:Y:S01]  /*bae0*/  HFMA2.MMA R139, -RZ, RZ, 0, 9.5367431640625e-07 ;  /* 0x00000010ff8b7435 */ /* 0x001fe200000001ff */
[----:B-1----:R-:W-:Y:S02]  /*baf0*/  MOV R236, R138 ;  /* 0x0000008a00ec7202 */ /* 0x002fe40000000f00 */
[----:B------:R-:W-:-:S02]  /*bb00*/  MOV R138, R143 ;  /* 0x0000008f008a7202 */ /* 0x000fc40000000f00 */
[----:B------:R-:W-:Y:S02]  /*bb10*/  MOV R141, 0x1f ;  /* 0x0000001f008d7802 */ /* 0x000fe40000000f00 */
[----:B------:R-:W-:Y:S02]  /*bb20*/  MOV R240, 0xffffffff ;  /* 0xffffffff00f07802 */ /* 0x000fe40000000f00 */
[----:B------:R-:W-:Y:S02]  /*bb30*/  MOV R136, 0xbb50 ;  /* 0x0000bb5000887802 */ /* 0x000fe40000000f00 */
[----:B------:R-:W-:Y:S05]  /*bb40*/  CALL.REL.NOINC `($__internal_168_$__cuda_sm70_shflsync_down) ;  /* 0x0000064000007944 */ /* 0x000fea0003c00000 */
[----:B0-----:R-:W-:Y:S01]  /*bb50*/  HFMA2.MMA R139, -RZ, RZ, 0, 9.5367431640625e-07 ;  /* 0x00000010ff8b7435 */ /* 0x001fe200000001ff */
[----:B-1----:R-:W-:Y:S02]  /*bb60*/  MOV R238, R138 ;  /* 0x0000008a00ee7202 */ /* 0x002fe40000000f00 */
[----:B------:R-:W-:Y:S02]  /*bb70*/  MOV R138, R142 ;  /* 0x0000008e008a7202 */ /* 0x000fe40000000f00 */
[----:B------:R-:W-:Y:S02]  /*bb80*/  MOV R141, 0x1f ;  /* 0x0000001f008d7802 */ /* 0x000fe40000000f00 */
[----:B------:R-:W-:-:S02]  /*bb90*/  MOV R240, 0xffffffff ;  /* 0xffffffff00f07802 */ /* 0x000fc40000000f00 */
[----:B------:R-:W-:Y:S02]  /*bba0*/  MOV R136, 0xbbc0 ;  /* 0x0000bbc000887802 */ /* 0x000fe40000000f00 */
[----:B------:R-:W-:Y:S05]  /*bbb0*/  CALL.REL.NOINC `($__internal_168_$__cuda_sm70_shflsync_down) ;  /* 0x000005d000007944 */ /* 0x000fea0003c00000 */
[----:B01----:R-:W-:Y:S05]  /*bbc0*/  BRA `(.L_x_7109) ;  /* 0xffff99b000007947 */ /* 0x003fea000383ffff */
.L_x_7022:
[----:B-1----:R-:W-:Y:S01]  /*bbd0*/  HFMA2.MMA R140, -RZ, RZ, 0, 0 ;  /* 0x00000000ff8c7435 */ /* 0x002fe200000001ff */
[----:B------:R-:W-:Y:S02]  /*bbe0*/  MOV R139, R231 ;  /* 0x000000e7008b7202 */ /* 0x000fe40000000f00 */
[----:B------:R-:W-:Y:S02]  /*bbf0*/  MOV R141, 0x1f ;  /* 0x0000001f008d7802 */ /* 0x000fe40000000f00 */
[----:B0-----:R-:W-:Y:S02]  /*bc00*/  MOV R138, 0xffffffff ;  /* 0xffffffff008a7802 */ /* 0x001fe40000000f00 */
[----:B------:R-:W-:Y:S02]  /*bc10*/  MOV R136, 0xbc30 ;  /* 0x0000bc3000887802 */ /* 0x000fe40000000f00 */
[----:B--234-:R-:W-:Y:S05]  /*bc20*/  CALL.REL.NOINC `($__internal_169_$__cuda_sm70_shflsync_idx_p) ;  /* 0x000005a000007944 */ /* 0x01cfea0003c00000 */
        /* <DEDUP_REMOVED lines=21> */
[----:B0-----:R-:W-:Y:S01]  /*bd80*/  HFMA2.MMA R139, -RZ, RZ, 0, 5.9604644775390625e-08 ;  /* 0x00000001ff8b7435 */ /* 0x001fe200000001ff */
[----:B-1----:R-:W-:-:S02]  /*bd90*/  MOV R209, R138 ;  /* 0x0000008a00d17202 */ /* 0x002fc40000000f00 */
[----:B------:R-:W-:Y:S02]  /*bda0*/  MOV R138, R231 ;  /* 0x000000e7008a7202 */ /* 0x000fe40000000f00 */
[----:B------:R-:W-:Y:S02]  /*bdb0*/  MOV R141, 0x1f ;  /* 0x0000001f008d7802 */ /* 0x000fe40000000f00 */
[----:B------:R-:W-:Y:S02]  /*bdc0*/  MOV R240, 0xffffffff ;  /* 0xffffffff00f07802 */ /* 0x000fe40000000f00 */
[----:B------:R-:W-:Y:S02]  /*bdd0*/  MOV R136, 0xbdf0 ;  /* 0x0000bdf000887802 */ /* 0x000fe40000000f00 */
[----:B------:R-:W-:Y:S05]  /*bde0*/  CALL.REL.NOINC `($__internal_168_$__cuda_sm70_shflsync_down) ;  /* 0x000003a000007944 */ /* 0x000fea0003c00000 */
[----:B0-----:R-:W-:Y:S01]  /*bdf0*/  HFMA2.MMA R139, -RZ, RZ, 0, 5.9604644775390625e-08 ;  /* 0x00000001ff8b7435 */ /* 0x001fe200000001ff */
[----:B-1----:R-:W-:Y:S02]  /*be00*/  MOV R229, R138 ;  /* 0x0000008a00e57202 */ /* 0x002fe40000000f00 */
[----:B------:R-:W-:Y:S02]  /*be10*/  MOV R138, R225 ;  /* 0x000000e1008a7202 */ /* 0x000fe40000000f00 */
[----:B------:R-:W-:-:S02]  /*be20*/  MOV R141, 0x1f ;  /* 0x0000001f008d7802 */ /* 0x000fc40000000f00 */
[----:B------:R-:W-:Y:S02]  /*be30*/  MOV R240, 0xffffffff ;  /* 0xffffffff00f07802 */ /* 0x000fe40000000f00 */
[----:B------:R-:W-:Y:S02]  /*be40*/  MOV R136, 0xbe60 ;  /* 0x0000be6000887802 */ /* 0x000fe40000000f00 */
[----:B------:R-:W-:Y:S05]  /*be50*/  CALL.REL.NOINC `($__internal_168_$__cuda_sm70_shflsync_down) ;  /* 0x0000033000007944 */ /* 0x000fea0003c00000 */
[----:B0-----:R-:W-:Y:S01]  /*be60*/  HFMA2.MMA R139, -RZ, RZ, 0, 5.9604644775390625e-08 ;  /* 0x00000001ff8b7435 */ /* 0x001fe200000001ff */
[----:B-1----:R-:W-:Y:S02]  /*be70*/  MOV R233, R138 ;  /* 0x0000008a00e97202 */ /* 0x002fe40000000f00 */
[----:B------:R-:W-:Y:S02]  /*be80*/  MOV R138, R143 ;  /* 0x0000008f008a7202 */ /* 0x000fe40000000f00 */
[----:B------:R-:W-:Y:S02]  /*be90*/  MOV R141, 0x1f ;  /* 0x0000001f008d7802 */ /* 0x000fe40000000f00 */
[----:B------:R-:W-:Y:S02]  /*bea0*/  MOV R240, 0xffffffff ;  /* 0xffffffff00f07802 */ /* 0x000fe40000000f00 */
[----:B------:R-:W-:-:S02]  /*beb0*/  MOV R136, 0xbed0 ;  /* 0x0000bed000887802 */ /* 0x000fc40000000f00 */
        /* <DEDUP_REMOVED lines=8> */
[-C--:B0-----:R-:W-:Y:S01]  /*bf40*/  FMUL.FTZ R240, R135, R235.reuse ;  /* 0x000000eb87f07220 */ /* 0x081fe20000410000 */
[----:B------:R-:W-:Y:S01]  /*bf50*/  HFMA2.MMA R140, -RZ, RZ, 0, 0 ;  /* 0x00000000ff8c7435 */ /* 0x000fe200000001ff */
[----:B------:R-:W-:Y:S01]  /*bf60*/  FMUL.FTZ R238, R134, R235 ;  /* 0x000000eb86ee7220 */ /* 0x000fe20000410000 */
[----:B-1----:R-:W-:Y:S01]  /*bf70*/  MOV R237, R138 ;  /* 0x0000008a00ed7202 */ /* 0x002fe20000000f00 */
        /* <DEDUP_REMOVED lines=9> */
[----:B------:R-:W-:Y:S05]  /*c010*/  CALL.REL.NOINC `($__internal_169_$__cuda_sm70_shflsync_idx_p) ;  /* 0x000001b000007944 */ /* 0x000fea0003c00000 */
[----:B0-----:R-:W-:Y:S01]  /*c020*/  HFMA2.MMA R140, -RZ, RZ, 0, 0 ;  /* 0x00000000ff8c7435 */ /* 0x001fe200000001ff */
[----:B-1----:R-:W-:-:S02]  /*c030*/  MOV R239, R138 ;  /* 0x0000008a00ef7202 */ /* 0x002fc40000000f00 */
[----:B------:R-:W-:Y:S02]  /*c040*/  MOV R139, R133 ;  /* 0x00000085008b7202 */ /* 0x000fe40000000f00 */
[----:B------:R-:W-:Y:S02]  /*c050*/  MOV R141, 0x1f ;  /* 0x0000001f008d7802 */ /* 0x000fe40000000f00 */
[----:B------:R-:W-:Y:S02]  /*c060*/  MOV R138, 0xffffffff ;  /* 0xffffffff008a7802 */ /* 0x000fe40000000f00 */
[----:B------:R-:W-:Y:S02]  /*c070*/  MOV R136, 0xc090 ;  /* 0x0000c09000887802 */ /* 0x000fe40000000f00 */
[----:B------:R-:W-:Y:S05]  /*c080*/  CALL.REL.NOINC `($__internal_169_$__cuda_sm70_shflsync_idx_p) ;  /* 0x0000014000007944 */ /* 0x000fea0003c00000 */
[----:B0-----:R-:W-:Y:S01]  /*c090*/  HFMA2.MMA R140, -RZ, RZ, 0, 0 ;  /* 0x00000000ff8c7435 */ /* 0x001fe200000001ff */
[----:B-1----:R-:W-:Y:S02]  /*c0a0*/  MOV R241, R138 ;  /* 0x0000008a00f17202 */ /* 0x002fe40000000f00 */
[----:B------:R-:W-:Y:S02]  /*c0b0*/  MOV R139, R134 ;  /* 0x00000086008b7202 */ /* 0x000fe40000000f00 */
[----:B------:R-:W-:-:S02]  /*c0c0*/  MOV R141, 0x1f ;  /* 0x0000001f008d7802 */ /* 0x000fc40000000f00 */
[----:B------:R-:W-:Y:S02]  /*c0d0*/  MOV R138, 0xffffffff ;  /* 0xffffffff008a7802 */ /* 0x000fe40000000f00 */
[----:B------:R-:W-:Y:S02]  /*c0e0*/  MOV R136, 0xc100 ;  /* 0x0000c10000887802 */ /* 0x000fe40000000f00 */
[----:B------:R-:W-:Y:S05]  /*c0f0*/  CALL.REL.NOINC `($__internal_169_$__cuda_sm70_shflsync_idx_p) ;  /* 0x000000d000007944 */ /* 0x000fea0003c00000 */
[----:B0-----:R-:W-:Y:S01]  /*c100*/  HFMA2.MMA R140, -RZ, RZ, 0, 0 ;  /* 0x00000000ff8c7435 */ /* 0x001fe200000001ff */
[----:B-1----:R-:W-:Y:S02]  /*c110*/  MOV R235, R138 ;  /* 0x0000008a00eb7202 */ /* 0x002fe40000000f00 */
[----:B------:R-:W-:Y:S02]  /*c120*/  MOV R139, R135 ;  /* 0x00000087008b7202 */ /* 0x000fe40000000f00 */
[----:B------:R-:W-:Y:S02]  /*c130*/  MOV R141, 0x1f ;  /* 0x0000001f008d7802 */ /* 0x000fe40000000f00 */
[----:B------:R-:W-:Y:S02]  /*c140*/  MOV R138, 0xffffffff ;  /* 0xffffffff008a7802 */ /* 0x000fe40000000f00 */
[----:B------:R-:W-:-:S02]  /*c150*/  MOV R136, 0xc170 ;  /* 0x0000c17000887802 */ /* 0x000fc40000000f00 */
[----:B------:R-:W-:Y:S05]  /*c160*/  CALL.REL.NOINC `($__internal_169_$__cuda_sm70_shflsync_idx_p) ;  /* 0x0000006000007944 */ /* 0x000fea0003c00000 */
[----:B01----:R-:W-:Y:S01]  /*c170*/  MOV R139, R138 ;  /* 0x0000008a008b7202 */ /* 0x003fe20000000f00 */
[----:B------:R-:W-:Y:S05]  /*c180*/  BRA `(.L_x_7110) ;  /* 0xffff961000007947 */ /* 0x000fea000383ffff */
        .weak           $__internal_168_$__cuda_sm70_shflsync_down
        .type           $__internal_168_$__cuda_sm70_shflsync_down,@function
        .size           $__internal_168_$__cuda_sm70_shflsync_down,($__internal_169_$__cuda_sm70_shflsync_idx_p - $__internal_168_$__cuda_sm70_shflsync_down)
$__internal_168_$__cuda_sm70_shflsync_down:
[----:B------:R-:W-:Y:S01]  /*c190*/  HFMA2.MMA R137, -RZ, RZ, 0, 0 ;  /* 0x00000000ff897435 */ /* 0x000fe200000001ff */
[----:B------:R-:W-:Y:S04]  /*c1a0*/  WARPSYNC R240 ;  /* 0x000000f000007348 */ /* 0x000fe80003800000 */
[----:B------:R0:W1:Y:S01]  /*c1b0*/  SHFL.DOWN PT, R138, R138, R139, R141 ;  /* 0x0800008b8a8a7389 */ /* 0x00006200000e008d */
[----:B------:R-:W-:Y:S05]  /*c1c0*/  RET.REL.NODEC R136 `(_Z25selective_scan_bwd_kernelI32Selective_Scan_bwd_kernel_traitsILi64ELi16ELb1ELb1ELb0ELb0ELb0EfN3c107complexIfEEEEv12SSMParamsBwd) ;  /* 0xffff3e3088007950 */ /* 0x000fea0003c3ffff */
        .weak           $__internal_169_$__cuda_sm70_shflsync_idx_p
        .type           $__internal_169_$__cuda_sm70_shflsync_idx_p,@function
        .size           $__internal_169_$__cuda_sm70_shflsync_idx_p,($__internal_170_$__cuda_sm70_shflsync_up - $__internal_169_$__cuda_sm70_shflsync_idx_p)
$__internal_169_$__cuda_sm70_shflsync_idx_p:
[----:B------:R-:W-:Y:S01]  /*c1d0*/  MOV R137, 0x0 ;  /* 0x0000000000897802 */ /* 0x000fe20000000f00 */
[----:B------:R-:W-:Y:S04]  /*c1e0*/  WARPSYNC R138 ;  /* 0x0000008a00007348 */ /* 0x000fe80003800000 */
[----:B------:R0:W1:Y:S01]  /*c1f0*/  SHFL.IDX PT, R138, R139, R140, R141 ;  /* 0x0000008c8b8a7389 */ /* 0x00006200000e008d */
[----:B------:R-:W-:Y:S05]  /*c200*/  RET.REL.NODEC R136 `(_Z25selective_scan_bwd_kernelI32Selective_Scan_bwd_kernel_traitsILi64ELi16ELb1ELb1ELb0ELb0ELb0EfN3c107complexIfEEEEv12SSMParamsBwd) ;  /* 0xffff3df088007950 */ /* 0x000fea0003c3ffff */
        .weak           $__internal_170_$__cuda_sm70_shflsync_up
        .type           $__internal_170_$__cuda_sm70_shflsync_up,@function
        .size           $__internal_170_$__cuda_sm70_shflsync_up,(.L_x_14605 - $__internal_170_$__cuda_sm70_shflsync_up)
$__internal_170_$__cuda_sm70_shflsync_up:
[----:B------:R-:W-:Y:S01]  /*c210*/  HFMA2.MMA R137, -RZ, RZ, 0, 0 ;  /* 0x00000000ff897435 */ /* 0x000fe200000001ff */
[----:B------:R-:W-:Y:S04]  /*c220*/  WARPSYNC R141 ;  /* 0x0000008d00007348 */ /* 0x000fe80003800000 */
[----:B------:R0:W1:Y:S01]  /*c230*/  SHFL.UP PT, R141, R230, R139, R140 ;  /* 0x0400008be68d7389 */ /* 0x00006200000e008c */
[----:B------:R-:W-:Y:S05]  /*c240*/  RET.REL.NODEC R136 `(_Z25selective_scan_bwd_kernelI32Selective_Scan_bwd_kernel_traitsILi64ELi16ELb1ELb1ELb0ELb0ELb0EfN3c107complexIfEEEEv12SSMParamsBwd) ;  /* 0xffff3db088007950 */ /* 0x000fea0003c3ffff */
.L_x_7111:
        /* <DEDUP_REMOVED lines=11> */
.L_x_14605:


//--------------------- .text._Z25selective_scan_bwd_kernelI32Selective_Scan_bwd_kernel_traitsILi64ELi16ELb1ELb1ELb0ELb0ELb1EfN3c107complexIfEEEEv12SSMParamsBwd --------------------------
	.section	.text._Z25selective_scan_bwd_kernelI32Selective_Scan_bwd_kernel_traitsILi64ELi16ELb1ELb1ELb0ELb0ELb1EfN3c107complexIfEEEEv12SSMParamsBwd,"ax",@progbits
	.sectioninfo	@"SHI_REGISTERS=255"
	.align	128
        .global         _Z25selective_scan_bwd_kernelI32Selective_Scan_bwd_kernel_traitsILi64ELi16ELb1ELb1ELb0ELb0ELb1EfN3c107complexIfEEEEv12SSMParamsBwd
        .type           _Z25selective_scan_bwd_kernelI32Selective_Scan_bwd_kernel_traitsILi64ELi16ELb1ELb1ELb0ELb0ELb1EfN3c107complexIfEEEEv12SSMParamsBwd,@function
        .size           _Z25selective_scan_bwd_kernelI32Selective_Scan_bwd_kernel_traitsILi64ELi16ELb1ELb1ELb0ELb0ELb1EfN3c107complexIfEEEEv12SSMParamsBwd,(.L_x_14608 - _Z25selective_scan_bwd_kernelI32Selective_Scan_bwd_kernel_traitsILi64ELi16ELb1ELb1ELb0ELb0ELb1EfN3c107complexIfEEEEv12SSMParamsBwd)
        .other          _Z25selective_scan_bwd_kernelI32Selective_Scan_bwd_kernel_traitsILi64ELi16ELb1ELb1ELb0ELb0ELb1EfN3c107complexIfEEEEv12SSMParamsBwd,@"STO_CUDA_ENTRY STV_DEFAULT"
_Z25selective_scan_bwd_kernelI32Selective_Scan_bwd_kernel_traitsILi64ELi16ELb1ELb1ELb0ELb0ELb1EfN3c107complexIfEEEEv12SSMParamsBwd:
.text._Z25selective_scan_bwd_kernelI32Selective_Scan_bwd_kernel_traitsILi64ELi16ELb1ELb1ELb0ELb0ELb1EfN3c107complexIfEEEEv12SSMParamsBwd:
        /* <DEDUP_REMOVED lines=162> */
.L_x_7216:
        /* <DEDUP_REMOVED lines=30> */
[----:B-1----:R-:W4:Y:S04]  /*0c00*/  LDG.E.128 R12, [R8.64] ;  /* 0x0000001a080c7981 */ /* 0x002f28000c1e1d00 */
[----:B--2---:R-:W2:Y:S04]  /*0c10*/  LDG.E.128 R16, [R8.64+0x200] ;  /* 0x0002001a08107981 */ /* 0x004ea8000c1e1d00 */
[----:B---3--:R-:W3:Y:S04]  /*0c20*/  LDG.E.128 R20, [R8.64+0x400] ;  /* 0x0004001a08147981 */ /* 0x008ee8000c1e1d00 */
[----:B------:R-:W5:Y:S01]  /*0c30*/  LDG.E.128 R24, [R8.64+0x600] ;  /* 0x0006001a08187981 */ /* 0x000f62000c1e1d00 */
[----:B------:R-:W-:-:S02]  /*0c40*/  MOV R2, UR17 ;  /* 0x0000001100027c02 */ /* 0x000fc40008000f00 */
[----:B------:R-:W-:-:S05]  /*0c50*/  MOV R3, UR18 ;  /* 0x0000001200037c02 */ /* 0x000fca0008000f00 */
[----:B------:R-:W-:Y:S01]  /*0c60*/  IMAD.WIDE R2, R224, 0x10, R2 ;  /* 0x00000010e0027825 */ /* 0x000fe200078e0202 */
[----:B----4-:R-:W-:Y:S04]  /*0c70*/  STS.128 [R248.X16], R12 ;  /* 0x0000000cf8007388 */ /* 0x010fe8000000cc00 */
[----:B--2---:R-:W-:Y:S04]  /*0c80*/  STS.128 [R248.X16+0x200], R16 ;  /* 0x00020010f8007388 */ /* 0x004fe8000000cc00 */
[----:B---3--:R1:W-:Y:S04]  /*0c90*/  STS.128 [R248.X16+0x400], R20 ;  /* 0x00040014f8007388 */ /* 0x0083e8000000cc00 */
        /* <DEDUP_REMOVED lines=9> */
[----:B-1----:R3:W5:Y:S04]  /*0d30*/  LDG.E.128 R20, [R2.64+0x400] ;  /* 0x0004001a02147981 */ /* 0x002768000c1e1d00 */
[----:B--2---:R3:W2:Y:S01]  /*0d40*/  LDG.E.128 R24, [R2.64+0x600] ;  /* 0x0006001a02187981 */ /* 0x0046a2000c1e1d00 */
        /* <DEDUP_REMOVED lines=17> */
[----:B------:R-:W-:-:S04]  /*0e60*/  ULDC.64 UR8, c[0x0][0x200] ;  /* 0x0000800000087ab9 */ /* 0x000fc80000000a00 */
[----:B------:R-:W-:Y:S01]  /*0e70*/  IMAD.WIDE R2, R224, 0x10, R2 ;  /* 0x00000010e0027825 */ /* 0x000fe200078e0202 */
[----:B----4-:R-:W-:Y:S04]  /*0e80*/  STS.128 [R248.X16], R28 ;  /* 0x0000001cf8007388 */ /* 0x010fe8000000cc00 */
[----:B-----5:R1:W-:Y:S04]  /*0e90*/  STS.128 [R248.X16+0x200], R36 ;  /* 0x00020024f8007388 */ /* 0x0203e8000000cc00 */
[----:B------:R-:W-:Y:S04]  /*0ea0*/  STS.128 [R248.X16+0x400], R20 ;  /* 0x00040014f8007388 */ /* 0x000fe8000000cc00 */
[----:B--2---:R-:W-:Y:S01]  /*0eb0*/  STS.128 [R248.X16+0x600], R24 ;  /* 0x00060018f8007388 */ /* 0x004fe2000000cc00 */
[----:B------:R-:W-:-:S06]  /*0ec0*/  NOP ;  /* 0x0000000000007918 */ /* 0x000fcc0000000000 */
[----:B------:R-:W-:Y:S04]  /*0ed0*/  LDS.128 R32, [R56.X16] ;  /* 0x0000000038207984 */ /* 0x000fe8000000cc00 */
[----:B------:R-:W-:Y:S04]  /*0ee0*/  LDS.128 R12, [R56.X16+0x10] ;  /* 0x00001000380c7984 */ /* 0x000fe8000000cc00 */
[----:B------:R-:W-:Y:S04]  /*0ef0*/  LDS.128 R16, [R56.X16+0x20] ;  /* 0x0000200038107984 */ /* 0x000fe8000000cc00 */
[----:B------:R-:W-:Y:S04]  /*0f00*/  LDS.128 R8, [R56.X16+0x30] ;  /* 0x0000300038087984 */ /* 0x000fe8000000cc00 */
[----:B------:R-:W-:Y:S06]  /*0f10*/  BAR.SYNC.DEFER_BLOCKING 0x0 ;  /* 0x0000000000007b1d */ /* 0x000fec0000010000 */
[----:B------:R2:W3:Y:S04]  /*0f20*/  LDG.E.128 R40, [R2.64] ;  /* 0x0000001a02287981 */ /* 0x0004e8000c1e1d00 */
[----:B-1----:R2:W4:Y:S04]  /*0f30*/  LDG.E.128 R36, [R2.64+0x200] ;  /* 0x0002001a02247981 */ /* 0x002528000c1e1d00 */
        /* <DEDUP_REMOVED lines=20> */
[----:B------:R3:W-:Y:S01]  /*1080*/  STS.128 [R248.X16+0x600], R60 ;  /* 0x0006003cf8007388 */ /* 0x0007e2000000cc00 */
        /* <DEDUP_REMOVED lines=28> */
[----:B------:R-:W-:Y:S01]  /*1250*/  MUFU.EX2 R41, R41 ;  /* 0x0000002900297308 */ /* 0x000fe20000000800 */
        /* <DEDUP_REMOVED lines=11> */
[----:B------:R-:W-:Y:S01]  /*1310*/  ISETP.NE.U32.AND P0, PT, RZ, c[0x0][0x270], PT ;  /* 0x00009c00ff007a0c */ /* 0x000fe20003f05070 */
[----:B------:R-:W-:-:S03]  /*1320*/  FMUL.FTZ R72, R22, -1.4426950216293334961 ;  /* 0xbfb8aa3b16487820 */ /* 0x000fc60000410000 */
[----:B------:R-:W-:Y:S01]  /*1330*/  MUFU.EX2 R43, R43 ;  /* 0x0000002b002b7308 */ /* 0x000fe20000000800 */
[----:B------:R-:W-:-:S07]  /*1340*/  ISETP.NE.AND.EX P0, PT, RZ, c[0x0][0x274], PT, P0 ;  /* 0x00009d00ff007a0c */ /* 0x000fce0003f05300 */
[----:B------:R0:W1:Y:S08]  /*1350*/  MUFU.EX2 R66, R2 ;  /* 0x0000000200427308 */ /* 0x0000700000000800 */
[----:B------:R4:W1:Y:S01]  /*1360*/  MUFU.EX2 R67, R3 ;  /* 0x0000000300437308 */ /* 0x0008620000000800 */
[----:B0-----:R-:W-:-:S07]  /*1370*/  FMUL.FTZ R2, R27, -1.4426950216293334961 ;  /* 0xbfb8aa3b1b027820 */ /* 0x001fce0000410000 */
[----:B------:R-:W0:Y:S01]  /*1380*/  MUFU.EX2 R0, R0 ;  /* 0x0000000000007308 */ /* 0x000e220000000800 */
[----:B----4-:R-:W-:Y:S02]  /*1390*/  FMUL.FTZ R3, R20, -1.4426950216293334961 ;  /* 0xbfb8aa3b14037820 */ /* 0x010fe40000410000 */
[----:B-1----:R-:W-:-:S05]  /*13a0*/  FADD.FTZ R66, R66, 1 ;  /* 0x3f80000042427421 */ /* 0x002fca0000010000 */
[----:B------:R-:W1:Y:S01]  /*13b0*/  MUFU.EX2 R69, R58 ;  /* 0x0000003a00457308 */ /* 0x000e620000000800 */
[----:B------:R-:W-:-:S07]  /*13c0*/  FADD.FTZ R67, R67, 1 ;  /* 0x3f80000043437421 */ /* 0x000fce0000010000 */
[----:B------:R4:W1:Y:S01]  /*13d0*/  MUFU.EX2 R76, R2 ;  /* 0x00000002004c7308 */ /* 0x0008620000000800 */
[----:B0-----:R-:W-:-:S07]  /*13e0*/  FADD.FTZ R0, R0, 1 ;  /* 0x3f80000000007421 */ /* 0x001fce0000010000 */
[----:B------:R0:W-:Y:S01]  /*13f0*/  MUFU.EX2 R77, R3 ;  /* 0x00000003004d7308 */ /* 0x0001e20000000800 */
[----:B----4-:R-:W-:Y:S02]  /*1400*/  FADD.FTZ R2, R41, 1 ;  /* 0x3f80000029027421 */ /* 0x010fe40000010000 */
[----:B-1----:R-:W-:-:S05]  /*1410*/  FADD.FTZ R69, R69, 1 ;  /* 0x3f80000045457421 */ /* 0x002fca0000010000 */
[----:B------:R1:W4:Y:S01]  /*1420*/  MUFU.EX2 R78, R65 ;  /* 0x00000041004e7308 */ /* 0x0003220000000800 */
[----:B0-----:R-:W-:Y:S02]  /*1430*/  FADD.FTZ R3, R42, 1 ;  /* 0x3f8000002a037421 */ /* 0x001fe40000010000 */
[----:B------:R-:W-:-:S05]  /*1440*/  FADD.FTZ R76, R76, 1 ;  /* 0x3f8000004c4c7421 */ /* 0x000fca0000010000 */
[----:B------:R-:W-:Y:S01]  /*1450*/  MUFU.RCP R58, R40 ;  /* 0x00000028003a7308 */ /* 0x000fe20000001000 */
[----:B-1----:R-:W-:-:S07]  /*1460*/  FADD.FTZ R65, R43, 1 ;  /* 0x3f8000002b417421 */ /* 0x002fce0000010000 */
[----:B------:R-:W0:Y:S01]  /*1470*/  MUFU.EX2 R68, R57 ;  /* 0x0000003900447308 */ /* 0x000e220000000800 */
[----:B----4-:R-:W-:-:S07]  /*1480*/  FADD.FTZ R78, R78, 1 ;  /* 0x3f8000004e4e7421 */ /* 0x010fce0000010000 */
[----:B------:R1:W-:Y:S08]  /*1490*/  MUFU.RCP R57, R0 ;  /* 0x0000000000397308 */ /* 0x0003f00000001000 */
[----:B------:R-:W4:Y:S01]  /*14a0*/  MUFU.EX2 R70, R59 ;  /* 0x0000003b00467308 */ /* 0x000f220000000800 */
[----:B-1----:R-:W-:Y:S01]  /*14b0*/  MOV R0, c[0x0][0x16c] ;  /* 0x00005b0000007a02 */ /* 0x002fe20000000f00 */
[----:B0-----:R-:W-:-:S03]  /*14c0*/  FADD.FTZ R68, R68, 1 ;  /* 0x3f80000044447421 */ /* 0x001fc60000010000 */
[----:B------:R-:W-:Y:S01]  /*14d0*/  ISETP.GE.AND P1, PT, R0, 0x1, PT ;  /* 0x000000010000780c */ /* 0x000fe20003f26270 */
[----:B------:R-:W-:Y:S02]  /*14e0*/  FADD.FTZ R0, -R58, 1 ;  /* 0x3f8000003a007421 */ /* 0x000fe40000010100 */
[----:B------:R-:W0:Y:S08]  /*14f0*/  MUFU.EX2 R71, R64 ;  /* 0x0000004000477308 */ /* 0x000e300000000800 */
[----:B------:R-:W-:Y:S01]  /*1500*/  MUFU.RCP R59, R2 ;  /* 0x00000002003b7308 */ /* 0x000fe20000001000 */
[----:B----4-:R-:W-:-:S07]  /*1510*/  FADD.FTZ R70, R70, 1 ;  /* 0x3f80000046467421 */ /* 0x010fce0000010000 */
[----:B------:R1:W4:Y:S01]  /*1520*/  MUFU.RCP R64, R3 ;  /* 0x0000000300407308 */ /* 0x0003220000001000 */
[----:B0-----:R-:W-:-:S07]  /*1530*/  FADD.FTZ R71, R71, 1 ;  /* 0x3f80000047477421 */ /* 0x001fce0000010000 */
[----:B------:R-:W0:Y:S01]  /*1540*/  MUFU.RCP R65, R65 ;  /* 0x0000004100417308 */ /* 0x000e220000001000 */
[----:B-1----:R-:W-:-:S07]  /*1550*/  FADD.FTZ R3, -R57, 1 ;  /* 0x3f80000039037421 */ /* 0x002fce0000010100 */
[----:B------:R-:W-:Y:S01]  /*1560*/  MUFU.RCP R66, R66 ;  /* 0x0000004200427308 */ /* 0x000fe20000001000 */
[----:B----4-:R-:W-:-:S07]  /*1570*/  FADD.FTZ R2, -R64, 1 ;  /* 0x3f80000040027421 */ /* 0x010fce0000010100 */
[----:B------:R1:W4:Y:S01]  /*1580*/  MUFU.EX2 R82, R73 ;  /* 0x0000004900527308 */ /* 0x0003220000000800 */
[----:B0-----:R-:W-:-:S07]  /*1590*/  FMUL.FTZ R75, R28, R65 ;  /* 0x000000411c4b7220 */ /* 0x001fce0000410000 */
[----:B------:R-:W-:Y:S01]  /*15a0*/  MUFU.RCP R67, R67 ;  /* 0x0000004300437308 */ /* 0x000fe20000001000 */
[----:B-1----:R-:W-:-:S07]  /*15b0*/  FMUL.FTZ R73, R46, R59 ;  /* 0x0000003b2e497220 */ /* 0x002fce0000410000 */
[----:B------:R-:W0:Y:S01]  /*15c0*/  MUFU.EX2 R80, R72 ;  /* 0x0000004800507308 */ /* 0x000e220000000800 */
[----:B----4-:R-:W-:-:S07]  /*15d0*/  FADD.FTZ R82, R82, 1 ;  /* 0x3f80000052527421 */ /* 0x010fce0000010000 */
[----:B------:R-:W1:Y:S08]  /*15e0*/  MUFU.RCP R72, R68 ;  /* 0x0000004400487308 */ /* 0x000e700000001000 */
[----:B------:R-:W4:Y:S01]  /*15f0*/  MUFU.RCP R79, R69 ;  /* 0x00000045004f7308 */ /* 0x000f220000001000 */
[----:B0-----:R-:W-:-:S07]  /*1600*/  FADD.FTZ R80, R80, 1 ;  /* 0x3f80000050507421 */ /* 0x001fce0000010000 */
[----:B------:R-:W0:Y:S08]  /*1610*/  MUFU.RCP R74, R70 ;  /* 0x00000046004a7308 */ /* 0x000e300000001000 */
[----:B------:R-:W0:Y:S08]  /*1620*/  MUFU.RCP R81, R71 ;  /* 0x0000004700517308 */ /* 0x000e300000001000 */
[----:B------:R-:W0:Y:S08]  /*1630*/  MUFU.RCP R76, R76 ;  /* 0x0000004c004c7308 */ /* 0x000e300000001000 */
[----:B------:R-:W-:Y:S08]  /*1640*/  MUFU.RCP R78, R78 ;  /* 0x0000004e004e7308 */ /* 0x000ff00000001000 */
[----:B------:R-:W-:Y:S08]  /*1650*/  MUFU.RCP R85, R80 ;  /* 0x0000005000557308 */ /* 0x000ff00000001000 */
[----:B------:R-:W-:Y:S01]  /*1660*/  MUFU.RCP R82, R82 ;  /* 0x0000005200527308 */ /* 0x000fe20000001000 */
[----:B-----5:R5:W-:Y:S04]  /*1670*/  STS.128 [R248.X16], R52 ;  /* 0x00000034f8007388 */ /* 0x020be8000000cc00 */
[----:B------:R-:W-:Y:S04]  /*1680*/  STS.128 [R248.X16+0x200], R36 ;  /* 0x00020024f8007388 */ /* 0x000fe8000000cc00 */
[----:B--2---:R2:W-:Y:S04]  /*1690*/  STS.128 [R248.X16+0x400], R48 ;  /* 0x00040030f8007388 */ /* 0x0045e8000000cc00 */
[----:B---3--:R-:W-:Y:S01]  /*16a0*/  STS.128 [R248.X16+0x600], R60 ;  /* 0x0006003cf8007388 */ /* 0x008fe2000000cc00 */
[----:B------:R-:W-:-:S06]  /*16b0*/  NOP ;  /* 0x0000000000007918 */ /* 0x000fcc0000000000 */
[----:B------:R-:W3:Y:S01]  /*16c0*/  LDS.128 R40, [R56.X16] ;  /* 0x0000000038287984 */ /* 0x000ee2000000cc00 */
[----:B-----5:R-:W-:Y:S02]  /*16d0*/  FMUL.FTZ R52, R45, R58 ;  /* 0x0000003a2d347220 */ /* 0x020fe40000410000 */
[C---:B------:R-:W-:Y:S01]  /*16e0*/  FMUL.FTZ R55, R44.reuse, R57 ;  /* 0x000000392c377220 */ /* 0x040fe20000410000 */
[----:B------:R-:W5:Y:S01]  /*16f0*/  LDS.128 R36, [R56.X16+0x10] ;  /* 0x0000100038247984 */ /* 0x000f62000000cc00 */
[----:B--2---:R-:W-:Y:S02]  /*1700*/  FFMA.FTZ R49, R44, R3, 1 ;  /* 0x3f8000002c317423 */ /* 0x004fe40000010003 */
[----:B------:R-:W-:Y:S02]  /*1710*/  FADD.FTZ R3, -R59, 1 ;  /* 0x3f8000003b037421 */ /* 0x000fe40000010100 */
[----:B------:R-:W-:Y:S02]  /*1720*/  FFMA.FTZ R44, R45, R0, 1 ;  /* 0x3f8000002d2c7423 */ /* 0x000fe40000010000 */
[----:B------:R-:W-:-:S02]  /*1730*/  FMUL.FTZ R0, R33, R52 ;  /* 0x0000003421007220 */ /* 0x000fc40000410000 */
[C---:B------:R-:W-:Y:S02]  /*1740*/  FMUL.FTZ R54, R47.reuse, R64 ;  /* 0x000000402f367220 */ /* 0x040fe40000410000 */
[----:B------:R-:W-:Y:S02]  /*1750*/  FFMA.FTZ R45, R46, R3, 1 ;  /* 0x3f8000002e2d7423 */ /* 0x000fe40000010003 */
[----:B------:R-:W-:Y:S02]  /*1760*/  FFMA.FTZ R46, R47, R2, 1 ;  /* 0x3f8000002f2e7423 */ /* 0x000fe40000010002 */
[----:B------:R-:W-:Y:S02]  /*1770*/  FMUL.FTZ R3, R32, R55 ;  /* 0x0000003720037220 */ /* 0x000fe40000410000 */
[----:B------:R-:W-:Y:S02]  /*1780*/  FMUL.FTZ R53, R34, R73 ;  /* 0x0000004922357220 */ /* 0x000fe40000410000 */
        /* <DEDUP_REMOVED lines=8> */
[----:B------:R-:W-:Y:S02]  /*1810*/  FMUL.FTZ R62, R59, R34 ;  /* 0x000000223b3e7220 */ /* 0x000fe40000410000 */
[----:B------:R-:W-:Y:S02]  /*1820*/  FMUL.FTZ R63, R64, R35 ;  /* 0x00000023403f7220 */ /* 0x000fe40000410000 */
[----:B------:R-:W-:Y:S02]  /*1830*/  FFMA.FTZ R51, R28, R33, 1 ;  /* 0x3f8000001c337423 */ /* 0x000fe40000010021 */
[----:B------:R-:W2:Y:S01]  /*1840*/  LDS.128 R32, [R56.X16+0x20] ;  /* 0x0000200038207984 */ /* 0x000ea2000000cc00 */
[----:B------:R-:W-:Y:S02]  /*1850*/  FADD.FTZ R28, -R66, 1 ;  /* 0x3f800000421c7421 */ /* 0x000fe40000010100 */
[----:B-----5:R-:W-:-:S02]  /*1860*/  FMUL.FTZ R47, R13, R37 ;  /* 0x000000250d2f7220 */ /* 0x020fc40000410000 */
[C---:B------:R-:W-:Y:S02]  /*1870*/  FFMA.FTZ R57, R29.reuse, R28, 1 ;  /* 0x3f8000001d397423 */ /* 0x040fe4000001001c */
[----:B------:R-:W-:Y:S02]  /*1880*/  FMUL.FTZ R28, R29, R66 ;  /* 0x000000421d1c7220 */ /* 0x000fe40000410000 */
[----:B------:R-:W-:Y:S02]  /*1890*/  FMUL.FTZ R66, R66, R47 ;  /* 0x0000002f42427220 */ /* 0x000fe40000410000 */
[----:B------:R-:W-:Y:S02]  /*18a0*/  FMUL.FTZ R61, R61, R44 ;  /* 0x0000002c3d3d7220 */ /* 0x000fe40000410000 */
[----:B------:R-:W-:Y:S02]  /*18b0*/  FMUL.FTZ R62, R62, R45 ;  /* 0x0000002d3e3e7220 */ /* 0x000fe40000410000 */
[----:B------:R-:W-:-:S02]  /*18c0*/  FMUL.FTZ R63, R63, R46 ;  /* 0x0000002e3f3f7220 */ /* 0x000fc40000410000 */
[----:B------:R0:W3:Y:S01]  /*18d0*/  LDS.128 R44, [R56.X16+0x30] ;  /* 0x00003000382c7984 */ /* 0x0000e2000000cc00 */
[----:B------:R-:W-:Y:S02]  /*18e0*/  FMUL.FTZ R48, R12, R36 ;  /* 0x000000240c307220 */ /* 0x000fe40000410000 */
[----:B------:R-:W-:Y:S02]  /*18f0*/  FADD.FTZ R29, -R67, 1 ;  /* 0x3f800000431d7421 */ /* 0x000fe40000010100 */
[----:B------:R-:W-:Y:S02]  /*1900*/  FADD.FTZ R58, R77, 1 ;  /* 0x3f8000004d3a7421 */ /* 0x000fe40000010000 */
[----:B------:R-:W-:Y:S02]  /*1910*/  FMUL.FTZ R48, R65, R48 ;  /* 0x0000003041307220 */ /* 0x000fe40000410000 */
[----:B------:R-:W-:Y:S01]  /*1920*/  FMUL.FTZ R60, R60, R49 ;  /* 0x000000313c3c7220 */ /* 0x000fe20000410000 */
[----:B------:R5:W0:Y:S01]  /*1930*/  MUFU.RCP R83, R58 ;  /* 0x0000003a00537308 */ /* 0x000a220000001000 */
[C---:B------:R-:W-:Y:S01]  /*1940*/  FFMA.FTZ R29, R30.reuse, R29, 1 ;  /* 0x3f8000001e1d7423 */ /* 0x040fe2000001001d */
[----:B------:R-:W-:Y:S01]  /*1950*/  BAR.SYNC.DEFER_BLOCKING 0x0 ;  /* 0x0000000000007b1d */ /* 0x000fe20000010000 */
[----:B------:R-:W-:-:S02]  /*1960*/  FMUL.FTZ R77, R30, R67 ;  /* 0x000000431e4d7220 */ /* 0x000fc40000410000 */
[----:B------:R-:W-:Y:S02]  /*1970*/  FMUL.FTZ R50, R14, R38 ;  /* 0x000000260e327220 */ /* 0x000fe40000410000 */
[----:B-1----:R-:W-:Y:S02]  /*1980*/  FADD.FTZ R30, -R72, 1 ;  /* 0x3f800000481e7421 */ /* 0x002fe40000010100 */
[----:B------:R-:W-:Y:S02]  /*1990*/  FMUL.FTZ R49, R15, R39 ;  /* 0x000000270f317220 */ /* 0x000fe40000410000 */
[----:B------:R-:W-:Y:S02]  /*19a0*/  FMUL.FTZ R48, R48, R51 ;  /* 0x0000003330307220 */ /* 0x000fe40000410000 */
[----:B------:R-:W-:Y:S02]  /*19b0*/  FMUL.FTZ R50, R67, R50 ;  /* 0x0000003243327220 */ /* 0x000fe40000410000 */
[----:B------:R-:W-:-:S02]  /*19c0*/  FFMA.FTZ R30, R31, R30, 1 ;  /* 0x3f8000001f1e7423 */ /* 0x000fc4000001001e */
[----:B------:R-:W-:Y:S02]  /*19d0*/  FMUL.FTZ R51, R72, R49 ;  /* 0x0000003148337220 */ /* 0x000fe40000410000 */
[----:B------:R-:W-:Y:S02]  /*19e0*/  FMUL.FTZ R49, R66, R57 ;  /* 0x0000003942317220 */ /* 0x000fe40000410000 */
[----:B------:R-:W-:Y:S02]  /*19f0*/  FMUL.FTZ R50, R50, R29 ;  /* 0x0000001d32327220 */ /* 0x000fe40000410000 */
[----:B------:R-:W-:Y:S02]  /*1a00*/  FMUL.FTZ R51, R51, R30 ;  /* 0x0000001e33337220 */ /* 0x000fe40000410000 */
[----:B----4-:R-:W-:Y:S01]  /*1a10*/  FADD.FTZ R29, -R79, 1 ;  /* 0x3f8000004f1d7421 */ /* 0x010fe20000010100 */
[----:B------:R-:W-:Y:S01]  /*1a20*/  STS.128 [R250.X16], R60 ;  /* 0x0000003cfa007388 */ /* 0x000fe2000000cc00 */
[----:B0-----:R-:W-:-:S02]  /*1a30*/  FADD.FTZ R56, -R74, 1 ;  /* 0x3f8000004a387421 */ /* 0x001fc40000010100 */
[----:B--2---:R-:W-:Y:S01]  /*1a40*/  FMUL.FTZ R30, R16, R32 ;  /* 0x00000020101e7220 */ /* 0x004fe20000410000 */
[----:B------:R-:W-:Y:S01]  /*1a50*/  STS.128 [R250.X16+0x10], R48 ;  /* 0x00001030fa007388 */ /* 0x000fe2000000cc00 */
[----:B------:R-:W-:Y:S02]  /*1a60*/  FMUL.FTZ R57, R17, R33 ;  /* 0x0000002111397220 */ /* 0x000fe40000410000 */
[----:B------:R-:W-:Y:S02]  /*1a70*/  FFMA.FTZ R29, R24, R29, 1 ;  /* 0x3f800000181d7423 */ /* 0x000fe4000001001d */
[----:B------:R-:W-:Y:S02]  /*1a80*/  FFMA.FTZ R56, R25, R56, 1 ;  /* 0x3f80000019387423 */ /* 0x000fe40000010038 */
[----:B------:R-:W-:Y:S02]  /*1a90*/  FMUL.FTZ R30, R79, R30 ;  /* 0x0000001e4f1e7220 */ /* 0x000fe40000410000 */
[----:B------:R-:W-:-:S02]  /*1aa0*/  FMUL.FTZ R57, R74, R57 ;  /* 0x000000394a397220 */ /* 0x000fc40000410000 */
[----:B------:R-:W-:Y:S02]  /*1ab0*/  FMUL.FTZ R68, R30, R29 ;  /* 0x0000001d1e447220 */ /* 0x000fe40000410000 */
[----:B------:R-:W-:Y:S02]  /*1ac0*/  FMUL.FTZ R69, R57, R56 ;  /* 0x0000003839457220 */ /* 0x000fe40000410000 */
[----:B------:R-:W-:Y:S02]  /*1ad0*/  FADD.FTZ R59, -R81, 1 ;  /* 0x3f800000513b7421 */ /* 0x000fe40000010100 */
[----:B-----5:R-:W-:Y:S02]  /*1ae0*/  FMUL.FTZ R58, R18, R34 ;  /* 0x00000022123a7220 */ /* 0x020fe40000410000 */
[----:B------:R-:W-:Y:S02]  /*1af0*/  FADD.FTZ R30, -R76, 1 ;  /* 0x3f8000004c1e7421 */ /* 0x000fe40000010100 */
[----:B------:R-:W-:-:S02]  /*1b00*/  FADD.FTZ R57, -R83, 1 ;  /* 0x3f80000053397421 */ /* 0x000fc40000010100 */
[----:B------:R-:W-:Y:S02]  /*1b10*/  FMUL.FTZ R29, R19, R35 ;  /* 0x00000023131d7220 */ /* 0x000fe40000410000 */
[----:B---3--:R-:W-:Y:S02]  /*1b20*/  FMUL.FTZ R56, R8, R44 ;  /* 0x0000002c08387220 */ /* 0x008fe40000410000 */
        /* <DEDUP_REMOVED lines=61> */
[----:B------:R-:W-:Y:S01]  /*1f00*/  FFMA.FTZ R11, R119, R2, R8 ;  /* 0x00000002770b7223 */ /* 0x000fe20000010008 */
        /* <DEDUP_REMOVED lines=48> */
.L_x_7113:
        /* <DEDUP_REMOVED lines=28> */
[----:B-1----:R-:W-:Y:S02]  /*23d0*/  FFMA.FTZ R8, R107, R10, R11 ;  /* 0x0000000a6b087223 */ /* 0x002fe4000001000b */
        /* <DEDUP_REMOVED lines=62> */
.L_x_7215:
        /* <DEDUP_REMOVED lines=27> */
[----:B0-----:R-:W-:Y:S01]  /*2970*/  MOV R48, UR38 ;  /* 0x0000002600307c02 */ /* 0x001fe20008000f00 */
        /* <DEDUP_REMOVED lines=16> */
[----:B------:R-:W-:Y:S01]  /*2a80*/  IADD3 R67, R157, 0x200, RZ ;  /* 0x000002009d437810 */ /* 0x000fe20007ffe0ff */
[----:B------:R-:W-:Y:S01]  /*2a90*/  ULEA.HI UR37, UR36, UR36, URZ, 0x1 ;  /* 0x0000002424257291 */ /* 0x000fe2000f8f083f */
[----:B------:R-:W-:Y:S01]  /*2aa0*/  MOV R54, c[0x0][0x16c] ;  /* 0x00005b0000367a02 */ /* 0x000fe20000000f00 */
[----:B------:R-:W-:Y:S01]  /*2ab0*/  UIMAD UR42, UR10, UR39, UR42 ;  /* 0x000000270a2a72a4 */ /* 0x000fe2000f8e022a */
[----:B------:R-:W-:Y:S01]  /*2ac0*/  MOV R121, RZ ;  /* 0x000000ff00797202 */ /* 0x000fe20000000f00 */
[----:B------:R-:W-:Y:S01]  /*2ad0*/  ULOP3.LUT UR37, UR37, 0xfffffe, URZ, 0xc0, !UPT ;  /* 0x00fffffe25257892 */ /* 0x000fe2000f8ec03f */
[----:B------:R-:W-:-:S03]  /*2ae0*/  MOV R120, 0x3f800000 ;  /* 0x3f80000000787802 */ /* 0x000fc60000000f00 */
[----:B------:R-:W-:Y:S01]  /*2af0*/  UIADD3 UR37, UR36, -UR37, URZ ;  /* 0x8000002524257290 */ /* 0x000fe2000fffe03f */
        /* <DEDUP_REMOVED lines=41> */
[----:B------:R0:W-:Y:S01]  /*2d90*/  MUFU.COS R163, R3 ;  /* 0x0000000300a37308 */ /* 0x0001e20000000000 */
[----:B------:R-:W-:-:S04]  /*2da0*/  SHF.L.U32 R0, R157, 0x3, RZ ;  /* 0x000000039d007819 */ /* 0x000fc800000006ff */
[----:B------:R-:W-:-:S03]  /*2db0*/  LOP3.LUT R0, R0, 0xffffff00, RZ, 0xc0, !PT ;  /* 0xffffff0000007812 */ /* 0x000fc600078ec0ff */
[----:B------:R-:W-:Y:S01]  /*2dc0*/  MUFU.SIN R164, R48 ;  /* 0x0000003000a47308 */ /* 0x000fe20000000400 */
[----:B0-----:R-:W-:Y:S01]  /*2dd0*/  FMUL.FTZ R3, R144, UR40 ;  /* 0x0000002890037c20 */ /* 0x001fe20008410000 */
[----:B------:R-:W-:-:S03]  /*2de0*/  LEA R63, R249, R0, 0x3 ;  /* 0x00000000f93f7211 */ /* 0x000fc600078e18ff */
[----:B------:R-:W-:-:S03]  /*2df0*/  FMUL.RZ R52, R3, 0.15915493667125701904 ;  /* 0x3e22f98303347820 */ /* 0x000fc6000040c000 */
[----:B------:R0:W-:Y:S08]  /*2e00*/  MUFU.COS R165, R48 ;  /* 0x0000003000a57308 */ /* 0x0001f00000000000 */
[----:B------:R-:W-:Y:S01]  /*2e10*/  MUFU.SIN R158, R49 ;  /* 0x00000031009e7308 */ /* 0x000fe20000000400 */
[----:B0-----:R-:W-:-:S04]  /*2e20*/  MOV R48, UR21 ;  /* 0x0000001500307c02 */ /* 0x001fc80008000f00 */
[----:B------:R-:W-:Y:S02]  /*2e30*/  @!P0 IADD3 R3, R48, -0x2, RZ ;  /* 0xfffffffe30038810 */ /* 0x000fe40007ffe0ff */
[----:B------:R-:W-:Y:S01]  /*2e40*/  MOV R48, UR37 ;  /* 0x0000002500307c02 */ /* 0x000fe20008000f00 */
[----:B------:R0:W-:Y:S01]  /*2e50*/  MUFU.COS R159, R49 ;  /* 0x00000031009f7308 */ /* 0x0001e20000000000 */
[----:B------:R-:W-:Y:S01]  /*2e60*/  UIMAD.WIDE.U32 UR36, UR10, UR38, URZ ;  /* 0x000000260a2472a5 */ /* 0x000fe2000f8e003f */
[----:B------:R-:W-:Y:S02]  /*2e70*/  @!P0 IMAD R3, R3, R54, UR7 ;  /* 0x0000000703038e24 */ /* 0x000fe4000f8e0236 */
[----:B------:R-:W-:Y:S02]  /*2e80*/  ULDC.64 UR38, c[0x0][0x1c0] ;  /* 0x0000700000267ab9 */ /* 0x000fe40000000a00 */
[----:B------:R-:W-:Y:S02]  /*2e90*/  UIADD3 UR37, UR37, UR42, URZ ;  /* 0x0000002a25257290 */ /* 0x000fe4000fffe03f */
[----:B------:R-:W-:Y:S01]  /*2ea0*/  MUFU.SIN R29, R51 ;  /* 0x00000033001d7308 */ /* 0x000fe20000000400 */
[----:B0-----:R-:W-:Y:S01]  /*2eb0*/  MOV R49, 0x100 ;  /* 0x0000010000317802 */ /* 0x001fe20000000f00 */
[----:B------:R-:W-:-:S04]  /*2ec0*/  UIMAD UR42, UR25, UR38, URZ ;  /* 0x00000026192a72a4 */ /* 0x000fc8000f8e023f */
[----:B------:R-:W-:Y:S01]  /*2ed0*/  @!P1 IMAD R67, R48, R49, UR7 ;  /* 0x0000000730439e24 */ /* 0x000fe2000f8e0231 */
[----:B------:R-:W-:Y:S01]  /*2ee0*/  IADD3 R48, R0, R249, RZ ;  /* 0x000000f900307210 */ /* 0x000fe20007ffe0ff */
[----:B------:R-:W-:Y:S01]  /*2ef0*/  FMUL.FTZ R49, R143, UR40 ;  /* 0x000000288f317c20 */ /* 0x000fe20008410000 */
[----:B------:R0:W-:Y:S01]  /*2f00*/  MUFU.COS R30, R51 ;  /* 0x00000033001e7308 */ /* 0x0001e20000000000 */
[----:B------:R-:W-:Y:S01]  /*2f10*/  UIMAD UR42, UR7, UR39, UR42 ;  /* 0x00000027072a72a4 */ /* 0x000fe2000f8e022a */
[C---:B------:R-:W-:Y:S01]  /*2f20*/  IADD3 R53, R48.reuse, 0x60, RZ ;  /* 0x0000006030357810 */ /* 0x040fe20007ffe0ff */
[----:B------:R-:W-:Y:S01]  /*2f30*/  FMUL.RZ R54, R49, 0.15915493667125701904 ;  /* 0x3e22f98331367820 */ /* 0x000fe2000040c000 */
[C---:B------:R-:W-:Y:S01]  /*2f40*/  IADD3 R49, R48.reuse, 0x20, RZ ;  /* 0x0000002030317810 */ /* 0x040fe20007ffe0ff */
[----:B------:R-:W-:Y:S01]  /*2f50*/  IMAD R2, R249, 0x7, R48 ;  /* 0x00000007f9027824 */ /* 0x000fe200078e0230 */
[C---:B------:R-:W-:Y:S01]  /*2f60*/  IADD3 R55, R48.reuse, 0x80, RZ ;  /* 0x0000008030377810 */ /* 0x040fe20007ffe0ff */
[----:B------:R-:W-:Y:S01]  /*2f70*/  UIMAD.WIDE.U32 UR38, UR7, UR38, UR36 ;  /* 0x00000026072672a5 */ /* 0x000fe2000f8e0024 */
[----:B------:R-:W-:Y:S01]  /*2f80*/  MUFU.SIN R0, R54 ;  /* 0x0000003600007308 */ /* 0x000fe20000000400 */
[C---:B0-----:R-:W-:Y:S01]  /*2f90*/  IADD3 R51, R48.reuse, 0x40, RZ ;  /* 0x0000004030337810 */ /* 0x041fe20007ffe0ff */
[----:B------:R-:W-:Y:S01]  /*2fa0*/  ULDC.64 UR36, c[0x0][0x230] ;  /* 0x00008c0000247ab9 */ /* 0x000fe20000000a00 */
[C---:B------:R-:W-:Y:S01]  /*2fb0*/  IADD3 R57, R48.reuse, 0xa0, RZ ;  /* 0x000000a030397810 */ /* 0x040fe20007ffe0ff */
[----:B------:R-:W-:Y:S01]  /*2fc0*/  UIADD3 UR39, UR39, UR42, URZ ;  /* 0x0000002a27277290 */ /* 0x000fe2000fffe03f */
[C---:B------:R-:W-:Y:S01]  /*2fd0*/  IADD3 R59, R48.reuse, 0xc0, RZ ;  /* 0x000000c0303b7810 */ /* 0x040fe20007ffe0ff */
[----:B------:R-:W-:Y:S01]  /*2fe0*/  ULEA UR36, UP0, UR38, UR36, 0x3 ;  /* 0x0000002426247291 */ /* 0x000fe2000f80183f */
[----:B------:R-:W-:Y:S01]  /*2ff0*/  IADD3 R61, R48, 0xe0, RZ ;  /* 0x000000e0303d7810 */ /* 0x000fe20007ffe0ff */
[----:B------:R0:W-:Y:S01]  /*3000*/  MUFU.COS R130, R54 ;  /* 0x0000003600827308 */ /* 0x0001e20000000000 */
[-C--:B------:R-:W-:Y:S01]  /*3010*/  LEA.HI.SX32 R49, R49, R48.reuse, 0x1b ;  /* 0x0000003031317211 */ /* 0x080fe200078fdaff */
[----:B------:R-:W-:Y:S01]  /*3020*/  ULEA.HI.X UR37, UR38, UR37, UR39, 0x3, UP0 ;  /* 0x0000002526257291 */ /* 0x000fe200080f1c27 */
[----:B------:R-:W-:-:S02]  /*3030*/  LEA.HI.SX32 R51, R51, R48, 0x1b ;  /* 0x0000003033337211 */ /* 0x000fc400078fdaff */
[-C--:B------:R-:W-:Y:S02]  /*3040*/  LEA.HI.SX32 R53, R53, R48.reuse, 0x1b ;  /* 0x0000003035357211 */ /* 0x080fe400078fdaff */
[-C--:B------:R-:W-:Y:S01]  /*3050*/  LEA.HI.SX32 R55, R55, R48.reuse, 0x1b ;  /* 0x0000003037377211 */ /* 0x080fe200078fdaff */
[----:B------:R-:W-:Y:S01]  /*3060*/  MUFU.SIN R127, R50 ;  /* 0x00000032007f7308 */ /* 0x000fe20000000400 */
[----:B0-----:R-:W-:Y:S02]  /*3070*/  IADD3 R54, R2, 0x3, RZ ;  /* 0x0000000302367810 */ /* 0x001fe40007ffe0ff */
[----:B------:R-:W-:Y:S02]  /*3080*/  LEA.HI.SX32 R57, R57, R48, 0x1b ;  /* 0x0000003039397211 */ /* 0x000fe400078fdaff */
[----:B------:R-:W-:Y:S01]  /*3090*/  LEA.HI.SX32 R56, R54, R63, 0x1b ;  /* 0x0000003f36387211 */ /* 0x000fe200078fdaff */
[----:B------:R-:W-:Y:S01]  /*30a0*/  FMUL.FTZ R54, R156, R174 ;  /* 0x000000ae9c367220 */ /* 0x000fe20000410000 */
[-C--:B------:R-:W-:Y:S01]  /*30b0*/  LEA.HI.SX32 R59, R59, R48.reuse, 0x1b ;  /* 0x000000303b3b7211 */ /* 0x080fe200078fdaff */
[----:B------:R0:W-:Y:S01]  /*30c0*/  MUFU.COS R131, R50 ;  /* 0x0000003200837308 */ /* 0x0001e20000000000 */
[----:B------:R-:W-:-:S02]  /*30d0*/  LEA.HI.SX32 R61, R61, R48, 0x1b ;  /* 0x000000303d3d7211 */ /* 0x000fc400078fdaff */
[----:B------:R-:W-:Y:S02]  /*30e0*/  LEA.HI.SX32 R48, R48, R48, 0x1b ;  /* 0x0000003030307211 */ /* 0x000fe400078fdaff */
[C---:B------:R-:W-:Y:S02]  /*30f0*/  IADD3 R68, R2.reuse, 0x7, RZ ;  /* 0x0000000702447810 */ /* 0x040fe40007ffe0ff */
[----:B------:R-:W-:Y:S01]  /*3100*/  IADD3 R58, R2, 0x4, RZ ;  /* 0x00000004023a7810 */ /* 0x000fe20007ffe0ff */
[----:B------:R-:W1:Y:S01]  /*3110*/  MUFU.EX2 R54, R54 ;  /* 0x0000003600367308 */ /* 0x000e620000000800 */
[----:B0-----:R-:W-:Y:S01]  /*3120*/  FMUL.FTZ R50, R142, UR40 ;  /* 0x000000288e327c20 */ /* 0x001fe20008410000 */
[----:B---3--:R0:W-:Y:S01]  /*3130*/  STS.128 [R48.X16], R4 ;  /* 0x0000000430007388 */ /* 0x0081e2000000cc00 */
[----:B------:R-:W-:Y:S02]  /*3140*/  LEA.HI.SX32 R123, R68, R63, 0x1b ;  /* 0x0000003f447b7211 */ /* 0x000fe400078fdaff */
[----:B------:R-:W-:Y:S01]  /*3150*/  FMUL.RZ R69, R50, 0.15915493667125701904 ;  /* 0x3e22f98332457820 */ /* 0x000fe2000040c000 */
[----:B----4-:R2:W-:Y:S01]  /*3160*/  STS.128 [R49.X16+0x200], R8 ;  /* 0x0002000831007388 */ /* 0x0105e2000000cc00 */
[C---:B------:R-:W-:Y:S01]  /*3170*/  LEA.HI.SX32 R68, R2.reuse, R2, 0x1b ;  /* 0x0000000202447211 */ /* 0x040fe200078fdaff */
[----:B------:R-:W-:Y:S01]  /*3180*/  MUFU.SIN R124, R52 ;  /* 0x00000034007c7308 */ /* 0x000fe20000000400 */
[C---:B------:R-:W-:Y:S01]  /*3190*/  IADD3 R50, R2.reuse, 0x1, RZ ;  /* 0x0000000102327810 */ /* 0x040fe20007ffe0ff */
[----:B------:R-:W-:Y:S01]  /*31a0*/  STS.128 [R51.X16+0x400], R12 ;  /* 0x0004000c33007388 */ /* 0x000fe2000000cc00 */
[----:B------:R-:W-:-:S02]  /*31b0*/  IADD3 R62, R2, 0x5, RZ ;  /* 0x00000005023e7810 */ /* 0x000fc40007ffe0ff */
[----:B------:R-:W-:Y:S01]  /*31c0*/  IADD3 R66, R2, 0x6, RZ ;  /* 0x0000000602427810 */ /* 0x000fe20007ffe0ff */
[----:B------:R-:W-:Y:S01]  /*31d0*/  STS.128 [R53.X16+0x600], R16 ;  /* 0x0006001035007388 */ /* 0x000fe2000000cc00 */
[-C--:B------:R-:W-:Y:S01]  /*31e0*/  LEA.HI.SX32 R64, R50, R63.reuse, 0x1b ;  /* 0x0000003f32407211 */ /* 0x080fe200078fdaff */
[----:B------:R3:W-:Y:S01]  /*31f0*/  MUFU.COS R126, R52 ;  /* 0x00000034007e7308 */ /* 0x0007e20000000000 */
[-C--:B------:R-:W-:Y:S01]  /*3200*/  LEA.HI.SX32 R50, R62, R63.reuse, 0x1b ;  /* 0x0000003f3e327211 */ /* 0x080fe200078fdaff */
[----:B------:R-:W-:Y:S01]  /*3210*/  STS.128 [R55.X16+0x800], R20 ;  /* 0x0008001437007388 */ /* 0x000fe2000000cc00 */
[----:B------:R-:W-:Y:S01]  /*3220*/  LEA.HI.SX32 R122, R66, R63, 0x1b ;  /* 0x0000003f427a7211 */ /* 0x000fe200078fdaff */
[----:B-1----:R-:W-:Y:S01]  /*3230*/  FMUL.FTZ R160, R54, R65 ;  /* 0x0000004136a07220 */ /* 0x002fe20000410000 */
[----:B------:R-:W-:Y:S01]  /*3240*/  MOV R128, UR36 ;  /* 0x0000002400807c02 */ /* 0x000fe20008000f00 */
[----:B------:R-:W-:Y:S01]  /*3250*/  STS.128 [R57.X16+0xa00], R24 ;  /* 0x000a001839007388 */ /* 0x000fe2000000cc00 */
[----:B------:R-:W-:Y:S01]  /*3260*/  MOV R129, UR37 ;  /* 0x0000002500817c02 */ /* 0x000fe20008000f00 */
[----:B------:R-:W-:Y:S01]  /*3270*/  MUFU.SIN R150, R69 ;  /* 0x0000004500967308 */ /* 0x000fe20000000400 */
[----:B---3--:R-:W-:Y:S01]  /*3280*/  IADD3 R52, R2, 0x2, RZ ;  /* 0x0000000202347810 */ /* 0x008fe20007ffe0ff */
[----:B------:R-:W-:Y:S01]  /*3290*/  STS.128 [R59.X16+0xc00], R40 ;  /* 0x000c00283b007388 */ /* 0x000fe2000000cc00 */
[----:B------:R-:W-:Y:S01]  /*32a0*/  FMUL.FTZ R161, R54, R161 ;  /* 0x000000a136a17220 */ /* 0x000fe20000410000 */
[----:B------:R-:W-:Y:S01]  /*32b0*/  SHF.L.U32 R2, R67, 0x3, RZ ;  /* 0x0000000343027819 */ /* 0x000fe200000006ff */
[----:B0-----:R-:W-:Y:S01]  /*32c0*/  FMUL.FTZ R5, R155, R174 ;  /* 0x000000ae9b057220 */ /* 0x001fe20000410000 */
[-C--:B------:R-:W-:Y:S01]  /*32d0*/  LEA.HI.SX32 R60, R52, R63.reuse, 0x1b ;  /* 0x0000003f343c7211 */ /* 0x080fe200078fdaff */
[----:B------:R-:W-:Y:S01]  /*32e0*/  STS.128 [R61.X16+0xe00], R44 ;  /* 0x000e002c3d007388 */ /* 0x000fe2000000cc00 */
[----:B------:R-:W-:Y:S01]  /*32f0*/  LEA.HI.SX32 R52, R58, R63, 0x1b ;  /* 0x0000003f3a347211 */ /* 0x000fe200078fdaff */
[----:B------:R-:W-:Y:S01]  /*3300*/  FMUL.FTZ R58, R140, UR40 ;  /* 0x000000288c3a7c20 */ /* 0x000fe20008410000 */
[----:B------:R-:W-:Y:S01]  /*3310*/  MUFU.COS R151, R69 ;  /* 0x0000004500977308 */ /* 0x000fe20000000000 */
[----:B------:R-:W-:-:S06]  /*3320*/  NOP ;  /* 0x0000000000007918 */ /* 0x000fcc0000000000 */
[----:B------:R-:W-:Y:S01]  /*3330*/  FMUL.RZ R58, R58, 0.15915493667125701904 ;  /* 0x3e22f9833a3a7820 */ /* 0x000fe2000040c000 */
[----:B------:R-:W-:Y:S01]  /*3340*/  MUFU.SIN R125, R70 ;  /* 0x00000046007d7308 */ /* 0x000fe20000000400 */
[----:B------:R-:W-:Y:S01]  /*3350*/  LDS.128 R64, [R64.X16+0x10] ;  /* 0x0000100040407984 */ /* 0x000fe2000000cc00 */
[----:B--2---:R-:W-:Y:S01]  /*3360*/  MOV R8, 0x10 ;  /* 0x0000001000087802 */ /* 0x004fe20000000f00 */
[-C--:B------:R-:W-:Y:S02]  /*3370*/  FMUL.FTZ R6, R154, R174.reuse ;  /* 0x000000ae9a067220 */ /* 0x080fe40000410000 */
[----:B------:R-:W-:Y:S01]  /*3380*/  LDS.128 R60, [R60.X16+0x20] ;  /* 0x000020003c3c7984 */ /* 0x000fe2000000cc00 */
[-C--:B------:R-:W-:Y:S02]  /*3390*/  FMUL.FTZ R7, R153, R174.reuse ;  /* 0x000000ae99077220 */ /* 0x080fe40000410000 */
[----:B------:R0:W-:Y:S01]  /*33a0*/  MUFU.COS R167, R70 ;  /* 0x0000004600a77308 */ /* 0x0001e20000000000 */
[----:B------:R-:W-:Y:S04]  /*33b0*/  LDS.128 R52, [R52.X16+0x40] ;  /* 0x0000400034347984 */ /* 0x000fe8000000cc00 */
[----:B------:R-:W-:Y:S03]  /*33c0*/  LDS.128 R48, [R50.X16+0x50] ;  /* 0x0000500032307984 */ /* 0x000fe6000000cc00 */
[----:B------:R-:W-:Y:S01]  /*33d0*/  MUFU.SIN R175, R58 ;  /* 0x0000003a00af7308 */ /* 0x000fe20000000400 */
[----:B0-----:R-:W0:Y:S04]  /*33e0*/  LDS.128 R68, [R68.X16] ;  /* 0x0000000044447984 */ /* 0x001e28000000cc00 */
[----:B------:R-:W-:Y:S03]  /*33f0*/  LDS.128 R44, [R122.X16+0x60] ;  /* 0x000060007a2c7984 */ /* 0x000fe6000000cc00 */
[----:B------:R1:W-:Y:S01]  /*3400*/  MUFU.COS R4, R58 ;  /* 0x0000003a00047308 */ /* 0x0003e20000000000 */
[----:B------:R2:W-:Y:S04]  /*3410*/  LDS.128 R40, [R123.X16+0x70] ;  /* 0x000070007b287984 */ /* 0x0005e8000000cc00 */
[----:B------:R-:W5:Y:S03]  /*3420*/  LDG.E.64 R128, [R128.64] ;  /* 0x0000001a80807981 */ /* 0x000f66000c1e1b00 */
[----:B------:R-:W3:Y:S01]  /*3430*/  MUFU.EX2 R5, R5 ;  /* 0x0000000500057308 */ /* 0x000ee20000000800 */
[----:B-1----:R-:W1:Y:S01]  /*3440*/  LDS.128 R56, [R56.X16+0x30] ;  /* 0x0000300038387984 */ /* 0x002e62000000cc00 */
[----:B------:R-:W-:Y:S01]  /*3450*/  FMUL.FTZ R9, R149, R174 ;  /* 0x000000ae95097220 */ /* 0x000fe20000410000 */
[----:B--2---:R-:W-:-:S02]  /*3460*/  CS2R R122, SRZ ;  /* 0x00000000007a7805 */ /* 0x004fc4000001ff00 */
[----:B------:R2:W-:Y:S01]  /*3470*/  STS.64 [R2+0x4a60], R160 ;  /* 0x004a60a002007388 */ /* 0x0005e20000000a00 */
[-C--:B------:R-:W-:Y:S02]  /*3480*/  FMUL.FTZ R11, R147, R174.reuse ;  /* 0x000000ae930b7220 */ /* 0x080fe40000410000 */
[----:B------:R-:W4:Y:S01]  /*3490*/  MUFU.EX2 R9, R9 ;  /* 0x0000000900097308 */ /* 0x000f220000000800 */
[-C--:B------:R-:W-:Y:S02]  /*34a0*/  FMUL.FTZ R10, R148, R174.reuse ;  /* 0x000000ae940a7220 */ /* 0x080fe40000410000 */
[----:B------:R-:W-:-:S05]  /*34b0*/  FMUL.FTZ R12, R146, R174 ;  /* 0x000000ae920c7220 */ /* 0x000fca0000410000 */
[----:B------:R-:W-:Y:S01]  /*34c0*/  MUFU.EX2 R6, R6 ;  /* 0x0000000600067308 */ /* 0x000fe20000000800 */
[----:B--2---:R-:W-:Y:S01]  /*34d0*/  @!P0 IMAD.WIDE R2, R3, R8, UR28 ;  /* 0x0000001c03028e25 */ /* 0x004fe2000f8e0208 */
[----:B------:R-:W-:Y:S06]  /*34e0*/  BAR.SYNC.DEFER_BLOCKING 0x0 ;  /* 0x0000000000007b1d */ /* 0x000fec0000010000 */
[----:B------:R-:W2:Y:S01]  /*34f0*/  MUFU.EX2 R11, R11 ;  /* 0x0000000b000b7308 */ /* 0x000ea20000000800 */
[C---:B---3--:R-:W-:Y:S02]  /*3500*/  FMUL.FTZ R30, R5.reuse, R30 ;  /* 0x0000001e051e7220 */ /* 0x048fe40000410000 */
[----:B------:R-:W-:-:S05]  /*3510*/  FMUL.FTZ R29, R5, R29 ;  /* 0x0000001d051d7220 */ /* 0x000fca0000410000 */
[----:B------:R-:W3:Y:S08]  /*3520*/  MUFU.EX2 R10, R10 ;  /* 0x0000000a000a7308 */ /* 0x000ef00000000800 */
[----:B------:R-:W-:Y:S01]  /*3530*/  MUFU.COS R176, R177 ;  /* 0x000000b100b07308 */ /* 0x000fe20000000000 */
[----:B------:R1:W5:Y:S01]  /*3540*/  @!P0 LDG.E.128 R120, [R2.64] ;  /* 0x0000001a02788981 */ /* 0x000362000c1e1d00 */
[----:B0-----:R-:W-:-:S02]  /*3550*/  FMUL.FTZ R215, R156, R69 ;  /* 0x000000459cd77220 */ /* 0x001fc40000410000 */
[----:B-1----:R-:W-:-:S04]  /*3560*/  FMUL.FTZ R3, R144, R174 ;  /* 0x000000ae90037220 */ /* 0x002fc80000410000 */
[----:B------:R-:W0:Y:S01]  /*3570*/  MUFU.EX2 R7, R7 ;  /* 0x0000000700077308 */ /* 0x000e220000000800 */
[----:B------:R-:W-:-:S07]  /*3580*/  FMUL.FTZ R2, R145, R174 ;  /* 0x000000ae91027220 */ /* 0x000fce0000410000 */
[----:B------:R1:W-:Y:S01]  /*3590*/  MUFU.EX2 R5, R3 ;  /* 0x0000000300057308 */ /* 0x0003e20000000800 */
[----:B----4-:R-:W-:Y:S02]  /*35a0*/  FMUL.FTZ R22, R9, R168 ;  /* 0x000000a809167220 */ /* 0x010fe40000410000 */
[----:B-1----:R-:W-:-:S05]  /*35b0*/  FMUL.FTZ R3, R156, R68 ;  /* 0x000000449c037220 */ /* 0x002fca0000410000 */
[----:B------:R-:W1:Y:S01]  /*35c0*/  MUFU.EX2 R12, R12 ;  /* 0x0000000c000c7308 */ /* 0x000e620000000800 */
[----:B------:R-:W-:Y:S02]  /*35d0*/  FMUL.FTZ R216, R116, R3 ;  /* 0x0000000374d87220 */ /* 0x000fe40000410000 */
[----:B------:R-:W-:-:S05]  /*35e0*/  FMUL.FTZ R21, R9, R166 ;  /* 0x000000a609157220 */ /* 0x000fca0000410000 */
[----:B------:R4:W-:Y:S01]  /*35f0*/  MUFU.EX2 R178, R2 ;  /* 0x0000000200b27308 */ /* 0x0009e20000000800 */
[----:B------:R-:W-:Y:S02]  /*3600*/  FMUL.FTZ R214, R155, R71 ;  /* 0x000000479bd67220 */ /* 0x000fe40000410000 */
[----:B------:R-:W-:Y:S02]  /*3610*/  FMUL.FTZ R215, R116, R215 ;  /* 0x000000d774d77220 */ /* 0x000fe40000410000 */
[----:B------:R-:W-:Y:S02]  /*3620*/  FMUL.FTZ R9, R216, R29 ;  /* 0x0000001dd8097220 */ /* 0x000fe40000410000 */
[-C--:B----4-:R-:W-:Y:S02]  /*3630*/  FMUL.FTZ R2, R142, R174.reuse ;  /* 0x000000ae8e027220 */ /* 0x090fe40000410000 */
[----:B------:R-:W-:Y:S02]  /*3640*/  FMUL.FTZ R8, R152, R174 ;  /* 0x000000ae98087220 */ /* 0x000fe40000410000 */
[----:B--2---:R-:W-:-:S02]  /*3650*/  FMUL.FTZ R17, R11, R162 ;  /* 0x000000a20b117220 */ /* 0x004fc40000410000 */
[----:B------:R2:W-:Y:S01]  /*3660*/  MUFU.EX2 R162, R2 ;  /* 0x0000000200a27308 */ /* 0x0005e20000000800 */
[----:B------:R-:W-:Y:S02]  /*3670*/  FMUL.FTZ R214, R117, R214 ;  /* 0x000000d675d67220 */ /* 0x000fe40000410000 */
[C---:B------:R-:W-:Y:S02]  /*3680*/  FMUL.FTZ R3, R215.reuse, R29 ;  /* 0x0000001dd7037220 */ /* 0x040fe40000410000 */
[----:B------:R-:W-:Y:S02]  /*3690*/  FFMA.FTZ R9, R215, R30, R9 ;  /* 0x0000001ed7097223 */ /* 0x000fe40000010009 */
[C---:B------:R-:W-:Y:S02]  /*36a0*/  FMUL.FTZ R28, R6.reuse, R28 ;  /* 0x0000001c061c7220 */ /* 0x040fe40000410000 */
[----:B--2---:R-:W-:Y:S02]  /*36b0*/  FMUL.FTZ R2, R155, R70 ;  /* 0x000000469b027220 */ /* 0x004fe40000410000 */
[----:B------:R-:W-:-:S02]  /*36c0*/  FMUL.FTZ R27, R6, R173 ;  /* 0x000000ad061b7220 */ /* 0x000fc40000410000 */
[----:B------:R-:W-:Y:S01]  /*36d0*/  FMUL.FTZ R6, R143, R174 ;  /* 0x000000ae8f067220 */ /* 0x000fe20000410000 */
[----:B------:R-:W2:Y:S01]  /*36e0*/  MUFU.EX2 R8, R8 ;  /* 0x0000000800087308 */ /* 0x000ea20000000800 */
[C---:B---3--:R-:W-:Y:S02]  /*36f0*/  FMUL.FTZ R20, R10.reuse, R165 ;  /* 0x000000a50a147220 */ /* 0x048fe40000410000 */
[----:B------:R-:W-:Y:S02]  /*3700*/  FMUL.FTZ R19, R10, R164 ;  /* 0x000000a40a137220 */ /* 0x000fe40000410000 */
[----:B------:R-:W-:Y:S02]  /*3710*/  FMUL.FTZ R213, R117, R2 ;  /* 0x0000000275d57220 */ /* 0x000fe40000410000 */
[----:B------:R-:W-:Y:S02]  /*3720*/  FFMA.FTZ R10, R216, R30, -R3 ;  /* 0x0000001ed80a7223 */ /* 0x000fe40000010803 */
[----:B------:R-:W-:-:S02]  /*3730*/  FADD.FTZ R9, R214, R9 ;  /* 0x00000009d6097221 */ /* 0x000fc40000010000 */
[C---:B0-----:R-:W-:Y:S02]  /*3740*/  FMUL.FTZ R26, R7.reuse, R172 ;  /* 0x000000ac071a7220 */ /* 0x041fe40000410000 */
[----:B------:R-:W-:Y:S02]  /*3750*/  FMUL.FTZ R25, R7, R171 ;  /* 0x000000ab07197220 */ /* 0x000fe40000410000 */
[----:B------:R0:W3:Y:S01]  /*3760*/  MUFU.EX2 R7, R6 ;  /* 0x0000000600077308 */ /* 0x0000e20000000800 */
[----:B------:R-:W-:Y:S02]  /*3770*/  FADD.FTZ R10, R213, R10 ;  /* 0x0000000ad50a7221 */ /* 0x000fe40000010000 */
[----:B------:R-:W-:Y:S02]  /*3780*/  FMUL.FTZ R3, R27, R9 ;  /* 0x000000091b037220 */ /* 0x000fe40000410000 */
[----:B-1----:R-:W-:Y:S02]  /*3790*/  FMUL.FTZ R15, R12, R158 ;  /* 0x0000009e0c0f7220 */ /* 0x002fe40000410000 */
[----:B0-----:R-:W-:-:S02]  /*37a0*/  FMUL.FTZ R6, R141, R174 ;  /* 0x000000ae8d067220 */ /* 0x001fc40000410000 */
[----:B------:R-:W-:Y:S02]  /*37b0*/  FMUL.FTZ R18, R11, R163 ;  /* 0x000000a30b127220 */ /* 0x000fe40000410000 */
[----:B------:R-:W-:Y:S01]  /*37c0*/  FMUL.FTZ R16, R12, R159 ;  /* 0x0000009f0c107220 */ /* 0x000fe20000410000 */
[----:B------:R0:W1:Y:S01]  /*37d0*/  MUFU.EX2 R158, R6 ;  /* 0x00000006009e7308 */ /* 0x0000620000000800 */
[C---:B------:R-:W-:Y:S02]  /*37e0*/  FMUL.FTZ R12, R5.reuse, R126 ;  /* 0x0000007e050c7220 */ /* 0x040fe40000410000 */
[----:B------:R-:W-:Y:S02]  /*37f0*/  FMUL.FTZ R11, R5, R124 ;  /* 0x0000007c050b7220 */ /* 0x000fe40000410000 */
[-C--:B------:R-:W-:Y:S02]  /*3800*/  FMUL.FTZ R5, R27, R10.reuse ;  /* 0x0000000a1b057220 */ /* 0x080fe40000410000 */
[----:B0-----:R-:W-:-:S02]  /*3810*/  FFMA.FTZ R6, R28, R10, -R3 ;  /* 0x0000000a1c067223 */ /* 0x001fc40000010803 */
[----:B------:R-:W-:Y:S02]  /*3820*/  FMUL.FTZ R3, R154, R65 ;  /* 0x000000419a037220 */ /* 0x000fe40000410000 */
[----:B------:R-:W-:Y:S02]  /*3830*/  FFMA.FTZ R5, R28, R9, R5 ;  /* 0x000000091c057223 */ /* 0x000fe40000010005 */
[----:B------:R-:W-:Y:S02]  /*3840*/  FMUL.FTZ R211, R154, R64 ;  /* 0x000000409ad37220 */ /* 0x000fe40000410000 */
[----:B------:R-:W-:Y:S02]  /*3850*/  FMUL.FTZ R212, R118, R3 ;  /* 0x0000000376d47220 */ /* 0x000fe40000410000 */
[C---:B--2---:R-:W-:Y:S02]  /*3860*/  FMUL.FTZ R24, R8.reuse, R170 ;  /* 0x000000aa08187220 */ /* 0x044fe40000410000 */
[----:B------:R-:W-:-:S02]  /*3870*/  FMUL.FTZ R23, R8, R169 ;  /* 0x000000a908177220 */ /* 0x000fc40000410000 */
[-C--:B------:R-:W-:Y:S02]  /*3880*/  FMUL.FTZ R8, R140, R174.reuse ;  /* 0x000000ae8c087220 */ /* 0x080fe40000410000 */
[----:B------:R-:W-:Y:S02]  /*3890*/  FMUL.FTZ R211, R118, R211 ;  /* 0x000000d376d37220 */ /* 0x000fe40000410000 */
[----:B------:R-:W-:Y:S02]  /*38a0*/  FADD.FTZ R5, R212, R5 ;  /* 0x00000005d4057221 */ /* 0x000fe40000010000 */
[----:B------:R-:W-:Y:S01]  /*38b0*/  FMUL.FTZ R174, R139, R174 ;  /* 0x000000ae8bae7220 */ /* 0x000fe20000410000 */
[----:B------:R-:W0:Y:S01]  /*38c0*/  MUFU.EX2 R2, R8 ;  /* 0x0000000800027308 */ /* 0x000e220000000800 */
[----:B---3--:R-:W-:Y:S02]  /*38d0*/  FMUL.FTZ R9, R7, R0 ;  /* 0x0000000007097220 */ /* 0x008fe40000410000 */
[----:B------:R-:W-:-:S02]  /*38e0*/  FMUL.FTZ R13, R178, R127 ;  /* 0x0000007fb20d7220 */ /* 0x000fc40000410000 */
[----:B------:R-:W-:Y:S02]  /*38f0*/  FADD.FTZ R6, R211, R6 ;  /* 0x00000006d3067221 */ /* 0x000fe40000010000 */
[----:B------:R-:W-:Y:S01]  /*3900*/  FMUL.FTZ R3, R25, R5 ;  /* 0x0000000519037220 */ /* 0x000fe20000410000 */
[----:B------:R-:W2:Y:S01]  /*3910*/  MUFU.EX2 R127, R174 ;  /* 0x000000ae007f7308 */ /* 0x000ea20000000800 */
[----:B------:R-:W-:Y:S02]  /*3920*/  FMUL.FTZ R0, R153, R66 ;  /* 0x0000004299007220 */ /* 0x000fe40000410000 */
[----:B------:R-:W-:Y:S02]  /*3930*/  FMUL.FTZ R10, R7, R130 ;  /* 0x00000082070a7220 */ /* 0x000fe40000410000 */
[----:B------:R-:W-:-:S03]  /*3940*/  FMUL.FTZ R130, R25, R6 ;  /* 0x0000000619827220 */ /* 0x000fc60000410000 */
[----:B------:R-:W3:Y:S01]  /*3950*/  MUFU.SIN R124, R177 ;  /* 0x000000b1007c7308 */ /* 0x000ee20000000400 */
[----:B------:R-:W-:Y:S02]  /*3960*/  FMUL.FTZ R210, R153, R67 ;  /* 0x0000004399d27220 */ /* 0x000fe40000410000 */
[C---:B------:R-:W-:Y:S02]  /*3970*/  FFMA.FTZ R126, R26.reuse, R6, -R3 ;  /* 0x000000061a7e7223 */ /* 0x040fe40000010803 */
[C---:B------:R-:W-:Y:S02]  /*3980*/  FMUL.FTZ R209, R119.reuse, R0 ;  /* 0x0000000077d17220 */ /* 0x040fe40000410000 */
[----:B------:R-:W-:Y:S02]  /*3990*/  FFMA.FTZ R3, R26, R5, R130 ;  /* 0x000000051a037223 */ /* 0x000fe40000010082 */
[----:B------:R-:W-:Y:S02]  /*39a0*/  FMUL.FTZ R210, R119, R210 ;  /* 0x000000d277d27220 */ /* 0x000fe40000410000 */
[----:B------:R-:W-:-:S02]  /*39b0*/  FADD.FTZ R126, R209, R126 ;  /* 0x0000007ed17e7221 */ /* 0x000fc40000010000 */
[----:B-1----:R-:W-:Y:S02]  /*39c0*/  FMUL.FTZ R5, R158, R125 ;  /* 0x0000007d9e057220 */ /* 0x002fe40000410000 */
[----:B------:R-:W-:Y:S02]  /*39d0*/  FADD.FTZ R125, R210, R3 ;  /* 0x00000003d27d7221 */ /* 0x000fe40000010000 */
[----:B------:R-:W-:Y:S02]  /*39e0*/  FMUL.FTZ R130, R23, R126 ;  /* 0x0000007e17827220 */ /* 0x000fe40000410000 */
[----:B------:R-:W-:Y:S02]  /*39f0*/  FMUL.FTZ R14, R178, R131 ;  /* 0x00000083b20e7220 */ /* 0x000fe40000410000 */
[C---:B0-----:R-:W-:Y:S02]  /*3a00*/  FMUL.FTZ R4, R2.reuse, R4 ;  /* 0x0000000402047220 */ /* 0x041fe40000410000 */
[----:B------:R-:W-:-:S02]  /*3a10*/  FMUL.FTZ R3, R2, R175 ;  /* 0x000000af02037220 */ /* 0x000fc40000410000 */
[-C--:B------:R-:W-:Y:S02]  /*3a20*/  FMUL.FTZ R131, R23, R125.reuse ;  /* 0x0000007d17837220 */ /* 0x080fe40000410000 */
[----:B------:R-:W-:Y:S02]  /*3a30*/  FFMA.FTZ R130, R24, R125, R130 ;  /* 0x0000007d18827223 */ /* 0x000fe40000010082 */
[C---:B--2---:R-:W-:Y:S02]  /*3a40*/  FMUL.FTZ R2, R127.reuse, R176 ;  /* 0x000000b07f027220 */ /* 0x044fe40000410000 */
[----:B---3--:R-:W-:Y:S02]  /*3a50*/  FMUL.FTZ R0, R127, R124 ;  /* 0x0000007c7f007220 */ /* 0x008fe40000410000 */
[----:B------:R-:W-:Y:S02]  /*3a60*/  FMUL.FTZ R125, R152, R60 ;  /* 0x0000003c987d7220 */ /* 0x000fe40000410000 */
[----:B------:R-:W-:-:S02]  /*3a70*/  FMUL.FTZ R124, R160, R29 ;  /* 0x0000001da07c7220 */ /* 0x000fc40000410000 */
[C---:B------:R-:W-:Y:S02]  /*3a80*/  FMUL.FTZ R127, R161.reuse, R29 ;  /* 0x0000001da17f7220 */ /* 0x040fe40000410000 */
[----:B------:R-:W-:Y:S02]  /*3a90*/  FMUL.FTZ R207, R152, R61 ;  /* 0x0000003d98cf7220 */ /* 0x000fe40000410000 */
[----:B------:R-:W-:Y:S02]  /*3aa0*/  FFMA.FTZ R131, R24, R126, -R131 ;  /* 0x0000007e18837223 */ /* 0x000fe40000010883 */
[----:B------:R-:W-:Y:S02]  /*3ab0*/  FMUL.FTZ R208, R112, R125 ;  /* 0x0000007d70d07220 */ /* 0x000fe40000410000 */
[-C--:B------:R-:W-:Y:S02]  /*3ac0*/  FFMA.FTZ R124, R161, R30.reuse, R124 ;  /* 0x0000001ea17c7223 */ /* 0x080fe4000001007c */
[----:B------:R-:W-:-:S02]  /*3ad0*/  FFMA.FTZ R127, R160, R30, -R127 ;  /* 0x0000001ea07f7223 */ /* 0x000fc4000001087f */
[----:B------:R-:W-:Y:S02]  /*3ae0*/  FMUL.FTZ R207, R112, R207 ;  /* 0x000000cf70cf7220 */ /* 0x000fe40000410000 */
[----:B------:R-:W-:Y:S02]  /*3af0*/  FADD.FTZ R126, R208, R131 ;  /* 0x00000083d07e7221 */ /* 0x000fe40000010000 */
[C---:B------:R-:W-:Y:S02]  /*3b00*/  FMUL.FTZ R125, R27.reuse, R124 ;  /* 0x0000007c1b7d7220 */ /* 0x040fe40000410000 */
[----:B------:R-:W-:Y:S02]  /*3b10*/  FMUL.FTZ R131, R27, R127 ;  /* 0x0000007f1b837220 */ /* 0x000fe40000410000 */
[----:B------:R-:W-:Y:S02]  /*3b20*/  FADD.FTZ R130, R207, R130 ;  /* 0x00000082cf827221 */ /* 0x000fe40000010000 */
[----:B------:R-:W-:-:S02]  /*3b30*/  FMUL.FTZ R8, R162, R151 ;  /* 0x00000097a2087220 */ /* 0x000fc40000410000 */
[----:B------:R-:W-:Y:S02]  /*3b40*/  FMUL.FTZ R151, R21, R126 ;  /* 0x0000007e15977220 */ /* 0x000fe40000410000 */
[----:B------:R-:W-:Y:S02]  /*3b50*/  FMUL.FTZ R206, R149, R63 ;  /* 0x0000003f95ce7220 */ /* 0x000fe40000410000 */
[C---:B------:R-:W-:Y:S02]  /*3b60*/  FFMA.FTZ R125, R28.reuse, R127, -R125 ;  /* 0x0000007f1c7d7223 */ /* 0x040fe4000001087d */
[----:B------:R-:W-:Y:S02]  /*3b70*/  FFMA.FTZ R131, R28, R124, R131 ;  /* 0x0000007c1c837223 */ /* 0x000fe40000010083 */
[----:B------:R-:W-:Y:S02]  /*3b80*/  FMUL.FTZ R127, R21, R130 ;  /* 0x00000082157f7220 */ /* 0x000fe40000410000 */
[----:B------:R-:W-:-:S02]  /*3b90*/  FMUL.FTZ R124, R149, R62 ;  /* 0x0000003e957c7220 */ /* 0x000fc40000410000 */
[C---:B------:R-:W-:Y:S02]  /*3ba0*/  FFMA.FTZ R151, R22.reuse, R130, R151 ;  /* 0x0000008216977223 */ /* 0x040fe40000010097 */
        /* <DEDUP_REMOVED lines=8> */
[----:B------:R-:W-:Y:S02]  /*3c30*/  FMUL.FTZ R127, R19, R151 ;  /* 0x00000097137f7220 */ /* 0x000fe40000410000 */
[----:B------:R-:W-:Y:S02]  /*3c40*/  FMUL.FTZ R125, R148, R56 ;  /* 0x00000038947d7220 */ /* 0x000fe40000410000 */
[----:B------:R-:W-:-:S02]  /*3c50*/  FFMA.FTZ R124, R26, R131, R124 ;  /* 0x000000831a7c7223 */ /* 0x000fc4000001007c */
[-C--:B------:R-:W-:Y:S02]  /*3c60*/  FMUL.FTZ R131, R19, R130.reuse ;  /* 0x0000008213837220 */ /* 0x080fe40000410000 */
[----:B------:R-:W-:Y:S02]  /*3c70*/  FMUL.FTZ R203, R148, R57 ;  /* 0x0000003994cb7220 */ /* 0x000fe40000410000 */
[----:B------:R-:W-:Y:S02]  /*3c80*/  FFMA.FTZ R127, R20, R130, -R127 ;  /* 0x00000082147f7223 */ /* 0x000fe4000001087f */
[----:B------:R-:W-:Y:S02]  /*3c90*/  FMUL.FTZ R204, R114, R125 ;  /* 0x0000007d72cc7220 */ /* 0x000fe40000410000 */
[----:B------:R-:W-:Y:S02]  /*3ca0*/  FFMA.FTZ R130, R20, R151, R131 ;  /* 0x0000009714827223 */ /* 0x000fe40000010083 */
[----:B------:R-:W-:-:S02]  /*3cb0*/  FMUL.FTZ R203, R114, R203 ;  /* 0x000000cb72cb7220 */ /* 0x000fc40000410000 */
[----:B------:R-:W-:Y:S02]  /*3cc0*/  FADD.FTZ R131, R204, R127 ;  /* 0x0000007fcc837221 */ /* 0x000fe40000010000 */
[C---:B------:R-:W-:Y:S02]  /*3cd0*/  FMUL.FTZ R125, R23.reuse, R124 ;  /* 0x0000007c177d7220 */ /* 0x040fe40000410000 */
[----:B------:R-:W-:Y:S02]  /*3ce0*/  FMUL.FTZ R127, R23, R126 ;  /* 0x0000007e177f7220 */ /* 0x000fe40000410000 */
[----:B------:R-:W-:Y:S02]  /*3cf0*/  FADD.FTZ R130, R203, R130 ;  /* 0x00000082cb827221 */ /* 0x000fe40000010000 */
[----:B------:R-:W-:Y:S02]  /*3d00*/  FMUL.FTZ R151, R17, R131 ;  /* 0x0000008311977220 */ /* 0x000fe40000410000 */
[----:B------:R-:W-:-:S02]  /*3d10*/  FMUL.FTZ R202, R147, R59 ;  /* 0x0000003b93ca7220 */ /* 0x000fc40000410000 */
[C---:B------:R-:W-:Y:S02]  /*3d20*/  FFMA.FTZ R125, R24.reuse, R126, -R125 ;  /* 0x0000007e187d7223 */ /* 0x040fe4000001087d */
[----:B------:R-:W-:Y:S02]  /*3d30*/  FFMA.FTZ R127, R24, R124, R127 ;  /* 0x0000007c187f7223 */ /* 0x000fe4000001007f */
[----:B------:R-:W-:Y:S02]  /*3d40*/  FMUL.FTZ R126, R17, R130 ;  /* 0x00000082117e7220 */ /* 0x000fe40000410000 */
[----:B------:R-:W-:Y:S02]  /*3d50*/  FMUL.FTZ R124, R147, R58 ;  /* 0x0000003a937c7220 */ /* 0x000fe40000410000 */
[----:B------:R-:W-:Y:S02]  /*3d60*/  FFMA.FTZ R151, R18, R130, R151 ;  /* 0x0000008212977223 */ /* 0x000fe40000010097 */
[----:B------:R-:W-:-:S02]  /*3d70*/  FMUL.FTZ R202, R115, R202 ;  /* 0x000000ca73ca7220 */ /* 0x000fc40000410000 */
[----:B------:R-:W-:Y:S02]  /*3d80*/  FFMA.FTZ R130, R18, R131, -R126 ;  /* 0x0000008312827223 */ /* 0x000fe4000001087e */
[----:B------:R-:W-:Y:S02]  /*3d90*/  FMUL.FTZ R201, R115, R124 ;  /* 0x0000007c73c97220 */ /* 0x000fe40000410000 */
[C---:B------:R-:W-:Y:S02]  /*3da0*/  FMUL.FTZ R126, R21.reuse, R127 ;  /* 0x0000007f157e7220 */ /* 0x040fe40000410000 */
[----:B------:R-:W-:Y:S02]  /*3db0*/  FADD.FTZ R151, R202, R151 ;  /* 0x00000097ca977221 */ /* 0x000fe40000010000 */
[----:B------:R-:W-:Y:S02]  /*3dc0*/  FMUL.FTZ R124, R21, R125 ;  /* 0x0000007d157c7220 */ /* 0x000fe40000410000 */
[----:B------:R-:W-:-:S02]  /*3dd0*/  FADD.FTZ R130, R201, R130 ;  /* 0x00000082c9827221 */ /* 0x000fc40000010000 */
[----:B------:R-:W-:Y:S02]  /*3de0*/  FFMA.FTZ R126, R22, R125, -R126 ;  /* 0x0000007d167e7223 */ /* 0x000fe4000001087e */
[C---:B------:R-:W-:Y:S02]  /*3df0*/  FMUL.FTZ R131, R15.reuse, R151 ;  /* 0x000000970f837220 */ /* 0x040fe40000410000 */
[----:B------:R-:W-:Y:S02]  /*3e00*/  FMUL.FTZ R125, R146, R52 ;  /* 0x00000034927d7220 */ /* 0x000fe40000410000 */
[----:B------:R-:W-:Y:S02]  /*3e10*/  FFMA.FTZ R124, R22, R127, R124 ;  /* 0x0000007f167c7223 */ /* 0x000fe4000001007c */
[----:B------:R-:W-:Y:S02]  /*3e20*/  FMUL.FTZ R127, R15, R130 ;  /* 0x000000820f7f7220 */ /* 0x000fe40000410000 */
[----:B------:R-:W-:-:S02]  /*3e30*/  FMUL.FTZ R199, R146, R53 ;  /* 0x0000003592c77220 */ /* 0x000fc40000410000 */
[----:B------:R-:W-:Y:S02]  /*3e40*/  FFMA.FTZ R131, R16, R130, -R131 ;  /* 0x0000008210837223 */ /* 0x000fe40000010883 */
[----:B------:R-:W-:Y:S02]  /*3e50*/  FMUL.FTZ R200, R108, R125 ;  /* 0x0000007d6cc87220 */ /* 0x000fe40000410000 */
[----:B------:R-:W-:Y:S02]  /*3e60*/  FFMA.FTZ R130, R16, R151, R127 ;  /* 0x0000009710827223 */ /* 0x000fe4000001007f */
[----:B------:R-:W-:Y:S02]  /*3e70*/  FMUL.FTZ R199, R108, R199 ;  /* 0x000000c76cc77220 */ /* 0x000fe40000410000 */
[----:B------:R-:W-:Y:S02]  /*3e80*/  FADD.FTZ R131, R200, R131 ;  /* 0x00000083c8837221 */ /* 0x000fe40000010000 */
[----:B------:R-:W-:-:S02]  /*3e90*/  FMUL.FTZ R125, R19, R124 ;  /* 0x0000007c137d7220 */ /* 0x000fc40000410000 */
[-C--:B------:R-:W-:Y:S02]  /*3ea0*/  FMUL.FTZ R127, R19, R126.reuse ;  /* 0x0000007e137f7220 */ /* 0x080fe40000410000 */
[----:B------:R-:W-:Y:S02]  /*3eb0*/  FADD.FTZ R130, R199, R130 ;  /* 0x00000082c7827221 */ /* 0x000fe40000010000 */
[----:B------:R-:W-:Y:S02]  /*3ec0*/  FMUL.FTZ R151, R13, R131 ;  /* 0x000000830d977220 */ /* 0x000fe40000410000 */
[----:B------:R-:W-:Y:S02]  /*3ed0*/  FMUL.FTZ R198, R145, R55 ;  /* 0x0000003791c67220 */ /* 0x000fe40000410000 */
[C---:B------:R-:W-:Y:S02]  /*3ee0*/  FFMA.FTZ R125, R20.reuse, R126, -R125 ;  /* 0x0000007e147d7223 */ /* 0x040fe4000001087d */
[----:B------:R-:W-:-:S02]  /*3ef0*/  FFMA.FTZ R127, R20, R124, R127 ;  /* 0x0000007c147f7223 */ /* 0x000fc4000001007f */
[----:B------:R-:W-:Y:S02]  /*3f00*/  FMUL.FTZ R126, R13, R130 ;  /* 0x000000820d7e7220 */ /* 0x000fe40000410000 */
[----:B------:R-:W-:Y:S02]  /*3f10*/  FMUL.FTZ R124, R145, R54 ;  /* 0x00000036917c7220 */ /* 0x000fe40000410000 */
[C---:B------:R-:W-:Y:S02]  /*3f20*/  FFMA.FTZ R151, R14.reuse, R130, R151 ;  /* 0x000000820e977223 */ /* 0x040fe40000010097 */
[C---:B------:R-:W-:Y:S02]  /*3f30*/  FMUL.FTZ R198, R109.reuse, R198 ;  /* 0x000000c66dc67220 */ /* 0x040fe40000410000 */
[----:B------:R-:W-:Y:S02]  /*3f40*/  FFMA.FTZ R130, R14, R131, -R126 ;  /* 0x000000830e827223 */ /* 0x000fe4000001087e */
[----:B------:R-:W-:-:S02]  /*3f50*/  FMUL.FTZ R197, R109, R124 ;  /* 0x0000007c6dc57220 */ /* 0x000fc40000410000 */
[C---:B------:R-:W-:Y:S02]  /*3f60*/  FMUL.FTZ R126, R17.reuse, R127 ;  /* 0x0000007f117e7220 */ /* 0x040fe40000410000 */
[----:B------:R-:W-:Y:S02]  /*3f70*/  FADD.FTZ R151, R198, R151 ;  /* 0x00000097c6977221 */ /* 0x000fe40000010000 */
[-C--:B------:R-:W-:Y:S02]  /*3f80*/  FMUL.FTZ R124, R17, R125.reuse ;  /* 0x0000007d117c7220 */ /* 0x080fe40000410000 */
[----:B------:R-:W-:Y:S02]  /*3f90*/  FADD.FTZ R130, R197, R130 ;  /* 0x00000082c5827221 */ /* 0x000fe40000010000 */
[----:B------:R-:W-:Y:S02]  /*3fa0*/  FFMA.FTZ R126, R18, R125, -R126 ;  /* 0x0000007d127e7223 */ /* 0x000fe4000001087e */
[----:B------:R-:W-:-:S02]  /*3fb0*/  FMUL.FTZ R131, R11, R151 ;  /* 0x000000970b837220 */ /* 0x000fc40000410000 */
[----:B------:R-:W-:Y:S02]  /*3fc0*/  FMUL.FTZ R125, R144, R48 ;  /* 0x00000030907d7220 */ /* 0x000fe40000410000 */
[----:B------:R-:W-:Y:S02]  /*3fd0*/  FFMA.FTZ R124, R18, R127, R124 ;  /* 0x0000007f127c7223 */ /* 0x000fe4000001007c */
[-C--:B------:R-:W-:Y:S02]  /*3fe0*/  FMUL.FTZ R127, R11, R130.reuse ;  /* 0x000000820b7f7220 */ /* 0x080fe40000410000 */
[----:B------:R-:W-:Y:S02]  /*3ff0*/  FMUL.FTZ R195, R144, R49 ;  /* 0x0000003190c37220 */ /* 0x000fe40000410000 */
[----:B------:R-:W-:Y:S02]  /*4000*/  FFMA.FTZ R131, R12, R130, -R131 ;  /* 0x000000820c837223 */ /* 0x000fe40000010883 */
[----:B------:R-:W-:-:S02]  /*4010*/  FMUL.FTZ R196, R110, R125 ;  /* 0x0000007d6ec47220 */ /* 0x000fc40000410000 */
[----:B------:R-:W-:Y:S02]  /*4020*/  FFMA.FTZ R130, R12, R151, R127 ;  /* 0x000000970c827223 */ /* 0x000fe4000001007f */
[----:B------:R-:W-:Y:S02]  /*4030*/  FMUL.FTZ R195, R110, R195 ;  /* 0x000000c36ec37220 */ /* 0x000fe40000410000 */
[----:B------:R-:W-:Y:S02]  /*4040*/  FADD.FTZ R131, R196, R131 ;  /* 0x00000083c4837221 */ /* 0x000fe40000010000 */
[----:B------:R-:W-:Y:S02]  /*4050*/  FMUL.FTZ R125, R15, R124 ;  /* 0x0000007c0f7d7220 */ /* 0x000fe40000410000 */
[----:B------:R-:W-:Y:S02]  /*4060*/  FADD.FTZ R130, R195, R130 ;  /* 0x00000082c3827221 */ /* 0x000fe40000010000 */
[----:B------:R-:W-:-:S02]  /*4070*/  FMUL.FTZ R127, R15, R126 ;  /* 0x0000007e0f7f7220 */ /* 0x000fc40000410000 */
[----:B------:R-:W-:Y:S02]  /*4080*/  FMUL.FTZ R151, R9, R131 ;  /* 0x0000008309977220 */ /* 0x000fe40000410000 */
[----:B------:R-:W-:Y:S02]  /*4090*/  FMUL.FTZ R194, R143, R51 ;  /* 0x000000338fc27220 */ /* 0x000fe40000410000 */
[C---:B------:R-:W-:Y:S02]  /*40a0*/  FFMA.FTZ R125, R16.reuse, R126, -R125 ;  /* 0x0000007e107d7223 */ /* 0x040fe4000001087d */
[----:B------:R-:W-:Y:S02]  /*40b0*/  FMUL.FTZ R126, R9, R130 ;  /* 0x00000082097e7220 */ /* 0x000fe40000410000 */
[----:B------:R-:W-:Y:S02]  /*40c0*/  FFMA.FTZ R127, R16, R124, R127 ;  /* 0x0000007c107f7223 */ /* 0x000fe4000001007f */
[----:B------:R-:W-:-:S02]  /*40d0*/  FFMA.FTZ R151, R10, R130, R151 ;  /* 0x000000820a977223 */ /* 0x000fc40000010097 */
[----:B------:R-:W-:Y:S02]  /*40e0*/  FMUL.FTZ R124, R143, R50 ;  /* 0x000000328f7c7220 */ /* 0x000fe40000410000 */
[----:B------:R-:W-:Y:S02]  /*40f0*/  FMUL.FTZ R194, R111, R194 ;  /* 0x000000c26fc27220 */ /* 0x000fe40000410000 */
[----:B------:R-:W-:Y:S02]  /*4100*/  FFMA.FTZ R130, R10, R131, -R126 ;  /* 0x000000830a827223 */ /* 0x000fe4000001087e */
[----:B------:R-:W-:Y:S02]  /*4110*/  FMUL.FTZ R126, R13, R127 ;  /* 0x0000007f0d7e7220 */ /* 0x000fe40000410000 */
[----:B------:R-:W-:Y:S02]  /*4120*/  FMUL.FTZ R7, R162, R150 ;  /* 0x00000096a2077220 */ /* 0x000fe40000410000 */
        /* <DEDUP_REMOVED lines=8> */
[-C--:B------:R-:W-:Y:S02]  /*41b0*/  FFMA.FTZ R150, R8, R130.reuse, -R125 ;  /* 0x0000008208967223 */ /* 0x080fe4000001087d */
[----:B------:R-:W-:Y:S02]  /*41c0*/  FMUL.FTZ R131, R7, R130 ;  /* 0x0000008207837220 */ /* 0x000fe40000410000 */
[C---:B------:R-:W-:Y:S02]  /*41d0*/  FMUL.FTZ R125, R142.reuse, R45 ;  /* 0x0000002d8e7d7220 */ /* 0x040fe40000410000 */
[----:B------:R-:W-:Y:S02]  /*41e0*/  FMUL.FTZ R191, R142, R44 ;  /* 0x0000002c8ebf7220 */ /* 0x000fe40000410000 */
[----:B------:R-:W-:-:S02]  /*41f0*/  FFMA.FTZ R130, R12, R124, R127 ;  /* 0x0000007c0c827223 */ /* 0x000fc4000001007f */
[----:B------:R-:W-:Y:S02]  /*4200*/  FMUL.FTZ R127, R11, R124 ;  /* 0x0000007c0b7f7220 */ /* 0x000fe40000410000 */
[----:B------:R-:W-:Y:S02]  /*4210*/  FFMA.FTZ R131, R8, R151, R131 ;  /* 0x0000009708837223 */ /* 0x000fe40000010083 */
[C---:B------:R-:W-:Y:S02]  /*4220*/  FMUL.FTZ R192, R104.reuse, R125 ;  /* 0x0000007d68c07220 */ /* 0x040fe40000410000 */
[----:B------:R-:W-:Y:S02]  /*4230*/  FMUL.FTZ R191, R104, R191 ;  /* 0x000000bf68bf7220 */ /* 0x000fe40000410000 */
[----:B------:R-:W-:Y:S02]  /*4240*/  FFMA.FTZ R127, R12, R126, -R127 ;  /* 0x0000007e0c7f7223 */ /* 0x000fe4000001087f */
[----:B------:R-:W-:-:S02]  /*4250*/  FMUL.FTZ R124, R9, R130 ;  /* 0x00000082097c7220 */ /* 0x000fc40000410000 */
[----:B------:R-:W-:Y:S02]  /*4260*/  FADD.FTZ R131, R192, R131 ;  /* 0x00000083c0837221 */ /* 0x000fe40000010000 */
[----:B------:R-:W-:Y:S02]  /*4270*/  FADD.FTZ R150, R191, R150 ;  /* 0x00000096bf967221 */ /* 0x000fe40000010000 */
[----:B------:R-:W-:Y:S02]  /*4280*/  FMUL.FTZ R125, R9, R127 ;  /* 0x0000007f097d7220 */ /* 0x000fe40000410000 */
[----:B------:R-:W-:Y:S02]  /*4290*/  FMUL.FTZ R6, R158, R167 ;  /* 0x000000a79e067220 */ /* 0x000fe40000410000 */
[----:B------:R-:W-:Y:S02]  /*42a0*/  FFMA.FTZ R127, R10, R127, -R124 ;  /* 0x0000007f0a7f7223 */ /* 0x000fe4000001087c */
[----:B------:R-:W-:-:S02]  /*42b0*/  FMUL.FTZ R151, R5, R131 ;  /* 0x0000008305977220 */ /* 0x000fc40000410000 */
[----:B------:R-:W-:Y:S02]  /*42c0*/  FMUL.FTZ R124, R5, R150 ;  /* 0x00000096057c7220 */ /* 0x000fe40000410000 */
[C---:B------:R-:W-:Y:S02]  /*42d0*/  FMUL.FTZ R190, R141.reuse, R46 ;  /* 0x0000002e8dbe7220 */ /* 0x040fe40000410000 */
[----:B------:R-:W-:Y:S02]  /*42e0*/  FFMA.FTZ R151, R6, R150, -R151 ;  /* 0x0000009606977223 */ /* 0x000fe40000010897 */
[----:B------:R-:W-:Y:S02]  /*42f0*/  FFMA.FTZ R125, R10, R130, R125 ;  /* 0x000000820a7d7223 */ /* 0x000fe4000001007d */
[----:B------:R-:W-:Y:S02]  /*4300*/  FFMA.FTZ R150, R6, R131, R124 ;  /* 0x0000008306967223 */ /* 0x000fe4000001007c */
[----:B------:R-:W-:-:S02]  /*4310*/  FMUL.FTZ R124, R141, R47 ;  /* 0x0000002f8d7c7220 */ /* 0x000fc40000410000 */
[----:B------:R-:W-:Y:S02]  /*4320*/  FMUL.FTZ R190, R105, R190 ;  /* 0x000000be69be7220 */ /* 0x000fe40000410000 */
        /* <DEDUP_REMOVED lines=10> */
[----:B------:R-:W-:Y:S01]  /*43d0*/  FFMA.FTZ R131, R4, R150, R131 ;  /* 0x0000009604837223 */ /* 0x000fe20000010083 */
[----:B------:R-:W-:Y:S01]  /*43e0*/  ISETP.NE.AND P0, PT, R157, 0x3f, PT ;  /* 0x0000003f9d00780c */ /* 0x000fe20003f05270 */
[----:B------:R-:W-:-:S02]  /*43f0*/  FMUL.FTZ R187, R140, R40 ;  /* 0x000000288cbb7220 */ /* 0x000fc40000410000 */
[----:B------:R-:W-:Y:S02]  /*4400*/  FMUL.FTZ R150, R3, R150 ;  /* 0x0000009603967220 */ /* 0x000fe40000410000 */
[----:B------:R-:W-:Y:S02]  /*4410*/  FMUL.FTZ R188, R106, R125 ;  /* 0x0000007d6abc7220 */ /* 0x000fe40000410000 */
[-C--:B------:R-:W-:Y:S02]  /*4420*/  FFMA.FTZ R124, R6, R130.reuse, R127 ;  /* 0x00000082067c7223 */ /* 0x080fe4000001007f */
[----:B------:R-:W-:Y:S02]  /*4430*/  FMUL.FTZ R127, R5, R130 ;  /* 0x00000082057f7220 */ /* 0x000fe40000410000 */
[----:B------:R-:W-:Y:S02]  /*4440*/  FFMA.FTZ R150, R4, R151, -R150 ;  /* 0x0000009704967223 */ /* 0x000fe40000010896 */
[----:B------:R-:W-:-:S02]  /*4450*/  FMUL.FTZ R187, R106, R187 ;  /* 0x000000bb6abb7220 */ /* 0x000fc40000410000 */
[----:B------:R-:W-:Y:S02]  /*4460*/  FADD.FTZ R159, R188, R131 ;  /* 0x00000083bc9f7221 */ /* 0x000fe40000010000 */
[----:B------:R-:W-:Y:S02]  /*4470*/  FFMA.FTZ R127, R6, R126, -R127 ;  /* 0x0000007e067f7223 */ /* 0x000fe4000001087f */
[----:B------:R-:W-:Y:S02]  /*4480*/  FMUL.FTZ R125, R3, R124 ;  /* 0x0000007c037d7220 */ /* 0x000fe40000410000 */
[----:B------:R-:W-:Y:S02]  /*4490*/  FADD.FTZ R151, R187, R150 ;  /* 0x00000096bb977221 */ /* 0x000fe40000010000 */
[----:B------:R-:W-:Y:S02]  /*44a0*/  FMUL.FTZ R126, R0, R159 ;  /* 0x0000009f007e7220 */ /* 0x000fe40000410000 */
[----:B------:R-:W-:-:S02]  /*44b0*/  FMUL.FTZ R131, R3, R127 ;  /* 0x0000007f03837220 */ /* 0x000fc40000410000 */
[----:B------:R-:W-:Y:S02]  /*44c0*/  FFMA.FTZ R127, R4, R127, -R125 ;  /* 0x0000007f047f7223 */ /* 0x000fe4000001087d */
[-C--:B------:R-:W-:Y:S02]  /*44d0*/  FMUL.FTZ R125, R0, R151.reuse ;  /* 0x00000097007d7220 */ /* 0x080fe40000410000 */
[----:B------:R-:W-:Y:S02]  /*44e0*/  FFMA.FTZ R130, R2, R151, -R126 ;  /* 0x0000009702827223 */ /* 0x000fe4000001087e */
[----:B------:R0:W1:Y:S01]  /*44f0*/  @P0 LDS.64 R150, [R157.X8+0x5a68] ;  /* 0x005a68009d960984 */ /* 0x0000620000008a00 */
[----:B------:R-:W-:Y:S02]  /*4500*/  FFMA.FTZ R131, R4, R124, R131 ;  /* 0x0000007c04837223 */ /* 0x000fe40000010083 */
[C---:B------:R-:W-:Y:S02]  /*4510*/  FMUL.FTZ R186, R139.reuse, R43 ;  /* 0x0000002b8bba7220 */ /* 0x040fe40000410000 */
[----:B------:R-:W-:-:S02]  /*4520*/  FMUL.FTZ R124, R139, R42 ;  /* 0x0000002a8b7c7220 */ /* 0x000fc40000410000 */
[----:B------:R-:W-:Y:S02]  /*4530*/  FFMA.FTZ R159, R2, R159, R125 ;  /* 0x0000009f029f7223 */ /* 0x000fe4000001007d */
[C---:B------:R-:W-:Y:S01]  /*4540*/  FMUL.FTZ R126, R0.reuse, R131 ;  /* 0x00000083007e7220 */ /* 0x040fe20000410000 */
[----:B------:R-:W-:Y:S01]  /*4550*/  BSSY B0, `(.L_x_7115) ;  /* 0x0000016000007945 */ /* 0x000fe20003800000 */
[-C--:B------:R-:W-:Y:S02]  /*4560*/  FMUL.FTZ R125, R0, R127.reuse ;  /* 0x0000007f007d7220 */ /* 0x080fe40000410000 */
[C---:B------:R-:W-:Y:S02]  /*4570*/  FMUL.FTZ R186, R107.reuse, R186 ;  /* 0x000000ba6bba7220 */ /* 0x040fe40000410000 */
[----:B------:R-:W-:Y:S01]  /*4580*/  FMUL.FTZ R185, R107, R124 ;  /* 0x0000007c6bb97220 */ /* 0x000fe20000410000 */
[----:B------:R-:W-:Y:S01]  /*4590*/  ISETP.GT.U32.AND P2, PT, R157, 0x1f, PT ;  /* 0x0000001f9d00780c */ /* 0x000fe20003f44070 */
[----:B------:R-:W-:-:S02]  /*45a0*/  FFMA.FTZ R124, R2, R127, -R126 ;  /* 0x0000007f027c7223 */ /* 0x000fc4000001087e */
[----:B------:R-:W-:Y:S02]  /*45b0*/  FFMA.FTZ R125, R2, R131, R125 ;  /* 0x00000083027d7223 */ /* 0x000fe4000001007d */
        /* <DEDUP_REMOVED lines=15> */
.L_x_7116:
[----:B0-----:R-:W-:Y:S05]  /*46b0*/  BSYNC B0 ;  /* 0x0000000000007941 */ /* 0x001fea0003800000 */
.L_x_7115:
        /* <DEDUP_REMOVED lines=40> */
[----:B------:R-:W-:Y:S02]  /*4940*/  FMUL.FTZ R243, R127, R129 ;  /* 0x000000817ff37220 */ /* 0x000fe40000410000 */
[----:B------:R-:W-:-:S02]  /*4950*/  FFMA.FTZ R241, R124, R128, -R241 ;  /* 0x000000807cf17223 */ /* 0x000fc400000108f1 */
[-C--:B------:R-:W-:Y:S02]  /*4960*/  FMUL.FTZ R124, R124, R129.reuse ;  /* 0x000000817c7c7220 */ /* 0x080fe40000410000 */
[C---:B------:R-:W-:Y:S02]  /*4970*/  FMUL.FTZ R129, R126.reuse, R129 ;  /* 0x000000817e817220 */ /* 0x040fe40000410000 */
[-C--:B------:R-:W-:Y:S02]  /*4980*/  FFMA.FTZ R243, R126, R128.reuse, -R243 ;  /* 0x000000807ef37223 */ /* 0x080fe400000108f3 */
[-C--:B------:R-:W-:Y:S02]  /*4990*/  FFMA.FTZ R242, R127, R128.reuse, R129 ;  /* 0x000000807ff27223 */ /* 0x080fe40000010081 */
[----:B------:R-:W-:Y:S02]  /*49a0*/  FFMA.FTZ R128, R125, R128, R124 ;  /* 0x000000807d807223 */ /* 0x000fe4000001007c */
[----:B------:R-:W-:-:S02]  /*49b0*/  FADD.FTZ R129, R130, R243 ;  /* 0x000000f382817221 */ /* 0x000fc40000010000 */
[----:B------:R-:W-:Y:S01]  /*49c0*/  FADD.FTZ R242, R131, R242 ;  /* 0x000000f283f27221 */ /* 0x000fe20000010000 */
[----:B------:R-:W-:Y:S05]  /*49d0*/  BRA.DIV ~URZ, `(.L_x_7119) ;  /* 0x00006b827f007947 */ /* 0x000fea000b800000 */
[----:B------:R0:W2:Y:S02]  /*49e0*/  SHFL.UP PT, R127, R241, 0x1, RZ ;  /* 0x04200000f17f7989 */ /* 0x0000a400000e00ff */
.L_x_7223:
        /* <DEDUP_REMOVED lines=69> */
.L_x_7224:
        /* <DEDUP_REMOVED lines=19> */
[----:B------:R-:W-:Y:S05]  /*4f70*/  CALL.REL.NOINC `($__internal_172_$__cuda_sm70_shflsync_idx_p) ;  /* 0x000082f000007944 */ /* 0x000fea0003c00000 */
.L_x_7121:
[----:B------:R-:W-:Y:S05]  /*4f80*/  BRA.CONV ~URZ, `(.L_x_7122) ;  /* 0x000000437f007947 */ /* 0x000fea000b800000 */
[----:B-1----:R-:W-:Y:S01]  /*4f90*/  HFMA2.MMA R126, -RZ, RZ, 0, 1.847743988037109375e-06 ;  /* 0x0000001fff7e7435 */ /* 0x002fe200000001ff */
[----:B------:R-:W-:Y:S02]  /*4fa0*/  MOV R124, R128 ;  /* 0x00000080007c7202 */ /* 0x000fe40000000f00 */
[----:B------:R-:W-:-:S03]  /*4fb0*/  MOV R125, 0x4fd0 ;  /* 0x00004fd0007d7802 */ /* 0x000fc60000000f00 */
[----:B0-2---:R-:W-:Y:S05]  /*4fc0*/  CALL.REL.NOINC `($__internal_172_$__cuda_sm70_shflsync_idx_p) ;  /* 0x000082a000007944 */ /* 0x005fea0003c00000 */
.L_x_7122:
[----:B------:R-:W-:Y:S05]  /*4fd0*/  BRA.CONV ~URZ, `(.L_x_7123) ;  /* 0x000000437f007947 */ /* 0x000fea000b800000 */
[----:B-1----:R-:W-:Y:S01]  /*4fe0*/  HFMA2.MMA R126, -RZ, RZ, 0, 1.847743988037109375e-06 ;  /* 0x0000001fff7e7435 */ /* 0x002fe200000001ff */
[----:B------:R-:W-:Y:S02]  /*4ff0*/  MOV R124, R131 ;  /* 0x00000083007c7202 */ /* 0x000fe40000000f00 */
[----:B------:R-:W-:-:S03]  /*5000*/  MOV R125, 0x5020 ;  /* 0x00005020007d7802 */ /* 0x000fc60000000f00 */
[----:B0-2---:R-:W-:Y:S05]  /*5010*/  CALL.REL.NOINC `($__internal_172_$__cuda_sm70_shflsync_idx_p) ;  /* 0x0000825000007944 */ /* 0x005fea0003c00000 */
.L_x_7123:
[----:B------:R-:W-:Y:S05]  /*5020*/  BRA.CONV ~URZ, `(.L_x_7124) ;  /* 0x000000437f007947 */ /* 0x000fea000b800000 */
[----:B-1----:R-:W-:Y:S01]  /*5030*/  HFMA2.MMA R126, -RZ, RZ, 0, 1.847743988037109375e-06 ;  /* 0x0000001fff7e7435 */ /* 0x002fe200000001ff */
[----:B------:R-:W-:-:S02]  /*5040*/  MOV R124, R241 ;  /* 0x000000f1007c7202 */ /* 0x000fc40000000f00 */
[----:B------:R-:W-:-:S03]  /*5050*/  MOV R125, 0x5070 ;  /* 0x00005070007d7802 */ /* 0x000fc60000000f00 */
[----:B0-2---:R-:W-:Y:S05]  /*5060*/  CALL.REL.NOINC `($__internal_172_$__cuda_sm70_shflsync_idx_p) ;  /* 0x0000820000007944 */ /* 0x005fea0003c00000 */
.L_x_7124:
        /* <DEDUP_REMOVED lines=9> */
.L_x_7225:
        /* <DEDUP_REMOVED lines=26> */
.L_x_7118:
[----:B0-----:R-:W-:Y:S05]  /*52a0*/  BSYNC B0 ;  /* 0x0000000000007941 */ /* 0x001fea0003800000 */
.L_x_7117:
        /* <DEDUP_REMOVED lines=12> */
[----:B------:R-:W-:Y:S02]  /*5370*/  FMUL.FTZ R121, R0, R184 ;  /* 0x000000b800797220 */ /* 0x000fe40000410000 */
        /* <DEDUP_REMOVED lines=10> */
[----:B------:R-:W-:Y:S02]  /*5420*/  FADD.FTZ R123, -R182, R123 ;  /* 0x0000007bb67b7221 */ /* 0x000fe40000010100 */
[C---:B------:R-:W-:Y:S02]  /*5430*/  FMUL.FTZ R127, R5.reuse, -R125 ;  /* 0x8000007d057f7220 */ /* 0x040fe40000410000 */
[CC--:B------:R-:W-:Y:S02]  /*5440*/  FMUL.FTZ R120, R5.reuse, -R124.reuse ;  /* 0x8000007c05787220 */ /* 0x0c0fe40000410000 */
[----:B------:R-:W-:Y:S02]  /*5450*/  FADD.FTZ R121, R166, R121 ;  /* 0x00000079a6797221 */ /* 0x000fe40000010000 */
[----:B------:R-:W-:Y:S02]  /*5460*/  FMUL.FTZ R122, R5, -R123 ;  /* 0x8000007b057a7220 */ /* 0x000fe40000410000 */
[----:B------:R-:W-:-:S02]  /*5470*/  FFMA.FTZ R127, R6, R124, -R127 ;  /* 0x0000007c067f7223 */ /* 0x000fc4000001087f */
[C---:B------:R-:W-:Y:S02]  /*5480*/  FFMA.FTZ R120, R6.reuse, R125, R120 ;  /* 0x0000007d06787223 */ /* 0x040fe40000010078 */
[-C--:B------:R-:W-:Y:S02]  /*5490*/  FMUL.FTZ R124, R5, -R121.reuse ;  /* 0x80000079057c7220 */ /* 0x080fe40000410000 */
[C---:B------:R-:W-:Y:S02]  /*54a0*/  FFMA.FTZ R122, R6.reuse, R121, -R122 ;  /* 0x00000079067a7223 */ /* 0x040fe4000001087a */
[----:B------:R-:W-:Y:S02]  /*54b0*/  FFMA.FTZ R124, R6, R123, R124 ;  /* 0x0000007b067c7223 */ /* 0x000fe4000001007c */
[----:B------:R-:W-:Y:S02]  /*54c0*/  FMUL.FTZ R121, R7, -R120 ;  /* 0x8000007807797220 */ /* 0x000fe40000410000 */
[----:B------:R-:W-:-:S02]  /*54d0*/  FADD.FTZ R122, R165, R122 ;  /* 0x0000007aa57a7221 */ /* 0x000fc40000010000 */
[-C--:B------:R-:W-:Y:S02]  /*54e0*/  FMUL.FTZ R123, R7, -R127.reuse ;  /* 0x8000007f077b7220 */ /* 0x080fe40000410000 */
[C---:B------:R-:W-:Y:S02]  /*54f0*/  FFMA.FTZ R121, R8.reuse, R127, -R121 ;  /* 0x0000007f08797223 */ /* 0x040fe40000010879 */
[----:B------:R-:W-:Y:S02]  /*5500*/  FADD.FTZ R124, -R181, R124 ;  /* 0x0000007cb57c7221 */ /* 0x000fe40000010100 */
[C---:B------:R-:W-:Y:S02]  /*5510*/  FMUL.FTZ R127, R7.reuse, -R122 ;  /* 0x8000007a077f7220 */ /* 0x040fe40000410000 */
[----:B------:R-:W-:Y:S02]  /*5520*/  FFMA.FTZ R123, R8, R120, R123 ;  /* 0x00000078087b7223 */ /* 0x000fe4000001007b */
[----:B------:R-:W-:-:S02]  /*5530*/  FMUL.FTZ R125, R7, -R124 ;  /* 0x8000007c077d7220 */ /* 0x000fc40000410000 */
[C---:B------:R-:W-:Y:S02]  /*5540*/  FFMA.FTZ R127, R8.reuse, R124, R127 ;  /* 0x0000007c087f7223 */ /* 0x040fe4000001007f */
        /* <DEDUP_REMOVED lines=220> */
[----:B-1----:R-:W-:-:S05]  /*6310*/  SHF.L.U32 R252, R157, 0x5, RZ ;  /* 0x000000059dfc7819 */ /* 0x002fca00000006ff */
        /* <DEDUP_REMOVED lines=9> */
[----:B------:R-:W-:Y:S01]  /*63b0*/  FFMA.FTZ R130, R124, R131, R130 ;  /* 0x000000837c827223 */ /* 0x000fe20000010082 */
        /* <DEDUP_REMOVED lines=8> */
.L_x_7226:
[----:B------:R-:W-:Y:S05]  /*6440*/  BRA.DIV ~URZ, `(.L_x_7129) ;  /* 0x000060b27f007947 */ /* 0x000fea000b800000 */
[----:B------:R-:W2:Y:S04]  /*6450*/  SHFL.DOWN PT, R129, R129, 0x1, 0x1f ;  /* 0x08201f0081817f89 */ /* 0x000ea800000e0000 */
[----:B------:R3:W4:Y:S04]  /*6460*/  SHFL.DOWN PT, R160, R128, 0x1, 0x1f ;  /* 0x08201f0080a07f89 */ /* 0x00072800000e0000 */
[----:B------:R3:W0:Y:S02]  /*6470*/  SHFL.DOWN PT, R126, R127, 0x1, 0x1f ;  /* 0x08201f007f7e7f89 */ /* 0x00062400000e0000 */
.L_x_7227:
        /* <DEDUP_REMOVED lines=13> */
.L_x_7131:
[----:B------:R-:W-:Y:S05]  /*6550*/  BSYNC B1 ;  /* 0x0000000000017941 */ /* 0x000fea0003800000 */
.L_x_7130:
[----:B------:R-:W-:-:S04]  /*6560*/  LOP3.LUT R124, R157, 0x1f, RZ, 0xc0, !PT ;  /* 0x0000001f9d7c7812 */ /* 0x000fc800078ec0ff */
[----:B------:R-:W-:Y:S01]  /*6570*/  ISETP.GT.U32.AND P0, PT, R124, 0x1d, PT ;  /* 0x0000001d7c00780c */ /* 0x000fe20003f04070 */
[----:B------:R-:W-:Y:S05]  /*6580*/  BRA.DIV ~URZ, `(.L_x_7132) ;  /* 0x000060c27f007947 */ /* 0x000fea000b800000 */
[----:B--2---:R2:W3:Y:S04]  /*6590*/  SHFL.DOWN PT, R129, R131, 0x2, 0x1f ;  /* 0x08401f0083817f89 */ /* 0x0044e800000e0000 */
[----:B-1----:R2:W1:Y:S04]  /*65a0*/  SHFL.DOWN PT, R130, R241, 0x2, 0x1f ;  /* 0x08401f00f1827f89 */ /* 0x00246800000e0000 */
[----:B----4-:R2:W4:Y:S04]  /*65b0*/  SHFL.DOWN PT, R160, R128, 0x2, 0x1f ;  /* 0x08401f0080a07f89 */ /* 0x01052800000e0000 */
[----:B0-----:R2:W0:Y:S02]  /*65c0*/  SHFL.DOWN PT, R126, R127, 0x2, 0x1f ;  /* 0x08401f007f7e7f89 */ /* 0x00142400000e0000 */
.L_x_7228:
        /* <DEDUP_REMOVED lines=13> */
.L_x_7134:
[----:B------:R-:W-:Y:S05]  /*66a0*/  BSYNC B1 ;  /* 0x0000000000017941 */ /* 0x000fea0003800000 */
.L_x_7133:
[----:B------:R-:W-:-:S04]  /*66b0*/  LOP3.LUT R124, R157, 0x1f, RZ, 0xc0, !PT ;  /* 0x0000001f9d7c7812 */ /* 0x000fc800078ec0ff */
[----:B------:R-:W-:Y:S01]  /*66c0*/  ISETP.GT.U32.AND P0, PT, R124, 0x1b, PT ;  /* 0x0000001b7c00780c */ /* 0x000fe20003f04070 */
[----:B------:R-:W-:Y:S10]  /*66d0*/  BRA.DIV ~URZ, `(.L_x_7135) ;  /* 0x000061327f007947 */ /* 0x000ff4000b800000 */
[----:B---3--:R3:W2:Y:S02]  /*66e0*/  SHFL.DOWN PT, R129, R131, 0x4, 0x1f ;  /* 0x08801f0083817f89 */ /* 0x0086a400000e0000 */
.L_x_7229:
[----:B------:R-:W-:Y:S05]  /*66f0*/  BRA.DIV ~URZ, `(.L_x_7136) ;  /* 0x000061927f007947 */ /* 0x000fea000b800000 */
[----:B-1----:R1:W3:Y:S04]  /*6700*/  SHFL.DOWN PT, R130, R241, 0x4, 0x1f ;  /* 0x08801f00f1827f89 */ /* 0x0022e800000e0000 */
[----:B----4-:R1:W4:Y:S04]  /*6710*/  SHFL.DOWN PT, R160, R128, 0x4, 0x1f ;  /* 0x08801f0080a07f89 */ /* 0x01032800000e0000 */
[----:B0-----:R1:W0:Y:S02]  /*6720*/  SHFL.DOWN PT, R126, R127, 0x4, 0x1f ;  /* 0x08801f007f7e7f89 */ /* 0x00122400000e0000 */
.L_x_7230:
        /* <DEDUP_REMOVED lines=13> */
.L_x_7138:
[----:B------:R-:W-:Y:S05]  /*6800*/  BSYNC B1 ;  /* 0x0000000000017941 */ /* 0x000fea0003800000 */
.L_x_7137:
[----:B------:R-:W-:-:S04]  /*6810*/  LOP3.LUT R124, R157, 0x1f, RZ, 0xc0, !PT ;  /* 0x0000001f9d7c7812 */ /* 0x000fc800078ec0ff */
[----:B------:R-:W-:Y:S01]  /*6820*/  ISETP.GT.U32.AND P0, PT, R124, 0x17, PT ;  /* 0x000000177c00780c */ /* 0x000fe20003f04070 */
[----:B------:R-:W-:Y:S05]  /*6830*/  BRA.DIV ~URZ, `(.L_x_7139) ;  /* 0x000061a27f007947 */ /* 0x000fea000b800000 */
[----:B--2---:R2:W1:Y:S04]  /*6840*/  SHFL.DOWN PT, R129, R131, 0x8, 0x1f ;  /* 0x09001f0083817f89 */ /* 0x00446800000e0000 */
[----:B---3--:R2:W3:Y:S04]  /*6850*/  SHFL.DOWN PT, R130, R241, 0x8, 0x1f ;  /* 0x09001f00f1827f89 */ /* 0x0084e800000e0000 */
[----:B----4-:R2:W4:Y:S04]  /*6860*/  SHFL.DOWN PT, R160, R128, 0x8, 0x1f ;  /* 0x09001f0080a07f89 */ /* 0x01052800000e0000 */
[----:B0-----:R2:W0:Y:S02]  /*6870*/  SHFL.DOWN PT, R126, R127, 0x8, 0x1f ;  /* 0x09001f007f7e7f89 */ /* 0x00142400000e0000 */
.L_x_7231:
        /* <DEDUP_REMOVED lines=13> */
.L_x_7141:
[----:B------:R-:W-:Y:S05]  /*6950*/  BSYNC B1 ;  /* 0x0000000000017941 */ /* 0x000fea0003800000 */
.L_x_7140:
[----:B------:R-:W-:-:S04]  /*6960*/  LOP3.LUT R124, R157, 0x1f, RZ, 0xc0, !PT ;  /* 0x0000001f9d7c7812 */ /* 0x000fc800078ec0ff */
[----:B------:R-:W-:Y:S01]  /*6970*/  ISETP.GT.U32.AND P0, PT, R124, 0xf, PT ;  /* 0x0000000f7c00780c */ /* 0x000fe20003f04070 */
[----:B------:R-:W-:Y:S10]  /*6980*/  BRA.DIV ~URZ, `(.L_x_7142) ;  /* 0x000062127f007947 */ /* 0x000ff4000b800000 */
[----:B-1----:R1:W2:Y:S02]  /*6990*/  SHFL.DOWN PT, R129, R131, 0x10, 0x1f ;  /* 0x0a001f0083817f89 */ /* 0x0022a400000e0000 */
.L_x_7232:
[----:B------:R-:W-:Y:S05]  /*69a0*/  BRA.DIV ~URZ, `(.L_x_7143) ;  /* 0x000062727f007947 */ /* 0x000fea000b800000 */
[----:B---3--:R3:W1:Y:S04]  /*69b0*/  SHFL.DOWN PT, R130, R241, 0x10, 0x1f ;  /* 0x0a001f00f1827f89 */ /* 0x00866800000e0000 */
[----:B----4-:R3:W4:Y:S04]  /*69c0*/  SHFL.DOWN PT, R160, R128, 0x10, 0x1f ;  /* 0x0a001f0080a07f89 */ /* 0x01072800000e0000 */
[----:B0-----:R3:W0:Y:S02]  /*69d0*/  SHFL.DOWN PT, R126, R127, 0x10, 0x1f ;  /* 0x0a001f007f7e7f89 */ /* 0x00162400000e0000 */
.L_x_7233:
        /* <DEDUP_REMOVED lines=13> */
.L_x_7145:
[----:B------:R-:W-:Y:S05]  /*6ab0*/  BSYNC B1 ;  /* 0x0000000000017941 */ /* 0x000fea0003800000 */
.L_x_7144:
        /* <DEDUP_REMOVED lines=20> */
.L_x_7234:
        /* <DEDUP_REMOVED lines=20> */
.L_x_7148:
[----:B------:R-:W-:Y:S05]  /*6d40*/  BSYNC B1 ;  /* 0x0000000000017941 */ /* 0x000fea0003800000 */
.L_x_7147:
        /* <DEDUP_REMOVED lines=14> */
.L_x_7127:
[----:B-1----:R-:W-:Y:S05]  /*6e30*/  BSYNC B0 ;  /* 0x0000000000007941 */ /* 0x002fea0003800000 */
.L_x_7126:
        /* <DEDUP_REMOVED lines=10> */
[-C--:B------:R-:W-:Y:S02]  /*6ee0*/  FFMA.FTZ R127, R124, R150.reuse, -R127 ;  /* 0x000000967c7f7223 */ /* 0x080fe4000001087f */
[----:B------:R-:W-:Y:S02]  /*6ef0*/  FFMA.FTZ R151, R125, R150, R151 ;  /* 0x000000967d977223 */ /* 0x000fe40000010097 */
[C---:B------:R-:W-:Y:S02]  /*6f00*/  FFMA.FTZ R125, R138.reuse, -R215, RZ ;  /* 0x800000d78a7d7223 */ /* 0x040fe400000100ff */
[----:B------:R-:W-:Y:S02]  /*6f10*/  FFMA.FTZ R124, R138, R216, RZ ;  /* 0x000000d88a7c7223 */ /* 0x000fe400000100ff */
[C---:B------:R-:W-:Y:S02]  /*6f20*/  FFMA.FTZ R125, R137.reuse, -R214, R125 ;  /* 0x800000d6897d7223 */ /* 0x040fe4000001007d */
[----:B------:R-:W-:-:S02]  /*6f30*/  FFMA.FTZ R124, R137, R213, R124 ;  /* 0x000000d5897c7223 */ /* 0x000fc4000001007c */
[C---:B------:R-:W-:Y:S02]  /*6f40*/  FFMA.FTZ R125, R136.reuse, -R212, R125 ;  /* 0x800000d4887d7223 */ /* 0x040fe4000001007d */
[----:B------:R-:W-:Y:S02]  /*6f50*/  FFMA.FTZ R124, R136, R211, R124 ;  /* 0x000000d3887c7223 */ /* 0x000fe4000001007c */
[C---:B------:R-:W-:Y:S02]  /*6f60*/  FFMA.FTZ R125, R135.reuse, -R210, R125 ;  /* 0x800000d2877d7223 */ /* 0x040fe4000001007d */
[----:B-1----:R-:W-:Y:S02]  /*6f70*/  FFMA.FTZ R121, R135, R209, R124 ;  /* 0x000000d187797223 */ /* 0x002fe4000001007c */
[C---:B------:R-:W-:Y:S02]  /*6f80*/  FFMA.FTZ R125, R134.reuse, -R207, R125 ;  /* 0x800000cf867d7223 */ /* 0x040fe4000001007d */
[----:B------:R-:W-:-:S02]  /*6f90*/  FFMA.FTZ R122, R134, R208, R121 ;  /* 0x000000d0867a7223 */ /* 0x000fc40000010079 */
[----:B------:R-:W-:Y:S02]  /*6fa0*/  FADD.FTZ R184, -R184, R151 ;  /* 0x00000097b8b87221 */ /* 0x000fe40000010100 */
[C---:B------:R-:W-:Y:S02]  /*6fb0*/  FFMA.FTZ R123, R133.reuse, -R206, R125 ;  /* 0x800000ce857b7223 */ /* 0x040fe4000001007d */
[----:B------:R-:W-:Y:S02]  /*6fc0*/  FADD.FTZ R121, R168, R127 ;  /* 0x0000007fa8797221 */ /* 0x000fe40000010000 */
[----:B------:R-:W-:Y:S02]  /*6fd0*/  FFMA.FTZ R125, R133, R205, R122 ;  /* 0x000000cd857d7223 */ /* 0x000fe4000001007a */
[----:B------:R-:W-:Y:S02]  /*6fe0*/  FMUL.FTZ R120, R0, -R184 ;  /* 0x800000b800787220 */ /* 0x000fe40000410000 */
[----:B------:R-:W-:-:S02]  /*6ff0*/  FFMA.FTZ R122, R132, -R203, R123 ;  /* 0x800000cb847a7223 */ /* 0x000fc4000001007b */
[-C--:B------:R-:W-:Y:S02]  /*7000*/  FMUL.FTZ R123, R0, -R121.reuse ;  /* 0x80000079007b7220 */ /* 0x080fe40000410000 */
[----:B------:R-:W-:Y:S02]  /*7010*/  FFMA.FTZ R0, R132, R204, R125 ;  /* 0x000000cc84007223 */ /* 0x000fe4000001007d */
[C---:B------:R-:W-:Y:S02]  /*7020*/  FFMA.FTZ R120, R2.reuse, R121, -R120 ;  /* 0x0000007902787223 */ /* 0x040fe40000010878 */
[----:B------:R-:W-:Y:S02]  /*7030*/  FFMA.FTZ R2, R2, R184, R123 ;  /* 0x000000b802027223 */ /* 0x000fe4000001007b */
[C---:B------:R-:W-:Y:S02]  /*7040*/  FFMA.FTZ R123, R39.reuse, R201, R0 ;  /* 0x000000c9277b7223 */ /* 0x040fe40000010000 */
[----:B------:R-:W-:-:S02]  /*7050*/  FFMA.FTZ R122, R39, -R202, R122 ;  /* 0x800000ca277a7223 */ /* 0x000fc4000001007a */
[----:B------:R-:W-:Y:S02]  /*7060*/  FADD.FTZ R183, -R183, R2 ;  /* 0x00000002b7b77221 */ /* 0x000fe40000010100 */
[C---:B------:R-:W-:Y:S02]  /*7070*/  FFMA.FTZ R2, R38.reuse, R200, R123 ;  /* 0x000000c826027223 */ /* 0x040fe4000001007b */
[----:B------:R-:W-:Y:S02]  /*7080*/  FFMA.FTZ R122, R38, -R199, R122 ;  /* 0x800000c7267a7223 */ /* 0x000fe4000001007a */
[C---:B------:R-:W-:Y:S02]  /*7090*/  FFMA.FTZ R125, R37.reuse, R197, R2 ;  /* 0x000000c5257d7223 */ /* 0x040fe40000010002 */
[----:B------:R-:W-:Y:S02]  /*70a0*/  FFMA.FTZ R122, R37, -R198, R122 ;  /* 0x800000c6257a7223 */ /* 0x000fe4000001007a */
[----:B------:R-:W-:Y:S01]  /*70b0*/  FADD.FTZ R167, R167, R120 ;  /* 0x00000078a7a77221 */ /* 0x000fe20000010000 */
[----:B------:R-:W-:Y:S01]  /*70c0*/  SHF.L.U32 R120, R157, 0x5, RZ ;  /* 0x000000059d787819 */ /* 0x000fe200000006ff */
[----:B------:R-:W-:-:S02]  /*70d0*/  FFMA.FTZ R2, R36, R196, R125 ;  /* 0x000000c424027223 */ /* 0x000fc4000001007d */
[----:B------:R-:W-:Y:S01]  /*70e0*/  FFMA.FTZ R122, R36, -R195, R122 ;  /* 0x800000c3247a7223 */ /* 0x000fe2000001007a */
[----:B------:R-:W-:Y:S01]  /*70f0*/  LEA.HI.SX32 R123, R120, R120, 0x1b ;  /* 0x00000078787b7211 */ /* 0x000fe200078fdaff */
[C---:B------:R-:W-:Y:S02]  /*7100*/  FFMA.FTZ R120, R35.reuse, R193, R2 ;  /* 0x000000c123787223 */ /* 0x040fe40000010002 */
[----:B------:R-:W-:Y:S02]  /*7110*/  FFMA.FTZ R125, R35, -R194, R122 ;  /* 0x800000c2237d7223 */ /* 0x000fe4000001007a */
[C---:B------:R-:W-:Y:S02]  /*7120*/  FMUL.FTZ R2, R3.reuse, -R183 ;  /* 0x800000b703027220 */ /* 0x040fe40000410000 */
[----:B------:R-:W-:Y:S02]  /*7130*/  FMUL.FTZ R3, R3, -R167 ;  /* 0x800000a703037220 */ /* 0x000fe40000410000 */
[----:B------:R-:W-:-:S02]  /*7140*/  FFMA.FTZ R120, R34, R191, R120 ;  /* 0x000000bf22787223 */ /* 0x000fc40000010078 */
[----:B------:R-:W-:Y:S02]  /*7150*/  FFMA.FTZ R122, R34, -R192, R125 ;  /* 0x800000c0227a7223 */ /* 0x000fe4000001007d */
[C---:B------:R-:W-:Y:S02]  /*7160*/  FFMA.FTZ R125, R4.reuse, R167, -R2 ;  /* 0x000000a7047d7223 */ /* 0x040fe40000010802 */
[----:B------:R-:W-:Y:S02]  /*7170*/  FFMA.FTZ R127, R4, R183, R3 ;  /* 0x000000b7047f7223 */ /* 0x000fe40000010003 */
[----:B------:R-:W-:Y:S02]  /*7180*/  FFMA.FTZ R4, R33, R190, R120 ;  /* 0x000000be21047223 */ /* 0x000fe40000010078 */
[----:B------:R-:W-:Y:S02]  /*7190*/  FMUL.FTZ R0, R139, R121 ;  /* 0x000000798b007220 */ /* 0x000fe40000410000 */
[----:B------:R-:W-:-:S02]  /*71a0*/  FFMA.FTZ R129, R33, -R189, R122 ;  /* 0x800000bd21817223 */ /* 0x000fc4000001007a */
[----:B------:R-:W-:Y:S02]  /*71b0*/  FMUL.FTZ R3, R41, R183 ;  /* 0x000000b729037220 */ /* 0x000fe40000410000 */
[----:B------:R-:W-:Y:S02]  /*71c0*/  FMUL.FTZ R120, R167, UR40 ;  /* 0x00000028a7787c20 */ /* 0x000fe40008410000 */
[C---:B------:R-:W-:Y:S02]  /*71d0*/  FFMA.FTZ R4, R32.reuse, R187, R4 ;  /* 0x000000bb20047223 */ /* 0x040fe40000010004 */
[----:B------:R-:W-:Y:S02]  /*71e0*/  FMUL.FTZ R124, R107, R0 ;  /* 0x000000006b7c7220 */ /* 0x000fe40000410000 */
[----:B------:R-:W-:Y:S02]  /*71f0*/  FFMA.FTZ R2, R32, -R188, R129 ;  /* 0x800000bc20027223 */ /* 0x000fe40000010081 */
[----:B------:R-:W-:Y:S01]  /*7200*/  FFMA.FTZ R187, -R226, R40, R187 ;  /* 0x00000028e2bb7223 */ /* 0x000fe200000101bb */
[----:B------:R0:W-:Y:S01]  /*7210*/  STS [R123.X4+0x2178], R124 ;  /* 0x0021787c7b007388 */ /* 0x0001e20000004800 */
[----:B------:R-:W-:-:S02]  /*7220*/  FFMA.FTZ R3, R40, R167, R3 ;  /* 0x000000a728037223 */ /* 0x000fc40000010003 */
[----:B------:R-:W-:Y:S02]  /*7230*/  FFMA.FTZ R188, -R226, R41, R188 ;  /* 0x00000029e2bc7223 */ /* 0x000fe400000101bc */
[C---:B------:R-:W-:Y:S02]  /*7240*/  FMUL.FTZ R40, R183.reuse, UR40 ;  /* 0x00000028b7287c20 */ /* 0x040fe40008410000 */
[----:B------:R-:W-:Y:S02]  /*7250*/  FFMA.FTZ R41, R183, UR41, -R120 ;  /* 0x00000029b7297c23 */ /* 0x000fe40008010878 */
[----:B------:R-:W-:Y:S02]  /*7260*/  FADD.FTZ R182, -R182, R127 ;  /* 0x0000007fb6b67221 */ /* 0x000fe40000010100 */
[----:B------:R-:W-:Y:S02]  /*7270*/  FFMA.FTZ R40, R167, UR41, R40 ;  /* 0x00000029a7287c23 */ /* 0x000fe40008010028 */
[----:B------:R-:W-:-:S02]  /*7280*/  FADD.FTZ R166, R166, R125 ;  /* 0x0000007da6a67221 */ /* 0x000fc40000010000 */
[----:B------:R-:W-:Y:S02]  /*7290*/  FMUL.FTZ R167, R140, R167 ;  /* 0x000000a78ca77220 */ /* 0x000fe40000410000 */
[----:B0-----:R-:W-:Y:S02]  /*72a0*/  FMUL.FTZ R124, R188, R41 ;  /* 0x00000029bc7c7220 */ /* 0x001fe40000410000 */
[----:B------:R-:W-:Y:S02]  /*72b0*/  FMUL.FTZ R125, R5, -R182 ;  /* 0x800000b6057d7220 */ /* 0x000fe40000410000 */
[----:B------:R-:W-:Y:S02]  /*72c0*/  FMUL.FTZ R126, R106, R167 ;  /* 0x000000a76a7e7220 */ /* 0x000fe40000410000 */
[----:B------:R-:W-:Y:S02]  /*72d0*/  FFMA.FTZ R40, R187, R40, R124 ;  /* 0x00000028bb287223 */ /* 0x000fe4000001007c */
[-C--:B------:R-:W-:Y:S01]  /*72e0*/  FMUL.FTZ R5, R5, -R166.reuse ;  /* 0x800000a605057220 */ /* 0x080fe20000410000 */
[----:B------:R0:W-:Y:S01]  /*72f0*/  STS [R123.X4+0x2170], R126 ;  /* 0x0021707e7b007388 */ /* 0x0001e20000004800 */
[----:B------:R-:W-:-:S02]  /*7300*/  FFMA.FTZ R124, R6, R166, -R125 ;  /* 0x000000a6067c7223 */ /* 0x000fc4000001087d */
[----:B------:R-:W-:Y:S02]  /*7310*/  FMUL.FTZ R125, R166, UR40 ;  /* 0x00000028a67d7c20 */ /* 0x000fe40008410000 */
[-C--:B------:R-:W-:Y:S02]  /*7320*/  FFMA.FTZ R6, R6, R182.reuse, R5 ;  /* 0x000000b606067223 */ /* 0x080fe40000010005 */
[----:B------:R-:W-:Y:S02]  /*7330*/  FFMA.FTZ R189, -R227, R47, R189 ;  /* 0x0000002fe3bd7223 */ /* 0x000fe400000101bd */
[----:B------:R-:W-:Y:S02]  /*7340*/  FMUL.FTZ R47, R47, R182 ;  /* 0x000000b62f2f7220 */ /* 0x000fe40000410000 */
[C---:B------:R-:W-:Y:S02]  /*7350*/  FMUL.FTZ R5, R182.reuse, UR40 ;  /* 0x00000028b6057c20 */ /* 0x040fe40008410000 */
[----:B0-----:R-:W-:-:S02]  /*7360*/  FFMA.FTZ R126, R182, UR41, -R125 ;  /* 0x00000029b67e7c23 */ /* 0x001fc4000801087d */
[----:B------:R-:W-:Y:S02]  /*7370*/  FMUL.FTZ R182, R141, R182 ;  /* 0x000000b68db67220 */ /* 0x000fe40000410000 */
[----:B------:R-:W-:Y:S02]  /*7380*/  FFMA.FTZ R190, -R227, R46, R190 ;  /* 0x0000002ee3be7223 */ /* 0x000fe400000101be */
[-C--:B------:R-:W-:Y:S02]  /*7390*/  FFMA.FTZ R46, R46, R166.reuse, R47 ;  /* 0x000000a62e2e7223 */ /* 0x080fe4000001002f */
[----:B------:R-:W-:Y:S02]  /*73a0*/  FFMA.FTZ R5, R166, UR41, R5 ;  /* 0x00000029a6057c23 */ /* 0x000fe40008010005 */
[----:B------:R-:W-:Y:S02]  /*73b0*/  FMUL.FTZ R166, R141, R166 ;  /* 0x000000a68da67220 */ /* 0x000fe40000410000 */
[----:B------:R-:W-:-:S02]  /*73c0*/  FMUL.FTZ R47, R189, R182 ;  /* 0x000000b6bd2f7220 */ /* 0x000fc40000410000 */
[----:B------:R-:W-:Y:S02]  /*73d0*/  FADD.FTZ R131, -R181, R6 ;  /* 0x00000006b5837221 */ /* 0x000fe40000010100 */
[----:B------:R-:W-:Y:S02]  /*73e0*/  FADD.FTZ R129, R165, R124 ;  /* 0x0000007ca5817221 */ /* 0x000fe40000010000 */
[----:B------:R-:W-:Y:S02]  /*73f0*/  FFMA.FTZ R6, R190, R166, R47 ;  /* 0x000000a6be067223 */ /* 0x000fe4000001002f */
[C---:B------:R-:W-:Y:S02]  /*7400*/  FMUL.FTZ R47, R7.reuse, -R131 ;  /* 0x80000083072f7220 */ /* 0x040fe40000410000 */
[-C--:B------:R-:W-:Y:S02]  /*7410*/  FMUL.FTZ R7, R7, -R129.reuse ;  /* 0x8000008107077220 */ /* 0x080fe40000410000 */
[----:B------:R-:W-:-:S02]  /*7420*/  FFMA.FTZ R47, R8, R129, -R47 ;  /* 0x00000081082f7223 */ /* 0x000fc4000001082f */
[----:B------:R-:W-:Y:S02]  /*7430*/  FFMA.FTZ R7, R8, R131, R7 ;  /* 0x0000008308077223 */ /* 0x000fe40000010007 */
[----:B------:R-:W-:Y:S02]  /*7440*/  FMUL.FTZ R8, R129, UR40 ;  /* 0x0000002881087c20 */ /* 0x000fe40008410000 */
[----:B------:R-:W-:Y:S02]  /*7450*/  FFMA.FTZ R192, -R228, R45, R192 ;  /* 0x0000002de4c07223 */ /* 0x000fe400000101c0 */
[----:B------:R-:W-:Y:S02]  /*7460*/  FFMA.FTZ R127, R131, UR41, -R8 ;  /* 0x00000029837f7c23 */ /* 0x000fe40008010808 */
[----:B------:R-:W-:Y:S02]  /*7470*/  FADD.FTZ R164, R164, R47 ;  /* 0x0000002fa4a47221 */ /* 0x000fe40000010000 */
[----:B------:R-:W-:-:S02]  /*7480*/  FADD.FTZ R180, -R180, R7 ;  /* 0x00000007b4b47221 */ /* 0x000fc40000010100 */
[----:B------:R-:W-:Y:S02]  /*7490*/  FMUL.FTZ R47, R192, R127 ;  /* 0x0000007fc02f7220 */ /* 0x000fe40000410000 */
[C---:B------:R-:W-:Y:S02]  /*74a0*/  FMUL.FTZ R127, R9.reuse, -R164 ;  /* 0x800000a4097f7220 */ /* 0x040fe40000410000 */
[----:B------:R-:W-:Y:S02]  /*74b0*/  FMUL.FTZ R9, R9, -R180 ;  /* 0x800000b409097220 */ /* 0x000fe40000410000 */
[----:B------:R-:W-:Y:S02]  /*74c0*/  FMUL.FTZ R124, R189, R126 ;  /* 0x0000007ebd7c7220 */ /* 0x000fe40000410000 */
        /* <DEDUP_REMOVED lines=8> */
[----:B------:R-:W-:Y:S02]  /*7550*/  FMUL.FTZ R10, R164, UR40 ;  /* 0x00000028a40a7c20 */ /* 0x000fe40008410000 */
[----:B------:R-:W-:Y:S02]  /*7560*/  FADD.FTZ R162, R162, R9 ;  /* 0x00000009a2a27221 */ /* 0x000fe40000010000 */
[----:B------:R-:W-:Y:S02]  /*7570*/  FMUL.FTZ R9, R180, UR40 ;  /* 0x00000028b4097c20 */ /* 0x000fe40008410000 */
[----:B------:R-:W-:Y:S02]  /*7580*/  FADD.FTZ R178, -R178, R11 ;  /* 0x0000000bb2b27221 */ /* 0x000fe40000010100 */
[----:B------:R-:W-:Y:S02]  /*7590*/  FFMA.FTZ R11, R180, UR41, -R10 ;  /* 0x00000029b40b7c23 */ /* 0x000fe4000801080a */
[----:B------:R-:W-:-:S02]  /*75a0*/  FFMA.FTZ R10, R164, UR41, R9 ;  /* 0x00000029a40a7c23 */ /* 0x000fc40008010009 */
[C---:B------:R-:W-:Y:S02]  /*75b0*/  FMUL.FTZ R9, R13.reuse, -R178 ;  /* 0x800000b20d097220 */ /* 0x040fe40000410000 */
[-C--:B------:R-:W-:Y:S02]  /*75c0*/  FMUL.FTZ R13, R13, -R162.reuse ;  /* 0x800000a20d0d7220 */ /* 0x080fe40000410000 */
[C---:B------:R-:W-:Y:S02]  /*75d0*/  FFMA.FTZ R126, R14.reuse, R162, -R9 ;  /* 0x000000a20e7e7223 */ /* 0x040fe40000010809 */
[----:B------:R-:W-:Y:S02]  /*75e0*/  FFMA.FTZ R14, R14, R178, R13 ;  /* 0x000000b20e0e7223 */ /* 0x000fe4000001000d */
[----:B------:R-:W-:Y:S02]  /*75f0*/  FFMA.FTZ R194, -R229, R51, R194 ;  /* 0x00000033e5c27223 */ /* 0x000fe400000101c2 */
[----:B------:R-:W-:-:S02]  /*7600*/  FADD.FTZ R177, -R177, R14 ;  /* 0x0000000eb1b17221 */ /* 0x000fc40000010100 */
[----:B------:R-:W-:Y:S02]  /*7610*/  FADD.FTZ R159, R159, R126 ;  /* 0x0000007e9f9f7221 */ /* 0x000fe40000010000 */
[-C--:B------:R-:W-:Y:S02]  /*7620*/  FMUL.FTZ R51, R51, R180.reuse ;  /* 0x000000b433337220 */ /* 0x080fe40000410000 */
[----:B------:R-:W-:Y:S02]  /*7630*/  FMUL.FTZ R12, R143, R180 ;  /* 0x000000b48f0c7220 */ /* 0x000fe40000410000 */
[----:B------:R-:W-:Y:S02]  /*7640*/  FMUL.FTZ R13, R15, -R177 ;  /* 0x800000b10f0d7220 */ /* 0x000fe40000410000 */
[----:B------:R-:W-:Y:S02]  /*7650*/  FFMA.FTZ R193, -R229, R50, R193 ;  /* 0x00000032e5c17223 */ /* 0x000fe400000101c1 */
[----:B------:R-:W-:-:S02]  /*7660*/  FMUL.FTZ R15, R15, -R159 ;  /* 0x8000009f0f0f7220 */ /* 0x000fc40000410000 */
[-C--:B------:R-:W-:Y:S02]  /*7670*/  FFMA.FTZ R50, R50, R164.reuse, R51 ;  /* 0x000000a432327223 */ /* 0x080fe40000010033 */
[----:B------:R-:W-:Y:S02]  /*7680*/  FMUL.FTZ R164, R143, R164 ;  /* 0x000000a48fa47220 */ /* 0x000fe40000410000 */
[----:B------:R-:W-:Y:S02]  /*7690*/  FMUL.FTZ R51, R194, R12 ;  /* 0x0000000cc2337220 */ /* 0x000fe40000410000 */
[C---:B------:R-:W-:Y:S02]  /*76a0*/  FFMA.FTZ R15, R16.reuse, R177, R15 ;  /* 0x000000b1100f7223 */ /* 0x040fe4000001000f */
[----:B------:R-:W-:Y:S02]  /*76b0*/  FFMA.FTZ R13, R16, R159, -R13 ;  /* 0x0000009f100d7223 */ /* 0x000fe4000001080d */
[----:B------:R-:W-:-:S02]  /*76c0*/  FFMA.FTZ R9, R193, R164, R51 ;  /* 0x000000a4c1097223 */ /* 0x000fc40000010033 */
[----:B------:R-:W-:Y:S02]  /*76d0*/  FFMA.FTZ R195, -R230, R49, R195 ;  /* 0x00000031e6c37223 */ /* 0x000fe400000101c3 */
[----:B------:R-:W-:Y:S02]  /*76e0*/  FMUL.FTZ R127, R144, R179 ;  /* 0x000000b3907f7220 */ /* 0x000fe40000410000 */
[----:B------:R-:W-:Y:S02]  /*76f0*/  FMUL.FTZ R183, R140, R183 ;  /* 0x000000b78cb77220 */ /* 0x000fe40000410000 */
[----:B------:R-:W-:Y:S02]  /*7700*/  FMUL.FTZ R51, R144, R163 ;  /* 0x000000a390337220 */ /* 0x000fe40000410000 */
[----:B------:R-:W-:Y:S02]  /*7710*/  FADD.FTZ R176, -R176, R15 ;  /* 0x0000000fb0b07221 */ /* 0x000fe40000010100 */
[----:B------:R-:W-:-:S02]  /*7720*/  FMUL.FTZ R45, R45, R131 ;  /* 0x000000832d2d7220 */ /* 0x000fc40000410000 */
[----:B------:R-:W-:Y:S02]  /*7730*/  FADD.FTZ R158, R158, R13 ;  /* 0x0000000d9e9e7221 */ /* 0x000fe40000010000 */
[----:B------:R-:W-:Y:S02]  /*7740*/  FFMA.FTZ R196, -R230, R48, R196 ;  /* 0x00000030e6c47223 */ /* 0x000fe400000101c4 */
[C---:B------:R-:W-:Y:S02]  /*7750*/  FMUL.FTZ R14, R195.reuse, R127 ;  /* 0x0000007fc30e7220 */ /* 0x040fe40000410000 */
[----:B------:R-:W-:Y:S02]  /*7760*/  FMUL.FTZ R128, R106, R183 ;  /* 0x000000b76a807220 */ /* 0x000fe40000410000 */
[----:B------:R-:W-:Y:S02]  /*7770*/  FMUL.FTZ R16, R195, R51 ;  /* 0x00000033c3107220 */ /* 0x000fe40000410000 */
[----:B------:R-:W-:Y:S01]  /*7780*/  FMUL.FTZ R15, R17, -R176 ;  /* 0x800000b0110f7220 */ /* 0x000fe20000410000 */
[----:B------:R0:W-:Y:S01]  /*7790*/  STS [R123.X4+0x2174], R128 ;  /* 0x002174807b007388 */ /* 0x0001e20000004800 */
[----:B------:R-:W-:-:S02]  /*77a0*/  FFMA.FTZ R191, -R228, R44, R191 ;  /* 0x0000002ce4bf7223 */ /* 0x000fc400000101bf */
[----:B------:R-:W-:Y:S02]  /*77b0*/  FFMA.FTZ R45, R44, R129, R45 ;  /* 0x000000812c2d7223 */ /* 0x000fe4000001002d */
[-C--:B------:R-:W-:Y:S02]  /*77c0*/  FMUL.FTZ R17, R17, -R158.reuse ;  /* 0x8000009e11117220 */ /* 0x080fe40000410000 */
[----:B------:R-:W-:Y:S02]  /*77d0*/  FMUL.FTZ R44, R131, UR40 ;  /* 0x00000028832c7c20 */ /* 0x000fe40008410000 */
[C---:B------:R-:W-:Y:S02]  /*77e0*/  FFMA.FTZ R13, R196.reuse, R51, R14 ;  /* 0x00000033c40d7223 */ /* 0x040fe4000001000e */
[----:B------:R-:W-:Y:S02]  /*77f0*/  FFMA.FTZ R14, R196, R127, -R16 ;  /* 0x0000007fc40e7223 */ /* 0x000fe40000010810 */
[----:B------:R-:W-:-:S02]  /*7800*/  FFMA.FTZ R16, R18, R158, -R15 ;  /* 0x0000009e12107223 */ /* 0x000fc4000001080f */
[----:B0-----:R-:W-:Y:S02]  /*7810*/  FMUL.FTZ R128, R105, R166 ;  /* 0x000000a669807220 */ /* 0x001fe40000410000 */
[----:B------:R-:W-:Y:S02]  /*7820*/  FFMA.FTZ R18, R18, R176, R17 ;  /* 0x000000b012127223 */ /* 0x000fe40000010011 */
[----:B------:R-:W-:Y:S01]  /*7830*/  FFMA.FTZ R44, R129, UR41, R44 ;  /* 0x00000029812c7c23 */ /* 0x000fe2000801002c */
[----:B------:R0:W-:Y:S01]  /*7840*/  STS [R123.X4+0x2168], R128 ;  /* 0x002168807b007388 */ /* 0x0001e20000004800 */
[----:B------:R-:W-:Y:S02]  /*7850*/  FMUL.FTZ R129, R142, R129 ;  /* 0x000000818e817220 */ /* 0x000fe40000410000 */
[----:B------:R-:W-:Y:S02]  /*7860*/  FADD.FTZ R175, -R175, R18 ;  /* 0x00000012afaf7221 */ /* 0x000fe40000010100 */
[----:B------:R-:W-:-:S02]  /*7870*/  FADD.FTZ R217, R217, R16 ;  /* 0x00000010d9d97221 */ /* 0x000fc40000010000 */
[C---:B------:R-:W-:Y:S02]  /*7880*/  FMUL.FTZ R15, R19.reuse, -R175 ;  /* 0x800000af130f7220 */ /* 0x040fe40000410000 */
[----:B------:R-:W-:Y:S02]  /*7890*/  FMUL.FTZ R19, R19, -R217 ;  /* 0x800000d913137220 */ /* 0x000fe40000410000 */
[----:B0-----:R-:W-:Y:S02]  /*78a0*/  FMUL.FTZ R128, R104, R129 ;  /* 0x0000008168807220 */ /* 0x001fe40000410000 */
[C---:B------:R-:W-:Y:S02]  /*78b0*/  FFMA.FTZ R19, R20.reuse, R175, R19 ;  /* 0x000000af14137223 */ /* 0x040fe40000010013 */
[----:B------:R-:W-:Y:S01]  /*78c0*/  FFMA.FTZ R17, R20, R217, -R15 ;  /* 0x000000d914117223 */ /* 0x000fe2000001080f */
[----:B------:R0:W-:Y:S01]  /*78d0*/  STS [R123.X4+0x2160], R128 ;  /* 0x002160807b007388 */ /* 0x0001e20000004800 */
[----:B------:R-:W-:-:S02]  /*78e0*/  FFMA.FTZ R198, -R231, R55, R198 ;  /* 0x00000037e7c67223 */ /* 0x000fc400000101c6 */
[C---:B------:R-:W-:Y:S02]  /*78f0*/  FMUL.FTZ R18, R145.reuse, R178 ;  /* 0x000000b291127220 */ /* 0x040fe40000410000 */
[----:B------:R-:W-:Y:S02]  /*7900*/  FMUL.FTZ R16, R145, R162 ;  /* 0x000000a291107220 */ /* 0x000fe40000410000 */
[----:B------:R-:W-:Y:S02]  /*7910*/  FMUL.FTZ R126, R110, R51 ;  /* 0x000000336e7e7220 */ /* 0x000fe40000410000 */
[----:B------:R-:W-:Y:S02]  /*7920*/  FADD.FTZ R174, -R174, R19 ;  /* 0x00000013aeae7221 */ /* 0x000fe40000010100 */
[----:B0-----:R-:W-:Y:S01]  /*7930*/  FMUL.FTZ R128, R111, R12 ;  /* 0x0000000c6f807220 */ /* 0x001fe20000410000 */
[----:B------:R-:W-:Y:S01]  /*7940*/  STS [R123.X4+0x2150], R126 ;  /* 0x0021507e7b007388 */ /* 0x000fe20000004800 */
[----:B------:R-:W-:-:S02]  /*7950*/  FADD.FTZ R218, R218, R17 ;  /* 0x00000011dada7221 */ /* 0x000fc40000010000 */
[----:B------:R-:W-:Y:S01]  /*7960*/  FFMA.FTZ R197, -R231, R54, R197 ;  /* 0x00000036e7c57223 */ /* 0x000fe200000101c5 */
[----:B------:R0:W-:Y:S01]  /*7970*/  STS [R123.X4+0x215c], R128 ;  /* 0x00215c807b007388 */ /* 0x0001e20000004800 */
[C---:B------:R-:W-:Y:S02]  /*7980*/  FMUL.FTZ R51, R198.reuse, R18 ;  /* 0x00000012c6337220 */ /* 0x040fe40000410000 */
[----:B------:R-:W-:Y:S02]  /*7990*/  FMUL.FTZ R20, R198, R16 ;  /* 0x00000010c6147220 */ /* 0x000fe40000410000 */
[C---:B------:R-:W-:Y:S02]  /*79a0*/  FMUL.FTZ R17, R21.reuse, -R174 ;  /* 0x800000ae15117220 */ /* 0x040fe40000410000 */
[----:B------:R-:W-:Y:S02]  /*79b0*/  FMUL.FTZ R21, R21, -R218 ;  /* 0x800000da15157220 */ /* 0x000fe40000410000 */
[----:B------:R-:W-:-:S02]  /*79c0*/  FFMA.FTZ R15, R197, R16, R51 ;  /* 0x00000010c50f7223 */ /* 0x000fc40000010033 */
[----:B0-----:R-:W-:Y:S02]  /*79d0*/  FMUL.FTZ R128, R110, R127 ;  /* 0x0000007f6e807220 */ /* 0x001fe40000410000 */
[----:B------:R-:W-:Y:S02]  /*79e0*/  FMUL.FTZ R126, R109, R16 ;  /* 0x000000106d7e7220 */ /* 0x000fe40000410000 */
[----:B------:R-:W-:Y:S01]  /*79f0*/  FFMA.FTZ R16, R197, R18, -R20 ;  /* 0x00000012c5107223 */ /* 0x000fe20000010814 */
[----:B------:R0:W-:Y:S01]  /*7a00*/  STS [R123.X4+0x2154], R128 ;  /* 0x002154807b007388 */ /* 0x0001e20000004800 */
[----:B------:R-:W-:Y:S02]  /*7a10*/  FFMA.FTZ R199, -R232, R53, R199 ;  /* 0x00000035e8c77223 */ /* 0x000fe400000101c7 */
[----:B------:R-:W-:Y:S01]  /*7a20*/  FMUL.FTZ R51, R146, R177 ;  /* 0x000000b192337220 */ /* 0x000fe20000410000 */
[----:B------:R-:W-:Y:S01]  /*7a30*/  STS [R123.X4+0x2148], R126 ;  /* 0x0021487e7b007388 */ /* 0x000fe20000004800 */
[----:B------:R-:W-:-:S02]  /*7a40*/  FFMA.FTZ R200, -R232, R52, R200 ;  /* 0x00000034e8c87223 */ /* 0x000fc400000101c8 */
[----:B------:R-:W-:Y:S02]  /*7a50*/  FMUL.FTZ R19, R146, R159 ;  /* 0x0000009f92137220 */ /* 0x000fe40000410000 */
[----:B------:R-:W-:Y:S02]  /*7a60*/  FFMA.FTZ R202, -R233, R59, R202 ;  /* 0x0000003be9ca7223 */ /* 0x000fe400000101ca */
[----:B0-----:R-:W-:Y:S02]  /*7a70*/  FMUL.FTZ R128, R109, R18 ;  /* 0x000000126d807220 */ /* 0x001fe40000410000 */
[C---:B------:R-:W-:Y:S02]  /*7a80*/  FFMA.FTZ R18, R22.reuse, R218, -R17 ;  /* 0x000000da16127223 */ /* 0x040fe40000010811 */
[----:B------:R-:W-:Y:S01]  /*7a90*/  FFMA.FTZ R22, R22, R174, R21 ;  /* 0x000000ae16167223 */ /* 0x000fe20000010015 */
[----:B------:R-:W-:Y:S01]  /*7aa0*/  STS [R123.X4+0x214c], R128 ;  /* 0x00214c807b007388 */ /* 0x000fe20000004800 */
[----:B------:R-:W-:-:S02]  /*7ab0*/  FMUL.FTZ R17, R199, R51 ;  /* 0x00000033c7117220 */ /* 0x000fc40000410000 */
[----:B------:R-:W-:Y:S02]  /*7ac0*/  FADD.FTZ R173, -R173, R22 ;  /* 0x00000016adad7221 */ /* 0x000fe40000010100 */
[----:B------:R-:W-:Y:S02]  /*7ad0*/  FADD.FTZ R219, R219, R18 ;  /* 0x00000012dbdb7221 */ /* 0x000fe40000010000 */
[-C--:B------:R-:W-:Y:S02]  /*7ae0*/  FMUL.FTZ R18, R199, R19.reuse ;  /* 0x00000013c7127220 */ /* 0x080fe40000410000 */
[-C--:B------:R-:W-:Y:S02]  /*7af0*/  FFMA.FTZ R17, R200, R19.reuse, R17 ;  /* 0x00000013c8117223 */ /* 0x080fe40000010011 */
[----:B------:R-:W-:Y:S02]  /*7b00*/  FMUL.FTZ R22, R108, R19 ;  /* 0x000000136c167220 */ /* 0x000fe40000410000 */
[----:B------:R-:W-:-:S02]  /*7b10*/  FMUL.FTZ R19, R23, -R173 ;  /* 0x800000ad17137220 */ /* 0x000fc40000410000 */
[-C--:B------:R-:W-:Y:S01]  /*7b20*/  FMUL.FTZ R23, R23, -R219.reuse ;  /* 0x800000db17177220 */ /* 0x080fe20000410000 */
[----:B------:R0:W-:Y:S01]  /*7b30*/  STS [R123.X4+0x2140], R22 ;  /* 0x002140167b007388 */ /* 0x0001e20000004800 */
[C---:B------:R-:W-:Y:S02]  /*7b40*/  FFMA.FTZ R19, R24.reuse, R219, -R19 ;  /* 0x000000db18137223 */ /* 0x040fe40000010813 */
[----:B------:R-:W-:Y:S02]  /*7b50*/  FFMA.FTZ R23, R24, R173, R23 ;  /* 0x000000ad18177223 */ /* 0x000fe40000010017 */
[----:B------:R-:W-:Y:S02]  /*7b60*/  FADD.FTZ R220, R220, R19 ;  /* 0x00000013dcdc7221 */ /* 0x000fe40000010000 */
[----:B------:R-:W-:Y:S02]  /*7b70*/  FADD.FTZ R172, -R172, R23 ;  /* 0x00000017acac7221 */ /* 0x000fe40000010100 */
[----:B------:R-:W-:-:S02]  /*7b80*/  FMUL.FTZ R24, R147, R176 ;  /* 0x000000b093187220 */ /* 0x000fc40000410000 */
[C---:B------:R-:W-:Y:S02]  /*7b90*/  FMUL.FTZ R19, R25.reuse, -R172 ;  /* 0x800000ac19137220 */ /* 0x040fe40000410000 */
[-C--:B------:R-:W-:Y:S02]  /*7ba0*/  FMUL.FTZ R25, R25, -R220.reuse ;  /* 0x800000dc19197220 */ /* 0x080fe40000410000 */
[C---:B0-----:R-:W-:Y:S02]  /*7bb0*/  FFMA.FTZ R22, R26.reuse, R220, -R19 ;  /* 0x000000dc1a167223 */ /* 0x041fe40000010813 */
[----:B------:R-:W-:Y:S02]  /*7bc0*/  FFMA.FTZ R26, R26, R172, R25 ;  /* 0x000000ac1a1a7223 */ /* 0x000fe40000010019 */
[----:B------:R-:W-:Y:S02]  /*7bd0*/  FFMA.FTZ R201, -R233, R58, R201 ;  /* 0x0000003ae9c97223 */ /* 0x000fe400000101c9 */
[----:B------:R-:W-:-:S02]  /*7be0*/  FMUL.FTZ R20, R147, R158 ;  /* 0x0000009e93147220 */ /* 0x000fc40000410000 */
[----:B------:R-:W-:Y:S02]  /*7bf0*/  FMUL.FTZ R21, R202, R24 ;  /* 0x00000018ca157220 */ /* 0x000fe40000410000 */
[----:B------:R-:W-:Y:S02]  /*7c00*/  FADD.FTZ R171, -R171, R26 ;  /* 0x0000001aabab7221 */ /* 0x000fe40000010100 */
[----:B------:R-:W-:Y:S02]  /*7c10*/  FADD.FTZ R221, R221, R22 ;  /* 0x00000016dddd7221 */ /* 0x000fe40000010000 */
[----:B------:R-:W-:Y:S02]  /*7c20*/  FFMA.FTZ R19, R201, R20, R21 ;  /* 0x00000014c9137223 */ /* 0x000fe40000010015 */
[----:B------:R-:W-:Y:S02]  /*7c30*/  FMUL.FTZ R126, R108, R51 ;  /* 0x000000336c7e7220 */ /* 0x000fe40000410000 */
[----:B------:R-:W-:-:S02]  /*7c40*/  FMUL.FTZ R21, R27, -R171 ;  /* 0x800000ab1b157220 */ /* 0x000fc40000410000 */
[----:B------:R-:W-:Y:S01]  /*7c50*/  FMUL.FTZ R27, R27, -R221 ;  /* 0x800000dd1b1b7220 */ /* 0x000fe20000410000 */
[----:B------:R0:W-:Y:S01]  /*7c60*/  STS [R123.X4+0x2144], R126 ;  /* 0x0021447e7b007388 */ /* 0x0001e20000004800 */
[----:B------:R-:W-:Y:S02]  /*7c70*/  FMUL.FTZ R23, R202, R20 ;  /* 0x00000014ca177220 */ /* 0x000fe40000410000 */
[----:B------:R-:W-:Y:S02]  /*7c80*/  FFMA.FTZ R203, -R234, R57, R203 ;  /* 0x00000039eacb7223 */ /* 0x000fe400000101cb */
[----:B------:R-:W-:Y:S02]  /*7c90*/  FMUL.FTZ R25, R148, R175 ;  /* 0x000000af94197220 */ /* 0x000fe40000410000 */
[C---:B------:R-:W-:Y:S02]  /*7ca0*/  FFMA.FTZ R27, R28.reuse, R171, R27 ;  /* 0x000000ab1c1b7223 */ /* 0x040fe4000001001b */
[----:B------:R-:W-:-:S02]  /*7cb0*/  FFMA.FTZ R21, R28, R221, -R21 ;  /* 0x000000dd1c157223 */ /* 0x000fc40000010815 */
[----:B0-----:R-:W-:Y:S02]  /*7cc0*/  FMUL.FTZ R126, R115, R20 ;  /* 0x00000014737e7220 */ /* 0x001fe40000410000 */
[----:B------:R-:W-:Y:S02]  /*7cd0*/  FFMA.FTZ R20, R201, R24, -R23 ;  /* 0x00000018c9147223 */ /* 0x000fe40000010817 */
[----:B------:R-:W-:Y:S01]  /*7ce0*/  FFMA.FTZ R204, -R234, R56, R204 ;  /* 0x00000038eacc7223 */ /* 0x000fe200000101cc */
[----:B------:R-:W-:Y:S01]  /*7cf0*/  STS [R123.X4+0x2138], R126 ;  /* 0x0021387e7b007388 */ /* 0x000fe20000004800 */
[----:B------:R-:W-:Y:S02]  /*7d00*/  FMUL.FTZ R23, R148, R217 ;  /* 0x000000d994177220 */ /* 0x000fe40000410000 */
[----:B------:R-:W-:Y:S02]  /*7d10*/  FMUL.FTZ R22, R203, R25 ;  /* 0x00000019cb167220 */ /* 0x000fe40000410000 */
[----:B------:R-:W-:-:S02]  /*7d20*/  FADD.FTZ R170, -R170, R27 ;  /* 0x0000001baaaa7221 */ /* 0x000fc40000010100 */
[----:B------:R-:W-:Y:S02]  /*7d30*/  FADD.FTZ R222, R222, R21 ;  /* 0x00000015dede7221 */ /* 0x000fe40000010000 */
[----:B------:R-:W-:Y:S02]  /*7d40*/  FMUL.FTZ R128, R115, R24 ;  /* 0x0000001873807220 */ /* 0x000fe40000410000 */
[-C--:B------:R-:W-:Y:S02]  /*7d50*/  FMUL.FTZ R24, R203, R23.reuse ;  /* 0x00000017cb187220 */ /* 0x080fe40000410000 */
[-C--:B------:R-:W-:Y:S01]  /*7d60*/  FFMA.FTZ R21, R204, R23.reuse, R22 ;  /* 0x00000017cc157223 */ /* 0x080fe20000010016 */
[----:B------:R-:W-:Y:S01]  /*7d70*/  STS [R123.X4+0x213c], R128 ;  /* 0x00213c807b007388 */ /* 0x000fe20000004800 */
[----:B------:R-:W-:Y:S02]  /*7d80*/  FMUL.FTZ R26, R114, R23 ;  /* 0x00000017721a7220 */ /* 0x000fe40000410000 */
[----:B------:R-:W-:-:S02]  /*7d90*/  FMUL.FTZ R23, R29, -R170 ;  /* 0x800000aa1d177220 */ /* 0x000fc40000410000 */
[----:B------:R-:W-:Y:S01]  /*7da0*/  FMUL.FTZ R29, R29, -R222 ;  /* 0x800000de1d1d7220 */ /* 0x000fe20000410000 */
[----:B------:R-:W-:Y:S01]  /*7db0*/  STS [R123.X4+0x2130], R26 ;  /* 0x0021301a7b007388 */ /* 0x000fe20000004800 */
[----:B------:R-:W-:Y:S02]  /*7dc0*/  FFMA.FTZ R22, R204, R25, -R24 ;  /* 0x00000019cc167223 */ /* 0x000fe40000010818 */
[----:B------:R-:W-:Y:S02]  /*7dd0*/  FMUL.FTZ R122, R139, R184 ;  /* 0x000000b88b7a7220 */ /* 0x000fe40000410000 */
[C---:B------:R-:W-:Y:S02]  /*7de0*/  FFMA.FTZ R24, R30.reuse, R222, -R23 ;  /* 0x000000de1e187223 */ /* 0x040fe40000010817 */
[----:B------:R-:W-:Y:S02]  /*7df0*/  FFMA.FTZ R30, R30, R170, R29 ;  /* 0x000000aa1e1e7223 */ /* 0x000fe4000001001d */
[----:B------:R-:W-:-:S02]  /*7e00*/  FMUL.FTZ R130, R107, R122 ;  /* 0x0000007a6b827220 */ /* 0x000fc40000410000 */
[----:B------:R-:W-:Y:S02]  /*7e10*/  FADD.FTZ R169, -R169, R30 ;  /* 0x0000001ea9a97221 */ /* 0x000fe40000010100 */
[----:B------:R-:W-:Y:S01]  /*7e20*/  FADD.FTZ R223, R223, R24 ;  /* 0x00000018dfdf7221 */ /* 0x000fe20000010000 */
[----:B------:R0:W-:Y:S01]  /*7e30*/  STS [R123.X4+0x217c], R130 ;  /* 0x00217c827b007388 */ /* 0x0001e20000004800 */
[----:B------:R-:W-:Y:S02]  /*7e40*/  FFMA.FTZ R215, -R240, R69, R215 ;  /* 0x00000045f0d77223 */ /* 0x000fe400000101d7 */
[----:B------:R-:W-:Y:S02]  /*7e50*/  FMUL.FTZ R23, R156, R169 ;  /* 0x000000a99c177220 */ /* 0x000fe40000410000 */
[----:B------:R-:W-:Y:S02]  /*7e60*/  FMUL.FTZ R28, R114, R25 ;  /* 0x00000019721c7220 */ /* 0x000fe40000410000 */
[----:B------:R-:W-:-:S02]  /*7e70*/  FMUL.FTZ R131, R142, R131 ;  /* 0x000000838e837220 */ /* 0x000fc40000410000 */
[----:B------:R-:W-:Y:S01]  /*7e80*/  FFMA.FTZ R214, -R239, R71, R214 ;  /* 0x00000047efd67223 */ /* 0x000fe200000101d6 */
[----:B------:R-:W-:Y:S01]  /*7e90*/  STS [R123.X4+0x2134], R28 ;  /* 0x0021341c7b007388 */ /* 0x000fe20000004800 */
[----:B0-----:R-:W-:Y:S02]  /*7ea0*/  FMUL.FTZ R130, R105, R182 ;  /* 0x000000b669827220 */ /* 0x001fe40000410000 */
[----:B------:R-:W-:Y:S02]  /*7eb0*/  FMUL.FTZ R24, R155, R170 ;  /* 0x000000aa9b187220 */ /* 0x000fe40000410000 */
[----:B------:R-:W-:Y:S01]  /*7ec0*/  FFMA.FTZ R216, -R240, R68, R216 ;  /* 0x00000044f0d87223 */ /* 0x000fe200000101d8 */
[----:B------:R0:W-:Y:S01]  /*7ed0*/  STS [R123.X4+0x216c], R130 ;  /* 0x00216c827b007388 */ /* 0x0001e20000004800 */
[----:B------:R-:W-:Y:S02]  /*7ee0*/  FMUL.FTZ R25, R156, R223 ;  /* 0x000000df9c197220 */ /* 0x000fe40000410000 */
[----:B------:R-:W-:-:S02]  /*7ef0*/  FMUL.FTZ R27, R215, R23 ;  /* 0x00000017d71b7220 */ /* 0x000fc40000410000 */
[----:B------:R-:W-:Y:S02]  /*7f00*/  FFMA.FTZ R206, -R235, R63, R206 ;  /* 0x0000003febce7223 */ /* 0x000fe400000101ce */
[----:B------:R-:W-:Y:S02]  /*7f10*/  FMUL.FTZ R126, R149, R174 ;  /* 0x000000ae957e7220 */ /* 0x000fe40000410000 */
[----:B------:R-:W-:Y:S02]  /*7f20*/  FFMA.FTZ R213, -R239, R70, R213 ;  /* 0x00000046efd57223 */ /* 0x000fe400000101d5 */
[----:B0-----:R-:W-:Y:S02]  /*7f30*/  FMUL.FTZ R130, R104, R131 ;  /* 0x0000008368827220 */ /* 0x001fe40000410000 */
[----:B------:R-:W-:Y:S02]  /*7f40*/  FMUL.FTZ R26, R155, R222 ;  /* 0x000000de9b1a7220 */ /* 0x000fe40000410000 */
[----:B------:R-:W-:Y:S01]  /*7f50*/  FMUL.FTZ R28, R214, R24 ;  /* 0x00000018d61c7220 */ /* 0x000fe20000410000 */
[----:B------:R0:W-:Y:S01]  /*7f60*/  STS [R123.X4+0x2164], R130 ;  /* 0x002164827b007388 */ /* 0x0001e20000004800 */
[----:B------:R-:W-:-:S02]  /*7f70*/  FFMA.FTZ R18, R200, R51, -R18 ;  /* 0x00000033c8127223 */ /* 0x000fc40000010812 */
[----:B------:R-:W-:Y:S02]  /*7f80*/  FFMA.FTZ R27, R216, R25, R27 ;  /* 0x00000019d81b7223 */ /* 0x000fe4000001001b */
[----:B------:R-:W-:Y:S02]  /*7f90*/  FMUL.FTZ R30, R149, R218 ;  /* 0x000000da951e7220 */ /* 0x000fe40000410000 */
[----:B------:R-:W-:Y:S02]  /*7fa0*/  FFMA.FTZ R205, -R235, R62, R205 ;  /* 0x0000003eebcd7223 */ /* 0x000fe400000101cd */
[----:B------:R-:W-:Y:S02]  /*7fb0*/  FMUL.FTZ R51, R206, R126 ;  /* 0x0000007ece337220 */ /* 0x000fe40000410000 */
[----:B------:R-:W-:Y:S02]  /*7fc0*/  FFMA.FTZ R29, R213, R26, R28 ;  /* 0x0000001ad51d7223 */ /* 0x000fe4000001001c */
[----:B------:R-:W-:-:S02]  /*7fd0*/  FADD.FTZ R28, RZ, R27 ;  /* 0x0000001bff1c7221 */ /* 0x000fc40000010000 */
[-C--:B0-----:R-:W-:Y:S02]  /*7fe0*/  FMUL.FTZ R130, R113, R30.reuse ;  /* 0x0000001e71827220 */ /* 0x081fe40000410000 */
[CC--:B------:R-:W-:Y:S02]  /*7ff0*/  FFMA.FTZ R27, R205.reuse, R30.reuse, R51 ;  /* 0x0000001ecd1b7223 */ /* 0x0c0fe40000010033 */
[----:B------:R-:W-:Y:S01]  /*8000*/  FMUL.FTZ R30, R206, R30 ;  /* 0x0000001ece1e7220 */ /* 0x000fe20000410000 */
[----:B------:R0:W-:Y:S01]  /*8010*/  STS [R123.X4+0x2128], R130 ;  /* 0x002128827b007388 */ /* 0x0001e20000004800 */
[----:B------:R-:W-:Y:S02]  /*8020*/  FADD.FTZ R128, R28, R29 ;  /* 0x0000001d1c807221 */ /* 0x000fe40000010000 */
[----:B------:R-:W-:Y:S02]  /*8030*/  FFMA.FTZ R28, R205, R126, -R30 ;  /* 0x0000007ecd1c7223 */ /* 0x000fe4000001081e */
[----:B------:R-:W-:-:S02]  /*8040*/  FMUL.FTZ R30, R215, R25 ;  /* 0x00000019d71e7220 */ /* 0x000fc40000410000 */
[----:B------:R-:W-:Y:S02]  /*8050*/  FMUL.FTZ R150, R113, R126 ;  /* 0x0000007e71967220 */ /* 0x000fe40000410000 */
[----:B------:R-:W-:Y:S02]  /*8060*/  FMUL.FTZ R126, R214, R26 ;  /* 0x0000001ad67e7220 */ /* 0x000fe40000410000 */
[----:B------:R-:W-:Y:S01]  /*8070*/  FFMA.FTZ R30, R216, R23, -R30 ;  /* 0x00000017d81e7223 */ /* 0x000fe2000001081e */
[----:B------:R1:W-:Y:S01]  /*8080*/  STS [R123.X4+0x212c], R150 ;  /* 0x00212c967b007388 */ /* 0x0003e20000004800 */
[----:B------:R-:W-:Y:S02]  /*8090*/  FFMA.FTZ R212, -R238, R65, R212 ;  /* 0x00000041eed47223 */ /* 0x000fe400000101d4 */
[C---:B------:R-:W-:Y:S02]  /*80a0*/  FMUL.FTZ R29, R154.reuse, R171 ;  /* 0x000000ab9a1d7220 */ /* 0x040fe40000410000 */
[----:B------:R-:W-:-:S02]  /*80b0*/  FMUL.FTZ R51, R154, R221 ;  /* 0x000000dd9a337220 */ /* 0x000fc40000410000 */
[----:B------:R-:W-:Y:S02]  /*80c0*/  FMUL.FTZ R8, R192, R131 ;  /* 0x00000083c0087220 */ /* 0x000fe40000410000 */
[----:B------:R-:W-:Y:S02]  /*80d0*/  FFMA.FTZ R127, R213, R24, -R126 ;  /* 0x00000018d57f7223 */ /* 0x000fe4000001087e */
[----:B------:R-:W-:Y:S02]  /*80e0*/  FADD.FTZ R30, RZ, R30 ;  /* 0x0000001eff1e7221 */ /* 0x000fe40000010000 */
[----:B------:R-:W-:Y:S02]  /*80f0*/  FFMA.FTZ R211, -R238, R64, R211 ;  /* 0x00000040eed37223 */ /* 0x000fe400000101d3 */
[C---:B0-----:R-:W-:Y:S02]  /*8100*/  FMUL.FTZ R130, R212.reuse, R29 ;  /* 0x0000001dd4827220 */ /* 0x041fe40000410000 */
[----:B------:R-:W-:-:S02]  /*8110*/  FMUL.FTZ R126, R212, R51 ;  /* 0x00000033d47e7220 */ /* 0x000fc40000410000 */
[-C--:B------:R-:W-:Y:S02]  /*8120*/  FMUL.FTZ R192, R192, R129.reuse ;  /* 0x00000081c0c07220 */ /* 0x080fe40000410000 */
[----:B------:R-:W-:Y:S02]  /*8130*/  FFMA.FTZ R7, R191, R129, R8 ;  /* 0x00000081bf077223 */ /* 0x000fe40000010008 */
[----:B------:R-:W-:Y:S02]  /*8140*/  FADD.FTZ R30, R30, R127 ;  /* 0x0000007f1e1e7221 */ /* 0x000fe40000010000 */
[C---:B------:R-:W-:Y:S02]  /*8150*/  FFMA.FTZ R129, R211.reuse, R51, R130 ;  /* 0x00000033d3817223 */ /* 0x040fe40000010082 */
[----:B------:R-:W-:Y:S02]  /*8160*/  FFMA.FTZ R127, R211, R29, -R126 ;  /* 0x0000001dd37f7223 */ /* 0x000fe4000001087e */
[----:B------:R-:W-:-:S02]  /*8170*/  FFMA.FTZ R210, -R237, R67, R210 ;  /* 0x00000043edd27223 */ /* 0x000fc400000101d2 */
[----:B------:R-:W-:Y:S02]  /*8180*/  FMUL.FTZ R130, R153, R172 ;  /* 0x000000ac99827220 */ /* 0x000fe40000410000 */
[----:B------:R-:W-:Y:S02]  /*8190*/  FADD.FTZ R30, R30, R127 ;  /* 0x0000007f1e1e7221 */ /* 0x000fe40000010000 */
[----:B------:R-:W-:Y:S02]  /*81a0*/  FFMA.FTZ R209, -R237, R66, R209 ;  /* 0x00000042edd17223 */ /* 0x000fe400000101d1 */
[----:B------:R-:W-:Y:S02]  /*81b0*/  FMUL.FTZ R126, R153, R220 ;  /* 0x000000dc997e7220 */ /* 0x000fe40000410000 */
[----:B------:R-:W-:Y:S02]  /*81c0*/  FMUL.FTZ R127, R210, R130 ;  /* 0x00000082d27f7220 */ /* 0x000fe40000410000 */
[----:B------:R-:W-:-:S02]  /*81d0*/  FFMA.FTZ R207, -R236, R61, R207 ;  /* 0x0000003deccf7223 */ /* 0x000fc400000101cf */
[----:B------:R-:W-:Y:S02]  /*81e0*/  FMUL.FTZ R151, R152, R173 ;  /* 0x000000ad98977220 */ /* 0x000fe40000410000 */
[----:B------:R-:W-:Y:S02]  /*81f0*/  FFMA.FTZ R8, R191, R131, -R192 ;  /* 0x00000083bf087223 */ /* 0x000fe400000108c0 */
[----:B------:R-:W-:Y:S02]  /*8200*/  FADD.FTZ R128, R128, R129 ;  /* 0x0000008180807221 */ /* 0x000fe40000010000 */
[----:B------:R-:W-:Y:S02]  /*8210*/  FFMA.FTZ R208, -R236, R60, R208 ;  /* 0x0000003cecd07223 */ /* 0x000fe400000101d0 */
[----:B------:R-:W-:Y:S02]  /*8220*/  FFMA.FTZ R127, R209, R126, R127 ;  /* 0x0000007ed17f7223 */ /* 0x000fe4000001007f */
[----:B------:R-:W-:-:S02]  /*8230*/  FMUL.FTZ R131, R152, R219 ;  /* 0x000000db98837220 */ /* 0x000fc40000410000 */
[----:B-1----:R-:W-:Y:S02]  /*8240*/  FMUL.FTZ R150, R207, R151 ;  /* 0x00000097cf967220 */ /* 0x002fe40000410000 */
[----:B------:R-:W-:Y:S02]  /*8250*/  FADD.FTZ R127, R128, R127 ;  /* 0x0000007f807f7221 */ /* 0x000fe40000010000 */
[----:B------:R-:W-:Y:S02]  /*8260*/  FFMA.FTZ R150, R208, R131, R150 ;  /* 0x00000083d0967223 */ /* 0x000fe40000010096 */
[C---:B------:R-:W-:Y:S02]  /*8270*/  FMUL.FTZ R11, R194.reuse, R11 ;  /* 0x0000000bc20b7220 */ /* 0x040fe40000410000 */
[----:B------:R-:W-:Y:S02]  /*8280*/  FADD.FTZ R150, R127, R150 ;  /* 0x000000967f967221 */ /* 0x000fe40000010000 */
[----:B------:R-:W-:-:S02]  /*8290*/  FMUL.FTZ R194, R194, R164 ;  /* 0x000000a4c2c27220 */ /* 0x000fc40000410000 */
[----:B------:R-:W-:Y:S02]  /*82a0*/  FMUL.FTZ R129, R210, R126 ;  /* 0x0000007ed2817220 */ /* 0x000fe40000410000 */
[----:B------:R-:W-:Y:S02]  /*82b0*/  FMUL.FTZ R164, R111, R164 ;  /* 0x000000a46fa47220 */ /* 0x000fe40000410000 */
[----:B------:R-:W-:Y:S02]  /*82c0*/  FADD.FTZ R150, R150, R27 ;  /* 0x0000001b96967221 */ /* 0x000fe40000010000 */
[----:B------:R-:W-:Y:S01]  /*82d0*/  FMUL.FTZ R128, R207, R131 ;  /* 0x00000083cf807220 */ /* 0x000fe20000410000 */
[----:B------:R0:W-:Y:S01]  /*82e0*/  STS [R123.X4+0x2158], R164 ;  /* 0x002158a47b007388 */ /* 0x0001e20000004800 */
[----:B------:R-:W-:Y:S02]  /*82f0*/  FFMA.FTZ R129, R209, R130, -R129 ;  /* 0x00000082d1817223 */ /* 0x000fe40000010881 */
[----:B------:R-:W-:-:S02]  /*8300*/  FADD.FTZ R150, R150, R21 ;  /* 0x0000001596967221 */ /* 0x000fc40000010000 */
[----:B------:R-:W-:Y:S02]  /*8310*/  FADD.FTZ R30, R30, R129 ;  /* 0x000000811e1e7221 */ /* 0x000fe40000010000 */
[----:B------:R-:W-:Y:S02]  /*8320*/  FADD.FTZ R150, R150, R19 ;  /* 0x0000001396967221 */ /* 0x000fe40000010000 */
[----:B------:R-:W-:Y:S02]  /*8330*/  FFMA.FTZ R12, R193, R12, -R194 ;  /* 0x0000000cc10c7223 */ /* 0x000fe400000108c2 */
[-C--:B0-----:R-:W-:Y:S02]  /*8340*/  FMUL.FTZ R164, R112, R151.reuse ;  /* 0x0000009770a47220 */ /* 0x081fe40000410000 */
[----:B------:R-:W-:Y:S02]  /*8350*/  FFMA.FTZ R151, R208, R151, -R128 ;  /* 0x00000097d0977223 */ /* 0x000fe40000010880 */
[----:B------:R-:W-:Y:S01]  /*8360*/  FADD.FTZ R150, R150, R17 ;  /* 0x0000001196967221 */ /* 0x000fe20000010000 */
[----:B------:R-:W-:Y:S01]  /*8370*/  STS [R123.X4+0x2124], R164 ;  /* 0x002124a47b007388 */ /* 0x000fe20000004800 */
        /* <DEDUP_REMOVED lines=11> */
[----:B------:R-:W-:Y:S02]  /*8430*/  FMUL.FTZ R6, R179, UR40 ;  /* 0x00000028b3067c20 */ /* 0x000fe40008410000 */
[----:B------:R-:W-:-:S02]  /*8440*/  FADD.FTZ R151, R151, R14 ;  /* 0x0000000e97977221 */ /* 0x000fc40000010000 */
[----:B------:R-:W-:Y:S02]  /*8450*/  FMUL.FTZ R28, R118, R51 ;  /* 0x00000033761c7220 */ /* 0x000fe40000410000 */
[----:B------:R-:W-:Y:S02]  /*8460*/  FFMA.FTZ R51, R163, UR41, R6 ;  /* 0x00000029a3337c23 */ /* 0x000fe40008010006 */
[----:B------:R-:W-:Y:S01]  /*8470*/  FADD.FTZ R151, R151, R12 ;  /* 0x0000000c97977221 */ /* 0x000fe20000010000 */
[----:B------:R-:W-:Y:S01]  /*8480*/  MOV R12, UR36 ;  /* 0x00000024000c7c02 */ /* 0x000fe20008000f00 */
[----:B------:R-:W-:Y:S01]  /*8490*/  FMUL.FTZ R7, R178, UR40 ;  /* 0x00000028b2077c20 */ /* 0x000fe20008410000 */
[----:B------:R0:W-:Y:S01]  /*84a0*/  STS [R123.X4+0x2110], R28 ;  /* 0x0021101c7b007388 */ /* 0x0001e20000004800 */
[----:B------:R-:W-:Y:S01]  /*84b0*/  FMUL.FTZ R6, R177, UR40 ;  /* 0x00000028b1067c20 */ /* 0x000fe20008410000 */
[----:B------:R-:W-:Y:S01]  /*84c0*/  LEA R127, R12, -R157, 0x1 ;  /* 0x8000009d0c7f7211 */ /* 0x000fe200078e08ff */
[----:B------:R-:W-:-:S02]  /*84d0*/  FMUL.FTZ R16, R116, R25 ;  /* 0x0000001974107220 */ /* 0x000fc40000410000 */
[----:B------:R-:W-:Y:S01]  /*84e0*/  FFMA.FTZ R30, R162, UR41, R7 ;  /* 0x00000029a21e7c23 */ /* 0x000fe20008010007 */
[----:B------:R-:W-:Y:S01]  /*84f0*/  ISETP.GE.AND P0, PT, R127, 0x1, PT ;  /* 0x000000017f00780c */ /* 0x000fe20003f06270 */
[----:B------:R-:W-:Y:S01]  /*8500*/  FFMA.FTZ R25, R159, UR41, R6 ;  /* 0x000000299f197c23 */ /* 0x000fe20008010006 */
[----:B------:R-:W-:Y:S01]  /*8510*/  STS [R123.X4+0x2100], R16 ;  /* 0x002100107b007388 */ /* 0x000fe20000004800 */
[----:B------:R-:W-:Y:S02]  /*8520*/  FMUL.FTZ R7, R176, UR40 ;  /* 0x00000028b0077c20 */ /* 0x000fe40008410000 */
[----:B------:R-:W-:Y:S02]  /*8530*/  FMUL.FTZ R6, R175, UR40 ;  /* 0x00000028af067c20 */ /* 0x000fe40008410000 */
[----:B------:R-:W-:Y:S02]  /*8540*/  FMUL.FTZ R22, R118, R29 ;  /* 0x0000001d76167220 */ /* 0x000fe40000410000 */
[----:B------:R-:W-:-:S02]  /*8550*/  FMUL.FTZ R26, R117, R26 ;  /* 0x0000001a751a7220 */ /* 0x000fc40000410000 */
[----:B0-----:R-:W-:Y:S01]  /*8560*/  FFMA.FTZ R28, R158, UR41, R7 ;  /* 0x000000299e1c7c23 */ /* 0x001fe20008010007 */
[----:B------:R-:W-:Y:S01]  /*8570*/  STS [R123.X4+0x2114], R22 ;  /* 0x002114167b007388 */ /* 0x000fe20000004800 */
[----:B------:R-:W-:Y:S02]  /*8580*/  FFMA.FTZ R29, R217, UR41, R6 ;  /* 0x00000029d91d7c23 */ /* 0x000fe40008010006 */
[----:B------:R-:W-:Y:S01]  /*8590*/  FMUL.FTZ R7, R174, UR40 ;  /* 0x00000028ae077c20 */ /* 0x000fe20008410000 */
[----:B------:R0:W-:Y:S01]  /*85a0*/  STS [R123.X4+0x2108], R26 ;  /* 0x0021081a7b007388 */ /* 0x0001e20000004800 */
[----:B------:R-:W-:Y:S02]  /*85b0*/  FMUL.FTZ R6, R173, UR40 ;  /* 0x00000028ad067c20 */ /* 0x000fe40008410000 */
[----:B------:R-:W-:Y:S02]  /*85c0*/  FMUL.FTZ R130, R119, R130 ;  /* 0x0000008277827220 */ /* 0x000fe40000410000 */
[----:B------:R-:W-:-:S02]  /*85d0*/  FMUL.FTZ R160, R112, R131 ;  /* 0x0000008370a07220 */ /* 0x000fc40000410000 */
[----:B------:R-:W-:Y:S01]  /*85e0*/  FMUL.FTZ R126, R119, R126 ;  /* 0x0000007e777e7220 */ /* 0x000fe20000410000 */
[----:B------:R1:W-:Y:S01]  /*85f0*/  STS [R123.X4+0x211c], R130 ;  /* 0x00211c827b007388 */ /* 0x0003e20000004800 */
[----:B------:R-:W-:Y:S02]  /*8600*/  FMUL.FTZ R24, R117, R24 ;  /* 0x0000001875187220 */ /* 0x000fe40000410000 */
[----:B------:R-:W-:Y:S01]  /*8610*/  FMUL.FTZ R14, R116, R23 ;  /* 0x00000017740e7220 */ /* 0x000fe20000410000 */
[----:B------:R-:W-:Y:S01]  /*8620*/  STS [R123.X4+0x2120], R160 ;  /* 0x002120a07b007388 */ /* 0x000fe20000004800 */
[----:B0-----:R-:W-:Y:S02]  /*8630*/  FFMA.FTZ R26, R218, UR41, R7 ;  /* 0x00000029da1a7c23 */ /* 0x001fe40008010007 */
[----:B------:R-:W-:Y:S01]  /*8640*/  FFMA.FTZ R27, R219, UR41, R6 ;  /* 0x00000029db1b7c23 */ /* 0x000fe20008010006 */
[----:B------:R0:W-:Y:S01]  /*8650*/  STS [R123.X4+0x2118], R126 ;  /* 0x0021187e7b007388 */ /* 0x0001e20000004800 */
[----:B------:R-:W-:-:S02]  /*8660*/  FMUL.FTZ R7, R172, UR40 ;  /* 0x00000028ac077c20 */ /* 0x000fc40008410000 */
[----:B------:R-:W-:Y:S01]  /*8670*/  FMUL.FTZ R6, R221, UR40 ;  /* 0x00000028dd067c20 */ /* 0x000fe20008410000 */
[----:B------:R-:W-:Y:S01]  /*8680*/  STS [R123.X4+0x210c], R24 ;  /* 0x00210c187b007388 */ /* 0x000fe20000004800 */
[----:B------:R-:W-:Y:S02]  /*8690*/  FMUL.FTZ R120, R188, R183 ;  /* 0x000000b7bc787220 */ /* 0x000fe40000410000 */
[----:B-1----:R-:W-:Y:S01]  /*86a0*/  FADD.FTZ R130, R151, R8 ;  /* 0x0000000897827221 */ /* 0x002fe20000010000 */
[----:B------:R1:W-:Y:S01]  /*86b0*/  STS [R123.X4+0x2104], R14 ;  /* 0x0021040e7b007388 */ /* 0x0003e20000004800 */
[----:B------:R-:W-:Y:S02]  /*86c0*/  FFMA.FTZ R16, R220, UR41, R7 ;  /* 0x00000029dc107c23 */ /* 0x000fe40008010007 */
[----:B------:R-:W-:Y:S02]  /*86d0*/  FFMA.FTZ R23, R171, UR41, -R6 ;  /* 0x00000029ab177c23 */ /* 0x000fe40008010806 */
[----:B------:R-:W-:-:S02]  /*86e0*/  FMUL.FTZ R188, R188, R167 ;  /* 0x000000a7bcbc7220 */ /* 0x000fc40000410000 */
[----:B------:R-:W-:Y:S02]  /*86f0*/  FMUL.FTZ R125, R189, R166 ;  /* 0x000000a6bd7d7220 */ /* 0x000fe40000410000 */
[----:B0-----:R-:W-:Y:S02]  /*8700*/  FMUL.FTZ R126, R163, UR40 ;  /* 0x00000028a37e7c20 */ /* 0x001fe40008410000 */
[----:B------:R-:W-:Y:S02]  /*8710*/  FMUL.FTZ R131, R121, UR40 ;  /* 0x0000002879837c20 */ /* 0x000fe40008410000 */
[----:B------:R-:W-:Y:S02]  /*8720*/  FMUL.FTZ R8, R184, UR40 ;  /* 0x00000028b8087c20 */ /* 0x000fe40008410000 */
[----:B-1----:R-:W-:Y:S02]  /*8730*/  FMUL.FTZ R123, R162, UR40 ;  /* 0x00000028a27b7c20 */ /* 0x002fe40008410000 */
        /* <DEDUP_REMOVED lines=11> */
[C---:B------:R-:W-:Y:S02]  /*87f0*/  FFMA.FTZ R41, R187.reuse, R167, R120 ;  /* 0x000000a7bb297223 */ /* 0x040fe40000010078 */
[----:B------:R-:W-:-:S02]  /*8800*/  FFMA.FTZ R120, R187, R183, -R188 ;  /* 0x000000b7bb787223 */ /* 0x000fc400000108bc */
[----:B------:R-:W-:Y:S02]  /*8810*/  FFMA.FTZ R125, R190, R182, -R125 ;  /* 0x000000b6be7d7223 */ /* 0x000fe4000001087d */
        /* <DEDUP_REMOVED lines=8> */
[----:B------:R-:W-:Y:S02]  /*88a0*/  FFMA.FTZ R17, R174, UR41, -R17 ;  /* 0x00000029ae117c23 */ /* 0x000fe40008010811 */
[----:B------:R-:W-:Y:S02]  /*88b0*/  FFMA.FTZ R14, R173, UR41, -R14 ;  /* 0x00000029ad0e7c23 */ /* 0x000fe4000801080e */
        /* <DEDUP_REMOVED lines=39> */
.L_x_7150:
[----:B------:R-:W-:Y:S05]  /*8b30*/  BSYNC B0 ;  /* 0x0000000000007941 */ /* 0x000fea0003800000 */
.L_x_7149:
[----:B------:R-:W-:Y:S01]  /*8b40*/  ULDC.64 UR36, c[0x0][0x298] ;  /* 0x0000a60000247ab9 */ /* 0x000fe20000000a00 */
[----:B------:R-:W-:Y:S01]  /*8b50*/  FMUL.FTZ R7, R31, R185 ;  /* 0x000000b91f077220 */ /* 0x000fe20000410000 */
[----:B------:R-:W-:Y:S01]  /*8b60*/  USHF.R.U32.HI UR38, URZ, 0x1, UR37 ;  /* 0x000000013f267899 */ /* 0x000fe20008011625 */
[C---:B------:R-:W-:Y:S01]  /*8b70*/  FFMA.FTZ R185, -R225.reuse, R42, R185 ;  /* 0x0000002ae1b97223 */ /* 0x040fe200000101b9 */
[----:B------:R-:W-:Y:S01]  /*8b80*/  USHF.R.U64 UR25, UR36, 0x1, UR37 ;  /* 0x0000000124197899 */ /* 0x000fe20008001225 */
[----:B0-----:R-:W-:Y:S01]  /*8b90*/  FADD.FTZ R8, R4, R7 ;  /* 0x0000000704087221 */ /* 0x001fe20000010000 */
[----:B------:R-:W-:Y:S01]  /*8ba0*/  UIMAD UR38, UR38, UR22, URZ ;  /* 0x00000016262672a4 */ /* 0x000fe2000f8e023f */
[----:B------:R-:W-:Y:S01]  /*8bb0*/  FFMA.FTZ R7, -R225, R43, R186 ;  /* 0x0000002be1077223 */ /* 0x000fe200000101ba */
[----:B------:R-:W-:Y:S01]  /*8bc0*/  UIMAD.WIDE.U32 UR36, UR25, UR22, URZ ;  /* 0x00000016192472a5 */ /* 0x000fe2000f8e003f */
[----:B------:R-:W-:Y:S01]  /*8bd0*/  FMUL.FTZ R9, R31, R186 ;  /* 0x000000ba1f097220 */ /* 0x000fe20000410000 */
[----:B------:R-:W-:Y:S01]  /*8be0*/  UIMAD UR25, UR23, UR25, UR38 ;  /* 0x00000019171972a4 */ /* 0x000fe2000f8e0226 */
[C---:B------:R-:W-:Y:S01]  /*8bf0*/  FMUL.FTZ R6, R7.reuse, R122 ;  /* 0x0000007a07067220 */ /* 0x040fe20000410000 */
[----:B------:R-:W-:Y:S01]  /*8c00*/  BSSY B0, `(.L_x_7151) ;  /* 0x0000032000007945 */ /* 0x000fe20003800000 */
[----:B------:R-:W-:Y:S01]  /*8c10*/  ULDC.64 UR38, c[0x0][0x2a0] ;  /* 0x0000a80000267ab9 */ /* 0x000fe20000000a00 */
[C---:B------:R-:W-:Y:S01]  /*8c20*/  FMUL.FTZ R4, R7.reuse, R131 ;  /* 0x0000008307047220 */ /* 0x040fe20000410000 */
[----:B------:R-:W-:Y:S01]  /*8c30*/  UIADD3 UR37, UR37, UR25, URZ ;  /* 0x0000001925257290 */ /* 0x000fe2000fffe03f */
[-C--:B------:R-:W-:Y:S01]  /*8c40*/  FMUL.FTZ R7, R7, R0.reuse ;  /* 0x0000000007077220 */ /* 0x080fe20000410000 */
[----:B------:R-:W-:Y:S01]  /*8c50*/  UIMAD UR25, UR24, UR38, URZ ;  /* 0x00000026181972a4 */ /* 0x000fe2000f8e023f */
[C---:B------:R-:W-:Y:S01]  /*8c60*/  FFMA.FTZ R150, R185.reuse, R0, R6 ;  /* 0x00000000b9967223 */ /* 0x040fe20000010006 */
[----:B------:R-:W-:Y:S01]  /*8c70*/  UIMAD.WIDE.U32 UR36, UR12, UR38, UR36 ;  /* 0x000000260c2472a5 */ /* 0x000fe2000f8e0024 */
[----:B------:R-:W-:Y:S01]  /*8c80*/  FADD.FTZ R2, R2, -R9 ;  /* 0x8000000902027221 */ /* 0x000fe20000010000 */
[----:B------:R-:W-:Y:S01]  /*8c90*/  UIMAD UR25, UR12, UR39, UR25 ;  /* 0x000000270c1972a4 */ /* 0x000fe2000f8e0219 */
[----:B------:R-:W-:Y:S01]  /*8ca0*/  FFMA.FTZ R122, R185, R122, -R7 ;  /* 0x0000007ab97a7223 */ /* 0x000fe20000010807 */
[----:B------:R-:W-:Y:S01]  /*8cb0*/  ISETP.GE.AND P1, PT, R127, 0x81, PT ;  /* 0x000000817f00780c */ /* 0x000fe20003f26270 */
[----:B------:R-:W-:Y:S01]  /*8cc0*/  ULDC.64 UR38, c[0x0][0x318] ;  /* 0x0000c60000267ab9 */ /* 0x000fe20000000a00 */
[----:B------:R-:W-:Y:S01]  /*8cd0*/  FMUL.FTZ R43, R43, R184 ;  /* 0x000000b82b2b7220 */ /* 0x000fe20000410000 */
[----:B------:R-:W-:Y:S01]  /*8ce0*/  UIADD3 UR25, UR25, UR37, URZ ;  /* 0x0000002519197290 */ /* 0x000fe2000fffe03f */
[----:B------:R-:W-:Y:S01]  /*8cf0*/  FFMA.FTZ R0, R185, R129, R4 ;  /* 0x00000081b9007223 */ /* 0x000fe20000010004 */
[----:B------:R-:W-:Y:S01]  /*8d00*/  ULEA UR38, UP0, UR36, UR38, 0x3 ;  /* 0x0000002624267291 */ /* 0x000fe2000f80183f */
[----:B------:R-:W-:Y:S01]  /*8d10*/  FFMA.FTZ R42, R42, R121, R43 ;  /* 0x000000792a2a7223 */ /* 0x000fe2000001002b */
[----:B------:R-:W-:Y:S01]  /*8d20*/  ISETP.GE.AND P2, PT, R127, 0xc1, PT ;  /* 0x000000c17f00780c */ /* 0x000fe20003f46270 */
[----:B------:R-:W-:Y:S01]  /*8d30*/  FFMA.FTZ R124, R190, R5, R124 ;  /* 0x00000005be7c7223 */ /* 0x000fe2000001007c */
[----:B------:R-:W-:Y:S01]  /*8d40*/  ULEA.HI.X UR39, UR36, UR39, UR25, 0x3, UP0 ;  /* 0x0000002724277291 */ /* 0x000fe200080f1c19 */
[----:B------:R-:W-:Y:S01]  /*8d50*/  FADD.FTZ R125, R130, R125 ;  /* 0x0000007d827d7221 */ /* 0x000fe20000010000 */
[----:B------:R-:W-:Y:S01]  /*8d60*/  LEA R6, P0, R157, UR38, 0x2 ;  /* 0x000000269d067c11 */ /* 0x000fe2000f8010ff */
[----:B------:R-:W-:-:S02]  /*8d70*/  ULDC UR25, c[0x0][0x174] ;  /* 0x00005d0000197ab9 */ /* 0x000fc40000000800 */
[----:B------:R-:W-:Y:S01]  /*8d80*/  UIADD3 UR25, UR6, -UR25, URZ ;  /* 0x8000001906197290 */ /* 0x000fe2000fffe03f */
[----:B------:R-:W-:Y:S01]  /*8d90*/  LEA.HI.X R7, R157, UR39, RZ, 0x2, P0 ;  /* 0x000000279d077c11 */ /* 0x000fe200080f14ff */
[----:B------:R-:W-:Y:S01]  /*8da0*/  USHF.L.U64.HI UR38, UR8, 0x2, UR9 ;  /* 0x0000000208267899 */ /* 0x000fe20008010209 */
[----:B------:R-:W-:Y:S01]  /*8db0*/  ISETP.GE.AND P0, PT, R127, 0x41, PT ;  /* 0x000000417f00780c */ /* 0x000fe20003f06270 */
[----:B------:R-:W-:Y:S02]  /*8dc0*/  UIMAD UR25, UR25, -0x800, URZ ;  /* 0xfffff800191978a4 */ /* 0x000fe4000f8e023f */
[----:B------:R-:W-:Y:S02]  /*8dd0*/  ULDC.64 UR36, c[0x0][0x2b0] ;  /* 0x0000ac0000247ab9 */ /* 0x000fe40000000a00 */
[----:B------:R-:W-:Y:S02]  /*8de0*/  UIMAD UR36, UR38, UR36, URZ ;  /* 0x00000024262472a4 */ /* 0x000fe4000f8e023f */
[----:B------:R-:W-:Y:S01]  /*8df0*/  MOV R9, UR25 ;  /* 0x0000001900097c02 */ /* 0x000fe20008000f00 */
[----:B------:R-:W-:-:S04]  /*8e00*/  USHF.L.U32 UR25, UR8, 0x2, URZ ;  /* 0x0000000208197899 */ /* 0x000fc8000800063f */
[----:B------:R-:W-:Y:S01]  /*8e10*/  IMAD.WIDE R6, R9, 0x4, R6 ;  /* 0x0000000409067825 */ /* 0x000fe200078e0206 */
[----:B------:R-:W-:Y:S01]  /*8e20*/  UIMAD UR36, UR25, UR37, UR36 ;  /* 0x00000025192472a4 */ /* 0x000fe2000f8e0224 */
[----:B------:R-:W-:Y:S02]  /*8e30*/  MOV R43, UR25 ;  /* 0x00000019002b7c02 */ /* 0x000fe40008000f00 */
[----:B------:R-:W-:Y:S02]  /*8e40*/  FADD.FTZ R9, R128, R41 ;  /* 0x0000002980097221 */ /* 0x000fe40000010000 */
[----:B------:R-:W-:Y:S01]  /*8e50*/  FADD.FTZ R41, R125, R120 ;  /* 0x000000787d297221 */ /* 0x000fe20000010000 */
[----:B------:R-:W-:Y:S01]  /*8e60*/  IADD3 R120, R157, 0x80, RZ ;  /* 0x000000809d787810 */ /* 0x000fe20007ffe0ff */
[----:B------:R-:W-:Y:S01]  /*8e70*/  IMAD.WIDE.U32 R4, R43, c[0x0][0x2b0], R6 ;  /* 0x0000ac002b047a25 */ /* 0x000fe200078e0006 */
[----:B------:R-:W-:Y:S02]  /*8e80*/  IADD3 R6, R157, 0x40, RZ ;  /* 0x000000409d067810 */ /* 0x000fe40007ffe0ff */
[-C--:B------:R-:W-:Y:S01]  /*8e90*/  LEA.HI.SX32 R120, R120, R157.reuse, 0x1b ;  /* 0x0000009d78787211 */ /* 0x080fe200078fdaff */
[----:B------:R-:W-:Y:S01]  /*8ea0*/  FADD.FTZ R41, R41, R122 ;  /* 0x0000007a29297221 */ /* 0x000fe20000010000 */
[----:B------:R-:W-:Y:S01]  /*8eb0*/  LEA.HI.SX32 R6, R6, R157, 0x1b ;  /* 0x0000009d06067211 */ /* 0x000fe200078fdaff */
[----:B------:R-:W-:Y:S01]  /*8ec0*/  FADD.FTZ R9, R9, R150 ;  /* 0x0000009609097221 */ /* 0x000fe20000010000 */
[----:B------:R-:W-:-:S02]  /*8ed0*/  IADD3 R5, R5, UR36, RZ ;  /* 0x0000002405057c10 */ /* 0x000fc4000fffe0ff */
[----:B------:R-:W-:Y:S01]  /*8ee0*/  IADD3 R122, R157, 0xc0, RZ ;  /* 0x000000c09d7a7810 */ /* 0x000fe20007ffe0ff */
[----:B------:R0:W1:Y:S01]  /*8ef0*/  LDS R7, [R6.X4+0x2200] ;  /* 0x0022000006077984 */ /* 0x0000620000004800 */
[----:B------:R-:W-:Y:S05]  /*8f00*/  @!P0 BRA `(.L_x_7152) ;  /* 0x0000001000008947 */ /* 0x000fea0003800000 */
[----:B-1----:R1:W-:Y:S02]  /*8f10*/  RED.E.ADD.F32.FTZ.RN.STRONG.GPU [R4.64+-0x1f00], R7 ;  /* 0xffe100070400798e */ /* 0x0023e4000c10e79a */
.L_x_7152:
[----:B------:R-:W-:Y:S05]  /*8f20*/  BSYNC B0 ;  /* 0x0000000000007941 */ /* 0x000fea0003800000 */
.L_x_7151:
[----:B-1----:R1:W2:Y:S01]  /*8f30*/  LDS R7, [R120.X4+0x2300] ;  /* 0x0023000078077984 */ /* 0x0022a20000004800 */
[----:B------:R-:W-:Y:S01]  /*8f40*/  BSSY B0, `(.L_x_7153) ;  /* 0x0000004000007945 */ /* 0x000fe20003800000 */
[----:B------:R-:W-:Y:S01]  /*8f50*/  LEA.HI.SX32 R122, R122, R157, 0x1b ;  /* 0x0000009d7a7a7211 */ /* 0x000fe200078fdaff */
[----:B------:R-:W-:Y:S05]  /*8f60*/  @!P1 BRA `(.L_x_7154) ;  /* 0x0000001000009947 */ /* 0x000fea0003800000 */
[----:B--2---:R2:W-:Y:S02]  /*8f70*/  RED.E.ADD.F32.FTZ.RN.STRONG.GPU [R4.64+-0x1e00], R7 ;  /* 0xffe200070400798e */ /* 0x0045e4000c10e79a */
.L_x_7154:
[----:B------:R-:W-:Y:S05]  /*8f80*/  BSYNC B0 ;  /* 0x0000000000007941 */ /* 0x000fea0003800000 */
.L_x_7153:
[----:B--2---:R2:W3:Y:S01]  /*8f90*/  LDS R7, [R122.X4+0x2400] ;  /* 0x002400007a077984 */ /* 0x0044e20000004800 */
[----:B------:R-:W-:Y:S01]  /*8fa0*/  BSSY B0, `(.L_x_7155) ;  /* 0x0000005000007945 */ /* 0x000fe20003800000 */
[C---:B0-----:R-:W-:Y:S02]  /*8fb0*/  IADD3 R6, R157.reuse, 0x100, RZ ;  /* 0x000001009d067810 */ /* 0x041fe40007ffe0ff */
[----:B-1----:R-:W-:Y:S01]  /*8fc0*/  IADD3 R120, R157, 0x140, RZ ;  /* 0x000001409d787810 */ /* 0x002fe20007ffe0ff */
[----:B------:R-:W-:Y:S05]  /*8fd0*/  @!P2 BRA `(.L_x_7156) ;  /* 0x000000100000a947 */ /* 0x000fea0003800000 */
[----:B---3--:R0:W-:Y:S02]  /*8fe0*/  RED.E.ADD.F32.FTZ.RN.STRONG.GPU [R4.64+-0x1d00], R7 ;  /* 0xffe300070400798e */ /* 0x0081e4000c10e79a */
.L_x_7156:
[----:B------:R-:W-:Y:S05]  /*8ff0*/  BSYNC B0 ;  /* 0x0000000000007941 */ /* 0x000fea0003800000 */
.L_x_7155:
[----:B------:R-:W-:Y:S01]  /*9000*/  LEA.HI.SX32 R6, R6, R157, 0x1b ;  /* 0x0000009d06067211 */ /* 0x000fe200078fdaff */
[----:B------:R-:W-:Y:S01]  /*9010*/  BSSY B0, `(.L_x_7157) ;  /* 0x000000d000007945 */ /* 0x000fe20003800000 */
[----:B------:R-:W-:-:S02]  /*9020*/  ISETP.GE.AND P6, PT, R127, 0x101, PT ;  /* 0x000001017f00780c */ /* 0x000fc40003fc6270 */
[----:B--2---:R-:W-:Y:S01]  /*9030*/  IADD3 R122, R157, 0x180, RZ ;  /* 0x000001809d7a7810 */ /* 0x004fe20007ffe0ff */
[----:B0--3--:R0:W1:Y:S01]  /*9040*/  LDS R7, [R6.X4+0x2500] ;  /* 0x0025000006077984 */ /* 0x0090620000004800 */
        /* <DEDUP_REMOVED lines=9> */
.L_x_7158:
[----:B0-----:R-:W-:Y:S05]  /*90e0*/  BSYNC B0 ;  /* 0x0000000000007941 */ /* 0x001fea0003800000 */
.L_x_7157:
[----:B-1----:R0:W1:Y:S01]  /*90f0*/  LDS R7, [R120.X4+0x2600] ;  /* 0x0026000078077984 */ /* 0x0020620000004800 */
[----:B------:R-:W-:Y:S01]  /*9100*/  BSSY B0, `(.L_x_7159) ;  /* 0x0000005000007945 */ /* 0x000fe20003800000 */
[----:B------:R-:W-:Y:S02]  /*9110*/  IADD3 R6, R157, 0x1c0, RZ ;  /* 0x000001c09d067810 */ /* 0x000fe40007ffe0ff */
[----:B------:R-:W-:Y:S01]  /*9120*/  LEA.HI.SX32 R122, R122, R157, 0x1b ;  /* 0x0000009d7a7a7211 */ /* 0x000fe200078fdaff */
[----:B------:R-:W-:Y:S05]  /*9130*/  @!P0 BRA `(.L_x_7160) ;  /* 0x0000001000008947 */ /* 0x000fea0003800000 */
[----:B-1----:R1:W-:Y:S02]  /*9140*/  RED.E.ADD.F32.FTZ.RN.STRONG.GPU [R4.64+-0x1b00], R7 ;  /* 0xffe500070400798e */ /* 0x0023e4000c10e79a */
.L_x_7160:
[----:B------:R-:W-:Y:S05]  /*9150*/  BSYNC B0 ;  /* 0x0000000000007941 */ /* 0x000fea0003800000 */
.L_x_7159:
[----:B-1----:R1:W2:Y:S01]  /*9160*/  LDS R7, [R122.X4+0x2700] ;  /* 0x002700007a077984 */ /* 0x0022a20000004800 */
[----:B------:R-:W-:Y:S01]  /*9170*/  BSSY B0, `(.L_x_7161) ;  /* 0x0000005000007945 */ /* 0x000fe20003800000 */
[----:B------:R-:W-:-:S02]  /*9180*/  IADD3 R128, R157, 0x200, RZ ;  /* 0x000002009d807810 */ /* 0x000fc40007ffe0ff */
[----:B------:R-:W-:Y:S01]  /*9190*/  LEA.HI.SX32 R6, R6, R157, 0x1b ;  /* 0x0000009d06067211 */ /* 0x000fe200078fdaff */
[----:B------:R-:W-:Y:S05]  /*91a0*/  @!P1 BRA `(.L_x_7162) ;  /* 0x0000001000009947 */ /* 0x000fea0003800000 */
[----:B--2---:R2:W-:Y:S02]  /*91b0*/  RED.E.ADD.F32.FTZ.RN.STRONG.GPU [R4.64+-0x1a00], R7 ;  /* 0xffe600070400798e */ /* 0x0045e4000c10e79a */
.L_x_7162:
[----:B------:R-:W-:Y:S05]  /*91c0*/  BSYNC B0 ;  /* 0x0000000000007941 */ /* 0x000fea0003800000 */
.L_x_7161:
[----:B--2---:R2:W3:Y:S01]  /*91d0*/  LDS R7, [R6.X4+0x2800] ;  /* 0x0028000006077984 */ /* 0x0044e20000004800 */
[----:B------:R-:W-:Y:S01]  /*91e0*/  BSSY B0, `(.L_x_7163) ;  /* 0x0000005000007945 */ /* 0x000fe20003800000 */
[----:B0-----:R-:W-:Y:S02]  /*91f0*/  IADD3 R120, R157, 0x240, RZ ;  /* 0x000002409d787810 */ /* 0x001fe40007ffe0ff */
[----:B------:R-:W-:Y:S01]  /*9200*/  LEA.HI.SX32 R43, R128, R157, 0x1b ;  /* 0x0000009d802b7211 */ /* 0x000fe200078fdaff */
[----:B------:R-:W-:Y:S05]  /*9210*/  @!P2 BRA `(.L_x_7164) ;  /* 0x000000100000a947 */ /* 0x000fea0003800000 */
[----:B---3--:R0:W-:Y:S02]  /*9220*/  RED.E.ADD.F32.FTZ.RN.STRONG.GPU [R4.64+-0x1900], R7 ;  /* 0xffe700070400798e */ /* 0x0081e4000c10e79a */
.L_x_7164:
[----:B------:R-:W-:Y:S05]  /*9230*/  BSYNC B0 ;  /* 0x0000000000007941 */ /* 0x000fea0003800000 */
.L_x_7163:
[----:B------:R-:W4:Y:S01]  /*9240*/  LDS R43, [R43.X4+0x2900] ;  /* 0x002900002b2b7984 */ /* 0x000f220000004800 */
[----:B------:R-:W-:Y:S01]  /*9250*/  BSSY B0, `(.L_x_7165) ;  /* 0x0000005000007945 */ /* 0x000fe20003800000 */
[----:B--2---:R-:W-:Y:S02]  /*9260*/  IADD3 R6, R157, 0x280, RZ ;  /* 0x000002809d067810 */ /* 0x004fe40007ffe0ff */
[----:B------:R-:W-:Y:S01]  /*9270*/  LEA.HI.SX32 R120, R120, R157, 0x1b ;  /* 0x0000009d78787211 */ /* 0x000fe200078fdaff */
[----:B------:R-:W-:Y:S05]  /*9280*/  @!P3 BRA `(.L_x_7166) ;  /* 0x000000100000b947 */ /* 0x000fea0003800000 */
[----:B----4-:R2:W-:Y:S02]  /*9290*/  RED.E.ADD.F32.FTZ.RN.STRONG.GPU [R4.64+-0x1800], R43 ;  /* 0xffe8002b0400798e */ /* 0x0105e4000c10e79a */
.L_x_7166:
[----:B------:R-:W-:Y:S05]  /*92a0*/  BSYNC B0 ;  /* 0x0000000000007941 */ /* 0x000fea0003800000 */
.L_x_7165:
[----:B0--3--:R0:W3:Y:S01]  /*92b0*/  LDS R7, [R120.X4+0x2a00] ;  /* 0x002a000078077984 */ /* 0x0090e20000004800 */
[----:B------:R-:W-:Y:S01]  /*92c0*/  BSSY B0, `(.L_x_7167) ;  /* 0x0000004000007945 */ /* 0x000fe20003800000 */
[----:B------:R-:W-:Y:S01]  /*92d0*/  LEA.HI.SX32 R6, R6, R157, 0x1b ;  /* 0x0000009d06067211 */ /* 0x000fe200078fdaff */
[----:B------:R-:W-:Y:S05]  /*92e0*/  @!P4 BRA `(.L_x_7168) ;  /* 0x000000100000c947 */ /* 0x000fea0003800000 */
[----:B---3--:R3:W-:Y:S02]  /*92f0*/  RED.E.ADD.F32.FTZ.RN.STRONG.GPU [R4.64+-0x1700], R7 ;  /* 0xffe900070400798e */ /* 0x0087e4000c10e79a */
.L_x_7168:
[----:B------:R-:W-:Y:S05]  /*9300*/  BSYNC B0 ;  /* 0x0000000000007941 */ /* 0x000fea0003800000 */
.L_x_7167:
[----:B---3--:R3:W0:Y:S01]  /*9310*/  LDS R7, [R6.X4+0x2b00] ;  /* 0x002b000006077984 */ /* 0x0086220000004800 */
[----:B------:R-:W-:Y:S01]  /*9320*/  BSSY B0, `(.L_x_7169) ;  /* 0x0000005000007945 */ /* 0x000fe20003800000 */
[----:B0-----:R-:W-:-:S02]  /*9330*/  IADD3 R120, R157, 0x2c0, RZ ;  /* 0x000002c09d787810 */ /* 0x001fc40007ffe0ff */
[----:B-1----:R-:W-:Y:S01]  /*9340*/  IADD3 R122, R157, 0x300, RZ ;  /* 0x000003009d7a7810 */ /* 0x002fe20007ffe0ff */
[----:B------:R-:W-:Y:S05]  /*9350*/  @!P5 BRA `(.L_x_7170) ;  /* 0x000000100000d947 */ /* 0x000fea0003800000 */
[----:B------:R0:W-:Y:S02]  /*9360*/  RED.E.ADD.F32.FTZ.RN.STRONG.GPU [R4.64+-0x1600], R7 ;  /* 0xffea00070400798e */ /* 0x0001e4000c10e79a */
.L_x_7170:
[----:B------:R-:W-:Y:S05]  /*9370*/  BSYNC B0 ;  /* 0x0000000000007941 */ /* 0x000fea0003800000 */
.L_x_7169:
        /* <DEDUP_REMOVED lines=14> */
.L_x_7172:
[----:B0-----:R-:W-:Y:S05]  /*9460*/  BSYNC B0 ;  /* 0x0000000000007941 */ /* 0x001fea0003800000 */
.L_x_7171:
[----:B-1----:R0:W1:Y:S01]  /*9470*/  LDS R7, [R122.X4+0x2d00] ;  /* 0x002d00007a077984 */ /* 0x0020620000004800 */
[----:B------:R-:W-:Y:S01]  /*9480*/  BSSY B0, `(.L_x_7173) ;  /* 0x0000005000007945 */ /* 0x000fe20003800000 */
[----:B------:R-:W-:Y:S02]  /*9490*/  IADD3 R120, R157, 0x380, RZ ;  /* 0x000003809d787810 */ /* 0x000fe40007ffe0ff */
[----:B------:R-:W-:Y:S01]  /*94a0*/  LEA.HI.SX32 R6, R6, R157, 0x1b ;  /* 0x0000009d06067211 */ /* 0x000fe200078fdaff */
[----:B------:R-:W-:Y:S05]  /*94b0*/  @!P0 BRA `(.L_x_7174) ;  /* 0x0000001000008947 */ /* 0x000fea0003800000 */
[----:B-1----:R1:W-:Y:S02]  /*94c0*/  RED.E.ADD.F32.FTZ.RN.STRONG.GPU [R4.64+-0x1400], R7 ;  /* 0xffec00070400798e */ /* 0x0023e4000c10e79a */
.L_x_7174:
[----:B------:R-:W-:Y:S05]  /*94d0*/  BSYNC B0 ;  /* 0x0000000000007941 */ /* 0x000fea0003800000 */
.L_x_7173:
[----:B-1----:R1:W3:Y:S01]  /*94e0*/  LDS R7, [R6.X4+0x2e00] ;  /* 0x002e000006077984 */ /* 0x0022e20000004800 */
[----:B------:R-:W-:Y:S01]  /*94f0*/  BSSY B0, `(.L_x_7175) ;  /* 0x0000005000007945 */ /* 0x000fe20003800000 */
[----:B0-----:R-:W-:-:S02]  /*9500*/  IADD3 R122, R157, 0x3c0, RZ ;  /* 0x000003c09d7a7810 */ /* 0x001fc40007ffe0ff */
[----:B------:R-:W-:Y:S01]  /*9510*/  LEA.HI.SX32 R120, R120, R157, 0x1b ;  /* 0x0000009d78787211 */ /* 0x000fe200078fdaff */
[----:B------:R-:W-:Y:S05]  /*9520*/  @!P1 BRA `(.L_x_7176) ;  /* 0x0000001000009947 */ /* 0x000fea0003800000 */
[----:B---3--:R0:W-:Y:S02]  /*9530*/  RED.E.ADD.F32.FTZ.RN.STRONG.GPU [R4.64+-0x1300], R7 ;  /* 0xffed00070400798e */ /* 0x0081e4000c10e79a */
.L_x_7176:
[----:B------:R-:W-:Y:S05]  /*9540*/  BSYNC B0 ;  /* 0x0000000000007941 */ /* 0x000fea0003800000 */
.L_x_7175:
[----:B0--3--:R0:W3:Y:S01]  /*9550*/  LDS R7, [R120.X4+0x2f00] ;  /* 0x002f000078077984 */ /* 0x0090e20000004800 */
[----:B------:R-:W-:Y:S01]  /*9560*/  BSSY B0, `(.L_x_7177) ;  /* 0x0000005000007945 */ /* 0x000fe20003800000 */
[----:B-1----:R-:W-:Y:S02]  /*9570*/  IADD3 R6, R157, 0x400, RZ ;  /* 0x000004009d067810 */ /* 0x002fe40007ffe0ff */
[----:B------:R-:W-:Y:S01]  /*9580*/  LEA.HI.SX32 R122, R122, R157, 0x1b ;  /* 0x0000009d7a7a7211 */ /* 0x000fe200078fdaff */
[----:B------:R-:W-:Y:S05]  /*9590*/  @!P2 BRA `(.L_x_7178) ;  /* 0x000000100000a947 */ /* 0x000fea0003800000 */
[----:B---3--:R1:W-:Y:S02]  /*95a0*/  RED.E.ADD.F32.FTZ.RN.STRONG.GPU [R4.64+-0x1200], R7 ;  /* 0xffee00070400798e */ /* 0x0083e4000c10e79a */
.L_x_7178:
[----:B------:R-:W-:Y:S05]  /*95b0*/  BSYNC B0 ;  /* 0x0000000000007941 */ /* 0x000fea0003800000 */
.L_x_7177:
[----:B-1-3--:R1:W3:Y:S01]  /*95c0*/  LDS R7, [R122.X4+0x3000] ;  /* 0x003000007a077984 */ /* 0x00a2e20000004800 */
[----:B------:R-:W-:Y:S01]  /*95d0*/  BSSY B0, `(.L_x_7179) ;  /* 0x0000005000007945 */ /* 0x000fe20003800000 */
[----:B0-----:R-:W-:Y:S02]  /*95e0*/  IADD3 R120, R157, 0x440, RZ ;  /* 0x000004409d787810 */ /* 0x001fe40007ffe0ff */
[----:B------:R-:W-:Y:S01]  /*95f0*/  LEA.HI.SX32 R6, R6, R157, 0x1b ;  /* 0x0000009d06067211 */ /* 0x000fe200078fdaff */
[----:B------:R-:W-:Y:S05]  /*9600*/  @!P3 BRA `(.L_x_7180) ;  /* 0x000000100000b947 */ /* 0x000fea0003800000 */
[----:B---3--:R0:W-:Y:S02]  /*9610*/  RED.E.ADD.F32.FTZ.RN.STRONG.GPU [R4.64+-0x1100], R7 ;  /* 0xffef00070400798e */ /* 0x0081e4000c10e79a */
.L_x_7180:
[----:B------:R-:W-:Y:S05]  /*9620*/  BSYNC B0 ;  /* 0x0000000000007941 */ /* 0x000fea0003800000 */
.L_x_7179:
[----:B0--3--:R0:W3:Y:S01]  /*9630*/  LDS R7, [R6.X4+0x3100] ;  /* 0x0031000006077984 */ /* 0x0090e20000004800 */
[----:B------:R-:W-:Y:S01]  /*9640*/  BSSY B0, `(.L_x_7181) ;  /* 0x0000004000007945 */ /* 0x000fe20003800000 */
[----:B------:R-:W-:Y:S01]  /*9650*/  LEA.HI.SX32 R120, R120, R157, 0x1b ;  /* 0x0000009d78787211 */ /* 0x000fe200078fdaff */
[----:B------:R-:W-:Y:S05]  /*9660*/  @!P4 BRA `(.L_x_7182) ;  /* 0x000000100000c947 */ /* 0x000fea0003800000 */
[----:B---3--:R3:W-:Y:S02]  /*9670*/  RED.E.ADD.F32.FTZ.RN.STRONG.GPU [R4.64+-0x1000], R7 ;  /* 0xfff000070400798e */ /* 0x0087e4000c10e79a */
.L_x_7182:
[----:B------:R-:W-:Y:S05]  /*9680*/  BSYNC B0 ;  /* 0x0000000000007941 */ /* 0x000fea0003800000 */
.L_x_7181:
[----:B---3--:R3:W0:Y:S01]  /*9690*/  LDS R7, [R120.X4+0x3200] ;  /* 0x0032000078077984 */ /* 0x0086220000004800 */
[----:B------:R-:W-:Y:S01]  /*96a0*/  BSSY B0, `(.L_x_7183) ;  /* 0x0000005000007945 */ /* 0x000fe20003800000 */
[----:B0-----:R-:W-:-:S02]  /*96b0*/  IADD3 R6, R157, 0x480, RZ ;  /* 0x000004809d067810 */ /* 0x001fc40007ffe0ff */
[----:B-1----:R-:W-:Y:S01]  /*96c0*/  IADD3 R122, R157, 0x4c0, RZ ;  /* 0x000004c09d7a7810 */ /* 0x002fe20007ffe0ff */
[----:B------:R-:W-:Y:S05]  /*96d0*/  @!P5 BRA `(.L_x_7184) ;  /* 0x000000100000d947 */ /* 0x000fea0003800000 */
[----:B------:R0:W-:Y:S02]  /*96e0*/  RED.E.ADD.F32.FTZ.RN.STRONG.GPU [R4.64+-0xf00], R7 ;  /* 0xfff100070400798e */ /* 0x0001e4000c10e79a */
.L_x_7184:
[----:B------:R-:W-:Y:S05]  /*96f0*/  BSYNC B0 ;  /* 0x0000000000007941 */ /* 0x000fea0003800000 */
.L_x_7183:
        /* <DEDUP_REMOVED lines=14> */
.L_x_7186:
[----:B0-----:R-:W-:Y:S05]  /*97e0*/  BSYNC B0 ;  /* 0x0000000000007941 */ /* 0x001fea0003800000 */
.L_x_7185:
[----:B-1----:R0:W1:Y:S01]  /*97f0*/  LDS R7, [R122.X4+0x3400] ;  /* 0x003400007a077984 */ /* 0x0020620000004800 */
[----:B------:R-:W-:Y:S01]  /*9800*/  BSSY B0, `(.L_x_7187) ;  /* 0x0000005000007945 */ /* 0x000fe20003800000 */
[----:B------:R-:W-:Y:S02]  /*9810*/  IADD3 R6, R157, 0x540, RZ ;  /* 0x000005409d067810 */ /* 0x000fe40007ffe0ff */
[----:B------:R-:W-:Y:S01]  /*9820*/  LEA.HI.SX32 R120, R120, R157, 0x1b ;  /* 0x0000009d78787211 */ /* 0x000fe200078fdaff */
[----:B------:R-:W-:Y:S05]  /*9830*/  @!P0 BRA `(.L_x_7188) ;  /* 0x0000001000008947 */ /* 0x000fea0003800000 */
[----:B-1----:R1:W-:Y:S02]  /*9840*/  RED.E.ADD.F32.FTZ.RN.STRONG.GPU [R4.64+-0xd00], R7 ;  /* 0xfff300070400798e */ /* 0x0023e4000c10e79a */
.L_x_7188:
[----:B------:R-:W-:Y:S05]  /*9850*/  BSYNC B0 ;  /* 0x0000000000007941 */ /* 0x000fea0003800000 */
.L_x_7187:
[----:B-1----:R1:W3:Y:S01]  /*9860*/  LDS R7, [R120.X4+0x3500] ;  /* 0x0035000078077984 */ /* 0x0022e20000004800 */
[----:B------:R-:W-:Y:S01]  /*9870*/  BSSY B0, `(.L_x_7189) ;  /* 0x0000005000007945 */ /* 0x000fe20003800000 */
[----:B0-----:R-:W-:-:S02]  /*9880*/  IADD3 R122, R157, 0x580, RZ ;  /* 0x000005809d7a7810 */ /* 0x001fc40007ffe0ff */
[----:B------:R-:W-:Y:S01]  /*9890*/  LEA.HI.SX32 R6, R6, R157, 0x1b ;  /* 0x0000009d06067211 */ /* 0x000fe200078fdaff */
[----:B------:R-:W-:Y:S05]  /*98a0*/  @!P1 BRA `(.L_x_7190) ;  /* 0x0000001000009947 */ /* 0x000fea0003800000 */
[----:B---3--:R0:W-:Y:S02]  /*98b0*/  RED.E.ADD.F32.FTZ.RN.STRONG.GPU [R4.64+-0xc00], R7 ;  /* 0xfff400070400798e */ /* 0x0081e4000c10e79a */
.L_x_7190:
[----:B------:R-:W-:Y:S05]  /*98c0*/  BSYNC B0 ;  /* 0x0000000000007941 */ /* 0x000fea0003800000 */
.L_x_7189:
[----:B0--3--:R0:W3:Y:S01]  /*98d0*/  LDS R7, [R6.X4+0x3600] ;  /* 0x0036000006077984 */ /* 0x0090e20000004800 */
[----:B------:R-:W-:Y:S01]  /*98e0*/  BSSY B0, `(.L_x_7191) ;  /* 0x0000005000007945 */ /* 0x000fe20003800000 */
[----:B-1----:R-:W-:Y:S02]  /*98f0*/  IADD3 R120, R157, 0x5c0, RZ ;  /* 0x000005c09d787810 */ /* 0x002fe40007ffe0ff */
[----:B------:R-:W-:Y:S01]  /*9900*/  LEA.HI.SX32 R122, R122, R157, 0x1b ;  /* 0x0000009d7a7a7211 */ /* 0x000fe200078fdaff */
[----:B------:R-:W-:Y:S05]  /*9910*/  @!P2 BRA `(.L_x_7192) ;  /* 0x000000100000a947 */ /* 0x000fea0003800000 */
[----:B---3--:R1:W-:Y:S02]  /*9920*/  RED.E.ADD.F32.FTZ.RN.STRONG.GPU [R4.64+-0xb00], R7 ;  /* 0xfff500070400798e */ /* 0x0083e4000c10e79a */
.L_x_7192:
[----:B------:R-:W-:Y:S05]  /*9930*/  BSYNC B0 ;  /* 0x0000000000007941 */ /* 0x000fea0003800000 */
.L_x_7191:
[----:B-1-3--:R1:W3:Y:S01]  /*9940*/  LDS R7, [R122.X4+0x3700] ;  /* 0x003700007a077984 */ /* 0x00a2e20000004800 */
[----:B------:R-:W-:Y:S01]  /*9950*/  BSSY B0, `(.L_x_7193) ;  /* 0x0000005000007945 */ /* 0x000fe20003800000 */
[----:B0-----:R-:W-:Y:S02]  /*9960*/  IADD3 R6, R157, 0x600, RZ ;  /* 0x000006009d067810 */ /* 0x001fe40007ffe0ff */
[----:B------:R-:W-:Y:S01]  /*9970*/  LEA.HI.SX32 R120, R120, R157, 0x1b ;  /* 0x0000009d78787211 */ /* 0x000fe200078fdaff */
[----:B------:R-:W-:Y:S05]  /*9980*/  @!P3 BRA `(.L_x_7194) ;  /* 0x000000100000b947 */ /* 0x000fea0003800000 */
[----:B---3--:R0:W-:Y:S02]  /*9990*/  RED.E.ADD.F32.FTZ.RN.STRONG.GPU [R4.64+-0xa00], R7 ;  /* 0xfff600070400798e */ /* 0x0081e4000c10e79a */
.L_x_7194:
[----:B------:R-:W-:Y:S05]  /*99a0*/  BSYNC B0 ;  /* 0x0000000000007941 */ /* 0x000fea0003800000 */
.L_x_7193:
[----:B0--3--:R0:W3:Y:S01]  /*99b0*/  LDS R7, [R120.X4+0x3800] ;  /* 0x0038000078077984 */ /* 0x0090e20000004800 */
[----:B------:R-:W-:Y:S01]  /*99c0*/  BSSY B0, `(.L_x_7195) ;  /* 0x0000004000007945 */ /* 0x000fe20003800000 */
[----:B------:R-:W-:Y:S01]  /*99d0*/  LEA.HI.SX32 R6, R6, R157, 0x1b ;  /* 0x0000009d06067211 */ /* 0x000fe200078fdaff */
[----:B------:R-:W-:Y:S05]  /*99e0*/  @!P4 BRA `(.L_x_7196) ;  /* 0x000000100000c947 */ /* 0x000fea0003800000 */
[----:B---3--:R3:W-:Y:S02]  /*99f0*/  RED.E.ADD.F32.FTZ.RN.STRONG.GPU [R4.64+-0x900], R7 ;  /* 0xfff700070400798e */ /* 0x0087e4000c10e79a */
.L_x_7196:
[----:B------:R-:W-:Y:S05]  /*9a00*/  BSYNC B0 ;  /* 0x0000000000007941 */ /* 0x000fea0003800000 */
.L_x_7195:
[----:B---3--:R3:W0:Y:S01]  /*9a10*/  LDS R7, [R6.X4+0x3900] ;  /* 0x0039000006077984 */ /* 0x0086220000004800 */
[----:B------:R-:W-:Y:S01]  /*9a20*/  BSSY B0, `(.L_x_7197) ;  /* 0x0000005000007945 */ /* 0x000fe20003800000 */
[----:B0-----:R-:W-:-:S02]  /*9a30*/  IADD3 R120, R157, 0x640, RZ ;  /* 0x000006409d787810 */ /* 0x001fc40007ffe0ff */
[----:B-1----:R-:W-:Y:S01]  /*9a40*/  IADD3 R122, R157, 0x680, RZ ;  /* 0x000006809d7a7810 */ /* 0x002fe20007ffe0ff */
[----:B------:R-:W-:Y:S05]  /*9a50*/  @!P5 BRA `(.L_x_7198) ;  /* 0x000000100000d947 */ /* 0x000fea0003800000 */
[----:B------:R0:W-:Y:S02]  /*9a60*/  RED.E.ADD.F32.FTZ.RN.STRONG.GPU [R4.64+-0x800], R7 ;  /* 0xfff800070400798e */ /* 0x0001e4000c10e79a */
.L_x_7198:
[----:B------:R-:W-:Y:S05]  /*9a70*/  BSYNC B0 ;  /* 0x0000000000007941 */ /* 0x000fea0003800000 */
.L_x_7197:
        /* <DEDUP_REMOVED lines=14> */
.L_x_7200:
[----:B0-----:R-:W-:Y:S05]  /*9b60*/  BSYNC B0 ;  /* 0x0000000000007941 */ /* 0x001fea0003800000 */
.L_x_7199:
[----:B-1----:R0:W1:Y:S01]  /*9b70*/  LDS R7, [R122.X4+0x3b00] ;  /* 0x003b00007a077984 */ /* 0x0020620000004800 */
[----:B------:R-:W-:Y:S01]  /*9b80*/  BSSY B0, `(.L_x_7201) ;  /* 0x0000005000007945 */ /* 0x000fe20003800000 */
[----:B------:R-:W-:Y:S02]  /*9b90*/  IADD3 R120, R157, 0x700, RZ ;  /* 0x000007009d787810 */ /* 0x000fe40007ffe0ff */
[----:B------:R-:W-:Y:S01]  /*9ba0*/  LEA.HI.SX32 R6, R6, R157, 0x1b ;  /* 0x0000009d06067211 */ /* 0x000fe200078fdaff */
[----:B------:R-:W-:Y:S05]  /*9bb0*/  @!P0 BRA `(.L_x_7202) ;  /* 0x0000001000008947 */ /* 0x000fea0003800000 */
[----:B-1----:R1:W-:Y:S02]  /*9bc0*/  RED.E.ADD.F32.FTZ.RN.STRONG.GPU [R4.64+-0x600], R7 ;  /* 0xfffa00070400798e */ /* 0x0023e4000c10e79a */
.L_x_7202:
[----:B------:R-:W-:Y:S05]  /*9bd0*/  BSYNC B0 ;  /* 0x0000000000007941 */ /* 0x000fea0003800000 */
.L_x_7201:
[----:B-1----:R1:W3:Y:S01]  /*9be0*/  LDS R7, [R6.X4+0x3c00] ;  /* 0x003c000006077984 */ /* 0x0022e20000004800 */
[----:B------:R-:W-:Y:S01]  /*9bf0*/  BSSY B0, `(.L_x_7203) ;  /* 0x0000005000007945 */ /* 0x000fe20003800000 */
[----:B0-----:R-:W-:-:S02]  /*9c00*/  IADD3 R122, R157, 0x740, RZ ;  /* 0x000007409d7a7810 */ /* 0x001fc40007ffe0ff */
[----:B------:R-:W-:Y:S01]  /*9c10*/  LEA.HI.SX32 R120, R120, R157, 0x1b ;  /* 0x0000009d78787211 */ /* 0x000fe200078fdaff */
[----:B------:R-:W-:Y:S05]  /*9c20*/  @!P1 BRA `(.L_x_7204) ;  /* 0x0000001000009947 */ /* 0x000fea0003800000 */
[----:B---3--:R0:W-:Y:S02]  /*9c30*/  RED.E.ADD.F32.FTZ.RN.STRONG.GPU [R4.64+-0x500], R7 ;  /* 0xfffb00070400798e */ /* 0x0081e4000c10e79a */
.L_x_7204:
[----:B------:R-:W-:Y:S05]  /*9c40*/  BSYNC B0 ;  /* 0x0000000000007941 */ /* 0x000fea0003800000 */
.L_x_7203:
[----:B0--3--:R0:W3:Y:S01]  /*9c50*/  LDS R7, [R120.X4+0x3d00] ;  /* 0x003d000078077984 */ /* 0x0090e20000004800 */
[----:B------:R-:W-:Y:S01]  /*9c60*/  BSSY B0, `(.L_x_7205) ;  /* 0x0000005000007945 */ /* 0x000fe20003800000 */
[----:B-1----:R-:W-:Y:S02]  /*9c70*/  IADD3 R6, R157, 0x780, RZ ;  /* 0x000007809d067810 */ /* 0x002fe40007ffe0ff */
[----:B------:R-:W-:Y:S01]  /*9c80*/  LEA.HI.SX32 R122, R122, R157, 0x1b ;  /* 0x0000009d7a7a7211 */ /* 0x000fe200078fdaff */
[----:B------:R-:W-:Y:S05]  /*9c90*/  @!P2 BRA `(.L_x_7206) ;  /* 0x000000100000a947 */ /* 0x000fea0003800000 */
[----:B---3--:R1:W-:Y:S02]  /*9ca0*/  RED.E.ADD.F32.FTZ.RN.STRONG.GPU [R4.64+-0x400], R7 ;  /* 0xfffc00070400798e */ /* 0x0083e4000c10e79a */
.L_x_7206:
[----:B------:R-:W-:Y:S05]  /*9cb0*/  BSYNC B0 ;  /* 0x0000000000007941 */ /* 0x000fea0003800000 */
.L_x_7205:
[----:B-1-3--:R1:W3:Y:S01]  /*9cc0*/  LDS R7, [R122.X4+0x3e00] ;  /* 0x003e00007a077984 */ /* 0x00a2e20000004800 */
[----:B------:R-:W-:Y:S01]  /*9cd0*/  BSSY B0, `(.L_x_7207) ;  /* 0x0000005000007945 */ /* 0x000fe20003800000 */
[----:B0-----:R-:W-:Y:S02]  /*9ce0*/  IADD3 R120, R157, 0x7c0, RZ ;  /* 0x000007c09d787810 */ /* 0x001fe40007ffe0ff */
[----:B------:R-:W-:Y:S01]  /*9cf0*/  LEA.HI.SX32 R6, R6, R157, 0x1b ;  /* 0x0000009d06067211 */ /* 0x000fe200078fdaff */
[----:B------:R-:W-:Y:S05]  /*9d00*/  @!P3 BRA `(.L_x_7208) ;  /* 0x000000100000b947 */ /* 0x000fea0003800000 */
[----:B---3--:R0:W-:Y:S02]  /*9d10*/  RED.E.ADD.F32.FTZ.RN.STRONG.GPU [R4.64+-0x300], R7 ;  /* 0xfffd00070400798e */ /* 0x0081e4000c10e79a */
.L_x_7208:
[----:B------:R-:W-:Y:S05]  /*9d20*/  BSYNC B0 ;  /* 0x0000000000007941 */ /* 0x000fea0003800000 */
.L_x_7207:
[----:B0--3--:R0:W3:Y:S01]  /*9d30*/  LDS R7, [R6.X4+0x3f00] ;  /* 0x003f000006077984 */ /* 0x0090e20000004800 */
[----:B------:R-:W-:Y:S01]  /*9d40*/  BSSY B0, `(.L_x_7209) ;  /* 0x0000004000007945 */ /* 0x000fe20003800000 */
[----:B------:R-:W-:Y:S01]  /*9d50*/  LEA.HI.SX32 R120, R120, R157, 0x1b ;  /* 0x0000009d78787211 */ /* 0x000fe200078fdaff */
[----:B------:R-:W-:Y:S05]  /*9d60*/  @!P4 BRA `(.L_x_7210) ;  /* 0x000000100000c947 */ /* 0x000fea0003800000 */
[----:B---3--:R3:W-:Y:S02]  /*9d70*/  RED.E.ADD.F32.FTZ.RN.STRONG.GPU [R4.64+-0x200], R7 ;  /* 0xfffe00070400798e */ /* 0x0087e4000c10e79a */
.L_x_7210:
[----:B------:R-:W-:Y:S05]  /*9d80*/  BSYNC B0 ;  /* 0x0000000000007941 */ /* 0x000fea0003800000 */
.L_x_7209:
[----:B---3--:R3:W0:Y:S01]  /*9d90*/  LDS R7, [R120.X4+0x4000] ;  /* 0x0040000078077984 */ /* 0x0086220000004800 */
[----:B------:R-:W-:Y:S01]  /*9da0*/  BSSY B0, `(.L_x_7211) ;  /* 0x0000003000007945 */ /* 0x000fe20003800000 */
[----:B------:R-:W-:Y:S05]  /*9db0*/  @!P5 BRA `(.L_x_7212) ;  /* 0x000000100000d947 */ /* 0x000fea0003800000 */
[----:B0-----:R0:W-:Y:S02]  /*9dc0*/  RED.E.ADD.F32.FTZ.RN.STRONG.GPU [R4.64+-0x100], R7 ;  /* 0xffff00070400798e */ /* 0x0011e4000c10e79a */
.L_x_7212:
[----:B------:R-:W-:Y:S05]  /*9dd0*/  BSYNC B0 ;  /* 0x0000000000007941 */ /* 0x000fea0003800000 */
.L_x_7211:
[----:B---3--:R-:W3:Y:S01]  /*9de0*/  SHFL.DOWN PT, R120, R41, 0x1, 0x1f ;  /* 0x08201f0029787f89 */ /* 0x008ee200000e0000 */
[----:B------:R-:W-:Y:S01]  /*9df0*/  ISETP.GT.AND P0, PT, R249, 0x1e, PT ;  /* 0x0000001ef900780c */ /* 0x000fe20003f04270 */
[----:B------:R-:W-:Y:S01]  /*9e00*/  FFMA.FTZ R10, R193, R10, R11 ;  /* 0x0000000ac10a7223 */ /* 0x000fe2000001000b */
[----:B0-2---:R-:W-:Y:S01]  /*9e10*/  MOV R5, R41 ;  /* 0x0000002900057202 */ /* 0x005fe20000000f00 */
[----:B------:R-:W0:Y:S01]  /*9e20*/  SHFL.DOWN PT, R121, R8, 0x1, 0x1f ;  /* 0x08201f0008797f89 */ /* 0x000e2200000e0000 */
[----:B------:R-:W-:Y:S01]  /*9e30*/  MOV R6, R8 ;  /* 0x0000000800067202 */ /* 0x000fe20000000f00 */
[----:B------:R-:W-:Y:S01]  /*9e40*/  FMUL.FTZ R20, R199, R20 ;  /* 0x00000014c7147220 */ /* 0x000fe20000410000 */
[----:B------:R-:W-:Y:S01]  /*9e50*/  MOV R7, R2 ;  /* 0x0000000200077202 */ /* 0x000fe20000000f00 */
[----:B-1----:R-:W1:Y:S01]  /*9e60*/  SHFL.DOWN PT, R122, R2, 0x1, 0x1f ;  /* 0x08201f00027a7f89 */ /* 0x002e6200000e0000 */
[----:B------:R-:W-:Y:S01]  /*9e70*/  MOV R4, R9 ;  /* 0x0000000900047202 */ /* 0x000fe20000000f00 */
[----:B------:R-:W-:Y:S01]  /*9e80*/  FFMA.FTZ R20, R200, R25, R20 ;  /* 0x00000019c8147223 */ /* 0x000fe20000010014 */
[----:B------:R-:W-:Y:S01]  /*9e90*/  ISETP.NE.AND P1, PT, R249, RZ, PT ;  /* 0x000000fff900720c */ /* 0x000fe20003f25270 */
[----:B----4-:R-:W2:Y:S01]  /*9ea0*/  SHFL.DOWN PT, R43, R9, 0x1, 0x1f ;  /* 0x08201f00092b7f89 */ /* 0x010ea200000e0000 */
        /* <DEDUP_REMOVED lines=8> */
[----:B---3--:R-:W-:Y:S02]  /*9f30*/  @!P0 FADD.FTZ R5, R5, R120 ;  /* 0x0000007805058221 */ /* 0x008fe40000010000 */
[----:B------:R-:W-:Y:S02]  /*9f40*/  FMUL.FTZ R57, R57, R175 ;  /* 0x000000af39397220 */ /* 0x000fe40000410000 */
[----:B0-----:R-:W-:Y:S01]  /*9f50*/  @!P0 FADD.FTZ R6, R6, R121 ;  /* 0x0000007906068221 */ /* 0x001fe20000010000 */
[----:B------:R-:W0:Y:S01]  /*9f60*/  SHFL.DOWN PT, R2, R5, 0x2, 0x1f ;  /* 0x08401f0005027f89 */ /* 0x000e2200000e0000 */
[----:B------:R-:W-:-:S02]  /*9f70*/  FMUL.FTZ R18, R203, R18 ;  /* 0x00000012cb127220 */ /* 0x000fc40000410000 */
[----:B-1----:R-:W-:Y:S01]  /*9f80*/  @!P0 FADD.FTZ R7, R7, R122 ;  /* 0x0000007a07078221 */ /* 0x002fe20000010000 */
[----:B------:R-:W1:Y:S01]  /*9f90*/  SHFL.DOWN PT, R41, R6, 0x2, 0x1f ;  /* 0x08401f0006297f89 */ /* 0x000e6200000e0000 */
[----:B------:R-:W-:Y:S02]  /*9fa0*/  FFMA.FTZ R0, R107, R42, R0 ;  /* 0x0000002a6b007223 */ /* 0x000fe40000010000 */
[----:B--2---:R-:W-:Y:S01]  /*9fb0*/  @!P0 FADD.FTZ R4, R4, R43 ;  /* 0x0000002b04048221 */ /* 0x004fe20000010000 */
[----:B------:R-:W2:Y:S01]  /*9fc0*/  SHFL.DOWN PT, R8, R7, 0x2, 0x1f ;  /* 0x08401f0007087f89 */ /* 0x000ea200000e0000 */
[----:B------:R-:W-:Y:S01]  /*9fd0*/  ISETP.GT.AND P0, PT, R249, 0x1d, PT ;  /* 0x0000001df900780c */ /* 0x000fe20003f04270 */
[----:B------:R-:W-:Y:S02]  /*9fe0*/  FFMA.FTZ R58, R58, R158, R59 ;  /* 0x0000009e3a3a7223 */ /* 0x000fe4000001003b */
[----:B------:R-:W3:Y:S01]  /*9ff0*/  SHFL.DOWN PT, R9, R4, 0x2, 0x1f ;  /* 0x08401f0004097f89 */ /* 0x000ee200000e0000 */
[----:B------:R-:W-:-:S02]  /*a000*/  FFMA.FTZ R13, R201, R28, R13 ;  /* 0x0000001cc90d7223 */ /* 0x000fc4000001000d */
[----:B------:R-:W-:Y:S02]  /*a010*/  FFMA.FTZ R57, R56, R217, R57 ;  /* 0x000000d938397223 */ /* 0x000fe40000010039 */
[----:B------:R-:W-:Y:S02]  /*a020*/  FFMA.FTZ R18, R204, R29, R18 ;  /* 0x0000001dcc127223 */ /* 0x000fe40000010012 */
[----:B------:R-:W-:Y:S02]  /*a030*/  FMUL.FTZ R63, R63, R174 ;  /* 0x000000ae3f3f7220 */ /* 0x000fe40000410000 */
[----:B------:R-:W-:Y:S02]  /*a040*/  FMUL.FTZ R17, R206, R17 ;  /* 0x00000011ce117220 */ /* 0x000fe40000410000 */
[----:B------:R-:W-:Y:S02]  /*a050*/  FMUL.FTZ R61, R61, R173 ;  /* 0x000000ad3d3d7220 */ /* 0x000fe40000410000 */
[----:B0-----:R-:W-:-:S02]  /*a060*/  @!P0 FADD.FTZ R5, R5, R2 ;  /* 0x0000000205058221 */ /* 0x001fc40000010000 */
[----:B------:R-:W-:Y:S02]  /*a070*/  FMUL.FTZ R14, R207, R14 ;  /* 0x0000000ecf0e7220 */ /* 0x000fe40000410000 */
[----:B-1----:R-:W-:Y:S01]  /*a080*/  @!P0 FADD.FTZ R6, R6, R41 ;  /* 0x0000002906068221 */ /* 0x002fe20000010000 */
[----:B------:R-:W0:Y:S01]  /*a090*/  SHFL.DOWN PT, R2, R5, 0x4, 0x1f ;  /* 0x08801f0005027f89 */ /* 0x000e2200000e0000 */
[----:B------:R-:W-:Y:S02]  /*a0a0*/  FADD.FTZ R91, R0, R91 ;  /* 0x0000005b005b7221 */ /* 0x000fe40000010000 */
        /* <DEDUP_REMOVED lines=25> */
[----:B------:R-:W-:Y:S02]  /*a240*/  FFMA.FTZ R9, R106, R3, R40 ;  /* 0x000000036a097223 */ /* 0x000fe40000010028 */
[----:B------:R-:W3:Y:S01]  /*a250*/  SHFL.DOWN PT, R11, R4, 0x8, 0x1f ;  /* 0x09001f00040b7f89 */ /* 0x000ee200000e0000 */
[----:B------:R-:W-:Y:S02]  /*a260*/  FFMA.FTZ R3, R104, R45, R44 ;  /* 0x0000002d68037223 */ /* 0x000fe4000001002c */
[----:B------:R-:W-:Y:S02]  /*a270*/  FADD.FTZ R90, R9, R90 ;  /* 0x0000005a095a7221 */ /* 0x000fe40000010000 */
[----:B------:R-:W-:-:S02]  /*a280*/  FADD.FTZ R88, R3, R88 ;  /* 0x0000005803587221 */ /* 0x000fc40000010000 */
[----:B------:R-:W-:Y:S02]  /*a290*/  FFMA.FTZ R3, R108, R53, R20 ;  /* 0x000000356c037223 */ /* 0x000fe40000010014 */
[----:B------:R-:W-:Y:S02]  /*a2a0*/  FMUL.FTZ R23, R212, R23 ;  /* 0x00000017d4177220 */ /* 0x000fe40000410000 */
[----:B------:R-:W-:Y:S02]  /*a2b0*/  FADD.FTZ R92, R3, R92 ;  /* 0x0000005c035c7221 */ /* 0x000fe40000010000 */
[----:B0-----:R-:W-:Y:S02]  /*a2c0*/  @!P0 FADD.FTZ R5, R5, R2 ;  /* 0x0000000205058221 */ /* 0x001fe40000010000 */
[----:B------:R-:W-:Y:S02]  /*a2d0*/  FFMA.FTZ R3, R114, R57, R18 ;  /* 0x0000003972037223 */ /* 0x000fe40000010012 */
[----:B-1----:R-:W-:Y:S01]  /*a2e0*/  @!P0 FADD.FTZ R6, R6, R25 ;  /* 0x0000001906068221 */ /* 0x002fe20000010000 */
[----:B------:R-:W0:Y:S01]  /*a2f0*/  SHFL.DOWN PT, R2, R5, 0x10, 0x1f ;  /* 0x0a001f0005027f89 */ /* 0x000e2200000e0000 */
[----:B------:R-:W-:-:S02]  /*a300*/  FMUL.FTZ R71, R71, R170 ;  /* 0x000000aa47477220 */ /* 0x000fc40000410000 */
[----:B--2---:R-:W-:Y:S02]  /*a310*/  @!P0 FADD.FTZ R7, R7, R8 ;  /* 0x0000000807078221 */ /* 0x004fe40000010000 */
[----:B------:R-:W-:Y:S02]  /*a320*/  FMUL.FTZ R15, R214, R15 ;  /* 0x0000000fd60f7220 */ /* 0x000fe40000410000 */
[----:B---3--:R-:W-:Y:S01]  /*a330*/  @!P0 FADD.FTZ R4, R4, R11 ;  /* 0x0000000b04048221 */ /* 0x008fe20000010000 */
[----:B------:R-:W1:Y:S01]  /*a340*/  SHFL.DOWN PT, R8, R7, 0x10, 0x1f ;  /* 0x0a001f0007087f89 */ /* 0x000e6200000e0000 */
[----:B------:R-:W-:Y:S01]  /*a350*/  ISETP.GT.AND P0, PT, R249, 0xf, PT ;  /* 0x0000000ff900780c */ /* 0x000fe20003f04270 */
[----:B------:R-:W-:Y:S02]  /*a360*/  FMUL.FTZ R69, R69, R169 ;  /* 0x000000a945457220 */ /* 0x000fe40000410000 */
[----:B------:R-:W2:Y:S01]  /*a370*/  SHFL.DOWN PT, R11, R6, 0x10, 0x1f ;  /* 0x0a001f00060b7f89 */ /* 0x000ea200000e0000 */
[----:B------:R-:W-:-:S02]  /*a380*/  FMUL.FTZ R12, R215, R12 ;  /* 0x0000000cd70c7220 */ /* 0x000fc40000410000 */
[----:B------:R-:W-:Y:S01]  /*a390*/  FADD.FTZ R99, R0, R99 ;  /* 0x0000006300637221 */ /* 0x000fe20000010000 */
[----:B------:R-:W3:Y:S01]  /*a3a0*/  SHFL.DOWN PT, R9, R4, 0x10, 0x1f ;  /* 0x0a001f0004097f89 */ /* 0x000ee200000e0000 */
[----:B------:R-:W-:Y:S02]  /*a3b0*/  FADD.FTZ R98, R3, R98 ;  /* 0x0000006203627221 */ /* 0x000fe40000010000 */
[----:B------:R-:W-:Y:S02]  /*a3c0*/  FFMA.FTZ R0, R113, R62, R17 ;  /* 0x0000003e71007223 */ /* 0x000fe40000010011 */
[----:B------:R-:W-:Y:S02]  /*a3d0*/  FFMA.FTZ R3, R112, R61, R14 ;  /* 0x0000003d70037223 */ /* 0x000fe4000001000e */
[----:B------:R-:W-:Y:S02]  /*a3e0*/  FFMA.FTZ R49, R48, R163, R49 ;  /* 0x000000a330317223 */ /* 0x000fe40000010031 */
[----:B0-----:R-:W-:-:S02]  /*a3f0*/  @!P0 FADD.FTZ R5, R5, R2 ;  /* 0x0000000205058221 */ /* 0x001fc40000010000 */
[----:B------:R-:W-:Y:S02]  /*a400*/  FFMA.FTZ R51, R196, R51, R126 ;  /* 0x00000033c4337223 */ /* 0x000fe4000001007e */
[----:B------:R-:W-:Y:S02]  /*a410*/  FFMA.FTZ R54, R54, R162, R55 ;  /* 0x000000a236367223 */ /* 0x000fe40000010037 */
[----:B------:R-:W-:Y:S02]  /*a420*/  FFMA.FTZ R30, R197, R30, R123 ;  /* 0x0000001ec51e7223 */ /* 0x000fe4000001007b */
[----:B-1----:R-:W-:Y:S02]  /*a430*/  @!P0 FADD.FTZ R7, R7, R8 ;  /* 0x0000000807078221 */ /* 0x002fe40000010000 */
[----:B------:R-:W-:Y:S02]  /*a440*/  FFMA.FTZ R66, R66, R220, R67 ;  /* 0x000000dc42427223 */ /* 0x000fe40000010043 */
[----:B--2---:R-:W-:-:S02]  /*a450*/  @!P0 FADD.FTZ R6, R6, R11 ;  /* 0x0000000b06068221 */ /* 0x004fc40000010000 */
[----:B------:R-:W-:Y:S02]  /*a460*/  FFMA.FTZ R16, R209, R16, R19 ;  /* 0x00000010d1107223 */ /* 0x000fe40000010013 */
        /* <DEDUP_REMOVED lines=60> */
.L_x_7214:
[----:B0-----:R-:W-:Y:S05]  /*a830*/  BSYNC B0 ;  /* 0x0000000000007941 */ /* 0x001fea0003800000 */
.L_x_7213:
        /* <DEDUP_REMOVED lines=8> */
.L_x_7114:
[----:B-1----:R-:W2:Y:S01]  /*a8c0*/  LDL.LU R0, [R1] ;  /* 0x0000000001007983 */ /* 0x002ea20000300800 */
        /* <DEDUP_REMOVED lines=26> */
[----:B------:R-:W1:Y:S01]  /*aa70*/  LDS.128 R8, [R248.X16] ;  /* 0x00000000f8087984 */ /* 0x000e62000000cc00 */
[----:B------:R-:W-:Y:S01]  /*aa80*/  IMAD.WIDE R2, R224, 0x10, R2 ;  /* 0x00000010e0027825 */ /* 0x000fe200078e0202 */
[----:B------:R-:W-:Y:S02]  /*aa90*/  UIMAD UR7, UR23, UR8, URZ ;  /* 0x00000008170772a4 */ /* 0x000fe4000f8e023f */
[----:B0-----:R-:W0:Y:S01]  /*aaa0*/  LDS.128 R12, [R248.X16+0x200] ;  /* 0x00020000f80c7984 */ /* 0x001e22000000cc00 */
        /* <DEDUP_REMOVED lines=20> */
[----:B-1----:R-:W-:Y:S01]  /*abf0*/  STG.E.128 [R2.64], R8 ;  /* 0x0000000802007986 */ /* 0x002fe2000c101d1a */
[----:B------:R-:W-:-:S03]  /*ac00*/  UIADD3.X UR18, UR18, -0x1, URZ, UP4, !UPT ;  /* 0xffffffff12127890 */ /* 0x000fc6000a7fe43f */
[----:B0-----:R-:W-:Y:S04]  /*ac10*/  STG.E.128 [R2.64+0x200], R12 ;  /* 0x0002000c02007986 */ /* 0x001fe8000c101d1a */
        /* <DEDUP_REMOVED lines=38> */
.L_x_7112:
        /* <DEDUP_REMOVED lines=32> */
.L_x_7218:
[----:B------:R-:W-:Y:S05]  /*b080*/  BSYNC B0 ;  /* 0x0000000000007941 */ /* 0x000fea0003800000 */
.L_x_7217:
        /* <DEDUP_REMOVED lines=31> */
.L_x_7220:
[----:B------:R-:W3:Y:S02]  /*b280*/  S2R R11, SR_TID.X ;  /* 0x00000000000b7919 */ /* 0x000ee40000002100 */
.L_x_7221:
[----:B------:R-:W-:Y:S05]  /*b290*/  BSYNC B0 ;  /* 0x0000000000007941 */ /* 0x000fea0003800000 */
.L_x_7219:
        /* <DEDUP_REMOVED lines=12> */
.L_x_7222:
        /* <DEDUP_REMOVED lines=32> */
.L_x_7119:
[----:B------:R-:W-:Y:S01]  /*b560*/  HFMA2.MMA R126, -RZ, RZ, 0, 5.9604644775390625e-08 ;  /* 0x00000001ff7e7435 */ /* 0x000fe200000001ff */
[----:B------:R-:W-:-:S02]  /*b570*/  MOV R125, R241 ;  /* 0x000000f1007d7202 */ /* 0x000fc40000000f00 */
[----:B------:R-:W-:Y:S02]  /*b580*/  MOV R246, RZ ;  /* 0x000000ff00f67202 */ /* 0x000fe40000000f00 */
[----:B------:R-:W-:Y:S02]  /*b590*/  MOV R245, 0xffffffff ;  /* 0xffffffff00f57802 */ /* 0x000fe40000000f00 */
[----:B------:R-:W-:Y:S02]  /*b5a0*/  MOV R124, 0xb5c0 ;  /* 0x0000b5c0007c7802 */ /* 0x000fe40000000f00 */
[----:B-1----:R-:W-:Y:S05]  /*b5b0*/  CALL.REL.NOINC `($__internal_173_$__cuda_sm70_shflsync_up) ;  /* 0x00001d4000007944 */ /* 0x002fea0003c00000 */
[----:B-1----:R-:W-:Y:S01]  /*b5c0*/  MOV R127, R126 ;  /* 0x0000007e007f7202 */ /* 0x002fe20000000f00 */
[----:B------:R-:W-:Y:S05]  /*b5d0*/  BRA `(.L_x_7223) ;  /* 0xffff941000007947 */ /* 0x000fea000383ffff */
.L_x_7120:
[----:B------:R-:W-:Y:S01]  /*b5e0*/  HFMA2.MMA R126, -RZ, RZ, 0, 5.9604644775390625e-08 ;  /* 0x00000001ff7e7435 */ /* 0x000fe200000001ff */
[----:B------:R-:W-:Y:S02]  /*b5f0*/  MOV R125, R128 ;  /* 0x00000080007d7202 */ /* 0x000fe40000000f00 */
[----:B------:R-:W-:Y:S02]  /*b600*/  MOV R246, RZ ;  /* 0x000000ff00f67202 */ /* 0x000fe40000000f00 */
[----:B------:R-:W-:-:S02]  /*b610*/  MOV R245, 0xffffffff ;  /* 0xffffffff00f57802 */ /* 0x000fc40000000f00 */
[----:B------:R-:W-:Y:S02]  /*b620*/  MOV R124, 0xb640 ;  /* 0x0000b640007c7802 */ /* 0x000fe40000000f00 */
[----:B012---:R-:W-:Y:S05]  /*b630*/  CALL.REL.NOINC `($__internal_173_$__cuda_sm70_shflsync_up) ;  /* 0x00001cc000007944 */ /* 0x007fea0003c00000 */
[----:B-1----:R-:W-:Y:S01]  /*b640*/  MOV R130, R126 ;  /* 0x0000007e00827202 */ /* 0x002fe20000000f00 */
[----:B------:R-:W-:Y:S01]  /*b650*/  HFMA2.MMA R126, -RZ, RZ, 0, 5.9604644775390625e-08 ;  /* 0x00000001ff7e7435 */ /* 0x000fe200000001ff */
[----:B------:R-:W-:Y:S02]  /*b660*/  MOV R125, R129 ;  /* 0x00000081007d7202 */ /* 0x000fe40000000f00 */
[----:B------:R-:W-:Y:S02]  /*b670*/  MOV R246, RZ ;  /* 0x000000ff00f67202 */ /* 0x000fe40000000f00 */
[----:B------:R-:W-:Y:S02]  /*b680*/  MOV R245, 0xffffffff ;  /* 0xffffffff00f57802 */ /* 0x000fe40000000f00 */
[----:B------:R-:W-:Y:S02]  /*b690*/  MOV R124, 0xb6b0 ;  /* 0x0000b6b0007c7802 */ /* 0x000fe40000000f00 */
[----:B------:R-:W-:Y:S05]  /*b6a0*/  CALL.REL.NOINC `($__internal_173_$__cuda_sm70_shflsync_up) ;  /* 0x00001c5000007944 */ /* 0x000fea0003c00000 */
[----:B-1----:R-:W-:Y:S01]  /*b6b0*/  MOV R131, R126 ;  /* 0x0000007e00837202 */ /* 0x002fe20000000f00 */
[----:B------:R-:W-:Y:S01]  /*b6c0*/  HFMA2.MMA R126, -RZ, RZ, 0, 5.9604644775390625e-08 ;  /* 0x00000001ff7e7435 */ /* 0x000fe200000001ff */
[----:B------:R-:W-:-:S02]  /*b6d0*/  MOV R125, R242 ;  /* 0x000000f2007d7202 */ /* 0x000fc40000000f00 */
[----:B------:R-:W-:Y:S02]  /*b6e0*/  MOV R246, RZ ;  /* 0x000000ff00f67202 */ /* 0x000fe40000000f00 */
[----:B------:R-:W-:Y:S02]  /*b6f0*/  MOV R245, 0xffffffff ;  /* 0xffffffff00f57802 */ /* 0x000fe40000000f00 */
[----:B------:R-:W-:Y:S02]  /*b700*/  MOV R124, 0xb720 ;  /* 0x0000b720007c7802 */ /* 0x000fe40000000f00 */
[----:B------:R-:W-:Y:S05]  /*b710*/  CALL.REL.NOINC `($__internal_173_$__cuda_sm70_shflsync_up) ;  /* 0x00001be000007944 */ /* 0x000fea0003c00000 */
        /* <DEDUP_REMOVED lines=20> */
[----:B------:R-:W-:Y:S05]  /*b860*/  CALL.REL.NOINC `($__internal_173_$__cuda_sm70_shflsync_up) ;  /* 0x00001a9000007944 */ /* 0x000fea0003c00000 */
[----:B-1----:R-:W-:Y:S01]  /*b870*/  MOV R127, R126 ;  /* 0x0000007e007f7202 */ /* 0x002fe20000000f00 */
[----:B------:R-:W-:Y:S01]  /*b880*/  HFMA2.MMA R126, -RZ, RZ, 0, 1.1920928955078125e-07 ;  /* 0x00000002ff7e7435 */ /* 0x000fe200000001ff */
[----:B------:R-:W-:Y:S02]  /*b890*/  MOV R125, R128 ;  /* 0x00000080007d7202 */ /* 0x000fe40000000f00 */
[----:B------:R-:W-:-:S02]  /*b8a0*/  MOV R246, RZ ;  /* 0x000000ff00f67202 */ /* 0x000fc40000000f00 */
[----:B------:R-:W-:Y:S02]  /*b8b0*/  MOV R245, 0xffffffff ;  /* 0xffffffff00f57802 */ /* 0x000fe40000000f00 */
[----:B------:R-:W-:Y:S02]  /*b8c0*/  MOV R124, 0xb8e0 ;  /* 0x0000b8e0007c7802 */ /* 0x000fe40000000f00 */
[----:B------:R-:W-:Y:S05]  /*b8d0*/  CALL.REL.NOINC `($__internal_173_$__cuda_sm70_shflsync_up) ;  /* 0x00001a2000007944 */ /* 0x000fea0003c00000 */
[----:B-1----:R-:W-:Y:S01]  /*b8e0*/  MOV R130, R126 ;  /* 0x0000007e00827202 */ /* 0x002fe20000000f00 */
[----:B------:R-:W-:Y:S01]  /*b8f0*/  HFMA2.MMA R126, -RZ, RZ, 0, 1.1920928955078125e-07 ;  /* 0x00000002ff7e7435 */ /* 0x000fe200000001ff */
[----:B------:R-:W-:Y:S02]  /*b900*/  MOV R125, R129 ;  /* 0x00000081007d7202 */ /* 0x000fe40000000f00 */
[----:B------:R-:W-:Y:S02]  /*b910*/  MOV R246, RZ ;  /* 0x000000ff00f67202 */ /* 0x000fe40000000f00 */
[----:B------:R-:W-:Y:S02]  /*b920*/  MOV R245, 0xffffffff ;  /* 0xffffffff00f57802 */ /* 0x000fe40000000f00 */
[----:B------:R-:W-:-:S02]  /*b930*/  MOV R124, 0xb950 ;  /* 0x0000b950007c7802 */ /* 0x000fc40000000f00 */
[----:B------:R-:W-:Y:S05]  /*b940*/  CALL.REL.NOINC `($__internal_173_$__cuda_sm70_shflsync_up) ;  /* 0x000019b000007944 */ /* 0x000fea0003c00000 */
[----:B-1----:R-:W-:Y:S01]  /*b950*/  MOV R131, R126 ;  /* 0x0000007e00837202 */ /* 0x002fe20000000f00 */
[----:B------:R-:W-:Y:S01]  /*b960*/  HFMA2.MMA R126, -RZ, RZ, 0, 1.1920928955078125e-07 ;  /* 0x00000002ff7e7435 */ /* 0x000fe200000001ff */
[----:B------:R-:W-:-:S02]  /*b970*/  MOV R125, R242 ;  /* 0x000000f2007d7202 */ /* 0x000fc40000000f00 */
[----:B------:R-:W-:Y:S02]  /*b980*/  MOV R246, RZ ;  /* 0x000000ff00f67202 */ /* 0x000fe40000000f00 */
[----:B------:R-:W-:Y:S02]  /*b990*/  MOV R245, 0xffffffff ;  /* 0xffffffff00f57802 */ /* 0x000fe40000000f00 */
[----:B------:R-:W-:Y:S02]  /*b9a0*/  MOV R124, 0xb9c0 ;  /* 0x0000b9c0007c7802 */ /* 0x000fe40000000f00 */
[----:B------:R-:W-:Y:S05]  /*b9b0*/  CALL.REL.NOINC `($__internal_173_$__cuda_sm70_shflsync_up) ;  /* 0x0000194000007944 */ /* 0x000fea0003c00000 */
[----:B------:R-:W-:Y:S01]  /*b9c0*/  ISETP.GE.AND P0, PT, R249, 0x2, PT ;  /* 0x00000002f900780c */ /* 0x000fe20003f06270 */
[----:B-1----:R-:W-:Y:S01]  /*b9d0*/  FMUL.FTZ R124, R128, R126 ;  /* 0x0000007e807c7220 */ /* 0x002fe20000410000 */
[----:B------:R-:W-:Y:S01]  /*b9e0*/  MOV R245, 0xffffffff ;  /* 0xffffffff00f57802 */ /* 0x000fe20000000f00 */
        /* <DEDUP_REMOVED lines=11> */
[----:B------:R-:W-:Y:S01]  /*baa0*/  MOV R246, RZ ;  /* 0x000000ff00f67202 */ /* 0x000fe20000000f00 */
[----:B------:R-:W-:Y:S01]  /*bab0*/  @P0 FADD.FTZ R242, R242, R125 ;  /* 0x0000007df2f20221 */ /* 0x000fe20000010000 */
[----:B------:R-:W-:-:S02]  /*bac0*/  MOV R131, R129 ;  /* 0x0000008100837202 */ /* 0x000fc40000000f00 */
[----:B------:R-:W-:Y:S02]  /*bad0*/  MOV R125, R241 ;  /* 0x000000f1007d7202 */ /* 0x000fe40000000f00 */
[----:B------:R-:W-:Y:S02]  /*bae0*/  MOV R129, R242 ;  /* 0x000000f200817202 */ /* 0x000fe40000000f00 */
[----:B------:R-:W-:Y:S05]  /*baf0*/  CALL.REL.NOINC `($__internal_173_$__cuda_sm70_shflsync_up) ;  /* 0x0000180000007944 */ /* 0x000fea0003c00000 */
[----:B-1----:R-:W-:Y:S01]  /*bb00*/  MOV R127, R126 ;  /* 0x0000007e007f7202 */ /* 0x002fe20000000f00 */
[----:B------:R-:W-:Y:S01]  /*bb10*/  HFMA2.MMA R126, -RZ, RZ, 0, 2.384185791015625e-07 ;  /* 0x00000004ff7e7435 */ /* 0x000fe200000001ff */
[----:B------:R-:W-:Y:S02]  /*bb20*/  MOV R125, R128 ;  /* 0x00000080007d7202 */ /* 0x000fe40000000f00 */
[----:B------:R-:W-:Y:S02]  /*bb30*/  MOV R246, RZ ;  /* 0x000000ff00f67202 */ /* 0x000fe40000000f00 */
[----:B------:R-:W-:Y:S02]  /*bb40*/  MOV R245, 0xffffffff ;  /* 0xffffffff00f57802 */ /* 0x000fe40000000f00 */
[----:B------:R-:W-:-:S02]  /*bb50*/  MOV R124, 0xbb70 ;  /* 0x0000bb70007c7802 */ /* 0x000fc40000000f00 */
[----:B------:R-:W-:Y:S05]  /*bb60*/  CALL.REL.NOINC `($__internal_173_$__cuda_sm70_shflsync_up) ;  /* 0x0000179000007944 */ /* 0x000fea0003c00000 */
[----:B-1----:R-:W-:Y:S01]  /*bb70*/  MOV R130, R126 ;  /* 0x0000007e00827202 */ /* 0x002fe20000000f00 */
[----:B------:R-:W-:Y:S01]  /*bb80*/  HFMA2.MMA R126, -RZ, RZ, 0, 2.384185791015625e-07 ;  /* 0x00000004ff7e7435 */ /* 0x000fe200000001ff */
[----:B------:R-:W-:-:S02]  /*bb90*/  MOV R125, R131 ;  /* 0x00000083007d7202 */ /* 0x000fc40000000f00 */
[----:B------:R-:W-:Y:S02]  /*bba0*/  MOV R246, RZ ;  /* 0x000000ff00f67202 */ /* 0x000fe40000000f00 */
[----:B------:R-:W-:Y:S02]  /*bbb0*/  MOV R245, 0xffffffff ;  /* 0xffffffff00f57802 */ /* 0x000fe40000000f00 */
[----:B------:R-:W-:Y:S02]  /*bbc0*/  MOV R124, 0xbbe0 ;  /* 0x0000bbe0007c7802 */ /* 0x000fe40000000f00 */
[----:B------:R-:W-:Y:S05]  /*bbd0*/  CALL.REL.NOINC `($__internal_173_$__cuda_sm70_shflsync_up) ;  /* 0x0000172000007944 */ /* 0x000fea0003c00000 */
[----:B-1----:R-:W-:Y:S01]  /*bbe0*/  MOV R242, R126 ;  /* 0x0000007e00f27202 */ /* 0x002fe20000000f00 */
[----:B------:R-:W-:Y:S01]  /*bbf0*/  HFMA2.MMA R126, -RZ, RZ, 0, 2.384185791015625e-07 ;  /* 0x00000004ff7e7435 */ /* 0x000fe200000001ff */
[----:B------:R-:W-:Y:S02]  /*bc00*/  MOV R125, R129 ;  /* 0x00000081007d7202 */ /* 0x000fe40000000f00 */
[----:B------:R-:W-:Y:S02]  /*bc10*/  MOV R246, RZ ;  /* 0x000000ff00f67202 */ /* 0x000fe40000000f00 */
[----:B------:R-:W-:-:S02]  /*bc20*/  MOV R245, 0xffffffff ;  /* 0xffffffff00f57802 */ /* 0x000fc40000000f00 */
[----:B------:R-:W-:Y:S02]  /*bc30*/  MOV R124, 0xbc50 ;  /* 0x0000bc50007c7802 */ /* 0x000fe40000000f00 */
[----:B------:R-:W-:Y:S05]  /*bc40*/  CALL.REL.NOINC `($__internal_173_$__cuda_sm70_shflsync_up) ;  /* 0x000016b000007944 */ /* 0x000fea0003c00000 */
        /* <DEDUP_REMOVED lines=17> */
[----:B------:R-:W-:Y:S05]  /*bd60*/  CALL.REL.NOINC `($__internal_173_$__cuda_sm70_shflsync_up) ;  /* 0x0000159000007944 */ /* 0x000fea0003c00000 */
[----:B-1----:R-:W-:Y:S01]  /*bd70*/  MOV R127, R126 ;  /* 0x0000007e007f7202 */ /* 0x002fe20000000f00 */
[----:B------:R-:W-:Y:S01]  /*bd80*/  HFMA2.MMA R126, -RZ, RZ, 0, 4.76837158203125e-07 ;  /* 0x00000008ff7e7435 */ /* 0x000fe200000001ff */
[----:B------:R-:W-:Y:S02]  /*bd90*/  MOV R125, R128 ;  /* 0x00000080007d7202 */ /* 0x000fe40000000f00 */
[----:B------:R-:W-:Y:S02]  /*bda0*/  MOV R246, RZ ;  /* 0x000000ff00f67202 */ /* 0x000fe40000000f00 */
[----:B------:R-:W-:Y:S02]  /*bdb0*/  MOV R245, 0xffffffff ;  /* 0xffffffff00f57802 */ /* 0x000fe40000000f00 */
[----:B------:R-:W-:Y:S02]  /*bdc0*/  MOV R124, 0xbde0 ;  /* 0x0000bde0007c7802 */ /* 0x000fe40000000f00 */
[----:B------:R-:W-:Y:S05]  /*bdd0*/  CALL.REL.NOINC `($__internal_173_$__cuda_sm70_shflsync_up) ;  /* 0x0000152000007944 */ /* 0x000fea0003c00000 */
[----:B-1----:R-:W-:Y:S01]  /*bde0*/  MOV R130, R126 ;  /* 0x0000007e00827202 */ /* 0x002fe20000000f00 */
[----:B------:R-:W-:Y:S01]  /*bdf0*/  HFMA2.MMA R126, -RZ, RZ, 0, 4.76837158203125e-07 ;  /* 0x00000008ff7e7435 */ /* 0x000fe200000001ff */
[----:B------:R-:W-:-:S02]  /*be00*/  MOV R125, R131 ;  /* 0x00000083007d7202 */ /* 0x000fc40000000f00 */
[----:B------:R-:W-:Y:S02]  /*be10*/  MOV R246, RZ ;  /* 0x000000ff00f67202 */ /* 0x000fe40000000f00 */
[----:B------:R-:W-:Y:S02]  /*be20*/  MOV R245, 0xffffffff ;  /* 0xffffffff00f57802 */ /* 0x000fe40000000f00 */
[----:B------:R-:W-:Y:S02]  /*be30*/  MOV R124, 0xbe50 ;  /* 0x0000be50007c7802 */ /* 0x000fe40000000f00 */
[----:B------:R-:W-:Y:S05]  /*be40*/  CALL.REL.NOINC `($__internal_173_$__cuda_sm70_shflsync_up) ;  /* 0x000014b000007944 */ /* 0x000fea0003c00000 */
[----:B-1----:R-:W-:Y:S01]  /*be50*/  MOV R242, R126 ;  /* 0x0000007e00f27202 */ /* 0x002fe20000000f00 */
[----:B------:R-:W-:Y:S01]  /*be60*/  HFMA2.MMA R126, -RZ, RZ, 0, 4.76837158203125e-07 ;  /* 0x00000008ff7e7435 */ /* 0x000fe200000001ff */
[----:B------:R-:W-:Y:S02]  /*be70*/  MOV R125, R129 ;  /* 0x00000081007d7202 */ /* 0x000fe40000000f00 */
[----:B------:R-:W-:Y:S02]  /*be80*/  MOV R246, RZ ;  /* 0x000000ff00f67202 */ /* 0x000fe40000000f00 */
[----:B------:R-:W-:-:S02]  /*be90*/  MOV R245, 0xffffffff ;  /* 0xffffffff00f57802 */ /* 0x000fc40000000f00 */
[----:B------:R-:W-:Y:S02]  /*bea0*/  MOV R124, 0xbec0 ;  /* 0x0000bec0007c7802 */ /* 0x000fe40000000f00 */
[----:B------:R-:W-:Y:S05]  /*beb0*/  CALL.REL.NOINC `($__internal_173_$__cuda_sm70_shflsync_up) ;  /* 0x0000144000007944 */ /* 0x000fea0003c00000 */
        /* <DEDUP_REMOVED lines=19> */
[----:B------:R-:W-:Y:S05]  /*bff0*/  CALL.REL.NOINC `($__internal_173_$__cuda_sm70_shflsync_up) ;  /* 0x0000130000007944 */ /* 0x000fea0003c00000 */
[----:B-1----:R-:W-:Y:S01]  /*c000*/  MOV R127, R126 ;  /* 0x0000007e007f7202 */ /* 0x002fe20000000f00 */
[----:B------:R-:W-:Y:S01]  /*c010*/  HFMA2.MMA R126, -RZ, RZ, 0, 9.5367431640625e-07 ;  /* 0x00000010ff7e7435 */ /* 0x000fe200000001ff */
[----:B------:R-:W-:-:S02]  /*c020*/  MOV R125, R128 ;  /* 0x00000080007d7202 */ /* 0x000fc40000000f00 */
[----:B------:R-:W-:Y:S02]  /*c030*/  MOV R246, RZ ;  /* 0x000000ff00f67202 */ /* 0x000fe40000000f00 */
[----:B------:R-:W-:Y:S02]  /*c040*/  MOV R245, 0xffffffff ;  /* 0xffffffff00f57802 */ /* 0x000fe40000000f00 */
[----:B------:R-:W-:Y:S02]  /*c050*/  MOV R124, 0xc070 ;  /* 0x0000c070007c7802 */ /* 0x000fe40000000f00 */
[----:B------:R-:W-:Y:S05]  /*c060*/  CALL.REL.NOINC `($__internal_173_$__cuda_sm70_shflsync_up) ;  /* 0x0000129000007944 */ /* 0x000fea0003c00000 */
[----:B-1----:R-:W-:Y:S01]  /*c070*/  MOV R130, R126 ;  /* 0x0000007e00827202 */ /* 0x002fe20000000f00 */
[----:B------:R-:W-:Y:S01]  /*c080*/  HFMA2.MMA R126, -RZ, RZ, 0, 9.5367431640625e-07 ;  /* 0x00000010ff7e7435 */ /* 0x000fe200000001ff */
[----:B------:R-:W-:Y:S02]  /*c090*/  MOV R125, R131 ;  /* 0x00000083007d7202 */ /* 0x000fe40000000f00 */
[----:B------:R-:W-:Y:S02]  /*c0a0*/  MOV R246, RZ ;  /* 0x000000ff00f67202 */ /* 0x000fe40000000f00 */
[----:B------:R-:W-:-:S02]  /*c0b0*/  MOV R245, 0xffffffff ;  /* 0xffffffff00f57802 */ /* 0x000fc40000000f00 */
[----:B------:R-:W-:Y:S02]  /*c0c0*/  MOV R124, 0xc0e0 ;  /* 0x0000c0e0007c7802 */ /* 0x000fe40000000f00 */
[----:B------:R-:W-:Y:S05]  /*c0d0*/  CALL.REL.NOINC `($__internal_173_$__cuda_sm70_shflsync_up) ;  /* 0x0000122000007944 */ /* 0x000fea0003c00000 */
[----:B-1----:R-:W-:Y:S01]  /*c0e0*/  MOV R131, R126 ;  /* 0x0000007e00837202 */ /* 0x002fe20000000f00 */
[----:B------:R-:W-:Y:S01]  /*c0f0*/  HFMA2.MMA R126, -RZ, RZ, 0, 9.5367431640625e-07 ;  /* 0x00000010ff7e7435 */ /* 0x000fe200000001ff */
[----:B------:R-:W-:Y:S02]  /*c100*/  MOV R125, R129 ;  /* 0x00000081007d7202 */ /* 0x000fe40000000f00 */
[----:B------:R-:W-:Y:S02]  /*c110*/  MOV R246, RZ ;  /* 0x000000ff00f67202 */ /* 0x000fe40000000f00 */
[----:B------:R-:W-:Y:S02]  /*c120*/  MOV R245, 0xffffffff ;  /* 0xffffffff00f57802 */ /* 0x000fe40000000f00 */
[----:B------:R-:W-:Y:S02]  /*c130*/  MOV R124, 0xc150 ;  /* 0x0000c150007c7802 */ /* 0x000fe40000000f00 */
[----:B------:R-:W-:Y:S05]  /*c140*/  CALL.REL.NOINC `($__internal_173_$__cuda_sm70_shflsync_up) ;  /* 0x000011b000007944 */ /* 0x000fea0003c00000 */
[----:B-1----:R-:W-:Y:S05]  /*c150*/  BRA `(.L_x_7224) ;  /* 0xffff8ce000007947 */ /* 0x002fea000383ffff */
.L_x_7125:
[----:B-1----:R-:W-:Y:S01]  /*c160*/  HFMA2.MMA R126, -RZ, RZ, 0, 5.9604644775390625e-08 ;  /* 0x00000001ff7e7435 */ /* 0x002fe200000001ff */
[----:B------:R-:W-:Y:S02]  /*c170*/  MOV R125, R129 ;  /* 0x00000081007d7202 */ /* 0x000fe40000000f00 */
[----:B------:R-:W-:-:S02]  /*c180*/  MOV R246, RZ ;  /* 0x000000ff00f67202 */ /* 0x000fc40000000f00 */
[----:B------:R-:W-:Y:S02]  /*c190*/  MOV R245, 0xffffffff ;  /* 0xffffffff00f57802 */ /* 0x000fe40000000f00 */
[----:B------:R-:W-:Y:S02]  /*c1a0*/  MOV R124, 0xc1c0 ;  /* 0x0000c1c0007c7802 */ /* 0x000fe40000000f00 */
[----:B0-2---:R-:W-:Y:S05]  /*c1b0*/  CALL.REL.NOINC `($__internal_173_$__cuda_sm70_shflsync_up) ;  /* 0x0000114000007944 */ /* 0x005fea0003c00000 */
[----:B-1----:R-:W-:Y:S01]  /*c1c0*/  MOV R127, R126 ;  /* 0x0000007e007f7202 */ /* 0x002fe20000000f00 */
[----:B------:R-:W-:Y:S01]  /*c1d0*/  HFMA2.MMA R126, -RZ, RZ, 0, 5.9604644775390625e-08 ;  /* 0x00000001ff7e7435 */ /* 0x000fe200000001ff */
[----:B------:R-:W-:Y:S02]  /*c1e0*/  MOV R125, R128 ;  /* 0x00000080007d7202 */ /* 0x000fe40000000f00 */
[----:B------:R-:W-:Y:S02]  /*c1f0*/  MOV R246, RZ ;  /* 0x000000ff00f67202 */ /* 0x000fe40000000f00 */
[----:B------:R-:W-:Y:S02]  /*c200*/  MOV R245, 0xffffffff ;  /* 0xffffffff00f57802 */ /* 0x000fe40000000f00 */
[----:B------:R-:W-:-:S02]  /*c210*/  MOV R124, 0xc230 ;  /* 0x0000c230007c7802 */ /* 0x000fc40000000f00 */
        /* <DEDUP_REMOVED lines=8> */
[----:B-1----:R-:W-:Y:S01]  /*c2a0*/  MOV R130, R126 ;  /* 0x0000007e00827202 */ /* 0x002fe20000000f00 */
[----:B------:R-:W-:Y:S01]  /*c2b0*/  HFMA2.MMA R126, -RZ, RZ, 0, 5.9604644775390625e-08 ;  /* 0x00000001ff7e7435 */ /* 0x000fe200000001ff */
[----:B------:R-:W-:Y:S02]  /*c2c0*/  MOV R125, R241 ;  /* 0x000000f1007d7202 */ /* 0x000fe40000000f00 */
[----:B------:R-:W-:Y:S02]  /*c2d0*/  MOV R246, RZ ;  /* 0x000000ff00f67202 */ /* 0x000fe40000000f00 */
[----:B------:R-:W-:-:S02]  /*c2e0*/  MOV R245, 0xffffffff ;  /* 0xffffffff00f57802 */ /* 0x000fc40000000f00 */
[----:B------:R-:W-:Y:S02]  /*c2f0*/  MOV R124, 0xc310 ;  /* 0x0000c310007c7802 */ /* 0x000fe40000000f00 */
[----:B------:R-:W-:Y:S05]  /*c300*/  CALL.REL.NOINC `($__internal_173_$__cuda_sm70_shflsync_up) ;  /* 0x00000ff000007944 */ /* 0x000fea0003c00000 */
[----:B-1----:R-:W-:Y:S01]  /*c310*/  MOV R241, R126 ;  /* 0x0000007e00f17202 */ /* 0x002fe20000000f00 */
[----:B------:R-:W-:Y:S01]  /*c320*/  HFMA2.MMA R126, -RZ, RZ, 0, 0 ;  /* 0x00000000ff7e7435 */ /* 0x000fe200000001ff */
[----:B------:R-:W-:Y:S02]  /*c330*/  MOV R124, R120 ;  /* 0x00000078007c7202 */ /* 0x000fe40000000f00 */
[----:B------:R-:W-:Y:S02]  /*c340*/  MOV R129, R127 ;  /* 0x0000007f00817202 */ /* 0x000fe40000000f00 */
[----:B------:R-:W-:Y:S02]  /*c350*/  MOV R131, R130 ;  /* 0x0000008200837202 */ /* 0x000fe40000000f00 */
[----:B------:R-:W-:Y:S02]  /*c360*/  MOV R125, 0xc380 ;  /* 0x0000c380007d7802 */ /* 0x000fe40000000f00 */
[----:B------:R-:W-:Y:S05]  /*c370*/  CALL.REL.NOINC `($__internal_172_$__cuda_sm70_shflsync_idx_p) ;  /* 0x00000ef000007944 */ /* 0x000fea0003c00000 */
[----:B-1----:R-:W-:Y:S01]  /*c380*/  MOV R130, R126 ;  /* 0x0000007e00827202 */ /* 0x002fe20000000f00 */
[----:B------:R-:W-:Y:S01]  /*c390*/  HFMA2.MMA R126, -RZ, RZ, 0, 0 ;  /* 0x00000000ff7e7435 */ /* 0x000fe200000001ff */
[----:B------:R-:W-:-:S02]  /*c3a0*/  MOV R124, R121 ;  /* 0x00000079007c7202 */ /* 0x000fc40000000f00 */
[----:B------:R-:W-:-:S03]  /*c3b0*/  MOV R125, 0xc3d0 ;  /* 0x0000c3d0007d7802 */ /* 0x000fc60000000f00 */
[----:B0-2---:R-:W-:Y:S05]  /*c3c0*/  CALL.REL.NOINC `($__internal_172_$__cuda_sm70_shflsync_idx_p) ;  /* 0x00000ea000007944 */ /* 0x005fea0003c00000 */
[----:B-1----:R-:W-:Y:S01]  /*c3d0*/  MOV R242, R126 ;  /* 0x0000007e00f27202 */ /* 0x002fe20000000f00 */
[----:B------:R-:W-:Y:S01]  /*c3e0*/  HFMA2.MMA R126, -RZ, RZ, 0, 0 ;  /* 0x00000000ff7e7435 */ /* 0x000fe200000001ff */
[----:B------:R-:W-:Y:S02]  /*c3f0*/  MOV R124, R122 ;  /* 0x0000007a007c7202 */ /* 0x000fe40000000f00 */
        /* <DEDUP_REMOVED lines=8> */
[----:B0-2---:R-:W-:Y:S05]  /*c480*/  BRA `(.L_x_7225) ;  /* 0xffff8c7000007947 */ /* 0x005fea000383ffff */
.L_x_7128:
[----:B------:R-:W-:Y:S01]  /*c490*/  HFMA2.MMA R126, -RZ, RZ, 0, 5.9604644775390625e-08 ;  /* 0x00000001ff7e7435 */ /* 0x000fe200000001ff */
[----:B------:R-:W-:-:S02]  /*c4a0*/  MOV R242, 0x1f ;  /* 0x0000001f00f27802 */ /* 0x000fc40000000f00 */
[----:B------:R-:W-:Y:S02]  /*c4b0*/  MOV R125, 0xffffffff ;  /* 0xffffffff007d7802 */ /* 0x000fe40000000f00 */
[----:B------:R-:W-:Y:S02]  /*c4c0*/  MOV R124, 0xc4e0 ;  /* 0x0000c4e0007c7802 */ /* 0x000fe40000000f00 */
[----:B------:R-:W-:Y:S05]  /*c4d0*/  CALL.REL.NOINC `($__internal_171_$__cuda_sm70_shflsync_down) ;  /* 0x00000d5000007944 */ /* 0x000fea0003c00000 */
[----:B-1----:R-:W-:Y:S01]  /*c4e0*/  MOV R130, R126 ;  /* 0x0000007e00827202 */ /* 0x002fe20000000f00 */
[----:B------:R-:W-:Y:S05]  /*c4f0*/  BRA `(.L_x_7226) ;  /* 0xffff9f4000007947 */ /* 0x000fea000383ffff */
.L_x_7129:
[----:B------:R-:W-:Y:S01]  /*c500*/  HFMA2.MMA R126, -RZ, RZ, 0, 5.9604644775390625e-08 ;  /* 0x00000001ff7e7435 */ /* 0x000fe200000001ff */
[----:B0-----:R-:W-:Y:S02]  /*c510*/  MOV R243, R129 ;  /* 0x0000008100f37202 */ /* 0x001fe40000000f00 */
[----:B------:R-:W-:Y:S02]  /*c520*/  MOV R242, 0x1f ;  /* 0x0000001f00f27802 */ /* 0x000fe40000000f00 */
[----:B------:R-:W-:Y:S02]  /*c530*/  MOV R125, 0xffffffff ;  /* 0xffffffff007d7802 */ /* 0x000fe40000000f00 */
[----:B------:R-:W-:-:S02]  /*c540*/  MOV R124, 0xc560 ;  /* 0x0000c560007c7802 */ /* 0x000fc40000000f00 */
[----:B-1----:R-:W-:Y:S05]  /*c550*/  CALL.REL.NOINC `($__internal_171_$__cuda_sm70_shflsync_down) ;  /* 0x00000cd000007944 */ /* 0x002fea0003c00000 */
[----:B-1----:R-:W-:Y:S01]  /*c560*/  MOV R129, R126 ;  /* 0x0000007e00817202 */ /* 0x002fe20000000f00 */
[----:B------:R-:W-:Y:S01]  /*c570*/  HFMA2.MMA R126, -RZ, RZ, 0, 5.9604644775390625e-08 ;  /* 0x00000001ff7e7435 */ /* 0x000fe200000001ff */
[----:B------:R-:W-:-:S02]  /*c580*/  MOV R243, R128 ;  /* 0x0000008000f37202 */ /* 0x000fc40000000f00 */
[----:B------:R-:W-:Y:S02]  /*c590*/  MOV R242, 0x1f ;  /* 0x0000001f00f27802 */ /* 0x000fe40000000f00 */
[----:B------:R-:W-:Y:S02]  /*c5a0*/  MOV R125, 0xffffffff ;  /* 0xffffffff007d7802 */ /* 0x000fe40000000f00 */
[----:B------:R-:W-:Y:S02]  /*c5b0*/  MOV R124, 0xc5d0 ;  /* 0x0000c5d0007c7802 */ /* 0x000fe40000000f00 */
[----:B------:R-:W-:Y:S05]  /*c5c0*/  CALL.REL.NOINC `($__internal_171_$__cuda_sm70_shflsync_down) ;  /* 0x00000c6000007944 */ /* 0x000fea0003c00000 */
[----:B-1----:R-:W-:Y:S01]  /*c5d0*/  MOV R160, R126 ;  /* 0x0000007e00a07202 */ /* 0x002fe20000000f00 */
[----:B------:R-:W-:Y:S01]  /*c5e0*/  HFMA2.MMA R126, -RZ, RZ, 0, 5.9604644775390625e-08 ;  /* 0x00000001ff7e7435 */ /* 0x000fe200000001ff */
[----:B------:R-:W-:Y:S02]  /*c5f0*/  MOV R243, R127 ;  /* 0x0000007f00f37202 */ /* 0x000fe40000000f00 */
[----:B------:R-:W-:Y:S02]  /*c600*/  MOV R242, 0x1f ;  /* 0x0000001f00f27802 */ /* 0x000fe40000000f00 */
[----:B------:R-:W-:-:S02]  /*c610*/  MOV R125, 0xffffffff ;  /* 0xffffffff007d7802 */ /* 0x000fc40000000f00 */
[----:B------:R-:W-:Y:S02]  /*c620*/  MOV R124, 0xc640 ;  /* 0x0000c640007c7802 */ /* 0x000fe40000000f00 */
[----:B------:R-:W-:Y:S05]  /*c630*/  CALL.REL.NOINC `($__internal_171_$__cuda_sm70_shflsync_down) ;  /* 0x00000bf000007944 */ /* 0x000fea0003c00000 */
[----:B-1----:R-:W-:Y:S05]  /*c640*/  BRA `(.L_x_7227) ;  /* 0xffff9e3000007947 */ /* 0x002fea000383ffff */
.L_x_7132:
[----:B0-----:R-:W-:Y:S01]  /*c650*/  HFMA2.MMA R126, -RZ, RZ, 0, 1.1920928955078125e-07 ;  /* 0x00000002ff7e7435 */ /* 0x001fe200000001ff */
[----:B------:R-:W-:Y:S02]  /*c660*/  MOV R243, R131 ;  /* 0x0000008300f37202 */ /* 0x000fe40000000f00 */
[----:B------:R-:W-:Y:S02]  /*c670*/  MOV R242, 0x1f ;  /* 0x0000001f00f27802 */ /* 0x000fe40000000f00 */
[----:B------:R-:W-:Y:S02]  /*c680*/  MOV R125, 0xffffffff ;  /* 0xffffffff007d7802 */ /* 0x000fe40000000f00 */
[----:B------:R-:W-:Y:S02]  /*c690*/  MOV R124, 0xc6b0 ;  /* 0x0000c6b0007c7802 */ /* 0x000fe40000000f00 */
[----:B-1234-:R-:W-:Y:S05]  /*c6a0*/  CALL.REL.NOINC `($__internal_171_$__cuda_sm70_shflsync_down) ;  /* 0x00000b8000007944 */ /* 0x01efea0003c00000 */
[----:B-1----:R-:W-:Y:S01]  /*c6b0*/  MOV R129, R126 ;  /* 0x0000007e00817202 */ /* 0x002fe20000000f00 */
[----:B------:R-:W-:Y:S01]  /*c6c0*/  HFMA2.MMA R126, -RZ, RZ, 0, 1.1920928955078125e-07 ;  /* 0x00000002ff7e7435 */ /* 0x000fe200000001ff */
[----:B------:R-:W-:Y:S02]  /*c6d0*/  MOV R243, R241 ;  /* 0x000000f100f37202 */ /* 0x000fe40000000f00 */
[----:B------:R-:W-:-:S02]  /*c6e0*/  MOV R242, 0x1f ;  /* 0x0000001f00f27802 */ /* 0x000fc40000000f00 */
[----:B------:R-:W-:Y:S02]  /*c6f0*/  MOV R125, 0xffffffff ;  /* 0xffffffff007d7802 */ /* 0x000fe40000000f00 */
[----:B------:R-:W-:Y:S02]  /*c700*/  MOV R124, 0xc720 ;  /* 0x0000c720007c7802 */ /* 0x000fe40000000f00 */
[----:B------:R-:W-:Y:S05]  /*c710*/  CALL.REL.NOINC `($__internal_171_$__cuda_sm70_shflsync_down) ;  /* 0x00000b1000007944 */ /* 0x000fea0003c00000 */
[----:B-1----:R-:W-:Y:S01]  /*c720*/  MOV R130, R126 ;  /* 0x0000007e00827202 */ /* 0x002fe20000000f00 */
[----:B------:R-:W-:Y:S01]  /*c730*/  HFMA2.MMA R126, -RZ, RZ, 0, 1.1920928955078125e-07 ;  /* 0x00000002ff7e7435 */ /* 0x000fe200000001ff */
[----:B------:R-:W-:Y:S02]  /*c740*/  MOV R243, R128 ;  /* 0x0000008000f37202 */ /* 0x000fe40000000f00 */
[----:B------:R-:W-:Y:S02]  /*c750*/  MOV R242, 0x1f ;  /* 0x0000001f00f27802 */ /* 0x000fe40000000f00 */
[----:B------:R-:W-:Y:S02]  /*c760*/  MOV R125, 0xffffffff ;  /* 0xffffffff007d7802 */ /* 0x000fe40000000f00 */
[----:B------:R-:W-:-:S02]  /*c770*/  MOV R124, 0xc790 ;  /* 0x0000c790007c7802 */ /* 0x000fc40000000f00 */
[----:B------:R-:W-:Y:S05]  /*c780*/  CALL.REL.NOINC `($__internal_171_$__cuda_sm70_shflsync_down) ;  /* 0x00000aa000007944 */ /* 0x000fea0003c00000 */
[----:B-1----:R-:W-:Y:S01]  /*c790*/  MOV R160, R126 ;  /* 0x0000007e00a07202 */ /* 0x002fe20000000f00 */
[----:B------:R-:W-:Y:S01]  /*c7a0*/  HFMA2.MMA R126, -RZ, RZ, 0, 1.1920928955078125e-07 ;  /* 0x00000002ff7e7435 */ /* 0x000fe200000001ff */
[----:B------:R-:W-:-:S02]  /*c7b0*/  MOV R243, R127 ;  /* 0x0000007f00f37202 */ /* 0x000fc40000000f00 */
[----:B------:R-:W-:Y:S02]  /*c7c0*/  MOV R242, 0x1f ;  /* 0x0000001f00f27802 */ /* 0x000fe40000000f00 */
[----:B------:R-:W-:Y:S02]  /*c7d0*/  MOV R125, 0xffffffff ;  /* 0xffffffff007d7802 */ /* 0x000fe40000000f00 */
[----:B------:R-:W-:Y:S02]  /*c7e0*/  MOV R124, 0xc800 ;  /* 0x0000c800007c7802 */ /* 0x000fe40000000f00 */
[----:B------:R-:W-:Y:S05]  /*c7f0*/  CALL.REL.NOINC `($__internal_171_$__cuda_sm70_shflsync_down) ;  /* 0x00000a3000007944 */ /* 0x000fea0003c00000 */
[----:B-1----:R-:W-:Y:S05]  /*c800*/  BRA `(.L_x_7228) ;  /* 0xffff9dc000007947 */ /* 0x002fea000383ffff */
.L_x_7135:
[----:B0-----:R-:W-:Y:S01]  /*c810*/  HFMA2.MMA R126, -RZ, RZ, 0, 2.384185791015625e-07 ;  /* 0x00000004ff7e7435 */ /* 0x001fe200000001ff */
[----:B------:R-:W-:Y:S02]  /*c820*/  MOV R243, R131 ;  /* 0x0000008300f37202 */ /* 0x000fe40000000f00 */
[----:B------:R-:W-:Y:S02]  /*c830*/  MOV R242, 0x1f ;  /* 0x0000001f00f27802 */ /* 0x000fe40000000f00 */
[----:B------:R-:W-:Y:S02]  /*c840*/  MOV R125, 0xffffffff ;  /* 0xffffffff007d7802 */ /* 0x000fe40000000f00 */
[----:B------:R-:W-:-:S02]  /*c850*/  MOV R124, 0xc870 ;  /* 0x0000c870007c7802 */ /* 0x000fc40000000f00 */
[----:B-1234-:R-:W-:Y:S05]  /*c860*/  CALL.REL.NOINC `($__internal_171_$__cuda_sm70_shflsync_down) ;  /* 0x000009c000007944 */ /* 0x01efea0003c00000 */
[----:B-1----:R-:W-:Y:S01]  /*c870*/  MOV R129, R126 ;  /* 0x0000007e00817202 */ /* 0x002fe20000000f00 */
[----:B------:R-:W-:Y:S05]  /*c880*/  BRA `(.L_x_7229) ;  /* 0xffff9e6000007947 */ /* 0x000fea000383ffff */
.L_x_7136:
[----:B0-----:R-:W-:Y:S01]  /*c890*/  HFMA2.MMA R126, -RZ, RZ, 0, 2.384185791015625e-07 ;  /* 0x00000004ff7e7435 */ /* 0x001fe200000001ff */
[----:B------:R-:W-:-:S02]  /*c8a0*/  MOV R243, R241 ;  /* 0x000000f100f37202 */ /* 0x000fc40000000f00 */
[----:B------:R-:W-:Y:S02]  /*c8b0*/  MOV R242, 0x1f ;  /* 0x0000001f00f27802 */ /* 0x000fe40000000f00 */
[----:B------:R-:W-:Y:S02]  /*c8c0*/  MOV R125, 0xffffffff ;  /* 0xffffffff007d7802 */ /* 0x000fe40000000f00 */
[----:B------:R-:W-:Y:S02]  /*c8d0*/  MOV R124, 0xc8f0 ;  /* 0x0000c8f0007c7802 */ /* 0x000fe40000000f00 */
[----:B-1234-:R-:W-:Y:S05]  /*c8e0*/  CALL.REL.NOINC `($__internal_171_$__cuda_sm70_shflsync_down) ;  /* 0x0000094000007944 */ /* 0x01efea0003c00000 */
[----:B-1----:R-:W-:Y:S01]  /*c8f0*/  MOV R130, R126 ;  /* 0x0000007e00827202 */ /* 0x002fe20000000f00 */
[----:B------:R-:W-:Y:S01]  /*c900*/  HFMA2.MMA R126, -RZ, RZ, 0, 2.384185791015625e-07 ;  /* 0x00000004ff7e7435 */ /* 0x000fe200000001ff */
[----:B------:R-:W-:Y:S02]  /*c910*/  MOV R243, R128 ;  /* 0x0000008000f37202 */ /* 0x000fe40000000f00 */
[----:B------:R-:W-:Y:S02]  /*c920*/  MOV R242, 0x1f ;  /* 0x0000001f00f27802 */ /* 0x000fe40000000f00 */
[----:B------:R-:W-:-:S02]  /*c930*/  MOV R125, 0xffffffff ;  /* 0xffffffff007d7802 */ /* 0x000fc40000000f00 */
[----:B------:R-:W-:Y:S02]  /*c940*/  MOV R124, 0xc960 ;  /* 0x0000c960007c7802 */ /* 0x000fe40000000f00 */
[----:B------:R-:W-:Y:S05]  /*c950*/  CALL.REL.NOINC `($__internal_171_$__cuda_sm70_shflsync_down) ;  /* 0x000008d000007944 */ /* 0x000fea0003c00000 */
[----:B-1----:R-:W-:Y:S01]  /*c960*/  MOV R160, R126 ;  /* 0x0000007e00a07202 */ /* 0x002fe20000000f00 */
[----:B------:R-:W-:Y:S01]  /*c970*/  HFMA2.MMA R126, -RZ, RZ, 0, 2.384185791015625e-07 ;  /* 0x00000004ff7e7435 */ /* 0x000fe200000001ff */
[----:B------:R-:W-:Y:S02]  /*c980*/  MOV R243, R127 ;  /* 0x0000007f00f37202 */ /* 0x000fe40000000f00 */
[----:B------:R-:W-:Y:S02]  /*c990*/  MOV R242, 0x1f ;  /* 0x0000001f00f27802 */ /* 0x000fe40000000f00 */
[----:B------:R-:W-:Y:S02]  /*c9a0*/  MOV R125, 0xffffffff ;  /* 0xffffffff007d7802 */ /* 0x000fe40000000f00 */
[----:B------:R-:W-:Y:S02]  /*c9b0*/  MOV R124, 0xc9d0 ;  /* 0x0000c9d0007c7802 */ /* 0x000fe40000000f00 */
[----:B------:R-:W-:Y:S05]  /*c9c0*/  CALL.REL.NOINC `($__internal_171_$__cuda_sm70_shflsync_down) ;  /* 0x0000086000007944 */ /* 0x000fea0003c00000 */
[----:B-1----:R-:W-:Y:S05]  /*c9d0*/  BRA `(.L_x_7230) ;  /* 0xffff9d5000007947 */ /* 0x002fea000383ffff */
.L_x_7139:
[----:B0-----:R-:W-:Y:S01]  /*c9e0*/  HFMA2.MMA R126, -RZ, RZ, 0, 4.76837158203125e-07 ;  /* 0x00000008ff7e7435 */ /* 0x001fe200000001ff */
[----:B------:R-:W-:Y:S02]  /*c9f0*/  MOV R243, R131 ;  /* 0x0000008300f37202 */ /* 0x000fe40000000f00 */
[----:B------:R-:W-:-:S02]  /*ca00*/  MOV R242, 0x1f ;  /* 0x0000001f00f27802 */ /* 0x000fc40000000f00 */
[----:B------:R-:W-:Y:S02]  /*ca10*/  MOV R125, 0xffffffff ;  /* 0xffffffff007d7802 */ /* 0x000fe40000000f00 */
[----:B------:R-:W-:Y:S02]  /*ca20*/  MOV R124, 0xca40 ;  /* 0x0000ca40007c7802 */ /* 0x000fe40000000f00 */
[----:B-1234-:R-:W-:Y:S05]  /*ca30*/  CALL.REL.NOINC `($__internal_171_$__cuda_sm70_shflsync_down) ;  /* 0x000007f000007944 */ /* 0x01efea0003c00000 */
[----:B-1----:R-:W-:Y:S01]  /*ca40*/  MOV R129, R126 ;  /* 0x0000007e00817202 */ /* 0x002fe20000000f00 */
[----:B------:R-:W-:Y:S01]  /*ca50*/  HFMA2.MMA R126, -RZ, RZ, 0, 4.76837158203125e-07 ;  /* 0x00000008ff7e7435 */ /* 0x000fe200000001ff */
[----:B------:R-:W-:Y:S02]  /*ca60*/  MOV R243, R241 ;  /* 0x000000f100f37202 */ /* 0x000fe40000000f00 */
[----:B------:R-:W-:Y:S02]  /*ca70*/  MOV R242, 0x1f ;  /* 0x0000001f00f27802 */ /* 0x000fe40000000f00 */
[----:B------:R-:W-:Y:S02]  /*ca80*/  MOV R125, 0xffffffff ;  /* 0xffffffff007d7802 */ /* 0x000fe40000000f00 */
[----:B------:R-:W-:-:S02]  /*ca90*/  MOV R124, 0xcab0 ;  /* 0x0000cab0007c7802 */ /* 0x000fc40000000f00 */
[----:B------:R-:W-:Y:S05]  /*caa0*/  CALL.REL.NOINC `($__internal_171_$__cuda_sm70_shflsync_down) ;  /* 0x0000078000007944 */ /* 0x000fea0003c00000 */
[----:B-1----:R-:W-:Y:S01]  /*cab0*/  MOV R130, R126 ;  /* 0x0000007e00827202 */ /* 0x002fe20000000f00 */
[----:B------:R-:W-:Y:S01]  /*cac0*/  HFMA2.MMA R126, -RZ, RZ, 0, 4.76837158203125e-07 ;  /* 0x00000008ff7e7435 */ /* 0x000fe200000001ff */
[----:B------:R-:W-:-:S02]  /*cad0*/  MOV R243, R128 ;  /* 0x0000008000f37202 */ /* 0x000fc40000000f00 */
[----:B------:R-:W-:Y:S02]  /*cae0*/  MOV R242, 0x1f ;  /* 0x0000001f00f27802 */ /* 0x000fe40000000f00 */
[----:B------:R-:W-:Y:S02]  /*caf0*/  MOV R125, 0xffffffff ;  /* 0xffffffff007d7802 */ /* 0x000fe40000000f00 */
[----:B------:R-:W-:Y:S02]  /*cb00*/  MOV R124, 0xcb20 ;  /* 0x0000cb20007c7802 */ /* 0x000fe40000000f00 */
[----:B------:R-:W-:Y:S05]  /*cb10*/  CALL.REL.NOINC `($__internal_171_$__cuda_sm70_shflsync_down) ;  /* 0x0000071000007944 */ /* 0x000fea0003c00000 */
[----:B-1----:R-:W-:Y:S01]  /*cb20*/  MOV R160, R126 ;  /* 0x0000007e00a07202 */ /* 0x002fe20000000f00 */
[----:B------:R-:W-:Y:S01]  /*cb30*/  HFMA2.MMA R126, -RZ, RZ, 0, 4.76837158203125e-07 ;  /* 0x00000008ff7e7435 */ /* 0x000fe200000001ff */
[----:B------:R-:W-:Y:S02]  /*cb40*/  MOV R243, R127 ;  /* 0x0000007f00f37202 */ /* 0x000fe40000000f00 */
[----:B------:R-:W-:Y:S02]  /*cb50*/  MOV R242, 0x1f ;  /* 0x0000001f00f27802 */ /* 0x000fe40000000f00 */
[----:B------:R-:W-:-:S02]  /*cb60*/  MOV R125, 0xffffffff ;  /* 0xffffffff007d7802 */ /* 0x000fc40000000f00 */
[----:B------:R-:W-:Y:S02]  /*cb70*/  MOV R124, 0xcb90 ;  /* 0x0000cb90007c7802 */ /* 0x000fe40000000f00 */
[----:B------:R-:W-:Y:S05]  /*cb80*/  CALL.REL.NOINC `($__internal_171_$__cuda_sm70_shflsync_down) ;  /* 0x000006a000007944 */ /* 0x000fea0003c00000 */
[----:B-1----:R-:W-:Y:S05]  /*cb90*/  BRA `(.L_x_7231) ;  /* 0xffff9ce000007947 */ /* 0x002fea000383ffff */
.L_x_7142:
[----:B0-----:R-:W-:Y:S01]  /*cba0*/  HFMA2.MMA R126, -RZ, RZ, 0, 9.5367431640625e-07 ;  /* 0x00000010ff7e7435 */ /* 0x001fe200000001ff */
[----:B------:R-:W-:Y:S02]  /*cbb0*/  MOV R243, R131 ;  /* 0x0000008300f37202 */ /* 0x000fe40000000f00 */
[----:B------:R-:W-:Y:S02]  /*cbc0*/  MOV R242, 0x1f ;  /* 0x0000001f00f27802 */ /* 0x000fe40000000f00 */
[----:B------:R-:W-:Y:S02]  /*cbd0*/  MOV R125, 0xffffffff ;  /* 0xffffffff007d7802 */ /* 0x000fe40000000f00 */
[----:B------:R-:W-:Y:S02]  /*cbe0*/  MOV R124, 0xcc00 ;  /* 0x0000cc00007c7802 */ /* 0x000fe40000000f00 */
[----:B-1234-:R-:W-:Y:S05]  /*cbf0*/  CALL.REL.NOINC `($__internal_171_$__cuda_sm70_shflsync_down) ;  /* 0x0000063000007944 */ /* 0x01efea0003c00000 */
[----:B-1----:R-:W-:Y:S01]  /*cc00*/  MOV R129, R126 ;  /* 0x0000007e00817202 */ /* 0x002fe20000000f00 */
[----:B------:R-:W-:Y:S05]  /*cc10*/  BRA `(.L_x_7232) ;  /* 0xffff9d8000007947 */ /* 0x000fea000383ffff */
.L_x_7143:
[----:B0-----:R-:W-:Y:S01]  /*cc20*/  HFMA2.MMA R126, -RZ, RZ, 0, 9.5367431640625e-07 ;  /* 0x00000010ff7e7435 */ /* 0x001fe200000001ff */
[----:B------:R-:W-:Y:S02]  /*cc30*/  MOV R243, R241 ;  /* 0x000000f100f37202 */ /* 0x000fe40000000f00 */
[----:B------:R-:W-:-:S02]  /*cc40*/  MOV R242, 0x1f ;  /* 0x0000001f00f27802 */ /* 0x000fc40000000f00 */
[----:B------:R-:W-:Y:S02]  /*cc50*/  MOV R125, 0xffffffff ;  /* 0xffffffff007d7802 */ /* 0x000fe40000000f00 */
[----:B------:R-:W-:Y:S02]  /*cc60*/  MOV R124, 0xcc80 ;  /* 0x0000cc80007c7802 */ /* 0x000fe40000000f00 */
[----:B-1234-:R-:W-:Y:S05]  /*cc70*/  CALL.REL.NOINC `($__internal_171_$__cuda_sm70_shflsync_down) ;  /* 0x000005b000007944 */ /* 0x01efea0003c00000 */
[----:B-1----:R-:W-:Y:S01]  /*cc80*/  MOV R130, R126 ;  /* 0x0000007e00827202 */ /* 0x002fe20000000f00 */
[----:B------:R-:W-:Y:S01]  /*cc90*/  HFMA2.MMA R126, -RZ, RZ, 0, 9.5367431640625e-07 ;  /* 0x00000010ff7e7435 */ /* 0x000fe200000001ff */
[----:B------:R-:W-:Y:S02]  /*cca0*/  MOV R243, R128 ;  /* 0x0000008000f37202 */ /* 0x000fe40000000f00 */
[----:B------:R-:W-:Y:S02]  /*ccb0*/  MOV R242, 0x1f ;  /* 0x0000001f00f27802 */ /* 0x000fe40000000f00 */
[----:B------:R-:W-:Y:S02]  /*ccc0*/  MOV R125, 0xffffffff ;  /* 0xffffffff007d7802 */ /* 0x000fe40000000f00 */
[----:B------:R-:W-:-:S02]  /*ccd0*/  MOV R124, 0xccf0 ;  /* 0x0000ccf0007c7802 */ /* 0x000fc40000000f00 */
[----:B------:R-:W-:Y:S05]  /*cce0*/  CALL.REL.NOINC `($__internal_171_$__cuda_sm70_shflsync_down) ;  /* 0x0000054000007944 */ /* 0x000fea0003c00000 */
[----:B-1----:R-:W-:Y:S01]  /*ccf0*/  MOV R160, R126 ;  /* 0x0000007e00a07202 */ /* 0x002fe20000000f00 */
[----:B------:R-:W-:Y:S01]  /*cd00*/  HFMA2.MMA R126, -RZ, RZ, 0, 9.5367431640625e-07 ;  /* 0x00000010ff7e7435 */ /* 0x000fe200000001ff */
[----:B------:R-:W-:-:S02]  /*cd10*/  MOV R243, R127 ;  /* 0x0000007f00f37202 */ /* 0x000fc40000000f00 */
[----:B------:R-:W-:Y:S02]  /*cd20*/  MOV R242, 0x1f ;  /* 0x0000001f00f27802 */ /* 0x000fe40000000f00 */
[----:B------:R-:W-:Y:S02]  /*cd30*/  MOV R125, 0xffffffff ;  /* 0xffffffff007d7802 */ /* 0x000fe40000000f00 */
[----:B------:R-:W-:Y:S02]  /*cd40*/  MOV R124, 0xcd60 ;  /* 0x0000cd60007c7802 */ /* 0x000fe40000000f00 */
[----:B------:R-:W-:Y:S05]  /*cd50*/  CALL.REL.NOINC `($__internal_171_$__cuda_sm70_shflsync_down) ;  /* 0x000004d000007944 */ /* 0x000fea0003c00000 */
[----:B-1----:R-:W-:Y:S05]  /*cd60*/  BRA `(.L_x_7233) ;  /* 0xffff9c7000007947 */ /* 0x002fea000383ffff */
.L_x_7146:
[----:B0-----:R-:W-:Y:S01]  /*cd70*/  HFMA2.MMA R126, -RZ, RZ, 0, 0 ;  /* 0x00000000ff7e7435 */ /* 0x001fe200000001ff */
[----:B------:R-:W-:Y:S02]  /*cd80*/  MOV R124, R131 ;  /* 0x00000083007c7202 */ /* 0x000fe40000000f00 */
[----:B------:R-:W-:-:S03]  /*cd90*/  MOV R125, 0xcdb0 ;  /* 0x0000cdb0007d7802 */ /* 0x000fc60000000f00 */
[----:B-1234-:R-:W-:Y:S05]  /*cda0*/  CALL.REL.NOINC `($__internal_172_$__cuda_sm70_shflsync_idx_p) ;  /* 0x000004c000007944 */ /* 0x01efea0003c00000 */
[----:B-1----:R-:W-:Y:S01]  /*cdb0*/  MOV R129, R126 ;  /* 0x0000007e00817202 */ /* 0x002fe20000000f00 */
[----:B------:R-:W-:Y:S01]  /*cdc0*/  HFMA2.MMA R126, -RZ, RZ, 0, 0 ;  /* 0x00000000ff7e7435 */ /* 0x000fe200000001ff */
[----:B------:R-:W-:Y:S02]  /*cdd0*/  MOV R124, R241 ;  /* 0x000000f1007c7202 */ /* 0x000fe40000000f00 */
[----:B------:R-:W-:-:S03]  /*cde0*/  MOV R125, 0xce00 ;  /* 0x0000ce00007d7802 */ /* 0x000fc60000000f00 */
[----:B0-2---:R-:W-:Y:S05]  /*cdf0*/  CALL.REL.NOINC `($__internal_172_$__cuda_sm70_shflsync_idx_p) ;  /* 0x0000047000007944 */ /* 0x005fea0003c00000 */
        /* <DEDUP_REMOVED lines=11> */
[----:B------:R-:W-:Y:S01]  /*ceb0*/  HFMA2.MMA R126, -RZ, RZ, 0, 5.9604644775390625e-08 ;  /* 0x00000001ff7e7435 */ /* 0x000fe200000001ff */
[----:B------:R-:W-:Y:S02]  /*cec0*/  MOV R243, R131 ;  /* 0x0000008300f37202 */ /* 0x000fe40000000f00 */
[----:B------:R-:W-:Y:S02]  /*ced0*/  MOV R242, 0x1f ;  /* 0x0000001f00f27802 */ /* 0x000fe40000000f00 */
[----:B------:R-:W-:-:S02]  /*cee0*/  MOV R125, 0xffffffff ;  /* 0xffffffff007d7802 */ /* 0x000fc40000000f00 */
[----:B------:R-:W-:Y:S02]  /*cef0*/  MOV R124, 0xcf10 ;  /* 0x0000cf10007c7802 */ /* 0x000fe40000000f00 */
[----:B0-2---:R-:W-:Y:S05]  /*cf00*/  CALL.REL.NOINC `($__internal_171_$__cuda_sm70_shflsync_down) ;  /* 0x0000032000007944 */ /* 0x005fea0003c00000 */
[----:B-1----:R-:W-:Y:S01]  /*cf10*/  MOV R131, R126 ;  /* 0x0000007e00837202 */ /* 0x002fe20000000f00 */
[----:B------:R-:W-:Y:S01]  /*cf20*/  HFMA2.MMA R126, -RZ, RZ, 0, 5.9604644775390625e-08 ;  /* 0x00000001ff7e7435 */ /* 0x000fe200000001ff */
[----:B------:R-:W-:Y:S02]  /*cf30*/  MOV R243, R241 ;  /* 0x000000f100f37202 */ /* 0x000fe40000000f00 */
[----:B------:R-:W-:Y:S02]  /*cf40*/  MOV R242, 0x1f ;  /* 0x0000001f00f27802 */ /* 0x000fe40000000f00 */
[----:B------:R-:W-:Y:S02]  /*cf50*/  MOV R125, 0xffffffff ;  /* 0xffffffff007d7802 */ /* 0x000fe40000000f00 */
[----:B------:R-:W-:Y:S02]  /*cf60*/  MOV R124, 0xcf80 ;  /* 0x0000cf80007c7802 */ /* 0x000fe40000000f00 */
[----:B------:R-:W-:Y:S05]  /*cf70*/  CALL.REL.NOINC `($__internal_171_$__cuda_sm70_shflsync_down) ;  /* 0x000002b000007944 */ /* 0x000fea0003c00000 */
        /* <DEDUP_REMOVED lines=14> */
[----:B-1----:R-:W-:Y:S01]  /*d060*/  MOV R243, R126 ;  /* 0x0000007e00f37202 */ /* 0x002fe20000000f00 */
[----:B------:R-:W-:Y:S01]  /*d070*/  FMUL.FTZ R126, R122, R161 ;  /* 0x000000a17a7e7220 */ /* 0x000fe20000410000 */
[----:B------:R-:W-:Y:S01]  /*d080*/  MOV R124, R120 ;  /* 0x00000078007c7202 */ /* 0x000fe20000000f00 */
[C---:B------:R-:W-:Y:S01]  /*d090*/  FMUL.FTZ R245, R120.reuse, R129 ;  /* 0x0000008178f57220 */ /* 0x040fe20000410000 */
[----:B------:R-:W-:Y:S01]  /*d0a0*/  MOV R125, 0xd120 ;  /* 0x0000d120007d7802 */ /* 0x000fe20000000f00 */
[-C--:B------:R-:W-:Y:S02]  /*d0b0*/  FMUL.FTZ R127, R120, R161.reuse ;  /* 0x000000a1787f7220 */ /* 0x080fe40000410000 */
[-C--:B------:R-:W-:Y:S02]  /*d0c0*/  FMUL.FTZ R244, R123, R161.reuse ;  /* 0x000000a17bf47220 */ /* 0x080fe40000410000 */
[----:B------:R-:W-:Y:S02]  /*d0d0*/  FMUL.FTZ R120, R121, R161 ;  /* 0x000000a179787220 */ /* 0x000fe40000410000 */
[-C--:B------:R-:W-:Y:S01]  /*d0e0*/  FFMA.FTZ R161, R123, R129.reuse, R126 ;  /* 0x000000817ba17223 */ /* 0x080fe2000001007e */
[----:B------:R-:W-:Y:S01]  /*d0f0*/  HFMA2.MMA R126, -RZ, RZ, 0, 0 ;  /* 0x00000000ff7e7435 */ /* 0x000fe200000001ff */
[----:B------:R-:W-:-:S05]  /*d100*/  FFMA.FTZ R244, R122, R129, -R244 ;  /* 0x000000817af47223 */ /* 0x000fca00000108f4 */
        /* <DEDUP_REMOVED lines=18> */
        .weak           $__internal_171_$__cuda_sm70_shflsync_down
        .type           $__internal_171_$__cuda_sm70_shflsync_down,@function
        .size           $__internal_171_$__cuda_sm70_shflsync_down,($__internal_172_$__cuda_sm70_shflsync_idx_p - $__internal_171_$__cuda_sm70_shflsync_down)
$__internal_171_$__cuda_sm70_shflsync_down:
[----:B------:R-:W-:Y:S04]  /*d230*/  WARPSYNC R125 ;  /* 0x0000007d00007348 */ /* 0x000fe80003800000 */
[----:B------:R0:W1:Y:S02]  /*d240*/  SHFL.DOWN PT, R126, R243, R126, R242 ;  /* 0x0800007ef37e7389 */ /* 0x00006400000e00f2 */
[----:B0-----:R-:W-:-:S06]  /*d250*/  HFMA2.MMA R125, -RZ, RZ, 0, 0 ;  /* 0x00000000ff7d7435 */ /* 0x001fcc00000001ff */
[----:B------:R-:W-:Y:S05]  /*d260*/  RET.REL.NODEC R124 `(_Z25selective_scan_bwd_kernelI32Selective_Scan_bwd_kernel_traitsILi64ELi16ELb1ELb1ELb0ELb0ELb1EfN3c107complexIfEEEEv12SSMParamsBwd) ;  /* 0xffff2d907c007950 */ /* 0x000fea0003c3ffff */
        .weak           $__internal_172_$__cuda_sm70_shflsync_idx_p
        .type           $__internal_172_$__cuda_sm70_shflsync_idx_p,@function
        .size           $__internal_172_$__cuda_sm70_shflsync_idx_p,($__internal_173_$__cuda_sm70_shflsync_up - $__internal_172_$__cuda_sm70_shflsync_idx_p)
$__internal_172_$__cuda_sm70_shflsync_idx_p:
        /* <DEDUP_REMOVED lines=8> */
[----:B------:R-:W-:Y:S05]  /*d2f0*/  RET.REL.NODEC R124 `(_Z25selective_scan_bwd_kernelI32Selective_Scan_bwd_kernel_traitsILi64ELi16ELb1ELb1ELb0ELb0ELb1EfN3c107complexIfEEEEv12SSMParamsBwd) ;  /* 0xffff2d007c007950 */ /* 0x000fea0003c3ffff */
        .weak           $__internal_173_$__cuda_sm70_shflsync_up
        .type           $__internal_173_$__cuda_sm70_shflsync_up,@function
        .size           $__internal_173_$__cuda_sm70_shflsync_up,(.L_x_14608 - $__internal_173_$__cuda_sm70_shflsync_up)
$__internal_173_$__cuda_sm70_shflsync_up:
[----:B------:R-:W-:Y:S04]  /*d300*/  WARPSYNC R245 ;  /* 0x000000f500007348 */ /* 0x000fe80003800000 */
[----:B------:R0:W1:Y:S02]  /*d310*/  SHFL.UP PT, R126, R125, R126, R246 ;  /* 0x0400007e7d7e7389 */ /* 0x00006400000e00f6 */
[----:B0-----:R-:W-:-:S04]  /*d320*/  MOV R125, 0x0 ;  /* 0x00000000007d7802 */ /* 0x001fc80000000f00 */
[----:B------:R-:W-:Y:S05]  /*d330*/  RET.REL.NODEC R124 `(_Z25selective_scan_bwd_kernelI32Selective_Scan_bwd_kernel_traitsILi64ELi16ELb1ELb1ELb0ELb0ELb1EfN3c107complexIfEEEEv12SSMParamsBwd) ;  /* 0xffff2cc07c007950 */ /* 0x000fea0003c3ffff */
.L_x_7235:
        /* <DEDUP_REMOVED lines=12> */
.L_x_14608:


//--------------------- .text._Z25selective_scan_bwd_kernelI32Selective_Scan_bwd_kernel_traitsILi64ELi16ELb1ELb1ELb0ELb1ELb0EfN3c107complexIfEEEEv12SSMParamsBwd --------------------------
	.section	.text._Z25selective_scan_bwd_kernelI32Selective_Scan_bwd_kernel_traitsILi64ELi16ELb1ELb1ELb0ELb1ELb0EfN3c107complexIfEEEEv12SSMParamsBwd,"ax",@progbits
	.sectioninfo	@"SHI_REGISTERS=250"
	.align	128
        .global         _Z25selective_scan_bwd_kernelI32Selective_Scan_bwd_kernel_traitsILi64ELi16ELb1ELb1ELb0ELb1ELb0EfN3c107complexIfEEEEv12SSMParamsBwd
        .type           _Z25selective_scan_bwd_kernelI32Selective_Scan_bwd_kernel_traitsILi64ELi16ELb1ELb1ELb0ELb1ELb0EfN3c107complexIfEEEEv12SSMParamsBwd,@function
        .size           _Z25selective_scan_bwd_kernelI32Selective_Scan_bwd_kernel_traitsILi64ELi16ELb1ELb1ELb0ELb1ELb0EfN3c107complexIfEEEEv12SSMParamsBwd,(.L_x_14611 - _Z25selective_scan_bwd_kernelI32Selective_Scan_bwd_kernel_traitsILi64ELi16ELb1ELb1ELb0ELb1ELb0EfN3c107complexIfEEEEv12SSMParamsBwd)
        .other          _Z25selective_scan_bwd_kernelI32Selective_Scan_bwd_kernel_traitsILi64ELi16ELb1ELb1ELb0ELb1ELb0EfN3c107complexIfEEEEv12SSMParamsBwd,@"STO_CUDA_ENTRY STV_DEFAULT"
_Z25selective_scan_bwd_kernelI32Selective_Scan_bwd_kernel_traitsILi64ELi16ELb1ELb1ELb0ELb1ELb0EfN3c107complexIfEEEEv12SSMParamsBwd:
.text._Z25selective_scan_bwd_kernelI32Selective_Scan_bwd_kernel_traitsILi64ELi16ELb1ELb1ELb0ELb1ELb0EfN3c107complexIfEEEEv12SSMParamsBwd:
        /* <DEDUP_REMOVED lines=164> */
[----:B---3--:R-:W-:-:S04]  /*0a40*/  SHF.R.S32.HI R0, RZ, 0x1f, R159 ;  /* 0x0000001fff007819 */ /* 0x008fc8000001149f */
[----:B------:R-:W-:-:S04]  /*0a50*/  LEA.HI R0, R0, R159, RZ, 0x5 ;  /* 0x0000009f00007211 */ /* 0x000fc800078f28ff */
[----:B----4-:R-:W-:Y:S02]  /*0a60*/  SHF.R.S32.HI R158, RZ, 0x5, R0 ;  /* 0x00000005ff9e7819 */ /* 0x010fe40000011400 */
.L_x_7371:
        /* <DEDUP_REMOVED lines=26> */
[----:B0-----:R-:W4:Y:S04]  /*0c10*/  LDG.E.128 R12, [R4.64] ;  /* 0x00000020040c7981 */ /* 0x001f28000c1e1d00 */
        /* <DEDUP_REMOVED lines=17> */
[----:B0-----:R-:W5:Y:S04]  /*0d30*/  LDG.E.128 R12, [R2.64+0x200] ;  /* 0x00020020020c7981 */ /* 0x001f68000c1e1d00 */
        /* <DEDUP_REMOVED lines=26> */
[----:B------:R0:W1:Y:S01]  /*0ee0*/  LDS.128 R132, [R0.X16] ;  /* 0x0000000000847984 */ /* 0x000062000000cc00 */
[----:B------:R-:W-:Y:S05]  /*0ef0*/  @P2 BRA `(.L_x_7238) ;  /* 0x000001f000002947 */ /* 0x000fea0003800000 */
[----:B------:R-:W-:Y:S01]  /*0f00*/  FMUL.FTZ R149, R149, 1.4426950216293334961 ;  /* 0x3fb8aa3b95957820 */ /* 0x000fe20000410000 */
[----:B0-----:R-:W-:-:S02]  /*0f10*/  MOV R12, 0x3e800000 ;  /* 0x3e800000000c7802 */ /* 0x001fc40000000f00 */
        /* <DEDUP_REMOVED lines=29> */
.L_x_7238:
[----:B------:R-:W-:Y:S05]  /*10f0*/  BSYNC B0 ;  /* 0x0000000000007941 */ /* 0x000fea0003800000 */
.L_x_7237:
        /* <DEDUP_REMOVED lines=35> */
.L_x_7240:
[----:B------:R-:W-:Y:S05]  /*1330*/  BSYNC B0 ;  /* 0x0000000000007941 */ /* 0x000fea0003800000 */
.L_x_7239:
[----:B------:R-:W-:Y:S01]  /*1340*/  BSSY B0, `(.L_x_7241) ;  /* 0x0000023000007945 */ /* 0x000fe20003800000 */
[----:B------:R-:W-:Y:S01]  /*1350*/  FSETP.GTU.FTZ.AND P1, PT, R148, 20, PT ;  /* 0x41a000009400780b */ /* 0x000fe20003f3c000 */
[----:B------:R-:W-:Y:S01]  /*1360*/  FADD.FTZ R145, R8, UR5 ;  /* 0x0000000508917e21 */ /* 0x000fe20008010000 */
[----:B------:R-:W-:Y:S06]  /*1370*/  @P2 BRA `(.L_x_7242) ;  /* 0x000001f000002947 */ /* 0x000fec0003800000 */
[----:B------:R-:W-:Y:S01]  /*1380*/  FMUL.FTZ R147, R147, 1.4426950216293334961 ;  /* 0x3fb8aa3b93937820 */ /* 0x000fe20000410000 */
[----:B------:R-:W-:Y:S01]  /*1390*/  HFMA2.MMA R8, -RZ, RZ, 1.625, 0 ;  /* 0x3e800000ff087435 */ /* 0x000fe200000001ff */
[----:B0-----:R-:W-:Y:S02]  /*13a0*/  MOV R15, 0x3d39bf78 ;  /* 0x3d39bf78000f7802 */ /* 0x001fe40000000f00 */
        /* <DEDUP_REMOVED lines=28> */
.L_x_7242:
[----:B------:R-:W-:Y:S05]  /*1570*/  BSYNC B0 ;  /* 0x0000000000007941 */ /* 0x000fea0003800000 */
.L_x_7241:
        /* <DEDUP_REMOVED lines=35> */
.L_x_7244:
[----:B------:R-:W-:Y:S05]  /*17b0*/  BSYNC B0 ;  /* 0x0000000000007941 */ /* 0x000fea0003800000 */
.L_x_7243:
        /* <DEDUP_REMOVED lines=35> */
.L_x_7246:
[----:B------:R-:W-:Y:S05]  /*19f0*/  BSYNC B0 ;  /* 0x0000000000007941 */ /* 0x000fea0003800000 */
.L_x_7245:
        /* <DEDUP_REMOVED lines=13> */
[C---:B01----:R-:W-:Y:S01]  /*1ad0*/  FADD.FTZ.RZ R0, R5.reuse, 1 ;  /* 0x3f80000005007421 */ /* 0x043fe2000001c000 */
        /* <DEDUP_REMOVED lines=26> */
.L_x_7248:
[----:B------:R-:W-:Y:S05]  /*1c80*/  BSYNC B0 ;  /* 0x0000000000007941 */ /* 0x000fea0003800000 */
.L_x_7247:
        /* <DEDUP_REMOVED lines=38> */
.L_x_7250:
[----:B------:R-:W-:Y:S05]  /*1ef0*/  BSYNC B0 ;  /* 0x0000000000007941 */ /* 0x000fea0003800000 */
.L_x_7249:
        /* <DEDUP_REMOVED lines=38> */
.L_x_7252:
[----:B------:R-:W-:Y:S05]  /*2160*/  BSYNC B0 ;  /* 0x0000000000007941 */ /* 0x000fea0003800000 */
.L_x_7251:
        /* <DEDUP_REMOVED lines=38> */
.L_x_7254:
[----:B------:R-:W-:Y:S05]  /*23d0*/  BSYNC B0 ;  /* 0x0000000000007941 */ /* 0x000fea0003800000 */
.L_x_7253:
        /* <DEDUP_REMOVED lines=38> */
.L_x_7256:
[----:B------:R-:W-:Y:S05]  /*2640*/  BSYNC B0 ;  /* 0x0000000000007941 */ /* 0x000fea0003800000 */
.L_x_7255:
        /* <DEDUP_REMOVED lines=40> */
.L_x_7258:
[----:B------:R-:W-:Y:S05]  /*28d0*/  BSYNC B0 ;  /* 0x0000000000007941 */ /* 0x000fea0003800000 */
.L_x_7257:
[----:B------:R-:W-:Y:S01]  /*28e0*/  BSSY B0, `(.L_x_7259) ;  /* 0x0000021000007945 */ /* 0x000fe20003800000 */
        /* <DEDUP_REMOVED lines=32> */
.L_x_7260:
[----:B------:R-:W-:Y:S05]  /*2af0*/  BSYNC B0 ;  /* 0x0000000000007941 */ /* 0x000fea0003800000 */
.L_x_7259:
        /* <DEDUP_REMOVED lines=33> */
.L_x_7262:
[----:B------:R-:W-:Y:S05]  /*2d10*/  BSYNC B0 ;  /* 0x0000000000007941 */ /* 0x000fea0003800000 */
.L_x_7261:
        /* <DEDUP_REMOVED lines=33> */
.L_x_7264:
[----:B------:R-:W-:Y:S05]  /*2f30*/  BSYNC B0 ;  /* 0x0000000000007941 */ /* 0x000fea0003800000 */
.L_x_7263:
        /* <DEDUP_REMOVED lines=33> */
.L_x_7266:
[----:B------:R-:W-:Y:S05]  /*3150*/  BSYNC B0 ;  /* 0x0000000000007941 */ /* 0x000fea0003800000 */
.L_x_7265:
        /* <DEDUP_REMOVED lines=33> */
.L_x_7268:
[----:B------:R-:W-:Y:S05]  /*3370*/  BSYNC B0 ;  /* 0x0000000000007941 */ /* 0x000fea0003800000 */
.L_x_7267:
[----:B------:R-:W-:Y:S01]  /*3380*/  FFMA.FTZ R3, R111, R35, R4 ;  /* 0x000000236f037223 */ /* 0x000fe20000010004 */
[----:B------:R-:W-:Y:S01]  /*3390*/  BAR.SYNC.DEFER_BLOCKING 0x0 ;  /* 0x0000000000007b1d */ /* 0x000fe20000010000 */
[----:B------:R-:W-:Y:S02]  /*33a0*/  FMUL.FTZ R80, R32, UR4 ;  /* 0x0000000420507c20 */ /* 0x000fe40008410000 */
[----:B0---4-:R-:W-:Y:S02]  /*33b0*/  FFMA.FTZ R0, R104, R28, R3 ;  /* 0x0000001c68007223 */ /* 0x011fe40000010003 */
        /* <DEDUP_REMOVED lines=35> */
.L_x_7370:
        /* <DEDUP_REMOVED lines=49> */
[----:B------:R-:W-:Y:S01]  /*3900*/  ULOP3.LUT UR29, UR29, 0xfffffe, URZ, 0xc0, !UPT ;  /* 0x00fffffe1d1d7892 */ /* 0x000fe2000f8ec03f */
[----:B------:R-:W-:-:S02]  /*3910*/  MOV R121, RZ ;  /* 0x000000ff00797202 */ /* 0x000fc40000000f00 */
[----:B------:R-:W-:Y:S01]  /*3920*/  MOV R120, 0x3f800000 ;  /* 0x3f80000000787802 */ /* 0x000fe20000000f00 */
        /* <DEDUP_REMOVED lines=43> */
[----:B------:R-:W-:-:S07]  /*3be0*/  SHF.L.U32 R0, R159, 0x3, RZ ;  /* 0x000000039f007819 */ /* 0x000fce00000006ff */
[----:B------:R-:W-:Y:S01]  /*3bf0*/  MUFU.SIN R162, R51 ;  /* 0x0000003300a27308 */ /* 0x000fe20000000400 */
[----:B0-----:R-:W-:-:S04]  /*3c00*/  MOV R49, UR21 ;  /* 0x0000001500317c02 */ /* 0x001fc80008000f00 */
[----:B------:R-:W-:-:S03]  /*3c10*/  @!P0 IADD3 R49, R49, -0x2, RZ ;  /* 0xfffffffe31318810 */ /* 0x000fc60007ffe0ff */
[----:B------:R0:W-:Y:S02]  /*3c20*/  MUFU.COS R167, R51 ;  /* 0x0000003300a77308 */ /* 0x0001e40000000000 */
[----:B------:R-:W-:Y:S01]  /*3c30*/  @!P0 IMAD R181, R49, R54, UR7 ;  /* 0x0000000731b58e24 */ /* 0x000fe2000f8e0236 */
[----:B------:R-:W-:Y:S01]  /*3c40*/  LOP3.LUT R49, R0, 0xffffff00, RZ, 0xc0, !PT ;  /* 0xffffff0000317812 */ /* 0x000fe200078ec0ff */
[----:B------:R-:W-:-:S03]  /*3c50*/  FMUL.FTZ R0, R144, UR38 ;  /* 0x0000002690007c20 */ /* 0x000fc60008410000 */
[----:B------:R-:W-:Y:S01]  /*3c60*/  LEA R64, R160, R49, 0x3 ;  /* 0x00000031a0407211 */ /* 0x000fe200078e18ff */
[----:B------:R-:W-:Y:S01]  /*3c70*/  FMUL.RZ R55, R0, 0.15915493667125701904 ;  /* 0x3e22f98300377820 */ /* 0x000fe2000040c000 */
[----:B0-----:R-:W-:Y:S01]  /*3c80*/  MOV R51, UR29 ;  /* 0x0000001d00337c02 */ /* 0x001fe20008000f00 */
[----:B------:R-:W-:Y:S01]  /*3c90*/  MUFU.SIN R173, R3 ;  /* 0x0000000300ad7308 */ /* 0x000fe20000000400 */
[----:B------:R-:W-:-:S03]  /*3ca0*/  UIMAD.WIDE.U32 UR28, UR19, UR30, URZ ;  /* 0x0000001e131c72a5 */ /* 0x000fc6000f8e003f */
[----:B------:R-:W-:Y:S01]  /*3cb0*/  @!P1 IMAD R70, R51, R52, UR7 ;  /* 0x0000000733469e24 */ /* 0x000fe2000f8e0234 */
[----:B------:R-:W-:Y:S01]  /*3cc0*/  IADD3 R51, R49, R160, RZ ;  /* 0x000000a031337210 */ /* 0x000fe20007ffe0ff */
[----:B------:R-:W-:Y:S01]  /*3cd0*/  FMUL.FTZ R49, R141, UR38 ;  /* 0x000000268d317c20 */ /* 0x000fe20008410000 */
[----:B------:R-:W-:Y:S01]  /*3ce0*/  ULDC.64 UR30, c[0x0][0x1c0] ;  /* 0x00007000001e7ab9 */ /* 0x000fe20000000a00 */
[----:B------:R-:W-:Y:S01]  /*3cf0*/  MUFU.COS R176, R3 ;  /* 0x0000000300b07308 */ /* 0x000fe20000000000 */
[C---:B------:R-:W-:Y:S01]  /*3d00*/  IADD3 R52, R51.reuse, 0x40, RZ ;  /* 0x0000004033347810 */ /* 0x040fe20007ffe0ff */
[----:B------:R-:W-:Y:S01]  /*3d10*/  IMAD R48, R160, 0x7, R51 ;  /* 0x00000007a0307824 */ /* 0x000fe200078e0233 */
[C---:B------:R-:W-:Y:S01]  /*3d20*/  IADD3 R54, R51.reuse, 0x60, RZ ;  /* 0x0000006033367810 */ /* 0x040fe20007ffe0ff */
[----:B------:R-:W-:Y:S01]  /*3d30*/  UIADD3 UR29, UR29, UR40, URZ ;  /* 0x000000281d1d7290 */ /* 0x000fe2000fffe03f */
[C---:B------:R-:W-:Y:S01]  /*3d40*/  IADD3 R56, R51.reuse, 0x80, RZ ;  /* 0x0000008033387810 */ /* 0x040fe20007ffe0ff */
[----:B------:R-:W-:Y:S01]  /*3d50*/  UIMAD UR40, UR37, UR30, URZ ;  /* 0x0000001e252872a4 */ /* 0x000fe2000f8e023f */
[C---:B------:R-:W-:Y:S01]  /*3d60*/  IADD3 R58, R51.reuse, 0xa0, RZ ;  /* 0x000000a0333a7810 */ /* 0x040fe20007ffe0ff */
[----:B------:R-:W-:Y:S01]  /*3d70*/  MUFU.SIN R3, R50 ;  /* 0x0000003200037308 */ /* 0x000fe20000000400 */
[----:B------:R-:W-:Y:S01]  /*3d80*/  IADD3 R60, R51, 0xc0, RZ ;  /* 0x000000c0333c7810 */ /* 0x000fe20007ffe0ff */
[----:B------:R-:W-:Y:S01]  /*3d90*/  FMUL.RZ R68, R49, 0.15915493667125701904 ;  /* 0x3e22f98331447820 */ /* 0x000fe2000040c000 */
[C---:B------:R-:W-:Y:S01]  /*3da0*/  IADD3 R62, R51.reuse, 0xe0, RZ ;  /* 0x000000e0333e7810 */ /* 0x040fe20007ffe0ff */
[----:B------:R-:W-:Y:S01]  /*3db0*/  UIMAD UR40, UR7, UR31, UR40 ;  /* 0x0000001f072872a4 */ /* 0x000fe2000f8e0228 */
[-C--:B------:R-:W-:Y:S01]  /*3dc0*/  LEA.HI.SX32 R52, R52, R51.reuse, 0x1b ;  /* 0x0000003334347211 */ /* 0x080fe200078fdaff */
[----:B------:R-:W-:Y:S01]  /*3dd0*/  UIMAD.WIDE.U32 UR30, UR7, UR30, UR28 ;  /* 0x0000001e071e72a5 */ /* 0x000fe2000f8e001c */
[-C--:B------:R-:W-:Y:S01]  /*3de0*/  LEA.HI.SX32 R54, R54, R51.reuse, 0x1b ;  /* 0x0000003336367211 */ /* 0x080fe200078fdaff */
[----:B------:R0:W-:Y:S01]  /*3df0*/  MUFU.COS R126, R50 ;  /* 0x00000032007e7308 */ /* 0x0001e20000000000 */
[-C--:B------:R-:W-:Y:S01]  /*3e00*/  LEA.HI.SX32 R56, R56, R51.reuse, 0x1b ;  /* 0x0000003338387211 */ /* 0x080fe200078fdaff */
[----:B------:R-:W-:Y:S01]  /*3e10*/  ULDC.64 UR28, c[0x0][0x230] ;  /* 0x00008c00001c7ab9 */ /* 0x000fe20000000a00 */
[-C--:B------:R-:W-:Y:S01]  /*3e20*/  LEA.HI.SX32 R58, R58, R51.reuse, 0x1b ;  /* 0x000000333a3a7211 */ /* 0x080fe200078fdaff */
[----:B------:R-:W-:Y:S01]  /*3e30*/  UIADD3 UR31, UR31, UR40, URZ ;  /* 0x000000281f1f7290 */ /* 0x000fe2000fffe03f */
[-C--:B------:R-:W-:Y:S01]  /*3e40*/  LEA.HI.SX32 R60, R60, R51.reuse, 0x1b ;  /* 0x000000333c3c7211 */ /* 0x080fe200078fdaff */
[----:B------:R-:W-:Y:S01]  /*3e50*/  ULEA UR28, UP0, UR30, UR28, 0x3 ;  /* 0x0000001c1e1c7291 */ /* 0x000fe2000f80183f */
[----:B------:R-:W-:Y:S01]  /*3e60*/  LEA.HI.SX32 R62, R62, R51, 0x1b ;  /* 0x000000333e3e7211 */ /* 0x000fe200078fdaff */
[----:B------:R-:W-:Y:S01]  /*3e70*/  MUFU.SIN R0, R55 ;  /* 0x0000003700007308 */ /* 0x000fe20000000400 */
[----:B0-----:R-:W-:Y:S01]  /*3e80*/  IADD3 R50, R51, 0x20, RZ ;  /* 0x0000002033327810 */ /* 0x001fe20007ffe0ff */
[----:B------:R-:W-:Y:S01]  /*3e90*/  ULEA.HI.X UR29, UR30, UR29, UR31, 0x3, UP0 ;  /* 0x0000001d1e1d7291 */ /* 0x000fe200080f1c1f */
[----:B------:R-:W-:-:S02]  /*3ea0*/  IADD3 R69, R48, 0x7, RZ ;  /* 0x0000000730457810 */ /* 0x000fc40007ffe0ff */
[-C--:B------:R-:W-:Y:S02]  /*3eb0*/  LEA.HI.SX32 R50, R50, R51.reuse, 0x1b ;  /* 0x0000003332327211 */ /* 0x080fe400078fdaff */
[----:B------:R-:W-:Y:S01]  /*3ec0*/  LEA.HI.SX32 R51, R51, R51, 0x1b ;  /* 0x0000003333337211 */ /* 0x000fe200078fdaff */
[----:B------:R0:W-:Y:S01]  /*3ed0*/  MUFU.COS R125, R55 ;  /* 0x00000037007d7308 */ /* 0x0001e20000000000 */
[C---:B------:R-:W-:Y:S02]  /*3ee0*/  IADD3 R59, R48.reuse, 0x4, RZ ;  /* 0x00000004303b7810 */ /* 0x040fe40007ffe0ff */
[----:B------:R-:W-:Y:S01]  /*3ef0*/  LEA.HI.SX32 R123, R69, R64, 0x1b ;  /* 0x00000040457b7211 */ /* 0x000fe200078fdaff */
[----:B---3--:R1:W-:Y:S01]  /*3f00*/  STS.128 [R51.X16], R4 ;  /* 0x0000000433007388 */ /* 0x0083e2000000cc00 */
[C---:B------:R-:W-:Y:S02]  /*3f10*/  IADD3 R49, R48.reuse, 0x1, RZ ;  /* 0x0000000130317810 */ /* 0x040fe40007ffe0ff */
[C---:B------:R-:W-:Y:S01]  /*3f20*/  IADD3 R63, R48.reuse, 0x5, RZ ;  /* 0x00000005303f7810 */ /* 0x040fe20007ffe0ff */
[----:B------:R-:W-:Y:S01]  /*3f30*/  MUFU.SIN R168, R2 ;  /* 0x0000000200a87308 */ /* 0x000fe20000000400 */
[C---:B0-----:R-:W-:Y:S01]  /*3f40*/  IADD3 R55, R48.reuse, 0x3, RZ ;  /* 0x0000000330377810 */ /* 0x041fe20007ffe0ff */
[----:B----4-:R0:W-:Y:S01]  /*3f50*/  STS.128 [R50.X16+0x200], R8 ;  /* 0x0002000832007388 */ /* 0x0101e2000000cc00 */
[----:B------:R-:W-:-:S02]  /*3f60*/  IADD3 R67, R48, 0x6, RZ ;  /* 0x0000000630437810 */ /* 0x000fc40007ffe0ff */
[-C--:B------:R-:W-:Y:S01]  /*3f70*/  LEA.HI.SX32 R57, R55, R64.reuse, 0x1b ;  /* 0x0000004037397211 */ /* 0x080fe200078fdaff */
[----:B------:R-:W-:Y:S01]  /*3f80*/  FMUL.FTZ R55, R177, R149 ;  /* 0x00000095b1377220 */ /* 0x000fe20000410000 */
[----:B------:R-:W-:Y:S01]  /*3f90*/  STS.128 [R52.X16+0x400], R44 ;  /* 0x0004002c34007388 */ /* 0x000fe2000000cc00 */
[----:B------:R2:W-:Y:S01]  /*3fa0*/  MUFU.COS R169, R2 ;  /* 0x0000000200a97308 */ /* 0x0005e20000000000 */
[----:B------:R-:W-:Y:S02]  /*3fb0*/  LEA.HI.SX32 R65, R49, R64, 0x1b ;  /* 0x0000004031417211 */ /* 0x000fe400078fdaff */
[----:B------:R-:W-:Y:S01]  /*3fc0*/  STS.128 [R54.X16+0x600], R40 ;  /* 0x0006002836007388 */ /* 0x000fe2000000cc00 */
[----:B-1----:R-:W-:Y:S01]  /*3fd0*/  SHF.L.U32 R6, R70, 0x3, RZ ;  /* 0x0000000346067819 */ /* 0x002fe200000006ff */
[----:B------:R-:W-:Y:S01]  /*3fe0*/  FMUL.FTZ R5, R177, R152 ;  /* 0x00000098b1057220 */ /* 0x000fe20000410000 */
[-C--:B------:R-:W-:Y:S01]  /*3ff0*/  LEA.HI.SX32 R49, R63, R64.reuse, 0x1b ;  /* 0x000000403f317211 */ /* 0x080fe200078fdaff */
[----:B------:R-:W-:Y:S01]  /*4000*/  STS.128 [R56.X16+0x800], R24 ;  /* 0x0008001838007388 */ /* 0x000fe2000000cc00 */
[----:B------:R-:W1:Y:S01]  /*4010*/  MUFU.EX2 R55, R55 ;  /* 0x0000003700377308 */ /* 0x000e620000000800 */
[----:B--2---:R-:W-:Y:S01]  /*4020*/  FMUL.FTZ R2, R143, UR38 ;  /* 0x000000268f027c20 */ /* 0x004fe20008410000 */
[----:B------:R-:W-:Y:S01]  /*4030*/  LEA.HI.SX32 R122, R67, R64, 0x1b ;  /* 0x00000040437a7211 */ /* 0x000fe200078fdaff */
[----:B------:R-:W-:Y:S01]  /*4040*/  STS.128 [R58.X16+0xa00], R20 ;  /* 0x000a00143a007388 */ /* 0x000fe2000000cc00 */
[----:B------:R-:W-:Y:S01]  /*4050*/  MOV R128, UR28 ;  /* 0x0000001c00807c02 */ /* 0x000fe20008000f00 */
[----:B------:R-:W-:Y:S01]  /*4060*/  FMUL.RZ R53, R2, 0.15915493667125701904 ;  /* 0x3e22f98302357820 */ /* 0x000fe2000040c000 */
[----:B------:R-:W-:Y:S01]  /*4070*/  MOV R129, UR29 ;  /* 0x0000001d00817c02 */ /* 0x000fe20008000f00 */
[----:B------:R-:W-:Y:S01]  /*4080*/  STS.128 [R60.X16+0xc00], R16 ;  /* 0x000c00103c007388 */ /* 0x000fe2000000cc00 */
[----:B------:R-:W-:Y:S01]  /*4090*/  MUFU.SIN R127, R68 ;  /* 0x00000044007f7308 */ /* 0x000fe20000000400 */
[----:B0-----:R-:W-:Y:S01]  /*40a0*/  FMUL.FTZ R9, R177, R148 ;  /* 0x00000094b1097220 */ /* 0x001fe20000410000 */
[----:B------:R-:W-:Y:S01]  /*40b0*/  MOV R10, 0x10 ;  /* 0x00000010000a7802 */ /* 0x000fe20000000f00 */
[----:B------:R-:W-:Y:S01]  /*40c0*/  STS.128 [R62.X16+0xe00], R12 ;  /* 0x000e000c3e007388 */ /* 0x000fe2000000cc00 */
[----:B------:R-:W-:-:S06]  /*40d0*/  NOP ;  /* 0x0000000000007918 */ /* 0x000fcc0000000000 */
[----:B------:R0:W-:Y:S01]  /*40e0*/  MUFU.COS R131, R68 ;  /* 0x0000004400837308 */ /* 0x0001e20000000000 */
[C---:B-1----:R-:W-:Y:S01]  /*40f0*/  FMUL.FTZ R164, R55.reuse, R164 ;  /* 0x000000a437a47220 */ /* 0x042fe20000410000 */
[----:B------:R-:W-:Y:S01]  /*4100*/  LDS.128 R44, [R122.X16+0x60] ;  /* 0x000060007a2c7984 */ /* 0x000fe2000000cc00 */
[----:B------:R-:W-:Y:S02]  /*4110*/  FMUL.FTZ R165, R55, R66 ;  /* 0x0000004237a57220 */ /* 0x000fe40000410000 */
[----:B------:R-:W-:Y:S01]  /*4120*/  FMUL.FTZ R8, R177, R147 ;  /* 0x00000093b1087220 */ /* 0x000fe20000410000 */
[----:B------:R1:W-:Y:S02]  /*4130*/  LDS.128 R40, [R123.X16+0x70] ;  /* 0x000070007b287984 */ /* 0x0003e4000000cc00 */
[----:B------:R-:W-:Y:S01]  /*4140*/  MUFU.SIN R2, R53 ;  /* 0x0000003500027308 */ /* 0x000fe20000000400 */
[C---:B0-----:R-:W-:Y:S01]  /*4150*/  LEA.HI.SX32 R68, R48.reuse, R48, 0x1b ;  /* 0x0000003030447211 */ /* 0x041fe200078fdaff */
[----:B------:R-:W5:Y:S06]  /*4160*/  LDG.E.64 R128, [R128.64] ;  /* 0x0000002080807981 */ /* 0x000f6c000c1e1b00 */
[----:B------:R0:W-:Y:S08]  /*4170*/  MUFU.COS R124, R53 ;  /* 0x00000035007c7308 */ /* 0x0001f00000000000 */
[----:B------:R-:W-:Y:S01]  /*4180*/  MUFU.SIN R130, R71 ;  /* 0x0000004700827308 */ /* 0x000fe20000000400 */
[----:B0-----:R-:W-:-:S07]  /*4190*/  IADD3 R53, R48, 0x2, RZ ;  /* 0x0000000230357810 */ /* 0x001fce0007ffe0ff */
[----:B------:R0:W-:Y:S01]  /*41a0*/  MUFU.COS R166, R71 ;  /* 0x0000004700a67308 */ /* 0x0001e20000000000 */
[-C--:B------:R-:W-:Y:S01]  /*41b0*/  LEA.HI.SX32 R61, R53, R64.reuse, 0x1b ;  /* 0x00000040353d7211 */ /* 0x080fe200078fdaff */
[----:B------:R-:W-:Y:S01]  /*41c0*/  LDS.128 R48, [R49.X16+0x50] ;  /* 0x0000500031307984 */ /* 0x000fe2000000cc00 */
[----:B------:R-:W-:Y:S01]  /*41d0*/  LEA.HI.SX32 R53, R59, R64, 0x1b ;  /* 0x000000403b357211 */ /* 0x000fe200078fdaff */
[----:B------:R-:W-:Y:S01]  /*41e0*/  FMUL.FTZ R59, R139, UR38 ;  /* 0x000000268b3b7c20 */ /* 0x000fe20008410000 */
[----:B-1----:R-:W-:Y:S01]  /*41f0*/  CS2R R122, SRZ ;  /* 0x00000000007a7805 */ /* 0x002fe2000001ff00 */
[----:B------:R-:W-:Y:S02]  /*4200*/  LDS.128 R64, [R65.X16+0x10] ;  /* 0x0000100041407984 */ /* 0x000fe4000000cc00 */
[----:B------:R-:W-:Y:S01]  /*4210*/  FMUL.RZ R59, R59, 0.15915493667125701904 ;  /* 0x3e22f9833b3b7820 */ /* 0x000fe2000040c000 */
[----:B------:R-:W1:Y:S01]  /*4220*/  MUFU.EX2 R5, R5 ;  /* 0x0000000500057308 */ /* 0x000e620000000800 */
[----:B0-----:R-:W0:Y:S04]  /*4230*/  LDS.128 R68, [R68.X16] ;  /* 0x0000000044447984 */ /* 0x001e28000000cc00 */
[----:B------:R-:W2:Y:S03]  /*4240*/  LDS.128 R60, [R61.X16+0x20] ;  /* 0x000020003d3c7984 */ /* 0x000ea6000000cc00 */
[----:B------:R-:W-:Y:S01]  /*4250*/  MUFU.SIN R178, R59 ;  /* 0x0000003b00b27308 */ /* 0x000fe20000000400 */
[----:B------:R-:W-:Y:S07]  /*4260*/  LDS.128 R52, [R53.X16+0x40] ;  /* 0x0000400035347984 */ /* 0x000fee000000cc00 */
[----:B------:R3:W-:Y:S01]  /*4270*/  MUFU.COS R4, R59 ;  /* 0x0000003b00047308 */ /* 0x0007e20000000000 */
[----:B------:R-:W-:-:S02]  /*4280*/  FMUL.FTZ R12, R177, R153 ;  /* 0x00000099b10c7220 */ /* 0x000fc40000410000 */
[----:B------:R-:W-:-:S05]  /*4290*/  FMUL.FTZ R13, R177, R154 ;  /* 0x0000009ab10d7220 */ /* 0x000fca0000410000 */
[----:B------:R-:W4:Y:S01]  /*42a0*/  MUFU.EX2 R9, R9 ;  /* 0x0000000900097308 */ /* 0x000f220000000800 */
[----:B---3--:R-:W3:Y:S04]  /*42b0*/  LDS.128 R56, [R57.X16+0x30] ;  /* 0x0000300039387984 */ /* 0x008ee8000000cc00 */
[----:B------:R0:W-:Y:S01]  /*42c0*/  STS.64 [R6+0x4a60], R164 ;  /* 0x004a60a406007388 */ /* 0x0001e20000000a00 */
[----:B------:R-:W-:Y:S02]  /*42d0*/  FMUL.FTZ R11, R177, R156 ;  /* 0x0000009cb10b7220 */ /* 0x000fe40000410000 */
[----:B------:R-:W2:Y:S01]  /*42e0*/  MUFU.EX2 R12, R12 ;  /* 0x0000000c000c7308 */ /* 0x000ea20000000800 */
[C---:B-1----:R-:W-:Y:S02]  /*42f0*/  FMUL.FTZ R30, R5.reuse, R30 ;  /* 0x0000001e051e7220 */ /* 0x042fe40000410000 */
[----:B------:R-:W-:-:S02]  /*4300*/  FMUL.FTZ R29, R5, R29 ;  /* 0x0000001d051d7220 */ /* 0x000fc40000410000 */
[----:B------:R-:W-:-:S03]  /*4310*/  FMUL.FTZ R5, R177, R144 ;  /* 0x00000090b1057220 */ /* 0x000fc60000410000 */
[----:B------:R-:W1:Y:S01]  /*4320*/  MUFU.EX2 R13, R13 ;  /* 0x0000000d000d7308 */ /* 0x000e620000000800 */
[----:B0-----:R-:W-:Y:S01]  /*4330*/  @!P0 IMAD.WIDE R6, R181, R10, UR10 ;  /* 0x0000000ab5068e25 */ /* 0x001fe2000f8e020a */
[----:B------:R-:W-:Y:S06]  /*4340*/  BAR.SYNC.DEFER_BLOCKING 0x0 ;  /* 0x0000000000007b1d */ /* 0x000fec0000010000 */
[----:B------:R-:W0:Y:S01]  /*4350*/  MUFU.EX2 R8, R8 ;  /* 0x0000000800087308 */ /* 0x000e220000000800 */
[C---:B----4-:R-:W-:Y:S02]  /*4360*/  FMUL.FTZ R26, R9.reuse, R176 ;  /* 0x000000b0091a7220 */ /* 0x050fe40000410000 */
[----:B------:R-:W-:-:S05]  /*4370*/  FMUL.FTZ R25, R9, R173 ;  /* 0x000000ad09197220 */ /* 0x000fca0000410000 */
[----:B------:R-:W4:Y:S01]  /*4380*/  MUFU.EX2 R11, R11 ;  /* 0x0000000b000b7308 */ /* 0x000f220000000800 */
[----:B------:R-:W-:Y:S02]  /*4390*/  FMUL.FTZ R14, R177, R145 ;  /* 0x00000091b10e7220 */ /* 0x000fe40000410000 */
[----:B------:R-:W-:-:S05]  /*43a0*/  FMUL.FTZ R227, R69, R149 ;  /* 0x0000009545e37220 */ /* 0x000fca0000410000 */
[----:B------:R0:W-:Y:S01]  /*43b0*/  MUFU.EX2 R9, R5 ;  /* 0x0000000500097308 */ /* 0x0001e20000000800 */
[----:B------:R1:W5:Y:S07]  /*43c0*/  @!P0 LDG.E.128 R120, [R6.64] ;  /* 0x0000002006788981 */ /* 0x00036e000c1e1d00 */
[----:B------:R-:W-:Y:S01]  /*43d0*/  MUFU.COS R179, R180 ;  /* 0x000000b400b37308 */ /* 0x000fe20000000000 */
[----:B0-----:R-:W-:Y:S02]  /*43e0*/  FMUL.FTZ R5, R68, R149 ;  /* 0x0000009544057220 */ /* 0x001fe40000410000 */
[----:B-1----:R-:W-:-:S02]  /*43f0*/  FMUL.FTZ R6, R177, R146 ;  /* 0x00000092b1067220 */ /* 0x002fc40000410000 */
[----:B------:R-:W-:-:S03]  /*4400*/  FMUL.FTZ R228, R116, R5 ;  /* 0x0000000574e47220 */ /* 0x000fc60000410000 */
[----:B------:R0:W-:Y:S01]  /*4410*/  MUFU.EX2 R7, R6 ;  /* 0x0000000600077308 */ /* 0x0001e20000000800 */
[----:B------:R-:W-:Y:S02]  /*4420*/  FMUL.FTZ R10, R177, R155 ;  /* 0x0000009bb10a7220 */ /* 0x000fe40000410000 */
[C---:B--2---:R-:W-:Y:S02]  /*4430*/  FMUL.FTZ R20, R12.reuse, R169 ;  /* 0x000000a90c147220 */ /* 0x044fe40000410000 */
[----:B------:R-:W-:-:S03]  /*4440*/  FMUL.FTZ R19, R12, R168 ;  /* 0x000000a80c137220 */ /* 0x000fc60000410000 */
[----:B------:R-:W1:Y:S01]  /*4450*/  MUFU.EX2 R14, R14 ;  /* 0x0000000e000e7308 */ /* 0x000e620000000800 */
[----:B0-----:R-:W-:Y:S02]  /*4460*/  FMUL.FTZ R6, R177, R141 ;  /* 0x0000008db1067220 */ /* 0x001fe40000410000 */
[----:B------:R-:W-:Y:S02]  /*4470*/  FMUL.FTZ R227, R116, R227 ;  /* 0x000000e374e37220 */ /* 0x000fe40000410000 */
[----:B------:R-:W-:Y:S02]  /*4480*/  FMUL.FTZ R17, R13, R162 ;  /* 0x000000a20d117220 */ /* 0x000fe40000410000 */
[----:B------:R-:W-:Y:S01]  /*4490*/  FMUL.FTZ R226, R71, R152 ;  /* 0x0000009847e27220 */ /* 0x000fe20000410000 */
[----:B------:R0:W-:Y:S01]  /*44a0*/  MUFU.EX2 R162, R6 ;  /* 0x0000000600a27308 */ /* 0x0001e20000000800 */
[----:B------:R-:W-:Y:S02]  /*44b0*/  FMUL.FTZ R12, R228, R29 ;  /* 0x0000001de40c7220 */ /* 0x000fe40000410000 */
[----:B------:R-:W-:-:S02]  /*44c0*/  FMUL.FTZ R28, R8, R28 ;  /* 0x0000001c081c7220 */ /* 0x000fc40000410000 */
[----:B------:R-:W-:Y:S02]  /*44d0*/  FMUL.FTZ R27, R8, R175 ;  /* 0x000000af081b7220 */ /* 0x000fe40000410000 */
[C---:B----4-:R-:W-:Y:S02]  /*44e0*/  FMUL.FTZ R22, R11.reuse, R172 ;  /* 0x000000ac0b167220 */ /* 0x050fe40000410000 */
[----:B------:R-:W-:Y:S02]  /*44f0*/  FMUL.FTZ R21, R11, R170 ;  /* 0x000000aa0b157220 */ /* 0x000fe40000410000 */
[----:B0-----:R-:W-:Y:S02]  /*4500*/  FMUL.FTZ R6, R70, R152 ;  /* 0x0000009846067220 */ /* 0x001fe40000410000 */
[----:B------:R-:W-:Y:S02]  /*4510*/  FMUL.FTZ R18, R13, R167 ;  /* 0x000000a70d127220 */ /* 0x000fe40000410000 */
[----:B------:R-:W-:-:S02]  /*4520*/  FMUL.FTZ R8, R177, R142 ;  /* 0x0000008eb1087220 */ /* 0x000fc40000410000 */
[----:B------:R-:W-:Y:S01]  /*4530*/  FMUL.FTZ R11, R227, R29 ;  /* 0x0000001de30b7220 */ /* 0x000fe20000410000 */
[----:B------:R-:W0:Y:S01]  /*4540*/  MUFU.EX2 R10, R10 ;  /* 0x0000000a000a7308 */ /* 0x000e220000000800 */
[----:B------:R-:W-:Y:S02]  /*4550*/  FMUL.FTZ R15, R177, R143 ;  /* 0x0000008fb10f7220 */ /* 0x000fe40000410000 */
[----:B------:R-:W-:Y:S02]  /*4560*/  FMUL.FTZ R226, R117, R226 ;  /* 0x000000e275e27220 */ /* 0x000fe40000410000 */
[----:B------:R-:W-:Y:S02]  /*4570*/  FFMA.FTZ R13, R227, R30, R12 ;  /* 0x0000001ee30d7223 */ /* 0x000fe4000001000c */
[----:B------:R-:W-:Y:S01]  /*4580*/  FMUL.FTZ R225, R117, R6 ;  /* 0x0000000675e17220 */ /* 0x000fe20000410000 */
[----:B------:R2:W-:Y:S01]  /*4590*/  MUFU.EX2 R5, R8 ;  /* 0x0000000800057308 */ /* 0x0005e20000000800 */
[----:B------:R-:W-:-:S02]  /*45a0*/  FFMA.FTZ R6, R228, R30, -R11 ;  /* 0x0000001ee4067223 */ /* 0x000fc4000001080b */
[----:B-1----:R-:W-:Y:S02]  /*45b0*/  FMUL.FTZ R16, R14, R151 ;  /* 0x000000970e107220 */ /* 0x002fe40000410000 */
[----:B------:R-:W-:-:S03]  /*45c0*/  FADD.FTZ R6, R225, R6 ;  /* 0x00000006e1067221 */ /* 0x000fc60000010000 */
[----:B------:R1:W4:Y:S01]  /*45d0*/  MUFU.EX2 R181, R15 ;  /* 0x0000000f00b57308 */ /* 0x0003220000000800 */
[----:B--2---:R-:W-:Y:S02]  /*45e0*/  FADD.FTZ R8, R226, R13 ;  /* 0x0000000de2087221 */ /* 0x004fe40000010000 */
[----:B------:R-:W-:Y:S02]  /*45f0*/  FMUL.FTZ R13, R7, R3 ;  /* 0x00000003070d7220 */ /* 0x000fe40000410000 */
[----:B------:R-:W-:Y:S02]  /*4600*/  FMUL.FTZ R3, R27, R8 ;  /* 0x000000081b037220 */ /* 0x000fe40000410000 */
[----:B-1----:R-:W-:Y:S02]  /*4610*/  FMUL.FTZ R15, R14, R150 ;  /* 0x000000960e0f7220 */ /* 0x002fe40000410000 */
[----:B------:R-:W-:Y:S02]  /*4620*/  FMUL.FTZ R14, R7, R126 ;  /* 0x0000007e070e7220 */ /* 0x000fe40000410000 */
[----:B------:R-:W-:-:S02]  /*4630*/  FMUL.FTZ R7, R27, R6 ;  /* 0x000000061b077220 */ /* 0x000fc40000410000 */
[----:B------:R-:W-:Y:S02]  /*4640*/  FFMA.FTZ R6, R28, R6, -R3 ;  /* 0x000000061c067223 */ /* 0x000fe40000010803 */
[----:B------:R-:W-:Y:S02]  /*4650*/  FMUL.FTZ R3, R65, R147 ;  /* 0x0000009341037220 */ /* 0x000fe40000410000 */
[C---:B0-----:R-:W-:Y:S02]  /*4660*/  FMUL.FTZ R24, R10.reuse, R174 ;  /* 0x000000ae0a187220 */ /* 0x041fe40000410000 */
[----:B------:R-:W-:Y:S02]  /*4670*/  FMUL.FTZ R23, R10, R171 ;  /* 0x000000ab0a177220 */ /* 0x000fe40000410000 */
[----:B------:R-:W-:Y:S02]  /*4680*/  FFMA.FTZ R7, R28, R8, R7 ;  /* 0x000000081c077223 */ /* 0x000fe40000010007 */
[----:B------:R-:W-:-:S02]  /*4690*/  FMUL.FTZ R223, R64, R147 ;  /* 0x0000009340df7220 */ /* 0x000fc40000410000 */
[C---:B------:R-:W-:Y:S02]  /*46a0*/  FMUL.FTZ R224, R118.reuse, R3 ;  /* 0x0000000376e07220 */ /* 0x040fe40000410000 */
[----:B------:R-:W-:Y:S02]  /*46b0*/  FMUL.FTZ R10, R177, R139 ;  /* 0x0000008bb10a7220 */ /* 0x000fe40000410000 */
[----:B----4-:R-:W-:Y:S02]  /*46c0*/  FMUL.FTZ R11, R181, R2 ;  /* 0x00000002b50b7220 */ /* 0x010fe40000410000 */
[----:B------:R-:W-:Y:S01]  /*46d0*/  FMUL.FTZ R177, R177, R140 ;  /* 0x0000008cb1b17220 */ /* 0x000fe20000410000 */
[----:B------:R0:W-:Y:S01]  /*46e0*/  MUFU.EX2 R151, R10 ;  /* 0x0000000a00977308 */ /* 0x0001e20000000800 */
[----:B------:R-:W-:Y:S02]  /*46f0*/  FMUL.FTZ R223, R118, R223 ;  /* 0x000000df76df7220 */ /* 0x000fe40000410000 */
[----:B------:R-:W-:-:S02]  /*4700*/  FADD.FTZ R2, R224, R7 ;  /* 0x00000007e0027221 */ /* 0x000fc40000010000 */
[----:B------:R-:W-:Y:S02]  /*4710*/  FMUL.FTZ R12, R181, R124 ;  /* 0x0000007cb50c7220 */ /* 0x000fe40000410000 */
[----:B------:R-:W-:Y:S01]  /*4720*/  FADD.FTZ R6, R223, R6 ;  /* 0x00000006df067221 */ /* 0x000fe20000010000 */
[----:B------:R-:W-:Y:S01]  /*4730*/  MUFU.EX2 R124, R177 ;  /* 0x000000b1007c7308 */ /* 0x000fe20000000800 */
[C---:B0-----:R-:W-:Y:S02]  /*4740*/  FMUL.FTZ R10, R9.reuse, R125 ;  /* 0x0000007d090a7220 */ /* 0x041fe40000410000 */
[----:B------:R-:W-:Y:S02]  /*4750*/  FMUL.FTZ R9, R9, R0 ;  /* 0x0000000009097220 */ /* 0x000fe40000410000 */
[----:B------:R-:W-:Y:S02]  /*4760*/  FMUL.FTZ R3, R25, R2 ;  /* 0x0000000219037220 */ /* 0x000fe40000410000 */
[----:B------:R-:W-:Y:S01]  /*4770*/  FMUL.FTZ R0, R66, R148 ;  /* 0x0000009442007220 */ /* 0x000fe20000410000 */
[----:B------:R-:W0:Y:S01]  /*4780*/  MUFU.SIN R125, R180 ;  /* 0x000000b4007d7308 */ /* 0x000e220000000400 */
[----:B------:R-:W-:-:S02]  /*4790*/  FMUL.FTZ R7, R162, R127 ;  /* 0x0000007fa2077220 */ /* 0x000fc40000410000 */
[----:B------:R-:W-:Y:S02]  /*47a0*/  FMUL.FTZ R127, R25, R6 ;  /* 0x00000006197f7220 */ /* 0x000fe40000410000 */
[----:B------:R-:W-:Y:S02]  /*47b0*/  FMUL.FTZ R222, R67, R148 ;  /* 0x0000009443de7220 */ /* 0x000fe40000410000 */
[C---:B------:R-:W-:Y:S02]  /*47c0*/  FFMA.FTZ R126, R26.reuse, R6, -R3 ;  /* 0x000000061a7e7223 */ /* 0x040fe40000010803 */
[C---:B------:R-:W-:Y:S02]  /*47d0*/  FMUL.FTZ R221, R119.reuse, R0 ;  /* 0x0000000077dd7220 */ /* 0x040fe40000410000 */
        /* <DEDUP_REMOVED lines=8> */
[C---:B0-----:R-:W-:Y:S02]  /*4860*/  FMUL.FTZ R0, R124.reuse, R125 ;  /* 0x0000007d7c007220 */ /* 0x041fe40000410000 */
[----:B------:R-:W-:Y:S02]  /*4870*/  FMUL.FTZ R131, R23, R127 ;  /* 0x0000007f17837220 */ /* 0x000fe40000410000 */
[----:B------:R-:W-:Y:S02]  /*4880*/  FMUL.FTZ R2, R124, R179 ;  /* 0x000000b37c027220 */ /* 0x000fe40000410000 */
[----:B------:R-:W-:Y:S02]  /*4890*/  FFMA.FTZ R130, R24, R127, R130 ;  /* 0x0000007f18827223 */ /* 0x000fe40000010082 */
[----:B------:R-:W-:Y:S02]  /*48a0*/  FMUL.FTZ R125, R60, R155 ;  /* 0x0000009b3c7d7220 */ /* 0x000fe40000410000 */
[----:B------:R-:W-:-:S02]  /*48b0*/  FMUL.FTZ R124, R164, R29 ;  /* 0x0000001da47c7220 */ /* 0x000fc40000410000 */
[----:B------:R-:W-:Y:S02]  /*48c0*/  FMUL.FTZ R127, R165, R29 ;  /* 0x0000001da57f7220 */ /* 0x000fe40000410000 */
        /* <DEDUP_REMOVED lines=13> */
[----:B------:R-:W-:Y:S02]  /*49a0*/  FMUL.FTZ R218, R63, R156 ;  /* 0x0000009c3fda7220 */ /* 0x000fe40000410000 */
[C---:B------:R-:W-:Y:S02]  /*49b0*/  FFMA.FTZ R125, R28.reuse, R127, -R125 ;  /* 0x0000007f1c7d7223 */ /* 0x040fe4000001087d */
        /* <DEDUP_REMOVED lines=13> */
[----:B---3--:R-:W-:-:S02]  /*4a90*/  FMUL.FTZ R125, R56, R153 ;  /* 0x00000099387d7220 */ /* 0x008fc40000410000 */
[----:B------:R-:W-:Y:S02]  /*4aa0*/  FFMA.FTZ R124, R26, R131, R124 ;  /* 0x000000831a7c7223 */ /* 0x000fe4000001007c */
[-C--:B------:R-:W-:Y:S02]  /*4ab0*/  FMUL.FTZ R131, R19, R130.reuse ;  /* 0x0000008213837220 */ /* 0x080fe40000410000 */
[----:B------:R-:W-:Y:S02]  /*4ac0*/  FMUL.FTZ R215, R57, R153 ;  /* 0x0000009939d77220 */ /* 0x000fe40000410000 */
[----:B------:R-:W-:Y:S02]  /*4ad0*/  FFMA.FTZ R127, R20, R130, -R127 ;  /* 0x00000082147f7223 */ /* 0x000fe4000001087f */
[----:B------:R-:W-:Y:S02]  /*4ae0*/  FMUL.FTZ R216, R114, R125 ;  /* 0x0000007d72d87220 */ /* 0x000fe40000410000 */
[----:B------:R-:W-:-:S02]  /*4af0*/  FFMA.FTZ R130, R20, R151, R131 ;  /* 0x0000009714827223 */ /* 0x000fc40000010083 */
[----:B------:R-:W-:Y:S02]  /*4b00*/  FMUL.FTZ R215, R114, R215 ;  /* 0x000000d772d77220 */ /* 0x000fe40000410000 */
[----:B------:R-:W-:Y:S02]  /*4b10*/  FADD.FTZ R131, R216, R127 ;  /* 0x0000007fd8837221 */ /* 0x000fe40000010000 */
[C---:B------:R-:W-:Y:S02]  /*4b20*/  FMUL.FTZ R125, R23.reuse, R124 ;  /* 0x0000007c177d7220 */ /* 0x040fe40000410000 */
[-C--:B------:R-:W-:Y:S02]  /*4b30*/  FMUL.FTZ R127, R23, R126.reuse ;  /* 0x0000007e177f7220 */ /* 0x080fe40000410000 */
[----:B------:R-:W-:Y:S02]  /*4b40*/  FADD.FTZ R130, R215, R130 ;  /* 0x00000082d7827221 */ /* 0x000fe40000010000 */
[----:B------:R-:W-:-:S02]  /*4b50*/  FFMA.FTZ R125, R24, R126, -R125 ;  /* 0x0000007e187d7223 */ /* 0x000fc4000001087d */
[----:B------:R-:W-:Y:S02]  /*4b60*/  FMUL.FTZ R151, R17, R131 ;  /* 0x0000008311977220 */ /* 0x000fe40000410000 */
[----:B------:R-:W-:Y:S02]  /*4b70*/  FFMA.FTZ R127, R24, R124, R127 ;  /* 0x0000007c187f7223 */ /* 0x000fe4000001007f */
[----:B------:R-:W-:Y:S02]  /*4b80*/  FMUL.FTZ R214, R59, R154 ;  /* 0x0000009a3bd67220 */ /* 0x000fe40000410000 */
[----:B------:R-:W-:Y:S02]  /*4b90*/  FMUL.FTZ R126, R17, R130 ;  /* 0x00000082117e7220 */ /* 0x000fe40000410000 */
[----:B------:R-:W-:Y:S02]  /*4ba0*/  FMUL.FTZ R124, R58, R154 ;  /* 0x0000009a3a7c7220 */ /* 0x000fe40000410000 */
[----:B------:R-:W-:-:S02]  /*4bb0*/  FFMA.FTZ R151, R18, R130, R151 ;  /* 0x0000008212977223 */ /* 0x000fc40000010097 */
[C---:B------:R-:W-:Y:S02]  /*4bc0*/  FMUL.FTZ R214, R115.reuse, R214 ;  /* 0x000000d673d67220 */ /* 0x040fe40000410000 */
[----:B------:R-:W-:Y:S02]  /*4bd0*/  FFMA.FTZ R130, R18, R131, -R126 ;  /* 0x0000008312827223 */ /* 0x000fe4000001087e */
[----:B------:R-:W-:Y:S02]  /*4be0*/  FMUL.FTZ R213, R115, R124 ;  /* 0x0000007c73d57220 */ /* 0x000fe40000410000 */
[C---:B------:R-:W-:Y:S02]  /*4bf0*/  FMUL.FTZ R126, R21.reuse, R127 ;  /* 0x0000007f157e7220 */ /* 0x040fe40000410000 */
[----:B------:R-:W-:Y:S02]  /*4c00*/  FADD.FTZ R151, R214, R151 ;  /* 0x00000097d6977221 */ /* 0x000fe40000010000 */
[----:B------:R-:W-:-:S02]  /*4c10*/  FMUL.FTZ R124, R21, R125 ;  /* 0x0000007d157c7220 */ /* 0x000fc40000410000 */
[----:B------:R-:W-:Y:S02]  /*4c20*/  FADD.FTZ R130, R213, R130 ;  /* 0x00000082d5827221 */ /* 0x000fe40000010000 */
[C---:B------:R-:W-:Y:S02]  /*4c30*/  FFMA.FTZ R126, R22.reuse, R125, -R126 ;  /* 0x0000007d167e7223 */ /* 0x040fe4000001087e */
[C---:B------:R-:W-:Y:S02]  /*4c40*/  FMUL.FTZ R131, R15.reuse, R151 ;  /* 0x000000970f837220 */ /* 0x040fe40000410000 */
[----:B------:R-:W-:Y:S02]  /*4c50*/  FFMA.FTZ R124, R22, R127, R124 ;  /* 0x0000007f167c7223 */ /* 0x000fe4000001007c */
        /* <DEDUP_REMOVED lines=8> */
[----:B------:R-:W-:Y:S02]  /*4ce0*/  FADD.FTZ R131, R212, R131 ;  /* 0x00000083d4837221 */ /* 0x000fe40000010000 */
[-C--:B------:R-:W-:Y:S02]  /*4cf0*/  FMUL.FTZ R127, R19, R126.reuse ;  /* 0x0000007e137f7220 */ /* 0x080fe40000410000 */
[----:B------:R-:W-:Y:S02]  /*4d00*/  FADD.FTZ R130, R211, R130 ;  /* 0x00000082d3827221 */ /* 0x000fe40000010000 */
[C---:B------:R-:W-:Y:S02]  /*4d10*/  FFMA.FTZ R125, R20.reuse, R126, -R125 ;  /* 0x0000007e147d7223 */ /* 0x040fe4000001087d */
[----:B------:R-:W-:Y:S02]  /*4d20*/  FMUL.FTZ R151, R13, R131 ;  /* 0x000000830d977220 */ /* 0x000fe40000410000 */
[----:B------:R-:W-:-:S02]  /*4d30*/  FFMA.FTZ R127, R20, R124, R127 ;  /* 0x0000007c147f7223 */ /* 0x000fc4000001007f */
[----:B------:R-:W-:Y:S02]  /*4d40*/  FMUL.FTZ R210, R55, R146 ;  /* 0x0000009237d27220 */ /* 0x000fe40000410000 */
[----:B------:R-:W-:Y:S02]  /*4d50*/  FMUL.FTZ R126, R13, R130 ;  /* 0x000000820d7e7220 */ /* 0x000fe40000410000 */
[----:B------:R-:W-:Y:S02]  /*4d60*/  FMUL.FTZ R124, R54, R146 ;  /* 0x00000092367c7220 */ /* 0x000fe40000410000 */
[C---:B------:R-:W-:Y:S02]  /*4d70*/  FFMA.FTZ R151, R14.reuse, R130, R151 ;  /* 0x000000820e977223 */ /* 0x040fe40000010097 */
[----:B------:R-:W-:Y:S02]  /*4d80*/  FMUL.FTZ R210, R109, R210 ;  /* 0x000000d26dd27220 */ /* 0x000fe40000410000 */
[----:B------:R-:W-:-:S02]  /*4d90*/  FFMA.FTZ R130, R14, R131, -R126 ;  /* 0x000000830e827223 */ /* 0x000fc4000001087e */
[----:B------:R-:W-:Y:S02]  /*4da0*/  FMUL.FTZ R209, R109, R124 ;  /* 0x0000007c6dd17220 */ /* 0x000fe40000410000 */
[C---:B------:R-:W-:Y:S02]  /*4db0*/  FMUL.FTZ R126, R17.reuse, R127 ;  /* 0x0000007f117e7220 */ /* 0x040fe40000410000 */
[----:B------:R-:W-:Y:S02]  /*4dc0*/  FADD.FTZ R151, R210, R151 ;  /* 0x00000097d2977221 */ /* 0x000fe40000010000 */
[-C--:B------:R-:W-:Y:S02]  /*4dd0*/  FMUL.FTZ R124, R17, R125.reuse ;  /* 0x0000007d117c7220 */ /* 0x080fe40000410000 */
[----:B------:R-:W-:Y:S02]  /*4de0*/  FADD.FTZ R130, R209, R130 ;  /* 0x00000082d1827221 */ /* 0x000fe40000010000 */
[----:B------:R-:W-:-:S02]  /*4df0*/  FFMA.FTZ R126, R18, R125, -R126 ;  /* 0x0000007d127e7223 */ /* 0x000fc4000001087e */
[C---:B------:R-:W-:Y:S02]  /*4e00*/  FMUL.FTZ R131, R11.reuse, R151 ;  /* 0x000000970b837220 */ /* 0x040fe40000410000 */
[----:B------:R-:W-:Y:S02]  /*4e10*/  FFMA.FTZ R124, R18, R127, R124 ;  /* 0x0000007f127c7223 */ /* 0x000fe4000001007c */
[-C--:B------:R-:W-:Y:S02]  /*4e20*/  FMUL.FTZ R125, R48, R143.reuse ;  /* 0x0000008f307d7220 */ /* 0x080fe40000410000 */
[-C--:B------:R-:W-:Y:S02]  /*4e30*/  FMUL.FTZ R127, R11, R130.reuse ;  /* 0x000000820b7f7220 */ /* 0x080fe40000410000 */
[----:B------:R-:W-:Y:S02]  /*4e40*/  FMUL.FTZ R207, R49, R143 ;  /* 0x0000008f31cf7220 */ /* 0x000fe40000410000 */
[----:B------:R-:W-:-:S02]  /*4e50*/  FFMA.FTZ R131, R12, R130, -R131 ;  /* 0x000000820c837223 */ /* 0x000fc40000010883 */
[----:B------:R-:W-:Y:S02]  /*4e60*/  FMUL.FTZ R208, R110, R125 ;  /* 0x0000007d6ed07220 */ /* 0x000fe40000410000 */
[----:B------:R-:W-:Y:S02]  /*4e70*/  FFMA.FTZ R130, R12, R151, R127 ;  /* 0x000000970c827223 */ /* 0x000fe4000001007f */
[----:B------:R-:W-:Y:S02]  /*4e80*/  FMUL.FTZ R207, R110, R207 ;  /* 0x000000cf6ecf7220 */ /* 0x000fe40000410000 */
[----:B------:R-:W-:Y:S02]  /*4e90*/  FMUL.FTZ R125, R15, R124 ;  /* 0x0000007c0f7d7220 */ /* 0x000fe40000410000 */
[----:B------:R-:W-:Y:S02]  /*4ea0*/  FADD.FTZ R131, R208, R131 ;  /* 0x00000083d0837221 */ /* 0x000fe40000010000 */
[----:B------:R-:W-:-:S02]  /*4eb0*/  FADD.FTZ R130, R207, R130 ;  /* 0x00000082cf827221 */ /* 0x000fc40000010000 */
[-C--:B------:R-:W-:Y:S02]  /*4ec0*/  FMUL.FTZ R127, R15, R126.reuse ;  /* 0x0000007e0f7f7220 */ /* 0x080fe40000410000 */
[C---:B------:R-:W-:Y:S02]  /*4ed0*/  FFMA.FTZ R125, R16.reuse, R126, -R125 ;  /* 0x0000007e107d7223 */ /* 0x040fe4000001087d */
[----:B------:R-:W-:Y:S02]  /*4ee0*/  FMUL.FTZ R151, R9, R131 ;  /* 0x0000008309977220 */ /* 0x000fe40000410000 */
[----:B------:R-:W-:Y:S02]  /*4ef0*/  FMUL.FTZ R206, R51, R144 ;  /* 0x0000009033ce7220 */ /* 0x000fe40000410000 */
[----:B------:R-:W-:Y:S02]  /*4f00*/  FMUL.FTZ R126, R9, R130 ;  /* 0x00000082097e7220 */ /* 0x000fe40000410000 */
[----:B------:R-:W-:-:S02]  /*4f10*/  FFMA.FTZ R127, R16, R124, R127 ;  /* 0x0000007c107f7223 */ /* 0x000fc4000001007f */
[----:B------:R-:W-:Y:S02]  /*4f20*/  FFMA.FTZ R151, R10, R130, R151 ;  /* 0x000000820a977223 */ /* 0x000fe40000010097 */
[----:B------:R-:W-:Y:S02]  /*4f30*/  FMUL.FTZ R124, R50, R144 ;  /* 0x00000090327c7220 */ /* 0x000fe40000410000 */
[----:B------:R-:W-:Y:S02]  /*4f40*/  FMUL.FTZ R206, R111, R206 ;  /* 0x000000ce6fce7220 */ /* 0x000fe40000410000 */
[----:B------:R-:W-:Y:S02]  /*4f50*/  FFMA.FTZ R130, R10, R131, -R126 ;  /* 0x000000830a827223 */ /* 0x000fe4000001087e */
        /* <DEDUP_REMOVED lines=11> */
[----:B------:R-:W-:Y:S02]  /*5010*/  FMUL.FTZ R125, R45, R141 ;  /* 0x0000008d2d7d7220 */ /* 0x000fe40000410000 */
[-C--:B------:R-:W-:Y:S02]  /*5020*/  FFMA.FTZ R130, R12, R124.reuse, R127 ;  /* 0x0000007c0c827223 */ /* 0x080fe4000001007f */
[----:B------:R-:W-:-:S02]  /*5030*/  FMUL.FTZ R127, R11, R124 ;  /* 0x0000007c0b7f7220 */ /* 0x000fc40000410000 */
[----:B------:R-:W-:Y:S02]  /*5040*/  FMUL.FTZ R203, R44, R141 ;  /* 0x0000008d2ccb7220 */ /* 0x000fe40000410000 */
[----:B------:R-:W-:Y:S02]  /*5050*/  FFMA.FTZ R131, R8, R151, R131 ;  /* 0x0000009708837223 */ /* 0x000fe40000010083 */
[----:B------:R-:W-:Y:S02]  /*5060*/  FMUL.FTZ R204, R104, R125 ;  /* 0x0000007d68cc7220 */ /* 0x000fe40000410000 */
        /* <DEDUP_REMOVED lines=24> */
[-C--:B------:R-:W-:Y:S02]  /*51f0*/  FFMA.FTZ R167, R4, R130.reuse, R151 ;  /* 0x0000008204a77223 */ /* 0x080fe40000010097 */
[----:B------:R-:W-:Y:S02]  /*5200*/  FMUL.FTZ R125, R40, R139 ;  /* 0x0000008b287d7220 */ /* 0x000fe40000410000 */
[----:B------:R-:W-:-:S02]  /*5210*/  FMUL.FTZ R151, R3, R130 ;  /* 0x0000008203977220 */ /* 0x000fc40000410000 */
[----:B------:R-:W-:Y:S02]  /*5220*/  FMUL.FTZ R127, R41, R139 ;  /* 0x0000008b297f7220 */ /* 0x000fe40000410000 */
[-C--:B------:R-:W-:Y:S02]  /*5230*/  FFMA.FTZ R130, R6, R126.reuse, R131 ;  /* 0x0000007e06827223 */ /* 0x080fe40000010083 */
[----:B------:R-:W-:Y:S02]  /*5240*/  FMUL.FTZ R131, R5, R126 ;  /* 0x0000007e05837220 */ /* 0x000fe40000410000 */
[----:B------:R-:W-:Y:S02]  /*5250*/  FFMA.FTZ R151, R4, R150, -R151 ;  /* 0x0000009604977223 */ /* 0x000fe40000010897 */
[C---:B------:R-:W-:Y:S02]  /*5260*/  FMUL.FTZ R198, R106.reuse, R125 ;  /* 0x0000007d6ac67220 */ /* 0x040fe40000410000 */
[----:B------:R-:W-:-:S02]  /*5270*/  FMUL.FTZ R196, R106, R127 ;  /* 0x0000007f6ac47220 */ /* 0x000fc40000410000 */
[----:B------:R-:W-:Y:S02]  /*5280*/  FFMA.FTZ R131, R6, R124, -R131 ;  /* 0x0000007c06837223 */ /* 0x000fe40000010883 */
[----:B------:R-:W-:Y:S02]  /*5290*/  FMUL.FTZ R124, R3, R130 ;  /* 0x00000082037c7220 */ /* 0x000fe40000410000 */
[----:B------:R-:W-:Y:S02]  /*52a0*/  FADD.FTZ R151, R198, R151 ;  /* 0x00000097c6977221 */ /* 0x000fe40000010000 */
[----:B------:R-:W-:Y:S01]  /*52b0*/  FADD.FTZ R167, R196, R167 ;  /* 0x000000a7c4a77221 */ /* 0x000fe20000010000 */
[----:B------:R-:W-:Y:S01]  /*52c0*/  ISETP.NE.AND P0, PT, R159, 0x3f, PT ;  /* 0x0000003f9f00780c */ /* 0x000fe20003f05270 */
[-C--:B------:R-:W-:Y:S02]  /*52d0*/  FMUL.FTZ R125, R3, R131.reuse ;  /* 0x00000083037d7220 */ /* 0x080fe40000410000 */
[----:B------:R-:W-:-:S02]  /*52e0*/  FFMA.FTZ R131, R4, R131, -R124 ;  /* 0x0000008304837223 */ /* 0x000fc4000001087c */
[C---:B------:R-:W-:Y:S02]  /*52f0*/  FMUL.FTZ R124, R0.reuse, R151 ;  /* 0x00000097007c7220 */ /* 0x040fe40000410000 */
[-C--:B------:R-:W-:Y:S02]  /*5300*/  FMUL.FTZ R126, R0, R167.reuse ;  /* 0x000000a7007e7220 */ /* 0x080fe40000410000 */
[----:B------:R-:W-:Y:S02]  /*5310*/  FFMA.FTZ R125, R4, R130, R125 ;  /* 0x00000082047d7223 */ /* 0x000fe4000001007d */
[----:B------:R-:W-:Y:S02]  /*5320*/  FMUL.FTZ R200, R42, R140 ;  /* 0x0000008c2ac87220 */ /* 0x000fe40000410000 */
[C---:B------:R-:W-:Y:S02]  /*5330*/  FFMA.FTZ R130, R2.reuse, R167, R124 ;  /* 0x000000a702827223 */ /* 0x040fe4000001007c */
[----:B------:R-:W-:-:S02]  /*5340*/  FFMA.FTZ R151, R2, R151, -R126 ;  /* 0x0000009702977223 */ /* 0x000fc4000001087e */
[----:B------:R-:W-:Y:S02]  /*5350*/  FMUL.FTZ R124, R43, R140 ;  /* 0x0000008c2b7c7220 */ /* 0x000fe40000410000 */
[----:B------:R-:W-:Y:S02]  /*5360*/  FMUL.FTZ R126, R0, R125 ;  /* 0x0000007d007e7220 */ /* 0x000fe40000410000 */
[C---:B------:R-:W-:Y:S02]  /*5370*/  FMUL.FTZ R200, R107.reuse, R200 ;  /* 0x000000c86bc87220 */ /* 0x040fe40000410000 */
[----:B------:R-:W-:Y:S02]  /*5380*/  FMUL.FTZ R199, R107, R124 ;  /* 0x0000007c6bc77220 */ /* 0x000fe40000410000 */
[----:B------:R-:W-:Y:S02]  /*5390*/  FFMA.FTZ R124, R2, R131, -R126 ;  /* 0x00000083027c7223 */ /* 0x000fe4000001087e */
[----:B------:R-:W-:-:S02]  /*53a0*/  FADD.FTZ R126, R200, R151 ;  /* 0x00000097c87e7221 */ /* 0x000fc40000010000 */
[----:B------:R0:W1:Y:S01]  /*53b0*/  @P0 LDS.64 R150, [R159.X8+0x5a68] ;  /* 0x005a68009f960984 */ /* 0x0000620000008a00 */
[----:B------:R-:W-:Y:S01]  /*53c0*/  FMUL.FTZ R127, R0, R131 ;  /* 0x00000083007f7220 */ /* 0x000fe20000410000 */
[----:B------:R-:W-:Y:S01]  /*53d0*/  BSSY B0, `(.L_x_7270) ;  /* 0x0000010000007945 */ /* 0x000fe20003800000 */
[----:B------:R-:W-:Y:S02]  /*53e0*/  ISETP.GT.U32.AND P2, PT, R159, 0x1f, PT ;  /* 0x0000001f9f00780c */ /* 0x000fe40003f44070 */
[----:B------:R-:W-:Y:S02]  /*53f0*/  FFMA.FTZ R125, R2, R125, R127 ;  /* 0x0000007d027d7223 */ /* 0x000fe4000001007f */
[----:B------:R-:W-:Y:S01]  /*5400*/  FADD.FTZ R127, R199, R130 ;  /* 0x00000082c77f7221 */ /* 0x000fe20000010000 */
        /* <DEDUP_REMOVED lines=12> */
.L_x_7271:
[----:B0-----:R-:W-:Y:S05]  /*54d0*/  BSYNC B0 ;  /* 0x0000000000007941 */ /* 0x001fea0003800000 */
.L_x_7270:
        /* <DEDUP_REMOVED lines=51> */
.L_x_7378:
        /* <DEDUP_REMOVED lines=9> */
[C---:B------:R-:W-:Y:S02]  /*58a0*/  FFMA.FTZ R129, R126.reuse, R129, -R124 ;  /* 0x000000817e817223 */ /* 0x040fe4000001087c */
[-C--:B----4-:R-:W-:Y:S02]  /*58b0*/  FFMA.FTZ R231, R126, R125.reuse, R232 ;  /* 0x0000007d7ee77223 */ /* 0x090fe400000100e8 */
[C---:B------:R-:W-:Y:S02]  /*58c0*/  FMUL.FTZ R125, R128.reuse, R125 ;  /* 0x0000007d807d7220 */ /* 0x040fe40000410000 */
[----:B------:R-:W-:Y:S01]  /*58d0*/  @P0 FADD.FTZ R131, R131, R230 ;  /* 0x000000e683830221 */ /* 0x000fe20000010000 */
[----:B------:R-:W-:Y:S01]  /*58e0*/  FSEL R231, R128, R231, !P0 ;  /* 0x000000e780e77208 */ /* 0x000fe20004000000 */
[----:B------:R-:W-:-:S02]  /*58f0*/  @P0 FADD.FTZ R130, R130, R129 ;  /* 0x0000008182820221 */ /* 0x000fc40000010000 */
        /* <DEDUP_REMOVED lines=42> */
[CC--:B----4-:R-:W-:Y:S02]  /*5ba0*/  FMUL.FTZ R127, R231.reuse, R125.reuse ;  /* 0x0000007de77f7220 */ /* 0x0d0fe40000410000 */
[C---:B------:R-:W-:Y:S02]  /*5bb0*/  FFMA.FTZ R230, R126.reuse, R125, R129 ;  /* 0x0000007d7ee67223 */ /* 0x040fe40000010081 */
[C---:B------:R-:W-:Y:S02]  /*5bc0*/  FFMA.FTZ R128, R126.reuse, R128, R235 ;  /* 0x000000807e807223 */ /* 0x040fe400000100eb */
[----:B------:R-:W-:Y:S01]  /*5bd0*/  @P0 FFMA.FTZ R126, R126, R124, -R127 ;  /* 0x0000007c7e7e0223 */ /* 0x000fe2000001087f */
[----:B------:R-:W-:Y:S01]  /*5be0*/  FSEL R127, R231, R230, !P0 ;  /* 0x000000e6e77f7208 */ /* 0x000fe20004000000 */
[----:B------:R-:W-:-:S02]  /*5bf0*/  @P0 FADD.FTZ R131, R131, R128 ;  /* 0x0000008083830221 */ /* 0x000fc40000010000 */
[----:B------:R-:W-:Y:S01]  /*5c00*/  @P0 FADD.FTZ R130, R130, R233 ;  /* 0x000000e982820221 */ /* 0x000fe20000010000 */
[----:B------:R-:W0:Y:S01]  /*5c10*/  SHFL.UP PT, R128, R126, 0x10, RZ ;  /* 0x060000007e807989 */ /* 0x000e2200000e00ff */
[----:B------:R-:W-:-:S03]  /*5c20*/  MOV R233, R126 ;  /* 0x0000007e00e97202 */ /* 0x000fc60000000f00 */
[----:B------:R-:W2:Y:S01]  /*5c30*/  SHFL.UP PT, R129, R131, 0x10, RZ ;  /* 0x0600000083817989 */ /* 0x000ea200000e00ff */
[----:B------:R-:W-:-:S03]  /*5c40*/  MOV R234, R130 ;  /* 0x0000008200ea7202 */ /* 0x000fc60000000f00 */
[----:B------:R-:W3:Y:S04]  /*5c50*/  SHFL.UP PT, R235, R127, 0x10, RZ ;  /* 0x060000007feb7989 */ /* 0x000ee800000e00ff */
[----:B------:R4:W1:Y:S02]  /*5c60*/  SHFL.UP PT, R236, R130, 0x10, RZ ;  /* 0x0600000082ec7989 */ /* 0x00086400000e00ff */
[----:B----4-:R-:W-:Y:S02]  /*5c70*/  MOV R130, R131 ;  /* 0x0000008300827202 */ /* 0x010fe40000000f00 */
.L_x_7379:
[----:B------:R-:W-:Y:S01]  /*5c80*/  MOV R232, R233 ;  /* 0x000000e900e87202 */ /* 0x000fe20000000f00 */
[-C--:B-1----:R-:W-:Y:S01]  /*5c90*/  FMUL.FTZ R125, R236, R127.reuse ;  /* 0x0000007fec7d7220 */ /* 0x082fe20000410000 */
[----:B------:R-:W-:Y:S01]  /*5ca0*/  ISETP.GE.AND P0, PT, R160, 0x10, PT ;  /* 0x00000010a000780c */ /* 0x000fe20003f06270 */
[----:B0-----:R-:W-:Y:S01]  /*5cb0*/  FMUL.FTZ R124, R128, R127 ;  /* 0x0000007f807c7220 */ /* 0x001fe20000410000 */
[----:B------:R-:W-:Y:S01]  /*5cc0*/  MOV R131, R234 ;  /* 0x000000ea00837202 */ /* 0x000fe20000000f00 */
[----:B--2---:R-:W-:-:S02]  /*5cd0*/  FFMA.FTZ R125, R129, R232, R125 ;  /* 0x000000e8817d7223 */ /* 0x004fc4000001007d */
[-C--:B------:R-:W-:Y:S02]  /*5ce0*/  FMUL.FTZ R129, R129, R127.reuse ;  /* 0x0000007f81817220 */ /* 0x080fe40000410000 */
[CC--:B---3--:R-:W-:Y:S02]  /*5cf0*/  FFMA.FTZ R124, R235.reuse, R232.reuse, R124 ;  /* 0x000000e8eb7c7223 */ /* 0x0c8fe4000001007c */
[----:B------:R-:W-:Y:S02]  /*5d00*/  FMUL.FTZ R235, R235, R127 ;  /* 0x0000007febeb7220 */ /* 0x000fe40000410000 */
        /* <DEDUP_REMOVED lines=11> */
[----:B------:R-:W-:Y:S05]  /*5dc0*/  CALL.REL.NOINC `($__internal_175_$__cuda_sm70_shflsync_idx_p) ;  /* 0x00008db000007944 */ /* 0x000fea0003c00000 */
.L_x_7276:
[----:B------:R-:W-:Y:S05]  /*5dd0*/  BRA.CONV ~URZ, `(.L_x_7277) ;  /* 0x000000637f007947 */ /* 0x000fea000b800000 */
[----:B0-----:R-:W-:Y:S01]  /*5de0*/  HFMA2.MMA R129, -RZ, RZ, 0, 1.847743988037109375e-06 ;  /* 0x0000001fff817435 */ /* 0x001fe200000001ff */
[----:B------:R-:W-:Y:S02]  /*5df0*/  MOV R127, R233 ;  /* 0x000000e9007f7202 */ /* 0x000fe40000000f00 */
[----:B------:R-:W-:-:S02]  /*5e00*/  MOV R128, 0x1f ;  /* 0x0000001f00807802 */ /* 0x000fc40000000f00 */
[----:B-1----:R-:W-:Y:S02]  /*5e10*/  MOV R126, 0xffffffff ;  /* 0xffffffff007e7802 */ /* 0x002fe40000000f00 */
[----:B------:R-:W-:Y:S02]  /*5e20*/  MOV R124, 0x5e40 ;  /* 0x00005e40007c7802 */ /* 0x000fe40000000f00 */
[----:B------:R-:W-:Y:S05]  /*5e30*/  CALL.REL.NOINC `($__internal_175_$__cuda_sm70_shflsync_idx_p) ;  /* 0x00008d4000007944 */ /* 0x000fea0003c00000 */
.L_x_7277:
[----:B------:R-:W-:Y:S05]  /*5e40*/  BRA.CONV ~URZ, `(.L_x_7278) ;  /* 0x000000637f007947 */ /* 0x000fea000b800000 */
[----:B0-----:R-:W-:Y:S01]  /*5e50*/  HFMA2.MMA R129, -RZ, RZ, 0, 1.847743988037109375e-06 ;  /* 0x0000001fff817435 */ /* 0x001fe200000001ff */
[----:B------:R-:W-:Y:S02]  /*5e60*/  MOV R127, R131 ;  /* 0x00000083007f7202 */ /* 0x000fe40000000f00 */
[----:B------:R-:W-:Y:S02]  /*5e70*/  MOV R128, 0x1f ;  /* 0x0000001f00807802 */ /* 0x000fe40000000f00 */
[----:B-1----:R-:W-:Y:S02]  /*5e80*/  MOV R126, 0xffffffff ;  /* 0xffffffff007e7802 */ /* 0x002fe40000000f00 */
[----:B------:R-:W-:Y:S02]  /*5e90*/  MOV R124, 0x5eb0 ;  /* 0x00005eb0007c7802 */ /* 0x000fe40000000f00 */
[----:B------:R-:W-:Y:S05]  /*5ea0*/  CALL.REL.NOINC `($__internal_175_$__cuda_sm70_shflsync_idx_p) ;  /* 0x00008cd000007944 */ /* 0x000fea0003c00000 */
.L_x_7278:
[----:B------:R-:W-:Y:S05]  /*5eb0*/  BRA.CONV ~URZ, `(.L_x_7279) ;  /* 0x000000637f007947 */ /* 0x000fea000b800000 */
[----:B0-----:R-:W-:Y:S01]  /*5ec0*/  HFMA2.MMA R129, -RZ, RZ, 0, 1.847743988037109375e-06 ;  /* 0x0000001fff817435 */ /* 0x001fe200000001ff */
[----:B------:R-:W-:-:S02]  /*5ed0*/  MOV R127, R130 ;  /* 0x00000082007f7202 */ /* 0x000fc40000000f00 */
[----:B------:R-:W-:Y:S02]  /*5ee0*/  MOV R128, 0x1f ;  /* 0x0000001f00807802 */ /* 0x000fe40000000f00 */
[----:B-1----:R-:W-:Y:S02]  /*5ef0*/  MOV R126, 0xffffffff ;  /* 0xffffffff007e7802 */ /* 0x002fe40000000f00 */
[----:B------:R-:W-:Y:S02]  /*5f00*/  MOV R124, 0x5f20 ;  /* 0x00005f20007c7802 */ /* 0x000fe40000000f00 */
[----:B------:R-:W-:Y:S05]  /*5f10*/  CALL.REL.NOINC `($__internal_175_$__cuda_sm70_shflsync_idx_p) ;  /* 0x00008c6000007944 */ /* 0x000fea0003c00000 */
.L_x_7279:
[----:B------:R-:W-:Y:S05]  /*5f20*/  BRA.DIV ~URZ, `(.L_x_7280) ;  /* 0x000079c27f007947 */ /* 0x000fea000b800000 */
[----:B------:R-:W2:Y:S04]  /*5f30*/  SHFL.IDX PT, R120, R120, RZ, 0x1f ;  /* 0x00001fff78787589 */ /* 0x000ea800000e0000 */
[----:B------:R-:W3:Y:S04]  /*5f40*/  SHFL.IDX PT, R121, R121, RZ, 0x1f ;  /* 0x00001fff79797589 */ /* 0x000ee800000e0000 */
[----:B------:R-:W4:Y:S04]  /*5f50*/  SHFL.IDX PT, R122, R122, RZ, 0x1f ;  /* 0x00001fff7a7a7589 */ /* 0x000f2800000e0000 */
[----:B------:R-:W0:Y:S04]  /*5f60*/  SHFL.IDX PT, R123, R123, RZ, 0x1f ;  /* 0x00001fff7b7b7589 */ /* 0x000e2800000e0000 */
[----:B------:R1:W0:Y:S04]  /*5f70*/  SHFL.UP PT, R230, R232, 0x1, RZ ;  /* 0x04200000e8e67989 */ /* 0x00022800000e00ff */
[----:B------:R1:W0:Y:S04]  /*5f80*/  SHFL.UP PT, R231, R233, 0x1, RZ ;  /* 0x04200000e9e77989 */ /* 0x00022800000e00ff */
[----:B------:R-:W0:Y:S04]  /*5f90*/  SHFL.UP PT, R131, R131, 0x1, RZ ;  /* 0x0420000083837989 */ /* 0x000e2800000e00ff */
[----:B------:R-:W0:Y:S02]  /*5fa0*/  SHFL.UP PT, R130, R130, 0x1, RZ ;  /* 0x0420000082827989 */ /* 0x000e2400000e00ff */
.L_x_7380:
        /* <DEDUP_REMOVED lines=23> */
.L_x_7273:
[----:B0-----:R-:W-:Y:S05]  /*6120*/  BSYNC B0 ;  /* 0x0000000000007941 */ /* 0x001fea0003800000 */
.L_x_7272:
[----:B------:R-:W-:Y:S01]  /*6130*/  WARPSYNC 0xffffffff ;  /* 0xffffffff00007948 */ /* 0x000fe20003800000 */
[----:B------:R-:W-:Y:S02]  /*6140*/  LOP3.LUT P0, RZ, R159, 0x1f, RZ, 0xc0, !PT ;  /* 0x0000001f9fff7812 */ /* 0x000fe4000780c0ff */
[----:B------:R-:W-:Y:S01]  /*6150*/  BAR.SYNC.DEFER_BLOCKING 0x0 ;  /* 0x0000000000007b1d */ /* 0x000fe20000010000 */
[C---:B-1----:R-:W-:Y:S01]  /*6160*/  FMUL.FTZ R121, R0.reuse, R151 ;  /* 0x0000009700797220 */ /* 0x042fe20000410000 */
[----:B------:R-:W-:Y:S01]  /*6170*/  MOV R122, UR21 ;  /* 0x00000015007a7c02 */ /* 0x000fe20008000f00 */
[-C--:B------:R-:W-:Y:S01]  /*6180*/  FMUL.FTZ R120, R0, -R150.reuse ;  /* 0x8000009600787220 */ /* 0x080fe20000410000 */
[----:B------:R-:W-:Y:S01]  /*6190*/  USHF.L.U32 UR43, UR7, 0x4, URZ ;  /* 0x00000004072b7899 */ /* 0x000fe2000800063f */
[----:B------:R-:W-:Y:S01]  /*61a0*/  FMUL.FTZ R123, R2, R197 ;  /* 0x000000c5027b7220 */ /* 0x000fe20000410000 */
[----:B------:R-:W-:Y:S01]  /*61b0*/  ISETP.GE.OR P0, PT, R122, c[0x0][0x174], P0 ;  /* 0x00005d007a007a0c */ /* 0x000fe20000706670 */
[C---:B------:R-:W-:Y:S01]  /*61c0*/  FFMA.FTZ R121, R2.reuse, R150, -R121 ;  /* 0x0000009602797223 */ /* 0x040fe20000010879 */
[----:B------:R-:W-:Y:S01]  /*61d0*/  BSSY B0, `(.L_x_7281) ;  /* 0x00001ab000007945 */ /* 0x000fe20003800000 */
[----:B------:R-:W-:-:S02]  /*61e0*/  FFMA.FTZ R120, R2, -R151, R120 ;  /* 0x8000009702787223 */ /* 0x000fc40000010078 */
[C---:B------:R-:W-:Y:S02]  /*61f0*/  FFMA.FTZ R124, -R0.reuse, R181, -R123 ;  /* 0x000000b5007c7223 */ /* 0x040fe4000001097b */
[C---:B------:R-:W-:Y:S02]  /*6200*/  FMUL.FTZ R125, R3.reuse, -R121 ;  /* 0x80000079037d7220 */ /* 0x040fe40000410000 */
[----:B------:R-:W-:Y:S02]  /*6210*/  FMUL.FTZ R122, R0, R197 ;  /* 0x000000c5007a7220 */ /* 0x000fe40000410000 */
[-C--:B------:R-:W-:Y:S02]  /*6220*/  FMUL.FTZ R123, R3, -R120.reuse ;  /* 0x80000078037b7220 */ /* 0x080fe40000410000 */
[----:B------:R-:W-:Y:S02]  /*6230*/  FADD.FTZ R124, -R195, R124 ;  /* 0x0000007cc37c7221 */ /* 0x000fe40000010100 */
[----:B------:R-:W-:-:S02]  /*6240*/  FFMA.FTZ R125, R4, R120, R125 ;  /* 0x00000078047d7223 */ /* 0x000fc4000001007d */
[----:B------:R-:W-:Y:S02]  /*6250*/  FFMA.FTZ R122, R2, R181, -R122 ;  /* 0x000000b5027a7223 */ /* 0x000fe4000001087a */
[----:B------:R-:W-:Y:S02]  /*6260*/  FFMA.FTZ R123, R4, R121, -R123 ;  /* 0x00000079047b7223 */ /* 0x000fe4000001087b */
[----:B------:R-:W-:Y:S02]  /*6270*/  FMUL.FTZ R121, R3, -R124 ;  /* 0x8000007c03797220 */ /* 0x000fe40000410000 */
[----:B------:R-:W-:Y:S02]  /*6280*/  FMUL.FTZ R120, R5, -R125 ;  /* 0x8000007d05787220 */ /* 0x000fe40000410000 */
[----:B------:R-:W-:Y:S02]  /*6290*/  FADD.FTZ R122, R179, R122 ;  /* 0x0000007ab37a7221 */ /* 0x000fe40000010000 */
[----:B------:R-:W-:-:S02]  /*62a0*/  FMUL.FTZ R126, R5, -R123 ;  /* 0x8000007b057e7220 */ /* 0x000fc40000410000 */
[-C--:B------:R-:W-:Y:S02]  /*62b0*/  FMUL.FTZ R129, R3, -R122.reuse ;  /* 0x8000007a03817220 */ /* 0x080fe40000410000 */
[----:B------:R-:W-:Y:S02]  /*62c0*/  FFMA.FTZ R127, R4, R122, -R121 ;  /* 0x0000007a047f7223 */ /* 0x000fe40000010879 */
[C---:B------:R-:W-:Y:S02]  /*62d0*/  FFMA.FTZ R123, R6.reuse, R123, -R120 ;  /* 0x0000007b067b7223 */ /* 0x040fe40000010878 */
[----:B------:R-:W0:Y:S01]  /*62e0*/  LDS.64 R120, [R159.X16+0x4258] ;  /* 0x004258009f787984 */ /* 0x000e22000000ca00 */
[----:B------:R-:W-:Y:S02]  /*62f0*/  FFMA.FTZ R126, R6, R125, R126 ;  /* 0x0000007d067e7223 */ /* 0x000fe4000001007e */
        /* <DEDUP_REMOVED lines=28> */
[----:B------:R-:W-:Y:S02]  /*64c0*/  FFMA.FTZ R127, R14, R127, -R122 ;  /* 0x0000007f0e7f7223 */ /* 0x000fe4000001087a */
[----:B------:R-:W-:Y:S02]  /*64d0*/  FADD.FTZ R123, R176, R123 ;  /* 0x0000007bb07b7221 */ /* 0x000fe40000010000 */
[----:B------:R-:W-:Y:S02]  /*64e0*/  FMUL.FTZ R122, R9, -R125 ;  /* 0x8000007d097a7220 */ /* 0x000fe40000410000 */
[----:B------:R-:W-:-:S02]  /*64f0*/  FFMA.FTZ R129, R14, R129, R124 ;  /* 0x000000810e817223 */ /* 0x000fc4000001007c */
[-C--:B------:R-:W-:Y:S02]  /*6500*/  FMUL.FTZ R124, R9, -R123.reuse ;  /* 0x8000007b097c7220 */ /* 0x080fe40000410000 */
[----:B------:R-:W-:Y:S02]  /*6510*/  FFMA.FTZ R122, R10, R123, -R122 ;  /* 0x0000007b0a7a7223 */ /* 0x000fe4000001087a */
[CC--:B0-----:R-:W-:Y:S02]  /*6520*/  FMUL.FTZ R123, R165.reuse, R121.reuse ;  /* 0x00000079a57b7220 */ /* 0x0c1fe40000410000 */
[-C--:B------:R-:W-:Y:S02]  /*6530*/  FMUL.FTZ R165, R165, R120.reuse ;  /* 0x00000078a5a57220 */ /* 0x080fe40000410000 */
[C---:B------:R-:W-:Y:S02]  /*6540*/  FFMA.FTZ R123, R164.reuse, R120, -R123 ;  /* 0x00000078a47b7223 */ /* 0x040fe4000001087b */
[----:B------:R-:W-:-:S02]  /*6550*/  FFMA.FTZ R164, R164, R121, R165 ;  /* 0x00000079a4a47223 */ /* 0x000fc400000100a5 */
[----:B------:R-:W-:Y:S02]  /*6560*/  FADD.FTZ R165, R228, R123 ;  /* 0x0000007be4a57221 */ /* 0x000fe40000010000 */
[----:B------:R-:W-:Y:S02]  /*6570*/  FADD.FTZ R227, R227, R164 ;  /* 0x000000a4e3e37221 */ /* 0x000fe40000010000 */
[C---:B------:R-:W-:Y:S02]  /*6580*/  FMUL.FTZ R121, R29.reuse, R165 ;  /* 0x000000a51d797220 */ /* 0x040fe40000410000 */
[-C--:B------:R-:W-:Y:S02]  /*6590*/  FMUL.FTZ R120, R29, R227.reuse ;  /* 0x000000e31d787220 */ /* 0x080fe40000410000 */
[C---:B------:R-:W-:Y:S02]  /*65a0*/  FFMA.FTZ R121, R30.reuse, R227, R121 ;  /* 0x000000e31e797223 */ /* 0x040fe40000010079 */
[----:B------:R-:W-:-:S02]  /*65b0*/  FFMA.FTZ R120, R30, R165, -R120 ;  /* 0x000000a51e787223 */ /* 0x000fc40000010878 */
[----:B------:R-:W-:Y:S02]  /*65c0*/  FADD.FTZ R226, R226, R121 ;  /* 0x00000079e2e27221 */ /* 0x000fe40000010000 */
[----:B------:R-:W-:Y:S02]  /*65d0*/  FADD.FTZ R225, R225, R120 ;  /* 0x00000078e1e17221 */ /* 0x000fe40000010000 */
[CC--:B------:R-:W-:Y:S02]  /*65e0*/  FMUL.FTZ R120, R27.reuse, R226.reuse ;  /* 0x000000e21b787220 */ /* 0x0c0fe40000410000 */
[-C--:B------:R-:W-:Y:S02]  /*65f0*/  FMUL.FTZ R121, R27, R225.reuse ;  /* 0x000000e11b797220 */ /* 0x080fe40000410000 */
[C---:B------:R-:W-:Y:S02]  /*6600*/  FFMA.FTZ R120, R28.reuse, R225, -R120 ;  /* 0x000000e11c787223 */ /* 0x040fe40000010878 */
[----:B------:R-:W-:-:S02]  /*6610*/  FFMA.FTZ R121, R28, R226, R121 ;  /* 0x000000e21c797223 */ /* 0x000fc40000010079 */
[----:B------:R-:W-:Y:S02]  /*6620*/  FMUL.FTZ R126, R15, -R129 ;  /* 0x800000810f7e7220 */ /* 0x000fe40000410000 */
[----:B------:R-:W-:Y:S02]  /*6630*/  FFMA.FTZ R124, R10, R125, R124 ;  /* 0x0000007d0a7c7223 */ /* 0x000fe4000001007c */
[----:B------:R-:W-:Y:S02]  /*6640*/  FADD.FTZ R223, R223, R120 ;  /* 0x00000078dfdf7221 */ /* 0x000fe40000010000 */
[----:B------:R-:W-:Y:S02]  /*6650*/  FADD.FTZ R224, R224, R121 ;  /* 0x00000079e0e07221 */ /* 0x000fe40000010000 */
[-C--:B------:R-:W-:Y:S02]  /*6660*/  FMUL.FTZ R128, R15, -R127.reuse ;  /* 0x8000007f0f807220 */ /* 0x080fe40000410000 */
[----:B------:R-:W-:-:S02]  /*6670*/  FFMA.FTZ R126, R16, R127, -R126 ;  /* 0x0000007f107e7223 */ /* 0x000fc4000001087e */
[----:B------:R-:W-:Y:S02]  /*6680*/  FADD.FTZ R124, -R191, R124 ;  /* 0x0000007cbf7c7221 */ /* 0x000fe40000010100 */
[C---:B------:R-:W-:Y:S02]  /*6690*/  FMUL.FTZ R121, R25.reuse, R223 ;  /* 0x000000df19797220 */ /* 0x040fe40000410000 */
[----:B------:R-:W-:Y:S02]  /*66a0*/  FMUL.FTZ R120, R25, R224 ;  /* 0x000000e019787220 */ /* 0x000fe40000410000 */
[----:B------:R-:W-:Y:S02]  /*66b0*/  FFMA.FTZ R128, R16, R129, R128 ;  /* 0x0000008110807223 */ /* 0x000fe40000010080 */
[----:B------:R-:W-:Y:S02]  /*66c0*/  FADD.FTZ R122, R175, R122 ;  /* 0x0000007aaf7a7221 */ /* 0x000fe40000010000 */
[----:B------:R-:W-:-:S02]  /*66d0*/  FMUL.FTZ R129, R17, -R126 ;  /* 0x8000007e11817220 */ /* 0x000fc40000410000 */
[C---:B------:R-:W-:Y:S02]  /*66e0*/  FMUL.FTZ R125, R11.reuse, -R124 ;  /* 0x8000007c0b7d7220 */ /* 0x040fe40000410000 */
[C---:B------:R-:W-:Y:S02]  /*66f0*/  FFMA.FTZ R121, R26.reuse, R224, R121 ;  /* 0x000000e01a797223 */ /* 0x040fe40000010079 */
[----:B------:R-:W-:Y:S02]  /*6700*/  FFMA.FTZ R120, R26, R223, -R120 ;  /* 0x000000df1a787223 */ /* 0x000fe40000010878 */
[----:B------:R-:W-:Y:S02]  /*6710*/  FMUL.FTZ R127, R11, -R122 ;  /* 0x8000007a0b7f7220 */ /* 0x000fe40000410000 */
[-C--:B------:R-:W-:Y:S02]  /*6720*/  FMUL.FTZ R123, R17, -R128.reuse ;  /* 0x80000080117b7220 */ /* 0x080fe40000410000 */
[----:B------:R-:W-:-:S02]  /*6730*/  FFMA.FTZ R129, R18, R128, R129 ;  /* 0x0000008012817223 */ /* 0x000fc40000010081 */
[----:B------:R-:W-:Y:S02]  /*6740*/  FFMA.FTZ R125, R12, R122, -R125 ;  /* 0x0000007a0c7d7223 */ /* 0x000fe4000001087d */
[----:B------:R-:W-:Y:S02]  /*6750*/  FADD.FTZ R222, R222, R121 ;  /* 0x00000079dede7221 */ /* 0x000fe40000010000 */
[----:B------:R-:W-:Y:S02]  /*6760*/  FADD.FTZ R221, R221, R120 ;  /* 0x00000078dddd7221 */ /* 0x000fe40000010000 */
[----:B------:R-:W-:Y:S02]  /*6770*/  FFMA.FTZ R127, R12, R124, R127 ;  /* 0x0000007c0c7f7223 */ /* 0x000fe4000001007f */
[----:B------:R-:W-:Y:S02]  /*6780*/  FFMA.FTZ R123, R18, R126, -R123 ;  /* 0x0000007e127b7223 */ /* 0x000fe4000001087b */
[----:B------:R-:W-:-:S02]  /*6790*/  FMUL.FTZ R122, R19, -R129 ;  /* 0x80000081137a7220 */ /* 0x000fc40000410000 */
[----:B------:R-:W-:Y:S02]  /*67a0*/  FADD.FTZ R125, R174, R125 ;  /* 0x0000007dae7d7221 */ /* 0x000fe40000010000 */
[C---:B------:R-:W-:Y:S02]  /*67b0*/  FMUL.FTZ R120, R23.reuse, R222 ;  /* 0x000000de17787220 */ /* 0x040fe40000410000 */
[----:B------:R-:W-:Y:S02]  /*67c0*/  FMUL.FTZ R121, R23, R221 ;  /* 0x000000dd17797220 */ /* 0x000fe40000410000 */
[-C--:B------:R-:W-:Y:S02]  /*67d0*/  FMUL.FTZ R124, R19, -R123.reuse ;  /* 0x8000007b137c7220 */ /* 0x080fe40000410000 */
[----:B------:R-:W-:Y:S02]  /*67e0*/  FFMA.FTZ R126, R20, R123, -R122 ;  /* 0x0000007b147e7223 */ /* 0x000fe4000001087a */
[----:B------:R-:W-:-:S02]  /*67f0*/  FADD.FTZ R127, -R190, R127 ;  /* 0x0000007fbe7f7221 */ /* 0x000fc40000010100 */
[C---:B------:R-:W-:Y:S02]  /*6800*/  FMUL.FTZ R123, R13.reuse, -R125 ;  /* 0x8000007d0d7b7220 */ /* 0x040fe40000410000 */
[C---:B------:R-:W-:Y:S02]  /*6810*/  FFMA.FTZ R229, R24.reuse, R221, -R120 ;  /* 0x000000dd18e57223 */ /* 0x040fe40000010878 */
[----:B------:R-:W-:Y:S02]  /*6820*/  FFMA.FTZ R120, R24, R222, R121 ;  /* 0x000000de18787223 */ /* 0x000fe40000010079 */
[----:B------:R-:W-:Y:S02]  /*6830*/  FFMA.FTZ R129, R20, R129, R124 ;  /* 0x0000008114817223 */ /* 0x000fe4000001007c */
[-C--:B------:R-:W-:Y:S02]  /*6840*/  FMUL.FTZ R122, R13, -R127.reuse ;  /* 0x8000007f0d7a7220 */ /* 0x080fe40000410000 */
[----:B------:R-:W-:-:S02]  /*6850*/  FFMA.FTZ R124, R14, R127, R123 ;  /* 0x0000007f0e7c7223 */ /* 0x000fc4000001007b */
[----:B------:R-:W-:Y:S02]  /*6860*/  FADD.FTZ R229, R220, R229 ;  /* 0x000000e5dce57221 */ /* 0x000fe40000010000 */
[----:B------:R-:W-:Y:S02]  /*6870*/  FADD.FTZ R219, R219, R120 ;  /* 0x00000078dbdb7221 */ /* 0x000fe40000010000 */
[----:B------:R-:W-:Y:S02]  /*6880*/  FFMA.FTZ R122, R14, R125, -R122 ;  /* 0x0000007d0e7a7223 */ /* 0x000fe4000001087a */
[----:B------:R-:W-:Y:S02]  /*6890*/  FMUL.FTZ R123, R21, -R129 ;  /* 0x80000081157b7220 */ /* 0x000fe40000410000 */
[----:B------:R-:W-:Y:S02]  /*68a0*/  FADD.FTZ R124, -R189, R124 ;  /* 0x0000007cbd7c7221 */ /* 0x000fe40000010100 */
[----:B------:R-:W-:-:S02]  /*68b0*/  FMUL.FTZ R121, R21, R229 ;  /* 0x000000e515797220 */ /* 0x000fc40000410000 */
[CC--:B------:R-:W-:Y:S02]  /*68c0*/  FMUL.FTZ R120, R21.reuse, R219.reuse ;  /* 0x000000db15787220 */ /* 0x0c0fe40000410000 */
[-C--:B------:R-:W-:Y:S02]  /*68d0*/  FMUL.FTZ R125, R21, -R126.reuse ;  /* 0x8000007e157d7220 */ /* 0x080fe40000410000 */
[C---:B------:R-:W-:Y:S02]  /*68e0*/  FFMA.FTZ R126, R22.reuse, R126, -R123 ;  /* 0x0000007e167e7223 */ /* 0x040fe4000001087b */
[----:B------:R-:W-:Y:S02]  /*68f0*/  FADD.FTZ R122, R173, R122 ;  /* 0x0000007aad7a7221 */ /* 0x000fe40000010000 */
[----:B------:R-:W-:Y:S02]  /*6900*/  FMUL.FTZ R123, R15, -R124 ;  /* 0x8000007c0f7b7220 */ /* 0x000fe40000410000 */
[----:B------:R-:W-:-:S02]  /*6910*/  FFMA.FTZ R121, R22, R219, R121 ;  /* 0x000000db16797223 */ /* 0x000fc40000010079 */
[C---:B------:R-:W-:Y:S02]  /*6920*/  FFMA.FTZ R120, R22.reuse, R229, -R120 ;  /* 0x000000e516787223 */ /* 0x040fe40000010878 */
[----:B------:R-:W-:Y:S02]  /*6930*/  FFMA.FTZ R129, R22, R129, R125 ;  /* 0x0000008116817223 */ /* 0x000fe4000001007d */
[-C--:B------:R-:W-:Y:S02]  /*6940*/  FMUL.FTZ R125, R15, -R122.reuse ;  /* 0x8000007a0f7d7220 */ /* 0x080fe40000410000 */
[----:B------:R-:W-:Y:S02]  /*6950*/  FFMA.FTZ R123, R16, R122, -R123 ;  /* 0x0000007a107b7223 */ /* 0x000fe4000001087b */
[----:B------:R-:W-:Y:S02]  /*6960*/  FADD.FTZ R218, R218, R121 ;  /* 0x00000079dada7221 */ /* 0x000fe40000010000 */
[----:B------:R-:W-:-:S02]  /*6970*/  FMUL.FTZ R122, R23, -R126 ;  /* 0x8000007e177a7220 */ /* 0x000fc40000410000 */
[----:B------:R-:W-:Y:S02]  /*6980*/  FADD.FTZ R217, R217, R120 ;  /* 0x00000078d9d97221 */ /* 0x000fe40000010000 */
[-C--:B------:R-:W-:Y:S02]  /*6990*/  FMUL.FTZ R127, R23, -R129.reuse ;  /* 0x80000081177f7220 */ /* 0x080fe40000410000 */
[----:B------:R-:W-:Y:S02]  /*69a0*/  FFMA.FTZ R125, R16, R124, R125 ;  /* 0x0000007c107d7223 */ /* 0x000fe4000001007d */
[C---:B------:R-:W-:Y:S02]  /*69b0*/  FMUL.FTZ R120, R19.reuse, R218 ;  /* 0x000000da13787220 */ /* 0x040fe40000410000 */
[----:B------:R-:W-:Y:S02]  /*69c0*/  FFMA.FTZ R122, R24, R129, R122 ;  /* 0x00000081187a7223 */ /* 0x000fe4000001007a */
[----:B------:R-:W-:-:S02]  /*69d0*/  FMUL.FTZ R121, R19, R217 ;  /* 0x000000d913797220 */ /* 0x000fc40000410000 */
[----:B------:R-:W-:Y:S02]  /*69e0*/  FFMA.FTZ R127, R24, R126, -R127 ;  /* 0x0000007e187f7223 */ /* 0x000fe4000001087f */
[----:B------:R-:W-:Y:S02]  /*69f0*/  FADD.FTZ R125, -R188, R125 ;  /* 0x0000007dbc7d7221 */ /* 0x000fe40000010100 */
[C---:B------:R-:W-:Y:S02]  /*6a00*/  FFMA.FTZ R231, R20.reuse, R217, -R120 ;  /* 0x000000d914e77223 */ /* 0x040fe40000010878 */
[C---:B------:R-:W-:Y:S02]  /*6a10*/  FMUL.FTZ R124, R25.reuse, -R122 ;  /* 0x8000007a197c7220 */ /* 0x040fe40000410000 */
[----:B------:R-:W-:Y:S02]  /*6a20*/  FFMA.FTZ R120, R20, R218, R121 ;  /* 0x000000da14787223 */ /* 0x000fe40000010079 */
[----:B------:R-:W-:-:S02]  /*6a30*/  FMUL.FTZ R129, R25, -R127 ;  /* 0x8000007f19817220 */ /* 0x000fc40000410000 */
[----:B------:R-:W-:Y:S02]  /*6a40*/  FADD.FTZ R123, R172, R123 ;  /* 0x0000007bac7b7221 */ /* 0x000fe40000010000 */
[----:B------:R-:W-:Y:S02]  /*6a50*/  FMUL.FTZ R121, R17, -R125 ;  /* 0x8000007d11797220 */ /* 0x000fe40000410000 */
[----:B------:R-:W-:Y:S02]  /*6a60*/  FADD.FTZ R231, R216, R231 ;  /* 0x000000e7d8e77221 */ /* 0x000fe40000010000 */
[C---:B------:R-:W-:Y:S02]  /*6a70*/  FFMA.FTZ R127, R26.reuse, R127, -R124 ;  /* 0x0000007f1a7f7223 */ /* 0x040fe4000001087c */
[----:B------:R-:W-:Y:S02]  /*6a80*/  FADD.FTZ R215, R215, R120 ;  /* 0x00000078d7d77221 */ /* 0x000fe40000010000 */
[----:B------:R-:W-:-:S02]  /*6a90*/  FFMA.FTZ R129, R26, R122, R129 ;  /* 0x0000007a1a817223 */ /* 0x000fc40000010081 */
[CC--:B------:R-:W-:Y:S02]  /*6aa0*/  FMUL.FTZ R124, R17.reuse, -R123.reuse ;  /* 0x8000007b117c7220 */ /* 0x0c0fe40000410000 */
[C---:B------:R-:W-:Y:S02]  /*6ab0*/  FFMA.FTZ R122, R18.reuse, R123, -R121 ;  /* 0x0000007b127a7223 */ /* 0x040fe40000010879 */
[C---:B------:R-:W-:Y:S02]  /*6ac0*/  FMUL.FTZ R121, R17.reuse, R231 ;  /* 0x000000e711797220 */ /* 0x040fe40000410000 */
[----:B------:R-:W-:Y:S02]  /*6ad0*/  FMUL.FTZ R120, R17, R215 ;  /* 0x000000d711787220 */ /* 0x000fe40000410000 */
[----:B------:R-:W-:Y:S02]  /*6ae0*/  FFMA.FTZ R126, R18, R125, R124 ;  /* 0x0000007d127e7223 */ /* 0x000fe4000001007c */
[----:B------:R-:W-:-:S02]  /*6af0*/  FMUL.FTZ R124, R27, -R129 ;  /* 0x800000811b7c7220 */ /* 0x000fc40000410000 */
[C---:B------:R-:W-:Y:S02]  /*6b00*/  FFMA.FTZ R121, R18.reuse, R215, R121 ;  /* 0x000000d712797223 */ /* 0x040fe40000010079 */
        /* <DEDUP_REMOVED lines=41> */
[----:B------:R-:W-:Y:S02]  /*6da0*/  FMUL.FTZ R122, R25, -R127 ;  /* 0x8000007f197a7220 */ /* 0x000fe40000410000 */
[----:B------:R-:W-:Y:S02]  /*6db0*/  FADD.FTZ R235, R208, R235 ;  /* 0x000000ebd0eb7221 */ /* 0x000fe40000010000 */
[----:B------:R-:W-:Y:S02]  /*6dc0*/  FADD.FTZ R207, R207, R120 ;  /* 0x00000078cfcf7221 */ /* 0x000fe40000010000 */
[-C--:B------:R-:W-:Y:S02]  /*6dd0*/  FMUL.FTZ R126, R25, -R123.reuse ;  /* 0x8000007b197e7220 */ /* 0x080fe40000410000 */
[----:B------:R-:W-:Y:S02]  /*6de0*/  FFMA.FTZ R122, R26, R123, -R122 ;  /* 0x0000007b1a7a7223 */ /* 0x000fe4000001087a */
[----:B------:R-:W-:-:S02]  /*6df0*/  FMUL.FTZ R121, R9, R235 ;  /* 0x000000eb09797220 */ /* 0x000fc40000410000 */
[----:B------:R-:W-:Y:S02]  /*6e00*/  FMUL.FTZ R120, R9, R207 ;  /* 0x000000cf09787220 */ /* 0x000fe40000410000 */
[----:B------:R-:W-:Y:S02]  /*6e10*/  FFMA.FTZ R126, R26, R127, R126 ;  /* 0x0000007f1a7e7223 */ /* 0x000fe4000001007e */
[----:B------:R-:W-:Y:S02]  /*6e20*/  FADD.FTZ R122, R167, R122 ;  /* 0x0000007aa77a7221 */ /* 0x000fe40000010000 */
[C---:B------:R-:W-:Y:S02]  /*6e30*/  FFMA.FTZ R121, R10.reuse, R207, R121 ;  /* 0x000000cf0a797223 */ /* 0x040fe40000010079 */
[----:B------:R-:W-:Y:S02]  /*6e40*/  FFMA.FTZ R120, R10, R235, -R120 ;  /* 0x000000eb0a787223 */ /* 0x000fe40000010878 */
[----:B------:R-:W-:-:S02]  /*6e50*/  FADD.FTZ R126, -R183, R126 ;  /* 0x0000007eb77e7221 */ /* 0x000fc40000010100 */
[----:B------:R-:W-:Y:S02]  /*6e60*/  FMUL.FTZ R127, R27, -R122 ;  /* 0x8000007a1b7f7220 */ /* 0x000fe40000410000 */
[----:B------:R-:W-:Y:S02]  /*6e70*/  FADD.FTZ R206, R206, R121 ;  /* 0x00000079cece7221 */ /* 0x000fe40000010000 */
[----:B------:R-:W-:Y:S02]  /*6e80*/  FADD.FTZ R205, R205, R120 ;  /* 0x00000078cdcd7221 */ /* 0x000fe40000010000 */
[-C--:B------:R-:W-:Y:S02]  /*6e90*/  FMUL.FTZ R123, R27, -R126.reuse ;  /* 0x8000007e1b7b7220 */ /* 0x080fe40000410000 */
[----:B------:R-:W-:Y:S02]  /*6ea0*/  FFMA.FTZ R127, R28, R126, R127 ;  /* 0x0000007e1c7f7223 */ /* 0x000fe4000001007f */
[----:B------:R-:W-:-:S02]  /*6eb0*/  FMUL.FTZ R120, R7, R206 ;  /* 0x000000ce07787220 */ /* 0x000fc40000410000 */
[-C--:B------:R-:W-:Y:S02]  /*6ec0*/  FMUL.FTZ R121, R7, R205.reuse ;  /* 0x000000cd07797220 */ /* 0x080fe40000410000 */
[----:B------:R-:W-:Y:S02]  /*6ed0*/  FFMA.FTZ R123, R28, R122, -R123 ;  /* 0x0000007a1c7b7223 */ /* 0x000fe4000001087b */
[----:B------:R-:W-:Y:S02]  /*6ee0*/  FADD.FTZ R128, -R182, R127 ;  /* 0x0000007fb6807221 */ /* 0x000fe40000010100 */
[C---:B------:R-:W-:Y:S02]  /*6ef0*/  FFMA.FTZ R120, R8.reuse, R205, -R120 ;  /* 0x000000cd08787223 */ /* 0x040fe40000010878 */
[----:B------:R-:W-:Y:S02]  /*6f00*/  FFMA.FTZ R121, R8, R206, R121 ;  /* 0x000000ce08797223 */ /* 0x000fe40000010079 */
[----:B------:R-:W-:-:S02]  /*6f10*/  FADD.FTZ R126, R166, R123 ;  /* 0x0000007ba67e7221 */ /* 0x000fc40000010000 */
[----:B------:R-:W-:Y:S01]  /*6f20*/  FMUL.FTZ R127, R29, -R128 ;  /* 0x800000801d7f7220 */ /* 0x000fe20000410000 */
[----:B------:R-:W-:Y:S01]  /*6f30*/  CS2R R122, SRZ ;  /* 0x00000000007a7805 */ /* 0x000fe2000001ff00 */
[----:B------:R-:W-:Y:S01]  /*6f40*/  FADD.FTZ R203, R203, R120 ;  /* 0x00000078cbcb7221 */ /* 0x000fe20000010000 */
[----:B------:R-:W-:Y:S01]  /*6f50*/  MOV R120, 0x3f800000 ;  /* 0x3f80000000787802 */ /* 0x000fe20000000f00 */
[----:B------:R-:W-:Y:S01]  /*6f60*/  FADD.FTZ R204, R204, R121 ;  /* 0x00000079cccc7221 */ /* 0x000fe20000010000 */
[----:B------:R-:W-:Y:S01]  /*6f70*/  HFMA2.MMA R121, -RZ, RZ, 0, 0 ;  /* 0x00000000ff797435 */ /* 0x000fe200000001ff */
[----:B------:R-:W-:Y:S02]  /*6f80*/  FFMA.FTZ R125, R28, R129, R125 ;  /* 0x000000811c7d7223 */ /* 0x000fe4000001007d */
[-C--:B------:R-:W-:Y:S02]  /*6f90*/  FMUL.FTZ R129, R29, -R126.reuse ;  /* 0x8000007e1d817220 */ /* 0x080fe40000410000 */
[----:B------:R-:W-:-:S02]  /*6fa0*/  FFMA.FTZ R131, R30, R126, -R127 ;  /* 0x0000007e1e837223 */ /* 0x000fc4000001087f */
[CC--:B------:R-:W-:Y:S02]  /*6fb0*/  FMUL.FTZ R126, R5.reuse, R204.reuse ;  /* 0x000000cc057e7220 */ /* 0x0c0fe40000410000 */
[-C--:B------:R-:W-:Y:S01]  /*6fc0*/  FMUL.FTZ R127, R5, R203.reuse ;  /* 0x000000cb057f7220 */ /* 0x080fe20000410000 */
[----:B------:R-:W0:Y:S01]  /*6fd0*/  @!P0 LDS.128 R120, [UR43+0x5c60] ;  /* 0x005c602bff788984 */ /* 0x000e220008000c00 */
[C---:B------:R-:W-:Y:S01]  /*6fe0*/  FFMA.FTZ R126, R6.reuse, R203, -R126 ;  /* 0x000000cb067e7223 */ /* 0x040fe2000001087e */
        /* <DEDUP_REMOVED lines=13> */
[----:B------:R-:W-:Y:S02]  /*70c0*/  FADD.FTZ R127, -R180, R237 ;  /* 0x000000edb47f7221 */ /* 0x000fe40000010100 */
[----:B------:R-:W-:Y:S02]  /*70d0*/  FADD.FTZ R237, R196, R129 ;  /* 0x00000081c4ed7221 */ /* 0x000fe40000010000 */
[----:B------:R-:W-:-:S02]  /*70e0*/  FADD.FTZ R239, R198, R239 ;  /* 0x000000efc6ef7221 */ /* 0x000fc40000010000 */
        /* <DEDUP_REMOVED lines=27> */
.L_x_7381:
[----:B------:R-:W-:Y:S05]  /*72a0*/  BRA.DIV ~URZ, `(.L_x_7284) ;  /* 0x00006a627f007947 */ /* 0x000fea000b800000 */
[----:B------:R2:W3:Y:S04]  /*72b0*/  SHFL.DOWN PT, R241, R212, 0x1, 0x1f ;  /* 0x08201f00d4f17f89 */ /* 0x0004e800000e0000 */
[----:B------:R2:W4:Y:S04]  /*72c0*/  SHFL.DOWN PT, R243, R208, 0x1, 0x1f ;  /* 0x08201f00d0f37f89 */ /* 0x00052800000e0000 */
[----:B------:R2:W0:Y:S02]  /*72d0*/  SHFL.DOWN PT, R126, R131, 0x1, 0x1f ;  /* 0x08201f00837e7f89 */ /* 0x00042400000e0000 */
.L_x_7382:
        /* <DEDUP_REMOVED lines=15> */
.L_x_7286:
[----:B------:R-:W-:Y:S05]  /*73d0*/  BSYNC B1 ;  /* 0x0000000000017941 */ /* 0x000fea0003800000 */
.L_x_7285:
[----:B------:R-:W-:Y:S05]  /*73e0*/  BRA.DIV ~URZ, `(.L_x_7287) ;  /* 0x00006a727f007947 */ /* 0x000fea000b800000 */
[----:B-1----:R1:W2:Y:S04]  /*73f0*/  SHFL.DOWN PT, R199, R228, 0x2, 0x1f ;  /* 0x08401f00e4c77f89 */ /* 0x0022a800000e0000 */
[----:B---3--:R1:W3:Y:S04]  /*7400*/  SHFL.DOWN PT, R241, R212, 0x2, 0x1f ;  /* 0x08401f00d4f17f89 */ /* 0x0082e800000e0000 */
[----:B----4-:R1:W4:Y:S04]  /*7410*/  SHFL.DOWN PT, R243, R208, 0x2, 0x1f ;  /* 0x08401f00d0f37f89 */ /* 0x01032800000e0000 */
[----:B0-----:R1:W0:Y:S02]  /*7420*/  SHFL.DOWN PT, R126, R131, 0x2, 0x1f ;  /* 0x08401f00837e7f89 */ /* 0x00122400000e0000 */
.L_x_7383:
        /* <DEDUP_REMOVED lines=15> */
.L_x_7289:
[----:B------:R-:W-:Y:S05]  /*7520*/  BSYNC B1 ;  /* 0x0000000000017941 */ /* 0x000fea0003800000 */
.L_x_7288:
[----:B------:R-:W-:Y:S05]  /*7530*/  BRA.DIV ~URZ, `(.L_x_7290) ;  /* 0x00006ae27f007947 */ /* 0x000fea000b800000 */
[----:B--2---:R2:W1:Y:S02]  /*7540*/  SHFL.DOWN PT, R199, R228, 0x4, 0x1f ;  /* 0x08801f00e4c77f89 */ /* 0x00446400000e0000 */
.L_x_7384:
[----:B------:R-:W-:Y:S05]  /*7550*/  BRA.DIV ~URZ, `(.L_x_7291) ;  /* 0x00006b427f007947 */ /* 0x000fea000b800000 */
[----:B---3--:R3:W2:Y:S04]  /*7560*/  SHFL.DOWN PT, R241, R212, 0x4, 0x1f ;  /* 0x08801f00d4f17f89 */ /* 0x0086a800000e0000 */
[----:B----4-:R3:W4:Y:S04]  /*7570*/  SHFL.DOWN PT, R243, R208, 0x4, 0x1f ;  /* 0x08801f00d0f37f89 */ /* 0x01072800000e0000 */
[----:B0-----:R3:W0:Y:S02]  /*7580*/  SHFL.DOWN PT, R126, R131, 0x4, 0x1f ;  /* 0x08801f00837e7f89 */ /* 0x00162400000e0000 */
.L_x_7385:
        /* <DEDUP_REMOVED lines=15> */
.L_x_7293:
[----:B------:R-:W-:Y:S05]  /*7680*/  BSYNC B1 ;  /* 0x0000000000017941 */ /* 0x000fea0003800000 */
.L_x_7292:
[----:B------:R-:W-:Y:S05]  /*7690*/  BRA.DIV ~URZ, `(.L_x_7294) ;  /* 0x00006b527f007947 */ /* 0x000fea000b800000 */
[----:B-1----:R1:W3:Y:S04]  /*76a0*/  SHFL.DOWN PT, R199, R228, 0x8, 0x1f ;  /* 0x09001f00e4c77f89 */ /* 0x0022e800000e0000 */
[----:B--2---:R1:W2:Y:S04]  /*76b0*/  SHFL.DOWN PT, R241, R212, 0x8, 0x1f ;  /* 0x09001f00d4f17f89 */ /* 0x0042a800000e0000 */
[----:B----4-:R1:W4:Y:S04]  /*76c0*/  SHFL.DOWN PT, R243, R208, 0x8, 0x1f ;  /* 0x09001f00d0f37f89 */ /* 0x01032800000e0000 */
[----:B0-----:R1:W0:Y:S02]  /*76d0*/  SHFL.DOWN PT, R126, R131, 0x8, 0x1f ;  /* 0x09001f00837e7f89 */ /* 0x00122400000e0000 */
.L_x_7386:
        /* <DEDUP_REMOVED lines=15> */
.L_x_7296:
[----:B------:R-:W-:Y:S05]  /*77d0*/  BSYNC B1 ;  /* 0x0000000000017941 */ /* 0x000fea0003800000 */
.L_x_7295:
[----:B------:R-:W-:Y:S05]  /*77e0*/  BRA.DIV ~URZ, `(.L_x_7297) ;  /* 0x00006bc27f007947 */ /* 0x000fea000b800000 */
[----:B---3--:R3:W1:Y:S02]  /*77f0*/  SHFL.DOWN PT, R199, R228, 0x10, 0x1f ;  /* 0x0a001f00e4c77f89 */ /* 0x00866400000e0000 */
.L_x_7387:
[----:B------:R-:W-:Y:S05]  /*7800*/  BRA.DIV ~URZ, `(.L_x_7298) ;  /* 0x00006c227f007947 */ /* 0x000fea000b800000 */
[----:B--2---:R2:W3:Y:S04]  /*7810*/  SHFL.DOWN PT, R241, R212, 0x10, 0x1f ;  /* 0x0a001f00d4f17f89 */ /* 0x0044e800000e0000 */
[----:B----4-:R2:W4:Y:S04]  /*7820*/  SHFL.DOWN PT, R243, R208, 0x10, 0x1f ;  /* 0x0a001f00d0f37f89 */ /* 0x01052800000e0000 */
[----:B0-----:R2:W0:Y:S02]  /*7830*/  SHFL.DOWN PT, R126, R131, 0x10, 0x1f ;  /* 0x0a001f00837e7f89 */ /* 0x00142400000e0000 */
.L_x_7388:
        /* <DEDUP_REMOVED lines=13> */
.L_x_7300:
[----:B------:R-:W-:Y:S05]  /*7910*/  BSYNC B1 ;  /* 0x0000000000017941 */ /* 0x000fea0003800000 */
.L_x_7299:
[----:B------:R-:W-:Y:S05]  /*7920*/  BRA.DIV ~URZ, `(.L_x_7301) ;  /* 0x00006c527f007947 */ /* 0x000fea000b800000 */
[----:B----4-:R-:W4:Y:S04]  /*7930*/  SHFL.IDX PT, R243, R212, RZ, 0x1f ;  /* 0x00001fffd4f37589 */ /* 0x010f2800000e0000 */
[----:B---3--:R-:W3:Y:S04]  /*7940*/  SHFL.IDX PT, R241, R228, RZ, 0x1f ;  /* 0x00001fffe4f17589 */ /* 0x008ee800000e0000 */
[----:B------:R-:W2:Y:S04]  /*7950*/  SHFL.IDX PT, R198, R131, RZ, 0x1f ;  /* 0x00001fff83c67589 */ /* 0x000ea800000e0000 */
[----:B------:R-:W1:Y:S04]  /*7960*/  SHFL.DOWN PT, R232, R131, 0x1, 0x1f ;  /* 0x08201f0083e87f89 */ /* 0x000e6800000e0000 */
[----:B------:R-:W0:Y:S04]  /*7970*/  SHFL.IDX PT, R238, R120, RZ, 0x1f ;  /* 0x00001fff78ee7589 */ /* 0x000e2800000e0000 */
[----:B------:R-:W0:Y:S04]  /*7980*/  SHFL.IDX PT, R234, R122, RZ, 0x1f ;  /* 0x00001fff7aea7589 */ /* 0x000e2800000e0000 */
[----:B------:R-:W0:Y:S01]  /*7990*/  SHFL.IDX PT, R127, R123, RZ, 0x1f ;  /* 0x00001fff7b7f7589 */ /* 0x000e2200000e0000 */
[----:B----4-:R-:W-:-:S02]  /*79a0*/  FMUL.FTZ R124, R123, R243 ;  /* 0x000000f37b7c7220 */ /* 0x010fc40000410000 */
[----:B0-----:R-:W-:Y:S01]  /*79b0*/  FMUL.FTZ R126, R122, R243 ;  /* 0x000000f37a7e7220 */ /* 0x001fe20000410000 */
[----:B------:R-:W0:Y:S03]  /*79c0*/  SHFL.IDX PT, R236, R121, RZ, 0x1f ;  /* 0x00001fff79ec7589 */ /* 0x000e2600000e0000 */
[----:B---3--:R-:W-:Y:S01]  /*79d0*/  FFMA.FTZ R245, R123, R241, R126 ;  /* 0x000000f17bf57223 */ /* 0x008fe2000001007e */
[----:B-1----:R-:W1:Y:S04]  /*79e0*/  SHFL.IDX PT, R199, R208, RZ, 0x1f ;  /* 0x00001fffd0c77589 */ /* 0x002e6800000e0000 */
[----:B------:R3:W4:Y:S04]  /*79f0*/  SHFL.DOWN PT, R216, R208, 0x1, 0x1f ;  /* 0x08201f00d0d87f89 */ /* 0x00072800000e0000 */
[----:B------:R5:W0:Y:S04]  /*7a00*/  SHFL.DOWN PT, R220, R228, 0x1, 0x1f ;  /* 0x08201f00e4dc7f89 */ /* 0x000a2800000e0000 */
[----:B------:R2:W0:Y:S02]  /*7a10*/  SHFL.DOWN PT, R230, R212, 0x1, 0x1f ;  /* 0x08201f00d4e67f89 */ /* 0x00042400000e0000 */
[----:B--23--:R-:W-:-:S02]  /*7a20*/  FMUL.FTZ R208, R120, R243 ;  /* 0x000000f378d07220 */ /* 0x00cfc40000410000 */
[----:B------:R-:W-:Y:S02]  /*7a30*/  FMUL.FTZ R243, R121, R243 ;  /* 0x000000f379f37220 */ /* 0x000fe40000410000 */
[-C--:B-----5:R-:W-:Y:S02]  /*7a40*/  FFMA.FTZ R228, R122, R241.reuse, -R124 ;  /* 0x000000f17ae47223 */ /* 0x0a0fe4000001087c */
[----:B------:R-:W-:Y:S02]  /*7a50*/  FMUL.FTZ R212, R120, R241 ;  /* 0x000000f178d47220 */ /* 0x000fe40000410000 */
.L_x_7389:
[----:B------:R2:W3:Y:S01]  /*7a60*/  LDS.128 R128, [R196+0x4670] ;  /* 0x00467000c4807984 */ /* 0x0004e20000000c00 */
[----:B------:R-:W-:Y:S01]  /*7a70*/  ISETP.NE.AND P0, PT, R159, 0x1f, PT ;  /* 0x0000001f9f00780c */ /* 0x000fe20003f05270 */
[----:B------:R-:W-:Y:S01]  /*7a80*/  BSSY B1, `(.L_x_7302) ;  /* 0x000000f000017945 */ /* 0x000fe20003800000 */
[----:B------:R-:W-:Y:S02]  /*7a90*/  MOV R124, R238 ;  /* 0x000000ee007c7202 */ /* 0x000fe40000000f00 */
[----:B0-----:R-:W-:Y:S02]  /*7aa0*/  MOV R125, R236 ;  /* 0x000000ec007d7202 */ /* 0x001fe40000000f00 */
[----:B------:R-:W-:-:S07]  /*7ab0*/  MOV R126, R234 ;  /* 0x000000ea007e7202 */ /* 0x000fce0000000f00 */
[----:B------:R-:W-:Y:S05]  /*7ac0*/  @!P0 BRA `(.L_x_7303) ;  /* 0x000000a000008947 */ /* 0x000fea0003800000 */
[-C--:B--2---:R-:W-:Y:S02]  /*7ad0*/  FMUL.FTZ R123, R127, R230.reuse ;  /* 0x000000e67f7b7220 */ /* 0x084fe40000410000 */
[C---:B------:R-:W-:Y:S02]  /*7ae0*/  FMUL.FTZ R120, R126.reuse, R230 ;  /* 0x000000e67e787220 */ /* 0x040fe40000410000 */
[----:B------:R-:W-:Y:S02]  /*7af0*/  FFMA.FTZ R247, R126, R220, -R123 ;  /* 0x000000dc7ef77223 */ /* 0x000fe4000001087b */
[----:B------:R-:W-:Y:S02]  /*7b00*/  FMUL.FTZ R123, R125, R230 ;  /* 0x000000e67d7b7220 */ /* 0x000fe40000410000 */
[----:B------:R-:W-:Y:S02]  /*7b10*/  FFMA.FTZ R127, R127, R220, R120 ;  /* 0x000000dc7f7f7223 */ /* 0x000fe40000010078 */
[----:B------:R-:W-:-:S02]  /*7b20*/  FMUL.FTZ R230, R124, R230 ;  /* 0x000000e67ce67220 */ /* 0x000fc40000410000 */
[-C--:B------:R-:W-:Y:S02]  /*7b30*/  FFMA.FTZ R124, R124, R220.reuse, -R123 ;  /* 0x000000dc7c7c7223 */ /* 0x080fe4000001087b */
[----:B------:R-:W-:Y:S02]  /*7b40*/  FFMA.FTZ R125, R125, R220, R230 ;  /* 0x000000dc7d7d7223 */ /* 0x000fe400000100e6 */
[----:B----4-:R-:W-:Y:S02]  /*7b50*/  FADD.FTZ R126, R247, R216 ;  /* 0x000000d8f77e7221 */ /* 0x010fe40000010000 */
[----:B------:R-:W-:Y:S02]  /*7b60*/  FADD.FTZ R127, R127, R232 ;  /* 0x000000e87f7f7221 */ /* 0x000fe40000010000 */
.L_x_7303:
[----:B--2---:R-:W-:Y:S05]  /*7b70*/  BSYNC B1 ;  /* 0x0000000000017941 */ /* 0x004fea0003800000 */
.L_x_7302:
[C---:B---3--:R-:W-:Y:S01]  /*7b80*/  FMUL.FTZ R247, R129.reuse, R127 ;  /* 0x0000007f81f77220 */ /* 0x048fe20000410000 */
        /* <DEDUP_REMOVED lines=13> */
[----:B-1----:R-:W-:Y:S02]  /*7c60*/  FADD.FTZ R122, R228, R199 ;  /* 0x000000c7e47a7221 */ /* 0x002fe40000010000 */
[----:B------:R-:W-:Y:S02]  /*7c70*/  FADD.FTZ R123, R245, R198 ;  /* 0x000000c6f57b7221 */ /* 0x000fe40000010000 */
.L_x_7282:
[----:B0-----:R-:W-:Y:S05]  /*7c80*/  BSYNC B0 ;  /* 0x0000000000007941 */ /* 0x001fea0003800000 */
.L_x_7281:
[----:B------:R-:W-:Y:S01]  /*7c90*/  WARPSYNC 0xffffffff ;  /* 0xffffffff00007948 */ /* 0x000fe20003800000 */
[----:B------:R-:W-:Y:S01]  /*7ca0*/  BAR.SYNC.DEFER_BLOCKING 0x0 ;  /* 0x0000000000007b1d */ /* 0x000fe20000010000 */
[----:B-1----:R-:W-:Y:S01]  /*7cb0*/  FMUL.FTZ R126, R116, R149 ;  /* 0x00000095747e7220 */ /* 0x002fe20000410000 */
[----:B------:R-:W-:Y:S01]  /*7cc0*/  ISETP.NE.AND P0, PT, R159, RZ, PT ;  /* 0x000000ff9f00720c */ /* 0x000fe20003f05270 */
[----:B------:R-:W-:Y:S01]  /*7cd0*/  FFMA.FTZ R128, R138, R165, RZ ;  /* 0x000000a58a807223 */ /* 0x000fe200000100ff */
        /* <DEDUP_REMOVED lines=13> */
[----:B------:R-:W-:-:S02]  /*7db0*/  FFMA.FTZ R227, R136, -R224, R227 ;  /* 0x800000e088e37223 */ /* 0x000fc400000100e3 */
[----:B------:R-:W-:Y:S02]  /*7dc0*/  FFMA.FTZ R125, R135, R221, R124 ;  /* 0x000000dd877d7223 */ /* 0x000fe4000001007c */
[----:B------:R-:W-:Y:S02]  /*7dd0*/  FMUL.FTZ R124, R112, R155 ;  /* 0x0000009b707c7220 */ /* 0x000fe40000410000 */
[----:B------:R-:W-:Y:S02]  /*7de0*/  FFMA.FTZ R196, R134, R229, R125 ;  /* 0x000000e586c47223 */ /* 0x000fe4000001007d */
[-C--:B------:R-:W-:Y:S02]  /*7df0*/  FFMA.FTZ R229, R60, -R124.reuse, R229 ;  /* 0x8000007c3ce57223 */ /* 0x080fe400000100e5 */
[----:B------:R-:W-:Y:S02]  /*7e00*/  FFMA.FTZ R129, R61, -R124, R219 ;  /* 0x8000007c3d817223 */ /* 0x000fe400000100db */
[----:B------:R-:W0:Y:S01]  /*7e10*/  LDS.64 R124, [R159.X16+0x4668] ;  /* 0x004668009f7c7984 */ /* 0x000e22000000ca00 */
[----:B------:R-:W-:-:S02]  /*7e20*/  FFMA.FTZ R227, R135, -R222, R227 ;  /* 0x800000de87e37223 */ /* 0x000fc400000100e3 */
[C---:B------:R-:W-:Y:S01]  /*7e30*/  FFMA.FTZ R131, R133.reuse, R217, R196 ;  /* 0x000000d985837223 */ /* 0x040fe200000100c4 */
[----:B------:R1:W-:Y:S01]  /*7e40*/  @!P0 STS.128 [UR43+0x5c60], R120 ;  /* 0x005c6078ff008988 */ /* 0x0003e20008000c2b */
[----:B------:R-:W-:Y:S02]  /*7e50*/  FFMA.FTZ R227, R134, -R219, R227 ;  /* 0x800000db86e37223 */ /* 0x000fe400000100e3 */
[C---:B------:R-:W-:Y:S02]  /*7e60*/  FFMA.FTZ R208, R132.reuse, R231, R131 ;  /* 0x000000e784d07223 */ /* 0x040fe40000010083 */
[----:B------:R-:W-:Y:S02]  /*7e70*/  FFMA.FTZ R227, R133, -R218, R227 ;  /* 0x800000da85e37223 */ /* 0x000fe400000100e3 */
[----:B------:R-:W-:Y:S02]  /*7e80*/  FFMA.FTZ R208, R39, R213, R208 ;  /* 0x000000d527d07223 */ /* 0x000fe400000100d0 */
[----:B------:R-:W-:-:S02]  /*7e90*/  FFMA.FTZ R227, R132, -R215, R227 ;  /* 0x800000d784e37223 */ /* 0x000fc400000100e3 */
[----:B------:R-:W-:Y:S02]  /*7ea0*/  FMUL.FTZ R198, R114, R153 ;  /* 0x0000009972c67220 */ /* 0x000fe40000410000 */
[----:B------:R-:W-:Y:S02]  /*7eb0*/  FFMA.FTZ R227, R39, -R214, R227 ;  /* 0x800000d627e37223 */ /* 0x000fe400000100e3 */
[----:B------:R-:W-:Y:S02]  /*7ec0*/  FFMA.FTZ R212, R38, R233, R208 ;  /* 0x000000e926d47223 */ /* 0x000fe400000100d0 */
[-C--:B------:R-:W-:Y:S02]  /*7ed0*/  FFMA.FTZ R231, R56, -R198.reuse, R231 ;  /* 0x800000c638e77223 */ /* 0x080fe400000100e7 */
[----:B------:R-:W-:Y:S02]  /*7ee0*/  FFMA.FTZ R131, R57, -R198, R215 ;  /* 0x800000c639837223 */ /* 0x000fe400000100d7 */
[----:B------:R-:W-:-:S02]  /*7ef0*/  FFMA.FTZ R227, R38, -R211, R227 ;  /* 0x800000d326e37223 */ /* 0x000fc400000100e3 */
[----:B------:R-:W-:Y:S02]  /*7f00*/  FMUL.FTZ R198, R108, R145 ;  /* 0x000000916cc67220 */ /* 0x000fe40000410000 */
[----:B------:R-:W-:Y:S02]  /*7f10*/  FFMA.FTZ R212, R37, R209, R212 ;  /* 0x000000d125d47223 */ /* 0x000fe400000100d4 */
[----:B------:R-:W-:Y:S02]  /*7f20*/  FMUL.FTZ R199, R109, R146 ;  /* 0x000000926dc77220 */ /* 0x000fe40000410000 */
[----:B------:R-:W-:Y:S02]  /*7f30*/  FFMA.FTZ R227, R37, -R210, R227 ;  /* 0x800000d225e37223 */ /* 0x000fe400000100e3 */
[----:B------:R-:W-:Y:S02]  /*7f40*/  FFMA.FTZ R233, R52, -R198, R233 ;  /* 0x800000c634e97223 */ /* 0x000fe400000100e9 */
[----:B------:R-:W-:-:S02]  /*7f50*/  FMUL.FTZ R208, R110, R143 ;  /* 0x0000008f6ed07220 */ /* 0x000fc40000410000 */
[----:B------:R-:W-:Y:S02]  /*7f60*/  FFMA.FTZ R212, R36, R235, R212 ;  /* 0x000000eb24d47223 */ /* 0x000fe400000100d4 */
[----:B------:R-:W-:Y:S02]  /*7f70*/  FFMA.FTZ R198, R53, -R198, R211 ;  /* 0x800000c635c67223 */ /* 0x000fe400000100d3 */
[-C--:B------:R-:W-:Y:S02]  /*7f80*/  FFMA.FTZ R209, R54, -R199.reuse, R209 ;  /* 0x800000c736d17223 */ /* 0x080fe400000100d1 */
[----:B------:R-:W-:Y:S02]  /*7f90*/  FMUL.FTZ R211, R111, R144 ;  /* 0x000000906fd37220 */ /* 0x000fe40000410000 */
[----:B------:R-:W-:Y:S02]  /*7fa0*/  FFMA.FTZ R199, R55, -R199, R210 ;  /* 0x800000c737c77223 */ /* 0x000fe400000100d2 */
[----:B------:R-:W-:-:S02]  /*7fb0*/  FFMA.FTZ R227, R36, -R207, R227 ;  /* 0x800000cf24e37223 */ /* 0x000fc400000100e3 */
[-C--:B------:R-:W-:Y:S02]  /*7fc0*/  FFMA.FTZ R235, R48, -R208.reuse, R235 ;  /* 0x800000d030eb7223 */ /* 0x080fe400000100eb */
[----:B------:R-:W-:Y:S02]  /*7fd0*/  FMUL.FTZ R210, R104, R141 ;  /* 0x0000008d68d27220 */ /* 0x000fe40000410000 */
[----:B------:R-:W-:Y:S02]  /*7fe0*/  FFMA.FTZ R212, R35, R205, R212 ;  /* 0x000000cd23d47223 */ /* 0x000fe400000100d4 */
[----:B------:R-:W-:Y:S02]  /*7ff0*/  FFMA.FTZ R208, R49, -R208, R207 ;  /* 0x800000d031d07223 */ /* 0x000fe400000100cf */
[-C--:B------:R-:W-:Y:S02]  /*8000*/  FFMA.FTZ R207, R50, -R211.reuse, R205 ;  /* 0x800000d332cf7223 */ /* 0x080fe400000100cd */
[----:B------:R-:W-:-:S02]  /*8010*/  FFMA.FTZ R205, R51, -R211, R206 ;  /* 0x800000d333cd7223 */ /* 0x000fc400000100ce */
[----:B------:R-:W-:Y:S02]  /*8020*/  FFMA.FTZ R227, R35, -R206, R227 ;  /* 0x800000ce23e37223 */ /* 0x000fe400000100e3 */
[----:B------:R-:W-:Y:S02]  /*8030*/  FFMA.FTZ R212, R34, R203, R212 ;  /* 0x000000cb22d47223 */ /* 0x000fe400000100d4 */
[-C--:B------:R-:W-:Y:S02]  /*8040*/  FFMA.FTZ R206, R44, -R210.reuse, R203 ;  /* 0x800000d22cce7223 */ /* 0x080fe400000100cb */
[----:B------:R-:W-:Y:S02]  /*8050*/  FFMA.FTZ R203, R45, -R210, R204 ;  /* 0x800000d22dcb7223 */ /* 0x000fe400000100cc */
[-C--:B0-----:R-:W-:Y:S02]  /*8060*/  FMUL.FTZ R210, R124, -R151.reuse ;  /* 0x800000977cd27220 */ /* 0x081fe40000410000 */
[----:B------:R-:W-:-:S02]  /*8070*/  FMUL.FTZ R151, R125, -R151 ;  /* 0x800000977d977220 */ /* 0x000fc40000410000 */
[-C--:B------:R-:W-:Y:S02]  /*8080*/  FFMA.FTZ R210, R125, R150.reuse, R210 ;  /* 0x000000967dd27223 */ /* 0x080fe400000100d2 */
[----:B------:R-:W-:Y:S02]  /*8090*/  FFMA.FTZ R124, R124, R150, -R151 ;  /* 0x000000967c7c7223 */ /* 0x000fe40000010897 */
[----:B------:R-:W-:Y:S02]  /*80a0*/  FADD.FTZ R210, -R197, R210 ;  /* 0x000000d2c5d27221 */ /* 0x000fe40000010100 */
[----:B------:R-:W-:Y:S01]  /*80b0*/  FADD.FTZ R211, R181, R124 ;  /* 0x0000007cb5d37221 */ /* 0x000fe20000010000 */
[----:B------:R-:W-:Y:S01]  /*80c0*/  P2R R124, PR, RZ, 0x1 ;  /* 0x00000001ff7c7803 */ /* 0x000fe20000000000 */
[C---:B------:R-:W-:Y:S02]  /*80d0*/  FMUL.FTZ R151, R0.reuse, -R210 ;  /* 0x800000d200977220 */ /* 0x040fe40000410000 */
[----:B------:R-:W-:-:S02]  /*80e0*/  FMUL.FTZ R181, R0, -R211 ;  /* 0x800000d300b57220 */ /* 0x000fc40000410000 */
[C---:B------:R-:W-:Y:S02]  /*80f0*/  FFMA.FTZ R0, R2.reuse, R211, -R151 ;  /* 0x000000d302007223 */ /* 0x040fe40000010897 */
[----:B------:R-:W-:Y:S02]  /*8100*/  FFMA.FTZ R212, R33, R201, R212 ;  /* 0x000000c921d47223 */ /* 0x000fe400000100d4 */
[----:B------:R-:W-:Y:S02]  /*8110*/  FFMA.FTZ R2, R2, R210, R181 ;  /* 0x000000d202027223 */ /* 0x000fe400000100b5 */
[----:B------:R-:W-:Y:S02]  /*8120*/  FMUL.FTZ R150, R106, R139 ;  /* 0x0000008b6a967220 */ /* 0x000fe40000410000 */
[----:B------:R-:W-:Y:S02]  /*8130*/  FMUL.FTZ R181, R107, R140 ;  /* 0x0000008c6bb57220 */ /* 0x000fe40000410000 */
[----:B------:R-:W-:-:S02]  /*8140*/  FADD.FTZ R179, R179, R0 ;  /* 0x00000000b3b37221 */ /* 0x000fc40000010000 */
[----:B------:R-:W-:Y:S02]  /*8150*/  FFMA.FTZ R124, R32, R239, R212 ;  /* 0x000000ef207c7223 */ /* 0x000fe400000100d4 */
[----:B------:R-:W-:Y:S02]  /*8160*/  FADD.FTZ R2, -R195, R2 ;  /* 0x00000002c3027221 */ /* 0x000fe40000010100 */
[-C--:B------:R-:W-:Y:S02]  /*8170*/  FFMA.FTZ R239, R40, -R150.reuse, R239 ;  /* 0x8000009628ef7223 */ /* 0x080fe400000100ef */
[----:B------:R-:W-:Y:S02]  /*8180*/  FFMA.FTZ R197, R41, -R150, R237 ;  /* 0x8000009629c57223 */ /* 0x000fe400000100ed */
[----:B------:R-:W-:Y:S02]  /*8190*/  FFMA.FTZ R150, R43, -R181, R164 ;  /* 0x800000b52b967223 */ /* 0x000fe400000100a4 */
[----:B------:R-:W-:-:S02]  /*81a0*/  FMUL.FTZ R151, R3, -R179 ;  /* 0x800000b303977220 */ /* 0x000fc40000410000 */
[----:B------:R-:W-:Y:S02]  /*81b0*/  FMUL.FTZ R43, R43, R210 ;  /* 0x000000d22b2b7220 */ /* 0x000fe40000410000 */
[-C--:B------:R-:W-:Y:S02]  /*81c0*/  FMUL.FTZ R3, R3, -R2.reuse ;  /* 0x8000000203037220 */ /* 0x080fe40000410000 */
[----:B------:R-:W-:Y:S01]  /*81d0*/  FFMA.FTZ R0, R42, -R181, R200 ;  /* 0x800000b52a007223 */ /* 0x000fe200000100c8 */
[----:B------:R-:W-:Y:S01]  /*81e0*/  SHF.L.U32 R181, R159, 0x5, RZ ;  /* 0x000000059fb57819 */ /* 0x000fe200000006ff */
[----:B------:R-:W-:Y:S02]  /*81f0*/  FFMA.FTZ R151, R4, R2, R151 ;  /* 0x0000000204977223 */ /* 0x000fe40000010097 */
[----:B------:R-:W-:Y:S02]  /*8200*/  FFMA.FTZ R42, R42, R211, R43 ;  /* 0x000000d32a2a7223 */ /* 0x000fe4000001002b */
[----:B------:R-:W-:Y:S01]  /*8210*/  FFMA.FTZ R43, R4, R179, -R3 ;  /* 0x000000b3042b7223 */ /* 0x000fe20000010803 */
[----:B------:R-:W-:Y:S01]  /*8220*/  LEA.HI.SX32 R3, R181, R181, 0x1b ;  /* 0x000000b5b5037211 */ /* 0x000fe200078fdaff */
[----:B------:R-:W-:-:S02]  /*8230*/  FADD.FTZ R194, -R194, R151 ;  /* 0x00000097c2c27221 */ /* 0x000fc40000010100 */
[----:B------:R-:W-:Y:S02]  /*8240*/  FADD.FTZ R43, R178, R43 ;  /* 0x0000002bb22b7221 */ /* 0x000fe40000010000 */
[CC--:B------:R-:W-:Y:S02]  /*8250*/  FMUL.FTZ R4, R5.reuse, -R194.reuse ;  /* 0x800000c205047220 */ /* 0x0c0fe40000410000 */
[-C--:B------:R-:W-:Y:S02]  /*8260*/  FMUL.FTZ R5, R5, -R43.reuse ;  /* 0x8000002b05057220 */ /* 0x080fe40000410000 */
[C---:B------:R-:W-:Y:S02]  /*8270*/  FFMA.FTZ R4, R6.reuse, R43, -R4 ;  /* 0x0000002b06047223 */ /* 0x040fe40000010804 */
[----:B-1----:R-:W-:Y:S02]  /*8280*/  FFMA.FTZ R120, R6, R194, R5 ;  /* 0x000000c206787223 */ /* 0x002fe40000010005 */
[----:B------:R-:W-:-:S02]  /*8290*/  FMUL.FTZ R121, R179, UR38 ;  /* 0x00000026b3797c20 */ /* 0x000fc40008410000 */
[----:B------:R-:W-:Y:S02]  /*82a0*/  FADD.FTZ R177, R177, R4 ;  /* 0x00000004b1b17221 */ /* 0x000fe40000010000 */
[CC--:B------:R-:W-:Y:S02]  /*82b0*/  FMUL.FTZ R178, R2.reuse, R139.reuse ;  /* 0x0000008b02b27220 */ /* 0x0c0fe40000410000 */
[----:B------:R-:W-:Y:S02]  /*82c0*/  FADD.FTZ R120, -R193, R120 ;  /* 0x00000078c1787221 */ /* 0x000fe40000010100 */
[----:B------:R-:W-:Y:S02]  /*82d0*/  FFMA.FTZ R6, R2, UR39, -R121 ;  /* 0x0000002702067c23 */ /* 0x000fe40008010879 */
[----:B------:R-:W-:Y:S02]  /*82e0*/  FMUL.FTZ R122, R179, R139 ;  /* 0x0000008bb37a7220 */ /* 0x000fe40000410000 */
[----:B------:R-:W-:-:S02]  /*82f0*/  FMUL.FTZ R121, R197, R178 ;  /* 0x000000b2c5797220 */ /* 0x000fc40000410000 */
[C---:B------:R-:W-:Y:S02]  /*8300*/  FMUL.FTZ R5, R7.reuse, -R177 ;  /* 0x800000b107057220 */ /* 0x040fe40000410000 */
[----:B------:R-:W-:Y:S02]  /*8310*/  FMUL.FTZ R4, R7, -R120 ;  /* 0x8000007807047220 */ /* 0x000fe40000410000 */
[----:B------:R-:W-:Y:S02]  /*8320*/  FFMA.FTZ R227, R34, -R204, R227 ;  /* 0x800000cc22e37223 */ /* 0x000fe400000100e3 */
[----:B------:R-:W-:Y:S02]  /*8330*/  FMUL.FTZ R204, R105, R142 ;  /* 0x0000008e69cc7220 */ /* 0x000fe40000410000 */
[----:B------:R-:W-:Y:S02]  /*8340*/  FMUL.FTZ R151, R211, R140 ;  /* 0x0000008cd3977220 */ /* 0x000fe40000410000 */
[----:B------:R-:W-:-:S02]  /*8350*/  FFMA.FTZ R7, R239, R122, R121 ;  /* 0x0000007aef077223 */ /* 0x000fc40000010079 */
[----:B------:R-:W-:Y:S02]  /*8360*/  FFMA.FTZ R5, R8, R120, R5 ;  /* 0x0000007808057223 */ /* 0x000fe40000010005 */
[----:B------:R-:W-:Y:S02]  /*8370*/  FMUL.FTZ R181, R210, R140 ;  /* 0x0000008cd2b57220 */ /* 0x000fe40000410000 */
[----:B------:R-:W-:Y:S02]  /*8380*/  FFMA.FTZ R121, R8, R177, -R4 ;  /* 0x000000b108797223 */ /* 0x000fe40000010804 */
[----:B------:R-:W-:Y:S02]  /*8390*/  FFMA.FTZ R125, R47, -R204, R202 ;  /* 0x800000cc2f7d7223 */ /* 0x000fe400000100ca */
[----:B------:R-:W-:Y:S02]  /*83a0*/  FFMA.FTZ R227, R33, -R202, R227 ;  /* 0x800000ca21e37223 */ /* 0x000fe400000100e3 */
[----:B------:R-:W-:-:S02]  /*83b0*/  FFMA.FTZ R201, R46, -R204, R201 ;  /* 0x800000cc2ec97223 */ /* 0x000fc400000100c9 */
[C---:B------:R-:W-:Y:S02]  /*83c0*/  FMUL.FTZ R202, R107.reuse, R151 ;  /* 0x000000976bca7220 */ /* 0x040fe40000410000 */
[----:B------:R-:W-:Y:S02]  /*83d0*/  FADD.FTZ R192, -R192, R5 ;  /* 0x00000005c0c07221 */ /* 0x000fe40000010100 */
[----:B------:R-:W-:Y:S01]  /*83e0*/  FMUL.FTZ R204, R107, R181 ;  /* 0x000000b56bcc7220 */ /* 0x000fe20000410000 */
[----:B------:R0:W-:Y:S01]  /*83f0*/  STS [R3.X4+0x2178], R202 ;  /* 0x002178ca03007388 */ /* 0x0001e20000004800 */
[----:B------:R-:W-:Y:S02]  /*8400*/  FADD.FTZ R121, R176, R121 ;  /* 0x00000079b0797221 */ /* 0x000fe40000010000 */
[C---:B------:R-:W-:Y:S01]  /*8410*/  FMUL.FTZ R6, R197.reuse, R6 ;  /* 0x00000006c5067220 */ /* 0x040fe20000410000 */
[----:B------:R1:W-:Y:S01]  /*8420*/  STS [R3.X4+0x217c], R204 ;  /* 0x00217ccc03007388 */ /* 0x0003e20000004800 */
[----:B------:R-:W-:-:S02]  /*8430*/  FMUL.FTZ R197, R197, R122 ;  /* 0x0000007ac5c57220 */ /* 0x000fc40000410000 */
[C---:B------:R-:W-:Y:S02]  /*8440*/  FMUL.FTZ R4, R9.reuse, -R192 ;  /* 0x800000c009047220 */ /* 0x040fe40000410000 */
[----:B------:R-:W-:Y:S02]  /*8450*/  FMUL.FTZ R9, R9, -R121 ;  /* 0x8000007909097220 */ /* 0x000fe40000410000 */
[C---:B0-----:R-:W-:Y:S02]  /*8460*/  FMUL.FTZ R202, R106.reuse, R122 ;  /* 0x0000007a6aca7220 */ /* 0x041fe40000410000 */
[-C--:B------:R-:W-:Y:S02]  /*8470*/  FFMA.FTZ R122, R239, R178.reuse, -R197 ;  /* 0x000000b2ef7a7223 */ /* 0x080fe400000108c5 */
[----:B-1----:R-:W-:Y:S01]  /*8480*/  FMUL.FTZ R204, R106, R178 ;  /* 0x000000b26acc7220 */ /* 0x002fe20000410000 */
[----:B------:R0:W-:Y:S01]  /*8490*/  STS [R3.X4+0x2170], R202 ;  /* 0x002170ca03007388 */ /* 0x0001e20000004800 */
[----:B------:R-:W-:-:S02]  /*84a0*/  FMUL.FTZ R178, R194, R142 ;  /* 0x0000008ec2b27220 */ /* 0x000fc40000410000 */
[C---:B------:R-:W-:Y:S01]  /*84b0*/  FFMA.FTZ R8, R10.reuse, R121, -R4 ;  /* 0x000000790a087223 */ /* 0x040fe20000010804 */
[----:B------:R-:W-:Y:S01]  /*84c0*/  STS [R3.X4+0x2174], R204 ;  /* 0x002174cc03007388 */ /* 0x000fe20000004800 */
[----:B------:R-:W-:Y:S02]  /*84d0*/  FFMA.FTZ R10, R10, R192, R9 ;  /* 0x000000c00a0a7223 */ /* 0x000fe40000010009 */
[----:B------:R-:W-:Y:S02]  /*84e0*/  FMUL.FTZ R176, R43, R142 ;  /* 0x0000008e2bb07220 */ /* 0x000fe40000410000 */
[----:B------:R-:W-:Y:S02]  /*84f0*/  FMUL.FTZ R5, R125, R178 ;  /* 0x000000b27d057220 */ /* 0x000fe40000410000 */
[----:B------:R-:W-:Y:S02]  /*8500*/  FADD.FTZ R175, R175, R8 ;  /* 0x00000008afaf7221 */ /* 0x000fe40000010000 */
[----:B------:R-:W-:-:S02]  /*8510*/  FADD.FTZ R8, -R191, R10 ;  /* 0x0000000abf087221 */ /* 0x000fc40000010100 */
[----:B------:R-:W-:Y:S02]  /*8520*/  FFMA.FTZ R4, R201, R176, R5 ;  /* 0x000000b0c9047223 */ /* 0x000fe40000010005 */
[C---:B------:R-:W-:Y:S02]  /*8530*/  FMUL.FTZ R5, R11.reuse, -R8 ;  /* 0x800000080b057220 */ /* 0x040fe40000410000 */
[-C--:B------:R-:W-:Y:S02]  /*8540*/  FMUL.FTZ R11, R11, -R175.reuse ;  /* 0x800000af0b0b7220 */ /* 0x080fe40000410000 */
[----:B------:R-:W-:Y:S02]  /*8550*/  FMUL.FTZ R9, R125, R176 ;  /* 0x000000b07d097220 */ /* 0x000fe40000410000 */
[C---:B------:R-:W-:Y:S02]  /*8560*/  FFMA.FTZ R5, R12.reuse, R175, -R5 ;  /* 0x000000af0c057223 */ /* 0x040fe40000010805 */
[----:B------:R-:W-:-:S02]  /*8570*/  FFMA.FTZ R11, R12, R8, R11 ;  /* 0x000000080c0b7223 */ /* 0x000fc4000001000b */
[----:B0-----:R-:W-:Y:S02]  /*8580*/  FMUL.FTZ R202, R105, R176 ;  /* 0x000000b069ca7220 */ /* 0x001fe40000410000 */
[----:B------:R-:W-:Y:S02]  /*8590*/  FFMA.FTZ R176, R201, R178, -R9 ;  /* 0x000000b2c9b07223 */ /* 0x000fe40000010809 */
[-C--:B------:R-:W-:Y:S01]  /*85a0*/  FMUL.FTZ R193, R120, R141.reuse ;  /* 0x0000008d78c17220 */ /* 0x080fe20000410000 */
[----:B------:R0:W-:Y:S01]  /*85b0*/  STS [R3.X4+0x2168], R202 ;  /* 0x002168ca03007388 */ /* 0x0001e20000004800 */
[----:B------:R-:W-:Y:S02]  /*85c0*/  FADD.FTZ R9, R174, R5 ;  /* 0x00000005ae097221 */ /* 0x000fe40000010000 */
[----:B------:R-:W-:Y:S02]  /*85d0*/  FADD.FTZ R190, -R190, R11 ;  /* 0x0000000bbebe7221 */ /* 0x000fe40000010100 */
[----:B------:R-:W-:-:S02]  /*85e0*/  FMUL.FTZ R191, R177, R141 ;  /* 0x0000008db1bf7220 */ /* 0x000fc40000410000 */
[----:B------:R-:W-:Y:S02]  /*85f0*/  FMUL.FTZ R10, R203, R193 ;  /* 0x000000c1cb0a7220 */ /* 0x000fe40000410000 */
[C---:B------:R-:W-:Y:S02]  /*8600*/  FMUL.FTZ R11, R13.reuse, -R9 ;  /* 0x800000090d0b7220 */ /* 0x040fe40000410000 */
[-C--:B------:R-:W-:Y:S02]  /*8610*/  FMUL.FTZ R13, R13, -R190.reuse ;  /* 0x800000be0d0d7220 */ /* 0x080fe40000410000 */
[----:B------:R-:W-:Y:S02]  /*8620*/  FFMA.FTZ R174, R206, R191, R10 ;  /* 0x000000bfceae7223 */ /* 0x000fe4000001000a */
[C---:B------:R-:W-:Y:S02]  /*8630*/  FFMA.FTZ R10, R14.reuse, R190, R11 ;  /* 0x000000be0e0a7223 */ /* 0x040fe4000001000b */
[----:B------:R-:W-:-:S02]  /*8640*/  FFMA.FTZ R14, R14, R9, -R13 ;  /* 0x000000090e0e7223 */ /* 0x000fc4000001080d */
[----:B------:R-:W-:Y:S02]  /*8650*/  FADD.FTZ R10, -R189, R10 ;  /* 0x0000000abd0a7221 */ /* 0x000fe40000010100 */
[----:B------:R-:W-:Y:S02]  /*8660*/  FADD.FTZ R173, R173, R14 ;  /* 0x0000000eadad7221 */ /* 0x000fe40000010000 */
[C---:B------:R-:W-:Y:S02]  /*8670*/  FMUL.FTZ R11, R15.reuse, -R10 ;  /* 0x8000000a0f0b7220 */ /* 0x040fe40000410000 */
[----:B------:R-:W-:Y:S02]  /*8680*/  FMUL.FTZ R15, R15, -R173 ;  /* 0x800000ad0f0f7220 */ /* 0x000fe40000410000 */
[----:B------:R-:W-:Y:S02]  /*8690*/  FMUL.FTZ R195, R211, UR38 ;  /* 0x00000026d3c37c20 */ /* 0x000fe40008410000 */
[----:B0-----:R-:W-:-:S02]  /*86a0*/  FMUL.FTZ R202, R192, R144 ;  /* 0x00000090c0ca7220 */ /* 0x001fc40000410000 */
[----:B------:R-:W-:Y:S02]  /*86b0*/  FFMA.FTZ R15, R16, R10, R15 ;  /* 0x0000000a100f7223 */ /* 0x000fe4000001000f */
[C---:B------:R-:W-:Y:S02]  /*86c0*/  FFMA.FTZ R195, R210.reuse, UR39, -R195 ;  /* 0x00000027d2c37c23 */ /* 0x040fe400080108c3 */
[----:B------:R-:W-:Y:S02]  /*86d0*/  FMUL.FTZ R123, R210, UR38 ;  /* 0x00000026d27b7c20 */ /* 0x000fe40008410000 */
[----:B------:R-:W-:Y:S02]  /*86e0*/  FMUL.FTZ R204, R104, R191 ;  /* 0x000000bf68cc7220 */ /* 0x000fe40000410000 */
[----:B------:R-:W-:Y:S02]  /*86f0*/  FFMA.FTZ R11, R16, R173, -R11 ;  /* 0x000000ad100b7223 */ /* 0x000fe4000001080b */
[----:B------:R-:W-:Y:S01]  /*8700*/  FMUL.FTZ R210, R105, R178 ;  /* 0x000000b269d27220 */ /* 0x000fe20000410000 */
[----:B------:R0:W-:Y:S01]  /*8710*/  STS [R3.X4+0x2160], R204 ;  /* 0x002160cc03007388 */ /* 0x0001e20000004800 */
[----:B------:R-:W-:-:S02]  /*8720*/  FMUL.FTZ R12, R121, R144 ;  /* 0x00000090790c7220 */ /* 0x000fc40000410000 */
[C---:B------:R-:W-:Y:S01]  /*8730*/  FMUL.FTZ R178, R205.reuse, R202 ;  /* 0x000000cacdb27220 */ /* 0x040fe20000410000 */
[----:B------:R1:W-:Y:S01]  /*8740*/  STS [R3.X4+0x216c], R210 ;  /* 0x00216cd203007388 */ /* 0x0003e20000004800 */
[----:B------:R-:W-:Y:S02]  /*8750*/  FADD.FTZ R188, -R188, R15 ;  /* 0x0000000fbcbc7221 */ /* 0x000fe40000010100 */
[----:B------:R-:W-:Y:S02]  /*8760*/  FADD.FTZ R11, R172, R11 ;  /* 0x0000000bac0b7221 */ /* 0x000fe40000010000 */
[-C--:B------:R-:W-:Y:S02]  /*8770*/  FMUL.FTZ R189, R205, R12.reuse ;  /* 0x0000000ccdbd7220 */ /* 0x080fe40000410000 */
[-C--:B------:R-:W-:Y:S02]  /*8780*/  FFMA.FTZ R178, R207, R12.reuse, R178 ;  /* 0x0000000ccfb27223 */ /* 0x080fe400000100b2 */
[----:B0-----:R-:W-:-:S02]  /*8790*/  FMUL.FTZ R204, R111, R12 ;  /* 0x0000000c6fcc7220 */ /* 0x001fc40000410000 */
[CC--:B------:R-:W-:Y:S02]  /*87a0*/  FMUL.FTZ R12, R17.reuse, -R188.reuse ;  /* 0x800000bc110c7220 */ /* 0x0c0fe40000410000 */
[----:B------:R-:W-:Y:S01]  /*87b0*/  FMUL.FTZ R17, R17, -R11 ;  /* 0x8000000b11117220 */ /* 0x000fe20000410000 */
[----:B------:R-:W-:Y:S01]  /*87c0*/  STS [R3.X4+0x2158], R204 ;  /* 0x002158cc03007388 */ /* 0x000fe20000004800 */
[----:B------:R-:W-:Y:S02]  /*87d0*/  FMUL.FTZ R15, R8, R143 ;  /* 0x0000008f080f7220 */ /* 0x000fe40000410000 */
[----:B------:R-:W-:Y:S02]  /*87e0*/  FFMA.FTZ R12, R18, R11, -R12 ;  /* 0x0000000b120c7223 */ /* 0x000fe4000001080c */
[----:B-1----:R-:W-:Y:S02]  /*87f0*/  FMUL.FTZ R210, R104, R193 ;  /* 0x000000c168d27220 */ /* 0x002fe40000410000 */
[----:B------:R-:W-:-:S02]  /*8800*/  FFMA.FTZ R14, R18, R188, R17 ;  /* 0x000000bc120e7223 */ /* 0x000fc40000010011 */
[----:B------:R-:W-:Y:S01]  /*8810*/  FMUL.FTZ R13, R175, R143 ;  /* 0x0000008faf0d7220 */ /* 0x000fe20000410000 */
[----:B------:R0:W-:Y:S01]  /*8820*/  STS [R3.X4+0x2164], R210 ;  /* 0x002164d203007388 */ /* 0x0001e20000004800 */
[C---:B------:R-:W-:Y:S02]  /*8830*/  FMUL.FTZ R16, R208.reuse, R15 ;  /* 0x0000000fd0107220 */ /* 0x040fe40000410000 */
[----:B------:R-:W-:Y:S02]  /*8840*/  FADD.FTZ R171, R171, R12 ;  /* 0x0000000cabab7221 */ /* 0x000fe40000010000 */
[----:B------:R-:W-:Y:S02]  /*8850*/  FADD.FTZ R12, -R187, R14 ;  /* 0x0000000ebb0c7221 */ /* 0x000fe40000010100 */
[----:B------:R-:W-:Y:S02]  /*8860*/  FFMA.FTZ R189, R207, R202, -R189 ;  /* 0x000000cacfbd7223 */ /* 0x000fe400000108bd */
[----:B------:R-:W-:-:S02]  /*8870*/  FMUL.FTZ R172, R208, R13 ;  /* 0x0000000dd0ac7220 */ /* 0x000fc40000410000 */
[----:B0-----:R-:W-:Y:S02]  /*8880*/  FMUL.FTZ R210, R111, R202 ;  /* 0x000000ca6fd27220 */ /* 0x001fe40000410000 */
[-C--:B------:R-:W-:Y:S02]  /*8890*/  FFMA.FTZ R18, R235, R13.reuse, R16 ;  /* 0x0000000deb127223 */ /* 0x080fe40000010010 */
[----:B------:R-:W-:Y:S01]  /*88a0*/  FMUL.FTZ R202, R110, R13 ;  /* 0x0000000d6eca7220 */ /* 0x000fe20000410000 */
[----:B------:R-:W-:Y:S01]  /*88b0*/  STS [R3.X4+0x215c], R210 ;  /* 0x00215cd203007388 */ /* 0x000fe20000004800 */
[C---:B------:R-:W-:Y:S02]  /*88c0*/  FMUL.FTZ R13, R19.reuse, -R12 ;  /* 0x8000000c130d7220 */ /* 0x040fe40000410000 */
[-C--:B------:R-:W-:Y:S01]  /*88d0*/  FMUL.FTZ R19, R19, -R171.reuse ;  /* 0x800000ab13137220 */ /* 0x080fe20000410000 */
[----:B------:R0:W-:Y:S01]  /*88e0*/  STS [R3.X4+0x2150], R202 ;  /* 0x002150ca03007388 */ /* 0x0001e20000004800 */
[----:B------:R-:W-:-:S02]  /*88f0*/  FFMA.FTZ R13, R20, R171, -R13 ;  /* 0x000000ab140d7223 */ /* 0x000fc4000001080d */
[----:B------:R-:W-:Y:S02]  /*8900*/  FFMA.FTZ R19, R20, R12, R19 ;  /* 0x0000000c14137223 */ /* 0x000fe40000010013 */
[----:B------:R-:W-:Y:S02]  /*8910*/  FMUL.FTZ R16, R190, R146 ;  /* 0x00000092be107220 */ /* 0x000fe40000410000 */
[----:B------:R-:W-:Y:S02]  /*8920*/  FADD.FTZ R13, R170, R13 ;  /* 0x0000000daa0d7221 */ /* 0x000fe40000010000 */
[----:B------:R-:W-:Y:S02]  /*8930*/  FADD.FTZ R186, -R186, R19 ;  /* 0x00000013baba7221 */ /* 0x000fe40000010100 */
[-C--:B------:R-:W-:Y:S02]  /*8940*/  FMUL.FTZ R204, R110, R15.reuse ;  /* 0x0000000f6ecc7220 */ /* 0x080fe40000410000 */
[----:B------:R-:W-:-:S02]  /*8950*/  FFMA.FTZ R172, R235, R15, -R172 ;  /* 0x0000000febac7223 */ /* 0x000fc400000108ac */
[----:B------:R-:W-:Y:S01]  /*8960*/  FMUL.FTZ R14, R9, R146 ;  /* 0x00000092090e7220 */ /* 0x000fe20000410000 */
[----:B------:R-:W-:Y:S01]  /*8970*/  STS [R3.X4+0x2154], R204 ;  /* 0x002154cc03007388 */ /* 0x000fe20000004800 */
[----:B------:R-:W-:Y:S02]  /*8980*/  FMUL.FTZ R20, R199, R16 ;  /* 0x00000010c7147220 */ /* 0x000fe40000410000 */
[C---:B------:R-:W-:Y:S02]  /*8990*/  FMUL.FTZ R15, R21.reuse, -R13 ;  /* 0x8000000d150f7220 */ /* 0x040fe40000410000 */
[----:B------:R-:W-:Y:S02]  /*89a0*/  FMUL.FTZ R21, R21, -R186 ;  /* 0x800000ba15157220 */ /* 0x000fe40000410000 */
[-C--:B------:R-:W-:Y:S02]  /*89b0*/  FMUL.FTZ R19, R199, R14.reuse ;  /* 0x0000000ec7137220 */ /* 0x080fe40000410000 */
[----:B------:R-:W-:-:S02]  /*89c0*/  FFMA.FTZ R20, R209, R14, R20 ;  /* 0x0000000ed1147223 */ /* 0x000fc40000010014 */
[----:B------:R-:W-:Y:S02]  /*89d0*/  FMUL.FTZ R170, R109, R14 ;  /* 0x0000000e6daa7220 */ /* 0x000fe40000410000 */
[C---:B------:R-:W-:Y:S02]  /*89e0*/  FFMA.FTZ R14, R22.reuse, R186, R15 ;  /* 0x000000ba160e7223 */ /* 0x040fe4000001000f */
[----:B------:R-:W-:Y:S01]  /*89f0*/  FFMA.FTZ R22, R22, R13, -R21 ;  /* 0x0000000d16167223 */ /* 0x000fe20000010815 */
[----:B------:R1:W-:Y:S01]  /*8a00*/  STS [R3.X4+0x2148], R170 ;  /* 0x002148aa03007388 */ /* 0x0003e20000004800 */
[----:B------:R-:W-:Y:S02]  /*8a10*/  FADD.FTZ R14, -R185, R14 ;  /* 0x0000000eb90e7221 */ /* 0x000fe40000010100 */
[----:B------:R-:W-:Y:S02]  /*8a20*/  FADD.FTZ R169, R169, R22 ;  /* 0x00000016a9a97221 */ /* 0x000fe40000010000 */
[----:B------:R-:W-:-:S02]  /*8a30*/  FMUL.FTZ R15, R23, -R14 ;  /* 0x8000000e170f7220 */ /* 0x000fc40000410000 */
[----:B------:R-:W-:Y:S02]  /*8a40*/  FMUL.FTZ R23, R23, -R169 ;  /* 0x800000a917177220 */ /* 0x000fe40000410000 */
[----:B------:R-:W-:Y:S02]  /*8a50*/  FMUL.FTZ R187, R10, R145 ;  /* 0x000000910abb7220 */ /* 0x000fe40000410000 */
[C---:B------:R-:W-:Y:S02]  /*8a60*/  FFMA.FTZ R23, R24.reuse, R14, R23 ;  /* 0x0000000e18177223 */ /* 0x040fe40000010017 */
[----:B------:R-:W-:Y:S02]  /*8a70*/  FFMA.FTZ R15, R24, R169, -R15 ;  /* 0x000000a9180f7223 */ /* 0x000fe4000001080f */
[-C--:B0-----:R-:W-:Y:S02]  /*8a80*/  FMUL.FTZ R202, R109, R16.reuse ;  /* 0x000000106dca7220 */ /* 0x081fe40000410000 */
[----:B------:R-:W-:-:S02]  /*8a90*/  FFMA.FTZ R19, R209, R16, -R19 ;  /* 0x00000010d1137223 */ /* 0x000fc40000010813 */
[----:B------:R-:W-:Y:S01]  /*8aa0*/  FMUL.FTZ R17, R173, R145 ;  /* 0x00000091ad117220 */ /* 0x000fe20000410000 */
[----:B------:R-:W-:Y:S01]  /*8ab0*/  STS [R3.X4+0x214c], R202 ;  /* 0x00214cca03007388 */ /* 0x000fe20000004800 */
[----:B------:R-:W-:Y:S02]  /*8ac0*/  FMUL.FTZ R16, R198, R187 ;  /* 0x000000bbc6107220 */ /* 0x000fe40000410000 */
[----:B------:R-:W-:Y:S02]  /*8ad0*/  FADD.FTZ R184, -R184, R23 ;  /* 0x00000017b8b87221 */ /* 0x000fe40000010100 */
[----:B------:R-:W-:Y:S02]  /*8ae0*/  FADD.FTZ R15, R168, R15 ;  /* 0x0000000fa80f7221 */ /* 0x000fe40000010000 */
[----:B------:R-:W-:Y:S02]  /*8af0*/  FMUL.FTZ R196, R115, R154 ;  /* 0x0000009a73c47220 */ /* 0x000fe40000410000 */
[----:B------:R-:W-:-:S02]  /*8b00*/  FFMA.FTZ R21, R233, R17, R16 ;  /* 0x00000011e9157223 */ /* 0x000fc40000010010 */
[C---:B------:R-:W-:Y:S02]  /*8b10*/  FMUL.FTZ R16, R25.reuse, -R184 ;  /* 0x800000b819107220 */ /* 0x040fe40000410000 */
[----:B------:R-:W-:Y:S02]  /*8b20*/  FMUL.FTZ R25, R25, -R15 ;  /* 0x8000000f19197220 */ /* 0x000fe40000410000 */
[-C--:B------:R-:W-:Y:S02]  /*8b30*/  FFMA.FTZ R213, R58, -R196.reuse, R213 ;  /* 0x800000c43ad57223 */ /* 0x080fe400000100d5 */
[----:B------:R-:W-:Y:S02]  /*8b40*/  FFMA.FTZ R196, R59, -R196, R214 ;  /* 0x800000c43bc47223 */ /* 0x000fe400000100d6 */
[-C--:B------:R-:W-:Y:S02]  /*8b50*/  FMUL.FTZ R168, R188, R154.reuse ;  /* 0x0000009abca87220 */ /* 0x080fe40000410000 */
[----:B------:R-:W-:-:S02]  /*8b60*/  FMUL.FTZ R24, R11, R154 ;  /* 0x0000009a0b187220 */ /* 0x000fc40000410000 */
[----:B------:R-:W-:Y:S02]  /*8b70*/  FFMA.FTZ R16, R26, R15, -R16 ;  /* 0x0000000f1a107223 */ /* 0x000fe40000010810 */
[-C--:B-1----:R-:W-:Y:S02]  /*8b80*/  FMUL.FTZ R170, R108, R17.reuse ;  /* 0x000000116caa7220 */ /* 0x082fe40000410000 */
[----:B------:R-:W-:Y:S02]  /*8b90*/  FFMA.FTZ R26, R26, R184, R25 ;  /* 0x000000b81a1a7223 */ /* 0x000fe40000010019 */
[----:B------:R-:W-:Y:S01]  /*8ba0*/  FMUL.FTZ R22, R198, R17 ;  /* 0x00000011c6167220 */ /* 0x000fe20000410000 */
[----:B------:R0:W-:Y:S01]  /*8bb0*/  STS [R3.X4+0x2140], R170 ;  /* 0x002140aa03007388 */ /* 0x0001e20000004800 */
[C---:B------:R-:W-:Y:S02]  /*8bc0*/  FMUL.FTZ R23, R196.reuse, R168 ;  /* 0x000000a8c4177220 */ /* 0x040fe40000410000 */
[----:B------:R-:W-:-:S02]  /*8bd0*/  FMUL.FTZ R17, R196, R24 ;  /* 0x00000018c4117220 */ /* 0x000fc40000410000 */
[----:B------:R-:W-:Y:S02]  /*8be0*/  FADD.FTZ R167, R167, R16 ;  /* 0x00000010a7a77221 */ /* 0x000fe40000010000 */
[----:B------:R-:W-:Y:S02]  /*8bf0*/  FADD.FTZ R16, -R183, R26 ;  /* 0x0000001ab7107221 */ /* 0x000fe40000010100 */
[-C--:B------:R-:W-:Y:S02]  /*8c00*/  FFMA.FTZ R23, R213, R24.reuse, R23 ;  /* 0x00000018d5177223 */ /* 0x080fe40000010017 */
[----:B0-----:R-:W-:Y:S02]  /*8c10*/  FMUL.FTZ R170, R115, R24 ;  /* 0x0000001873aa7220 */ /* 0x001fe40000410000 */
[----:B------:R-:W-:Y:S02]  /*8c20*/  FFMA.FTZ R24, R213, R168, -R17 ;  /* 0x000000a8d5187223 */ /* 0x000fe40000010811 */
[C---:B------:R-:W-:Y:S01]  /*8c30*/  FMUL.FTZ R17, R27.reuse, -R16 ;  /* 0x800000101b117220 */ /* 0x040fe20000410000 */
[----:B------:R-:W-:Y:S01]  /*8c40*/  STS [R3.X4+0x2138], R170 ;  /* 0x002138aa03007388 */ /* 0x000fe20000004800 */
[----:B------:R-:W-:-:S02]  /*8c50*/  FMUL.FTZ R27, R27, -R167 ;  /* 0x800000a71b1b7220 */ /* 0x000fc40000410000 */
[----:B------:R-:W-:Y:S02]  /*8c60*/  FFMA.FTZ R17, R28, R167, -R17 ;  /* 0x000000a71c117223 */ /* 0x000fe40000010811 */
[----:B------:R-:W-:Y:S02]  /*8c70*/  FMUL.FTZ R202, R108, R187 ;  /* 0x000000bb6cca7220 */ /* 0x000fe40000410000 */
[----:B------:R-:W-:Y:S02]  /*8c80*/  FFMA.FTZ R27, R28, R16, R27 ;  /* 0x000000101c1b7223 */ /* 0x000fe4000001001b */
[----:B------:R-:W-:Y:S01]  /*8c90*/  FADD.FTZ R17, R166, R17 ;  /* 0x00000011a6117221 */ /* 0x000fe20000010000 */
[----:B------:R0:W-:Y:S01]  /*8ca0*/  STS [R3.X4+0x2144], R202 ;  /* 0x002144ca03007388 */ /* 0x0001e20000004800 */
[----:B------:R-:W-:Y:S02]  /*8cb0*/  FADD.FTZ R182, -R182, R27 ;  /* 0x0000001bb6b67221 */ /* 0x000fe40000010100 */
[----:B------:R-:W-:-:S02]  /*8cc0*/  FMUL.FTZ R27, R29, -R17 ;  /* 0x800000111d1b7220 */ /* 0x000fc40000410000 */
[-C--:B------:R-:W-:Y:S02]  /*8cd0*/  FMUL.FTZ R28, R171, R153.reuse ;  /* 0x00000099ab1c7220 */ /* 0x080fe40000410000 */
[-C--:B------:R-:W-:Y:S02]  /*8ce0*/  FMUL.FTZ R29, R29, -R182.reuse ;  /* 0x800000b61d1d7220 */ /* 0x080fe40000410000 */
[----:B------:R-:W-:Y:S02]  /*8cf0*/  FFMA.FTZ R27, R30, R182, R27 ;  /* 0x000000b61e1b7223 */ /* 0x000fe4000001001b */
[----:B0-----:R-:W-:Y:S02]  /*8d00*/  FMUL.FTZ R202, R115, R168 ;  /* 0x000000a873ca7220 */ /* 0x001fe40000410000 */
[----:B------:R-:W-:Y:S02]  /*8d10*/  FMUL.FTZ R168, R12, R153 ;  /* 0x000000990ca87220 */ /* 0x000fe40000410000 */
[C---:B------:R-:W-:Y:S01]  /*8d20*/  FMUL.FTZ R25, R131.reuse, R28 ;  /* 0x0000001c83197220 */ /* 0x040fe20000410000 */
[----:B------:R-:W-:Y:S01]  /*8d30*/  STS [R3.X4+0x213c], R202 ;  /* 0x00213cca03007388 */ /* 0x000fe20000004800 */
[----:B------:R-:W-:-:S02]  /*8d40*/  FMUL.FTZ R26, R131, R168 ;  /* 0x000000a8831a7220 */ /* 0x000fc40000410000 */
[----:B------:R-:W-:Y:S02]  /*8d50*/  FFMA.FTZ R29, R30, R17, -R29 ;  /* 0x000000111e1d7223 */ /* 0x000fe4000001081d */
[-C--:B------:R-:W-:Y:S02]  /*8d60*/  FFMA.FTZ R26, R231, R28.reuse, R26 ;  /* 0x0000001ce71a7223 */ /* 0x080fe4000001001a */
[----:B------:R-:W-:Y:S02]  /*8d70*/  FADD.FTZ R180, -R180, R27 ;  /* 0x0000001bb4b47221 */ /* 0x000fe40000010100 */
[----:B------:R-:W-:Y:S02]  /*8d80*/  FMUL.FTZ R28, R114, R28 ;  /* 0x0000001c721c7220 */ /* 0x000fe40000410000 */
[----:B------:R-:W-:Y:S02]  /*8d90*/  FMUL.FTZ R130, R113, R156 ;  /* 0x0000009c71827220 */ /* 0x000fe40000410000 */
[----:B------:R-:W-:Y:S01]  /*8da0*/  FADD.FTZ R162, R162, R29 ;  /* 0x0000001da2a27221 */ /* 0x000fe20000010000 */
[----:B------:R0:W-:Y:S01]  /*8db0*/  STS [R3.X4+0x2130], R28 ;  /* 0x0021301c03007388 */ /* 0x0001e20000004800 */
[----:B------:R-:W-:-:S02]  /*8dc0*/  FMUL.FTZ R27, R180, R149 ;  /* 0x00000095b41b7220 */ /* 0x000fc40000410000 */
[-C--:B------:R-:W-:Y:S02]  /*8dd0*/  FMUL.FTZ R170, R114, R168.reuse ;  /* 0x000000a872aa7220 */ /* 0x080fe40000410000 */
[----:B------:R-:W-:Y:S02]  /*8de0*/  FFMA.FTZ R25, R231, R168, -R25 ;  /* 0x000000a8e7197223 */ /* 0x000fe40000010819 */
[----:B------:R-:W-:Y:S01]  /*8df0*/  FFMA.FTZ R217, R62, -R130, R217 ;  /* 0x800000823ed97223 */ /* 0x000fe200000100d9 */
[----:B------:R1:W-:Y:S01]  /*8e00*/  STS [R3.X4+0x2134], R170 ;  /* 0x002134aa03007388 */ /* 0x0003e20000004800 */
[----:B------:R-:W-:Y:S02]  /*8e10*/  FMUL.FTZ R29, R162, R149 ;  /* 0x00000095a21d7220 */ /* 0x000fe40000410000 */
[----:B0-----:R-:W-:Y:S02]  /*8e20*/  FMUL.FTZ R28, R182, R152 ;  /* 0x00000098b61c7220 */ /* 0x001fe40000410000 */
[----:B------:R-:W-:-:S02]  /*8e30*/  FMUL.FTZ R168, R126, R27 ;  /* 0x0000001b7ea87220 */ /* 0x000fc40000410000 */
[----:B------:R-:W-:Y:S02]  /*8e40*/  FFMA.FTZ R130, R63, -R130, R218 ;  /* 0x800000823f827223 */ /* 0x000fe400000100da */
[----:B------:R-:W-:Y:S02]  /*8e50*/  FMUL.FTZ R202, R13, R156 ;  /* 0x0000009c0dca7220 */ /* 0x000fe40000410000 */
[----:B------:R-:W-:Y:S02]  /*8e60*/  FMUL.FTZ R30, R17, R152 ;  /* 0x00000098111e7220 */ /* 0x000fe40000410000 */
[----:B-1----:R-:W-:Y:S02]  /*8e70*/  FMUL.FTZ R170, R226, R28 ;  /* 0x0000001ce2aa7220 */ /* 0x002fe40000410000 */
[----:B------:R-:W-:Y:S02]  /*8e80*/  FFMA.FTZ R168, R165, R29, R168 ;  /* 0x0000001da5a87223 */ /* 0x000fe400000100a8 */
[----:B------:R-:W-:-:S02]  /*8e90*/  FMUL.FTZ R127, R118, R147 ;  /* 0x00000093767f7220 */ /* 0x000fc40000410000 */
[----:B------:R-:W-:Y:S02]  /*8ea0*/  FMUL.FTZ R204, R186, R156 ;  /* 0x0000009cbacc7220 */ /* 0x000fe40000410000 */
[----:B------:R-:W-:Y:S02]  /*8eb0*/  FMUL.FTZ R185, R130, R202 ;  /* 0x000000ca82b97220 */ /* 0x000fe40000410000 */
[----:B------:R-:W-:Y:S02]  /*8ec0*/  FFMA.FTZ R183, R225, R30, R170 ;  /* 0x0000001ee1b77223 */ /* 0x000fe400000100aa */
[----:B------:R-:W-:Y:S02]  /*8ed0*/  FADD.FTZ R170, RZ, R168 ;  /* 0x000000a8ffaa7221 */ /* 0x000fe40000010000 */
[----:B------:R-:W-:Y:S02]  /*8ee0*/  FFMA.FTZ R223, R64, -R127, R223 ;  /* 0x8000007f40df7223 */ /* 0x000fe400000100df */
[----:B------:R-:W-:-:S02]  /*8ef0*/  FMUL.FTZ R166, R130, R204 ;  /* 0x000000cc82a67220 */ /* 0x000fc40000410000 */
[-C--:B------:R-:W-:Y:S02]  /*8f00*/  FMUL.FTZ R212, R113, R204.reuse ;  /* 0x000000cc71d47220 */ /* 0x080fe40000410000 */
[----:B------:R-:W-:Y:S02]  /*8f10*/  FFMA.FTZ R168, R217, R204, -R185 ;  /* 0x000000ccd9a87223 */ /* 0x000fe400000108b9 */
[----:B------:R-:W-:Y:S01]  /*8f20*/  FFMA.FTZ R127, R65, -R127, R224 ;  /* 0x8000007f417f7223 */ /* 0x000fe200000100e0 */
[----:B------:R0:W-:Y:S01]  /*8f30*/  STS [R3.X4+0x212c], R212 ;  /* 0x00212cd403007388 */ /* 0x0001e20000004800 */
[----:B------:R-:W-:Y:S02]  /*8f40*/  FMUL.FTZ R204, R16, R147 ;  /* 0x0000009310cc7220 */ /* 0x000fe40000410000 */
[----:B------:R-:W-:Y:S02]  /*8f50*/  FMUL.FTZ R210, R113, R202 ;  /* 0x000000ca71d27220 */ /* 0x000fe40000410000 */
[----:B------:R-:W-:-:S02]  /*8f60*/  FFMA.FTZ R22, R233, R187, -R22 ;  /* 0x000000bbe9167223 */ /* 0x000fc40000010816 */
[----:B------:R-:W-:Y:S01]  /*8f70*/  FFMA.FTZ R166, R217, R202, R166 ;  /* 0x000000cad9a67223 */ /* 0x000fe200000100a6 */
[----:B------:R1:W-:Y:S01]  /*8f80*/  STS [R3.X4+0x2128], R210 ;  /* 0x002128d203007388 */ /* 0x0003e20000004800 */
[----:B------:R-:W-:Y:S02]  /*8f90*/  FMUL.FTZ R202, R167, R147 ;  /* 0x00000093a7ca7220 */ /* 0x000fe40000410000 */
[----:B------:R-:W-:Y:S02]  /*8fa0*/  FMUL.FTZ R187, R127, R204 ;  /* 0x000000cc7fbb7220 */ /* 0x000fe40000410000 */
[-C--:B------:R-:W-:Y:S02]  /*8fb0*/  FMUL.FTZ R214, R14, R155.reuse ;  /* 0x0000009b0ed67220 */ /* 0x080fe40000410000 */
[----:B------:R-:W-:Y:S02]  /*8fc0*/  FMUL.FTZ R128, R119, R148 ;  /* 0x0000009477807220 */ /* 0x000fe40000410000 */
[----:B0-----:R-:W-:-:S02]  /*8fd0*/  FMUL.FTZ R212, R169, R155 ;  /* 0x0000009ba9d47220 */ /* 0x001fc40000410000 */
[----:B-1----:R-:W-:Y:S02]  /*8fe0*/  FFMA.FTZ R210, R223, R202, R187 ;  /* 0x000000cadfd27223 */ /* 0x002fe400000100bb */
[----:B------:R-:W-:Y:S02]  /*8ff0*/  FMUL.FTZ R187, R129, R214 ;  /* 0x000000d681bb7220 */ /* 0x000fe40000410000 */
[----:B------:R-:W-:Y:S02]  /*9000*/  FMUL.FTZ R5, R203, R191 ;  /* 0x000000bfcb057220 */ /* 0x000fe40000410000 */
[----:B------:R-:W-:Y:S02]  /*9010*/  FFMA.FTZ R221, R66, -R128, R221 ;  /* 0x8000008042dd7223 */ /* 0x000fe400000100dd */
[----:B------:R-:W-:Y:S02]  /*9020*/  FADD.FTZ R185, R170, R183 ;  /* 0x000000b7aab97221 */ /* 0x000fe40000010000 */
[----:B------:R-:W-:-:S02]  /*9030*/  FMUL.FTZ R191, R129, R212 ;  /* 0x000000d481bf7220 */ /* 0x000fc40000410000 */
[-C--:B----4-:R-:W-:Y:S02]  /*9040*/  FFMA.FTZ R216, R229, R212.reuse, R187 ;  /* 0x000000d4e5d87223 */ /* 0x090fe400000100bb */
[----:B------:R-:W-:Y:S02]  /*9050*/  FMUL.FTZ R218, R112, R212 ;  /* 0x000000d470da7220 */ /* 0x000fe40000410000 */
[----:B------:R-:W-:Y:S02]  /*9060*/  FFMA.FTZ R128, R67, -R128, R222 ;  /* 0x8000008043807223 */ /* 0x000fe400000100de */
[-C--:B------:R-:W-:Y:S01]  /*9070*/  FMUL.FTZ R212, R184, R148.reuse ;  /* 0x00000094b8d47220 */ /* 0x080fe20000410000 */
[----:B------:R-:W-:Y:S01]  /*9080*/  STS [R3.X4+0x2120], R218 ;  /* 0x002120da03007388 */ /* 0x000fe20000004800 */
[----:B------:R-:W-:Y:S02]  /*9090*/  FADD.FTZ R185, R185, R210 ;  /* 0x000000d2b9b97221 */ /* 0x000fe40000010000 */
[----:B------:R-:W-:-:S02]  /*90a0*/  FMUL.FTZ R210, R15, R148 ;  /* 0x000000940fd27220 */ /* 0x000fc40000410000 */
[----:B------:R-:W-:Y:S02]  /*90b0*/  FMUL.FTZ R187, R128, R212 ;  /* 0x000000d480bb7220 */ /* 0x000fe40000410000 */
[----:B------:R-:W-:Y:S02]  /*90c0*/  FFMA.FTZ R5, R206, R193, -R5 ;  /* 0x000000c1ce057223 */ /* 0x000fe40000010805 */
[-C--:B------:R-:W-:Y:S02]  /*90d0*/  FFMA.FTZ R193, R229, R214.reuse, -R191 ;  /* 0x000000d6e5c17223 */ /* 0x080fe400000108bf */
[----:B------:R-:W-:Y:S02]  /*90e0*/  FMUL.FTZ R220, R112, R214 ;  /* 0x000000d670dc7220 */ /* 0x000fe40000410000 */
[----:B------:R-:W-:Y:S02]  /*90f0*/  FMUL.FTZ R170, R126, R29 ;  /* 0x0000001d7eaa7220 */ /* 0x000fe40000410000 */
[----:B------:R-:W-:Y:S01]  /*9100*/  FFMA.FTZ R214, R221, R210, R187 ;  /* 0x000000d2ddd67223 */ /* 0x000fe200000100bb */
[----:B------:R0:W-:Y:S01]  /*9110*/  STS [R3.X4+0x2124], R220 ;  /* 0x002124dc03007388 */ /* 0x0001e20000004800 */
[----:B------:R-:W-:-:S02]  /*9120*/  FMUL.FTZ R183, R226, R30 ;  /* 0x0000001ee2b77220 */ /* 0x000fc40000410000 */
[----:B------:R-:W-:Y:S02]  /*9130*/  FFMA.FTZ R170, R165, R27, -R170 ;  /* 0x0000001ba5aa7223 */ /* 0x000fe400000108aa */
[----:B------:R-:W-:Y:S02]  /*9140*/  FADD.FTZ R185, R185, R214 ;  /* 0x000000d6b9b97221 */ /* 0x000fe40000010000 */
[----:B------:R-:W-:Y:S02]  /*9150*/  FFMA.FTZ R183, R225, R28, -R183 ;  /* 0x0000001ce1b77223 */ /* 0x000fe400000108b7 */
[----:B------:R-:W-:Y:S02]  /*9160*/  FADD.FTZ R170, RZ, R170 ;  /* 0x000000aaffaa7221 */ /* 0x000fe40000010000 */
[----:B------:R-:W-:Y:S02]  /*9170*/  FADD.FTZ R185, R185, R216 ;  /* 0x000000d8b9b97221 */ /* 0x000fe40000010000 */
[----:B------:R-:W-:-:S02]  /*9180*/  FADD.FTZ R170, R170, R183 ;  /* 0x000000b7aaaa7221 */ /* 0x000fc40000010000 */
[----:B------:R-:W-:Y:S02]  /*9190*/  FADD.FTZ R185, R185, R166 ;  /* 0x000000a6b9b97221 */ /* 0x000fe40000010000 */
[----:B------:R-:W-:Y:S02]  /*91a0*/  FMUL.FTZ R183, R127, R202 ;  /* 0x000000ca7fb77220 */ /* 0x000fe40000410000 */
[----:B------:R-:W-:Y:S02]  /*91b0*/  FADD.FTZ R26, R185, R26 ;  /* 0x0000001ab91a7221 */ /* 0x000fe40000010000 */
[----:B------:R-:W-:Y:S02]  /*91c0*/  FFMA.FTZ R183, R223, R204, -R183 ;  /* 0x000000ccdfb77223 */ /* 0x000fe400000108b7 */
[----:B------:R-:W-:Y:S02]  /*91d0*/  FMUL.FTZ R191, R128, R210 ;  /* 0x000000d280bf7220 */ /* 0x000fe40000410000 */
[----:B------:R-:W-:-:S02]  /*91e0*/  FADD.FTZ R26, R26, R23 ;  /* 0x000000171a1a7221 */ /* 0x000fc40000010000 */
[----:B------:R-:W-:Y:S02]  /*91f0*/  FADD.FTZ R170, R170, R183 ;  /* 0x000000b7aaaa7221 */ /* 0x000fe40000010000 */
[----:B------:R-:W-:Y:S02]  /*9200*/  FFMA.FTZ R191, R221, R212, -R191 ;  /* 0x000000d4ddbf7223 */ /* 0x000fe400000108bf */
[----:B------:R-:W-:Y:S02]  /*9210*/  FADD.FTZ R21, R26, R21 ;  /* 0x000000151a157221 */ /* 0x000fe40000010000 */
[----:B------:R-:W-:Y:S02]  /*9220*/  FADD.FTZ R170, R170, R191 ;  /* 0x000000bfaaaa7221 */ /* 0x000fe40000010000 */
[----:B------:R-:W-:Y:S02]  /*9230*/  FADD.FTZ R21, R21, R20 ;  /* 0x0000001415157221 */ /* 0x000fe40000010000 */
[----:B------:R-:W-:-:S02]  /*9240*/  FADD.FTZ R193, R170, R193 ;  /* 0x000000c1aac17221 */ /* 0x000fc40000010000 */
[----:B------:R-:W-:Y:S02]  /*9250*/  FADD.FTZ R21, R21, R18 ;  /* 0x0000001215157221 */ /* 0x000fe40000010000 */
[C---:B------:R-:W-:Y:S02]  /*9260*/  FMUL.FTZ R210, R119.reuse, R210 ;  /* 0x000000d277d27220 */ /* 0x040fe40000410000 */
[----:B------:R-:W-:Y:S02]  /*9270*/  FMUL.FTZ R212, R119, R212 ;  /* 0x000000d477d47220 */ /* 0x000fe40000410000 */
[C---:B------:R-:W-:Y:S01]  /*9280*/  FMUL.FTZ R202, R118.reuse, R202 ;  /* 0x000000ca76ca7220 */ /* 0x040fe20000410000 */
[----:B------:R-:W-:Y:S01]  /*9290*/  STS [R3.X4+0x2118], R210 ;  /* 0x002118d203007388 */ /* 0x000fe20000004800 */
[----:B------:R-:W-:Y:S02]  /*92a0*/  FADD.FTZ R168, R193, R168 ;  /* 0x000000a8c1a87221 */ /* 0x000fe40000010000 */
        /* <DEDUP_REMOVED lines=8> */
[----:B------:R-:W-:Y:S02]  /*9330*/  FADD.FTZ R25, R168, R25 ;  /* 0x00000019a8197221 */ /* 0x000fe40000010000 */
[----:B------:R-:W-:Y:S01]  /*9340*/  FADD.FTZ R21, R21, R178 ;  /* 0x000000b215157221 */ /* 0x000fe20000010000 */
[----:B------:R-:W-:Y:S01]  /*9350*/  STS [R3.X4+0x2108], R30 ;  /* 0x0021081e03007388 */ /* 0x000fe20000004800 */
[----:B------:R-:W-:-:S02]  /*9360*/  FADD.FTZ R25, R25, R24 ;  /* 0x0000001819197221 */ /* 0x000fc40000010000 */
[----:B------:R-:W-:Y:S01]  /*9370*/  FADD.FTZ R21, R21, R174 ;  /* 0x000000ae15157221 */ /* 0x000fe20000010000 */
[----:B------:R-:W-:Y:S01]  /*9380*/  STS [R3.X4+0x210c], R28 ;  /* 0x00210c1c03007388 */ /* 0x000fe20000004800 */
[----:B------:R-:W-:Y:S02]  /*9390*/  FADD.FTZ R22, R25, R22 ;  /* 0x0000001619167221 */ /* 0x000fe40000010000 */
[----:B------:R-:W-:Y:S01]  /*93a0*/  FMUL.FTZ R187, R41, R2 ;  /* 0x0000000229bb7220 */ /* 0x000fe20000410000 */
[----:B------:R-:W-:Y:S01]  /*93b0*/  STS [R3.X4+0x2100], R20 ;  /* 0x0021001403007388 */ /* 0x000fe20000004800 */
[----:B------:R-:W-:Y:S01]  /*93c0*/  FADD.FTZ R19, R22, R19 ;  /* 0x0000001316137221 */ /* 0x000fe20000010000 */
[----:B------:R-:W-:Y:S01]  /*93d0*/  MOV R22, UR28 ;  /* 0x0000001c00167c02 */ /* 0x000fe20008000f00 */
[----:B------:R-:W-:Y:S01]  /*93e0*/  FMUL.FTZ R2, R2, UR38 ;  /* 0x0000002602027c20 */ /* 0x000fe20008410000 */
[----:B------:R1:W-:Y:S01]  /*93f0*/  STS [R3.X4+0x2104], R18 ;  /* 0x0021041203007388 */ /* 0x0003e20000004800 */
[----:B------:R-:W-:Y:S01]  /*9400*/  FADD.FTZ R172, R19, R172 ;  /* 0x000000ac13ac7221 */ /* 0x000fe20000010000 */
[----:B------:R-:W-:Y:S01]  /*9410*/  LEA R185, R22, -R159, 0x1 ;  /* 0x8000009f16b97211 */ /* 0x000fe200078e08ff */
[----:B0-----:R-:W-:-:S02]  /*9420*/  FADD.FTZ R220, R21, R4 ;  /* 0x0000000415dc7221 */ /* 0x001fc40000010000 */
[----:B------:R-:W-:Y:S01]  /*9430*/  FADD.FTZ R172, R172, R189 ;  /* 0x000000bdacac7221 */ /* 0x000fe20000010000 */
[----:B------:R-:W-:Y:S01]  /*9440*/  ISETP.GE.AND P0, PT, R185, 0x1, PT ;  /* 0x00000001b900780c */ /* 0x000fe20003f06270 */
[----:B------:R-:W-:Y:S02]  /*9450*/  FFMA.FTZ R189, R179, UR39, R2 ;  /* 0x00000027b3bd7c23 */ /* 0x000fe40008010002 */
[----:B------:R-:W-:Y:S02]  /*9460*/  FADD.FTZ R191, R172, R5 ;  /* 0x00000005acbf7221 */ /* 0x000fe40000010000 */
[----:B-1----:R-:W-:Y:S02]  /*9470*/  FMUL.FTZ R3, R177, UR38 ;  /* 0x00000026b1037c20 */ /* 0x002fe40008410000 */
[----:B------:R-:W-:Y:S02]  /*9480*/  FMUL.FTZ R5, R43, UR38 ;  /* 0x000000262b057c20 */ /* 0x000fe40008410000 */
[----:B------:R-:W-:-:S02]  /*9490*/  FFMA.FTZ R216, R120, UR39, -R3 ;  /* 0x0000002778d87c23 */ /* 0x000fc40008010803 */
[----:B------:R-:W-:Y:S02]  /*94a0*/  FMUL.FTZ R3, R121, UR38 ;  /* 0x0000002679037c20 */ /* 0x000fe40008410000 */
[----:B------:R-:W-:Y:S02]  /*94b0*/  FMUL.FTZ R214, R194, UR38 ;  /* 0x00000026c2d67c20 */ /* 0x000fe40008410000 */
[----:B------:R-:W-:Y:S02]  /*94c0*/  FFMA.FTZ R212, R192, UR39, -R3 ;  /* 0x00000027c0d47c23 */ /* 0x000fe40008010803 */
[----:B------:R-:W-:Y:S02]  /*94d0*/  FMUL.FTZ R3, R9, UR38 ;  /* 0x0000002609037c20 */ /* 0x000fe40008410000 */
        /* <DEDUP_REMOVED lines=28> */
[----:B------:R-:W-:Y:S02]  /*96a0*/  FFMA.FTZ R123, R211, UR39, R123 ;  /* 0x00000027d37b7c23 */ /* 0x000fe4000801007b */
[----:B------:R-:W-:Y:S02]  /*96b0*/  FFMA.FTZ R218, R194, UR39, -R5 ;  /* 0x00000027c2da7c23 */ /* 0x000fe40008010805 */
[----:B------:R-:W-:Y:S02]  /*96c0*/  FFMA.FTZ R214, R43, UR39, R214 ;  /* 0x000000272bd67c23 */ /* 0x000fe400080100d6 */
[----:B------:R-:W-:-:S02]  /*96d0*/  FFMA.FTZ R183, R177, UR39, R2 ;  /* 0x00000027b1b77c23 */ /* 0x000fc40008010002 */
[----:B------:R-:W-:Y:S02]  /*96e0*/  FFMA.FTZ R22, R121, UR39, R22 ;  /* 0x0000002779167c23 */ /* 0x000fe40008010016 */
[----:B------:R-:W-:Y:S02]  /*96f0*/  FFMA.FTZ R23, R8, UR39, -R23 ;  /* 0x0000002708177c23 */ /* 0x000fe40008010817 */
[----:B------:R-:W-:Y:S02]  /*9700*/  FFMA.FTZ R24, R175, UR39, R24 ;  /* 0x00000027af187c23 */ /* 0x000fe40008010018 */
[----:B------:R-:W-:Y:S02]  /*9710*/  FFMA.FTZ R28, R9, UR39, R28 ;  /* 0x00000027091c7c23 */ /* 0x000fe4000801001c */
[----:B------:R-:W-:Y:S02]  /*9720*/  FFMA.FTZ R25, R10, UR39, -R25 ;  /* 0x000000270a197c23 */ /* 0x000fe40008010819 */
[----:B------:R-:W-:-:S02]  /*9730*/  FFMA.FTZ R30, R173, UR39, R30 ;  /* 0x00000027ad1e7c23 */ /* 0x000fc4000801001e */
[----:B------:R-:W-:Y:S02]  /*9740*/  FFMA.FTZ R27, R188, UR39, -R27 ;  /* 0x00000027bc1b7c23 */ /* 0x000fe4000801081b */
[----:B------:R-:W-:Y:S02]  /*9750*/  FFMA.FTZ R166, R11, UR39, R166 ;  /* 0x000000270ba67c23 */ /* 0x000fe400080100a6 */
        /* <DEDUP_REMOVED lines=44> */
.L_x_7305:
[----:B------:R-:W-:Y:S05]  /*9a20*/  BSYNC B0 ;  /* 0x0000000000007941 */ /* 0x000fea0003800000 */
.L_x_7304:
[----:B------:R-:W-:Y:S01]  /*9a30*/  ULDC.64 UR30, c[0x0][0x298] ;  /* 0x0000a600001e7ab9 */ /* 0x000fe20000000a00 */
[----:B------:R-:W-:Y:S01]  /*9a40*/  FMUL.FTZ R3, R31, R200 ;  /* 0x000000c81f037220 */ /* 0x000fe20000410000 */
[----:B------:R-:W-:Y:S01]  /*9a50*/  USHF.R.U32.HI UR28, URZ, 0x1, UR31 ;  /* 0x000000013f1c7899 */ /* 0x000fe2000801161f */
[----:B------:R-:W-:Y:S01]  /*9a60*/  FMUL.FTZ R195, R150, R195 ;  /* 0x000000c396c37220 */ /* 0x000fe20000410000 */
        /* <DEDUP_REMOVED lines=9> */
[C---:B------:R-:W-:Y:S01]  /*9b00*/  FFMA.FTZ R150, R0.reuse, R181, -R150 ;  /* 0x000000b500967223 */ /* 0x040fe20000010896 */
[----:B------:R-:W-:Y:S01]  /*9b10*/  ULDC.64 UR30, c[0x0][0x2a0] ;  /* 0x0000a800001e7ab9 */ /* 0x000fe20000000a00 */
[----:B------:R-:W-:Y:S01]  /*9b20*/  FFMA.FTZ R123, R0, R123, R195 ;  /* 0x0000007b007b7223 */ /* 0x000fe200000100c3 */
[----:B------:R-:W-:Y:S01]  /*9b30*/  IADD3 R0, R159, 0x40, RZ ;  /* 0x000000409f007810 */ /* 0x000fe20007ffe0ff */
[----:B------:R-:W-:Y:S01]  /*9b40*/  UIADD3 UR29, UR29, UR37, URZ ;  /* 0x000000251d1d7290 */ /* 0x000fe2000fffe03f */
[----:B0-----:R-:W-:Y:S01]  /*9b50*/  FADD.FTZ R4, R220, R7 ;  /* 0x00000007dc047221 */ /* 0x001fe20000010000 */
[----:B------:R-:W-:Y:S01]  /*9b60*/  UIMAD UR37, UR36, UR30, URZ ;  /* 0x0000001e242572a4 */ /* 0x000fe2000f8e023f */
[----:B------:R-:W-:Y:S01]  /*9b70*/  LEA.HI.SX32 R0, R0, R159, 0x1b ;  /* 0x0000009f00007211 */ /* 0x000fe200078fdaff */
[----:B------:R-:W-:Y:S01]  /*9b80*/  FADD.FTZ R191, R191, R176 ;  /* 0x000000b0bfbf7221 */ /* 0x000fe20000010000 */
[----:B------:R-:W-:Y:S01]  /*9b90*/  BSSY B0, `(.L_x_7306) ;  /* 0x0000023000007945 */ /* 0x000fe20003800000 */
[----:B------:R-:W-:Y:S01]  /*9ba0*/  UIMAD UR37, UR20, UR31, UR37 ;  /* 0x0000001f142572a4 */ /* 0x000fe2000f8e0225 */
[----:B------:R-:W-:Y:S01]  /*9bb0*/  FMUL.FTZ R164, R31, R164 ;  /* 0x000000a41fa47220 */ /* 0x000fe20000410000 */
[----:B------:R-:W-:Y:S01]  /*9bc0*/  UIMAD.WIDE.U32 UR30, UR20, UR30, UR28 ;  /* 0x0000001e141e72a5 */ /* 0x000fe2000f8e001c */
[----:B------:R0:W1:Y:S01]  /*9bd0*/  LDS R7, [R0.X4+0x2200] ;  /* 0x0022000000077984 */ /* 0x0000620000004800 */
[----:B------:R-:W-:Y:S01]  /*9be0*/  FADD.FTZ R4, R4, R151 ;  /* 0x0000009704047221 */ /* 0x000fe20000010000 */
[----:B------:R-:W-:Y:S01]  /*9bf0*/  ULDC.64 UR28, c[0x0][0x318] ;  /* 0x0000c600001c7ab9 */ /* 0x000fe20000000a00 */
[----:B------:R-:W-:Y:S01]  /*9c00*/  FADD.FTZ R237, R237, -R164 ;  /* 0x800000a4eded7221 */ /* 0x000fe20000010000 */
[----:B------:R-:W-:Y:S01]  /*9c10*/  UIADD3 UR37, UR37, UR31, URZ ;  /* 0x0000001f25257290 */ /* 0x000fe2000fffe03f */
[C---:B------:R-:W-:Y:S01]  /*9c20*/  ISETP.GE.AND P1, PT, R185.reuse, 0x81, PT ;  /* 0x00000081b900780c */ /* 0x040fe20003f26270 */
[----:B------:R-:W-:Y:S01]  /*9c30*/  ULEA UR31, UP0, UR30, UR28, 0x3 ;  /* 0x0000001c1e1f7291 */ /* 0x000fe2000f80183f */
[----:B------:R-:W-:Y:S01]  /*9c40*/  ISETP.GE.AND P2, PT, R185, 0xc1, PT ;  /* 0x000000c1b900780c */ /* 0x000fe20003f46270 */
[----:B------:R-:W-:-:S02]  /*9c50*/  UIADD3 UR28, UR6, -UR38, URZ ;  /* 0x80000026061c7290 */ /* 0x000fc4000fffe03f */
[----:B------:R-:W-:Y:S02]  /*9c60*/  ULEA.HI.X UR29, UR30, UR29, UR37, 0x3, UP0 ;  /* 0x0000001d1e1d7291 */ /* 0x000fe400080f1c25 */
[----:B------:R-:W-:Y:S01]  /*9c70*/  UIMAD UR28, UR28, -0x800, URZ ;  /* 0xfffff8001c1c78a4 */ /* 0x000fe2000f8e023f */
[C---:B------:R-:W-:Y:S01]  /*9c80*/  LEA R2, P0, R159.reuse, UR31, 0x2 ;  /* 0x0000001f9f027c11 */ /* 0x040fe2000f8010ff */
[----:B------:R-:W-:Y:S02]  /*9c90*/  USHF.L.U64.HI UR30, UR8, 0x2, UR9 ;  /* 0x00000002081e7899 */ /* 0x000fe40008010209 */
[----:B------:R-:W-:Y:S01]  /*9ca0*/  ULDC.64 UR38, c[0x0][0x2b0] ;  /* 0x0000ac0000267ab9 */ /* 0x000fe20000000a00 */
[----:B------:R-:W-:Y:S01]  /*9cb0*/  LEA.HI.X R3, R159, UR29, RZ, 0x2, P0 ;  /* 0x0000001d9f037c11 */ /* 0x000fe200080f14ff */
[----:B------:R-:W-:Y:S01]  /*9cc0*/  UIMAD UR30, UR30, UR38, URZ ;  /* 0x000000261e1e72a4 */ /* 0x000fe2000f8e023f */
[----:B------:R-:W-:Y:S01]  /*9cd0*/  MOV R5, UR28 ;  /* 0x0000001c00057c02 */ /* 0x000fe20008000f00 */
[----:B------:R-:W-:Y:S01]  /*9ce0*/  USHF.L.U32 UR28, UR8, 0x2, URZ ;  /* 0x00000002081c7899 */ /* 0x000fe2000800063f */
[----:B------:R-:W-:-:S03]  /*9cf0*/  ISETP.GE.AND P0, PT, R185, 0x41, PT ;  /* 0x00000041b900780c */ /* 0x000fc60003f06270 */
[----:B------:R-:W-:Y:S01]  /*9d00*/  IMAD.WIDE R2, R5, 0x4, R2 ;  /* 0x0000000405027825 */ /* 0x000fe200078e0202 */
[----:B------:R-:W-:Y:S01]  /*9d10*/  UIMAD UR30, UR28, UR39, UR30 ;  /* 0x000000271c1e72a4 */ /* 0x000fe2000f8e021e */
[----:B------:R-:W-:Y:S02]  /*9d20*/  MOV R181, UR28 ;  /* 0x0000001c00b57c02 */ /* 0x000fe40008000f00 */
[----:B------:R-:W-:Y:S01]  /*9d30*/  FADD.FTZ R5, R191, R122 ;  /* 0x0000007abf057221 */ /* 0x000fe20000010000 */
[----:B------:R-:W-:Y:S02]  /*9d40*/  IADD3 R122, R159, 0x80, RZ ;  /* 0x000000809f7a7810 */ /* 0x000fe40007ffe0ff */
[----:B------:R-:W-:Y:S02]  /*9d50*/  IMAD.WIDE.U32 R2, R181, c[0x0][0x2b0], R2 ;  /* 0x0000ac00b5027a25 */ /* 0x000fe400078e0002 */
[----:B------:R-:W-:Y:S02]  /*9d60*/  LEA.HI.SX32 R122, R122, R159, 0x1b ;  /* 0x0000009f7a7a7211 */ /* 0x000fe400078fdaff */
[----:B------:R-:W-:Y:S01]  /*9d70*/  FADD.FTZ R5, R5, R150 ;  /* 0x0000009605057221 */ /* 0x000fe20000010000 */
[----:B------:R-:W-:-:S02]  /*9d80*/  IADD3 R3, R3, UR30, RZ ;  /* 0x0000001e03037c10 */ /* 0x000fc4000fffe0ff */
[----:B------:R-:W-:Y:S01]  /*9d90*/  IADD3 R150, R159, 0xc0, RZ ;  /* 0x000000c09f967810 */ /* 0x000fe20007ffe0ff */
[----:B------:R-:W-:Y:S05]  /*9da0*/  @!P0 BRA `(.L_x_7307) ;  /* 0x0000001000008947 */ /* 0x000fea0003800000 */
[----:B01----:R0:W-:Y:S02]  /*9db0*/  RED.E.ADD.F32.FTZ.RN.STRONG.GPU [R2.64+-0x1f00], R7 ;  /* 0xffe100070200798e */ /* 0x0031e4000c10e7a0 */
.L_x_7307:
[----:B0-----:R-:W-:Y:S05]  /*9dc0*/  BSYNC B0 ;  /* 0x0000000000007941 */ /* 0x001fea0003800000 */
.L_x_7306:
[----:B-1----:R0:W1:Y:S01]  /*9dd0*/  LDS R7, [R122.X4+0x2300] ;  /* 0x002300007a077984 */ /* 0x0020620000004800 */
[----:B------:R-:W-:Y:S01]  /*9de0*/  BSSY B0, `(.L_x_7308) ;  /* 0x0000004000007945 */ /* 0x000fe20003800000 */
[----:B------:R-:W-:Y:S01]  /*9df0*/  LEA.HI.SX32 R150, R150, R159, 0x1b ;  /* 0x0000009f96967211 */ /* 0x000fe200078fdaff */
[----:B------:R-:W-:Y:S05]  /*9e00*/  @!P1 BRA `(.L_x_7309) ;  /* 0x0000001000009947 */ /* 0x000fea0003800000 */
[----:B-1----:R1:W-:Y:S02]  /*9e10*/  RED.E.ADD.F32.FTZ.RN.STRONG.GPU [R2.64+-0x1e00], R7 ;  /* 0xffe200070200798e */ /* 0x0023e4000c10e7a0 */
.L_x_7309:
[----:B------:R-:W-:Y:S05]  /*9e20*/  BSYNC B0 ;  /* 0x0000000000007941 */ /* 0x000fea0003800000 */
.L_x_7308:
[----:B-1----:R1:W2:Y:S01]  /*9e30*/  LDS R7, [R150.X4+0x2400] ;  /* 0x0024000096077984 */ /* 0x0022a20000004800 */
[----:B------:R-:W-:Y:S01]  /*9e40*/  BSSY B0, `(.L_x_7310) ;  /* 0x0000005000007945 */ /* 0x000fe20003800000 */
[C---:B------:R-:W-:Y:S02]  /*9e50*/  IADD3 R0, R159.reuse, 0x100, RZ ;  /* 0x000001009f007810 */ /* 0x040fe40007ffe0ff */
[----:B0-----:R-:W-:Y:S01]  /*9e60*/  IADD3 R122, R159, 0x140, RZ ;  /* 0x000001409f7a7810 */ /* 0x001fe20007ffe0ff */
[----:B------:R-:W-:Y:S05]  /*9e70*/  @!P2 BRA `(.L_x_7311) ;  /* 0x000000100000a947 */ /* 0x000fea0003800000 */
[----:B--2---:R0:W-:Y:S02]  /*9e80*/  RED.E.ADD.F32.FTZ.RN.STRONG.GPU [R2.64+-0x1d00], R7 ;  /* 0xffe300070200798e */ /* 0x0041e4000c10e7a0 */
.L_x_7311:
[----:B------:R-:W-:Y:S05]  /*9e90*/  BSYNC B0 ;  /* 0x0000000000007941 */ /* 0x000fea0003800000 */
.L_x_7310:
        /* <DEDUP_REMOVED lines=14> */
.L_x_7313:
[----:B0-----:R-:W-:Y:S05]  /*9f80*/  BSYNC B0 ;  /* 0x0000000000007941 */ /* 0x001fea0003800000 */
.L_x_7312:
[----:B-1----:R0:W1:Y:S01]  /*9f90*/  LDS R7, [R122.X4+0x2600] ;  /* 0x002600007a077984 */ /* 0x0020620000004800 */
[----:B------:R-:W-:Y:S01]  /*9fa0*/  BSSY B0, `(.L_x_7314) ;  /* 0x0000005000007945 */ /* 0x000fe20003800000 */
[----:B------:R-:W-:Y:S02]  /*9fb0*/  IADD3 R0, R159, 0x1c0, RZ ;  /* 0x000001c09f007810 */ /* 0x000fe40007ffe0ff */
[----:B------:R-:W-:Y:S01]  /*9fc0*/  LEA.HI.SX32 R150, R150, R159, 0x1b ;  /* 0x0000009f96967211 */ /* 0x000fe200078fdaff */
[----:B------:R-:W-:Y:S05]  /*9fd0*/  @!P0 BRA `(.L_x_7315) ;  /* 0x0000001000008947 */ /* 0x000fea0003800000 */
[----:B-1----:R1:W-:Y:S02]  /*9fe0*/  RED.E.ADD.F32.FTZ.RN.STRONG.GPU [R2.64+-0x1b00], R7 ;  /* 0xffe500070200798e */ /* 0x0023e4000c10e7a0 */
.L_x_7315:
[----:B------:R-:W-:Y:S05]  /*9ff0*/  BSYNC B0 ;  /* 0x0000000000007941 */ /* 0x000fea0003800000 */
.L_x_7314:
[----:B-1----:R1:W2:Y:S01]  /*a000*/  LDS R7, [R150.X4+0x2700] ;  /* 0x0027000096077984 */ /* 0x0022a20000004800 */
[----:B------:R-:W-:Y:S01]  /*a010*/  BSSY B0, `(.L_x_7316) ;  /* 0x0000005000007945 */ /* 0x000fe20003800000 */
[----:B0-----:R-:W-:-:S02]  /*a020*/  IADD3 R122, R159, 0x200, RZ ;  /* 0x000002009f7a7810 */ /* 0x001fc40007ffe0ff */
[----:B------:R-:W-:Y:S01]  /*a030*/  LEA.HI.SX32 R0, R0, R159, 0x1b ;  /* 0x0000009f00007211 */ /* 0x000fe200078fdaff */
[----:B------:R-:W-:Y:S05]  /*a040*/  @!P1 BRA `(.L_x_7317) ;  /* 0x0000001000009947 */ /* 0x000fea0003800000 */
[----:B--2---:R0:W-:Y:S02]  /*a050*/  RED.E.ADD.F32.FTZ.RN.STRONG.GPU [R2.64+-0x1a00], R7 ;  /* 0xffe600070200798e */ /* 0x0041e4000c10e7a0 */
.L_x_7317:
[----:B------:R-:W-:Y:S05]  /*a060*/  BSYNC B0 ;  /* 0x0000000000007941 */ /* 0x000fea0003800000 */
.L_x_7316:
[----:B0-2---:R0:W2:Y:S01]  /*a070*/  LDS R7, [R0.X4+0x2800] ;  /* 0x0028000000077984 */ /* 0x0050a20000004800 */
[----:B------:R-:W-:Y:S01]  /*a080*/  BSSY B0, `(.L_x_7318) ;  /* 0x0000005000007945 */ /* 0x000fe20003800000 */
[----:B-1----:R-:W-:Y:S02]  /*a090*/  IADD3 R150, R159, 0x240, RZ ;  /* 0x000002409f967810 */ /* 0x002fe40007ffe0ff */
[----:B------:R-:W-:Y:S01]  /*a0a0*/  LEA.HI.SX32 R122, R122, R159, 0x1b ;  /* 0x0000009f7a7a7211 */ /* 0x000fe200078fdaff */
[----:B------:R-:W-:Y:S05]  /*a0b0*/  @!P2 BRA `(.L_x_7319) ;  /* 0x000000100000a947 */ /* 0x000fea0003800000 */
[----:B--2---:R1:W-:Y:S02]  /*a0c0*/  RED.E.ADD.F32.FTZ.RN.STRONG.GPU [R2.64+-0x1900], R7 ;  /* 0xffe700070200798e */ /* 0x0043e4000c10e7a0 */
.L_x_7319:
[----:B------:R-:W-:Y:S05]  /*a0d0*/  BSYNC B0 ;  /* 0x0000000000007941 */ /* 0x000fea0003800000 */
.L_x_7318:
[----:B-12---:R1:W2:Y:S01]  /*a0e0*/  LDS R7, [R122.X4+0x2900] ;  /* 0x002900007a077984 */ /* 0x0062a20000004800 */
[----:B------:R-:W-:Y:S01]  /*a0f0*/  BSSY B0, `(.L_x_7320) ;  /* 0x0000005000007945 */ /* 0x000fe20003800000 */
[----:B0-----:R-:W-:Y:S02]  /*a100*/  IADD3 R0, R159, 0x280, RZ ;  /* 0x000002809f007810 */ /* 0x001fe40007ffe0ff */
[----:B------:R-:W-:Y:S01]  /*a110*/  LEA.HI.SX32 R150, R150, R159, 0x1b ;  /* 0x0000009f96967211 */ /* 0x000fe200078fdaff */
[----:B------:R-:W-:Y:S05]  /*a120*/  @!P3 BRA `(.L_x_7321) ;  /* 0x000000100000b947 */ /* 0x000fea0003800000 */
[----:B--2---:R0:W-:Y:S02]  /*a130*/  RED.E.ADD.F32.FTZ.RN.STRONG.GPU [R2.64+-0x1800], R7 ;  /* 0xffe800070200798e */ /* 0x0041e4000c10e7a0 */
.L_x_7321:
[----:B------:R-:W-:Y:S05]  /*a140*/  BSYNC B0 ;  /* 0x0000000000007941 */ /* 0x000fea0003800000 */
.L_x_7320:
[----:B0-2---:R0:W2:Y:S01]  /*a150*/  LDS R7, [R150.X4+0x2a00] ;  /* 0x002a000096077984 */ /* 0x0050a20000004800 */
[----:B------:R-:W-:Y:S01]  /*a160*/  BSSY B0, `(.L_x_7322) ;  /* 0x0000004000007945 */ /* 0x000fe20003800000 */
[----:B------:R-:W-:Y:S01]  /*a170*/  LEA.HI.SX32 R0, R0, R159, 0x1b ;  /* 0x0000009f00007211 */ /* 0x000fe200078fdaff */
[----:B------:R-:W-:Y:S05]  /*a180*/  @!P4 BRA `(.L_x_7323) ;  /* 0x000000100000c947 */ /* 0x000fea0003800000 */
[----:B--2---:R2:W-:Y:S02]  /*a190*/  RED.E.ADD.F32.FTZ.RN.STRONG.GPU [R2.64+-0x1700], R7 ;  /* 0xffe900070200798e */ /* 0x0045e4000c10e7a0 */
.L_x_7323:
[----:B------:R-:W-:Y:S05]  /*a1a0*/  BSYNC B0 ;  /* 0x0000000000007941 */ /* 0x000fea0003800000 */
.L_x_7322:
[----:B--2---:R2:W3:Y:S01]  /*a1b0*/  LDS R7, [R0.X4+0x2b00] ;  /* 0x002b000000077984 */ /* 0x0044e20000004800 */
[----:B------:R-:W-:Y:S01]  /*a1c0*/  BSSY B0, `(.L_x_7324) ;  /* 0x0000005000007945 */ /* 0x000fe20003800000 */
[----:B-1----:R-:W-:-:S02]  /*a1d0*/  IADD3 R122, R159, 0x2c0, RZ ;  /* 0x000002c09f7a7810 */ /* 0x002fc40007ffe0ff */
[----:B0-----:R-:W-:Y:S01]  /*a1e0*/  IADD3 R150, R159, 0x300, RZ ;  /* 0x000003009f967810 */ /* 0x001fe20007ffe0ff */
[----:B------:R-:W-:Y:S05]  /*a1f0*/  @!P5 BRA `(.L_x_7325) ;  /* 0x000000100000d947 */ /* 0x000fea0003800000 */
[----:B---3--:R0:W-:Y:S02]  /*a200*/  RED.E.ADD.F32.FTZ.RN.STRONG.GPU [R2.64+-0x1600], R7 ;  /* 0xffea00070200798e */ /* 0x0081e4000c10e7a0 */
.L_x_7325:
[----:B------:R-:W-:Y:S05]  /*a210*/  BSYNC B0 ;  /* 0x0000000000007941 */ /* 0x000fea0003800000 */
.L_x_7324:
        /* <DEDUP_REMOVED lines=14> */
.L_x_7327:
[----:B0-----:R-:W-:Y:S05]  /*a300*/  BSYNC B0 ;  /* 0x0000000000007941 */ /* 0x001fea0003800000 */
.L_x_7326:
[----:B-1----:R0:W1:Y:S01]  /*a310*/  LDS R7, [R150.X4+0x2d00] ;  /* 0x002d000096077984 */ /* 0x0020620000004800 */
[----:B------:R-:W-:Y:S01]  /*a320*/  BSSY B0, `(.L_x_7328) ;  /* 0x0000005000007945 */ /* 0x000fe20003800000 */
[----:B------:R-:W-:Y:S02]  /*a330*/  IADD3 R122, R159, 0x380, RZ ;  /* 0x000003809f7a7810 */ /* 0x000fe40007ffe0ff */
[----:B------:R-:W-:Y:S01]  /*a340*/  LEA.HI.SX32 R0, R0, R159, 0x1b ;  /* 0x0000009f00007211 */ /* 0x000fe200078fdaff */
[----:B------:R-:W-:Y:S05]  /*a350*/  @!P0 BRA `(.L_x_7329) ;  /* 0x0000001000008947 */ /* 0x000fea0003800000 */
[----:B-1----:R1:W-:Y:S02]  /*a360*/  RED.E.ADD.F32.FTZ.RN.STRONG.GPU [R2.64+-0x1400], R7 ;  /* 0xffec00070200798e */ /* 0x0023e4000c10e7a0 */
.L_x_7329:
[----:B------:R-:W-:Y:S05]  /*a370*/  BSYNC B0 ;  /* 0x0000000000007941 */ /* 0x000fea0003800000 */
.L_x_7328:
[----:B-1----:R1:W2:Y:S01]  /*a380*/  LDS R7, [R0.X4+0x2e00] ;  /* 0x002e000000077984 */ /* 0x0022a20000004800 */
[----:B------:R-:W-:Y:S01]  /*a390*/  BSSY B0, `(.L_x_7330) ;  /* 0x0000005000007945 */ /* 0x000fe20003800000 */
[----:B0-----:R-:W-:-:S02]  /*a3a0*/  IADD3 R150, R159, 0x3c0, RZ ;  /* 0x000003c09f967810 */ /* 0x001fc40007ffe0ff */
[----:B------:R-:W-:Y:S01]  /*a3b0*/  LEA.HI.SX32 R122, R122, R159, 0x1b ;  /* 0x0000009f7a7a7211 */ /* 0x000fe200078fdaff */
[----:B------:R-:W-:Y:S05]  /*a3c0*/  @!P1 BRA `(.L_x_7331) ;  /* 0x0000001000009947 */ /* 0x000fea0003800000 */
[----:B--2---:R0:W-:Y:S02]  /*a3d0*/  RED.E.ADD.F32.FTZ.RN.STRONG.GPU [R2.64+-0x1300], R7 ;  /* 0xffed00070200798e */ /* 0x0041e4000c10e7a0 */
.L_x_7331:
[----:B------:R-:W-:Y:S05]  /*a3e0*/  BSYNC B0 ;  /* 0x0000000000007941 */ /* 0x000fea0003800000 */
.L_x_7330:
[----:B0-2---:R0:W2:Y:S01]  /*a3f0*/  LDS R7, [R122.X4+0x2f00] ;  /* 0x002f00007a077984 */ /* 0x0050a20000004800 */
[----:B------:R-:W-:Y:S01]  /*a400*/  BSSY B0, `(.L_x_7332) ;  /* 0x0000005000007945 */ /* 0x000fe20003800000 */
[----:B-1----:R-:W-:Y:S02]  /*a410*/  IADD3 R0, R159, 0x400, RZ ;  /* 0x000004009f007810 */ /* 0x002fe40007ffe0ff */
[----:B------:R-:W-:Y:S01]  /*a420*/  LEA.HI.SX32 R150, R150, R159, 0x1b ;  /* 0x0000009f96967211 */ /* 0x000fe200078fdaff */
[----:B------:R-:W-:Y:S05]  /*a430*/  @!P2 BRA `(.L_x_7333) ;  /* 0x000000100000a947 */ /* 0x000fea0003800000 */
[----:B--2---:R1:W-:Y:S02]  /*a440*/  RED.E.ADD.F32.FTZ.RN.STRONG.GPU [R2.64+-0x1200], R7 ;  /* 0xffee00070200798e */ /* 0x0043e4000c10e7a0 */
.L_x_7333:
[----:B------:R-:W-:Y:S05]  /*a450*/  BSYNC B0 ;  /* 0x0000000000007941 */ /* 0x000fea0003800000 */
.L_x_7332:
[----:B-12---:R1:W2:Y:S01]  /*a460*/  LDS R7, [R150.X4+0x3000] ;  /* 0x0030000096077984 */ /* 0x0062a20000004800 */
[----:B------:R-:W-:Y:S01]  /*a470*/  BSSY B0, `(.L_x_7334) ;  /* 0x0000005000007945 */ /* 0x000fe20003800000 */
[----:B0-----:R-:W-:Y:S02]  /*a480*/  IADD3 R122, R159, 0x440, RZ ;  /* 0x000004409f7a7810 */ /* 0x001fe40007ffe0ff */
[----:B------:R-:W-:Y:S01]  /*a490*/  LEA.HI.SX32 R0, R0, R159, 0x1b ;  /* 0x0000009f00007211 */ /* 0x000fe200078fdaff */
[----:B------:R-:W-:Y:S05]  /*a4a0*/  @!P3 BRA `(.L_x_7335) ;  /* 0x000000100000b947 */ /* 0x000fea0003800000 */
[----:B--2---:R0:W-:Y:S02]  /*a4b0*/  RED.E.ADD.F32.FTZ.RN.STRONG.GPU [R2.64+-0x1100], R7 ;  /* 0xffef00070200798e */ /* 0x0041e4000c10e7a0 */
.L_x_7335:
[----:B------:R-:W-:Y:S05]  /*a4c0*/  BSYNC B0 ;  /* 0x0000000000007941 */ /* 0x000fea0003800000 */
.L_x_7334:
[----:B0-2---:R0:W2:Y:S01]  /*a4d0*/  LDS R7, [R0.X4+0x3100] ;  /* 0x0031000000077984 */ /* 0x0050a20000004800 */
[----:B------:R-:W-:Y:S01]  /*a4e0*/  BSSY B0, `(.L_x_7336) ;  /* 0x0000004000007945 */ /* 0x000fe20003800000 */
[----:B------:R-:W-:Y:S01]  /*a4f0*/  LEA.HI.SX32 R122, R122, R159, 0x1b ;  /* 0x0000009f7a7a7211 */ /* 0x000fe200078fdaff */
[----:B------:R-:W-:Y:S05]  /*a500*/  @!P4 BRA `(.L_x_7337) ;  /* 0x000000100000c947 */ /* 0x000fea0003800000 */
[----:B--2---:R2:W-:Y:S02]  /*a510*/  RED.E.ADD.F32.FTZ.RN.STRONG.GPU [R2.64+-0x1000], R7 ;  /* 0xfff000070200798e */ /* 0x0045e4000c10e7a0 */
.L_x_7337:
[----:B------:R-:W-:Y:S05]  /*a520*/  BSYNC B0 ;  /* 0x0000000000007941 */ /* 0x000fea0003800000 */
.L_x_7336:
[----:B--2---:R2:W3:Y:S01]  /*a530*/  LDS R7, [R122.X4+0x3200] ;  /* 0x003200007a077984 */ /* 0x0044e20000004800 */
[----:B------:R-:W-:Y:S01]  /*a540*/  BSSY B0, `(.L_x_7338) ;  /* 0x0000005000007945 */ /* 0x000fe20003800000 */
[----:B0-----:R-:W-:-:S02]  /*a550*/  IADD3 R0, R159, 0x480, RZ ;  /* 0x000004809f007810 */ /* 0x001fc40007ffe0ff */
[----:B-1----:R-:W-:Y:S01]  /*a560*/  IADD3 R150, R159, 0x4c0, RZ ;  /* 0x000004c09f967810 */ /* 0x002fe20007ffe0ff */
[----:B------:R-:W-:Y:S05]  /*a570*/  @!P5 BRA `(.L_x_7339) ;  /* 0x000000100000d947 */ /* 0x000fea0003800000 */
[----:B---3--:R0:W-:Y:S02]  /*a580*/  RED.E.ADD.F32.FTZ.RN.STRONG.GPU [R2.64+-0xf00], R7 ;  /* 0xfff100070200798e */ /* 0x0081e4000c10e7a0 */
.L_x_7339:
[----:B------:R-:W-:Y:S05]  /*a590*/  BSYNC B0 ;  /* 0x0000000000007941 */ /* 0x000fea0003800000 */
.L_x_7338:
        /* <DEDUP_REMOVED lines=14> */
.L_x_7341:
[----:B0-----:R-:W-:Y:S05]  /*a680*/  BSYNC B0 ;  /* 0x0000000000007941 */ /* 0x001fea0003800000 */
.L_x_7340:
[----:B-1----:R0:W1:Y:S01]  /*a690*/  LDS R7, [R150.X4+0x3400] ;  /* 0x0034000096077984 */ /* 0x0020620000004800 */
[----:B------:R-:W-:Y:S01]  /*a6a0*/  BSSY B0, `(.L_x_7342) ;  /* 0x0000005000007945 */ /* 0x000fe20003800000 */
[----:B------:R-:W-:Y:S02]  /*a6b0*/  IADD3 R0, R159, 0x540, RZ ;  /* 0x000005409f007810 */ /* 0x000fe40007ffe0ff */
[----:B------:R-:W-:Y:S01]  /*a6c0*/  LEA.HI.SX32 R122, R122, R159, 0x1b ;  /* 0x0000009f7a7a7211 */ /* 0x000fe200078fdaff */
[----:B------:R-:W-:Y:S05]  /*a6d0*/  @!P0 BRA `(.L_x_7343) ;  /* 0x0000001000008947 */ /* 0x000fea0003800000 */
[----:B-1----:R1:W-:Y:S02]  /*a6e0*/  RED.E.ADD.F32.FTZ.RN.STRONG.GPU [R2.64+-0xd00], R7 ;  /* 0xfff300070200798e */ /* 0x0023e4000c10e7a0 */
.L_x_7343:
[----:B------:R-:W-:Y:S05]  /*a6f0*/  BSYNC B0 ;  /* 0x0000000000007941 */ /* 0x000fea0003800000 */
.L_x_7342:
[----:B-1----:R1:W2:Y:S01]  /*a700*/  LDS R7, [R122.X4+0x3500] ;  /* 0x003500007a077984 */ /* 0x0022a20000004800 */
[----:B------:R-:W-:Y:S01]  /*a710*/  BSSY B0, `(.L_x_7344) ;  /* 0x0000005000007945 */ /* 0x000fe20003800000 */
[----:B0-----:R-:W-:-:S02]  /*a720*/  IADD3 R150, R159, 0x580, RZ ;  /* 0x000005809f967810 */ /* 0x001fc40007ffe0ff */
[----:B------:R-:W-:Y:S01]  /*a730*/  LEA.HI.SX32 R0, R0, R159, 0x1b ;  /* 0x0000009f00007211 */ /* 0x000fe200078fdaff */
[----:B------:R-:W-:Y:S05]  /*a740*/  @!P1 BRA `(.L_x_7345) ;  /* 0x0000001000009947 */ /* 0x000fea0003800000 */
[----:B--2---:R0:W-:Y:S02]  /*a750*/  RED.E.ADD.F32.FTZ.RN.STRONG.GPU [R2.64+-0xc00], R7 ;  /* 0xfff400070200798e */ /* 0x0041e4000c10e7a0 */
.L_x_7345:
[----:B------:R-:W-:Y:S05]  /*a760*/  BSYNC B0 ;  /* 0x0000000000007941 */ /* 0x000fea0003800000 */
.L_x_7344:
[----:B0-2---:R0:W2:Y:S01]  /*a770*/  LDS R7, [R0.X4+0x3600] ;  /* 0x0036000000077984 */ /* 0x0050a20000004800 */
[----:B------:R-:W-:Y:S01]  /*a780*/  BSSY B0, `(.L_x_7346) ;  /* 0x0000005000007945 */ /* 0x000fe20003800000 */
[----:B-1----:R-:W-:Y:S02]  /*a790*/  IADD3 R122, R159, 0x5c0, RZ ;  /* 0x000005c09f7a7810 */ /* 0x002fe40007ffe0ff */
[----:B------:R-:W-:Y:S01]  /*a7a0*/  LEA.HI.SX32 R150, R150, R159, 0x1b ;  /* 0x0000009f96967211 */ /* 0x000fe200078fdaff */
[----:B------:R-:W-:Y:S05]  /*a7b0*/  @!P2 BRA `(.L_x_7347) ;  /* 0x000000100000a947 */ /* 0x000fea0003800000 */
[----:B--2---:R1:W-:Y:S02]  /*a7c0*/  RED.E.ADD.F32.FTZ.RN.STRONG.GPU [R2.64+-0xb00], R7 ;  /* 0xfff500070200798e */ /* 0x0043e4000c10e7a0 */
.L_x_7347:
[----:B------:R-:W-:Y:S05]  /*a7d0*/  BSYNC B0 ;  /* 0x0000000000007941 */ /* 0x000fea0003800000 */
.L_x_7346:
[----:B-12---:R1:W2:Y:S01]  /*a7e0*/  LDS R7, [R150.X4+0x3700] ;  /* 0x0037000096077984 */ /* 0x0062a20000004800 */
[----:B------:R-:W-:Y:S01]  /*a7f0*/  BSSY B0, `(.L_x_7348) ;  /* 0x0000005000007945 */ /* 0x000fe20003800000 */
[----:B0-----:R-:W-:Y:S02]  /*a800*/  IADD3 R0, R159, 0x600, RZ ;  /* 0x000006009f007810 */ /* 0x001fe40007ffe0ff */
[----:B------:R-:W-:Y:S01]  /*a810*/  LEA.HI.SX32 R122, R122, R159, 0x1b ;  /* 0x0000009f7a7a7211 */ /* 0x000fe200078fdaff */
[----:B------:R-:W-:Y:S05]  /*a820*/  @!P3 BRA `(.L_x_7349) ;  /* 0x000000100000b947 */ /* 0x000fea0003800000 */
[----:B--2---:R0:W-:Y:S02]  /*a830*/  RED.E.ADD.F32.FTZ.RN.STRONG.GPU [R2.64+-0xa00], R7 ;  /* 0xfff600070200798e */ /* 0x0041e4000c10e7a0 */
.L_x_7349:
[----:B------:R-:W-:Y:S05]  /*a840*/  BSYNC B0 ;  /* 0x0000000000007941 */ /* 0x000fea0003800000 */
.L_x_7348:
[----:B0-2---:R0:W2:Y:S01]  /*a850*/  LDS R7, [R122.X4+0x3800] ;  /* 0x003800007a077984 */ /* 0x0050a20000004800 */
[----:B------:R-:W-:Y:S01]  /*a860*/  BSSY B0, `(.L_x_7350) ;  /* 0x0000004000007945 */ /* 0x000fe20003800000 */
[----:B------:R-:W-:Y:S01]  /*a870*/  LEA.HI.SX32 R0, R0, R159, 0x1b ;  /* 0x0000009f00007211 */ /* 0x000fe200078fdaff */
[----:B------:R-:W-:Y:S05]  /*a880*/  @!P4 BRA `(.L_x_7351) ;  /* 0x000000100000c947 */ /* 0x000fea0003800000 */
[----:B--2---:R2:W-:Y:S02]  /*a890*/  RED.E.ADD.F32.FTZ.RN.STRONG.GPU [R2.64+-0x900], R7 ;  /* 0xfff700070200798e */ /* 0x0045e4000c10e7a0 */
.L_x_7351:
[----:B------:R-:W-:Y:S05]  /*a8a0*/  BSYNC B0 ;  /* 0x0000000000007941 */ /* 0x000fea0003800000 */
.L_x_7350:
[----:B--2---:R2:W3:Y:S01]  /*a8b0*/  LDS R7, [R0.X4+0x3900] ;  /* 0x0039000000077984 */ /* 0x0044e20000004800 */
[----:B------:R-:W-:Y:S01]  /*a8c0*/  BSSY B0, `(.L_x_7352) ;  /* 0x0000005000007945 */ /* 0x000fe20003800000 */
[----:B0-----:R-:W-:-:S02]  /*a8d0*/  IADD3 R122, R159, 0x640, RZ ;  /* 0x000006409f7a7810 */ /* 0x001fc40007ffe0ff */
[----:B-1----:R-:W-:Y:S01]  /*a8e0*/  IADD3 R150, R159, 0x680, RZ ;  /* 0x000006809f967810 */ /* 0x002fe20007ffe0ff */
[----:B------:R-:W-:Y:S05]  /*a8f0*/  @!P5 BRA `(.L_x_7353) ;  /* 0x000000100000d947 */ /* 0x000fea0003800000 */
[----:B---3--:R0:W-:Y:S02]  /*a900*/  RED.E.ADD.F32.FTZ.RN.STRONG.GPU [R2.64+-0x800], R7 ;  /* 0xfff800070200798e */ /* 0x0081e4000c10e7a0 */
.L_x_7353:
[----:B------:R-:W-:Y:S05]  /*a910*/  BSYNC B0 ;  /* 0x0000000000007941 */ /* 0x000fea0003800000 */
.L_x_7352:
        /* <DEDUP_REMOVED lines=14> */
.L_x_7355:
[----:B0-----:R-:W-:Y:S05]  /*aa00*/  BSYNC B0 ;  /* 0x0000000000007941 */ /* 0x001fea0003800000 */
.L_x_7354:
[----:B-1----:R0:W1:Y:S01]  /*aa10*/  LDS R7, [R150.X4+0x3b00] ;  /* 0x003b000096077984 */ /* 0x0020620000004800 */
[----:B------:R-:W-:Y:S01]  /*aa20*/  BSSY B0, `(.L_x_7356) ;  /* 0x0000005000007945 */ /* 0x000fe20003800000 */
[----:B------:R-:W-:Y:S02]  /*aa30*/  IADD3 R122, R159, 0x700, RZ ;  /* 0x000007009f7a7810 */ /* 0x000fe40007ffe0ff */
[----:B------:R-:W-:Y:S01]  /*aa40*/  LEA.HI.SX32 R0, R0, R159, 0x1b ;  /* 0x0000009f00007211 */ /* 0x000fe200078fdaff */
[----:B------:R-:W-:Y:S05]  /*aa50*/  @!P0 BRA `(.L_x_7357) ;  /* 0x0000001000008947 */ /* 0x000fea0003800000 */
[----:B-1----:R1:W-:Y:S02]  /*aa60*/  RED.E.ADD.F32.FTZ.RN.STRONG.GPU [R2.64+-0x600], R7 ;  /* 0xfffa00070200798e */ /* 0x0023e4000c10e7a0 */
.L_x_7357:
[----:B------:R-:W-:Y:S05]  /*aa70*/  BSYNC B0 ;  /* 0x0000000000007941 */ /* 0x000fea0003800000 */
.L_x_7356:
[----:B-1----:R1:W2:Y:S01]  /*aa80*/  LDS R7, [R0.X4+0x3c00] ;  /* 0x003c000000077984 */ /* 0x0022a20000004800 */
[----:B------:R-:W-:Y:S01]  /*aa90*/  BSSY B0, `(.L_x_7358) ;  /* 0x0000005000007945 */ /* 0x000fe20003800000 */
[----:B0-----:R-:W-:-:S02]  /*aaa0*/  IADD3 R150, R159, 0x740, RZ ;  /* 0x000007409f967810 */ /* 0x001fc40007ffe0ff */
[----:B------:R-:W-:Y:S01]  /*aab0*/  LEA.HI.SX32 R122, R122, R159, 0x1b ;  /* 0x0000009f7a7a7211 */ /* 0x000fe200078fdaff */
[----:B------:R-:W-:Y:S05]  /*aac0*/  @!P1 BRA `(.L_x_7359) ;  /* 0x0000001000009947 */ /* 0x000fea0003800000 */
[----:B--2---:R0:W-:Y:S02]  /*aad0*/  RED.E.ADD.F32.FTZ.RN.STRONG.GPU [R2.64+-0x500], R7 ;  /* 0xfffb00070200798e */ /* 0x0041e4000c10e7a0 */
.L_x_7359:
[----:B------:R-:W-:Y:S05]  /*aae0*/  BSYNC B0 ;  /* 0x0000000000007941 */ /* 0x000fea0003800000 */
.L_x_7358:
[----:B0-2---:R0:W2:Y:S01]  /*aaf0*/  LDS R7, [R122.X4+0x3d00] ;  /* 0x003d00007a077984 */ /* 0x0050a20000004800 */
[----:B------:R-:W-:Y:S01]  /*ab00*/  BSSY B0, `(.L_x_7360) ;  /* 0x0000005000007945 */ /* 0x000fe20003800000 */
[----:B-1----:R-:W-:Y:S02]  /*ab10*/  IADD3 R0, R159, 0x780, RZ ;  /* 0x000007809f007810 */ /* 0x002fe40007ffe0ff */
[----:B------:R-:W-:Y:S01]  /*ab20*/  LEA.HI.SX32 R150, R150, R159, 0x1b ;  /* 0x0000009f96967211 */ /* 0x000fe200078fdaff */
[----:B------:R-:W-:Y:S05]  /*ab30*/  @!P2 BRA `(.L_x_7361) ;  /* 0x000000100000a947 */ /* 0x000fea0003800000 */
[----:B--2---:R1:W-:Y:S02]  /*ab40*/  RED.E.ADD.F32.FTZ.RN.STRONG.GPU [R2.64+-0x400], R7 ;  /* 0xfffc00070200798e */ /* 0x0043e4000c10e7a0 */
.L_x_7361:
[----:B------:R-:W-:Y:S05]  /*ab50*/  BSYNC B0 ;  /* 0x0000000000007941 */ /* 0x000fea0003800000 */
.L_x_7360:
[----:B-12---:R1:W2:Y:S01]  /*ab60*/  LDS R7, [R150.X4+0x3e00] ;  /* 0x003e000096077984 */ /* 0x0062a20000004800 */
[----:B------:R-:W-:Y:S01]  /*ab70*/  BSSY B0, `(.L_x_7362) ;  /* 0x0000005000007945 */ /* 0x000fe20003800000 */
[----:B0-----:R-:W-:Y:S02]  /*ab80*/  IADD3 R122, R159, 0x7c0, RZ ;  /* 0x000007c09f7a7810 */ /* 0x001fe40007ffe0ff */
[----:B------:R-:W-:Y:S01]  /*ab90*/  LEA.HI.SX32 R0, R0, R159, 0x1b ;  /* 0x0000009f00007211 */ /* 0x000fe200078fdaff */
[----:B------:R-:W-:Y:S05]  /*aba0*/  @!P3 BRA `(.L_x_7363) ;  /* 0x000000100000b947 */ /* 0x000fea0003800000 */
[----:B--2---:R0:W-:Y:S02]  /*abb0*/  RED.E.ADD.F32.FTZ.RN.STRONG.GPU [R2.64+-0x300], R7 ;  /* 0xfffd00070200798e */ /* 0x0041e4000c10e7a0 */
.L_x_7363:
[----:B------:R-:W-:Y:S05]  /*abc0*/  BSYNC B0 ;  /* 0x0000000000007941 */ /* 0x000fea0003800000 */
.L_x_7362:
[----:B0-2---:R0:W2:Y:S01]  /*abd0*/  LDS R7, [R0.X4+0x3f00] ;  /* 0x003f000000077984 */ /* 0x0050a20000004800 */
[----:B------:R-:W-:Y:S01]  /*abe0*/  BSSY B0, `(.L_x_7364) ;  /* 0x0000004000007945 */ /* 0x000fe20003800000 */
[----:B------:R-:W-:Y:S01]  /*abf0*/  LEA.HI.SX32 R122, R122, R159, 0x1b ;  /* 0x0000009f7a7a7211 */ /* 0x000fe200078fdaff */
[----:B------:R-:W-:Y:S05]  /*ac00*/  @!P4 BRA `(.L_x_7365) ;  /* 0x000000100000c947 */ /* 0x000fea0003800000 */
[----:B--2---:R2:W-:Y:S02]  /*ac10*/  RED.E.ADD.F32.FTZ.RN.STRONG.GPU [R2.64+-0x200], R7 ;  /* 0xfffe00070200798e */ /* 0x0045e4000c10e7a0 */
.L_x_7365:
[----:B------:R-:W-:Y:S05]  /*ac20*/  BSYNC B0 ;  /* 0x0000000000007941 */ /* 0x000fea0003800000 */
.L_x_7364:
[----:B--2---:R2:W3:Y:S01]  /*ac30*/  LDS R7, [R122.X4+0x4000] ;  /* 0x004000007a077984 */ /* 0x0044e20000004800 */
[----:B------:R-:W-:Y:S01]  /*ac40*/  BSSY B0, `(.L_x_7366) ;  /* 0x0000003000007945 */ /* 0x000fe20003800000 */
[----:B------:R-:W-:Y:S05]  /*ac50*/  @!P5 BRA `(.L_x_7367) ;  /* 0x000000100000d947 */ /* 0x000fea0003800000 */
[----:B---3--:R3:W-:Y:S02]  /*ac60*/  RED.E.ADD.F32.FTZ.RN.STRONG.GPU [R2.64+-0x100], R7 ;  /* 0xffff00070200798e */ /* 0x0087e4000c10e7a0 */
.L_x_7367:
[----:B------:R-:W-:Y:S05]  /*ac70*/  BSYNC B0 ;  /* 0x0000000000007941 */ /* 0x000fea0003800000 */
.L_x_7366:
[----:B---3--:R-:W3:Y:S01]  /*ac80*/  SHFL.DOWN PT, R3, R4, 0x1, 0x1f ;  /* 0x08201f0004037f89 */ /* 0x008ee200000e0000 */
[C---:B------:R-:W-:Y:S01]  /*ac90*/  ISETP.GT.AND P0, PT, R160.reuse, 0x1e, PT ;  /* 0x0000001ea000780c */ /* 0x040fe20003f04270 */
[----:B------:R-:W-:Y:S01]  /*aca0*/  FFMA.FTZ R189, R239, R189, R6 ;  /* 0x000000bdefbd7223 */ /* 0x000fe20000010006 */
[----:B------:R-:W-:Y:S01]  /*acb0*/  MOV R6, R124 ;  /* 0x0000007c00067202 */ /* 0x000fe20000000f00 */
[----:B0-----:R-:W0:Y:S01]  /*acc0*/  SHFL.DOWN PT, R0, R5, 0x1, 0x1f ;  /* 0x08201f0005007f89 */ /* 0x001e2200000e0000 */
[----:B------:R-:W-:Y:S01]  /*acd0*/  MOV R7, R237 ;  /* 0x000000ed00077202 */ /* 0x000fe20000000f00 */
[----:B------:R-:W-:Y:S01]  /*ace0*/  FMUL.FTZ R218, R125, R218 ;  /* 0x000000da7dda7220 */ /* 0x000fe20000410000 */
[----:B------:R-:W-:Y:S01]  /*acf0*/  ISETP.NE.AND P1, PT, R160, RZ, PT ;  /* 0x000000ffa000720c */ /* 0x000fe20003f25270 */
[----:B------:R-:W4:Y:S01]  /*ad00*/  SHFL.DOWN PT, R151, R124, 0x1, 0x1f ;  /* 0x08201f007c977f89 */ /* 0x000f2200000e0000 */
[----:B------:R-:W-:Y:S01]  /*ad10*/  FMUL.FTZ R55, R55, R190 ;  /* 0x000000be37377220 */ /* 0x000fe20000410000 */
[----:B------:R-:W-:Y:S01]  /*ad20*/  ISETP.NE.AND P2, PT, R159, RZ, PT ;  /* 0x000000ff9f00720c */ /* 0x000fe20003f45270 */
[----:B------:R-:W-:Y:S01]  /*ad30*/  FMUL.FTZ R8, R49, R8 ;  /* 0x0000000831087220 */ /* 0x000fe20000410000 */
[----:B------:R-:W5:Y:S01]  /*ad40*/  SHFL.DOWN PT, R2, R237, 0x1, 0x1f ;  /* 0x08201f00ed027f89 */ /* 0x000f6200000e0000 */
[----:B------:R-:W-:Y:S01]  /*ad50*/  FFMA.FTZ R54, R54, R9, R55 ;  /* 0x0000000936367223 */ /* 0x000fe20000010037 */
[----:B------:R-:W-:Y:S01]  /*ad60*/  BSSY B0, `(.L_x_7368) ;  /* 0x00000a2000007945 */ /* 0x000fe20003800000 */
[----:B------:R-:W-:-:S02]  /*ad70*/  FFMA.FTZ R175, R48, R175, R8 ;  /* 0x000000af30af7223 */ /* 0x000fc40000010008 */
[----:B------:R-:W-:Y:S02]  /*ad80*/  FMUL.FTZ R59, R59, R188 ;  /* 0x000000bc3b3b7220 */ /* 0x000fe40000410000 */
[----:B------:R-:W-:Y:S02]  /*ad90*/  FMUL.FTZ R27, R196, R27 ;  /* 0x0000001bc41b7220 */ /* 0x000fe40000410000 */
[----:B------:R-:W-:Y:S02]  /*ada0*/  FMUL.FTZ R12, R57, R12 ;  /* 0x0000000c390c7220 */ /* 0x000fe40000410000 */
[----:B------:R-:W-:Y:S02]  /*adb0*/  FMUL.FTZ R168, R131, R168 ;  /* 0x000000a883a87220 */ /* 0x000fe40000410000 */
[----:B---3--:R-:W-:Y:S02]  /*adc0*/  @!P0 FADD.FTZ R4, R4, R3 ;  /* 0x0000000304048221 */ /* 0x008fe40000010000 */
[----:B------:R-:W-:-:S02]  /*add0*/  FFMA.FTZ R58, R58, R11, R59 ;  /* 0x0000000b3a3a7223 */ /* 0x000fc4000001003b */
[----:B0-----:R-:W-:Y:S01]  /*ade0*/  @!P0 FADD.FTZ R5, R5, R0 ;  /* 0x0000000005058221 */ /* 0x001fe20000010000 */
[----:B------:R-:W0:Y:S01]  /*adf0*/  SHFL.DOWN PT, R3, R4, 0x2, 0x1f ;  /* 0x08401f0004037f89 */ /* 0x000e2200000e0000 */
[----:B------:R-:W-:Y:S02]  /*ae00*/  FFMA.FTZ R27, R213, R166, R27 ;  /* 0x000000a6d51b7223 */ /* 0x000fe4000001001b */
[----:B----4-:R-:W-:Y:S01]  /*ae10*/  @!P0 FADD.FTZ R6, R6, R151 ;  /* 0x0000009706068221 */ /* 0x010fe20000010000 */
[----:B------:R-:W3:Y:S01]  /*ae20*/  SHFL.DOWN PT, R0, R5, 0x2, 0x1f ;  /* 0x08401f0005007f89 */ /* 0x000ee200000e0000 */
[----:B------:R-:W-:Y:S02]  /*ae30*/  FFMA.FTZ R171, R56, R171, R12 ;  /* 0x000000ab38ab7223 */ /* 0x000fe4000001000c */
[----:B-----5:R-:W-:Y:S01]  /*ae40*/  @!P0 FADD.FTZ R7, R7, R2 ;  /* 0x0000000207078221 */ /* 0x020fe20000010000 */
[----:B------:R-:W4:Y:S01]  /*ae50*/  SHFL.DOWN PT, R125, R6, 0x2, 0x1f ;  /* 0x08401f00067d7f89 */ /* 0x000f2200000e0000 */
[----:B------:R-:W-:Y:S01]  /*ae60*/  ISETP.GT.AND P0, PT, R160, 0x1d, PT ;  /* 0x0000001da000780c */ /* 0x000fe20003f04270 */
[----:B------:R-:W-:-:S02]  /*ae70*/  FFMA.FTZ R168, R231, R170, R168 ;  /* 0x000000aae7a87223 */ /* 0x000fc400000100a8 */
[----:B------:R-:W5:Y:S01]  /*ae80*/  SHFL.DOWN PT, R2, R7, 0x2, 0x1f ;  /* 0x08401f0007027f89 */ /* 0x000f6200000e0000 */
[----:B------:R-:W-:Y:S02]  /*ae90*/  FMUL.FTZ R63, R63, R186 ;  /* 0x000000ba3f3f7220 */ /* 0x000fe40000410000 */
[----:B------:R-:W-:Y:S02]  /*aea0*/  FMUL.FTZ R29, R130, R29 ;  /* 0x0000001d821d7220 */ /* 0x000fe40000410000 */
[----:B------:R-:W-:Y:S02]  /*aeb0*/  FMUL.FTZ R14, R61, R14 ;  /* 0x0000000e3d0e7220 */ /* 0x000fe40000410000 */
[----:B------:R-:W-:Y:S02]  /*aec0*/  FMUL.FTZ R174, R129, R174 ;  /* 0x000000ae81ae7220 */ /* 0x000fe40000410000 */
[----:B------:R-:W-:Y:S02]  /*aed0*/  FFMA.FTZ R62, R62, R13, R63 ;  /* 0x0000000d3e3e7223 */ /* 0x000fe4000001003f */
[----:B------:R-:W-:-:S02]  /*aee0*/  FFMA.FTZ R29, R217, R172, R29 ;  /* 0x000000acd91d7223 */ /* 0x000fc4000001001d */
[----:B0-----:R-:W-:Y:S02]  /*aef0*/  @!P0 FADD.FTZ R4, R4, R3 ;  /* 0x0000000304048221 */ /* 0x001fe40000010000 */
[----:B------:R-:W-:Y:S02]  /*af00*/  FFMA.FTZ R169, R60, R169, R14 ;  /* 0x000000a93ca97223 */ /* 0x000fe4000001000e */
[----:B---3--:R-:W-:Y:S01]  /*af10*/  @!P0 FADD.FTZ R5, R5, R0 ;  /* 0x0000000005058221 */ /* 0x008fe20000010000 */
[----:B------:R-:W0:Y:S01]  /*af20*/  SHFL.DOWN PT, R3, R4, 0x4, 0x1f ;  /* 0x08801f0004037f89 */ /* 0x000e2200000e0000 */
[----:B------:R-:W-:Y:S02]  /*af30*/  FFMA.FTZ R174, R229, R178, R174 ;  /* 0x000000b2e5ae7223 */ /* 0x000fe400000100ae */
[----:B----4-:R-:W-:Y:S01]  /*af40*/  @!P0 FADD.FTZ R6, R6, R125 ;  /* 0x0000007d06068221 */ /* 0x010fe20000010000 */
[----:B------:R-:W3:Y:S01]  /*af50*/  SHFL.DOWN PT, R0, R5, 0x4, 0x1f ;  /* 0x08801f0005007f89 */ /* 0x000ee200000e0000 */
[----:B------:R-:W-:-:S02]  /*af60*/  FMUL.FTZ R47, R47, R194 ;  /* 0x000000c22f2f7220 */ /* 0x000fc40000410000 */
[----:B-----5:R-:W-:Y:S01]  /*af70*/  @!P0 FADD.FTZ R7, R7, R2 ;  /* 0x0000000207078221 */ /* 0x020fe20000010000 */
[----:B------:R-:W4:Y:S01]  /*af80*/  SHFL.DOWN PT, R9, R6, 0x4, 0x1f ;  /* 0x08801f0006097f89 */ /* 0x000f2200000e0000 */
[----:B------:R-:W-:Y:S01]  /*af90*/  ISETP.GT.AND P0, PT, R160, 0x1b, PT ;  /* 0x0000001ba000780c */ /* 0x000fe20003f04270 */
[----:B------:R-:W-:Y:S02]  /*afa0*/  FMUL.FTZ R45, R45, R120 ;  /* 0x000000782d2d7220 */ /* 0x000fe40000410000 */
[----:B------:R-:W5:Y:S01]  /*afb0*/  SHFL.DOWN PT, R2, R7, 0x4, 0x1f ;  /* 0x08801f0007027f89 */ /* 0x000f6200000e0000 */
[----:B------:R-:W-:Y:S02]  /*afc0*/  FMUL.FTZ R216, R203, R216 ;  /* 0x000000d8cbd87220 */ /* 0x000fe40000410000 */
[----:B------:R-:W-:Y:S02]  /*afd0*/  FMUL.FTZ R51, R51, R192 ;  /* 0x000000c033337220 */ /* 0x000fe40000410000 */
[----:B------:R-:W-:-:S02]  /*afe0*/  FMUL.FTZ R212, R205, R212 ;  /* 0x000000d4cdd47220 */ /* 0x000fc40000410000 */
[----:B------:R-:W-:Y:S02]  /*aff0*/  FMUL.FTZ R23, R208, R23 ;  /* 0x00000017d0177220 */ /* 0x000fe40000410000 */
[----:B------:R-:W-:Y:S02]  /*b000*/  FMUL.FTZ R26, R199, R26 ;  /* 0x0000001ac71a7220 */ /* 0x000fe40000410000 */
[----:B------:R-:W-:Y:S02]  /*b010*/  FMUL.FTZ R10, R53, R10 ;  /* 0x0000000a350a7220 */ /* 0x000fe40000410000 */
[----:B0-----:R-:W-:Y:S02]  /*b020*/  @!P0 FADD.FTZ R4, R4, R3 ;  /* 0x0000000304048221 */ /* 0x001fe40000010000 */
[----:B------:R-:W-:Y:S02]  /*b030*/  FMUL.FTZ R25, R198, R25 ;  /* 0x00000019c6197220 */ /* 0x000fe40000410000 */
[----:B---3--:R-:W-:Y:S01]  /*b040*/  @!P0 FADD.FTZ R5, R5, R0 ;  /* 0x0000000005058221 */ /* 0x008fe20000010000 */
[----:B------:R-:W0:Y:S01]  /*b050*/  SHFL.DOWN PT, R3, R4, 0x8, 0x1f ;  /* 0x09001f0004037f89 */ /* 0x000e2200000e0000 */
[----:B------:R-:W-:-:S02]  /*b060*/  FFMA.FTZ R0, R107, R42, R123 ;  /* 0x0000002a6b007223 */ /* 0x000fc4000001007b */
[----:B----4-:R-:W-:Y:S02]  /*b070*/  @!P0 FADD.FTZ R6, R6, R9 ;  /* 0x0000000906068221 */ /* 0x010fe40000010000 */
[----:B------:R-:W-:Y:S02]  /*b080*/  FADD.FTZ R103, R0, R103 ;  /* 0x0000006700677221 */ /* 0x000fe40000010000 */
[----:B-----5:R-:W-:Y:S01]  /*b090*/  @!P0 FADD.FTZ R7, R7, R2 ;  /* 0x0000000207078221 */ /* 0x020fe20000010000 */
[----:B------:R-:W3:Y:S01]  /*b0a0*/  SHFL.DOWN PT, R9, R6, 0x8, 0x1f ;  /* 0x09001f0006097f89 */ /* 0x000ee200000e0000 */
[----:B------:R-:W-:Y:S01]  /*b0b0*/  ISETP.GT.AND P0, PT, R160, 0x17, PT ;  /* 0x00000017a000780c */ /* 0x000fe20003f04270 */
[----:B------:R-:W-:Y:S02]  /*b0c0*/  FFMA.FTZ R0, R115, R58, R27 ;  /* 0x0000003a73007223 */ /* 0x000fe4000001001b */
[----:B------:R-:W4:Y:S01]  /*b0d0*/  SHFL.DOWN PT, R2, R5, 0x8, 0x1f ;  /* 0x09001f0005027f89 */ /* 0x000f2200000e0000 */
[----:B------:R-:W-:-:S02]  /*b0e0*/  FMUL.FTZ R67, R67, R184 ;  /* 0x000000b843437220 */ /* 0x000fc40000410000 */
[----:B------:R-:W-:Y:S01]  /*b0f0*/  FMUL.FTZ R41, R128, R41 ;  /* 0x0000002980297220 */ /* 0x000fe20000410000 */
[----:B------:R-:W5:Y:S01]  /*b100*/  SHFL.DOWN PT, R8, R7, 0x8, 0x1f ;  /* 0x09001f0007087f89 */ /* 0x000f6200000e0000 */
        /* <DEDUP_REMOVED lines=8> */
[----:B------:R-:W-:Y:S02]  /*b190*/  FADD.FTZ R95, R0, R95 ;  /* 0x0000005f005f7221 */ /* 0x000fe40000010000 */
[----:B---3--:R-:W-:Y:S02]  /*b1a0*/  @!P0 FADD.FTZ R6, R6, R9 ;  /* 0x0000000906068221 */ /* 0x008fe40000010000 */
[----:B------:R-:W-:Y:S02]  /*b1b0*/  FFMA.FTZ R0, R113, R62, R29 ;  /* 0x0000003e71007223 */ /* 0x000fe4000001001d */
[----:B----4-:R-:W-:Y:S01]  /*b1c0*/  @!P0 FADD.FTZ R5, R5, R2 ;  /* 0x0000000205058221 */ /* 0x010fe20000010000 */
[----:B------:R-:W3:Y:S01]  /*b1d0*/  SHFL.DOWN PT, R9, R6, 0x10, 0x1f ;  /* 0x0a001f0006097f89 */ /* 0x000ee200000e0000 */
[----:B------:R-:W-:-:S02]  /*b1e0*/  FFMA.FTZ R187, R40, R179, R187 ;  /* 0x000000b328bb7223 */ /* 0x000fc400000100bb */
[----:B-----5:R-:W-:Y:S01]  /*b1f0*/  @!P0 FADD.FTZ R7, R7, R8 ;  /* 0x0000000807078221 */ /* 0x020fe20000010000 */
[----:B------:R-:W4:Y:S01]  /*b200*/  SHFL.DOWN PT, R2, R5, 0x10, 0x1f ;  /* 0x0a001f0005027f89 */ /* 0x000f2200000e0000 */
[----:B------:R-:W-:Y:S01]  /*b210*/  ISETP.GT.AND P0, PT, R160, 0xf, PT ;  /* 0x0000000fa000780c */ /* 0x000fe20003f04270 */
[----:B------:R-:W-:Y:S02]  /*b220*/  FFMA.FTZ R46, R46, R43, R47 ;  /* 0x0000002b2e2e7223 */ /* 0x000fe4000001002f */
[----:B------:R-:W5:Y:S01]  /*b230*/  SHFL.DOWN PT, R8, R7, 0x10, 0x1f ;  /* 0x0a001f0007087f89 */ /* 0x000f6200000e0000 */
[----:B------:R-:W-:Y:S02]  /*b240*/  FFMA.FTZ R214, R201, R214, R218 ;  /* 0x000000d6c9d67223 */ /* 0x000fe400000100da */
[----:B------:R-:W-:Y:S02]  /*b250*/  FFMA.FTZ R177, R44, R177, R45 ;  /* 0x000000b12cb17223 */ /* 0x000fe4000001002d */
[----:B------:R-:W-:-:S02]  /*b260*/  FFMA.FTZ R183, R206, R183, R216 ;  /* 0x000000b7ceb77223 */ /* 0x000fc400000100d8 */
[----:B------:R-:W-:Y:S02]  /*b270*/  FFMA.FTZ R50, R50, R121, R51 ;  /* 0x0000007932327223 */ /* 0x000fe40000010033 */
[----:B------:R-:W-:Y:S02]  /*b280*/  FFMA.FTZ R22, R207, R22, R212 ;  /* 0x00000016cf167223 */ /* 0x000fe400000100d4 */
[----:B0-----:R-:W-:Y:S02]  /*b290*/  @!P0 FADD.FTZ R4, R4, R3 ;  /* 0x0000000304048221 */ /* 0x001fe40000010000 */
[----:B------:R-:W-:Y:S02]  /*b2a0*/  FFMA.FTZ R3, R114, R171, R168 ;  /* 0x000000ab72037223 */ /* 0x000fe400000100a8 */
[----:B------:R-:W-:Y:S02]  /*b2b0*/  FFMA.FTZ R23, R235, R24, R23 ;  /* 0x00000018eb177223 */ /* 0x000fe40000010017 */
[----:B------:R-:W-:-:S02]  /*b2c0*/  FADD.FTZ R94, R3, R94 ;  /* 0x0000005e035e7221 */ /* 0x000fc40000010000 */
[----:B---3--:R-:W-:Y:S02]  /*b2d0*/  @!P0 FADD.FTZ R6, R6, R9 ;  /* 0x0000000906068221 */ /* 0x008fe40000010000 */
[----:B----4-:R-:W-:Y:S02]  /*b2e0*/  @!P0 FADD.FTZ R5, R5, R2 ;  /* 0x0000000205058221 */ /* 0x010fe40000010000 */
[----:B------:R-:W-:Y:S02]  /*b2f0*/  FFMA.FTZ R3, R112, R169, R174 ;  /* 0x000000a970037223 */ /* 0x000fe400000100ae */
[----:B-----5:R-:W-:Y:S02]  /*b300*/  @!P0 FADD.FTZ R7, R7, R8 ;  /* 0x0000000807078221 */ /* 0x020fe40000010000 */
        /* <DEDUP_REMOVED lines=59> */
[----:B------:R-:W3:Y:S04]  /*b6c0*/  @P0 LDS.64 R2, [UR28+0x7460] ;  /* 0x0074601cff020984 */ /* 0x000ee80008000a00 */
[----:B------:R-:W4:Y:S01]  /*b6d0*/  @P0 LDS.64 R12, [UR28+0x6c60] ;  /* 0x006c601cff0c0984 */ /* 0x000f220008000a00 */
[----:B0-----:R-:W-:Y:S02]  /*b6e0*/  FADD.FTZ R7, R7, R11 ;  /* 0x0000000b07077221 */ /* 0x001fe40000010000 */
[----:B------:R-:W-:Y:S02]  /*b6f0*/  FADD.FTZ R6, R6, R10 ;  /* 0x0000000a06067221 */ /* 0x000fe40000010000 */
[----:B------:R-:W-:Y:S02]  /*b700*/  FADD.FTZ R5, R5, R9 ;  /* 0x0000000905057221 */ /* 0x000fe40000010000 */
[----:B------:R-:W-:-:S02]  /*b710*/  FADD.FTZ R4, R4, R8 ;  /* 0x0000000804047221 */ /* 0x000fc40000010000 */
[----:B---3--:R-:W-:Y:S02]  /*b720*/  @P0 FADD.FTZ R7, R7, R3 ;  /* 0x0000000307070221 */ /* 0x008fe40000010000 */
[----:B------:R-:W-:Y:S02]  /*b730*/  @P0 FADD.FTZ R6, R6, R2 ;  /* 0x0000000206060221 */ /* 0x000fe40000010000 */
[----:B----4-:R-:W-:Y:S02]  /*b740*/  @P0 FADD.FTZ R5, R5, R13 ;  /* 0x0000000d05050221 */ /* 0x010fe40000010000 */
[----:B------:R-:W-:Y:S01]  /*b750*/  @P0 FADD.FTZ R4, R4, R12 ;  /* 0x0000000c04040221 */ /* 0x000fe20000010000 */
[----:B------:R0:W-:Y:S04]  /*b760*/  STS.64 [UR28+0x7460], R6 ;  /* 0x00746006ff007988 */ /* 0x0001e80008000a1c */
[----:B------:R0:W-:Y:S02]  /*b770*/  STS.64 [UR28+0x6c60], R4 ;  /* 0x006c6004ff007988 */ /* 0x0001e40008000a1c */
.L_x_7369:
[----:B0-----:R-:W-:Y:S05]  /*b780*/  BSYNC B0 ;  /* 0x0000000000007941 */ /* 0x001fea0003800000 */
.L_x_7368:
[----:B------:R-:W-:Y:S02]  /*b790*/  UIADD3 UR7, UR7, 0x1, URZ ;  /* 0x0000000107077890 */ /* 0x000fe4000fffe03f */
[----:B------:R-:W-:-:S02]  /*b7a0*/  ULDC UR28, c[0x0][0x16c] ;  /* 0x00005b00001c7ab9 */ /* 0x000fc40000000800 */
[----:B------:R-:W-:Y:S02]  /*b7b0*/  UISETP.GE.AND UP0, UPT, UR7, UR28, UPT ;  /* 0x0000001c0700728c */ /* 0x000fe4000bf06270 */
[----:B------:R-:W-:-:S04]  /*b7c0*/  UIADD3 UR8, UP1, UR8, 0x1, URZ ;  /* 0x0000000108087890 */ /* 0x000fc8000ff3e03f */
[----:B------:R-:W-:Y:S01]  /*b7d0*/  PLOP3.LUT P0, PT, PT, PT, UP0, 0x80, 0x0 ;  /* 0x000000000000781c */ /* 0x000fe20003f0f008 */
[----:B------:R-:W-:-:S12]  /*b7e0*/  UIADD3.X UR9, URZ, UR9, URZ, UP1, !UPT ;  /* 0x000000093f097290 */ /* 0x000fd80008ffe43f */
[----:B-12---:R-:W-:Y:S01]  /*b7f0*/  @P0 CALL.REL.NOINC `(.L_x_7269) ;  /* 0x0000001000000944 */ /* 0x006fe20003c00000 */
[----:B------:R-:W-:Y:S05]  /*b800*/  BRA `(.L_x_7370) ;  /* 0xffff7de000007947 */ /* 0x000fea000383ffff */
.L_x_7269:
        /* <DEDUP_REMOVED lines=172> */
[----:B------:R-:W-:-:S02]  /*c2d0*/  UIMAD.WIDE.U32 UR8, UR19, UR30, UR8 ;  /* 0x0000001e130872a5 */ /* 0x000fc4000f8e0008 */
[----:B------:R-:W-:Y:S01]  /*c2e0*/  UIMAD UR28, UR19, UR31, UR28 ;  /* 0x0000001f131c72a4 */ /* 0x000fe2000f8e021c */
[----:B----4-:R1:W-:Y:S01]  /*c2f0*/  STG.E.128 [R2.64+0x600], R28 ;  /* 0x0006001c02007986 */ /* 0x0103e2000c101d20 */
[----:B------:R-:W3:Y:S01]  /*c300*/  @!P2 MUFU.RCP R5, R5 ;  /* 0x000000050005a308 */ /* 0x000ee20000001000 */
[----:B0-----:R-:W-:Y:S01]  /*c310*/  @!P0 FMUL.FTZ R88, R88, R9 ;  /* 0x0000000958588220 */ /* 0x001fe20000410000 */
[----:B------:R-:W-:Y:S01]  /*c320*/  ULDC.64 UR30, c[0x0][0x340] ;  /* 0x0000d000001e7ab9 */ /* 0x000fe20000000a00 */
[----:B------:R-:W-:Y:S01]  /*c330*/  BAR.SYNC.DEFER_BLOCKING 0x0 ;  /* 0x0000000000007b1d */ /* 0x000fe20000010000 */
[----:B------:R-:W-:Y:S01]  /*c340*/  UIADD3 UR28, UR9, UR28, URZ ;  /* 0x0000001c091c7290 */ /* 0x000fe2000fffe03f */
[----:B------:R-:W-:Y:S01]  /*c350*/  FADD.FTZ R0, R88, R161 ;  /* 0x000000a158007221 */ /* 0x000fe20000010000 */
[----:B------:R-:W-:Y:S01]  /*c360*/  ULEA UR9, UP0, UR8, UR30, 0x2 ;  /* 0x0000001e08097291 */ /* 0x000fe2000f80103f */
[----:B--2---:R-:W-:Y:S02]  /*c370*/  @!P1 FMUL.FTZ R89, R89, R4 ;  /* 0x0000000459599220 */ /* 0x004fe40000410000 */
[----:B------:R-:W0:Y:S01]  /*c380*/  @!P3 MUFU.RCP R6, R6 ;  /* 0x000000060006b308 */ /* 0x000e220000001000 */
[----:B------:R-:W-:-:S02]  /*c390*/  ULEA.HI.X UR8, UR8, UR31, UR28, 0x2, UP0 ;  /* 0x0000001f08087291 */ /* 0x000fc400080f141c */
        /* <DEDUP_REMOVED lines=42> */
.L_x_7236:
        /* <DEDUP_REMOVED lines=31> */
.L_x_7373:
[----:B------:R-:W-:Y:S05]  /*c830*/  BSYNC B0 ;  /* 0x0000000000007941 */ /* 0x000fea0003800000 */
.L_x_7372:
        /* <DEDUP_REMOVED lines=30> */
.L_x_7375:
[----:B------:R-:W3:Y:S02]  /*ca20*/  S2R R11, SR_TID.X ;  /* 0x00000000000b7919 */ /* 0x000ee40000002100 */
.L_x_7376:
[----:B------:R-:W-:Y:S05]  /*ca30*/  BSYNC B0 ;  /* 0x0000000000007941 */ /* 0x000fea0003800000 */
.L_x_7374:
        /* <DEDUP_REMOVED lines=12> */
.L_x_7377:
        /* <DEDUP_REMOVED lines=32> */
.L_x_7274:
[----:B------:R-:W-:Y:S01]  /*cd00*/  HFMA2.MMA R231, -RZ, RZ, 0, 5.9604644775390625e-08 ;  /* 0x00000001ffe77435 */ /* 0x000fe200000001ff */
[----:B------:R-:W-:-:S02]  /*cd10*/  MOV R232, R126 ;  /* 0x0000007e00e87202 */ /* 0x000fc40000000f00 */
[----:B------:R-:W-:Y:S02]  /*cd20*/  MOV R230, RZ ;  /* 0x000000ff00e67202 */ /* 0x000fe40000000f00 */
[----:B------:R-:W-:Y:S02]  /*cd30*/  MOV R129, 0xffffffff ;  /* 0xffffffff00817802 */ /* 0x000fe40000000f00 */
[----:B------:R-:W-:Y:S02]  /*cd40*/  MOV R124, 0xcd60 ;  /* 0x0000cd60007c7802 */ /* 0x000fe40000000f00 */
[----:B-1----:R-:W-:Y:S05]  /*cd50*/  CALL.REL.NOINC `($__internal_176_$__cuda_sm70_shflsync_up) ;  /* 0x00001e6000007944 */ /* 0x002fea0003c00000 */
[----:B-1----:R-:W-:Y:S01]  /*cd60*/  MOV R127, R129 ;  /* 0x00000081007f7202 */ /* 0x002fe20000000f00 */
[----:B0-----:R-:W-:Y:S05]  /*cd70*/  BRA `(.L_x_7378) ;  /* 0xffff8a9000007947 */ /* 0x001fea000383ffff */
.L_x_7275:
[----:B------:R-:W-:Y:S01]  /*cd80*/  HFMA2.MMA R231, -RZ, RZ, 0, 5.9604644775390625e-08 ;  /* 0x00000001ffe77435 */ /* 0x000fe200000001ff */
[----:B------:R-:W-:Y:S02]  /*cd90*/  MOV R232, R128 ;  /* 0x0000008000e87202 */ /* 0x000fe40000000f00 */
[----:B------:R-:W-:Y:S02]  /*cda0*/  MOV R230, RZ ;  /* 0x000000ff00e67202 */ /* 0x000fe40000000f00 */
[----:B------:R-:W-:-:S02]  /*cdb0*/  MOV R129, 0xffffffff ;  /* 0xffffffff00817802 */ /* 0x000fc40000000f00 */
[----:B------:R-:W-:Y:S02]  /*cdc0*/  MOV R124, 0xcde0 ;  /* 0x0000cde0007c7802 */ /* 0x000fe40000000f00 */
[----:B012---:R-:W-:Y:S05]  /*cdd0*/  CALL.REL.NOINC `($__internal_176_$__cuda_sm70_shflsync_up) ;  /* 0x00001de000007944 */ /* 0x007fea0003c00000 */
[----:B0-----:R-:W-:Y:S01]  /*cde0*/  HFMA2.MMA R231, -RZ, RZ, 0, 5.9604644775390625e-08 ;  /* 0x00000001ffe77435 */ /* 0x001fe200000001ff */
[----:B-1----:R-:W-:Y:S02]  /*cdf0*/  MOV R233, R129 ;  /* 0x0000008100e97202 */ /* 0x002fe40000000f00 */
[----:B------:R-:W-:Y:S02]  /*ce00*/  MOV R232, R130 ;  /* 0x0000008200e87202 */ /* 0x000fe40000000f00 */
[----:B------:R-:W-:Y:S02]  /*ce10*/  MOV R230, RZ ;  /* 0x000000ff00e67202 */ /* 0x000fe40000000f00 */
[----:B------:R-:W-:Y:S02]  /*ce20*/  MOV R129, 0xffffffff ;  /* 0xffffffff00817802 */ /* 0x000fe40000000f00 */
[----:B------:R-:W-:Y:S02]  /*ce30*/  MOV R124, 0xce50 ;  /* 0x0000ce50007c7802 */ /* 0x000fe40000000f00 */
[----:B------:R-:W-:Y:S05]  /*ce40*/  CALL.REL.NOINC `($__internal_176_$__cuda_sm70_shflsync_up) ;  /* 0x00001d7000007944 */ /* 0x000fea0003c00000 */
[----:B0-----:R-:W-:Y:S01]  /*ce50*/  HFMA2.MMA R231, -RZ, RZ, 0, 5.9604644775390625e-08 ;  /* 0x00000001ffe77435 */ /* 0x001fe200000001ff */
[----:B-1----:R-:W-:-:S02]  /*ce60*/  MOV R235, R129 ;  /* 0x0000008100eb7202 */ /* 0x002fc40000000f00 */
[----:B------:R-:W-:Y:S02]  /*ce70*/  MOV R232, R131 ;  /* 0x0000008300e87202 */ /* 0x000fe40000000f00 */
[----:B------:R-:W-:Y:S02]  /*ce80*/  MOV R230, RZ ;  /* 0x000000ff00e67202 */ /* 0x000fe40000000f00 */
[----:B------:R-:W-:Y:S02]  /*ce90*/  MOV R129, 0xffffffff ;  /* 0xffffffff00817802 */ /* 0x000fe40000000f00 */
[----:B------:R-:W-:Y:S02]  /*cea0*/  MOV R124, 0xcec0 ;  /* 0x0000cec0007c7802 */ /* 0x000fe40000000f00 */
[----:B------:R-:W-:Y:S05]  /*ceb0*/  CALL.REL.NOINC `($__internal_176_$__cuda_sm70_shflsync_up) ;  /* 0x00001d0000007944 */ /* 0x000fea0003c00000 */
[----:B0-----:R-:W-:Y:S01]  /*cec0*/  FMUL.FTZ R231, R128, R235 ;  /* 0x000000eb80e77220 */ /* 0x001fe20000410000 */
        /* <DEDUP_REMOVED lines=19> */
[----:B------:R-:W-:Y:S05]  /*d000*/  CALL.REL.NOINC `($__internal_176_$__cuda_sm70_shflsync_up) ;  /* 0x00001bb000007944 */ /* 0x000fea0003c00000 */
[----:B0-----:R-:W-:Y:S01]  /*d010*/  HFMA2.MMA R231, -RZ, RZ, 0, 1.1920928955078125e-07 ;  /* 0x00000002ffe77435 */ /* 0x001fe200000001ff */
[----:B-1----:R-:W-:Y:S02]  /*d020*/  MOV R126, R129 ;  /* 0x00000081007e7202 */ /* 0x002fe40000000f00 */
[----:B------:R-:W-:Y:S02]  /*d030*/  MOV R232, R234 ;  /* 0x000000ea00e87202 */ /* 0x000fe40000000f00 */
[----:B------:R-:W-:Y:S02]  /*d040*/  MOV R230, RZ ;  /* 0x000000ff00e67202 */ /* 0x000fe40000000f00 */
[----:B------:R-:W-:-:S02]  /*d050*/  MOV R129, 0xffffffff ;  /* 0xffffffff00817802 */ /* 0x000fc40000000f00 */
[----:B------:R-:W-:Y:S02]  /*d060*/  MOV R124, 0xd080 ;  /* 0x0000d080007c7802 */ /* 0x000fe40000000f00 */
[----:B------:R-:W-:Y:S05]  /*d070*/  CALL.REL.NOINC `($__internal_176_$__cuda_sm70_shflsync_up) ;  /* 0x00001b4000007944 */ /* 0x000fea0003c00000 */
[----:B0-----:R-:W-:Y:S01]  /*d080*/  HFMA2.MMA R231, -RZ, RZ, 0, 1.1920928955078125e-07 ;  /* 0x00000002ffe77435 */ /* 0x001fe200000001ff */
[----:B-1----:R-:W-:Y:S02]  /*d090*/  MOV R127, R129 ;  /* 0x00000081007f7202 */ /* 0x002fe40000000f00 */
[----:B------:R-:W-:Y:S02]  /*d0a0*/  MOV R232, R130 ;  /* 0x0000008200e87202 */ /* 0x000fe40000000f00 */
[----:B------:R-:W-:Y:S02]  /*d0b0*/  MOV R230, RZ ;  /* 0x000000ff00e67202 */ /* 0x000fe40000000f00 */
[----:B------:R-:W-:Y:S02]  /*d0c0*/  MOV R129, 0xffffffff ;  /* 0xffffffff00817802 */ /* 0x000fe40000000f00 */
[----:B------:R-:W-:Y:S02]  /*d0d0*/  MOV R124, 0xd0f0 ;  /* 0x0000d0f0007c7802 */ /* 0x000fe40000000f00 */
[----:B------:R-:W-:Y:S05]  /*d0e0*/  CALL.REL.NOINC `($__internal_176_$__cuda_sm70_shflsync_up) ;  /* 0x00001ad000007944 */ /* 0x000fea0003c00000 */
[----:B0-----:R-:W-:Y:S01]  /*d0f0*/  HFMA2.MMA R231, -RZ, RZ, 0, 1.1920928955078125e-07 ;  /* 0x00000002ffe77435 */ /* 0x001fe200000001ff */
[----:B-1----:R-:W-:-:S02]  /*d100*/  MOV R128, R129 ;  /* 0x0000008100807202 */ /* 0x002fc40000000f00 */
[----:B------:R-:W-:Y:S02]  /*d110*/  MOV R232, R131 ;  /* 0x0000008300e87202 */ /* 0x000fe40000000f00 */
[----:B------:R-:W-:Y:S02]  /*d120*/  MOV R230, RZ ;  /* 0x000000ff00e67202 */ /* 0x000fe40000000f00 */
[----:B------:R-:W-:Y:S02]  /*d130*/  MOV R129, 0xffffffff ;  /* 0xffffffff00817802 */ /* 0x000fe40000000f00 */
[----:B------:R-:W-:Y:S02]  /*d140*/  MOV R124, 0xd160 ;  /* 0x0000d160007c7802 */ /* 0x000fe40000000f00 */
[----:B------:R-:W-:Y:S05]  /*d150*/  CALL.REL.NOINC `($__internal_176_$__cuda_sm70_shflsync_up) ;  /* 0x00001a6000007944 */ /* 0x000fea0003c00000 */
        /* <DEDUP_REMOVED lines=17> */
[----:B------:R-:W-:Y:S05]  /*d270*/  CALL.REL.NOINC `($__internal_176_$__cuda_sm70_shflsync_up) ;  /* 0x0000194000007944 */ /* 0x000fea0003c00000 */
[----:B0-----:R-:W-:Y:S01]  /*d280*/  HFMA2.MMA R231, -RZ, RZ, 0, 2.384185791015625e-07 ;  /* 0x00000004ffe77435 */ /* 0x001fe200000001ff */
[----:B-1----:R-:W-:Y:S02]  /*d290*/  MOV R126, R129 ;  /* 0x00000081007e7202 */ /* 0x002fe40000000f00 */
[----:B------:R-:W-:Y:S02]  /*d2a0*/  MOV R232, R234 ;  /* 0x000000ea00e87202 */ /* 0x000fe40000000f00 */
[----:B------:R-:W-:Y:S02]  /*d2b0*/  MOV R230, RZ ;  /* 0x000000ff00e67202 */ /* 0x000fe40000000f00 */
[----:B------:R-:W-:Y:S02]  /*d2c0*/  MOV R129, 0xffffffff ;  /* 0xffffffff00817802 */ /* 0x000fe40000000f00 */
[----:B------:R-:W-:Y:S02]  /*d2d0*/  MOV R124, 0xd2f0 ;  /* 0x0000d2f0007c7802 */ /* 0x000fe40000000f00 */
[----:B------:R-:W-:Y:S05]  /*d2e0*/  CALL.REL.NOINC `($__internal_176_$__cuda_sm70_shflsync_up) ;  /* 0x000018d000007944 */ /* 0x000fea0003c00000 */
[----:B0-----:R-:W-:Y:S01]  /*d2f0*/  HFMA2.MMA R231, -RZ, RZ, 0, 2.384185791015625e-07 ;  /* 0x00000004ffe77435 */ /* 0x001fe200000001ff */
[----:B-1----:R-:W-:-:S02]  /*d300*/  MOV R127, R129 ;  /* 0x00000081007f7202 */ /* 0x002fc40000000f00 */
[----:B------:R-:W-:Y:S02]  /*d310*/  MOV R232, R130 ;  /* 0x0000008200e87202 */ /* 0x000fe40000000f00 */
[----:B------:R-:W-:Y:S02]  /*d320*/  MOV R230, RZ ;  /* 0x000000ff00e67202 */ /* 0x000fe40000000f00 */
[----:B------:R-:W-:Y:S02]  /*d330*/  MOV R129, 0xffffffff ;  /* 0xffffffff00817802 */ /* 0x000fe40000000f00 */
[----:B------:R-:W-:Y:S02]  /*d340*/  MOV R124, 0xd360 ;  /* 0x0000d360007c7802 */ /* 0x000fe40000000f00 */
[----:B------:R-:W-:Y:S05]  /*d350*/  CALL.REL.NOINC `($__internal_176_$__cuda_sm70_shflsync_up) ;  /* 0x0000186000007944 */ /* 0x000fea0003c00000 */
[----:B0-----:R-:W-:Y:S01]  /*d360*/  HFMA2.MMA R231, -RZ, RZ, 0, 2.384185791015625e-07 ;  /* 0x00000004ffe77435 */ /* 0x001fe200000001ff */
[----:B-1----:R-:W-:Y:S02]  /*d370*/  MOV R128, R129 ;  /* 0x0000008100807202 */ /* 0x002fe40000000f00 */
[----:B------:R-:W-:Y:S02]  /*d380*/  MOV R232, R131 ;  /* 0x0000008300e87202 */ /* 0x000fe40000000f00 */
[----:B------:R-:W-:-:S02]  /*d390*/  MOV R230, RZ ;  /* 0x000000ff00e67202 */ /* 0x000fc40000000f00 */
[----:B------:R-:W-:Y:S02]  /*d3a0*/  MOV R129, 0xffffffff ;  /* 0xffffffff00817802 */ /* 0x000fe40000000f00 */
[----:B------:R-:W-:Y:S02]  /*d3b0*/  MOV R124, 0xd3d0 ;  /* 0x0000d3d0007c7802 */ /* 0x000fe40000000f00 */
[----:B------:R-:W-:Y:S05]  /*d3c0*/  CALL.REL.NOINC `($__internal_176_$__cuda_sm70_shflsync_up) ;  /* 0x000017f000007944 */ /* 0x000fea0003c00000 */
        /* <DEDUP_REMOVED lines=16> */
[----:B------:R-:W-:-:S02]  /*d4d0*/  MOV R126, R131 ;  /* 0x00000083007e7202 */ /* 0x000fc40000000f00 */
[----:B------:R-:W-:Y:S02]  /*d4e0*/  MOV R234, R130 ;  /* 0x0000008200ea7202 */ /* 0x000fe40000000f00 */
[----:B------:R-:W-:Y:S02]  /*d4f0*/  MOV R124, 0xd510 ;  /* 0x0000d510007c7802 */ /* 0x000fe40000000f00 */
[----:B------:R-:W-:Y:S05]  /*d500*/  CALL.REL.NOINC `($__internal_176_$__cuda_sm70_shflsync_up) ;  /* 0x000016b000007944 */ /* 0x000fea0003c00000 */
[----:B0-----:R-:W-:Y:S01]  /*d510*/  HFMA2.MMA R231, -RZ, RZ, 0, 4.76837158203125e-07 ;  /* 0x00000008ffe77435 */ /* 0x001fe200000001ff */
[----:B-1----:R-:W-:Y:S02]  /*d520*/  MOV R127, R129 ;  /* 0x00000081007f7202 */ /* 0x002fe40000000f00 */
[----:B------:R-:W-:Y:S02]  /*d530*/  MOV R232, R236 ;  /* 0x000000ec00e87202 */ /* 0x000fe40000000f00 */
[----:B------:R-:W-:Y:S02]  /*d540*/  MOV R230, RZ ;  /* 0x000000ff00e67202 */ /* 0x000fe40000000f00 */
[----:B------:R-:W-:Y:S02]  /*d550*/  MOV R129, 0xffffffff ;  /* 0xffffffff00817802 */ /* 0x000fe40000000f00 */
[----:B------:R-:W-:-:S02]  /*d560*/  MOV R124, 0xd580 ;  /* 0x0000d580007c7802 */ /* 0x000fc40000000f00 */
[----:B------:R-:W-:Y:S05]  /*d570*/  CALL.REL.NOINC `($__internal_176_$__cuda_sm70_shflsync_up) ;  /* 0x0000164000007944 */ /* 0x000fea0003c00000 */
[----:B0-----:R-:W-:Y:S01]  /*d580*/  HFMA2.MMA R231, -RZ, RZ, 0, 4.76837158203125e-07 ;  /* 0x00000008ffe77435 */ /* 0x001fe200000001ff */
[----:B-1----:R-:W-:-:S02]  /*d590*/  MOV R128, R129 ;  /* 0x0000008100807202 */ /* 0x002fc40000000f00 */
[----:B------:R-:W-:Y:S02]  /*d5a0*/  MOV R232, R234 ;  /* 0x000000ea00e87202 */ /* 0x000fe40000000f00 */
[----:B------:R-:W-:Y:S02]  /*d5b0*/  MOV R230, RZ ;  /* 0x000000ff00e67202 */ /* 0x000fe40000000f00 */
[----:B------:R-:W-:Y:S02]  /*d5c0*/  MOV R129, 0xffffffff ;  /* 0xffffffff00817802 */ /* 0x000fe40000000f00 */
[----:B------:R-:W-:Y:S02]  /*d5d0*/  MOV R124, 0xd5f0 ;  /* 0x0000d5f0007c7802 */ /* 0x000fe40000000f00 */
[----:B------:R-:W-:Y:S05]  /*d5e0*/  CALL.REL.NOINC `($__internal_176_$__cuda_sm70_shflsync_up) ;  /* 0x000015d000007944 */ /* 0x000fea0003c00000 */
[----:B0-----:R-:W-:Y:S01]  /*d5f0*/  HFMA2.MMA R231, -RZ, RZ, 0, 4.76837158203125e-07 ;  /* 0x00000008ffe77435 */ /* 0x001fe200000001ff */
[----:B-1----:R-:W-:Y:S02]  /*d600*/  MOV R130, R129 ;  /* 0x0000008100827202 */ /* 0x002fe40000000f00 */
[----:B------:R-:W-:Y:S02]  /*d610*/  MOV R232, R126 ;  /* 0x0000007e00e87202 */ /* 0x000fe40000000f00 */
[----:B------:R-:W-:-:S02]  /*d620*/  MOV R230, RZ ;  /* 0x000000ff00e67202 */ /* 0x000fc40000000f00 */
[----:B------:R-:W-:Y:S02]  /*d630*/  MOV R129, 0xffffffff ;  /* 0xffffffff00817802 */ /* 0x000fe40000000f00 */
[----:B------:R-:W-:Y:S02]  /*d640*/  MOV R124, 0xd660 ;  /* 0x0000d660007c7802 */ /* 0x000fe40000000f00 */
[----:B------:R-:W-:Y:S05]  /*d650*/  CALL.REL.NOINC `($__internal_176_$__cuda_sm70_shflsync_up) ;  /* 0x0000156000007944 */ /* 0x000fea0003c00000 */
[----:B------:R-:W-:Y:S01]  /*d660*/  ISETP.GE.AND P0, PT, R160, 0x8, PT ;  /* 0x00000008a000780c */ /* 0x000fe20003f06270 */
[-C--:B------:R-:W-:Y:S01]  /*d670*/  FMUL.FTZ R124, R127, R236.reuse ;  /* 0x000000ec7f7c7220 */ /* 0x080fe20000410000 */
[----:B0-----:R-:W-:Y:S01]  /*d680*/  HFMA2.MMA R231, -RZ, RZ, 0, 9.5367431640625e-07 ;  /* 0x00000010ffe77435 */ /* 0x001fe200000001ff */
[-C--:B------:R-:W-:Y:S02]  /*d690*/  FMUL.FTZ R230, R130, R236.reuse ;  /* 0x000000ec82e67220 */ /* 0x080fe40000410000 */
[----:B-1----:R-:W-:Y:S02]  /*d6a0*/  FMUL.FTZ R125, R236, R129 ;  /* 0x00000081ec7d7220 */ /* 0x002fe40000410000 */
[C---:B------:R-:W-:Y:S02]  /*d6b0*/  FFMA.FTZ R131, R128.reuse, R233, R124 ;  /* 0x000000e980837223 */ /* 0x040fe4000001007c */
[----:B------:R-:W-:-:S02]  /*d6c0*/  FMUL.FTZ R124, R128, R236 ;  /* 0x000000ec807c7220 */ /* 0x000fc40000410000 */
[----:B------:R-:W-:Y:S01]  /*d6d0*/  FFMA.FTZ R129, R233, R129, R230 ;  /* 0x00000081e9817223 */ /* 0x000fe200000100e6 */
[----:B------:R-:W-:Y:S01]  /*d6e0*/  MOV R230, RZ ;  /* 0x000000ff00e67202 */ /* 0x000fe20000000f00 */
[-C--:B------:R-:W-:Y:S02]  /*d6f0*/  FFMA.FTZ R125, R130, R233.reuse, -R125 ;  /* 0x000000e9827d7223 */ /* 0x080fe4000001087d */
[----:B------:R-:W-:Y:S01]  /*d700*/  @P0 FFMA.FTZ R233, R127, R233, -R124 ;  /* 0x000000e97fe90223 */ /* 0x000fe2000001087c */
[----:B------:R-:W-:Y:S01]  /*d710*/  FSEL R127, R236, R131, !P0 ;  /* 0x00000083ec7f7208 */ /* 0x000fe20004000000 */
[----:B------:R-:W-:Y:S01]  /*d720*/  @P0 FADD.FTZ R126, R126, R129 ;  /* 0x000000817e7e0221 */ /* 0x000fe20000010000 */
[----:B------:R-:W-:Y:S01]  /*d730*/  MOV R129, 0xffffffff ;  /* 0xffffffff00817802 */ /* 0x000fe20000000f00 */
[----:B------:R-:W-:Y:S01]  /*d740*/  @P0 FADD.FTZ R234, R234, R125 ;  /* 0x0000007deaea0221 */ /* 0x000fe20000010000 */
[----:B------:R-:W-:Y:S02]  /*d750*/  MOV R232, R233 ;  /* 0x000000e900e87202 */ /* 0x000fe40000000f00 */
[----:B------:R-:W-:-:S02]  /*d760*/  MOV R130, R126 ;  /* 0x0000007e00827202 */ /* 0x000fc40000000f00 */
[----:B------:R-:W-:Y:S02]  /*d770*/  MOV R124, 0xd790 ;  /* 0x0000d790007c7802 */ /* 0x000fe40000000f00 */
[----:B------:R-:W-:Y:S05]  /*d780*/  CALL.REL.NOINC `($__internal_176_$__cuda_sm70_shflsync_up) ;  /* 0x0000143000007944 */ /* 0x000fea0003c00000 */
[----:B0-----:R-:W-:Y:S01]  /*d790*/  HFMA2.MMA R231, -RZ, RZ, 0, 9.5367431640625e-07 ;  /* 0x00000010ffe77435 */ /* 0x001fe200000001ff */
[----:B-1----:R-:W-:Y:S02]  /*d7a0*/  MOV R128, R129 ;  /* 0x0000008100807202 */ /* 0x002fe40000000f00 */
[----:B------:R-:W-:Y:S02]  /*d7b0*/  MOV R232, R127 ;  /* 0x0000007f00e87202 */ /* 0x000fe40000000f00 */
[----:B------:R-:W-:Y:S02]  /*d7c0*/  MOV R230, RZ ;  /* 0x000000ff00e67202 */ /* 0x000fe40000000f00 */
[----:B------:R-:W-:Y:S02]  /*d7d0*/  MOV R129, 0xffffffff ;  /* 0xffffffff00817802 */ /* 0x000fe40000000f00 */
[----:B------:R-:W-:Y:S02]  /*d7e0*/  MOV R124, 0xd800 ;  /* 0x0000d800007c7802 */ /* 0x000fe40000000f00 */
[----:B------:R-:W-:Y:S05]  /*d7f0*/  CALL.REL.NOINC `($__internal_176_$__cuda_sm70_shflsync_up) ;  /* 0x000013c000007944 */ /* 0x000fea0003c00000 */
[----:B0-----:R-:W-:Y:S01]  /*d800*/  HFMA2.MMA R231, -RZ, RZ, 0, 9.5367431640625e-07 ;  /* 0x00000010ffe77435 */ /* 0x001fe200000001ff */
[----:B-1----:R-:W-:-:S02]  /*d810*/  MOV R235, R129 ;  /* 0x0000008100eb7202 */ /* 0x002fc40000000f00 */
[----:B------:R-:W-:Y:S02]  /*d820*/  MOV R232, R234 ;  /* 0x000000ea00e87202 */ /* 0x000fe40000000f00 */
[----:B------:R-:W-:Y:S02]  /*d830*/  MOV R230, RZ ;  /* 0x000000ff00e67202 */ /* 0x000fe40000000f00 */
[----:B------:R-:W-:Y:S02]  /*d840*/  MOV R129, 0xffffffff ;  /* 0xffffffff00817802 */ /* 0x000fe40000000f00 */
[----:B------:R-:W-:Y:S02]  /*d850*/  MOV R124, 0xd870 ;  /* 0x0000d870007c7802 */ /* 0x000fe40000000f00 */
[----:B------:R-:W-:Y:S05]  /*d860*/  CALL.REL.NOINC `($__internal_176_$__cuda_sm70_shflsync_up) ;  /* 0x0000135000007944 */ /* 0x000fea0003c00000 */
[----:B0-----:R-:W-:Y:S01]  /*d870*/  HFMA2.MMA R231, -RZ, RZ, 0, 9.5367431640625e-07 ;  /* 0x00000010ffe77435 */ /* 0x001fe200000001ff */
[----:B-1----:R-:W-:Y:S02]  /*d880*/  MOV R236, R129 ;  /* 0x0000008100ec7202 */ /* 0x002fe40000000f00 */
[----:B------:R-:W-:Y:S02]  /*d890*/  MOV R232, R126 ;  /* 0x0000007e00e87202 */ /* 0x000fe40000000f00 */
[----:B------:R-:W-:-:S02]  /*d8a0*/  MOV R230, RZ ;  /* 0x000000ff00e67202 */ /* 0x000fc40000000f00 */
[----:B------:R-:W-:Y:S02]  /*d8b0*/  MOV R129, 0xffffffff ;  /* 0xffffffff00817802 */ /* 0x000fe40000000f00 */
[----:B------:R-:W-:Y:S02]  /*d8c0*/  MOV R124, 0xd8e0 ;  /* 0x0000d8e0007c7802 */ /* 0x000fe40000000f00 */
[----:B------:R-:W-:Y:S05]  /*d8d0*/  CALL.REL.NOINC `($__internal_176_$__cuda_sm70_shflsync_up) ;  /* 0x000012e000007944 */ /* 0x000fea0003c00000 */
[----:B01----:R-:W-:Y:S05]  /*d8e0*/  BRA `(.L_x_7379) ;  /* 0xffff839000007947 */ /* 0x003fea000383ffff */
.L_x_7280:
[----:B------:R-:W-:Y:S01]  /*d8f0*/  HFMA2.MMA R231, -RZ, RZ, 0, 5.9604644775390625e-08 ;  /* 0x00000001ffe77435 */ /* 0x000fe200000001ff */
[----:B------:R-:W-:Y:S02]  /*d900*/  MOV R230, RZ ;  /* 0x000000ff00e67202 */ /* 0x000fe40000000f00 */
[----:B0-----:R-:W-:Y:S02]  /*d910*/  MOV R129, 0xffffffff ;  /* 0xffffffff00817802 */ /* 0x001fe40000000f00 */
[----:B------:R-:W-:Y:S02]  /*d920*/  MOV R124, 0xd940 ;  /* 0x0000d940007c7802 */ /* 0x000fe40000000f00 */
[----:B-1----:R-:W-:Y:S05]  /*d930*/  CALL.REL.NOINC `($__internal_176_$__cuda_sm70_shflsync_up) ;  /* 0x0000128000007944 */ /* 0x002fea0003c00000 */
[----:B0-----:R-:W-:Y:S01]  /*d940*/  HFMA2.MMA R231, -RZ, RZ, 0, 5.9604644775390625e-08 ;  /* 0x00000001ffe77435 */ /* 0x001fe200000001ff */
[----:B-1----:R-:W-:Y:S02]  /*d950*/  MOV R126, R129 ;  /* 0x00000081007e7202 */ /* 0x002fe40000000f00 */
[----:B------:R-:W-:-:S02]  /*d960*/  MOV R232, R233 ;  /* 0x000000e900e87202 */ /* 0x000fc40000000f00 */
[----:B------:R-:W-:Y:S02]  /*d970*/  MOV R230, RZ ;  /* 0x000000ff00e67202 */ /* 0x000fe40000000f00 */
[----:B------:R-:W-:Y:S02]  /*d980*/  MOV R129, 0xffffffff ;  /* 0xffffffff00817802 */ /* 0x000fe40000000f00 */
[----:B------:R-:W-:Y:S02]  /*d990*/  MOV R124, 0xd9b0 ;  /* 0x0000d9b0007c7802 */ /* 0x000fe40000000f00 */
[----:B------:R-:W-:Y:S05]  /*d9a0*/  CALL.REL.NOINC `($__internal_176_$__cuda_sm70_shflsync_up) ;  /* 0x0000121000007944 */ /* 0x000fea0003c00000 */
[----:B0-----:R-:W-:Y:S01]  /*d9b0*/  HFMA2.MMA R231, -RZ, RZ, 0, 5.9604644775390625e-08 ;  /* 0x00000001ffe77435 */ /* 0x001fe200000001ff */
[----:B-1----:R-:W-:Y:S02]  /*d9c0*/  MOV R128, R129 ;  /* 0x0000008100807202 */ /* 0x002fe40000000f00 */
[----:B------:R-:W-:Y:S02]  /*d9d0*/  MOV R232, R131 ;  /* 0x0000008300e87202 */ /* 0x000fe40000000f00 */
[----:B------:R-:W-:Y:S02]  /*d9e0*/  MOV R230, RZ ;  /* 0x000000ff00e67202 */ /* 0x000fe40000000f00 */
[----:B------:R-:W-:-:S02]  /*d9f0*/  MOV R129, 0xffffffff ;  /* 0xffffffff00817802 */ /* 0x000fc40000000f00 */
[----:B------:R-:W-:Y:S02]  /*da00*/  MOV R124, 0xda20 ;  /* 0x0000da20007c7802 */ /* 0x000fe40000000f00 */
[----:B------:R-:W-:Y:S05]  /*da10*/  CALL.REL.NOINC `($__internal_176_$__cuda_sm70_shflsync_up) ;  /* 0x000011a000007944 */ /* 0x000fea0003c00000 */
[----:B0-----:R-:W-:Y:S01]  /*da20*/  HFMA2.MMA R231, -RZ, RZ, 0, 5.9604644775390625e-08 ;  /* 0x00000001ffe77435 */ /* 0x001fe200000001ff */
[----:B-1----:R-:W-:Y:S02]  /*da30*/  MOV R131, R129 ;  /* 0x0000008100837202 */ /* 0x002fe40000000f00 */
[----:B------:R-:W-:Y:S02]  /*da40*/  MOV R232, R130 ;  /* 0x0000008200e87202 */ /* 0x000fe40000000f00 */
[----:B------:R-:W-:Y:S02]  /*da50*/  MOV R230, RZ ;  /* 0x000000ff00e67202 */ /* 0x000fe40000000f00 */
[----:B------:R-:W-:Y:S02]  /*da60*/  MOV R129, 0xffffffff ;  /* 0xffffffff00817802 */ /* 0x000fe40000000f00 */
[----:B------:R-:W-:Y:S02]  /*da70*/  MOV R124, 0xda90 ;  /* 0x0000da90007c7802 */ /* 0x000fe40000000f00 */
[----:B------:R-:W-:Y:S05]  /*da80*/  CALL.REL.NOINC `($__internal_176_$__cuda_sm70_shflsync_up) ;  /* 0x0000113000007944 */ /* 0x000fea0003c00000 */
[----:B0-----:R-:W-:Y:S01]  /*da90*/  MOV R231, R128 ;  /* 0x0000008000e77202 */ /* 0x001fe20000000f00 */
[----:B------:R-:W-:Y:S01]  /*daa0*/  HFMA2.MMA R128, -RZ, RZ, 0, 0 ;  /* 0x00000000ff807435 */ /* 0x000fe200000001ff */
[----:B------:R-:W-:-:S02]  /*dab0*/  MOV R230, R126 ;  /* 0x0000007e00e67202 */ /* 0x000fc40000000f00 */
[----:B-1----:R-:W-:Y:S02]  /*dac0*/  MOV R130, R129 ;  /* 0x0000008100827202 */ /* 0x002fe40000000f00 */
[----:B------:R-:W-:Y:S02]  /*dad0*/  MOV R127, R120 ;  /* 0x00000078007f7202 */ /* 0x000fe40000000f00 */
[----:B------:R-:W-:Y:S02]  /*dae0*/  MOV R129, 0x1f ;  /* 0x0000001f00817802 */ /* 0x000fe40000000f00 */
[----:B------:R-:W-:Y:S02]  /*daf0*/  MOV R126, 0xffffffff ;  /* 0xffffffff007e7802 */ /* 0x000fe40000000f00 */
[----:B------:R-:W-:Y:S02]  /*db00*/  MOV R124, 0xdb20 ;  /* 0x0000db20007c7802 */ /* 0x000fe40000000f00 */
[----:B------:R-:W-:Y:S05]  /*db10*/  CALL.REL.NOINC `($__internal_175_$__cuda_sm70_shflsync_idx_p) ;  /* 0x0000106000007944 */ /* 0x000fea0003c00000 */
[----:B0-----:R-:W-:Y:S01]  /*db20*/  HFMA2.MMA R128, -RZ, RZ, 0, 0 ;  /* 0x00000000ff807435 */ /* 0x001fe200000001ff */
[----:B-1----:R-:W-:Y:S02]  /*db30*/  MOV R120, R126 ;  /* 0x0000007e00787202 */ /* 0x002fe40000000f00 */
[----:B------:R-:W-:-:S02]  /*db40*/  MOV R127, R121 ;  /* 0x00000079007f7202 */ /* 0x000fc40000000f00 */
[----:B------:R-:W-:Y:S02]  /*db50*/  MOV R129, 0x1f ;  /* 0x0000001f00817802 */ /* 0x000fe40000000f00 */
[----:B------:R-:W-:Y:S02]  /*db60*/  MOV R126, 0xffffffff ;  /* 0xffffffff007e7802 */ /* 0x000fe40000000f00 */
[----:B------:R-:W-:Y:S02]  /*db70*/  MOV R124, 0xdb90 ;  /* 0x0000db90007c7802 */ /* 0x000fe40000000f00 */
[----:B------:R-:W-:Y:S05]  /*db80*/  CALL.REL.NOINC `($__internal_175_$__cuda_sm70_shflsync_idx_p) ;  /* 0x00000ff000007944 */ /* 0x000fea0003c00000 */
[----:B0-----:R-:W-:Y:S01]  /*db90*/  HFMA2.MMA R128, -RZ, RZ, 0, 0 ;  /* 0x00000000ff807435 */ /* 0x001fe200000001ff */
[----:B-1----:R-:W-:Y:S02]  /*dba0*/  MOV R121, R126 ;  /* 0x0000007e00797202 */ /* 0x002fe40000000f00 */
[----:B------:R-:W-:Y:S02]  /*dbb0*/  MOV R127, R122 ;  /* 0x0000007a007f7202 */ /* 0x000fe40000000f00 */
[----:B------:R-:W-:Y:S02]  /*dbc0*/  MOV R129, 0x1f ;  /* 0x0000001f00817802 */ /* 0x000fe40000000f00 */
[----:B------:R-:W-:-:S02]  /*dbd0*/  MOV R126, 0xffffffff ;  /* 0xffffffff007e7802 */ /* 0x000fc40000000f00 */
[----:B------:R-:W-:Y:S02]  /*dbe0*/  MOV R124, 0xdc00 ;  /* 0x0000dc00007c7802 */ /* 0x000fe40000000f00 */
[----:B------:R-:W-:Y:S05]  /*dbf0*/  CALL.REL.NOINC `($__internal_175_$__cuda_sm70_shflsync_idx_p) ;  /* 0x00000f8000007944 */ /* 0x000fea0003c00000 */
[----:B0-----:R-:W-:Y:S01]  /*dc00*/  HFMA2.MMA R128, -RZ, RZ, 0, 0 ;  /* 0x00000000ff807435 */ /* 0x001fe200000001ff */
[----:B-1----:R-:W-:Y:S02]  /*dc10*/  MOV R122, R126 ;  /* 0x0000007e007a7202 */ /* 0x002fe40000000f00 */
[----:B------:R-:W-:Y:S02]  /*dc20*/  MOV R127, R123 ;  /* 0x0000007b007f7202 */ /* 0x000fe40000000f00 */
[----:B------:R-:W-:Y:S02]  /*dc30*/  MOV R129, 0x1f ;  /* 0x0000001f00817802 */ /* 0x000fe40000000f00 */
[----:B------:R-:W-:Y:S02]  /*dc40*/  MOV R126, 0xffffffff ;  /* 0xffffffff007e7802 */ /* 0x000fe40000000f00 */
[----:B------:R-:W-:Y:S02]  /*dc50*/  MOV R124, 0xdc70 ;  /* 0x0000dc70007c7802 */ /* 0x000fe40000000f00 */
[----:B------:R-:W-:Y:S05]  /*dc60*/  CALL.REL.NOINC `($__internal_175_$__cuda_sm70_shflsync_idx_p) ;  /* 0x00000f1000007944 */ /* 0x000fea0003c00000 */
[----:B-1----:R-:W-:Y:S01]  /*dc70*/  MOV R123, R126 ;  /* 0x0000007e007b7202 */ /* 0x002fe20000000f00 */
[----:B0-----:R-:W-:Y:S05]  /*dc80*/  BRA `(.L_x_7380) ;  /* 0xffff832000007947 */ /* 0x001fea000383ffff */
.L_x_7283:
[----:B------:R-:W-:Y:S01]  /*dc90*/  HFMA2.MMA R128, -RZ, RZ, 0, 5.9604644775390625e-08 ;  /* 0x00000001ff807435 */ /* 0x000fe200000001ff */
[----:B------:R-:W-:-:S02]  /*dca0*/  MOV R129, R228 ;  /* 0x000000e400817202 */ /* 0x000fc40000000f00 */
[----:B------:R-:W-:Y:S02]  /*dcb0*/  MOV R127, 0x1f ;  /* 0x0000001f007f7802 */ /* 0x000fe40000000f00 */
[----:B------:R-:W-:Y:S02]  /*dcc0*/  MOV R126, 0xffffffff ;  /* 0xffffffff007e7802 */ /* 0x000fe40000000f00 */
[----:B------:R-:W-:Y:S02]  /*dcd0*/  MOV R124, 0xdcf0 ;  /* 0x0000dcf0007c7802 */ /* 0x000fe40000000f00 */
[----:B------:R-:W-:Y:S05]  /*dce0*/  CALL.REL.NOINC `($__internal_174_$__cuda_sm70_shflsync_down) ;  /* 0x00000e5000007944 */ /* 0x000fea0003c00000 */
[----:B-1----:R-:W-:Y:S01]  /*dcf0*/  MOV R199, R126 ;  /* 0x0000007e00c77202 */ /* 0x002fe20000000f00 */
[----:B0-----:R-:W-:Y:S05]  /*dd00*/  BRA `(.L_x_7381) ;  /* 0xffff959000007947 */ /* 0x001fea000383ffff */
.L_x_7284:
[----:B------:R-:W-:Y:S01]  /*dd10*/  HFMA2.MMA R128, -RZ, RZ, 0, 5.9604644775390625e-08 ;  /* 0x00000001ff807435 */ /* 0x000fe200000001ff */
[----:B------:R-:W-:Y:S02]  /*dd20*/  MOV R129, R212 ;  /* 0x000000d400817202 */ /* 0x000fe40000000f00 */
[----:B------:R-:W-:Y:S02]  /*dd30*/  MOV R127, 0x1f ;  /* 0x0000001f007f7802 */ /* 0x000fe40000000f00 */
[----:B------:R-:W-:-:S02]  /*dd40*/  MOV R126, 0xffffffff ;  /* 0xffffffff007e7802 */ /* 0x000fc40000000f00 */
[----:B------:R-:W-:Y:S02]  /*dd50*/  MOV R124, 0xdd70 ;  /* 0x0000dd70007c7802 */ /* 0x000fe40000000f00 */
[----:B01----:R-:W-:Y:S05]  /*dd60*/  CALL.REL.NOINC `($__internal_174_$__cuda_sm70_shflsync_down) ;  /* 0x00000dd000007944 */ /* 0x003fea0003c00000 */
[----:B0-----:R-:W-:Y:S01]  /*dd70*/  HFMA2.MMA R128, -RZ, RZ, 0, 5.9604644775390625e-08 ;  /* 0x00000001ff807435 */ /* 0x001fe200000001ff */
[----:B-1----:R-:W-:Y:S02]  /*dd80*/  MOV R241, R126 ;  /* 0x0000007e00f17202 */ /* 0x002fe40000000f00 */
[----:B------:R-:W-:Y:S02]  /*dd90*/  MOV R129, R208 ;  /* 0x000000d000817202 */ /* 0x000fe40000000f00 */
[----:B------:R-:W-:Y:S02]  /*dda0*/  MOV R127, 0x1f ;  /* 0x0000001f007f7802 */ /* 0x000fe40000000f00 */
[----:B------:R-:W-:Y:S02]  /*ddb0*/  MOV R126, 0xffffffff ;  /* 0xffffffff007e7802 */ /* 0x000fe40000000f00 */
[----:B------:R-:W-:Y:S02]  /*ddc0*/  MOV R124, 0xdde0 ;  /* 0x0000dde0007c7802 */ /* 0x000fe40000000f00 */
[----:B------:R-:W-:Y:S05]  /*ddd0*/  CALL.REL.NOINC `($__internal_174_$__cuda_sm70_shflsync_down) ;  /* 0x00000d6000007944 */ /* 0x000fea0003c00000 */
[----:B0-----:R-:W-:Y:S01]  /*dde0*/  HFMA2.MMA R128, -RZ, RZ, 0, 5.9604644775390625e-08 ;  /* 0x00000001ff807435 */ /* 0x001fe200000001ff */
[----:B-1----:R-:W-:-:S02]  /*ddf0*/  MOV R243, R126 ;  /* 0x0000007e00f37202 */ /* 0x002fc40000000f00 */
[----:B------:R-:W-:Y:S02]  /*de00*/  MOV R129, R131 ;  /* 0x0000008300817202 */ /* 0x000fe40000000f00 */
[----:B------:R-:W-:Y:S02]  /*de10*/  MOV R127, 0x1f ;  /* 0x0000001f007f7802 */ /* 0x000fe40000000f00 */
[----:B------:R-:W-:Y:S02]  /*de20*/  MOV R126, 0xffffffff ;  /* 0xffffffff007e7802 */ /* 0x000fe40000000f00 */
[----:B------:R-:W-:Y:S02]  /*de30*/  MOV R124, 0xde50 ;  /* 0x0000de50007c7802 */ /* 0x000fe40000000f00 */
[----:B------:R-:W-:Y:S05]  /*de40*/  CALL.REL.NOINC `($__internal_174_$__cuda_sm70_shflsync_down) ;  /* 0x00000cf000007944 */ /* 0x000fea0003c00000 */
[----:B01----:R-:W-:Y:S05]  /*de50*/  BRA `(.L_x_7382) ;  /* 0xffff948000007947 */ /* 0x003fea000383ffff */
.L_x_7287:
[----:B------:R-:W-:Y:S01]  /*de60*/  HFMA2.MMA R128, -RZ, RZ, 0, 1.1920928955078125e-07 ;  /* 0x00000002ff807435 */ /* 0x000fe200000001ff */
[----:B------:R-:W-:Y:S02]  /*de70*/  MOV R129, R228 ;  /* 0x000000e400817202 */ /* 0x000fe40000000f00 */
[----:B------:R-:W-:Y:S02]  /*de80*/  MOV R127, 0x1f ;  /* 0x0000001f007f7802 */ /* 0x000fe40000000f00 */
[----:B0-----:R-:W-:-:S02]  /*de90*/  MOV R126, 0xffffffff ;  /* 0xffffffff007e7802 */ /* 0x001fc40000000f00 */
[----:B------:R-:W-:Y:S02]  /*dea0*/  MOV R124, 0xdec0 ;  /* 0x0000dec0007c7802 */ /* 0x000fe40000000f00 */
[----:B-1234-:R-:W-:Y:S05]  /*deb0*/  CALL.REL.NOINC `($__internal_174_$__cuda_sm70_shflsync_down) ;  /* 0x00000c8000007944 */ /* 0x01efea0003c00000 */
[----:B0-----:R-:W-:Y:S01]  /*dec0*/  HFMA2.MMA R128, -RZ, RZ, 0, 1.1920928955078125e-07 ;  /* 0x00000002ff807435 */ /* 0x001fe200000001ff */
[----:B-1----:R-:W-:Y:S02]  /*ded0*/  MOV R199, R126 ;  /* 0x0000007e00c77202 */ /* 0x002fe40000000f00 */
[----:B------:R-:W-:Y:S02]  /*dee0*/  MOV R129, R212 ;  /* 0x000000d400817202 */ /* 0x000fe40000000f00 */
[----:B------:R-:W-:Y:S02]  /*def0*/  MOV R127, 0x1f ;  /* 0x0000001f007f7802 */ /* 0x000fe40000000f00 */
[----:B------:R-:W-:Y:S02]  /*df00*/  MOV R126, 0xffffffff ;  /* 0xffffffff007e7802 */ /* 0x000fe40000000f00 */
[----:B------:R-:W-:Y:S02]  /*df10*/  MOV R124, 0xdf30 ;  /* 0x0000df30007c7802 */ /* 0x000fe40000000f00 */
[----:B------:R-:W-:Y:S05]  /*df20*/  CALL.REL.NOINC `($__internal_174_$__cuda_sm70_shflsync_down) ;  /* 0x00000c1000007944 */ /* 0x000fea0003c00000 */
[----:B0-----:R-:W-:Y:S01]  /*df30*/  HFMA2.MMA R128, -RZ, RZ, 0, 1.1920928955078125e-07 ;  /* 0x00000002ff807435 */ /* 0x001fe200000001ff */
[----:B-1----:R-:W-:-:S02]  /*df40*/  MOV R241, R126 ;  /* 0x0000007e00f17202 */ /* 0x002fc40000000f00 */
[----:B------:R-:W-:Y:S02]  /*df50*/  MOV R129, R208 ;  /* 0x000000d000817202 */ /* 0x000fe40000000f00 */
[----:B------:R-:W-:Y:S02]  /*df60*/  MOV R127, 0x1f ;  /* 0x0000001f007f7802 */ /* 0x000fe40000000f00 */
[----:B------:R-:W-:Y:S02]  /*df70*/  MOV R126, 0xffffffff ;  /* 0xffffffff007e7802 */ /* 0x000fe40000000f00 */
[----:B------:R-:W-:Y:S02]  /*df80*/  MOV R124, 0xdfa0 ;  /* 0x0000dfa0007c7802 */ /* 0x000fe40000000f00 */
[----:B------:R-:W-:Y:S05]  /*df90*/  CALL.REL.NOINC `($__internal_174_$__cuda_sm70_shflsync_down) ;  /* 0x00000ba000007944 */ /* 0x000fea0003c00000 */
[----:B0-----:R-:W-:Y:S01]  /*dfa0*/  HFMA2.MMA R128, -RZ, RZ, 0, 1.1920928955078125e-07 ;  /* 0x00000002ff807435 */ /* 0x001fe200000001ff */
[----:B-1----:R-:W-:Y:S02]  /*dfb0*/  MOV R243, R126 ;  /* 0x0000007e00f37202 */ /* 0x002fe40000000f00 */
[----:B------:R-:W-:Y:S02]  /*dfc0*/  MOV R129, R131 ;  /* 0x0000008300817202 */ /* 0x000fe40000000f00 */
[----:B------:R-:W-:-:S02]  /*dfd0*/  MOV R127, 0x1f ;  /* 0x0000001f007f7802 */ /* 0x000fc40000000f00 */
[----:B------:R-:W-:Y:S02]  /*dfe0*/  MOV R126, 0xffffffff ;  /* 0xffffffff007e7802 */ /* 0x000fe40000000f00 */
[----:B------:R-:W-:Y:S02]  /*dff0*/  MOV R124, 0xe010 ;  /* 0x0000e010007c7802 */ /* 0x000fe40000000f00 */
[----:B------:R-:W-:Y:S05]  /*e000*/  CALL.REL.NOINC `($__internal_174_$__cuda_sm70_shflsync_down) ;  /* 0x00000b3000007944 */ /* 0x000fea0003c00000 */
[----:B01----:R-:W-:Y:S05]  /*e010*/  BRA `(.L_x_7383) ;  /* 0xffff941000007947 */ /* 0x003fea000383ffff */
.L_x_7290:
[----:B------:R-:W-:Y:S01]  /*e020*/  HFMA2.MMA R128, -RZ, RZ, 0, 2.384185791015625e-07 ;  /* 0x00000004ff807435 */ /* 0x000fe200000001ff */
[----:B------:R-:W-:Y:S02]  /*e030*/  MOV R129, R228 ;  /* 0x000000e400817202 */ /* 0x000fe40000000f00 */
[----:B------:R-:W-:Y:S02]  /*e040*/  MOV R127, 0x1f ;  /* 0x0000001f007f7802 */ /* 0x000fe40000000f00 */
[----:B0-----:R-:W-:Y:S02]  /*e050*/  MOV R126, 0xffffffff ;  /* 0xffffffff007e7802 */ /* 0x001fe40000000f00 */
[----:B------:R-:W-:Y:S02]  /*e060*/  MOV R124, 0xe080 ;  /* 0x0000e080007c7802 */ /* 0x000fe40000000f00 */
[----:B-1234-:R-:W-:Y:S05]  /*e070*/  CALL.REL.NOINC `($__internal_174_$__cuda_sm70_shflsync_down) ;  /* 0x00000ac000007944 */ /* 0x01efea0003c00000 */
[----:B-1----:R-:W-:Y:S01]  /*e080*/  MOV R199, R126 ;  /* 0x0000007e00c77202 */ /* 0x002fe20000000f00 */
[----:B0-----:R-:W-:Y:S05]  /*e090*/  BRA `(.L_x_7384) ;  /* 0xffff94b000007947 */ /* 0x001fea000383ffff */
.L_x_7291:
[----:B------:R-:W-:Y:S01]  /*e0a0*/  HFMA2.MMA R128, -RZ, RZ, 0, 2.384185791015625e-07 ;  /* 0x00000004ff807435 */ /* 0x000fe200000001ff */
[----:B------:R-:W-:-:S02]  /*e0b0*/  MOV R129, R212 ;  /* 0x000000d400817202 */ /* 0x000fc40000000f00 */
[----:B------:R-:W-:Y:S02]  /*e0c0*/  MOV R127, 0x1f ;  /* 0x0000001f007f7802 */ /* 0x000fe40000000f00 */
[----:B0-----:R-:W-:Y:S02]  /*e0d0*/  MOV R126, 0xffffffff ;  /* 0xffffffff007e7802 */ /* 0x001fe40000000f00 */
[----:B------:R-:W-:Y:S02]  /*e0e0*/  MOV R124, 0xe100 ;  /* 0x0000e100007c7802 */ /* 0x000fe40000000f00 */
[----:B-1234-:R-:W-:Y:S05]  /*e0f0*/  CALL.REL.NOINC `($__internal_174_$__cuda_sm70_shflsync_down) ;  /* 0x00000a4000007944 */ /* 0x01efea0003c00000 */
[----:B0-----:R-:W-:Y:S01]  /*e100*/  HFMA2.MMA R128, -RZ, RZ, 0, 2.384185791015625e-07 ;  /* 0x00000004ff807435 */ /* 0x001fe200000001ff */
[----:B-1----:R-:W-:Y:S02]  /*e110*/  MOV R241, R126 ;  /* 0x0000007e00f17202 */ /* 0x002fe40000000f00 */
[----:B------:R-:W-:Y:S02]  /*e120*/  MOV R129, R208 ;  /* 0x000000d000817202 */ /* 0x000fe40000000f00 */
[----:B------:R-:W-:Y:S02]  /*e130*/  MOV R127, 0x1f ;  /* 0x0000001f007f7802 */ /* 0x000fe40000000f00 */
[----:B------:R-:W-:-:S02]  /*e140*/  MOV R126, 0xffffffff ;  /* 0xffffffff007e7802 */ /* 0x000fc40000000f00 */
[----:B------:R-:W-:Y:S02]  /*e150*/  MOV R124, 0xe170 ;  /* 0x0000e170007c7802 */ /* 0x000fe40000000f00 */
[----:B------:R-:W-:Y:S05]  /*e160*/  CALL.REL.NOINC `($__internal_174_$__cuda_sm70_shflsync_down) ;  /* 0x000009d000007944 */ /* 0x000fea0003c00000 */
[----:B0-----:R-:W-:Y:S01]  /*e170*/  HFMA2.MMA R128, -RZ, RZ, 0, 2.384185791015625e-07 ;  /* 0x00000004ff807435 */ /* 0x001fe200000001ff */
[----:B-1----:R-:W-:Y:S02]  /*e180*/  MOV R243, R126 ;  /* 0x0000007e00f37202 */ /* 0x002fe40000000f00 */
[----:B------:R-:W-:Y:S02]  /*e190*/  MOV R129, R131 ;  /* 0x0000008300817202 */ /* 0x000fe40000000f00 */
[----:B------:R-:W-:Y:S02]  /*e1a0*/  MOV R127, 0x1f ;  /* 0x0000001f007f7802 */ /* 0x000fe40000000f00 */
[----:B------:R-:W-:Y:S02]  /*e1b0*/  MOV R126, 0xffffffff ;  /* 0xffffffff007e7802 */ /* 0x000fe40000000f00 */
[----:B------:R-:W-:Y:S02]  /*e1c0*/  MOV R124, 0xe1e0 ;  /* 0x0000e1e0007c7802 */ /* 0x000fe40000000f00 */
[----:B------:R-:W-:Y:S05]  /*e1d0*/  CALL.REL.NOINC `($__internal_174_$__cuda_sm70_shflsync_down) ;  /* 0x0000096000007944 */ /* 0x000fea0003c00000 */
[----:B01----:R-:W-:Y:S05]  /*e1e0*/  BRA `(.L_x_7385) ;  /* 0xffff93a000007947 */ /* 0x003fea000383ffff */
.L_x_7294:
[----:B------:R-:W-:Y:S01]  /*e1f0*/  HFMA2.MMA R128, -RZ, RZ, 0, 4.76837158203125e-07 ;  /* 0x00000008ff807435 */ /* 0x000fe200000001ff */
[----:B------:R-:W-:-:S02]  /*e200*/  MOV R129, R228 ;  /* 0x000000e400817202 */ /* 0x000fc40000000f00 */
[----:B------:R-:W-:Y:S02]  /*e210*/  MOV R127, 0x1f ;  /* 0x0000001f007f7802 */ /* 0x000fe40000000f00 */
[----:B0-----:R-:W-:Y:S02]  /*e220*/  MOV R126, 0xffffffff ;  /* 0xffffffff007e7802 */ /* 0x001fe40000000f00 */
[----:B------:R-:W-:Y:S02]  /*e230*/  MOV R124, 0xe250 ;  /* 0x0000e250007c7802 */ /* 0x000fe40000000f00 */
[----:B-1234-:R-:W-:Y:S05]  /*e240*/  CALL.REL.NOINC `($__internal_174_$__cuda_sm70_shflsync_down) ;  /* 0x000008f000007944 */ /* 0x01efea0003c00000 */
[----:B0-----:R-:W-:Y:S01]  /*e250*/  HFMA2.MMA R128, -RZ, RZ, 0, 4.76837158203125e-07 ;  /* 0x00000008ff807435 */ /* 0x001fe200000001ff */
[----:B-1----:R-:W-:Y:S02]  /*e260*/  MOV R199, R126 ;  /* 0x0000007e00c77202 */ /* 0x002fe40000000f00 */
[----:B------:R-:W-:Y:S02]  /*e270*/  MOV R129, R212 ;  /* 0x000000d400817202 */ /* 0x000fe40000000f00 */
[----:B------:R-:W-:Y:S02]  /*e280*/  MOV R127, 0x1f ;  /* 0x0000001f007f7802 */ /* 0x000fe40000000f00 */
[----:B------:R-:W-:-:S02]  /*e290*/  MOV R126, 0xffffffff ;  /* 0xffffffff007e7802 */ /* 0x000fc40000000f00 */
[----:B------:R-:W-:Y:S02]  /*e2a0*/  MOV R124, 0xe2c0 ;  /* 0x0000e2c0007c7802 */ /* 0x000fe40000000f00 */
[----:B------:R-:W-:Y:S05]  /*e2b0*/  CALL.REL.NOINC `($__internal_174_$__cuda_sm70_shflsync_down) ;  /* 0x0000088000007944 */ /* 0x000fea0003c00000 */
[----:B0-----:R-:W-:Y:S01]  /*e2c0*/  HFMA2.MMA R128, -RZ, RZ, 0, 4.76837158203125e-07 ;  /* 0x00000008ff807435 */ /* 0x001fe200000001ff */
[----:B-1----:R-:W-:Y:S02]  /*e2d0*/  MOV R241, R126 ;  /* 0x0000007e00f17202 */ /* 0x002fe40000000f00 */
[----:B------:R-:W-:Y:S02]  /*e2e0*/  MOV R129, R208 ;  /* 0x000000d000817202 */ /* 0x000fe40000000f00 */
[----:B------:R-:W-:Y:S02]  /*e2f0*/  MOV R127, 0x1f ;  /* 0x0000001f007f7802 */ /* 0x000fe40000000f00 */
[----:B------:R-:W-:Y:S02]  /*e300*/  MOV R126, 0xffffffff ;  /* 0xffffffff007e7802 */ /* 0x000fe40000000f00 */
[----:B------:R-:W-:Y:S02]  /*e310*/  MOV R124, 0xe330 ;  /* 0x0000e330007c7802 */ /* 0x000fe40000000f00 */
[----:B------:R-:W-:Y:S05]  /*e320*/  CALL.REL.NOINC `($__internal_174_$__cuda_sm70_shflsync_down) ;  /* 0x0000081000007944 */ /* 0x000fea0003c00000 */
[----:B0-----:R-:W-:Y:S01]  /*e330*/  HFMA2.MMA R128, -RZ, RZ, 0, 4.76837158203125e-07 ;  /* 0x00000008ff807435 */ /* 0x001fe200000001ff */
[----:B-1----:R-:W-:-:S02]  /*e340*/  MOV R243, R126 ;  /* 0x0000007e00f37202 */ /* 0x002fc40000000f00 */
[----:B------:R-:W-:Y:S02]  /*e350*/  MOV R129, R131 ;  /* 0x0000008300817202 */ /* 0x000fe40000000f00 */
[----:B------:R-:W-:Y:S02]  /*e360*/  MOV R127, 0x1f ;  /* 0x0000001f007f7802 */ /* 0x000fe40000000f00 */
[----:B------:R-:W-:Y:S02]  /*e370*/  MOV R126, 0xffffffff ;  /* 0xffffffff007e7802 */ /* 0x000fe40000000f00 */
[----:B------:R-:W-:Y:S02]  /*e380*/  MOV R124, 0xe3a0 ;  /* 0x0000e3a0007c7802 */ /* 0x000fe40000000f00 */
[----:B------:R-:W-:Y:S05]  /*e390*/  CALL.REL.NOINC `($__internal_174_$__cuda_sm70_shflsync_down) ;  /* 0x000007a000007944 */ /* 0x000fea0003c00000 */
[----:B01----:R-:W-:Y:S05]  /*e3a0*/  BRA `(.L_x_7386) ;  /* 0xffff933000007947 */ /* 0x003fea000383ffff */
.L_x_7297:
[----:B------:R-:W-:Y:S01]  /*e3b0*/  HFMA2.MMA R128, -RZ, RZ, 0, 9.5367431640625e-07 ;  /* 0x00000010ff807435 */ /* 0x000fe200000001ff */
[----:B------:R-:W-:Y:S02]  /*e3c0*/  MOV R129, R228 ;  /* 0x000000e400817202 */ /* 0x000fe40000000f00 */
[----:B------:R-:W-:Y:S02]  /*e3d0*/  MOV R127, 0x1f ;  /* 0x0000001f007f7802 */ /* 0x000fe40000000f00 */
[----:B0-----:R-:W-:-:S02]  /*e3e0*/  MOV R126, 0xffffffff ;  /* 0xffffffff007e7802 */ /* 0x001fc40000000f00 */
[----:B------:R-:W-:Y:S02]  /*e3f0*/  MOV R124, 0xe410 ;  /* 0x0000e410007c7802 */ /* 0x000fe40000000f00 */
[----:B-1234-:R-:W-:Y:S05]  /*e400*/  CALL.REL.NOINC `($__internal_174_$__cuda_sm70_shflsync_down) ;  /* 0x0000073000007944 */ /* 0x01efea0003c00000 */
[----:B-1----:R-:W-:Y:S01]  /*e410*/  MOV R199, R126 ;  /* 0x0000007e00c77202 */ /* 0x002fe20000000f00 */
[----:B0-----:R-:W-:Y:S05]  /*e420*/  BRA `(.L_x_7387) ;  /* 0xffff93d000007947 */ /* 0x001fea000383ffff */
.L_x_7298:
[----:B------:R-:W-:Y:S01]  /*e430*/  HFMA2.MMA R128, -RZ, RZ, 0, 9.5367431640625e-07 ;  /* 0x00000010ff807435 */ /* 0x000fe200000001ff */
[----:B------:R-:W-:Y:S02]  /*e440*/  MOV R129, R212 ;  /* 0x000000d400817202 */ /* 0x000fe40000000f00 */
[----:B------:R-:W-:Y:S02]  /*e450*/  MOV R127, 0x1f ;  /* 0x0000001f007f7802 */ /* 0x000fe40000000f00 */
[----:B0-----:R-:W-:Y:S02]  /*e460*/  MOV R126, 0xffffffff ;  /* 0xffffffff007e7802 */ /* 0x001fe40000000f00 */
[----:B------:R-:W-:Y:S02]  /*e470*/  MOV R124, 0xe490 ;  /* 0x0000e490007c7802 */ /* 0x000fe40000000f00 */
[----:B-1234-:R-:W-:Y:S05]  /*e480*/  CALL.REL.NOINC `($__internal_174_$__cuda_sm70_shflsync_down) ;  /* 0x000006b000007944 */ /* 0x01efea0003c00000 */
[----:B0-----:R-:W-:Y:S01]  /*e490*/  HFMA2.MMA R128, -RZ, RZ, 0, 9.5367431640625e-07 ;  /* 0x00000010ff807435 */ /* 0x001fe200000001ff */
[----:B-1----:R-:W-:Y:S02]  /*e4a0*/  MOV R241, R126 ;  /* 0x0000007e00f17202 */ /* 0x002fe40000000f00 */
[----:B------:R-:W-:-:S02]  /*e4b0*/  MOV R129, R208 ;  /* 0x000000d000817202 */ /* 0x000fc40000000f00 */
[----:B------:R-:W-:Y:S02]  /*e4c0*/  MOV R127, 0x1f ;  /* 0x0000001f007f7802 */ /* 0x000fe40000000f00 */
[----:B------:R-:W-:Y:S02]  /*e4d0*/  MOV R126, 0xffffffff ;  /* 0xffffffff007e7802 */ /* 0x000fe40000000f00 */
[----:B------:R-:W-:Y:S02]  /*e4e0*/  MOV R124, 0xe500 ;  /* 0x0000e500007c7802 */ /* 0x000fe40000000f00 */
[----:B------:R-:W-:Y:S05]  /*e4f0*/  CALL.REL.NOINC `($__internal_174_$__cuda_sm70_shflsync_down) ;  /* 0x0000064000007944 */ /* 0x000fea0003c00000 */
[----:B0-----:R-:W-:Y:S01]  /*e500*/  HFMA2.MMA R128, -RZ, RZ, 0, 9.5367431640625e-07 ;  /* 0x00000010ff807435 */ /* 0x001fe200000001ff */
[----:B-1----:R-:W-:Y:S02]  /*e510*/  MOV R243, R126 ;  /* 0x0000007e00f37202 */ /* 0x002fe40000000f00 */
[----:B------:R-:W-:Y:S02]  /*e520*/  MOV R129, R131 ;  /* 0x0000008300817202 */ /* 0x000fe40000000f00 */
[----:B------:R-:W-:Y:S02]  /*e530*/  MOV R127, 0x1f ;  /* 0x0000001f007f7802 */ /* 0x000fe40000000f00 */
[----:B------:R-:W-:-:S02]  /*e540*/  MOV R126, 0xffffffff ;  /* 0xffffffff007e7802 */ /* 0x000fc40000000f00 */
[----:B------:R-:W-:Y:S02]  /*e550*/  MOV R124, 0xe570 ;  /* 0x0000e570007c7802 */ /* 0x000fe40000000f00 */
[----:B------:R-:W-:Y:S05]  /*e560*/  CALL.REL.NOINC `($__internal_174_$__cuda_sm70_shflsync_down) ;  /* 0x000005d000007944 */ /* 0x000fea0003c00000 */
[----:B01----:R-:W-:Y:S05]  /*e570*/  BRA `(.L_x_7388) ;  /* 0xffff92c000007947 */ /* 0x003fea000383ffff */
.L_x_7301:
[----:B------:R-:W-:Y:S01]  /*e580*/  HFMA2.MMA R128, -RZ, RZ, 0, 0 ;  /* 0x00000000ff807435 */ /* 0x000fe200000001ff */
[----:B------:R-:W-:Y:S02]  /*e590*/  MOV R127, R228 ;  /* 0x000000e4007f7202 */ /* 0x000fe40000000f00 */
[----:B------:R-:W-:Y:S02]  /*e5a0*/  MOV R129, 0x1f ;  /* 0x0000001f00817802 */ /* 0x000fe40000000f00 */
[----:B0-----:R-:W-:Y:S02]  /*e5b0*/  MOV R126, 0xffffffff ;  /* 0xffffffff007e7802 */ /* 0x001fe40000000f00 */
[----:B------:R-:W-:Y:S02]  /*e5c0*/  MOV R124, 0xe5e0 ;  /* 0x0000e5e0007c7802 */ /* 0x000fe40000000f00 */
[----:B-1234-:R-:W-:Y:S05]  /*e5d0*/  CALL.REL.NOINC `($__internal_175_$__cuda_sm70_shflsync_idx_p) ;  /* 0x000005a000007944 */ /* 0x01efea0003c00000 */
        /* <DEDUP_REMOVED lines=21> */
[----:B0-----:R-:W-:Y:S01]  /*e730*/  HFMA2.MMA R128, -RZ, RZ, 0, 5.9604644775390625e-08 ;  /* 0x00000001ff807435 */ /* 0x001fe200000001ff */
[----:B-1----:R-:W-:-:S02]  /*e740*/  MOV R198, R126 ;  /* 0x0000007e00c67202 */ /* 0x002fc40000000f00 */
[----:B------:R-:W-:Y:S02]  /*e750*/  MOV R129, R228 ;  /* 0x000000e400817202 */ /* 0x000fe40000000f00 */
[----:B------:R-:W-:Y:S02]  /*e760*/  MOV R127, 0x1f ;  /* 0x0000001f007f7802 */ /* 0x000fe40000000f00 */
[----:B------:R-:W-:Y:S02]  /*e770*/  MOV R126, 0xffffffff ;  /* 0xffffffff007e7802 */ /* 0x000fe40000000f00 */
[----:B------:R-:W-:Y:S02]  /*e780*/  MOV R124, 0xe7a0 ;  /* 0x0000e7a0007c7802 */ /* 0x000fe40000000f00 */
[----:B------:R-:W-:Y:S05]  /*e790*/  CALL.REL.NOINC `($__internal_174_$__cuda_sm70_shflsync_down) ;  /* 0x000003a000007944 */ /* 0x000fea0003c00000 */
[----:B0-----:R-:W-:Y:S01]  /*e7a0*/  HFMA2.MMA R128, -RZ, RZ, 0, 5.9604644775390625e-08 ;  /* 0x00000001ff807435 */ /* 0x001fe200000001ff */
[----:B-1----:R-:W-:Y:S02]  /*e7b0*/  MOV R220, R126 ;  /* 0x0000007e00dc7202 */ /* 0x002fe40000000f00 */
[----:B------:R-:W-:Y:S02]  /*e7c0*/  MOV R129, R212 ;  /* 0x000000d400817202 */ /* 0x000fe40000000f00 */
[----:B------:R-:W-:-:S02]  /*e7d0*/  MOV R127, 0x1f ;  /* 0x0000001f007f7802 */ /* 0x000fc40000000f00 */
[----:B------:R-:W-:Y:S02]  /*e7e0*/  MOV R126, 0xffffffff ;  /* 0xffffffff007e7802 */ /* 0x000fe40000000f00 */
[----:B------:R-:W-:Y:S02]  /*e7f0*/  MOV R124, 0xe810 ;  /* 0x0000e810007c7802 */ /* 0x000fe40000000f00 */
[----:B------:R-:W-:Y:S05]  /*e800*/  CALL.REL.NOINC `($__internal_174_$__cuda_sm70_shflsync_down) ;  /* 0x0000033000007944 */ /* 0x000fea0003c00000 */
[----:B0-----:R-:W-:Y:S01]  /*e810*/  HFMA2.MMA R128, -RZ, RZ, 0, 5.9604644775390625e-08 ;  /* 0x00000001ff807435 */ /* 0x001fe200000001ff */
[----:B-1----:R-:W-:Y:S02]  /*e820*/  MOV R230, R126 ;  /* 0x0000007e00e67202 */ /* 0x002fe40000000f00 */
[----:B------:R-:W-:Y:S02]  /*e830*/  MOV R129, R208 ;  /* 0x000000d000817202 */ /* 0x000fe40000000f00 */
[----:B------:R-:W-:Y:S02]  /*e840*/  MOV R127, 0x1f ;  /* 0x0000001f007f7802 */ /* 0x000fe40000000f00 */
[----:B------:R-:W-:Y:S02]  /*e850*/  MOV R126, 0xffffffff ;  /* 0xffffffff007e7802 */ /* 0x000fe40000000f00 */
[----:B------:R-:W-:-:S02]  /*e860*/  MOV R124, 0xe880 ;  /* 0x0000e880007c7802 */ /* 0x000fc40000000f00 */
        /* <DEDUP_REMOVED lines=8> */
[-C--:B------:R-:W-:Y:S01]  /*e8f0*/  FMUL.FTZ R208, R120, R130.reuse ;  /* 0x0000008278d07220 */ /* 0x080fe20000410000 */
[----:B0-----:R-:W-:Y:S01]  /*e900*/  HFMA2.MMA R128, -RZ, RZ, 0, 0 ;  /* 0x00000000ff807435 */ /* 0x001fe200000001ff */
[----:B------:R-:W-:Y:S01]  /*e910*/  FMUL.FTZ R228, R123, R130 ;  /* 0x000000827be47220 */ /* 0x000fe20000410000 */
        /* <DEDUP_REMOVED lines=10> */
[----:B------:R-:W-:Y:S05]  /*e9c0*/  CALL.REL.NOINC `($__internal_175_$__cuda_sm70_shflsync_idx_p) ;  /* 0x000001b000007944 */ /* 0x000fea0003c00000 */
[----:B0-----:R-:W-:Y:S01]  /*e9d0*/  HFMA2.MMA R128, -RZ, RZ, 0, 0 ;  /* 0x00000000ff807435 */ /* 0x001fe200000001ff */
[----:B-1----:R-:W-:-:S02]  /*e9e0*/  MOV R238, R126 ;  /* 0x0000007e00ee7202 */ /* 0x002fc40000000f00 */
[----:B------:R-:W-:Y:S02]  /*e9f0*/  MOV R127, R121 ;  /* 0x00000079007f7202 */ /* 0x000fe40000000f00 */
[----:B------:R-:W-:Y:S02]  /*ea00*/  MOV R129, 0x1f ;  /* 0x0000001f00817802 */ /* 0x000fe40000000f00 */
[----:B------:R-:W-:Y:S02]  /*ea10*/  MOV R126, 0xffffffff ;  /* 0xffffffff007e7802 */ /* 0x000fe40000000f00 */
[----:B------:R-:W-:Y:S02]  /*ea20*/  MOV R124, 0xea40 ;  /* 0x0000ea40007c7802 */ /* 0x000fe40000000f00 */
[----:B------:R-:W-:Y:S05]  /*ea30*/  CALL.REL.NOINC `($__internal_175_$__cuda_sm70_shflsync_idx_p) ;  /* 0x0000014000007944 */ /* 0x000fea0003c00000 */
[----:B0-----:R-:W-:Y:S01]  /*ea40*/  HFMA2.MMA R128, -RZ, RZ, 0, 0 ;  /* 0x00000000ff807435 */ /* 0x001fe200000001ff */
[----:B-1----:R-:W-:Y:S02]  /*ea50*/  MOV R236, R126 ;  /* 0x0000007e00ec7202 */ /* 0x002fe40000000f00 */
[----:B------:R-:W-:Y:S02]  /*ea60*/  MOV R127, R122 ;  /* 0x0000007a007f7202 */ /* 0x000fe40000000f00 */
[----:B------:R-:W-:-:S02]  /*ea70*/  MOV R129, 0x1f ;  /* 0x0000001f00817802 */ /* 0x000fc40000000f00 */
[----:B------:R-:W-:Y:S02]  /*ea80*/  MOV R126, 0xffffffff ;  /* 0xffffffff007e7802 */ /* 0x000fe40000000f00 */
[----:B------:R-:W-:Y:S02]  /*ea90*/  MOV R124, 0xeab0 ;  /* 0x0000eab0007c7802 */ /* 0x000fe40000000f00 */
[----:B------:R-:W-:Y:S05]  /*eaa0*/  CALL.REL.NOINC `($__internal_175_$__cuda_sm70_shflsync_idx_p) ;  /* 0x000000d000007944 */ /* 0x000fea0003c00000 */
[----:B0-----:R-:W-:Y:S01]  /*eab0*/  HFMA2.MMA R128, -RZ, RZ, 0, 0 ;  /* 0x00000000ff807435 */ /* 0x001fe200000001ff */
[----:B-1----:R-:W-:Y:S02]  /*eac0*/  MOV R234, R126 ;  /* 0x0000007e00ea7202 */ /* 0x002fe40000000f00 */
[----:B------:R-:W-:Y:S02]  /*ead0*/  MOV R127, R123 ;  /* 0x0000007b007f7202 */ /* 0x000fe40000000f00 */
[----:B------:R-:W-:Y:S02]  /*eae0*/  MOV R129, 0x1f ;  /* 0x0000001f00817802 */ /* 0x000fe40000000f00 */
[----:B------:R-:W-:Y:S02]  /*eaf0*/  MOV R126, 0xffffffff ;  /* 0xffffffff007e7802 */ /* 0x000fe40000000f00 */
[----:B------:R-:W-:-:S02]  /*eb00*/  MOV R124, 0xeb20 ;  /* 0x0000eb20007c7802 */ /* 0x000fc40000000f00 */
[----:B------:R-:W-:Y:S05]  /*eb10*/  CALL.REL.NOINC `($__internal_175_$__cuda_sm70_shflsync_idx_p) ;  /* 0x0000006000007944 */ /* 0x000fea0003c00000 */
[----:B01----:R-:W-:Y:S01]  /*eb20*/  MOV R127, R126 ;  /* 0x0000007e007f7202 */ /* 0x003fe20000000f00 */
[----:B------:R-:W-:Y:S05]  /*eb30*/  BRA `(.L_x_7389) ;  /* 0xffff8f2000007947 */ /* 0x000fea000383ffff */
        .weak           $__internal_174_$__cuda_sm70_shflsync_down
        .type           $__internal_174_$__cuda_sm70_shflsync_down,@function
        .size           $__internal_174_$__cuda_sm70_shflsync_down,($__internal_175_$__cuda_sm70_shflsync_idx_p - $__internal_174_$__cuda_sm70_shflsync_down)
$__internal_174_$__cuda_sm70_shflsync_down:
[----:B------:R-:W-:Y:S01]  /*eb40*/  HFMA2.MMA R125, -RZ, RZ, 0, 0 ;  /* 0x00000000ff7d7435 */ /* 0x000fe200000001ff */
[----:B------:R-:W-:Y:S04]  /*eb50*/  WARPSYNC R126 ;  /* 0x0000007e00007348 */ /* 0x000fe80003800000 */
[----:B------:R0:W1:Y:S01]  /*eb60*/  SHFL.DOWN PT, R126, R129, R128, R127 ;  /* 0x08000080817e7389 */ /* 0x00006200000e007f */
[----:B------:R-:W-:Y:S05]  /*eb70*/  RET.REL.NODEC R124 `(_Z25selective_scan_bwd_kernelI32Selective_Scan_bwd_kernel_traitsILi64ELi16ELb1ELb1ELb0ELb1ELb0EfN3c107complexIfEEEEv12SSMParamsBwd) ;  /* 0xffff14807c007950 */ /* 0x000fea0003c3ffff */
        .weak           $__internal_175_$__cuda_sm70_shflsync_idx_p
        .type           $__internal_175_$__cuda_sm70_shflsync_idx_p,@function
        .size           $__internal_175_$__cuda_sm70_shflsync_idx_p,($__internal_176_$__cuda_sm70_shflsync_up - $__internal_175_$__cuda_sm70_shflsync_idx_p)
$__internal_175_$__cuda_sm70_shflsync_idx_p:
[----:B------:R-:W-:Y:S01]  /*eb80*/  MOV R125, 0x0 ;  /* 0x00000000007d7802 */ /* 0x000fe20000000f00 */
[----:B------:R-:W-:Y:S04]  /*eb90*/  WARPSYNC R126 ;  /* 0x0000007e00007348 */ /* 0x000fe80003800000 */
[----:B------:R0:W1:Y:S01]  /*eba0*/  SHFL.IDX PT, R126, R127, R128, R129 ;  /* 0x000000807f7e7389 */ /* 0x00006200000e0081 */
[----:B------:R-:W-:Y:S05]  /*ebb0*/  RET.REL.NODEC R124 `(_Z25selective_scan_bwd_kernelI32Selective_Scan_bwd_kernel_traitsILi64ELi16ELb1ELb1ELb0ELb1ELb0EfN3c107complexIfEEEEv12SSMParamsBwd) ;  /* 0xffff14407c007950 */ /* 0x000fea0003c3ffff */
        .weak           $__internal_176_$__cuda_sm70_shflsync_up
        .type           $__internal_176_$__cuda_sm70_shflsync_up,@function
        .size           $__internal_176_$__cuda_sm70_shflsync_up,(.L_x_14611 - $__internal_176_$__cuda_sm70_shflsync_up)
$__internal_176_$__cuda_sm70_shflsync_up:
[----:B------:R-:W-:Y:S01]  /*ebc0*/  HFMA2.MMA R125, -RZ, RZ, 0, 0 ;  /* 0x00000000ff7d7435 */ /* 0x000fe200000001ff */
[----:B------:R-:W-:Y:S04]  /*ebd0*/  WARPSYNC R129 ;  /* 0x0000008100007348 */ /* 0x000fe80003800000 */
[----:B------:R0:W1:Y:S01]  /*ebe0*/  SHFL.UP PT, R129, R232, R231, R230 ;  /* 0x040000e7e8817389 */ /* 0x00006200000e00e6 */
[----:B------:R-:W-:Y:S05]  /*ebf0*/  RET.REL.NODEC R124 `(_Z25selective_scan_bwd_kernelI32Selective_Scan_bwd_kernel_traitsILi64ELi16ELb1ELb1ELb0ELb1ELb0EfN3c107complexIfEEEEv12SSMParamsBwd) ;  /* 0xffff14007c007950 */ /* 0x000fea0003c3ffff */
.L_x_7390:
        /* <DEDUP_REMOVED lines=16> */
.L_x_14611:


//--------------------- .text._Z25selective_scan_bwd_kernelI32Selective_Scan_bwd_kernel_traitsILi64ELi16ELb1ELb1ELb0ELb1ELb1EfN3c107complexIfEEEEv12SSMParamsBwd --------------------------
	.section	.text._Z25selective_scan_bwd_kernelI32Selective_Scan_bwd_kernel_traitsILi64ELi16ELb1ELb1ELb0ELb1ELb1EfN3c107complexIfEEEEv12SSMParamsBwd,"ax",@progbits
	.sectioninfo	@"SHI_REGISTERS=252"
	.align	128
        .global         _Z25selective_scan_bwd_kernelI32Selective_Scan_bwd_kernel_traitsILi64ELi16ELb1ELb1ELb0ELb1ELb1EfN3c107complexIfEEEEv12SSMParamsBwd
        .type           _Z25selective_scan_bwd_kernelI32Selective_Scan_bwd_kernel_traitsILi64ELi16ELb1ELb1ELb0ELb1ELb1EfN3c107complexIfEEEEv12SSMParamsBwd,@function
        .size           _Z25selective_scan_bwd_kernelI32Selective_Scan_bwd_kernel_traitsILi64ELi16ELb1ELb1ELb0ELb1ELb1EfN3c107complexIfEEEEv12SSMParamsBwd,(.L_x_14614 - _Z25selective_scan_bwd_kernelI32Selective_Scan_bwd_kernel_traitsILi64ELi16ELb1ELb1ELb0ELb1ELb1EfN3c107complexIfEEEEv12SSMParamsBwd)
        .other          _Z25selective_scan_bwd_kernelI32Selective_Scan_bwd_kernel_traitsILi64ELi16ELb1ELb1ELb0ELb1ELb1EfN3c107complexIfEEEEv12SSMParamsBwd,@"STO_CUDA_ENTRY STV_DEFAULT"
_Z25selective_scan_bwd_kernelI32Selective_Scan_bwd_kernel_traitsILi64ELi16ELb1ELb1ELb0ELb1ELb1EfN3c107complexIfEEEEv12SSMParamsBwd:
.text._Z25selective_scan_bwd_kernelI32Selective_Scan_bwd_kernel_traitsILi64ELi16ELb1ELb1ELb0ELb1ELb1EfN3c107complexIfEEEEv12SSMParamsBwd:
        /* <DEDUP_REMOVED lines=163> */
.L_x_7527:
        /* <DEDUP_REMOVED lines=35> */
[----:B-----5:R4:W-:Y:S01]  /*0c60*/  STS.128 [R159.X16+0x600], R24 ;  /* 0x000600189f007388 */ /* 0x0209e2000000cc00 */
[----:B------:R-:W-:-:S06]  /*0c70*/  NOP ;  /* 0x0000000000007918 */ /* 0x000fcc0000000000 */
[----:B------:R-:W-:Y:S04]  /*0c80*/  LDS.128 R28, [R158.X16+0x10] ;  /* 0x000010009e1c7984 */ /* 0x000fe8000000cc00 */
[----:B------:R-:W-:Y:S04]  /*0c90*/  LDS.128 R8, [R158.X16+0x20] ;  /* 0x000020009e087984 */ /* 0x000fe8000000cc00 */
[----:B------:R-:W-:Y:S04]  /*0ca0*/  LDS.128 R4, [R158.X16+0x30] ;  /* 0x000030009e047984 */ /* 0x000fe8000000cc00 */
[----:B------:R-:W4:Y:S04]  /*0cb0*/  LDS.128 R32, [R158.X16] ;  /* 0x000000009e207984 */ /* 0x000f28000000cc00 */
[----:B------:R-:W-:Y:S06]  /*0cc0*/  BAR.SYNC.DEFER_BLOCKING 0x0 ;  /* 0x0000000000007b1d */ /* 0x000fec0000010000 */
[----:B0-----:R-:W5:Y:S04]  /*0cd0*/  LDG.E.128 R12, [R2.64] ;  /* 0x0000001a020c7981 */ /* 0x001f68000c1e1d00 */
[----:B---3--:R-:W3:Y:S04]  /*0ce0*/  LDG.E.128 R16, [R2.64+0x200] ;  /* 0x0002001a02107981 */ /* 0x008ee8000c1e1d00 */
[----:B--2---:R-:W2:Y:S04]  /*0cf0*/  LDG.E.128 R20, [R2.64+0x400] ;  /* 0x0004001a02147981 */ /* 0x004ea8000c1e1d00 */
        /* <DEDUP_REMOVED lines=20> */
[----:B---3--:R0:W-:Y:S04]  /*0e40*/  STS.128 [R159.X16+0x200], R16 ;  /* 0x000200109f007388 */ /* 0x0081e8000000cc00 */
[----:B--2---:R0:W-:Y:S04]  /*0e50*/  STS.128 [R159.X16+0x400], R20 ;  /* 0x000400149f007388 */ /* 0x0041e8000000cc00 */
[----:B----4-:R0:W-:Y:S01]  /*0e60*/  STS.128 [R159.X16+0x600], R24 ;  /* 0x000600189f007388 */ /* 0x0101e2000000cc00 */
        /* <DEDUP_REMOVED lines=33> */
.L_x_7393:
[----:B------:R-:W-:Y:S05]  /*1080*/  BSYNC B0 ;  /* 0x0000000000007941 */ /* 0x000fea0003800000 */
.L_x_7392:
        /* <DEDUP_REMOVED lines=35> */
.L_x_7395:
[----:B------:R-:W-:Y:S05]  /*12c0*/  BSYNC B0 ;  /* 0x0000000000007941 */ /* 0x000fea0003800000 */
.L_x_7394:
        /* <DEDUP_REMOVED lines=35> */
.L_x_7397:
[----:B------:R-:W-:Y:S05]  /*1500*/  BSYNC B0 ;  /* 0x0000000000007941 */ /* 0x000fea0003800000 */
.L_x_7396:
        /* <DEDUP_REMOVED lines=35> */
.L_x_7399:
[----:B------:R-:W-:Y:S05]  /*1740*/  BSYNC B0 ;  /* 0x0000000000007941 */ /* 0x000fea0003800000 */
.L_x_7398:
        /* <DEDUP_REMOVED lines=35> */
.L_x_7401:
[----:B------:R-:W-:Y:S05]  /*1980*/  BSYNC B0 ;  /* 0x0000000000007941 */ /* 0x000fea0003800000 */
.L_x_7400:
        /* <DEDUP_REMOVED lines=35> */
.L_x_7403:
[----:B------:R-:W-:Y:S05]  /*1bc0*/  BSYNC B0 ;  /* 0x0000000000007941 */ /* 0x000fea0003800000 */
.L_x_7402:
        /* <DEDUP_REMOVED lines=35> */
.L_x_7405:
[----:B------:R-:W-:Y:S05]  /*1e00*/  BSYNC B0 ;  /* 0x0000000000007941 */ /* 0x000fea0003800000 */
.L_x_7404:
        /* <DEDUP_REMOVED lines=35> */
.L_x_7407:
[----:B------:R-:W-:Y:S05]  /*2040*/  BSYNC B0 ;  /* 0x0000000000007941 */ /* 0x000fea0003800000 */
.L_x_7406:
        /* <DEDUP_REMOVED lines=35> */
.L_x_7409:
[----:B------:R-:W-:Y:S05]  /*2280*/  BSYNC B0 ;  /* 0x0000000000007941 */ /* 0x000fea0003800000 */
.L_x_7408:
        /* <DEDUP_REMOVED lines=34> */
.L_x_7411:
[----:B------:R-:W-:Y:S05]  /*24b0*/  BSYNC B0 ;  /* 0x0000000000007941 */ /* 0x000fea0003800000 */
.L_x_7410:
        /* <DEDUP_REMOVED lines=33> */
.L_x_7413:
[----:B------:R-:W-:Y:S05]  /*26d0*/  BSYNC B0 ;  /* 0x0000000000007941 */ /* 0x000fea0003800000 */
.L_x_7412:
        /* <DEDUP_REMOVED lines=33> */
.L_x_7415:
[----:B------:R-:W-:Y:S05]  /*28f0*/  BSYNC B0 ;  /* 0x0000000000007941 */ /* 0x000fea0003800000 */
.L_x_7414:
        /* <DEDUP_REMOVED lines=33> */
.L_x_7417:
[----:B------:R-:W-:Y:S05]  /*2b10*/  BSYNC B0 ;  /* 0x0000000000007941 */ /* 0x000fea0003800000 */
.L_x_7416:
        /* <DEDUP_REMOVED lines=33> */
.L_x_7419:
[----:B------:R-:W-:Y:S05]  /*2d30*/  BSYNC B0 ;  /* 0x0000000000007941 */ /* 0x000fea0003800000 */
.L_x_7418:
        /* <DEDUP_REMOVED lines=33> */
.L_x_7421:
[----:B------:R-:W-:Y:S05]  /*2f50*/  BSYNC B0 ;  /* 0x0000000000007941 */ /* 0x000fea0003800000 */
.L_x_7420:
        /* <DEDUP_REMOVED lines=33> */
.L_x_7423:
[----:B------:R-:W-:Y:S05]  /*3170*/  BSYNC B0 ;  /* 0x0000000000007941 */ /* 0x000fea0003800000 */
.L_x_7422:
        /* <DEDUP_REMOVED lines=40> */
[----:B0-----:R-:W-:Y:S01]  /*3400*/  MOV R2, UR7 ;  /* 0x0000000700027c02 */ /* 0x001fe20008000f00 */
[----:B------:R-:W-:-:S03]  /*3410*/  ULDC.64 UR24, c[0x0][0x2f0] ;  /* 0x0000bc0000187ab9 */ /* 0x000fc60000000a00 */
[----:B------:R-:W-:Y:S01]  /*3420*/  MOV R3, UR8 ;  /* 0x0000000800037c02 */ /* 0x000fe20008000f00 */
[----:B------:R-:W-:-:S04]  /*3430*/  ULDC.64 UR8, c[0x0][0x2e8] ;  /* 0x0000ba0000087ab9 */ /* 0x000fc80000000a00 */
[----:B------:R-:W-:Y:S01]  /*3440*/  IMAD.WIDE R2, R0, 0x10, R2 ;  /* 0x0000001000027825 */ /* 0x000fe200078e0202 */
[----:B--2---:R0:W-:Y:S04]  /*3450*/  STS.128 [R159.X16], R28 ;  /* 0x0000001c9f007388 */ /* 0x0041e8000000cc00 */
[----:B---3--:R-:W-:Y:S04]  /*3460*/  STS.128 [R159.X16+0x200], R32 ;  /* 0x000200209f007388 */ /* 0x008fe8000000cc00 */
[----:B----4-:R2:W-:Y:S04]  /*3470*/  STS.128 [R159.X16+0x400], R48 ;  /* 0x000400309f007388 */ /* 0x0105e8000000cc00 */
[----:B-----5:R3:W-:Y:S01]  /*3480*/  STS.128 [R159.X16+0x600], R52 ;  /* 0x000600349f007388 */ /* 0x0207e2000000cc00 */
[----:B------:R-:W-:-:S06]  /*3490*/  NOP ;  /* 0x0000000000007918 */ /* 0x000fcc0000000000 */
[----:B------:R-:W4:Y:S04]  /*34a0*/  LDS.128 R40, [R158.X16] ;  /* 0x000000009e287984 */ /* 0x000f28000000cc00 */
[----:B------:R-:W2:Y:S04]  /*34b0*/  LDS.128 R36, [R158.X16+0x10] ;  /* 0x000010009e247984 */ /* 0x000ea8000000cc00 */
[----:B------:R-:W1:Y:S04]  /*34c0*/  LDS.128 R24, [R158.X16+0x20] ;  /* 0x000020009e187984 */ /* 0x000e68000000cc00 */
[----:B------:R-:W1:Y:S04]  /*34d0*/  LDS.128 R20, [R158.X16+0x30] ;  /* 0x000030009e147984 */ /* 0x000e68000000cc00 */
[----:B------:R-:W-:Y:S06]  /*34e0*/  BAR.SYNC.DEFER_BLOCKING 0x0 ;  /* 0x0000000000007b1d */ /* 0x000fec0000010000 */
[----:B0-----:R0:W5:Y:S04]  /*34f0*/  LDG.E.128 R28, [R2.64] ;  /* 0x0000001a021c7981 */ /* 0x001168000c1e1d00 */
[----:B------:R0:W5:Y:S04]  /*3500*/  LDG.E.128 R44, [R2.64+0x200] ;  /* 0x0002001a022c7981 */ /* 0x000168000c1e1d00 */
[----:B--2---:R0:W2:Y:S04]  /*3510*/  LDG.E.128 R48, [R2.64+0x400] ;  /* 0x0004001a02307981 */ /* 0x0040a8000c1e1d00 */
[----:B---3--:R0:W3:Y:S01]  /*3520*/  LDG.E.128 R52, [R2.64+0x600] ;  /* 0x0006001a02347981 */ /* 0x0080e2000c1e1d00 */
[----:B----4-:R-:W-:Y:S01]  /*3530*/  FMUL.FTZ R32, R40, -1.4426950216293334961 ;  /* 0xbfb8aa3b28207820 */ /* 0x010fe20000410000 */
[----:B------:R-:W-:Y:S01]  /*3540*/  LEA R139, R162, R139, 0x2 ;  /* 0x0000008ba28b7211 */ /* 0x000fe200078e10ff */
[----:B------:R-:W-:Y:S01]  /*3550*/  FMUL.FTZ R33, R41, -1.4426950216293334961 ;  /* 0xbfb8aa3b29217820 */ /* 0x000fe20000410000 */
[----:B------:R-:W-:Y:S01]  /*3560*/  UIMAD UR7, UR13, UR8, URZ ;  /* 0x000000080d0772a4 */ /* 0x000fe2000f8e023f */
[----:B------:R-:W-:Y:S01]  /*3570*/  FMUL.FTZ R34, R42, -1.4426950216293334961 ;  /* 0xbfb8aa3b2a227820 */ /* 0x000fe20000410000 */
[----:B------:R-:W-:Y:S01]  /*3580*/  ISETP.NE.U32.AND P0, PT, RZ, c[0x0][0x270], PT ;  /* 0x00009c00ff007a0c */ /* 0x000fe20003f05070 */
[----:B------:R-:W-:Y:S01]  /*3590*/  FMUL.FTZ R35, R43, -1.4426950216293334961 ;  /* 0xbfb8aa3b2b237820 */ /* 0x000fe20000410000 */
[----:B------:R-:W4:Y:S01]  /*35a0*/  MUFU.EX2 R32, R32 ;  /* 0x0000002000207308 */ /* 0x000f220000000800 */
[----:B------:R-:W-:Y:S01]  /*35b0*/  FMUL.FTZ R56, R36, -1.4426950216293334961 ;  /* 0xbfb8aa3b24387820 */ /* 0x000fe20000410000 */
[----:B------:R-:W-:Y:S01]  /*35c0*/  UIMAD UR7, UR12, UR9, UR7 ;  /* 0x000000090c0772a4 */ /* 0x000fe2000f8e0207 */
[----:B0-----:R-:W-:Y:S01]  /*35d0*/  FMUL.FTZ R2, R37, -1.4426950216293334961 ;  /* 0xbfb8aa3b25027820 */ /* 0x001fe20000410000 */
[----:B------:R-:W-:Y:S01]  /*35e0*/  UIMAD.WIDE.U32 UR8, UR12, UR8, UR36 ;  /* 0x000000080c0872a5 */ /* 0x000fe2000f8e0024 */
[----:B------:R-:W-:Y:S01]  /*35f0*/  FMUL.FTZ R57, R38, -1.4426950216293334961 ;  /* 0xbfb8aa3b26397820 */ /* 0x000fe20000410000 */
[----:B------:R-:W-:Y:S01]  /*3600*/  ISETP.NE.AND.EX P0, PT, RZ, c[0x0][0x274], PT, P0 ;  /* 0x00009d00ff007a0c */ /* 0x000fe20003f05300 */
[----:B-1----:R-:W-:Y:S01]  /*3610*/  FMUL.FTZ R59, R24, -1.4426950216293334961 ;  /* 0xbfb8aa3b183b7820 */ /* 0x002fe20000410000 */
[----:B------:R-:W0:Y:S01]  /*3620*/  MUFU.EX2 R33, R33 ;  /* 0x0000002100217308 */ /* 0x000e220000000800 */
[----:B------:R-:W-:Y:S01]  /*3630*/  FMUL.FTZ R58, R39, -1.4426950216293334961 ;  /* 0xbfb8aa3b273a7820 */ /* 0x000fe20000410000 */
[----:B------:R-:W-:Y:S01]  /*3640*/  UIADD3 UR9, UR9, UR7, URZ ;  /* 0x0000000709097290 */ /* 0x000fe2000fffe03f */
[----:B------:R-:W-:Y:S01]  /*3650*/  FMUL.FTZ R62, R20, -1.4426950216293334961 ;  /* 0xbfb8aa3b143e7820 */ /* 0x000fe20000410000 */
[----:B------:R-:W-:Y:S01]  /*3660*/  UIMAD UR7, UR11, UR24, URZ ;  /* 0x000000180b0772a4 */ /* 0x000fe2000f8e023f */
[----:B------:R-:W-:Y:S01]  /*3670*/  FMUL.FTZ R61, R25, -1.4426950216293334961 ;  /* 0xbfb8aa3b193d7820 */ /* 0x000fe20000410000 */
[----:B------:R-:W-:Y:S01]  /*3680*/  UIMAD.WIDE.U32 UR8, UR10, UR24, UR8 ;  /* 0x000000180a0872a5 */ /* 0x000fe2000f8e0008 */
[----:B------:R-:W-:Y:S01]  /*3690*/  FMUL.FTZ R66, R22, -1.4426950216293334961 ;  /* 0xbfb8aa3b16427820 */ /* 0x000fe20000410000 */
[----:B------:R-:W1:Y:S01]  /*36a0*/  MUFU.EX2 R34, R34 ;  /* 0x0000002200227308 */ /* 0x000e620000000800 */
[----:B----4-:R-:W-:Y:S01]  /*36b0*/  FADD.FTZ R32, R32, 1 ;  /* 0x3f80000020207421 */ /* 0x010fe20000010000 */
[----:B------:R-:W-:Y:S01]  /*36c0*/  UIMAD UR7, UR10, UR25, UR7 ;  /* 0x000000190a0772a4 */ /* 0x000fe2000f8e0207 */
[----:B------:R-:W-:-:S02]  /*36d0*/  FMUL.FTZ R67, R23, -1.4426950216293334961 ;  /* 0xbfb8aa3b17437820 */ /* 0x000fc40000410000 */
[----:B------:R-:W-:Y:S02]  /*36e0*/  ULDC.64 UR24, c[0x0][0x338] ;  /* 0x0000ce0000187ab9 */ /* 0x000fe40000000a00 */
[----:B------:R-:W-:Y:S01]  /*36f0*/  UIADD3 UR9, UR9, UR7, URZ ;  /* 0x0000000709097290 */ /* 0x000fe2000fffe03f */
[----:B------:R-:W-:Y:S01]  /*3700*/  MUFU.EX2 R35, R35 ;  /* 0x0000002300237308 */ /* 0x000fe20000000800 */
[----:B0-----:R-:W-:Y:S01]  /*3710*/  FADD.FTZ R33, R33, 1 ;  /* 0x3f80000021217421 */ /* 0x001fe20000010000 */
[----:B------:R-:W-:-:S04]  /*3720*/  ULEA UR7, UP0, UR8, UR24, 0x2 ;  /* 0x0000001808077291 */ /* 0x000fc8000f80103f */
[----:B------:R-:W-:Y:S02]  /*3730*/  ULEA.HI.X UR8, UR8, UR25, UR9, 0x2, UP0 ;  /* 0x0000001908087291 */ /* 0x000fe400080f1409 */
[----:B------:R0:W4:Y:S01]  /*3740*/  MUFU.EX2 R60, R56 ;  /* 0x00000038003c7308 */ /* 0x0001220000000800 */
[----:B-1----:R-:W-:-:S07]  /*3750*/  FADD.FTZ R34, R34, 1 ;  /* 0x3f80000022227421 */ /* 0x002fce0000010000 */
[----:B------:R1:W-:Y:S01]  /*3760*/  MUFU.EX2 R3, R2 ;  /* 0x0000000200037308 */ /* 0x0003e20000000800 */
[----:B0-----:R-:W-:-:S07]  /*3770*/  FMUL.FTZ R56, R26, -1.4426950216293334961 ;  /* 0xbfb8aa3b1a387820 */ /* 0x001fce0000410000 */
[----:B------:R-:W0:Y:S01]  /*3780*/  MUFU.EX2 R63, R57 ;  /* 0x00000039003f7308 */ /* 0x000e220000000800 */
[----:B-1----:R-:W-:Y:S02]  /*3790*/  FMUL.FTZ R2, R27, -1.4426950216293334961 ;  /* 0xbfb8aa3b1b027820 */ /* 0x002fe40000410000 */
[----:B----4-:R-:W-:-:S05]  /*37a0*/  FADD.FTZ R60, R60, 1 ;  /* 0x3f8000003c3c7421 */ /* 0x010fca0000010000 */
[----:B------:R-:W-:Y:S08]  /*37b0*/  MUFU.EX2 R65, R59 ;  /* 0x0000003b00417308 */ /* 0x000ff00000000800 */
[----:B------:R-:W1:Y:S01]  /*37c0*/  MUFU.EX2 R74, R56 ;  /* 0x00000038004a7308 */ /* 0x000e620000000800 */
[----:B0-----:R-:W-:-:S07]  /*37d0*/  FADD.FTZ R63, R63, 1 ;  /* 0x3f8000003f3f7421 */ /* 0x001fce0000010000 */
[----:B------:R0:W4:Y:S08]  /*37e0*/  MUFU.EX2 R76, R2 ;  /* 0x00000002004c7308 */ /* 0x0001300000000800 */
[----:B------:R-:W-:Y:S01]  /*37f0*/  MUFU.RCP R57, R32 ;  /* 0x0000002000397308 */ /* 0x000fe20000001000 */
[----:B0-----:R-:W-:Y:S02]  /*3800*/  FADD.FTZ R2, R35, 1 ;  /* 0x3f80000023027421 */ /* 0x001fe40000010000 */
[----:B-1----:R-:W-:-:S05]  /*3810*/  FADD.FTZ R74, R74, 1 ;  /* 0x3f8000004a4a7421 */ /* 0x002fca0000010000 */
[----:B------:R-:W-:Y:S01]  /*3820*/  MUFU.RCP R56, R33 ;  /* 0x0000002100387308 */ /* 0x000fe20000001000 */
[----:B----4-:R-:W-:-:S07]  /*3830*/  FADD.FTZ R76, R76, 1 ;  /* 0x3f8000004c4c7421 */ /* 0x010fce0000010000 */
[----:B------:R-:W-:Y:S08]  /*3840*/  MUFU.RCP R59, R34 ;  /* 0x00000022003b7308 */ /* 0x000ff00000001000 */
[----:B------:R0:W1:Y:S08]  /*3850*/  MUFU.EX2 R64, R58 ;  /* 0x0000003a00407308 */ /* 0x0000700000000800 */
[----:B------:R4:W1:Y:S01]  /*3860*/  MUFU.EX2 R77, R62 ;  /* 0x0000003e004d7308 */ /* 0x0008620000000800 */
[----:B0-----:R-:W-:-:S07]  /*3870*/  FMUL.FTZ R58, R21, -1.4426950216293334961 ;  /* 0xbfb8aa3b153a7820 */ /* 0x001fce0000410000 */
[----:B------:R-:W0:Y:S01]  /*3880*/  MUFU.EX2 R78, R58 ;  /* 0x0000003a004e7308 */ /* 0x000e220000000800 */
[----:B----4-:R-:W-:Y:S02]  /*3890*/  FADD.FTZ R62, R3, 1 ;  /* 0x3f800000033e7421 */ /* 0x010fe40000010000 */
[----:B-1----:R-:W-:Y:S02]  /*38a0*/  FADD.FTZ R64, R64, 1 ;  /* 0x3f80000040407421 */ /* 0x002fe40000010000 */
[----:B------:R-:W-:-:S03]  /*38b0*/  FADD.FTZ R3, -R57, 1 ;  /* 0x3f80000039037421 */ /* 0x000fc60000010100 */
[----:B------:R-:W1:Y:S01]  /*38c0*/  MUFU.EX2 R69, R61 ;  /* 0x0000003d00457308 */ /* 0x000e620000000800 */
[----:B------:R-:W-:-:S07]  /*38d0*/  FADD.FTZ R77, R77, 1 ;  /* 0x3f8000004d4d7421 */ /* 0x000fce0000010000 */
[----:B------:R4:W1:Y:S01]  /*38e0*/  MUFU.RCP R58, R2 ;  /* 0x00000002003a7308 */ /* 0x0008620000001000 */
[----:B0-----:R-:W-:-:S07]  /*38f0*/  FADD.FTZ R78, R78, 1 ;  /* 0x3f8000004e4e7421 */ /* 0x001fce0000010000 */
[----:B------:R-:W-:Y:S01]  /*3900*/  MUFU.RCP R61, R60 ;  /* 0x0000003c003d7308 */ /* 0x000fe20000001000 */
[----:B----4-:R-:W-:Y:S01]  /*3910*/  MOV R2, c[0x0][0x16c] ;  /* 0x00005b0000027a02 */ /* 0x010fe20000000f00 */
[----:B-1----:R-:W-:-:S03]  /*3920*/  FADD.FTZ R69, R69, 1 ;  /* 0x3f80000045457421 */ /* 0x002fc60000010000 */
[----:B------:R-:W-:Y:S01]  /*3930*/  ISETP.GE.AND P1, PT, R2, 0x1, PT ;  /* 0x000000010200780c */ /* 0x000fe20003f26270 */
[----:B------:R-:W-:Y:S02]  /*3940*/  FADD.FTZ R2, -R56, 1 ;  /* 0x3f80000038027421 */ /* 0x000fe40000010100 */
[----:B------:R-:W-:Y:S08]  /*3950*/  MUFU.RCP R62, R62 ;  /* 0x0000003e003e7308 */ /* 0x000ff00000001000 */
[----:B------:R-:W0:Y:S08]  /*3960*/  MUFU.RCP R63, R63 ;  /* 0x0000003f003f7308 */ /* 0x000e300000001000 */
[----:B------:R1:W4:Y:S08]  /*3970*/  MUFU.RCP R60, R64 ;  /* 0x00000040003c7308 */ /* 0x0003300000001000 */
[----:B------:R4:W4:Y:S01]  /*3980*/  MUFU.EX2 R79, R66 ;  /* 0x00000042004f7308 */ /* 0x0009220000000800 */
[----:B-1----:R-:W-:-:S02]  /*3990*/  FMUL.FTZ R64, R43, R58 ;  /* 0x0000003a2b407220 */ /* 0x002fc40000410000 */
[----:B0-----:R-:W-:-:S04]  /*39a0*/  FMUL.FTZ R71, R38, R63 ;  /* 0x0000003f26477220 */ /* 0x001fc80000410000 */
[----:B------:R-:W-:Y:S01]  /*39b0*/  FMUL.FTZ R121, R14, R71 ;  /* 0x000000470e797220 */ /* 0x000fe20000410000 */
[----:B------:R0:W1:Y:S01]  /*39c0*/  MUFU.EX2 R80, R67 ;  /* 0x0000004300507308 */ /* 0x0000620000000800 */
[----:B----4-:R-:W-:Y:S02]  /*39d0*/  FMUL.FTZ R66, R37, R62 ;  /* 0x0000003e25427220 */ /* 0x010fe40000410000 */
[----:B------:R-:W-:-:S04]  /*39e0*/  FMUL.FTZ R70, R39, R60 ;  /* 0x0000003c27467220 */ /* 0x000fc80000410000 */
[----:B------:R-:W-:Y:S01]  /*39f0*/  FMUL.FTZ R120, R15, R70 ;  /* 0x000000460f787220 */ /* 0x000fe20000410000 */
[----:B------:R-:W-:Y:S01]  /*3a00*/  MUFU.RCP R75, R74 ;  /* 0x0000004a004b7308 */ /* 0x000fe20000001000 */
[----:B0-----:R-:W-:Y:S02]  /*3a10*/  FMUL.FTZ R67, R42, R59 ;  /* 0x0000003b2a437220 */ /* 0x001fe40000410000 */
[----:B------:R-:W-:-:S05]  /*3a20*/  FADD.FTZ R79, R79, 1 ;  /* 0x3f8000004f4f7421 */ /* 0x000fca0000010000 */
[----:B------:R-:W-:Y:S01]  /*3a30*/  MUFU.RCP R76, R76 ;  /* 0x0000004c004c7308 */ /* 0x000fe20000001000 */
[----:B-1----:R-:W-:-:S07]  /*3a40*/  FADD.FTZ R80, R80, 1 ;  /* 0x3f80000050507421 */ /* 0x002fce0000010000 */
[----:B------:R-:W-:Y:S08]  /*3a50*/  MUFU.RCP R72, R69 ;  /* 0x0000004500487308 */ /* 0x000ff00000001000 */
        /* <DEDUP_REMOVED lines=10> */
[C---:B0-----:R-:W-:Y:S02]  /*3b00*/  FFMA.FTZ R45, R40.reuse, R3, 1 ;  /* 0x3f800000282d7423 */ /* 0x041fe40000010003 */
[----:B------:R-:W-:Y:S01]  /*3b10*/  FMUL.FTZ R3, R40, R57 ;  /* 0x0000003928037220 */ /* 0x000fe20000410000 */
[----:B------:R-:W0:Y:S01]  /*3b20*/  LDS.128 R28, [R158.X16+0x10] ;  /* 0x000010009e1c7984 */ /* 0x000e22000000cc00 */
[C---:B------:R-:W-:Y:S02]  /*3b30*/  FFMA.FTZ R46, R41.reuse, R2, 1 ;  /* 0x3f800000292e7423 */ /* 0x040fe40000010002 */
[----:B------:R-:W-:Y:S02]  /*3b40*/  FMUL.FTZ R2, R41, R56 ;  /* 0x0000003829027220 */ /* 0x000fe40000410000 */
[----:B------:R-:W-:Y:S02]  /*3b50*/  FADD.FTZ R40, -R58, 1 ;  /* 0x3f8000003a287421 */ /* 0x000fe40000010100 */
[----:B------:R-:W-:-:S02]  /*3b60*/  FADD.FTZ R41, -R61, 1 ;  /* 0x3f8000003d297421 */ /* 0x000fc40000010100 */
[----:B------:R-:W-:Y:S02]  /*3b70*/  FADD.FTZ R44, R65, 1 ;  /* 0x3f800000412c7421 */ /* 0x000fe40000010000 */
[----:B-1----:R-:W-:Y:S02]  /*3b80*/  FFMA.FTZ R48, R43, R40, 1 ;  /* 0x3f8000002b307423 */ /* 0x002fe40000010028 */
        /* <DEDUP_REMOVED lines=88> */
[----:B------:R-:W-:Y:S02]  /*4110*/  FFMA.FTZ R167, R116, R4, R167 ;  /* 0x0000000474a77223 */ /* 0x000fe400000100a7 */
        /* <DEDUP_REMOVED lines=78> */
.L_x_7424:
        /* <DEDUP_REMOVED lines=57> */
[----:B-1----:R-:W-:Y:S02]  /*4990*/  FADD.FTZ R35, R18, R18 ;  /* 0x0000001212237221 */ /* 0x002fe40000010000 */
[----:B------:R-:W-:Y:S02]  /*49a0*/  FADD.FTZ R34, R19, R19 ;  /* 0x0000001313227221 */ /* 0x000fe40000010000 */
[----:B------:R-:W-:Y:S02]  /*49b0*/  FADD.FTZ R33, R8, R8 ;  /* 0x0000000808217221 */ /* 0x000fe40000010000 */
[----:B------:R-:W-:Y:S02]  /*49c0*/  FADD.FTZ R32, R9, R9 ;  /* 0x0000000909207221 */ /* 0x000fe40000010000 */
[----:B------:R-:W-:Y:S02]  /*49d0*/  FADD.FTZ R31, R10, R10 ;  /* 0x0000000a0a1f7221 */ /* 0x000fe40000010000 */
.L_x_7526:
        /* <DEDUP_REMOVED lines=14> */
[----:B0-----:R-:W-:-:S04]  /*4ac0*/  MOV R48, UR40 ;  /* 0x0000002800307c02 */ /* 0x001fc80008000f00 */
        /* <DEDUP_REMOVED lines=26> */
[----:B------:R-:W-:Y:S01]  /*4c70*/  UIMAD UR43, UR11, UR40, URZ ;  /* 0x000000280b2b72a4 */ /* 0x000fe2000f8e023f */
[C---:B------:R-:W-:Y:S01]  /*4c80*/  ISETP.NE.AND P1, PT, R161.reuse, RZ, PT ;  /* 0x000000ffa100720c */ /* 0x040fe20003f25270 */
[----:B------:R-:W-:Y:S01]  /*4c90*/  UIMAD.WIDE.U32 UR38, UR10, UR40, URZ ;  /* 0x000000280a2672a5 */ /* 0x000fe2000f8e003f */
[----:B------:R-:W-:Y:S01]  /*4ca0*/  MOV R52, 0x100 ;  /* 0x0000010000347802 */ /* 0x000fe20000000f00 */
[----:B------:R-:W-:Y:S01]  /*4cb0*/  UIMAD UR43, UR10, UR41, UR43 ;  /* 0x000000290a2b72a4 */ /* 0x000fe2000f8e022b */
[----:B------:R-:W-:-:S02]  /*4cc0*/  IADD3 R68, R161, 0x200, RZ ;  /* 0x00000200a1447810 */ /* 0x000fc40007ffe0ff */
[----:B------:R-:W-:Y:S01]  /*4cd0*/  MOV R54, c[0x0][0x16c] ;  /* 0x00005b0000367a02 */ /* 0x000fe20000000f00 */
[----:B------:R-:W-:Y:S01]  /*4ce0*/  ULDC.64 UR40, c[0x0][0x1c0] ;  /* 0x0000700000287ab9 */ /* 0x000fe20000000a00 */
[----:B------:R-:W-:Y:S01]  /*4cf0*/  MOV R121, RZ ;  /* 0x000000ff00797202 */ /* 0x000fe20000000f00 */
[----:B------:R-:W-:Y:S01]  /*4d00*/  UIMAD UR44, UR24, UR40, URZ ;  /* 0x00000028182c72a4 */ /* 0x000fe2000f8e023f */
[----:B------:R-:W-:Y:S01]  /*4d10*/  MOV R120, 0x3f800000 ;  /* 0x3f80000000787802 */ /* 0x000fe20000000f00 */
        /* <DEDUP_REMOVED lines=53> */
[----:B0-----:R-:W-:-:S05]  /*5070*/  MOV R3, UR23 ;  /* 0x0000001700037c02 */ /* 0x001fca0008000f00 */
[----:B------:R-:W-:Y:S02]  /*5080*/  @!P1 IMAD R68, R3, R52, UR7 ;  /* 0x0000000703449e24 */ /* 0x000fe4000f8e0234 */
[----:B------:R0:W-:Y:S08]  /*5090*/  MUFU.COS R151, R49 ;  /* 0x0000003100977308 */ /* 0x0001f00000000000 */
[----:B------:R-:W-:Y:S01]  /*50a0*/  MUFU.SIN R29, R51 ;  /* 0x00000033001d7308 */ /* 0x000fe20000000400 */
[----:B0-----:R-:W-:-:S04]  /*50b0*/  MOV R49, UR22 ;  /* 0x0000001600317c02 */ /* 0x001fc80008000f00 */
[----:B------:R-:W-:-:S03]  /*50c0*/  @!P0 IADD3 R49, R49, -0x2, RZ ;  /* 0xfffffffe31318810 */ /* 0x000fc60007ffe0ff */
[----:B------:R0:W-:Y:S02]  /*50d0*/  MUFU.COS R30, R51 ;  /* 0x00000033001e7308 */ /* 0x0001e40000000000 */
[----:B------:R-:W-:-:S06]  /*50e0*/  @!P0 IMAD R183, R49, R54, UR7 ;  /* 0x0000000731b78e24 */ /* 0x000fcc000f8e0236 */
[----:B------:R-:W-:Y:S01]  /*50f0*/  MUFU.SIN R125, R50 ;  /* 0x00000032007d7308 */ /* 0x000fe20000000400 */
[----:B0-----:R-:W-:Y:S01]  /*5100*/  FMUL.RZ R51, R0, 0.15915493667125701904 ;  /* 0x3e22f98300337820 */ /* 0x001fe2000040c000 */
[----:B------:R-:W-:-:S04]  /*5110*/  SHF.L.U32 R0, R161, 0x3, RZ ;  /* 0x00000003a1007819 */ /* 0x000fc800000006ff */
[----:B------:R-:W-:Y:S01]  /*5120*/  LOP3.LUT R3, R0, 0xffffff00, RZ, 0xc0, !PT ;  /* 0xffffff0000037812 */ /* 0x000fe200078ec0ff */
[----:B------:R-:W-:Y:S01]  /*5130*/  FMUL.FTZ R0, R144, UR25 ;  /* 0x0000001990007c20 */ /* 0x000fe20008410000 */
[----:B------:R0:W-:Y:S02]  /*5140*/  MUFU.COS R127, R50 ;  /* 0x00000032007f7308 */ /* 0x0001e40000000000 */
[----:B------:R-:W-:Y:S01]  /*5150*/  IADD3 R49, R3, R162, RZ ;  /* 0x000000a203317210 */ /* 0x000fe20007ffe0ff */
[----:B------:R-:W-:Y:S01]  /*5160*/  FMUL.RZ R53, R0, 0.15915493667125701904 ;  /* 0x3e22f98300357820 */ /* 0x000fe2000040c000 */
[C---:B------:R-:W-:Y:S02]  /*5170*/  LEA R64, R162.reuse, R3, 0x3 ;  /* 0x00000003a2407211 */ /* 0x040fe400078e18ff */
[C---:B------:R-:W-:Y:S01]  /*5180*/  IADD3 R52, R49.reuse, 0x40, RZ ;  /* 0x0000004031347810 */ /* 0x040fe20007ffe0ff */
[----:B------:R-:W-:Y:S01]  /*5190*/  IMAD R48, R162, 0x7, R49 ;  /* 0x00000007a2307824 */ /* 0x000fe200078e0231 */
[C---:B------:R-:W-:Y:S01]  /*51a0*/  IADD3 R54, R49.reuse, 0x60, RZ ;  /* 0x0000006031367810 */ /* 0x040fe20007ffe0ff */
[----:B------:R-:W-:Y:S01]  /*51b0*/  MUFU.SIN R170, R2 ;  /* 0x0000000200aa7308 */ /* 0x000fe20000000400 */
[----:B0-----:R-:W-:-:S02]  /*51c0*/  IADD3 R50, R49, 0x20, RZ ;  /* 0x0000002031327810 */ /* 0x001fc40007ffe0ff */
[C---:B------:R-:W-:Y:S02]  /*51d0*/  IADD3 R56, R49.reuse, 0x80, RZ ;  /* 0x0000008031387810 */ /* 0x040fe40007ffe0ff */
[C---:B------:R-:W-:Y:S02]  /*51e0*/  IADD3 R58, R49.reuse, 0xa0, RZ ;  /* 0x000000a0313a7810 */ /* 0x040fe40007ffe0ff */
[C---:B------:R-:W-:Y:S01]  /*51f0*/  IADD3 R60, R49.reuse, 0xc0, RZ ;  /* 0x000000c0313c7810 */ /* 0x040fe20007ffe0ff */
[----:B------:R-:W-:Y:S01]  /*5200*/  MUFU.COS R171, R2 ;  /* 0x0000000200ab7308 */ /* 0x000fe20000000000 */
[----:B------:R-:W-:Y:S02]  /*5210*/  IADD3 R62, R49, 0xe0, RZ ;  /* 0x000000e0313e7810 */ /* 0x000fe40007ffe0ff */
[----:B------:R-:W-:Y:S02]  /*5220*/  IADD3 R55, R48, 0x3, RZ ;  /* 0x0000000330377810 */ /* 0x000fe40007ffe0ff */
[----:B------:R-:W-:-:S02]  /*5230*/  LEA.HI.SX32 R50, R50, R49, 0x1b ;  /* 0x0000003132327211 */ /* 0x000fc400078fdaff */
[-C--:B------:R-:W-:Y:S01]  /*5240*/  LEA.HI.SX32 R52, R52, R49.reuse, 0x1b ;  /* 0x0000003134347211 */ /* 0x080fe200078fdaff */
[----:B------:R-:W-:Y:S01]  /*5250*/  MUFU.SIN R2, R51 ;  /* 0x0000003300027308 */ /* 0x000fe20000000400 */
[-C--:B------:R-:W-:Y:S02]  /*5260*/  LEA.HI.SX32 R54, R54, R49.reuse, 0x1b ;  /* 0x0000003136367211 */ /* 0x080fe400078fdaff */
[-C--:B------:R-:W-:Y:S02]  /*5270*/  LEA.HI.SX32 R56, R56, R49.reuse, 0x1b ;  /* 0x0000003138387211 */ /* 0x080fe400078fdaff */
[-C--:B------:R-:W-:Y:S02]  /*5280*/  LEA.HI.SX32 R58, R58, R49.reuse, 0x1b ;  /* 0x000000313a3a7211 */ /* 0x080fe400078fdaff */
[-C--:B------:R-:W-:Y:S01]  /*5290*/  LEA.HI.SX32 R60, R60, R49.reuse, 0x1b ;  /* 0x000000313c3c7211 */ /* 0x080fe200078fdaff */
[----:B------:R0:W-:Y:S01]  /*52a0*/  MUFU.COS R124, R51 ;  /* 0x00000033007c7308 */ /* 0x0001e20000000000 */
[----:B------:R-:W-:-:S02]  /*52b0*/  LEA.HI.SX32 R62, R62, R49, 0x1b ;  /* 0x000000313e3e7211 */ /* 0x000fc400078fdaff */
[----:B------:R-:W-:Y:S02]  /*52c0*/  LEA.HI.SX32 R49, R49, R49, 0x1b ;  /* 0x0000003131317211 */ /* 0x000fe400078fdaff */
[-C--:B------:R-:W-:Y:S01]  /*52d0*/  LEA.HI.SX32 R57, R55, R64.reuse, 0x1b ;  /* 0x0000004037397211 */ /* 0x080fe200078fdaff */
[----:B------:R-:W-:Y:S01]  /*52e0*/  FMUL.FTZ R55, R179, R149 ;  /* 0x00000095b3377220 */ /* 0x000fe20000410000 */
[C---:B------:R-:W-:Y:S01]  /*52f0*/  IADD3 R69, R48.reuse, 0x7, RZ ;  /* 0x0000000730457810 */ /* 0x040fe20007ffe0ff */
[----:B---3--:R1:W-:Y:S01]  /*5300*/  STS.128 [R49.X16], R4 ;  /* 0x0000000431007388 */ /* 0x0083e2000000cc00 */
[----:B0-----:R-:W-:Y:S01]  /*5310*/  FMUL.FTZ R51, R143, UR25 ;  /* 0x000000198f337c20 */ /* 0x001fe20008410000 */
[----:B------:R-:W-:Y:S01]  /*5320*/  MUFU.SIN R0, R53 ;  /* 0x0000003500007308 */ /* 0x000fe20000000400 */
[----:B------:R-:W-:Y:S01]  /*5330*/  IADD3 R59, R48, 0x4, RZ ;  /* 0x00000004303b7810 */ /* 0x000fe20007ffe0ff */
[----:B----4-:R0:W-:Y:S01]  /*5340*/  STS.128 [R50.X16+0x200], R8 ;  /* 0x0002000832007388 */ /* 0x0101e2000000cc00 */
[----:B------:R-:W-:Y:S01]  /*5350*/  FMUL.RZ R70, R51, 0.15915493667125701904 ;  /* 0x3e22f98333467820 */ /* 0x000fe2000040c000 */
[----:B------:R-:W-:-:S02]  /*5360*/  LEA.HI.SX32 R123, R69, R64, 0x1b ;  /* 0x00000040457b7211 */ /* 0x000fc400078fdaff */
[----:B------:R-:W-:Y:S01]  /*5370*/  STS.128 [R52.X16+0x400], R44 ;  /* 0x0004002c34007388 */ /* 0x000fe2000000cc00 */
[C---:B------:R-:W-:Y:S01]  /*5380*/  IADD3 R51, R48.reuse, 0x1, RZ ;  /* 0x0000000130337810 */ /* 0x040fe20007ffe0ff */
[----:B------:R-:W2:Y:S01]  /*5390*/  MUFU.EX2 R55, R55 ;  /* 0x0000003700377308 */ /* 0x000ea20000000800 */
[C---:B------:R-:W-:Y:S01]  /*53a0*/  IADD3 R63, R48.reuse, 0x5, RZ ;  /* 0x00000005303f7810 */ /* 0x040fe20007ffe0ff */
[----:B------:R-:W-:Y:S01]  /*53b0*/  STS.128 [R54.X16+0x600], R40 ;  /* 0x0006002836007388 */ /* 0x000fe2000000cc00 */
[----:B------:R-:W-:Y:S02]  /*53c0*/  IADD3 R67, R48, 0x6, RZ ;  /* 0x0000000630437810 */ /* 0x000fe40007ffe0ff */
[----:B------:R-:W-:Y:S01]  /*53d0*/  LEA.HI.SX32 R65, R51, R64, 0x1b ;  /* 0x0000004033417211 */ /* 0x000fe200078fdaff */
[----:B------:R-:W-:Y:S01]  /*53e0*/  STS.128 [R56.X16+0x800], R24 ;  /* 0x0008001838007388 */ /* 0x000fe2000000cc00 */
[----:B-1----:R-:W-:Y:S01]  /*53f0*/  SHF.L.U32 R6, R68, 0x3, RZ ;  /* 0x0000000344067819 */ /* 0x002fe200000006ff */
[----:B------:R1:W-:Y:S01]  /*5400*/  MUFU.COS R3, R53 ;  /* 0x0000003500037308 */ /* 0x0003e20000000000 */
[C---:B------:R-:W-:Y:S01]  /*5410*/  LEA.HI.SX32 R68, R48.reuse, R48, 0x1b ;  /* 0x0000003030447211 */ /* 0x040fe200078fdaff */
[----:B------:R-:W-:Y:S01]  /*5420*/  STS.128 [R58.X16+0xa00], R20 ;  /* 0x000a00143a007388 */ /* 0x000fe2000000cc00 */
[----:B------:R-:W-:Y:S01]  /*5430*/  LEA.HI.SX32 R51, R63, R64, 0x1b ;  /* 0x000000403f337211 */ /* 0x000fe200078fdaff */
[----:B------:R-:W-:Y:S01]  /*5440*/  FMUL.FTZ R5, R179, R152 ;  /* 0x00000098b3057220 */ /* 0x000fe20000410000 */
[----:B------:R-:W-:Y:S01]  /*5450*/  LEA.HI.SX32 R122, R67, R64, 0x1b ;  /* 0x00000040437a7211 */ /* 0x000fe200078fdaff */
[----:B------:R-:W-:Y:S01]  /*5460*/  STS.128 [R60.X16+0xc00], R16 ;  /* 0x000c00103c007388 */ /* 0x000fe2000000cc00 */
[----:B0-----:R-:W-:Y:S01]  /*5470*/  FMUL.FTZ R9, R179, R148 ;  /* 0x00000094b3097220 */ /* 0x001fe20000410000 */
[----:B------:R-:W-:Y:S01]  /*5480*/  MUFU.SIN R126, R70 ;  /* 0x00000046007e7308 */ /* 0x000fe20000000400 */
[----:B-1----:R-:W-:Y:S01]  /*5490*/  IADD3 R53, R48, 0x2, RZ ;  /* 0x0000000230357810 */ /* 0x002fe20007ffe0ff */
[----:B------:R-:W-:Y:S01]  /*54a0*/  STS.128 [R62.X16+0xe00], R12 ;  /* 0x000e000c3e007388 */ /* 0x000fe2000000cc00 */
[----:B------:R-:W-:-:S06]  /*54b0*/  NOP ;  /* 0x0000000000007918 */ /* 0x000fcc0000000000 */
[----:B------:R-:W-:Y:S01]  /*54c0*/  MUFU.COS R131, R70 ;  /* 0x0000004600837308 */ /* 0x000fe20000000000 */
[----:B------:R-:W-:Y:S01]  /*54d0*/  LEA.HI.SX32 R61, R53, R64, 0x1b ;  /* 0x00000040353d7211 */ /* 0x000fe200078fdaff */
[----:B--2---:R-:W-:Y:S01]  /*54e0*/  FMUL.FTZ R164, R55, R164 ;  /* 0x000000a437a47220 */ /* 0x004fe20000410000 */
[----:B------:R-:W-:Y:S01]  /*54f0*/  LEA.HI.SX32 R53, R59, R64, 0x1b ;  /* 0x000000403b357211 */ /* 0x000fe200078fdaff */
[----:B------:R-:W-:Y:S01]  /*5500*/  FMUL.FTZ R59, R141, UR25 ;  /* 0x000000198d3b7c20 */ /* 0x000fe20008410000 */
[----:B------:R-:W-:Y:S01]  /*5510*/  LDS.128 R48, [R51.X16+0x50] ;  /* 0x0000500033307984 */ /* 0x000fe2000000cc00 */
[----:B------:R-:W-:Y:S01]  /*5520*/  FMUL.FTZ R165, R55, R66 ;  /* 0x0000004237a57220 */ /* 0x000fe20000410000 */
[----:B------:R-:W-:Y:S01]  /*5530*/  MOV R10, 0x10 ;  /* 0x00000010000a7802 */ /* 0x000fe20000000f00 */
[----:B------:R-:W-:Y:S01]  /*5540*/  MUFU.SIN R130, R71 ;  /* 0x0000004700827308 */ /* 0x000fe20000000400 */
[----:B------:R-:W-:Y:S01]  /*5550*/  FMUL.RZ R59, R59, 0.15915493667125701904 ;  /* 0x3e22f9833b3b7820 */ /* 0x000fe2000040c000 */
[----:B------:R-:W-:Y:S01]  /*5560*/  LDS.128 R64, [R65.X16+0x10] ;  /* 0x0000100041407984 */ /* 0x000fe2000000cc00 */
[----:B------:R-:W-:-:S03]  /*5570*/  FMUL.FTZ R8, R179, R147 ;  /* 0x00000093b3087220 */ /* 0x000fc60000410000 */
[----:B------:R-:W-:Y:S02]  /*5580*/  LDS.128 R60, [R61.X16+0x20] ;  /* 0x000020003d3c7984 */ /* 0x000fe4000000cc00 */
[----:B------:R0:W-:Y:S02]  /*5590*/  MUFU.COS R168, R71 ;  /* 0x0000004700a87308 */ /* 0x0001e40000000000 */
[----:B------:R-:W-:Y:S04]  /*55a0*/  LDS.128 R52, [R53.X16+0x40] ;  /* 0x0000400035347984 */ /* 0x000fe8000000cc00 */
[----:B------:R-:W-:Y:S02]  /*55b0*/  LDS.128 R44, [R122.X16+0x60] ;  /* 0x000060007a2c7984 */ /* 0x000fe4000000cc00 */
[----:B------:R-:W-:Y:S02]  /*55c0*/  MUFU.SIN R180, R59 ;  /* 0x0000003b00b47308 */ /* 0x000fe40000000400 */
[----:B0-----:R-:W0:Y:S04]  /*55d0*/  LDS.128 R68, [R68.X16] ;  /* 0x0000000044447984 */ /* 0x001e28000000cc00 */
[----:B------:R1:W-:Y:S02]  /*55e0*/  LDS.128 R40, [R123.X16+0x70] ;  /* 0x000070007b287984 */ /* 0x0003e4000000cc00 */
[----:B------:R2:W-:Y:S02]  /*55f0*/  MUFU.COS R4, R59 ;  /* 0x0000003b00047308 */ /* 0x0005e40000000000 */
[----:B------:R-:W5:Y:S06]  /*5600*/  LDG.E.64 R128, [R128.64] ;  /* 0x0000001a80807981 */ /* 0x000f6c000c1e1b00 */
[----:B------:R-:W3:Y:S01]  /*5610*/  MUFU.EX2 R5, R5 ;  /* 0x0000000500057308 */ /* 0x000ee20000000800 */
[----:B--2---:R-:W2:Y:S01]  /*5620*/  LDS.128 R56, [R57.X16+0x30] ;  /* 0x0000300039387984 */ /* 0x004ea2000000cc00 */
[----:B------:R-:W-:Y:S01]  /*5630*/  FMUL.FTZ R11, R179, R156 ;  /* 0x0000009cb30b7220 */ /* 0x000fe20000410000 */
[----:B-1----:R-:W-:-:S02]  /*5640*/  CS2R R122, SRZ ;  /* 0x00000000007a7805 */ /* 0x002fc4000001ff00 */
[----:B------:R1:W-:Y:S03]  /*5650*/  STS.64 [R6+0x4a60], R164 ;  /* 0x004a60a406007388 */ /* 0x0003e60000000a00 */
[----:B------:R-:W4:Y:S01]  /*5660*/  MUFU.EX2 R9, R9 ;  /* 0x0000000900097308 */ /* 0x000f220000000800 */
[C---:B------:R-:W-:Y:S02]  /*5670*/  FMUL.FTZ R13, R179.reuse, R154 ;  /* 0x0000009ab30d7220 */ /* 0x040fe40000410000 */
[----:B------:R-:W-:-:S05]  /*5680*/  FMUL.FTZ R14, R179, R153 ;  /* 0x00000099b30e7220 */ /* 0x000fca0000410000 */
[----:B------:R-:W0:Y:S01]  /*5690*/  MUFU.EX2 R11, R11 ;  /* 0x0000000b000b7308 */ /* 0x000e220000000800 */
[----:B-1----:R-:W-:Y:S01]  /*56a0*/  @!P0 IMAD.WIDE R6, R183, R10, UR28 ;  /* 0x0000001cb7068e25 */ /* 0x002fe2000f8e020a */
[----:B------:R-:W-:Y:S03]  /*56b0*/  BAR.SYNC.DEFER_BLOCKING 0x0 ;  /* 0x0000000000007b1d */ /* 0x000fe60000010000 */
[----:B---3--:R-:W-:-:S03]  /*56c0*/  FMUL.FTZ R30, R5, R30 ;  /* 0x0000001e051e7220 */ /* 0x008fc60000410000 */
[----:B------:R-:W1:Y:S01]  /*56d0*/  MUFU.EX2 R13, R13 ;  /* 0x0000000d000d7308 */ /* 0x000e620000000800 */
[----:B------:R-:W-:Y:S02]  /*56e0*/  FMUL.FTZ R29, R5, R29 ;  /* 0x0000001d051d7220 */ /* 0x000fe40000410000 */
[----:B------:R-:W-:-:S05]  /*56f0*/  FMUL.FTZ R5, R179, R144 ;  /* 0x00000090b3057220 */ /* 0x000fca0000410000 */
[----:B------:R-:W3:Y:S01]  /*5700*/  MUFU.EX2 R8, R8 ;  /* 0x0000000800087308 */ /* 0x000ee20000000800 */
[C---:B----4-:R-:W-:Y:S02]  /*5710*/  FMUL.FTZ R26, R9.reuse, R178 ;  /* 0x000000b2091a7220 */ /* 0x050fe40000410000 */
[----:B------:R-:W-:Y:S02]  /*5720*/  FMUL.FTZ R25, R9, R175 ;  /* 0x000000af09197220 */ /* 0x000fe40000410000 */
[----:B------:R-:W-:-:S03]  /*5730*/  FMUL.FTZ R12, R179, R155 ;  /* 0x0000009bb30c7220 */ /* 0x000fc60000410000 */
[----:B------:R-:W4:Y:S01]  /*5740*/  MUFU.EX2 R14, R14 ;  /* 0x0000000e000e7308 */ /* 0x000f220000000800 */
[----:B------:R1:W5:Y:S01]  /*5750*/  @!P0 LDG.E.128 R120, [R6.64] ;  /* 0x0000001a06788981 */ /* 0x000362000c1e1d00 */
[----:B0-----:R-:W-:-:S06]  /*5760*/  FMUL.FTZ R229, R69, R149 ;  /* 0x0000009545e57220 */ /* 0x001fcc0000410000 */
[----:B------:R0:W-:Y:S01]  /*5770*/  MUFU.EX2 R9, R5 ;  /* 0x0000000500097308 */ /* 0x0001e20000000800 */
[C---:B-1----:R-:W-:Y:S02]  /*5780*/  FMUL.FTZ R6, R179.reuse, R146 ;  /* 0x00000092b3067220 */ /* 0x042fe40000410000 */
[----:B------:R-:W-:-:S05]  /*5790*/  FMUL.FTZ R7, R179, R145 ;  /* 0x00000091b3077220 */ /* 0x000fca0000410000 */
[----:B------:R-:W-:Y:S01]  /*57a0*/  MUFU.COS R181, R182 ;  /* 0x000000b600b57308 */ /* 0x000fe20000000000 */
[----:B0-----:R-:W-:-:S04]  /*57b0*/  FMUL.FTZ R5, R68, R149 ;  /* 0x0000009544057220 */ /* 0x001fc80000410000 */
[----:B------:R-:W-:-:S03]  /*57c0*/  FMUL.FTZ R230, R116, R5 ;  /* 0x0000000574e67220 */ /* 0x000fc60000410000 */
[----:B------:R0:W-:Y:S01]  /*57d0*/  MUFU.EX2 R184, R6 ;  /* 0x0000000600b87308 */ /* 0x0001e20000000800 */
[C---:B------:R-:W-:Y:S02]  /*57e0*/  FMUL.FTZ R22, R11.reuse, R173 ;  /* 0x000000ad0b167220 */ /* 0x040fe40000410000 */
[----:B------:R-:W-:Y:S02]  /*57f0*/  FMUL.FTZ R21, R11, R172 ;  /* 0x000000ac0b157220 */ /* 0x000fe40000410000 */
[----:B------:R-:W-:-:S03]  /*5800*/  FMUL.FTZ R229, R116, R229 ;  /* 0x000000e574e57220 */ /* 0x000fc60000410000 */
[----:B------:R-:W1:Y:S01]  /*5810*/  MUFU.EX2 R12, R12 ;  /* 0x0000000c000c7308 */ /* 0x000e620000000800 */
[----:B0-----:R-:W-:Y:S02]  /*5820*/  FMUL.FTZ R6, R179, R143 ;  /* 0x0000008fb3067220 */ /* 0x001fe40000410000 */
[----:B------:R-:W-:Y:S02]  /*5830*/  FMUL.FTZ R17, R13, R166 ;  /* 0x000000a60d117220 */ /* 0x000fe40000410000 */
[----:B------:R-:W-:-:S03]  /*5840*/  FMUL.FTZ R228, R71, R152 ;  /* 0x0000009847e47220 */ /* 0x000fc60000410000 */
[----:B------:R-:W0:Y:S01]  /*5850*/  MUFU.EX2 R7, R7 ;  /* 0x0000000700077308 */ /* 0x000e220000000800 */
[----:B------:R-:W-:Y:S02]  /*5860*/  FMUL.FTZ R11, R230, R29 ;  /* 0x0000001de60b7220 */ /* 0x000fe40000410000 */
[C---:B---3--:R-:W-:Y:S02]  /*5870*/  FMUL.FTZ R28, R8.reuse, R28 ;  /* 0x0000001c081c7220 */ /* 0x048fe40000410000 */
[----:B------:R-:W-:-:S03]  /*5880*/  FMUL.FTZ R27, R8, R177 ;  /* 0x000000b1081b7220 */ /* 0x000fc60000410000 */
[----:B------:R3:W0:Y:S01]  /*5890*/  MUFU.EX2 R166, R6 ;  /* 0x0000000600a67308 */ /* 0x0006220000000800 */
[----:B------:R-:W-:Y:S02]  /*58a0*/  FMUL.FTZ R8, R179, R142 ;  /* 0x0000008eb3087220 */ /* 0x000fe40000410000 */
[----:B------:R-:W-:Y:S02]  /*58b0*/  FMUL.FTZ R5, R229, R29 ;  /* 0x0000001de5057220 */ /* 0x000fe40000410000 */
[----:B------:R-:W-:Y:S02]  /*58c0*/  FMUL.FTZ R228, R117, R228 ;  /* 0x000000e475e47220 */ /* 0x000fe40000410000 */
[----:B------:R-:W-:Y:S02]  /*58d0*/  FFMA.FTZ R11, R229, R30, R11 ;  /* 0x0000001ee50b7223 */ /* 0x000fe4000001000b */
[----:B---3--:R-:W-:Y:S02]  /*58e0*/  FMUL.FTZ R6, R70, R152 ;  /* 0x0000009846067220 */ /* 0x008fe40000410000 */
[----:B----4-:R-:W-:-:S02]  /*58f0*/  FMUL.FTZ R16, R14, R151 ;  /* 0x000000970e107220 */ /* 0x010fc40000410000 */
[----:B------:R-:W-:Y:S01]  /*5900*/  FMUL.FTZ R227, R117, R6 ;  /* 0x0000000675e37220 */ /* 0x000fe20000410000 */
[----:B------:R3:W-:Y:S01]  /*5910*/  MUFU.EX2 R151, R8 ;  /* 0x0000000800977308 */ /* 0x0007e20000000800 */
[----:B------:R-:W-:Y:S02]  /*5920*/  FFMA.FTZ R6, R230, R30, -R5 ;  /* 0x0000001ee6067223 */ /* 0x000fe40000010805 */
[----:B-1----:R-:W-:Y:S02]  /*5930*/  FMUL.FTZ R20, R12, R171 ;  /* 0x000000ab0c147220 */ /* 0x002fe40000410000 */
[----:B------:R-:W-:Y:S02]  /*5940*/  FADD.FTZ R6, R227, R6 ;  /* 0x00000006e3067221 */ /* 0x000fe40000010000 */
[----:B---3--:R-:W-:Y:S02]  /*5950*/  FADD.FTZ R8, R228, R11 ;  /* 0x0000000be4087221 */ /* 0x008fe40000010000 */
[----:B------:R-:W-:-:S02]  /*5960*/  FMUL.FTZ R19, R12, R170 ;  /* 0x000000aa0c137220 */ /* 0x000fc40000410000 */
[----:B------:R-:W-:Y:S02]  /*5970*/  FMUL.FTZ R5, R27, R8 ;  /* 0x000000081b057220 */ /* 0x000fe40000410000 */
[C---:B0-----:R-:W-:Y:S02]  /*5980*/  FMUL.FTZ R12, R7.reuse, R124 ;  /* 0x0000007c070c7220 */ /* 0x041fe40000410000 */
[----:B------:R-:W-:Y:S02]  /*5990*/  FMUL.FTZ R11, R7, R2 ;  /* 0x00000002070b7220 */ /* 0x000fe40000410000 */
[-C--:B------:R-:W-:Y:S02]  /*59a0*/  FMUL.FTZ R7, R27, R6.reuse ;  /* 0x000000061b077220 */ /* 0x080fe40000410000 */
[----:B------:R-:W-:Y:S02]  /*59b0*/  FMUL.FTZ R10, R179, R157 ;  /* 0x0000009db30a7220 */ /* 0x000fe40000410000 */
[----:B------:R-:W-:-:S02]  /*59c0*/  FFMA.FTZ R6, R28, R6, -R5 ;  /* 0x000000061c067223 */ /* 0x000fc40000010805 */
[-C--:B------:R-:W-:Y:S02]  /*59d0*/  FMUL.FTZ R5, R65, R147.reuse ;  /* 0x0000009341057220 */ /* 0x080fe40000410000 */
[----:B------:R-:W-:Y:S01]  /*59e0*/  FMUL.FTZ R225, R64, R147 ;  /* 0x0000009340e17220 */ /* 0x000fe20000410000 */
[----:B------:R0:W1:Y:S01]  /*59f0*/  MUFU.EX2 R23, R10 ;  /* 0x0000000a00177308 */ /* 0x0000620000000800 */
[----:B------:R-:W-:Y:S02]  /*5a00*/  FFMA.FTZ R7, R28, R8, R7 ;  /* 0x000000081c077223 */ /* 0x000fe40000010007 */
[C---:B------:R-:W-:Y:S02]  /*5a10*/  FMUL.FTZ R226, R118.reuse, R5 ;  /* 0x0000000576e27220 */ /* 0x040fe40000410000 */
[----:B------:R-:W-:Y:S02]  /*5a20*/  FMUL.FTZ R225, R118, R225 ;  /* 0x000000e176e17220 */ /* 0x000fe40000410000 */
[----:B------:R-:W-:-:S02]  /*5a30*/  FMUL.FTZ R18, R13, R169 ;  /* 0x000000a90d127220 */ /* 0x000fc40000410000 */
[----:B0-----:R-:W-:Y:S02]  /*5a40*/  FMUL.FTZ R10, R179, R141 ;  /* 0x0000008db30a7220 */ /* 0x001fe40000410000 */
[----:B------:R-:W-:Y:S02]  /*5a50*/  FMUL.FTZ R13, R184, R125 ;  /* 0x0000007db80d7220 */ /* 0x000fe40000410000 */
[----:B------:R0:W3:Y:S01]  /*5a60*/  MUFU.EX2 R125, R10 ;  /* 0x0000000a007d7308 */ /* 0x0000e20000000800 */
[----:B------:R-:W-:Y:S02]  /*5a70*/  FADD.FTZ R2, R226, R7 ;  /* 0x00000007e2027221 */ /* 0x000fe40000010000 */
[----:B------:R-:W-:Y:S02]  /*5a80*/  FADD.FTZ R6, R225, R6 ;  /* 0x00000006e1067221 */ /* 0x000fe40000010000 */
[----:B------:R-:W-:Y:S02]  /*5a90*/  FMUL.FTZ R179, R179, R140 ;  /* 0x0000008cb3b37220 */ /* 0x000fe40000410000 */
[----:B------:R-:W-:-:S02]  /*5aa0*/  FMUL.FTZ R15, R14, R150 ;  /* 0x000000960e0f7220 */ /* 0x000fc40000410000 */
[----:B0-----:R-:W-:Y:S02]  /*5ab0*/  FMUL.FTZ R10, R9, R3 ;  /* 0x00000003090a7220 */ /* 0x001fe40000410000 */
[C---:B------:R-:W-:Y:S01]  /*5ac0*/  FMUL.FTZ R3, R25.reuse, R2 ;  /* 0x0000000219037220 */ /* 0x040fe20000410000 */
[----:B------:R-:W0:Y:S01]  /*5ad0*/  MUFU.EX2 R124, R179 ;  /* 0x000000b3007c7308 */ /* 0x000e220000000800 */
[----:B------:R-:W-:Y:S02]  /*5ae0*/  FMUL.FTZ R14, R184, R127 ;  /* 0x0000007fb80e7220 */ /* 0x000fe40000410000 */
[----:B------:R-:W-:Y:S02]  /*5af0*/  FMUL.FTZ R5, R25, R6 ;  /* 0x0000000619057220 */ /* 0x000fe40000410000 */
[----:B------:R-:W-:Y:S02]  /*5b00*/  FMUL.FTZ R224, R67, R148 ;  /* 0x0000009443e07220 */ /* 0x000fe40000410000 */
[----:B------:R-:W-:Y:S01]  /*5b10*/  FMUL.FTZ R7, R166, R126 ;  /* 0x0000007ea6077220 */ /* 0x000fe20000410000 */
[----:B------:R-:W4:Y:S01]  /*5b20*/  MUFU.SIN R127, R182 ;  /* 0x000000b6007f7308 */ /* 0x000f220000000400 */
[----:B------:R-:W-:-:S02]  /*5b30*/  FMUL.FTZ R9, R9, R0 ;  /* 0x0000000009097220 */ /* 0x000fc40000410000 */
[----:B------:R-:W-:Y:S02]  /*5b40*/  FFMA.FTZ R126, R26, R6, -R3 ;  /* 0x000000061a7e7223 */ /* 0x000fe40000010803 */
[----:B------:R-:W-:Y:S02]  /*5b50*/  FMUL.FTZ R0, R66, R148 ;  /* 0x0000009442007220 */ /* 0x000fe40000410000 */
[----:B------:R-:W-:Y:S02]  /*5b60*/  FFMA.FTZ R3, R26, R2, R5 ;  /* 0x000000021a037223 */ /* 0x000fe40000010005 */
[----:B------:R-:W-:Y:S02]  /*5b70*/  FMUL.FTZ R224, R119, R224 ;  /* 0x000000e077e07220 */ /* 0x000fe40000410000 */
[----:B-1----:R-:W-:Y:S02]  /*5b80*/  FMUL.FTZ R24, R23, R176 ;  /* 0x000000b017187220 */ /* 0x002fe40000410000 */
[----:B------:R-:W-:-:S02]  /*5b90*/  FMUL.FTZ R5, R151, R130 ;  /* 0x0000008297057220 */ /* 0x000fc40000410000 */
[----:B------:R-:W-:Y:S02]  /*5ba0*/  FMUL.FTZ R23, R23, R174 ;  /* 0x000000ae17177220 */ /* 0x000fe40000410000 */
[----:B------:R-:W-:Y:S02]  /*5bb0*/  FMUL.FTZ R223, R119, R0 ;  /* 0x0000000077df7220 */ /* 0x000fe40000410000 */
[----:B------:R-:W-:Y:S02]  /*5bc0*/  FADD.FTZ R130, R224, R3 ;  /* 0x00000003e0827221 */ /* 0x000fe40000010000 */
[C---:B---3--:R-:W-:Y:S02]  /*5bd0*/  FMUL.FTZ R4, R125.reuse, R4 ;  /* 0x000000047d047220 */ /* 0x048fe40000410000 */
[----:B------:R-:W-:Y:S02]  /*5be0*/  FMUL.FTZ R3, R125, R180 ;  /* 0x000000b47d037220 */ /* 0x000fe40000410000 */
[----:B------:R-:W-:-:S02]  /*5bf0*/  FADD.FTZ R126, R223, R126 ;  /* 0x0000007edf7e7221 */ /* 0x000fc40000010000 */
[----:B------:R-:W-:Y:S02]  /*5c00*/  FMUL.FTZ R125, R23, R130 ;  /* 0x00000082177d7220 */ /* 0x000fe40000410000 */
[----:B------:R-:W-:Y:S02]  /*5c10*/  FMUL.FTZ R8, R166, R131 ;  /* 0x00000083a6087220 */ /* 0x000fe40000410000 */
[----:B------:R-:W-:Y:S02]  /*5c20*/  FFMA.FTZ R131, R24, R126, -R125 ;  /* 0x0000007e18837223 */ /* 0x000fe4000001087d */
[C---:B0-----:R-:W-:Y:S02]  /*5c30*/  FMUL.FTZ R2, R124.reuse, R181 ;  /* 0x000000b57c027220 */ /* 0x041fe40000410000 */
[----:B----4-:R-:W-:Y:S02]  /*5c40*/  FMUL.FTZ R0, R124, R127 ;  /* 0x0000007f7c007220 */ /* 0x010fe40000410000 */
[----:B------:R-:W-:-:S02]  /*5c50*/  FMUL.FTZ R125, R60, R157 ;  /* 0x0000009d3c7d7220 */ /* 0x000fc40000410000 */
[----:B------:R-:W-:Y:S02]  /*5c60*/  FMUL.FTZ R6, R151, R168 ;  /* 0x000000a897067220 */ /* 0x000fe40000410000 */
[-C--:B------:R-:W-:Y:S02]  /*5c70*/  FMUL.FTZ R124, R164, R29.reuse ;  /* 0x0000001da47c7220 */ /* 0x080fe40000410000 */
[----:B------:R-:W-:Y:S02]  /*5c80*/  FMUL.FTZ R127, R165, R29 ;  /* 0x0000001da57f7220 */ /* 0x000fe40000410000 */
[----:B------:R-:W-:Y:S02]  /*5c90*/  FMUL.FTZ R151, R23, R126 ;  /* 0x0000007e17977220 */ /* 0x000fe40000410000 */
[----:B------:R-:W-:Y:S02]  /*5ca0*/  FMUL.FTZ R221, R61, R157 ;  /* 0x0000009d3ddd7220 */ /* 0x000fe40000410000 */
[----:B------:R-:W-:-:S02]  /*5cb0*/  FMUL.FTZ R222, R112, R125 ;  /* 0x0000007d70de7220 */ /* 0x000fc40000410000 */
[-C--:B------:R-:W-:Y:S02]  /*5cc0*/  FFMA.FTZ R124, R165, R30.reuse, R124 ;  /* 0x0000001ea57c7223 */ /* 0x080fe4000001007c */
[----:B------:R-:W-:Y:S02]  /*5cd0*/  FFMA.FTZ R127, R164, R30, -R127 ;  /* 0x0000001ea47f7223 */ /* 0x000fe4000001087f */
        /* <DEDUP_REMOVED lines=22> */
[----:B--2---:R-:W-:Y:S02]  /*5e40*/  FMUL.FTZ R125, R56, R155 ;  /* 0x0000009b387d7220 */ /* 0x004fe40000410000 */
        /* <DEDUP_REMOVED lines=8> */
[C---:B------:R-:W-:Y:S02]  /*5ed0*/  FMUL.FTZ R125, R23.reuse, R124 ;  /* 0x0000007c177d7220 */ /* 0x040fe40000410000 */
[----:B------:R-:W-:Y:S02]  /*5ee0*/  FMUL.FTZ R127, R23, R126 ;  /* 0x0000007e177f7220 */ /* 0x000fe40000410000 */
[----:B------:R-:W-:-:S02]  /*5ef0*/  FADD.FTZ R130, R217, R130 ;  /* 0x00000082d9827221 */ /* 0x000fc40000010000 */
[C---:B------:R-:W-:Y:S02]  /*5f00*/  FFMA.FTZ R125, R24.reuse, R126, -R125 ;  /* 0x0000007e187d7223 */ /* 0x040fe4000001087d */
[----:B------:R-:W-:Y:S02]  /*5f10*/  FMUL.FTZ R151, R17, R131 ;  /* 0x0000008311977220 */ /* 0x000fe40000410000 */
[----:B------:R-:W-:Y:S02]  /*5f20*/  FFMA.FTZ R127, R24, R124, R127 ;  /* 0x0000007c187f7223 */ /* 0x000fe4000001007f */
[----:B------:R-:W-:Y:S02]  /*5f30*/  FMUL.FTZ R216, R59, R154 ;  /* 0x0000009a3bd87220 */ /* 0x000fe40000410000 */
        /* <DEDUP_REMOVED lines=10> */
[C---:B------:R-:W-:Y:S02]  /*5fe0*/  FFMA.FTZ R126, R22.reuse, R125, -R126 ;  /* 0x0000007d167e7223 */ /* 0x040fe4000001087e */
[----:B------:R-:W-:Y:S02]  /*5ff0*/  FMUL.FTZ R131, R15, R151 ;  /* 0x000000970f837220 */ /* 0x000fe40000410000 */
[----:B------:R-:W-:Y:S02]  /*6000*/  FFMA.FTZ R124, R22, R127, R124 ;  /* 0x0000007f167c7223 */ /* 0x000fe4000001007c */
[----:B------:R-:W-:-:S02]  /*6010*/  FMUL.FTZ R125, R52, R153 ;  /* 0x00000099347d7220 */ /* 0x000fc40000410000 */
[-C--:B------:R-:W-:Y:S02]  /*6020*/  FMUL.FTZ R127, R15, R130.reuse ;  /* 0x000000820f7f7220 */ /* 0x080fe40000410000 */
[----:B------:R-:W-:Y:S02]  /*6030*/  FMUL.FTZ R213, R53, R153 ;  /* 0x0000009935d57220 */ /* 0x000fe40000410000 */
[----:B------:R-:W-:Y:S02]  /*6040*/  FFMA.FTZ R131, R16, R130, -R131 ;  /* 0x0000008210837223 */ /* 0x000fe40000010883 */
[----:B------:R-:W-:Y:S02]  /*6050*/  FMUL.FTZ R214, R108, R125 ;  /* 0x0000007d6cd67220 */ /* 0x000fe40000410000 */
[----:B------:R-:W-:Y:S02]  /*6060*/  FFMA.FTZ R130, R16, R151, R127 ;  /* 0x0000009710827223 */ /* 0x000fe4000001007f */
[----:B------:R-:W-:-:S02]  /*6070*/  FMUL.FTZ R213, R108, R213 ;  /* 0x000000d56cd57220 */ /* 0x000fc40000410000 */
[C---:B------:R-:W-:Y:S02]  /*6080*/  FMUL.FTZ R125, R19.reuse, R124 ;  /* 0x0000007c137d7220 */ /* 0x040fe40000410000 */
        /* <DEDUP_REMOVED lines=20> */
[-C--:B------:R-:W-:Y:S02]  /*61d0*/  FMUL.FTZ R125, R48, R145.reuse ;  /* 0x00000091307d7220 */ /* 0x080fe40000410000 */
        /* <DEDUP_REMOVED lines=8> */
[----:B------:R-:W-:Y:S02]  /*6260*/  FADD.FTZ R130, R209, R130 ;  /* 0x00000082d1827221 */ /* 0x000fe40000010000 */
[-C--:B------:R-:W-:Y:S02]  /*6270*/  FMUL.FTZ R127, R15, R126.reuse ;  /* 0x0000007e0f7f7220 */ /* 0x080fe40000410000 */
[----:B------:R-:W-:Y:S02]  /*6280*/  FFMA.FTZ R125, R16, R126, -R125 ;  /* 0x0000007e107d7223 */ /* 0x000fe4000001087d */
[----:B------:R-:W-:Y:S02]  /*6290*/  FMUL.FTZ R151, R9, R131 ;  /* 0x0000008309977220 */ /* 0x000fe40000410000 */
[----:B------:R-:W-:Y:S02]  /*62a0*/  FMUL.FTZ R208, R51, R144 ;  /* 0x0000009033d07220 */ /* 0x000fe40000410000 */
[----:B------:R-:W-:-:S02]  /*62b0*/  FMUL.FTZ R126, R9, R130 ;  /* 0x00000082097e7220 */ /* 0x000fc40000410000 */
[----:B------:R-:W-:Y:S02]  /*62c0*/  FFMA.FTZ R127, R16, R124, R127 ;  /* 0x0000007c107f7223 */ /* 0x000fe4000001007f */
[----:B------:R-:W-:Y:S02]  /*62d0*/  FFMA.FTZ R151, R10, R130, R151 ;  /* 0x000000820a977223 */ /* 0x000fe40000010097 */
[----:B------:R-:W-:Y:S02]  /*62e0*/  FMUL.FTZ R124, R50, R144 ;  /* 0x00000090327c7220 */ /* 0x000fe40000410000 */
        /* <DEDUP_REMOVED lines=11> */
[-C--:B------:R-:W-:Y:S02]  /*63a0*/  FFMA.FTZ R150, R8, R130.reuse, -R125 ;  /* 0x0000008208967223 */ /* 0x080fe4000001087d */
[----:B------:R-:W-:Y:S02]  /*63b0*/  FMUL.FTZ R131, R7, R130 ;  /* 0x0000008207837220 */ /* 0x000fe40000410000 */
        /* <DEDUP_REMOVED lines=17> */
[----:B------:R-:W-:Y:S02]  /*64d0*/  FFMA.FTZ R150, R6, R150, -R151 ;  /* 0x0000009606967223 */ /* 0x000fe40000010897 */
[----:B------:R-:W-:Y:S02]  /*64e0*/  FMUL.FTZ R204, R47, R142 ;  /* 0x0000008e2fcc7220 */ /* 0x000fe40000410000 */
[----:B------:R-:W-:-:S02]  /*64f0*/  FMUL.FTZ R203, R105, R124 ;  /* 0x0000007c69cb7220 */ /* 0x000fc40000410000 */
[----:B------:R-:W-:Y:S02]  /*6500*/  FMUL.FTZ R124, R7, R125 ;  /* 0x0000007d077c7220 */ /* 0x000fe40000410000 */
[----:B------:R-:W-:Y:S02]  /*6510*/  FFMA.FTZ R131, R6, R131, R126 ;  /* 0x0000008306837223 */ /* 0x000fe4000001007e */
        /* <DEDUP_REMOVED lines=8> */
[----:B------:R-:W-:Y:S02]  /*65a0*/  FFMA.FTZ R169, R4, R130, R151 ;  /* 0x0000008204a97223 */ /* 0x000fe40000010097 */
[----:B------:R-:W-:-:S02]  /*65b0*/  FMUL.FTZ R125, R40, R141 ;  /* 0x0000008d287d7220 */ /* 0x000fc40000410000 */
[----:B------:R-:W-:Y:S02]  /*65c0*/  FMUL.FTZ R151, R3, R130 ;  /* 0x0000008203977220 */ /* 0x000fe40000410000 */
[----:B------:R-:W-:Y:S02]  /*65d0*/  FMUL.FTZ R127, R41, R141 ;  /* 0x0000008d297f7220 */ /* 0x000fe40000410000 */
[-C--:B------:R-:W-:Y:S02]  /*65e0*/  FFMA.FTZ R130, R6, R126.reuse, R131 ;  /* 0x0000007e06827223 */ /* 0x080fe40000010083 */
[----:B------:R-:W-:Y:S02]  /*65f0*/  FMUL.FTZ R131, R5, R126 ;  /* 0x0000007e05837220 */ /* 0x000fe40000410000 */
[----:B------:R-:W-:Y:S02]  /*6600*/  FFMA.FTZ R151, R4, R150, -R151 ;  /* 0x0000009604977223 */ /* 0x000fe40000010897 */
[----:B------:R-:W-:-:S02]  /*6610*/  FMUL.FTZ R200, R106, R125 ;  /* 0x0000007d6ac87220 */ /* 0x000fc40000410000 */
[----:B------:R-:W-:Y:S02]  /*6620*/  FMUL.FTZ R198, R106, R127 ;  /* 0x0000007f6ac67220 */ /* 0x000fe40000410000 */
[----:B------:R-:W-:Y:S02]  /*6630*/  FFMA.FTZ R131, R6, R124, -R131 ;  /* 0x0000007c06837223 */ /* 0x000fe40000010883 */
[----:B------:R-:W-:Y:S02]  /*6640*/  FMUL.FTZ R124, R3, R130 ;  /* 0x00000082037c7220 */ /* 0x000fe40000410000 */
[----:B------:R-:W-:Y:S02]  /*6650*/  FADD.FTZ R151, R200, R151 ;  /* 0x00000097c8977221 */ /* 0x000fe40000010000 */
[----:B------:R-:W-:Y:S01]  /*6660*/  FADD.FTZ R169, R198, R169 ;  /* 0x000000a9c6a97221 */ /* 0x000fe20000010000 */
[----:B------:R-:W-:Y:S01]  /*6670*/  ISETP.NE.AND P0, PT, R161, 0x3f, PT ;  /* 0x0000003fa100780c */ /* 0x000fe20003f05270 */
[----:B------:R-:W-:-:S02]  /*6680*/  FMUL.FTZ R125, R3, R131 ;  /* 0x00000083037d7220 */ /* 0x000fc40000410000 */
[----:B------:R-:W-:Y:S02]  /*6690*/  FFMA.FTZ R131, R4, R131, -R124 ;  /* 0x0000008304837223 */ /* 0x000fe4000001087c */
[C---:B------:R-:W-:Y:S02]  /*66a0*/  FMUL.FTZ R124, R0.reuse, R151 ;  /* 0x00000097007c7220 */ /* 0x040fe40000410000 */
[-C--:B------:R-:W-:Y:S02]  /*66b0*/  FMUL.FTZ R126, R0, R169.reuse ;  /* 0x000000a9007e7220 */ /* 0x080fe40000410000 */
[----:B------:R-:W-:Y:S02]  /*66c0*/  FFMA.FTZ R125, R4, R130, R125 ;  /* 0x00000082047d7223 */ /* 0x000fe4000001007d */
[----:B------:R-:W-:Y:S02]  /*66d0*/  FMUL.FTZ R202, R42, R140 ;  /* 0x0000008c2aca7220 */ /* 0x000fe40000410000 */
[----:B------:R-:W-:-:S02]  /*66e0*/  FFMA.FTZ R130, R2, R169, R124 ;  /* 0x000000a902827223 */ /* 0x000fc4000001007c */
[----:B------:R-:W-:Y:S02]  /*66f0*/  FFMA.FTZ R151, R2, R151, -R126 ;  /* 0x0000009702977223 */ /* 0x000fe4000001087e */
[----:B------:R-:W-:Y:S02]  /*6700*/  FMUL.FTZ R124, R43, R140 ;  /* 0x0000008c2b7c7220 */ /* 0x000fe40000410000 */
[----:B------:R-:W-:Y:S02]  /*6710*/  FMUL.FTZ R126, R0, R125 ;  /* 0x0000007d007e7220 */ /* 0x000fe40000410000 */
[C---:B------:R-:W-:Y:S02]  /*6720*/  FMUL.FTZ R202, R107.reuse, R202 ;  /* 0x000000ca6bca7220 */ /* 0x040fe40000410000 */
[----:B------:R-:W-:Y:S02]  /*6730*/  FMUL.FTZ R201, R107, R124 ;  /* 0x0000007c6bc97220 */ /* 0x000fe40000410000 */
[----:B------:R-:W-:-:S02]  /*6740*/  FFMA.FTZ R124, R2, R131, -R126 ;  /* 0x00000083027c7223 */ /* 0x000fc4000001087e */
[----:B------:R-:W-:Y:S02]  /*6750*/  FADD.FTZ R126, R202, R151 ;  /* 0x00000097ca7e7221 */ /* 0x000fe40000010000 */
        /* <DEDUP_REMOVED lines=19> */
.L_x_7427:
[----:B0-----:R-:W-:Y:S05]  /*6890*/  BSYNC B0 ;  /* 0x0000000000007941 */ /* 0x001fea0003800000 */
.L_x_7426:
        /* <DEDUP_REMOVED lines=40> */
[C---:B------:R-:W-:Y:S02]  /*6b20*/  FMUL.FTZ R232, R126.reuse, R129 ;  /* 0x000000817ee87220 */ /* 0x040fe40000410000 */
[----:B------:R-:W-:-:S02]  /*6b30*/  FFMA.FTZ R235, R126, R128, -R233 ;  /* 0x000000807eeb7223 */ /* 0x000fc400000108e9 */
[-C--:B------:R-:W-:Y:S02]  /*6b40*/  FMUL.FTZ R233, R125, R129.reuse ;  /* 0x000000817de97220 */ /* 0x080fe40000410000 */
[C---:B------:R-:W-:Y:S02]  /*6b50*/  FMUL.FTZ R129, R124.reuse, R129 ;  /* 0x000000817c817220 */ /* 0x040fe40000410000 */
[-C--:B------:R-:W-:Y:S02]  /*6b60*/  FFMA.FTZ R232, R127, R128.reuse, R232 ;  /* 0x000000807fe87223 */ /* 0x080fe400000100e8 */
[-C--:B------:R-:W-:Y:S02]  /*6b70*/  FFMA.FTZ R126, R124, R128.reuse, -R233 ;  /* 0x000000807c7e7223 */ /* 0x080fe400000108e9 */
[----:B------:R-:W-:Y:S02]  /*6b80*/  FFMA.FTZ R128, R125, R128, R129 ;  /* 0x000000807d807223 */ /* 0x000fe40000010081 */
[----:B------:R-:W-:-:S02]  /*6b90*/  FADD.FTZ R130, R130, R235 ;  /* 0x000000eb82827221 */ /* 0x000fc40000010000 */
[----:B------:R-:W-:Y:S01]  /*6ba0*/  FADD.FTZ R131, R131, R232 ;  /* 0x000000e883837221 */ /* 0x000fe20000010000 */
[----:B------:R-:W-:Y:S05]  /*6bb0*/  BRA.DIV ~URZ, `(.L_x_7430) ;  /* 0x000074c27f007947 */ /* 0x000fea000b800000 */
[----:B------:R0:W2:Y:S02]  /*6bc0*/  SHFL.UP PT, R233, R126, 0x1, RZ ;  /* 0x042000007ee97989 */ /* 0x0000a400000e00ff */
.L_x_7534:
[----:B------:R-:W-:Y:S05]  /*6bd0*/  BRA.DIV ~URZ, `(.L_x_7431) ;  /* 0x000075227f007947 */ /* 0x000fea000b800000 */
[----:B------:R-:W3:Y:S01]  /*6be0*/  SHFL.UP PT, R127, R130, 0x1, RZ ;  /* 0x04200000827f7989 */ /* 0x000ee200000e00ff */
[----:B------:R-:W-:-:S03]  /*6bf0*/  ISETP.GE.AND P0, PT, R162, 0x1, PT ;  /* 0x00000001a200780c */ /* 0x000fc60003f06270 */
[----:B------:R-:W4:Y:S04]  /*6c00*/  SHFL.UP PT, R129, R131, 0x1, RZ ;  /* 0x0420000083817989 */ /* 0x000f2800000e00ff */
[----:B------:R-:W5:Y:S01]  /*6c10*/  SHFL.UP PT, R125, R128, 0x1, RZ ;  /* 0x04200000807d7989 */ /* 0x000f6200000e00ff */
[C---:B---3--:R-:W-:Y:S02]  /*6c20*/  FMUL.FTZ R232, R128.reuse, R127 ;  /* 0x0000007f80e87220 */ /* 0x048fe40000410000 */
[-C--:B----4-:R-:W-:Y:S02]  /*6c30*/  FMUL.FTZ R124, R128, R129.reuse ;  /* 0x00000081807c7220 */ /* 0x090fe40000410000 */
[C---:B------:R-:W-:Y:S02]  /*6c40*/  FFMA.FTZ R232, R126.reuse, R129, R232 ;  /* 0x000000817ee87223 */ /* 0x040fe400000100e8 */
[----:B------:R-:W-:-:S02]  /*6c50*/  FFMA.FTZ R127, R126, R127, -R124 ;  /* 0x0000007f7e7f7223 */ /* 0x000fc4000001087c */
[----:B------:R-:W-:Y:S02]  /*6c60*/  @P0 FADD.FTZ R131, R131, R232 ;  /* 0x000000e883830221 */ /* 0x000fe40000010000 */
[----:B--2---:R-:W-:Y:S02]  /*6c70*/  FMUL.FTZ R129, R128, R233 ;  /* 0x000000e980817220 */ /* 0x004fe40000410000 */
[----:B------:R-:W-:Y:S01]  /*6c80*/  @P0 FADD.FTZ R130, R130, R127 ;  /* 0x0000007f82820221 */ /* 0x000fe20000010000 */
[----:B------:R-:W2:Y:S01]  /*6c90*/  SHFL.UP PT, R232, R131, 0x2, RZ ;  /* 0x0440000083e87989 */ /* 0x000ea200000e00ff */
[-C--:B-----5:R-:W-:Y:S02]  /*6ca0*/  FMUL.FTZ R124, R128, R125.reuse ;  /* 0x0000007d807c7220 */ /* 0x0a0fe40000410000 */
[C---:B------:R-:W-:Y:S02]  /*6cb0*/  FFMA.FTZ R125, R126.reuse, R125, R129 ;  /* 0x0000007d7e7d7223 */ /* 0x040fe40000010081 */
[----:B------:R-:W3:Y:S01]  /*6cc0*/  SHFL.UP PT, R129, R130, 0x2, RZ ;  /* 0x0440000082817989 */ /* 0x000ee200000e00ff */
[----:B0-----:R-:W-:-:S02]  /*6cd0*/  @P0 FFMA.FTZ R126, R126, R233, -R124 ;  /* 0x000000e97e7e0223 */ /* 0x001fc4000001087c */
[----:B------:R-:W-:Y:S02]  /*6ce0*/  FSEL R125, R128, R125, !P0 ;  /* 0x0000007d807d7208 */ /* 0x000fe40004000000 */
[----:B------:R-:W-:Y:S01]  /*6cf0*/  ISETP.GE.AND P0, PT, R162, 0x2, PT ;  /* 0x00000002a200780c */ /* 0x000fe20003f06270 */
[----:B------:R-:W0:Y:S04]  /*6d00*/  SHFL.UP PT, R124, R126, 0x2, RZ ;  /* 0x044000007e7c7989 */ /* 0x000e2800000e00ff */
[----:B------:R-:W4:Y:S01]  /*6d10*/  SHFL.UP PT, R127, R125, 0x2, RZ ;  /* 0x044000007d7f7989 */ /* 0x000f2200000e00ff */
[C---:B--2---:R-:W-:Y:S02]  /*6d20*/  FMUL.FTZ R128, R125.reuse, R232 ;  /* 0x000000e87d807220 */ /* 0x044fe40000410000 */
[----:B---3--:R-:W-:-:S02]  /*6d30*/  FMUL.FTZ R233, R125, R129 ;  /* 0x000000817de97220 */ /* 0x008fc40000410000 */
[C---:B------:R-:W-:Y:S02]  /*6d40*/  FFMA.FTZ R129, R126.reuse, R129, -R128 ;  /* 0x000000817e817223 */ /* 0x040fe40000010880 */
[----:B------:R-:W-:Y:S02]  /*6d50*/  FFMA.FTZ R232, R126, R232, R233 ;  /* 0x000000e87ee87223 */ /* 0x000fe400000100e9 */
[----:B------:R-:W-:Y:S02]  /*6d60*/  @P0 FADD.FTZ R130, R130, R129 ;  /* 0x0000008182820221 */ /* 0x000fe40000010000 */
[C---:B0-----:R-:W-:Y:S02]  /*6d70*/  FMUL.FTZ R128, R125.reuse, R124 ;  /* 0x0000007c7d807220 */ /* 0x041fe40000410000 */
[----:B----4-:R-:W-:Y:S01]  /*6d80*/  FMUL.FTZ R129, R125, R127 ;  /* 0x0000007f7d817220 */ /* 0x010fe20000410000 */
[----:B------:R-:W0:Y:S01]  /*6d90*/  SHFL.UP PT, R233, R130, 0x4, RZ ;  /* 0x0480000082e97989 */ /* 0x000e2200000e00ff */
[----:B------:R-:W-:-:S02]  /*6da0*/  @P0 FADD.FTZ R131, R131, R232 ;  /* 0x000000e883830221 */ /* 0x000fc40000010000 */
[C---:B------:R-:W-:Y:S02]  /*6db0*/  FFMA.FTZ R128, R126.reuse, R127, R128 ;  /* 0x0000007f7e807223 */ /* 0x040fe40000010080 */
[----:B------:R-:W-:Y:S02]  /*6dc0*/  @P0 FFMA.FTZ R126, R126, R124, -R129 ;  /* 0x0000007c7e7e0223 */ /* 0x000fe40000010881 */
[----:B------:R-:W2:Y:S01]  /*6dd0*/  SHFL.UP PT, R129, R131, 0x4, RZ ;  /* 0x0480000083817989 */ /* 0x000ea200000e00ff */
[----:B------:R-:W-:Y:S02]  /*6de0*/  FSEL R128, R125, R128, !P0 ;  /* 0x000000807d807208 */ /* 0x000fe40004000000 */
[----:B------:R-:W-:Y:S01]  /*6df0*/  ISETP.GE.AND P0, PT, R162, 0x4, PT ;  /* 0x00000004a200780c */ /* 0x000fe20003f06270 */
[----:B------:R-:W3:Y:S04]  /*6e00*/  SHFL.UP PT, R125, R126, 0x4, RZ ;  /* 0x048000007e7d7989 */ /* 0x000ee800000e00ff */
[----:B------:R-:W4:Y:S01]  /*6e10*/  SHFL.UP PT, R127, R128, 0x4, RZ ;  /* 0x04800000807f7989 */ /* 0x000f2200000e00ff */
[----:B0-----:R-:W-:-:S02]  /*6e20*/  FMUL.FTZ R232, R128, R233 ;  /* 0x000000e980e87220 */ /* 0x001fc40000410000 */
[-C--:B--2---:R-:W-:Y:S02]  /*6e30*/  FMUL.FTZ R124, R128, R129.reuse ;  /* 0x00000081807c7220 */ /* 0x084fe40000410000 */
[----:B------:R-:W-:Y:S02]  /*6e40*/  FFMA.FTZ R232, R126, R129, R232 ;  /* 0x000000817ee87223 */ /* 0x000fe400000100e8 */
[----:B---3--:R-:W-:Y:S02]  /*6e50*/  FMUL.FTZ R129, R128, R125 ;  /* 0x0000007d80817220 */ /* 0x008fe40000410000 */
[----:B------:R-:W-:Y:S02]  /*6e60*/  FFMA.FTZ R233, R126, R233, -R124 ;  /* 0x000000e97ee97223 */ /* 0x000fe4000001087c */
[----:B------:R-:W-:Y:S02]  /*6e70*/  @P0 FADD.FTZ R131, R131, R232 ;  /* 0x000000e883830221 */ /* 0x000fe40000010000 */
[----:B----4-:R-:W-:-:S02]  /*6e80*/  FMUL.FTZ R124, R128, R127 ;  /* 0x0000007f807c7220 */ /* 0x010fc40000410000 */
[----:B------:R-:W-:Y:S02]  /*6e90*/  FFMA.FTZ R129, R126, R127, R129 ;  /* 0x0000007f7e817223 */ /* 0x000fe40000010081 */
[----:B------:R-:W-:Y:S02]  /*6ea0*/  @P0 FADD.FTZ R130, R130, R233 ;  /* 0x000000e982820221 */ /* 0x000fe40000010000 */
[----:B------:R-:W-:Y:S01]  /*6eb0*/  @P0 FFMA.FTZ R126, R126, R125, -R124 ;  /* 0x0000007d7e7e0223 */ /* 0x000fe2000001087c */
[----:B------:R-:W0:Y:S01]  /*6ec0*/  SHFL.UP PT, R233, R131, 0x8, RZ ;  /* 0x0500000083e97989 */ /* 0x000e2200000e00ff */
[----:B------:R-:W-:Y:S02]  /*6ed0*/  FSEL R128, R128, R129, !P0 ;  /* 0x0000008180807208 */ /* 0x000fe40004000000 */
[----:B------:R-:W-:Y:S01]  /*6ee0*/  ISETP.GE.AND P0, PT, R162, 0x8, PT ;  /* 0x00000008a200780c */ /* 0x000fe20003f06270 */
[----:B------:R-:W2:Y:S04]  /*6ef0*/  SHFL.UP PT, R129, R130, 0x8, RZ ;  /* 0x0500000082817989 */ /* 0x000ea800000e00ff */
[----:B------:R-:W3:Y:S04]  /*6f00*/  SHFL.UP PT, R125, R126, 0x8, RZ ;  /* 0x050000007e7d7989 */ /* 0x000ee800000e00ff */
[----:B------:R-:W4:Y:S01]  /*6f10*/  SHFL.UP PT, R127, R128, 0x8, RZ ;  /* 0x05000000807f7989 */ /* 0x000f2200000e00ff */
[----:B0-----:R-:W-:-:S02]  /*6f20*/  FMUL.FTZ R124, R128, R233 ;  /* 0x000000e9807c7220 */ /* 0x001fc40000410000 */
[-C--:B--2---:R-:W-:Y:S02]  /*6f30*/  FMUL.FTZ R232, R128, R129.reuse ;  /* 0x0000008180e87220 */ /* 0x084fe40000410000 */
[----:B------:R-:W-:Y:S02]  /*6f40*/  FFMA.FTZ R235, R126, R129, -R124 ;  /* 0x000000817eeb7223 */ /* 0x000fe4000001087c */
[----:B---3--:R-:W-:Y:S02]  /*6f50*/  FMUL.FTZ R129, R128, R125 ;  /* 0x0000007d80817220 */ /* 0x008fe40000410000 */
        /* <DEDUP_REMOVED lines=10> */
[----:B------:R0:W3:Y:S04]  /*7000*/  SHFL.UP PT, R233, R126, 0x10, RZ ;  /* 0x060000007ee97989 */ /* 0x0000e800000e00ff */
[----:B------:R0:W4:Y:S04]  /*7010*/  SHFL.UP PT, R129, R131, 0x10, RZ ;  /* 0x0600000083817989 */ /* 0x00012800000e00ff */
[----:B------:R0:W1:Y:S02]  /*7020*/  SHFL.UP PT, R237, R128, 0x10, RZ ;  /* 0x0600000080ed7989 */ /* 0x00006400000e00ff */
.L_x_7535:
[----:B------:R-:W-:Y:S01]  /*7030*/  ISETP.GE.AND P0, PT, R162, 0x10, PT ;  /* 0x00000010a200780c */ /* 0x000fe20003f06270 */
[----:B--2---:R-:W-:Y:S01]  /*7040*/  FMUL.FTZ R125, R235, R128 ;  /* 0x00000080eb7d7220 */ /* 0x004fe20000410000 */
[----:B------:R-:W-:Y:S01]  /*7050*/  MOV R234, R236 ;  /* 0x000000ec00ea7202 */ /* 0x000fe20000000f00 */
[----:B---3--:R-:W-:Y:S01]  /*7060*/  FMUL.FTZ R124, R233, R128 ;  /* 0x00000080e97c7220 */ /* 0x008fe20000410000 */
[----:B0-----:R-:W-:-:S02]  /*7070*/  MOV R130, R131 ;  /* 0x0000008300827202 */ /* 0x001fc40000000f00 */
[----:B------:R-:W-:Y:S01]  /*7080*/  MOV R131, R238 ;  /* 0x000000ee00837202 */ /* 0x000fe20000000f00 */
[C---:B----4-:R-:W-:Y:S02]  /*7090*/  FFMA.FTZ R125, R129.reuse, R234, R125 ;  /* 0x000000ea817d7223 */ /* 0x050fe4000001007d */
[----:B------:R-:W-:Y:S02]  /*70a0*/  FMUL.FTZ R129, R129, R128 ;  /* 0x0000008081817220 */ /* 0x000fe40000410000 */
[C---:B-1----:R-:W-:Y:S02]  /*70b0*/  FFMA.FTZ R127, R237.reuse, R234, R124 ;  /* 0x000000eaed7f7223 */ /* 0x042fe4000001007c */
        /* <DEDUP_REMOVED lines=12> */
[----:B------:R-:W-:Y:S05]  /*7180*/  CALL.REL.NOINC `($__internal_178_$__cuda_sm70_shflsync_idx_p) ;  /* 0x00008da000007944 */ /* 0x000fea0003c00000 */
.L_x_7432:
[----:B------:R-:W-:Y:S05]  /*7190*/  BRA.CONV ~URZ, `(.L_x_7433) ;  /* 0x000000637f007947 */ /* 0x000fea000b800000 */
[----:B0-----:R-:W-:Y:S01]  /*71a0*/  HFMA2.MMA R126, -RZ, RZ, 0, 1.847743988037109375e-06 ;  /* 0x0000001fff7e7435 */ /* 0x001fe200000001ff */
[----:B------:R-:W-:Y:S02]  /*71b0*/  MOV R127, R233 ;  /* 0x000000e9007f7202 */ /* 0x000fe40000000f00 */
[----:B-1----:R-:W-:-:S02]  /*71c0*/  MOV R125, 0x1f ;  /* 0x0000001f007d7802 */ /* 0x002fc40000000f00 */
[----:B------:R-:W-:Y:S02]  /*71d0*/  MOV R124, 0xffffffff ;  /* 0xffffffff007c7802 */ /* 0x000fe40000000f00 */
[----:B------:R-:W-:Y:S02]  /*71e0*/  MOV R128, 0x7200 ;  /* 0x0000720000807802 */ /* 0x000fe40000000f00 */
[----:B------:R-:W-:Y:S05]  /*71f0*/  CALL.REL.NOINC `($__internal_178_$__cuda_sm70_shflsync_idx_p) ;  /* 0x00008d3000007944 */ /* 0x000fea0003c00000 */
.L_x_7433:
[----:B------:R-:W-:Y:S05]  /*7200*/  BRA.CONV ~URZ, `(.L_x_7434) ;  /* 0x000000637f007947 */ /* 0x000fea000b800000 */
[----:B0-----:R-:W-:Y:S01]  /*7210*/  HFMA2.MMA R126, -RZ, RZ, 0, 1.847743988037109375e-06 ;  /* 0x0000001fff7e7435 */ /* 0x001fe200000001ff */
[----:B------:R-:W-:Y:S02]  /*7220*/  MOV R127, R131 ;  /* 0x00000083007f7202 */ /* 0x000fe40000000f00 */
[----:B-1----:R-:W-:Y:S02]  /*7230*/  MOV R125, 0x1f ;  /* 0x0000001f007d7802 */ /* 0x002fe40000000f00 */
[----:B------:R-:W-:Y:S02]  /*7240*/  MOV R124, 0xffffffff ;  /* 0xffffffff007c7802 */ /* 0x000fe40000000f00 */
[----:B------:R-:W-:Y:S02]  /*7250*/  MOV R128, 0x7270 ;  /* 0x0000727000807802 */ /* 0x000fe40000000f00 */
[----:B------:R-:W-:Y:S05]  /*7260*/  CALL.REL.NOINC `($__internal_178_$__cuda_sm70_shflsync_idx_p) ;  /* 0x00008cc000007944 */ /* 0x000fea0003c00000 */
.L_x_7434:
[----:B------:R-:W-:Y:S05]  /*7270*/  BRA.CONV ~URZ, `(.L_x_7435) ;  /* 0x000000637f007947 */ /* 0x000fea000b800000 */
[----:B0-----:R-:W-:Y:S01]  /*7280*/  HFMA2.MMA R126, -RZ, RZ, 0, 1.847743988037109375e-06 ;  /* 0x0000001fff7e7435 */ /* 0x001fe200000001ff */
[----:B------:R-:W-:-:S02]  /*7290*/  MOV R127, R130 ;  /* 0x00000082007f7202 */ /* 0x000fc40000000f00 */
[----:B-1----:R-:W-:Y:S02]  /*72a0*/  MOV R125, 0x1f ;  /* 0x0000001f007d7802 */ /* 0x002fe40000000f00 */
[----:B------:R-:W-:Y:S02]  /*72b0*/  MOV R124, 0xffffffff ;  /* 0xffffffff007c7802 */ /* 0x000fe40000000f00 */
[----:B------:R-:W-:Y:S02]  /*72c0*/  MOV R128, 0x72e0 ;  /* 0x000072e000807802 */ /* 0x000fe40000000f00 */
[----:B------:R-:W-:Y:S05]  /*72d0*/  CALL.REL.NOINC `($__internal_178_$__cuda_sm70_shflsync_idx_p) ;  /* 0x00008c5000007944 */ /* 0x000fea0003c00000 */
.L_x_7435:
[----:B------:R-:W-:Y:S05]  /*72e0*/  BRA.DIV ~URZ, `(.L_x_7436) ;  /* 0x000079d27f007947 */ /* 0x000fea000b800000 */
[----:B------:R-:W2:Y:S04]  /*72f0*/  SHFL.IDX PT, R120, R120, RZ, 0x1f ;  /* 0x00001fff78787589 */ /* 0x000ea800000e0000 */
[----:B------:R-:W3:Y:S04]  /*7300*/  SHFL.IDX PT, R121, R121, RZ, 0x1f ;  /* 0x00001fff79797589 */ /* 0x000ee800000e0000 */
[----:B------:R-:W4:Y:S04]  /*7310*/  SHFL.IDX PT, R122, R122, RZ, 0x1f ;  /* 0x00001fff7a7a7589 */ /* 0x000f2800000e0000 */
[----:B------:R-:W0:Y:S04]  /*7320*/  SHFL.IDX PT, R123, R123, RZ, 0x1f ;  /* 0x00001fff7b7b7589 */ /* 0x000e2800000e0000 */
[----:B------:R-:W1:Y:S04]  /*7330*/  SHFL.UP PT, R234, R234, 0x1, RZ ;  /* 0x04200000eaea7989 */ /* 0x000e6800000e00ff */
[----:B------:R-:W0:Y:S04]  /*7340*/  SHFL.UP PT, R233, R233, 0x1, RZ ;  /* 0x04200000e9e97989 */ /* 0x000e2800000e00ff */
[----:B------:R-:W0:Y:S04]  /*7350*/  SHFL.UP PT, R131, R131, 0x1, RZ ;  /* 0x0420000083837989 */ /* 0x000e2800000e00ff */
[----:B------:R-:W0:Y:S02]  /*7360*/  SHFL.UP PT, R130, R130, 0x1, RZ ;  /* 0x0420000082827989 */ /* 0x000e2400000e00ff */
.L_x_7536:
[----:B0123--:R-:W0:Y:S01]  /*7370*/  LDS.128 R124, [R231+0x4250] ;  /* 0x00425000e77c7984 */ /* 0x00fe220000000c00 */
[----:B----4-:R-:W-:-:S02]  /*7380*/  FMUL.FTZ R128, R122, R233 ;  /* 0x000000e97a807220 */ /* 0x010fc40000410000 */
[CC--:B------:R-:W-:Y:S02]  /*7390*/  FMUL.FTZ R129, R123.reuse, R233.reuse ;  /* 0x000000e97b817220 */ /* 0x0c0fe40000410000 */
[-C--:B------:R-:W-:Y:S02]  /*73a0*/  FFMA.FTZ R235, R123, R234.reuse, R128 ;  /* 0x000000ea7beb7223 */ /* 0x080fe40000010080 */
[----:B------:R-:W-:Y:S02]  /*73b0*/  FFMA.FTZ R128, R122, R234, -R129 ;  /* 0x000000ea7a807223 */ /* 0x000fe40000010881 */
[-C--:B------:R-:W-:Y:S02]  /*73c0*/  FMUL.FTZ R129, R121, R233.reuse ;  /* 0x000000e979817220 */ /* 0x080fe40000410000 */
[----:B------:R-:W-:Y:S02]  /*73d0*/  @P1 FADD.FTZ R123, R235, R130 ;  /* 0x00000082eb7b1221 */ /* 0x000fe40000010000 */
        /* <DEDUP_REMOVED lines=16> */
.L_x_7429:
[----:B0-----:R-:W-:Y:S05]  /*74e0*/  BSYNC B0 ;  /* 0x0000000000007941 */ /* 0x001fea0003800000 */
.L_x_7428:
        /* <DEDUP_REMOVED lines=279> */
.L_x_7537:
[----:B------:R-:W-:Y:S05]  /*8660*/  BRA.DIV ~URZ, `(.L_x_7440) ;  /* 0x00006a627f007947 */ /* 0x000fea000b800000 */
[----:B------:R2:W3:Y:S04]  /*8670*/  SHFL.DOWN PT, R243, R210, 0x1, 0x1f ;  /* 0x08201f00d2f37f89 */ /* 0x0004e800000e0000 */
[----:B------:R2:W4:Y:S04]  /*8680*/  SHFL.DOWN PT, R245, R131, 0x1, 0x1f ;  /* 0x08201f0083f57f89 */ /* 0x00052800000e0000 */
[----:B------:R2:W0:Y:S02]  /*8690*/  SHFL.DOWN PT, R234, R130, 0x1, 0x1f ;  /* 0x08201f0082ea7f89 */ /* 0x00042400000e0000 */
.L_x_7538:
        /* <DEDUP_REMOVED lines=15> */
.L_x_7442:
[----:B------:R-:W-:Y:S05]  /*8790*/  BSYNC B1 ;  /* 0x0000000000017941 */ /* 0x000fea0003800000 */
.L_x_7441:
[----:B------:R-:W-:Y:S05]  /*87a0*/  BRA.DIV ~URZ, `(.L_x_7443) ;  /* 0x00006a727f007947 */ /* 0x000fea000b800000 */
[----:B-1----:R1:W2:Y:S04]  /*87b0*/  SHFL.DOWN PT, R201, R214, 0x2, 0x1f ;  /* 0x08401f00d6c97f89 */ /* 0x0022a800000e0000 */
[----:B---3--:R1:W3:Y:S04]  /*87c0*/  SHFL.DOWN PT, R243, R210, 0x2, 0x1f ;  /* 0x08401f00d2f37f89 */ /* 0x0082e800000e0000 */
[----:B----4-:R1:W4:Y:S04]  /*87d0*/  SHFL.DOWN PT, R245, R131, 0x2, 0x1f ;  /* 0x08401f0083f57f89 */ /* 0x01032800000e0000 */
[----:B0-----:R1:W0:Y:S02]  /*87e0*/  SHFL.DOWN PT, R234, R130, 0x2, 0x1f ;  /* 0x08401f0082ea7f89 */ /* 0x00122400000e0000 */
.L_x_7539:
        /* <DEDUP_REMOVED lines=15> */
.L_x_7445:
[----:B------:R-:W-:Y:S05]  /*88e0*/  BSYNC B1 ;  /* 0x0000000000017941 */ /* 0x000fea0003800000 */
.L_x_7444:
[----:B------:R-:W-:Y:S05]  /*88f0*/  BRA.DIV ~URZ, `(.L_x_7446) ;  /* 0x00006ae27f007947 */ /* 0x000fea000b800000 */
[----:B--2---:R2:W1:Y:S02]  /*8900*/  SHFL.DOWN PT, R201, R214, 0x4, 0x1f ;  /* 0x08801f00d6c97f89 */ /* 0x00446400000e0000 */
.L_x_7540:
[----:B------:R-:W-:Y:S05]  /*8910*/  BRA.DIV ~URZ, `(.L_x_7447) ;  /* 0x00006b427f007947 */ /* 0x000fea000b800000 */
[----:B---3--:R3:W2:Y:S04]  /*8920*/  SHFL.DOWN PT, R243, R210, 0x4, 0x1f ;  /* 0x08801f00d2f37f89 */ /* 0x0086a800000e0000 */
[----:B----4-:R3:W4:Y:S04]  /*8930*/  SHFL.DOWN PT, R245, R131, 0x4, 0x1f ;  /* 0x08801f0083f57f89 */ /* 0x01072800000e0000 */
[----:B0-----:R3:W0:Y:S02]  /*8940*/  SHFL.DOWN PT, R234, R130, 0x4, 0x1f ;  /* 0x08801f0082ea7f89 */ /* 0x00162400000e0000 */
.L_x_7541:
        /* <DEDUP_REMOVED lines=15> */
.L_x_7449:
[----:B------:R-:W-:Y:S05]  /*8a40*/  BSYNC B1 ;  /* 0x0000000000017941 */ /* 0x000fea0003800000 */
.L_x_7448:
[----:B------:R-:W-:Y:S05]  /*8a50*/  BRA.DIV ~URZ, `(.L_x_7450) ;  /* 0x00006b527f007947 */ /* 0x000fea000b800000 */
[----:B-1----:R1:W3:Y:S04]  /*8a60*/  SHFL.DOWN PT, R201, R214, 0x8, 0x1f ;  /* 0x09001f00d6c97f89 */ /* 0x0022e800000e0000 */
[----:B--2---:R1:W2:Y:S04]  /*8a70*/  SHFL.DOWN PT, R243, R210, 0x8, 0x1f ;  /* 0x09001f00d2f37f89 */ /* 0x0042a800000e0000 */
[----:B----4-:R1:W4:Y:S04]  /*8a80*/  SHFL.DOWN PT, R245, R131, 0x8, 0x1f ;  /* 0x09001f0083f57f89 */ /* 0x01032800000e0000 */
[----:B0-----:R1:W0:Y:S02]  /*8a90*/  SHFL.DOWN PT, R234, R130, 0x8, 0x1f ;  /* 0x09001f0082ea7f89 */ /* 0x00122400000e0000 */
.L_x_7542:
        /* <DEDUP_REMOVED lines=15> */
.L_x_7452:
[----:B------:R-:W-:Y:S05]  /*8b90*/  BSYNC B1 ;  /* 0x0000000000017941 */ /* 0x000fea0003800000 */
.L_x_7451:
[----:B------:R-:W-:Y:S05]  /*8ba0*/  BRA.DIV ~URZ, `(.L_x_7453) ;  /* 0x00006bc27f007947 */ /* 0x000fea000b800000 */
[----:B---3--:R3:W1:Y:S02]  /*8bb0*/  SHFL.DOWN PT, R201, R214, 0x10, 0x1f ;  /* 0x0a001f00d6c97f89 */ /* 0x00866400000e0000 */
.L_x_7543:
[----:B------:R-:W-:Y:S05]  /*8bc0*/  BRA.DIV ~URZ, `(.L_x_7454) ;  /* 0x00006c227f007947 */ /* 0x000fea000b800000 */
[----:B--2---:R2:W3:Y:S04]  /*8bd0*/  SHFL.DOWN PT, R243, R210, 0x10, 0x1f ;  /* 0x0a001f00d2f37f89 */ /* 0x0044e800000e0000 */
[----:B----4-:R2:W4:Y:S04]  /*8be0*/  SHFL.DOWN PT, R245, R131, 0x10, 0x1f ;  /* 0x0a001f0083f57f89 */ /* 0x01052800000e0000 */
[----:B0-----:R2:W0:Y:S02]  /*8bf0*/  SHFL.DOWN PT, R234, R130, 0x10, 0x1f ;  /* 0x0a001f0082ea7f89 */ /* 0x00142400000e0000 */
.L_x_7544:
        /* <DEDUP_REMOVED lines=13> */
.L_x_7456:
[----:B------:R-:W-:Y:S05]  /*8cd0*/  BSYNC B1 ;  /* 0x0000000000017941 */ /* 0x000fea0003800000 */
.L_x_7455:
[----:B------:R-:W-:Y:S05]  /*8ce0*/  BRA.DIV ~URZ, `(.L_x_7457) ;  /* 0x00006c527f007947 */ /* 0x000fea000b800000 */
[----:B------:R-:W5:Y:S04]  /*8cf0*/  SHFL.IDX PT, R247, R210, RZ, 0x1f ;  /* 0x00001fffd2f77589 */ /* 0x000f6800000e0000 */
[----:B---3--:R-:W3:Y:S04]  /*8d00*/  SHFL.IDX PT, R243, R214, RZ, 0x1f ;  /* 0x00001fffd6f37589 */ /* 0x008ee800000e0000 */
[----:B-1----:R-:W1:Y:S04]  /*8d10*/  SHFL.IDX PT, R201, R131, RZ, 0x1f ;  /* 0x00001fff83c97589 */ /* 0x002e6800000e0000 */
[----:B------:R-:W2:Y:S04]  /*8d20*/  SHFL.DOWN PT, R218, R131, 0x1, 0x1f ;  /* 0x08201f0083da7f89 */ /* 0x000ea800000e0000 */
[----:B------:R-:W4:Y:S04]  /*8d30*/  SHFL.IDX PT, R200, R130, RZ, 0x1f ;  /* 0x00001fff82c87589 */ /* 0x000f2800000e0000 */
[----:B0-----:R-:W0:Y:S04]  /*8d40*/  SHFL.DOWN PT, R234, R130, 0x1, 0x1f ;  /* 0x08201f0082ea7f89 */ /* 0x001e2800000e0000 */
[----:B------:R-:W0:Y:S01]  /*8d50*/  SHFL.IDX PT, R240, R120, RZ, 0x1f ;  /* 0x00001fff78f07589 */ /* 0x000e2200000e0000 */
[----:B-----5:R-:W-:-:S02]  /*8d60*/  FMUL.FTZ R222, R123, R247 ;  /* 0x000000f77bde7220 */ /* 0x020fc40000410000 */
[C---:B------:R-:W-:Y:S01]  /*8d70*/  FMUL.FTZ R124, R122.reuse, R247 ;  /* 0x000000f77a7c7220 */ /* 0x040fe20000410000 */
[----:B------:R-:W0:Y:S01]  /*8d80*/  SHFL.IDX PT, R236, R122, RZ, 0x1f ;  /* 0x00001fff7aec7589 */ /* 0x000e2200000e0000 */
[-C--:B---3--:R-:W-:Y:S02]  /*8d90*/  FFMA.FTZ R222, R122, R243.reuse, -R222 ;  /* 0x000000f37ade7223 */ /* 0x088fe400000108de */
[----:B----4-:R-:W-:Y:S01]  /*8da0*/  FFMA.FTZ R245, R123, R243, R124 ;  /* 0x000000f37bf57223 */ /* 0x010fe2000001007c */
[----:B------:R-:W3:Y:S04]  /*8db0*/  SHFL.IDX PT, R127, R123, RZ, 0x1f ;  /* 0x00001fff7b7f7589 */ /* 0x000ee800000e0000 */
[----:B------:R-:W4:Y:S04]  /*8dc0*/  SHFL.IDX PT, R238, R121, RZ, 0x1f ;  /* 0x00001fff79ee7589 */ /* 0x000f2800000e0000 */
[----:B------:R5:W0:Y:S04]  /*8dd0*/  SHFL.DOWN PT, R232, R210, 0x1, 0x1f ;  /* 0x08201f00d2e87f89 */ /* 0x000a2800000e0000 */
[----:B------:R1:W0:Y:S01]  /*8de0*/  SHFL.DOWN PT, R230, R214, 0x1, 0x1f ;  /* 0x08201f00d6e67f89 */ /* 0x00022200000e0000 */
[----:B--2--5:R-:W-:-:S02]  /*8df0*/  FMUL.FTZ R210, R120, R247 ;  /* 0x000000f778d27220 */ /* 0x024fc40000410000 */
[----:B------:R-:W-:Y:S02]  /*8e00*/  FMUL.FTZ R247, R121, R247 ;  /* 0x000000f779f77220 */ /* 0x000fe40000410000 */
[----:B-1----:R-:W-:Y:S02]  /*8e10*/  FMUL.FTZ R214, R120, R243 ;  /* 0x000000f378d67220 */ /* 0x002fe40000410000 */
.L_x_7545:
[----:B------:R1:W2:Y:S01]  /*8e20*/  LDS.128 R128, [R198+0x4670] ;  /* 0x00467000c6807984 */ /* 0x0002a20000000c00 */
[----:B------:R-:W-:Y:S01]  /*8e30*/  ISETP.NE.AND P0, PT, R161, 0x1f, PT ;  /* 0x0000001fa100780c */ /* 0x000fe20003f05270 */
[----:B------:R-:W-:Y:S01]  /*8e40*/  BSSY B1, `(.L_x_7458) ;  /* 0x000000f000017945 */ /* 0x000fe20003800000 */
[----:B0-----:R-:W-:Y:S02]  /*8e50*/  MOV R124, R240 ;  /* 0x000000f0007c7202 */ /* 0x001fe40000000f00 */
[----:B----4-:R-:W-:Y:S02]  /*8e60*/  MOV R125, R238 ;  /* 0x000000ee007d7202 */ /* 0x010fe40000000f00 */
[----:B------:R-:W-:-:S07]  /*8e70*/  MOV R126, R236 ;  /* 0x000000ec007e7202 */ /* 0x000fce0000000f00 */
[----:B------:R-:W-:Y:S05]  /*8e80*/  @!P0 BRA `(.L_x_7459) ;  /* 0x000000a000008947 */ /* 0x000fea0003800000 */
[-C--:B-1-3--:R-:W-:Y:S02]  /*8e90*/  FMUL.FTZ R123, R127, R232.reuse ;  /* 0x000000e87f7b7220 */ /* 0x08afe40000410000 */
        /* <DEDUP_REMOVED lines=9> */
.L_x_7459:
[----:B-1----:R-:W-:Y:S05]  /*8f30*/  BSYNC B1 ;  /* 0x0000000000017941 */ /* 0x002fea0003800000 */
.L_x_7458:
        /* <DEDUP_REMOVED lines=16> */
.L_x_7438:
[----:B0-----:R-:W-:Y:S05]  /*9040*/  BSYNC B0 ;  /* 0x0000000000007941 */ /* 0x001fea0003800000 */
.L_x_7437:
[----:B------:R-:W-:Y:S01]  /*9050*/  WARPSYNC 0xffffffff ;  /* 0xffffffff00007948 */ /* 0x000fe20003800000 */
[----:B------:R-:W-:Y:S01]  /*9060*/  BAR.SYNC.DEFER_BLOCKING 0x0 ;  /* 0x0000000000007b1d */ /* 0x000fe20000010000 */
[----:B-1----:R-:W-:Y:S01]  /*9070*/  FMUL.FTZ R126, R116, R149 ;  /* 0x00000095747e7220 */ /* 0x002fe20000410000 */
[----:B------:R-:W-:Y:S01]  /*9080*/  ISETP.NE.AND P0, PT, R161, RZ, PT ;  /* 0x000000ffa100720c */ /* 0x000fe20003f05270 */
[----:B------:R-:W-:-:S02]  /*9090*/  FFMA.FTZ R128, R138, R165, RZ ;  /* 0x000000a58a807223 */ /* 0x000fc400000100ff */
[-C--:B------:R-:W-:Y:S01]  /*90a0*/  FFMA.FTZ R165, R68, -R126.reuse, R165 ;  /* 0x8000007e44a57223 */ /* 0x080fe200000100a5 */
[----:B------:R-:W-:Y:S01]  /*90b0*/  ULDC UR38, c[0x0][0x174] ;  /* 0x00005d0000267ab9 */ /* 0x000fe20000000800 */
[----:B------:R-:W-:Y:S01]  /*90c0*/  FFMA.FTZ R126, R69, -R126, R229 ;  /* 0x8000007e457e7223 */ /* 0x000fe200000100e5 */
[----:B------:R-:W-:Y:S01]  /*90d0*/  UIADD3 UR38, -UR6, UR38, URZ ;  /* 0x0000002606267290 */ /* 0x000fe2000fffe13f */
[----:B------:R-:W-:Y:S01]  /*90e0*/  FFMA.FTZ R229, R138, -R229, RZ ;  /* 0x800000e58ae57223 */ /* 0x000fe200000100ff */
[----:B------:R-:W-:Y:S01]  /*90f0*/  ULDC UR39, c[0x0][0x168] ;  /* 0x00005a0000277ab9 */ /* 0x000fe20000000800 */
[----:B------:R-:W-:Y:S01]  /*9100*/  FMUL.FTZ R124, R117, R152 ;  /* 0x00000098757c7220 */ /* 0x000fe20000410000 */
[----:B------:R-:W-:Y:S01]  /*9110*/  ULEA UR38, UR38, 0xfffffc00, 0xa ;  /* 0xfffffc0026267891 */ /* 0x000fe2000f8e503f */
[C---:B------:R-:W-:Y:S01]  /*9120*/  FFMA.FTZ R125, R137.reuse, R227, R128 ;  /* 0x000000e3897d7223 */ /* 0x040fe20000010080 */
[----:B------:R-:W-:Y:S01]  /*9130*/  BSSY B0, `(.L_x_7460) ;  /* 0x00001ce000007945 */ /* 0x000fe20003800000 */
[----:B------:R-:W-:Y:S01]  /*9140*/  FFMA.FTZ R229, R137, -R228, R229 ;  /* 0x800000e489e57223 */ /* 0x000fe200000100e5 */
[----:B------:R-:W-:Y:S01]  /*9150*/  UIADD3 UR38, -UR38, UR39, URZ ;  /* 0x0000002726267290 */ /* 0x000fe2000fffe13f */
[----:B------:R-:W-:-:S02]  /*9160*/  FFMA.FTZ R227, R70, -R124, R227 ;  /* 0x8000007c46e37223 */ /* 0x000fc400000100e3 */
[----:B------:R-:W-:Y:S02]  /*9170*/  FFMA.FTZ R228, R71, -R124, R228 ;  /* 0x8000007c47e47223 */ /* 0x000fe400000100e4 */
[C---:B------:R-:W-:Y:S02]  /*9180*/  FFMA.FTZ R124, R136.reuse, R225, R125 ;  /* 0x000000e1887c7223 */ /* 0x040fe4000001007d */
[----:B------:R-:W-:Y:S02]  /*9190*/  FFMA.FTZ R229, R136, -R226, R229 ;  /* 0x800000e288e57223 */ /* 0x000fe400000100e5 */
[C---:B------:R-:W-:Y:S02]  /*91a0*/  FFMA.FTZ R124, R135.reuse, R223, R124 ;  /* 0x000000df877c7223 */ /* 0x040fe4000001007c */
[----:B------:R-:W-:Y:S02]  /*91b0*/  FFMA.FTZ R229, R135, -R224, R229 ;  /* 0x800000e087e57223 */ /* 0x000fe400000100e5 */
[----:B------:R-:W-:-:S02]  /*91c0*/  FFMA.FTZ R210, R134, R231, R124 ;  /* 0x000000e786d27223 */ /* 0x000fc4000001007c */
[----:B------:R-:W0:Y:S01]  /*91d0*/  LDS.64 R124, [R161.X16+0x4668] ;  /* 0x00466800a17c7984 */ /* 0x000e22000000ca00 */
[----:B------:R-:W-:Y:S02]  /*91e0*/  FFMA.FTZ R229, R134, -R221, R229 ;  /* 0x800000dd86e57223 */ /* 0x000fe400000100e5 */
[C---:B------:R-:W-:Y:S01]  /*91f0*/  FFMA.FTZ R210, R133.reuse, R219, R210 ;  /* 0x000000db85d27223 */ /* 0x040fe200000100d2 */
[----:B------:R1:W-:Y:S01]  /*9200*/  @!P0 STS.128 [UR45+0x5c60], R120 ;  /* 0x005c6078ff008988 */ /* 0x0003e20008000c2d */
[----:B------:R-:W-:Y:S02]  /*9210*/  FFMA.FTZ R229, R133, -R220, R229 ;  /* 0x800000dc85e57223 */ /* 0x000fe400000100e5 */
[C---:B------:R-:W-:Y:S02]  /*9220*/  FFMA.FTZ R210, R132.reuse, R233, R210 ;  /* 0x000000e984d27223 */ /* 0x040fe400000100d2 */
[----:B------:R-:W-:Y:S02]  /*9230*/  FFMA.FTZ R229, R132, -R217, R229 ;  /* 0x800000d984e57223 */ /* 0x000fe400000100e5 */
[----:B------:R-:W-:-:S02]  /*9240*/  FFMA.FTZ R210, R39, R215, R210 ;  /* 0x000000d727d27223 */ /* 0x000fc400000100d2 */
[----:B------:R-:W-:Y:S02]  /*9250*/  FMUL.FTZ R200, R114, R155 ;  /* 0x0000009b72c87220 */ /* 0x000fe40000410000 */
[----:B------:R-:W-:Y:S02]  /*9260*/  FFMA.FTZ R229, R39, -R216, R229 ;  /* 0x800000d827e57223 */ /* 0x000fe400000100e5 */
[----:B------:R-:W-:Y:S02]  /*9270*/  FFMA.FTZ R214, R38, R235, R210 ;  /* 0x000000eb26d67223 */ /* 0x000fe400000100d2 */
[-C--:B------:R-:W-:Y:S02]  /*9280*/  FFMA.FTZ R233, R56, -R200.reuse, R233 ;  /* 0x800000c838e97223 */ /* 0x080fe400000100e9 */
[----:B------:R-:W-:Y:S02]  /*9290*/  FFMA.FTZ R131, R57, -R200, R217 ;  /* 0x800000c839837223 */ /* 0x000fe400000100d9 */
[----:B------:R-:W-:-:S02]  /*92a0*/  FFMA.FTZ R229, R38, -R213, R229 ;  /* 0x800000d526e57223 */ /* 0x000fc400000100e5 */
[----:B------:R-:W-:Y:S02]  /*92b0*/  FMUL.FTZ R200, R108, R153 ;  /* 0x000000996cc87220 */ /* 0x000fe40000410000 */
[C---:B------:R-:W-:Y:S02]  /*92c0*/  FFMA.FTZ R214, R37.reuse, R211, R214 ;  /* 0x000000d325d67223 */ /* 0x040fe400000100d6 */
[----:B------:R-:W-:Y:S02]  /*92d0*/  FFMA.FTZ R229, R37, -R212, R229 ;  /* 0x800000d425e57223 */ /* 0x000fe400000100e5 */
[----:B------:R-:W-:Y:S02]  /*92e0*/  FMUL.FTZ R201, R109, R146 ;  /* 0x000000926dc97220 */ /* 0x000fe40000410000 */
[----:B------:R-:W-:Y:S02]  /*92f0*/  FFMA.FTZ R235, R52, -R200, R235 ;  /* 0x800000c834eb7223 */ /* 0x000fe400000100eb */
[----:B------:R-:W-:-:S02]  /*9300*/  FMUL.FTZ R210, R110, R145 ;  /* 0x000000916ed27220 */ /* 0x000fc40000410000 */
[----:B------:R-:W-:Y:S02]  /*9310*/  FFMA.FTZ R200, R53, -R200, R213 ;  /* 0x800000c835c87223 */ /* 0x000fe400000100d5 */
[----:B------:R-:W-:Y:S02]  /*9320*/  FMUL.FTZ R213, R111, R144 ;  /* 0x000000906fd57220 */ /* 0x000fe40000410000 */
[C---:B------:R-:W-:Y:S02]  /*9330*/  FFMA.FTZ R214, R36.reuse, R237, R214 ;  /* 0x000000ed24d67223 */ /* 0x040fe400000100d6 */
[----:B------:R-:W-:Y:S02]  /*9340*/  FFMA.FTZ R229, R36, -R209, R229 ;  /* 0x800000d124e57223 */ /* 0x000fe400000100e5 */
[----:B------:R-:W-:Y:S02]  /*9350*/  FFMA.FTZ R211, R54, -R201, R211 ;  /* 0x800000c936d37223 */ /* 0x000fe400000100d3 */
[----:B------:R-:W-:-:S02]  /*9360*/  FFMA.FTZ R237, R48, -R210, R237 ;  /* 0x800000d230ed7223 */ /* 0x000fc400000100ed */
[----:B------:R-:W-:Y:S02]  /*9370*/  FFMA.FTZ R201, R55, -R201, R212 ;  /* 0x800000c937c97223 */ /* 0x000fe400000100d4 */
[----:B------:R-:W-:Y:S02]  /*9380*/  FFMA.FTZ R210, R49, -R210, R209 ;  /* 0x800000d231d27223 */ /* 0x000fe400000100d1 */
[----:B------:R-:W-:Y:S02]  /*9390*/  FMUL.FTZ R212, R104, R143 ;  /* 0x0000008f68d47220 */ /* 0x000fe40000410000 */
[----:B------:R-:W-:Y:S02]  /*93a0*/  FFMA.FTZ R214, R35, R207, R214 ;  /* 0x000000cf23d67223 */ /* 0x000fe400000100d6 */
[-C--:B------:R-:W-:Y:S02]  /*93b0*/  FFMA.FTZ R209, R50, -R213.reuse, R207 ;  /* 0x800000d532d17223 */ /* 0x080fe400000100cf */
[----:B------:R-:W-:-:S02]  /*93c0*/  FFMA.FTZ R207, R51, -R213, R208 ;  /* 0x800000d533cf7223 */ /* 0x000fc400000100d0 */
[----:B------:R-:W-:Y:S02]  /*93d0*/  FFMA.FTZ R229, R35, -R208, R229 ;  /* 0x800000d023e57223 */ /* 0x000fe400000100e5 */
[-C--:B0-----:R-:W-:Y:S02]  /*93e0*/  FMUL.FTZ R213, R125, -R151.reuse ;  /* 0x800000977dd57220 */ /* 0x081fe40000410000 */
[----:B------:R-:W-:Y:S02]  /*93f0*/  FMUL.FTZ R151, R124, -R151 ;  /* 0x800000977c977220 */ /* 0x000fe40000410000 */
[----:B------:R-:W-:Y:S02]  /*9400*/  FFMA.FTZ R214, R34, R205, R214 ;  /* 0x000000cd22d67223 */ /* 0x000fe400000100d6 */
[-C--:B------:R-:W-:Y:S02]  /*9410*/  FFMA.FTZ R208, R44, -R212.reuse, R205 ;  /* 0x800000d42cd07223 */ /* 0x080fe400000100cd */
[----:B------:R-:W-:-:S02]  /*9420*/  FFMA.FTZ R205, R45, -R212, R206 ;  /* 0x800000d42dcd7223 */ /* 0x000fc400000100ce */
[----:B------:R-:W-:Y:S02]  /*9430*/  FFMA.FTZ R229, R34, -R206, R229 ;  /* 0x800000ce22e57223 */ /* 0x000fe400000100e5 */
[-C--:B------:R-:W-:Y:S02]  /*9440*/  FFMA.FTZ R206, R124, R150.reuse, -R213 ;  /* 0x000000967cce7223 */ /* 0x080fe400000108d5 */
[----:B------:R-:W-:Y:S01]  /*9450*/  FFMA.FTZ R150, R125, R150, R151 ;  /* 0x000000967d967223 */ /* 0x000fe20000010097 */
[----:B------:R-:W-:Y:S01]  /*9460*/  P2R R151, PR, RZ, 0x1 ;  /* 0x00000001ff977803 */ /* 0x000fe20000000000 */
[----:B------:R-:W-:Y:S02]  /*9470*/  FMUL.FTZ R124, R105, R142 ;  /* 0x0000008e697c7220 */ /* 0x000fe40000410000 */
[----:B------:R-:W-:Y:S02]  /*9480*/  FADD.FTZ R217, R183, R206 ;  /* 0x000000ceb7d97221 */ /* 0x000fe40000010000 */
[----:B------:R-:W-:-:S02]  /*9490*/  FFMA.FTZ R125, R33, R203, R214 ;  /* 0x000000cb217d7223 */ /* 0x000fc400000100d6 */
[----:B------:R-:W-:Y:S02]  /*94a0*/  FADD.FTZ R206, -R199, R150 ;  /* 0x00000096c7ce7221 */ /* 0x000fe40000010100 */
[-C--:B------:R-:W-:Y:S02]  /*94b0*/  FFMA.FTZ R203, R46, -R124.reuse, R203 ;  /* 0x8000007c2ecb7223 */ /* 0x080fe400000100cb */
[----:B------:R-:W-:Y:S02]  /*94c0*/  FFMA.FTZ R124, R47, -R124, R204 ;  /* 0x8000007c2f7c7223 */ /* 0x000fe400000100cc */
[----:B------:R-:W-:Y:S02]  /*94d0*/  FFMA.FTZ R229, R33, -R204, R229 ;  /* 0x800000cc21e57223 */ /* 0x000fe400000100e5 */
[----:B------:R-:W-:Y:S02]  /*94e0*/  FMUL.FTZ R204, R106, R141 ;  /* 0x0000008d6acc7220 */ /* 0x000fe40000410000 */
[----:B------:R-:W-:-:S02]  /*94f0*/  FMUL.FTZ R151, R0, -R206 ;  /* 0x800000ce00977220 */ /* 0x000fc40000410000 */
[----:B------:R-:W-:Y:S02]  /*9500*/  FMUL.FTZ R199, R0, -R217 ;  /* 0x800000d900c77220 */ /* 0x000fe40000410000 */
[----:B------:R-:W-:Y:S02]  /*9510*/  FFMA.FTZ R125, R32, R241, R125 ;  /* 0x000000f1207d7223 */ /* 0x000fe4000001007d */
[-C--:B------:R-:W-:Y:S02]  /*9520*/  FFMA.FTZ R241, R40, -R204.reuse, R241 ;  /* 0x800000cc28f17223 */ /* 0x080fe400000100f1 */
[----:B------:R-:W-:Y:S02]  /*9530*/  FFMA.FTZ R183, R41, -R204, R239 ;  /* 0x800000cc29b77223 */ /* 0x000fe400000100ef */
[C---:B------:R-:W-:Y:S02]  /*9540*/  FFMA.FTZ R204, R2.reuse, R217, -R151 ;  /* 0x000000d902cc7223 */ /* 0x040fe40000010897 */
[----:B------:R-:W-:Y:S01]  /*9550*/  FFMA.FTZ R2, R2, R206, R199 ;  /* 0x000000ce02027223 */ /* 0x000fe200000100c7 */
[----:B------:R-:W-:Y:S01]  /*9560*/  SHF.L.U32 R199, R161, 0x5, RZ ;  /* 0x00000005a1c77819 */ /* 0x000fe200000006ff */
[----:B------:R-:W-:-:S02]  /*9570*/  FMUL.FTZ R213, R107, R140 ;  /* 0x0000008c6bd57220 */ /* 0x000fc40000410000 */
[----:B------:R-:W-:Y:S02]  /*9580*/  FADD.FTZ R204, R181, R204 ;  /* 0x000000ccb5cc7221 */ /* 0x000fe40000010000 */
[----:B------:R-:W-:Y:S01]  /*9590*/  FADD.FTZ R212, -R197, R2 ;  /* 0x00000002c5d47221 */ /* 0x000fe20000010100 */
[----:B------:R-:W-:Y:S01]  /*95a0*/  LEA.HI.SX32 R2, R199, R199, 0x1b ;  /* 0x000000c7c7027211 */ /* 0x000fe200078fdaff */
[C---:B------:R-:W-:Y:S02]  /*95b0*/  FMUL.FTZ R151, R43.reuse, R206 ;  /* 0x000000ce2b977220 */ /* 0x040fe40000410000 */
[----:B------:R-:W-:Y:S02]  /*95c0*/  FFMA.FTZ R150, R43, -R213, R164 ;  /* 0x800000d52b967223 */ /* 0x000fe400000100a4 */
[C---:B------:R-:W-:Y:S02]  /*95d0*/  FMUL.FTZ R43, R3.reuse, -R204 ;  /* 0x800000cc032b7220 */ /* 0x040fe40000410000 */
[----:B------:R-:W-:-:S02]  /*95e0*/  FMUL.FTZ R3, R3, -R212 ;  /* 0x800000d403037220 */ /* 0x000fc40000410000 */
[C---:B------:R-:W-:Y:S02]  /*95f0*/  FFMA.FTZ R43, R4.reuse, R212, R43 ;  /* 0x000000d4042b7223 */ /* 0x040fe4000001002b */
[----:B------:R-:W-:Y:S02]  /*9600*/  FFMA.FTZ R3, R4, R204, -R3 ;  /* 0x000000cc04037223 */ /* 0x000fe40000010803 */
[----:B------:R-:W-:Y:S02]  /*9610*/  FADD.FTZ R196, -R196, R43 ;  /* 0x0000002bc4c47221 */ /* 0x000fe40000010100 */
[----:B------:R-:W-:Y:S02]  /*9620*/  FADD.FTZ R43, R180, R3 ;  /* 0x00000003b42b7221 */ /* 0x000fe40000010000 */
[----:B------:R-:W-:Y:S02]  /*9630*/  FMUL.FTZ R41, R41, R212 ;  /* 0x000000d429297220 */ /* 0x000fe40000410000 */
[----:B------:R-:W-:-:S02]  /*9640*/  FMUL.FTZ R3, R5, -R196 ;  /* 0x800000c405037220 */ /* 0x000fc40000410000 */
[-C--:B------:R-:W-:Y:S02]  /*9650*/  FMUL.FTZ R5, R5, -R43.reuse ;  /* 0x8000002b05057220 */ /* 0x080fe40000410000 */
[----:B------:R-:W-:Y:S02]  /*9660*/  FFMA.FTZ R41, R40, R204, R41 ;  /* 0x000000cc28297223 */ /* 0x000fe40000010029 */
[C---:B------:R-:W-:Y:S02]  /*9670*/  FFMA.FTZ R4, R6.reuse, R43, -R3 ;  /* 0x0000002b06047223 */ /* 0x040fe40000010803 */
[----:B------:R-:W-:Y:S02]  /*9680*/  FFMA.FTZ R40, R6, R196, R5 ;  /* 0x000000c406287223 */ /* 0x000fe40000010005 */
[----:B------:R-:W-:Y:S02]  /*9690*/  FMUL.FTZ R3, R204, UR25 ;  /* 0x00000019cc037c20 */ /* 0x000fe40008410000 */
[----:B------:R-:W-:-:S02]  /*96a0*/  FADD.FTZ R179, R179, R4 ;  /* 0x00000004b3b37221 */ /* 0x000fc40000010000 */
[----:B-1----:R-:W-:Y:S02]  /*96b0*/  FMUL.FTZ R123, R206, R140 ;  /* 0x0000008cce7b7220 */ /* 0x002fe40000410000 */
[----:B------:R-:W-:Y:S02]  /*96c0*/  FADD.FTZ R40, -R195, R40 ;  /* 0x00000028c3287221 */ /* 0x000fe40000010100 */
[C---:B------:R-:W-:Y:S02]  /*96d0*/  FFMA.FTZ R120, R212.reuse, UR42, -R3 ;  /* 0x0000002ad4787c23 */ /* 0x040fe40008010803 */
[-C--:B------:R-:W-:Y:S02]  /*96e0*/  FMUL.FTZ R122, R212, R141.reuse ;  /* 0x0000008dd47a7220 */ /* 0x080fe40000410000 */
[----:B------:R-:W-:Y:S02]  /*96f0*/  FMUL.FTZ R4, R204, R141 ;  /* 0x0000008dcc047220 */ /* 0x000fe40000410000 */
[----:B------:R-:W-:-:S02]  /*9700*/  FMUL.FTZ R5, R7, -R179 ;  /* 0x800000b307057220 */ /* 0x000fc40000410000 */
[----:B------:R-:W-:Y:S02]  /*9710*/  FMUL.FTZ R199, R107, R123 ;  /* 0x0000007b6bc77220 */ /* 0x000fe40000410000 */
[----:B------:R-:W-:Y:S02]  /*9720*/  FMUL.FTZ R3, R7, -R40 ;  /* 0x8000002807037220 */ /* 0x000fe40000410000 */
[C---:B------:R-:W-:Y:S01]  /*9730*/  FMUL.FTZ R180, R183.reuse, R122 ;  /* 0x0000007ab7b47220 */ /* 0x040fe20000410000 */
[----:B------:R0:W-:Y:S01]  /*9740*/  STS [R2.X4+0x217c], R199 ;  /* 0x00217cc702007388 */ /* 0x0001e20000004800 */
[C---:B------:R-:W-:Y:S02]  /*9750*/  FMUL.FTZ R120, R183.reuse, R120 ;  /* 0x00000078b7787220 */ /* 0x040fe40000410000 */
[----:B------:R-:W-:Y:S02]  /*9760*/  FMUL.FTZ R183, R183, R4 ;  /* 0x00000004b7b77220 */ /* 0x000fe40000410000 */
[----:B------:R-:W-:-:S02]  /*9770*/  FFMA.FTZ R5, R8, R40, R5 ;  /* 0x0000002808057223 */ /* 0x000fc40000010005 */
[----:B------:R-:W-:Y:S02]  /*9780*/  FFMA.FTZ R3, R8, R179, -R3 ;  /* 0x000000b308037223 */ /* 0x000fe40000010803 */
[----:B------:R-:W-:Y:S02]  /*9790*/  FADD.FTZ R194, -R194, R5 ;  /* 0x00000005c2c27221 */ /* 0x000fe40000010100 */
[-C--:B0-----:R-:W-:Y:S02]  /*97a0*/  FMUL.FTZ R199, R106, R122.reuse ;  /* 0x0000007a6ac77220 */ /* 0x081fe40000410000 */
[----:B------:R-:W-:Y:S02]  /*97b0*/  FFMA.FTZ R122, R241, R122, -R183 ;  /* 0x0000007af17a7223 */ /* 0x000fe400000108b7 */
[----:B------:R-:W-:Y:S01]  /*97c0*/  FADD.FTZ R183, R178, R3 ;  /* 0x00000003b2b77221 */ /* 0x000fe20000010000 */
[----:B------:R-:W-:Y:S01]  /*97d0*/  STS [R2.X4+0x2174], R199 ;  /* 0x002174c702007388 */ /* 0x000fe20000004800 */
[----:B------:R-:W-:-:S02]  /*97e0*/  FMUL.FTZ R3, R9, -R194 ;  /* 0x800000c209037220 */ /* 0x000fc40000410000 */
[----:B------:R-:W-:Y:S02]  /*97f0*/  FMUL.FTZ R9, R9, -R183 ;  /* 0x800000b709097220 */ /* 0x000fe40000410000 */
[C---:B------:R-:W-:Y:S02]  /*9800*/  FFMA.FTZ R0, R42.reuse, -R213, R202 ;  /* 0x800000d52a007223 */ /* 0x040fe400000100ca */
[----:B------:R-:W-:Y:S02]  /*9810*/  FFMA.FTZ R42, R42, R217, R151 ;  /* 0x000000d92a2a7223 */ /* 0x000fe40000010097 */
[----:B------:R-:W-:Y:S02]  /*9820*/  FMUL.FTZ R151, R217, R140 ;  /* 0x0000008cd9977220 */ /* 0x000fe40000410000 */
[-C--:B------:R-:W-:Y:S02]  /*9830*/  FFMA.FTZ R7, R241, R4.reuse, R180 ;  /* 0x00000004f1077223 */ /* 0x080fe400000100b4 */
[----:B------:R-:W-:-:S02]  /*9840*/  FMUL.FTZ R195, R106, R4 ;  /* 0x000000046ac37220 */ /* 0x000fc40000410000 */
[C---:B------:R-:W-:Y:S02]  /*9850*/  FFMA.FTZ R8, R10.reuse, R194, R9 ;  /* 0x000000c20a087223 */ /* 0x040fe40000010009 */
[----:B------:R-:W-:Y:S01]  /*9860*/  FFMA.FTZ R4, R10, R183, -R3 ;  /* 0x000000b70a047223 */ /* 0x000fe20000010803 */
[----:B------:R-:W-:Y:S01]  /*9870*/  STS [R2.X4+0x2170], R195 ;  /* 0x002170c302007388 */ /* 0x000fe20000004800 */
[-C--:B------:R-:W-:Y:S02]  /*9880*/  FMUL.FTZ R180, R196, R142.reuse ;  /* 0x0000008ec4b47220 */ /* 0x080fe40000410000 */
[----:B------:R-:W-:Y:S02]  /*9890*/  FMUL.FTZ R178, R43, R142 ;  /* 0x0000008e2bb27220 */ /* 0x000fe40000410000 */
[----:B------:R-:W-:Y:S02]  /*98a0*/  FMUL.FTZ R197, R107, R151 ;  /* 0x000000976bc57220 */ /* 0x000fe40000410000 */
[----:B------:R-:W-:-:S02]  /*98b0*/  FADD.FTZ R8, -R193, R8 ;  /* 0x00000008c1087221 */ /* 0x000fc40000010100 */
[----:B------:R-:W-:Y:S01]  /*98c0*/  FADD.FTZ R177, R177, R4 ;  /* 0x00000004b1b17221 */ /* 0x000fe20000010000 */
[----:B------:R0:W-:Y:S01]  /*98d0*/  STS [R2.X4+0x2178], R197 ;  /* 0x002178c502007388 */ /* 0x0001e20000004800 */
[C---:B------:R-:W-:Y:S02]  /*98e0*/  FMUL.FTZ R5, R124.reuse, R180 ;  /* 0x000000b47c057220 */ /* 0x040fe40000410000 */
[----:B------:R-:W-:Y:S02]  /*98f0*/  FMUL.FTZ R9, R124, R178 ;  /* 0x000000b27c097220 */ /* 0x000fe40000410000 */
[C---:B------:R-:W-:Y:S02]  /*9900*/  FMUL.FTZ R4, R11.reuse, -R8 ;  /* 0x800000080b047220 */ /* 0x040fe40000410000 */
[----:B------:R-:W-:Y:S02]  /*9910*/  FMUL.FTZ R11, R11, -R177 ;  /* 0x800000b10b0b7220 */ /* 0x000fe40000410000 */
[----:B------:R-:W-:-:S02]  /*9920*/  FFMA.FTZ R3, R203, R178, R5 ;  /* 0x000000b2cb037223 */ /* 0x000fc40000010005 */
[----:B0-----:R-:W-:Y:S02]  /*9930*/  FMUL.FTZ R197, R105, R178 ;  /* 0x000000b269c57220 */ /* 0x001fe40000410000 */
[----:B------:R-:W-:Y:S02]  /*9940*/  FFMA.FTZ R178, R203, R180, -R9 ;  /* 0x000000b4cbb27223 */ /* 0x000fe40000010809 */
[C---:B------:R-:W-:Y:S01]  /*9950*/  FFMA.FTZ R9, R12.reuse, R177, -R4 ;  /* 0x000000b10c097223 */ /* 0x040fe20000010804 */
[----:B------:R-:W-:Y:S01]  /*9960*/  STS [R2.X4+0x2168], R197 ;  /* 0x002168c502007388 */ /* 0x000fe20000004800 */
[----:B------:R-:W-:Y:S02]  /*9970*/  FFMA.FTZ R11, R12, R8, R11 ;  /* 0x000000080c0b7223 */ /* 0x000fe4000001000b */
[----:B------:R-:W-:Y:S02]  /*9980*/  FADD.FTZ R9, R176, R9 ;  /* 0x00000009b0097221 */ /* 0x000fe40000010000 */
[----:B------:R-:W-:-:S02]  /*9990*/  FADD.FTZ R192, -R192, R11 ;  /* 0x0000000bc0c07221 */ /* 0x000fc40000010100 */
[CC--:B------:R-:W-:Y:S02]  /*99a0*/  FMUL.FTZ R11, R13.reuse, -R9.reuse ;  /* 0x800000090d0b7220 */ /* 0x0c0fe40000410000 */
[-C--:B------:R-:W-:Y:S02]  /*99b0*/  FMUL.FTZ R13, R13, -R192.reuse ;  /* 0x800000c00d0d7220 */ /* 0x080fe40000410000 */
[C---:B------:R-:W-:Y:S02]  /*99c0*/  FFMA.FTZ R10, R14.reuse, R192, R11 ;  /* 0x000000c00e0a7223 */ /* 0x040fe4000001000b */
[----:B------:R-:W-:Y:S02]  /*99d0*/  FFMA.FTZ R14, R14, R9, -R13 ;  /* 0x000000090e0e7223 */ /* 0x000fe4000001080d */
[----:B------:R-:W-:Y:S02]  /*99e0*/  FADD.FTZ R10, -R191, R10 ;  /* 0x0000000abf0a7221 */ /* 0x000fe40000010100 */
[----:B------:R-:W-:-:S02]  /*99f0*/  FADD.FTZ R175, R175, R14 ;  /* 0x0000000eafaf7221 */ /* 0x000fc40000010000 */
[C---:B------:R-:W-:Y:S02]  /*9a00*/  FMUL.FTZ R11, R15.reuse, -R10 ;  /* 0x8000000a0f0b7220 */ /* 0x040fe40000410000 */
[----:B------:R-:W-:Y:S02]  /*9a10*/  FMUL.FTZ R15, R15, -R175 ;  /* 0x800000af0f0f7220 */ /* 0x000fe40000410000 */
[----:B------:R-:W-:Y:S02]  /*9a20*/  FMUL.FTZ R199, R105, R180 ;  /* 0x000000b469c77220 */ /* 0x000fe40000410000 */
[----:B------:R-:W-:Y:S02]  /*9a30*/  FMUL.FTZ R195, R40, R143 ;  /* 0x0000008f28c37220 */ /* 0x000fe40000410000 */
[----:B------:R-:W-:Y:S01]  /*9a40*/  FMUL.FTZ R180, R194, R144 ;  /* 0x00000090c2b47220 */ /* 0x000fe20000410000 */
[----:B------:R-:W-:Y:S01]  /*9a50*/  STS [R2.X4+0x216c], R199 ;  /* 0x00216cc702007388 */ /* 0x000fe20000004800 */
[----:B------:R-:W-:-:S02]  /*9a60*/  FFMA.FTZ R15, R16, R10, R15 ;  /* 0x0000000a100f7223 */ /* 0x000fc4000001000f */
[----:B------:R-:W-:Y:S02]  /*9a70*/  FFMA.FTZ R11, R16, R175, -R11 ;  /* 0x000000af100b7223 */ /* 0x000fe4000001080b */
[----:B------:R-:W-:Y:S02]  /*9a80*/  FMUL.FTZ R193, R179, R143 ;  /* 0x0000008fb3c17220 */ /* 0x000fe40000410000 */
[----:B------:R-:W-:Y:S02]  /*9a90*/  FMUL.FTZ R5, R205, R195 ;  /* 0x000000c3cd057220 */ /* 0x000fe40000410000 */
[----:B------:R-:W-:Y:S02]  /*9aa0*/  FMUL.FTZ R12, R183, R144 ;  /* 0x00000090b70c7220 */ /* 0x000fe40000410000 */
[----:B------:R-:W-:Y:S02]  /*9ab0*/  FMUL.FTZ R176, R207, R180 ;  /* 0x000000b4cfb07220 */ /* 0x000fe40000410000 */
[----:B------:R-:W-:-:S02]  /*9ac0*/  FADD.FTZ R190, -R190, R15 ;  /* 0x0000000fbebe7221 */ /* 0x000fc40000010100 */
[----:B------:R-:W-:Y:S02]  /*9ad0*/  FADD.FTZ R11, R174, R11 ;  /* 0x0000000bae0b7221 */ /* 0x000fe40000010000 */
[-C--:B------:R-:W-:Y:S02]  /*9ae0*/  FMUL.FTZ R4, R205, R193.reuse ;  /* 0x000000c1cd047220 */ /* 0x080fe40000410000 */
[----:B------:R-:W-:Y:S02]  /*9af0*/  FFMA.FTZ R5, R208, R193, R5 ;  /* 0x000000c1d0057223 */ /* 0x000fe40000010005 */
[-C--:B------:R-:W-:Y:S02]  /*9b00*/  FMUL.FTZ R13, R207, R12.reuse ;  /* 0x0000000ccf0d7220 */ /* 0x080fe40000410000 */
[-C--:B------:R-:W-:Y:S02]  /*9b10*/  FFMA.FTZ R176, R209, R12.reuse, R176 ;  /* 0x0000000cd1b07223 */ /* 0x080fe400000100b0 */
[----:B------:R-:W-:-:S02]  /*9b20*/  FMUL.FTZ R191, R111, R12 ;  /* 0x0000000c6fbf7220 */ /* 0x000fc40000410000 */
[----:B------:R-:W-:Y:S02]  /*9b30*/  FMUL.FTZ R193, R104, R193 ;  /* 0x000000c168c17220 */ /* 0x000fe40000410000 */
[CC--:B------:R-:W-:Y:S01]  /*9b40*/  FMUL.FTZ R12, R17.reuse, -R190.reuse ;  /* 0x800000be110c7220 */ /* 0x0c0fe20000410000 */
[----:B------:R-:W-:Y:S01]  /*9b50*/  STS [R2.X4+0x2158], R191 ;  /* 0x002158bf02007388 */ /* 0x000fe20000004800 */
[----:B------:R-:W-:Y:S02]  /*9b60*/  FMUL.FTZ R17, R17, -R11 ;  /* 0x8000000b11117220 */ /* 0x000fe40000410000 */
[----:B------:R-:W-:Y:S01]  /*9b70*/  FMUL.FTZ R15, R8, R145 ;  /* 0x00000091080f7220 */ /* 0x000fe20000410000 */
[----:B------:R0:W-:Y:S01]  /*9b80*/  STS [R2.X4+0x2160], R193 ;  /* 0x002160c102007388 */ /* 0x0001e20000004800 */
[C---:B------:R-:W-:Y:S02]  /*9b90*/  FFMA.FTZ R12, R18.reuse, R11, -R12 ;  /* 0x0000000b120c7223 */ /* 0x040fe4000001080c */
[----:B------:R-:W-:-:S02]  /*9ba0*/  FFMA.FTZ R14, R18, R190, R17 ;  /* 0x000000be120e7223 */ /* 0x000fc40000010011 */
[----:B------:R-:W-:Y:S02]  /*9bb0*/  FMUL.FTZ R16, R210, R15 ;  /* 0x0000000fd2107220 */ /* 0x000fe40000410000 */
[----:B------:R-:W-:Y:S02]  /*9bc0*/  FADD.FTZ R173, R173, R12 ;  /* 0x0000000cadad7221 */ /* 0x000fe40000010000 */
[----:B------:R-:W-:Y:S02]  /*9bd0*/  FADD.FTZ R12, -R189, R14 ;  /* 0x0000000ebd0c7221 */ /* 0x000fe40000010100 */
[-C--:B0-----:R-:W-:Y:S02]  /*9be0*/  FMUL.FTZ R193, R111, R180.reuse ;  /* 0x000000b46fc17220 */ /* 0x081fe40000410000 */
[----:B------:R-:W-:Y:S02]  /*9bf0*/  FFMA.FTZ R180, R209, R180, -R13 ;  /* 0x000000b4d1b47223 */ /* 0x000fe4000001080d */
[----:B------:R-:W-:Y:S01]  /*9c00*/  FMUL.FTZ R13, R177, R145 ;  /* 0x00000091b10d7220 */ /* 0x000fe20000410000 */
[----:B------:R-:W-:Y:S01]  /*9c10*/  STS [R2.X4+0x215c], R193 ;  /* 0x00215cc102007388 */ /* 0x000fe20000004800 */
[----:B------:R-:W-:-:S02]  /*9c20*/  FMUL.FTZ R191, R110, R15 ;  /* 0x0000000f6ebf7220 */ /* 0x000fc40000410000 */
[-C--:B------:R-:W-:Y:S02]  /*9c30*/  FMUL.FTZ R174, R210, R13.reuse ;  /* 0x0000000dd2ae7220 */ /* 0x080fe40000410000 */
[-C--:B------:R-:W-:Y:S01]  /*9c40*/  FFMA.FTZ R18, R237, R13.reuse, R16 ;  /* 0x0000000ded127223 */ /* 0x080fe20000010010 */
[----:B------:R0:W-:Y:S01]  /*9c50*/  STS [R2.X4+0x2154], R191 ;  /* 0x002154bf02007388 */ /* 0x0001e20000004800 */
[----:B------:R-:W-:Y:S02]  /*9c60*/  FMUL.FTZ R17, R110, R13 ;  /* 0x0000000d6e117220 */ /* 0x000fe40000410000 */
[C---:B------:R-:W-:Y:S02]  /*9c70*/  FMUL.FTZ R13, R19.reuse, -R12 ;  /* 0x8000000c130d7220 */ /* 0x040fe40000410000 */
[-C--:B------:R-:W-:Y:S01]  /*9c80*/  FMUL.FTZ R19, R19, -R173.reuse ;  /* 0x800000ad13137220 */ /* 0x080fe20000410000 */
[----:B------:R1:W-:Y:S01]  /*9c90*/  STS [R2.X4+0x2150], R17 ;  /* 0x0021501102007388 */ /* 0x0003e20000004800 */
[----:B------:R-:W-:-:S02]  /*9ca0*/  FFMA.FTZ R13, R20, R173, -R13 ;  /* 0x000000ad140d7223 */ /* 0x000fc4000001080d */
[----:B------:R-:W-:Y:S02]  /*9cb0*/  FMUL.FTZ R16, R192, R146 ;  /* 0x00000092c0107220 */ /* 0x000fe40000410000 */
[----:B------:R-:W-:Y:S02]  /*9cc0*/  FFMA.FTZ R19, R20, R12, R19 ;  /* 0x0000000c14137223 */ /* 0x000fe40000010013 */
[----:B------:R-:W-:Y:S02]  /*9cd0*/  FADD.FTZ R13, R172, R13 ;  /* 0x0000000dac0d7221 */ /* 0x000fe40000010000 */
[----:B------:R-:W-:Y:S02]  /*9ce0*/  FFMA.FTZ R174, R237, R15, -R174 ;  /* 0x0000000fedae7223 */ /* 0x000fe400000108ae */
[----:B------:R-:W-:Y:S02]  /*9cf0*/  FMUL.FTZ R14, R9, R146 ;  /* 0x00000092090e7220 */ /* 0x000fe40000410000 */
[----:B------:R-:W-:-:S02]  /*9d00*/  FMUL.FTZ R20, R201, R16 ;  /* 0x00000010c9147220 */ /* 0x000fc40000410000 */
[----:B------:R-:W-:Y:S02]  /*9d10*/  FADD.FTZ R188, -R188, R19 ;  /* 0x00000013bcbc7221 */ /* 0x000fe40000010100 */
[----:B------:R-:W-:Y:S02]  /*9d20*/  FMUL.FTZ R15, R21, -R13 ;  /* 0x8000000d150f7220 */ /* 0x000fe40000410000 */
[-C--:B------:R-:W-:Y:S02]  /*9d30*/  FMUL.FTZ R19, R201, R14.reuse ;  /* 0x0000000ec9137220 */ /* 0x080fe40000410000 */
[-C--:B------:R-:W-:Y:S02]  /*9d40*/  FFMA.FTZ R20, R211, R14.reuse, R20 ;  /* 0x0000000ed3147223 */ /* 0x080fe40000010014 */
[----:B------:R-:W-:Y:S02]  /*9d50*/  FMUL.FTZ R189, R109, R14 ;  /* 0x0000000e6dbd7220 */ /* 0x000fe40000410000 */
[----:B------:R-:W-:-:S02]  /*9d60*/  FMUL.FTZ R21, R21, -R188 ;  /* 0x800000bc15157220 */ /* 0x000fc40000410000 */
[C---:B------:R-:W-:Y:S01]  /*9d70*/  FFMA.FTZ R14, R22.reuse, R188, R15 ;  /* 0x000000bc160e7223 */ /* 0x040fe2000001000f */
[----:B------:R2:W-:Y:S01]  /*9d80*/  STS [R2.X4+0x2148], R189 ;  /* 0x002148bd02007388 */ /* 0x0005e20000004800 */
[----:B------:R-:W-:Y:S02]  /*9d90*/  FFMA.FTZ R22, R22, R13, -R21 ;  /* 0x0000000d16167223 */ /* 0x000fe40000010815 */
[----:B------:R-:W-:Y:S02]  /*9da0*/  FADD.FTZ R14, -R187, R14 ;  /* 0x0000000ebb0e7221 */ /* 0x000fe40000010100 */
[----:B------:R-:W-:Y:S02]  /*9db0*/  FADD.FTZ R171, R171, R22 ;  /* 0x00000016abab7221 */ /* 0x000fe40000010000 */
[----:B------:R-:W-:Y:S02]  /*9dc0*/  FMUL.FTZ R15, R23, -R14 ;  /* 0x8000000e170f7220 */ /* 0x000fe40000410000 */
[----:B------:R-:W-:-:S02]  /*9dd0*/  FMUL.FTZ R187, R10, R153 ;  /* 0x000000990abb7220 */ /* 0x000fc40000410000 */
[----:B------:R-:W-:Y:S02]  /*9de0*/  FMUL.FTZ R23, R23, -R171 ;  /* 0x800000ab17177220 */ /* 0x000fe40000410000 */
[----:B------:R-:W-:Y:S02]  /*9df0*/  FMUL.FTZ R198, R112, R157 ;  /* 0x0000009d70c67220 */ /* 0x000fe40000410000 */
[----:B------:R-:W-:Y:S02]  /*9e00*/  FFMA.FTZ R15, R24, R171, -R15 ;  /* 0x000000ab180f7223 */ /* 0x000fe4000001080f */
[-C--:B0-----:R-:W-:Y:S02]  /*9e10*/  FMUL.FTZ R191, R109, R16.reuse ;  /* 0x000000106dbf7220 */ /* 0x081fe40000410000 */
[----:B------:R-:W-:Y:S02]  /*9e20*/  FFMA.FTZ R19, R211, R16, -R19 ;  /* 0x00000010d3137223 */ /* 0x000fe40000010813 */
[----:B-1----:R-:W-:Y:S01]  /*9e30*/  FMUL.FTZ R17, R175, R153 ;  /* 0x00000099af117220 */ /* 0x002fe20000410000 */
[----:B------:R0:W-:Y:S01]  /*9e40*/  STS [R2.X4+0x214c], R191 ;  /* 0x00214cbf02007388 */ /* 0x0001e20000004800 */
[----:B------:R-:W-:-:S02]  /*9e50*/  FMUL.FTZ R16, R200, R187 ;  /* 0x000000bbc8107220 */ /* 0x000fc40000410000 */
[----:B------:R-:W-:Y:S02]  /*9e60*/  FFMA.FTZ R23, R24, R14, R23 ;  /* 0x0000000e18177223 */ /* 0x000fe40000010017 */
[-C--:B------:R-:W-:Y:S02]  /*9e70*/  FFMA.FTZ R231, R60, -R198.reuse, R231 ;  /* 0x800000c63ce77223 */ /* 0x080fe400000100e7 */
[----:B------:R-:W-:Y:S02]  /*9e80*/  FFMA.FTZ R129, R61, -R198, R221 ;  /* 0x800000c63d817223 */ /* 0x000fe400000100dd */
[----:B------:R-:W-:Y:S02]  /*9e90*/  FADD.FTZ R15, R170, R15 ;  /* 0x0000000faa0f7221 */ /* 0x000fe40000010000 */
[----:B------:R-:W-:Y:S02]  /*9ea0*/  FMUL.FTZ R198, R115, R154 ;  /* 0x0000009a73c67220 */ /* 0x000fe40000410000 */
[----:B------:R-:W-:-:S02]  /*9eb0*/  FMUL.FTZ R22, R200, R17 ;  /* 0x00000011c8167220 */ /* 0x000fc40000410000 */
[-C--:B------:R-:W-:Y:S02]  /*9ec0*/  FFMA.FTZ R21, R235, R17.reuse, R16 ;  /* 0x00000011eb157223 */ /* 0x080fe40000010010 */
[----:B--2---:R-:W-:Y:S02]  /*9ed0*/  FMUL.FTZ R189, R108, R17 ;  /* 0x000000116cbd7220 */ /* 0x004fe40000410000 */
[----:B------:R-:W-:Y:S02]  /*9ee0*/  FADD.FTZ R186, -R186, R23 ;  /* 0x00000017baba7221 */ /* 0x000fe40000010100 */
[----:B------:R-:W-:Y:S01]  /*9ef0*/  FMUL.FTZ R17, R25, -R15 ;  /* 0x8000000f19117220 */ /* 0x000fe20000410000 */
[----:B------:R-:W-:Y:S01]  /*9f00*/  STS [R2.X4+0x2140], R189 ;  /* 0x002140bd02007388 */ /* 0x000fe20000004800 */
[-C--:B------:R-:W-:Y:S02]  /*9f10*/  FFMA.FTZ R215, R58, -R198.reuse, R215 ;  /* 0x800000c63ad77223 */ /* 0x080fe400000100d7 */
[----:B------:R-:W-:-:S02]  /*9f20*/  FFMA.FTZ R198, R59, -R198, R216 ;  /* 0x800000c63bc67223 */ /* 0x000fc400000100d8 */
[----:B------:R-:W-:Y:S02]  /*9f30*/  FMUL.FTZ R170, R190, R154 ;  /* 0x0000009abeaa7220 */ /* 0x000fe40000410000 */
[----:B------:R-:W-:Y:S02]  /*9f40*/  FMUL.FTZ R25, R25, -R186 ;  /* 0x800000ba19197220 */ /* 0x000fe40000410000 */
[----:B------:R-:W-:Y:S02]  /*9f50*/  FMUL.FTZ R24, R11, R154 ;  /* 0x0000009a0b187220 */ /* 0x000fe40000410000 */
[----:B------:R-:W-:Y:S02]  /*9f60*/  FFMA.FTZ R16, R26, R186, R17 ;  /* 0x000000ba1a107223 */ /* 0x000fe40000010011 */
[----:B------:R-:W-:Y:S02]  /*9f70*/  FMUL.FTZ R23, R198, R170 ;  /* 0x000000aac6177220 */ /* 0x000fe40000410000 */
[----:B------:R-:W-:-:S02]  /*9f80*/  FFMA.FTZ R26, R26, R15, -R25 ;  /* 0x0000000f1a1a7223 */ /* 0x000fc40000010819 */
[-C--:B------:R-:W-:Y:S02]  /*9f90*/  FMUL.FTZ R17, R198, R24.reuse ;  /* 0x00000018c6117220 */ /* 0x080fe40000410000 */
[----:B------:R-:W-:Y:S02]  /*9fa0*/  FADD.FTZ R16, -R185, R16 ;  /* 0x00000010b9107221 */ /* 0x000fe40000010100 */
[-C--:B------:R-:W-:Y:S02]  /*9fb0*/  FFMA.FTZ R23, R215, R24.reuse, R23 ;  /* 0x00000018d7177223 */ /* 0x080fe40000010017 */
[----:B------:R-:W-:Y:S02]  /*9fc0*/  FMUL.FTZ R185, R115, R24 ;  /* 0x0000001873b97220 */ /* 0x000fe40000410000 */
[----:B------:R-:W-:Y:S02]  /*9fd0*/  FADD.FTZ R169, R169, R26 ;  /* 0x0000001aa9a97221 */ /* 0x000fe40000010000 */
[----:B------:R-:W-:Y:S01]  /*9fe0*/  FFMA.FTZ R24, R215, R170, -R17 ;  /* 0x000000aad7187223 */ /* 0x000fe20000010811 */
[----:B------:R1:W-:Y:S01]  /*9ff0*/  STS [R2.X4+0x2138], R185 ;  /* 0x002138b902007388 */ /* 0x0003e20000004800 */
[----:B------:R-:W-:-:S02]  /*a000*/  FMUL.FTZ R17, R27, -R16 ;  /* 0x800000101b117220 */ /* 0x000fc40000410000 */
[-C--:B------:R-:W-:Y:S02]  /*a010*/  FMUL.FTZ R27, R27, -R169.reuse ;  /* 0x800000a91b1b7220 */ /* 0x080fe40000410000 */
[C---:B------:R-:W-:Y:S02]  /*a020*/  FFMA.FTZ R17, R28.reuse, R169, -R17 ;  /* 0x000000a91c117223 */ /* 0x040fe40000010811 */
[----:B------:R-:W-:Y:S02]  /*a030*/  FFMA.FTZ R27, R28, R16, R27 ;  /* 0x000000101c1b7223 */ /* 0x000fe4000001001b */
[----:B------:R-:W-:Y:S02]  /*a040*/  FADD.FTZ R17, R168, R17 ;  /* 0x00000011a8117221 */ /* 0x000fe40000010000 */
[----:B------:R-:W-:Y:S02]  /*a050*/  FADD.FTZ R184, -R184, R27 ;  /* 0x0000001bb8b87221 */ /* 0x000fe40000010100 */
[----:B------:R-:W-:-:S02]  /*a060*/  FMUL.FTZ R27, R29, -R17 ;  /* 0x800000111d1b7220 */ /* 0x000fc40000410000 */
[-C--:B0-----:R-:W-:Y:S02]  /*a070*/  FMUL.FTZ R191, R108, R187.reuse ;  /* 0x000000bb6cbf7220 */ /* 0x081fe40000410000 */
[----:B------:R-:W-:Y:S02]  /*a080*/  FFMA.FTZ R22, R235, R187, -R22 ;  /* 0x000000bbeb167223 */ /* 0x000fe40000010816 */
[----:B------:R-:W-:Y:S01]  /*a090*/  FMUL.FTZ R187, R115, R170 ;  /* 0x000000aa73bb7220 */ /* 0x000fe20000410000 */
[----:B------:R-:W-:Y:S01]  /*a0a0*/  STS [R2.X4+0x2144], R191 ;  /* 0x002144bf02007388 */ /* 0x000fe20000004800 */
[-C--:B------:R-:W-:Y:S02]  /*a0b0*/  FMUL.FTZ R29, R29, -R184.reuse ;  /* 0x800000b81d1d7220 */ /* 0x080fe40000410000 */
[----:B------:R-:W-:Y:S01]  /*a0c0*/  FFMA.FTZ R27, R30, R184, R27 ;  /* 0x000000b81e1b7223 */ /* 0x000fe2000001001b */
[----:B------:R0:W-:Y:S01]  /*a0d0*/  STS [R2.X4+0x213c], R187 ;  /* 0x00213cbb02007388 */ /* 0x0001e20000004800 */
[----:B------:R-:W-:-:S02]  /*a0e0*/  FMUL.FTZ R170, R12, R155 ;  /* 0x0000009b0caa7220 */ /* 0x000fc40000410000 */
[----:B------:R-:W-:Y:S02]  /*a0f0*/  FMUL.FTZ R26, R173, R155 ;  /* 0x0000009bad1a7220 */ /* 0x000fe40000410000 */
[----:B------:R-:W-:Y:S02]  /*a100*/  FFMA.FTZ R29, R30, R17, -R29 ;  /* 0x000000111e1d7223 */ /* 0x000fe4000001081d */
[----:B------:R-:W-:Y:S02]  /*a110*/  FADD.FTZ R182, -R182, R27 ;  /* 0x0000001bb6b67221 */ /* 0x000fe40000010100 */
[C---:B------:R-:W-:Y:S02]  /*a120*/  FMUL.FTZ R25, R131.reuse, R170 ;  /* 0x000000aa83197220 */ /* 0x040fe40000410000 */
[----:B------:R-:W-:Y:S02]  /*a130*/  FMUL.FTZ R28, R131, R26 ;  /* 0x0000001a831c7220 */ /* 0x000fe40000410000 */
[----:B------:R-:W-:-:S02]  /*a140*/  FADD.FTZ R166, R166, R29 ;  /* 0x0000001da6a67221 */ /* 0x000fc40000010000 */
[----:B------:R-:W-:Y:S02]  /*a150*/  FMUL.FTZ R27, R182, R149 ;  /* 0x00000095b61b7220 */ /* 0x000fe40000410000 */
[-C--:B------:R-:W-:Y:S02]  /*a160*/  FFMA.FTZ R25, R233, R26.reuse, R25 ;  /* 0x0000001ae9197223 */ /* 0x080fe40000010019 */
[----:B-1----:R-:W-:Y:S02]  /*a170*/  FMUL.FTZ R185, R114, R26 ;  /* 0x0000001a72b97220 */ /* 0x002fe40000410000 */
[----:B------:R-:W-:Y:S02]  /*a180*/  FMUL.FTZ R130, R113, R156 ;  /* 0x0000009c71827220 */ /* 0x000fe40000410000 */
[----:B------:R-:W-:Y:S01]  /*a190*/  FMUL.FTZ R6, R212, UR25 ;  /* 0x00000019d4067c20 */ /* 0x000fe20008410000 */
[----:B------:R-:W-:Y:S01]  /*a1a0*/  STS [R2.X4+0x2130], R185 ;  /* 0x002130b902007388 */ /* 0x000fe20000004800 */
[----:B------:R-:W-:-:S02]  /*a1b0*/  FFMA.FTZ R26, R233, R170, -R28 ;  /* 0x000000aae91a7223 */ /* 0x000fc4000001081c */
[----:B------:R-:W-:Y:S02]  /*a1c0*/  FMUL.FTZ R28, R184, R152 ;  /* 0x00000098b81c7220 */ /* 0x000fe40000410000 */
[----:B------:R-:W-:Y:S02]  /*a1d0*/  FMUL.FTZ R29, R166, R149 ;  /* 0x00000095a61d7220 */ /* 0x000fe40000410000 */
[----:B------:R-:W-:Y:S02]  /*a1e0*/  FMUL.FTZ R168, R126, R27 ;  /* 0x0000001b7ea87220 */ /* 0x000fe40000410000 */
[----:B0-----:R-:W-:Y:S02]  /*a1f0*/  FMUL.FTZ R187, R114, R170 ;  /* 0x000000aa72bb7220 */ /* 0x001fe40000410000 */
[-C--:B------:R-:W-:Y:S02]  /*a200*/  FFMA.FTZ R219, R62, -R130.reuse, R219 ;  /* 0x800000823edb7223 */ /* 0x080fe400000100db */
[----:B------:R-:W-:Y:S01]  /*a210*/  FFMA.FTZ R6, R204, UR42, R6 ;  /* 0x0000002acc067c23 */ /* 0x000fe20008010006 */
[----:B------:R0:W-:Y:S01]  /*a220*/  STS [R2.X4+0x2134], R187 ;  /* 0x002134bb02007388 */ /* 0x0001e20000004800 */
[----:B------:R-:W-:-:S02]  /*a230*/  FFMA.FTZ R130, R63, -R130, R220 ;  /* 0x800000823f827223 */ /* 0x000fc400000100dc */
[----:B------:R-:W-:Y:S02]  /*a240*/  FMUL.FTZ R204, R188, R156 ;  /* 0x0000009cbccc7220 */ /* 0x000fe40000410000 */
[----:B------:R-:W-:Y:S02]  /*a250*/  FMUL.FTZ R30, R17, R152 ;  /* 0x00000098111e7220 */ /* 0x000fe40000410000 */
[----:B------:R-:W-:Y:S02]  /*a260*/  FMUL.FTZ R170, R228, R28 ;  /* 0x0000001ce4aa7220 */ /* 0x000fe40000410000 */
[----:B------:R-:W-:Y:S02]  /*a270*/  FFMA.FTZ R168, R165, R29, R168 ;  /* 0x0000001da5a87223 */ /* 0x000fe400000100a8 */
[----:B------:R-:W-:Y:S02]  /*a280*/  FMUL.FTZ R172, R13, R156 ;  /* 0x0000009c0dac7220 */ /* 0x000fe40000410000 */
[----:B0-----:R-:W-:-:S02]  /*a290*/  FMUL.FTZ R187, R130, R204 ;  /* 0x000000cc82bb7220 */ /* 0x001fc40000410000 */
[----:B------:R-:W-:Y:S02]  /*a2a0*/  FFMA.FTZ R185, R227, R30, R170 ;  /* 0x0000001ee3b97223 */ /* 0x000fe400000100aa */
[----:B------:R-:W-:Y:S02]  /*a2b0*/  FADD.FTZ R170, RZ, R168 ;  /* 0x000000a8ffaa7221 */ /* 0x000fe40000010000 */
[----:B------:R-:W-:Y:S02]  /*a2c0*/  FFMA.FTZ R168, R219, R172, R187 ;  /* 0x000000acdba87223 */ /* 0x000fe400000100bb */
[----:B------:R-:W-:Y:S02]  /*a2d0*/  FMUL.FTZ R127, R118, R147 ;  /* 0x00000093767f7220 */ /* 0x000fe40000410000 */
[----:B------:R-:W-:Y:S02]  /*a2e0*/  FMUL.FTZ R181, R217, UR25 ;  /* 0x00000019d9b57c20 */ /* 0x000fe40008410000 */
[----:B------:R-:W-:-:S02]  /*a2f0*/  FADD.FTZ R187, R170, R185 ;  /* 0x000000b9aabb7221 */ /* 0x000fc40000010000 */
[----:B------:R-:W-:Y:S02]  /*a300*/  FMUL.FTZ R170, R126, R29 ;  /* 0x0000001d7eaa7220 */ /* 0x000fe40000410000 */
[----:B------:R-:W-:Y:S02]  /*a310*/  FFMA.FTZ R225, R64, -R127, R225 ;  /* 0x8000007f40e17223 */ /* 0x000fe400000100e1 */
[C---:B------:R-:W-:Y:S02]  /*a320*/  FMUL.FTZ R121, R206.reuse, UR25 ;  /* 0x00000019ce797c20 */ /* 0x040fe40008410000 */
[----:B------:R-:W-:Y:S02]  /*a330*/  FFMA.FTZ R181, R206, UR42, -R181 ;  /* 0x0000002aceb57c23 */ /* 0x000fe400080108b5 */
[-C--:B------:R-:W-:Y:S02]  /*a340*/  FMUL.FTZ R191, R113, R172.reuse ;  /* 0x000000ac71bf7220 */ /* 0x080fe40000410000 */
[----:B------:R-:W-:-:S02]  /*a350*/  FMUL.FTZ R189, R130, R172 ;  /* 0x000000ac82bd7220 */ /* 0x000fc40000410000 */
[----:B------:R-:W-:Y:S01]  /*a360*/  FMUL.FTZ R128, R119, R148 ;  /* 0x0000009477807220 */ /* 0x000fe20000410000 */
[----:B------:R0:W-:Y:S01]  /*a370*/  STS [R2.X4+0x2128], R191 ;  /* 0x002128bf02007388 */ /* 0x0001e20000004800 */
[----:B------:R-:W-:Y:S02]  /*a380*/  FFMA.FTZ R127, R65, -R127, R226 ;  /* 0x8000007f417f7223 */ /* 0x000fe400000100e2 */
[----:B------:R-:W-:Y:S02]  /*a390*/  FMUL.FTZ R206, R16, R147 ;  /* 0x0000009310ce7220 */ /* 0x000fe40000410000 */
[----:B------:R-:W-:Y:S02]  /*a3a0*/  FMUL.FTZ R172, R228, R30 ;  /* 0x0000001ee4ac7220 */ /* 0x000fe40000410000 */
[----:B------:R-:W-:Y:S02]  /*a3b0*/  FFMA.FTZ R170, R165, R27, -R170 ;  /* 0x0000001ba5aa7223 */ /* 0x000fe400000108aa */
[----:B------:R-:W-:-:S02]  /*a3c0*/  FFMA.FTZ R199, R219, R204, -R189 ;  /* 0x000000ccdbc77223 */ /* 0x000fc400000108bd */
[----:B------:R-:W-:Y:S02]  /*a3d0*/  FMUL.FTZ R193, R113, R204 ;  /* 0x000000cc71c17220 */ /* 0x000fe40000410000 */
[----:B------:R-:W-:Y:S02]  /*a3e0*/  FFMA.FTZ R223, R66, -R128, R223 ;  /* 0x8000008042df7223 */ /* 0x000fe400000100df */
[----:B------:R-:W-:Y:S01]  /*a3f0*/  FMUL.FTZ R204, R169, R147 ;  /* 0x00000093a9cc7220 */ /* 0x000fe20000410000 */
[----:B------:R1:W-:Y:S01]  /*a400*/  STS [R2.X4+0x212c], R193 ;  /* 0x00212cc102007388 */ /* 0x0003e20000004800 */
[----:B------:R-:W-:Y:S02]  /*a410*/  FMUL.FTZ R189, R127, R206 ;  /* 0x000000ce7fbd7220 */ /* 0x000fe40000410000 */
[----:B------:R-:W-:Y:S02]  /*a420*/  FFMA.FTZ R185, R227, R28, -R172 ;  /* 0x0000001ce3b97223 */ /* 0x000fe400000108ac */
[----:B------:R-:W-:-:S02]  /*a430*/  FADD.FTZ R170, RZ, R170 ;  /* 0x000000aaffaa7221 */ /* 0x000fc40000010000 */
[----:B------:R-:W-:Y:S02]  /*a440*/  FFMA.FTZ R128, R67, -R128, R224 ;  /* 0x8000008043807223 */ /* 0x000fe400000100e0 */
[----:B------:R-:W-:Y:S02]  /*a450*/  FMUL.FTZ R214, R186, R148 ;  /* 0x00000094bad67220 */ /* 0x000fe40000410000 */
[-C--:B0-----:R-:W-:Y:S02]  /*a460*/  FMUL.FTZ R191, R127, R204.reuse ;  /* 0x000000cc7fbf7220 */ /* 0x081fe40000410000 */
[----:B------:R-:W-:Y:S02]  /*a470*/  FFMA.FTZ R172, R225, R204, R189 ;  /* 0x000000cce1ac7223 */ /* 0x000fe400000100bd */
[----:B------:R-:W-:Y:S02]  /*a480*/  FADD.FTZ R170, R170, R185 ;  /* 0x000000b9aaaa7221 */ /* 0x000fe40000010000 */
[----:B------:R-:W-:-:S02]  /*a490*/  FMUL.FTZ R218, R14, R157 ;  /* 0x0000009d0eda7220 */ /* 0x000fc40000410000 */
[----:B------:R-:W-:Y:S02]  /*a4a0*/  FMUL.FTZ R212, R15, R148 ;  /* 0x000000940fd47220 */ /* 0x000fe40000410000 */
[----:B------:R-:W-:Y:S02]  /*a4b0*/  FMUL.FTZ R185, R128, R214 ;  /* 0x000000d680b97220 */ /* 0x000fe40000410000 */
[----:B------:R-:W-:Y:S02]  /*a4c0*/  FFMA.FTZ R191, R225, R206, -R191 ;  /* 0x000000cee1bf7223 */ /* 0x000fe400000108bf */
[----:B------:R-:W-:Y:S02]  /*a4d0*/  FADD.FTZ R172, R187, R172 ;  /* 0x000000acbbac7221 */ /* 0x000fe40000010000 */
[----:B------:R-:W-:Y:S02]  /*a4e0*/  FMUL.FTZ R216, R171, R157 ;  /* 0x0000009dabd87220 */ /* 0x000fe40000410000 */
[----:B------:R-:W-:-:S02]  /*a4f0*/  FMUL.FTZ R187, R129, R218 ;  /* 0x000000da81bb7220 */ /* 0x000fc40000410000 */
[----:B------:R-:W-:Y:S02]  /*a500*/  FFMA.FTZ R185, R223, R212, R185 ;  /* 0x000000d4dfb97223 */ /* 0x000fe400000100b9 */
[----:B------:R-:W-:Y:S02]  /*a510*/  FADD.FTZ R170, R170, R191 ;  /* 0x000000bfaaaa7221 */ /* 0x000fe40000010000 */
[----:B------:R-:W-:Y:S02]  /*a520*/  FFMA.FTZ R191, R231, R216, R187 ;  /* 0x000000d8e7bf7223 */ /* 0x000fe400000100bb */
[----:B------:R-:W-:Y:S02]  /*a530*/  FADD.FTZ R172, R172, R185 ;  /* 0x000000b9acac7221 */ /* 0x000fe40000010000 */
[----:B------:R-:W-:Y:S02]  /*a540*/  FMUL.FTZ R187, R128, R212 ;  /* 0x000000d480bb7220 */ /* 0x000fe40000410000 */
[----:B------:R-:W-:-:S02]  /*a550*/  FADD.FTZ R185, R172, R191 ;  /* 0x000000bfacb97221 */ /* 0x000fc40000010000 */
[----:B------:R-:W-:Y:S02]  /*a560*/  FMUL.FTZ R189, R129, R216 ;  /* 0x000000d881bd7220 */ /* 0x000fe40000410000 */
[----:B------:R-:W-:Y:S02]  /*a570*/  FADD.FTZ R168, R185, R168 ;  /* 0x000000a8b9a87221 */ /* 0x000fe40000010000 */
[----:B------:R-:W-:Y:S02]  /*a580*/  FFMA.FTZ R187, R223, R214, -R187 ;  /* 0x000000d6dfbb7223 */ /* 0x000fe400000108bb */
[----:B------:R-:W-:Y:S02]  /*a590*/  FADD.FTZ R168, R168, R25 ;  /* 0x00000019a8a87221 */ /* 0x000fe40000010000 */
[----:B-1----:R-:W-:Y:S02]  /*a5a0*/  FFMA.FTZ R193, R231, R218, -R189 ;  /* 0x000000dae7c17223 */ /* 0x002fe400000108bd */
[----:B------:R-:W-:-:S02]  /*a5b0*/  FADD.FTZ R168, R168, R23 ;  /* 0x00000017a8a87221 */ /* 0x000fc40000010000 */
[----:B------:R-:W-:Y:S02]  /*a5c0*/  FADD.FTZ R170, R170, R187 ;  /* 0x000000bbaaaa7221 */ /* 0x000fe40000010000 */
[----:B------:R-:W-:Y:S02]  /*a5d0*/  FADD.FTZ R21, R168, R21 ;  /* 0x00000015a8157221 */ /* 0x000fe40000010000 */
[----:B------:R-:W-:Y:S02]  /*a5e0*/  FMUL.FTZ R197, R104, R195 ;  /* 0x000000c368c57220 */ /* 0x000fe40000410000 */
[----:B------:R-:W-:Y:S02]  /*a5f0*/  FADD.FTZ R25, R21, R20 ;  /* 0x0000001415197221 */ /* 0x000fe40000010000 */
[----:B------:R-:W-:Y:S01]  /*a600*/  FADD.FTZ R170, R170, R193 ;  /* 0x000000c1aaaa7221 */ /* 0x000fe20000010000 */
[----:B------:R0:W-:Y:S01]  /*a610*/  STS [R2.X4+0x2164], R197 ;  /* 0x002164c502007388 */ /* 0x0001e20000004800 */
[----:B------:R-:W-:Y:S01]  /*a620*/  FADD.FTZ R25, R25, R18 ;  /* 0x0000001219197221 */ /* 0x000fe20000010000 */
[----:B------:R-:W-:Y:S01]  /*a630*/  MOV R18, UR38 ;  /* 0x0000002600127c02 */ /* 0x000fe20008000f00 */
[----:B------:R-:W-:-:S02]  /*a640*/  FADD.FTZ R199, R170, R199 ;  /* 0x000000c7aac77221 */ /* 0x000fc40000010000 */
[----:B------:R-:W-:Y:S02]  /*a650*/  FADD.FTZ R176, R25, R176 ;  /* 0x000000b019b07221 */ /* 0x000fe40000010000 */
[----:B------:R-:W-:Y:S02]  /*a660*/  FADD.FTZ R199, R199, R26 ;  /* 0x0000001ac7c77221 */ /* 0x000fe40000010000 */
[----:B------:R-:W-:Y:S02]  /*a670*/  FADD.FTZ R176, R176, R5 ;  /* 0x00000005b0b07221 */ /* 0x000fe40000010000 */
[----:B0-----:R-:W-:Y:S02]  /*a680*/  FMUL.FTZ R197, R112, R218 ;  /* 0x000000da70c57220 */ /* 0x001fe40000410000 */
[----:B------:R-:W-:Y:S02]  /*a690*/  FADD.FTZ R220, R176, R3 ;  /* 0x00000003b0dc7221 */ /* 0x000fe40000010000 */
[----:B------:R-:W-:Y:S01]  /*a6a0*/  FMUL.FTZ R3, R179, UR25 ;  /* 0x00000019b3037c20 */ /* 0x000fe20008410000 */
[----:B------:R-:W-:Y:S01]  /*a6b0*/  STS [R2.X4+0x2124], R197 ;  /* 0x002124c502007388 */ /* 0x000fe20000004800 */
[----:B------:R-:W-:-:S02]  /*a6c0*/  FMUL.FTZ R191, R119, R214 ;  /* 0x000000d677bf7220 */ /* 0x000fc40000410000 */
[----:B------:R-:W-:Y:S02]  /*a6d0*/  FFMA.FTZ R218, R40, UR42, -R3 ;  /* 0x0000002a28da7c23 */ /* 0x000fe40008010803 */
[----:B------:R-:W-:Y:S01]  /*a6e0*/  FMUL.FTZ R3, R183, UR25 ;  /* 0x00000019b7037c20 */ /* 0x000fe20008410000 */
[----:B------:R-:W-:Y:S01]  /*a6f0*/  STS [R2.X4+0x211c], R191 ;  /* 0x00211cbf02007388 */ /* 0x000fe20000004800 */
[----:B------:R-:W-:Y:S02]  /*a700*/  FMUL.FTZ R189, R119, R212 ;  /* 0x000000d477bd7220 */ /* 0x000fe40000410000 */
[----:B------:R-:W-:Y:S02]  /*a710*/  FADD.FTZ R199, R199, R24 ;  /* 0x00000018c7c77221 */ /* 0x000fe40000010000 */
[----:B------:R-:W-:Y:S01]  /*a720*/  FFMA.FTZ R214, R194, UR42, -R3 ;  /* 0x0000002ac2d67c23 */ /* 0x000fe20008010803 */
[----:B------:R0:W-:Y:S01]  /*a730*/  STS [R2.X4+0x2118], R189 ;  /* 0x002118bd02007388 */ /* 0x0001e20000004800 */
[----:B------:R-:W-:-:S02]  /*a740*/  FMUL.FTZ R3, R9, UR25 ;  /* 0x0000001909037c20 */ /* 0x000fc40008410000 */
[----:B------:R-:W-:Y:S02]  /*a750*/  FADD.FTZ R22, R199, R22 ;  /* 0x00000016c7167221 */ /* 0x000fe40000010000 */
[----:B------:R-:W-:Y:S02]  /*a760*/  FFMA.FTZ R26, R192, UR42, -R3 ;  /* 0x0000002ac01a7c23 */ /* 0x000fe40008010803 */
[----:B------:R-:W-:Y:S02]  /*a770*/  FMUL.FTZ R3, R173, UR25 ;  /* 0x00000019ad037c20 */ /* 0x000fe40008410000 */
[----:B------:R-:W-:Y:S01]  /*a780*/  FADD.FTZ R19, R22, R19 ;  /* 0x0000001316137221 */ /* 0x000fe20000010000 */
[----:B0-----:R-:W-:Y:S01]  /*a790*/  LEA R189, R18, -R161, 0x1 ;  /* 0x800000a112bd7211 */ /* 0x001fe200078e08ff */
[----:B------:R-:W-:Y:S02]  /*a7a0*/  FFMA.FTZ R170, R12, UR42, -R3 ;  /* 0x0000002a0caa7c23 */ /* 0x000fe40008010803 */
[----:B------:R-:W-:Y:S01]  /*a7b0*/  FMUL.FTZ R3, R171, UR25 ;  /* 0x00000019ab037c20 */ /* 0x000fe20008410000 */
[----:B------:R-:W-:Y:S01]  /*a7c0*/  ISETP.GE.AND P0, PT, R189, 0x1, PT ;  /* 0x00000001bd00780c */ /* 0x000fe20003f06270 */
[----:B------:R-:W-:-:S02]  /*a7d0*/  FADD.FTZ R19, R19, R174 ;  /* 0x000000ae13137221 */ /* 0x000fc40000010000 */
[----:B------:R-:W-:Y:S02]  /*a7e0*/  FFMA.FTZ R4, R208, R195, -R4 ;  /* 0x000000c3d0047223 */ /* 0x000fe40000010804 */
[----:B------:R-:W-:Y:S02]  /*a7f0*/  FMUL.FTZ R185, R118, R204 ;  /* 0x000000cc76b97220 */ /* 0x000fe40000410000 */
[C---:B------:R-:W-:Y:S02]  /*a800*/  FMUL.FTZ R23, R117.reuse, R30 ;  /* 0x0000001e75177220 */ /* 0x040fe40000410000 */
[----:B------:R-:W-:Y:S01]  /*a810*/  FMUL.FTZ R21, R117, R28 ;  /* 0x0000001c75157220 */ /* 0x000fe20000410000 */
[----:B------:R-:W-:Y:S01]  /*a820*/  STS [R2.X4+0x2110], R185 ;  /* 0x002110b902007388 */ /* 0x000fe20000004800 */
[C---:B------:R-:W-:Y:S02]  /*a830*/  FMUL.FTZ R29, R116.reuse, R29 ;  /* 0x0000001d741d7220 */ /* 0x040fe40000410000 */
[----:B------:R-:W-:Y:S01]  /*a840*/  FMUL.FTZ R27, R116, R27 ;  /* 0x0000001b741b7220 */ /* 0x000fe20000410000 */
[----:B------:R0:W-:Y:S01]  /*a850*/  STS [R2.X4+0x2108], R23 ;  /* 0x0021081702007388 */ /* 0x0001e20000004800 */
[----:B------:R-:W-:-:S02]  /*a860*/  FFMA.FTZ R176, R14, UR42, -R3 ;  /* 0x0000002a0eb07c23 */ /* 0x000fc40008010803 */
[----:B------:R-:W-:Y:S01]  /*a870*/  FMUL.FTZ R195, R112, R216 ;  /* 0x000000d870c37220 */ /* 0x000fe20000410000 */
[----:B------:R-:W-:Y:S01]  /*a880*/  STS [R2.X4+0x210c], R21 ;  /* 0x00210c1502007388 */ /* 0x000fe20000004800 */
[----:B------:R-:W-:Y:S02]  /*a890*/  FMUL.FTZ R187, R118, R206 ;  /* 0x000000ce76bb7220 */ /* 0x000fe40000410000 */
[----:B------:R-:W-:Y:S01]  /*a8a0*/  FADD.FTZ R19, R19, R180 ;  /* 0x000000b413137221 */ /* 0x000fe20000010000 */
[----:B------:R-:W-:Y:S01]  /*a8b0*/  STS [R2.X4+0x2100], R29 ;  /* 0x0021001d02007388 */ /* 0x000fe20000004800 */
[----:B------:R-:W-:Y:S02]  /*a8c0*/  FMUL.FTZ R3, R169, UR25 ;  /* 0x00000019a9037c20 */ /* 0x000fe40008410000 */
[----:B------:R-:W-:Y:S01]  /*a8d0*/  FADD.FTZ R193, R19, R4 ;  /* 0x0000000413c17221 */ /* 0x000fe20000010000 */
[----:B------:R1:W-:Y:S01]  /*a8e0*/  STS [R2.X4+0x2104], R27 ;  /* 0x0021041b02007388 */ /* 0x0003e20000004800 */
[----:B------:R-:W-:-:S02]  /*a8f0*/  FFMA.FTZ R206, R16, UR42, -R3 ;  /* 0x0000002a10ce7c23 */ /* 0x000fc40008010803 */
[----:B------:R-:W-:Y:S01]  /*a900*/  FMUL.FTZ R191, R43, UR25 ;  /* 0x000000192bbf7c20 */ /* 0x000fe20008410000 */
[----:B------:R-:W-:Y:S01]  /*a910*/  STS [R2.X4+0x2120], R195 ;  /* 0x002120c302007388 */ /* 0x000fe20000004800 */
[----:B------:R-:W-:Y:S02]  /*a920*/  FMUL.FTZ R216, R196, UR25 ;  /* 0x00000019c4d87c20 */ /* 0x000fe40008410000 */
[----:B------:R-:W-:Y:S01]  /*a930*/  FMUL.FTZ R4, R40, UR25 ;  /* 0x0000001928047c20 */ /* 0x000fe20008410000 */
[----:B------:R2:W-:Y:S01]  /*a940*/  STS [R2.X4+0x2114], R187 ;  /* 0x002114bb02007388 */ /* 0x0005e20000004800 */
[----:B------:R-:W-:Y:S02]  /*a950*/  FMUL.FTZ R22, R194, UR25 ;  /* 0x00000019c2167c20 */ /* 0x000fe40008410000 */
[----:B0-----:R-:W-:Y:S02]  /*a960*/  FMUL.FTZ R23, R177, UR25 ;  /* 0x00000019b1177c20 */ /* 0x001fe40008410000 */
        /* <DEDUP_REMOVED lines=17> */
[----:B------:R-:W-:Y:S02]  /*aa80*/  FFMA.FTZ R239, R32, -R239, R229 ;  /* 0x800000ef20ef7223 */ /* 0x000fe400000100e5 */
[----:B------:R-:W-:-:S02]  /*aa90*/  FFMA.FTZ R121, R217, UR42, R121 ;  /* 0x0000002ad9797c23 */ /* 0x000fc40008010079 */
[----:B------:R-:W-:Y:S02]  /*aaa0*/  FFMA.FTZ R191, R196, UR42, -R191 ;  /* 0x0000002ac4bf7c23 */ /* 0x000fe400080108bf */
[----:B------:R-:W-:Y:S02]  /*aab0*/  FFMA.FTZ R216, R43, UR42, R216 ;  /* 0x0000002a2bd87c23 */ /* 0x000fe400080100d8 */
[----:B--2---:R-:W-:Y:S02]  /*aac0*/  FFMA.FTZ R187, R179, UR42, R4 ;  /* 0x0000002ab3bb7c23 */ /* 0x004fe40008010004 */
[----:B------:R-:W-:Y:S02]  /*aad0*/  FFMA.FTZ R22, R183, UR42, R22 ;  /* 0x0000002ab7167c23 */ /* 0x000fe40008010016 */
[----:B------:R-:W-:Y:S02]  /*aae0*/  FFMA.FTZ R23, R8, UR42, -R23 ;  /* 0x0000002a08177c23 */ /* 0x000fe40008010817 */
[----:B------:R-:W-:-:S02]  /*aaf0*/  FFMA.FTZ R24, R177, UR42, R24 ;  /* 0x0000002ab1187c23 */ /* 0x000fc40008010018 */
        /* <DEDUP_REMOVED lines=49> */
.L_x_7461:
[----:B------:R-:W-:Y:S05]  /*ae10*/  BSYNC B0 ;  /* 0x0000000000007941 */ /* 0x000fea0003800000 */
.L_x_7460:
[----:B------:R-:W-:Y:S01]  /*ae20*/  ULDC.64 UR38, c[0x0][0x298] ;  /* 0x0000a60000267ab9 */ /* 0x000fe20000000a00 */
[C---:B------:R-:W-:Y:S01]  /*ae30*/  FMUL.FTZ R3, R150.reuse, R123 ;  /* 0x0000007b96037220 */ /* 0x040fe20000410000 */
[----:B------:R-:W-:Y:S01]  /*ae40*/  USHF.R.U32.HI UR24, URZ, 0x1, UR39 ;  /* 0x000000013f187899 */ /* 0x000fe20008011627 */
[C---:B------:R-:W-:Y:S01]  /*ae50*/  FMUL.FTZ R181, R150.reuse, R181 ;  /* 0x000000b596b57220 */ /* 0x040fe20000410000 */
[----:B------:R-:W-:Y:S01]  /*ae60*/  USHF.R.U64 UR38, UR38, 0x1, UR39 ;  /* 0x0000000126267899 */ /* 0x000fe20008001227 */
[-C--:B------:R-:W-:Y:S01]  /*ae70*/  FMUL.FTZ R150, R150, R151.reuse ;  /* 0x0000009796967220 */ /* 0x080fe20000410000 */
[----:B------:R-:W-:Y:S01]  /*ae80*/  UIMAD UR40, UR24, UR12, URZ ;  /* 0x0000000c182872a4 */ /* 0x000fe2000f8e023f */
[C---:B------:R-:W-:Y:S01]  /*ae90*/  FFMA.FTZ R151, R0.reuse, R151, R3 ;  /* 0x0000009700977223 */ /* 0x040fe20000010003 */
[----:B------:R-:W-:Y:S01]  /*aea0*/  UIMAD.WIDE.U32 UR24, UR38, UR12, URZ ;  /* 0x0000000c261872a5 */ /* 0x000fe2000f8e003f */
[C---:B------:R-:W-:Y:S01]  /*aeb0*/  FFMA.FTZ R150, R0.reuse, R123, -R150 ;  /* 0x0000007b00967223 */ /* 0x040fe20000010896 */
[----:B------:R-:W-:Y:S01]  /*aec0*/  UIMAD UR40, UR13, UR38, UR40 ;  /* 0x000000260d2872a4 */ /* 0x000fe2000f8e0228 */
[----:B------:R-:W-:Y:S01]  /*aed0*/  FFMA.FTZ R121, R0, R121, R181 ;  /* 0x0000007900797223 */ /* 0x000fe200000100b5 */
[----:B------:R-:W-:Y:S01]  /*aee0*/  IADD3 R0, R161, 0x40, RZ ;  /* 0x00000040a1007810 */ /* 0x000fe20007ffe0ff */
[----:B------:R-:W-:Y:S01]  /*aef0*/  ULDC.64 UR38, c[0x0][0x2a0] ;  /* 0x0000a80000267ab9 */ /* 0x000fe20000000a00 */
[----:B0-----:R-:W-:Y:S01]  /*af00*/  FADD.FTZ R4, R220, R7 ;  /* 0x00000007dc047221 */ /* 0x001fe20000010000 */
[----:B------:R-:W-:Y:S01]  /*af10*/  UIADD3 UR25, UR25, UR40, URZ ;  /* 0x0000002819197290 */ /* 0x000fe2000fffe03f */
[----:B------:R-:W-:Y:S01]  /*af20*/  LEA.HI.SX32 R0, R0, R161, 0x1b ;  /* 0x000000a100007211 */ /* 0x000fe200078fdaff */
[----:B------:R-:W-:Y:S01]  /*af30*/  UIMAD UR40, UR15, UR38, URZ ;  /* 0x000000260f2872a4 */ /* 0x000fe2000f8e023f */
[----:B------:R-:W-:Y:S01]  /*af40*/  FADD.FTZ R193, R193, R178 ;  /* 0x000000b2c1c17221 */ /* 0x000fe20000010000 */
[----:B------:R-:W-:Y:S01]  /*af50*/  UIMAD.WIDE.U32 UR24, UR14, UR38, UR24 ;  /* 0x000000260e1872a5 */ /* 0x000fe2000f8e0018 */
[C---:B------:R-:W-:Y:S01]  /*af60*/  FMUL.FTZ R202, R31.reuse, R202 ;  /* 0x000000ca1fca7220 */ /* 0x040fe20000410000 */
[----:B------:R0:W1:Y:S01]  /*af70*/  LDS R7, [R0.X4+0x2200] ;  /* 0x0022000000077984 */ /* 0x0000620000004800 */
[----:B------:R-:W-:Y:S01]  /*af80*/  UIMAD UR40, UR14, UR39, UR40 ;  /* 0x000000270e2872a4 */ /* 0x000fe2000f8e0228 */
[----:B------:R-:W-:Y:S01]  /*af90*/  FMUL.FTZ R164, R31, R164 ;  /* 0x000000a41fa47220 */ /* 0x000fe20000410000 */
[----:B------:R-:W-:Y:S01]  /*afa0*/  ULDC UR41, c[0x0][0x174] ;  /* 0x00005d0000297ab9 */ /* 0x000fe20000000800 */
[----:B------:R-:W-:Y:S01]  /*afb0*/  BSSY B0, `(.L_x_7462) ;  /* 0x0000020000007945 */ /* 0x000fe20003800000 */
[----:B------:R-:W-:Y:S01]  /*afc0*/  ULDC.64 UR38, c[0x0][0x318] ;  /* 0x0000c60000267ab9 */ /* 0x000fe20000000a00 */
[----:B------:R-:W-:Y:S01]  /*afd0*/  FADD.FTZ R125, R125, R202 ;  /* 0x000000ca7d7d7221 */ /* 0x000fe20000010000 */
[----:B------:R-:W-:Y:S01]  /*afe0*/  UIADD3 UR40, UR40, UR25, URZ ;  /* 0x0000001928287290 */ /* 0x000fe2000fffe03f */
[----:B------:R-:W-:Y:S01]  /*aff0*/  FADD.FTZ R239, R239, -R164 ;  /* 0x800000a4efef7221 */ /* 0x000fe20000010000 */
[----:B------:R-:W-:Y:S01]  /*b000*/  ULEA UR38, UP0, UR24, UR38, 0x3 ;  /* 0x0000002618267291 */ /* 0x000fe2000f80183f */
[----:B------:R-:W-:Y:S01]  /*b010*/  FADD.FTZ R4, R4, R151 ;  /* 0x0000009704047221 */ /* 0x000fe20000010000 */
[----:B------:R-:W-:Y:S01]  /*b020*/  UIADD3 UR25, UR6, -UR41, URZ ;  /* 0x8000002906197290 */ /* 0x000fe2000fffe03f */
[C---:B------:R-:W-:Y:S01]  /*b030*/  ISETP.GE.AND P1, PT, R189.reuse, 0x81, PT ;  /* 0x00000081bd00780c */ /* 0x040fe20003f26270 */
[----:B------:R-:W-:Y:S01]  /*b040*/  ULEA.HI.X UR39, UR24, UR39, UR40, 0x3, UP0 ;  /* 0x0000002718277291 */ /* 0x000fe200080f1c28 */
[----:B------:R-:W-:Y:S01]  /*b050*/  ISETP.GE.AND P2, PT, R189, 0xc1, PT ;  /* 0x000000c1bd00780c */ /* 0x000fe20003f46270 */
        /* <DEDUP_REMOVED lines=8> */
[----:B------:R-:W-:Y:S01]  /*b0e0*/  UIMAD UR24, UR40, UR24, URZ ;  /* 0x00000018281872a4 */ /* 0x000fe2000f8e023f */
[----:B------:R-:W-:Y:S01]  /*b0f0*/  MOV R123, UR38 ;  /* 0x00000026007b7c02 */ /* 0x000fe20008000f00 */
[----:B------:R-:W-:Y:S02]  /*b100*/  IMAD.WIDE R2, R5, 0x4, R2 ;  /* 0x0000000405027825 */ /* 0x000fe400078e0202 */
[----:B------:R-:W-:-:S02]  /*b110*/  UIMAD UR24, UR38, UR25, UR24 ;  /* 0x00000019261872a4 */ /* 0x000fc4000f8e0218 */
[----:B------:R-:W-:Y:S01]  /*b120*/  FADD.FTZ R5, R193, R122 ;  /* 0x0000007ac1057221 */ /* 0x000fe20000010000 */
[----:B------:R-:W-:Y:S01]  /*b130*/  IADD3 R122, R161, 0x80, RZ ;  /* 0x00000080a17a7810 */ /* 0x000fe20007ffe0ff */
[----:B------:R-:W-:-:S03]  /*b140*/  IMAD.WIDE.U32 R2, R123, c[0x0][0x2b0], R2 ;  /* 0x0000ac007b027a25 */ /* 0x000fc600078e0002 */
[----:B------:R-:W-:Y:S01]  /*b150*/  LEA.HI.SX32 R122, R122, R161, 0x1b ;  /* 0x000000a17a7a7211 */ /* 0x000fe200078fdaff */
[----:B------:R-:W-:Y:S01]  /*b160*/  FADD.FTZ R5, R5, R150 ;  /* 0x0000009605057221 */ /* 0x000fe20000010000 */
[----:B------:R-:W-:Y:S02]  /*b170*/  IADD3 R3, R3, UR24, RZ ;  /* 0x0000001803037c10 */ /* 0x000fe4000fffe0ff */
[----:B------:R-:W-:Y:S01]  /*b180*/  IADD3 R150, R161, 0xc0, RZ ;  /* 0x000000c0a1967810 */ /* 0x000fe20007ffe0ff */
[----:B------:R-:W-:Y:S05]  /*b190*/  @!P0 BRA `(.L_x_7463) ;  /* 0x0000001000008947 */ /* 0x000fea0003800000 */
[----:B01----:R0:W-:Y:S02]  /*b1a0*/  RED.E.ADD.F32.FTZ.RN.STRONG.GPU [R2.64+-0x1f00], R7 ;  /* 0xffe100070200798e */ /* 0x0031e4000c10e79a */
.L_x_7463:
[----:B01----:R-:W-:Y:S05]  /*b1b0*/  BSYNC B0 ;  /* 0x0000000000007941 */ /* 0x003fea0003800000 */
.L_x_7462:
[----:B------:R0:W1:Y:S01]  /*b1c0*/  LDS R7, [R122.X4+0x2300] ;  /* 0x002300007a077984 */ /* 0x0000620000004800 */
[----:B------:R-:W-:Y:S01]  /*b1d0*/  BSSY B0, `(.L_x_7464) ;  /* 0x0000004000007945 */ /* 0x000fe20003800000 */
[----:B------:R-:W-:Y:S01]  /*b1e0*/  LEA.HI.SX32 R150, R150, R161, 0x1b ;  /* 0x000000a196967211 */ /* 0x000fe200078fdaff */
[----:B------:R-:W-:Y:S05]  /*b1f0*/  @!P1 BRA `(.L_x_7465) ;  /* 0x0000001000009947 */ /* 0x000fea0003800000 */
[----:B-1----:R1:W-:Y:S02]  /*b200*/  RED.E.ADD.F32.FTZ.RN.STRONG.GPU [R2.64+-0x1e00], R7 ;  /* 0xffe200070200798e */ /* 0x0023e4000c10e79a */
.L_x_7465:
[----:B------:R-:W-:Y:S05]  /*b210*/  BSYNC B0 ;  /* 0x0000000000007941 */ /* 0x000fea0003800000 */
.L_x_7464:
[----:B-1----:R1:W2:Y:S01]  /*b220*/  LDS R7, [R150.X4+0x2400] ;  /* 0x0024000096077984 */ /* 0x0022a20000004800 */
[----:B------:R-:W-:Y:S01]  /*b230*/  BSSY B0, `(.L_x_7466) ;  /* 0x0000005000007945 */ /* 0x000fe20003800000 */
[----:B------:R-:W-:-:S02]  /*b240*/  IADD3 R0, R161, 0x100, RZ ;  /* 0x00000100a1007810 */ /* 0x000fc40007ffe0ff */
[----:B0-----:R-:W-:Y:S01]  /*b250*/  IADD3 R122, R161, 0x140, RZ ;  /* 0x00000140a17a7810 */ /* 0x001fe20007ffe0ff */
[----:B------:R-:W-:Y:S05]  /*b260*/  @!P2 BRA `(.L_x_7467) ;  /* 0x000000100000a947 */ /* 0x000fea0003800000 */
[----:B--2---:R0:W-:Y:S02]  /*b270*/  RED.E.ADD.F32.FTZ.RN.STRONG.GPU [R2.64+-0x1d00], R7 ;  /* 0xffe300070200798e */ /* 0x0041e4000c10e79a */
.L_x_7467:
[----:B------:R-:W-:Y:S05]  /*b280*/  BSYNC B0 ;  /* 0x0000000000007941 */ /* 0x000fea0003800000 */
.L_x_7466:
[-C--:B------:R-:W-:Y:S01]  /*b290*/  LEA.HI.SX32 R0, R0, R161.reuse, 0x1b ;  /* 0x000000a100007211 */ /* 0x080fe200078fdaff */
[----:B------:R-:W-:Y:S01]  /*b2a0*/  BSSY B0, `(.L_x_7468) ;  /* 0x000000d000007945 */ /* 0x000fe20003800000 */
[----:B------:R-:W-:Y:S02]  /*b2b0*/  ISETP.GE.AND P6, PT, R189, 0x101, PT ;  /* 0x00000101bd00780c */ /* 0x000fe40003fc6270 */
[----:B-1----:R-:W-:Y:S01]  /*b2c0*/  IADD3 R150, R161, 0x180, RZ ;  /* 0x00000180a1967810 */ /* 0x002fe20007ffe0ff */
[----:B0-2---:R0:W1:Y:S01]  /*b2d0*/  LDS R7, [R0.X4+0x2500] ;  /* 0x0025000000077984 */ /* 0x0050620000004800 */
        /* <DEDUP_REMOVED lines=9> */
.L_x_7469:
[----:B0-----:R-:W-:Y:S05]  /*b370*/  BSYNC B0 ;  /* 0x0000000000007941 */ /* 0x001fea0003800000 */
.L_x_7468:
[----:B-1----:R0:W1:Y:S01]  /*b380*/  LDS R7, [R122.X4+0x2600] ;  /* 0x002600007a077984 */ /* 0x0020620000004800 */
[----:B------:R-:W-:Y:S01]  /*b390*/  BSSY B0, `(.L_x_7470) ;  /* 0x0000005000007945 */ /* 0x000fe20003800000 */
[----:B------:R-:W-:Y:S02]  /*b3a0*/  IADD3 R0, R161, 0x1c0, RZ ;  /* 0x000001c0a1007810 */ /* 0x000fe40007ffe0ff */
[----:B------:R-:W-:Y:S01]  /*b3b0*/  LEA.HI.SX32 R150, R150, R161, 0x1b ;  /* 0x000000a196967211 */ /* 0x000fe200078fdaff */
[----:B------:R-:W-:Y:S05]  /*b3c0*/  @!P0 BRA `(.L_x_7471) ;  /* 0x0000001000008947 */ /* 0x000fea0003800000 */
[----:B-1----:R1:W-:Y:S02]  /*b3d0*/  RED.E.ADD.F32.FTZ.RN.STRONG.GPU [R2.64+-0x1b00], R7 ;  /* 0xffe500070200798e */ /* 0x0023e4000c10e79a */
.L_x_7471:
[----:B------:R-:W-:Y:S05]  /*b3e0*/  BSYNC B0 ;  /* 0x0000000000007941 */ /* 0x000fea0003800000 */
.L_x_7470:
[----:B-1----:R1:W2:Y:S01]  /*b3f0*/  LDS R7, [R150.X4+0x2700] ;  /* 0x0027000096077984 */ /* 0x0022a20000004800 */
[----:B------:R-:W-:Y:S01]  /*b400*/  BSSY B0, `(.L_x_7472) ;  /* 0x0000005000007945 */ /* 0x000fe20003800000 */
[----:B0-----:R-:W-:-:S02]  /*b410*/  IADD3 R122, R161, 0x200, RZ ;  /* 0x00000200a17a7810 */ /* 0x001fc40007ffe0ff */
[----:B------:R-:W-:Y:S01]  /*b420*/  LEA.HI.SX32 R0, R0, R161, 0x1b ;  /* 0x000000a100007211 */ /* 0x000fe200078fdaff */
[----:B------:R-:W-:Y:S05]  /*b430*/  @!P1 BRA `(.L_x_7473) ;  /* 0x0000001000009947 */ /* 0x000fea0003800000 */
[----:B--2---:R0:W-:Y:S02]  /*b440*/  RED.E.ADD.F32.FTZ.RN.STRONG.GPU [R2.64+-0x1a00], R7 ;  /* 0xffe600070200798e */ /* 0x0041e4000c10e79a */
.L_x_7473:
[----:B------:R-:W-:Y:S05]  /*b450*/  BSYNC B0 ;  /* 0x0000000000007941 */ /* 0x000fea0003800000 */
.L_x_7472:
[----:B0-2---:R0:W2:Y:S01]  /*b460*/  LDS R7, [R0.X4+0x2800] ;  /* 0x0028000000077984 */ /* 0x0050a20000004800 */
[----:B------:R-:W-:Y:S01]  /*b470*/  BSSY B0, `(.L_x_7474) ;  /* 0x0000005000007945 */ /* 0x000fe20003800000 */
[----:B-1----:R-:W-:Y:S02]  /*b480*/  IADD3 R150, R161, 0x240, RZ ;  /* 0x00000240a1967810 */ /* 0x002fe40007ffe0ff */
[----:B------:R-:W-:Y:S01]  /*b490*/  LEA.HI.SX32 R122, R122, R161, 0x1b ;  /* 0x000000a17a7a7211 */ /* 0x000fe200078fdaff */
[----:B------:R-:W-:Y:S05]  /*b4a0*/  @!P2 BRA `(.L_x_7475) ;  /* 0x000000100000a947 */ /* 0x000fea0003800000 */
[----:B--2---:R1:W-:Y:S02]  /*b4b0*/  RED.E.ADD.F32.FTZ.RN.STRONG.GPU [R2.64+-0x1900], R7 ;  /* 0xffe700070200798e */ /* 0x0043e4000c10e79a */
.L_x_7475:
[----:B------:R-:W-:Y:S05]  /*b4c0*/  BSYNC B0 ;  /* 0x0000000000007941 */ /* 0x000fea0003800000 */
.L_x_7474:
[----:B-12---:R1:W2:Y:S01]  /*b4d0*/  LDS R7, [R122.X4+0x2900] ;  /* 0x002900007a077984 */ /* 0x0062a20000004800 */
[----:B------:R-:W-:Y:S01]  /*b4e0*/  BSSY B0, `(.L_x_7476) ;  /* 0x0000005000007945 */ /* 0x000fe20003800000 */
[----:B0-----:R-:W-:Y:S02]  /*b4f0*/  IADD3 R0, R161, 0x280, RZ ;  /* 0x00000280a1007810 */ /* 0x001fe40007ffe0ff */
[----:B------:R-:W-:Y:S01]  /*b500*/  LEA.HI.SX32 R150, R150, R161, 0x1b ;  /* 0x000000a196967211 */ /* 0x000fe200078fdaff */
[----:B------:R-:W-:Y:S05]  /*b510*/  @!P3 BRA `(.L_x_7477) ;  /* 0x000000100000b947 */ /* 0x000fea0003800000 */
[----:B--2---:R0:W-:Y:S02]  /*b520*/  RED.E.ADD.F32.FTZ.RN.STRONG.GPU [R2.64+-0x1800], R7 ;  /* 0xffe800070200798e */ /* 0x0041e4000c10e79a */
.L_x_7477:
[----:B------:R-:W-:Y:S05]  /*b530*/  BSYNC B0 ;  /* 0x0000000000007941 */ /* 0x000fea0003800000 */
.L_x_7476:
[----:B0-2---:R0:W2:Y:S01]  /*b540*/  LDS R7, [R150.X4+0x2a00] ;  /* 0x002a000096077984 */ /* 0x0050a20000004800 */
[----:B------:R-:W-:Y:S01]  /*b550*/  BSSY B0, `(.L_x_7478) ;  /* 0x0000004000007945 */ /* 0x000fe20003800000 */
[----:B------:R-:W-:Y:S01]  /*b560*/  LEA.HI.SX32 R0, R0, R161, 0x1b ;  /* 0x000000a100007211 */ /* 0x000fe200078fdaff */
[----:B------:R-:W-:Y:S05]  /*b570*/  @!P4 BRA `(.L_x_7479) ;  /* 0x000000100000c947 */ /* 0x000fea0003800000 */
[----:B--2---:R2:W-:Y:S02]  /*b580*/  RED.E.ADD.F32.FTZ.RN.STRONG.GPU [R2.64+-0x1700], R7 ;  /* 0xffe900070200798e */ /* 0x0045e4000c10e79a */
.L_x_7479:
[----:B------:R-:W-:Y:S05]  /*b590*/  BSYNC B0 ;  /* 0x0000000000007941 */ /* 0x000fea0003800000 */
.L_x_7478:
[----:B--2---:R2:W3:Y:S01]  /*b5a0*/  LDS R7, [R0.X4+0x2b00] ;  /* 0x002b000000077984 */ /* 0x0044e20000004800 */
[----:B------:R-:W-:Y:S01]  /*b5b0*/  BSSY B0, `(.L_x_7480) ;  /* 0x0000005000007945 */ /* 0x000fe20003800000 */
[----:B-1----:R-:W-:-:S02]  /*b5c0*/  IADD3 R122, R161, 0x2c0, RZ ;  /* 0x000002c0a17a7810 */ /* 0x002fc40007ffe0ff */
[----:B0-----:R-:W-:Y:S01]  /*b5d0*/  IADD3 R150, R161, 0x300, RZ ;  /* 0x00000300a1967810 */ /* 0x001fe20007ffe0ff */
[----:B------:R-:W-:Y:S05]  /*b5e0*/  @!P5 BRA `(.L_x_7481) ;  /* 0x000000100000d947 */ /* 0x000fea0003800000 */
[----:B---3--:R0:W-:Y:S02]  /*b5f0*/  RED.E.ADD.F32.FTZ.RN.STRONG.GPU [R2.64+-0x1600], R7 ;  /* 0xffea00070200798e */ /* 0x0081e4000c10e79a */
.L_x_7481:
[----:B------:R-:W-:Y:S05]  /*b600*/  BSYNC B0 ;  /* 0x0000000000007941 */ /* 0x000fea0003800000 */
.L_x_7480:
        /* <DEDUP_REMOVED lines=14> */
.L_x_7483:
[----:B0-----:R-:W-:Y:S05]  /*b6f0*/  BSYNC B0 ;  /* 0x0000000000007941 */ /* 0x001fea0003800000 */
.L_x_7482:
[----:B-1----:R0:W1:Y:S01]  /*b700*/  LDS R7, [R150.X4+0x2d00] ;  /* 0x002d000096077984 */ /* 0x0020620000004800 */
[----:B------:R-:W-:Y:S01]  /*b710*/  BSSY B0, `(.L_x_7484) ;  /* 0x0000005000007945 */ /* 0x000fe20003800000 */
[----:B------:R-:W-:Y:S02]  /*b720*/  IADD3 R122, R161, 0x380, RZ ;  /* 0x00000380a17a7810 */ /* 0x000fe40007ffe0ff */
[----:B------:R-:W-:Y:S01]  /*b730*/  LEA.HI.SX32 R0, R0, R161, 0x1b ;  /* 0x000000a100007211 */ /* 0x000fe200078fdaff */
[----:B------:R-:W-:Y:S05]  /*b740*/  @!P0 BRA `(.L_x_7485) ;  /* 0x0000001000008947 */ /* 0x000fea0003800000 */
[----:B-1----:R1:W-:Y:S02]  /*b750*/  RED.E.ADD.F32.FTZ.RN.STRONG.GPU [R2.64+-0x1400], R7 ;  /* 0xffec00070200798e */ /* 0x0023e4000c10e79a */
.L_x_7485:
[----:B------:R-:W-:Y:S05]  /*b760*/  BSYNC B0 ;  /* 0x0000000000007941 */ /* 0x000fea0003800000 */
.L_x_7484:
[----:B-1----:R1:W2:Y:S01]  /*b770*/  LDS R7, [R0.X4+0x2e00] ;  /* 0x002e000000077984 */ /* 0x0022a20000004800 */
[----:B------:R-:W-:Y:S01]  /*b780*/  BSSY B0, `(.L_x_7486) ;  /* 0x0000005000007945 */ /* 0x000fe20003800000 */
[----:B0-----:R-:W-:-:S02]  /*b790*/  IADD3 R150, R161, 0x3c0, RZ ;  /* 0x000003c0a1967810 */ /* 0x001fc40007ffe0ff */
[----:B------:R-:W-:Y:S01]  /*b7a0*/  LEA.HI.SX32 R122, R122, R161, 0x1b ;  /* 0x000000a17a7a7211 */ /* 0x000fe200078fdaff */
[----:B------:R-:W-:Y:S05]  /*b7b0*/  @!P1 BRA `(.L_x_7487) ;  /* 0x0000001000009947 */ /* 0x000fea0003800000 */
[----:B--2---:R0:W-:Y:S02]  /*b7c0*/  RED.E.ADD.F32.FTZ.RN.STRONG.GPU [R2.64+-0x1300], R7 ;  /* 0xffed00070200798e */ /* 0x0041e4000c10e79a */
.L_x_7487:
[----:B------:R-:W-:Y:S05]  /*b7d0*/  BSYNC B0 ;  /* 0x0000000000007941 */ /* 0x000fea0003800000 */
.L_x_7486:
[----:B0-2---:R0:W2:Y:S01]  /*b7e0*/  LDS R7, [R122.X4+0x2f00] ;  /* 0x002f00007a077984 */ /* 0x0050a20000004800 */
[----:B------:R-:W-:Y:S01]  /*b7f0*/  BSSY B0, `(.L_x_7488) ;  /* 0x0000005000007945 */ /* 0x000fe20003800000 */
[----:B-1----:R-:W-:Y:S02]  /*b800*/  IADD3 R0, R161, 0x400, RZ ;  /* 0x00000400a1007810 */ /* 0x002fe40007ffe0ff */
[----:B------:R-:W-:Y:S01]  /*b810*/  LEA.HI.SX32 R150, R150, R161, 0x1b ;  /* 0x000000a196967211 */ /* 0x000fe200078fdaff */
[----:B------:R-:W-:Y:S05]  /*b820*/  @!P2 BRA `(.L_x_7489) ;  /* 0x000000100000a947 */ /* 0x000fea0003800000 */
[----:B--2---:R1:W-:Y:S02]  /*b830*/  RED.E.ADD.F32.FTZ.RN.STRONG.GPU [R2.64+-0x1200], R7 ;  /* 0xffee00070200798e */ /* 0x0043e4000c10e79a */
.L_x_7489:
[----:B------:R-:W-:Y:S05]  /*b840*/  BSYNC B0 ;  /* 0x0000000000007941 */ /* 0x000fea0003800000 */
.L_x_7488:
[----:B-12---:R1:W2:Y:S01]  /*b850*/  LDS R7, [R150.X4+0x3000] ;  /* 0x0030000096077984 */ /* 0x0062a20000004800 */
[----:B------:R-:W-:Y:S01]  /*b860*/  BSSY B0, `(.L_x_7490) ;  /* 0x0000005000007945 */ /* 0x000fe20003800000 */
[----:B0-----:R-:W-:Y:S02]  /*b870*/  IADD3 R122, R161, 0x440, RZ ;  /* 0x00000440a17a7810 */ /* 0x001fe40007ffe0ff */
[----:B------:R-:W-:Y:S01]  /*b880*/  LEA.HI.SX32 R0, R0, R161, 0x1b ;  /* 0x000000a100007211 */ /* 0x000fe200078fdaff */
[----:B------:R-:W-:Y:S05]  /*b890*/  @!P3 BRA `(.L_x_7491) ;  /* 0x000000100000b947 */ /* 0x000fea0003800000 */
[----:B--2---:R0:W-:Y:S02]  /*b8a0*/  RED.E.ADD.F32.FTZ.RN.STRONG.GPU [R2.64+-0x1100], R7 ;  /* 0xffef00070200798e */ /* 0x0041e4000c10e79a */
.L_x_7491:
[----:B------:R-:W-:Y:S05]  /*b8b0*/  BSYNC B0 ;  /* 0x0000000000007941 */ /* 0x000fea0003800000 */
.L_x_7490:
[----:B0-2---:R0:W2:Y:S01]  /*b8c0*/  LDS R7, [R0.X4+0x3100] ;  /* 0x0031000000077984 */ /* 0x0050a20000004800 */
[----:B------:R-:W-:Y:S01]  /*b8d0*/  BSSY B0, `(.L_x_7492) ;  /* 0x0000004000007945 */ /* 0x000fe20003800000 */
[----:B------:R-:W-:Y:S01]  /*b8e0*/  LEA.HI.SX32 R122, R122, R161, 0x1b ;  /* 0x000000a17a7a7211 */ /* 0x000fe200078fdaff */
[----:B------:R-:W-:Y:S05]  /*b8f0*/  @!P4 BRA `(.L_x_7493) ;  /* 0x000000100000c947 */ /* 0x000fea0003800000 */
[----:B--2---:R2:W-:Y:S02]  /*b900*/  RED.E.ADD.F32.FTZ.RN.STRONG.GPU [R2.64+-0x1000], R7 ;  /* 0xfff000070200798e */ /* 0x0045e4000c10e79a */
.L_x_7493:
[----:B------:R-:W-:Y:S05]  /*b910*/  BSYNC B0 ;  /* 0x0000000000007941 */ /* 0x000fea0003800000 */
.L_x_7492:
[----:B--2---:R2:W3:Y:S01]  /*b920*/  LDS R7, [R122.X4+0x3200] ;  /* 0x003200007a077984 */ /* 0x0044e20000004800 */
[----:B------:R-:W-:Y:S01]  /*b930*/  BSSY B0, `(.L_x_7494) ;  /* 0x0000005000007945 */ /* 0x000fe20003800000 */
[----:B0-----:R-:W-:-:S02]  /*b940*/  IADD3 R0, R161, 0x480, RZ ;  /* 0x00000480a1007810 */ /* 0x001fc40007ffe0ff */
[----:B-1----:R-:W-:Y:S01]  /*b950*/  IADD3 R150, R161, 0x4c0, RZ ;  /* 0x000004c0a1967810 */ /* 0x002fe20007ffe0ff */
[----:B------:R-:W-:Y:S05]  /*b960*/  @!P5 BRA `(.L_x_7495) ;  /* 0x000000100000d947 */ /* 0x000fea0003800000 */
[----:B---3--:R0:W-:Y:S02]  /*b970*/  RED.E.ADD.F32.FTZ.RN.STRONG.GPU [R2.64+-0xf00], R7 ;  /* 0xfff100070200798e */ /* 0x0081e4000c10e79a */
.L_x_7495:
[----:B------:R-:W-:Y:S05]  /*b980*/  BSYNC B0 ;  /* 0x0000000000007941 */ /* 0x000fea0003800000 */
.L_x_7494:
        /* <DEDUP_REMOVED lines=14> */
.L_x_7497:
[----:B0-----:R-:W-:Y:S05]  /*ba70*/  BSYNC B0 ;  /* 0x0000000000007941 */ /* 0x001fea0003800000 */
.L_x_7496:
[----:B-1----:R0:W1:Y:S01]  /*ba80*/  LDS R7, [R150.X4+0x3400] ;  /* 0x0034000096077984 */ /* 0x0020620000004800 */
[----:B------:R-:W-:Y:S01]  /*ba90*/  BSSY B0, `(.L_x_7498) ;  /* 0x0000005000007945 */ /* 0x000fe20003800000 */
[----:B------:R-:W-:Y:S02]  /*baa0*/  IADD3 R0, R161, 0x540, RZ ;  /* 0x00000540a1007810 */ /* 0x000fe40007ffe0ff */
[----:B------:R-:W-:Y:S01]  /*bab0*/  LEA.HI.SX32 R122, R122, R161, 0x1b ;  /* 0x000000a17a7a7211 */ /* 0x000fe200078fdaff */
[----:B------:R-:W-:Y:S05]  /*bac0*/  @!P0 BRA `(.L_x_7499) ;  /* 0x0000001000008947 */ /* 0x000fea0003800000 */
[----:B-1----:R1:W-:Y:S02]  /*bad0*/  RED.E.ADD.F32.FTZ.RN.STRONG.GPU [R2.64+-0xd00], R7 ;  /* 0xfff300070200798e */ /* 0x0023e4000c10e79a */
.L_x_7499:
[----:B------:R-:W-:Y:S05]  /*bae0*/  BSYNC B0 ;  /* 0x0000000000007941 */ /* 0x000fea0003800000 */
.L_x_7498:
[----:B-1----:R1:W2:Y:S01]  /*baf0*/  LDS R7, [R122.X4+0x3500] ;  /* 0x003500007a077984 */ /* 0x0022a20000004800 */
[----:B------:R-:W-:Y:S01]  /*bb00*/  BSSY B0, `(.L_x_7500) ;  /* 0x0000005000007945 */ /* 0x000fe20003800000 */
[----:B0-----:R-:W-:-:S02]  /*bb10*/  IADD3 R150, R161, 0x580, RZ ;  /* 0x00000580a1967810 */ /* 0x001fc40007ffe0ff */
[----:B------:R-:W-:Y:S01]  /*bb20*/  LEA.HI.SX32 R0, R0, R161, 0x1b ;  /* 0x000000a100007211 */ /* 0x000fe200078fdaff */
[----:B------:R-:W-:Y:S05]  /*bb30*/  @!P1 BRA `(.L_x_7501) ;  /* 0x0000001000009947 */ /* 0x000fea0003800000 */
[----:B--2---:R0:W-:Y:S02]  /*bb40*/  RED.E.ADD.F32.FTZ.RN.STRONG.GPU [R2.64+-0xc00], R7 ;  /* 0xfff400070200798e */ /* 0x0041e4000c10e79a */
.L_x_7501:
[----:B------:R-:W-:Y:S05]  /*bb50*/  BSYNC B0 ;  /* 0x0000000000007941 */ /* 0x000fea0003800000 */
.L_x_7500:
[----:B0-2---:R0:W2:Y:S01]  /*bb60*/  LDS R7, [R0.X4+0x3600] ;  /* 0x0036000000077984 */ /* 0x0050a20000004800 */
[----:B------:R-:W-:Y:S01]  /*bb70*/  BSSY B0, `(.L_x_7502) ;  /* 0x0000005000007945 */ /* 0x000fe20003800000 */
[----:B-1----:R-:W-:Y:S02]  /*bb80*/  IADD3 R122, R161, 0x5c0, RZ ;  /* 0x000005c0a17a7810 */ /* 0x002fe40007ffe0ff */
[----:B------:R-:W-:Y:S01]  /*bb90*/  LEA.HI.SX32 R150, R150, R161, 0x1b ;  /* 0x000000a196967211 */ /* 0x000fe200078fdaff */
[----:B------:R-:W-:Y:S05]  /*bba0*/  @!P2 BRA `(.L_x_7503) ;  /* 0x000000100000a947 */ /* 0x000fea0003800000 */
[----:B--2---:R1:W-:Y:S02]  /*bbb0*/  RED.E.ADD.F32.FTZ.RN.STRONG.GPU [R2.64+-0xb00], R7 ;  /* 0xfff500070200798e */ /* 0x0043e4000c10e79a */
.L_x_7503:
[----:B------:R-:W-:Y:S05]  /*bbc0*/  BSYNC B0 ;  /* 0x0000000000007941 */ /* 0x000fea0003800000 */
.L_x_7502:
[----:B-12---:R1:W2:Y:S01]  /*bbd0*/  LDS R7, [R150.X4+0x3700] ;  /* 0x0037000096077984 */ /* 0x0062a20000004800 */
[----:B------:R-:W-:Y:S01]  /*bbe0*/  BSSY B0, `(.L_x_7504) ;  /* 0x0000005000007945 */ /* 0x000fe20003800000 */
[----:B0-----:R-:W-:Y:S02]  /*bbf0*/  IADD3 R0, R161, 0x600, RZ ;  /* 0x00000600a1007810 */ /* 0x001fe40007ffe0ff */
[----:B------:R-:W-:Y:S01]  /*bc00*/  LEA.HI.SX32 R122, R122, R161, 0x1b ;  /* 0x000000a17a7a7211 */ /* 0x000fe200078fdaff */
[----:B------:R-:W-:Y:S05]  /*bc10*/  @!P3 BRA `(.L_x_7505) ;  /* 0x000000100000b947 */ /* 0x000fea0003800000 */
[----:B--2---:R0:W-:Y:S02]  /*bc20*/  RED.E.ADD.F32.FTZ.RN.STRONG.GPU [R2.64+-0xa00], R7 ;  /* 0xfff600070200798e */ /* 0x0041e4000c10e79a */
.L_x_7505:
[----:B------:R-:W-:Y:S05]  /*bc30*/  BSYNC B0 ;  /* 0x0000000000007941 */ /* 0x000fea0003800000 */
.L_x_7504:
[----:B0-2---:R0:W2:Y:S01]  /*bc40*/  LDS R7, [R122.X4+0x3800] ;  /* 0x003800007a077984 */ /* 0x0050a20000004800 */
[----:B------:R-:W-:Y:S01]  /*bc50*/  BSSY B0, `(.L_x_7506) ;  /* 0x0000004000007945 */ /* 0x000fe20003800000 */
[----:B------:R-:W-:Y:S01]  /*bc60*/  LEA.HI.SX32 R0, R0, R161, 0x1b ;  /* 0x000000a100007211 */ /* 0x000fe200078fdaff */
[----:B------:R-:W-:Y:S05]  /*bc70*/  @!P4 BRA `(.L_x_7507) ;  /* 0x000000100000c947 */ /* 0x000fea0003800000 */
[----:B--2---:R2:W-:Y:S02]  /*bc80*/  RED.E.ADD.F32.FTZ.RN.STRONG.GPU [R2.64+-0x900], R7 ;  /* 0xfff700070200798e */ /* 0x0045e4000c10e79a */
.L_x_7507:
[----:B------:R-:W-:Y:S05]  /*bc90*/  BSYNC B0 ;  /* 0x0000000000007941 */ /* 0x000fea0003800000 */
.L_x_7506:
[----:B--2---:R2:W3:Y:S01]  /*bca0*/  LDS R7, [R0.X4+0x3900] ;  /* 0x0039000000077984 */ /* 0x0044e20000004800 */
[----:B------:R-:W-:Y:S01]  /*bcb0*/  BSSY B0, `(.L_x_7508) ;  /* 0x0000005000007945 */ /* 0x000fe20003800000 */
[----:B0-----:R-:W-:-:S02]  /*bcc0*/  IADD3 R122, R161, 0x640, RZ ;  /* 0x00000640a17a7810 */ /* 0x001fc40007ffe0ff */
[----:B-1----:R-:W-:Y:S01]  /*bcd0*/  IADD3 R150, R161, 0x680, RZ ;  /* 0x00000680a1967810 */ /* 0x002fe20007ffe0ff */
[----:B------:R-:W-:Y:S05]  /*bce0*/  @!P5 BRA `(.L_x_7509) ;  /* 0x000000100000d947 */ /* 0x000fea0003800000 */
[----:B---3--:R0:W-:Y:S02]  /*bcf0*/  RED.E.ADD.F32.FTZ.RN.STRONG.GPU [R2.64+-0x800], R7 ;  /* 0xfff800070200798e */ /* 0x0081e4000c10e79a */
.L_x_7509:
[----:B------:R-:W-:Y:S05]  /*bd00*/  BSYNC B0 ;  /* 0x0000000000007941 */ /* 0x000fea0003800000 */
.L_x_7508:
        /* <DEDUP_REMOVED lines=14> */
.L_x_7511:
[----:B0-----:R-:W-:Y:S05]  /*bdf0*/  BSYNC B0 ;  /* 0x0000000000007941 */ /* 0x001fea0003800000 */
.L_x_7510:
[----:B-1----:R0:W1:Y:S01]  /*be00*/  LDS R7, [R150.X4+0x3b00] ;  /* 0x003b000096077984 */ /* 0x0020620000004800 */
[----:B------:R-:W-:Y:S01]  /*be10*/  BSSY B0, `(.L_x_7512) ;  /* 0x0000005000007945 */ /* 0x000fe20003800000 */
[----:B------:R-:W-:Y:S02]  /*be20*/  IADD3 R122, R161, 0x700, RZ ;  /* 0x00000700a17a7810 */ /* 0x000fe40007ffe0ff */
[----:B------:R-:W-:Y:S01]  /*be30*/  LEA.HI.SX32 R0, R0, R161, 0x1b ;  /* 0x000000a100007211 */ /* 0x000fe200078fdaff */
[----:B------:R-:W-:Y:S05]  /*be40*/  @!P0 BRA `(.L_x_7513) ;  /* 0x0000001000008947 */ /* 0x000fea0003800000 */
[----:B-1----:R1:W-:Y:S02]  /*be50*/  RED.E.ADD.F32.FTZ.RN.STRONG.GPU [R2.64+-0x600], R7 ;  /* 0xfffa00070200798e */ /* 0x0023e4000c10e79a */
.L_x_7513:
[----:B------:R-:W-:Y:S05]  /*be60*/  BSYNC B0 ;  /* 0x0000000000007941 */ /* 0x000fea0003800000 */
.L_x_7512:
[----:B-1----:R1:W2:Y:S01]  /*be70*/  LDS R7, [R0.X4+0x3c00] ;  /* 0x003c000000077984 */ /* 0x0022a20000004800 */
[----:B------:R-:W-:Y:S01]  /*be80*/  BSSY B0, `(.L_x_7514) ;  /* 0x0000005000007945 */ /* 0x000fe20003800000 */
[----:B0-----:R-:W-:-:S02]  /*be90*/  IADD3 R150, R161, 0x740, RZ ;  /* 0x00000740a1967810 */ /* 0x001fc40007ffe0ff */
[----:B------:R-:W-:Y:S01]  /*bea0*/  LEA.HI.SX32 R122, R122, R161, 0x1b ;  /* 0x000000a17a7a7211 */ /* 0x000fe200078fdaff */
[----:B------:R-:W-:Y:S05]  /*beb0*/  @!P1 BRA `(.L_x_7515) ;  /* 0x0000001000009947 */ /* 0x000fea0003800000 */
[----:B--2---:R0:W-:Y:S02]  /*bec0*/  RED.E.ADD.F32.FTZ.RN.STRONG.GPU [R2.64+-0x500], R7 ;  /* 0xfffb00070200798e */ /* 0x0041e4000c10e79a */
.L_x_7515:
[----:B------:R-:W-:Y:S05]  /*bed0*/  BSYNC B0 ;  /* 0x0000000000007941 */ /* 0x000fea0003800000 */
.L_x_7514:
[----:B0-2---:R0:W2:Y:S01]  /*bee0*/  LDS R7, [R122.X4+0x3d00] ;  /* 0x003d00007a077984 */ /* 0x0050a20000004800 */
[----:B------:R-:W-:Y:S01]  /*bef0*/  BSSY B0, `(.L_x_7516) ;  /* 0x0000005000007945 */ /* 0x000fe20003800000 */
[----:B-1----:R-:W-:Y:S02]  /*bf00*/  IADD3 R0, R161, 0x780, RZ ;  /* 0x00000780a1007810 */ /* 0x002fe40007ffe0ff */
[----:B------:R-:W-:Y:S01]  /*bf10*/  LEA.HI.SX32 R150, R150, R161, 0x1b ;  /* 0x000000a196967211 */ /* 0x000fe200078fdaff */
[----:B------:R-:W-:Y:S05]  /*bf20*/  @!P2 BRA `(.L_x_7517) ;  /* 0x000000100000a947 */ /* 0x000fea0003800000 */
[----:B--2---:R1:W-:Y:S02]  /*bf30*/  RED.E.ADD.F32.FTZ.RN.STRONG.GPU [R2.64+-0x400], R7 ;  /* 0xfffc00070200798e */ /* 0x0043e4000c10e79a */
.L_x_7517:
[----:B------:R-:W-:Y:S05]  /*bf40*/  BSYNC B0 ;  /* 0x0000000000007941 */ /* 0x000fea0003800000 */
.L_x_7516:
[----:B-12---:R1:W2:Y:S01]  /*bf50*/  LDS R7, [R150.X4+0x3e00] ;  /* 0x003e000096077984 */ /* 0x0062a20000004800 */
[----:B------:R-:W-:Y:S01]  /*bf60*/  BSSY B0, `(.L_x_7518) ;  /* 0x0000005000007945 */ /* 0x000fe20003800000 */
[----:B0-----:R-:W-:Y:S02]  /*bf70*/  IADD3 R122, R161, 0x7c0, RZ ;  /* 0x000007c0a17a7810 */ /* 0x001fe40007ffe0ff */
[----:B------:R-:W-:Y:S01]  /*bf80*/  LEA.HI.SX32 R0, R0, R161, 0x1b ;  /* 0x000000a100007211 */ /* 0x000fe200078fdaff */
[----:B------:R-:W-:Y:S05]  /*bf90*/  @!P3 BRA `(.L_x_7519) ;  /* 0x000000100000b947 */ /* 0x000fea0003800000 */
[----:B--2---:R0:W-:Y:S02]  /*bfa0*/  RED.E.ADD.F32.FTZ.RN.STRONG.GPU [R2.64+-0x300], R7 ;  /* 0xfffd00070200798e */ /* 0x0041e4000c10e79a */
.L_x_7519:
[----:B------:R-:W-:Y:S05]  /*bfb0*/  BSYNC B0 ;  /* 0x0000000000007941 */ /* 0x000fea0003800000 */
.L_x_7518:
[----:B0-2---:R0:W2:Y:S01]  /*bfc0*/  LDS R7, [R0.X4+0x3f00] ;  /* 0x003f000000077984 */ /* 0x0050a20000004800 */
[----:B------:R-:W-:Y:S01]  /*bfd0*/  BSSY B0, `(.L_x_7520) ;  /* 0x0000004000007945 */ /* 0x000fe20003800000 */
[----:B------:R-:W-:Y:S01]  /*bfe0*/  LEA.HI.SX32 R122, R122, R161, 0x1b ;  /* 0x000000a17a7a7211 */ /* 0x000fe200078fdaff */
[----:B------:R-:W-:Y:S05]  /*bff0*/  @!P4 BRA `(.L_x_7521) ;  /* 0x000000100000c947 */ /* 0x000fea0003800000 */
[----:B--2---:R2:W-:Y:S02]  /*c000*/  RED.E.ADD.F32.FTZ.RN.STRONG.GPU [R2.64+-0x200], R7 ;  /* 0xfffe00070200798e */ /* 0x0045e4000c10e79a */
.L_x_7521:
[----:B------:R-:W-:Y:S05]  /*c010*/  BSYNC B0 ;  /* 0x0000000000007941 */ /* 0x000fea0003800000 */
.L_x_7520:
[----:B--2---:R2:W3:Y:S01]  /*c020*/  LDS R7, [R122.X4+0x4000] ;  /* 0x004000007a077984 */ /* 0x0044e20000004800 */
[----:B------:R-:W-:Y:S01]  /*c030*/  BSSY B0, `(.L_x_7522) ;  /* 0x0000003000007945 */ /* 0x000fe20003800000 */
[----:B------:R-:W-:Y:S05]  /*c040*/  @!P5 BRA `(.L_x_7523) ;  /* 0x000000100000d947 */ /* 0x000fea0003800000 */
[----:B---3--:R3:W-:Y:S02]  /*c050*/  RED.E.ADD.F32.FTZ.RN.STRONG.GPU [R2.64+-0x100], R7 ;  /* 0xffff00070200798e */ /* 0x0087e4000c10e79a */
.L_x_7523:
[----:B------:R-:W-:Y:S05]  /*c060*/  BSYNC B0 ;  /* 0x0000000000007941 */ /* 0x000fea0003800000 */
.L_x_7522:
[----:B---3--:R-:W3:Y:S01]  /*c070*/  SHFL.DOWN PT, R3, R4, 0x1, 0x1f ;  /* 0x08201f0004037f89 */ /* 0x008ee200000e0000 */
[C---:B------:R-:W-:Y:S01]  /*c080*/  ISETP.GT.AND P0, PT, R162.reuse, 0x1e, PT ;  /* 0x0000001ea200780c */ /* 0x040fe20003f04270 */
[----:B------:R-:W-:Y:S01]  /*c090*/  FFMA.FTZ R120, R241, R6, R120 ;  /* 0x00000006f1787223 */ /* 0x000fe20000010078 */
[----:B------:R-:W-:Y:S01]  /*c0a0*/  MOV R6, R125 ;  /* 0x0000007d00067202 */ /* 0x000fe20000000f00 */
[----:B------:R-:W4:Y:S01]  /*c0b0*/  SHFL.DOWN PT, R123, R125, 0x1, 0x1f ;  /* 0x08201f007d7b7f89 */ /* 0x000f2200000e0000 */
[----:B------:R-:W-:Y:S01]  /*c0c0*/  MOV R7, R239 ;  /* 0x000000ef00077202 */ /* 0x000fe20000000f00 */
[----:B------:R-:W-:Y:S01]  /*c0d0*/  FMUL.FTZ R40, R45, R40 ;  /* 0x000000282d287220 */ /* 0x000fe20000410000 */
[----:B------:R-:W-:Y:S01]  /*c0e0*/  ISETP.NE.AND P1, PT, R162, RZ, PT ;  /* 0x000000ffa200720c */ /* 0x000fe20003f25270 */
[----:B0-----:R-:W0:Y:S01]  /*c0f0*/  SHFL.DOWN PT, R0, R5, 0x1, 0x1f ;  /* 0x08201f0005007f89 */ /* 0x001e2200000e0000 */
[----:B------:R-:W-:Y:S01]  /*c100*/  FMUL.FTZ R55, R55, R192 ;  /* 0x000000c037377220 */ /* 0x000fe20000410000 */
[----:B------:R-:W-:Y:S01]  /*c110*/  ISETP.NE.AND P2, PT, R161, RZ, PT ;  /* 0x000000ffa100720c */ /* 0x000fe20003f45270 */
[----:B------:R-:W-:Y:S01]  /*c120*/  FMUL.FTZ R8, R49, R8 ;  /* 0x0000000831087220 */ /* 0x000fe20000410000 */
[----:B------:R-:W5:Y:S01]  /*c130*/  SHFL.DOWN PT, R2, R239, 0x1, 0x1f ;  /* 0x08201f00ef027f89 */ /* 0x000f6200000e0000 */
[----:B------:R-:W-:Y:S01]  /*c140*/  FFMA.FTZ R54, R54, R9, R55 ;  /* 0x0000000936367223 */ /* 0x000fe20000010037 */
[----:B------:R-:W-:Y:S01]  /*c150*/  BSSY B0, `(.L_x_7524) ;  /* 0x00000a1000007945 */ /* 0x000fe20003800000 */
[----:B------:R-:W-:-:S02]  /*c160*/  FMUL.FTZ R59, R59, R190 ;  /* 0x000000be3b3b7220 */ /* 0x000fc40000410000 */
[----:B------:R-:W-:Y:S02]  /*c170*/  FFMA.FTZ R177, R48, R177, R8 ;  /* 0x000000b130b17223 */ /* 0x000fe40000010008 */
[----:B------:R-:W-:Y:S02]  /*c180*/  FFMA.FTZ R58, R58, R11, R59 ;  /* 0x0000000b3a3a7223 */ /* 0x000fe4000001003b */
[----:B------:R-:W-:Y:S02]  /*c190*/  FMUL.FTZ R27, R198, R27 ;  /* 0x0000001bc61b7220 */ /* 0x000fe40000410000 */
[----:B------:R-:W-:Y:S02]  /*c1a0*/  FMUL.FTZ R12, R57, R12 ;  /* 0x0000000c390c7220 */ /* 0x000fe40000410000 */
[----:B---3--:R-:W-:Y:S02]  /*c1b0*/  @!P0 FADD.FTZ R4, R4, R3 ;  /* 0x0000000304048221 */ /* 0x008fe40000010000 */
[----:B------:R-:W-:-:S02]  /*c1c0*/  FMUL.FTZ R170, R131, R170 ;  /* 0x000000aa83aa7220 */ /* 0x000fc40000410000 */
[----:B----4-:R-:W-:Y:S01]  /*c1d0*/  @!P0 FADD.FTZ R6, R6, R123 ;  /* 0x0000007b06068221 */ /* 0x010fe20000010000 */
[----:B------:R-:W3:Y:S01]  /*c1e0*/  SHFL.DOWN PT, R3, R4, 0x2, 0x1f ;  /* 0x08401f0004037f89 */ /* 0x000ee200000e0000 */
[----:B------:R-:W-:Y:S02]  /*c1f0*/  FFMA.FTZ R27, R215, R168, R27 ;  /* 0x000000a8d71b7223 */ /* 0x000fe4000001001b */
[----:B0-----:R-:W-:Y:S01]  /*c200*/  @!P0 FADD.FTZ R5, R5, R0 ;  /* 0x0000000005058221 */ /* 0x001fe20000010000 */
[----:B------:R-:W0:Y:S01]  /*c210*/  SHFL.DOWN PT, R45, R6, 0x2, 0x1f ;  /* 0x08401f00062d7f89 */ /* 0x000e2200000e0000 */
        /* <DEDUP_REMOVED lines=12> */
[----:B---3--:R-:W-:Y:S02]  /*c2e0*/  @!P0 FADD.FTZ R4, R4, R3 ;  /* 0x0000000304048221 */ /* 0x008fe40000010000 */
[----:B------:R-:W-:Y:S02]  /*c2f0*/  FFMA.FTZ R171, R60, R171, R14 ;  /* 0x000000ab3cab7223 */ /* 0x000fe4000001000e */
[----:B0-----:R-:W-:Y:S01]  /*c300*/  @!P0 FADD.FTZ R6, R6, R45 ;  /* 0x0000002d06068221 */ /* 0x001fe20000010000 */
        /* <DEDUP_REMOVED lines=17> */
[----:B------:R-:W-:Y:S02]  /*c420*/  FFMA.FTZ R3, R106, R41, R120 ;  /* 0x000000296a037223 */ /* 0x000fe40000010078 */
[----:B---3--:R-:W-:-:S02]  /*c430*/  @!P0 FADD.FTZ R6, R6, R9 ;  /* 0x0000000906068221 */ /* 0x008fc40000010000 */
[----:B------:R-:W0:Y:S01]  /*c440*/  SHFL.DOWN PT, R9, R4, 0x8, 0x1f ;  /* 0x09001f0004097f89 */ /* 0x000e2200000e0000 */
[----:B----4-:R-:W-:Y:S02]  /*c450*/  @!P0 FADD.FTZ R5, R5, R0 ;  /* 0x0000000005058221 */ /* 0x010fe40000010000 */
[----:B------:R-:W-:Y:S01]  /*c460*/  FADD.FTZ R102, R3, R102 ;  /* 0x0000006603667221 */ /* 0x000fe20000010000 */
[----:B------:R-:W3:Y:S01]  /*c470*/  SHFL.DOWN PT, R11, R6, 0x8, 0x1f ;  /* 0x09001f00060b7f89 */ /* 0x000ee200000e0000 */
[----:B-----5:R-:W-:Y:S01]  /*c480*/  @!P0 FADD.FTZ R7, R7, R2 ;  /* 0x0000000207078221 */ /* 0x020fe20000010000 */
[----:B------:R-:W-:Y:S01]  /*c490*/  ISETP.GT.AND P0, PT, R162, 0x17, PT ;  /* 0x00000017a200780c */ /* 0x000fe20003f04270 */
[----:B------:R-:W-:Y:S01]  /*c4a0*/  FFMA.FTZ R0, R107, R42, R121 ;  /* 0x0000002a6b007223 */ /* 0x000fe20000010079 */
[----:B------:R-:W4:Y:S01]  /*c4b0*/  SHFL.DOWN PT, R2, R5, 0x8, 0x1f ;  /* 0x09001f0005027f89 */ /* 0x000f2200000e0000 */
[----:B------:R-:W-:Y:S02]  /*c4c0*/  FMUL.FTZ R25, R200, R25 ;  /* 0x00000019c8197220 */ /* 0x000fe40000410000 */
[----:B------:R-:W-:Y:S01]  /*c4d0*/  FADD.FTZ R103, R0, R103 ;  /* 0x0000006700677221 */ /* 0x000fe20000010000 */
[----:B------:R-:W5:Y:S01]  /*c4e0*/  SHFL.DOWN PT, R8, R7, 0x8, 0x1f ;  /* 0x09001f0007087f89 */ /* 0x000f6200000e0000 */
[----:B------:R-:W-:-:S02]  /*c4f0*/  FFMA.FTZ R0, R115, R58, R27 ;  /* 0x0000003a73007223 */ /* 0x000fc4000001001b */
[----:B------:R-:W-:Y:S02]  /*c500*/  FMUL.FTZ R67, R67, R186 ;  /* 0x000000ba43437220 */ /* 0x000fe40000410000 */
[----:B------:R-:W-:Y:S02]  /*c510*/  FMUL.FTZ R185, R128, R185 ;  /* 0x000000b980b97220 */ /* 0x000fe40000410000 */
[----:B------:R-:W-:Y:S02]  /*c520*/  FMUL.FTZ R16, R65, R16 ;  /* 0x0000001041107220 */ /* 0x000fe40000410000 */
[----:B------:R-:W-:Y:S02]  /*c530*/  FMUL.FTZ R206, R127, R206 ;  /* 0x000000ce7fce7220 */ /* 0x000fe40000410000 */
[----:B------:R-:W-:Y:S02]  /*c540*/  FMUL.FTZ R71, R71, R184 ;  /* 0x000000b847477220 */ /* 0x000fe40000410000 */
[----:B0-----:R-:W-:-:S02]  /*c550*/  @!P0 FADD.FTZ R4, R4, R9 ;  /* 0x0000000904048221 */ /* 0x001fc40000010000 */
[----:B------:R-:W-:Y:S02]  /*c560*/  FMUL.FTZ R21, R228, R21 ;  /* 0x00000015e4157220 */ /* 0x000fe40000410000 */
[----:B---3--:R-:W-:Y:S01]  /*c570*/  @!P0 FADD.FTZ R6, R6, R11 ;  /* 0x0000000b06068221 */ /* 0x008fe20000010000 */
[----:B------:R-:W0:Y:S01]  /*c580*/  SHFL.DOWN PT, R3, R4, 0x10, 0x1f ;  /* 0x0a001f0004037f89 */ /* 0x000e2200000e0000 */
[----:B------:R-:W-:Y:S02]  /*c590*/  FMUL.FTZ R69, R69, R182 ;  /* 0x000000b645457220 */ /* 0x000fe40000410000 */
[----:B----4-:R-:W-:Y:S01]  /*c5a0*/  @!P0 FADD.FTZ R5, R5, R2 ;  /* 0x0000000205058221 */ /* 0x010fe20000010000 */
[----:B------:R-:W3:Y:S01]  /*c5b0*/  SHFL.DOWN PT, R9, R6, 0x10, 0x1f ;  /* 0x0a001f0006097f89 */ /* 0x000ee200000e0000 */
[----:B------:R-:W-:Y:S02]  /*c5c0*/  FMUL.FTZ R19, R126, R19 ;  /* 0x000000137e137220 */ /* 0x000fe40000410000 */
[----:B-----5:R-:W-:Y:S01]  /*c5d0*/  @!P0 FADD.FTZ R7, R7, R8 ;  /* 0x0000000807078221 */ /* 0x020fe20000010000 */
[----:B------:R-:W4:Y:S01]  /*c5e0*/  SHFL.DOWN PT, R2, R5, 0x10, 0x1f ;  /* 0x0a001f0005027f89 */ /* 0x000f2200000e0000 */
[----:B------:R-:W-:Y:S01]  /*c5f0*/  ISETP.GT.AND P0, PT, R162, 0xf, PT ;  /* 0x0000000fa200780c */ /* 0x000fe20003f04270 */
[----:B------:R-:W-:-:S02]  /*c600*/  FADD.FTZ R95, R0, R95 ;  /* 0x0000005f005f7221 */ /* 0x000fc40000010000 */
[----:B------:R-:W5:Y:S01]  /*c610*/  SHFL.DOWN PT, R8, R7, 0x10, 0x1f ;  /* 0x0a001f0007087f89 */ /* 0x000f6200000e0000 */
        /* <DEDUP_REMOVED lines=8> */
[----:B---3--:R-:W-:Y:S02]  /*c6a0*/  @!P0 FADD.FTZ R6, R6, R9 ;  /* 0x0000000906068221 */ /* 0x008fe40000010000 */
[----:B------:R-:W-:Y:S02]  /*c6b0*/  FADD.FTZ R94, R3, R94 ;  /* 0x0000005e035e7221 */ /* 0x000fe40000010000 */
[----:B----4-:R-:W-:Y:S02]  /*c6c0*/  @!P0 FADD.FTZ R5, R5, R2 ;  /* 0x0000000205058221 */ /* 0x010fe40000010000 */
[----:B------:R-:W-:-:S02]  /*c6d0*/  FFMA.FTZ R3, R112, R171, R176 ;  /* 0x000000ab70037223 */ /* 0x000fc400000100b0 */
[----:B-----5:R-:W-:Y:S02]  /*c6e0*/  @!P0 FADD.FTZ R7, R7, R8 ;  /* 0x0000000807078221 */ /* 0x020fe40000010000 */
        /* <DEDUP_REMOVED lines=71> */
.L_x_7525:
[----:B0-----:R-:W-:Y:S05]  /*cb60*/  BSYNC B0 ;  /* 0x0000000000007941 */ /* 0x001fea0003800000 */
.L_x_7524:
        /* <DEDUP_REMOVED lines=8> */
.L_x_7425:
[----:B------:R-:W-:Y:S01]  /*cbf0*/  BAR.SYNC.DEFER_BLOCKING 0x0 ;  /* 0x0000000000007b1d */ /* 0x000fe20000010000 */
[----:B------:R-:W-:Y:S01]  /*cc00*/  SHF.L.U32 R0, R161, 0x2, RZ ;  /* 0x00000002a1007819 */ /* 0x000fe200000006ff */
[----:B-1----:R-:W-:-:S03]  /*cc10*/  HFMA2.MMA R2, -RZ, RZ, 0, 9.5367431640625e-07 ;  /* 0x00000010ff027435 */ /* 0x002fc600000001ff */
[----:B------:R-:W-:Y:S01]  /*cc20*/  LOP3.LUT R0, R0, 0xffffff80, RZ, 0xc0, !PT ;  /* 0xffffff8000007812 */ /* 0x000fe200078ec0ff */
[----:B------:R-:W-:-:S03]  /*cc30*/  ULDC.64 UR24, c[0x0][0x2d8] ;  /* 0x0000b60000187ab9 */ /* 0x000fc60000000a00 */
[----:B------:R-:W-:-:S05]  /*cc40*/  LOP3.LUT R29, R0, 0x1f, R161, 0xf8, !PT ;  /* 0x0000001f001d7812 */ /* 0x000fca00078ef8a1 */
[----:B------:R-:W-:-:S05]  /*cc50*/  IMAD.WIDE R2, R29, R2, UR34 ;  /* 0x000000221d027e25 */ /* 0x000fca000f8e0202 */
[----:B------:R-:W2:Y:S04]  /*cc60*/  LDG.E.128 R4, [R2.64] ;  /* 0x0000001a02047981 */ /* 0x000ea8000c1e1d00 */
[----:B------:R-:W3:Y:S04]  /*cc70*/  LDG.E.128 R8, [R2.64+0x200] ;  /* 0x0002001a02087981 */ /* 0x000ee8000c1e1d00 */
[----:B0-----:R-:W4:Y:S04]  /*cc80*/  LDG.E.128 R12, [R2.64+0x400] ;  /* 0x0004001a020c7981 */ /* 0x001f28000c1e1d00 */
        /* <DEDUP_REMOVED lines=75> */
[----:B------:R-:W-:-:S05]  /*d140*/  FSETP.GTU.FTZ.AND P5, PT, R6, 20, PT ;  /* 0x41a000000600780b */ /* 0x000fca0003fbc000 */
[----:B------:R-:W-:Y:S01]  /*d150*/  @!P3 FMUL.FTZ R4, R4, -1.4426950216293334961 ;  /* 0xbfb8aa3b0404b820 */ /* 0x000fe20000410000 */
[----:B------:R-:W1:Y:S01]  /*d160*/  @!P0 MUFU.EX2 R0, R0 ;  /* 0x0000000000008308 */ /* 0x000e620000000800 */
[----:B--2---:R-:W2:Y:S01]  /*d170*/  LDS.128 R8, [R158.X16] ;  /* 0x000000009e087984 */ /* 0x004ea2000000cc00 */
[----:B0-----:R-:W-:Y:S01]  /*d180*/  @!P4 FMUL.FTZ R94, R94, R3 ;  /* 0x000000035e5ec220 */ /* 0x001fe20000410000 */
[----:B------:R-:W-:Y:S01]  /*d190*/  FSETP.GTU.FTZ.AND P4, PT, R5, 20, PT ;  /* 0x41a000000500780b */ /* 0x000fe20003f9c000 */
[----:B------:R-:W-:Y:S01]  /*d1a0*/  @!P2 FMUL.FTZ R3, R27, -1.4426950216293334961 ;  /* 0xbfb8aa3b1b03a820 */ /* 0x000fe20000410000 */
[----:B------:R-:W-:Y:S02]  /*d1b0*/  BAR.SYNC.DEFER_BLOCKING 0x0 ;  /* 0x0000000000007b1d */ /* 0x000fe40000010000 */
[----:B------:R-:W-:Y:S02]  /*d1c0*/  @!P5 FMUL.FTZ R6, R6, -1.4426950216293334961 ;  /* 0xbfb8aa3b0606d820 */ /* 0x000fe40000410000 */
[----:B---3--:R-:W-:-:S02]  /*d1d0*/  @!P6 FADD.FTZ R12, R12, 1 ;  /* 0x3f8000000c0ce421 */ /* 0x008fc40000010000 */
[----:B------:R-:W0:Y:S01]  /*d1e0*/  @!P2 MUFU.EX2 R3, R3 ;  /* 0x000000030003a308 */ /* 0x000e220000000800 */
[----:B-1----:R-:W-:-:S04]  /*d1f0*/  @!P0 FADD.FTZ R0, R0, 1 ;  /* 0x3f80000000008421 */ /* 0x002fc80000010000 */
[----:B------:R-:W-:-:S03]  /*d200*/  @!P4 FMUL.FTZ R5, R5, -1.4426950216293334961 ;  /* 0xbfb8aa3b0505c820 */ /* 0x000fc60000410000 */
[----:B------:R-:W1:Y:S08]  /*d210*/  @!P3 MUFU.EX2 R4, R4 ;  /* 0x000000040004b308 */ /* 0x000e700000000800 */
[----:B------:R-:W3:Y:S01]  /*d220*/  @!P1 MUFU.EX2 R2, R2 ;  /* 0x0000000200029308 */ /* 0x000ee20000000800 */
[----:B0-----:R-:W-:Y:S01]  /*d230*/  @!P2 FADD.FTZ R3, R3, 1 ;  /* 0x3f8000000303a421 */ /* 0x001fe20000010000 */
[----:B------:R-:W-:Y:S04]  /*d240*/  STS.128 [R139.X16], R84 ;  /* 0x000000548b007388 */ /* 0x000fe8000000cc00 */
[----:B------:R-:W-:Y:S01]  /*d250*/  STS.128 [R139.X16+0x10], R80 ;  /* 0x000010508b007388 */ /* 0x000fe2000000cc00 */
[----:B-1----:R-:W-:Y:S01]  /*d260*/  @!P3 FADD.FTZ R4, R4, 1 ;  /* 0x3f8000000404b421 */ /* 0x002fe20000010000 */
[----:B------:R0:W1:Y:S02]  /*d270*/  @!P6 MUFU.RCP R15, R12 ;  /* 0x0000000c000fe308 */ /* 0x0000640000001000 */
[----:B------:R-:W-:Y:S01]  /*d280*/  STS.128 [R139.X16+0x20], R76 ;  /* 0x0000204c8b007388 */ /* 0x000fe2000000cc00 */
[----:B--2---:R-:W-:-:S03]  /*d290*/  FADD.FTZ R8, R8, UR5 ;  /* 0x0000000508087e21 */ /* 0x004fc60008010000 */
[----:B------:R-:W-:Y:S01]  /*d2a0*/  STS.128 [R139.X16+0x30], R72 ;  /* 0x000030488b007388 */ /* 0x000fe2000000cc00 */
[----:B---3--:R-:W-:Y:S01]  /*d2b0*/  @!P1 FADD.FTZ R2, R2, 1 ;  /* 0x3f80000002029421 */ /* 0x008fe20000010000 */
[----:B------:R-:W2:Y:S01]  /*d2c0*/  @!P0 MUFU.RCP R0, R0 ;  /* 0x0000000000008308 */ /* 0x000ea20000001000 */
[----:B0-----:R-:W-:Y:S01]  /*d2d0*/  FADD.FTZ R12, R9, UR5 ;  /* 0x00000005090c7e21 */ /* 0x001fe20008010000 */
[----:B------:R-:W-:-:S06]  /*d2e0*/  NOP ;  /* 0x0000000000007918 */ /* 0x000fcc0000000000 */
[----:B------:R-:W0:Y:S01]  /*d2f0*/  @!P2 MUFU.RCP R14, R3 ;  /* 0x00000003000ea308 */ /* 0x000e220000001000 */
[----:B------:R-:W-:Y:S01]  /*d300*/  FADD.FTZ R10, R10, UR5 ;  /* 0x000000050a0a7e21 */ /* 0x000fe20008010000 */
[----:B------:R-:W-:Y:S01]  /*d310*/  LDS.128 R20, [R159.X16+0x400] ;  /* 0x000400009f147984 */ /* 0x000fe2000000cc00 */
[----:B------:R-:W-:Y:S02]  /*d320*/  FADD.FTZ R11, R11, UR5 ;  /* 0x000000050b0b7e21 */ /* 0x000fe40008010000 */
[----:B-1----:R-:W-:Y:S01]  /*d330*/  @!P6 FMUL.FTZ R96, R96, R15 ;  /* 0x0000000f6060e220 */ /* 0x002fe20000410000 */
[----:B------:R-:W-:Y:S01]  /*d340*/  LDS.128 R24, [R159.X16+0x600] ;  /* 0x000600009f187984 */ /* 0x000fe2000000cc00 */
[----:B------:R-:W-:Y:S01]  /*d350*/  FSETP.GTU.FTZ.AND P6, PT, R7, 20, PT ;  /* 0x41a000000700780b */ /* 0x000fe20003fdc000 */
[----:B------:R-:W1:Y:S01]  /*d360*/  @!P3 MUFU.RCP R9, R4 ;  /* 0x000000040009b308 */ /* 0x000e620000001000 */
[----:B--2---:R-:W-:Y:S01]  /*d370*/  @!P0 FMUL.FTZ R97, R97, R0 ;  /* 0x0000000061618220 */ /* 0x004fe20000410000 */
[----:B------:R-:W-:-:S06]  /*d380*/  FSETP.GTU.FTZ.AND P0, PT, R8, 20, PT ;  /* 0x41a000000800780b */ /* 0x000fcc0003f1c000 */
[----:B------:R-:W2:Y:S01]  /*d390*/  @!P1 MUFU.RCP R17, R2 ;  /* 0x0000000200119308 */ /* 0x000ea20000001000 */
[----:B0-----:R-:W-:Y:S01]  /*d3a0*/  @!P2 FMUL.FTZ R99, R99, R14 ;  /* 0x0000000e6363a220 */ /* 0x001fe20000410000 */
[----:B------:R-:W-:-:S05]  /*d3b0*/  FSETP.GTU.FTZ.AND P2, PT, R10, 20, PT ;  /* 0x41a000000a00780b */ /* 0x000fca0003f5c000 */
[----:B------:R-:W-:Y:S01]  /*d3c0*/  @!P0 FMUL.FTZ R0, R8, -1.4426950216293334961 ;  /* 0xbfb8aa3b08008820 */ /* 0x000fe20000410000 */
[----:B------:R-:W0:Y:S01]  /*d3d0*/  @!P4 MUFU.EX2 R5, R5 ;  /* 0x000000050005c308 */ /* 0x000e220000000800 */
[----:B-1----:R-:W-:Y:S01]  /*d3e0*/  @!P3 FMUL.FTZ R100, R100, R9 ;  /* 0x000000096464b220 */ /* 0x002fe20000410000 */
[----:B------:R-:W-:-:S05]  /*d3f0*/  FSETP.GTU.FTZ.AND P3, PT, R11, 20, PT ;  /* 0x41a000000b00780b */ /* 0x000fca0003f7c000 */
[----:B------:R-:W-:Y:S01]  /*d400*/  @!P2 FMUL.FTZ R3, R10, -1.4426950216293334961 ;  /* 0xbfb8aa3b0a03a820 */ /* 0x000fe20000410000 */
[----:B------:R1:W3:Y:S01]  /*d410*/  @!P5 MUFU.EX2 R13, R6 ;  /* 0x00000006000dd308 */ /* 0x0002e20000000800 */
[----:B--2---:R-:W-:Y:S01]  /*d420*/  @!P1 FMUL.FTZ R98, R98, R17 ;  /* 0x0000001162629220 */ /* 0x004fe20000410000 */
[----:B------:R-:W-:Y:S01]  /*d430*/  FSETP.GTU.FTZ.AND P1, PT, R12, 20, PT ;  /* 0x41a000000c00780b */ /* 0x000fe20003f3c000 */
[----:B------:R-:W-:Y:S04]  /*d440*/  LDS.128 R16, [R159.X16+0x200] ;  /* 0x000200009f107984 */ /* 0x000fe8000000cc00 */
[----:B------:R-:W-:Y:S01]  /*d450*/  @!P3 FMUL.FTZ R4, R11, -1.4426950216293334961 ;  /* 0xbfb8aa3b0b04b820 */ /* 0x000fe20000410000 */
[----:B------:R-:W-:Y:S01]  /*d460*/  @!P2 MUFU.EX2 R3, R3 ;  /* 0x000000030003a308 */ /* 0x000fe20000000800 */
[----:B------:R-:W2:Y:S01]  /*d470*/  LDS.128 R8, [R159.X16] ;  /* 0x000000009f087984 */ /* 0x000ea2000000cc00 */
[----:B-1----:R-:W-:-:S02]  /*d480*/  @!P6 FMUL.FTZ R6, R7, -1.4426950216293334961 ;  /* 0xbfb8aa3b0706e820 */ /* 0x002fc40000410000 */
[----:B0-----:R-:W-:-:S03]  /*d490*/  @!P4 FADD.FTZ R5, R5, 1 ;  /* 0x3f8000000505c421 */ /* 0x001fc60000010000 */
[----:B------:R-:W-:Y:S01]  /*d4a0*/  @!P1 FMUL.FTZ R2, R12, -1.4426950216293334961 ;  /* 0xbfb8aa3b0c029820 */ /* 0x000fe20000410000 */
[----:B------:R-:W0:Y:S01]  /*d4b0*/  @!P6 MUFU.EX2 R7, R6 ;  /* 0x000000060007e308 */ /* 0x000e220000000800 */
[----:B---3--:R-:W-:-:S07]  /*d4c0*/  @!P5 FADD.FTZ R13, R13, 1 ;  /* 0x3f8000000d0dd421 */ /* 0x008fce0000010000 */
[----:B------:R-:W1:Y:S08]  /*d4d0*/  @!P1 MUFU.EX2 R2, R2 ;  /* 0x0000000200029308 */ /* 0x000e700000000800 */
[----:B------:R1:W3:Y:S01]  /*d4e0*/  @!P3 MUFU.EX2 R6, R4 ;  /* 0x000000040006b308 */ /* 0x0002e20000000800 */
[----:B0-----:R-:W-:-:S07]  /*d4f0*/  @!P6 FADD.FTZ R7, R7, 1 ;  /* 0x3f8000000707e421 */ /* 0x001fce0000010000 */
[----:B------:R-:W0:Y:S01]  /*d500*/  @!P0 MUFU.EX2 R0, R0 ;  /* 0x0000000000008308 */ /* 0x000e220000000800 */
[----:B-1----:R-:W-:Y:S01]  /*d510*/  @!P1 FADD.FTZ R4, R2, 1 ;  /* 0x3f80000002049421 */ /* 0x002fe20000010000 */
[----:B------:R-:W-:-:S06]  /*d520*/  MOV R2, UR7 ;  /* 0x0000000700027c02 */ /* 0x000fcc0008000f00 */
[----:B------:R1:W4:Y:S01]  /*d530*/  @!P4 MUFU.RCP R12, R5 ;  /* 0x00000005000cc308 */ /* 0x0003220000001000 */
[----:B---3--:R-:W-:Y:S02]  /*d540*/  @!P3 FADD.FTZ R6, R6, 1 ;  /* 0x3f8000000606b421 */ /* 0x008fe40000010000 */
[----:B0-----:R-:W-:-:S05]  /*d550*/  @!P0 FADD.FTZ R0, R0, 1 ;  /* 0x3f80000000008421 */ /* 0x001fca0000010000 */
[----:B------:R-:W0:Y:S01]  /*d560*/  @!P5 MUFU.RCP R13, R13 ;  /* 0x0000000d000dd308 */ /* 0x000e220000001000 */
[----:B-1----:R-:W-:Y:S01]  /*d570*/  @!P2 FADD.FTZ R5, R3, 1 ;  /* 0x3f8000000305a421 */ /* 0x002fe20000010000 */
[----:B------:R-:W-:Y:S01]  /*d580*/  MOV R3, UR8 ;  /* 0x0000000800037c02 */ /* 0x000fe20008000f00 */
[----:B------:R-:W-:Y:S02]  /*d590*/  ULDC.64 UR8, c[0x0][0x2f8] ;  /* 0x0000be0000087ab9 */ /* 0x000fe40000000a00 */
[----:B------:R-:W-:Y:S02]  /*d5a0*/  UIMAD UR7, UR13, UR8, URZ ;  /* 0x000000080d0772a4 */ /* 0x000fe4000f8e023f */
[----:B------:R-:W-:Y:S01]  /*d5b0*/  IMAD.WIDE R2, R29, 0x10, R2 ;  /* 0x000000101d027825 */ /* 0x000fe200078e0202 */
[----:B------:R-:W1:Y:S01]  /*d5c0*/  @!P0 MUFU.RCP R15, R0 ;  /* 0x00000000000f8308 */ /* 0x000e620000001000 */
[----:B------:R-:W-:Y:S02]  /*d5d0*/  UIMAD.WIDE.U32 UR36, UR12, UR8, UR36 ;  /* 0x000000080c2472a5 */ /* 0x000fe4000f8e0024 */
[----:B----4-:R-:W-:Y:S01]  /*d5e0*/  @!P4 FMUL.FTZ R101, R101, R12 ;  /* 0x0000000c6565c220 */ /* 0x010fe20000410000 */
[----:B--2---:R-:W-:Y:S01]  /*d5f0*/  STG.E.128 [R2.64], R8 ;  /* 0x0000000802007986 */ /* 0x004fe2000c101d1a */
[----:B------:R-:W-:-:S03]  /*d600*/  UIMAD UR7, UR12, UR9, UR7 ;  /* 0x000000090c0772a4 */ /* 0x000fc6000f8e0207 */
[----:B------:R-:W-:Y:S01]  /*d610*/  STG.E.128 [R2.64+0x200], R16 ;  /* 0x0002001002007986 */ /* 0x000fe2000c101d1a */
[----:B------:R-:W2:Y:S01]  /*d620*/  @!P1 MUFU.RCP R4, R4 ;  /* 0x0000000400049308 */ /* 0x000ea20000001000 */
[----:B0-----:R-:W-:Y:S01]  /*d630*/  @!P5 FMUL.FTZ R102, R102, R13 ;  /* 0x0000000d6666d220 */ /* 0x001fe20000410000 */
[----:B------:R-:W-:Y:S01]  /*d640*/  UIADD3 UR9, UR37, UR7, URZ ;  /* 0x0000000725097290 */ /* 0x000fe2000fffe03f */
[----:B------:R-:W-:Y:S01]  /*d650*/  STG.E.128 [R2.64+0x400], R20 ;  /* 0x0004001402007986 */ /* 0x000fe2000c101d1a */
[----:B------:R-:W-:Y:S02]  /*d660*/  UIMAD UR7, UR11, UR24, URZ ;  /* 0x000000180b0772a4 */ /* 0x000fe4000f8e023f */
[----:B------:R-:W-:Y:S01]  /*d670*/  UMOV UR8, UR36 ;  /* 0x0000002400087c82 */ /* 0x000fe20008000000 */
[----:B------:R0:W-:Y:S01]  /*d680*/  STG.E.128 [R2.64+0x600], R24 ;  /* 0x0006001802007986 */ /* 0x0001e2000c101d1a */
[----:B------:R-:W3:Y:S01]  /*d690*/  @!P2 MUFU.RCP R5, R5 ;  /* 0x000000050005a308 */ /* 0x000ee20000001000 */
[----:B-1----:R-:W-:Y:S01]  /*d6a0*/  @!P0 FMUL.FTZ R88, R88, R15 ;  /* 0x0000000f58588220 */ /* 0x002fe20000410000 */
[----:B------:R-:W-:Y:S01]  /*d6b0*/  UIMAD UR7, UR10, UR25, UR7 ;  /* 0x000000190a0772a4 */ /* 0x000fe2000f8e0207 */
[----:B------:R-:W-:Y:S01]  /*d6c0*/  BAR.SYNC.DEFER_BLOCKING 0x0 ;  /* 0x0000000000007b1d */ /* 0x000fe20000010000 */
[----:B------:R-:W-:Y:S01]  /*d6d0*/  UIMAD.WIDE.U32 UR8, UR10, UR24, UR8 ;  /* 0x000000180a0872a5 */ /* 0x000fe2000f8e0008 */
[----:B------:R-:W-:-:S02]  /*d6e0*/  FADD.FTZ R0, R88, R163 ;  /* 0x000000a358007221 */ /* 0x000fc40000010000 */
[----:B--2---:R-:W-:Y:S02]  /*d6f0*/  @!P1 FMUL.FTZ R89, R89, R4 ;  /* 0x0000000459599220 */ /* 0x004fe40000410000 */
[----:B------:R-:W1:Y:S01]  /*d700*/  @!P3 MUFU.RCP R6, R6 ;  /* 0x000000060006b308 */ /* 0x000e620000001000 */
[----:B------:R-:W-:Y:S02]  /*d710*/  ULDC.64 UR24, c[0x0][0x340] ;  /* 0x0000d00000187ab9 */ /* 0x000fe40000000a00 */
[----:B------:R-:W-:Y:S02]  /*d720*/  UIADD3 UR9, UR9, UR7, URZ ;  /* 0x0000000709097290 */ /* 0x000fe4000fffe03f */
[----:B------:R-:W-:Y:S01]  /*d730*/  ULEA UR7, UP0, UR8, UR24, 0x2 ;  /* 0x0000001808077291 */ /* 0x000fe2000f80103f */
[----:B---3--:R-:W-:Y:S02]  /*d740*/  @!P2 FMUL.FTZ R90, R90, R5 ;  /* 0x000000055a5aa220 */ /* 0x008fe40000410000 */
[----:B------:R-:W2:Y:S01]  /*d750*/  @!P6 MUFU.RCP R14, R7 ;  /* 0x00000007000ee308 */ /* 0x000ea20000001000 */
[----:B0-----:R-:W-:Y:S01]  /*d760*/  FADD.FTZ R3, R0, R89 ;  /* 0x0000005900037221 */ /* 0x001fe20000010000 */
[----:B------:R-:W-:Y:S01]  /*d770*/  ULEA.HI.X UR8, UR8, UR25, UR9, 0x2, UP0 ;  /* 0x0000001908087291 */ /* 0x000fe200080f1409 */
[----:B------:R-:W-:Y:S01]  /*d780*/  MOV R2, UR7 ;  /* 0x0000000700027c02 */ /* 0x000fe20008000f00 */
[----:B------:R-:W-:Y:S01]  /*d790*/  UISETP.GT.AND UP0, UPT, UR22, 0x1, UPT ;  /* 0x000000011600788c */ /* 0x000fe2000bf04270 */
[----:B-1----:R-:W-:Y:S01]  /*d7a0*/  @!P3 FMUL.FTZ R91, R91, R6 ;  /* 0x000000065b5bb220 */ /* 0x002fe20000410000 */
[----:B------:R-:W-:Y:S04]  /*d7b0*/  STS.128 [R139.X16+0x10], R92 ;  /* 0x0000105c8b007388 */ /* 0x000fe8000000cc00 */
[----:B------:R-:W-:Y:S01]  /*d7c0*/  PLOP3.LUT P0, PT, PT, PT, UP0, 0x80, 0x0 ;  /* 0x000000000000781c */ /* 0x000fe20003f0f008 */
[----:B------:R0:W-:Y:S01]  /*d7d0*/  STS.128 [R139.X16], R88 ;  /* 0x000000588b007388 */ /* 0x0001e2000000cc00 */
[----:B--2---:R-:W-:-:S03]  /*d7e0*/  @!P6 FMUL.FTZ R103, R103, R14 ;  /* 0x0000000e6767e220 */ /* 0x004fc60000410000 */
[----:B------:R1:W-:Y:S04]  /*d7f0*/  STS.128 [R139.X16+0x20], R96 ;  /* 0x000020608b007388 */ /* 0x0003e8000000cc00 */
[----:B------:R-:W-:Y:S01]  /*d800*/  STS.128 [R139.X16+0x30], R100 ;  /* 0x000030648b007388 */ /* 0x000fe2000000cc00 */
[----:B------:R-:W-:-:S06]  /*d810*/  NOP ;  /* 0x0000000000007918 */ /* 0x000fcc0000000000 */
[----:B------:R-:W2:Y:S01]  /*d820*/  LDS.128 R4, [R159.X16] ;  /* 0x000000009f047984 */ /* 0x000ea2000000cc00 */
[----:B0-----:R-:W-:Y:S01]  /*d830*/  FADD.FTZ R90, R3, R90 ;  /* 0x0000005a035a7221 */ /* 0x001fe20000010000 */
[----:B------:R-:W-:Y:S02]  /*d840*/  MOV R3, UR8 ;  /* 0x0000000800037c02 */ /* 0x000fe40008000f00 */
[----:B------:R-:W0:Y:S01]  /*d850*/  LDS.128 R8, [R159.X16+0x200] ;  /* 0x000200009f087984 */ /* 0x000e22000000cc00 */
[----:B------:R-:W-:Y:S02]  /*d860*/  FADD.FTZ R91, R90, R91 ;  /* 0x0000005b5a5b7221 */ /* 0x000fe40000010000 */
[----:B------:R-:W-:Y:S01]  /*d870*/  IMAD.WIDE R2, R29, 0x10, R2 ;  /* 0x000000101d027825 */ /* 0x000fe200078e0202 */
[----:B------:R-:W3:Y:S03]  /*d880*/  LDS.128 R12, [R159.X16+0x400] ;  /* 0x000400009f0c7984 */ /* 0x000ee6000000cc00 */
        /* <DEDUP_REMOVED lines=19> */
.L_x_7391:
        /* <DEDUP_REMOVED lines=31> */
.L_x_7529:
[----:B------:R-:W-:Y:S05]  /*dbb0*/  BSYNC B0 ;  /* 0x0000000000007941 */ /* 0x000fea0003800000 */
.L_x_7528:
        /* <DEDUP_REMOVED lines=30> */
.L_x_7531:
[----:B------:R-:W3:Y:S02]  /*dda0*/  S2R R11, SR_TID.X ;  /* 0x00000000000b7919 */ /* 0x000ee40000002100 */
.L_x_7532:
[----:B------:R-:W-:Y:S05]  /*ddb0*/  BSYNC B0 ;  /* 0x0000000000007941 */ /* 0x000fea0003800000 */
.L_x_7530:
        /* <DEDUP_REMOVED lines=12> */
.L_x_7533:
        /* <DEDUP_REMOVED lines=32> */
.L_x_7430:
[----:B------:R-:W-:Y:S01]  /*e080*/  HFMA2.MMA R127, -RZ, RZ, 0, 5.9604644775390625e-08 ;  /* 0x00000001ff7f7435 */ /* 0x000fe200000001ff */
[----:B------:R-:W-:-:S02]  /*e090*/  MOV R234, R126 ;  /* 0x0000007e00ea7202 */ /* 0x000fc40000000f00 */
[----:B------:R-:W-:Y:S02]  /*e0a0*/  MOV R232, RZ ;  /* 0x000000ff00e87202 */ /* 0x000fe40000000f00 */
[----:B------:R-:W-:Y:S02]  /*e0b0*/  MOV R129, 0xffffffff ;  /* 0xffffffff00817802 */ /* 0x000fe40000000f00 */
[----:B------:R-:W-:Y:S02]  /*e0c0*/  MOV R124, 0xe0e0 ;  /* 0x0000e0e0007c7802 */ /* 0x000fe40000000f00 */
[----:B-1----:R-:W-:Y:S05]  /*e0d0*/  CALL.REL.NOINC `($__internal_179_$__cuda_sm70_shflsync_up) ;  /* 0x00001e9000007944 */ /* 0x002fea0003c00000 */
[----:B-1----:R-:W-:Y:S01]  /*e0e0*/  MOV R233, R129 ;  /* 0x0000008100e97202 */ /* 0x002fe20000000f00 */
[----:B0-----:R-:W-:Y:S05]  /*e0f0*/  BRA `(.L_x_7534) ;  /* 0xffff8ad000007947 */ /* 0x001fea000383ffff */
.L_x_7431:
[----:B------:R-:W-:Y:S01]  /*e100*/  HFMA2.MMA R127, -RZ, RZ, 0, 5.9604644775390625e-08 ;  /* 0x00000001ff7f7435 */ /* 0x000fe200000001ff */
[----:B------:R-:W-:Y:S02]  /*e110*/  MOV R234, R128 ;  /* 0x0000008000ea7202 */ /* 0x000fe40000000f00 */
[----:B------:R-:W-:Y:S02]  /*e120*/  MOV R232, RZ ;  /* 0x000000ff00e87202 */ /* 0x000fe40000000f00 */
[----:B------:R-:W-:-:S02]  /*e130*/  MOV R129, 0xffffffff ;  /* 0xffffffff00817802 */ /* 0x000fc40000000f00 */
[----:B------:R-:W-:Y:S02]  /*e140*/  MOV R124, 0xe160 ;  /* 0x0000e160007c7802 */ /* 0x000fe40000000f00 */
[----:B012---:R-:W-:Y:S05]  /*e150*/  CALL.REL.NOINC `($__internal_179_$__cuda_sm70_shflsync_up) ;  /* 0x00001e1000007944 */ /* 0x007fea0003c00000 */
[----:B0-----:R-:W-:Y:S01]  /*e160*/  HFMA2.MMA R127, -RZ, RZ, 0, 5.9604644775390625e-08 ;  /* 0x00000001ff7f7435 */ /* 0x001fe200000001ff */
[----:B-1----:R-:W-:Y:S02]  /*e170*/  MOV R235, R129 ;  /* 0x0000008100eb7202 */ /* 0x002fe40000000f00 */
[----:B------:R-:W-:Y:S02]  /*e180*/  MOV R234, R130 ;  /* 0x0000008200ea7202 */ /* 0x000fe40000000f00 */
[----:B------:R-:W-:Y:S02]  /*e190*/  MOV R232, RZ ;  /* 0x000000ff00e87202 */ /* 0x000fe40000000f00 */
[----:B------:R-:W-:Y:S02]  /*e1a0*/  MOV R129, 0xffffffff ;  /* 0xffffffff00817802 */ /* 0x000fe40000000f00 */
[----:B------:R-:W-:Y:S02]  /*e1b0*/  MOV R124, 0xe1d0 ;  /* 0x0000e1d0007c7802 */ /* 0x000fe40000000f00 */
[----:B------:R-:W-:Y:S05]  /*e1c0*/  CALL.REL.NOINC `($__internal_179_$__cuda_sm70_shflsync_up) ;  /* 0x00001da000007944 */ /* 0x000fea0003c00000 */
[----:B0-----:R-:W-:Y:S01]  /*e1d0*/  HFMA2.MMA R127, -RZ, RZ, 0, 5.9604644775390625e-08 ;  /* 0x00000001ff7f7435 */ /* 0x001fe200000001ff */
[----:B-1----:R-:W-:-:S02]  /*e1e0*/  MOV R237, R129 ;  /* 0x0000008100ed7202 */ /* 0x002fc40000000f00 */
[----:B------:R-:W-:Y:S02]  /*e1f0*/  MOV R234, R131 ;  /* 0x0000008300ea7202 */ /* 0x000fe40000000f00 */
[----:B------:R-:W-:Y:S02]  /*e200*/  MOV R232, RZ ;  /* 0x000000ff00e87202 */ /* 0x000fe40000000f00 */
[----:B------:R-:W-:Y:S02]  /*e210*/  MOV R129, 0xffffffff ;  /* 0xffffffff00817802 */ /* 0x000fe40000000f00 */
[----:B------:R-:W-:Y:S02]  /*e220*/  MOV R124, 0xe240 ;  /* 0x0000e240007c7802 */ /* 0x000fe40000000f00 */
[----:B------:R-:W-:Y:S05]  /*e230*/  CALL.REL.NOINC `($__internal_179_$__cuda_sm70_shflsync_up) ;  /* 0x00001d3000007944 */ /* 0x000fea0003c00000 */
[----:B------:R-:W-:Y:S01]  /*e240*/  FMUL.FTZ R124, R128, R233 ;  /* 0x000000e9807c7220 */ /* 0x000fe20000410000 */
        /* <DEDUP_REMOVED lines=19> */
[----:B------:R-:W-:Y:S05]  /*e380*/  CALL.REL.NOINC `($__internal_179_$__cuda_sm70_shflsync_up) ;  /* 0x00001be000007944 */ /* 0x000fea0003c00000 */
[----:B0-----:R-:W-:Y:S01]  /*e390*/  HFMA2.MMA R127, -RZ, RZ, 0, 1.1920928955078125e-07 ;  /* 0x00000002ff7f7435 */ /* 0x001fe200000001ff */
[----:B-1----:R-:W-:-:S02]  /*e3a0*/  MOV R131, R129 ;  /* 0x0000008100837202 */ /* 0x002fc40000000f00 */
[----:B------:R-:W-:Y:S02]  /*e3b0*/  MOV R234, R236 ;  /* 0x000000ec00ea7202 */ /* 0x000fe40000000f00 */
[----:B------:R-:W-:Y:S02]  /*e3c0*/  MOV R232, RZ ;  /* 0x000000ff00e87202 */ /* 0x000fe40000000f00 */
[----:B------:R-:W-:Y:S02]  /*e3d0*/  MOV R129, 0xffffffff ;  /* 0xffffffff00817802 */ /* 0x000fe40000000f00 */
[----:B------:R-:W-:Y:S02]  /*e3e0*/  MOV R124, 0xe400 ;  /* 0x0000e400007c7802 */ /* 0x000fe40000000f00 */
[----:B------:R-:W-:Y:S05]  /*e3f0*/  CALL.REL.NOINC `($__internal_179_$__cuda_sm70_shflsync_up) ;  /* 0x00001b7000007944 */ /* 0x000fea0003c00000 */
[----:B0-----:R-:W-:Y:S01]  /*e400*/  HFMA2.MMA R127, -RZ, RZ, 0, 1.1920928955078125e-07 ;  /* 0x00000002ff7f7435 */ /* 0x001fe200000001ff */
[----:B-1----:R-:W-:Y:S02]  /*e410*/  MOV R233, R129 ;  /* 0x0000008100e97202 */ /* 0x002fe40000000f00 */
[----:B------:R-:W-:Y:S02]  /*e420*/  MOV R234, R130 ;  /* 0x0000008200ea7202 */ /* 0x000fe40000000f00 */
[----:B------:R-:W-:-:S02]  /*e430*/  MOV R232, RZ ;  /* 0x000000ff00e87202 */ /* 0x000fc40000000f00 */
[----:B------:R-:W-:Y:S02]  /*e440*/  MOV R129, 0xffffffff ;  /* 0xffffffff00817802 */ /* 0x000fe40000000f00 */
[----:B------:R-:W-:Y:S02]  /*e450*/  MOV R124, 0xe470 ;  /* 0x0000e470007c7802 */ /* 0x000fe40000000f00 */
[----:B------:R-:W-:Y:S05]  /*e460*/  CALL.REL.NOINC `($__internal_179_$__cuda_sm70_shflsync_up) ;  /* 0x00001b0000007944 */ /* 0x000fea0003c00000 */
[----:B0-----:R-:W-:Y:S01]  /*e470*/  HFMA2.MMA R127, -RZ, RZ, 0, 1.1920928955078125e-07 ;  /* 0x00000002ff7f7435 */ /* 0x001fe200000001ff */
[----:B-1----:R-:W-:Y:S02]  /*e480*/  MOV R235, R129 ;  /* 0x0000008100eb7202 */ /* 0x002fe40000000f00 */
[----:B------:R-:W-:Y:S02]  /*e490*/  MOV R234, R128 ;  /* 0x0000008000ea7202 */ /* 0x000fe40000000f00 */
[----:B------:R-:W-:Y:S02]  /*e4a0*/  MOV R232, RZ ;  /* 0x000000ff00e87202 */ /* 0x000fe40000000f00 */
[----:B------:R-:W-:Y:S02]  /*e4b0*/  MOV R129, 0xffffffff ;  /* 0xffffffff00817802 */ /* 0x000fe40000000f00 */
[----:B------:R-:W-:-:S02]  /*e4c0*/  MOV R124, 0xe4e0 ;  /* 0x0000e4e0007c7802 */ /* 0x000fc40000000f00 */
[----:B------:R-:W-:Y:S05]  /*e4d0*/  CALL.REL.NOINC `($__internal_179_$__cuda_sm70_shflsync_up) ;  /* 0x00001a9000007944 */ /* 0x000fea0003c00000 */
        /* <DEDUP_REMOVED lines=13> */
[----:B------:R-:W-:Y:S01]  /*e5b0*/  MOV R124, 0xe630 ;  /* 0x0000e630007c7802 */ /* 0x000fe20000000f00 */
[----:B------:R-:W-:Y:S01]  /*e5c0*/  @P0 FADD.FTZ R128, R128, R127 ;  /* 0x0000007f80800221 */ /* 0x000fe20000010000 */
[----:B------:R-:W-:Y:S01]  /*e5d0*/  MOV R131, R126 ;  /* 0x0000007e00837202 */ /* 0x000fe20000000f00 */
[----:B------:R-:W-:Y:S01]  /*e5e0*/  HFMA2.MMA R127, -RZ, RZ, 0, 2.384185791015625e-07 ;  /* 0x00000004ff7f7435 */ /* 0x000fe200000001ff */
[----:B------:R-:W-:-:S02]  /*e5f0*/  MOV R233, R130 ;  /* 0x0000008200e97202 */ /* 0x000fc40000000f00 */
[----:B------:R-:W-:Y:S02]  /*e600*/  MOV R235, R128 ;  /* 0x0000008000eb7202 */ /* 0x000fe40000000f00 */
[----:B------:R-:W-:Y:S02]  /*e610*/  MOV R234, R131 ;  /* 0x0000008300ea7202 */ /* 0x000fe40000000f00 */
[----:B------:R-:W-:Y:S05]  /*e620*/  CALL.REL.NOINC `($__internal_179_$__cuda_sm70_shflsync_up) ;  /* 0x0000194000007944 */ /* 0x000fea0003c00000 */
[----:B0-----:R-:W-:Y:S01]  /*e630*/  HFMA2.MMA R127, -RZ, RZ, 0, 2.384185791015625e-07 ;  /* 0x00000004ff7f7435 */ /* 0x001fe200000001ff */
[----:B-1----:R-:W-:Y:S02]  /*e640*/  MOV R126, R129 ;  /* 0x00000081007e7202 */ /* 0x002fe40000000f00 */
[----:B------:R-:W-:Y:S02]  /*e650*/  MOV R234, R237 ;  /* 0x000000ed00ea7202 */ /* 0x000fe40000000f00 */
[----:B------:R-:W-:Y:S02]  /*e660*/  MOV R232, RZ ;  /* 0x000000ff00e87202 */ /* 0x000fe40000000f00 */
[----:B------:R-:W-:Y:S02]  /*e670*/  MOV R129, 0xffffffff ;  /* 0xffffffff00817802 */ /* 0x000fe40000000f00 */
[----:B------:R-:W-:-:S02]  /*e680*/  MOV R124, 0xe6a0 ;  /* 0x0000e6a0007c7802 */ /* 0x000fc40000000f00 */
[----:B------:R-:W-:Y:S05]  /*e690*/  CALL.REL.NOINC `($__internal_179_$__cuda_sm70_shflsync_up) ;  /* 0x000018d000007944 */ /* 0x000fea0003c00000 */
[----:B0-----:R-:W-:Y:S01]  /*e6a0*/  HFMA2.MMA R127, -RZ, RZ, 0, 2.384185791015625e-07 ;  /* 0x00000004ff7f7435 */ /* 0x001fe200000001ff */
[----:B-1----:R-:W-:-:S02]  /*e6b0*/  MOV R128, R129 ;  /* 0x0000008100807202 */ /* 0x002fc40000000f00 */
[----:B------:R-:W-:Y:S02]  /*e6c0*/  MOV R234, R233 ;  /* 0x000000e900ea7202 */ /* 0x000fe40000000f00 */
[----:B------:R-:W-:Y:S02]  /*e6d0*/  MOV R232, RZ ;  /* 0x000000ff00e87202 */ /* 0x000fe40000000f00 */
[----:B------:R-:W-:Y:S02]  /*e6e0*/  MOV R129, 0xffffffff ;  /* 0xffffffff00817802 */ /* 0x000fe40000000f00 */
[----:B------:R-:W-:Y:S02]  /*e6f0*/  MOV R124, 0xe710 ;  /* 0x0000e710007c7802 */ /* 0x000fe40000000f00 */
[----:B------:R-:W-:Y:S05]  /*e700*/  CALL.REL.NOINC `($__internal_179_$__cuda_sm70_shflsync_up) ;  /* 0x0000186000007944 */ /* 0x000fea0003c00000 */
[----:B0-----:R-:W-:Y:S01]  /*e710*/  HFMA2.MMA R127, -RZ, RZ, 0, 2.384185791015625e-07 ;  /* 0x00000004ff7f7435 */ /* 0x001fe200000001ff */
[----:B-1----:R-:W-:Y:S02]  /*e720*/  MOV R130, R129 ;  /* 0x0000008100827202 */ /* 0x002fe40000000f00 */
[----:B------:R-:W-:Y:S02]  /*e730*/  MOV R234, R235 ;  /* 0x000000eb00ea7202 */ /* 0x000fe40000000f00 */
[----:B------:R-:W-:-:S02]  /*e740*/  MOV R232, RZ ;  /* 0x000000ff00e87202 */ /* 0x000fc40000000f00 */
[----:B------:R-:W-:Y:S02]  /*e750*/  MOV R129, 0xffffffff ;  /* 0xffffffff00817802 */ /* 0x000fe40000000f00 */
[----:B------:R-:W-:Y:S02]  /*e760*/  MOV R124, 0xe780 ;  /* 0x0000e780007c7802 */ /* 0x000fe40000000f00 */
[----:B------:R-:W-:Y:S05]  /*e770*/  CALL.REL.NOINC `($__internal_179_$__cuda_sm70_shflsync_up) ;  /* 0x000017f000007944 */ /* 0x000fea0003c00000 */
        /* <DEDUP_REMOVED lines=18> */
[----:B------:R-:W-:Y:S02]  /*e8a0*/  MOV R234, R236 ;  /* 0x000000ec00ea7202 */ /* 0x000fe40000000f00 */
[----:B------:R-:W-:Y:S02]  /*e8b0*/  MOV R124, 0xe8d0 ;  /* 0x0000e8d0007c7802 */ /* 0x000fe40000000f00 */
[----:B------:R-:W-:Y:S05]  /*e8c0*/  CALL.REL.NOINC `($__internal_179_$__cuda_sm70_shflsync_up) ;  /* 0x000016a000007944 */ /* 0x000fea0003c00000 */
[----:B0-----:R-:W-:Y:S01]  /*e8d0*/  HFMA2.MMA R127, -RZ, RZ, 0, 4.76837158203125e-07 ;  /* 0x00000008ff7f7435 */ /* 0x001fe200000001ff */
[----:B-1----:R-:W-:Y:S02]  /*e8e0*/  MOV R128, R129 ;  /* 0x0000008100807202 */ /* 0x002fe40000000f00 */
[----:B------:R-:W-:Y:S02]  /*e8f0*/  MOV R234, R238 ;  /* 0x000000ee00ea7202 */ /* 0x000fe40000000f00 */
[----:B------:R-:W-:Y:S02]  /*e900*/  MOV R232, RZ ;  /* 0x000000ff00e87202 */ /* 0x000fe40000000f00 */
[----:B------:R-:W-:-:S02]  /*e910*/  MOV R129, 0xffffffff ;  /* 0xffffffff00817802 */ /* 0x000fc40000000f00 */
[----:B------:R-:W-:Y:S02]  /*e920*/  MOV R124, 0xe940 ;  /* 0x0000e940007c7802 */ /* 0x000fe40000000f00 */
[----:B------:R-:W-:Y:S05]  /*e930*/  CALL.REL.NOINC `($__internal_179_$__cuda_sm70_shflsync_up) ;  /* 0x0000163000007944 */ /* 0x000fea0003c00000 */
[----:B0-----:R-:W-:Y:S01]  /*e940*/  HFMA2.MMA R127, -RZ, RZ, 0, 4.76837158203125e-07 ;  /* 0x00000008ff7f7435 */ /* 0x001fe200000001ff */
[----:B-1----:R-:W-:Y:S02]  /*e950*/  MOV R131, R129 ;  /* 0x0000008100837202 */ /* 0x002fe40000000f00 */
[----:B------:R-:W-:Y:S02]  /*e960*/  MOV R234, R130 ;  /* 0x0000008200ea7202 */ /* 0x000fe40000000f00 */
[----:B------:R-:W-:Y:S02]  /*e970*/  MOV R232, RZ ;  /* 0x000000ff00e87202 */ /* 0x000fe40000000f00 */
[----:B------:R-:W-:Y:S02]  /*e980*/  MOV R129, 0xffffffff ;  /* 0xffffffff00817802 */ /* 0x000fe40000000f00 */
[----:B------:R-:W-:Y:S02]  /*e990*/  MOV R124, 0xe9b0 ;  /* 0x0000e9b0007c7802 */ /* 0x000fe40000000f00 */
[----:B------:R-:W-:Y:S05]  /*e9a0*/  CALL.REL.NOINC `($__internal_179_$__cuda_sm70_shflsync_up) ;  /* 0x000015c000007944 */ /* 0x000fea0003c00000 */
[----:B0-----:R-:W-:Y:S01]  /*e9b0*/  HFMA2.MMA R127, -RZ, RZ, 0, 4.76837158203125e-07 ;  /* 0x00000008ff7f7435 */ /* 0x001fe200000001ff */
[----:B-1----:R-:W-:-:S02]  /*e9c0*/  MOV R233, R129 ;  /* 0x0000008100e97202 */ /* 0x002fc40000000f00 */
[----:B------:R-:W-:Y:S02]  /*e9d0*/  MOV R234, R126 ;  /* 0x0000007e00ea7202 */ /* 0x000fe40000000f00 */
[----:B------:R-:W-:Y:S02]  /*e9e0*/  MOV R232, RZ ;  /* 0x000000ff00e87202 */ /* 0x000fe40000000f00 */
[----:B------:R-:W-:Y:S02]  /*e9f0*/  MOV R129, 0xffffffff ;  /* 0xffffffff00817802 */ /* 0x000fe40000000f00 */
[----:B------:R-:W-:Y:S02]  /*ea00*/  MOV R124, 0xea20 ;  /* 0x0000ea20007c7802 */ /* 0x000fe40000000f00 */
[----:B------:R-:W-:Y:S05]  /*ea10*/  CALL.REL.NOINC `($__internal_179_$__cuda_sm70_shflsync_up) ;  /* 0x0000155000007944 */ /* 0x000fea0003c00000 */
[----:B------:R-:W-:Y:S01]  /*ea20*/  ISETP.GE.AND P0, PT, R162, 0x8, PT ;  /* 0x00000008a200780c */ /* 0x000fe20003f06270 */
[----:B01----:R-:W-:Y:S02]  /*ea30*/  FMUL.FTZ R127, R238, R129 ;  /* 0x00000081ee7f7220 */ /* 0x003fe40000410000 */
[-C--:B------:R-:W-:Y:S02]  /*ea40*/  FMUL.FTZ R232, R233, R238.reuse ;  /* 0x000000eee9e87220 */ /* 0x080fe40000410000 */
[----:B------:R-:W-:-:S02]  /*ea50*/  FMUL.FTZ R124, R128, R238 ;  /* 0x000000ee807c7220 */ /* 0x000fc40000410000 */
[----:B------:R-:W-:Y:S02]  /*ea60*/  FMUL.FTZ R125, R131, R238 ;  /* 0x000000ee837d7220 */ /* 0x000fe40000410000 */
[-C--:B------:R-:W-:Y:S02]  /*ea70*/  FFMA.FTZ R127, R233, R236.reuse, -R127 ;  /* 0x000000ece97f7223 */ /* 0x080fe4000001087f */
[----:B------:R-:W-:Y:S01]  /*ea80*/  FFMA.FTZ R129, R236, R129, R232 ;  /* 0x00000081ec817223 */ /* 0x000fe200000100e8 */
[----:B------:R-:W-:Y:S01]  /*ea90*/  MOV R232, RZ ;  /* 0x000000ff00e87202 */ /* 0x000fe20000000f00 */
[-C--:B------:R-:W-:Y:S02]  /*eaa0*/  FFMA.FTZ R124, R131, R236.reuse, R124 ;  /* 0x000000ec837c7223 */ /* 0x080fe4000001007c */
[----:B------:R-:W-:Y:S02]  /*eab0*/  @P0 FFMA.FTZ R236, R128, R236, -R125 ;  /* 0x000000ec80ec0223 */ /* 0x000fe4000001087d */
[----:B------:R-:W-:Y:S01]  /*eac0*/  @P0 FADD.FTZ R130, R130, R127 ;  /* 0x0000007f82820221 */ /* 0x000fe20000010000 */
[----:B------:R-:W-:Y:S01]  /*ead0*/  HFMA2.MMA R127, -RZ, RZ, 0, 9.5367431640625e-07 ;  /* 0x00000010ff7f7435 */ /* 0x000fe200000001ff */
[----:B------:R-:W-:Y:S01]  /*eae0*/  @P0 FADD.FTZ R126, R126, R129 ;  /* 0x000000817e7e0221 */ /* 0x000fe20000010000 */
[----:B------:R-:W-:-:S02]  /*eaf0*/  FSEL R128, R238, R124, !P0 ;  /* 0x0000007cee807208 */ /* 0x000fc40004000000 */
[----:B------:R-:W-:Y:S02]  /*eb00*/  MOV R129, 0xffffffff ;  /* 0xffffffff00817802 */ /* 0x000fe40000000f00 */
[----:B------:R-:W-:Y:S02]  /*eb10*/  MOV R234, R236 ;  /* 0x000000ec00ea7202 */ /* 0x000fe40000000f00 */
[----:B------:R-:W-:Y:S02]  /*eb20*/  MOV R238, R130 ;  /* 0x0000008200ee7202 */ /* 0x000fe40000000f00 */
[----:B------:R-:W-:Y:S02]  /*eb30*/  MOV R131, R126 ;  /* 0x0000007e00837202 */ /* 0x000fe40000000f00 */
[----:B------:R-:W-:Y:S02]  /*eb40*/  MOV R124, 0xeb60 ;  /* 0x0000eb60007c7802 */ /* 0x000fe40000000f00 */
[----:B------:R-:W-:Y:S05]  /*eb50*/  CALL.REL.NOINC `($__internal_179_$__cuda_sm70_shflsync_up) ;  /* 0x0000141000007944 */ /* 0x000fea0003c00000 */
[----:B0-----:R-:W-:Y:S01]  /*eb60*/  HFMA2.MMA R127, -RZ, RZ, 0, 9.5367431640625e-07 ;  /* 0x00000010ff7f7435 */ /* 0x001fe200000001ff */
[----:B-1----:R-:W-:Y:S02]  /*eb70*/  MOV R233, R129 ;  /* 0x0000008100e97202 */ /* 0x002fe40000000f00 */
[----:B------:R-:W-:-:S02]  /*eb80*/  MOV R234, R128 ;  /* 0x0000008000ea7202 */ /* 0x000fc40000000f00 */
[----:B------:R-:W-:Y:S02]  /*eb90*/  MOV R232, RZ ;  /* 0x000000ff00e87202 */ /* 0x000fe40000000f00 */
[----:B------:R-:W-:Y:S02]  /*eba0*/  MOV R129, 0xffffffff ;  /* 0xffffffff00817802 */ /* 0x000fe40000000f00 */
[----:B------:R-:W-:Y:S02]  /*ebb0*/  MOV R124, 0xebd0 ;  /* 0x0000ebd0007c7802 */ /* 0x000fe40000000f00 */
[----:B------:R-:W-:Y:S05]  /*ebc0*/  CALL.REL.NOINC `($__internal_179_$__cuda_sm70_shflsync_up) ;  /* 0x000013a000007944 */ /* 0x000fea0003c00000 */
[----:B0-----:R-:W-:Y:S01]  /*ebd0*/  HFMA2.MMA R127, -RZ, RZ, 0, 9.5367431640625e-07 ;  /* 0x00000010ff7f7435 */ /* 0x001fe200000001ff */
[----:B-1----:R-:W-:Y:S02]  /*ebe0*/  MOV R237, R129 ;  /* 0x0000008100ed7202 */ /* 0x002fe40000000f00 */
[----:B------:R-:W-:Y:S02]  /*ebf0*/  MOV R234, R130 ;  /* 0x0000008200ea7202 */ /* 0x000fe40000000f00 */
[----:B------:R-:W-:Y:S02]  /*ec00*/  MOV R232, RZ ;  /* 0x000000ff00e87202 */ /* 0x000fe40000000f00 */
[----:B------:R-:W-:-:S02]  /*ec10*/  MOV R129, 0xffffffff ;  /* 0xffffffff00817802 */ /* 0x000fc40000000f00 */
[----:B------:R-:W-:Y:S02]  /*ec20*/  MOV R124, 0xec40 ;  /* 0x0000ec40007c7802 */ /* 0x000fe40000000f00 */
[----:B------:R-:W-:Y:S05]  /*ec30*/  CALL.REL.NOINC `($__internal_179_$__cuda_sm70_shflsync_up) ;  /* 0x0000133000007944 */ /* 0x000fea0003c00000 */
[----:B0-----:R-:W-:Y:S01]  /*ec40*/  HFMA2.MMA R127, -RZ, RZ, 0, 9.5367431640625e-07 ;  /* 0x00000010ff7f7435 */ /* 0x001fe200000001ff */
[----:B-1----:R-:W-:Y:S02]  /*ec50*/  MOV R235, R129 ;  /* 0x0000008100eb7202 */ /* 0x002fe40000000f00 */
[----:B------:R-:W-:Y:S02]  /*ec60*/  MOV R234, R126 ;  /* 0x0000007e00ea7202 */ /* 0x000fe40000000f00 */
[----:B------:R-:W-:Y:S02]  /*ec70*/  MOV R232, RZ ;  /* 0x000000ff00e87202 */ /* 0x000fe40000000f00 */
[----:B------:R-:W-:Y:S02]  /*ec80*/  MOV R129, 0xffffffff ;  /* 0xffffffff00817802 */ /* 0x000fe40000000f00 */
[----:B------:R-:W-:Y:S02]  /*ec90*/  MOV R124, 0xecb0 ;  /* 0x0000ecb0007c7802 */ /* 0x000fe40000000f00 */
[----:B------:R-:W-:Y:S05]  /*eca0*/  CALL.REL.NOINC `($__internal_179_$__cuda_sm70_shflsync_up) ;  /* 0x000012c000007944 */ /* 0x000fea0003c00000 */
[----:B01----:R-:W-:Y:S05]  /*ecb0*/  BRA `(.L_x_7535) ;  /* 0xffff837000007947 */ /* 0x003fea000383ffff */
.L_x_7436:
[----:B0-----:R-:W-:Y:S01]  /*ecc0*/  HFMA2.MMA R127, -RZ, RZ, 0, 5.9604644775390625e-08 ;  /* 0x00000001ff7f7435 */ /* 0x001fe200000001ff */
[----:B------:R-:W-:-:S02]  /*ecd0*/  MOV R232, RZ ;  /* 0x000000ff00e87202 */ /* 0x000fc40000000f00 */
[----:B------:R-:W-:Y:S02]  /*ece0*/  MOV R129, 0xffffffff ;  /* 0xffffffff00817802 */ /* 0x000fe40000000f00 */
[----:B------:R-:W-:Y:S02]  /*ecf0*/  MOV R124, 0xed10 ;  /* 0x0000ed10007c7802 */ /* 0x000fe40000000f00 */
[----:B-1----:R-:W-:Y:S05]  /*ed00*/  CALL.REL.NOINC `($__internal_179_$__cuda_sm70_shflsync_up) ;  /* 0x0000126000007944 */ /* 0x002fea0003c00000 */
[----:B0-----:R-:W-:Y:S01]  /*ed10*/  HFMA2.MMA R127, -RZ, RZ, 0, 5.9604644775390625e-08 ;  /* 0x00000001ff7f7435 */ /* 0x001fe200000001ff */
[----:B-1----:R-:W-:Y:S02]  /*ed20*/  MOV R126, R129 ;  /* 0x00000081007e7202 */ /* 0x002fe40000000f00 */
[----:B------:R-:W-:Y:S02]  /*ed30*/  MOV R234, R233 ;  /* 0x000000e900ea7202 */ /* 0x000fe40000000f00 */
[----:B------:R-:W-:Y:S02]  /*ed40*/  MOV R232, RZ ;  /* 0x000000ff00e87202 */ /* 0x000fe40000000f00 */
[----:B------:R-:W-:Y:S02]  /*ed50*/  MOV R129, 0xffffffff ;  /* 0xffffffff00817802 */ /* 0x000fe40000000f00 */
[----:B------:R-:W-:-:S02]  /*ed60*/  MOV R124, 0xed80 ;  /* 0x0000ed80007c7802 */ /* 0x000fc40000000f00 */
        /* <DEDUP_REMOVED lines=8> */
[----:B0-----:R-:W-:Y:S01]  /*edf0*/  HFMA2.MMA R127, -RZ, RZ, 0, 5.9604644775390625e-08 ;  /* 0x00000001ff7f7435 */ /* 0x001fe200000001ff */
[----:B-1----:R-:W-:Y:S02]  /*ee00*/  MOV R131, R129 ;  /* 0x0000008100837202 */ /* 0x002fe40000000f00 */
[----:B------:R-:W-:Y:S02]  /*ee10*/  MOV R234, R130 ;  /* 0x0000008200ea7202 */ /* 0x000fe40000000f00 */
[----:B------:R-:W-:-:S02]  /*ee20*/  MOV R232, RZ ;  /* 0x000000ff00e87202 */ /* 0x000fc40000000f00 */
[----:B------:R-:W-:Y:S02]  /*ee30*/  MOV R129, 0xffffffff ;  /* 0xffffffff00817802 */ /* 0x000fe40000000f00 */
[----:B------:R-:W-:Y:S02]  /*ee40*/  MOV R124, 0xee60 ;  /* 0x0000ee60007c7802 */ /* 0x000fe40000000f00 */
[----:B------:R-:W-:Y:S05]  /*ee50*/  CALL.REL.NOINC `($__internal_179_$__cuda_sm70_shflsync_up) ;  /* 0x0000111000007944 */ /* 0x000fea0003c00000 */
[----:B------:R-:W-:Y:S01]  /*ee60*/  HFMA2.MMA R125, -RZ, RZ, 0, 0 ;  /* 0x00000000ff7d7435 */ /* 0x000fe200000001ff */
[----:B0-----:R-:W-:Y:S02]  /*ee70*/  MOV R234, R126 ;  /* 0x0000007e00ea7202 */ /* 0x001fe40000000f00 */
[----:B------:R-:W-:Y:S02]  /*ee80*/  MOV R127, R120 ;  /* 0x00000078007f7202 */ /* 0x000fe40000000f00 */
[----:B-1----:R-:W-:Y:S02]  /*ee90*/  MOV R130, R129 ;  /* 0x0000008100827202 */ /* 0x002fe40000000f00 */
[----:B------:R-:W-:Y:S02]  /*eea0*/  MOV R126, 0x1f ;  /* 0x0000001f007e7802 */ /* 0x000fe40000000f00 */
[----:B------:R-:W-:-:S02]  /*eeb0*/  MOV R124, 0xffffffff ;  /* 0xffffffff007c7802 */ /* 0x000fc40000000f00 */
[----:B------:R-:W-:Y:S02]  /*eec0*/  MOV R128, 0xeee0 ;  /* 0x0000eee000807802 */ /* 0x000fe40000000f00 */
[----:B------:R-:W-:Y:S05]  /*eed0*/  CALL.REL.NOINC `($__internal_178_$__cuda_sm70_shflsync_idx_p) ;  /* 0x0000105000007944 */ /* 0x000fea0003c00000 */
[----:B-1----:R-:W-:Y:S01]  /*eee0*/  MOV R120, R125 ;  /* 0x0000007d00787202 */ /* 0x002fe20000000f00 */
[----:B------:R-:W-:Y:S01]  /*eef0*/  HFMA2.MMA R125, -RZ, RZ, 0, 0 ;  /* 0x00000000ff7d7435 */ /* 0x000fe200000001ff */
[----:B0-----:R-:W-:Y:S02]  /*ef00*/  MOV R127, R121 ;  /* 0x00000079007f7202 */ /* 0x001fe40000000f00 */
[----:B------:R-:W-:Y:S02]  /*ef10*/  MOV R126, 0x1f ;  /* 0x0000001f007e7802 */ /* 0x000fe40000000f00 */
[----:B------:R-:W-:Y:S02]  /*ef20*/  MOV R124, 0xffffffff ;  /* 0xffffffff007c7802 */ /* 0x000fe40000000f00 */
[----:B------:R-:W-:Y:S02]  /*ef30*/  MOV R128, 0xef50 ;  /* 0x0000ef5000807802 */ /* 0x000fe40000000f00 */
[----:B------:R-:W-:Y:S05]  /*ef40*/  CALL.REL.NOINC `($__internal_178_$__cuda_sm70_shflsync_idx_p) ;  /* 0x00000fe000007944 */ /* 0x000fea0003c00000 */
[----:B-1----:R-:W-:Y:S01]  /*ef50*/  MOV R121, R125 ;  /* 0x0000007d00797202 */ /* 0x002fe20000000f00 */
[----:B------:R-:W-:Y:S01]  /*ef60*/  HFMA2.MMA R125, -RZ, RZ, 0, 0 ;  /* 0x00000000ff7d7435 */ /* 0x000fe200000001ff */
[----:B0-----:R-:W-:-:S02]  /*ef70*/  MOV R127, R122 ;  /* 0x0000007a007f7202 */ /* 0x001fc40000000f00 */
[----:B------:R-:W-:Y:S02]  /*ef80*/  MOV R126, 0x1f ;  /* 0x0000001f007e7802 */ /* 0x000fe40000000f00 */
[----:B------:R-:W-:Y:S02]  /*ef90*/  MOV R124, 0xffffffff ;  /* 0xffffffff007c7802 */ /* 0x000fe40000000f00 */
[----:B------:R-:W-:Y:S02]  /*efa0*/  MOV R128, 0xefc0 ;  /* 0x0000efc000807802 */ /* 0x000fe40000000f00 */
[----:B------:R-:W-:Y:S05]  /*efb0*/  CALL.REL.NOINC `($__internal_178_$__cuda_sm70_shflsync_idx_p) ;  /* 0x00000f7000007944 */ /* 0x000fea0003c00000 */
[----:B-1----:R-:W-:Y:S01]  /*efc0*/  MOV R122, R125 ;  /* 0x0000007d007a7202 */ /* 0x002fe20000000f00 */
[----:B------:R-:W-:Y:S01]  /*efd0*/  HFMA2.MMA R125, -RZ, RZ, 0, 0 ;  /* 0x00000000ff7d7435 */ /* 0x000fe200000001ff */
[----:B0-----:R-:W-:Y:S02]  /*efe0*/  MOV R127, R123 ;  /* 0x0000007b007f7202 */ /* 0x001fe40000000f00 */
[----:B------:R-:W-:Y:S02]  /*eff0*/  MOV R126, 0x1f ;  /* 0x0000001f007e7802 */ /* 0x000fe40000000f00 */
[----:B------:R-:W-:-:S02]  /*f000*/  MOV R124, 0xffffffff ;  /* 0xffffffff007c7802 */ /* 0x000fc40000000f00 */
[----:B------:R-:W-:Y:S02]  /*f010*/  MOV R128, 0xf030 ;  /* 0x0000f03000807802 */ /* 0x000fe40000000f00 */
[----:B------:R-:W-:Y:S05]  /*f020*/  CALL.REL.NOINC `($__internal_178_$__cuda_sm70_shflsync_idx_p) ;  /* 0x00000f0000007944 */ /* 0x000fea0003c00000 */
[----:B-1----:R-:W-:Y:S01]  /*f030*/  MOV R123, R125 ;  /* 0x0000007d007b7202 */ /* 0x002fe20000000f00 */
[----:B0-----:R-:W-:Y:S05]  /*f040*/  BRA `(.L_x_7536) ;  /* 0xffff832000007947 */ /* 0x001fea000383ffff */
.L_x_7439:
[----:B------:R-:W-:Y:S01]  /*f050*/  HFMA2.MMA R126, -RZ, RZ, 0, 5.9604644775390625e-08 ;  /* 0x00000001ff7e7435 */ /* 0x000fe200000001ff */
[----:B------:R-:W-:Y:S02]  /*f060*/  MOV R129, R214 ;  /* 0x000000d600817202 */ /* 0x000fe40000000f00 */
[----:B------:R-:W-:Y:S02]  /*f070*/  MOV R127, 0x1f ;  /* 0x0000001f007f7802 */ /* 0x000fe40000000f00 */
[----:B------:R-:W-:Y:S02]  /*f080*/  MOV R234, 0xffffffff ;  /* 0xffffffff00ea7802 */ /* 0x000fe40000000f00 */
[----:B------:R-:W-:Y:S02]  /*f090*/  MOV R124, 0xf0b0 ;  /* 0x0000f0b0007c7802 */ /* 0x000fe40000000f00 */
[----:B------:R-:W-:Y:S05]  /*f0a0*/  CALL.REL.NOINC `($__internal_177_$__cuda_sm70_shflsync_down) ;  /* 0x00000e4000007944 */ /* 0x000fea0003c00000 */
[----:B-1----:R-:W-:Y:S01]  /*f0b0*/  MOV R201, R234 ;  /* 0x000000ea00c97202 */ /* 0x002fe20000000f00 */
[----:B0-----:R-:W-:Y:S05]  /*f0c0*/  BRA `(.L_x_7537) ;  /* 0xffff959000007947 */ /* 0x001fea000383ffff */
.L_x_7440:
[----:B------:R-:W-:Y:S01]  /*f0d0*/  HFMA2.MMA R126, -RZ, RZ, 0, 5.9604644775390625e-08 ;  /* 0x00000001ff7e7435 */ /* 0x000fe200000001ff */
[----:B------:R-:W-:-:S02]  /*f0e0*/  MOV R129, R210 ;  /* 0x000000d200817202 */ /* 0x000fc40000000f00 */
[----:B------:R-:W-:Y:S02]  /*f0f0*/  MOV R127, 0x1f ;  /* 0x0000001f007f7802 */ /* 0x000fe40000000f00 */
[----:B------:R-:W-:Y:S02]  /*f100*/  MOV R234, 0xffffffff ;  /* 0xffffffff00ea7802 */ /* 0x000fe40000000f00 */
[----:B------:R-:W-:Y:S02]  /*f110*/  MOV R124, 0xf130 ;  /* 0x0000f130007c7802 */ /* 0x000fe40000000f00 */
[----:B01----:R-:W-:Y:S05]  /*f120*/  CALL.REL.NOINC `($__internal_177_$__cuda_sm70_shflsync_down) ;  /* 0x00000dc000007944 */ /* 0x003fea0003c00000 */
[----:B0-----:R-:W-:Y:S01]  /*f130*/  HFMA2.MMA R126, -RZ, RZ, 0, 5.9604644775390625e-08 ;  /* 0x00000001ff7e7435 */ /* 0x001fe200000001ff */
[----:B-1----:R-:W-:Y:S02]  /*f140*/  MOV R243, R234 ;  /* 0x000000ea00f37202 */ /* 0x002fe40000000f00 */
[----:B------:R-:W-:Y:S02]  /*f150*/  MOV R129, R131 ;  /* 0x0000008300817202 */ /* 0x000fe40000000f00 */
[----:B------:R-:W-:Y:S02]  /*f160*/  MOV R127, 0x1f ;  /* 0x0000001f007f7802 */ /* 0x000fe40000000f00 */
[----:B------:R-:W-:-:S02]  /*f170*/  MOV R234, 0xffffffff ;  /* 0xffffffff00ea7802 */ /* 0x000fc40000000f00 */
[----:B------:R-:W-:Y:S02]  /*f180*/  MOV R124, 0xf1a0 ;  /* 0x0000f1a0007c7802 */ /* 0x000fe40000000f00 */
[----:B------:R-:W-:Y:S05]  /*f190*/  CALL.REL.NOINC `($__internal_177_$__cuda_sm70_shflsync_down) ;  /* 0x00000d5000007944 */ /* 0x000fea0003c00000 */
[----:B0-----:R-:W-:Y:S01]  /*f1a0*/  HFMA2.MMA R126, -RZ, RZ, 0, 5.9604644775390625e-08 ;  /* 0x00000001ff7e7435 */ /* 0x001fe200000001ff */
[----:B-1----:R-:W-:Y:S02]  /*f1b0*/  MOV R245, R234 ;  /* 0x000000ea00f57202 */ /* 0x002fe40000000f00 */
[----:B------:R-:W-:Y:S02]  /*f1c0*/  MOV R129, R130 ;  /* 0x0000008200817202 */ /* 0x000fe40000000f00 */
[----:B------:R-:W-:Y:S02]  /*f1d0*/  MOV R127, 0x1f ;  /* 0x0000001f007f7802 */ /* 0x000fe40000000f00 */
[----:B------:R-:W-:Y:S02]  /*f1e0*/  MOV R234, 0xffffffff ;  /* 0xffffffff00ea7802 */ /* 0x000fe40000000f00 */
[----:B------:R-:W-:Y:S02]  /*f1f0*/  MOV R124, 0xf210 ;  /* 0x0000f210007c7802 */ /* 0x000fe40000000f00 */
[----:B------:R-:W-:Y:S05]  /*f200*/  CALL.REL.NOINC `($__internal_177_$__cuda_sm70_shflsync_down) ;  /* 0x00000ce000007944 */ /* 0x000fea0003c00000 */
[----:B01----:R-:W-:Y:S05]  /*f210*/  BRA `(.L_x_7538) ;  /* 0xffff948000007947 */ /* 0x003fea000383ffff */
.L_x_7443:
[----:B------:R-:W-:Y:S01]  /*f220*/  HFMA2.MMA R126, -RZ, RZ, 0, 1.1920928955078125e-07 ;  /* 0x00000002ff7e7435 */ /* 0x000fe200000001ff */
[----:B------:R-:W-:-:S02]  /*f230*/  MOV R129, R214 ;  /* 0x000000d600817202 */ /* 0x000fc40000000f00 */
[----:B------:R-:W-:Y:S02]  /*f240*/  MOV R127, 0x1f ;  /* 0x0000001f007f7802 */ /* 0x000fe40000000f00 */
[----:B0-----:R-:W-:Y:S02]  /*f250*/  MOV R234, 0xffffffff ;  /* 0xffffffff00ea7802 */ /* 0x001fe40000000f00 */
[----:B------:R-:W-:Y:S02]  /*f260*/  MOV R124, 0xf280 ;  /* 0x0000f280007c7802 */ /* 0x000fe40000000f00 */
[----:B-1234-:R-:W-:Y:S05]  /*f270*/  CALL.REL.NOINC `($__internal_177_$__cuda_sm70_shflsync_down) ;  /* 0x00000c7000007944 */ /* 0x01efea0003c00000 */
[----:B0-----:R-:W-:Y:S01]  /*f280*/  HFMA2.MMA R126, -RZ, RZ, 0, 1.1920928955078125e-07 ;  /* 0x00000002ff7e7435 */ /* 0x001fe200000001ff */
[----:B-1----:R-:W-:Y:S02]  /*f290*/  MOV R201, R234 ;  /* 0x000000ea00c97202 */ /* 0x002fe40000000f00 */
[----:B------:R-:W-:Y:S02]  /*f2a0*/  MOV R129, R210 ;  /* 0x000000d200817202 */ /* 0x000fe40000000f00 */
[----:B------:R-:W-:Y:S02]  /*f2b0*/  MOV R127, 0x1f ;  /* 0x0000001f007f7802 */ /* 0x000fe40000000f00 */
[----:B------:R-:W-:-:S02]  /*f2c0*/  MOV R234, 0xffffffff ;  /* 0xffffffff00ea7802 */ /* 0x000fc40000000f00 */
[----:B------:R-:W-:Y:S02]  /*f2d0*/  MOV R124, 0xf2f0 ;  /* 0x0000f2f0007c7802 */ /* 0x000fe40000000f00 */
[----:B------:R-:W-:Y:S05]  /*f2e0*/  CALL.REL.NOINC `($__internal_177_$__cuda_sm70_shflsync_down) ;  /* 0x00000c0000007944 */ /* 0x000fea0003c00000 */
[----:B0-----:R-:W-:Y:S01]  /*f2f0*/  HFMA2.MMA R126, -RZ, RZ, 0, 1.1920928955078125e-07 ;  /* 0x00000002ff7e7435 */ /* 0x001fe200000001ff */
[----:B-1----:R-:W-:Y:S02]  /*f300*/  MOV R243, R234 ;  /* 0x000000ea00f37202 */ /* 0x002fe40000000f00 */
[----:B------:R-:W-:Y:S02]  /*f310*/  MOV R129, R131 ;  /* 0x0000008300817202 */ /* 0x000fe40000000f00 */
[----:B------:R-:W-:Y:S02]  /*f320*/  MOV R127, 0x1f ;  /* 0x0000001f007f7802 */ /* 0x000fe40000000f00 */
[----:B------:R-:W-:Y:S02]  /*f330*/  MOV R234, 0xffffffff ;  /* 0xffffffff00ea7802 */ /* 0x000fe40000000f00 */
[----:B------:R-:W-:Y:S02]  /*f340*/  MOV R124, 0xf360 ;  /* 0x0000f360007c7802 */ /* 0x000fe40000000f00 */
[----:B------:R-:W-:Y:S05]  /*f350*/  CALL.REL.NOINC `($__internal_177_$__cuda_sm70_shflsync_down) ;  /* 0x00000b9000007944 */ /* 0x000fea0003c00000 */
[----:B0-----:R-:W-:Y:S01]  /*f360*/  HFMA2.MMA R126, -RZ, RZ, 0, 1.1920928955078125e-07 ;  /* 0x00000002ff7e7435 */ /* 0x001fe200000001ff */
[----:B-1----:R-:W-:-:S02]  /*f370*/  MOV R245, R234 ;  /* 0x000000ea00f57202 */ /* 0x002fc40000000f00 */
[----:B------:R-:W-:Y:S02]  /*f380*/  MOV R129, R130 ;  /* 0x0000008200817202 */ /* 0x000fe40000000f00 */
[----:B------:R-:W-:Y:S02]  /*f390*/  MOV R127, 0x1f ;  /* 0x0000001f007f7802 */ /* 0x000fe40000000f00 */
[----:B------:R-:W-:Y:S02]  /*f3a0*/  MOV R234, 0xffffffff ;  /* 0xffffffff00ea7802 */ /* 0x000fe40000000f00 */
[----:B------:R-:W-:Y:S02]  /*f3b0*/  MOV R124, 0xf3d0 ;  /* 0x0000f3d0007c7802 */ /* 0x000fe40000000f00 */
[----:B------:R-:W-:Y:S05]  /*f3c0*/  CALL.REL.NOINC `($__internal_177_$__cuda_sm70_shflsync_down) ;  /* 0x00000b2000007944 */ /* 0x000fea0003c00000 */
[----:B01----:R-:W-:Y:S05]  /*f3d0*/  BRA `(.L_x_7539) ;  /* 0xffff941000007947 */ /* 0x003fea000383ffff */
.L_x_7446:
[----:B------:R-:W-:Y:S01]  /*f3e0*/  HFMA2.MMA R126, -RZ, RZ, 0, 2.384185791015625e-07 ;  /* 0x00000004ff7e7435 */ /* 0x000fe200000001ff */
[----:B------:R-:W-:Y:S02]  /*f3f0*/  MOV R129, R214 ;  /* 0x000000d600817202 */ /* 0x000fe40000000f00 */
[----:B------:R-:W-:Y:S02]  /*f400*/  MOV R127, 0x1f ;  /* 0x0000001f007f7802 */ /* 0x000fe40000000f00 */
[----:B0-----:R-:W-:-:S02]  /*f410*/  MOV R234, 0xffffffff ;  /* 0xffffffff00ea7802 */ /* 0x001fc40000000f00 */
[----:B------:R-:W-:Y:S02]  /*f420*/  MOV R124, 0xf440 ;  /* 0x0000f440007c7802 */ /* 0x000fe40000000f00 */
[----:B-1234-:R-:W-:Y:S05]  /*f430*/  CALL.REL.NOINC `($__internal_177_$__cuda_sm70_shflsync_down) ;  /* 0x00000ab000007944 */ /* 0x01efea0003c00000 */
[----:B-1----:R-:W-:Y:S01]  /*f440*/  MOV R201, R234 ;  /* 0x000000ea00c97202 */ /* 0x002fe20000000f00 */
[----:B0-----:R-:W-:Y:S05]  /*f450*/  BRA `(.L_x_7540) ;  /* 0xffff94b000007947 */ /* 0x001fea000383ffff */
.L_x_7447:
[----:B------:R-:W-:Y:S01]  /*f460*/  HFMA2.MMA R126, -RZ, RZ, 0, 2.384185791015625e-07 ;  /* 0x00000004ff7e7435 */ /* 0x000fe200000001ff */
[----:B------:R-:W-:Y:S02]  /*f470*/  MOV R129, R210 ;  /* 0x000000d200817202 */ /* 0x000fe40000000f00 */
[----:B------:R-:W-:Y:S02]  /*f480*/  MOV R127, 0x1f ;  /* 0x0000001f007f7802 */ /* 0x000fe40000000f00 */
[----:B0-----:R-:W-:Y:S02]  /*f490*/  MOV R234, 0xffffffff ;  /* 0xffffffff00ea7802 */ /* 0x001fe40000000f00 */
[----:B------:R-:W-:Y:S02]  /*f4a0*/  MOV R124, 0xf4c0 ;  /* 0x0000f4c0007c7802 */ /* 0x000fe40000000f00 */
[----:B-1234-:R-:W-:Y:S05]  /*f4b0*/  CALL.REL.NOINC `($__internal_177_$__cuda_sm70_shflsync_down) ;  /* 0x00000a3000007944 */ /* 0x01efea0003c00000 */
[----:B0-----:R-:W-:Y:S01]  /*f4c0*/  HFMA2.MMA R126, -RZ, RZ, 0, 2.384185791015625e-07 ;  /* 0x00000004ff7e7435 */ /* 0x001fe200000001ff */
[----:B-1----:R-:W-:Y:S02]  /*f4d0*/  MOV R243, R234 ;  /* 0x000000ea00f37202 */ /* 0x002fe40000000f00 */
[----:B------:R-:W-:-:S02]  /*f4e0*/  MOV R129, R131 ;  /* 0x0000008300817202 */ /* 0x000fc40000000f00 */
[----:B------:R-:W-:Y:S02]  /*f4f0*/  MOV R127, 0x1f ;  /* 0x0000001f007f7802 */ /* 0x000fe40000000f00 */
[----:B------:R-:W-:Y:S02]  /*f500*/  MOV R234, 0xffffffff ;  /* 0xffffffff00ea7802 */ /* 0x000fe40000000f00 */
[----:B------:R-:W-:Y:S02]  /*f510*/  MOV R124, 0xf530 ;  /* 0x0000f530007c7802 */ /* 0x000fe40000000f00 */
[----:B------:R-:W-:Y:S05]  /*f520*/  CALL.REL.NOINC `($__internal_177_$__cuda_sm70_shflsync_down) ;  /* 0x000009c000007944 */ /* 0x000fea0003c00000 */
[----:B0-----:R-:W-:Y:S01]  /*f530*/  HFMA2.MMA R126, -RZ, RZ, 0, 2.384185791015625e-07 ;  /* 0x00000004ff7e7435 */ /* 0x001fe200000001ff */
[----:B-1----:R-:W-:Y:S02]  /*f540*/  MOV R245, R234 ;  /* 0x000000ea00f57202 */ /* 0x002fe40000000f00 */
[----:B------:R-:W-:Y:S02]  /*f550*/  MOV R129, R130 ;  /* 0x0000008200817202 */ /* 0x000fe40000000f00 */
[----:B------:R-:W-:Y:S02]  /*f560*/  MOV R127, 0x1f ;  /* 0x0000001f007f7802 */ /* 0x000fe40000000f00 */
[----:B------:R-:W-:-:S02]  /*f570*/  MOV R234, 0xffffffff ;  /* 0xffffffff00ea7802 */ /* 0x000fc40000000f00 */
[----:B------:R-:W-:Y:S02]  /*f580*/  MOV R124, 0xf5a0 ;  /* 0x0000f5a0007c7802 */ /* 0x000fe40000000f00 */
[----:B------:R-:W-:Y:S05]  /*f590*/  CALL.REL.NOINC `($__internal_177_$__cuda_sm70_shflsync_down) ;  /* 0x0000095000007944 */ /* 0x000fea0003c00000 */
[----:B01----:R-:W-:Y:S05]  /*f5a0*/  BRA `(.L_x_7541) ;  /* 0xffff93a000007947 */ /* 0x003fea000383ffff */
.L_x_7450:
[----:B------:R-:W-:Y:S01]  /*f5b0*/  HFMA2.MMA R126, -RZ, RZ, 0, 4.76837158203125e-07 ;  /* 0x00000008ff7e7435 */ /* 0x000fe200000001ff */
[----:B------:R-:W-:Y:S02]  /*f5c0*/  MOV R129, R214 ;  /* 0x000000d600817202 */ /* 0x000fe40000000f00 */
[----:B------:R-:W-:Y:S02]  /*f5d0*/  MOV R127, 0x1f ;  /* 0x0000001f007f7802 */ /* 0x000fe40000000f00 */
[----:B0-----:R-:W-:Y:S02]  /*f5e0*/  MOV R234, 0xffffffff ;  /* 0xffffffff00ea7802 */ /* 0x001fe40000000f00 */
[----:B------:R-:W-:Y:S02]  /*f5f0*/  MOV R124, 0xf610 ;  /* 0x0000f610007c7802 */ /* 0x000fe40000000f00 */
[----:B-1234-:R-:W-:Y:S05]  /*f600*/  CALL.REL.NOINC `($__internal_177_$__cuda_sm70_shflsync_down) ;  /* 0x000008e000007944 */ /* 0x01efea0003c00000 */
[----:B0-----:R-:W-:Y:S01]  /*f610*/  HFMA2.MMA R126, -RZ, RZ, 0, 4.76837158203125e-07 ;  /* 0x00000008ff7e7435 */ /* 0x001fe200000001ff */
[----:B-1----:R-:W-:Y:S02]  /*f620*/  MOV R201, R234 ;  /* 0x000000ea00c97202 */ /* 0x002fe40000000f00 */
[----:B------:R-:W-:-:S02]  /*f630*/  MOV R129, R210 ;  /* 0x000000d200817202 */ /* 0x000fc40000000f00 */
[----:B------:R-:W-:Y:S02]  /*f640*/  MOV R127, 0x1f ;  /* 0x0000001f007f7802 */ /* 0x000fe40000000f00 */
[----:B------:R-:W-:Y:S02]  /*f650*/  MOV R234, 0xffffffff ;  /* 0xffffffff00ea7802 */ /* 0x000fe40000000f00 */
[----:B------:R-:W-:Y:S02]  /*f660*/  MOV R124, 0xf680 ;  /* 0x0000f680007c7802 */ /* 0x000fe40000000f00 */
[----:B------:R-:W-:Y:S05]  /*f670*/  CALL.REL.NOINC `($__internal_177_$__cuda_sm70_shflsync_down) ;  /* 0x0000087000007944 */ /* 0x000fea0003c00000 */
[----:B0-----:R-:W-:Y:S01]  /*f680*/  HFMA2.MMA R126, -RZ, RZ, 0, 4.76837158203125e-07 ;  /* 0x00000008ff7e7435 */ /* 0x001fe200000001ff */
[----:B-1----:R-:W-:Y:S02]  /*f690*/  MOV R243, R234 ;  /* 0x000000ea00f37202 */ /* 0x002fe40000000f00 */
[----:B------:R-:W-:Y:S02]  /*f6a0*/  MOV R129, R131 ;  /* 0x0000008300817202 */ /* 0x000fe40000000f00 */
[----:B------:R-:W-:Y:S02]  /*f6b0*/  MOV R127, 0x1f ;  /* 0x0000001f007f7802 */ /* 0x000fe40000000f00 */
[----:B------:R-:W-:-:S02]  /*f6c0*/  MOV R234, 0xffffffff ;  /* 0xffffffff00ea7802 */ /* 0x000fc40000000f00 */
[----:B------:R-:W-:Y:S02]  /*f6d0*/  MOV R124, 0xf6f0 ;  /* 0x0000f6f0007c7802 */ /* 0x000fe40000000f00 */
[----:B------:R-:W-:Y:S05]  /*f6e0*/  CALL.REL.NOINC `($__internal_177_$__cuda_sm70_shflsync_down) ;  /* 0x0000080000007944 */ /* 0x000fea0003c00000 */
[----:B0-----:R-:W-:Y:S01]  /*f6f0*/  HFMA2.MMA R126, -RZ, RZ, 0, 4.76837158203125e-07 ;  /* 0x00000008ff7e7435 */ /* 0x001fe200000001ff */
[----:B-1----:R-:W-:Y:S02]  /*f700*/  MOV R245, R234 ;  /* 0x000000ea00f57202 */ /* 0x002fe40000000f00 */
[----:B------:R-:W-:Y:S02]  /*f710*/  MOV R129, R130 ;  /* 0x0000008200817202 */ /* 0x000fe40000000f00 */
[----:B------:R-:W-:Y:S02]  /*f720*/  MOV R127, 0x1f ;  /* 0x0000001f007f7802 */ /* 0x000fe40000000f00 */
[----:B------:R-:W-:Y:S02]  /*f730*/  MOV R234, 0xffffffff ;  /* 0xffffffff00ea7802 */ /* 0x000fe40000000f00 */
[----:B------:R-:W-:Y:S02]  /*f740*/  MOV R124, 0xf760 ;  /* 0x0000f760007c7802 */ /* 0x000fe40000000f00 */
[----:B------:R-:W-:Y:S05]  /*f750*/  CALL.REL.NOINC `($__internal_177_$__cuda_sm70_shflsync_down) ;  /* 0x0000079000007944 */ /* 0x000fea0003c00000 */
[----:B01----:R-:W-:Y:S05]  /*f760*/  BRA `(.L_x_7542) ;  /* 0xffff933000007947 */ /* 0x003fea000383ffff */
.L_x_7453:
[----:B------:R-:W-:Y:S01]  /*f770*/  HFMA2.MMA R126, -RZ, RZ, 0, 9.5367431640625e-07 ;  /* 0x00000010ff7e7435 */ /* 0x000fe200000001ff */
[----:B------:R-:W-:-:S02]  /*f780*/  MOV R129, R214 ;  /* 0x000000d600817202 */ /* 0x000fc40000000f00 */
[----:B------:R-:W-:Y:S02]  /*f790*/  MOV R127, 0x1f ;  /* 0x0000001f007f7802 */ /* 0x000fe40000000f00 */
[----:B0-----:R-:W-:Y:S02]  /*f7a0*/  MOV R234, 0xffffffff ;  /* 0xffffffff00ea7802 */ /* 0x001fe40000000f00 */
[----:B------:R-:W-:Y:S02]  /*f7b0*/  MOV R124, 0xf7d0 ;  /* 0x0000f7d0007c7802 */ /* 0x000fe40000000f00 */
[----:B-1234-:R-:W-:Y:S05]  /*f7c0*/  CALL.REL.NOINC `($__internal_177_$__cuda_sm70_shflsync_down) ;  /* 0x0000072000007944 */ /* 0x01efea0003c00000 */
[----:B-1----:R-:W-:Y:S01]  /*f7d0*/  MOV R201, R234 ;  /* 0x000000ea00c97202 */ /* 0x002fe20000000f00 */
[----:B0-----:R-:W-:Y:S05]  /*f7e0*/  BRA `(.L_x_7543) ;  /* 0xffff93d000007947 */ /* 0x001fea000383ffff */
.L_x_7454:
[----:B------:R-:W-:Y:S01]  /*f7f0*/  HFMA2.MMA R126, -RZ, RZ, 0, 9.5367431640625e-07 ;  /* 0x00000010ff7e7435 */ /* 0x000fe200000001ff */
[----:B------:R-:W-:Y:S02]  /*f800*/  MOV R129, R210 ;  /* 0x000000d200817202 */ /* 0x000fe40000000f00 */
[----:B------:R-:W-:Y:S02]  /*f810*/  MOV R127, 0x1f ;  /* 0x0000001f007f7802 */ /* 0x000fe40000000f00 */
[----:B0-----:R-:W-:-:S02]  /*f820*/  MOV R234, 0xffffffff ;  /* 0xffffffff00ea7802 */ /* 0x001fc40000000f00 */
[----:B------:R-:W-:Y:S02]  /*f830*/  MOV R124, 0xf850 ;  /* 0x0000f850007c7802 */ /* 0x000fe40000000f00 */
[----:B-1234-:R-:W-:Y:S05]  /*f840*/  CALL.REL.NOINC `($__internal_177_$__cuda_sm70_shflsync_down) ;  /* 0x000006a000007944 */ /* 0x01efea0003c00000 */
[----:B0-----:R-:W-:Y:S01]  /*f850*/  HFMA2.MMA R126, -RZ, RZ, 0, 9.5367431640625e-07 ;  /* 0x00000010ff7e7435 */ /* 0x001fe200000001ff */
[----:B-1----:R-:W-:Y:S02]  /*f860*/  MOV R243, R234 ;  /* 0x000000ea00f37202 */ /* 0x002fe40000000f00 */
[----:B------:R-:W-:Y:S02]  /*f870*/  MOV R129, R131 ;  /* 0x0000008300817202 */ /* 0x000fe40000000f00 */
[----:B------:R-:W-:Y:S02]  /*f880*/  MOV R127, 0x1f ;  /* 0x0000001f007f7802 */ /* 0x000fe40000000f00 */
[----:B------:R-:W-:Y:S02]  /*f890*/  MOV R234, 0xffffffff ;  /* 0xffffffff00ea7802 */ /* 0x000fe40000000f00 */
[----:B------:R-:W-:Y:S02]  /*f8a0*/  MOV R124, 0xf8c0 ;  /* 0x0000f8c0007c7802 */ /* 0x000fe40000000f00 */
[----:B------:R-:W-:Y:S05]  /*f8b0*/  CALL.REL.NOINC `($__internal_177_$__cuda_sm70_shflsync_down) ;  /* 0x0000063000007944 */ /* 0x000fea0003c00000 */
[----:B0-----:R-:W-:Y:S01]  /*f8c0*/  HFMA2.MMA R126, -RZ, RZ, 0, 9.5367431640625e-07 ;  /* 0x00000010ff7e7435 */ /* 0x001fe200000001ff */
[----:B-1----:R-:W-:-:S02]  /*f8d0*/  MOV R245, R234 ;  /* 0x000000ea00f57202 */ /* 0x002fc40000000f00 */
[----:B------:R-:W-:Y:S02]  /*f8e0*/  MOV R129, R130 ;  /* 0x0000008200817202 */ /* 0x000fe40000000f00 */
[----:B------:R-:W-:Y:S02]  /*f8f0*/  MOV R127, 0x1f ;  /* 0x0000001f007f7802 */ /* 0x000fe40000000f00 */
[----:B------:R-:W-:Y:S02]  /*f900*/  MOV R234, 0xffffffff ;  /* 0xffffffff00ea7802 */ /* 0x000fe40000000f00 */
[----:B------:R-:W-:Y:S02]  /*f910*/  MOV R124, 0xf930 ;  /* 0x0000f930007c7802 */ /* 0x000fe40000000f00 */
[----:B------:R-:W-:Y:S05]  /*f920*/  CALL.REL.NOINC `($__internal_177_$__cuda_sm70_shflsync_down) ;  /* 0x000005c000007944 */ /* 0x000fea0003c00000 */
[----:B01----:R-:W-:Y:S05]  /*f930*/  BRA `(.L_x_7544) ;  /* 0xffff92c000007947 */ /* 0x003fea000383ffff */
.L_x_7457:
[----:B------:R-:W-:Y:S01]  /*f940*/  HFMA2.MMA R125, -RZ, RZ, 0, 0 ;  /* 0x00000000ff7d7435 */ /* 0x000fe200000001ff */
[----:B------:R-:W-:Y:S02]  /*f950*/  MOV R127, R214 ;  /* 0x000000d6007f7202 */ /* 0x000fe40000000f00 */
[----:B------:R-:W-:Y:S02]  /*f960*/  MOV R126, 0x1f ;  /* 0x0000001f007e7802 */ /* 0x000fe40000000f00 */
[----:B------:R-:W-:-:S02]  /*f970*/  MOV R124, 0xffffffff ;  /* 0xffffffff007c7802 */ /* 0x000fc40000000f00 */
[----:B------:R-:W-:Y:S02]  /*f980*/  MOV R128, 0xf9a0 ;  /* 0x0000f9a000807802 */ /* 0x000fe40000000f00 */
[----:B01234-:R-:W-:Y:S05]  /*f990*/  CALL.REL.NOINC `($__internal_178_$__cuda_sm70_shflsync_idx_p) ;  /* 0x0000059000007944 */ /* 0x01ffea0003c00000 */
        /* <DEDUP_REMOVED lines=21> */
[----:B0-----:R-:W-:Y:S01]  /*faf0*/  HFMA2.MMA R126, -RZ, RZ, 0, 5.9604644775390625e-08 ;  /* 0x00000001ff7e7435 */ /* 0x001fe200000001ff */
[----:B-1----:R-:W-:Y:S02]  /*fb00*/  MOV R200, R125 ;  /* 0x0000007d00c87202 */ /* 0x002fe40000000f00 */
[----:B------:R-:W-:Y:S02]  /*fb10*/  MOV R129, R214 ;  /* 0x000000d600817202 */ /* 0x000fe40000000f00 */
[----:B------:R-:W-:Y:S02]  /*fb20*/  MOV R127, 0x1f ;  /* 0x0000001f007f7802 */ /* 0x000fe40000000f00 */
[----:B------:R-:W-:Y:S02]  /*fb30*/  MOV R234, 0xffffffff ;  /* 0xffffffff00ea7802 */ /* 0x000fe40000000f00 */
[----:B------:R-:W-:Y:S02]  /*fb40*/  MOV R124, 0xfb60 ;  /* 0x0000fb60007c7802 */ /* 0x000fe40000000f00 */
[----:B------:R-:W-:Y:S05]  /*fb50*/  CALL.REL.NOINC `($__internal_177_$__cuda_sm70_shflsync_down) ;  /* 0x0000039000007944 */ /* 0x000fea0003c00000 */
[----:B0-----:R-:W-:Y:S01]  /*fb60*/  HFMA2.MMA R126, -RZ, RZ, 0, 5.9604644775390625e-08 ;  /* 0x00000001ff7e7435 */ /* 0x001fe200000001ff */
[----:B-1----:R-:W-:-:S02]  /*fb70*/  MOV R230, R234 ;  /* 0x000000ea00e67202 */ /* 0x002fc40000000f00 */
[----:B------:R-:W-:Y:S02]  /*fb80*/  MOV R129, R210 ;  /* 0x000000d200817202 */ /* 0x000fe40000000f00 */
[----:B------:R-:W-:Y:S02]  /*fb90*/  MOV R127, 0x1f ;  /* 0x0000001f007f7802 */ /* 0x000fe40000000f00 */
[----:B------:R-:W-:Y:S02]  /*fba0*/  MOV R234, 0xffffffff ;  /* 0xffffffff00ea7802 */ /* 0x000fe40000000f00 */
[----:B------:R-:W-:Y:S02]  /*fbb0*/  MOV R124, 0xfbd0 ;  /* 0x0000fbd0007c7802 */ /* 0x000fe40000000f00 */
[----:B------:R-:W-:Y:S05]  /*fbc0*/  CALL.REL.NOINC `($__internal_177_$__cuda_sm70_shflsync_down) ;  /* 0x0000032000007944 */ /* 0x000fea0003c00000 */
[----:B0-----:R-:W-:Y:S01]  /*fbd0*/  HFMA2.MMA R126, -RZ, RZ, 0, 5.9604644775390625e-08 ;  /* 0x00000001ff7e7435 */ /* 0x001fe200000001ff */
[----:B-1----:R-:W-:Y:S02]  /*fbe0*/  MOV R232, R234 ;  /* 0x000000ea00e87202 */ /* 0x002fe40000000f00 */
[----:B------:R-:W-:Y:S02]  /*fbf0*/  MOV R129, R131 ;  /* 0x0000008300817202 */ /* 0x000fe40000000f00 */
[----:B------:R-:W-:-:S02]  /*fc00*/  MOV R127, 0x1f ;  /* 0x0000001f007f7802 */ /* 0x000fc40000000f00 */
[----:B------:R-:W-:Y:S02]  /*fc10*/  MOV R234, 0xffffffff ;  /* 0xffffffff00ea7802 */ /* 0x000fe40000000f00 */
[----:B------:R-:W-:Y:S02]  /*fc20*/  MOV R124, 0xfc40 ;  /* 0x0000fc40007c7802 */ /* 0x000fe40000000f00 */
[----:B------:R-:W-:Y:S05]  /*fc30*/  CALL.REL.NOINC `($__internal_177_$__cuda_sm70_shflsync_down) ;  /* 0x000002b000007944 */ /* 0x000fea0003c00000 */
[----:B0-----:R-:W-:Y:S01]  /*fc40*/  HFMA2.MMA R126, -RZ, RZ, 0, 5.9604644775390625e-08 ;  /* 0x00000001ff7e7435 */ /* 0x001fe200000001ff */
[----:B-1----:R-:W-:Y:S02]  /*fc50*/  MOV R218, R234 ;  /* 0x000000ea00da7202 */ /* 0x002fe40000000f00 */
[----:B------:R-:W-:Y:S02]  /*fc60*/  MOV R129, R130 ;  /* 0x0000008200817202 */ /* 0x000fe40000000f00 */
[----:B------:R-:W-:Y:S02]  /*fc70*/  MOV R127, 0x1f ;  /* 0x0000001f007f7802 */ /* 0x000fe40000000f00 */
[----:B------:R-:W-:Y:S02]  /*fc80*/  MOV R234, 0xffffffff ;  /* 0xffffffff00ea7802 */ /* 0x000fe40000000f00 */
[----:B------:R-:W-:-:S02]  /*fc90*/  MOV R124, 0xfcb0 ;  /* 0x0000fcb0007c7802 */ /* 0x000fc40000000f00 */
[----:B------:R-:W-:Y:S05]  /*fca0*/  CALL.REL.NOINC `($__internal_177_$__cuda_sm70_shflsync_down) ;  /* 0x0000024000007944 */ /* 0x000fea0003c00000 */
        /* <DEDUP_REMOVED lines=12> */
[----:B-1----:R-:W-:Y:S05]  /*fd70*/  CALL.REL.NOINC `($__internal_178_$__cuda_sm70_shflsync_idx_p) ;  /* 0x000001b000007944 */ /* 0x002fea0003c00000 */
        /* <DEDUP_REMOVED lines=21> */
[----:B01----:R-:W-:Y:S01]  /*fed0*/  MOV R127, R125 ;  /* 0x0000007d007f7202 */ /* 0x003fe20000000f00 */
[----:B------:R-:W-:Y:S05]  /*fee0*/  BRA `(.L_x_7545) ;  /* 0xffff8f3000007947 */ /* 0x000fea000383ffff */
        .weak           $__internal_177_$__cuda_sm70_shflsync_down
        .type           $__internal_177_$__cuda_sm70_shflsync_down,@function
        .size           $__internal_177_$__cuda_sm70_shflsync_down,($__internal_178_$__cuda_sm70_shflsync_idx_p - $__internal_177_$__cuda_sm70_shflsync_down)
$__internal_177_$__cuda_sm70_shflsync_down:
[----:B------:R-:W-:Y:S01]  /*fef0*/  HFMA2.MMA R125, -RZ, RZ, 0, 0 ;  /* 0x00000000ff7d7435 */ /* 0x000fe200000001ff */
[----:B------:R-:W-:Y:S04]  /*ff00*/  WARPSYNC R234 ;  /* 0x000000ea00007348 */ /* 0x000fe80003800000 */
[----:B------:R0:W1:Y:S01]  /*ff10*/  SHFL.DOWN PT, R234, R129, R126, R127 ;  /* 0x0800007e81ea7389 */ /* 0x00006200000e007f */
[----:B------:R-:W-:Y:S05]  /*ff20*/  RET.REL.NODEC R124 `(_Z25selective_scan_bwd_kernelI32Selective_Scan_bwd_kernel_traitsILi64ELi16ELb1ELb1ELb0ELb1ELb1EfN3c107complexIfEEEEv12SSMParamsBwd) ;  /* 0xffff00d07c007950 */ /* 0x000fea0003c3ffff */
        .weak           $__internal_178_$__cuda_sm70_shflsync_idx_p
        .type           $__internal_178_$__cuda_sm70_shflsync_idx_p,@function
        .size           $__internal_178_$__cuda_sm70_shflsync_idx_p,($__internal_179_$__cuda_sm70_shflsync_up - $__internal_178_$__cuda_sm70_shflsync_idx_p)
$__internal_178_$__cuda_sm70_shflsync_idx_p:
[----:B------:R-:W-:Y:S01]  /*ff30*/  MOV R129, 0x0 ;  /* 0x0000000000817802 */ /* 0x000fe20000000f00 */
[----:B------:R-:W-:Y:S04]  /*ff40*/  WARPSYNC R124 ;  /* 0x0000007c00007348 */ /* 0x000fe80003800000 */
[----:B------:R0:W1:Y:S01]  /*ff50*/  SHFL.IDX PT, R125, R127, R125, R126 ;  /* 0x0000007d7f7d7389 */ /* 0x00006200000e007e */
[----:B------:R-:W-:Y:S05]  /*ff60*/  RET.REL.NODEC R128 `(_Z25selective_scan_bwd_kernelI32Selective_Scan_bwd_kernel_traitsILi64ELi16ELb1ELb1ELb0ELb1ELb1EfN3c107complexIfEEEEv12SSMParamsBwd) ;  /* 0xffff009080007950 */ /* 0x000fea0003c3ffff */
        .weak           $__internal_179_$__cuda_sm70_shflsync_up
        .type           $__internal_179_$__cuda_sm70_shflsync_up,@function
        .size           $__internal_179_$__cuda_sm70_shflsync_up,(.L_x_14614 - $__internal_179_$__cuda_sm70_shflsync_up)
$__internal_179_$__cuda_sm70_shflsync_up:
[----:B------:R-:W-:Y:S01]  /*ff70*/  HFMA2.MMA R125, -RZ, RZ, 0, 0 ;  /* 0x00000000ff7d7435 */ /* 0x000fe200000001ff */
[----:B------:R-:W-:Y:S04]  /*ff80*/  WARPSYNC R129 ;  /* 0x0000008100007348 */ /* 0x000fe80003800000 */
[----:B------:R0:W1:Y:S01]  /*ff90*/  SHFL.UP PT, R129, R234, R127, R232 ;  /* 0x0400007fea817389 */ /* 0x00006200000e00e8 */
[----:B------:R-:W-:Y:S05]  /*ffa0*/  RET.REL.NODEC R124 `(_Z25selective_scan_bwd_kernelI32Selective_Scan_bwd_kernel_traitsILi64ELi16ELb1ELb1ELb0ELb1ELb1EfN3c107complexIfEEEEv12SSMParamsBwd) ;  /* 0xffff00507c007950 */ /* 0x000fea0003c3ffff */
.L_x_7546:
        /* <DEDUP_REMOVED lines=13> */
.L_x_14614:


//--------------------- .text._Z25selective_scan_bwd_kernelI32Selective_Scan_bwd_kernel_traitsILi64ELi16ELb1ELb1ELb1ELb0ELb0EfN3c107complexIfEEEEv12SSMParamsBwd --------------------------
	.section	.text._Z25selective_scan_bwd_kernelI32Selective_Scan_bwd_kernel_traitsILi64ELi16ELb1ELb1ELb1ELb0ELb0EfN3c107complexIfEEEEv12SSMParamsBwd,"ax",@progbits
	.sectioninfo	@"SHI_REGISTERS=254"
	.align	128
        .global         _Z25selective_scan_bwd_kernelI32Selective_Scan_bwd_kernel_traitsILi64ELi16ELb1ELb1ELb1ELb0ELb0EfN3c107complexIfEEEEv12SSMParamsBwd
        .type           _Z25selective_scan_bwd_kernelI32Selective_Scan_bwd_kernel_traitsILi64ELi16ELb1ELb1ELb1ELb0ELb0EfN3c107complexIfEEEEv12SSMParamsBwd,@function
        .size           _Z25selective_scan_bwd_kernelI32Selective_Scan_bwd_kernel_traitsILi64ELi16ELb1ELb1ELb1ELb0ELb0EfN3c107complexIfEEEEv12SSMParamsBwd,(.L_x_14617 - _Z25selective_scan_bwd_kernelI32Selective_Scan_bwd_kernel_traitsILi64ELi16ELb1ELb1ELb1ELb0ELb0EfN3c107complexIfEEEEv12SSMParamsBwd)
        .other          _Z25selective_scan_bwd_kernelI32Selective_Scan_bwd_kernel_traitsILi64ELi16ELb1ELb1ELb1ELb0ELb0EfN3c107complexIfEEEEv12SSMParamsBwd,@"STO_CUDA_ENTRY STV_DEFAULT"
_Z25selective_scan_bwd_kernelI32Selective_Scan_bwd_kernel_traitsILi64ELi16ELb1ELb1ELb1ELb0ELb0EfN3c107complexIfEEEEv12SSMParamsBwd:
.text._Z25selective_scan_bwd_kernelI32Selective_Scan_bwd_kernel_traitsILi64ELi16ELb1ELb1ELb1ELb0ELb0EfN3c107complexIfEEEEv12SSMParamsBwd:
        /* <DEDUP_REMOVED lines=174> */
[----:B------:R-:W-:Y:S02]  /*0ae0*/  UMOV UR24, UR35 ;  /* 0x0000002300187c82 */ /* 0x000fe40008000000 */
[----:B------:R-:W-:Y:S01]  /*0af0*/  UMOV UR6, URZ ;  /* 0x0000003f00067c82 */ /* 0x000fe20008000000 */
[----:B---3--:R-:W-:-:S04]  /*0b00*/  SHF.R.S32.HI R0, RZ, 0x1f, R183 ;  /* 0x0000001fff007819 */ /* 0x008fc800000114b7 */
[----:B------:R-:W-:-:S04]  /*0b10*/  LEA.HI R0, R0, R183, RZ, 0x5 ;  /* 0x000000b700007211 */ /* 0x000fc800078f28ff */
[----:B----4-:R-:W-:Y:S02]  /*0b20*/  SHF.R.S32.HI R181, RZ, 0x5, R0 ;  /* 0x00000005ffb57819 */ /* 0x010fe40000011400 */
.L_x_7651:
[----:B------:R-:W-:Y:S01]  /*0b30*/  BAR.SYNC.DEFER_BLOCKING 0x0 ;  /* 0x0000000000007b1d */ /* 0x000fe20000010000 */
[----:B------:R-:W-:Y:S02]  /*0b40*/  SHF.L.U32 R0, R183, 0x2, RZ ;  /* 0x00000002b7007819 */ /* 0x000fe400000006ff */
[----:B0-----:R-:W-:Y:S02]  /*0b50*/  MOV R2, UR17 ;  /* 0x0000001100027c02 */ /* 0x001fe40008000f00 */
        /* <DEDUP_REMOVED lines=97> */
.L_x_7548:
        /* <DEDUP_REMOVED lines=27> */
.L_x_7650:
        /* <DEDUP_REMOVED lines=51> */
[C---:B------:R-:W-:Y:S02]  /*1650*/  IADD3 R48, R55.reuse, 0x60, RZ ;  /* 0x0000006037307810 */ /* 0x040fe40007ffe0ff */
[CC--:B------:R-:W-:Y:S02]  /*1660*/  LEA.HI.SX32 R28, R55.reuse, R55.reuse, 0x1b ;  /* 0x00000037371c7211 */ /* 0x0c0fe400078fdaff */
[----:B------:R-:W-:Y:S02]  /*1670*/  LEA.HI.SX32 R29, R0, R55, 0x1b ;  /* 0x00000037001d7211 */ /* 0x000fe400078fdaff */
        /* <DEDUP_REMOVED lines=19> */
[----:B------:R2:W-:Y:S04]  /*17b0*/  STS.128 [R148.X16+0xc00], R40 ;  /* 0x000c002894007388 */ /* 0x0005e8000000cc00 */
        /* <DEDUP_REMOVED lines=17> */
[----:B------:R-:W-:Y:S01]  /*18d0*/  MOV R42, UR16 ;  /* 0x00000010002a7c02 */ /* 0x000fe20008000f00 */
[----:B------:R-:W-:Y:S01]  /*18e0*/  FADD.FTZ R206, R124, UR5 ;  /* 0x000000057cce7e21 */ /* 0x000fe20008010000 */
[----:B------:R-:W-:Y:S01]  /*18f0*/  ULEA.HI UR35, UR34, UR34, URZ, 0x1 ;  /* 0x0000002222237291 */ /* 0x000fe2000f8f083f */
[----:B------:R-:W-:Y:S01]  /*1900*/  FADD.FTZ R204, R125, UR5 ;  /* 0x000000057dcc7e21 */ /* 0x000fe20008010000 */
[----:B------:R-:W0:Y:S01]  /*1910*/  R2UR UR44, R2 ;  /* 0x00000000022c73c2 */ /* 0x000e2200000e0000 */
[----:B------:R-:W-:Y:S01]  /*1920*/  FADD.FTZ R198, R126, UR5 ;  /* 0x000000057ec67e21 */ /* 0x000fe20008010000 */
[----:B------:R-:W-:Y:S01]  /*1930*/  ISETP.LT.OR P0, PT, R42, 0x2, P0 ;  /* 0x000000022a00780c */ /* 0x000fe20000701670 */
[----:B------:R-:W-:Y:S01]  /*1940*/  FADD.FTZ R193, R127, UR5 ;  /* 0x000000057fc17e21 */ /* 0x000fe20008010000 */
[----:B------:R-:W-:Y:S01]  /*1950*/  ULOP3.LUT UR35, UR35, 0xfffffe, URZ, 0xc0, !UPT ;  /* 0x00fffffe23237892 */ /* 0x000fe2000f8ec03f */
[----:B------:R-:W-:Y:S01]  /*1960*/  FADD.FTZ R192, R120, UR5 ;  /* 0x0000000578c07e21 */ /* 0x000fe20008010000 */
[----:B------:R-:W-:Y:S01]  /*1970*/  ISETP.NE.AND P1, PT, R183, RZ, PT ;  /* 0x000000ffb700720c */ /* 0x000fe20003f25270 */
[----:B------:R-:W-:Y:S01]  /*1980*/  FADD.FTZ R191, R121, UR5 ;  /* 0x0000000579bf7e21 */ /* 0x000fe20008010000 */
[----:B------:R-:W-:Y:S01]  /*1990*/  UIADD3 UR35, UR34, -UR35, URZ ;  /* 0x8000002322237290 */ /* 0x000fe2000fffe03f */
[----:B------:R-:W-:Y:S01]  /*19a0*/  FADD.FTZ R190, R122, UR5 ;  /* 0x000000057abe7e21 */ /* 0x000fe20008010000 */
[----:B------:R-:W-:Y:S01]  /*19b0*/  HFMA2.MMA R42, -RZ, RZ, 0, 1.52587890625e-05 ;  /* 0x00000100ff2a7435 */ /* 0x000fe200000001ff */
[----:B------:R-:W-:Y:S01]  /*19c0*/  FADD.FTZ R189, R123, UR5 ;  /* 0x000000057bbd7e21 */ /* 0x000fe20008010000 */
[----:B------:R-:W-:Y:S01]  /*19d0*/  IADD3 R44, R183, 0x200, RZ ;  /* 0x00000200b72c7810 */ /* 0x000fe20007ffe0ff */
[----:B------:R-:W-:-:S02]  /*19e0*/  FADD.FTZ R188, R116, UR5 ;  /* 0x0000000574bc7e21 */ /* 0x000fc40008010000 */
[----:B------:R-:W-:Y:S02]  /*19f0*/  IMAD R55, R182, 0x7, R55 ;  /* 0x00000007b6377824 */ /* 0x000fe400078e0237 */
[----:B-1----:R-:W-:Y:S02]  /*1a00*/  FMUL.FTZ R0, R220, UR45 ;  /* 0x0000002ddc007c20 */ /* 0x002fe40008410000 */
[----:B------:R-:W-:Y:S01]  /*1a10*/  FADD.FTZ R186, R117, UR5 ;  /* 0x0000000575ba7e21 */ /* 0x000fe20008010000 */
[C---:B------:R-:W-:Y:S01]  /*1a20*/  IADD3 R43, R55.reuse, 0x3, RZ ;  /* 0x00000003372b7810 */ /* 0x040fe20007ffe0ff */
[----:B------:R-:W-:Y:S01]  /*1a30*/  FMUL.RZ R40, R0, 0.15915493667125701904 ;  /* 0x3e22f98300287820 */ /* 0x000fe2000040c000 */
[C---:B------:R-:W-:Y:S01]  /*1a40*/  IADD3 R45, R55.reuse, 0x4, RZ ;  /* 0x00000004372d7810 */ /* 0x040fe20007ffe0ff */
[----:B------:R-:W-:Y:S01]  /*1a50*/  FMUL.FTZ R0, R218, UR45 ;  /* 0x0000002dda007c20 */ /* 0x000fe20008410000 */
[----:B0-----:R-:W-:Y:S01]  /*1a60*/  MOV R197, UR44 ;  /* 0x0000002c00c57c02 */ /* 0x001fe20008000f00 */
[----:B------:R-:W-:Y:S01]  /*1a70*/  MUFU.SIN R179, R40 ;  /* 0x0000002800b37308 */ /* 0x000fe20000000400 */
[C---:B------:R-:W-:Y:S01]  /*1a80*/  IADD3 R47, R55.reuse, 0x5, RZ ;  /* 0x00000005372f7810 */ /* 0x040fe20007ffe0ff */
[----:B------:R-:W-:Y:S01]  /*1a90*/  FMUL.RZ R41, R0, 0.15915493667125701904 ;  /* 0x3e22f98300297820 */ /* 0x000fe2000040c000 */
[C---:B------:R-:W-:Y:S01]  /*1aa0*/  IADD3 R227, R55.reuse, 0x7, RZ ;  /* 0x0000000737e37810 */ /* 0x040fe20007ffe0ff */
[----:B------:R-:W-:Y:S01]  /*1ab0*/  FMUL.FTZ R0, R214, UR45 ;  /* 0x0000002dd6007c20 */ /* 0x000fe20008410000 */
[----:B------:R-:W-:Y:S01]  /*1ac0*/  LEA.HI.SX32 R150, R55, R55, 0x1b ;  /* 0x0000003737967211 */ /* 0x000fe200078fdaff */
[----:B------:R-:W-:-:S02]  /*1ad0*/  FMUL.FTZ R197, R197, 1.4426950216293334961 ;  /* 0x3fb8aa3bc5c57820 */ /* 0x000fc40000410000 */
[----:B------:R-:W-:Y:S01]  /*1ae0*/  FMUL.RZ R3, R0, 0.15915493667125701904 ;  /* 0x3e22f98300037820 */ /* 0x000fe2000040c000 */
[----:B------:R0:W-:Y:S01]  /*1af0*/  MUFU.COS R178, R40 ;  /* 0x0000002800b27308 */ /* 0x0001e20000000000 */
[----:B------:R-:W-:Y:S01]  /*1b00*/  FMUL.FTZ R0, R212, UR45 ;  /* 0x0000002dd4007c20 */ /* 0x000fe20008410000 */
[----:B------:R-:W1:Y:S01]  /*1b10*/  LDS.128 R80, [R150.X16] ;  /* 0x0000000096507984 */ /* 0x000e62000000cc00 */
[----:B------:R-:W-:-:S04]  /*1b20*/  FADD.FTZ R184, R118, UR5 ;  /* 0x0000000576b87e21 */ /* 0x000fc80008010000 */
[----:B------:R-:W-:Y:S01]  /*1b30*/  FMUL.FTZ R226, R184, UR45 ;  /* 0x0000002db8e27c20 */ /* 0x000fe20008410000 */
[----:B------:R-:W-:Y:S01]  /*1b40*/  MUFU.SIN R224, R41 ;  /* 0x0000002900e07308 */ /* 0x000fe20000000400 */
[----:B0-----:R-:W-:Y:S02]  /*1b50*/  FMUL.RZ R40, R0, 0.15915493667125701904 ;  /* 0x3e22f98300287820 */ /* 0x001fe4000040c000 */
        /* <DEDUP_REMOVED lines=38> */
[----:B------:R-:W-:Y:S01]  /*1dc0*/  @!P0 IADD3 R2, R0, -0x2, RZ ;  /* 0xfffffffe00028810 */ /* 0x000fe20007ffe0ff */
[----:B------:R-:W-:Y:S01]  /*1dd0*/  FMUL.FTZ R0, R186, UR45 ;  /* 0x0000002dba007c20 */ /* 0x000fe20008410000 */
[----:B------:R0:W-:Y:S03]  /*1de0*/  MUFU.COS R202, R41 ;  /* 0x0000002900ca7308 */ /* 0x0001e60000000000 */
[----:B------:R-:W-:-:S05]  /*1df0*/  FMUL.RZ R52, R0, 0.15915493667125701904 ;  /* 0x3e22f98300347820 */ /* 0x000fca000040c000 */
[----:B------:R-:W-:Y:S01]  /*1e00*/  MUFU.SIN R199, R3 ;  /* 0x0000000300c77308 */ /* 0x000fe20000000400 */
[----:B0-----:R-:W-:-:S05]  /*1e10*/  MOV R41, c[0x0][0x16c] ;  /* 0x00005b0000297a02 */ /* 0x001fca0000000f00 */
[----:B------:R-:W-:Y:S01]  /*1e20*/  @!P0 IMAD R46, R2, R41, UR7 ;  /* 0x00000007022e8e24 */ /* 0x000fe2000f8e0229 */
[----:B------:R-:W-:Y:S01]  /*1e30*/  IADD3 R41, R55, 0x2, RZ ;  /* 0x0000000237297810 */ /* 0x000fe20007ffe0ff */
[----:B------:R0:W-:Y:S08]  /*1e40*/  MUFU.COS R200, R3 ;  /* 0x0000000300c87308 */ /* 0x0001f00000000000 */
[----:B------:R-:W-:Y:S01]  /*1e50*/  MUFU.SIN R194, R40 ;  /* 0x0000002800c27308 */ /* 0x000fe20000000400 */
[----:B0-----:R-:W-:-:S05]  /*1e60*/  MOV R3, UR35 ;  /* 0x0000002300037c02 */ /* 0x001fca0008000f00 */
[----:B------:R-:W-:Y:S01]  /*1e70*/  @!P1 IMAD R44, R3, R42, UR7 ;  /* 0x00000007032c9e24 */ /* 0x000fe2000f8e022a */
[----:B------:R-:W-:Y:S01]  /*1e80*/  LEA R42, R182, R49, 0x3 ;  /* 0x00000031b62a7211 */ /* 0x000fe200078e18ff */
[----:B------:R0:W-:Y:S01]  /*1e90*/  MUFU.COS R195, R40 ;  /* 0x0000002800c37308 */ /* 0x0001e20000000000 */
[----:B------:R-:W-:Y:S02]  /*1ea0*/  IADD3 R3, R55, 0x1, RZ ;  /* 0x0000000137037810 */ /* 0x000fe40007ffe0ff */
[-C--:B------:R-:W-:Y:S01]  /*1eb0*/  LEA.HI.SX32 R156, R41, R42.reuse, 0x1b ;  /* 0x0000002a299c7211 */ /* 0x080fe200078fdaff */
[-C--:B------:R-:W-:Y:S01]  /*1ec0*/  FMUL.FTZ R41, R220, R197.reuse ;  /* 0x000000c5dc297220 */ /* 0x080fe20000410000 */
[----:B------:R-:W-:Y:S02]  /*1ed0*/  IADD3 R49, R55, 0x6, RZ ;  /* 0x0000000637317810 */ /* 0x000fe40007ffe0ff */
[-C--:B------:R-:W-:Y:S01]  /*1ee0*/  LEA.HI.SX32 R152, R3, R42.reuse, 0x1b ;  /* 0x0000002a03987211 */ /* 0x080fe200078fdaff */
[----:B------:R-:W-:Y:S01]  /*1ef0*/  MUFU.SIN R0, R52 ;  /* 0x0000003400007308 */ /* 0x000fe20000000400 */
[-C--:B------:R-:W-:Y:S01]  /*1f00*/  LEA.HI.SX32 R160, R43, R42.reuse, 0x1b ;  /* 0x0000002a2ba07211 */ /* 0x080fe200078fdaff */
[----:B------:R-:W-:Y:S01]  /*1f10*/  LDS.128 R72, [R156.X16+0x20] ;  /* 0x000020009c487984 */ /* 0x000fe2000000cc00 */
[-C--:B------:R-:W-:Y:S01]  /*1f20*/  LEA.HI.SX32 R45, R45, R42.reuse, 0x1b ;  /* 0x0000002a2d2d7211 */ /* 0x080fe200078fdaff */
[-C--:B------:R-:W-:Y:S01]  /*1f30*/  FMUL.FTZ R43, R214, R197.reuse ;  /* 0x000000c5d62b7220 */ /* 0x080fe20000410000 */
[-C--:B0-----:R-:W-:Y:S01]  /*1f40*/  LEA.HI.SX32 R40, R47, R42.reuse, 0x1b ;  /* 0x0000002a2f287211 */ /* 0x081fe200078fdaff */
[----:B------:R-:W0:Y:S01]  /*1f50*/  LDS.128 R76, [R152.X16+0x10] ;  /* 0x00001000984c7984 */ /* 0x000e22000000cc00 */
[-C--:B------:R-:W-:Y:S01]  /*1f60*/  LEA.HI.SX32 R228, R49, R42.reuse, 0x1b ;  /* 0x0000002a31e47211 */ /* 0x080fe200078fdaff */
[----:B------:R-:W1:Y:S01]  /*1f70*/  MUFU.EX2 R41, R41 ;  /* 0x0000002900297308 */ /* 0x000e620000000800 */
[----:B------:R-:W-:Y:S01]  /*1f80*/  LEA.HI.SX32 R227, R227, R42, 0x1b ;  /* 0x0000002ae3e37211 */ /* 0x000fe200078fdaff */
[----:B------:R-:W0:Y:S01]  /*1f90*/  LDS.128 R68, [R160.X16+0x30] ;  /* 0x00003000a0447984 */ /* 0x000e22000000cc00 */
[----:B------:R-:W-:Y:S01]  /*1fa0*/  FMUL.FTZ R42, R218, R197 ;  /* 0x000000c5da2a7220 */ /* 0x000fe20000410000 */
[----:B------:R-:W-:-:S02]  /*1fb0*/  MOV R49, RZ ;  /* 0x000000ff00317202 */ /* 0x000fc40000000f00 */
[----:B------:R-:W0:Y:S02]  /*1fc0*/  LDS.128 R64, [R45.X16+0x40] ;  /* 0x000040002d407984 */ /* 0x000e24000000cc00 */
[----:B------:R1:W-:Y:S02]  /*1fd0*/  MUFU.COS R2, R52 ;  /* 0x0000003400027308 */ /* 0x0003e40000000000 */
[----:B------:R-:W0:Y:S04]  /*1fe0*/  LDS.128 R60, [R40.X16+0x50] ;  /* 0x00005000283c7984 */ /* 0x000e28000000cc00 */
[----:B------:R-:W0:Y:S01]  /*1ff0*/  LDS.128 R56, [R228.X16+0x60] ;  /* 0x00006000e4387984 */ /* 0x000e22000000cc00 */
[C---:B-1----:R-:W-:Y:S01]  /*2000*/  FMUL.FTZ R178, R41.reuse, R178 ;  /* 0x000000b229b27220 */ /* 0x042fe20000410000 */
[----:B------:R-:W1:Y:S02]  /*2010*/  MUFU.EX2 R229, R42 ;  /* 0x0000002a00e57308 */ /* 0x000e640000000800 */
[----:B------:R-:W0:Y:S01]  /*2020*/  LDS.128 R52, [R227.X16+0x70] ;  /* 0x00007000e3347984 */ /* 0x000e22000000cc00 */
[----:B------:R-:W-:-:S03]  /*2030*/  FMUL.FTZ R179, R41, R179 ;  /* 0x000000b329b37220 */ /* 0x000fc60000410000 */
[----:B----4-:R4:W-:Y:S02]  /*2040*/  STS.128 [R28.X16+0x2100], R24 ;  /* 0x002100181c007388 */ /* 0x0109e4000000cc00 */
[----:B------:R-:W-:Y:S02]  /*2050*/  MUFU.SIN R3, R226 ;  /* 0x000000e200037308 */ /* 0x000fe40000000400 */
[----:B------:R-:W-:Y:S04]  /*2060*/  STS.128 [R29.X16+0x2300], R20 ;  /* 0x002300141d007388 */ /* 0x000fe8000000cc00 */
[----:B------:R1:W-:Y:S04]  /*2070*/  STS.128 [R30.X16+0x2500], R16 ;  /* 0x002500101e007388 */ /* 0x0003e8000000cc00 */
[----:B------:R3:W-:Y:S04]  /*2080*/  STS.128 [R48.X16+0x2700], R12 ;  /* 0x0027000c30007388 */ /* 0x0007e8000000cc00 */
[----:B------:R0:W-:Y:S01]  /*2090*/  STS.128 [R50.X16+0x2900], R8 ;  /* 0x0029000832007388 */ /* 0x0001e2000000cc00 */
[----:B----4-:R4:W-:Y:S03]  /*20a0*/  MUFU.EX2 R27, R43 ;  /* 0x0000002b001b7308 */ /* 0x0109e60000000800 */
[----:B------:R0:W-:Y:S01]  /*20b0*/  STS.128 [R51.X16+0x2b00], R4 ;  /* 0x002b000433007388 */ /* 0x0001e2000000cc00 */
[----:B-1----:R-:W-:-:S03]  /*20c0*/  HFMA2.MMA R17, -RZ, RZ, 0, 9.5367431640625e-07 ;  /* 0x00000010ff117435 */ /* 0x002fc600000001ff */
[----:B--2---:R-:W-:Y:S01]  /*20d0*/  STS.128 [R148.X16+0x2d00], R32 ;  /* 0x002d002094007388 */ /* 0x004fe2000000cc00 */
[----:B---3--:R-:W-:-:S03]  /*20e0*/  HFMA2.MMA R48, -RZ, RZ, 1.875, 0 ;  /* 0x3f800000ff307435 */ /* 0x008fc600000001ff */
[----:B------:R-:W-:Y:S01]  /*20f0*/  STS.128 [R149.X16+0x2f00], R36 ;  /* 0x002f002495007388 */ /* 0x000fe2000000cc00 */
[----:B------:R-:W-:-:S06]  /*2100*/  NOP ;  /* 0x0000000000007918 */ /* 0x000fcc0000000000 */
[----:B0-----:R-:W-:Y:S01]  /*2110*/  SHF.L.U32 R8, R44, 0x3, RZ ;  /* 0x000000032c087819 */ /* 0x001fe200000006ff */
[----:B------:R-:W-:Y:S01]  /*2120*/  @!P0 IMAD.WIDE R4, R46, R17, UR28 ;  /* 0x0000001c2e048e25 */ /* 0x000fe2000f8e0211 */
[----:B------:R-:W-:Y:S01]  /*2130*/  LDS.128 R148, [R150.X16+0x2100] ;  /* 0x0021000096947984 */ /* 0x000fe2000000cc00 */
[----:B------:R-:W-:Y:S02]  /*2140*/  CS2R R50, SRZ ;  /* 0x0000000000327805 */ /* 0x000fe4000001ff00 */
[-C--:B------:R-:W-:Y:S01]  /*2150*/  FMUL.FTZ R6, R212, R197.reuse ;  /* 0x000000c5d4067220 */ /* 0x080fe20000410000 */
[----:B------:R-:W0:Y:S01]  /*2160*/  LDS.128 R152, [R152.X16+0x2110] ;  /* 0x0021100098987984 */ /* 0x000e22000000cc00 */
[----:B------:R-:W-:-:S03]  /*2170*/  FMUL.FTZ R7, R206, R197 ;  /* 0x000000c5ce077220 */ /* 0x000fc60000410000 */
[----:B------:R-:W1:Y:S01]  /*2180*/  LDS.128 R156, [R156.X16+0x2120] ;  /* 0x002120009c9c7984 */ /* 0x000e62000000cc00 */
[----:B------:R-:W2:Y:S03]  /*2190*/  MUFU.EX2 R6, R6 ;  /* 0x0000000600067308 */ /* 0x000ea60000000800 */
[----:B------:R-:W3:Y:S04]  /*21a0*/  LDS.128 R160, [R160.X16+0x2130] ;  /* 0x00213000a0a07984 */ /* 0x000ee8000000cc00 */
[----:B------:R-:W0:Y:S01]  /*21b0*/  LDS.128 R44, [R45.X16+0x2140] ;  /* 0x002140002d2c7984 */ /* 0x000e22000000cc00 */
[----:B------:R-:W0:Y:S03]  /*21c0*/  MUFU.EX2 R7, R7 ;  /* 0x0000000700077308 */ /* 0x000e260000000800 */
[----:B----4-:R-:W4:Y:S04]  /*21d0*/  LDS.128 R40, [R40.X16+0x2150] ;  /* 0x0021500028287984 */ /* 0x010f28000000cc00 */
[----:B------:R-:W0:Y:S04]  /*21e0*/  LDS.128 R36, [R228.X16+0x2160] ;  /* 0x00216000e4247984 */ /* 0x000e28000000cc00 */
[----:B------:R-:W1:Y:S04]  /*21f0*/  LDS.128 R32, [R227.X16+0x2170] ;  /* 0x00217000e3207984 */ /* 0x000e68000000cc00 */
[----:B------:R0:W-:Y:S04]  /*2200*/  STS.64 [R8+0x8c60], R178 ;  /* 0x008c60b208007388 */ /* 0x0001e80000000a00 */
[----:B------:R-:W-:Y:S01]  /*2210*/  BAR.SYNC.DEFER_BLOCKING 0x0 ;  /* 0x0000000000007b1d */ /* 0x000fe20000010000 */
[----:B------:R-:W-:-:S02]  /*2220*/  FMUL.FTZ R30, R229, R225 ;  /* 0x000000e1e51e7220 */ /* 0x000fc40000410000 */
[----:B------:R-:W-:Y:S02]  /*2230*/  FMUL.FTZ R225, R220, R80 ;  /* 0x00000050dce17220 */ /* 0x000fe40000410000 */
[----:B------:R-:W-:Y:S02]  /*2240*/  FMUL.FTZ R29, R229, R224 ;  /* 0x000000e0e51d7220 */ /* 0x000fe40000410000 */
[C---:B--2---:R-:W-:Y:S02]  /*2250*/  FMUL.FTZ R26, R6.reuse, R221 ;  /* 0x000000dd061a7220 */ /* 0x044fe40000410000 */
[----:B------:R-:W-:Y:S02]  /*2260*/  FMUL.FTZ R25, R6, R219 ;  /* 0x000000db06197220 */ /* 0x000fe40000410000 */
[----:B------:R-:W-:Y:S02]  /*2270*/  FMUL.FTZ R225, R144, R225 ;  /* 0x000000e190e17220 */ /* 0x000fe40000410000 */
[----:B------:R-:W-:-:S02]  /*2280*/  FMUL.FTZ R6, R204, R197 ;  /* 0x000000c5cc067220 */ /* 0x000fc40000410000 */
[C---:B------:R-:W-:Y:S02]  /*2290*/  FMUL.FTZ R28, R27.reuse, R223 ;  /* 0x000000df1b1c7220 */ /* 0x040fe40000410000 */
[----:B------:R-:W-:Y:S01]  /*22a0*/  FMUL.FTZ R27, R27, R222 ;  /* 0x000000de1b1b7220 */ /* 0x000fe20000410000 */
[----:B------:R2:W5:Y:S01]  /*22b0*/  @!P0 LDG.E.128 R48, [R4.64] ;  /* 0x0000001a04308981 */ /* 0x000562000c1e1d00 */
[C---:B------:R-:W-:Y:S01]  /*22c0*/  FMUL.FTZ R222, R218.reuse, R83 ;  /* 0x00000053dade7220 */ /* 0x040fe20000410000 */
[----:B------:R-:W1:Y:S01]  /*22d0*/  MUFU.EX2 R6, R6 ;  /* 0x0000000600067308 */ /* 0x000e620000000800 */
[----:B------:R-:W-:Y:S01]  /*22e0*/  FMUL.FTZ R218, R218, R82 ;  /* 0x00000052dada7220 */ /* 0x000fe20000410000 */
[----:B------:R-:W-:Y:S01]  /*22f0*/  ISETP.NE.AND P0, PT, R183, 0x3f, PT ;  /* 0x0000003fb700780c */ /* 0x000fe20003f05270 */
[----:B------:R-:W-:Y:S01]  /*2300*/  FMUL.FTZ R222, R145, R222 ;  /* 0x000000de91de7220 */ /* 0x000fe20000410000 */
[----:B------:R-:W-:Y:S01]  /*2310*/  BSSY B0, `(.L_x_7550) ;  /* 0x0000121000007945 */ /* 0x000fe20003800000 */
[----:B0-----:R-:W-:-:S02]  /*2320*/  FMUL.FTZ R24, R7, R217 ;  /* 0x000000d907187220 */ /* 0x001fc40000410000 */
[----:B------:R-:W-:Y:S01]  /*2330*/  FMUL.FTZ R23, R7, R216 ;  /* 0x000000d807177220 */ /* 0x000fe20000410000 */
[----:B------:R-:W-:Y:S01]  /*2340*/  MUFU.COS R226, R226 ;  /* 0x000000e200e27308 */ /* 0x000fe20000000000 */
[----:B--2---:R-:W-:Y:S02]  /*2350*/  FMUL.FTZ R5, R220, R81 ;  /* 0x00000051dc057220 */ /* 0x004fe40000410000 */
[----:B------:R-:W-:Y:S02]  /*2360*/  FMUL.FTZ R223, R145, R218 ;  /* 0x000000da91df7220 */ /* 0x000fe40000410000 */
[----:B------:R-:W-:Y:S02]  /*2370*/  FMUL.FTZ R224, R144, R5 ;  /* 0x0000000590e07220 */ /* 0x000fe40000410000 */
[-C--:B------:R-:W-:Y:S02]  /*2380*/  FMUL.FTZ R5, R225, R29.reuse ;  /* 0x0000001de1057220 */ /* 0x080fe40000410000 */
[----:B------:R-:W-:-:S02]  /*2390*/  FMUL.FTZ R4, R224, R29 ;  /* 0x0000001de0047220 */ /* 0x000fc40000410000 */
[-C--:B------:R-:W-:Y:S02]  /*23a0*/  FFMA.FTZ R5, R224, R30.reuse, R5 ;  /* 0x0000001ee0057223 */ /* 0x080fe40000010005 */
[----:B------:R-:W-:Y:S02]  /*23b0*/  FFMA.FTZ R4, R225, R30, -R4 ;  /* 0x0000001ee1047223 */ /* 0x000fe40000010804 */
[----:B------:R-:W-:Y:S02]  /*23c0*/  FADD.FTZ R7, R222, R5 ;  /* 0x00000005de077221 */ /* 0x000fe40000010000 */
[----:B------:R-:W-:Y:S02]  /*23d0*/  FMUL.FTZ R8, R198, R197 ;  /* 0x000000c5c6087220 */ /* 0x000fe40000410000 */
[----:B------:R-:W-:Y:S02]  /*23e0*/  FADD.FTZ R5, R223, R4 ;  /* 0x00000004df057221 */ /* 0x000fe40000010000 */
[----:B------:R-:W-:-:S02]  /*23f0*/  FMUL.FTZ R9, R27, R7 ;  /* 0x000000071b097220 */ /* 0x000fc40000410000 */
[----:B------:R-:W0:Y:S01]  /*2400*/  MUFU.EX2 R8, R8 ;  /* 0x0000000800087308 */ /* 0x000e220000000800 */
[-C--:B------:R-:W-:Y:S02]  /*2410*/  FMUL.FTZ R11, R27, R5.reuse ;  /* 0x000000051b0b7220 */ /* 0x080fe40000410000 */
[----:B------:R-:W-:Y:S02]  /*2420*/  FFMA.FTZ R10, R28, R5, -R9 ;  /* 0x000000051c0a7223 */ /* 0x000fe40000010809 */
[----:B------:R-:W-:Y:S02]  /*2430*/  FMUL.FTZ R5, R214, R77 ;  /* 0x0000004dd6057220 */ /* 0x000fe40000410000 */
[----:B-1----:R-:W-:Y:S02]  /*2440*/  FMUL.FTZ R21, R6, R196 ;  /* 0x000000c406157220 */ /* 0x002fe40000410000 */
[----:B------:R-:W-:Y:S02]  /*2450*/  FADD.FTZ R196, R119, UR5 ;  /* 0x0000000577c47e21 */ /* 0x000fe40008010000 */
[----:B------:R-:W-:-:S02]  /*2460*/  FMUL.FTZ R221, R214, R76 ;  /* 0x0000004cd6dd7220 */ /* 0x000fc40000410000 */
[----:B------:R-:W-:Y:S02]  /*2470*/  FFMA.FTZ R11, R28, R7, R11 ;  /* 0x000000071c0b7223 */ /* 0x000fe4000001000b */
[----:B------:R-:W-:Y:S02]  /*2480*/  FMUL.FTZ R220, R146, R5 ;  /* 0x0000000592dc7220 */ /* 0x000fe40000410000 */
[----:B------:R-:W-:Y:S02]  /*2490*/  FMUL.FTZ R22, R6, R215 ;  /* 0x000000d706167220 */ /* 0x000fe40000410000 */
[-C--:B------:R-:W-:Y:S02]  /*24a0*/  FMUL.FTZ R4, R193, R197.reuse ;  /* 0x000000c5c1047220 */ /* 0x080fe40000410000 */
[----:B------:R-:W-:Y:S02]  /*24b0*/  FMUL.FTZ R6, R192, R197 ;  /* 0x000000c5c0067220 */ /* 0x000fe40000410000 */
[----:B------:R-:W-:Y:S01]  /*24c0*/  FMUL.FTZ R5, R196, UR45 ;  /* 0x0000002dc4057c20 */ /* 0x000fe20008410000 */
[----:B------:R1:W-:Y:S01]  /*24d0*/  MUFU.EX2 R17, R4 ;  /* 0x0000000400117308 */ /* 0x0003e20000000800 */
[----:B------:R-:W-:-:S02]  /*24e0*/  FMUL.FTZ R221, R146, R221 ;  /* 0x000000dd92dd7220 */ /* 0x000fc40000410000 */
[----:B------:R-:W-:Y:S02]  /*24f0*/  FADD.FTZ R11, R220, R11 ;  /* 0x0000000bdc0b7221 */ /* 0x000fe40000010000 */
[----:B------:R-:W-:Y:S02]  /*2500*/  FMUL.RZ R9, R5, 0.15915493667125701904 ;  /* 0x3e22f98305097820 */ /* 0x000fe4000040c000 */
[----:B------:R-:W-:Y:S01]  /*2510*/  FADD.FTZ R10, R221, R10 ;  /* 0x0000000add0a7221 */ /* 0x000fe20000010000 */
[----:B------:R-:W2:Y:S01]  /*2520*/  MUFU.EX2 R6, R6 ;  /* 0x0000000600067308 */ /* 0x000ea20000000800 */
[----:B------:R-:W-:Y:S02]  /*2530*/  FMUL.FTZ R5, R25, R11 ;  /* 0x0000000b19057220 */ /* 0x000fe40000410000 */
[----:B-1----:R-:W-:Y:S02]  /*2540*/  FMUL.FTZ R4, R212, R78 ;  /* 0x0000004ed4047220 */ /* 0x002fe40000410000 */
[----:B0-----:R-:W-:-:S02]  /*2550*/  FMUL.FTZ R20, R8, R213 ;  /* 0x000000d508147220 */ /* 0x001fc40000410000 */
[----:B------:R-:W-:Y:S01]  /*2560*/  FMUL.FTZ R19, R8, R211 ;  /* 0x000000d308137220 */ /* 0x000fe20000410000 */
[----:B------:R-:W-:Y:S01]  /*2570*/  MUFU.SIN R227, R9 ;  /* 0x0000000900e37308 */ /* 0x000fe20000000400 */
[-C--:B------:R-:W-:Y:S02]  /*2580*/  FMUL.FTZ R8, R25, R10.reuse ;  /* 0x0000000a19087220 */ /* 0x080fe40000410000 */
[----:B------:R-:W-:Y:S02]  /*2590*/  FFMA.FTZ R10, R26, R10, -R5 ;  /* 0x0000000a1a0a7223 */ /* 0x000fe40000010805 */
[----:B------:R-:W-:Y:S02]  /*25a0*/  FMUL.FTZ R218, R212, R79 ;  /* 0x0000004fd4da7220 */ /* 0x000fe40000410000 */
[----:B------:R-:W-:Y:S02]  /*25b0*/  FMUL.FTZ R219, R147, R4 ;  /* 0x0000000493db7220 */ /* 0x000fe40000410000 */
[----:B------:R-:W-:-:S02]  /*25c0*/  FMUL.FTZ R7, R191, R197 ;  /* 0x000000c5bf077220 */ /* 0x000fc40000410000 */
[----:B------:R-:W-:Y:S02]  /*25d0*/  FFMA.FTZ R11, R26, R11, R8 ;  /* 0x0000000b1a0b7223 */ /* 0x000fe40000010008 */
[----:B------:R-:W-:Y:S01]  /*25e0*/  FMUL.FTZ R218, R147, R218 ;  /* 0x000000da93da7220 */ /* 0x000fe20000410000 */
[----:B------:R0:W1:Y:S01]  /*25f0*/  MUFU.EX2 R4, R7 ;  /* 0x0000000700047308 */ /* 0x0000620000000800 */
[----:B------:R-:W-:Y:S02]  /*2600*/  FADD.FTZ R10, R219, R10 ;  /* 0x0000000adb0a7221 */ /* 0x000fe40000010000 */
[----:B------:R-:W-:Y:S02]  /*2610*/  FADD.FTZ R11, R218, R11 ;  /* 0x0000000bda0b7221 */ /* 0x000fe40000010000 */
[----:B------:R-:W-:Y:S02]  /*2620*/  FMUL.FTZ R8, R23, R10 ;  /* 0x0000000a17087220 */ /* 0x000fe40000410000 */
[----:B------:R-:W-:-:S02]  /*2630*/  FMUL.FTZ R5, R206, R73 ;  /* 0x00000049ce057220 */ /* 0x000fc40000410000 */
[----:B0-----:R-:W-:Y:S02]  /*2640*/  FFMA.FTZ R7, R24, R11, R8 ;  /* 0x0000000b18077223 */ /* 0x001fe40000010008 */
[C---:B--2---:R-:W-:Y:S02]  /*2650*/  FMUL.FTZ R16, R6.reuse, R208 ;  /* 0x000000d006107220 */ /* 0x044fe40000410000 */
[----:B------:R-:W-:Y:S02]  /*2660*/  FMUL.FTZ R15, R6, R207 ;  /* 0x000000cf060f7220 */ /* 0x000fe40000410000 */
[----:B------:R-:W-:Y:S01]  /*2670*/  FMUL.FTZ R11, R23, R11 ;  /* 0x0000000b170b7220 */ /* 0x000fe20000410000 */
[----:B------:R0:W-:Y:S01]  /*2680*/  MUFU.COS R207, R9 ;  /* 0x0000000900cf7308 */ /* 0x0001e20000000000 */
[----:B------:R-:W-:Y:S02]  /*2690*/  FMUL.FTZ R217, R206, R72 ;  /* 0x00000048ced97220 */ /* 0x000fe40000410000 */
[----:B------:R-:W-:-:S02]  /*26a0*/  FMUL.FTZ R6, R190, R197 ;  /* 0x000000c5be067220 */ /* 0x000fc40000410000 */
[----:B------:R-:W-:Y:S02]  /*26b0*/  FMUL.FTZ R216, R140, R5 ;  /* 0x000000058cd87220 */ /* 0x000fe40000410000 */
[----:B------:R-:W-:Y:S02]  /*26c0*/  FFMA.FTZ R10, R24, R10, -R11 ;  /* 0x0000000a180a7223 */ /* 0x000fe4000001080b */
[----:B------:R-:W-:Y:S01]  /*26d0*/  FMUL.FTZ R217, R140, R217 ;  /* 0x000000d98cd97220 */ /* 0x000fe20000410000 */
[----:B------:R-:W2:Y:S01]  /*26e0*/  MUFU.EX2 R6, R6 ;  /* 0x0000000600067308 */ /* 0x000ea20000000800 */
[----:B------:R-:W-:Y:S02]  /*26f0*/  FMUL.FTZ R5, R189, R197 ;  /* 0x000000c5bd057220 */ /* 0x000fe40000410000 */
[----:B------:R-:W-:Y:S02]  /*2700*/  FADD.FTZ R7, R216, R7 ;  /* 0x00000007d8077221 */ /* 0x000fe40000010000 */
[----:B------:R-:W-:-:S02]  /*2710*/  FADD.FTZ R10, R217, R10 ;  /* 0x0000000ad90a7221 */ /* 0x000fc40000010000 */
[C---:B-1----:R-:W-:Y:S01]  /*2720*/  FMUL.FTZ R14, R4.reuse, R205 ;  /* 0x000000cd040e7220 */ /* 0x042fe20000410000 */
[----:B------:R-:W1:Y:S01]  /*2730*/  MUFU.EX2 R5, R5 ;  /* 0x0000000500057308 */ /* 0x000e620000000800 */
[C---:B0-----:R-:W-:Y:S02]  /*2740*/  FMUL.FTZ R9, R21.reuse, R7 ;  /* 0x0000000715097220 */ /* 0x041fe40000410000 */
[----:B------:R-:W-:Y:S02]  /*2750*/  FMUL.FTZ R13, R4, R203 ;  /* 0x000000cb040d7220 */ /* 0x000fe40000410000 */
[----:B------:R-:W-:Y:S02]  /*2760*/  FMUL.FTZ R8, R21, R10 ;  /* 0x0000000a15087220 */ /* 0x000fe40000410000 */
[----:B------:R-:W-:Y:S02]  /*2770*/  FMUL.FTZ R214, R204, R75 ;  /* 0x0000004bccd67220 */ /* 0x000fe40000410000 */
[----:B------:R-:W-:-:S02]  /*2780*/  FMUL.FTZ R4, R188, R197 ;  /* 0x000000c5bc047220 */ /* 0x000fc40000410000 */
[C---:B------:R-:W-:Y:S02]  /*2790*/  FFMA.FTZ R10, R22.reuse, R10, -R9 ;  /* 0x0000000a160a7223 */ /* 0x040fe40000010809 */
[----:B------:R-:W-:Y:S02]  /*27a0*/  FFMA.FTZ R9, R22, R7, R8 ;  /* 0x0000000716097223 */ /* 0x000fe40000010008 */
[----:B------:R-:W-:Y:S01]  /*27b0*/  FMUL.FTZ R204, R204, R74 ;  /* 0x0000004acccc7220 */ /* 0x000fe20000410000 */
[----:B------:R-:W0:Y:S01]  /*27c0*/  MUFU.EX2 R4, R4 ;  /* 0x0000000400047308 */ /* 0x000e220000000800 */
[C---:B------:R-:W-:Y:S02]  /*27d0*/  FMUL.FTZ R214, R141.reuse, R214 ;  /* 0x000000d68dd67220 */ /* 0x040fe40000410000 */
[----:B------:R-:W-:Y:S02]  /*27e0*/  FMUL.FTZ R215, R141, R204 ;  /* 0x000000cc8dd77220 */ /* 0x000fe40000410000 */
[----:B------:R-:W-:-:S02]  /*27f0*/  FADD.FTZ R8, R214, R9 ;  /* 0x00000009d6087221 */ /* 0x000fc40000010000 */
[C---:B--2---:R-:W-:Y:S02]  /*2800*/  FMUL.FTZ R12, R6.reuse, R202 ;  /* 0x000000ca060c7220 */ /* 0x044fe40000410000 */
[----:B------:R-:W-:Y:S02]  /*2810*/  FMUL.FTZ R11, R6, R201 ;  /* 0x000000c9060b7220 */ /* 0x000fe40000410000 */
[----:B------:R-:W-:Y:S02]  /*2820*/  FADD.FTZ R6, R215, R10 ;  /* 0x0000000ad7067221 */ /* 0x000fe40000010000 */
[----:B------:R-:W-:Y:S02]  /*2830*/  FMUL.FTZ R203, R19, R8 ;  /* 0x0000000813cb7220 */ /* 0x000fe40000410000 */
[----:B------:R-:W-:Y:S02]  /*2840*/  FMUL.FTZ R213, R198, R68 ;  /* 0x00000044c6d57220 */ /* 0x000fe40000410000 */
[----:B-1----:R-:W-:-:S02]  /*2850*/  FMUL.FTZ R10, R5, R200 ;  /* 0x000000c8050a7220 */ /* 0x002fc40000410000 */
[----:B------:R-:W-:Y:S02]  /*2860*/  FMUL.FTZ R9, R5, R199 ;  /* 0x000000c705097220 */ /* 0x000fe40000410000 */
[-C--:B------:R-:W-:Y:S02]  /*2870*/  FFMA.FTZ R200, R20, R6.reuse, -R203 ;  /* 0x0000000614c87223 */ /* 0x080fe400000108cb */
[----:B------:R-:W-:Y:S02]  /*2880*/  FMUL.FTZ R199, R19, R6 ;  /* 0x0000000613c77220 */ /* 0x000fe40000410000 */
[----:B------:R-:W-:Y:S02]  /*2890*/  FMUL.FTZ R5, R198, R69 ;  /* 0x00000045c6057220 */ /* 0x000fe40000410000 */
[----:B------:R-:W-:Y:S02]  /*28a0*/  FMUL.FTZ R213, R142, R213 ;  /* 0x000000d58ed57220 */ /* 0x000fe40000410000 */
[----:B------:R-:W-:-:S02]  /*28b0*/  FMUL.FTZ R7, R186, R197 ;  /* 0x000000c5ba077220 */ /* 0x000fc40000410000 */
[-C--:B------:R-:W-:Y:S02]  /*28c0*/  FMUL.FTZ R6, R184, R197.reuse ;  /* 0x000000c5b8067220 */ /* 0x080fe40000410000 */
[C---:B------:R-:W-:Y:S01]  /*28d0*/  FMUL.FTZ R18, R17.reuse, R210 ;  /* 0x000000d211127220 */ /* 0x040fe20000410000 */
[----:B------:R0:W1:Y:S01]  /*28e0*/  MUFU.EX2 R201, R7 ;  /* 0x0000000700c97308 */ /* 0x0000620000000800 */
[----:B------:R-:W-:Y:S02]  /*28f0*/  FMUL.FTZ R197, R196, R197 ;  /* 0x000000c5c4c57220 */ /* 0x000fe40000410000 */
[----:B------:R-:W-:Y:S02]  /*2900*/  FMUL.FTZ R17, R17, R209 ;  /* 0x000000d111117220 */ /* 0x000fe40000410000 */
[----:B------:R-:W-:Y:S02]  /*2910*/  FFMA.FTZ R199, R20, R8, R199 ;  /* 0x0000000814c77223 */ /* 0x000fe400000100c7 */
[----:B------:R-:W-:Y:S01]  /*2920*/  FMUL.FTZ R212, R142, R5 ;  /* 0x000000058ed47220 */ /* 0x000fe20000410000 */
[----:B------:R1:W-:Y:S01]  /*2930*/  MUFU.EX2 R198, R6 ;  /* 0x0000000600c67308 */ /* 0x0003e20000000800 */
[----:B------:R-:W-:-:S02]  /*2940*/  FADD.FTZ R200, R213, R200 ;  /* 0x000000c8d5c87221 */ /* 0x000fc40000010000 */
[C---:B0-----:R-:W-:Y:S02]  /*2950*/  FMUL.FTZ R7, R4.reuse, R194 ;  /* 0x000000c204077220 */ /* 0x041fe40000410000 */
[----:B------:R-:W-:Y:S02]  /*2960*/  FMUL.FTZ R8, R4, R195 ;  /* 0x000000c304087220 */ /* 0x000fe40000410000 */
[----:B------:R-:W-:Y:S01]  /*2970*/  FADD.FTZ R199, R212, R199 ;  /* 0x000000c7d4c77221 */ /* 0x000fe20000010000 */
[----:B------:R-:W0:Y:S01]  /*2980*/  MUFU.EX2 R194, R197 ;  /* 0x000000c500c27308 */ /* 0x000e220000000800 */
        /* <DEDUP_REMOVED lines=9> */
[----:B------:R-:W-:Y:S02]  /*2a20*/  FADD.FTZ R200, R211, R200 ;  /* 0x000000c8d3c87221 */ /* 0x000fe40000010000 */
[----:B------:R-:W-:Y:S02]  /*2a30*/  FMUL.FTZ R193, R15, R195 ;  /* 0x000000c30fc17220 */ /* 0x000fe40000410000 */
[C---:B-1----:R-:W-:Y:S02]  /*2a40*/  FMUL.FTZ R6, R201.reuse, R2 ;  /* 0x00000002c9067220 */ /* 0x042fe40000410000 */
[----:B------:R-:W-:Y:S02]  /*2a50*/  FMUL.FTZ R5, R201, R0 ;  /* 0x00000000c9057220 */ /* 0x000fe40000410000 */
[C---:B0-----:R-:W-:Y:S02]  /*2a60*/  FMUL.FTZ R2, R194.reuse, R207 ;  /* 0x000000cfc2027220 */ /* 0x041fe40000410000 */
[----:B------:R-:W-:-:S02]  /*2a70*/  FMUL.FTZ R0, R194, R227 ;  /* 0x000000e3c2007220 */ /* 0x000fc40000410000 */
[-C--:B------:R-:W-:Y:S02]  /*2a80*/  FFMA.FTZ R194, R16, R200.reuse, -R193 ;  /* 0x000000c810c27223 */ /* 0x080fe400000108c1 */
[----:B------:R-:W-:Y:S02]  /*2a90*/  FMUL.FTZ R197, R15, R200 ;  /* 0x000000c80fc57220 */ /* 0x000fe40000410000 */
[C---:B------:R-:W-:Y:S02]  /*2aa0*/  FMUL.FTZ R193, R192.reuse, R65 ;  /* 0x00000041c0c17220 */ /* 0x040fe40000410000 */
[----:B------:R-:W-:Y:S02]  /*2ab0*/  FMUL.FTZ R201, R192, R64 ;  /* 0x00000040c0c97220 */ /* 0x000fe40000410000 */
[----:B------:R-:W-:Y:S02]  /*2ac0*/  FMUL.FTZ R192, R178, R29 ;  /* 0x0000001db2c07220 */ /* 0x000fe40000410000 */
[----:B------:R-:W-:-:S02]  /*2ad0*/  FFMA.FTZ R197, R16, R195, R197 ;  /* 0x000000c310c57223 */ /* 0x000fc400000100c5 */
[----:B------:R-:W-:Y:S02]  /*2ae0*/  FMUL.FTZ R200, R136, R193 ;  /* 0x000000c188c87220 */ /* 0x000fe40000410000 */
[C---:B------:R-:W-:Y:S02]  /*2af0*/  FMUL.FTZ R195, R179.reuse, R29 ;  /* 0x0000001db3c37220 */ /* 0x040fe40000410000 */
[----:B------:R-:W-:Y:S02]  /*2b00*/  FFMA.FTZ R192, R179, R30, R192 ;  /* 0x0000001eb3c07223 */ /* 0x000fe400000100c0 */
[C---:B------:R-:W-:Y:S02]  /*2b10*/  FMUL.FTZ R4, R198.reuse, R226 ;  /* 0x000000e2c6047220 */ /* 0x040fe40000410000 */
[----:B------:R-:W-:Y:S02]  /*2b20*/  FMUL.FTZ R3, R198, R3 ;  /* 0x00000003c6037220 */ /* 0x000fe40000410000 */
        /* <DEDUP_REMOVED lines=10> */
[----:B------:R-:W-:Y:S02]  /*2bd0*/  FFMA.FTZ R197, R28, R192, R197 ;  /* 0x000000c01cc57223 */ /* 0x000fe400000100c5 */
[----:B------:R-:W-:Y:S02]  /*2be0*/  FMUL.FTZ R194, R25, R193 ;  /* 0x000000c119c27220 */ /* 0x000fe40000410000 */
[----:B------:R-:W-:-:S02]  /*2bf0*/  FMUL.FTZ R202, R191, R67 ;  /* 0x00000043bfca7220 */ /* 0x000fc40000410000 */
[----:B------:R-:W-:Y:S02]  /*2c00*/  FMUL.FTZ R192, R191, R66 ;  /* 0x00000042bfc07220 */ /* 0x000fe40000410000 */
[-C--:B------:R-:W-:Y:S02]  /*2c10*/  FMUL.FTZ R191, R25, R197.reuse ;  /* 0x000000c519bf7220 */ /* 0x080fe40000410000 */
[----:B------:R-:W-:Y:S02]  /*2c20*/  FFMA.FTZ R194, R26, R197, R194 ;  /* 0x000000c51ac27223 */ /* 0x000fe400000100c2 */
        /* <DEDUP_REMOVED lines=10> */
[----:B------:R-:W-:Y:S02]  /*2cd0*/  FMUL.FTZ R198, R11, R204 ;  /* 0x000000cc0bc67220 */ /* 0x000fe40000410000 */
[C---:B------:R-:W-:Y:S02]  /*2ce0*/  FMUL.FTZ R191, R190.reuse, R61 ;  /* 0x0000003dbebf7220 */ /* 0x040fe40000410000 */
[----:B------:R-:W-:Y:S02]  /*2cf0*/  FMUL.FTZ R205, R190, R60 ;  /* 0x0000003cbecd7220 */ /* 0x000fe40000410000 */
[----:B------:R-:W-:Y:S02]  /*2d00*/  FFMA.FTZ R193, R24, R194, R193 ;  /* 0x000000c218c17223 */ /* 0x000fe400000100c1 */
[----:B------:R-:W-:-:S02]  /*2d10*/  FMUL.FTZ R190, R21, R192 ;  /* 0x000000c015be7220 */ /* 0x000fc40000410000 */
[C---:B------:R-:W-:Y:S02]  /*2d20*/  FFMA.FTZ R194, R12.reuse, R204, -R197 ;  /* 0x000000cc0cc27223 */ /* 0x040fe400000108c5 */
[----:B------:R-:W-:Y:S02]  /*2d30*/  FFMA.FTZ R197, R12, R195, R198 ;  /* 0x000000c30cc57223 */ /* 0x000fe400000100c6 */
[----:B------:R-:W-:Y:S02]  /*2d40*/  FMUL.FTZ R205, R138, R205 ;  /* 0x000000cd8acd7220 */ /* 0x000fe40000410000 */
[-C--:B------:R-:W-:Y:S02]  /*2d50*/  FMUL.FTZ R195, R21, R193.reuse ;  /* 0x000000c115c37220 */ /* 0x080fe40000410000 */
[----:B------:R-:W-:Y:S02]  /*2d60*/  FFMA.FTZ R190, R22, R193, R190 ;  /* 0x000000c116be7223 */ /* 0x000fe400000100be */
        /* <DEDUP_REMOVED lines=9> */
[----:B------:R-:W-:Y:S02]  /*2e00*/  FFMA.FTZ R197, R10, R197, R192 ;  /* 0x000000c50ac57223 */ /* 0x000fe400000100c0 */
[----:B------:R-:W-:Y:S02]  /*2e10*/  FFMA.FTZ R193, R20, R190, R193 ;  /* 0x000000be14c17223 */ /* 0x000fe400000100c1 */
[----:B------:R-:W-:Y:S02]  /*2e20*/  FMUL.FTZ R192, R17, R191 ;  /* 0x000000bf11c07220 */ /* 0x000fe40000410000 */
[----:B------:R-:W-:-:S02]  /*2e30*/  FMUL.FTZ R190, R189, R62 ;  /* 0x0000003ebdbe7220 */ /* 0x000fc40000410000 */
[----:B------:R-:W-:Y:S02]  /*2e40*/  FMUL.FTZ R206, R189, R63 ;  /* 0x0000003fbdce7220 */ /* 0x000fe40000410000 */
[-C--:B------:R-:W-:Y:S02]  /*2e50*/  FMUL.FTZ R189, R17, R193.reuse ;  /* 0x000000c111bd7220 */ /* 0x080fe40000410000 */
[----:B------:R-:W-:Y:S02]  /*2e60*/  FFMA.FTZ R192, R18, R193, R192 ;  /* 0x000000c112c07223 */ /* 0x000fe400000100c0 */
[----:B------:R-:W-:Y:S02]  /*2e70*/  FFMA.FTZ R194, R10, R194, -R199 ;  /* 0x000000c20ac27223 */ /* 0x000fe400000108c7 */
[----:B------:R-:W-:Y:S02]  /*2e80*/  FMUL.FTZ R207, R139, R190 ;  /* 0x000000be8bcf7220 */ /* 0x000fe40000410000 */
[----:B------:R-:W-:-:S02]  /*2e90*/  FFMA.FTZ R189, R18, R191, -R189 ;  /* 0x000000bf12bd7223 */ /* 0x000fc400000108bd */
[----:B------:R-:W-:Y:S02]  /*2ea0*/  FMUL.FTZ R190, R15, R192 ;  /* 0x000000c00fbe7220 */ /* 0x000fe40000410000 */
[----:B------:R-:W-:Y:S02]  /*2eb0*/  FMUL.FTZ R206, R139, R206 ;  /* 0x000000ce8bce7220 */ /* 0x000fe40000410000 */
[----:B------:R-:W-:Y:S02]  /*2ec0*/  FADD.FTZ R194, R207, R194 ;  /* 0x000000c2cfc27221 */ /* 0x000fe40000010000 */
[-C--:B------:R-:W-:Y:S02]  /*2ed0*/  FMUL.FTZ R191, R15, R189.reuse ;  /* 0x000000bd0fbf7220 */ /* 0x080fe40000410000 */
[----:B------:R-:W-:Y:S02]  /*2ee0*/  FFMA.FTZ R190, R16, R189, -R190 ;  /* 0x000000bd10be7223 */ /* 0x000fe400000108be */
[----:B------:R-:W-:-:S02]  /*2ef0*/  FADD.FTZ R197, R206, R197 ;  /* 0x000000c5cec57221 */ /* 0x000fc40000010000 */
[C---:B------:R-:W-:Y:S02]  /*2f00*/  FMUL.FTZ R195, R7.reuse, R194 ;  /* 0x000000c207c37220 */ /* 0x040fe40000410000 */
[----:B------:R-:W-:Y:S02]  /*2f10*/  FMUL.FTZ R189, R188, R57 ;  /* 0x00000039bcbd7220 */ /* 0x000fe40000410000 */
[-C--:B------:R-:W-:Y:S02]  /*2f20*/  FMUL.FTZ R193, R7, R197.reuse ;  /* 0x000000c507c17220 */ /* 0x080fe40000410000 */
[----:B------:R-:W-:Y:S02]  /*2f30*/  FFMA.FTZ R195, R8, R197, R195 ;  /* 0x000000c508c37223 */ /* 0x000fe400000100c3 */
[----:B------:R-:W-:Y:S02]  /*2f40*/  FMUL.FTZ R209, R188, R56 ;  /* 0x00000038bcd17220 */ /* 0x000fe40000410000 */
[----:B------:R-:W-:-:S02]  /*2f50*/  FMUL.FTZ R208, R132, R189 ;  /* 0x000000bd84d07220 */ /* 0x000fc40000410000 */
[----:B------:R-:W-:Y:S02]  /*2f60*/  FFMA.FTZ R191, R16, R192, R191 ;  /* 0x000000c010bf7223 */ /* 0x000fe400000100bf */
[C---:B------:R-:W-:Y:S02]  /*2f70*/  FMUL.FTZ R188, R13.reuse, R190 ;  /* 0x000000be0dbc7220 */ /* 0x040fe40000410000 */
[----:B------:R-:W-:Y:S02]  /*2f80*/  FFMA.FTZ R194, R8, R194, -R193 ;  /* 0x000000c208c27223 */ /* 0x000fe400000108c1 */
[----:B------:R-:W-:Y:S02]  /*2f90*/  FMUL.FTZ R209, R132, R209 ;  /* 0x000000d184d17220 */ /* 0x000fe40000410000 */
[----:B------:R-:W-:Y:S02]  /*2fa0*/  FADD.FTZ R195, R208, R195 ;  /* 0x000000c3d0c37221 */ /* 0x000fe40000010000 */
[----:B------:R-:W-:-:S02]  /*2fb0*/  FMUL.FTZ R193, R13, R191 ;  /* 0x000000bf0dc17220 */ /* 0x000fc40000410000 */
[C---:B------:R-:W-:Y:S02]  /*2fc0*/  FFMA.FTZ R188, R14.reuse, R191, R188 ;  /* 0x000000bf0ebc7223 */ /* 0x040fe400000100bc */
[----:B------:R-:W-:Y:S02]  /*2fd0*/  FADD.FTZ R194, R209, R194 ;  /* 0x000000c2d1c27221 */ /* 0x000fe40000010000 */
[----:B------:R-:W-:Y:S02]  /*2fe0*/  FMUL.FTZ R197, R5, R195 ;  /* 0x000000c305c57220 */ /* 0x000fe40000410000 */
[----:B------:R-:W-:Y:S02]  /*2ff0*/  FFMA.FTZ R193, R14, R190, -R193 ;  /* 0x000000be0ec17223 */ /* 0x000fe400000108c1 */
[----:B------:R-:W-:Y:S02]  /*3000*/  FMUL.FTZ R189, R11, R188 ;  /* 0x000000bc0bbd7220 */ /* 0x000fe40000410000 */
        /* <DEDUP_REMOVED lines=9> */
[----:B------:R-:W-:Y:S02]  /*30a0*/  FMUL.FTZ R195, R133, R186 ;  /* 0x000000ba85c37220 */ /* 0x000fe40000410000 */
[-C--:B------:R-:W-:Y:S02]  /*30b0*/  FMUL.FTZ R188, R9, R191.reuse ;  /* 0x000000bf09bc7220 */ /* 0x080fe40000410000 */
[----:B------:R-:W-:Y:S02]  /*30c0*/  FMUL.FTZ R194, R133, R194 ;  /* 0x000000c285c27220 */ /* 0x000fe40000410000 */
[----:B------:R-:W-:-:S02]  /*30d0*/  FFMA.FTZ R190, R10, R191, R190 ;  /* 0x000000bf0abe7223 */ /* 0x000fc400000100be */
[----:B------:R-:W-:Y:S02]  /*30e0*/  FADD.FTZ R192, R195, R192 ;  /* 0x000000c0c3c07221 */ /* 0x000fe40000010000 */
[----:B------:R-:W-:Y:S02]  /*30f0*/  FFMA.FTZ R188, R10, R189, -R188 ;  /* 0x000000bd0abc7223 */ /* 0x000fe400000108bc */
[----:B------:R-:W-:Y:S02]  /*3100*/  FADD.FTZ R193, R194, R193 ;  /* 0x000000c1c2c17221 */ /* 0x000fe40000010000 */
[----:B------:R-:W-:Y:S02]  /*3110*/  FMUL.FTZ R189, R7, R190 ;  /* 0x000000be07bd7220 */ /* 0x000fe40000410000 */
[----:B------:R-:W-:Y:S02]  /*3120*/  FMUL.FTZ R198, R3, R192 ;  /* 0x000000c003c67220 */ /* 0x000fe40000410000 */
[----:B------:R-:W-:-:S02]  /*3130*/  FMUL.FTZ R191, R7, R188 ;  /* 0x000000bc07bf7220 */ /* 0x000fc40000410000 */
[-C--:B------:R-:W-:Y:S02]  /*3140*/  FMUL.FTZ R197, R3, R193.reuse ;  /* 0x000000c103c57220 */ /* 0x080fe40000410000 */
[----:B------:R-:W-:Y:S02]  /*3150*/  FFMA.FTZ R188, R8, R188, -R189 ;  /* 0x000000bc08bc7223 */ /* 0x000fe400000108bd */
[----:B------:R-:W-:Y:S02]  /*3160*/  FFMA.FTZ R199, R4, R193, R198 ;  /* 0x000000c104c77223 */ /* 0x000fe400000100c6 */
[C---:B------:R-:W-:Y:S02]  /*3170*/  FMUL.FTZ R189, R184.reuse, R53 ;  /* 0x00000035b8bd7220 */ /* 0x040fe40000410000 */
        /* <DEDUP_REMOVED lines=8> */
[----:B------:R-:W-:Y:S02]  /*3200*/  FADD.FTZ R227, R192, R199 ;  /* 0x000000c7c0e37221 */ /* 0x000fe40000010000 */
[----:B------:R-:W-:Y:S02]  /*3210*/  FADD.FTZ R191, R193, R186 ;  /* 0x000000bac1bf7221 */ /* 0x000fe40000010000 */
[----:B------:R-:W-:Y:S02]  /*3220*/  FFMA.FTZ R197, R6, R188, -R197 ;  /* 0x000000bc06c57223 */ /* 0x000fe400000108c5 */
[C---:B------:R-:W-:Y:S02]  /*3230*/  FMUL.FTZ R188, R0.reuse, R227 ;  /* 0x000000e300bc7220 */ /* 0x040fe40000410000 */
[-C--:B------:R-:W-:Y:S02]  /*3240*/  FMUL.FTZ R190, R0, R191.reuse ;  /* 0x000000bf00be7220 */ /* 0x080fe40000410000 */
[----:B------:R-:W-:-:S02]  /*3250*/  FFMA.FTZ R229, R2, R191, -R188 ;  /* 0x000000bf02e57223 */ /* 0x000fc400000108bc */
[----:B------:R-:W-:Y:S02]  /*3260*/  FFMA.FTZ R227, R2, R227, R190 ;  /* 0x000000e302e37223 */ /* 0x000fe400000100be */
[C---:B------:R-:W-:Y:S02]  /*3270*/  FMUL.FTZ R190, R176.reuse, R152 ;  /* 0x00000098b0be7220 */ /* 0x040fe40000410000 */
[----:B------:R-:W-:Y:S02]  /*3280*/  FMUL.FTZ R191, R176, R153 ;  /* 0x00000099b0bf7220 */ /* 0x000fe40000410000 */
[----:B------:R0:W1:Y:S01]  /*3290*/  @P0 LDS.64 R152, [R183.X8+0x9c68] ;  /* 0x009c6800b7980984 */ /* 0x0000620000008a00 */
[C---:B------:R-:W-:Y:S02]  /*32a0*/  FMUL.FTZ R186, R3.reuse, R184 ;  /* 0x000000b803ba7220 */ /* 0x040fe40000410000 */
[-C--:B------:R-:W-:Y:S02]  /*32b0*/  FMUL.FTZ R189, R3, R197.reuse ;  /* 0x000000c503bd7220 */ /* 0x080fe40000410000 */
[----:B------:R-:W-:-:S02]  /*32c0*/  FFMA.FTZ R197, R4, R197, -R186 ;  /* 0x000000c504c57223 */ /* 0x000fc400000108ba */
[----:B------:R-:W-:Y:S02]  /*32d0*/  FFMA.FTZ R199, R4, R184, R189 ;  /* 0x000000b804c77223 */ /* 0x000fe400000100bd */
        /* <DEDUP_REMOVED lines=16> */
[----:B---3--:R-:W-:-:S02]  /*33e0*/  FMUL.FTZ R160, R172, R160 ;  /* 0x000000a0aca07220 */ /* 0x008fc40000410000 */
[----:B------:R-:W-:Y:S02]  /*33f0*/  FMUL.FTZ R161, R172, R161 ;  /* 0x000000a1aca17220 */ /* 0x000fe40000410000 */
[C---:B------:R-:W-:Y:S02]  /*3400*/  FMUL.FTZ R162, R171.reuse, R162 ;  /* 0x000000a2aba27220 */ /* 0x040fe40000410000 */
[----:B------:R-:W-:Y:S02]  /*3410*/  FMUL.FTZ R163, R171, R163 ;  /* 0x000000a3aba37220 */ /* 0x000fe40000410000 */
[C---:B------:R-:W-:Y:S02]  /*3420*/  FFMA.FTZ R149, R2.reuse, R199, R149 ;  /* 0x000000c702957223 */ /* 0x040fe40000010095 */
[----:B------:R-:W-:Y:S02]  /*3430*/  FFMA.FTZ R148, R2, R197, -R148 ;  /* 0x000000c502947223 */ /* 0x000fe40000010894 */
[----:B------:R-:W-:-:S02]  /*3440*/  FADD.FTZ R151, R228, R227 ;  /* 0x000000e3e4977221 */ /* 0x000fc40000010000 */
[----:B------:R-:W-:Y:S01]  /*3450*/  FADD.FTZ R150, R230, R229 ;  /* 0x000000e5e6967221 */ /* 0x000fe20000010000 */
[----:B------:R-:W-:Y:S05]  /*3460*/  @P0 BRA `(.L_x_7551) ;  /* 0x000000b000000947 */ /* 0x000fea0003800000 */
[----:B01--4-:R-:W-:Y:S01]  /*3470*/  ULDC UR34, c[0x0][0x174] ;  /* 0x00005d0000227ab9 */ /* 0x013fe20000000800 */
        /* <DEDUP_REMOVED lines=10> */
.L_x_7551:
[----:B01--4-:R-:W-:Y:S05]  /*3520*/  BSYNC B0 ;  /* 0x0000000000007941 */ /* 0x013fea0003800000 */
.L_x_7550:
        /* <DEDUP_REMOVED lines=11> */
[C---:B0-----:R-:W-:Y:S02]  /*35e0*/  FMUL.FTZ R148, R166.reuse, R36 ;  /* 0x00000024a6947220 */ /* 0x041fe40000410000 */
        /* <DEDUP_REMOVED lines=24> */
.L_x_7658:
        /* <DEDUP_REMOVED lines=64> */
[----:B------:R0:W1:Y:S02]  /*3b70*/  SHFL.UP PT, R41, R34, 0x10, RZ ;  /* 0x0600000022297989 */ /* 0x00006400000e00ff */
[----:B------:R-:W-:Y:S02]  /*3b80*/  MOV R43, R38 ;  /* 0x00000026002b7202 */ /* 0x000fe40000000f00 */
[----:B------:R0:W2:Y:S04]  /*3b90*/  SHFL.UP PT, R235, R38, 0x10, RZ ;  /* 0x0600000026eb7989 */ /* 0x0000a800000e00ff */
[----:B------:R0:W3:Y:S04]  /*3ba0*/  SHFL.UP PT, R35, R39, 0x10, RZ ;  /* 0x0600000027237989 */ /* 0x0000e800000e00ff */
[----:B------:R0:W4:Y:S02]  /*3bb0*/  SHFL.UP PT, R233, R232, 0x10, RZ ;  /* 0x06000000e8e97989 */ /* 0x00012400000e00ff */
.L_x_7659:
[----:B------:R-:W-:Y:S01]  /*3bc0*/  MOV R236, R34 ;  /* 0x0000002200ec7202 */ /* 0x000fe20000000f00 */
[-C--:B--2---:R-:W-:Y:S01]  /*3bd0*/  FMUL.FTZ R36, R235, R232.reuse ;  /* 0x000000e8eb247220 */ /* 0x084fe20000410000 */
[----:B------:R-:W-:Y:S01]  /*3be0*/  ISETP.GE.AND P0, PT, R182, 0x10, PT ;  /* 0x00000010b600780c */ /* 0x000fe20003f06270 */
[----:B-1----:R-:W-:Y:S01]  /*3bf0*/  FMUL.FTZ R32, R41, R232 ;  /* 0x000000e829207220 */ /* 0x002fe20000410000 */
[----:B0-----:R-:W-:Y:S01]  /*3c00*/  MOV R34, R39 ;  /* 0x0000002700227202 */ /* 0x001fe20000000f00 */
        /* <DEDUP_REMOVED lines=15> */
[----:B-----5:R-:W-:Y:S05]  /*3d00*/  CALL.REL.NOINC `($__internal_181_$__cuda_sm70_shflsync_idx_p) ;  /* 0x00008d1000007944 */ /* 0x020fea0003c00000 */
.L_x_7556:
[----:B------:R-:W-:Y:S05]  /*3d10*/  BRA.CONV ~URZ, `(.L_x_7557) ;  /* 0x000000637f007947 */ /* 0x000fea000b800000 */
[----:B0-----:R-:W-:Y:S01]  /*3d20*/  HFMA2.MMA R41, -RZ, RZ, 0, 1.847743988037109375e-06 ;  /* 0x0000001fff297435 */ /* 0x001fe200000001ff */
[----:B------:R-:W-:Y:S02]  /*3d30*/  MOV R39, R233 ;  /* 0x000000e900277202 */ /* 0x000fe40000000f00 */
[----:B------:R-:W-:-:S02]  /*3d40*/  MOV R40, 0x1f ;  /* 0x0000001f00287802 */ /* 0x000fc40000000f00 */
[----:B-1----:R-:W-:Y:S02]  /*3d50*/  MOV R38, 0xffffffff ;  /* 0xffffffff00267802 */ /* 0x002fe40000000f00 */
[----:B------:R-:W-:Y:S02]  /*3d60*/  MOV R36, 0x3d80 ;  /* 0x00003d8000247802 */ /* 0x000fe40000000f00 */
[----:B-----5:R-:W-:Y:S05]  /*3d70*/  CALL.REL.NOINC `($__internal_181_$__cuda_sm70_shflsync_idx_p) ;  /* 0x00008ca000007944 */ /* 0x020fea0003c00000 */
.L_x_7557:
[----:B------:R-:W-:Y:S05]  /*3d80*/  BRA.CONV ~URZ, `(.L_x_7558) ;  /* 0x000000637f007947 */ /* 0x000fea000b800000 */
[----:B0-----:R-:W-:Y:S01]  /*3d90*/  HFMA2.MMA R41, -RZ, RZ, 0, 1.847743988037109375e-06 ;  /* 0x0000001fff297435 */ /* 0x001fe200000001ff */
[----:B------:R-:W-:Y:S02]  /*3da0*/  MOV R39, R43 ;  /* 0x0000002b00277202 */ /* 0x000fe40000000f00 */
[----:B------:R-:W-:Y:S02]  /*3db0*/  MOV R40, 0x1f ;  /* 0x0000001f00287802 */ /* 0x000fe40000000f00 */
[----:B-1----:R-:W-:Y:S02]  /*3dc0*/  MOV R38, 0xffffffff ;  /* 0xffffffff00267802 */ /* 0x002fe40000000f00 */
[----:B------:R-:W-:Y:S02]  /*3dd0*/  MOV R36, 0x3df0 ;  /* 0x00003df000247802 */ /* 0x000fe40000000f00 */
[----:B-----5:R-:W-:Y:S05]  /*3de0*/  CALL.REL.NOINC `($__internal_181_$__cuda_sm70_shflsync_idx_p) ;  /* 0x00008c3000007944 */ /* 0x020fea0003c00000 */
.L_x_7558:
[----:B------:R-:W-:Y:S05]  /*3df0*/  BRA.CONV ~URZ, `(.L_x_7559) ;  /* 0x000000637f007947 */ /* 0x000fea000b800000 */
[----:B0-----:R-:W-:Y:S01]  /*3e00*/  HFMA2.MMA R41, -RZ, RZ, 0, 1.847743988037109375e-06 ;  /* 0x0000001fff297435 */ /* 0x001fe200000001ff */
[----:B------:R-:W-:-:S02]  /*3e10*/  MOV R39, R34 ;  /* 0x0000002200277202 */ /* 0x000fc40000000f00 */
[----:B------:R-:W-:Y:S02]  /*3e20*/  MOV R40, 0x1f ;  /* 0x0000001f00287802 */ /* 0x000fe40000000f00 */
[----:B-1----:R-:W-:Y:S02]  /*3e30*/  MOV R38, 0xffffffff ;  /* 0xffffffff00267802 */ /* 0x002fe40000000f00 */
[----:B------:R-:W-:Y:S02]  /*3e40*/  MOV R36, 0x3e60 ;  /* 0x00003e6000247802 */ /* 0x000fe40000000f00 */
[----:B-----5:R-:W-:Y:S05]  /*3e50*/  CALL.REL.NOINC `($__internal_181_$__cuda_sm70_shflsync_idx_p) ;  /* 0x00008bc000007944 */ /* 0x020fea0003c00000 */
.L_x_7559:
[----:B------:R-:W-:Y:S05]  /*3e60*/  BRA.DIV ~URZ, `(.L_x_7560) ;  /* 0x000079327f007947 */ /* 0x000fea000b800000 */
[----:B-----5:R2:W3:Y:S04]  /*3e70*/  SHFL.IDX PT, R32, R48, RZ, 0x1f ;  /* 0x00001fff30207589 */ /* 0x0204e800000e0000 */
[----:B------:R2:W4:Y:S04]  /*3e80*/  SHFL.IDX PT, R33, R49, RZ, 0x1f ;  /* 0x00001fff31217589 */ /* 0x00052800000e0000 */
[----:B------:R-:W0:Y:S04]  /*3e90*/  SHFL.IDX PT, R50, R50, RZ, 0x1f ;  /* 0x00001fff32327589 */ /* 0x000e2800000e0000 */
[----:B------:R2:W1:Y:S04]  /*3ea0*/  SHFL.IDX PT, R35, R51, RZ, 0x1f ;  /* 0x00001fff33237589 */ /* 0x00046800000e0000 */
[----:B------:R2:W0:Y:S04]  /*3eb0*/  SHFL.UP PT, R232, R236, 0x1, RZ ;  /* 0x04200000ece87989 */ /* 0x00042800000e00ff */
[----:B------:R-:W0:Y:S04]  /*3ec0*/  SHFL.UP PT, R233, R233, 0x1, RZ ;  /* 0x04200000e9e97989 */ /* 0x000e2800000e00ff */
[----:B------:R-:W0:Y:S04]  /*3ed0*/  SHFL.UP PT, R43, R43, 0x1, RZ ;  /* 0x042000002b2b7989 */ /* 0x000e2800000e00ff */
[----:B------:R2:W0:Y:S02]  /*3ee0*/  SHFL.UP PT, R234, R34, 0x1, RZ ;  /* 0x0420000022ea7989 */ /* 0x00042400000e00ff */
.L_x_7660:
[----:B01-34-:R-:W0:Y:S01]  /*3ef0*/  LDS.128 R36, [R42+0x8450] ;  /* 0x008450002a247984 */ /* 0x01be220000000c00 */
[----:B--2---:R-:W-:Y:S01]  /*3f00*/  MOV R34, R50 ;  /* 0x0000003200227202 */ /* 0x004fe20000000f00 */
[----:B------:R-:W-:-:S04]  /*3f10*/  FMUL.FTZ R41, R35, R233 ;  /* 0x000000e923297220 */ /* 0x000fc80000410000 */
[----:B------:R-:W-:-:S04]  /*3f20*/  FMUL.FTZ R40, R34, R233 ;  /* 0x000000e922287220 */ /* 0x000fc80000410000 */
[-C--:B------:R-:W-:Y:S02]  /*3f30*/  FFMA.FTZ R49, R35, R232.reuse, R40 ;  /* 0x000000e823317223 */ /* 0x080fe40000010028 */
[----:B------:R-:W-:Y:S02]  /*3f40*/  FFMA.FTZ R40, R34, R232, -R41 ;  /* 0x000000e822287223 */ /* 0x000fe40000010829 */
[-C--:B------:R-:W-:Y:S02]  /*3f50*/  FMUL.FTZ R41, R33, R233.reuse ;  /* 0x000000e921297220 */ /* 0x080fe40000410000 */
[----:B------:R-:W-:Y:S02]  /*3f60*/  FMUL.FTZ R233, R32, R233 ;  /* 0x000000e920e97220 */ /* 0x000fe40000410000 */
[----:B------:R-:W-:Y:S02]  /*3f70*/  @P1 FADD.FTZ R35, R49, R234 ;  /* 0x000000ea31231221 */ /* 0x000fe40000010000 */
[----:B------:R-:W-:-:S02]  /*3f80*/  @P1 FADD.FTZ R34, R40, R43 ;  /* 0x0000002b28221221 */ /* 0x000fc40000010000 */
        /* <DEDUP_REMOVED lines=14> */
.L_x_7553:
[----:B------:R-:W-:Y:S05]  /*4070*/  BSYNC B0 ;  /* 0x0000000000007941 */ /* 0x000fea0003800000 */
.L_x_7552:
[----:B------:R-:W-:Y:S01]  /*4080*/  WARPSYNC 0xffffffff ;  /* 0xffffffff00007948 */ /* 0x000fe20003800000 */
[----:B------:R-:W-:Y:S02]  /*4090*/  LOP3.LUT P0, RZ, R183, 0x1f, RZ, 0xc0, !PT ;  /* 0x0000001fb7ff7812 */ /* 0x000fe4000780c0ff */
[----:B-1----:R-:W-:Y:S01]  /*40a0*/  MOV R34, UR16 ;  /* 0x0000001000227c02 */ /* 0x002fe20008000f00 */
[----:B------:R-:W-:Y:S01]  /*40b0*/  BAR.SYNC.DEFER_BLOCKING 0x0 ;  /* 0x0000000000007b1d */ /* 0x000fe20000010000 */
[C---:B------:R-:W-:Y:S01]  /*40c0*/  FMUL.FTZ R33, R0.reuse, R153 ;  /* 0x0000009900217220 */ /* 0x040fe20000410000 */
        /* <DEDUP_REMOVED lines=233> */
[----:B-----5:R-:W-:Y:S02]  /*4f60*/  FFMA.FTZ R49, R30, R40, R41 ;  /* 0x000000281e317223 */ /* 0x020fe40000010029 */
        /* <DEDUP_REMOVED lines=40> */
.L_x_7661:
[----:B------:R-:W-:Y:S05]  /*51f0*/  BRA.DIV ~URZ, `(.L_x_7564) ;  /* 0x000069b27f007947 */ /* 0x000fea000b800000 */
[----:B------:R2:W3:Y:S04]  /*5200*/  SHFL.DOWN PT, R41, R192, 0x1, 0x1f ;  /* 0x08201f00c0297f89 */ /* 0x0004e800000e0000 */
[----:B------:R2:W4:Y:S04]  /*5210*/  SHFL.DOWN PT, R51, R43, 0x1, 0x1f ;  /* 0x08201f002b337f89 */ /* 0x00052800000e0000 */
[----:B------:R2:W0:Y:S02]  /*5220*/  SHFL.DOWN PT, R38, R42, 0x1, 0x1f ;  /* 0x08201f002a267f89 */ /* 0x00042400000e0000 */
.L_x_7662:
        /* <DEDUP_REMOVED lines=15> */
.L_x_7566:
[----:B------:R-:W-:Y:S05]  /*5320*/  BSYNC B1 ;  /* 0x0000000000017941 */ /* 0x000fea0003800000 */
.L_x_7565:
[----:B------:R-:W-:Y:S05]  /*5330*/  BRA.DIV ~URZ, `(.L_x_7567) ;  /* 0x000069c27f007947 */ /* 0x000fea000b800000 */
[----:B-1----:R1:W2:Y:S04]  /*5340*/  SHFL.DOWN PT, R39, R232, 0x2, 0x1f ;  /* 0x08401f00e8277f89 */ /* 0x0022a800000e0000 */
[----:B---3--:R1:W3:Y:S04]  /*5350*/  SHFL.DOWN PT, R41, R192, 0x2, 0x1f ;  /* 0x08401f00c0297f89 */ /* 0x0082e800000e0000 */
[----:B----4-:R1:W4:Y:S04]  /*5360*/  SHFL.DOWN PT, R51, R43, 0x2, 0x1f ;  /* 0x08401f002b337f89 */ /* 0x01032800000e0000 */
[----:B0-----:R1:W0:Y:S02]  /*5370*/  SHFL.DOWN PT, R38, R42, 0x2, 0x1f ;  /* 0x08401f002a267f89 */ /* 0x00122400000e0000 */
.L_x_7663:
        /* <DEDUP_REMOVED lines=15> */
.L_x_7569:
[----:B------:R-:W-:Y:S05]  /*5470*/  BSYNC B1 ;  /* 0x0000000000017941 */ /* 0x000fea0003800000 */
.L_x_7568:
[----:B------:R-:W-:Y:S05]  /*5480*/  BRA.DIV ~URZ, `(.L_x_7570) ;  /* 0x00006a327f007947 */ /* 0x000fea000b800000 */
[----:B--2---:R2:W1:Y:S02]  /*5490*/  SHFL.DOWN PT, R39, R232, 0x4, 0x1f ;  /* 0x08801f00e8277f89 */ /* 0x00446400000e0000 */
.L_x_7664:
[----:B------:R-:W-:Y:S05]  /*54a0*/  BRA.DIV ~URZ, `(.L_x_7571) ;  /* 0x00006a927f007947 */ /* 0x000fea000b800000 */
[----:B---3--:R3:W2:Y:S04]  /*54b0*/  SHFL.DOWN PT, R41, R192, 0x4, 0x1f ;  /* 0x08801f00c0297f89 */ /* 0x0086a800000e0000 */
[----:B----4-:R3:W4:Y:S04]  /*54c0*/  SHFL.DOWN PT, R51, R43, 0x4, 0x1f ;  /* 0x08801f002b337f89 */ /* 0x01072800000e0000 */
[----:B0-----:R3:W0:Y:S02]  /*54d0*/  SHFL.DOWN PT, R38, R42, 0x4, 0x1f ;  /* 0x08801f002a267f89 */ /* 0x00162400000e0000 */
.L_x_7665:
        /* <DEDUP_REMOVED lines=15> */
.L_x_7573:
[----:B------:R-:W-:Y:S05]  /*55d0*/  BSYNC B1 ;  /* 0x0000000000017941 */ /* 0x000fea0003800000 */
.L_x_7572:
[----:B------:R-:W-:Y:S05]  /*55e0*/  BRA.DIV ~URZ, `(.L_x_7574) ;  /* 0x00006aa27f007947 */ /* 0x000fea000b800000 */
[----:B-1----:R1:W3:Y:S04]  /*55f0*/  SHFL.DOWN PT, R39, R232, 0x8, 0x1f ;  /* 0x09001f00e8277f89 */ /* 0x0022e800000e0000 */
[----:B--2---:R1:W2:Y:S04]  /*5600*/  SHFL.DOWN PT, R41, R192, 0x8, 0x1f ;  /* 0x09001f00c0297f89 */ /* 0x0042a800000e0000 */
[----:B----4-:R1:W4:Y:S04]  /*5610*/  SHFL.DOWN PT, R51, R43, 0x8, 0x1f ;  /* 0x09001f002b337f89 */ /* 0x01032800000e0000 */
[----:B0-----:R1:W0:Y:S02]  /*5620*/  SHFL.DOWN PT, R38, R42, 0x8, 0x1f ;  /* 0x09001f002a267f89 */ /* 0x00122400000e0000 */
.L_x_7666:
        /* <DEDUP_REMOVED lines=15> */
.L_x_7576:
[----:B------:R-:W-:Y:S05]  /*5720*/  BSYNC B1 ;  /* 0x0000000000017941 */ /* 0x000fea0003800000 */
.L_x_7575:
[----:B------:R-:W-:Y:S05]  /*5730*/  BRA.DIV ~URZ, `(.L_x_7577) ;  /* 0x00006b127f007947 */ /* 0x000fea000b800000 */
[----:B---3--:R3:W1:Y:S02]  /*5740*/  SHFL.DOWN PT, R39, R232, 0x10, 0x1f ;  /* 0x0a001f00e8277f89 */ /* 0x00866400000e0000 */
.L_x_7667:
[----:B------:R-:W-:Y:S05]  /*5750*/  BRA.DIV ~URZ, `(.L_x_7578) ;  /* 0x00006b727f007947 */ /* 0x000fea000b800000 */
[----:B--2---:R2:W3:Y:S04]  /*5760*/  SHFL.DOWN PT, R41, R192, 0x10, 0x1f ;  /* 0x0a001f00c0297f89 */ /* 0x0044e800000e0000 */
[----:B----4-:R2:W4:Y:S04]  /*5770*/  SHFL.DOWN PT, R51, R43, 0x10, 0x1f ;  /* 0x0a001f002b337f89 */ /* 0x01052800000e0000 */
[----:B0-----:R2:W0:Y:S02]  /*5780*/  SHFL.DOWN PT, R38, R42, 0x10, 0x1f ;  /* 0x0a001f002a267f89 */ /* 0x00142400000e0000 */
.L_x_7668:
        /* <DEDUP_REMOVED lines=13> */
.L_x_7580:
[----:B------:R-:W-:Y:S05]  /*5860*/  BSYNC B1 ;  /* 0x0000000000017941 */ /* 0x000fea0003800000 */
.L_x_7579:
[----:B------:R-:W-:Y:S05]  /*5870*/  BRA.DIV ~URZ, `(.L_x_7581) ;  /* 0x00006ba27f007947 */ /* 0x000fea000b800000 */
[----:B------:R-:W5:Y:S04]  /*5880*/  SHFL.IDX PT, R235, R192, RZ, 0x1f ;  /* 0x00001fffc0eb7589 */ /* 0x000f6800000e0000 */
[----:B------:R-:W2:Y:S04]  /*5890*/  SHFL.IDX PT, R179, R232, RZ, 0x1f ;  /* 0x00001fffe8b37589 */ /* 0x000ea800000e0000 */
[----:B----4-:R-:W4:Y:S04]  /*58a0*/  SHFL.IDX PT, R51, R43, RZ, 0x1f ;  /* 0x00001fff2b337589 */ /* 0x010f2800000e0000 */
[----:B------:R-:W3:Y:S04]  /*58b0*/  SHFL.DOWN PT, R178, R43, 0x1, 0x1f ;  /* 0x08201f002bb27f89 */ /* 0x000ee800000e0000 */
[----:B------:R-:W1:Y:S04]  /*58c0*/  SHFL.IDX PT, R50, R42, RZ, 0x1f ;  /* 0x00001fff2a327589 */ /* 0x000e6800000e0000 */
[----:B------:R-:W0:Y:S04]  /*58d0*/  SHFL.DOWN PT, R238, R42, 0x1, 0x1f ;  /* 0x08201f002aee7f89 */ /* 0x000e2800000e0000 */
[----:B------:R-:W0:Y:S01]  /*58e0*/  SHFL.IDX PT, R240, R32, RZ, 0x1f ;  /* 0x00001fff20f07589 */ /* 0x000e2200000e0000 */
[----:B-----5:R-:W-:-:S02]  /*58f0*/  FMUL.FTZ R234, R35, R235 ;  /* 0x000000eb23ea7220 */ /* 0x020fc40000410000 */
[C---:B------:R-:W-:Y:S01]  /*5900*/  FMUL.FTZ R36, R34.reuse, R235 ;  /* 0x000000eb22247220 */ /* 0x040fe20000410000 */
[----:B------:R-:W0:Y:S01]  /*5910*/  SHFL.IDX PT, R239, R34, RZ, 0x1f ;  /* 0x00001fff22ef7589 */ /* 0x000e2200000e0000 */
[-C--:B--2---:R-:W-:Y:S02]  /*5920*/  FFMA.FTZ R234, R34, R179.reuse, -R234 ;  /* 0x000000b322ea7223 */ /* 0x084fe400000108ea */
[----:B------:R-:W-:Y:S01]  /*5930*/  FFMA.FTZ R233, R35, R179, R36 ;  /* 0x000000b323e97223 */ /* 0x000fe20000010024 */
[----:B-1----:R-:W1:Y:S04]  /*5940*/  SHFL.IDX PT, R39, R35, RZ, 0x1f ;  /* 0x00001fff23277589 */ /* 0x002e6800000e0000 */
[----:B------:R-:W2:Y:S04]  /*5950*/  SHFL.IDX PT, R241, R33, RZ, 0x1f ;  /* 0x00001fff21f17589 */ /* 0x000ea800000e0000 */
[----:B------:R5:W0:Y:S04]  /*5960*/  SHFL.DOWN PT, R236, R232, 0x1, 0x1f ;  /* 0x08201f00e8ec7f89 */ /* 0x000a2800000e0000 */
[----:B------:R3:W0:Y:S02]  /*5970*/  SHFL.DOWN PT, R237, R192, 0x1, 0x1f ;  /* 0x08201f00c0ed7f89 */ /* 0x00062400000e0000 */
[----:B---3-5:R-:W-:-:S02]  /*5980*/  FMUL.FTZ R232, R32, R235 ;  /* 0x000000eb20e87220 */ /* 0x028fc40000410000 */
[----:B------:R-:W-:Y:S02]  /*5990*/  FMUL.FTZ R235, R33, R235 ;  /* 0x000000eb21eb7220 */ /* 0x000fe40000410000 */
[----:B------:R-:W-:Y:S02]  /*59a0*/  FMUL.FTZ R192, R32, R179 ;  /* 0x000000b320c07220 */ /* 0x000fe40000410000 */
.L_x_7669:
[----:B----4-:R3:W4:Y:S01]  /*59b0*/  LDS.128 R40, [R48+0x8870] ;  /* 0x0088700030287984 */ /* 0x0107220000000c00 */
[----:B------:R-:W-:Y:S01]  /*59c0*/  ISETP.NE.AND P0, PT, R183, 0x1f, PT ;  /* 0x0000001fb700780c */ /* 0x000fe20003f05270 */
[----:B------:R-:W-:Y:S01]  /*59d0*/  BSSY B1, `(.L_x_7582) ;  /* 0x000000f000017945 */ /* 0x000fe20003800000 */
[----:B0-----:R-:W-:Y:S02]  /*59e0*/  MOV R36, R240 ;  /* 0x000000f000247202 */ /* 0x001fe40000000f00 */
[----:B--2---:R-:W-:Y:S02]  /*59f0*/  MOV R37, R241 ;  /* 0x000000f100257202 */ /* 0x004fe40000000f00 */
[----:B------:R-:W-:-:S07]  /*5a00*/  MOV R38, R239 ;  /* 0x000000ef00267202 */ /* 0x000fce0000000f00 */
[----:B------:R-:W-:Y:S05]  /*5a10*/  @!P0 BRA `(.L_x_7583) ;  /* 0x000000a000008947 */ /* 0x000fea0003800000 */
[-C--:B-1-3--:R-:W-:Y:S02]  /*5a20*/  FMUL.FTZ R35, R39, R237.reuse ;  /* 0x000000ed27237220 */ /* 0x08afe40000410000 */
        /* <DEDUP_REMOVED lines=9> */
.L_x_7583:
[----:B---3--:R-:W-:Y:S05]  /*5ac0*/  BSYNC B1 ;  /* 0x0000000000017941 */ /* 0x008fea0003800000 */
.L_x_7582:
[C---:B-1--4-:R-:W-:Y:S01]  /*5ad0*/  FMUL.FTZ R237, R41.reuse, R39 ;  /* 0x0000002729ed7220 */ /* 0x052fe20000410000 */
        /* <DEDUP_REMOVED lines=15> */
.L_x_7562:
[----:B0-----:R-:W-:Y:S05]  /*5bd0*/  BSYNC B0 ;  /* 0x0000000000007941 */ /* 0x001fea0003800000 */
.L_x_7561:
[----:B------:R-:W-:Y:S01]  /*5be0*/  WARPSYNC 0xffffffff ;  /* 0xffffffff00007948 */ /* 0x000fe20003800000 */
[----:B------:R-:W-:Y:S01]  /*5bf0*/  BAR.SYNC.DEFER_BLOCKING 0x0 ;  /* 0x0000000000007b1d */ /* 0x000fe20000010000 */
[C---:B------:R-:W-:Y:S01]  /*5c00*/  ISETP.NE.AND P0, PT, R183.reuse, RZ, PT ;  /* 0x000000ffb700720c */ /* 0x040fe20003f05270 */
[----:B------:R-:W-:Y:S01]  /*5c10*/  ULEA UR34, UR16, 0xfffffc00, 0xa ;  /* 0xfffffc0010227891 */ /* 0x000fe2000f8e503f */
[----:B------:R-:W-:-:S02]  /*5c20*/  IADD3 R248, R183, 0x80, RZ ;  /* 0x00000080b7f87810 */ /* 0x000fc40007ffe0ff */
[C---:B------:R-:W-:Y:S01]  /*5c30*/  IADD3 R246, R183.reuse, 0x100, RZ ;  /* 0x00000100b7f67810 */ /* 0x040fe20007ffe0ff */
[----:B------:R-:W-:Y:S01]  /*5c40*/  ULDC UR35, c[0x0][0x168] ;  /* 0x00005a0000237ab9 */ /* 0x000fe20000000800 */
[C---:B------:R-:W-:Y:S01]  /*5c50*/  IADD3 R244, R183.reuse, 0x180, RZ ;  /* 0x00000180b7f47810 */ /* 0x040fe20007ffe0ff */
[----:B------:R-:W-:Y:S01]  /*5c60*/  UIADD3 UR34, -UR34, UR35, URZ ;  /* 0x0000002322227290 */ /* 0x000fe2000fffe13f */
[C---:B------:R-:W-:Y:S01]  /*5c70*/  IADD3 R242, R183.reuse, 0x200, RZ ;  /* 0x00000200b7f27810 */ /* 0x040fe20007ffe0ff */
[----:B------:R-:W-:Y:S01]  /*5c80*/  BSSY B0, `(.L_x_7584) ;  /* 0x00002b1000007945 */ /* 0x000fe20003800000 */
[C---:B------:R-:W-:Y:S02]  /*5c90*/  IADD3 R240, R183.reuse, 0x280, RZ ;  /* 0x00000280b7f07810 */ /* 0x040fe40007ffe0ff */
[C---:B------:R-:W-:Y:S02]  /*5ca0*/  IADD3 R238, R183.reuse, 0x300, RZ ;  /* 0x00000300b7ee7810 */ /* 0x040fe40007ffe0ff */
[----:B------:R-:W-:-:S02]  /*5cb0*/  IADD3 R236, R183, 0x380, RZ ;  /* 0x00000380b7ec7810 */ /* 0x000fc40007ffe0ff */
[C---:B------:R-:W-:Y:S02]  /*5cc0*/  IADD3 R234, R183.reuse, 0x400, RZ ;  /* 0x00000400b7ea7810 */ /* 0x040fe40007ffe0ff */
[C---:B------:R-:W-:Y:S02]  /*5cd0*/  IADD3 R232, R183.reuse, 0x480, RZ ;  /* 0x00000480b7e87810 */ /* 0x040fe40007ffe0ff */
[----:B------:R-:W-:Y:S02]  /*5ce0*/  IADD3 R192, R183, 0x740, RZ ;  /* 0x00000740b7c07810 */ /* 0x000fe40007ffe0ff */
[-C--:B------:R-:W-:Y:S01]  /*5cf0*/  LEA.HI.SX32 R248, R248, R183.reuse, 0x1b ;  /* 0x000000b7f8f87211 */ /* 0x080fe200078fdaff */
[----:B-1----:R-:W0:Y:S01]  /*5d00*/  LDS.64 R36, [R183.X16+0x8868] ;  /* 0x00886800b7247984 */ /* 0x002e22000000ca00 */
[-C--:B------:R-:W-:Y:S02]  /*5d10*/  LEA.HI.SX32 R246, R246, R183.reuse, 0x1b ;  /* 0x000000b7f6f67211 */ /* 0x080fe400078fdaff */
[-C--:B------:R-:W-:Y:S01]  /*5d20*/  LEA.HI.SX32 R244, R244, R183.reuse, 0x1b ;  /* 0x000000b7f4f47211 */ /* 0x080fe200078fdaff */
[----:B------:R1:W-:Y:S01]  /*5d30*/  @!P0 STS.128 [UR46+0x9e60], R32 ;  /* 0x009e6020ff008988 */ /* 0x0003e20008000c2e */
[----:B------:R-:W-:-:S02]  /*5d40*/  LEA.HI.SX32 R242, R242, R183, 0x1b ;  /* 0x000000b7f2f27211 */ /* 0x000fc400078fdaff */
[-C--:B------:R-:W-:Y:S02]  /*5d50*/  LEA.HI.SX32 R240, R240, R183.reuse, 0x1b ;  /* 0x000000b7f0f07211 */ /* 0x080fe400078fdaff */
[-C--:B------:R-:W-:Y:S02]  /*5d60*/  LEA.HI.SX32 R238, R238, R183.reuse, 0x1b ;  /* 0x000000b7eeee7211 */ /* 0x080fe400078fdaff */
[-C--:B------:R-:W-:Y:S02]  /*5d70*/  LEA.HI.SX32 R236, R236, R183.reuse, 0x1b ;  /* 0x000000b7ecec7211 */ /* 0x080fe400078fdaff */
[-C--:B------:R-:W-:Y:S02]  /*5d80*/  LEA.HI.SX32 R234, R234, R183.reuse, 0x1b ;  /* 0x000000b7eaea7211 */ /* 0x080fe400078fdaff */
[-C--:B------:R-:W-:Y:S02]  /*5d90*/  LEA.HI.SX32 R232, R232, R183.reuse, 0x1b ;  /* 0x000000b7e8e87211 */ /* 0x080fe400078fdaff */
[----:B------:R-:W-:-:S02]  /*5da0*/  LEA.HI.SX32 R192, R192, R183, 0x1b ;  /* 0x000000b7c0c07211 */ /* 0x000fc400078fdaff */
[----:B-1----:R-:W-:-:S04]  /*5db0*/  SHF.L.U32 R32, R183, 0x5, RZ ;  /* 0x00000005b7207819 */ /* 0x002fc800000006ff */
[----:B------:R-:W-:Y:S01]  /*5dc0*/  LEA.HI.SX32 R32, R32, R32, 0x1b ;  /* 0x0000002020207211 */ /* 0x000fe200078fdaff */
[CC--:B0-----:R-:W-:Y:S02]  /*5dd0*/  FMUL.FTZ R38, R36.reuse, -R153.reuse ;  /* 0x8000009924267220 */ /* 0x0c1fe40000410000 */
[C---:B------:R-:W-:Y:S02]  /*5de0*/  FMUL.FTZ R153, R37.reuse, -R153 ;  /* 0x8000009925997220 */ /* 0x040fe40000410000 */
[-C--:B------:R-:W-:Y:S01]  /*5df0*/  FFMA.FTZ R38, R37, R152.reuse, R38 ;  /* 0x0000009825267223 */ /* 0x080fe20000010026 */
[----:B------:R-:W-:Y:S01]  /*5e00*/  P2R R37, PR, RZ, 0x1 ;  /* 0x00000001ff257803 */ /* 0x000fe20000000000 */
[----:B------:R-:W-:Y:S02]  /*5e10*/  FFMA.FTZ R36, R36, R152, -R153 ;  /* 0x0000009824247223 */ /* 0x000fe40000010899 */
[----:B------:R-:W-:Y:S02]  /*5e20*/  FADD.FTZ R231, -R231, R38 ;  /* 0x00000026e7e77221 */ /* 0x000fe40000010100 */
[----:B------:R-:W-:-:S02]  /*5e30*/  FADD.FTZ R229, R229, R36 ;  /* 0x00000024e5e57221 */ /* 0x000fc40000010000 */
[----:B------:R-:W-:Y:S02]  /*5e40*/  FADD.FTZ R36, R119, UR5 ;  /* 0x0000000577247e21 */ /* 0x000fe40008010000 */
[C---:B------:R-:W-:Y:S02]  /*5e50*/  FMUL.FTZ R37, R0.reuse, -R231 ;  /* 0x800000e700257220 */ /* 0x040fe40000410000 */
[----:B------:R-:W-:Y:S02]  /*5e60*/  FMUL.FTZ R39, R0, -R229 ;  /* 0x800000e500277220 */ /* 0x000fe40000410000 */
[----:B------:R-:W-:Y:S02]  /*5e70*/  FMUL.FTZ R38, R229, UR45 ;  /* 0x0000002de5267c20 */ /* 0x000fe40008410000 */
[----:B------:R-:W-:Y:S02]  /*5e80*/  FMUL.FTZ R41, R135, R36 ;  /* 0x0000002487297220 */ /* 0x000fe40000410000 */
[----:B------:R-:W-:-:S02]  /*5e90*/  FMUL.FTZ R0, R231, UR45 ;  /* 0x0000002de7007c20 */ /* 0x000fc40008410000 */
[C---:B------:R-:W-:Y:S02]  /*5ea0*/  FFMA.FTZ R37, R2.reuse, R229, -R37 ;  /* 0x000000e502257223 */ /* 0x040fe40000010825 */
[-C--:B------:R-:W-:Y:S02]  /*5eb0*/  FMUL.FTZ R43, R55, R231.reuse ;  /* 0x000000e7372b7220 */ /* 0x080fe40000410000 */
[----:B------:R-:W-:Y:S02]  /*5ec0*/  FFMA.FTZ R2, R2, R231, R39 ;  /* 0x000000e702027223 */ /* 0x000fe40000010027 */
[----:B------:R-:W-:Y:S02]  /*5ed0*/  FFMA.FTZ R34, R231, UR44, -R38 ;  /* 0x0000002ce7227c23 */ /* 0x000fe40008010826 */
[----:B------:R-:W-:Y:S02]  /*5ee0*/  FFMA.FTZ R55, R55, -R41, R228 ;  /* 0x8000002937377223 */ /* 0x000fe400000100e4 */
[----:B------:R-:W-:-:S02]  /*5ef0*/  FMUL.FTZ R40, R36, R231 ;  /* 0x000000e724287220 */ /* 0x000fc40000410000 */
[----:B------:R-:W-:Y:S02]  /*5f00*/  FFMA.FTZ R38, R229, UR44, R0 ;  /* 0x0000002ce5267c23 */ /* 0x000fe40008010000 */
[----:B------:R-:W-:Y:S02]  /*5f10*/  FMUL.FTZ R0, R36, R229 ;  /* 0x000000e524007220 */ /* 0x000fe40000410000 */
[----:B------:R-:W-:Y:S02]  /*5f20*/  FADD.FTZ R42, -R227, R2 ;  /* 0x00000002e32a7221 */ /* 0x000fe40000010100 */
[----:B------:R-:W-:Y:S02]  /*5f30*/  FFMA.FTZ R41, R54, -R41, R230 ;  /* 0x8000002936297223 */ /* 0x000fe400000100e6 */
[C---:B------:R-:W-:Y:S02]  /*5f40*/  FMUL.FTZ R2, R55.reuse, R40 ;  /* 0x0000002837027220 */ /* 0x040fe40000410000 */
[----:B------:R-:W-:-:S02]  /*5f50*/  FMUL.FTZ R33, R55, R0 ;  /* 0x0000000037217220 */ /* 0x000fc40000410000 */
[----:B------:R-:W-:Y:S02]  /*5f60*/  FFMA.FTZ R54, R54, R229, R43 ;  /* 0x000000e536367223 */ /* 0x000fe4000001002b */
[-C--:B------:R-:W-:Y:S02]  /*5f70*/  FMUL.FTZ R43, R135, R0.reuse ;  /* 0x00000000872b7220 */ /* 0x080fe40000410000 */
[C---:B------:R-:W-:Y:S02]  /*5f80*/  FFMA.FTZ R2, R41.reuse, R0, R2 ;  /* 0x0000000029027223 */ /* 0x040fe40000010002 */
[----:B------:R-:W-:Y:S01]  /*5f90*/  FFMA.FTZ R0, R41, R40, -R33 ;  /* 0x0000002829007223 */ /* 0x000fe20000010821 */
[----:B------:R-:W-:Y:S01]  /*5fa0*/  STS [R32.X4+0x4278], R43 ;  /* 0x0042782b20007388 */ /* 0x000fe20000004800 */
[----:B------:R-:W-:Y:S02]  /*5fb0*/  FADD.FTZ R226, R226, R37 ;  /* 0x00000025e2e27221 */ /* 0x000fe40000010000 */
[----:B------:R-:W-:-:S02]  /*5fc0*/  FADD.FTZ R33, R118, UR5 ;  /* 0x0000000576217e21 */ /* 0x000fc40008010000 */
[----:B------:R-:W-:Y:S02]  /*5fd0*/  FMUL.FTZ R55, R55, R34 ;  /* 0x0000002237377220 */ /* 0x000fe40000410000 */
[----:B------:R-:W-:Y:S02]  /*5fe0*/  FMUL.FTZ R35, R3, -R42 ;  /* 0x8000002a03237220 */ /* 0x000fe40000410000 */
[----:B------:R-:W-:Y:S02]  /*5ff0*/  FMUL.FTZ R51, R135, R40 ;  /* 0x0000002887337220 */ /* 0x000fe40000410000 */
[----:B------:R-:W-:Y:S02]  /*6000*/  FMUL.FTZ R39, R3, -R226 ;  /* 0x800000e203277220 */ /* 0x000fe40000410000 */
[----:B------:R-:W-:Y:S01]  /*6010*/  FMUL.FTZ R34, R134, R33 ;  /* 0x0000002186227220 */ /* 0x000fe20000410000 */
[----:B------:R0:W-:Y:S01]  /*6020*/  STS [R32.X4+0x427c], R51 ;  /* 0x00427c3320007388 */ /* 0x0001e20000004800 */
[----:B------:R-:W-:-:S02]  /*6030*/  FFMA.FTZ R3, R41, R38, R55 ;  /* 0x0000002629037223 */ /* 0x000fc40000010037 */
[C---:B------:R-:W-:Y:S02]  /*6040*/  FFMA.FTZ R37, R4.reuse, R226, -R35 ;  /* 0x000000e204257223 */ /* 0x040fe40000010823 */
[----:B------:R-:W-:Y:S02]  /*6050*/  FFMA.FTZ R4, R4, R42, R39 ;  /* 0x0000002a04047223 */ /* 0x000fe40000010027 */
[-C--:B------:R-:W-:Y:S02]  /*6060*/  FFMA.FTZ R38, R53, -R34.reuse, R49 ;  /* 0x8000002235267223 */ /* 0x080fe40000010031 */
[----:B------:R-:W-:Y:S02]  /*6070*/  FFMA.FTZ R40, R52, -R34, R193 ;  /* 0x8000002234287223 */ /* 0x000fe400000100c1 */
[----:B------:R-:W-:Y:S02]  /*6080*/  FMUL.FTZ R39, R226, UR45 ;  /* 0x0000002de2277c20 */ /* 0x000fe40008410000 */
[----:B------:R-:W-:-:S02]  /*6090*/  FMUL.FTZ R34, R42, UR45 ;  /* 0x0000002d2a227c20 */ /* 0x000fc40008410000 */
[C---:B0-----:R-:W-:Y:S02]  /*60a0*/  FMUL.FTZ R51, R33.reuse, R42 ;  /* 0x0000002a21337220 */ /* 0x041fe40000410000 */
[----:B------:R-:W-:Y:S02]  /*60b0*/  FFMA.FTZ R39, R42, UR44, -R39 ;  /* 0x0000002c2a277c23 */ /* 0x000fe40008010827 */
[----:B------:R-:W-:Y:S02]  /*60c0*/  FFMA.FTZ R43, R226, UR44, R34 ;  /* 0x0000002ce22b7c23 */ /* 0x000fe40008010022 */
[----:B------:R-:W-:Y:S02]  /*60d0*/  FMUL.FTZ R41, R33, R226 ;  /* 0x000000e221297220 */ /* 0x000fe40000410000 */
[----:B------:R-:W-:Y:S02]  /*60e0*/  FADD.FTZ R48, -R151, R4 ;  /* 0x0000000497307221 */ /* 0x000fe40000010100 */
[----:B------:R-:W-:-:S02]  /*60f0*/  FMUL.FTZ R34, R38, R51 ;  /* 0x0000003326227220 */ /* 0x000fc40000410000 */
[----:B------:R-:W-:Y:S02]  /*6100*/  FADD.FTZ R153, R150, R37 ;  /* 0x0000002596997221 */ /* 0x000fe40000010000 */
[----:B------:R-:W-:Y:S02]  /*6110*/  FMUL.FTZ R35, R53, R42 ;  /* 0x0000002a35237220 */ /* 0x000fe40000410000 */
[C---:B------:R-:W-:Y:S02]  /*6120*/  FMUL.FTZ R42, R38.reuse, R39 ;  /* 0x00000027262a7220 */ /* 0x040fe40000410000 */
[----:B------:R-:W-:Y:S02]  /*6130*/  FADD.FTZ R4, R117, UR5 ;  /* 0x0000000575047e21 */ /* 0x000fe40008010000 */
[-C--:B------:R-:W-:Y:S02]  /*6140*/  FMUL.FTZ R37, R38, R41.reuse ;  /* 0x0000002926257220 */ /* 0x080fe40000410000 */
[----:B------:R-:W-:-:S02]  /*6150*/  FMUL.FTZ R53, R134, R41 ;  /* 0x0000002986357220 */ /* 0x000fc40000410000 */
[----:B------:R-:W-:Y:S02]  /*6160*/  FFMA.FTZ R34, R40, R41, R34 ;  /* 0x0000002928227223 */ /* 0x000fe40000010022 */
[C---:B------:R-:W-:Y:S01]  /*6170*/  FMUL.FTZ R39, R5.reuse, -R48 ;  /* 0x8000003005277220 */ /* 0x040fe20000410000 */
[----:B------:R0:W-:Y:S01]  /*6180*/  STS [R32.X4+0x4270], R53 ;  /* 0x0042703520007388 */ /* 0x0001e20000004800 */
[-C--:B------:R-:W-:Y:S02]  /*6190*/  FMUL.FTZ R41, R5, -R153.reuse ;  /* 0x8000009905297220 */ /* 0x080fe40000410000 */
[----:B------:R-:W-:Y:S02]  /*61a0*/  FMUL.FTZ R38, R133, R4 ;  /* 0x0000000485267220 */ /* 0x000fe40000410000 */
[C---:B------:R-:W-:Y:S02]  /*61b0*/  FFMA.FTZ R39, R6.reuse, R153, -R39 ;  /* 0x0000009906277223 */ /* 0x040fe40000010827 */
[----:B------:R-:W-:-:S02]  /*61c0*/  FFMA.FTZ R6, R6, R48, R41 ;  /* 0x0000003006067223 */ /* 0x000fc40000010029 */
[C---:B------:R-:W-:Y:S02]  /*61d0*/  FFMA.FTZ R37, R40.reuse, R51, -R37 ;  /* 0x0000003328257223 */ /* 0x040fe40000010825 */
[----:B------:R-:W-:Y:S02]  /*61e0*/  FFMA.FTZ R5, R40, R43, R42 ;  /* 0x0000002b28057223 */ /* 0x000fe4000001002a */
[----:B------:R-:W-:Y:S02]  /*61f0*/  FMUL.FTZ R41, R153, UR45 ;  /* 0x0000002d99297c20 */ /* 0x000fe40008410000 */
[----:B------:R-:W-:Y:S02]  /*6200*/  FFMA.FTZ R40, R59, -R38, R194 ;  /* 0x800000263b287223 */ /* 0x000fe400000100c2 */
[----:B0-----:R-:W-:Y:S02]  /*6210*/  FMUL.FTZ R53, R4, R48 ;  /* 0x0000003004357220 */ /* 0x001fe40000410000 */
[----:B------:R-:W-:Y:S01]  /*6220*/  FFMA.FTZ R35, R52, R226, R35 ;  /* 0x000000e234237223 */ /* 0x000fe20000010023 */
[----:B------:R-:W-:Y:S01]  /*6230*/  IADD3 R226, R183, 0x580, RZ ;  /* 0x00000580b7e27810 */ /* 0x000fe20007ffe0ff */
[----:B------:R-:W-:-:S02]  /*6240*/  FMUL.FTZ R55, R134, R51 ;  /* 0x0000003386377220 */ /* 0x000fc40000410000 */
[----:B------:R-:W-:Y:S01]  /*6250*/  FFMA.FTZ R42, R58, -R38, R195 ;  /* 0x800000263a2a7223 */ /* 0x000fe200000100c3 */
[----:B------:R-:W-:Y:S01]  /*6260*/  LEA.HI.SX32 R226, R226, R183, 0x1b ;  /* 0x000000b7e2e27211 */ /* 0x000fe200078fdaff */
[C---:B------:R-:W-:Y:S01]  /*6270*/  FMUL.FTZ R38, R48.reuse, UR45 ;  /* 0x0000002d30267c20 */ /* 0x040fe20008410000 */
[----:B------:R0:W-:Y:S01]  /*6280*/  STS [R32.X4+0x4274], R55 ;  /* 0x0042743720007388 */ /* 0x0001e20000004800 */
[----:B------:R-:W-:Y:S02]  /*6290*/  FFMA.FTZ R41, R48, UR44, -R41 ;  /* 0x0000002c30297c23 */ /* 0x000fe40008010829 */
[----:B------:R-:W-:Y:S02]  /*62a0*/  FADD.FTZ R52, -R149, R6 ;  /* 0x0000000695347221 */ /* 0x000fe40000010100 */
[----:B------:R-:W-:Y:S02]  /*62b0*/  FMUL.FTZ R51, R4, R153 ;  /* 0x0000009904337220 */ /* 0x000fe40000410000 */
[----:B------:R-:W-:-:S02]  /*62c0*/  FMUL.FTZ R6, R40, R53 ;  /* 0x0000003528067220 */ /* 0x000fc40000410000 */
[----:B------:R-:W-:Y:S02]  /*62d0*/  FADD.FTZ R148, R148, R39 ;  /* 0x0000002794947221 */ /* 0x000fe40000010000 */
[----:B------:R-:W-:Y:S02]  /*62e0*/  FMUL.FTZ R59, R59, R48 ;  /* 0x000000303b3b7220 */ /* 0x000fe40000410000 */
[----:B------:R-:W-:Y:S02]  /*62f0*/  FFMA.FTZ R43, R153, UR44, R38 ;  /* 0x0000002c992b7c23 */ /* 0x000fe40008010026 */
[----:B------:R-:W-:Y:S02]  /*6300*/  FMUL.FTZ R48, R40, R41 ;  /* 0x0000002928307220 */ /* 0x000fe40000410000 */
[----:B------:R-:W-:Y:S02]  /*6310*/  FADD.FTZ R39, R116, UR5 ;  /* 0x0000000574277e21 */ /* 0x000fe40008010000 */
[----:B------:R-:W-:-:S02]  /*6320*/  FMUL.FTZ R38, R40, R51 ;  /* 0x0000003328267220 */ /* 0x000fc40000410000 */
[-C--:B0-----:R-:W-:Y:S02]  /*6330*/  FMUL.FTZ R55, R133, R51.reuse ;  /* 0x0000003385377220 */ /* 0x081fe40000410000 */
[----:B------:R-:W-:Y:S02]  /*6340*/  FFMA.FTZ R6, R42, R51, R6 ;  /* 0x000000332a067223 */ /* 0x000fe40000010006 */
[C---:B------:R-:W-:Y:S01]  /*6350*/  FMUL.FTZ R41, R7.reuse, -R52 ;  /* 0x8000003407297220 */ /* 0x040fe20000410000 */
[----:B------:R0:W-:Y:S01]  /*6360*/  STS [R32.X4+0x4268], R55 ;  /* 0x0042683720007388 */ /* 0x0001e20000004800 */
[----:B------:R-:W-:Y:S02]  /*6370*/  FMUL.FTZ R51, R7, -R148 ;  /* 0x8000009407337220 */ /* 0x000fe40000410000 */
[----:B------:R-:W-:Y:S02]  /*6380*/  FMUL.FTZ R40, R132, R39 ;  /* 0x0000002784287220 */ /* 0x000fe40000410000 */
[----:B------:R-:W-:-:S02]  /*6390*/  FFMA.FTZ R7, R42, R43, R48 ;  /* 0x0000002b2a077223 */ /* 0x000fc40000010030 */
[C---:B------:R-:W-:Y:S02]  /*63a0*/  FFMA.FTZ R43, R8.reuse, R148, -R41 ;  /* 0x00000094082b7223 */ /* 0x040fe40000010829 */
[----:B------:R-:W-:Y:S02]  /*63b0*/  FFMA.FTZ R8, R8, R52, R51 ;  /* 0x0000003408087223 */ /* 0x000fe40000010033 */
[----:B------:R-:W-:Y:S02]  /*63c0*/  FMUL.FTZ R50, R148, UR45 ;  /* 0x0000002d94327c20 */ /* 0x000fe40008410000 */
[----:B------:R-:W-:Y:S02]  /*63d0*/  FFMA.FTZ R38, R42, R53, -R38 ;  /* 0x000000352a267223 */ /* 0x000fe40000010826 */
[C---:B------:R-:W-:Y:S02]  /*63e0*/  FFMA.FTZ R48, R57.reuse, -R40, R208 ;  /* 0x8000002839307223 */ /* 0x040fe400000100d0 */
[----:B------:R-:W-:-:S02]  /*63f0*/  FMUL.FTZ R41, R57, R52 ;  /* 0x0000003439297220 */ /* 0x000fc40000410000 */
[----:B------:R-:W-:Y:S02]  /*6400*/  FFMA.FTZ R42, R56, -R40, R209 ;  /* 0x80000028382a7223 */ /* 0x000fe400000100d1 */
[C---:B------:R-:W-:Y:S02]  /*6410*/  FMUL.FTZ R57, R39.reuse, R52 ;  /* 0x0000003427397220 */ /* 0x040fe40000410000 */
[----:B0-----:R-:W-:Y:S02]  /*6420*/  FMUL.FTZ R55, R39, R148 ;  /* 0x0000009427377220 */ /* 0x001fe40000410000 */
[C---:B------:R-:W-:Y:S02]  /*6430*/  FMUL.FTZ R40, R52.reuse, UR45 ;  /* 0x0000002d34287c20 */ /* 0x040fe40008410000 */
[----:B------:R-:W-:Y:S02]  /*6440*/  FFMA.FTZ R51, R52, UR44, -R50 ;  /* 0x0000002c34337c23 */ /* 0x000fe40008010832 */
[----:B------:R-:W-:-:S02]  /*6450*/  FADD.FTZ R199, -R199, R8 ;  /* 0x00000008c7c77221 */ /* 0x000fc40000010100 */
[----:B------:R-:W-:Y:S02]  /*6460*/  FADD.FTZ R8, R123, UR5 ;  /* 0x000000057b087e21 */ /* 0x000fe40008010000 */
[----:B------:R-:W-:Y:S02]  /*6470*/  FFMA.FTZ R58, R58, R153, R59 ;  /* 0x000000993a3a7223 */ /* 0x000fe4000001003b */
[----:B------:R-:W-:Y:S02]  /*6480*/  FFMA.FTZ R41, R56, R148, R41 ;  /* 0x0000009438297223 */ /* 0x000fe40000010029 */
[----:B------:R-:W-:Y:S02]  /*6490*/  FMUL.FTZ R59, R133, R53 ;  /* 0x00000035853b7220 */ /* 0x000fe40000410000 */
[----:B------:R-:W-:Y:S01]  /*64a0*/  FADD.FTZ R151, R198, R43 ;  /* 0x0000002bc6977221 */ /* 0x000fe20000010000 */
[----:B------:R-:W-:Y:S01]  /*64b0*/  IADD3 R198, R183, 0x680, RZ ;  /* 0x00000680b7c67810 */ /* 0x000fe20007ffe0ff */
[C---:B------:R-:W-:Y:S01]  /*64c0*/  FMUL.FTZ R52, R48.reuse, R57 ;  /* 0x0000003930347220 */ /* 0x040fe20000410000 */
[----:B------:R0:W-:Y:S01]  /*64d0*/  STS [R32.X4+0x426c], R59 ;  /* 0x00426c3b20007388 */ /* 0x0001e20000004800 */
[----:B------:R-:W-:Y:S01]  /*64e0*/  FMUL.FTZ R56, R48, R55 ;  /* 0x0000003730387220 */ /* 0x000fe20000410000 */
[----:B------:R-:W-:Y:S01]  /*64f0*/  LEA.HI.SX32 R198, R198, R183, 0x1b ;  /* 0x000000b7c6c67211 */ /* 0x000fe200078fdaff */
[----:B------:R-:W-:-:S02]  /*6500*/  FFMA.FTZ R53, R148, UR44, R40 ;  /* 0x0000002c94357c23 */ /* 0x000fc40008010028 */
[----:B------:R-:W-:Y:S02]  /*6510*/  FMUL.FTZ R48, R48, R51 ;  /* 0x0000003330307220 */ /* 0x000fe40000410000 */
[----:B------:R-:W-:Y:S02]  /*6520*/  FMUL.FTZ R40, R139, R8 ;  /* 0x000000088b287220 */ /* 0x000fe40000410000 */
[C---:B------:R-:W-:Y:S02]  /*6530*/  FMUL.FTZ R43, R9.reuse, -R199 ;  /* 0x800000c7092b7220 */ /* 0x040fe40000410000 */
[----:B------:R-:W-:Y:S02]  /*6540*/  FMUL.FTZ R51, R9, -R151 ;  /* 0x8000009709337220 */ /* 0x000fe40000410000 */
[C---:B------:R-:W-:Y:S02]  /*6550*/  FFMA.FTZ R9, R42.reuse, R53, R48 ;  /* 0x000000352a097223 */ /* 0x040fe40000010030 */
[----:B------:R-:W-:-:S02]  /*6560*/  FFMA.FTZ R52, R42, R55, R52 ;  /* 0x000000372a347223 */ /* 0x000fc40000010034 */
[----:B------:R-:W-:Y:S02]  /*6570*/  FFMA.FTZ R56, R42, R57, -R56 ;  /* 0x000000392a387223 */ /* 0x000fe40000010838 */
[CC--:B------:R-:W-:Y:S02]  /*6580*/  FFMA.FTZ R48, R63.reuse, -R40.reuse, R206 ;  /* 0x800000283f307223 */ /* 0x0c0fe400000100ce */
[----:B------:R-:W-:Y:S02]  /*6590*/  FFMA.FTZ R43, R10, R151, -R43 ;  /* 0x000000970a2b7223 */ /* 0x000fe4000001082b */
[----:B------:R-:W-:Y:S02]  /*65a0*/  FMUL.FTZ R63, R63, R199 ;  /* 0x000000c73f3f7220 */ /* 0x000fe40000410000 */
[----:B------:R-:W-:Y:S02]  /*65b0*/  FMUL.FTZ R50, R151, UR45 ;  /* 0x0000002d97327c20 */ /* 0x000fe40008410000 */
[----:B------:R-:W-:-:S02]  /*65c0*/  FFMA.FTZ R42, R62, -R40, R207 ;  /* 0x800000283e2a7223 */ /* 0x000fc400000100cf */
[----:B0-----:R-:W-:Y:S02]  /*65d0*/  FMUL.FTZ R59, R132, R55 ;  /* 0x00000037843b7220 */ /* 0x001fe40000410000 */
[----:B------:R-:W-:Y:S02]  /*65e0*/  FFMA.FTZ R10, R10, R199, R51 ;  /* 0x000000c70a0a7223 */ /* 0x000fe40000010033 */
[C---:B------:R-:W-:Y:S01]  /*65f0*/  FMUL.FTZ R40, R199.reuse, UR45 ;  /* 0x0000002dc7287c20 */ /* 0x040fe20008410000 */
[----:B------:R0:W-:Y:S01]  /*6600*/  STS [R32.X4+0x4260], R59 ;  /* 0x0042603b20007388 */ /* 0x0001e20000004800 */
[-C--:B------:R-:W-:Y:S02]  /*6610*/  FMUL.FTZ R55, R8, R151.reuse ;  /* 0x0000009708377220 */ /* 0x080fe40000410000 */
[----:B------:R-:W-:Y:S02]  /*6620*/  FFMA.FTZ R62, R62, R151, R63 ;  /* 0x000000973e3e7223 */ /* 0x000fe4000001003f */
[----:B------:R-:W-:-:S02]  /*6630*/  FFMA.FTZ R51, R199, UR44, -R50 ;  /* 0x0000002cc7337c23 */ /* 0x000fc40008010832 */
[----:B------:R-:W-:Y:S02]  /*6640*/  FMUL.FTZ R63, R8, R199 ;  /* 0x000000c7083f7220 */ /* 0x000fe40000410000 */
[----:B------:R-:W-:Y:S02]  /*6650*/  FFMA.FTZ R53, R151, UR44, R40 ;  /* 0x0000002c97357c23 */ /* 0x000fe40008010028 */
[----:B------:R-:W-:Y:S02]  /*6660*/  FADD.FTZ R150, -R197, R10 ;  /* 0x0000000ac5967221 */ /* 0x000fe40000010100 */
[----:B------:R-:W-:Y:S02]  /*6670*/  FADD.FTZ R196, R196, R43 ;  /* 0x0000002bc4c47221 */ /* 0x000fe40000010000 */
[----:B------:R-:W-:Y:S02]  /*6680*/  FMUL.FTZ R40, R48, R55 ;  /* 0x0000003730287220 */ /* 0x000fe40000410000 */
[----:B------:R-:W-:-:S02]  /*6690*/  FADD.FTZ R43, R122, UR5 ;  /* 0x000000057a2b7e21 */ /* 0x000fc40008010000 */
[----:B------:R-:W-:Y:S02]  /*66a0*/  FMUL.FTZ R149, R132, R57 ;  /* 0x0000003984957220 */ /* 0x000fe40000410000 */
[C---:B------:R-:W-:Y:S02]  /*66b0*/  FMUL.FTZ R10, R48.reuse, R51 ;  /* 0x00000033300a7220 */ /* 0x040fe40000410000 */
[----:B------:R-:W-:Y:S01]  /*66c0*/  FMUL.FTZ R148, R48, R63 ;  /* 0x0000003f30947220 */ /* 0x000fe20000410000 */
[----:B------:R-:W-:Y:S01]  /*66d0*/  STS [R32.X4+0x4264], R149 ;  /* 0x0042649520007388 */ /* 0x000fe20000004800 */
[C---:B------:R-:W-:Y:S02]  /*66e0*/  FMUL.FTZ R57, R139.reuse, R55 ;  /* 0x000000378b397220 */ /* 0x040fe40000410000 */
[-C--:B0-----:R-:W-:Y:S02]  /*66f0*/  FMUL.FTZ R59, R139, R63.reuse ;  /* 0x0000003f8b3b7220 */ /* 0x081fe40000410000 */
[----:B------:R-:W-:Y:S01]  /*6700*/  FMUL.FTZ R51, R11, -R150 ;  /* 0x800000960b337220 */ /* 0x000fe20000410000 */
[----:B------:R0:W-:Y:S01]  /*6710*/  STS [R32.X4+0x4258], R57 ;  /* 0x0042583920007388 */ /* 0x0001e20000004800 */
[----:B------:R-:W-:-:S02]  /*6720*/  FFMA.FTZ R63, R42, R63, -R40 ;  /* 0x0000003f2a3f7223 */ /* 0x000fc40000010828 */
[-C--:B------:R-:W-:Y:S01]  /*6730*/  FMUL.FTZ R11, R11, -R196.reuse ;  /* 0x800000c40b0b7220 */ /* 0x080fe20000410000 */
[----:B------:R1:W-:Y:S01]  /*6740*/  STS [R32.X4+0x425c], R59 ;  /* 0x00425c3b20007388 */ /* 0x0003e20000004800 */
[----:B------:R-:W-:Y:S02]  /*6750*/  FMUL.FTZ R40, R138, R43 ;  /* 0x0000002b8a287220 */ /* 0x000fe40000410000 */
[----:B------:R-:W-:Y:S02]  /*6760*/  FFMA.FTZ R51, R12, R196, -R51 ;  /* 0x000000c40c337223 */ /* 0x000fe40000010833 */
[----:B------:R-:W-:Y:S02]  /*6770*/  FMUL.FTZ R50, R196, UR45 ;  /* 0x0000002dc4327c20 */ /* 0x000fe40008410000 */
[----:B------:R-:W-:Y:S02]  /*6780*/  FFMA.FTZ R12, R12, R150, R11 ;  /* 0x000000960c0c7223 */ /* 0x000fe4000001000b */
[----:B------:R-:W-:-:S02]  /*6790*/  FFMA.FTZ R48, R61, -R40, R204 ;  /* 0x800000283d307223 */ /* 0x000fc400000100cc */
[-C--:B0-----:R-:W-:Y:S02]  /*67a0*/  FMUL.FTZ R57, R43, R150.reuse ;  /* 0x000000962b397220 */ /* 0x081fe40000410000 */
[----:B------:R-:W-:Y:S02]  /*67b0*/  FFMA.FTZ R148, R42, R55, R148 ;  /* 0x000000372a947223 */ /* 0x000fe40000010094 */
[----:B------:R-:W-:Y:S02]  /*67c0*/  FMUL.FTZ R11, R61, R150 ;  /* 0x000000963d0b7220 */ /* 0x000fe40000410000 */
[----:B------:R-:W-:Y:S02]  /*67d0*/  FFMA.FTZ R55, R150, UR44, -R50 ;  /* 0x0000002c96377c23 */ /* 0x000fe40008010832 */
[----:B------:R-:W-:Y:S02]  /*67e0*/  FFMA.FTZ R10, R42, R53, R10 ;  /* 0x000000352a0a7223 */ /* 0x000fe4000001000a */
[----:B------:R-:W-:-:S02]  /*67f0*/  FMUL.FTZ R61, R43, R196 ;  /* 0x000000c42b3d7220 */ /* 0x000fc40000410000 */
[----:B------:R-:W-:Y:S02]  /*6800*/  FADD.FTZ R50, -R47, R12 ;  /* 0x0000000c2f327221 */ /* 0x000fe40000010100 */
[----:B------:R-:W-:Y:S02]  /*6810*/  FFMA.FTZ R42, R60, -R40, R205 ;  /* 0x800000283c2a7223 */ /* 0x000fe400000100cd */
[----:B------:R-:W-:Y:S02]  /*6820*/  FMUL.FTZ R12, R48, R57 ;  /* 0x00000039300c7220 */ /* 0x000fe40000410000 */
[----:B------:R-:W-:Y:S02]  /*6830*/  FFMA.FTZ R11, R60, R196, R11 ;  /* 0x000000c43c0b7223 */ /* 0x000fe4000001000b */
[-C--:B------:R-:W-:Y:S02]  /*6840*/  FMUL.FTZ R60, R48, R61.reuse ;  /* 0x0000003d303c7220 */ /* 0x080fe40000410000 */
[----:B-1----:R-:W-:-:S02]  /*6850*/  FMUL.FTZ R59, R138, R61 ;  /* 0x0000003d8a3b7220 */ /* 0x002fc40000410000 */
[----:B------:R-:W-:Y:S02]  /*6860*/  FMUL.FTZ R40, R150, UR45 ;  /* 0x0000002d96287c20 */ /* 0x000fe40008410000 */
[----:B------:R-:W-:Y:S01]  /*6870*/  FFMA.FTZ R61, R42, R61, R12 ;  /* 0x0000003d2a3d7223 */ /* 0x000fe2000001000c */
[----:B------:R-:W-:Y:S01]  /*6880*/  STS [R32.X4+0x4250], R59 ;  /* 0x0042503b20007388 */ /* 0x000fe20000004800 */
[----:B------:R-:W-:Y:S02]  /*6890*/  FADD.FTZ R12, R121, UR5 ;  /* 0x00000005790c7e21 */ /* 0x000fe40008010000 */
[----:B------:R-:W-:Y:S02]  /*68a0*/  FADD.FTZ R151, R46, R51 ;  /* 0x000000332e977221 */ /* 0x000fe40000010000 */
[----:B------:R-:W-:Y:S01]  /*68b0*/  FFMA.FTZ R53, R196, UR44, R40 ;  /* 0x0000002cc4357c23 */ /* 0x000fe20008010028 */
[----:B------:R-:W-:Y:S01]  /*68c0*/  IADD3 R196, R183, 0x700, RZ ;  /* 0x00000700b7c47810 */ /* 0x000fe20007ffe0ff */
[----:B------:R-:W-:-:S02]  /*68d0*/  FMUL.FTZ R55, R48, R55 ;  /* 0x0000003730377220 */ /* 0x000fc40000410000 */
[----:B------:R-:W-:Y:S01]  /*68e0*/  FMUL.FTZ R40, R137, R12 ;  /* 0x0000000c89287220 */ /* 0x000fe20000410000 */
[----:B------:R-:W-:Y:S01]  /*68f0*/  LEA.HI.SX32 R196, R196, R183, 0x1b ;  /* 0x000000b7c4c47211 */ /* 0x000fe200078fdaff */
[----:B------:R-:W-:Y:S02]  /*6900*/  FMUL.FTZ R149, R138, R57 ;  /* 0x000000398a957220 */ /* 0x000fe40000410000 */
[C---:B------:R-:W-:Y:S02]  /*6910*/  FMUL.FTZ R47, R13.reuse, -R50 ;  /* 0x800000320d2f7220 */ /* 0x040fe40000410000 */
[----:B------:R-:W-:Y:S01]  /*6920*/  FMUL.FTZ R51, R13, -R151 ;  /* 0x800000970d337220 */ /* 0x000fe20000410000 */
[----:B------:R0:W-:Y:S01]  /*6930*/  STS [R32.X4+0x4254], R149 ;  /* 0x0042549520007388 */ /* 0x0001e20000004800 */
[C---:B------:R-:W-:Y:S02]  /*6940*/  FFMA.FTZ R60, R42.reuse, R57, -R60 ;  /* 0x000000392a3c7223 */ /* 0x040fe4000001083c */
[----:B------:R-:W-:-:S02]  /*6950*/  FFMA.FTZ R13, R42, R53, R55 ;  /* 0x000000352a0d7223 */ /* 0x000fc40000010037 */
[C---:B------:R-:W-:Y:S02]  /*6960*/  FFMA.FTZ R46, R67.reuse, -R40, R202 ;  /* 0x80000028432e7223 */ /* 0x040fe400000100ca */
[----:B------:R-:W-:Y:S02]  /*6970*/  FFMA.FTZ R47, R14, R151, -R47 ;  /* 0x000000970e2f7223 */ /* 0x000fe4000001082f */
[----:B------:R-:W-:Y:S02]  /*6980*/  FMUL.FTZ R67, R67, R50 ;  /* 0x0000003243437220 */ /* 0x000fe40000410000 */
[----:B------:R-:W-:Y:S02]  /*6990*/  FMUL.FTZ R48, R151, UR45 ;  /* 0x0000002d97307c20 */ /* 0x000fe40008410000 */
[----:B------:R-:W-:Y:S02]  /*69a0*/  FFMA.FTZ R42, R66, -R40, R203 ;  /* 0x80000028422a7223 */ /* 0x000fe400000100cb */
[----:B------:R-:W-:-:S02]  /*69b0*/  FFMA.FTZ R14, R14, R50, R51 ;  /* 0x000000320e0e7223 */ /* 0x000fc40000010033 */
[----:B------:R-:W-:Y:S02]  /*69c0*/  FMUL.FTZ R40, R50, UR45 ;  /* 0x0000002d32287c20 */ /* 0x000fe40008410000 */
[----:B0-----:R-:W-:Y:S02]  /*69d0*/  FMUL.FTZ R149, R12, R50 ;  /* 0x000000320c957220 */ /* 0x001fe40000410000 */
[-C--:B------:R-:W-:Y:S02]  /*69e0*/  FFMA.FTZ R66, R66, R151.reuse, R67 ;  /* 0x0000009742427223 */ /* 0x080fe40000010043 */
[----:B------:R-:W-:Y:S02]  /*69f0*/  FFMA.FTZ R53, R50, UR44, -R48 ;  /* 0x0000002c32357c23 */ /* 0x000fe40008010830 */
[----:B------:R-:W-:Y:S02]  /*6a00*/  FFMA.FTZ R51, R151, UR44, R40 ;  /* 0x0000002c97337c23 */ /* 0x000fe40008010028 */
[----:B------:R-:W-:-:S02]  /*6a10*/  FMUL.FTZ R67, R12, R151 ;  /* 0x000000970c437220 */ /* 0x000fc40000410000 */
[----:B------:R-:W-:Y:S02]  /*6a20*/  FADD.FTZ R50, -R45, R14 ;  /* 0x0000000e2d327221 */ /* 0x000fe40000010100 */
[----:B------:R-:W-:Y:S02]  /*6a30*/  FADD.FTZ R48, R44, R47 ;  /* 0x0000002f2c307221 */ /* 0x000fe40000010000 */
[----:B------:R-:W-:Y:S02]  /*6a40*/  FMUL.FTZ R40, R46, R149 ;  /* 0x000000952e287220 */ /* 0x000fe40000410000 */
[----:B------:R-:W-:Y:S02]  /*6a50*/  FADD.FTZ R45, R120, UR5 ;  /* 0x00000005782d7e21 */ /* 0x000fe40008010000 */
[-C--:B------:R-:W-:Y:S02]  /*6a60*/  FMUL.FTZ R44, R46, R67.reuse ;  /* 0x000000432e2c7220 */ /* 0x080fe40000410000 */
[----:B------:R-:W-:-:S02]  /*6a70*/  FMUL.FTZ R55, R137, R67 ;  /* 0x0000004389377220 */ /* 0x000fc40000410000 */
[C---:B------:R-:W-:Y:S02]  /*6a80*/  FMUL.FTZ R47, R15.reuse, -R50 ;  /* 0x800000320f2f7220 */ /* 0x040fe40000410000 */
[----:B------:R-:W-:Y:S01]  /*6a90*/  FFMA.FTZ R67, R42, R67, R40 ;  /* 0x000000432a437223 */ /* 0x000fe20000010028 */
[----:B------:R0:W-:Y:S01]  /*6aa0*/  STS [R32.X4+0x4248], R55 ;  /* 0x0042483720007388 */ /* 0x0001e20000004800 */
[----:B------:R-:W-:Y:S02]  /*6ab0*/  FMUL.FTZ R15, R15, -R48 ;  /* 0x800000300f0f7220 */ /* 0x000fe40000410000 */
[----:B------:R-:W-:Y:S02]  /*6ac0*/  FMUL.FTZ R14, R46, R53 ;  /* 0x000000352e0e7220 */ /* 0x000fe40000410000 */
[----:B------:R-:W-:Y:S02]  /*6ad0*/  FMUL.FTZ R40, R136, R45 ;  /* 0x0000002d88287220 */ /* 0x000fe40000410000 */
[----:B------:R-:W-:-:S02]  /*6ae0*/  FMUL.FTZ R53, R137, R149 ;  /* 0x0000009589357220 */ /* 0x000fc40000410000 */
[----:B------:R-:W-:Y:S02]  /*6af0*/  FFMA.FTZ R47, R16, R48, -R47 ;  /* 0x00000030102f7223 */ /* 0x000fe4000001082f */
[----:B------:R-:W-:Y:S01]  /*6b00*/  FFMA.FTZ R149, R42, R149, -R44 ;  /* 0x000000952a957223 */ /* 0x000fe2000001082c */
[----:B------:R1:W-:Y:S01]  /*6b10*/  STS [R32.X4+0x424c], R53 ;  /* 0x00424c3520007388 */ /* 0x0003e20000004800 */
[----:B------:R-:W-:Y:S02]  /*6b20*/  FFMA.FTZ R16, R16, R50, R15 ;  /* 0x0000003210107223 */ /* 0x000fe4000001000f */
[----:B------:R-:W-:Y:S02]  /*6b30*/  FFMA.FTZ R14, R42, R51, R14 ;  /* 0x000000332a0e7223 */ /* 0x000fe4000001000e */
[----:B------:R-:W-:Y:S02]  /*6b40*/  FFMA.FTZ R44, R65, -R40, R200 ;  /* 0x80000028412c7223 */ /* 0x000fe400000100c8 */
[----:B0-----:R-:W-:-:S02]  /*6b50*/  FMUL.FTZ R55, R45, R50 ;  /* 0x000000322d377220 */ /* 0x001fc40000410000 */
[----:B------:R-:W-:Y:S02]  /*6b60*/  FFMA.FTZ R42, R64, -R40, R201 ;  /* 0x80000028402a7223 */ /* 0x000fe400000100c9 */
[----:B------:R-:W-:Y:S02]  /*6b70*/  FMUL.FTZ R40, R50, UR45 ;  /* 0x0000002d32287c20 */ /* 0x000fe40008410000 */
[----:B------:R-:W-:Y:S02]  /*6b80*/  FMUL.FTZ R57, R45, R48 ;  /* 0x000000302d397220 */ /* 0x000fe40000410000 */
[----:B------:R-:W-:Y:S02]  /*6b90*/  FADD.FTZ R163, -R163, R16 ;  /* 0x00000010a3a37221 */ /* 0x000fe40000010100 */
[----:B------:R-:W-:Y:S02]  /*6ba0*/  FMUL.FTZ R46, R48, UR45 ;  /* 0x0000002d302e7c20 */ /* 0x000fe40008410000 */
[----:B------:R-:W-:-:S02]  /*6bb0*/  FMUL.FTZ R16, R44, R55 ;  /* 0x000000372c107220 */ /* 0x000fc40000410000 */
[----:B-1----:R-:W-:Y:S02]  /*6bc0*/  FFMA.FTZ R53, R48, UR44, R40 ;  /* 0x0000002c30357c23 */ /* 0x002fe40008010028 */
[-C--:B------:R-:W-:Y:S02]  /*6bd0*/  FMUL.FTZ R40, R44, R57.reuse ;  /* 0x000000392c287220 */ /* 0x080fe40000410000 */
[-C--:B------:R-:W-:Y:S02]  /*6be0*/  FMUL.FTZ R59, R136, R57.reuse ;  /* 0x00000039883b7220 */ /* 0x080fe40000410000 */
[----:B------:R-:W-:Y:S02]  /*6bf0*/  FFMA.FTZ R51, R50, UR44, -R46 ;  /* 0x0000002c32337c23 */ /* 0x000fe4000801082e */
[----:B------:R-:W-:Y:S01]  /*6c00*/  FFMA.FTZ R57, R42, R57, R16 ;  /* 0x000000392a397223 */ /* 0x000fe20000010010 */
[----:B------:R0:W-:Y:S01]  /*6c10*/  STS [R32.X4+0x4240], R59 ;  /* 0x0042403b20007388 */ /* 0x0001e20000004800 */
[----:B------:R-:W-:-:S02]  /*6c20*/  FADD.FTZ R16, R127, UR5 ;  /* 0x000000057f107e21 */ /* 0x000fc40008010000 */
[----:B------:R-:W-:Y:S02]  /*6c30*/  FMUL.FTZ R15, R65, R50 ;  /* 0x00000032410f7220 */ /* 0x000fe40000410000 */
[----:B------:R-:W-:Y:S02]  /*6c40*/  FADD.FTZ R151, R162, R47 ;  /* 0x0000002fa2977221 */ /* 0x000fe40000010000 */
[----:B------:R-:W-:Y:S02]  /*6c50*/  FMUL.FTZ R65, R136, R55 ;  /* 0x0000003788417220 */ /* 0x000fe40000410000 */
[----:B------:R-:W-:Y:S02]  /*6c60*/  FMUL.FTZ R44, R44, R51 ;  /* 0x000000332c2c7220 */ /* 0x000fe40000410000 */
[----:B------:R-:W-:Y:S01]  /*6c70*/  FFMA.FTZ R55, R42, R55, -R40 ;  /* 0x000000372a377223 */ /* 0x000fe20000010828 */
[----:B------:R1:W-:Y:S01]  /*6c80*/  STS [R32.X4+0x4244], R65 ;  /* 0x0042444120007388 */ /* 0x0003e20000004800 */
[----:B------:R-:W-:-:S02]  /*6c90*/  FMUL.FTZ R47, R17, -R163 ;  /* 0x800000a3112f7220 */ /* 0x000fc40000410000 */
[----:B------:R-:W-:Y:S02]  /*6ca0*/  FMUL.FTZ R40, R143, R16 ;  /* 0x000000108f287220 */ /* 0x000fe40000410000 */
[----:B------:R-:W-:Y:S02]  /*6cb0*/  FMUL.FTZ R51, R17, -R151 ;  /* 0x8000009711337220 */ /* 0x000fe40000410000 */
[----:B------:R-:W-:Y:S02]  /*6cc0*/  FFMA.FTZ R17, R42, R53, R44 ;  /* 0x000000352a117223 */ /* 0x000fe4000001002c */
[----:B------:R-:W-:Y:S02]  /*6cd0*/  FFMA.FTZ R47, R18, R151, -R47 ;  /* 0x00000097122f7223 */ /* 0x000fe4000001082f */
[----:B------:R-:W-:Y:S02]  /*6ce0*/  FFMA.FTZ R44, R71, -R40, R210 ;  /* 0x80000028472c7223 */ /* 0x000fe400000100d2 */
[----:B------:R-:W-:-:S02]  /*6cf0*/  FMUL.FTZ R46, R151, UR45 ;  /* 0x0000002d972e7c20 */ /* 0x000fc40008410000 */
[----:B------:R-:W-:Y:S02]  /*6d00*/  FFMA.FTZ R42, R70, -R40, R211 ;  /* 0x80000028462a7223 */ /* 0x000fe400000100d3 */
[----:B------:R-:W-:Y:S02]  /*6d10*/  FFMA.FTZ R18, R18, R163, R51 ;  /* 0x000000a312127223 */ /* 0x000fe40000010033 */
[----:B------:R-:W-:Y:S02]  /*6d20*/  FMUL.FTZ R40, R163, UR45 ;  /* 0x0000002da3287c20 */ /* 0x000fe40008410000 */
[----:B0-----:R-:W-:Y:S02]  /*6d30*/  FMUL.FTZ R59, R16, R151 ;  /* 0x00000097103b7220 */ /* 0x001fe40000410000 */
[----:B------:R-:W-:Y:S02]  /*6d40*/  FFMA.FTZ R15, R64, R48, R15 ;  /* 0x00000030400f7223 */ /* 0x000fe4000001000f */
[----:B------:R-:W-:-:S02]  /*6d50*/  FMUL.FTZ R71, R71, R163 ;  /* 0x000000a347477220 */ /* 0x000fc40000410000 */
[----:B------:R-:W-:Y:S02]  /*6d60*/  FFMA.FTZ R51, R163, UR44, -R46 ;  /* 0x0000002ca3337c23 */ /* 0x000fe4000801082e */
[----:B-1----:R-:W-:Y:S02]  /*6d70*/  FMUL.FTZ R65, R16, R163 ;  /* 0x000000a310417220 */ /* 0x002fe40000410000 */
[----:B------:R-:W-:Y:S02]  /*6d80*/  FFMA.FTZ R53, R151, UR44, R40 ;  /* 0x0000002c97357c23 */ /* 0x000fe40008010028 */
[----:B------:R-:W-:Y:S02]  /*6d90*/  FADD.FTZ R48, -R161, R18 ;  /* 0x00000012a1307221 */ /* 0x000fe40000010100 */
[----:B------:R-:W-:Y:S02]  /*6da0*/  FADD.FTZ R160, R160, R47 ;  /* 0x0000002fa0a07221 */ /* 0x000fe40000010000 */
[----:B------:R-:W-:-:S02]  /*6db0*/  FMUL.FTZ R40, R44, R59 ;  /* 0x0000003b2c287220 */ /* 0x000fc40000410000 */
[----:B------:R-:W-:Y:S02]  /*6dc0*/  FADD.FTZ R47, R126, UR5 ;  /* 0x000000057e2f7e21 */ /* 0x000fe40008010000 */
[----:B------:R-:W-:Y:S02]  /*6dd0*/  FFMA.FTZ R70, R70, R151, R71 ;  /* 0x0000009746467223 */ /* 0x000fe40000010047 */
[C---:B------:R-:W-:Y:S02]  /*6de0*/  FMUL.FTZ R18, R44.reuse, R51 ;  /* 0x000000332c127220 */ /* 0x040fe40000410000 */
[----:B------:R-:W-:Y:S02]  /*6df0*/  FMUL.FTZ R64, R44, R65 ;  /* 0x000000412c407220 */ /* 0x000fe40000410000 */
[C---:B------:R-:W-:Y:S02]  /*6e00*/  FMUL.FTZ R71, R143.reuse, R59 ;  /* 0x0000003b8f477220 */ /* 0x040fe40000410000 */
[----:B------:R-:W-:-:S02]  /*6e10*/  FMUL.FTZ R151, R143, R65 ;  /* 0x000000418f977220 */ /* 0x000fc40000410000 */
[C---:B------:R-:W-:Y:S01]  /*6e20*/  FMUL.FTZ R51, R19.reuse, -R48 ;  /* 0x8000003013337220 */ /* 0x040fe20000410000 */
[----:B------:R0:W-:Y:S01]  /*6e30*/  STS [R32.X4+0x4238], R71 ;  /* 0x0042384720007388 */ /* 0x0001e20000004800 */
[----:B------:R-:W-:Y:S02]  /*6e40*/  FFMA.FTZ R65, R42, R65, -R40 ;  /* 0x000000412a417223 */ /* 0x000fe40000010828 */
[-C--:B------:R-:W-:Y:S01]  /*6e50*/  FMUL.FTZ R19, R19, -R160.reuse ;  /* 0x800000a013137220 */ /* 0x080fe20000410000 */
[----:B------:R1:W-:Y:S01]  /*6e60*/  STS [R32.X4+0x423c], R151 ;  /* 0x00423c9720007388 */ /* 0x0003e20000004800 */
[----:B------:R-:W-:Y:S02]  /*6e70*/  FMUL.FTZ R40, R142, R47 ;  /* 0x0000002f8e287220 */ /* 0x000fe40000410000 */
[C---:B------:R-:W-:Y:S02]  /*6e80*/  FFMA.FTZ R51, R20.reuse, R160, -R51 ;  /* 0x000000a014337223 */ /* 0x040fe40000010833 */
[----:B------:R-:W-:-:S02]  /*6e90*/  FFMA.FTZ R20, R20, R48, R19 ;  /* 0x0000003014147223 */ /* 0x000fc40000010013 */
[----:B------:R-:W-:Y:S02]  /*6ea0*/  FFMA.FTZ R44, R69, -R40, R212 ;  /* 0x80000028452c7223 */ /* 0x000fe400000100d4 */
[C---:B0-----:R-:W-:Y:S02]  /*6eb0*/  FMUL.FTZ R71, R47.reuse, R48 ;  /* 0x000000302f477220 */ /* 0x041fe40000410000 */
[C---:B------:R-:W-:Y:S02]  /*6ec0*/  FFMA.FTZ R64, R42.reuse, R59, R64 ;  /* 0x0000003b2a407223 */ /* 0x040fe40000010040 */
[----:B------:R-:W-:Y:S02]  /*6ed0*/  FFMA.FTZ R18, R42, R53, R18 ;  /* 0x000000352a127223 */ /* 0x000fe40000010012 */
[----:B------:R-:W-:Y:S02]  /*6ee0*/  FMUL.FTZ R46, R160, UR45 ;  /* 0x0000002da02e7c20 */ /* 0x000fe40008410000 */
[----:B------:R-:W-:-:S02]  /*6ef0*/  FMUL.FTZ R59, R47, R160 ;  /* 0x000000a02f3b7220 */ /* 0x000fc40000410000 */
[----:B------:R-:W-:Y:S02]  /*6f00*/  FADD.FTZ R159, -R159, R20 ;  /* 0x000000149f9f7221 */ /* 0x000fe40000010100 */
[----:B------:R-:W-:Y:S02]  /*6f10*/  FFMA.FTZ R42, R68, -R40, R213 ;  /* 0x80000028442a7223 */ /* 0x000fe400000100d5 */
[----:B------:R-:W-:Y:S02]  /*6f20*/  FMUL.FTZ R20, R44, R71 ;  /* 0x000000472c147220 */ /* 0x000fe40000410000 */
[----:B------:R-:W-:Y:S02]  /*6f30*/  FFMA.FTZ R53, R48, UR44, -R46 ;  /* 0x0000002c30357c23 */ /* 0x000fe4000801082e */
[-C--:B------:R-:W-:Y:S02]  /*6f40*/  FMUL.FTZ R50, R44, R59.reuse ;  /* 0x0000003b2c327220 */ /* 0x080fe40000410000 */
[----:B-1----:R-:W-:-:S02]  /*6f50*/  FMUL.FTZ R151, R142, R59 ;  /* 0x0000003b8e977220 */ /* 0x002fc40000410000 */
[----:B------:R-:W-:Y:S02]  /*6f60*/  FMUL.FTZ R40, R48, UR45 ;  /* 0x0000002d30287c20 */ /* 0x000fe40008410000 */
[----:B------:R-:W-:Y:S01]  /*6f70*/  FADD.FTZ R161, R158, R51 ;  /* 0x000000339ea17221 */ /* 0x000fe20000010000 */
[----:B------:R0:W-:Y:S01]  /*6f80*/  STS [R32.X4+0x4230], R151 ;  /* 0x0042309720007388 */ /* 0x0001e20000004800 */
[----:B------:R-:W-:Y:S02]  /*6f90*/  FFMA.FTZ R59, R42, R59, R20 ;  /* 0x0000003b2a3b7223 */ /* 0x000fe40000010014 */
[----:B------:R-:W-:Y:S02]  /*6fa0*/  FADD.FTZ R20, R125, UR5 ;  /* 0x000000057d147e21 */ /* 0x000fe40008010000 */
[----:B------:R-:W-:Y:S02]  /*6fb0*/  FMUL.FTZ R19, R69, R48 ;  /* 0x0000003045137220 */ /* 0x000fe40000410000 */
[----:B------:R-:W-:-:S02]  /*6fc0*/  FMUL.FTZ R44, R44, R53 ;  /* 0x000000352c2c7220 */ /* 0x000fc40000410000 */
[C---:B------:R-:W-:Y:S02]  /*6fd0*/  FMUL.FTZ R51, R21.reuse, -R159 ;  /* 0x8000009f15337220 */ /* 0x040fe40000410000 */
[----:B------:R-:W-:Y:S02]  /*6fe0*/  FFMA.FTZ R69, R160, UR44, R40 ;  /* 0x0000002ca0457c23 */ /* 0x000fe40008010028 */
[-C--:B------:R-:W-:Y:S02]  /*6ff0*/  FMUL.FTZ R53, R21, -R161.reuse ;  /* 0x800000a115357220 */ /* 0x080fe40000410000 */
[----:B------:R-:W-:Y:S02]  /*7000*/  FMUL.FTZ R40, R141, R20 ;  /* 0x000000148d287220 */ /* 0x000fe40000410000 */
[----:B------:R-:W-:Y:S02]  /*7010*/  FMUL.FTZ R46, R161, UR45 ;  /* 0x0000002da12e7c20 */ /* 0x000fe40008410000 */
[----:B------:R-:W-:-:S02]  /*7020*/  FFMA.FTZ R51, R22, R161, -R51 ;  /* 0x000000a116337223 */ /* 0x000fc40000010833 */
[C---:B------:R-:W-:Y:S02]  /*7030*/  FFMA.FTZ R50, R42.reuse, R71, -R50 ;  /* 0x000000472a327223 */ /* 0x040fe40000010832 */
[----:B------:R-:W-:Y:S02]  /*7040*/  FFMA.FTZ R21, R42, R69, R44 ;  /* 0x000000452a157223 */ /* 0x000fe4000001002c */
[----:B------:R-:W-:Y:S02]  /*7050*/  FFMA.FTZ R22, R22, R159, R53 ;  /* 0x0000009f16167223 */ /* 0x000fe40000010035 */
[----:B------:R-:W-:Y:S02]  /*7060*/  FFMA.FTZ R42, R75, -R40, R214 ;  /* 0x800000284b2a7223 */ /* 0x000fe400000100d6 */
[C---:B------:R-:W-:Y:S02]  /*7070*/  FMUL.FTZ R44, R159.reuse, UR45 ;  /* 0x0000002d9f2c7c20 */ /* 0x040fe40008410000 */
[----:B------:R-:W-:-:S02]  /*7080*/  FFMA.FTZ R69, R159, UR44, -R46 ;  /* 0x0000002c9f457c23 */ /* 0x000fc4000801082e */
[----:B------:R-:W-:Y:S02]  /*7090*/  FMUL.FTZ R75, R75, R159 ;  /* 0x0000009f4b4b7220 */ /* 0x000fe40000410000 */
[----:B------:R-:W-:Y:S02]  /*70a0*/  FADD.FTZ R48, -R157, R22 ;  /* 0x000000169d307221 */ /* 0x000fe40000010100 */
[----:B------:R-:W-:Y:S02]  /*70b0*/  FFMA.FTZ R40, R74, -R40, R215 ;  /* 0x800000284a287223 */ /* 0x000fe400000100d7 */
[----:B------:R-:W-:Y:S02]  /*70c0*/  FFMA.FTZ R53, R161, UR44, R44 ;  /* 0x0000002ca1357c23 */ /* 0x000fe4000801002c */
[----:B------:R-:W-:Y:S02]  /*70d0*/  FMUL.FTZ R22, R42, R69 ;  /* 0x000000452a167220 */ /* 0x000fe40000410000 */
[----:B------:R-:W-:-:S02]  /*70e0*/  FFMA.FTZ R74, R74, R161, R75 ;  /* 0x000000a14a4a7223 */ /* 0x000fc4000001004b */
[----:B------:R-:W-:Y:S02]  /*70f0*/  FADD.FTZ R156, R156, R51 ;  /* 0x000000339c9c7221 */ /* 0x000fe40000010000 */
[----:B------:R-:W-:Y:S02]  /*7100*/  FMUL.FTZ R75, R20, R159 ;  /* 0x0000009f144b7220 */ /* 0x000fe40000410000 */
[----:B------:R-:W-:Y:S02]  /*7110*/  FFMA.FTZ R22, R40, R53, R22 ;  /* 0x0000003528167223 */ /* 0x000fe40000010016 */
[C---:B------:R-:W-:Y:S02]  /*7120*/  FMUL.FTZ R53, R23.reuse, -R48 ;  /* 0x8000003017357220 */ /* 0x040fe40000410000 */
[----:B------:R-:W-:Y:S02]  /*7130*/  FMUL.FTZ R153, R142, R71 ;  /* 0x000000478e997220 */ /* 0x000fe40000410000 */
[----:B------:R-:W-:-:S02]  /*7140*/  FMUL.FTZ R23, R23, -R156 ;  /* 0x8000009c17177220 */ /* 0x000fc40000410000 */
[----:B------:R-:W-:Y:S01]  /*7150*/  FMUL.FTZ R71, R20, R161 ;  /* 0x000000a114477220 */ /* 0x000fe20000410000 */
[----:B------:R1:W-:Y:S01]  /*7160*/  STS [R32.X4+0x4234], R153 ;  /* 0x0042349920007388 */ /* 0x0003e20000004800 */
[----:B------:R-:W-:Y:S02]  /*7170*/  FMUL.FTZ R44, R42, R75 ;  /* 0x0000004b2a2c7220 */ /* 0x000fe40000410000 */
[----:B------:R-:W-:Y:S02]  /*7180*/  FFMA.FTZ R53, R24, R156, -R53 ;  /* 0x0000009c18357223 */ /* 0x000fe40000010835 */
[----:B------:R-:W-:Y:S02]  /*7190*/  FFMA.FTZ R19, R68, R160, R19 ;  /* 0x000000a044137223 */ /* 0x000fe40000010013 */
[----:B------:R-:W-:Y:S02]  /*71a0*/  FFMA.FTZ R24, R24, R48, R23 ;  /* 0x0000003018187223 */ /* 0x000fe40000010017 */
[----:B------:R-:W-:-:S02]  /*71b0*/  FMUL.FTZ R68, R42, R71 ;  /* 0x000000472a447220 */ /* 0x000fc40000410000 */
[-C--:B0-----:R-:W-:Y:S02]  /*71c0*/  FMUL.FTZ R151, R141, R71.reuse ;  /* 0x000000478d977220 */ /* 0x081fe40000410000 */
[----:B------:R-:W-:Y:S02]  /*71d0*/  FFMA.FTZ R69, R40, R71, R44 ;  /* 0x0000004728457223 */ /* 0x000fe4000001002c */
[----:B------:R-:W-:Y:S01]  /*71e0*/  FADD.FTZ R51, R124, UR5 ;  /* 0x000000057c337e21 */ /* 0x000fe20008010000 */
[----:B------:R0:W-:Y:S01]  /*71f0*/  STS [R32.X4+0x4228], R151 ;  /* 0x0042289720007388 */ /* 0x0001e20000004800 */
[----:B------:R-:W-:Y:S02]  /*7200*/  FMUL.FTZ R71, R73, R48 ;  /* 0x0000003049477220 */ /* 0x000fe40000410000 */
[----:B------:R-:W-:Y:S02]  /*7210*/  FADD.FTZ R155, -R155, R24 ;  /* 0x000000189b9b7221 */ /* 0x000fe40000010100 */
[----:B------:R-:W-:-:S02]  /*7220*/  FFMA.FTZ R68, R40, R75, -R68 ;  /* 0x0000004b28447223 */ /* 0x000fc40000010844 */
[----:B------:R-:W-:Y:S02]  /*7230*/  FMUL.FTZ R40, R140, R51 ;  /* 0x000000338c287220 */ /* 0x000fe40000410000 */
[----:B------:R-:W-:Y:S02]  /*7240*/  FFMA.FTZ R23, R72, R156, R71 ;  /* 0x0000009c48177223 */ /* 0x000fe40000010047 */
[----:B------:R-:W-:Y:S02]  /*7250*/  FADD.FTZ R71, R154, R53 ;  /* 0x000000359a477221 */ /* 0x000fe40000010000 */
[----:B------:R-:W-:Y:S02]  /*7260*/  FMUL.FTZ R24, R25, -R155 ;  /* 0x8000009b19187220 */ /* 0x000fe40000410000 */
[-C--:B------:R-:W-:Y:S02]  /*7270*/  FFMA.FTZ R73, R73, -R40.reuse, R216 ;  /* 0x8000002849497223 */ /* 0x080fe400000100d8 */
[----:B------:R-:W-:-:S02]  /*7280*/  FFMA.FTZ R42, R72, -R40, R217 ;  /* 0x80000028482a7223 */ /* 0x000fc400000100d9 */
[----:B------:R-:W-:Y:S02]  /*7290*/  FMUL.FTZ R46, R156, UR45 ;  /* 0x0000002d9c2e7c20 */ /* 0x000fe40008410000 */
[----:B------:R-:W-:Y:S02]  /*72a0*/  FMUL.FTZ R40, R25, -R71 ;  /* 0x8000004719287220 */ /* 0x000fe40000410000 */
[----:B-1----:R-:W-:Y:S02]  /*72b0*/  FMUL.FTZ R153, R141, R75 ;  /* 0x0000004b8d997220 */ /* 0x002fe40000410000 */
[C---:B0-----:R-:W-:Y:S02]  /*72c0*/  FMUL.FTZ R151, R51.reuse, R48 ;  /* 0x0000003033977220 */ /* 0x041fe40000410000 */
[----:B------:R-:W-:Y:S01]  /*72d0*/  FFMA.FTZ R25, R26, R71, -R24 ;  /* 0x000000471a197223 */ /* 0x000fe20000010818 */
[----:B------:R0:W-:Y:S01]  /*72e0*/  STS [R32.X4+0x422c], R153 ;  /* 0x00422c9920007388 */ /* 0x0001e20000004800 */
[----:B------:R-:W-:-:S02]  /*72f0*/  FMUL.FTZ R75, R51, R156 ;  /* 0x0000009c334b7220 */ /* 0x000fc40000410000 */
[----:B------:R-:W-:Y:S02]  /*7300*/  FFMA.FTZ R46, R48, UR44, -R46 ;  /* 0x0000002c302e7c23 */ /* 0x000fe4000801082e */
[----:B------:R-:W-:Y:S02]  /*7310*/  FFMA.FTZ R40, R26, R155, R40 ;  /* 0x0000009b1a287223 */ /* 0x000fe40000010028 */
[C---:B------:R-:W-:Y:S02]  /*7320*/  FMUL.FTZ R24, R73.reuse, R151 ;  /* 0x0000009749187220 */ /* 0x040fe40000410000 */
[----:B------:R-:W-:Y:S02]  /*7330*/  FADD.FTZ R190, R190, R25 ;  /* 0x00000019bebe7221 */ /* 0x000fe40000010000 */
[C---:B------:R-:W-:Y:S02]  /*7340*/  FMUL.FTZ R25, R73.reuse, R75 ;  /* 0x0000004b49197220 */ /* 0x040fe40000410000 */
[----:B------:R-:W-:-:S02]  /*7350*/  FMUL.FTZ R46, R73, R46 ;  /* 0x0000002e492e7220 */ /* 0x000fc40000410000 */
[----:B------:R-:W-:Y:S02]  /*7360*/  FADD.FTZ R72, -R191, R40 ;  /* 0x00000028bf487221 */ /* 0x000fe40000010100 */
[-C--:B------:R-:W-:Y:S02]  /*7370*/  FFMA.FTZ R73, R42, R75.reuse, R24 ;  /* 0x0000004b2a497223 */ /* 0x080fe40000010018 */
[----:B0-----:R-:W-:Y:S02]  /*7380*/  FMUL.FTZ R153, R140, R75 ;  /* 0x0000004b8c997220 */ /* 0x001fe40000410000 */
[----:B------:R-:W-:Y:S02]  /*7390*/  FFMA.FTZ R75, R42, R151, -R25 ;  /* 0x000000972a4b7223 */ /* 0x000fe40000010819 */
[C---:B------:R-:W-:Y:S01]  /*73a0*/  FMUL.FTZ R25, R27.reuse, -R190 ;  /* 0x800000be1b197220 */ /* 0x040fe20000410000 */
[----:B------:R-:W-:Y:S01]  /*73b0*/  STS [R32.X4+0x4220], R153 ;  /* 0x0042209920007388 */ /* 0x000fe20000004800 */
[----:B------:R-:W-:-:S02]  /*73c0*/  FMUL.FTZ R27, R27, -R72 ;  /* 0x800000481b1b7220 */ /* 0x000fc40000410000 */
[C---:B------:R-:W-:Y:S02]  /*73d0*/  FFMA.FTZ R26, R28.reuse, R72, R25 ;  /* 0x000000481c1a7223 */ /* 0x040fe40000010019 */
[----:B------:R-:W-:Y:S02]  /*73e0*/  FFMA.FTZ R27, R28, R190, -R27 ;  /* 0x000000be1c1b7223 */ /* 0x000fe4000001081b */
[----:B------:R-:W-:Y:S02]  /*73f0*/  FADD.FTZ R26, -R189, R26 ;  /* 0x0000001abd1a7221 */ /* 0x000fe40000010100 */
[----:B------:R-:W-:Y:S02]  /*7400*/  FADD.FTZ R27, R188, R27 ;  /* 0x0000001bbc1b7221 */ /* 0x000fe40000010000 */
[----:B------:R-:W-:Y:S02]  /*7410*/  FMUL.FTZ R44, R48, UR45 ;  /* 0x0000002d302c7c20 */ /* 0x000fe40008410000 */
[----:B------:R-:W-:-:S02]  /*7420*/  FMUL.FTZ R151, R140, R151 ;  /* 0x000000978c977220 */ /* 0x000fc40000410000 */
[C---:B------:R-:W-:Y:S02]  /*7430*/  FMUL.FTZ R28, R29.reuse, -R26 ;  /* 0x8000001a1d1c7220 */ /* 0x040fe40000410000 */
[----:B------:R-:W-:Y:S01]  /*7440*/  FMUL.FTZ R29, R29, -R27 ;  /* 0x8000001b1d1d7220 */ /* 0x000fe20000410000 */
[----:B------:R0:W-:Y:S01]  /*7450*/  STS [R32.X4+0x4224], R151 ;  /* 0x0042249720007388 */ /* 0x0001e20000004800 */
[----:B------:R-:W-:Y:S02]  /*7460*/  FFMA.FTZ R53, R156, UR44, R44 ;  /* 0x0000002c9c357c23 */ /* 0x000fe4000801002c */
[----:B------:R-:W-:Y:S02]  /*7470*/  FADD.FTZ R24, R131, UR5 ;  /* 0x0000000583187e21 */ /* 0x000fe40008010000 */
[----:B------:R-:W-:Y:S02]  /*7480*/  FFMA.FTZ R25, R42, R53, R46 ;  /* 0x000000352a197223 */ /* 0x000fe4000001002e */
[----:B------:R-:W-:-:S02]  /*7490*/  FMUL.FTZ R40, R147, R24 ;  /* 0x0000001893287220 */ /* 0x000fc40000410000 */
[C---:B------:R-:W-:Y:S02]  /*74a0*/  FFMA.FTZ R53, R30.reuse, R27, -R28 ;  /* 0x0000001b1e357223 */ /* 0x040fe4000001081c */
[----:B0-----:R-:W-:Y:S02]  /*74b0*/  FFMA.FTZ R151, R30, R26, R29 ;  /* 0x0000001a1e977223 */ /* 0x001fe4000001001d */
[----:B------:R-:W-:Y:S02]  /*74c0*/  FADD.FTZ R29, R128, UR5 ;  /* 0x00000005801d7e21 */ /* 0x000fe40008010000 */
[----:B------:R-:W-:Y:S02]  /*74d0*/  FMUL.FTZ R42, R79, R155 ;  /* 0x0000009b4f2a7220 */ /* 0x000fe40000410000 */
[----:B------:R-:W-:Y:S02]  /*74e0*/  FADD.FTZ R28, R129, UR5 ;  /* 0x00000005811c7e21 */ /* 0x000fe40008010000 */
[----:B------:R-:W-:-:S02]  /*74f0*/  FMUL.FTZ R46, R144, R29 ;  /* 0x0000001d902e7220 */ /* 0x000fc40000410000 */
[-C--:B------:R-:W-:Y:S02]  /*7500*/  FFMA.FTZ R150, R79, -R40.reuse, R218 ;  /* 0x800000284f967223 */ /* 0x080fe400000100da */
[----:B------:R-:W-:Y:S02]  /*7510*/  FADD.FTZ R184, R184, R53 ;  /* 0x00000035b8b87221 */ /* 0x000fe40000010000 */
[----:B------:R-:W-:Y:S02]  /*7520*/  FADD.FTZ R186, -R186, R151 ;  /* 0x00000097baba7221 */ /* 0x000fe40000010100 */
[C---:B------:R-:W-:Y:S02]  /*7530*/  FFMA.FTZ R79, R78.reuse, -R40, R219 ;  /* 0x800000284e4f7223 */ /* 0x040fe400000100db */
[----:B------:R-:W-:Y:S02]  /*7540*/  FFMA.FTZ R78, R78, R71, R42 ;  /* 0x000000474e4e7223 */ /* 0x000fe4000001002a */
[----:B------:R-:W-:-:S02]  /*7550*/  FMUL.FTZ R42, R145, R28 ;  /* 0x0000001c912a7220 */ /* 0x000fc40000410000 */
[-C--:B------:R-:W-:Y:S02]  /*7560*/  FFMA.FTZ R48, R80, -R46.reuse, R225 ;  /* 0x8000002e50307223 */ /* 0x080fe400000100e1 */
[----:B------:R-:W-:Y:S02]  /*7570*/  FADD.FTZ R53, R130, UR5 ;  /* 0x0000000582357e21 */ /* 0x000fe40008010000 */
[----:B------:R-:W-:Y:S02]  /*7580*/  FFMA.FTZ R46, R81, -R46, R224 ;  /* 0x8000002e512e7223 */ /* 0x000fe400000100e0 */
[C---:B------:R-:W-:Y:S02]  /*7590*/  FMUL.FTZ R151, R29.reuse, R186 ;  /* 0x000000ba1d977220 */ /* 0x040fe40000410000 */
[----:B------:R-:W-:Y:S02]  /*75a0*/  FMUL.FTZ R153, R29, R184 ;  /* 0x000000b81d997220 */ /* 0x000fe40000410000 */
[----:B------:R-:W-:-:S02]  /*75b0*/  FFMA.FTZ R44, R82, -R42, R223 ;  /* 0x8000002a522c7223 */ /* 0x000fc400000100df */
[----:B------:R-:W-:Y:S02]  /*75c0*/  FMUL.FTZ R30, R146, R53 ;  /* 0x00000035921e7220 */ /* 0x000fe40000410000 */
[----:B------:R-:W-:Y:S02]  /*75d0*/  FFMA.FTZ R42, R83, -R42, R222 ;  /* 0x8000002a532a7223 */ /* 0x000fe400000100de */
[C---:B------:R-:W-:Y:S02]  /*75e0*/  FMUL.FTZ R157, R28.reuse, R26 ;  /* 0x0000001a1c9d7220 */ /* 0x040fe40000410000 */
[----:B------:R-:W-:Y:S02]  /*75f0*/  FMUL.FTZ R159, R28, R27 ;  /* 0x0000001b1c9f7220 */ /* 0x000fe40000410000 */
[C---:B------:R-:W-:Y:S02]  /*7600*/  FMUL.FTZ R152, R46.reuse, R151 ;  /* 0x000000972e987220 */ /* 0x040fe40000410000 */
[----:B------:R-:W-:-:S02]  /*7610*/  FMUL.FTZ R154, R46, R153 ;  /* 0x000000992e9a7220 */ /* 0x000fc40000410000 */
[-C--:B------:R-:W-:Y:S02]  /*7620*/  FFMA.FTZ R40, R76, -R30.reuse, R221 ;  /* 0x8000001e4c287223 */ /* 0x080fe400000100dd */
[C---:B------:R-:W-:Y:S02]  /*7630*/  FMUL.FTZ R156, R42.reuse, R157 ;  /* 0x0000009d2a9c7220 */ /* 0x040fe40000410000 */
[----:B------:R-:W-:Y:S02]  /*7640*/  FMUL.FTZ R158, R42, R159 ;  /* 0x0000009f2a9e7220 */ /* 0x000fe40000410000 */
[C---:B------:R-:W-:Y:S02]  /*7650*/  FFMA.FTZ R152, R48.reuse, R153, R152 ;  /* 0x0000009930987223 */ /* 0x040fe40000010098 */
[----:B------:R-:W-:Y:S02]  /*7660*/  FFMA.FTZ R154, R48, R151, -R154 ;  /* 0x00000097309a7223 */ /* 0x000fe4000001089a */
[----:B------:R-:W-:-:S02]  /*7670*/  FFMA.FTZ R30, R77, -R30, R220 ;  /* 0x8000001e4d1e7223 */ /* 0x000fc400000100dc */
[C---:B------:R-:W-:Y:S02]  /*7680*/  FMUL.FTZ R161, R53.reuse, R72 ;  /* 0x0000004835a17220 */ /* 0x040fe40000410000 */
[----:B------:R-:W-:Y:S02]  /*7690*/  FMUL.FTZ R163, R53, R190 ;  /* 0x000000be35a37220 */ /* 0x000fe40000410000 */
[C---:B------:R-:W-:Y:S02]  /*76a0*/  FFMA.FTZ R179, R44.reuse, R159, R156 ;  /* 0x0000009f2cb37223 */ /* 0x040fe4000001009c */
[----:B------:R-:W-:Y:S02]  /*76b0*/  FFMA.FTZ R189, R44, R157, -R158 ;  /* 0x0000009d2cbd7223 */ /* 0x000fe4000001089e */
[----:B------:R-:W-:Y:S02]  /*76c0*/  FADD.FTZ R152, RZ, R152 ;  /* 0x00000098ff987221 */ /* 0x000fe40000010000 */
[----:B------:R-:W-:-:S02]  /*76d0*/  FADD.FTZ R154, RZ, R154 ;  /* 0x0000009aff9a7221 */ /* 0x000fc40000010000 */
[C---:B------:R-:W-:Y:S02]  /*76e0*/  FMUL.FTZ R156, R30.reuse, R161 ;  /* 0x000000a11e9c7220 */ /* 0x040fe40000410000 */
[----:B------:R-:W-:Y:S02]  /*76f0*/  FMUL.FTZ R158, R30, R163 ;  /* 0x000000a31e9e7220 */ /* 0x000fe40000410000 */
[C---:B------:R-:W-:Y:S02]  /*7700*/  FMUL.FTZ R162, R24.reuse, R155 ;  /* 0x0000009b18a27220 */ /* 0x040fe40000410000 */
[----:B------:R-:W-:Y:S02]  /*7710*/  FMUL.FTZ R160, R24, R71 ;  /* 0x0000004718a07220 */ /* 0x000fe40000410000 */
[----:B------:R-:W-:Y:S02]  /*7720*/  FADD.FTZ R152, R152, R179 ;  /* 0x000000b398987221 */ /* 0x000fe40000010000 */
[----:B------:R-:W-:-:S02]  /*7730*/  FADD.FTZ R154, R154, R189 ;  /* 0x000000bd9a9a7221 */ /* 0x000fc40000010000 */
[C---:B------:R-:W-:Y:S02]  /*7740*/  FFMA.FTZ R179, R40.reuse, R163, R156 ;  /* 0x000000a328b37223 */ /* 0x040fe4000001009c */
[----:B------:R-:W-:Y:S02]  /*7750*/  FFMA.FTZ R189, R40, R161, -R158 ;  /* 0x000000a128bd7223 */ /* 0x000fe4000001089e */
[C---:B------:R-:W-:Y:S02]  /*7760*/  FMUL.FTZ R156, R150.reuse, R162 ;  /* 0x000000a2969c7220 */ /* 0x040fe40000410000 */
[----:B------:R-:W-:Y:S02]  /*7770*/  FMUL.FTZ R178, R150, R160 ;  /* 0x000000a096b27220 */ /* 0x000fe40000410000 */
[----:B------:R-:W-:Y:S02]  /*7780*/  FADD.FTZ R152, R152, R179 ;  /* 0x000000b398987221 */ /* 0x000fe40000010000 */
[----:B------:R-:W-:-:S02]  /*7790*/  FADD.FTZ R154, R154, R189 ;  /* 0x000000bd9a9a7221 */ /* 0x000fc40000010000 */
[C---:B------:R-:W-:Y:S02]  /*77a0*/  FFMA.FTZ R179, R79.reuse, R160, R156 ;  /* 0x000000a04fb37223 */ /* 0x040fe4000001009c */
[----:B------:R-:W-:Y:S02]  /*77b0*/  FFMA.FTZ R189, R79, R162, -R178 ;  /* 0x000000a24fbd7223 */ /* 0x000fe400000108b2 */
[----:B------:R-:W-:Y:S02]  /*77c0*/  FADD.FTZ R152, R152, R179 ;  /* 0x000000b398987221 */ /* 0x000fe40000010000 */
[----:B------:R-:W-:Y:S02]  /*77d0*/  FADD.FTZ R154, R154, R189 ;  /* 0x000000bd9a9a7221 */ /* 0x000fe40000010000 */
[----:B------:R-:W-:Y:S02]  /*77e0*/  FADD.FTZ R152, R152, R73 ;  /* 0x0000004998987221 */ /* 0x000fe40000010000 */
[----:B------:R-:W-:Y:S01]  /*77f0*/  FADD.FTZ R75, R154, R75 ;  /* 0x0000004b9a4b7221 */ /* 0x000fe20000010000 */
[----:B------:R-:W-:Y:S01]  /*7800*/  IADD3 R154, R183, 0x5c0, RZ ;  /* 0x000005c0b79a7810 */ /* 0x000fe20007ffe0ff */
[----:B------:R-:W-:-:S02]  /*7810*/  FADD.FTZ R152, R152, R69 ;  /* 0x0000004598987221 */ /* 0x000fc40000010000 */
[----:B------:R-:W-:Y:S02]  /*7820*/  FADD.FTZ R75, R75, R68 ;  /* 0x000000444b4b7221 */ /* 0x000fe40000010000 */
[----:B------:R-:W-:Y:S01]  /*7830*/  FADD.FTZ R69, R152, R59 ;  /* 0x0000003b98457221 */ /* 0x000fe20000010000 */
[----:B------:R-:W-:Y:S01]  /*7840*/  IADD3 R152, R183, 0x540, RZ ;  /* 0x00000540b7987810 */ /* 0x000fe20007ffe0ff */
[----:B------:R-:W-:Y:S02]  /*7850*/  FADD.FTZ R68, R75, R50 ;  /* 0x000000324b447221 */ /* 0x000fe40000010000 */
[----:B------:R-:W-:Y:S01]  /*7860*/  FADD.FTZ R64, R69, R64 ;  /* 0x0000004045407221 */ /* 0x000fe20000010000 */
[----:B------:R-:W-:Y:S01]  /*7870*/  LEA.HI.SX32 R227, R152, R183, 0x1b ;  /* 0x000000b798e37211 */ /* 0x000fe200078fdaff */
[----:B------:R-:W-:Y:S02]  /*7880*/  FADD.FTZ R68, R68, R65 ;  /* 0x0000004144447221 */ /* 0x000fe40000010000 */
[----:B------:R-:W-:-:S02]  /*7890*/  FMUL.FTZ R156, R155, UR45 ;  /* 0x0000002d9b9c7c20 */ /* 0x000fc40008410000 */
[----:B------:R-:W-:Y:S02]  /*78a0*/  FADD.FTZ R64, R64, R57 ;  /* 0x0000003940407221 */ /* 0x000fe40000010000 */
[----:B------:R-:W-:Y:S02]  /*78b0*/  FADD.FTZ R68, R68, R55 ;  /* 0x0000003744447221 */ /* 0x000fe40000010000 */
[C---:B------:R-:W-:Y:S02]  /*78c0*/  FMUL.FTZ R158, R71.reuse, UR45 ;  /* 0x0000002d479e7c20 */ /* 0x040fe40008410000 */
[----:B------:R-:W-:Y:S02]  /*78d0*/  FFMA.FTZ R156, R71, UR44, R156 ;  /* 0x0000002c479c7c23 */ /* 0x000fe4000801009c */
[----:B------:R-:W-:Y:S01]  /*78e0*/  FMUL.FTZ R71, R147, R160 ;  /* 0x000000a093477220 */ /* 0x000fe20000410000 */
[----:B------:R-:W-:Y:S01]  /*78f0*/  IADD3 R160, R183, 0x780, RZ ;  /* 0x00000780b7a07810 */ /* 0x000fe20007ffe0ff */
[----:B------:R-:W-:-:S02]  /*7900*/  FMUL.FTZ R73, R147, R162 ;  /* 0x000000a293497220 */ /* 0x000fc40000410000 */
[----:B------:R-:W-:Y:S01]  /*7910*/  FADD.FTZ R64, R64, R67 ;  /* 0x0000004340407221 */ /* 0x000fe20000010000 */
[----:B------:R-:W-:Y:S01]  /*7920*/  STS [R32.X4+0x4218], R71 ;  /* 0x0042184720007388 */ /* 0x000fe20000004800 */
[----:B------:R-:W-:Y:S01]  /*7930*/  FADD.FTZ R149, R68, R149 ;  /* 0x0000009544957221 */ /* 0x000fe20000010000 */
[----:B------:R-:W-:Y:S01]  /*7940*/  IADD3 R68, R183, 0x340, RZ ;  /* 0x00000340b7447810 */ /* 0x000fe20007ffe0ff */
[C---:B------:R-:W-:Y:S01]  /*7950*/  FMUL.FTZ R163, R146.reuse, R163 ;  /* 0x000000a392a37220 */ /* 0x040fe20000410000 */
[----:B------:R0:W-:Y:S01]  /*7960*/  STS [R32.X4+0x421c], R73 ;  /* 0x00421c4920007388 */ /* 0x0001e20000004800 */
[----:B------:R-:W-:Y:S01]  /*7970*/  FMUL.FTZ R161, R146, R161 ;  /* 0x000000a192a17220 */ /* 0x000fe20000410000 */
[----:B------:R-:W-:Y:S01]  /*7980*/  LEA.HI.SX32 R237, R68, R183, 0x1b ;  /* 0x000000b744ed7211 */ /* 0x000fe200078fdaff */
[C---:B------:R-:W-:Y:S01]  /*7990*/  FMUL.FTZ R159, R145.reuse, R159 ;  /* 0x0000009f919f7220 */ /* 0x040fe20000410000 */
[----:B------:R-:W-:Y:S01]  /*79a0*/  STS [R32.X4+0x4210], R163 ;  /* 0x004210a320007388 */ /* 0x000fe20000004800 */
[----:B------:R-:W-:Y:S01]  /*79b0*/  FMUL.FTZ R157, R145, R157 ;  /* 0x0000009d919d7220 */ /* 0x000fe20000410000 */
[----:B------:R-:W-:Y:S01]  /*79c0*/  LEA.HI.SX32 R191, R160, R183, 0x1b ;  /* 0x000000b7a0bf7211 */ /* 0x000fe200078fdaff */
[C---:B------:R-:W-:Y:S01]  /*79d0*/  FMUL.FTZ R153, R144.reuse, R153 ;  /* 0x0000009990997220 */ /* 0x040fe20000410000 */
[----:B------:R-:W-:Y:S01]  /*79e0*/  STS [R32.X4+0x4214], R161 ;  /* 0x004214a120007388 */ /* 0x000fe20000004800 */
[----:B------:R-:W-:-:S02]  /*79f0*/  FMUL.FTZ R151, R144, R151 ;  /* 0x0000009790977220 */ /* 0x000fc40000410000 */
[----:B------:R-:W-:Y:S01]  /*7a00*/  FADD.FTZ R61, R64, R61 ;  /* 0x0000003d403d7221 */ /* 0x000fe20000010000 */
[----:B------:R-:W-:Y:S01]  /*7a10*/  STS [R32.X4+0x4208], R159 ;  /* 0x0042089f20007388 */ /* 0x000fe20000004800 */
[----:B------:R-:W-:Y:S01]  /*7a20*/  FADD.FTZ R60, R149, R60 ;  /* 0x0000003c953c7221 */ /* 0x000fe20000010000 */
[----:B------:R-:W-:Y:S01]  /*7a30*/  LEA.HI.SX32 R64, R183, R183, 0x1b ;  /* 0x000000b7b7407211 */ /* 0x000fe200078fdaff */
[----:B------:R-:W-:Y:S01]  /*7a40*/  FADD.FTZ R61, R61, R148 ;  /* 0x000000943d3d7221 */ /* 0x000fe20000010000 */
[----:B------:R-:W-:Y:S01]  /*7a50*/  STS [R32.X4+0x420c], R157 ;  /* 0x00420c9d20007388 */ /* 0x000fe20000004800 */
[----:B------:R-:W-:Y:S01]  /*7a60*/  FADD.FTZ R63, R60, R63 ;  /* 0x0000003f3c3f7221 */ /* 0x000fe20000010000 */
[----:B------:R-:W-:Y:S01]  /*7a70*/  IADD3 R60, R183, 0x2c0, RZ ;  /* 0x000002c0b73c7810 */ /* 0x000fe20007ffe0ff */
[----:B------:R-:W-:Y:S01]  /*7a80*/  FFMA.FTZ R155, R155, UR44, -R158 ;  /* 0x0000002c9b9b7c23 */ /* 0x000fe2000801089e */
[----:B------:R-:W-:Y:S01]  /*7a90*/  STS [R32.X4+0x4200], R153 ;  /* 0x0042009920007388 */ /* 0x000fe20000004800 */
[----:B------:R-:W-:Y:S01]  /*7aa0*/  FADD.FTZ R61, R61, R52 ;  /* 0x000000343d3d7221 */ /* 0x000fe20000010000 */
[----:B------:R-:W-:Y:S01]  /*7ab0*/  IADD3 R52, R183, 0x1c0, RZ ;  /* 0x000001c0b7347810 */ /* 0x000fe20007ffe0ff */
[----:B------:R-:W-:Y:S01]  /*7ac0*/  FADD.FTZ R63, R63, R56 ;  /* 0x000000383f3f7221 */ /* 0x000fe20000010000 */
[----:B------:R-:W-:Y:S01]  /*7ad0*/  STS [R32.X4+0x4204], R151 ;  /* 0x0042049720007388 */ /* 0x000fe20000004800 */
[----:B------:R-:W-:Y:S01]  /*7ae0*/  FMUL.FTZ R65, R72, UR45 ;  /* 0x0000002d48417c20 */ /* 0x000fe20008410000 */
[----:B------:R-:W-:Y:S01]  /*7af0*/  IADD3 R56, R183, 0x240, RZ ;  /* 0x00000240b7387810 */ /* 0x000fe20007ffe0ff */
[----:B------:R-:W-:Y:S01]  /*7b00*/  FMUL.FTZ R155, R150, R155 ;  /* 0x0000009b969b7220 */ /* 0x000fe20000410000 */
[----:B------:R-:W-:Y:S01]  /*7b10*/  BAR.SYNC.DEFER_BLOCKING 0x0 ;  /* 0x0000000000007b1d */ /* 0x000fe20000010000 */
[----:B------:R-:W-:Y:S01]  /*7b20*/  FMUL.FTZ R77, R77, R72 ;  /* 0x000000484d4d7220 */ /* 0x000fe20000410000 */
[C---:B------:R-:W-:Y:S01]  /*7b30*/  IADD3 R148, R183.reuse, 0x4c0, RZ ;  /* 0x000004c0b7947810 */ /* 0x040fe20007ffe0ff */
[C---:B------:R-:W-:Y:S01]  /*7b40*/  FMUL.FTZ R69, R190.reuse, UR45 ;  /* 0x0000002dbe457c20 */ /* 0x040fe20008410000 */
[----:B------:R-:W-:Y:S01]  /*7b50*/  IADD3 R150, R183, 0x500, RZ ;  /* 0x00000500b7967810 */ /* 0x000fe20007ffe0ff */
[----:B------:R-:W-:Y:S01]  /*7b60*/  FADD.FTZ R61, R61, R6 ;  /* 0x000000063d3d7221 */ /* 0x000fe20000010000 */
[----:B------:R-:W-:Y:S01]  /*7b70*/  IADD3 R6, R183, 0x40, RZ ;  /* 0x00000040b7067810 */ /* 0x000fe20007ffe0ff */
[----:B------:R-:W-:Y:S01]  /*7b80*/  FADD.FTZ R38, R63, R38 ;  /* 0x000000263f267221 */ /* 0x000fe20000010000 */
[----:B------:R-:W-:Y:S01]  /*7b90*/  IADD3 R158, R183, 0x6c0, RZ ;  /* 0x000006c0b79e7810 */ /* 0x000fe20007ffe0ff */
[----:B------:R-:W-:Y:S01]  /*7ba0*/  FFMA.FTZ R55, R190, UR44, R65 ;  /* 0x0000002cbe377c23 */ /* 0x000fe20008010041 */
[----:B------:R-:W-:Y:S01]  /*7bb0*/  LEA.HI.SX32 R249, R6, R183, 0x1b ;  /* 0x000000b706f97211 */ /* 0x000fe200078fdaff */
[----:B------:R-:W-:Y:S01]  /*7bc0*/  FFMA.FTZ R50, R79, R156, R155 ;  /* 0x0000009c4f327223 */ /* 0x000fe2000001009b */
[C---:B------:R-:W-:Y:S01]  /*7bd0*/  IADD3 R156, R183.reuse, 0x640, RZ ;  /* 0x00000640b79c7810 */ /* 0x040fe20007ffe0ff */
[----:B------:R-:W-:Y:S01]  /*7be0*/  FFMA.FTZ R59, R76, R190, R77 ;  /* 0x000000be4c3b7223 */ /* 0x000fe2000001004d */
[C---:B------:R-:W-:Y:S01]  /*7bf0*/  IADD3 R76, R183.reuse, 0x440, RZ ;  /* 0x00000440b74c7810 */ /* 0x040fe20007ffe0ff */
[----:B------:R-:W-:Y:S01]  /*7c00*/  FFMA.FTZ R57, R72, UR44, -R69 ;  /* 0x0000002c48397c23 */ /* 0x000fe20008010845 */
[----:B------:R-:W-:Y:S01]  /*7c10*/  IADD3 R72, R183, 0x3c0, RZ ;  /* 0x000003c0b7487810 */ /* 0x000fe20007ffe0ff */
[----:B------:R-:W-:Y:S01]  /*7c20*/  FADD.FTZ R61, R61, R34 ;  /* 0x000000223d3d7221 */ /* 0x000fe20000010000 */
[C---:B------:R-:W-:Y:S01]  /*7c30*/  IADD3 R34, R183.reuse, 0xc0, RZ ;  /* 0x000000c0b7227810 */ /* 0x040fe20007ffe0ff */
[----:B------:R-:W-:Y:S01]  /*7c40*/  FADD.FTZ R37, R38, R37 ;  /* 0x0000002526257221 */ /* 0x000fe20000010000 */
[C---:B------:R-:W-:Y:S01]  /*7c50*/  IADD3 R38, R183.reuse, 0x140, RZ ;  /* 0x00000140b7267810 */ /* 0x040fe20007ffe0ff */
[C---:B------:R-:W-:Y:S01]  /*7c60*/  FFMA.FTZ R65, -R180.reuse, R224, -RZ ;  /* 0x000000e0b4417223 */ /* 0x040fe200000109ff */
[C---:B------:R-:W-:Y:S01]  /*7c70*/  IADD3 R224, R183.reuse, 0x600, RZ ;  /* 0x00000600b7e07810 */ /* 0x040fe20007ffe0ff */
[----:B------:R-:W-:Y:S01]  /*7c80*/  FMUL.FTZ R69, R180, R225 ;  /* 0x000000e1b4457220 */ /* 0x000fe20000410000 */
[----:B------:R-:W-:Y:S01]  /*7c90*/  IADD3 R190, R183, 0x7c0, RZ ;  /* 0x000007c0b7be7810 */ /* 0x000fe20007ffe0ff */
[----:B------:R-:W-:Y:S01]  /*7ca0*/  FFMA.FTZ R77, -R176, R220, -RZ ;  /* 0x000000dcb04d7223 */ /* 0x000fe200000109ff */
[-C--:B------:R-:W-:Y:S01]  /*7cb0*/  LEA.HI.SX32 R247, R34, R183.reuse, 0x1b ;  /* 0x000000b722f77211 */ /* 0x080fe200078fdaff */
[----:B------:R-:W1:Y:S01]  /*7cc0*/  LDS R251, [R64.X4+0x4200] ;  /* 0x0042000040fb7984 */ /* 0x000e620000004800 */
[-C--:B------:R-:W-:Y:S01]  /*7cd0*/  LEA.HI.SX32 R245, R38, R183.reuse, 0x1b ;  /* 0x000000b726f57211 */ /* 0x080fe200078fdaff */
[----:B0-----:R-:W-:Y:S01]  /*7ce0*/  FFMA.FTZ R73, -R177, R222, -RZ ;  /* 0x000000deb1497223 */ /* 0x001fe200000109ff */
[-C--:B------:R-:W-:Y:S01]  /*7cf0*/  LEA.HI.SX32 R243, R52, R183.reuse, 0x1b ;  /* 0x000000b734f37211 */ /* 0x080fe200078fdaff */
[----:B------:R-:W0:Y:S01]  /*7d00*/  LDS R189, [R249.X4+0x4300] ;  /* 0x00430000f9bd7984 */ /* 0x000e220000004800 */
        /* <DEDUP_REMOVED lines=21> */
[----:B------:R-:W-:-:S02]  /*7e60*/  FMUL.FTZ R221, R176, R221 ;  /* 0x000000ddb0dd7220 */ /* 0x000fc40000410000 */
[----:B------:R-:W0:Y:S01]  /*7e70*/  LDS R161, [R243.X4+0x4900] ;  /* 0x00490000f3a17984 */ /* 0x000e220000004800 */
[----:B------:R-:W-:Y:S02]  /*7e80*/  FFMA.FTZ R219, -R175, R218, -RZ ;  /* 0x000000daafdb7223 */ /* 0x000fe400000109ff */
[----:B------:R-:W-:Y:S01]  /*7e90*/  FMUL.FTZ R215, R173, R215 ;  /* 0x000000d7add77220 */ /* 0x000fe20000410000 */
[----:B------:R-:W0:Y:S01]  /*7ea0*/  LDS R160, [R242.X4+0x4a00] ;  /* 0x004a0000f2a07984 */ /* 0x000e220000004800 */
[----:B------:R-:W-:Y:S02]  /*7eb0*/  FMUL.FTZ R213, R172, R213 ;  /* 0x000000d5acd57220 */ /* 0x000fe40000410000 */
[----:B------:R-:W-:Y:S01]  /*7ec0*/  FMUL.FTZ R211, R171, R211 ;  /* 0x000000d3abd37220 */ /* 0x000fe20000410000 */
[----:B------:R-:W0:Y:S01]  /*7ed0*/  LDS R159, [R241.X4+0x4b00] ;  /* 0x004b0000f19f7984 */ /* 0x000e220000004800 */
[----:B------:R-:W-:Y:S02]  /*7ee0*/  FMUL.FTZ R205, R168, R205 ;  /* 0x000000cda8cd7220 */ /* 0x000fe40000410000 */
[----:B------:R-:W-:Y:S01]  /*7ef0*/  FMUL.FTZ R207, R167, R207 ;  /* 0x000000cfa7cf7220 */ /* 0x000fe20000410000 */
[----:B------:R-:W0:Y:S01]  /*7f00*/  LDS R158, [R240.X4+0x4c00] ;  /* 0x004c0000f09e7984 */ /* 0x000e220000004800 */
[----:B------:R-:W-:-:S02]  /*7f10*/  FMUL.FTZ R209, R166, R209 ;  /* 0x000000d1a6d17220 */ /* 0x000fc40000410000 */
[----:B------:R-:W-:Y:S01]  /*7f20*/  FMUL.FTZ R193, R164, R193 ;  /* 0x000000c1a4c17220 */ /* 0x000fe20000410000 */
        /* <DEDUP_REMOVED lines=32> */
[----:B-1----:R-:W-:Y:S01]  /*8130*/  FFMA.FTZ R77, -R165, R194, -RZ ;  /* 0x000000c2a54d7223 */ /* 0x002fe200000109ff */
[----:B------:R-:W-:Y:S02]  /*8140*/  MOV R194, UR34 ;  /* 0x0000002200c27c02 */ /* 0x000fe40008000f00 */
[----:B------:R1:W-:Y:S01]  /*8150*/  STS [R32.X4+0x6334], R73 ;  /* 0x0063344920007388 */ /* 0x0003e20000004800 */
[----:B--2---:R-:W-:Y:S01]  /*8160*/  FFMA.FTZ R69, -R169, R202, -RZ ;  /* 0x000000caa9457223 */ /* 0x004fe200000109ff */
[----:B------:R-:W-:Y:S02]  /*8170*/  LEA R194, R194, -R183, 0x1 ;  /* 0x800000b7c2c27211 */ /* 0x000fe400078e08ff */
[----:B------:R2:W-:Y:S01]  /*8180*/  STS [R32.X4+0x6320], R217 ;  /* 0x006320d920007388 */ /* 0x0005e20000004800 */
[----:B-----5:R-:W-:Y:S01]  /*8190*/  FFMA.FTZ R65, -R170, R200, -RZ ;  /* 0x000000c8aa417223 */ /* 0x020fe200000109ff */
[----:B------:R-:W-:-:S02]  /*81a0*/  ISETP.GE.AND P0, PT, R194, 0x1, PT ;  /* 0x00000001c200780c */ /* 0x000fc40003f06270 */
[----:B------:R5:W-:Y:S01]  /*81b0*/  STS [R32.X4+0x6348], R203 ;  /* 0x006348cb20007388 */ /* 0x000be20000004800 */
[----:B-1----:R-:W-:-:S03]  /*81c0*/  FFMA.FTZ R73, -R168, R204, -RZ ;  /* 0x000000cca8497223 */ /* 0x002fc600000109ff */
[----:B------:R1:W-:Y:S01]  /*81d0*/  STS [R32.X4+0x6344], R65 ;  /* 0x0063444120007388 */ /* 0x0003e20000004800 */
[----:B--2---:R-:W-:Y:S02]  /*81e0*/  FMUL.FTZ R217, R170, R201 ;  /* 0x000000c9aad97220 */ /* 0x004fe40000410000 */
[----:B------:R-:W-:Y:S01]  /*81f0*/  FFMA.FTZ R201, -R167, R206, -RZ ;  /* 0x000000cea7c97223 */ /* 0x000fe200000109ff */
[----:B------:R2:W-:Y:S01]  /*8200*/  STS [R32.X4+0x634c], R69 ;  /* 0x00634c4520007388 */ /* 0x0005e20000004800 */
[----:B-----5:R-:W-:-:S03]  /*8210*/  FMUL.FTZ R203, R31, R230 ;  /* 0x000000e61fcb7220 */ /* 0x020fc60000410000 */
[----:B------:R5:W-:Y:S01]  /*8220*/  STS [R32.X4+0x6354], R73 ;  /* 0x0063544920007388 */ /* 0x000be20000004800 */
[----:B-1----:R-:W-:-:S03]  /*8230*/  FFMA.FTZ R65, -R166, R208, -RZ ;  /* 0x000000d0a6417223 */ /* 0x002fc600000109ff */
[----:B------:R1:W-:Y:S01]  /*8240*/  STS [R32.X4+0x6318], R68 ;  /* 0x0063184420007388 */ /* 0x0003e20000004800 */
[----:B--2---:R-:W-:-:S03]  /*8250*/  FFMA.FTZ R69, -R164, R49, -RZ ;  /* 0x00000031a4457223 */ /* 0x004fc600000109ff */
[----:B------:R2:W-:Y:S01]  /*8260*/  STS [R32.X4+0x635c], R201 ;  /* 0x00635cc920007388 */ /* 0x0005e20000004800 */
[----:B------:R-:W-:Y:S02]  /*8270*/  FMUL.FTZ R49, R186, UR45 ;  /* 0x0000002dba317c20 */ /* 0x000fe40008410000 */
[----:B-----5:R-:W-:Y:S01]  /*8280*/  FFMA.FTZ R73, -R31, R228, -RZ ;  /* 0x000000e41f497223 */ /* 0x020fe200000109ff */
[----:B------:R5:W-:Y:S01]  /*8290*/  STS [R32.X4+0x6368], R195 ;  /* 0x006368c320007388 */ /* 0x000be20000004800 */
[----:B------:R-:W-:Y:S02]  /*82a0*/  FFMA.FTZ R49, R184, UR44, R49 ;  /* 0x0000002cb8317c23 */ /* 0x000fe40008010031 */
[----:B-1----:R-:W-:Y:S01]  /*82b0*/  FMUL.FTZ R68, R26, UR45 ;  /* 0x0000002d1a447c20 */ /* 0x002fe20008410000 */
[----:B------:R-:W-:Y:S01]  /*82c0*/  STS [R32.X4+0x6308], R223 ;  /* 0x006308df20007388 */ /* 0x000fe20000004800 */
[----:B--2---:R-:W-:-:S03]  /*82d0*/  FMUL.FTZ R201, R27, UR45 ;  /* 0x0000002d1bc97c20 */ /* 0x004fc60008410000 */
[----:B------:R-:W-:Y:S01]  /*82e0*/  STS [R32.X4+0x6310], R221 ;  /* 0x006310dd20007388 */ /* 0x000fe20000004800 */
[----:B-----5:R-:W-:-:S03]  /*82f0*/  FMUL.FTZ R195, R184, UR45 ;  /* 0x0000002db8c37c20 */ /* 0x020fc60008410000 */
        /* <DEDUP_REMOVED lines=48> */
[--C-:B0-----:R-:W-:Y:S01]  /*8600*/  IMAD.WIDE.U32 R64, R65, c[0x0][0x2b0], R68.reuse ;  /* 0x0000ac0041407a25 */ /* 0x101fe200078e0044 */
        /* <DEDUP_REMOVED lines=24> */
.L_x_7585:
[----:B0-234-:R-:W-:Y:S05]  /*8790*/  BSYNC B0 ;  /* 0x0000000000007941 */ /* 0x01dfea0003800000 */
.L_x_7584:
        /* <DEDUP_REMOVED lines=20> */
[----:B------:R-:W-:-:S02]  /*88e0*/  ULDC.64 UR34, c[0x0][0x2c0] ;  /* 0x0000b00000227ab9 */ /* 0x000fc40000000a00 */
[----:B------:R-:W-:Y:S02]  /*88f0*/  UIMAD UR45, UR15, UR38, URZ ;  /* 0x000000260f2d72a4 */ /* 0x000fe4000f8e023f */
[----:B------:R-:W-:Y:S02]  /*8900*/  UIADD3 UR41, UR41, UR44, URZ ;  /* 0x0000002c29297290 */ /* 0x000fe4000fffe03f */
[----:B------:R-:W-:Y:S02]  /*8910*/  UIADD3 UR37, UR37, UR43, URZ ;  /* 0x0000002b25257290 */ /* 0x000fe4000fffe03f */
[----:B------:R-:W-:Y:S02]  /*8920*/  UIMAD UR46, UR15, UR34, URZ ;  /* 0x000000220f2e72a4 */ /* 0x000fe4000f8e023f */
[----:B------:R-:W-:Y:S02]  /*8930*/  UIMAD UR44, UR14, UR39, UR45 ;  /* 0x000000270e2c72a4 */ /* 0x000fe4000f8e022d */
[----:B------:R-:W-:-:S02]  /*8940*/  UIMAD.WIDE.U32 UR38, UR14, UR38, UR40 ;  /* 0x000000260e2672a5 */ /* 0x000fc4000f8e0028 */
[----:B------:R-:W-:Y:S02]  /*8950*/  UIMAD UR46, UR14, UR35, UR46 ;  /* 0x000000230e2e72a4 */ /* 0x000fe4000f8e022e */
[----:B------:R-:W-:Y:S02]  /*8960*/  UIMAD.WIDE.U32 UR40, UR14, UR34, UR36 ;  /* 0x000000220e2872a5 */ /* 0x000fe4000f8e0024 */
[----:B------:R-:W-:Y:S02]  /*8970*/  UIADD3 UR44, UR44, UR39, URZ ;  /* 0x000000272c2c7290 */ /* 0x000fe4000fffe03f */
        /* <DEDUP_REMOVED lines=10> */
[----:B------:R-:W-:-:S02]  /*8a20*/  ULEA.HI.X UR37, UR40, UR37, UR39, 0x3, UP1 ;  /* 0x0000002528257291 */ /* 0x000fc400088f1c27 */
[----:B------:R-:W-:Y:S02]  /*8a30*/  UIMAD UR36, UR36, -0x800, URZ ;  /* 0xfffff800242478a4 */ /* 0x000fe4000f8e023f */
[----:B------:R-:W-:Y:S01]  /*8a40*/  USHF.L.U32 UR38, UR8, 0x2, URZ ;  /* 0x0000000208267899 */ /* 0x000fe2000800063f */
[C---:B------:R-:W-:Y:S01]  /*8a50*/  IADD3.X R69, R32.reuse, UR35, RZ, P0, !PT ;  /* 0x0000002320457c10 */ /* 0x040fe200087fe4ff */
[----:B------:R-:W-:Y:S01]  /*8a60*/  USHF.L.U64.HI UR39, UR8, 0x2, UR9 ;  /* 0x0000000208277899 */ /* 0x000fe20008010209 */
[----:B------:R-:W-:Y:S01]  /*8a70*/  IADD3.X R65, R32, UR37, RZ, P1, !PT ;  /* 0x0000002520417c10 */ /* 0x000fe20008ffe4ff */
[----:B------:R-:W-:Y:S01]  /*8a80*/  ULDC.64 UR34, c[0x0][0x2b0] ;  /* 0x0000ac0000227ab9 */ /* 0x000fe20000000a00 */
[----:B------:R-:W-:Y:S01]  /*8a90*/  MOV R73, UR36 ;  /* 0x0000002400497c02 */ /* 0x000fe20008000f00 */
[----:B------:R-:W-:Y:S01]  /*8aa0*/  UIMAD UR34, UR39, UR34, URZ ;  /* 0x00000022272272a4 */ /* 0x000fe2000f8e023f */
[----:B------:R-:W-:Y:S01]  /*8ab0*/  MOV R77, UR36 ;  /* 0x00000024004d7c02 */ /* 0x000fe20008000f00 */
[----:B------:R-:W-:Y:S01]  /*8ac0*/  ULDC.64 UR36, c[0x0][0x2d0] ;  /* 0x0000b40000247ab9 */ /* 0x000fe20000000a00 */
[C---:B------:R-:W-:Y:S01]  /*8ad0*/  ISETP.GE.AND P0, PT, R194.reuse, 0x41, PT ;  /* 0x00000041c200780c */ /* 0x040fe20003f06270 */
[----:B------:R-:W-:Y:S01]  /*8ae0*/  IMAD.WIDE R68, R73, 0x4, R68 ;  /* 0x0000000449447825 */ /* 0x000fe200078e0244 */
[----:B------:R-:W-:Y:S01]  /*8af0*/  MOV R73, UR38 ;  /* 0x0000002600497c02 */ /* 0x000fe20008000f00 */
[----:B------:R-:W-:Y:S01]  /*8b00*/  UIMAD UR36, UR39, UR36, URZ ;  /* 0x00000024272472a4 */ /* 0x000fe2000f8e023f */
[----:B------:R-:W-:Y:S01]  /*8b10*/  ISETP.GE.AND P1, PT, R194, 0x81, PT ;  /* 0x00000081c200780c */ /* 0x000fe20003f26270 */
[----:B------:R-:W-:Y:S01]  /*8b20*/  IMAD.WIDE R64, R77, 0x4, R64 ;  /* 0x000000044d407825 */ /* 0x000fe200078e0240 */
[----:B------:R-:W-:Y:S01]  /*8b30*/  MOV R77, UR38 ;  /* 0x00000026004d7c02 */ /* 0x000fe20008000f00 */
[----:B------:R-:W-:-:S02]  /*8b40*/  UIMAD UR34, UR38, UR35, UR34 ;  /* 0x00000023262272a4 */ /* 0x000fc4000f8e0222 */
        /* <DEDUP_REMOVED lines=8> */
.L_x_7587:
[----:B0-----:R-:W-:Y:S05]  /*8bd0*/  BSYNC B0 ;  /* 0x0000000000007941 */ /* 0x001fea0003800000 */
.L_x_7586:
[----:B------:R0:W1:Y:S01]  /*8be0*/  LDS R37, [R248.X4+0x6500] ;  /* 0x00650000f8257984 */ /* 0x0000620000004800 */
[----:B------:R-:W-:Y:S01]  /*8bf0*/  BSSY B0, `(.L_x_7588) ;  /* 0x0000004000007945 */ /* 0x000fe20003800000 */
[----:B------:R-:W-:Y:S05]  /*8c00*/  @!P1 BRA `(.L_x_7589) ;  /* 0x0000002000009947 */ /* 0x000fea0003800000 */
[----:B------:R2:W-:Y:S04]  /*8c10*/  RED.E.ADD.F32.FTZ.RN.STRONG.GPU [R68.64+-0x1e00], R188 ;  /* 0xffe200bc4400798e */ /* 0x0005e8000c10e79a */
[----:B-1----:R2:W-:Y:S02]  /*8c20*/  RED.E.ADD.F32.FTZ.RN.STRONG.GPU [R64.64+-0x1e00], R37 ;  /* 0xffe200254000798e */ /* 0x0025e4000c10e79a */
.L_x_7589:
[----:B------:R-:W-:Y:S05]  /*8c30*/  BSYNC B0 ;  /* 0x0000000000007941 */ /* 0x000fea0003800000 */
.L_x_7588:
[----:B------:R-:W3:Y:S01]  /*8c40*/  LDS R247, [R247.X4+0x6600] ;  /* 0x00660000f7f77984 */ /* 0x000ee20000004800 */
[----:B------:R-:W-:Y:S01]  /*8c50*/  BSSY B0, `(.L_x_7590) ;  /* 0x0000004000007945 */ /* 0x000fe20003800000 */
[----:B------:R-:W-:Y:S05]  /*8c60*/  @!P2 BRA `(.L_x_7591) ;  /* 0x000000200000a947 */ /* 0x000fea0003800000 */
[----:B------:R4:W-:Y:S04]  /*8c70*/  RED.E.ADD.F32.FTZ.RN.STRONG.GPU [R68.64+-0x1d00], R179 ;  /* 0xffe300b34400798e */ /* 0x0009e8000c10e79a */
[----:B---3--:R4:W-:Y:S02]  /*8c80*/  RED.E.ADD.F32.FTZ.RN.STRONG.GPU [R64.64+-0x1d00], R247 ;  /* 0xffe300f74000798e */ /* 0x0089e4000c10e79a */
.L_x_7591:
[----:B------:R-:W-:Y:S05]  /*8c90*/  BSYNC B0 ;  /* 0x0000000000007941 */ /* 0x000fea0003800000 */
.L_x_7590:
        /* <DEDUP_REMOVED lines=12> */
.L_x_7593:
[----:B-1----:R-:W-:Y:S05]  /*8d60*/  BSYNC B0 ;  /* 0x0000000000007941 */ /* 0x002fea0003800000 */
.L_x_7592:
[----:B------:R-:W1:Y:S01]  /*8d70*/  LDS R245, [R245.X4+0x6800] ;  /* 0x00680000f5f57984 */ /* 0x000e620000004800 */
[----:B------:R-:W-:Y:S01]  /*8d80*/  BSSY B0, `(.L_x_7594) ;  /* 0x0000004000007945 */ /* 0x000fe20003800000 */
[----:B------:R-:W-:Y:S05]  /*8d90*/  @!P0 BRA `(.L_x_7595) ;  /* 0x0000002000008947 */ /* 0x000fea0003800000 */
[----:B------:R0:W-:Y:S04]  /*8da0*/  RED.E.ADD.F32.FTZ.RN.STRONG.GPU [R68.64+-0x1b00], R163 ;  /* 0xffe500a34400798e */ /* 0x0001e8000c10e79a */
[----:B-1----:R0:W-:Y:S02]  /*8db0*/  RED.E.ADD.F32.FTZ.RN.STRONG.GPU [R64.64+-0x1b00], R245 ;  /* 0xffe500f54000798e */ /* 0x0021e4000c10e79a */
.L_x_7595:
[----:B------:R-:W-:Y:S05]  /*8dc0*/  BSYNC B0 ;  /* 0x0000000000007941 */ /* 0x000fea0003800000 */
.L_x_7594:
[----:B--2---:R2:W0:Y:S01]  /*8dd0*/  LDS R37, [R244.X4+0x6900] ;  /* 0x00690000f4257984 */ /* 0x0044220000004800 */
[----:B------:R-:W-:Y:S01]  /*8de0*/  BSSY B0, `(.L_x_7596) ;  /* 0x0000004000007945 */ /* 0x000fe20003800000 */
[----:B------:R-:W-:Y:S05]  /*8df0*/  @!P1 BRA `(.L_x_7597) ;  /* 0x0000002000009947 */ /* 0x000fea0003800000 */
[----:B------:R2:W-:Y:S04]  /*8e00*/  RED.E.ADD.F32.FTZ.RN.STRONG.GPU [R68.64+-0x1a00], R162 ;  /* 0xffe600a24400798e */ /* 0x0005e8000c10e79a */
[----:B0-----:R2:W-:Y:S02]  /*8e10*/  RED.E.ADD.F32.FTZ.RN.STRONG.GPU [R64.64+-0x1a00], R37 ;  /* 0xffe600254000798e */ /* 0x0015e4000c10e79a */
.L_x_7597:
[----:B------:R-:W-:Y:S05]  /*8e20*/  BSYNC B0 ;  /* 0x0000000000007941 */ /* 0x000fea0003800000 */
.L_x_7596:
[----:B------:R-:W2:Y:S01]  /*8e30*/  LDS R243, [R243.X4+0x6a00] ;  /* 0x006a0000f3f37984 */ /* 0x000ea20000004800 */
[----:B------:R-:W-:Y:S01]  /*8e40*/  BSSY B0, `(.L_x_7598) ;  /* 0x0000004000007945 */ /* 0x000fe20003800000 */
[----:B------:R-:W-:Y:S05]  /*8e50*/  @!P2 BRA `(.L_x_7599) ;  /* 0x000000200000a947 */ /* 0x000fea0003800000 */
[----:B------:R4:W-:Y:S04]  /*8e60*/  RED.E.ADD.F32.FTZ.RN.STRONG.GPU [R68.64+-0x1900], R161 ;  /* 0xffe700a14400798e */ /* 0x0009e8000c10e79a */
[----:B--2---:R4:W-:Y:S02]  /*8e70*/  RED.E.ADD.F32.FTZ.RN.STRONG.GPU [R64.64+-0x1900], R243 ;  /* 0xffe700f34000798e */ /* 0x0049e4000c10e79a */
.L_x_7599:
[----:B------:R-:W-:Y:S05]  /*8e80*/  BSYNC B0 ;  /* 0x0000000000007941 */ /* 0x000fea0003800000 */
.L_x_7598:
[----:B0-2---:R0:W2:Y:S01]  /*8e90*/  LDS R37, [R242.X4+0x6b00] ;  /* 0x006b0000f2257984 */ /* 0x0050a20000004800 */
[----:B------:R-:W-:Y:S01]  /*8ea0*/  BSSY B0, `(.L_x_7600) ;  /* 0x0000004000007945 */ /* 0x000fe20003800000 */
[----:B------:R-:W-:Y:S05]  /*8eb0*/  @!P3 BRA `(.L_x_7601) ;  /* 0x000000200000b947 */ /* 0x000fea0003800000 */
[----:B------:R0:W-:Y:S04]  /*8ec0*/  RED.E.ADD.F32.FTZ.RN.STRONG.GPU [R68.64+-0x1800], R160 ;  /* 0xffe800a04400798e */ /* 0x0001e8000c10e79a */
[----:B--2---:R0:W-:Y:S02]  /*8ed0*/  RED.E.ADD.F32.FTZ.RN.STRONG.GPU [R64.64+-0x1800], R37 ;  /* 0xffe800254000798e */ /* 0x0041e4000c10e79a */
.L_x_7601:
[----:B------:R-:W-:Y:S05]  /*8ee0*/  BSYNC B0 ;  /* 0x0000000000007941 */ /* 0x000fea0003800000 */
.L_x_7600:
[----:B------:R-:W0:Y:S01]  /*8ef0*/  LDS R241, [R241.X4+0x6c00] ;  /* 0x006c0000f1f17984 */ /* 0x000e220000004800 */
[----:B------:R-:W-:Y:S01]  /*8f00*/  BSSY B0, `(.L_x_7602) ;  /* 0x0000004000007945 */ /* 0x000fe20003800000 */
[----:B------:R-:W-:Y:S05]  /*8f10*/  @!P4 BRA `(.L_x_7603) ;  /* 0x000000200000c947 */ /* 0x000fea0003800000 */
[----:B------:R4:W-:Y:S04]  /*8f20*/  RED.E.ADD.F32.FTZ.RN.STRONG.GPU [R68.64+-0x1700], R159 ;  /* 0xffe9009f4400798e */ /* 0x0009e8000c10e79a */
[----:B0-----:R4:W-:Y:S02]  /*8f30*/  RED.E.ADD.F32.FTZ.RN.STRONG.GPU [R64.64+-0x1700], R241 ;  /* 0xffe900f14000798e */ /* 0x0019e4000c10e79a */
.L_x_7603:
[----:B------:R-:W-:Y:S05]  /*8f40*/  BSYNC B0 ;  /* 0x0000000000007941 */ /* 0x000fea0003800000 */
.L_x_7602:
[----:B0-2---:R0:W2:Y:S01]  /*8f50*/  LDS R37, [R240.X4+0x6d00] ;  /* 0x006d0000f0257984 */ /* 0x0050a20000004800 */
[----:B------:R-:W-:Y:S01]  /*8f60*/  BSSY B0, `(.L_x_7604) ;  /* 0x0000004000007945 */ /* 0x000fe20003800000 */
[----:B------:R-:W-:Y:S05]  /*8f70*/  @!P5 BRA `(.L_x_7605) ;  /* 0x000000200000d947 */ /* 0x000fea0003800000 */
[----:B------:R0:W-:Y:S04]  /*8f80*/  RED.E.ADD.F32.FTZ.RN.STRONG.GPU [R68.64+-0x1600], R158 ;  /* 0xffea009e4400798e */ /* 0x0001e8000c10e79a */
[----:B--2---:R0:W-:Y:S02]  /*8f90*/  RED.E.ADD.F32.FTZ.RN.STRONG.GPU [R64.64+-0x1600], R37 ;  /* 0xffea00254000798e */ /* 0x0041e4000c10e79a */
.L_x_7605:
[----:B------:R-:W-:Y:S05]  /*8fa0*/  BSYNC B0 ;  /* 0x0000000000007941 */ /* 0x000fea0003800000 */
.L_x_7604:
        /* <DEDUP_REMOVED lines=12> */
.L_x_7607:
[----:B------:R-:W-:Y:S05]  /*9070*/  BSYNC B0 ;  /* 0x0000000000007941 */ /* 0x000fea0003800000 */
.L_x_7606:
[----:B0-2---:R0:W2:Y:S01]  /*9080*/  LDS R37, [R238.X4+0x6f00] ;  /* 0x006f0000ee257984 */ /* 0x0050a20000004800 */
[----:B------:R-:W-:Y:S01]  /*9090*/  BSSY B0, `(.L_x_7608) ;  /* 0x0000004000007945 */ /* 0x000fe20003800000 */
[----:B------:R-:W-:Y:S05]  /*90a0*/  @!P0 BRA `(.L_x_7609) ;  /* 0x0000002000008947 */ /* 0x000fea0003800000 */
[----:B------:R0:W-:Y:S04]  /*90b0*/  RED.E.ADD.F32.FTZ.RN.STRONG.GPU [R68.64+-0x1400], R156 ;  /* 0xffec009c4400798e */ /* 0x0001e8000c10e79a */
[----:B--2---:R0:W-:Y:S02]  /*90c0*/  RED.E.ADD.F32.FTZ.RN.STRONG.GPU [R64.64+-0x1400], R37 ;  /* 0xffec00254000798e */ /* 0x0041e4000c10e79a */
.L_x_7609:
[----:B------:R-:W-:Y:S05]  /*90d0*/  BSYNC B0 ;  /* 0x0000000000007941 */ /* 0x000fea0003800000 */
.L_x_7608:
[----:B------:R-:W0:Y:S01]  /*90e0*/  LDS R237, [R237.X4+0x7000] ;  /* 0x00700000eded7984 */ /* 0x000e220000004800 */
[----:B------:R-:W-:Y:S01]  /*90f0*/  BSSY B0, `(.L_x_7610) ;  /* 0x0000004000007945 */ /* 0x000fe20003800000 */
[----:B------:R-:W-:Y:S05]  /*9100*/  @!P1 BRA `(.L_x_7611) ;  /* 0x0000002000009947 */ /* 0x000fea0003800000 */
[----:B------:R4:W-:Y:S04]  /*9110*/  RED.E.ADD.F32.FTZ.RN.STRONG.GPU [R68.64+-0x1300], R155 ;  /* 0xffed009b4400798e */ /* 0x0009e8000c10e79a */
[----:B0-----:R4:W-:Y:S02]  /*9120*/  RED.E.ADD.F32.FTZ.RN.STRONG.GPU [R64.64+-0x1300], R237 ;  /* 0xffed00ed4000798e */ /* 0x0019e4000c10e79a */
.L_x_7611:
[----:B------:R-:W-:Y:S05]  /*9130*/  BSYNC B0 ;  /* 0x0000000000007941 */ /* 0x000fea0003800000 */
.L_x_7610:
[----:B0-2---:R0:W2:Y:S01]  /*9140*/  LDS R37, [R236.X4+0x7100] ;  /* 0x00710000ec257984 */ /* 0x0050a20000004800 */
[----:B------:R-:W-:Y:S01]  /*9150*/  BSSY B0, `(.L_x_7612) ;  /* 0x0000004000007945 */ /* 0x000fe20003800000 */
[----:B------:R-:W-:Y:S05]  /*9160*/  @!P2 BRA `(.L_x_7613) ;  /* 0x000000200000a947 */ /* 0x000fea0003800000 */
[----:B------:R0:W-:Y:S04]  /*9170*/  RED.E.ADD.F32.FTZ.RN.STRONG.GPU [R68.64+-0x1200], R154 ;  /* 0xffee009a4400798e */ /* 0x0001e8000c10e79a */
[----:B--2---:R0:W-:Y:S02]  /*9180*/  RED.E.ADD.F32.FTZ.RN.STRONG.GPU [R64.64+-0x1200], R37 ;  /* 0xffee00254000798e */ /* 0x0041e4000c10e79a */
.L_x_7613:
[----:B------:R-:W-:Y:S05]  /*9190*/  BSYNC B0 ;  /* 0x0000000000007941 */ /* 0x000fea0003800000 */
.L_x_7612:
[----:B------:R-:W0:Y:S01]  /*91a0*/  LDS R235, [R235.X4+0x7200] ;  /* 0x00720000ebeb7984 */ /* 0x000e220000004800 */
[----:B------:R-:W-:Y:S01]  /*91b0*/  BSSY B0, `(.L_x_7614) ;  /* 0x0000004000007945 */ /* 0x000fe20003800000 */
[----:B------:R-:W-:Y:S05]  /*91c0*/  @!P3 BRA `(.L_x_7615) ;  /* 0x000000200000b947 */ /* 0x000fea0003800000 */
[----:B------:R4:W-:Y:S04]  /*91d0*/  RED.E.ADD.F32.FTZ.RN.STRONG.GPU [R68.64+-0x1100], R153 ;  /* 0xffef00994400798e */ /* 0x0009e8000c10e79a */
[----:B0-----:R4:W-:Y:S02]  /*91e0*/  RED.E.ADD.F32.FTZ.RN.STRONG.GPU [R64.64+-0x1100], R235 ;  /* 0xffef00eb4000798e */ /* 0x0019e4000c10e79a */
.L_x_7615:
[----:B------:R-:W-:Y:S05]  /*91f0*/  BSYNC B0 ;  /* 0x0000000000007941 */ /* 0x000fea0003800000 */
.L_x_7614:
[----:B0-2---:R0:W2:Y:S01]  /*9200*/  LDS R37, [R234.X4+0x7300] ;  /* 0x00730000ea257984 */ /* 0x0050a20000004800 */
[----:B------:R-:W-:Y:S01]  /*9210*/  BSSY B0, `(.L_x_7616) ;  /* 0x0000004000007945 */ /* 0x000fe20003800000 */
[----:B------:R-:W-:Y:S05]  /*9220*/  @!P4 BRA `(.L_x_7617) ;  /* 0x000000200000c947 */ /* 0x000fea0003800000 */
[----:B------:R0:W-:Y:S04]  /*9230*/  RED.E.ADD.F32.FTZ.RN.STRONG.GPU [R68.64+-0x1000], R152 ;  /* 0xfff000984400798e */ /* 0x0001e8000c10e79a */
[----:B--2---:R0:W-:Y:S02]  /*9240*/  RED.E.ADD.F32.FTZ.RN.STRONG.GPU [R64.64+-0x1000], R37 ;  /* 0xfff000254000798e */ /* 0x0041e4000c10e79a */
.L_x_7617:
[----:B------:R-:W-:Y:S05]  /*9250*/  BSYNC B0 ;  /* 0x0000000000007941 */ /* 0x000fea0003800000 */
.L_x_7616:
[----:B------:R-:W0:Y:S01]  /*9260*/  LDS R233, [R233.X4+0x7400] ;  /* 0x00740000e9e97984 */ /* 0x000e220000004800 */
[----:B------:R-:W-:Y:S01]  /*9270*/  BSSY B0, `(.L_x_7618) ;  /* 0x0000004000007945 */ /* 0x000fe20003800000 */
[----:B------:R-:W-:Y:S05]  /*9280*/  @!P5 BRA `(.L_x_7619) ;  /* 0x000000200000d947 */ /* 0x000fea0003800000 */
[----:B------:R4:W-:Y:S04]  /*9290*/  RED.E.ADD.F32.FTZ.RN.STRONG.GPU [R68.64+-0xf00], R151 ;  /* 0xfff100974400798e */ /* 0x0009e8000c10e79a */
[----:B0-----:R4:W-:Y:S02]  /*92a0*/  RED.E.ADD.F32.FTZ.RN.STRONG.GPU [R64.64+-0xf00], R233 ;  /* 0xfff100e94000798e */ /* 0x0019e4000c10e79a */
.L_x_7619:
[----:B------:R-:W-:Y:S05]  /*92b0*/  BSYNC B0 ;  /* 0x0000000000007941 */ /* 0x000fea0003800000 */
.L_x_7618:
        /* <DEDUP_REMOVED lines=12> */
.L_x_7621:
[----:B0-----:R-:W-:Y:S05]  /*9380*/  BSYNC B0 ;  /* 0x0000000000007941 */ /* 0x001fea0003800000 */
.L_x_7620:
[----:B------:R-:W0:Y:S01]  /*9390*/  LDS R231, [R231.X4+0x7600] ;  /* 0x00760000e7e77984 */ /* 0x000e220000004800 */
[----:B------:R-:W-:Y:S01]  /*93a0*/  BSSY B0, `(.L_x_7622) ;  /* 0x0000004000007945 */ /* 0x000fe20003800000 */
[----:B------:R-:W-:Y:S05]  /*93b0*/  @!P0 BRA `(.L_x_7623) ;  /* 0x0000002000008947 */ /* 0x000fea0003800000 */
[----:B------:R4:W-:Y:S04]  /*93c0*/  RED.E.ADD.F32.FTZ.RN.STRONG.GPU [R68.64+-0xd00], R149 ;  /* 0xfff300954400798e */ /* 0x0009e8000c10e79a */
[----:B0-----:R4:W-:Y:S02]  /*93d0*/  RED.E.ADD.F32.FTZ.RN.STRONG.GPU [R64.64+-0xd00], R231 ;  /* 0xfff300e74000798e */ /* 0x0019e4000c10e79a */
.L_x_7623:
[----:B------:R-:W-:Y:S05]  /*93e0*/  BSYNC B0 ;  /* 0x0000000000007941 */ /* 0x000fea0003800000 */
.L_x_7622:
[----:B------:R-:W4:Y:S01]  /*93f0*/  LDS R229, [R229.X4+0x7700] ;  /* 0x00770000e5e57984 */ /* 0x000f220000004800 */
[----:B------:R-:W-:Y:S01]  /*9400*/  BSSY B0, `(.L_x_7624) ;  /* 0x0000004000007945 */ /* 0x000fe20003800000 */
[----:B------:R-:W-:Y:S05]  /*9410*/  @!P1 BRA `(.L_x_7625) ;  /* 0x0000002000009947 */ /* 0x000fea0003800000 */
[----:B------:R4:W-:Y:S04]  /*9420*/  RED.E.ADD.F32.FTZ.RN.STRONG.GPU [R68.64+-0xc00], R148 ;  /* 0xfff400944400798e */ /* 0x0009e8000c10e79a */
[----:B----4-:R4:W-:Y:S02]  /*9430*/  RED.E.ADD.F32.FTZ.RN.STRONG.GPU [R64.64+-0xc00], R229 ;  /* 0xfff400e54000798e */ /* 0x0109e4000c10e79a */
.L_x_7625:
[----:B------:R-:W-:Y:S05]  /*9440*/  BSYNC B0 ;  /* 0x0000000000007941 */ /* 0x000fea0003800000 */
.L_x_7624:
[----:B------:R-:W4:Y:S01]  /*9450*/  LDS R227, [R227.X4+0x7800] ;  /* 0x00780000e3e37984 */ /* 0x000f220000004800 */
[----:B------:R-:W-:Y:S01]  /*9460*/  BSSY B0, `(.L_x_7626) ;  /* 0x0000004000007945 */ /* 0x000fe20003800000 */
[----:B------:R-:W-:Y:S05]  /*9470*/  @!P2 BRA `(.L_x_7627) ;  /* 0x000000200000a947 */ /* 0x000fea0003800000 */
[----:B------:R4:W-:Y:S04]  /*9480*/  RED.E.ADD.F32.FTZ.RN.STRONG.GPU [R68.64+-0xb00], R79 ;  /* 0xfff5004f4400798e */ /* 0x0009e8000c10e79a */
[----:B----4-:R4:W-:Y:S02]  /*9490*/  RED.E.ADD.F32.FTZ.RN.STRONG.GPU [R64.64+-0xb00], R227 ;  /* 0xfff500e34000798e */ /* 0x0109e4000c10e79a */
.L_x_7627:
[----:B------:R-:W-:Y:S05]  /*94a0*/  BSYNC B0 ;  /* 0x0000000000007941 */ /* 0x000fea0003800000 */
.L_x_7626:
[----:B--2---:R2:W4:Y:S01]  /*94b0*/  LDS R37, [R226.X4+0x7900] ;  /* 0x00790000e2257984 */ /* 0x0045220000004800 */
[----:B------:R-:W-:Y:S01]  /*94c0*/  BSSY B0, `(.L_x_7628) ;  /* 0x0000004000007945 */ /* 0x000fe20003800000 */
[----:B------:R-:W-:Y:S05]  /*94d0*/  @!P3 BRA `(.L_x_7629) ;  /* 0x000000200000b947 */ /* 0x000fea0003800000 */
[----:B------:R2:W-:Y:S04]  /*94e0*/  RED.E.ADD.F32.FTZ.RN.STRONG.GPU [R68.64+-0xa00], R75 ;  /* 0xfff6004b4400798e */ /* 0x0005e8000c10e79a */
[----:B----4-:R2:W-:Y:S02]  /*94f0*/  RED.E.ADD.F32.FTZ.RN.STRONG.GPU [R64.64+-0xa00], R37 ;  /* 0xfff600254000798e */ /* 0x0105e4000c10e79a */
.L_x_7629:
[----:B------:R-:W-:Y:S05]  /*9500*/  BSYNC B0 ;  /* 0x0000000000007941 */ /* 0x000fea0003800000 */
.L_x_7628:
[----:B------:R-:W2:Y:S01]  /*9510*/  LDS R225, [R225.X4+0x7a00] ;  /* 0x007a0000e1e17984 */ /* 0x000ea20000004800 */
[----:B------:R-:W-:Y:S01]  /*9520*/  BSSY B0, `(.L_x_7630) ;  /* 0x0000004000007945 */ /* 0x000fe20003800000 */
[----:B------:R-:W-:Y:S05]  /*9530*/  @!P4 BRA `(.L_x_7631) ;  /* 0x000000200000c947 */ /* 0x000fea0003800000 */
[----:B------:R4:W-:Y:S04]  /*9540*/  RED.E.ADD.F32.FTZ.RN.STRONG.GPU [R68.64+-0x900], R71 ;  /* 0xfff700474400798e */ /* 0x0009e8000c10e79a */
[----:B--2---:R4:W-:Y:S02]  /*9550*/  RED.E.ADD.F32.FTZ.RN.STRONG.GPU [R64.64+-0x900], R225 ;  /* 0xfff700e14000798e */ /* 0x0049e4000c10e79a */
.L_x_7631:
[----:B------:R-:W-:Y:S05]  /*9560*/  BSYNC B0 ;  /* 0x0000000000007941 */ /* 0x000fea0003800000 */
.L_x_7630:
[----:B--2-4-:R2:W4:Y:S01]  /*9570*/  LDS R37, [R224.X4+0x7b00] ;  /* 0x007b0000e0257984 */ /* 0x0145220000004800 */
[----:B------:R-:W-:Y:S01]  /*9580*/  BSSY B0, `(.L_x_7632) ;  /* 0x0000004000007945 */ /* 0x000fe20003800000 */
[----:B------:R-:W-:Y:S05]  /*9590*/  @!P5 BRA `(.L_x_7633) ;  /* 0x000000200000d947 */ /* 0x000fea0003800000 */
[----:B------:R2:W-:Y:S04]  /*95a0*/  RED.E.ADD.F32.FTZ.RN.STRONG.GPU [R68.64+-0x800], R67 ;  /* 0xfff800434400798e */ /* 0x0005e8000c10e79a */
[----:B----4-:R2:W-:Y:S02]  /*95b0*/  RED.E.ADD.F32.FTZ.RN.STRONG.GPU [R64.64+-0x800], R37 ;  /* 0xfff800254000798e */ /* 0x0105e4000c10e79a */
.L_x_7633:
[----:B------:R-:W-:Y:S05]  /*95c0*/  BSYNC B0 ;  /* 0x0000000000007941 */ /* 0x000fea0003800000 */
.L_x_7632:
        /* <DEDUP_REMOVED lines=12> */
.L_x_7635:
[----:B------:R-:W-:Y:S05]  /*9690*/  BSYNC B0 ;  /* 0x0000000000007941 */ /* 0x000fea0003800000 */
.L_x_7634:
[----:B--2-4-:R2:W4:Y:S01]  /*96a0*/  LDS R37, [R198.X4+0x7d00] ;  /* 0x007d0000c6257984 */ /* 0x0145220000004800 */
[----:B------:R-:W-:Y:S01]  /*96b0*/  BSSY B0, `(.L_x_7636) ;  /* 0x0000004000007945 */ /* 0x000fe20003800000 */
[----:B------:R-:W-:Y:S05]  /*96c0*/  @!P0 BRA `(.L_x_7637) ;  /* 0x0000002000008947 */ /* 0x000fea0003800000 */
[----:B------:R2:W-:Y:S04]  /*96d0*/  RED.E.ADD.F32.FTZ.RN.STRONG.GPU [R68.64+-0x600], R60 ;  /* 0xfffa003c4400798e */ /* 0x0005e8000c10e79a */
[----:B----4-:R2:W-:Y:S02]  /*96e0*/  RED.E.ADD.F32.FTZ.RN.STRONG.GPU [R64.64+-0x600], R37 ;  /* 0xfffa00254000798e */ /* 0x0105e4000c10e79a */
.L_x_7637:
[----:B------:R-:W-:Y:S05]  /*96f0*/  BSYNC B0 ;  /* 0x0000000000007941 */ /* 0x000fea0003800000 */
.L_x_7636:
[----:B------:R-:W2:Y:S01]  /*9700*/  LDS R197, [R197.X4+0x7e00] ;  /* 0x007e0000c5c57984 */ /* 0x000ea20000004800 */
[----:B------:R-:W-:Y:S01]  /*9710*/  BSSY B0, `(.L_x_7638) ;  /* 0x0000004000007945 */ /* 0x000fe20003800000 */
[----:B------:R-:W-:Y:S05]  /*9720*/  @!P1 BRA `(.L_x_7639) ;  /* 0x0000002000009947 */ /* 0x000fea0003800000 */
[----:B------:R4:W-:Y:S04]  /*9730*/  RED.E.ADD.F32.FTZ.RN.STRONG.GPU [R68.64+-0x500], R56 ;  /* 0xfffb00384400798e */ /* 0x0009e8000c10e79a */
[----:B--2---:R4:W-:Y:S02]  /*9740*/  RED.E.ADD.F32.FTZ.RN.STRONG.GPU [R64.64+-0x500], R197 ;  /* 0xfffb00c54000798e */ /* 0x0049e4000c10e79a */
.L_x_7639:
[----:B------:R-:W-:Y:S05]  /*9750*/  BSYNC B0 ;  /* 0x0000000000007941 */ /* 0x000fea0003800000 */
.L_x_7638:
[----:B--2-4-:R2:W4:Y:S01]  /*9760*/  LDS R37, [R196.X4+0x7f00] ;  /* 0x007f0000c4257984 */ /* 0x0145220000004800 */
[----:B------:R-:W-:Y:S01]  /*9770*/  BSSY B0, `(.L_x_7640) ;  /* 0x0000004000007945 */ /* 0x000fe20003800000 */
[----:B------:R-:W-:Y:S05]  /*9780*/  @!P2 BRA `(.L_x_7641) ;  /* 0x000000200000a947 */ /* 0x000fea0003800000 */
[----:B------:R2:W-:Y:S04]  /*9790*/  RED.E.ADD.F32.FTZ.RN.STRONG.GPU [R68.64+-0x400], R52 ;  /* 0xfffc00344400798e */ /* 0x0005e8000c10e79a */
[----:B----4-:R2:W-:Y:S02]  /*97a0*/  RED.E.ADD.F32.FTZ.RN.STRONG.GPU [R64.64+-0x400], R37 ;  /* 0xfffc00254000798e */ /* 0x0105e4000c10e79a */
.L_x_7641:
[----:B------:R-:W-:Y:S05]  /*97b0*/  BSYNC B0 ;  /* 0x0000000000007941 */ /* 0x000fea0003800000 */
.L_x_7640:
[----:B--2-4-:R2:W4:Y:S01]  /*97c0*/  LDS R37, [R192.X4+0x8000] ;  /* 0x00800000c0257984 */ /* 0x0145220000004800 */
[----:B------:R-:W-:Y:S01]  /*97d0*/  BSSY B0, `(.L_x_7642) ;  /* 0x0000004000007945 */ /* 0x000fe20003800000 */
[----:B------:R-:W-:Y:S05]  /*97e0*/  @!P3 BRA `(.L_x_7643) ;  /* 0x000000200000b947 */ /* 0x000fea0003800000 */
[----:B------:R2:W-:Y:S04]  /*97f0*/  RED.E.ADD.F32.FTZ.RN.STRONG.GPU [R68.64+-0x300], R38 ;  /* 0xfffd00264400798e */ /* 0x0005e8000c10e79a */
[----:B----4-:R2:W-:Y:S02]  /*9800*/  RED.E.ADD.F32.FTZ.RN.STRONG.GPU [R64.64+-0x300], R37 ;  /* 0xfffd00254000798e */ /* 0x0105e4000c10e79a */
.L_x_7643:
[----:B------:R-:W-:Y:S05]  /*9810*/  BSYNC B0 ;  /* 0x0000000000007941 */ /* 0x000fea0003800000 */
.L_x_7642:
[----:B------:R-:W2:Y:S01]  /*9820*/  LDS R191, [R191.X4+0x8100] ;  /* 0x00810000bfbf7984 */ /* 0x000ea20000004800 */
[----:B------:R-:W-:Y:S01]  /*9830*/  BSSY B0, `(.L_x_7644) ;  /* 0x0000004000007945 */ /* 0x000fe20003800000 */
[----:B------:R-:W-:Y:S05]  /*9840*/  @!P4 BRA `(.L_x_7645) ;  /* 0x000000200000c947 */ /* 0x000fea0003800000 */
[----:B------:R4:W-:Y:S04]  /*9850*/  RED.E.ADD.F32.FTZ.RN.STRONG.GPU [R68.64+-0x200], R34 ;  /* 0xfffe00224400798e */ /* 0x0009e8000c10e79a */
[----:B--2---:R4:W-:Y:S02]  /*9860*/  RED.E.ADD.F32.FTZ.RN.STRONG.GPU [R64.64+-0x200], R191 ;  /* 0xfffe00bf4000798e */ /* 0x0049e4000c10e79a */
.L_x_7645:
[----:B------:R-:W-:Y:S05]  /*9870*/  BSYNC B0 ;  /* 0x0000000000007941 */ /* 0x000fea0003800000 */
.L_x_7644:
[----:B--2-4-:R2:W4:Y:S01]  /*9880*/  LDS R37, [R190.X4+0x8200] ;  /* 0x00820000be257984 */ /* 0x0145220000004800 */
[----:B------:R-:W-:Y:S01]  /*9890*/  BSSY B0, `(.L_x_7646) ;  /* 0x0000004000007945 */ /* 0x000fe20003800000 */
[----:B------:R-:W-:Y:S05]  /*98a0*/  @!P5 BRA `(.L_x_7647) ;  /* 0x000000200000d947 */ /* 0x000fea0003800000 */
[----:B------:R2:W-:Y:S04]  /*98b0*/  RED.E.ADD.F32.FTZ.RN.STRONG.GPU [R68.64+-0x100], R6 ;  /* 0xffff00064400798e */ /* 0x0005e8000c10e79a */
[----:B----4-:R2:W-:Y:S02]  /*98c0*/  RED.E.ADD.F32.FTZ.RN.STRONG.GPU [R64.64+-0x100], R37 ;  /* 0xffff00254000798e */ /* 0x0105e4000c10e79a */
.L_x_7647:
[----:B------:R-:W-:Y:S05]  /*98d0*/  BSYNC B0 ;  /* 0x0000000000007941 */ /* 0x000fea0003800000 */
.L_x_7646:
[----:B--2-4-:R-:W2:Y:S01]  /*98e0*/  SHFL.DOWN PT, R37, R2, 0x1, 0x1f ;  /* 0x08201f0002257f89 */ /* 0x014ea200000e0000 */
[----:B------:R-:W-:Y:S01]  /*98f0*/  ISETP.GT.AND P0, PT, R182, 0x1e, PT ;  /* 0x0000001eb600780c */ /* 0x000fe20003f04270 */
[----:B------:R-:W-:Y:S01]  /*9900*/  FMUL.FTZ R57, R30, R57 ;  /* 0x000000391e397220 */ /* 0x000fe20000410000 */
[----:B------:R-:W-:Y:S01]  /*9910*/  ISETP.NE.AND P1, PT, R183, RZ, PT ;  /* 0x000000ffb700720c */ /* 0x000fe20003f25270 */
[----:B------:R-:W4:Y:S01]  /*9920*/  SHFL.DOWN PT, R61, R0, 0x1, 0x1f ;  /* 0x08201f00003d7f89 */ /* 0x000f2200000e0000 */
[----:B------:R-:W-:Y:S01]  /*9930*/  FMUL.FTZ R26, R83, R26 ;  /* 0x0000001a531a7220 */ /* 0x000fe20000410000 */
[----:B------:R-:W-:Y:S01]  /*9940*/  BSSY B0, `(.L_x_7648) ;  /* 0x000005f000007945 */ /* 0x000fe20003800000 */
[----:B------:R-:W-:-:S02]  /*9950*/  FMUL.FTZ R201, R42, R201 ;  /* 0x000000c92ac97220 */ /* 0x000fc40000410000 */
[----:B------:R-:W-:Y:S02]  /*9960*/  FMUL.FTZ R81, R81, R186 ;  /* 0x000000ba51517220 */ /* 0x000fe40000410000 */
[----:B------:R-:W-:Y:S02]  /*9970*/  FMUL.FTZ R195, R46, R195 ;  /* 0x000000c32ec37220 */ /* 0x000fe40000410000 */
[----:B------:R-:W-:Y:S02]  /*9980*/  FFMA.FTZ R6, R135, R54, R3 ;  /* 0x0000003687067223 */ /* 0x000fe40000010003 */
[----:B------:R-:W-:Y:S02]  /*9990*/  FFMA.FTZ R55, R40, R55, R57 ;  /* 0x0000003728377223 */ /* 0x000fe40000010039 */
[----:B------:R-:W-:Y:S02]  /*99a0*/  FFMA.FTZ R26, R82, R27, R26 ;  /* 0x0000001b521a7223 */ /* 0x000fe4000001001a */
[----:B------:R-:W-:-:S02]  /*99b0*/  FFMA.FTZ R193, R44, R193, R201 ;  /* 0x000000c12cc17223 */ /* 0x000fc400000100c9 */
[----:B------:R-:W-:Y:S02]  /*99c0*/  FFMA.FTZ R81, R80, R184, R81 ;  /* 0x000000b850517223 */ /* 0x000fe40000010051 */
[----:B------:R-:W-:Y:S02]  /*99d0*/  FFMA.FTZ R49, R48, R49, R195 ;  /* 0x0000003130317223 */ /* 0x000fe400000100c3 */
[----:B--2---:R-:W-:Y:S02]  /*99e0*/  @!P0 FADD.FTZ R2, R2, R37 ;  /* 0x0000002502028221 */ /* 0x004fe40000010000 */
[----:B------:R-:W-:Y:S02]  /*99f0*/  FADD.FTZ R87, R6, R87 ;  /* 0x0000005706577221 */ /* 0x000fe40000010000 */
        /* <DEDUP_REMOVED lines=56> */
[----:B------:R-:W-:Y:S02]  /*9d80*/  FADD.FTZ R92, R25, R92 ;  /* 0x0000005c195c7221 */ /* 0x000fe40000010000 */
[----:B------:R-:W-:Y:S02]  /*9d90*/  FFMA.FTZ R114, R53, R59, R114 ;  /* 0x0000003b35727223 */ /* 0x000fe40000010072 */
[----:B------:R-:W-:Y:S02]  /*9da0*/  FADD.FTZ R99, R50, R99 ;  /* 0x0000006332637221 */ /* 0x000fe40000010000 */
[----:B------:R-:W-:Y:S02]  /*9db0*/  FFMA.FTZ R113, R28, R26, R113 ;  /* 0x0000001a1c717223 */ /* 0x000fe40000010071 */
[----:B------:R-:W-:Y:S02]  /*9dc0*/  FADD.FTZ R98, R55, R98 ;  /* 0x0000006237627221 */ /* 0x000fe40000010000 */
[----:B------:R-:W-:-:S02]  /*9dd0*/  FFMA.FTZ R112, R29, R81, R112 ;  /* 0x000000511d707223 */ /* 0x000fc40000010070 */
[----:B------:R-:W-:Y:S02]  /*9de0*/  FADD.FTZ R96, R49, R96 ;  /* 0x0000006031607221 */ /* 0x000fe40000010000 */
[----:B--2---:R-:W-:Y:S02]  /*9df0*/  @!P0 FADD.FTZ R2, R2, R37 ;  /* 0x0000002502028221 */ /* 0x004fe40000010000 */
[----:B----4-:R-:W-:Y:S01]  /*9e00*/  @!P0 FADD.FTZ R0, R0, R61 ;  /* 0x0000003d00008221 */ /* 0x010fe20000010000 */
[----:B------:R-:W-:-:S04]  /*9e10*/  ISETP.NE.AND P0, PT, R182, RZ, PT ;  /* 0x000000ffb600720c */ /* 0x000fc80003f05270 */
[----:B------:R-:W-:Y:S01]  /*9e20*/  MOV R3, R0 ;  /* 0x0000000000037202 */ /* 0x000fe20000000f00 */
[----:B------:R-:W-:-:S04]  /*9e30*/  FFMA.FTZ R0, R145, R26, R193 ;  /* 0x0000001a91007223 */ /* 0x000fc800000100c1 */
[----:B------:R-:W-:-:S04]  /*9e40*/  FADD.FTZ R97, R0, R97 ;  /* 0x0000006100617221 */ /* 0x000fc80000010000 */
[----:B------:R2:W-:Y:S04]  /*9e50*/  @!P0 STS.64 [R181.X8+0x8408], R2 ;  /* 0x00840802b5008388 */ /* 0x0005e80000008a00 */
        /* <DEDUP_REMOVED lines=13> */
.L_x_7649:
[----:B------:R-:W-:Y:S05]  /*9f30*/  BSYNC B0 ;  /* 0x0000000000007941 */ /* 0x000fea0003800000 */
.L_x_7648:
        /* <DEDUP_REMOVED lines=8> */
.L_x_7549:
        /* <DEDUP_REMOVED lines=100> */
.L_x_7547:
        /* <DEDUP_REMOVED lines=31> */
.L_x_7653:
[----:B------:R-:W-:Y:S05]  /*a7f0*/  BSYNC B0 ;  /* 0x0000000000007941 */ /* 0x000fea0003800000 */
.L_x_7652:
        /* <DEDUP_REMOVED lines=30> */
.L_x_7655:
[----:B------:R-:W3:Y:S02]  /*a9e0*/  S2R R7, SR_TID.X ;  /* 0x0000000000077919 */ /* 0x000ee40000002100 */
.L_x_7656:
[----:B------:R-:W-:Y:S05]  /*a9f0*/  BSYNC B0 ;  /* 0x0000000000007941 */ /* 0x000fea0003800000 */
.L_x_7654:
[----:B---3--:R-:W-:-:S13]  /*aa00*/  ISETP.GE.AND P0, PT, R7, c[0x0][0x16c], PT ;  /* 0x00005b0007007a0c */ /* 0x008fda0003f06270 */
[----:B------:R-:W-:Y:S05]  /*aa10*/  @P0 EXIT ;  /* 0x000000000000094d */ /* 0x000fea0003800000 */
[----:B------:R-:W-:Y:S02]  /*aa20*/  ULDC.64 UR6, c[0x0][0x288] ;  /* 0x0000a20000067ab9 */ /* 0x000fe40000000a00 */
[----:B------:R-:W-:Y:S02]  /*aa30*/  UIMAD UR11, UR11, UR6, URZ ;  /* 0x000000060b0b72a4 */ /* 0x000fe4000f8e023f */
[----:B-12---:R-:W-:Y:S02]  /*aa40*/  UIMAD.WIDE.U32 UR4, UR10, UR6, URZ ;  /* 0x000000060a0472a5 */ /* 0x006fe4000f8e003f */
[----:B------:R-:W-:-:S04]  /*aa50*/  UIMAD UR6, UR10, UR7, UR11 ;  /* 0x000000070a0672a4 */ /* 0x000fc8000f8e020b */
[----:B------:R-:W-:Y:S02]  /*aa60*/  UIADD3 UR6, UR5, UR6, URZ ;  /* 0x0000000605067290 */ /* 0x000fe4000fffe03f */
.L_x_7657:
[----:B0-----:R1:W2:Y:S01]  /*aa70*/  LDS.64 R8, [R7.X8+0xae60] ;  /* 0x00ae600007087984 */ /* 0x0012a20000008a00 */
[----:B------:R-:W-:Y:S02]  /*aa80*/  SHF.R.S32.HI R0, RZ, 0x1f, R7 ;  /* 0x0000001fff007819 */ /* 0x000fe40000011407 */
[----:B0-----:R-:W-:Y:S02]  /*aa90*/  MOV R2, UR4 ;  /* 0x0000000400027c02 */ /* 0x001fe40008000f00 */
        /* <DEDUP_REMOVED lines=16> */
.L_x_7554:
[----:B------:R-:W-:Y:S01]  /*aba0*/  HFMA2.MMA R37, -RZ, RZ, 0, 5.9604644775390625e-08 ;  /* 0x00000001ff257435 */ /* 0x000fe200000001ff */
[----:B------:R-:W-:-:S02]  /*abb0*/  MOV R40, R34 ;  /* 0x0000002200287202 */ /* 0x000fc40000000f00 */
[----:B------:R-:W-:Y:S02]  /*abc0*/  MOV R36, RZ ;  /* 0x000000ff00247202 */ /* 0x000fe40000000f00 */
[----:B------:R-:W-:Y:S02]  /*abd0*/  MOV R35, 0xffffffff ;  /* 0xffffffff00237802 */ /* 0x000fe40000000f00 */
[----:B------:R-:W-:Y:S02]  /*abe0*/  MOV R32, 0xac00 ;  /* 0x0000ac0000207802 */ /* 0x000fe40000000f00 */
[----:B-----5:R-:W-:Y:S05]  /*abf0*/  CALL.REL.NOINC `($__internal_182_$__cuda_sm70_shflsync_up) ;  /* 0x00001e6000007944 */ /* 0x020fea0003c00000 */
[----:B-1----:R-:W-:Y:S01]  /*ac00*/  MOV R41, R35 ;  /* 0x0000002300297202 */ /* 0x002fe20000000f00 */
[----:B0-----:R-:W-:Y:S05]  /*ac10*/  BRA `(.L_x_7658) ;  /* 0xffff8b5000007947 */ /* 0x001fea000383ffff */
.L_x_7555:
[----:B------:R-:W-:Y:S01]  /*ac20*/  HFMA2.MMA R37, -RZ, RZ, 0, 5.9604644775390625e-08 ;  /* 0x00000001ff257435 */ /* 0x000fe200000001ff */
[----:B------:R-:W-:Y:S02]  /*ac30*/  MOV R40, R232 ;  /* 0x000000e800287202 */ /* 0x000fe40000000f00 */
[----:B------:R-:W-:Y:S02]  /*ac40*/  MOV R36, RZ ;  /* 0x000000ff00247202 */ /* 0x000fe40000000f00 */
[----:B------:R-:W-:-:S02]  /*ac50*/  MOV R35, 0xffffffff ;  /* 0xffffffff00237802 */ /* 0x000fc40000000f00 */
[----:B------:R-:W-:Y:S02]  /*ac60*/  MOV R32, 0xac80 ;  /* 0x0000ac8000207802 */ /* 0x000fe40000000f00 */
[----:B01---5:R-:W-:Y:S05]  /*ac70*/  CALL.REL.NOINC `($__internal_182_$__cuda_sm70_shflsync_up) ;  /* 0x00001de000007944 */ /* 0x023fea0003c00000 */
[----:B0-----:R-:W-:Y:S01]  /*ac80*/  HFMA2.MMA R37, -RZ, RZ, 0, 5.9604644775390625e-08 ;  /* 0x00000001ff257435 */ /* 0x001fe200000001ff */
[----:B-1----:R-:W-:Y:S02]  /*ac90*/  MOV R43, R35 ;  /* 0x00000023002b7202 */ /* 0x002fe40000000f00 */
[----:B------:R-:W-:Y:S02]  /*aca0*/  MOV R40, R38 ;  /* 0x0000002600287202 */ /* 0x000fe40000000f00 */
[----:B------:R-:W-:Y:S02]  /*acb0*/  MOV R36, RZ ;  /* 0x000000ff00247202 */ /* 0x000fe40000000f00 */
[----:B------:R-:W-:Y:S02]  /*acc0*/  MOV R35, 0xffffffff ;  /* 0xffffffff00237802 */ /* 0x000fe40000000f00 */
[----:B------:R-:W-:Y:S02]  /*acd0*/  MOV R32, 0xacf0 ;  /* 0x0000acf000207802 */ /* 0x000fe40000000f00 */
[----:B------:R-:W-:Y:S05]  /*ace0*/  CALL.REL.NOINC `($__internal_182_$__cuda_sm70_shflsync_up) ;  /* 0x00001d7000007944 */ /* 0x000fea0003c00000 */
[----:B0-----:R-:W-:Y:S01]  /*acf0*/  HFMA2.MMA R37, -RZ, RZ, 0, 5.9604644775390625e-08 ;  /* 0x00000001ff257435 */ /* 0x001fe200000001ff */
[----:B-1----:R-:W-:-:S02]  /*ad00*/  MOV R233, R35 ;  /* 0x0000002300e97202 */ /* 0x002fc40000000f00 */
[----:B------:R-:W-:Y:S02]  /*ad10*/  MOV R40, R39 ;  /* 0x0000002700287202 */ /* 0x000fe40000000f00 */
[----:B------:R-:W-:Y:S02]  /*ad20*/  MOV R36, RZ ;  /* 0x000000ff00247202 */ /* 0x000fe40000000f00 */
[----:B------:R-:W-:Y:S02]  /*ad30*/  MOV R35, 0xffffffff ;  /* 0xffffffff00237802 */ /* 0x000fe40000000f00 */
[----:B------:R-:W-:Y:S02]  /*ad40*/  MOV R32, 0xad60 ;  /* 0x0000ad6000207802 */ /* 0x000fe40000000f00 */
[----:B------:R-:W-:Y:S05]  /*ad50*/  CALL.REL.NOINC `($__internal_182_$__cuda_sm70_shflsync_up) ;  /* 0x00001d0000007944 */ /* 0x000fea0003c00000 */
        /* <DEDUP_REMOVED lines=20> */
[----:B------:R-:W-:Y:S05]  /*aea0*/  CALL.REL.NOINC `($__internal_182_$__cuda_sm70_shflsync_up) ;  /* 0x00001bb000007944 */ /* 0x000fea0003c00000 */
[----:B0-----:R-:W-:Y:S01]  /*aeb0*/  HFMA2.MMA R37, -RZ, RZ, 0, 1.1920928955078125e-07 ;  /* 0x00000002ff257435 */ /* 0x001fe200000001ff */
[----:B-1----:R-:W-:Y:S02]  /*aec0*/  MOV R34, R35 ;  /* 0x0000002300227202 */ /* 0x002fe40000000f00 */
[----:B------:R-:W-:Y:S02]  /*aed0*/  MOV R40, R232 ;  /* 0x000000e800287202 */ /* 0x000fe40000000f00 */
[----:B------:R-:W-:Y:S02]  /*aee0*/  MOV R36, RZ ;  /* 0x000000ff00247202 */ /* 0x000fe40000000f00 */
[----:B------:R-:W-:-:S02]  /*aef0*/  MOV R35, 0xffffffff ;  /* 0xffffffff00237802 */ /* 0x000fc40000000f00 */
[----:B------:R-:W-:Y:S02]  /*af00*/  MOV R32, 0xaf20 ;  /* 0x0000af2000207802 */ /* 0x000fe40000000f00 */
[----:B------:R-:W-:Y:S05]  /*af10*/  CALL.REL.NOINC `($__internal_182_$__cuda_sm70_shflsync_up) ;  /* 0x00001b4000007944 */ /* 0x000fea0003c00000 */
[----:B0-----:R-:W-:Y:S01]  /*af20*/  HFMA2.MMA R37, -RZ, RZ, 0, 1.1920928955078125e-07 ;  /* 0x00000002ff257435 */ /* 0x001fe200000001ff */
[----:B-1----:R-:W-:Y:S02]  /*af30*/  MOV R38, R35 ;  /* 0x0000002300267202 */ /* 0x002fe40000000f00 */
[----:B------:R-:W-:Y:S02]  /*af40*/  MOV R40, R233 ;  /* 0x000000e900287202 */ /* 0x000fe40000000f00 */
[----:B------:R-:W-:Y:S02]  /*af50*/  MOV R36, RZ ;  /* 0x000000ff00247202 */ /* 0x000fe40000000f00 */
[----:B------:R-:W-:Y:S02]  /*af60*/  MOV R35, 0xffffffff ;  /* 0xffffffff00237802 */ /* 0x000fe40000000f00 */
[----:B------:R-:W-:Y:S02]  /*af70*/  MOV R32, 0xaf90 ;  /* 0x0000af9000207802 */ /* 0x000fe40000000f00 */
[----:B------:R-:W-:Y:S05]  /*af80*/  CALL.REL.NOINC `($__internal_182_$__cuda_sm70_shflsync_up) ;  /* 0x00001ad000007944 */ /* 0x000fea0003c00000 */
[----:B0-----:R-:W-:Y:S01]  /*af90*/  HFMA2.MMA R37, -RZ, RZ, 0, 1.1920928955078125e-07 ;  /* 0x00000002ff257435 */ /* 0x001fe200000001ff */
[----:B-1----:R-:W-:-:S02]  /*afa0*/  MOV R39, R35 ;  /* 0x0000002300277202 */ /* 0x002fc40000000f00 */
[----:B------:R-:W-:Y:S02]  /*afb0*/  MOV R40, R43 ;  /* 0x0000002b00287202 */ /* 0x000fe40000000f00 */
[----:B------:R-:W-:Y:S02]  /*afc0*/  MOV R36, RZ ;  /* 0x000000ff00247202 */ /* 0x000fe40000000f00 */
[----:B------:R-:W-:Y:S02]  /*afd0*/  MOV R35, 0xffffffff ;  /* 0xffffffff00237802 */ /* 0x000fe40000000f00 */
[----:B------:R-:W-:Y:S02]  /*afe0*/  MOV R32, 0xb000 ;  /* 0x0000b00000207802 */ /* 0x000fe40000000f00 */
[----:B------:R-:W-:Y:S05]  /*aff0*/  CALL.REL.NOINC `($__internal_182_$__cuda_sm70_shflsync_up) ;  /* 0x00001a6000007944 */ /* 0x000fea0003c00000 */
[----:B------:R-:W-:Y:S01]  /*b000*/  ISETP.GE.AND P0, PT, R182, 0x2, PT ;  /* 0x00000002b600780c */ /* 0x000fe20003f06270 */
[-C--:B------:R-:W-:Y:S01]  /*b010*/  FMUL.FTZ R32, R34, R232.reuse ;  /* 0x000000e822207220 */ /* 0x080fe20000410000 */
[----:B0-----:R-:W-:Y:S01]  /*b020*/  HFMA2.MMA R37, -RZ, RZ, 0, 2.384185791015625e-07 ;  /* 0x00000004ff257435 */ /* 0x001fe200000001ff */
[----:B-1----:R-:W-:Y:S02]  /*b030*/  FMUL.FTZ R36, R232, R35 ;  /* 0x00000023e8247220 */ /* 0x002fe40000410000 */
[----:B------:R-:W-:-:S02]  /*b040*/  FMUL.FTZ R40, R39, R232 ;  /* 0x000000e827287220 */ /* 0x000fc40000410000 */
[CC--:B------:R-:W-:Y:S02]  /*b050*/  FFMA.FTZ R33, R38.reuse, R41.reuse, R32 ;  /* 0x0000002926217223 */ /* 0x0c0fe40000010020 */
[----:B------:R-:W-:Y:S02]  /*b060*/  FMUL.FTZ R32, R38, R232 ;  /* 0x000000e826207220 */ /* 0x000fe40000410000 */
[----:B------:R-:W-:Y:S01]  /*b070*/  FFMA.FTZ R36, R39, R41, -R36 ;  /* 0x0000002927247223 */ /* 0x000fe20000010824 */
[----:B------:R-:W-:Y:S01]  /*b080*/  FSEL R232, R232, R33, !P0 ;  /* 0x00000021e8e87208 */ /* 0x000fe20004000000 */
[----:B------:R-:W-:Y:S01]  /*b090*/  FFMA.FTZ R40, R41, R35, R40 ;  /* 0x0000002329287223 */ /* 0x000fe20000010028 */
[----:B------:R-:W-:Y:S01]  /*b0a0*/  MOV R35, 0xffffffff ;  /* 0xffffffff00237802 */ /* 0x000fe20000000f00 */
[----:B------:R-:W-:Y:S01]  /*b0b0*/  @P0 FFMA.FTZ R41, R34, R41, -R32 ;  /* 0x0000002922290223 */ /* 0x000fe20000010820 */
[----:B------:R-:W-:Y:S01]  /*b0c0*/  MOV R32, 0xb120 ;  /* 0x0000b12000207802 */ /* 0x000fe20000000f00 */
[----:B------:R-:W-:Y:S01]  /*b0d0*/  @P0 FADD.FTZ R233, R233, R36 ;  /* 0x00000024e9e90221 */ /* 0x000fe20000010000 */
[----:B------:R-:W-:Y:S01]  /*b0e0*/  MOV R36, RZ ;  /* 0x000000ff00247202 */ /* 0x000fe20000000f00 */
[----:B------:R-:W-:Y:S01]  /*b0f0*/  @P0 FADD.FTZ R43, R43, R40 ;  /* 0x000000282b2b0221 */ /* 0x000fe20000010000 */
[----:B------:R-:W-:-:S02]  /*b100*/  MOV R40, R41 ;  /* 0x0000002900287202 */ /* 0x000fc40000000f00 */
[----:B------:R-:W-:Y:S05]  /*b110*/  CALL.REL.NOINC `($__internal_182_$__cuda_sm70_shflsync_up) ;  /* 0x0000194000007944 */ /* 0x000fea0003c00000 */
[----:B0-----:R-:W-:Y:S01]  /*b120*/  HFMA2.MMA R37, -RZ, RZ, 0, 2.384185791015625e-07 ;  /* 0x00000004ff257435 */ /* 0x001fe200000001ff */
[----:B-1----:R-:W-:-:S02]  /*b130*/  MOV R34, R35 ;  /* 0x0000002300227202 */ /* 0x002fc40000000f00 */
[----:B------:R-:W-:Y:S02]  /*b140*/  MOV R40, R232 ;  /* 0x000000e800287202 */ /* 0x000fe40000000f00 */
[----:B------:R-:W-:Y:S02]  /*b150*/  MOV R36, RZ ;  /* 0x000000ff00247202 */ /* 0x000fe40000000f00 */
[----:B------:R-:W-:Y:S02]  /*b160*/  MOV R35, 0xffffffff ;  /* 0xffffffff00237802 */ /* 0x000fe40000000f00 */
[----:B------:R-:W-:Y:S02]  /*b170*/  MOV R32, 0xb190 ;  /* 0x0000b19000207802 */ /* 0x000fe40000000f00 */
[----:B------:R-:W-:Y:S05]  /*b180*/  CALL.REL.NOINC `($__internal_182_$__cuda_sm70_shflsync_up) ;  /* 0x000018d000007944 */ /* 0x000fea0003c00000 */
[----:B0-----:R-:W-:Y:S01]  /*b190*/  HFMA2.MMA R37, -RZ, RZ, 0, 2.384185791015625e-07 ;  /* 0x00000004ff257435 */ /* 0x001fe200000001ff */
[----:B-1----:R-:W-:Y:S02]  /*b1a0*/  MOV R38, R35 ;  /* 0x0000002300267202 */ /* 0x002fe40000000f00 */
[----:B------:R-:W-:Y:S02]  /*b1b0*/  MOV R40, R233 ;  /* 0x000000e900287202 */ /* 0x000fe40000000f00 */
[----:B------:R-:W-:-:S02]  /*b1c0*/  MOV R36, RZ ;  /* 0x000000ff00247202 */ /* 0x000fc40000000f00 */
[----:B------:R-:W-:Y:S02]  /*b1d0*/  MOV R35, 0xffffffff ;  /* 0xffffffff00237802 */ /* 0x000fe40000000f00 */
[----:B------:R-:W-:Y:S02]  /*b1e0*/  MOV R32, 0xb200 ;  /* 0x0000b20000207802 */ /* 0x000fe40000000f00 */
[----:B------:R-:W-:Y:S05]  /*b1f0*/  CALL.REL.NOINC `($__internal_182_$__cuda_sm70_shflsync_up) ;  /* 0x0000186000007944 */ /* 0x000fea0003c00000 */
[----:B0-----:R-:W-:Y:S01]  /*b200*/  HFMA2.MMA R37, -RZ, RZ, 0, 2.384185791015625e-07 ;  /* 0x00000004ff257435 */ /* 0x001fe200000001ff */
[----:B-1----:R-:W-:Y:S02]  /*b210*/  MOV R39, R35 ;  /* 0x0000002300277202 */ /* 0x002fe40000000f00 */
[----:B------:R-:W-:Y:S02]  /*b220*/  MOV R40, R43 ;  /* 0x0000002b00287202 */ /* 0x000fe40000000f00 */
[----:B------:R-:W-:Y:S02]  /*b230*/  MOV R36, RZ ;  /* 0x000000ff00247202 */ /* 0x000fe40000000f00 */
[----:B------:R-:W-:Y:S02]  /*b240*/  MOV R35, 0xffffffff ;  /* 0xffffffff00237802 */ /* 0x000fe40000000f00 */
[----:B------:R-:W-:-:S02]  /*b250*/  MOV R32, 0xb270 ;  /* 0x0000b27000207802 */ /* 0x000fc40000000f00 */
[----:B------:R-:W-:Y:S05]  /*b260*/  CALL.REL.NOINC `($__internal_182_$__cuda_sm70_shflsync_up) ;  /* 0x000017f000007944 */ /* 0x000fea0003c00000 */
[----:B------:R-:W-:Y:S01]  /*b270*/  ISETP.GE.AND P0, PT, R182, 0x4, PT ;  /* 0x00000004b600780c */ /* 0x000fe20003f06270 */
[-C--:B------:R-:W-:Y:S01]  /*b280*/  FMUL.FTZ R32, R34, R232.reuse ;  /* 0x000000e822207220 */ /* 0x080fe20000410000 */
[----:B0-----:R-:W-:Y:S01]  /*b290*/  HFMA2.MMA R37, -RZ, RZ, 0, 4.76837158203125e-07 ;  /* 0x00000008ff257435 */ /* 0x001fe200000001ff */
[----:B------:R-:W-:-:S02]  /*b2a0*/  FMUL.FTZ R40, R39, R232 ;  /* 0x000000e827287220 */ /* 0x000fc40000410000 */
[----:B-1----:R-:W-:Y:S02]  /*b2b0*/  FMUL.FTZ R36, R232, R35 ;  /* 0x00000023e8247220 */ /* 0x002fe40000410000 */
[C---:B------:R-:W-:Y:S02]  /*b2c0*/  FFMA.FTZ R33, R38.reuse, R41, R32 ;  /* 0x0000002926217223 */ /* 0x040fe40000010020 */
[----:B------:R-:W-:Y:S01]  /*b2d0*/  FFMA.FTZ R40, R41, R35, R40 ;  /* 0x0000002329287223 */ /* 0x000fe20000010028 */
[----:B------:R-:W-:Y:S01]  /*b2e0*/  MOV R35, 0xffffffff ;  /* 0xffffffff00237802 */ /* 0x000fe20000000f00 */
[----:B------:R-:W-:Y:S01]  /*b2f0*/  FMUL.FTZ R32, R38, R232 ;  /* 0x000000e826207220 */ /* 0x000fe20000410000 */
[----:B------:R-:W-:Y:S01]  /*b300*/  FSEL R232, R232, R33, !P0 ;  /* 0x00000021e8e87208 */ /* 0x000fe20004000000 */
[----:B------:R-:W-:Y:S02]  /*b310*/  FFMA.FTZ R36, R39, R41, -R36 ;  /* 0x0000002927247223 */ /* 0x000fe40000010824 */
[----:B------:R-:W-:-:S02]  /*b320*/  @P0 FADD.FTZ R43, R43, R40 ;  /* 0x000000282b2b0221 */ /* 0x000fc40000010000 */
[----:B------:R-:W-:Y:S01]  /*b330*/  @P0 FFMA.FTZ R41, R34, R41, -R32 ;  /* 0x0000002922290223 */ /* 0x000fe20000010820 */
[----:B------:R-:W-:Y:S01]  /*b340*/  MOV R32, 0xb3b0 ;  /* 0x0000b3b000207802 */ /* 0x000fe20000000f00 */
[----:B------:R-:W-:Y:S01]  /*b350*/  @P0 FADD.FTZ R233, R233, R36 ;  /* 0x00000024e9e90221 */ /* 0x000fe20000010000 */
[----:B------:R-:W-:Y:S02]  /*b360*/  MOV R234, R43 ;  /* 0x0000002b00ea7202 */ /* 0x000fe40000000f00 */
[----:B------:R-:W-:Y:S02]  /*b370*/  MOV R36, RZ ;  /* 0x000000ff00247202 */ /* 0x000fe40000000f00 */
[----:B------:R-:W-:Y:S02]  /*b380*/  MOV R43, R233 ;  /* 0x000000e9002b7202 */ /* 0x000fe40000000f00 */
[----:B------:R-:W-:Y:S02]  /*b390*/  MOV R40, R41 ;  /* 0x0000002900287202 */ /* 0x000fe40000000f00 */
[----:B------:R-:W-:Y:S05]  /*b3a0*/  CALL.REL.NOINC `($__internal_182_$__cuda_sm70_shflsync_up) ;  /* 0x000016b000007944 */ /* 0x000fea0003c00000 */
[----:B0-----:R-:W-:Y:S01]  /*b3b0*/  HFMA2.MMA R37, -RZ, RZ, 0, 4.76837158203125e-07 ;  /* 0x00000008ff257435 */ /* 0x001fe200000001ff */
[----:B-1----:R-:W-:-:S02]  /*b3c0*/  MOV R34, R35 ;  /* 0x0000002300227202 */ /* 0x002fc40000000f00 */
[----:B------:R-:W-:Y:S02]  /*b3d0*/  MOV R40, R232 ;  /* 0x000000e800287202 */ /* 0x000fe40000000f00 */
[----:B------:R-:W-:Y:S02]  /*b3e0*/  MOV R36, RZ ;  /* 0x000000ff00247202 */ /* 0x000fe40000000f00 */
[----:B------:R-:W-:Y:S02]  /*b3f0*/  MOV R35, 0xffffffff ;  /* 0xffffffff00237802 */ /* 0x000fe40000000f00 */
[----:B------:R-:W-:Y:S02]  /*b400*/  MOV R32, 0xb420 ;  /* 0x0000b42000207802 */ /* 0x000fe40000000f00 */
[----:B------:R-:W-:Y:S05]  /*b410*/  CALL.REL.NOINC `($__internal_182_$__cuda_sm70_shflsync_up) ;  /* 0x0000164000007944 */ /* 0x000fea0003c00000 */
[----:B0-----:R-:W-:Y:S01]  /*b420*/  HFMA2.MMA R37, -RZ, RZ, 0, 4.76837158203125e-07 ;  /* 0x00000008ff257435 */ /* 0x001fe200000001ff */
[----:B-1----:R-:W-:Y:S02]  /*b430*/  MOV R38, R35 ;  /* 0x0000002300267202 */ /* 0x002fe40000000f00 */
[----:B------:R-:W-:Y:S02]  /*b440*/  MOV R40, R43 ;  /* 0x0000002b00287202 */ /* 0x000fe40000000f00 */
[----:B------:R-:W-:-:S02]  /*b450*/  MOV R36, RZ ;  /* 0x000000ff00247202 */ /* 0x000fc40000000f00 */
[----:B------:R-:W-:Y:S02]  /*b460*/  MOV R35, 0xffffffff ;  /* 0xffffffff00237802 */ /* 0x000fe40000000f00 */
[----:B------:R-:W-:Y:S02]  /*b470*/  MOV R32, 0xb490 ;  /* 0x0000b49000207802 */ /* 0x000fe40000000f00 */
[----:B------:R-:W-:Y:S05]  /*b480*/  CALL.REL.NOINC `($__internal_182_$__cuda_sm70_shflsync_up) ;  /* 0x000015d000007944 */ /* 0x000fea0003c00000 */
[----:B0-----:R-:W-:Y:S01]  /*b490*/  HFMA2.MMA R37, -RZ, RZ, 0, 4.76837158203125e-07 ;  /* 0x00000008ff257435 */ /* 0x001fe200000001ff */
[----:B-1----:R-:W-:Y:S02]  /*b4a0*/  MOV R39, R35 ;  /* 0x0000002300277202 */ /* 0x002fe40000000f00 */
[----:B------:R-:W-:Y:S02]  /*b4b0*/  MOV R40, R234 ;  /* 0x000000ea00287202 */ /* 0x000fe40000000f00 */
[----:B------:R-:W-:Y:S02]  /*b4c0*/  MOV R36, RZ ;  /* 0x000000ff00247202 */ /* 0x000fe40000000f00 */
[----:B------:R-:W-:Y:S02]  /*b4d0*/  MOV R35, 0xffffffff ;  /* 0xffffffff00237802 */ /* 0x000fe40000000f00 */
[----:B------:R-:W-:-:S02]  /*b4e0*/  MOV R32, 0xb500 ;  /* 0x0000b50000207802 */ /* 0x000fc40000000f00 */
[----:B------:R-:W-:Y:S05]  /*b4f0*/  CALL.REL.NOINC `($__internal_182_$__cuda_sm70_shflsync_up) ;  /* 0x0000156000007944 */ /* 0x000fea0003c00000 */
        /* <DEDUP_REMOVED lines=19> */
[----:B------:R-:W-:Y:S05]  /*b630*/  CALL.REL.NOINC `($__internal_182_$__cuda_sm70_shflsync_up) ;  /* 0x0000142000007944 */ /* 0x000fea0003c00000 */
[----:B0-----:R-:W-:Y:S01]  /*b640*/  HFMA2.MMA R37, -RZ, RZ, 0, 9.5367431640625e-07 ;  /* 0x00000010ff257435 */ /* 0x001fe200000001ff */
[----:B-1----:R-:W-:Y:S02]  /*b650*/  MOV R41, R35 ;  /* 0x0000002300297202 */ /* 0x002fe40000000f00 */
[----:B------:R-:W-:Y:S02]  /*b660*/  MOV R40, R232 ;  /* 0x000000e800287202 */ /* 0x000fe40000000f00 */
[----:B------:R-:W-:Y:S02]  /*b670*/  MOV R36, RZ ;  /* 0x000000ff00247202 */ /* 0x000fe40000000f00 */
[----:B------:R-:W-:-:S02]  /*b680*/  MOV R35, 0xffffffff ;  /* 0xffffffff00237802 */ /* 0x000fc40000000f00 */
[----:B------:R-:W-:Y:S02]  /*b690*/  MOV R32, 0xb6b0 ;  /* 0x0000b6b000207802 */ /* 0x000fe40000000f00 */
[----:B------:R-:W-:Y:S05]  /*b6a0*/  CALL.REL.NOINC `($__internal_182_$__cuda_sm70_shflsync_up) ;  /* 0x000013b000007944 */ /* 0x000fea0003c00000 */
[----:B0-----:R-:W-:Y:S01]  /*b6b0*/  HFMA2.MMA R37, -RZ, RZ, 0, 9.5367431640625e-07 ;  /* 0x00000010ff257435 */ /* 0x001fe200000001ff */
[----:B-1----:R-:W-:Y:S02]  /*b6c0*/  MOV R233, R35 ;  /* 0x0000002300e97202 */ /* 0x002fe40000000f00 */
[----:B------:R-:W-:Y:S02]  /*b6d0*/  MOV R40, R43 ;  /* 0x0000002b00287202 */ /* 0x000fe40000000f00 */
[----:B------:R-:W-:Y:S02]  /*b6e0*/  MOV R36, RZ ;  /* 0x000000ff00247202 */ /* 0x000fe40000000f00 */
[----:B------:R-:W-:Y:S02]  /*b6f0*/  MOV R35, 0xffffffff ;  /* 0xffffffff00237802 */ /* 0x000fe40000000f00 */
[----:B------:R-:W-:Y:S02]  /*b700*/  MOV R32, 0xb720 ;  /* 0x0000b72000207802 */ /* 0x000fe40000000f00 */
[----:B------:R-:W-:Y:S05]  /*b710*/  CALL.REL.NOINC `($__internal_182_$__cuda_sm70_shflsync_up) ;  /* 0x0000134000007944 */ /* 0x000fea0003c00000 */
[----:B0-----:R-:W-:Y:S01]  /*b720*/  HFMA2.MMA R37, -RZ, RZ, 0, 9.5367431640625e-07 ;  /* 0x00000010ff257435 */ /* 0x001fe200000001ff */
[----:B-1----:R-:W-:-:S02]  /*b730*/  MOV R235, R35 ;  /* 0x0000002300eb7202 */ /* 0x002fc40000000f00 */
[----:B------:R-:W-:Y:S02]  /*b740*/  MOV R40, R234 ;  /* 0x000000ea00287202 */ /* 0x000fe40000000f00 */
[----:B------:R-:W-:Y:S02]  /*b750*/  MOV R36, RZ ;  /* 0x000000ff00247202 */ /* 0x000fe40000000f00 */
[----:B------:R-:W-:Y:S02]  /*b760*/  MOV R35, 0xffffffff ;  /* 0xffffffff00237802 */ /* 0x000fe40000000f00 */
[----:B------:R-:W-:Y:S02]  /*b770*/  MOV R32, 0xb790 ;  /* 0x0000b79000207802 */ /* 0x000fe40000000f00 */
[----:B------:R-:W-:Y:S05]  /*b780*/  CALL.REL.NOINC `($__internal_182_$__cuda_sm70_shflsync_up) ;  /* 0x000012d000007944 */ /* 0x000fea0003c00000 */
[----:B01----:R-:W-:Y:S05]  /*b790*/  BRA `(.L_x_7659) ;  /* 0xffff842000007947 */ /* 0x003fea000383ffff */
.L_x_7560:
[----:B------:R-:W-:Y:S01]  /*b7a0*/  HFMA2.MMA R37, -RZ, RZ, 0, 5.9604644775390625e-08 ;  /* 0x00000001ff257435 */ /* 0x000fe200000001ff */
[----:B0-----:R-:W-:Y:S02]  /*b7b0*/  MOV R40, R236 ;  /* 0x000000ec00287202 */ /* 0x001fe40000000f00 */
[----:B------:R-:W-:Y:S02]  /*b7c0*/  MOV R36, RZ ;  /* 0x000000ff00247202 */ /* 0x000fe40000000f00 */
[----:B------:R-:W-:-:S02]  /*b7d0*/  MOV R35, 0xffffffff ;  /* 0xffffffff00237802 */ /* 0x000fc40000000f00 */
[----:B------:R-:W-:Y:S02]  /*b7e0*/  MOV R32, 0xb800 ;  /* 0x0000b80000207802 */ /* 0x000fe40000000f00 */
[----:B-1---5:R-:W-:Y:S05]  /*b7f0*/  CALL.REL.NOINC `($__internal_182_$__cuda_sm70_shflsync_up) ;  /* 0x0000126000007944 */ /* 0x022fea0003c00000 */
        /* <DEDUP_REMOVED lines=14> */
[----:B0-----:R-:W-:Y:S01]  /*b8e0*/  HFMA2.MMA R37, -RZ, RZ, 0, 5.9604644775390625e-08 ;  /* 0x00000001ff257435 */ /* 0x001fe200000001ff */
[----:B-1----:R-:W-:Y:S02]  /*b8f0*/  MOV R43, R35 ;  /* 0x00000023002b7202 */ /* 0x002fe40000000f00 */
[----:B------:R-:W-:Y:S02]  /*b900*/  MOV R40, R34 ;  /* 0x0000002200287202 */ /* 0x000fe40000000f00 */
[----:B------:R-:W-:-:S02]  /*b910*/  MOV R36, RZ ;  /* 0x000000ff00247202 */ /* 0x000fc40000000f00 */
[----:B------:R-:W-:Y:S02]  /*b920*/  MOV R35, 0xffffffff ;  /* 0xffffffff00237802 */ /* 0x000fe40000000f00 */
[----:B------:R-:W-:Y:S02]  /*b930*/  MOV R32, 0xb950 ;  /* 0x0000b95000207802 */ /* 0x000fe40000000f00 */
[----:B------:R-:W-:Y:S05]  /*b940*/  CALL.REL.NOINC `($__internal_182_$__cuda_sm70_shflsync_up) ;  /* 0x0000111000007944 */ /* 0x000fea0003c00000 */
[----:B0-----:R-:W-:Y:S01]  /*b950*/  HFMA2.MMA R40, -RZ, RZ, 0, 0 ;  /* 0x00000000ff287435 */ /* 0x001fe200000001ff */
[----:B------:R-:W-:Y:S02]  /*b960*/  MOV R39, R48 ;  /* 0x0000003000277202 */ /* 0x000fe40000000f00 */
[----:B-1----:R-:W-:Y:S02]  /*b970*/  MOV R234, R35 ;  /* 0x0000002300ea7202 */ /* 0x002fe40000000f00 */
[----:B------:R-:W-:Y:S02]  /*b980*/  MOV R41, 0x1f ;  /* 0x0000001f00297802 */ /* 0x000fe40000000f00 */
[----:B------:R-:W-:Y:S02]  /*b990*/  MOV R38, 0xffffffff ;  /* 0xffffffff00267802 */ /* 0x000fe40000000f00 */
[----:B------:R-:W-:-:S02]  /*b9a0*/  MOV R36, 0xb9c0 ;  /* 0x0000b9c000247802 */ /* 0x000fc40000000f00 */
[----:B------:R-:W-:Y:S05]  /*b9b0*/  CALL.REL.NOINC `($__internal_181_$__cuda_sm70_shflsync_idx_p) ;  /* 0x0000106000007944 */ /* 0x000fea0003c00000 */
[----:B0-----:R-:W-:Y:S01]  /*b9c0*/  HFMA2.MMA R40, -RZ, RZ, 0, 0 ;  /* 0x00000000ff287435 */ /* 0x001fe200000001ff */
[----:B-1----:R-:W-:-:S02]  /*b9d0*/  MOV R32, R38 ;  /* 0x0000002600207202 */ /* 0x002fc40000000f00 */
[----:B------:R-:W-:Y:S02]  /*b9e0*/  MOV R39, R49 ;  /* 0x0000003100277202 */ /* 0x000fe40000000f00 */
[----:B------:R-:W-:Y:S02]  /*b9f0*/  MOV R41, 0x1f ;  /* 0x0000001f00297802 */ /* 0x000fe40000000f00 */
[----:B------:R-:W-:Y:S02]  /*ba00*/  MOV R38, 0xffffffff ;  /* 0xffffffff00267802 */ /* 0x000fe40000000f00 */
[----:B------:R-:W-:Y:S02]  /*ba10*/  MOV R36, 0xba30 ;  /* 0x0000ba3000247802 */ /* 0x000fe40000000f00 */
[----:B------:R-:W-:Y:S05]  /*ba20*/  CALL.REL.NOINC `($__internal_181_$__cuda_sm70_shflsync_idx_p) ;  /* 0x00000ff000007944 */ /* 0x000fea0003c00000 */
[----:B0-----:R-:W-:Y:S01]  /*ba30*/  HFMA2.MMA R40, -RZ, RZ, 0, 0 ;  /* 0x00000000ff287435 */ /* 0x001fe200000001ff */
[----:B-1----:R-:W-:Y:S02]  /*ba40*/  MOV R33, R38 ;  /* 0x0000002600217202 */ /* 0x002fe40000000f00 */
[----:B------:R-:W-:Y:S02]  /*ba50*/  MOV R39, R50 ;  /* 0x0000003200277202 */ /* 0x000fe40000000f00 */
[----:B------:R-:W-:-:S02]  /*ba60*/  MOV R41, 0x1f ;  /* 0x0000001f00297802 */ /* 0x000fc40000000f00 */
[----:B------:R-:W-:Y:S02]  /*ba70*/  MOV R38, 0xffffffff ;  /* 0xffffffff00267802 */ /* 0x000fe40000000f00 */
[----:B------:R-:W-:Y:S02]  /*ba80*/  MOV R36, 0xbaa0 ;  /* 0x0000baa000247802 */ /* 0x000fe40000000f00 */
[----:B------:R-:W-:Y:S05]  /*ba90*/  CALL.REL.NOINC `($__internal_181_$__cuda_sm70_shflsync_idx_p) ;  /* 0x00000f8000007944 */ /* 0x000fea0003c00000 */
[----:B0-----:R-:W-:Y:S01]  /*baa0*/  HFMA2.MMA R40, -RZ, RZ, 0, 0 ;  /* 0x00000000ff287435 */ /* 0x001fe200000001ff */
[----:B-1----:R-:W-:Y:S02]  /*bab0*/  MOV R50, R38 ;  /* 0x0000002600327202 */ /* 0x002fe40000000f00 */
[----:B------:R-:W-:Y:S02]  /*bac0*/  MOV R39, R51 ;  /* 0x0000003300277202 */ /* 0x000fe40000000f00 */
[----:B------:R-:W-:Y:S02]  /*bad0*/  MOV R41, 0x1f ;  /* 0x0000001f00297802 */ /* 0x000fe40000000f00 */
[----:B------:R-:W-:Y:S02]  /*bae0*/  MOV R38, 0xffffffff ;  /* 0xffffffff00267802 */ /* 0x000fe40000000f00 */
[----:B------:R-:W-:-:S02]  /*baf0*/  MOV R36, 0xbb10 ;  /* 0x0000bb1000247802 */ /* 0x000fc40000000f00 */
[----:B------:R-:W-:Y:S05]  /*bb00*/  CALL.REL.NOINC `($__internal_181_$__cuda_sm70_shflsync_idx_p) ;  /* 0x00000f1000007944 */ /* 0x000fea0003c00000 */
[----:B-1----:R-:W-:Y:S01]  /*bb10*/  MOV R35, R38 ;  /* 0x0000002600237202 */ /* 0x002fe20000000f00 */
[----:B0-----:R-:W-:Y:S05]  /*bb20*/  BRA `(.L_x_7660) ;  /* 0xffff83c000007947 */ /* 0x001fea000383ffff */
.L_x_7563:
[----:B------:R-:W-:Y:S01]  /*bb30*/  HFMA2.MMA R235, -RZ, RZ, 0, 5.9604644775390625e-08 ;  /* 0x00000001ffeb7435 */ /* 0x000fe200000001ff */
[----:B------:R-:W-:-:S02]  /*bb40*/  MOV R38, R232 ;  /* 0x000000e800267202 */ /* 0x000fc40000000f00 */
[----:B------:R-:W-:Y:S02]  /*bb50*/  MOV R40, 0x1f ;  /* 0x0000001f00287802 */ /* 0x000fe40000000f00 */
[----:B------:R-:W-:Y:S02]  /*bb60*/  MOV R239, 0xffffffff ;  /* 0xffffffff00ef7802 */ /* 0x000fe40000000f00 */
[----:B------:R-:W-:Y:S02]  /*bb70*/  MOV R36, 0xbb90 ;  /* 0x0000bb9000247802 */ /* 0x000fe40000000f00 */
[----:B------:R-:W-:Y:S05]  /*bb80*/  CALL.REL.NOINC `($__internal_180_$__cuda_sm70_shflsync_down) ;  /* 0x00000e5000007944 */ /* 0x000fea0003c00000 */
[----:B-1----:R-:W-:Y:S01]  /*bb90*/  MOV R39, R38 ;  /* 0x0000002600277202 */ /* 0x002fe20000000f00 */
[----:B0-----:R-:W-:Y:S05]  /*bba0*/  BRA `(.L_x_7661) ;  /* 0xffff964000007947 */ /* 0x001fea000383ffff */
.L_x_7564:
[----:B------:R-:W-:Y:S01]  /*bbb0*/  HFMA2.MMA R235, -RZ, RZ, 0, 5.9604644775390625e-08 ;  /* 0x00000001ffeb7435 */ /* 0x000fe200000001ff */
[----:B------:R-:W-:Y:S02]  /*bbc0*/  MOV R38, R192 ;  /* 0x000000c000267202 */ /* 0x000fe40000000f00 */
[----:B------:R-:W-:Y:S02]  /*bbd0*/  MOV R40, 0x1f ;  /* 0x0000001f00287802 */ /* 0x000fe40000000f00 */
[----:B------:R-:W-:-:S02]  /*bbe0*/  MOV R239, 0xffffffff ;  /* 0xffffffff00ef7802 */ /* 0x000fc40000000f00 */
[----:B------:R-:W-:Y:S02]  /*bbf0*/  MOV R36, 0xbc10 ;  /* 0x0000bc1000247802 */ /* 0x000fe40000000f00 */
[----:B01----:R-:W-:Y:S05]  /*bc00*/  CALL.REL.NOINC `($__internal_180_$__cuda_sm70_shflsync_down) ;  /* 0x00000dd000007944 */ /* 0x003fea0003c00000 */
[----:B0-----:R-:W-:Y:S01]  /*bc10*/  HFMA2.MMA R235, -RZ, RZ, 0, 5.9604644775390625e-08 ;  /* 0x00000001ffeb7435 */ /* 0x001fe200000001ff */
[----:B-1----:R-:W-:Y:S02]  /*bc20*/  MOV R41, R38 ;  /* 0x0000002600297202 */ /* 0x002fe40000000f00 */
[----:B------:R-:W-:Y:S02]  /*bc30*/  MOV R38, R43 ;  /* 0x0000002b00267202 */ /* 0x000fe40000000f00 */
[----:B------:R-:W-:Y:S02]  /*bc40*/  MOV R40, 0x1f ;  /* 0x0000001f00287802 */ /* 0x000fe40000000f00 */
[----:B------:R-:W-:Y:S02]  /*bc50*/  MOV R239, 0xffffffff ;  /* 0xffffffff00ef7802 */ /* 0x000fe40000000f00 */
[----:B------:R-:W-:Y:S02]  /*bc60*/  MOV R36, 0xbc80 ;  /* 0x0000bc8000247802 */ /* 0x000fe40000000f00 */
[----:B------:R-:W-:Y:S05]  /*bc70*/  CALL.REL.NOINC `($__internal_180_$__cuda_sm70_shflsync_down) ;  /* 0x00000d6000007944 */ /* 0x000fea0003c00000 */
[----:B0-----:R-:W-:Y:S01]  /*bc80*/  HFMA2.MMA R235, -RZ, RZ, 0, 5.9604644775390625e-08 ;  /* 0x00000001ffeb7435 */ /* 0x001fe200000001ff */
[----:B-1----:R-:W-:-:S02]  /*bc90*/  MOV R51, R38 ;  /* 0x0000002600337202 */ /* 0x002fc40000000f00 */
[----:B------:R-:W-:Y:S02]  /*bca0*/  MOV R38, R42 ;  /* 0x0000002a00267202 */ /* 0x000fe40000000f00 */
[----:B------:R-:W-:Y:S02]  /*bcb0*/  MOV R40, 0x1f ;  /* 0x0000001f00287802 */ /* 0x000fe40000000f00 */
[----:B------:R-:W-:Y:S02]  /*bcc0*/  MOV R239, 0xffffffff ;  /* 0xffffffff00ef7802 */ /* 0x000fe40000000f00 */
[----:B------:R-:W-:Y:S02]  /*bcd0*/  MOV R36, 0xbcf0 ;  /* 0x0000bcf000247802 */ /* 0x000fe40000000f00 */
[----:B------:R-:W-:Y:S05]  /*bce0*/  CALL.REL.NOINC `($__internal_180_$__cuda_sm70_shflsync_down) ;  /* 0x00000cf000007944 */ /* 0x000fea0003c00000 */
[----:B01----:R-:W-:Y:S05]  /*bcf0*/  BRA `(.L_x_7662) ;  /* 0xffff953000007947 */ /* 0x003fea000383ffff */
.L_x_7567:
[----:B------:R-:W-:Y:S01]  /*bd00*/  HFMA2.MMA R235, -RZ, RZ, 0, 1.1920928955078125e-07 ;  /* 0x00000002ffeb7435 */ /* 0x000fe200000001ff */
[----:B0-----:R-:W-:Y:S02]  /*bd10*/  MOV R38, R232 ;  /* 0x000000e800267202 */ /* 0x001fe40000000f00 */
[----:B------:R-:W-:Y:S02]  /*bd20*/  MOV R40, 0x1f ;  /* 0x0000001f00287802 */ /* 0x000fe40000000f00 */
[----:B------:R-:W-:-:S02]  /*bd30*/  MOV R239, 0xffffffff ;  /* 0xffffffff00ef7802 */ /* 0x000fc40000000f00 */
[----:B------:R-:W-:Y:S02]  /*bd40*/  MOV R36, 0xbd60 ;  /* 0x0000bd6000247802 */ /* 0x000fe40000000f00 */
[----:B-1234-:R-:W-:Y:S05]  /*bd50*/  CALL.REL.NOINC `($__internal_180_$__cuda_sm70_shflsync_down) ;  /* 0x00000c8000007944 */ /* 0x01efea0003c00000 */
[----:B0-----:R-:W-:Y:S01]  /*bd60*/  HFMA2.MMA R235, -RZ, RZ, 0, 1.1920928955078125e-07 ;  /* 0x00000002ffeb7435 */ /* 0x001fe200000001ff */
[----:B-1----:R-:W-:Y:S02]  /*bd70*/  MOV R39, R38 ;  /* 0x0000002600277202 */ /* 0x002fe40000000f00 */
[----:B------:R-:W-:Y:S02]  /*bd80*/  MOV R38, R192 ;  /* 0x000000c000267202 */ /* 0x000fe40000000f00 */
[----:B------:R-:W-:Y:S02]  /*bd90*/  MOV R40, 0x1f ;  /* 0x0000001f00287802 */ /* 0x000fe40000000f00 */
[----:B------:R-:W-:Y:S02]  /*bda0*/  MOV R239, 0xffffffff ;  /* 0xffffffff00ef7802 */ /* 0x000fe40000000f00 */
[----:B------:R-:W-:Y:S02]  /*bdb0*/  MOV R36, 0xbdd0 ;  /* 0x0000bdd000247802 */ /* 0x000fe40000000f00 */
[----:B------:R-:W-:Y:S05]  /*bdc0*/  CALL.REL.NOINC `($__internal_180_$__cuda_sm70_shflsync_down) ;  /* 0x00000c1000007944 */ /* 0x000fea0003c00000 */
[----:B0-----:R-:W-:Y:S01]  /*bdd0*/  HFMA2.MMA R235, -RZ, RZ, 0, 1.1920928955078125e-07 ;  /* 0x00000002ffeb7435 */ /* 0x001fe200000001ff */
[----:B-1----:R-:W-:-:S02]  /*bde0*/  MOV R41, R38 ;  /* 0x0000002600297202 */ /* 0x002fc40000000f00 */
[----:B------:R-:W-:Y:S02]  /*bdf0*/  MOV R38, R43 ;  /* 0x0000002b00267202 */ /* 0x000fe40000000f00 */
[----:B------:R-:W-:Y:S02]  /*be00*/  MOV R40, 0x1f ;  /* 0x0000001f00287802 */ /* 0x000fe40000000f00 */
[----:B------:R-:W-:Y:S02]  /*be10*/  MOV R239, 0xffffffff ;  /* 0xffffffff00ef7802 */ /* 0x000fe40000000f00 */
[----:B------:R-:W-:Y:S02]  /*be20*/  MOV R36, 0xbe40 ;  /* 0x0000be4000247802 */ /* 0x000fe40000000f00 */
[----:B------:R-:W-:Y:S05]  /*be30*/  CALL.REL.NOINC `($__internal_180_$__cuda_sm70_shflsync_down) ;  /* 0x00000ba000007944 */ /* 0x000fea0003c00000 */
[----:B0-----:R-:W-:Y:S01]  /*be40*/  HFMA2.MMA R235, -RZ, RZ, 0, 1.1920928955078125e-07 ;  /* 0x00000002ffeb7435 */ /* 0x001fe200000001ff */
[----:B-1----:R-:W-:Y:S02]  /*be50*/  MOV R51, R38 ;  /* 0x0000002600337202 */ /* 0x002fe40000000f00 */
[----:B------:R-:W-:Y:S02]  /*be60*/  MOV R38, R42 ;  /* 0x0000002a00267202 */ /* 0x000fe40000000f00 */
[----:B------:R-:W-:-:S02]  /*be70*/  MOV R40, 0x1f ;  /* 0x0000001f00287802 */ /* 0x000fc40000000f00 */
[----:B------:R-:W-:Y:S02]  /*be80*/  MOV R239, 0xffffffff ;  /* 0xffffffff00ef7802 */ /* 0x000fe40000000f00 */
[----:B------:R-:W-:Y:S02]  /*be90*/  MOV R36, 0xbeb0 ;  /* 0x0000beb000247802 */ /* 0x000fe40000000f00 */
[----:B------:R-:W-:Y:S05]  /*bea0*/  CALL.REL.NOINC `($__internal_180_$__cuda_sm70_shflsync_down) ;  /* 0x00000b3000007944 */ /* 0x000fea0003c00000 */
[----:B01----:R-:W-:Y:S05]  /*beb0*/  BRA `(.L_x_7663) ;  /* 0xffff94c000007947 */ /* 0x003fea000383ffff */
.L_x_7570:
[----:B------:R-:W-:Y:S01]  /*bec0*/  HFMA2.MMA R235, -RZ, RZ, 0, 2.384185791015625e-07 ;  /* 0x00000004ffeb7435 */ /* 0x000fe200000001ff */
[----:B0-----:R-:W-:Y:S02]  /*bed0*/  MOV R38, R232 ;  /* 0x000000e800267202 */ /* 0x001fe40000000f00 */
[----:B------:R-:W-:Y:S02]  /*bee0*/  MOV R40, 0x1f ;  /* 0x0000001f00287802 */ /* 0x000fe40000000f00 */
[----:B------:R-:W-:Y:S02]  /*bef0*/  MOV R239, 0xffffffff ;  /* 0xffffffff00ef7802 */ /* 0x000fe40000000f00 */
[----:B------:R-:W-:Y:S02]  /*bf00*/  MOV R36, 0xbf20 ;  /* 0x0000bf2000247802 */ /* 0x000fe40000000f00 */
[----:B-1234-:R-:W-:Y:S05]  /*bf10*/  CALL.REL.NOINC `($__internal_180_$__cuda_sm70_shflsync_down) ;  /* 0x00000ac000007944 */ /* 0x01efea0003c00000 */
[----:B-1----:R-:W-:Y:S01]  /*bf20*/  MOV R39, R38 ;  /* 0x0000002600277202 */ /* 0x002fe20000000f00 */
[----:B0-----:R-:W-:Y:S05]  /*bf30*/  BRA `(.L_x_7664) ;  /* 0xffff956000007947 */ /* 0x001fea000383ffff */
.L_x_7571:
[----:B------:R-:W-:Y:S01]  /*bf40*/  HFMA2.MMA R235, -RZ, RZ, 0, 2.384185791015625e-07 ;  /* 0x00000004ffeb7435 */ /* 0x000fe200000001ff */
[----:B0-----:R-:W-:-:S02]  /*bf50*/  MOV R38, R192 ;  /* 0x000000c000267202 */ /* 0x001fc40000000f00 */
[----:B------:R-:W-:Y:S02]  /*bf60*/  MOV R40, 0x1f ;  /* 0x0000001f00287802 */ /* 0x000fe40000000f00 */
[----:B------:R-:W-:Y:S02]  /*bf70*/  MOV R239, 0xffffffff ;  /* 0xffffffff00ef7802 */ /* 0x000fe40000000f00 */
[----:B------:R-:W-:Y:S02]  /*bf80*/  MOV R36, 0xbfa0 ;  /* 0x0000bfa000247802 */ /* 0x000fe40000000f00 */
[----:B-1234-:R-:W-:Y:S05]  /*bf90*/  CALL.REL.NOINC `($__internal_180_$__cuda_sm70_shflsync_down) ;  /* 0x00000a4000007944 */ /* 0x01efea0003c00000 */
[----:B0-----:R-:W-:Y:S01]  /*bfa0*/  HFMA2.MMA R235, -RZ, RZ, 0, 2.384185791015625e-07 ;  /* 0x00000004ffeb7435 */ /* 0x001fe200000001ff */
[----:B-1----:R-:W-:Y:S02]  /*bfb0*/  MOV R41, R38 ;  /* 0x0000002600297202 */ /* 0x002fe40000000f00 */
[----:B------:R-:W-:Y:S02]  /*bfc0*/  MOV R38, R43 ;  /* 0x0000002b00267202 */ /* 0x000fe40000000f00 */
[----:B------:R-:W-:Y:S02]  /*bfd0*/  MOV R40, 0x1f ;  /* 0x0000001f00287802 */ /* 0x000fe40000000f00 */
[----:B------:R-:W-:-:S02]  /*bfe0*/  MOV R239, 0xffffffff ;  /* 0xffffffff00ef7802 */ /* 0x000fc40000000f00 */
[----:B------:R-:W-:Y:S02]  /*bff0*/  MOV R36, 0xc010 ;  /* 0x0000c01000247802 */ /* 0x000fe40000000f00 */
[----:B------:R-:W-:Y:S05]  /*c000*/  CALL.REL.NOINC `($__internal_180_$__cuda_sm70_shflsync_down) ;  /* 0x000009d000007944 */ /* 0x000fea0003c00000 */
[----:B0-----:R-:W-:Y:S01]  /*c010*/  HFMA2.MMA R235, -RZ, RZ, 0, 2.384185791015625e-07 ;  /* 0x00000004ffeb7435 */ /* 0x001fe200000001ff */
[----:B-1----:R-:W-:Y:S02]  /*c020*/  MOV R51, R38 ;  /* 0x0000002600337202 */ /* 0x002fe40000000f00 */
[----:B------:R-:W-:Y:S02]  /*c030*/  MOV R38, R42 ;  /* 0x0000002a00267202 */ /* 0x000fe40000000f00 */
[----:B------:R-:W-:Y:S02]  /*c040*/  MOV R40, 0x1f ;  /* 0x0000001f00287802 */ /* 0x000fe40000000f00 */
[----:B------:R-:W-:Y:S02]  /*c050*/  MOV R239, 0xffffffff ;  /* 0xffffffff00ef7802 */ /* 0x000fe40000000f00 */
[----:B------:R-:W-:Y:S02]  /*c060*/  MOV R36, 0xc080 ;  /* 0x0000c08000247802 */ /* 0x000fe40000000f00 */
[----:B------:R-:W-:Y:S05]  /*c070*/  CALL.REL.NOINC `($__internal_180_$__cuda_sm70_shflsync_down) ;  /* 0x0000096000007944 */ /* 0x000fea0003c00000 */
[----:B01----:R-:W-:Y:S05]  /*c080*/  BRA `(.L_x_7665) ;  /* 0xffff945000007947 */ /* 0x003fea000383ffff */
.L_x_7574:
[----:B------:R-:W-:Y:S01]  /*c090*/  HFMA2.MMA R235, -RZ, RZ, 0, 4.76837158203125e-07 ;  /* 0x00000008ffeb7435 */ /* 0x000fe200000001ff */
[----:B0-----:R-:W-:-:S02]  /*c0a0*/  MOV R38, R232 ;  /* 0x000000e800267202 */ /* 0x001fc40000000f00 */
[----:B------:R-:W-:Y:S02]  /*c0b0*/  MOV R40, 0x1f ;  /* 0x0000001f00287802 */ /* 0x000fe40000000f00 */
[----:B------:R-:W-:Y:S02]  /*c0c0*/  MOV R239, 0xffffffff ;  /* 0xffffffff00ef7802 */ /* 0x000fe40000000f00 */
[----:B------:R-:W-:Y:S02]  /*c0d0*/  MOV R36, 0xc0f0 ;  /* 0x0000c0f000247802 */ /* 0x000fe40000000f00 */
[----:B-1234-:R-:W-:Y:S05]  /*c0e0*/  CALL.REL.NOINC `($__internal_180_$__cuda_sm70_shflsync_down) ;  /* 0x000008f000007944 */ /* 0x01efea0003c00000 */
[----:B0-----:R-:W-:Y:S01]  /*c0f0*/  HFMA2.MMA R235, -RZ, RZ, 0, 4.76837158203125e-07 ;  /* 0x00000008ffeb7435 */ /* 0x001fe200000001ff */
[----:B-1----:R-:W-:Y:S02]  /*c100*/  MOV R39, R38 ;  /* 0x0000002600277202 */ /* 0x002fe40000000f00 */
[----:B------:R-:W-:Y:S02]  /*c110*/  MOV R38, R192 ;  /* 0x000000c000267202 */ /* 0x000fe40000000f00 */
[----:B------:R-:W-:Y:S02]  /*c120*/  MOV R40, 0x1f ;  /* 0x0000001f00287802 */ /* 0x000fe40000000f00 */
[----:B------:R-:W-:-:S02]  /*c130*/  MOV R239, 0xffffffff ;  /* 0xffffffff00ef7802 */ /* 0x000fc40000000f00 */
[----:B------:R-:W-:Y:S02]  /*c140*/  MOV R36, 0xc160 ;  /* 0x0000c16000247802 */ /* 0x000fe40000000f00 */
[----:B------:R-:W-:Y:S05]  /*c150*/  CALL.REL.NOINC `($__internal_180_$__cuda_sm70_shflsync_down) ;  /* 0x0000088000007944 */ /* 0x000fea0003c00000 */
[----:B0-----:R-:W-:Y:S01]  /*c160*/  HFMA2.MMA R235, -RZ, RZ, 0, 4.76837158203125e-07 ;  /* 0x00000008ffeb7435 */ /* 0x001fe200000001ff */
[----:B-1----:R-:W-:Y:S02]  /*c170*/  MOV R41, R38 ;  /* 0x0000002600297202 */ /* 0x002fe40000000f00 */
[----:B------:R-:W-:Y:S02]  /*c180*/  MOV R38, R43 ;  /* 0x0000002b00267202 */ /* 0x000fe40000000f00 */
[----:B------:R-:W-:Y:S02]  /*c190*/  MOV R40, 0x1f ;  /* 0x0000001f00287802 */ /* 0x000fe40000000f00 */
[----:B------:R-:W-:Y:S02]  /*c1a0*/  MOV R239, 0xffffffff ;  /* 0xffffffff00ef7802 */ /* 0x000fe40000000f00 */
[----:B------:R-:W-:Y:S02]  /*c1b0*/  MOV R36, 0xc1d0 ;  /* 0x0000c1d000247802 */ /* 0x000fe40000000f00 */
[----:B------:R-:W-:Y:S05]  /*c1c0*/  CALL.REL.NOINC `($__internal_180_$__cuda_sm70_shflsync_down) ;  /* 0x0000081000007944 */ /* 0x000fea0003c00000 */
[----:B0-----:R-:W-:Y:S01]  /*c1d0*/  HFMA2.MMA R235, -RZ, RZ, 0, 4.76837158203125e-07 ;  /* 0x00000008ffeb7435 */ /* 0x001fe200000001ff */
[----:B-1----:R-:W-:-:S02]  /*c1e0*/  MOV R51, R38 ;  /* 0x0000002600337202 */ /* 0x002fc40000000f00 */
[----:B------:R-:W-:Y:S02]  /*c1f0*/  MOV R38, R42 ;  /* 0x0000002a00267202 */ /* 0x000fe40000000f00 */
[----:B------:R-:W-:Y:S02]  /*c200*/  MOV R40, 0x1f ;  /* 0x0000001f00287802 */ /* 0x000fe40000000f00 */
[----:B------:R-:W-:Y:S02]  /*c210*/  MOV R239, 0xffffffff ;  /* 0xffffffff00ef7802 */ /* 0x000fe40000000f00 */
[----:B------:R-:W-:Y:S02]  /*c220*/  MOV R36, 0xc240 ;  /* 0x0000c24000247802 */ /* 0x000fe40000000f00 */
[----:B------:R-:W-:Y:S05]  /*c230*/  CALL.REL.NOINC `($__internal_180_$__cuda_sm70_shflsync_down) ;  /* 0x000007a000007944 */ /* 0x000fea0003c00000 */
[----:B01----:R-:W-:Y:S05]  /*c240*/  BRA `(.L_x_7666) ;  /* 0xffff93e000007947 */ /* 0x003fea000383ffff */
.L_x_7577:
[----:B------:R-:W-:Y:S01]  /*c250*/  HFMA2.MMA R235, -RZ, RZ, 0, 9.5367431640625e-07 ;  /* 0x00000010ffeb7435 */ /* 0x000fe200000001ff */
[----:B0-----:R-:W-:Y:S02]  /*c260*/  MOV R38, R232 ;  /* 0x000000e800267202 */ /* 0x001fe40000000f00 */
[----:B------:R-:W-:Y:S02]  /*c270*/  MOV R40, 0x1f ;  /* 0x0000001f00287802 */ /* 0x000fe40000000f00 */
[----:B------:R-:W-:-:S02]  /*c280*/  MOV R239, 0xffffffff ;  /* 0xffffffff00ef7802 */ /* 0x000fc40000000f00 */
[----:B------:R-:W-:Y:S02]  /*c290*/  MOV R36, 0xc2b0 ;  /* 0x0000c2b000247802 */ /* 0x000fe40000000f00 */
[----:B-1234-:R-:W-:Y:S05]  /*c2a0*/  CALL.REL.NOINC `($__internal_180_$__cuda_sm70_shflsync_down) ;  /* 0x0000073000007944 */ /* 0x01efea0003c00000 */
[----:B-1----:R-:W-:Y:S01]  /*c2b0*/  MOV R39, R38 ;  /* 0x0000002600277202 */ /* 0x002fe20000000f00 */
[----:B0-----:R-:W-:Y:S05]  /*c2c0*/  BRA `(.L_x_7667) ;  /* 0xffff948000007947 */ /* 0x001fea000383ffff */
.L_x_7578:
[----:B------:R-:W-:Y:S01]  /*c2d0*/  HFMA2.MMA R235, -RZ, RZ, 0, 9.5367431640625e-07 ;  /* 0x00000010ffeb7435 */ /* 0x000fe200000001ff */
[----:B0-----:R-:W-:Y:S02]  /*c2e0*/  MOV R38, R192 ;  /* 0x000000c000267202 */ /* 0x001fe40000000f00 */
[----:B------:R-:W-:Y:S02]  /*c2f0*/  MOV R40, 0x1f ;  /* 0x0000001f00287802 */ /* 0x000fe40000000f00 */
[----:B------:R-:W-:Y:S02]  /*c300*/  MOV R239, 0xffffffff ;  /* 0xffffffff00ef7802 */ /* 0x000fe40000000f00 */
[----:B------:R-:W-:Y:S02]  /*c310*/  MOV R36, 0xc330 ;  /* 0x0000c33000247802 */ /* 0x000fe40000000f00 */
[----:B-1234-:R-:W-:Y:S05]  /*c320*/  CALL.REL.NOINC `($__internal_180_$__cuda_sm70_shflsync_down) ;  /* 0x000006b000007944 */ /* 0x01efea0003c00000 */
[----:B0-----:R-:W-:Y:S01]  /*c330*/  HFMA2.MMA R235, -RZ, RZ, 0, 9.5367431640625e-07 ;  /* 0x00000010ffeb7435 */ /* 0x001fe200000001ff */
[----:B-1----:R-:W-:Y:S02]  /*c340*/  MOV R41, R38 ;  /* 0x0000002600297202 */ /* 0x002fe40000000f00 */
[----:B------:R-:W-:-:S02]  /*c350*/  MOV R38, R43 ;  /* 0x0000002b00267202 */ /* 0x000fc40000000f00 */
[----:B------:R-:W-:Y:S02]  /*c360*/  MOV R40, 0x1f ;  /* 0x0000001f00287802 */ /* 0x000fe40000000f00 */
[----:B------:R-:W-:Y:S02]  /*c370*/  MOV R239, 0xffffffff ;  /* 0xffffffff00ef7802 */ /* 0x000fe40000000f00 */
[----:B------:R-:W-:Y:S02]  /*c380*/  MOV R36, 0xc3a0 ;  /* 0x0000c3a000247802 */ /* 0x000fe40000000f00 */
[----:B------:R-:W-:Y:S05]  /*c390*/  CALL.REL.NOINC `($__internal_180_$__cuda_sm70_shflsync_down) ;  /* 0x0000064000007944 */ /* 0x000fea0003c00000 */
[----:B0-----:R-:W-:Y:S01]  /*c3a0*/  HFMA2.MMA R235, -RZ, RZ, 0, 9.5367431640625e-07 ;  /* 0x00000010ffeb7435 */ /* 0x001fe200000001ff */
[----:B-1----:R-:W-:Y:S02]  /*c3b0*/  MOV R51, R38 ;  /* 0x0000002600337202 */ /* 0x002fe40000000f00 */
[----:B------:R-:W-:Y:S02]  /*c3c0*/  MOV R38, R42 ;  /* 0x0000002a00267202 */ /* 0x000fe40000000f00 */
[----:B------:R-:W-:Y:S02]  /*c3d0*/  MOV R40, 0x1f ;  /* 0x0000001f00287802 */ /* 0x000fe40000000f00 */
[----:B------:R-:W-:-:S02]  /*c3e0*/  MOV R239, 0xffffffff ;  /* 0xffffffff00ef7802 */ /* 0x000fc40000000f00 */
[----:B------:R-:W-:Y:S02]  /*c3f0*/  MOV R36, 0xc410 ;  /* 0x0000c41000247802 */ /* 0x000fe40000000f00 */
[----:B------:R-:W-:Y:S05]  /*c400*/  CALL.REL.NOINC `($__internal_180_$__cuda_sm70_shflsync_down) ;  /* 0x000005d000007944 */ /* 0x000fea0003c00000 */
[----:B01----:R-:W-:Y:S05]  /*c410*/  BRA `(.L_x_7668) ;  /* 0xffff937000007947 */ /* 0x003fea000383ffff */
.L_x_7581:
[----:B------:R-:W-:Y:S01]  /*c420*/  HFMA2.MMA R40, -RZ, RZ, 0, 0 ;  /* 0x00000000ff287435 */ /* 0x000fe200000001ff */
[----:B-1----:R-:W-:Y:S02]  /*c430*/  MOV R39, R232 ;  /* 0x000000e800277202 */ /* 0x002fe40000000f00 */
[----:B---3--:R-:W-:Y:S02]  /*c440*/  MOV R41, 0x1f ;  /* 0x0000001f00297802 */ /* 0x008fe40000000f00 */
[----:B0-----:R-:W-:Y:S02]  /*c450*/  MOV R38, 0xffffffff ;  /* 0xffffffff00267802 */ /* 0x001fe40000000f00 */
[----:B------:R-:W-:Y:S02]  /*c460*/  MOV R36, 0xc480 ;  /* 0x0000c48000247802 */ /* 0x000fe40000000f00 */
[----:B--2-4-:R-:W-:Y:S05]  /*c470*/  CALL.REL.NOINC `($__internal_181_$__cuda_sm70_shflsync_idx_p) ;  /* 0x000005a000007944 */ /* 0x014fea0003c00000 */
[----:B0-----:R-:W-:Y:S01]  /*c480*/  HFMA2.MMA R40, -RZ, RZ, 0, 0 ;  /* 0x00000000ff287435 */ /* 0x001fe200000001ff */
[----:B-1----:R-:W-:Y:S02]  /*c490*/  MOV R179, R38 ;  /* 0x0000002600b37202 */ /* 0x002fe40000000f00 */
[----:B------:R-:W-:-:S02]  /*c4a0*/  MOV R39, R192 ;  /* 0x000000c000277202 */ /* 0x000fc40000000f00 */
[----:B------:R-:W-:Y:S02]  /*c4b0*/  MOV R41, 0x1f ;  /* 0x0000001f00297802 */ /* 0x000fe40000000f00 */
[----:B------:R-:W-:Y:S02]  /*c4c0*/  MOV R38, 0xffffffff ;  /* 0xffffffff00267802 */ /* 0x000fe40000000f00 */
[----:B------:R-:W-:Y:S02]  /*c4d0*/  MOV R36, 0xc4f0 ;  /* 0x0000c4f000247802 */ /* 0x000fe40000000f00 */
[----:B------:R-:W-:Y:S05]  /*c4e0*/  CALL.REL.NOINC `($__internal_181_$__cuda_sm70_shflsync_idx_p) ;  /* 0x0000053000007944 */ /* 0x000fea0003c00000 */
[----:B0-----:R-:W-:Y:S01]  /*c4f0*/  HFMA2.MMA R40, -RZ, RZ, 0, 0 ;  /* 0x00000000ff287435 */ /* 0x001fe200000001ff */
[----:B-1----:R-:W-:Y:S02]  /*c500*/  MOV R233, R38 ;  /* 0x0000002600e97202 */ /* 0x002fe40000000f00 */
[----:B------:R-:W-:Y:S02]  /*c510*/  MOV R39, R43 ;  /* 0x0000002b00277202 */ /* 0x000fe40000000f00 */
[----:B------:R-:W-:Y:S02]  /*c520*/  MOV R41, 0x1f ;  /* 0x0000001f00297802 */ /* 0x000fe40000000f00 */
[----:B------:R-:W-:-:S02]  /*c530*/  MOV R38, 0xffffffff ;  /* 0xffffffff00267802 */ /* 0x000fc40000000f00 */
[----:B------:R-:W-:Y:S02]  /*c540*/  MOV R36, 0xc560 ;  /* 0x0000c56000247802 */ /* 0x000fe40000000f00 */
[----:B------:R-:W-:Y:S05]  /*c550*/  CALL.REL.NOINC `($__internal_181_$__cuda_sm70_shflsync_idx_p) ;  /* 0x000004c000007944 */ /* 0x000fea0003c00000 */
[----:B0-----:R-:W-:Y:S01]  /*c560*/  HFMA2.MMA R40, -RZ, RZ, 0, 0 ;  /* 0x00000000ff287435 */ /* 0x001fe200000001ff */
[----:B-1----:R-:W-:Y:S02]  /*c570*/  MOV R51, R38 ;  /* 0x0000002600337202 */ /* 0x002fe40000000f00 */
[----:B------:R-:W-:Y:S02]  /*c580*/  MOV R39, R42 ;  /* 0x0000002a00277202 */ /* 0x000fe40000000f00 */
[----:B------:R-:W-:Y:S02]  /*c590*/  MOV R41, 0x1f ;  /* 0x0000001f00297802 */ /* 0x000fe40000000f00 */
[----:B------:R-:W-:Y:S02]  /*c5a0*/  MOV R38, 0xffffffff ;  /* 0xffffffff00267802 */ /* 0x000fe40000000f00 */
[----:B------:R-:W-:Y:S02]  /*c5b0*/  MOV R36, 0xc5d0 ;  /* 0x0000c5d000247802 */ /* 0x000fe40000000f00 */
[----:B------:R-:W-:Y:S05]  /*c5c0*/  CALL.REL.NOINC `($__internal_181_$__cuda_sm70_shflsync_idx_p) ;  /* 0x0000045000007944 */ /* 0x000fea0003c00000 */
[----:B------:R-:W-:Y:S01]  /*c5d0*/  HFMA2.MMA R235, -RZ, RZ, 0, 5.9604644775390625e-08 ;  /* 0x00000001ffeb7435 */ /* 0x000fe200000001ff */
[----:B-1----:R-:W-:-:S02]  /*c5e0*/  MOV R50, R38 ;  /* 0x0000002600327202 */ /* 0x002fc40000000f00 */
[----:B------:R-:W-:Y:S02]  /*c5f0*/  MOV R38, R232 ;  /* 0x000000e800267202 */ /* 0x000fe40000000f00 */
[----:B0-----:R-:W-:Y:S02]  /*c600*/  MOV R40, 0x1f ;  /* 0x0000001f00287802 */ /* 0x001fe40000000f00 */
[----:B------:R-:W-:Y:S02]  /*c610*/  MOV R239, 0xffffffff ;  /* 0xffffffff00ef7802 */ /* 0x000fe40000000f00 */
[----:B------:R-:W-:Y:S02]  /*c620*/  MOV R36, 0xc640 ;  /* 0x0000c64000247802 */ /* 0x000fe40000000f00 */
[----:B------:R-:W-:Y:S05]  /*c630*/  CALL.REL.NOINC `($__internal_180_$__cuda_sm70_shflsync_down) ;  /* 0x000003a000007944 */ /* 0x000fea0003c00000 */
[----:B0-----:R-:W-:Y:S01]  /*c640*/  HFMA2.MMA R235, -RZ, RZ, 0, 5.9604644775390625e-08 ;  /* 0x00000001ffeb7435 */ /* 0x001fe200000001ff */
[----:B-1----:R-:W-:Y:S02]  /*c650*/  MOV R236, R38 ;  /* 0x0000002600ec7202 */ /* 0x002fe40000000f00 */
[----:B------:R-:W-:Y:S02]  /*c660*/  MOV R38, R192 ;  /* 0x000000c000267202 */ /* 0x000fe40000000f00 */
[----:B------:R-:W-:-:S02]  /*c670*/  MOV R40, 0x1f ;  /* 0x0000001f00287802 */ /* 0x000fc40000000f00 */
[----:B------:R-:W-:Y:S02]  /*c680*/  MOV R239, 0xffffffff ;  /* 0xffffffff00ef7802 */ /* 0x000fe40000000f00 */
[----:B------:R-:W-:Y:S02]  /*c690*/  MOV R36, 0xc6b0 ;  /* 0x0000c6b000247802 */ /* 0x000fe40000000f00 */
[----:B------:R-:W-:Y:S05]  /*c6a0*/  CALL.REL.NOINC `($__internal_180_$__cuda_sm70_shflsync_down) ;  /* 0x0000033000007944 */ /* 0x000fea0003c00000 */
[----:B0-----:R-:W-:Y:S01]  /*c6b0*/  HFMA2.MMA R235, -RZ, RZ, 0, 5.9604644775390625e-08 ;  /* 0x00000001ffeb7435 */ /* 0x001fe200000001ff */
[----:B-1----:R-:W-:Y:S02]  /*c6c0*/  MOV R237, R38 ;  /* 0x0000002600ed7202 */ /* 0x002fe40000000f00 */
[----:B------:R-:W-:Y:S02]  /*c6d0*/  MOV R38, R43 ;  /* 0x0000002b00267202 */ /* 0x000fe40000000f00 */
[----:B------:R-:W-:Y:S02]  /*c6e0*/  MOV R40, 0x1f ;  /* 0x0000001f00287802 */ /* 0x000fe40000000f00 */
[----:B------:R-:W-:Y:S02]  /*c6f0*/  MOV R239, 0xffffffff ;  /* 0xffffffff00ef7802 */ /* 0x000fe40000000f00 */
[----:B------:R-:W-:-:S02]  /*c700*/  MOV R36, 0xc720 ;  /* 0x0000c72000247802 */ /* 0x000fc40000000f00 */
        /* <DEDUP_REMOVED lines=8> */
[C---:B------:R-:W-:Y:S01]  /*c790*/  FMUL.FTZ R192, R32.reuse, R179 ;  /* 0x000000b320c07220 */ /* 0x040fe20000410000 */
[----:B------:R-:W-:Y:S01]  /*c7a0*/  MOV R39, R32 ;  /* 0x0000002000277202 */ /* 0x000fe20000000f00 */
[-C--:B------:R-:W-:Y:S01]  /*c7b0*/  FMUL.FTZ R232, R32, R233.reuse ;  /* 0x000000e920e87220 */ /* 0x080fe20000410000 */
[----:B0-----:R-:W-:Y:S01]  /*c7c0*/  HFMA2.MMA R40, -RZ, RZ, 0, 0 ;  /* 0x00000000ff287435 */ /* 0x001fe200000001ff */
[-C--:B------:R-:W-:Y:S01]  /*c7d0*/  FMUL.FTZ R234, R35, R233.reuse ;  /* 0x000000e923ea7220 */ /* 0x080fe20000410000 */
[----:B-1----:R-:W-:Y:S01]  /*c7e0*/  MOV R238, R38 ;  /* 0x0000002600ee7202 */ /* 0x002fe20000000f00 */
[CC--:B------:R-:W-:Y:S01]  /*c7f0*/  FMUL.FTZ R32, R34.reuse, R233.reuse ;  /* 0x000000e922207220 */ /* 0x0c0fe20000410000 */
[----:B------:R-:W-:Y:S01]  /*c800*/  MOV R41, 0x1f ;  /* 0x0000001f00297802 */ /* 0x000fe20000000f00 */
[----:B------:R-:W-:Y:S01]  /*c810*/  FMUL.FTZ R235, R33, R233 ;  /* 0x000000e921eb7220 */ /* 0x000fe20000410000 */
[----:B------:R-:W-:Y:S01]  /*c820*/  MOV R38, 0xffffffff ;  /* 0xffffffff00267802 */ /* 0x000fe20000000f00 */
[-C--:B------:R-:W-:Y:S01]  /*c830*/  FFMA.FTZ R234, R34, R179.reuse, -R234 ;  /* 0x000000b322ea7223 */ /* 0x080fe200000108ea */
[----:B------:R-:W-:Y:S01]  /*c840*/  MOV R36, 0xc870 ;  /* 0x0000c87000247802 */ /* 0x000fe20000000f00 */
[----:B------:R-:W-:-:S02]  /*c850*/  FFMA.FTZ R233, R35, R179, R32 ;  /* 0x000000b323e97223 */ /* 0x000fc40000010020 */
        /* <DEDUP_REMOVED lines=22> */
[----:B01----:R-:W-:Y:S01]  /*c9c0*/  MOV R39, R38 ;  /* 0x0000002600277202 */ /* 0x003fe20000000f00 */
[----:B------:R-:W-:Y:S05]  /*c9d0*/  BRA `(.L_x_7669) ;  /* 0xffff8fd000007947 */ /* 0x000fea000383ffff */
        .weak           $__internal_180_$__cuda_sm70_shflsync_down
        .type           $__internal_180_$__cuda_sm70_shflsync_down,@function
        .size           $__internal_180_$__cuda_sm70_shflsync_down,($__internal_181_$__cuda_sm70_shflsync_idx_p - $__internal_180_$__cuda_sm70_shflsync_down)
$__internal_180_$__cuda_sm70_shflsync_down:
[----:B------:R-:W-:Y:S01]  /*c9e0*/  HFMA2.MMA R37, -RZ, RZ, 0, 0 ;  /* 0x00000000ff257435 */ /* 0x000fe200000001ff */
[----:B------:R-:W-:Y:S04]  /*c9f0*/  WARPSYNC R239 ;  /* 0x000000ef00007348 */ /* 0x000fe80003800000 */
[----:B------:R0:W1:Y:S01]  /*ca00*/  SHFL.DOWN PT, R38, R38, R235, R40 ;  /* 0x080000eb26267389 */ /* 0x00006200000e0028 */
[----:B------:R-:W-:Y:S05]  /*ca10*/  RET.REL.NODEC R36 `(_Z25selective_scan_bwd_kernelI32Selective_Scan_bwd_kernel_traitsILi64ELi16ELb1ELb1ELb1ELb0ELb0EfN3c107complexIfEEEEv12SSMParamsBwd) ;  /* 0xffff35e024007950 */ /* 0x000fea0003c3ffff */
        .weak           $__internal_181_$__cuda_sm70_shflsync_idx_p
        .type           $__internal_181_$__cuda_sm70_shflsync_idx_p,@function
        .size           $__internal_181_$__cuda_sm70_shflsync_idx_p,($__internal_182_$__cuda_sm70_shflsync_up - $__internal_181_$__cuda_sm70_shflsync_idx_p)
$__internal_181_$__cuda_sm70_shflsync_idx_p:
[----:B------:R-:W-:Y:S01]  /*ca20*/  MOV R37, 0x0 ;  /* 0x0000000000257802 */ /* 0x000fe20000000f00 */
[----:B------:R-:W-:Y:S04]  /*ca30*/  WARPSYNC R38 ;  /* 0x0000002600007348 */ /* 0x000fe80003800000 */
[----:B------:R0:W1:Y:S01]  /*ca40*/  SHFL.IDX PT, R38, R39, R40, R41 ;  /* 0x0000002827267389 */ /* 0x00006200000e0029 */
[----:B------:R-:W-:Y:S05]  /*ca50*/  RET.REL.NODEC R36 `(_Z25selective_scan_bwd_kernelI32Selective_Scan_bwd_kernel_traitsILi64ELi16ELb1ELb1ELb1ELb0ELb0EfN3c107complexIfEEEEv12SSMParamsBwd) ;  /* 0xffff35a024007950 */ /* 0x000fea0003c3ffff */
        .weak           $__internal_182_$__cuda_sm70_shflsync_up
        .type           $__internal_182_$__cuda_sm70_shflsync_up,@function
        .size           $__internal_182_$__cuda_sm70_shflsync_up,(.L_x_14617 - $__internal_182_$__cuda_sm70_shflsync_up)
$__internal_182_$__cuda_sm70_shflsync_up:
[----:B------:R-:W-:Y:S01]  /*ca60*/  HFMA2.MMA R33, -RZ, RZ, 0, 0 ;  /* 0x00000000ff217435 */ /* 0x000fe200000001ff */
[----:B------:R-:W-:Y:S04]  /*ca70*/  WARPSYNC R35 ;  /* 0x0000002300007348 */ /* 0x000fe80003800000 */
[----:B------:R0:W1:Y:S01]  /*ca80*/  SHFL.UP PT, R35, R40, R37, R36 ;  /* 0x0400002528237389 */ /* 0x00006200000e0024 */
[----:B------:R-:W-:Y:S05]  /*ca90*/  RET.REL.NODEC R32 `(_Z25selective_scan_bwd_kernelI32Selective_Scan_bwd_kernel_traitsILi64ELi16ELb1ELb1ELb1ELb0ELb0EfN3c107complexIfEEEEv12SSMParamsBwd) ;  /* 0xffff356020007950 */ /* 0x000fea0003c3ffff */
.L_x_7670:
        /* <DEDUP_REMOVED lines=14> */
.L_x_14617:


//--------------------- .text._Z25selective_scan_bwd_kernelI32Selective_Scan_bwd_kernel_traitsILi64ELi16ELb1ELb1ELb1ELb0ELb1EfN3c107complexIfEEEEv12SSMParamsBwd --------------------------
	.section	.text._Z25selective_scan_bwd_kernelI32Selective_Scan_bwd_kernel_traitsILi64ELi16ELb1ELb1ELb1ELb0ELb1EfN3c107complexIfEEEEv12SSMParamsBwd,"ax",@progbits
	.sectioninfo	@"SHI_REGISTERS=255"
	.align	128
        .global         _Z25selective_scan_bwd_kernelI32Selective_Scan_bwd_kernel_traitsILi64ELi16ELb1ELb1ELb1ELb0ELb1EfN3c107complexIfEEEEv12SSMParamsBwd
        .type           _Z25selective_scan_bwd_kernelI32Selective_Scan_bwd_kernel_traitsILi64ELi16ELb1ELb1ELb1ELb0ELb1EfN3c107complexIfEEEEv12SSMParamsBwd,@function
        .size           _Z25selective_scan_bwd_kernelI32Selective_Scan_bwd_kernel_traitsILi64ELi16ELb1ELb1ELb1ELb0ELb1EfN3c107complexIfEEEEv12SSMParamsBwd,(.L_x_14620 - _Z25selective_scan_bwd_kernelI32Selective_Scan_bwd_kernel_traitsILi64ELi16ELb1ELb1ELb1ELb0ELb1EfN3c107complexIfEEEEv12SSMParamsBwd)
        .other          _Z25selective_scan_bwd_kernelI32Selective_Scan_bwd_kernel_traitsILi64ELi16ELb1ELb1ELb1ELb0ELb1EfN3c107complexIfEEEEv12SSMParamsBwd,@"STO_CUDA_ENTRY STV_DEFAULT"
_Z25selective_scan_bwd_kernelI32Selective_Scan_bwd_kernel_traitsILi64ELi16ELb1ELb1ELb1ELb0ELb1EfN3c107complexIfEEEEv12SSMParamsBwd:
.text._Z25selective_scan_bwd_kernelI32Selective_Scan_bwd_kernel_traitsILi64ELi16ELb1ELb1ELb1ELb0ELb1EfN3c107complexIfEEEEv12SSMParamsBwd:
        /* <DEDUP_REMOVED lines=171> */
[----:B------:R4:W-:Y:S01]  /*0ab0*/  STL [R1], RZ ;  /* 0x000000ff01007387 */ /* 0x0009e20000100800 */
[----:B------:R-:W-:-:S02]  /*0ac0*/  UMOV UR18, UR21 ;  /* 0x0000001500127c82 */ /* 0x000fc40008000000 */
[----:B------:R-:W-:Y:S01]  /*0ad0*/  UMOV UR19, UR20 ;  /* 0x0000001400137c82 */ /* 0x000fe20008000000 */
[----:B-1----:R-:W1:Y:S01]  /*0ae0*/  S2R R2, SR_LANEID ;  /* 0x0000000000027919 */ /* 0x002e620000000000 */
        /* <DEDUP_REMOVED lines=9> */
.L_x_7775:
        /* <DEDUP_REMOVED lines=139> */
[----:B------:R-:W-:Y:S01]  /*1430*/  FMUL.FTZ R99, R38, -1.4426950216293334961 ;  /* 0xbfb8aa3b26637820 */ /* 0x000fe20000410000 */
[----:B------:R-:W-:Y:S01]  /*1440*/  UIADD3 UR7, UR9, UR27, URZ ;  /* 0x0000001b09077290 */ /* 0x000fe2000fffe03f */
[----:B------:R-:W-:Y:S01]  /*1450*/  ISETP.NE.AND.EX P0, PT, RZ, c[0x0][0x274], PT, P0 ;  /* 0x00009d00ff007a0c */ /* 0x000fe20003f05300 */
[----:B------:R-:W-:-:S02]  /*1460*/  ULEA UR36, UP0, UR8, UR36, 0x2 ;  /* 0x0000002408247291 */ /* 0x000fc4000f80103f */
        /* <DEDUP_REMOVED lines=10> */
[----:B------:R-:W3:Y:S01]  /*1510*/  MUFU.EX2 R97, R89 ;  /* 0x0000005900617308 */ /* 0x000ee20000000800 */
[----:B0-----:R-:W-:Y:S02]  /*1520*/  FMUL.FTZ R53, R32, -1.4426950216293334961 ;  /* 0xbfb8aa3b20357820 */ /* 0x001fe40000410000 */
[----:B----4-:R-:W-:-:S05]  /*1530*/  FADD.FTZ R94, R94, 1 ;  /* 0x3f8000005e5e7421 */ /* 0x010fca0000010000 */
[----:B------:R-:W0:Y:S01]  /*1540*/  MUFU.EX2 R98, R90 ;  /* 0x0000005a00627308 */ /* 0x000e220000000800 */
[----:B-1----:R-:W-:-:S07]  /*1550*/  FADD.FTZ R95, R95, 1 ;  /* 0x3f8000005f5f7421 */ /* 0x002fce0000010000 */
[----:B------:R-:W1:Y:S01]  /*1560*/  MUFU.EX2 R108, R52 ;  /* 0x00000034006c7308 */ /* 0x000e620000000800 */
[----:B---3--:R-:W-:-:S07]  /*1570*/  FADD.FTZ R97, R97, 1 ;  /* 0x3f80000061617421 */ /* 0x008fce0000010000 */
[----:B------:R-:W3:Y:S01]  /*1580*/  MUFU.EX2 R110, R53 ;  /* 0x00000035006e7308 */ /* 0x000ee20000000800 */
[----:B0-----:R-:W-:-:S07]  /*1590*/  FADD.FTZ R98, R98, 1 ;  /* 0x3f80000062627421 */ /* 0x001fce0000010000 */
[----:B------:R-:W-:Y:S01]  /*15a0*/  MUFU.RCP R89, R54 ;  /* 0x0000003600597308 */ /* 0x000fe20000001000 */
[----:B-1----:R-:W-:-:S07]  /*15b0*/  FADD.FTZ R108, R108, 1 ;  /* 0x3f8000006c6c7421 */ /* 0x002fce0000010000 */
[----:B------:R-:W-:Y:S01]  /*15c0*/  MUFU.RCP R90, R55 ;  /* 0x00000037005a7308 */ /* 0x000fe20000001000 */
[----:B---3--:R-:W-:-:S07]  /*15d0*/  FADD.FTZ R110, R110, 1 ;  /* 0x3f8000006e6e7421 */ /* 0x008fce0000010000 */
[----:B------:R-:W0:Y:S08]  /*15e0*/  MUFU.EX2 R93, R93 ;  /* 0x0000005d005d7308 */ /* 0x000e300000000800 */
[----:B------:R-:W1:Y:S01]  /*15f0*/  MUFU.RCP R91, R91 ;  /* 0x0000005b005b7308 */ /* 0x000e620000001000 */
[----:B0-----:R-:W-:-:S07]  /*1600*/  FADD.FTZ R93, R93, 1 ;  /* 0x3f8000005d5d7421 */ /* 0x001fce0000010000 */
[----:B------:R-:W-:Y:S01]  /*1610*/  MUFU.RCP R92, R92 ;  /* 0x0000005c005c7308 */ /* 0x000fe20000001000 */
[----:B-1----:R-:W-:-:S07]  /*1620*/  FMUL.FTZ R103, R58, R91 ;  /* 0x0000005b3a677220 */ /* 0x002fce0000410000 */
[----:B------:R-:W0:Y:S08]  /*1630*/  MUFU.RCP R93, R93 ;  /* 0x0000005d005d7308 */ /* 0x000e300000001000 */
[----:B------:R1:W3:Y:S08]  /*1640*/  MUFU.EX2 R112, R100 ;  /* 0x0000006400707308 */ /* 0x0002f00000000800 */
[----:B------:R-:W-:Y:S01]  /*1650*/  MUFU.RCP R94, R94 ;  /* 0x0000005e005e7308 */ /* 0x000fe20000001000 */
[----:B-1----:R-:W-:-:S02]  /*1660*/  FMUL.FTZ R100, R57, R90 ;  /* 0x0000005a39647220 */ /* 0x002fc40000410000 */
[----:B0-----:R-:W-:-:S05]  /*1670*/  FMUL.FTZ R105, R40, R93 ;  /* 0x0000005d28697220 */ /* 0x001fca0000410000 */
[----:B------:R0:W1:Y:S01]  /*1680*/  MUFU.EX2 R113, R101 ;  /* 0x0000006500717308 */ /* 0x0000620000000800 */
[----:B---3--:R-:W-:-:S07]  /*1690*/  FADD.FTZ R112, R112, 1 ;  /* 0x3f80000070707421 */ /* 0x008fce0000010000 */
[----:B------:R3:W4:Y:S01]  /*16a0*/  MUFU.EX2 R114, R102 ;  /* 0x0000006600727308 */ /* 0x0007220000000800 */
[----:B0-----:R-:W-:-:S07]  /*16b0*/  FMUL.FTZ R101, R56, R89 ;  /* 0x0000005938657220 */ /* 0x001fce0000410000 */
[----:B------:R-:W0:Y:S01]  /*16c0*/  MUFU.EX2 R96, R96 ;  /* 0x0000006000607308 */ /* 0x000e220000000800 */
[----:B---3--:R-:W-:Y:S02]  /*16d0*/  FMUL.FTZ R102, R59, R92 ;  /* 0x0000005c3b667220 */ /* 0x008fe40000410000 */
[----:B-1----:R-:W-:-:S05]  /*16e0*/  FADD.FTZ R113, R113, 1 ;  /* 0x3f80000071717421 */ /* 0x002fca0000010000 */
[----:B------:R-:W1:Y:S01]  /*16f0*/  MUFU.RCP R95, R95 ;  /* 0x0000005f005f7308 */ /* 0x000e620000001000 */
[----:B----4-:R-:W-:Y:S02]  /*1700*/  FADD.FTZ R114, R114, 1 ;  /* 0x3f80000072727421 */ /* 0x010fe40000010000 */
[----:B0-----:R-:W-:-:S05]  /*1710*/  FADD.FTZ R96, R96, 1 ;  /* 0x3f80000060607421 */ /* 0x001fca0000010000 */
[----:B------:R-:W0:Y:S01]  /*1720*/  MUFU.EX2 R99, R99 ;  /* 0x0000006300637308 */ /* 0x000e220000000800 */
[----:B-1----:R-:W-:-:S07]  /*1730*/  FADD.FTZ R3, -R95, 1 ;  /* 0x3f8000005f037421 */ /* 0x002fce0000010100 */
[----:B------:R-:W1:Y:S08]  /*1740*/  MUFU.RCP R104, R96 ;  /* 0x0000006000687308 */ /* 0x000e700000001000 */
[----:B------:R-:W3:Y:S01]  /*1750*/  MUFU.RCP R107, R97 ;  /* 0x00000061006b7308 */ /* 0x000ee20000001000 */
[----:B0-----:R-:W-:-:S07]  /*1760*/  FADD.FTZ R99, R99, 1 ;  /* 0x3f80000063637421 */ /* 0x001fce0000010000 */
[----:B------:R-:W-:Y:S08]  /*1770*/  MUFU.RCP R106, R98 ;  /* 0x00000062006a7308 */ /* 0x000ff00000001000 */
[----:B------:R-:W-:Y:S08]  /*1780*/  MUFU.RCP R109, R99 ;  /* 0x00000063006d7308 */ /* 0x000ff00000001000 */
[----:B------:R-:W0:Y:S08]  /*1790*/  MUFU.RCP R108, R108 ;  /* 0x0000006c006c7308 */ /* 0x000e300000001000 */
[----:B------:R-:W-:Y:S08]  /*17a0*/  MUFU.RCP R111, R110 ;  /* 0x0000006e006f7308 */ /* 0x000ff00000001000 */
[----:B------:R-:W-:Y:S08]  /*17b0*/  MUFU.RCP R112, R112 ;  /* 0x0000007000707308 */ /* 0x000ff00000001000 */
[----:B------:R-:W4:Y:S08]  /*17c0*/  MUFU.RCP R113, R113 ;  /* 0x0000007100717308 */ /* 0x000f300000001000 */
[----:B------:R-:W0:Y:S01]  /*17d0*/  MUFU.RCP R114, R114 ;  /* 0x0000007200727308 */ /* 0x000e220000001000 */
[----:B-----5:R-:W-:Y:S04]  /*17e0*/  STS.128 [R249.X16], R64 ;  /* 0x00000040f9007388 */ /* 0x020fe8000000cc00 */
[----:B------:R-:W-:Y:S04]  /*17f0*/  STS.128 [R249.X16+0x200], R48 ;  /* 0x00020030f9007388 */ /* 0x000fe8000000cc00 */
[----:B------:R5:W-:Y:S04]  /*1800*/  STS.128 [R249.X16+0x400], R60 ;  /* 0x0004003cf9007388 */ /* 0x000be8000000cc00 */
[----:B--2---:R2:W-:Y:S01]  /*1810*/  STS.128 [R249.X16+0x600], R84 ;  /* 0x00060054f9007388 */ /* 0x0045e2000000cc00 */
[----:B------:R-:W-:-:S06]  /*1820*/  NOP ;  /* 0x0000000000007918 */ /* 0x000fcc0000000000 */
[----:B------:R-:W0:Y:S04]  /*1830*/  LDS.128 R52, [R88.X16] ;  /* 0x0000000058347984 */ /* 0x000e28000000cc00 */
[----:B------:R-:W1:Y:S01]  /*1840*/  LDS.128 R48, [R88.X16+0x10] ;  /* 0x0000100058307984 */ /* 0x000e62000000cc00 */
[----:B-----5:R-:W-:Y:S01]  /*1850*/  MOV R60, c[0x0][0x16c] ;  /* 0x00005b00003c7a02 */ /* 0x020fe20000000f00 */
[----:B------:R-:W-:Y:S02]  /*1860*/  FADD.FTZ R61, -R89, 1 ;  /* 0x3f800000593d7421 */ /* 0x000fe40000010100 */
[----:B------:R-:W-:Y:S01]  /*1870*/  FADD.FTZ R63, -R91, 1 ;  /* 0x3f8000005b3f7421 */ /* 0x000fe20000010100 */
[----:B------:R-:W-:Y:S01]  /*1880*/  ISETP.GE.AND P1, PT, R60, 0x1, PT ;  /* 0x000000013c00780c */ /* 0x000fe20003f26270 */
[----:B--2---:R-:W-:-:S02]  /*1890*/  FMUL.FTZ R84, R45, R100 ;  /* 0x000000642d547220 */ /* 0x004fc40000410000 */
[----:B------:R-:W-:Y:S02]  /*18a0*/  FMUL.FTZ R85, R44, R101 ;  /* 0x000000652c557220 */ /* 0x000fe40000410000 */
[----:B------:R-:W-:Y:S02]  /*18b0*/  FMUL.FTZ R87, R46, R103 ;  /* 0x000000672e577220 */ /* 0x000fe40000410000 */
[----:B------:R-:W-:Y:S02]  /*18c0*/  FMUL.FTZ R86, R47, R102 ;  /* 0x000000662f567220 */ /* 0x000fe40000410000 */
[----:B------:R-:W-:Y:S02]  /*18d0*/  FADD.FTZ R60, -R90, 1 ;  /* 0x3f8000005a3c7421 */ /* 0x000fe40000010100 */
[----:B------:R-:W-:Y:S02]  /*18e0*/  FFMA.FTZ R61, R56, R61, 1 ;  /* 0x3f800000383d7423 */ /* 0x000fe4000001003d */
[----:B------:R-:W-:-:S02]  /*18f0*/  FADD.FTZ R56, -R92, 1 ;  /* 0x3f8000005c387421 */ /* 0x000fc40000010100 */
[----:B------:R-:W-:Y:S02]  /*1900*/  FFMA.FTZ R60, R57, R60, 1 ;  /* 0x3f800000393c7423 */ /* 0x000fe4000001003c */
[----:B------:R-:W-:Y:S02]  /*1910*/  FFMA.FTZ R63, R58, R63, 1 ;  /* 0x3f8000003a3f7423 */ /* 0x000fe4000001003f */
[----:B------:R-:W-:Y:S02]  /*1920*/  FFMA.FTZ R56, R59, R56, 1 ;  /* 0x3f8000003b387423 */ /* 0x000fe40000010038 */
[----:B0-----:R-:W-:Y:S02]  /*1930*/  FMUL.FTZ R45, R45, R53 ;  /* 0x000000352d2d7220 */ /* 0x001fe40000410000 */
[----:B------:R-:W-:Y:S02]  /*1940*/  FMUL.FTZ R44, R44, R52 ;  /* 0x000000342c2c7220 */ /* 0x000fe40000410000 */
[----:B------:R-:W-:-:S02]  /*1950*/  FMUL.FTZ R65, R90, R45 ;  /* 0x0000002d5a417220 */ /* 0x000fc40000410000 */
[----:B------:R-:W-:Y:S02]  /*1960*/  FMUL.FTZ R46, R46, R54 ;  /* 0x000000362e2e7220 */ /* 0x000fe40000410000 */
[----:B------:R-:W-:Y:S02]  /*1970*/  FMUL.FTZ R47, R47, R55 ;  /* 0x000000372f2f7220 */ /* 0x000fe40000410000 */
[----:B------:R-:W-:Y:S02]  /*1980*/  FADD.FTZ R45, -R93, 1 ;  /* 0x3f8000005d2d7421 */ /* 0x000fe40000010100 */
[----:B------:R-:W-:Y:S02]  /*1990*/  FMUL.FTZ R64, R89, R44 ;  /* 0x0000002c59407220 */ /* 0x000fe40000410000 */
[----:B------:R-:W-:Y:S02]  /*19a0*/  FMUL.FTZ R66, R91, R46 ;  /* 0x0000002e5b427220 */ /* 0x000fe40000410000 */
[----:B------:R-:W-:-:S02]  /*19b0*/  FMUL.FTZ R67, R92, R47 ;  /* 0x0000002f5c437220 */ /* 0x000fc40000410000 */
[----:B------:R-:W-:Y:S02]  /*19c0*/  FFMA.FTZ R62, R40, R45, 1 ;  /* 0x3f800000283e7423 */ /* 0x000fe4000001002d */
[----:B------:R-:W0:Y:S01]  /*19d0*/  LDS.128 R44, [R88.X16+0x20] ;  /* 0x00002000582c7984 */ /* 0x000e22000000cc00 */
[----:B------:R-:W-:Y:S02]  /*19e0*/  FADD.FTZ R40, -R94, 1 ;  /* 0x3f8000005e287421 */ /* 0x000fe40000010100 */
[----:B-1----:R-:W-:Y:S02]  /*19f0*/  FMUL.FTZ R58, R24, R48 ;  /* 0x00000030183a7220 */ /* 0x002fe40000410000 */
[----:B------:R-:W-:Y:S02]  /*1a00*/  FMUL.FTZ R57, R25, R49 ;  /* 0x0000003119397220 */ /* 0x000fe40000410000 */
[C---:B------:R-:W-:Y:S02]  /*1a10*/  FFMA.FTZ R89, R41.reuse, R40, 1 ;  /* 0x3f80000029597423 */ /* 0x040fe40000010028 */
[----:B------:R-:W-:-:S02]  /*1a20*/  FMUL.FTZ R40, R41, R94 ;  /* 0x0000005e29287220 */ /* 0x000fc40000410000 */
[----:B------:R-:W-:Y:S02]  /*1a30*/  FMUL.FTZ R93, R93, R58 ;  /* 0x0000003a5d5d7220 */ /* 0x000fe40000410000 */
[----:B------:R-:W-:Y:S02]  /*1a40*/  FMUL.FTZ R94, R94, R57 ;  /* 0x000000395e5e7220 */ /* 0x000fe40000410000 */
[----:B------:R-:W-:Y:S02]  /*1a50*/  FMUL.FTZ R67, R67, R56 ;  /* 0x0000003843437220 */ /* 0x000fe40000410000 */
[----:B------:R-:W1:Y:S01]  /*1a60*/  LDS.128 R56, [R88.X16+0x30] ;  /* 0x0000300058387984 */ /* 0x000e62000000cc00 */
[C---:B------:R-:W-:Y:S02]  /*1a70*/  FFMA.FTZ R90, R42.reuse, R3, 1 ;  /* 0x3f8000002a5a7423 */ /* 0x040fe40000010003 */
[----:B------:R-:W-:Y:S02]  /*1a80*/  FMUL.FTZ R3, R42, R95 ;  /* 0x0000005f2a037220 */ /* 0x000fe40000410000 */
[----:B------:R-:W-:-:S02]  /*1a90*/  FADD.FTZ R42, -R104, 1 ;  /* 0x3f800000682a7421 */ /* 0x000fc40000010100 */
[----:B------:R-:W-:Y:S02]  /*1aa0*/  FMUL.FTZ R41, R27, R51 ;  /* 0x000000331b297220 */ /* 0x000fe40000410000 */
        /* <DEDUP_REMOVED lines=8> */
[C---:B---3--:R-:W-:Y:S02]  /*1b30*/  FADD.FTZ R41, -R107.reuse, 1 ;  /* 0x3f8000006b297421 */ /* 0x048fe40000010100 */
[----:B0-----:R-:W-:Y:S02]  /*1b40*/  FMUL.FTZ R42, R28, R44 ;  /* 0x0000002c1c2a7220 */ /* 0x001fe40000410000 */
[----:B------:R-:W-:Y:S02]  /*1b50*/  FFMA.FTZ R41, R36, R41, 1 ;  /* 0x3f80000024297423 */ /* 0x000fe40000010029 */
[----:B------:R-:W-:-:S02]  /*1b60*/  FMUL.FTZ R42, R107, R42 ;  /* 0x0000002a6b2a7220 */ /* 0x000fc40000410000 */
[----:B------:R-:W-:Y:S02]  /*1b70*/  FMUL.FTZ R95, R95, R60 ;  /* 0x0000003c5f5f7220 */ /* 0x000fe40000410000 */
[----:B------:R-:W-:Y:S02]  /*1b80*/  FMUL.FTZ R96, R42, R41 ;  /* 0x000000292a607220 */ /* 0x000fe40000410000 */
[C---:B------:R-:W-:Y:S02]  /*1b90*/  FADD.FTZ R42, -R108.reuse, 1 ;  /* 0x3f8000006c2a7421 */ /* 0x040fe40000010100 */
[----:B------:R-:W-:Y:S01]  /*1ba0*/  FMUL.FTZ R41, R31, R47 ;  /* 0x0000002f1f297220 */ /* 0x000fe20000410000 */
[----:B------:R0:W-:Y:S01]  /*1bb0*/  STS.128 [R250.X16], R64 ;  /* 0x00000040fa007388 */ /* 0x0001e2000000cc00 */
[----:B------:R-:W-:Y:S02]  /*1bc0*/  FFMA.FTZ R42, R39, R42, 1 ;  /* 0x3f800000272a7423 */ /* 0x000fe4000001002a */
[----:B------:R-:W-:-:S02]  /*1bd0*/  FMUL.FTZ R41, R108, R41 ;  /* 0x000000296c297220 */ /* 0x000fc40000410000 */
[----:B------:R-:W-:Y:S02]  /*1be0*/  FMUL.FTZ R60, R93, R62 ;  /* 0x0000003e5d3c7220 */ /* 0x000fe40000410000 */
[----:B------:R-:W-:Y:S02]  /*1bf0*/  FMUL.FTZ R99, R41, R42 ;  /* 0x0000002a29637220 */ /* 0x000fe40000410000 */
[C---:B----4-:R-:W-:Y:S02]  /*1c00*/  FADD.FTZ R41, -R113.reuse, 1 ;  /* 0x3f80000071297421 */ /* 0x050fe40000010100 */
[----:B-1----:R-:W-:Y:S02]  /*1c10*/  FMUL.FTZ R42, R22, R58 ;  /* 0x0000003a162a7220 */ /* 0x002fe40000410000 */
[----:B------:R-:W-:Y:S02]  /*1c20*/  FFMA.FTZ R41, R34, R41, 1 ;  /* 0x3f80000022297423 */ /* 0x000fe40000010029 */
[----:B------:R-:W-:-:S02]  /*1c30*/  FMUL.FTZ R42, R113, R42 ;  /* 0x0000002a712a7220 */ /* 0x000fc40000410000 */
[C---:B0-----:R-:W-:Y:S02]  /*1c40*/  FADD.FTZ R64, -R106.reuse, 1 ;  /* 0x3f8000006a407421 */ /* 0x041fe40000010100 */
[----:B------:R-:W-:Y:S02]  /*1c50*/  FMUL.FTZ R65, R29, R45 ;  /* 0x0000002d1d417220 */ /* 0x000fe40000410000 */
[----:B------:R-:W-:Y:S02]  /*1c60*/  FFMA.FTZ R64, R37, R64, 1 ;  /* 0x3f80000025407423 */ /* 0x000fe40000010040 */
[----:B------:R-:W-:Y:S02]  /*1c70*/  FMUL.FTZ R65, R106, R65 ;  /* 0x000000416a417220 */ /* 0x000fe40000410000 */
[----:B------:R-:W-:Y:S02]  /*1c80*/  FADD.FTZ R67, -R109, 1 ;  /* 0x3f8000006d437421 */ /* 0x000fe40000010100 */
[----:B------:R-:W-:-:S02]  /*1c90*/  FMUL.FTZ R97, R65, R64 ;  /* 0x0000004041617220 */ /* 0x000fc40000410000 */
[----:B------:R-:W-:Y:S02]  /*1ca0*/  FMUL.FTZ R66, R30, R46 ;  /* 0x0000002e1e427220 */ /* 0x000fe40000410000 */
[----:B------:R-:W-:Y:S02]  /*1cb0*/  FADD.FTZ R65, -R111, 1 ;  /* 0x3f8000006f417421 */ /* 0x000fe40000010100 */
[----:B------:R-:W-:Y:S02]  /*1cc0*/  FMUL.FTZ R64, R20, R56 ;  /* 0x0000003814407220 */ /* 0x000fe40000410000 */
[----:B------:R-:W-:Y:S02]  /*1cd0*/  FFMA.FTZ R67, R38, R67, 1 ;  /* 0x3f80000026437423 */ /* 0x000fe40000010043 */
[----:B------:R-:W-:Y:S02]  /*1ce0*/  FMUL.FTZ R66, R109, R66 ;  /* 0x000000426d427220 */ /* 0x000fe40000410000 */
[----:B------:R-:W-:-:S02]  /*1cf0*/  FFMA.FTZ R65, R32, R65, 1 ;  /* 0x3f80000020417423 */ /* 0x000fc40000010041 */
[----:B------:R-:W-:Y:S02]  /*1d00*/  FMUL.FTZ R64, R111, R64 ;  /* 0x000000406f407220 */ /* 0x000fe40000410000 */
[----:B------:R-:W-:Y:S02]  /*1d10*/  FMUL.FTZ R98, R66, R67 ;  /* 0x0000004342627220 */ /* 0x000fe40000410000 */
[----:B------:R-:W-:Y:S02]  /*1d20*/  FMUL.FTZ R116, R64, R65 ;  /* 0x0000004140747220 */ /* 0x000fe40000410000 */
[----:B------:R-:W-:Y:S01]  /*1d30*/  FADD.FTZ R66, -R112, 1 ;  /* 0x3f80000070427421 */ /* 0x000fe20000010100 */
[----:B------:R0:W-:Y:S01]  /*1d40*/  STS.128 [R250.X16+0x20], R96 ;  /* 0x00002060fa007388 */ /* 0x0001e2000000cc00 */
[----:B------:R-:W-:Y:S02]  /*1d50*/  FMUL.FTZ R67, R21, R57 ;  /* 0x0000003915437220 */ /* 0x000fe40000410000 */
[----:B------:R-:W-:-:S02]  /*1d60*/  FADD.FTZ R64, -R114, 1 ;  /* 0x3f80000072407421 */ /* 0x000fc40000010100 */
[----:B------:R-:W-:Y:S02]  /*1d70*/  FMUL.FTZ R65, R23, R59 ;  /* 0x0000003b17417220 */ /* 0x000fe40000410000 */
[----:B------:R-:W-:Y:S02]  /*1d80*/  FFMA.FTZ R66, R33, R66, 1 ;  /* 0x3f80000021427423 */ /* 0x000fe40000010042 */
[----:B------:R-:W-:Y:S02]  /*1d90*/  FMUL.FTZ R67, R112, R67 ;  /* 0x0000004370437220 */ /* 0x000fe40000410000 */
[----:B------:R-:W-:Y:S02]  /*1da0*/  FFMA.FTZ R64, R35, R64, 1 ;  /* 0x3f80000023407423 */ /* 0x000fe40000010040 */
[----:B------:R-:W-:Y:S02]  /*1db0*/  FMUL.FTZ R65, R114, R65 ;  /* 0x0000004172417220 */ /* 0x000fe40000410000 */
[----:B------:R-:W-:-:S02]  /*1dc0*/  FMUL.FTZ R61, R94, R89 ;  /* 0x000000595e3d7220 */ /* 0x000fc40000410000 */
[----:B------:R-:W-:Y:S02]  /*1dd0*/  FMUL.FTZ R62, R95, R90 ;  /* 0x0000005a5f3e7220 */ /* 0x000fe40000410000 */
[----:B------:R-:W-:Y:S02]  /*1de0*/  FMUL.FTZ R117, R67, R66 ;  /* 0x0000004243757220 */ /* 0x000fe40000410000 */
[----:B------:R-:W-:Y:S01]  /*1df0*/  FMUL.FTZ R118, R42, R41 ;  /* 0x000000292a767220 */ /* 0x000fe20000410000 */
[----:B------:R-:W-:Y:S01]  /*1e00*/  STS.128 [R250.X16+0x10], R60 ;  /* 0x0000103cfa007388 */ /* 0x000fe2000000cc00 */
        /* <DEDUP_REMOVED lines=77> */
[----:B------:R-:W-:Y:S01]  /*22e0*/  MOV R20, UR8 ;  /* 0x0000000800147c02 */ /* 0x000fe20008000f00 */
[----:B------:R-:W3:Y:S03]  /*22f0*/  LDS.128 R52, [R249.X16+0x400] ;  /* 0x00040000f9347984 */ /* 0x000ee6000000cc00 */
[----:B------:R-:W-:Y:S01]  /*2300*/  MOV R21, UR9 ;  /* 0x0000000900157c02 */ /* 0x000fe20008000f00 */
[----:B0-----:R-:W0:Y:S04]  /*2310*/  LDS.128 R60, [R249.X16+0x600] ;  /* 0x00060000f93c7984 */ /* 0x001e28000000cc00 */
[----:B------:R-:W-:-:S05]  /*2320*/  IMAD.WIDE R20, R225, 0x10, R20 ;  /* 0x00000010e1147825 */ /* 0x000fca00078e0214 */
[----:B-1----:R1:W-:Y:S04]  /*2330*/  STG.E.128 [R20.64], R36 ;  /* 0x0000002414007986 */ /* 0x0023e8000c101d1c */
[----:B--2---:R1:W-:Y:S04]  /*2340*/  STG.E.128 [R20.64+0x200], R40 ;  /* 0x0002002814007986 */ /* 0x0043e8000c101d1c */
[----:B---3--:R1:W-:Y:S04]  /*2350*/  STG.E.128 [R20.64+0x400], R52 ;  /* 0x0004003414007986 */ /* 0x0083e8000c101d1c */
[----:B0-----:R1:W-:Y:S02]  /*2360*/  STG.E.128 [R20.64+0x600], R60 ;  /* 0x0006003c14007986 */ /* 0x0013e4000c101d1c */
.L_x_7672:
[----:B------:R-:W-:Y:S01]  /*2370*/  FFMA.FTZ R22, R76, R97, R22 ;  /* 0x000000614c167223 */ /* 0x000fe20000010016 */
[----:B------:R-:W-:Y:S01]  /*2380*/  BAR.SYNC.DEFER_BLOCKING 0x0 ;  /* 0x0000000000007b1d */ /* 0x000fe20000010000 */
[----:B0-----:R-:W-:Y:S01]  /*2390*/  CS2R R64, SRZ ;  /* 0x0000000000407805 */ /* 0x001fe2000001ff00 */
[----:B------:R-:W-:Y:S01]  /*23a0*/  CS2R R66, SRZ ;  /* 0x0000000000427805 */ /* 0x000fe2000001ff00 */
[----:B------:R-:W-:Y:S01]  /*23b0*/  FFMA.FTZ R22, R77, R96, R22 ;  /* 0x000000604d167223 */ /* 0x000fe20000010016 */
[----:B-1----:R-:W-:Y:S01]  /*23c0*/  CS2R R60, SRZ ;  /* 0x00000000003c7805 */ /* 0x002fe2000001ff00 */
        /* <DEDUP_REMOVED lines=85> */
.L_x_7774:
[----:B------:R-:W-:Y:S01]  /*2920*/  USHF.R.S32.HI UR27, URZ, 0x1f, UR7 ;  /* 0x0000001f3f1b7899 */ /* 0x000fe20008011407 */
[----:B------:R-:W-:Y:S01]  /*2930*/  SHF.L.U32 R35, R0, 0x2, RZ ;  /* 0x0000000200237819 */ /* 0x000fe200000006ff */
[----:B------:R-:W-:Y:S02]  /*2940*/  ULDC.64 UR36, c[0x0][0x1a0] ;  /* 0x0000680000247ab9 */ /* 0x000fe40000000a00 */
[----:B------:R-:W-:Y:S01]  /*2950*/  UIMAD UR42, UR27, UR36, URZ ;  /* 0x000000241b2a72a4 */ /* 0x000fe2000f8e023f */
[----:B------:R-:W-:Y:S01]  /*2960*/  LOP3.LUT R35, R35, 0xffffff80, RZ, 0xc0, !PT ;  /* 0xffffff8023237812 */ /* 0x000fe200078ec0ff */
[----:B------:R-:W-:Y:S02]  /*2970*/  UIMAD.WIDE.U32 UR38, UR7, UR36, URZ ;  /* 0x00000024072672a5 */ /* 0x000fe4000f8e003f */
[----:B------:R-:W-:Y:S01]  /*2980*/  UIMAD UR36, UR7, UR37, UR42 ;  /* 0x00000025072472a4 */ /* 0x000fe2000f8e022a */
[----:B------:R-:W-:Y:S01]  /*2990*/  LOP3.LUT R225, R35, 0x1f, R0, 0xf8, !PT ;  /* 0x0000001f23e17812 */ /* 0x000fe200078ef800 */
[----:B------:R-:W-:-:S02]  /*29a0*/  ULEA UR37, UP0, UR38, UR22, 0x2 ;  /* 0x0000001626257291 */ /* 0x000fc4000f80103f */
        /* <DEDUP_REMOVED lines=42> */
[C---:B------:R-:W-:Y:S02]  /*2c50*/  IADD3 R198, R189.reuse, 0x60, RZ ;  /* 0x00000060bdc67810 */ /* 0x040fe40007ffe0ff */
[CC--:B------:R-:W-:Y:S02]  /*2c60*/  LEA.HI.SX32 R150, R189.reuse, R189.reuse, 0x1b ;  /* 0x000000bdbd967211 */ /* 0x0c0fe400078fdaff */
[----:B------:R-:W-:Y:S02]  /*2c70*/  LEA.HI.SX32 R151, R116, R189, 0x1b ;  /* 0x000000bd74977211 */ /* 0x000fe400078fdaff */
[----:B------:R-:W-:-:S02]  /*2c80*/  IADD3 R200, R189, 0x80, RZ ;  /* 0x00000080bdc87810 */ /* 0x000fc40007ffe0ff */
[-C--:B------:R-:W-:Y:S02]  /*2c90*/  LEA.HI.SX32 R35, R118, R189.reuse, 0x1b ;  /* 0x000000bd76237211 */ /* 0x080fe400078fdaff */
[C---:B------:R-:W-:Y:S02]  /*2ca0*/  IADD3 R116, R189.reuse, 0xa0, RZ ;  /* 0x000000a0bd747810 */ /* 0x040fe40007ffe0ff */
        /* <DEDUP_REMOVED lines=11> */
[----:B---3--:R0:W-:Y:S04]  /*2d60*/  STS.128 [R151.X16+0x200], R88 ;  /* 0x0002005897007388 */ /* 0x0081e8000000cc00 */
[----:B----4-:R-:W-:Y:S04]  /*2d70*/  STS.128 [R35.X16+0x400], R92 ;  /* 0x0004005c23007388 */ /* 0x010fe8000000cc00 */
[----:B------:R-:W-:Y:S04]  /*2d80*/  STS.128 [R198.X16+0x600], R96 ;  /* 0x00060060c6007388 */ /* 0x000fe8000000cc00 */
[----:B------:R-:W-:Y:S04]  /*2d90*/  STS.128 [R200.X16+0x800], R100 ;  /* 0x00080064c8007388 */ /* 0x000fe8000000cc00 */
[----:B------:R-:W-:Y:S04]  /*2da0*/  STS.128 [R199.X16+0xa00], R104 ;  /* 0x000a0068c7007388 */ /* 0x000fe8000000cc00 */
[----:B------:R-:W-:Y:S04]  /*2db0*/  STS.128 [R153.X16+0xc00], R108 ;  /* 0x000c006c99007388 */ /* 0x000fe8000000cc00 */
[----:B------:R-:W-:Y:S01]  /*2dc0*/  STS.128 [R152.X16+0xe00], R112 ;  /* 0x000e007098007388 */ /* 0x000fe2000000cc00 */
[----:B------:R-:W-:-:S06]  /*2dd0*/  NOP ;  /* 0x0000000000007918 */ /* 0x000fcc0000000000 */
[----:B------:R1:W2:Y:S04]  /*2de0*/  LDG.E.128 R116, [R154.64] ;  /* 0x0000001c9a747981 */ /* 0x0002a8000c1e1d00 */
[----:B------:R1:W3:Y:S04]  /*2df0*/  LDG.E.128 R120, [R154.64+0x200] ;  /* 0x0002001c9a787981 */ /* 0x0002e8000c1e1d00 */
[----:B------:R1:W4:Y:S04]  /*2e00*/  LDG.E.128 R124, [R154.64+0x400] ;  /* 0x0004001c9a7c7981 */ /* 0x000328000c1e1d00 */
[----:B------:R1:W2:Y:S04]  /*2e10*/  LDG.E.128 R128, [R154.64+0x600] ;  /* 0x0006001c9a807981 */ /* 0x0002a8000c1e1d00 */
[----:B------:R1:W2:Y:S04]  /*2e20*/  LDG.E.128 R132, [R154.64+0x800] ;  /* 0x0008001c9a847981 */ /* 0x0002a8000c1e1d00 */
[----:B------:R1:W2:Y:S04]  /*2e30*/  LDG.E.128 R136, [R154.64+0xa00] ;  /* 0x000a001c9a887981 */ /* 0x0002a8000c1e1d00 */
[----:B------:R1:W2:Y:S04]  /*2e40*/  LDG.E.128 R140, [R154.64+0xc00] ;  /* 0x000c001c9a8c7981 */ /* 0x0002a8000c1e1d00 */
[----:B------:R1:W2:Y:S01]  /*2e50*/  LDG.E.128 R144, [R154.64+0xe00] ;  /* 0x000e001c9a907981 */ /* 0x0002a2000c1e1d00 */
[----:B------:R-:W-:Y:S01]  /*2e60*/  UIADD3 UR36, UR26, -0x1, URZ ;  /* 0xffffffff1a247890 */ /* 0x000fe2000fffe03f */
[C---:B------:R-:W-:Y:S01]  /*2e70*/  ISETP.NE.AND P1, PT, R0.reuse, RZ, PT ;  /* 0x000000ff0000720c */ /* 0x040fe20003f25270 */
[----:B------:R1:W1:Y:S02]  /*2e80*/  R2UR UR47, R149 ;  /* 0x00000000952f73c2 */ /* 0x00026400000e0000 */
[----:B------:R-:W-:Y:S01]  /*2e90*/  ULEA.HI UR37, UR36, UR36, URZ, 0x1 ;  /* 0x0000002424257291 */ /* 0x000fe2000f8f083f */
[----:B------:R-:W-:-:S02]  /*2ea0*/  LOP3.LUT P0, RZ, R0, 0x1f, RZ, 0xc0, !PT ;  /* 0x0000001f00ff7812 */ /* 0x000fc4000780c0ff */
[----:B------:R-:W-:Y:S01]  /*2eb0*/  MOV R205, UR26 ;  /* 0x0000001a00cd7c02 */ /* 0x000fe20008000f00 */
[----:B------:R-:W-:Y:S01]  /*2ec0*/  ULOP3.LUT UR37, UR37, 0xfffffe, URZ, 0xc0, !UPT ;  /* 0x00fffffe25257892 */ /* 0x000fe2000f8ec03f */
[----:B0-----:R-:W-:Y:S01]  /*2ed0*/  MOV R90, c[0x0][0x16c] ;  /* 0x00005b00005a7a02 */ /* 0x001fe20000000f00 */
[----:B------:R0:W1:Y:S02]  /*2ee0*/  R2UR UR46, R148 ;  /* 0x00000000942e73c2 */ /* 0x00006400000e0000 */
[----:B------:R-:W-:Y:S01]  /*2ef0*/  UIADD3 UR37, UR36, -UR37, URZ ;  /* 0x8000002524257290 */ /* 0x000fe2000fffe03f */
[----:B-1----:R-:W-:Y:S02]  /*2f00*/  IADD3 R149, R0, 0x200, RZ ;  /* 0x0000020000957810 */ /* 0x002fe40007ffe0ff */
[----:B0-----:R-:W-:Y:S01]  /*2f10*/  LEA R148, R2, R195, 0x3 ;  /* 0x000000c302947211 */ /* 0x001fe200078e18ff */
[----:B------:R-:W-:Y:S02]  /*2f20*/  FMUL.FTZ R84, R3, UR47 ;  /* 0x0000002f03547c20 */ /* 0x000fe40008410000 */
[----:B------:R-:W-:-:S02]  /*2f30*/  FMUL.FTZ R154, R18, UR47 ;  /* 0x0000002f129a7c20 */ /* 0x000fc40008410000 */
[----:B------:R-:W-:Y:S02]  /*2f40*/  FMUL.RZ R85, R84, 0.15915493667125701904 ;  /* 0x3e22f98354557820 */ /* 0x000fe4000040c000 */
[----:B------:R-:W-:Y:S02]  /*2f50*/  FMUL.FTZ R84, R4, UR47 ;  /* 0x0000002f04547c20 */ /* 0x000fe40008410000 */
[----:B------:R-:W-:Y:S01]  /*2f60*/  MUFU.SIN R173, R85 ;  /* 0x0000005500ad7308 */ /* 0x000fe20000000400 */
[----:B------:R-:W-:Y:S01]  /*2f70*/  MOV R163, UR46 ;  /* 0x0000002e00a37c02 */ /* 0x000fe20008000f00 */
[----:B------:R-:W-:Y:S02]  /*2f80*/  FMUL.RZ R86, R84, 0.15915493667125701904 ;  /* 0x3e22f98354567820 */ /* 0x000fe4000040c000 */
[----:B------:R-:W-:Y:S02]  /*2f90*/  FMUL.FTZ R84, R5, UR47 ;  /* 0x0000002f05547c20 */ /* 0x000fe40008410000 */
[----:B------:R-:W-:-:S02]  /*2fa0*/  FMUL.FTZ R163, R163, 1.4426950216293334961 ;  /* 0x3fb8aa3ba3a37820 */ /* 0x000fc40000410000 */
[----:B------:R-:W-:Y:S01]  /*2fb0*/  FMUL.RZ R87, R84, 0.15915493667125701904 ;  /* 0x3e22f98354577820 */ /* 0x000fe2000040c000 */
[----:B------:R0:W-:Y:S01]  /*2fc0*/  MUFU.COS R172, R85 ;  /* 0x0000005500ac7308 */ /* 0x0001e20000000000 */
[----:B------:R-:W-:Y:S02]  /*2fd0*/  FMUL.FTZ R84, R6, UR47 ;  /* 0x0000002f06547c20 */ /* 0x000fe40008410000 */
[-C--:B------:R-:W-:Y:S02]  /*2fe0*/  FMUL.FTZ R206, R3, R163.reuse ;  /* 0x000000a303ce7220 */ /* 0x080fe40000410000 */
[----:B------:R-:W-:Y:S02]  /*2ff0*/  FMUL.RZ R88, R84, 0.15915493667125701904 ;  /* 0x3e22f98354587820 */ /* 0x000fe4000040c000 */
[----:B------:R-:W-:Y:S01]  /*3000*/  FMUL.FTZ R84, R7, UR47 ;  /* 0x0000002f07547c20 */ /* 0x000fe20008410000 */
[----:B------:R-:W-:Y:S01]  /*3010*/  MUFU.SIN R156, R86 ;  /* 0x00000056009c7308 */ /* 0x000fe20000000400 */
[----:B------:R-:W-:-:S02]  /*3020*/  FMUL.FTZ R191, R5, R163 ;  /* 0x000000a305bf7220 */ /* 0x000fc40000410000 */
[----:B0-----:R-:W-:Y:S02]  /*3030*/  FMUL.RZ R85, R84, 0.15915493667125701904 ;  /* 0x3e22f98354557820 */ /* 0x001fe4000040c000 */
[C---:B------:R-:W-:Y:S02]  /*3040*/  FMUL.FTZ R84, R8.reuse, UR47 ;  /* 0x0000002f08547c20 */ /* 0x040fe40008410000 */
[-C--:B------:R-:W-:Y:S01]  /*3050*/  FMUL.FTZ R188, R8, R163.reuse ;  /* 0x000000a308bc7220 */ /* 0x080fe20000410000 */
[----:B------:R0:W-:Y:S01]  /*3060*/  MUFU.COS R192, R86 ;  /* 0x0000005600c07308 */ /* 0x0001e20000000000 */
[-C--:B------:R-:W-:Y:S02]  /*3070*/  FMUL.FTZ R193, R4, R163.reuse ;  /* 0x000000a304c17220 */ /* 0x080fe40000410000 */
[-C--:B------:R-:W-:Y:S02]  /*3080*/  FMUL.FTZ R162, R9, R163.reuse ;  /* 0x000000a309a27220 */ /* 0x080fe40000410000 */
[----:B------:R-:W-:-:S02]  /*3090*/  FMUL.FTZ R155, R10, R163 ;  /* 0x000000a30a9b7220 */ /* 0x000fc40000410000 */
[-C--:B------:R-:W-:Y:S01]  /*30a0*/  FMUL.FTZ R190, R6, R163.reuse ;  /* 0x000000a306be7220 */ /* 0x080fe20000410000 */
[----:B------:R-:W-:Y:S01]  /*30b0*/  MUFU.SIN R158, R87 ;  /* 0x00000057009e7308 */ /* 0x000fe20000000400 */
[----:B0-----:R-:W-:Y:S02]  /*30c0*/  FMUL.RZ R86, R84, 0.15915493667125701904 ;  /* 0x3e22f98354567820 */ /* 0x001fe4000040c000 */
[----:B------:R-:W-:Y:S02]  /*30d0*/  FMUL.FTZ R84, R9, UR47 ;  /* 0x0000002f09547c20 */ /* 0x000fe40008410000 */
[-C--:B------:R-:W-:Y:S02]  /*30e0*/  FMUL.FTZ R196, R11, R163.reuse ;  /* 0x000000a30bc47220 */ /* 0x080fe40000410000 */
[----:B------:R-:W-:Y:S01]  /*30f0*/  FMUL.FTZ R207, R12, R163 ;  /* 0x000000a30ccf7220 */ /* 0x000fe20000410000 */
[----:B------:R0:W-:Y:S01]  /*3100*/  MUFU.COS R157, R87 ;  /* 0x00000057009d7308 */ /* 0x0001e20000000000 */
[----:B------:R-:W-:-:S07]  /*3110*/  FMUL.RZ R154, R154, 0.15915493667125701904 ;  /* 0x3e22f9839a9a7820 */ /* 0x000fce000040c000 */
        /* <DEDUP_REMOVED lines=34> */
[----:B0-----:R-:W-:-:S04]  /*3340*/  MOV R85, UR26 ;  /* 0x0000001a00557c02 */ /* 0x001fc80008000f00 */
[----:B------:R-:W-:Y:S02]  /*3350*/  ISETP.LT.OR P0, PT, R85, 0x2, P0 ;  /* 0x000000025500780c */ /* 0x000fe40000701670 */
[----:B------:R-:W-:Y:S01]  /*3360*/  MOV R85, UR37 ;  /* 0x0000002500557c02 */ /* 0x000fe20008000f00 */
[----:B------:R0:W-:Y:S08]  /*3370*/  MUFU.COS R179, R88 ;  /* 0x0000005800b37308 */ /* 0x0001f00000000000 */
[----:B------:R-:W-:Y:S01]  /*3380*/  MUFU.SIN R186, R84 ;  /* 0x0000005400ba7308 */ /* 0x000fe20000000400 */
[----:B0-----:R-:W-:-:S02]  /*3390*/  MOV R88, 0x100 ;  /* 0x0000010000587802 */ /* 0x001fc40000000f00 */
[----:B------:R-:W-:-:S03]  /*33a0*/  @!P0 IADD3 R205, R205, -0x2, RZ ;  /* 0xfffffffecdcd8810 */ /* 0x000fc60007ffe0ff */
[----:B------:R-:W-:Y:S02]  /*33b0*/  @!P1 IMAD R149, R85, R88, UR7 ;  /* 0x0000000755959e24 */ /* 0x000fe4000f8e0258 */
[----:B------:R0:W-:Y:S01]  /*33c0*/  MUFU.COS R185, R84 ;  /* 0x0000005400b97308 */ /* 0x0001e20000000000 */
[----:B------:R-:W-:-:S07]  /*33d0*/  @!P0 IMAD R205, R205, R90, UR7 ;  /* 0x00000007cdcd8e24 */ /* 0x000fce000f8e025a */
[----:B------:R-:W-:Y:S01]  /*33e0*/  MUFU.SIN R178, R87 ;  /* 0x0000005700b27308 */ /* 0x000fe20000000400 */
[----:B0-----:R-:W-:-:S05]  /*33f0*/  IMAD R84, R2, 0x7, R189 ;  /* 0x0000000702547824 */ /* 0x001fca00078e02bd */
[C---:B------:R-:W-:Y:S02]  /*3400*/  IADD3 R203, R84.reuse, 0x1, RZ ;  /* 0x0000000154cb7810 */ /* 0x040fe40007ffe0ff */
[----:B------:R0:W-:Y:S01]  /*3410*/  MUFU.COS R177, R87 ;  /* 0x0000005700b17308 */ /* 0x0001e20000000000 */
[C---:B------:R-:W-:Y:S02]  /*3420*/  IADD3 R85, R84.reuse, 0x2, RZ ;  /* 0x0000000254557810 */ /* 0x040fe40007ffe0ff */
[C---:B------:R-:W-:Y:S02]  /*3430*/  IADD3 R201, R84.reuse, 0x3, RZ ;  /* 0x0000000354c97810 */ /* 0x040fe40007ffe0ff */
[C---:B------:R-:W-:Y:S02]  /*3440*/  IADD3 R197, R84.reuse, 0x4, RZ ;  /* 0x0000000454c57810 */ /* 0x040fe40007ffe0ff */
[C---:B------:R-:W-:Y:S01]  /*3450*/  IADD3 R195, R84.reuse, 0x5, RZ ;  /* 0x0000000554c37810 */ /* 0x040fe20007ffe0ff */
[----:B------:R-:W-:Y:S01]  /*3460*/  MUFU.SIN R184, R86 ;  /* 0x0000005600b87308 */ /* 0x000fe20000000400 */
[----:B0-----:R-:W-:-:S02]  /*3470*/  IADD3 R87, R84, 0x6, RZ ;  /* 0x0000000654577810 */ /* 0x001fc40007ffe0ff */
[----:B------:R-:W-:Y:S02]  /*3480*/  IADD3 R89, R84, 0x7, RZ ;  /* 0x0000000754597810 */ /* 0x000fe40007ffe0ff */
[-C--:B------:R-:W-:Y:S02]  /*3490*/  LEA.HI.SX32 R203, R203, R148.reuse, 0x1b ;  /* 0x00000094cbcb7211 */ /* 0x080fe400078fdaff */
[-C--:B------:R-:W-:Y:S01]  /*34a0*/  LEA.HI.SX32 R202, R85, R148.reuse, 0x1b ;  /* 0x0000009455ca7211 */ /* 0x080fe200078fdaff */
[----:B------:R0:W-:Y:S01]  /*34b0*/  MUFU.COS R183, R86 ;  /* 0x0000005600b77308 */ /* 0x0001e20000000000 */
[-C--:B------:R-:W-:Y:S02]  /*34c0*/  LEA.HI.SX32 R201, R201, R148.reuse, 0x1b ;  /* 0x00000094c9c97211 */ /* 0x080fe400078fdaff */
[-C--:B------:R-:W-:Y:S01]  /*34d0*/  LEA.HI.SX32 R197, R197, R148.reuse, 0x1b ;  /* 0x00000094c5c57211 */ /* 0x080fe200078fdaff */
[----:B------:R-:W-:Y:S01]  /*34e0*/  LDS.128 R92, [R202.X16+0x20] ;  /* 0x00002000ca5c7984 */ /* 0x000fe2000000cc00 */
[----:B------:R-:W-:-:S02]  /*34f0*/  LEA.HI.SX32 R195, R195, R148, 0x1b ;  /* 0x00000094c3c37211 */ /* 0x000fc400078fdaff */
[----:B------:R-:W-:Y:S01]  /*3500*/  LEA.HI.SX32 R194, R87, R148, 0x1b ;  /* 0x0000009457c27211 */ /* 0x000fe200078fdaff */
[----:B------:R-:W1:Y:S01]  /*3510*/  MUFU.EX2 R206, R206 ;  /* 0x000000ce00ce7308 */ /* 0x000e620000000800 */
[----:B0-----:R-:W-:Y:S01]  /*3520*/  FMUL.FTZ R86, R7, R163 ;  /* 0x000000a307567220 */ /* 0x001fe20000410000 */
[----:B------:R-:W-:Y:S01]  /*3530*/  LEA.HI.SX32 R204, R84, R84, 0x1b ;  /* 0x0000005454cc7211 */ /* 0x000fe200078fdaff */
[----:B------:R-:W-:Y:S01]  /*3540*/  LDS.128 R96, [R201.X16+0x30] ;  /* 0x00003000c9607984 */ /* 0x000fe2000000cc00 */
[----:B------:R-:W-:-:S03]  /*3550*/  LEA.HI.SX32 R148, R89, R148, 0x1b ;  /* 0x0000009459947211 */ /* 0x000fc600078fdaff */
[----:B------:R-:W-:Y:S01]  /*3560*/  LDS.128 R88, [R203.X16+0x10] ;  /* 0x00001000cb587984 */ /* 0x000fe2000000cc00 */
[----:B------:R0:W-:Y:S03]  /*3570*/  MUFU.EX2 R189, R86 ;  /* 0x0000005600bd7308 */ /* 0x0001e60000000800 */
[----:B------:R-:W-:Y:S04]  /*3580*/  LDS.128 R100, [R197.X16+0x40] ;  /* 0x00004000c5647984 */ /* 0x000fe8000000cc00 */
[----:B------:R-:W-:Y:S01]  /*3590*/  LDS.128 R104, [R195.X16+0x50] ;  /* 0x00005000c3687984 */ /* 0x000fe2000000cc00 */
[C---:B-1----:R-:W-:Y:S01]  /*35a0*/  FMUL.FTZ R172, R206.reuse, R172 ;  /* 0x000000acceac7220 */ /* 0x042fe20000410000 */
[----:B------:R-:W1:Y:S01]  /*35b0*/  MUFU.EX2 R191, R191 ;  /* 0x000000bf00bf7308 */ /* 0x000e620000000800 */
[----:B------:R-:W-:Y:S01]  /*35c0*/  FMUL.FTZ R173, R206, R173 ;  /* 0x000000adcead7220 */ /* 0x000fe20000410000 */
[----:B0-----:R-:W0:Y:S04]  /*35d0*/  LDS.128 R84, [R204.X16] ;  /* 0x00000000cc547984 */ /* 0x001e28000000cc00 */
[----:B------:R-:W0:Y:S02]  /*35e0*/  LDS.128 R108, [R194.X16+0x60] ;  /* 0x00006000c26c7984 */ /* 0x000e24000000cc00 */
[----:B------:R-:W0:Y:S02]  /*35f0*/  MUFU.EX2 R188, R188 ;  /* 0x000000bc00bc7308 */ /* 0x000e240000000800 */
[----:B------:R-:W0:Y:S04]  /*3600*/  LDS.128 R112, [R148.X16+0x70] ;  /* 0x0000700094707984 */ /* 0x000e28000000cc00 */
[----:B--2---:R2:W-:Y:S02]  /*3610*/  STS.128 [R150.X16+0x2100], R116 ;  /* 0x0021007496007388 */ /* 0x0045e4000000cc00 */
[----:B------:R-:W0:Y:S02]  /*3620*/  MUFU.EX2 R193, R193 ;  /* 0x000000c100c17308 */ /* 0x000e240000000800 */
[----:B---3--:R3:W-:Y:S04]  /*3630*/  STS.128 [R151.X16+0x2300], R120 ;  /* 0x0023007897007388 */ /* 0x0087e8000000cc00 */
[----:B----4-:R-:W-:Y:S02]  /*3640*/  STS.128 [R35.X16+0x2500], R124 ;  /* 0x0025007c23007388 */ /* 0x010fe4000000cc00 */
[----:B------:R-:W4:Y:S02]  /*3650*/  MUFU.EX2 R162, R162 ;  /* 0x000000a200a27308 */ /* 0x000f240000000800 */
[----:B------:R-:W-:Y:S04]  /*3660*/  STS.128 [R198.X16+0x2700], R128 ;  /* 0x00270080c6007388 */ /* 0x000fe8000000cc00 */
[----:B------:R-:W-:Y:S01]  /*3670*/  STS.128 [R200.X16+0x2900], R132 ;  /* 0x00290084c8007388 */ /* 0x000fe2000000cc00 */
[----:B--2---:R-:W-:Y:S01]  /*3680*/  MOV R117, RZ ;  /* 0x000000ff00757202 */ /* 0x004fe20000000f00 */
[----:B------:R-:W-:Y:S01]  /*3690*/  CS2R R118, SRZ ;  /* 0x0000000000767805 */ /* 0x000fe2000001ff00 */
[----:B------:R-:W-:Y:S01]  /*36a0*/  MOV R116, 0x3f800000 ;  /* 0x3f80000000747802 */ /* 0x000fe20000000f00 */
[----:B------:R2:W-:Y:S01]  /*36b0*/  STS.128 [R199.X16+0x2b00], R136 ;  /* 0x002b0088c7007388 */ /* 0x0005e2000000cc00 */
[----:B---3--:R-:W-:Y:S01]  /*36c0*/  MOV R120, 0x10 ;  /* 0x0000001000787802 */ /* 0x008fe20000000f00 */
[----:B------:R-:W3:Y:S02]  /*36d0*/  MUFU.EX2 R155, R155 ;  /* 0x0000009b009b7308 */ /* 0x000ee40000000800 */
[----:B------:R-:W-:Y:S04]  /*36e0*/  STS.128 [R153.X16+0x2d00], R140 ;  /* 0x002d008c99007388 */ /* 0x000fe8000000cc00 */
[----:B------:R0:W-:Y:S01]  /*36f0*/  STS.128 [R152.X16+0x2f00], R144 ;  /* 0x002f009098007388 */ /* 0x0001e2000000cc00 */
[----:B------:R-:W-:-:S06]  /*3700*/  NOP ;  /* 0x0000000000007918 */ /* 0x000fcc0000000000 */
[----:B------:R0:W3:Y:S01]  /*3710*/  LDS.128 R124, [R203.X16+0x2110] ;  /* 0x00211000cb7c7984 */ /* 0x0000e2000000cc00 */
[C---:B-1----:R-:W-:Y:S01]  /*3720*/  FMUL.FTZ R157, R191.reuse, R157 ;  /* 0x0000009dbf9d7220 */ /* 0x042fe20000410000 */
[----:B------:R-:W-:Y:S01]  /*3730*/  MUFU.COS R187, R154 ;  /* 0x0000009a00bb7308 */ /* 0x000fe20000000000 */
[----:B------:R-:W-:Y:S01]  /*3740*/  FMUL.FTZ R158, R191, R158 ;  /* 0x0000009ebf9e7220 */ /* 0x000fe20000410000 */
[----:B------:R-:W1:Y:S01]  /*3750*/  LDS.128 R128, [R202.X16+0x2120] ;  /* 0x00212000ca807984 */ /* 0x000e62000000cc00 */
[-C--:B--2---:R-:W-:Y:S02]  /*3760*/  FMUL.FTZ R199, R13, R163.reuse ;  /* 0x000000a30dc77220 */ /* 0x084fe40000410000 */
[----:B------:R-:W-:Y:S01]  /*3770*/  FMUL.FTZ R200, R14, R163 ;  /* 0x000000a30ec87220 */ /* 0x000fe20000410000 */
[----:B------:R2:W1:Y:S01]  /*3780*/  LDS.128 R132, [R201.X16+0x2130] ;  /* 0x00213000c9847984 */ /* 0x000462000000cc00 */
[----:B0-----:R-:W-:Y:S01]  /*3790*/  @!P0 IMAD.WIDE R152, R205, R120, UR40 ;  /* 0x00000028cd988e25 */ /* 0x001fe2000f8e0278 */
[----:B------:R-:W-:Y:S01]  /*37a0*/  SHF.L.U32 R205, R149, 0x3, RZ ;  /* 0x0000000395cd7819 */ /* 0x000fe200000006ff */
[----:B------:R-:W0:Y:S01]  /*37b0*/  MUFU.EX2 R190, R190 ;  /* 0x000000be00be7308 */ /* 0x000e220000000800 */
[----:B------:R-:W0:Y:S04]  /*37c0*/  LDS.128 R120, [R204.X16+0x2100] ;  /* 0x00210000cc787984 */ /* 0x000e28000000cc00 */
[----:B------:R-:W0:Y:S01]  /*37d0*/  LDS.128 R136, [R197.X16+0x2140] ;  /* 0x00214000c5887984 */ /* 0x000e22000000cc00 */
[----:B------:R-:W-:-:S02]  /*37e0*/  FMUL.FTZ R165, R188, R165 ;  /* 0x000000a5bca57220 */ /* 0x000fc40000410000 */
[----:B------:R-:W-:Y:S01]  /*37f0*/  FMUL.FTZ R166, R188, R166 ;  /* 0x000000a6bca67220 */ /* 0x000fe20000410000 */
[----:B------:R-:W0:Y:S01]  /*3800*/  LDS.128 R140, [R195.X16+0x2150] ;  /* 0x00215000c38c7984 */ /* 0x000e22000000cc00 */
[----:B------:R-:W-:Y:S01]  /*3810*/  FMUL.FTZ R156, R193, R156 ;  /* 0x0000009cc19c7220 */ /* 0x000fe20000410000 */
[----:B------:R-:W-:Y:S02]  /*3820*/  MUFU.EX2 R196, R196 ;  /* 0x000000c400c47308 */ /* 0x000fe40000000800 */
[----:B------:R-:W1:Y:S04]  /*3830*/  LDS.128 R144, [R194.X16+0x2160] ;  /* 0x00216000c2907984 */ /* 0x000e68000000cc00 */
[----:B------:R-:W1:Y:S01]  /*3840*/  LDS.128 R148, [R148.X16+0x2170] ;  /* 0x0021700094947984 */ /* 0x000e62000000cc00 */
[-C--:B------:R-:W-:Y:S01]  /*3850*/  FMUL.FTZ R203, R15, R163.reuse ;  /* 0x000000a30fcb7220 */ /* 0x080fe20000410000 */
[----:B------:R-:W-:Y:S02]  /*3860*/  MUFU.EX2 R198, R207 ;  /* 0x000000cf00c67308 */ /* 0x000fe40000000800 */
[----:B------:R0:W-:Y:S04]  /*3870*/  STS.64 [R205+0x8c60], R172 ;  /* 0x008c60accd007388 */ /* 0x0001e80000000a00 */
[----:B------:R-:W-:Y:S01]  /*3880*/  BAR.SYNC.DEFER_BLOCKING 0x0 ;  /* 0x0000000000007b1d */ /* 0x000fe20000010000 */
[----:B--2---:R-:W-:-:S02]  /*3890*/  FMUL.FTZ R201, R16, R163 ;  /* 0x000000a310c97220 */ /* 0x004fc40000410000 */
[-C--:B------:R-:W-:Y:S02]  /*38a0*/  FMUL.FTZ R191, R17, R163.reuse ;  /* 0x000000a311bf7220 */ /* 0x080fe40000410000 */
[----:B------:R-:W-:Y:S01]  /*38b0*/  FMUL.FTZ R163, R18, R163 ;  /* 0x000000a312a37220 */ /* 0x000fe20000410000 */
[----:B------:R-:W-:Y:S01]  /*38c0*/  MUFU.EX2 R199, R199 ;  /* 0x000000c700c77308 */ /* 0x000fe20000000800 */
[C---:B----4-:R-:W-:Y:S02]  /*38d0*/  FMUL.FTZ R167, R162.reuse, R167 ;  /* 0x000000a7a2a77220 */ /* 0x050fe40000410000 */
[----:B------:R-:W-:-:S05]  /*38e0*/  FMUL.FTZ R168, R162, R168 ;  /* 0x000000a8a2a87220 */ /* 0x000fca0000410000 */
[----:B------:R-:W2:Y:S01]  /*38f0*/  MUFU.EX2 R188, R163 ;  /* 0x000000a300bc7308 */ /* 0x000ea20000000800 */
[----:B------:R-:W-:Y:S02]  /*3900*/  FMUL.FTZ R35, R193, R192 ;  /* 0x000000c0c1237220 */ /* 0x000fe40000410000 */
[----:B------:R-:W-:Y:S02]  /*3910*/  FMUL.FTZ R162, R172, R156 ;  /* 0x0000009caca27220 */ /* 0x000fe40000410000 */
[C---:B---3--:R-:W-:Y:S02]  /*3920*/  FMUL.FTZ R169, R155.reuse, R169 ;  /* 0x000000a99ba97220 */ /* 0x048fe40000410000 */
[----:B------:R-:W-:Y:S01]  /*3930*/  FMUL.FTZ R170, R155, R170 ;  /* 0x000000aa9baa7220 */ /* 0x000fe20000410000 */
[----:B------:R-:W-:Y:S01]  /*3940*/  MUFU.EX2 R200, R200 ;  /* 0x000000c800c87308 */ /* 0x000fe20000000800 */
[----:B------:R3:W5:Y:S01]  /*3950*/  @!P0 LDG.E.128 R116, [R152.64] ;  /* 0x0000001c98748981 */ /* 0x000762000c1e1d00 */
[----:B------:R-:W-:Y:S01]  /*3960*/  FFMA.FTZ R162, R173, R35, R162 ;  /* 0x00000023ada27223 */ /* 0x000fe200000100a2 */
[----:B------:R-:W-:Y:S01]  /*3970*/  ISETP.NE.AND P0, PT, R0, 0x3f, PT ;  /* 0x0000003f0000780c */ /* 0x000fe20003f05270 */
[----:B0-----:R-:W-:Y:S01]  /*3980*/  FMUL.FTZ R160, R190, R160 ;  /* 0x000000a0bea07220 */ /* 0x001fe20000410000 */
[----:B------:R-:W-:Y:S01]  /*3990*/  BSSY B0, `(.L_x_7674) ;  /* 0x00000fa000007945 */ /* 0x000fe20003800000 */
[----:B------:R-:W-:-:S02]  /*39a0*/  FMUL.FTZ R155, R158, R162 ;  /* 0x000000a29e9b7220 */ /* 0x000fc40000410000 */
[----:B------:R-:W-:Y:S01]  /*39b0*/  MUFU.EX2 R203, R203 ;  /* 0x000000cb00cb7308 */ /* 0x000fe20000000800 */
[----:B--2---:R-:W-:Y:S02]  /*39c0*/  FMUL.FTZ R187, R188, R187 ;  /* 0x000000bbbcbb7220 */ /* 0x004fe40000410000 */
[----:B------:R-:W-:Y:S02]  /*39d0*/  FMUL.FTZ R213, R3, R85 ;  /* 0x0000005503d57220 */ /* 0x000fe40000410000 */
[----:B---3--:R-:W-:Y:S02]  /*39e0*/  FMUL.FTZ R152, R173, R156 ;  /* 0x0000009cad987220 */ /* 0x008fe40000410000 */
[----:B------:R-:W-:Y:S01]  /*39f0*/  FMUL.FTZ R159, R190, R159 ;  /* 0x0000009fbe9f7220 */ /* 0x000fe20000410000 */
[----:B------:R0:W2:Y:S01]  /*3a00*/  MUFU.SIN R153, R154 ;  /* 0x0000009a00997308 */ /* 0x0000a20000000400 */
[----:B------:R-:W-:Y:S02]  /*3a10*/  FFMA.FTZ R152, R172, R35, -R152 ;  /* 0x00000023ac987223 */ /* 0x000fe40000010898 */
[----:B------:R-:W-:-:S02]  /*3a20*/  FMUL.FTZ R213, R80, R213 ;  /* 0x000000d550d57220 */ /* 0x000fc40000410000 */
[-C--:B------:R-:W-:Y:S02]  /*3a30*/  FMUL.FTZ R163, R158, R152.reuse ;  /* 0x000000989ea37220 */ /* 0x080fe40000410000 */
[C---:B------:R-:W-:Y:S01]  /*3a40*/  FFMA.FTZ R155, R157.reuse, R152, -R155 ;  /* 0x000000989d9b7223 */ /* 0x040fe2000001089b */
[----:B------:R-:W3:Y:S01]  /*3a50*/  MUFU.EX2 R201, R201 ;  /* 0x000000c900c97308 */ /* 0x000ee20000000800 */
[----:B------:R-:W-:Y:S02]  /*3a60*/  FFMA.FTZ R163, R157, R162, R163 ;  /* 0x000000a29da37223 */ /* 0x000fe400000100a3 */
[C---:B0-----:R-:W-:Y:S02]  /*3a70*/  FMUL.FTZ R154, R160.reuse, R155 ;  /* 0x0000009ba09a7220 */ /* 0x041fe40000410000 */
[-C--:B------:R-:W-:Y:S02]  /*3a80*/  FMUL.FTZ R152, R160, R163.reuse ;  /* 0x000000a3a0987220 */ /* 0x080fe40000410000 */
[----:B------:R-:W-:Y:S01]  /*3a90*/  FFMA.FTZ R163, R159, R163, R154 ;  /* 0x000000a39fa37223 */ /* 0x000fe2000001009a */
[----:B------:R-:W0:Y:S01]  /*3aa0*/  MUFU.EX2 R191, R191 ;  /* 0x000000bf00bf7308 */ /* 0x000e220000000800 */
[----:B--2---:R-:W-:-:S02]  /*3ab0*/  FMUL.FTZ R188, R188, R153 ;  /* 0x00000099bcbc7220 */ /* 0x004fc40000410000 */
[----:B------:R-:W-:Y:S02]  /*3ac0*/  FMUL.FTZ R153, R3, R84 ;  /* 0x0000005403997220 */ /* 0x000fe40000410000 */
[----:B------:R-:W-:Y:S02]  /*3ad0*/  FFMA.FTZ R155, R159, R155, -R152 ;  /* 0x0000009b9f9b7223 */ /* 0x000fe40000010898 */
[----:B------:R-:W-:Y:S02]  /*3ae0*/  FMUL.FTZ R214, R80, R153 ;  /* 0x0000009950d67220 */ /* 0x000fe40000410000 */
[----:B------:R-:W-:Y:S02]  /*3af0*/  FMUL.FTZ R152, R4, R87 ;  /* 0x0000005704987220 */ /* 0x000fe40000410000 */
[----:B------:R-:W-:Y:S02]  /*3b00*/  FMUL.FTZ R154, R214, R156 ;  /* 0x0000009cd69a7220 */ /* 0x000fe40000410000 */
[----:B------:R-:W-:-:S02]  /*3b10*/  FMUL.FTZ R220, R4, R86 ;  /* 0x0000005604dc7220 */ /* 0x000fc40000410000 */
[----:B------:R-:W-:Y:S02]  /*3b20*/  FMUL.FTZ R153, R213, R156 ;  /* 0x0000009cd5997220 */ /* 0x000fe40000410000 */
[----:B------:R-:W-:Y:S02]  /*3b30*/  FMUL.FTZ R164, R189, R164 ;  /* 0x000000a4bda47220 */ /* 0x000fe40000410000 */
[----:B------:R-:W-:Y:S02]  /*3b40*/  FMUL.FTZ R219, R81, R152 ;  /* 0x0000009851db7220 */ /* 0x000fe40000410000 */
[-C--:B------:R-:W-:Y:S02]  /*3b50*/  FFMA.FTZ R154, R213, R35.reuse, R154 ;  /* 0x00000023d59a7223 */ /* 0x080fe4000001009a */
        /* <DEDUP_REMOVED lines=8> */
[C---:B------:R-:W-:Y:S02]  /*3be0*/  FMUL.FTZ R155, R158.reuse, R154 ;  /* 0x0000009a9e9b7220 */ /* 0x040fe40000410000 */
[C---:B------:R-:W-:Y:S02]  /*3bf0*/  FMUL.FTZ R153, R5.reuse, R88 ;  /* 0x0000005805997220 */ /* 0x040fe40000410000 */
[-C--:B------:R-:W-:Y:S02]  /*3c00*/  FMUL.FTZ R162, R158, R152.reuse ;  /* 0x000000989ea27220 */ /* 0x080fe40000410000 */
[----:B------:R-:W-:Y:S02]  /*3c10*/  FMUL.FTZ R217, R5, R89 ;  /* 0x0000005905d97220 */ /* 0x000fe40000410000 */
[----:B------:R-:W-:Y:S02]  /*3c20*/  FFMA.FTZ R190, R161, R163, R190 ;  /* 0x000000a3a1be7223 */ /* 0x000fe400000100be */
[----:B------:R-:W-:-:S02]  /*3c30*/  FFMA.FTZ R155, R157, R152, -R155 ;  /* 0x000000989d9b7223 */ /* 0x000fc4000001089b */
[C---:B------:R-:W-:Y:S02]  /*3c40*/  FMUL.FTZ R218, R82.reuse, R153 ;  /* 0x0000009952da7220 */ /* 0x040fe40000410000 */
[----:B------:R-:W-:Y:S02]  /*3c50*/  FFMA.FTZ R162, R157, R154, R162 ;  /* 0x0000009a9da27223 */ /* 0x000fe400000100a2 */
        /* <DEDUP_REMOVED lines=10> */
[----:B------:R-:W-:Y:S02]  /*3d00*/  FMUL.FTZ R216, R6, R90 ;  /* 0x0000005a06d87220 */ /* 0x000fe40000410000 */
[----:B------:R-:W-:Y:S02]  /*3d10*/  FFMA.FTZ R162, R159, R162, R153 ;  /* 0x000000a29fa27223 */ /* 0x000fe40000010099 */
[----:B------:R-:W-:Y:S02]  /*3d20*/  FMUL.FTZ R215, R83, R152 ;  /* 0x0000009853d77220 */ /* 0x000fe40000410000 */
[----:B------:R-:W-:Y:S02]  /*3d30*/  FFMA.FTZ R155, R159, R155, -R154 ;  /* 0x0000009b9f9b7223 */ /* 0x000fe4000001089a */
[----:B------:R-:W-:Y:S02]  /*3d40*/  FMUL.FTZ R216, R83, R216 ;  /* 0x000000d853d87220 */ /* 0x000fe40000410000 */
[----:B------:R-:W-:-:S02]  /*3d50*/  FMUL.FTZ R152, R168, R190 ;  /* 0x000000bea8987220 */ /* 0x000fc40000410000 */
[-C--:B------:R-:W-:Y:S02]  /*3d60*/  FMUL.FTZ R153, R168, R189.reuse ;  /* 0x000000bda8997220 */ /* 0x080fe40000410000 */
[----:B------:R-:W-:Y:S02]  /*3d70*/  FADD.FTZ R162, R215, R162 ;  /* 0x000000a2d7a27221 */ /* 0x000fe40000010000 */
[----:B------:R-:W-:Y:S02]  /*3d80*/  FADD.FTZ R155, R216, R155 ;  /* 0x0000009bd89b7221 */ /* 0x000fe40000010000 */
[C---:B------:R-:W-:Y:S02]  /*3d90*/  FFMA.FTZ R189, R167.reuse, R189, -R152 ;  /* 0x000000bda7bd7223 */ /* 0x040fe40000010898 */
[----:B------:R-:W-:Y:S02]  /*3da0*/  FFMA.FTZ R190, R167, R190, R153 ;  /* 0x000000bea7be7223 */ /* 0x000fe40000010099 */
[----:B------:R-:W-:-:S02]  /*3db0*/  FMUL.FTZ R152, R164, R162 ;  /* 0x000000a2a4987220 */ /* 0x000fc40000410000 */
[----:B------:R-:W-:Y:S02]  /*3dc0*/  FMUL.FTZ R154, R164, R155 ;  /* 0x0000009ba49a7220 */ /* 0x000fe40000410000 */
[C---:B------:R-:W-:Y:S02]  /*3dd0*/  FMUL.FTZ R153, R7.reuse, R93 ;  /* 0x0000005d07997220 */ /* 0x040fe40000410000 */
[----:B------:R-:W-:Y:S02]  /*3de0*/  FMUL.FTZ R211, R7, R92 ;  /* 0x0000005c07d37220 */ /* 0x000fe40000410000 */
[C---:B------:R-:W-:Y:S02]  /*3df0*/  FFMA.FTZ R152, R161.reuse, R155, -R152 ;  /* 0x0000009ba1987223 */ /* 0x040fe40000010898 */
[----:B------:R-:W-:Y:S02]  /*3e00*/  FFMA.FTZ R155, R161, R162, R154 ;  /* 0x000000a2a19b7223 */ /* 0x000fe4000001009a */
[----:B------:R-:W-:-:S02]  /*3e10*/  FMUL.FTZ R212, R76, R153 ;  /* 0x000000994cd47220 */ /* 0x000fc40000410000 */
[----:B------:R-:W-:Y:S02]  /*3e20*/  FMUL.FTZ R211, R76, R211 ;  /* 0x000000d34cd37220 */ /* 0x000fe40000410000 */
[----:B------:R-:W-:Y:S02]  /*3e30*/  FMUL.FTZ R154, R170, R190 ;  /* 0x000000beaa9a7220 */ /* 0x000fe40000410000 */
[----:B------:R-:W-:Y:S02]  /*3e40*/  FADD.FTZ R155, R212, R155 ;  /* 0x0000009bd49b7221 */ /* 0x000fe40000010000 */
[-C--:B------:R-:W-:Y:S02]  /*3e50*/  FMUL.FTZ R162, R170, R189.reuse ;  /* 0x000000bdaaa27220 */ /* 0x080fe40000410000 */
[----:B------:R-:W-:Y:S02]  /*3e60*/  FADD.FTZ R153, R211, R152 ;  /* 0x00000098d3997221 */ /* 0x000fe40000010000 */
[----:B------:R-:W-:-:S02]  /*3e70*/  FFMA.FTZ R189, R169, R189, -R154 ;  /* 0x000000bda9bd7223 */ /* 0x000fc4000001089a */
[----:B------:R-:W-:Y:S02]  /*3e80*/  FMUL.FTZ R154, R166, R155 ;  /* 0x0000009ba69a7220 */ /* 0x000fe40000410000 */
[----:B------:R-:W-:Y:S02]  /*3e90*/  FMUL.FTZ R152, R8, R94 ;  /* 0x0000005e08987220 */ /* 0x000fe40000410000 */
[----:B------:R-:W-:Y:S02]  /*3ea0*/  FFMA.FTZ R190, R169, R190, R162 ;  /* 0x000000bea9be7223 */ /* 0x000fe400000100a2 */
[----:B------:R-:W-:Y:S02]  /*3eb0*/  FMUL.FTZ R162, R166, R153 ;  /* 0x00000099a6a27220 */ /* 0x000fe40000410000 */
[----:B------:R-:W-:Y:S02]  /*3ec0*/  FMUL.FTZ R210, R8, R95 ;  /* 0x0000005f08d27220 */ /* 0x000fe40000410000 */
[----:B------:R-:W-:-:S02]  /*3ed0*/  FMUL.FTZ R174, R196, R174 ;  /* 0x000000aec4ae7220 */ /* 0x000fc40000410000 */
        /* <DEDUP_REMOVED lines=9> */
[----:B------:R-:W-:Y:S02]  /*3f70*/  FFMA.FTZ R190, R171, R190, R153 ;  /* 0x000000beabbe7223 */ /* 0x000fe40000010099 */
[----:B------:R-:W-:Y:S02]  /*3f80*/  FMUL.FTZ R162, R168, R154 ;  /* 0x0000009aa8a27220 */ /* 0x000fe40000410000 */
[----:B------:R-:W-:-:S02]  /*3f90*/  FMUL.FTZ R153, R9, R97 ;  /* 0x0000006109997220 */ /* 0x000fc40000410000 */
[----:B------:R-:W-:Y:S02]  /*3fa0*/  FFMA.FTZ R189, R171, R189, -R152 ;  /* 0x000000bdabbd7223 */ /* 0x000fe40000010898 */
[-C--:B------:R-:W-:Y:S02]  /*3fb0*/  FMUL.FTZ R152, R168, R155.reuse ;  /* 0x0000009ba8987220 */ /* 0x080fe40000410000 */
[----:B------:R-:W-:Y:S02]  /*3fc0*/  FMUL.FTZ R207, R9, R96 ;  /* 0x0000006009cf7220 */ /* 0x000fe40000410000 */
[----:B------:R-:W-:Y:S02]  /*3fd0*/  FMUL.FTZ R176, R198, R176 ;  /* 0x000000b0c6b07220 */ /* 0x000fe40000410000 */
[----:B------:R-:W-:Y:S02]  /*3fe0*/  FFMA.FTZ R155, R167, R155, R162 ;  /* 0x0000009ba79b7223 */ /* 0x000fe400000100a2 */
[----:B------:R-:W-:-:S02]  /*3ff0*/  FMUL.FTZ R208, R78, R153 ;  /* 0x000000994ed07220 */ /* 0x000fc40000410000 */
[----:B------:R-:W-:Y:S02]  /*4000*/  FFMA.FTZ R152, R167, R154, -R152 ;  /* 0x0000009aa7987223 */ /* 0x000fe40000010898 */
[----:B------:R-:W-:Y:S02]  /*4010*/  FMUL.FTZ R207, R78, R207 ;  /* 0x000000cf4ecf7220 */ /* 0x000fe40000410000 */
[----:B------:R-:W-:Y:S02]  /*4020*/  FMUL.FTZ R175, R198, R175 ;  /* 0x000000afc6af7220 */ /* 0x000fe40000410000 */
[----:B------:R-:W-:Y:S02]  /*4030*/  FMUL.FTZ R154, R176, R190 ;  /* 0x000000beb09a7220 */ /* 0x000fe40000410000 */
        /* <DEDUP_REMOVED lines=9> */
[----:B------:R-:W-:Y:S02]  /*40d0*/  FMUL.FTZ R178, R199, R178 ;  /* 0x000000b2c7b27220 */ /* 0x000fe40000410000 */
[----:B------:R-:W-:Y:S02]  /*40e0*/  FFMA.FTZ R154, R169, R153, -R154 ;  /* 0x00000099a99a7223 */ /* 0x000fe4000001089a */
[----:B------:R-:W-:Y:S02]  /*40f0*/  FMUL.FTZ R205, R79, R152 ;  /* 0x000000984fcd7220 */ /* 0x000fe40000410000 */
[----:B------:R-:W-:Y:S02]  /*4100*/  FFMA.FTZ R155, R169, R155, R162 ;  /* 0x0000009ba99b7223 */ /* 0x000fe400000100a2 */
[----:B------:R-:W-:-:S02]  /*4110*/  FMUL.FTZ R206, R79, R206 ;  /* 0x000000ce4fce7220 */ /* 0x000fc40000410000 */
[----:B------:R-:W-:Y:S02]  /*4120*/  FMUL.FTZ R177, R199, R177 ;  /* 0x000000b1c7b17220 */ /* 0x000fe40000410000 */
[C---:B------:R-:W-:Y:S02]  /*4130*/  FMUL.FTZ R153, R178.reuse, R189 ;  /* 0x000000bdb2997220 */ /* 0x040fe40000410000 */
[----:B------:R-:W-:Y:S02]  /*4140*/  FADD.FTZ R154, R205, R154 ;  /* 0x0000009acd9a7221 */ /* 0x000fe40000010000 */
[-C--:B------:R-:W-:Y:S02]  /*4150*/  FMUL.FTZ R152, R178, R190.reuse ;  /* 0x000000beb2987220 */ /* 0x080fe40000410000 */
[----:B------:R-:W-:Y:S02]  /*4160*/  FADD.FTZ R155, R206, R155 ;  /* 0x0000009bce9b7221 */ /* 0x000fe40000010000 */
[----:B------:R-:W-:-:S02]  /*4170*/  FFMA.FTZ R190, R177, R190, R153 ;  /* 0x000000beb1be7223 */ /* 0x000fc40000010099 */
[C---:B------:R-:W-:Y:S02]  /*4180*/  FMUL.FTZ R162, R174.reuse, R154 ;  /* 0x0000009aaea27220 */ /* 0x040fe40000410000 */
[----:B------:R-:W-:Y:S02]  /*4190*/  FMUL.FTZ R153, R11, R101 ;  /* 0x000000650b997220 */ /* 0x000fe40000410000 */
[C---:B------:R-:W-:Y:S02]  /*41a0*/  FMUL.FTZ R181, R203.reuse, R181 ;  /* 0x000000b5cbb57220 */ /* 0x040fe40000410000 */
[----:B------:R-:W-:Y:S02]  /*41b0*/  FMUL.FTZ R182, R203, R182 ;  /* 0x000000b6cbb67220 */ /* 0x000fe40000410000 */
[----:B------:R-:W-:Y:S02]  /*41c0*/  FFMA.FTZ R189, R177, R189, -R152 ;  /* 0x000000bdb1bd7223 */ /* 0x000fe40000010898 */
[----:B------:R-:W-:-:S02]  /*41d0*/  FMUL.FTZ R152, R174, R155 ;  /* 0x0000009bae987220 */ /* 0x000fc40000410000 */
[----:B------:R-:W-:Y:S02]  /*41e0*/  FMUL.FTZ R203, R11, R100 ;  /* 0x000000640bcb7220 */ /* 0x000fe40000410000 */
[----:B------:R-:W-:Y:S02]  /*41f0*/  FMUL.FTZ R180, R200, R180 ;  /* 0x000000b4c8b47220 */ /* 0x000fe40000410000 */
[C---:B------:R-:W-:Y:S02]  /*4200*/  FFMA.FTZ R155, R171.reuse, R155, R162 ;  /* 0x0000009bab9b7223 */ /* 0x040fe400000100a2 */
[C---:B------:R-:W-:Y:S02]  /*4210*/  FMUL.FTZ R204, R72.reuse, R153 ;  /* 0x0000009948cc7220 */ /* 0x040fe40000410000 */
[----:B------:R-:W-:Y:S02]  /*4220*/  FFMA.FTZ R152, R171, R154, -R152 ;  /* 0x0000009aab987223 */ /* 0x000fe40000010898 */
        /* <DEDUP_REMOVED lines=12> */
[----:B---3--:R-:W-:-:S02]  /*42f0*/  FMUL.FTZ R183, R201, R183 ;  /* 0x000000b7c9b77220 */ /* 0x008fc40000410000 */
        /* <DEDUP_REMOVED lines=26> */
[----:B0-----:R-:W-:Y:S02]  /*44a0*/  FMUL.FTZ R186, R191, R186 ;  /* 0x000000babfba7220 */ /* 0x001fe40000410000 */
[----:B------:R-:W-:Y:S02]  /*44b0*/  FFMA.FTZ R190, R183, R190, R162 ;  /* 0x000000beb7be7223 */ /* 0x000fe400000100a2 */
[----:B------:R-:W-:Y:S02]  /*44c0*/  FMUL.FTZ R162, R180, R153 ;  /* 0x00000099b4a27220 */ /* 0x000fe40000410000 */
[----:B------:R-:W-:-:S02]  /*44d0*/  FMUL.FTZ R198, R14, R107 ;  /* 0x0000006b0ec67220 */ /* 0x000fc40000410000 */
        /* <DEDUP_REMOVED lines=8> */
[----:B------:R-:W-:Y:S02]  /*4560*/  FFMA.FTZ R153, R185, R190, R153 ;  /* 0x000000beb9997223 */ /* 0x000fe40000010099 */
[----:B------:R-:W-:Y:S02]  /*4570*/  FADD.FTZ R155, R198, R155 ;  /* 0x0000009bc69b7221 */ /* 0x000fe40000010000 */
[C---:B------:R-:W-:Y:S02]  /*4580*/  FMUL.FTZ R190, R182.reuse, R154 ;  /* 0x0000009ab6be7220 */ /* 0x040fe40000410000 */
[----:B------:R-:W-:-:S02]  /*4590*/  FMUL.FTZ R162, R182, R155 ;  /* 0x0000009bb6a27220 */ /* 0x000fc40000410000 */
[----:B------:R-:W-:Y:S02]  /*45a0*/  FFMA.FTZ R163, R181, R155, R190 ;  /* 0x0000009bb5a37223 */ /* 0x000fe400000100be */
[C---:B------:R-:W-:Y:S02]  /*45b0*/  FMUL.FTZ R155, R15.reuse, R109 ;  /* 0x0000006d0f9b7220 */ /* 0x040fe40000410000 */
[----:B------:R-:W-:Y:S02]  /*45c0*/  FMUL.FTZ R195, R15, R108 ;  /* 0x0000006c0fc37220 */ /* 0x000fe40000410000 */
[C---:B------:R-:W-:Y:S02]  /*45d0*/  FMUL.FTZ R196, R68.reuse, R155 ;  /* 0x0000009b44c47220 */ /* 0x040fe40000410000 */
[----:B------:R-:W-:Y:S02]  /*45e0*/  FFMA.FTZ R162, R181, R154, -R162 ;  /* 0x0000009ab5a27223 */ /* 0x000fe400000108a2 */
[----:B------:R-:W-:-:S02]  /*45f0*/  FMUL.FTZ R195, R68, R195 ;  /* 0x000000c344c37220 */ /* 0x000fc40000410000 */
[----:B------:R-:W-:Y:S02]  /*4600*/  FADD.FTZ R163, R196, R163 ;  /* 0x000000a3c4a37221 */ /* 0x000fe40000010000 */
[----:B------:R-:W-:Y:S02]  /*4610*/  FADD.FTZ R162, R195, R162 ;  /* 0x000000a2c3a27221 */ /* 0x000fe40000010000 */
[C---:B------:R-:W-:Y:S02]  /*4620*/  FMUL.FTZ R154, R184.reuse, R163 ;  /* 0x000000a3b89a7220 */ /* 0x040fe40000410000 */
        /* <DEDUP_REMOVED lines=22> */
[C---:B------:R-:W-:Y:S02]  /*4790*/  FFMA.FTZ R222, R187.reuse, R154, -R155 ;  /* 0x0000009abbde7223 */ /* 0x040fe4000001089b */
[C---:B------:R-:W-:Y:S02]  /*47a0*/  FFMA.FTZ R155, R187.reuse, R163, R162 ;  /* 0x000000a3bb9b7223 */ /* 0x040fe400000100a2 */
[C---:B------:R-:W-:Y:S02]  /*47b0*/  FMUL.FTZ R162, R188.reuse, R152 ;  /* 0x00000098bca27220 */ /* 0x040fe40000410000 */
[-C--:B------:R-:W-:Y:S02]  /*47c0*/  FMUL.FTZ R154, R188, R153.reuse ;  /* 0x00000099bc9a7220 */ /* 0x080fe40000410000 */
[----:B------:R-:W-:-:S02]  /*47d0*/  FFMA.FTZ R153, R187, R153, R162 ;  /* 0x00000099bb997223 */ /* 0x000fc400000100a2 */
[----:B------:R0:W2:Y:S01]  /*47e0*/  @P0 LDS.64 R162, [R0.X8+0x9c68] ;  /* 0x009c680000a20984 */ /* 0x0000a20000008a00 */
[----:B------:R-:W-:Y:S02]  /*47f0*/  FFMA.FTZ R152, R187, R152, -R154 ;  /* 0x00000098bb987223 */ /* 0x000fe4000001089a */
[C---:B------:R-:W-:Y:S02]  /*4800*/  FMUL.FTZ R190, R18.reuse, R115 ;  /* 0x0000007312be7220 */ /* 0x040fe40000410000 */
[----:B------:R-:W-:Y:S02]  /*4810*/  FMUL.FTZ R154, R18, R114 ;  /* 0x00000072129a7220 */ /* 0x000fe40000410000 */
[C---:B------:R-:W-:Y:S02]  /*4820*/  FMUL.FTZ R190, R71.reuse, R190 ;  /* 0x000000be47be7220 */ /* 0x040fe40000410000 */
[----:B------:R-:W-:Y:S02]  /*4830*/  FMUL.FTZ R189, R71, R154 ;  /* 0x0000009a47bd7220 */ /* 0x000fe40000410000 */
[----:B------:R-:W-:-:S02]  /*4840*/  FADD.FTZ R155, R190, R155 ;  /* 0x0000009bbe9b7221 */ /* 0x000fc40000010000 */
[----:B------:R-:W-:Y:S01]  /*4850*/  FADD.FTZ R154, R189, R222 ;  /* 0x000000debd9a7221 */ /* 0x000fe20000010000 */
[----:B------:R-:W-:Y:S05]  /*4860*/  @P0 BRA `(.L_x_7675) ;  /* 0x000000c000000947 */ /* 0x000fea0003800000 */
[----:B01----:R-:W-:Y:S01]  /*4870*/  ULDC UR37, c[0x0][0x174] ;  /* 0x00005d0000257ab9 */ /* 0x003fe20000000800 */
[----:B--2---:R-:W-:Y:S01]  /*4880*/  HFMA2.MMA R163, -RZ, RZ, 0, 0 ;  /* 0x00000000ffa37435 */ /* 0x004fe200000001ff */
        /* <DEDUP_REMOVED lines=10> */
.L_x_7675:
[----:B01----:R-:W-:Y:S05]  /*4930*/  BSYNC B0 ;  /* 0x0000000000007941 */ /* 0x003fea0003800000 */
.L_x_7674:
        /* <DEDUP_REMOVED lines=9> */
[----:B------:R-:W-:Y:S02]  /*49d0*/  FMUL.FTZ R130, R24, R130 ;  /* 0x0000008218827220 */ /* 0x000fe40000410000 */
[C---:B0-----:R-:W-:Y:S02]  /*49e0*/  FMUL.FTZ R155, R21.reuse, R124 ;  /* 0x0000007c159b7220 */ /* 0x041fe40000410000 */
[----:B------:R-:W-:Y:S02]  /*49f0*/  FMUL.FTZ R154, R21, R125 ;  /* 0x0000007d159a7220 */ /* 0x000fe40000410000 */
[C---:B------:R-:W-:Y:S02]  /*4a00*/  FMUL.FTZ R153, R22.reuse, R126 ;  /* 0x0000007e16997220 */ /* 0x040fe40000410000 */
        /* <DEDUP_REMOVED lines=27> */
[----:B0-----:R-:W-:-:S04]  /*4bc0*/  FMUL.FTZ R233, R121, R125 ;  /* 0x0000007d79e97220 */ /* 0x001fc80000410000 */
[CC--:B------:R-:W-:Y:S02]  /*4bd0*/  FFMA.FTZ R232, R120.reuse, R124.reuse, -R233 ;  /* 0x0000007c78e87223 */ /* 0x0c0fe400000108e9 */
[-C--:B------:R-:W-:Y:S02]  /*4be0*/  FMUL.FTZ R120, R120, R125.reuse ;  /* 0x0000007d78787220 */ /* 0x080fe40000410000 */
[CC--:B------:R-:W-:Y:S02]  /*4bf0*/  FMUL.FTZ R233, R123.reuse, R125.reuse ;  /* 0x0000007d7be97220 */ /* 0x0c0fe40000410000 */
[C---:B------:R-:W-:Y:S02]  /*4c00*/  FMUL.FTZ R125, R122.reuse, R125 ;  /* 0x0000007d7a7d7220 */ /* 0x040fe40000410000 */
[-C--:B------:R-:W-:Y:S02]  /*4c10*/  FFMA.FTZ R233, R122, R124.reuse, -R233 ;  /* 0x0000007c7ae97223 */ /* 0x080fe400000108e9 */
[----:B------:R-:W-:-:S02]  /*4c20*/  FFMA.FTZ R122, R123, R124, R125 ;  /* 0x0000007c7b7a7223 */ /* 0x000fc4000001007d */
[----:B------:R-:W-:Y:S02]  /*4c30*/  FADD.FTZ R125, R126, R233 ;  /* 0x000000e97e7d7221 */ /* 0x000fe40000010000 */
[----:B------:R-:W-:Y:S02]  /*4c40*/  FFMA.FTZ R124, R121, R124, R120 ;  /* 0x0000007c797c7223 */ /* 0x000fe40000010078 */
[----:B------:R-:W-:Y:S01]  /*4c50*/  FADD.FTZ R233, R127, R122 ;  /* 0x0000007a7fe97221 */ /* 0x000fe20000010000 */
[----:B------:R-:W-:Y:S05]  /*4c60*/  BRA.DIV ~URZ, `(.L_x_7678) ;  /* 0x000071c27f007947 */ /* 0x000fea000b800000 */
[----:B------:R0:W1:Y:S02]  /*4c70*/  SHFL.UP PT, R123, R232, 0x1, RZ ;  /* 0x04200000e87b7989 */ /* 0x00006400000e00ff */
.L_x_7782:
[----:B------:R-:W-:Y:S05]  /*4c80*/  BRA.DIV ~URZ, `(.L_x_7679) ;  /* 0x000072227f007947 */ /* 0x000fea000b800000 */
[----:B------:R-:W3:Y:S01]  /*4c90*/  SHFL.UP PT, R245, R233, 0x1, RZ ;  /* 0x04200000e9f57989 */ /* 0x000ee200000e00ff */
[----:B------:R-:W-:-:S03]  /*4ca0*/  ISETP.GE.AND P0, PT, R2, 0x1, PT ;  /* 0x000000010200780c */ /* 0x000fc60003f06270 */
[----:B------:R-:W4:Y:S04]  /*4cb0*/  SHFL.UP PT, R127, R125, 0x1, RZ ;  /* 0x042000007d7f7989 */ /* 0x000f2800000e00ff */
[----:B------:R-:W0:Y:S01]  /*4cc0*/  SHFL.UP PT, R121, R124, 0x1, RZ ;  /* 0x042000007c797989 */ /* 0x000e2200000e00ff */
[C---:B---3--:R-:W-:Y:S02]  /*4cd0*/  FMUL.FTZ R120, R124.reuse, R245 ;  /* 0x000000f57c787220 */ /* 0x048fe40000410000 */
[-C--:B----4-:R-:W-:Y:S02]  /*4ce0*/  FMUL.FTZ R122, R124, R127.reuse ;  /* 0x0000007f7c7a7220 */ /* 0x090fe40000410000 */
[C---:B------:R-:W-:Y:S02]  /*4cf0*/  FFMA.FTZ R120, R232.reuse, R127, -R120 ;  /* 0x0000007fe8787223 */ /* 0x040fe40000010878 */
[----:B------:R-:W-:-:S02]  /*4d00*/  FFMA.FTZ R122, R232, R245, R122 ;  /* 0x000000f5e87a7223 */ /* 0x000fc4000001007a */
[----:B------:R-:W-:Y:S02]  /*4d10*/  @P0 FADD.FTZ R125, R125, R120 ;  /* 0x000000787d7d0221 */ /* 0x000fe40000010000 */
[----:B-1----:R-:W-:Y:S02]  /*4d20*/  FMUL.FTZ R127, R124, R123 ;  /* 0x0000007b7c7f7220 */ /* 0x002fe40000410000 */
[----:B------:R-:W-:Y:S01]  /*4d30*/  @P0 FADD.FTZ R233, R233, R122 ;  /* 0x0000007ae9e90221 */ /* 0x000fe20000010000 */
[----:B------:R-:W1:Y:S01]  /*4d40*/  SHFL.UP PT, R245, R125, 0x2, RZ ;  /* 0x044000007df57989 */ /* 0x000e6200000e00ff */
[-C--:B0-----:R-:W-:Y:S02]  /*4d50*/  FFMA.FTZ R127, R232, R121.reuse, R127 ;  /* 0x00000079e87f7223 */ /* 0x081fe4000001007f */
[C---:B------:R-:W-:Y:S01]  /*4d60*/  FMUL.FTZ R121, R124.reuse, R121 ;  /* 0x000000797c797220 */ /* 0x040fe20000410000 */
[----:B------:R-:W0:Y:S02]  /*4d70*/  SHFL.UP PT, R247, R233, 0x2, RZ ;  /* 0x04400000e9f77989 */ /* 0x000e2400000e00ff */
[----:B------:R-:W-:Y:S01]  /*4d80*/  FSEL R124, R124, R127, !P0 ;  /* 0x0000007f7c7c7208 */ /* 0x000fe20004000000 */
[----:B------:R-:W-:Y:S01]  /*4d90*/  @P0 FFMA.FTZ R232, R232, R123, -R121 ;  /* 0x0000007be8e80223 */ /* 0x000fe20000010879 */
[----:B------:R-:W-:-:S03]  /*4da0*/  ISETP.GE.AND P0, PT, R2, 0x2, PT ;  /* 0x000000020200780c */ /* 0x000fc60003f06270 */
[----:B------:R-:W3:Y:S04]  /*4db0*/  SHFL.UP PT, R121, R124, 0x2, RZ ;  /* 0x044000007c797989 */ /* 0x000ee800000e00ff */
[----:B------:R-:W4:Y:S01]  /*4dc0*/  SHFL.UP PT, R123, R232, 0x2, RZ ;  /* 0x04400000e87b7989 */ /* 0x000f2200000e00ff */
[C---:B-1----:R-:W-:Y:S02]  /*4dd0*/  FMUL.FTZ R122, R124.reuse, R245 ;  /* 0x000000f57c7a7220 */ /* 0x042fe40000410000 */
[-C--:B0-----:R-:W-:Y:S02]  /*4de0*/  FMUL.FTZ R120, R124, R247.reuse ;  /* 0x000000f77c787220 */ /* 0x081fe40000410000 */
[C---:B------:R-:W-:Y:S02]  /*4df0*/  FFMA.FTZ R122, R232.reuse, R247, R122 ;  /* 0x000000f7e87a7223 */ /* 0x040fe4000001007a */
[----:B------:R-:W-:-:S02]  /*4e00*/  FFMA.FTZ R120, R232, R245, -R120 ;  /* 0x000000f5e8787223 */ /* 0x000fc40000010878 */
[----:B------:R-:W-:Y:S02]  /*4e10*/  @P0 FADD.FTZ R233, R233, R122 ;  /* 0x0000007ae9e90221 */ /* 0x000fe40000010000 */
[----:B------:R-:W-:Y:S02]  /*4e20*/  @P0 FADD.FTZ R125, R125, R120 ;  /* 0x000000787d7d0221 */ /* 0x000fe40000010000 */
[C---:B---3--:R-:W-:Y:S01]  /*4e30*/  FMUL.FTZ R120, R124.reuse, R121 ;  /* 0x000000797c787220 */ /* 0x048fe20000410000 */
[----:B------:R-:W0:Y:S01]  /*4e40*/  SHFL.UP PT, R245, R233, 0x4, RZ ;  /* 0x04800000e9f57989 */ /* 0x000e2200000e00ff */
[----:B----4-:R-:W-:-:S03]  /*4e50*/  FMUL.FTZ R122, R124, R123 ;  /* 0x0000007b7c7a7220 */ /* 0x010fc60000410000 */
[----:B------:R-:W1:Y:S01]  /*4e60*/  SHFL.UP PT, R127, R125, 0x4, RZ ;  /* 0x048000007d7f7989 */ /* 0x000e6200000e00ff */
[C---:B------:R-:W-:Y:S02]  /*4e70*/  FFMA.FTZ R121, R232.reuse, R121, R122 ;  /* 0x00000079e8797223 */ /* 0x040fe4000001007a */
[----:B------:R-:W-:-:S03]  /*4e80*/  @P0 FFMA.FTZ R232, R232, R123, -R120 ;  /* 0x0000007be8e80223 */ /* 0x000fc60000010878 */
[----:B------:R-:W-:Y:S02]  /*4e90*/  FSEL R124, R124, R121, !P0 ;  /* 0x000000797c7c7208 */ /* 0x000fe40004000000 */
[----:B------:R-:W3:Y:S01]  /*4ea0*/  SHFL.UP PT, R121, R232, 0x4, RZ ;  /* 0x04800000e8797989 */ /* 0x000ee200000e00ff */
[----:B------:R-:W-:-:S03]  /*4eb0*/  ISETP.GE.AND P0, PT, R2, 0x4, PT ;  /* 0x000000040200780c */ /* 0x000fc60003f06270 */
[----:B------:R-:W4:Y:S01]  /*4ec0*/  SHFL.UP PT, R123, R124, 0x4, RZ ;  /* 0x048000007c7b7989 */ /* 0x000f2200000e00ff */
[----:B0-----:R-:W-:-:S04]  /*4ed0*/  FMUL.FTZ R120, R124, R245 ;  /* 0x000000f57c787220 */ /* 0x001fc80000410000 */
[-C--:B-1----:R-:W-:Y:S02]  /*4ee0*/  FFMA.FTZ R120, R232, R127.reuse, -R120 ;  /* 0x0000007fe8787223 */ /* 0x082fe40000010878 */
        /* <DEDUP_REMOVED lines=10> */
[----:B------:R-:W1:Y:S01]  /*4f90*/  SHFL.UP PT, R127, R125, 0x8, RZ ;  /* 0x050000007d7f7989 */ /* 0x000e6200000e00ff */
[----:B------:R-:W-:-:S03]  /*4fa0*/  ISETP.GE.AND P0, PT, R2, 0x8, PT ;  /* 0x000000080200780c */ /* 0x000fc60003f06270 */
[----:B------:R-:W3:Y:S04]  /*4fb0*/  SHFL.UP PT, R123, R232, 0x8, RZ ;  /* 0x05000000e87b7989 */ /* 0x000ee800000e00ff */
[----:B------:R-:W4:Y:S01]  /*4fc0*/  SHFL.UP PT, R121, R124, 0x8, RZ ;  /* 0x050000007c797989 */ /* 0x000f2200000e00ff */
[C---:B0-----:R-:W-:Y:S02]  /*4fd0*/  FMUL.FTZ R120, R124.reuse, R245 ;  /* 0x000000f57c787220 */ /* 0x041fe40000410000 */
[-C--:B-1----:R-:W-:Y:S02]  /*4fe0*/  FMUL.FTZ R122, R124, R127.reuse ;  /* 0x0000007f7c7a7220 */ /* 0x082fe40000410000 */
[C---:B------:R-:W-:Y:S02]  /*4ff0*/  FFMA.FTZ R126, R232.reuse, R127, -R120 ;  /* 0x0000007fe87e7223 */ /* 0x040fe40000010878 */
[----:B------:R-:W-:-:S02]  /*5000*/  FFMA.FTZ R234, R232, R245, R122 ;  /* 0x000000f5e8ea7223 */ /* 0x000fc4000001007a */
[C---:B---3--:R-:W-:Y:S02]  /*5010*/  FMUL.FTZ R122, R124.reuse, R123 ;  /* 0x0000007b7c7a7220 */ /* 0x048fe40000410000 */
[-C--:B----4-:R-:W-:Y:S02]  /*5020*/  FMUL.FTZ R120, R124, R121.reuse ;  /* 0x000000797c787220 */ /* 0x090fe40000410000 */
[C---:B------:R-:W-:Y:S02]  /*5030*/  FFMA.FTZ R121, R232.reuse, R121, R122 ;  /* 0x00000079e8797223 */ /* 0x040fe4000001007a */
[----:B------:R-:W-:Y:S02]  /*5040*/  @P0 FFMA.FTZ R232, R232, R123, -R120 ;  /* 0x0000007be8e80223 */ /* 0x000fe40000010878 */
[----:B------:R-:W-:Y:S01]  /*5050*/  @P0 FADD.FTZ R125, R125, R126 ;  /* 0x0000007e7d7d0221 */ /* 0x000fe20000010000 */
[----:B------:R-:W-:Y:S01]  /*5060*/  FSEL R124, R124, R121, !P0 ;  /* 0x000000797c7c7208 */ /* 0x000fe20004000000 */
[----:B------:R-:W-:Y:S01]  /*5070*/  @P0 FADD.FTZ R233, R233, R234 ;  /* 0x000000eae9e90221 */ /* 0x000fe20000010000 */
[----:B------:R0:W1:Y:S02]  /*5080*/  SHFL.UP PT, R123, R232, 0x10, RZ ;  /* 0x06000000e87b7989 */ /* 0x00006400000e00ff */
[----:B------:R-:W-:-:S02]  /*5090*/  MOV R234, R125 ;  /* 0x0000007d00ea7202 */ /* 0x000fc40000000f00 */
[----:B------:R0:W3:Y:S04]  /*50a0*/  SHFL.UP PT, R127, R125, 0x10, RZ ;  /* 0x060000007d7f7989 */ /* 0x0000e800000e00ff */
[----:B------:R0:W4:Y:S04]  /*50b0*/  SHFL.UP PT, R122, R233, 0x10, RZ ;  /* 0x06000000e97a7989 */ /* 0x00012800000e00ff */
[----:B------:R0:W2:Y:S02]  /*50c0*/  SHFL.UP PT, R126, R124, 0x10, RZ ;  /* 0x060000007c7e7989 */ /* 0x0000a400000e00ff */
.L_x_7783:
[----:B0-----:R-:W-:Y:S01]  /*50d0*/  MOV R125, R232 ;  /* 0x000000e8007d7202 */ /* 0x001fe20000000f00 */
[-C--:B----4-:R-:W-:Y:S01]  /*50e0*/  FMUL.FTZ R120, R122, R124.reuse ;  /* 0x0000007c7a787220 */ /* 0x090fe20000410000 */
[----:B------:R-:W-:Y:S01]  /*50f0*/  ISETP.GE.AND P0, PT, R2, 0x10, PT ;  /* 0x000000100200780c */ /* 0x000fe20003f06270 */
[----:B-1----:R-:W-:Y:S01]  /*5100*/  FMUL.FTZ R121, R123, R124 ;  /* 0x0000007c7b797220 */ /* 0x002fe20000410000 */
[----:B------:R-:W-:Y:S01]  /*5110*/  MOV R232, R233 ;  /* 0x000000e900e87202 */ /* 0x000fe20000000f00 */
[----:B---3--:R-:W-:-:S02]  /*5120*/  FFMA.FTZ R120, R127, R125, -R120 ;  /* 0x0000007d7f787223 */ /* 0x008fc40000010878 */
[----:B------:R-:W-:Y:S02]  /*5130*/  FMUL.FTZ R127, R127, R124 ;  /* 0x0000007c7f7f7220 */ /* 0x000fe40000410000 */
[-C--:B--2---:R-:W-:Y:S02]  /*5140*/  FFMA.FTZ R121, R126, R125.reuse, R121 ;  /* 0x0000007d7e797223 */ /* 0x084fe40000010079 */
        /* <DEDUP_REMOVED lines=11> */
[----:B-----5:R-:W-:Y:S05]  /*5200*/  CALL.REL.NOINC `($__internal_184_$__cuda_sm70_shflsync_idx_p) ;  /* 0x0000893000007944 */ /* 0x020fea0003c00000 */
.L_x_7680:
[----:B------:R-:W-:Y:S05]  /*5210*/  BRA.CONV ~URZ, `(.L_x_7681) ;  /* 0x000000437f007947 */ /* 0x000fea000b800000 */
[----:B-1----:R-:W-:Y:S01]  /*5220*/  HFMA2.MMA R122, -RZ, RZ, 0, 1.847743988037109375e-06 ;  /* 0x0000001fff7a7435 */ /* 0x002fe200000001ff */
[----:B------:R-:W-:Y:S02]  /*5230*/  MOV R120, R124 ;  /* 0x0000007c00787202 */ /* 0x000fe40000000f00 */
[----:B------:R-:W-:-:S03]  /*5240*/  MOV R121, 0x5260 ;  /* 0x0000526000797802 */ /* 0x000fc60000000f00 */
[----:B0-2--5:R-:W-:Y:S05]  /*5250*/  CALL.REL.NOINC `($__internal_184_$__cuda_sm70_shflsync_idx_p) ;  /* 0x000088e000007944 */ /* 0x025fea0003c00000 */
.L_x_7681:
[----:B------:R-:W-:Y:S05]  /*5260*/  BRA.CONV ~URZ, `(.L_x_7682) ;  /* 0x000000437f007947 */ /* 0x000fea000b800000 */
[----:B-1----:R-:W-:Y:S01]  /*5270*/  HFMA2.MMA R122, -RZ, RZ, 0, 1.847743988037109375e-06 ;  /* 0x0000001fff7a7435 */ /* 0x002fe200000001ff */
[----:B------:R-:W-:Y:S02]  /*5280*/  MOV R120, R127 ;  /* 0x0000007f00787202 */ /* 0x000fe40000000f00 */
[----:B------:R-:W-:-:S03]  /*5290*/  MOV R121, 0x52b0 ;  /* 0x000052b000797802 */ /* 0x000fc60000000f00 */
[----:B0-2--5:R-:W-:Y:S05]  /*52a0*/  CALL.REL.NOINC `($__internal_184_$__cuda_sm70_shflsync_idx_p) ;  /* 0x0000889000007944 */ /* 0x025fea0003c00000 */
.L_x_7682:
[----:B------:R-:W-:Y:S05]  /*52b0*/  BRA.CONV ~URZ, `(.L_x_7683) ;  /* 0x000000437f007947 */ /* 0x000fea000b800000 */
[----:B-1----:R-:W-:Y:S01]  /*52c0*/  HFMA2.MMA R122, -RZ, RZ, 0, 1.847743988037109375e-06 ;  /* 0x0000001fff7a7435 */ /* 0x002fe200000001ff */
[----:B------:R-:W-:-:S02]  /*52d0*/  MOV R120, R232 ;  /* 0x000000e800787202 */ /* 0x000fc40000000f00 */
[----:B------:R-:W-:-:S03]  /*52e0*/  MOV R121, 0x5300 ;  /* 0x0000530000797802 */ /* 0x000fc60000000f00 */
[----:B0-2--5:R-:W-:Y:S05]  /*52f0*/  CALL.REL.NOINC `($__internal_184_$__cuda_sm70_shflsync_idx_p) ;  /* 0x0000884000007944 */ /* 0x025fea0003c00000 */
.L_x_7683:
        /* <DEDUP_REMOVED lines=9> */
.L_x_7784:
[----:B--234-:R-:W2:Y:S01]  /*5390*/  LDS.128 R116, [R244+0x8450] ;  /* 0x00845000f4747984 */ /* 0x01cea20000000c00 */
[----:B-1----:R-:W-:Y:S01]  /*53a0*/  MOV R122, R234 ;  /* 0x000000ea007a7202 */ /* 0x002fe20000000f00 */
[----:B0-----:R-:W-:-:S04]  /*53b0*/  FMUL.FTZ R120, R123, R124 ;  /* 0x0000007c7b787220 */ /* 0x001fc80000410000 */
[C---:B------:R-:W-:Y:S02]  /*53c0*/  FMUL.FTZ R234, R122.reuse, R124 ;  /* 0x0000007c7aea7220 */ /* 0x040fe40000410000 */
[-C--:B------:R-:W-:Y:S02]  /*53d0*/  FFMA.FTZ R120, R122, R125.reuse, -R120 ;  /* 0x0000007d7a787223 */ /* 0x080fe40000010878 */
[----:B------:R-:W-:Y:S02]  /*53e0*/  FFMA.FTZ R121, R123, R125, R234 ;  /* 0x0000007d7b797223 */ /* 0x000fe400000100ea */
        /* <DEDUP_REMOVED lines=20> */
.L_x_7677:
[----:B------:R-:W-:Y:S05]  /*5530*/  BSYNC B0 ;  /* 0x0000000000007941 */ /* 0x000fea0003800000 */
.L_x_7676:
[----:B------:R-:W-:Y:S01]  /*5540*/  WARPSYNC 0xffffffff ;  /* 0xffffffff00007948 */ /* 0x000fe20003800000 */
[----:B------:R-:W-:Y:S02]  /*5550*/  LOP3.LUT P0, RZ, R0, 0x1f, RZ, 0xc0, !PT ;  /* 0x0000001f00ff7812 */ /* 0x000fe4000780c0ff */
[CC--:B0-2--5:R-:W-:Y:S01]  /*5560*/  FMUL.FTZ R118, R188.reuse, -R162.reuse ;  /* 0x800000a2bc767220 */ /* 0x0e5fe20000410000 */
        /* <DEDUP_REMOVED lines=9> */
[-C--:B------:R-:W-:Y:S02]  /*5600*/  FMUL.FTZ R117, R187, R151.reuse ;  /* 0x00000097bb757220 */ /* 0x080fe40000410000 */
[C---:B------:R-:W-:Y:S02]  /*5610*/  FMUL.FTZ R116, R188.reuse, R151 ;  /* 0x00000097bc747220 */ /* 0x040fe40000410000 */
[----:B------:R-:W-:Y:S02]  /*5620*/  FFMA.FTZ R120, R185, R118, R120 ;  /* 0x00000076b9787223 */ /* 0x000fe40000010078 */
        /* <DEDUP_REMOVED lines=131> */
[C---:B0-----:R-:W-:Y:S02]  /*5e60*/  FMUL.FTZ R126, R173.reuse, R124 ;  /* 0x0000007cad7e7220 */ /* 0x041fe40000410000 */
[C---:B------:R-:W-:Y:S02]  /*5e70*/  FMUL.FTZ R116, R156.reuse, -R118 ;  /* 0x800000769c747220 */ /* 0x040fe40000410000 */
[----:B------:R-:W-:Y:S02]  /*5e80*/  FMUL.FTZ R119, R156, -R117 ;  /* 0x800000759c777220 */ /* 0x000fe40000410000 */
[----:B------:R-:W-:-:S02]  /*5e90*/  FMUL.FTZ R173, R173, R125 ;  /* 0x0000007dadad7220 */ /* 0x000fc40000410000 */
[C---:B------:R-:W-:Y:S02]  /*5ea0*/  FFMA.FTZ R126, R172.reuse, R125, R126 ;  /* 0x0000007dac7e7223 */ /* 0x040fe4000001007e */
[C---:B------:R-:W-:Y:S01]  /*5eb0*/  FFMA.FTZ R117, R35.reuse, R117, -R116 ;  /* 0x0000007523757223 */ /* 0x040fe20000010874 */
[----:B------:R-:W-:Y:S01]  /*5ec0*/  MOV R116, UR26 ;  /* 0x0000001a00747c02 */ /* 0x000fe20008000f00 */
[----:B------:R-:W-:Y:S02]  /*5ed0*/  FFMA.FTZ R122, R35, R118, R119 ;  /* 0x00000076237a7223 */ /* 0x000fe40000010077 */
[----:B------:R-:W-:Y:S01]  /*5ee0*/  FFMA.FTZ R173, R172, R124, -R173 ;  /* 0x0000007cacad7223 */ /* 0x000fe200000108ad */
[----:B------:R-:W-:Y:S01]  /*5ef0*/  ISETP.GE.OR P0, PT, R116, c[0x0][0x174], P0 ;  /* 0x00005d0074007a0c */ /* 0x000fe20000706670 */
[----:B------:R-:W-:Y:S02]  /*5f00*/  FADD.FTZ R213, R213, R126 ;  /* 0x0000007ed5d57221 */ /* 0x000fe40000010000 */
[----:B------:R-:W-:-:S02]  /*5f10*/  FADD.FTZ R123, -R223, R122 ;  /* 0x0000007adf7b7221 */ /* 0x000fc40000010100 */
[C---:B------:R-:W-:Y:S02]  /*5f20*/  FMUL.FTZ R118, R156.reuse, -R120 ;  /* 0x800000789c767220 */ /* 0x040fe40000410000 */
[----:B------:R-:W-:Y:S02]  /*5f30*/  FMUL.FTZ R116, R156, -R121 ;  /* 0x800000799c747220 */ /* 0x000fe40000410000 */
[----:B------:R-:W-:Y:S01]  /*5f40*/  FADD.FTZ R122, R224, R117 ;  /* 0x00000075e07a7221 */ /* 0x000fe20000010000 */
[----:B------:R-:W-:Y:S01]  /*5f50*/  HFMA2.MMA R117, -RZ, RZ, 0, 0 ;  /* 0x00000000ff757435 */ /* 0x000fe200000001ff */
[----:B------:R-:W-:Y:S02]  /*5f60*/  FADD.FTZ R214, R214, R173 ;  /* 0x000000add6d67221 */ /* 0x000fe40000010000 */
[----:B------:R-:W-:Y:S02]  /*5f70*/  FMUL.FTZ R124, R156, R213 ;  /* 0x000000d59c7c7220 */ /* 0x000fe40000410000 */
[----:B------:R-:W-:-:S02]  /*5f80*/  FFMA.FTZ R121, R35, R121, R118 ;  /* 0x0000007923797223 */ /* 0x000fc40000010076 */
[C---:B------:R-:W-:Y:S01]  /*5f90*/  FFMA.FTZ R120, R35.reuse, R120, -R116 ;  /* 0x0000007823787223 */ /* 0x040fe20000010874 */
[----:B------:R-:W-:Y:S01]  /*5fa0*/  MOV R116, 0x3f800000 ;  /* 0x3f80000000747802 */ /* 0x000fe20000000f00 */
[CC--:B------:R-:W-:Y:S01]  /*5fb0*/  FFMA.FTZ R125, R35.reuse, R214.reuse, -R124 ;  /* 0x000000d6237d7223 */ /* 0x0c0fe2000001087c */
[----:B------:R-:W-:Y:S01]  /*5fc0*/  CS2R R118, SRZ ;  /* 0x0000000000767805 */ /* 0x000fe2000001ff00 */
[----:B------:R-:W-:Y:S02]  /*5fd0*/  FMUL.FTZ R124, R156, R214 ;  /* 0x000000d69c7c7220 */ /* 0x000fe40000410000 */
[----:B------:R-:W-:Y:S02]  /*5fe0*/  FADD.FTZ R220, R220, R125 ;  /* 0x0000007ddcdc7221 */ /* 0x000fe40000010000 */
[----:B------:R-:W-:Y:S01]  /*5ff0*/  FFMA.FTZ R124, R35, R213, R124 ;  /* 0x000000d5237c7223 */ /* 0x000fe2000001007c */
[----:B------:R-:W0:Y:S01]  /*6000*/  @!P0 LDS.128 R116, [UR48+0x9e60] ;  /* 0x009e6030ff748984 */ /* 0x000e220008000c00 */
[----:B------:R-:W-:-:S02]  /*6010*/  ISETP.GT.U32.AND P0, PT, R0, 0x1f, PT ;  /* 0x0000001f0000780c */ /* 0x000fc40003f04070 */
[----:B------:R-:W-:Y:S01]  /*6020*/  FADD.FTZ R219, R219, R124 ;  /* 0x0000007cdbdb7221 */ /* 0x000fe20000010000 */
[----:B------:R1:W-:Y:S02]  /*6030*/  STS.128 [R0.X16+0x8860], R120 ;  /* 0x0088607800007388 */ /* 0x0003e4000000cc00 */
[----:B-1----:R-:W-:-:S04]  /*6040*/  FMUL.FTZ R120, R158, R220 ;  /* 0x000000dc9e787220 */ /* 0x002fc80000410000 */
        /* <DEDUP_REMOVED lines=12> */
[CC--:B------:R-:W-:Y:S02]  /*6110*/  FFMA.FTZ R121, R161.reuse, R215.reuse, R120 ;  /* 0x000000d7a1797223 */ /* 0x0c0fe40000010078 */
[----:B------:R-:W-:Y:S02]  /*6120*/  FMUL.FTZ R120, R164, R215 ;  /* 0x000000d7a4787220 */ /* 0x000fe40000410000 */
[----:B------:R-:W-:Y:S02]  /*6130*/  FADD.FTZ R212, R212, R121 ;  /* 0x00000079d4d47221 */ /* 0x000fe40000010000 */
[----:B------:R-:W-:-:S04]  /*6140*/  FFMA.FTZ R120, R161, R216, -R120 ;  /* 0x000000d8a1787223 */ /* 0x000fc80000010878 */
[----:B------:R-:W-:Y:S02]  /*6150*/  FADD.FTZ R211, R211, R120 ;  /* 0x00000078d3d37221 */ /* 0x000fe40000010000 */
[----:B------:R-:W-:-:S04]  /*6160*/  FMUL.FTZ R120, R166, R212 ;  /* 0x000000d4a6787220 */ /* 0x000fc80000410000 */
[----:B------:R-:W-:-:S04]  /*6170*/  FFMA.FTZ R120, R165, R211, -R120 ;  /* 0x000000d3a5787223 */ /* 0x000fc80000010878 */
[----:B------:R-:W-:Y:S02]  /*6180*/  FADD.FTZ R209, R209, R120 ;  /* 0x00000078d1d17221 */ /* 0x000fe40000010000 */
[----:B------:R-:W-:-:S04]  /*6190*/  FMUL.FTZ R120, R166, R211 ;  /* 0x000000d3a6787220 */ /* 0x000fc80000410000 */
[----:B------:R-:W-:Y:S02]  /*61a0*/  FFMA.FTZ R121, R165, R212, R120 ;  /* 0x000000d4a5797223 */ /* 0x000fe40000010078 */
[----:B------:R-:W-:Y:S02]  /*61b0*/  FMUL.FTZ R120, R168, R209 ;  /* 0x000000d1a8787220 */ /* 0x000fe40000410000 */
[----:B------:R-:W-:-:S04]  /*61c0*/  FADD.FTZ R210, R210, R121 ;  /* 0x00000079d2d27221 */ /* 0x000fc80000010000 */
        /* <DEDUP_REMOVED lines=61> */
[----:B0-----:R-:W-:-:S05]  /*65a0*/  SHF.L.U32 R252, R0, 0x5, RZ ;  /* 0x0000000500fc7819 */ /* 0x001fca00000006ff */
        /* <DEDUP_REMOVED lines=18> */
.L_x_7785:
[----:B------:R-:W-:Y:S05]  /*66d0*/  BRA.DIV ~URZ, `(.L_x_7688) ;  /* 0x000066f27f007947 */ /* 0x000fea000b800000 */
[----:B------:R-:W2:Y:S04]  /*66e0*/  SHFL.DOWN PT, R125, R125, 0x1, 0x1f ;  /* 0x08201f007d7d7f89 */ /* 0x000ea800000e0000 */
[----:B------:R3:W4:Y:S04]  /*66f0*/  SHFL.DOWN PT, R172, R124, 0x1, 0x1f ;  /* 0x08201f007cac7f89 */ /* 0x00072800000e0000 */
[----:B------:R3:W0:Y:S02]  /*6700*/  SHFL.DOWN PT, R122, R123, 0x1, 0x1f ;  /* 0x08201f007b7a7f89 */ /* 0x00062400000e0000 */
.L_x_7786:
[----:B------:R-:W-:Y:S01]  /*6710*/  BSSY B1, `(.L_x_7689) ;  /* 0x000000d000017945 */ /* 0x000fe20003800000 */
[----:B------:R-:W-:Y:S05]  /*6720*/  @!P0 BRA `(.L_x_7690) ;  /* 0x000000b000008947 */ /* 0x000fea0003800000 */
[C---:B0-----:R-:W-:Y:S02]  /*6730*/  FMUL.FTZ R120, R232.reuse, R122 ;  /* 0x0000007ae8787220 */ /* 0x041fe40000410000 */
[----:B----4-:R-:W-:-:S02]  /*6740*/  FMUL.FTZ R173, R232, R172 ;  /* 0x000000ace8ad7220 */ /* 0x010fc40000410000 */
[C---:B------:R-:W-:Y:S02]  /*6750*/  FFMA.FTZ R121, R127.reuse, R172, -R120 ;  /* 0x000000ac7f797223 */ /* 0x040fe40000010878 */
[CC--:B--2---:R-:W-:Y:S02]  /*6760*/  FMUL.FTZ R120, R232.reuse, R125.reuse ;  /* 0x0000007de8787220 */ /* 0x0c4fe40000410000 */
[-C--:B-1----:R-:W-:Y:S02]  /*6770*/  FMUL.FTZ R232, R232, R126.reuse ;  /* 0x0000007ee8e87220 */ /* 0x082fe40000410000 */
[C---:B------:R-:W-:Y:S02]  /*6780*/  FFMA.FTZ R120, R127.reuse, R126, -R120 ;  /* 0x0000007e7f787223 */ /* 0x040fe40000010878 */
[C---:B------:R-:W-:Y:S02]  /*6790*/  FFMA.FTZ R122, R127.reuse, R122, R173 ;  /* 0x0000007a7f7a7223 */ /* 0x040fe400000100ad */
[----:B------:R-:W-:Y:S01]  /*67a0*/  FFMA.FTZ R232, R127, R125, R232 ;  /* 0x0000007d7fe87223 */ /* 0x000fe200000100e8 */
[----:B------:R-:W-:Y:S01]  /*67b0*/  MOV R127, R120 ;  /* 0x00000078007f7202 */ /* 0x000fe20000000f00 */
[----:B---3--:R-:W-:-:S02]  /*67c0*/  FADD.FTZ R124, R124, R121 ;  /* 0x000000797c7c7221 */ /* 0x008fc40000010000 */
[----:B------:R-:W-:Y:S02]  /*67d0*/  FADD.FTZ R123, R123, R122 ;  /* 0x0000007a7b7b7221 */ /* 0x000fe40000010000 */
.L_x_7690:
[----:B------:R-:W-:Y:S05]  /*67e0*/  BSYNC B1 ;  /* 0x0000000000017941 */ /* 0x000fea0003800000 */
.L_x_7689:
[----:B------:R-:W-:-:S04]  /*67f0*/  LOP3.LUT R120, R0, 0x1f, RZ, 0xc0, !PT ;  /* 0x0000001f00787812 */ /* 0x000fc800078ec0ff */
[----:B------:R-:W-:Y:S01]  /*6800*/  ISETP.GT.U32.AND P0, PT, R120, 0x1d, PT ;  /* 0x0000001d7800780c */ /* 0x000fe20003f04070 */
[----:B------:R-:W-:Y:S05]  /*6810*/  BRA.DIV ~URZ, `(.L_x_7691) ;  /* 0x000067027f007947 */ /* 0x000fea000b800000 */
[----:B--2---:R2:W3:Y:S04]  /*6820*/  SHFL.DOWN PT, R125, R127, 0x2, 0x1f ;  /* 0x08401f007f7d7f89 */ /* 0x0044e800000e0000 */
[----:B-1----:R2:W1:Y:S04]  /*6830*/  SHFL.DOWN PT, R126, R232, 0x2, 0x1f ;  /* 0x08401f00e87e7f89 */ /* 0x00246800000e0000 */
[----:B----4-:R2:W4:Y:S04]  /*6840*/  SHFL.DOWN PT, R172, R124, 0x2, 0x1f ;  /* 0x08401f007cac7f89 */ /* 0x01052800000e0000 */
[----:B0-----:R2:W0:Y:S02]  /*6850*/  SHFL.DOWN PT, R122, R123, 0x2, 0x1f ;  /* 0x08401f007b7a7f89 */ /* 0x00142400000e0000 */
.L_x_7787:
        /* <DEDUP_REMOVED lines=13> */
.L_x_7693:
[----:B------:R-:W-:Y:S05]  /*6930*/  BSYNC B1 ;  /* 0x0000000000017941 */ /* 0x000fea0003800000 */
.L_x_7692:
[----:B------:R-:W-:-:S04]  /*6940*/  LOP3.LUT R120, R0, 0x1f, RZ, 0xc0, !PT ;  /* 0x0000001f00787812 */ /* 0x000fc800078ec0ff */
[----:B------:R-:W-:Y:S01]  /*6950*/  ISETP.GT.U32.AND P0, PT, R120, 0x1b, PT ;  /* 0x0000001b7800780c */ /* 0x000fe20003f04070 */
[----:B------:R-:W-:Y:S10]  /*6960*/  BRA.DIV ~URZ, `(.L_x_7694) ;  /* 0x000067727f007947 */ /* 0x000ff4000b800000 */
[----:B---3--:R3:W2:Y:S02]  /*6970*/  SHFL.DOWN PT, R125, R127, 0x4, 0x1f ;  /* 0x08801f007f7d7f89 */ /* 0x0086a400000e0000 */
.L_x_7788:
[----:B------:R-:W-:Y:S05]  /*6980*/  BRA.DIV ~URZ, `(.L_x_7695) ;  /* 0x000067d27f007947 */ /* 0x000fea000b800000 */
[----:B-1----:R1:W3:Y:S04]  /*6990*/  SHFL.DOWN PT, R126, R232, 0x4, 0x1f ;  /* 0x08801f00e87e7f89 */ /* 0x0022e800000e0000 */
[----:B----4-:R1:W4:Y:S04]  /*69a0*/  SHFL.DOWN PT, R172, R124, 0x4, 0x1f ;  /* 0x08801f007cac7f89 */ /* 0x01032800000e0000 */
[----:B0-----:R1:W0:Y:S02]  /*69b0*/  SHFL.DOWN PT, R122, R123, 0x4, 0x1f ;  /* 0x08801f007b7a7f89 */ /* 0x00122400000e0000 */
.L_x_7789:
        /* <DEDUP_REMOVED lines=13> */
.L_x_7697:
[----:B------:R-:W-:Y:S05]  /*6a90*/  BSYNC B1 ;  /* 0x0000000000017941 */ /* 0x000fea0003800000 */
.L_x_7696:
[----:B------:R-:W-:-:S04]  /*6aa0*/  LOP3.LUT R120, R0, 0x1f, RZ, 0xc0, !PT ;  /* 0x0000001f00787812 */ /* 0x000fc800078ec0ff */
[----:B------:R-:W-:Y:S01]  /*6ab0*/  ISETP.GT.U32.AND P0, PT, R120, 0x17, PT ;  /* 0x000000177800780c */ /* 0x000fe20003f04070 */
[----:B------:R-:W-:Y:S05]  /*6ac0*/  BRA.DIV ~URZ, `(.L_x_7698) ;  /* 0x000067e27f007947 */ /* 0x000fea000b800000 */
[----:B--2---:R2:W1:Y:S04]  /*6ad0*/  SHFL.DOWN PT, R125, R127, 0x8, 0x1f ;  /* 0x09001f007f7d7f89 */ /* 0x00446800000e0000 */
[----:B---3--:R2:W3:Y:S04]  /*6ae0*/  SHFL.DOWN PT, R126, R232, 0x8, 0x1f ;  /* 0x09001f00e87e7f89 */ /* 0x0084e800000e0000 */
[----:B----4-:R2:W4:Y:S04]  /*6af0*/  SHFL.DOWN PT, R172, R124, 0x8, 0x1f ;  /* 0x09001f007cac7f89 */ /* 0x01052800000e0000 */
[----:B0-----:R2:W0:Y:S02]  /*6b00*/  SHFL.DOWN PT, R122, R123, 0x8, 0x1f ;  /* 0x09001f007b7a7f89 */ /* 0x00142400000e0000 */
.L_x_7790:
        /* <DEDUP_REMOVED lines=13> */
.L_x_7700:
[----:B------:R-:W-:Y:S05]  /*6be0*/  BSYNC B1 ;  /* 0x0000000000017941 */ /* 0x000fea0003800000 */
.L_x_7699:
[----:B------:R-:W-:-:S04]  /*6bf0*/  LOP3.LUT R120, R0, 0x1f, RZ, 0xc0, !PT ;  /* 0x0000001f00787812 */ /* 0x000fc800078ec0ff */
[----:B------:R-:W-:Y:S01]  /*6c00*/  ISETP.GT.U32.AND P0, PT, R120, 0xf, PT ;  /* 0x0000000f7800780c */ /* 0x000fe20003f04070 */
[----:B------:R-:W-:Y:S10]  /*6c10*/  BRA.DIV ~URZ, `(.L_x_7701) ;  /* 0x000068527f007947 */ /* 0x000ff4000b800000 */
[----:B-1----:R1:W2:Y:S02]  /*6c20*/  SHFL.DOWN PT, R125, R127, 0x10, 0x1f ;  /* 0x0a001f007f7d7f89 */ /* 0x0022a400000e0000 */
.L_x_7791:
[----:B------:R-:W-:Y:S05]  /*6c30*/  BRA.DIV ~URZ, `(.L_x_7702) ;  /* 0x000068b27f007947 */ /* 0x000fea000b800000 */
[----:B---3--:R3:W1:Y:S04]  /*6c40*/  SHFL.DOWN PT, R126, R232, 0x10, 0x1f ;  /* 0x0a001f00e87e7f89 */ /* 0x00866800000e0000 */
[----:B----4-:R3:W4:Y:S04]  /*6c50*/  SHFL.DOWN PT, R172, R124, 0x10, 0x1f ;  /* 0x0a001f007cac7f89 */ /* 0x01072800000e0000 */
[----:B0-----:R3:W0:Y:S02]  /*6c60*/  SHFL.DOWN PT, R122, R123, 0x10, 0x1f ;  /* 0x0a001f007b7a7f89 */ /* 0x00162400000e0000 */
.L_x_7792:
        /* <DEDUP_REMOVED lines=13> */
.L_x_7704:
[----:B------:R-:W-:Y:S05]  /*6d40*/  BSYNC B1 ;  /* 0x0000000000017941 */ /* 0x000fea0003800000 */
.L_x_7703:
        /* <DEDUP_REMOVED lines=20> */
.L_x_7793:
        /* <DEDUP_REMOVED lines=20> */
.L_x_7707:
[----:B------:R-:W-:Y:S05]  /*6fd0*/  BSYNC B1 ;  /* 0x0000000000017941 */ /* 0x000fea0003800000 */
.L_x_7706:
        /* <DEDUP_REMOVED lines=14> */
.L_x_7686:
[----:B0-----:R-:W-:Y:S05]  /*70c0*/  BSYNC B0 ;  /* 0x0000000000007941 */ /* 0x001fea0003800000 */
.L_x_7685:
[----:B------:R-:W-:Y:S01]  /*70d0*/  WARPSYNC 0xffffffff ;  /* 0xffffffff00007948 */ /* 0x000fe20003800000 */
[----:B------:R-:W-:Y:S01]  /*70e0*/  BAR.SYNC.DEFER_BLOCKING 0x0 ;  /* 0x0000000000007b1d */ /* 0x000fe20000010000 */
[----:B------:R-:W-:Y:S01]  /*70f0*/  ISETP.NE.AND P0, PT, R0, RZ, PT ;  /* 0x000000ff0000720c */ /* 0x000fe20003f05270 */
[----:B------:R-:W-:Y:S01]  /*7100*/  FMUL.FTZ R246, R22, R216 ;  /* 0x000000d816f67220 */ /* 0x000fe20000410000 */
[C---:B------:R-:W-:Y:S01]  /*7110*/  IADD3 R173, R0.reuse, 0x680, RZ ;  /* 0x0000068000ad7810 */ /* 0x040fe20007ffe0ff */
[----:B------:R-:W-:Y:S02]  /*7120*/  FMUL.FTZ R244, R21, R218 ;  /* 0x000000da15f47220 */ /* 0x000fe40000410000 */
[----:B------:R-:W-:Y:S01]  /*7130*/  ULDC UR36, c[0x0][0x168] ;  /* 0x00005a0000247ab9 */ /* 0x000fe20000000800 */
[----:B------:R-:W-:Y:S01]  /*7140*/  BSSY B0, `(.L_x_7708) ;  /* 0x0000294000007945 */ /* 0x000fe20003800000 */
[----:B------:R-:W-:Y:S01]  /*7150*/  UIADD3 UR36, -UR34, UR36, URZ ;  /* 0x0000002422247290 */ /* 0x000fe2000fffe13f */
[----:B-1----:R-:W0:Y:S05]  /*7160*/  LDS.64 R120, [R0.X16+0x8868] ;  /* 0x0088680000787984 */ /* 0x002e2a000000ca00 */
[----:B------:R1:W-:Y:S02]  /*7170*/  @!P0 STS.128 [UR48+0x9e60], R116 ;  /* 0x009e6074ff008988 */ /* 0x0003e40008000c30 */
[----:B-1----:R-:W-:-:S04]  /*7180*/  SHF.L.U32 R117, R0, 0x5, RZ ;  /* 0x0000000500757819 */ /* 0x002fc800000006ff */
[----:B------:R-:W-:Y:S01]  /*7190*/  LEA.HI.SX32 R117, R117, R117, 0x1b ;  /* 0x0000007575757211 */ /* 0x000fe200078fdaff */
[CC--:B0-----:R-:W-:Y:S02]  /*71a0*/  FMUL.FTZ R122, R120.reuse, -R163.reuse ;  /* 0x800000a3787a7220 */ /* 0x0c1fe40000410000 */
[C---:B------:R-:W-:Y:S02]  /*71b0*/  FMUL.FTZ R163, R121.reuse, -R163 ;  /* 0x800000a379a37220 */ /* 0x040fe40000410000 */
[-C--:B------:R-:W-:Y:S02]  /*71c0*/  FFMA.FTZ R122, R121, R162.reuse, R122 ;  /* 0x000000a2797a7223 */ /* 0x080fe4000001007a */
[----:B------:R-:W-:Y:S02]  /*71d0*/  FFMA.FTZ R163, R120, R162, -R163 ;  /* 0x000000a278a37223 */ /* 0x000fe400000108a3 */
[----:B------:R-:W-:Y:S02]  /*71e0*/  FADD.FTZ R151, -R151, R122 ;  /* 0x0000007a97977221 */ /* 0x000fe40000010100 */
[----:B------:R-:W-:-:S02]  /*71f0*/  FADD.FTZ R163, R150, R163 ;  /* 0x000000a396a37221 */ /* 0x000fc40000010000 */
[-C--:B------:R-:W-:Y:S02]  /*7200*/  FMUL.FTZ R120, R188, -R151.reuse ;  /* 0x80000097bc787220 */ /* 0x080fe40000410000 */
[----:B------:R-:W-:Y:S02]  /*7210*/  FMUL.FTZ R123, R115, R151 ;  /* 0x00000097737b7220 */ /* 0x000fe40000410000 */
[-C--:B------:R-:W-:Y:S02]  /*7220*/  FFMA.FTZ R121, R187, R163.reuse, -R120 ;  /* 0x000000a3bb797223 */ /* 0x080fe40000010878 */
[----:B------:R-:W-:Y:S02]  /*7230*/  FFMA.FTZ R116, R114, R163, R123 ;  /* 0x000000a372747223 */ /* 0x000fe4000001007b */
[----:B------:R-:W-:Y:S02]  /*7240*/  FADD.FTZ R148, R148, R121 ;  /* 0x0000007994947221 */ /* 0x000fe40000010000 */
[----:B------:R-:W-:-:S02]  /*7250*/  FFMA.FTZ R121, -R226, R114, R189 ;  /* 0x00000072e2797223 */ /* 0x000fc400000101bd */
[----:B------:R-:W-:Y:S02]  /*7260*/  FMUL.FTZ R188, R188, -R163 ;  /* 0x800000a3bcbc7220 */ /* 0x000fe40000410000 */
[----:B------:R-:W-:Y:S02]  /*7270*/  FMUL.FTZ R114, R151, UR47 ;  /* 0x0000002f97727c20 */ /* 0x000fe40008410000 */
[----:B------:R-:W-:Y:S02]  /*7280*/  FMUL.FTZ R122, R163, UR47 ;  /* 0x0000002fa37a7c20 */ /* 0x000fe40008410000 */
[----:B------:R-:W-:Y:S02]  /*7290*/  FFMA.FTZ R115, -R226, R115, R190 ;  /* 0x00000073e2737223 */ /* 0x000fe400000101be */
[-C--:B------:R-:W-:Y:S02]  /*72a0*/  FMUL.FTZ R124, R18, R151.reuse ;  /* 0x00000097127c7220 */ /* 0x080fe40000410000 */
[----:B------:R-:W-:-:S02]  /*72b0*/  FFMA.FTZ R120, R187, R151, R188 ;  /* 0x00000097bb787223 */ /* 0x000fc400000100bc */
[----:B------:R-:W-:Y:S02]  /*72c0*/  FFMA.FTZ R118, R163, UR46, R114 ;  /* 0x0000002ea3767c23 */ /* 0x000fe40008010072 */
[----:B------:R-:W-:Y:S02]  /*72d0*/  FFMA.FTZ R122, R151, UR46, -R122 ;  /* 0x0000002e977a7c23 */ /* 0x000fe4000801087a */
[----:B------:R-:W-:Y:S01]  /*72e0*/  FMUL.FTZ R114, R18, R163 ;  /* 0x000000a312727220 */ /* 0x000fe20000410000 */
[----:B------:R-:W-:Y:S01]  /*72f0*/  IADD3 R163, R0, 0x540, RZ ;  /* 0x0000054000a37810 */ /* 0x000fe20007ffe0ff */
[----:B------:R-:W-:Y:S02]  /*7300*/  FMUL.FTZ R119, R115, R124 ;  /* 0x0000007c73777220 */ /* 0x000fe40000410000 */
[----:B------:R-:W-:Y:S02]  /*7310*/  FADD.FTZ R120, -R149, R120 ;  /* 0x0000007895787221 */ /* 0x000fe40000010100 */
[----:B------:R-:W-:-:S02]  /*7320*/  FMUL.FTZ R122, R115, R122 ;  /* 0x0000007a737a7220 */ /* 0x000fc40000410000 */
[-C--:B------:R-:W-:Y:S02]  /*7330*/  FMUL.FTZ R123, R115, R114.reuse ;  /* 0x00000072737b7220 */ /* 0x080fe40000410000 */
[-C--:B------:R-:W-:Y:S02]  /*7340*/  FFMA.FTZ R115, R121, R114.reuse, R119 ;  /* 0x0000007279737223 */ /* 0x080fe40000010077 */
[----:B------:R-:W-:Y:S02]  /*7350*/  FMUL.FTZ R126, R71, R114 ;  /* 0x00000072477e7220 */ /* 0x000fe40000410000 */
[C---:B------:R-:W-:Y:S02]  /*7360*/  FMUL.FTZ R119, R186.reuse, -R120 ;  /* 0x80000078ba777220 */ /* 0x040fe40000410000 */
[----:B------:R-:W-:Y:S01]  /*7370*/  FFMA.FTZ R114, R121, R124, -R123 ;  /* 0x0000007c79727223 */ /* 0x000fe2000001087b */
[----:B------:R-:W-:Y:S01]  /*7380*/  STS [R117.X4+0x4278], R126 ;  /* 0x0042787e75007388 */ /* 0x000fe20000004800 */
[----:B------:R-:W-:-:S02]  /*7390*/  FMUL.FTZ R186, R186, -R148 ;  /* 0x80000094baba7220 */ /* 0x000fc40000410000 */
[----:B------:R-:W-:Y:S02]  /*73a0*/  FFMA.FTZ R118, R121, R118, R122 ;  /* 0x0000007679767223 */ /* 0x000fe4000001007a */
[-C--:B------:R-:W-:Y:S02]  /*73b0*/  FMUL.FTZ R121, R113, R120.reuse ;  /* 0x0000007871797220 */ /* 0x080fe40000410000 */
[----:B------:R-:W-:Y:S02]  /*73c0*/  FMUL.FTZ R123, R148, UR47 ;  /* 0x0000002f947b7c20 */ /* 0x000fe40008410000 */
[----:B------:R-:W-:Y:S02]  /*73d0*/  FFMA.FTZ R122, -R227, R113, R192 ;  /* 0x00000071e37a7223 */ /* 0x000fe400000101c0 */
[----:B------:R-:W-:Y:S02]  /*73e0*/  FMUL.FTZ R127, R17, R120 ;  /* 0x00000078117f7220 */ /* 0x000fe40000410000 */
[----:B------:R-:W-:-:S02]  /*73f0*/  FMUL.FTZ R124, R71, R124 ;  /* 0x0000007c477c7220 */ /* 0x000fc40000410000 */
[----:B------:R-:W-:Y:S02]  /*7400*/  FFMA.FTZ R186, R185, R120, R186 ;  /* 0x00000078b9ba7223 */ /* 0x000fe400000100ba */
[----:B------:R-:W-:Y:S01]  /*7410*/  FFMA.FTZ R113, -R227, R112, R191 ;  /* 0x00000070e3717223 */ /* 0x000fe200000101bf */
[----:B------:R0:W-:Y:S01]  /*7420*/  STS [R117.X4+0x427c], R124 ;  /* 0x00427c7c75007388 */ /* 0x0001e20000004800 */
[-C--:B------:R-:W-:Y:S01]  /*7430*/  FFMA.FTZ R119, R185, R148.reuse, -R119 ;  /* 0x00000094b9777223 */ /* 0x080fe20000010877 */
[----:B------:R-:W-:Y:S01]  /*7440*/  IADD3 R185, R0, 0x200, RZ ;  /* 0x0000020000b97810 */ /* 0x000fe20007ffe0ff */
[----:B------:R-:W-:Y:S02]  /*7450*/  FFMA.FTZ R112, R112, R148, R121 ;  /* 0x0000009470707223 */ /* 0x000fe40000010079 */
[C---:B------:R-:W-:Y:S02]  /*7460*/  FMUL.FTZ R121, R120.reuse, UR47 ;  /* 0x0000002f78797c20 */ /* 0x040fe40008410000 */
[----:B------:R-:W-:-:S02]  /*7470*/  FFMA.FTZ R123, R120, UR46, -R123 ;  /* 0x0000002e787b7c23 */ /* 0x000fc4000801087b */
[----:B------:R-:W-:Y:S02]  /*7480*/  FMUL.FTZ R125, R17, R148 ;  /* 0x00000094117d7220 */ /* 0x000fe40000410000 */
[----:B------:R-:W-:Y:S02]  /*7490*/  FMUL.FTZ R120, R122, R127 ;  /* 0x0000007f7a787220 */ /* 0x000fe40000410000 */
[----:B------:R-:W-:Y:S02]  /*74a0*/  FADD.FTZ R186, -R147, R186 ;  /* 0x000000ba93ba7221 */ /* 0x000fe40000010100 */
[----:B------:R-:W-:Y:S02]  /*74b0*/  FADD.FTZ R119, R146, R119 ;  /* 0x0000007792777221 */ /* 0x000fe40000010000 */
[-C--:B0-----:R-:W-:Y:S02]  /*74c0*/  FMUL.FTZ R124, R122, R125.reuse ;  /* 0x0000007d7a7c7220 */ /* 0x081fe40000410000 */
[----:B------:R-:W-:-:S02]  /*74d0*/  FMUL.FTZ R146, R70, R125 ;  /* 0x0000007d46927220 */ /* 0x000fc40000410000 */
[----:B------:R-:W-:Y:S02]  /*74e0*/  FFMA.FTZ R125, R113, R125, R120 ;  /* 0x0000007d717d7223 */ /* 0x000fe40000010078 */
[----:B------:R-:W-:Y:S01]  /*74f0*/  FMUL.FTZ R120, R184, -R186 ;  /* 0x800000bab8787220 */ /* 0x000fe20000410000 */
[----:B------:R-:W-:Y:S01]  /*7500*/  STS [R117.X4+0x4270], R146 ;  /* 0x0042709275007388 */ /* 0x000fe20000004800 */
[----:B------:R-:W-:Y:S02]  /*7510*/  FFMA.FTZ R126, R148, UR46, R121 ;  /* 0x0000002e947e7c23 */ /* 0x000fe40008010079 */
[----:B------:R-:W-:Y:S02]  /*7520*/  FFMA.FTZ R121, R183, R119, -R120 ;  /* 0x00000077b7797223 */ /* 0x000fe40000010878 */
[----:B------:R-:W-:Y:S02]  /*7530*/  FMUL.FTZ R123, R122, R123 ;  /* 0x0000007b7a7b7220 */ /* 0x000fe40000410000 */
[----:B------:R-:W-:-:S02]  /*7540*/  FADD.FTZ R144, R144, R121 ;  /* 0x0000007990907221 */ /* 0x000fc40000010000 */
[----:B------:R-:W-:Y:S02]  /*7550*/  FMUL.FTZ R121, R119, UR47 ;  /* 0x0000002f77797c20 */ /* 0x000fe40008410000 */
[----:B------:R-:W-:Y:S02]  /*7560*/  FFMA.FTZ R120, -R228, R111, R194 ;  /* 0x0000006fe4787223 */ /* 0x000fe400000101c2 */
[----:B------:R-:W-:Y:S02]  /*7570*/  FMUL.FTZ R111, R111, R186 ;  /* 0x000000ba6f6f7220 */ /* 0x000fe40000410000 */
[----:B------:R-:W-:Y:S02]  /*7580*/  FMUL.FTZ R122, R186, UR47 ;  /* 0x0000002fba7a7c20 */ /* 0x000fe40008410000 */
[C---:B------:R-:W-:Y:S02]  /*7590*/  FFMA.FTZ R124, R113.reuse, R127, -R124 ;  /* 0x0000007f717c7223 */ /* 0x040fe4000001087c */
[----:B------:R-:W-:-:S02]  /*75a0*/  FFMA.FTZ R113, R113, R126, R123 ;  /* 0x0000007e71717223 */ /* 0x000fc4000001007b */
[----:B------:R-:W-:Y:S02]  /*75b0*/  FMUL.FTZ R184, R184, -R119 ;  /* 0x80000077b8b87220 */ /* 0x000fe40000410000 */
[----:B------:R-:W-:Y:S02]  /*75c0*/  FFMA.FTZ R123, R186, UR46, -R121 ;  /* 0x0000002eba7b7c23 */ /* 0x000fe40008010879 */
[----:B------:R-:W-:Y:S02]  /*75d0*/  FMUL.FTZ R148, R70, R127 ;  /* 0x0000007f46947220 */ /* 0x000fe40000410000 */
[----:B------:R-:W-:Y:S02]  /*75e0*/  FFMA.FTZ R111, R110, R119, R111 ;  /* 0x000000776e6f7223 */ /* 0x000fe4000001006f */
[----:B------:R-:W-:Y:S01]  /*75f0*/  FFMA.FTZ R121, R119, UR46, R122 ;  /* 0x0000002e77797c23 */ /* 0x000fe2000801007a */
[----:B------:R0:W-:Y:S01]  /*7600*/  STS [R117.X4+0x4274], R148 ;  /* 0x0042749475007388 */ /* 0x0001e20000004800 */
[----:B------:R-:W-:-:S02]  /*7610*/  FMUL.FTZ R127, R16, R186 ;  /* 0x000000ba107f7220 */ /* 0x000fc40000410000 */
[----:B------:R-:W-:Y:S02]  /*7620*/  FMUL.FTZ R119, R16, R119 ;  /* 0x0000007710777220 */ /* 0x000fe40000410000 */
[----:B------:R-:W-:Y:S01]  /*7630*/  FFMA.FTZ R184, R183, R186, R184 ;  /* 0x000000bab7b87223 */ /* 0x000fe200000100b8 */
[----:B------:R-:W-:Y:S01]  /*7640*/  IADD3 R183, R0, 0x7c0, RZ ;  /* 0x000007c000b77810 */ /* 0x000fe20007ffe0ff */
[----:B------:R-:W-:Y:S02]  /*7650*/  FFMA.FTZ R110, -R228, R110, R193 ;  /* 0x0000006ee46e7223 */ /* 0x000fe400000101c1 */
[C---:B------:R-:W-:Y:S02]  /*7660*/  FMUL.FTZ R126, R120.reuse, R127 ;  /* 0x0000007f787e7220 */ /* 0x040fe40000410000 */
[C---:B------:R-:W-:Y:S02]  /*7670*/  FMUL.FTZ R122, R120.reuse, R119 ;  /* 0x00000077787a7220 */ /* 0x040fe40000410000 */
[----:B------:R-:W-:-:S02]  /*7680*/  FMUL.FTZ R123, R120, R123 ;  /* 0x0000007b787b7220 */ /* 0x000fc40000410000 */
[----:B------:R-:W-:Y:S02]  /*7690*/  FADD.FTZ R145, -R145, R184 ;  /* 0x000000b891917221 */ /* 0x000fe40000010100 */
[----:B0-----:R-:W-:Y:S02]  /*76a0*/  FMUL.FTZ R148, R69, R127 ;  /* 0x0000007f45947220 */ /* 0x001fe40000410000 */
[C---:B------:R-:W-:Y:S02]  /*76b0*/  FFMA.FTZ R126, R110.reuse, R119, R126 ;  /* 0x000000776e7e7223 */ /* 0x040fe4000001007e */
[C---:B------:R-:W-:Y:S01]  /*76c0*/  FFMA.FTZ R127, R110.reuse, R127, -R122 ;  /* 0x0000007f6e7f7223 */ /* 0x040fe2000001087a */
[----:B------:R-:W-:Y:S01]  /*76d0*/  STS [R117.X4+0x426c], R148 ;  /* 0x00426c9475007388 */ /* 0x000fe20000004800 */
[----:B------:R-:W-:Y:S02]  /*76e0*/  FFMA.FTZ R110, R110, R121, R123 ;  /* 0x000000796e6e7223 */ /* 0x000fe4000001007b */
[----:B------:R-:W-:-:S02]  /*76f0*/  FMUL.FTZ R121, R109, R145 ;  /* 0x000000916d797220 */ /* 0x000fc40000410000 */
[----:B------:R-:W-:Y:S02]  /*7700*/  FMUL.FTZ R146, R69, R119 ;  /* 0x0000007745927220 */ /* 0x000fe40000410000 */
[C---:B------:R-:W-:Y:S02]  /*7710*/  FMUL.FTZ R119, R182.reuse, -R145 ;  /* 0x80000091b6777220 */ /* 0x040fe40000410000 */
[C---:B------:R-:W-:Y:S01]  /*7720*/  FFMA.FTZ R120, -R229.reuse, R109, R196 ;  /* 0x0000006de5787223 */ /* 0x040fe200000101c4 */
[----:B------:R0:W-:Y:S01]  /*7730*/  STS [R117.X4+0x4268], R146 ;  /* 0x0042689275007388 */ /* 0x0001e20000004800 */
[----:B------:R-:W-:Y:S02]  /*7740*/  FMUL.FTZ R182, R182, -R144 ;  /* 0x80000090b6b67220 */ /* 0x000fe40000410000 */
[----:B------:R-:W-:Y:S02]  /*7750*/  FFMA.FTZ R109, -R229, R108, R195 ;  /* 0x0000006ce56d7223 */ /* 0x000fe400000101c3 */
[----:B------:R-:W-:-:S02]  /*7760*/  FMUL.FTZ R122, R144, UR47 ;  /* 0x0000002f907a7c20 */ /* 0x000fc40008410000 */
[-C--:B------:R-:W-:Y:S02]  /*7770*/  FFMA.FTZ R108, R108, R144.reuse, R121 ;  /* 0x000000906c6c7223 */ /* 0x080fe40000010079 */
[----:B------:R-:W-:Y:S02]  /*7780*/  FMUL.FTZ R121, R145, UR47 ;  /* 0x0000002f91797c20 */ /* 0x000fe40008410000 */
[----:B------:R-:W-:Y:S02]  /*7790*/  FFMA.FTZ R182, R181, R145, R182 ;  /* 0x00000091b5b67223 */ /* 0x000fe400000100b6 */
[----:B------:R-:W-:Y:S02]  /*77a0*/  FFMA.FTZ R123, R145, UR46, -R122 ;  /* 0x0000002e917b7c23 */ /* 0x000fe4000801087a */
[----:B------:R-:W-:Y:S01]  /*77b0*/  FFMA.FTZ R119, R181, R144, -R119 ;  /* 0x00000090b5777223 */ /* 0x000fe20000010877 */
[----:B------:R-:W-:Y:S01]  /*77c0*/  IADD3 R181, R0, 0x780, RZ ;  /* 0x0000078000b57810 */ /* 0x000fe20007ffe0ff */
[----:B------:R-:W-:-:S02]  /*77d0*/  FFMA.FTZ R122, R144, UR46, R121 ;  /* 0x0000002e907a7c23 */ /* 0x000fc40008010079 */
[C---:B------:R-:W-:Y:S02]  /*77e0*/  FMUL.FTZ R145, R15.reuse, R145 ;  /* 0x000000910f917220 */ /* 0x040fe40000410000 */
[----:B------:R-:W-:Y:S02]  /*77f0*/  FMUL.FTZ R121, R15, R144 ;  /* 0x000000900f797220 */ /* 0x000fe40000410000 */
[----:B------:R-:W-:Y:S02]  /*7800*/  FADD.FTZ R182, -R143, R182 ;  /* 0x000000b68fb67221 */ /* 0x000fe40000010100 */
[----:B------:R-:W-:Y:S02]  /*7810*/  FADD.FTZ R119, R142, R119 ;  /* 0x000000778e777221 */ /* 0x000fe40000010000 */
[C---:B------:R-:W-:Y:S02]  /*7820*/  FMUL.FTZ R142, R120.reuse, R145 ;  /* 0x00000091788e7220 */ /* 0x040fe40000410000 */
[----:B------:R-:W-:-:S02]  /*7830*/  FMUL.FTZ R123, R120, R123 ;  /* 0x0000007b787b7220 */ /* 0x000fc40000410000 */
[-C--:B------:R-:W-:Y:S02]  /*7840*/  FMUL.FTZ R144, R120, R121.reuse ;  /* 0x0000007978907220 */ /* 0x080fe40000410000 */
[----:B------:R-:W-:Y:S02]  /*7850*/  FMUL.FTZ R120, R180, -R182 ;  /* 0x800000b6b4787220 */ /* 0x000fe40000410000 */
[-C--:B0-----:R-:W-:Y:S02]  /*7860*/  FMUL.FTZ R146, R68, R121.reuse ;  /* 0x0000007944927220 */ /* 0x081fe40000410000 */
[C---:B------:R-:W-:Y:S02]  /*7870*/  FFMA.FTZ R142, R109.reuse, R121, R142 ;  /* 0x000000796d8e7223 */ /* 0x040fe4000001008e */
[----:B------:R-:W-:Y:S01]  /*7880*/  FFMA.FTZ R143, R109, R145, -R144 ;  /* 0x000000916d8f7223 */ /* 0x000fe20000010890 */
[----:B------:R0:W-:Y:S01]  /*7890*/  STS [R117.X4+0x4260], R146 ;  /* 0x0042609275007388 */ /* 0x0001e20000004800 */
[----:B------:R-:W-:-:S02]  /*78a0*/  FFMA.FTZ R121, R179, R119, -R120 ;  /* 0x00000077b3797223 */ /* 0x000fc40000010878 */
[----:B------:R-:W-:Y:S02]  /*78b0*/  FFMA.FTZ R109, R109, R122, R123 ;  /* 0x0000007a6d6d7223 */ /* 0x000fe4000001007b */
[----:B------:R-:W-:Y:S02]  /*78c0*/  FMUL.FTZ R123, R119, UR47 ;  /* 0x0000002f777b7c20 */ /* 0x000fe40008410000 */
[----:B------:R-:W-:Y:S02]  /*78d0*/  FMUL.FTZ R180, R180, -R119 ;  /* 0x80000077b4b47220 */ /* 0x000fe40000410000 */
[----:B------:R-:W-:Y:S02]  /*78e0*/  FMUL.FTZ R122, R182, UR47 ;  /* 0x0000002fb67a7c20 */ /* 0x000fe40008410000 */
[----:B------:R-:W-:Y:S02]  /*78f0*/  FADD.FTZ R120, R140, R121 ;  /* 0x000000798c787221 */ /* 0x000fe40000010000 */
[----:B------:R-:W-:-:S02]  /*7900*/  FFMA.FTZ R121, -R230, R107, R198 ;  /* 0x0000006be6797223 */ /* 0x000fc400000101c6 */
[----:B------:R-:W-:Y:S02]  /*7910*/  FFMA.FTZ R140, R182, UR46, -R123 ;  /* 0x0000002eb68c7c23 */ /* 0x000fe4000801087b */
[-C--:B------:R-:W-:Y:S01]  /*7920*/  FFMA.FTZ R180, R179, R182.reuse, R180 ;  /* 0x000000b6b3b47223 */ /* 0x080fe200000100b4 */
[----:B------:R-:W-:Y:S01]  /*7930*/  IADD3 R179, R0, 0x740, RZ ;  /* 0x0000074000b37810 */ /* 0x000fe20007ffe0ff */
[-C--:B------:R-:W-:Y:S02]  /*7940*/  FMUL.FTZ R107, R107, R182.reuse ;  /* 0x000000b66b6b7220 */ /* 0x080fe40000410000 */
[----:B------:R-:W-:Y:S02]  /*7950*/  FFMA.FTZ R123, R119, UR46, R122 ;  /* 0x0000002e777b7c23 */ /* 0x000fe4000801007a */
[C---:B------:R-:W-:Y:S02]  /*7960*/  FMUL.FTZ R144, R14.reuse, R182 ;  /* 0x000000b60e907220 */ /* 0x040fe40000410000 */
[----:B------:R-:W-:-:S02]  /*7970*/  FMUL.FTZ R122, R14, R119 ;  /* 0x000000770e7a7220 */ /* 0x000fc40000410000 */
[----:B------:R-:W-:Y:S02]  /*7980*/  FFMA.FTZ R107, R106, R119, R107 ;  /* 0x000000776a6b7223 */ /* 0x000fe4000001006b */
[----:B------:R-:W-:Y:S02]  /*7990*/  FADD.FTZ R180, -R141, R180 ;  /* 0x000000b48db47221 */ /* 0x000fe40000010100 */
[----:B------:R-:W-:Y:S02]  /*79a0*/  FFMA.FTZ R106, -R230, R106, R197 ;  /* 0x0000006ae66a7223 */ /* 0x000fe400000101c5 */
[C---:B------:R-:W-:Y:S02]  /*79b0*/  FMUL.FTZ R119, R121.reuse, R144 ;  /* 0x0000009079777220 */ /* 0x040fe40000410000 */
[C---:B------:R-:W-:Y:S02]  /*79c0*/  FMUL.FTZ R141, R121.reuse, R122 ;  /* 0x0000007a798d7220 */ /* 0x040fe40000410000 */
[----:B------:R-:W-:-:S02]  /*79d0*/  FMUL.FTZ R121, R121, R140 ;  /* 0x0000008c79797220 */ /* 0x000fc40000410000 */
[C---:B------:R-:W-:Y:S02]  /*79e0*/  FFMA.FTZ R140, R106.reuse, R122, R119 ;  /* 0x0000007a6a8c7223 */ /* 0x040fe40000010077 */
[C---:B------:R-:W-:Y:S02]  /*79f0*/  FFMA.FTZ R141, R106.reuse, R144, -R141 ;  /* 0x000000906a8d7223 */ /* 0x040fe4000001088d */
[----:B------:R-:W-:Y:S02]  /*7a00*/  FFMA.FTZ R106, R106, R123, R121 ;  /* 0x0000007b6a6a7223 */ /* 0x000fe40000010079 */
[-C--:B------:R-:W-:Y:S02]  /*7a10*/  FMUL.FTZ R119, R178, -R180.reuse ;  /* 0x800000b4b2777220 */ /* 0x080fe40000410000 */
[----:B------:R-:W-:Y:S02]  /*7a20*/  FMUL.FTZ R121, R105, R180 ;  /* 0x000000b469797220 */ /* 0x000fe40000410000 */
[----:B0-----:R-:W-:-:S02]  /*7a30*/  FMUL.FTZ R146, R75, R122 ;  /* 0x0000007a4b927220 */ /* 0x001fc40000410000 */
[----:B------:R-:W-:Y:S02]  /*7a40*/  FMUL.FTZ R148, R68, R145 ;  /* 0x0000009144947220 */ /* 0x000fe40000410000 */
[C---:B------:R-:W-:Y:S01]  /*7a50*/  FFMA.FTZ R122, -R231.reuse, R105, R200 ;  /* 0x00000069e77a7223 */ /* 0x040fe200000101c8 */
[----:B------:R-:W-:Y:S01]  /*7a60*/  STS [R117.X4+0x4258], R146 ;  /* 0x0042589275007388 */ /* 0x000fe20000004800 */
[----:B------:R-:W-:Y:S02]  /*7a70*/  FMUL.FTZ R178, R178, -R120 ;  /* 0x80000078b2b27220 */ /* 0x000fe40000410000 */
[----:B------:R-:W-:Y:S01]  /*7a80*/  FFMA.FTZ R105, -R231, R104, R199 ;  /* 0x00000068e7697223 */ /* 0x000fe200000101c7 */
[----:B------:R0:W-:Y:S01]  /*7a90*/  STS [R117.X4+0x4264], R148 ;  /* 0x0042649475007388 */ /* 0x0001e20000004800 */
[-C--:B------:R-:W-:Y:S02]  /*7aa0*/  FFMA.FTZ R119, R177, R120.reuse, -R119 ;  /* 0x00000078b1777223 */ /* 0x080fe40000010877 */
[----:B------:R-:W-:-:S02]  /*7ab0*/  FFMA.FTZ R104, R104, R120, R121 ;  /* 0x0000007868687223 */ /* 0x000fc40000010079 */
[----:B------:R-:W-:Y:S02]  /*7ac0*/  FMUL.FTZ R121, R180, UR47 ;  /* 0x0000002fb4797c20 */ /* 0x000fe40008410000 */
[-C--:B------:R-:W-:Y:S02]  /*7ad0*/  FMUL.FTZ R145, R13, R180.reuse ;  /* 0x000000b40d917220 */ /* 0x080fe40000410000 */
[----:B------:R-:W-:Y:S01]  /*7ae0*/  FFMA.FTZ R178, R177, R180, R178 ;  /* 0x000000b4b1b27223 */ /* 0x000fe200000100b2 */
[----:B------:R-:W-:Y:S01]  /*7af0*/  IADD3 R177, R0, 0x700, RZ ;  /* 0x0000070000b17810 */ /* 0x000fe20007ffe0ff */
[----:B0-----:R-:W-:Y:S02]  /*7b00*/  FMUL.FTZ R148, R75, R144 ;  /* 0x000000904b947220 */ /* 0x001fe40000410000 */
[----:B------:R-:W-:Y:S02]  /*7b10*/  FADD.FTZ R147, R138, R119 ;  /* 0x000000778a937221 */ /* 0x000fe40000010000 */
[C---:B------:R-:W-:Y:S01]  /*7b20*/  FMUL.FTZ R123, R120.reuse, UR47 ;  /* 0x0000002f787b7c20 */ /* 0x040fe20008410000 */
[----:B------:R-:W-:Y:S01]  /*7b30*/  STS [R117.X4+0x425c], R148 ;  /* 0x00425c9475007388 */ /* 0x000fe20000004800 */
[----:B------:R-:W-:-:S02]  /*7b40*/  FFMA.FTZ R144, R120, UR46, R121 ;  /* 0x0000002e78907c23 */ /* 0x000fc40008010079 */
[----:B------:R-:W-:Y:S02]  /*7b50*/  FMUL.FTZ R119, R13, R120 ;  /* 0x000000780d777220 */ /* 0x000fe40000410000 */
[----:B------:R-:W-:Y:S02]  /*7b60*/  FMUL.FTZ R120, R122, R145 ;  /* 0x000000917a787220 */ /* 0x000fe40000410000 */
[----:B------:R-:W-:Y:S02]  /*7b70*/  FADD.FTZ R178, -R139, R178 ;  /* 0x000000b28bb27221 */ /* 0x000fe40000010100 */
[----:B------:R-:W-:Y:S02]  /*7b80*/  FFMA.FTZ R123, R180, UR46, -R123 ;  /* 0x0000002eb47b7c23 */ /* 0x000fe4000801087b */
[----:B------:R-:W-:Y:S02]  /*7b90*/  FFMA.FTZ R139, R105, R119, R120 ;  /* 0x00000077698b7223 */ /* 0x000fe40000010078 */
[----:B------:R-:W-:-:S02]  /*7ba0*/  FMUL.FTZ R120, R176, -R178 ;  /* 0x800000b2b0787220 */ /* 0x000fc40000410000 */
[C---:B------:R-:W-:Y:S02]  /*7bb0*/  FMUL.FTZ R123, R122.reuse, R123 ;  /* 0x0000007b7a7b7220 */ /* 0x040fe40000410000 */
[-C--:B------:R-:W-:Y:S02]  /*7bc0*/  FMUL.FTZ R138, R122, R119.reuse ;  /* 0x000000777a8a7220 */ /* 0x080fe40000410000 */
[----:B------:R-:W-:Y:S02]  /*7bd0*/  FMUL.FTZ R122, R74, R119 ;  /* 0x000000774a7a7220 */ /* 0x000fe40000410000 */
[-C--:B------:R-:W-:Y:S02]  /*7be0*/  FFMA.FTZ R119, R175, R147.reuse, -R120 ;  /* 0x00000093af777223 */ /* 0x080fe40000010878 */
[----:B------:R-:W-:Y:S01]  /*7bf0*/  FMUL.FTZ R176, R176, -R147 ;  /* 0x80000093b0b07220 */ /* 0x000fe20000410000 */
[----:B------:R0:W-:Y:S01]  /*7c00*/  STS [R117.X4+0x4250], R122 ;  /* 0x0042507a75007388 */ /* 0x0001e20000004800 */
[----:B------:R-:W-:-:S02]  /*7c10*/  FADD.FTZ R150, R136, R119 ;  /* 0x0000007788967221 */ /* 0x000fc40000010000 */
[----:B------:R-:W-:Y:S02]  /*7c20*/  FMUL.FTZ R121, R147, UR47 ;  /* 0x0000002f93797c20 */ /* 0x000fe40008410000 */
[----:B------:R-:W-:Y:S02]  /*7c30*/  FFMA.FTZ R138, R105, R145, -R138 ;  /* 0x00000091698a7223 */ /* 0x000fe4000001088a */
[----:B------:R-:W-:Y:S02]  /*7c40*/  FFMA.FTZ R119, -R235, R103, R202 ;  /* 0x00000067eb777223 */ /* 0x000fe400000101ca */
[----:B------:R-:W-:Y:S02]  /*7c50*/  FFMA.FTZ R105, R105, R144, R123 ;  /* 0x0000009069697223 */ /* 0x000fe4000001007b */
[-C--:B------:R-:W-:Y:S01]  /*7c60*/  FFMA.FTZ R176, R175, R178.reuse, R176 ;  /* 0x000000b2afb07223 */ /* 0x080fe200000100b0 */
[----:B------:R-:W-:Y:S01]  /*7c70*/  IADD3 R175, R0, 0x6c0, RZ ;  /* 0x000006c000af7810 */ /* 0x000fe20007ffe0ff */
[----:B------:R-:W-:-:S02]  /*7c80*/  FMUL.FTZ R103, R103, R178 ;  /* 0x000000b267677220 */ /* 0x000fc40000410000 */
[C---:B------:R-:W-:Y:S02]  /*7c90*/  FMUL.FTZ R144, R12.reuse, R178 ;  /* 0x000000b20c907220 */ /* 0x040fe40000410000 */
[----:B------:R-:W-:Y:S02]  /*7ca0*/  FMUL.FTZ R136, R12, R147 ;  /* 0x000000930c887220 */ /* 0x000fe40000410000 */
[----:B------:R-:W-:Y:S02]  /*7cb0*/  FMUL.FTZ R146, R74, R145 ;  /* 0x000000914a927220 */ /* 0x000fe40000410000 */
[C---:B------:R-:W-:Y:S02]  /*7cc0*/  FMUL.FTZ R120, R178.reuse, UR47 ;  /* 0x0000002fb2787c20 */ /* 0x040fe40008410000 */
[----:B0-----:R-:W-:Y:S01]  /*7cd0*/  FFMA.FTZ R122, R178, UR46, -R121 ;  /* 0x0000002eb27a7c23 */ /* 0x001fe20008010879 */
[----:B------:R0:W-:Y:S01]  /*7ce0*/  STS [R117.X4+0x4254], R146 ;  /* 0x0042549275007388 */ /* 0x0001e20000004800 */
[----:B------:R-:W-:-:S02]  /*7cf0*/  FFMA.FTZ R103, R102, R147, R103 ;  /* 0x0000009366677223 */ /* 0x000fc40000010067 */
[----:B------:R-:W-:Y:S02]  /*7d00*/  FADD.FTZ R176, -R137, R176 ;  /* 0x000000b089b07221 */ /* 0x000fe40000010100 */
[----:B------:R-:W-:Y:S02]  /*7d10*/  FFMA.FTZ R102, -R235, R102, R201 ;  /* 0x00000066eb667223 */ /* 0x000fe400000101c9 */
[C---:B------:R-:W-:Y:S02]  /*7d20*/  FMUL.FTZ R123, R119.reuse, R144 ;  /* 0x00000090777b7220 */ /* 0x040fe40000410000 */
[----:B------:R-:W-:Y:S02]  /*7d30*/  FMUL.FTZ R137, R119, R136 ;  /* 0x0000008877897220 */ /* 0x000fe40000410000 */
[----:B------:R-:W-:Y:S02]  /*7d40*/  FFMA.FTZ R121, R147, UR46, R120 ;  /* 0x0000002e93797c23 */ /* 0x000fe40008010078 */
[----:B------:R-:W-:-:S02]  /*7d50*/  FMUL.FTZ R122, R119, R122 ;  /* 0x0000007a777a7220 */ /* 0x000fc40000410000 */
[----:B0-----:R-:W-:Y:S02]  /*7d60*/  FMUL.FTZ R146, R73, R136 ;  /* 0x0000008849927220 */ /* 0x001fe40000410000 */
[----:B------:R-:W-:Y:S02]  /*7d70*/  FMUL.FTZ R120, R174, -R176 ;  /* 0x800000b0ae787220 */ /* 0x000fe40000410000 */
[C---:B------:R-:W-:Y:S01]  /*7d80*/  FFMA.FTZ R136, R102.reuse, R136, R123 ;  /* 0x0000008866887223 */ /* 0x040fe2000001007b */
[----:B------:R0:W-:Y:S01]  /*7d90*/  STS [R117.X4+0x4248], R146 ;  /* 0x0042489275007388 */ /* 0x0001e20000004800 */
[----:B------:R-:W-:Y:S02]  /*7da0*/  FFMA.FTZ R137, R102, R144, -R137 ;  /* 0x0000009066897223 */ /* 0x000fe40000010889 */
[----:B------:R-:W-:Y:S02]  /*7db0*/  FMUL.FTZ R174, R174, -R150 ;  /* 0x80000096aeae7220 */ /* 0x000fe40000410000 */
[----:B------:R-:W-:-:S02]  /*7dc0*/  FFMA.FTZ R102, R102, R121, R122 ;  /* 0x0000007966667223 */ /* 0x000fc4000001007a */
[----:B------:R-:W-:Y:S02]  /*7dd0*/  FMUL.FTZ R121, R101, R176 ;  /* 0x000000b065797220 */ /* 0x000fe40000410000 */
[C---:B------:R-:W-:Y:S02]  /*7de0*/  FFMA.FTZ R119, R171.reuse, R150, -R120 ;  /* 0x00000096ab777223 */ /* 0x040fe40000010878 */
[----:B------:R-:W-:Y:S02]  /*7df0*/  FFMA.FTZ R120, -R236, R101, R204 ;  /* 0x00000065ec787223 */ /* 0x000fe400000101cc */
[----:B------:R-:W-:Y:S02]  /*7e00*/  FMUL.FTZ R122, R150, UR47 ;  /* 0x0000002f967a7c20 */ /* 0x000fe40008410000 */
[----:B------:R-:W-:Y:S01]  /*7e10*/  FFMA.FTZ R174, R171, R176, R174 ;  /* 0x000000b0abae7223 */ /* 0x000fe200000100ae */
[----:B------:R-:W-:Y:S01]  /*7e20*/  IADD3 R171, R0, 0x640, RZ ;  /* 0x0000064000ab7810 */ /* 0x000fe20007ffe0ff */
[----:B------:R-:W-:-:S02]  /*7e30*/  FFMA.FTZ R101, -R236, R100, R203 ;  /* 0x00000064ec657223 */ /* 0x000fc400000101cb */
[----:B------:R-:W-:Y:S02]  /*7e40*/  FFMA.FTZ R100, R100, R150, R121 ;  /* 0x0000009664647223 */ /* 0x000fe40000010079 */
[----:B------:R-:W-:Y:S02]  /*7e50*/  FMUL.FTZ R121, R176, UR47 ;  /* 0x0000002fb0797c20 */ /* 0x000fe40008410000 */
[----:B------:R-:W-:Y:S02]  /*7e60*/  FADD.FTZ R147, R134, R119 ;  /* 0x0000007786937221 */ /* 0x000fe40000010000 */
[----:B------:R-:W-:Y:S02]  /*7e70*/  FFMA.FTZ R119, R176, UR46, -R122 ;  /* 0x0000002eb0777c23 */ /* 0x000fe4000801087a */
[C---:B------:R-:W-:Y:S02]  /*7e80*/  FMUL.FTZ R145, R11.reuse, R176 ;  /* 0x000000b00b917220 */ /* 0x040fe40000410000 */
[----:B------:R-:W-:-:S02]  /*7e90*/  FMUL.FTZ R123, R11, R150 ;  /* 0x000000960b7b7220 */ /* 0x000fc40000410000 */
[----:B------:R-:W-:Y:S02]  /*7ea0*/  FADD.FTZ R174, -R135, R174 ;  /* 0x000000ae87ae7221 */ /* 0x000fe40000010100 */
[----:B------:R-:W-:Y:S02]  /*7eb0*/  FMUL.FTZ R148, R73, R144 ;  /* 0x0000009049947220 */ /* 0x000fe40000410000 */
[----:B------:R-:W-:Y:S02]  /*7ec0*/  FFMA.FTZ R122, R150, UR46, R121 ;  /* 0x0000002e967a7c23 */ /* 0x000fe40008010079 */
[C---:B------:R-:W-:Y:S01]  /*7ed0*/  FMUL.FTZ R134, R120.reuse, R145 ;  /* 0x0000009178867220 */ /* 0x040fe20000410000 */
[----:B------:R-:W-:Y:S01]  /*7ee0*/  STS [R117.X4+0x424c], R148 ;  /* 0x00424c9475007388 */ /* 0x000fe20000004800 */
[C---:B------:R-:W-:Y:S02]  /*7ef0*/  FMUL.FTZ R121, R120.reuse, R119 ;  /* 0x0000007778797220 */ /* 0x040fe40000410000 */
[----:B------:R-:W-:-:S02]  /*7f00*/  FMUL.FTZ R144, R120, R123 ;  /* 0x0000007b78907220 */ /* 0x000fc40000410000 */
[C---:B------:R-:W-:Y:S02]  /*7f10*/  FMUL.FTZ R120, R170.reuse, -R174 ;  /* 0x800000aeaa787220 */ /* 0x040fe40000410000 */
[-C--:B------:R-:W-:Y:S02]  /*7f20*/  FMUL.FTZ R170, R170, -R147.reuse ;  /* 0x80000093aaaa7220 */ /* 0x080fe40000410000 */
[----:B------:R-:W-:Y:S02]  /*7f30*/  FFMA.FTZ R119, R169, R147, -R120 ;  /* 0x00000093a9777223 */ /* 0x000fe40000010878 */
[C---:B------:R-:W-:Y:S02]  /*7f40*/  FFMA.FTZ R134, R101.reuse, R123, R134 ;  /* 0x0000007b65867223 */ /* 0x040fe40000010086 */
[C---:B------:R-:W-:Y:S02]  /*7f50*/  FFMA.FTZ R135, R101.reuse, R145, -R144 ;  /* 0x0000009165877223 */ /* 0x040fe40000010890 */
[----:B------:R-:W-:-:S02]  /*7f60*/  FFMA.FTZ R101, R101, R122, R121 ;  /* 0x0000007a65657223 */ /* 0x000fc40000010079 */
[----:B------:R-:W-:Y:S02]  /*7f70*/  FADD.FTZ R150, R132, R119 ;  /* 0x0000007784967221 */ /* 0x000fe40000010000 */
[----:B------:R-:W-:Y:S02]  /*7f80*/  FMUL.FTZ R121, R147, UR47 ;  /* 0x0000002f93797c20 */ /* 0x000fe40008410000 */
[----:B------:R-:W-:Y:S02]  /*7f90*/  FFMA.FTZ R119, -R237, R99, R206 ;  /* 0x00000063ed777223 */ /* 0x000fe400000101ce */
[-C--:B------:R-:W-:Y:S01]  /*7fa0*/  FFMA.FTZ R170, R169, R174.reuse, R170 ;  /* 0x000000aea9aa7223 */ /* 0x080fe200000100aa */
[----:B------:R-:W-:Y:S01]  /*7fb0*/  IADD3 R169, R0, 0x600, RZ ;  /* 0x0000060000a97810 */ /* 0x000fe20007ffe0ff */
[----:B------:R-:W-:Y:S02]  /*7fc0*/  FMUL.FTZ R99, R99, R174 ;  /* 0x000000ae63637220 */ /* 0x000fe40000410000 */
[----:B------:R-:W-:-:S02]  /*7fd0*/  FMUL.FTZ R120, R174, UR47 ;  /* 0x0000002fae787c20 */ /* 0x000fc40008410000 */
[----:B------:R-:W-:Y:S02]  /*7fe0*/  FMUL.FTZ R132, R10, R174 ;  /* 0x000000ae0a847220 */ /* 0x000fe40000410000 */
[----:B------:R-:W-:Y:S02]  /*7ff0*/  FFMA.FTZ R122, R174, UR46, -R121 ;  /* 0x0000002eae7a7c23 */ /* 0x000fe40008010879 */
[-C--:B------:R-:W-:Y:S02]  /*8000*/  FFMA.FTZ R99, R98, R147.reuse, R99 ;  /* 0x0000009362637223 */ /* 0x080fe40000010063 */
[----:B------:R-:W-:Y:S02]  /*8010*/  FFMA.FTZ R121, R147, UR46, R120 ;  /* 0x0000002e93797c23 */ /* 0x000fe40008010078 */
[----:B------:R-:W-:Y:S02]  /*8020*/  FADD.FTZ R170, -R133, R170 ;  /* 0x000000aa85aa7221 */ /* 0x000fe40000010100 */
[----:B------:R-:W-:-:S02]  /*8030*/  FMUL.FTZ R120, R10, R147 ;  /* 0x000000930a787220 */ /* 0x000fc40000410000 */
[----:B------:R-:W-:Y:S02]  /*8040*/  FFMA.FTZ R98, -R237, R98, R205 ;  /* 0x00000062ed627223 */ /* 0x000fe400000101cd */
[C---:B------:R-:W-:Y:S02]  /*8050*/  FMUL.FTZ R133, R119.reuse, R132 ;  /* 0x0000008477857220 */ /* 0x040fe40000410000 */
[----:B0-----:R-:W-:Y:S02]  /*8060*/  FMUL.FTZ R146, R72, R123 ;  /* 0x0000007b48927220 */ /* 0x001fe40000410000 */
[-C--:B------:R-:W-:Y:S02]  /*8070*/  FMUL.FTZ R123, R119, R120.reuse ;  /* 0x00000078777b7220 */ /* 0x080fe40000410000 */
[-C--:B------:R-:W-:Y:S01]  /*8080*/  FMUL.FTZ R144, R79, R120.reuse ;  /* 0x000000784f907220 */ /* 0x080fe20000410000 */
[----:B------:R0:W-:Y:S01]  /*8090*/  STS [R117.X4+0x4240], R146 ;  /* 0x0042409275007388 */ /* 0x0001e20000004800 */
[----:B------:R-:W-:-:S02]  /*80a0*/  FFMA.FTZ R133, R98, R120, R133 ;  /* 0x0000007862857223 */ /* 0x000fc40000010085 */
[C---:B------:R-:W-:Y:S01]  /*80b0*/  FMUL.FTZ R120, R168.reuse, -R170 ;  /* 0x800000aaa8787220 */ /* 0x040fe20000410000 */
[----:B------:R1:W-:Y:S01]  /*80c0*/  STS [R117.X4+0x4238], R144 ;  /* 0x0042389075007388 */ /* 0x0003e20000004800 */
[----:B------:R-:W-:Y:S02]  /*80d0*/  FMUL.FTZ R168, R168, -R150 ;  /* 0x80000096a8a87220 */ /* 0x000fe40000410000 */
[----:B------:R-:W-:Y:S02]  /*80e0*/  FMUL.FTZ R122, R119, R122 ;  /* 0x0000007a777a7220 */ /* 0x000fe40000410000 */
[C---:B------:R-:W-:Y:S02]  /*80f0*/  FFMA.FTZ R168, R167.reuse, R170, R168 ;  /* 0x000000aaa7a87223 */ /* 0x040fe400000100a8 */
[----:B------:R-:W-:Y:S01]  /*8100*/  FFMA.FTZ R119, R167, R150, -R120 ;  /* 0x00000096a7777223 */ /* 0x000fe20000010878 */
[----:B------:R-:W-:Y:S01]  /*8110*/  IADD3 R167, R0, 0x5c0, RZ ;  /* 0x000005c000a77810 */ /* 0x000fe20007ffe0ff */
[----:B0-----:R-:W-:-:S02]  /*8120*/  FMUL.FTZ R146, R79, R132 ;  /* 0x000000844f927220 */ /* 0x001fc40000410000 */
[----:B------:R-:W-:Y:S02]  /*8130*/  FMUL.FTZ R148, R72, R145 ;  /* 0x0000009148947220 */ /* 0x000fe40000410000 */
[C---:B------:R-:W-:Y:S01]  /*8140*/  FFMA.FTZ R132, R98.reuse, R132, -R123 ;  /* 0x0000008462847223 */ /* 0x040fe2000001087b */
[----:B------:R0:W-:Y:S01]  /*8150*/  STS [R117.X4+0x423c], R146 ;  /* 0x00423c9275007388 */ /* 0x0001e20000004800 */
[----:B------:R-:W-:Y:S02]  /*8160*/  FADD.FTZ R168, -R131, R168 ;  /* 0x000000a883a87221 */ /* 0x000fe40000010100 */
[----:B------:R-:W-:Y:S01]  /*8170*/  FFMA.FTZ R98, R98, R121, R122 ;  /* 0x0000007962627223 */ /* 0x000fe2000001007a */
[----:B------:R2:W-:Y:S01]  /*8180*/  STS [R117.X4+0x4244], R148 ;  /* 0x0042449475007388 */ /* 0x0005e20000004800 */
[----:B------:R-:W-:Y:S02]  /*8190*/  FADD.FTZ R145, R130, R119 ;  /* 0x0000007782917221 */ /* 0x000fe40000010000 */
[----:B------:R-:W-:-:S02]  /*81a0*/  FMUL.FTZ R121, R97, R170 ;  /* 0x000000aa61797220 */ /* 0x000fc40000410000 */
[----:B------:R-:W-:Y:S02]  /*81b0*/  FMUL.FTZ R119, R150, UR47 ;  /* 0x0000002f96777c20 */ /* 0x000fe40008410000 */
[----:B------:R-:W-:Y:S02]  /*81c0*/  FFMA.FTZ R122, -R238, R97, R208 ;  /* 0x00000061ee7a7223 */ /* 0x000fe400000101d0 */
[----:B------:R-:W-:Y:S02]  /*81d0*/  FMUL.FTZ R120, R166, -R168 ;  /* 0x800000a8a6787220 */ /* 0x000fe40000410000 */
[----:B------:R-:W-:Y:S02]  /*81e0*/  FFMA.FTZ R97, -R238, R96, R207 ;  /* 0x00000060ee617223 */ /* 0x000fe400000101cf */
[----:B------:R-:W-:Y:S02]  /*81f0*/  FMUL.FTZ R166, R166, -R145 ;  /* 0x80000091a6a67220 */ /* 0x000fe40000410000 */
[----:B------:R-:W-:-:S02]  /*8200*/  FFMA.FTZ R96, R96, R150, R121 ;  /* 0x0000009660607223 */ /* 0x000fc40000010079 */
[C---:B------:R-:W-:Y:S02]  /*8210*/  FMUL.FTZ R121, R170.reuse, UR47 ;  /* 0x0000002faa797c20 */ /* 0x040fe40008410000 */
[----:B------:R-:W-:Y:S02]  /*8220*/  FFMA.FTZ R123, R170, UR46, -R119 ;  /* 0x0000002eaa7b7c23 */ /* 0x000fe40008010877 */
[C---:B------:R-:W-:Y:S02]  /*8230*/  FFMA.FTZ R119, R165.reuse, R145, -R120 ;  /* 0x00000091a5777223 */ /* 0x040fe40000010878 */
[----:B------:R-:W-:Y:S01]  /*8240*/  FFMA.FTZ R120, R165, R168, R166 ;  /* 0x000000a8a5787223 */ /* 0x000fe200000100a6 */
[----:B------:R-:W-:Y:S01]  /*8250*/  IADD3 R165, R0, 0x580, RZ ;  /* 0x0000058000a57810 */ /* 0x000fe20007ffe0ff */
[----:B------:R-:W-:Y:S02]  /*8260*/  FFMA.FTZ R130, R150, UR46, R121 ;  /* 0x0000002e96827c23 */ /* 0x000fe40008010079 */
[----:B------:R-:W-:-:S02]  /*8270*/  FMUL.FTZ R131, R9, R170 ;  /* 0x000000aa09837220 */ /* 0x000fc40000410000 */
[----:B------:R-:W-:Y:S02]  /*8280*/  FMUL.FTZ R121, R9, R150 ;  /* 0x0000009609797220 */ /* 0x000fe40000410000 */
[----:B------:R-:W-:Y:S02]  /*8290*/  FADD.FTZ R120, -R129, R120 ;  /* 0x0000007881787221 */ /* 0x000fe40000010100 */
[C---:B-1----:R-:W-:Y:S02]  /*82a0*/  FMUL.FTZ R144, R122.reuse, R131 ;  /* 0x000000837a907220 */ /* 0x042fe40000410000 */
[C---:B------:R-:W-:Y:S02]  /*82b0*/  FMUL.FTZ R123, R122.reuse, R123 ;  /* 0x0000007b7a7b7220 */ /* 0x040fe40000410000 */
[----:B0-----:R-:W-:Y:S02]  /*82c0*/  FMUL.FTZ R146, R122, R121 ;  /* 0x000000797a927220 */ /* 0x001fe40000410000 */
[----:B------:R-:W-:-:S02]  /*82d0*/  FADD.FTZ R119, R128, R119 ;  /* 0x0000007780777221 */ /* 0x000fc40000010000 */
[----:B------:R-:W-:Y:S02]  /*82e0*/  FMUL.FTZ R122, R164, -R120 ;  /* 0x80000078a47a7220 */ /* 0x000fe40000410000 */
[----:B------:R-:W-:Y:S02]  /*82f0*/  FFMA.FTZ R129, R97, R121, R144 ;  /* 0x0000007961817223 */ /* 0x000fe40000010090 */
[----:B------:R-:W-:Y:S02]  /*8300*/  FFMA.FTZ R122, R161, R119, -R122 ;  /* 0x00000077a17a7223 */ /* 0x000fe4000001087a */
[----:B------:R-:W-:Y:S02]  /*8310*/  FMUL.FTZ R144, R78, R121 ;  /* 0x000000794e907220 */ /* 0x000fe40000410000 */
[----:B------:R-:W-:Y:S02]  /*8320*/  FFMA.FTZ R128, R97, R131, -R146 ;  /* 0x0000008361807223 */ /* 0x000fe40000010892 */
[----:B------:R-:W-:Y:S01]  /*8330*/  FMUL.FTZ R164, R164, -R119 ;  /* 0x80000077a4a47220 */ /* 0x000fe20000410000 */
[----:B------:R0:W-:Y:S01]  /*8340*/  STS [R117.X4+0x4230], R144 ;  /* 0x0042309075007388 */ /* 0x0001e20000004800 */
[----:B------:R-:W-:-:S02]  /*8350*/  FADD.FTZ R153, R153, R122 ;  /* 0x0000007a99997221 */ /* 0x000fc40000010000 */
[----:B------:R-:W-:Y:S02]  /*8360*/  FFMA.FTZ R97, R97, R130, R123 ;  /* 0x0000008261617223 */ /* 0x000fe4000001007b */
[----:B------:R-:W-:Y:S02]  /*8370*/  FMUL.FTZ R121, R145, UR47 ;  /* 0x0000002f91797c20 */ /* 0x000fe40008410000 */
[----:B------:R-:W-:Y:S02]  /*8380*/  FFMA.FTZ R122, -R239, R95, R210 ;  /* 0x0000005fef7a7223 */ /* 0x000fe400000101d2 */
[-C--:B------:R-:W-:Y:S02]  /*8390*/  FMUL.FTZ R95, R95, R168.reuse ;  /* 0x000000a85f5f7220 */ /* 0x080fe40000410000 */
[----:B------:R-:W-:Y:S02]  /*83a0*/  FMUL.FTZ R123, R168, UR47 ;  /* 0x0000002fa87b7c20 */ /* 0x000fe40008410000 */
[----:B------:R-:W-:-:S02]  /*83b0*/  FMUL.FTZ R130, R8, R168 ;  /* 0x000000a808827220 */ /* 0x000fc40000410000 */
[----:B--2---:R-:W-:Y:S02]  /*83c0*/  FMUL.FTZ R148, R78, R131 ;  /* 0x000000834e947220 */ /* 0x004fe40000410000 */
[----:B------:R-:W-:Y:S02]  /*83d0*/  FFMA.FTZ R161, R161, R120, R164 ;  /* 0x00000078a1a17223 */ /* 0x000fe400000100a4 */
[----:B------:R-:W-:Y:S01]  /*83e0*/  FFMA.FTZ R131, R168, UR46, -R121 ;  /* 0x0000002ea8837c23 */ /* 0x000fe20008010879 */
[----:B------:R1:W-:Y:S01]  /*83f0*/  STS [R117.X4+0x4234], R148 ;  /* 0x0042349475007388 */ /* 0x0003e20000004800 */
[----:B------:R-:W-:Y:S02]  /*8400*/  FFMA.FTZ R95, R94, R145, R95 ;  /* 0x000000915e5f7223 */ /* 0x000fe4000001005f */
[----:B------:R-:W-:Y:S02]  /*8410*/  FFMA.FTZ R121, -R239, R94, R209 ;  /* 0x0000005eef797223 */ /* 0x000fe400000101d1 */
[----:B0-----:R-:W-:-:S02]  /*8420*/  FFMA.FTZ R144, R145, UR46, R123 ;  /* 0x0000002e91907c23 */ /* 0x001fc4000801007b */
[----:B------:R-:W-:Y:S02]  /*8430*/  FMUL.FTZ R94, R8, R145 ;  /* 0x00000091085e7220 */ /* 0x000fe40000410000 */
[----:B------:R-:W-:Y:S02]  /*8440*/  FMUL.FTZ R123, R122, R130 ;  /* 0x000000827a7b7220 */ /* 0x000fe40000410000 */
[----:B------:R-:W-:Y:S02]  /*8450*/  FADD.FTZ R152, -R152, R161 ;  /* 0x000000a198987221 */ /* 0x000fe40000010100 */
[C---:B------:R-:W-:Y:S02]  /*8460*/  FMUL.FTZ R131, R122.reuse, R131 ;  /* 0x000000837a837220 */ /* 0x040fe40000410000 */
[-C--:B------:R-:W-:Y:S02]  /*8470*/  FMUL.FTZ R122, R122, R94.reuse ;  /* 0x0000005e7a7a7220 */ /* 0x080fe40000410000 */
[----:B------:R-:W-:-:S02]  /*8480*/  FFMA.FTZ R123, R121, R94, R123 ;  /* 0x0000005e797b7223 */ /* 0x000fc4000001007b */
[C---:B------:R-:W-:Y:S02]  /*8490*/  FMUL.FTZ R146, R77.reuse, R94 ;  /* 0x0000005e4d927220 */ /* 0x040fe40000410000 */
[C---:B------:R-:W-:Y:S02]  /*84a0*/  FMUL.FTZ R94, R160.reuse, -R152 ;  /* 0x80000098a05e7220 */ /* 0x040fe40000410000 */
[-C--:B------:R-:W-:Y:S01]  /*84b0*/  FMUL.FTZ R160, R160, -R153.reuse ;  /* 0x80000099a0a07220 */ /* 0x080fe20000410000 */
[----:B------:R0:W-:Y:S01]  /*84c0*/  STS [R117.X4+0x4228], R146 ;  /* 0x0042289275007388 */ /* 0x0001e20000004800 */
[-C--:B-1----:R-:W-:Y:S02]  /*84d0*/  FMUL.FTZ R148, R77, R130.reuse ;  /* 0x000000824d947220 */ /* 0x082fe40000410000 */
[----:B------:R-:W-:Y:S02]  /*84e0*/  FFMA.FTZ R130, R121, R130, -R122 ;  /* 0x0000008279827223 */ /* 0x000fe4000001087a */
[C---:B------:R-:W-:Y:S01]  /*84f0*/  FFMA.FTZ R122, R159.reuse, R153, -R94 ;  /* 0x000000999f7a7223 */ /* 0x040fe2000001085e */
[----:B------:R1:W-:Y:S01]  /*8500*/  STS [R117.X4+0x422c], R148 ;  /* 0x00422c9475007388 */ /* 0x0003e20000004800 */
[----:B------:R-:W-:-:S02]  /*8510*/  FFMA.FTZ R159, R159, R152, R160 ;  /* 0x000000989f9f7223 */ /* 0x000fc400000100a0 */
[----:B------:R-:W-:Y:S02]  /*8520*/  FFMA.FTZ R94, R121, R144, R131 ;  /* 0x00000090795e7223 */ /* 0x000fe40000010083 */
[----:B------:R-:W-:Y:S02]  /*8530*/  FADD.FTZ R154, -R154, R159 ;  /* 0x0000009f9a9a7221 */ /* 0x000fe40000010100 */
[----:B------:R-:W-:Y:S02]  /*8540*/  FADD.FTZ R155, R155, R122 ;  /* 0x0000007a9b9b7221 */ /* 0x000fe40000010000 */
[----:B------:R-:W-:Y:S02]  /*8550*/  FMUL.FTZ R121, R93, R120 ;  /* 0x000000785d797220 */ /* 0x000fe40000410000 */
[----:B------:R-:W-:Y:S02]  /*8560*/  FMUL.FTZ R122, R158, -R154 ;  /* 0x8000009a9e7a7220 */ /* 0x000fe40000410000 */
[----:B------:R-:W-:-:S02]  /*8570*/  FFMA.FTZ R131, -R240, R93, R212 ;  /* 0x0000005df0837223 */ /* 0x000fc400000101d4 */
[----:B------:R-:W-:Y:S02]  /*8580*/  FFMA.FTZ R93, -R240, R92, R211 ;  /* 0x0000005cf05d7223 */ /* 0x000fe400000101d3 */
[----:B------:R-:W-:Y:S02]  /*8590*/  FMUL.FTZ R145, R119, UR47 ;  /* 0x0000002f77917c20 */ /* 0x000fe40008410000 */
[----:B------:R-:W-:Y:S02]  /*85a0*/  FFMA.FTZ R92, R92, R119, R121 ;  /* 0x000000775c5c7223 */ /* 0x000fe40000010079 */
[----:B0-----:R-:W-:Y:S02]  /*85b0*/  FMUL.FTZ R146, R7, R120 ;  /* 0x0000007807927220 */ /* 0x001fe40000410000 */
[-C--:B------:R-:W-:Y:S02]  /*85c0*/  FMUL.FTZ R158, R158, -R155.reuse ;  /* 0x8000009b9e9e7220 */ /* 0x080fe40000410000 */
[----:B------:R-:W-:-:S02]  /*85d0*/  FFMA.FTZ R121, R157, R155, -R122 ;  /* 0x0000009b9d797223 */ /* 0x000fc4000001087a */
[C---:B------:R-:W-:Y:S02]  /*85e0*/  FMUL.FTZ R122, R120.reuse, UR47 ;  /* 0x0000002f787a7c20 */ /* 0x040fe40008410000 */
[----:B------:R-:W-:Y:S02]  /*85f0*/  FFMA.FTZ R144, R120, UR46, -R145 ;  /* 0x0000002e78907c23 */ /* 0x000fe40008010891 */
[----:B------:R-:W-:Y:S02]  /*8600*/  FMUL.FTZ R120, R7, R119 ;  /* 0x0000007707787220 */ /* 0x000fe40000410000 */
[----:B------:R-:W-:Y:S02]  /*8610*/  FMUL.FTZ R149, R131, R146 ;  /* 0x0000009283957220 */ /* 0x000fe40000410000 */
[----:B------:R-:W-:Y:S02]  /*8620*/  FFMA.FTZ R158, R157, R154, R158 ;  /* 0x0000009a9d9e7223 */ /* 0x000fe4000001009e */
[----:B------:R-:W-:-:S02]  /*8630*/  FADD.FTZ R222, R222, R121 ;  /* 0x00000079dede7221 */ /* 0x000fc40000010000 */
[C---:B------:R-:W-:Y:S02]  /*8640*/  FMUL.FTZ R161, R131.reuse, R144 ;  /* 0x0000009083a17220 */ /* 0x040fe40000410000 */
[-C--:B------:R-:W-:Y:S02]  /*8650*/  FMUL.FTZ R131, R131, R120.reuse ;  /* 0x0000007883837220 */ /* 0x080fe40000410000 */
[-C--:B------:R-:W-:Y:S02]  /*8660*/  FFMA.FTZ R149, R93, R120.reuse, R149 ;  /* 0x000000785d957223 */ /* 0x080fe40000010095 */
[----:B------:R-:W-:Y:S02]  /*8670*/  FMUL.FTZ R144, R76, R120 ;  /* 0x000000784c907220 */ /* 0x000fe40000410000 */
[----:B------:R-:W-:Y:S02]  /*8680*/  FADD.FTZ R221, -R221, R158 ;  /* 0x0000009edddd7221 */ /* 0x000fe40000010100 */
[----:B------:R-:W-:Y:S01]  /*8690*/  FMUL.FTZ R120, R156, -R222 ;  /* 0x800000de9c787220 */ /* 0x000fe20000410000 */
[----:B------:R0:W-:Y:S01]  /*86a0*/  STS [R117.X4+0x4220], R144 ;  /* 0x0042209075007388 */ /* 0x0001e20000004800 */
[----:B------:R-:W-:-:S02]  /*86b0*/  FFMA.FTZ R162, R119, UR46, R122 ;  /* 0x0000002e77a27c23 */ /* 0x000fc4000801007a */
[-C--:B------:R-:W-:Y:S02]  /*86c0*/  FMUL.FTZ R119, R156, -R221.reuse ;  /* 0x800000dd9c777220 */ /* 0x080fe40000410000 */
[C---:B------:R-:W-:Y:S02]  /*86d0*/  FFMA.FTZ R120, R35.reuse, R221, R120 ;  /* 0x000000dd23787223 */ /* 0x040fe40000010078 */
[----:B------:R-:W-:Y:S02]  /*86e0*/  FFMA.FTZ R119, R35, R222, -R119 ;  /* 0x000000de23777223 */ /* 0x000fe40000010877 */
[----:B------:R-:W-:Y:S02]  /*86f0*/  FADD.FTZ R223, -R223, R120 ;  /* 0x00000078dfdf7221 */ /* 0x000fe40000010100 */
[----:B------:R-:W-:Y:S02]  /*8700*/  FFMA.FTZ R156, R93, R146, -R131 ;  /* 0x000000925d9c7223 */ /* 0x000fe40000010883 */
[----:B------:R-:W-:-:S02]  /*8710*/  FADD.FTZ R224, R224, R119 ;  /* 0x00000077e0e07221 */ /* 0x000fc40000010000 */
[----:B------:R-:W-:Y:S02]  /*8720*/  FFMA.FTZ R121, -R248, R85, R213 ;  /* 0x00000055f8797223 */ /* 0x000fe400000101d5 */
[----:B------:R-:W-:Y:S02]  /*8730*/  FMUL.FTZ R131, R3, R223 ;  /* 0x000000df03837220 */ /* 0x000fe40000410000 */
[----:B-1----:R-:W-:Y:S02]  /*8740*/  FMUL.FTZ R148, R76, R146 ;  /* 0x000000924c947220 */ /* 0x002fe40000410000 */
[----:B------:R-:W-:Y:S02]  /*8750*/  FFMA.FTZ R122, -R248, R84, R214 ;  /* 0x00000054f87a7223 */ /* 0x000fe400000101d6 */
[----:B------:R-:W-:Y:S01]  /*8760*/  FFMA.FTZ R119, -R243, R87, R219 ;  /* 0x00000057f3777223 */ /* 0x000fe200000101db */
[----:B------:R1:W-:Y:S01]  /*8770*/  STS [R117.X4+0x4224], R148 ;  /* 0x0042249475007388 */ /* 0x0003e20000004800 */
[----:B0-----:R-:W-:-:S02]  /*8780*/  FMUL.FTZ R144, R4, R221 ;  /* 0x000000dd04907220 */ /* 0x001fc40000410000 */
[----:B------:R-:W-:Y:S02]  /*8790*/  FMUL.FTZ R145, R3, R224 ;  /* 0x000000e003917220 */ /* 0x000fe40000410000 */
[----:B------:R-:W-:Y:S02]  /*87a0*/  FMUL.FTZ R35, R121, R131 ;  /* 0x0000008379237220 */ /* 0x000fe40000410000 */
[----:B------:R-:W-:Y:S02]  /*87b0*/  FFMA.FTZ R120, -R243, R86, R220 ;  /* 0x00000056f3787223 */ /* 0x000fe400000101dc */
[----:B------:R-:W-:Y:S02]  /*87c0*/  FMUL.FTZ R159, R119, R144 ;  /* 0x00000090779f7220 */ /* 0x000fe40000410000 */
[----:B-1----:R-:W-:Y:S02]  /*87d0*/  FMUL.FTZ R148, R4, R222 ;  /* 0x000000de04947220 */ /* 0x002fe40000410000 */
[----:B------:R-:W-:-:S02]  /*87e0*/  FFMA.FTZ R35, R122, R145, R35 ;  /* 0x000000917a237223 */ /* 0x000fc40000010023 */
[----:B------:R-:W-:Y:S02]  /*87f0*/  FFMA.FTZ R150, -R242, R89, R217 ;  /* 0x00000059f2967223 */ /* 0x000fe400000101d9 */
[----:B------:R-:W-:Y:S02]  /*8800*/  FMUL.FTZ R147, R5, R154 ;  /* 0x0000009a05937220 */ /* 0x000fe40000410000 */
[----:B------:R-:W-:Y:S02]  /*8810*/  FMUL.FTZ R157, R121, R145 ;  /* 0x00000091799d7220 */ /* 0x000fe40000410000 */
[----:B------:R-:W-:Y:S02]  /*8820*/  FFMA.FTZ R158, R120, R148, R159 ;  /* 0x00000094789e7223 */ /* 0x000fe4000001009f */
[----:B------:R-:W-:Y:S02]  /*8830*/  FADD.FTZ R35, RZ, R35 ;  /* 0x00000023ff237221 */ /* 0x000fe40000010000 */
[----:B------:R-:W-:-:S02]  /*8840*/  FFMA.FTZ R146, -R242, R88, R218 ;  /* 0x00000058f2927223 */ /* 0x000fc400000101da */
[----:B------:R-:W-:Y:S02]  /*8850*/  FMUL.FTZ R151, R5, R155 ;  /* 0x0000009b05977220 */ /* 0x000fe40000410000 */
[----:B------:R-:W-:Y:S02]  /*8860*/  FMUL.FTZ R159, R119, R148 ;  /* 0x00000094779f7220 */ /* 0x000fe40000410000 */
[----:B------:R-:W-:Y:S02]  /*8870*/  FMUL.FTZ R160, R150, R147 ;  /* 0x0000009396a07220 */ /* 0x000fe40000410000 */
[----:B------:R-:W-:Y:S02]  /*8880*/  FFMA.FTZ R157, R122, R131, -R157 ;  /* 0x000000837a9d7223 */ /* 0x000fe4000001089d */
[----:B------:R-:W-:Y:S02]  /*8890*/  FADD.FTZ R35, R35, R158 ;  /* 0x0000009e23237221 */ /* 0x000fe40000010000 */
[----:B------:R-:W-:-:S02]  /*88a0*/  FFMA.FTZ R158, R120, R144, -R159 ;  /* 0x00000090789e7223 */ /* 0x000fc4000001089f */
[----:B------:R-:W-:Y:S02]  /*88b0*/  FFMA.FTZ R160, R146, R151, R160 ;  /* 0x0000009792a07223 */ /* 0x000fe400000100a0 */
[----:B------:R-:W-:Y:S02]  /*88c0*/  FMUL.FTZ R159, R91, R152 ;  /* 0x000000985b9f7220 */ /* 0x000fe40000410000 */
[----:B------:R-:W-:Y:S02]  /*88d0*/  FADD.FTZ R157, RZ, R157 ;  /* 0x0000009dff9d7221 */ /* 0x000fe40000010000 */
[----:B------:R-:W-:Y:S02]  /*88e0*/  FADD.FTZ R160, R35, R160 ;  /* 0x000000a023a07221 */ /* 0x000fe40000010000 */
[----:B------:R-:W-:Y:S02]  /*88f0*/  FFMA.FTZ R35, R90, R153, R159 ;  /* 0x000000995a237223 */ /* 0x000fe4000001009f */
[----:B------:R-:W-:-:S02]  /*8900*/  FADD.FTZ R157, R157, R158 ;  /* 0x0000009e9d9d7221 */ /* 0x000fc40000010000 */
[----:B------:R-:W-:Y:S02]  /*8910*/  FMUL.FTZ R159, R153, UR47 ;  /* 0x0000002f999f7c20 */ /* 0x000fe40008410000 */
[C---:B------:R-:W-:Y:S02]  /*8920*/  FFMA.FTZ R158, -R241.reuse, R90, R216 ;  /* 0x0000005af19e7223 */ /* 0x040fe400000101d8 */
[----:B------:R-:W-:Y:S02]  /*8930*/  FFMA.FTZ R91, -R241, R91, R215 ;  /* 0x0000005bf15b7223 */ /* 0x000fe400000101d7 */
[----:B------:R-:W-:Y:S02]  /*8940*/  FMUL.FTZ R166, R6, R152 ;  /* 0x0000009806a67220 */ /* 0x000fe40000410000 */
[----:B------:R-:W-:Y:S02]  /*8950*/  FMUL.FTZ R90, R150, R151 ;  /* 0x00000097965a7220 */ /* 0x000fe40000410000 */
[----:B------:R-:W-:-:S02]  /*8960*/  FMUL.FTZ R164, R6, R153 ;  /* 0x0000009906a47220 */ /* 0x000fc40000410000 */
[----:B------:R-:W-:Y:S02]  /*8970*/  FFMA.FTZ R93, R93, R162, R161 ;  /* 0x000000a25d5d7223 */ /* 0x000fe400000100a1 */
[----:B------:R-:W-:Y:S02]  /*8980*/  FFMA.FTZ R162, R152, UR46, -R159 ;  /* 0x0000002e98a27c23 */ /* 0x000fe4000801089f */
[C---:B------:R-:W-:Y:S02]  /*8990*/  FMUL.FTZ R159, R91.reuse, R166 ;  /* 0x000000a65b9f7220 */ /* 0x040fe40000410000 */
[----:B------:R-:W-:Y:S02]  /*89a0*/  FFMA.FTZ R90, R146, R147, -R90 ;  /* 0x00000093925a7223 */ /* 0x000fe4000001085a */
[-C--:B------:R-:W-:Y:S02]  /*89b0*/  FMUL.FTZ R161, R91, R164.reuse ;  /* 0x000000a45ba17220 */ /* 0x080fe40000410000 */
[----:B------:R-:W-:-:S02]  /*89c0*/  FFMA.FTZ R159, R158, R164, R159 ;  /* 0x000000a49e9f7223 */ /* 0x000fc4000001009f */
[----:B------:R-:W-:Y:S01]  /*89d0*/  FADD.FTZ R90, R157, R90 ;  /* 0x0000005a9d5a7221 */ /* 0x000fe20000010000 */
[----:B------:R-:W-:Y:S01]  /*89e0*/  IADD3 R157, R0, 0x480, RZ ;  /* 0x00000480009d7810 */ /* 0x000fe20007ffe0ff */
[----:B------:R-:W-:Y:S02]  /*89f0*/  FFMA.FTZ R161, R158, R166, -R161 ;  /* 0x000000a69ea17223 */ /* 0x000fe400000108a1 */
[----:B------:R-:W-:Y:S01]  /*8a00*/  FADD.FTZ R160, R160, R159 ;  /* 0x0000009fa0a07221 */ /* 0x000fe20000010000 */
[----:B------:R-:W-:Y:S01]  /*8a10*/  IADD3 R159, R0, 0x4c0, RZ ;  /* 0x000004c0009f7810 */ /* 0x000fe20007ffe0ff */
        /* <DEDUP_REMOVED lines=8> */
[----:B------:R-:W-:Y:S02]  /*8aa0*/  FADD.FTZ R161, R161, R128 ;  /* 0x00000080a1a17221 */ /* 0x000fe40000010000 */
[----:B------:R-:W-:Y:S01]  /*8ab0*/  FADD.FTZ R133, R160, R133 ;  /* 0x00000085a0857221 */ /* 0x000fe20000010000 */
[----:B------:R-:W-:Y:S01]  /*8ac0*/  LEA.HI.SX32 R160, R179, R0, 0x1b ;  /* 0x00000000b3a07211 */ /* 0x000fe200078fdaff */
[----:B------:R-:W-:Y:S02]  /*8ad0*/  FMUL.FTZ R90, R89, R154 ;  /* 0x0000009a595a7220 */ /* 0x000fe40000410000 */
[----:B------:R-:W-:Y:S01]  /*8ae0*/  FADD.FTZ R132, R161, R132 ;  /* 0x00000084a1847221 */ /* 0x000fe20000010000 */
[----:B------:R-:W-:Y:S01]  /*8af0*/  IADD3 R161, R0, 0x500, RZ ;  /* 0x0000050000a17810 */ /* 0x000fe20007ffe0ff */
[----:B------:R-:W-:-:S02]  /*8b00*/  FMUL.FTZ R162, R91, R162 ;  /* 0x000000a25ba27220 */ /* 0x000fc40000410000 */
[----:B------:R-:W-:Y:S02]  /*8b10*/  FADD.FTZ R133, R133, R134 ;  /* 0x0000008685857221 */ /* 0x000fe40000010000 */
[----:B------:R-:W-:Y:S02]  /*8b20*/  FFMA.FTZ R123, R88, R155, R90 ;  /* 0x0000009b587b7223 */ /* 0x000fe4000001005a */
[----:B------:R-:W-:Y:S02]  /*8b30*/  FMUL.FTZ R91, R155, UR47 ;  /* 0x0000002f9b5b7c20 */ /* 0x000fe40008410000 */
[----:B------:R-:W-:Y:S01]  /*8b40*/  FADD.FTZ R132, R132, R135 ;  /* 0x0000008784847221 */ /* 0x000fe20000010000 */
[----:B------:R-:W-:Y:S01]  /*8b50*/  IADD3 R135, R0, 0x180, RZ ;  /* 0x0000018000877810 */ /* 0x000fe20007ffe0ff */
[----:B------:R-:W-:Y:S02]  /*8b60*/  FMUL.FTZ R88, R154, UR47 ;  /* 0x0000002f9a587c20 */ /* 0x000fe40008410000 */
[----:B------:R-:W-:Y:S01]  /*8b70*/  FADD.FTZ R136, R133, R136 ;  /* 0x0000008885887221 */ /* 0x000fe20000010000 */
[----:B------:R-:W-:Y:S01]  /*8b80*/  IADD3 R133, R0, 0x140, RZ ;  /* 0x0000014000857810 */ /* 0x000fe20007ffe0ff */
[----:B------:R-:W-:Y:S01]  /*8b90*/  FFMA.FTZ R129, R154, UR46, -R91 ;  /* 0x0000002e9a817c23 */ /* 0x000fe2000801085b */
[----:B------:R-:W-:Y:S01]  /*8ba0*/  LEA.HI.SX32 R154, R167, R0, 0x1b ;  /* 0x00000000a79a7211 */ /* 0x000fe200078fdaff */
[----:B------:R-:W-:-:S02]  /*8bb0*/  FADD.FTZ R137, R132, R137 ;  /* 0x0000008984897221 */ /* 0x000fc40000010000 */
[----:B------:R-:W-:Y:S01]  /*8bc0*/  FFMA.FTZ R91, R155, UR46, R88 ;  /* 0x0000002e9b5b7c23 */ /* 0x000fe20008010058 */
[----:B------:R-:W-:Y:S01]  /*8bd0*/  IADD3 R155, R0, 0x440, RZ ;  /* 0x00000440009b7810 */ /* 0x000fe20007ffe0ff */
[C---:B------:R-:W-:Y:S02]  /*8be0*/  FMUL.FTZ R164, R83.reuse, R164 ;  /* 0x000000a453a47220 */ /* 0x040fe40000410000 */
[----:B------:R-:W-:Y:S02]  /*8bf0*/  FMUL.FTZ R166, R83, R166 ;  /* 0x000000a653a67220 */ /* 0x000fe40000410000 */
[C---:B------:R-:W-:Y:S01]  /*8c00*/  FMUL.FTZ R88, R82.reuse, R151 ;  /* 0x0000009752587220 */ /* 0x040fe20000410000 */
[----:B------:R-:W-:Y:S01]  /*8c10*/  STS [R117.X4+0x4218], R164 ;  /* 0x004218a475007388 */ /* 0x000fe20000004800 */
[----:B------:R-:W-:Y:S01]  /*8c20*/  FMUL.FTZ R90, R82, R147 ;  /* 0x00000093525a7220 */ /* 0x000fe20000410000 */
        /* <DEDUP_REMOVED lines=21> */
[----:B------:R-:W-:Y:S01]  /*8d80*/  FMUL.FTZ R152, R152, UR47 ;  /* 0x0000002f98987c20 */ /* 0x000fe20008410000 */
[----:B------:R-:W-:Y:S01]  /*8d90*/  STS [R117.X4+0x4200], R128 ;  /* 0x0042008075007388 */ /* 0x000fe20000004800 */
[----:B0-----:R-:W-:Y:S01]  /*8da0*/  FADD.FTZ R90, R139, R126 ;  /* 0x0000007e8b5a7221 */ /* 0x001fe20000010000 */
[----:B------:R-:W-:Y:S01]  /*8db0*/  IADD3 R139, R0, 0x240, RZ ;  /* 0x00000240008b7810 */ /* 0x000fe20007ffe0ff */
[----:B------:R-:W-:Y:S01]  /*8dc0*/  FMUL.FTZ R129, R150, R129 ;  /* 0x0000008196817220 */ /* 0x000fe20000410000 */
[----:B------:R0:W-:Y:S01]  /*8dd0*/  STS [R117.X4+0x4204], R130 ;  /* 0x0042048275007388 */ /* 0x0001e20000004800 */
[----:B------:R-:W-:Y:S01]  /*8de0*/  FADD.FTZ R127, R138, R127 ;  /* 0x0000007f8a7f7221 */ /* 0x000fe20000010000 */
[----:B------:R-:W-:Y:S01]  /*8df0*/  IADD3 R145, R0, 0x300, RZ ;  /* 0x0000030000917810 */ /* 0x000fe20007ffe0ff */
[----:B------:R-:W-:Y:S01]  /*8e00*/  FFMA.FTZ R153, R153, UR46, R152 ;  /* 0x0000002e99997c23 */ /* 0x000fe20008010098 */
[----:B------:R-:W-:Y:S01]  /*8e10*/  BAR.SYNC.DEFER_BLOCKING 0x0 ;  /* 0x0000000000007b1d */ /* 0x000fe20000010000 */
[----:B------:R-:W-:Y:S01]  /*8e20*/  FADD.FTZ R90, R90, R125 ;  /* 0x0000007d5a5a7221 */ /* 0x000fe20000010000 */
[----:B------:R-:W-:Y:S01]  /*8e30*/  IADD3 R125, R0, 0x40, RZ ;  /* 0x00000040007d7810 */ /* 0x000fe20007ffe0ff */
[----:B------:R-:W-:Y:S01]  /*8e40*/  FFMA.FTZ R91, R146, R91, R129 ;  /* 0x0000005b925b7223 */ /* 0x000fe20000010081 */
[C---:B------:R-:W-:Y:S01]  /*8e50*/  IADD3 R129, R0.reuse, 0xc0, RZ ;  /* 0x000000c000817810 */ /* 0x040fe20007ffe0ff */
[----:B------:R-:W-:Y:S01]  /*8e60*/  FADD.FTZ R88, R127, R124 ;  /* 0x0000007c7f587221 */ /* 0x000fe20000010000 */
[----:B------:R-:W-:Y:S01]  /*8e70*/  IADD3 R127, R0, 0x80, RZ ;  /* 0x00000080007f7810 */ /* 0x000fe20007ffe0ff */
[----:B------:R-:W-:Y:S01]  /*8e80*/  FFMA.FTZ R89, R158, R153, R162 ;  /* 0x000000999e597223 */ /* 0x000fe200000100a2 */
[----:B------:R-:W-:Y:S01]  /*8e90*/  IADD3 R153, R0, 0x400, RZ ;  /* 0x0000040000997810 */ /* 0x000fe20007ffe0ff */
[----:B------:R-:W-:Y:S01]  /*8ea0*/  FFMA.FTZ R140, -R19, R213, -RZ ;  /* 0x000000d5138c7223 */ /* 0x000fe200000109ff */
[----:B------:R-:W-:Y:S01]  /*8eb0*/  LEA.HI.SX32 R124, R125, R0, 0x1b ;  /* 0x000000007d7c7211 */ /* 0x000fe200078fdaff */
[----:B------:R-:W-:Y:S01]  /*8ec0*/  FMUL.FTZ R142, R19, R214 ;  /* 0x000000d6138e7220 */ /* 0x000fe20000410000 */
[-C--:B0-----:R-:W-:Y:S01]  /*8ed0*/  LEA.HI.SX32 R130, R137, R0.reuse, 0x1b ;  /* 0x0000000089827211 */ /* 0x081fe200078fdaff */
[----:B------:R-:W-:Y:S01]  /*8ee0*/  FFMA.FTZ R144, -R20, R219, -RZ ;  /* 0x000000db14907223 */ /* 0x000fe200000109ff */
[----:B------:R-:W-:Y:S01]  /*8ef0*/  LEA.HI.SX32 R125, R127, R0, 0x1b ;  /* 0x000000007f7d7211 */ /* 0x000fe200078fdaff */
[----:B------:R-:W-:Y:S01]  /*8f00*/  FFMA.FTZ R198, -R30, R198, -RZ ;  /* 0x000000c61ec67223 */ /* 0x000fe200000109ff */
[-C--:B------:R-:W-:Y:S01]  /*8f10*/  LEA.HI.SX32 R126, R129, R0.reuse, 0x1b ;  /* 0x00000000817e7211 */ /* 0x080fe200078fdaff */
[----:B------:R-:W-:Y:S01]  /*8f20*/  FFMA.FTZ R216, -R22, R215, -RZ ;  /* 0x000000d716d87223 */ /* 0x000fe200000109ff */
[----:B------:R-:W-:Y:S01]  /*8f30*/  LEA.HI.SX32 R136, R147, R0, 0x1b ;  /* 0x0000000093887211 */ /* 0x000fe200078fdaff */
[----:B------:R-:W-:Y:S01]  /*8f40*/  FFMA.FTZ R208, -R25, R208, -RZ ;  /* 0x000000d019d07223 */ /* 0x000fe200000109ff */
[----:B------:R-:W-:Y:S01]  /*8f50*/  LEA.HI.SX32 R137, R149, R0, 0x1b ;  /* 0x0000000095897211 */ /* 0x000fe200078fdaff */
[----:B------:R-:W-:Y:S01]  /*8f60*/  FFMA.FTZ R206, -R26, R206, -RZ ;  /* 0x000000ce1ace7223 */ /* 0x000fe200000109ff */
[----:B------:R-:W-:Y:S01]  /*8f70*/  LEA.HI.SX32 R146, R151, R0, 0x1b ;  /* 0x0000000097927211 */ /* 0x000fe200078fdaff */
[----:B------:R-:W-:Y:S01]  /*8f80*/  FFMA.FTZ R204, -R27, R204, -RZ ;  /* 0x000000cc1bcc7223 */ /* 0x000fe200000109ff */
[-C--:B------:R-:W-:Y:S01]  /*8f90*/  LEA.HI.SX32 R127, R131, R0.reuse, 0x1b ;  /* 0x00000000837f7211 */ /* 0x080fe200078fdaff */
[----:B------:R-:W0:Y:S01]  /*8fa0*/  LDS R164, [R125.X4+0x4400] ;  /* 0x004400007da47984 */ /* 0x000e220000004800 */
[----:B------:R-:W-:Y:S01]  /*8fb0*/  LEA.HI.SX32 R128, R133, R0, 0x1b ;  /* 0x0000000085807211 */ /* 0x000fe200078fdaff */
[----:B------:R-:W-:Y:S01]  /*8fc0*/  FMUL.FTZ R220, R20, R220 ;  /* 0x000000dc14dc7220 */ /* 0x000fe20000410000 */
[-C--:B------:R-:W-:Y:S01]  /*8fd0*/  LEA.HI.SX32 R129, R135, R0.reuse, 0x1b ;  /* 0x0000000087817211 */ /* 0x080fe200078fdaff */
[----:B------:R-:W1:Y:S01]  /*8fe0*/  LDS R166, [R127.X4+0x4600] ;  /* 0x004600007fa67984 */ /* 0x000e620000004800 */
[-C--:B------:R-:W-:Y:S01]  /*8ff0*/  LEA.HI.SX32 R147, R153, R0.reuse, 0x1b ;  /* 0x0000000099937211 */ /* 0x080fe200078fdaff */
[----:B------:R-:W-:Y:S01]  /*9000*/  FFMA.FTZ R218, -R21, R217, -RZ ;  /* 0x000000d915da7223 */ /* 0x000fe200000109ff */
[-C--:B------:R-:W-:Y:S01]  /*9010*/  LEA.HI.SX32 R148, R155, R0.reuse, 0x1b ;  /* 0x000000009b947211 */ /* 0x080fe200078fdaff */
[----:B------:R-:W2:Y:S01]  /*9020*/  LDS R167, [R128.X4+0x4700] ;  /* 0x0047000080a77984 */ /* 0x000ea20000004800 */
[----:B------:R-:W-:Y:S01]  /*9030*/  LEA.HI.SX32 R149, R157, R0, 0x1b ;  /* 0x000000009d957211 */ /* 0x000fe200078fdaff */
[----:B------:R-:W-:Y:S01]  /*9040*/  FFMA.FTZ R212, -R23, R212, -RZ ;  /* 0x000000d417d47223 */ /* 0x000fe200000109ff */
[-C--:B------:R-:W-:Y:S01]  /*9050*/  LEA.HI.SX32 R150, R159, R0.reuse, 0x1b ;  /* 0x000000009f967211 */ /* 0x080fe200078fdaff */
[----:B------:R-:W3:Y:S01]  /*9060*/  LDS R168, [R129.X4+0x4800] ;  /* 0x0048000081a87984 */ /* 0x000ee20000004800 */
[----:B------:R-:W-:Y:S01]  /*9070*/  LEA.HI.SX32 R151, R161, R0, 0x1b ;  /* 0x00000000a1977211 */ /* 0x000fe200078fdaff */
[----:B------:R-:W-:Y:S01]  /*9080*/  FFMA.FTZ R210, -R24, R210, -RZ ;  /* 0x000000d218d27223 */ /* 0x000fe200000109ff */
[-C--:B------:R-:W-:Y:S01]  /*9090*/  LEA.HI.SX32 R138, R0, R0.reuse, 0x1b ;  /* 0x00000000008a7211 */ /* 0x080fe200078fdaff */
[----:B------:R-:W4:Y:S01]  /*90a0*/  LDS R176, [R137.X4+0x5000] ;  /* 0x0050000089b07984 */ /* 0x000f220000004800 */
        /* <DEDUP_REMOVED lines=16> */
[----:B------:R-:W-:-:S02]  /*91b0*/  LEA.HI.SX32 R157, R173, R0, 0x1b ;  /* 0x00000000ad9d7211 */ /* 0x000fc400078fdaff */
[-C--:B------:R-:W-:Y:S01]  /*91c0*/  LEA.HI.SX32 R158, R175, R0.reuse, 0x1b ;  /* 0x00000000af9e7211 */ /* 0x080fe200078fdaff */
[----:B------:R-:W0:Y:S01]  /*91d0*/  LDS R165, [R126.X4+0x4500] ;  /* 0x004500007ea57984 */ /* 0x000e220000004800 */
[-C--:B------:R-:W-:Y:S02]  /*91e0*/  LEA.HI.SX32 R159, R177, R0.reuse, 0x1b ;  /* 0x00000000b19f7211 */ /* 0x080fe400078fdaff */
[-C--:B------:R-:W-:Y:S01]  /*91f0*/  LEA.HI.SX32 R161, R181, R0.reuse, 0x1b ;  /* 0x00000000b5a17211 */ /* 0x080fe200078fdaff */
[----:B------:R-:W0:Y:S01]  /*9200*/  LDS R169, [R130.X4+0x4900] ;  /* 0x0049000082a97984 */ /* 0x000e220000004800 */
[----:B------:R-:W-:Y:S02]  /*9210*/  LEA.HI.SX32 R162, R183, R0, 0x1b ;  /* 0x00000000b7a27211 */ /* 0x000fe400078fdaff */
[----:B------:R-:W-:Y:S01]  /*9220*/  MOV R139, UR36 ;  /* 0x00000024008b7c02 */ /* 0x000fe20008000f00 */
        /* <DEDUP_REMOVED lines=30> */
[----:B-----5:R-:W-:Y:S01]  /*9410*/  FMUL.FTZ R198, R34, R189 ;  /* 0x000000bd22c67220 */ /* 0x020fe20000410000 */
[----:B------:R-:W-:Y:S02]  /*9420*/  LEA R189, R139, -R0, 0x1 ;  /* 0x800000008bbd7211 */ /* 0x000fe400078e08ff */
[----:B------:R5:W-:Y:S01]  /*9430*/  STS [R117.X4+0x6330], R144 ;  /* 0x0063309075007388 */ /* 0x000be20000004800 */
[----:B-1----:R-:W-:Y:S01]  /*9440*/  FMUL.FTZ R142, R28, R201 ;  /* 0x000000c91c8e7220 */ /* 0x002fe20000410000 */
[----:B------:R-:W-:Y:S02]  /*9450*/  ISETP.GE.AND P0, PT, R189, 0x1, PT ;  /* 0x00000001bd00780c */ /* 0x000fe40003f06270 */
        /* <DEDUP_REMOVED lines=11> */
[----:B------:R-:W-:Y:S02]  /*9510*/  FMUL.FTZ R193, R221, UR47 ;  /* 0x0000002fddc17c20 */ /* 0x000fe40008410000 */
[----:B-1----:R-:W-:Y:S01]  /*9520*/  FFMA.FTZ R140, -R33, R192, -RZ ;  /* 0x000000c0218c7223 */ /* 0x002fe200000109ff */
[----:B------:R1:W-:Y:S01]  /*9530*/  STS [R117.X4+0x6350], R144 ;  /* 0x0063509075007388 */ /* 0x0003e20000004800 */
[----:B------:R-:W-:Y:S02]  /*9540*/  FMUL.FTZ R192, R222, UR47 ;  /* 0x0000002fdec07c20 */ /* 0x000fe40008410000 */
[----:B--2---:R-:W-:Y:S01]  /*9550*/  FMUL.FTZ R204, R31, R195 ;  /* 0x000000c31fcc7220 */ /* 0x004fe20000410000 */
[----:B------:R2:W-:Y:S01]  /*9560*/  STS [R117.X4+0x6308], R220 ;  /* 0x006308dc75007388 */ /* 0x0005e20000004800 */
[----:B------:R-:W-:Y:S02]  /*9570*/  FFMA.FTZ R192, R221, UR46, -R192 ;  /* 0x0000002eddc07c23 */ /* 0x000fe400080108c0 */
[----:B-----5:R-:W-:Y:S01]  /*9580*/  FFMA.FTZ R142, -R34, R190, -RZ ;  /* 0x000000be228e7223 */ /* 0x020fe200000109ff */
[----:B------:R2:W-:Y:S01]  /*9590*/  STS [R117.X4+0x6310], R244 ;  /* 0x006310f475007388 */ /* 0x0005e20000004800 */
[----:B------:R-:W-:-:S02]  /*95a0*/  FMUL.FTZ R190, R224, UR47 ;  /* 0x0000002fe0be7c20 */ /* 0x000fc40008410000 */
[----:B-1----:R-:W-:Y:S01]  /*95b0*/  FMUL.FTZ R144, R33, R191 ;  /* 0x000000bf21907220 */ /* 0x002fe20000410000 */
[----:B------:R2:W-:Y:S01]  /*95c0*/  STS [R117.X4+0x6314], R218 ;  /* 0x006314da75007388 */ /* 0x0005e20000004800 */
[C---:B------:R-:W-:Y:S02]  /*95d0*/  FMUL.FTZ R191, R223.reuse, UR47 ;  /* 0x0000002fdfbf7c20 */ /* 0x040fe40008410000 */
[----:B------:R-:W-:Y:S01]  /*95e0*/  FFMA.FTZ R193, R222, UR46, R193 ;  /* 0x0000002edec17c23 */ /* 0x000fe200080100c1 */
[----:B------:R2:W-:Y:S01]  /*95f0*/  STS [R117.X4+0x6318], R246 ;  /* 0x006318f675007388 */ /* 0x0005e20000004800 */
[----:B------:R-:W-:Y:S02]  /*9600*/  FFMA.FTZ R190, R223, UR46, -R190 ;  /* 0x0000002edfbe7c23 */ /* 0x000fe400080108be */
        /* <DEDUP_REMOVED lines=71> */
.L_x_7709:
[----:B0-234-:R-:W-:Y:S05]  /*9a80*/  BSYNC B0 ;  /* 0x0000000000007941 */ /* 0x01dfea0003800000 */
.L_x_7708:
        /* <DEDUP_REMOVED lines=67> */
.L_x_7711:
[----:B01----:R-:W-:Y:S05]  /*9ec0*/  BSYNC B0 ;  /* 0x0000000000007941 */ /* 0x003fea0003800000 */
.L_x_7710:
[----:B------:R-:W0:Y:S01]  /*9ed0*/  LDS R125, [R125.X4+0x6500] ;  /* 0x006500007d7d7984 */ /* 0x000e220000004800 */
[----:B------:R-:W-:Y:S01]  /*9ee0*/  BSSY B0, `(.L_x_7712) ;  /* 0x0000004000007945 */ /* 0x000fe20003800000 */
[----:B------:R-:W-:Y:S05]  /*9ef0*/  @!P1 BRA `(.L_x_7713) ;  /* 0x0000002000009947 */ /* 0x000fea0003800000 */
[----:B------:R1:W-:Y:S04]  /*9f00*/  RED.E.ADD.F32.FTZ.RN.STRONG.GPU [R138.64+-0x1e00], R164 ;  /* 0xffe200a48a00798e */ /* 0x0003e8000c10e79c */
[----:B0-----:R1:W-:Y:S02]  /*9f10*/  RED.E.ADD.F32.FTZ.RN.STRONG.GPU [R140.64+-0x1e00], R125 ;  /* 0xffe2007d8c00798e */ /* 0x0013e4000c10e79c */
.L_x_7713:
[----:B------:R-:W-:Y:S05]  /*9f20*/  BSYNC B0 ;  /* 0x0000000000007941 */ /* 0x000fea0003800000 */
.L_x_7712:
[----:B------:R2:W3:Y:S01]  /*9f30*/  LDS R115, [R126.X4+0x6600] ;  /* 0x006600007e737984 */ /* 0x0004e20000004800 */
[----:B------:R-:W-:Y:S01]  /*9f40*/  BSSY B0, `(.L_x_7714) ;  /* 0x0000004000007945 */ /* 0x000fe20003800000 */
[----:B------:R-:W-:Y:S05]  /*9f50*/  @!P2 BRA `(.L_x_7715) ;  /* 0x000000200000a947 */ /* 0x000fea0003800000 */
[----:B------:R4:W-:Y:S04]  /*9f60*/  RED.E.ADD.F32.FTZ.RN.STRONG.GPU [R138.64+-0x1d00], R165 ;  /* 0xffe300a58a00798e */ /* 0x0009e8000c10e79c */
[----:B---3--:R4:W-:Y:S02]  /*9f70*/  RED.E.ADD.F32.FTZ.RN.STRONG.GPU [R140.64+-0x1d00], R115 ;  /* 0xffe300738c00798e */ /* 0x0089e4000c10e79c */
.L_x_7715:
[----:B------:R-:W-:Y:S05]  /*9f80*/  BSYNC B0 ;  /* 0x0000000000007941 */ /* 0x000fea0003800000 */
.L_x_7714:
        /* <DEDUP_REMOVED lines=12> */
.L_x_7717:
[----:B------:R-:W-:Y:S05]  /*a050*/  BSYNC B0 ;  /* 0x0000000000007941 */ /* 0x000fea0003800000 */
.L_x_7716:
[----:B---34-:R3:W4:Y:S01]  /*a060*/  LDS R115, [R128.X4+0x6800] ;  /* 0x0068000080737984 */ /* 0x0187220000004800 */
[----:B------:R-:W-:Y:S01]  /*a070*/  BSSY B0, `(.L_x_7718) ;  /* 0x0000004000007945 */ /* 0x000fe20003800000 */
[----:B------:R-:W-:Y:S05]  /*a080*/  @!P0 BRA `(.L_x_7719) ;  /* 0x0000002000008947 */ /* 0x000fea0003800000 */
[----:B------:R2:W-:Y:S04]  /*a090*/  RED.E.ADD.F32.FTZ.RN.STRONG.GPU [R138.64+-0x1b00], R167 ;  /* 0xffe500a78a00798e */ /* 0x0005e8000c10e79c */
[----:B----4-:R2:W-:Y:S02]  /*a0a0*/  RED.E.ADD.F32.FTZ.RN.STRONG.GPU [R140.64+-0x1b00], R115 ;  /* 0xffe500738c00798e */ /* 0x0105e4000c10e79c */
.L_x_7719:
[----:B------:R-:W-:Y:S05]  /*a0b0*/  BSYNC B0 ;  /* 0x0000000000007941 */ /* 0x000fea0003800000 */
.L_x_7718:
[----:B------:R-:W2:Y:S01]  /*a0c0*/  LDS R129, [R129.X4+0x6900] ;  /* 0x0069000081817984 */ /* 0x000ea20000004800 */
[----:B------:R-:W-:Y:S01]  /*a0d0*/  BSSY B0, `(.L_x_7720) ;  /* 0x0000004000007945 */ /* 0x000fe20003800000 */
[----:B------:R-:W-:Y:S05]  /*a0e0*/  @!P1 BRA `(.L_x_7721) ;  /* 0x0000002000009947 */ /* 0x000fea0003800000 */
[----:B------:R3:W-:Y:S04]  /*a0f0*/  RED.E.ADD.F32.FTZ.RN.STRONG.GPU [R138.64+-0x1a00], R168 ;  /* 0xffe600a88a00798e */ /* 0x0007e8000c10e79c */
[----:B--2---:R3:W-:Y:S02]  /*a100*/  RED.E.ADD.F32.FTZ.RN.STRONG.GPU [R140.64+-0x1a00], R129 ;  /* 0xffe600818c00798e */ /* 0x0047e4000c10e79c */
.L_x_7721:
[----:B------:R-:W-:Y:S05]  /*a110*/  BSYNC B0 ;  /* 0x0000000000007941 */ /* 0x000fea0003800000 */
.L_x_7720:
[----:B--2-4-:R2:W4:Y:S01]  /*a120*/  LDS R115, [R130.X4+0x6a00] ;  /* 0x006a000082737984 */ /* 0x0145220000004800 */
[----:B------:R-:W-:Y:S01]  /*a130*/  BSSY B0, `(.L_x_7722) ;  /* 0x0000004000007945 */ /* 0x000fe20003800000 */
[----:B------:R-:W-:Y:S05]  /*a140*/  @!P2 BRA `(.L_x_7723) ;  /* 0x000000200000a947 */ /* 0x000fea0003800000 */
[----:B------:R2:W-:Y:S04]  /*a150*/  RED.E.ADD.F32.FTZ.RN.STRONG.GPU [R138.64+-0x1900], R169 ;  /* 0xffe700a98a00798e */ /* 0x0005e8000c10e79c */
[----:B----4-:R2:W-:Y:S02]  /*a160*/  RED.E.ADD.F32.FTZ.RN.STRONG.GPU [R140.64+-0x1900], R115 ;  /* 0xffe700738c00798e */ /* 0x0105e4000c10e79c */
.L_x_7723:
[----:B------:R-:W-:Y:S05]  /*a170*/  BSYNC B0 ;  /* 0x0000000000007941 */ /* 0x000fea0003800000 */
.L_x_7722:
[----:B------:R-:W2:Y:S01]  /*a180*/  LDS R131, [R131.X4+0x6b00] ;  /* 0x006b000083837984 */ /* 0x000ea20000004800 */
[----:B------:R-:W-:Y:S01]  /*a190*/  BSSY B0, `(.L_x_7724) ;  /* 0x0000004000007945 */ /* 0x000fe20003800000 */
[----:B------:R-:W-:Y:S05]  /*a1a0*/  @!P3 BRA `(.L_x_7725) ;  /* 0x000000200000b947 */ /* 0x000fea0003800000 */
[----:B------:R3:W-:Y:S04]  /*a1b0*/  RED.E.ADD.F32.FTZ.RN.STRONG.GPU [R138.64+-0x1800], R170 ;  /* 0xffe800aa8a00798e */ /* 0x0007e8000c10e79c */
[----:B--2---:R3:W-:Y:S02]  /*a1c0*/  RED.E.ADD.F32.FTZ.RN.STRONG.GPU [R140.64+-0x1800], R131 ;  /* 0xffe800838c00798e */ /* 0x0047e4000c10e79c */
.L_x_7725:
[----:B------:R-:W-:Y:S05]  /*a1d0*/  BSYNC B0 ;  /* 0x0000000000007941 */ /* 0x000fea0003800000 */
.L_x_7724:
[----:B--2-4-:R2:W4:Y:S01]  /*a1e0*/  LDS R115, [R132.X4+0x6c00] ;  /* 0x006c000084737984 */ /* 0x0145220000004800 */
[----:B------:R-:W-:Y:S01]  /*a1f0*/  BSSY B0, `(.L_x_7726) ;  /* 0x0000004000007945 */ /* 0x000fe20003800000 */
[----:B------:R-:W-:Y:S05]  /*a200*/  @!P4 BRA `(.L_x_7727) ;  /* 0x000000200000c947 */ /* 0x000fea0003800000 */
[----:B------:R2:W-:Y:S04]  /*a210*/  RED.E.ADD.F32.FTZ.RN.STRONG.GPU [R138.64+-0x1700], R171 ;  /* 0xffe900ab8a00798e */ /* 0x0005e8000c10e79c */
[----:B----4-:R2:W-:Y:S02]  /*a220*/  RED.E.ADD.F32.FTZ.RN.STRONG.GPU [R140.64+-0x1700], R115 ;  /* 0xffe900738c00798e */ /* 0x0105e4000c10e79c */
.L_x_7727:
[----:B------:R-:W-:Y:S05]  /*a230*/  BSYNC B0 ;  /* 0x0000000000007941 */ /* 0x000fea0003800000 */
.L_x_7726:
[----:B------:R-:W2:Y:S01]  /*a240*/  LDS R133, [R133.X4+0x6d00] ;  /* 0x006d000085857984 */ /* 0x000ea20000004800 */
[----:B------:R-:W-:Y:S01]  /*a250*/  BSSY B0, `(.L_x_7728) ;  /* 0x0000004000007945 */ /* 0x000fe20003800000 */
[----:B------:R-:W-:Y:S05]  /*a260*/  @!P5 BRA `(.L_x_7729) ;  /* 0x000000200000d947 */ /* 0x000fea0003800000 */
[----:B------:R3:W-:Y:S04]  /*a270*/  RED.E.ADD.F32.FTZ.RN.STRONG.GPU [R138.64+-0x1600], R172 ;  /* 0xffea00ac8a00798e */ /* 0x0007e8000c10e79c */
[----:B--2---:R3:W-:Y:S02]  /*a280*/  RED.E.ADD.F32.FTZ.RN.STRONG.GPU [R140.64+-0x1600], R133 ;  /* 0xffea00858c00798e */ /* 0x0047e4000c10e79c */
.L_x_7729:
[----:B------:R-:W-:Y:S05]  /*a290*/  BSYNC B0 ;  /* 0x0000000000007941 */ /* 0x000fea0003800000 */
.L_x_7728:
        /* <DEDUP_REMOVED lines=12> */
.L_x_7731:
[----:B--2---:R-:W-:Y:S05]  /*a360*/  BSYNC B0 ;  /* 0x0000000000007941 */ /* 0x004fea0003800000 */
.L_x_7730:
[----:B------:R-:W2:Y:S01]  /*a370*/  LDS R135, [R135.X4+0x6f00] ;  /* 0x006f000087877984 */ /* 0x000ea20000004800 */
[----:B------:R-:W-:Y:S01]  /*a380*/  BSSY B0, `(.L_x_7732) ;  /* 0x0000004000007945 */ /* 0x000fe20003800000 */
[----:B------:R-:W-:Y:S05]  /*a390*/  @!P0 BRA `(.L_x_7733) ;  /* 0x0000002000008947 */ /* 0x000fea0003800000 */
[----:B------:R3:W-:Y:S04]  /*a3a0*/  RED.E.ADD.F32.FTZ.RN.STRONG.GPU [R138.64+-0x1400], R174 ;  /* 0xffec00ae8a00798e */ /* 0x0007e8000c10e79c */
[----:B--2---:R3:W-:Y:S02]  /*a3b0*/  RED.E.ADD.F32.FTZ.RN.STRONG.GPU [R140.64+-0x1400], R135 ;  /* 0xffec00878c00798e */ /* 0x0047e4000c10e79c */
.L_x_7733:
[----:B------:R-:W-:Y:S05]  /*a3c0*/  BSYNC B0 ;  /* 0x0000000000007941 */ /* 0x000fea0003800000 */
.L_x_7732:
[----:B----4-:R4:W3:Y:S01]  /*a3d0*/  LDS R115, [R136.X4+0x7000] ;  /* 0x0070000088737984 */ /* 0x0108e20000004800 */
[----:B------:R-:W-:Y:S01]  /*a3e0*/  BSSY B0, `(.L_x_7734) ;  /* 0x0000004000007945 */ /* 0x000fe20003800000 */
[----:B------:R-:W-:Y:S05]  /*a3f0*/  @!P1 BRA `(.L_x_7735) ;  /* 0x0000002000009947 */ /* 0x000fea0003800000 */
[----:B------:R4:W-:Y:S04]  /*a400*/  RED.E.ADD.F32.FTZ.RN.STRONG.GPU [R138.64+-0x1300], R175 ;  /* 0xffed00af8a00798e */ /* 0x0009e8000c10e79c */
[----:B---3--:R4:W-:Y:S02]  /*a410*/  RED.E.ADD.F32.FTZ.RN.STRONG.GPU [R140.64+-0x1300], R115 ;  /* 0xffed00738c00798e */ /* 0x0089e4000c10e79c */
.L_x_7735:
[----:B------:R-:W-:Y:S05]  /*a420*/  BSYNC B0 ;  /* 0x0000000000007941 */ /* 0x000fea0003800000 */
.L_x_7734:
[----:B------:R-:W4:Y:S01]  /*a430*/  LDS R137, [R137.X4+0x7100] ;  /* 0x0071000089897984 */ /* 0x000f220000004800 */
[----:B------:R-:W-:Y:S01]  /*a440*/  BSSY B0, `(.L_x_7736) ;  /* 0x0000004000007945 */ /* 0x000fe20003800000 */
[----:B------:R-:W-:Y:S05]  /*a450*/  @!P2 BRA `(.L_x_7737) ;  /* 0x000000200000a947 */ /* 0x000fea0003800000 */
[----:B------:R4:W-:Y:S04]  /*a460*/  RED.E.ADD.F32.FTZ.RN.STRONG.GPU [R138.64+-0x1200], R176 ;  /* 0xffee00b08a00798e */ /* 0x0009e8000c10e79c */
[----:B----4-:R4:W-:Y:S02]  /*a470*/  RED.E.ADD.F32.FTZ.RN.STRONG.GPU [R140.64+-0x1200], R137 ;  /* 0xffee00898c00798e */ /* 0x0109e4000c10e79c */
.L_x_7737:
[----:B------:R-:W-:Y:S05]  /*a480*/  BSYNC B0 ;  /* 0x0000000000007941 */ /* 0x000fea0003800000 */
.L_x_7736:
[----:B---34-:R3:W4:Y:S01]  /*a490*/  LDS R115, [R146.X4+0x7200] ;  /* 0x0072000092737984 */ /* 0x0187220000004800 */
[----:B------:R-:W-:Y:S01]  /*a4a0*/  BSSY B0, `(.L_x_7738) ;  /* 0x0000004000007945 */ /* 0x000fe20003800000 */
[----:B------:R-:W-:Y:S05]  /*a4b0*/  @!P3 BRA `(.L_x_7739) ;  /* 0x000000200000b947 */ /* 0x000fea0003800000 */
[----:B------:R3:W-:Y:S04]  /*a4c0*/  RED.E.ADD.F32.FTZ.RN.STRONG.GPU [R138.64+-0x1100], R177 ;  /* 0xffef00b18a00798e */ /* 0x0007e8000c10e79c */
[----:B----4-:R3:W-:Y:S02]  /*a4d0*/  RED.E.ADD.F32.FTZ.RN.STRONG.GPU [R140.64+-0x1100], R115 ;  /* 0xffef00738c00798e */ /* 0x0107e4000c10e79c */
.L_x_7739:
[----:B------:R-:W-:Y:S05]  /*a4e0*/  BSYNC B0 ;  /* 0x0000000000007941 */ /* 0x000fea0003800000 */
.L_x_7738:
[----:B------:R-:W3:Y:S01]  /*a4f0*/  LDS R147, [R147.X4+0x7300] ;  /* 0x0073000093937984 */ /* 0x000ee20000004800 */
[----:B------:R-:W-:Y:S01]  /*a500*/  BSSY B0, `(.L_x_7740) ;  /* 0x0000004000007945 */ /* 0x000fe20003800000 */
[----:B------:R-:W-:Y:S05]  /*a510*/  @!P4 BRA `(.L_x_7741) ;  /* 0x000000200000c947 */ /* 0x000fea0003800000 */
[----:B------:R4:W-:Y:S04]  /*a520*/  RED.E.ADD.F32.FTZ.RN.STRONG.GPU [R138.64+-0x1000], R178 ;  /* 0xfff000b28a00798e */ /* 0x0009e8000c10e79c */
[----:B---3--:R4:W-:Y:S02]  /*a530*/  RED.E.ADD.F32.FTZ.RN.STRONG.GPU [R140.64+-0x1000], R147 ;  /* 0xfff000938c00798e */ /* 0x0089e4000c10e79c */
.L_x_7741:
[----:B------:R-:W-:Y:S05]  /*a540*/  BSYNC B0 ;  /* 0x0000000000007941 */ /* 0x000fea0003800000 */
.L_x_7740:
[----:B---34-:R3:W4:Y:S01]  /*a550*/  LDS R115, [R148.X4+0x7400] ;  /* 0x0074000094737984 */ /* 0x0187220000004800 */
[----:B------:R-:W-:Y:S01]  /*a560*/  BSSY B0, `(.L_x_7742) ;  /* 0x0000004000007945 */ /* 0x000fe20003800000 */
[----:B------:R-:W-:Y:S05]  /*a570*/  @!P5 BRA `(.L_x_7743) ;  /* 0x000000200000d947 */ /* 0x000fea0003800000 */
[----:B------:R3:W-:Y:S04]  /*a580*/  RED.E.ADD.F32.FTZ.RN.STRONG.GPU [R138.64+-0xf00], R179 ;  /* 0xfff100b38a00798e */ /* 0x0007e8000c10e79c */
[----:B----4-:R3:W-:Y:S02]  /*a590*/  RED.E.ADD.F32.FTZ.RN.STRONG.GPU [R140.64+-0xf00], R115 ;  /* 0xfff100738c00798e */ /* 0x0107e4000c10e79c */
.L_x_7743:
[----:B------:R-:W-:Y:S05]  /*a5a0*/  BSYNC B0 ;  /* 0x0000000000007941 */ /* 0x000fea0003800000 */
.L_x_7742:
        /* <DEDUP_REMOVED lines=12> */
.L_x_7745:
[----:B------:R-:W-:Y:S05]  /*a670*/  BSYNC B0 ;  /* 0x0000000000007941 */ /* 0x000fea0003800000 */
.L_x_7744:
[----:B---34-:R3:W4:Y:S01]  /*a680*/  LDS R115, [R150.X4+0x7600] ;  /* 0x0076000096737984 */ /* 0x0187220000004800 */
[----:B------:R-:W-:Y:S01]  /*a690*/  BSSY B0, `(.L_x_7746) ;  /* 0x0000004000007945 */ /* 0x000fe20003800000 */
[----:B------:R-:W-:Y:S05]  /*a6a0*/  @!P0 BRA `(.L_x_7747) ;  /* 0x0000002000008947 */ /* 0x000fea0003800000 */
[----:B------:R3:W-:Y:S04]  /*a6b0*/  RED.E.ADD.F32.FTZ.RN.STRONG.GPU [R138.64+-0xd00], R181 ;  /* 0xfff300b58a00798e */ /* 0x0007e8000c10e79c */
[----:B----4-:R3:W-:Y:S02]  /*a6c0*/  RED.E.ADD.F32.FTZ.RN.STRONG.GPU [R140.64+-0xd00], R115 ;  /* 0xfff300738c00798e */ /* 0x0107e4000c10e79c */
.L_x_7747:
[----:B------:R-:W-:Y:S05]  /*a6d0*/  BSYNC B0 ;  /* 0x0000000000007941 */ /* 0x000fea0003800000 */
.L_x_7746:
[----:B------:R-:W3:Y:S01]  /*a6e0*/  LDS R151, [R151.X4+0x7700] ;  /* 0x0077000097977984 */ /* 0x000ee20000004800 */
[----:B------:R-:W-:Y:S01]  /*a6f0*/  BSSY B0, `(.L_x_7748) ;  /* 0x0000004000007945 */ /* 0x000fe20003800000 */
[----:B------:R-:W-:Y:S05]  /*a700*/  @!P1 BRA `(.L_x_7749) ;  /* 0x0000002000009947 */ /* 0x000fea0003800000 */
[----:B------:R4:W-:Y:S04]  /*a710*/  RED.E.ADD.F32.FTZ.RN.STRONG.GPU [R138.64+-0xc00], R182 ;  /* 0xfff400b68a00798e */ /* 0x0009e8000c10e79c */
[----:B---3--:R4:W-:Y:S02]  /*a720*/  RED.E.ADD.F32.FTZ.RN.STRONG.GPU [R140.64+-0xc00], R151 ;  /* 0xfff400978c00798e */ /* 0x0089e4000c10e79c */
.L_x_7749:
[----:B------:R-:W-:Y:S05]  /*a730*/  BSYNC B0 ;  /* 0x0000000000007941 */ /* 0x000fea0003800000 */
.L_x_7748:
[----:B---34-:R3:W4:Y:S01]  /*a740*/  LDS R115, [R152.X4+0x7800] ;  /* 0x0078000098737984 */ /* 0x0187220000004800 */
[----:B------:R-:W-:Y:S01]  /*a750*/  BSSY B0, `(.L_x_7750) ;  /* 0x0000004000007945 */ /* 0x000fe20003800000 */
[----:B------:R-:W-:Y:S05]  /*a760*/  @!P2 BRA `(.L_x_7751) ;  /* 0x000000200000a947 */ /* 0x000fea0003800000 */
[----:B------:R3:W-:Y:S04]  /*a770*/  RED.E.ADD.F32.FTZ.RN.STRONG.GPU [R138.64+-0xb00], R183 ;  /* 0xfff500b78a00798e */ /* 0x0007e8000c10e79c */
[----:B----4-:R3:W-:Y:S02]  /*a780*/  RED.E.ADD.F32.FTZ.RN.STRONG.GPU [R140.64+-0xb00], R115 ;  /* 0xfff500738c00798e */ /* 0x0107e4000c10e79c */
.L_x_7751:
[----:B------:R-:W-:Y:S05]  /*a790*/  BSYNC B0 ;  /* 0x0000000000007941 */ /* 0x000fea0003800000 */
.L_x_7750:
[----:B------:R-:W3:Y:S01]  /*a7a0*/  LDS R153, [R153.X4+0x7900] ;  /* 0x0079000099997984 */ /* 0x000ee20000004800 */
[----:B------:R-:W-:Y:S01]  /*a7b0*/  BSSY B0, `(.L_x_7752) ;  /* 0x0000004000007945 */ /* 0x000fe20003800000 */
[----:B------:R-:W-:Y:S05]  /*a7c0*/  @!P3 BRA `(.L_x_7753) ;  /* 0x000000200000b947 */ /* 0x000fea0003800000 */
[----:B------:R4:W-:Y:S04]  /*a7d0*/  RED.E.ADD.F32.FTZ.RN.STRONG.GPU [R138.64+-0xa00], R184 ;  /* 0xfff600b88a00798e */ /* 0x0009e8000c10e79c */
[----:B---3--:R4:W-:Y:S02]  /*a7e0*/  RED.E.ADD.F32.FTZ.RN.STRONG.GPU [R140.64+-0xa00], R153 ;  /* 0xfff600998c00798e */ /* 0x0089e4000c10e79c */
.L_x_7753:
[----:B------:R-:W-:Y:S05]  /*a7f0*/  BSYNC B0 ;  /* 0x0000000000007941 */ /* 0x000fea0003800000 */
.L_x_7752:
[----:B---34-:R3:W4:Y:S01]  /*a800*/  LDS R115, [R154.X4+0x7a00] ;  /* 0x007a00009a737984 */ /* 0x0187220000004800 */
[----:B------:R-:W-:Y:S01]  /*a810*/  BSSY B0, `(.L_x_7754) ;  /* 0x0000004000007945 */ /* 0x000fe20003800000 */
[----:B------:R-:W-:Y:S05]  /*a820*/  @!P4 BRA `(.L_x_7755) ;  /* 0x000000200000c947 */ /* 0x000fea0003800000 */
[----:B------:R3:W-:Y:S04]  /*a830*/  RED.E.ADD.F32.FTZ.RN.STRONG.GPU [R138.64+-0x900], R185 ;  /* 0xfff700b98a00798e */ /* 0x0007e8000c10e79c */
[----:B----4-:R3:W-:Y:S02]  /*a840*/  RED.E.ADD.F32.FTZ.RN.STRONG.GPU [R140.64+-0x900], R115 ;  /* 0xfff700738c00798e */ /* 0x0107e4000c10e79c */
.L_x_7755:
[----:B------:R-:W-:Y:S05]  /*a850*/  BSYNC B0 ;  /* 0x0000000000007941 */ /* 0x000fea0003800000 */
.L_x_7754:
[----:B------:R-:W3:Y:S01]  /*a860*/  LDS R155, [R155.X4+0x7b00] ;  /* 0x007b00009b9b7984 */ /* 0x000ee20000004800 */
[----:B------:R-:W-:Y:S01]  /*a870*/  BSSY B0, `(.L_x_7756) ;  /* 0x0000004000007945 */ /* 0x000fe20003800000 */
[----:B------:R-:W-:Y:S05]  /*a880*/  @!P5 BRA `(.L_x_7757) ;  /* 0x000000200000d947 */ /* 0x000fea0003800000 */
[----:B------:R4:W-:Y:S04]  /*a890*/  RED.E.ADD.F32.FTZ.RN.STRONG.GPU [R138.64+-0x800], R186 ;  /* 0xfff800ba8a00798e */ /* 0x0009e8000c10e79c */
[----:B---3--:R4:W-:Y:S02]  /*a8a0*/  RED.E.ADD.F32.FTZ.RN.STRONG.GPU [R140.64+-0x800], R155 ;  /* 0xfff8009b8c00798e */ /* 0x0089e4000c10e79c */
.L_x_7757:
[----:B------:R-:W-:Y:S05]  /*a8b0*/  BSYNC B0 ;  /* 0x0000000000007941 */ /* 0x000fea0003800000 */
.L_x_7756:
        /* <DEDUP_REMOVED lines=12> */
.L_x_7759:
[----:B---3--:R-:W-:Y:S05]  /*a980*/  BSYNC B0 ;  /* 0x0000000000007941 */ /* 0x008fea0003800000 */
.L_x_7758:
[----:B------:R-:W3:Y:S01]  /*a990*/  LDS R157, [R157.X4+0x7d00] ;  /* 0x007d00009d9d7984 */ /* 0x000ee20000004800 */
[----:B------:R-:W-:Y:S01]  /*a9a0*/  BSSY B0, `(.L_x_7760) ;  /* 0x0000004000007945 */ /* 0x000fe20003800000 */
[----:B------:R-:W-:Y:S05]  /*a9b0*/  @!P0 BRA `(.L_x_7761) ;  /* 0x0000002000008947 */ /* 0x000fea0003800000 */
[----:B------:R4:W-:Y:S04]  /*a9c0*/  RED.E.ADD.F32.FTZ.RN.STRONG.GPU [R138.64+-0x600], R188 ;  /* 0xfffa00bc8a00798e */ /* 0x0009e8000c10e79c */
[----:B---3--:R4:W-:Y:S02]  /*a9d0*/  RED.E.ADD.F32.FTZ.RN.STRONG.GPU [R140.64+-0x600], R157 ;  /* 0xfffa009d8c00798e */ /* 0x0089e4000c10e79c */
.L_x_7761:
[----:B------:R-:W-:Y:S05]  /*a9e0*/  BSYNC B0 ;  /* 0x0000000000007941 */ /* 0x000fea0003800000 */
.L_x_7760:
[----:B----4-:R4:W3:Y:S01]  /*a9f0*/  LDS R115, [R158.X4+0x7e00] ;  /* 0x007e00009e737984 */ /* 0x0108e20000004800 */
[----:B------:R-:W-:Y:S01]  /*aa00*/  BSSY B0, `(.L_x_7762) ;  /* 0x0000004000007945 */ /* 0x000fe20003800000 */
[----:B------:R-:W-:Y:S05]  /*aa10*/  @!P1 BRA `(.L_x_7763) ;  /* 0x0000002000009947 */ /* 0x000fea0003800000 */
[----:B------:R4:W-:Y:S04]  /*aa20*/  RED.E.ADD.F32.FTZ.RN.STRONG.GPU [R138.64+-0x500], R213 ;  /* 0xfffb00d58a00798e */ /* 0x0009e8000c10e79c */
[----:B---3--:R4:W-:Y:S02]  /*aa30*/  RED.E.ADD.F32.FTZ.RN.STRONG.GPU [R140.64+-0x500], R115 ;  /* 0xfffb00738c00798e */ /* 0x0089e4000c10e79c */
.L_x_7763:
[----:B------:R-:W-:Y:S05]  /*aa40*/  BSYNC B0 ;  /* 0x0000000000007941 */ /* 0x000fea0003800000 */
.L_x_7762:
[----:B------:R-:W4:Y:S01]  /*aa50*/  LDS R159, [R159.X4+0x7f00] ;  /* 0x007f00009f9f7984 */ /* 0x000f220000004800 */
[----:B------:R-:W-:Y:S01]  /*aa60*/  BSSY B0, `(.L_x_7764) ;  /* 0x0000004000007945 */ /* 0x000fe20003800000 */
[----:B------:R-:W-:Y:S05]  /*aa70*/  @!P2 BRA `(.L_x_7765) ;  /* 0x000000200000a947 */ /* 0x000fea0003800000 */
[----:B------:R4:W-:Y:S04]  /*aa80*/  RED.E.ADD.F32.FTZ.RN.STRONG.GPU [R138.64+-0x400], R214 ;  /* 0xfffc00d68a00798e */ /* 0x0009e8000c10e79c */
[----:B----4-:R4:W-:Y:S02]  /*aa90*/  RED.E.ADD.F32.FTZ.RN.STRONG.GPU [R140.64+-0x400], R159 ;  /* 0xfffc009f8c00798e */ /* 0x0109e4000c10e79c */
.L_x_7765:
[----:B------:R-:W-:Y:S05]  /*aaa0*/  BSYNC B0 ;  /* 0x0000000000007941 */ /* 0x000fea0003800000 */
.L_x_7764:
[----:B---34-:R3:W4:Y:S01]  /*aab0*/  LDS R115, [R160.X4+0x8000] ;  /* 0x00800000a0737984 */ /* 0x0187220000004800 */
[----:B------:R-:W-:Y:S01]  /*aac0*/  BSSY B0, `(.L_x_7766) ;  /* 0x0000004000007945 */ /* 0x000fe20003800000 */
[----:B------:R-:W-:Y:S05]  /*aad0*/  @!P3 BRA `(.L_x_7767) ;  /* 0x000000200000b947 */ /* 0x000fea0003800000 */
[----:B------:R3:W-:Y:S04]  /*aae0*/  RED.E.ADD.F32.FTZ.RN.STRONG.GPU [R138.64+-0x300], R232 ;  /* 0xfffd00e88a00798e */ /* 0x0007e8000c10e79c */
[----:B----4-:R3:W-:Y:S02]  /*aaf0*/  RED.E.ADD.F32.FTZ.RN.STRONG.GPU [R140.64+-0x300], R115 ;  /* 0xfffd00738c00798e */ /* 0x0107e4000c10e79c */
.L_x_7767:
[----:B------:R-:W-:Y:S05]  /*ab00*/  BSYNC B0 ;  /* 0x0000000000007941 */ /* 0x000fea0003800000 */
.L_x_7766:
[----:B------:R-:W3:Y:S01]  /*ab10*/  LDS R161, [R161.X4+0x8100] ;  /* 0x00810000a1a17984 */ /* 0x000ee20000004800 */
[----:B------:R-:W-:Y:S01]  /*ab20*/  BSSY B0, `(.L_x_7768) ;  /* 0x0000004000007945 */ /* 0x000fe20003800000 */
[----:B------:R-:W-:Y:S05]  /*ab30*/  @!P4 BRA `(.L_x_7769) ;  /* 0x000000200000c947 */ /* 0x000fea0003800000 */
[----:B------:R4:W-:Y:S04]  /*ab40*/  RED.E.ADD.F32.FTZ.RN.STRONG.GPU [R138.64+-0x200], R233 ;  /* 0xfffe00e98a00798e */ /* 0x0009e8000c10e79c */
[----:B---3--:R4:W-:Y:S02]  /*ab50*/  RED.E.ADD.F32.FTZ.RN.STRONG.GPU [R140.64+-0x200], R161 ;  /* 0xfffe00a18c00798e */ /* 0x0089e4000c10e79c */
.L_x_7769:
[----:B------:R-:W-:Y:S05]  /*ab60*/  BSYNC B0 ;  /* 0x0000000000007941 */ /* 0x000fea0003800000 */
.L_x_7768:
[----:B---34-:R3:W4:Y:S01]  /*ab70*/  LDS R115, [R162.X4+0x8200] ;  /* 0x00820000a2737984 */ /* 0x0187220000004800 */
[----:B------:R-:W-:Y:S01]  /*ab80*/  BSSY B0, `(.L_x_7770) ;  /* 0x0000004000007945 */ /* 0x000fe20003800000 */
[----:B------:R-:W-:Y:S05]  /*ab90*/  @!P5 BRA `(.L_x_7771) ;  /* 0x000000200000d947 */ /* 0x000fea0003800000 */
[----:B------:R3:W-:Y:S04]  /*aba0*/  RED.E.ADD.F32.FTZ.RN.STRONG.GPU [R138.64+-0x100], R234 ;  /* 0xffff00ea8a00798e */ /* 0x0007e8000c10e79c */
[----:B----4-:R3:W-:Y:S02]  /*abb0*/  RED.E.ADD.F32.FTZ.RN.STRONG.GPU [R140.64+-0x100], R115 ;  /* 0xffff00738c00798e */ /* 0x0107e4000c10e79c */
.L_x_7771:
[----:B------:R-:W-:Y:S05]  /*abc0*/  BSYNC B0 ;  /* 0x0000000000007941 */ /* 0x000fea0003800000 */
.L_x_7770:
[----:B---34-:R-:W3:Y:S01]  /*abd0*/  SHFL.DOWN PT, R115, R90, 0x1, 0x1f ;  /* 0x08201f005a737f89 */ /* 0x018ee200000e0000 */
[----:B------:R-:W-:Y:S01]  /*abe0*/  ISETP.GT.AND P0, PT, R2, 0x1e, PT ;  /* 0x0000001e0200780c */ /* 0x000fe20003f04270 */
[----:B------:R-:W-:Y:S01]  /*abf0*/  FFMA.FTZ R101, R72, R100, R101 ;  /* 0x0000006448657223 */ /* 0x000fe20000010065 */
        /* <DEDUP_REMOVED lines=8> */
[----:B------:R-:W-:Y:S02]  /*ac80*/  FADD.FTZ R56, R101, R56 ;  /* 0x0000003865387221 */ /* 0x000fe40000010000 */
[----:B------:R-:W-:Y:S02]  /*ac90*/  FFMA.FTZ R86, R86, R222, R87 ;  /* 0x000000de56567223 */ /* 0x000fe40000010057 */
[----:B------:R-:W-:-:S02]  /*aca0*/  FFMA.FTZ R192, R120, R193, R192 ;  /* 0x000000c178c07223 */ /* 0x000fc400000100c0 */
[----:B------:R-:W-:Y:S02]  /*acb0*/  FFMA.FTZ R85, R84, R224, R85 ;  /* 0x000000e054557223 */ /* 0x000fe40000010055 */
[----:B------:R-:W-:Y:S02]  /*acc0*/  FFMA.FTZ R190, R122, R191, R190 ;  /* 0x000000bf7abe7223 */ /* 0x000fe400000100be */
[----:B---3--:R-:W-:Y:S02]  /*acd0*/  @!P0 FADD.FTZ R90, R90, R115 ;  /* 0x000000735a5a8221 */ /* 0x008fe40000010000 */
[-C--:B------:R-:W-:Y:S02]  /*ace0*/  FFMA.FTZ R84, R83, R35.reuse, R89 ;  /* 0x0000002353547223 */ /* 0x080fe40000010059 */
        /* <DEDUP_REMOVED lines=15> */
[----:B---3--:R-:W-:Y:S02]  /*ade0*/  @!P0 FADD.FTZ R90, R90, R115 ;  /* 0x000000735a5a8221 */ /* 0x008fe40000010000 */
        /* <DEDUP_REMOVED lines=16> */
[----:B---3--:R-:W-:Y:S02]  /*aef0*/  @!P0 FADD.FTZ R90, R90, R115 ;  /* 0x000000735a5a8221 */ /* 0x008fe40000010000 */
[----:B------:R-:W-:Y:S02]  /*af00*/  FADD.FTZ R52, R109, R52 ;  /* 0x000000346d347221 */ /* 0x000fe40000010000 */
[----:B----4-:R-:W-:Y:S01]  /*af10*/  @!P0 FADD.FTZ R88, R88, R117 ;  /* 0x0000007558588221 */ /* 0x010fe20000010000 */
[----:B------:R-:W3:Y:S01]  /*af20*/  SHFL.DOWN PT, R115, R90, 0x8, 0x1f ;  /* 0x09001f005a737f89 */ /* 0x000ee200000e0000 */
[----:B------:R-:W-:Y:S01]  /*af30*/  ISETP.GT.AND P0, PT, R2, 0x17, PT ;  /* 0x000000170200780c */ /* 0x000fe20003f04270 */
[----:B------:R-:W-:Y:S02]  /*af40*/  FFMA.FTZ R42, R13, R104, R42 ;  /* 0x000000680d2a7223 */ /* 0x000fe4000001002a */
[----:B------:R-:W4:Y:S01]  /*af50*/  SHFL.DOWN PT, R117, R88, 0x8, 0x1f ;  /* 0x09001f0058757f89 */ /* 0x000f2200000e0000 */
[----:B------:R-:W-:-:S02]  /*af60*/  FADD.FTZ R59, R106, R59 ;  /* 0x0000003b6a3b7221 */ /* 0x000fc40000010000 */
        /* <DEDUP_REMOVED lines=23> */
[----:B---3--:R-:W-:Y:S02]  /*b0e0*/  @!P0 FADD.FTZ R90, R90, R115 ;  /* 0x000000735a5a8221 */ /* 0x008fe40000010000 */
        /* <DEDUP_REMOVED lines=18> */
.L_x_7773:
[----:B------:R-:W-:Y:S05]  /*b210*/  BSYNC B0 ;  /* 0x0000000000007941 */ /* 0x000fea0003800000 */
.L_x_7772:
        /* <DEDUP_REMOVED lines=8> */
.L_x_7673:
        /* <DEDUP_REMOVED lines=10> */
[----:B------:R-:W-:Y:S02]  /*b340*/  UIADD3 UR24, UP2, UR24, -0x2000, URZ ;  /* 0xffffe00018187890 */ /* 0x000fe4000ff5e03f */
[----:B------:R-:W-:Y:S02]  /*b350*/  UIMAD UR7, UR10, UR37, UR7 ;  /* 0x000000250a0772a4 */ /* 0x000fe4000f8e0207 */
[----:B------:R-:W-:Y:S02]  /*b360*/  UIMAD.WIDE.U32 UR36, UR10, UR36, UR8 ;  /* 0x000000240a2472a5 */ /* 0x000fe4000f8e0008 */
[----:B------:R-:W-:-:S02]  /*b370*/  UIADD3 UR16, UP3, UR16, -0x1000, URZ ;  /* 0xfffff00010107890 */ /* 0x000fc4000ff7e03f */
[----:B------:R-:W-:Y:S02]  /*b380*/  ULDC.64 UR8, c[0x0][0x330] ;  /* 0x0000cc0000087ab9 */ /* 0x000fe40000000a00 */
[----:B------:R-:W-:Y:S01]  /*b390*/  UIADD3 UR7, UR37, UR7, URZ ;  /* 0x0000000725077290 */ /* 0x000fe2000fffe03f */
[----:B------:R-:W-:Y:S01]  /*b3a0*/  STS.128 [R250.X16], R48 ;  /* 0x00000030fa007388 */ /* 0x000fe2000000cc00 */
[----:B------:R-:W-:Y:S02]  /*b3b0*/  ULEA UR8, UP0, UR36, UR8, 0x2 ;  /* 0x0000000824087291 */ /* 0x000fe4000f80103f */
[----:B------:R-:W-:Y:S01]  /*b3c0*/  UIADD3 UR18, UP4, UR18, -0x1000, URZ ;  /* 0xfffff00012127890 */ /* 0x000fe2000ff9e03f */
[----:B------:R-:W-:Y:S01]  /*b3d0*/  STS.128 [R250.X16+0x10], R44 ;  /* 0x0000102cfa007388 */ /* 0x000fe2000000cc00 */
[----:B------:R-:W-:Y:S02]  /*b3e0*/  ULEA.HI.X UR9, UR36, UR9, UR7, 0x2, UP0 ;  /* 0x0000000924097291 */ /* 0x000fe400080f1407 */
[----:B------:R-:W-:Y:S01]  /*b3f0*/  MOV R4, UR8 ;  /* 0x0000000800047c02 */ /* 0x000fe20008000f00 */
[----:B------:R-:W-:Y:S01]  /*b400*/  STS.128 [R250.X16+0x20], R40 ;  /* 0x00002028fa007388 */ /* 0x000fe2000000cc00 */
[----:B------:R-:W-:-:S02]  /*b410*/  UIADD3 UR20, UP5, UR20, -0x1000, URZ ;  /* 0xfffff00014147890 */ /* 0x000fc4000ffbe03f */
[----:B------:R-:W-:Y:S01]  /*b420*/  MOV R5, UR9 ;  /* 0x0000000900057c02 */ /* 0x000fe20008000f00 */
[----:B------:R-:W-:Y:S01]  /*b430*/  STS.128 [R250.X16+0x30], R36 ;  /* 0x00003024fa007388 */ /* 0x000fe2000000cc00 */
[----:B------:R-:W-:-:S06]  /*b440*/  NOP ;  /* 0x0000000000007918 */ /* 0x000fcc0000000000 */
[----:B------:R-:W0:Y:S01]  /*b450*/  LDS.128 R8, [R249.X16] ;  /* 0x00000000f9087984 */ /* 0x000e22000000cc00 */
[----:B------:R-:W-:Y:S01]  /*b460*/  IMAD.WIDE R4, R225, 0x10, R4 ;  /* 0x00000010e1047825 */ /* 0x000fe200078e0204 */
[----:B------:R-:W-:Y:S02]  /*b470*/  ULDC.64 UR8, c[0x0][0x2f8] ;  /* 0x0000be0000087ab9 */ /* 0x000fe40000000a00 */
[----:B------:R-:W1:Y:S01]  /*b480*/  LDS.128 R12, [R249.X16+0x200] ;  /* 0x00020000f90c7984 */ /* 0x000e62000000cc00 */
[----:B------:R-:W-:Y:S02]  /*b490*/  UIMAD UR7, UR13, UR8, URZ ;  /* 0x000000080d0772a4 */ /* 0x000fe4000f8e023f */
[----:B------:R-:W-:Y:S01]  /*b4a0*/  UIMAD.WIDE.U32 UR34, UR12, UR8, UR34 ;  /* 0x000000080c2272a5 */ /* 0x000fe2000f8e0022 */
[----:B------:R-:W3:Y:S01]  /*b4b0*/  LDS.128 R16, [R249.X16+0x400] ;  /* 0x00040000f9107984 */ /* 0x000ee2000000cc00 */
[----:B------:R-:W-:Y:S02]  /*b4c0*/  UIMAD UR7, UR12, UR9, UR7 ;  /* 0x000000090c0772a4 */ /* 0x000fe4000f8e0207 */
[----:B------:R-:W-:Y:S01]  /*b4d0*/  UIADD3 UR6, UR6, 0x1, URZ ;  /* 0x0000000106067890 */ /* 0x000fe2000fffe03f */
[----:B------:R-:W4:Y:S01]  /*b4e0*/  LDS.128 R20, [R249.X16+0x600] ;  /* 0x00060000f9147984 */ /* 0x000f22000000cc00 */
[----:B------:R-:W-:-:S02]  /*b4f0*/  ULDC.64 UR8, c[0x0][0x300] ;  /* 0x0000c00000087ab9 */ /* 0x000fc40000000a00 */
[----:B------:R-:W-:Y:S02]  /*b500*/  UIADD3 UR35, UR35, UR7, URZ ;  /* 0x0000000723237290 */ /* 0x000fe4000fffe03f */
[----:B------:R-:W-:Y:S02]  /*b510*/  UIMAD UR7, UR11, UR8, URZ ;  /* 0x000000080b0772a4 */ /* 0x000fe4000f8e023f */
[----:B------:R-:W-:Y:S02]  /*b520*/  UIADD3.X UR23, UR23, -0x1, URZ, UP1, !UPT ;  /* 0xffffffff17177890 */ /* 0x000fe40008ffe43f */
[----:B------:R-:W-:Y:S02]  /*b530*/  UIMAD UR7, UR10, UR9, UR7 ;  /* 0x000000090a0772a4 */ /* 0x000fe4000f8e0207 */
[----:B------:R-:W-:Y:S02]  /*b540*/  UIMAD.WIDE.U32 UR8, UR10, UR8, UR34 ;  /* 0x000000080a0872a5 */ /* 0x000fe4000f8e0022 */
[----:B------:R-:W-:-:S02]  /*b550*/  UIADD3.X UR25, UR25, -0x1, URZ, UP2, !UPT ;  /* 0xffffffff19197890 */ /* 0x000fc400097fe43f */
[----:B------:R-:W-:Y:S02]  /*b560*/  ULDC.64 UR34, c[0x0][0x340] ;  /* 0x0000d00000227ab9 */ /* 0x000fe40000000a00 */
[----:B------:R-:W-:Y:S02]  /*b570*/  UIADD3 UR9, UR9, UR7, URZ ;  /* 0x0000000709097290 */ /* 0x000fe4000fffe03f */
[----:B------:R-:W-:Y:S02]  /*b580*/  ULEA UR7, UP0, UR8, UR34, 0x2 ;  /* 0x0000002208077291 */ /* 0x000fe4000f80103f */
[----:B------:R-:W-:Y:S02]  /*b590*/  UIADD3.X UR17, UR17, -0x1, URZ, UP3, !UPT ;  /* 0xffffffff11117890 */ /* 0x000fe40009ffe43f */
[----:B------:R-:W-:Y:S02]  /*b5a0*/  ULEA.HI.X UR8, UR8, UR35, UR9, 0x2, UP0 ;  /* 0x0000002308087291 */ /* 0x000fe400080f1409 */
[----:B------:R-:W-:-:S02]  /*b5b0*/  UISETP.GT.AND UP0, UPT, UR26, 0x1, UPT ;  /* 0x000000011a00788c */ /* 0x000fc4000bf04270 */
[----:B------:R-:W-:Y:S01]  /*b5c0*/  UIADD3.X UR19, UR19, -0x1, URZ, UP4, !UPT ;  /* 0xffffffff13137890 */ /* 0x000fe2000a7fe43f */
[----:B0-----:R-:W-:Y:S01]  /*b5d0*/  STG.E.128 [R4.64], R8 ;  /* 0x0000000804007986 */ /* 0x001fe2000c101d1c */
[----:B------:R-:W-:Y:S02]  /*b5e0*/  UIADD3.X UR21, UR21, -0x1, URZ, UP5, !UPT ;  /* 0xffffffff15157890 */ /* 0x000fe4000affe43f */
[----:B------:R-:W-:Y:S01]  /*b5f0*/  PLOP3.LUT P0, PT, PT, PT, UP0, 0x80, 0x0 ;  /* 0x000000000000781c */ /* 0x000fe20003f0f008 */
[----:B-1----:R-:W-:Y:S04]  /*b600*/  STG.E.128 [R4.64+0x200], R12 ;  /* 0x0002000c04007986 */ /* 0x002fe8000c101d1c */
[----:B---3--:R-:W-:Y:S04]  /*b610*/  STG.E.128 [R4.64+0x400], R16 ;  /* 0x0004001004007986 */ /* 0x008fe8000c101d1c */
[----:B----4-:R0:W-:Y:S04]  /*b620*/  STG.E.128 [R4.64+0x600], R20 ;  /* 0x0006001404007986 */ /* 0x0101e8000c101d1c */
[----:B------:R-:W-:Y:S01]  /*b630*/  BAR.SYNC.DEFER_BLOCKING 0x0 ;  /* 0x0000000000007b1d */ /* 0x000fe20000010000 */
[----:B0-----:R-:W-:-:S02]  /*b640*/  MOV R4, UR7 ;  /* 0x0000000700047c02 */ /* 0x001fc40008000f00 */
[----:B------:R-:W-:-:S05]  /*b650*/  MOV R5, UR8 ;  /* 0x0000000800057c02 */ /* 0x000fca0008000f00 */
[----:B------:R-:W-:Y:S01]  /*b660*/  IMAD.WIDE R4, R225, 0x10, R4 ;  /* 0x00000010e1047825 */ /* 0x000fe200078e0204 */
[----:B------:R-:W-:Y:S04]  /*b670*/  STS.128 [R250.X16+0x10], R60 ;  /* 0x0000103cfa007388 */ /* 0x000fe8000000cc00 */
[----:B------:R-:W-:Y:S04]  /*b680*/  STS.128 [R250.X16], R64 ;  /* 0x00000040fa007388 */ /* 0x000fe8000000cc00 */
[----:B------:R-:W-:Y:S04]  /*b690*/  STS.128 [R250.X16+0x20], R56 ;  /* 0x00002038fa007388 */ /* 0x000fe8000000cc00 */
[----:B------:R-:W-:Y:S01]  /*b6a0*/  STS.128 [R250.X16+0x30], R52 ;  /* 0x00003034fa007388 */ /* 0x000fe2000000cc00 */
[----:B------:R-:W-:-:S06]  /*b6b0*/  NOP ;  /* 0x0000000000007918 */ /* 0x000fcc0000000000 */
[----:B------:R-:W0:Y:S04]  /*b6c0*/  LDS.128 R8, [R249.X16] ;  /* 0x00000000f9087984 */ /* 0x000e28000000cc00 */
[----:B------:R-:W1:Y:S04]  /*b6d0*/  LDS.128 R12, [R249.X16+0x200] ;  /* 0x00020000f90c7984 */ /* 0x000e68000000cc00 */
[----:B------:R-:W3:Y:S04]  /*b6e0*/  LDS.128 R16, [R249.X16+0x400] ;  /* 0x00040000f9107984 */ /* 0x000ee8000000cc00 */
[----:B------:R-:W4:Y:S04]  /*b6f0*/  LDS.128 R20, [R249.X16+0x600] ;  /* 0x00060000f9147984 */ /* 0x000f28000000cc00 */
[----:B0-----:R0:W-:Y:S04]  /*b700*/  STG.E.128 [R4.64], R8 ;  /* 0x0000000804007986 */ /* 0x0011e8000c101d1c */
[----:B-1----:R0:W-:Y:S04]  /*b710*/  STG.E.128 [R4.64+0x200], R12 ;  /* 0x0002000c04007986 */ /* 0x0021e8000c101d1c */
[----:B---3--:R0:W-:Y:S04]  /*b720*/  STG.E.128 [R4.64+0x400], R16 ;  /* 0x0004001004007986 */ /* 0x0081e8000c101d1c */
        /* <DEDUP_REMOVED lines=17> */
[----:B------:R0:W-:Y:S02]  /*b840*/  STL [R1], R3 ;  /* 0x0000000301007387 */ /* 0x0001e40000100800 */
[----:B0-----:R-:W-:Y:S01]  /*b850*/  @!P0 CALL.REL.NOINC `(.L_x_7671) ;  /* 0x0000001000008944 */ /* 0x001fe20003c00000 */
[----:B------:R-:W-:Y:S05]  /*b860*/  BRA `(.L_x_7775) ;  /* 0xffff531000007947 */ /* 0x000fea000383ffff */
.L_x_7671:
        /* <DEDUP_REMOVED lines=16> */
[----:B------:R-:W3:Y:S02]  /*b970*/  SHFL.DOWN P1, R3, R0, 0x2, 0x1f ;  /* 0x08401f0000037f89 */ /* 0x000ee40000020000 */
[----:B---3--:R-:W-:-:S05]  /*b980*/  @P1 FADD R3, R0, R3 ;  /* 0x0000000300031221 */ /* 0x008fca0000000000 */
[----:B-1----:R-:W1:Y:S02]  /*b990*/  SHFL.DOWN P1, R2, R3, 0x4, 0x1f ;  /* 0x08801f0003027f89 */ /* 0x002e640000020000 */
        /* <DEDUP_REMOVED lines=13> */
.L_x_7777:
[----:B------:R-:W-:Y:S05]  /*ba70*/  BSYNC B0 ;  /* 0x0000000000007941 */ /* 0x000fea0003800000 */
.L_x_7776:
        /* <DEDUP_REMOVED lines=31> */
.L_x_7779:
[----:B------:R-:W3:Y:S02]  /*bc70*/  S2R R7, SR_TID.X ;  /* 0x0000000000077919 */ /* 0x000ee40000002100 */
.L_x_7780:
[----:B------:R-:W-:Y:S05]  /*bc80*/  BSYNC B0 ;  /* 0x0000000000007941 */ /* 0x000fea0003800000 */
.L_x_7778:
[----:B---3--:R-:W-:-:S13]  /*bc90*/  ISETP.GE.AND P0, PT, R7, c[0x0][0x16c], PT ;  /* 0x00005b0007007a0c */ /* 0x008fda0003f06270 */
[----:B------:R-:W-:Y:S05]  /*bca0*/  @P0 EXIT ;  /* 0x000000000000094d */ /* 0x000fea0003800000 */
[----:B------:R-:W-:Y:S02]  /*bcb0*/  ULDC.64 UR6, c[0x0][0x288] ;  /* 0x0000a20000067ab9 */ /* 0x000fe40000000a00 */
[----:B------:R-:W-:Y:S02]  /*bcc0*/  UIMAD UR11, UR11, UR6, URZ ;  /* 0x000000060b0b72a4 */ /* 0x000fe4000f8e023f */
[----:B0-2---:R-:W-:Y:S02]  /*bcd0*/  UIMAD.WIDE.U32 UR4, UR10, UR6, URZ ;  /* 0x000000060a0472a5 */ /* 0x005fe4000f8e003f */
[----:B------:R-:W-:-:S04]  /*bce0*/  UIMAD UR6, UR10, UR7, UR11 ;  /* 0x000000070a0672a4 */ /* 0x000fc8000f8e020b */
[----:B------:R-:W-:Y:S02]  /*bcf0*/  UIADD3 UR6, UR5, UR6, URZ ;  /* 0x0000000605067290 */ /* 0x000fe4000fffe03f */
.L_x_7781:
        /* <DEDUP_REMOVED lines=19> */
.L_x_7678:
[----:B------:R-:W-:Y:S01]  /*be30*/  HFMA2.MMA R122, -RZ, RZ, 0, 5.9604644775390625e-08 ;  /* 0x00000001ff7a7435 */ /* 0x000fe200000001ff */
[----:B------:R-:W-:-:S02]  /*be40*/  MOV R121, R232 ;  /* 0x000000e800797202 */ /* 0x000fc40000000f00 */
[----:B------:R-:W-:Y:S02]  /*be50*/  MOV R246, RZ ;  /* 0x000000ff00f67202 */ /* 0x000fe40000000f00 */
[----:B------:R-:W-:Y:S02]  /*be60*/  MOV R245, 0xffffffff ;  /* 0xffffffff00f57802 */ /* 0x000fe40000000f00 */
[----:B------:R-:W-:Y:S02]  /*be70*/  MOV R120, 0xbe90 ;  /* 0x0000be9000787802 */ /* 0x000fe40000000f00 */
[----:B--2--5:R-:W-:Y:S05]  /*be80*/  CALL.REL.NOINC `($__internal_185_$__cuda_sm70_shflsync_up) ;  /* 0x00001d4000007944 */ /* 0x024fea0003c00000 */
[----:B-1----:R-:W-:Y:S01]  /*be90*/  MOV R123, R122 ;  /* 0x0000007a007b7202 */ /* 0x002fe20000000f00 */
[----:B------:R-:W-:Y:S05]  /*bea0*/  BRA `(.L_x_7782) ;  /* 0xffff8dd000007947 */ /* 0x000fea000383ffff */
.L_x_7679:
[----:B------:R-:W-:Y:S01]  /*beb0*/  HFMA2.MMA R122, -RZ, RZ, 0, 5.9604644775390625e-08 ;  /* 0x00000001ff7a7435 */ /* 0x000fe200000001ff */
[----:B------:R-:W-:Y:S02]  /*bec0*/  MOV R121, R124 ;  /* 0x0000007c00797202 */ /* 0x000fe40000000f00 */
[----:B------:R-:W-:Y:S02]  /*bed0*/  MOV R246, RZ ;  /* 0x000000ff00f67202 */ /* 0x000fe40000000f00 */
[----:B------:R-:W-:-:S02]  /*bee0*/  MOV R245, 0xffffffff ;  /* 0xffffffff00f57802 */ /* 0x000fc40000000f00 */
[----:B------:R-:W-:Y:S02]  /*bef0*/  MOV R120, 0xbf10 ;  /* 0x0000bf1000787802 */ /* 0x000fe40000000f00 */
[----:B012--5:R-:W-:Y:S05]  /*bf00*/  CALL.REL.NOINC `($__internal_185_$__cuda_sm70_shflsync_up) ;  /* 0x00001cc000007944 */ /* 0x027fea0003c00000 */
[----:B-1----:R-:W-:Y:S01]  /*bf10*/  MOV R126, R122 ;  /* 0x0000007a007e7202 */ /* 0x002fe20000000f00 */
[----:B------:R-:W-:Y:S01]  /*bf20*/  HFMA2.MMA R122, -RZ, RZ, 0, 5.9604644775390625e-08 ;  /* 0x00000001ff7a7435 */ /* 0x000fe200000001ff */
[----:B------:R-:W-:Y:S02]  /*bf30*/  MOV R121, R125 ;  /* 0x0000007d00797202 */ /* 0x000fe40000000f00 */
[----:B------:R-:W-:Y:S02]  /*bf40*/  MOV R246, RZ ;  /* 0x000000ff00f67202 */ /* 0x000fe40000000f00 */
[----:B------:R-:W-:Y:S02]  /*bf50*/  MOV R245, 0xffffffff ;  /* 0xffffffff00f57802 */ /* 0x000fe40000000f00 */
[----:B------:R-:W-:Y:S02]  /*bf60*/  MOV R120, 0xbf80 ;  /* 0x0000bf8000787802 */ /* 0x000fe40000000f00 */
[----:B------:R-:W-:Y:S05]  /*bf70*/  CALL.REL.NOINC `($__internal_185_$__cuda_sm70_shflsync_up) ;  /* 0x00001c5000007944 */ /* 0x000fea0003c00000 */
[----:B-1----:R-:W-:Y:S01]  /*bf80*/  MOV R127, R122 ;  /* 0x0000007a007f7202 */ /* 0x002fe20000000f00 */
[----:B------:R-:W-:Y:S01]  /*bf90*/  HFMA2.MMA R122, -RZ, RZ, 0, 5.9604644775390625e-08 ;  /* 0x00000001ff7a7435 */ /* 0x000fe200000001ff */
[----:B------:R-:W-:-:S02]  /*bfa0*/  MOV R121, R233 ;  /* 0x000000e900797202 */ /* 0x000fc40000000f00 */
[----:B------:R-:W-:Y:S02]  /*bfb0*/  MOV R246, RZ ;  /* 0x000000ff00f67202 */ /* 0x000fe40000000f00 */
[----:B------:R-:W-:Y:S02]  /*bfc0*/  MOV R245, 0xffffffff ;  /* 0xffffffff00f57802 */ /* 0x000fe40000000f00 */
[----:B------:R-:W-:Y:S02]  /*bfd0*/  MOV R120, 0xbff0 ;  /* 0x0000bff000787802 */ /* 0x000fe40000000f00 */
[----:B------:R-:W-:Y:S05]  /*bfe0*/  CALL.REL.NOINC `($__internal_185_$__cuda_sm70_shflsync_up) ;  /* 0x00001be000007944 */ /* 0x000fea0003c00000 */
[----:B------:R-:W-:Y:S01]  /*bff0*/  FMUL.FTZ R121, R124, R127 ;  /* 0x0000007f7c797220 */ /* 0x000fe20000410000 */
[----:B------:R-:W-:Y:S01]  /*c000*/  ISETP.GE.AND P0, PT, R2, 0x1, PT ;  /* 0x000000010200780c */ /* 0x000fe20003f06270 */
[-C--:B-1----:R-:W-:Y:S01]  /*c010*/  FMUL.FTZ R120, R124, R122.reuse ;  /* 0x0000007a7c787220 */ /* 0x082fe20000410000 */
[----:B------:R-:W-:Y:S01]  /*c020*/  MOV R246, RZ ;  /* 0x000000ff00f67202 */ /* 0x000fe20000000f00 */
[----:B------:R-:W-:Y:S01]  /*c030*/  FFMA.FTZ R122, R232, R122, R121 ;  /* 0x0000007ae87a7223 */ /* 0x000fe20000010079 */
[----:B------:R-:W-:Y:S01]  /*c040*/  MOV R245, 0xffffffff ;  /* 0xffffffff00f57802 */ /* 0x000fe20000000f00 */
[----:B------:R-:W-:-:S02]  /*c050*/  FMUL.FTZ R121, R124, R126 ;  /* 0x0000007e7c797220 */ /* 0x000fc40000410000 */
[C---:B------:R-:W-:Y:S02]  /*c060*/  FFMA.FTZ R120, R232.reuse, R127, -R120 ;  /* 0x0000007fe8787223 */ /* 0x040fe40000010878 */
        /* <DEDUP_REMOVED lines=12> */
[----:B------:R-:W-:Y:S05]  /*c130*/  CALL.REL.NOINC `($__internal_185_$__cuda_sm70_shflsync_up) ;  /* 0x00001a9000007944 */ /* 0x000fea0003c00000 */
[----:B-1----:R-:W-:Y:S01]  /*c140*/  MOV R123, R122 ;  /* 0x0000007a007b7202 */ /* 0x002fe20000000f00 */
[----:B------:R-:W-:Y:S01]  /*c150*/  HFMA2.MMA R122, -RZ, RZ, 0, 1.1920928955078125e-07 ;  /* 0x00000002ff7a7435 */ /* 0x000fe200000001ff */
[----:B------:R-:W-:-:S02]  /*c160*/  MOV R121, R124 ;  /* 0x0000007c00797202 */ /* 0x000fc40000000f00 */
[----:B------:R-:W-:Y:S02]  /*c170*/  MOV R246, RZ ;  /* 0x000000ff00f67202 */ /* 0x000fe40000000f00 */
[----:B------:R-:W-:Y:S02]  /*c180*/  MOV R245, 0xffffffff ;  /* 0xffffffff00f57802 */ /* 0x000fe40000000f00 */
[----:B------:R-:W-:Y:S02]  /*c190*/  MOV R120, 0xc1b0 ;  /* 0x0000c1b000787802 */ /* 0x000fe40000000f00 */
[----:B------:R-:W-:Y:S05]  /*c1a0*/  CALL.REL.NOINC `($__internal_185_$__cuda_sm70_shflsync_up) ;  /* 0x00001a2000007944 */ /* 0x000fea0003c00000 */
[----:B-1----:R-:W-:Y:S01]  /*c1b0*/  MOV R126, R122 ;  /* 0x0000007a007e7202 */ /* 0x002fe20000000f00 */
[----:B------:R-:W-:Y:S01]  /*c1c0*/  HFMA2.MMA R122, -RZ, RZ, 0, 1.1920928955078125e-07 ;  /* 0x00000002ff7a7435 */ /* 0x000fe200000001ff */
[----:B------:R-:W-:Y:S02]  /*c1d0*/  MOV R121, R125 ;  /* 0x0000007d00797202 */ /* 0x000fe40000000f00 */
[----:B------:R-:W-:Y:S02]  /*c1e0*/  MOV R246, RZ ;  /* 0x000000ff00f67202 */ /* 0x000fe40000000f00 */
[----:B------:R-:W-:-:S02]  /*c1f0*/  MOV R245, 0xffffffff ;  /* 0xffffffff00f57802 */ /* 0x000fc40000000f00 */
[----:B------:R-:W-:Y:S02]  /*c200*/  MOV R120, 0xc220 ;  /* 0x0000c22000787802 */ /* 0x000fe40000000f00 */
[----:B------:R-:W-:Y:S05]  /*c210*/  CALL.REL.NOINC `($__internal_185_$__cuda_sm70_shflsync_up) ;  /* 0x000019b000007944 */ /* 0x000fea0003c00000 */
[----:B-1----:R-:W-:Y:S01]  /*c220*/  MOV R127, R122 ;  /* 0x0000007a007f7202 */ /* 0x002fe20000000f00 */
[----:B------:R-:W-:Y:S01]  /*c230*/  HFMA2.MMA R122, -RZ, RZ, 0, 1.1920928955078125e-07 ;  /* 0x00000002ff7a7435 */ /* 0x000fe200000001ff */
[----:B------:R-:W-:Y:S02]  /*c240*/  MOV R121, R233 ;  /* 0x000000e900797202 */ /* 0x000fe40000000f00 */
[----:B------:R-:W-:Y:S02]  /*c250*/  MOV R246, RZ ;  /* 0x000000ff00f67202 */ /* 0x000fe40000000f00 */
[----:B------:R-:W-:Y:S02]  /*c260*/  MOV R245, 0xffffffff ;  /* 0xffffffff00f57802 */ /* 0x000fe40000000f00 */
[----:B------:R-:W-:Y:S02]  /*c270*/  MOV R120, 0xc290 ;  /* 0x0000c29000787802 */ /* 0x000fe40000000f00 */
[----:B------:R-:W-:Y:S05]  /*c280*/  CALL.REL.NOINC `($__internal_185_$__cuda_sm70_shflsync_up) ;  /* 0x0000194000007944 */ /* 0x000fea0003c00000 */
[----:B------:R-:W-:Y:S01]  /*c290*/  ISETP.GE.AND P0, PT, R2, 0x2, PT ;  /* 0x000000020200780c */ /* 0x000fe20003f06270 */
[----:B------:R-:W-:Y:S01]  /*c2a0*/  FMUL.FTZ R121, R127, R124 ;  /* 0x0000007c7f797220 */ /* 0x000fe20000410000 */
[----:B------:R-:W-:Y:S01]  /*c2b0*/  MOV R246, RZ ;  /* 0x000000ff00f67202 */ /* 0x000fe20000000f00 */
[-C--:B-1----:R-:W-:Y:S01]  /*c2c0*/  FMUL.FTZ R120, R124, R122.reuse ;  /* 0x0000007a7c787220 */ /* 0x082fe20000410000 */
[----:B------:R-:W-:Y:S01]  /*c2d0*/  MOV R245, 0xffffffff ;  /* 0xffffffff00f57802 */ /* 0x000fe20000000f00 */
[----:B------:R-:W-:-:S02]  /*c2e0*/  FFMA.FTZ R122, R232, R122, R121 ;  /* 0x0000007ae87a7223 */ /* 0x000fc40000010079 */
[----:B------:R-:W-:Y:S02]  /*c2f0*/  FMUL.FTZ R121, R123, R124 ;  /* 0x0000007c7b797220 */ /* 0x000fe40000410000 */
        /* <DEDUP_REMOVED lines=12> */
[----:B------:R-:W-:Y:S05]  /*c3c0*/  CALL.REL.NOINC `($__internal_185_$__cuda_sm70_shflsync_up) ;  /* 0x0000180000007944 */ /* 0x000fea0003c00000 */
[----:B-1----:R-:W-:Y:S01]  /*c3d0*/  MOV R123, R122 ;  /* 0x0000007a007b7202 */ /* 0x002fe20000000f00 */
[----:B------:R-:W-:Y:S01]  /*c3e0*/  HFMA2.MMA R122, -RZ, RZ, 0, 2.384185791015625e-07 ;  /* 0x00000004ff7a7435 */ /* 0x000fe200000001ff */
[----:B------:R-:W-:Y:S02]  /*c3f0*/  MOV R121, R124 ;  /* 0x0000007c00797202 */ /* 0x000fe40000000f00 */
[----:B------:R-:W-:Y:S02]  /*c400*/  MOV R246, RZ ;  /* 0x000000ff00f67202 */ /* 0x000fe40000000f00 */
[----:B------:R-:W-:Y:S02]  /*c410*/  MOV R245, 0xffffffff ;  /* 0xffffffff00f57802 */ /* 0x000fe40000000f00 */
[----:B------:R-:W-:-:S02]  /*c420*/  MOV R120, 0xc440 ;  /* 0x0000c44000787802 */ /* 0x000fc40000000f00 */
[----:B------:R-:W-:Y:S05]  /*c430*/  CALL.REL.NOINC `($__internal_185_$__cuda_sm70_shflsync_up) ;  /* 0x0000179000007944 */ /* 0x000fea0003c00000 */
[----:B-1----:R-:W-:Y:S01]  /*c440*/  MOV R126, R122 ;  /* 0x0000007a007e7202 */ /* 0x002fe20000000f00 */
[----:B------:R-:W-:Y:S01]  /*c450*/  HFMA2.MMA R122, -RZ, RZ, 0, 2.384185791015625e-07 ;  /* 0x00000004ff7a7435 */ /* 0x000fe200000001ff */
[----:B------:R-:W-:-:S02]  /*c460*/  MOV R121, R127 ;  /* 0x0000007f00797202 */ /* 0x000fc40000000f00 */
[----:B------:R-:W-:Y:S02]  /*c470*/  MOV R246, RZ ;  /* 0x000000ff00f67202 */ /* 0x000fe40000000f00 */
[----:B------:R-:W-:Y:S02]  /*c480*/  MOV R245, 0xffffffff ;  /* 0xffffffff00f57802 */ /* 0x000fe40000000f00 */
[----:B------:R-:W-:Y:S02]  /*c490*/  MOV R120, 0xc4b0 ;  /* 0x0000c4b000787802 */ /* 0x000fe40000000f00 */
[----:B------:R-:W-:Y:S05]  /*c4a0*/  CALL.REL.NOINC `($__internal_185_$__cuda_sm70_shflsync_up) ;  /* 0x0000172000007944 */ /* 0x000fea0003c00000 */
[----:B-1----:R-:W-:Y:S01]  /*c4b0*/  MOV R233, R122 ;  /* 0x0000007a00e97202 */ /* 0x002fe20000000f00 */
[----:B------:R-:W-:Y:S01]  /*c4c0*/  HFMA2.MMA R122, -RZ, RZ, 0, 2.384185791015625e-07 ;  /* 0x00000004ff7a7435 */ /* 0x000fe200000001ff */
[----:B------:R-:W-:Y:S02]  /*c4d0*/  MOV R121, R125 ;  /* 0x0000007d00797202 */ /* 0x000fe40000000f00 */
[----:B------:R-:W-:Y:S02]  /*c4e0*/  MOV R246, RZ ;  /* 0x000000ff00f67202 */ /* 0x000fe40000000f00 */
[----:B------:R-:W-:-:S02]  /*c4f0*/  MOV R245, 0xffffffff ;  /* 0xffffffff00f57802 */ /* 0x000fc40000000f00 */
        /* <DEDUP_REMOVED lines=19> */
[----:B------:R-:W-:Y:S05]  /*c630*/  CALL.REL.NOINC `($__internal_185_$__cuda_sm70_shflsync_up) ;  /* 0x0000159000007944 */ /* 0x000fea0003c00000 */
[----:B-1----:R-:W-:Y:S01]  /*c640*/  MOV R123, R122 ;  /* 0x0000007a007b7202 */ /* 0x002fe20000000f00 */
[----:B------:R-:W-:Y:S01]  /*c650*/  HFMA2.MMA R122, -RZ, RZ, 0, 4.76837158203125e-07 ;  /* 0x00000008ff7a7435 */ /* 0x000fe200000001ff */
[----:B------:R-:W-:-:S02]  /*c660*/  MOV R121, R124 ;  /* 0x0000007c00797202 */ /* 0x000fc40000000f00 */
[----:B------:R-:W-:Y:S02]  /*c670*/  MOV R246, RZ ;  /* 0x000000ff00f67202 */ /* 0x000fe40000000f00 */
[----:B------:R-:W-:Y:S02]  /*c680*/  MOV R245, 0xffffffff ;  /* 0xffffffff00f57802 */ /* 0x000fe40000000f00 */
[----:B------:R-:W-:Y:S02]  /*c690*/  MOV R120, 0xc6b0 ;  /* 0x0000c6b000787802 */ /* 0x000fe40000000f00 */
[----:B------:R-:W-:Y:S05]  /*c6a0*/  CALL.REL.NOINC `($__internal_185_$__cuda_sm70_shflsync_up) ;  /* 0x0000152000007944 */ /* 0x000fea0003c00000 */
[----:B-1----:R-:W-:Y:S01]  /*c6b0*/  MOV R126, R122 ;  /* 0x0000007a007e7202 */ /* 0x002fe20000000f00 */
[----:B------:R-:W-:Y:S01]  /*c6c0*/  HFMA2.MMA R122, -RZ, RZ, 0, 4.76837158203125e-07 ;  /* 0x00000008ff7a7435 */ /* 0x000fe200000001ff */
[----:B------:R-:W-:Y:S02]  /*c6d0*/  MOV R121, R127 ;  /* 0x0000007f00797202 */ /* 0x000fe40000000f00 */
[----:B------:R-:W-:Y:S02]  /*c6e0*/  MOV R246, RZ ;  /* 0x000000ff00f67202 */ /* 0x000fe40000000f00 */
[----:B------:R-:W-:-:S02]  /*c6f0*/  MOV R245, 0xffffffff ;  /* 0xffffffff00f57802 */ /* 0x000fc40000000f00 */
[----:B------:R-:W-:Y:S02]  /*c700*/  MOV R120, 0xc720 ;  /* 0x0000c72000787802 */ /* 0x000fe40000000f00 */
[----:B------:R-:W-:Y:S05]  /*c710*/  CALL.REL.NOINC `($__internal_185_$__cuda_sm70_shflsync_up) ;  /* 0x000014b000007944 */ /* 0x000fea0003c00000 */
[----:B-1----:R-:W-:Y:S01]  /*c720*/  MOV R233, R122 ;  /* 0x0000007a00e97202 */ /* 0x002fe20000000f00 */
[----:B------:R-:W-:Y:S01]  /*c730*/  HFMA2.MMA R122, -RZ, RZ, 0, 4.76837158203125e-07 ;  /* 0x00000008ff7a7435 */ /* 0x000fe200000001ff */
[----:B------:R-:W-:Y:S02]  /*c740*/  MOV R121, R125 ;  /* 0x0000007d00797202 */ /* 0x000fe40000000f00 */
[----:B------:R-:W-:Y:S02]  /*c750*/  MOV R246, RZ ;  /* 0x000000ff00f67202 */ /* 0x000fe40000000f00 */
[----:B------:R-:W-:Y:S02]  /*c760*/  MOV R245, 0xffffffff ;  /* 0xffffffff00f57802 */ /* 0x000fe40000000f00 */
[----:B------:R-:W-:Y:S02]  /*c770*/  MOV R120, 0xc790 ;  /* 0x0000c79000787802 */ /* 0x000fe40000000f00 */
[----:B------:R-:W-:Y:S05]  /*c780*/  CALL.REL.NOINC `($__internal_185_$__cuda_sm70_shflsync_up) ;  /* 0x0000144000007944 */ /* 0x000fea0003c00000 */
[----:B------:R-:W-:Y:S01]  /*c790*/  ISETP.GE.AND P0, PT, R2, 0x8, PT ;  /* 0x000000080200780c */ /* 0x000fe20003f06270 */
[----:B-1----:R-:W-:Y:S01]  /*c7a0*/  FMUL.FTZ R120, R124, R122 ;  /* 0x0000007a7c787220 */ /* 0x002fe20000410000 */
[----:B------:R-:W-:Y:S01]  /*c7b0*/  MOV R246, RZ ;  /* 0x000000ff00f67202 */ /* 0x000fe20000000f00 */
[----:B------:R-:W-:-:S02]  /*c7c0*/  FMUL.FTZ R121, R123, R124 ;  /* 0x0000007c7b797220 */ /* 0x000fc40000410000 */
[C---:B------:R-:W-:Y:S02]  /*c7d0*/  FFMA.FTZ R120, R233.reuse, R232, -R120 ;  /* 0x000000e8e9787223 */ /* 0x040fe40000010878 */
[----:B------:R-:W-:Y:S02]  /*c7e0*/  FMUL.FTZ R233, R233, R124 ;  /* 0x0000007ce9e97220 */ /* 0x000fe40000410000 */
[C---:B------:R-:W-:Y:S02]  /*c7f0*/  FFMA.FTZ R245, R126.reuse, R232, R121 ;  /* 0x000000e87ef57223 */ /* 0x040fe40000010079 */
[----:B------:R-:W-:Y:S02]  /*c800*/  FMUL.FTZ R121, R126, R124 ;  /* 0x0000007c7e797220 */ /* 0x000fe40000410000 */
[----:B------:R-:W-:Y:S01]  /*c810*/  FFMA.FTZ R122, R232, R122, R233 ;  /* 0x0000007ae87a7223 */ /* 0x000fe200000100e9 */
[----:B------:R-:W-:Y:S01]  /*c820*/  FSEL R124, R124, R245, !P0 ;  /* 0x000000f57c7c7208 */ /* 0x000fe20004000000 */
[----:B------:R-:W-:Y:S01]  /*c830*/  @P0 FFMA.FTZ R232, R123, R232, -R121 ;  /* 0x000000e87be80223 */ /* 0x000fe20000010879 */
[----:B------:R-:W-:Y:S01]  /*c840*/  MOV R245, 0xffffffff ;  /* 0xffffffff00f57802 */ /* 0x000fe20000000f00 */
[----:B------:R-:W-:Y:S01]  /*c850*/  @P0 FADD.FTZ R127, R127, R120 ;  /* 0x000000787f7f0221 */ /* 0x000fe20000010000 */
[----:B------:R-:W-:Y:S01]  /*c860*/  MOV R120, 0xc8d0 ;  /* 0x0000c8d000787802 */ /* 0x000fe20000000f00 */
[----:B------:R-:W-:Y:S01]  /*c870*/  @P0 FADD.FTZ R125, R125, R122 ;  /* 0x0000007a7d7d0221 */ /* 0x000fe20000010000 */
[----:B------:R-:W-:Y:S01]  /*c880*/  HFMA2.MMA R122, -RZ, RZ, 0, 9.5367431640625e-07 ;  /* 0x00000010ff7a7435 */ /* 0x000fe200000001ff */
[----:B------:R-:W-:-:S02]  /*c890*/  MOV R121, R232 ;  /* 0x000000e800797202 */ /* 0x000fc40000000f00 */
[----:B------:R-:W-:Y:S02]  /*c8a0*/  MOV R234, R127 ;  /* 0x0000007f00ea7202 */ /* 0x000fe40000000f00 */
[----:B------:R-:W-:Y:S02]  /*c8b0*/  MOV R233, R125 ;  /* 0x0000007d00e97202 */ /* 0x000fe40000000f00 */
[----:B------:R-:W-:Y:S05]  /*c8c0*/  CALL.REL.NOINC `($__internal_185_$__cuda_sm70_shflsync_up) ;  /* 0x0000130000007944 */ /* 0x000fea0003c00000 */
[----:B-1----:R-:W-:Y:S01]  /*c8d0*/  MOV R123, R122 ;  /* 0x0000007a007b7202 */ /* 0x002fe20000000f00 */
[----:B------:R-:W-:Y:S01]  /*c8e0*/  HFMA2.MMA R122, -RZ, RZ, 0, 9.5367431640625e-07 ;  /* 0x00000010ff7a7435 */ /* 0x000fe200000001ff */
[----:B------:R-:W-:Y:S02]  /*c8f0*/  MOV R121, R124 ;  /* 0x0000007c00797202 */ /* 0x000fe40000000f00 */
[----:B------:R-:W-:Y:S02]  /*c900*/  MOV R246, RZ ;  /* 0x000000ff00f67202 */ /* 0x000fe40000000f00 */
[----:B------:R-:W-:Y:S02]  /*c910*/  MOV R245, 0xffffffff ;  /* 0xffffffff00f57802 */ /* 0x000fe40000000f00 */
[----:B------:R-:W-:-:S02]  /*c920*/  MOV R120, 0xc940 ;  /* 0x0000c94000787802 */ /* 0x000fc40000000f00 */
[----:B------:R-:W-:Y:S05]  /*c930*/  CALL.REL.NOINC `($__internal_185_$__cuda_sm70_shflsync_up) ;  /* 0x0000129000007944 */ /* 0x000fea0003c00000 */
[----:B-1----:R-:W-:Y:S01]  /*c940*/  MOV R126, R122 ;  /* 0x0000007a007e7202 */ /* 0x002fe20000000f00 */
[----:B------:R-:W-:Y:S01]  /*c950*/  HFMA2.MMA R122, -RZ, RZ, 0, 9.5367431640625e-07 ;  /* 0x00000010ff7a7435 */ /* 0x000fe200000001ff */
[----:B------:R-:W-:-:S02]  /*c960*/  MOV R121, R127 ;  /* 0x0000007f00797202 */ /* 0x000fc40000000f00 */
[----:B------:R-:W-:Y:S02]  /*c970*/  MOV R246, RZ ;  /* 0x000000ff00f67202 */ /* 0x000fe40000000f00 */
[----:B------:R-:W-:Y:S02]  /*c980*/  MOV R245, 0xffffffff ;  /* 0xffffffff00f57802 */ /* 0x000fe40000000f00 */
[----:B------:R-:W-:Y:S02]  /*c990*/  MOV R120, 0xc9b0 ;  /* 0x0000c9b000787802 */ /* 0x000fe40000000f00 */
[----:B------:R-:W-:Y:S05]  /*c9a0*/  CALL.REL.NOINC `($__internal_185_$__cuda_sm70_shflsync_up) ;  /* 0x0000122000007944 */ /* 0x000fea0003c00000 */
[----:B-1----:R-:W-:Y:S01]  /*c9b0*/  MOV R127, R122 ;  /* 0x0000007a007f7202 */ /* 0x002fe20000000f00 */
[----:B------:R-:W-:Y:S01]  /*c9c0*/  HFMA2.MMA R122, -RZ, RZ, 0, 9.5367431640625e-07 ;  /* 0x00000010ff7a7435 */ /* 0x000fe200000001ff */
[----:B------:R-:W-:Y:S02]  /*c9d0*/  MOV R121, R125 ;  /* 0x0000007d00797202 */ /* 0x000fe40000000f00 */
[----:B------:R-:W-:Y:S02]  /*c9e0*/  MOV R246, RZ ;  /* 0x000000ff00f67202 */ /* 0x000fe40000000f00 */
[----:B------:R-:W-:-:S02]  /*c9f0*/  MOV R245, 0xffffffff ;  /* 0xffffffff00f57802 */ /* 0x000fc40000000f00 */
[----:B------:R-:W-:Y:S02]  /*ca00*/  MOV R120, 0xca20 ;  /* 0x0000ca2000787802 */ /* 0x000fe40000000f00 */
[----:B------:R-:W-:Y:S05]  /*ca10*/  CALL.REL.NOINC `($__internal_185_$__cuda_sm70_shflsync_up) ;  /* 0x000011b000007944 */ /* 0x000fea0003c00000 */
[----:B-1----:R-:W-:Y:S05]  /*ca20*/  BRA `(.L_x_7783) ;  /* 0xffff86a000007947 */ /* 0x002fea000383ffff */
.L_x_7684:
[----:B-1----:R-:W-:Y:S01]  /*ca30*/  HFMA2.MMA R122, -RZ, RZ, 0, 5.9604644775390625e-08 ;  /* 0x00000001ff7a7435 */ /* 0x002fe200000001ff */
[----:B------:R-:W-:Y:S02]  /*ca40*/  MOV R121, R125 ;  /* 0x0000007d00797202 */ /* 0x000fe40000000f00 */
[----:B------:R-:W-:Y:S02]  /*ca50*/  MOV R246, RZ ;  /* 0x000000ff00f67202 */ /* 0x000fe40000000f00 */
[----:B------:R-:W-:Y:S02]  /*ca60*/  MOV R245, 0xffffffff ;  /* 0xffffffff00f57802 */ /* 0x000fe40000000f00 */
[----:B------:R-:W-:Y:S02]  /*ca70*/  MOV R120, 0xca90 ;  /* 0x0000ca9000787802 */ /* 0x000fe40000000f00 */
[----:B0-2--5:R-:W-:Y:S05]  /*ca80*/  CALL.REL.NOINC `($__internal_185_$__cuda_sm70_shflsync_up) ;  /* 0x0000114000007944 */ /* 0x025fea0003c00000 */
[----:B-1----:R-:W-:Y:S01]  /*ca90*/  MOV R123, R122 ;  /* 0x0000007a007b7202 */ /* 0x002fe20000000f00 */
[----:B------:R-:W-:Y:S01]  /*caa0*/  HFMA2.MMA R122, -RZ, RZ, 0, 5.9604644775390625e-08 ;  /* 0x00000001ff7a7435 */ /* 0x000fe200000001ff */
[----:B------:R-:W-:Y:S02]  /*cab0*/  MOV R121, R124 ;  /* 0x0000007c00797202 */ /* 0x000fe40000000f00 */
[----:B------:R-:W-:-:S02]  /*cac0*/  MOV R246, RZ ;  /* 0x000000ff00f67202 */ /* 0x000fc40000000f00 */
[----:B------:R-:W-:Y:S02]  /*cad0*/  MOV R245, 0xffffffff ;  /* 0xffffffff00f57802 */ /* 0x000fe40000000f00 */
[----:B------:R-:W-:Y:S02]  /*cae0*/  MOV R120, 0xcb00 ;  /* 0x0000cb0000787802 */ /* 0x000fe40000000f00 */
[----:B------:R-:W-:Y:S05]  /*caf0*/  CALL.REL.NOINC `($__internal_185_$__cuda_sm70_shflsync_up) ;  /* 0x000010d000007944 */ /* 0x000fea0003c00000 */
[----:B-1----:R-:W-:Y:S01]  /*cb00*/  MOV R124, R122 ;  /* 0x0000007a007c7202 */ /* 0x002fe20000000f00 */
[----:B------:R-:W-:Y:S01]  /*cb10*/  HFMA2.MMA R122, -RZ, RZ, 0, 5.9604644775390625e-08 ;  /* 0x00000001ff7a7435 */ /* 0x000fe200000001ff */
[----:B------:R-:W-:Y:S02]  /*cb20*/  MOV R121, R127 ;  /* 0x0000007f00797202 */ /* 0x000fe40000000f00 */
[----:B------:R-:W-:Y:S02]  /*cb30*/  MOV R246, RZ ;  /* 0x000000ff00f67202 */ /* 0x000fe40000000f00 */
[----:B------:R-:W-:Y:S02]  /*cb40*/  MOV R245, 0xffffffff ;  /* 0xffffffff00f57802 */ /* 0x000fe40000000f00 */
[----:B------:R-:W-:-:S02]  /*cb50*/  MOV R120, 0xcb70 ;  /* 0x0000cb7000787802 */ /* 0x000fc40000000f00 */
        /* <DEDUP_REMOVED lines=8> */
[----:B-1----:R-:W-:Y:S01]  /*cbe0*/  MOV R232, R122 ;  /* 0x0000007a00e87202 */ /* 0x002fe20000000f00 */
[----:B------:R-:W-:Y:S01]  /*cbf0*/  HFMA2.MMA R122, -RZ, RZ, 0, 0 ;  /* 0x00000000ff7a7435 */ /* 0x000fe200000001ff */
[----:B------:R-:W-:Y:S02]  /*cc00*/  MOV R120, R116 ;  /* 0x0000007400787202 */ /* 0x000fe40000000f00 */
[----:B------:R-:W-:Y:S02]  /*cc10*/  MOV R125, R123 ;  /* 0x0000007b007d7202 */ /* 0x000fe40000000f00 */
[----:B------:R-:W-:-:S02]  /*cc20*/  MOV R127, R126 ;  /* 0x0000007e007f7202 */ /* 0x000fc40000000f00 */
[----:B------:R-:W-:Y:S02]  /*cc30*/  MOV R121, 0xcc50 ;  /* 0x0000cc5000797802 */ /* 0x000fe40000000f00 */
[----:B------:R-:W-:Y:S05]  /*cc40*/  CALL.REL.NOINC `($__internal_184_$__cuda_sm70_shflsync_idx_p) ;  /* 0x00000ef000007944 */ /* 0x000fea0003c00000 */
[----:B-1----:R-:W-:Y:S01]  /*cc50*/  MOV R126, R122 ;  /* 0x0000007a007e7202 */ /* 0x002fe20000000f00 */
[----:B------:R-:W-:Y:S01]  /*cc60*/  HFMA2.MMA R122, -RZ, RZ, 0, 0 ;  /* 0x00000000ff7a7435 */ /* 0x000fe200000001ff */
[----:B------:R-:W-:Y:S02]  /*cc70*/  MOV R120, R117 ;  /* 0x0000007500787202 */ /* 0x000fe40000000f00 */
[----:B------:R-:W-:-:S03]  /*cc80*/  MOV R121, 0xcca0 ;  /* 0x0000cca000797802 */ /* 0x000fc60000000f00 */
[----:B0-2---:R-:W-:Y:S05]  /*cc90*/  CALL.REL.NOINC `($__internal_184_$__cuda_sm70_shflsync_idx_p) ;  /* 0x00000ea000007944 */ /* 0x005fea0003c00000 */
[----:B-1----:R-:W-:Y:S01]  /*cca0*/  MOV R233, R122 ;  /* 0x0000007a00e97202 */ /* 0x002fe20000000f00 */
[----:B------:R-:W-:Y:S01]  /*ccb0*/  HFMA2.MMA R122, -RZ, RZ, 0, 0 ;  /* 0x00000000ff7a7435 */ /* 0x000fe200000001ff */
[----:B------:R-:W-:Y:S02]  /*ccc0*/  MOV R120, R118 ;  /* 0x0000007600787202 */ /* 0x000fe40000000f00 */
[----:B------:R-:W-:-:S03]  /*ccd0*/  MOV R121, 0xccf0 ;  /* 0x0000ccf000797802 */ /* 0x000fc60000000f00 */
[----:B0-2---:R-:W-:Y:S05]  /*cce0*/  CALL.REL.NOINC `($__internal_184_$__cuda_sm70_shflsync_idx_p) ;  /* 0x00000e5000007944 */ /* 0x005fea0003c00000 */
[----:B-1----:R-:W-:Y:S01]  /*ccf0*/  MOV R234, R122 ;  /* 0x0000007a00ea7202 */ /* 0x002fe20000000f00 */
[----:B------:R-:W-:Y:S01]  /*cd00*/  HFMA2.MMA R122, -RZ, RZ, 0, 0 ;  /* 0x00000000ff7a7435 */ /* 0x000fe200000001ff */
[----:B------:R-:W-:-:S02]  /*cd10*/  MOV R120, R119 ;  /* 0x0000007700787202 */ /* 0x000fc40000000f00 */
[----:B------:R-:W-:-:S03]  /*cd20*/  MOV R121, 0xcd40 ;  /* 0x0000cd4000797802 */ /* 0x000fc60000000f00 */
[----:B0-2---:R-:W-:Y:S05]  /*cd30*/  CALL.REL.NOINC `($__internal_184_$__cuda_sm70_shflsync_idx_p) ;  /* 0x00000e0000007944 */ /* 0x005fea0003c00000 */
[----:B-1----:R-:W-:Y:S01]  /*cd40*/  MOV R123, R122 ;  /* 0x0000007a007b7202 */ /* 0x002fe20000000f00 */
[----:B0-2---:R-:W-:Y:S05]  /*cd50*/  BRA `(.L_x_7784) ;  /* 0xffff863000007947 */ /* 0x005fea000383ffff */
.L_x_7687:
[----:B------:R-:W-:Y:S01]  /*cd60*/  HFMA2.MMA R121, -RZ, RZ, 0, 5.9604644775390625e-08 ;  /* 0x00000001ff797435 */ /* 0x000fe200000001ff */
[----:B------:R-:W-:Y:S02]  /*cd70*/  MOV R234, 0x1f ;  /* 0x0000001f00ea7802 */ /* 0x000fe40000000f00 */
[----:B------:R-:W-:Y:S02]  /*cd80*/  MOV R122, 0xffffffff ;  /* 0xffffffff007a7802 */ /* 0x000fe40000000f00 */
[----:B------:R-:W-:Y:S02]  /*cd90*/  MOV R120, 0xcdb0 ;  /* 0x0000cdb000787802 */ /* 0x000fe40000000f00 */
[----:B------:R-:W-:Y:S05]  /*cda0*/  CALL.REL.NOINC `($__internal_183_$__cuda_sm70_shflsync_down) ;  /* 0x00000d5000007944 */ /* 0x000fea0003c00000 */
[----:B-1----:R-:W-:Y:S01]  /*cdb0*/  MOV R126, R122 ;  /* 0x0000007a007e7202 */ /* 0x002fe20000000f00 */
[----:B------:R-:W-:Y:S05]  /*cdc0*/  BRA `(.L_x_7785) ;  /* 0xffff990000007947 */ /* 0x000fea000383ffff */
.L_x_7688:
[----:B------:R-:W-:Y:S01]  /*cdd0*/  HFMA2.MMA R121, -RZ, RZ, 0, 5.9604644775390625e-08 ;  /* 0x00000001ff797435 */ /* 0x000fe200000001ff */
[----:B0-----:R-:W-:Y:S02]  /*cde0*/  MOV R233, R125 ;  /* 0x0000007d00e97202 */ /* 0x001fe40000000f00 */
[----:B------:R-:W-:-:S02]  /*cdf0*/  MOV R234, 0x1f ;  /* 0x0000001f00ea7802 */ /* 0x000fc40000000f00 */
[----:B------:R-:W-:Y:S02]  /*ce00*/  MOV R122, 0xffffffff ;  /* 0xffffffff007a7802 */ /* 0x000fe40000000f00 */
[----:B------:R-:W-:Y:S02]  /*ce10*/  MOV R120, 0xce30 ;  /* 0x0000ce3000787802 */ /* 0x000fe40000000f00 */
[----:B-1----:R-:W-:Y:S05]  /*ce20*/  CALL.REL.NOINC `($__internal_183_$__cuda_sm70_shflsync_down) ;  /* 0x00000cd000007944 */ /* 0x002fea0003c00000 */
[----:B------:R-:W-:Y:S01]  /*ce30*/  HFMA2.MMA R121, -RZ, RZ, 0, 5.9604644775390625e-08 ;  /* 0x00000001ff797435 */ /* 0x000fe200000001ff */
[----:B-1----:R-:W-:Y:S02]  /*ce40*/  MOV R125, R122 ;  /* 0x0000007a007d7202 */ /* 0x002fe40000000f00 */
[----:B------:R-:W-:Y:S02]  /*ce50*/  MOV R233, R124 ;  /* 0x0000007c00e97202 */ /* 0x000fe40000000f00 */
[----:B------:R-:W-:Y:S02]  /*ce60*/  MOV R234, 0x1f ;  /* 0x0000001f00ea7802 */ /* 0x000fe40000000f00 */
[----:B------:R-:W-:Y:S02]  /*ce70*/  MOV R122, 0xffffffff ;  /* 0xffffffff007a7802 */ /* 0x000fe40000000f00 */
[----:B------:R-:W-:-:S02]  /*ce80*/  MOV R120, 0xcea0 ;  /* 0x0000cea000787802 */ /* 0x000fc40000000f00 */
[----:B------:R-:W-:Y:S05]  /*ce90*/  CALL.REL.NOINC `($__internal_183_$__cuda_sm70_shflsync_down) ;  /* 0x00000c6000007944 */ /* 0x000fea0003c00000 */
[----:B------:R-:W-:Y:S01]  /*cea0*/  HFMA2.MMA R121, -RZ, RZ, 0, 5.9604644775390625e-08 ;  /* 0x00000001ff797435 */ /* 0x000fe200000001ff */
[----:B-1----:R-:W-:-:S02]  /*ceb0*/  MOV R172, R122 ;  /* 0x0000007a00ac7202 */ /* 0x002fc40000000f00 */
[----:B------:R-:W-:Y:S02]  /*cec0*/  MOV R233, R123 ;  /* 0x0000007b00e97202 */ /* 0x000fe40000000f00 */
[----:B------:R-:W-:Y:S02]  /*ced0*/  MOV R234, 0x1f ;  /* 0x0000001f00ea7802 */ /* 0x000fe40000000f00 */
[----:B------:R-:W-:Y:S02]  /*cee0*/  MOV R122, 0xffffffff ;  /* 0xffffffff007a7802 */ /* 0x000fe40000000f00 */
[----:B------:R-:W-:Y:S02]  /*cef0*/  MOV R120, 0xcf10 ;  /* 0x0000cf1000787802 */ /* 0x000fe40000000f00 */
[----:B------:R-:W-:Y:S05]  /*cf00*/  CALL.REL.NOINC `($__internal_183_$__cuda_sm70_shflsync_down) ;  /* 0x00000bf000007944 */ /* 0x000fea0003c00000 */
[----:B-1----:R-:W-:Y:S05]  /*cf10*/  BRA `(.L_x_7786) ;  /* 0xffff97f000007947 */ /* 0x002fea000383ffff */
.L_x_7691:
[----:B------:R-:W-:Y:S01]  /*cf20*/  HFMA2.MMA R121, -RZ, RZ, 0, 1.1920928955078125e-07 ;  /* 0x00000002ff797435 */ /* 0x000fe200000001ff */
[----:B0-----:R-:W-:Y:S02]  /*cf30*/  MOV R233, R127 ;  /* 0x0000007f00e97202 */ /* 0x001fe40000000f00 */
[----:B------:R-:W-:Y:S02]  /*cf40*/  MOV R234, 0x1f ;  /* 0x0000001f00ea7802 */ /* 0x000fe40000000f00 */
[----:B------:R-:W-:-:S02]  /*cf50*/  MOV R122, 0xffffffff ;  /* 0xffffffff007a7802 */ /* 0x000fc40000000f00 */
[----:B------:R-:W-:Y:S02]  /*cf60*/  MOV R120, 0xcf80 ;  /* 0x0000cf8000787802 */ /* 0x000fe40000000f00 */
[----:B-1234-:R-:W-:Y:S05]  /*cf70*/  CALL.REL.NOINC `($__internal_183_$__cuda_sm70_shflsync_down) ;  /* 0x00000b8000007944 */ /* 0x01efea0003c00000 */
[----:B------:R-:W-:Y:S01]  /*cf80*/  HFMA2.MMA R121, -RZ, RZ, 0, 1.1920928955078125e-07 ;  /* 0x00000002ff797435 */ /* 0x000fe200000001ff */
[----:B-1----:R-:W-:Y:S02]  /*cf90*/  MOV R125, R122 ;  /* 0x0000007a007d7202 */ /* 0x002fe40000000f00 */
[----:B------:R-:W-:Y:S02]  /*cfa0*/  MOV R233, R232 ;  /* 0x000000e800e97202 */ /* 0x000fe40000000f00 */
[----:B------:R-:W-:Y:S02]  /*cfb0*/  MOV R234, 0x1f ;  /* 0x0000001f00ea7802 */ /* 0x000fe40000000f00 */
[----:B------:R-:W-:Y:S02]  /*cfc0*/  MOV R122, 0xffffffff ;  /* 0xffffffff007a7802 */ /* 0x000fe40000000f00 */
[----:B------:R-:W-:Y:S02]  /*cfd0*/  MOV R120, 0xcff0 ;  /* 0x0000cff000787802 */ /* 0x000fe40000000f00 */
[----:B------:R-:W-:Y:S05]  /*cfe0*/  CALL.REL.NOINC `($__internal_183_$__cuda_sm70_shflsync_down) ;  /* 0x00000b1000007944 */ /* 0x000fea0003c00000 */
[----:B------:R-:W-:Y:S01]  /*cff0*/  HFMA2.MMA R121, -RZ, RZ, 0, 1.1920928955078125e-07 ;  /* 0x00000002ff797435 */ /* 0x000fe200000001ff */
[----:B-1----:R-:W-:-:S02]  /*d000*/  MOV R126, R122 ;  /* 0x0000007a007e7202 */ /* 0x002fc40000000f00 */
[----:B------:R-:W-:Y:S02]  /*d010*/  MOV R233, R124 ;  /* 0x0000007c00e97202 */ /* 0x000fe40000000f00 */
[----:B------:R-:W-:Y:S02]  /*d020*/  MOV R234, 0x1f ;  /* 0x0000001f00ea7802 */ /* 0x000fe40000000f00 */
[----:B------:R-:W-:Y:S02]  /*d030*/  MOV R122, 0xffffffff ;  /* 0xffffffff007a7802 */ /* 0x000fe40000000f00 */
[----:B------:R-:W-:Y:S02]  /*d040*/  MOV R120, 0xd060 ;  /* 0x0000d06000787802 */ /* 0x000fe40000000f00 */
[----:B------:R-:W-:Y:S05]  /*d050*/  CALL.REL.NOINC `($__internal_183_$__cuda_sm70_shflsync_down) ;  /* 0x00000aa000007944 */ /* 0x000fea0003c00000 */
[----:B------:R-:W-:Y:S01]  /*d060*/  HFMA2.MMA R121, -RZ, RZ, 0, 1.1920928955078125e-07 ;  /* 0x00000002ff797435 */ /* 0x000fe200000001ff */
[----:B-1----:R-:W-:Y:S02]  /*d070*/  MOV R172, R122 ;  /* 0x0000007a00ac7202 */ /* 0x002fe40000000f00 */
[----:B------:R-:W-:Y:S02]  /*d080*/  MOV R233, R123 ;  /* 0x0000007b00e97202 */ /* 0x000fe40000000f00 */
[----:B------:R-:W-:-:S02]  /*d090*/  MOV R234, 0x1f ;  /* 0x0000001f00ea7802 */ /* 0x000fc40000000f00 */
[----:B------:R-:W-:Y:S02]  /*d0a0*/  MOV R122, 0xffffffff ;  /* 0xffffffff007a7802 */ /* 0x000fe40000000f00 */
[----:B------:R-:W-:Y:S02]  /*d0b0*/  MOV R120, 0xd0d0 ;  /* 0x0000d0d000787802 */ /* 0x000fe40000000f00 */
[----:B------:R-:W-:Y:S05]  /*d0c0*/  CALL.REL.NOINC `($__internal_183_$__cuda_sm70_shflsync_down) ;  /* 0x00000a3000007944 */ /* 0x000fea0003c00000 */
[----:B-1----:R-:W-:Y:S05]  /*d0d0*/  BRA `(.L_x_7787) ;  /* 0xffff978000007947 */ /* 0x002fea000383ffff */
.L_x_7694:
[----:B------:R-:W-:Y:S01]  /*d0e0*/  HFMA2.MMA R121, -RZ, RZ, 0, 2.384185791015625e-07 ;  /* 0x00000004ff797435 */ /* 0x000fe200000001ff */
[----:B------:R-:W-:Y:S02]  /*d0f0*/  MOV R233, R127 ;  /* 0x0000007f00e97202 */ /* 0x000fe40000000f00 */
[----:B------:R-:W-:Y:S02]  /*d100*/  MOV R234, 0x1f ;  /* 0x0000001f00ea7802 */ /* 0x000fe40000000f00 */
[----:B0-----:R-:W-:Y:S02]  /*d110*/  MOV R122, 0xffffffff ;  /* 0xffffffff007a7802 */ /* 0x001fe40000000f00 */
[----:B------:R-:W-:Y:S02]  /*d120*/  MOV R120, 0xd140 ;  /* 0x0000d14000787802 */ /* 0x000fe40000000f00 */
[----:B-1234-:R-:W-:Y:S05]  /*d130*/  CALL.REL.NOINC `($__internal_183_$__cuda_sm70_shflsync_down) ;  /* 0x000009c000007944 */ /* 0x01efea0003c00000 */
[----:B-1----:R-:W-:Y:S01]  /*d140*/  MOV R125, R122 ;  /* 0x0000007a007d7202 */ /* 0x002fe20000000f00 */
[----:B------:R-:W-:Y:S05]  /*d150*/  BRA `(.L_x_7788) ;  /* 0xffff982000007947 */ /* 0x000fea000383ffff */
.L_x_7695:
[----:B------:R-:W-:Y:S01]  /*d160*/  HFMA2.MMA R121, -RZ, RZ, 0, 2.384185791015625e-07 ;  /* 0x00000004ff797435 */ /* 0x000fe200000001ff */
[----:B------:R-:W-:-:S02]  /*d170*/  MOV R233, R232 ;  /* 0x000000e800e97202 */ /* 0x000fc40000000f00 */
[----:B------:R-:W-:Y:S02]  /*d180*/  MOV R234, 0x1f ;  /* 0x0000001f00ea7802 */ /* 0x000fe40000000f00 */
[----:B0-----:R-:W-:Y:S02]  /*d190*/  MOV R122, 0xffffffff ;  /* 0xffffffff007a7802 */ /* 0x001fe40000000f00 */
[----:B------:R-:W-:Y:S02]  /*d1a0*/  MOV R120, 0xd1c0 ;  /* 0x0000d1c000787802 */ /* 0x000fe40000000f00 */
[----:B-1234-:R-:W-:Y:S05]  /*d1b0*/  CALL.REL.NOINC `($__internal_183_$__cuda_sm70_shflsync_down) ;  /* 0x0000094000007944 */ /* 0x01efea0003c00000 */
[----:B------:R-:W-:Y:S01]  /*d1c0*/  HFMA2.MMA R121, -RZ, RZ, 0, 2.384185791015625e-07 ;  /* 0x00000004ff797435 */ /* 0x000fe200000001ff */
[----:B-1----:R-:W-:Y:S02]  /*d1d0*/  MOV R126, R122 ;  /* 0x0000007a007e7202 */ /* 0x002fe40000000f00 */
[----:B------:R-:W-:Y:S02]  /*d1e0*/  MOV R233, R124 ;  /* 0x0000007c00e97202 */ /* 0x000fe40000000f00 */
[----:B------:R-:W-:Y:S02]  /*d1f0*/  MOV R234, 0x1f ;  /* 0x0000001f00ea7802 */ /* 0x000fe40000000f00 */
[----:B------:R-:W-:-:S02]  /*d200*/  MOV R122, 0xffffffff ;  /* 0xffffffff007a7802 */ /* 0x000fc40000000f00 */
[----:B------:R-:W-:Y:S02]  /*d210*/  MOV R120, 0xd230 ;  /* 0x0000d23000787802 */ /* 0x000fe40000000f00 */
[----:B------:R-:W-:Y:S05]  /*d220*/  CALL.REL.NOINC `($__internal_183_$__cuda_sm70_shflsync_down) ;  /* 0x000008d000007944 */ /* 0x000fea0003c00000 */
[----:B------:R-:W-:Y:S01]  /*d230*/  HFMA2.MMA R121, -RZ, RZ, 0, 2.384185791015625e-07 ;  /* 0x00000004ff797435 */ /* 0x000fe200000001ff */
[----:B-1----:R-:W-:Y:S02]  /*d240*/  MOV R172, R122 ;  /* 0x0000007a00ac7202 */ /* 0x002fe40000000f00 */
[----:B------:R-:W-:Y:S02]  /*d250*/  MOV R233, R123 ;  /* 0x0000007b00e97202 */ /* 0x000fe40000000f00 */
[----:B------:R-:W-:Y:S02]  /*d260*/  MOV R234, 0x1f ;  /* 0x0000001f00ea7802 */ /* 0x000fe40000000f00 */
[----:B------:R-:W-:Y:S02]  /*d270*/  MOV R122, 0xffffffff ;  /* 0xffffffff007a7802 */ /* 0x000fe40000000f00 */
[----:B------:R-:W-:Y:S02]  /*d280*/  MOV R120, 0xd2a0 ;  /* 0x0000d2a000787802 */ /* 0x000fe40000000f00 */
[----:B------:R-:W-:Y:S05]  /*d290*/  CALL.REL.NOINC `($__internal_183_$__cuda_sm70_shflsync_down) ;  /* 0x0000086000007944 */ /* 0x000fea0003c00000 */
[----:B-1----:R-:W-:Y:S05]  /*d2a0*/  BRA `(.L_x_7789) ;  /* 0xffff971000007947 */ /* 0x002fea000383ffff */
.L_x_7698:
[----:B------:R-:W-:Y:S01]  /*d2b0*/  HFMA2.MMA R121, -RZ, RZ, 0, 4.76837158203125e-07 ;  /* 0x00000008ff797435 */ /* 0x000fe200000001ff */
[----:B------:R-:W-:-:S02]  /*d2c0*/  MOV R233, R127 ;  /* 0x0000007f00e97202 */ /* 0x000fc40000000f00 */
[----:B------:R-:W-:Y:S02]  /*d2d0*/  MOV R234, 0x1f ;  /* 0x0000001f00ea7802 */ /* 0x000fe40000000f00 */
[----:B0-----:R-:W-:Y:S02]  /*d2e0*/  MOV R122, 0xffffffff ;  /* 0xffffffff007a7802 */ /* 0x001fe40000000f00 */
[----:B------:R-:W-:Y:S02]  /*d2f0*/  MOV R120, 0xd310 ;  /* 0x0000d31000787802 */ /* 0x000fe40000000f00 */
[----:B-1234-:R-:W-:Y:S05]  /*d300*/  CALL.REL.NOINC `($__internal_183_$__cuda_sm70_shflsync_down) ;  /* 0x000007f000007944 */ /* 0x01efea0003c00000 */
[----:B------:R-:W-:Y:S01]  /*d310*/  HFMA2.MMA R121, -RZ, RZ, 0, 4.76837158203125e-07 ;  /* 0x00000008ff797435 */ /* 0x000fe200000001ff */
[----:B-1----:R-:W-:Y:S02]  /*d320*/  MOV R125, R122 ;  /* 0x0000007a007d7202 */ /* 0x002fe40000000f00 */
[----:B------:R-:W-:Y:S02]  /*d330*/  MOV R233, R232 ;  /* 0x000000e800e97202 */ /* 0x000fe40000000f00 */
[----:B------:R-:W-:Y:S02]  /*d340*/  MOV R234, 0x1f ;  /* 0x0000001f00ea7802 */ /* 0x000fe40000000f00 */
[----:B------:R-:W-:-:S02]  /*d350*/  MOV R122, 0xffffffff ;  /* 0xffffffff007a7802 */ /* 0x000fc40000000f00 */
[----:B------:R-:W-:Y:S02]  /*d360*/  MOV R120, 0xd380 ;  /* 0x0000d38000787802 */ /* 0x000fe40000000f00 */
[----:B------:R-:W-:Y:S05]  /*d370*/  CALL.REL.NOINC `($__internal_183_$__cuda_sm70_shflsync_down) ;  /* 0x0000078000007944 */ /* 0x000fea0003c00000 */
[----:B------:R-:W-:Y:S01]  /*d380*/  HFMA2.MMA R121, -RZ, RZ, 0, 4.76837158203125e-07 ;  /* 0x00000008ff797435 */ /* 0x000fe200000001ff */
[----:B-1----:R-:W-:Y:S02]  /*d390*/  MOV R126, R122 ;  /* 0x0000007a007e7202 */ /* 0x002fe40000000f00 */
[----:B------:R-:W-:Y:S02]  /*d3a0*/  MOV R233, R124 ;  /* 0x0000007c00e97202 */ /* 0x000fe40000000f00 */
[----:B------:R-:W-:Y:S02]  /*d3b0*/  MOV R234, 0x1f ;  /* 0x0000001f00ea7802 */ /* 0x000fe40000000f00 */
[----:B------:R-:W-:Y:S02]  /*d3c0*/  MOV R122, 0xffffffff ;  /* 0xffffffff007a7802 */ /* 0x000fe40000000f00 */
[----:B------:R-:W-:Y:S02]  /*d3d0*/  MOV R120, 0xd3f0 ;  /* 0x0000d3f000787802 */ /* 0x000fe40000000f00 */
[----:B------:R-:W-:Y:S05]  /*d3e0*/  CALL.REL.NOINC `($__internal_183_$__cuda_sm70_shflsync_down) ;  /* 0x0000071000007944 */ /* 0x000fea0003c00000 */
[----:B------:R-:W-:Y:S01]  /*d3f0*/  HFMA2.MMA R121, -RZ, RZ, 0, 4.76837158203125e-07 ;  /* 0x00000008ff797435 */ /* 0x000fe200000001ff */
[----:B-1----:R-:W-:-:S02]  /*d400*/  MOV R172, R122 ;  /* 0x0000007a00ac7202 */ /* 0x002fc40000000f00 */
[----:B------:R-:W-:Y:S02]  /*d410*/  MOV R233, R123 ;  /* 0x0000007b00e97202 */ /* 0x000fe40000000f00 */
[----:B------:R-:W-:Y:S02]  /*d420*/  MOV R234, 0x1f ;  /* 0x0000001f00ea7802 */ /* 0x000fe40000000f00 */
[----:B------:R-:W-:Y:S02]  /*d430*/  MOV R122, 0xffffffff ;  /* 0xffffffff007a7802 */ /* 0x000fe40000000f00 */
[----:B------:R-:W-:Y:S02]  /*d440*/  MOV R120, 0xd460 ;  /* 0x0000d46000787802 */ /* 0x000fe40000000f00 */
[----:B------:R-:W-:Y:S05]  /*d450*/  CALL.REL.NOINC `($__internal_183_$__cuda_sm70_shflsync_down) ;  /* 0x000006a000007944 */ /* 0x000fea0003c00000 */
[----:B-1----:R-:W-:Y:S05]  /*d460*/  BRA `(.L_x_7790) ;  /* 0xffff96a000007947 */ /* 0x002fea000383ffff */
.L_x_7701:
[----:B------:R-:W-:Y:S01]  /*d470*/  HFMA2.MMA R121, -RZ, RZ, 0, 9.5367431640625e-07 ;  /* 0x00000010ff797435 */ /* 0x000fe200000001ff */
[----:B------:R-:W-:Y:S02]  /*d480*/  MOV R233, R127 ;  /* 0x0000007f00e97202 */ /* 0x000fe40000000f00 */
[----:B------:R-:W-:Y:S02]  /*d490*/  MOV R234, 0x1f ;  /* 0x0000001f00ea7802 */ /* 0x000fe40000000f00 */
[----:B0-----:R-:W-:-:S02]  /*d4a0*/  MOV R122, 0xffffffff ;  /* 0xffffffff007a7802 */ /* 0x001fc40000000f00 */
[----:B------:R-:W-:Y:S02]  /*d4b0*/  MOV R120, 0xd4d0 ;  /* 0x0000d4d000787802 */ /* 0x000fe40000000f00 */
[----:B-1234-:R-:W-:Y:S05]  /*d4c0*/  CALL.REL.NOINC `($__internal_183_$__cuda_sm70_shflsync_down) ;  /* 0x0000063000007944 */ /* 0x01efea0003c00000 */
[----:B-1----:R-:W-:Y:S01]  /*d4d0*/  MOV R125, R122 ;  /* 0x0000007a007d7202 */ /* 0x002fe20000000f00 */
[----:B------:R-:W-:Y:S05]  /*d4e0*/  BRA `(.L_x_7791) ;  /* 0xffff974000007947 */ /* 0x000fea000383ffff */
.L_x_7702:
[----:B------:R-:W-:Y:S01]  /*d4f0*/  HFMA2.MMA R121, -RZ, RZ, 0, 9.5367431640625e-07 ;  /* 0x00000010ff797435 */ /* 0x000fe200000001ff */
[----:B------:R-:W-:Y:S02]  /*d500*/  MOV R233, R232 ;  /* 0x000000e800e97202 */ /* 0x000fe40000000f00 */
[----:B------:R-:W-:Y:S02]  /*d510*/  MOV R234, 0x1f ;  /* 0x0000001f00ea7802 */ /* 0x000fe40000000f00 */
[----:B0-----:R-:W-:Y:S02]  /*d520*/  MOV R122, 0xffffffff ;  /* 0xffffffff007a7802 */ /* 0x001fe40000000f00 */
[----:B------:R-:W-:Y:S02]  /*d530*/  MOV R120, 0xd550 ;  /* 0x0000d55000787802 */ /* 0x000fe40000000f00 */
[----:B-1234-:R-:W-:Y:S05]  /*d540*/  CALL.REL.NOINC `($__internal_183_$__cuda_sm70_shflsync_down) ;  /* 0x000005b000007944 */ /* 0x01efea0003c00000 */
[----:B------:R-:W-:Y:S01]  /*d550*/  HFMA2.MMA R121, -RZ, RZ, 0, 9.5367431640625e-07 ;  /* 0x00000010ff797435 */ /* 0x000fe200000001ff */
[----:B-1----:R-:W-:Y:S02]  /*d560*/  MOV R126, R122 ;  /* 0x0000007a007e7202 */ /* 0x002fe40000000f00 */
[----:B------:R-:W-:-:S02]  /*d570*/  MOV R233, R124 ;  /* 0x0000007c00e97202 */ /* 0x000fc40000000f00 */
[----:B------:R-:W-:Y:S02]  /*d580*/  MOV R234, 0x1f ;  /* 0x0000001f00ea7802 */ /* 0x000fe40000000f00 */
[----:B------:R-:W-:Y:S02]  /*d590*/  MOV R122, 0xffffffff ;  /* 0xffffffff007a7802 */ /* 0x000fe40000000f00 */
[----:B------:R-:W-:Y:S02]  /*d5a0*/  MOV R120, 0xd5c0 ;  /* 0x0000d5c000787802 */ /* 0x000fe40000000f00 */
[----:B------:R-:W-:Y:S05]  /*d5b0*/  CALL.REL.NOINC `($__internal_183_$__cuda_sm70_shflsync_down) ;  /* 0x0000054000007944 */ /* 0x000fea0003c00000 */
[----:B------:R-:W-:Y:S01]  /*d5c0*/  HFMA2.MMA R121, -RZ, RZ, 0, 9.5367431640625e-07 ;  /* 0x00000010ff797435 */ /* 0x000fe200000001ff */
[----:B-1----:R-:W-:Y:S02]  /*d5d0*/  MOV R172, R122 ;  /* 0x0000007a00ac7202 */ /* 0x002fe40000000f00 */
[----:B------:R-:W-:Y:S02]  /*d5e0*/  MOV R233, R123 ;  /* 0x0000007b00e97202 */ /* 0x000fe40000000f00 */
[----:B------:R-:W-:Y:S02]  /*d5f0*/  MOV R234, 0x1f ;  /* 0x0000001f00ea7802 */ /* 0x000fe40000000f00 */
[----:B------:R-:W-:-:S02]  /*d600*/  MOV R122, 0xffffffff ;  /* 0xffffffff007a7802 */ /* 0x000fc40000000f00 */
[----:B------:R-:W-:Y:S02]  /*d610*/  MOV R120, 0xd630 ;  /* 0x0000d63000787802 */ /* 0x000fe40000000f00 */
[----:B------:R-:W-:Y:S05]  /*d620*/  CALL.REL.NOINC `($__internal_183_$__cuda_sm70_shflsync_down) ;  /* 0x000004d000007944 */ /* 0x000fea0003c00000 */
[----:B-1----:R-:W-:Y:S05]  /*d630*/  BRA `(.L_x_7792) ;  /* 0xffff963000007947 */ /* 0x002fea000383ffff */
.L_x_7705:
[----:B0-----:R-:W-:Y:S01]  /*d640*/  HFMA2.MMA R122, -RZ, RZ, 0, 0 ;  /* 0x00000000ff7a7435 */ /* 0x001fe200000001ff */
[----:B------:R-:W-:Y:S02]  /*d650*/  MOV R120, R127 ;  /* 0x0000007f00787202 */ /* 0x000fe40000000f00 */
[----:B------:R-:W-:-:S03]  /*d660*/  MOV R121, 0xd680 ;  /* 0x0000d68000797802 */ /* 0x000fc60000000f00 */
[----:B-1234-:R-:W-:Y:S05]  /*d670*/  CALL.REL.NOINC `($__internal_184_$__cuda_sm70_shflsync_idx_p) ;  /* 0x000004c000007944 */ /* 0x01efea0003c00000 */
        /* <DEDUP_REMOVED lines=15> */
[----:B------:R-:W-:Y:S01]  /*d770*/  HFMA2.MMA R121, -RZ, RZ, 0, 5.9604644775390625e-08 ;  /* 0x00000001ff797435 */ /* 0x000fe200000001ff */
[----:B-1----:R-:W-:Y:S02]  /*d780*/  MOV R172, R122 ;  /* 0x0000007a00ac7202 */ /* 0x002fe40000000f00 */
[----:B------:R-:W-:Y:S02]  /*d790*/  MOV R233, R127 ;  /* 0x0000007f00e97202 */ /* 0x000fe40000000f00 */
[----:B------:R-:W-:Y:S02]  /*d7a0*/  MOV R234, 0x1f ;  /* 0x0000001f00ea7802 */ /* 0x000fe40000000f00 */
[----:B------:R-:W-:Y:S02]  /*d7b0*/  MOV R122, 0xffffffff ;  /* 0xffffffff007a7802 */ /* 0x000fe40000000f00 */
[----:B------:R-:W-:Y:S02]  /*d7c0*/  MOV R120, 0xd7e0 ;  /* 0x0000d7e000787802 */ /* 0x000fe40000000f00 */
[----:B0-2---:R-:W-:Y:S05]  /*d7d0*/  CALL.REL.NOINC `($__internal_183_$__cuda_sm70_shflsync_down) ;  /* 0x0000032000007944 */ /* 0x005fea0003c00000 */
[----:B------:R-:W-:Y:S01]  /*d7e0*/  HFMA2.MMA R121, -RZ, RZ, 0, 5.9604644775390625e-08 ;  /* 0x00000001ff797435 */ /* 0x000fe200000001ff */
[----:B-1----:R-:W-:-:S02]  /*d7f0*/  MOV R127, R122 ;  /* 0x0000007a007f7202 */ /* 0x002fc40000000f00 */
[----:B------:R-:W-:Y:S02]  /*d800*/  MOV R233, R232 ;  /* 0x000000e800e97202 */ /* 0x000fe40000000f00 */
[----:B------:R-:W-:Y:S02]  /*d810*/  MOV R234, 0x1f ;  /* 0x0000001f00ea7802 */ /* 0x000fe40000000f00 */
[----:B------:R-:W-:Y:S02]  /*d820*/  MOV R122, 0xffffffff ;  /* 0xffffffff007a7802 */ /* 0x000fe40000000f00 */
[----:B------:R-:W-:Y:S02]  /*d830*/  MOV R120, 0xd850 ;  /* 0x0000d85000787802 */ /* 0x000fe40000000f00 */
[----:B------:R-:W-:Y:S05]  /*d840*/  CALL.REL.NOINC `($__internal_183_$__cuda_sm70_shflsync_down) ;  /* 0x000002b000007944 */ /* 0x000fea0003c00000 */
[----:B------:R-:W-:Y:S01]  /*d850*/  HFMA2.MMA R121, -RZ, RZ, 0, 5.9604644775390625e-08 ;  /* 0x00000001ff797435 */ /* 0x000fe200000001ff */
[----:B-1----:R-:W-:Y:S02]  /*d860*/  MOV R232, R122 ;  /* 0x0000007a00e87202 */ /* 0x002fe40000000f00 */
[----:B------:R-:W-:Y:S02]  /*d870*/  MOV R233, R124 ;  /* 0x0000007c00e97202 */ /* 0x000fe40000000f00 */
[----:B------:R-:W-:-:S02]  /*d880*/  MOV R234, 0x1f ;  /* 0x0000001f00ea7802 */ /* 0x000fc40000000f00 */
[----:B------:R-:W-:Y:S02]  /*d890*/  MOV R122, 0xffffffff ;  /* 0xffffffff007a7802 */ /* 0x000fe40000000f00 */
[----:B------:R-:W-:Y:S02]  /*d8a0*/  MOV R120, 0xd8c0 ;  /* 0x0000d8c000787802 */ /* 0x000fe40000000f00 */
[----:B------:R-:W-:Y:S05]  /*d8b0*/  CALL.REL.NOINC `($__internal_183_$__cuda_sm70_shflsync_down) ;  /* 0x0000024000007944 */ /* 0x000fea0003c00000 */
[----:B------:R-:W-:Y:S01]  /*d8c0*/  HFMA2.MMA R121, -RZ, RZ, 0, 5.9604644775390625e-08 ;  /* 0x00000001ff797435 */ /* 0x000fe200000001ff */
[----:B-1----:R-:W-:Y:S02]  /*d8d0*/  MOV R124, R122 ;  /* 0x0000007a007c7202 */ /* 0x002fe40000000f00 */
[----:B------:R-:W-:Y:S02]  /*d8e0*/  MOV R233, R123 ;  /* 0x0000007b00e97202 */ /* 0x000fe40000000f00 */
[----:B------:R-:W-:Y:S02]  /*d8f0*/  MOV R234, 0x1f ;  /* 0x0000001f00ea7802 */ /* 0x000fe40000000f00 */
[----:B------:R-:W-:Y:S02]  /*d900*/  MOV R122, 0xffffffff ;  /* 0xffffffff007a7802 */ /* 0x000fe40000000f00 */
[----:B------:R-:W-:-:S02]  /*d910*/  MOV R120, 0xd930 ;  /* 0x0000d93000787802 */ /* 0x000fc40000000f00 */
[----:B------:R-:W-:Y:S05]  /*d920*/  CALL.REL.NOINC `($__internal_183_$__cuda_sm70_shflsync_down) ;  /* 0x000001d000007944 */ /* 0x000fea0003c00000 */
        /* <DEDUP_REMOVED lines=28> */
[----:B0-2---:R-:W-:Y:S05]  /*daf0*/  BRA `(.L_x_7793) ;  /* 0xffff939000007947 */ /* 0x005fea000383ffff */
        .weak           $__internal_183_$__cuda_sm70_shflsync_down
        .type           $__internal_183_$__cuda_sm70_shflsync_down,@function
        .size           $__internal_183_$__cuda_sm70_shflsync_down,($__internal_184_$__cuda_sm70_shflsync_idx_p - $__internal_183_$__cuda_sm70_shflsync_down)
$__internal_183_$__cuda_sm70_shflsync_down:
[----:B------:R-:W-:Y:S04]  /*db00*/  WARPSYNC R122 ;  /* 0x0000007a00007348 */ /* 0x000fe80003800000 */
[----:B------:R0:W1:Y:S02]  /*db10*/  SHFL.DOWN PT, R122, R233, R121, R234 ;  /* 0x08000079e97a7389 */ /* 0x00006400000e00ea */
[----:B0-----:R-:W-:-:S06]  /*db20*/  HFMA2.MMA R121, -RZ, RZ, 0, 0 ;  /* 0x00000000ff797435 */ /* 0x001fcc00000001ff */
[----:B------:R-:W-:Y:S05]  /*db30*/  RET.REL.NODEC R120 `(_Z25selective_scan_bwd_kernelI32Selective_Scan_bwd_kernel_traitsILi64ELi16ELb1ELb1ELb1ELb0ELb1EfN3c107complexIfEEEEv12SSMParamsBwd) ;  /* 0xffff24c078007950 */ /* 0x000fea0003c3ffff */
        .weak           $__internal_184_$__cuda_sm70_shflsync_idx_p
        .type           $__internal_184_$__cuda_sm70_shflsync_idx_p,@function
        .size           $__internal_184_$__cuda_sm70_shflsync_idx_p,($__internal_185_$__cuda_sm70_shflsync_up - $__internal_184_$__cuda_sm70_shflsync_idx_p)
$__internal_184_$__cuda_sm70_shflsync_idx_p:
        /* <DEDUP_REMOVED lines=8> */
[----:B------:R-:W-:Y:S05]  /*dbc0*/  RET.REL.NODEC R120 `(_Z25selective_scan_bwd_kernelI32Selective_Scan_bwd_kernel_traitsILi64ELi16ELb1ELb1ELb1ELb0ELb1EfN3c107complexIfEEEEv12SSMParamsBwd) ;  /* 0xffff243078007950 */ /* 0x000fea0003c3ffff */
        .weak           $__internal_185_$__cuda_sm70_shflsync_up
        .type           $__internal_185_$__cuda_sm70_shflsync_up,@function
        .size           $__internal_185_$__cuda_sm70_shflsync_up,(.L_x_14620 - $__internal_185_$__cuda_sm70_shflsync_up)
$__internal_185_$__cuda_sm70_shflsync_up:
[----:B------:R-:W-:Y:S04]  /*dbd0*/  WARPSYNC R245 ;  /* 0x000000f500007348 */ /* 0x000fe80003800000 */
[----:B------:R0:W1:Y:S02]  /*dbe0*/  SHFL.UP PT, R122, R121, R122, R246 ;  /* 0x0400007a797a7389 */ /* 0x00006400000e00f6 */
[----:B0-----:R-:W-:-:S04]  /*dbf0*/  MOV R121, 0x0 ;  /* 0x0000000000797802 */ /* 0x001fc80000000f00 */
[----:B------:R-:W-:Y:S05]  /*dc00*/  RET.REL.NODEC R120 `(_Z25selective_scan_bwd_kernelI32Selective_Scan_bwd_kernel_traitsILi64ELi16ELb1ELb1ELb1ELb0ELb1EfN3c107complexIfEEEEv12SSMParamsBwd) ;  /* 0xffff23f078007950 */ /* 0x000fea0003c3ffff */
.L_x_7794:
        /* <DEDUP_REMOVED lines=15> */
.L_x_14620:


//--------------------- .text._Z25selective_scan_bwd_kernelI32Selective_Scan_bwd_kernel_traitsILi64ELi16ELb1ELb1ELb1ELb1ELb0EfN3c107complexIfEEEEv12SSMParamsBwd --------------------------
	.section	.text._Z25selective_scan_bwd_kernelI32Selective_Scan_bwd_kernel_traitsILi64ELi16ELb1ELb1ELb1ELb1ELb0EfN3c107complexIfEEEEv12SSMParamsBwd,"ax",@progbits
	.sectioninfo	@"SHI_REGISTERS=254"
	.align	128
        .global         _Z25selective_scan_bwd_kernelI32Selective_Scan_bwd_kernel_traitsILi64ELi16ELb1ELb1ELb1ELb1ELb0EfN3c107complexIfEEEEv12SSMParamsBwd
        .type           _Z25selective_scan_bwd_kernelI32Selective_Scan_bwd_kernel_traitsILi64ELi16ELb1ELb1ELb1ELb1ELb0EfN3c107complexIfEEEEv12SSMParamsBwd,@function
        .size           _Z25selective_scan_bwd_kernelI32Selective_Scan_bwd_kernel_traitsILi64ELi16ELb1ELb1ELb1ELb1ELb0EfN3c107complexIfEEEEv12SSMParamsBwd,(.L_x_14623 - _Z25selective_scan_bwd_kernelI32Selective_Scan_bwd_kernel_traitsILi64ELi16ELb1ELb1ELb1ELb1ELb0EfN3c107complexIfEEEEv12SSMParamsBwd)
        .other          _Z25selective_scan_bwd_kernelI32Selective_Scan_bwd_kernel_traitsILi64ELi16ELb1ELb1ELb1ELb1ELb0EfN3c107complexIfEEEEv12SSMParamsBwd,@"STO_CUDA_ENTRY STV_DEFAULT"
_Z25selective_scan_bwd_kernelI32Selective_Scan_bwd_kernel_traitsILi64ELi16ELb1ELb1ELb1ELb1ELb0EfN3c107complexIfEEEEv12SSMParamsBwd:
.text._Z25selective_scan_bwd_kernelI32Selective_Scan_bwd_kernel_traitsILi64ELi16ELb1ELb1ELb1ELb1ELb0EfN3c107complexIfEEEEv12SSMParamsBwd:
        /* <DEDUP_REMOVED lines=181> */
[----:B----4-:R-:W-:Y:S02]  /*0b50*/  SHF.R.S32.HI R34, RZ, 0x5, R0 ;  /* 0x00000005ff227819 */ /* 0x010fe40000011400 */
.L_x_7930:
        /* <DEDUP_REMOVED lines=33> */
[----:B--2---:R0:W-:Y:S04]  /*0d70*/  STS.128 [R33.X16+0x200], R20 ;  /* 0x0002001421007388 */ /* 0x0041e8000000cc00 */
[----:B----4-:R2:W-:Y:S04]  /*0d80*/  STS.128 [R33.X16+0x400], R24 ;  /* 0x0004001821007388 */ /* 0x0105e8000000cc00 */
[----:B-----5:R3:W-:Y:S01]  /*0d90*/  STS.128 [R33.X16+0x600], R28 ;  /* 0x0006001c21007388 */ /* 0x0207e2000000cc00 */
[----:B------:R-:W-:-:S06]  /*0da0*/  NOP ;  /* 0x0000000000007918 */ /* 0x000fcc0000000000 */
[----:B------:R-:W4:Y:S04]  /*0db0*/  LDS.128 R52, [R0.X16+0x10] ;  /* 0x0000100000347984 */ /* 0x000f28000000cc00 */
[----:B------:R-:W-:Y:S04]  /*0dc0*/  LDS.128 R16, [R0.X16+0x20] ;  /* 0x0000200000107984 */ /* 0x000fe8000000cc00 */
[----:B------:R-:W-:Y:S04]  /*0dd0*/  LDS.128 R12, [R0.X16+0x30] ;  /* 0x00003000000c7984 */ /* 0x000fe8000000cc00 */
[----:B------:R-:W2:Y:S04]  /*0de0*/  LDS.128 R56, [R0.X16] ;  /* 0x0000000000387984 */ /* 0x000ea8000000cc00 */
[----:B------:R-:W-:Y:S06]  /*0df0*/  BAR.SYNC.DEFER_BLOCKING 0x0 ;  /* 0x0000000000007b1d */ /* 0x000fec0000010000 */
[----:B------:R-:W5:Y:S04]  /*0e00*/  LDG.E.128 R60, [R2.64] ;  /* 0x00000018023c7981 */ /* 0x000f68000c1e1d00 */
[----:B------:R-:W5:Y:S04]  /*0e10*/  LDG.E.128 R64, [R2.64+0x200] ;  /* 0x0002001802407981 */ /* 0x000f68000c1e1d00 */
[----:B0-----:R-:W5:Y:S04]  /*0e20*/  LDG.E.128 R20, [R2.64+0x400] ;  /* 0x0004001802147981 */ /* 0x001f68000c1e1d00 */
[----:B--2---:R-:W2:Y:S01]  /*0e30*/  LDG.E.128 R24, [R2.64+0x600] ;  /* 0x0006001802187981 */ /* 0x004ea2000c1e1d00 */
[----:B---3--:R-:W-:Y:S01]  /*0e40*/  MOV R28, c[0x0][0x16c] ;  /* 0x00005b00001c7a02 */ /* 0x008fe20000000f00 */
[----:B----4-:R-:W-:Y:S01]  /*0e50*/  FADD.FTZ R32, R52, UR5 ;  /* 0x0000000534207e21 */ /* 0x010fe20008010000 */
[----:B------:R-:W-:Y:S01]  /*0e60*/  BSSY B0, `(.L_x_7796) ;  /* 0x0000037000007945 */ /* 0x000fe20003800000 */
        /* <DEDUP_REMOVED lines=10> */
[----:B-----5:R-:W-:Y:S04]  /*0f10*/  STS.128 [R33.X16], R60 ;  /* 0x0000003c21007388 */ /* 0x020fe8000000cc00 */
[----:B------:R-:W-:Y:S04]  /*0f20*/  STS.128 [R33.X16+0x200], R64 ;  /* 0x0002004021007388 */ /* 0x000fe8000000cc00 */
[----:B------:R-:W-:Y:S04]  /*0f30*/  STS.128 [R33.X16+0x400], R20 ;  /* 0x0004001421007388 */ /* 0x000fe8000000cc00 */
[----:B--2---:R0:W-:Y:S01]  /*0f40*/  STS.128 [R33.X16+0x600], R24 ;  /* 0x0006001821007388 */ /* 0x0041e2000000cc00 */
[----:B------:R-:W-:-:S06]  /*0f50*/  NOP ;  /* 0x0000000000007918 */ /* 0x000fcc0000000000 */
[----:B------:R2:W3:Y:S04]  /*0f60*/  LDS.128 R4, [R0.X16+0x10] ;  /* 0x0000100000047984 */ /* 0x0004e8000000cc00 */
[----:B------:R2:W4:Y:S04]  /*0f70*/  LDS.128 R88, [R0.X16+0x20] ;  /* 0x0000200000587984 */ /* 0x000528000000cc00 */
[----:B------:R2:W1:Y:S01]  /*0f80*/  LDS.128 R84, [R0.X16+0x30] ;  /* 0x0000300000547984 */ /* 0x000462000000cc00 */
[----:B0-----:R-:W-:Y:S02]  /*0f90*/  FADD.FTZ R27, R57, UR5 ;  /* 0x00000005391b7e21 */ /* 0x001fe40008010000 */
[----:B------:R-:W-:Y:S01]  /*0fa0*/  FADD.FTZ R26, R58, UR5 ;  /* 0x000000053a1a7e21 */ /* 0x000fe20008010000 */
[----:B------:R2:W0:Y:S02]  /*0fb0*/  LDS.128 R8, [R0.X16] ;  /* 0x0000000000087984 */ /* 0x000424000000cc00 */
[----:B------:R-:W-:Y:S01]  /*0fc0*/  FSETP.GTU.FTZ.AND P1, PT, R27, 20, PT ;  /* 0x41a000001b00780b */ /* 0x000fe20003f3c000 */
[----:B------:R-:W-:Y:S07]  /*0fd0*/  @P2 BRA `(.L_x_7797) ;  /* 0x000001f000002947 */ /* 0x000fee0003800000 */
[----:B------:R-:W-:Y:S01]  /*0fe0*/  FMUL.FTZ R28, R28, 1.4426950216293334961 ;  /* 0x3fb8aa3b1c1c7820 */ /* 0x000fe20000410000 */
[----:B------:R-:W-:-:S02]  /*0ff0*/  MOV R20, 0x3e800000 ;  /* 0x3e80000000147802 */ /* 0x000fc40000000f00 */
[----:B------:R-:W-:Y:S01]  /*1000*/  MOV R21, 0x3d39bf78 ;  /* 0x3d39bf7800157802 */ /* 0x000fe20000000f00 */
[----:B------:R-:W5:Y:S02]  /*1010*/  MUFU.EX2 R23, R28 ;  /* 0x0000001c00177308 */ /* 0x000f640000000800 */
[C---:B--2--5:R-:W-:Y:S01]  /*1020*/  FADD.FTZ.RZ R0, R23.reuse, 1 ;  /* 0x3f80000017007421 */ /* 0x064fe2000001c000 */
        /* <DEDUP_REMOVED lines=26> */
.L_x_7797:
[----:B------:R-:W-:Y:S05]  /*11d0*/  BSYNC B0 ;  /* 0x0000000000007941 */ /* 0x000fea0003800000 */
.L_x_7796:
        /* <DEDUP_REMOVED lines=35> */
.L_x_7799:
[----:B------:R-:W-:Y:S05]  /*1410*/  BSYNC B0 ;  /* 0x0000000000007941 */ /* 0x000fea0003800000 */
.L_x_7798:
        /* <DEDUP_REMOVED lines=35> */
.L_x_7801:
[----:B------:R-:W-:Y:S05]  /*1650*/  BSYNC B0 ;  /* 0x0000000000007941 */ /* 0x000fea0003800000 */
.L_x_7800:
        /* <DEDUP_REMOVED lines=35> */
.L_x_7803:
[----:B------:R-:W-:Y:S05]  /*1890*/  BSYNC B0 ;  /* 0x0000000000007941 */ /* 0x000fea0003800000 */
.L_x_7802:
        /* <DEDUP_REMOVED lines=35> */
.L_x_7805:
[----:B------:R-:W-:Y:S05]  /*1ad0*/  BSYNC B0 ;  /* 0x0000000000007941 */ /* 0x000fea0003800000 */
.L_x_7804:
[----:B------:R-:W-:Y:S01]  /*1ae0*/  BSSY B0, `(.L_x_7806) ;  /* 0x0000028000007945 */ /* 0x000fe20003800000 */
[----:B------:R-:W-:Y:S01]  /*1af0*/  FADD.FTZ R21, R19, UR5 ;  /* 0x0000000513157e21 */ /* 0x000fe20008010000 */
[----:B------:R-:W-:Y:S01]  /*1b00*/  FSETP.GTU.FTZ.AND P0, PT, R22, 20, PT ;  /* 0x41a000001600780b */ /* 0x000fe20003f1c000 */
[----:B------:R-:W-:Y:S02]  /*1b10*/  FADD.FTZ R20, R12, UR5 ;  /* 0x000000050c147e21 */ /* 0x000fe40008010000 */
[----:B------:R-:W-:Y:S02]  /*1b20*/  FADD.FTZ R19, R13, UR5 ;  /* 0x000000050d137e21 */ /* 0x000fe40008010000 */
[----:B------:R-:W-:Y:S02]  /*1b30*/  FADD.FTZ R18, R14, UR5 ;  /* 0x000000050e127e21 */ /* 0x000fe40008010000 */
[----:B------:R-:W-:Y:S02]  /*1b40*/  FADD.FTZ R17, R15, UR5 ;  /* 0x000000050f117e21 */ /* 0x000fe40008010000 */
[----:B0-----:R-:W-:Y:S01]  /*1b50*/  FFMA.FTZ R12, R36, R8, R155 ;  /* 0x00000008240c7223 */ /* 0x001fe2000001009b */
[----:B------:R-:W-:Y:S05]  /*1b60*/  @P6 BRA `(.L_x_7807) ;  /* 0x000001f000006947 */ /* 0x000fea0003800000 */
[----:B------:R-:W-:Y:S01]  /*1b70*/  FMUL.FTZ R31, R31, 1.4426950216293334961 ;  /* 0x3fb8aa3b1f1f7820 */ /* 0x000fe20000410000 */
[----:B------:R-:W-:Y:S01]  /*1b80*/  HFMA2.MMA R14, -RZ, RZ, 1.625, 0 ;  /* 0x3e800000ff0e7435 */ /* 0x000fe200000001ff */
[----:B------:R-:W-:-:S02]  /*1b90*/  MOV R15, 0x3d39bf78 ;  /* 0x3d39bf78000f7802 */ /* 0x000fc40000000f00 */
[----:B------:R-:W0:Y:S02]  /*1ba0*/  MUFU.EX2 R13, R31 ;  /* 0x0000001f000d7308 */ /* 0x000e240000000800 */
[C---:B0-2---:R-:W-:Y:S01]  /*1bb0*/  FADD.FTZ.RZ R0, R13.reuse, 1 ;  /* 0x3f8000000d007421 */ /* 0x045fe2000001c000 */
        /* <DEDUP_REMOVED lines=26> */
.L_x_7807:
[----:B------:R-:W-:Y:S05]  /*1d60*/  BSYNC B0 ;  /* 0x0000000000007941 */ /* 0x000fea0003800000 */
.L_x_7806:
        /* <DEDUP_REMOVED lines=38> */
.L_x_7809:
[----:B------:R-:W-:Y:S05]  /*1fd0*/  BSYNC B0 ;  /* 0x0000000000007941 */ /* 0x000fea0003800000 */
.L_x_7808:
        /* <DEDUP_REMOVED lines=38> */
.L_x_7811:
[----:B------:R-:W-:Y:S05]  /*2240*/  BSYNC B0 ;  /* 0x0000000000007941 */ /* 0x000fea0003800000 */
.L_x_7810:
        /* <DEDUP_REMOVED lines=38> */
.L_x_7813:
[----:B------:R-:W-:Y:S05]  /*24b0*/  BSYNC B0 ;  /* 0x0000000000007941 */ /* 0x000fea0003800000 */
.L_x_7812:
[----:B------:R-:W-:Y:S01]  /*24c0*/  FFMA.FTZ R3, R43, R7, R12 ;  /* 0x000000072b037223 */ /* 0x000fe2000001000c */
[----:B------:R-:W-:Y:S01]  /*24d0*/  BSSY B0, `(.L_x_7814) ;  /* 0x0000025000007945 */ /* 0x000fe20003800000 */
[----:B------:R-:W-:Y:S01]  /*24e0*/  FSETP.GTU.FTZ.AND P2, PT, R18, 20, PT ;  /* 0x41a000001200780b */ /* 0x000fe20003f5c000 */
[----:B------:R-:W-:Y:S01]  /*24f0*/  CS2R R66, SRZ ;  /* 0x0000000000427805 */ /* 0x000fe2000001ff00 */
[----:B------:R-:W-:Y:S01]  /*2500*/  CS2R R64, SRZ ;  /* 0x0000000000407805 */ /* 0x000fe2000001ff00 */
[----:B----4-:R-:W-:Y:S01]  /*2510*/  FFMA.FTZ R12, R44, R88, R3 ;  /* 0x000000582c0c7223 */ /* 0x010fe20000010003 */
        /* <DEDUP_REMOVED lines=32> */
.L_x_7815:
[----:B------:R-:W-:Y:S05]  /*2720*/  BSYNC B0 ;  /* 0x0000000000007941 */ /* 0x000fea0003800000 */
.L_x_7814:
[----:B------:R-:W-:Y:S01]  /*2730*/  FFMA.FTZ R3, R45, R89, R12 ;  /* 0x000000592d037223 */ /* 0x000fe2000001000c */
[----:B------:R-:W-:Y:S01]  /*2740*/  BSSY B0, `(.L_x_7816) ;  /* 0x0000027000007945 */ /* 0x000fe20003800000 */
[----:B------:R-:W-:Y:S01]  /*2750*/  FSETP.GTU.FTZ.AND P1, PT, R17, 20, PT ;  /* 0x41a000001100780b */ /* 0x000fe20003f3c000 */
[----:B-1----:R-:W-:Y:S02]  /*2760*/  FMUL.FTZ R68, R4, UR4 ;  /* 0x0000000404447c20 */ /* 0x002fe40008410000 */
        /* <DEDUP_REMOVED lines=36> */
.L_x_7817:
[----:B------:R-:W-:Y:S05]  /*29b0*/  BSYNC B0 ;  /* 0x0000000000007941 */ /* 0x000fea0003800000 */
.L_x_7816:
[----:B------:R-:W-:Y:S01]  /*29c0*/  BSSY B0, `(.L_x_7818) ;  /* 0x0000021000007945 */ /* 0x000fe20003800000 */
        /* <DEDUP_REMOVED lines=32> */
.L_x_7819:
[----:B------:R-:W-:Y:S05]  /*2bd0*/  BSYNC B0 ;  /* 0x0000000000007941 */ /* 0x000fea0003800000 */
.L_x_7818:
        /* <DEDUP_REMOVED lines=33> */
.L_x_7821:
[----:B------:R-:W-:Y:S05]  /*2df0*/  BSYNC B0 ;  /* 0x0000000000007941 */ /* 0x000fea0003800000 */
.L_x_7820:
        /* <DEDUP_REMOVED lines=33> */
.L_x_7823:
[----:B------:R-:W-:Y:S05]  /*3010*/  BSYNC B0 ;  /* 0x0000000000007941 */ /* 0x000fea0003800000 */
.L_x_7822:
        /* <DEDUP_REMOVED lines=33> */
.L_x_7825:
[----:B------:R-:W-:Y:S05]  /*3230*/  BSYNC B0 ;  /* 0x0000000000007941 */ /* 0x000fea0003800000 */
.L_x_7824:
        /* <DEDUP_REMOVED lines=33> */
.L_x_7827:
[----:B------:R-:W-:Y:S05]  /*3450*/  BSYNC B0 ;  /* 0x0000000000007941 */ /* 0x000fea0003800000 */
.L_x_7826:
[----:B------:R-:W-:Y:S01]  /*3460*/  FFMA.FTZ R3, R47, R91, R12 ;  /* 0x0000005b2f037223 */ /* 0x000fe2000001000c */
[----:B------:R-:W-:Y:S01]  /*3470*/  BAR.SYNC.DEFER_BLOCKING 0x0 ;  /* 0x0000000000007b1d */ /* 0x000fe20000010000 */
[----:B------:R-:W-:Y:S02]  /*3480*/  FMUL.FTZ R72, R88, UR4 ;  /* 0x0000000458487c20 */ /* 0x000fe40008410000 */
[----:B--2---:R-:W-:Y:S02]  /*3490*/  FFMA.FTZ R0, R48, R84, R3 ;  /* 0x0000005430007223 */ /* 0x004fe40000010003 */
        /* <DEDUP_REMOVED lines=35> */
.L_x_7929:
        /* <DEDUP_REMOVED lines=170> */
[C---:B------:R-:W-:Y:S02]  /*4170*/  IADD3 R97, R84.reuse, 0x7, RZ ;  /* 0x0000000754617810 */ /* 0x040fe40007ffe0ff */
[----:B------:R-:W-:Y:S01]  /*4180*/  LEA.HI.SX32 R190, R84, R84, 0x1b ;  /* 0x0000005454be7211 */ /* 0x000fe200078fdaff */
        /* <DEDUP_REMOVED lines=16> */
[----:B------:R-:W-:Y:S03]  /*4290*/  MUFU.EX2 R199, R199 ;  /* 0x000000c700c77308 */ /* 0x000fe60000000800 */
[----:B------:R-:W0:Y:S04]  /*42a0*/  LDS.128 R96, [R148.X16+0x30] ;  /* 0x0000300094607984 */ /* 0x000e28000000cc00 */
[----:B------:R-:W0:Y:S01]  /*42b0*/  LDS.128 R104, [R194.X16+0x50] ;  /* 0x00005000c2687984 */ /* 0x000e22000000cc00 */
[----:B------:R-:W-:Y:S03]  /*42c0*/  MUFU.EX2 R200, R200 ;  /* 0x000000c800c87308 */ /* 0x000fe60000000800 */
[----:B------:R-:W0:Y:S04]  /*42d0*/  LDS.128 R108, [R195.X16+0x60] ;  /* 0x00006000c36c7984 */ /* 0x000e28000000cc00 */
[----:B------:R-:W0:Y:S04]  /*42e0*/  LDS.128 R112, [R196.X16+0x70] ;  /* 0x00007000c4707984 */ /* 0x000e28000000cc00 */
[----:B---3--:R3:W-:Y:S04]  /*42f0*/  STS.128 [R150.X16+0x2100], R116 ;  /* 0x0021007496007388 */ /* 0x0087e8000000cc00 */
[----:B----4-:R-:W-:Y:S04]  /*4300*/  STS.128 [R151.X16+0x2300], R120 ;  /* 0x0023007897007388 */ /* 0x010fe8000000cc00 */
[----:B------:R4:W-:Y:S04]  /*4310*/  STS.128 [R156.X16+0x2500], R124 ;  /* 0x0025007c9c007388 */ /* 0x0009e8000000cc00 */
[----:B------:R-:W-:Y:S04]  /*4320*/  STS.128 [R157.X16+0x2700], R128 ;  /* 0x002700809d007388 */ /* 0x000fe8000000cc00 */
[----:B------:R0:W-:Y:S01]  /*4330*/  STS.128 [R158.X16+0x2900], R132 ;  /* 0x002900849e007388 */ /* 0x0001e2000000cc00 */
[----:B---3--:R-:W-:Y:S01]  /*4340*/  MOV R117, RZ ;  /* 0x000000ff00757202 */ /* 0x008fe20000000f00 */
[----:B------:R-:W-:Y:S01]  /*4350*/  CS2R R118, SRZ ;  /* 0x0000000000767805 */ /* 0x000fe2000001ff00 */
[----:B------:R-:W-:Y:S01]  /*4360*/  MOV R116, 0x3f800000 ;  /* 0x3f80000000747802 */ /* 0x000fe20000000f00 */
[----:B------:R-:W-:Y:S04]  /*4370*/  STS.128 [R187.X16+0x2b00], R136 ;  /* 0x002b0088bb007388 */ /* 0x000fe8000000cc00 */
[----:B------:R3:W-:Y:S01]  /*4380*/  STS.128 [R188.X16+0x2d00], R140 ;  /* 0x002d008cbc007388 */ /* 0x0007e2000000cc00 */
[----:B----4-:R-:W-:-:S03]  /*4390*/  MOV R156, 0x10 ;  /* 0x00000010009c7802 */ /* 0x010fc60000000f00 */
[----:B------:R4:W-:Y:S01]  /*43a0*/  STS.128 [R189.X16+0x2f00], R144 ;  /* 0x002f0090bd007388 */ /* 0x0009e2000000cc00 */
[----:B------:R-:W-:-:S06]  /*43b0*/  NOP ;  /* 0x0000000000007918 */ /* 0x000fcc0000000000 */
[----:B------:R-:W-:Y:S01]  /*43c0*/  LDS.128 R136, [R190.X16+0x2100] ;  /* 0x00210000be887984 */ /* 0x000fe2000000cc00 */
[----:B0-----:R-:W-:Y:S02]  /*43d0*/  FMUL.FTZ R158, R154, R32 ;  /* 0x000000209a9e7220 */ /* 0x001fe40000410000 */
[----:B------:R-:W-:Y:S01]  /*43e0*/  @!P0 IMAD.WIDE R156, R201, R156, UR26 ;  /* 0x0000001ac99c8e25 */ /* 0x000fe2000f8e029c */
[----:B------:R-:W0:Y:S01]  /*43f0*/  LDS.128 R140, [R191.X16+0x2110] ;  /* 0x00211000bf8c7984 */ /* 0x000e22000000cc00 */
[----:B---3--:R-:W3:Y:S02]  /*4400*/  MUFU.EX2 R188, R158 ;  /* 0x0000009e00bc7308 */ /* 0x008ee40000000800 */
[----:B-1----:R-:W-:Y:S01]  /*4410*/  FMUL.FTZ R229, R85, R28 ;  /* 0x0000001c55e57220 */ /* 0x002fe20000410000 */
[----:B------:R-:W1:Y:S01]  /*4420*/  LDS.128 R144, [R192.X16+0x2120] ;  /* 0x00212000c0907984 */ /* 0x000e62000000cc00 */
[----:B----4-:R-:W-:Y:S01]  /*4430*/  SHF.L.U32 R189, R149, 0x3, RZ ;  /* 0x0000000395bd7819 */ /* 0x010fe200000006ff */
[----:B--2---:R-:W-:-:S02]  /*4440*/  FMUL.FTZ R185, R197, R185 ;  /* 0x000000b9c5b97220 */ /* 0x004fc40000410000 */
[----:B------:R-:W2:Y:S01]  /*4450*/  LDS.128 R148, [R148.X16+0x2130] ;  /* 0x0021300094947984 */ /* 0x000ea2000000cc00 */
[----:B------:R-:W-:-:S03]  /*4460*/  FMUL.FTZ R187, R18, UR45 ;  /* 0x0000002d12bb7c20 */ /* 0x000fc60008410000 */
[----:B------:R-:W4:Y:S04]  /*4470*/  LDS.128 R120, [R193.X16+0x2140] ;  /* 0x00214000c1787984 */ /* 0x000f28000000cc00 */
[----:B------:R-:W0:Y:S04]  /*4480*/  LDS.128 R124, [R194.X16+0x2150] ;  /* 0x00215000c27c7984 */ /* 0x000e28000000cc00 */
[----:B------:R-:W0:Y:S04]  /*4490*/  LDS.128 R128, [R195.X16+0x2160] ;  /* 0x00216000c3807984 */ /* 0x000e28000000cc00 */
[----:B------:R-:W0:Y:S04]  /*44a0*/  LDS.128 R132, [R196.X16+0x2170] ;  /* 0x00217000c4847984 */ /* 0x000e28000000cc00 */
[----:B------:R1:W-:Y:S04]  /*44b0*/  STS.64 [R189+0x8c60], R170 ;  /* 0x008c60aabd007388 */ /* 0x0003e80000000a00 */
[----:B------:R-:W-:Y:S01]  /*44c0*/  BAR.SYNC.DEFER_BLOCKING 0x0 ;  /* 0x0000000000007b1d */ /* 0x000fe20000010000 */
[----:B------:R-:W-:-:S02]  /*44d0*/  FMUL.FTZ R229, R36, R229 ;  /* 0x000000e524e57220 */ /* 0x000fc40000410000 */
[C---:B---3--:R-:W-:Y:S02]  /*44e0*/  FMUL.FTZ R180, R188.reuse, R180 ;  /* 0x000000b4bcb47220 */ /* 0x048fe40000410000 */
[----:B------:R-:W-:Y:S02]  /*44f0*/  FMUL.FTZ R179, R188, R179 ;  /* 0x000000b3bcb37220 */ /* 0x000fe40000410000 */
[----:B-1----:R-:W-:Y:S02]  /*4500*/  FMUL.FTZ R189, R154, R31 ;  /* 0x0000001f9abd7220 */ /* 0x002fe40000410000 */
[----:B------:R-:W-:Y:S02]  /*4510*/  FMUL.FTZ R186, R197, R186 ;  /* 0x000000bac5ba7220 */ /* 0x000fe40000410000 */
[----:B------:R-:W-:Y:S02]  /*4520*/  FMUL.FTZ R228, R86, R27 ;  /* 0x0000001b56e47220 */ /* 0x000fe40000410000 */
[----:B------:R-:W-:Y:S01]  /*4530*/  FMUL.FTZ R191, R229, R185 ;  /* 0x000000b9e5bf7220 */ /* 0x000fe20000410000 */
[----:B------:R1:W5:Y:S01]  /*4540*/  @!P0 LDG.E.128 R116, [R156.64] ;  /* 0x000000189c748981 */ /* 0x000362000c1e1d00 */
[----:B------:R-:W-:Y:S01]  /*4550*/  FMUL.RZ R190, R187, 0.15915493667125701904 ;  /* 0x3e22f983bbbe7820 */ /* 0x000fe2000040c000 */
[----:B------:R-:W3:Y:S01]  /*4560*/  MUFU.EX2 R189, R189 ;  /* 0x000000bd00bd7308 */ /* 0x000ee20000000800 */
[----:B------:R-:W-:Y:S01]  /*4570*/  FMUL.FTZ R228, R37, R228 ;  /* 0x000000e425e47220 */ /* 0x000fe20000410000 */
[----:B------:R-:W-:Y:S01]  /*4580*/  ISETP.NE.AND P0, PT, R35, 0x3f, PT ;  /* 0x0000003f2300780c */ /* 0x000fe20003f05270 */
[C---:B------:R-:W-:Y:S01]  /*4590*/  FMUL.FTZ R183, R199.reuse, R183 ;  /* 0x000000b7c7b77220 */ /* 0x040fe20000410000 */
[----:B------:R-:W-:Y:S01]  /*45a0*/  BSSY B0, `(.L_x_7829) ;  /* 0x0000122000007945 */ /* 0x000fe20003800000 */
[----:B------:R-:W-:-:S02]  /*45b0*/  FMUL.FTZ R184, R199, R184 ;  /* 0x000000b8c7b87220 */ /* 0x000fc40000410000 */
[----:B------:R-:W-:Y:S01]  /*45c0*/  FMUL.FTZ R225, R89, R26 ;  /* 0x0000001a59e17220 */ /* 0x000fe20000410000 */
[----:B------:R-:W-:Y:S01]  /*45d0*/  MUFU.SIN R187, R190 ;  /* 0x000000be00bb7308 */ /* 0x000fe20000000400 */
[----:B-1----:R-:W-:Y:S02]  /*45e0*/  FMUL.FTZ R157, R84, R28 ;  /* 0x0000001c549d7220 */ /* 0x002fe40000410000 */
[----:B------:R-:W-:Y:S02]  /*45f0*/  FMUL.FTZ R156, R87, R27 ;  /* 0x0000001b579c7220 */ /* 0x000fe40000410000 */
[----:B------:R-:W-:Y:S02]  /*4600*/  FMUL.FTZ R230, R36, R157 ;  /* 0x0000009d24e67220 */ /* 0x000fe40000410000 */
[----:B------:R-:W-:Y:S01]  /*4610*/  FMUL.FTZ R227, R37, R156 ;  /* 0x0000009c25e37220 */ /* 0x000fe20000410000 */
[----:B------:R1:W-:Y:S01]  /*4620*/  MUFU.COS R158, R190 ;  /* 0x000000be009e7308 */ /* 0x0003e20000000000 */
[----:B------:R-:W-:-:S02]  /*4630*/  FMUL.FTZ R188, R230, R185 ;  /* 0x000000b9e6bc7220 */ /* 0x000fc40000410000 */
[-C--:B------:R-:W-:Y:S02]  /*4640*/  FFMA.FTZ R191, R230, R186.reuse, -R191 ;  /* 0x000000bae6bf7223 */ /* 0x080fe400000108bf */
[----:B------:R-:W-:Y:S02]  /*4650*/  FFMA.FTZ R188, R229, R186, R188 ;  /* 0x000000bae5bc7223 */ /* 0x000fe400000100bc */
[----:B------:R-:W-:Y:S02]  /*4660*/  FMUL.FTZ R157, R154, R30 ;  /* 0x0000001e9a9d7220 */ /* 0x000fe40000410000 */
[----:B-1----:R-:W-:Y:S02]  /*4670*/  FADD.FTZ R190, R227, R188 ;  /* 0x000000bce3be7221 */ /* 0x002fe40000010000 */
[----:B------:R-:W-:Y:S01]  /*4680*/  FADD.FTZ R191, R228, R191 ;  /* 0x000000bfe4bf7221 */ /* 0x000fe20000010000 */
[----:B------:R1:W0:Y:S01]  /*4690*/  MUFU.EX2 R156, R157 ;  /* 0x0000009d009c7308 */ /* 0x0002220000000800 */
[----:B------:R-:W-:-:S02]  /*46a0*/  FMUL.FTZ R192, R183, R190 ;  /* 0x000000beb7c07220 */ /* 0x000fc40000410000 */
[----:B------:R-:W-:Y:S02]  /*46b0*/  FMUL.FTZ R195, R183, R191 ;  /* 0x000000bfb7c37220 */ /* 0x000fe40000410000 */
[----:B------:R-:W-:Y:S02]  /*46c0*/  FMUL.FTZ R188, R154, R29 ;  /* 0x0000001d9abc7220 */ /* 0x000fe40000410000 */
[----:B------:R-:W-:Y:S02]  /*46d0*/  FFMA.FTZ R193, R184, R191, -R192 ;  /* 0x000000bfb8c17223 */ /* 0x000fe400000108c0 */
[----:B-1----:R-:W-:Y:S02]  /*46e0*/  FMUL.FTZ R157, R88, R26 ;  /* 0x0000001a589d7220 */ /* 0x002fe40000410000 */
[----:B------:R-:W-:Y:S02]  /*46f0*/  FFMA.FTZ R192, R184, R190, R195 ;  /* 0x000000beb8c07223 */ /* 0x000fe400000100c3 */
[----:B------:R-:W-:-:S02]  /*4700*/  FMUL.FTZ R225, R38, R225 ;  /* 0x000000e126e17220 */ /* 0x000fc40000410000 */
[----:B------:R-:W-:Y:S02]  /*4710*/  FMUL.FTZ R190, R154, R24 ;  /* 0x000000189abe7220 */ /* 0x000fe40000410000 */
[C---:B---3--:R-:W-:Y:S02]  /*4720*/  FMUL.FTZ R178, R189.reuse, R178 ;  /* 0x000000b2bdb27220 */ /* 0x048fe40000410000 */
[----:B------:R-:W-:Y:S02]  /*4730*/  FMUL.FTZ R177, R189, R177 ;  /* 0x000000b1bdb17220 */ /* 0x000fe40000410000 */
[----:B------:R-:W1:Y:S01]  /*4740*/  MUFU.EX2 R189, R188 ;  /* 0x000000bc00bd7308 */ /* 0x000e620000000800 */
[----:B------:R-:W-:Y:S02]  /*4750*/  FMUL.FTZ R226, R38, R157 ;  /* 0x0000009d26e27220 */ /* 0x000fe40000410000 */
[----:B------:R-:W-:Y:S02]  /*4760*/  FMUL.FTZ R181, R200, R181 ;  /* 0x000000b5c8b57220 */ /* 0x000fe40000410000 */
[----:B------:R-:W-:-:S02]  /*4770*/  FADD.FTZ R192, R225, R192 ;  /* 0x000000c0e1c07221 */ /* 0x000fc40000010000 */
[----:B------:R-:W-:Y:S01]  /*4780*/  FMUL.FTZ R191, R17, UR45 ;  /* 0x0000002d11bf7c20 */ /* 0x000fe20008410000 */
[----:B------:R-:W3:Y:S01]  /*4790*/  MUFU.EX2 R190, R190 ;  /* 0x000000be00be7308 */ /* 0x000ee20000000800 */
[----:B------:R-:W-:Y:S02]  /*47a0*/  FADD.FTZ R193, R226, R193 ;  /* 0x000000c1e2c17221 */ /* 0x000fe40000010000 */
[----:B------:R-:W-:Y:S02]  /*47b0*/  FMUL.FTZ R182, R200, R182 ;  /* 0x000000b6c8b67220 */ /* 0x000fe40000410000 */
[----:B------:R-:W-:Y:S02]  /*47c0*/  FMUL.FTZ R157, R181, R192 ;  /* 0x000000c0b59d7220 */ /* 0x000fe40000410000 */
[----:B------:R-:W-:Y:S02]  /*47d0*/  FMUL.FTZ R224, R90, R25 ;  /* 0x000000195ae07220 */ /* 0x000fe40000410000 */
[----:B------:R-:W-:-:S02]  /*47e0*/  FMUL.RZ R194, R191, 0.15915493667125701904 ;  /* 0x3e22f983bfc27820 */ /* 0x000fc4000040c000 */
[C---:B0-----:R-:W-:Y:S02]  /*47f0*/  FMUL.FTZ R176, R156.reuse, R176 ;  /* 0x000000b09cb07220 */ /* 0x041fe40000410000 */
[----:B------:R-:W-:Y:S01]  /*4800*/  FMUL.FTZ R175, R156, R175 ;  /* 0x000000af9caf7220 */ /* 0x000fe20000410000 */
[----:B------:R-:W-:Y:S01]  /*4810*/  MUFU.SIN R188, R194 ;  /* 0x000000c200bc7308 */ /* 0x000fe20000000400 */
[-C--:B------:R-:W-:Y:S02]  /*4820*/  FMUL.FTZ R191, R181, R193.reuse ;  /* 0x000000c1b5bf7220 */ /* 0x080fe40000410000 */
[----:B------:R-:W-:Y:S02]  /*4830*/  FFMA.FTZ R193, R182, R193, -R157 ;  /* 0x000000c1b6c17223 */ /* 0x000fe4000001089d */
[----:B------:R-:W-:Y:S02]  /*4840*/  FMUL.FTZ R156, R91, R25 ;  /* 0x000000195b9c7220 */ /* 0x000fe40000410000 */
[----:B------:R-:W-:-:S02]  /*4850*/  FMUL.FTZ R224, R39, R224 ;  /* 0x000000e027e07220 */ /* 0x000fc40000410000 */
[----:B------:R-:W-:Y:S02]  /*4860*/  FFMA.FTZ R192, R182, R192, R191 ;  /* 0x000000c0b6c07223 */ /* 0x000fe400000100bf */
[----:B------:R-:W-:Y:S02]  /*4870*/  FMUL.FTZ R223, R39, R156 ;  /* 0x0000009c27df7220 */ /* 0x000fe40000410000 */
[----:B------:R-:W-:Y:S01]  /*4880*/  FADD.FTZ R193, R224, R193 ;  /* 0x000000c1e0c17221 */ /* 0x000fe20000010000 */
[----:B------:R-:W-:Y:S01]  /*4890*/  MUFU.COS R156, R194 ;  /* 0x000000c2009c7308 */ /* 0x000fe20000000000 */
[C---:B-1----:R-:W-:Y:S02]  /*48a0*/  FMUL.FTZ R174, R189.reuse, R174 ;  /* 0x000000aebdae7220 */ /* 0x042fe40000410000 */
[----:B------:R-:W-:Y:S02]  /*48b0*/  FMUL.FTZ R173, R189, R173 ;  /* 0x000000adbdad7220 */ /* 0x000fe40000410000 */
[----:B------:R-:W-:-:S02]  /*48c0*/  FMUL.FTZ R157, R154, R23 ;  /* 0x000000179a9d7220 */ /* 0x000fc40000410000 */
[----:B------:R-:W-:Y:S02]  /*48d0*/  FADD.FTZ R192, R223, R192 ;  /* 0x000000c0dfc07221 */ /* 0x000fe40000010000 */
[----:B------:R-:W-:Y:S01]  /*48e0*/  FMUL.FTZ R189, R179, R193 ;  /* 0x000000c1b3bd7220 */ /* 0x000fe20000410000 */
[----:B------:R0:W1:Y:S01]  /*48f0*/  MUFU.EX2 R191, R157 ;  /* 0x0000009d00bf7308 */ /* 0x0000620000000800 */
[----:B------:R-:W-:Y:S02]  /*4900*/  FMUL.FTZ R221, R93, R32 ;  /* 0x000000205ddd7220 */ /* 0x000fe40000410000 */
[C---:B---3--:R-:W-:Y:S02]  /*4910*/  FMUL.FTZ R172, R190.reuse, R172 ;  /* 0x000000acbeac7220 */ /* 0x048fe40000410000 */
[----:B------:R-:W-:Y:S02]  /*4920*/  FMUL.FTZ R169, R190, R169 ;  /* 0x000000a9bea97220 */ /* 0x000fe40000410000 */
[----:B------:R-:W-:-:S02]  /*4930*/  FFMA.FTZ R190, R180, R192, R189 ;  /* 0x000000c0b4be7223 */ /* 0x000fc400000100bd */
[----:B------:R-:W-:Y:S02]  /*4940*/  FMUL.FTZ R192, R179, R192 ;  /* 0x000000c0b3c07220 */ /* 0x000fe40000410000 */
[----:B0-----:R-:W-:Y:S02]  /*4950*/  FMUL.FTZ R157, R92, R32 ;  /* 0x000000205c9d7220 */ /* 0x001fe40000410000 */
[----:B------:R-:W-:Y:S02]  /*4960*/  FMUL.FTZ R221, R40, R221 ;  /* 0x000000dd28dd7220 */ /* 0x000fe40000410000 */
[----:B------:R-:W-:Y:S02]  /*4970*/  FMUL.FTZ R189, R154, R22 ;  /* 0x000000169abd7220 */ /* 0x000fe40000410000 */
[----:B------:R-:W-:Y:S02]  /*4980*/  FFMA.FTZ R193, R180, R193, -R192 ;  /* 0x000000c1b4c17223 */ /* 0x000fe400000108c0 */
[----:B------:R-:W-:-:S02]  /*4990*/  FMUL.FTZ R222, R40, R157 ;  /* 0x0000009d28de7220 */ /* 0x000fc40000410000 */
[----:B------:R-:W-:Y:S01]  /*49a0*/  FADD.FTZ R192, R221, R190 ;  /* 0x000000beddc07221 */ /* 0x000fe20000010000 */
[----:B------:R-:W0:Y:S01]  /*49b0*/  MUFU.EX2 R189, R189 ;  /* 0x000000bd00bd7308 */ /* 0x000e220000000800 */
[----:B------:R-:W-:Y:S02]  /*49c0*/  FADD.FTZ R193, R222, R193 ;  /* 0x000000c1dec17221 */ /* 0x000fe40000010000 */
[----:B------:R-:W-:Y:S02]  /*49d0*/  FMUL.FTZ R157, R154, R21 ;  /* 0x000000159a9d7220 */ /* 0x000fe40000410000 */
[C---:B------:R-:W-:Y:S02]  /*49e0*/  FMUL.FTZ R190, R177.reuse, R192 ;  /* 0x000000c0b1be7220 */ /* 0x040fe40000410000 */
[-C--:B------:R-:W-:Y:S02]  /*49f0*/  FMUL.FTZ R195, R177, R193.reuse ;  /* 0x000000c1b1c37220 */ /* 0x080fe40000410000 */
[----:B------:R-:W-:Y:S01]  /*4a00*/  FFMA.FTZ R193, R178, R193, -R190 ;  /* 0x000000c1b2c17223 */ /* 0x000fe200000108be */
[----:B------:R-:W3:Y:S01]  /*4a10*/  MUFU.EX2 R157, R157 ;  /* 0x0000009d009d7308 */ /* 0x000ee20000000800 */
[----:B------:R-:W-:-:S02]  /*4a20*/  FMUL.FTZ R190, R95, R31 ;  /* 0x0000001f5fbe7220 */ /* 0x000fc40000410000 */
[C---:B-1----:R-:W-:Y:S02]  /*4a30*/  FMUL.FTZ R168, R191.reuse, R168 ;  /* 0x000000a8bfa87220 */ /* 0x042fe40000410000 */
[----:B------:R-:W-:Y:S02]  /*4a40*/  FMUL.FTZ R167, R191, R167 ;  /* 0x000000a7bfa77220 */ /* 0x000fe40000410000 */
[----:B------:R-:W-:Y:S02]  /*4a50*/  FMUL.FTZ R191, R154, R20 ;  /* 0x000000149abf7220 */ /* 0x000fe40000410000 */
[----:B------:R-:W-:Y:S02]  /*4a60*/  FFMA.FTZ R192, R178, R192, R195 ;  /* 0x000000c0b2c07223 */ /* 0x000fe400000100c3 */
[----:B------:R-:W-:Y:S02]  /*4a70*/  FMUL.FTZ R220, R94, R31 ;  /* 0x0000001f5edc7220 */ /* 0x000fe40000410000 */
[C---:B------:R-:W-:Y:S01]  /*4a80*/  FMUL.FTZ R219, R41.reuse, R190 ;  /* 0x000000be29db7220 */ /* 0x040fe20000410000 */
[----:B------:R-:W1:Y:S01]  /*4a90*/  MUFU.EX2 R191, R191 ;  /* 0x000000bf00bf7308 */ /* 0x000e620000000800 */
[----:B------:R-:W-:-:S02]  /*4aa0*/  FMUL.FTZ R220, R41, R220 ;  /* 0x000000dc29dc7220 */ /* 0x000fc40000410000 */
[----:B------:R-:W-:Y:S02]  /*4ab0*/  FADD.FTZ R192, R219, R192 ;  /* 0x000000c0dbc07221 */ /* 0x000fe40000010000 */
[C---:B0-----:R-:W-:Y:S02]  /*4ac0*/  FMUL.FTZ R166, R189.reuse, R166 ;  /* 0x000000a6bda67220 */ /* 0x041fe40000410000 */
[----:B------:R-:W-:Y:S02]  /*4ad0*/  FMUL.FTZ R165, R189, R165 ;  /* 0x000000a5bda57220 */ /* 0x000fe40000410000 */
[----:B------:R-:W-:Y:S02]  /*4ae0*/  FADD.FTZ R193, R220, R193 ;  /* 0x000000c1dcc17221 */ /* 0x000fe40000010000 */
[----:B------:R-:W-:Y:S02]  /*4af0*/  FMUL.FTZ R189, R175, R192 ;  /* 0x000000c0afbd7220 */ /* 0x000fe40000410000 */
[----:B---3--:R-:W-:-:S02]  /*4b00*/  FMUL.FTZ R164, R157, R164 ;  /* 0x000000a49da47220 */ /* 0x008fc40000410000 */
[----:B------:R-:W-:Y:S02]  /*4b10*/  FFMA.FTZ R195, R176, R193, -R189 ;  /* 0x000000c1b0c37223 */ /* 0x000fe400000108bd */
[----:B------:R-:W-:Y:S02]  /*4b20*/  FMUL.FTZ R163, R157, R163 ;  /* 0x000000a39da37220 */ /* 0x000fe40000410000 */
[----:B------:R-:W-:Y:S02]  /*4b30*/  FMUL.FTZ R193, R175, R193 ;  /* 0x000000c1afc17220 */ /* 0x000fe40000410000 */
[----:B------:R-:W-:Y:S02]  /*4b40*/  FMUL.FTZ R217, R97, R30 ;  /* 0x0000001e61d97220 */ /* 0x000fe40000410000 */
[----:B------:R-:W-:Y:S02]  /*4b50*/  FMUL.FTZ R189, R154, R18 ;  /* 0x000000129abd7220 */ /* 0x000fe40000410000 */
[----:B------:R-:W-:-:S02]  /*4b60*/  FMUL.FTZ R157, R96, R30 ;  /* 0x0000001e609d7220 */ /* 0x000fc40000410000 */
[----:B------:R-:W-:Y:S02]  /*4b70*/  FFMA.FTZ R192, R176, R192, R193 ;  /* 0x000000c0b0c07223 */ /* 0x000fe400000100c1 */
[C---:B------:R-:W-:Y:S01]  /*4b80*/  FMUL.FTZ R217, R42.reuse, R217 ;  /* 0x000000d92ad97220 */ /* 0x040fe20000410000 */
[----:B------:R-:W0:Y:S01]  /*4b90*/  MUFU.EX2 R189, R189 ;  /* 0x000000bd00bd7308 */ /* 0x000e220000000800 */
[----:B------:R-:W-:Y:S02]  /*4ba0*/  FMUL.FTZ R218, R42, R157 ;  /* 0x0000009d2ada7220 */ /* 0x000fe40000410000 */
[----:B------:R-:W-:Y:S02]  /*4bb0*/  FMUL.FTZ R157, R154, R17 ;  /* 0x000000119a9d7220 */ /* 0x000fe40000410000 */
[----:B------:R-:W-:Y:S02]  /*4bc0*/  FADD.FTZ R192, R217, R192 ;  /* 0x000000c0d9c07221 */ /* 0x000fe40000010000 */
[----:B-1----:R-:W-:-:S02]  /*4bd0*/  FMUL.FTZ R162, R191, R162 ;  /* 0x000000a2bfa27220 */ /* 0x002fc40000410000 */
[----:B------:R-:W-:Y:S02]  /*4be0*/  FADD.FTZ R195, R218, R195 ;  /* 0x000000c3dac37221 */ /* 0x000fe40000010000 */
[----:B------:R-:W-:Y:S02]  /*4bf0*/  FMUL.FTZ R161, R191, R161 ;  /* 0x000000a1bfa17220 */ /* 0x000fe40000410000 */
[----:B------:R1:W3:Y:S01]  /*4c00*/  MUFU.EX2 R191, R157 ;  /* 0x0000009d00bf7308 */ /* 0x0002e20000000800 */
[----:B------:R-:W-:Y:S02]  /*4c10*/  FMUL.FTZ R190, R154, R19 ;  /* 0x000000139abe7220 */ /* 0x000fe40000410000 */
[C---:B------:R-:W-:Y:S02]  /*4c20*/  FMUL.FTZ R193, R173.reuse, R192 ;  /* 0x000000c0adc17220 */ /* 0x040fe40000410000 */
[----:B------:R-:W-:Y:S02]  /*4c30*/  FMUL.FTZ R216, R98, R29 ;  /* 0x0000001d62d87220 */ /* 0x000fe40000410000 */
[----:B------:R-:W-:Y:S01]  /*4c40*/  FMUL.FTZ R197, R173, R195 ;  /* 0x000000c3adc57220 */ /* 0x000fe20000410000 */
[----:B------:R-:W1:Y:S01]  /*4c50*/  MUFU.EX2 R190, R190 ;  /* 0x000000be00be7308 */ /* 0x000e620000000800 */
[----:B------:R-:W-:-:S02]  /*4c60*/  FMUL.FTZ R154, R99, R29 ;  /* 0x0000001d639a7220 */ /* 0x000fc40000410000 */
[C---:B------:R-:W-:Y:S02]  /*4c70*/  FFMA.FTZ R193, R174.reuse, R195, -R193 ;  /* 0x000000c3aec17223 */ /* 0x040fe400000108c1 */
[C---:B------:R-:W-:Y:S02]  /*4c80*/  FMUL.FTZ R216, R43.reuse, R216 ;  /* 0x000000d82bd87220 */ /* 0x040fe40000410000 */
[----:B------:R-:W-:Y:S02]  /*4c90*/  FFMA.FTZ R192, R174, R192, R197 ;  /* 0x000000c0aec07223 */ /* 0x000fe400000100c5 */
[----:B------:R-:W-:Y:S02]  /*4ca0*/  FMUL.FTZ R215, R43, R154 ;  /* 0x0000009a2bd77220 */ /* 0x000fe40000410000 */
[----:B------:R-:W-:Y:S02]  /*4cb0*/  FADD.FTZ R193, R216, R193 ;  /* 0x000000c1d8c17221 */ /* 0x000fe40000010000 */
[----:B------:R-:W-:-:S02]  /*4cc0*/  FADD.FTZ R192, R215, R192 ;  /* 0x000000c0d7c07221 */ /* 0x000fc40000010000 */
[C---:B0-----:R-:W-:Y:S02]  /*4cd0*/  FMUL.FTZ R158, R189.reuse, R158 ;  /* 0x0000009ebd9e7220 */ /* 0x041fe40000410000 */
[----:B-1----:R-:W-:Y:S02]  /*4ce0*/  FMUL.FTZ R157, R189, R187 ;  /* 0x000000bbbd9d7220 */ /* 0x002fe40000410000 */
[C---:B------:R-:W-:Y:S02]  /*4cf0*/  FMUL.FTZ R189, R169.reuse, R193 ;  /* 0x000000c1a9bd7220 */ /* 0x040fe40000410000 */
[----:B------:R-:W-:Y:S02]  /*4d00*/  FMUL.FTZ R187, R169, R192 ;  /* 0x000000c0a9bb7220 */ /* 0x000fe40000410000 */
[----:B---3--:R-:W-:Y:S02]  /*4d10*/  FMUL.FTZ R154, R191, R188 ;  /* 0x000000bcbf9a7220 */ /* 0x008fe40000410000 */
[----:B------:R-:W-:-:S02]  /*4d20*/  FMUL.FTZ R205, R101, R24 ;  /* 0x0000001865cd7220 */ /* 0x000fc40000410000 */
[----:B------:R-:W-:Y:S02]  /*4d30*/  FMUL.FTZ R188, R170, R185 ;  /* 0x000000b9aabc7220 */ /* 0x000fe40000410000 */
[C---:B------:R-:W-:Y:S02]  /*4d40*/  FFMA.FTZ R192, R172.reuse, R192, R189 ;  /* 0x000000c0acc07223 */ /* 0x040fe400000100bd */
[----:B------:R-:W-:Y:S02]  /*4d50*/  FFMA.FTZ R193, R172, R193, -R187 ;  /* 0x000000c1acc17223 */ /* 0x000fe400000108bb */
[----:B------:R-:W-:Y:S02]  /*4d60*/  FMUL.FTZ R189, R171, R185 ;  /* 0x000000b9abbd7220 */ /* 0x000fe40000410000 */
[----:B------:R-:W-:Y:S02]  /*4d70*/  FMUL.FTZ R187, R100, R24 ;  /* 0x0000001864bb7220 */ /* 0x000fe40000410000 */
[----:B------:R-:W-:-:S02]  /*4d80*/  FMUL.FTZ R205, R44, R205 ;  /* 0x000000cd2ccd7220 */ /* 0x000fc40000410000 */
[-C--:B------:R-:W-:Y:S02]  /*4d90*/  FFMA.FTZ R188, R171, R186.reuse, R188 ;  /* 0x000000baabbc7223 */ /* 0x080fe400000100bc */
[----:B------:R-:W-:Y:S02]  /*4da0*/  FFMA.FTZ R189, R170, R186, -R189 ;  /* 0x000000baaabd7223 */ /* 0x000fe400000108bd */
[----:B------:R-:W-:Y:S02]  /*4db0*/  FMUL.FTZ R214, R44, R187 ;  /* 0x000000bb2cd67220 */ /* 0x000fe40000410000 */
[----:B------:R-:W-:Y:S02]  /*4dc0*/  FADD.FTZ R192, R205, R192 ;  /* 0x000000c0cdc07221 */ /* 0x000fe40000010000 */
[----:B------:R-:W-:Y:S02]  /*4dd0*/  FMUL.FTZ R187, R183, R188 ;  /* 0x000000bcb7bb7220 */ /* 0x000fe40000410000 */
[----:B------:R-:W-:-:S02]  /*4de0*/  FMUL.FTZ R156, R191, R156 ;  /* 0x0000009cbf9c7220 */ /* 0x000fc40000410000 */
[C---:B------:R-:W-:Y:S02]  /*4df0*/  FMUL.FTZ R160, R190.reuse, R160 ;  /* 0x000000a0bea07220 */ /* 0x040fe40000410000 */
[----:B------:R-:W-:Y:S02]  /*4e00*/  FMUL.FTZ R159, R190, R159 ;  /* 0x0000009fbe9f7220 */ /* 0x000fe40000410000 */
[-C--:B------:R-:W-:Y:S02]  /*4e10*/  FMUL.FTZ R191, R183, R189.reuse ;  /* 0x000000bdb7bf7220 */ /* 0x080fe40000410000 */
[----:B------:R-:W-:Y:S02]  /*4e20*/  FADD.FTZ R193, R214, R193 ;  /* 0x000000c1d6c17221 */ /* 0x000fe40000010000 */
[----:B------:R-:W-:Y:S02]  /*4e30*/  FMUL.FTZ R190, R167, R192 ;  /* 0x000000c0a7be7220 */ /* 0x000fe40000410000 */
[----:B------:R-:W-:-:S02]  /*4e40*/  FFMA.FTZ R187, R184, R189, -R187 ;  /* 0x000000bdb8bb7223 */ /* 0x000fc400000108bb */
[----:B------:R-:W-:Y:S02]  /*4e50*/  FFMA.FTZ R191, R184, R188, R191 ;  /* 0x000000bcb8bf7223 */ /* 0x000fe400000100bf */
[----:B------:R-:W-:Y:S02]  /*4e60*/  FFMA.FTZ R194, R168, R193, -R190 ;  /* 0x000000c1a8c27223 */ /* 0x000fe400000108be */
[C---:B------:R-:W-:Y:S02]  /*4e70*/  FMUL.FTZ R190, R181.reuse, R187 ;  /* 0x000000bbb5be7220 */ /* 0x040fe40000410000 */
[----:B------:R-:W-:Y:S02]  /*4e80*/  FMUL.FTZ R188, R102, R23 ;  /* 0x0000001766bc7220 */ /* 0x000fe40000410000 */
[----:B------:R-:W-:Y:S02]  /*4e90*/  FMUL.FTZ R189, R181, R191 ;  /* 0x000000bfb5bd7220 */ /* 0x000fe40000410000 */
[----:B------:R-:W-:-:S02]  /*4ea0*/  FMUL.FTZ R195, R167, R193 ;  /* 0x000000c1a7c37220 */ /* 0x000fc40000410000 */
[----:B------:R-:W-:Y:S02]  /*4eb0*/  FMUL.FTZ R206, R103, R23 ;  /* 0x0000001767ce7220 */ /* 0x000fe40000410000 */
[C---:B------:R-:W-:Y:S02]  /*4ec0*/  FFMA.FTZ R190, R182.reuse, R191, R190 ;  /* 0x000000bfb6be7223 */ /* 0x040fe400000100be */
[C---:B------:R-:W-:Y:S02]  /*4ed0*/  FMUL.FTZ R207, R45.reuse, R188 ;  /* 0x000000bc2dcf7220 */ /* 0x040fe40000410000 */
[----:B------:R-:W-:Y:S02]  /*4ee0*/  FFMA.FTZ R189, R182, R187, -R189 ;  /* 0x000000bbb6bd7223 */ /* 0x000fe400000108bd */
[----:B------:R-:W-:Y:S02]  /*4ef0*/  FFMA.FTZ R195, R168, R192, R195 ;  /* 0x000000c0a8c37223 */ /* 0x000fe400000100c3 */
        /* <DEDUP_REMOVED lines=8> */
[-C--:B------:R-:W-:Y:S02]  /*4f80*/  FMUL.FTZ R187, R105, R22.reuse ;  /* 0x0000001669bb7220 */ /* 0x080fe40000410000 */
[----:B------:R-:W-:Y:S02]  /*4f90*/  FMUL.FTZ R193, R165, R195 ;  /* 0x000000c3a5c17220 */ /* 0x000fe40000410000 */
[----:B------:R-:W-:Y:S02]  /*4fa0*/  FMUL.FTZ R190, R177, R189 ;  /* 0x000000bdb1be7220 */ /* 0x000fe40000410000 */
        /* <DEDUP_REMOVED lines=20> */
[----:B------:R-:W-:Y:S02]  /*50f0*/  FMUL.FTZ R188, R106, R21 ;  /* 0x000000156abc7220 */ /* 0x000fe40000410000 */
[----:B------:R-:W-:Y:S02]  /*5100*/  FFMA.FTZ R191, R174, R189, R191 ;  /* 0x000000bdaebf7223 */ /* 0x000fe400000100bf */
[----:B------:R-:W-:Y:S02]  /*5110*/  FFMA.FTZ R195, R164, R195, R192 ;  /* 0x000000c3a4c37223 */ /* 0x000fe400000100c0 */
        /* <DEDUP_REMOVED lines=29> */
[----:B------:R-:W-:Y:S02]  /*52f0*/  FMUL.FTZ R200, R111, R19 ;  /* 0x000000136fc87220 */ /* 0x000fe40000410000 */
[----:B------:R-:W-:Y:S02]  /*5300*/  FFMA.FTZ R195, R160, R195, R190 ;  /* 0x000000c3a0c37223 */ /* 0x000fe400000100be */
[----:B------:R-:W-:Y:S02]  /*5310*/  FMUL.FTZ R188, R110, R19 ;  /* 0x000000136ebc7220 */ /* 0x000fe40000410000 */
[----:B------:R-:W-:-:S02]  /*5320*/  FMUL.FTZ R190, R163, R187 ;  /* 0x000000bba3be7220 */ /* 0x000fc40000410000 */
[----:B------:R-:W-:Y:S02]  /*5330*/  FMUL.FTZ R200, R49, R200 ;  /* 0x000000c831c87220 */ /* 0x000fe40000410000 */
[----:B------:R-:W-:Y:S02]  /*5340*/  FFMA.FTZ R194, R160, R194, -R193 ;  /* 0x000000c2a0c27223 */ /* 0x000fe400000108c1 */
[-C--:B------:R-:W-:Y:S02]  /*5350*/  FMUL.FTZ R189, R163, R191.reuse ;  /* 0x000000bfa3bd7220 */ /* 0x080fe40000410000 */
[----:B------:R-:W-:Y:S02]  /*5360*/  FMUL.FTZ R201, R49, R188 ;  /* 0x000000bc31c97220 */ /* 0x000fe40000410000 */
[----:B------:R-:W-:Y:S02]  /*5370*/  FFMA.FTZ R190, R164, R191, R190 ;  /* 0x000000bfa4be7223 */ /* 0x000fe400000100be */
[----:B------:R-:W-:-:S02]  /*5380*/  FADD.FTZ R195, R200, R195 ;  /* 0x000000c3c8c37221 */ /* 0x000fc40000010000 */
[----:B------:R-:W-:Y:S02]  /*5390*/  FFMA.FTZ R189, R164, R187, -R189 ;  /* 0x000000bba4bd7223 */ /* 0x000fe400000108bd */
[----:B------:R-:W-:Y:S02]  /*53a0*/  FADD.FTZ R194, R201, R194 ;  /* 0x000000c2c9c27221 */ /* 0x000fe40000010000 */
[----:B------:R-:W-:Y:S02]  /*53b0*/  FMUL.FTZ R187, R161, R190 ;  /* 0x000000bea1bb7220 */ /* 0x000fe40000410000 */
[----:B------:R-:W-:Y:S02]  /*53c0*/  FMUL.FTZ R193, R157, R195 ;  /* 0x000000c39dc17220 */ /* 0x000fe40000410000 */
[----:B------:R-:W-:Y:S02]  /*53d0*/  FMUL.FTZ R191, R161, R189 ;  /* 0x000000bda1bf7220 */ /* 0x000fe40000410000 */
[----:B------:R-:W-:-:S02]  /*53e0*/  FMUL.FTZ R188, R157, R194 ;  /* 0x000000c29dbc7220 */ /* 0x000fc40000410000 */
[----:B------:R-:W-:Y:S02]  /*53f0*/  FFMA.FTZ R189, R162, R189, -R187 ;  /* 0x000000bda2bd7223 */ /* 0x000fe400000108bb */
[----:B------:R-:W-:Y:S02]  /*5400*/  FMUL.FTZ R187, R113, R18 ;  /* 0x0000001271bb7220 */ /* 0x000fe40000410000 */
[C---:B------:R-:W-:Y:S02]  /*5410*/  FFMA.FTZ R192, R158.reuse, R194, -R193 ;  /* 0x000000c29ec07223 */ /* 0x040fe400000108c1 */
[----:B------:R-:W-:Y:S02]  /*5420*/  FFMA.FTZ R193, R158, R195, R188 ;  /* 0x000000c39ec17223 */ /* 0x000fe400000100bc */
[----:B------:R-:W-:Y:S02]  /*5430*/  FMUL.FTZ R195, R112, R18 ;  /* 0x0000001270c37220 */ /* 0x000fe40000410000 */
[----:B------:R-:W-:-:S02]  /*5440*/  FMUL.FTZ R194, R50, R187 ;  /* 0x000000bb32c27220 */ /* 0x000fc40000410000 */
[----:B------:R-:W-:Y:S02]  /*5450*/  FFMA.FTZ R191, R162, R190, R191 ;  /* 0x000000bea2bf7223 */ /* 0x000fe400000100bf */
[C---:B------:R-:W-:Y:S02]  /*5460*/  FMUL.FTZ R190, R159.reuse, R189 ;  /* 0x000000bd9fbe7220 */ /* 0x040fe40000410000 */
[----:B------:R-:W-:Y:S02]  /*5470*/  FMUL.FTZ R195, R50, R195 ;  /* 0x000000c332c37220 */ /* 0x000fe40000410000 */
[----:B------:R-:W-:Y:S02]  /*5480*/  FADD.FTZ R199, R194, R193 ;  /* 0x000000c1c2c77221 */ /* 0x000fe40000010000 */
[-C--:B------:R-:W-:Y:S02]  /*5490*/  FMUL.FTZ R188, R159, R191.reuse ;  /* 0x000000bf9fbc7220 */ /* 0x080fe40000410000 */
[----:B------:R-:W-:-:S02]  /*54a0*/  FFMA.FTZ R190, R160, R191, R190 ;  /* 0x000000bfa0be7223 */ /* 0x000fc400000100be */
[----:B------:R-:W-:Y:S02]  /*54b0*/  FADD.FTZ R191, R195, R192 ;  /* 0x000000c0c3bf7221 */ /* 0x000fe40000010000 */
[C---:B------:R-:W-:Y:S02]  /*54c0*/  FMUL.FTZ R192, R154.reuse, R199 ;  /* 0x000000c79ac07220 */ /* 0x040fe40000410000 */
[-C--:B------:R-:W-:Y:S02]  /*54d0*/  FMUL.FTZ R196, R154, R191.reuse ;  /* 0x000000bf9ac47220 */ /* 0x080fe40000410000 */
[----:B------:R-:W-:Y:S02]  /*54e0*/  FFMA.FTZ R203, R156, R191, -R192 ;  /* 0x000000bf9ccb7223 */ /* 0x000fe400000108c0 */
[C---:B------:R-:W-:Y:S02]  /*54f0*/  FMUL.FTZ R191, R14.reuse, R140 ;  /* 0x0000008c0ebf7220 */ /* 0x040fe40000410000 */
[----:B------:R-:W-:-:S02]  /*5500*/  FMUL.FTZ R192, R14, R141 ;  /* 0x0000008d0ec07220 */ /* 0x000fc40000410000 */
[----:B------:R0:W1:Y:S01]  /*5510*/  @P0 LDS.64 R140, [R35.X8+0x9c68] ;  /* 0x009c6800238c0984 */ /* 0x0000620000008a00 */
[----:B------:R-:W-:Y:S02]  /*5520*/  FFMA.FTZ R188, R160, R189, -R188 ;  /* 0x000000bda0bc7223 */ /* 0x000fe400000108bc */
[C---:B------:R-:W-:Y:S02]  /*5530*/  FMUL.FTZ R187, R157.reuse, R190 ;  /* 0x000000be9dbb7220 */ /* 0x040fe40000410000 */
[-C--:B------:R-:W-:Y:S02]  /*5540*/  FMUL.FTZ R189, R157, R188.reuse ;  /* 0x000000bc9dbd7220 */ /* 0x080fe40000410000 */
[C---:B------:R-:W-:Y:S02]  /*5550*/  FFMA.FTZ R193, R158.reuse, R188, -R187 ;  /* 0x000000bc9ec17223 */ /* 0x040fe400000108bb */
[----:B------:R-:W-:Y:S02]  /*5560*/  FFMA.FTZ R197, R158, R190, R189 ;  /* 0x000000be9ec57223 */ /* 0x000fe400000100bd */
[----:B------:R-:W-:-:S02]  /*5570*/  FMUL.FTZ R187, R16, R136 ;  /* 0x0000008810bb7220 */ /* 0x000fc40000410000 */
[-C--:B------:R-:W-:Y:S02]  /*5580*/  FMUL.FTZ R232, R114, R17.reuse ;  /* 0x0000001172e87220 */ /* 0x080fe40000410000 */
[----:B------:R-:W-:Y:S02]  /*5590*/  FMUL.FTZ R136, R115, R17 ;  /* 0x0000001173887220 */ /* 0x000fe40000410000 */
[----:B------:R-:W-:Y:S02]  /*55a0*/  FMUL.FTZ R189, R15, R138 ;  /* 0x0000008a0fbd7220 */ /* 0x000fe40000410000 */
[----:B------:R-:W-:Y:S02]  /*55b0*/  FMUL.FTZ R188, R16, R137 ;  /* 0x0000008910bc7220 */ /* 0x000fe40000410000 */
[----:B------:R-:W-:Y:S02]  /*55c0*/  FMUL.FTZ R138, R154, R197 ;  /* 0x000000c59a8a7220 */ /* 0x000fe40000410000 */
[----:B------:R-:W-:-:S02]  /*55d0*/  FFMA.FTZ R196, R156, R199, R196 ;  /* 0x000000c79cc47223 */ /* 0x000fc400000100c4 */
[----:B------:R-:W-:Y:S02]  /*55e0*/  FMUL.FTZ R137, R154, R193 ;  /* 0x000000c19a897220 */ /* 0x000fe40000410000 */
[C---:B------:R-:W-:Y:S02]  /*55f0*/  FMUL.FTZ R231, R51.reuse, R136 ;  /* 0x0000008833e77220 */ /* 0x040fe40000410000 */
[----:B------:R-:W-:Y:S02]  /*5600*/  FMUL.FTZ R232, R51, R232 ;  /* 0x000000e833e87220 */ /* 0x000fe40000410000 */
[----:B------:R-:W-:Y:S02]  /*5610*/  FMUL.FTZ R190, R15, R139 ;  /* 0x0000008b0fbe7220 */ /* 0x000fe40000410000 */
[----:B------:R-:W-:Y:S02]  /*5620*/  FFMA.FTZ R136, R156, R193, -R138 ;  /* 0x000000c19c887223 */ /* 0x000fe4000001088a */
[----:B------:R-:W-:-:S02]  /*5630*/  FMUL.FTZ R142, R13, R142 ;  /* 0x0000008e0d8e7220 */ /* 0x000fc40000410000 */
[----:B------:R-:W-:Y:S02]  /*5640*/  FMUL.FTZ R143, R13, R143 ;  /* 0x0000008f0d8f7220 */ /* 0x000fe40000410000 */
[C---:B------:R-:W-:Y:S02]  /*5650*/  FMUL.FTZ R144, R12.reuse, R144 ;  /* 0x000000900c907220 */ /* 0x040fe40000410000 */
[----:B------:R-:W-:Y:S02]  /*5660*/  FMUL.FTZ R145, R12, R145 ;  /* 0x000000910c917220 */ /* 0x000fe40000410000 */
[C---:B------:R-:W-:Y:S02]  /*5670*/  FMUL.FTZ R146, R11.reuse, R146 ;  /* 0x000000920b927220 */ /* 0x040fe40000410000 */
[----:B------:R-:W-:Y:S02]  /*5680*/  FMUL.FTZ R147, R11, R147 ;  /* 0x000000930b937220 */ /* 0x000fe40000410000 */
[----:B--2---:R-:W-:-:S02]  /*5690*/  FMUL.FTZ R148, R10, R148 ;  /* 0x000000940a947220 */ /* 0x004fc40000410000 */
[----:B------:R-:W-:Y:S02]  /*56a0*/  FMUL.FTZ R149, R10, R149 ;  /* 0x000000950a957220 */ /* 0x000fe40000410000 */
[C---:B------:R-:W-:Y:S02]  /*56b0*/  FMUL.FTZ R150, R9.reuse, R150 ;  /* 0x0000009609967220 */ /* 0x040fe40000410000 */
[----:B------:R-:W-:Y:S02]  /*56c0*/  FMUL.FTZ R151, R9, R151 ;  /* 0x0000009709977220 */ /* 0x000fe40000410000 */
[----:B------:R-:W-:Y:S02]  /*56d0*/  FFMA.FTZ R137, R156, R197, R137 ;  /* 0x000000c59c897223 */ /* 0x000fe40000010089 */
[----:B------:R-:W-:Y:S02]  /*56e0*/  FADD.FTZ R139, R231, R196 ;  /* 0x000000c4e78b7221 */ /* 0x000fe40000010000 */
[----:B------:R-:W-:Y:S01]  /*56f0*/  FADD.FTZ R138, R232, R203 ;  /* 0x000000cbe88a7221 */ /* 0x000fe20000010000 */
[----:B------:R-:W-:Y:S05]  /*5700*/  @P0 BRA `(.L_x_7830) ;  /* 0x000000b000000947 */ /* 0x000fea0003800000 */
[----:B01--4-:R-:W-:Y:S01]  /*5710*/  ULDC UR34, c[0x0][0x174] ;  /* 0x00005d0000227ab9 */ /* 0x013fe20000000800 */
        /* <DEDUP_REMOVED lines=10> */
.L_x_7830:
[----:B01--4-:R-:W-:Y:S05]  /*57c0*/  BSYNC B0 ;  /* 0x0000000000007941 */ /* 0x013fea0003800000 */
.L_x_7829:
        /* <DEDUP_REMOVED lines=36> */
.L_x_7937:
        /* <DEDUP_REMOVED lines=57> */
[CC--:B---3--:R-:W-:Y:S02]  /*5da0*/  FMUL.FTZ R123, R139.reuse, R121.reuse ;  /* 0x000000798b7b7220 */ /* 0x0c8fe40000410000 */
        /* <DEDUP_REMOVED lines=8> */
[----:B------:R-:W1:Y:S01]  /*5e30*/  SHFL.UP PT, R125, R127, 0x10, RZ ;  /* 0x060000007f7d7989 */ /* 0x000e6200000e00ff */
[----:B------:R-:W-:-:S03]  /*5e40*/  MOV R234, R126 ;  /* 0x0000007e00ea7202 */ /* 0x000fc60000000f00 */
[----:B------:R-:W2:Y:S04]  /*5e50*/  SHFL.UP PT, R236, R123, 0x10, RZ ;  /* 0x060000007bec7989 */ /* 0x000ea800000e00ff */
[----:B------:R3:W4:Y:S02]  /*5e60*/  SHFL.UP PT, R238, R126, 0x10, RZ ;  /* 0x060000007eee7989 */ /* 0x00072400000e00ff */
[----:B---3--:R-:W-:Y:S02]  /*5e70*/  MOV R126, R127 ;  /* 0x0000007f007e7202 */ /* 0x008fe40000000f00 */
.L_x_7938:
[----:B------:R-:W-:Y:S01]  /*5e80*/  MOV R139, R233 ;  /* 0x000000e9008b7202 */ /* 0x000fe20000000f00 */
[-C--:B----4-:R-:W-:Y:S01]  /*5e90*/  FMUL.FTZ R122, R238, R123.reuse ;  /* 0x0000007bee7a7220 */ /* 0x090fe20000410000 */
[----:B------:R-:W-:Y:S01]  /*5ea0*/  ISETP.GE.AND P0, PT, R152, 0x10, PT ;  /* 0x000000109800780c */ /* 0x000fe20003f06270 */
[----:B0-----:R-:W-:Y:S01]  /*5eb0*/  FMUL.FTZ R120, R124, R123 ;  /* 0x0000007b7c787220 */ /* 0x001fe20000410000 */
[----:B------:R-:W-:Y:S01]  /*5ec0*/  MOV R127, R234 ;  /* 0x000000ea007f7202 */ /* 0x000fe20000000f00 */
[----:B-1----:R-:W-:-:S02]  /*5ed0*/  FFMA.FTZ R121, R125, R139, R122 ;  /* 0x0000008b7d797223 */ /* 0x002fc4000001007a */
        /* <DEDUP_REMOVED lines=14> */
[----:B-----5:R-:W-:Y:S05]  /*5fc0*/  CALL.REL.NOINC `($__internal_187_$__cuda_sm70_shflsync_idx_p) ;  /* 0x0000943000007944 */ /* 0x020fea0003c00000 */
.L_x_7835:
[----:B------:R-:W-:Y:S05]  /*5fd0*/  BRA.CONV ~URZ, `(.L_x_7836) ;  /* 0x000000637f007947 */ /* 0x000fea000b800000 */
[----:B0-----:R-:W-:Y:S01]  /*5fe0*/  HFMA2.MMA R125, -RZ, RZ, 0, 1.847743988037109375e-06 ;  /* 0x0000001fff7d7435 */ /* 0x001fe200000001ff */
[----:B------:R-:W-:Y:S02]  /*5ff0*/  MOV R123, R233 ;  /* 0x000000e9007b7202 */ /* 0x000fe40000000f00 */
[----:B------:R-:W-:-:S02]  /*6000*/  MOV R124, 0x1f ;  /* 0x0000001f007c7802 */ /* 0x000fc40000000f00 */
[----:B-1----:R-:W-:Y:S02]  /*6010*/  MOV R122, 0xffffffff ;  /* 0xffffffff007a7802 */ /* 0x002fe40000000f00 */
[----:B------:R-:W-:Y:S02]  /*6020*/  MOV R120, 0x6040 ;  /* 0x0000604000787802 */ /* 0x000fe40000000f00 */
[----:B-----5:R-:W-:Y:S05]  /*6030*/  CALL.REL.NOINC `($__internal_187_$__cuda_sm70_shflsync_idx_p) ;  /* 0x000093c000007944 */ /* 0x020fea0003c00000 */
.L_x_7836:
[----:B------:R-:W-:Y:S05]  /*6040*/  BRA.CONV ~URZ, `(.L_x_7837) ;  /* 0x000000637f007947 */ /* 0x000fea000b800000 */
[----:B0-----:R-:W-:Y:S01]  /*6050*/  HFMA2.MMA R125, -RZ, RZ, 0, 1.847743988037109375e-06 ;  /* 0x0000001fff7d7435 */ /* 0x001fe200000001ff */
[----:B------:R-:W-:Y:S02]  /*6060*/  MOV R123, R127 ;  /* 0x0000007f007b7202 */ /* 0x000fe40000000f00 */
[----:B------:R-:W-:Y:S02]  /*6070*/  MOV R124, 0x1f ;  /* 0x0000001f007c7802 */ /* 0x000fe40000000f00 */
[----:B-1----:R-:W-:Y:S02]  /*6080*/  MOV R122, 0xffffffff ;  /* 0xffffffff007a7802 */ /* 0x002fe40000000f00 */
[----:B------:R-:W-:Y:S02]  /*6090*/  MOV R120, 0x60b0 ;  /* 0x000060b000787802 */ /* 0x000fe40000000f00 */
[----:B-----5:R-:W-:Y:S05]  /*60a0*/  CALL.REL.NOINC `($__internal_187_$__cuda_sm70_shflsync_idx_p) ;  /* 0x0000935000007944 */ /* 0x020fea0003c00000 */
.L_x_7837:
[----:B------:R-:W-:Y:S05]  /*60b0*/  BRA.CONV ~URZ, `(.L_x_7838) ;  /* 0x000000637f007947 */ /* 0x000fea000b800000 */
[----:B0-----:R-:W-:Y:S01]  /*60c0*/  HFMA2.MMA R125, -RZ, RZ, 0, 1.847743988037109375e-06 ;  /* 0x0000001fff7d7435 */ /* 0x001fe200000001ff */
[----:B------:R-:W-:-:S02]  /*60d0*/  MOV R123, R126 ;  /* 0x0000007e007b7202 */ /* 0x000fc40000000f00 */
[----:B------:R-:W-:Y:S02]  /*60e0*/  MOV R124, 0x1f ;  /* 0x0000001f007c7802 */ /* 0x000fe40000000f00 */
[----:B-1----:R-:W-:Y:S02]  /*60f0*/  MOV R122, 0xffffffff ;  /* 0xffffffff007a7802 */ /* 0x002fe40000000f00 */
[----:B------:R-:W-:Y:S02]  /*6100*/  MOV R120, 0x6120 ;  /* 0x0000612000787802 */ /* 0x000fe40000000f00 */
[----:B-----5:R-:W-:Y:S05]  /*6110*/  CALL.REL.NOINC `($__internal_187_$__cuda_sm70_shflsync_idx_p) ;  /* 0x000092e000007944 */ /* 0x020fea0003c00000 */
.L_x_7838:
[----:B------:R-:W-:Y:S05]  /*6120*/  BRA.DIV ~URZ, `(.L_x_7839) ;  /* 0x000080427f007947 */ /* 0x000fea000b800000 */
[----:B-----5:R-:W2:Y:S04]  /*6130*/  SHFL.IDX PT, R116, R116, RZ, 0x1f ;  /* 0x00001fff74747589 */ /* 0x020ea800000e0000 */
[----:B------:R-:W3:Y:S04]  /*6140*/  SHFL.IDX PT, R117, R117, RZ, 0x1f ;  /* 0x00001fff75757589 */ /* 0x000ee800000e0000 */
[----:B------:R-:W4:Y:S04]  /*6150*/  SHFL.IDX PT, R118, R118, RZ, 0x1f ;  /* 0x00001fff76767589 */ /* 0x000f2800000e0000 */
[----:B------:R-:W0:Y:S04]  /*6160*/  SHFL.IDX PT, R119, R119, RZ, 0x1f ;  /* 0x00001fff77777589 */ /* 0x000e2800000e0000 */
[----:B------:R1:W0:Y:S04]  /*6170*/  SHFL.UP PT, R136, R139, 0x1, RZ ;  /* 0x042000008b887989 */ /* 0x00022800000e00ff */
[----:B------:R1:W0:Y:S04]  /*6180*/  SHFL.UP PT, R138, R233, 0x1, RZ ;  /* 0x04200000e98a7989 */ /* 0x00022800000e00ff */
[----:B------:R-:W0:Y:S04]  /*6190*/  SHFL.UP PT, R127, R127, 0x1, RZ ;  /* 0x042000007f7f7989 */ /* 0x000e2800000e00ff */
[----:B------:R-:W0:Y:S02]  /*61a0*/  SHFL.UP PT, R126, R126, 0x1, RZ ;  /* 0x042000007e7e7989 */ /* 0x000e2400000e00ff */
.L_x_7939:
        /* <DEDUP_REMOVED lines=23> */
.L_x_7832:
[----:B------:R-:W-:Y:S05]  /*6320*/  BSYNC B0 ;  /* 0x0000000000007941 */ /* 0x000fea0003800000 */
.L_x_7831:
[----:B------:R-:W-:Y:S01]  /*6330*/  WARPSYNC 0xffffffff ;  /* 0xffffffff00007948 */ /* 0x000fe20003800000 */
[----:B------:R-:W-:Y:S02]  /*6340*/  LOP3.LUT P0, RZ, R35, 0x1f, RZ, 0xc0, !PT ;  /* 0x0000001f23ff7812 */ /* 0x000fe4000780c0ff */
[----:B------:R-:W-:Y:S01]  /*6350*/  BAR.SYNC.DEFER_BLOCKING 0x0 ;  /* 0x0000000000007b1d */ /* 0x000fe20000010000 */
[----:B-1---5:R-:W-:Y:S01]  /*6360*/  MOV R118, UR16 ;  /* 0x0000001000767c02 */ /* 0x022fe20008000f00 */
        /* <DEDUP_REMOVED lines=20> */
[----:B------:R-:W-:Y:S02]  /*64b0*/  FMUL.FTZ R123, R159, -R121 ;  /* 0x800000799f7b7220 */ /* 0x000fe40000410000 */
[C---:B------:R-:W-:Y:S02]  /*64c0*/  FFMA.FTZ R119, R158.reuse, R119, -R116 ;  /* 0x000000779e777223 */ /* 0x040fe40000010874 */
[----:B------:R-:W-:Y:S02]  /*64d0*/  FFMA.FTZ R120, R158, R120, R117 ;  /* 0x000000789e787223 */ /* 0x000fe40000010075 */
[----:B------:R-:W0:Y:S01]  /*64e0*/  LDS.64 R116, [R35.X16+0x8458] ;  /* 0x0084580023747984 */ /* 0x000e22000000ca00 */
[C---:B------:R-:W-:Y:S02]  /*64f0*/  FFMA.FTZ R122, R160.reuse, R121, R122 ;  /* 0x00000079a07a7223 */ /* 0x040fe4000001007a */
[----:B------:R-:W-:Y:S02]  /*6500*/  FFMA.FTZ R123, R160, R118, -R123 ;  /* 0x00000076a07b7223 */ /* 0x000fe4000001087b */
        /* <DEDUP_REMOVED lines=9> */
[C---:B------:R-:W-:Y:S02]  /*65a0*/  FFMA.FTZ R120, R160.reuse, R120, R121 ;  /* 0x00000078a0787223 */ /* 0x040fe40000010079 */
[----:B------:R-:W-:Y:S02]  /*65b0*/  FFMA.FTZ R119, R160, R119, -R118 ;  /* 0x00000077a0777223 */ /* 0x000fe40000010876 */
[-C--:B------:R-:W-:Y:S02]  /*65c0*/  FMUL.FTZ R125, R163, -R123.reuse ;  /* 0x8000007ba37d7220 */ /* 0x080fe40000410000 */
[----:B------:R-:W-:-:S02]  /*65d0*/  FFMA.FTZ R124, R164, R123, -R124 ;  /* 0x0000007ba47c7223 */ /* 0x000fc4000001087c */
[----:B------:R-:W-:Y:S02]  /*65e0*/  FADD.FTZ R120, -R129, R120 ;  /* 0x0000007881787221 */ /* 0x000fe40000010100 */
[----:B------:R-:W-:Y:S02]  /*65f0*/  FADD.FTZ R119, R128, R119 ;  /* 0x0000007780777221 */ /* 0x000fe40000010000 */
[----:B------:R-:W-:Y:S02]  /*6600*/  FFMA.FTZ R125, R164, R122, R125 ;  /* 0x0000007aa47d7223 */ /* 0x000fe4000001007d */
[----:B------:R-:W-:Y:S02]  /*6610*/  FMUL.FTZ R122, R165, -R124 ;  /* 0x8000007ca57a7220 */ /* 0x000fe40000410000 */
[C---:B------:R-:W-:Y:S02]  /*6620*/  FMUL.FTZ R118, R161.reuse, -R120 ;  /* 0x80000078a1767220 */ /* 0x040fe40000410000 */
[----:B------:R-:W-:-:S02]  /*6630*/  FMUL.FTZ R121, R161, -R119 ;  /* 0x80000077a1797220 */ /* 0x000fc40000410000 */
[-C--:B------:R-:W-:Y:S02]  /*6640*/  FMUL.FTZ R123, R165, -R125.reuse ;  /* 0x8000007da57b7220 */ /* 0x080fe40000410000 */
[----:B------:R-:W-:Y:S02]  /*6650*/  FFMA.FTZ R122, R166, R125, R122 ;  /* 0x0000007da67a7223 */ /* 0x000fe4000001007a */
[C---:B------:R-:W-:Y:S02]  /*6660*/  FFMA.FTZ R118, R162.reuse, R119, -R118 ;  /* 0x00000077a2767223 */ /* 0x040fe40000010876 */
[----:B------:R-:W-:Y:S02]  /*6670*/  FFMA.FTZ R121, R162, R120, R121 ;  /* 0x00000078a2797223 */ /* 0x000fe40000010079 */
[----:B------:R-:W-:Y:S02]  /*6680*/  FFMA.FTZ R123, R166, R124, -R123 ;  /* 0x0000007ca67b7223 */ /* 0x000fe4000001087b */
[----:B------:R-:W-:-:S02]  /*6690*/  FMUL.FTZ R119, R167, -R122 ;  /* 0x8000007aa7777220 */ /* 0x000fc40000410000 */
[----:B------:R-:W-:Y:S02]  /*66a0*/  FADD.FTZ R118, R203, R118 ;  /* 0x00000076cb767221 */ /* 0x000fe40000010000 */
[----:B------:R-:W-:Y:S02]  /*66b0*/  FADD.FTZ R121, -R204, R121 ;  /* 0x00000079cc797221 */ /* 0x000fe40000010100 */
[-C--:B------:R-:W-:Y:S02]  /*66c0*/  FMUL.FTZ R125, R167, -R123.reuse ;  /* 0x8000007ba77d7220 */ /* 0x080fe40000410000 */
[----:B------:R-:W-:Y:S02]  /*66d0*/  FFMA.FTZ R123, R168, R123, -R119 ;  /* 0x0000007ba87b7223 */ /* 0x000fe40000010877 */
[C---:B------:R-:W-:Y:S02]  /*66e0*/  FMUL.FTZ R120, R163.reuse, -R118 ;  /* 0x80000076a3787220 */ /* 0x040fe40000410000 */
[----:B------:R-:W-:-:S02]  /*66f0*/  FMUL.FTZ R119, R163, -R121 ;  /* 0x80000079a3777220 */ /* 0x000fc40000410000 */
[----:B------:R-:W-:Y:S02]  /*6700*/  FFMA.FTZ R125, R168, R122, R125 ;  /* 0x0000007aa87d7223 */ /* 0x000fe4000001007d */
[C---:B------:R-:W-:Y:S02]  /*6710*/  FFMA.FTZ R121, R164.reuse, R121, R120 ;  /* 0x00000079a4797223 */ /* 0x040fe40000010078 */
[----:B------:R-:W-:Y:S02]  /*6720*/  FFMA.FTZ R118, R164, R118, -R119 ;  /* 0x00000076a4767223 */ /* 0x000fe40000010877 */
[C---:B0-----:R-:W-:Y:S02]  /*6730*/  FMUL.FTZ R119, R171.reuse, R117 ;  /* 0x00000075ab777220 */ /* 0x041fe40000410000 */
[----:B------:R-:W-:Y:S02]  /*6740*/  FMUL.FTZ R171, R171, R116 ;  /* 0x00000074abab7220 */ /* 0x000fe40000410000 */
[----:B------:R-:W-:-:S02]  /*6750*/  FMUL.FTZ R122, R169, -R125 ;  /* 0x8000007da97a7220 */ /* 0x000fc40000410000 */
[----:B------:R-:W-:Y:S02]  /*6760*/  FADD.FTZ R121, -R202, R121 ;  /* 0x00000079ca797221 */ /* 0x000fe40000010100 */
[C---:B------:R-:W-:Y:S02]  /*6770*/  FFMA.FTZ R119, R170.reuse, R116, -R119 ;  /* 0x00000074aa777223 */ /* 0x040fe40000010877 */
[----:B------:R-:W-:Y:S02]  /*6780*/  FFMA.FTZ R170, R170, R117, R171 ;  /* 0x00000075aaaa7223 */ /* 0x000fe400000100ab */
[-C--:B------:R-:W-:Y:S02]  /*6790*/  FMUL.FTZ R124, R169, -R123.reuse ;  /* 0x8000007ba97c7220 */ /* 0x080fe40000410000 */
[----:B------:R-:W-:Y:S02]  /*67a0*/  FFMA.FTZ R122, R172, R123, -R122 ;  /* 0x0000007bac7a7223 */ /* 0x000fe4000001087a */
[----:B------:R-:W-:-:S02]  /*67b0*/  FADD.FTZ R118, R199, R118 ;  /* 0x00000076c7767221 */ /* 0x000fc40000010000 */
[----:B------:R-:W-:Y:S02]  /*67c0*/  FMUL.FTZ R123, R165, -R121 ;  /* 0x80000079a57b7220 */ /* 0x000fe40000410000 */
[----:B------:R-:W-:Y:S02]  /*67d0*/  FADD.FTZ R139, R230, R119 ;  /* 0x00000077e68b7221 */ /* 0x000fe40000010000 */
[----:B------:R-:W-:Y:S02]  /*67e0*/  FADD.FTZ R229, R229, R170 ;  /* 0x000000aae5e57221 */ /* 0x000fe40000010000 */
[-C--:B------:R-:W-:Y:S02]  /*67f0*/  FMUL.FTZ R120, R165, -R118.reuse ;  /* 0x80000076a5787220 */ /* 0x080fe40000410000 */
[----:B------:R-:W-:Y:S02]  /*6800*/  FFMA.FTZ R118, R166, R118, -R123 ;  /* 0x00000076a6767223 */ /* 0x000fe4000001087b */
        /* <DEDUP_REMOVED lines=12> */
[----:B------:R-:W-:-:S02]  /*68d0*/  FFMA.FTZ R121, R166, R121, R120 ;  /* 0x00000079a6797223 */ /* 0x000fc40000010078 */
        /* <DEDUP_REMOVED lines=22> */
[-C--:B------:R-:W-:Y:S02]  /*6a40*/  FMUL.FTZ R120, R177, -R122.reuse ;  /* 0x8000007ab1787220 */ /* 0x080fe40000410000 */
[----:B------:R-:W-:-:S02]  /*6a50*/  FFMA.FTZ R122, R178, R122, -R119 ;  /* 0x0000007ab27a7223 */ /* 0x000fc40000010877 */
[C---:B------:R-:W-:Y:S02]  /*6a60*/  FMUL.FTZ R117, R179.reuse, R136 ;  /* 0x00000088b3757220 */ /* 0x040fe40000410000 */
[-C--:B------:R-:W-:Y:S02]  /*6a70*/  FMUL.FTZ R119, R179, R224.reuse ;  /* 0x000000e0b3777220 */ /* 0x080fe40000410000 */
[----:B------:R-:W-:Y:S02]  /*6a80*/  FADD.FTZ R118, R193, R118 ;  /* 0x00000076c1767221 */ /* 0x000fe40000010000 */
[C---:B------:R-:W-:Y:S02]  /*6a90*/  FFMA.FTZ R117, R180.reuse, R224, -R117 ;  /* 0x000000e0b4757223 */ /* 0x040fe40000010875 */
[----:B------:R-:W-:Y:S02]  /*6aa0*/  FFMA.FTZ R116, R180, R136, R119 ;  /* 0x00000088b4747223 */ /* 0x000fe40000010077 */
        /* <DEDUP_REMOVED lines=26> */
[----:B------:R-:W-:Y:S02]  /*6c50*/  FFMA.FTZ R121, R182, R121, R118 ;  /* 0x00000079b6797223 */ /* 0x000fe40000010076 */
[----:B------:R-:W-:Y:S02]  /*6c60*/  FADD.FTZ R123, R150, R123 ;  /* 0x0000007b967b7221 */ /* 0x000fe40000010000 */
[----:B------:R-:W-:Y:S02]  /*6c70*/  FMUL.FTZ R118, R173, -R120 ;  /* 0x80000078ad767220 */ /* 0x000fe40000410000 */
[----:B------:R-:W-:Y:S02]  /*6c80*/  FADD.FTZ R219, R218, R117 ;  /* 0x00000075dadb7221 */ /* 0x000fe40000010000 */
[----:B------:R-:W-:-:S02]  /*6c90*/  FADD.FTZ R217, R217, R116 ;  /* 0x00000074d9d97221 */ /* 0x000fc40000010000 */
[CC--:B------:R-:W-:Y:S02]  /*6ca0*/  FMUL.FTZ R119, R173.reuse, -R123.reuse ;  /* 0x8000007bad777220 */ /* 0x0c0fe40000410000 */
[C---:B------:R-:W-:Y:S02]  /*6cb0*/  FFMA.FTZ R123, R174.reuse, R123, -R118 ;  /* 0x0000007bae7b7223 */ /* 0x040fe40000010876 */
[C---:B------:R-:W-:Y:S02]  /*6cc0*/  FMUL.FTZ R117, R173.reuse, R219 ;  /* 0x000000dbad757220 */ /* 0x040fe40000410000 */
[-C--:B------:R-:W-:Y:S02]  /*6cd0*/  FMUL.FTZ R116, R173, R217.reuse ;  /* 0x000000d9ad747220 */ /* 0x080fe40000410000 */
[C---:B------:R-:W-:Y:S02]  /*6ce0*/  FFMA.FTZ R118, R174.reuse, R120, R119 ;  /* 0x00000078ae767223 */ /* 0x040fe40000010077 */
[----:B------:R-:W-:-:S02]  /*6cf0*/  FFMA.FTZ R170, R174, R217, R117 ;  /* 0x000000d9aeaa7223 */ /* 0x000fc40000010075 */
[----:B------:R-:W-:Y:S02]  /*6d00*/  FADD.FTZ R123, R148, R123 ;  /* 0x0000007b947b7221 */ /* 0x000fe40000010000 */
[----:B------:R-:W-:Y:S02]  /*6d10*/  FFMA.FTZ R117, R174, R219, -R116 ;  /* 0x000000dbae757223 */ /* 0x000fe40000010874 */
[----:B------:R-:W-:Y:S02]  /*6d20*/  FMUL.FTZ R119, R183, -R121 ;  /* 0x80000079b7777220 */ /* 0x000fe40000410000 */
[----:B------:R-:W-:Y:S02]  /*6d30*/  FADD.FTZ R118, -R149, R118 ;  /* 0x0000007695767221 */ /* 0x000fe40000010100 */
[----:B------:R-:W-:Y:S02]  /*6d40*/  FMUL.FTZ R125, R175, -R123 ;  /* 0x8000007baf7d7220 */ /* 0x000fe40000410000 */
[----:B------:R-:W-:-:S02]  /*6d50*/  FADD.FTZ R216, R216, R117 ;  /* 0x00000075d8d87221 */ /* 0x000fc40000010000 */
[-C--:B------:R-:W-:Y:S02]  /*6d60*/  FMUL.FTZ R124, R183, -R122.reuse ;  /* 0x8000007ab77c7220 */ /* 0x080fe40000410000 */
[----:B------:R-:W-:Y:S02]  /*6d70*/  FFMA.FTZ R120, R184, R122, -R119 ;  /* 0x0000007ab8787223 */ /* 0x000fe40000010877 */
[----:B------:R-:W-:Y:S02]  /*6d80*/  FADD.FTZ R170, R215, R170 ;  /* 0x000000aad7aa7221 */ /* 0x000fe40000010000 */
[-C--:B------:R-:W-:Y:S02]  /*6d90*/  FMUL.FTZ R122, R175, -R118.reuse ;  /* 0x80000076af7a7220 */ /* 0x080fe40000410000 */
[----:B------:R-:W-:Y:S02]  /*6da0*/  FFMA.FTZ R118, R176, R118, R125 ;  /* 0x00000076b0767223 */ /* 0x000fe4000001007d */
[----:B------:R-:W-:-:S02]  /*6db0*/  FMUL.FTZ R119, R169, R216 ;  /* 0x000000d8a9777220 */ /* 0x000fc40000410000 */
[-C--:B------:R-:W-:Y:S02]  /*6dc0*/  FMUL.FTZ R117, R169, R170.reuse ;  /* 0x000000aaa9757220 */ /* 0x080fe40000410000 */
[----:B------:R-:W-:Y:S02]  /*6dd0*/  FFMA.FTZ R123, R176, R123, -R122 ;  /* 0x0000007bb07b7223 */ /* 0x000fe4000001087a */
[----:B------:R-:W-:Y:S02]  /*6de0*/  FADD.FTZ R118, -R147, R118 ;  /* 0x0000007693767221 */ /* 0x000fe40000010100 */
[C---:B------:R-:W-:Y:S02]  /*6df0*/  FFMA.FTZ R116, R172.reuse, R170, R119 ;  /* 0x000000aaac747223 */ /* 0x040fe40000010077 */
[----:B------:R-:W-:Y:S02]  /*6e00*/  FFMA.FTZ R117, R172, R216, -R117 ;  /* 0x000000d8ac757223 */ /* 0x000fe40000010875 */
[----:B------:R-:W-:-:S02]  /*6e10*/  FADD.FTZ R123, R146, R123 ;  /* 0x0000007b927b7221 */ /* 0x000fc40000010000 */
[----:B------:R-:W-:Y:S02]  /*6e20*/  FMUL.FTZ R119, R177, -R118 ;  /* 0x80000076b1777220 */ /* 0x000fe40000410000 */
[----:B------:R-:W-:Y:S02]  /*6e30*/  FADD.FTZ R205, R205, R116 ;  /* 0x00000074cdcd7221 */ /* 0x000fe40000010000 */
[----:B------:R-:W-:Y:S02]  /*6e40*/  FADD.FTZ R215, R214, R117 ;  /* 0x00000075d6d77221 */ /* 0x000fe40000010000 */
[-C--:B------:R-:W-:Y:S02]  /*6e50*/  FMUL.FTZ R125, R177, -R123.reuse ;  /* 0x8000007bb17d7220 */ /* 0x080fe40000410000 */
[----:B------:R-:W-:Y:S02]  /*6e60*/  FFMA.FTZ R119, R178, R123, -R119 ;  /* 0x0000007bb2777223 */ /* 0x000fe40000010877 */
[----:B------:R-:W-:-:S02]  /*6e70*/  FMUL.FTZ R116, R167, R205 ;  /* 0x000000cda7747220 */ /* 0x000fc40000410000 */
[-C--:B------:R-:W-:Y:S02]  /*6e80*/  FMUL.FTZ R117, R167, R215.reuse ;  /* 0x000000d7a7757220 */ /* 0x080fe40000410000 */
[----:B------:R-:W-:Y:S02]  /*6e90*/  FFMA.FTZ R118, R178, R118, R125 ;  /* 0x00000076b2767223 */ /* 0x000fe4000001007d */
[----:B------:R-:W-:Y:S02]  /*6ea0*/  FADD.FTZ R119, R144, R119 ;  /* 0x0000007790777221 */ /* 0x000fe40000010000 */
[C---:B------:R-:W-:Y:S02]  /*6eb0*/  FFMA.FTZ R116, R168.reuse, R215, -R116 ;  /* 0x000000d7a8747223 */ /* 0x040fe40000010874 */
[----:B------:R-:W-:Y:S02]  /*6ec0*/  FFMA.FTZ R117, R168, R205, R117 ;  /* 0x000000cda8757223 */ /* 0x000fe40000010075 */
        /* <DEDUP_REMOVED lines=31> */
[----:B------:R-:W-:Y:S02]  /*70c0*/  FMUL.FTZ R116, R161, R210 ;  /* 0x000000d2a1747220 */ /* 0x000fe40000410000 */
[C---:B------:R-:W-:Y:S02]  /*70d0*/  FFMA.FTZ R121, R184.reuse, R121, R124 ;  /* 0x00000079b8797223 */ /* 0x040fe4000001007c */
[----:B------:R-:W-:Y:S02]  /*70e0*/  FFMA.FTZ R122, R184, R122, -R119 ;  /* 0x0000007ab87a7223 */ /* 0x000fe40000010877 */
[----:B------:R-:W-:Y:S01]  /*70f0*/  FADD.FTZ R124, -R190, R123 ;  /* 0x0000007bbe7c7221 */ /* 0x000fe20000010100 */
[----:B------:R-:W-:Y:S01]  /*7100*/  CS2R R118, SRZ ;  /* 0x0000000000767805 */ /* 0x000fe2000001ff00 */
[C---:B------:R-:W-:Y:S02]  /*7110*/  FFMA.FTZ R117, R162.reuse, R210, R117 ;  /* 0x000000d2a2757223 */ /* 0x040fe40000010075 */
[----:B------:R-:W-:-:S02]  /*7120*/  FFMA.FTZ R116, R162, R211, -R116 ;  /* 0x000000d3a2747223 */ /* 0x000fc40000010874 */
[----:B------:R-:W-:Y:S02]  /*7130*/  FADD.FTZ R122, R189, R122 ;  /* 0x0000007abd7a7221 */ /* 0x000fe40000010000 */
[----:B------:R-:W-:Y:S02]  /*7140*/  FMUL.FTZ R123, R185, -R124 ;  /* 0x8000007cb97b7220 */ /* 0x000fe40000410000 */
[----:B------:R-:W-:Y:S01]  /*7150*/  FADD.FTZ R212, R212, R117 ;  /* 0x00000075d4d47221 */ /* 0x000fe20000010000 */
[----:B------:R-:W-:Y:S01]  /*7160*/  HFMA2.MMA R117, -RZ, RZ, 0, 0 ;  /* 0x00000000ff757435 */ /* 0x000fe200000001ff */
[----:B------:R-:W-:Y:S01]  /*7170*/  FADD.FTZ R213, R213, R116 ;  /* 0x00000074d5d57221 */ /* 0x000fe20000010000 */
[----:B------:R-:W-:Y:S01]  /*7180*/  MOV R116, 0x3f800000 ;  /* 0x3f80000000747802 */ /* 0x000fe20000000f00 */
        /* <DEDUP_REMOVED lines=13> */
[C---:B------:R-:W-:Y:S02]  /*7260*/  FFMA.FTZ R120, R186.reuse, R120, -R125 ;  /* 0x00000078ba787223 */ /* 0x040fe4000001087d */
[----:B------:R-:W-:Y:S02]  /*7270*/  FFMA.FTZ R121, R186, R121, R124 ;  /* 0x00000079ba797223 */ /* 0x000fe4000001007c */
        /* <DEDUP_REMOVED lines=34> */
.L_x_7940:
[----:B------:R-:W-:Y:S05]  /*74a0*/  BRA.DIV ~URZ, `(.L_x_7843) ;  /* 0x000070e27f007947 */ /* 0x000fea000b800000 */
[----:B------:R2:W3:Y:S04]  /*74b0*/  SHFL.DOWN PT, R237, R226, 0x1, 0x1f ;  /* 0x08201f00e2ed7f89 */ /* 0x0004e800000e0000 */
[----:B------:R2:W4:Y:S04]  /*74c0*/  SHFL.DOWN PT, R239, R222, 0x1, 0x1f ;  /* 0x08201f00deef7f89 */ /* 0x00052800000e0000 */
[----:B------:R2:W0:Y:S02]  /*74d0*/  SHFL.DOWN PT, R122, R127, 0x1, 0x1f ;  /* 0x08201f007f7a7f89 */ /* 0x00042400000e0000 */
.L_x_7941:
        /* <DEDUP_REMOVED lines=15> */
.L_x_7845:
[----:B------:R-:W-:Y:S05]  /*75d0*/  BSYNC B1 ;  /* 0x0000000000017941 */ /* 0x000fea0003800000 */
.L_x_7844:
[----:B------:R-:W-:Y:S05]  /*75e0*/  BRA.DIV ~URZ, `(.L_x_7846) ;  /* 0x000070f27f007947 */ /* 0x000fea000b800000 */
[----:B-1----:R1:W2:Y:S04]  /*75f0*/  SHFL.DOWN PT, R235, R236, 0x2, 0x1f ;  /* 0x08401f00eceb7f89 */ /* 0x0022a800000e0000 */
[----:B---3--:R1:W3:Y:S04]  /*7600*/  SHFL.DOWN PT, R237, R226, 0x2, 0x1f ;  /* 0x08401f00e2ed7f89 */ /* 0x0082e800000e0000 */
[----:B----4-:R1:W4:Y:S04]  /*7610*/  SHFL.DOWN PT, R239, R222, 0x2, 0x1f ;  /* 0x08401f00deef7f89 */ /* 0x01032800000e0000 */
[----:B0-----:R1:W0:Y:S02]  /*7620*/  SHFL.DOWN PT, R122, R127, 0x2, 0x1f ;  /* 0x08401f007f7a7f89 */ /* 0x00122400000e0000 */
.L_x_7942:
        /* <DEDUP_REMOVED lines=15> */
.L_x_7848:
[----:B------:R-:W-:Y:S05]  /*7720*/  BSYNC B1 ;  /* 0x0000000000017941 */ /* 0x000fea0003800000 */
.L_x_7847:
[----:B------:R-:W-:Y:S05]  /*7730*/  BRA.DIV ~URZ, `(.L_x_7849) ;  /* 0x000071627f007947 */ /* 0x000fea000b800000 */
[----:B--2---:R2:W1:Y:S02]  /*7740*/  SHFL.DOWN PT, R235, R236, 0x4, 0x1f ;  /* 0x08801f00eceb7f89 */ /* 0x00446400000e0000 */
.L_x_7943:
[----:B------:R-:W-:Y:S05]  /*7750*/  BRA.DIV ~URZ, `(.L_x_7850) ;  /* 0x000071c27f007947 */ /* 0x000fea000b800000 */
[----:B---3--:R3:W2:Y:S04]  /*7760*/  SHFL.DOWN PT, R237, R226, 0x4, 0x1f ;  /* 0x08801f00e2ed7f89 */ /* 0x0086a800000e0000 */
[----:B----4-:R3:W4:Y:S04]  /*7770*/  SHFL.DOWN PT, R239, R222, 0x4, 0x1f ;  /* 0x08801f00deef7f89 */ /* 0x01072800000e0000 */
[----:B0-----:R3:W0:Y:S02]  /*7780*/  SHFL.DOWN PT, R122, R127, 0x4, 0x1f ;  /* 0x08801f007f7a7f89 */ /* 0x00162400000e0000 */
.L_x_7944:
        /* <DEDUP_REMOVED lines=15> */
.L_x_7852:
[----:B------:R-:W-:Y:S05]  /*7880*/  BSYNC B1 ;  /* 0x0000000000017941 */ /* 0x000fea0003800000 */
.L_x_7851:
[----:B------:R-:W-:Y:S05]  /*7890*/  BRA.DIV ~URZ, `(.L_x_7853) ;  /* 0x000071d27f007947 */ /* 0x000fea000b800000 */
[----:B-1----:R1:W3:Y:S04]  /*78a0*/  SHFL.DOWN PT, R235, R236, 0x8, 0x1f ;  /* 0x09001f00eceb7f89 */ /* 0x0022e800000e0000 */
[----:B--2---:R1:W2:Y:S04]  /*78b0*/  SHFL.DOWN PT, R237, R226, 0x8, 0x1f ;  /* 0x09001f00e2ed7f89 */ /* 0x0042a800000e0000 */
[----:B----4-:R1:W4:Y:S04]  /*78c0*/  SHFL.DOWN PT, R239, R222, 0x8, 0x1f ;  /* 0x09001f00deef7f89 */ /* 0x01032800000e0000 */
[----:B0-----:R1:W0:Y:S02]  /*78d0*/  SHFL.DOWN PT, R122, R127, 0x8, 0x1f ;  /* 0x09001f007f7a7f89 */ /* 0x00122400000e0000 */
.L_x_7945:
        /* <DEDUP_REMOVED lines=15> */
.L_x_7855:
[----:B------:R-:W-:Y:S05]  /*79d0*/  BSYNC B1 ;  /* 0x0000000000017941 */ /* 0x000fea0003800000 */
.L_x_7854:
[----:B------:R-:W-:Y:S05]  /*79e0*/  BRA.DIV ~URZ, `(.L_x_7856) ;  /* 0x000072427f007947 */ /* 0x000fea000b800000 */
[----:B---3--:R3:W1:Y:S02]  /*79f0*/  SHFL.DOWN PT, R235, R236, 0x10, 0x1f ;  /* 0x0a001f00eceb7f89 */ /* 0x00866400000e0000 */
.L_x_7946:
[----:B------:R-:W-:Y:S05]  /*7a00*/  BRA.DIV ~URZ, `(.L_x_7857) ;  /* 0x000072a27f007947 */ /* 0x000fea000b800000 */
[----:B--2---:R2:W3:Y:S04]  /*7a10*/  SHFL.DOWN PT, R237, R226, 0x10, 0x1f ;  /* 0x0a001f00e2ed7f89 */ /* 0x0044e800000e0000 */
[----:B----4-:R2:W4:Y:S04]  /*7a20*/  SHFL.DOWN PT, R239, R222, 0x10, 0x1f ;  /* 0x0a001f00deef7f89 */ /* 0x01052800000e0000 */
[----:B0-----:R2:W0:Y:S02]  /*7a30*/  SHFL.DOWN PT, R122, R127, 0x10, 0x1f ;  /* 0x0a001f007f7a7f89 */ /* 0x00142400000e0000 */
.L_x_7947:
        /* <DEDUP_REMOVED lines=13> */
.L_x_7859:
[----:B------:R-:W-:Y:S05]  /*7b10*/  BSYNC B1 ;  /* 0x0000000000017941 */ /* 0x000fea0003800000 */
.L_x_7858:
[----:B------:R-:W-:Y:S05]  /*7b20*/  BRA.DIV ~URZ, `(.L_x_7860) ;  /* 0x000072d27f007947 */ /* 0x000fea000b800000 */
[----:B---3--:R-:W3:Y:S04]  /*7b30*/  SHFL.IDX PT, R237, R226, RZ, 0x1f ;  /* 0x00001fffe2ed7589 */ /* 0x008ee800000e0000 */
[----:B-1----:R-:W1:Y:S04]  /*7b40*/  SHFL.IDX PT, R235, R236, RZ, 0x1f ;  /* 0x00001fffeceb7589 */ /* 0x002e6800000e0000 */
[----:B------:R-:W2:Y:S04]  /*7b50*/  SHFL.DOWN PT, R232, R236, 0x1, 0x1f ;  /* 0x08201f00ece87f89 */ /* 0x000ea800000e0000 */
[----:B------:R-:W4:Y:S04]  /*7b60*/  SHFL.IDX PT, R214, R127, RZ, 0x1f ;  /* 0x00001fff7fd67589 */ /* 0x000f2800000e0000 */
[----:B------:R-:W0:Y:S04]  /*7b70*/  SHFL.DOWN PT, R238, R127, 0x1, 0x1f ;  /* 0x08201f007fee7f89 */ /* 0x000e2800000e0000 */
[----:B------:R-:W0:Y:S04]  /*7b80*/  SHFL.IDX PT, R243, R116, RZ, 0x1f ;  /* 0x00001fff74f37589 */ /* 0x000e2800000e0000 */
[----:B------:R-:W0:Y:S01]  /*7b90*/  SHFL.IDX PT, R240, R118, RZ, 0x1f ;  /* 0x00001fff76f07589 */ /* 0x000e2200000e0000 */
[----:B---34-:R-:W-:-:S02]  /*7ba0*/  FMUL.FTZ R239, R119, R237 ;  /* 0x000000ed77ef7220 */ /* 0x018fc40000410000 */
[C---:B------:R-:W-:Y:S01]  /*7bb0*/  FMUL.FTZ R120, R118.reuse, R237 ;  /* 0x000000ed76787220 */ /* 0x040fe20000410000 */
[----:B------:R-:W3:Y:S01]  /*7bc0*/  SHFL.IDX PT, R123, R119, RZ, 0x1f ;  /* 0x00001fff777b7589 */ /* 0x000ee200000e0000 */
[-C--:B-1----:R-:W-:Y:S02]  /*7bd0*/  FFMA.FTZ R239, R118, R235.reuse, -R239 ;  /* 0x000000eb76ef7223 */ /* 0x082fe400000108ef */
[----:B------:R-:W-:Y:S01]  /*7be0*/  FFMA.FTZ R241, R119, R235, R120 ;  /* 0x000000eb77f17223 */ /* 0x000fe20000010078 */
[----:B------:R-:W1:Y:S04]  /*7bf0*/  SHFL.IDX PT, R242, R117, RZ, 0x1f ;  /* 0x00001fff75f27589 */ /* 0x000e6800000e0000 */
[----:B------:R-:W4:Y:S04]  /*7c00*/  SHFL.IDX PT, R218, R222, RZ, 0x1f ;  /* 0x00001fffdeda7589 */ /* 0x000f2800000e0000 */
[----:B------:R5:W0:Y:S04]  /*7c10*/  SHFL.DOWN PT, R230, R222, 0x1, 0x1f ;  /* 0x08201f00dee67f89 */ /* 0x000a2800000e0000 */
[----:B------:R2:W0:Y:S02]  /*7c20*/  SHFL.DOWN PT, R234, R226, 0x1, 0x1f ;  /* 0x08201f00e2ea7f89 */ /* 0x00042400000e0000 */
[----:B--2--5:R-:W-:-:S02]  /*7c30*/  FMUL.FTZ R222, R116, R237 ;  /* 0x000000ed74de7220 */ /* 0x024fc40000410000 */
[----:B------:R-:W-:Y:S02]  /*7c40*/  FMUL.FTZ R237, R117, R237 ;  /* 0x000000ed75ed7220 */ /* 0x000fe40000410000 */
[----:B------:R-:W-:Y:S02]  /*7c50*/  FMUL.FTZ R226, R116, R235 ;  /* 0x000000eb74e27220 */ /* 0x000fe40000410000 */
.L_x_7948:
[----:B---3--:R2:W3:Y:S01]  /*7c60*/  LDS.128 R124, [R194+0x8870] ;  /* 0x00887000c27c7984 */ /* 0x0084e20000000c00 */
[----:B------:R-:W-:Y:S01]  /*7c70*/  ISETP.NE.AND P0, PT, R35, 0x1f, PT ;  /* 0x0000001f2300780c */ /* 0x000fe20003f05270 */
[----:B------:R-:W-:Y:S01]  /*7c80*/  BSSY B1, `(.L_x_7861) ;  /* 0x000000f000017945 */ /* 0x000fe20003800000 */
[----:B0-----:R-:W-:Y:S02]  /*7c90*/  MOV R120, R243 ;  /* 0x000000f300787202 */ /* 0x001fe40000000f00 */
[----:B-1----:R-:W-:Y:S02]  /*7ca0*/  MOV R121, R242 ;  /* 0x000000f200797202 */ /* 0x002fe40000000f00 */
        /* <DEDUP_REMOVED lines=12> */
.L_x_7862:
[----:B--2---:R-:W-:Y:S05]  /*7d70*/  BSYNC B1 ;  /* 0x0000000000017941 */ /* 0x004fea0003800000 */
.L_x_7861:
        /* <DEDUP_REMOVED lines=14> */
[----:B----4-:R-:W-:Y:S02]  /*7e60*/  FADD.FTZ R118, R239, R218 ;  /* 0x000000daef767221 */ /* 0x010fe40000010000 */
[----:B------:R-:W-:Y:S02]  /*7e70*/  FADD.FTZ R119, R241, R214 ;  /* 0x000000d6f1777221 */ /* 0x000fe40000010000 */
.L_x_7841:
[----:B0-----:R-:W-:Y:S05]  /*7e80*/  BSYNC B0 ;  /* 0x0000000000007941 */ /* 0x001fea0003800000 */
.L_x_7840:
[----:B------:R-:W-:Y:S01]  /*7e90*/  WARPSYNC 0xffffffff ;  /* 0xffffffff00007948 */ /* 0x000fe20003800000 */
[----:B------:R-:W-:Y:S01]  /*7ea0*/  BAR.SYNC.DEFER_BLOCKING 0x0 ;  /* 0x0000000000007b1d */ /* 0x000fe20000010000 */
[C---:B------:R-:W-:Y:S01]  /*7eb0*/  ISETP.NE.AND P0, PT, R35.reuse, RZ, PT ;  /* 0x000000ff2300720c */ /* 0x040fe20003f05270 */
[----:B------:R-:W-:Y:S01]  /*7ec0*/  ULEA UR34, UR16, 0xfffffc00, 0xa ;  /* 0xfffffc0010227891 */ /* 0x000fe2000f8e503f */
[C---:B------:R-:W-:Y:S01]  /*7ed0*/  IADD3 R240, R35.reuse, 0x40, RZ ;  /* 0x0000004023f07810 */ /* 0x040fe20007ffe0ff */
[----:B------:R-:W-:Y:S01]  /*7ee0*/  FMUL.FTZ R244, R14, R171 ;  /* 0x000000ab0ef47220 */ /* 0x000fe20000410000 */
[C---:B------:R-:W-:Y:S01]  /*7ef0*/  IADD3 R194, R35.reuse, 0x500, RZ ;  /* 0x0000050023c27810 */ /* 0x040fe20007ffe0ff */
[----:B------:R-:W-:Y:S01]  /*7f00*/  ULDC UR35, c[0x0][0x168] ;  /* 0x00005a0000237ab9 */ /* 0x000fe20000000800 */
[C---:B------:R-:W-:Y:S01]  /*7f10*/  IADD3 R214, R35.reuse, 0x640, RZ ;  /* 0x0000064023d67810 */ /* 0x040fe20007ffe0ff */
[----:B------:R-:W-:Y:S01]  /*7f20*/  UIADD3 UR34, -UR34, UR35, URZ ;  /* 0x0000002322227290 */ /* 0x000fe2000fffe13f */
[C---:B------:R-:W-:Y:S01]  /*7f30*/  IADD3 R218, R35.reuse, 0x680, RZ ;  /* 0x0000068023da7810 */ /* 0x040fe20007ffe0ff */
[----:B------:R-:W-:Y:S01]  /*7f40*/  FMUL.FTZ R246, R12, R223 ;  /* 0x000000df0cf67220 */ /* 0x000fe20000410000 */
[C---:B------:R-:W-:Y:S01]  /*7f50*/  IADD3 R222, R35.reuse, 0x6c0, RZ ;  /* 0x000006c023de7810 */ /* 0x040fe20007ffe0ff */
[----:B------:R-:W-:Y:S01]  /*7f60*/  BSSY B0, `(.L_x_7863) ;  /* 0x0000295000007945 */ /* 0x000fe20003800000 */
[----:B------:R-:W-:-:S02]  /*7f70*/  IADD3 R226, R35, 0x700, RZ ;  /* 0x0000070023e27810 */ /* 0x000fc40007ffe0ff */
[C---:B------:R-:W-:Y:S02]  /*7f80*/  IADD3 R230, R35.reuse, 0x740, RZ ;  /* 0x0000074023e67810 */ /* 0x040fe40007ffe0ff */
[C---:B------:R-:W-:Y:S02]  /*7f90*/  IADD3 R232, R35.reuse, 0x780, RZ ;  /* 0x0000078023e87810 */ /* 0x040fe40007ffe0ff */
[C---:B------:R-:W-:Y:S02]  /*7fa0*/  IADD3 R234, R35.reuse, 0x7c0, RZ ;  /* 0x000007c023ea7810 */ /* 0x040fe40007ffe0ff */
[----:B------:R-:W-:Y:S01]  /*7fb0*/  LEA.HI.SX32 R240, R240, R35, 0x1b ;  /* 0x00000023f0f07211 */ /* 0x000fe200078fdaff */
[----:B-1----:R-:W0:Y:S04]  /*7fc0*/  LDS.64 R120, [R35.X16+0x8868] ;  /* 0x0088680023787984 */ /* 0x002e28000000ca00 */
[----:B------:R1:W-:Y:S02]  /*7fd0*/  @!P0 STS.128 [UR46+0x9e60], R116 ;  /* 0x009e6074ff008988 */ /* 0x0003e40008000c2e */
        /* <DEDUP_REMOVED lines=9> */
[-C--:B------:R-:W-:Y:S02]  /*8070*/  FMUL.FTZ R121, R154, -R124.reuse ;  /* 0x8000007c9a797220 */ /* 0x080fe40000410000 */
[----:B------:R-:W-:Y:S02]  /*8080*/  FMUL.FTZ R120, R51, R17 ;  /* 0x0000001133787220 */ /* 0x000fe40000410000 */
[C---:B------:R-:W-:Y:S02]  /*8090*/  FMUL.FTZ R125, R115.reuse, R124 ;  /* 0x0000007c737d7220 */ /* 0x040fe40000410000 */
[----:B------:R-:W-:Y:S02]  /*80a0*/  FFMA.FTZ R121, R156, R137, -R121 ;  /* 0x000000899c797223 */ /* 0x000fe40000010879 */
[-C--:B------:R-:W-:Y:S02]  /*80b0*/  FFMA.FTZ R115, R115, -R120.reuse, R231 ;  /* 0x8000007873737223 */ /* 0x080fe400000100e7 */
[----:B------:R-:W-:-:S02]  /*80c0*/  FFMA.FTZ R122, R114, -R120, R233 ;  /* 0x80000078727a7223 */ /* 0x000fc400000100e9 */
[-C--:B------:R-:W-:Y:S02]  /*80d0*/  FMUL.FTZ R123, R154, -R137.reuse ;  /* 0x800000899a7b7220 */ /* 0x080fe40000410000 */
[----:B------:R-:W-:Y:S02]  /*80e0*/  FMUL.FTZ R120, R137, UR45 ;  /* 0x0000002d89787c20 */ /* 0x000fe40008410000 */
[----:B------:R-:W-:Y:S02]  /*80f0*/  FMUL.FTZ R116, R124, UR45 ;  /* 0x0000002d7c747c20 */ /* 0x000fe40008410000 */
[----:B------:R-:W-:Y:S02]  /*8100*/  FFMA.FTZ R114, R114, R137, R125 ;  /* 0x0000008972727223 */ /* 0x000fe4000001007d */
[----:B------:R-:W-:Y:S02]  /*8110*/  FADD.FTZ R125, R132, R121 ;  /* 0x00000079847d7221 */ /* 0x000fe40000010000 */
[----:B------:R-:W-:-:S02]  /*8120*/  FFMA.FTZ R156, R156, R124, R123 ;  /* 0x0000007c9c9c7223 */ /* 0x000fc4000001007b */
[C---:B------:R-:W-:Y:S02]  /*8130*/  FFMA.FTZ R120, R124.reuse, UR44, -R120 ;  /* 0x0000002c7c787c23 */ /* 0x040fe40008010878 */
[C---:B------:R-:W-:Y:S02]  /*8140*/  FFMA.FTZ R121, R137.reuse, UR44, R116 ;  /* 0x0000002c89797c23 */ /* 0x040fe40008010074 */
[-C--:B------:R-:W-:Y:S02]  /*8150*/  FMUL.FTZ R124, R124, R17.reuse ;  /* 0x000000117c7c7220 */ /* 0x080fe40000410000 */
[----:B------:R-:W-:Y:S02]  /*8160*/  FMUL.FTZ R116, R137, R17 ;  /* 0x0000001189747220 */ /* 0x000fe40000410000 */
[C---:B------:R-:W-:Y:S02]  /*8170*/  FMUL.FTZ R119, R115.reuse, R124 ;  /* 0x0000007c73777220 */ /* 0x040fe40000410000 */
[----:B------:R-:W-:-:S02]  /*8180*/  FMUL.FTZ R123, R115, R116 ;  /* 0x00000074737b7220 */ /* 0x000fc40000410000 */
[----:B------:R-:W-:Y:S02]  /*8190*/  FMUL.FTZ R118, R115, R120 ;  /* 0x0000007873767220 */ /* 0x000fe40000410000 */
[----:B------:R-:W-:Y:S02]  /*81a0*/  FMUL.FTZ R120, R50, R18 ;  /* 0x0000001232787220 */ /* 0x000fe40000410000 */
[----:B------:R-:W-:Y:S02]  /*81b0*/  FADD.FTZ R156, -R133, R156 ;  /* 0x0000009c859c7221 */ /* 0x000fe40000010100 */
[-C--:B------:R-:W-:Y:S02]  /*81c0*/  FMUL.FTZ R126, R51, R116.reuse ;  /* 0x00000074337e7220 */ /* 0x080fe40000410000 */
[C---:B------:R-:W-:Y:S02]  /*81d0*/  FFMA.FTZ R116, R122.reuse, R116, R119 ;  /* 0x000000747a747223 */ /* 0x040fe40000010077 */
[C---:B------:R-:W-:Y:S01]  /*81e0*/  FFMA.FTZ R115, R122.reuse, R124, -R123 ;  /* 0x0000007c7a737223 */ /* 0x040fe2000001087b */
[----:B------:R0:W-:Y:S01]  /*81f0*/  STS [R117.X4+0x4278], R126 ;  /* 0x0042787e75007388 */ /* 0x0001e20000004800 */
[----:B------:R-:W-:-:S02]  /*8200*/  FFMA.FTZ R118, R122, R121, R118 ;  /* 0x000000797a767223 */ /* 0x000fc40000010076 */
[C---:B------:R-:W-:Y:S02]  /*8210*/  FFMA.FTZ R122, R113.reuse, -R120, R227 ;  /* 0x80000078717a7223 */ /* 0x040fe400000100e3 */
[----:B------:R-:W-:Y:S02]  /*8220*/  FMUL.FTZ R113, R113, R156 ;  /* 0x0000009c71717220 */ /* 0x000fe40000410000 */
[----:B------:R-:W-:Y:S02]  /*8230*/  FFMA.FTZ R121, R112, -R120, R195 ;  /* 0x8000007870797223 */ /* 0x000fe400000100c3 */
[C---:B------:R-:W-:Y:S02]  /*8240*/  FMUL.FTZ R119, R157.reuse, -R156 ;  /* 0x8000009c9d777220 */ /* 0x040fe40000410000 */
[----:B------:R-:W-:Y:S02]  /*8250*/  FMUL.FTZ R120, R156, UR45 ;  /* 0x0000002d9c787c20 */ /* 0x000fe40008410000 */
[----:B------:R-:W-:-:S02]  /*8260*/  FMUL.FTZ R157, R157, -R125 ;  /* 0x8000007d9d9d7220 */ /* 0x000fc40000410000 */
[----:B------:R-:W-:Y:S02]  /*8270*/  FMUL.FTZ R123, R125, UR45 ;  /* 0x0000002d7d7b7c20 */ /* 0x000fe40008410000 */
[----:B------:R-:W-:Y:S02]  /*8280*/  FMUL.FTZ R135, R156, R18 ;  /* 0x000000129c877220 */ /* 0x000fe40000410000 */
[-C--:B------:R-:W-:Y:S02]  /*8290*/  FFMA.FTZ R113, R112, R125.reuse, R113 ;  /* 0x0000007d70717223 */ /* 0x080fe40000010071 */
[----:B------:R-:W-:Y:S02]  /*82a0*/  FMUL.FTZ R132, R51, R124 ;  /* 0x0000007c33847220 */ /* 0x000fe40000410000 */
[----:B------:R-:W-:Y:S02]  /*82b0*/  FFMA.FTZ R119, R158, R125, -R119 ;  /* 0x0000007d9e777223 */ /* 0x000fe40000010877 */
[C---:B------:R-:W-:Y:S01]  /*82c0*/  FFMA.FTZ R112, R125.reuse, UR44, R120 ;  /* 0x0000002c7d707c23 */ /* 0x040fe20008010078 */
[----:B------:R1:W-:Y:S01]  /*82d0*/  STS [R117.X4+0x427c], R132 ;  /* 0x00427c8475007388 */ /* 0x0003e20000004800 */
[----:B------:R-:W-:-:S02]  /*82e0*/  FMUL.FTZ R137, R125, R18 ;  /* 0x000000127d897220 */ /* 0x000fc40000410000 */
[----:B------:R-:W-:Y:S02]  /*82f0*/  FFMA.FTZ R158, R158, R156, R157 ;  /* 0x0000009c9e9e7223 */ /* 0x000fe4000001009d */
[----:B------:R-:W-:Y:S02]  /*8300*/  FFMA.FTZ R123, R156, UR44, -R123 ;  /* 0x0000002c9c7b7c23 */ /* 0x000fe4000801087b */
[C---:B------:R-:W-:Y:S02]  /*8310*/  FMUL.FTZ R120, R122.reuse, R135 ;  /* 0x000000877a787220 */ /* 0x040fe40000410000 */
[-C--:B------:R-:W-:Y:S02]  /*8320*/  FMUL.FTZ R124, R122, R137.reuse ;  /* 0x000000897a7c7220 */ /* 0x080fe40000410000 */
[----:B0-----:R-:W-:Y:S02]  /*8330*/  FMUL.FTZ R126, R50, R137 ;  /* 0x00000089327e7220 */ /* 0x001fe40000410000 */
[----:B------:R-:W-:-:S02]  /*8340*/  FADD.FTZ R158, -R131, R158 ;  /* 0x0000009e839e7221 */ /* 0x000fc40000010100 */
[----:B------:R-:W-:Y:S01]  /*8350*/  FMUL.FTZ R123, R122, R123 ;  /* 0x0000007b7a7b7220 */ /* 0x000fe20000410000 */
[----:B------:R0:W-:Y:S01]  /*8360*/  STS [R117.X4+0x4270], R126 ;  /* 0x0042707e75007388 */ /* 0x0001e20000004800 */
[----:B------:R-:W-:Y:S02]  /*8370*/  FFMA.FTZ R137, R121, R137, R120 ;  /* 0x0000008979897223 */ /* 0x000fe40000010078 */
[----:B-1----:R-:W-:Y:S02]  /*8380*/  FADD.FTZ R132, R130, R119 ;  /* 0x0000007782847221 */ /* 0x002fe40000010000 */
[----:B------:R-:W-:Y:S02]  /*8390*/  FMUL.FTZ R120, R49, R19 ;  /* 0x0000001331787220 */ /* 0x000fe40000410000 */
[-C--:B------:R-:W-:Y:S02]  /*83a0*/  FMUL.FTZ R130, R50, R135.reuse ;  /* 0x0000008732827220 */ /* 0x080fe40000410000 */
[----:B------:R-:W-:-:S02]  /*83b0*/  FFMA.FTZ R135, R121, R135, -R124 ;  /* 0x0000008779877223 */ /* 0x000fc4000001087c */
[----:B------:R-:W-:Y:S01]  /*83c0*/  FMUL.FTZ R119, R159, -R158 ;  /* 0x8000009e9f777220 */ /* 0x000fe20000410000 */
[----:B------:R1:W-:Y:S01]  /*83d0*/  STS [R117.X4+0x4274], R130 ;  /* 0x0042748275007388 */ /* 0x0003e20000004800 */
[----:B------:R-:W-:Y:S02]  /*83e0*/  FFMA.FTZ R112, R121, R112, R123 ;  /* 0x0000007079707223 */ /* 0x000fe4000001007b */
[----:B------:R-:W-:Y:S02]  /*83f0*/  FMUL.FTZ R159, R159, -R132 ;  /* 0x800000849f9f7220 */ /* 0x000fe40000410000 */
[C---:B------:R-:W-:Y:S02]  /*8400*/  FFMA.FTZ R121, R111.reuse, -R120, R200 ;  /* 0x800000786f797223 */ /* 0x040fe400000100c8 */
[----:B------:R-:W-:Y:S02]  /*8410*/  FMUL.FTZ R111, R111, R158 ;  /* 0x0000009e6f6f7220 */ /* 0x000fe40000410000 */
[----:B------:R-:W-:-:S02]  /*8420*/  FMUL.FTZ R122, R158, UR45 ;  /* 0x0000002d9e7a7c20 */ /* 0x000fc40008410000 */
[----:B------:R-:W-:Y:S02]  /*8430*/  FFMA.FTZ R119, R160, R132, -R119 ;  /* 0x00000084a0777223 */ /* 0x000fe40000010877 */
[----:B------:R-:W-:Y:S02]  /*8440*/  FMUL.FTZ R123, R132, UR45 ;  /* 0x0000002d847b7c20 */ /* 0x000fe40008410000 */
[----:B------:R-:W-:Y:S02]  /*8450*/  FFMA.FTZ R160, R160, R158, R159 ;  /* 0x0000009ea0a07223 */ /* 0x000fe4000001009f */
[C---:B------:R-:W-:Y:S02]  /*8460*/  FFMA.FTZ R120, R110.reuse, -R120, R201 ;  /* 0x800000786e787223 */ /* 0x040fe400000100c9 */
[----:B------:R-:W-:Y:S02]  /*8470*/  FFMA.FTZ R110, R110, R132, R111 ;  /* 0x000000846e6e7223 */ /* 0x000fe4000001006f */
[----:B------:R-:W-:-:S02]  /*8480*/  FFMA.FTZ R111, R132, UR44, R122 ;  /* 0x0000002c846f7c23 */ /* 0x000fc4000801007a */
[C---:B------:R-:W-:Y:S02]  /*8490*/  FFMA.FTZ R124, R158.reuse, UR44, -R123 ;  /* 0x0000002c9e7c7c23 */ /* 0x040fe4000801087b */
[-C--:B0-----:R-:W-:Y:S02]  /*84a0*/  FMUL.FTZ R126, R158, R19.reuse ;  /* 0x000000139e7e7220 */ /* 0x081fe40000410000 */
[----:B------:R-:W-:Y:S02]  /*84b0*/  FMUL.FTZ R122, R132, R19 ;  /* 0x00000013847a7220 */ /* 0x000fe40000410000 */
[----:B------:R-:W-:Y:S02]  /*84c0*/  FADD.FTZ R160, -R129, R160 ;  /* 0x000000a081a07221 */ /* 0x000fe40000010100 */
[----:B------:R-:W-:Y:S02]  /*84d0*/  FADD.FTZ R132, R128, R119 ;  /* 0x0000007780847221 */ /* 0x000fe40000010000 */
[----:B------:R-:W-:-:S02]  /*84e0*/  FMUL.FTZ R141, R121, R126 ;  /* 0x0000007e798d7220 */ /* 0x000fc40000410000 */
[C---:B------:R-:W-:Y:S02]  /*84f0*/  FMUL.FTZ R129, R121.reuse, R122 ;  /* 0x0000007a79817220 */ /* 0x040fe40000410000 */
[----:B------:R-:W-:Y:S02]  /*8500*/  FMUL.FTZ R124, R121, R124 ;  /* 0x0000007c797c7220 */ /* 0x000fe40000410000 */
[----:B------:R-:W-:Y:S02]  /*8510*/  FMUL.FTZ R119, R161, -R160 ;  /* 0x800000a0a1777220 */ /* 0x000fe40000410000 */
[----:B------:R-:W-:Y:S02]  /*8520*/  FMUL.FTZ R121, R48, R20 ;  /* 0x0000001430797220 */ /* 0x000fe40000410000 */
[C---:B------:R-:W-:Y:S02]  /*8530*/  FFMA.FTZ R141, R120.reuse, R122, R141 ;  /* 0x0000007a788d7223 */ /* 0x040fe4000001008d */
[----:B------:R-:W-:-:S02]  /*8540*/  FFMA.FTZ R129, R120, R126, -R129 ;  /* 0x0000007e78817223 */ /* 0x000fc40000010881 */
[----:B------:R-:W-:Y:S02]  /*8550*/  FFMA.FTZ R111, R120, R111, R124 ;  /* 0x0000006f786f7223 */ /* 0x000fe4000001007c */
[----:B------:R-:W-:Y:S02]  /*8560*/  FFMA.FTZ R120, R162, R132, -R119 ;  /* 0x00000084a2787223 */ /* 0x000fe40000010877 */
[----:B------:R-:W-:Y:S02]  /*8570*/  FFMA.FTZ R119, R109, -R121, R212 ;  /* 0x800000796d777223 */ /* 0x000fe400000100d4 */
[----:B------:R-:W-:Y:S02]  /*8580*/  FMUL.FTZ R128, R49, R122 ;  /* 0x0000007a31807220 */ /* 0x000fe40000410000 */
[----:B------:R-:W-:Y:S02]  /*8590*/  FMUL.FTZ R161, R161, -R132 ;  /* 0x80000084a1a17220 */ /* 0x000fe40000410000 */
[----:B------:R-:W-:Y:S01]  /*85a0*/  FMUL.FTZ R109, R109, R160 ;  /* 0x000000a06d6d7220 */ /* 0x000fe20000410000 */
[----:B------:R-:W-:Y:S01]  /*85b0*/  STS [R117.X4+0x4268], R128 ;  /* 0x0042688075007388 */ /* 0x000fe20000004800 */
[----:B------:R-:W-:-:S02]  /*85c0*/  FMUL.FTZ R123, R132, UR45 ;  /* 0x0000002d847b7c20 */ /* 0x000fc40008410000 */
[----:B------:R-:W-:Y:S02]  /*85d0*/  FFMA.FTZ R122, R108, -R121, R213 ;  /* 0x800000796c7a7223 */ /* 0x000fe400000100d5 */
[----:B------:R-:W-:Y:S02]  /*85e0*/  FMUL.FTZ R121, R160, UR45 ;  /* 0x0000002da0797c20 */ /* 0x000fe40008410000 */
[----:B------:R-:W-:Y:S02]  /*85f0*/  FFMA.FTZ R161, R162, R160, R161 ;  /* 0x000000a0a2a17223 */ /* 0x000fe400000100a1 */
[----:B------:R-:W-:Y:S02]  /*8600*/  FFMA.FTZ R109, R108, R132, R109 ;  /* 0x000000846c6d7223 */ /* 0x000fe4000001006d */
[C---:B------:R-:W-:Y:S02]  /*8610*/  FMUL.FTZ R125, R160.reuse, R20 ;  /* 0x00000014a07d7220 */ /* 0x040fe40000410000 */
[----:B------:R-:W-:-:S02]  /*8620*/  FFMA.FTZ R108, R160, UR44, -R123 ;  /* 0x0000002ca06c7c23 */ /* 0x000fc4000801087b */
[C---:B------:R-:W-:Y:S02]  /*8630*/  FFMA.FTZ R123, R132.reuse, UR44, R121 ;  /* 0x0000002c847b7c23 */ /* 0x040fe40008010079 */
[----:B------:R-:W-:Y:S02]  /*8640*/  FMUL.FTZ R121, R132, R20 ;  /* 0x0000001484797220 */ /* 0x000fe40000410000 */
[----:B------:R-:W-:Y:S02]  /*8650*/  FADD.FTZ R204, -R204, R161 ;  /* 0x000000a1cccc7221 */ /* 0x000fe40000010100 */
[C---:B------:R-:W-:Y:S02]  /*8660*/  FMUL.FTZ R154, R119.reuse, R125 ;  /* 0x0000007d779a7220 */ /* 0x040fe40000410000 */
[C---:B------:R-:W-:Y:S02]  /*8670*/  FMUL.FTZ R156, R119.reuse, R121 ;  /* 0x00000079779c7220 */ /* 0x040fe40000410000 */
[----:B------:R-:W-:-:S02]  /*8680*/  FMUL.FTZ R108, R119, R108 ;  /* 0x0000006c776c7220 */ /* 0x000fc40000410000 */
[----:B------:R-:W-:Y:S02]  /*8690*/  FADD.FTZ R158, R203, R120 ;  /* 0x00000078cb9e7221 */ /* 0x000fe40000010000 */
[-C--:B------:R-:W-:Y:S02]  /*86a0*/  FMUL.FTZ R124, R48, R121.reuse ;  /* 0x00000079307c7220 */ /* 0x080fe40000410000 */
[----:B------:R-:W-:Y:S02]  /*86b0*/  FFMA.FTZ R154, R122, R121, R154 ;  /* 0x000000797a9a7223 */ /* 0x000fe4000001009a */
[----:B------:R-:W-:Y:S01]  /*86c0*/  FMUL.FTZ R119, R163, -R204 ;  /* 0x800000cca3777220 */ /* 0x000fe20000410000 */
[----:B------:R0:W-:Y:S01]  /*86d0*/  STS [R117.X4+0x4260], R124 ;  /* 0x0042607c75007388 */ /* 0x0001e20000004800 */
[----:B------:R-:W-:Y:S02]  /*86e0*/  FMUL.FTZ R121, R47, R21 ;  /* 0x000000152f797220 */ /* 0x000fe40000410000 */
[----:B-1----:R-:W-:-:S02]  /*86f0*/  FMUL.FTZ R130, R49, R126 ;  /* 0x0000007e31827220 */ /* 0x002fc40000410000 */
[-C--:B------:R-:W-:Y:S02]  /*8700*/  FFMA.FTZ R120, R164, R158.reuse, -R119 ;  /* 0x0000009ea4787223 */ /* 0x080fe40000010877 */
[-C--:B------:R-:W-:Y:S01]  /*8710*/  FMUL.FTZ R126, R48, R125.reuse ;  /* 0x0000007d307e7220 */ /* 0x080fe20000410000 */
[----:B------:R-:W-:Y:S01]  /*8720*/  STS [R117.X4+0x426c], R130 ;  /* 0x00426c8275007388 */ /* 0x000fe20000004800 */
[C---:B------:R-:W-:Y:S02]  /*8730*/  FFMA.FTZ R156, R122.reuse, R125, -R156 ;  /* 0x0000007d7a9c7223 */ /* 0x040fe4000001089c */
[----:B------:R-:W-:Y:S01]  /*8740*/  FMUL.FTZ R163, R163, -R158 ;  /* 0x8000009ea3a37220 */ /* 0x000fe20000410000 */
[----:B------:R1:W-:Y:S01]  /*8750*/  STS [R117.X4+0x4264], R126 ;  /* 0x0042647e75007388 */ /* 0x0003e20000004800 */
[----:B------:R-:W-:Y:S02]  /*8760*/  FFMA.FTZ R108, R122, R123, R108 ;  /* 0x0000007b7a6c7223 */ /* 0x000fe4000001006c */
[----:B------:R-:W-:-:S02]  /*8770*/  FFMA.FTZ R119, R107, -R121, R210 ;  /* 0x800000796b777223 */ /* 0x000fc400000100d2 */
[-C--:B------:R-:W-:Y:S02]  /*8780*/  FMUL.FTZ R107, R107, R204.reuse ;  /* 0x000000cc6b6b7220 */ /* 0x080fe40000410000 */
[----:B------:R-:W-:Y:S02]  /*8790*/  FMUL.FTZ R122, R204, UR45 ;  /* 0x0000002dcc7a7c20 */ /* 0x000fe40008410000 */
[----:B------:R-:W-:Y:S02]  /*87a0*/  FMUL.FTZ R123, R158, UR45 ;  /* 0x0000002d9e7b7c20 */ /* 0x000fe40008410000 */
[----:B------:R-:W-:Y:S02]  /*87b0*/  FFMA.FTZ R163, R164, R204, R163 ;  /* 0x000000cca4a37223 */ /* 0x000fe400000100a3 */
[C---:B------:R-:W-:Y:S02]  /*87c0*/  FFMA.FTZ R121, R106.reuse, -R121, R211 ;  /* 0x800000796a797223 */ /* 0x040fe400000100d3 */
[----:B------:R-:W-:-:S02]  /*87d0*/  FFMA.FTZ R106, R106, R158, R107 ;  /* 0x0000009e6a6a7223 */ /* 0x000fc4000001006b */
[----:B------:R-:W-:Y:S02]  /*87e0*/  FFMA.FTZ R122, R158, UR44, R122 ;  /* 0x0000002c9e7a7c23 */ /* 0x000fe4000801007a */
[C---:B0-----:R-:W-:Y:S02]  /*87f0*/  FFMA.FTZ R124, R204.reuse, UR44, -R123 ;  /* 0x0000002ccc7c7c23 */ /* 0x041fe4000801087b */
[-C--:B-1----:R-:W-:Y:S01]  /*8800*/  FMUL.FTZ R126, R204, R21.reuse ;  /* 0x00000015cc7e7220 */ /* 0x082fe20000410000 */
[----:B------:R-:W-:Y:S01]  /*8810*/  IADD3 R204, R35, 0x600, RZ ;  /* 0x0000060023cc7810 */ /* 0x000fe20007ffe0ff */
[----:B------:R-:W-:Y:S02]  /*8820*/  FMUL.FTZ R158, R158, R21 ;  /* 0x000000159e9e7220 */ /* 0x000fe40000410000 */
[----:B------:R-:W-:Y:S02]  /*8830*/  FADD.FTZ R202, -R202, R163 ;  /* 0x000000a3caca7221 */ /* 0x000fe40000010100 */
[----:B------:R-:W-:-:S02]  /*8840*/  FADD.FTZ R199, R199, R120 ;  /* 0x00000078c7c77221 */ /* 0x000fc40000010000 */
[C---:B------:R-:W-:Y:S02]  /*8850*/  FMUL.FTZ R120, R119.reuse, R126 ;  /* 0x0000007e77787220 */ /* 0x040fe40000410000 */
[C---:B------:R-:W-:Y:S02]  /*8860*/  FMUL.FTZ R157, R119.reuse, R158 ;  /* 0x0000009e779d7220 */ /* 0x040fe40000410000 */
[----:B------:R-:W-:Y:S02]  /*8870*/  FMUL.FTZ R107, R119, R124 ;  /* 0x0000007c776b7220 */ /* 0x000fe40000410000 */
[----:B------:R-:W-:Y:S02]  /*8880*/  FMUL.FTZ R119, R165, -R202 ;  /* 0x800000caa5777220 */ /* 0x000fe40000410000 */
[-C--:B------:R-:W-:Y:S02]  /*8890*/  FMUL.FTZ R128, R47, R158.reuse ;  /* 0x0000009e2f807220 */ /* 0x080fe40000410000 */
[----:B------:R-:W-:-:S02]  /*88a0*/  FFMA.FTZ R158, R121, R158, R120 ;  /* 0x0000009e799e7223 */ /* 0x000fc40000010078 */
[C---:B------:R-:W-:Y:S01]  /*88b0*/  FFMA.FTZ R157, R121.reuse, R126, -R157 ;  /* 0x0000007e799d7223 */ /* 0x040fe2000001089d */
[----:B------:R0:W-:Y:S01]  /*88c0*/  STS [R117.X4+0x4258], R128 ;  /* 0x0042588075007388 */ /* 0x0001e20000004800 */
[----:B------:R-:W-:Y:S02]  /*88d0*/  FFMA.FTZ R107, R121, R122, R107 ;  /* 0x0000007a796b7223 */ /* 0x000fe4000001006b */
[----:B------:R-:W-:Y:S02]  /*88e0*/  FMUL.FTZ R121, R46, R22 ;  /* 0x000000162e797220 */ /* 0x000fe40000410000 */
[-C--:B------:R-:W-:Y:S02]  /*88f0*/  FMUL.FTZ R165, R165, -R199.reuse ;  /* 0x800000c7a5a57220 */ /* 0x080fe40000410000 */
[----:B------:R-:W-:Y:S02]  /*8900*/  FFMA.FTZ R120, R166, R199, -R119 ;  /* 0x000000c7a6787223 */ /* 0x000fe40000010877 */
[----:B------:R-:W-:-:S02]  /*8910*/  FMUL.FTZ R119, R105, R202 ;  /* 0x000000ca69777220 */ /* 0x000fc40000410000 */
[----:B------:R-:W-:Y:S02]  /*8920*/  FMUL.FTZ R130, R47, R126 ;  /* 0x0000007e2f827220 */ /* 0x000fe40000410000 */
[----:B------:R-:W-:Y:S02]  /*8930*/  FMUL.FTZ R123, R199, UR45 ;  /* 0x0000002dc77b7c20 */ /* 0x000fe40008410000 */
[----:B------:R-:W-:Y:S01]  /*8940*/  FFMA.FTZ R122, R105, -R121, R208 ;  /* 0x80000079697a7223 */ /* 0x000fe200000100d0 */
[----:B------:R1:W-:Y:S01]  /*8950*/  STS [R117.X4+0x425c], R130 ;  /* 0x00425c8275007388 */ /* 0x0003e20000004800 */
[----:B------:R-:W-:Y:S02]  /*8960*/  FMUL.FTZ R125, R202, R22 ;  /* 0x00000016ca7d7220 */ /* 0x000fe40000410000 */
[----:B------:R-:W-:Y:S02]  /*8970*/  FFMA.FTZ R165, R166, R202, R165 ;  /* 0x000000caa6a57223 */ /* 0x000fe400000100a5 */
[----:B------:R-:W-:-:S02]  /*8980*/  FFMA.FTZ R105, R104, R199, R119 ;  /* 0x000000c768697223 */ /* 0x000fc40000010077 */
[----:B------:R-:W-:Y:S02]  /*8990*/  FFMA.FTZ R123, R202, UR44, -R123 ;  /* 0x0000002cca7b7c23 */ /* 0x000fe4000801087b */
[----:B0-----:R-:W-:Y:S02]  /*89a0*/  FADD.FTZ R128, R197, R120 ;  /* 0x00000078c5807221 */ /* 0x001fe40000010000 */
[----:B------:R-:W-:Y:S02]  /*89b0*/  FMUL.FTZ R119, R199, R22 ;  /* 0x00000016c7777220 */ /* 0x000fe40000410000 */
[----:B------:R-:W-:Y:S02]  /*89c0*/  FFMA.FTZ R121, R104, -R121, R209 ;  /* 0x8000007968797223 */ /* 0x000fe400000100d1 */
[----:B------:R-:W-:Y:S02]  /*89d0*/  FMUL.FTZ R120, R122, R125 ;  /* 0x0000007d7a787220 */ /* 0x000fe40000410000 */
[----:B-1----:R-:W-:Y:S01]  /*89e0*/  FADD.FTZ R130, -R198, R165 ;  /* 0x000000a5c6827221 */ /* 0x002fe20000010100 */
[----:B------:R-:W-:Y:S01]  /*89f0*/  IADD3 R198, R35, 0x580, RZ ;  /* 0x0000058023c67810 */ /* 0x000fe20007ffe0ff */
[----:B------:R-:W-:-:S02]  /*8a00*/  FMUL.FTZ R123, R122, R123 ;  /* 0x0000007b7a7b7220 */ /* 0x000fc40000410000 */
[-C--:B------:R-:W-:Y:S02]  /*8a10*/  FMUL.FTZ R160, R122, R119.reuse ;  /* 0x000000777aa07220 */ /* 0x080fe40000410000 */
[-C--:B------:R-:W-:Y:S02]  /*8a20*/  FFMA.FTZ R159, R121, R119.reuse, R120 ;  /* 0x00000077799f7223 */ /* 0x080fe40000010078 */
[----:B------:R-:W-:Y:S02]  /*8a30*/  FMUL.FTZ R122, R46, R119 ;  /* 0x000000772e7a7220 */ /* 0x000fe40000410000 */
[C---:B------:R-:W-:Y:S02]  /*8a40*/  FMUL.FTZ R119, R167.reuse, -R130 ;  /* 0x80000082a7777220 */ /* 0x040fe40000410000 */
[----:B------:R-:W-:Y:S01]  /*8a50*/  FMUL.FTZ R167, R167, -R128 ;  /* 0x80000080a7a77220 */ /* 0x000fe20000410000 */
[----:B------:R-:W-:Y:S01]  /*8a60*/  STS [R117.X4+0x4250], R122 ;  /* 0x0042507a75007388 */ /* 0x000fe20000004800 */
[----:B------:R-:W-:Y:S01]  /*8a70*/  FMUL.FTZ R104, R202, UR45 ;  /* 0x0000002dca687c20 */ /* 0x000fe20008410000 */
[----:B------:R-:W-:Y:S01]  /*8a80*/  IADD3 R202, R35, 0x5c0, RZ ;  /* 0x000005c023ca7810 */ /* 0x000fe20007ffe0ff */
[----:B------:R-:W-:-:S02]  /*8a90*/  FFMA.FTZ R167, R168, R130, R167 ;  /* 0x00000082a8a77223 */ /* 0x000fc400000100a7 */
[----:B------:R-:W-:Y:S02]  /*8aa0*/  FFMA.FTZ R104, R199, UR44, R104 ;  /* 0x0000002cc7687c23 */ /* 0x000fe40008010068 */
[----:B------:R-:W-:Y:S02]  /*8ab0*/  FFMA.FTZ R120, R168, R128, -R119 ;  /* 0x00000080a8787223 */ /* 0x000fe40000010877 */
[----:B------:R-:W-:Y:S02]  /*8ac0*/  FMUL.FTZ R119, R45, R23 ;  /* 0x000000172d777220 */ /* 0x000fe40000410000 */
[----:B------:R-:W-:Y:S02]  /*8ad0*/  FADD.FTZ R196, -R196, R167 ;  /* 0x000000a7c4c47221 */ /* 0x000fe40000010100 */
[-C--:B------:R-:W-:Y:S02]  /*8ae0*/  FMUL.FTZ R124, R46, R125.reuse ;  /* 0x0000007d2e7c7220 */ /* 0x080fe40000410000 */
[----:B------:R-:W-:-:S02]  /*8af0*/  FFMA.FTZ R160, R121, R125, -R160 ;  /* 0x0000007d79a07223 */ /* 0x000fc400000108a0 */
[----:B------:R-:W-:Y:S01]  /*8b00*/  FFMA.FTZ R104, R121, R104, R123 ;  /* 0x0000006879687223 */ /* 0x000fe2000001007b */
[----:B------:R0:W-:Y:S01]  /*8b10*/  STS [R117.X4+0x4254], R124 ;  /* 0x0042547c75007388 */ /* 0x0001e20000004800 */
[----:B------:R-:W-:Y:S02]  /*8b20*/  FADD.FTZ R193, R193, R120 ;  /* 0x00000078c1c17221 */ /* 0x000fe40000010000 */
[C---:B------:R-:W-:Y:S02]  /*8b30*/  FFMA.FTZ R123, R103.reuse, -R119, R206 ;  /* 0x80000077677b7223 */ /* 0x040fe400000100ce */
[----:B------:R-:W-:Y:S02]  /*8b40*/  FMUL.FTZ R121, R103, R130 ;  /* 0x0000008267797220 */ /* 0x000fe40000410000 */
[----:B------:R-:W-:Y:S02]  /*8b50*/  FMUL.FTZ R103, R169, -R196 ;  /* 0x800000c4a9677220 */ /* 0x000fe40000410000 */
[----:B------:R-:W-:-:S02]  /*8b60*/  FMUL.FTZ R120, R128, UR45 ;  /* 0x0000002d80787c20 */ /* 0x000fc40008410000 */
[C---:B------:R-:W-:Y:S02]  /*8b70*/  FFMA.FTZ R119, R102.reuse, -R119, R207 ;  /* 0x8000007766777223 */ /* 0x040fe400000100cf */
[-C--:B------:R-:W-:Y:S02]  /*8b80*/  FMUL.FTZ R169, R169, -R193.reuse ;  /* 0x800000c1a9a97220 */ /* 0x080fe40000410000 */
[----:B------:R-:W-:Y:S02]  /*8b90*/  FFMA.FTZ R102, R102, R128, R121 ;  /* 0x0000008066667223 */ /* 0x000fe40000010079 */
[----:B------:R-:W-:Y:S02]  /*8ba0*/  FFMA.FTZ R103, R172, R193, -R103 ;  /* 0x000000c1ac677223 */ /* 0x000fe40000010867 */
[C---:B------:R-:W-:Y:S02]  /*8bb0*/  FMUL.FTZ R121, R130.reuse, UR45 ;  /* 0x0000002d82797c20 */ /* 0x040fe40008410000 */
[----:B0-----:R-:W-:-:S02]  /*8bc0*/  FFMA.FTZ R124, R130, UR44, -R120 ;  /* 0x0000002c827c7c23 */ /* 0x001fc40008010878 */
[-C--:B------:R-:W-:Y:S02]  /*8bd0*/  FMUL.FTZ R130, R130, R23.reuse ;  /* 0x0000001782827220 */ /* 0x080fe40000410000 */
[----:B------:R-:W-:Y:S02]  /*8be0*/  FFMA.FTZ R122, R172, R196, R169 ;  /* 0x000000c4ac7a7223 */ /* 0x000fe400000100a9 */
[----:B------:R-:W-:Y:S02]  /*8bf0*/  FADD.FTZ R120, R150, R103 ;  /* 0x0000006796787221 */ /* 0x000fe40000010000 */
[C---:B------:R-:W-:Y:S02]  /*8c00*/  FFMA.FTZ R126, R128.reuse, UR44, R121 ;  /* 0x0000002c807e7c23 */ /* 0x040fe40008010079 */
[----:B------:R-:W-:Y:S02]  /*8c10*/  FMUL.FTZ R128, R128, R23 ;  /* 0x0000001780807220 */ /* 0x000fe40000410000 */
[----:B------:R-:W-:-:S02]  /*8c20*/  FMUL.FTZ R103, R123, R130 ;  /* 0x000000827b677220 */ /* 0x000fc40000410000 */
[----:B------:R-:W-:Y:S02]  /*8c30*/  FADD.FTZ R122, -R151, R122 ;  /* 0x0000007a977a7221 */ /* 0x000fe40000010100 */
[----:B------:R-:W-:Y:S02]  /*8c40*/  FFMA.FTZ R151, R119, R128, R103 ;  /* 0x0000008077977223 */ /* 0x000fe40000010067 */
[C---:B------:R-:W-:Y:S02]  /*8c50*/  FMUL.FTZ R103, R173.reuse, -R122 ;  /* 0x8000007aad677220 */ /* 0x040fe40000410000 */
[-C--:B------:R-:W-:Y:S02]  /*8c60*/  FMUL.FTZ R173, R173, -R120.reuse ;  /* 0x80000078adad7220 */ /* 0x080fe40000410000 */
[C---:B------:R-:W-:Y:S02]  /*8c70*/  FFMA.FTZ R121, R174.reuse, R120, -R103 ;  /* 0x00000078ae797223 */ /* 0x040fe40000010867 */
[----:B------:R-:W-:-:S02]  /*8c80*/  FFMA.FTZ R174, R174, R122, R173 ;  /* 0x0000007aaeae7223 */ /* 0x000fc400000100ad */
[C---:B------:R-:W-:Y:S02]  /*8c90*/  FMUL.FTZ R125, R123.reuse, R124 ;  /* 0x0000007c7b7d7220 */ /* 0x040fe40000410000 */
[----:B------:R-:W-:Y:S02]  /*8ca0*/  FMUL.FTZ R150, R123, R128 ;  /* 0x000000807b967220 */ /* 0x000fe40000410000 */
[----:B------:R-:W-:Y:S02]  /*8cb0*/  FADD.FTZ R149, -R149, R174 ;  /* 0x000000ae95957221 */ /* 0x000fe40000010100 */
[----:B------:R-:W-:Y:S02]  /*8cc0*/  FMUL.FTZ R124, R44, R24 ;  /* 0x000000182c7c7220 */ /* 0x000fe40000410000 */
[----:B------:R-:W-:Y:S02]  /*8cd0*/  FADD.FTZ R121, R148, R121 ;  /* 0x0000007994797221 */ /* 0x000fe40000010000 */
[----:B------:R-:W-:-:S02]  /*8ce0*/  FFMA.FTZ R150, R119, R130, -R150 ;  /* 0x0000008277967223 */ /* 0x000fc40000010896 */
[----:B------:R-:W-:Y:S02]  /*8cf0*/  FFMA.FTZ R103, R119, R126, R125 ;  /* 0x0000007e77677223 */ /* 0x000fe4000001007d */
[----:B------:R-:W-:Y:S02]  /*8d00*/  FMUL.FTZ R132, R45, R130 ;  /* 0x000000822d847220 */ /* 0x000fe40000410000 */
[----:B------:R-:W-:Y:S02]  /*8d10*/  FMUL.FTZ R119, R175, -R149 ;  /* 0x80000095af777220 */ /* 0x000fe40000410000 */
[C---:B------:R-:W-:Y:S01]  /*8d20*/  FFMA.FTZ R123, R101.reuse, -R124, R205 ;  /* 0x8000007c657b7223 */ /* 0x040fe200000100cd */
[----:B------:R0:W-:Y:S01]  /*8d30*/  STS [R117.X4+0x424c], R132 ;  /* 0x00424c8475007388 */ /* 0x0001e20000004800 */
[----:B------:R-:W-:Y:S02]  /*8d40*/  FMUL.FTZ R101, R101, R196 ;  /* 0x000000c465657220 */ /* 0x000fe40000410000 */
[----:B------:R-:W-:-:S02]  /*8d50*/  FMUL.FTZ R175, R175, -R121 ;  /* 0x80000079afaf7220 */ /* 0x000fc40000410000 */
[----:B------:R-:W-:Y:S02]  /*8d60*/  FMUL.FTZ R125, R193, UR45 ;  /* 0x0000002dc17d7c20 */ /* 0x000fe40008410000 */
[----:B------:R-:W-:Y:S02]  /*8d70*/  FFMA.FTZ R119, R176, R121, -R119 ;  /* 0x00000079b0777223 */ /* 0x000fe40000010877 */
[----:B------:R-:W-:Y:S02]  /*8d80*/  FMUL.FTZ R127, R196, R24 ;  /* 0x00000018c47f7220 */ /* 0x000fe40000410000 */
[C---:B------:R-:W-:Y:S02]  /*8d90*/  FFMA.FTZ R124, R100.reuse, -R124, R215 ;  /* 0x8000007c647c7223 */ /* 0x040fe400000100d7 */
[----:B------:R-:W-:Y:S02]  /*8da0*/  FFMA.FTZ R101, R100, R193, R101 ;  /* 0x000000c164657223 */ /* 0x000fe40000010065 */
[----:B0-----:R-:W-:-:S02]  /*8db0*/  FFMA.FTZ R132, R176, R149, R175 ;  /* 0x00000095b0847223 */ /* 0x001fc400000100af */
[C---:B------:R-:W-:Y:S02]  /*8dc0*/  FMUL.FTZ R100, R196.reuse, UR45 ;  /* 0x0000002dc4647c20 */ /* 0x040fe40008410000 */
[----:B------:R-:W-:Y:S01]  /*8dd0*/  FFMA.FTZ R126, R196, UR44, -R125 ;  /* 0x0000002cc47e7c23 */ /* 0x000fe2000801087d */
[----:B------:R-:W-:Y:S01]  /*8de0*/  IADD3 R196, R35, 0x540, RZ ;  /* 0x0000054023c47810 */ /* 0x000fe20007ffe0ff */
[----:B------:R-:W-:Y:S02]  /*8df0*/  FADD.FTZ R130, R146, R119 ;  /* 0x0000007792827221 */ /* 0x000fe40000010000 */
[----:B------:R-:W-:Y:S02]  /*8e00*/  FMUL.FTZ R119, R193, R24 ;  /* 0x00000018c1777220 */ /* 0x000fe40000410000 */
[----:B------:R-:W-:Y:S02]  /*8e10*/  FMUL.FTZ R146, R123, R127 ;  /* 0x0000007f7b927220 */ /* 0x000fe40000410000 */
[----:B------:R-:W-:-:S02]  /*8e20*/  FADD.FTZ R132, -R147, R132 ;  /* 0x0000008493847221 */ /* 0x000fc40000010100 */
[----:B------:R-:W-:Y:S02]  /*8e30*/  FFMA.FTZ R125, R193, UR44, R100 ;  /* 0x0000002cc17d7c23 */ /* 0x000fe40008010064 */
[C---:B------:R-:W-:Y:S02]  /*8e40*/  FMUL.FTZ R100, R123.reuse, R126 ;  /* 0x0000007e7b647220 */ /* 0x040fe40000410000 */
[-C--:B------:R-:W-:Y:S02]  /*8e50*/  FMUL.FTZ R147, R123, R119.reuse ;  /* 0x000000777b937220 */ /* 0x080fe40000410000 */
[-C--:B------:R-:W-:Y:S02]  /*8e60*/  FFMA.FTZ R146, R124, R119.reuse, R146 ;  /* 0x000000777c927223 */ /* 0x080fe40000010092 */
[----:B------:R-:W-:Y:S02]  /*8e70*/  FMUL.FTZ R126, R44, R119 ;  /* 0x000000772c7e7220 */ /* 0x000fe40000410000 */
[----:B------:R-:W-:-:S02]  /*8e80*/  FMUL.FTZ R119, R177, -R132 ;  /* 0x80000084b1777220 */ /* 0x000fc40000410000 */
[-C--:B------:R-:W-:Y:S01]  /*8e90*/  FMUL.FTZ R177, R177, -R130.reuse ;  /* 0x80000082b1b17220 */ /* 0x080fe20000410000 */
[----:B------:R-:W-:Y:S01]  /*8ea0*/  STS [R117.X4+0x4240], R126 ;  /* 0x0042407e75007388 */ /* 0x000fe20000004800 */
[C---:B------:R-:W-:Y:S02]  /*8eb0*/  FFMA.FTZ R119, R178.reuse, R130, -R119 ;  /* 0x00000082b2777223 */ /* 0x040fe40000010877 */
[----:B------:R-:W-:Y:S02]  /*8ec0*/  FFMA.FTZ R178, R178, R132, R177 ;  /* 0x00000084b2b27223 */ /* 0x000fe400000100b1 */
[----:B------:R-:W-:Y:S02]  /*8ed0*/  FMUL.FTZ R128, R45, R128 ;  /* 0x000000802d807220 */ /* 0x000fe40000410000 */
[----:B------:R-:W-:Y:S02]  /*8ee0*/  FMUL.FTZ R123, R43, R29 ;  /* 0x0000001d2b7b7220 */ /* 0x000fe40000410000 */
[----:B------:R-:W-:Y:S01]  /*8ef0*/  FADD.FTZ R145, -R145, R178 ;  /* 0x000000b291917221 */ /* 0x000fe20000010100 */
[----:B------:R0:W-:Y:S01]  /*8f00*/  STS [R117.X4+0x4248], R128 ;  /* 0x0042488075007388 */ /* 0x0001e20000004800 */
[----:B------:R-:W-:-:S02]  /*8f10*/  FADD.FTZ R119, R144, R119 ;  /* 0x0000007790777221 */ /* 0x000fc40000010000 */
[C---:B------:R-:W-:Y:S02]  /*8f20*/  FFMA.FTZ R147, R124.reuse, R127, -R147 ;  /* 0x0000007f7c937223 */ /* 0x040fe40000010893 */
[----:B------:R-:W-:Y:S02]  /*8f30*/  FFMA.FTZ R100, R124, R125, R100 ;  /* 0x0000007d7c647223 */ /* 0x000fe40000010064 */
[C---:B------:R-:W-:Y:S02]  /*8f40*/  FFMA.FTZ R124, R99.reuse, -R123, R170 ;  /* 0x8000007b637c7223 */ /* 0x040fe400000100aa */
[----:B------:R-:W-:Y:S02]  /*8f50*/  FMUL.FTZ R125, R99, R122 ;  /* 0x0000007a637d7220 */ /* 0x000fe40000410000 */
[----:B------:R-:W-:Y:S02]  /*8f60*/  FMUL.FTZ R99, R179, -R145 ;  /* 0x80000091b3637220 */ /* 0x000fe40000410000 */
[----:B0-----:R-:W-:-:S02]  /*8f70*/  FMUL.FTZ R128, R44, R127 ;  /* 0x0000007f2c807220 */ /* 0x001fc40000410000 */
[----:B------:R-:W-:Y:S02]  /*8f80*/  FMUL.FTZ R179, R179, -R119 ;  /* 0x80000077b3b37220 */ /* 0x000fe40000410000 */
[C---:B------:R-:W-:Y:S01]  /*8f90*/  FFMA.FTZ R123, R98.reuse, -R123, R216 ;  /* 0x8000007b627b7223 */ /* 0x040fe200000100d8 */
[----:B------:R0:W-:Y:S01]  /*8fa0*/  STS [R117.X4+0x4244], R128 ;  /* 0x0042448075007388 */ /* 0x0001e20000004800 */
[----:B------:R-:W-:Y:S02]  /*8fb0*/  FFMA.FTZ R98, R98, R120, R125 ;  /* 0x0000007862627223 */ /* 0x000fe4000001007d */
[----:B------:R-:W-:Y:S02]  /*8fc0*/  FMUL.FTZ R127, R120, UR45 ;  /* 0x0000002d787f7c20 */ /* 0x000fe40008410000 */
[----:B------:R-:W-:Y:S02]  /*8fd0*/  FFMA.FTZ R99, R180, R119, -R99 ;  /* 0x00000077b4637223 */ /* 0x000fe40000010863 */
[----:B------:R-:W-:-:S02]  /*8fe0*/  FMUL.FTZ R125, R122, UR45 ;  /* 0x0000002d7a7d7c20 */ /* 0x000fc40008410000 */
[----:B------:R-:W-:Y:S02]  /*8ff0*/  FFMA.FTZ R180, R180, R145, R179 ;  /* 0x00000091b4b47223 */ /* 0x000fe400000100b3 */
[C---:B------:R-:W-:Y:S02]  /*9000*/  FFMA.FTZ R127, R122.reuse, UR44, -R127 ;  /* 0x0000002c7a7f7c23 */ /* 0x040fe4000801087f */
[-C--:B0-----:R-:W-:Y:S02]  /*9010*/  FMUL.FTZ R128, R122, R29.reuse ;  /* 0x0000001d7a807220 */ /* 0x081fe40000410000 */
[C---:B------:R-:W-:Y:S02]  /*9020*/  FFMA.FTZ R126, R120.reuse, UR44, R125 ;  /* 0x0000002c787e7c23 */ /* 0x040fe4000801007d */
[----:B------:R-:W-:Y:S02]  /*9030*/  FMUL.FTZ R122, R120, R29 ;  /* 0x0000001d787a7220 */ /* 0x000fe40000410000 */
[----:B------:R-:W-:-:S02]  /*9040*/  FADD.FTZ R120, -R143, R180 ;  /* 0x000000b48f787221 */ /* 0x000fc40000010100 */
[----:B------:R-:W-:Y:S02]  /*9050*/  FADD.FTZ R142, R142, R99 ;  /* 0x000000638e8e7221 */ /* 0x000fe40000010000 */
[C---:B------:R-:W-:Y:S02]  /*9060*/  FMUL.FTZ R99, R181.reuse, -R120 ;  /* 0x80000078b5637220 */ /* 0x040fe40000410000 */
[C---:B------:R-:W-:Y:S02]  /*9070*/  FMUL.FTZ R144, R124.reuse, R128 ;  /* 0x000000807c907220 */ /* 0x040fe40000410000 */
[----:B------:R-:W-:Y:S02]  /*9080*/  FMUL.FTZ R181, R181, -R142 ;  /* 0x8000008eb5b57220 */ /* 0x000fe40000410000 */
[-C--:B------:R-:W-:Y:S02]  /*9090*/  FMUL.FTZ R143, R124, R122.reuse ;  /* 0x0000007a7c8f7220 */ /* 0x080fe40000410000 */
[----:B------:R-:W-:-:S02]  /*90a0*/  FFMA.FTZ R144, R123, R122, R144 ;  /* 0x0000007a7b907223 */ /* 0x000fc40000010090 */
[----:B------:R-:W-:Y:S02]  /*90b0*/  FMUL.FTZ R140, R43, R122 ;  /* 0x0000007a2b8c7220 */ /* 0x000fe40000410000 */
[C---:B------:R-:W-:Y:S02]  /*90c0*/  FFMA.FTZ R181, R182.reuse, R120, R181 ;  /* 0x00000078b6b57223 */ /* 0x040fe400000100b5 */
[----:B------:R-:W-:Y:S01]  /*90d0*/  FFMA.FTZ R122, R182, R142, -R99 ;  /* 0x0000008eb67a7223 */ /* 0x000fe20000010863 */
[----:B------:R-:W-:Y:S01]  /*90e0*/  STS [R117.X4+0x4238], R140 ;  /* 0x0042388c75007388 */ /* 0x000fe20000004800 */
[----:B------:R-:W-:Y:S01]  /*90f0*/  FADD.FTZ R192, -R192, R181 ;  /* 0x000000b5c0c07221 */ /* 0x000fe20000010100 */
[----:B------:R-:W-:Y:S01]  /*9100*/  LEA.HI.SX32 R181, R232, R35, 0x1b ;  /* 0x00000023e8b57211 */ /* 0x000fe200078fdaff */
[----:B------:R-:W-:Y:S02]  /*9110*/  FMUL.FTZ R127, R124, R127 ;  /* 0x0000007f7c7f7220 */ /* 0x000fe40000410000 */
[----:B------:R-:W-:-:S02]  /*9120*/  FADD.FTZ R191, R191, R122 ;  /* 0x0000007abfbf7221 */ /* 0x000fc40000010000 */
[----:B------:R-:W-:Y:S02]  /*9130*/  FMUL.FTZ R124, R42, R30 ;  /* 0x0000001e2a7c7220 */ /* 0x000fe40000410000 */
[----:B------:R-:W-:Y:S02]  /*9140*/  FMUL.FTZ R122, R183, -R192 ;  /* 0x800000c0b77a7220 */ /* 0x000fe40000410000 */
[C---:B------:R-:W-:Y:S02]  /*9150*/  FFMA.FTZ R143, R123.reuse, R128, -R143 ;  /* 0x000000807b8f7223 */ /* 0x040fe4000001088f */
[----:B------:R-:W-:Y:S02]  /*9160*/  FFMA.FTZ R99, R123, R126, R127 ;  /* 0x0000007e7b637223 */ /* 0x000fe4000001007f */
[----:B------:R-:W-:Y:S02]  /*9170*/  FMUL.FTZ R183, R183, -R191 ;  /* 0x800000bfb7b77220 */ /* 0x000fe40000410000 */
[----:B------:R-:W-:-:S02]  /*9180*/  FFMA.FTZ R123, R97, -R124, R217 ;  /* 0x8000007c617b7223 */ /* 0x000fc400000100d9 */
[----:B------:R-:W-:Y:S02]  /*9190*/  FMUL.FTZ R97, R97, R149 ;  /* 0x0000009561617220 */ /* 0x000fe40000410000 */
[C---:B------:R-:W-:Y:S02]  /*91a0*/  FFMA.FTZ R183, R184.reuse, R192, R183 ;  /* 0x000000c0b8b77223 */ /* 0x040fe400000100b7 */
[----:B------:R-:W-:Y:S02]  /*91b0*/  FFMA.FTZ R122, R184, R191, -R122 ;  /* 0x000000bfb87a7223 */ /* 0x000fe4000001087a */
[C---:B------:R-:W-:Y:S02]  /*91c0*/  FFMA.FTZ R166, R96.reuse, -R124, R219 ;  /* 0x8000007c60a67223 */ /* 0x040fe400000100db */
[----:B------:R-:W-:Y:S02]  /*91d0*/  FFMA.FTZ R97, R96, R121, R97 ;  /* 0x0000007960617223 */ /* 0x000fe40000010061 */
[----:B------:R-:W-:-:S02]  /*91e0*/  FMUL.FTZ R96, R149, UR45 ;  /* 0x0000002d95607c20 */ /* 0x000fc40008410000 */
[----:B------:R-:W-:Y:S02]  /*91f0*/  FADD.FTZ R190, -R190, R183 ;  /* 0x000000b7bebe7221 */ /* 0x000fe40000010100 */
[----:B------:R-:W-:Y:S02]  /*9200*/  FADD.FTZ R189, R189, R122 ;  /* 0x0000007abdbd7221 */ /* 0x000fe40000010000 */
[----:B------:R-:W-:Y:S02]  /*9210*/  FFMA.FTZ R169, R121, UR44, R96 ;  /* 0x0000002c79a97c23 */ /* 0x000fe40008010060 */
[----:B------:R-:W-:Y:S02]  /*9220*/  FMUL.FTZ R96, R185, -R190 ;  /* 0x800000beb9607220 */ /* 0x000fe40000410000 */
[----:B------:R-:W-:Y:S02]  /*9230*/  FMUL.FTZ R124, R121, UR45 ;  /* 0x0000002d797c7c20 */ /* 0x000fe40008410000 */
[----:B------:R-:W-:-:S02]  /*9240*/  FMUL.FTZ R185, R185, -R189 ;  /* 0x800000bdb9b97220 */ /* 0x000fc40000410000 */
[----:B------:R-:W-:Y:S02]  /*9250*/  FMUL.FTZ R148, R43, R128 ;  /* 0x000000802b947220 */ /* 0x000fe40000410000 */
[C---:B------:R-:W-:Y:S02]  /*9260*/  FFMA.FTZ R124, R149.reuse, UR44, -R124 ;  /* 0x0000002c957c7c23 */ /* 0x040fe4000801087c */
[C---:B------:R-:W-:Y:S01]  /*9270*/  FFMA.FTZ R185, R186.reuse, R190, R185 ;  /* 0x000000bebab97223 */ /* 0x040fe200000100b9 */
[----:B------:R0:W-:Y:S01]  /*9280*/  STS [R117.X4+0x423c], R148 ;  /* 0x00423c9475007388 */ /* 0x0001e20000004800 */
[-C--:B------:R-:W-:Y:S02]  /*9290*/  FMUL.FTZ R149, R149, R30.reuse ;  /* 0x0000001e95957220 */ /* 0x080fe40000410000 */
[----:B------:R-:W-:Y:S02]  /*92a0*/  FMUL.FTZ R121, R121, R30 ;  /* 0x0000001e79797220 */ /* 0x000fe40000410000 */
[----:B------:R-:W-:Y:S01]  /*92b0*/  FFMA.FTZ R96, R186, R189, -R96 ;  /* 0x000000bdba607223 */ /* 0x000fe20000010860 */
[----:B------:R-:W-:Y:S01]  /*92c0*/  IADD3 R186, R35, 0x4c0, RZ ;  /* 0x000004c023ba7810 */ /* 0x000fe20007ffe0ff */
[----:B------:R-:W-:-:S02]  /*92d0*/  FMUL.FTZ R168, R123, R124 ;  /* 0x0000007c7ba87220 */ /* 0x000fc40000410000 */
[----:B------:R-:W-:Y:S02]  /*92e0*/  FMUL.FTZ R122, R36, R28 ;  /* 0x0000001c247a7220 */ /* 0x000fe40000410000 */
[----:B------:R-:W-:Y:S02]  /*92f0*/  FADD.FTZ R188, -R188, R185 ;  /* 0x000000b9bcbc7221 */ /* 0x000fe40000010100 */
[----:B0-----:R-:W-:Y:S02]  /*9300*/  FMUL.FTZ R148, R123, R149 ;  /* 0x000000957b947220 */ /* 0x001fe40000410000 */
[-C--:B------:R-:W-:Y:S02]  /*9310*/  FMUL.FTZ R124, R42, R121.reuse ;  /* 0x000000792a7c7220 */ /* 0x080fe40000410000 */
[----:B------:R-:W-:Y:S02]  /*9320*/  FADD.FTZ R187, R187, R96 ;  /* 0x00000060bbbb7221 */ /* 0x000fe40000010000 */
[----:B------:R-:W-:Y:S01]  /*9330*/  FMUL.FTZ R123, R123, R121 ;  /* 0x000000797b7b7220 */ /* 0x000fe20000410000 */
[----:B------:R0:W-:Y:S01]  /*9340*/  STS [R117.X4+0x4230], R124 ;  /* 0x0042307c75007388 */ /* 0x0001e20000004800 */
[----:B------:R-:W-:-:S02]  /*9350*/  FMUL.FTZ R125, R37, R27 ;  /* 0x0000001b257d7220 */ /* 0x000fc40000410000 */
[----:B------:R-:W-:Y:S02]  /*9360*/  FMUL.FTZ R96, R38, R26 ;  /* 0x0000001a26607220 */ /* 0x000fe40000410000 */
[----:B------:R-:W-:Y:S02]  /*9370*/  FFMA.FTZ R127, R85, -R122, R229 ;  /* 0x8000007a557f7223 */ /* 0x000fe400000100e5 */
[-C--:B------:R-:W-:Y:S02]  /*9380*/  FMUL.FTZ R161, R188, R28.reuse ;  /* 0x0000001cbca17220 */ /* 0x080fe40000410000 */
[-C--:B------:R-:W-:Y:S02]  /*9390*/  FMUL.FTZ R140, R42, R149.reuse ;  /* 0x000000952a8c7220 */ /* 0x080fe40000410000 */
[----:B------:R-:W-:Y:S02]  /*93a0*/  FMUL.FTZ R163, R187, R28 ;  /* 0x0000001cbba37220 */ /* 0x000fe40000410000 */
[----:B------:R-:W-:Y:S01]  /*93b0*/  FFMA.FTZ R149, R166, R149, -R123 ;  /* 0x00000095a6957223 */ /* 0x000fe2000001087b */
[----:B------:R1:W-:Y:S01]  /*93c0*/  STS [R117.X4+0x4234], R140 ;  /* 0x0042348c75007388 */ /* 0x0003e20000004800 */
[----:B------:R-:W-:-:S02]  /*93d0*/  FFMA.FTZ R126, R86, -R125, R228 ;  /* 0x8000007d567e7223 */ /* 0x000fc400000100e4 */
[-C--:B0-----:R-:W-:Y:S02]  /*93e0*/  FFMA.FTZ R124, R88, -R96.reuse, R171 ;  /* 0x80000060587c7223 */ /* 0x081fe400000100ab */
[----:B------:R-:W-:Y:S02]  /*93f0*/  FFMA.FTZ R123, R89, -R96, R225 ;  /* 0x80000060597b7223 */ /* 0x000fe400000100e1 */
[----:B------:R-:W-:Y:S02]  /*9400*/  FFMA.FTZ R148, R166, R121, R148 ;  /* 0x00000079a6947223 */ /* 0x000fe40000010094 */
[----:B------:R-:W-:Y:S02]  /*9410*/  FFMA.FTZ R128, R84, -R122, R139 ;  /* 0x8000007a54807223 */ /* 0x000fe4000001008b */
[----:B------:R-:W-:Y:S02]  /*9420*/  FFMA.FTZ R125, R87, -R125, R134 ;  /* 0x8000007d577d7223 */ /* 0x000fe40000010086 */
[----:B------:R-:W-:-:S02]  /*9430*/  FMUL.FTZ R162, R190, R27 ;  /* 0x0000001bbea27220 */ /* 0x000fc40000410000 */
[----:B------:R-:W-:Y:S02]  /*9440*/  FMUL.FTZ R164, R189, R27 ;  /* 0x0000001bbda47220 */ /* 0x000fe40000410000 */
[C---:B------:R-:W-:Y:S02]  /*9450*/  FMUL.FTZ R96, R127.reuse, R161 ;  /* 0x000000a17f607220 */ /* 0x040fe40000410000 */
[-C--:B------:R-:W-:Y:S02]  /*9460*/  FMUL.FTZ R121, R127, R163.reuse ;  /* 0x000000a37f797220 */ /* 0x080fe40000410000 */
[C---:B------:R-:W-:Y:S02]  /*9470*/  FMUL.FTZ R131, R125.reuse, R162 ;  /* 0x000000a27d837220 */ /* 0x040fe40000410000 */
[----:B------:R-:W-:Y:S02]  /*9480*/  FMUL.FTZ R133, R125, R164 ;  /* 0x000000a47d857220 */ /* 0x000fe40000410000 */
[----:B------:R-:W-:-:S02]  /*9490*/  FFMA.FTZ R96, R128, R163, R96 ;  /* 0x000000a380607223 */ /* 0x000fc40000010060 */
[-C--:B------:R-:W-:Y:S02]  /*94a0*/  FMUL.FTZ R167, R191, R26.reuse ;  /* 0x0000001abfa77220 */ /* 0x080fe40000410000 */
[----:B------:R-:W-:Y:S02]  /*94b0*/  FMUL.FTZ R165, R192, R26 ;  /* 0x0000001ac0a57220 */ /* 0x000fe40000410000 */
[----:B------:R-:W-:Y:S02]  /*94c0*/  FFMA.FTZ R121, R128, R161, -R121 ;  /* 0x000000a180797223 */ /* 0x000fe40000010879 */
[C---:B------:R-:W-:Y:S02]  /*94d0*/  FFMA.FTZ R131, R126.reuse, R164, R131 ;  /* 0x000000a47e837223 */ /* 0x040fe40000010083 */
[----:B------:R-:W-:Y:S02]  /*94e0*/  FFMA.FTZ R122, R126, R162, -R133 ;  /* 0x000000a27e7a7223 */ /* 0x000fe40000010885 */
[----:B------:R-:W-:-:S02]  /*94f0*/  FADD.FTZ R96, RZ, R96 ;  /* 0x00000060ff607221 */ /* 0x000fc40000010000 */
[----:B------:R-:W-:Y:S02]  /*9500*/  FADD.FTZ R121, RZ, R121 ;  /* 0x00000079ff797221 */ /* 0x000fe40000010000 */
[C---:B------:R-:W-:Y:S02]  /*9510*/  FMUL.FTZ R133, R123.reuse, R165 ;  /* 0x000000a57b857220 */ /* 0x040fe40000410000 */
[-C--:B-1----:R-:W-:Y:S02]  /*9520*/  FMUL.FTZ R140, R123, R167.reuse ;  /* 0x000000a77b8c7220 */ /* 0x082fe40000410000 */
[----:B------:R-:W-:Y:S02]  /*9530*/  FADD.FTZ R96, R96, R131 ;  /* 0x0000008360607221 */ /* 0x000fe40000010000 */
[----:B------:R-:W-:Y:S02]  /*9540*/  FADD.FTZ R121, R121, R122 ;  /* 0x0000007a79797221 */ /* 0x000fe40000010000 */
[----:B------:R-:W-:-:S02]  /*9550*/  FFMA.FTZ R131, R124, R167, R133 ;  /* 0x000000a77c837223 */ /* 0x000fc40000010085 */
[----:B------:R-:W-:Y:S02]  /*9560*/  FFMA.FTZ R140, R124, R165, -R140 ;  /* 0x000000a57c8c7223 */ /* 0x000fe4000001088c */
        /* <DEDUP_REMOVED lines=10> */
[----:B------:R-:W-:-:S02]  /*9610*/  FMUL.FTZ R173, R95, R132 ;  /* 0x000000845fad7220 */ /* 0x000fc40000410000 */
[-C--:B------:R-:W-:Y:S02]  /*9620*/  FFMA.FTZ R177, R95, -R131.reuse, R138 ;  /* 0x800000835fb17223 */ /* 0x080fe4000001008a */
[-C--:B------:R-:W-:Y:S02]  /*9630*/  FMUL.FTZ R169, R121, R172.reuse ;  /* 0x000000ac79a97220 */ /* 0x080fe40000410000 */
[----:B------:R-:W-:Y:S02]  /*9640*/  FFMA.FTZ R95, R94, -R131, R220 ;  /* 0x800000835e5f7223 */ /* 0x000fe400000100dc */
[----:B------:R-:W-:Y:S02]  /*9650*/  FFMA.FTZ R133, R96, R172, R133 ;  /* 0x000000ac60857223 */ /* 0x000fe40000010085 */
[----:B------:R-:W-:Y:S02]  /*9660*/  FFMA.FTZ R140, R94, R130, R173 ;  /* 0x000000825e8c7223 */ /* 0x000fe400000100ad */
[----:B------:R-:W-:-:S02]  /*9670*/  FMUL.FTZ R94, R40, R32 ;  /* 0x00000020285e7220 */ /* 0x000fc40000410000 */
[----:B------:R-:W-:Y:S02]  /*9680*/  FFMA.FTZ R169, R96, R174, -R169 ;  /* 0x000000ae60a97223 */ /* 0x000fe400000108a9 */
[----:B------:R-:W-:Y:S02]  /*9690*/  FADD.FTZ R166, R166, R133 ;  /* 0x00000085a6a67221 */ /* 0x000fe40000010000 */
[-C--:B------:R-:W-:Y:S02]  /*96a0*/  FFMA.FTZ R133, R92, -R94.reuse, R223 ;  /* 0x8000005e5c857223 */ /* 0x080fe400000100df */
[----:B------:R-:W-:Y:S02]  /*96b0*/  FMUL.FTZ R131, R132, UR45 ;  /* 0x0000002d84837c20 */ /* 0x000fe40008410000 */
[----:B------:R-:W-:Y:S02]  /*96c0*/  FFMA.FTZ R94, R93, -R94, R221 ;  /* 0x8000005e5d5e7223 */ /* 0x000fe400000100dd */
[----:B------:R-:W-:-:S02]  /*96d0*/  FMUL.FTZ R175, R145, R32 ;  /* 0x0000002091af7220 */ /* 0x000fc40000410000 */
[----:B------:R-:W-:Y:S02]  /*96e0*/  FADD.FTZ R168, R168, R169 ;  /* 0x000000a9a8a87221 */ /* 0x000fe40000010000 */
[C---:B------:R-:W-:Y:S02]  /*96f0*/  FMUL.FTZ R169, R130.reuse, UR45 ;  /* 0x0000002d82a97c20 */ /* 0x040fe40008410000 */
[C---:B------:R-:W-:Y:S02]  /*9700*/  FFMA.FTZ R131, R130.reuse, UR44, R131 ;  /* 0x0000002c82837c23 */ /* 0x040fe40008010083 */
[-C--:B------:R-:W-:Y:S02]  /*9710*/  FMUL.FTZ R180, R130, R31.reuse ;  /* 0x0000001f82b47220 */ /* 0x080fe40000410000 */
[----:B------:R-:W-:Y:S02]  /*9720*/  FMUL.FTZ R182, R132, R31 ;  /* 0x0000001f84b67220 */ /* 0x000fe40000410000 */
[----:B------:R-:W-:-:S02]  /*9730*/  FMUL.FTZ R173, R119, R32 ;  /* 0x0000002077ad7220 */ /* 0x000fc40000410000 */
[----:B------:R-:W-:Y:S02]  /*9740*/  FMUL.FTZ R130, R94, R175 ;  /* 0x000000af5e827220 */ /* 0x000fe40000410000 */
[----:B------:R-:W-:Y:S02]  /*9750*/  FFMA.FTZ R178, R132, UR44, -R169 ;  /* 0x0000002c84b27c23 */ /* 0x000fe400080108a9 */
[----:B------:R-:W-:Y:S02]  /*9760*/  FMUL.FTZ R179, R177, R182 ;  /* 0x000000b6b1b37220 */ /* 0x000fe40000410000 */
[-C--:B------:R-:W-:Y:S02]  /*9770*/  FMUL.FTZ R176, R94, R173.reuse ;  /* 0x000000ad5eb07220 */ /* 0x080fe40000410000 */
[----:B------:R-:W-:Y:S02]  /*9780*/  FFMA.FTZ R169, R133, R173, R130 ;  /* 0x000000ad85a97223 */ /* 0x000fe40000010082 */
[----:B------:R-:W-:-:S02]  /*9790*/  FMUL.FTZ R132, R177, R178 ;  /* 0x000000b2b1847220 */ /* 0x000fc40000410000 */
[-C--:B------:R-:W-:Y:S02]  /*97a0*/  FMUL.FTZ R178, R177, R180.reuse ;  /* 0x000000b4b1b27220 */ /* 0x080fe40000410000 */
[----:B------:R-:W-:Y:S01]  /*97b0*/  FFMA.FTZ R177, R133, R175, -R176 ;  /* 0x000000af85b17223 */ /* 0x000fe200000108b0 */
[----:B------:R-:W-:Y:S01]  /*97c0*/  IADD3 R176, R35, 0x380, RZ ;  /* 0x0000038023b07810 */ /* 0x000fe20007ffe0ff */
[----:B------:R-:W-:Y:S02]  /*97d0*/  FFMA.FTZ R179, R95, R180, R179 ;  /* 0x000000b45fb37223 */ /* 0x000fe400000100b3 */
[----:B------:R-:W-:Y:S02]  /*97e0*/  FADD.FTZ R166, R166, R169 ;  /* 0x000000a9a6a67221 */ /* 0x000fe40000010000 */
[----:B------:R-:W-:Y:S02]  /*97f0*/  FADD.FTZ R168, R168, R177 ;  /* 0x000000b1a8a87221 */ /* 0x000fe40000010000 */
[----:B------:R-:W-:-:S02]  /*9800*/  FMUL.FTZ R130, R119, UR45 ;  /* 0x0000002d77827c20 */ /* 0x000fc40008410000 */
[----:B------:R-:W-:Y:S02]  /*9810*/  FADD.FTZ R179, R166, R179 ;  /* 0x000000b3a6b37221 */ /* 0x000fe40000010000 */
[----:B------:R-:W-:Y:S01]  /*9820*/  FFMA.FTZ R177, R95, R182, -R178 ;  /* 0x000000b65fb17223 */ /* 0x000fe200000108b2 */
[----:B------:R-:W-:Y:S01]  /*9830*/  IADD3 R178, R35, 0x3c0, RZ ;  /* 0x000003c023b27810 */ /* 0x000fe20007ffe0ff */
[----:B------:R-:W-:Y:S02]  /*9840*/  FFMA.FTZ R169, R145, UR44, -R130 ;  /* 0x0000002c91a97c23 */ /* 0x000fe40008010882 */
[----:B------:R-:W-:Y:S02]  /*9850*/  FADD.FTZ R179, R179, R148 ;  /* 0x00000094b3b37221 */ /* 0x000fe40000010000 */
[----:B------:R-:W-:Y:S01]  /*9860*/  FADD.FTZ R168, R168, R177 ;  /* 0x000000b1a8a87221 */ /* 0x000fe20000010000 */
[----:B------:R-:W-:Y:S01]  /*9870*/  LEA.HI.SX32 R177, R218, R35, 0x1b ;  /* 0x00000023dab17211 */ /* 0x000fe200078fdaff */
[----:B------:R-:W-:Y:S01]  /*9880*/  FMUL.FTZ R130, R94, R169 ;  /* 0x000000a95e827220 */ /* 0x000fe20000410000 */
[----:B------:R-:W-:Y:S01]  /*9890*/  LEA.HI.SX32 R169, R194, R35, 0x1b ;  /* 0x00000023c2a97211 */ /* 0x000fe200078fdaff */
[----:B------:R-:W-:-:S02]  /*98a0*/  FADD.FTZ R179, R179, R144 ;  /* 0x00000090b3b37221 */ /* 0x000fc40000010000 */
[----:B------:R-:W-:Y:S02]  /*98b0*/  FADD.FTZ R94, R168, R149 ;  /* 0x00000095a85e7221 */ /* 0x000fe40000010000 */
[----:B------:R-:W-:Y:S01]  /*98c0*/  FADD.FTZ R146, R179, R146 ;  /* 0x00000092b3927221 */ /* 0x000fe20000010000 */
[----:B------:R-:W-:Y:S01]  /*98d0*/  LEA.HI.SX32 R179, R226, R35, 0x1b ;  /* 0x00000023e2b37211 */ /* 0x000fe200078fdaff */
[----:B------:R-:W-:Y:S02]  /*98e0*/  FADD.FTZ R94, R94, R143 ;  /* 0x0000008f5e5e7221 */ /* 0x000fe40000010000 */
[----:B------:R-:W-:Y:S02]  /*98f0*/  FADD.FTZ R146, R146, R151 ;  /* 0x0000009792927221 */ /* 0x000fe40000010000 */
[----:B------:R-:W-:Y:S02]  /*9900*/  FADD.FTZ R147, R94, R147 ;  /* 0x000000935e937221 */ /* 0x000fe40000010000 */
[----:B------:R-:W-:-:S02]  /*9910*/  FADD.FTZ R159, R146, R159 ;  /* 0x0000009f929f7221 */ /* 0x000fc40000010000 */
[----:B------:R-:W-:Y:S01]  /*9920*/  FMUL.FTZ R184, R41, R180 ;  /* 0x000000b429b87220 */ /* 0x000fe20000410000 */
[----:B------:R-:W-:Y:S01]  /*9930*/  IADD3 R180, R35, 0x400, RZ ;  /* 0x0000040023b47810 */ /* 0x000fe20007ffe0ff */
[----:B------:R-:W-:Y:S02]  /*9940*/  FMUL.FTZ R182, R41, R182 ;  /* 0x000000b629b67220 */ /* 0x000fe40000410000 */
[C---:B------:R-:W-:Y:S01]  /*9950*/  FMUL.FTZ R166, R40.reuse, R173 ;  /* 0x000000ad28a67220 */ /* 0x040fe20000410000 */
[----:B------:R0:W-:Y:S01]  /*9960*/  STS [R117.X4+0x4228], R184 ;  /* 0x004228b875007388 */ /* 0x0001e20000004800 */
[----:B------:R-:W-:Y:S01]  /*9970*/  FMUL.FTZ R168, R40, R175 ;  /* 0x000000af28a87220 */ /* 0x000fe20000410000 */
[-C--:B------:R-:W-:Y:S01]  /*9980*/  LEA.HI.SX32 R173, R198, R35.reuse, 0x1b ;  /* 0x00000023c6ad7211 */ /* 0x080fe200078fdaff */
[C---:B------:R-:W-:Y:S01]  /*9990*/  FMUL.FTZ R172, R39.reuse, R172 ;  /* 0x000000ac27ac7220 */ /* 0x040fe20000410000 */
[----:B------:R1:W-:Y:S01]  /*99a0*/  STS [R117.X4+0x422c], R182 ;  /* 0x00422cb675007388 */ /* 0x0003e20000004800 */
[----:B------:R-:W-:Y:S01]  /*99b0*/  FMUL.FTZ R174, R39, R174 ;  /* 0x000000ae27ae7220 */ /* 0x000fe20000410000 */
[----:B------:R-:W-:Y:S01]  /*99c0*/  LEA.HI.SX32 R175, R204, R35, 0x1b ;  /* 0x00000023ccaf7211 */ /* 0x000fe200078fdaff */
        /* <DEDUP_REMOVED lines=9> */
[----:B------:R1:W-:Y:S01]  /*9a60*/  STS [R117.X4+0x4218], R172 ;  /* 0x004218ac75007388 */ /* 0x0003e20000004800 */
[C---:B------:R-:W-:Y:S01]  /*9a70*/  FMUL.FTZ R144, R36.reuse, R163 ;  /* 0x000000a324907220 */ /* 0x040fe20000410000 */
[----:B--2---:R-:W-:Y:S01]  /*9a80*/  IADD3 R166, R35, 0x280, RZ ;  /* 0x0000028023a67810 */ /* 0x004fe20007ffe0ff */
        /* <DEDUP_REMOVED lines=14> */
[C---:B--2---:R-:W-:Y:S01]  /*9b70*/  IADD3 R174, R35.reuse, 0x340, RZ ;  /* 0x0000034023ae7810 */ /* 0x044fe20007ffe0ff */
[----:B0-----:R-:W-:Y:S01]  /*9b80*/  FADD.FTZ R94, R156, R129 ;  /* 0x000000819c5e7221 */ /* 0x001fe20000010000 */
[C---:B------:R-:W-:Y:S01]  /*9b90*/  IADD3 R156, R35.reuse, 0xc0, RZ ;  /* 0x000000c0239c7810 */ /* 0x040fe20007ffe0ff */
[----:B------:R0:W-:Y:S01]  /*9ba0*/  STS [R117.X4+0x420c], R162 ;  /* 0x00420ca275007388 */ /* 0x0001e20000004800 */
[----:B------:R-:W-:Y:S01]  /*9bb0*/  FADD.FTZ R129, R154, R137 ;  /* 0x000000899a817221 */ /* 0x000fe20000010000 */
[C---:B------:R-:W-:Y:S01]  /*9bc0*/  IADD3 R154, R35.reuse, 0x80, RZ ;  /* 0x00000080239a7810 */ /* 0x040fe20007ffe0ff */
[----:B------:R-:W-:Y:S01]  /*9bd0*/  FADD.FTZ R94, R94, R135 ;  /* 0x000000875e5e7221 */ /* 0x000fe20000010000 */
[----:B------:R2:W-:Y:S01]  /*9be0*/  STS [R117.X4+0x4200], R144 ;  /* 0x0042009075007388 */ /* 0x0005e20000004800 */
[C---:B------:R-:W-:Y:S01]  /*9bf0*/  IADD3 R158, R35.reuse, 0x100, RZ ;  /* 0x00000100239e7810 */ /* 0x040fe20007ffe0ff */
[----:B------:R-:W-:Y:S01]  /*9c00*/  FMUL.FTZ R150, R16, R139 ;  /* 0x0000008b10967220 */ /* 0x000fe20000410000 */
[----:B-1----:R-:W-:Y:S01]  /*9c10*/  IADD3 R164, R35, 0x240, RZ ;  /* 0x0000024023a47810 */ /* 0x002fe20007ffe0ff */
[----:B------:R1:W-:Y:S01]  /*9c20*/  STS [R117.X4+0x4204], R146 ;  /* 0x0042049275007388 */ /* 0x0003e20000004800 */
[-C--:B------:R-:W-:Y:S01]  /*9c30*/  LEA.HI.SX32 R135, R154, R35.reuse, 0x1b ;  /* 0x000000239a877211 */ /* 0x080fe200078fdaff */
[----:B------:R-:W-:Y:S01]  /*9c40*/  FFMA.FTZ R134, -R15, R134, -RZ ;  /* 0x000000860f867223 */ /* 0x000fe200000109ff */
[----:B0-----:R-:W-:Y:S01]  /*9c50*/  IADD3 R162, R35, 0x180, RZ ;  /* 0x0000018023a27810 */ /* 0x001fe20007ffe0ff */
[----:B------:R-:W-:Y:S01]  /*9c60*/  BAR.SYNC.DEFER_BLOCKING 0x0 ;  /* 0x0000000000007b1d */ /* 0x000fe20000010000 */
[-C--:B------:R-:W-:Y:S01]  /*9c70*/  LEA.HI.SX32 R141, R160, R35.reuse, 0x1b ;  /* 0x00000023a08d7211 */ /* 0x080fe200078fdaff */
[----:B------:R-:W-:Y:S01]  /*9c80*/  FFMA.FTZ R138, -R11, R138, -RZ ;  /* 0x0000008a0b8a7223 */ /* 0x000fe200000109ff */
[----:B--2---:R-:W-:Y:S01]  /*9c90*/  IADD3 R144, R35, 0x1c0, RZ ;  /* 0x000001c023907810 */ /* 0x004fe20007ffe0ff */
[----:B------:R-:W-:Y:S01]  /*9ca0*/  FFMA.FTZ R136, -R13, R136, -RZ ;  /* 0x000000880d887223 */ /* 0x000fe200000109ff */
[-C--:B------:R-:W-:Y:S01]  /*9cb0*/  LEA.HI.SX32 R143, R162, R35.reuse, 0x1b ;  /* 0x00000023a28f7211 */ /* 0x080fe200078fdaff */
[----:B------:R-:W-:Y:S01]  /*9cc0*/  FFMA.FTZ R170, -R9, R170, -RZ ;  /* 0x000000aa09aa7223 */ /* 0x000fe200000109ff */
[----:B-1----:R-:W-:Y:S01]  /*9cd0*/  IADD3 R146, R35, 0x200, RZ ;  /* 0x0000020023927810 */ /* 0x002fe20007ffe0ff */
[----:B------:R-:W-:Y:S01]  /*9ce0*/  FFMA.FTZ R208, -R6, R208, -RZ ;  /* 0x000000d006d07223 */ /* 0x000fe200000109ff */
[-C--:B------:R-:W-:Y:S01]  /*9cf0*/  LEA.HI.SX32 R147, R164, R35.reuse, 0x1b ;  /* 0x00000023a4937211 */ /* 0x080fe200078fdaff */
        /* <DEDUP_REMOVED lines=19> */
[----:B------:R-:W-:Y:S01]  /*9e30*/  LEA.HI.SX32 R137, R156, R35, 0x1b ;  /* 0x000000239c897211 */ /* 0x000fe200078fdaff */
[----:B------:R-:W-:Y:S01]  /*9e40*/  FFMA.FTZ R156, -R16, R229, -RZ ;  /* 0x000000e5109c7223 */ /* 0x000fe200000109ff */
[-C--:B------:R-:W-:Y:S01]  /*9e50*/  LEA.HI.SX32 R139, R158, R35.reuse, 0x1b ;  /* 0x000000239e8b7211 */ /* 0x080fe200078fdaff */
[----:B------:R-:W2:Y:S01]  /*9e60*/  LDS R242, [R148.X4+0x4200] ;  /* 0x0042000094f27984 */ /* 0x000ea20000004800 */
[----:B------:R-:W-:Y:S01]  /*9e70*/  LEA.HI.SX32 R144, R144, R35, 0x1b ;  /* 0x0000002390907211 */ /* 0x000fe200078fdaff */
[----:B------:R-:W-:Y:S01]  /*9e80*/  FFMA.FTZ R158, -R14, R225, -RZ ;  /* 0x000000e10e9e7223 */ /* 0x000fe200000109ff */
[-C--:B------:R-:W-:Y:S01]  /*9e90*/  LEA.HI.SX32 R146, R146, R35.reuse, 0x1b ;  /* 0x0000002392927211 */ /* 0x080fe200078fdaff */
[----:B------:R-:W3:Y:S01]  /*9ea0*/  LDS R193, [R137.X4+0x4500] ;  /* 0x0045000089c17984 */ /* 0x000ee20000004800 */
[-C--:B------:R-:W-:Y:S01]  /*9eb0*/  LEA.HI.SX32 R167, R184, R35.reuse, 0x1b ;  /* 0x00000023b8a77211 */ /* 0x080fe200078fdaff */
[----:B------:R-:W-:Y:S01]  /*9ec0*/  FMUL.FTZ R171, R120, UR45 ;  /* 0x0000002d78ab7c20 */ /* 0x000fe20008410000 */
[-C--:B------:R-:W-:Y:S01]  /*9ed0*/  LEA.HI.SX32 R168, R186, R35.reuse, 0x1b ;  /* 0x00000023baa87211 */ /* 0x080fe200078fdaff */
[----:B------:R-:W4:Y:S01]  /*9ee0*/  LDS R197, [R139.X4+0x4600] ;  /* 0x004600008bc57984 */ /* 0x000f220000004800 */
[-C--:B------:R-:W-:Y:S01]  /*9ef0*/  LEA.HI.SX32 R172, R196, R35.reuse, 0x1b ;  /* 0x00000023c4ac7211 */ /* 0x080fe200078fdaff */
[----:B------:R-:W-:Y:S01]  /*9f00*/  FFMA.FTZ R171, R142, UR44, R171 ;  /* 0x0000002c8eab7c23 */ /* 0x000fe200080100ab */
[-C--:B------:R-:W-:Y:S01]  /*9f10*/  LEA.HI.SX32 R174, R202, R35.reuse, 0x1b ;  /* 0x00000023caae7211 */ /* 0x080fe200078fdaff */
[----:B------:R-:W0:Y:S01]  /*9f20*/  LDS R199, [R141.X4+0x4700] ;  /* 0x004700008dc77984 */ /* 0x000e220000004800 */
[----:B------:R-:W-:-:S02]  /*9f30*/  LEA.HI.SX32 R176, R214, R35, 0x1b ;  /* 0x00000023d6b07211 */ /* 0x000fc400078fdaff */
[-C--:B------:R-:W-:Y:S01]  /*9f40*/  LEA.HI.SX32 R178, R222, R35.reuse, 0x1b ;  /* 0x00000023deb27211 */ /* 0x080fe200078fdaff */
[----:B------:R-:W0:Y:S01]  /*9f50*/  LDS R203, [R143.X4+0x4800] ;  /* 0x004800008fcb7984 */ /* 0x000e220000004800 */
[-C--:B------:R-:W-:Y:S02]  /*9f60*/  LEA.HI.SX32 R180, R230, R35.reuse, 0x1b ;  /* 0x00000023e6b47211 */ /* 0x080fe400078fdaff */
        /* <DEDUP_REMOVED lines=41> */
[----:B-----5:R-:W-:-:S03]  /*a200*/  FFMA.FTZ R136, -R8, R205, -RZ ;  /* 0x000000cd08887223 */ /* 0x020fc600000109ff */
        /* <DEDUP_REMOVED lines=8> */
[----:B-1----:R-:W-:Y:S01]  /*a290*/  FMUL.FTZ R138, R145, UR45 ;  /* 0x0000002d918a7c20 */ /* 0x002fe20008410000 */
[----:B------:R-:W-:Y:S02]  /*a2a0*/  ISETP.GE.AND P0, PT, R134, 0x1, PT ;  /* 0x000000018600780c */ /* 0x000fe40003f06270 */
[----:B------:R1:W-:Y:S01]  /*a2b0*/  STS [R117.X4+0x633c], R170 ;  /* 0x00633caa75007388 */ /* 0x0003e20000004800 */
[----:B--2---:R-:W-:Y:S02]  /*a2c0*/  FMUL.FTZ R158, R3, R201 ;  /* 0x000000c9039e7220 */ /* 0x004fe40000410000 */
[----:B------:R-:W-:Y:S01]  /*a2d0*/  FFMA.FTZ R201, R119, UR44, R138 ;  /* 0x0000002c77c97c23 */ /* 0x000fe2000801008a */
[----:B------:R2:W-:Y:S01]  /*a2e0*/  STS [R117.X4+0x6340], R150 ;  /* 0x0063409675007388 */ /* 0x0005e20000004800 */
[----:B-----5:R-:W-:-:S02]  /*a2f0*/  FMUL.FTZ R136, R93, R145 ;  /* 0x000000915d887220 */ /* 0x020fc40000410000 */
[----:B------:R-:W-:Y:S01]  /*a300*/  FMUL.FTZ R138, R192, UR45 ;  /* 0x0000002dc08a7c20 */ /* 0x000fe20008410000 */
[----:B------:R5:W-:Y:S01]  /*a310*/  STS [R117.X4+0x6354], R208 ;  /* 0x006354d075007388 */ /* 0x000be20000004800 */
[----:B-1----:R-:W-:Y:S02]  /*a320*/  FMUL.FTZ R170, R2, R195 ;  /* 0x000000c302aa7220 */ /* 0x002fe40000410000 */
[C---:B------:R-:W-:Y:S01]  /*a330*/  FMUL.FTZ R93, R191.reuse, UR45 ;  /* 0x0000002dbf5d7c20 */ /* 0x040fe20008410000 */
[----:B------:R1:W-:Y:S01]  /*a340*/  STS [R117.X4+0x6360], R156 ;  /* 0x0063609c75007388 */ /* 0x0003e20000004800 */
[----:B------:R-:W-:Y:S02]  /*a350*/  FMUL.FTZ R145, R142, UR45 ;  /* 0x0000002d8e917c20 */ /* 0x000fe40008410000 */
[----:B--2---:R-:W-:Y:S01]  /*a360*/  FFMA.FTZ R150, -R2, R227, -RZ ;  /* 0x000000e302967223 */ /* 0x004fe200000109ff */
[----:B------:R2:W-:Y:S01]  /*a370*/  STS [R117.X4+0x634c], R206 ;  /* 0x00634cce75007388 */ /* 0x0005e20000004800 */
[----:B------:R-:W-:-:S02]  /*a380*/  FFMA.FTZ R195, R191, UR44, R138 ;  /* 0x0000002cbfc37c23 */ /* 0x000fc4000801008a */
[----:B-----5:R-:W-:Y:S01]  /*a390*/  FMUL.FTZ R208, R0, R233 ;  /* 0x000000e900d07220 */ /* 0x020fe20000410000 */
[----:B------:R-:W-:Y:S01]  /*a3a0*/  STS [R117.X4+0x6308], R228 ;  /* 0x006308e475007388 */ /* 0x000fe20000004800 */
[----:B------:R-:W-:Y:S02]  /*a3b0*/  FMUL.FTZ R138, R190, UR45 ;  /* 0x0000002dbe8a7c20 */ /* 0x000fe40008410000 */
[----:B-1----:R-:W-:Y:S01]  /*a3c0*/  FFMA.FTZ R156, -R0, R231, -RZ ;  /* 0x000000e7009c7223 */ /* 0x002fe200000109ff */
[----:B------:R-:W-:Y:S01]  /*a3d0*/  STS [R117.X4+0x6310], R244 ;  /* 0x006310f475007388 */ /* 0x000fe20000004800 */
[----:B--2---:R-:W-:-:S03]  /*a3e0*/  FFMA.FTZ R206, R192, UR44, -R93 ;  /* 0x0000002cc0ce7c23 */ /* 0x004fc6000801085d */
        /* <DEDUP_REMOVED lines=12> */
[----:B------:R-:W-:Y:S01]  /*a4b0*/  STS [R117.X4+0x6378], R208 ;  /* 0x006378d075007388 */ /* 0x000fe20000004800 */
[----:B------:R-:W-:Y:S02]  /*a4c0*/  FFMA.FTZ R145, R189, UR44, R138 ;  /* 0x0000002cbd917c23 */ /* 0x000fe4000801008a */
[C---:B------:R-:W-:Y:S01]  /*a4d0*/  FFMA.FTZ R138, R188.reuse, UR44, -R93 ;  /* 0x0000002cbc8a7c23 */ /* 0x040fe2000801085d */
[----:B------:R1:W-:Y:S01]  /*a4e0*/  STS [R117.X4+0x637c], R156 ;  /* 0x00637c9c75007388 */ /* 0x0003e20000004800 */
[----:B--2---:R-:W-:-:S04]  /*a4f0*/  FMUL.FTZ R150, R188, UR45 ;  /* 0x0000002dbc967c20 */ /* 0x004fc80008410000 */
[----:B------:R-:W-:Y:S02]  /*a500*/  FFMA.FTZ R93, R187, UR44, R150 ;  /* 0x0000002cbb5d7c23 */ /* 0x000fe40008010096 */
[----:B-1----:R-:W-:-:S04]  /*a510*/  FMUL.FTZ R117, R189, UR45 ;  /* 0x0000002dbd757c20 */ /* 0x002fc80008410000 */
[----:B------:R-:W-:Y:S01]  /*a520*/  FFMA.FTZ R170, R190, UR44, -R117 ;  /* 0x0000002cbeaa7c23 */ /* 0x000fe20008010875 */
[----:B------:R-:W-:Y:S06]  /*a530*/  BAR.SYNC.DEFER_BLOCKING 0x0 ;  /* 0x0000000000007b1d */ /* 0x000fec0000010000 */
[----:B------:R-:W-:Y:S05]  /*a540*/  @!P0 BRA `(.L_x_7864) ;  /* 0x0000036000008947 */ /* 0x000fea0003800000 */
[----:B0--34-:R-:W-:Y:S01]  /*a550*/  UMOV UR48, 0x1 ;  /* 0x0000000100307882 */ /* 0x019fe20000000000 */
[----:B------:R0:W1:Y:S01]  /*a560*/  LDS R117, [R148.X4+0x6300] ;  /* 0x0063000094757984 */ /* 0x0000620000004800 */
[----:B------:R-:W-:Y:S01]  /*a570*/  ULDC.64 UR34, c[0x0][0x298] ;  /* 0x0000a60000227ab9 */ /* 0x000fe20000000a00 */
[----:B------:R-:W-:Y:S01]  /*a580*/  MOV R157, UR7 ;  /* 0x00000007009d7c02 */ /* 0x000fe20008000f00 */
[----:B------:R-:W-:-:S02]  /*a590*/  USHF.R.U64 UR47, UR34, UR48, UR35 ;  /* 0x00000030222f7299 */ /* 0x000fc40008001223 */
[----:B------:R-:W-:Y:S02]  /*a5a0*/  USHF.R.U32.HI UR50, URZ, 0x1, UR35 ;  /* 0x000000013f327899 */ /* 0x000fe40008011623 */
[----:B------:R-:W-:Y:S02]  /*a5b0*/  ULDC.64 UR36, c[0x0][0x2b8] ;  /* 0x0000ae0000247ab9 */ /* 0x000fe40000000a00 */
[----:B------:R-:W-:Y:S02]  /*a5c0*/  ULDC.64 UR34, c[0x0][0x2a0] ;  /* 0x0000a80000227ab9 */ /* 0x000fe40000000a00 */
[----:B------:R-:W-:Y:S02]  /*a5d0*/  UIMAD UR53, UR15, UR34, URZ ;  /* 0x000000220f3572a4 */ /* 0x000fe4000f8e023f */
[----:B------:R-:W-:Y:S02]  /*a5e0*/  USHF.R.U64 UR48, UR36, UR48, UR37 ;  /* 0x0000003024307299 */ /* 0x000fe40008001225 */
[----:B------:R-:W-:-:S02]  /*a5f0*/  USHF.R.U32.HI UR52, URZ, 0x1, UR37 ;  /* 0x000000013f347899 */ /* 0x000fc40008011625 */
[----:B------:R-:W-:Y:S02]  /*a600*/  UIMAD.WIDE.U32 UR40, UR14, UR34, URZ ;  /* 0x000000220e2872a5 */ /* 0x000fe4000f8e003f */
[----:B------:R-:W-:Y:S02]  /*a610*/  ULDC.64 UR36, c[0x0][0x2b0] ;  /* 0x0000ac0000247ab9 */ /* 0x000fe40000000a00 */
[----:B------:R-:W-:Y:S02]  /*a620*/  UIMAD UR36, UR43, UR36, URZ ;  /* 0x000000242b2472a4 */ /* 0x000fe4000f8e023f */
        /* <DEDUP_REMOVED lines=40> */
.L_x_7864:
[----:B0--34-:R-:W-:Y:S05]  /*a8b0*/  BSYNC B0 ;  /* 0x0000000000007941 */ /* 0x019fea0003800000 */
.L_x_7863:
        /* <DEDUP_REMOVED lines=11> */
[----:B------:R-:W-:Y:S01]  /*a970*/  FADD.FTZ R129, R129, R116 ;  /* 0x0000007481817221 */ /* 0x000fe20000010000 */
[----:B------:R-:W-:Y:S01]  /*a980*/  USHF.R.U64 UR43, UR34, 0x1, UR35 ;  /* 0x00000001222b7899 */ /* 0x000fe20008001223 */
[----:B------:R-:W-:Y:S01]  /*a990*/  ISETP.GE.AND P2, PT, R134, 0xc1, PT ;  /* 0x000000c18600780c */ /* 0x000fe20003f46270 */
        /* <DEDUP_REMOVED lines=48> */
[----:B------:R-:W-:Y:S02]  /*aca0*/  IADD3 R117, R151, UR34, RZ ;  /* 0x0000002297757c10 */ /* 0x000fe4000fffe0ff */
[----:B------:R-:W-:Y:S02]  /*acb0*/  MOV R116, R150 ;  /* 0x0000009600747202 */ /* 0x000fe40000000f00 */
[----:B------:R-:W-:Y:S01]  /*acc0*/  IADD3 R149, R149, UR36, RZ ;  /* 0x0000002495957c10 */ /* 0x000fe2000fffe0ff */
[----:B------:R-:W-:Y:S05]  /*acd0*/  @!P0 BRA `(.L_x_7866) ;  /* 0x0000002000008947 */ /* 0x000fea0003800000 */
[----:B01----:R0:W-:Y:S04]  /*ace0*/  RED.E.ADD.F32.FTZ.RN.STRONG.GPU [R116.64+-0x1f00], R183 ;  /* 0xffe100b77400798e */ /* 0x0031e8000c10e798 */
[----:B------:R0:W-:Y:S02]  /*acf0*/  RED.E.ADD.F32.FTZ.RN.STRONG.GPU [R148.64+-0x1f00], R115 ;  /* 0xffe100739400798e */ /* 0x0001e4000c10e798 */
.L_x_7866:
[----:B01----:R-:W-:Y:S05]  /*ad00*/  BSYNC B0 ;  /* 0x0000000000007941 */ /* 0x003fea0003800000 */
.L_x_7865:
[----:B------:R-:W0:Y:S01]  /*ad10*/  LDS R135, [R135.X4+0x6500] ;  /* 0x0065000087877984 */ /* 0x000e220000004800 */
[----:B------:R-:W-:Y:S01]  /*ad20*/  BSSY B0, `(.L_x_7867) ;  /* 0x0000004000007945 */ /* 0x000fe20003800000 */
[----:B------:R-:W-:Y:S05]  /*ad30*/  @!P1 BRA `(.L_x_7868) ;  /* 0x0000002000009947 */ /* 0x000fea0003800000 */
[----:B------:R1:W-:Y:S04]  /*ad40*/  RED.E.ADD.F32.FTZ.RN.STRONG.GPU [R116.64+-0x1e00], R185 ;  /* 0xffe200b97400798e */ /* 0x0003e8000c10e798 */
[----:B0-----:R1:W-:Y:S02]  /*ad50*/  RED.E.ADD.F32.FTZ.RN.STRONG.GPU [R148.64+-0x1e00], R135 ;  /* 0xffe200879400798e */ /* 0x0013e4000c10e798 */
.L_x_7868:
[----:B------:R-:W-:Y:S05]  /*ad60*/  BSYNC B0 ;  /* 0x0000000000007941 */ /* 0x000fea0003800000 */
.L_x_7867:
[----:B------:R-:W2:Y:S01]  /*ad70*/  LDS R137, [R137.X4+0x6600] ;  /* 0x0066000089897984 */ /* 0x000ea20000004800 */
[----:B------:R-:W-:Y:S01]  /*ad80*/  BSSY B0, `(.L_x_7869) ;  /* 0x0000004000007945 */ /* 0x000fe20003800000 */
[----:B------:R-:W-:Y:S05]  /*ad90*/  @!P2 BRA `(.L_x_7870) ;  /* 0x000000200000a947 */ /* 0x000fea0003800000 */
[----:B------:R3:W-:Y:S04]  /*ada0*/  RED.E.ADD.F32.FTZ.RN.STRONG.GPU [R116.64+-0x1d00], R193 ;  /* 0xffe300c17400798e */ /* 0x0007e8000c10e798 */
[----:B--2---:R3:W-:Y:S02]  /*adb0*/  RED.E.ADD.F32.FTZ.RN.STRONG.GPU [R148.64+-0x1d00], R137 ;  /* 0xffe300899400798e */ /* 0x0047e4000c10e798 */
.L_x_7870:
[----:B------:R-:W-:Y:S05]  /*adc0*/  BSYNC B0 ;  /* 0x0000000000007941 */ /* 0x000fea0003800000 */
.L_x_7869:
        /* <DEDUP_REMOVED lines=12> */
.L_x_7872:
[----:B------:R-:W-:Y:S05]  /*ae90*/  BSYNC B0 ;  /* 0x0000000000007941 */ /* 0x000fea0003800000 */
.L_x_7871:
[----:B------:R-:W1:Y:S01]  /*aea0*/  LDS R141, [R141.X4+0x6800] ;  /* 0x006800008d8d7984 */ /* 0x000e620000004800 */
[----:B------:R-:W-:Y:S01]  /*aeb0*/  BSSY B0, `(.L_x_7873) ;  /* 0x0000004000007945 */ /* 0x000fe20003800000 */
[----:B------:R-:W-:Y:S05]  /*aec0*/  @!P0 BRA `(.L_x_7874) ;  /* 0x0000002000008947 */ /* 0x000fea0003800000 */
[----:B------:R3:W-:Y:S04]  /*aed0*/  RED.E.ADD.F32.FTZ.RN.STRONG.GPU [R116.64+-0x1b00], R199 ;  /* 0xffe500c77400798e */ /* 0x0007e8000c10e798 */
[----:B-1----:R3:W-:Y:S02]  /*aee0*/  RED.E.ADD.F32.FTZ.RN.STRONG.GPU [R148.64+-0x1b00], R141 ;  /* 0xffe5008d9400798e */ /* 0x0027e4000c10e798 */
.L_x_7874:
[----:B------:R-:W-:Y:S05]  /*aef0*/  BSYNC B0 ;  /* 0x0000000000007941 */ /* 0x000fea0003800000 */
.L_x_7873:
[----:B------:R-:W3:Y:S01]  /*af00*/  LDS R143, [R143.X4+0x6900] ;  /* 0x006900008f8f7984 */ /* 0x000ee20000004800 */
[----:B------:R-:W-:Y:S01]  /*af10*/  BSSY B0, `(.L_x_7875) ;  /* 0x0000004000007945 */ /* 0x000fe20003800000 */
[----:B------:R-:W-:Y:S05]  /*af20*/  @!P1 BRA `(.L_x_7876) ;  /* 0x0000002000009947 */ /* 0x000fea0003800000 */
[----:B------:R4:W-:Y:S04]  /*af30*/  RED.E.ADD.F32.FTZ.RN.STRONG.GPU [R116.64+-0x1a00], R203 ;  /* 0xffe600cb7400798e */ /* 0x0009e8000c10e798 */
[----:B---3--:R4:W-:Y:S02]  /*af40*/  RED.E.ADD.F32.FTZ.RN.STRONG.GPU [R148.64+-0x1a00], R143 ;  /* 0xffe6008f9400798e */ /* 0x0089e4000c10e798 */
.L_x_7876:
[----:B------:R-:W-:Y:S05]  /*af50*/  BSYNC B0 ;  /* 0x0000000000007941 */ /* 0x000fea0003800000 */
.L_x_7875:
[----:B------:R4:W3:Y:S01]  /*af60*/  LDS R115, [R144.X4+0x6a00] ;  /* 0x006a000090737984 */ /* 0x0008e20000004800 */
[----:B------:R-:W-:Y:S01]  /*af70*/  BSSY B0, `(.L_x_7877) ;  /* 0x0000004000007945 */ /* 0x000fe20003800000 */
[----:B------:R-:W-:Y:S05]  /*af80*/  @!P2 BRA `(.L_x_7878) ;  /* 0x000000200000a947 */ /* 0x000fea0003800000 */
[----:B------:R4:W-:Y:S04]  /*af90*/  RED.E.ADD.F32.FTZ.RN.STRONG.GPU [R116.64+-0x1900], R235 ;  /* 0xffe700eb7400798e */ /* 0x0009e8000c10e798 */
[----:B---3--:R4:W-:Y:S02]  /*afa0*/  RED.E.ADD.F32.FTZ.RN.STRONG.GPU [R148.64+-0x1900], R115 ;  /* 0xffe700739400798e */ /* 0x0089e4000c10e798 */
.L_x_7878:
[----:B------:R-:W-:Y:S05]  /*afb0*/  BSYNC B0 ;  /* 0x0000000000007941 */ /* 0x000fea0003800000 */
.L_x_7877:
[----:B---34-:R3:W4:Y:S01]  /*afc0*/  LDS R115, [R146.X4+0x6b00] ;  /* 0x006b000092737984 */ /* 0x0187220000004800 */
[----:B------:R-:W-:Y:S01]  /*afd0*/  BSSY B0, `(.L_x_7879) ;  /* 0x0000004000007945 */ /* 0x000fe20003800000 */
[----:B------:R-:W-:Y:S05]  /*afe0*/  @!P3 BRA `(.L_x_7880) ;  /* 0x000000200000b947 */ /* 0x000fea0003800000 */
[----:B------:R3:W-:Y:S04]  /*aff0*/  RED.E.ADD.F32.FTZ.RN.STRONG.GPU [R116.64+-0x1800], R237 ;  /* 0xffe800ed7400798e */ /* 0x0007e8000c10e798 */
[----:B----4-:R3:W-:Y:S02]  /*b000*/  RED.E.ADD.F32.FTZ.RN.STRONG.GPU [R148.64+-0x1800], R115 ;  /* 0xffe800739400798e */ /* 0x0107e4000c10e798 */
.L_x_7880:
[----:B------:R-:W-:Y:S05]  /*b010*/  BSYNC B0 ;  /* 0x0000000000007941 */ /* 0x000fea0003800000 */
.L_x_7879:
[----:B------:R-:W3:Y:S01]  /*b020*/  LDS R147, [R147.X4+0x6c00] ;  /* 0x006c000093937984 */ /* 0x000ee20000004800 */
[----:B------:R-:W-:Y:S01]  /*b030*/  BSSY B0, `(.L_x_7881) ;  /* 0x0000004000007945 */ /* 0x000fe20003800000 */
[----:B------:R-:W-:Y:S05]  /*b040*/  @!P4 BRA `(.L_x_7882) ;  /* 0x000000200000c947 */ /* 0x000fea0003800000 */
[----:B------:R4:W-:Y:S04]  /*b050*/  RED.E.ADD.F32.FTZ.RN.STRONG.GPU [R116.64+-0x1700], R239 ;  /* 0xffe900ef7400798e */ /* 0x0009e8000c10e798 */
[----:B---3--:R4:W-:Y:S02]  /*b060*/  RED.E.ADD.F32.FTZ.RN.STRONG.GPU [R148.64+-0x1700], R147 ;  /* 0xffe900939400798e */ /* 0x0089e4000c10e798 */
.L_x_7882:
[----:B------:R-:W-:Y:S05]  /*b070*/  BSYNC B0 ;  /* 0x0000000000007941 */ /* 0x000fea0003800000 */
.L_x_7881:
[----:B---34-:R3:W4:Y:S01]  /*b080*/  LDS R115, [R154.X4+0x6d00] ;  /* 0x006d00009a737984 */ /* 0x0187220000004800 */
[----:B------:R-:W-:Y:S01]  /*b090*/  BSSY B0, `(.L_x_7883) ;  /* 0x0000004000007945 */ /* 0x000fe20003800000 */
[----:B------:R-:W-:Y:S05]  /*b0a0*/  @!P5 BRA `(.L_x_7884) ;  /* 0x000000200000d947 */ /* 0x000fea0003800000 */
[----:B------:R3:W-:Y:S04]  /*b0b0*/  RED.E.ADD.F32.FTZ.RN.STRONG.GPU [R116.64+-0x1600], R241 ;  /* 0xffea00f17400798e */ /* 0x0007e8000c10e798 */
[----:B----4-:R3:W-:Y:S02]  /*b0c0*/  RED.E.ADD.F32.FTZ.RN.STRONG.GPU [R148.64+-0x1600], R115 ;  /* 0xffea00739400798e */ /* 0x0107e4000c10e798 */
.L_x_7884:
[----:B------:R-:W-:Y:S05]  /*b0d0*/  BSYNC B0 ;  /* 0x0000000000007941 */ /* 0x000fea0003800000 */
.L_x_7883:
        /* <DEDUP_REMOVED lines=12> */
.L_x_7886:
[----:B---3--:R-:W-:Y:S05]  /*b1a0*/  BSYNC B0 ;  /* 0x0000000000007941 */ /* 0x008fea0003800000 */
.L_x_7885:
[----:B------:R-:W3:Y:S01]  /*b1b0*/  LDS R161, [R161.X4+0x6f00] ;  /* 0x006f0000a1a17984 */ /* 0x000ee20000004800 */
[----:B------:R-:W-:Y:S01]  /*b1c0*/  BSSY B0, `(.L_x_7887) ;  /* 0x0000004000007945 */ /* 0x000fe20003800000 */
[----:B------:R-:W-:Y:S05]  /*b1d0*/  @!P0 BRA `(.L_x_7888) ;  /* 0x0000002000008947 */ /* 0x000fea0003800000 */
[----:B------:R4:W-:Y:S04]  /*b1e0*/  RED.E.ADD.F32.FTZ.RN.STRONG.GPU [R116.64+-0x1400], R245 ;  /* 0xffec00f57400798e */ /* 0x0009e8000c10e798 */
[----:B---3--:R4:W-:Y:S02]  /*b1f0*/  RED.E.ADD.F32.FTZ.RN.STRONG.GPU [R148.64+-0x1400], R161 ;  /* 0xffec00a19400798e */ /* 0x0089e4000c10e798 */
.L_x_7888:
[----:B------:R-:W-:Y:S05]  /*b200*/  BSYNC B0 ;  /* 0x0000000000007941 */ /* 0x000fea0003800000 */
.L_x_7887:
[----:B----4-:R4:W3:Y:S01]  /*b210*/  LDS R115, [R162.X4+0x7000] ;  /* 0x00700000a2737984 */ /* 0x0108e20000004800 */
[----:B------:R-:W-:Y:S01]  /*b220*/  BSSY B0, `(.L_x_7889) ;  /* 0x0000004000007945 */ /* 0x000fe20003800000 */
[----:B------:R-:W-:Y:S05]  /*b230*/  @!P1 BRA `(.L_x_7890) ;  /* 0x0000002000009947 */ /* 0x000fea0003800000 */
[----:B------:R4:W-:Y:S04]  /*b240*/  RED.E.ADD.F32.FTZ.RN.STRONG.GPU [R116.64+-0x1300], R247 ;  /* 0xffed00f77400798e */ /* 0x0009e8000c10e798 */
[----:B---3--:R4:W-:Y:S02]  /*b250*/  RED.E.ADD.F32.FTZ.RN.STRONG.GPU [R148.64+-0x1300], R115 ;  /* 0xffed00739400798e */ /* 0x0089e4000c10e798 */
.L_x_7890:
[----:B------:R-:W-:Y:S05]  /*b260*/  BSYNC B0 ;  /* 0x0000000000007941 */ /* 0x000fea0003800000 */
.L_x_7889:
[----:B------:R-:W4:Y:S01]  /*b270*/  LDS R163, [R163.X4+0x7100] ;  /* 0x00710000a3a37984 */ /* 0x000f220000004800 */
[----:B------:R-:W-:Y:S01]  /*b280*/  BSSY B0, `(.L_x_7891) ;  /* 0x0000004000007945 */ /* 0x000fe20003800000 */
[----:B------:R-:W-:Y:S05]  /*b290*/  @!P2 BRA `(.L_x_7892) ;  /* 0x000000200000a947 */ /* 0x000fea0003800000 */
[----:B------:R4:W-:Y:S04]  /*b2a0*/  RED.E.ADD.F32.FTZ.RN.STRONG.GPU [R116.64+-0x1200], R249 ;  /* 0xffee00f97400798e */ /* 0x0009e8000c10e798 */
[----:B----4-:R4:W-:Y:S02]  /*b2b0*/  RED.E.ADD.F32.FTZ.RN.STRONG.GPU [R148.64+-0x1200], R163 ;  /* 0xffee00a39400798e */ /* 0x0109e4000c10e798 */
.L_x_7892:
[----:B------:R-:W-:Y:S05]  /*b2c0*/  BSYNC B0 ;  /* 0x0000000000007941 */ /* 0x000fea0003800000 */
.L_x_7891:
[----:B---34-:R3:W4:Y:S01]  /*b2d0*/  LDS R115, [R164.X4+0x7200] ;  /* 0x00720000a4737984 */ /* 0x0187220000004800 */
[----:B------:R-:W-:Y:S01]  /*b2e0*/  BSSY B0, `(.L_x_7893) ;  /* 0x0000004000007945 */ /* 0x000fe20003800000 */
[----:B------:R-:W-:Y:S05]  /*b2f0*/  @!P3 BRA `(.L_x_7894) ;  /* 0x000000200000b947 */ /* 0x000fea0003800000 */
[----:B------:R3:W-:Y:S04]  /*b300*/  RED.E.ADD.F32.FTZ.RN.STRONG.GPU [R116.64+-0x1100], R251 ;  /* 0xffef00fb7400798e */ /* 0x0007e8000c10e798 */
[----:B----4-:R3:W-:Y:S02]  /*b310*/  RED.E.ADD.F32.FTZ.RN.STRONG.GPU [R148.64+-0x1100], R115 ;  /* 0xffef00739400798e */ /* 0x0107e4000c10e798 */
.L_x_7894:
[----:B------:R-:W-:Y:S05]  /*b320*/  BSYNC B0 ;  /* 0x0000000000007941 */ /* 0x000fea0003800000 */
.L_x_7893:
[----:B------:R-:W3:Y:S01]  /*b330*/  LDS R165, [R165.X4+0x7300] ;  /* 0x00730000a5a57984 */ /* 0x000ee20000004800 */
[----:B------:R-:W-:Y:S01]  /*b340*/  BSSY B0, `(.L_x_7895) ;  /* 0x0000004000007945 */ /* 0x000fe20003800000 */
[----:B------:R-:W-:Y:S05]  /*b350*/  @!P4 BRA `(.L_x_7896) ;  /* 0x000000200000c947 */ /* 0x000fea0003800000 */
[----:B------:R4:W-:Y:S04]  /*b360*/  RED.E.ADD.F32.FTZ.RN.STRONG.GPU [R116.64+-0x1000], R184 ;  /* 0xfff000b87400798e */ /* 0x0009e8000c10e798 */
[----:B---3--:R4:W-:Y:S02]  /*b370*/  RED.E.ADD.F32.FTZ.RN.STRONG.GPU [R148.64+-0x1000], R165 ;  /* 0xfff000a59400798e */ /* 0x0089e4000c10e798 */
.L_x_7896:
[----:B------:R-:W-:Y:S05]  /*b380*/  BSYNC B0 ;  /* 0x0000000000007941 */ /* 0x000fea0003800000 */
.L_x_7895:
[----:B---34-:R3:W4:Y:S01]  /*b390*/  LDS R115, [R166.X4+0x7400] ;  /* 0x00740000a6737984 */ /* 0x0187220000004800 */
[----:B------:R-:W-:Y:S01]  /*b3a0*/  BSSY B0, `(.L_x_7897) ;  /* 0x0000004000007945 */ /* 0x000fe20003800000 */
[----:B------:R-:W-:Y:S05]  /*b3b0*/  @!P5 BRA `(.L_x_7898) ;  /* 0x000000200000d947 */ /* 0x000fea0003800000 */
[----:B------:R3:W-:Y:S04]  /*b3c0*/  RED.E.ADD.F32.FTZ.RN.STRONG.GPU [R116.64+-0xf00], R186 ;  /* 0xfff100ba7400798e */ /* 0x0007e8000c10e798 */
[----:B----4-:R3:W-:Y:S02]  /*b3d0*/  RED.E.ADD.F32.FTZ.RN.STRONG.GPU [R148.64+-0xf00], R115 ;  /* 0xfff100739400798e */ /* 0x0107e4000c10e798 */
.L_x_7898:
[----:B------:R-:W-:Y:S05]  /*b3e0*/  BSYNC B0 ;  /* 0x0000000000007941 */ /* 0x000fea0003800000 */
.L_x_7897:
        /* <DEDUP_REMOVED lines=12> */
.L_x_7900:
[----:B------:R-:W-:Y:S05]  /*b4b0*/  BSYNC B0 ;  /* 0x0000000000007941 */ /* 0x000fea0003800000 */
.L_x_7899:
[----:B---34-:R3:W4:Y:S01]  /*b4c0*/  LDS R115, [R168.X4+0x7600] ;  /* 0x00760000a8737984 */ /* 0x0187220000004800 */
[----:B------:R-:W-:Y:S01]  /*b4d0*/  BSSY B0, `(.L_x_7901) ;  /* 0x0000004000007945 */ /* 0x000fe20003800000 */
[----:B------:R-:W-:Y:S05]  /*b4e0*/  @!P0 BRA `(.L_x_7902) ;  /* 0x0000002000008947 */ /* 0x000fea0003800000 */
[----:B------:R3:W-:Y:S04]  /*b4f0*/  RED.E.ADD.F32.FTZ.RN.STRONG.GPU [R116.64+-0xd00], R196 ;  /* 0xfff300c47400798e */ /* 0x0007e8000c10e798 */
[----:B----4-:R3:W-:Y:S02]  /*b500*/  RED.E.ADD.F32.FTZ.RN.STRONG.GPU [R148.64+-0xd00], R115 ;  /* 0xfff300739400798e */ /* 0x0107e4000c10e798 */
.L_x_7902:
[----:B------:R-:W-:Y:S05]  /*b510*/  BSYNC B0 ;  /* 0x0000000000007941 */ /* 0x000fea0003800000 */
.L_x_7901:
[----:B------:R-:W3:Y:S01]  /*b520*/  LDS R169, [R169.X4+0x7700] ;  /* 0x00770000a9a97984 */ /* 0x000ee20000004800 */
[----:B------:R-:W-:Y:S01]  /*b530*/  BSSY B0, `(.L_x_7903) ;  /* 0x0000004000007945 */ /* 0x000fe20003800000 */
[----:B------:R-:W-:Y:S05]  /*b540*/  @!P1 BRA `(.L_x_7904) ;  /* 0x0000002000009947 */ /* 0x000fea0003800000 */
[----:B------:R4:W-:Y:S04]  /*b550*/  RED.E.ADD.F32.FTZ.RN.STRONG.GPU [R116.64+-0xc00], R198 ;  /* 0xfff400c67400798e */ /* 0x0009e8000c10e798 */
[----:B---3--:R4:W-:Y:S02]  /*b560*/  RED.E.ADD.F32.FTZ.RN.STRONG.GPU [R148.64+-0xc00], R169 ;  /* 0xfff400a99400798e */ /* 0x0089e4000c10e798 */
.L_x_7904:
[----:B------:R-:W-:Y:S05]  /*b570*/  BSYNC B0 ;  /* 0x0000000000007941 */ /* 0x000fea0003800000 */
.L_x_7903:
[----:B---34-:R3:W4:Y:S01]  /*b580*/  LDS R115, [R172.X4+0x7800] ;  /* 0x00780000ac737984 */ /* 0x0187220000004800 */
[----:B------:R-:W-:Y:S01]  /*b590*/  BSSY B0, `(.L_x_7905) ;  /* 0x0000004000007945 */ /* 0x000fe20003800000 */
[----:B------:R-:W-:Y:S05]  /*b5a0*/  @!P2 BRA `(.L_x_7906) ;  /* 0x000000200000a947 */ /* 0x000fea0003800000 */
[----:B------:R3:W-:Y:S04]  /*b5b0*/  RED.E.ADD.F32.FTZ.RN.STRONG.GPU [R116.64+-0xb00], R202 ;  /* 0xfff500ca7400798e */ /* 0x0007e8000c10e798 */
[----:B----4-:R3:W-:Y:S02]  /*b5c0*/  RED.E.ADD.F32.FTZ.RN.STRONG.GPU [R148.64+-0xb00], R115 ;  /* 0xfff500739400798e */ /* 0x0107e4000c10e798 */
.L_x_7906:
[----:B------:R-:W-:Y:S05]  /*b5d0*/  BSYNC B0 ;  /* 0x0000000000007941 */ /* 0x000fea0003800000 */
.L_x_7905:
[----:B------:R-:W3:Y:S01]  /*b5e0*/  LDS R173, [R173.X4+0x7900] ;  /* 0x00790000adad7984 */ /* 0x000ee20000004800 */
[----:B------:R-:W-:Y:S01]  /*b5f0*/  BSSY B0, `(.L_x_7907) ;  /* 0x0000004000007945 */ /* 0x000fe20003800000 */
[----:B------:R-:W-:Y:S05]  /*b600*/  @!P3 BRA `(.L_x_7908) ;  /* 0x000000200000b947 */ /* 0x000fea0003800000 */
[----:B------:R4:W-:Y:S04]  /*b610*/  RED.E.ADD.F32.FTZ.RN.STRONG.GPU [R116.64+-0xa00], R204 ;  /* 0xfff600cc7400798e */ /* 0x0009e8000c10e798 */
[----:B---3--:R4:W-:Y:S02]  /*b620*/  RED.E.ADD.F32.FTZ.RN.STRONG.GPU [R148.64+-0xa00], R173 ;  /* 0xfff600ad9400798e */ /* 0x0089e4000c10e798 */
.L_x_7908:
[----:B------:R-:W-:Y:S05]  /*b630*/  BSYNC B0 ;  /* 0x0000000000007941 */ /* 0x000fea0003800000 */
.L_x_7907:
[----:B---34-:R3:W4:Y:S01]  /*b640*/  LDS R115, [R174.X4+0x7a00] ;  /* 0x007a0000ae737984 */ /* 0x0187220000004800 */
[----:B------:R-:W-:Y:S01]  /*b650*/  BSSY B0, `(.L_x_7909) ;  /* 0x0000004000007945 */ /* 0x000fe20003800000 */
[----:B------:R-:W-:Y:S05]  /*b660*/  @!P4 BRA `(.L_x_7910) ;  /* 0x000000200000c947 */ /* 0x000fea0003800000 */
[----:B------:R3:W-:Y:S04]  /*b670*/  RED.E.ADD.F32.FTZ.RN.STRONG.GPU [R116.64+-0x900], R214 ;  /* 0xfff700d67400798e */ /* 0x0007e8000c10e798 */
[----:B----4-:R3:W-:Y:S02]  /*b680*/  RED.E.ADD.F32.FTZ.RN.STRONG.GPU [R148.64+-0x900], R115 ;  /* 0xfff700739400798e */ /* 0x0107e4000c10e798 */
.L_x_7910:
[----:B------:R-:W-:Y:S05]  /*b690*/  BSYNC B0 ;  /* 0x0000000000007941 */ /* 0x000fea0003800000 */
.L_x_7909:
[----:B------:R-:W3:Y:S01]  /*b6a0*/  LDS R175, [R175.X4+0x7b00] ;  /* 0x007b0000afaf7984 */ /* 0x000ee20000004800 */
[----:B------:R-:W-:Y:S01]  /*b6b0*/  BSSY B0, `(.L_x_7911) ;  /* 0x0000004000007945 */ /* 0x000fe20003800000 */
[----:B------:R-:W-:Y:S05]  /*b6c0*/  @!P5 BRA `(.L_x_7912) ;  /* 0x000000200000d947 */ /* 0x000fea0003800000 */
[----:B------:R4:W-:Y:S04]  /*b6d0*/  RED.E.ADD.F32.FTZ.RN.STRONG.GPU [R116.64+-0x800], R218 ;  /* 0xfff800da7400798e */ /* 0x0009e8000c10e798 */
[----:B---3--:R4:W-:Y:S02]  /*b6e0*/  RED.E.ADD.F32.FTZ.RN.STRONG.GPU [R148.64+-0x800], R175 ;  /* 0xfff800af9400798e */ /* 0x0089e4000c10e798 */
.L_x_7912:
[----:B------:R-:W-:Y:S05]  /*b6f0*/  BSYNC B0 ;  /* 0x0000000000007941 */ /* 0x000fea0003800000 */
.L_x_7911:
        /* <DEDUP_REMOVED lines=12> */
.L_x_7914:
[----:B---3--:R-:W-:Y:S05]  /*b7c0*/  BSYNC B0 ;  /* 0x0000000000007941 */ /* 0x008fea0003800000 */
.L_x_7913:
[----:B------:R-:W3:Y:S01]  /*b7d0*/  LDS R177, [R177.X4+0x7d00] ;  /* 0x007d0000b1b17984 */ /* 0x000ee20000004800 */
[----:B------:R-:W-:Y:S01]  /*b7e0*/  BSSY B0, `(.L_x_7915) ;  /* 0x0000004000007945 */ /* 0x000fe20003800000 */
[----:B------:R-:W-:Y:S05]  /*b7f0*/  @!P0 BRA `(.L_x_7916) ;  /* 0x0000002000008947 */ /* 0x000fea0003800000 */
[----:B------:R4:W-:Y:S04]  /*b800*/  RED.E.ADD.F32.FTZ.RN.STRONG.GPU [R116.64+-0x600], R226 ;  /* 0xfffa00e27400798e */ /* 0x0009e8000c10e798 */
[----:B---3--:R4:W-:Y:S02]  /*b810*/  RED.E.ADD.F32.FTZ.RN.STRONG.GPU [R148.64+-0x600], R177 ;  /* 0xfffa00b19400798e */ /* 0x0089e4000c10e798 */
.L_x_7916:
[----:B------:R-:W-:Y:S05]  /*b820*/  BSYNC B0 ;  /* 0x0000000000007941 */ /* 0x000fea0003800000 */
.L_x_7915:
[----:B----4-:R4:W3:Y:S01]  /*b830*/  LDS R115, [R178.X4+0x7e00] ;  /* 0x007e0000b2737984 */ /* 0x0108e20000004800 */
[----:B------:R-:W-:Y:S01]  /*b840*/  BSSY B0, `(.L_x_7917) ;  /* 0x0000004000007945 */ /* 0x000fe20003800000 */
[----:B------:R-:W-:Y:S05]  /*b850*/  @!P1 BRA `(.L_x_7918) ;  /* 0x0000002000009947 */ /* 0x000fea0003800000 */
[----:B------:R4:W-:Y:S04]  /*b860*/  RED.E.ADD.F32.FTZ.RN.STRONG.GPU [R116.64+-0x500], R230 ;  /* 0xfffb00e67400798e */ /* 0x0009e8000c10e798 */
[----:B---3--:R4:W-:Y:S02]  /*b870*/  RED.E.ADD.F32.FTZ.RN.STRONG.GPU [R148.64+-0x500], R115 ;  /* 0xfffb00739400798e */ /* 0x0089e4000c10e798 */
.L_x_7918:
[----:B------:R-:W-:Y:S05]  /*b880*/  BSYNC B0 ;  /* 0x0000000000007941 */ /* 0x000fea0003800000 */
.L_x_7917:
[----:B------:R-:W4:Y:S01]  /*b890*/  LDS R179, [R179.X4+0x7f00] ;  /* 0x007f0000b3b37984 */ /* 0x000f220000004800 */
[----:B------:R-:W-:Y:S01]  /*b8a0*/  BSSY B0, `(.L_x_7919) ;  /* 0x0000004000007945 */ /* 0x000fe20003800000 */
[----:B------:R-:W-:Y:S05]  /*b8b0*/  @!P2 BRA `(.L_x_7920) ;  /* 0x000000200000a947 */ /* 0x000fea0003800000 */
[----:B------:R4:W-:Y:S04]  /*b8c0*/  RED.E.ADD.F32.FTZ.RN.STRONG.GPU [R116.64+-0x400], R232 ;  /* 0xfffc00e87400798e */ /* 0x0009e8000c10e798 */
[----:B----4-:R4:W-:Y:S02]  /*b8d0*/  RED.E.ADD.F32.FTZ.RN.STRONG.GPU [R148.64+-0x400], R179 ;  /* 0xfffc00b39400798e */ /* 0x0109e4000c10e798 */
.L_x_7920:
[----:B------:R-:W-:Y:S05]  /*b8e0*/  BSYNC B0 ;  /* 0x0000000000007941 */ /* 0x000fea0003800000 */
.L_x_7919:
[----:B---34-:R3:W4:Y:S01]  /*b8f0*/  LDS R115, [R180.X4+0x8000] ;  /* 0x00800000b4737984 */ /* 0x0187220000004800 */
[----:B------:R-:W-:Y:S01]  /*b900*/  BSSY B0, `(.L_x_7921) ;  /* 0x0000004000007945 */ /* 0x000fe20003800000 */
[----:B------:R-:W-:Y:S05]  /*b910*/  @!P3 BRA `(.L_x_7922) ;  /* 0x000000200000b947 */ /* 0x000fea0003800000 */
[----:B------:R3:W-:Y:S04]  /*b920*/  RED.E.ADD.F32.FTZ.RN.STRONG.GPU [R116.64+-0x300], R234 ;  /* 0xfffd00ea7400798e */ /* 0x0007e8000c10e798 */
[----:B----4-:R3:W-:Y:S02]  /*b930*/  RED.E.ADD.F32.FTZ.RN.STRONG.GPU [R148.64+-0x300], R115 ;  /* 0xfffd00739400798e */ /* 0x0107e4000c10e798 */
.L_x_7922:
[----:B------:R-:W-:Y:S05]  /*b940*/  BSYNC B0 ;  /* 0x0000000000007941 */ /* 0x000fea0003800000 */
.L_x_7921:
[----:B------:R-:W3:Y:S01]  /*b950*/  LDS R181, [R181.X4+0x8100] ;  /* 0x00810000b5b57984 */ /* 0x000ee20000004800 */
[----:B------:R-:W-:Y:S01]  /*b960*/  BSSY B0, `(.L_x_7923) ;  /* 0x0000004000007945 */ /* 0x000fe20003800000 */
[----:B------:R-:W-:Y:S05]  /*b970*/  @!P4 BRA `(.L_x_7924) ;  /* 0x000000200000c947 */ /* 0x000fea0003800000 */
[----:B------:R4:W-:Y:S04]  /*b980*/  RED.E.ADD.F32.FTZ.RN.STRONG.GPU [R116.64+-0x200], R236 ;  /* 0xfffe00ec7400798e */ /* 0x0009e8000c10e798 */
[----:B---3--:R4:W-:Y:S02]  /*b990*/  RED.E.ADD.F32.FTZ.RN.STRONG.GPU [R148.64+-0x200], R181 ;  /* 0xfffe00b59400798e */ /* 0x0089e4000c10e798 */
.L_x_7924:
[----:B------:R-:W-:Y:S05]  /*b9a0*/  BSYNC B0 ;  /* 0x0000000000007941 */ /* 0x000fea0003800000 */
.L_x_7923:
[----:B---34-:R3:W4:Y:S01]  /*b9b0*/  LDS R115, [R182.X4+0x8200] ;  /* 0x00820000b6737984 */ /* 0x0187220000004800 */
[----:B------:R-:W-:Y:S01]  /*b9c0*/  BSSY B0, `(.L_x_7925) ;  /* 0x0000004000007945 */ /* 0x000fe20003800000 */
[----:B------:R-:W-:Y:S05]  /*b9d0*/  @!P5 BRA `(.L_x_7926) ;  /* 0x000000200000d947 */ /* 0x000fea0003800000 */
[----:B------:R3:W-:Y:S04]  /*b9e0*/  RED.E.ADD.F32.FTZ.RN.STRONG.GPU [R116.64+-0x100], R238 ;  /* 0xffff00ee7400798e */ /* 0x0007e8000c10e798 */
[----:B----4-:R3:W-:Y:S02]  /*b9f0*/  RED.E.ADD.F32.FTZ.RN.STRONG.GPU [R148.64+-0x100], R115 ;  /* 0xffff00739400798e */ /* 0x0107e4000c10e798 */
.L_x_7926:
[----:B------:R-:W-:Y:S05]  /*ba00*/  BSYNC B0 ;  /* 0x0000000000007941 */ /* 0x000fea0003800000 */
.L_x_7925:
[----:B-1-3--:R-:W1:Y:S01]  /*ba10*/  SHFL.DOWN PT, R116, R129, 0x1, 0x1f ;  /* 0x08201f0081747f89 */ /* 0x00ae6200000e0000 */
[----:B------:R-:W-:Y:S01]  /*ba20*/  ISETP.GT.AND P0, PT, R152, 0x1e, PT ;  /* 0x0000001e9800780c */ /* 0x000fe20003f04270 */
[----:B------:R-:W-:Y:S01]  /*ba30*/  FMUL.FTZ R85, R85, R188 ;  /* 0x000000bc55557220 */ /* 0x000fe20000410000 */
[----:B------:R-:W-:Y:S01]  /*ba40*/  ISETP.NE.AND P1, PT, R35, RZ, PT ;  /* 0x000000ff2300720c */ /* 0x000fe20003f25270 */
[----:B----4-:R-:W3:Y:S01]  /*ba50*/  SHFL.DOWN PT, R115, R94, 0x1, 0x1f ;  /* 0x08201f005e737f89 */ /* 0x010ee200000e0000 */
        /* <DEDUP_REMOVED lines=11> */
[----:B-1----:R-:W-:Y:S02]  /*bb10*/  @!P0 FADD.FTZ R129, R129, R116 ;  /* 0x0000007481818221 */ /* 0x002fe40000010000 */
[----:B------:R-:W-:Y:S02]  /*bb20*/  FFMA.FTZ R84, R45, R102, R103 ;  /* 0x000000662d547223 */ /* 0x000fe40000010067 */
[----:B---3--:R-:W-:Y:S01]  /*bb30*/  @!P0 FADD.FTZ R94, R94, R115 ;  /* 0x000000735e5e8221 */ /* 0x008fe20000010000 */
[----:B------:R-:W1:Y:S01]  /*bb40*/  SHFL.DOWN PT, R116, R129, 0x2, 0x1f ;  /* 0x08401f0081747f89 */ /* 0x000e6200000e0000 */
[----:B------:R-:W-:Y:S01]  /*bb50*/  ISETP.GT.AND P0, PT, R152, 0x1d, PT ;  /* 0x0000001d9800780c */ /* 0x000fe20003f04270 */
[----:B------:R-:W-:-:S02]  /*bb60*/  FADD.FTZ R52, R87, R52 ;  /* 0x0000003457347221 */ /* 0x000fc40000010000 */
[----:B------:R-:W3:Y:S01]  /*bb70*/  SHFL.DOWN PT, R115, R94, 0x2, 0x1f ;  /* 0x08401f005e737f89 */ /* 0x000ee200000e0000 */
[----:B------:R-:W-:Y:S02]  /*bb80*/  FADD.FTZ R57, R84, R57 ;  /* 0x0000003954397221 */ /* 0x000fe40000010000 */
[----:B------:R-:W-:Y:S02]  /*bb90*/  FFMA.FTZ R87, R46, R105, R104 ;  /* 0x000000692e577223 */ /* 0x000fe40000010068 */
[----:B------:R-:W-:Y:S02]  /*bba0*/  FFMA.FTZ R84, R43, R98, R99 ;  /* 0x000000622b547223 */ /* 0x000fe40000010063 */
[----:B------:R-:W-:Y:S02]  /*bbb0*/  FFMA.FTZ R131, R95, R131, R132 ;  /* 0x000000835f837223 */ /* 0x000fe40000010084 */
[----:B------:R-:W-:Y:S02]  /*bbc0*/  FMUL.FTZ R91, R91, R120 ;  /* 0x000000785b5b7220 */ /* 0x000fe40000410000 */
[----:B------:R-:W-:-:S02]  /*bbd0*/  FMUL.FTZ R200, R121, R200 ;  /* 0x000000c879c87220 */ /* 0x000fc40000410000 */
[----:B------:R-:W-:Y:S02]  /*bbe0*/  FADD.FTZ R58, R87, R58 ;  /* 0x0000003a573a7221 */ /* 0x000fe40000010000 */
[----:B------:R-:W-:Y:S02]  /*bbf0*/  FADD.FTZ R63, R84, R63 ;  /* 0x0000003f543f7221 */ /* 0x000fe40000010000 */
[----:B------:R-:W-:Y:S02]  /*bc00*/  FFMA.FTZ R87, R44, R101, R100 ;  /* 0x000000652c577223 */ /* 0x000fe40000010064 */
[----:B------:R-:W-:Y:S02]  /*bc10*/  FFMA.FTZ R84, R41, R140, R131 ;  /* 0x0000008c29547223 */ /* 0x000fe40000010083 */
[----:B-1----:R-:W-:Y:S02]  /*bc20*/  @!P0 FADD.FTZ R129, R129, R116 ;  /* 0x0000007481818221 */ /* 0x002fe40000010000 */
[----:B------:R-:W-:-:S02]  /*bc30*/  FFMA.FTZ R90, R90, R142, R91 ;  /* 0x0000008e5a5a7223 */ /* 0x000fc4000001005b */
[----:B---3--:R-:W-:Y:S01]  /*bc40*/  @!P0 FADD.FTZ R94, R94, R115 ;  /* 0x000000735e5e8221 */ /* 0x008fe20000010000 */
[----:B------:R-:W1:Y:S01]  /*bc50*/  SHFL.DOWN PT, R116, R129, 0x4, 0x1f ;  /* 0x08801f0081747f89 */ /* 0x000e6200000e0000 */
[----:B------:R-:W-:Y:S01]  /*bc60*/  ISETP.GT.AND P0, PT, R152, 0x1b, PT ;  /* 0x0000001b9800780c */ /* 0x000fe20003f04270 */
[----:B------:R-:W-:Y:S02]  /*bc70*/  FFMA.FTZ R171, R96, R171, R200 ;  /* 0x000000ab60ab7223 */ /* 0x000fe400000100c8 */
[----:B------:R-:W3:Y:S01]  /*bc80*/  SHFL.DOWN PT, R115, R94, 0x4, 0x1f ;  /* 0x08801f005e737f89 */ /* 0x000ee200000e0000 */
[----:B------:R-:W-:Y:S02]  /*bc90*/  FMUL.FTZ R89, R89, R192 ;  /* 0x000000c059597220 */ /* 0x000fe40000410000 */
[----:B------:R-:W-:Y:S02]  /*bca0*/  FMUL.FTZ R206, R123, R206 ;  /* 0x000000ce7bce7220 */ /* 0x000fe40000410000 */
[----:B------:R-:W-:-:S02]  /*bcb0*/  FMUL.FTZ R170, R125, R170 ;  /* 0x000000aa7daa7220 */ /* 0x000fc40000410000 */
[----:B------:R-:W-:Y:S02]  /*bcc0*/  FMUL.FTZ R138, R127, R138 ;  /* 0x0000008a7f8a7220 */ /* 0x000fe40000410000 */
[----:B------:R-:W-:Y:S02]  /*bcd0*/  FFMA.FTZ R71, R98, R29, R71 ;  /* 0x0000001d62477223 */ /* 0x000fe40000010047 */
[----:B------:R-:W-:Y:S02]  /*bce0*/  FADD.FTZ R56, R87, R56 ;  /* 0x0000003857387221 */ /* 0x000fe40000010000 */
[----:B------:R-:W-:Y:S02]  /*bcf0*/  FADD.FTZ R61, R84, R61 ;  /* 0x0000003d543d7221 */ /* 0x000fe40000010000 */
[----:B------:R-:W-:Y:S02]  /*bd00*/  FFMA.FTZ R87, R42, R97, R122 ;  /* 0x000000612a577223 */ /* 0x000fe4000001007a */
        /* <DEDUP_REMOVED lines=19> */
[----:B-1----:R-:W-:Y:S02]  /*be40*/  @!P0 FADD.FTZ R129, R129, R116 ;  /* 0x0000007481818221 */ /* 0x002fe40000010000 */
[----:B------:R-:W-:Y:S02]  /*be50*/  FFMA.FTZ R79, R114, R17, R79 ;  /* 0x00000011724f7223 */ /* 0x000fe4000001004f */
        /* <DEDUP_REMOVED lines=15> */
[----:B-1----:R-:W-:Y:S02]  /*bf50*/  @!P0 FADD.FTZ R129, R129, R116 ;  /* 0x0000007481818221 */ /* 0x002fe40000010000 */
[----:B------:R-:W-:-:S02]  /*bf60*/  FFMA.FTZ R83, R90, R25, R83 ;  /* 0x000000195a537223 */ /* 0x000fc40000010053 */
[----:B---3--:R-:W-:Y:S01]  /*bf70*/  @!P0 FADD.FTZ R94, R94, R115 ;  /* 0x000000735e5e8221 */ /* 0x008fe20000010000 */
[----:B------:R-:W-:Y:S01]  /*bf80*/  ISETP.NE.AND P0, PT, R152, RZ, PT ;  /* 0x000000ff9800720c */ /* 0x000fe20003f05270 */
[----:B------:R-:W-:Y:S01]  /*bf90*/  FADD.FTZ R60, R87, R60 ;  /* 0x0000003c573c7221 */ /* 0x000fe20000010000 */
[----:B------:R-:W-:Y:S01]  /*bfa0*/  MOV R98, R129 ;  /* 0x0000008100627202 */ /* 0x000fe20000000f00 */
[----:B------:R-:W-:Y:S01]  /*bfb0*/  FFMA.FTZ R82, R89, R26, R82 ;  /* 0x0000001a59527223 */ /* 0x000fe20000010052 */
[----:B------:R-:W-:Y:S01]  /*bfc0*/  MOV R99, R94 ;  /* 0x0000005e00637202 */ /* 0x000fe20000000f00 */
[----:B------:R-:W-:Y:S02]  /*bfd0*/  FFMA.FTZ R81, R86, R27, R81 ;  /* 0x0000001b56517223 */ /* 0x000fe40000010051 */
[----:B------:R-:W-:Y:S02]  /*bfe0*/  FADD.FTZ R66, R195, R66 ;  /* 0x00000042c3427221 */ /* 0x000fe40000010000 */
[----:B------:R-:W-:-:S02]  /*bff0*/  FFMA.FTZ R80, R85, R28, R80 ;  /* 0x0000001c55507223 */ /* 0x000fc40000010050 */
[----:B------:R-:W-:Y:S02]  /*c000*/  FADD.FTZ R65, R84, R65 ;  /* 0x0000004154417221 */ /* 0x000fe40000010000 */
[----:B------:R1:W-:Y:S01]  /*c010*/  @!P0 STS.64 [R34.X8+0x8408], R98 ;  /* 0x0084086222008388 */ /* 0x0003e20000008a00 */
[----:B------:R-:W-:-:S03]  /*c020*/  FADD.FTZ R64, R93, R64 ;  /* 0x000000405d407221 */ /* 0x000fc60000010000 */
[----:B------:R-:W-:Y:S06]  /*c030*/  BAR.SYNC.DEFER_BLOCKING 0x0 ;  /* 0x0000000000007b1d */ /* 0x000fec0000010000 */
[----:B------:R-:W-:Y:S05]  /*c040*/  @P1 BRA `(.L_x_7928) ;  /* 0x000000b000001947 */ /* 0x000fea0003800000 */
[----:B------:R-:W-:Y:S01]  /*c050*/  ULDC UR34, c[0x0][0x174] ;  /* 0x00005d0000227ab9 */ /* 0x000fe20000000800 */
[----:B------:R-:W3:Y:S01]  /*c060*/  LDS.64 R84, [0x8410] ;  /* 0x00841000ff547984 */ /* 0x000ee20000000a00 */
[----:B------:R-:W-:Y:S02]  /*c070*/  UISETP.NE.AND UP0, UPT, UR16, UR34, UPT ;  /* 0x000000221000728c */ /* 0x000fe4000bf05270 */
[----:B------:R-:W-:-:S04]  /*c080*/  USHF.L.U32 UR34, UR7, 0x3, URZ ;  /* 0x0000000307227899 */ /* 0x000fc8000800063f */
[----:B------:R-:W-:-:S13]  /*c090*/  PLOP3.LUT P0, PT, PT, PT, UP0, 0x80, 0x0 ;  /* 0x000000000000781c */ /* 0x000fda0003f0f008 */
[----:B------:R-:W4:Y:S01]  /*c0a0*/  @P0 LDS.64 R86, [UR34+0xae60] ;  /* 0x00ae6022ff560984 */ /* 0x000f220008000a00 */
[----:B-1-3--:R-:W-:Y:S02]  /*c0b0*/  FADD.FTZ R99, R99, R85 ;  /* 0x0000005563637221 */ /* 0x00afe40000010000 */
[----:B------:R-:W-:Y:S02]  /*c0c0*/  FADD.FTZ R98, R98, R84 ;  /* 0x0000005462627221 */ /* 0x000fe40000010000 */
[----:B----4-:R-:W-:Y:S02]  /*c0d0*/  @P0 FADD.FTZ R99, R99, R87 ;  /* 0x0000005763630221 */ /* 0x010fe40000010000 */
[----:B------:R-:W-:-:S05]  /*c0e0*/  @P0 FADD.FTZ R98, R98, R86 ;  /* 0x0000005662620221 */ /* 0x000fca0000010000 */
[----:B------:R1:W-:Y:S02]  /*c0f0*/  STS.64 [UR34+0xae60], R98 ;  /* 0x00ae6062ff007988 */ /* 0x0003e40008000a22 */
.L_x_7928:
[----:B------:R-:W-:Y:S05]  /*c100*/  BSYNC B0 ;  /* 0x0000000000007941 */ /* 0x000fea0003800000 */
.L_x_7927:
        /* <DEDUP_REMOVED lines=8> */
.L_x_7828:
        /* <DEDUP_REMOVED lines=182> */
[----:B----4-:R2:W-:Y:S01]  /*ccf0*/  STG.E.128 [R2.64+0x600], R28 ;  /* 0x0006001c02007986 */ /* 0x0105e2000c101d18 */
[----:B------:R-:W3:Y:S01]  /*cd00*/  @!P2 MUFU.RCP R5, R5 ;  /* 0x000000050005a308 */ /* 0x000ee20000001000 */
        /* <DEDUP_REMOVED lines=8> */
[----:B---3--:R-:W-:-:S05]  /*cd90*/  @!P2 FMUL.FTZ R66, R66, R5 ;  /* 0x000000054242a220 */ /* 0x008fca0000410000 */
[----:B------:R-:W1:Y:S01]  /*cda0*/  @!P6 MUFU.RCP R12, R7 ;  /* 0x00000007000ce308 */ /* 0x000e620000001000 */
[----:B------:R-:W-:Y:S01]  /*cdb0*/  FADD.FTZ R5, R0, R65 ;  /* 0x0000004100057221 */ /* 0x000fe20000010000 */
[----:B--2---:R-:W-:Y:S02]  /*cdc0*/  MOV R2, UR9 ;  /* 0x0000000900027c02 */ /* 0x004fe40008000f00 */
[----:B------:R-:W-:Y:S01]  /*cdd0*/  MOV R3, UR8 ;  /* 0x0000000800037c02 */ /* 0x000fe20008000f00 */
[----:B------:R-:W-:Y:S02]  /*cde0*/  FADD.FTZ R0, R5, R66 ;  /* 0x0000004205007221 */ /* 0x000fe40000010000 */
[----:B0-----:R-:W-:Y:S01]  /*cdf0*/  @!P3 FMUL.FTZ R67, R67, R6 ;  /* 0x000000064343b220 */ /* 0x001fe20000410000 */
[----:B------:R-:W-:Y:S01]  /*ce00*/  STS.128 [R8.X16+0x10], R60 ;  /* 0x0000103c08007388 */ /* 0x000fe2000000cc00 */
[----:B------:R-:W-:-:S03]  /*ce10*/  IMAD.WIDE R2, R37, 0x10, R2 ;  /* 0x0000001025027825 */ /* 0x000fc600078e0202 */
[----:B------:R0:W-:Y:S01]  /*ce20*/  STS.128 [R8.X16], R64 ;  /* 0x0000004008007388 */ /* 0x0001e2000000cc00 */
[----:B-1----:R-:W-:-:S03]  /*ce30*/  @!P6 FMUL.FTZ R55, R55, R12 ;  /* 0x0000000c3737e220 */ /* 0x002fc60000410000 */
        /* <DEDUP_REMOVED lines=26> */
.L_x_7795:
        /* <DEDUP_REMOVED lines=31> */
.L_x_7932:
[----:B------:R-:W-:Y:S05]  /*d1d0*/  BSYNC B0 ;  /* 0x0000000000007941 */ /* 0x000fea0003800000 */
.L_x_7931:
        /* <DEDUP_REMOVED lines=30> */
.L_x_7934:
[----:B------:R-:W3:Y:S02]  /*d3c0*/  S2R R7, SR_TID.X ;  /* 0x0000000000077919 */ /* 0x000ee40000002100 */
.L_x_7935:
[----:B------:R-:W-:Y:S05]  /*d3d0*/  BSYNC B0 ;  /* 0x0000000000007941 */ /* 0x000fea0003800000 */
.L_x_7933:
[----:B---3--:R-:W-:-:S13]  /*d3e0*/  ISETP.GE.AND P0, PT, R7, c[0x0][0x16c], PT ;  /* 0x00005b0007007a0c */ /* 0x008fda0003f06270 */
[----:B------:R-:W-:Y:S05]  /*d3f0*/  @P0 EXIT ;  /* 0x000000000000094d */ /* 0x000fea0003800000 */
[----:B------:R-:W-:Y:S02]  /*d400*/  ULDC.64 UR6, c[0x0][0x288] ;  /* 0x0000a20000067ab9 */ /* 0x000fe40000000a00 */
[----:B------:R-:W-:Y:S02]  /*d410*/  UIMAD UR11, UR11, UR6, URZ ;  /* 0x000000060b0b72a4 */ /* 0x000fe4000f8e023f */
[----:B-12---:R-:W-:Y:S02]  /*d420*/  UIMAD.WIDE.U32 UR4, UR10, UR6, URZ ;  /* 0x000000060a0472a5 */ /* 0x006fe4000f8e003f */
[----:B------:R-:W-:-:S04]  /*d430*/  UIMAD UR6, UR10, UR7, UR11 ;  /* 0x000000070a0672a4 */ /* 0x000fc8000f8e020b */
[----:B------:R-:W-:Y:S02]  /*d440*/  UIADD3 UR6, UR5, UR6, URZ ;  /* 0x0000000605067290 */ /* 0x000fe4000fffe03f */
.L_x_7936:
        /* <DEDUP_REMOVED lines=19> */
.L_x_7833:
[----:B------:R-:W-:Y:S01]  /*d580*/  HFMA2.MMA R138, -RZ, RZ, 0, 5.9604644775390625e-08 ;  /* 0x00000001ff8a7435 */ /* 0x000fe200000001ff */
[----:B------:R-:W-:-:S02]  /*d590*/  MOV R139, R122 ;  /* 0x0000007a008b7202 */ /* 0x000fc40000000f00 */
[----:B------:R-:W-:Y:S02]  /*d5a0*/  MOV R136, RZ ;  /* 0x000000ff00887202 */ /* 0x000fe40000000f00 */
[----:B------:R-:W-:Y:S02]  /*d5b0*/  MOV R125, 0xffffffff ;  /* 0xffffffff007d7802 */ /* 0x000fe40000000f00 */
[----:B------:R-:W-:Y:S02]  /*d5c0*/  MOV R120, 0xd5e0 ;  /* 0x0000d5e000787802 */ /* 0x000fe40000000f00 */
[----:B-----5:R-:W-:Y:S05]  /*d5d0*/  CALL.REL.NOINC `($__internal_188_$__cuda_sm70_shflsync_up) ;  /* 0x00001e6000007944 */ /* 0x020fea0003c00000 */
[----:B-1----:R-:W-:Y:S01]  /*d5e0*/  MOV R123, R125 ;  /* 0x0000007d007b7202 */ /* 0x002fe20000000f00 */
[----:B0-----:R-:W-:Y:S05]  /*d5f0*/  BRA `(.L_x_7937) ;  /* 0xffff841000007947 */ /* 0x001fea000383ffff */
.L_x_7834:
[----:B------:R-:W-:Y:S01]  /*d600*/  HFMA2.MMA R138, -RZ, RZ, 0, 5.9604644775390625e-08 ;  /* 0x00000001ff8a7435 */ /* 0x000fe200000001ff */
[----:B------:R-:W-:Y:S02]  /*d610*/  MOV R139, R124 ;  /* 0x0000007c008b7202 */ /* 0x000fe40000000f00 */
[----:B------:R-:W-:Y:S02]  /*d620*/  MOV R136, RZ ;  /* 0x000000ff00887202 */ /* 0x000fe40000000f00 */
[----:B------:R-:W-:-:S02]  /*d630*/  MOV R125, 0xffffffff ;  /* 0xffffffff007d7802 */ /* 0x000fc40000000f00 */
[----:B------:R-:W-:Y:S02]  /*d640*/  MOV R120, 0xd660 ;  /* 0x0000d66000787802 */ /* 0x000fe40000000f00 */
[----:B01---5:R-:W-:Y:S05]  /*d650*/  CALL.REL.NOINC `($__internal_188_$__cuda_sm70_shflsync_up) ;  /* 0x00001de000007944 */ /* 0x023fea0003c00000 */
[----:B0-----:R-:W-:Y:S01]  /*d660*/  HFMA2.MMA R138, -RZ, RZ, 0, 5.9604644775390625e-08 ;  /* 0x00000001ff8a7435 */ /* 0x001fe200000001ff */
[----:B-1----:R-:W-:Y:S02]  /*d670*/  MOV R233, R125 ;  /* 0x0000007d00e97202 */ /* 0x002fe40000000f00 */
[----:B------:R-:W-:Y:S02]  /*d680*/  MOV R139, R126 ;  /* 0x0000007e008b7202 */ /* 0x000fe40000000f00 */
[----:B------:R-:W-:Y:S02]  /*d690*/  MOV R136, RZ ;  /* 0x000000ff00887202 */ /* 0x000fe40000000f00 */
[----:B------:R-:W-:Y:S02]  /*d6a0*/  MOV R125, 0xffffffff ;  /* 0xffffffff007d7802 */ /* 0x000fe40000000f00 */
[----:B------:R-:W-:Y:S02]  /*d6b0*/  MOV R120, 0xd6d0 ;  /* 0x0000d6d000787802 */ /* 0x000fe40000000f00 */
[----:B------:R-:W-:Y:S05]  /*d6c0*/  CALL.REL.NOINC `($__internal_188_$__cuda_sm70_shflsync_up) ;  /* 0x00001d7000007944 */ /* 0x000fea0003c00000 */
[----:B0-----:R-:W-:Y:S01]  /*d6d0*/  HFMA2.MMA R138, -RZ, RZ, 0, 5.9604644775390625e-08 ;  /* 0x00000001ff8a7435 */ /* 0x001fe200000001ff */
[----:B-1----:R-:W-:-:S02]  /*d6e0*/  MOV R235, R125 ;  /* 0x0000007d00eb7202 */ /* 0x002fc40000000f00 */
[----:B------:R-:W-:Y:S02]  /*d6f0*/  MOV R139, R127 ;  /* 0x0000007f008b7202 */ /* 0x000fe40000000f00 */
[----:B------:R-:W-:Y:S02]  /*d700*/  MOV R136, RZ ;  /* 0x000000ff00887202 */ /* 0x000fe40000000f00 */
[----:B------:R-:W-:Y:S02]  /*d710*/  MOV R125, 0xffffffff ;  /* 0xffffffff007d7802 */ /* 0x000fe40000000f00 */
[----:B------:R-:W-:Y:S02]  /*d720*/  MOV R120, 0xd740 ;  /* 0x0000d74000787802 */ /* 0x000fe40000000f00 */
[----:B------:R-:W-:Y:S05]  /*d730*/  CALL.REL.NOINC `($__internal_188_$__cuda_sm70_shflsync_up) ;  /* 0x00001d0000007944 */ /* 0x000fea0003c00000 */
[----:B0-----:R-:W-:Y:S01]  /*d740*/  FMUL.FTZ R138, R124, R235 ;  /* 0x000000eb7c8a7220 */ /* 0x001fe20000410000 */
[----:B------:R-:W-:Y:S01]  /*d750*/  ISETP.GE.AND P0, PT, R152, 0x1, PT ;  /* 0x000000019800780c */ /* 0x000fe20003f06270 */
[C---:B-1----:R-:W-:Y:S02]  /*d760*/  FMUL.FTZ R136, R124.reuse, R125 ;  /* 0x0000007d7c887220 */ /* 0x042fe40000410000 */
[----:B------:R-:W-:-:S02]  /*d770*/  FMUL.FTZ R120, R124, R233 ;  /* 0x000000e97c787220 */ /* 0x000fc40000410000 */
[----:B------:R-:W-:Y:S01]  /*d780*/  FFMA.FTZ R138, R122, R125, R138 ;  /* 0x0000007d7a8a7223 */ /* 0x000fe2000001008a */
[----:B------:R-:W-:Y:S01]  /*d790*/  MOV R125, 0xffffffff ;  /* 0xffffffff007d7802 */ /* 0x000fe20000000f00 */
[----:B------:R-:W-:Y:S02]  /*d7a0*/  FMUL.FTZ R121, R124, R123 ;  /* 0x0000007b7c797220 */ /* 0x000fe40000410000 */
[C---:B------:R-:W-:Y:S01]  /*d7b0*/  FFMA.FTZ R235, R122.reuse, R235, -R136 ;  /* 0x000000eb7aeb7223 */ /* 0x040fe20000010888 */
[----:B------:R-:W-:Y:S01]  /*d7c0*/  MOV R136, RZ ;  /* 0x000000ff00887202 */ /* 0x000fe20000000f00 */
[C---:B------:R-:W-:Y:S01]  /*d7d0*/  FFMA.FTZ R123, R122.reuse, R123, -R120 ;  /* 0x0000007b7a7b7223 */ /* 0x040fe20000010878 */
[----:B------:R-:W-:Y:S01]  /*d7e0*/  MOV R120, 0xd890 ;  /* 0x0000d89000787802 */ /* 0x000fe20000000f00 */
        /* <DEDUP_REMOVED lines=9> */
[----:B------:R-:W-:Y:S05]  /*d880*/  CALL.REL.NOINC `($__internal_188_$__cuda_sm70_shflsync_up) ;  /* 0x00001bb000007944 */ /* 0x000fea0003c00000 */
[----:B0-----:R-:W-:Y:S01]  /*d890*/  HFMA2.MMA R138, -RZ, RZ, 0, 1.1920928955078125e-07 ;  /* 0x00000002ff8a7435 */ /* 0x001fe200000001ff */
[----:B-1----:R-:W-:Y:S02]  /*d8a0*/  MOV R122, R125 ;  /* 0x0000007d007a7202 */ /* 0x002fe40000000f00 */
[----:B------:R-:W-:Y:S02]  /*d8b0*/  MOV R139, R237 ;  /* 0x000000ed008b7202 */ /* 0x000fe40000000f00 */
[----:B------:R-:W-:Y:S02]  /*d8c0*/  MOV R136, RZ ;  /* 0x000000ff00887202 */ /* 0x000fe40000000f00 */
[----:B------:R-:W-:Y:S02]  /*d8d0*/  MOV R125, 0xffffffff ;  /* 0xffffffff007d7802 */ /* 0x000fe40000000f00 */
[----:B------:R-:W-:-:S02]  /*d8e0*/  MOV R120, 0xd900 ;  /* 0x0000d90000787802 */ /* 0x000fc40000000f00 */
[----:B------:R-:W-:Y:S05]  /*d8f0*/  CALL.REL.NOINC `($__internal_188_$__cuda_sm70_shflsync_up) ;  /* 0x00001b4000007944 */ /* 0x000fea0003c00000 */
[----:B0-----:R-:W-:Y:S01]  /*d900*/  HFMA2.MMA R138, -RZ, RZ, 0, 1.1920928955078125e-07 ;  /* 0x00000002ff8a7435 */ /* 0x001fe200000001ff */
[----:B-1----:R-:W-:-:S02]  /*d910*/  MOV R123, R125 ;  /* 0x0000007d007b7202 */ /* 0x002fc40000000f00 */
[----:B------:R-:W-:Y:S02]  /*d920*/  MOV R139, R126 ;  /* 0x0000007e008b7202 */ /* 0x000fe40000000f00 */
[----:B------:R-:W-:Y:S02]  /*d930*/  MOV R136, RZ ;  /* 0x000000ff00887202 */ /* 0x000fe40000000f00 */
[----:B------:R-:W-:Y:S02]  /*d940*/  MOV R125, 0xffffffff ;  /* 0xffffffff007d7802 */ /* 0x000fe40000000f00 */
[----:B------:R-:W-:Y:S02]  /*d950*/  MOV R120, 0xd970 ;  /* 0x0000d97000787802 */ /* 0x000fe40000000f00 */
[----:B------:R-:W-:Y:S05]  /*d960*/  CALL.REL.NOINC `($__internal_188_$__cuda_sm70_shflsync_up) ;  /* 0x00001ad000007944 */ /* 0x000fea0003c00000 */
[----:B0-----:R-:W-:Y:S01]  /*d970*/  HFMA2.MMA R138, -RZ, RZ, 0, 1.1920928955078125e-07 ;  /* 0x00000002ff8a7435 */ /* 0x001fe200000001ff */
[----:B-1----:R-:W-:Y:S02]  /*d980*/  MOV R124, R125 ;  /* 0x0000007d007c7202 */ /* 0x002fe40000000f00 */
[----:B------:R-:W-:Y:S02]  /*d990*/  MOV R139, R127 ;  /* 0x0000007f008b7202 */ /* 0x000fe40000000f00 */
[----:B------:R-:W-:-:S02]  /*d9a0*/  MOV R136, RZ ;  /* 0x000000ff00887202 */ /* 0x000fc40000000f00 */
[----:B------:R-:W-:Y:S02]  /*d9b0*/  MOV R125, 0xffffffff ;  /* 0xffffffff007d7802 */ /* 0x000fe40000000f00 */
[----:B------:R-:W-:Y:S02]  /*d9c0*/  MOV R120, 0xd9e0 ;  /* 0x0000d9e000787802 */ /* 0x000fe40000000f00 */
[----:B------:R-:W-:Y:S05]  /*d9d0*/  CALL.REL.NOINC `($__internal_188_$__cuda_sm70_shflsync_up) ;  /* 0x00001a6000007944 */ /* 0x000fea0003c00000 */
[----:B------:R-:W-:Y:S01]  /*d9e0*/  ISETP.GE.AND P0, PT, R152, 0x2, PT ;  /* 0x000000029800780c */ /* 0x000fe20003f06270 */
[----:B------:R-:W-:Y:S02]  /*d9f0*/  FMUL.FTZ R120, R122, R237 ;  /* 0x000000ed7a787220 */ /* 0x000fe40000410000 */
[----:B-1----:R-:W-:Y:S02]  /*da00*/  FMUL.FTZ R121, R237, R125 ;  /* 0x0000007ded797220 */ /* 0x002fe40000410000 */
[----:B0-----:R-:W-:Y:S02]  /*da10*/  FMUL.FTZ R136, R124, R237 ;  /* 0x000000ed7c887220 */ /* 0x001fe40000410000 */
[C---:B------:R-:W-:Y:S02]  /*da20*/  FFMA.FTZ R138, R123.reuse, R233, R120 ;  /* 0x000000e97b8a7223 */ /* 0x040fe40000010078 */
[----:B------:R-:W-:-:S02]  /*da30*/  FMUL.FTZ R120, R123, R237 ;  /* 0x000000ed7b787220 */ /* 0x000fc40000410000 */
        /* <DEDUP_REMOVED lines=11> */
[----:B------:R-:W-:Y:S05]  /*daf0*/  CALL.REL.NOINC `($__internal_188_$__cuda_sm70_shflsync_up) ;  /* 0x0000194000007944 */ /* 0x000fea0003c00000 */
[----:B0-----:R-:W-:Y:S01]  /*db00*/  HFMA2.MMA R138, -RZ, RZ, 0, 2.384185791015625e-07 ;  /* 0x00000004ff8a7435 */ /* 0x001fe200000001ff */
[----:B-1----:R-:W-:-:S02]  /*db10*/  MOV R122, R125 ;  /* 0x0000007d007a7202 */ /* 0x002fc40000000f00 */
[----:B------:R-:W-:Y:S02]  /*db20*/  MOV R139, R237 ;  /* 0x000000ed008b7202 */ /* 0x000fe40000000f00 */
[----:B------:R-:W-:Y:S02]  /*db30*/  MOV R136, RZ ;  /* 0x000000ff00887202 */ /* 0x000fe40000000f00 */
[----:B------:R-:W-:Y:S02]  /*db40*/  MOV R125, 0xffffffff ;  /* 0xffffffff007d7802 */ /* 0x000fe40000000f00 */
[----:B------:R-:W-:Y:S02]  /*db50*/  MOV R120, 0xdb70 ;  /* 0x0000db7000787802 */ /* 0x000fe40000000f00 */
[----:B------:R-:W-:Y:S05]  /*db60*/  CALL.REL.NOINC `($__internal_188_$__cuda_sm70_shflsync_up) ;  /* 0x000018d000007944 */ /* 0x000fea0003c00000 */
[----:B0-----:R-:W-:Y:S01]  /*db70*/  HFMA2.MMA R138, -RZ, RZ, 0, 2.384185791015625e-07 ;  /* 0x00000004ff8a7435 */ /* 0x001fe200000001ff */
[----:B-1----:R-:W-:Y:S02]  /*db80*/  MOV R123, R125 ;  /* 0x0000007d007b7202 */ /* 0x002fe40000000f00 */
[----:B------:R-:W-:Y:S02]  /*db90*/  MOV R139, R126 ;  /* 0x0000007e008b7202 */ /* 0x000fe40000000f00 */
[----:B------:R-:W-:-:S02]  /*dba0*/  MOV R136, RZ ;  /* 0x000000ff00887202 */ /* 0x000fc40000000f00 */
[----:B------:R-:W-:Y:S02]  /*dbb0*/  MOV R125, 0xffffffff ;  /* 0xffffffff007d7802 */ /* 0x000fe40000000f00 */
[----:B------:R-:W-:Y:S02]  /*dbc0*/  MOV R120, 0xdbe0 ;  /* 0x0000dbe000787802 */ /* 0x000fe40000000f00 */
[----:B------:R-:W-:Y:S05]  /*dbd0*/  CALL.REL.NOINC `($__internal_188_$__cuda_sm70_shflsync_up) ;  /* 0x0000186000007944 */ /* 0x000fea0003c00000 */
[----:B0-----:R-:W-:Y:S01]  /*dbe0*/  HFMA2.MMA R138, -RZ, RZ, 0, 2.384185791015625e-07 ;  /* 0x00000004ff8a7435 */ /* 0x001fe200000001ff */
[----:B-1----:R-:W-:Y:S02]  /*dbf0*/  MOV R124, R125 ;  /* 0x0000007d007c7202 */ /* 0x002fe40000000f00 */
[----:B------:R-:W-:Y:S02]  /*dc00*/  MOV R139, R127 ;  /* 0x0000007f008b7202 */ /* 0x000fe40000000f00 */
[----:B------:R-:W-:Y:S02]  /*dc10*/  MOV R136, RZ ;  /* 0x000000ff00887202 */ /* 0x000fe40000000f00 */
[----:B------:R-:W-:Y:S02]  /*dc20*/  MOV R125, 0xffffffff ;  /* 0xffffffff007d7802 */ /* 0x000fe40000000f00 */
[----:B------:R-:W-:-:S02]  /*dc30*/  MOV R120, 0xdc50 ;  /* 0x0000dc5000787802 */ /* 0x000fc40000000f00 */
[----:B------:R-:W-:Y:S05]  /*dc40*/  CALL.REL.NOINC `($__internal_188_$__cuda_sm70_shflsync_up) ;  /* 0x000017f000007944 */ /* 0x000fea0003c00000 */
[----:B------:R-:W-:Y:S01]  /*dc50*/  ISETP.GE.AND P0, PT, R152, 0x4, PT ;  /* 0x000000049800780c */ /* 0x000fe20003f06270 */
[----:B------:R-:W-:-:S02]  /*dc60*/  FMUL.FTZ R120, R122, R237 ;  /* 0x000000ed7a787220 */ /* 0x000fc40000410000 */
[C---:B0-----:R-:W-:Y:S02]  /*dc70*/  FMUL.FTZ R136, R124.reuse, R237 ;  /* 0x000000ed7c887220 */ /* 0x041fe40000410000 */
        /* <DEDUP_REMOVED lines=16> */
[----:B------:R-:W-:Y:S05]  /*dd80*/  CALL.REL.NOINC `($__internal_188_$__cuda_sm70_shflsync_up) ;  /* 0x000016b000007944 */ /* 0x000fea0003c00000 */
[----:B0-----:R-:W-:Y:S01]  /*dd90*/  HFMA2.MMA R138, -RZ, RZ, 0, 4.76837158203125e-07 ;  /* 0x00000008ff8a7435 */ /* 0x001fe200000001ff */
[----:B-1----:R-:W-:Y:S02]  /*dda0*/  MOV R123, R125 ;  /* 0x0000007d007b7202 */ /* 0x002fe40000000f00 */
[----:B------:R-:W-:Y:S02]  /*ddb0*/  MOV R139, R236 ;  /* 0x000000ec008b7202 */ /* 0x000fe40000000f00 */
[----:B------:R-:W-:Y:S02]  /*ddc0*/  MOV R136, RZ ;  /* 0x000000ff00887202 */ /* 0x000fe40000000f00 */
[----:B------:R-:W-:-:S02]  /*ddd0*/  MOV R125, 0xffffffff ;  /* 0xffffffff007d7802 */ /* 0x000fc40000000f00 */
[----:B------:R-:W-:Y:S02]  /*dde0*/  MOV R120, 0xde00 ;  /* 0x0000de0000787802 */ /* 0x000fe40000000f00 */
[----:B------:R-:W-:Y:S05]  /*ddf0*/  CALL.REL.NOINC `($__internal_188_$__cuda_sm70_shflsync_up) ;  /* 0x0000164000007944 */ /* 0x000fea0003c00000 */
[----:B0-----:R-:W-:Y:S01]  /*de00*/  HFMA2.MMA R138, -RZ, RZ, 0, 4.76837158203125e-07 ;  /* 0x00000008ff8a7435 */ /* 0x001fe200000001ff */
[----:B-1----:R-:W-:Y:S02]  /*de10*/  MOV R124, R125 ;  /* 0x0000007d007c7202 */ /* 0x002fe40000000f00 */
[----:B------:R-:W-:Y:S02]  /*de20*/  MOV R139, R234 ;  /* 0x000000ea008b7202 */ /* 0x000fe40000000f00 */
[----:B------:R-:W-:Y:S02]  /*de30*/  MOV R136, RZ ;  /* 0x000000ff00887202 */ /* 0x000fe40000000f00 */
[----:B------:R-:W-:Y:S02]  /*de40*/  MOV R125, 0xffffffff ;  /* 0xffffffff007d7802 */ /* 0x000fe40000000f00 */
[----:B------:R-:W-:Y:S02]  /*de50*/  MOV R120, 0xde70 ;  /* 0x0000de7000787802 */ /* 0x000fe40000000f00 */
[----:B------:R-:W-:Y:S05]  /*de60*/  CALL.REL.NOINC `($__internal_188_$__cuda_sm70_shflsync_up) ;  /* 0x000015d000007944 */ /* 0x000fea0003c00000 */
[----:B0-----:R-:W-:Y:S01]  /*de70*/  HFMA2.MMA R138, -RZ, RZ, 0, 4.76837158203125e-07 ;  /* 0x00000008ff8a7435 */ /* 0x001fe200000001ff */
[----:B-1----:R-:W-:-:S02]  /*de80*/  MOV R126, R125 ;  /* 0x0000007d007e7202 */ /* 0x002fc40000000f00 */
[----:B------:R-:W-:Y:S02]  /*de90*/  MOV R139, R122 ;  /* 0x0000007a008b7202 */ /* 0x000fe40000000f00 */
[----:B------:R-:W-:Y:S02]  /*dea0*/  MOV R136, RZ ;  /* 0x000000ff00887202 */ /* 0x000fe40000000f00 */
[----:B------:R-:W-:Y:S02]  /*deb0*/  MOV R125, 0xffffffff ;  /* 0xffffffff007d7802 */ /* 0x000fe40000000f00 */
[----:B------:R-:W-:Y:S02]  /*dec0*/  MOV R120, 0xdee0 ;  /* 0x0000dee000787802 */ /* 0x000fe40000000f00 */
[----:B------:R-:W-:Y:S05]  /*ded0*/  CALL.REL.NOINC `($__internal_188_$__cuda_sm70_shflsync_up) ;  /* 0x0000156000007944 */ /* 0x000fea0003c00000 */
[----:B------:R-:W-:Y:S01]  /*dee0*/  ISETP.GE.AND P0, PT, R152, 0x8, PT ;  /* 0x000000089800780c */ /* 0x000fe20003f06270 */
[-C--:B------:R-:W-:Y:S01]  /*def0*/  FMUL.FTZ R120, R123, R236.reuse ;  /* 0x000000ec7b787220 */ /* 0x080fe20000410000 */
[----:B0-----:R-:W-:Y:S01]  /*df00*/  HFMA2.MMA R138, -RZ, RZ, 0, 9.5367431640625e-07 ;  /* 0x00000010ff8a7435 */ /* 0x001fe200000001ff */
[----:B------:R-:W-:Y:S02]  /*df10*/  FMUL.FTZ R136, R126, R236 ;  /* 0x000000ec7e887220 */ /* 0x000fe40000410000 */
        /* <DEDUP_REMOVED lines=11> */
[----:B------:R-:W-:-:S02]  /*dfd0*/  MOV R139, R233 ;  /* 0x000000e9008b7202 */ /* 0x000fc40000000f00 */
[----:B------:R-:W-:Y:S02]  /*dfe0*/  MOV R126, R122 ;  /* 0x0000007a007e7202 */ /* 0x000fe40000000f00 */
[----:B------:R-:W-:Y:S02]  /*dff0*/  MOV R120, 0xe010 ;  /* 0x0000e01000787802 */ /* 0x000fe40000000f00 */
[----:B------:R-:W-:Y:S05]  /*e000*/  CALL.REL.NOINC `($__internal_188_$__cuda_sm70_shflsync_up) ;  /* 0x0000143000007944 */ /* 0x000fea0003c00000 */
[----:B0-----:R-:W-:Y:S01]  /*e010*/  HFMA2.MMA R138, -RZ, RZ, 0, 9.5367431640625e-07 ;  /* 0x00000010ff8a7435 */ /* 0x001fe200000001ff */
[----:B-1----:R-:W-:Y:S02]  /*e020*/  MOV R124, R125 ;  /* 0x0000007d007c7202 */ /* 0x002fe40000000f00 */
[----:B------:R-:W-:Y:S02]  /*e030*/  MOV R139, R123 ;  /* 0x0000007b008b7202 */ /* 0x000fe40000000f00 */
[----:B------:R-:W-:Y:S02]  /*e040*/  MOV R136, RZ ;  /* 0x000000ff00887202 */ /* 0x000fe40000000f00 */
[----:B------:R-:W-:Y:S02]  /*e050*/  MOV R125, 0xffffffff ;  /* 0xffffffff007d7802 */ /* 0x000fe40000000f00 */
[----:B------:R-:W-:-:S02]  /*e060*/  MOV R120, 0xe080 ;  /* 0x0000e08000787802 */ /* 0x000fc40000000f00 */
[----:B------:R-:W-:Y:S05]  /*e070*/  CALL.REL.NOINC `($__internal_188_$__cuda_sm70_shflsync_up) ;  /* 0x000013c000007944 */ /* 0x000fea0003c00000 */
[----:B0-----:R-:W-:Y:S01]  /*e080*/  HFMA2.MMA R138, -RZ, RZ, 0, 9.5367431640625e-07 ;  /* 0x00000010ff8a7435 */ /* 0x001fe200000001ff */
[----:B-1----:R-:W-:-:S02]  /*e090*/  MOV R236, R125 ;  /* 0x0000007d00ec7202 */ /* 0x002fc40000000f00 */
[----:B------:R-:W-:Y:S02]  /*e0a0*/  MOV R139, R234 ;  /* 0x000000ea008b7202 */ /* 0x000fe40000000f00 */
[----:B------:R-:W-:Y:S02]  /*e0b0*/  MOV R136, RZ ;  /* 0x000000ff00887202 */ /* 0x000fe40000000f00 */
[----:B------:R-:W-:Y:S02]  /*e0c0*/  MOV R125, 0xffffffff ;  /* 0xffffffff007d7802 */ /* 0x000fe40000000f00 */
[----:B------:R-:W-:Y:S02]  /*e0d0*/  MOV R120, 0xe0f0 ;  /* 0x0000e0f000787802 */ /* 0x000fe40000000f00 */
[----:B------:R-:W-:Y:S05]  /*e0e0*/  CALL.REL.NOINC `($__internal_188_$__cuda_sm70_shflsync_up) ;  /* 0x0000135000007944 */ /* 0x000fea0003c00000 */
[----:B0-----:R-:W-:Y:S01]  /*e0f0*/  HFMA2.MMA R138, -RZ, RZ, 0, 9.5367431640625e-07 ;  /* 0x00000010ff8a7435 */ /* 0x001fe200000001ff */
[----:B-1----:R-:W-:Y:S02]  /*e100*/  MOV R238, R125 ;  /* 0x0000007d00ee7202 */ /* 0x002fe40000000f00 */
[----:B------:R-:W-:Y:S02]  /*e110*/  MOV R139, R122 ;  /* 0x0000007a008b7202 */ /* 0x000fe40000000f00 */
[----:B------:R-:W-:-:S02]  /*e120*/  MOV R136, RZ ;  /* 0x000000ff00887202 */ /* 0x000fc40000000f00 */
[----:B------:R-:W-:Y:S02]  /*e130*/  MOV R125, 0xffffffff ;  /* 0xffffffff007d7802 */ /* 0x000fe40000000f00 */
[----:B------:R-:W-:Y:S02]  /*e140*/  MOV R120, 0xe160 ;  /* 0x0000e16000787802 */ /* 0x000fe40000000f00 */
[----:B------:R-:W-:Y:S05]  /*e150*/  CALL.REL.NOINC `($__internal_188_$__cuda_sm70_shflsync_up) ;  /* 0x000012e000007944 */ /* 0x000fea0003c00000 */
[----:B01----:R-:W-:Y:S05]  /*e160*/  BRA `(.L_x_7938) ;  /* 0xffff7d1000007947 */ /* 0x003fea000383ffff */
.L_x_7839:
[----:B------:R-:W-:Y:S01]  /*e170*/  HFMA2.MMA R138, -RZ, RZ, 0, 5.9604644775390625e-08 ;  /* 0x00000001ff8a7435 */ /* 0x000fe200000001ff */
[----:B------:R-:W-:Y:S02]  /*e180*/  MOV R136, RZ ;  /* 0x000000ff00887202 */ /* 0x000fe40000000f00 */
[----:B0-----:R-:W-:Y:S02]  /*e190*/  MOV R125, 0xffffffff ;  /* 0xffffffff007d7802 */ /* 0x001fe40000000f00 */
[----:B------:R-:W-:Y:S02]  /*e1a0*/  MOV R120, 0xe1c0 ;  /* 0x0000e1c000787802 */ /* 0x000fe40000000f00 */
[----:B-1---5:R-:W-:Y:S05]  /*e1b0*/  CALL.REL.NOINC `($__internal_188_$__cuda_sm70_shflsync_up) ;  /* 0x0000128000007944 */ /* 0x022fea0003c00000 */
[----:B0-----:R-:W-:Y:S01]  /*e1c0*/  HFMA2.MMA R138, -RZ, RZ, 0, 5.9604644775390625e-08 ;  /* 0x00000001ff8a7435 */ /* 0x001fe200000001ff */
[----:B-1----:R-:W-:Y:S02]  /*e1d0*/  MOV R122, R125 ;  /* 0x0000007d007a7202 */ /* 0x002fe40000000f00 */
[----:B------:R-:W-:-:S02]  /*e1e0*/  MOV R139, R233 ;  /* 0x000000e9008b7202 */ /* 0x000fc40000000f00 */
[----:B------:R-:W-:Y:S02]  /*e1f0*/  MOV R136, RZ ;  /* 0x000000ff00887202 */ /* 0x000fe40000000f00 */
[----:B------:R-:W-:Y:S02]  /*e200*/  MOV R125, 0xffffffff ;  /* 0xffffffff007d7802 */ /* 0x000fe40000000f00 */
[----:B------:R-:W-:Y:S02]  /*e210*/  MOV R120, 0xe230 ;  /* 0x0000e23000787802 */ /* 0x000fe40000000f00 */
[----:B------:R-:W-:Y:S05]  /*e220*/  CALL.REL.NOINC `($__internal_188_$__cuda_sm70_shflsync_up) ;  /* 0x0000121000007944 */ /* 0x000fea0003c00000 */
[----:B0-----:R-:W-:Y:S01]  /*e230*/  HFMA2.MMA R138, -RZ, RZ, 0, 5.9604644775390625e-08 ;  /* 0x00000001ff8a7435 */ /* 0x001fe200000001ff */
[----:B-1----:R-:W-:Y:S02]  /*e240*/  MOV R124, R125 ;  /* 0x0000007d007c7202 */ /* 0x002fe40000000f00 */
[----:B------:R-:W-:Y:S02]  /*e250*/  MOV R139, R127 ;  /* 0x0000007f008b7202 */ /* 0x000fe40000000f00 */
[----:B------:R-:W-:Y:S02]  /*e260*/  MOV R136, RZ ;  /* 0x000000ff00887202 */ /* 0x000fe40000000f00 */
[----:B------:R-:W-:-:S02]  /*e270*/  MOV R125, 0xffffffff ;  /* 0xffffffff007d7802 */ /* 0x000fc40000000f00 */
[----:B------:R-:W-:Y:S02]  /*e280*/  MOV R120, 0xe2a0 ;  /* 0x0000e2a000787802 */ /* 0x000fe40000000f00 */
[----:B------:R-:W-:Y:S05]  /*e290*/  CALL.REL.NOINC `($__internal_188_$__cuda_sm70_shflsync_up) ;  /* 0x000011a000007944 */ /* 0x000fea0003c00000 */
[----:B0-----:R-:W-:Y:S01]  /*e2a0*/  HFMA2.MMA R138, -RZ, RZ, 0, 5.9604644775390625e-08 ;  /* 0x00000001ff8a7435 */ /* 0x001fe200000001ff */
[----:B-1----:R-:W-:Y:S02]  /*e2b0*/  MOV R127, R125 ;  /* 0x0000007d007f7202 */ /* 0x002fe40000000f00 */
[----:B------:R-:W-:Y:S02]  /*e2c0*/  MOV R139, R126 ;  /* 0x0000007e008b7202 */ /* 0x000fe40000000f00 */
[----:B------:R-:W-:Y:S02]  /*e2d0*/  MOV R136, RZ ;  /* 0x000000ff00887202 */ /* 0x000fe40000000f00 */
[----:B------:R-:W-:Y:S02]  /*e2e0*/  MOV R125, 0xffffffff ;  /* 0xffffffff007d7802 */ /* 0x000fe40000000f00 */
[----:B------:R-:W-:Y:S02]  /*e2f0*/  MOV R120, 0xe310 ;  /* 0x0000e31000787802 */ /* 0x000fe40000000f00 */
[----:B------:R-:W-:Y:S05]  /*e300*/  CALL.REL.NOINC `($__internal_188_$__cuda_sm70_shflsync_up) ;  /* 0x0000113000007944 */ /* 0x000fea0003c00000 */
        /* <DEDUP_REMOVED lines=8> */
[----:B------:R-:W-:Y:S05]  /*e390*/  CALL.REL.NOINC `($__internal_187_$__cuda_sm70_shflsync_idx_p) ;  /* 0x0000106000007944 */ /* 0x000fea0003c00000 */
[----:B0-----:R-:W-:Y:S01]  /*e3a0*/  HFMA2.MMA R124, -RZ, RZ, 0, 0 ;  /* 0x00000000ff7c7435 */ /* 0x001fe200000001ff */
[----:B-1----:R-:W-:Y:S02]  /*e3b0*/  MOV R116, R122 ;  /* 0x0000007a00747202 */ /* 0x002fe40000000f00 */
[----:B------:R-:W-:-:S02]  /*e3c0*/  MOV R123, R117 ;  /* 0x00000075007b7202 */ /* 0x000fc40000000f00 */
[----:B------:R-:W-:Y:S02]  /*e3d0*/  MOV R125, 0x1f ;  /* 0x0000001f007d7802 */ /* 0x000fe40000000f00 */
[----:B------:R-:W-:Y:S02]  /*e3e0*/  MOV R122, 0xffffffff ;  /* 0xffffffff007a7802 */ /* 0x000fe40000000f00 */
[----:B------:R-:W-:Y:S02]  /*e3f0*/  MOV R120, 0xe410 ;  /* 0x0000e41000787802 */ /* 0x000fe40000000f00 */
[----:B------:R-:W-:Y:S05]  /*e400*/  CALL.REL.NOINC `($__internal_187_$__cuda_sm70_shflsync_idx_p) ;  /* 0x00000ff000007944 */ /* 0x000fea0003c00000 */
[----:B0-----:R-:W-:Y:S01]  /*e410*/  HFMA2.MMA R124, -RZ, RZ, 0, 0 ;  /* 0x00000000ff7c7435 */ /* 0x001fe200000001ff */
[----:B-1----:R-:W-:Y:S02]  /*e420*/  MOV R117, R122 ;  /* 0x0000007a00757202 */ /* 0x002fe40000000f00 */
[----:B------:R-:W-:Y:S02]  /*e430*/  MOV R123, R118 ;  /* 0x00000076007b7202 */ /* 0x000fe40000000f00 */
[----:B------:R-:W-:Y:S02]  /*e440*/  MOV R125, 0x1f ;  /* 0x0000001f007d7802 */ /* 0x000fe40000000f00 */
[----:B------:R-:W-:-:S02]  /*e450*/  MOV R122, 0xffffffff ;  /* 0xffffffff007a7802 */ /* 0x000fc40000000f00 */
[----:B------:R-:W-:Y:S02]  /*e460*/  MOV R120, 0xe480 ;  /* 0x0000e48000787802 */ /* 0x000fe40000000f00 */
[----:B------:R-:W-:Y:S05]  /*e470*/  CALL.REL.NOINC `($__internal_187_$__cuda_sm70_shflsync_idx_p) ;  /* 0x00000f8000007944 */ /* 0x000fea0003c00000 */
[----:B0-----:R-:W-:Y:S01]  /*e480*/  HFMA2.MMA R124, -RZ, RZ, 0, 0 ;  /* 0x00000000ff7c7435 */ /* 0x001fe200000001ff */
[----:B-1----:R-:W-:Y:S02]  /*e490*/  MOV R118, R122 ;  /* 0x0000007a00767202 */ /* 0x002fe40000000f00 */
[----:B------:R-:W-:Y:S02]  /*e4a0*/  MOV R123, R119 ;  /* 0x00000077007b7202 */ /* 0x000fe40000000f00 */
[----:B------:R-:W-:Y:S02]  /*e4b0*/  MOV R125, 0x1f ;  /* 0x0000001f007d7802 */ /* 0x000fe40000000f00 */
[----:B------:R-:W-:Y:S02]  /*e4c0*/  MOV R122, 0xffffffff ;  /* 0xffffffff007a7802 */ /* 0x000fe40000000f00 */
[----:B------:R-:W-:Y:S02]  /*e4d0*/  MOV R120, 0xe4f0 ;  /* 0x0000e4f000787802 */ /* 0x000fe40000000f00 */
[----:B------:R-:W-:Y:S05]  /*e4e0*/  CALL.REL.NOINC `($__internal_187_$__cuda_sm70_shflsync_idx_p) ;  /* 0x00000f1000007944 */ /* 0x000fea0003c00000 */
[----:B-1----:R-:W-:Y:S01]  /*e4f0*/  MOV R119, R122 ;  /* 0x0000007a00777202 */ /* 0x002fe20000000f00 */
[----:B0-----:R-:W-:Y:S05]  /*e500*/  BRA `(.L_x_7939) ;  /* 0xffff7ca000007947 */ /* 0x001fea000383ffff */
.L_x_7842:
[----:B------:R-:W-:Y:S01]  /*e510*/  HFMA2.MMA R124, -RZ, RZ, 0, 5.9604644775390625e-08 ;  /* 0x00000001ff7c7435 */ /* 0x000fe200000001ff */
[----:B------:R-:W-:-:S02]  /*e520*/  MOV R125, R236 ;  /* 0x000000ec007d7202 */ /* 0x000fc40000000f00 */
[----:B------:R-:W-:Y:S02]  /*e530*/  MOV R123, 0x1f ;  /* 0x0000001f007b7802 */ /* 0x000fe40000000f00 */
[----:B------:R-:W-:Y:S02]  /*e540*/  MOV R122, 0xffffffff ;  /* 0xffffffff007a7802 */ /* 0x000fe40000000f00 */
[----:B------:R-:W-:Y:S02]  /*e550*/  MOV R120, 0xe570 ;  /* 0x0000e57000787802 */ /* 0x000fe40000000f00 */
[----:B------:R-:W-:Y:S05]  /*e560*/  CALL.REL.NOINC `($__internal_186_$__cuda_sm70_shflsync_down) ;  /* 0x00000e5000007944 */ /* 0x000fea0003c00000 */
[----:B-1----:R-:W-:Y:S01]  /*e570*/  MOV R235, R122 ;  /* 0x0000007a00eb7202 */ /* 0x002fe20000000f00 */
[----:B0-----:R-:W-:Y:S05]  /*e580*/  BRA `(.L_x_7940) ;  /* 0xffff8f1000007947 */ /* 0x001fea000383ffff */
.L_x_7843:
[----:B------:R-:W-:Y:S01]  /*e590*/  HFMA2.MMA R124, -RZ, RZ, 0, 5.9604644775390625e-08 ;  /* 0x00000001ff7c7435 */ /* 0x000fe200000001ff */
[----:B------:R-:W-:Y:S02]  /*e5a0*/  MOV R125, R226 ;  /* 0x000000e2007d7202 */ /* 0x000fe40000000f00 */
[----:B------:R-:W-:Y:S02]  /*e5b0*/  MOV R123, 0x1f ;  /* 0x0000001f007b7802 */ /* 0x000fe40000000f00 */
[----:B------:R-:W-:-:S02]  /*e5c0*/  MOV R122, 0xffffffff ;  /* 0xffffffff007a7802 */ /* 0x000fc40000000f00 */
[----:B------:R-:W-:Y:S02]  /*e5d0*/  MOV R120, 0xe5f0 ;  /* 0x0000e5f000787802 */ /* 0x000fe40000000f00 */
[----:B01----:R-:W-:Y:S05]  /*e5e0*/  CALL.REL.NOINC `($__internal_186_$__cuda_sm70_shflsync_down) ;  /* 0x00000dd000007944 */ /* 0x003fea0003c00000 */
[----:B0-----:R-:W-:Y:S01]  /*e5f0*/  HFMA2.MMA R124, -RZ, RZ, 0, 5.9604644775390625e-08 ;  /* 0x00000001ff7c7435 */ /* 0x001fe200000001ff */
[----:B-1----:R-:W-:Y:S02]  /*e600*/  MOV R237, R122 ;  /* 0x0000007a00ed7202 */ /* 0x002fe40000000f00 */
[----:B------:R-:W-:Y:S02]  /*e610*/  MOV R125, R222 ;  /* 0x000000de007d7202 */ /* 0x000fe40000000f00 */
[----:B------:R-:W-:Y:S02]  /*e620*/  MOV R123, 0x1f ;  /* 0x0000001f007b7802 */ /* 0x000fe40000000f00 */
[----:B------:R-:W-:Y:S02]  /*e630*/  MOV R122, 0xffffffff ;  /* 0xffffffff007a7802 */ /* 0x000fe40000000f00 */
[----:B------:R-:W-:Y:S02]  /*e640*/  MOV R120, 0xe660 ;  /* 0x0000e66000787802 */ /* 0x000fe40000000f00 */
[----:B------:R-:W-:Y:S05]  /*e650*/  CALL.REL.NOINC `($__internal_186_$__cuda_sm70_shflsync_down) ;  /* 0x00000d6000007944 */ /* 0x000fea0003c00000 */
[----:B0-----:R-:W-:Y:S01]  /*e660*/  HFMA2.MMA R124, -RZ, RZ, 0, 5.9604644775390625e-08 ;  /* 0x00000001ff7c7435 */ /* 0x001fe200000001ff */
[----:B-1----:R-:W-:-:S02]  /*e670*/  MOV R239, R122 ;  /* 0x0000007a00ef7202 */ /* 0x002fc40000000f00 */
[----:B------:R-:W-:Y:S02]  /*e680*/  MOV R125, R127 ;  /* 0x0000007f007d7202 */ /* 0x000fe40000000f00 */
[----:B------:R-:W-:Y:S02]  /*e690*/  MOV R123, 0x1f ;  /* 0x0000001f007b7802 */ /* 0x000fe40000000f00 */
[----:B------:R-:W-:Y:S02]  /*e6a0*/  MOV R122, 0xffffffff ;  /* 0xffffffff007a7802 */ /* 0x000fe40000000f00 */
[----:B------:R-:W-:Y:S02]  /*e6b0*/  MOV R120, 0xe6d0 ;  /* 0x0000e6d000787802 */ /* 0x000fe40000000f00 */
[----:B------:R-:W-:Y:S05]  /*e6c0*/  CALL.REL.NOINC `($__internal_186_$__cuda_sm70_shflsync_down) ;  /* 0x00000cf000007944 */ /* 0x000fea0003c00000 */
[----:B01----:R-:W-:Y:S05]  /*e6d0*/  BRA `(.L_x_7941) ;  /* 0xffff8e0000007947 */ /* 0x003fea000383ffff */
.L_x_7846:
[----:B------:R-:W-:Y:S01]  /*e6e0*/  HFMA2.MMA R124, -RZ, RZ, 0, 1.1920928955078125e-07 ;  /* 0x00000002ff7c7435 */ /* 0x000fe200000001ff */
[----:B------:R-:W-:Y:S02]  /*e6f0*/  MOV R125, R236 ;  /* 0x000000ec007d7202 */ /* 0x000fe40000000f00 */
[----:B------:R-:W-:Y:S02]  /*e700*/  MOV R123, 0x1f ;  /* 0x0000001f007b7802 */ /* 0x000fe40000000f00 */
[----:B0-----:R-:W-:-:S02]  /*e710*/  MOV R122, 0xffffffff ;  /* 0xffffffff007a7802 */ /* 0x001fc40000000f00 */
[----:B------:R-:W-:Y:S02]  /*e720*/  MOV R120, 0xe740 ;  /* 0x0000e74000787802 */ /* 0x000fe40000000f00 */
[----:B-1234-:R-:W-:Y:S05]  /*e730*/  CALL.REL.NOINC `($__internal_186_$__cuda_sm70_shflsync_down) ;  /* 0x00000c8000007944 */ /* 0x01efea0003c00000 */
[----:B0-----:R-:W-:Y:S01]  /*e740*/  HFMA2.MMA R124, -RZ, RZ, 0, 1.1920928955078125e-07 ;  /* 0x00000002ff7c7435 */ /* 0x001fe200000001ff */
[----:B-1----:R-:W-:Y:S02]  /*e750*/  MOV R235, R122 ;  /* 0x0000007a00eb7202 */ /* 0x002fe40000000f00 */
[----:B------:R-:W-:Y:S02]  /*e760*/  MOV R125, R226 ;  /* 0x000000e2007d7202 */ /* 0x000fe40000000f00 */
[----:B------:R-:W-:Y:S02]  /*e770*/  MOV R123, 0x1f ;  /* 0x0000001f007b7802 */ /* 0x000fe40000000f00 */
[----:B------:R-:W-:Y:S02]  /*e780*/  MOV R122, 0xffffffff ;  /* 0xffffffff007a7802 */ /* 0x000fe40000000f00 */
[----:B------:R-:W-:Y:S02]  /*e790*/  MOV R120, 0xe7b0 ;  /* 0x0000e7b000787802 */ /* 0x000fe40000000f00 */
[----:B------:R-:W-:Y:S05]  /*e7a0*/  CALL.REL.NOINC `($__internal_186_$__cuda_sm70_shflsync_down) ;  /* 0x00000c1000007944 */ /* 0x000fea0003c00000 */
[----:B0-----:R-:W-:Y:S01]  /*e7b0*/  HFMA2.MMA R124, -RZ, RZ, 0, 1.1920928955078125e-07 ;  /* 0x00000002ff7c7435 */ /* 0x001fe200000001ff */
[----:B-1----:R-:W-:-:S02]  /*e7c0*/  MOV R237, R122 ;  /* 0x0000007a00ed7202 */ /* 0x002fc40000000f00 */
[----:B------:R-:W-:Y:S02]  /*e7d0*/  MOV R125, R222 ;  /* 0x000000de007d7202 */ /* 0x000fe40000000f00 */
[----:B------:R-:W-:Y:S02]  /*e7e0*/  MOV R123, 0x1f ;  /* 0x0000001f007b7802 */ /* 0x000fe40000000f00 */
[----:B------:R-:W-:Y:S02]  /*e7f0*/  MOV R122, 0xffffffff ;  /* 0xffffffff007a7802 */ /* 0x000fe40000000f00 */
[----:B------:R-:W-:Y:S02]  /*e800*/  MOV R120, 0xe820 ;  /* 0x0000e82000787802 */ /* 0x000fe40000000f00 */
[----:B------:R-:W-:Y:S05]  /*e810*/  CALL.REL.NOINC `($__internal_186_$__cuda_sm70_shflsync_down) ;  /* 0x00000ba000007944 */ /* 0x000fea0003c00000 */
[----:B0-----:R-:W-:Y:S01]  /*e820*/  HFMA2.MMA R124, -RZ, RZ, 0, 1.1920928955078125e-07 ;  /* 0x00000002ff7c7435 */ /* 0x001fe200000001ff */
[----:B-1----:R-:W-:Y:S02]  /*e830*/  MOV R239, R122 ;  /* 0x0000007a00ef7202 */ /* 0x002fe40000000f00 */
[----:B------:R-:W-:Y:S02]  /*e840*/  MOV R125, R127 ;  /* 0x0000007f007d7202 */ /* 0x000fe40000000f00 */
[----:B------:R-:W-:-:S02]  /*e850*/  MOV R123, 0x1f ;  /* 0x0000001f007b7802 */ /* 0x000fc40000000f00 */
[----:B------:R-:W-:Y:S02]  /*e860*/  MOV R122, 0xffffffff ;  /* 0xffffffff007a7802 */ /* 0x000fe40000000f00 */
[----:B------:R-:W-:Y:S02]  /*e870*/  MOV R120, 0xe890 ;  /* 0x0000e89000787802 */ /* 0x000fe40000000f00 */
[----:B------:R-:W-:Y:S05]  /*e880*/  CALL.REL.NOINC `($__internal_186_$__cuda_sm70_shflsync_down) ;  /* 0x00000b3000007944 */ /* 0x000fea0003c00000 */
[----:B01----:R-:W-:Y:S05]  /*e890*/  BRA `(.L_x_7942) ;  /* 0xffff8d9000007947 */ /* 0x003fea000383ffff */
.L_x_7849:
[----:B------:R-:W-:Y:S01]  /*e8a0*/  HFMA2.MMA R124, -RZ, RZ, 0, 2.384185791015625e-07 ;  /* 0x00000004ff7c7435 */ /* 0x000fe200000001ff */
[----:B------:R-:W-:Y:S02]  /*e8b0*/  MOV R125, R236 ;  /* 0x000000ec007d7202 */ /* 0x000fe40000000f00 */
[----:B------:R-:W-:Y:S02]  /*e8c0*/  MOV R123, 0x1f ;  /* 0x0000001f007b7802 */ /* 0x000fe40000000f00 */
[----:B0-----:R-:W-:Y:S02]  /*e8d0*/  MOV R122, 0xffffffff ;  /* 0xffffffff007a7802 */ /* 0x001fe40000000f00 */
[----:B------:R-:W-:Y:S02]  /*e8e0*/  MOV R120, 0xe900 ;  /* 0x0000e90000787802 */ /* 0x000fe40000000f00 */
[----:B-1234-:R-:W-:Y:S05]  /*e8f0*/  CALL.REL.NOINC `($__internal_186_$__cuda_sm70_shflsync_down) ;  /* 0x00000ac000007944 */ /* 0x01efea0003c00000 */
[----:B-1----:R-:W-:Y:S01]  /*e900*/  MOV R235, R122 ;  /* 0x0000007a00eb7202 */ /* 0x002fe20000000f00 */
[----:B0-----:R-:W-:Y:S05]  /*e910*/  BRA `(.L_x_7943) ;  /* 0xffff8e3000007947 */ /* 0x001fea000383ffff */
.L_x_7850:
[----:B------:R-:W-:Y:S01]  /*e920*/  HFMA2.MMA R124, -RZ, RZ, 0, 2.384185791015625e-07 ;  /* 0x00000004ff7c7435 */ /* 0x000fe200000001ff */
[----:B------:R-:W-:-:S02]  /*e930*/  MOV R125, R226 ;  /* 0x000000e2007d7202 */ /* 0x000fc40000000f00 */
[----:B------:R-:W-:Y:S02]  /*e940*/  MOV R123, 0x1f ;  /* 0x0000001f007b7802 */ /* 0x000fe40000000f00 */
[----:B0-----:R-:W-:Y:S02]  /*e950*/  MOV R122, 0xffffffff ;  /* 0xffffffff007a7802 */ /* 0x001fe40000000f00 */
[----:B------:R-:W-:Y:S02]  /*e960*/  MOV R120, 0xe980 ;  /* 0x0000e98000787802 */ /* 0x000fe40000000f00 */
[----:B-1234-:R-:W-:Y:S05]  /*e970*/  CALL.REL.NOINC `($__internal_186_$__cuda_sm70_shflsync_down) ;  /* 0x00000a4000007944 */ /* 0x01efea0003c00000 */
[----:B0-----:R-:W-:Y:S01]  /*e980*/  HFMA2.MMA R124, -RZ, RZ, 0, 2.384185791015625e-07 ;  /* 0x00000004ff7c7435 */ /* 0x001fe200000001ff */
[----:B-1----:R-:W-:Y:S02]  /*e990*/  MOV R237, R122 ;  /* 0x0000007a00ed7202 */ /* 0x002fe40000000f00 */
[----:B------:R-:W-:Y:S02]  /*e9a0*/  MOV R125, R222 ;  /* 0x000000de007d7202 */ /* 0x000fe40000000f00 */
[----:B------:R-:W-:Y:S02]  /*e9b0*/  MOV R123, 0x1f ;  /* 0x0000001f007b7802 */ /* 0x000fe40000000f00 */
[----:B------:R-:W-:-:S02]  /*e9c0*/  MOV R122, 0xffffffff ;  /* 0xffffffff007a7802 */ /* 0x000fc40000000f00 */
[----:B------:R-:W-:Y:S02]  /*e9d0*/  MOV R120, 0xe9f0 ;  /* 0x0000e9f000787802 */ /* 0x000fe40000000f00 */
[----:B------:R-:W-:Y:S05]  /*e9e0*/  CALL.REL.NOINC `($__internal_186_$__cuda_sm70_shflsync_down) ;  /* 0x000009d000007944 */ /* 0x000fea0003c00000 */
[----:B0-----:R-:W-:Y:S01]  /*e9f0*/  HFMA2.MMA R124, -RZ, RZ, 0, 2.384185791015625e-07 ;  /* 0x00000004ff7c7435 */ /* 0x001fe200000001ff */
[----:B-1----:R-:W-:Y:S02]  /*ea00*/  MOV R239, R122 ;  /* 0x0000007a00ef7202 */ /* 0x002fe40000000f00 */
[----:B------:R-:W-:Y:S02]  /*ea10*/  MOV R125, R127 ;  /* 0x0000007f007d7202 */ /* 0x000fe40000000f00 */
[----:B------:R-:W-:Y:S02]  /*ea20*/  MOV R123, 0x1f ;  /* 0x0000001f007b7802 */ /* 0x000fe40000000f00 */
[----:B------:R-:W-:Y:S02]  /*ea30*/  MOV R122, 0xffffffff ;  /* 0xffffffff007a7802 */ /* 0x000fe40000000f00 */
[----:B------:R-:W-:Y:S02]  /*ea40*/  MOV R120, 0xea60 ;  /* 0x0000ea6000787802 */ /* 0x000fe40000000f00 */
[----:B------:R-:W-:Y:S05]  /*ea50*/  CALL.REL.NOINC `($__internal_186_$__cuda_sm70_shflsync_down) ;  /* 0x0000096000007944 */ /* 0x000fea0003c00000 */
[----:B01----:R-:W-:Y:S05]  /*ea60*/  BRA `(.L_x_7944) ;  /* 0xffff8d2000007947 */ /* 0x003fea000383ffff */
.L_x_7853:
[----:B------:R-:W-:Y:S01]  /*ea70*/  HFMA2.MMA R124, -RZ, RZ, 0, 4.76837158203125e-07 ;  /* 0x00000008ff7c7435 */ /* 0x000fe200000001ff */
[----:B------:R-:W-:-:S02]  /*ea80*/  MOV R125, R236 ;  /* 0x000000ec007d7202 */ /* 0x000fc40000000f00 */
[----:B------:R-:W-:Y:S02]  /*ea90*/  MOV R123, 0x1f ;  /* 0x0000001f007b7802 */ /* 0x000fe40000000f00 */
[----:B0-----:R-:W-:Y:S02]  /*eaa0*/  MOV R122, 0xffffffff ;  /* 0xffffffff007a7802 */ /* 0x001fe40000000f00 */
[----:B------:R-:W-:Y:S02]  /*eab0*/  MOV R120, 0xead0 ;  /* 0x0000ead000787802 */ /* 0x000fe40000000f00 */
[----:B-1234-:R-:W-:Y:S05]  /*eac0*/  CALL.REL.NOINC `($__internal_186_$__cuda_sm70_shflsync_down) ;  /* 0x000008f000007944 */ /* 0x01efea0003c00000 */
[----:B0-----:R-:W-:Y:S01]  /*ead0*/  HFMA2.MMA R124, -RZ, RZ, 0, 4.76837158203125e-07 ;  /* 0x00000008ff7c7435 */ /* 0x001fe200000001ff */
[----:B-1----:R-:W-:Y:S02]  /*eae0*/  MOV R235, R122 ;  /* 0x0000007a00eb7202 */ /* 0x002fe40000000f00 */
[----:B------:R-:W-:Y:S02]  /*eaf0*/  MOV R125, R226 ;  /* 0x000000e2007d7202 */ /* 0x000fe40000000f00 */
[----:B------:R-:W-:Y:S02]  /*eb00*/  MOV R123, 0x1f ;  /* 0x0000001f007b7802 */ /* 0x000fe40000000f00 */
[----:B------:R-:W-:-:S02]  /*eb10*/  MOV R122, 0xffffffff ;  /* 0xffffffff007a7802 */ /* 0x000fc40000000f00 */
[----:B------:R-:W-:Y:S02]  /*eb20*/  MOV R120, 0xeb40 ;  /* 0x0000eb4000787802 */ /* 0x000fe40000000f00 */
[----:B------:R-:W-:Y:S05]  /*eb30*/  CALL.REL.NOINC `($__internal_186_$__cuda_sm70_shflsync_down) ;  /* 0x0000088000007944 */ /* 0x000fea0003c00000 */
[----:B0-----:R-:W-:Y:S01]  /*eb40*/  HFMA2.MMA R124, -RZ, RZ, 0, 4.76837158203125e-07 ;  /* 0x00000008ff7c7435 */ /* 0x001fe200000001ff */
[----:B-1----:R-:W-:Y:S02]  /*eb50*/  MOV R237, R122 ;  /* 0x0000007a00ed7202 */ /* 0x002fe40000000f00 */
[----:B------:R-:W-:Y:S02]  /*eb60*/  MOV R125, R222 ;  /* 0x000000de007d7202 */ /* 0x000fe40000000f00 */
[----:B------:R-:W-:Y:S02]  /*eb70*/  MOV R123, 0x1f ;  /* 0x0000001f007b7802 */ /* 0x000fe40000000f00 */
[----:B------:R-:W-:Y:S02]  /*eb80*/  MOV R122, 0xffffffff ;  /* 0xffffffff007a7802 */ /* 0x000fe40000000f00 */
[----:B------:R-:W-:Y:S02]  /*eb90*/  MOV R120, 0xebb0 ;  /* 0x0000ebb000787802 */ /* 0x000fe40000000f00 */
[----:B------:R-:W-:Y:S05]  /*eba0*/  CALL.REL.NOINC `($__internal_186_$__cuda_sm70_shflsync_down) ;  /* 0x0000081000007944 */ /* 0x000fea0003c00000 */
[----:B0-----:R-:W-:Y:S01]  /*ebb0*/  HFMA2.MMA R124, -RZ, RZ, 0, 4.76837158203125e-07 ;  /* 0x00000008ff7c7435 */ /* 0x001fe200000001ff */
[----:B-1----:R-:W-:-:S02]  /*ebc0*/  MOV R239, R122 ;  /* 0x0000007a00ef7202 */ /* 0x002fc40000000f00 */
[----:B------:R-:W-:Y:S02]  /*ebd0*/  MOV R125, R127 ;  /* 0x0000007f007d7202 */ /* 0x000fe40000000f00 */
[----:B------:R-:W-:Y:S02]  /*ebe0*/  MOV R123, 0x1f ;  /* 0x0000001f007b7802 */ /* 0x000fe40000000f00 */
[----:B------:R-:W-:Y:S02]  /*ebf0*/  MOV R122, 0xffffffff ;  /* 0xffffffff007a7802 */ /* 0x000fe40000000f00 */
[----:B------:R-:W-:Y:S02]  /*ec00*/  MOV R120, 0xec20 ;  /* 0x0000ec2000787802 */ /* 0x000fe40000000f00 */
[----:B------:R-:W-:Y:S05]  /*ec10*/  CALL.REL.NOINC `($__internal_186_$__cuda_sm70_shflsync_down) ;  /* 0x000007a000007944 */ /* 0x000fea0003c00000 */
[----:B01----:R-:W-:Y:S05]  /*ec20*/  BRA `(.L_x_7945) ;  /* 0xffff8cb000007947 */ /* 0x003fea000383ffff */
.L_x_7856:
[----:B------:R-:W-:Y:S01]  /*ec30*/  HFMA2.MMA R124, -RZ, RZ, 0, 9.5367431640625e-07 ;  /* 0x00000010ff7c7435 */ /* 0x000fe200000001ff */
[----:B------:R-:W-:Y:S02]  /*ec40*/  MOV R125, R236 ;  /* 0x000000ec007d7202 */ /* 0x000fe40000000f00 */
[----:B------:R-:W-:Y:S02]  /*ec50*/  MOV R123, 0x1f ;  /* 0x0000001f007b7802 */ /* 0x000fe40000000f00 */
[----:B0-----:R-:W-:-:S02]  /*ec60*/  MOV R122, 0xffffffff ;  /* 0xffffffff007a7802 */ /* 0x001fc40000000f00 */
[----:B------:R-:W-:Y:S02]  /*ec70*/  MOV R120, 0xec90 ;  /* 0x0000ec9000787802 */ /* 0x000fe40000000f00 */
[----:B-1234-:R-:W-:Y:S05]  /*ec80*/  CALL.REL.NOINC `($__internal_186_$__cuda_sm70_shflsync_down) ;  /* 0x0000073000007944 */ /* 0x01efea0003c00000 */
[----:B-1----:R-:W-:Y:S01]  /*ec90*/  MOV R235, R122 ;  /* 0x0000007a00eb7202 */ /* 0x002fe20000000f00 */
[----:B0-----:R-:W-:Y:S05]  /*eca0*/  BRA `(.L_x_7946) ;  /* 0xffff8d5000007947 */ /* 0x001fea000383ffff */
.L_x_7857:
[----:B------:R-:W-:Y:S01]  /*ecb0*/  HFMA2.MMA R124, -RZ, RZ, 0, 9.5367431640625e-07 ;  /* 0x00000010ff7c7435 */ /* 0x000fe200000001ff */
[----:B------:R-:W-:Y:S02]  /*ecc0*/  MOV R125, R226 ;  /* 0x000000e2007d7202 */ /* 0x000fe40000000f00 */
[----:B------:R-:W-:Y:S02]  /*ecd0*/  MOV R123, 0x1f ;  /* 0x0000001f007b7802 */ /* 0x000fe40000000f00 */
[----:B0-----:R-:W-:Y:S02]  /*ece0*/  MOV R122, 0xffffffff ;  /* 0xffffffff007a7802 */ /* 0x001fe40000000f00 */
[----:B------:R-:W-:Y:S02]  /*ecf0*/  MOV R120, 0xed10 ;  /* 0x0000ed1000787802 */ /* 0x000fe40000000f00 */
[----:B-1234-:R-:W-:Y:S05]  /*ed00*/  CALL.REL.NOINC `($__internal_186_$__cuda_sm70_shflsync_down) ;  /* 0x000006b000007944 */ /* 0x01efea0003c00000 */
[----:B0-----:R-:W-:Y:S01]  /*ed10*/  HFMA2.MMA R124, -RZ, RZ, 0, 9.5367431640625e-07 ;  /* 0x00000010ff7c7435 */ /* 0x001fe200000001ff */
[----:B-1----:R-:W-:Y:S02]  /*ed20*/  MOV R237, R122 ;  /* 0x0000007a00ed7202 */ /* 0x002fe40000000f00 */
[----:B------:R-:W-:-:S02]  /*ed30*/  MOV R125, R222 ;  /* 0x000000de007d7202 */ /* 0x000fc40000000f00 */
[----:B------:R-:W-:Y:S02]  /*ed40*/  MOV R123, 0x1f ;  /* 0x0000001f007b7802 */ /* 0x000fe40000000f00 */
[----:B------:R-:W-:Y:S02]  /*ed50*/  MOV R122, 0xffffffff ;  /* 0xffffffff007a7802 */ /* 0x000fe40000000f00 */
[----:B------:R-:W-:Y:S02]  /*ed60*/  MOV R120, 0xed80 ;  /* 0x0000ed8000787802 */ /* 0x000fe40000000f00 */
[----:B------:R-:W-:Y:S05]  /*ed70*/  CALL.REL.NOINC `($__internal_186_$__cuda_sm70_shflsync_down) ;  /* 0x0000064000007944 */ /* 0x000fea0003c00000 */
[----:B0-----:R-:W-:Y:S01]  /*ed80*/  HFMA2.MMA R124, -RZ, RZ, 0, 9.5367431640625e-07 ;  /* 0x00000010ff7c7435 */ /* 0x001fe200000001ff */
[----:B-1----:R-:W-:Y:S02]  /*ed90*/  MOV R239, R122 ;  /* 0x0000007a00ef7202 */ /* 0x002fe40000000f00 */
[----:B------:R-:W-:Y:S02]  /*eda0*/  MOV R125, R127 ;  /* 0x0000007f007d7202 */ /* 0x000fe40000000f00 */
[----:B------:R-:W-:Y:S02]  /*edb0*/  MOV R123, 0x1f ;  /* 0x0000001f007b7802 */ /* 0x000fe40000000f00 */
[----:B------:R-:W-:-:S02]  /*edc0*/  MOV R122, 0xffffffff ;  /* 0xffffffff007a7802 */ /* 0x000fc40000000f00 */
[----:B------:R-:W-:Y:S02]  /*edd0*/  MOV R120, 0xedf0 ;  /* 0x0000edf000787802 */ /* 0x000fe40000000f00 */
[----:B------:R-:W-:Y:S05]  /*ede0*/  CALL.REL.NOINC `($__internal_186_$__cuda_sm70_shflsync_down) ;  /* 0x000005d000007944 */ /* 0x000fea0003c00000 */
[----:B01----:R-:W-:Y:S05]  /*edf0*/  BRA `(.L_x_7947) ;  /* 0xffff8c4000007947 */ /* 0x003fea000383ffff */
.L_x_7860:
[----:B------:R-:W-:Y:S01]  /*ee00*/  HFMA2.MMA R124, -RZ, RZ, 0, 0 ;  /* 0x00000000ff7c7435 */ /* 0x000fe200000001ff */
[----:B------:R-:W-:Y:S02]  /*ee10*/  MOV R123, R236 ;  /* 0x000000ec007b7202 */ /* 0x000fe40000000f00 */
[----:B------:R-:W-:Y:S02]  /*ee20*/  MOV R125, 0x1f ;  /* 0x0000001f007d7802 */ /* 0x000fe40000000f00 */
[----:B0-----:R-:W-:Y:S02]  /*ee30*/  MOV R122, 0xffffffff ;  /* 0xffffffff007a7802 */ /* 0x001fe40000000f00 */
[----:B------:R-:W-:Y:S02]  /*ee40*/  MOV R120, 0xee60 ;  /* 0x0000ee6000787802 */ /* 0x000fe40000000f00 */
[----:B-1234-:R-:W-:Y:S05]  /*ee50*/  CALL.REL.NOINC `($__internal_187_$__cuda_sm70_shflsync_idx_p) ;  /* 0x000005a000007944 */ /* 0x01efea0003c00000 */
        /* <DEDUP_REMOVED lines=21> */
[----:B0-----:R-:W-:Y:S01]  /*efb0*/  HFMA2.MMA R124, -RZ, RZ, 0, 5.9604644775390625e-08 ;  /* 0x00000001ff7c7435 */ /* 0x001fe200000001ff */
[----:B-1----:R-:W-:-:S02]  /*efc0*/  MOV R214, R122 ;  /* 0x0000007a00d67202 */ /* 0x002fc40000000f00 */
[----:B------:R-:W-:Y:S02]  /*efd0*/  MOV R125, R236 ;  /* 0x000000ec007d7202 */ /* 0x000fe40000000f00 */
[----:B------:R-:W-:Y:S02]  /*efe0*/  MOV R123, 0x1f ;  /* 0x0000001f007b7802 */ /* 0x000fe40000000f00 */
[----:B------:R-:W-:Y:S02]  /*eff0*/  MOV R122, 0xffffffff ;  /* 0xffffffff007a7802 */ /* 0x000fe40000000f00 */
[----:B------:R-:W-:Y:S02]  /*f000*/  MOV R120, 0xf020 ;  /* 0x0000f02000787802 */ /* 0x000fe40000000f00 */
[----:B------:R-:W-:Y:S05]  /*f010*/  CALL.REL.NOINC `($__internal_186_$__cuda_sm70_shflsync_down) ;  /* 0x000003a000007944 */ /* 0x000fea0003c00000 */
[----:B0-----:R-:W-:Y:S01]  /*f020*/  HFMA2.MMA R124, -RZ, RZ, 0, 5.9604644775390625e-08 ;  /* 0x00000001ff7c7435 */ /* 0x001fe200000001ff */
[----:B-1----:R-:W-:Y:S02]  /*f030*/  MOV R232, R122 ;  /* 0x0000007a00e87202 */ /* 0x002fe40000000f00 */
[----:B------:R-:W-:Y:S02]  /*f040*/  MOV R125, R226 ;  /* 0x000000e2007d7202 */ /* 0x000fe40000000f00 */
[----:B------:R-:W-:-:S02]  /*f050*/  MOV R123, 0x1f ;  /* 0x0000001f007b7802 */ /* 0x000fc40000000f00 */
[----:B------:R-:W-:Y:S02]  /*f060*/  MOV R122, 0xffffffff ;  /* 0xffffffff007a7802 */ /* 0x000fe40000000f00 */
[----:B------:R-:W-:Y:S02]  /*f070*/  MOV R120, 0xf090 ;  /* 0x0000f09000787802 */ /* 0x000fe40000000f00 */
[----:B------:R-:W-:Y:S05]  /*f080*/  CALL.REL.NOINC `($__internal_186_$__cuda_sm70_shflsync_down) ;  /* 0x0000033000007944 */ /* 0x000fea0003c00000 */
[----:B0-----:R-:W-:Y:S01]  /*f090*/  HFMA2.MMA R124, -RZ, RZ, 0, 5.9604644775390625e-08 ;  /* 0x00000001ff7c7435 */ /* 0x001fe200000001ff */
[----:B-1----:R-:W-:Y:S02]  /*f0a0*/  MOV R234, R122 ;  /* 0x0000007a00ea7202 */ /* 0x002fe40000000f00 */
[----:B------:R-:W-:Y:S02]  /*f0b0*/  MOV R125, R222 ;  /* 0x000000de007d7202 */ /* 0x000fe40000000f00 */
[----:B------:R-:W-:Y:S02]  /*f0c0*/  MOV R123, 0x1f ;  /* 0x0000001f007b7802 */ /* 0x000fe40000000f00 */
[----:B------:R-:W-:Y:S02]  /*f0d0*/  MOV R122, 0xffffffff ;  /* 0xffffffff007a7802 */ /* 0x000fe40000000f00 */
[----:B------:R-:W-:-:S02]  /*f0e0*/  MOV R120, 0xf100 ;  /* 0x0000f10000787802 */ /* 0x000fc40000000f00 */
        /* <DEDUP_REMOVED lines=21> */
[----:B------:R-:W-:Y:S05]  /*f240*/  CALL.REL.NOINC `($__internal_187_$__cuda_sm70_shflsync_idx_p) ;  /* 0x000001b000007944 */ /* 0x000fea0003c00000 */
[----:B0-----:R-:W-:Y:S01]  /*f250*/  HFMA2.MMA R124, -RZ, RZ, 0, 0 ;  /* 0x00000000ff7c7435 */ /* 0x001fe200000001ff */
[----:B-1----:R-:W-:-:S02]  /*f260*/  MOV R243, R122 ;  /* 0x0000007a00f37202 */ /* 0x002fc40000000f00 */
[----:B------:R-:W-:Y:S02]  /*f270*/  MOV R123, R117 ;  /* 0x00000075007b7202 */ /* 0x000fe40000000f00 */
[----:B------:R-:W-:Y:S02]  /*f280*/  MOV R125, 0x1f ;  /* 0x0000001f007d7802 */ /* 0x000fe40000000f00 */
[----:B------:R-:W-:Y:S02]  /*f290*/  MOV R122, 0xffffffff ;  /* 0xffffffff007a7802 */ /* 0x000fe40000000f00 */
[----:B------:R-:W-:Y:S02]  /*f2a0*/  MOV R120, 0xf2c0 ;  /* 0x0000f2c000787802 */ /* 0x000fe40000000f00 */
[----:B------:R-:W-:Y:S05]  /*f2b0*/  CALL.REL.NOINC `($__internal_187_$__cuda_sm70_shflsync_idx_p) ;  /* 0x0000014000007944 */ /* 0x000fea0003c00000 */
[----:B0-----:R-:W-:Y:S01]  /*f2c0*/  HFMA2.MMA R124, -RZ, RZ, 0, 0 ;  /* 0x00000000ff7c7435 */ /* 0x001fe200000001ff */
[----:B-1----:R-:W-:Y:S02]  /*f2d0*/  MOV R242, R122 ;  /* 0x0000007a00f27202 */ /* 0x002fe40000000f00 */
[----:B------:R-:W-:Y:S02]  /*f2e0*/  MOV R123, R118 ;  /* 0x00000076007b7202 */ /* 0x000fe40000000f00 */
[----:B------:R-:W-:-:S02]  /*f2f0*/  MOV R125, 0x1f ;  /* 0x0000001f007d7802 */ /* 0x000fc40000000f00 */
[----:B------:R-:W-:Y:S02]  /*f300*/  MOV R122, 0xffffffff ;  /* 0xffffffff007a7802 */ /* 0x000fe40000000f00 */
[----:B------:R-:W-:Y:S02]  /*f310*/  MOV R120, 0xf330 ;  /* 0x0000f33000787802 */ /* 0x000fe40000000f00 */
[----:B------:R-:W-:Y:S05]  /*f320*/  CALL.REL.NOINC `($__internal_187_$__cuda_sm70_shflsync_idx_p) ;  /* 0x000000d000007944 */ /* 0x000fea0003c00000 */
[----:B0-----:R-:W-:Y:S01]  /*f330*/  HFMA2.MMA R124, -RZ, RZ, 0, 0 ;  /* 0x00000000ff7c7435 */ /* 0x001fe200000001ff */
[----:B-1----:R-:W-:Y:S02]  /*f340*/  MOV R240, R122 ;  /* 0x0000007a00f07202 */ /* 0x002fe40000000f00 */
[----:B------:R-:W-:Y:S02]  /*f350*/  MOV R123, R119 ;  /* 0x00000077007b7202 */ /* 0x000fe40000000f00 */
[----:B------:R-:W-:Y:S02]  /*f360*/  MOV R125, 0x1f ;  /* 0x0000001f007d7802 */ /* 0x000fe40000000f00 */
[----:B------:R-:W-:Y:S02]  /*f370*/  MOV R122, 0xffffffff ;  /* 0xffffffff007a7802 */ /* 0x000fe40000000f00 */
[----:B------:R-:W-:-:S02]  /*f380*/  MOV R120, 0xf3a0 ;  /* 0x0000f3a000787802 */ /* 0x000fc40000000f00 */
[----:B------:R-:W-:Y:S05]  /*f390*/  CALL.REL.NOINC `($__internal_187_$__cuda_sm70_shflsync_idx_p) ;  /* 0x0000006000007944 */ /* 0x000fea0003c00000 */
[----:B01----:R-:W-:Y:S01]  /*f3a0*/  MOV R123, R122 ;  /* 0x0000007a007b7202 */ /* 0x003fe20000000f00 */
[----:B------:R-:W-:Y:S05]  /*f3b0*/  BRA `(.L_x_7948) ;  /* 0xffff88a000007947 */ /* 0x000fea000383ffff */
        .weak           $__internal_186_$__cuda_sm70_shflsync_down
        .type           $__internal_186_$__cuda_sm70_shflsync_down,@function
        .size           $__internal_186_$__cuda_sm70_shflsync_down,($__internal_187_$__cuda_sm70_shflsync_idx_p - $__internal_186_$__cuda_sm70_shflsync_down)
$__internal_186_$__cuda_sm70_shflsync_down:
[----:B------:R-:W-:Y:S01]  /*f3c0*/  HFMA2.MMA R121, -RZ, RZ, 0, 0 ;  /* 0x00000000ff797435 */ /* 0x000fe200000001ff */
[----:B------:R-:W-:Y:S04]  /*f3d0*/  WARPSYNC R122 ;  /* 0x0000007a00007348 */ /* 0x000fe80003800000 */
[----:B------:R0:W1:Y:S01]  /*f3e0*/  SHFL.DOWN PT, R122, R125, R124, R123 ;  /* 0x0800007c7d7a7389 */ /* 0x00006200000e007b */
[----:B------:R-:W-:Y:S05]  /*f3f0*/  RET.REL.NODEC R120 `(_Z25selective_scan_bwd_kernelI32Selective_Scan_bwd_kernel_traitsILi64ELi16ELb1ELb1ELb1ELb1ELb0EfN3c107complexIfEEEEv12SSMParamsBwd) ;  /* 0xffff0c0078007950 */ /* 0x000fea0003c3ffff */
        .weak           $__internal_187_$__cuda_sm70_shflsync_idx_p
        .type           $__internal_187_$__cuda_sm70_shflsync_idx_p,@function
        .size           $__internal_187_$__cuda_sm70_shflsync_idx_p,($__internal_188_$__cuda_sm70_shflsync_up - $__internal_187_$__cuda_sm70_shflsync_idx_p)
$__internal_187_$__cuda_sm70_shflsync_idx_p:
[----:B------:R-:W-:Y:S01]  /*f400*/  MOV R121, 0x0 ;  /* 0x0000000000797802 */ /* 0x000fe20000000f00 */
[----:B------:R-:W-:Y:S04]  /*f410*/  WARPSYNC R122 ;  /* 0x0000007a00007348 */ /* 0x000fe80003800000 */
[----:B------:R0:W1:Y:S01]  /*f420*/  SHFL.IDX PT, R122, R123, R124, R125 ;  /* 0x0000007c7b7a7389 */ /* 0x00006200000e007d */
[----:B------:R-:W-:Y:S05]  /*f430*/  RET.REL.NODEC R120 `(_Z25selective_scan_bwd_kernelI32Selective_Scan_bwd_kernel_traitsILi64ELi16ELb1ELb1ELb1ELb1ELb0EfN3c107complexIfEEEEv12SSMParamsBwd) ;  /* 0xffff0bc078007950 */ /* 0x000fea0003c3ffff */
        .weak           $__internal_188_$__cuda_sm70_shflsync_up
        .type           $__internal_188_$__cuda_sm70_shflsync_up,@function
        .size           $__internal_188_$__cuda_sm70_shflsync_up,(.L_x_14623 - $__internal_188_$__cuda_sm70_shflsync_up)
$__internal_188_$__cuda_sm70_shflsync_up:
[----:B------:R-:W-:Y:S01]  /*f440*/  HFMA2.MMA R121, -RZ, RZ, 0, 0 ;  /* 0x00000000ff797435 */ /* 0x000fe200000001ff */
[----:B------:R-:W-:Y:S04]  /*f450*/  WARPSYNC R125 ;  /* 0x0000007d00007348 */ /* 0x000fe80003800000 */
[----:B------:R0:W1:Y:S01]  /*f460*/  SHFL.UP PT, R125, R139, R138, R136 ;  /* 0x0400008a8b7d7389 */ /* 0x00006200000e0088 */
[----:B------:R-:W-:Y:S05]  /*f470*/  RET.REL.NODEC R120 `(_Z25selective_scan_bwd_kernelI32Selective_Scan_bwd_kernel_traitsILi64ELi16ELb1ELb1ELb1ELb1ELb0EfN3c107complexIfEEEEv12SSMParamsBwd) ;  /* 0xffff0b8078007950 */ /* 0x000fea0003c3ffff */
.L_x_7949:
        /* <DEDUP_REMOVED lines=16> */
.L_x_14623:


//--------------------- .text._Z25selective_scan_bwd_kernelI32Selective_Scan_bwd_kernel_traitsILi64ELi16ELb1ELb1ELb1ELb1ELb1EfN3c107complexIfEEEEv12SSMParamsBwd --------------------------
	.section	.text._Z25selective_scan_bwd_kernelI32Selective_Scan_bwd_kernel_traitsILi64ELi16ELb1ELb1ELb1ELb1ELb1EfN3c107complexIfEEEEv12SSMParamsBwd,"ax",@progbits
	.sectioninfo	@"SHI_REGISTERS=254"
	.align	128
        .global         _Z25selective_scan_bwd_kernelI32Selective_Scan_bwd_kernel_traitsILi64ELi16ELb1ELb1ELb1ELb1ELb1EfN3c107complexIfEEEEv12SSMParamsBwd
        .type           _Z25selective_scan_bwd_kernelI32Selective_Scan_bwd_kernel_traitsILi64ELi16ELb1ELb1ELb1ELb1ELb1EfN3c107complexIfEEEEv12SSMParamsBwd,@function
        .size           _Z25selective_scan_bwd_kernelI32Selective_Scan_bwd_kernel_traitsILi64ELi16ELb1ELb1ELb1ELb1ELb1EfN3c107complexIfEEEEv12SSMParamsBwd,(.L_x_14626 - _Z25selective_scan_bwd_kernelI32Selective_Scan_bwd_kernel_traitsILi64ELi16ELb1ELb1ELb1ELb1ELb1EfN3c107complexIfEEEEv12SSMParamsBwd)
        .other          _Z25selective_scan_bwd_kernelI32Selective_Scan_bwd_kernel_traitsILi64ELi16ELb1ELb1ELb1ELb1ELb1EfN3c107complexIfEEEEv12SSMParamsBwd,@"STO_CUDA_ENTRY STV_DEFAULT"
_Z25selective_scan_bwd_kernelI32Selective_Scan_bwd_kernel_traitsILi64ELi16ELb1ELb1ELb1ELb1ELb1EfN3c107complexIfEEEEv12SSMParamsBwd:
.text._Z25selective_scan_bwd_kernelI32Selective_Scan_bwd_kernel_traitsILi64ELi16ELb1ELb1ELb1ELb1ELb1EfN3c107complexIfEEEEv12SSMParamsBwd:
        /* <DEDUP_REMOVED lines=182> */
[----:B----4-:R-:W-:Y:S02]  /*0b60*/  SHF.R.S32.HI R152, RZ, 0x5, R0 ;  /* 0x00000005ff987819 */ /* 0x010fe40000011400 */
.L_x_8086:
        /* <DEDUP_REMOVED lines=34> */
[----:B--2---:R-:W-:Y:S04]  /*0d90*/  STS.128 [R35.X16+0x400], R24 ;  /* 0x0004001823007388 */ /* 0x004fe8000000cc00 */
[----:B-----5:R-:W-:Y:S01]  /*0da0*/  STS.128 [R35.X16+0x600], R28 ;  /* 0x0006001c23007388 */ /* 0x020fe2000000cc00 */
[----:B------:R-:W-:-:S06]  /*0db0*/  NOP ;  /* 0x0000000000007918 */ /* 0x000fcc0000000000 */
[----:B------:R-:W-:Y:S04]  /*0dc0*/  LDS.128 R52, [R34.X16+0x10] ;  /* 0x0000100022347984 */ /* 0x000fe8000000cc00 */
[----:B------:R-:W-:Y:S04]  /*0dd0*/  LDS.128 R8, [R34.X16+0x20] ;  /* 0x0000200022087984 */ /* 0x000fe8000000cc00 */
[----:B------:R-:W-:Y:S04]  /*0de0*/  LDS.128 R4, [R34.X16+0x30] ;  /* 0x0000300022047984 */ /* 0x000fe8000000cc00 */
[----:B------:R-:W2:Y:S04]  /*0df0*/  LDS.128 R56, [R34.X16] ;  /* 0x0000000022387984 */ /* 0x000ea8000000cc00 */
[----:B------:R-:W-:Y:S06]  /*0e00*/  BAR.SYNC.DEFER_BLOCKING 0x0 ;  /* 0x0000000000007b1d */ /* 0x000fec0000010000 */
[----:B0-----:R-:W4:Y:S04]  /*0e10*/  LDG.E.128 R12, [R2.64] ;  /* 0x0000001a020c7981 */ /* 0x001f28000c1e1d00 */
[----:B---3--:R-:W3:Y:S04]  /*0e20*/  LDG.E.128 R20, [R2.64+0x200] ;  /* 0x0002001a02147981 */ /* 0x008ee8000c1e1d00 */
[----:B------:R-:W5:Y:S04]  /*0e30*/  LDG.E.128 R60, [R2.64+0x400] ;  /* 0x0004001a023c7981 */ /* 0x000f68000c1e1d00 */
[----:B------:R-:W5:Y:S01]  /*0e40*/  LDG.E.128 R64, [R2.64+0x600] ;  /* 0x0006001a02407981 */ /* 0x000f62000c1e1d00 */
[----:B--2---:R-:W-:Y:S01]  /*0e50*/  FADD.FTZ R28, R56, UR5 ;  /* 0x00000005381c7e21 */ /* 0x004fe20008010000 */
        /* <DEDUP_REMOVED lines=18> */
[----:B---3--:R0:W-:Y:S04]  /*0f80*/  STS.128 [R35.X16+0x200], R20 ;  /* 0x0002001423007388 */ /* 0x0081e8000000cc00 */
[----:B-----5:R0:W-:Y:S04]  /*0f90*/  STS.128 [R35.X16+0x400], R60 ;  /* 0x0004003c23007388 */ /* 0x0201e8000000cc00 */
[----:B------:R0:W-:Y:S01]  /*0fa0*/  STS.128 [R35.X16+0x600], R64 ;  /* 0x0006004023007388 */ /* 0x0001e2000000cc00 */
        /* <DEDUP_REMOVED lines=33> */
.L_x_7952:
[----:B------:R-:W-:Y:S05]  /*11c0*/  BSYNC B0 ;  /* 0x0000000000007941 */ /* 0x000fea0003800000 */
.L_x_7951:
        /* <DEDUP_REMOVED lines=35> */
.L_x_7954:
[----:B------:R-:W-:Y:S05]  /*1400*/  BSYNC B0 ;  /* 0x0000000000007941 */ /* 0x000fea0003800000 */
.L_x_7953:
        /* <DEDUP_REMOVED lines=35> */
.L_x_7956:
[----:B------:R-:W-:Y:S05]  /*1640*/  BSYNC B0 ;  /* 0x0000000000007941 */ /* 0x000fea0003800000 */
.L_x_7955:
        /* <DEDUP_REMOVED lines=35> */
.L_x_7958:
[----:B------:R-:W-:Y:S05]  /*1880*/  BSYNC B0 ;  /* 0x0000000000007941 */ /* 0x000fea0003800000 */
.L_x_7957:
        /* <DEDUP_REMOVED lines=35> */
.L_x_7960:
[----:B------:R-:W-:Y:S05]  /*1ac0*/  BSYNC B0 ;  /* 0x0000000000007941 */ /* 0x000fea0003800000 */
.L_x_7959:
        /* <DEDUP_REMOVED lines=35> */
.L_x_7962:
[----:B------:R-:W-:Y:S05]  /*1d00*/  BSYNC B0 ;  /* 0x0000000000007941 */ /* 0x000fea0003800000 */
.L_x_7961:
        /* <DEDUP_REMOVED lines=35> */
.L_x_7964:
[----:B------:R-:W-:Y:S05]  /*1f40*/  BSYNC B0 ;  /* 0x0000000000007941 */ /* 0x000fea0003800000 */
.L_x_7963:
        /* <DEDUP_REMOVED lines=35> */
.L_x_7966:
[----:B------:R-:W-:Y:S05]  /*2180*/  BSYNC B0 ;  /* 0x0000000000007941 */ /* 0x000fea0003800000 */
.L_x_7965:
        /* <DEDUP_REMOVED lines=35> */
.L_x_7968:
[----:B------:R-:W-:Y:S05]  /*23c0*/  BSYNC B0 ;  /* 0x0000000000007941 */ /* 0x000fea0003800000 */
.L_x_7967:
        /* <DEDUP_REMOVED lines=34> */
.L_x_7970:
[----:B------:R-:W-:Y:S05]  /*25f0*/  BSYNC B0 ;  /* 0x0000000000007941 */ /* 0x000fea0003800000 */
.L_x_7969:
        /* <DEDUP_REMOVED lines=33> */
.L_x_7972:
[----:B------:R-:W-:Y:S05]  /*2810*/  BSYNC B0 ;  /* 0x0000000000007941 */ /* 0x000fea0003800000 */
.L_x_7971:
        /* <DEDUP_REMOVED lines=33> */
.L_x_7974:
[----:B------:R-:W-:Y:S05]  /*2a30*/  BSYNC B0 ;  /* 0x0000000000007941 */ /* 0x000fea0003800000 */
.L_x_7973:
        /* <DEDUP_REMOVED lines=33> */
.L_x_7976:
[----:B------:R-:W-:Y:S05]  /*2c50*/  BSYNC B0 ;  /* 0x0000000000007941 */ /* 0x000fea0003800000 */
.L_x_7975:
        /* <DEDUP_REMOVED lines=33> */
.L_x_7978:
[----:B------:R-:W-:Y:S05]  /*2e70*/  BSYNC B0 ;  /* 0x0000000000007941 */ /* 0x000fea0003800000 */
.L_x_7977:
        /* <DEDUP_REMOVED lines=33> */
.L_x_7980:
[----:B------:R-:W-:Y:S05]  /*3090*/  BSYNC B0 ;  /* 0x0000000000007941 */ /* 0x000fea0003800000 */
.L_x_7979:
        /* <DEDUP_REMOVED lines=33> */
.L_x_7982:
[----:B------:R-:W-:Y:S05]  /*32b0*/  BSYNC B0 ;  /* 0x0000000000007941 */ /* 0x000fea0003800000 */
.L_x_7981:
        /* <DEDUP_REMOVED lines=26> */
[----:B------:R0:W2:Y:S04]  /*3460*/  LDG.E.128 R64, [R2.64] ;  /* 0x0000001a02407981 */ /* 0x0000a8000c1e1d00 */
[----:B------:R0:W3:Y:S04]  /*3470*/  LDG.E.128 R68, [R2.64+0x200] ;  /* 0x0002001a02447981 */ /* 0x0000e8000c1e1d00 */
[----:B------:R0:W4:Y:S04]  /*3480*/  LDG.E.128 R84, [R2.64+0x400] ;  /* 0x0004001a02547981 */ /* 0x000128000c1e1d00 */
[----:B------:R0:W5:Y:S01]  /*3490*/  LDG.E.128 R88, [R2.64+0x600] ;  /* 0x0006001a02587981 */ /* 0x000162000c1e1d00 */
        /* <DEDUP_REMOVED lines=10> */
[----:B0-----:R-:W-:Y:S01]  /*3540*/  MOV R2, UR7 ;  /* 0x0000000700027c02 */ /* 0x001fe20008000f00 */
[----:B------:R-:W-:-:S03]  /*3550*/  ULDC.64 UR36, c[0x0][0x2e8] ;  /* 0x0000ba0000247ab9 */ /* 0x000fc60000000a00 */
[----:B------:R-:W-:Y:S01]  /*3560*/  MOV R3, UR8 ;  /* 0x0000000800037c02 */ /* 0x000fe20008000f00 */
[----:B--2---:R0:W-:Y:S04]  /*3570*/  STS.128 [R35.X16], R64 ;  /* 0x0000004023007388 */ /* 0x0041e8000000cc00 */
[----:B------:R-:W-:Y:S01]  /*3580*/  IMAD.WIDE R2, R0, 0x10, R2 ;  /* 0x0000001000027825 */ /* 0x000fe200078e0202 */
[----:B---3--:R-:W-:Y:S04]  /*3590*/  STS.128 [R35.X16+0x200], R68 ;  /* 0x0002004423007388 */ /* 0x008fe8000000cc00 */
[----:B----4-:R2:W-:Y:S04]  /*35a0*/  STS.128 [R35.X16+0x400], R84 ;  /* 0x0004005423007388 */ /* 0x0105e8000000cc00 */
[----:B-----5:R3:W-:Y:S01]  /*35b0*/  STS.128 [R35.X16+0x600], R88 ;  /* 0x0006005823007388 */ /* 0x0207e2000000cc00 */
[----:B------:R-:W-:-:S06]  /*35c0*/  NOP ;  /* 0x0000000000007918 */ /* 0x000fcc0000000000 */
[----:B------:R-:W4:Y:S01]  /*35d0*/  LDS.128 R76, [R34.X16] ;  /* 0x00000000224c7984 */ /* 0x000f22000000cc00 */
[----:B------:R-:W-:Y:S01]  /*35e0*/  LEA R17, R154, R17, 0x2 ;  /* 0x000000119a117211 */ /* 0x000fe200078e10ff */
[----:B------:R-:W-:Y:S02]  /*35f0*/  UIMAD UR7, UR13, UR36, URZ ;  /* 0x000000240d0772a4 */ /* 0x000fe4000f8e023f */
[----:B------:R-:W2:Y:S01]  /*3600*/  LDS.128 R72, [R34.X16+0x10] ;  /* 0x0000100022487984 */ /* 0x000ea2000000cc00 */
[----:B------:R-:W-:-:S03]  /*3610*/  ULDC.64 UR8, c[0x0][0x2f0] ;  /* 0x0000bc0000087ab9 */ /* 0x000fc60000000a00 */
        /* <DEDUP_REMOVED lines=13> */
[----:B------:R-:W4:Y:S01]  /*36f0*/  MUFU.EX2 R16, R16 ;  /* 0x0000001000107308 */ /* 0x000f220000000800 */
[----:B------:R-:W-:Y:S01]  /*3700*/  FMUL.FTZ R70, R79, -1.4426950216293334961 ;  /* 0xbfb8aa3b4f467820 */ /* 0x000fe20000410000 */
[----:B------:R-:W-:Y:S01]  /*3710*/  UIADD3 UR37, UR37, UR7, URZ ;  /* 0x0000000725257290 */ /* 0x000fe2000fffe03f */
[----:B------:R-:W-:Y:S01]  /*3720*/  FMUL.FTZ R71, R72, -1.4426950216293334961 ;  /* 0xbfb8aa3b48477820 */ /* 0x000fe20000410000 */
[----:B------:R-:W-:Y:S01]  /*3730*/  UIMAD UR7, UR11, UR8, URZ ;  /* 0x000000080b0772a4 */ /* 0x000fe2000f8e023f */
[----:B0-----:R-:W-:Y:S01]  /*3740*/  FMUL.FTZ R2, R73, -1.4426950216293334961 ;  /* 0xbfb8aa3b49027820 */ /* 0x001fe20000410000 */
[----:B------:R-:W-:Y:S01]  /*3750*/  ISETP.NE.AND.EX P0, PT, RZ, c[0x0][0x274], PT, P0 ;  /* 0x00009d00ff007a0c */ /* 0x000fe20003f05300 */
[----:B------:R-:W-:Y:S01]  /*3760*/  FMUL.FTZ R92, R75, -1.4426950216293334961 ;  /* 0xbfb8aa3b4b5c7820 */ /* 0x000fe20000410000 */
[----:B------:R-:W0:Y:S01]  /*3770*/  MUFU.EX2 R68, R68 ;  /* 0x0000004400447308 */ /* 0x000e220000000800 */
[----:B------:R-:W-:Y:S01]  /*3780*/  FMUL.FTZ R3, R74, -1.4426950216293334961 ;  /* 0xbfb8aa3b4a037820 */ /* 0x000fe20000410000 */
[----:B------:R-:W-:Y:S01]  /*3790*/  UIMAD UR7, UR10, UR9, UR7 ;  /* 0x000000090a0772a4 */ /* 0x000fe2000f8e0207 */
[----:B-1----:R-:W-:Y:S01]  /*37a0*/  FMUL.FTZ R93, R60, -1.4426950216293334961 ;  /* 0xbfb8aa3b3c5d7820 */ /* 0x002fe20000410000 */
[----:B------:R-:W-:Y:S01]  /*37b0*/  UIMAD.WIDE.U32 UR8, UR10, UR8, UR36 ;  /* 0x000000080a0872a5 */ /* 0x000fe2000f8e0024 */
[----:B------:R-:W-:-:S02]  /*37c0*/  FMUL.FTZ R95, R62, -1.4426950216293334961 ;  /* 0xbfb8aa3b3e5f7820 */ /* 0x000fc40000410000 */
[----:B------:R-:W-:Y:S01]  /*37d0*/  FMUL.FTZ R97, R57, -1.4426950216293334961 ;  /* 0xbfb8aa3b39617820 */ /* 0x000fe20000410000 */
[----:B------:R-:W1:Y:S01]  /*37e0*/  MUFU.EX2 R69, R69 ;  /* 0x0000004500457308 */ /* 0x000e620000000800 */
[----:B----4-:R-:W-:Y:S01]  /*37f0*/  FADD.FTZ R16, R16, 1 ;  /* 0x3f80000010107421 */ /* 0x010fe20000010000 */
[----:B------:R-:W-:Y:S01]  /*3800*/  ULDC.64 UR36, c[0x0][0x338] ;  /* 0x0000ce0000247ab9 */ /* 0x000fe20000000a00 */
[----:B------:R-:W-:Y:S01]  /*3810*/  FMUL.FTZ R94, R61, -1.4426950216293334961 ;  /* 0xbfb8aa3b3d5e7820 */ /* 0x000fe20000410000 */
[----:B------:R-:W-:Y:S01]  /*3820*/  UIADD3 UR9, UR9, UR7, URZ ;  /* 0x0000000709097290 */ /* 0x000fe2000fffe03f */
[----:B------:R-:W-:Y:S01]  /*3830*/  FMUL.FTZ R99, R58, -1.4426950216293334961 ;  /* 0xbfb8aa3b3a637820 */ /* 0x000fe20000410000 */
[----:B------:R-:W-:Y:S01]  /*3840*/  ULEA UR7, UP0, UR8, UR36, 0x2 ;  /* 0x0000002408077291 */ /* 0x000fe2000f80103f */
[----:B------:R-:W-:Y:S01]  /*3850*/  FMUL.FTZ R102, R59, -1.4426950216293334961 ;  /* 0xbfb8aa3b3b667820 */ /* 0x000fe20000410000 */
[----:B------:R-:W-:Y:S01]  /*3860*/  MUFU.EX2 R70, R70 ;  /* 0x0000004600467308 */ /* 0x000fe20000000800 */
[----:B0-----:R-:W-:Y:S01]  /*3870*/  FADD.FTZ R68, R68, 1 ;  /* 0x3f80000044447421 */ /* 0x001fe20000010000 */
[----:B------:R-:W-:-:S06]  /*3880*/  ULEA.HI.X UR8, UR8, UR37, UR9, 0x2, UP0 ;  /* 0x0000002508087291 */ /* 0x000fcc00080f1409 */
[----:B------:R-:W-:Y:S01]  /*3890*/  MUFU.EX2 R71, R71 ;  /* 0x0000004700477308 */ /* 0x000fe20000000800 */
[----:B-1----:R-:W-:-:S07]  /*38a0*/  FADD.FTZ R69, R69, 1 ;  /* 0x3f80000045457421 */ /* 0x002fce0000010000 */
[----:B------:R0:W1:Y:S08]  /*38b0*/  MUFU.EX2 R96, R2 ;  /* 0x0000000200607308 */ /* 0x0000700000000800 */
[----:B------:R-:W4:Y:S01]  /*38c0*/  MUFU.EX2 R100, R92 ;  /* 0x0000005c00647308 */ /* 0x000f220000000800 */
[----:B0-----:R-:W-:-:S07]  /*38d0*/  FMUL.FTZ R2, R63, -1.4426950216293334961 ;  /* 0xbfb8aa3b3f027820 */ /* 0x001fce0000410000 */
[----:B------:R0:W4:Y:S01]  /*38e0*/  MUFU.EX2 R98, R3 ;  /* 0x0000000300627308 */ /* 0x0001220000000800 */
[----:B-1----:R-:W-:-:S07]  /*38f0*/  FADD.FTZ R96, R96, 1 ;  /* 0x3f80000060607421 */ /* 0x002fce0000010000 */
[----:B------:R-:W-:Y:S01]  /*3900*/  MUFU.EX2 R101, R93 ;  /* 0x0000005d00657308 */ /* 0x000fe20000000800 */
[----:B0-----:R-:W-:Y:S02]  /*3910*/  FMUL.FTZ R3, R56, -1.4426950216293334961 ;  /* 0xbfb8aa3b38037820 */ /* 0x001fe40000410000 */
[----:B----4-:R-:W-:-:S05]  /*3920*/  FADD.FTZ R100, R100, 1 ;  /* 0x3f80000064647421 */ /* 0x010fca0000010000 */
[----:B------:R-:W-:Y:S01]  /*3930*/  MUFU.RCP R93, R16 ;  /* 0x00000010005d7308 */ /* 0x000fe20000001000 */
[----:B------:R-:W-:-:S07]  /*3940*/  FADD.FTZ R98, R98, 1 ;  /* 0x3f80000062627421 */ /* 0x000fce0000010000 */
[----:B------:R-:W0:Y:S08]  /*3950*/  MUFU.EX2 R105, R95 ;  /* 0x0000005f00697308 */ /* 0x000e300000000800 */
[----:B------:R1:W4:Y:S08]  /*3960*/  MUFU.EX2 R108, R2 ;  /* 0x00000002006c7308 */ /* 0x0003300000000800 */
[----:B------:R4:W4:Y:S01]  /*3970*/  MUFU.EX2 R109, R3 ;  /* 0x00000003006d7308 */ /* 0x0009220000000800 */
[----:B-1----:R-:W-:-:S02]  /*3980*/  FADD.FTZ R2, R70, 1 ;  /* 0x3f80000046027421 */ /* 0x002fc40000010000 */
[----:B0-----:R-:W-:-:S05]  /*3990*/  FADD.FTZ R105, R105, 1 ;  /* 0x3f80000069697421 */ /* 0x001fca0000010000 */
[----:B------:R-:W-:Y:S01]  /*39a0*/  MUFU.RCP R92, R68 ;  /* 0x00000044005c7308 */ /* 0x000fe20000001000 */
[----:B----4-:R-:W-:Y:S02]  /*39b0*/  FADD.FTZ R3, R71, 1 ;  /* 0x3f80000047037421 */ /* 0x010fe40000010000 */
[----:B------:R-:W-:-:S05]  /*39c0*/  FADD.FTZ R108, R108, 1 ;  /* 0x3f8000006c6c7421 */ /* 0x000fca0000010000 */
[----:B------:R-:W0:Y:S01]  /*39d0*/  MUFU.RCP R95, R69 ;  /* 0x00000045005f7308 */ /* 0x000e220000001000 */
[----:B------:R-:W-:-:S07]  /*39e0*/  FADD.FTZ R109, R109, 1 ;  /* 0x3f8000006d6d7421 */ /* 0x000fce0000010000 */
[----:B------:R-:W1:Y:S08]  /*39f0*/  MUFU.EX2 R114, R97 ;  /* 0x0000006100727308 */ /* 0x000e700000000800 */
[----:B------:R-:W4:Y:S01]  /*3a00*/  MUFU.EX2 R104, R94 ;  /* 0x0000005e00687308 */ /* 0x000f220000000800 */
[----:B0-----:R-:W-:-:S07]  /*3a10*/  FMUL.FTZ R103, R78, R95 ;  /* 0x0000005f4e677220 */ /* 0x001fce0000410000 */
[----:B------:R0:W-:Y:S01]  /*3a20*/  MUFU.RCP R97, R3 ;  /* 0x0000000300617308 */ /* 0x0001e20000001000 */
[----:B-1----:R-:W-:-:S07]  /*3a30*/  FADD.FTZ R114, R114, 1 ;  /* 0x3f80000072727421 */ /* 0x002fce0000010000 */
[----:B------:R1:W1:Y:S01]  /*3a40*/  MUFU.RCP R94, R2 ;  /* 0x00000002005e7308 */ /* 0x0002620000001000 */
[----:B0-----:R-:W-:Y:S02]  /*3a50*/  FADD.FTZ R3, -R93, 1 ;  /* 0x3f8000005d037421 */ /* 0x001fe40000010100 */
[----:B----4-:R-:W-:-:S05]  /*3a60*/  FADD.FTZ R104, R104, 1 ;  /* 0x3f80000068687421 */ /* 0x010fca0000010000 */
[----:B------:R-:W0:Y:S01]  /*3a70*/  MUFU.EX2 R116, R99 ;  /* 0x0000006300747308 */ /* 0x000e220000000800 */
[----:B-1----:R-:W-:-:S04]  /*3a80*/  MOV R2, c[0x0][0x16c] ;  /* 0x00005b0000027a02 */ /* 0x002fc80000000f00 */
[----:B------:R-:W-:Y:S01]  /*3a90*/  ISETP.GE.AND P1, PT, R2, 0x1, PT ;  /* 0x000000010200780c */ /* 0x000fe20003f26270 */
[----:B------:R-:W-:Y:S02]  /*3aa0*/  FADD.FTZ R2, -R92, 1 ;  /* 0x3f8000005c027421 */ /* 0x000fe40000010100 */
[----:B------:R-:W-:Y:S01]  /*3ab0*/  MUFU.RCP R96, R96 ;  /* 0x0000006000607308 */ /* 0x000fe20000001000 */
[----:B------:R-:W-:-:S07]  /*3ac0*/  FADD.FTZ R16, -R94, 1 ;  /* 0x3f8000005e107421 */ /* 0x000fce0000010100 */
[----:B------:R-:W1:Y:S01]  /*3ad0*/  MUFU.RCP R99, R98 ;  /* 0x0000006200637308 */ /* 0x000e620000001000 */
[----:B0-----:R-:W-:-:S07]  /*3ae0*/  FADD.FTZ R116, R116, 1 ;  /* 0x3f80000074747421 */ /* 0x001fce0000010000 */
[----:B------:R0:W4:Y:S01]  /*3af0*/  MUFU.EX2 R118, R102 ;  /* 0x0000006600767308 */ /* 0x0001220000000800 */
[----:B-1----:R-:W-:-:S07]  /*3b00*/  FMUL.FTZ R107, R74, R99 ;  /* 0x000000634a6b7220 */ /* 0x002fce0000410000 */
[----:B------:R-:W-:Y:S01]  /*3b10*/  MUFU.RCP R113, R105 ;  /* 0x0000006900717308 */ /* 0x000fe20000001000 */
[----:B0-----:R-:W-:Y:S02]  /*3b20*/  FMUL.FTZ R102, R73, R96 ;  /* 0x0000006049667220 */ /* 0x001fe40000410000 */
[----:B----4-:R-:W-:-:S05]  /*3b30*/  FADD.FTZ R118, R118, 1 ;  /* 0x3f80000076767421 */ /* 0x010fca0000010000 */
[----:B------:R-:W-:Y:S08]  /*3b40*/  MUFU.RCP R112, R108 ;  /* 0x0000006c00707308 */ /* 0x000ff00000001000 */
[----:B------:R0:W-:Y:S08]  /*3b50*/  MUFU.RCP R110, R104 ;  /* 0x00000068006e7308 */ /* 0x0001f00000001000 */
[----:B------:R1:W-:Y:S01]  /*3b60*/  MUFU.RCP R115, R109 ;  /* 0x0000006d00737308 */ /* 0x0003e20000001000 */
[----:B0-----:R-:W-:-:S07]  /*3b70*/  FMUL.FTZ R104, R13, R102 ;  /* 0x000000660d687220 */ /* 0x001fce0000410000 */
[----:B------:R-:W-:Y:S01]  /*3b80*/  MUFU.RCP R114, R114 ;  /* 0x0000007200727308 */ /* 0x000fe20000001000 */
[----:B-1----:R-:W-:-:S07]  /*3b90*/  FMUL.FTZ R109, R14, R107 ;  /* 0x0000006b0e6d7220 */ /* 0x002fce0000410000 */
[----:B------:R-:W-:Y:S08]  /*3ba0*/  MUFU.RCP R117, R116 ;  /* 0x0000007400757308 */ /* 0x000ff00000001000 */
[----:B------:R-:W-:Y:S01]  /*3bb0*/  MUFU.RCP R118, R118 ;  /* 0x0000007600767308 */ /* 0x000fe20000001000 */
[----:B-----5:R-:W-:Y:S04]  /*3bc0*/  STS.128 [R35.X16], R64 ;  /* 0x0000004023007388 */ /* 0x020fe8000000cc00 */
[----:B------:R0:W-:Y:S04]  /*3bd0*/  STS.128 [R35.X16+0x200], R80 ;  /* 0x0002005023007388 */ /* 0x0001e8000000cc00 */
[----:B--2---:R-:W-:Y:S04]  /*3be0*/  STS.128 [R35.X16+0x400], R84 ;  /* 0x0004005423007388 */ /* 0x004fe8000000cc00 */
[----:B---3--:R1:W-:Y:S01]  /*3bf0*/  STS.128 [R35.X16+0x600], R88 ;  /* 0x0006005823007388 */ /* 0x0083e2000000cc00 */
[----:B------:R-:W-:-:S06]  /*3c00*/  NOP ;  /* 0x0000000000007918 */ /* 0x000fcc0000000000 */
[----:B------:R-:W2:Y:S01]  /*3c10*/  LDS.128 R68, [R34.X16] ;  /* 0x0000000022447984 */ /* 0x000ea2000000cc00 */
[C---:B0-----:R-:W-:Y:S02]  /*3c20*/  FFMA.FTZ R81, R76.reuse, R3, 1 ;  /* 0x3f8000004c517423 */ /* 0x041fe40000010003 */
[----:B------:R-:W-:Y:S01]  /*3c30*/  FMUL.FTZ R3, R76, R93 ;  /* 0x0000005d4c037220 */ /* 0x000fe20000410000 */
[----:B------:R-:W0:Y:S01]  /*3c40*/  LDS.128 R64, [R34.X16+0x10] ;  /* 0x0000100022407984 */ /* 0x000e22000000cc00 */
[C---:B------:R-:W-:Y:S02]  /*3c50*/  FFMA.FTZ R76, R77.reuse, R2, 1 ;  /* 0x3f8000004d4c7423 */ /* 0x040fe40000010002 */
[----:B------:R-:W-:Y:S01]  /*3c60*/  FMUL.FTZ R2, R77, R92 ;  /* 0x0000005c4d027220 */ /* 0x000fe20000410000 */
[----:B-1----:R-:W1:Y:S01]  /*3c70*/  MUFU.RCP R90, R100 ;  /* 0x00000064005a7308 */ /* 0x002e620000001000 */
[----:B------:R-:W-:Y:S02]  /*3c80*/  FADD.FTZ R77, -R97, 1 ;  /* 0x3f800000614d7421 */ /* 0x000fe40000010100 */
[----:B------:R-:W-:-:S02]  /*3c90*/  FADD.FTZ R80, R101, 1 ;  /* 0x3f80000065507421 */ /* 0x000fc40000010000 */
[C---:B------:R-:W-:Y:S02]  /*3ca0*/  FFMA.FTZ R86, R72.reuse, R77, 1 ;  /* 0x3f80000048567423 */ /* 0x040fe4000001004d */
[----:B------:R-:W-:Y:S01]  /*3cb0*/  FMUL.FTZ R101, R72, R97 ;  /* 0x0000006148657220 */ /* 0x000fe20000410000 */
[----:B------:R0:W3:Y:S01]  /*3cc0*/  MUFU.RCP R111, R80 ;  /* 0x00000050006f7308 */ /* 0x0000e20000001000 */
[----:B------:R-:W-:Y:S02]  /*3cd0*/  FFMA.FTZ R84, R79, R16, 1 ;  /* 0x3f8000004f547423 */ /* 0x000fe40000010010 */
[----:B------:R-:W-:Y:S02]  /*3ce0*/  FADD.FTZ R16, -R96, 1 ;  /* 0x3f80000060107421 */ /* 0x000fe40000010100 */
[----:B------:R-:W-:Y:S02]  /*3cf0*/  FADD.FTZ R77, -R99, 1 ;  /* 0x3f800000634d7421 */ /* 0x000fe40000010100 */
[----:B------:R-:W-:-:S02]  /*3d00*/  FFMA.FTZ R88, R73, R16, 1 ;  /* 0x3f80000049587423 */ /* 0x000fc40000010010 */
[----:B-1----:R-:W-:Y:S02]  /*3d10*/  FADD.FTZ R72, -R90, 1 ;  /* 0x3f8000005a487421 */ /* 0x002fe40000010100 */
[----:B------:R-:W-:Y:S02]  /*3d20*/  FFMA.FTZ R87, R74, R77, 1 ;  /* 0x3f8000004a577423 */ /* 0x000fe4000001004d */
[C---:B------:R-:W-:Y:S02]  /*3d30*/  FFMA.FTZ R98, R75.reuse, R72, 1 ;  /* 0x3f8000004b627423 */ /* 0x040fe40000010048 */
[----:B------:R-:W-:Y:S02]  /*3d40*/  FMUL.FTZ R106, R75, R90 ;  /* 0x0000005a4b6a7220 */ /* 0x000fe40000410000 */
[----:B------:R-:W1:Y:S01]  /*3d50*/  LDS.128 R72, [R34.X16+0x20] ;  /* 0x0000200022487984 */ /* 0x000e62000000cc00 */
[----:B------:R-:W-:Y:S02]  /*3d60*/  FADD.FTZ R83, -R95, 1 ;  /* 0x3f8000005f537421 */ /* 0x000fe40000010100 */
[----:B------:R-:W-:-:S02]  /*3d70*/  FMUL.FTZ R100, R79, R94 ;  /* 0x0000005e4f647220 */ /* 0x000fc40000410000 */
[----:B------:R-:W-:Y:S02]  /*3d80*/  FFMA.FTZ R83, R78, R83, 1 ;  /* 0x3f8000004e537423 */ /* 0x000fe40000010053 */
[----:B--2---:R-:W-:Y:S02]  /*3d90*/  FMUL.FTZ R16, R4, R68 ;  /* 0x0000004404107220 */ /* 0x004fe40000410000 */
        /* <DEDUP_REMOVED lines=18> */
[----:B------:R-:W-:Y:S01]  /*3ec0*/  FMUL.FTZ R85, R13, R65 ;  /* 0x000000410d557220 */ /* 0x000fe20000410000 */
[----:B------:R-:W-:Y:S01]  /*3ed0*/  MOV R13, UR8 ;  /* 0x00000008000d7c02 */ /* 0x000fe20008000f00 */
[----:B------:R-:W-:Y:S02]  /*3ee0*/  FMUL.FTZ R89, R90, R89 ;  /* 0x000000595a597220 */ /* 0x000fe40000410000 */
[----:B------:R-:W-:Y:S02]  /*3ef0*/  FMUL.FTZ R84, R97, R86 ;  /* 0x0000005661547220 */ /* 0x000fe40000410000 */
[----:B------:R-:W-:Y:S02]  /*3f00*/  FMUL.FTZ R86, R16, R87 ;  /* 0x0000005710567220 */ /* 0x000fe40000410000 */
[----:B------:R-:W-:Y:S02]  /*3f10*/  FMUL.FTZ R85, R96, R85 ;  /* 0x0000005560557220 */ /* 0x000fe40000410000 */
[----:B------:R-:W-:-:S02]  /*3f20*/  FMUL.FTZ R87, R89, R98 ;  /* 0x0000006259577220 */ /* 0x000fc40000410000 */
[----:B---3--:R-:W-:Y:S02]  /*3f30*/  FADD.FTZ R89, -R111, 1 ;  /* 0x3f8000006f597421 */ /* 0x008fe40000010100 */
[----:B-1----:R-:W-:Y:S02]  /*3f40*/  FMUL.FTZ R16, R52, R72 ;  /* 0x0000004834107220 */ /* 0x002fe40000410000 */
[----:B------:R-:W-:Y:S02]  /*3f50*/  FMUL.FTZ R85, R85, R88 ;  /* 0x0000005855557220 */ /* 0x000fe40000410000 */
[----:B------:R-:W-:Y:S02]  /*3f60*/  FFMA.FTZ R89, R60, R89, 1 ;  /* 0x3f8000003c597423 */ /* 0x000fe40000010059 */
[----:B------:R-:W-:Y:S01]  /*3f70*/  FMUL.FTZ R16, R111, R16 ;  /* 0x000000106f107220 */ /* 0x000fe20000410000 */
[----:B------:R1:W-:Y:S01]  /*3f80*/  STS.128 [R17.X16], R80 ;  /* 0x0000005011007388 */ /* 0x0003e2000000cc00 */
[----:B------:R-:W-:Y:S01]  /*3f90*/  FMUL.FTZ R105, R12, R101 ;  /* 0x000000650c697220 */ /* 0x000fe20000410000 */
[----:B------:R-:W-:Y:S01]  /*3fa0*/  MOV R12, UR7 ;  /* 0x00000007000c7c02 */ /* 0x000fe20008000f00 */
[----:B------:R-:W-:Y:S01]  /*3fb0*/  FMUL.FTZ R92, R16, R89 ;  /* 0x00000059105c7220 */ /* 0x000fe20000410000 */
[----:B------:R2:W-:Y:S01]  /*3fc0*/  STS.128 [R17.X16+0x10], R84 ;  /* 0x0000105411007388 */ /* 0x0005e2000000cc00 */
[----:B------:R-:W-:-:S02]  /*3fd0*/  FADD.FTZ R16, -R110, 1 ;  /* 0x3f8000006e107421 */ /* 0x000fc40000010100 */
[----:B------:R-:W-:Y:S02]  /*3fe0*/  FADD.FTZ R89, -R115, 1 ;  /* 0x3f80000073597421 */ /* 0x000fe40000010100 */
[----:B------:R-:W-:Y:S02]  /*3ff0*/  FFMA.FTZ R16, R61, R16, 1 ;  /* 0x3f8000003d107423 */ /* 0x000fe40000010010 */
[----:B------:R-:W-:Y:S02]  /*4000*/  FFMA.FTZ R89, R56, R89, 1 ;  /* 0x3f80000038597423 */ /* 0x000fe40000010059 */
[----:B------:R-:W-:-:S04]  /*4010*/  IMAD.WIDE R12, R0, 0x10, R12 ;  /* 0x00000010000c7825 */ /* 0x000fc800078e020c */
[----:B-1----:R-:W-:Y:S02]  /*4020*/  FADD.FTZ R81, -R113, 1 ;  /* 0x3f80000071517421 */ /* 0x002fe40000010100 */
[----:B------:R-:W-:Y:S02]  /*4030*/  FADD.FTZ R80, -R112, 1 ;  /* 0x3f80000070507421 */ /* 0x000fe40000010100 */
[----:B------:R-:W-:Y:S02]  /*4040*/  FFMA.FTZ R83, R62, R81, 1 ;  /* 0x3f8000003e537423 */ /* 0x000fe40000010051 */
[----:B------:R-:W-:Y:S02]  /*4050*/  FFMA.FTZ R82, R63, R80, 1 ;  /* 0x3f8000003f527423 */ /* 0x000fe40000010050 */
[----:B------:R-:W-:Y:S02]  /*4060*/  FMUL.FTZ R81, R53, R73 ;  /* 0x0000004935517220 */ /* 0x000fe40000410000 */
[----:B------:R-:W-:-:S02]  /*4070*/  FMUL.FTZ R80, R54, R74 ;  /* 0x0000004a36507220 */ /* 0x000fc40000410000 */
[----:B--2---:R-:W-:Y:S02]  /*4080*/  FMUL.FTZ R85, R55, R75 ;  /* 0x0000004b37557220 */ /* 0x004fe40000410000 */
[----:B------:R-:W-:Y:S02]  /*4090*/  FMUL.FTZ R81, R110, R81 ;  /* 0x000000516e517220 */ /* 0x000fe40000410000 */
[----:B------:R-:W-:Y:S02]  /*40a0*/  FMUL.FTZ R80, R113, R80 ;  /* 0x0000005071507220 */ /* 0x000fe40000410000 */
[----:B------:R-:W-:Y:S02]  /*40b0*/  FMUL.FTZ R85, R112, R85 ;  /* 0x0000005570557220 */ /* 0x000fe40000410000 */
[----:B------:R-:W-:Y:S02]  /*40c0*/  FMUL.FTZ R93, R81, R16 ;  /* 0x00000010515d7220 */ /* 0x000fe40000410000 */
[----:B------:R-:W-:-:S02]  /*40d0*/  FMUL.FTZ R94, R80, R83 ;  /* 0x00000053505e7220 */ /* 0x000fc40000410000 */
[----:B------:R-:W-:Y:S02]  /*40e0*/  FMUL.FTZ R95, R85, R82 ;  /* 0x00000052555f7220 */ /* 0x000fe40000410000 */
[----:B0-----:R-:W-:Y:S02]  /*40f0*/  FMUL.FTZ R84, R8, R76 ;  /* 0x0000004c08547220 */ /* 0x001fe40000410000 */
[----:B------:R-:W-:Y:S01]  /*4100*/  FADD.FTZ R16, -R114, 1 ;  /* 0x3f80000072107421 */ /* 0x000fe20000010100 */
[----:B------:R-:W-:Y:S01]  /*4110*/  STS.128 [R17.X16+0x20], R92 ;  /* 0x0000205c11007388 */ /* 0x000fe2000000cc00 */
[----:B------:R-:W-:Y:S02]  /*4120*/  FADD.FTZ R83, -R117, 1 ;  /* 0x3f80000075537421 */ /* 0x000fe40000010100 */
[----:B------:R-:W-:Y:S02]  /*4130*/  FADD.FTZ R82, -R118, 1 ;  /* 0x3f80000076527421 */ /* 0x000fe40000010100 */
[----:B------:R-:W-:-:S02]  /*4140*/  FMUL.FTZ R81, R9, R77 ;  /* 0x0000004d09517220 */ /* 0x000fc40000410000 */
[----:B------:R-:W-:Y:S02]  /*4150*/  FMUL.FTZ R80, R10, R78 ;  /* 0x0000004e0a507220 */ /* 0x000fe40000410000 */
[----:B------:R-:W-:Y:S02]  /*4160*/  FMUL.FTZ R85, R11, R79 ;  /* 0x0000004f0b557220 */ /* 0x000fe40000410000 */
[----:B------:R-:W-:Y:S02]  /*4170*/  FMUL.FTZ R84, R115, R84 ;  /* 0x0000005473547220 */ /* 0x000fe40000410000 */
[----:B------:R-:W-:Y:S02]  /*4180*/  FFMA.FTZ R16, R57, R16, 1 ;  /* 0x3f80000039107423 */ /* 0x000fe40000010010 */
[----:B------:R-:W-:Y:S02]  /*4190*/  FFMA.FTZ R83, R58, R83, 1 ;  /* 0x3f8000003a537423 */ /* 0x000fe40000010053 */
[----:B------:R-:W-:-:S02]  /*41a0*/  FMUL.FTZ R81, R114, R81 ;  /* 0x0000005172517220 */ /* 0x000fc40000410000 */
[----:B------:R-:W-:Y:S02]  /*41b0*/  FFMA.FTZ R82, R59, R82, 1 ;  /* 0x3f8000003b527423 */ /* 0x000fe40000010052 */
[----:B------:R-:W-:Y:S02]  /*41c0*/  FMUL.FTZ R80, R117, R80 ;  /* 0x0000005075507220 */ /* 0x000fe40000410000 */
[----:B------:R-:W-:Y:S02]  /*41d0*/  FMUL.FTZ R85, R118, R85 ;  /* 0x0000005576557220 */ /* 0x000fe40000410000 */
[----:B------:R-:W-:Y:S02]  /*41e0*/  FMUL.FTZ R96, R84, R89 ;  /* 0x0000005954607220 */ /* 0x000fe40000410000 */
[----:B------:R-:W-:Y:S02]  /*41f0*/  FMUL.FTZ R97, R81, R16 ;  /* 0x0000001051617220 */ /* 0x000fe40000410000 */
[----:B------:R-:W-:-:S02]  /*4200*/  FMUL.FTZ R98, R80, R83 ;  /* 0x0000005350627220 */ /* 0x000fc40000410000 */
[----:B------:R-:W-:Y:S02]  /*4210*/  FMUL.FTZ R99, R85, R82 ;  /* 0x0000005255637220 */ /* 0x000fe40000410000 */
[----:B------:R-:W-:Y:S02]  /*4220*/  FMUL.FTZ R4, R4, R3 ;  /* 0x0000000304047220 */ /* 0x000fe40000410000 */
[----:B------:R-:W-:Y:S01]  /*4230*/  FMUL.FTZ R14, R5, R2 ;  /* 0x00000002050e7220 */ /* 0x000fe20000410000 */
[----:B------:R0:W-:Y:S01]  /*4240*/  STS.128 [R17.X16+0x30], R96 ;  /* 0x0000306011007388 */ /* 0x0001e2000000cc00 */
[----:B------:R-:W-:-:S06]  /*4250*/  NOP ;  /* 0x0000000000007918 */ /* 0x000fcc0000000000 */
[----:B------:R-:W1:Y:S01]  /*4260*/  LDS.128 R80, [R35.X16] ;  /* 0x0000000023507984 */ /* 0x000e62000000cc00 */
[----:B------:R-:W-:Y:S02]  /*4270*/  FFMA.FTZ R157, R36, R4, R157 ;  /* 0x00000004249d7223 */ /* 0x000fe4000001009d */
[----:B------:R-:W-:Y:S01]  /*4280*/  FMUL.FTZ R5, R6, R103 ;  /* 0x0000006706057220 */ /* 0x000fe20000410000 */
[----:B------:R-:W2:Y:S01]  /*4290*/  LDS.128 R84, [R35.X16+0x200] ;  /* 0x0002000023547984 */ /* 0x000ea2000000cc00 */
[----:B------:R-:W-:Y:S02]  /*42a0*/  FFMA.FTZ R157, R37, R14, R157 ;  /* 0x0000000e259d7223 */ /* 0x000fe4000001009d */
[----:B------:R-:W-:Y:S01]  /*42b0*/  FMUL.FTZ R108, R15, R106 ;  /* 0x0000006a0f6c7220 */ /* 0x000fe20000410000 */
[----:B------:R-:W3:Y:S01]  /*42c0*/  LDS.128 R88, [R35.X16+0x400] ;  /* 0x0004000023587984 */ /* 0x000ee2000000cc00 */
[----:B------:R-:W-:Y:S02]  /*42d0*/  FMUL.FTZ R111, R60, R111 ;  /* 0x0000006f3c6f7220 */ /* 0x000fe40000410000 */
[----:B------:R-:W-:Y:S01]  /*42e0*/  FMUL.FTZ R110, R61, R110 ;  /* 0x0000006e3d6e7220 */ /* 0x000fe20000410000 */
[----:B------:R-:W4:Y:S01]  /*42f0*/  LDS.128 R92, [R35.X16+0x600] ;  /* 0x00060000235c7984 */ /* 0x000f22000000cc00 */
        /* <DEDUP_REMOVED lines=8> */
[----:B0-----:R-:W-:Y:S02]  /*4380*/  FMUL.FTZ R97, R52, R111 ;  /* 0x0000006f34617220 */ /* 0x001fe40000410000 */
[----:B------:R-:W-:Y:S02]  /*4390*/  FMUL.FTZ R96, R53, R110 ;  /* 0x0000006e35607220 */ /* 0x000fe40000410000 */
[----:B------:R-:W-:Y:S02]  /*43a0*/  FMUL.FTZ R99, R54, R113 ;  /* 0x0000007136637220 */ /* 0x000fe40000410000 */
[----:B------:R-:W-:Y:S02]  /*43b0*/  FMUL.FTZ R98, R55, R112 ;  /* 0x0000007037627220 */ /* 0x000fe40000410000 */
[----:B------:R-:W-:-:S02]  /*43c0*/  FMUL.FTZ R117, R8, R115 ;  /* 0x0000007308757220 */ /* 0x000fc40000410000 */
[----:B------:R-:W-:Y:S01]  /*43d0*/  FMUL.FTZ R116, R9, R114 ;  /* 0x0000007209747220 */ /* 0x000fe20000410000 */
[----:B-1----:R0:W-:Y:S01]  /*43e0*/  STG.E.128 [R12.64], R80 ;  /* 0x000000500c007986 */ /* 0x0021e2000c101d1a */
[----:B------:R-:W-:Y:S02]  /*43f0*/  FMUL.FTZ R119, R10, R15 ;  /* 0x0000000f0a777220 */ /* 0x000fe40000410000 */
[----:B------:R-:W-:Y:S01]  /*4400*/  FMUL.FTZ R120, R11, R118 ;  /* 0x000000760b787220 */ /* 0x000fe20000410000 */
[----:B--2---:R0:W-:Y:S01]  /*4410*/  STG.E.128 [R12.64+0x200], R84 ;  /* 0x000200540c007986 */ /* 0x0041e2000c101d1a */
[----:B------:R-:W-:-:S03]  /*4420*/  FFMA.FTZ R157, R39, R6, R157 ;  /* 0x00000006279d7223 */ /* 0x000fc6000001009d */
[----:B---3--:R0:W-:Y:S04]  /*4430*/  STG.E.128 [R12.64+0x400], R88 ;  /* 0x000400580c007986 */ /* 0x0081e8000c101d1a */
[----:B----4-:R0:W-:Y:S01]  /*4440*/  STG.E.128 [R12.64+0x600], R92 ;  /* 0x0006005c0c007986 */ /* 0x0101e2000c101d1a */
        /* <DEDUP_REMOVED lines=43> */
[----:B-1----:R1:W-:Y:S04]  /*4700*/  STG.E.128 [R2.64], R8 ;  /* 0x0000000802007986 */ /* 0x0023e8000c101d1a */
[----:B--2---:R1:W-:Y:S04]  /*4710*/  STG.E.128 [R2.64+0x200], R52 ;  /* 0x0002003402007986 */ /* 0x0043e8000c101d1a */
[----:B---3--:R1:W-:Y:S04]  /*4720*/  STG.E.128 [R2.64+0x400], R56 ;  /* 0x0004003802007986 */ /* 0x0083e8000c101d1a */
[----:B----4-:R1:W-:Y:S02]  /*4730*/  STG.E.128 [R2.64+0x600], R60 ;  /* 0x0006003c02007986 */ /* 0x0103e4000c101d1a */
.L_x_7983:
        /* <DEDUP_REMOVED lines=39> */
[----:B------:R-:W-:Y:S01]  /*49b0*/  FADD.FTZ R15, R14, R14 ;  /* 0x0000000e0e0f7221 */ /* 0x000fe20000010000 */
[----:B------:R-:W-:Y:S01]  /*49c0*/  HFMA2.MMA R54, -RZ, RZ, 0, 0 ;  /* 0x00000000ff367435 */ /* 0x000fe200000001ff */
        /* <DEDUP_REMOVED lines=21> */
.L_x_8085:
        /* <DEDUP_REMOVED lines=184> */
[----:B------:R-:W-:Y:S03]  /*56a0*/  MUFU.EX2 R202, R202 ;  /* 0x000000ca00ca7308 */ /* 0x000fe60000000800 */
[----:B------:R-:W0:Y:S04]  /*56b0*/  LDS.128 R96, [R148.X16+0x30] ;  /* 0x0000300094607984 */ /* 0x000e28000000cc00 */
[----:B------:R-:W0:Y:S01]  /*56c0*/  LDS.128 R104, [R197.X16+0x50] ;  /* 0x00005000c5687984 */ /* 0x000e22000000cc00 */
[----:B------:R-:W-:Y:S03]  /*56d0*/  MUFU.EX2 R203, R203 ;  /* 0x000000cb00cb7308 */ /* 0x000fe60000000800 */
[----:B------:R-:W0:Y:S04]  /*56e0*/  LDS.128 R108, [R198.X16+0x60] ;  /* 0x00006000c66c7984 */ /* 0x000e28000000cc00 */
[----:B------:R-:W0:Y:S04]  /*56f0*/  LDS.128 R112, [R199.X16+0x70] ;  /* 0x00007000c7707984 */ /* 0x000e28000000cc00 */
[----:B----4-:R4:W-:Y:S04]  /*5700*/  STS.128 [R150.X16+0x2100], R116 ;  /* 0x0021007496007388 */ /* 0x0109e8000000cc00 */
[----:B------:R1:W-:Y:S04]  /*5710*/  STS.128 [R151.X16+0x2300], R120 ;  /* 0x0023007897007388 */ /* 0x0003e8000000cc00 */
[----:B------:R-:W-:Y:S04]  /*5720*/  STS.128 [R158.X16+0x2500], R124 ;  /* 0x0025007c9e007388 */ /* 0x000fe8000000cc00 */
[----:B------:R2:W-:Y:S04]  /*5730*/  STS.128 [R159.X16+0x2700], R128 ;  /* 0x002700809f007388 */ /* 0x0005e8000000cc00 */
[----:B------:R0:W-:Y:S01]  /*5740*/  STS.128 [R160.X16+0x2900], R132 ;  /* 0x00290084a0007388 */ /* 0x0001e2000000cc00 */
[----:B----4-:R-:W-:Y:S01]  /*5750*/  MOV R117, RZ ;  /* 0x000000ff00757202 */ /* 0x010fe20000000f00 */
[----:B------:R-:W-:Y:S01]  /*5760*/  CS2R R118, SRZ ;  /* 0x0000000000767805 */ /* 0x000fe2000001ff00 */
[----:B------:R-:W-:Y:S01]  /*5770*/  MOV R116, 0x3f800000 ;  /* 0x3f80000000747802 */ /* 0x000fe20000000f00 */
[----:B------:R4:W-:Y:S01]  /*5780*/  STS.128 [R189.X16+0x2b00], R136 ;  /* 0x002b0088bd007388 */ /* 0x0009e2000000cc00 */
[----:B-1----:R-:W-:-:S03]  /*5790*/  MOV R121, 0x10 ;  /* 0x0000001000797802 */ /* 0x002fc60000000f00 */
[----:B------:R1:W-:Y:S04]  /*57a0*/  STS.128 [R190.X16+0x2d00], R140 ;  /* 0x002d008cbe007388 */ /* 0x0003e8000000cc00 */
[----:B------:R3:W-:Y:S01]  /*57b0*/  STS.128 [R191.X16+0x2f00], R144 ;  /* 0x002f0090bf007388 */ /* 0x0007e2000000cc00 */
[----:B--2---:R-:W-:Y:S01]  /*57c0*/  @!P0 IMAD.WIDE R158, R204, R121, UR42 ;  /* 0x0000002acc9e8e25 */ /* 0x004fe2000f8e0279 */
[----:B------:R-:W-:-:S06]  /*57d0*/  NOP ;  /* 0x0000000000007918 */ /* 0x000fcc0000000000 */
[----:B------:R2:W-:Y:S01]  /*57e0*/  LDS.128 R136, [R193.X16+0x2100] ;  /* 0x00210000c1887984 */ /* 0x0005e2000000cc00 */
[----:B0-----:R-:W-:Y:S02]  /*57f0*/  FMUL.FTZ R160, R156, R33 ;  /* 0x000000219ca07220 */ /* 0x001fe40000410000 */
[----:B----4-:R-:W-:Y:S01]  /*5800*/  FMUL.FTZ R189, R19, UR48 ;  /* 0x0000003013bd7c20 */ /* 0x010fe20008410000 */
[----:B------:R-:W0:Y:S01]  /*5810*/  LDS.128 R140, [R194.X16+0x2110] ;  /* 0x00211000c28c7984 */ /* 0x000e22000000cc00 */
[----:B-1----:R-:W1:Y:S01]  /*5820*/  MUFU.EX2 R190, R160 ;  /* 0x000000a000be7308 */ /* 0x002e620000000800 */
[----:B---3--:R-:W-:Y:S02]  /*5830*/  SHF.L.U32 R191, R149, 0x3, RZ ;  /* 0x0000000395bf7819 */ /* 0x008fe400000006ff */
[----:B------:R-:W3:Y:S04]  /*5840*/  LDS.128 R144, [R195.X16+0x2120] ;  /* 0x00212000c3907984 */ /* 0x000ee8000000cc00 */
[----:B------:R-:W4:Y:S04]  /*5850*/  LDS.128 R148, [R148.X16+0x2130] ;  /* 0x0021300094947984 */ /* 0x000f28000000cc00 */
[----:B------:R-:W0:Y:S04]  /*5860*/  LDS.128 R120, [R196.X16+0x2140] ;  /* 0x00214000c4787984 */ /* 0x000e28000000cc00 */
[----:B------:R-:W0:Y:S04]  /*5870*/  LDS.128 R124, [R197.X16+0x2150] ;  /* 0x00215000c57c7984 */ /* 0x000e28000000cc00 */
[----:B------:R-:W0:Y:S04]  /*5880*/  LDS.128 R128, [R198.X16+0x2160] ;  /* 0x00216000c6807984 */ /* 0x000e28000000cc00 */
[----:B------:R-:W0:Y:S04]  /*5890*/  LDS.128 R132, [R199.X16+0x2170] ;  /* 0x00217000c7847984 */ /* 0x000e28000000cc00 */
[----:B------:R1:W-:Y:S04]  /*58a0*/  STS.64 [R191+0x8c60], R170 ;  /* 0x008c60aabf007388 */ /* 0x0003e80000000a00 */
[----:B------:R-:W-:Y:S01]  /*58b0*/  BAR.SYNC.DEFER_BLOCKING 0x0 ;  /* 0x0000000000007b1d */ /* 0x000fe20000010000 */
[----:B------:R-:W-:-:S02]  /*58c0*/  FMUL.FTZ R231, R85, R28 ;  /* 0x0000001c55e77220 */ /* 0x000fc40000410000 */
[----:B--2---:R-:W-:Y:S02]  /*58d0*/  FMUL.RZ R193, R189, 0.15915493667125701904 ;  /* 0x3e22f983bdc17820 */ /* 0x004fe4000040c000 */
[----:B------:R-:W-:Y:S02]  /*58e0*/  FMUL.FTZ R187, R192, R187 ;  /* 0x000000bbc0bb7220 */ /* 0x000fe40000410000 */
[----:B------:R-:W-:Y:S02]  /*58f0*/  FMUL.FTZ R231, R36, R231 ;  /* 0x000000e724e77220 */ /* 0x000fe40000410000 */
[----:B-1----:R-:W-:Y:S01]  /*5900*/  FMUL.FTZ R191, R156, R32 ;  /* 0x000000209cbf7220 */ /* 0x002fe20000410000 */
[----:B------:R-:W-:Y:S01]  /*5910*/  MUFU.SIN R189, R193 ;  /* 0x000000c100bd7308 */ /* 0x000fe20000000400 */
[C---:B------:R-:W-:Y:S02]  /*5920*/  FMUL.FTZ R182, R190.reuse, R182 ;  /* 0x000000b6beb67220 */ /* 0x040fe40000410000 */
[----:B------:R-:W-:-:S02]  /*5930*/  FMUL.FTZ R181, R190, R181 ;  /* 0x000000b5beb57220 */ /* 0x000fc40000410000 */
[----:B------:R-:W-:Y:S01]  /*5940*/  FMUL.FTZ R188, R192, R188 ;  /* 0x000000bcc0bc7220 */ /* 0x000fe20000410000 */
[----:B------:R1:W5:Y:S02]  /*5950*/  @!P0 LDG.E.128 R116, [R158.64] ;  /* 0x0000001a9e748981 */ /* 0x000364000c1e1d00 */
[----:B------:R2:W-:Y:S01]  /*5960*/  MUFU.COS R160, R193 ;  /* 0x000000c100a07308 */ /* 0x0005e20000000000 */
[----:B------:R-:W-:Y:S01]  /*5970*/  FMUL.FTZ R230, R86, R27 ;  /* 0x0000001b56e67220 */ /* 0x000fe20000410000 */
[----:B------:R-:W-:Y:S01]  /*5980*/  ISETP.NE.AND P0, PT, R153, 0x3f, PT ;  /* 0x0000003f9900780c */ /* 0x000fe20003f05270 */
[C---:B------:R-:W-:Y:S01]  /*5990*/  FMUL.FTZ R185, R202.reuse, R185 ;  /* 0x000000b9cab97220 */ /* 0x040fe20000410000 */
[----:B------:R-:W-:Y:S01]  /*59a0*/  BSSY B0, `(.L_x_7985) ;  /* 0x0000124000007945 */ /* 0x000fe20003800000 */
[----:B------:R-:W-:Y:S02]  /*59b0*/  FMUL.FTZ R230, R37, R230 ;  /* 0x000000e625e67220 */ /* 0x000fe40000410000 */
[----:B------:R-:W-:Y:S01]  /*59c0*/  FMUL.FTZ R186, R202, R186 ;  /* 0x000000bacaba7220 */ /* 0x000fe20000410000 */
[----:B------:R-:W0:Y:S01]  /*59d0*/  MUFU.EX2 R191, R191 ;  /* 0x000000bf00bf7308 */ /* 0x000e220000000800 */
[----:B-1----:R-:W-:-:S02]  /*59e0*/  FMUL.FTZ R159, R84, R28 ;  /* 0x0000001c549f7220 */ /* 0x002fc40000410000 */
[----:B------:R-:W-:Y:S02]  /*59f0*/  FMUL.FTZ R158, R87, R27 ;  /* 0x0000001b579e7220 */ /* 0x000fe40000410000 */
[----:B------:R-:W-:Y:S02]  /*5a00*/  FMUL.FTZ R232, R36, R159 ;  /* 0x0000009f24e87220 */ /* 0x000fe40000410000 */
[-C--:B--2---:R-:W-:Y:S02]  /*5a10*/  FMUL.FTZ R193, R231, R187.reuse ;  /* 0x000000bbe7c17220 */ /* 0x084fe40000410000 */
[----:B------:R-:W-:Y:S02]  /*5a20*/  FMUL.FTZ R190, R232, R187 ;  /* 0x000000bbe8be7220 */ /* 0x000fe40000410000 */
[----:B------:R-:W-:Y:S02]  /*5a30*/  FMUL.FTZ R229, R37, R158 ;  /* 0x0000009e25e57220 */ /* 0x000fe40000410000 */
[----:B------:R-:W-:-:S02]  /*5a40*/  FFMA.FTZ R190, R231, R188, R190 ;  /* 0x000000bce7be7223 */ /* 0x000fc400000100be */
[----:B------:R-:W-:Y:S02]  /*5a50*/  FFMA.FTZ R193, R232, R188, -R193 ;  /* 0x000000bce8c17223 */ /* 0x000fe400000108c1 */
[----:B------:R-:W-:Y:S02]  /*5a60*/  FMUL.FTZ R159, R156, R31 ;  /* 0x0000001f9c9f7220 */ /* 0x000fe40000410000 */
[----:B------:R-:W-:Y:S02]  /*5a70*/  FADD.FTZ R192, R229, R190 ;  /* 0x000000bee5c07221 */ /* 0x000fe40000010000 */
[----:B------:R-:W-:Y:S01]  /*5a80*/  FADD.FTZ R193, R230, R193 ;  /* 0x000000c1e6c17221 */ /* 0x000fe20000010000 */
[----:B------:R1:W2:Y:S01]  /*5a90*/  MUFU.EX2 R158, R159 ;  /* 0x0000009f009e7308 */ /* 0x0002a20000000800 */
[C---:B------:R-:W-:Y:S02]  /*5aa0*/  FMUL.FTZ R194, R185.reuse, R192 ;  /* 0x000000c0b9c27220 */ /* 0x040fe40000410000 */
        /* <DEDUP_REMOVED lines=8> */
[C---:B0-----:R-:W-:Y:S02]  /*5b30*/  FMUL.FTZ R180, R191.reuse, R180 ;  /* 0x000000b4bfb47220 */ /* 0x041fe40000410000 */
[----:B------:R-:W-:Y:S02]  /*5b40*/  FMUL.FTZ R179, R191, R179 ;  /* 0x000000b3bfb37220 */ /* 0x000fe40000410000 */
[----:B------:R-:W0:Y:S01]  /*5b50*/  MUFU.EX2 R191, R190 ;  /* 0x000000be00bf7308 */ /* 0x000e220000000800 */
[----:B------:R-:W-:Y:S02]  /*5b60*/  FMUL.FTZ R228, R38, R159 ;  /* 0x0000009f26e47220 */ /* 0x000fe40000410000 */
[----:B------:R-:W-:Y:S02]  /*5b70*/  FMUL.FTZ R183, R203, R183 ;  /* 0x000000b7cbb77220 */ /* 0x000fe40000410000 */
[----:B------:R-:W-:-:S02]  /*5b80*/  FADD.FTZ R194, R227, R194 ;  /* 0x000000c2e3c27221 */ /* 0x000fc40000010000 */
[----:B------:R-:W-:Y:S01]  /*5b90*/  FMUL.FTZ R193, R18, UR48 ;  /* 0x0000003012c17c20 */ /* 0x000fe20008410000 */
[----:B------:R-:W1:Y:S01]  /*5ba0*/  MUFU.EX2 R192, R192 ;  /* 0x000000c000c07308 */ /* 0x000e620000000800 */
[----:B------:R-:W-:Y:S02]  /*5bb0*/  FADD.FTZ R195, R228, R195 ;  /* 0x000000c3e4c37221 */ /* 0x000fe40000010000 */
[----:B------:R-:W-:Y:S02]  /*5bc0*/  FMUL.FTZ R184, R203, R184 ;  /* 0x000000b8cbb87220 */ /* 0x000fe40000410000 */
[----:B------:R-:W-:Y:S02]  /*5bd0*/  FMUL.FTZ R159, R183, R194 ;  /* 0x000000c2b79f7220 */ /* 0x000fe40000410000 */
[----:B------:R-:W-:Y:S02]  /*5be0*/  FMUL.FTZ R226, R90, R25 ;  /* 0x000000195ae27220 */ /* 0x000fe40000410000 */
[----:B------:R-:W-:-:S02]  /*5bf0*/  FMUL.RZ R196, R193, 0.15915493667125701904 ;  /* 0x3e22f983c1c47820 */ /* 0x000fc4000040c000 */
[C---:B--2---:R-:W-:Y:S02]  /*5c00*/  FMUL.FTZ R178, R158.reuse, R178 ;  /* 0x000000b29eb27220 */ /* 0x044fe40000410000 */
        /* <DEDUP_REMOVED lines=10> */
[C---:B0-----:R-:W-:Y:S02]  /*5cb0*/  FMUL.FTZ R176, R191.reuse, R176 ;  /* 0x000000b0bfb07220 */ /* 0x041fe40000410000 */
[----:B------:R-:W-:Y:S02]  /*5cc0*/  FMUL.FTZ R175, R191, R175 ;  /* 0x000000afbfaf7220 */ /* 0x000fe40000410000 */
[----:B------:R-:W-:-:S02]  /*5cd0*/  FMUL.FTZ R159, R156, R24 ;  /* 0x000000189c9f7220 */ /* 0x000fc40000410000 */
[----:B------:R-:W-:Y:S02]  /*5ce0*/  FADD.FTZ R194, R225, R194 ;  /* 0x000000c2e1c27221 */ /* 0x000fe40000010000 */
[----:B------:R-:W-:Y:S01]  /*5cf0*/  FMUL.FTZ R191, R181, R195 ;  /* 0x000000c3b5bf7220 */ /* 0x000fe20000410000 */
[----:B------:R0:W2:Y:S01]  /*5d00*/  MUFU.EX2 R193, R159 ;  /* 0x0000009f00c17308 */ /* 0x0000a20000000800 */
[----:B------:R-:W-:Y:S02]  /*5d10*/  FMUL.FTZ R223, R93, R33 ;  /* 0x000000215ddf7220 */ /* 0x000fe40000410000 */
[C---:B-1----:R-:W-:Y:S02]  /*5d20*/  FMUL.FTZ R174, R192.reuse, R174 ;  /* 0x000000aec0ae7220 */ /* 0x042fe40000410000 */
        /* <DEDUP_REMOVED lines=11> */
[C---:B------:R-:W-:Y:S02]  /*5de0*/  FMUL.FTZ R192, R179.reuse, R194 ;  /* 0x000000c2b3c07220 */ /* 0x040fe40000410000 */
[----:B------:R-:W-:Y:S02]  /*5df0*/  FMUL.FTZ R159, R156, R22 ;  /* 0x000000169c9f7220 */ /* 0x000fe40000410000 */
[-C--:B------:R-:W-:Y:S02]  /*5e00*/  FMUL.FTZ R197, R179, R195.reuse ;  /* 0x000000c3b3c57220 */ /* 0x080fe40000410000 */
[----:B------:R-:W-:-:S02]  /*5e10*/  FFMA.FTZ R195, R180, R195, -R192 ;  /* 0x000000c3b4c37223 */ /* 0x000fc400000108c0 */
[----:B------:R-:W-:Y:S01]  /*5e20*/  FMUL.FTZ R192, R95, R32 ;  /* 0x000000205fc07220 */ /* 0x000fe20000410000 */
[----:B------:R-:W1:Y:S01]  /*5e30*/  MUFU.EX2 R159, R159 ;  /* 0x0000009f009f7308 */ /* 0x000e620000000800 */
[----:B------:R-:W-:Y:S02]  /*5e40*/  FFMA.FTZ R194, R180, R194, R197 ;  /* 0x000000c2b4c27223 */ /* 0x000fe400000100c5 */
[----:B------:R-:W-:Y:S02]  /*5e50*/  FMUL.FTZ R222, R94, R32 ;  /* 0x000000205ede7220 */ /* 0x000fe40000410000 */
[----:B------:R-:W-:Y:S02]  /*5e60*/  FMUL.FTZ R221, R41, R192 ;  /* 0x000000c029dd7220 */ /* 0x000fe40000410000 */
[C---:B--2---:R-:W-:Y:S02]  /*5e70*/  FMUL.FTZ R172, R193.reuse, R172 ;  /* 0x000000acc1ac7220 */ /* 0x044fe40000410000 */
[----:B------:R-:W-:-:S02]  /*5e80*/  FMUL.FTZ R169, R193, R169 ;  /* 0x000000a9c1a97220 */ /* 0x000fc40000410000 */
[----:B------:R-:W-:Y:S02]  /*5e90*/  FMUL.FTZ R193, R156, R21 ;  /* 0x000000159cc17220 */ /* 0x000fe40000410000 */
[----:B------:R-:W-:Y:S02]  /*5ea0*/  FMUL.FTZ R222, R41, R222 ;  /* 0x000000de29de7220 */ /* 0x000fe40000410000 */
[----:B------:R-:W-:Y:S02]  /*5eb0*/  FADD.FTZ R194, R221, R194 ;  /* 0x000000c2ddc27221 */ /* 0x000fe40000010000 */
[C---:B0-----:R-:W-:Y:S01]  /*5ec0*/  FMUL.FTZ R168, R191.reuse, R168 ;  /* 0x000000a8bfa87220 */ /* 0x041fe20000410000 */
[----:B------:R-:W0:Y:S01]  /*5ed0*/  MUFU.EX2 R193, R193 ;  /* 0x000000c100c17308 */ /* 0x000e220000000800 */
[----:B------:R-:W-:Y:S02]  /*5ee0*/  FMUL.FTZ R167, R191, R167 ;  /* 0x000000a7bfa77220 */ /* 0x000fe40000410000 */
[----:B------:R-:W-:-:S02]  /*5ef0*/  FADD.FTZ R195, R222, R195 ;  /* 0x000000c3dec37221 */ /* 0x000fc40000010000 */
[----:B------:R-:W-:Y:S02]  /*5f00*/  FMUL.FTZ R191, R177, R194 ;  /* 0x000000c2b1bf7220 */ /* 0x000fe40000410000 */
[----:B------:R-:W-:Y:S02]  /*5f10*/  FMUL.FTZ R219, R97, R31 ;  /* 0x0000001f61db7220 */ /* 0x000fe40000410000 */
[-C--:B------:R-:W-:Y:S02]  /*5f20*/  FFMA.FTZ R197, R178, R195.reuse, -R191 ;  /* 0x000000c3b2c57223 */ /* 0x080fe400000108bf */
[----:B------:R-:W-:Y:S02]  /*5f30*/  FMUL.FTZ R195, R177, R195 ;  /* 0x000000c3b1c37220 */ /* 0x000fe40000410000 */
[----:B------:R-:W-:Y:S02]  /*5f40*/  FMUL.FTZ R191, R156, R19 ;  /* 0x000000139cbf7220 */ /* 0x000fe40000410000 */
[----:B-1----:R-:W-:-:S02]  /*5f50*/  FMUL.FTZ R166, R159, R166 ;  /* 0x000000a69fa67220 */ /* 0x002fc40000410000 */
[----:B------:R-:W-:Y:S02]  /*5f60*/  FMUL.FTZ R165, R159, R165 ;  /* 0x000000a59fa57220 */ /* 0x000fe40000410000 */
[----:B------:R-:W-:Y:S01]  /*5f70*/  FMUL.FTZ R159, R96, R31 ;  /* 0x0000001f609f7220 */ /* 0x000fe20000410000 */
[----:B------:R-:W1:Y:S01]  /*5f80*/  MUFU.EX2 R191, R191 ;  /* 0x000000bf00bf7308 */ /* 0x000e620000000800 */
[----:B------:R-:W-:Y:S02]  /*5f90*/  FFMA.FTZ R194, R178, R194, R195 ;  /* 0x000000c2b2c27223 */ /* 0x000fe400000100c3 */
[C---:B------:R-:W-:Y:S02]  /*5fa0*/  FMUL.FTZ R219, R42.reuse, R219 ;  /* 0x000000db2adb7220 */ /* 0x040fe40000410000 */
[----:B------:R-:W-:Y:S02]  /*5fb0*/  FMUL.FTZ R220, R42, R159 ;  /* 0x0000009f2adc7220 */ /* 0x000fe40000410000 */
[----:B------:R-:W-:-:S02]  /*5fc0*/  FADD.FTZ R194, R219, R194 ;  /* 0x000000c2dbc27221 */ /* 0x000fc40000010000 */
[----:B------:R-:W-:Y:S02]  /*5fd0*/  FMUL.FTZ R159, R156, R18 ;  /* 0x000000129c9f7220 */ /* 0x000fe40000410000 */
[----:B------:R-:W-:Y:S02]  /*5fe0*/  FADD.FTZ R197, R220, R197 ;  /* 0x000000c5dcc57221 */ /* 0x000fe40000010000 */
[C---:B0-----:R-:W-:Y:S02]  /*5ff0*/  FMUL.FTZ R164, R193.reuse, R164 ;  /* 0x000000a4c1a47220 */ /* 0x041fe40000410000 */
[----:B------:R-:W-:Y:S02]  /*6000*/  FMUL.FTZ R163, R193, R163 ;  /* 0x000000a3c1a37220 */ /* 0x000fe40000410000 */
[----:B------:R-:W-:Y:S01]  /*6010*/  FMUL.FTZ R195, R175, R194 ;  /* 0x000000c2afc37220 */ /* 0x000fe20000410000 */
[----:B------:R0:W2:Y:S01]  /*6020*/  MUFU.EX2 R193, R159 ;  /* 0x0000009f00c17308 */ /* 0x0000a20000000800 */
[----:B------:R-:W-:-:S02]  /*6030*/  FMUL.FTZ R218, R98, R30 ;  /* 0x0000001e62da7220 */ /* 0x000fc40000410000 */
[----:B------:R-:W-:Y:S02]  /*6040*/  FMUL.FTZ R192, R156, R20 ;  /* 0x000000149cc07220 */ /* 0x000fe40000410000 */
[-C--:B------:R-:W-:Y:S02]  /*6050*/  FMUL.FTZ R199, R175, R197.reuse ;  /* 0x000000c5afc77220 */ /* 0x080fe40000410000 */
[----:B------:R-:W-:Y:S02]  /*6060*/  FMUL.FTZ R156, R99, R30 ;  /* 0x0000001e639c7220 */ /* 0x000fe40000410000 */
[C---:B------:R-:W-:Y:S01]  /*6070*/  FFMA.FTZ R195, R176.reuse, R197, -R195 ;  /* 0x000000c5b0c37223 */ /* 0x040fe200000108c3 */
[----:B------:R-:W2:Y:S01]  /*6080*/  MUFU.EX2 R192, R192 ;  /* 0x000000c000c07308 */ /* 0x000ea20000000800 */
[----:B------:R-:W-:Y:S02]  /*6090*/  FMUL.FTZ R218, R43, R218 ;  /* 0x000000da2bda7220 */ /* 0x000fe40000410000 */
[----:B------:R-:W-:-:S02]  /*60a0*/  FFMA.FTZ R194, R176, R194, R199 ;  /* 0x000000c2b0c27223 */ /* 0x000fc400000100c7 */
[----:B------:R-:W-:Y:S02]  /*60b0*/  FMUL.FTZ R217, R43, R156 ;  /* 0x0000009c2bd97220 */ /* 0x000fe40000410000 */
[----:B------:R-:W-:Y:S02]  /*60c0*/  FADD.FTZ R195, R218, R195 ;  /* 0x000000c3dac37221 */ /* 0x000fe40000010000 */
[----:B------:R-:W-:Y:S02]  /*60d0*/  FADD.FTZ R194, R217, R194 ;  /* 0x000000c2d9c27221 */ /* 0x000fe40000010000 */
[C---:B-1----:R-:W-:Y:S02]  /*60e0*/  FMUL.FTZ R160, R191.reuse, R160 ;  /* 0x000000a0bfa07220 */ /* 0x042fe40000410000 */
[----:B0-----:R-:W-:Y:S02]  /*60f0*/  FMUL.FTZ R159, R191, R189 ;  /* 0x000000bdbf9f7220 */ /* 0x001fe40000410000 */
[----:B------:R-:W-:-:S02]  /*6100*/  FMUL.FTZ R191, R173, R195 ;  /* 0x000000c3adbf7220 */ /* 0x000fc40000410000 */
[-C--:B------:R-:W-:Y:S02]  /*6110*/  FMUL.FTZ R189, R173, R194.reuse ;  /* 0x000000c2adbd7220 */ /* 0x080fe40000410000 */
[----:B------:R-:W-:Y:S02]  /*6120*/  FFMA.FTZ R194, R174, R194, R191 ;  /* 0x000000c2aec27223 */ /* 0x000fe400000100bf */
[----:B--2---:R-:W-:Y:S02]  /*6130*/  FMUL.FTZ R156, R193, R190 ;  /* 0x000000bec19c7220 */ /* 0x004fe40000410000 */
[----:B------:R-:W-:Y:S02]  /*6140*/  FMUL.FTZ R215, R101, R29 ;  /* 0x0000001d65d77220 */ /* 0x000fe40000410000 */
[-C--:B------:R-:W-:Y:S02]  /*6150*/  FMUL.FTZ R191, R171, R187.reuse ;  /* 0x000000bbabbf7220 */ /* 0x080fe40000410000 */
[----:B------:R-:W-:-:S02]  /*6160*/  FMUL.FTZ R190, R170, R187 ;  /* 0x000000bbaabe7220 */ /* 0x000fc40000410000 */
[----:B------:R-:W-:Y:S02]  /*6170*/  FFMA.FTZ R195, R174, R195, -R189 ;  /* 0x000000c3aec37223 */ /* 0x000fe400000108bd */
[----:B------:R-:W-:Y:S02]  /*6180*/  FMUL.FTZ R189, R100, R29 ;  /* 0x0000001d64bd7220 */ /* 0x000fe40000410000 */
[----:B------:R-:W-:Y:S02]  /*6190*/  FMUL.FTZ R215, R44, R215 ;  /* 0x000000d72cd77220 */ /* 0x000fe40000410000 */
[-C--:B------:R-:W-:Y:S02]  /*61a0*/  FFMA.FTZ R191, R170, R188.reuse, -R191 ;  /* 0x000000bcaabf7223 */ /* 0x080fe400000108bf */
[----:B------:R-:W-:Y:S02]  /*61b0*/  FFMA.FTZ R190, R171, R188, R190 ;  /* 0x000000bcabbe7223 */ /* 0x000fe400000100be */
[----:B------:R-:W-:-:S02]  /*61c0*/  FMUL.FTZ R158, R193, R158 ;  /* 0x0000009ec19e7220 */ /* 0x000fc40000410000 */
[----:B------:R-:W-:Y:S02]  /*61d0*/  FMUL.FTZ R216, R44, R189 ;  /* 0x000000bd2cd87220 */ /* 0x000fe40000410000 */
[----:B------:R-:W-:Y:S02]  /*61e0*/  FADD.FTZ R194, R215, R194 ;  /* 0x000000c2d7c27221 */ /* 0x000fe40000010000 */
[C---:B------:R-:W-:Y:S02]  /*61f0*/  FMUL.FTZ R193, R185.reuse, R191 ;  /* 0x000000bfb9c17220 */ /* 0x040fe40000410000 */
[----:B------:R-:W-:Y:S02]  /*6200*/  FMUL.FTZ R189, R185, R190 ;  /* 0x000000beb9bd7220 */ /* 0x000fe40000410000 */
[C---:B------:R-:W-:Y:S02]  /*6210*/  FMUL.FTZ R162, R192.reuse, R162 ;  /* 0x000000a2c0a27220 */ /* 0x040fe40000410000 */
[----:B------:R-:W-:-:S02]  /*6220*/  FMUL.FTZ R161, R192, R161 ;  /* 0x000000a1c0a17220 */ /* 0x000fc40000410000 */
[----:B------:R-:W-:Y:S02]  /*6230*/  FADD.FTZ R195, R216, R195 ;  /* 0x000000c3d8c37221 */ /* 0x000fe40000010000 */
[C---:B------:R-:W-:Y:S02]  /*6240*/  FMUL.FTZ R192, R169.reuse, R194 ;  /* 0x000000c2a9c07220 */ /* 0x040fe40000410000 */
[C---:B------:R-:W-:Y:S02]  /*6250*/  FFMA.FTZ R193, R186.reuse, R190, R193 ;  /* 0x000000bebac17223 */ /* 0x040fe400000100c1 */
[----:B------:R-:W-:Y:S02]  /*6260*/  FFMA.FTZ R189, R186, R191, -R189 ;  /* 0x000000bfbabd7223 */ /* 0x000fe400000108bd */
[----:B------:R-:W-:Y:S02]  /*6270*/  FMUL.FTZ R197, R169, R195 ;  /* 0x000000c3a9c57220 */ /* 0x000fe40000410000 */
[----:B------:R-:W-:-:S02]  /*6280*/  FMUL.FTZ R190, R103, R24 ;  /* 0x0000001867be7220 */ /* 0x000fc40000410000 */
[C---:B------:R-:W-:Y:S02]  /*6290*/  FFMA.FTZ R195, R172.reuse, R195, -R192 ;  /* 0x000000c3acc37223 */ /* 0x040fe400000108c0 */
[C---:B------:R-:W-:Y:S02]  /*62a0*/  FMUL.FTZ R191, R183.reuse, R193 ;  /* 0x000000c1b7bf7220 */ /* 0x040fe40000410000 */
[----:B------:R-:W-:Y:S02]  /*62b0*/  FMUL.FTZ R192, R183, R189 ;  /* 0x000000bdb7c07220 */ /* 0x000fe40000410000 */
[----:B------:R-:W-:Y:S02]  /*62c0*/  FFMA.FTZ R194, R172, R194, R197 ;  /* 0x000000c2acc27223 */ /* 0x000fe400000100c5 */
[----:B------:R-:W-:Y:S02]  /*62d0*/  FMUL.FTZ R214, R102, R24 ;  /* 0x0000001866d67220 */ /* 0x000fe40000410000 */
[----:B------:R-:W-:-:S02]  /*62e0*/  FMUL.FTZ R207, R45, R190 ;  /* 0x000000be2dcf7220 */ /* 0x000fc40000410000 */
[C---:B------:R-:W-:Y:S02]  /*62f0*/  FFMA.FTZ R191, R184.reuse, R189, -R191 ;  /* 0x000000bdb8bf7223 */ /* 0x040fe400000108bf */
[----:B------:R-:W-:Y:S02]  /*6300*/  FFMA.FTZ R192, R184, R193, R192 ;  /* 0x000000c1b8c07223 */ /* 0x000fe400000100c0 */
[----:B------:R-:W-:Y:S02]  /*6310*/  FMUL.FTZ R214, R45, R214 ;  /* 0x000000d62dd67220 */ /* 0x000fe40000410000 */
[----:B------:R-:W-:Y:S02]  /*6320*/  FADD.FTZ R194, R207, R194 ;  /* 0x000000c2cfc27221 */ /* 0x000fe40000010000 */
[C---:B------:R-:W-:Y:S02]  /*6330*/  FMUL.FTZ R193, R181.reuse, R191 ;  /* 0x000000bfb5c17220 */ /* 0x040fe40000410000 */
[----:B------:R-:W-:-:S02]  /*6340*/  FMUL.FTZ R189, R181, R192 ;  /* 0x000000c0b5bd7220 */ /* 0x000fc40000410000 */
[----:B------:R-:W-:Y:S02]  /*6350*/  FADD.FTZ R195, R214, R195 ;  /* 0x000000c3d6c37221 */ /* 0x000fe40000010000 */
[C---:B------:R-:W-:Y:S02]  /*6360*/  FMUL.FTZ R190, R167.reuse, R194 ;  /* 0x000000c2a7be7220 */ /* 0x040fe40000410000 */
[C---:B------:R-:W-:Y:S02]  /*6370*/  FFMA.FTZ R193, R182.reuse, R192, R193 ;  /* 0x000000c0b6c17223 */ /* 0x040fe400000100c1 */
[----:B------:R-:W-:Y:S02]  /*6380*/  FFMA.FTZ R191, R182, R191, -R189 ;  /* 0x000000bfb6bf7223 */ /* 0x000fe400000108bd */
[-C--:B------:R-:W-:Y:S02]  /*6390*/  FFMA.FTZ R196, R168, R195.reuse, -R190 ;  /* 0x000000c3a8c47223 */ /* 0x080fe400000108be */
[----:B------:R-:W-:-:S02]  /*63a0*/  FMUL.FTZ R197, R167, R195 ;  /* 0x000000c3a7c57220 */ /* 0x000fc40000410000 */
[----:B------:R-:W-:Y:S02]  /*63b0*/  FMUL.FTZ R189, R105, R23 ;  /* 0x0000001769bd7220 */ /* 0x000fe40000410000 */
[C---:B------:R-:W-:Y:S02]  /*63c0*/  FMUL.FTZ R190, R179.reuse, R193 ;  /* 0x000000c1b3be7220 */ /* 0x040fe40000410000 */
[----:B------:R-:W-:Y:S02]  /*63d0*/  FMUL.FTZ R192, R179, R191 ;  /* 0x000000bfb3c07220 */ /* 0x000fe40000410000 */
[----:B------:R-:W-:Y:S02]  /*63e0*/  FMUL.FTZ R209, R104, R23 ;  /* 0x0000001768d17220 */ /* 0x000fe40000410000 */
[----:B------:R-:W-:Y:S02]  /*63f0*/  FFMA.FTZ R197, R168, R194, R197 ;  /* 0x000000c2a8c57223 */ /* 0x000fe400000100c5 */
        /* <DEDUP_REMOVED lines=13> */
[----:B------:R-:W-:Y:S02]  /*64d0*/  FFMA.FTZ R196, R166, R196, -R193 ;  /* 0x000000c4a6c47223 */ /* 0x000fe400000108c1 */
        /* <DEDUP_REMOVED lines=15> */
[-C--:B------:R-:W-:Y:S02]  /*65d0*/  FMUL.FTZ R194, R163, R196.reuse ;  /* 0x000000c4a3c27220 */ /* 0x080fe40000410000 */
[----:B------:R-:W-:-:S02]  /*65e0*/  FFMA.FTZ R196, R164, R196, -R191 ;  /* 0x000000c4a4c47223 */ /* 0x000fc400000108bf */
[-C--:B------:R-:W-:Y:S02]  /*65f0*/  FMUL.FTZ R213, R108, R21.reuse ;  /* 0x000000156cd57220 */ /* 0x080fe40000410000 */
[----:B------:R-:W-:Y:S02]  /*6600*/  FMUL.FTZ R191, R169, R190 ;  /* 0x000000bea9bf7220 */ /* 0x000fe40000410000 */
[----:B------:R-:W-:Y:S02]  /*6610*/  FMUL.FTZ R189, R109, R21 ;  /* 0x000000156dbd7220 */ /* 0x000fe40000410000 */
[-C--:B------:R-:W-:Y:S02]  /*6620*/  FMUL.FTZ R193, R169, R192.reuse ;  /* 0x000000c0a9c17220 */ /* 0x080fe40000410000 */
[----:B------:R-:W-:Y:S02]  /*6630*/  FMUL.FTZ R213, R48, R213 ;  /* 0x000000d530d57220 */ /* 0x000fe40000410000 */
[----:B------:R-:W-:-:S02]  /*6640*/  FFMA.FTZ R191, R172, R192, -R191 ;  /* 0x000000c0acbf7223 */ /* 0x000fc400000108bf */
[----:B------:R-:W-:Y:S02]  /*6650*/  FFMA.FTZ R197, R164, R197, R194 ;  /* 0x000000c5a4c57223 */ /* 0x000fe400000100c2 */
[----:B------:R-:W-:Y:S02]  /*6660*/  FMUL.FTZ R212, R48, R189 ;  /* 0x000000bd30d47220 */ /* 0x000fe40000410000 */
[----:B------:R-:W-:Y:S02]  /*6670*/  FFMA.FTZ R193, R172, R190, R193 ;  /* 0x000000beacc17223 */ /* 0x000fe400000100c1 */
[----:B------:R-:W-:Y:S02]  /*6680*/  FADD.FTZ R196, R213, R196 ;  /* 0x000000c4d5c47221 */ /* 0x000fe40000010000 */
[----:B------:R-:W-:Y:S02]  /*6690*/  FMUL.FTZ R190, R167, R191 ;  /* 0x000000bfa7be7220 */ /* 0x000fe40000410000 */
[----:B------:R-:W-:-:S02]  /*66a0*/  FADD.FTZ R197, R212, R197 ;  /* 0x000000c5d4c57221 */ /* 0x000fc40000010000 */
[-C--:B------:R-:W-:Y:S02]  /*66b0*/  FMUL.FTZ R189, R167, R193.reuse ;  /* 0x000000c1a7bd7220 */ /* 0x080fe40000410000 */
[----:B------:R-:W-:Y:S02]  /*66c0*/  FMUL.FTZ R192, R161, R196 ;  /* 0x000000c4a1c07220 */ /* 0x000fe40000410000 */
[C---:B------:R-:W-:Y:S02]  /*66d0*/  FFMA.FTZ R193, R168.reuse, R193, R190 ;  /* 0x000000c1a8c17223 */ /* 0x040fe400000100be */
[----:B------:R-:W-:Y:S02]  /*66e0*/  FMUL.FTZ R202, R111, R20 ;  /* 0x000000146fca7220 */ /* 0x000fe40000410000 */
[----:B------:R-:W-:Y:S02]  /*66f0*/  FMUL.FTZ R195, R161, R197 ;  /* 0x000000c5a1c37220 */ /* 0x000fe40000410000 */
[----:B------:R-:W-:-:S02]  /*6700*/  FFMA.FTZ R189, R168, R191, -R189 ;  /* 0x000000bfa8bd7223 */ /* 0x000fc400000108bd */
        /* <DEDUP_REMOVED lines=8> */
[C---:B------:R-:W-:Y:S02]  /*6790*/  FFMA.FTZ R192, R166.reuse, R193, R192 ;  /* 0x000000c1a6c07223 */ /* 0x040fe400000100c0 */
[----:B------:R-:W-:Y:S02]  /*67a0*/  FFMA.FTZ R191, R166, R189, -R191 ;  /* 0x000000bda6bf7223 */ /* 0x000fe400000108bf */
[----:B------:R-:W-:Y:S02]  /*67b0*/  FADD.FTZ R196, R203, R196 ;  /* 0x000000c4cbc47221 */ /* 0x000fe40000010000 */
[----:B------:R-:W-:-:S02]  /*67c0*/  FMUL.FTZ R195, R159, R197 ;  /* 0x000000c59fc37220 */ /* 0x000fc40000410000 */
[C---:B------:R-:W-:Y:S02]  /*67d0*/  FMUL.FTZ R189, R163.reuse, R192 ;  /* 0x000000c0a3bd7220 */ /* 0x040fe40000410000 */
[-C--:B------:R-:W-:Y:S02]  /*67e0*/  FMUL.FTZ R193, R163, R191.reuse ;  /* 0x000000bfa3c17220 */ /* 0x080fe40000410000 */
[-C--:B------:R-:W-:Y:S02]  /*67f0*/  FMUL.FTZ R190, R159, R196.reuse ;  /* 0x000000c49fbe7220 */ /* 0x080fe40000410000 */
[----:B------:R-:W-:Y:S02]  /*6800*/  FFMA.FTZ R196, R160, R196, -R195 ;  /* 0x000000c4a0c47223 */ /* 0x000fe400000108c3 */
[C---:B------:R-:W-:Y:S02]  /*6810*/  FFMA.FTZ R191, R164.reuse, R191, -R189 ;  /* 0x000000bfa4bf7223 */ /* 0x040fe400000108bd */
[----:B------:R-:W-:-:S02]  /*6820*/  FFMA.FTZ R193, R164, R192, R193 ;  /* 0x000000c0a4c17223 */ /* 0x000fc400000100c1 */
[----:B------:R-:W-:Y:S02]  /*6830*/  FFMA.FTZ R195, R160, R197, R190 ;  /* 0x000000c5a0c37223 */ /* 0x000fe400000100be */
[-C--:B------:R-:W-:Y:S02]  /*6840*/  FMUL.FTZ R189, R113, R19.reuse ;  /* 0x0000001371bd7220 */ /* 0x080fe40000410000 */
[----:B------:R-:W-:Y:S02]  /*6850*/  FMUL.FTZ R197, R112, R19 ;  /* 0x0000001370c57220 */ /* 0x000fe40000410000 */
[C---:B------:R-:W-:Y:S02]  /*6860*/  FMUL.FTZ R192, R161.reuse, R191 ;  /* 0x000000bfa1c07220 */ /* 0x040fe40000410000 */
[----:B------:R-:W-:Y:S02]  /*6870*/  FMUL.FTZ R190, R161, R193 ;  /* 0x000000c1a1be7220 */ /* 0x000fe40000410000 */
[----:B------:R-:W-:-:S02]  /*6880*/  FMUL.FTZ R198, R50, R189 ;  /* 0x000000bd32c67220 */ /* 0x000fc40000410000 */
[----:B------:R-:W-:Y:S02]  /*6890*/  FMUL.FTZ R197, R50, R197 ;  /* 0x000000c532c57220 */ /* 0x000fe40000410000 */
        /* <DEDUP_REMOVED lines=8> */
[C---:B------:R-:W-:Y:S02]  /*6920*/  FMUL.FTZ R193, R14.reuse, R140 ;  /* 0x0000008c0ec17220 */ /* 0x040fe40000410000 */
[----:B------:R-:W-:Y:S02]  /*6930*/  FMUL.FTZ R194, R14, R141 ;  /* 0x0000008d0ec27220 */ /* 0x000fe40000410000 */
[----:B------:R0:W1:Y:S01]  /*6940*/  @P0 LDS.64 R140, [R153.X8+0x9c68] ;  /* 0x009c6800998c0984 */ /* 0x0000620000008a00 */
[----:B------:R-:W-:-:S02]  /*6950*/  FMUL.FTZ R189, R159, R190 ;  /* 0x000000be9fbd7220 */ /* 0x000fc40000410000 */
[-C--:B------:R-:W-:Y:S02]  /*6960*/  FMUL.FTZ R195, R159, R192.reuse ;  /* 0x000000c09fc37220 */ /* 0x080fe40000410000 */
[----:B------:R-:W-:Y:S02]  /*6970*/  FFMA.FTZ R199, R160, R192, R189 ;  /* 0x000000c0a0c77223 */ /* 0x000fe400000100bd */
[----:B------:R-:W-:Y:S02]  /*6980*/  FMUL.FTZ R189, R16, R136 ;  /* 0x0000008810bd7220 */ /* 0x000fe40000410000 */
[----:B------:R-:W-:Y:S02]  /*6990*/  FFMA.FTZ R195, R160, R190, -R195 ;  /* 0x000000bea0c37223 */ /* 0x000fe400000108c3 */
[-C--:B------:R-:W-:Y:S02]  /*69a0*/  FMUL.FTZ R234, R114, R18.reuse ;  /* 0x0000001272ea7220 */ /* 0x080fe40000410000 */
[----:B------:R-:W-:-:S02]  /*69b0*/  FMUL.FTZ R136, R115, R18 ;  /* 0x0000001273887220 */ /* 0x000fc40000410000 */
[----:B------:R-:W-:Y:S02]  /*69c0*/  FMUL.FTZ R191, R15, R138 ;  /* 0x0000008a0fbf7220 */ /* 0x000fe40000410000 */
[----:B------:R-:W-:Y:S02]  /*69d0*/  FMUL.FTZ R190, R16, R137 ;  /* 0x0000008910be7220 */ /* 0x000fe40000410000 */
[C---:B------:R-:W-:Y:S02]  /*69e0*/  FMUL.FTZ R138, R156.reuse, R199 ;  /* 0x000000c79c8a7220 */ /* 0x040fe40000410000 */
[----:B------:R-:W-:Y:S02]  /*69f0*/  FMUL.FTZ R137, R156, R195 ;  /* 0x000000c39c897220 */ /* 0x000fe40000410000 */
[C---:B------:R-:W-:Y:S02]  /*6a00*/  FMUL.FTZ R233, R51.reuse, R136 ;  /* 0x0000008833e97220 */ /* 0x040fe40000410000 */
[----:B------:R-:W-:-:S02]  /*6a10*/  FMUL.FTZ R234, R51, R234 ;  /* 0x000000ea33ea7220 */ /* 0x000fc40000410000 */
[----:B------:R-:W-:Y:S02]  /*6a20*/  FMUL.FTZ R192, R15, R139 ;  /* 0x0000008b0fc07220 */ /* 0x000fe40000410000 */
[----:B------:R-:W-:Y:S02]  /*6a30*/  FFMA.FTZ R136, R158, R195, -R138 ;  /* 0x000000c39e887223 */ /* 0x000fe4000001088a */
[C---:B------:R-:W-:Y:S02]  /*6a40*/  FMUL.FTZ R142, R13.reuse, R142 ;  /* 0x0000008e0d8e7220 */ /* 0x040fe40000410000 */
[----:B------:R-:W-:Y:S02]  /*6a50*/  FMUL.FTZ R143, R13, R143 ;  /* 0x0000008f0d8f7220 */ /* 0x000fe40000410000 */
[C---:B---3--:R-:W-:Y:S02]  /*6a60*/  FMUL.FTZ R144, R12.reuse, R144 ;  /* 0x000000900c907220 */ /* 0x048fe40000410000 */
[----:B------:R-:W-:-:S02]  /*6a70*/  FMUL.FTZ R145, R12, R145 ;  /* 0x000000910c917220 */ /* 0x000fc40000410000 */
[C---:B------:R-:W-:Y:S02]  /*6a80*/  FMUL.FTZ R146, R11.reuse, R146 ;  /* 0x000000920b927220 */ /* 0x040fe40000410000 */
[----:B------:R-:W-:Y:S02]  /*6a90*/  FMUL.FTZ R147, R11, R147 ;  /* 0x000000930b937220 */ /* 0x000fe40000410000 */
[C---:B----4-:R-:W-:Y:S02]  /*6aa0*/  FMUL.FTZ R148, R10.reuse, R148 ;  /* 0x000000940a947220 */ /* 0x050fe40000410000 */
[----:B------:R-:W-:Y:S02]  /*6ab0*/  FMUL.FTZ R149, R10, R149 ;  /* 0x000000950a957220 */ /* 0x000fe40000410000 */
[C---:B------:R-:W-:Y:S02]  /*6ac0*/  FMUL.FTZ R150, R9.reuse, R150 ;  /* 0x0000009609967220 */ /* 0x040fe40000410000 */
[----:B------:R-:W-:-:S02]  /*6ad0*/  FMUL.FTZ R151, R9, R151 ;  /* 0x0000009709977220 */ /* 0x000fc40000410000 */
[----:B------:R-:W-:Y:S02]  /*6ae0*/  FFMA.FTZ R137, R158, R199, R137 ;  /* 0x000000c79e897223 */ /* 0x000fe40000010089 */
[----:B------:R-:W-:Y:S02]  /*6af0*/  FADD.FTZ R139, R233, R196 ;  /* 0x000000c4e98b7221 */ /* 0x000fe40000010000 */
[----:B------:R-:W-:Y:S01]  /*6b00*/  FADD.FTZ R138, R234, R201 ;  /* 0x000000c9ea8a7221 */ /* 0x000fe20000010000 */
[----:B------:R-:W-:Y:S05]  /*6b10*/  @P0 BRA `(.L_x_7986) ;  /* 0x000000c000000947 */ /* 0x000fea0003800000 */
[----:B01----:R-:W-:Y:S01]  /*6b20*/  ULDC UR37, c[0x0][0x174] ;  /* 0x00005d0000257ab9 */ /* 0x003fe20000000800 */
        /* <DEDUP_REMOVED lines=11> */
.L_x_7986:
[----:B01----:R-:W-:Y:S05]  /*6be0*/  BSYNC B0 ;  /* 0x0000000000007941 */ /* 0x003fea0003800000 */
.L_x_7985:
        /* <DEDUP_REMOVED lines=35> */
[----:B------:R0:W1:Y:S02]  /*6e20*/  SHFL.UP PT, R139, R122, 0x1, RZ ;  /* 0x042000007a8b7989 */ /* 0x00006400000e00ff */
.L_x_8093:
        /* <DEDUP_REMOVED lines=15> */
[----:B------:R-:W2:Y:S01]  /*6f20*/  SHFL.UP PT, R125, R126, 0x2, RZ ;  /* 0x044000007e7d7989 */ /* 0x000ea200000e00ff */
[----:B0-----:R-:W-:-:S02]  /*6f30*/  @P0 FFMA.FTZ R122, R122, R139, -R120 ;  /* 0x0000008b7a7a0223 */ /* 0x001fc40000010878 */
[----:B------:R-:W-:Y:S02]  /*6f40*/  FSEL R121, R124, R121, !P0 ;  /* 0x000000797c797208 */ /* 0x000fe40004000000 */
[----:B------:R-:W-:Y:S01]  /*6f50*/  ISETP.GE.AND P0, PT, R154, 0x2, PT ;  /* 0x000000029a00780c */ /* 0x000fe20003f06270 */
[----:B------:R-:W0:Y:S04]  /*6f60*/  SHFL.UP PT, R120, R122, 0x2, RZ ;  /* 0x044000007a787989 */ /* 0x000e2800000e00ff */
[----:B------:R-:W3:Y:S01]  /*6f70*/  SHFL.UP PT, R123, R121, 0x2, RZ ;  /* 0x04400000797b7989 */ /* 0x000ee200000e00ff */
[C---:B-1----:R-:W-:Y:S02]  /*6f80*/  FMUL.FTZ R124, R121.reuse, R136 ;  /* 0x00000088797c7220 */ /* 0x042fe40000410000 */
[----:B--2---:R-:W-:-:S02]  /*6f90*/  FMUL.FTZ R139, R121, R125 ;  /* 0x0000007d798b7220 */ /* 0x004fc40000410000 */
[C---:B------:R-:W-:Y:S02]  /*6fa0*/  FFMA.FTZ R125, R122.reuse, R125, -R124 ;  /* 0x0000007d7a7d7223 */ /* 0x040fe4000001087c */
[----:B------:R-:W-:Y:S02]  /*6fb0*/  FFMA.FTZ R136, R122, R136, R139 ;  /* 0x000000887a887223 */ /* 0x000fe4000001008b */
[----:B------:R-:W-:Y:S02]  /*6fc0*/  @P0 FADD.FTZ R126, R126, R125 ;  /* 0x0000007d7e7e0221 */ /* 0x000fe40000010000 */
[C---:B0-----:R-:W-:Y:S02]  /*6fd0*/  FMUL.FTZ R124, R121.reuse, R120 ;  /* 0x00000078797c7220 */ /* 0x041fe40000410000 */
[----:B---3--:R-:W-:Y:S01]  /*6fe0*/  FMUL.FTZ R125, R121, R123 ;  /* 0x0000007b797d7220 */ /* 0x008fe20000410000 */
[----:B------:R-:W0:Y:S01]  /*6ff0*/  SHFL.UP PT, R139, R126, 0x4, RZ ;  /* 0x048000007e8b7989 */ /* 0x000e2200000e00ff */
[----:B------:R-:W-:-:S02]  /*7000*/  @P0 FADD.FTZ R127, R127, R136 ;  /* 0x000000887f7f0221 */ /* 0x000fc40000010000 */
[C---:B------:R-:W-:Y:S02]  /*7010*/  FFMA.FTZ R124, R122.reuse, R123, R124 ;  /* 0x0000007b7a7c7223 */ /* 0x040fe4000001007c */
[----:B------:R-:W-:Y:S02]  /*7020*/  @P0 FFMA.FTZ R122, R122, R120, -R125 ;  /* 0x000000787a7a0223 */ /* 0x000fe4000001087d */
[----:B------:R-:W1:Y:S01]  /*7030*/  SHFL.UP PT, R125, R127, 0x4, RZ ;  /* 0x048000007f7d7989 */ /* 0x000e6200000e00ff */
[----:B------:R-:W-:Y:S02]  /*7040*/  FSEL R124, R121, R124, !P0 ;  /* 0x0000007c797c7208 */ /* 0x000fe40004000000 */
[----:B------:R-:W-:Y:S01]  /*7050*/  ISETP.GE.AND P0, PT, R154, 0x4, PT ;  /* 0x000000049a00780c */ /* 0x000fe20003f06270 */
[----:B------:R-:W2:Y:S04]  /*7060*/  SHFL.UP PT, R121, R122, 0x4, RZ ;  /* 0x048000007a797989 */ /* 0x000ea800000e00ff */
[----:B------:R-:W3:Y:S01]  /*7070*/  SHFL.UP PT, R123, R124, 0x4, RZ ;  /* 0x048000007c7b7989 */ /* 0x000ee200000e00ff */
[----:B0-----:R-:W-:-:S02]  /*7080*/  FMUL.FTZ R136, R124, R139 ;  /* 0x0000008b7c887220 */ /* 0x001fc40000410000 */
[-C--:B-1----:R-:W-:Y:S02]  /*7090*/  FMUL.FTZ R120, R124, R125.reuse ;  /* 0x0000007d7c787220 */ /* 0x082fe40000410000 */
[----:B------:R-:W-:Y:S02]  /*70a0*/  FFMA.FTZ R136, R122, R125, R136 ;  /* 0x0000007d7a887223 */ /* 0x000fe40000010088 */
[----:B--2---:R-:W-:Y:S02]  /*70b0*/  FMUL.FTZ R125, R124, R121 ;  /* 0x000000797c7d7220 */ /* 0x004fe40000410000 */
[----:B------:R-:W-:Y:S02]  /*70c0*/  FFMA.FTZ R139, R122, R139, -R120 ;  /* 0x0000008b7a8b7223 */ /* 0x000fe40000010878 */
[----:B------:R-:W-:Y:S02]  /*70d0*/  @P0 FADD.FTZ R127, R127, R136 ;  /* 0x000000887f7f0221 */ /* 0x000fe40000010000 */
[----:B---3--:R-:W-:-:S02]  /*70e0*/  FMUL.FTZ R120, R124, R123 ;  /* 0x0000007b7c787220 */ /* 0x008fc40000410000 */
[----:B------:R-:W-:Y:S02]  /*70f0*/  FFMA.FTZ R125, R122, R123, R125 ;  /* 0x0000007b7a7d7223 */ /* 0x000fe4000001007d */
        /* <DEDUP_REMOVED lines=8> */
[----:B0-----:R-:W-:-:S02]  /*7180*/  FMUL.FTZ R120, R124, R139 ;  /* 0x0000008b7c787220 */ /* 0x001fc40000410000 */
[-C--:B-1----:R-:W-:Y:S02]  /*7190*/  FMUL.FTZ R136, R124, R125.reuse ;  /* 0x0000007d7c887220 */ /* 0x082fe40000410000 */
[----:B------:R-:W-:Y:S02]  /*71a0*/  FFMA.FTZ R235, R122, R125, -R120 ;  /* 0x0000007d7aeb7223 */ /* 0x000fe40000010878 */
[----:B--2---:R-:W-:Y:S02]  /*71b0*/  FMUL.FTZ R125, R124, R121 ;  /* 0x000000797c7d7220 */ /* 0x004fe40000410000 */
        /* <DEDUP_REMOVED lines=10> */
[----:B------:R0:W2:Y:S04]  /*7260*/  SHFL.UP PT, R139, R122, 0x10, RZ ;  /* 0x060000007a8b7989 */ /* 0x0000a800000e00ff */
[----:B------:R0:W3:Y:S04]  /*7270*/  SHFL.UP PT, R125, R127, 0x10, RZ ;  /* 0x060000007f7d7989 */ /* 0x0000e800000e00ff */
[----:B------:R0:W4:Y:S02]  /*7280*/  SHFL.UP PT, R237, R124, 0x10, RZ ;  /* 0x060000007ced7989 */ /* 0x00012400000e00ff */
.L_x_8094:
[----:B------:R-:W-:Y:S01]  /*7290*/  ISETP.GE.AND P0, PT, R154, 0x10, PT ;  /* 0x000000109a00780c */ /* 0x000fe20003f06270 */
[----:B-1----:R-:W-:Y:S01]  /*72a0*/  FMUL.FTZ R121, R235, R124 ;  /* 0x0000007ceb797220 */ /* 0x002fe20000410000 */
[----:B------:R-:W-:Y:S01]  /*72b0*/  MOV R138, R236 ;  /* 0x000000ec008a7202 */ /* 0x000fe20000000f00 */
[----:B--2---:R-:W-:Y:S01]  /*72c0*/  FMUL.FTZ R120, R139, R124 ;  /* 0x0000007c8b787220 */ /* 0x004fe20000410000 */
[----:B0-----:R-:W-:-:S02]  /*72d0*/  MOV R126, R127 ;  /* 0x0000007f007e7202 */ /* 0x001fc40000000f00 */
[----:B------:R-:W-:Y:S01]  /*72e0*/  MOV R127, R238 ;  /* 0x000000ee007f7202 */ /* 0x000fe20000000f00 */
[C---:B---3--:R-:W-:Y:S02]  /*72f0*/  FFMA.FTZ R121, R125.reuse, R138, R121 ;  /* 0x0000008a7d797223 */ /* 0x048fe40000010079 */
[----:B------:R-:W-:Y:S02]  /*7300*/  FMUL.FTZ R125, R125, R124 ;  /* 0x0000007c7d7d7220 */ /* 0x000fe40000410000 */
[C---:B----4-:R-:W-:Y:S02]  /*7310*/  FFMA.FTZ R123, R237.reuse, R138, R120 ;  /* 0x0000008aed7b7223 */ /* 0x050fe40000010078 */
        /* <DEDUP_REMOVED lines=12> */
[----:B-----5:R-:W-:Y:S05]  /*73e0*/  CALL.REL.NOINC `($__internal_190_$__cuda_sm70_shflsync_idx_p) ;  /* 0x0000942000007944 */ /* 0x020fea0003c00000 */
.L_x_7991:
[----:B------:R-:W-:Y:S05]  /*73f0*/  BRA.CONV ~URZ, `(.L_x_7992) ;  /* 0x000000637f007947 */ /* 0x000fea000b800000 */
[----:B0-----:R-:W-:Y:S01]  /*7400*/  HFMA2.MMA R122, -RZ, RZ, 0, 1.847743988037109375e-06 ;  /* 0x0000001fff7a7435 */ /* 0x001fe200000001ff */
[----:B------:R-:W-:Y:S02]  /*7410*/  MOV R123, R139 ;  /* 0x0000008b007b7202 */ /* 0x000fe40000000f00 */
[----:B-1----:R-:W-:-:S02]  /*7420*/  MOV R121, 0x1f ;  /* 0x0000001f00797802 */ /* 0x002fc40000000f00 */
[----:B------:R-:W-:Y:S02]  /*7430*/  MOV R120, 0xffffffff ;  /* 0xffffffff00787802 */ /* 0x000fe40000000f00 */
[----:B------:R-:W-:Y:S02]  /*7440*/  MOV R124, 0x7460 ;  /* 0x00007460007c7802 */ /* 0x000fe40000000f00 */
[----:B-----5:R-:W-:Y:S05]  /*7450*/  CALL.REL.NOINC `($__internal_190_$__cuda_sm70_shflsync_idx_p) ;  /* 0x000093b000007944 */ /* 0x020fea0003c00000 */
.L_x_7992:
[----:B------:R-:W-:Y:S05]  /*7460*/  BRA.CONV ~URZ, `(.L_x_7993) ;  /* 0x000000637f007947 */ /* 0x000fea000b800000 */
[----:B0-----:R-:W-:Y:S01]  /*7470*/  HFMA2.MMA R122, -RZ, RZ, 0, 1.847743988037109375e-06 ;  /* 0x0000001fff7a7435 */ /* 0x001fe200000001ff */
[----:B------:R-:W-:Y:S02]  /*7480*/  MOV R123, R127 ;  /* 0x0000007f007b7202 */ /* 0x000fe40000000f00 */
[----:B-1----:R-:W-:Y:S02]  /*7490*/  MOV R121, 0x1f ;  /* 0x0000001f00797802 */ /* 0x002fe40000000f00 */
[----:B------:R-:W-:Y:S02]  /*74a0*/  MOV R120, 0xffffffff ;  /* 0xffffffff00787802 */ /* 0x000fe40000000f00 */
[----:B------:R-:W-:Y:S02]  /*74b0*/  MOV R124, 0x74d0 ;  /* 0x000074d0007c7802 */ /* 0x000fe40000000f00 */
[----:B-----5:R-:W-:Y:S05]  /*74c0*/  CALL.REL.NOINC `($__internal_190_$__cuda_sm70_shflsync_idx_p) ;  /* 0x0000934000007944 */ /* 0x020fea0003c00000 */
.L_x_7993:
[----:B------:R-:W-:Y:S05]  /*74d0*/  BRA.CONV ~URZ, `(.L_x_7994) ;  /* 0x000000637f007947 */ /* 0x000fea000b800000 */
[----:B0-----:R-:W-:Y:S01]  /*74e0*/  HFMA2.MMA R122, -RZ, RZ, 0, 1.847743988037109375e-06 ;  /* 0x0000001fff7a7435 */ /* 0x001fe200000001ff */
[----:B------:R-:W-:-:S02]  /*74f0*/  MOV R123, R126 ;  /* 0x0000007e007b7202 */ /* 0x000fc40000000f00 */
[----:B-1----:R-:W-:Y:S02]  /*7500*/  MOV R121, 0x1f ;  /* 0x0000001f00797802 */ /* 0x002fe40000000f00 */
[----:B------:R-:W-:Y:S02]  /*7510*/  MOV R120, 0xffffffff ;  /* 0xffffffff00787802 */ /* 0x000fe40000000f00 */
[----:B------:R-:W-:Y:S02]  /*7520*/  MOV R124, 0x7540 ;  /* 0x00007540007c7802 */ /* 0x000fe40000000f00 */
[----:B-----5:R-:W-:Y:S05]  /*7530*/  CALL.REL.NOINC `($__internal_190_$__cuda_sm70_shflsync_idx_p) ;  /* 0x000092d000007944 */ /* 0x020fea0003c00000 */
.L_x_7994:
[----:B------:R-:W-:Y:S05]  /*7540*/  BRA.DIV ~URZ, `(.L_x_7995) ;  /* 0x000080527f007947 */ /* 0x000fea000b800000 */
[----:B-----5:R-:W2:Y:S04]  /*7550*/  SHFL.IDX PT, R116, R116, RZ, 0x1f ;  /* 0x00001fff74747589 */ /* 0x020ea800000e0000 */
[----:B------:R-:W3:Y:S04]  /*7560*/  SHFL.IDX PT, R117, R117, RZ, 0x1f ;  /* 0x00001fff75757589 */ /* 0x000ee800000e0000 */
[----:B------:R-:W4:Y:S04]  /*7570*/  SHFL.IDX PT, R118, R118, RZ, 0x1f ;  /* 0x00001fff76767589 */ /* 0x000f2800000e0000 */
[----:B------:R-:W0:Y:S04]  /*7580*/  SHFL.IDX PT, R119, R119, RZ, 0x1f ;  /* 0x00001fff77777589 */ /* 0x000e2800000e0000 */
[----:B------:R-:W1:Y:S04]  /*7590*/  SHFL.UP PT, R138, R138, 0x1, RZ ;  /* 0x042000008a8a7989 */ /* 0x000e6800000e00ff */
[----:B------:R-:W0:Y:S04]  /*75a0*/  SHFL.UP PT, R139, R139, 0x1, RZ ;  /* 0x042000008b8b7989 */ /* 0x000e2800000e00ff */
[----:B------:R-:W0:Y:S04]  /*75b0*/  SHFL.UP PT, R127, R127, 0x1, RZ ;  /* 0x042000007f7f7989 */ /* 0x000e2800000e00ff */
[----:B------:R-:W0:Y:S02]  /*75c0*/  SHFL.UP PT, R126, R126, 0x1, RZ ;  /* 0x042000007e7e7989 */ /* 0x000e2400000e00ff */
.L_x_8095:
        /* <DEDUP_REMOVED lines=23> */
.L_x_7988:
[----:B------:R-:W-:Y:S05]  /*7740*/  BSYNC B0 ;  /* 0x0000000000007941 */ /* 0x000fea0003800000 */
.L_x_7987:
        /* <DEDUP_REMOVED lines=142> */
[----:B------:R-:W-:Y:S02]  /*8030*/  FMUL.FTZ R119, R177, R222 ;  /* 0x000000deb1777220 */ /* 0x000fe40000410000 */
[----:B------:R-:W-:Y:S02]  /*8040*/  FADD.FTZ R120, -R151, R120 ;  /* 0x0000007897787221 */ /* 0x000fe40000010100 */
[----:B------:R-:W-:-:S02]  /*8050*/  FADD.FTZ R123, R150, R123 ;  /* 0x0000007b967b7221 */ /* 0x000fc40000010000 */
[----:B------:R-:W-:Y:S02]  /*8060*/  FFMA.FTZ R117, R178, R222, -R117 ;  /* 0x000000deb2757223 */ /* 0x000fe40000010875 */
[----:B------:R-:W-:Y:S02]  /*8070*/  FFMA.FTZ R121, R184, R121, R118 ;  /* 0x00000079b8797223 */ /* 0x000fe40000010076 */
[----:B------:R-:W-:Y:S02]  /*8080*/  FFMA.FTZ R116, R178, R138, R119 ;  /* 0x0000008ab2747223 */ /* 0x000fe40000010077 */
[C---:B------:R-:W-:Y:S02]  /*8090*/  FMUL.FTZ R118, R175.reuse, -R120 ;  /* 0x80000078af767220 */ /* 0x040fe40000410000 */
[----:B------:R-:W-:Y:S02]  /*80a0*/  FMUL.FTZ R119, R175, -R123 ;  /* 0x8000007baf777220 */ /* 0x000fe40000410000 */
[----:B------:R-:W-:-:S02]  /*80b0*/  FADD.FTZ R221, R220, R117 ;  /* 0x00000075dcdd7221 */ /* 0x000fc40000010000 */
[----:B------:R-:W-:Y:S02]  /*80c0*/  FADD.FTZ R219, R219, R116 ;  /* 0x00000074dbdb7221 */ /* 0x000fe40000010000 */
[C---:B------:R-:W-:Y:S02]  /*80d0*/  FFMA.FTZ R123, R176.reuse, R123, -R118 ;  /* 0x0000007bb07b7223 */ /* 0x040fe40000010876 */
[----:B------:R-:W-:Y:S02]  /*80e0*/  FFMA.FTZ R118, R176, R120, R119 ;  /* 0x00000078b0767223 */ /* 0x000fe40000010077 */
[C---:B------:R-:W-:Y:S02]  /*80f0*/  FMUL.FTZ R117, R175.reuse, R221 ;  /* 0x000000ddaf757220 */ /* 0x040fe40000410000 */
[----:B------:R-:W-:Y:S02]  /*8100*/  FMUL.FTZ R116, R175, R219 ;  /* 0x000000dbaf747220 */ /* 0x000fe40000410000 */
[----:B------:R-:W-:-:S02]  /*8110*/  FMUL.FTZ R119, R185, -R121 ;  /* 0x80000079b9777220 */ /* 0x000fc40000410000 */
[----:B------:R-:W-:Y:S02]  /*8120*/  FADD.FTZ R118, -R149, R118 ;  /* 0x0000007695767221 */ /* 0x000fe40000010100 */
[----:B------:R-:W-:Y:S02]  /*8130*/  FFMA.FTZ R170, R176, R219, R117 ;  /* 0x000000dbb0aa7223 */ /* 0x000fe40000010075 */
[----:B------:R-:W-:Y:S02]  /*8140*/  FADD.FTZ R123, R148, R123 ;  /* 0x0000007b947b7221 */ /* 0x000fe40000010000 */
[----:B------:R-:W-:Y:S02]  /*8150*/  FFMA.FTZ R117, R176, R221, -R116 ;  /* 0x000000ddb0757223 */ /* 0x000fe40000010874 */
[-C--:B------:R-:W-:Y:S02]  /*8160*/  FMUL.FTZ R124, R185, -R122.reuse ;  /* 0x8000007ab97c7220 */ /* 0x080fe40000410000 */
[----:B------:R-:W-:-:S02]  /*8170*/  FFMA.FTZ R120, R186, R122, -R119 ;  /* 0x0000007aba787223 */ /* 0x000fc40000010877 */
[----:B------:R-:W-:Y:S02]  /*8180*/  FMUL.FTZ R122, R177, -R118 ;  /* 0x80000076b17a7220 */ /* 0x000fe40000410000 */
[----:B------:R-:W-:Y:S02]  /*8190*/  FADD.FTZ R170, R217, R170 ;  /* 0x000000aad9aa7221 */ /* 0x000fe40000010000 */
[-C--:B------:R-:W-:Y:S02]  /*81a0*/  FMUL.FTZ R125, R177, -R123.reuse ;  /* 0x8000007bb17d7220 */ /* 0x080fe40000410000 */
[----:B------:R-:W-:Y:S02]  /*81b0*/  FADD.FTZ R218, R218, R117 ;  /* 0x00000075dada7221 */ /* 0x000fe40000010000 */
[----:B------:R-:W-:Y:S02]  /*81c0*/  FFMA.FTZ R123, R178, R123, -R122 ;  /* 0x0000007bb27b7223 */ /* 0x000fe4000001087a */
[----:B------:R-:W-:-:S02]  /*81d0*/  FMUL.FTZ R117, R173, R170 ;  /* 0x000000aaad757220 */ /* 0x000fc40000410000 */
[----:B------:R-:W-:Y:S02]  /*81e0*/  FFMA.FTZ R118, R178, R118, R125 ;  /* 0x00000076b2767223 */ /* 0x000fe4000001007d */
[-C--:B------:R-:W-:Y:S02]  /*81f0*/  FMUL.FTZ R119, R173, R218.reuse ;  /* 0x000000daad777220 */ /* 0x080fe40000410000 */
[----:B------:R-:W-:Y:S02]  /*8200*/  FADD.FTZ R123, R146, R123 ;  /* 0x0000007b927b7221 */ /* 0x000fe40000010000 */
[C---:B------:R-:W-:Y:S02]  /*8210*/  FFMA.FTZ R117, R174.reuse, R218, -R117 ;  /* 0x000000daae757223 */ /* 0x040fe40000010875 */
[----:B------:R-:W-:Y:S02]  /*8220*/  FADD.FTZ R118, -R147, R118 ;  /* 0x0000007693767221 */ /* 0x000fe40000010100 */
[----:B------:R-:W-:-:S02]  /*8230*/  FFMA.FTZ R116, R174, R170, R119 ;  /* 0x000000aaae747223 */ /* 0x000fc40000010077 */
[C---:B------:R-:W-:Y:S02]  /*8240*/  FMUL.FTZ R125, R179.reuse, -R123 ;  /* 0x8000007bb37d7220 */ /* 0x040fe40000410000 */
[----:B------:R-:W-:Y:S02]  /*8250*/  FADD.FTZ R217, R216, R117 ;  /* 0x00000075d8d97221 */ /* 0x000fe40000010000 */
[-C--:B------:R-:W-:Y:S02]  /*8260*/  FMUL.FTZ R119, R179, -R118.reuse ;  /* 0x80000076b3777220 */ /* 0x080fe40000410000 */
[----:B------:R-:W-:Y:S02]  /*8270*/  FADD.FTZ R215, R215, R116 ;  /* 0x00000074d7d77221 */ /* 0x000fe40000010000 */
[----:B------:R-:W-:Y:S02]  /*8280*/  FFMA.FTZ R118, R180, R118, R125 ;  /* 0x00000076b4767223 */ /* 0x000fe4000001007d */
[----:B------:R-:W-:-:S02]  /*8290*/  FMUL.FTZ R117, R169, R217 ;  /* 0x000000d9a9757220 */ /* 0x000fc40000410000 */
[----:B------:R-:W-:Y:S02]  /*82a0*/  FFMA.FTZ R119, R180, R123, -R119 ;  /* 0x0000007bb4777223 */ /* 0x000fe40000010877 */
[-C--:B------:R-:W-:Y:S02]  /*82b0*/  FMUL.FTZ R116, R169, R215.reuse ;  /* 0x000000d7a9747220 */ /* 0x080fe40000410000 */
[----:B------:R-:W-:Y:S02]  /*82c0*/  FADD.FTZ R122, -R145, R118 ;  /* 0x00000076917a7221 */ /* 0x000fe40000010100 */
[----:B------:R-:W-:Y:S02]  /*82d0*/  FFMA.FTZ R216, R172, R215, R117 ;  /* 0x000000d7acd87223 */ /* 0x000fe40000010075 */
[----:B------:R-:W-:Y:S02]  /*82e0*/  FADD.FTZ R118, R144, R119 ;  /* 0x0000007790767221 */ /* 0x000fe40000010000 */
[----:B------:R-:W-:-:S02]  /*82f0*/  FFMA.FTZ R117, R172, R217, -R116 ;  /* 0x000000d9ac757223 */ /* 0x000fc40000010874 */
[----:B------:R-:W-:Y:S02]  /*8300*/  FMUL.FTZ R125, R181, -R118 ;  /* 0x80000076b57d7220 */ /* 0x000fe40000410000 */
[----:B------:R-:W-:Y:S02]  /*8310*/  FADD.FTZ R214, R214, R117 ;  /* 0x00000075d6d67221 */ /* 0x000fe40000010000 */
[----:B------:R-:W-:Y:S02]  /*8320*/  FADD.FTZ R216, R207, R216 ;  /* 0x000000d8cfd87221 */ /* 0x000fe40000010000 */
[-C--:B------:R-:W-:Y:S02]  /*8330*/  FMUL.FTZ R123, R181, -R122.reuse ;  /* 0x8000007ab57b7220 */ /* 0x080fe40000410000 */
[----:B------:R-:W-:Y:S02]  /*8340*/  FFMA.FTZ R122, R182, R122, R125 ;  /* 0x0000007ab67a7223 */ /* 0x000fe4000001007d */
[----:B------:R-:W-:-:S02]  /*8350*/  FMUL.FTZ R119, R167, R214 ;  /* 0x000000d6a7777220 */ /* 0x000fc40000410000 */
[----:B------:R-:W-:Y:S02]  /*8360*/  FMUL.FTZ R117, R167, R216 ;  /* 0x000000d8a7757220 */ /* 0x000fe40000410000 */
        /* <DEDUP_REMOVED lines=26> */
[----:B------:R-:W-:Y:S02]  /*8510*/  FADD.FTZ R124, -R192, R119 ;  /* 0x00000077c07c7221 */ /* 0x000fe40000010100 */
[C---:B------:R-:W-:Y:S02]  /*8520*/  FFMA.FTZ R117, R164.reuse, R210, R117 ;  /* 0x000000d2a4757223 */ /* 0x040fe40000010075 */
[----:B------:R-:W-:-:S02]  /*8530*/  FFMA.FTZ R116, R164, R211, -R116 ;  /* 0x000000d3a4747223 */ /* 0x000fc40000010874 */
        /* <DEDUP_REMOVED lines=56> */
.L_x_8096:
[----:B------:R-:W-:Y:S05]  /*88c0*/  BRA.DIV ~URZ, `(.L_x_7999) ;  /* 0x000070e27f007947 */ /* 0x000fea000b800000 */
[----:B------:R2:W3:Y:S04]  /*88d0*/  SHFL.DOWN PT, R237, R228, 0x1, 0x1f ;  /* 0x08201f00e4ed7f89 */ /* 0x0004e800000e0000 */
[----:B------:R2:W4:Y:S04]  /*88e0*/  SHFL.DOWN PT, R239, R127, 0x1, 0x1f ;  /* 0x08201f007fef7f89 */ /* 0x00052800000e0000 */
[----:B------:R2:W0:Y:S02]  /*88f0*/  SHFL.DOWN PT, R240, R126, 0x1, 0x1f ;  /* 0x08201f007ef07f89 */ /* 0x00042400000e0000 */
.L_x_8097:
        /* <DEDUP_REMOVED lines=15> */
.L_x_8001:
[----:B------:R-:W-:Y:S05]  /*89f0*/  BSYNC B1 ;  /* 0x0000000000017941 */ /* 0x000fea0003800000 */
.L_x_8000:
[----:B------:R-:W-:Y:S05]  /*8a00*/  BRA.DIV ~URZ, `(.L_x_8002) ;  /* 0x000070f27f007947 */ /* 0x000fea000b800000 */
[----:B-1----:R1:W2:Y:S04]  /*8a10*/  SHFL.DOWN PT, R235, R232, 0x2, 0x1f ;  /* 0x08401f00e8eb7f89 */ /* 0x0022a800000e0000 */
[----:B---3--:R1:W3:Y:S04]  /*8a20*/  SHFL.DOWN PT, R237, R228, 0x2, 0x1f ;  /* 0x08401f00e4ed7f89 */ /* 0x0082e800000e0000 */
[----:B----4-:R1:W4:Y:S04]  /*8a30*/  SHFL.DOWN PT, R239, R127, 0x2, 0x1f ;  /* 0x08401f007fef7f89 */ /* 0x01032800000e0000 */
[----:B0-----:R1:W0:Y:S02]  /*8a40*/  SHFL.DOWN PT, R240, R126, 0x2, 0x1f ;  /* 0x08401f007ef07f89 */ /* 0x00122400000e0000 */
.L_x_8098:
        /* <DEDUP_REMOVED lines=15> */
.L_x_8004:
[----:B------:R-:W-:Y:S05]  /*8b40*/  BSYNC B1 ;  /* 0x0000000000017941 */ /* 0x000fea0003800000 */
.L_x_8003:
[----:B------:R-:W-:Y:S05]  /*8b50*/  BRA.DIV ~URZ, `(.L_x_8005) ;  /* 0x000071627f007947 */ /* 0x000fea000b800000 */
[----:B--2---:R2:W1:Y:S02]  /*8b60*/  SHFL.DOWN PT, R235, R232, 0x4, 0x1f ;  /* 0x08801f00e8eb7f89 */ /* 0x00446400000e0000 */
.L_x_8099:
[----:B------:R-:W-:Y:S05]  /*8b70*/  BRA.DIV ~URZ, `(.L_x_8006) ;  /* 0x000071c27f007947 */ /* 0x000fea000b800000 */
[----:B---3--:R3:W2:Y:S04]  /*8b80*/  SHFL.DOWN PT, R237, R228, 0x4, 0x1f ;  /* 0x08801f00e4ed7f89 */ /* 0x0086a800000e0000 */
[----:B----4-:R3:W4:Y:S04]  /*8b90*/  SHFL.DOWN PT, R239, R127, 0x4, 0x1f ;  /* 0x08801f007fef7f89 */ /* 0x01072800000e0000 */
[----:B0-----:R3:W0:Y:S02]  /*8ba0*/  SHFL.DOWN PT, R240, R126, 0x4, 0x1f ;  /* 0x08801f007ef07f89 */ /* 0x00162400000e0000 */
.L_x_8100:
        /* <DEDUP_REMOVED lines=15> */
.L_x_8008:
[----:B------:R-:W-:Y:S05]  /*8ca0*/  BSYNC B1 ;  /* 0x0000000000017941 */ /* 0x000fea0003800000 */
.L_x_8007:
[----:B------:R-:W-:Y:S05]  /*8cb0*/  BRA.DIV ~URZ, `(.L_x_8009) ;  /* 0x000071d27f007947 */ /* 0x000fea000b800000 */
[----:B-1----:R1:W3:Y:S04]  /*8cc0*/  SHFL.DOWN PT, R235, R232, 0x8, 0x1f ;  /* 0x09001f00e8eb7f89 */ /* 0x0022e800000e0000 */
[----:B--2---:R1:W2:Y:S04]  /*8cd0*/  SHFL.DOWN PT, R237, R228, 0x8, 0x1f ;  /* 0x09001f00e4ed7f89 */ /* 0x0042a800000e0000 */
[----:B----4-:R1:W4:Y:S04]  /*8ce0*/  SHFL.DOWN PT, R239, R127, 0x8, 0x1f ;  /* 0x09001f007fef7f89 */ /* 0x01032800000e0000 */
[----:B0-----:R1:W0:Y:S02]  /*8cf0*/  SHFL.DOWN PT, R240, R126, 0x8, 0x1f ;  /* 0x09001f007ef07f89 */ /* 0x00122400000e0000 */
.L_x_8101:
        /* <DEDUP_REMOVED lines=15> */
.L_x_8011:
[----:B------:R-:W-:Y:S05]  /*8df0*/  BSYNC B1 ;  /* 0x0000000000017941 */ /* 0x000fea0003800000 */
.L_x_8010:
[----:B------:R-:W-:Y:S05]  /*8e00*/  BRA.DIV ~URZ, `(.L_x_8012) ;  /* 0x000072427f007947 */ /* 0x000fea000b800000 */
[----:B---3--:R3:W1:Y:S02]  /*8e10*/  SHFL.DOWN PT, R235, R232, 0x10, 0x1f ;  /* 0x0a001f00e8eb7f89 */ /* 0x00866400000e0000 */
.L_x_8102:
[----:B------:R-:W-:Y:S05]  /*8e20*/  BRA.DIV ~URZ, `(.L_x_8013) ;  /* 0x000072a27f007947 */ /* 0x000fea000b800000 */
[----:B--2---:R2:W3:Y:S04]  /*8e30*/  SHFL.DOWN PT, R237, R228, 0x10, 0x1f ;  /* 0x0a001f00e4ed7f89 */ /* 0x0044e800000e0000 */
[----:B----4-:R2:W4:Y:S04]  /*8e40*/  SHFL.DOWN PT, R239, R127, 0x10, 0x1f ;  /* 0x0a001f007fef7f89 */ /* 0x01052800000e0000 */
[----:B0-----:R2:W0:Y:S02]  /*8e50*/  SHFL.DOWN PT, R240, R126, 0x10, 0x1f ;  /* 0x0a001f007ef07f89 */ /* 0x00142400000e0000 */
.L_x_8103:
        /* <DEDUP_REMOVED lines=13> */
.L_x_8015:
[----:B------:R-:W-:Y:S05]  /*8f30*/  BSYNC B1 ;  /* 0x0000000000017941 */ /* 0x000fea0003800000 */
.L_x_8014:
[----:B------:R-:W-:Y:S05]  /*8f40*/  BRA.DIV ~URZ, `(.L_x_8016) ;  /* 0x000072d27f007947 */ /* 0x000fea000b800000 */
[----:B------:R-:W5:Y:S04]  /*8f50*/  SHFL.IDX PT, R241, R228, RZ, 0x1f ;  /* 0x00001fffe4f17589 */ /* 0x000f6800000e0000 */
[----:B-1----:R-:W1:Y:S04]  /*8f60*/  SHFL.IDX PT, R235, R232, RZ, 0x1f ;  /* 0x00001fffe8eb7589 */ /* 0x002e6800000e0000 */
[----:B------:R-:W2:Y:S04]  /*8f70*/  SHFL.IDX PT, R224, R127, RZ, 0x1f ;  /* 0x00001fff7fe07589 */ /* 0x000ea800000e0000 */
[----:B------:R-:W4:Y:S04]  /*8f80*/  SHFL.DOWN PT, R234, R127, 0x1, 0x1f ;  /* 0x08201f007fea7f89 */ /* 0x000f2800000e0000 */
[----:B------:R-:W3:Y:S04]  /*8f90*/  SHFL.IDX PT, R220, R126, RZ, 0x1f ;  /* 0x00001fff7edc7589 */ /* 0x000ee800000e0000 */
[----:B0-----:R-:W0:Y:S04]  /*8fa0*/  SHFL.DOWN PT, R240, R126, 0x1, 0x1f ;  /* 0x08201f007ef07f89 */ /* 0x001e2800000e0000 */
[----:B------:R-:W0:Y:S01]  /*8fb0*/  SHFL.IDX PT, R244, R116, RZ, 0x1f ;  /* 0x00001fff74f47589 */ /* 0x000e2200000e0000 */
[----:B---3-5:R-:W-:-:S02]  /*8fc0*/  FMUL.FTZ R237, R119, R241 ;  /* 0x000000f177ed7220 */ /* 0x028fc40000410000 */
[C---:B------:R-:W-:Y:S01]  /*8fd0*/  FMUL.FTZ R120, R118.reuse, R241 ;  /* 0x000000f176787220 */ /* 0x040fe20000410000 */
[----:B------:R-:W3:Y:S01]  /*8fe0*/  SHFL.IDX PT, R242, R118, RZ, 0x1f ;  /* 0x00001fff76f27589 */ /* 0x000ee200000e0000 */
[-C--:B-1----:R-:W-:Y:S02]  /*8ff0*/  FFMA.FTZ R237, R118, R235.reuse, -R237 ;  /* 0x000000eb76ed7223 */ /* 0x082fe400000108ed */
[----:B----4-:R-:W-:Y:S01]  /*9000*/  FFMA.FTZ R239, R119, R235, R120 ;  /* 0x000000eb77ef7223 */ /* 0x010fe20000010078 */
[----:B------:R-:W1:Y:S04]  /*9010*/  SHFL.IDX PT, R123, R119, RZ, 0x1f ;  /* 0x00001fff777b7589 */ /* 0x000e6800000e0000 */
[----:B------:R-:W4:Y:S04]  /*9020*/  SHFL.IDX PT, R243, R117, RZ, 0x1f ;  /* 0x00001fff75f37589 */ /* 0x000f2800000e0000 */
[----:B------:R5:W0:Y:S04]  /*9030*/  SHFL.DOWN PT, R238, R228, 0x1, 0x1f ;  /* 0x08201f00e4ee7f89 */ /* 0x000a2800000e0000 */
[----:B------:R2:W0:Y:S02]  /*9040*/  SHFL.DOWN PT, R236, R232, 0x1, 0x1f ;  /* 0x08201f00e8ec7f89 */ /* 0x00042400000e0000 */
[----:B--2--5:R-:W-:-:S02]  /*9050*/  FMUL.FTZ R228, R116, R241 ;  /* 0x000000f174e47220 */ /* 0x024fc40000410000 */
[----:B------:R-:W-:Y:S02]  /*9060*/  FMUL.FTZ R241, R117, R241 ;  /* 0x000000f175f17220 */ /* 0x000fe40000410000 */
[----:B------:R-:W-:Y:S02]  /*9070*/  FMUL.FTZ R232, R116, R235 ;  /* 0x000000eb74e87220 */ /* 0x000fe40000410000 */
.L_x_8104:
[----:B---3--:R2:W3:Y:S01]  /*9080*/  LDS.128 R124, [R198+0x8870] ;  /* 0x00887000c67c7984 */ /* 0x0084e20000000c00 */
[----:B------:R-:W-:Y:S01]  /*9090*/  ISETP.NE.AND P0, PT, R153, 0x1f, PT ;  /* 0x0000001f9900780c */ /* 0x000fe20003f05270 */
[----:B------:R-:W-:Y:S01]  /*90a0*/  BSSY B1, `(.L_x_8017) ;  /* 0x000000f000017945 */ /* 0x000fe20003800000 */
[----:B0-----:R-:W-:Y:S02]  /*90b0*/  MOV R120, R244 ;  /* 0x000000f400787202 */ /* 0x001fe40000000f00 */
[----:B----4-:R-:W-:Y:S02]  /*90c0*/  MOV R121, R243 ;  /* 0x000000f300797202 */ /* 0x010fe40000000f00 */
[----:B------:R-:W-:-:S07]  /*90d0*/  MOV R122, R242 ;  /* 0x000000f2007a7202 */ /* 0x000fce0000000f00 */
[----:B------:R-:W-:Y:S05]  /*90e0*/  @!P0 BRA `(.L_x_8018) ;  /* 0x000000a000008947 */ /* 0x000fea0003800000 */
[-C--:B-12---:R-:W-:Y:S02]  /*90f0*/  FMUL.FTZ R119, R123, R238.reuse ;  /* 0x000000ee7b777220 */ /* 0x086fe40000410000 */
        /* <DEDUP_REMOVED lines=9> */
.L_x_8018:
[----:B--2---:R-:W-:Y:S05]  /*9190*/  BSYNC B1 ;  /* 0x0000000000017941 */ /* 0x004fea0003800000 */
.L_x_8017:
[C---:B-1-3--:R-:W-:Y:S01]  /*91a0*/  FMUL.FTZ R243, R125.reuse, R123 ;  /* 0x0000007b7df37220 */ /* 0x04afe20000410000 */
        /* <DEDUP_REMOVED lines=15> */
.L_x_7997:
[----:B0-----:R-:W-:Y:S05]  /*92a0*/  BSYNC B0 ;  /* 0x0000000000007941 */ /* 0x001fea0003800000 */
.L_x_7996:
[----:B------:R-:W-:Y:S01]  /*92b0*/  WARPSYNC 0xffffffff ;  /* 0xffffffff00007948 */ /* 0x000fe20003800000 */
[----:B------:R-:W-:Y:S01]  /*92c0*/  BAR.SYNC.DEFER_BLOCKING 0x0 ;  /* 0x0000000000007b1d */ /* 0x000fe20000010000 */
[----:B------:R-:W-:-:S02]  /*92d0*/  ISETP.NE.AND P0, PT, R153, RZ, PT ;  /* 0x000000ff9900720c */ /* 0x000fc40003f05270 */
[C---:B------:R-:W-:Y:S02]  /*92e0*/  IADD3 R238, R153.reuse, 0x40, RZ ;  /* 0x0000004099ee7810 */ /* 0x040fe40007ffe0ff */
[C---:B------:R-:W-:Y:S01]  /*92f0*/  IADD3 R242, R153.reuse, 0x200, RZ ;  /* 0x0000020099f27810 */ /* 0x040fe20007ffe0ff */
[----:B------:R-:W-:Y:S01]  /*9300*/  ULDC UR36, c[0x0][0x174] ;  /* 0x00005d0000247ab9 */ /* 0x000fe20000000800 */
[C---:B------:R-:W-:Y:S01]  /*9310*/  IADD3 R198, R153.reuse, 0x540, RZ ;  /* 0x0000054099c67810 */ /* 0x040fe20007ffe0ff */
[----:B------:R-:W-:Y:S01]  /*9320*/  UIADD3 UR36, -UR6, UR36, URZ ;  /* 0x0000002406247290 */ /* 0x000fe2000fffe13f */
[C---:B------:R-:W-:Y:S01]  /*9330*/  IADD3 R220, R153.reuse, 0x640, RZ ;  /* 0x0000064099dc7810 */ /* 0x040fe20007ffe0ff */
[----:B------:R-:W-:Y:S01]  /*9340*/  ULDC UR37, c[0x0][0x168] ;  /* 0x00005a0000257ab9 */ /* 0x000fe20000000800 */
[C---:B------:R-:W-:Y:S01]  /*9350*/  IADD3 R224, R153.reuse, 0x680, RZ ;  /* 0x0000068099e07810 */ /* 0x040fe20007ffe0ff */
[----:B------:R-:W-:Y:S01]  /*9360*/  ULEA UR36, UR36, 0xfffffc00, 0xa ;  /* 0xfffffc0024247891 */ /* 0x000fe2000f8e503f */
[C---:B------:R-:W-:Y:S01]  /*9370*/  IADD3 R228, R153.reuse, 0x6c0, RZ ;  /* 0x000006c099e47810 */ /* 0x040fe20007ffe0ff */
[----:B------:R-:W-:Y:S01]  /*9380*/  BSSY B0, `(.L_x_8019) ;  /* 0x0000298000007945 */ /* 0x000fe20003800000 */
[C---:B------:R-:W-:Y:S01]  /*9390*/  IADD3 R232, R153.reuse, 0x700, RZ ;  /* 0x0000070099e87810 */ /* 0x040fe20007ffe0ff */
[----:B------:R-:W-:Y:S01]  /*93a0*/  UIADD3 UR36, -UR36, UR37, URZ ;  /* 0x0000002524247290 */ /* 0x000fe2000fffe13f */
[----:B------:R-:W-:-:S02]  /*93b0*/  IADD3 R234, R153, 0x740, RZ ;  /* 0x0000074099ea7810 */ /* 0x000fc40007ffe0ff */
        /* <DEDUP_REMOVED lines=17> */
[-C--:B------:R-:W-:Y:S02]  /*94d0*/  FFMA.FTZ R121, R158, R137.reuse, -R121 ;  /* 0x000000899e797223 */ /* 0x080fe40000010879 */
[----:B------:R-:W-:Y:S02]  /*94e0*/  FMUL.FTZ R123, R156, -R137 ;  /* 0x800000899c7b7220 */ /* 0x000fe40000410000 */
[----:B------:R-:W-:-:S02]  /*94f0*/  FFMA.FTZ R115, R115, -R120, R233 ;  /* 0x8000007873737223 */ /* 0x000fc400000100e9 */
[----:B------:R-:W-:Y:S02]  /*9500*/  FFMA.FTZ R122, R114, -R120, R229 ;  /* 0x80000078727a7223 */ /* 0x000fe400000100e5 */
[----:B------:R-:W-:Y:S02]  /*9510*/  FMUL.FTZ R116, R135, UR48 ;  /* 0x0000003087747c20 */ /* 0x000fe40008410000 */
[----:B------:R-:W-:Y:S02]  /*9520*/  FMUL.FTZ R120, R137, UR48 ;  /* 0x0000003089787c20 */ /* 0x000fe40008410000 */
[----:B------:R-:W-:Y:S02]  /*9530*/  FADD.FTZ R140, R132, R121 ;  /* 0x00000079848c7221 */ /* 0x000fe40000010000 */
[----:B------:R-:W-:Y:S02]  /*9540*/  FMUL.FTZ R124, R135, R18 ;  /* 0x00000012877c7220 */ /* 0x000fe40000410000 */
[----:B------:R-:W-:-:S02]  /*9550*/  FFMA.FTZ R158, R158, R135, R123 ;  /* 0x000000879e9e7223 */ /* 0x000fc4000001007b */
[----:B------:R-:W-:Y:S02]  /*9560*/  FFMA.FTZ R121, R137, UR41, R116 ;  /* 0x0000002989797c23 */ /* 0x000fe40008010074 */
[----:B------:R-:W-:Y:S02]  /*9570*/  FFMA.FTZ R120, R135, UR41, -R120 ;  /* 0x0000002987787c23 */ /* 0x000fe40008010878 */
[----:B------:R-:W-:Y:S02]  /*9580*/  FMUL.FTZ R116, R137, R18 ;  /* 0x0000001289747220 */ /* 0x000fe40000410000 */
[----:B------:R-:W-:Y:S02]  /*9590*/  FMUL.FTZ R119, R115, R124 ;  /* 0x0000007c73777220 */ /* 0x000fe40000410000 */
[----:B------:R-:W-:Y:S02]  /*95a0*/  FADD.FTZ R158, -R133, R158 ;  /* 0x0000009e859e7221 */ /* 0x000fe40000010100 */
[----:B------:R-:W-:-:S02]  /*95b0*/  FMUL.FTZ R123, R115, R116 ;  /* 0x00000074737b7220 */ /* 0x000fc40000410000 */
[----:B------:R-:W-:Y:S02]  /*95c0*/  FMUL.FTZ R118, R115, R120 ;  /* 0x0000007873767220 */ /* 0x000fe40000410000 */
[-C--:B------:R-:W-:Y:S02]  /*95d0*/  FMUL.FTZ R126, R51, R116.reuse ;  /* 0x00000074337e7220 */ /* 0x080fe40000410000 */
[----:B------:R-:W-:Y:S02]  /*95e0*/  FMUL.FTZ R120, R50, R19 ;  /* 0x0000001332787220 */ /* 0x000fe40000410000 */
[C---:B------:R-:W-:Y:S01]  /*95f0*/  FFMA.FTZ R116, R122.reuse, R116, R119 ;  /* 0x000000747a747223 */ /* 0x040fe20000010077 */
[----:B------:R0:W-:Y:S01]  /*9600*/  STS [R117.X4+0x4278], R126 ;  /* 0x0042787e75007388 */ /* 0x0001e20000004800 */
[----:B------:R-:W-:Y:S02]  /*9610*/  FMUL.FTZ R119, R159, -R158 ;  /* 0x8000009e9f777220 */ /* 0x000fe40000410000 */
[----:B------:R-:W-:-:S02]  /*9620*/  FFMA.FTZ R115, R122, R124, -R123 ;  /* 0x0000007c7a737223 */ /* 0x000fc4000001087b */
[----:B------:R-:W-:Y:S02]  /*9630*/  FMUL.FTZ R159, R159, -R140 ;  /* 0x8000008c9f9f7220 */ /* 0x000fe40000410000 */
[----:B------:R-:W-:Y:S02]  /*9640*/  FFMA.FTZ R118, R122, R121, R118 ;  /* 0x000000797a767223 */ /* 0x000fe40000010076 */
[C---:B------:R-:W-:Y:S02]  /*9650*/  FFMA.FTZ R122, R113.reuse, -R120, R207 ;  /* 0x80000078717a7223 */ /* 0x040fe400000100cf */
[----:B------:R-:W-:Y:S02]  /*9660*/  FMUL.FTZ R113, R113, R158 ;  /* 0x0000009e71717220 */ /* 0x000fe40000410000 */
[----:B------:R-:W-:Y:S02]  /*9670*/  FFMA.FTZ R121, R112, -R120, R197 ;  /* 0x8000007870797223 */ /* 0x000fe400000100c5 */
[----:B------:R-:W-:-:S02]  /*9680*/  FFMA.FTZ R119, R160, R140, -R119 ;  /* 0x0000008ca0777223 */ /* 0x000fc40000010877 */
[----:B------:R-:W-:Y:S02]  /*9690*/  FMUL.FTZ R120, R158, UR48 ;  /* 0x000000309e787c20 */ /* 0x000fe40008410000 */
[----:B------:R-:W-:Y:S02]  /*96a0*/  FFMA.FTZ R160, R160, R158, R159 ;  /* 0x0000009ea0a07223 */ /* 0x000fe4000001009f */
[----:B------:R-:W-:Y:S02]  /*96b0*/  FMUL.FTZ R123, R140, UR48 ;  /* 0x000000308c7b7c20 */ /* 0x000fe40008410000 */
[----:B------:R-:W-:Y:S02]  /*96c0*/  FMUL.FTZ R133, R158, R19 ;  /* 0x000000139e857220 */ /* 0x000fe40000410000 */
[----:B------:R-:W-:Y:S02]  /*96d0*/  FFMA.FTZ R113, R112, R140, R113 ;  /* 0x0000008c70717223 */ /* 0x000fe40000010071 */
[----:B------:R-:W-:-:S02]  /*96e0*/  FFMA.FTZ R112, R140, UR41, R120 ;  /* 0x000000298c707c23 */ /* 0x000fc40008010078 */
[----:B------:R-:W-:Y:S02]  /*96f0*/  FMUL.FTZ R135, R140, R19 ;  /* 0x000000138c877220 */ /* 0x000fe40000410000 */
[----:B------:R-:W-:Y:S02]  /*9700*/  FFMA.FTZ R123, R158, UR41, -R123 ;  /* 0x000000299e7b7c23 */ /* 0x000fe4000801087b */
[----:B------:R-:W-:Y:S02]  /*9710*/  FADD.FTZ R160, -R131, R160 ;  /* 0x000000a083a07221 */ /* 0x000fe40000010100 */
[----:B------:R-:W-:Y:S02]  /*9720*/  FMUL.FTZ R120, R122, R133 ;  /* 0x000000857a787220 */ /* 0x000fe40000410000 */
[----:B------:R-:W-:Y:S02]  /*9730*/  FFMA.FTZ R114, R114, R137, R125 ;  /* 0x0000008972727223 */ /* 0x000fe4000001007d */
[----:B------:R-:W-:-:S02]  /*9740*/  FMUL.FTZ R132, R51, R124 ;  /* 0x0000007c33847220 */ /* 0x000fc40000410000 */
[----:B------:R-:W-:Y:S02]  /*9750*/  FADD.FTZ R125, R130, R119 ;  /* 0x00000077827d7221 */ /* 0x000fe40000010000 */
[-C--:B------:R-:W-:Y:S01]  /*9760*/  FMUL.FTZ R124, R122, R135.reuse ;  /* 0x000000877a7c7220 */ /* 0x080fe20000410000 */
[----:B------:R-:W-:Y:S01]  /*9770*/  STS [R117.X4+0x427c], R132 ;  /* 0x00427c8475007388 */ /* 0x000fe20000004800 */
[----:B0-----:R-:W-:Y:S02]  /*9780*/  FMUL.FTZ R126, R50, R135 ;  /* 0x00000087327e7220 */ /* 0x001fe40000410000 */
[----:B------:R-:W-:Y:S02]  /*9790*/  FMUL.FTZ R123, R122, R123 ;  /* 0x0000007b7a7b7220 */ /* 0x000fe40000410000 */
[----:B------:R-:W-:Y:S01]  /*97a0*/  FFMA.FTZ R135, R121, R135, R120 ;  /* 0x0000008779877223 */ /* 0x000fe20000010078 */
[----:B------:R0:W-:Y:S01]  /*97b0*/  STS [R117.X4+0x4270], R126 ;  /* 0x0042707e75007388 */ /* 0x0001e20000004800 */
[----:B------:R-:W-:-:S02]  /*97c0*/  FMUL.FTZ R119, R161, -R160 ;  /* 0x800000a0a1777220 */ /* 0x000fc40000410000 */
[----:B------:R-:W-:Y:S02]  /*97d0*/  FMUL.FTZ R120, R49, R20 ;  /* 0x0000001431787220 */ /* 0x000fe40000410000 */
[----:B------:R-:W-:Y:S02]  /*97e0*/  FMUL.FTZ R130, R50, R133 ;  /* 0x0000008532827220 */ /* 0x000fe40000410000 */
[----:B------:R-:W-:Y:S02]  /*97f0*/  FMUL.FTZ R161, R161, -R125 ;  /* 0x8000007da1a17220 */ /* 0x000fe40000410000 */
[C---:B------:R-:W-:Y:S01]  /*9800*/  FFMA.FTZ R133, R121.reuse, R133, -R124 ;  /* 0x0000008579857223 */ /* 0x040fe2000001087c */
[----:B------:R1:W-:Y:S01]  /*9810*/  STS [R117.X4+0x4274], R130 ;  /* 0x0042748275007388 */ /* 0x0003e20000004800 */
[----:B------:R-:W-:Y:S02]  /*9820*/  FFMA.FTZ R112, R121, R112, R123 ;  /* 0x0000007079707223 */ /* 0x000fe4000001007b */
[----:B------:R-:W-:-:S02]  /*9830*/  FFMA.FTZ R119, R162, R125, -R119 ;  /* 0x0000007da2777223 */ /* 0x000fc40000010877 */
[----:B------:R-:W-:Y:S02]  /*9840*/  FFMA.FTZ R121, R111, -R120, R202 ;  /* 0x800000786f797223 */ /* 0x000fe400000100ca */
[----:B------:R-:W-:Y:S02]  /*9850*/  FMUL.FTZ R123, R125, UR48 ;  /* 0x000000307d7b7c20 */ /* 0x000fe40008410000 */
[----:B0-----:R-:W-:Y:S02]  /*9860*/  FMUL.FTZ R126, R160, R20 ;  /* 0x00000014a07e7220 */ /* 0x001fe40000410000 */
[-C--:B------:R-:W-:Y:S02]  /*9870*/  FFMA.FTZ R162, R162, R160.reuse, R161 ;  /* 0x000000a0a2a27223 */ /* 0x080fe400000100a1 */
[----:B------:R-:W-:Y:S02]  /*9880*/  FMUL.FTZ R111, R111, R160 ;  /* 0x000000a06f6f7220 */ /* 0x000fe40000410000 */
[----:B------:R-:W-:-:S02]  /*9890*/  FMUL.FTZ R122, R160, UR48 ;  /* 0x00000030a07a7c20 */ /* 0x000fc40008410000 */
[----:B------:R-:W-:Y:S02]  /*98a0*/  FMUL.FTZ R140, R125, R20 ;  /* 0x000000147d8c7220 */ /* 0x000fe40000410000 */
[----:B-1----:R-:W-:Y:S02]  /*98b0*/  FADD.FTZ R130, R128, R119 ;  /* 0x0000007780827221 */ /* 0x002fe40000010000 */
[----:B------:R-:W-:Y:S02]  /*98c0*/  FFMA.FTZ R120, R110, -R120, R203 ;  /* 0x800000786e787223 */ /* 0x000fe400000100cb */
[----:B------:R-:W-:Y:S02]  /*98d0*/  FFMA.FTZ R124, R160, UR41, -R123 ;  /* 0x00000029a07c7c23 */ /* 0x000fe4000801087b */
[----:B------:R-:W-:Y:S02]  /*98e0*/  FMUL.FTZ R119, R121, R126 ;  /* 0x0000007e79777220 */ /* 0x000fe40000410000 */
[----:B------:R-:W-:-:S02]  /*98f0*/  FFMA.FTZ R110, R110, R125, R111 ;  /* 0x0000007d6e6e7223 */ /* 0x000fc4000001006f */
[----:B------:R-:W-:Y:S02]  /*9900*/  FADD.FTZ R162, -R129, R162 ;  /* 0x000000a281a27221 */ /* 0x000fe40000010100 */
[----:B------:R-:W-:Y:S02]  /*9910*/  FFMA.FTZ R111, R125, UR41, R122 ;  /* 0x000000297d6f7c23 */ /* 0x000fe4000801007a */
[-C--:B------:R-:W-:Y:S02]  /*9920*/  FMUL.FTZ R137, R121, R140.reuse ;  /* 0x0000008c79897220 */ /* 0x080fe40000410000 */
[----:B------:R-:W-:Y:S02]  /*9930*/  FMUL.FTZ R122, R49, R140 ;  /* 0x0000008c317a7220 */ /* 0x000fe40000410000 */
[----:B------:R-:W-:Y:S02]  /*9940*/  FMUL.FTZ R124, R121, R124 ;  /* 0x0000007c797c7220 */ /* 0x000fe40000410000 */
[----:B------:R-:W-:Y:S01]  /*9950*/  FFMA.FTZ R140, R120, R140, R119 ;  /* 0x0000008c788c7223 */ /* 0x000fe20000010077 */
[----:B------:R0:W-:Y:S01]  /*9960*/  STS [R117.X4+0x4268], R122 ;  /* 0x0042687a75007388 */ /* 0x0001e20000004800 */
[----:B------:R-:W-:-:S02]  /*9970*/  FMUL.FTZ R119, R163, -R162 ;  /* 0x800000a2a3777220 */ /* 0x000fc40000410000 */
[----:B------:R-:W-:Y:S02]  /*9980*/  FMUL.FTZ R121, R48, R21 ;  /* 0x0000001530797220 */ /* 0x000fe40000410000 */
[C---:B------:R-:W-:Y:S02]  /*9990*/  FFMA.FTZ R137, R120.reuse, R126, -R137 ;  /* 0x0000007e78897223 */ /* 0x040fe40000010889 */
[----:B------:R-:W-:Y:S02]  /*99a0*/  FFMA.FTZ R111, R120, R111, R124 ;  /* 0x0000006f786f7223 */ /* 0x000fe4000001007c */
[-C--:B------:R-:W-:Y:S02]  /*99b0*/  FFMA.FTZ R120, R164, R130.reuse, -R119 ;  /* 0x00000082a4787223 */ /* 0x080fe40000010877 */
[----:B------:R-:W-:Y:S02]  /*99c0*/  FFMA.FTZ R119, R109, -R121, R212 ;  /* 0x800000796d777223 */ /* 0x000fe400000100d4 */
[----:B------:R-:W-:-:S02]  /*99d0*/  FMUL.FTZ R163, R163, -R130 ;  /* 0x80000082a3a37220 */ /* 0x000fc40000410000 */
[-C--:B------:R-:W-:Y:S02]  /*99e0*/  FMUL.FTZ R109, R109, R162.reuse ;  /* 0x000000a26d6d7220 */ /* 0x080fe40000410000 */
[----:B------:R-:W-:Y:S02]  /*99f0*/  FMUL.FTZ R123, R130, UR48 ;  /* 0x00000030827b7c20 */ /* 0x000fe40008410000 */
[----:B------:R-:W-:Y:S02]  /*9a00*/  FFMA.FTZ R163, R164, R162, R163 ;  /* 0x000000a2a4a37223 */ /* 0x000fe400000100a3 */
[C---:B0-----:R-:W-:Y:S02]  /*9a10*/  FFMA.FTZ R122, R108.reuse, -R121, R213 ;  /* 0x800000796c7a7223 */ /* 0x041fe400000100d5 */
[----:B------:R-:W-:Y:S02]  /*9a20*/  FFMA.FTZ R109, R108, R130, R109 ;  /* 0x000000826c6d7223 */ /* 0x000fe4000001006d */
[----:B------:R-:W-:-:S02]  /*9a30*/  FMUL.FTZ R121, R162, UR48 ;  /* 0x00000030a2797c20 */ /* 0x000fc40008410000 */
[C---:B------:R-:W-:Y:S02]  /*9a40*/  FFMA.FTZ R108, R162.reuse, UR41, -R123 ;  /* 0x00000029a26c7c23 */ /* 0x040fe4000801087b */
[-C--:B------:R-:W-:Y:S02]  /*9a50*/  FMUL.FTZ R125, R162, R21.reuse ;  /* 0x00000015a27d7220 */ /* 0x080fe40000410000 */
[----:B------:R-:W-:Y:S02]  /*9a60*/  FMUL.FTZ R141, R130, R21 ;  /* 0x00000015828d7220 */ /* 0x000fe40000410000 */
[----:B------:R-:W-:Y:S01]  /*9a70*/  FADD.FTZ R158, -R206, R163 ;  /* 0x000000a3ce9e7221 */ /* 0x000fe20000010100 */
[----:B------:R-:W-:Y:S01]  /*9a80*/  IADD3 R206, R153, 0x600, RZ ;  /* 0x0000060099ce7810 */ /* 0x000fe20007ffe0ff */
[----:B------:R-:W-:Y:S02]  /*9a90*/  FFMA.FTZ R123, R130, UR41, R121 ;  /* 0x00000029827b7c23 */ /* 0x000fe40008010079 */
[----:B------:R-:W-:-:S02]  /*9aa0*/  FMUL.FTZ R108, R119, R108 ;  /* 0x0000006c776c7220 */ /* 0x000fc40000410000 */
[----:B------:R-:W-:Y:S02]  /*9ab0*/  FADD.FTZ R205, R205, R120 ;  /* 0x00000078cdcd7221 */ /* 0x000fe40000010000 */
[C---:B------:R-:W-:Y:S02]  /*9ac0*/  FMUL.FTZ R120, R119.reuse, R125 ;  /* 0x0000007d77787220 */ /* 0x040fe40000410000 */
[-C--:B------:R-:W-:Y:S02]  /*9ad0*/  FMUL.FTZ R156, R119, R141.reuse ;  /* 0x0000008d779c7220 */ /* 0x080fe40000410000 */
[----:B------:R-:W-:Y:S02]  /*9ae0*/  FMUL.FTZ R128, R49, R126 ;  /* 0x0000007e31807220 */ /* 0x000fe40000410000 */
[C---:B------:R-:W-:Y:S02]  /*9af0*/  FMUL.FTZ R124, R48.reuse, R141 ;  /* 0x0000008d307c7220 */ /* 0x040fe40000410000 */
[----:B------:R-:W-:Y:S01]  /*9b00*/  FMUL.FTZ R119, R165, -R158 ;  /* 0x8000009ea5777220 */ /* 0x000fe20000410000 */
[----:B------:R-:W-:Y:S01]  /*9b10*/  STS [R117.X4+0x426c], R128 ;  /* 0x00426c8075007388 */ /* 0x000fe20000004800 */
[----:B------:R-:W-:-:S02]  /*9b20*/  FMUL.FTZ R126, R48, R125 ;  /* 0x0000007d307e7220 */ /* 0x000fc40000410000 */
[----:B------:R-:W-:Y:S01]  /*9b30*/  FMUL.FTZ R121, R47, R22 ;  /* 0x000000162f797220 */ /* 0x000fe20000410000 */
[----:B------:R0:W-:Y:S01]  /*9b40*/  STS [R117.X4+0x4260], R124 ;  /* 0x0042607c75007388 */ /* 0x0001e20000004800 */
[C---:B------:R-:W-:Y:S02]  /*9b50*/  FFMA.FTZ R108, R122.reuse, R123, R108 ;  /* 0x0000007b7a6c7223 */ /* 0x040fe4000001006c */
[----:B------:R-:W-:Y:S01]  /*9b60*/  FMUL.FTZ R165, R165, -R205 ;  /* 0x800000cda5a57220 */ /* 0x000fe20000410000 */
[----:B------:R1:W-:Y:S01]  /*9b70*/  STS [R117.X4+0x4264], R126 ;  /* 0x0042647e75007388 */ /* 0x0003e20000004800 */
[----:B------:R-:W-:Y:S02]  /*9b80*/  FMUL.FTZ R123, R205, UR48 ;  /* 0x00000030cd7b7c20 */ /* 0x000fe40008410000 */
[----:B------:R-:W-:Y:S02]  /*9b90*/  FFMA.FTZ R141, R122, R141, R120 ;  /* 0x0000008d7a8d7223 */ /* 0x000fe40000010078 */
[----:B------:R-:W-:-:S02]  /*9ba0*/  FFMA.FTZ R120, R166, R205, -R119 ;  /* 0x000000cda6787223 */ /* 0x000fc40000010877 */
[----:B------:R-:W-:Y:S02]  /*9bb0*/  FFMA.FTZ R156, R122, R125, -R156 ;  /* 0x0000007d7a9c7223 */ /* 0x000fe4000001089c */
[C---:B------:R-:W-:Y:S02]  /*9bc0*/  FFMA.FTZ R119, R107.reuse, -R121, R210 ;  /* 0x800000796b777223 */ /* 0x040fe400000100d2 */
[-C--:B------:R-:W-:Y:S02]  /*9bd0*/  FFMA.FTZ R165, R166, R158.reuse, R165 ;  /* 0x0000009ea6a57223 */ /* 0x080fe400000100a5 */
[----:B------:R-:W-:Y:S02]  /*9be0*/  FMUL.FTZ R107, R107, R158 ;  /* 0x0000009e6b6b7220 */ /* 0x000fe40000410000 */
[C---:B------:R-:W-:Y:S02]  /*9bf0*/  FMUL.FTZ R122, R158.reuse, UR48 ;  /* 0x000000309e7a7c20 */ /* 0x040fe40008410000 */
[----:B0-----:R-:W-:-:S02]  /*9c00*/  FFMA.FTZ R124, R158, UR41, -R123 ;  /* 0x000000299e7c7c23 */ /* 0x001fc4000801087b */
[-C--:B------:R-:W-:Y:S02]  /*9c10*/  FMUL.FTZ R158, R158, R22.reuse ;  /* 0x000000169e9e7220 */ /* 0x080fe40000410000 */
[----:B-1----:R-:W-:Y:S02]  /*9c20*/  FMUL.FTZ R126, R205, R22 ;  /* 0x00000016cd7e7220 */ /* 0x002fe40000410000 */
[C---:B------:R-:W-:Y:S02]  /*9c30*/  FFMA.FTZ R121, R106.reuse, -R121, R211 ;  /* 0x800000796a797223 */ /* 0x040fe400000100d3 */
[----:B------:R-:W-:Y:S02]  /*9c40*/  FFMA.FTZ R106, R106, R205, R107 ;  /* 0x000000cd6a6a7223 */ /* 0x000fe4000001006b */
[----:B------:R-:W-:Y:S02]  /*9c50*/  FADD.FTZ R132, R201, R120 ;  /* 0x00000078c9847221 */ /* 0x000fe40000010000 */
[----:B------:R-:W-:-:S02]  /*9c60*/  FADD.FTZ R204, -R204, R165 ;  /* 0x000000a5cccc7221 */ /* 0x000fc40000010100 */
[----:B------:R-:W-:Y:S02]  /*9c70*/  FFMA.FTZ R122, R205, UR41, R122 ;  /* 0x00000029cd7a7c23 */ /* 0x000fe4000801007a */
[C---:B------:R-:W-:Y:S02]  /*9c80*/  FMUL.FTZ R159, R119.reuse, R158 ;  /* 0x0000009e779f7220 */ /* 0x040fe40000410000 */
[C---:B------:R-:W-:Y:S02]  /*9c90*/  FMUL.FTZ R120, R119.reuse, R126 ;  /* 0x0000007e77787220 */ /* 0x040fe40000410000 */
[----:B------:R-:W-:Y:S02]  /*9ca0*/  FMUL.FTZ R107, R119, R124 ;  /* 0x0000007c776b7220 */ /* 0x000fe40000410000 */
[----:B------:R-:W-:Y:S02]  /*9cb0*/  FMUL.FTZ R130, R47, R158 ;  /* 0x0000009e2f827220 */ /* 0x000fe40000410000 */
[----:B------:R-:W-:-:S02]  /*9cc0*/  FMUL.FTZ R119, R167, -R204 ;  /* 0x800000cca7777220 */ /* 0x000fc40000410000 */
[C---:B------:R-:W-:Y:S01]  /*9cd0*/  FFMA.FTZ R159, R121.reuse, R126, R159 ;  /* 0x0000007e799f7223 */ /* 0x040fe2000001009f */
[----:B------:R-:W-:Y:S01]  /*9ce0*/  STS [R117.X4+0x425c], R130 ;  /* 0x00425c8275007388 */ /* 0x000fe20000004800 */
[C---:B------:R-:W-:Y:S02]  /*9cf0*/  FFMA.FTZ R158, R121.reuse, R158, -R120 ;  /* 0x0000009e799e7223 */ /* 0x040fe40000010878 */
[----:B------:R-:W-:Y:S02]  /*9d00*/  FFMA.FTZ R107, R121, R122, R107 ;  /* 0x0000007a796b7223 */ /* 0x000fe4000001006b */
[----:B------:R-:W-:Y:S02]  /*9d10*/  FMUL.FTZ R121, R46, R23 ;  /* 0x000000172e797220 */ /* 0x000fe40000410000 */
[-C--:B------:R-:W-:Y:S02]  /*9d20*/  FMUL.FTZ R167, R167, -R132.reuse ;  /* 0x80000084a7a77220 */ /* 0x080fe40000410000 */
[----:B------:R-:W-:-:S02]  /*9d30*/  FFMA.FTZ R120, R168, R132, -R119 ;  /* 0x00000084a8787223 */ /* 0x000fc40000010877 */
[----:B------:R-:W-:Y:S02]  /*9d40*/  FMUL.FTZ R119, R105, R204 ;  /* 0x000000cc69777220 */ /* 0x000fe40000410000 */
[----:B------:R-:W-:Y:S02]  /*9d50*/  FMUL.FTZ R123, R132, UR48 ;  /* 0x00000030847b7c20 */ /* 0x000fe40008410000 */
[----:B------:R-:W-:Y:S02]  /*9d60*/  FMUL.FTZ R128, R47, R126 ;  /* 0x0000007e2f807220 */ /* 0x000fe40000410000 */
[----:B------:R-:W-:Y:S02]  /*9d70*/  FFMA.FTZ R122, R105, -R121, R208 ;  /* 0x80000079697a7223 */ /* 0x000fe400000100d0 */
[----:B------:R-:W-:Y:S01]  /*9d80*/  FMUL.FTZ R161, R204, R23 ;  /* 0x00000017cca17220 */ /* 0x000fe20000410000 */
[----:B------:R0:W-:Y:S01]  /*9d90*/  STS [R117.X4+0x4258], R128 ;  /* 0x0042588075007388 */ /* 0x0001e20000004800 */
[----:B------:R-:W-:-:S02]  /*9da0*/  FFMA.FTZ R167, R168, R204, R167 ;  /* 0x000000cca8a77223 */ /* 0x000fc400000100a7 */
[----:B------:R-:W-:Y:S02]  /*9db0*/  FFMA.FTZ R105, R104, R132, R119 ;  /* 0x0000008468697223 */ /* 0x000fe40000010077 */
[----:B------:R-:W-:Y:S02]  /*9dc0*/  FFMA.FTZ R123, R204, UR41, -R123 ;  /* 0x00000029cc7b7c23 */ /* 0x000fe4000801087b */
[----:B------:R-:W-:Y:S02]  /*9dd0*/  FFMA.FTZ R121, R104, -R121, R209 ;  /* 0x8000007968797223 */ /* 0x000fe400000100d1 */
[----:B------:R-:W-:Y:S02]  /*9de0*/  FMUL.FTZ R119, R132, R23 ;  /* 0x0000001784777220 */ /* 0x000fe40000410000 */
[----:B------:R-:W-:Y:S02]  /*9df0*/  FMUL.FTZ R160, R122, R161 ;  /* 0x000000a17aa07220 */ /* 0x000fe40000410000 */
[----:B------:R-:W-:-:S02]  /*9e00*/  FADD.FTZ R200, -R200, R167 ;  /* 0x000000a7c8c87221 */ /* 0x000fc40000010100 */
[----:B0-----:R-:W-:Y:S02]  /*9e10*/  FADD.FTZ R128, R199, R120 ;  /* 0x00000078c7807221 */ /* 0x001fe40000010000 */
[C---:B------:R-:W-:Y:S02]  /*9e20*/  FMUL.FTZ R123, R122.reuse, R123 ;  /* 0x0000007b7a7b7220 */ /* 0x040fe40000410000 */
[-C--:B------:R-:W-:Y:S02]  /*9e30*/  FMUL.FTZ R122, R122, R119.reuse ;  /* 0x000000777a7a7220 */ /* 0x080fe40000410000 */
[-C--:B------:R-:W-:Y:S02]  /*9e40*/  FFMA.FTZ R160, R121, R119.reuse, R160 ;  /* 0x0000007779a07223 */ /* 0x080fe400000100a0 */
[----:B------:R-:W-:Y:S02]  /*9e50*/  FMUL.FTZ R124, R46, R119 ;  /* 0x000000772e7c7220 */ /* 0x000fe40000410000 */
[----:B------:R-:W-:-:S02]  /*9e60*/  FMUL.FTZ R119, R169, -R200 ;  /* 0x800000c8a9777220 */ /* 0x000fc40000410000 */
[----:B------:R-:W-:Y:S01]  /*9e70*/  FMUL.FTZ R169, R169, -R128 ;  /* 0x80000080a9a97220 */ /* 0x000fe20000410000 */
[----:B------:R-:W-:Y:S01]  /*9e80*/  STS [R117.X4+0x4250], R124 ;  /* 0x0042507c75007388 */ /* 0x000fe20000004800 */
[----:B------:R-:W-:Y:S01]  /*9e90*/  FMUL.FTZ R104, R204, UR48 ;  /* 0x00000030cc687c20 */ /* 0x000fe20008410000 */
[----:B------:R-:W-:Y:S01]  /*9ea0*/  IADD3 R204, R153, 0x5c0, RZ ;  /* 0x000005c099cc7810 */ /* 0x000fe20007ffe0ff */
[----:B------:R-:W-:Y:S02]  /*9eb0*/  FFMA.FTZ R169, R172, R200, R169 ;  /* 0x000000c8aca97223 */ /* 0x000fe400000100a9 */
[----:B------:R-:W-:Y:S02]  /*9ec0*/  FFMA.FTZ R104, R132, UR41, R104 ;  /* 0x0000002984687c23 */ /* 0x000fe40008010068 */
[----:B------:R-:W-:Y:S02]  /*9ed0*/  FFMA.FTZ R120, R172, R128, -R119 ;  /* 0x00000080ac787223 */ /* 0x000fe40000010877 */
[----:B------:R-:W-:-:S02]  /*9ee0*/  FMUL.FTZ R119, R45, R24 ;  /* 0x000000182d777220 */ /* 0x000fc40000410000 */
[----:B------:R-:W-:Y:S02]  /*9ef0*/  FADD.FTZ R196, -R196, R169 ;  /* 0x000000a9c4c47221 */ /* 0x000fe40000010100 */
[-C--:B------:R-:W-:Y:S02]  /*9f00*/  FMUL.FTZ R126, R46, R161.reuse ;  /* 0x000000a12e7e7220 */ /* 0x080fe40000410000 */
[C---:B------:R-:W-:Y:S02]  /*9f10*/  FFMA.FTZ R161, R121.reuse, R161, -R122 ;  /* 0x000000a179a17223 */ /* 0x040fe4000001087a */
[----:B------:R-:W-:Y:S01]  /*9f20*/  FFMA.FTZ R104, R121, R104, R123 ;  /* 0x0000006879687223 */ /* 0x000fe2000001007b */
[----:B------:R0:W-:Y:S01]  /*9f30*/  STS [R117.X4+0x4254], R126 ;  /* 0x0042547e75007388 */ /* 0x0001e20000004800 */
[----:B------:R-:W-:Y:S02]  /*9f40*/  FADD.FTZ R132, R195, R120 ;  /* 0x00000078c3847221 */ /* 0x000fe40000010000 */
[----:B------:R-:W-:-:S02]  /*9f50*/  FFMA.FTZ R120, R103, -R119, R216 ;  /* 0x8000007767787223 */ /* 0x000fc400000100d8 */
[----:B------:R-:W-:Y:S02]  /*9f60*/  FMUL.FTZ R121, R103, R200 ;  /* 0x000000c867797220 */ /* 0x000fe40000410000 */
[C---:B------:R-:W-:Y:S02]  /*9f70*/  FMUL.FTZ R103, R173.reuse, -R196 ;  /* 0x800000c4ad677220 */ /* 0x040fe40000410000 */
[----:B------:R-:W-:Y:S02]  /*9f80*/  FFMA.FTZ R122, R102, -R119, R214 ;  /* 0x80000077667a7223 */ /* 0x000fe400000100d6 */
[----:B------:R-:W-:Y:S02]  /*9f90*/  FMUL.FTZ R173, R173, -R132 ;  /* 0x80000084adad7220 */ /* 0x000fe40000410000 */
[----:B------:R-:W-:Y:S02]  /*9fa0*/  FMUL.FTZ R119, R128, UR48 ;  /* 0x0000003080777c20 */ /* 0x000fe40008410000 */
[----:B------:R-:W-:-:S02]  /*9fb0*/  FFMA.FTZ R102, R102, R128, R121 ;  /* 0x0000008066667223 */ /* 0x000fc40000010079 */
[----:B------:R-:W-:Y:S02]  /*9fc0*/  FFMA.FTZ R103, R174, R132, -R103 ;  /* 0x00000084ae677223 */ /* 0x000fe40000010867 */
[C---:B------:R-:W-:Y:S02]  /*9fd0*/  FMUL.FTZ R121, R200.reuse, UR48 ;  /* 0x00000030c8797c20 */ /* 0x040fe40008410000 */
[----:B------:R-:W-:Y:S02]  /*9fe0*/  FMUL.FTZ R127, R200, R24 ;  /* 0x00000018c87f7220 */ /* 0x000fe40000410000 */
[----:B------:R-:W-:Y:S02]  /*9ff0*/  FFMA.FTZ R174, R174, R196, R173 ;  /* 0x000000c4aeae7223 */ /* 0x000fe400000100ad */
[----:B------:R-:W-:Y:S01]  /*a000*/  FFMA.FTZ R123, R200, UR41, -R119 ;  /* 0x00000029c87b7c23 */ /* 0x000fe20008010877 */
[----:B------:R-:W-:Y:S01]  /*a010*/  IADD3 R200, R153, 0x580, RZ ;  /* 0x0000058099c87810 */ /* 0x000fe20007ffe0ff */
[----:B------:R-:W-:-:S02]  /*a020*/  FADD.FTZ R119, R150, R103 ;  /* 0x0000006796777221 */ /* 0x000fc40000010000 */
[C---:B------:R-:W-:Y:S02]  /*a030*/  FFMA.FTZ R125, R128.reuse, UR41, R121 ;  /* 0x00000029807d7c23 */ /* 0x040fe40008010079 */
[----:B------:R-:W-:Y:S02]  /*a040*/  FMUL.FTZ R103, R128, R24 ;  /* 0x0000001880677220 */ /* 0x000fe40000410000 */
[C---:B------:R-:W-:Y:S02]  /*a050*/  FMUL.FTZ R150, R120.reuse, R127 ;  /* 0x0000007f78967220 */ /* 0x040fe40000410000 */
[----:B------:R-:W-:Y:S02]  /*a060*/  FADD.FTZ R121, -R151, R174 ;  /* 0x000000ae97797221 */ /* 0x000fe40000010100 */
[-C--:B------:R-:W-:Y:S02]  /*a070*/  FMUL.FTZ R151, R120, R103.reuse ;  /* 0x0000006778977220 */ /* 0x080fe40000410000 */
[----:B------:R-:W-:-:S02]  /*a080*/  FFMA.FTZ R150, R122, R103, R150 ;  /* 0x000000677a967223 */ /* 0x000fc40000010096 */
[----:B------:R-:W-:Y:S02]  /*a090*/  FMUL.FTZ R128, R45, R103 ;  /* 0x000000672d807220 */ /* 0x000fe40000410000 */
[C---:B------:R-:W-:Y:S02]  /*a0a0*/  FMUL.FTZ R103, R175.reuse, -R121 ;  /* 0x80000079af677220 */ /* 0x040fe40000410000 */
[----:B------:R-:W-:Y:S01]  /*a0b0*/  FMUL.FTZ R175, R175, -R119 ;  /* 0x80000077afaf7220 */ /* 0x000fe20000410000 */
[----:B------:R1:W-:Y:S01]  /*a0c0*/  STS [R117.X4+0x4248], R128 ;  /* 0x0042488075007388 */ /* 0x0003e20000004800 */
[----:B0-----:R-:W-:Y:S02]  /*a0d0*/  FMUL.FTZ R126, R120, R123 ;  /* 0x0000007b787e7220 */ /* 0x001fe40000410000 */
[C---:B------:R-:W-:Y:S02]  /*a0e0*/  FFMA.FTZ R124, R176.reuse, R121, R175 ;  /* 0x00000079b07c7223 */ /* 0x040fe400000100af */
[----:B------:R-:W-:-:S02]  /*a0f0*/  FFMA.FTZ R123, R176, R119, -R103 ;  /* 0x00000077b07b7223 */ /* 0x000fc40000010867 */
[----:B------:R-:W-:Y:S02]  /*a100*/  FMUL.FTZ R120, R44, R29 ;  /* 0x0000001d2c787220 */ /* 0x000fe40000410000 */
[----:B------:R-:W-:Y:S02]  /*a110*/  FADD.FTZ R124, -R149, R124 ;  /* 0x0000007c957c7221 */ /* 0x000fe40000010100 */
[-C--:B------:R-:W-:Y:S02]  /*a120*/  FMUL.FTZ R130, R45, R127.reuse ;  /* 0x0000007f2d827220 */ /* 0x080fe40000410000 */
[----:B------:R-:W-:Y:S02]  /*a130*/  FFMA.FTZ R151, R122, R127, -R151 ;  /* 0x0000007f7a977223 */ /* 0x000fe40000010897 */
[----:B------:R-:W-:Y:S01]  /*a140*/  FADD.FTZ R148, R148, R123 ;  /* 0x0000007b94947221 */ /* 0x000fe20000010000 */
[----:B------:R0:W-:Y:S01]  /*a150*/  STS [R117.X4+0x424c], R130 ;  /* 0x00424c8275007388 */ /* 0x0001e20000004800 */
[----:B------:R-:W-:-:S02]  /*a160*/  FFMA.FTZ R127, R101, -R120, R215 ;  /* 0x80000078657f7223 */ /* 0x000fc400000100d7 */
[----:B------:R-:W-:Y:S02]  /*a170*/  FMUL.FTZ R101, R101, R196 ;  /* 0x000000c465657220 */ /* 0x000fe40000410000 */
[C---:B------:R-:W-:Y:S02]  /*a180*/  FMUL.FTZ R123, R177.reuse, -R124 ;  /* 0x8000007cb17b7220 */ /* 0x040fe40000410000 */
[----:B------:R-:W-:Y:S02]  /*a190*/  FFMA.FTZ R103, R122, R125, R126 ;  /* 0x0000007d7a677223 */ /* 0x000fe4000001007e */
[----:B------:R-:W-:Y:S02]  /*a1a0*/  FMUL.FTZ R177, R177, -R148 ;  /* 0x80000094b1b17220 */ /* 0x000fe40000410000 */
[C---:B------:R-:W-:Y:S02]  /*a1b0*/  FFMA.FTZ R122, R100.reuse, -R120, R217 ;  /* 0x80000078647a7223 */ /* 0x040fe400000100d9 */
[----:B------:R-:W-:-:S02]  /*a1c0*/  FFMA.FTZ R101, R100, R132, R101 ;  /* 0x0000008464657223 */ /* 0x000fc40000010065 */
[----:B------:R-:W-:Y:S02]  /*a1d0*/  FFMA.FTZ R123, R178, R148, -R123 ;  /* 0x00000094b27b7223 */ /* 0x000fe4000001087b */
[C---:B------:R-:W-:Y:S02]  /*a1e0*/  FMUL.FTZ R100, R196.reuse, UR48 ;  /* 0x00000030c4647c20 */ /* 0x040fe40008410000 */
[----:B------:R-:W-:Y:S02]  /*a1f0*/  FMUL.FTZ R131, R196, R29 ;  /* 0x0000001dc4837220 */ /* 0x000fe40000410000 */
[----:B------:R-:W-:Y:S02]  /*a200*/  FFMA.FTZ R126, R178, R124, R177 ;  /* 0x0000007cb27e7223 */ /* 0x000fe400000100b1 */
[----:B------:R-:W-:Y:S02]  /*a210*/  FADD.FTZ R125, R146, R123 ;  /* 0x0000007b927d7221 */ /* 0x000fe40000010000 */
[----:B------:R-:W-:-:S02]  /*a220*/  FFMA.FTZ R129, R132, UR41, R100 ;  /* 0x0000002984817c23 */ /* 0x000fc40008010064 */
[C---:B------:R-:W-:Y:S02]  /*a230*/  FMUL.FTZ R123, R132.reuse, R29 ;  /* 0x0000001d847b7220 */ /* 0x040fe40000410000 */
[----:B------:R-:W-:Y:S02]  /*a240*/  FMUL.FTZ R100, R127, R131 ;  /* 0x000000837f647220 */ /* 0x000fe40000410000 */
[----:B------:R-:W-:Y:S02]  /*a250*/  FMUL.FTZ R120, R132, UR48 ;  /* 0x0000003084787c20 */ /* 0x000fe40008410000 */
[----:B------:R-:W-:Y:S02]  /*a260*/  FADD.FTZ R126, -R147, R126 ;  /* 0x0000007e937e7221 */ /* 0x000fe40000010100 */
[----:B------:R-:W-:Y:S02]  /*a270*/  FFMA.FTZ R147, R122, R123, R100 ;  /* 0x0000007b7a937223 */ /* 0x000fe40000010064 */
[----:B------:R-:W-:Y:S01]  /*a280*/  FFMA.FTZ R120, R196, UR41, -R120 ;  /* 0x00000029c4787c23 */ /* 0x000fe20008010878 */
[----:B------:R-:W-:Y:S01]  /*a290*/  IADD3 R196, R153, 0x500, RZ ;  /* 0x0000050099c47810 */ /* 0x000fe20007ffe0ff */
[----:B------:R-:W-:-:S02]  /*a2a0*/  FMUL.FTZ R100, R179, -R126 ;  /* 0x8000007eb3647220 */ /* 0x000fc40000410000 */
[----:B------:R-:W-:Y:S02]  /*a2b0*/  FMUL.FTZ R179, R179, -R125 ;  /* 0x8000007db3b37220 */ /* 0x000fe40000410000 */
[C---:B-1----:R-:W-:Y:S02]  /*a2c0*/  FMUL.FTZ R128, R127.reuse, R120 ;  /* 0x000000787f807220 */ /* 0x042fe40000410000 */
[----:B------:R-:W-:Y:S02]  /*a2d0*/  FFMA.FTZ R120, R180, R126, R179 ;  /* 0x0000007eb4787223 */ /* 0x000fe400000100b3 */
[-C--:B------:R-:W-:Y:S02]  /*a2e0*/  FMUL.FTZ R146, R127, R123.reuse ;  /* 0x0000007b7f927220 */ /* 0x080fe40000410000 */
[----:B0-----:R-:W-:Y:S02]  /*a2f0*/  FMUL.FTZ R130, R44, R123 ;  /* 0x0000007b2c827220 */ /* 0x001fe40000410000 */
[----:B------:R-:W-:-:S02]  /*a300*/  FFMA.FTZ R123, R180, R125, -R100 ;  /* 0x0000007db47b7223 */ /* 0x000fc40000010864 */
[----:B------:R-:W-:Y:S01]  /*a310*/  FMUL.FTZ R127, R43, R30 ;  /* 0x0000001e2b7f7220 */ /* 0x000fe20000410000 */
[----:B------:R-:W-:Y:S01]  /*a320*/  STS [R117.X4+0x4240], R130 ;  /* 0x0042408275007388 */ /* 0x000fe20000004800 */
[----:B------:R-:W-:Y:S02]  /*a330*/  FADD.FTZ R120, -R145, R120 ;  /* 0x0000007891787221 */ /* 0x000fe40000010100 */
[C---:B------:R-:W-:Y:S02]  /*a340*/  FFMA.FTZ R146, R122.reuse, R131, -R146 ;  /* 0x000000837a927223 */ /* 0x040fe40000010892 */
[----:B------:R-:W-:Y:S02]  /*a350*/  FFMA.FTZ R100, R122, R129, R128 ;  /* 0x000000817a647223 */ /* 0x000fe40000010080 */
[----:B------:R-:W-:Y:S02]  /*a360*/  FADD.FTZ R144, R144, R123 ;  /* 0x0000007b90907221 */ /* 0x000fe40000010000 */
[----:B------:R-:W-:-:S02]  /*a370*/  FFMA.FTZ R123, R99, -R127, R170 ;  /* 0x8000007f637b7223 */ /* 0x000fc400000100aa */
[----:B------:R-:W-:Y:S02]  /*a380*/  FMUL.FTZ R122, R99, R121 ;  /* 0x00000079637a7220 */ /* 0x000fe40000410000 */
[C---:B------:R-:W-:Y:S02]  /*a390*/  FMUL.FTZ R99, R181.reuse, -R120 ;  /* 0x80000078b5637220 */ /* 0x040fe40000410000 */
[----:B------:R-:W-:Y:S02]  /*a3a0*/  FMUL.FTZ R132, R44, R131 ;  /* 0x000000832c847220 */ /* 0x000fe40000410000 */
[-C--:B------:R-:W-:Y:S02]  /*a3b0*/  FMUL.FTZ R181, R181, -R144.reuse ;  /* 0x80000090b5b57220 */ /* 0x080fe40000410000 */
[----:B------:R-:W-:Y:S01]  /*a3c0*/  FFMA.FTZ R127, R98, -R127, R218 ;  /* 0x8000007f627f7223 */ /* 0x000fe200000100da */
[----:B------:R0:W-:Y:S01]  /*a3d0*/  STS [R117.X4+0x4244], R132 ;  /* 0x0042448475007388 */ /* 0x0001e20000004800 */
[----:B------:R-:W-:-:S02]  /*a3e0*/  FFMA.FTZ R99, R182, R144, -R99 ;  /* 0x00000090b6637223 */ /* 0x000fc40000010863 */
[C---:B------:R-:W-:Y:S02]  /*a3f0*/  FMUL.FTZ R128, R121.reuse, UR48 ;  /* 0x0000003079807c20 */ /* 0x040fe40008410000 */
[----:B------:R-:W-:Y:S02]  /*a400*/  FFMA.FTZ R98, R98, R119, R122 ;  /* 0x0000007762627223 */ /* 0x000fe4000001007a */
[----:B------:R-:W-:Y:S02]  /*a410*/  FMUL.FTZ R162, R121, R30 ;  /* 0x0000001e79a27220 */ /* 0x000fe40000410000 */
[----:B------:R-:W-:Y:S02]  /*a420*/  FFMA.FTZ R122, R182, R120, R181 ;  /* 0x00000078b67a7223 */ /* 0x000fe400000100b5 */
[----:B------:R-:W-:Y:S02]  /*a430*/  FADD.FTZ R142, R142, R99 ;  /* 0x000000638e8e7221 */ /* 0x000fe40000010000 */
[----:B0-----:R-:W-:-:S02]  /*a440*/  FFMA.FTZ R132, R119, UR41, R128 ;  /* 0x0000002977847c23 */ /* 0x001fc40008010080 */
[----:B------:R-:W-:Y:S02]  /*a450*/  FMUL.FTZ R128, R119, R30 ;  /* 0x0000001e77807220 */ /* 0x000fe40000410000 */
[----:B------:R-:W-:Y:S02]  /*a460*/  FMUL.FTZ R99, R123, R162 ;  /* 0x000000a27b637220 */ /* 0x000fe40000410000 */
[----:B------:R-:W-:Y:S02]  /*a470*/  FADD.FTZ R122, -R143, R122 ;  /* 0x0000007a8f7a7221 */ /* 0x000fe40000010100 */
[----:B------:R-:W-:Y:S02]  /*a480*/  FFMA.FTZ R143, R127, R128, R99 ;  /* 0x000000807f8f7223 */ /* 0x000fe40000010063 */
[----:B------:R-:W-:Y:S02]  /*a490*/  FMUL.FTZ R130, R119, UR48 ;  /* 0x0000003077827c20 */ /* 0x000fe40008410000 */
[----:B------:R-:W-:-:S02]  /*a4a0*/  FMUL.FTZ R99, R183, -R122 ;  /* 0x8000007ab7637220 */ /* 0x000fc40000410000 */
[----:B------:R-:W-:Y:S02]  /*a4b0*/  FMUL.FTZ R183, R183, -R142 ;  /* 0x8000008eb7b77220 */ /* 0x000fe40000410000 */
[----:B------:R-:W-:Y:S02]  /*a4c0*/  FFMA.FTZ R130, R121, UR41, -R130 ;  /* 0x0000002979827c23 */ /* 0x000fe40008010882 */
[-C--:B------:R-:W-:Y:S02]  /*a4d0*/  FMUL.FTZ R145, R123, R128.reuse ;  /* 0x000000807b917220 */ /* 0x080fe40000410000 */
[----:B------:R-:W-:Y:S02]  /*a4e0*/  FMUL.FTZ R164, R43, R128 ;  /* 0x000000802ba47220 */ /* 0x000fe40000410000 */
[C---:B------:R-:W-:Y:S02]  /*a4f0*/  FFMA.FTZ R183, R184.reuse, R122, R183 ;  /* 0x0000007ab8b77223 */ /* 0x040fe400000100b7 */
[----:B------:R-:W-:Y:S01]  /*a500*/  FFMA.FTZ R128, R184, R142, -R99 ;  /* 0x0000008eb8807223 */ /* 0x000fe20000010863 */
[----:B------:R-:W-:Y:S01]  /*a510*/  STS [R117.X4+0x4238], R164 ;  /* 0x004238a475007388 */ /* 0x000fe20000004800 */
[----:B------:R-:W-:Y:S01]  /*a520*/  FMUL.FTZ R119, R123, R130 ;  /* 0x000000827b777220 */ /* 0x000fe20000410000 */
[----:B------:R-:W-:Y:S01]  /*a530*/  IADD3 R184, R153, 0x440, RZ ;  /* 0x0000044099b87810 */ /* 0x000fe20007ffe0ff */
[----:B------:R-:W-:-:S02]  /*a540*/  FMUL.FTZ R130, R42, R31 ;  /* 0x0000001f2a827220 */ /* 0x000fc40000410000 */
[----:B------:R-:W-:Y:S02]  /*a550*/  FADD.FTZ R194, -R194, R183 ;  /* 0x000000b7c2c27221 */ /* 0x000fe40000010100 */
[----:B------:R-:W-:Y:S02]  /*a560*/  FADD.FTZ R193, R193, R128 ;  /* 0x00000080c1c17221 */ /* 0x000fe40000010000 */
[----:B------:R-:W-:Y:S02]  /*a570*/  FFMA.FTZ R99, R127, R132, R119 ;  /* 0x000000847f637223 */ /* 0x000fe40000010077 */
[----:B------:R-:W-:Y:S02]  /*a580*/  FFMA.FTZ R121, R97, -R130, R219 ;  /* 0x8000008261797223 */ /* 0x000fe400000100db */
[----:B------:R-:W-:Y:S02]  /*a590*/  FMUL.FTZ R119, R185, -R194 ;  /* 0x800000c2b9777220 */ /* 0x000fe40000410000 */
[----:B------:R-:W-:-:S02]  /*a5a0*/  FMUL.FTZ R97, R97, R124 ;  /* 0x0000007c61617220 */ /* 0x000fc40000410000 */
[-C--:B------:R-:W-:Y:S02]  /*a5b0*/  FMUL.FTZ R185, R185, -R193.reuse ;  /* 0x800000c1b9b97220 */ /* 0x080fe40000410000 */
[C---:B------:R-:W-:Y:S02]  /*a5c0*/  FFMA.FTZ R130, R96.reuse, -R130, R221 ;  /* 0x8000008260827223 */ /* 0x040fe400000100dd */
[----:B------:R-:W-:Y:S02]  /*a5d0*/  FFMA.FTZ R97, R96, R148, R97 ;  /* 0x0000009460617223 */ /* 0x000fe40000010061 */
[C---:B------:R-:W-:Y:S02]  /*a5e0*/  FFMA.FTZ R185, R186.reuse, R194, R185 ;  /* 0x000000c2bab97223 */ /* 0x040fe400000100b9 */
[----:B------:R-:W-:Y:S01]  /*a5f0*/  FFMA.FTZ R96, R186, R193, -R119 ;  /* 0x000000c1ba607223 */ /* 0x000fe20000010877 */
[----:B------:R-:W-:Y:S01]  /*a600*/  IADD3 R186, R153, 0x480, RZ ;  /* 0x0000048099ba7810 */ /* 0x000fe20007ffe0ff */
[----:B------:R-:W-:-:S02]  /*a610*/  FMUL.FTZ R123, R148, UR48 ;  /* 0x00000030947b7c20 */ /* 0x000fc40008410000 */
[----:B------:R-:W-:Y:S02]  /*a620*/  FADD.FTZ R192, -R192, R185 ;  /* 0x000000b9c0c07221 */ /* 0x000fe40000010100 */
[----:B------:R-:W-:Y:S02]  /*a630*/  FADD.FTZ R191, R191, R96 ;  /* 0x00000060bfbf7221 */ /* 0x000fe40000010000 */
[C---:B------:R-:W-:Y:S02]  /*a640*/  FMUL.FTZ R119, R124.reuse, UR48 ;  /* 0x000000307c777c20 */ /* 0x040fe40008410000 */
[----:B------:R-:W-:Y:S02]  /*a650*/  FFMA.FTZ R128, R124, UR41, -R123 ;  /* 0x000000297c807c23 */ /* 0x000fe4000801087b */
[C---:B------:R-:W-:Y:S02]  /*a660*/  FMUL.FTZ R96, R187.reuse, -R192 ;  /* 0x800000c0bb607220 */ /* 0x040fe40000410000 */
[----:B------:R-:W-:-:S02]  /*a670*/  FMUL.FTZ R187, R187, -R191 ;  /* 0x800000bfbbbb7220 */ /* 0x000fc40000410000 */
[-C--:B------:R-:W-:Y:S02]  /*a680*/  FMUL.FTZ R123, R148, R31.reuse ;  /* 0x0000001f947b7220 */ /* 0x080fe40000410000 */
[----:B------:R-:W-:Y:S02]  /*a690*/  FMUL.FTZ R149, R124, R31 ;  /* 0x0000001f7c957220 */ /* 0x000fe40000410000 */
[----:B------:R-:W-:Y:S02]  /*a6a0*/  FFMA.FTZ R119, R148, UR41, R119 ;  /* 0x0000002994777c23 */ /* 0x000fe40008010077 */
[----:B------:R-:W-:Y:S02]  /*a6b0*/  FMUL.FTZ R128, R121, R128 ;  /* 0x0000008079807220 */ /* 0x000fe40000410000 */
[----:B------:R-:W-:Y:S02]  /*a6c0*/  FFMA.FTZ R187, R188, R192, R187 ;  /* 0x000000c0bcbb7223 */ /* 0x000fe400000100bb */
[----:B------:R-:W-:-:S02]  /*a6d0*/  FMUL.FTZ R132, R42, R123 ;  /* 0x0000007b2a847220 */ /* 0x000fc40000410000 */
[-C--:B------:R-:W-:Y:S02]  /*a6e0*/  FFMA.FTZ R145, R127, R162.reuse, -R145 ;  /* 0x000000a27f917223 */ /* 0x080fe40000010891 */
[----:B------:R-:W-:Y:S01]  /*a6f0*/  FFMA.FTZ R124, R188, R191, -R96 ;  /* 0x000000bfbc7c7223 */ /* 0x000fe20000010860 */
[----:B------:R0:W-:Y:S01]  /*a700*/  STS [R117.X4+0x4230], R132 ;  /* 0x0042308475007388 */ /* 0x0001e20000004800 */
[----:B------:R-:W-:Y:S01]  /*a710*/  FMUL.FTZ R166, R43, R162 ;  /* 0x000000a22ba67220 */ /* 0x000fe20000410000 */
[----:B------:R-:W-:Y:S01]  /*a720*/  IADD3 R188, R153, 0x4c0, RZ ;  /* 0x000004c099bc7810 */ /* 0x000fe20007ffe0ff */
[----:B------:R-:W-:Y:S02]  /*a730*/  FMUL.FTZ R148, R121, R149 ;  /* 0x0000009579947220 */ /* 0x000fe40000410000 */
[----:B------:R-:W-:Y:S01]  /*a740*/  FFMA.FTZ R96, R130, R119, R128 ;  /* 0x0000007782607223 */ /* 0x000fe20000010080 */
[----:B------:R-:W-:Y:S01]  /*a750*/  STS [R117.X4+0x423c], R166 ;  /* 0x00423ca675007388 */ /* 0x000fe20000004800 */
[----:B------:R-:W-:-:S02]  /*a760*/  FMUL.FTZ R127, R41, R32 ;  /* 0x00000020297f7220 */ /* 0x000fc40000410000 */
[----:B------:R-:W-:Y:S02]  /*a770*/  FMUL.FTZ R121, R121, R123 ;  /* 0x0000007b79797220 */ /* 0x000fe40000410000 */
[----:B------:R-:W-:Y:S02]  /*a780*/  FMUL.FTZ R162, R42, R149 ;  /* 0x000000952aa27220 */ /* 0x000fe40000410000 */
[----:B------:R-:W-:Y:S02]  /*a790*/  FMUL.FTZ R128, R36, R28 ;  /* 0x0000001c24807220 */ /* 0x000fe40000410000 */
[----:B------:R-:W-:Y:S01]  /*a7a0*/  FADD.FTZ R190, -R190, R187 ;  /* 0x000000bbbebe7221 */ /* 0x000fe20000010100 */
[----:B------:R1:W-:Y:S01]  /*a7b0*/  STS [R117.X4+0x4234], R162 ;  /* 0x004234a275007388 */ /* 0x0003e20000004800 */
[----:B------:R-:W-:Y:S02]  /*a7c0*/  FMUL.FTZ R119, R37, R27 ;  /* 0x0000001b25777220 */ /* 0x000fe40000410000 */
[----:B------:R-:W-:-:S02]  /*a7d0*/  FFMA.FTZ R148, R130, R123, R148 ;  /* 0x0000007b82947223 */ /* 0x000fc40000010094 */
[C---:B------:R-:W-:Y:S02]  /*a7e0*/  FFMA.FTZ R176, R95.reuse, -R127, R138 ;  /* 0x8000007f5fb07223 */ /* 0x040fe4000001008a */
[----:B0-----:R-:W-:Y:S02]  /*a7f0*/  FMUL.FTZ R132, R95, R126 ;  /* 0x0000007e5f847220 */ /* 0x001fe40000410000 */
[----:B------:R-:W-:Y:S02]  /*a800*/  FFMA.FTZ R149, R130, R149, -R121 ;  /* 0x0000009582957223 */ /* 0x000fe40000010879 */
[----:B------:R-:W-:Y:S02]  /*a810*/  FADD.FTZ R189, R189, R124 ;  /* 0x0000007cbdbd7221 */ /* 0x000fe40000010000 */
[----:B------:R-:W-:Y:S02]  /*a820*/  FFMA.FTZ R123, R85, -R128, R231 ;  /* 0x80000080557b7223 */ /* 0x000fe400000100e7 */
[----:B------:R-:W-:-:S02]  /*a830*/  FMUL.FTZ R95, R190, R28 ;  /* 0x0000001cbe5f7220 */ /* 0x000fc40000410000 */
[-C--:B------:R-:W-:Y:S02]  /*a840*/  FFMA.FTZ R121, R86, -R119.reuse, R230 ;  /* 0x8000007756797223 */ /* 0x080fe400000100e6 */
[----:B------:R-:W-:Y:S02]  /*a850*/  FFMA.FTZ R119, R87, -R119, R134 ;  /* 0x8000007757777223 */ /* 0x000fe40000010086 */
[----:B-1----:R-:W-:Y:S02]  /*a860*/  FMUL.FTZ R162, R192, R27 ;  /* 0x0000001bc0a27220 */ /* 0x002fe40000410000 */
[----:B------:R-:W-:Y:S02]  /*a870*/  FFMA.FTZ R165, R94, -R127, R222 ;  /* 0x8000007f5ea57223 */ /* 0x000fe400000100de */
[----:B------:R-:W-:Y:S02]  /*a880*/  FMUL.FTZ R164, R191, R27 ;  /* 0x0000001bbfa47220 */ /* 0x000fe40000410000 */
[----:B------:R-:W-:-:S02]  /*a890*/  FFMA.FTZ R124, R84, -R128, R139 ;  /* 0x80000080547c7223 */ /* 0x000fc4000001008b */
[----:B------:R-:W-:Y:S02]  /*a8a0*/  FMUL.FTZ R163, R189, R28 ;  /* 0x0000001cbda37220 */ /* 0x000fe40000410000 */
        /* <DEDUP_REMOVED lines=9> */
[----:B------:R-:W-:Y:S02]  /*a940*/  FMUL.FTZ R130, R38, R26 ;  /* 0x0000001a26827220 */ /* 0x000fe40000410000 */
[----:B------:R-:W-:-:S02]  /*a950*/  FADD.FTZ R128, RZ, R128 ;  /* 0x00000080ff807221 */ /* 0x000fc40000010000 */
[----:B------:R-:W-:Y:S02]  /*a960*/  FADD.FTZ R166, R127, R166 ;  /* 0x000000a67fa67221 */ /* 0x000fe40000010000 */
[-C--:B------:R-:W-:Y:S02]  /*a970*/  FFMA.FTZ R131, R88, -R130.reuse, R171 ;  /* 0x8000008258837223 */ /* 0x080fe400000100ab */
[----:B------:R-:W-:Y:S02]  /*a980*/  FMUL.FTZ R127, R39, R25 ;  /* 0x00000019277f7220 */ /* 0x000fe40000410000 */
[----:B------:R-:W-:Y:S02]  /*a990*/  FFMA.FTZ R130, R89, -R130, R227 ;  /* 0x8000008259827223 */ /* 0x000fe400000100e3 */
[----:B------:R-:W-:Y:S02]  /*a9a0*/  FMUL.FTZ R167, R194, R26 ;  /* 0x0000001ac2a77220 */ /* 0x000fe40000410000 */
[----:B------:R-:W-:-:S02]  /*a9b0*/  FADD.FTZ R128, R128, R129 ;  /* 0x0000008180807221 */ /* 0x000fc40000010000 */
[----:B------:R-:W-:Y:S02]  /*a9c0*/  FFMA.FTZ R132, R94, R125, R132 ;  /* 0x0000007d5e847223 */ /* 0x000fe40000010084 */
[----:B------:R-:W-:Y:S02]  /*a9d0*/  FFMA.FTZ R129, R90, -R127, R226 ;  /* 0x8000007f5a817223 */ /* 0x000fe400000100e2 */
[----:B------:R-:W-:Y:S02]  /*a9e0*/  FMUL.FTZ R169, R193, R26 ;  /* 0x0000001ac1a97220 */ /* 0x000fe40000410000 */
[----:B------:R-:W-:Y:S02]  /*a9f0*/  FMUL.FTZ R168, R130, R167 ;  /* 0x000000a782a87220 */ /* 0x000fe40000410000 */
[----:B------:R-:W-:Y:S02]  /*aa00*/  FFMA.FTZ R127, R91, -R127, R136 ;  /* 0x8000007f5b7f7223 */ /* 0x000fe40000010088 */
[----:B------:R-:W-:-:S02]  /*aa10*/  FMUL.FTZ R94, R122, R25 ;  /* 0x000000197a5e7220 */ /* 0x000fc40000410000 */
[----:B------:R-:W-:Y:S02]  /*aa20*/  FFMA.FTZ R173, R131, R169, R168 ;  /* 0x000000a983ad7223 */ /* 0x000fe400000100a8 */
[----:B------:R-:W-:Y:S02]  /*aa30*/  FMUL.FTZ R174, R142, R25 ;  /* 0x000000198eae7220 */ /* 0x000fe40000410000 */
[----:B------:R-:W-:Y:S02]  /*aa40*/  FMUL.FTZ R168, R127, R94 ;  /* 0x0000005e7fa87220 */ /* 0x000fe40000410000 */
[----:B------:R-:W-:Y:S02]  /*aa50*/  FMUL.FTZ R172, R130, R169 ;  /* 0x000000a982ac7220 */ /* 0x000fe40000410000 */
[----:B------:R-:W-:Y:S02]  /*aa60*/  FADD.FTZ R173, R166, R173 ;  /* 0x000000ada6ad7221 */ /* 0x000fe40000010000 */
[----:B------:R-:W-:-:S02]  /*aa70*/  FFMA.FTZ R168, R129, R174, R168 ;  /* 0x000000ae81a87223 */ /* 0x000fc400000100a8 */
[----:B------:R-:W-:Y:S02]  /*aa80*/  FFMA.FTZ R175, R131, R167, -R172 ;  /* 0x000000a783af7223 */ /* 0x000fe400000108ac */
[----:B------:R-:W-:Y:S02]  /*aa90*/  FMUL.FTZ R172, R127, R174 ;  /* 0x000000ae7fac7220 */ /* 0x000fe40000410000 */
[----:B------:R-:W-:Y:S02]  /*aaa0*/  FADD.FTZ R168, R173, R168 ;  /* 0x000000a8ada87221 */ /* 0x000fe40000010000 */
[----:B------:R-:W-:Y:S02]  /*aab0*/  FMUL.FTZ R173, R125, UR48 ;  /* 0x000000307dad7c20 */ /* 0x000fe40008410000 */
[----:B------:R-:W-:Y:S02]  /*aac0*/  FADD.FTZ R128, R128, R175 ;  /* 0x000000af80807221 */ /* 0x000fe40000010000 */
[----:B------:R-:W-:-:S02]  /*aad0*/  FFMA.FTZ R175, R129, R94, -R172 ;  /* 0x0000005e81af7223 */ /* 0x000fc400000108ac */
[----:B------:R-:W-:Y:S02]  /*aae0*/  FMUL.FTZ R172, R126, UR48 ;  /* 0x000000307eac7c20 */ /* 0x000fe40008410000 */
[----:B------:R-:W-:Y:S02]  /*aaf0*/  FMUL.FTZ R166, R40, R33 ;  /* 0x0000002128a67220 */ /* 0x000fe40000410000 */
[C---:B------:R-:W-:Y:S02]  /*ab00*/  FFMA.FTZ R173, R126.reuse, UR41, -R173 ;  /* 0x000000297ead7c23 */ /* 0x040fe400080108ad */
[----:B------:R-:W-:Y:S02]  /*ab10*/  FMUL.FTZ R180, R126, R32 ;  /* 0x000000207eb47220 */ /* 0x000fe40000410000 */
[----:B------:R-:W-:Y:S02]  /*ab20*/  FADD.FTZ R175, R128, R175 ;  /* 0x000000af80af7221 */ /* 0x000fe40000010000 */
[----:B------:R-:W-:-:S02]  /*ab30*/  FFMA.FTZ R172, R125, UR41, R172 ;  /* 0x000000297dac7c23 */ /* 0x000fc400080100ac */
[----:B------:R-:W-:Y:S02]  /*ab40*/  FMUL.FTZ R126, R125, R32 ;  /* 0x000000207d7e7220 */ /* 0x000fe40000410000 */
[----:B------:R-:W-:Y:S02]  /*ab50*/  FFMA.FTZ R128, R92, -R166, R225 ;  /* 0x800000a65c807223 */ /* 0x000fe400000100e1 */
[C---:B------:R-:W-:Y:S02]  /*ab60*/  FMUL.FTZ R125, R176.reuse, R180 ;  /* 0x000000b4b07d7220 */ /* 0x040fe40000410000 */
[----:B------:R-:W-:Y:S02]  /*ab70*/  FMUL.FTZ R178, R176, R173 ;  /* 0x000000adb0b27220 */ /* 0x000fe40000410000 */
[----:B------:R-:W-:Y:S02]  /*ab80*/  FFMA.FTZ R166, R93, -R166, R223 ;  /* 0x800000a65da67223 */ /* 0x000fe400000100df */
[----:B------:R-:W-:-:S02]  /*ab90*/  FMUL.FTZ R173, R144, R33 ;  /* 0x0000002190ad7220 */ /* 0x000fc40000410000 */
[-C--:B------:R-:W-:Y:S02]  /*aba0*/  FMUL.FTZ R176, R176, R126.reuse ;  /* 0x0000007eb0b07220 */ /* 0x080fe40000410000 */
[-C--:B------:R-:W-:Y:S02]  /*abb0*/  FFMA.FTZ R179, R165, R126.reuse, R125 ;  /* 0x0000007ea5b37223 */ /* 0x080fe4000001007d */
[----:B------:R-:W-:Y:S02]  /*abc0*/  FMUL.FTZ R182, R41, R126 ;  /* 0x0000007e29b67220 */ /* 0x000fe40000410000 */
[----:B------:R-:W-:Y:S02]  /*abd0*/  FMUL.FTZ R177, R120, R33 ;  /* 0x0000002178b17220 */ /* 0x000fe40000410000 */
[----:B------:R-:W-:Y:S01]  /*abe0*/  FMUL.FTZ R126, R166, R173 ;  /* 0x000000ada67e7220 */ /* 0x000fe20000410000 */
[----:B------:R0:W-:Y:S01]  /*abf0*/  STS [R117.X4+0x4228], R182 ;  /* 0x004228b675007388 */ /* 0x0001e20000004800 */
[----:B------:R-:W-:-:S02]  /*ac00*/  FFMA.FTZ R181, R165, R180, -R176 ;  /* 0x000000b4a5b57223 */ /* 0x000fc400000108b0 */
[-C--:B------:R-:W-:Y:S02]  /*ac10*/  FFMA.FTZ R126, R128, R177.reuse, -R126 ;  /* 0x000000b1807e7223 */ /* 0x080fe4000001087e */
[----:B------:R-:W-:Y:S02]  /*ac20*/  FMUL.FTZ R125, R166, R177 ;  /* 0x000000b1a67d7220 */ /* 0x000fe40000410000 */
[----:B------:R-:W-:Y:S01]  /*ac30*/  FADD.FTZ R126, R175, R126 ;  /* 0x0000007eaf7e7221 */ /* 0x000fe20000010000 */
[----:B------:R-:W-:Y:S01]  /*ac40*/  LEA.HI.SX32 R175, R206, R153, 0x1b ;  /* 0x00000099ceaf7211 */ /* 0x000fe200078fdaff */
[----:B------:R-:W-:Y:S01]  /*ac50*/  FFMA.FTZ R125, R128, R173, R125 ;  /* 0x000000ad807d7223 */ /* 0x000fe2000001007d */
[----:B0-----:R-:W-:Y:S01]  /*ac60*/  IADD3 R182, R153, 0x400, RZ ;  /* 0x0000040099b67810 */ /* 0x001fe20007ffe0ff */
[----:B------:R-:W-:Y:S01]  /*ac70*/  FADD.FTZ R176, R126, R181 ;  /* 0x000000b57eb07221 */ /* 0x000fe20000010000 */
[----:B------:R-:W-:Y:S01]  /*ac80*/  LEA.HI.SX32 R181, R236, R153, 0x1b ;  /* 0x00000099ecb57211 */ /* 0x000fe200078fdaff */
[----:B------:R-:W-:-:S02]  /*ac90*/  FADD.FTZ R168, R168, R125 ;  /* 0x0000007da8a87221 */ /* 0x000fc40000010000 */
[----:B------:R-:W-:Y:S02]  /*aca0*/  FADD.FTZ R176, R176, R149 ;  /* 0x00000095b0b07221 */ /* 0x000fe40000010000 */
[----:B------:R-:W-:Y:S02]  /*acb0*/  FADD.FTZ R179, R168, R179 ;  /* 0x000000b3a8b37221 */ /* 0x000fe40000010000 */
[----:B------:R-:W-:Y:S01]  /*acc0*/  FADD.FTZ R145, R176, R145 ;  /* 0x00000091b0917221 */ /* 0x000fe20000010000 */
[----:B------:R-:W-:Y:S01]  /*acd0*/  IADD3 R176, R153, 0x340, RZ ;  /* 0x0000034099b07810 */ /* 0x000fe20007ffe0ff */
[----:B------:R-:W-:Y:S01]  /*ace0*/  FADD.FTZ R148, R179, R148 ;  /* 0x00000094b3947221 */ /* 0x000fe20000010000 */
[-C--:B------:R-:W-:Y:S01]  /*acf0*/  LEA.HI.SX32 R179, R232, R153.reuse, 0x1b ;  /* 0x00000099e8b37211 */ /* 0x080fe200078fdaff */
[----:B------:R-:W-:Y:S02]  /*ad00*/  FADD.FTZ R146, R145, R146 ;  /* 0x0000009291927221 */ /* 0x000fe40000010000 */
[----:B------:R-:W-:Y:S01]  /*ad10*/  FADD.FTZ R148, R148, R143 ;  /* 0x0000008f94947221 */ /* 0x000fe20000010000 */
[----:B------:R-:W-:Y:S01]  /*ad20*/  LEA.HI.SX32 R143, R242, R153, 0x1b ;  /* 0x00000099f28f7211 */ /* 0x000fe200078fdaff */
[----:B------:R-:W-:-:S02]  /*ad30*/  FADD.FTZ R146, R146, R151 ;  /* 0x0000009792927221 */ /* 0x000fc40000010000 */
[----:B------:R-:W-:Y:S02]  /*ad40*/  FMUL.FTZ R125, R144, UR48 ;  /* 0x00000030907d7c20 */ /* 0x000fe40008410000 */
[----:B------:R-:W-:Y:S02]  /*ad50*/  FADD.FTZ R161, R146, R161 ;  /* 0x000000a192a17221 */ /* 0x000fe40000010000 */
[----:B------:R-:W-:Y:S02]  /*ad60*/  FADD.FTZ R147, R148, R147 ;  /* 0x0000009394937221 */ /* 0x000fe40000010000 */
[----:B------:R-:W-:Y:S02]  /*ad70*/  FFMA.FTZ R125, R120, UR41, -R125 ;  /* 0x00000029787d7c23 */ /* 0x000fe4000801087d */
[----:B------:R-:W-:Y:S01]  /*ad80*/  FADD.FTZ R161, R161, R158 ;  /* 0x0000009ea1a17221 */ /* 0x000fe20000010000 */
[----:B------:R-:W-:Y:S01]  /*ad90*/  IADD3 R158, R153, 0xc0, RZ ;  /* 0x000000c0999e7810 */ /* 0x000fe20007ffe0ff */
[----:B------:R-:W-:-:S02]  /*ada0*/  FADD.FTZ R147, R147, R150 ;  /* 0x0000009693937221 */ /* 0x000fc40000010000 */
[----:B------:R-:W-:Y:S02]  /*adb0*/  FMUL.FTZ R125, R166, R125 ;  /* 0x0000007da67d7220 */ /* 0x000fe40000410000 */
[----:B------:R-:W-:Y:S01]  /*adc0*/  FFMA.FTZ R126, R165, R172, R178 ;  /* 0x000000aca57e7223 */ /* 0x000fe200000100b2 */
[----:B------:R-:W-:Y:S01]  /*add0*/  IADD3 R178, R153, 0x380, RZ ;  /* 0x0000038099b27810 */ /* 0x000fe20007ffe0ff */
[----:B------:R-:W-:Y:S01]  /*ade0*/  FMUL.FTZ R166, R39, R94 ;  /* 0x0000005e27a67220 */ /* 0x000fe20000410000 */
[-C--:B------:R-:W-:Y:S01]  /*adf0*/  LEA.HI.SX32 R165, R182, R153.reuse, 0x1b ;  /* 0x00000099b6a57211 */ /* 0x080fe200078fdaff */
[----:B------:R-:W-:Y:S01]  /*ae00*/  FADD.FTZ R150, R161, R156 ;  /* 0x0000009ca1967221 */ /* 0x000fe20000010000 */
[----:B------:R-:W-:Y:S01]  /*ae10*/  LEA.HI.SX32 R182, R240, R153, 0x1b ;  /* 0x00000099f0b67211 */ /* 0x000fe200078fdaff */
[----:B------:R-:W-:Y:S01]  /*ae20*/  FMUL.FTZ R180, R41, R180 ;  /* 0x000000b429b47220 */ /* 0x000fe20000410000 */
[----:B------:R0:W-:Y:S01]  /*ae30*/  STS [R117.X4+0x421c], R166 ;  /* 0x00421ca675007388 */ /* 0x0001e20000004800 */
[----:B------:R-:W-:Y:S01]  /*ae40*/  FMUL.FTZ R168, R40, R173 ;  /* 0x000000ad28a87220 */ /* 0x000fe20000410000 */
[----:B------:R-:W-:Y:S01]  /*ae50*/  LEA.HI.SX32 R173, R200, R153, 0x1b ;  /* 0x00000099c8ad7211 */ /* 0x000fe200078fdaff */
[----:B------:R-:W-:Y:S01]  /*ae60*/  FMUL.FTZ R172, R40, R177 ;  /* 0x000000b128ac7220 */ /* 0x000fe20000410000 */
[----:B------:R1:W-:Y:S01]  /*ae70*/  STS [R117.X4+0x422c], R180 ;  /* 0x00422cb475007388 */ /* 0x0003e20000004800 */
        /* <DEDUP_REMOVED lines=9> */
[C---:B-1----:R-:W-:Y:S01]  /*af10*/  IADD3 R180, R153.reuse, 0x3c0, RZ ;  /* 0x000003c099b47810 */ /* 0x042fe20007ffe0ff */
[C---:B------:R-:W-:Y:S01]  /*af20*/  FMUL.FTZ R146, R36.reuse, R163 ;  /* 0x000000a324927220 */ /* 0x040fe20000410000 */
[----:B------:R1:W-:Y:S01]  /*af30*/  STS [R117.X4+0x4218], R174 ;  /* 0x004218ae75007388 */ /* 0x0003e20000004800 */
[----:B------:R-:W-:Y:S01]  /*af40*/  FMUL.FTZ R156, R36, R95 ;  /* 0x0000005f249c7220 */ /* 0x000fe20000410000 */
[----:B--2---:R-:W-:Y:S01]  /*af50*/  IADD3 R168, R153, 0x280, RZ ;  /* 0x0000028099a87810 */ /* 0x004fe20007ffe0ff */
[----:B------:R-:W-:Y:S01]  /*af60*/  FADD.FTZ R160, R147, R160 ;  /* 0x000000a093a07221 */ /* 0x000fe20000010000 */
[----:B------:R2:W-:Y:S01]  /*af70*/  STS [R117.X4+0x4210], R94 ;  /* 0x0042105e75007388 */ /* 0x0005e20000004800 */
[-C--:B------:R-:W-:Y:S01]  /*af80*/  LEA.HI.SX32 R145, R166, R153.reuse, 0x1b ;  /* 0x00000099a6917211 */ /* 0x080fe200078fdaff */
[----:B------:R-:W-:Y:S01]  /*af90*/  FFMA.FTZ R134, -R15, R134, -RZ ;  /* 0x000000860f867223 */ /* 0x000fe200000109ff */
[C---:B0-----:R-:W-:Y:S01]  /*afa0*/  IADD3 R172, R153.reuse, 0x2c0, RZ ;  /* 0x000002c099ac7810 */ /* 0x041fe20007ffe0ff */
[----:B------:R-:W-:Y:S01]  /*afb0*/  STS [R117.X4+0x4214], R148 ;  /* 0x0042149475007388 */ /* 0x000fe20000004800 */
[----:B------:R-:W-:Y:S01]  /*afc0*/  FADD.FTZ R160, R160, R159 ;  /* 0x0000009fa0a07221 */ /* 0x000fe20000010000 */
[----:B-1----:R-:W-:Y:S01]  /*afd0*/  IADD3 R174, R153, 0x300, RZ ;  /* 0x0000030099ae7810 */ /* 0x002fe20007ffe0ff */
[----:B------:R-:W-:Y:S01]  /*afe0*/  FFMA.FTZ R136, -R13, R136, -RZ ;  /* 0x000000880d887223 */ /* 0x000fe200000109ff */
[----:B------:R0:W-:Y:S01]  /*aff0*/  STS [R117.X4+0x4208], R164 ;  /* 0x004208a475007388 */ /* 0x0001e20000004800 */
[----:B------:R-:W-:Y:S01]  /*b000*/  FADD.FTZ R141, R160, R141 ;  /* 0x0000008da08d7221 */ /* 0x000fe20000010000 */
[----:B------:R-:W-:Y:S01]  /*b010*/  IADD3 R160, R153, 0x100, RZ ;  /* 0x0000010099a07810 */ /* 0x000fe20007ffe0ff */
[----:B--2---:R-:W-:Y:S01]  /*b020*/  FADD.FTZ R94, R150, R137 ;  /* 0x00000089965e7221 */ /* 0x004fe20000010000 */
[----:B------:R1:W-:Y:S01]  /*b030*/  STS [R117.X4+0x420c], R162 ;  /* 0x00420ca275007388 */ /* 0x0003e20000004800 */
[----:B------:R-:W-:Y:S01]  /*b040*/  FADD.FTZ R140, R141, R140 ;  /* 0x0000008c8d8c7221 */ /* 0x000fe20000010000 */
[----:B------:R-:W-:Y:S01]  /*b050*/  LEA.HI.SX32 R137, R160, R153, 0x1b ;  /* 0x00000099a0897211 */ /* 0x000fe200078fdaff */
[----:B------:R-:W-:Y:S01]  /*b060*/  FADD.FTZ R94, R94, R133 ;  /* 0x000000855e5e7221 */ /* 0x000fe20000010000 */
[----:B------:R-:W-:Y:S01]  /*b070*/  STS [R117.X4+0x4200], R146 ;  /* 0x0042009275007388 */ /* 0x000fe20000004800 */
[----:B------:R-:W-:Y:S01]  /*b080*/  FADD.FTZ R95, R140, R135 ;  /* 0x000000878c5f7221 */ /* 0x000fe20000010000 */
[C---:B------:R-:W-:Y:S01]  /*b090*/  IADD3 R140, R153.reuse, 0x80, RZ ;  /* 0x00000080998c7810 */ /* 0x040fe20007ffe0ff */
[C---:B------:R-:W-:Y:S01]  /*b0a0*/  FMUL.FTZ R150, R16.reuse, R139 ;  /* 0x0000008b10967220 */ /* 0x040fe20000410000 */
[----:B------:R2:W-:Y:S01]  /*b0b0*/  STS [R117.X4+0x4204], R156 ;  /* 0x0042049c75007388 */ /* 0x0005e20000004800 */
[C---:B0-----:R-:W-:Y:S01]  /*b0c0*/  IADD3 R164, R153.reuse, 0x180, RZ ;  /* 0x0000018099a47810 */ /* 0x041fe20007ffe0ff */
[----:B------:R-:W-:Y:S01]  /*b0d0*/  FFMA.FTZ R148, -R16, R231, -RZ ;  /* 0x000000e710947223 */ /* 0x000fe200000109ff */
[----:B-1----:R-:W-:Y:S01]  /*b0e0*/  IADD3 R162, R153, 0x140, RZ ;  /* 0x0000014099a27810 */ /* 0x002fe20007ffe0ff */
[----:B------:R-:W-:Y:S01]  /*b0f0*/  BAR.SYNC.DEFER_BLOCKING 0x0 ;  /* 0x0000000000007b1d */ /* 0x000fe20000010000 */
[-C--:B------:R-:W-:Y:S01]  /*b100*/  LEA.HI.SX32 R133, R140, R153.reuse, 0x1b ;  /* 0x000000998c857211 */ /* 0x080fe200078fdaff */
[----:B------:R-:W-:Y:S01]  /*b110*/  FFMA.FTZ R138, -R11, R138, -RZ ;  /* 0x0000008a0b8a7223 */ /* 0x000fe200000109ff */
[-C--:B------:R-:W-:Y:S01]  /*b120*/  LEA.HI.SX32 R139, R162, R153.reuse, 0x1b ;  /* 0x00000099a28b7211 */ /* 0x080fe200078fdaff */
[----:B------:R-:W-:Y:S01]  /*b130*/  FMUL.FTZ R230, R15, R230 ;  /* 0x000000e60fe67220 */ /* 0x000fe20000410000 */
[----:B------:R-:W-:Y:S01]  /*b140*/  LEA.HI.SX32 R140, R164, R153, 0x1b ;  /* 0x00000099a48c7211 */ /* 0x000fe200078fdaff */
[----:B------:R-:W-:Y:S01]  /*b150*/  FMUL.FTZ R242, R14, R171 ;  /* 0x000000ab0ef27220 */ /* 0x000fe20000410000 */
[----:B--2---:R-:W-:Y:S01]  /*b160*/  IADD3 R156, R153, 0x1c0, RZ ;  /* 0x000001c0999c7810 */ /* 0x004fe20007ffe0ff */
[----:B------:R-:W-:Y:S01]  /*b170*/  FMUL.FTZ R171, R93, R120 ;  /* 0x000000785dab7220 */ /* 0x000fe20000410000 */
[-C--:B------:R-:W-:Y:S01]  /*b180*/  LEA.HI.SX32 R160, R172, R153.reuse, 0x1b ;  /* 0x00000099aca07211 */ /* 0x080fe200078fdaff */
[----:B------:R-:W-:Y:S01]  /*b190*/  FMUL.FTZ R226, R13, R226 ;  /* 0x000000e20de27220 */ /* 0x000fe20000410000 */
[-C--:B------:R-:W-:Y:S01]  /*b1a0*/  LEA.HI.SX32 R141, R156, R153.reuse, 0x1b ;  /* 0x000000999c8d7211 */ /* 0x080fe200078fdaff */
[----:B------:R-:W-:Y:S01]  /*b1b0*/  FMUL.FTZ R222, R11, R222 ;  /* 0x000000de0bde7220 */ /* 0x000fe20000410000 */
[-C--:B------:R-:W-:Y:S01]  /*b1c0*/  LEA.HI.SX32 R156, R168, R153.reuse, 0x1b ;  /* 0x00000099a89c7211 */ /* 0x080fe200078fdaff */
[C---:B------:R-:W-:Y:S01]  /*b1d0*/  FMUL.FTZ R218, R9.reuse, R218 ;  /* 0x000000da09da7220 */ /* 0x040fe20000410000 */
[-C--:B------:R-:W-:Y:S01]  /*b1e0*/  LEA.HI.SX32 R161, R174, R153.reuse, 0x1b ;  /* 0x00000099aea17211 */ /* 0x080fe200078fdaff */
[----:B------:R-:W-:Y:S01]  /*b1f0*/  FFMA.FTZ R170, -R9, R170, -RZ ;  /* 0x000000aa09aa7223 */ /* 0x000fe200000109ff */
[-C--:B------:R-:W-:Y:S01]  /*b200*/  LEA.HI.SX32 R162, R176, R153.reuse, 0x1b ;  /* 0x00000099b0a27211 */ /* 0x080fe200078fdaff */
[C---:B------:R-:W-:Y:S01]  /*b210*/  FMUL.FTZ R214, R7.reuse, R214 ;  /* 0x000000d607d67220 */ /* 0x040fe20000410000 */
[-C--:B------:R-:W-:Y:S01]  /*b220*/  LEA.HI.SX32 R163, R178, R153.reuse, 0x1b ;  /* 0x00000099b2a37211 */ /* 0x080fe200078fdaff */
[----:B------:R-:W-:Y:S01]  /*b230*/  FFMA.FTZ R216, -R7, R216, -RZ ;  /* 0x000000d807d87223 */ /* 0x000fe200000109ff */
[-C--:B------:R-:W-:Y:S01]  /*b240*/  LEA.HI.SX32 R164, R180, R153.reuse, 0x1b ;  /* 0x00000099b4a47211 */ /* 0x080fe200078fdaff */
[----:B------:R-:W-:Y:S01]  /*b250*/  FFMA.FTZ R208, -R6, R208, -RZ ;  /* 0x000000d006d07223 */ /* 0x000fe200000109ff */
[-C--:B------:R-:W-:Y:S01]  /*b260*/  LEA.HI.SX32 R146, R153, R153.reuse, 0x1b ;  /* 0x0000009999927211 */ /* 0x080fe200078fdaff */
[----:B------:R-:W0:Y:S01]  /*b270*/  LDS R183, [R238.X4+0x4300] ;  /* 0x00430000eeb77984 */ /* 0x000e220000004800 */
[----:B------:R-:W-:Y:S01]  /*b280*/  LEA.HI.SX32 R135, R158, R153, 0x1b ;  /* 0x000000999e877211 */ /* 0x000fe200078fdaff */
        /* <DEDUP_REMOVED lines=16> */
[----:B------:R-:W-:Y:S01]  /*b390*/  FMUL.FTZ R93, R122, UR48 ;  /* 0x000000307a5d7c20 */ /* 0x000fe20008410000 */
[----:B------:R-:W-:Y:S01]  /*b3a0*/  LEA.HI.SX32 R180, R234, R153, 0x1b ;  /* 0x00000099eab47211 */ /* 0x000fe200078fdaff */
        /* <DEDUP_REMOVED lines=33> */
[----:B-1----:R-:W-:-:S03]  /*b5c0*/  FMUL.FTZ R150, R12, R225 ;  /* 0x000000e10c967220 */ /* 0x002fc60000410000 */
[----:B------:R1:W-:Y:S01]  /*b5d0*/  STS [R117.X4+0x6334], R134 ;  /* 0x0063348675007388 */ /* 0x0003e20000004800 */
[----:B--2---:R-:W-:-:S03]  /*b5e0*/  FFMA.FTZ R148, -R12, R223, -RZ ;  /* 0x000000df0c947223 */ /* 0x004fc600000109ff */
[----:B------:R2:W-:Y:S01]  /*b5f0*/  STS [R117.X4+0x6320], R150 ;  /* 0x0063209675007388 */ /* 0x0005e20000004800 */
[----:B-----5:R-:W-:-:S03]  /*b600*/  FFMA.FTZ R136, -R8, R215, -RZ ;  /* 0x000000d708887223 */ /* 0x020fc600000109ff */
        /* <DEDUP_REMOVED lines=12> */
[----:B-----5:R-:W-:Y:S02]  /*b6d0*/  FFMA.FTZ R136, -R2, R207, -RZ ;  /* 0x000000cf02887223 */ /* 0x020fe400000109ff */
[----:B------:R5:W-:Y:S01]  /*b6e0*/  STS [R117.X4+0x6340], R150 ;  /* 0x0063409675007388 */ /* 0x000be20000004800 */
[----:B------:R-:W-:Y:S01]  /*b6f0*/  ISETP.GE.AND P0, PT, R134, 0x1, PT ;  /* 0x000000018600780c */ /* 0x000fe20003f06270 */
[----:B-1----:R-:W-:Y:S02]  /*b700*/  FMUL.FTZ R230, R10, R221 ;  /* 0x000000dd0ae67220 */ /* 0x002fe40000410000 */
[----:B------:R1:W-:Y:S01]  /*b710*/  STS [R117.X4+0x6350], R138 ;  /* 0x0063508a75007388 */ /* 0x0003e20000004800 */
[----:B--2---:R-:W-:-:S03]  /*b720*/  FMUL.FTZ R158, R2, R197 ;  /* 0x000000c5029e7220 */ /* 0x004fc60000410000 */
[----:B------:R2:W-:Y:S01]  /*b730*/  STS [R117.X4+0x6360], R148 ;  /* 0x0063609475007388 */ /* 0x0005e20000004800 */
[----:B------:R-:W-:Y:S02]  /*b740*/  FMUL.FTZ R197, R120, UR48 ;  /* 0x0000003078c57c20 */ /* 0x000fe40008410000 */
[----:B-----5:R-:W-:Y:S01]  /*b750*/  FMUL.FTZ R150, R3, R203 ;  /* 0x000000cb03967220 */ /* 0x020fe20000410000 */
[----:B------:R5:W-:Y:S01]  /*b760*/  STS [R117.X4+0x6374], R136 ;  /* 0x0063748875007388 */ /* 0x000be20000004800 */
[----:B------:R-:W-:Y:S02]  /*b770*/  FMUL.FTZ R203, R193, UR48 ;  /* 0x00000030c1cb7c20 */ /* 0x000fe40008410000 */
[----:B-1----:R-:W-:Y:S01]  /*b780*/  FFMA.FTZ R138, -R0, R233, -RZ ;  /* 0x000000e9008a7223 */ /* 0x002fe200000109ff */
[----:B------:R-:W-:Y:S01]  /*b790*/  STS [R117.X4+0x6310], R242 ;  /* 0x006310f275007388 */ /* 0x000fe20000004800 */
[----:B------:R-:W-:Y:S02]  /*b7a0*/  FMUL.FTZ R120, R192, UR48 ;  /* 0x00000030c0787c20 */ /* 0x000fe40008410000 */
[----:B--2---:R-:W-:Y:S01]  /*b7b0*/  FMUL.FTZ R148, R0, R229 ;  /* 0x000000e500947220 */ /* 0x004fe20000410000 */
[----:B------:R-:W-:Y:S01]  /*b7c0*/  STS [R117.X4+0x6318], R226 ;  /* 0x006318e275007388 */ /* 0x000fe20000004800 */
[----:B------:R-:W-:-:S02]  /*b7d0*/  FFMA.FTZ R197, R144, UR41, R197 ;  /* 0x0000002990c57c23 */ /* 0x000fc400080100c5 */
[----:B-----5:R-:W-:Y:S01]  /*b7e0*/  FFMA.FTZ R136, R142, UR41, R93 ;  /* 0x000000298e887c23 */ /* 0x020fe2000801005d */
[----:B------:R-:W-:Y:S01]  /*b7f0*/  STS [R117.X4+0x6328], R222 ;  /* 0x006328de75007388 */ /* 0x000fe20000004800 */
[----:B------:R-:W-:Y:S02]  /*b800*/  FMUL.FTZ R93, R189, UR48 ;  /* 0x00000030bd5d7c20 */ /* 0x000fe40008410000 */
[----:B------:R-:W-:Y:S01]  /*b810*/  FFMA.FTZ R203, R194, UR41, -R203 ;  /* 0x00000029c2cb7c23 */ /* 0x000fe200080108cb */
[----:B------:R-:W-:Y:S01]  /*b820*/  STS [R117.X4+0x6330], R230 ;  /* 0x006330e675007388 */ /* 0x000fe20000004800 */
[----:B------:R-:W-:-:S03]  /*b830*/  FFMA.FTZ R120, R191, UR41, R120 ;  /* 0x00000029bf787c23 */ /* 0x000fc60008010078 */
[----:B------:R-:W-:Y:S04]  /*b840*/  STS [R117.X4+0x6338], R218 ;  /* 0x006338da75007388 */ /* 0x000fe80000004800 */
[----:B------:R-:W-:Y:S04]  /*b850*/  STS [R117.X4+0x633c], R170 ;  /* 0x00633caa75007388 */ /* 0x000fe80000004800 */
[----:B------:R-:W-:Y:S04]  /*b860*/  STS [R117.X4+0x6348], R214 ;  /* 0x006348d675007388 */ /* 0x000fe80000004800 */
[----:B------:R-:W-:Y:S04]  /*b870*/  STS [R117.X4+0x634c], R216 ;  /* 0x00634cd875007388 */ /* 0x000fe80000004800 */
[----:B------:R1:W-:Y:S04]  /*b880*/  STS [R117.X4+0x6354], R208 ;  /* 0x006354d075007388 */ /* 0x0003e80000004800 */
[----:B------:R-:W-:Y:S04]  /*b890*/  STS [R117.X4+0x635c], R210 ;  /* 0x00635cd275007388 */ /* 0x000fe80000004800 */
[----:B------:R-:W-:Y:S01]  /*b8a0*/  STS [R117.X4+0x6364], R212 ;  /* 0x006364d475007388 */ /* 0x000fe20000004800 */
[----:B-1----:R-:W-:-:S03]  /*b8b0*/  FFMA.FTZ R208, R122, UR41, -R147 ;  /* 0x000000297ad07c23 */ /* 0x002fc60008010893 */
[----:B------:R-:W-:Y:S04]  /*b8c0*/  STS [R117.X4+0x6368], R150 ;  /* 0x0063689675007388 */ /* 0x000fe80000004800 */
[----:B------:R1:W-:Y:S04]  /*b8d0*/  STS [R117.X4+0x636c], R202 ;  /* 0x00636cca75007388 */ /* 0x0003e80000004800 */
[----:B------:R-:W-:Y:S04]  /*b8e0*/  STS [R117.X4+0x6370], R158 ;  /* 0x0063709e75007388 */ /* 0x000fe80000004800 */
[----:B------:R2:W-:Y:S01]  /*b8f0*/  STS [R117.X4+0x6378], R148 ;  /* 0x0063789475007388 */ /* 0x0005e20000004800 */
[----:B-1----:R-:W-:-:S03]  /*b900*/  FMUL.FTZ R202, R194, UR48 ;  /* 0x00000030c2ca7c20 */ /* 0x002fc60008410000 */
[----:B------:R1:W-:Y:S01]  /*b910*/  STS [R117.X4+0x637c], R138 ;  /* 0x00637c8a75007388 */ /* 0x0003e20000004800 */
[----:B------:R-:W-:Y:S02]  /*b920*/  FFMA.FTZ R202, R193, UR41, R202 ;  /* 0x00000029c1ca7c23 */ /* 0x000fe400080100ca */
[C---:B--2---:R-:W-:Y:S02]  /*b930*/  FMUL.FTZ R148, R190.reuse, UR48 ;  /* 0x00000030be947c20 */ /* 0x044fe40008410000 */
[----:B-1----:R-:W-:Y:S02]  /*b940*/  FMUL.FTZ R117, R191, UR48 ;  /* 0x00000030bf757c20 */ /* 0x002fe40008410000 */
[----:B------:R-:W-:Y:S02]  /*b950*/  FFMA.FTZ R138, R190, UR41, -R93 ;  /* 0x00000029be8a7c23 */ /* 0x000fe4000801085d */
[----:B------:R-:W-:Y:S02]  /*b960*/  FFMA.FTZ R170, R192, UR41, -R117 ;  /* 0x00000029c0aa7c23 */ /* 0x000fe40008010875 */
[----:B------:R-:W-:Y:S01]  /*b970*/  FFMA.FTZ R93, R189, UR41, R148 ;  /* 0x00000029bd5d7c23 */ /* 0x000fe20008010094 */
        /* <DEDUP_REMOVED lines=56> */
.L_x_8020:
[----:B0--34-:R-:W-:Y:S05]  /*bd00*/  BSYNC B0 ;  /* 0x0000000000007941 */ /* 0x019fea0003800000 */
.L_x_8019:
        /* <DEDUP_REMOVED lines=11> */
[----:B------:R-:W-:Y:S01]  /*bdc0*/  FADD.FTZ R95, R95, R116 ;  /* 0x000000745f5f7221 */ /* 0x000fe20000010000 */
        /* <DEDUP_REMOVED lines=56> */
.L_x_8022:
[----:B01----:R-:W-:Y:S05]  /*c150*/  BSYNC B0 ;  /* 0x0000000000007941 */ /* 0x003fea0003800000 */
.L_x_8021:
[----:B------:R-:W0:Y:S01]  /*c160*/  LDS R133, [R133.X4+0x6500] ;  /* 0x0065000085857984 */ /* 0x000e220000004800 */
[----:B------:R-:W-:Y:S01]  /*c170*/  BSSY B0, `(.L_x_8023) ;  /* 0x0000004000007945 */ /* 0x000fe20003800000 */
[----:B------:R-:W-:Y:S05]  /*c180*/  @!P1 BRA `(.L_x_8024) ;  /* 0x0000002000009947 */ /* 0x000fea0003800000 */
[----:B------:R1:W-:Y:S04]  /*c190*/  RED.E.ADD.F32.FTZ.RN.STRONG.GPU [R116.64+-0x1e00], R185 ;  /* 0xffe200b97400798e */ /* 0x0003e8000c10e79a */
[----:B0-----:R1:W-:Y:S02]  /*c1a0*/  RED.E.ADD.F32.FTZ.RN.STRONG.GPU [R146.64+-0x1e00], R133 ;  /* 0xffe200859200798e */ /* 0x0013e4000c10e79a */
.L_x_8024:
[----:B------:R-:W-:Y:S05]  /*c1b0*/  BSYNC B0 ;  /* 0x0000000000007941 */ /* 0x000fea0003800000 */
.L_x_8023:
[----:B------:R-:W2:Y:S01]  /*c1c0*/  LDS R135, [R135.X4+0x6600] ;  /* 0x0066000087877984 */ /* 0x000ea20000004800 */
[----:B------:R-:W-:Y:S01]  /*c1d0*/  BSSY B0, `(.L_x_8025) ;  /* 0x0000004000007945 */ /* 0x000fe20003800000 */
[----:B------:R-:W-:Y:S05]  /*c1e0*/  @!P2 BRA `(.L_x_8026) ;  /* 0x000000200000a947 */ /* 0x000fea0003800000 */
[----:B------:R3:W-:Y:S04]  /*c1f0*/  RED.E.ADD.F32.FTZ.RN.STRONG.GPU [R116.64+-0x1d00], R187 ;  /* 0xffe300bb7400798e */ /* 0x0007e8000c10e79a */
[----:B--2---:R3:W-:Y:S02]  /*c200*/  RED.E.ADD.F32.FTZ.RN.STRONG.GPU [R146.64+-0x1d00], R135 ;  /* 0xffe300879200798e */ /* 0x0047e4000c10e79a */
.L_x_8026:
[----:B------:R-:W-:Y:S05]  /*c210*/  BSYNC B0 ;  /* 0x0000000000007941 */ /* 0x000fea0003800000 */
.L_x_8025:
        /* <DEDUP_REMOVED lines=12> */
.L_x_8028:
[----:B------:R-:W-:Y:S05]  /*c2e0*/  BSYNC B0 ;  /* 0x0000000000007941 */ /* 0x000fea0003800000 */
.L_x_8027:
[----:B------:R-:W1:Y:S01]  /*c2f0*/  LDS R139, [R139.X4+0x6800] ;  /* 0x006800008b8b7984 */ /* 0x000e620000004800 */
[----:B------:R-:W-:Y:S01]  /*c300*/  BSSY B0, `(.L_x_8029) ;  /* 0x0000004000007945 */ /* 0x000fe20003800000 */
[----:B------:R-:W-:Y:S05]  /*c310*/  @!P0 BRA `(.L_x_8030) ;  /* 0x0000002000008947 */ /* 0x000fea0003800000 */
[----:B------:R3:W-:Y:S04]  /*c320*/  RED.E.ADD.F32.FTZ.RN.STRONG.GPU [R116.64+-0x1b00], R199 ;  /* 0xffe500c77400798e */ /* 0x0007e8000c10e79a */
[----:B-1----:R3:W-:Y:S02]  /*c330*/  RED.E.ADD.F32.FTZ.RN.STRONG.GPU [R146.64+-0x1b00], R139 ;  /* 0xffe5008b9200798e */ /* 0x0027e4000c10e79a */
.L_x_8030:
[----:B------:R-:W-:Y:S05]  /*c340*/  BSYNC B0 ;  /* 0x0000000000007941 */ /* 0x000fea0003800000 */
.L_x_8029:
[----:B------:R3:W4:Y:S01]  /*c350*/  LDS R115, [R140.X4+0x6900] ;  /* 0x006900008c737984 */ /* 0x0007220000004800 */
[----:B------:R-:W-:Y:S01]  /*c360*/  BSSY B0, `(.L_x_8031) ;  /* 0x0000004000007945 */ /* 0x000fe20003800000 */
[----:B------:R-:W-:Y:S05]  /*c370*/  @!P1 BRA `(.L_x_8032) ;  /* 0x0000002000009947 */ /* 0x000fea0003800000 */
[----:B------:R3:W-:Y:S04]  /*c380*/  RED.E.ADD.F32.FTZ.RN.STRONG.GPU [R116.64+-0x1a00], R201 ;  /* 0xffe600c97400798e */ /* 0x0007e8000c10e79a */
[----:B----4-:R3:W-:Y:S02]  /*c390*/  RED.E.ADD.F32.FTZ.RN.STRONG.GPU [R146.64+-0x1a00], R115 ;  /* 0xffe600739200798e */ /* 0x0107e4000c10e79a */
.L_x_8032:
[----:B------:R-:W-:Y:S05]  /*c3a0*/  BSYNC B0 ;  /* 0x0000000000007941 */ /* 0x000fea0003800000 */
.L_x_8031:
[----:B------:R-:W3:Y:S01]  /*c3b0*/  LDS R141, [R141.X4+0x6a00] ;  /* 0x006a00008d8d7984 */ /* 0x000ee20000004800 */
[----:B------:R-:W-:Y:S01]  /*c3c0*/  BSSY B0, `(.L_x_8033) ;  /* 0x0000004000007945 */ /* 0x000fe20003800000 */
[----:B------:R-:W-:Y:S05]  /*c3d0*/  @!P2 BRA `(.L_x_8034) ;  /* 0x000000200000a947 */ /* 0x000fea0003800000 */
[----:B------:R4:W-:Y:S04]  /*c3e0*/  RED.E.ADD.F32.FTZ.RN.STRONG.GPU [R116.64+-0x1900], R205 ;  /* 0xffe700cd7400798e */ /* 0x0009e8000c10e79a */
[----:B---3--:R4:W-:Y:S02]  /*c3f0*/  RED.E.ADD.F32.FTZ.RN.STRONG.GPU [R146.64+-0x1900], R141 ;  /* 0xffe7008d9200798e */ /* 0x0089e4000c10e79a */
.L_x_8034:
[----:B------:R-:W-:Y:S05]  /*c400*/  BSYNC B0 ;  /* 0x0000000000007941 */ /* 0x000fea0003800000 */
.L_x_8033:
[----:B------:R-:W4:Y:S01]  /*c410*/  LDS R143, [R143.X4+0x6b00] ;  /* 0x006b00008f8f7984 */ /* 0x000f220000004800 */
[----:B------:R-:W-:Y:S01]  /*c420*/  BSSY B0, `(.L_x_8035) ;  /* 0x0000004000007945 */ /* 0x000fe20003800000 */
[----:B------:R-:W-:Y:S05]  /*c430*/  @!P3 BRA `(.L_x_8036) ;  /* 0x000000200000b947 */ /* 0x000fea0003800000 */
[----:B------:R4:W-:Y:S04]  /*c440*/  RED.E.ADD.F32.FTZ.RN.STRONG.GPU [R116.64+-0x1800], R231 ;  /* 0xffe800e77400798e */ /* 0x0009e8000c10e79a */
[----:B----4-:R4:W-:Y:S02]  /*c450*/  RED.E.ADD.F32.FTZ.RN.STRONG.GPU [R146.64+-0x1800], R143 ;  /* 0xffe8008f9200798e */ /* 0x0109e4000c10e79a */
.L_x_8036:
[----:B------:R-:W-:Y:S05]  /*c460*/  BSYNC B0 ;  /* 0x0000000000007941 */ /* 0x000fea0003800000 */
.L_x_8035:
[----:B------:R-:W4:Y:S01]  /*c470*/  LDS R145, [R145.X4+0x6c00] ;  /* 0x006c000091917984 */ /* 0x000f220000004800 */
[----:B------:R-:W-:Y:S01]  /*c480*/  BSSY B0, `(.L_x_8037) ;  /* 0x0000004000007945 */ /* 0x000fe20003800000 */
[----:B------:R-:W-:Y:S05]  /*c490*/  @!P4 BRA `(.L_x_8038) ;  /* 0x000000200000c947 */ /* 0x000fea0003800000 */
[----:B------:R4:W-:Y:S04]  /*c4a0*/  RED.E.ADD.F32.FTZ.RN.STRONG.GPU [R116.64+-0x1700], R235 ;  /* 0xffe900eb7400798e */ /* 0x0009e8000c10e79a */
[----:B----4-:R4:W-:Y:S02]  /*c4b0*/  RED.E.ADD.F32.FTZ.RN.STRONG.GPU [R146.64+-0x1700], R145 ;  /* 0xffe900919200798e */ /* 0x0109e4000c10e79a */
.L_x_8038:
[----:B------:R-:W-:Y:S05]  /*c4c0*/  BSYNC B0 ;  /* 0x0000000000007941 */ /* 0x000fea0003800000 */
.L_x_8037:
[----:B---34-:R3:W4:Y:S01]  /*c4d0*/  LDS R115, [R156.X4+0x6d00] ;  /* 0x006d00009c737984 */ /* 0x0187220000004800 */
[----:B------:R-:W-:Y:S01]  /*c4e0*/  BSSY B0, `(.L_x_8039) ;  /* 0x0000004000007945 */ /* 0x000fe20003800000 */
[----:B------:R-:W-:Y:S05]  /*c4f0*/  @!P5 BRA `(.L_x_8040) ;  /* 0x000000200000d947 */ /* 0x000fea0003800000 */
[----:B------:R3:W-:Y:S04]  /*c500*/  RED.E.ADD.F32.FTZ.RN.STRONG.GPU [R116.64+-0x1600], R237 ;  /* 0xffea00ed7400798e */ /* 0x0007e8000c10e79a */
[----:B----4-:R3:W-:Y:S02]  /*c510*/  RED.E.ADD.F32.FTZ.RN.STRONG.GPU [R146.64+-0x1600], R115 ;  /* 0xffea00739200798e */ /* 0x0107e4000c10e79a */
.L_x_8040:
[----:B------:R-:W-:Y:S05]  /*c520*/  BSYNC B0 ;  /* 0x0000000000007941 */ /* 0x000fea0003800000 */
.L_x_8039:
        /* <DEDUP_REMOVED lines=12> */
.L_x_8042:
[----:B---3--:R-:W-:Y:S05]  /*c5f0*/  BSYNC B0 ;  /* 0x0000000000007941 */ /* 0x008fea0003800000 */
.L_x_8041:
[----:B------:R-:W3:Y:S01]  /*c600*/  LDS R161, [R161.X4+0x6f00] ;  /* 0x006f0000a1a17984 */ /* 0x000ee20000004800 */
[----:B------:R-:W-:Y:S01]  /*c610*/  BSSY B0, `(.L_x_8043) ;  /* 0x0000004000007945 */ /* 0x000fe20003800000 */
[----:B------:R-:W-:Y:S05]  /*c620*/  @!P0 BRA `(.L_x_8044) ;  /* 0x0000002000008947 */ /* 0x000fea0003800000 */
[----:B------:R4:W-:Y:S04]  /*c630*/  RED.E.ADD.F32.FTZ.RN.STRONG.GPU [R116.64+-0x1400], R241 ;  /* 0xffec00f17400798e */ /* 0x0009e8000c10e79a */
[----:B---3--:R4:W-:Y:S02]  /*c640*/  RED.E.ADD.F32.FTZ.RN.STRONG.GPU [R146.64+-0x1400], R161 ;  /* 0xffec00a19200798e */ /* 0x0089e4000c10e79a */
.L_x_8044:
[----:B------:R-:W-:Y:S05]  /*c650*/  BSYNC B0 ;  /* 0x0000000000007941 */ /* 0x000fea0003800000 */
.L_x_8043:
[----:B----4-:R4:W3:Y:S01]  /*c660*/  LDS R115, [R162.X4+0x7000] ;  /* 0x00700000a2737984 */ /* 0x0108e20000004800 */
[----:B------:R-:W-:Y:S01]  /*c670*/  BSSY B0, `(.L_x_8045) ;  /* 0x0000004000007945 */ /* 0x000fe20003800000 */
[----:B------:R-:W-:Y:S05]  /*c680*/  @!P1 BRA `(.L_x_8046) ;  /* 0x0000002000009947 */ /* 0x000fea0003800000 */
[----:B------:R4:W-:Y:S04]  /*c690*/  RED.E.ADD.F32.FTZ.RN.STRONG.GPU [R116.64+-0x1300], R243 ;  /* 0xffed00f37400798e */ /* 0x0009e8000c10e79a */
[----:B---3--:R4:W-:Y:S02]  /*c6a0*/  RED.E.ADD.F32.FTZ.RN.STRONG.GPU [R146.64+-0x1300], R115 ;  /* 0xffed00739200798e */ /* 0x0089e4000c10e79a */
.L_x_8046:
[----:B------:R-:W-:Y:S05]  /*c6b0*/  BSYNC B0 ;  /* 0x0000000000007941 */ /* 0x000fea0003800000 */
.L_x_8045:
[----:B------:R-:W4:Y:S01]  /*c6c0*/  LDS R163, [R163.X4+0x7100] ;  /* 0x00710000a3a37984 */ /* 0x000f220000004800 */
[----:B------:R-:W-:Y:S01]  /*c6d0*/  BSSY B0, `(.L_x_8047) ;  /* 0x0000004000007945 */ /* 0x000fe20003800000 */
[----:B------:R-:W-:Y:S05]  /*c6e0*/  @!P2 BRA `(.L_x_8048) ;  /* 0x000000200000a947 */ /* 0x000fea0003800000 */
[----:B------:R4:W-:Y:S04]  /*c6f0*/  RED.E.ADD.F32.FTZ.RN.STRONG.GPU [R116.64+-0x1200], R245 ;  /* 0xffee00f57400798e */ /* 0x0009e8000c10e79a */
[----:B----4-:R4:W-:Y:S02]  /*c700*/  RED.E.ADD.F32.FTZ.RN.STRONG.GPU [R146.64+-0x1200], R163 ;  /* 0xffee00a39200798e */ /* 0x0109e4000c10e79a */
.L_x_8048:
[----:B------:R-:W-:Y:S05]  /*c710*/  BSYNC B0 ;  /* 0x0000000000007941 */ /* 0x000fea0003800000 */
.L_x_8047:
[----:B---34-:R3:W4:Y:S01]  /*c720*/  LDS R115, [R164.X4+0x7200] ;  /* 0x00720000a4737984 */ /* 0x0187220000004800 */
[----:B------:R-:W-:Y:S01]  /*c730*/  BSSY B0, `(.L_x_8049) ;  /* 0x0000004000007945 */ /* 0x000fe20003800000 */
[----:B------:R-:W-:Y:S05]  /*c740*/  @!P3 BRA `(.L_x_8050) ;  /* 0x000000200000b947 */ /* 0x000fea0003800000 */
[----:B------:R3:W-:Y:S04]  /*c750*/  RED.E.ADD.F32.FTZ.RN.STRONG.GPU [R116.64+-0x1100], R247 ;  /* 0xffef00f77400798e */ /* 0x0007e8000c10e79a */
[----:B----4-:R3:W-:Y:S02]  /*c760*/  RED.E.ADD.F32.FTZ.RN.STRONG.GPU [R146.64+-0x1100], R115 ;  /* 0xffef00739200798e */ /* 0x0107e4000c10e79a */
.L_x_8050:
[----:B------:R-:W-:Y:S05]  /*c770*/  BSYNC B0 ;  /* 0x0000000000007941 */ /* 0x000fea0003800000 */
.L_x_8049:
[----:B------:R-:W3:Y:S01]  /*c780*/  LDS R165, [R165.X4+0x7300] ;  /* 0x00730000a5a57984 */ /* 0x000ee20000004800 */
[----:B------:R-:W-:Y:S01]  /*c790*/  BSSY B0, `(.L_x_8051) ;  /* 0x0000004000007945 */ /* 0x000fe20003800000 */
[----:B------:R-:W-:Y:S05]  /*c7a0*/  @!P4 BRA `(.L_x_8052) ;  /* 0x000000200000c947 */ /* 0x000fea0003800000 */
[----:B------:R4:W-:Y:S04]  /*c7b0*/  RED.E.ADD.F32.FTZ.RN.STRONG.GPU [R116.64+-0x1000], R249 ;  /* 0xfff000f97400798e */ /* 0x0009e8000c10e79a */
[----:B---3--:R4:W-:Y:S02]  /*c7c0*/  RED.E.ADD.F32.FTZ.RN.STRONG.GPU [R146.64+-0x1000], R165 ;  /* 0xfff000a59200798e */ /* 0x0089e4000c10e79a */
.L_x_8052:
[----:B------:R-:W-:Y:S05]  /*c7d0*/  BSYNC B0 ;  /* 0x0000000000007941 */ /* 0x000fea0003800000 */
.L_x_8051:
[----:B---34-:R3:W4:Y:S01]  /*c7e0*/  LDS R115, [R166.X4+0x7400] ;  /* 0x00740000a6737984 */ /* 0x0187220000004800 */
[----:B------:R-:W-:Y:S01]  /*c7f0*/  BSSY B0, `(.L_x_8053) ;  /* 0x0000004000007945 */ /* 0x000fe20003800000 */
[----:B------:R-:W-:Y:S05]  /*c800*/  @!P5 BRA `(.L_x_8054) ;  /* 0x000000200000d947 */ /* 0x000fea0003800000 */
[----:B------:R3:W-:Y:S04]  /*c810*/  RED.E.ADD.F32.FTZ.RN.STRONG.GPU [R116.64+-0xf00], R251 ;  /* 0xfff100fb7400798e */ /* 0x0007e8000c10e79a */
[----:B----4-:R3:W-:Y:S02]  /*c820*/  RED.E.ADD.F32.FTZ.RN.STRONG.GPU [R146.64+-0xf00], R115 ;  /* 0xfff100739200798e */ /* 0x0107e4000c10e79a */
.L_x_8054:
[----:B------:R-:W-:Y:S05]  /*c830*/  BSYNC B0 ;  /* 0x0000000000007941 */ /* 0x000fea0003800000 */
.L_x_8053:
        /* <DEDUP_REMOVED lines=12> */
.L_x_8056:
[----:B------:R-:W-:Y:S05]  /*c900*/  BSYNC B0 ;  /* 0x0000000000007941 */ /* 0x000fea0003800000 */
.L_x_8055:
[----:B---34-:R3:W4:Y:S01]  /*c910*/  LDS R115, [R168.X4+0x7600] ;  /* 0x00760000a8737984 */ /* 0x0187220000004800 */
[----:B------:R-:W-:Y:S01]  /*c920*/  BSSY B0, `(.L_x_8057) ;  /* 0x0000004000007945 */ /* 0x000fe20003800000 */
[----:B------:R-:W-:Y:S05]  /*c930*/  @!P0 BRA `(.L_x_8058) ;  /* 0x0000002000008947 */ /* 0x000fea0003800000 */
[----:B------:R3:W-:Y:S04]  /*c940*/  RED.E.ADD.F32.FTZ.RN.STRONG.GPU [R116.64+-0xd00], R186 ;  /* 0xfff300ba7400798e */ /* 0x0007e8000c10e79a */
[----:B----4-:R3:W-:Y:S02]  /*c950*/  RED.E.ADD.F32.FTZ.RN.STRONG.GPU [R146.64+-0xd00], R115 ;  /* 0xfff300739200798e */ /* 0x0107e4000c10e79a */
.L_x_8058:
[----:B------:R-:W-:Y:S05]  /*c960*/  BSYNC B0 ;  /* 0x0000000000007941 */ /* 0x000fea0003800000 */
.L_x_8057:
[----:B------:R-:W3:Y:S01]  /*c970*/  LDS R169, [R169.X4+0x7700] ;  /* 0x00770000a9a97984 */ /* 0x000ee20000004800 */
[----:B------:R-:W-:Y:S01]  /*c980*/  BSSY B0, `(.L_x_8059) ;  /* 0x0000004000007945 */ /* 0x000fe20003800000 */
[----:B------:R-:W-:Y:S05]  /*c990*/  @!P1 BRA `(.L_x_8060) ;  /* 0x0000002000009947 */ /* 0x000fea0003800000 */
[----:B------:R4:W-:Y:S04]  /*c9a0*/  RED.E.ADD.F32.FTZ.RN.STRONG.GPU [R116.64+-0xc00], R188 ;  /* 0xfff400bc7400798e */ /* 0x0009e8000c10e79a */
[----:B---3--:R4:W-:Y:S02]  /*c9b0*/  RED.E.ADD.F32.FTZ.RN.STRONG.GPU [R146.64+-0xc00], R169 ;  /* 0xfff400a99200798e */ /* 0x0089e4000c10e79a */
.L_x_8060:
[----:B------:R-:W-:Y:S05]  /*c9c0*/  BSYNC B0 ;  /* 0x0000000000007941 */ /* 0x000fea0003800000 */
.L_x_8059:
[----:B---34-:R3:W4:Y:S01]  /*c9d0*/  LDS R115, [R172.X4+0x7800] ;  /* 0x00780000ac737984 */ /* 0x0187220000004800 */
[----:B------:R-:W-:Y:S01]  /*c9e0*/  BSSY B0, `(.L_x_8061) ;  /* 0x0000004000007945 */ /* 0x000fe20003800000 */
[----:B------:R-:W-:Y:S05]  /*c9f0*/  @!P2 BRA `(.L_x_8062) ;  /* 0x000000200000a947 */ /* 0x000fea0003800000 */
[----:B------:R3:W-:Y:S04]  /*ca00*/  RED.E.ADD.F32.FTZ.RN.STRONG.GPU [R116.64+-0xb00], R196 ;  /* 0xfff500c47400798e */ /* 0x0007e8000c10e79a */
[----:B----4-:R3:W-:Y:S02]  /*ca10*/  RED.E.ADD.F32.FTZ.RN.STRONG.GPU [R146.64+-0xb00], R115 ;  /* 0xfff500739200798e */ /* 0x0107e4000c10e79a */
.L_x_8062:
[----:B------:R-:W-:Y:S05]  /*ca20*/  BSYNC B0 ;  /* 0x0000000000007941 */ /* 0x000fea0003800000 */
.L_x_8061:
[----:B------:R-:W3:Y:S01]  /*ca30*/  LDS R173, [R173.X4+0x7900] ;  /* 0x00790000adad7984 */ /* 0x000ee20000004800 */
[----:B------:R-:W-:Y:S01]  /*ca40*/  BSSY B0, `(.L_x_8063) ;  /* 0x0000004000007945 */ /* 0x000fe20003800000 */
[----:B------:R-:W-:Y:S05]  /*ca50*/  @!P3 BRA `(.L_x_8064) ;  /* 0x000000200000b947 */ /* 0x000fea0003800000 */
[----:B------:R4:W-:Y:S04]  /*ca60*/  RED.E.ADD.F32.FTZ.RN.STRONG.GPU [R116.64+-0xa00], R198 ;  /* 0xfff600c67400798e */ /* 0x0009e8000c10e79a */
[----:B---3--:R4:W-:Y:S02]  /*ca70*/  RED.E.ADD.F32.FTZ.RN.STRONG.GPU [R146.64+-0xa00], R173 ;  /* 0xfff600ad9200798e */ /* 0x0089e4000c10e79a */
.L_x_8064:
[----:B------:R-:W-:Y:S05]  /*ca80*/  BSYNC B0 ;  /* 0x0000000000007941 */ /* 0x000fea0003800000 */
.L_x_8063:
[----:B---34-:R3:W4:Y:S01]  /*ca90*/  LDS R115, [R174.X4+0x7a00] ;  /* 0x007a0000ae737984 */ /* 0x0187220000004800 */
[----:B------:R-:W-:Y:S01]  /*caa0*/  BSSY B0, `(.L_x_8065) ;  /* 0x0000004000007945 */ /* 0x000fe20003800000 */
[----:B------:R-:W-:Y:S05]  /*cab0*/  @!P4 BRA `(.L_x_8066) ;  /* 0x000000200000c947 */ /* 0x000fea0003800000 */
[----:B------:R3:W-:Y:S04]  /*cac0*/  RED.E.ADD.F32.FTZ.RN.STRONG.GPU [R116.64+-0x900], R200 ;  /* 0xfff700c87400798e */ /* 0x0007e8000c10e79a */
[----:B----4-:R3:W-:Y:S02]  /*cad0*/  RED.E.ADD.F32.FTZ.RN.STRONG.GPU [R146.64+-0x900], R115 ;  /* 0xfff700739200798e */ /* 0x0107e4000c10e79a */
.L_x_8066:
[----:B------:R-:W-:Y:S05]  /*cae0*/  BSYNC B0 ;  /* 0x0000000000007941 */ /* 0x000fea0003800000 */
.L_x_8065:
[----:B------:R-:W3:Y:S01]  /*caf0*/  LDS R175, [R175.X4+0x7b00] ;  /* 0x007b0000afaf7984 */ /* 0x000ee20000004800 */
[----:B------:R-:W-:Y:S01]  /*cb00*/  BSSY B0, `(.L_x_8067) ;  /* 0x0000004000007945 */ /* 0x000fe20003800000 */
[----:B------:R-:W-:Y:S05]  /*cb10*/  @!P5 BRA `(.L_x_8068) ;  /* 0x000000200000d947 */ /* 0x000fea0003800000 */
[----:B------:R4:W-:Y:S04]  /*cb20*/  RED.E.ADD.F32.FTZ.RN.STRONG.GPU [R116.64+-0x800], R204 ;  /* 0xfff800cc7400798e */ /* 0x0009e8000c10e79a */
[----:B---3--:R4:W-:Y:S02]  /*cb30*/  RED.E.ADD.F32.FTZ.RN.STRONG.GPU [R146.64+-0x800], R175 ;  /* 0xfff800af9200798e */ /* 0x0089e4000c10e79a */
.L_x_8068:
[----:B------:R-:W-:Y:S05]  /*cb40*/  BSYNC B0 ;  /* 0x0000000000007941 */ /* 0x000fea0003800000 */
.L_x_8067:
        /* <DEDUP_REMOVED lines=12> */
.L_x_8070:
[----:B---3--:R-:W-:Y:S05]  /*cc10*/  BSYNC B0 ;  /* 0x0000000000007941 */ /* 0x008fea0003800000 */
.L_x_8069:
[----:B------:R-:W3:Y:S01]  /*cc20*/  LDS R177, [R177.X4+0x7d00] ;  /* 0x007d0000b1b17984 */ /* 0x000ee20000004800 */
[----:B------:R-:W-:Y:S01]  /*cc30*/  BSSY B0, `(.L_x_8071) ;  /* 0x0000004000007945 */ /* 0x000fe20003800000 */
[----:B------:R-:W-:Y:S05]  /*cc40*/  @!P0 BRA `(.L_x_8072) ;  /* 0x0000002000008947 */ /* 0x000fea0003800000 */
[----:B------:R4:W-:Y:S04]  /*cc50*/  RED.E.ADD.F32.FTZ.RN.STRONG.GPU [R116.64+-0x600], R220 ;  /* 0xfffa00dc7400798e */ /* 0x0009e8000c10e79a */
[----:B---3--:R4:W-:Y:S02]  /*cc60*/  RED.E.ADD.F32.FTZ.RN.STRONG.GPU [R146.64+-0x600], R177 ;  /* 0xfffa00b19200798e */ /* 0x0089e4000c10e79a */
.L_x_8072:
[----:B------:R-:W-:Y:S05]  /*cc70*/  BSYNC B0 ;  /* 0x0000000000007941 */ /* 0x000fea0003800000 */
.L_x_8071:
[----:B----4-:R4:W3:Y:S01]  /*cc80*/  LDS R115, [R178.X4+0x7e00] ;  /* 0x007e0000b2737984 */ /* 0x0108e20000004800 */
[----:B------:R-:W-:Y:S01]  /*cc90*/  BSSY B0, `(.L_x_8073) ;  /* 0x0000004000007945 */ /* 0x000fe20003800000 */
[----:B------:R-:W-:Y:S05]  /*cca0*/  @!P1 BRA `(.L_x_8074) ;  /* 0x0000002000009947 */ /* 0x000fea0003800000 */
[----:B------:R4:W-:Y:S04]  /*ccb0*/  RED.E.ADD.F32.FTZ.RN.STRONG.GPU [R116.64+-0x500], R224 ;  /* 0xfffb00e07400798e */ /* 0x0009e8000c10e79a */
[----:B---3--:R4:W-:Y:S02]  /*ccc0*/  RED.E.ADD.F32.FTZ.RN.STRONG.GPU [R146.64+-0x500], R115 ;  /* 0xfffb00739200798e */ /* 0x0089e4000c10e79a */
.L_x_8074:
[----:B------:R-:W-:Y:S05]  /*ccd0*/  BSYNC B0 ;  /* 0x0000000000007941 */ /* 0x000fea0003800000 */
.L_x_8073:
[----:B------:R-:W4:Y:S01]  /*cce0*/  LDS R179, [R179.X4+0x7f00] ;  /* 0x007f0000b3b37984 */ /* 0x000f220000004800 */
[----:B------:R-:W-:Y:S01]  /*ccf0*/  BSSY B0, `(.L_x_8075) ;  /* 0x0000004000007945 */ /* 0x000fe20003800000 */
[----:B------:R-:W-:Y:S05]  /*cd00*/  @!P2 BRA `(.L_x_8076) ;  /* 0x000000200000a947 */ /* 0x000fea0003800000 */
[----:B------:R4:W-:Y:S04]  /*cd10*/  RED.E.ADD.F32.FTZ.RN.STRONG.GPU [R116.64+-0x400], R228 ;  /* 0xfffc00e47400798e */ /* 0x0009e8000c10e79a */
[----:B----4-:R4:W-:Y:S02]  /*cd20*/  RED.E.ADD.F32.FTZ.RN.STRONG.GPU [R146.64+-0x400], R179 ;  /* 0xfffc00b39200798e */ /* 0x0109e4000c10e79a */
.L_x_8076:
[----:B------:R-:W-:Y:S05]  /*cd30*/  BSYNC B0 ;  /* 0x0000000000007941 */ /* 0x000fea0003800000 */
.L_x_8075:
[----:B---34-:R3:W4:Y:S01]  /*cd40*/  LDS R115, [R180.X4+0x8000] ;  /* 0x00800000b4737984 */ /* 0x0187220000004800 */
[----:B------:R-:W-:Y:S01]  /*cd50*/  BSSY B0, `(.L_x_8077) ;  /* 0x0000004000007945 */ /* 0x000fe20003800000 */
[----:B------:R-:W-:Y:S05]  /*cd60*/  @!P3 BRA `(.L_x_8078) ;  /* 0x000000200000b947 */ /* 0x000fea0003800000 */
[----:B------:R3:W-:Y:S04]  /*cd70*/  RED.E.ADD.F32.FTZ.RN.STRONG.GPU [R116.64+-0x300], R232 ;  /* 0xfffd00e87400798e */ /* 0x0007e8000c10e79a */
[----:B----4-:R3:W-:Y:S02]  /*cd80*/  RED.E.ADD.F32.FTZ.RN.STRONG.GPU [R146.64+-0x300], R115 ;  /* 0xfffd00739200798e */ /* 0x0107e4000c10e79a */
.L_x_8078:
[----:B------:R-:W-:Y:S05]  /*cd90*/  BSYNC B0 ;  /* 0x0000000000007941 */ /* 0x000fea0003800000 */
.L_x_8077:
[----:B------:R-:W3:Y:S01]  /*cda0*/  LDS R181, [R181.X4+0x8100] ;  /* 0x00810000b5b57984 */ /* 0x000ee20000004800 */
[----:B------:R-:W-:Y:S01]  /*cdb0*/  BSSY B0, `(.L_x_8079) ;  /* 0x0000004000007945 */ /* 0x000fe20003800000 */
[----:B------:R-:W-:Y:S05]  /*cdc0*/  @!P4 BRA `(.L_x_8080) ;  /* 0x000000200000c947 */ /* 0x000fea0003800000 */
[----:B------:R4:W-:Y:S04]  /*cdd0*/  RED.E.ADD.F32.FTZ.RN.STRONG.GPU [R116.64+-0x200], R234 ;  /* 0xfffe00ea7400798e */ /* 0x0009e8000c10e79a */
[----:B---3--:R4:W-:Y:S02]  /*cde0*/  RED.E.ADD.F32.FTZ.RN.STRONG.GPU [R146.64+-0x200], R181 ;  /* 0xfffe00b59200798e */ /* 0x0089e4000c10e79a */
.L_x_8080:
[----:B------:R-:W-:Y:S05]  /*cdf0*/  BSYNC B0 ;  /* 0x0000000000007941 */ /* 0x000fea0003800000 */
.L_x_8079:
[----:B---34-:R3:W4:Y:S01]  /*ce00*/  LDS R115, [R182.X4+0x8200] ;  /* 0x00820000b6737984 */ /* 0x0187220000004800 */
[----:B------:R-:W-:Y:S01]  /*ce10*/  BSSY B0, `(.L_x_8081) ;  /* 0x0000004000007945 */ /* 0x000fe20003800000 */
[----:B------:R-:W-:Y:S05]  /*ce20*/  @!P5 BRA `(.L_x_8082) ;  /* 0x000000200000d947 */ /* 0x000fea0003800000 */
[----:B------:R3:W-:Y:S04]  /*ce30*/  RED.E.ADD.F32.FTZ.RN.STRONG.GPU [R116.64+-0x100], R236 ;  /* 0xffff00ec7400798e */ /* 0x0007e8000c10e79a */
[----:B----4-:R3:W-:Y:S02]  /*ce40*/  RED.E.ADD.F32.FTZ.RN.STRONG.GPU [R146.64+-0x100], R115 ;  /* 0xffff00739200798e */ /* 0x0107e4000c10e79a */
.L_x_8082:
[----:B------:R-:W-:Y:S05]  /*ce50*/  BSYNC B0 ;  /* 0x0000000000007941 */ /* 0x000fea0003800000 */
.L_x_8081:
        /* <DEDUP_REMOVED lines=10> */
[----:B------:R-:W-:Y:S02]  /*cf00*/  FFMA.FTZ R84, R49, R110, R111 ;  /* 0x0000006e31547223 */ /* 0x000fe4000001006f */
[----:B------:R-:W-:Y:S02]  /*cf10*/  FADD.FTZ R66, R87, R66 ;  /* 0x0000004257427221 */ /* 0x000fe40000010000 */
[----:B------:R-:W-:Y:S02]  /*cf20*/  FFMA.FTZ R87, R48, R109, R108 ;  /* 0x0000006d30577223 */ /* 0x000fe4000001006c */
[----:B------:R-:W-:-:S02]  /*cf30*/  FADD.FTZ R65, R84, R65 ;  /* 0x0000004154417221 */ /* 0x000fc40000010000 */
[----:B------:R-:W-:Y:S02]  /*cf40*/  FFMA.FTZ R84, R47, R106, R107 ;  /* 0x0000006a2f547223 */ /* 0x000fe4000001006b */
[----:B------:R-:W-:Y:S02]  /*cf50*/  FADD.FTZ R64, R87, R64 ;  /* 0x0000004057407221 */ /* 0x000fe40000010000 */
[----:B-1----:R-:W-:Y:S02]  /*cf60*/  @!P0 FADD.FTZ R95, R95, R116 ;  /* 0x000000745f5f8221 */ /* 0x002fe40000010000 */
[----:B------:R-:W-:Y:S02]  /*cf70*/  FFMA.FTZ R87, R46, R105, R104 ;  /* 0x000000692e577223 */ /* 0x000fe40000010068 */
[----:B---3--:R-:W-:Y:S01]  /*cf80*/  @!P0 FADD.FTZ R94, R94, R115 ;  /* 0x000000735e5e8221 */ /* 0x008fe20000010000 */
[----:B------:R-:W1:Y:S01]  /*cf90*/  SHFL.DOWN PT, R116, R95, 0x2, 0x1f ;  /* 0x08401f005f747f89 */ /* 0x000e6200000e0000 */
[----:B------:R-:W-:Y:S01]  /*cfa0*/  ISETP.GT.AND P0, PT, R154, 0x1d, PT ;  /* 0x0000001d9a00780c */ /* 0x000fe20003f04270 */
[----:B------:R-:W-:-:S02]  /*cfb0*/  FADD.FTZ R63, R84, R63 ;  /* 0x0000003f543f7221 */ /* 0x000fc40000010000 */
[----:B------:R-:W3:Y:S01]  /*cfc0*/  SHFL.DOWN PT, R115, R94, 0x2, 0x1f ;  /* 0x08401f005e737f89 */ /* 0x000ee200000e0000 */
[----:B------:R-:W-:Y:S02]  /*cfd0*/  FFMA.FTZ R84, R45, R102, R103 ;  /* 0x000000662d547223 */ /* 0x000fe40000010067 */
[----:B------:R-:W-:Y:S02]  /*cfe0*/  FADD.FTZ R62, R87, R62 ;  /* 0x0000003e573e7221 */ /* 0x000fe40000010000 */
[----:B------:R-:W-:Y:S02]  /*cff0*/  FFMA.FTZ R87, R44, R101, R100 ;  /* 0x000000652c577223 */ /* 0x000fe40000010064 */
[----:B------:R-:W-:Y:S02]  /*d000*/  FMUL.FTZ R91, R91, R122 ;  /* 0x0000007a5b5b7220 */ /* 0x000fe40000410000 */
[----:B------:R-:W-:Y:S02]  /*d010*/  FMUL.FTZ R208, R127, R208 ;  /* 0x000000d07fd07220 */ /* 0x000fe40000410000 */
[----:B------:R-:W-:-:S02]  /*d020*/  FMUL.FTZ R89, R89, R194 ;  /* 0x000000c259597220 */ /* 0x000fc40000410000 */
[----:B------:R-:W-:Y:S02]  /*d030*/  FMUL.FTZ R203, R130, R203 ;  /* 0x000000cb82cb7220 */ /* 0x000fe40000410000 */
[----:B------:R-:W-:Y:S02]  /*d040*/  FMUL.FTZ R170, R119, R170 ;  /* 0x000000aa77aa7220 */ /* 0x000fe40000410000 */
[----:B------:R-:W-:Y:S02]  /*d050*/  FMUL.FTZ R138, R123, R138 ;  /* 0x0000008a7b8a7220 */ /* 0x000fe40000410000 */
[----:B------:R-:W-:Y:S02]  /*d060*/  FADD.FTZ R61, R84, R61 ;  /* 0x0000003d543d7221 */ /* 0x000fe40000010000 */
[----:B-1----:R-:W-:Y:S02]  /*d070*/  @!P0 FADD.FTZ R95, R95, R116 ;  /* 0x000000745f5f8221 */ /* 0x002fe40000010000 */
[----:B------:R-:W-:-:S02]  /*d080*/  FFMA.FTZ R84, R43, R98, R99 ;  /* 0x000000622b547223 */ /* 0x000fc40000010063 */
[----:B---3--:R-:W-:Y:S01]  /*d090*/  @!P0 FADD.FTZ R94, R94, R115 ;  /* 0x000000735e5e8221 */ /* 0x008fe20000010000 */
[----:B------:R-:W1:Y:S01]  /*d0a0*/  SHFL.DOWN PT, R116, R95, 0x4, 0x1f ;  /* 0x08801f005f747f89 */ /* 0x000e6200000e0000 */
[----:B------:R-:W-:Y:S01]  /*d0b0*/  ISETP.GT.AND P0, PT, R154, 0x1b, PT ;  /* 0x0000001b9a00780c */ /* 0x000fe20003f04270 */
[----:B------:R-:W-:Y:S02]  /*d0c0*/  FFMA.FTZ R75, R98, R30, R75 ;  /* 0x0000001e624b7223 */ /* 0x000fe4000001004b */
[----:B------:R-:W3:Y:S01]  /*d0d0*/  SHFL.DOWN PT, R115, R94, 0x4, 0x1f ;  /* 0x08801f005e737f89 */ /* 0x000ee200000e0000 */
        /* <DEDUP_REMOVED lines=10> */
[----:B-1----:R-:W-:Y:S02]  /*d180*/  @!P0 FADD.FTZ R95, R95, R116 ;  /* 0x000000745f5f8221 */ /* 0x002fe40000010000 */
[----:B------:R-:W-:Y:S02]  /*d190*/  FADD.FTZ R58, R87, R58 ;  /* 0x0000003a573a7221 */ /* 0x000fe40000010000 */
        /* <DEDUP_REMOVED lines=48> */
[----:B------:R-:W3:Y:S01]  /*d4a0*/  LDS.64 R84, [0x8410] ;  /* 0x00841000ff547984 */ /* 0x000ee20000000a00 */
[----:B------:R-:W-:-:S02]  /*d4b0*/  UISETP.NE.AND UP0, UPT, UR24, UR36, UPT ;  /* 0x000000241800728c */ /* 0x000fc4000bf05270 */
        /* <DEDUP_REMOVED lines=8> */
.L_x_8084:
[----:B------:R-:W-:Y:S05]  /*d540*/  BSYNC B0 ;  /* 0x0000000000007941 */ /* 0x000fea0003800000 */
.L_x_8083:
        /* <DEDUP_REMOVED lines=8> */
.L_x_7984:
        /* <DEDUP_REMOVED lines=123> */
[----:B------:R-:W-:Y:S01]  /*dd80*/  FSETP.GTU.FTZ.AND P0, PT, R8, 20, PT ;  /* 0x41a000000800780b */ /* 0x000fe20003f1c000 */
[----:B------:R-:W-:Y:S05]  /*dd90*/  LDS.128 R28, [R35.X16+0x600] ;  /* 0x00060000231c7984 */ /* 0x000fea000000cc00 */
        /* <DEDUP_REMOVED lines=10> */
[----:B------:R-:W-:-:S05]  /*de40*/  FSETP.GTU.FTZ.AND P1, PT, R12, 20, PT ;  /* 0x41a000000c00780b */ /* 0x000fca0003f3c000 */
[----:B------:R-:W-:Y:S01]  /*de50*/  @!P3 FMUL.FTZ R4, R11, -1.4426950216293334961 ;  /* 0xbfb8aa3b0b04b820 */ /* 0x000fe20000410000 */
[----:B------:R-:W-:Y:S01]  /*de60*/  @!P2 MUFU.EX2 R3, R3 ;  /* 0x000000030003a308 */ /* 0x000fe20000000800 */
[----:B------:R-:W2:Y:S01]  /*de70*/  LDS.128 R8, [R35.X16] ;  /* 0x0000000023087984 */ /* 0x000ea2000000cc00 */
[----:B-1----:R-:W-:Y:S02]  /*de80*/  @!P6 FMUL.FTZ R6, R7, -1.4426950216293334961 ;  /* 0xbfb8aa3b0706e820 */ /* 0x002fe40000410000 */
[----:B0-----:R-:W-:-:S03]  /*de90*/  @!P4 FADD.FTZ R5, R5, 1 ;  /* 0x3f8000000505c421 */ /* 0x001fc60000010000 */
[----:B------:R-:W-:Y:S01]  /*dea0*/  @!P1 FMUL.FTZ R2, R12, -1.4426950216293334961 ;  /* 0xbfb8aa3b0c029820 */ /* 0x000fe20000410000 */
[----:B------:R-:W0:Y:S01]  /*deb0*/  @!P0 MUFU.EX2 R0, R0 ;  /* 0x0000000000008308 */ /* 0x000e220000000800 */
[----:B---3--:R-:W-:-:S07]  /*dec0*/  @!P5 FADD.FTZ R13, R13, 1 ;  /* 0x3f8000000d0dd421 */ /* 0x008fce0000010000 */
[----:B------:R-:W1:Y:S08]  /*ded0*/  @!P1 MUFU.EX2 R2, R2 ;  /* 0x0000000200029308 */ /* 0x000e700000000800 */
[----:B------:R-:W3:Y:S01]  /*dee0*/  @!P6 MUFU.EX2 R7, R6 ;  /* 0x000000060007e308 */ /* 0x000ee20000000800 */
[----:B0-----:R-:W-:-:S07]  /*def0*/  @!P0 FADD.FTZ R0, R0, 1 ;  /* 0x3f80000000008421 */ /* 0x001fce0000010000 */
[----:B------:R1:W0:Y:S08]  /*df00*/  @!P3 MUFU.EX2 R6, R4 ;  /* 0x000000040006b308 */ /* 0x0002300000000800 */
[----:B------:R4:W5:Y:S01]  /*df10*/  @!P4 MUFU.RCP R12, R5 ;  /* 0x00000005000cc308 */ /* 0x0009620000001000 */
[----:B-1----:R-:W-:Y:S01]  /*df20*/  @!P1 FADD.FTZ R4, R2, 1 ;  /* 0x3f80000002049421 */ /* 0x002fe20000010000 */
[----:B------:R-:W-:Y:S01]  /*df30*/  MOV R2, UR7 ;  /* 0x0000000700027c02 */ /* 0x000fe20008000f00 */
[----:B---3--:R-:W-:-:S05]  /*df40*/  @!P6 FADD.FTZ R7, R7, 1 ;  /* 0x3f8000000707e421 */ /* 0x008fca0000010000 */
[----:B------:R-:W1:Y:S01]  /*df50*/  @!P0 MUFU.RCP R15, R0 ;  /* 0x00000000000f8308 */ /* 0x000e620000001000 */
[----:B----4-:R-:W-:Y:S01]  /*df60*/  @!P2 FADD.FTZ R5, R3, 1 ;  /* 0x3f8000000305a421 */ /* 0x010fe20000010000 */
[----:B------:R-:W-:Y:S01]  /*df70*/  MOV R3, UR8 ;  /* 0x0000000800037c02 */ /* 0x000fe20008000f00 */
[----:B0-----:R-:W-:Y:S01]  /*df80*/  @!P3 FADD.FTZ R6, R6, 1 ;  /* 0x3f8000000606b421 */ /* 0x001fe20000010000 */
[----:B------:R-:W-:Y:S02]  /*df90*/  ULDC.64 UR8, c[0x0][0x2f8] ;  /* 0x0000be0000087ab9 */ /* 0x000fe40000000a00 */
[----:B------:R-:W-:Y:S01]  /*dfa0*/  UIMAD UR7, UR13, UR8, URZ ;  /* 0x000000080d0772a4 */ /* 0x000fe2000f8e023f */
[----:B------:R-:W-:Y:S01]  /*dfb0*/  IMAD.WIDE R2, R33, 0x10, R2 ;  /* 0x0000001021027825 */ /* 0x000fe200078e0202 */
[----:B------:R-:W0:Y:S01]  /*dfc0*/  @!P1 MUFU.RCP R4, R4 ;  /* 0x0000000400049308 */ /* 0x000e220000001000 */
[----:B------:R-:W-:Y:S02]  /*dfd0*/  UIMAD.WIDE.U32 UR34, UR12, UR8, UR34 ;  /* 0x000000080c2272a5 */ /* 0x000fe4000f8e0022 */
[----:B-----5:R-:W-:Y:S01]  /*dfe0*/  @!P4 FMUL.FTZ R65, R65, R12 ;  /* 0x0000000c4141c220 */ /* 0x020fe20000410000 */
[----:B--2---:R-:W-:Y:S01]  /*dff0*/  STG.E.128 [R2.64], R8 ;  /* 0x0000000802007986 */ /* 0x004fe2000c101d1a */
[----:B------:R-:W-:-:S02]  /*e000*/  UIMAD UR8, UR11, UR36, URZ ;  /* 0x000000240b0872a4 */ /* 0x000fc4000f8e023f */
[----:B------:R-:W-:Y:S01]  /*e010*/  UIMAD UR7, UR12, UR9, UR7 ;  /* 0x000000090c0772a4 */ /* 0x000fe2000f8e0207 */
[----:B------:R-:W-:Y:S01]  /*e020*/  STG.E.128 [R2.64+0x200], R20 ;  /* 0x0002001402007986 */ /* 0x000fe2000c101d1a */
[----:B------:R-:W2:Y:S01]  /*e030*/  @!P5 MUFU.RCP R13, R13 ;  /* 0x0000000d000dd308 */ /* 0x000ea20000001000 */
[----:B-1----:R-:W-:Y:S01]  /*e040*/  @!P0 FMUL.FTZ R52, R52, R15 ;  /* 0x0000000f34348220 */ /* 0x002fe20000410000 */
[----:B------:R-:W-:Y:S01]  /*e050*/  UIADD3 UR9, UR35, UR7, URZ ;  /* 0x0000000723097290 */ /* 0x000fe2000fffe03f */
[----:B------:R-:W-:Y:S01]  /*e060*/  STG.E.128 [R2.64+0x400], R24 ;  /* 0x0004001802007986 */ /* 0x000fe2000c101d1a */
[----:B------:R-:W-:Y:S01]  /*e070*/  UIMAD UR7, UR10, UR37, UR8 ;  /* 0x000000250a0772a4 */ /* 0x000fe2000f8e0208 */
[----:B------:R-:W-:Y:S02]  /*e080*/  FADD.FTZ R0, R52, R155 ;  /* 0x0000009b34007221 */ /* 0x000fe40000010000 */
[----:B------:R1:W-:Y:S01]  /*e090*/  STG.E.128 [R2.64+0x600], R28 ;  /* 0x0006001c02007986 */ /* 0x0003e2000c101d1a */
[----:B------:R-:W3:Y:S01]  /*e0a0*/  @!P2 MUFU.RCP R5, R5 ;  /* 0x000000050005a308 */ /* 0x000ee20000001000 */
[----:B0-----:R-:W-:Y:S01]  /*e0b0*/  @!P1 FMUL.FTZ R53, R53, R4 ;  /* 0x0000000435359220 */ /* 0x001fe20000410000 */
[----:B------:R-:W-:Y:S01]  /*e0c0*/  UMOV UR8, UR34 ;  /* 0x0000002200087c82 */ /* 0x000fe20008000000 */
[----:B------:R-:W-:Y:S01]  /*e0d0*/  BAR.SYNC.DEFER_BLOCKING 0x0 ;  /* 0x0000000000007b1d */ /* 0x000fe20000010000 */
[----:B------:R-:W-:Y:S01]  /*e0e0*/  UIMAD.WIDE.U32 UR8, UR10, UR36, UR8 ;  /* 0x000000240a0872a5 */ /* 0x000fe2000f8e0008 */
[----:B--2---:R-:W-:-:S04]  /*e0f0*/  @!P5 FMUL.FTZ R66, R66, R13 ;  /* 0x0000000d4242d220 */ /* 0x004fc80000410000 */
[----:B------:R-:W0:Y:S01]  /*e100*/  @!P3 MUFU.RCP R6, R6 ;  /* 0x000000060006b308 */ /* 0x000e220000001000 */
[----:B------:R-:W-:Y:S02]  /*e110*/  ULDC.64 UR34, c[0x0][0x340] ;  /* 0x0000d00000227ab9 */ /* 0x000fe40000000a00 */
[----:B------:R-:W-:Y:S02]  /*e120*/  UIADD3 UR9, UR9, UR7, URZ ;  /* 0x0000000709097290 */ /* 0x000fe4000fffe03f */
[----:B------:R-:W-:Y:S01]  /*e130*/  ULEA UR7, UP0, UR8, UR34, 0x2 ;  /* 0x0000002208077291 */ /* 0x000fe2000f80103f */
[----:B---3--:R-:W-:Y:S02]  /*e140*/  @!P2 FMUL.FTZ R54, R54, R5 ;  /* 0x000000053636a220 */ /* 0x008fe40000410000 */
[----:B------:R-:W2:Y:S01]  /*e150*/  @!P6 MUFU.RCP R14, R7 ;  /* 0x00000007000ee308 */ /* 0x000ea20000001000 */
[----:B------:R-:W-:Y:S01]  /*e160*/  FADD.FTZ R5, R0, R53 ;  /* 0x0000003500057221 */ /* 0x000fe20000010000 */
[----:B------:R-:W-:Y:S01]  /*e170*/  ULEA.HI.X UR8, UR8, UR35, UR9, 0x2, UP0 ;  /* 0x0000002308087291 */ /* 0x000fe200080f1409 */
[----:B-1----:R-:W-:Y:S01]  /*e180*/  MOV R2, UR7 ;  /* 0x0000000700027c02 */ /* 0x002fe20008000f00 */
[----:B------:R-:W-:Y:S01]  /*e190*/  UISETP.GT.AND UP0, UPT, UR24, 0x1, UPT ;  /* 0x000000011800788c */ /* 0x000fe2000bf04270 */
[----:B------:R-:W-:-:S02]  /*e1a0*/  FADD.FTZ R0, R5, R54 ;  /* 0x0000003605007221 */ /* 0x000fc40000010000 */
[----:B0-----:R-:W-:Y:S01]  /*e1b0*/  @!P3 FMUL.FTZ R55, R55, R6 ;  /* 0x000000063737b220 */ /* 0x001fe20000410000 */
[----:B------:R-:W-:Y:S01]  /*e1c0*/  MOV R3, UR8 ;  /* 0x0000000800037c02 */ /* 0x000fe20008000f00 */
[----:B------:R-:W-:Y:S01]  /*e1d0*/  STS.128 [R17.X16+0x10], R56 ;  /* 0x0000103811007388 */ /* 0x000fe2000000cc00 */
[----:B------:R-:W-:-:S03]  /*e1e0*/  PLOP3.LUT P0, PT, PT, PT, UP0, 0x80, 0x0 ;  /* 0x000000000000781c */ /* 0x000fc60003f0f008 */
[----:B------:R0:W-:Y:S01]  /*e1f0*/  STS.128 [R17.X16], R52 ;  /* 0x0000003411007388 */ /* 0x0001e2000000cc00 */
[----:B------:R-:W-:-:S03]  /*e200*/  IMAD.WIDE R2, R33, 0x10, R2 ;  /* 0x0000001021027825 */ /* 0x000fc600078e0202 */
[----:B------:R1:W-:Y:S01]  /*e210*/  STS.128 [R17.X16+0x20], R60 ;  /* 0x0000203c11007388 */ /* 0x0003e2000000cc00 */
[----:B--2---:R-:W-:-:S05]  /*e220*/  @!P6 FMUL.FTZ R67, R67, R14 ;  /* 0x0000000e4343e220 */ /* 0x004fca0000410000 */
        /* <DEDUP_REMOVED lines=25> */
.L_x_7950:
        /* <DEDUP_REMOVED lines=31> */
.L_x_8088:
[----:B------:R-:W-:Y:S05]  /*e5b0*/  BSYNC B0 ;  /* 0x0000000000007941 */ /* 0x000fea0003800000 */
.L_x_8087:
        /* <DEDUP_REMOVED lines=30> */
.L_x_8090:
[----:B------:R-:W3:Y:S02]  /*e7a0*/  S2R R7, SR_TID.X ;  /* 0x0000000000077919 */ /* 0x000ee40000002100 */
.L_x_8091:
[----:B------:R-:W-:Y:S05]  /*e7b0*/  BSYNC B0 ;  /* 0x0000000000007941 */ /* 0x000fea0003800000 */
.L_x_8089:
[----:B---3--:R-:W-:-:S13]  /*e7c0*/  ISETP.GE.AND P0, PT, R7, c[0x0][0x16c], PT ;  /* 0x00005b0007007a0c */ /* 0x008fda0003f06270 */
[----:B------:R-:W-:Y:S05]  /*e7d0*/  @P0 EXIT ;  /* 0x000000000000094d */ /* 0x000fea0003800000 */
[----:B------:R-:W-:Y:S02]  /*e7e0*/  ULDC.64 UR6, c[0x0][0x288] ;  /* 0x0000a20000067ab9 */ /* 0x000fe40000000a00 */
[----:B------:R-:W-:Y:S02]  /*e7f0*/  UIMAD UR11, UR11, UR6, URZ ;  /* 0x000000060b0b72a4 */ /* 0x000fe4000f8e023f */
[----:B-12---:R-:W-:Y:S02]  /*e800*/  UIMAD.WIDE.U32 UR4, UR10, UR6, URZ ;  /* 0x000000060a0472a5 */ /* 0x006fe4000f8e003f */
[----:B------:R-:W-:-:S04]  /*e810*/  UIMAD UR6, UR10, UR7, UR11 ;  /* 0x000000070a0672a4 */ /* 0x000fc8000f8e020b */
[----:B------:R-:W-:Y:S02]  /*e820*/  UIADD3 UR6, UR5, UR6, URZ ;  /* 0x0000000605067290 */ /* 0x000fe4000fffe03f */
.L_x_8092:
        /* <DEDUP_REMOVED lines=19> */
.L_x_7989:
[----:B------:R-:W-:Y:S01]  /*e960*/  HFMA2.MMA R123, -RZ, RZ, 0, 5.9604644775390625e-08 ;  /* 0x00000001ff7b7435 */ /* 0x000fe200000001ff */
[----:B------:R-:W-:-:S02]  /*e970*/  MOV R138, R122 ;  /* 0x0000007a008a7202 */ /* 0x000fc40000000f00 */
[----:B------:R-:W-:Y:S02]  /*e980*/  MOV R136, RZ ;  /* 0x000000ff00887202 */ /* 0x000fe40000000f00 */
[----:B------:R-:W-:Y:S02]  /*e990*/  MOV R125, 0xffffffff ;  /* 0xffffffff007d7802 */ /* 0x000fe40000000f00 */
[----:B------:R-:W-:Y:S02]  /*e9a0*/  MOV R120, 0xe9c0 ;  /* 0x0000e9c000787802 */ /* 0x000fe40000000f00 */
[----:B-----5:R-:W-:Y:S05]  /*e9b0*/  CALL.REL.NOINC `($__internal_191_$__cuda_sm70_shflsync_up) ;  /* 0x00001e9000007944 */ /* 0x020fea0003c00000 */
[----:B-1----:R-:W-:Y:S01]  /*e9c0*/  MOV R139, R125 ;  /* 0x0000007d008b7202 */ /* 0x002fe20000000f00 */
[----:B0-----:R-:W-:Y:S05]  /*e9d0*/  BRA `(.L_x_8093) ;  /* 0xffff845000007947 */ /* 0x001fea000383ffff */
.L_x_7990:
[----:B------:R-:W-:Y:S01]  /*e9e0*/  HFMA2.MMA R123, -RZ, RZ, 0, 5.9604644775390625e-08 ;  /* 0x00000001ff7b7435 */ /* 0x000fe200000001ff */
[----:B------:R-:W-:Y:S02]  /*e9f0*/  MOV R138, R124 ;  /* 0x0000007c008a7202 */ /* 0x000fe40000000f00 */
[----:B------:R-:W-:Y:S02]  /*ea00*/  MOV R136, RZ ;  /* 0x000000ff00887202 */ /* 0x000fe40000000f00 */
[----:B------:R-:W-:-:S02]  /*ea10*/  MOV R125, 0xffffffff ;  /* 0xffffffff007d7802 */ /* 0x000fc40000000f00 */
[----:B------:R-:W-:Y:S02]  /*ea20*/  MOV R120, 0xea40 ;  /* 0x0000ea4000787802 */ /* 0x000fe40000000f00 */
[----:B01---5:R-:W-:Y:S05]  /*ea30*/  CALL.REL.NOINC `($__internal_191_$__cuda_sm70_shflsync_up) ;  /* 0x00001e1000007944 */ /* 0x023fea0003c00000 */
[----:B0-----:R-:W-:Y:S01]  /*ea40*/  HFMA2.MMA R123, -RZ, RZ, 0, 5.9604644775390625e-08 ;  /* 0x00000001ff7b7435 */ /* 0x001fe200000001ff */
[----:B-1----:R-:W-:Y:S02]  /*ea50*/  MOV R235, R125 ;  /* 0x0000007d00eb7202 */ /* 0x002fe40000000f00 */
[----:B------:R-:W-:Y:S02]  /*ea60*/  MOV R138, R126 ;  /* 0x0000007e008a7202 */ /* 0x000fe40000000f00 */
[----:B------:R-:W-:Y:S02]  /*ea70*/  MOV R136, RZ ;  /* 0x000000ff00887202 */ /* 0x000fe40000000f00 */
[----:B------:R-:W-:Y:S02]  /*ea80*/  MOV R125, 0xffffffff ;  /* 0xffffffff007d7802 */ /* 0x000fe40000000f00 */
[----:B------:R-:W-:Y:S02]  /*ea90*/  MOV R120, 0xeab0 ;  /* 0x0000eab000787802 */ /* 0x000fe40000000f00 */
[----:B------:R-:W-:Y:S05]  /*eaa0*/  CALL.REL.NOINC `($__internal_191_$__cuda_sm70_shflsync_up) ;  /* 0x00001da000007944 */ /* 0x000fea0003c00000 */
[----:B0-----:R-:W-:Y:S01]  /*eab0*/  HFMA2.MMA R123, -RZ, RZ, 0, 5.9604644775390625e-08 ;  /* 0x00000001ff7b7435 */ /* 0x001fe200000001ff */
[----:B-1----:R-:W-:-:S02]  /*eac0*/  MOV R237, R125 ;  /* 0x0000007d00ed7202 */ /* 0x002fc40000000f00 */
[----:B------:R-:W-:Y:S02]  /*ead0*/  MOV R138, R127 ;  /* 0x0000007f008a7202 */ /* 0x000fe40000000f00 */
[----:B------:R-:W-:Y:S02]  /*eae0*/  MOV R136, RZ ;  /* 0x000000ff00887202 */ /* 0x000fe40000000f00 */
[----:B------:R-:W-:Y:S02]  /*eaf0*/  MOV R125, 0xffffffff ;  /* 0xffffffff007d7802 */ /* 0x000fe40000000f00 */
[----:B------:R-:W-:Y:S02]  /*eb00*/  MOV R120, 0xeb20 ;  /* 0x0000eb2000787802 */ /* 0x000fe40000000f00 */
[----:B------:R-:W-:Y:S05]  /*eb10*/  CALL.REL.NOINC `($__internal_191_$__cuda_sm70_shflsync_up) ;  /* 0x00001d3000007944 */ /* 0x000fea0003c00000 */
        /* <DEDUP_REMOVED lines=20> */
[----:B------:R-:W-:Y:S05]  /*ec60*/  CALL.REL.NOINC `($__internal_191_$__cuda_sm70_shflsync_up) ;  /* 0x00001be000007944 */ /* 0x000fea0003c00000 */
[----:B0-----:R-:W-:Y:S01]  /*ec70*/  HFMA2.MMA R123, -RZ, RZ, 0, 1.1920928955078125e-07 ;  /* 0x00000002ff7b7435 */ /* 0x001fe200000001ff */
[----:B-1----:R-:W-:-:S02]  /*ec80*/  MOV R127, R125 ;  /* 0x0000007d007f7202 */ /* 0x002fc40000000f00 */
[----:B------:R-:W-:Y:S02]  /*ec90*/  MOV R138, R236 ;  /* 0x000000ec008a7202 */ /* 0x000fe40000000f00 */
[----:B------:R-:W-:Y:S02]  /*eca0*/  MOV R136, RZ ;  /* 0x000000ff00887202 */ /* 0x000fe40000000f00 */
[----:B------:R-:W-:Y:S02]  /*ecb0*/  MOV R125, 0xffffffff ;  /* 0xffffffff007d7802 */ /* 0x000fe40000000f00 */
[----:B------:R-:W-:Y:S02]  /*ecc0*/  MOV R120, 0xece0 ;  /* 0x0000ece000787802 */ /* 0x000fe40000000f00 */
[----:B------:R-:W-:Y:S05]  /*ecd0*/  CALL.REL.NOINC `($__internal_191_$__cuda_sm70_shflsync_up) ;  /* 0x00001b7000007944 */ /* 0x000fea0003c00000 */
[----:B0-----:R-:W-:Y:S01]  /*ece0*/  HFMA2.MMA R123, -RZ, RZ, 0, 1.1920928955078125e-07 ;  /* 0x00000002ff7b7435 */ /* 0x001fe200000001ff */
[----:B-1----:R-:W-:Y:S02]  /*ecf0*/  MOV R139, R125 ;  /* 0x0000007d008b7202 */ /* 0x002fe40000000f00 */
[----:B------:R-:W-:Y:S02]  /*ed00*/  MOV R138, R126 ;  /* 0x0000007e008a7202 */ /* 0x000fe40000000f00 */
[----:B------:R-:W-:-:S02]  /*ed10*/  MOV R136, RZ ;  /* 0x000000ff00887202 */ /* 0x000fc40000000f00 */
[----:B------:R-:W-:Y:S02]  /*ed20*/  MOV R125, 0xffffffff ;  /* 0xffffffff007d7802 */ /* 0x000fe40000000f00 */
[----:B------:R-:W-:Y:S02]  /*ed30*/  MOV R120, 0xed50 ;  /* 0x0000ed5000787802 */ /* 0x000fe40000000f00 */
[----:B------:R-:W-:Y:S05]  /*ed40*/  CALL.REL.NOINC `($__internal_191_$__cuda_sm70_shflsync_up) ;  /* 0x00001b0000007944 */ /* 0x000fea0003c00000 */
[----:B0-----:R-:W-:Y:S01]  /*ed50*/  HFMA2.MMA R123, -RZ, RZ, 0, 1.1920928955078125e-07 ;  /* 0x00000002ff7b7435 */ /* 0x001fe200000001ff */
[----:B-1----:R-:W-:Y:S02]  /*ed60*/  MOV R235, R125 ;  /* 0x0000007d00eb7202 */ /* 0x002fe40000000f00 */
[----:B------:R-:W-:Y:S02]  /*ed70*/  MOV R138, R124 ;  /* 0x0000007c008a7202 */ /* 0x000fe40000000f00 */
[----:B------:R-:W-:Y:S02]  /*ed80*/  MOV R136, RZ ;  /* 0x000000ff00887202 */ /* 0x000fe40000000f00 */
[----:B------:R-:W-:Y:S02]  /*ed90*/  MOV R125, 0xffffffff ;  /* 0xffffffff007d7802 */ /* 0x000fe40000000f00 */
[----:B------:R-:W-:-:S02]  /*eda0*/  MOV R120, 0xedc0 ;  /* 0x0000edc000787802 */ /* 0x000fc40000000f00 */
[----:B------:R-:W-:Y:S05]  /*edb0*/  CALL.REL.NOINC `($__internal_191_$__cuda_sm70_shflsync_up) ;  /* 0x00001a9000007944 */ /* 0x000fea0003c00000 */
        /* <DEDUP_REMOVED lines=20> */
[----:B------:R-:W-:Y:S05]  /*ef00*/  CALL.REL.NOINC `($__internal_191_$__cuda_sm70_shflsync_up) ;  /* 0x0000194000007944 */ /* 0x000fea0003c00000 */
[----:B0-----:R-:W-:Y:S01]  /*ef10*/  HFMA2.MMA R123, -RZ, RZ, 0, 2.384185791015625e-07 ;  /* 0x00000004ff7b7435 */ /* 0x001fe200000001ff */
[----:B-1----:R-:W-:Y:S02]  /*ef20*/  MOV R122, R125 ;  /* 0x0000007d007a7202 */ /* 0x002fe40000000f00 */
[----:B------:R-:W-:Y:S02]  /*ef30*/  MOV R138, R237 ;  /* 0x000000ed008a7202 */ /* 0x000fe40000000f00 */
[----:B------:R-:W-:Y:S02]  /*ef40*/  MOV R136, RZ ;  /* 0x000000ff00887202 */ /* 0x000fe40000000f00 */
[----:B------:R-:W-:Y:S02]  /*ef50*/  MOV R125, 0xffffffff ;  /* 0xffffffff007d7802 */ /* 0x000fe40000000f00 */
[----:B------:R-:W-:-:S02]  /*ef60*/  MOV R120, 0xef80 ;  /* 0x0000ef8000787802 */ /* 0x000fc40000000f00 */
[----:B------:R-:W-:Y:S05]  /*ef70*/  CALL.REL.NOINC `($__internal_191_$__cuda_sm70_shflsync_up) ;  /* 0x000018d000007944 */ /* 0x000fea0003c00000 */
[----:B0-----:R-:W-:Y:S01]  /*ef80*/  HFMA2.MMA R123, -RZ, RZ, 0, 2.384185791015625e-07 ;  /* 0x00000004ff7b7435 */ /* 0x001fe200000001ff */
[----:B-1----:R-:W-:-:S02]  /*ef90*/  MOV R124, R125 ;  /* 0x0000007d007c7202 */ /* 0x002fc40000000f00 */
[----:B------:R-:W-:Y:S02]  /*efa0*/  MOV R138, R139 ;  /* 0x0000008b008a7202 */ /* 0x000fe40000000f00 */
[----:B------:R-:W-:Y:S02]  /*efb0*/  MOV R136, RZ ;  /* 0x000000ff00887202 */ /* 0x000fe40000000f00 */
[----:B------:R-:W-:Y:S02]  /*efc0*/  MOV R125, 0xffffffff ;  /* 0xffffffff007d7802 */ /* 0x000fe40000000f00 */
[----:B------:R-:W-:Y:S02]  /*efd0*/  MOV R120, 0xeff0 ;  /* 0x0000eff000787802 */ /* 0x000fe40000000f00 */
[----:B------:R-:W-:Y:S05]  /*efe0*/  CALL.REL.NOINC `($__internal_191_$__cuda_sm70_shflsync_up) ;  /* 0x0000186000007944 */ /* 0x000fea0003c00000 */
[----:B0-----:R-:W-:Y:S01]  /*eff0*/  HFMA2.MMA R123, -RZ, RZ, 0, 2.384185791015625e-07 ;  /* 0x00000004ff7b7435 */ /* 0x001fe200000001ff */
[----:B-1----:R-:W-:Y:S02]  /*f000*/  MOV R126, R125 ;  /* 0x0000007d007e7202 */ /* 0x002fe40000000f00 */
[----:B------:R-:W-:Y:S02]  /*f010*/  MOV R138, R235 ;  /* 0x000000eb008a7202 */ /* 0x000fe40000000f00 */
[----:B------:R-:W-:-:S02]  /*f020*/  MOV R136, RZ ;  /* 0x000000ff00887202 */ /* 0x000fc40000000f00 */
[----:B------:R-:W-:Y:S02]  /*f030*/  MOV R125, 0xffffffff ;  /* 0xffffffff007d7802 */ /* 0x000fe40000000f00 */
[----:B------:R-:W-:Y:S02]  /*f040*/  MOV R120, 0xf060 ;  /* 0x0000f06000787802 */ /* 0x000fe40000000f00 */
[----:B------:R-:W-:Y:S05]  /*f050*/  CALL.REL.NOINC `($__internal_191_$__cuda_sm70_shflsync_up) ;  /* 0x000017f000007944 */ /* 0x000fea0003c00000 */
        /* <DEDUP_REMOVED lines=20> */
[----:B------:R-:W-:Y:S05]  /*f1a0*/  CALL.REL.NOINC `($__internal_191_$__cuda_sm70_shflsync_up) ;  /* 0x000016a000007944 */ /* 0x000fea0003c00000 */
[----:B0-----:R-:W-:Y:S01]  /*f1b0*/  HFMA2.MMA R123, -RZ, RZ, 0, 4.76837158203125e-07 ;  /* 0x00000008ff7b7435 */ /* 0x001fe200000001ff */
[----:B-1----:R-:W-:Y:S02]  /*f1c0*/  MOV R124, R125 ;  /* 0x0000007d007c7202 */ /* 0x002fe40000000f00 */
[----:B------:R-:W-:Y:S02]  /*f1d0*/  MOV R138, R238 ;  /* 0x000000ee008a7202 */ /* 0x000fe40000000f00 */
[----:B------:R-:W-:Y:S02]  /*f1e0*/  MOV R136, RZ ;  /* 0x000000ff00887202 */ /* 0x000fe40000000f00 */
[----:B------:R-:W-:-:S02]  /*f1f0*/  MOV R125, 0xffffffff ;  /* 0xffffffff007d7802 */ /* 0x000fc40000000f00 */
[----:B------:R-:W-:Y:S02]  /*f200*/  MOV R120, 0xf220 ;  /* 0x0000f22000787802 */ /* 0x000fe40000000f00 */
[----:B------:R-:W-:Y:S05]  /*f210*/  CALL.REL.NOINC `($__internal_191_$__cuda_sm70_shflsync_up) ;  /* 0x0000163000007944 */ /* 0x000fea0003c00000 */
[----:B0-----:R-:W-:Y:S01]  /*f220*/  HFMA2.MMA R123, -RZ, RZ, 0, 4.76837158203125e-07 ;  /* 0x00000008ff7b7435 */ /* 0x001fe200000001ff */
[----:B-1----:R-:W-:Y:S02]  /*f230*/  MOV R127, R125 ;  /* 0x0000007d007f7202 */ /* 0x002fe40000000f00 */
[----:B------:R-:W-:Y:S02]  /*f240*/  MOV R138, R126 ;  /* 0x0000007e008a7202 */ /* 0x000fe40000000f00 */
[----:B------:R-:W-:Y:S02]  /*f250*/  MOV R136, RZ ;  /* 0x000000ff00887202 */ /* 0x000fe40000000f00 */
[----:B------:R-:W-:Y:S02]  /*f260*/  MOV R125, 0xffffffff ;  /* 0xffffffff007d7802 */ /* 0x000fe40000000f00 */
[----:B------:R-:W-:Y:S02]  /*f270*/  MOV R120, 0xf290 ;  /* 0x0000f29000787802 */ /* 0x000fe40000000f00 */
[----:B------:R-:W-:Y:S05]  /*f280*/  CALL.REL.NOINC `($__internal_191_$__cuda_sm70_shflsync_up) ;  /* 0x000015c000007944 */ /* 0x000fea0003c00000 */
[----:B0-----:R-:W-:Y:S01]  /*f290*/  HFMA2.MMA R123, -RZ, RZ, 0, 4.76837158203125e-07 ;  /* 0x00000008ff7b7435 */ /* 0x001fe200000001ff */
[----:B-1----:R-:W-:-:S02]  /*f2a0*/  MOV R139, R125 ;  /* 0x0000007d008b7202 */ /* 0x002fc40000000f00 */
[----:B------:R-:W-:Y:S02]  /*f2b0*/  MOV R138, R122 ;  /* 0x0000007a008a7202 */ /* 0x000fe40000000f00 */
[----:B------:R-:W-:Y:S02]  /*f2c0*/  MOV R136, RZ ;  /* 0x000000ff00887202 */ /* 0x000fe40000000f00 */
[----:B------:R-:W-:Y:S02]  /*f2d0*/  MOV R125, 0xffffffff ;  /* 0xffffffff007d7802 */ /* 0x000fe40000000f00 */
[----:B------:R-:W-:Y:S02]  /*f2e0*/  MOV R120, 0xf300 ;  /* 0x0000f30000787802 */ /* 0x000fe40000000f00 */
[----:B------:R-:W-:Y:S05]  /*f2f0*/  CALL.REL.NOINC `($__internal_191_$__cuda_sm70_shflsync_up) ;  /* 0x0000155000007944 */ /* 0x000fea0003c00000 */
        /* <DEDUP_REMOVED lines=19> */
[----:B------:R-:W-:Y:S05]  /*f430*/  CALL.REL.NOINC `($__internal_191_$__cuda_sm70_shflsync_up) ;  /* 0x0000141000007944 */ /* 0x000fea0003c00000 */
[----:B0-----:R-:W-:Y:S01]  /*f440*/  HFMA2.MMA R123, -RZ, RZ, 0, 9.5367431640625e-07 ;  /* 0x00000010ff7b7435 */ /* 0x001fe200000001ff */
[----:B-1----:R-:W-:Y:S02]  /*f450*/  MOV R139, R125 ;  /* 0x0000007d008b7202 */ /* 0x002fe40000000f00 */
[----:B------:R-:W-:-:S02]  /*f460*/  MOV R138, R124 ;  /* 0x0000007c008a7202 */ /* 0x000fc40000000f00 */
[----:B------:R-:W-:Y:S02]  /*f470*/  MOV R136, RZ ;  /* 0x000000ff00887202 */ /* 0x000fe40000000f00 */
[----:B------:R-:W-:Y:S02]  /*f480*/  MOV R125, 0xffffffff ;  /* 0xffffffff007d7802 */ /* 0x000fe40000000f00 */
[----:B------:R-:W-:Y:S02]  /*f490*/  MOV R120, 0xf4b0 ;  /* 0x0000f4b000787802 */ /* 0x000fe40000000f00 */
[----:B------:R-:W-:Y:S05]  /*f4a0*/  CALL.REL.NOINC `($__internal_191_$__cuda_sm70_shflsync_up) ;  /* 0x000013a000007944 */ /* 0x000fea0003c00000 */
[----:B0-----:R-:W-:Y:S01]  /*f4b0*/  HFMA2.MMA R123, -RZ, RZ, 0, 9.5367431640625e-07 ;  /* 0x00000010ff7b7435 */ /* 0x001fe200000001ff */
[----:B-1----:R-:W-:Y:S02]  /*f4c0*/  MOV R237, R125 ;  /* 0x0000007d00ed7202 */ /* 0x002fe40000000f00 */
[----:B------:R-:W-:Y:S02]  /*f4d0*/  MOV R138, R126 ;  /* 0x0000007e008a7202 */ /* 0x000fe40000000f00 */
[----:B------:R-:W-:Y:S02]  /*f4e0*/  MOV R136, RZ ;  /* 0x000000ff00887202 */ /* 0x000fe40000000f00 */
[----:B------:R-:W-:-:S02]  /*f4f0*/  MOV R125, 0xffffffff ;  /* 0xffffffff007d7802 */ /* 0x000fc40000000f00 */
[----:B------:R-:W-:Y:S02]  /*f500*/  MOV R120, 0xf520 ;  /* 0x0000f52000787802 */ /* 0x000fe40000000f00 */
[----:B------:R-:W-:Y:S05]  /*f510*/  CALL.REL.NOINC `($__internal_191_$__cuda_sm70_shflsync_up) ;  /* 0x0000133000007944 */ /* 0x000fea0003c00000 */
[----:B0-----:R-:W-:Y:S01]  /*f520*/  HFMA2.MMA R123, -RZ, RZ, 0, 9.5367431640625e-07 ;  /* 0x00000010ff7b7435 */ /* 0x001fe200000001ff */
[----:B-1----:R-:W-:Y:S02]  /*f530*/  MOV R235, R125 ;  /* 0x0000007d00eb7202 */ /* 0x002fe40000000f00 */
[----:B------:R-:W-:Y:S02]  /*f540*/  MOV R138, R122 ;  /* 0x0000007a008a7202 */ /* 0x000fe40000000f00 */
[----:B------:R-:W-:Y:S02]  /*f550*/  MOV R136, RZ ;  /* 0x000000ff00887202 */ /* 0x000fe40000000f00 */
[----:B------:R-:W-:Y:S02]  /*f560*/  MOV R125, 0xffffffff ;  /* 0xffffffff007d7802 */ /* 0x000fe40000000f00 */
[----:B------:R-:W-:Y:S02]  /*f570*/  MOV R120, 0xf590 ;  /* 0x0000f59000787802 */ /* 0x000fe40000000f00 */
[----:B------:R-:W-:Y:S05]  /*f580*/  CALL.REL.NOINC `($__internal_191_$__cuda_sm70_shflsync_up) ;  /* 0x000012c000007944 */ /* 0x000fea0003c00000 */
[----:B01----:R-:W-:Y:S05]  /*f590*/  BRA `(.L_x_8094) ;  /* 0xffff7cf000007947 */ /* 0x003fea000383ffff */
.L_x_7995:
[----:B0-----:R-:W-:Y:S01]  /*f5a0*/  HFMA2.MMA R123, -RZ, RZ, 0, 5.9604644775390625e-08 ;  /* 0x00000001ff7b7435 */ /* 0x001fe200000001ff */
[----:B------:R-:W-:-:S02]  /*f5b0*/  MOV R136, RZ ;  /* 0x000000ff00887202 */ /* 0x000fc40000000f00 */
[----:B------:R-:W-:Y:S02]  /*f5c0*/  MOV R125, 0xffffffff ;  /* 0xffffffff007d7802 */ /* 0x000fe40000000f00 */
[----:B------:R-:W-:Y:S02]  /*f5d0*/  MOV R120, 0xf5f0 ;  /* 0x0000f5f000787802 */ /* 0x000fe40000000f00 */
[----:B-1---5:R-:W-:Y:S05]  /*f5e0*/  CALL.REL.NOINC `($__internal_191_$__cuda_sm70_shflsync_up) ;  /* 0x0000126000007944 */ /* 0x022fea0003c00000 */
[----:B0-----:R-:W-:Y:S01]  /*f5f0*/  HFMA2.MMA R123, -RZ, RZ, 0, 5.9604644775390625e-08 ;  /* 0x00000001ff7b7435 */ /* 0x001fe200000001ff */
[----:B-1----:R-:W-:Y:S02]  /*f600*/  MOV R122, R125 ;  /* 0x0000007d007a7202 */ /* 0x002fe40000000f00 */
[----:B------:R-:W-:Y:S02]  /*f610*/  MOV R138, R139 ;  /* 0x0000008b008a7202 */ /* 0x000fe40000000f00 */
[----:B------:R-:W-:Y:S02]  /*f620*/  MOV R136, RZ ;  /* 0x000000ff00887202 */ /* 0x000fe40000000f00 */
[----:B------:R-:W-:Y:S02]  /*f630*/  MOV R125, 0xffffffff ;  /* 0xffffffff007d7802 */ /* 0x000fe40000000f00 */
[----:B------:R-:W-:-:S02]  /*f640*/  MOV R120, 0xf660 ;  /* 0x0000f66000787802 */ /* 0x000fc40000000f00 */
        /* <DEDUP_REMOVED lines=8> */
[----:B0-----:R-:W-:Y:S01]  /*f6d0*/  HFMA2.MMA R123, -RZ, RZ, 0, 5.9604644775390625e-08 ;  /* 0x00000001ff7b7435 */ /* 0x001fe200000001ff */
[----:B-1----:R-:W-:Y:S02]  /*f6e0*/  MOV R127, R125 ;  /* 0x0000007d007f7202 */ /* 0x002fe40000000f00 */
[----:B------:R-:W-:Y:S02]  /*f6f0*/  MOV R138, R126 ;  /* 0x0000007e008a7202 */ /* 0x000fe40000000f00 */
[----:B------:R-:W-:-:S02]  /*f700*/  MOV R136, RZ ;  /* 0x000000ff00887202 */ /* 0x000fc40000000f00 */
[----:B------:R-:W-:Y:S02]  /*f710*/  MOV R125, 0xffffffff ;  /* 0xffffffff007d7802 */ /* 0x000fe40000000f00 */
[----:B------:R-:W-:Y:S02]  /*f720*/  MOV R120, 0xf740 ;  /* 0x0000f74000787802 */ /* 0x000fe40000000f00 */
[----:B------:R-:W-:Y:S05]  /*f730*/  CALL.REL.NOINC `($__internal_191_$__cuda_sm70_shflsync_up) ;  /* 0x0000111000007944 */ /* 0x000fea0003c00000 */
[----:B------:R-:W-:Y:S01]  /*f740*/  HFMA2.MMA R121, -RZ, RZ, 0, 0 ;  /* 0x00000000ff797435 */ /* 0x000fe200000001ff */
[----:B0-----:R-:W-:Y:S02]  /*f750*/  MOV R138, R122 ;  /* 0x0000007a008a7202 */ /* 0x001fe40000000f00 */
[----:B------:R-:W-:Y:S02]  /*f760*/  MOV R123, R116 ;  /* 0x00000074007b7202 */ /* 0x000fe40000000f00 */
[----:B-1----:R-:W-:Y:S02]  /*f770*/  MOV R126, R125 ;  /* 0x0000007d007e7202 */ /* 0x002fe40000000f00 */
[----:B------:R-:W-:Y:S02]  /*f780*/  MOV R122, 0x1f ;  /* 0x0000001f007a7802 */ /* 0x000fe40000000f00 */
[----:B------:R-:W-:-:S02]  /*f790*/  MOV R120, 0xffffffff ;  /* 0xffffffff00787802 */ /* 0x000fc40000000f00 */
[----:B------:R-:W-:Y:S02]  /*f7a0*/  MOV R124, 0xf7c0 ;  /* 0x0000f7c0007c7802 */ /* 0x000fe40000000f00 */
[----:B------:R-:W-:Y:S05]  /*f7b0*/  CALL.REL.NOINC `($__internal_190_$__cuda_sm70_shflsync_idx_p) ;  /* 0x0000105000007944 */ /* 0x000fea0003c00000 */
[----:B-1----:R-:W-:Y:S01]  /*f7c0*/  MOV R116, R121 ;  /* 0x0000007900747202 */ /* 0x002fe20000000f00 */
[----:B------:R-:W-:Y:S01]  /*f7d0*/  HFMA2.MMA R121, -RZ, RZ, 0, 0 ;  /* 0x00000000ff797435 */ /* 0x000fe200000001ff */
[----:B0-----:R-:W-:Y:S02]  /*f7e0*/  MOV R123, R117 ;  /* 0x00000075007b7202 */ /* 0x001fe40000000f00 */
[----:B------:R-:W-:Y:S02]  /*f7f0*/  MOV R122, 0x1f ;  /* 0x0000001f007a7802 */ /* 0x000fe40000000f00 */
[----:B------:R-:W-:Y:S02]  /*f800*/  MOV R120, 0xffffffff ;  /* 0xffffffff00787802 */ /* 0x000fe40000000f00 */
[----:B------:R-:W-:Y:S02]  /*f810*/  MOV R124, 0xf830 ;  /* 0x0000f830007c7802 */ /* 0x000fe40000000f00 */
[----:B------:R-:W-:Y:S05]  /*f820*/  CALL.REL.NOINC `($__internal_190_$__cuda_sm70_shflsync_idx_p) ;  /* 0x00000fe000007944 */ /* 0x000fea0003c00000 */
[----:B-1----:R-:W-:Y:S01]  /*f830*/  MOV R117, R121 ;  /* 0x0000007900757202 */ /* 0x002fe20000000f00 */
[----:B------:R-:W-:Y:S01]  /*f840*/  HFMA2.MMA R121, -RZ, RZ, 0, 0 ;  /* 0x00000000ff797435 */ /* 0x000fe200000001ff */
[----:B0-----:R-:W-:-:S02]  /*f850*/  MOV R123, R118 ;  /* 0x00000076007b7202 */ /* 0x001fc40000000f00 */
[----:B------:R-:W-:Y:S02]  /*f860*/  MOV R122, 0x1f ;  /* 0x0000001f007a7802 */ /* 0x000fe40000000f00 */
[----:B------:R-:W-:Y:S02]  /*f870*/  MOV R120, 0xffffffff ;  /* 0xffffffff00787802 */ /* 0x000fe40000000f00 */
[----:B------:R-:W-:Y:S02]  /*f880*/  MOV R124, 0xf8a0 ;  /* 0x0000f8a0007c7802 */ /* 0x000fe40000000f00 */
[----:B------:R-:W-:Y:S05]  /*f890*/  CALL.REL.NOINC `($__internal_190_$__cuda_sm70_shflsync_idx_p) ;  /* 0x00000f7000007944 */ /* 0x000fea0003c00000 */
[----:B-1----:R-:W-:Y:S01]  /*f8a0*/  MOV R118, R121 ;  /* 0x0000007900767202 */ /* 0x002fe20000000f00 */
[----:B------:R-:W-:Y:S01]  /*f8b0*/  HFMA2.MMA R121, -RZ, RZ, 0, 0 ;  /* 0x00000000ff797435 */ /* 0x000fe200000001ff */
[----:B0-----:R-:W-:Y:S02]  /*f8c0*/  MOV R123, R119 ;  /* 0x00000077007b7202 */ /* 0x001fe40000000f00 */
[----:B------:R-:W-:Y:S02]  /*f8d0*/  MOV R122, 0x1f ;  /* 0x0000001f007a7802 */ /* 0x000fe40000000f00 */
[----:B------:R-:W-:-:S02]  /*f8e0*/  MOV R120, 0xffffffff ;  /* 0xffffffff00787802 */ /* 0x000fc40000000f00 */
[----:B------:R-:W-:Y:S02]  /*f8f0*/  MOV R124, 0xf910 ;  /* 0x0000f910007c7802 */ /* 0x000fe40000000f00 */
[----:B------:R-:W-:Y:S05]  /*f900*/  CALL.REL.NOINC `($__internal_190_$__cuda_sm70_shflsync_idx_p) ;  /* 0x00000f0000007944 */ /* 0x000fea0003c00000 */
[----:B-1----:R-:W-:Y:S01]  /*f910*/  MOV R119, R121 ;  /* 0x0000007900777202 */ /* 0x002fe20000000f00 */
[----:B0-----:R-:W-:Y:S05]  /*f920*/  BRA `(.L_x_8095) ;  /* 0xffff7ca000007947 */ /* 0x001fea000383ffff */
.L_x_7998:
[----:B------:R-:W-:Y:S01]  /*f930*/  HFMA2.MMA R122, -RZ, RZ, 0, 5.9604644775390625e-08 ;  /* 0x00000001ff7a7435 */ /* 0x000fe200000001ff */
[----:B------:R-:W-:Y:S02]  /*f940*/  MOV R125, R232 ;  /* 0x000000e8007d7202 */ /* 0x000fe40000000f00 */
[----:B------:R-:W-:Y:S02]  /*f950*/  MOV R123, 0x1f ;  /* 0x0000001f007b7802 */ /* 0x000fe40000000f00 */
[----:B------:R-:W-:Y:S02]  /*f960*/  MOV R240, 0xffffffff ;  /* 0xffffffff00f07802 */ /* 0x000fe40000000f00 */
[----:B------:R-:W-:Y:S02]  /*f970*/  MOV R120, 0xf990 ;  /* 0x0000f99000787802 */ /* 0x000fe40000000f00 */
[----:B------:R-:W-:Y:S05]  /*f980*/  CALL.REL.NOINC `($__internal_189_$__cuda_sm70_shflsync_down) ;  /* 0x00000e4000007944 */ /* 0x000fea0003c00000 */
[----:B-1----:R-:W-:Y:S01]  /*f990*/  MOV R235, R240 ;  /* 0x000000f000eb7202 */ /* 0x002fe20000000f00 */
[----:B0-----:R-:W-:Y:S05]  /*f9a0*/  BRA `(.L_x_8096) ;  /* 0xffff8f1000007947 */ /* 0x001fea000383ffff */
.L_x_7999:
[----:B------:R-:W-:Y:S01]  /*f9b0*/  HFMA2.MMA R122, -RZ, RZ, 0, 5.9604644775390625e-08 ;  /* 0x00000001ff7a7435 */ /* 0x000fe200000001ff */
[----:B------:R-:W-:-:S02]  /*f9c0*/  MOV R125, R228 ;  /* 0x000000e4007d7202 */ /* 0x000fc40000000f00 */
[----:B------:R-:W-:Y:S02]  /*f9d0*/  MOV R123, 0x1f ;  /* 0x0000001f007b7802 */ /* 0x000fe40000000f00 */
[----:B------:R-:W-:Y:S02]  /*f9e0*/  MOV R240, 0xffffffff ;  /* 0xffffffff00f07802 */ /* 0x000fe40000000f00 */
[----:B------:R-:W-:Y:S02]  /*f9f0*/  MOV R120, 0xfa10 ;  /* 0x0000fa1000787802 */ /* 0x000fe40000000f00 */
[----:B01----:R-:W-:Y:S05]  /*fa00*/  CALL.REL.NOINC `($__internal_189_$__cuda_sm70_shflsync_down) ;  /* 0x00000dc000007944 */ /* 0x003fea0003c00000 */
[----:B0-----:R-:W-:Y:S01]  /*fa10*/  HFMA2.MMA R122, -RZ, RZ, 0, 5.9604644775390625e-08 ;  /* 0x00000001ff7a7435 */ /* 0x001fe200000001ff */
[----:B-1----:R-:W-:Y:S02]  /*fa20*/  MOV R237, R240 ;  /* 0x000000f000ed7202 */ /* 0x002fe40000000f00 */
[----:B------:R-:W-:Y:S02]  /*fa30*/  MOV R125, R127 ;  /* 0x0000007f007d7202 */ /* 0x000fe40000000f00 */
[----:B------:R-:W-:Y:S02]  /*fa40*/  MOV R123, 0x1f ;  /* 0x0000001f007b7802 */ /* 0x000fe40000000f00 */
[----:B------:R-:W-:-:S02]  /*fa50*/  MOV R240, 0xffffffff ;  /* 0xffffffff00f07802 */ /* 0x000fc40000000f00 */
[----:B------:R-:W-:Y:S02]  /*fa60*/  MOV R120, 0xfa80 ;  /* 0x0000fa8000787802 */ /* 0x000fe40000000f00 */
[----:B------:R-:W-:Y:S05]  /*fa70*/  CALL.REL.NOINC `($__internal_189_$__cuda_sm70_shflsync_down) ;  /* 0x00000d5000007944 */ /* 0x000fea0003c00000 */
[----:B0-----:R-:W-:Y:S01]  /*fa80*/  HFMA2.MMA R122, -RZ, RZ, 0, 5.9604644775390625e-08 ;  /* 0x00000001ff7a7435 */ /* 0x001fe200000001ff */
[----:B-1----:R-:W-:Y:S02]  /*fa90*/  MOV R239, R240 ;  /* 0x000000f000ef7202 */ /* 0x002fe40000000f00 */
[----:B------:R-:W-:Y:S02]  /*faa0*/  MOV R125, R126 ;  /* 0x0000007e007d7202 */ /* 0x000fe40000000f00 */
[----:B------:R-:W-:Y:S02]  /*fab0*/  MOV R123, 0x1f ;  /* 0x0000001f007b7802 */ /* 0x000fe40000000f00 */
[----:B------:R-:W-:Y:S02]  /*fac0*/  MOV R240, 0xffffffff ;  /* 0xffffffff00f07802 */ /* 0x000fe40000000f00 */
[----:B------:R-:W-:Y:S02]  /*fad0*/  MOV R120, 0xfaf0 ;  /* 0x0000faf000787802 */ /* 0x000fe40000000f00 */
[----:B------:R-:W-:Y:S05]  /*fae0*/  CALL.REL.NOINC `($__internal_189_$__cuda_sm70_shflsync_down) ;  /* 0x00000ce000007944 */ /* 0x000fea0003c00000 */
[----:B01----:R-:W-:Y:S05]  /*faf0*/  BRA `(.L_x_8097) ;  /* 0xffff8e0000007947 */ /* 0x003fea000383ffff */
.L_x_8002:
[----:B------:R-:W-:Y:S01]  /*fb00*/  HFMA2.MMA R122, -RZ, RZ, 0, 1.1920928955078125e-07 ;  /* 0x00000002ff7a7435 */ /* 0x000fe200000001ff */
[----:B------:R-:W-:-:S02]  /*fb10*/  MOV R125, R232 ;  /* 0x000000e8007d7202 */ /* 0x000fc40000000f00 */
[----:B------:R-:W-:Y:S02]  /*fb20*/  MOV R123, 0x1f ;  /* 0x0000001f007b7802 */ /* 0x000fe40000000f00 */
[----:B0-----:R-:W-:Y:S02]  /*fb30*/  MOV R240, 0xffffffff ;  /* 0xffffffff00f07802 */ /* 0x001fe40000000f00 */
[----:B------:R-:W-:Y:S02]  /*fb40*/  MOV R120, 0xfb60 ;  /* 0x0000fb6000787802 */ /* 0x000fe40000000f00 */
[----:B-1234-:R-:W-:Y:S05]  /*fb50*/  CALL.REL.NOINC `($__internal_189_$__cuda_sm70_shflsync_down) ;  /* 0x00000c7000007944 */ /* 0x01efea0003c00000 */
[----:B0-----:R-:W-:Y:S01]  /*fb60*/  HFMA2.MMA R122, -RZ, RZ, 0, 1.1920928955078125e-07 ;  /* 0x00000002ff7a7435 */ /* 0x001fe200000001ff */
[----:B-1----:R-:W-:Y:S02]  /*fb70*/  MOV R235, R240 ;  /* 0x000000f000eb7202 */ /* 0x002fe40000000f00 */
[----:B------:R-:W-:Y:S02]  /*fb80*/  MOV R125, R228 ;  /* 0x000000e4007d7202 */ /* 0x000fe40000000f00 */
[----:B------:R-:W-:Y:S02]  /*fb90*/  MOV R123, 0x1f ;  /* 0x0000001f007b7802 */ /* 0x000fe40000000f00 */
[----:B------:R-:W-:-:S02]  /*fba0*/  MOV R240, 0xffffffff ;  /* 0xffffffff00f07802 */ /* 0x000fc40000000f00 */
[----:B------:R-:W-:Y:S02]  /*fbb0*/  MOV R120, 0xfbd0 ;  /* 0x0000fbd000787802 */ /* 0x000fe40000000f00 */
[----:B------:R-:W-:Y:S05]  /*fbc0*/  CALL.REL.NOINC `($__internal_189_$__cuda_sm70_shflsync_down) ;  /* 0x00000c0000007944 */ /* 0x000fea0003c00000 */
[----:B0-----:R-:W-:Y:S01]  /*fbd0*/  HFMA2.MMA R122, -RZ, RZ, 0, 1.1920928955078125e-07 ;  /* 0x00000002ff7a7435 */ /* 0x001fe200000001ff */
[----:B-1----:R-:W-:Y:S02]  /*fbe0*/  MOV R237, R240 ;  /* 0x000000f000ed7202 */ /* 0x002fe40000000f00 */
[----:B------:R-:W-:Y:S02]  /*fbf0*/  MOV R125, R127 ;  /* 0x0000007f007d7202 */ /* 0x000fe40000000f00 */
[----:B------:R-:W-:Y:S02]  /*fc00*/  MOV R123, 0x1f ;  /* 0x0000001f007b7802 */ /* 0x000fe40000000f00 */
[----:B------:R-:W-:Y:S02]  /*fc10*/  MOV R240, 0xffffffff ;  /* 0xffffffff00f07802 */ /* 0x000fe40000000f00 */
[----:B------:R-:W-:Y:S02]  /*fc20*/  MOV R120, 0xfc40 ;  /* 0x0000fc4000787802 */ /* 0x000fe40000000f00 */
[----:B------:R-:W-:Y:S05]  /*fc30*/  CALL.REL.NOINC `($__internal_189_$__cuda_sm70_shflsync_down) ;  /* 0x00000b9000007944 */ /* 0x000fea0003c00000 */
[----:B0-----:R-:W-:Y:S01]  /*fc40*/  HFMA2.MMA R122, -RZ, RZ, 0, 1.1920928955078125e-07 ;  /* 0x00000002ff7a7435 */ /* 0x001fe200000001ff */
[----:B-1----:R-:W-:-:S02]  /*fc50*/  MOV R239, R240 ;  /* 0x000000f000ef7202 */ /* 0x002fc40000000f00 */
[----:B------:R-:W-:Y:S02]  /*fc60*/  MOV R125, R126 ;  /* 0x0000007e007d7202 */ /* 0x000fe40000000f00 */
[----:B------:R-:W-:Y:S02]  /*fc70*/  MOV R123, 0x1f ;  /* 0x0000001f007b7802 */ /* 0x000fe40000000f00 */
[----:B------:R-:W-:Y:S02]  /*fc80*/  MOV R240, 0xffffffff ;  /* 0xffffffff00f07802 */ /* 0x000fe40000000f00 */
[----:B------:R-:W-:Y:S02]  /*fc90*/  MOV R120, 0xfcb0 ;  /* 0x0000fcb000787802 */ /* 0x000fe40000000f00 */
[----:B------:R-:W-:Y:S05]  /*fca0*/  CALL.REL.NOINC `($__internal_189_$__cuda_sm70_shflsync_down) ;  /* 0x00000b2000007944 */ /* 0x000fea0003c00000 */
[----:B01----:R-:W-:Y:S05]  /*fcb0*/  BRA `(.L_x_8098) ;  /* 0xffff8d9000007947 */ /* 0x003fea000383ffff */
.L_x_8005:
[----:B------:R-:W-:Y:S01]  /*fcc0*/  HFMA2.MMA R122, -RZ, RZ, 0, 2.384185791015625e-07 ;  /* 0x00000004ff7a7435 */ /* 0x000fe200000001ff */
[----:B------:R-:W-:Y:S02]  /*fcd0*/  MOV R125, R232 ;  /* 0x000000e8007d7202 */ /* 0x000fe40000000f00 */
[----:B------:R-:W-:Y:S02]  /*fce0*/  MOV R123, 0x1f ;  /* 0x0000001f007b7802 */ /* 0x000fe40000000f00 */
[----:B0-----:R-:W-:-:S02]  /*fcf0*/  MOV R240, 0xffffffff ;  /* 0xffffffff00f07802 */ /* 0x001fc40000000f00 */
[----:B------:R-:W-:Y:S02]  /*fd00*/  MOV R120, 0xfd20 ;  /* 0x0000fd2000787802 */ /* 0x000fe40000000f00 */
[----:B-1234-:R-:W-:Y:S05]  /*fd10*/  CALL.REL.NOINC `($__internal_189_$__cuda_sm70_shflsync_down) ;  /* 0x00000ab000007944 */ /* 0x01efea0003c00000 */
[----:B-1----:R-:W-:Y:S01]  /*fd20*/  MOV R235, R240 ;  /* 0x000000f000eb7202 */ /* 0x002fe20000000f00 */
[----:B0-----:R-:W-:Y:S05]  /*fd30*/  BRA `(.L_x_8099) ;  /* 0xffff8e3000007947 */ /* 0x001fea000383ffff */
.L_x_8006:
[----:B------:R-:W-:Y:S01]  /*fd40*/  HFMA2.MMA R122, -RZ, RZ, 0, 2.384185791015625e-07 ;  /* 0x00000004ff7a7435 */ /* 0x000fe200000001ff */
[----:B------:R-:W-:Y:S02]  /*fd50*/  MOV R125, R228 ;  /* 0x000000e4007d7202 */ /* 0x000fe40000000f00 */
[----:B------:R-:W-:Y:S02]  /*fd60*/  MOV R123, 0x1f ;  /* 0x0000001f007b7802 */ /* 0x000fe40000000f00 */
[----:B0-----:R-:W-:Y:S02]  /*fd70*/  MOV R240, 0xffffffff ;  /* 0xffffffff00f07802 */ /* 0x001fe40000000f00 */
[----:B------:R-:W-:Y:S02]  /*fd80*/  MOV R120, 0xfda0 ;  /* 0x0000fda000787802 */ /* 0x000fe40000000f00 */
[----:B-1234-:R-:W-:Y:S05]  /*fd90*/  CALL.REL.NOINC `($__internal_189_$__cuda_sm70_shflsync_down) ;  /* 0x00000a3000007944 */ /* 0x01efea0003c00000 */
[----:B0-----:R-:W-:Y:S01]  /*fda0*/  HFMA2.MMA R122, -RZ, RZ, 0, 2.384185791015625e-07 ;  /* 0x00000004ff7a7435 */ /* 0x001fe200000001ff */
[----:B-1----:R-:W-:Y:S02]  /*fdb0*/  MOV R237, R240 ;  /* 0x000000f000ed7202 */ /* 0x002fe40000000f00 */
[----:B------:R-:W-:-:S02]  /*fdc0*/  MOV R125, R127 ;  /* 0x0000007f007d7202 */ /* 0x000fc40000000f00 */
[----:B------:R-:W-:Y:S02]  /*fdd0*/  MOV R123, 0x1f ;  /* 0x0000001f007b7802 */ /* 0x000fe40000000f00 */
[----:B------:R-:W-:Y:S02]  /*fde0*/  MOV R240, 0xffffffff ;  /* 0xffffffff00f07802 */ /* 0x000fe40000000f00 */
[----:B------:R-:W-:Y:S02]  /*fdf0*/  MOV R120, 0xfe10 ;  /* 0x0000fe1000787802 */ /* 0x000fe40000000f00 */
[----:B------:R-:W-:Y:S05]  /*fe00*/  CALL.REL.NOINC `($__internal_189_$__cuda_sm70_shflsync_down) ;  /* 0x000009c000007944 */ /* 0x000fea0003c00000 */
[----:B0-----:R-:W-:Y:S01]  /*fe10*/  HFMA2.MMA R122, -RZ, RZ, 0, 2.384185791015625e-07 ;  /* 0x00000004ff7a7435 */ /* 0x001fe200000001ff */
[----:B-1----:R-:W-:Y:S02]  /*fe20*/  MOV R239, R240 ;  /* 0x000000f000ef7202 */ /* 0x002fe40000000f00 */
[----:B------:R-:W-:Y:S02]  /*fe30*/  MOV R125, R126 ;  /* 0x0000007e007d7202 */ /* 0x000fe40000000f00 */
[----:B------:R-:W-:Y:S02]  /*fe40*/  MOV R123, 0x1f ;  /* 0x0000001f007b7802 */ /* 0x000fe40000000f00 */
[----:B------:R-:W-:-:S02]  /*fe50*/  MOV R240, 0xffffffff ;  /* 0xffffffff00f07802 */ /* 0x000fc40000000f00 */
[----:B------:R-:W-:Y:S02]  /*fe60*/  MOV R120, 0xfe80 ;  /* 0x0000fe8000787802 */ /* 0x000fe40000000f00 */
[----:B------:R-:W-:Y:S05]  /*fe70*/  CALL.REL.NOINC `($__internal_189_$__cuda_sm70_shflsync_down) ;  /* 0x0000095000007944 */ /* 0x000fea0003c00000 */
[----:B01----:R-:W-:Y:S05]  /*fe80*/  BRA `(.L_x_8100) ;  /* 0xffff8d2000007947 */ /* 0x003fea000383ffff */
.L_x_8009:
[----:B------:R-:W-:Y:S01]  /*fe90*/  HFMA2.MMA R122, -RZ, RZ, 0, 4.76837158203125e-07 ;  /* 0x00000008ff7a7435 */ /* 0x000fe200000001ff */
[----:B------:R-:W-:Y:S02]  /*fea0*/  MOV R125, R232 ;  /* 0x000000e8007d7202 */ /* 0x000fe40000000f00 */
[----:B------:R-:W-:Y:S02]  /*feb0*/  MOV R123, 0x1f ;  /* 0x0000001f007b7802 */ /* 0x000fe40000000f00 */
[----:B0-----:R-:W-:Y:S02]  /*fec0*/  MOV R240, 0xffffffff ;  /* 0xffffffff00f07802 */ /* 0x001fe40000000f00 */
[----:B------:R-:W-:Y:S02]  /*fed0*/  MOV R120, 0xfef0 ;  /* 0x0000fef000787802 */ /* 0x000fe40000000f00 */
[----:B-1234-:R-:W-:Y:S05]  /*fee0*/  CALL.REL.NOINC `($__internal_189_$__cuda_sm70_shflsync_down) ;  /* 0x000008e000007944 */ /* 0x01efea0003c00000 */
[----:B0-----:R-:W-:Y:S01]  /*fef0*/  HFMA2.MMA R122, -RZ, RZ, 0, 4.76837158203125e-07 ;  /* 0x00000008ff7a7435 */ /* 0x001fe200000001ff */
[----:B-1----:R-:W-:Y:S02]  /*ff00*/  MOV R235, R240 ;  /* 0x000000f000eb7202 */ /* 0x002fe40000000f00 */
[----:B------:R-:W-:-:S02]  /*ff10*/  MOV R125, R228 ;  /* 0x000000e4007d7202 */ /* 0x000fc40000000f00 */
[----:B------:R-:W-:Y:S02]  /*ff20*/  MOV R123, 0x1f ;  /* 0x0000001f007b7802 */ /* 0x000fe40000000f00 */
[----:B------:R-:W-:Y:S02]  /*ff30*/  MOV R240, 0xffffffff ;  /* 0xffffffff00f07802 */ /* 0x000fe40000000f00 */
[----:B------:R-:W-:Y:S02]  /*ff40*/  MOV R120, 0xff60 ;  /* 0x0000ff6000787802 */ /* 0x000fe40000000f00 */
[----:B------:R-:W-:Y:S05]  /*ff50*/  CALL.REL.NOINC `($__internal_189_$__cuda_sm70_shflsync_down) ;  /* 0x0000087000007944 */ /* 0x000fea0003c00000 */
[----:B0-----:R-:W-:Y:S01]  /*ff60*/  HFMA2.MMA R122, -RZ, RZ, 0, 4.76837158203125e-07 ;  /* 0x00000008ff7a7435 */ /* 0x001fe200000001ff */
[----:B-1----:R-:W-:Y:S02]  /*ff70*/  MOV R237, R240 ;  /* 0x000000f000ed7202 */ /* 0x002fe40000000f00 */
[----:B------:R-:W-:Y:S02]  /*ff80*/  MOV R125, R127 ;  /* 0x0000007f007d7202 */ /* 0x000fe40000000f00 */
[----:B------:R-:W-:Y:S02]  /*ff90*/  MOV R123, 0x1f ;  /* 0x0000001f007b7802 */ /* 0x000fe40000000f00 */
[----:B------:R-:W-:-:S02]  /*ffa0*/  MOV R240, 0xffffffff ;  /* 0xffffffff00f07802 */ /* 0x000fc40000000f00 */
[----:B------:R-:W-:Y:S02]  /*ffb0*/  MOV R120, 0xffd0 ;  /* 0x0000ffd000787802 */ /* 0x000fe40000000f00 */
[----:B------:R-:W-:Y:S05]  /*ffc0*/  CALL.REL.NOINC `($__internal_189_$__cuda_sm70_shflsync_down) ;  /* 0x0000080000007944 */ /* 0x000fea0003c00000 */
[----:B0-----:R-:W-:Y:S01]  /*ffd0*/  HFMA2.MMA R122, -RZ, RZ, 0, 4.76837158203125e-07 ;  /* 0x00000008ff7a7435 */ /* 0x001fe200000001ff */
[----:B-1----:R-:W-:Y:S02]  /*ffe0*/  MOV R239, R240 ;  /* 0x000000f000ef7202 */ /* 0x002fe40000000f00 */
[----:B------:R-:W-:Y:S02]  /*fff0*/  MOV R125, R126 ;  /* 0x0000007e007d7202 */ /* 0x000fe40000000f00 */
[----:B------:R-:W-:Y:S02]  /*10000*/  MOV R123, 0x1f ;  /* 0x0000001f007b7802 */ /* 0x000fe40000000f00 */
[----:B------:R-:W-:Y:S02]  /*10010*/  MOV R240, 0xffffffff ;  /* 0xffffffff00f07802 */ /* 0x000fe40000000f00 */
[----:B------:R-:W-:Y:S02]  /*10020*/  MOV R120, 0x10040 ;  /* 0x0001004000787802 */ /* 0x000fe40000000f00 */
[----:B------:R-:W-:Y:S05]  /*10030*/  CALL.REL.NOINC `($__internal_189_$__cuda_sm70_shflsync_down) ;  /* 0x0000079000007944 */ /* 0x000fea0003c00000 */
[----:B01----:R-:W-:Y:S05]  /*10040*/  BRA `(.L_x_8101) ;  /* 0xffff8cb000007947 */ /* 0x003fea000383ffff */
.L_x_8012:
[----:B------:R-:W-:Y:S01]  /*10050*/  HFMA2.MMA R122, -RZ, RZ, 0, 9.5367431640625e-07 ;  /* 0x00000010ff7a7435 */ /* 0x000fe200000001ff */
[----:B------:R-:W-:-:S02]  /*10060*/  MOV R125, R232 ;  /* 0x000000e8007d7202 */ /* 0x000fc40000000f00 */
[----:B------:R-:W-:Y:S02]  /*10070*/  MOV R123, 0x1f ;  /* 0x0000001f007b7802 */ /* 0x000fe40000000f00 */
[----:B0-----:R-:W-:Y:S02]  /*10080*/  MOV R240, 0xffffffff ;  /* 0xffffffff00f07802 */ /* 0x001fe40000000f00 */
[----:B------:R-:W-:Y:S02]  /*10090*/  MOV R120, 0x100b0 ;  /* 0x000100b000787802 */ /* 0x000fe40000000f00 */
[----:B-1234-:R-:W-:Y:S05]  /*100a0*/  CALL.REL.NOINC `($__internal_189_$__cuda_sm70_shflsync_down) ;  /* 0x0000072000007944 */ /* 0x01efea0003c00000 */
[----:B-1----:R-:W-:Y:S01]  /*100b0*/  MOV R235, R240 ;  /* 0x000000f000eb7202 */ /* 0x002fe20000000f00 */
[----:B0-----:R-:W-:Y:S05]  /*100c0*/  BRA `(.L_x_8102) ;  /* 0xffff8d5000007947 */ /* 0x001fea000383ffff */
.L_x_8013:
[----:B------:R-:W-:Y:S01]  /*100d0*/  HFMA2.MMA R122, -RZ, RZ, 0, 9.5367431640625e-07 ;  /* 0x00000010ff7a7435 */ /* 0x000fe200000001ff */
[----:B------:R-:W-:Y:S02]  /*100e0*/  MOV R125, R228 ;  /* 0x000000e4007d7202 */ /* 0x000fe40000000f00 */
[----:B------:R-:W-:Y:S02]  /*100f0*/  MOV R123, 0x1f ;  /* 0x0000001f007b7802 */ /* 0x000fe40000000f00 */
[----:B0-----:R-:W-:-:S02]  /*10100*/  MOV R240, 0xffffffff ;  /* 0xffffffff00f07802 */ /* 0x001fc40000000f00 */
[----:B------:R-:W-:Y:S02]  /*10110*/  MOV R120, 0x10130 ;  /* 0x0001013000787802 */ /* 0x000fe40000000f00 */
[----:B-1234-:R-:W-:Y:S05]  /*10120*/  CALL.REL.NOINC `($__internal_189_$__cuda_sm70_shflsync_down) ;  /* 0x000006a000007944 */ /* 0x01efea0003c00000 */
[----:B0-----:R-:W-:Y:S01]  /*10130*/  HFMA2.MMA R122, -RZ, RZ, 0, 9.5367431640625e-07 ;  /* 0x00000010ff7a7435 */ /* 0x001fe200000001ff */
[----:B-1----:R-:W-:Y:S02]  /*10140*/  MOV R237, R240 ;  /* 0x000000f000ed7202 */ /* 0x002fe40000000f00 */
[----:B------:R-:W-:Y:S02]  /*10150*/  MOV R125, R127 ;  /* 0x0000007f007d7202 */ /* 0x000fe40000000f00 */
[----:B------:R-:W-:Y:S02]  /*10160*/  MOV R123, 0x1f ;  /* 0x0000001f007b7802 */ /* 0x000fe40000000f00 */
[----:B------:R-:W-:Y:S02]  /*10170*/  MOV R240, 0xffffffff ;  /* 0xffffffff00f07802 */ /* 0x000fe40000000f00 */
[----:B------:R-:W-:Y:S02]  /*10180*/  MOV R120, 0x101a0 ;  /* 0x000101a000787802 */ /* 0x000fe40000000f00 */
[----:B------:R-:W-:Y:S05]  /*10190*/  CALL.REL.NOINC `($__internal_189_$__cuda_sm70_shflsync_down) ;  /* 0x0000063000007944 */ /* 0x000fea0003c00000 */
[----:B0-----:R-:W-:Y:S01]  /*101a0*/  HFMA2.MMA R122, -RZ, RZ, 0, 9.5367431640625e-07 ;  /* 0x00000010ff7a7435 */ /* 0x001fe200000001ff */
[----:B-1----:R-:W-:-:S02]  /*101b0*/  MOV R239, R240 ;  /* 0x000000f000ef7202 */ /* 0x002fc40000000f00 */
[----:B------:R-:W-:Y:S02]  /*101c0*/  MOV R125, R126 ;  /* 0x0000007e007d7202 */ /* 0x000fe40000000f00 */
[----:B------:R-:W-:Y:S02]  /*101d0*/  MOV R123, 0x1f ;  /* 0x0000001f007b7802 */ /* 0x000fe40000000f00 */
[----:B------:R-:W-:Y:S02]  /*101e0*/  MOV R240, 0xffffffff ;  /* 0xffffffff00f07802 */ /* 0x000fe40000000f00 */
[----:B------:R-:W-:Y:S02]  /*101f0*/  MOV R120, 0x10210 ;  /* 0x0001021000787802 */ /* 0x000fe40000000f00 */
[----:B------:R-:W-:Y:S05]  /*10200*/  CALL.REL.NOINC `($__internal_189_$__cuda_sm70_shflsync_down) ;  /* 0x000005c000007944 */ /* 0x000fea0003c00000 */
[----:B01----:R-:W-:Y:S05]  /*10210*/  BRA `(.L_x_8103) ;  /* 0xffff8c4000007947 */ /* 0x003fea000383ffff */
.L_x_8016:
[----:B------:R-:W-:Y:S01]  /*10220*/  HFMA2.MMA R121, -RZ, RZ, 0, 0 ;  /* 0x00000000ff797435 */ /* 0x000fe200000001ff */
[----:B------:R-:W-:Y:S02]  /*10230*/  MOV R123, R232 ;  /* 0x000000e8007b7202 */ /* 0x000fe40000000f00 */
[----:B------:R-:W-:Y:S02]  /*10240*/  MOV R122, 0x1f ;  /* 0x0000001f007a7802 */ /* 0x000fe40000000f00 */
[----:B------:R-:W-:-:S02]  /*10250*/  MOV R120, 0xffffffff ;  /* 0xffffffff00787802 */ /* 0x000fc40000000f00 */
[----:B------:R-:W-:Y:S02]  /*10260*/  MOV R124, 0x10280 ;  /* 0x00010280007c7802 */ /* 0x000fe40000000f00 */
[----:B01234-:R-:W-:Y:S05]  /*10270*/  CALL.REL.NOINC `($__internal_190_$__cuda_sm70_shflsync_idx_p) ;  /* 0x0000059000007944 */ /* 0x01ffea0003c00000 */
        /* <DEDUP_REMOVED lines=21> */
[----:B0-----:R-:W-:Y:S01]  /*103d0*/  HFMA2.MMA R122, -RZ, RZ, 0, 5.9604644775390625e-08 ;  /* 0x00000001ff7a7435 */ /* 0x001fe200000001ff */
[----:B-1----:R-:W-:Y:S02]  /*103e0*/  MOV R220, R121 ;  /* 0x0000007900dc7202 */ /* 0x002fe40000000f00 */
[----:B------:R-:W-:Y:S02]  /*103f0*/  MOV R125, R232 ;  /* 0x000000e8007d7202 */ /* 0x000fe40000000f00 */
[----:B------:R-:W-:Y:S02]  /*10400*/  MOV R123, 0x1f ;  /* 0x0000001f007b7802 */ /* 0x000fe40000000f00 */
[----:B------:R-:W-:Y:S02]  /*10410*/  MOV R240, 0xffffffff ;  /* 0xffffffff00f07802 */ /* 0x000fe40000000f00 */
[----:B------:R-:W-:Y:S02]  /*10420*/  MOV R120, 0x10440 ;  /* 0x0001044000787802 */ /* 0x000fe40000000f00 */
[----:B------:R-:W-:Y:S05]  /*10430*/  CALL.REL.NOINC `($__internal_189_$__cuda_sm70_shflsync_down) ;  /* 0x0000039000007944 */ /* 0x000fea0003c00000 */
[----:B0-----:R-:W-:Y:S01]  /*10440*/  HFMA2.MMA R122, -RZ, RZ, 0, 5.9604644775390625e-08 ;  /* 0x00000001ff7a7435 */ /* 0x001fe200000001ff */
[----:B-1----:R-:W-:-:S02]  /*10450*/  MOV R236, R240 ;  /* 0x000000f000ec7202 */ /* 0x002fc40000000f00 */
[----:B------:R-:W-:Y:S02]  /*10460*/  MOV R125, R228 ;  /* 0x000000e4007d7202 */ /* 0x000fe40000000f00 */
[----:B------:R-:W-:Y:S02]  /*10470*/  MOV R123, 0x1f ;  /* 0x0000001f007b7802 */ /* 0x000fe40000000f00 */
[----:B------:R-:W-:Y:S02]  /*10480*/  MOV R240, 0xffffffff ;  /* 0xffffffff00f07802 */ /* 0x000fe40000000f00 */
[----:B------:R-:W-:Y:S02]  /*10490*/  MOV R120, 0x104b0 ;  /* 0x000104b000787802 */ /* 0x000fe40000000f00 */
[----:B------:R-:W-:Y:S05]  /*104a0*/  CALL.REL.NOINC `($__internal_189_$__cuda_sm70_shflsync_down) ;  /* 0x0000032000007944 */ /* 0x000fea0003c00000 */
[----:B0-----:R-:W-:Y:S01]  /*104b0*/  HFMA2.MMA R122, -RZ, RZ, 0, 5.9604644775390625e-08 ;  /* 0x00000001ff7a7435 */ /* 0x001fe200000001ff */
[----:B-1----:R-:W-:Y:S02]  /*104c0*/  MOV R238, R240 ;  /* 0x000000f000ee7202 */ /* 0x002fe40000000f00 */
[----:B------:R-:W-:Y:S02]  /*104d0*/  MOV R125, R127 ;  /* 0x0000007f007d7202 */ /* 0x000fe40000000f00 */
[----:B------:R-:W-:-:S02]  /*104e0*/  MOV R123, 0x1f ;  /* 0x0000001f007b7802 */ /* 0x000fc40000000f00 */
[----:B------:R-:W-:Y:S02]  /*104f0*/  MOV R240, 0xffffffff ;  /* 0xffffffff00f07802 */ /* 0x000fe40000000f00 */
[----:B------:R-:W-:Y:S02]  /*10500*/  MOV R120, 0x10520 ;  /* 0x0001052000787802 */ /* 0x000fe40000000f00 */
[----:B------:R-:W-:Y:S05]  /*10510*/  CALL.REL.NOINC `($__internal_189_$__cuda_sm70_shflsync_down) ;  /* 0x000002b000007944 */ /* 0x000fea0003c00000 */
[----:B0-----:R-:W-:Y:S01]  /*10520*/  HFMA2.MMA R122, -RZ, RZ, 0, 5.9604644775390625e-08 ;  /* 0x00000001ff7a7435 */ /* 0x001fe200000001ff */
[----:B-1----:R-:W-:Y:S02]  /*10530*/  MOV R234, R240 ;  /* 0x000000f000ea7202 */ /* 0x002fe40000000f00 */
[----:B------:R-:W-:Y:S02]  /*10540*/  MOV R125, R126 ;  /* 0x0000007e007d7202 */ /* 0x000fe40000000f00 */
[----:B------:R-:W-:Y:S02]  /*10550*/  MOV R123, 0x1f ;  /* 0x0000001f007b7802 */ /* 0x000fe40000000f00 */
[----:B------:R-:W-:Y:S02]  /*10560*/  MOV R240, 0xffffffff ;  /* 0xffffffff00f07802 */ /* 0x000fe40000000f00 */
[----:B------:R-:W-:-:S02]  /*10570*/  MOV R120, 0x10590 ;  /* 0x0001059000787802 */ /* 0x000fc40000000f00 */
[----:B------:R-:W-:Y:S05]  /*10580*/  CALL.REL.NOINC `($__internal_189_$__cuda_sm70_shflsync_down) ;  /* 0x0000024000007944 */ /* 0x000fea0003c00000 */
        /* <DEDUP_REMOVED lines=12> */
[----:B-1----:R-:W-:Y:S05]  /*10650*/  CALL.REL.NOINC `($__internal_190_$__cuda_sm70_shflsync_idx_p) ;  /* 0x000001b000007944 */ /* 0x002fea0003c00000 */
        /* <DEDUP_REMOVED lines=21> */
[----:B01----:R-:W-:Y:S01]  /*107b0*/  MOV R123, R121 ;  /* 0x00000079007b7202 */ /* 0x003fe20000000f00 */
[----:B------:R-:W-:Y:S05]  /*107c0*/  BRA `(.L_x_8104) ;  /* 0xffff88b000007947 */ /* 0x000fea000383ffff */
        .weak           $__internal_189_$__cuda_sm70_shflsync_down
        .type           $__internal_189_$__cuda_sm70_shflsync_down,@function
        .size           $__internal_189_$__cuda_sm70_shflsync_down,($__internal_190_$__cuda_sm70_shflsync_idx_p - $__internal_189_$__cuda_sm70_shflsync_down)
$__internal_189_$__cuda_sm70_shflsync_down:
[----:B------:R-:W-:Y:S01]  /*107d0*/  HFMA2.MMA R121, -RZ, RZ, 0, 0 ;  /* 0x00000000ff797435 */ /* 0x000fe200000001ff */
[----:B------:R-:W-:Y:S04]  /*107e0*/  WARPSYNC R240 ;  /* 0x000000f000007348 */ /* 0x000fe80003800000 */
[----:B------:R0:W1:Y:S01]  /*107f0*/  SHFL.DOWN PT, R240, R125, R122, R123 ;  /* 0x0800007a7df07389 */ /* 0x00006200000e007b */
[----:B------:R-:W-:Y:S05]  /*10800*/  RET.REL.NODEC R120 `(_Z25selective_scan_bwd_kernelI32Selective_Scan_bwd_kernel_traitsILi64ELi16ELb1ELb1ELb1ELb1ELb1EfN3c107complexIfEEEEv12SSMParamsBwd) ;  /* 0xfffef7f078007950 */ /* 0x000fea0003c3ffff */
        .weak           $__internal_190_$__cuda_sm70_shflsync_idx_p
        .type           $__internal_190_$__cuda_sm70_shflsync_idx_p,@function
        .size           $__internal_190_$__cuda_sm70_shflsync_idx_p,($__internal_191_$__cuda_sm70_shflsync_up - $__internal_190_$__cuda_sm70_shflsync_idx_p)
$__internal_190_$__cuda_sm70_shflsync_idx_p:
[----:B------:R-:W-:Y:S01]  /*10810*/  MOV R125, 0x0 ;  /* 0x00000000007d7802 */ /* 0x000fe20000000f00 */
[----:B------:R-:W-:Y:S04]  /*10820*/  WARPSYNC R120 ;  /* 0x0000007800007348 */ /* 0x000fe80003800000 */
[----:B------:R0:W1:Y:S01]  /*10830*/  SHFL.IDX PT, R121, R123, R121, R122 ;  /* 0x000000797b797389 */ /* 0x00006200000e007a */
[----:B------:R-:W-:Y:S05]  /*10840*/  RET.REL.NODEC R124 `(_Z25selective_scan_bwd_kernelI32Selective_Scan_bwd_kernel_traitsILi64ELi16ELb1ELb1ELb1ELb1ELb1EfN3c107complexIfEEEEv12SSMParamsBwd) ;  /* 0xfffef7b07c007950 */ /* 0x000fea0003c3ffff */
        .weak           $__internal_191_$__cuda_sm70_shflsync_up
        .type           $__internal_191_$__cuda_sm70_shflsync_up,@function
        .size           $__internal_191_$__cuda_sm70_shflsync_up,(.L_x_14626 - $__internal_191_$__cuda_sm70_shflsync_up)
$__internal_191_$__cuda_sm70_shflsync_up:
[----:B------:R-:W-:Y:S01]  /*10850*/  HFMA2.MMA R121, -RZ, RZ, 0, 0 ;  /* 0x00000000ff797435 */ /* 0x000fe200000001ff */
[----:B------:R-:W-:Y:S04]  /*10860*/  WARPSYNC R125 ;  /* 0x0000007d00007348 */ /* 0x000fe80003800000 */
[----:B------:R0:W1:Y:S01]  /*10870*/  SHFL.UP PT, R125, R138, R123, R136 ;  /* 0x0400007b8a7d7389 */ /* 0x00006200000e0088 */
[----:B------:R-:W-:Y:S05]  /*10880*/  RET.REL.NODEC R120 `(_Z25selective_scan_bwd_kernelI32Selective_Scan_bwd_kernel_traitsILi64ELi16ELb1ELb1ELb1ELb1ELb1EfN3c107complexIfEEEEv12SSMParamsBwd) ;  /* 0xfffef77078007950 */ /* 0x000fea0003c3ffff */
.L_x_8105:
        /* <DEDUP_REMOVED lines=15> */
.L_x_14626:


//--------------------- .text._Z25selective_scan_bwd_kernelI32Selective_Scan_bwd_kernel_traitsILi32ELi16ELb0ELb0ELb0ELb0ELb0EfN3c107complexIfEEEEv12SSMParamsBwd --------------------------
	.section	.text._Z25selective_scan_bwd_kernelI32Selective_Scan_bwd_kernel_traitsILi32ELi16ELb0ELb0ELb0ELb0ELb0EfN3c107complexIfEEEEv12SSMParamsBwd,"ax",@progbits
	.sectioninfo	@"SHI_REGISTERS=255"
	.align	128
        .global         _Z25selective_scan_bwd_kernelI32Selective_Scan_bwd_kernel_traitsILi32ELi16ELb0ELb0ELb0ELb0ELb0EfN3c107complexIfEEEEv12SSMParamsBwd
        .type           _Z25selective_scan_bwd_kernelI32Selective_Scan_bwd_kernel_traitsILi32ELi16ELb0ELb0ELb0ELb0ELb0EfN3c107complexIfEEEEv12SSMParamsBwd,@function
        .size           _Z25selective_scan_bwd_kernelI32Selective_Scan_bwd_kernel_traitsILi32ELi16ELb0ELb0ELb0ELb0ELb0EfN3c107complexIfEEEEv12SSMParamsBwd,(.L_x_14691 - _Z25selective_scan_bwd_kernelI32Selective_Scan_bwd_kernel_traitsILi32ELi16ELb0ELb0ELb0ELb0ELb0EfN3c107complexIfEEEEv12SSMParamsBwd)
        .other          _Z25selective_scan_bwd_kernelI32Selective_Scan_bwd_kernel_traitsILi32ELi16ELb0ELb0ELb0ELb0ELb0EfN3c107complexIfEEEEv12SSMParamsBwd,@"STO_CUDA_ENTRY STV_DEFAULT"
_Z25selective_scan_bwd_kernelI32Selective_Scan_bwd_kernel_traitsILi32ELi16ELb0ELb0ELb0ELb0ELb0EfN3c107complexIfEEEEv12SSMParamsBwd:
.text._Z25selective_scan_bwd_kernelI32Selective_Scan_bwd_kernel_traitsILi32ELi16ELb0ELb0ELb0ELb0ELb0EfN3c107complexIfEEEEv12SSMParamsBwd:
        /* <DEDUP_REMOVED lines=15> */
[----:B0-----:R-:W-:Y:S02]  /*00f0*/  USHF.R.S32.HI UR17, URZ, 0x1f, UR16 ;  /* 0x0000001f3f117899 */ /* 0x001fe40008011410 */
[----:B------:R-:W-:-:S02]  /*0100*/  @UP0 ULEA UR4, UP2, UR16, UR4, 0x2 ;  /* 0x0000000410040291 */ /* 0x000fc4000f84103f */
[----:B------:R-:W-:Y:S02]  /*0110*/  @UP1 ULEA UR6, UP3, UR16, UR6, 0x2 ;  /* 0x0000000610061291 */ /* 0x000fe4000f86103f */
[----:B------:R-:W-:Y:S02]  /*0120*/  @UP0 ULEA.HI.X UR5, UR16, UR5, UR17, 0x2, UP2 ;  /* 0x0000000510050291 */ /* 0x000fe400090f1411 */
[----:B------:R-:W-:Y:S01]  /*0130*/  MOV R2, UR4 ;  /* 0x0000000400027c02 */ /* 0x000fe20008000f00 */
[----:B------:R-:W-:Y:S01]  /*0140*/  @UP1 ULEA.HI.X UR7, UR16, UR7, UR17, 0x2, UP3 ;  /* 0x0000000710071291 */ /* 0x000fe200098f1411 */
[----:B------:R-:W-:Y:S02]  /*0150*/  MOV R4, UR6 ;  /* 0x0000000600047c02 */ /* 0x000fe40008000f00 */
[----:B------:R-:W-:Y:S01]  /*0160*/  MOV R3, UR5 ;  /* 0x0000000500037c02 */ /* 0x000fe20008000f00 */
[----:B------:R-:W-:Y:S02]  /*0170*/  ULDC.64 UR4, c[0x0][0x260] ;  /* 0x0000980000047ab9 */ /* 0x000fe40000000a00 */
[----:B------:R-:W-:-:S02]  /*0180*/  MOV R5, UR7 ;  /* 0x0000000700057c02 */ /* 0x000fc40008000f00 */
[----:B------:R-:W2:Y:S01]  /*0190*/  @P0 LDG.E R2, [R2.64] ;  /* 0x0000002002020981 */ /* 0x000ea2000c1e1900 */
[----:B------:R-:W-:Y:S02]  /*01a0*/  UISETP.NE.U32.AND UP0, UPT, URZ, UR4, UPT ;  /* 0x000000043f00728c */ /* 0x000fe4000bf05070 */
[----:B------:R-:W-:Y:S01]  /*01b0*/  UISETP.NE.U32.AND UP1, UPT, URZ, UR20, UPT ;  /* 0x000000143f00728c */ /* 0x000fe2000bf25070 */
[----:B------:R-:W3:Y:S01]  /*01c0*/  @P1 LDG.E R4, [R4.64] ;  /* 0x0000002004041981 */ /* 0x000ee2000c1e1900 */
[----:B-1----:R-:W-:Y:S01]  /*01d0*/  USHF.R.S32.HI UR41, URZ, 0x1f, UR40 ;  /* 0x0000001f3f297899 */ /* 0x002fe20008011428 */
[----:B------:R-:W-:Y:S01]  /*01e0*/  HFMA2.MMA R15, -RZ, RZ, 0, 0 ;  /* 0x00000000ff0f7435 */ /* 0x000fe200000001ff */
[----:B------:R-:W-:Y:S01]  /*01f0*/  UISETP.NE.AND.EX UP0, UPT, URZ, UR5, UPT, UP0 ;  /* 0x000000053f00728c */ /* 0x000fe2000bf05300 */
[----:B------:R-:W-:Y:S01]  /*0200*/  MOV R16, RZ ;  /* 0x000000ff00107202 */ /* 0x000fe20000000f00 */
[----:B------:R-:W-:Y:S02]  /*0210*/  UISETP.NE.AND.EX UP1, UPT, URZ, UR21, UPT, UP1 ;  /* 0x000000153f00728c */ /* 0x000fe4000bf25310 */
[----:B------:R-:W-:-:S02]  /*0220*/  UIMAD UR5, UR41, UR8, URZ ;  /* 0x00000008290572a4 */ /* 0x000fc4000f8e023f */
[----:B------:R-:W-:Y:S02]  /*0230*/  UISETP.NE.U32.AND UP2, UPT, URZ, UR22, UPT ;  /* 0x000000163f00728c */ /* 0x000fe4000bf45070 */
[----:B------:R-:W-:Y:S02]  /*0240*/  ULDC.64 UR6, c[0x0][0x1d0] ;  /* 0x0000740000067ab9 */ /* 0x000fe40000000a00 */
[----:B------:R-:W-:Y:S02]  /*0250*/  UIMAD UR4, UR41, UR6, URZ ;  /* 0x00000006290472a4 */ /* 0x000fe4000f8e023f */
[----:B------:R-:W-:Y:S02]  /*0260*/  UIMAD.WIDE.U32 UR12, UR40, UR8, URZ ;  /* 0x00000008280c72a5 */ /* 0x000fe4000f8e003f */
[----:B------:R-:W-:Y:S02]  /*0270*/  UIMAD UR18, UR40, UR9, UR5 ;  /* 0x00000009281272a4 */ /* 0x000fe4000f8e0205 */
[----:B------:R-:W-:-:S02]  /*0280*/  UISETP.NE.AND.EX UP2, UPT, URZ, UR23, UPT, UP2 ;  /* 0x000000173f00728c */ /* 0x000fc4000bf45320 */
[----:B------:R-:W-:Y:S02]  /*0290*/  ULDC.64 UR8, c[0x0][0x278] ;  /* 0x00009e0000087ab9 */ /* 0x000fe40000000a00 */
[----:B------:R-:W-:Y:S02]  /*02a0*/  UIMAD.WIDE.U32 UR10, UR40, UR6, URZ ;  /* 0x00000006280a72a5 */ /* 0x000fe4000f8e003f */
[----:B------:R-:W-:Y:S02]  /*02b0*/  UIMAD UR14, UR40, UR7, UR4 ;  /* 0x00000007280e72a4 */ /* 0x000fe4000f8e0204 */
[----:B------:R-:W-:Y:S02]  /*02c0*/  UIMAD UR6, UR41, UR8, URZ ;  /* 0x00000008290672a4 */ /* 0x000fe4000f8e023f */
[----:B------:R-:W-:Y:S02]  /*02d0*/  UIMAD.WIDE.U32 UR4, UR40, UR8, URZ ;  /* 0x00000008280472a5 */ /* 0x000fe4000f8e003f */
[----:B------:R-:W-:-:S02]  /*02e0*/  UIMAD UR26, UR40, UR9, UR6 ;  /* 0x00000009281a72a4 */ /* 0x000fc4000f8e0206 */
[----:B------:R-:W-:Y:S02]  /*02f0*/  UMOV UR8, URZ ;  /* 0x0000003f00087c82 */ /* 0x000fe40008000000 */
[----:B------:R-:W-:Y:S02]  /*0300*/  @UP1 ULEA UR8, UP3, UR16, UR20, 0x2 ;  /* 0x0000001410081291 */ /* 0x000fe4000f86103f */
[----:B------:R-:W-:Y:S02]  /*0310*/  UMOV UR9, URZ ;  /* 0x0000003f00097c82 */ /* 0x000fe40008000000 */
[----:B------:R-:W-:Y:S02]  /*0320*/  @UP1 ULEA.HI.X UR9, UR16, UR21, UR17, 0x2, UP3 ;  /* 0x0000001510091291 */ /* 0x000fe400098f1411 */
[----:B------:R-:W-:Y:S02]  /*0330*/  UMOV UR6, URZ ;  /* 0x0000003f00067c82 */ /* 0x000fe40008000000 */
[----:B------:R-:W-:-:S02]  /*0340*/  @UP2 ULEA UR6, UP1, UR16, UR22, 0x2 ;  /* 0x0000001610062291 */ /* 0x000fc4000f82103f */
[----:B------:R-:W-:Y:S02]  /*0350*/  UMOV UR7, URZ ;  /* 0x0000003f00077c82 */ /* 0x000fe40008000000 */
[----:B------:R-:W-:Y:S02]  /*0360*/  ULDC.64 UR20, c[0x0][0x1d8] ;  /* 0x0000760000147ab9 */ /* 0x000fe40000000a00 */
[----:B------:R-:W-:Y:S02]  /*0370*/  @UP2 ULEA.HI.X UR7, UR16, UR23, UR17, 0x2, UP1 ;  /* 0x0000001710072291 */ /* 0x000fe400088f1411 */
[----:B------:R-:W-:Y:S02]  /*0380*/  UIMAD UR15, UR17, UR20, URZ ;  /* 0x00000014110f72a4 */ /* 0x000fe4000f8e023f */
[----:B------:R-:W-:Y:S02]  /*0390*/  ULDC.64 UR22, c[0x0][0x1e8] ;  /* 0x00007a0000167ab9 */ /* 0x000fe40000000a00 */
[----:B------:R-:W-:-:S02]  /*03a0*/  UIADD3 UR11, UR11, UR14, URZ ;  /* 0x0000000e0b0b7290 */ /* 0x000fc4000fffe03f */
[----:B------:R-:W-:Y:S02]  /*03b0*/  ULDC UR34, c[0x0][0x174] ;  /* 0x00005d0000227ab9 */ /* 0x000fe40000000800 */
[----:B------:R-:W-:Y:S02]  /*03c0*/  UIADD3 UR13, UR13, UR18, URZ ;  /* 0x000000120d0d7290 */ /* 0x000fe4000fffe03f */
[----:B------:R-:W-:Y:S02]  /*03d0*/  UIMAD UR14, UR17, UR22, URZ ;  /* 0x00000016110e72a4 */ /* 0x000fe4000f8e023f */
[----:B------:R-:W-:Y:S02]  /*03e0*/  USHF.L.U32 UR42, UR34, 0x9, URZ ;  /* 0x00000009222a7899 */ /* 0x000fe4000800063f */
[----:B------:R-:W-:Y:S02]  /*03f0*/  UIMAD UR24, UR16, UR21, UR15 ;  /* 0x00000015101872a4 */ /* 0x000fe4000f8e020f */
[----:B------:R-:W-:-:S02]  /*0400*/  UIMAD.WIDE.U32 UR18, UR16, UR20, UR10 ;  /* 0x00000014101272a5 */ /* 0x000fc4000f8e000a */
[----:B------:R-:W-:Y:S02]  /*0410*/  UIMAD.WIDE.U32 UR20, UR16, UR22, UR12 ;  /* 0x00000016101472a5 */ /* 0x000fe4000f8e000c */
[----:B------:R-:W-:Y:S02]  /*0420*/  UIADD3 UR22, UR42, -0x200, URZ ;  /* 0xfffffe002a167890 */ /* 0x000fe4000fffe03f */
[----:B------:R-:W-:Y:S02]  /*0430*/  UIMAD UR25, UR16, UR23, UR14 ;  /* 0x00000017101972a4 */ /* 0x000fe4000f8e020e */
[----:B------:R-:W-:Y:S02]  /*0440*/  USHF.R.S32.HI UR23, URZ, 0x1f, UR22 ;  /* 0x0000001f3f177899 */ /* 0x000fe40008011416 */
[----:B------:R-:W-:Y:S02]  /*0450*/  ULDC.64 UR14, c[0x0][0x280] ;  /* 0x0000a000000e7ab9 */ /* 0x000fe40000000a00 */
[----:B------:R-:W-:-:S02]  /*0460*/  UIADD3 UR29, UP1, UR22, UR18, URZ ;  /* 0x00000012161d7290 */ /* 0x000fc4000ff3e03f */
[----:B------:R-:W-:Y:S02]  /*0470*/  UIMAD UR27, UR17, UR14, URZ ;  /* 0x0000000e111b72a4 */ /* 0x000fe4000f8e023f */
[----:B------:R-:W-:Y:S02]  /*0480*/  UIADD3 UR5, UR5, UR26, URZ ;  /* 0x0000001a05057290 */ /* 0x000fe4000fffe03f */
[----:B------:R-:W-:Y:S02]  /*0490*/  ULDC.64 UR12, c[0x0][0x240] ;  /* 0x00009000000c7ab9 */ /* 0x000fe40000000a00 */
[----:B------:R-:W-:Y:S02]  /*04a0*/  UIADD3.X UR18, UR23, UR19, UR24, UP1, !UPT ;  /* 0x0000001317127290 */ /* 0x000fe40008ffe418 */
[----:B------:R-:W-:Y:S02]  /*04b0*/  UIMAD UR31, UR16, UR15, UR27 ;  /* 0x0000000f101f72a4 */ /* 0x000fe4000f8e021b */
[----:B------:R-:W-:-:S02]  /*04c0*/  ULEA UR30, UP1, UR29, UR12, 0x2 ;  /* 0x0000000c1d1e7291 */ /* 0x000fc4000f82103f */
[----:B------:R-:W-:Y:S02]  /*04d0*/  UIMAD.WIDE.U32 UR14, UR16, UR14, UR4 ;  /* 0x0000000e100e72a5 */ /* 0x000fe4000f8e0004 */
[----:B------:R-:W-:Y:S02]  /*04e0*/  UIADD3 UR27, UP2, UR22, UR20, URZ ;  /* 0x00000014161b7290 */ /* 0x000fe4000ff5e03f */
[----:B------:R-:W-:Y:S02]  /*04f0*/  ULEA.HI.X UR29, UR29, UR13, UR18, 0x2, UP1 ;  /* 0x0000000d1d1d7291 */ /* 0x000fe400088f1412 */
[----:B------:R-:W-:Y:S02]  /*0500*/  UIADD3 UR22, UP1, UR22, UR14, URZ ;  /* 0x0000000e16167290 */ /* 0x000fe4000ff3e03f */
[----:B------:R-:W-:Y:S02]  /*0510*/  UIADD3.X UR20, UR23, UR21, UR25, UP2, !UPT ;  /* 0x0000001517147290 */ /* 0x000fe400097fe419 */
[----:B------:R-:W-:-:S02]  /*0520*/  ULDC.64 UR12, c[0x0][0x308] ;  /* 0x0000c200000c7ab9 */ /* 0x000fc40000000a00 */
[----:B------:R-:W-:Y:S02]  /*0530*/  ULDC.64 UR10, c[0x0][0x248] ;  /* 0x00009200000a7ab9 */ /* 0x000fe40000000a00 */
[----:B------:R-:W-:Y:S02]  /*0540*/  UIADD3.X UR25, UR23, UR15, UR31, UP1, !UPT ;  /* 0x0000000f17197290 */ /* 0x000fe40008ffe41f */
[----:B------:R-:W-:Y:S02]  /*0550*/  ULEA UR26, UP1, UR22, UR12, 0x2 ;  /* 0x0000000c161a7291 */ /* 0x000fe4000f82103f */
[----:B------:R-:W-:Y:S02]  /*0560*/  ULEA UR28, UP2, UR27, UR10, 0x2 ;  /* 0x0000000a1b1c7291 */ /* 0x000fe4000f84103f */
[----:B------:R-:W-:Y:S02]  /*0570*/  ULEA.HI.X UR25, UR22, UR13, UR25, 0x2, UP1 ;  /* 0x0000000d16197291 */ /* 0x000fe400088f1419 */
[----:B------:R-:W-:-:S02]  /*0580*/  ULDC UR10, c[0x0][0x164] ;  /* 0x00005900000a7ab9 */ /* 0x000fc40000000800 */
        /* <DEDUP_REMOVED lines=23> */
[----:B------:R-:W-:Y:S01]  /*0700*/  UMOV UR6, URZ ;  /* 0x0000003f00067c82 */ /* 0x000fe20008000000 */
[----:B------:R-:W-:Y:S01]  /*0710*/  MOV R15, RZ ;  /* 0x000000ff000f7202 */ /* 0x000fe20000000f00 */
[----:B------:R-:W4:Y:S01]  /*0720*/  S2R R18, SR_LANEID ;  /* 0x0000000000127919 */ /* 0x000f220000000000 */
[----:B---3--:R-:W-:-:S04]  /*0730*/  SHF.L.U32 R20, R17, 0x4, RZ ;  /* 0x0000000411147819 */ /* 0x008fc800000006ff */
[----:B----4-:R-:W-:Y:S02]  /*0740*/  LOP3.LUT R20, R20, 0xfffffe00, RZ, 0xc0, !PT ;  /* 0xfffffe0014147812 */ /* 0x010fe400078ec0ff */
.L_x_8127:
[----:B------:R-:W-:Y:S01]  /*0750*/  ULDC UR24, c[0x0][0x174] ;  /* 0x00005d0000187ab9 */ /* 0x000fe20000000800 */
[----:B------:R-:W-:Y:S01]  /*0760*/  BAR.SYNC.DEFER_BLOCKING 0x0 ;  /* 0x0000000000007b1d */ /* 0x000fe20000010000 */
[----:B------:R-:W-:Y:S01]  /*0770*/  UIADD3 UR24, -UR6, UR24, URZ ;  /* 0x0000001806187290 */ /* 0x000fe2000fffe13f */
[----:B------:R-:W-:Y:S01]  /*0780*/  LOP3.LUT R19, R20, 0x1f, R17, 0xf8, !PT ;  /* 0x0000001f14137812 */ /* 0x000fe200078ef811 */
[----:B------:R-:W-:Y:S01]  /*0790*/  HFMA2.MMA R0, -RZ, RZ, 0, 0 ;  /* 0x00000000ff007435 */ /* 0x000fe200000001ff */
[----:B0-----:R-:W-:Y:S01]  /*07a0*/  MOV R2, UR30 ;  /* 0x0000001e00027c02 */ /* 0x001fe20008000f00 */
[----:B------:R-:W-:Y:S01]  /*07b0*/  ULEA UR43, UR24, 0xfffffe00, 0x9 ;  /* 0xfffffe00182b7891 */ /* 0x000fe2000f8e483f */
[C---:B------:R-:W-:Y:S01]  /*07c0*/  LOP3.LUT R60, R19.reuse, 0x20, RZ, 0xfc, !PT ;  /* 0x00000020133c7812 */ /* 0x040fe200078efcff */
[----:B------:R-:W-:Y:S01]  /*07d0*/  ULDC UR7, c[0x0][0x168] ;  /* 0x00005a0000077ab9 */ /* 0x000fe20000000800 */
[----:B------:R-:W-:Y:S01]  /*07e0*/  MOV R3, UR29 ;  /* 0x0000001d00037c02 */ /* 0x000fe20008000f00 */
[----:B------:R-:W-:Y:S01]  /*07f0*/  UIADD3 UR7, -UR43, UR7, URZ ;  /* 0x000000072b077290 */ /* 0x000fe2000fffe13f */
[C---:B------:R-:W-:Y:S01]  /*0800*/  LOP3.LUT R65, R19.reuse, 0xa0, RZ, 0xfc, !PT ;  /* 0x000000a013417812 */ /* 0x040fe200078efcff */
        /* <DEDUP_REMOVED lines=11> */
[----:B------:R-:W-:-:S02]  /*08c0*/  LOP3.LUT R63, R19, 0x60, RZ, 0xfc, !PT ;  /* 0x00000060133f7812 */ /* 0x000fc400078efcff */
[----:B------:R-:W-:Y:S02]  /*08d0*/  ISETP.GE.AND P5, PT, R64, UR7, PT ;  /* 0x0000000740007c0c */ /* 0x000fe4000bfa6270 */
[C---:B------:R-:W-:Y:S02]  /*08e0*/  LOP3.LUT R10, R19.reuse, 0xc0, RZ, 0xfc, !PT ;  /* 0x000000c0130a7812 */ /* 0x040fe400078efcff */
[C---:B------:R-:W-:Y:S01]  /*08f0*/  LOP3.LUT R11, R19.reuse, 0xe0, RZ, 0xfc, !PT ;  /* 0x000000e0130b7812 */ /* 0x040fe200078efcff */
[----:B------:R0:W3:Y:S01]  /*0900*/  @!P0 LDG.E R0, [R2.64] ;  /* 0x0000002002008981 */ /* 0x0000e2000c1e1900 */
[----:B------:R-:W-:Y:S02]  /*0910*/  ISETP.GE.AND P3, PT, R62, UR7, PT ;  /* 0x000000073e007c0c */ /* 0x000fe4000bf66270 */
[----:B------:R-:W-:Y:S01]  /*0920*/  LOP3.LUT R14, R19, 0x100, RZ, 0xfc, !PT ;  /* 0x00000100130e7812 */ /* 0x000fe200078efcff */
        /* <DEDUP_REMOVED lines=8> */
[----:B------:R-:W-:Y:S01]  /*09b0*/  LOP3.LUT R71, R19, 0x140, RZ, 0xfc, !PT ;  /* 0x0000014013477812 */ /* 0x000fe200078efcff */
[----:B------:R0:W2:Y:S01]  /*09c0*/  @!P3 LDG.E R4, [R2.64+0x100] ;  /* 0x000100200204b981 */ /* 0x0000a2000c1e1900 */
[----:B------:R-:W-:-:S02]  /*09d0*/  ISETP.GE.AND P6, PT, R70, UR7, PT ;  /* 0x0000000746007c0c */ /* 0x000fc4000bfc6270 */
[C---:B------:R-:W-:Y:S01]  /*09e0*/  LOP3.LUT R72, R19.reuse, 0x160, RZ, 0xfc, !PT ;  /* 0x0000016013487812 */ /* 0x040fe200078efcff */
[----:B------:R0:W5:Y:S01]  /*09f0*/  @!P4 LDG.E R7, [R2.64+0x180] ;  /* 0x000180200207c981 */ /* 0x000162000c1e1900 */
[----:B------:R-:W-:Y:S02]  /*0a00*/  LOP3.LUT R73, R19, 0x180, RZ, 0xfc, !PT ;  /* 0x0000018013497812 */ /* 0x000fe400078efcff */
[----:B------:R-:W-:Y:S01]  /*0a10*/  ISETP.GE.AND P5, PT, R71, UR7, PT ;  /* 0x0000000747007c0c */ /* 0x000fe2000bfa6270 */
[----:B------:R0:W5:Y:S01]  /*0a20*/  @!P0 LDG.E R8, [R2.64+0x300] ;  /* 0x0003002002088981 */ /* 0x000162000c1e1900 */
[C---:B------:R-:W-:Y:S02]  /*0a30*/  LOP3.LUT R74, R19.reuse, 0x1a0, RZ, 0xfc, !PT ;  /* 0x000001a0134a7812 */ /* 0x040fe400078efcff */
[C---:B------:R-:W-:Y:S01]  /*0a40*/  LOP3.LUT R75, R19.reuse, 0x1c0, RZ, 0xfc, !PT ;  /* 0x000001c0134b7812 */ /* 0x040fe200078efcff */
[----:B------:R0:W5:Y:S01]  /*0a50*/  @!P1 LDG.E R13, [R2.64+0x380] ;  /* 0x00038020020d9981 */ /* 0x000162000c1e1900 */
[----:B------:R-:W-:-:S02]  /*0a60*/  LOP3.LUT R76, R19, 0x1e0, RZ, 0xfc, !PT ;  /* 0x000001e0134c7812 */ /* 0x000fc400078efcff */
[----:B------:R-:W-:Y:S01]  /*0a70*/  ISETP.GE.AND P3, PT, R72, UR7, PT ;  /* 0x0000000748007c0c */ /* 0x000fe2000bf66270 */
[----:B------:R0:W5:Y:S01]  /*0a80*/  @!P2 LDG.E R12, [R2.64+0x400] ;  /* 0x00040020020ca981 */ /* 0x000162000c1e1900 */
[----:B------:R-:W-:Y:S02]  /*0a90*/  ISETP.GE.AND P4, PT, R73, UR7, PT ;  /* 0x0000000749007c0c */ /* 0x000fe4000bf86270 */
[----:B------:R-:W-:Y:S01]  /*0aa0*/  ISETP.GE.AND P0, PT, R74, UR7, PT ;  /* 0x000000074a007c0c */ /* 0x000fe2000bf06270 */
[----:B------:R-:W-:Y:S01]  /*0ab0*/  CS2R R38, SRZ ;  /* 0x0000000000267805 */ /* 0x000fe2000001ff00 */
[----:B------:R-:W-:Y:S01]  /*0ac0*/  ISETP.GE.AND P1, PT, R75, UR7, PT ;  /* 0x000000074b007c0c */ /* 0x000fe2000bf26270 */
        /* <DEDUP_REMOVED lines=9> */
[----:B------:R0:W5:Y:S01]  /*0b60*/  @!P2 LDG.E R43, [R2.64+0x780] ;  /* 0x00078020022ba981 */ /* 0x000162000c1e1900 */
[----:B------:R-:W-:-:S02]  /*0b70*/  IADD3 R23, R18, 0x20, RZ ;  /* 0x0000002012177810 */ /* 0x000fc40007ffe0ff */
[C---:B------:R-:W-:Y:S02]  /*0b80*/  IADD3 R27, R18.reuse, 0x60, RZ ;  /* 0x00000060121b7810 */ /* 0x040fe40007ffe0ff */
[C---:B------:R-:W-:Y:S02]  /*0b90*/  IADD3 R25, R18.reuse, 0x40, RZ ;  /* 0x0000004012197810 */ /* 0x040fe40007ffe0ff */
[C---:B------:R-:W-:Y:S02]  /*0ba0*/  IADD3 R29, R18.reuse, 0x80, RZ ;  /* 0x00000080121d7810 */ /* 0x040fe40007ffe0ff */
[C---:B------:R-:W-:Y:S02]  /*0bb0*/  IADD3 R31, R18.reuse, 0xa0, RZ ;  /* 0x000000a0121f7810 */ /* 0x040fe40007ffe0ff */
[-C--:B------:R-:W-:Y:S02]  /*0bc0*/  LEA.HI.SX32 R21, R18, R18.reuse, 0x1b ;  /* 0x0000001212157211 */ /* 0x080fe400078fdaff */
[----:B------:R-:W-:-:S02]  /*0bd0*/  LEA.HI.SX32 R22, R23, R18, 0x1b ;  /* 0x0000001217167211 */ /* 0x000fc400078fdaff */
[-C--:B------:R-:W-:Y:S02]  /*0be0*/  LEA.HI.SX32 R24, R27, R18.reuse, 0x1b ;  /* 0x000000121b187211 */ /* 0x080fe400078fdaff */
[-C--:B------:R-:W-:Y:S02]  /*0bf0*/  LEA.HI.SX32 R23, R25, R18.reuse, 0x1b ;  /* 0x0000001219177211 */ /* 0x080fe400078fdaff */
[C---:B------:R-:W-:Y:S02]  /*0c00*/  IADD3 R27, R18.reuse, 0xc0, RZ ;  /* 0x000000c0121b7810 */ /* 0x040fe40007ffe0ff */
[-C--:B------:R-:W-:Y:S02]  /*0c10*/  LEA.HI.SX32 R25, R29, R18.reuse, 0x1b ;  /* 0x000000121d197211 */ /* 0x080fe400078fdaff */
[----:B------:R-:W-:Y:S02]  /*0c20*/  LEA.HI.SX32 R26, R31, R18, 0x1b ;  /* 0x000000121f1a7211 */ /* 0x000fe400078fdaff */
[----:B0-----:R-:W-:-:S02]  /*0c30*/  IADD3 R3, R18, 0xe0, RZ ;  /* 0x000000e012037810 */ /* 0x001fc40007ffe0ff */
[C---:B------:R-:W-:Y:S02]  /*0c40*/  IADD3 R29, R18.reuse, 0x100, RZ ;  /* 0x00000100121d7810 */ /* 0x040fe40007ffe0ff */
[C---:B------:R-:W-:Y:S02]  /*0c50*/  IADD3 R31, R18.reuse, 0x120, RZ ;  /* 0x00000120121f7810 */ /* 0x040fe40007ffe0ff */
[----:B------:R-:W-:Y:S02]  /*0c60*/  IADD3 R33, R18, 0x140, RZ ;  /* 0x0000014012217810 */ /* 0x000fe40007ffe0ff */
[-C--:B------:R-:W-:Y:S02]  /*0c70*/  LEA.HI.SX32 R27, R27, R18.reuse, 0x1b ;  /* 0x000000121b1b7211 */ /* 0x080fe400078fdaff */
[-C--:B------:R-:W-:Y:S02]  /*0c80*/  LEA.HI.SX32 R28, R3, R18.reuse, 0x1b ;  /* 0x00000012031c7211 */ /* 0x080fe400078fdaff */
[----:B------:R-:W-:-:S02]  /*0c90*/  LEA.HI.SX32 R29, R29, R18, 0x1b ;  /* 0x000000121d1d7211 */ /* 0x000fc400078fdaff */
[-C--:B------:R-:W-:Y:S02]  /*0ca0*/  LEA.HI.SX32 R30, R31, R18.reuse, 0x1b ;  /* 0x000000121f1e7211 */ /* 0x080fe400078fdaff */
[C---:B------:R-:W-:Y:S02]  /*0cb0*/  IADD3 R3, R18.reuse, 0x160, RZ ;  /* 0x0000016012037810 */ /* 0x040fe40007ffe0ff */
[-C--:B------:R-:W-:Y:S02]  /*0cc0*/  LEA.HI.SX32 R31, R33, R18.reuse, 0x1b ;  /* 0x00000012211f7211 */ /* 0x080fe400078fdaff */
[C---:B------:R-:W-:Y:S02]  /*0cd0*/  IADD3 R33, R18.reuse, 0x180, RZ ;  /* 0x0000018012217810 */ /* 0x040fe40007ffe0ff */
[----:B------:R-:W-:Y:S02]  /*0ce0*/  IADD3 R35, R18, 0x1c0, RZ ;  /* 0x000001c012237810 */ /* 0x000fe40007ffe0ff */
[----:B------:R-:W-:-:S02]  /*0cf0*/  LEA.HI.SX32 R32, R3, R18, 0x1b ;  /* 0x0000001203207211 */ /* 0x000fc400078fdaff */
[----:B------:R-:W-:Y:S02]  /*0d00*/  IADD3 R3, R18, 0x1e0, RZ ;  /* 0x000001e012037810 */ /* 0x000fe40007ffe0ff */
[-C--:B------:R-:W-:Y:S02]  /*0d10*/  LEA.HI.SX32 R33, R33, R18.reuse, 0x1b ;  /* 0x0000001221217211 */ /* 0x080fe400078fdaff */
[----:B------:R-:W-:Y:S02]  /*0d20*/  LEA.HI.SX32 R35, R35, R18, 0x1b ;  /* 0x0000001223237211 */ /* 0x000fe400078fdaff */
[----:B------:R-:W-:Y:S02]  /*0d30*/  ISETP.GE.AND P2, PT, R19, UR7, PT ;  /* 0x0000000713007c0c */ /* 0x000fe4000bf46270 */
[----:B------:R-:W-:Y:S02]  /*0d40*/  ISETP.GE.AND P1, PT, R60, UR7, PT ;  /* 0x000000073c007c0c */ /* 0x000fe4000bf26270 */
[----:B------:R-:W-:-:S02]  /*0d50*/  MOV R2, UR28 ;  /* 0x0000001c00027c02 */ /* 0x000fc40008000f00 */
[----:B------:R-:W-:Y:S02]  /*0d60*/  ISETP.GE.AND P0, PT, R62, UR7, PT ;  /* 0x000000073e007c0c */ /* 0x000fe4000bf06270 */
[----:B------:R-:W-:Y:S02]  /*0d70*/  ISETP.GE.AND P4, PT, R63, UR7, PT ;  /* 0x000000073f007c0c */ /* 0x000fe4000bf86270 */
[----:B------:R-:W-:Y:S02]  /*0d80*/  ISETP.GE.AND P6, PT, R64, UR7, PT ;  /* 0x0000000740007c0c */ /* 0x000fe4000bfc6270 */
[----:B------:R-:W-:Y:S02]  /*0d90*/  ISETP.GE.AND P5, PT, R65, UR7, PT ;  /* 0x0000000741007c0c */ /* 0x000fe4000bfa6270 */
[----:B------:R-:W-:Y:S01]  /*0da0*/  ISETP.GE.AND P3, PT, R10, UR7, PT ;  /* 0x000000070a007c0c */ /* 0x000fe2000bf66270 */
[----:B------:R-:W-:Y:S01]  /*0db0*/  CS2R R54, SRZ ;  /* 0x0000000000367805 */ /* 0x000fe2000001ff00 */
[----:B------:R-:W-:Y:S01]  /*0dc0*/  CS2R R56, SRZ ;  /* 0x0000000000387805 */ /* 0x000fe2000001ff00 */
[----:B------:R-:W-:Y:S01]  /*0dd0*/  CS2R R58, SRZ ;  /* 0x00000000003a7805 */ /* 0x000fe2000001ff00 */
[----:B------:R-:W-:Y:S01]  /*0de0*/  MOV R61, RZ ;  /* 0x000000ff003d7202 */ /* 0x000fe20000000f00 */
[----:B---3--:R-:W-:Y:S04]  /*0df0*/  STS [R21.X4], R0 ;  /* 0x0000000015007388 */ /* 0x008fe80000004800 */
[----:B----4-:R0:W-:Y:S04]  /*0e00*/  STS [R22.X4+0x80], R5 ;  /* 0x0000800516007388 */ /* 0x0101e80000004800 */
[----:B--2---:R-:W-:Y:S01]  /*0e10*/  STS [R23.X4+0x100], R4 ;  /* 0x0001000417007388 */ /* 0x004fe20000004800 */
[----:B0-----:R-:W-:-:S03]  /*0e20*/  IADD3 R5, R18, 0x1a0, RZ ;  /* 0x000001a012057810 */ /* 0x001fc60007ffe0ff */
[----:B-----5:R-:W-:Y:S04]  /*0e30*/  STS [R24.X4+0x180], R7 ;  /* 0x0001800718007388 */ /* 0x020fe80000004800 */
[----:B------:R-:W-:Y:S04]  /*0e40*/  STS [R25.X4+0x200], R6 ;  /* 0x0002000619007388 */ /* 0x000fe80000004800 */
[----:B------:R-:W-:Y:S04]  /*0e50*/  STS [R26.X4+0x280], R9 ;  /* 0x000280091a007388 */ /* 0x000fe80000004800 */
[----:B------:R-:W-:Y:S01]  /*0e60*/  STS [R27.X4+0x300], R8 ;  /* 0x000300081b007388 */ /* 0x000fe20000004800 */
[----:B------:R-:W-:-:S03]  /*0e70*/  LEA.HI.SX32 R34, R5, R18, 0x1b ;  /* 0x0000001205227211 */ /* 0x000fc600078fdaff */
[----:B------:R-:W-:Y:S04]  /*0e80*/  STS [R28.X4+0x380], R13 ;  /* 0x0003800d1c007388 */ /* 0x000fe80000004800 */
[----:B------:R-:W-:Y:S04]  /*0e90*/  STS [R29.X4+0x400], R12 ;  /* 0x0004000c1d007388 */ /* 0x000fe80000004800 */
[----:B------:R0:W-:Y:S04]  /*0ea0*/  STS [R30.X4+0x480], R37 ;  /* 0x000480251e007388 */ /* 0x0001e80000004800 */
[----:B------:R2:W-:Y:S01]  /*0eb0*/  STS [R31.X4+0x500], R36 ;  /* 0x000500241f007388 */ /* 0x0005e20000004800 */
[----:B0-----:R-:W-:-:S03]  /*0ec0*/  SHF.L.U32 R37, R18, 0x4, RZ ;  /* 0x0000000412257819 */ /* 0x001fc600000006ff */
[----:B------:R-:W-:Y:S01]  /*0ed0*/  STS [R32.X4+0x580], R39 ;  /* 0x0005802720007388 */ /* 0x000fe20000004800 */
[----:B--2---:R-:W-:-:S03]  /*0ee0*/  LEA.HI.SX32 R36, R3, R18, 0x1b ;  /* 0x0000001203247211 */ /* 0x004fc600078fdaff */
[----:B------:R-:W-:Y:S01]  /*0ef0*/  STS [R33.X4+0x600], R38 ;  /* 0x0006002621007388 */ /* 0x000fe20000004800 */
[----:B------:R-:W-:-:S03]  /*0f00*/  LEA.HI.SX32 R37, R37, R37, 0x1b ;  /* 0x0000002525257211 */ /* 0x000fc600078fdaff */
        /* <DEDUP_REMOVED lines=20> */
[----:B------:R-:W-:Y:S01]  /*1050*/  MOV R3, UR27 ;  /* 0x0000001b00037c02 */ /* 0x000fe20008000f00 */
[----:B------:R-:W-:Y:S01]  /*1060*/  HFMA2.MMA R0, -RZ, RZ, 0, 0 ;  /* 0x00000000ff007435 */ /* 0x000fe200000001ff */
[----:B------:R-:W-:-:S03]  /*1070*/  CS2R R4, SRZ ;  /* 0x0000000000047805 */ /* 0x000fc6000001ff00 */
[----:B------:R-:W-:Y:S01]  /*1080*/  IMAD.WIDE R2, R19, 0x4, R2 ;  /* 0x0000000413027825 */ /* 0x000fe200078e0202 */
[----:B------:R-:W-:Y:S01]  /*1090*/  BAR.SYNC.DEFER_BLOCKING 0x0 ;  /* 0x0000000000007b1d */ /* 0x000fe20000010000 */
[----:B------:R-:W-:Y:S01]  /*10a0*/  CS2R R6, SRZ ;  /* 0x0000000000067805 */ /* 0x000fe2000001ff00 */
[----:B------:R-:W-:Y:S01]  /*10b0*/  CS2R R8, SRZ ;  /* 0x0000000000087805 */ /* 0x000fe2000001ff00 */
[----:B------:R-:W-:-:S03]  /*10c0*/  CS2R R12, SRZ ;  /* 0x00000000000c7805 */ /* 0x000fc6000001ff00 */
        /* <DEDUP_REMOVED lines=27> */
[----:B------:R-:W-:Y:S02]  /*1280*/  ISETP.GE.AND P6, PT, R63, UR7, PT ;  /* 0x000000073f007c0c */ /* 0x000fe4000bfc6270 */
[----:B------:R-:W-:Y:S02]  /*1290*/  ISETP.GE.AND P4, PT, R64, UR7, PT ;  /* 0x0000000740007c0c */ /* 0x000fe4000bf86270 */
[----:B------:R-:W-:Y:S02]  /*12a0*/  ISETP.GE.AND P3, PT, R65, UR7, PT ;  /* 0x0000000741007c0c */ /* 0x000fe4000bf66270 */
[----:B------:R-:W-:Y:S02]  /*12b0*/  ISETP.GE.AND P1, PT, R19, UR7, PT ;  /* 0x0000000713007c0c */ /* 0x000fe4000bf26270 */
[----:B0-----:R-:W-:-:S02]  /*12c0*/  MOV R2, UR26 ;  /* 0x0000001a00027c02 */ /* 0x001fc40008000f00 */
[----:B------:R-:W-:-:S05]  /*12d0*/  MOV R3, UR25 ;  /* 0x0000001900037c02 */ /* 0x000fca0008000f00 */
[----:B------:R-:W-:Y:S01]  /*12e0*/  IMAD.WIDE R2, R19, 0x4, R2 ;  /* 0x0000000413027825 */ /* 0x000fe200078e0202 */
[----:B------:R-:W-:Y:S01]  /*12f0*/  ISETP.GE.AND P5, PT, R10, UR7, PT ;  /* 0x000000070a007c0c */ /* 0x000fe2000bfa6270 */
[----:B--2---:R0:W-:Y:S04]  /*1300*/  STS [R21.X4], R0 ;  /* 0x0000000015007388 */ /* 0x0041e80000004800 */
[----:B---3--:R-:W-:Y:S04]  /*1310*/  STS [R22.X4+0x80], R5 ;  /* 0x0000800516007388 */ /* 0x008fe80000004800 */
[----:B----4-:R2:W-:Y:S04]  /*1320*/  STS [R23.X4+0x100], R4 ;  /* 0x0001000417007388 */ /* 0x0105e80000004800 */
        /* <DEDUP_REMOVED lines=32> */
[----:B--2---:R-:W-:Y:S01]  /*1530*/  CS2R R4, SRZ ;  /* 0x0000000000047805 */ /* 0x004fe2000001ff00 */
[----:B---3--:R-:W-:Y:S01]  /*1540*/  CS2R R6, SRZ ;  /* 0x0000000000067805 */ /* 0x008fe2000001ff00 */
[----:B----4-:R-:W-:Y:S01]  /*1550*/  CS2R R8, SRZ ;  /* 0x0000000000087805 */ /* 0x010fe2000001ff00 */
[----:B-----5:R-:W-:-:S03]  /*1560*/  CS2R R12, SRZ ;  /* 0x00000000000c7805 */ /* 0x020fc6000001ff00 */
[----:B------:R-:W2:Y:S01]  /*1570*/  @!P2 LDG.E R4, [R2.64+0x100] ;  /* 0x000100200204a981 */ /* 0x000ea2000c1e1900 */
[----:B------:R-:W-:-:S03]  /*1580*/  ISETP.GE.AND P2, PT, R14, UR7, PT ;  /* 0x000000070e007c0c */ /* 0x000fc6000bf46270 */
[----:B------:R-:W3:Y:S01]  /*1590*/  @!P1 LDG.E R0, [R2.64] ;  /* 0x0000002002009981 */ /* 0x000ee2000c1e1900 */
[----:B------:R-:W-:Y:S02]  /*15a0*/  ISETP.GE.AND P1, PT, R11, UR7, PT ;  /* 0x000000070b007c0c */ /* 0x000fe4000bf26270 */
[----:B------:R-:W-:Y:S01]  /*15b0*/  CS2R R10, SRZ ;  /* 0x00000000000a7805 */ /* 0x000fe2000001ff00 */
[----:B------:R-:W4:Y:S01]  /*15c0*/  @!P0 LDG.E R5, [R2.64+0x80] ;  /* 0x0000802002058981 */ /* 0x000f22000c1e1900 */
[----:B------:R-:W-:-:S03]  /*15d0*/  ISETP.GE.AND P0, PT, R70, UR7, PT ;  /* 0x0000000746007c0c */ /* 0x000fc6000bf06270 */
[----:B------:R-:W5:Y:S01]  /*15e0*/  @!P4 LDG.E R6, [R2.64+0x200] ;  /* 0x000200200206c981 */ /* 0x000f62000c1e1900 */
        /* <DEDUP_REMOVED lines=8> */
[----:B------:R-:W-:Y:S01]  /*1670*/  ISETP.GE.AND P2, PT, R75, UR7, PT ;  /* 0x000000074b007c0c */ /* 0x000fe2000bf46270 */
[----:B------:R-:W-:Y:S02]  /*1680*/  HFMA2.MMA R73, -RZ, RZ, 0, 0 ;  /* 0x00000000ff497435 */ /* 0x000fe400000001ff */
[----:B------:R-:W5:Y:S01]  /*1690*/  @!P1 LDG.E R11, [R2.64+0x380] ;  /* 0x00038020020b9981 */ /* 0x000f62000c1e1900 */
[----:B------:R-:W-:Y:S01]  /*16a0*/  ISETP.GE.AND P1, PT, R76, UR7, PT ;  /* 0x000000074c007c0c */ /* 0x000fe2000bf26270 */
[----:B------:R-:W-:Y:S01]  /*16b0*/  CS2R R70, SRZ ;  /* 0x0000000000467805 */ /* 0x000fe2000001ff00 */
        /* <DEDUP_REMOVED lines=8> */
[----:B------:R-:W5:Y:S01]  /*1740*/  @!P1 LDG.E R75, [R2.64+0x780] ;  /* 0x00078020024b9981 */ /* 0x000f62000c1e1900 */
[----:B------:R-:W-:-:S02]  /*1750*/  HFMA2.MMA R128, -RZ, RZ, 0, 0 ;  /* 0x00000000ff807435 */ /* 0x000fc400000001ff */
[----:B------:R-:W-:Y:S02]  /*1760*/  HFMA2.MMA R88, -RZ, RZ, 0, 0 ;  /* 0x00000000ff587435 */ /* 0x000fe400000001ff */
[----:B------:R-:W-:Y:S02]  /*1770*/  HFMA2.MMA R132, -RZ, RZ, 0, 0 ;  /* 0x00000000ff847435 */ /* 0x000fe400000001ff */
[----:B------:R-:W-:Y:S02]  /*1780*/  HFMA2.MMA R84, -RZ, RZ, 0, 0 ;  /* 0x00000000ff547435 */ /* 0x000fe400000001ff */
[----:B------:R-:W-:Y:S02]  /*1790*/  HFMA2.MMA R122, -RZ, RZ, 0, 0 ;  /* 0x00000000ff7a7435 */ /* 0x000fe400000001ff */
[----:B------:R-:W-:Y:S01]  /*17a0*/  HFMA2.MMA R116, -RZ, RZ, 0, 0 ;  /* 0x00000000ff747435 */ /* 0x000fe200000001ff */
[----:B------:R-:W-:Y:S02]  /*17b0*/  MOV R134, RZ ;  /* 0x000000ff00867202 */ /* 0x000fe40000000f00 */
[----:B------:R-:W-:-:S02]  /*17c0*/  MOV R140, RZ ;  /* 0x000000ff008c7202 */ /* 0x000fc40000000f00 */
[----:B------:R-:W-:Y:S02]  /*17d0*/  MOV R114, RZ ;  /* 0x000000ff00727202 */ /* 0x000fe40000000f00 */
[----:B------:R-:W-:Y:S02]  /*17e0*/  MOV R86, RZ ;  /* 0x000000ff00567202 */ /* 0x000fe40000000f00 */
[----:B------:R-:W-:Y:S02]  /*17f0*/  MOV R126, RZ ;  /* 0x000000ff007e7202 */ /* 0x000fe40000000f00 */
[----:B------:R-:W-:Y:S02]  /*1800*/  MOV R118, RZ ;  /* 0x000000ff00767202 */ /* 0x000fe40000000f00 */
        /* <DEDUP_REMOVED lines=43> */
[----:B------:R-:W-:Y:S01]  /*1ac0*/  FFMA.FTZ R15, R47, R90, R15 ;  /* 0x0000005a2f0f7223 */ /* 0x000fe2000001000f */
[----:B------:R-:W-:-:S03]  /*1ad0*/  MOV R0, c[0x0][0x16c] ;  /* 0x00005b0000007a02 */ /* 0x000fc60000000f00 */
[----:B------:R-:W-:Y:S01]  /*1ae0*/  FFMA.FTZ R15, R48, R91, R15 ;  /* 0x0000005b300f7223 */ /* 0x000fe2000001000f */
[----:B------:R-:W-:-:S03]  /*1af0*/  ISETP.GE.AND P0, PT, R0, 0x1, PT ;  /* 0x000000010000780c */ /* 0x000fc60003f06270 */
[----:B0-----:R-:W-:-:S04]  /*1b00*/  FFMA.FTZ R15, R49, R92, R15 ;  /* 0x0000005c310f7223 */ /* 0x001fc8000001000f */
[----:B--2---:R-:W-:-:S04]  /*1b10*/  FFMA.FTZ R15, R50, R93, R15 ;  /* 0x0000005d320f7223 */ /* 0x004fc8000001000f */
[----:B---3--:R-:W-:Y:S01]  /*1b20*/  FFMA.FTZ R15, R51, R94, R15 ;  /* 0x0000005e330f7223 */ /* 0x008fe2000001000f */
[----:B------:R-:W-:-:S03]  /*1b30*/  HFMA2.MMA R0, -RZ, RZ, 0, 0 ;  /* 0x00000000ff007435 */ /* 0x000fc600000001ff */
        /* <DEDUP_REMOVED lines=21> */
[----:B------:R-:W-:Y:S01]  /*1c90*/  ULDC.64 UR8, c[0x0][0x180] ;  /* 0x0000600000087ab9 */ /* 0x000fe20000000a00 */
[----:B------:R-:W-:Y:S01]  /*1ca0*/  FADD.FTZ R73, R2, R2 ;  /* 0x0000000202497221 */ /* 0x000fe20000010000 */
[----:B------:R-:W-:Y:S01]  /*1cb0*/  ULDC.64 UR18, c[0x0][0x198] ;  /* 0x0000660000127ab9 */ /* 0x000fe20000000a00 */
[----:B------:R-:W-:Y:S01]  /*1cc0*/  FADD.FTZ R75, R4, R4 ;  /* 0x00000004044b7221 */ /* 0x000fe20000010000 */
[----:B------:R-:W-:Y:S01]  /*1cd0*/  UIMAD UR7, UR17, UR8, URZ ;  /* 0x00000008110772a4 */ /* 0x000fe2000f8e023f */
[----:B------:R-:W-:Y:S01]  /*1ce0*/  FADD.FTZ R77, R77, R77 ;  /* 0x0000004d4d4d7221 */ /* 0x000fe20000010000 */
[----:B------:R-:W-:Y:S01]  /*1cf0*/  UIMAD.WIDE.U32 UR36, UR16, UR8, URZ ;  /* 0x00000008102472a5 */ /* 0x000fe2000f8e003f */
[----:B------:R-:W-:Y:S01]  /*1d00*/  FADD.FTZ R79, R6, R6 ;  /* 0x00000006064f7221 */ /* 0x000fe20000010000 */
[----:B------:R-:W-:Y:S01]  /*1d10*/  ULDC.64 UR22, c[0x0][0x1b8] ;  /* 0x00006e0000167ab9 */ /* 0x000fe20000000a00 */
[----:B------:R-:W-:Y:S01]  /*1d20*/  FADD.FTZ R81, R81, R81 ;  /* 0x0000005151517221 */ /* 0x000fe20000010000 */
[----:B------:R-:W-:Y:S01]  /*1d30*/  UIMAD.WIDE.U32 UR20, UR16, UR18, URZ ;  /* 0x00000012101472a5 */ /* 0x000fe2000f8e003f */
[----:B------:R-:W-:Y:S01]  /*1d40*/  FADD.FTZ R83, R8, R8 ;  /* 0x0000000808537221 */ /* 0x000fe20000010000 */
[----:B------:R-:W-:Y:S01]  /*1d50*/  UIMAD UR8, UR17, UR18, URZ ;  /* 0x00000012110872a4 */ /* 0x000fe2000f8e023f */
[----:B------:R-:W-:Y:S01]  /*1d60*/  FADD.FTZ R85, R85, R85 ;  /* 0x0000005555557221 */ /* 0x000fe20000010000 */
[----:B------:R-:W-:Y:S01]  /*1d70*/  UIMAD UR18, UR17, UR22, URZ ;  /* 0x00000016111272a4 */ /* 0x000fe2000f8e023f */
[----:B------:R-:W-:Y:S01]  /*1d80*/  FADD.FTZ R87, R10, R10 ;  /* 0x0000000a0a577221 */ /* 0x000fe20000010000 */
[----:B------:R-:W-:Y:S01]  /*1d90*/  UIMAD UR7, UR16, UR9, UR7 ;  /* 0x00000009100772a4 */ /* 0x000fe2000f8e0207 */
[----:B------:R-:W-:Y:S01]  /*1da0*/  FADD.FTZ R89, R89, R89 ;  /* 0x0000005959597221 */ /* 0x000fe20000010000 */
[----:B------:R-:W-:Y:S01]  /*1db0*/  UIMAD UR44, UR16, UR19, UR8 ;  /* 0x00000013102c72a4 */ /* 0x000fe2000f8e0208 */
[----:B------:R-:W-:Y:S01]  /*1dc0*/  FADD.FTZ R90, R90, R90 ;  /* 0x0000005a5a5a7221 */ /* 0x000fe20000010000 */
[----:B------:R-:W-:Y:S01]  /*1dd0*/  UIMAD.WIDE.U32 UR8, UR16, UR22, URZ ;  /* 0x00000016100872a5 */ /* 0x000fe2000f8e003f */
[----:B------:R-:W-:Y:S01]  /*1de0*/  FADD.FTZ R91, R91, R91 ;  /* 0x0000005b5b5b7221 */ /* 0x000fe20000010000 */
[----:B------:R-:W-:Y:S01]  /*1df0*/  UIMAD UR45, UR16, UR23, UR18 ;  /* 0x00000017102d72a4 */ /* 0x000fe2000f8e0212 */
[----:B------:R-:W-:Y:S01]  /*1e00*/  FADD.FTZ R92, R92, R92 ;  /* 0x0000005c5c5c7221 */ /* 0x000fe20000010000 */
[----:B------:R-:W-:Y:S01]  /*1e10*/  ULDC.64 UR38, c[0x0][0x220] ;  /* 0x0000880000267ab9 */ /* 0x000fe20000000a00 */
[----:B------:R-:W-:Y:S01]  /*1e20*/  FADD.FTZ R93, R93, R93 ;  /* 0x0000005d5d5d7221 */ /* 0x000fe20000010000 */
[----:B------:R-:W-:Y:S01]  /*1e30*/  ULDC.64 UR22, c[0x0][0x228] ;  /* 0x00008a0000167ab9 */ /* 0x000fe20000000a00 */
[----:B------:R-:W-:Y:S01]  /*1e40*/  FADD.FTZ R94, R94, R94 ;  /* 0x0000005e5e5e7221 */ /* 0x000fe20000010000 */
[----:B------:R-:W-:Y:S01]  /*1e50*/  ULDC.64 UR18, c[0x0][0x230] ;  /* 0x00008c0000127ab9 */ /* 0x000fe20000000a00 */
[----:B------:R-:W-:Y:S01]  /*1e60*/  FADD.FTZ R95, R95, R95 ;  /* 0x0000005f5f5f7221 */ /* 0x000fe20000010000 */
[----:B------:R-:W-:Y:S01]  /*1e70*/  ULEA UR31, UP0, UR36, UR38, 0x3 ;  /* 0x00000026241f7291 */ /* 0x000fe2000f80183f */
[----:B------:R-:W-:Y:S01]  /*1e80*/  FADD.FTZ R96, R96, R96 ;  /* 0x0000006060607221 */ /* 0x000fe20000010000 */
[----:B------:R-:W-:Y:S01]  /*1e90*/  UIADD3 UR7, UR37, UR7, URZ ;  /* 0x0000000725077290 */ /* 0x000fe2000fffe03f */
[----:B------:R-:W-:Y:S01]  /*1ea0*/  LOP3.LUT R230, R17, 0x1f, RZ, 0xc0, !PT ;  /* 0x0000001f11e67812 */ /* 0x000fe200078ec0ff */
[----:B------:R-:W-:Y:S01]  /*1eb0*/  ULEA UR34, UP1, UR20, UR22, 0x3 ;  /* 0x0000001614227291 */ /* 0x000fe2000f82183f */
[----:B------:R-:W-:Y:S01]  /*1ec0*/  FADD.FTZ R98, R69, UR4 ;  /* 0x0000000445627e21 */ /* 0x000fe20008010000 */
[----:B------:R-:W-:Y:S01]  /*1ed0*/  ULEA UR35, UP2, UR8, UR18, 0x3 ;  /* 0x0000001208237291 */ /* 0x000fe2000f84183f */
[----:B------:R-:W-:Y:S01]  /*1ee0*/  FADD.FTZ R97, R68, UR4 ;  /* 0x0000000444617e21 */ /* 0x000fe20008010000 */
[----:B------:R-:W-:Y:S01]  /*1ef0*/  UIADD3 UR37, UR21, UR44, URZ ;  /* 0x0000002c15257290 */ /* 0x000fe2000fffe03f */
[----:B------:R-:W-:Y:S01]  /*1f00*/  FADD.FTZ R100, R67, UR4 ;  /* 0x0000000443647e21 */ /* 0x000fe20008010000 */
[----:B------:R-:W-:Y:S01]  /*1f10*/  UIADD3 UR38, UR9, UR45, URZ ;  /* 0x0000002d09267290 */ /* 0x000fe2000fffe03f */
[----:B------:R-:W-:Y:S01]  /*1f20*/  FADD.FTZ R99, R66, UR4 ;  /* 0x0000000442637e21 */ /* 0x000fe20008010000 */
[----:B------:R-:W-:Y:S01]  /*1f30*/  ULEA.HI.X UR37, UR20, UR23, UR37, 0x3, UP1 ;  /* 0x0000001714257291 */ /* 0x000fe200088f1c25 */
[----:B------:R-:W-:Y:S01]  /*1f40*/  FADD.FTZ R102, R65, UR4 ;  /* 0x0000000441667e21 */ /* 0x000fe20008010000 */
[----:B------:R-:W-:Y:S01]  /*1f50*/  ULEA.HI.X UR38, UR8, UR19, UR38, 0x3, UP2 ;  /* 0x0000001308267291 */ /* 0x000fe200090f1c26 */
[----:B------:R-:W-:Y:S01]  /*1f60*/  FADD.FTZ R101, R64, UR4 ;  /* 0x0000000440657e21 */ /* 0x000fe20008010000 */
[----:B------:R-:W-:Y:S01]  /*1f70*/  UIADD3 UR20, UR24, -0x1, URZ ;  /* 0xffffffff18147890 */ /* 0x000fe2000fffe03f */
[----:B------:R-:W-:Y:S01]  /*1f80*/  FADD.FTZ R104, R63, UR4 ;  /* 0x000000043f687e21 */ /* 0x000fe20008010000 */
[----:B------:R-:W-:Y:S01]  /*1f90*/  ULEA.HI UR19, UR24, UR24, URZ, 0x1 ;  /* 0x0000001818137291 */ /* 0x000fe2000f8f083f */
[----:B------:R-:W-:Y:S01]  /*1fa0*/  FADD.FTZ R103, R62, UR4 ;  /* 0x000000043e677e21 */ /* 0x000fe20008010000 */
[----:B------:R-:W-:Y:S01]  /*1fb0*/  UIADD3 UR21, UR24, -0x2, URZ ;  /* 0xfffffffe18157890 */ /* 0x000fe2000fffe03f */
[----:B------:R-:W-:Y:S01]  /*1fc0*/  FADD.FTZ R106, R61, UR4 ;  /* 0x000000043d6a7e21 */ /* 0x000fe20008010000 */
[----:B------:R-:W-:Y:S01]  /*1fd0*/  ULDC UR23, c[0x0][0x16c] ;  /* 0x00005b0000177ab9 */ /* 0x000fe20000000800 */
[----:B------:R-:W-:Y:S01]  /*1fe0*/  FADD.FTZ R105, R60, UR4 ;  /* 0x000000043c697e21 */ /* 0x000fe20008010000 */
[----:B------:R-:W-:Y:S01]  /*1ff0*/  ULEA.HI UR18, UR20, UR20, URZ, 0x1 ;  /* 0x0000001414127291 */ /* 0x000fe2000f8f083f */
[----:B------:R-:W-:Y:S01]  /*2000*/  FADD.FTZ R108, R59, UR4 ;  /* 0x000000043b6c7e21 */ /* 0x000fe20008010000 */
[----:B------:R-:W-:Y:S01]  /*2010*/  ULOP3.LUT UR19, UR19, 0x1ffffe, URZ, 0xc0, !UPT ;  /* 0x001ffffe13137892 */ /* 0x000fe2000f8ec03f */
[----:B------:R-:W-:Y:S01]  /*2020*/  FADD.FTZ R107, R58, UR4 ;  /* 0x000000043a6b7e21 */ /* 0x000fe20008010000 */
[----:B------:R-:W-:Y:S01]  /*2030*/  UIMAD UR23, UR21, UR23, URZ ;  /* 0x00000017151772a4 */ /* 0x000fe2000f8e023f */
[----:B------:R-:W-:Y:S01]  /*2040*/  FADD.FTZ R110, R57, UR4 ;  /* 0x00000004396e7e21 */ /* 0x000fe20008010000 */
[----:B------:R-:W-:Y:S01]  /*2050*/  ULOP3.LUT UR21, UR18, 0xfffffe, URZ, 0xc0, !UPT ;  /* 0x00fffffe12157892 */ /* 0x000fe2000f8ec03f */
[----:B------:R-:W-:Y:S01]  /*2060*/  FADD.FTZ R109, R56, UR4 ;  /* 0x00000004386d7e21 */ /* 0x000fe20008010000 */
[----:B------:R-:W-:Y:S01]  /*2070*/  UIADD3 UR22, UR24, -UR19, URZ ;  /* 0x8000001318167290 */ /* 0x000fe2000fffe03f */
[----:B------:R-:W-:Y:S01]  /*2080*/  FADD.FTZ R112, R55, UR4 ;  /* 0x0000000437707e21 */ /* 0x000fe20008010000 */
[----:B------:R-:W-:Y:S01]  /*2090*/  UIMAD.WIDE UR18, UR23, 0x10, UR10 ;  /* 0x00000010171278a5 */ /* 0x000fe2000f8e020a */
[----:B------:R-:W-:Y:S01]  /*20a0*/  FADD.FTZ R111, R54, UR4 ;  /* 0x00000004366f7e21 */ /* 0x000fe20008010000 */
[----:B------:R-:W-:Y:S01]  /*20b0*/  UIADD3 UR21, UR20, -UR21, URZ ;  /* 0x8000001514157290 */ /* 0x000fe2000fffe03f */
[----:B------:R-:W-:Y:S01]  /*20c0*/  MOV R128, RZ ;  /* 0x000000ff00807202 */ /* 0x000fe20000000f00 */
[----:B------:R-:W-:Y:S01]  /*20d0*/  CS2R R70, SRZ ;  /* 0x0000000000467805 */ /* 0x000fe2000001ff00 */
[----:B------:R-:W-:Y:S01]  /*20e0*/  MOV R134, RZ ;  /* 0x000000ff00867202 */ /* 0x000fe20000000f00 */
[----:B------:R-:W-:Y:S01]  /*20f0*/  ULEA.HI.X UR36, UR36, UR39, UR7, 0x3, UP0 ;  /* 0x0000002724247291 */ /* 0x000fe200080f1c07 */
[----:B------:R-:W-:Y:S01]  /*2100*/  MOV R88, RZ ;  /* 0x000000ff00587202 */ /* 0x000fe20000000f00 */
[----:B------:R-:W-:Y:S01]  /*2110*/  UMOV UR8, URZ ;  /* 0x0000003f00087c82 */ /* 0x000fe20008000000 */
[----:B------:R-:W-:Y:S01]  /*2120*/  MOV R140, RZ ;  /* 0x000000ff008c7202 */ /* 0x000fe20000000f00 */
[----:B------:R-:W-:Y:S01]  /*2130*/  UMOV UR7, URZ ;  /* 0x0000003f00077c82 */ /* 0x000fe20008000000 */
[----:B------:R-:W-:Y:S01]  /*2140*/  MOV R0, RZ ;  /* 0x000000ff00007202 */ /* 0x000fe20000000f00 */
[----:B------:R-:W-:Y:S01]  /*2150*/  UMOV UR9, URZ ;  /* 0x0000003f00097c82 */ /* 0x000fe20008000000 */
[----:B------:R-:W-:Y:S01]  /*2160*/  MOV R114, RZ ;  /* 0x000000ff00727202 */ /* 0x000fe20000000f00 */
[----:B------:R-:W-:Y:S01]  /*2170*/  ULEA UR46, UR22, 0xca0, 0xb ;  /* 0x00000ca0162e7891 */ /* 0x000fe2000f8e583f */
[----:B------:R-:W-:Y:S01]  /*2180*/  MOV R132, RZ ;  /* 0x000000ff00847202 */ /* 0x000fe20000000f00 */
[----:B------:R-:W-:Y:S01]  /*2190*/  USHF.L.U32 UR39, UR21, 0x8, URZ ;  /* 0x0000000815277899 */ /* 0x000fe2000800063f */
[----:B------:R-:W-:Y:S01]  /*21a0*/  MOV R86, RZ ;  /* 0x000000ff00567202 */ /* 0x000fe20000000f00 */
[----:B------:R-:W-:Y:S01]  /*21b0*/  UMOV UR44, UR18 ;  /* 0x00000012002c7c82 */ /* 0x000fe20008000000 */
[----:B------:R-:W-:Y:S01]  /*21c0*/  MOV R84, RZ ;  /* 0x000000ff00547202 */ /* 0x000fe20000000f00 */
[----:B------:R-:W-:Y:S01]  /*21d0*/  UMOV UR45, UR19 ;  /* 0x00000013002d7c82 */ /* 0x000fe20008000000 */
[----:B------:R-:W-:-:S02]  /*21e0*/  MOV R126, RZ ;  /* 0x000000ff007e7202 */ /* 0x000fc40000000f00 */
[----:B------:R-:W-:Y:S02]  /*21f0*/  MOV R122, RZ ;  /* 0x000000ff007a7202 */ /* 0x000fe40000000f00 */
[----:B------:R-:W-:Y:S02]  /*2200*/  MOV R118, RZ ;  /* 0x000000ff00767202 */ /* 0x000fe40000000f00 */
[----:B------:R-:W-:Y:S02]  /*2210*/  MOV R116, RZ ;  /* 0x000000ff00747202 */ /* 0x000fe40000000f00 */
[----:B------:R-:W-:Y:S02]  /*2220*/  MOV R82, RZ ;  /* 0x000000ff00527202 */ /* 0x000fe40000000f00 */
.L_x_8122:
[----:B------:R-:W-:Y:S02]  /*2230*/  MOV R2, UR31 ;  /* 0x0000001f00027c02 */ /* 0x000fe40008000f00 */
[----:B------:R-:W-:-:S06]  /*2240*/  MOV R3, UR36 ;  /* 0x0000002400037c02 */ /* 0x000fcc0008000f00 */
[----:B------:R-:W2:Y:S01]  /*2250*/  LDG.E.64 R2, [R2.64] ;  /* 0x0000002002027981 */ /* 0x000ea2000c1e1b00 */
[----:B------:R-:W-:Y:S02]  /*2260*/  MOV R4, UR34 ;  /* 0x0000002200047c02 */ /* 0x000fe40008000f00 */
[----:B------:R-:W-:Y:S02]  /*2270*/  MOV R5, UR37 ;  /* 0x0000002500057c02 */ /* 0x000fe40008000f00 */
[----:B------:R-:W-:Y:S02]  /*2280*/  MOV R6, UR35 ;  /* 0x0000002300067c02 */ /* 0x000fe40008000f00 */
[----:B------:R-:W-:Y:S02]  /*2290*/  MOV R7, UR38 ;  /* 0x0000002600077c02 */ /* 0x000fe40008000f00 */
[----:B------:R-:W3:Y:S04]  /*22a0*/  LDG.E.64 R4, [R4.64] ;  /* 0x0000002004047981 */ /* 0x000ee8000c1e1b00 */
[----:B------:R-:W3:Y:S01]  /*22b0*/  LDG.E.64 R6, [R6.64] ;  /* 0x0000002006067981 */ /* 0x000ee2000c1e1b00 */
        /* <DEDUP_REMOVED lines=12> */
[----:B------:R-:W-:Y:S01]  /*2380*/  FADD.FTZ R162, R69, UR4 ;  /* 0x0000000445a27e21 */ /* 0x000fe20008010000 */
[----:B------:R-:W-:-:S02]  /*2390*/  ISETP.NE.AND P0, PT, R230, RZ, PT ;  /* 0x000000ffe600720c */ /* 0x000fc40003f05270 */
[----:B------:R-:W-:Y:S01]  /*23a0*/  ISETP.NE.AND P1, PT, R17, RZ, PT ;  /* 0x000000ff1100720c */ /* 0x000fe20003f25270 */
[----:B--2---:R-:W0:Y:S02]  /*23b0*/  R2UR UR19, R3 ;  /* 0x00000000031373c2 */ /* 0x004e2400000e0000 */
[----:B0-----:R-:W-:Y:S02]  /*23c0*/  FMUL.FTZ R8, R113, UR19 ;  /* 0x0000001371087c20 */ /* 0x001fe40008410000 */
[----:B------:R-:W-:Y:S02]  /*23d0*/  FMUL.FTZ R3, R119, UR19 ;  /* 0x0000001377037c20 */ /* 0x000fe40008410000 */
[----:B------:R-:W-:Y:S02]  /*23e0*/  FMUL.RZ R11, R8, 0.15915493667125701904 ;  /* 0x3e22f983080b7820 */ /* 0x000fe4000040c000 */
[----:B------:R-:W-:Y:S02]  /*23f0*/  FMUL.RZ R117, R3, 0.15915493667125701904 ;  /* 0x3e22f98303757820 */ /* 0x000fe4000040c000 */
        /* <DEDUP_REMOVED lines=8> */
[----:B------:R0:W-:Y:S08]  /*2480*/  MUFU.COS R170, R9 ;  /* 0x0000000900aa7308 */ /* 0x0001f00000000000 */
[----:B------:R-:W-:Y:S01]  /*2490*/  MUFU.SIN R172, R117 ;  /* 0x0000007500ac7308 */ /* 0x000fe20000000400 */
[----:B0-----:R-:W-:-:S02]  /*24a0*/  FMUL.RZ R9, R3, 0.15915493667125701904 ;  /* 0x3e22f98303097820 */ /* 0x001fc4000040c000 */
[----:B------:R-:W-:-:S05]  /*24b0*/  FMUL.FTZ R3, R152, UR19 ;  /* 0x0000001398037c20 */ /* 0x000fca0008410000 */
[----:B------:R0:W-:Y:S01]  /*24c0*/  MUFU.COS R174, R117 ;  /* 0x0000007500ae7308 */ /* 0x0001e20000000000 */
[----:B------:R-:W-:Y:S02]  /*24d0*/  FMUL.RZ R123, R3, 0.15915493667125701904 ;  /* 0x3e22f983037b7820 */ /* 0x000fe4000040c000 */
[----:B0-----:R-:W-:-:S05]  /*24e0*/  FADD.FTZ R117, R60, UR4 ;  /* 0x000000043c757e21 */ /* 0x001fca0008010000 */
[----:B------:R-:W-:Y:S01]  /*24f0*/  MUFU.SIN R176, R11 ;  /* 0x0000000b00b07308 */ /* 0x000fe20000000400 */
[----:B------:R-:W-:-:S07]  /*2500*/  FMUL.FTZ R3, R117, UR19 ;  /* 0x0000001375037c20 */ /* 0x000fce0008410000 */
[----:B------:R0:W-:Y:S01]  /*2510*/  MUFU.COS R178, R11 ;  /* 0x0000000b00b27308 */ /* 0x0001e20000000000 */
[----:B------:R-:W1:Y:S01]  /*2520*/  R2UR UR18, R2 ;  /* 0x00000000021273c2 */ /* 0x000e6200000e0000 */
[----:B0-----:R-:W-:Y:S02]  /*2530*/  FMUL.RZ R11, R3, 0.15915493667125701904 ;  /* 0x3e22f983030b7820 */ /* 0x001fe4000040c000 */
[----:B------:R-:W-:-:S04]  /*2540*/  FMUL.FTZ R3, R160, UR19 ;  /* 0x00000013a0037c20 */ /* 0x000fc80008410000 */
[----:B------:R-:W-:Y:S08]  /*2550*/  MUFU.SIN R180, R9 ;  /* 0x0000000900b47308 */ /* 0x000ff00000000400 */
[----:B------:R0:W-:Y:S02]  /*2560*/  MUFU.COS R182, R9 ;  /* 0x0000000900b67308 */ /* 0x0001e40000000000 */
[----:B0-----:R-:W-:-:S02]  /*2570*/  FMUL.RZ R9, R3, 0.15915493667125701904 ;  /* 0x3e22f98303097820 */ /* 0x001fc4000040c000 */
[----:B------:R-:W-:-:S04]  /*2580*/  FMUL.FTZ R3, R121, UR19 ;  /* 0x0000001379037c20 */ /* 0x000fc80008410000 */
[----:B------:R-:W-:Y:S01]  /*2590*/  MUFU.SIN R184, R123 ;  /* 0x0000007b00b87308 */ /* 0x000fe20000000400 */
[----:B------:R-:W-:Y:S02]  /*25a0*/  FMUL.RZ R125, R3, 0.15915493667125701904 ;  /* 0x3e22f983037d7820 */ /* 0x000fe4000040c000 */
[----:B------:R-:W-:-:S05]  /*25b0*/  FMUL.FTZ R3, R148, UR19 ;  /* 0x0000001394037c20 */ /* 0x000fca0008410000 */
[----:B------:R0:W-:Y:S02]  /*25c0*/  MUFU.COS R186, R123 ;  /* 0x0000007b00ba7308 */ /* 0x0001e40000000000 */
[----:B0-----:R-:W-:-:S06]  /*25d0*/  FADD.FTZ R123, R64, UR4 ;  /* 0x00000004407b7e21 */ /* 0x001fcc0008010000 */
        /* <DEDUP_REMOVED lines=13> */
[----:B------:R-:W-:Y:S01]  /*26b0*/  FMUL.FTZ R3, R125, UR19 ;  /* 0x000000137d037c20 */ /* 0x000fe20008410000 */
[----:B-1----:R-:W-:-:S06]  /*26c0*/  MOV R133, UR18 ;  /* 0x0000001200857c02 */ /* 0x002fcc0008000f00 */
[----:B------:R0:W-:Y:S01]  /*26d0*/  MUFU.COS R198, R11 ;  /* 0x0000000b00c67308 */ /* 0x0001e20000000000 */
[----:B------:R-:W-:Y:S02]  /*26e0*/  FMUL.FTZ R133, R133, 1.4426950216293334961 ;  /* 0x3fb8aa3b85857820 */ /* 0x000fe40000410000 */
[----:B0-----:R-:W-:Y:S02]  /*26f0*/  FMUL.RZ R11, R3, 0.15915493667125701904 ;  /* 0x3e22f983030b7820 */ /* 0x001fe4000040c000 */
[----:B------:R-:W-:-:S03]  /*2700*/  FMUL.FTZ R3, R154, UR19 ;  /* 0x000000139a037c20 */ /* 0x000fc60008410000 */
[----:B------:R-:W-:Y:S08]  /*2710*/  MUFU.SIN R200, R9 ;  /* 0x0000000900c87308 */ /* 0x000ff00000000400 */
[----:B------:R0:W-:Y:S02]  /*2720*/  MUFU.COS R202, R9 ;  /* 0x0000000900ca7308 */ /* 0x0001e40000000000 */
[----:B0-----:R-:W-:-:S02]  /*2730*/  FMUL.RZ R9, R3, 0.15915493667125701904 ;  /* 0x3e22f98303097820 */ /* 0x001fc4000040c000 */
[----:B------:R-:W-:-:S04]  /*2740*/  FMUL.FTZ R3, R127, UR19 ;  /* 0x000000137f037c20 */ /* 0x000fc80008410000 */
[----:B------:R-:W-:Y:S08]  /*2750*/  MUFU.SIN R204, R129 ;  /* 0x0000008100cc7308 */ /* 0x000ff00000000400 */
[----:B------:R0:W-:Y:S02]  /*2760*/  MUFU.COS R220, R129 ;  /* 0x0000008100dc7308 */ /* 0x0001e40000000000 */
[----:B0-----:R-:W-:-:S02]  /*2770*/  FMUL.RZ R129, R3, 0.15915493667125701904 ;  /* 0x3e22f98303817820 */ /* 0x001fc4000040c000 */
[----:B------:R-:W-:-:S06]  /*2780*/  FMUL.FTZ R3, R133, R113 ;  /* 0x0000007185037220 */ /* 0x000fcc0000410000 */
[----:B------:R-:W0:Y:S01]  /*2790*/  MUFU.EX2 R3, R3 ;  /* 0x0000000300037308 */ /* 0x000e220000000800 */
[----:B------:R-:W-:-:S04]  /*27a0*/  FMUL.FTZ R2, R162, UR19 ;  /* 0x00000013a2027c20 */ /* 0x000fc80008410000 */
[----:B------:R-:W-:Y:S01]  /*27b0*/  FMUL.RZ R135, R2, 0.15915493667125701904 ;  /* 0x3e22f98302877820 */ /* 0x000fe2000040c000 */
[----:B------:R-:W-:Y:S02]  /*27c0*/  MOV R2, UR24 ;  /* 0x0000001800027c02 */ /* 0x000fe40008000f00 */
[----:B------:R-:W-:Y:S02]  /*27d0*/  MUFU.SIN R210, R9 ;  /* 0x0000000900d27308 */ /* 0x000fe40000000400 */
[----:B------:R-:W-:-:S06]  /*27e0*/  ISETP.LT.OR P2, PT, R2, 0x2, P0 ;  /* 0x000000020200780c */ /* 0x000fcc0000741670 */
[----:B------:R1:W-:Y:S01]  /*27f0*/  MUFU.COS R212, R9 ;  /* 0x0000000900d47308 */ /* 0x0003e20000000000 */
[C---:B0-----:R-:W-:Y:S02]  /*2800*/  FMUL.FTZ R2, R3.reuse, R10 ;  /* 0x0000000a03027220 */ /* 0x041fe40000410000 */
[----:B------:R-:W-:Y:S01]  /*2810*/  FMUL.FTZ R3, R3, R8 ;  /* 0x0000000803037220 */ /* 0x000fe20000410000 */
[----:B-1----:R-:W-:-:S04]  /*2820*/  IADD3 R9, R17, 0x200, RZ ;  /* 0x0000020011097810 */ /* 0x002fc80007ffe0ff */
[----:B------:R-:W-:Y:S08]  /*2830*/  MUFU.SIN R183, R129 ;  /* 0x0000008100b77308 */ /* 0x000ff00000000400 */
[----:B------:R0:W-:Y:S02]  /*2840*/  MUFU.COS R157, R129 ;  /* 0x00000081009d7308 */ /* 0x0001e40000000000 */
[----:B0-----:R-:W-:-:S05]  /*2850*/  SEL R129, R9, UR39, P1 ;  /* 0x0000002709817c07 */ /* 0x001fca0008800000 */
[----:B------:R0:W-:Y:S01]  /*2860*/  STS.64 [R129.X8+0xca0], R2 ;  /* 0x000ca00281007388 */ /* 0x0001e20000008a00 */
[----:B------:R-:W-:Y:S01]  /*2870*/  MUFU.SIN R206, R11 ;  /* 0x0000000b00ce7308 */ /* 0x000fe20000000400 */
[----:B------:R-:W-:Y:S01]  /*2880*/  CS2R R8, SRZ ;  /* 0x0000000000087805 */ /* 0x000fe2000001ff00 */
[----:B------:R-:W-:-:S06]  /*2890*/  MOV R10, UR44 ;  /* 0x0000002c000a7c02 */ /* 0x000fcc0008000f00 */
[----:B------:R1:W-:Y:S01]  /*28a0*/  MUFU.COS R208, R11 ;  /* 0x0000000b00d07308 */ /* 0x0003e20000000000 */
[----:B------:R-:W-:Y:S02]  /*28b0*/  FMUL.FTZ R131, R133, R156 ;  /* 0x0000009c85837220 */ /* 0x000fe40000410000 */
[----:B---3--:R-:W-:Y:S01]  /*28c0*/  FMUL.FTZ R166, R5, R6 ;  /* 0x0000000605a67220 */ /* 0x008fe20000410000 */
[----:B-1----:R-:W-:Y:S01]  /*28d0*/  MOV R11, UR45 ;  /* 0x0000002d000b7c02 */ /* 0x002fe20008000f00 */
[----:B------:R-:W-:Y:S01]  /*28e0*/  BAR.SYNC.DEFER_BLOCKING 0x0 ;  /* 0x0000000000007b1d */ /* 0x000fe20000010000 */
[C---:B------:R-:W-:Y:S02]  /*28f0*/  FMUL.FTZ R147, R133.reuse, R123 ;  /* 0x0000007b85937220 */ /* 0x040fe40000410000 */
[C---:B------:R-:W-:Y:S02]  /*2900*/  FMUL.FTZ R143, R133.reuse, R152 ;  /* 0x00000098858f7220 */ /* 0x040fe40000410000 */
[----:B------:R-:W-:Y:S01]  /*2910*/  FMUL.FTZ R137, R133, R150 ;  /* 0x0000009685897220 */ /* 0x000fe20000410000 */
[----:B------:R-:W1:Y:S01]  /*2920*/  MUFU.EX2 R217, R147 ;  /* 0x0000009300d97308 */ /* 0x000e620000000800 */
[----:B------:R-:W-:-:S02]  /*2930*/  FFMA.FTZ R166, R4, R7, R166 ;  /* 0x0000000704a67223 */ /* 0x000fc400000100a6 */
[----:B------:R-:W-:-:S05]  /*2940*/  FMUL.FTZ R145, R133, R117 ;  /* 0x0000007585917220 */ /* 0x000fca0000410000 */
[----:B------:R-:W-:Y:S01]  /*2950*/  MUFU.SIN R214, R135 ;  /* 0x0000008700d67308 */ /* 0x000fe20000000400 */
[----:B------:R2:W5:Y:S07]  /*2960*/  @!P2 LDG.E.64 R8, [R10.64+0x8] ;  /* 0x000008200a08a981 */ /* 0x00056e000c1e1b00 */
[----:B------:R3:W-:Y:S01]  /*2970*/  MUFU.COS R216, R135 ;  /* 0x0000008700d87308 */ /* 0x0007e20000000000 */
[----:B--2---:R-:W-:Y:S02]  /*2980*/  FMUL.FTZ R11, R5, R7 ;  /* 0x00000007050b7220 */ /* 0x004fe40000410000 */
[----:B------:R-:W-:-:S02]  /*2990*/  FMUL.FTZ R10, R133, R121 ;  /* 0x00000079850a7220 */ /* 0x000fc40000410000 */
[----:B------:R-:W-:-:S03]  /*29a0*/  FFMA.FTZ R164, R4, R6, -R11 ;  /* 0x0000000604a47223 */ /* 0x000fc6000001080b */
[----:B------:R-:W2:Y:S01]  /*29b0*/  MUFU.EX2 R131, R131 ;  /* 0x0000008300837308 */ /* 0x000ea20000000800 */
[C---:B------:R-:W-:Y:S02]  /*29c0*/  FMUL.FTZ R4, R133.reuse, R127 ;  /* 0x0000007f85047220 */ /* 0x040fe40000410000 */
[C---:B------:R-:W-:Y:S02]  /*29d0*/  FMUL.FTZ R5, R133.reuse, R154 ;  /* 0x0000009a85057220 */ /* 0x040fe40000410000 */
[----:B---3--:R-:W-:-:S03]  /*29e0*/  FMUL.FTZ R135, R133, R119 ;  /* 0x0000007785877220 */ /* 0x008fc60000410000 */
[----:B------:R3:W4:Y:S08]  /*29f0*/  MUFU.EX2 R139, R137 ;  /* 0x00000089008b7308 */ /* 0x0007300000000800 */
[----:B------:R-:W0:Y:S08]  /*2a00*/  MUFU.EX2 R143, R143 ;  /* 0x0000008f008f7308 */ /* 0x000e300000000800 */
[----:B------:R-:W0:Y:S08]  /*2a10*/  MUFU.EX2 R10, R10 ;  /* 0x0000000a000a7308 */ /* 0x000e300000000800 */
[----:B------:R-:W0:Y:S08]  /*2a20*/  MUFU.EX2 R145, R145 ;  /* 0x0000009100917308 */ /* 0x000e300000000800 */
[----:B------:R-:W0:Y:S01]  /*2a30*/  MUFU.EX2 R4, R4 ;  /* 0x0000000400047308 */ /* 0x000e220000000800 */
[----:B---3--:R-:W-:-:S07]  /*2a40*/  FMUL.FTZ R137, R133, R148 ;  /* 0x0000009485897220 */ /* 0x008fce0000410000 */
[----:B------:R-:W3:Y:S08]  /*2a50*/  MUFU.EX2 R5, R5 ;  /* 0x0000000500057308 */ /* 0x000ef00000000800 */
[----:B------:R-:W0:Y:S01]  /*2a60*/  MUFU.EX2 R135, R135 ;  /* 0x0000008700877308 */ /* 0x000e220000000800 */
[----:B-1----:R-:W-:Y:S02]  /*2a70*/  FMUL.FTZ R201, R217, R202 ;  /* 0x000000cad9c97220 */ /* 0x002fe40000410000 */
[----:B--2---:R-:W-:-:S02]  /*2a80*/  FMUL.FTZ R147, R131, R168 ;  /* 0x000000a883937220 */ /* 0x004fc40000410000 */
[----:B------:R-:W-:Y:S02]  /*2a90*/  FMUL.FTZ R217, R217, R200 ;  /* 0x000000c8d9d97220 */ /* 0x000fe40000410000 */
[----:B------:R-:W-:Y:S01]  /*2aa0*/  FMUL.FTZ R141, R133, R115 ;  /* 0x00000073858d7220 */ /* 0x000fe20000410000 */
[----:B------:R1:W-:Y:S01]  /*2ab0*/  MUFU.EX2 R185, R137 ;  /* 0x0000008900b97308 */ /* 0x0003e20000000800 */
[----:B------:R-:W-:Y:S02]  /*2ac0*/  FMUL.FTZ R151, R131, R170 ;  /* 0x000000aa83977220 */ /* 0x000fe40000410000 */
[----:B------:R-:W-:Y:S02]  /*2ad0*/  FMUL.FTZ R200, R38, R111 ;  /* 0x0000006f26c87220 */ /* 0x000fe40000410000 */
[----:B----4-:R-:W-:Y:S02]  /*2ae0*/  FMUL.FTZ R131, R139, R176 ;  /* 0x000000b08b837220 */ /* 0x010fe40000410000 */
[----:B------:R-:W-:-:S02]  /*2af0*/  FMUL.FTZ R149, R133, R158 ;  /* 0x0000009e85957220 */ /* 0x000fc40000410000 */
[----:B-1----:R-:W-:Y:S02]  /*2b00*/  FMUL.FTZ R137, R139, R178 ;  /* 0x000000b28b897220 */ /* 0x002fe40000410000 */
[C---:B0-----:R-:W-:Y:S02]  /*2b10*/  FMUL.FTZ R139, R143.reuse, R186 ;  /* 0x000000ba8f8b7220 */ /* 0x041fe40000410000 */
[----:B------:R-:W-:Y:S02]  /*2b20*/  FMUL.FTZ R143, R143, R184 ;  /* 0x000000b88f8f7220 */ /* 0x000fe40000410000 */
[C---:B------:R-:W-:Y:S02]  /*2b30*/  FMUL.FTZ R191, R10.reuse, R191 ;  /* 0x000000bf0abf7220 */ /* 0x040fe40000410000 */
[----:B------:R-:W-:Y:S02]  /*2b40*/  FMUL.FTZ R189, R10, R189 ;  /* 0x000000bd0abd7220 */ /* 0x000fe40000410000 */
[----:B------:R-:W-:-:S02]  /*2b50*/  FMUL.FTZ R6, R2, R147 ;  /* 0x0000009302067220 */ /* 0x000fc40000410000 */
[----:B------:R-:W-:Y:S02]  /*2b60*/  FMUL.FTZ R169, R145, R188 ;  /* 0x000000bc91a97220 */ /* 0x000fe40000410000 */
[C---:B------:R-:W-:Y:S02]  /*2b70*/  FMUL.FTZ R184, R4.reuse, R157 ;  /* 0x0000009d04b87220 */ /* 0x040fe40000410000 */
[----:B------:R-:W-:Y:S02]  /*2b80*/  FMUL.FTZ R183, R4, R183 ;  /* 0x000000b704b77220 */ /* 0x000fe40000410000 */
[----:B------:R-:W-:Y:S01]  /*2b90*/  FMUL.FTZ R10, R147, R200 ;  /* 0x000000c8930a7220 */ /* 0x000fe20000410000 */
[----:B------:R-:W0:Y:S01]  /*2ba0*/  MUFU.EX2 R141, R141 ;  /* 0x0000008d008d7308 */ /* 0x000e220000000800 */
[C---:B---3--:R-:W-:Y:S02]  /*2bb0*/  FMUL.FTZ R188, R5.reuse, R212 ;  /* 0x000000d405bc7220 */ /* 0x048fe40000410000 */
[----:B------:R-:W-:-:S02]  /*2bc0*/  FMUL.FTZ R186, R5, R210 ;  /* 0x000000d205ba7220 */ /* 0x000fc40000410000 */
[-C--:B------:R-:W-:Y:S02]  /*2bd0*/  FMUL.FTZ R4, R3, R147.reuse ;  /* 0x0000009303047220 */ /* 0x080fe40000410000 */
[C---:B------:R-:W-:Y:S02]  /*2be0*/  FMUL.FTZ R153, R135.reuse, R174 ;  /* 0x000000ae87997220 */ /* 0x040fe40000410000 */
[----:B------:R-:W-:Y:S02]  /*2bf0*/  FMUL.FTZ R5, RZ, R147 ;  /* 0x00000093ff057220 */ /* 0x000fe40000410000 */
[----:B------:R-:W-:Y:S02]  /*2c00*/  FMUL.FTZ R135, R135, R172 ;  /* 0x000000ac87877220 */ /* 0x000fe40000410000 */
[-C--:B------:R-:W-:Y:S01]  /*2c10*/  FFMA.FTZ R6, R3, R151.reuse, R6 ;  /* 0x0000009703067223 */ /* 0x080fe20000010006 */
[----:B------:R-:W1:Y:S01]  /*2c20*/  MUFU.EX2 R149, R149 ;  /* 0x0000009500957308 */ /* 0x000e620000000800 */
[----:B------:R-:W-:-:S02]  /*2c30*/  FFMA.FTZ R10, RZ, R151, R10 ;  /* 0x00000097ff0a7223 */ /* 0x000fc4000001000a */
[----:B------:R-:W-:Y:S02]  /*2c40*/  FFMA.FTZ R4, R2, R151, -R4 ;  /* 0x0000009702047223 */ /* 0x000fe40000010804 */
[----:B------:R-:W-:Y:S02]  /*2c50*/  FMUL.FTZ R202, R39, R112 ;  /* 0x0000007027ca7220 */ /* 0x000fe40000410000 */
[----:B------:R-:W-:Y:S02]  /*2c60*/  FFMA.FTZ R5, R151, R200, -R5 ;  /* 0x000000c897057223 */ /* 0x000fe40000010805 */
[C---:B------:R-:W-:Y:S02]  /*2c70*/  FMUL.FTZ R7, R135.reuse, R6 ;  /* 0x0000000687077220 */ /* 0x040fe40000410000 */
[----:B------:R-:W-:Y:S02]  /*2c80*/  FADD.FTZ R168, RZ, R10 ;  /* 0x0000000affa87221 */ /* 0x000fe40000010000 */
[----:B------:R-:W-:-:S02]  /*2c90*/  FMUL.FTZ R11, R135, R4 ;  /* 0x00000004870b7220 */ /* 0x000fc40000410000 */
[----:B------:R-:W-:Y:S02]  /*2ca0*/  FADD.FTZ R10, R202, R5 ;  /* 0x00000005ca0a7221 */ /* 0x000fe40000010000 */
[----:B------:R-:W-:Y:S02]  /*2cb0*/  FFMA.FTZ R4, R153, R4, -R7 ;  /* 0x0000000499047223 */ /* 0x000fe40000010807 */
[----:B------:R-:W-:Y:S02]  /*2cc0*/  FMUL.FTZ R5, R135, R168 ;  /* 0x000000a887057220 */ /* 0x000fe40000410000 */
[----:B------:R-:W-:Y:S02]  /*2cd0*/  FMUL.FTZ R129, R133, R160 ;  /* 0x000000a085817220 */ /* 0x000fe40000410000 */
[----:B------:R-:W-:Y:S02]  /*2ce0*/  FFMA.FTZ R6, R153, R6, R11 ;  /* 0x0000000699067223 */ /* 0x000fe4000001000b */
[----:B------:R-:W-:-:S02]  /*2cf0*/  FMUL.FTZ R155, R133, R125 ;  /* 0x0000007d859b7220 */ /* 0x000fc40000410000 */
[----:B------:R-:W-:Y:S02]  /*2d00*/  FMUL.FTZ R7, R135, R10 ;  /* 0x0000000a87077220 */ /* 0x000fe40000410000 */
[----:B------:R-:W-:Y:S01]  /*2d10*/  FMUL.FTZ R11, R131, R4 ;  /* 0x00000004830b7220 */ /* 0x000fe20000410000 */
[----:B------:R0:W-:Y:S01]  /*2d20*/  MUFU.EX2 R193, R129 ;  /* 0x0000008100c17308 */ /* 0x0001e20000000800 */
[----:B------:R-:W-:Y:S02]  /*2d30*/  FFMA.FTZ R5, R153, R10, -R5 ;  /* 0x0000000a99057223 */ /* 0x000fe40000010805 */
[----:B------:R-:W-:Y:S02]  /*2d40*/  FMUL.FTZ R10, R131, R6 ;  /* 0x00000006830a7220 */ /* 0x000fe40000410000 */
[----:B------:R-:W-:Y:S02]  /*2d50*/  FMUL.FTZ R133, R133, R162 ;  /* 0x000000a285857220 */ /* 0x000fe40000410000 */
[----:B------:R-:W-:-:S02]  /*2d60*/  FFMA.FTZ R7, R153, R168, R7 ;  /* 0x000000a899077223 */ /* 0x000fc40000010007 */
[C---:B0-----:R-:W-:Y:S01]  /*2d70*/  FMUL.FTZ R129, R141.reuse, R182 ;  /* 0x000000b68d817220 */ /* 0x041fe20000410000 */
[----:B------:R-:W0:Y:S01]  /*2d80*/  MUFU.EX2 R155, R155 ;  /* 0x0000009b009b7308 */ /* 0x000e220000000800 */
[----:B------:R-:W-:Y:S02]  /*2d90*/  FMUL.FTZ R141, R141, R180 ;  /* 0x000000b48d8d7220 */ /* 0x000fe40000410000 */
[----:B------:R-:W-:Y:S02]  /*2da0*/  FFMA.FTZ R168, R137, R6, R11 ;  /* 0x0000000689a87223 */ /* 0x000fe4000001000b */
[----:B-1----:R-:W-:Y:S02]  /*2db0*/  FMUL.FTZ R219, R149, R204 ;  /* 0x000000cc95db7220 */ /* 0x002fe40000410000 */
[----:B------:R-:W-:Y:S02]  /*2dc0*/  FFMA.FTZ R10, R137, R4, -R10 ;  /* 0x00000004890a7223 */ /* 0x000fe4000001080a */
[----:B------:R-:W-:-:S02]  /*2dd0*/  FMUL.FTZ R204, R40, R109 ;  /* 0x0000006d28cc7220 */ /* 0x000fc40000410000 */
[----:B------:R-:W-:Y:S01]  /*2de0*/  FADD.FTZ R6, RZ, R7 ;  /* 0x00000007ff067221 */ /* 0x000fe20000010000 */
[----:B------:R-:W1:Y:S01]  /*2df0*/  MUFU.EX2 R133, R133 ;  /* 0x0000008500857308 */ /* 0x000e620000000800 */
[C---:B------:R-:W-:Y:S02]  /*2e00*/  FMUL.FTZ R7, R141.reuse, R168 ;  /* 0x000000a88d077220 */ /* 0x040fe40000410000 */
        /* <DEDUP_REMOVED lines=9> */
[----:B------:R-:W-:-:S02]  /*2ea0*/  FFMA.FTZ R7, R137, R6, R7 ;  /* 0x0000000689077223 */ /* 0x000fc40000010007 */
[----:B------:R-:W-:Y:S02]  /*2eb0*/  FFMA.FTZ R168, R139, R168, R11 ;  /* 0x000000a88ba87223 */ /* 0x000fe4000001000b */
[----:B0-----:R-:W-:Y:S02]  /*2ec0*/  FMUL.FTZ R213, R155, R206 ;  /* 0x000000ce9bd57220 */ /* 0x001fe40000410000 */
[----:B------:R-:W-:Y:S02]  /*2ed0*/  FMUL.FTZ R206, R41, R110 ;  /* 0x0000006e29ce7220 */ /* 0x000fe40000410000 */
[----:B------:R-:W-:Y:S02]  /*2ee0*/  FFMA.FTZ R10, R139, R10, -R4 ;  /* 0x0000000a8b0a7223 */ /* 0x000fe40000010804 */
[----:B------:R-:W-:Y:S02]  /*2ef0*/  FADD.FTZ R6, RZ, R7 ;  /* 0x00000007ff067221 */ /* 0x000fe40000010000 */
[----:B------:R-:W-:-:S02]  /*2f00*/  FMUL.FTZ R167, R145, R190 ;  /* 0x000000be91a77220 */ /* 0x000fc40000410000 */
[----:B------:R-:W-:Y:S02]  /*2f10*/  FMUL.FTZ R11, R169, R168 ;  /* 0x000000a8a90b7220 */ /* 0x000fe40000410000 */
[C---:B-1----:R-:W-:Y:S02]  /*2f20*/  FMUL.FTZ R171, R133.reuse, R216 ;  /* 0x000000d885ab7220 */ /* 0x042fe40000410000 */
[----:B------:R-:W-:Y:S02]  /*2f30*/  FMUL.FTZ R175, R133, R214 ;  /* 0x000000d685af7220 */ /* 0x000fe40000410000 */
[----:B------:R-:W-:Y:S02]  /*2f40*/  FADD.FTZ R4, R206, R5 ;  /* 0x00000005ce047221 */ /* 0x000fe40000010000 */
[----:B------:R-:W-:Y:S02]  /*2f50*/  FMUL.FTZ R133, R169, R10 ;  /* 0x0000000aa9857220 */ /* 0x000fe40000410000 */
[----:B------:R-:W-:-:S02]  /*2f60*/  FMUL.FTZ R195, R193, R194 ;  /* 0x000000c2c1c37220 */ /* 0x000fc40000410000 */
[----:B------:R-:W-:Y:S02]  /*2f70*/  FMUL.FTZ R5, R141, R6 ;  /* 0x000000068d057220 */ /* 0x000fe40000410000 */
[----:B------:R-:W-:Y:S02]  /*2f80*/  FMUL.FTZ R193, R193, R192 ;  /* 0x000000c0c1c17220 */ /* 0x000fe40000410000 */
        /* <DEDUP_REMOVED lines=15> */
[----:B------:R-:W-:-:S02]  /*3080*/  FMUL.FTZ R5, R143, R6 ;  /* 0x000000068f057220 */ /* 0x000fc40000410000 */
[----:B------:R-:W-:Y:S02]  /*3090*/  FMUL.FTZ R187, R185, R198 ;  /* 0x000000c6b9bb7220 */ /* 0x000fe40000410000 */
[----:B------:R-:W-:Y:S02]  /*30a0*/  FMUL.FTZ R11, R189, R168 ;  /* 0x000000a8bd0b7220 */ /* 0x000fe40000410000 */
[----:B------:R-:W-:Y:S02]  /*30b0*/  FFMA.FTZ R7, R139, R6, R7 ;  /* 0x000000068b077223 */ /* 0x000fe40000010007 */
[----:B------:R-:W-:Y:S02]  /*30c0*/  FMUL.FTZ R185, R185, R196 ;  /* 0x000000c4b9b97220 */ /* 0x000fe40000410000 */
[----:B------:R-:W-:Y:S02]  /*30d0*/  FFMA.FTZ R168, R191, R168, R133 ;  /* 0x000000a8bfa87223 */ /* 0x000fe40000010085 */
[----:B------:R-:W-:-:S02]  /*30e0*/  FFMA.FTZ R5, R139, R4, -R5 ;  /* 0x000000048b057223 */ /* 0x000fc40000010805 */
[----:B------:R-:W-:Y:S02]  /*30f0*/  FMUL.FTZ R210, R43, R108 ;  /* 0x0000006c2bd27220 */ /* 0x000fe40000410000 */
[----:B------:R-:W-:Y:S02]  /*3100*/  FFMA.FTZ R10, R191, R10, -R11 ;  /* 0x0000000abf0a7223 */ /* 0x000fe4000001080b */
[----:B------:R-:W-:Y:S02]  /*3110*/  FADD.FTZ R6, RZ, R7 ;  /* 0x00000007ff067221 */ /* 0x000fe40000010000 */
[C---:B------:R-:W-:Y:S02]  /*3120*/  FMUL.FTZ R7, R185.reuse, R168 ;  /* 0x000000a8b9077220 */ /* 0x040fe40000410000 */
[----:B------:R-:W-:Y:S02]  /*3130*/  FADD.FTZ R4, R210, R5 ;  /* 0x00000005d2047221 */ /* 0x000fe40000010000 */
[----:B------:R-:W-:-:S02]  /*3140*/  FMUL.FTZ R11, R185, R10 ;  /* 0x0000000ab90b7220 */ /* 0x000fc40000410000 */
[----:B------:R-:W-:Y:S02]  /*3150*/  FMUL.FTZ R5, R169, R6 ;  /* 0x00000006a9057220 */ /* 0x000fe40000410000 */
[C---:B------:R-:W-:Y:S02]  /*3160*/  FFMA.FTZ R10, R187.reuse, R10, -R7 ;  /* 0x0000000abb0a7223 */ /* 0x040fe40000010807 */
[----:B------:R-:W-:Y:S02]  /*3170*/  FFMA.FTZ R168, R187, R168, R11 ;  /* 0x000000a8bba87223 */ /* 0x000fe4000001000b */
[-C--:B------:R-:W-:Y:S02]  /*3180*/  FMUL.FTZ R7, R169, R4.reuse ;  /* 0x00000004a9077220 */ /* 0x080fe40000410000 */
[----:B------:R-:W-:Y:S02]  /*3190*/  FFMA.FTZ R5, R167, R4, -R5 ;  /* 0x00000004a7057223 */ /* 0x000fe40000010805 */
[----:B------:R-:W-:-:S02]  /*31a0*/  FMUL.FTZ R4, R217, R10 ;  /* 0x0000000ad9047220 */ /* 0x000fc40000410000 */
[C---:B------:R-:W-:Y:S02]  /*31b0*/  FMUL.FTZ R234, R96.reuse, R166 ;  /* 0x000000a660ea7220 */ /* 0x040fe40000410000 */
[----:B------:R-:W-:Y:S02]  /*31c0*/  FMUL.FTZ R11, R217, R168 ;  /* 0x000000a8d90b7220 */ /* 0x000fe40000410000 */
[----:B------:R-:W-:Y:S02]  /*31d0*/  FFMA.FTZ R7, R167, R6, R7 ;  /* 0x00000006a7077223 */ /* 0x000fe40000010007 */
[----:B------:R-:W-:Y:S02]  /*31e0*/  FFMA.FTZ R168, R201, R168, R4 ;  /* 0x000000a8c9a87223 */ /* 0x000fe40000010004 */
[----:B------:R-:W-:Y:S02]  /*31f0*/  FMUL.FTZ R176, R96, R164 ;  /* 0x000000a460b07220 */ /* 0x000fe40000410000 */
[----:B------:R-:W-:-:S02]  /*3200*/  FMUL.FTZ R4, R171, R234 ;  /* 0x000000eaab047220 */ /* 0x000fc40000410000 */
[----:B------:R-:W-:Y:S02]  /*3210*/  FMUL.FTZ R214, R44, R105 ;  /* 0x000000692cd67220 */ /* 0x000fe40000410000 */
[----:B------:R-:W-:Y:S02]  /*3220*/  FADD.FTZ R6, RZ, R7 ;  /* 0x00000007ff067221 */ /* 0x000fe40000010000 */
[----:B------:R-:W-:Y:S02]  /*3230*/  FFMA.FTZ R145, -R175, R176, -R4 ;  /* 0x000000b0af917223 */ /* 0x000fe40000010904 */
[----:B------:R-:W-:Y:S02]  /*3240*/  FADD.FTZ R4, R214, R5 ;  /* 0x00000005d6047221 */ /* 0x000fe40000010000 */
[C---:B------:R-:W-:Y:S02]  /*3250*/  FMUL.FTZ R5, R193.reuse, R6 ;  /* 0x00000006c1057220 */ /* 0x040fe40000410000 */
[----:B------:R-:W-:-:S02]  /*3260*/  FMUL.FTZ R7, R193, R4 ;  /* 0x00000004c1077220 */ /* 0x000fc40000410000 */
[----:B------:R-:W-:Y:S02]  /*3270*/  FFMA.FTZ R5, R195, R4, -R5 ;  /* 0x00000004c3057223 */ /* 0x000fe40000010805 */
[----:B------:R-:W-:Y:S02]  /*3280*/  FMUL.FTZ R216, R45, R106 ;  /* 0x0000006a2dd87220 */ /* 0x000fe40000410000 */
[----:B------:R-:W-:Y:S02]  /*3290*/  FFMA.FTZ R7, R195, R6, R7 ;  /* 0x00000006c3077223 */ /* 0x000fe40000010007 */
[----:B------:R-:W-:Y:S02]  /*32a0*/  FADD.FTZ R4, R216, R5 ;  /* 0x00000005d8047221 */ /* 0x000fe40000010000 */
[----:B------:R-:W-:Y:S02]  /*32b0*/  FADD.FTZ R6, RZ, R7 ;  /* 0x00000007ff067221 */ /* 0x000fe40000010000 */
[----:B------:R-:W-:-:S02]  /*32c0*/  FMUL.FTZ R7, R189, R4 ;  /* 0x00000004bd077220 */ /* 0x000fc40000410000 */
[----:B------:R-:W-:Y:S02]  /*32d0*/  FMUL.FTZ R5, R189, R6 ;  /* 0x00000006bd057220 */ /* 0x000fe40000410000 */
[----:B------:R-:W-:Y:S02]  /*32e0*/  FFMA.FTZ R11, R201, R10, -R11 ;  /* 0x0000000ac90b7223 */ /* 0x000fe4000001080b */
[----:B------:R-:W-:Y:S02]  /*32f0*/  FFMA.FTZ R7, R191, R6, R7 ;  /* 0x00000006bf077223 */ /* 0x000fe40000010007 */
[----:B------:R-:W-:Y:S02]  /*3300*/  FMUL.FTZ R178, R95, R166 ;  /* 0x000000a65fb27220 */ /* 0x000fe40000410000 */
[----:B------:R-:W-:Y:S02]  /*3310*/  FMUL.FTZ R10, R175, R234 ;  /* 0x000000eaaf0a7220 */ /* 0x000fe40000410000 */
[----:B------:R-:W-:-:S02]  /*3320*/  FFMA.FTZ R5, R191, R4, -R5 ;  /* 0x00000004bf057223 */ /* 0x000fc40000010805 */
[----:B------:R-:W-:Y:S02]  /*3330*/  FMUL.FTZ R228, R46, R103 ;  /* 0x000000672ee47220 */ /* 0x000fe40000410000 */
[----:B------:R-:W-:Y:S02]  /*3340*/  FADD.FTZ R6, RZ, R7 ;  /* 0x00000007ff067221 */ /* 0x000fe40000010000 */
[----:B------:R-:W-:Y:S02]  /*3350*/  FMUL.FTZ R180, R95, R164 ;  /* 0x000000a45fb47220 */ /* 0x000fe40000410000 */
[----:B------:R-:W-:Y:S02]  /*3360*/  FFMA.FTZ R133, R171, R176, -R10 ;  /* 0x000000b0ab857223 */ /* 0x000fe4000001080a */
[----:B------:R-:W-:Y:S02]  /*3370*/  FADD.FTZ R145, -R178, R145 ;  /* 0x00000091b2917221 */ /* 0x000fe40000010100 */
[----:B------:R-:W-:-:S02]  /*3380*/  FADD.FTZ R4, R228, R5 ;  /* 0x00000005e4047221 */ /* 0x000fc40000010000 */
[----:B------:R-:W-:Y:S02]  /*3390*/  FMUL.FTZ R5, R185, R6 ;  /* 0x00000006b9057220 */ /* 0x000fe40000410000 */
[----:B------:R-:W-:Y:S02]  /*33a0*/  FADD.FTZ R133, R180, R133 ;  /* 0x00000085b4857221 */ /* 0x000fe40000010000 */
[----:B------:R-:W-:Y:S02]  /*33b0*/  FMUL.FTZ R10, R183, -R145 ;  /* 0x80000091b70a7220 */ /* 0x000fe40000410000 */
[-C--:B------:R-:W-:Y:S02]  /*33c0*/  FMUL.FTZ R7, R185, R4.reuse ;  /* 0x00000004b9077220 */ /* 0x080fe40000410000 */
[----:B------:R-:W-:Y:S02]  /*33d0*/  FFMA.FTZ R5, R187, R4, -R5 ;  /* 0x00000004bb057223 */ /* 0x000fe40000010805 */
[----:B------:R-:W-:-:S02]  /*33e0*/  FMUL.FTZ R232, R47, R104 ;  /* 0x000000682fe87220 */ /* 0x000fc40000410000 */
[-C--:B------:R-:W-:Y:S02]  /*33f0*/  FFMA.FTZ R170, R184, R133.reuse, -R10 ;  /* 0x00000085b8aa7223 */ /* 0x080fe4000001080a */
[----:B------:R-:W-:Y:S02]  /*3400*/  FMUL.FTZ R133, R183, -R133 ;  /* 0x80000085b7857220 */ /* 0x000fe40000410000 */
[----:B------:R-:W-:Y:S02]  /*3410*/  FFMA.FTZ R7, R187, R6, R7 ;  /* 0x00000006bb077223 */ /* 0x000fe40000010007 */
[----:B------:R-:W-:Y:S02]  /*3420*/  FMUL.FTZ R220, R149, R220 ;  /* 0x000000dc95dc7220 */ /* 0x000fe40000410000 */
[----:B------:R-:W-:Y:S02]  /*3430*/  FMUL.FTZ R10, R219, R168 ;  /* 0x000000a8db0a7220 */ /* 0x000fe40000410000 */
[----:B------:R-:W-:-:S02]  /*3440*/  FADD.FTZ R4, R232, R5 ;  /* 0x00000005e8047221 */ /* 0x000fc40000010000 */
[----:B------:R-:W-:Y:S02]  /*3450*/  FFMA.FTZ R172, R184, R145, R133 ;  /* 0x00000091b8ac7223 */ /* 0x000fe40000010085 */
[----:B------:R-:W-:Y:S02]  /*3460*/  FMUL.FTZ R229, R94, R166 ;  /* 0x000000a65ee57220 */ /* 0x000fe40000410000 */
[----:B------:R-:W-:Y:S02]  /*3470*/  FADD.FTZ R6, RZ, R7 ;  /* 0x00000007ff067221 */ /* 0x000fe40000010000 */
[-C--:B------:R-:W-:Y:S02]  /*3480*/  FFMA.FTZ R10, R220, R11.reuse, -R10 ;  /* 0x0000000bdc0a7223 */ /* 0x080fe4000001080a */
[----:B------:R-:W-:Y:S02]  /*3490*/  FMUL.FTZ R7, R217, R4 ;  /* 0x00000004d9077220 */ /* 0x000fe40000410000 */
[----:B------:R-:W-:-:S02]  /*34a0*/  FMUL.FTZ R11, R219, R11 ;  /* 0x0000000bdb0b7220 */ /* 0x000fc40000410000 */
[----:B------:R-:W-:Y:S02]  /*34b0*/  FMUL.FTZ R231, R94, R164 ;  /* 0x000000a45ee77220 */ /* 0x000fe40000410000 */
[----:B------:R-:W-:Y:S02]  /*34c0*/  FADD.FTZ R133, -R229, R172 ;  /* 0x000000ace5857221 */ /* 0x000fe40000010100 */
[-C--:B------:R-:W-:Y:S02]  /*34d0*/  FMUL.FTZ R5, R217, R6.reuse ;  /* 0x00000006d9057220 */ /* 0x080fe40000410000 */
[----:B------:R-:W-:Y:S02]  /*34e0*/  FFMA.FTZ R7, R201, R6, R7 ;  /* 0x00000006c9077223 */ /* 0x000fe40000010007 */
[----:B------:R-:W-:Y:S02]  /*34f0*/  FFMA.FTZ R168, R220, R168, R11 ;  /* 0x000000a8dca87223 */ /* 0x000fe4000001000b */
[----:B------:R-:W-:-:S02]  /*3500*/  FADD.FTZ R11, R231, R170 ;  /* 0x000000aae70b7221 */ /* 0x000fc40000010000 */
[----:B------:R-:W-:Y:S02]  /*3510*/  FMUL.FTZ R145, R186, -R133 ;  /* 0x80000085ba917220 */ /* 0x000fe40000410000 */
[----:B------:R-:W-:Y:S02]  /*3520*/  FFMA.FTZ R4, R201, R4, -R5 ;  /* 0x00000004c9047223 */ /* 0x000fe40000010805 */
[----:B------:R-:W-:Y:S02]  /*3530*/  FMUL.FTZ R225, R48, R101 ;  /* 0x0000006530e17220 */ /* 0x000fe40000410000 */
[----:B------:R-:W-:Y:S02]  /*3540*/  FADD.FTZ R7, RZ, R7 ;  /* 0x00000007ff077221 */ /* 0x000fe40000010000 */
[-C--:B------:R-:W-:Y:S02]  /*3550*/  FFMA.FTZ R170, R188, R11.reuse, -R145 ;  /* 0x0000000bbcaa7223 */ /* 0x080fe40000010891 */
[----:B------:R-:W-:-:S02]  /*3560*/  FMUL.FTZ R145, R186, -R11 ;  /* 0x8000000bba917220 */ /* 0x000fc40000410000 */
[----:B------:R-:W-:Y:S02]  /*3570*/  FADD.FTZ R4, R225, R4 ;  /* 0x00000004e1047221 */ /* 0x000fe40000010000 */
[----:B------:R-:W-:Y:S02]  /*3580*/  FMUL.FTZ R11, R213, R168 ;  /* 0x000000a8d50b7220 */ /* 0x000fe40000410000 */
[C---:B------:R-:W-:Y:S02]  /*3590*/  FMUL.FTZ R5, R219.reuse, R7 ;  /* 0x00000007db057220 */ /* 0x040fe40000410000 */
[----:B------:R-:W-:Y:S02]  /*35a0*/  FMUL.FTZ R6, R219, R4 ;  /* 0x00000004db067220 */ /* 0x000fe40000410000 */
[----:B------:R-:W-:Y:S02]  /*35b0*/  FFMA.FTZ R11, R215, R10, -R11 ;  /* 0x0000000ad70b7223 */ /* 0x000fe4000001080b */
[----:B------:R-:W-:-:S02]  /*35c0*/  FFMA.FTZ R5, R220, R4, -R5 ;  /* 0x00000004dc057223 */ /* 0x000fc40000010805 */
[----:B------:R-:W-:Y:S02]  /*35d0*/  FMUL.FTZ R222, R49, R102 ;  /* 0x0000006631de7220 */ /* 0x000fe40000410000 */
[----:B------:R-:W-:Y:S02]  /*35e0*/  FMUL.FTZ R10, R213, R10 ;  /* 0x0000000ad50a7220 */ /* 0x000fe40000410000 */
[----:B------:R-:W-:Y:S02]  /*35f0*/  FFMA.FTZ R145, R188, R133, R145 ;  /* 0x00000085bc917223 */ /* 0x000fe40000010091 */
[----:B------:R-:W-:Y:S02]  /*3600*/  FMUL.FTZ R226, R93, R166 ;  /* 0x000000a65de27220 */ /* 0x000fe40000410000 */
[----:B------:R-:W-:Y:S02]  /*3610*/  FFMA.FTZ R6, R220, R7, R6 ;  /* 0x00000007dc067223 */ /* 0x000fe40000010006 */
[----:B------:R-:W-:-:S02]  /*3620*/  FADD.FTZ R4, R222, R5 ;  /* 0x00000005de047221 */ /* 0x000fc40000010000 */
[----:B------:R-:W-:Y:S02]  /*3630*/  FFMA.FTZ R133, R215, R168, R10 ;  /* 0x000000a8d7857223 */ /* 0x000fe4000001000a */
[----:B------:R-:W-:Y:S02]  /*3640*/  FMUL.FTZ R227, R93, R164 ;  /* 0x000000a45de37220 */ /* 0x000fe40000410000 */
[----:B------:R-:W-:Y:S02]  /*3650*/  FADD.FTZ R168, -R226, R145 ;  /* 0x00000091e2a87221 */ /* 0x000fe40000010100 */
[----:B------:R-:W-:Y:S02]  /*3660*/  FADD.FTZ R6, RZ, R6 ;  /* 0x00000006ff067221 */ /* 0x000fe40000010000 */
[----:B------:R-:W-:Y:S02]  /*3670*/  FMUL.FTZ R7, R213, R4 ;  /* 0x00000004d5077220 */ /* 0x000fe40000410000 */
[----:B------:R-:W-:-:S02]  /*3680*/  FADD.FTZ R170, R227, R170 ;  /* 0x000000aae3aa7221 */ /* 0x000fc40000010000 */
[C---:B------:R-:W-:Y:S02]  /*3690*/  FMUL.FTZ R10, R213.reuse, -R168 ;  /* 0x800000a8d50a7220 */ /* 0x040fe40000410000 */
[-C--:B------:R-:W-:Y:S02]  /*36a0*/  FMUL.FTZ R5, R213, R6.reuse ;  /* 0x00000006d5057220 */ /* 0x080fe40000410000 */
[C---:B------:R-:W-:Y:S02]  /*36b0*/  FFMA.FTZ R7, R215.reuse, R6, R7 ;  /* 0x00000006d7077223 */ /* 0x040fe40000010007 */
[-C--:B------:R-:W-:Y:S02]  /*36c0*/  FFMA.FTZ R172, R215, R170.reuse, -R10 ;  /* 0x000000aad7ac7223 */ /* 0x080fe4000001080a */
[----:B------:R-:W-:Y:S02]  /*36d0*/  FMUL.FTZ R170, R213, -R170 ;  /* 0x800000aad5aa7220 */ /* 0x000fe40000410000 */
[----:B------:R-:W-:-:S02]  /*36e0*/  FFMA.FTZ R4, R215, R4, -R5 ;  /* 0x00000004d7047223 */ /* 0x000fc40000010805 */
[----:B------:R-:W-:Y:S02]  /*36f0*/  FMUL.FTZ R205, R50, R99 ;  /* 0x0000006332cd7220 */ /* 0x000fe40000410000 */
[----:B------:R-:W-:Y:S02]  /*3700*/  FADD.FTZ R7, RZ, R7 ;  /* 0x00000007ff077221 */ /* 0x000fe40000010000 */
[----:B------:R-:W-:Y:S02]  /*3710*/  FMUL.FTZ R10, R186, R133 ;  /* 0x00000085ba0a7220 */ /* 0x000fe40000410000 */
[----:B------:R-:W-:Y:S02]  /*3720*/  FFMA.FTZ R145, R215, R168, R170 ;  /* 0x000000a8d7917223 */ /* 0x000fe400000100aa */
[----:B------:R-:W-:Y:S02]  /*3730*/  FMUL.FTZ R224, R92, R166 ;  /* 0x000000a65ce07220 */ /* 0x000fe40000410000 */
[----:B------:R-:W-:-:S02]  /*3740*/  FADD.FTZ R5, R205, R4 ;  /* 0x00000004cd057221 */ /* 0x000fc40000010000 */
[----:B------:R-:W-:Y:S02]  /*3750*/  FMUL.FTZ R4, R186, R7 ;  /* 0x00000007ba047220 */ /* 0x000fe40000410000 */
[-C--:B------:R-:W-:Y:S02]  /*3760*/  FFMA.FTZ R10, R188, R11.reuse, -R10 ;  /* 0x0000000bbc0a7223 */ /* 0x080fe4000001080a */
[----:B------:R-:W-:Y:S02]  /*3770*/  FMUL.FTZ R11, R186, R11 ;  /* 0x0000000bba0b7220 */ /* 0x000fe40000410000 */
[----:B------:R-:W-:Y:S02]  /*3780*/  FMUL.FTZ R223, R92, R164 ;  /* 0x000000a45cdf7220 */ /* 0x000fe40000410000 */
[----:B------:R-:W-:Y:S02]  /*3790*/  FADD.FTZ R145, -R224, R145 ;  /* 0x00000091e0917221 */ /* 0x000fe40000010100 */
[----:B------:R-:W-:-:S02]  /*37a0*/  FMUL.FTZ R6, R186, R5 ;  /* 0x00000005ba067220 */ /* 0x000fc40000410000 */
[C---:B------:R-:W-:Y:S02]  /*37b0*/  FFMA.FTZ R5, R188.reuse, R5, -R4 ;  /* 0x00000005bc057223 */ /* 0x040fe40000010804 */
[----:B------:R-:W-:Y:S02]  /*37c0*/  FMUL.FTZ R190, R51, R100 ;  /* 0x0000006433be7220 */ /* 0x000fe40000410000 */
[C---:B------:R-:W-:Y:S02]  /*37d0*/  FFMA.FTZ R11, R188.reuse, R133, R11 ;  /* 0x00000085bc0b7223 */ /* 0x040fe4000001000b */
[----:B------:R-:W-:Y:S02]  /*37e0*/  FADD.FTZ R172, R223, R172 ;  /* 0x000000acdfac7221 */ /* 0x000fe40000010000 */
[----:B------:R-:W-:Y:S02]  /*37f0*/  FMUL.FTZ R133, R219, -R145 ;  /* 0x80000091db857220 */ /* 0x000fe40000410000 */
[----:B------:R-:W-:-:S02]  /*3800*/  FFMA.FTZ R6, R188, R7, R6 ;  /* 0x00000007bc067223 */ /* 0x000fc40000010006 */
[----:B------:R-:W-:Y:S02]  /*3810*/  FADD.FTZ R5, R190, R5 ;  /* 0x00000005be057221 */ /* 0x000fe40000010000 */
[----:B------:R-:W-:Y:S02]  /*3820*/  FFMA.FTZ R174, R220, R172, -R133 ;  /* 0x000000acdcae7223 */ /* 0x000fe40000010885 */
[----:B------:R-:W-:Y:S02]  /*3830*/  FADD.FTZ R6, RZ, R6 ;  /* 0x00000006ff067221 */ /* 0x000fe40000010000 */
[C---:B------:R-:W-:Y:S02]  /*3840*/  FMUL.FTZ R133, R183.reuse, R5 ;  /* 0x00000005b7857220 */ /* 0x040fe40000410000 */
[----:B------:R-:W-:Y:S01]  /*3850*/  FMUL.FTZ R7, R183, R11 ;  /* 0x0000000bb7077220 */ /* 0x000fe20000410000 */
[----:B------:R-:W-:Y:S01]  /*3860*/  ISETP.NE.AND P2, PT, R17, 0x1f, PT ;  /* 0x0000001f1100780c */ /* 0x000fe20003f45270 */
[----:B------:R-:W-:-:S02]  /*3870*/  FMUL.FTZ R4, R183, R6 ;  /* 0x00000006b7047220 */ /* 0x000fc40000410000 */
[C---:B------:R-:W-:Y:S02]  /*3880*/  FFMA.FTZ R133, R184.reuse, R6, R133 ;  /* 0x00000006b8857223 */ /* 0x040fe40000010085 */
[CC--:B------:R-:W-:Y:S02]  /*3890*/  FFMA.FTZ R168, R184.reuse, R10.reuse, -R7 ;  /* 0x0000000ab8a87223 */ /* 0x0c0fe40000010807 */
[----:B------:R-:W-:Y:S02]  /*38a0*/  FMUL.FTZ R10, R183, R10 ;  /* 0x0000000ab70a7220 */ /* 0x000fe40000410000 */
[----:B------:R-:W-:Y:S02]  /*38b0*/  FFMA.FTZ R5, R184, R5, -R4 ;  /* 0x00000005b8057223 */ /* 0x000fe40000010804 */
[----:B------:R-:W-:Y:S02]  /*38c0*/  FMUL.FTZ R192, R52, R97 ;  /* 0x0000006134c07220 */ /* 0x000fe40000410000 */
[----:B------:R-:W-:-:S02]  /*38d0*/  FADD.FTZ R6, RZ, R133 ;  /* 0x00000085ff067221 */ /* 0x000fc40000010000 */
[----:B------:R-:W-:Y:S02]  /*38e0*/  FFMA.FTZ R10, R184, R11, R10 ;  /* 0x0000000bb80a7223 */ /* 0x000fe4000001000a */
[----:B------:R-:W-:Y:S02]  /*38f0*/  FADD.FTZ R4, R192, R5 ;  /* 0x00000005c0047221 */ /* 0x000fe40000010000 */
[C---:B------:R-:W-:Y:S02]  /*3900*/  FMUL.FTZ R11, R175.reuse, R6 ;  /* 0x00000006af0b7220 */ /* 0x040fe40000410000 */
[C---:B------:R-:W-:Y:S02]  /*3910*/  FMUL.FTZ R7, R175.reuse, R168 ;  /* 0x000000a8af077220 */ /* 0x040fe40000410000 */
[C---:B------:R-:W-:Y:S02]  /*3920*/  FMUL.FTZ R133, R175.reuse, R4 ;  /* 0x00000004af857220 */ /* 0x040fe40000410000 */
[----:B------:R-:W-:-:S02]  /*3930*/  FMUL.FTZ R5, R175, R10 ;  /* 0x0000000aaf057220 */ /* 0x000fc40000410000 */
[C---:B------:R-:W-:Y:S02]  /*3940*/  FFMA.FTZ R7, R171.reuse, R10, R7 ;  /* 0x0000000aab077223 */ /* 0x040fe40000010007 */
[----:B------:R-:W-:Y:S02]  /*3950*/  FFMA.FTZ R4, R171, R4, -R11 ;  /* 0x00000004ab047223 */ /* 0x000fe4000001080b */
[----:B------:R0:W1:Y:S01]  /*3960*/  @P2 LDS.64 R10, [R17.X8+0x1ca8] ;  /* 0x001ca800110a2984 */ /* 0x0000620000008a00 */
[----:B------:R-:W-:Y:S01]  /*3970*/  FMUL.FTZ R172, R219, -R172 ;  /* 0x800000acdbac7220 */ /* 0x000fe20000410000 */
[----:B------:R-:W-:Y:S01]  /*3980*/  BSSY B0, `(.L_x_8108) ;  /* 0x000000e000007945 */ /* 0x000fe20003800000 */
[C---:B------:R-:W-:Y:S02]  /*3990*/  FFMA.FTZ R168, R171.reuse, R168, -R5 ;  /* 0x000000a8aba87223 */ /* 0x040fe40000010805 */
[----:B------:R-:W-:Y:S02]  /*39a0*/  FFMA.FTZ R145, R220, R145, R172 ;  /* 0x00000091dc917223 */ /* 0x000fe400000100ac */
[----:B------:R-:W-:-:S02]  /*39b0*/  FFMA.FTZ R133, R171, R6, R133 ;  /* 0x00000006ab857223 */ /* 0x000fc40000010085 */
[----:B------:R-:W-:Y:S02]  /*39c0*/  FMUL.FTZ R149, R53, R98 ;  /* 0x0000006235957220 */ /* 0x000fe40000410000 */
[----:B------:R-:W-:Y:S01]  /*39d0*/  FMUL.FTZ R221, R91, R164 ;  /* 0x000000a45bdd7220 */ /* 0x000fe20000410000 */
[----:B------:R-:W-:Y:S05]  /*39e0*/  @P2 BRA `(.L_x_8109) ;  /* 0x0000007000002947 */ /* 0x000fea0003800000 */
[----:B0-----:R-:W-:Y:S01]  /*39f0*/  ULDC UR20, c[0x0][0x174] ;  /* 0x00005d0000147ab9 */ /* 0x001fe20000000800 */
[----:B-1----:R-:W-:Y:S01]  /*3a00*/  HFMA2.MMA R11, -RZ, RZ, 0, 0 ;  /* 0x00000000ff0b7435 */ /* 0x002fe200000001ff */
[----:B------:R-:W-:Y:S01]  /*3a10*/  UISETP.NE.AND UP0, UPT, UR24, UR20, UPT ;  /* 0x000000141800728c */ /* 0x000fe2000bf05270 */
[----:B------:R-:W-:Y:S02]  /*3a20*/  MOV R10, 0x3f800000 ;  /* 0x3f800000000a7802 */ /* 0x000fe40000000f00 */
[----:B------:R-:W-:-:S03]  /*3a30*/  MOV R5, UR9 ;  /* 0x0000000900057c02 */ /* 0x000fc60008000f00 */
[----:B------:R-:W-:-:S13]  /*3a40*/  PLOP3.LUT P3, PT, PT, PT, UP0, 0x80, 0x0 ;  /* 0x000000000000781c */ /* 0x000fda0003f6f008 */
[----:B------:R0:W1:Y:S02]  /*3a50*/  @P3 LDS.64 R10, [R5+UR46] ;  /* 0x0000002e050a3984 */ /* 0x0000640008000a00 */
.L_x_8109:
[----:B0-----:R-:W-:Y:S05]  /*3a60*/  BSYNC B0 ;  /* 0x0000000000007941 */ /* 0x001fea0003800000 */
.L_x_8108:
[----:B------:R-:W-:Y:S01]  /*3a70*/  FADD.FTZ R170, RZ, R133 ;  /* 0x00000085ffaa7221 */ /* 0x000fe20000010000 */
[----:B------:R-:W0:Y:S01]  /*3a80*/  SHFL.UP PT, R5, R168, 0x1, RZ ;  /* 0x04200000a8057989 */ /* 0x000e2200000e00ff */
[----:B------:R-:W-:Y:S01]  /*3a90*/  FADD.FTZ R172, R149, R4 ;  /* 0x0000000495ac7221 */ /* 0x000fe20000010000 */
[----:B------:R-:W-:Y:S01]  /*3aa0*/  ISETP.GE.AND P3, PT, R18, 0x1, PT ;  /* 0x000000011200780c */ /* 0x000fe20003f66270 */
[----:B------:R-:W-:Y:S01]  /*3ab0*/  FMUL.FTZ R218, R91, R166 ;  /* 0x000000a65bda7220 */ /* 0x000fe20000410000 */
[----:B------:R-:W2:Y:S01]  /*3ac0*/  SHFL.UP PT, R133, R170, 0x1, RZ ;  /* 0x04200000aa857989 */ /* 0x000ea200000e00ff */
[----:B------:R-:W-:Y:S01]  /*3ad0*/  FADD.FTZ R174, R221, R174 ;  /* 0x000000aeddae7221 */ /* 0x000fe20000010000 */
[----:B------:R-:W-:Y:S01]  /*3ae0*/  BSSY B0, `(.L_x_8110) ;  /* 0x0000104000007945 */ /* 0x000fe20003800000 */
[----:B------:R-:W-:Y:S01]  /*3af0*/  FADD.FTZ R182, -R218, R145 ;  /* 0x00000091dab67221 */ /* 0x000fe20000010100 */
[----:B------:R-:W3:Y:S01]  /*3b00*/  SHFL.UP PT, R4, R7, 0x1, RZ ;  /* 0x0420000007047989 */ /* 0x000ee200000e00ff */
[C---:B------:R-:W-:Y:S01]  /*3b10*/  FMUL.FTZ R155, R217.reuse, -R174 ;  /* 0x800000aed99b7220 */ /* 0x040fe20000410000 */
[C---:B------:R-:W-:Y:S01]  /*3b20*/  ISETP.GT.U32.AND P4, PT, R230.reuse, 0x17, PT ;  /* 0x00000017e600780c */ /* 0x040fe20003f84070 */
[-C--:B------:R-:W-:Y:S01]  /*3b30*/  FMUL.FTZ R145, R217, -R182.reuse ;  /* 0x800000b6d9917220 */ /* 0x080fe20000410000 */
[----:B------:R-:W4:Y:S01]  /*3b40*/  SHFL.UP PT, R6, R172, 0x1, RZ ;  /* 0x04200000ac067989 */ /* 0x000f2200000e00ff */
[C---:B------:R-:W-:Y:S01]  /*3b50*/  FFMA.FTZ R155, R201.reuse, R182, R155 ;  /* 0x000000b6c99b7223 */ /* 0x040fe2000001009b */
[----:B------:R-:W-:Y:S01]  /*3b60*/  ISETP.GT.U32.AND P5, PT, R230, 0xf, PT ;  /* 0x0000000fe600780c */ /* 0x000fe20003fa4070 */
[----:B------:R-:W-:Y:S01]  /*3b70*/  FMUL.FTZ R194, R90, R166 ;  /* 0x000000a65ac27220 */ /* 0x000fe20000410000 */
[----:B-----5:R-:W-:Y:S01]  /*3b80*/  SHFL.IDX PT, R9, R9, RZ, 0x1f ;  /* 0x00001fff09097589 */ /* 0x020fe200000e0000 */
[----:B------:R-:W-:-:S02]  /*3b90*/  FFMA.FTZ R174, R201, R174, -R145 ;  /* 0x000000aec9ae7223 */ /* 0x000fc40000010891 */
[----:B------:R-:W-:Y:S01]  /*3ba0*/  FMUL.FTZ R203, R90, R164 ;  /* 0x000000a45acb7220 */ /* 0x000fe20000410000 */
[----:B------:R-:W-:Y:S01]  /*3bb0*/  SHFL.IDX PT, R8, R8, RZ, 0x1f ;  /* 0x00001fff08087589 */ /* 0x000fe200000e0000 */
[----:B------:R-:W-:Y:S02]  /*3bc0*/  FADD.FTZ R182, -R194, R155 ;  /* 0x0000009bc2b67221 */ /* 0x000fe40000010100 */
[----:B------:R-:W-:Y:S02]  /*3bd0*/  FADD.FTZ R174, R203, R174 ;  /* 0x000000aecbae7221 */ /* 0x000fe40000010000 */
[C---:B------:R-:W-:Y:S02]  /*3be0*/  FMUL.FTZ R155, R185.reuse, -R182 ;  /* 0x800000b6b99b7220 */ /* 0x040fe40000410000 */
[-C--:B------:R-:W-:Y:S02]  /*3bf0*/  FMUL.FTZ R157, R185, -R174.reuse ;  /* 0x800000aeb99d7220 */ /* 0x080fe40000410000 */
[----:B------:R-:W-:-:S02]  /*3c00*/  FFMA.FTZ R159, R187, R174, -R155 ;  /* 0x000000aebb9f7223 */ /* 0x000fc4000001089b */
[C---:B0-----:R-:W-:Y:S02]  /*3c10*/  FMUL.FTZ R145, R7.reuse, R5 ;  /* 0x0000000507917220 */ /* 0x041fe40000410000 */
[----:B--2---:R-:W-:Y:S02]  /*3c20*/  FMUL.FTZ R155, R7, R133 ;  /* 0x00000085079b7220 */ /* 0x004fe40000410000 */
[----:B------:R-:W-:Y:S02]  /*3c30*/  FFMA.FTZ R182, R187, R182, R157 ;  /* 0x000000b6bbb67223 */ /* 0x000fe4000001009d */
[C---:B---3--:R-:W-:Y:S02]  /*3c40*/  FFMA.FTZ R174, R168.reuse, R4, R145 ;  /* 0x00000004a8ae7223 */ /* 0x048fe40000010091 */
[-C--:B----4-:R-:W-:Y:S02]  /*3c50*/  FMUL.FTZ R157, R7, R6.reuse ;  /* 0x00000006079d7220 */ /* 0x090fe40000410000 */
[----:B------:R-:W-:-:S02]  /*3c60*/  FFMA.FTZ R155, R168, R6, -R155 ;  /* 0x00000006a89b7223 */ /* 0x000fc4000001089b */
[----:B-1----:R-:W-:Y:S02]  /*3c70*/  FMUL.FTZ R6, R175, R11 ;  /* 0x0000000baf067220 */ /* 0x002fe40000410000 */
[C---:B------:R-:W-:Y:S01]  /*3c80*/  FMUL.FTZ R145, R7.reuse, R4 ;  /* 0x0000000407917220 */ /* 0x040fe20000410000 */
[----:B------:R-:W-:Y:S01]  /*3c90*/  FSEL R4, R7, R174, !P3 ;  /* 0x000000ae07047208 */ /* 0x000fe20005800000 */
[-C--:B------:R-:W-:Y:S02]  /*3ca0*/  FFMA.FTZ R6, R171, R10.reuse, -R6 ;  /* 0x0000000aab067223 */ /* 0x080fe40000010806 */
[C---:B------:R-:W-:Y:S02]  /*3cb0*/  FFMA.FTZ R157, R168.reuse, R133, R157 ;  /* 0x00000085a89d7223 */ /* 0x040fe4000001009d */
[----:B------:R-:W-:Y:S01]  /*3cc0*/  FMUL.FTZ R174, R175, -R10 ;  /* 0x8000000aafae7220 */ /* 0x000fe20000410000 */
[----:B------:R-:W-:Y:S01]  /*3cd0*/  SHFL.UP PT, R7, R4, 0x2, RZ ;  /* 0x0440000004077989 */ /* 0x000fe200000e00ff */
[----:B------:R-:W-:-:S02]  /*3ce0*/  @P3 FFMA.FTZ R168, R168, R5, -R145 ;  /* 0x00000005a8a83223 */ /* 0x000fc40000010891 */
[----:B------:R-:W-:Y:S02]  /*3cf0*/  FMUL.FTZ R5, R183, -R6 ;  /* 0x80000006b7057220 */ /* 0x000fe40000410000 */
[----:B------:R-:W-:Y:S02]  /*3d00*/  @P3 FADD.FTZ R172, R172, R155 ;  /* 0x0000009bacac3221 */ /* 0x000fe40000010000 */
[----:B------:R-:W-:Y:S02]  /*3d10*/  FFMA.FTZ R174, R171, -R11, R174 ;  /* 0x8000000babae7223 */ /* 0x000fe400000100ae */
[----:B------:R-:W-:Y:S01]  /*3d20*/  @P3 FADD.FTZ R170, R170, R157 ;  /* 0x0000009daaaa3221 */ /* 0x000fe20000010000 */
[----:B------:R-:W0:Y:S01]  /*3d30*/  SHFL.UP PT, R133, R172, 0x2, RZ ;  /* 0x04400000ac857989 */ /* 0x000e2200000e00ff */
[C---:B------:R-:W-:Y:S01]  /*3d40*/  FMUL.FTZ R197, R89.reuse, R166 ;  /* 0x000000a659c57220 */ /* 0x040fe20000410000 */
[----:B------:R-:W-:Y:S01]  /*3d50*/  ISETP.GE.AND P3, PT, R18, 0x2, PT ;  /* 0x000000021200780c */ /* 0x000fe20003f66270 */
[----:B------:R-:W-:Y:S01]  /*3d60*/  FMUL.FTZ R196, R89, R164 ;  /* 0x000000a459c47220 */ /* 0x000fe20000410000 */
[----:B------:R-:W1:Y:S01]  /*3d70*/  SHFL.UP PT, R145, R170, 0x2, RZ ;  /* 0x04400000aa917989 */ /* 0x000e6200000e00ff */
[----:B------:R-:W-:-:S02]  /*3d80*/  FFMA.FTZ R157, R184, R174, R5 ;  /* 0x000000aeb89d7223 */ /* 0x000fc40000010005 */
[----:B------:R-:W-:Y:S01]  /*3d90*/  FADD.FTZ R198, -R197, R182 ;  /* 0x000000b6c5c67221 */ /* 0x000fe20000010100 */
[----:B------:R-:W2:Y:S01]  /*3da0*/  SHFL.UP PT, R5, R168, 0x2, RZ ;  /* 0x04400000a8057989 */ /* 0x000ea200000e00ff */
[----:B------:R-:W-:Y:S02]  /*3db0*/  FADD.FTZ R182, R196, R159 ;  /* 0x0000009fc4b67221 */ /* 0x000fe40000010000 */
[----:B------:R-:W-:Y:S02]  /*3dc0*/  FMUL.FTZ R155, R183, -R174 ;  /* 0x800000aeb79b7220 */ /* 0x000fe40000410000 */
[C---:B------:R-:W-:Y:S02]  /*3dd0*/  FMUL.FTZ R159, R189.reuse, -R198 ;  /* 0x800000c6bd9f7220 */ /* 0x040fe40000410000 */
[----:B------:R-:W-:Y:S02]  /*3de0*/  FMUL.FTZ R161, R189, -R182 ;  /* 0x800000b6bda17220 */ /* 0x000fe40000410000 */
[----:B------:R-:W-:-:S02]  /*3df0*/  FFMA.FTZ R155, R184, R6, -R155 ;  /* 0x00000006b89b7223 */ /* 0x000fc4000001089b */
[C---:B------:R-:W-:Y:S02]  /*3e00*/  FFMA.FTZ R182, R191.reuse, R182, -R159 ;  /* 0x000000b6bfb67223 */ /* 0x040fe4000001089f */
[----:B------:R-:W-:Y:S02]  /*3e10*/  FFMA.FTZ R161, R191, R198, R161 ;  /* 0x000000c6bfa17223 */ /* 0x000fe400000100a1 */
[C---:B------:R-:W-:Y:S02]  /*3e20*/  FMUL.FTZ R199, R87.reuse, R164 ;  /* 0x000000a457c77220 */ /* 0x040fe40000410000 */
[C---:B------:R-:W-:Y:S02]  /*3e30*/  FMUL.FTZ R6, R186.reuse, -R157 ;  /* 0x8000009dba067220 */ /* 0x040fe40000410000 */
[----:B------:R-:W-:Y:S02]  /*3e40*/  FMUL.FTZ R198, R87, R166 ;  /* 0x000000a657c67220 */ /* 0x000fe40000410000 */
[----:B------:R-:W-:-:S02]  /*3e50*/  FMUL.FTZ R159, R186, -R155 ;  /* 0x8000009bba9f7220 */ /* 0x000fc40000410000 */
[----:B------:R-:W-:Y:S02]  /*3e60*/  FADD.FTZ R182, R199, R182 ;  /* 0x000000b6c7b67221 */ /* 0x000fe40000010000 */
[----:B------:R-:W-:Y:S02]  /*3e70*/  FFMA.FTZ R6, R188, R155, -R6 ;  /* 0x0000009bbc067223 */ /* 0x000fe40000010806 */
[----:B------:R-:W-:Y:S02]  /*3e80*/  FADD.FTZ R212, -R198, R161 ;  /* 0x000000a1c6d47221 */ /* 0x000fe40000010100 */
[----:B------:R-:W-:Y:S02]  /*3e90*/  FFMA.FTZ R174, R188, R157, R159 ;  /* 0x0000009dbcae7223 */ /* 0x000fe4000001009f */
[C---:B------:R-:W-:Y:S02]  /*3ea0*/  FMUL.FTZ R161, R193.reuse, -R182 ;  /* 0x800000b6c1a17220 */ /* 0x040fe40000410000 */
[----:B------:R-:W-:-:S02]  /*3eb0*/  FMUL.FTZ R159, R193, -R212 ;  /* 0x800000d4c19f7220 */ /* 0x000fc40000410000 */
[C---:B------:R-:W-:Y:S02]  /*3ec0*/  FMUL.FTZ R155, R213.reuse, -R174 ;  /* 0x800000aed59b7220 */ /* 0x040fe40000410000 */
[----:B------:R-:W-:Y:S02]  /*3ed0*/  FMUL.FTZ R157, R213, -R6 ;  /* 0x80000006d59d7220 */ /* 0x000fe40000410000 */
[C---:B------:R-:W-:Y:S02]  /*3ee0*/  FFMA.FTZ R212, R195.reuse, R212, R161 ;  /* 0x000000d4c3d47223 */ /* 0x040fe400000100a1 */
[----:B------:R-:W-:Y:S02]  /*3ef0*/  FFMA.FTZ R163, R195, R182, -R159 ;  /* 0x000000b6c3a37223 */ /* 0x000fe4000001089f */
[C---:B------:R-:W-:Y:S02]  /*3f00*/  FFMA.FTZ R161, R215.reuse, R6, -R155 ;  /* 0x00000006d7a17223 */ /* 0x040fe4000001089b */
[----:B------:R-:W-:-:S02]  /*3f10*/  FFMA.FTZ R174, R215, R174, R157 ;  /* 0x000000aed7ae7223 */ /* 0x000fc4000001009d */
[C---:B0-----:R-:W-:Y:S02]  /*3f20*/  FMUL.FTZ R159, R4.reuse, R133 ;  /* 0x00000085049f7220 */ /* 0x041fe40000410000 */
[C---:B-1----:R-:W-:Y:S02]  /*3f30*/  FMUL.FTZ R157, R4.reuse, R145 ;  /* 0x00000091049d7220 */ /* 0x042fe40000410000 */
[C---:B--2---:R-:W-:Y:S02]  /*3f40*/  FMUL.FTZ R155, R4.reuse, R5 ;  /* 0x00000005049b7220 */ /* 0x044fe40000410000 */
[----:B------:R-:W-:Y:S02]  /*3f50*/  FMUL.FTZ R6, R4, R7 ;  /* 0x0000000704067220 */ /* 0x000fe40000410000 */
[C---:B------:R-:W-:Y:S02]  /*3f60*/  FFMA.FTZ R159, R168.reuse, R145, R159 ;  /* 0x00000091a89f7223 */ /* 0x040fe4000001009f */
[----:B------:R-:W-:-:S02]  /*3f70*/  FFMA.FTZ R157, R168, R133, -R157 ;  /* 0x00000085a89d7223 */ /* 0x000fc4000001089d */
[C---:B------:R-:W-:Y:S02]  /*3f80*/  FFMA.FTZ R155, R168.reuse, R7, R155 ;  /* 0x00000007a89b7223 */ /* 0x040fe4000001009b */
[----:B------:R-:W-:Y:S02]  /*3f90*/  @P3 FFMA.FTZ R168, R168, R5, -R6 ;  /* 0x00000005a8a83223 */ /* 0x000fe40000010806 */
[----:B------:R-:W-:Y:S01]  /*3fa0*/  FMUL.FTZ R5, R219, -R161 ;  /* 0x800000a1db057220 */ /* 0x000fe20000410000 */
[----:B------:R-:W-:Y:S01]  /*3fb0*/  FSEL R4, R4, R155, !P3 ;  /* 0x0000009b04047208 */ /* 0x000fe20005800000 */
[----:B------:R-:W-:Y:S02]  /*3fc0*/  @P3 FADD.FTZ R170, R170, R159 ;  /* 0x0000009faaaa3221 */ /* 0x000fe40000010000 */
[----:B------:R-:W-:Y:S01]  /*3fd0*/  @P3 FADD.FTZ R172, R172, R157 ;  /* 0x0000009dacac3221 */ /* 0x000fe20000010000 */
[----:B------:R-:W-:Y:S01]  /*3fe0*/  ISETP.GE.AND P3, PT, R18, 0x4, PT ;  /* 0x000000041200780c */ /* 0x000fe20003f66270 */
[C---:B------:R-:W-:Y:S01]  /*3ff0*/  FMUL.FTZ R181, R85.reuse, R166 ;  /* 0x000000a655b57220 */ /* 0x040fe20000410000 */
[----:B------:R-:W-:Y:S01]  /*4000*/  SHFL.UP PT, R157, R170, 0x4, RZ ;  /* 0x04800000aa9d7989 */ /* 0x000fe200000e00ff */
[----:B------:R-:W-:-:S02]  /*4010*/  FMUL.FTZ R182, R85, R164 ;  /* 0x000000a455b67220 */ /* 0x000fc40000410000 */
[-C--:B------:R-:W-:Y:S01]  /*4020*/  FFMA.FTZ R6, R220, R174.reuse, R5 ;  /* 0x000000aedc067223 */ /* 0x080fe20000010005 */
[----:B------:R-:W-:Y:S01]  /*4030*/  SHFL.UP PT, R155, R172, 0x4, RZ ;  /* 0x04800000ac9b7989 */ /* 0x000fe200000e00ff */
[----:B------:R-:W-:Y:S02]  /*4040*/  FADD.FTZ R236, -R181, R212 ;  /* 0x000000d4b5ec7221 */ /* 0x000fe40000010100 */
[----:B------:R-:W-:Y:S01]  /*4050*/  FADD.FTZ R212, R182, R163 ;  /* 0x000000a3b6d47221 */ /* 0x000fe20000010000 */
[----:B------:R-:W0:Y:S01]  /*4060*/  SHFL.UP PT, R5, R168, 0x4, RZ ;  /* 0x04800000a8057989 */ /* 0x000e2200000e00ff */
[----:B------:R-:W-:Y:S02]  /*4070*/  FMUL.FTZ R174, R219, -R174 ;  /* 0x800000aedbae7220 */ /* 0x000fe40000410000 */
[----:B------:R-:W-:Y:S01]  /*4080*/  FMUL.FTZ R145, R169, -R212 ;  /* 0x800000d4a9917220 */ /* 0x000fe20000410000 */
[----:B------:R-:W1:Y:S01]  /*4090*/  SHFL.UP PT, R7, R4, 0x4, RZ ;  /* 0x0480000004077989 */ /* 0x000e6200000e00ff */
[----:B------:R-:W-:-:S02]  /*40a0*/  FFMA.FTZ R174, R220, R161, -R174 ;  /* 0x000000a1dcae7223 */ /* 0x000fc400000108ae */
[-C--:B------:R-:W-:Y:S02]  /*40b0*/  FMUL.FTZ R133, R169, -R236.reuse ;  /* 0x800000eca9857220 */ /* 0x080fe40000410000 */
[----:B------:R-:W-:Y:S02]  /*40c0*/  FFMA.FTZ R236, R167, R236, R145 ;  /* 0x000000eca7ec7223 */ /* 0x000fe40000010091 */
[----:B------:R-:W-:Y:S02]  /*40d0*/  FMUL.FTZ R145, R83, R166 ;  /* 0x000000a653917220 */ /* 0x000fe40000410000 */
[C---:B------:R-:W-:Y:S02]  /*40e0*/  FMUL.FTZ R159, R217.reuse, -R6 ;  /* 0x80000006d99f7220 */ /* 0x040fe40000410000 */
[----:B------:R-:W-:Y:S02]  /*40f0*/  FMUL.FTZ R161, R217, -R174 ;  /* 0x800000aed9a17220 */ /* 0x000fe40000410000 */
[----:B------:R-:W-:-:S02]  /*4100*/  FFMA.FTZ R212, R167, R212, -R133 ;  /* 0x000000d4a7d47223 */ /* 0x000fc40000010885 */
[----:B------:R-:W-:Y:S02]  /*4110*/  FMUL.FTZ R133, R83, R164 ;  /* 0x000000a453857220 */ /* 0x000fe40000410000 */
[----:B------:R-:W-:Y:S02]  /*4120*/  FADD.FTZ R236, -R145, R236 ;  /* 0x000000ec91ec7221 */ /* 0x000fe40000010100 */
[C---:B------:R-:W-:Y:S02]  /*4130*/  FFMA.FTZ R174, R201.reuse, R174, -R159 ;  /* 0x000000aec9ae7223 */ /* 0x040fe4000001089f */
[----:B------:R-:W-:Y:S02]  /*4140*/  FFMA.FTZ R6, R201, R6, R161 ;  /* 0x00000006c9067223 */ /* 0x000fe400000100a1 */
[----:B------:R-:W-:Y:S02]  /*4150*/  FADD.FTZ R212, R133, R212 ;  /* 0x000000d485d47221 */ /* 0x000fe40000010000 */
[----:B------:R-:W-:-:S02]  /*4160*/  FMUL.FTZ R163, R143, -R236 ;  /* 0x800000ec8fa37220 */ /* 0x000fc40000410000 */
[C---:B------:R-:W-:Y:S02]  /*4170*/  FMUL.FTZ R159, R185.reuse, -R6 ;  /* 0x80000006b99f7220 */ /* 0x040fe40000410000 */
[----:B------:R-:W-:Y:S02]  /*4180*/  FMUL.FTZ R161, R185, -R174 ;  /* 0x800000aeb9a17220 */ /* 0x000fe40000410000 */
[-C--:B------:R-:W-:Y:S02]  /*4190*/  FMUL.FTZ R165, R143, -R212.reuse ;  /* 0x800000d48fa57220 */ /* 0x080fe40000410000 */
[----:B------:R-:W-:Y:S02]  /*41a0*/  FFMA.FTZ R238, R139, R212, -R163 ;  /* 0x000000d48bee7223 */ /* 0x000fe400000108a3 */
[C---:B------:R-:W-:Y:S02]  /*41b0*/  FFMA.FTZ R174, R187.reuse, R174, -R159 ;  /* 0x000000aebbae7223 */ /* 0x040fe4000001089f */
[----:B------:R-:W-:-:S02]  /*41c0*/  FFMA.FTZ R212, R187, R6, R161 ;  /* 0x00000006bbd47223 */ /* 0x000fc400000100a1 */
[C---:B0-----:R-:W-:Y:S02]  /*41d0*/  FMUL.FTZ R159, R4.reuse, R5 ;  /* 0x00000005049f7220 */ /* 0x041fe40000410000 */
[C---:B------:R-:W-:Y:S02]  /*41e0*/  FMUL.FTZ R161, R4.reuse, R157 ;  /* 0x0000009d04a17220 */ /* 0x040fe40000410000 */
[C---:B------:R-:W-:Y:S02]  /*41f0*/  FMUL.FTZ R163, R4.reuse, R155 ;  /* 0x0000009b04a37220 */ /* 0x040fe40000410000 */
[-C--:B-1----:R-:W-:Y:S02]  /*4200*/  FMUL.FTZ R6, R4, R7.reuse ;  /* 0x0000000704067220 */ /* 0x082fe40000410000 */
[C---:B------:R-:W-:Y:S02]  /*4210*/  FFMA.FTZ R159, R168.reuse, R7, R159 ;  /* 0x00000007a89f7223 */ /* 0x040fe4000001009f */
[----:B------:R-:W-:-:S02]  /*4220*/  FFMA.FTZ R161, R168, R155, -R161 ;  /* 0x0000009ba8a17223 */ /* 0x000fc400000108a1 */
[----:B------:R-:W-:Y:S01]  /*4230*/  FFMA.FTZ R157, R168, R157, R163 ;  /* 0x0000009da89d7223 */ /* 0x000fe200000100a3 */
[----:B------:R-:W-:Y:S01]  /*4240*/  FSEL R4, R4, R159, !P3 ;  /* 0x0000009f04047208 */ /* 0x000fe20005800000 */
[----:B------:R-:W-:Y:S02]  /*4250*/  @P3 FFMA.FTZ R168, R168, R5, -R6 ;  /* 0x00000005a8a83223 */ /* 0x000fe40000010806 */
[----:B------:R-:W-:Y:S02]  /*4260*/  FFMA.FTZ R236, R139, R236, R165 ;  /* 0x000000ec8bec7223 */ /* 0x000fe400000100a5 */
[C---:B------:R-:W-:Y:S01]  /*4270*/  FMUL.FTZ R163, R81.reuse, R166 ;  /* 0x000000a651a37220 */ /* 0x040fe20000410000 */
[----:B------:R-:W0:Y:S01]  /*4280*/  SHFL.UP PT, R5, R168, 0x8, RZ ;  /* 0x05000000a8057989 */ /* 0x000e2200000e00ff */
[----:B------:R-:W-:Y:S02]  /*4290*/  @P3 FADD.FTZ R172, R172, R161 ;  /* 0x000000a1acac3221 */ /* 0x000fe40000010000 */
[----:B------:R-:W-:Y:S01]  /*42a0*/  @P3 FADD.FTZ R170, R170, R157 ;  /* 0x0000009daaaa3221 */ /* 0x000fe20000010000 */
[----:B------:R-:W-:Y:S01]  /*42b0*/  ISETP.GE.AND P3, PT, R18, 0x8, PT ;  /* 0x000000081200780c */ /* 0x000fe20003f66270 */
[----:B------:R-:W-:Y:S01]  /*42c0*/  FMUL.FTZ R165, R81, R164 ;  /* 0x000000a451a57220 */ /* 0x000fe20000410000 */
[----:B------:R-:W-:Y:S01]  /*42d0*/  SHFL.UP PT, R7, R172, 0x8, RZ ;  /* 0x05000000ac077989 */ /* 0x000fe200000e00ff */
[----:B------:R-:W-:-:S02]  /*42e0*/  FADD.FTZ R236, -R163, R236 ;  /* 0x000000eca3ec7221 */ /* 0x000fc40000010100 */
[----:B------:R-:W-:Y:S01]  /*42f0*/  FADD.FTZ R238, R165, R238 ;  /* 0x000000eea5ee7221 */ /* 0x000fe20000010000 */
[----:B------:R-:W1:Y:S01]  /*4300*/  SHFL.UP PT, R155, R170, 0x8, RZ ;  /* 0x05000000aa9b7989 */ /* 0x000e6200000e00ff */
[----:B------:R-:W-:Y:S02]  /*4310*/  FMUL.FTZ R159, R189, -R174 ;  /* 0x800000aebd9f7220 */ /* 0x000fe40000410000 */
[----:B------:R-:W-:Y:S01]  /*4320*/  FMUL.FTZ R161, R141, -R236 ;  /* 0x800000ec8da17220 */ /* 0x000fe20000410000 */
[----:B------:R-:W2:Y:S01]  /*4330*/  SHFL.UP PT, R157, R4, 0x8, RZ ;  /* 0x05000000049d7989 */ /* 0x000ea200000e00ff */
[----:B------:R-:W-:Y:S02]  /*4340*/  FMUL.FTZ R6, R189, -R212 ;  /* 0x800000d4bd067220 */ /* 0x000fe40000410000 */
[----:B------:R-:W-:Y:S02]  /*4350*/  FMUL.FTZ R173, R141, -R238 ;  /* 0x800000ee8dad7220 */ /* 0x000fe40000410000 */
[----:B------:R-:W-:-:S02]  /*4360*/  FFMA.FTZ R212, R191, R212, R159 ;  /* 0x000000d4bfd47223 */ /* 0x000fc4000001009f */
[----:B------:R-:W-:Y:S02]  /*4370*/  FFMA.FTZ R238, R129, R238, -R161 ;  /* 0x000000ee81ee7223 */ /* 0x000fe400000108a1 */
[----:B------:R-:W-:Y:S02]  /*4380*/  FFMA.FTZ R6, R191, R174, -R6 ;  /* 0x000000aebf067223 */ /* 0x000fe40000010806 */
[----:B------:R-:W-:Y:S02]  /*4390*/  FMUL.FTZ R159, R79, R164 ;  /* 0x000000a44f9f7220 */ /* 0x000fe40000410000 */
[----:B------:R-:W-:Y:S02]  /*43a0*/  FFMA.FTZ R236, R129, R236, R173 ;  /* 0x000000ec81ec7223 */ /* 0x000fe400000100ad */
[----:B------:R-:W-:Y:S02]  /*43b0*/  FMUL.FTZ R161, R79, R166 ;  /* 0x000000a64fa17220 */ /* 0x000fe40000410000 */
        /* <DEDUP_REMOVED lines=8> */
[----:B------:R-:W-:Y:S02]  /*4440*/  FMUL.FTZ R174, R169, -R212 ;  /* 0x800000d4a9ae7220 */ /* 0x000fe40000410000 */
[C---:B------:R-:W-:Y:S02]  /*4450*/  FFMA.FTZ R240, R137.reuse, R240, R173 ;  /* 0x000000f089f07223 */ /* 0x040fe400000100ad */
[----:B0-----:R-:W-:Y:S02]  /*4460*/  FMUL.FTZ R173, R4, R5 ;  /* 0x0000000504ad7220 */ /* 0x001fe40000410000 */
[----:B------:R-:W-:Y:S02]  /*4470*/  FFMA.FTZ R6, R137, R238, -R6 ;  /* 0x000000ee89067223 */ /* 0x000fe40000010806 */
[----:B------:R-:W-:-:S02]  /*4480*/  FFMA.FTZ R238, R167, R236, -R174 ;  /* 0x000000eca7ee7223 */ /* 0x000fc400000108ae */
[C---:B-1----:R-:W-:Y:S02]  /*4490*/  FMUL.FTZ R174, R4.reuse, R155 ;  /* 0x0000009b04ae7220 */ /* 0x042fe40000410000 */
[----:B------:R-:W-:Y:S02]  /*44a0*/  FMUL.FTZ R177, R4, R7 ;  /* 0x0000000704b17220 */ /* 0x000fe40000410000 */
[-C--:B--2---:R-:W-:Y:S02]  /*44b0*/  FFMA.FTZ R173, R168, R157.reuse, R173 ;  /* 0x0000009da8ad7223 */ /* 0x084fe400000100ad */
[----:B------:R-:W-:Y:S02]  /*44c0*/  FMUL.FTZ R157, R4, R157 ;  /* 0x0000009d049d7220 */ /* 0x000fe40000410000 */
[----:B------:R-:W-:Y:S01]  /*44d0*/  FFMA.FTZ R177, R168, R155, R177 ;  /* 0x0000009ba8b17223 */ /* 0x000fe200000100b1 */
[----:B------:R-:W-:Y:S01]  /*44e0*/  FSEL R4, R4, R173, !P3 ;  /* 0x000000ad04047208 */ /* 0x000fe20005800000 */
[----:B------:R-:W-:-:S02]  /*44f0*/  FFMA.FTZ R7, R168, R7, -R174 ;  /* 0x00000007a8077223 */ /* 0x000fc400000108ae */
[----:B------:R-:W-:Y:S02]  /*4500*/  FMUL.FTZ R236, R169, -R236 ;  /* 0x800000eca9ec7220 */ /* 0x000fe40000410000 */
[----:B------:R-:W-:Y:S01]  /*4510*/  @P3 FFMA.FTZ R168, R168, R5, -R157 ;  /* 0x00000005a8a83223 */ /* 0x000fe2000001089d */
[----:B------:R-:W-:Y:S01]  /*4520*/  SHFL.UP PT, R179, R4, 0x10, RZ ;  /* 0x0600000004b37989 */ /* 0x000fe200000e00ff */
[----:B------:R-:W-:Y:S02]  /*4530*/  FFMA.FTZ R236, R167, R212, R236 ;  /* 0x000000d4a7ec7223 */ /* 0x000fe400000100ec */
[----:B------:R-:W-:Y:S01]  /*4540*/  @P3 FADD.FTZ R170, R170, R177 ;  /* 0x000000b1aaaa3221 */ /* 0x000fe20000010000 */
[----:B------:R-:W0:Y:S01]  /*4550*/  SHFL.UP PT, R5, R168, 0x10, RZ ;  /* 0x06000000a8057989 */ /* 0x000e2200000e00ff */
[C---:B------:R-:W-:Y:S02]  /*4560*/  FMUL.FTZ R157, R143.reuse, -R236 ;  /* 0x800000ec8f9d7220 */ /* 0x040fe40000410000 */
[----:B------:R-:W-:Y:S01]  /*4570*/  @P3 FADD.FTZ R172, R172, R7 ;  /* 0x00000007acac3221 */ /* 0x000fe20000010000 */
[----:B------:R-:W-:Y:S01]  /*4580*/  ISETP.GE.AND P3, PT, R18, 0x10, PT ;  /* 0x000000101200780c */ /* 0x000fe20003f66270 */
[----:B------:R-:W-:Y:S01]  /*4590*/  FMUL.FTZ R174, R143, -R238 ;  /* 0x800000ee8fae7220 */ /* 0x000fe20000410000 */
[----:B------:R-:W1:Y:S01]  /*45a0*/  SHFL.UP PT, R7, R170, 0x10, RZ ;  /* 0x06000000aa077989 */ /* 0x000e6200000e00ff */
[----:B------:R-:W-:-:S02]  /*45b0*/  FMUL.FTZ R155, R77, R166 ;  /* 0x000000a64d9b7220 */ /* 0x000fc40000410000 */
[----:B------:R-:W-:Y:S01]  /*45c0*/  FFMA.FTZ R238, R139, R238, -R157 ;  /* 0x000000ee8bee7223 */ /* 0x000fe2000001089d */
[----:B------:R-:W2:Y:S01]  /*45d0*/  SHFL.UP PT, R173, R172, 0x10, RZ ;  /* 0x06000000acad7989 */ /* 0x000ea200000e00ff */
[----:B------:R-:W-:Y:S02]  /*45e0*/  FMUL.FTZ R157, R77, R164 ;  /* 0x000000a44d9d7220 */ /* 0x000fe40000410000 */
[----:B------:R-:W-:Y:S02]  /*45f0*/  FFMA.FTZ R174, R139, R236, R174 ;  /* 0x000000ec8bae7223 */ /* 0x000fe400000100ae */
[----:B------:R-:W-:Y:S02]  /*4600*/  FADD.FTZ R240, -R155, R240 ;  /* 0x000000f09bf07221 */ /* 0x000fe40000010100 */
[----:B------:R-:W-:Y:S02]  /*4610*/  FMUL.FTZ R177, R141, -R238 ;  /* 0x800000ee8db17220 */ /* 0x000fe40000410000 */
[----:B------:R-:W-:-:S02]  /*4620*/  FADD.FTZ R212, R157, R6 ;  /* 0x000000069dd47221 */ /* 0x000fc40000010000 */
[----:B------:R-:W-:Y:S02]  /*4630*/  FMUL.FTZ R6, R141, -R174 ;  /* 0x800000ae8d067220 */ /* 0x000fe40000410000 */
[----:B------:R-:W-:Y:S02]  /*4640*/  FMUL.FTZ R207, R135, -R240 ;  /* 0x800000f087cf7220 */ /* 0x000fe40000410000 */
[----:B------:R-:W-:Y:S02]  /*4650*/  FFMA.FTZ R174, R129, R174, R177 ;  /* 0x000000ae81ae7223 */ /* 0x000fe400000100b1 */
[-C--:B------:R-:W-:Y:S02]  /*4660*/  FMUL.FTZ R209, R135, -R212.reuse ;  /* 0x800000d487d17220 */ /* 0x080fe40000410000 */
[----:B------:R-:W-:Y:S02]  /*4670*/  FFMA.FTZ R177, R153, R212, -R207 ;  /* 0x000000d499b17223 */ /* 0x000fe400000108cf */
[----:B------:R-:W-:-:S02]  /*4680*/  FFMA.FTZ R6, R129, R238, -R6 ;  /* 0x000000ee81067223 */ /* 0x000fc40000010806 */
[C---:B------:R-:W-:Y:S02]  /*4690*/  FMUL.FTZ R212, R131.reuse, -R174 ;  /* 0x800000ae83d47220 */ /* 0x040fe40000410000 */
[-C--:B------:R-:W-:Y:S02]  /*46a0*/  FMUL.FTZ R236, R131, -R6.reuse ;  /* 0x8000000683ec7220 */ /* 0x080fe40000410000 */
[C---:B------:R-:W-:Y:S02]  /*46b0*/  FFMA.FTZ R212, R137.reuse, R6, -R212 ;  /* 0x0000000689d47223 */ /* 0x040fe400000108d4 */
[----:B0-----:R-:W-:Y:S02]  /*46c0*/  FMUL.FTZ R6, R4, R5 ;  /* 0x0000000504067220 */ /* 0x001fe40000410000 */
[----:B------:R-:W-:Y:S02]  /*46d0*/  FFMA.FTZ R236, R137, R174, R236 ;  /* 0x000000ae89ec7223 */ /* 0x000fe400000100ec */
[----:B------:R-:W-:-:S02]  /*46e0*/  FFMA.FTZ R207, R168, R179, R6 ;  /* 0x000000b3a8cf7223 */ /* 0x000fc40000010006 */
[C---:B-1----:R-:W-:Y:S02]  /*46f0*/  FMUL.FTZ R174, R4.reuse, R7 ;  /* 0x0000000704ae7220 */ /* 0x042fe40000410000 */
[C---:B--2---:R-:W-:Y:S01]  /*4700*/  FMUL.FTZ R6, R4.reuse, R173 ;  /* 0x000000ad04067220 */ /* 0x044fe20000410000 */
[C---:B------:R-:W-:Y:S01]  /*4710*/  FSEL R207, R4.reuse, R207, !P3 ;  /* 0x000000cf04cf7208 */ /* 0x040fe20005800000 */
[----:B------:R-:W-:Y:S01]  /*4720*/  FMUL.FTZ R179, R4, R179 ;  /* 0x000000b304b37220 */ /* 0x000fe20000410000 */
[----:B------:R-:W-:Y:S01]  /*4730*/  MOV R4, 0x3f800000 ;  /* 0x3f80000000047802 */ /* 0x000fe20000000f00 */
[C---:B------:R-:W-:Y:S02]  /*4740*/  FFMA.FTZ R173, R168.reuse, R173, -R174 ;  /* 0x000000ada8ad7223 */ /* 0x040fe400000108ae */
[C---:B------:R-:W-:Y:S01]  /*4750*/  FFMA.FTZ R7, R168.reuse, R7, R6 ;  /* 0x00000007a8077223 */ /* 0x040fe20000010006 */
[----:B------:R-:W0:Y:S01]  /*4760*/  SHFL.UP PT, R207, R207, 0x1, RZ ;  /* 0x04200000cfcf7989 */ /* 0x000e2200000e00ff */
[----:B------:R-:W-:Y:S01]  /*4770*/  @P3 FFMA.FTZ R168, R168, R5, -R179 ;  /* 0x00000005a8a83223 */ /* 0x000fe200000108b3 */
[----:B------:R-:W-:Y:S01]  /*4780*/  HFMA2.MMA R5, -RZ, RZ, 0, 0 ;  /* 0x00000000ff057435 */ /* 0x000fe200000001ff */
[----:B------:R-:W-:-:S02]  /*4790*/  @P3 FADD.FTZ R172, R172, R173 ;  /* 0x000000adacac3221 */ /* 0x000fc40000010000 */
[----:B------:R-:W-:Y:S01]  /*47a0*/  @P3 FADD.FTZ R170, R170, R7 ;  /* 0x00000007aaaa3221 */ /* 0x000fe20000010000 */
[----:B------:R-:W-:Y:S01]  /*47b0*/  ISETP.GT.U32.AND P3, PT, R230, 0x1b, PT ;  /* 0x0000001be600780c */ /* 0x000fe20003f64070 */
[----:B------:R-:W-:Y:S01]  /*47c0*/  FFMA.FTZ R240, R153, R240, R209 ;  /* 0x000000f099f07223 */ /* 0x000fe200000100d1 */
[----:B------:R-:W1:Y:S01]  /*47d0*/  SHFL.UP PT, R168, R168, 0x1, RZ ;  /* 0x04200000a8a87989 */ /* 0x000e6200000e00ff */
[C---:B------:R-:W-:Y:S01]  /*47e0*/  FMUL.FTZ R173, R75.reuse, R166 ;  /* 0x000000a64bad7220 */ /* 0x040fe20000410000 */
[----:B------:R-:W-:Y:S01]  /*47f0*/  MOV R209, UR24 ;  /* 0x0000001800d17c02 */ /* 0x000fe20008000f00 */
[----:B------:R-:W-:Y:S01]  /*4800*/  FMUL.FTZ R174, R75, R164 ;  /* 0x000000a44bae7220 */ /* 0x000fe20000410000 */
[----:B------:R-:W2:Y:S01]  /*4810*/  SHFL.UP PT, R172, R172, 0x1, RZ ;  /* 0x04200000acac7989 */ /* 0x000ea200000e00ff */
[----:B------:R-:W-:Y:S01]  /*4820*/  FADD.FTZ R240, -R173, R240 ;  /* 0x000000f0adf07221 */ /* 0x000fe20000010100 */
[----:B------:R-:W-:Y:S01]  /*4830*/  ISETP.GE.OR P0, PT, R209, c[0x0][0x174], P0 ;  /* 0x00005d00d1007a0c */ /* 0x000fe20000706670 */
[----:B------:R-:W-:Y:S01]  /*4840*/  FADD.FTZ R238, R174, R177 ;  /* 0x000000b1aeee7221 */ /* 0x000fe20000010000 */
[----:B------:R-:W3:Y:S01]  /*4850*/  SHFL.UP PT, R170, R170, 0x1, RZ ;  /* 0x04200000aaaa7989 */ /* 0x000ee200000e00ff */
[----:B------:R-:W-:Y:S01]  /*4860*/  FMUL.FTZ R177, R147, -R240 ;  /* 0x800000f093b17220 */ /* 0x000fe20000410000 */
[----:B------:R-:W-:-:S03]  /*4870*/  CS2R R6, SRZ ;  /* 0x0000000000067805 */ /* 0x000fc6000001ff00 */
[-C--:B------:R-:W-:Y:S02]  /*4880*/  FFMA.FTZ R242, R151, R238.reuse, -R177 ;  /* 0x000000ee97f27223 */ /* 0x080fe400000108b1 */
[----:B------:R-:W-:Y:S02]  /*4890*/  FMUL.FTZ R238, R147, -R238 ;  /* 0x800000ee93ee7220 */ /* 0x000fe40000410000 */
[----:B------:R-:W-:Y:S02]  /*48a0*/  FMUL.FTZ R177, R135, -R212 ;  /* 0x800000d487b17220 */ /* 0x000fe40000410000 */
[----:B------:R-:W-:Y:S01]  /*48b0*/  FFMA.FTZ R240, R151, R240, R238 ;  /* 0x000000f097f07223 */ /* 0x000fe200000100ee */
[----:B------:R-:W4:Y:S01]  /*48c0*/  @!P0 LDS.128 R4, [UR7+0x1da0] ;  /* 0x001da007ff048984 */ /* 0x000f220008000c00 */
[----:B------:R-:W-:Y:S01]  /*48d0*/  FFMA.FTZ R238, R153, R236, R177 ;  /* 0x000000ec99ee7223 */ /* 0x000fe200000100b1 */
[----:B------:R-:W-:Y:S01]  /*48e0*/  ISETP.NE.AND P0, PT, R230, 0x1f, PT ;  /* 0x0000001fe600780c */ /* 0x000fe20003f05270 */
[----:B0-----:R-:W-:-:S02]  /*48f0*/  FMUL.FTZ R177, R207, R9 ;  /* 0x00000009cfb17220 */ /* 0x001fc40000410000 */
[----:B------:R-:W-:Y:S02]  /*4900*/  FMUL.FTZ R207, R207, R8 ;  /* 0x00000008cfcf7220 */ /* 0x000fe40000410000 */
[----:B------:R-:W-:Y:S02]  /*4910*/  FMUL.FTZ R236, R135, -R236 ;  /* 0x800000ec87ec7220 */ /* 0x000fe40000410000 */
[C---:B-1----:R-:W-:Y:S02]  /*4920*/  FFMA.FTZ R177, R168.reuse, R8, -R177 ;  /* 0x00000008a8b17223 */ /* 0x042fe400000108b1 */
[----:B------:R-:W-:Y:S02]  /*4930*/  FFMA.FTZ R179, R168, R9, R207 ;  /* 0x00000009a8b37223 */ /* 0x000fe400000100cf */
[----:B------:R-:W-:Y:S02]  /*4940*/  FFMA.FTZ R236, R153, R212, -R236 ;  /* 0x000000d499ec7223 */ /* 0x000fe400000108ec */
[----:B--2---:R-:W-:-:S02]  /*4950*/  @P1 FADD.FTZ R8, R172, R177 ;  /* 0x000000b1ac081221 */ /* 0x004fc40000010000 */
[----:B---3--:R-:W-:Y:S01]  /*4960*/  @P1 FADD.FTZ R9, R170, R179 ;  /* 0x000000b3aa091221 */ /* 0x008fe20000010000 */
[----:B------:R-:W-:Y:S01]  /*4970*/  ISETP.GT.U32.AND P1, PT, R230, 0x1d, PT ;  /* 0x0000001de600780c */ /* 0x000fe20003f24070 */
[C---:B------:R-:W-:Y:S02]  /*4980*/  FMUL.FTZ R207, R147.reuse, -R238 ;  /* 0x800000ee93cf7220 */ /* 0x040fe40000410000 */
[----:B------:R-:W-:Y:S02]  /*4990*/  FMUL.FTZ R209, R147, -R236 ;  /* 0x800000ec93d17220 */ /* 0x000fe40000410000 */
[C---:B------:R-:W-:Y:S02]  /*49a0*/  FMUL.FTZ R179, R73.reuse, R164 ;  /* 0x000000a449b37220 */ /* 0x040fe40000410000 */
[----:B------:R-:W-:Y:S02]  /*49b0*/  FMUL.FTZ R177, R73, R166 ;  /* 0x000000a649b17220 */ /* 0x000fe40000410000 */
[----:B------:R-:W-:-:S02]  /*49c0*/  FFMA.FTZ R207, R151, R236, -R207 ;  /* 0x000000ec97cf7223 */ /* 0x000fc400000108cf */
[----:B------:R-:W-:Y:S02]  /*49d0*/  FFMA.FTZ R209, R151, R238, R209 ;  /* 0x000000ee97d17223 */ /* 0x000fe400000100d1 */
[----:B------:R-:W-:Y:S01]  /*49e0*/  FADD.FTZ R211, R179, R242 ;  /* 0x000000f2b3d37221 */ /* 0x000fe20000010000 */
[----:B------:R0:W1:Y:S01]  /*49f0*/  SHFL.DOWN PT, R172, R207, 0x1, 0x1f ;  /* 0x08201f00cfac7f89 */ /* 0x00006200000e0000 */
[----:B------:R-:W-:Y:S02]  /*4a00*/  FADD.FTZ R212, -R177, R240 ;  /* 0x000000f0b1d47221 */ /* 0x000fe40000010100 */
[C---:B------:R-:W-:Y:S01]  /*4a10*/  FMUL.FTZ R233, R3.reuse, R9 ;  /* 0x0000000903e97220 */ /* 0x040fe20000410000 */
[----:B------:R0:W2:Y:S01]  /*4a20*/  SHFL.DOWN PT, R236, R209, 0x1, 0x1f ;  /* 0x08201f00d1ec7f89 */ /* 0x0000a200000e0000 */
[----:B------:R-:W-:-:S03]  /*4a30*/  FMUL.FTZ R166, R3, R8 ;  /* 0x0000000803a67220 */ /* 0x000fc60000410000 */
[----:B------:R0:W3:Y:S04]  /*4a40*/  SHFL.DOWN PT, R170, R211, 0x1, 0x1f ;  /* 0x08201f00d3aa7f89 */ /* 0x0000e800000e0000 */
[----:B------:R0:W0:Y:S01]  /*4a50*/  SHFL.DOWN PT, R238, R212, 0x1, 0x1f ;  /* 0x08201f00d4ee7f89 */ /* 0x00002200000e0000 */
[----:B------:R-:W-:Y:S05]  /*4a60*/  @!P0 BRA `(.L_x_8111) ;  /* 0x000000b000008947 */ /* 0x000fea0003800000 */
[C---:B0---4-:R-:W-:Y:S02]  /*4a70*/  FMUL.FTZ R164, R209.reuse, R238 ;  /* 0x000000eed1a47220 */ /* 0x051fe40000410000 */
[-C--:B---3--:R-:W-:Y:S02]  /*4a80*/  FMUL.FTZ R168, R209, R170.reuse ;  /* 0x000000aad1a87220 */ /* 0x088fe40000410000 */
[----:B------:R-:W-:Y:S02]  /*4a90*/  FFMA.FTZ R170, R207, R170, -R164 ;  /* 0x000000aacfaa7223 */ /* 0x000fe400000108a4 */
[----:B--2---:R-:W-:-:S02]  /*4aa0*/  FMUL.FTZ R164, R209, R236 ;  /* 0x000000ecd1a47220 */ /* 0x004fc40000410000 */
[----:B------:R-:W-:Y:S02]  /*4ab0*/  FFMA.FTZ R3, R207, R238, R168 ;  /* 0x000000eecf037223 */ /* 0x000fe400000100a8 */
[-C--:B-1----:R-:W-:Y:S02]  /*4ac0*/  FMUL.FTZ R168, R209, R172.reuse ;  /* 0x000000acd1a87220 */ /* 0x082fe40000410000 */
[C---:B------:R-:W-:Y:S02]  /*4ad0*/  FFMA.FTZ R164, R207.reuse, R172, -R164 ;  /* 0x000000accfa47223 */ /* 0x040fe400000108a4 */
[----:B------:R-:W-:Y:S02]  /*4ae0*/  FFMA.FTZ R209, R207, R236, R168 ;  /* 0x000000eccfd17223 */ /* 0x000fe400000100a8 */
[----:B------:R-:W-:Y:S01]  /*4af0*/  FADD.FTZ R211, R211, R170 ;  /* 0x000000aad3d37221 */ /* 0x000fe20000010000 */
[----:B------:R-:W-:Y:S01]  /*4b00*/  MOV R207, R164 ;  /* 0x000000a400cf7202 */ /* 0x000fe20000000f00 */
[----:B------:R-:W-:-:S02]  /*4b10*/  FADD.FTZ R212, R212, R3 ;  /* 0x00000003d4d47221 */ /* 0x000fc40000010000 */
.L_x_8111:
[----:B----4-:R-:W-:Y:S05]  /*4b20*/  BSYNC B0 ;  /* 0x0000000000007941 */ /* 0x010fea0003800000 */
.L_x_8110:
[----:B---3--:R3:W4:Y:S01]  /*4b30*/  SHFL.DOWN PT, R170, R207, 0x2, 0x1f ;  /* 0x08401f00cfaa7f89 */ /* 0x00872200000e0000 */
[----:B------:R-:W-:Y:S01]  /*4b40*/  BSSY B0, `(.L_x_8112) ;  /* 0x0000012000007945 */ /* 0x000fe20003800000 */
[----:B------:R-:W-:-:S02]  /*4b50*/  FFMA.FTZ R233, R2, R8, -R233 ;  /* 0x0000000802e97223 */ /* 0x000fc400000108e9 */
[----:B-1----:R3:W1:Y:S01]  /*4b60*/  SHFL.DOWN PT, R172, R209, 0x2, 0x1f ;  /* 0x08401f00d1ac7f89 */ /* 0x00266200000e0000 */
[----:B------:R-:W-:-:S03]  /*4b70*/  FFMA.FTZ R166, R2, R9, R166 ;  /* 0x0000000902a67223 */ /* 0x000fc600000100a6 */
[----:B------:R3:W2:Y:S04]  /*4b80*/  SHFL.DOWN PT, R164, R211, 0x2, 0x1f ;  /* 0x08401f00d3a47f89 */ /* 0x0006a800000e0000 */
[----:B--2---:R3:W2:Y:S01]  /*4b90*/  SHFL.DOWN PT, R236, R212, 0x2, 0x1f ;  /* 0x08401f00d4ec7f89 */ /* 0x0046a200000e0000 */
[----:B------:R-:W-:Y:S05]  /*4ba0*/  @P1 BRA `(.L_x_8113) ;  /* 0x000000b000001947 */ /* 0x000fea0003800000 */
[C---:B--2---:R-:W-:Y:S02]  /*4bb0*/  FMUL.FTZ R8, R209.reuse, R236 ;  /* 0x000000ecd1087220 */ /* 0x044fe40000410000 */
[C---:B-1----:R-:W-:Y:S02]  /*4bc0*/  FMUL.FTZ R2, R209.reuse, R172 ;  /* 0x000000acd1027220 */ /* 0x042fe40000410000 */
[-C--:B------:R-:W-:Y:S02]  /*4bd0*/  FMUL.FTZ R168, R209, R164.reuse ;  /* 0x000000a4d1a87220 */ /* 0x080fe40000410000 */
[----:B------:R-:W-:-:S02]  /*4be0*/  FFMA.FTZ R164, R207, R164, -R8 ;  /* 0x000000a4cfa47223 */ /* 0x000fc40000010808 */
[-C--:B----4-:R-:W-:Y:S02]  /*4bf0*/  FMUL.FTZ R8, R209, R170.reuse ;  /* 0x000000aad1087220 */ /* 0x090fe40000410000 */
[C---:B------:R-:W-:Y:S02]  /*4c00*/  FFMA.FTZ R2, R207.reuse, R170, -R2 ;  /* 0x000000aacf027223 */ /* 0x040fe40000010802 */
[C---:B------:R-:W-:Y:S02]  /*4c10*/  FFMA.FTZ R3, R207.reuse, R236, R168 ;  /* 0x000000eccf037223 */ /* 0x040fe400000100a8 */
[----:B0--3--:R-:W-:Y:S01]  /*4c20*/  FFMA.FTZ R209, R207, R172, R8 ;  /* 0x000000accfd17223 */ /* 0x009fe20000010008 */
[----:B------:R-:W-:Y:S01]  /*4c30*/  MOV R207, R2 ;  /* 0x0000000200cf7202 */ /* 0x000fe20000000f00 */
[----:B------:R-:W-:Y:S02]  /*4c40*/  FADD.FTZ R211, R211, R164 ;  /* 0x000000a4d3d37221 */ /* 0x000fe40000010000 */
[----:B------:R-:W-:-:S02]  /*4c50*/  FADD.FTZ R212, R212, R3 ;  /* 0x00000003d4d47221 */ /* 0x000fc40000010000 */
.L_x_8113:
[----:B------:R-:W-:Y:S05]  /*4c60*/  BSYNC B0 ;  /* 0x0000000000007941 */ /* 0x000fea0003800000 */
.L_x_8112:
[----:B----4-:R4:W3:Y:S01]  /*4c70*/  SHFL.DOWN PT, R170, R207, 0x4, 0x1f ;  /* 0x08801f00cfaa7f89 */ /* 0x0108e200000e0000 */
[----:B------:R-:W-:Y:S03]  /*4c80*/  BSSY B0, `(.L_x_8114) ;  /* 0x0000010000007945 */ /* 0x000fe60003800000 */
[----:B-1----:R4:W1:Y:S04]  /*4c90*/  SHFL.DOWN PT, R172, R209, 0x4, 0x1f ;  /* 0x08801f00d1ac7f89 */ /* 0x00286800000e0000 */
[----:B------:R4:W2:Y:S04]  /*4ca0*/  SHFL.DOWN PT, R164, R211, 0x4, 0x1f ;  /* 0x08801f00d3a47f89 */ /* 0x0008a800000e0000 */
[----:B--2---:R4:W2:Y:S01]  /*4cb0*/  SHFL.DOWN PT, R236, R212, 0x4, 0x1f ;  /* 0x08801f00d4ec7f89 */ /* 0x0048a200000e0000 */
[----:B------:R-:W-:Y:S05]  /*4cc0*/  @P3 BRA `(.L_x_8115) ;  /* 0x000000b000003947 */ /* 0x000fea0003800000 */
[C---:B--2---:R-:W-:Y:S02]  /*4cd0*/  FMUL.FTZ R8, R209.reuse, R236 ;  /* 0x000000ecd1087220 */ /* 0x044fe40000410000 */
[----:B-1----:R-:W-:-:S02]  /*4ce0*/  FMUL.FTZ R2, R209, R172 ;  /* 0x000000acd1027220 */ /* 0x002fc40000410000 */
[-C--:B------:R-:W-:Y:S02]  /*4cf0*/  FMUL.FTZ R168, R209, R164.reuse ;  /* 0x000000a4d1a87220 */ /* 0x080fe40000410000 */
[----:B------:R-:W-:Y:S02]  /*4d00*/  FFMA.FTZ R164, R207, R164, -R8 ;  /* 0x000000a4cfa47223 */ /* 0x000fe40000010808 */
[-C--:B---3--:R-:W-:Y:S02]  /*4d10*/  FMUL.FTZ R8, R209, R170.reuse ;  /* 0x000000aad1087220 */ /* 0x088fe40000410000 */
[C---:B------:R-:W-:Y:S02]  /*4d20*/  FFMA.FTZ R2, R207.reuse, R170, -R2 ;  /* 0x000000aacf027223 */ /* 0x040fe40000010802 */
[C---:B------:R-:W-:Y:S02]  /*4d30*/  FFMA.FTZ R3, R207.reuse, R236, R168 ;  /* 0x000000eccf037223 */ /* 0x040fe400000100a8 */
[----:B0---4-:R-:W-:Y:S01]  /*4d40*/  FFMA.FTZ R209, R207, R172, R8 ;  /* 0x000000accfd17223 */ /* 0x011fe20000010008 */
[----:B------:R-:W-:Y:S01]  /*4d50*/  MOV R207, R2 ;  /* 0x0000000200cf7202 */ /* 0x000fe20000000f00 */
[----:B------:R-:W-:-:S02]  /*4d60*/  FADD.FTZ R211, R211, R164 ;  /* 0x000000a4d3d37221 */ /* 0x000fc40000010000 */
[----:B------:R-:W-:Y:S02]  /*4d70*/  FADD.FTZ R212, R212, R3 ;  /* 0x00000003d4d47221 */ /* 0x000fe40000010000 */
.L_x_8115:
[----:B------:R-:W-:Y:S05]  /*4d80*/  BSYNC B0 ;  /* 0x0000000000007941 */ /* 0x000fea0003800000 */
.L_x_8114:
[----:B---3--:R3:W4:Y:S01]  /*4d90*/  SHFL.DOWN PT, R170, R207, 0x8, 0x1f ;  /* 0x09001f00cfaa7f89 */ /* 0x00872200000e0000 */
        /* <DEDUP_REMOVED lines=9> */
[-C--:B----4-:R-:W-:Y:S02]  /*4e30*/  FMUL.FTZ R8, R209, R170.reuse ;  /* 0x000000aad1087220 */ /* 0x090fe40000410000 */
[C---:B------:R-:W-:Y:S02]  /*4e40*/  FFMA.FTZ R2, R207.reuse, R170, -R2 ;  /* 0x000000aacf027223 */ /* 0x040fe40000010802 */
[C---:B------:R-:W-:Y:S02]  /*4e50*/  FFMA.FTZ R3, R207.reuse, R236, R168 ;  /* 0x000000eccf037223 */ /* 0x040fe400000100a8 */
[----:B0--3--:R-:W-:Y:S01]  /*4e60*/  FFMA.FTZ R209, R207, R172, R8 ;  /* 0x000000accfd17223 */ /* 0x009fe20000010008 */
[----:B------:R-:W-:Y:S01]  /*4e70*/  MOV R207, R2 ;  /* 0x0000000200cf7202 */ /* 0x000fe20000000f00 */
[----:B------:R-:W-:-:S02]  /*4e80*/  FADD.FTZ R211, R211, R164 ;  /* 0x000000a4d3d37221 */ /* 0x000fc40000010000 */
[----:B------:R-:W-:Y:S02]  /*4e90*/  FADD.FTZ R212, R212, R3 ;  /* 0x00000003d4d47221 */ /* 0x000fe40000010000 */
.L_x_8117:
[----:B------:R-:W-:Y:S05]  /*4ea0*/  BSYNC B0 ;  /* 0x0000000000007941 */ /* 0x000fea0003800000 */
.L_x_8116:
        /* <DEDUP_REMOVED lines=17> */
.L_x_8119:
[----:B------:R-:W-:Y:S05]  /*4fc0*/  BSYNC B0 ;  /* 0x0000000000007941 */ /* 0x000fea0003800000 */
.L_x_8118:
[----:B-1----:R-:W-:Y:S01]  /*4fd0*/  SHFL.DOWN PT, R172, R209, 0x1, 0x1f ;  /* 0x08201f00d1ac7f89 */ /* 0x002fe200000e0000 */
[----:B------:R-:W-:Y:S01]  /*4fe0*/  FADD.FTZ R166, RZ, R166 ;  /* 0x000000a6ffa67221 */ /* 0x000fe20000010000 */
[----:B------:R-:W-:Y:S01]  /*4ff0*/  ISETP.GT.AND P0, PT, R18, 0x1e, PT ;  /* 0x0000001e1200780c */ /* 0x000fe20003f04270 */
[----:B------:R-:W-:Y:S01]  /*5000*/  FADD.FTZ R200, R200, R233 ;  /* 0x000000e9c8c87221 */ /* 0x000fe20000010000 */
[----:B------:R-:W1:Y:S01]  /*5010*/  SHFL.IDX PT, R3, R7, RZ, 0x1f ;  /* 0x00001fff07037589 */ /* 0x000e6200000e0000 */
[C---:B------:R-:W-:Y:S01]  /*5020*/  FMUL.FTZ R8, R147.reuse, R166 ;  /* 0x000000a693087220 */ /* 0x040fe20000410000 */
[----:B------:R-:W-:Y:S01]  /*5030*/  ISETP.NE.AND P1, PT, R18, RZ, PT ;  /* 0x000000ff1200720c */ /* 0x000fe20003f25270 */
[-C--:B------:R-:W-:Y:S01]  /*5040*/  FMUL.FTZ R164, R147, R200.reuse ;  /* 0x000000c893a47220 */ /* 0x080fe20000410000 */
[----:B------:R-:W-:Y:S01]  /*5050*/  SHFL.DOWN PT, R2, R207, 0x1, 0x1f ;  /* 0x08201f00cf027f89 */ /* 0x000fe200000e0000 */
[C---:B------:R-:W-:Y:S01]  /*5060*/  FFMA.FTZ R233, R151.reuse, R200, -R8 ;  /* 0x000000c897e97223 */ /* 0x040fe20000010808 */
[----:B------:R-:W-:Y:S01]  /*5070*/  BSSY B0, `(.L_x_8120) ;  /* 0x000024f000007945 */ /* 0x000fe20003800000 */
[----:B------:R-:W-:Y:S01]  /*5080*/  FFMA.FTZ R164, R151, R166, R164 ;  /* 0x000000a697a47223 */ /* 0x000fe200000100a4 */
[----:B------:R-:W5:Y:S01]  /*5090*/  SHFL.IDX PT, R9, R6, RZ, 0x1f ;  /* 0x00001fff06097589 */ /* 0x000f6200000e0000 */
[----:B------:R-:W-:-:S02]  /*50a0*/  FADD.FTZ R202, R202, R233 ;  /* 0x000000e9caca7221 */ /* 0x000fc40000010000 */
[----:B------:R-:W-:Y:S01]  /*50b0*/  FADD.FTZ R168, RZ, R164 ;  /* 0x000000a4ffa87221 */ /* 0x000fe20000010000 */
[----:B------:R-:W4:Y:S01]  /*50c0*/  SHFL.DOWN PT, R235, R211, 0x1, 0x1f ;  /* 0x08201f00d3eb7f89 */ /* 0x000f2200000e0000 */
[C---:B------:R-:W-:Y:S02]  /*50d0*/  FMUL.FTZ R164, R135.reuse, R202 ;  /* 0x000000ca87a47220 */ /* 0x040fe40000410000 */
[-C--:B------:R-:W-:Y:S01]  /*50e0*/  FMUL.FTZ R8, R135, R168.reuse ;  /* 0x000000a887087220 */ /* 0x080fe20000410000 */
[----:B0--34-:R-:W-:Y:S01]  /*50f0*/  SHFL.IDX PT, R209, R209, RZ, 0x1f ;  /* 0x00001fffd1d17589 */ /* 0x019fe200000e0000 */
[C---:B------:R-:W-:Y:S02]  /*5100*/  FFMA.FTZ R164, R153.reuse, R168, R164 ;  /* 0x000000a899a47223 */ /* 0x040fe400000100a4 */
[----:B------:R-:W-:Y:S01]  /*5110*/  FFMA.FTZ R233, R153, R202, -R8 ;  /* 0x000000ca99e97223 */ /* 0x000fe20000010808 */
[----:B------:R-:W-:Y:S01]  /*5120*/  SHFL.IDX PT, R207, R207, RZ, 0x1f ;  /* 0x00001fffcfcf7589 */ /* 0x000fe200000e0000 */
[----:B------:R-:W-:-:S02]  /*5130*/  FADD.FTZ R164, RZ, R164 ;  /* 0x000000a4ffa47221 */ /* 0x000fc40000010000 */
[----:B------:R-:W-:Y:S01]  /*5140*/  FADD.FTZ R204, R204, R233 ;  /* 0x000000e9cccc7221 */ /* 0x000fe20000010000 */
[----:B------:R-:W-:Y:S01]  /*5150*/  SHFL.IDX PT, R211, R211, RZ, 0x1f ;  /* 0x00001fffd3d37589 */ /* 0x000fe200000e0000 */
[----:B-1----:R-:W-:-:S04]  /*5160*/  @P2 FMUL.FTZ R8, R172, R3 ;  /* 0x00000003ac082220 */ /* 0x002fc80000410000 */
[-C--:B-----5:R-:W-:Y:S02]  /*5170*/  @P2 FFMA.FTZ R170, R2, R9.reuse, -R8 ;  /* 0x0000000902aa2223 */ /* 0x0a0fe40000010808 */
[----:B------:R-:W-:Y:S02]  /*5180*/  FMUL.FTZ R8, R131, R164 ;  /* 0x000000a483087220 */ /* 0x000fe40000410000 */
[----:B------:R-:W-:Y:S02]  /*5190*/  @P2 FMUL.FTZ R172, R172, R9 ;  /* 0x00000009acac2220 */ /* 0x000fe40000410000 */
[----:B------:R-:W-:Y:S02]  /*51a0*/  @P2 FADD.FTZ R9, R235, R170 ;  /* 0x000000aaeb092221 */ /* 0x000fe40000010000 */
[-C--:B------:R-:W-:Y:S01]  /*51b0*/  FFMA.FTZ R233, R137, R204.reuse, -R8 ;  /* 0x000000cc89e97223 */ /* 0x080fe20000010808 */
[----:B------:R-:W0:Y:S01]  /*51c0*/  SHFL.DOWN PT, R235, R212, 0x1, 0x1f ;  /* 0x08201f00d4eb7f89 */ /* 0x000e2200000e0000 */
[----:B------:R-:W-:-:S02]  /*51d0*/  FMUL.FTZ R8, R131, R204 ;  /* 0x000000cc83087220 */ /* 0x000fc40000410000 */
[----:B------:R-:W-:Y:S01]  /*51e0*/  FADD.FTZ R206, R206, R233 ;  /* 0x000000e9cece7221 */ /* 0x000fe20000010000 */
[----:B------:R-:W1:Y:S01]  /*51f0*/  SHFL.IDX PT, R212, R212, RZ, 0x1f ;  /* 0x00001fffd4d47589 */ /* 0x000e6200000e0000 */
[----:B------:R-:W-:Y:S02]  /*5200*/  FFMA.FTZ R8, R137, R164, R8 ;  /* 0x000000a489087223 */ /* 0x000fe40000010008 */
[C---:B------:R-:W-:Y:S02]  /*5210*/  FMUL.FTZ R170, R141.reuse, R206 ;  /* 0x000000ce8daa7220 */ /* 0x040fe40000410000 */
[----:B------:R-:W-:Y:S02]  /*5220*/  FADD.FTZ R8, RZ, R8 ;  /* 0x00000008ff087221 */ /* 0x000fe40000010000 */
[----:B------:R-:W-:Y:S02]  /*5230*/  @P2 FFMA.FTZ R172, R2, R3, R172 ;  /* 0x0000000302ac2223 */ /* 0x000fe400000100ac */
[----:B------:R-:W-:-:S02]  /*5240*/  FMUL.FTZ R2, R141, R8 ;  /* 0x000000088d027220 */ /* 0x000fc40000410000 */
[C---:B------:R-:W-:Y:S02]  /*5250*/  FFMA.FTZ R170, R129.reuse, R8, R170 ;  /* 0x0000000881aa7223 */ /* 0x040fe400000100aa */
[----:B------:R-:W-:Y:S02]  /*5260*/  FFMA.FTZ R233, R129, R206, -R2 ;  /* 0x000000ce81e97223 */ /* 0x000fe40000010802 */
[----:B------:R-:W-:Y:S02]  /*5270*/  FADD.FTZ R170, RZ, R170 ;  /* 0x000000aaffaa7221 */ /* 0x000fe40000010000 */
[----:B------:R-:W-:Y:S02]  /*5280*/  FADD.FTZ R208, R208, R233 ;  /* 0x000000e9d0d07221 */ /* 0x000fe40000010000 */
[----:B------:R-:W-:Y:S02]  /*5290*/  FMUL.FTZ R2, R143, R170 ;  /* 0x000000aa8f027220 */ /* 0x000fe40000410000 */
[----:B0-----:R-:W-:Y:S01]  /*52a0*/  @P2 FADD.FTZ R3, R235, R172 ;  /* 0x000000aceb032221 */ /* 0x001fe20000010000 */
[----:B------:R-:W-:Y:S01]  /*52b0*/  ISETP.NE.AND P2, PT, R17, RZ, PT ;  /* 0x000000ff1100720c */ /* 0x000fe20003f45270 */
[----:B------:R-:W-:-:S02]  /*52c0*/  FMUL.FTZ R172, R143, R208 ;  /* 0x000000d08fac7220 */ /* 0x000fc40000410000 */
[C---:B------:R-:W-:Y:S02]  /*52d0*/  FFMA.FTZ R233, R139.reuse, R208, -R2 ;  /* 0x000000d08be97223 */ /* 0x040fe40000010802 */
[----:B------:R-:W-:Y:S02]  /*52e0*/  FFMA.FTZ R2, R139, R170, R172 ;  /* 0x000000aa8b027223 */ /* 0x000fe400000100ac */
[----:B------:R-:W-:Y:S02]  /*52f0*/  FADD.FTZ R210, R210, R233 ;  /* 0x000000e9d2d27221 */ /* 0x000fe40000010000 */
[----:B------:R-:W-:Y:S02]  /*5300*/  FMUL.FTZ R233, R9, -R11 ;  /* 0x8000000b09e97220 */ /* 0x000fe40000410000 */
[----:B------:R-:W-:Y:S02]  /*5310*/  FADD.FTZ R2, RZ, R2 ;  /* 0x00000002ff027221 */ /* 0x000fe40000010000 */
[----:B------:R-:W-:-:S02]  /*5320*/  FMUL.FTZ R172, R169, R210 ;  /* 0x000000d2a9ac7220 */ /* 0x000fc40000410000 */
[C---:B------:R-:W-:Y:S02]  /*5330*/  FMUL.FTZ R11, R3.reuse, -R11 ;  /* 0x8000000b030b7220 */ /* 0x040fe40000410000 */
[----:B------:R-:W-:Y:S02]  /*5340*/  FFMA.FTZ R233, R3, R10, R233 ;  /* 0x0000000a03e97223 */ /* 0x000fe400000100e9 */
[-C--:B------:R-:W-:Y:S02]  /*5350*/  FMUL.FTZ R3, R169, R2.reuse ;  /* 0x00000002a9037220 */ /* 0x080fe40000410000 */
[C---:B------:R-:W-:Y:S02]  /*5360*/  FFMA.FTZ R172, R167.reuse, R2, R172 ;  /* 0x00000002a7ac7223 */ /* 0x040fe400000100ac */
[----:B------:R-:W-:Y:S02]  /*5370*/  FFMA.FTZ R3, R167, R210, -R3 ;  /* 0x000000d2a7037223 */ /* 0x000fe40000010803 */
[----:B------:R-:W-:-:S02]  /*5380*/  FADD.FTZ R172, RZ, R172 ;  /* 0x000000acffac7221 */ /* 0x000fc40000010000 */
[----:B------:R-:W-:Y:S02]  /*5390*/  FFMA.FTZ R11, R9, R10, -R11 ;  /* 0x0000000a090b7223 */ /* 0x000fe4000001080b */
[----:B------:R-:W-:Y:S02]  /*53a0*/  FADD.FTZ R214, R214, R3 ;  /* 0x00000003d6d67221 */ /* 0x000fe40000010000 */
[C---:B------:R-:W-:Y:S02]  /*53b0*/  FMUL.FTZ R9, R193.reuse, R172 ;  /* 0x000000acc1097220 */ /* 0x040fe40000410000 */
[----:B------:R-:W-:Y:S02]  /*53c0*/  FADD.FTZ R176, R176, R11 ;  /* 0x0000000bb0b07221 */ /* 0x000fe40000010000 */
[----:B------:R-:W-:Y:S02]  /*53d0*/  FADD.FTZ R3, -R234, R233 ;  /* 0x000000e9ea037221 */ /* 0x000fe40000010100 */
[----:B------:R-:W-:-:S02]  /*53e0*/  FMUL.FTZ R10, R193, R214 ;  /* 0x000000d6c10a7220 */ /* 0x000fc40000410000 */
[----:B------:R-:W-:Y:S02]  /*53f0*/  FFMA.FTZ R9, R195, R214, -R9 ;  /* 0x000000d6c3097223 */ /* 0x000fe40000010809 */
[C---:B------:R-:W-:Y:S02]  /*5400*/  FMUL.FTZ R234, R175.reuse, -R176 ;  /* 0x800000b0afea7220 */ /* 0x040fe40000410000 */
[-C--:B------:R-:W-:Y:S02]  /*5410*/  FMUL.FTZ R11, R175, -R3.reuse ;  /* 0x80000003af0b7220 */ /* 0x080fe40000410000 */
[----:B------:R-:W-:Y:S02]  /*5420*/  FFMA.FTZ R10, R195, R172, R10 ;  /* 0x000000acc30a7223 */ /* 0x000fe4000001000a */
[----:B------:R-:W-:Y:S02]  /*5430*/  FADD.FTZ R216, R216, R9 ;  /* 0x00000009d8d87221 */ /* 0x000fe40000010000 */
[----:B------:R-:W-:-:S02]  /*5440*/  FFMA.FTZ R9, R171, R3, R234 ;  /* 0x00000003ab097223 */ /* 0x000fc400000100ea */
[----:B------:R-:W-:Y:S02]  /*5450*/  FFMA.FTZ R11, R171, R176, -R11 ;  /* 0x000000b0ab0b7223 */ /* 0x000fe4000001080b */
[----:B------:R-:W-:Y:S02]  /*5460*/  FADD.FTZ R10, RZ, R10 ;  /* 0x0000000aff0a7221 */ /* 0x000fe40000010000 */
[C---:B------:R-:W-:Y:S02]  /*5470*/  FMUL.FTZ R233, R189.reuse, R216 ;  /* 0x000000d8bde97220 */ /* 0x040fe40000410000 */
[----:B------:R-:W-:Y:S02]  /*5480*/  FADD.FTZ R178, -R178, R9 ;  /* 0x00000009b2b27221 */ /* 0x000fe40000010100 */
[----:B------:R-:W-:Y:S02]  /*5490*/  FADD.FTZ R11, R180, R11 ;  /* 0x0000000bb40b7221 */ /* 0x000fe40000010000 */
[----:B------:R-:W-:-:S02]  /*54a0*/  FMUL.FTZ R9, R189, R10 ;  /* 0x0000000abd097220 */ /* 0x000fc40000410000 */
[C---:B------:R-:W-:Y:S02]  /*54b0*/  FFMA.FTZ R180, R191.reuse, R10, R233 ;  /* 0x0000000abfb47223 */ /* 0x040fe400000100e9 */
[----:B------:R-:W-:Y:S02]  /*54c0*/  FFMA.FTZ R9, R191, R216, -R9 ;  /* 0x000000d8bf097223 */ /* 0x000fe40000010809 */
[----:B------:R-:W-:Y:S02]  /*54d0*/  FMUL.FTZ R233, R183, -R11 ;  /* 0x8000000bb7e97220 */ /* 0x000fe40000410000 */
[----:B------:R-:W-:Y:S02]  /*54e0*/  FADD.FTZ R180, RZ, R180 ;  /* 0x000000b4ffb47221 */ /* 0x000fe40000010000 */
[----:B------:R-:W-:Y:S02]  /*54f0*/  FADD.FTZ R228, R228, R9 ;  /* 0x00000009e4e47221 */ /* 0x000fe40000010000 */
[----:B------:R-:W-:-:S02]  /*5500*/  FFMA.FTZ R234, R184, R178, R233 ;  /* 0x000000b2b8ea7223 */ /* 0x000fc400000100e9 */
[----:B------:R-:W-:Y:S02]  /*5510*/  FMUL.FTZ R9, R185, R180 ;  /* 0x000000b4b9097220 */ /* 0x000fe40000410000 */
[----:B------:R-:W-:Y:S02]  /*5520*/  FMUL.FTZ R233, R183, -R178 ;  /* 0x800000b2b7e97220 */ /* 0x000fe40000410000 */
[----:B------:R-:W-:Y:S02]  /*5530*/  FADD.FTZ R229, -R229, R234 ;  /* 0x000000eae5e57221 */ /* 0x000fe40000010100 */
[-C--:B------:R-:W-:Y:S02]  /*5540*/  FFMA.FTZ R9, R187, R228.reuse, -R9 ;  /* 0x000000e4bb097223 */ /* 0x080fe40000010809 */
[----:B------:R-:W-:Y:S02]  /*5550*/  FFMA.FTZ R234, R184, R11, -R233 ;  /* 0x0000000bb8ea7223 */ /* 0x000fe400000108e9 */
[----:B------:R-:W-:-:S02]  /*5560*/  FMUL.FTZ R233, R185, R228 ;  /* 0x000000e4b9e97220 */ /* 0x000fc40000410000 */
[----:B------:R-:W-:Y:S02]  /*5570*/  FADD.FTZ R232, R232, R9 ;  /* 0x00000009e8e87221 */ /* 0x000fe40000010000 */
[----:B------:R-:W-:Y:S02]  /*5580*/  FADD.FTZ R9, R231, R234 ;  /* 0x000000eae7097221 */ /* 0x000fe40000010000 */
[----:B------:R-:W-:Y:S02]  /*5590*/  FMUL.FTZ R231, R186, -R229 ;  /* 0x800000e5bae77220 */ /* 0x000fe40000410000 */
[----:B------:R-:W-:Y:S02]  /*55a0*/  FFMA.FTZ R233, R187, R180, R233 ;  /* 0x000000b4bbe97223 */ /* 0x000fe400000100e9 */
[----:B--2---:R-:W-:Y:S02]  /*55b0*/  FFMA.FTZ R236, R188, R9, -R231 ;  /* 0x00000009bcec7223 */ /* 0x004fe400000108e7 */
[----:B------:R-:W-:-:S02]  /*55c0*/  FADD.FTZ R234, RZ, R233 ;  /* 0x000000e9ffea7221 */ /* 0x000fc40000010000 */
[----:B------:R-:W-:Y:S02]  /*55d0*/  FADD.FTZ R236, R227, R236 ;  /* 0x000000ece3ec7221 */ /* 0x000fe40000010000 */
[----:B------:R-:W-:Y:S02]  /*55e0*/  FMUL.FTZ R227, R217, R234 ;  /* 0x000000ead9e37220 */ /* 0x000fe40000410000 */
[----:B------:R-:W-:Y:S02]  /*55f0*/  FMUL.FTZ R231, R186, -R9 ;  /* 0x80000009bae77220 */ /* 0x000fe40000410000 */
[----:B------:R-:W-:Y:S02]  /*5600*/  FFMA.FTZ R238, R201, R232, -R227 ;  /* 0x000000e8c9ee7223 */ /* 0x000fe400000108e3 */
[----:B------:R-:W-:Y:S02]  /*5610*/  FFMA.FTZ R231, R188, R229, R231 ;  /* 0x000000e5bce77223 */ /* 0x000fe400000100e7 */
[----:B------:R-:W-:-:S02]  /*5620*/  FADD.FTZ R238, R225, R238 ;  /* 0x000000eee1ee7221 */ /* 0x000fc40000010000 */
[----:B------:R-:W-:Y:S02]  /*5630*/  FMUL.FTZ R225, R217, R232 ;  /* 0x000000e8d9e17220 */ /* 0x000fe40000410000 */
[----:B------:R-:W-:Y:S02]  /*5640*/  FADD.FTZ R226, -R226, R231 ;  /* 0x000000e7e2e27221 */ /* 0x000fe40000010100 */
[----:B------:R-:W-:Y:S02]  /*5650*/  FMUL.FTZ R227, R213, -R236 ;  /* 0x800000ecd5e37220 */ /* 0x000fe40000410000 */
[----:B------:R-:W-:Y:S02]  /*5660*/  FFMA.FTZ R225, R201, R234, R225 ;  /* 0x000000eac9e17223 */ /* 0x000fe400000100e1 */
[----:B------:R-:W-:Y:S02]  /*5670*/  FFMA.FTZ R227, R215, R226, R227 ;  /* 0x000000e2d7e37223 */ /* 0x000fe400000100e3 */
[----:B------:R-:W-:-:S02]  /*5680*/  FADD.FTZ R240, RZ, R225 ;  /* 0x000000e1fff07221 */ /* 0x000fc40000010000 */
[----:B------:R-:W-:Y:S02]  /*5690*/  FADD.FTZ R225, -R224, R227 ;  /* 0x000000e3e0e17221 */ /* 0x000fe40000010100 */
[----:B------:R-:W-:Y:S02]  /*56a0*/  FMUL.FTZ R224, R213, -R226 ;  /* 0x800000e2d5e07220 */ /* 0x000fe40000410000 */
[----:B------:R-:W-:Y:S02]  /*56b0*/  FMUL.FTZ R227, R219, R240 ;  /* 0x000000f0dbe37220 */ /* 0x000fe40000410000 */
[----:B------:R-:W-:Y:S02]  /*56c0*/  FFMA.FTZ R224, R215, R236, -R224 ;  /* 0x000000ecd7e07223 */ /* 0x000fe400000108e0 */
[----:B------:R-:W-:Y:S02]  /*56d0*/  FFMA.FTZ R227, R220, R238, -R227 ;  /* 0x000000eedce37223 */ /* 0x000fe400000108e3 */
[----:B------:R-:W-:-:S02]  /*56e0*/  FADD.FTZ R223, R223, R224 ;  /* 0x000000e0dfdf7221 */ /* 0x000fc40000010000 */
[----:B------:R-:W-:Y:S02]  /*56f0*/  FADD.FTZ R222, R222, R227 ;  /* 0x000000e3dede7221 */ /* 0x000fe40000010000 */
[C---:B------:R-:W-:Y:S02]  /*5700*/  FMUL.FTZ R227, R219.reuse, R238 ;  /* 0x000000eedbe37220 */ /* 0x040fe40000410000 */
[C---:B------:R-:W-:Y:S02]  /*5710*/  FMUL.FTZ R224, R219.reuse, -R225 ;  /* 0x800000e1dbe07220 */ /* 0x040fe40000410000 */
[----:B------:R-:W-:Y:S02]  /*5720*/  FMUL.FTZ R219, R219, -R223 ;  /* 0x800000dfdbdb7220 */ /* 0x000fe40000410000 */
[C---:B------:R-:W-:Y:S02]  /*5730*/  FFMA.FTZ R227, R220.reuse, R240, R227 ;  /* 0x000000f0dce37223 */ /* 0x040fe400000100e3 */
[----:B------:R-:W-:-:S02]  /*5740*/  FFMA.FTZ R219, R220, R225, R219 ;  /* 0x000000e1dcdb7223 */ /* 0x000fc400000100db */
[----:B------:R-:W-:Y:S02]  /*5750*/  FFMA.FTZ R224, R220, R223, -R224 ;  /* 0x000000dfdce07223 */ /* 0x000fe400000108e0 */
[----:B------:R-:W-:Y:S02]  /*5760*/  FADD.FTZ R220, RZ, R227 ;  /* 0x000000e3ffdc7221 */ /* 0x000fe40000010000 */
[----:B------:R-:W-:Y:S02]  /*5770*/  FADD.FTZ R218, -R218, R219 ;  /* 0x000000dbdada7221 */ /* 0x000fe40000010100 */
[C---:B------:R-:W-:Y:S02]  /*5780*/  FMUL.FTZ R219, R213.reuse, R222 ;  /* 0x000000ded5db7220 */ /* 0x040fe40000410000 */
[----:B------:R-:W-:Y:S02]  /*5790*/  FMUL.FTZ R213, R213, R220 ;  /* 0x000000dcd5d57220 */ /* 0x000fe40000410000 */
[----:B------:R-:W-:-:S02]  /*57a0*/  FADD.FTZ R224, R221, R224 ;  /* 0x000000e0dde07221 */ /* 0x000fc40000010000 */
[C---:B------:R-:W-:Y:S02]  /*57b0*/  FFMA.FTZ R219, R215.reuse, R220, R219 ;  /* 0x000000dcd7db7223 */ /* 0x040fe400000100db */
[----:B------:R-:W-:Y:S02]  /*57c0*/  FFMA.FTZ R242, R215, R222, -R213 ;  /* 0x000000ded7f27223 */ /* 0x000fe400000108d5 */
[C---:B------:R-:W-:Y:S02]  /*57d0*/  FMUL.FTZ R221, R217.reuse, -R218 ;  /* 0x800000dad9dd7220 */ /* 0x040fe40000410000 */
[----:B------:R-:W-:Y:S02]  /*57e0*/  FMUL.FTZ R217, R217, -R224 ;  /* 0x800000e0d9d97220 */ /* 0x000fe40000410000 */
[----:B------:R-:W-:Y:S02]  /*57f0*/  FADD.FTZ R213, RZ, R219 ;  /* 0x000000dbffd57221 */ /* 0x000fe40000010000 */
[----:B------:R-:W-:-:S02]  /*5800*/  FADD.FTZ R205, R205, R242 ;  /* 0x000000f2cdcd7221 */ /* 0x000fc40000010000 */
[C---:B------:R-:W-:Y:S02]  /*5810*/  FFMA.FTZ R244, R201.reuse, R224, -R221 ;  /* 0x000000e0c9f47223 */ /* 0x040fe400000108dd */
[----:B------:R-:W-:Y:S02]  /*5820*/  FFMA.FTZ R217, R201, R218, R217 ;  /* 0x000000dac9d97223 */ /* 0x000fe400000100d9 */
[C---:B------:R-:W-:Y:S02]  /*5830*/  FMUL.FTZ R201, R186.reuse, R213 ;  /* 0x000000d5bac97220 */ /* 0x040fe40000410000 */
[----:B------:R-:W-:Y:S02]  /*5840*/  FMUL.FTZ R186, R186, R205 ;  /* 0x000000cdbaba7220 */ /* 0x000fe40000410000 */
[----:B------:R-:W-:Y:S02]  /*5850*/  FADD.FTZ R194, -R194, R217 ;  /* 0x000000d9c2c27221 */ /* 0x000fe40000010100 */
        /* <DEDUP_REMOVED lines=11> */
[----:B------:R-:W-:Y:S02]  /*5910*/  FADD.FTZ R196, R196, R203 ;  /* 0x000000cbc4c47221 */ /* 0x000fe40000010000 */
[----:B------:R-:W-:-:S02]  /*5920*/  FADD.FTZ R186, -R197, R186 ;  /* 0x000000bac5ba7221 */ /* 0x000fc40000010100 */
[C---:B------:R-:W-:Y:S02]  /*5930*/  FFMA.FTZ R187, R184.reuse, R201, -R187 ;  /* 0x000000c9b8bb7223 */ /* 0x040fe400000108bb */
[----:B------:R-:W-:Y:S02]  /*5940*/  FFMA.FTZ R183, R184, R185, R183 ;  /* 0x000000b9b8b77223 */ /* 0x000fe400000100b7 */
[C---:B------:R-:W-:Y:S02]  /*5950*/  FMUL.FTZ R184, R189.reuse, -R196 ;  /* 0x800000c4bdb87220 */ /* 0x040fe40000410000 */
[-C--:B------:R-:W-:Y:S02]  /*5960*/  FMUL.FTZ R189, R189, -R186.reuse ;  /* 0x800000babdbd7220 */ /* 0x080fe40000410000 */
[C---:B------:R-:W-:Y:S02]  /*5970*/  FFMA.FTZ R197, R191.reuse, R186, R184 ;  /* 0x000000babfc57223 */ /* 0x040fe400000100b8 */
[----:B------:R-:W-:-:S02]  /*5980*/  FFMA.FTZ R184, R191, R196, -R189 ;  /* 0x000000c4bfb87223 */ /* 0x000fc400000108bd */
[----:B------:R-:W-:Y:S02]  /*5990*/  FADD.FTZ R192, R192, R187 ;  /* 0x000000bbc0c07221 */ /* 0x000fe40000010000 */
[----:B------:R-:W-:Y:S02]  /*59a0*/  FMUL.FTZ R187, R209, R7 ;  /* 0x00000007d1bb7220 */ /* 0x000fe40000410000 */
[----:B------:R-:W-:Y:S02]  /*59b0*/  FADD.FTZ R198, -R198, R197 ;  /* 0x000000c5c6c67221 */ /* 0x000fe40000010100 */
[----:B------:R-:W-:Y:S02]  /*59c0*/  FADD.FTZ R184, R199, R184 ;  /* 0x000000b8c7b87221 */ /* 0x000fe40000010000 */
[----:B------:R-:W-:Y:S02]  /*59d0*/  FFMA.FTZ R244, R207, R6, -R187 ;  /* 0x00000006cff47223 */ /* 0x000fe400000108bb */
[----:B------:R-:W-:-:S02]  /*59e0*/  FMUL.FTZ R187, R193, -R198 ;  /* 0x800000c6c1bb7220 */ /* 0x000fc40000410000 */
[----:B------:R-:W-:Y:S02]  /*59f0*/  FMUL.FTZ R188, R209, R6 ;  /* 0x00000006d1bc7220 */ /* 0x000fe40000410000 */
[----:B------:R-:W-:Y:S02]  /*5a00*/  FMUL.FTZ R193, R193, -R184 ;  /* 0x800000b8c1c17220 */ /* 0x000fe40000410000 */
[----:B------:R-:W-:Y:S02]  /*5a10*/  FMUL.FTZ R190, R209, R4 ;  /* 0x00000004d1be7220 */ /* 0x000fe40000410000 */
[----:B------:R-:W-:Y:S02]  /*5a20*/  FFMA.FTZ R7, R207, R7, R188 ;  /* 0x00000007cf077223 */ /* 0x000fe400000100bc */
[----:B------:R-:W-:Y:S02]  /*5a30*/  FFMA.FTZ R246, R195, R198, R193 ;  /* 0x000000c6c3f67223 */ /* 0x000fe400000100c1 */
[----:B------:R-:W-:-:S02]  /*5a40*/  FADD.FTZ R188, RZ, R183 ;  /* 0x000000b7ffbc7221 */ /* 0x000fc40000010000 */
[-C--:B------:R-:W-:Y:S02]  /*5a50*/  FMUL.FTZ R6, R209, R5.reuse ;  /* 0x00000005d1067220 */ /* 0x080fe40000410000 */
[----:B------:R-:W-:Y:S02]  /*5a60*/  FFMA.FTZ R187, R195, R184, -R187 ;  /* 0x000000b8c3bb7223 */ /* 0x000fe400000108bb */
[----:B------:R-:W-:Y:S02]  /*5a70*/  FFMA.FTZ R5, R207, R5, R190 ;  /* 0x00000005cf057223 */ /* 0x000fe400000100be */
[----:B------:R-:W-:Y:S02]  /*5a80*/  FADD.FTZ R190, -R181, R246 ;  /* 0x000000f6b5be7221 */ /* 0x000fe40000010100 */
[C---:B------:R-:W-:Y:S02]  /*5a90*/  FMUL.FTZ R181, R175.reuse, R188 ;  /* 0x000000bcafb57220 */ /* 0x040fe40000410000 */
[----:B------:R-:W-:-:S02]  /*5aa0*/  FMUL.FTZ R175, R175, R192 ;  /* 0x000000c0afaf7220 */ /* 0x000fc40000410000 */
[----:B------:R-:W-:Y:S02]  /*5ab0*/  FADD.FTZ R182, R182, R187 ;  /* 0x000000bbb6b67221 */ /* 0x000fe40000010000 */
[----:B-1----:R-:W-:Y:S02]  /*5ac0*/  FADD.FTZ R7, R212, R7 ;  /* 0x00000007d4077221 */ /* 0x002fe40000010000 */
[C---:B------:R-:W-:Y:S02]  /*5ad0*/  FFMA.FTZ R212, R171.reuse, R192, -R181 ;  /* 0x000000c0abd47223 */ /* 0x040fe400000108b5 */
[----:B------:R-:W-:Y:S02]  /*5ae0*/  FFMA.FTZ R171, R171, R188, R175 ;  /* 0x000000bcabab7223 */ /* 0x000fe400000100af */
[C---:B------:R-:W-:Y:S02]  /*5af0*/  FMUL.FTZ R175, R169.reuse, -R182 ;  /* 0x800000b6a9af7220 */ /* 0x040fe40000410000 */
[----:B------:R-:W-:-:S02]  /*5b00*/  FMUL.FTZ R169, R169, -R190 ;  /* 0x800000bea9a97220 */ /* 0x000fc40000410000 */
[----:B------:R-:W-:Y:S02]  /*5b10*/  FADD.FTZ R149, R149, R212 ;  /* 0x000000d495957221 */ /* 0x000fe40000010000 */
[----:B------:R-:W-:Y:S02]  /*5b20*/  FFMA.FTZ R212, R167, R190, R175 ;  /* 0x000000bea7d47223 */ /* 0x000fe400000100af */
[----:B------:R-:W-:Y:S02]  /*5b30*/  FFMA.FTZ R4, R207, R4, -R6 ;  /* 0x00000004cf047223 */ /* 0x000fe40000010806 */
[----:B------:R-:W-:Y:S02]  /*5b40*/  FADD.FTZ R6, R211, R244 ;  /* 0x000000f4d3067221 */ /* 0x000fe40000010000 */
[----:B------:R-:W-:Y:S02]  /*5b50*/  FFMA.FTZ R244, R167, R182, -R169 ;  /* 0x000000b6a7f47223 */ /* 0x000fe400000108a9 */
[----:B------:R-:W-:Y:S01]  /*5b60*/  FFMA.FTZ R167, R73, R200, RZ ;  /* 0x000000c849a77223 */ /* 0x000fe200000100ff */
[----:B------:R0:W-:Y:S01]  /*5b70*/  @!P2 STS.128 [UR7+0x1da0], R4 ;  /* 0x001da004ff00a988 */ /* 0x0001e20008000c07 */
[----:B------:R-:W-:-:S02]  /*5b80*/  FADD.FTZ R212, -R145, R212 ;  /* 0x000000d491d47221 */ /* 0x000fc40000010100 */
[----:B------:R-:W-:Y:S02]  /*5b90*/  FFMA.FTZ R169, R73, -R166, RZ ;  /* 0x800000a649a97223 */ /* 0x000fe400000100ff */
[----:B------:R-:W-:Y:S02]  /*5ba0*/  FADD.FTZ R244, R133, R244 ;  /* 0x000000f485f47221 */ /* 0x000fe40000010000 */
[----:B------:R-:W-:Y:S02]  /*5bb0*/  FFMA.FTZ R167, R75, R202, R167 ;  /* 0x000000ca4ba77223 */ /* 0x000fe400000100a7 */
[----:B------:R-:W-:Y:S02]  /*5bc0*/  FMUL.FTZ R133, R143, -R212 ;  /* 0x800000d48f857220 */ /* 0x000fe40000410000 */
[----:B------:R-:W-:Y:S02]  /*5bd0*/  FFMA.FTZ R169, R75, -R168, R169 ;  /* 0x800000a84ba97223 */ /* 0x000fe400000100a9 */
[----:B------:R-:W-:-:S02]  /*5be0*/  FMUL.FTZ R143, R143, -R244 ;  /* 0x800000f48f8f7220 */ /* 0x000fc40000410000 */
[----:B------:R-:W-:Y:S02]  /*5bf0*/  FFMA.FTZ R167, R77, R204, R167 ;  /* 0x000000cc4da77223 */ /* 0x000fe400000100a7 */
[----:B------:R-:W-:Y:S02]  /*5c00*/  FFMA.FTZ R246, R139, R244, -R133 ;  /* 0x000000f48bf67223 */ /* 0x000fe40000010885 */
[----:B------:R-:W-:Y:S02]  /*5c10*/  FFMA.FTZ R169, R77, -R164, R169 ;  /* 0x800000a44da97223 */ /* 0x000fe400000100a9 */
[----:B------:R-:W-:Y:S02]  /*5c20*/  FFMA.FTZ R248, R139, R212, R143 ;  /* 0x000000d48bf87223 */ /* 0x000fe4000001008f */
[----:B------:R-:W-:Y:S02]  /*5c30*/  FFMA.FTZ R167, R79, R206, R167 ;  /* 0x000000ce4fa77223 */ /* 0x000fe400000100a7 */
[----:B------:R-:W-:-:S02]  /*5c40*/  FADD.FTZ R246, R165, R246 ;  /* 0x000000f6a5f67221 */ /* 0x000fc40000010000 */
[----:B------:R-:W-:Y:S02]  /*5c50*/  FFMA.FTZ R169, R79, -R8, R169 ;  /* 0x800000084fa97223 */ /* 0x000fe400000100a9 */
[----:B------:R-:W-:Y:S02]  /*5c60*/  FADD.FTZ R248, -R163, R248 ;  /* 0x000000f8a3f87221 */ /* 0x000fe40000010100 */
[----:B------:R-:W-:Y:S02]  /*5c70*/  FFMA.FTZ R167, R81, R208, R167 ;  /* 0x000000d051a77223 */ /* 0x000fe400000100a7 */
[----:B0-----:R-:W-:Y:S02]  /*5c80*/  FMUL.FTZ R4, R141, -R246 ;  /* 0x800000f68d047220 */ /* 0x001fe40000410000 */
[----:B------:R-:W-:Y:S02]  /*5c90*/  FFMA.FTZ R169, R81, -R170, R169 ;  /* 0x800000aa51a97223 */ /* 0x000fe400000100a9 */
[----:B------:R-:W-:-:S02]  /*5ca0*/  FMUL.FTZ R141, R141, -R248 ;  /* 0x800000f88d8d7220 */ /* 0x000fc40000410000 */
[----:B------:R-:W-:Y:S02]  /*5cb0*/  FFMA.FTZ R167, R83, R210, R167 ;  /* 0x000000d253a77223 */ /* 0x000fe400000100a7 */
[----:B------:R-:W-:Y:S02]  /*5cc0*/  FFMA.FTZ R4, R129, R248, R4 ;  /* 0x000000f881047223 */ /* 0x000fe40000010004 */
[----:B------:R-:W-:Y:S02]  /*5cd0*/  FFMA.FTZ R169, R83, -R2, R169 ;  /* 0x8000000253a97223 */ /* 0x000fe400000100a9 */
[----:B------:R-:W-:Y:S02]  /*5ce0*/  FFMA.FTZ R252, R129, R246, -R141 ;  /* 0x000000f681fc7223 */ /* 0x000fe4000001088d */
[----:B------:R-:W-:Y:S02]  /*5cf0*/  FFMA.FTZ R167, R85, R214, R167 ;  /* 0x000000d655a77223 */ /* 0x000fe400000100a7 */
[----:B------:R-:W-:-:S02]  /*5d00*/  FADD.FTZ R250, -R161, R4 ;  /* 0x00000004a1fa7221 */ /* 0x000fc40000010100 */
[----:B------:R-:W-:Y:S02]  /*5d10*/  FFMA.FTZ R169, R85, -R172, R169 ;  /* 0x800000ac55a97223 */ /* 0x000fe400000100a9 */
[----:B------:R-:W-:Y:S02]  /*5d20*/  FADD.FTZ R252, R159, R252 ;  /* 0x000000fc9ffc7221 */ /* 0x000fe40000010000 */
[----:B------:R-:W-:Y:S02]  /*5d30*/  FFMA.FTZ R167, R87, R216, R167 ;  /* 0x000000d857a77223 */ /* 0x000fe400000100a7 */
[----:B------:R-:W-:Y:S02]  /*5d40*/  FMUL.FTZ R4, R131, -R250 ;  /* 0x800000fa83047220 */ /* 0x000fe40000410000 */
[----:B------:R-:W-:Y:S02]  /*5d50*/  FFMA.FTZ R169, R87, -R10, R169 ;  /* 0x8000000a57a97223 */ /* 0x000fe400000100a9 */
[----:B------:R-:W-:-:S02]  /*5d60*/  FFMA.FTZ R167, R89, R228, R167 ;  /* 0x000000e459a77223 */ /* 0x000fc400000100a7 */
[----:B------:R-:W-:Y:S02]  /*5d70*/  FFMA.FTZ R4, R137, R252, -R4 ;  /* 0x000000fc89047223 */ /* 0x000fe40000010804 */
[----:B------:R-:W-:Y:S02]  /*5d80*/  FFMA.FTZ R169, R89, -R180, R169 ;  /* 0x800000b459a97223 */ /* 0x000fe400000100a9 */
[----:B------:R-:W-:Y:S02]  /*5d90*/  FMUL.FTZ R131, R131, -R252 ;  /* 0x800000fc83837220 */ /* 0x000fe40000410000 */
[C---:B------:R-:W-:Y:S02]  /*5da0*/  FFMA.FTZ R167, R90.reuse, R232, R167 ;  /* 0x000000e85aa77223 */ /* 0x040fe400000100a7 */
[----:B------:R-:W-:Y:S02]  /*5db0*/  FADD.FTZ R157, R157, R4 ;  /* 0x000000049d9d7221 */ /* 0x000fe40000010000 */
[----:B------:R-:W-:-:S02]  /*5dc0*/  FFMA.FTZ R169, R90, -R234, R169 ;  /* 0x800000ea5aa97223 */ /* 0x000fc400000100a9 */
[----:B------:R-:W-:Y:S02]  /*5dd0*/  FMUL.FTZ R4, R223, UR19 ;  /* 0x00000013df047c20 */ /* 0x000fe40008410000 */
[----:B------:R-:W-:Y:S02]  /*5de0*/  FFMA.FTZ R6, R137, R250, R131 ;  /* 0x000000fa89067223 */ /* 0x000fe40000010083 */
[C---:B------:R-:W-:Y:S02]  /*5df0*/  FFMA.FTZ R167, R91.reuse, R238, R167 ;  /* 0x000000ee5ba77223 */ /* 0x040fe400000100a7 */
[----:B------:R-:W-:Y:S02]  /*5e00*/  FFMA.FTZ R169, R91, -R240, R169 ;  /* 0x800000f05ba97223 */ /* 0x000fe400000100a9 */
[C---:B------:R-:W-:Y:S02]  /*5e10*/  FMUL.FTZ R133, R225.reuse, R158 ;  /* 0x0000009ee1857220 */ /* 0x040fe40000410000 */
[----:B------:R-:W-:-:S02]  /*5e20*/  FFMA.FTZ R7, R225, UR18, -R4 ;  /* 0x00000012e1077c23 */ /* 0x000fc40008010804 */
[----:B------:R-:W-:Y:S02]  /*5e30*/  FADD.FTZ R155, -R155, R6 ;  /* 0x000000069b9b7221 */ /* 0x000fe40000010100 */
[----:B------:R-:W-:Y:S02]  /*5e40*/  FMUL.FTZ R5, R223, R158 ;  /* 0x0000009edf057220 */ /* 0x000fe40000410000 */
[----:B------:R-:W-:Y:S02]  /*5e50*/  FMUL.FTZ R6, R225, UR19 ;  /* 0x00000013e1067c20 */ /* 0x000fe40008410000 */
[C---:B------:R-:W-:Y:S02]  /*5e60*/  FFMA.FTZ R167, R92.reuse, R222, R167 ;  /* 0x000000de5ca77223 */ /* 0x040fe400000100a7 */
[----:B------:R-:W-:Y:S02]  /*5e70*/  FFMA.FTZ R222, R49, -R158, R222 ;  /* 0x8000009e31de7223 */ /* 0x000fe400000100de */
[----:B------:R-:W-:-:S02]  /*5e80*/  FFMA.FTZ R129, R92, -R220, R169 ;  /* 0x800000dc5c817223 */ /* 0x000fc400000100a9 */
[C---:B------:R-:W-:Y:S02]  /*5e90*/  FMUL.FTZ R4, R220.reuse, R133 ;  /* 0x00000085dc047220 */ /* 0x040fe40000410000 */
[C---:B------:R-:W-:Y:S02]  /*5ea0*/  FMUL.FTZ R131, R220.reuse, R7 ;  /* 0x00000007dc837220 */ /* 0x040fe40000410000 */
[----:B------:R-:W-:Y:S02]  /*5eb0*/  FMUL.FTZ R220, R220, R5 ;  /* 0x00000005dcdc7220 */ /* 0x000fe40000410000 */
[----:B------:R-:W-:Y:S02]  /*5ec0*/  FFMA.FTZ R7, R223, UR18, R6 ;  /* 0x00000012df077c23 */ /* 0x000fe40008010006 */
[C---:B------:R-:W-:Y:S02]  /*5ed0*/  FMUL.FTZ R158, R135.reuse, -R157 ;  /* 0x8000009d879e7220 */ /* 0x040fe40000410000 */
[----:B------:R-:W-:-:S02]  /*5ee0*/  FMUL.FTZ R6, R135, -R155 ;  /* 0x8000009b87067220 */ /* 0x000fc40000410000 */
[C---:B------:R-:W-:Y:S02]  /*5ef0*/  FADD.FTZ R14, R5.reuse, R14 ;  /* 0x0000000e050e7221 */ /* 0x040fe40000010000 */
[-C--:B------:R-:W-:Y:S02]  /*5f00*/  FFMA.FTZ R4, R5, R222.reuse, R4 ;  /* 0x000000de05047223 */ /* 0x080fe40000010004 */
[----:B------:R-:W-:Y:S02]  /*5f10*/  FFMA.FTZ R5, R222, R133, -R220 ;  /* 0x00000085de057223 */ /* 0x000fe400000108dc */
[----:B------:R-:W-:Y:S02]  /*5f20*/  FFMA.FTZ R222, R7, R222, R131 ;  /* 0x000000de07de7223 */ /* 0x000fe40000010083 */
[C---:B------:R-:W-:Y:S02]  /*5f30*/  FFMA.FTZ R158, R153.reuse, R155, R158 ;  /* 0x0000009b999e7223 */ /* 0x040fe4000001009e */
[----:B------:R-:W-:-:S02]  /*5f40*/  FFMA.FTZ R7, R153, R157, -R6 ;  /* 0x0000009d99077223 */ /* 0x000fc40000010806 */
[----:B------:R-:W-:Y:S02]  /*5f50*/  FMUL.FTZ R133, R236, UR19 ;  /* 0x00000013ec857c20 */ /* 0x000fe40008410000 */
[----:B------:R-:W-:Y:S02]  /*5f60*/  FADD.FTZ R158, -R173, R158 ;  /* 0x0000009ead9e7221 */ /* 0x000fe40000010100 */
[----:B------:R-:W-:Y:S02]  /*5f70*/  FADD.FTZ R174, R174, R7 ;  /* 0x00000007aeae7221 */ /* 0x000fe40000010000 */
[----:B------:R-:W-:Y:S02]  /*5f80*/  FFMA.FTZ R220, R226, UR18, -R133 ;  /* 0x00000012e2dc7c23 */ /* 0x000fe40008010885 */
[C---:B------:R-:W-:Y:S02]  /*5f90*/  FMUL.FTZ R7, R147.reuse, -R158 ;  /* 0x8000009e93077220 */ /* 0x040fe40000410000 */
[----:B------:R-:W-:-:S02]  /*5fa0*/  FMUL.FTZ R147, R147, -R174 ;  /* 0x800000ae93937220 */ /* 0x000fc40000410000 */
[----:B------:R-:W-:Y:S02]  /*5fb0*/  FMUL.FTZ R133, R213, R220 ;  /* 0x000000dcd5857220 */ /* 0x000fe40000410000 */
[----:B------:R-:W-:Y:S02]  /*5fc0*/  FFMA.FTZ R220, R151, R174, -R7 ;  /* 0x000000ae97dc7223 */ /* 0x000fe40000010807 */
[----:B------:R-:W-:Y:S02]  /*5fd0*/  FFMA.FTZ R223, R49, R223, R222 ;  /* 0x000000df31df7223 */ /* 0x000fe400000100de */
[----:B------:R-:W-:Y:S02]  /*5fe0*/  FFMA.FTZ R222, R151, R158, R147 ;  /* 0x0000009e97de7223 */ /* 0x000fe40000010093 */
[----:B------:R-:W-:Y:S02]  /*5ff0*/  FMUL.FTZ R131, R226, UR19 ;  /* 0x00000013e2837c20 */ /* 0x000fe40008410000 */
[----:B------:R-:W-:-:S02]  /*6000*/  FADD.FTZ R179, R179, R220 ;  /* 0x000000dcb3b37221 */ /* 0x000fc40000010000 */
[----:B------:R-:W-:Y:S02]  /*6010*/  FADD.FTZ R220, -R177, R222 ;  /* 0x000000deb1dc7221 */ /* 0x000fe40000010100 */
[----:B------:R-:W-:Y:S02]  /*6020*/  FFMA.FTZ R6, R93, R205, R167 ;  /* 0x000000cd5d067223 */ /* 0x000fe400000100a7 */
[----:B------:R-:W-:Y:S02]  /*6030*/  FFMA.FTZ R131, R236, UR18, R131 ;  /* 0x00000012ec837c23 */ /* 0x000fe40008010083 */
[----:B------:R-:W-:Y:S02]  /*6040*/  FFMA.FTZ R205, R50, -R125, R205 ;  /* 0x8000007d32cd7223 */ /* 0x000fe400000100cd */
[----:B------:R-:W-:Y:S02]  /*6050*/  FMUL.FTZ R135, R220, R113 ;  /* 0x00000071dc877220 */ /* 0x000fe40000410000 */
[----:B------:R-:W-:-:S02]  /*6060*/  FMUL.FTZ R141, R158, R156 ;  /* 0x0000009c9e8d7220 */ /* 0x000fc40000410000 */
[----:B------:R-:W-:Y:S02]  /*6070*/  FFMA.FTZ R7, R131, R205, R133 ;  /* 0x000000cd83077223 */ /* 0x000fe40000010085 */
[----:B------:R-:W-:Y:S02]  /*6080*/  FMUL.FTZ R145, R226, R125 ;  /* 0x0000007de2917220 */ /* 0x000fe40000410000 */
[----:B------:R-:W-:Y:S02]  /*6090*/  FFMA.FTZ R200, R38, -R113, R200 ;  /* 0x8000007126c87223 */ /* 0x000fe400000100c8 */
[----:B------:R-:W-:Y:S02]  /*60a0*/  FMUL.FTZ R226, R236, R125 ;  /* 0x0000007dece27220 */ /* 0x000fe40000410000 */
[----:B------:R-:W-:Y:S02]  /*60b0*/  FMUL.FTZ R113, R179, R113 ;  /* 0x00000071b3717220 */ /* 0x000fe40000410000 */
[----:B------:R-:W-:-:S02]  /*60c0*/  FMUL.FTZ R133, R166, R135 ;  /* 0x00000087a6857220 */ /* 0x000fc40000410000 */
[-C--:B------:R-:W-:Y:S02]  /*60d0*/  FFMA.FTZ R202, R39, -R156.reuse, R202 ;  /* 0x8000009c27ca7223 */ /* 0x080fe400000100ca */
[----:B------:R-:W-:Y:S02]  /*60e0*/  FMUL.FTZ R125, R174, R156 ;  /* 0x0000009cae7d7220 */ /* 0x000fe40000410000 */
[----:B------:R-:W-:Y:S02]  /*60f0*/  FMUL.FTZ R137, R168, R141 ;  /* 0x0000008da8897220 */ /* 0x000fe40000410000 */
[----:B------:R-:W-:Y:S02]  /*6100*/  FFMA.FTZ R133, R113, R200, R133 ;  /* 0x000000c871857223 */ /* 0x000fe40000010085 */
[----:B------:R-:W-:Y:S02]  /*6110*/  FMUL.FTZ R222, R213, R226 ;  /* 0x000000e2d5de7220 */ /* 0x000fe40000410000 */
[----:B------:R-:W-:-:S02]  /*6120*/  FFMA.FTZ R156, R125, R202, R137 ;  /* 0x000000ca7d9c7223 */ /* 0x000fc40000010089 */
[----:B------:R-:W-:Y:S02]  /*6130*/  FMUL.FTZ R137, R166, R113 ;  /* 0x00000071a6897220 */ /* 0x000fe40000410000 */
[----:B------:R-:W-:Y:S02]  /*6140*/  FADD.FTZ R139, RZ, R133 ;  /* 0x00000085ff8b7221 */ /* 0x000fe40000010000 */
[-C--:B------:R-:W-:Y:S02]  /*6150*/  FMUL.FTZ R131, R213, R145.reuse ;  /* 0x00000091d5837220 */ /* 0x080fe40000410000 */
[----:B------:R-:W-:Y:S02]  /*6160*/  FFMA.FTZ R133, R205, R145, -R222 ;  /* 0x00000091cd857223 */ /* 0x000fe400000108de */
[----:B------:R-:W-:Y:S02]  /*6170*/  FFMA.FTZ R135, R200, R135, -R137 ;  /* 0x00000087c8877223 */ /* 0x000fe40000010889 */
[----:B------:R-:W-:-:S02]  /*6180*/  FMUL.FTZ R145, R224, R123 ;  /* 0x0000007be0917220 */ /* 0x000fc40000410000 */
[-C--:B------:R-:W-:Y:S02]  /*6190*/  FFMA.FTZ R238, R48, -R123.reuse, R238 ;  /* 0x8000007b30ee7223 */ /* 0x080fe400000100ee */
[----:B------:R-:W-:Y:S02]  /*61a0*/  FMUL.FTZ R153, R218, R123 ;  /* 0x0000007bda997220 */ /* 0x000fe40000410000 */
[----:B------:R-:W-:Y:S02]  /*61b0*/  FMUL.FTZ R143, R168, R125 ;  /* 0x0000007da88f7220 */ /* 0x000fe40000410000 */
[-C--:B------:R-:W-:Y:S02]  /*61c0*/  FFMA.FTZ R204, R40, -R119.reuse, R204 ;  /* 0x8000007728cc7223 */ /* 0x080fe400000100cc */
[----:B------:R-:W-:Y:S02]  /*61d0*/  FMUL.FTZ R137, R224, UR19 ;  /* 0x00000013e0897c20 */ /* 0x000fe40008410000 */
[----:B------:R-:W-:-:S02]  /*61e0*/  FMUL.FTZ R123, R155, R119 ;  /* 0x000000779b7b7220 */ /* 0x000fc40000410000 */
[----:B------:R-:W-:Y:S02]  /*61f0*/  FMUL.FTZ R119, R157, R119 ;  /* 0x000000779d777220 */ /* 0x000fe40000410000 */
[----:B------:R-:W-:Y:S02]  /*6200*/  FADD.FTZ R156, R139, R156 ;  /* 0x0000009c8b9c7221 */ /* 0x000fe40000010000 */
[----:B------:R-:W-:Y:S02]  /*6210*/  FFMA.FTZ R222, R202, R141, -R143 ;  /* 0x0000008dcade7223 */ /* 0x000fe4000001088f */
[----:B------:R-:W-:Y:S02]  /*6220*/  FFMA.FTZ R137, R218, UR18, -R137 ;  /* 0x00000012da897c23 */ /* 0x000fe40008010889 */
[----:B------:R-:W-:Y:S02]  /*6230*/  FMUL.FTZ R139, R164, R123 ;  /* 0x0000007ba48b7220 */ /* 0x000fe40000410000 */
[----:B------:R-:W-:-:S02]  /*6240*/  FMUL.FTZ R147, R240, R153 ;  /* 0x00000099f0937220 */ /* 0x000fc40000410000 */
[----:B------:R-:W-:Y:S02]  /*6250*/  FMUL.FTZ R143, R164, R119 ;  /* 0x00000077a48f7220 */ /* 0x000fe40000410000 */
[C---:B------:R-:W-:Y:S02]  /*6260*/  FMUL.FTZ R137, R240.reuse, R137 ;  /* 0x00000089f0897220 */ /* 0x040fe40000410000 */
[----:B------:R-:W-:Y:S02]  /*6270*/  FFMA.FTZ R141, R119, R204, R139 ;  /* 0x000000cc778d7223 */ /* 0x000fe4000001008b */
[----:B------:R-:W-:Y:S02]  /*6280*/  FADD.FTZ R12, R145, R12 ;  /* 0x0000000c910c7221 */ /* 0x000fe40000010000 */
[----:B------:R-:W-:Y:S02]  /*6290*/  FMUL.FTZ R240, R240, R145 ;  /* 0x00000091f0f07220 */ /* 0x000fe40000410000 */
[----:B------:R-:W-:-:S02]  /*62a0*/  FADD.FTZ R135, RZ, R135 ;  /* 0x00000087ff877221 */ /* 0x000fc40000010000 */
[----:B------:R-:W-:Y:S02]  /*62b0*/  FFMA.FTZ R139, R145, R238, R147 ;  /* 0x000000ee918b7223 */ /* 0x000fe40000010093 */
[----:B------:R-:W-:Y:S02]  /*62c0*/  FFMA.FTZ R143, R204, R123, -R143 ;  /* 0x0000007bcc8f7223 */ /* 0x000fe4000001088f */
[-C--:B------:R-:W-:Y:S02]  /*62d0*/  FMUL.FTZ R145, R250, R150.reuse ;  /* 0x00000096fa917220 */ /* 0x080fe40000410000 */
[-C--:B------:R-:W-:Y:S02]  /*62e0*/  FMUL.FTZ R123, R252, R150.reuse ;  /* 0x00000096fc7b7220 */ /* 0x080fe40000410000 */
[----:B------:R-:W-:Y:S02]  /*62f0*/  FADD.FTZ R222, R135, R222 ;  /* 0x000000de87de7221 */ /* 0x000fe40000010000 */
[----:B------:R-:W-:-:S02]  /*6300*/  FFMA.FTZ R206, R41, -R150, R206 ;  /* 0x8000009629ce7223 */ /* 0x000fc400000100ce */
[----:B------:R-:W-:Y:S02]  /*6310*/  FFMA.FTZ R208, R42, -R115, R208 ;  /* 0x800000732ad07223 */ /* 0x000fe400000100d0 */
[----:B------:R-:W-:Y:S02]  /*6320*/  FMUL.FTZ R147, R8, R145 ;  /* 0x0000009108937220 */ /* 0x000fe40000410000 */
[----:B------:R-:W-:Y:S02]  /*6330*/  FMUL.FTZ R135, R246, R115 ;  /* 0x00000073f6877220 */ /* 0x000fe40000410000 */
[----:B------:R-:W-:Y:S02]  /*6340*/  FMUL.FTZ R151, R8, R123 ;  /* 0x0000007b08977220 */ /* 0x000fe40000410000 */
[----:B------:R-:W-:Y:S02]  /*6350*/  FMUL.FTZ R115, R248, R115 ;  /* 0x00000073f8737220 */ /* 0x000fe40000410000 */
[----:B------:R-:W-:-:S02]  /*6360*/  FADD.FTZ R141, R156, R141 ;  /* 0x0000008d9c8d7221 */ /* 0x000fc40000010000 */
[----:B------:R-:W-:Y:S02]  /*6370*/  FFMA.FTZ R150, R123, R206, R147 ;  /* 0x000000ce7b967223 */ /* 0x000fe40000010093 */
[----:B------:R-:W-:Y:S02]  /*6380*/  FFMA.FTZ R156, R206, R145, -R151 ;  /* 0x00000091ce9c7223 */ /* 0x000fe40000010897 */
[C---:B------:R-:W-:Y:S02]  /*6390*/  FMUL.FTZ R147, R170.reuse, R135 ;  /* 0x00000087aa937220 */ /* 0x040fe40000410000 */
[----:B------:R-:W-:Y:S02]  /*63a0*/  FMUL.FTZ R145, R170, R115 ;  /* 0x00000073aa917220 */ /* 0x000fe40000410000 */
[----:B------:R-:W-:Y:S02]  /*63b0*/  FMUL.FTZ R151, R212, R152 ;  /* 0x00000098d4977220 */ /* 0x000fe40000410000 */
[----:B------:R-:W-:-:S02]  /*63c0*/  FADD.FTZ R141, R141, R150 ;  /* 0x000000968d8d7221 */ /* 0x000fc40000010000 */
[----:B------:R-:W-:Y:S02]  /*63d0*/  FFMA.FTZ R147, R208, R115, -R147 ;  /* 0x00000073d0937223 */ /* 0x000fe40000010893 */
[----:B------:R-:W-:Y:S02]  /*63e0*/  FFMA.FTZ R150, R135, R208, R145 ;  /* 0x000000d087967223 */ /* 0x000fe40000010091 */
[-C--:B------:R-:W-:Y:S02]  /*63f0*/  FFMA.FTZ R210, R43, -R152.reuse, R210 ;  /* 0x800000982bd27223 */ /* 0x080fe400000100d2 */
[----:B------:R-:W-:Y:S02]  /*6400*/  FMUL.FTZ R115, R244, R152 ;  /* 0x00000098f4737220 */ /* 0x000fe40000410000 */
[----:B------:R-:W-:Y:S02]  /*6410*/  FMUL.FTZ R145, R2, R151 ;  /* 0x0000009702917220 */ /* 0x000fe40000410000 */
[----:B------:R-:W-:-:S02]  /*6420*/  FADD.FTZ R141, R141, R150 ;  /* 0x000000968d8d7221 */ /* 0x000fc40000010000 */
[----:B------:R-:W-:Y:S02]  /*6430*/  FFMA.FTZ R150, R115, R210, R145 ;  /* 0x000000d273967223 */ /* 0x000fe40000010091 */
[----:B------:R-:W-:Y:S02]  /*6440*/  FADD.FTZ R143, R222, R143 ;  /* 0x0000008fde8f7221 */ /* 0x000fe40000010000 */
[----:B------:R-:W-:Y:S02]  /*6450*/  FMUL.FTZ R152, R2, R115 ;  /* 0x0000007302987220 */ /* 0x000fe40000410000 */
[----:B------:R-:W-:Y:S02]  /*6460*/  FADD.FTZ R150, R141, R150 ;  /* 0x000000968d967221 */ /* 0x000fe40000010000 */
[-C--:B------:R-:W-:Y:S02]  /*6470*/  FMUL.FTZ R145, R190, R117.reuse ;  /* 0x00000075be917220 */ /* 0x080fe40000410000 */
[----:B------:R-:W-:-:S02]  /*6480*/  FFMA.FTZ R214, R44, -R117, R214 ;  /* 0x800000752cd67223 */ /* 0x000fc400000100d6 */
[----:B------:R-:W-:Y:S02]  /*6490*/  FMUL.FTZ R117, R182, R117 ;  /* 0x00000075b6757220 */ /* 0x000fe40000410000 */
[-C--:B------:R-:W-:Y:S02]  /*64a0*/  FMUL.FTZ R141, R184, R160.reuse ;  /* 0x000000a0b88d7220 */ /* 0x080fe40000410000 */
[----:B------:R-:W-:Y:S02]  /*64b0*/  FADD.FTZ R156, R143, R156 ;  /* 0x0000009c8f9c7221 */ /* 0x000fe40000010000 */
[----:B------:R-:W-:Y:S02]  /*64c0*/  FFMA.FTZ R143, R238, R153, -R240 ;  /* 0x00000099ee8f7223 */ /* 0x000fe400000108f0 */
[----:B------:R-:W-:Y:S02]  /*64d0*/  FFMA.FTZ R152, R210, R151, -R152 ;  /* 0x00000097d2987223 */ /* 0x000fe40000010898 */
[----:B------:R-:W-:-:S02]  /*64e0*/  FFMA.FTZ R216, R45, -R160, R216 ;  /* 0x800000a02dd87223 */ /* 0x000fc400000100d8 */
[----:B------:R-:W-:Y:S02]  /*64f0*/  FMUL.FTZ R159, R198, R160 ;  /* 0x000000a0c69f7220 */ /* 0x000fe40000410000 */
[C---:B------:R-:W-:Y:S02]  /*6500*/  FMUL.FTZ R151, R172.reuse, R145 ;  /* 0x00000091ac977220 */ /* 0x040fe40000410000 */
[----:B------:R-:W-:Y:S02]  /*6510*/  FMUL.FTZ R153, R172, R117 ;  /* 0x00000075ac997220 */ /* 0x000fe40000410000 */
[----:B------:R-:W-:Y:S02]  /*6520*/  FMUL.FTZ R160, R10, R141 ;  /* 0x0000008d0aa07220 */ /* 0x000fe40000410000 */
[----:B------:R-:W-:Y:S02]  /*6530*/  FADD.FTZ R147, R156, R147 ;  /* 0x000000939c937221 */ /* 0x000fe40000010000 */
[----:B------:R-:W-:-:S02]  /*6540*/  FFMA.FTZ R151, R117, R214, R151 ;  /* 0x000000d675977223 */ /* 0x000fc40000010097 */
[----:B------:R-:W-:Y:S02]  /*6550*/  FFMA.FTZ R156, R214, R145, -R153 ;  /* 0x00000091d69c7223 */ /* 0x000fe40000010899 */
[-C--:B------:R-:W-:Y:S02]  /*6560*/  FFMA.FTZ R160, R216, R159.reuse, -R160 ;  /* 0x0000009fd8a07223 */ /* 0x080fe400000108a0 */
[----:B------:R-:W-:Y:S02]  /*6570*/  FMUL.FTZ R159, R10, R159 ;  /* 0x0000009f0a9f7220 */ /* 0x000fe40000410000 */
[-C--:B------:R-:W-:Y:S02]  /*6580*/  FMUL.FTZ R145, R186, R121.reuse ;  /* 0x00000079ba917220 */ /* 0x080fe40000410000 */
[-C--:B------:R-:W-:Y:S02]  /*6590*/  FFMA.FTZ R228, R46, -R121.reuse, R228 ;  /* 0x800000792ee47223 */ /* 0x080fe400000100e4 */
[----:B------:R-:W-:-:S02]  /*65a0*/  FMUL.FTZ R121, R196, R121 ;  /* 0x00000079c4797220 */ /* 0x000fc40000410000 */
[----:B------:R-:W-:Y:S02]  /*65b0*/  FADD.FTZ R150, R150, R151 ;  /* 0x0000009796967221 */ /* 0x000fe40000010000 */
[----:B------:R-:W-:Y:S02]  /*65c0*/  FADD.FTZ R147, R147, R152 ;  /* 0x0000009893937221 */ /* 0x000fe40000010000 */
[----:B------:R-:W-:Y:S02]  /*65d0*/  FFMA.FTZ R159, R141, R216, R159 ;  /* 0x000000d88d9f7223 */ /* 0x000fe4000001009f */
[C---:B------:R-:W-:Y:S02]  /*65e0*/  FMUL.FTZ R151, R180.reuse, R145 ;  /* 0x00000091b4977220 */ /* 0x040fe40000410000 */
[----:B------:R-:W-:Y:S02]  /*65f0*/  FMUL.FTZ R152, R180, R121 ;  /* 0x00000079b4987220 */ /* 0x000fe40000410000 */
[----:B------:R-:W-:-:S02]  /*6600*/  FADD.FTZ R150, R150, R159 ;  /* 0x0000009f96967221 */ /* 0x000fc40000010000 */
[----:B------:R-:W-:Y:S02]  /*6610*/  FFMA.FTZ R151, R121, R228, R151 ;  /* 0x000000e479977223 */ /* 0x000fe40000010097 */
[----:B------:R-:W-:Y:S02]  /*6620*/  FFMA.FTZ R152, R228, R145, -R152 ;  /* 0x00000091e4987223 */ /* 0x000fe40000010898 */
[-C--:B------:R-:W-:Y:S02]  /*6630*/  FMUL.FTZ R145, R242, R148.reuse ;  /* 0x00000094f2917220 */ /* 0x080fe40000410000 */
[----:B------:R-:W-:Y:S02]  /*6640*/  FADD.FTZ R150, R150, R151 ;  /* 0x0000009796967221 */ /* 0x000fe40000010000 */
[-C--:B------:R-:W-:Y:S02]  /*6650*/  FFMA.FTZ R232, R47, -R148.reuse, R232 ;  /* 0x800000942fe87223 */ /* 0x080fe400000100e8 */
[----:B------:R-:W-:-:S02]  /*6660*/  FMUL.FTZ R151, R194, R148 ;  /* 0x00000094c2977220 */ /* 0x000fc40000410000 */
[----:B------:R-:W-:Y:S02]  /*6670*/  FADD.FTZ R147, R147, R156 ;  /* 0x0000009c93937221 */ /* 0x000fe40000010000 */
[----:B------:R-:W-:Y:S02]  /*6680*/  FMUL.FTZ R148, R234, R145 ;  /* 0x00000091ea947220 */ /* 0x000fe40000410000 */
[----:B------:R-:W-:Y:S02]  /*6690*/  FADD.FTZ R147, R147, R160 ;  /* 0x000000a093937221 */ /* 0x000fe40000010000 */
[-C--:B------:R-:W-:Y:S02]  /*66a0*/  FFMA.FTZ R148, R232, R151.reuse, -R148 ;  /* 0x00000097e8947223 */ /* 0x080fe40000010894 */
[----:B------:R-:W-:Y:S02]  /*66b0*/  FMUL.FTZ R151, R234, R151 ;  /* 0x00000097ea977220 */ /* 0x000fe40000410000 */
[----:B------:R-:W-:-:S02]  /*66c0*/  FADD.FTZ R147, R147, R152 ;  /* 0x0000009893937221 */ /* 0x000fc40000010000 */
[----:B------:R-:W-:Y:S02]  /*66d0*/  FFMA.FTZ R6, R94, R201, R6 ;  /* 0x000000c95e067223 */ /* 0x000fe40000010006 */
[----:B------:R-:W-:Y:S02]  /*66e0*/  FFMA.FTZ R151, R145, R232, R151 ;  /* 0x000000e891977223 */ /* 0x000fe40000010097 */
[-C--:B------:R-:W-:Y:S02]  /*66f0*/  FMUL.FTZ R156, R9, R154.reuse ;  /* 0x0000009a099c7220 */ /* 0x080fe40000410000 */
[-C--:B------:R-:W-:Y:S02]  /*6700*/  FFMA.FTZ R201, R51, -R154.reuse, R201 ;  /* 0x8000009a33c97223 */ /* 0x080fe400000100c9 */
[----:B------:R-:W-:Y:S02]  /*6710*/  FMUL.FTZ R154, R229, R154 ;  /* 0x0000009ae59a7220 */ /* 0x000fe40000410000 */
[----:B------:R-:W-:-:S02]  /*6720*/  FADD.FTZ R148, R147, R148 ;  /* 0x0000009493947221 */ /* 0x000fc40000010000 */
[----:B------:R-:W-:Y:S02]  /*6730*/  FADD.FTZ R150, R150, R151 ;  /* 0x0000009796967221 */ /* 0x000fe40000010000 */
[-C--:B------:R-:W-:Y:S02]  /*6740*/  FMUL.FTZ R147, R178, R127.reuse ;  /* 0x0000007fb2937220 */ /* 0x080fe40000410000 */
[----:B------:R-:W-:Y:S02]  /*6750*/  FMUL.FTZ R152, R185, R154 ;  /* 0x0000009ab9987220 */ /* 0x000fe40000410000 */
[----:B------:R-:W-:Y:S02]  /*6760*/  FFMA.FTZ R6, R95, R192, R6 ;  /* 0x000000c05f067223 */ /* 0x000fe40000010006 */
[----:B------:R-:W-:Y:S02]  /*6770*/  FFMA.FTZ R192, R52, -R127, R192 ;  /* 0x8000007f34c07223 */ /* 0x000fe400000100c0 */
[----:B------:R-:W-:-:S02]  /*6780*/  FADD.FTZ R148, R148, R143 ;  /* 0x0000008f94947221 */ /* 0x000fc40000010000 */
[----:B------:R-:W-:Y:S02]  /*6790*/  FMUL.FTZ R127, R11, R127 ;  /* 0x0000007f0b7f7220 */ /* 0x000fe40000410000 */
[----:B------:R-:W-:Y:S02]  /*67a0*/  FADD.FTZ R139, R150, R139 ;  /* 0x0000008b968b7221 */ /* 0x000fe40000010000 */
[----:B------:R-:W-:Y:S02]  /*67b0*/  FMUL.FTZ R143, R188, R147 ;  /* 0x00000093bc8f7220 */ /* 0x000fe40000410000 */
[----:B------:R-:W-:Y:S02]  /*67c0*/  FFMA.FTZ R153, R156, R201, R152 ;  /* 0x000000c99c997223 */ /* 0x000fe40000010098 */
[----:B------:R-:W-:Y:S02]  /*67d0*/  FMUL.FTZ R152, R3, R162 ;  /* 0x000000a203987220 */ /* 0x000fe40000410000 */
[----:B------:R-:W-:-:S02]  /*67e0*/  FADD.FTZ R171, RZ, R171 ;  /* 0x000000abffab7221 */ /* 0x000fc40000010000 */
[----:B------:R-:W-:Y:S02]  /*67f0*/  FFMA.FTZ R131, R226, R205, R131 ;  /* 0x000000cde2837223 */ /* 0x000fe40000010083 */
[----:B------:R-:W-:Y:S02]  /*6800*/  FMUL.FTZ R159, R185, R156 ;  /* 0x0000009cb99f7220 */ /* 0x000fe40000410000 */
[----:B------:R-:W-:Y:S02]  /*6810*/  FMUL.FTZ R150, R188, R127 ;  /* 0x0000007fbc967220 */ /* 0x000fe40000410000 */
[----:B------:R-:W-:Y:S02]  /*6820*/  FADD.FTZ R4, R139, R4 ;  /* 0x000000048b047221 */ /* 0x000fe40000010000 */
[C---:B------:R-:W-:Y:S02]  /*6830*/  FADD.FTZ R146, R127.reuse, R146 ;  /* 0x000000927f927221 */ /* 0x040fe40000010000 */
[----:B------:R-:W-:-:S02]  /*6840*/  FFMA.FTZ R143, R127, R192, R143 ;  /* 0x000000c07f8f7223 */ /* 0x000fc4000001008f */
[----:B------:R-:W-:Y:S02]  /*6850*/  FADD.FTZ R148, R148, R5 ;  /* 0x0000000594947221 */ /* 0x000fe40000010000 */
[----:B------:R-:W-:Y:S02]  /*6860*/  FFMA.FTZ R127, R96, R149, R6 ;  /* 0x00000095607f7223 */ /* 0x000fe40000010006 */
[-C--:B------:R-:W-:Y:S02]  /*6870*/  FFMA.FTZ R149, R53, -R162.reuse, R149 ;  /* 0x800000a235957223 */ /* 0x080fe40000010095 */
[----:B------:R-:W-:Y:S02]  /*6880*/  FMUL.FTZ R162, R176, R162 ;  /* 0x000000a2b0a27220 */ /* 0x000fe40000410000 */
[----:B------:R-:W-:Y:S02]  /*6890*/  FMUL.FTZ R5, R171, R152 ;  /* 0x00000098ab057220 */ /* 0x000fe40000410000 */
[----:B------:R-:W-:-:S02]  /*68a0*/  FFMA.FTZ R129, R93, -R213, R129 ;  /* 0x800000d55d817223 */ /* 0x000fc40000010081 */
[----:B------:R-:W-:Y:S02]  /*68b0*/  FFMA.FTZ R154, R201, R154, -R159 ;  /* 0x0000009ac99a7223 */ /* 0x000fe4000001089f */
[----:B------:R-:W-:Y:S02]  /*68c0*/  FADD.FTZ R4, R4, R131 ;  /* 0x0000008304047221 */ /* 0x000fe40000010000 */
[----:B------:R-:W-:Y:S02]  /*68d0*/  FADD.FTZ R133, R148, R133 ;  /* 0x0000008594857221 */ /* 0x000fe40000010000 */
[C---:B------:R-:W-:Y:S02]  /*68e0*/  FADD.FTZ R144, R162.reuse, R144 ;  /* 0x00000090a2907221 */ /* 0x040fe40000010000 */
[----:B------:R-:W-:Y:S02]  /*68f0*/  FFMA.FTZ R5, R162, R149, R5 ;  /* 0x00000095a2057223 */ /* 0x000fe40000010005 */
[----:B------:R-:W-:-:S02]  /*6900*/  FFMA.FTZ R150, R192, R147, -R150 ;  /* 0x00000093c0967223 */ /* 0x000fc40000010896 */
[----:B------:R-:W-:Y:S02]  /*6910*/  FADD.FTZ R4, R4, R153 ;  /* 0x0000009904047221 */ /* 0x000fe40000010000 */
[----:B------:R-:W-:Y:S02]  /*6920*/  FMUL.FTZ R162, R171, R162 ;  /* 0x000000a2aba27220 */ /* 0x000fe40000410000 */
[----:B------:R-:W-:Y:S02]  /*6930*/  FFMA.FTZ R129, R94, -R185, R129 ;  /* 0x800000b95e817223 */ /* 0x000fe40000010081 */
[----:B------:R-:W-:Y:S02]  /*6940*/  FADD.FTZ R133, R133, R154 ;  /* 0x0000009a85857221 */ /* 0x000fe40000010000 */
[----:B------:R-:W-:Y:S02]  /*6950*/  FADD.FTZ R4, R4, R143 ;  /* 0x0000008f04047221 */ /* 0x000fe40000010000 */
[----:B------:R-:W-:Y:S01]  /*6960*/  FFMA.FTZ R162, R149, R152, -R162 ;  /* 0x0000009895a27223 */ /* 0x000fe200000108a2 */
[----:B------:R-:W0:Y:S01]  /*6970*/  SHFL.DOWN PT, R143, R127, 0x1, 0x1f ;  /* 0x08201f007f8f7f89 */ /* 0x000e2200000e0000 */
[----:B------:R-:W-:-:S02]  /*6980*/  FFMA.FTZ R129, R95, -R188, R129 ;  /* 0x800000bc5f817223 */ /* 0x000fc40000010081 */
[----:B------:R-:W-:Y:S02]  /*6990*/  FADD.FTZ R133, R133, R150 ;  /* 0x0000009685857221 */ /* 0x000fe40000010000 */
[----:B------:R-:W-:Y:S02]  /*69a0*/  FADD.FTZ R131, R4, R5 ;  /* 0x0000000504837221 */ /* 0x000fe40000010000 */
[----:B------:R-:W-:Y:S02]  /*69b0*/  FFMA.FTZ R129, R96, -R171, R129 ;  /* 0x800000ab60817223 */ /* 0x000fe40000010081 */
[----:B------:R-:W-:Y:S01]  /*69c0*/  FADD.FTZ R133, R133, R162 ;  /* 0x000000a285857221 */ /* 0x000fe20000010000 */
[----:B------:R-:W-:Y:S01]  /*69d0*/  SHFL.DOWN PT, R139, R131, 0x1, 0x1f ;  /* 0x08201f00838b7f89 */ /* 0x000fe200000e0000 */
[----:B------:R-:W-:Y:S02]  /*69e0*/  FMUL.FTZ R5, R218, UR19 ;  /* 0x00000013da057c20 */ /* 0x000fe40008410000 */
[----:B------:R-:W-:Y:S01]  /*69f0*/  FMUL.FTZ R4, R9, UR19 ;  /* 0x0000001309047c20 */ /* 0x000fe20008410000 */
[----:B------:R-:W1:Y:S01]  /*6a00*/  SHFL.DOWN PT, R152, R129, 0x1, 0x1f ;  /* 0x08201f0081987f89 */ /* 0x000e6200000e0000 */
[----:B------:R-:W-:-:S02]  /*6a10*/  FFMA.FTZ R5, R224, UR18, R5 ;  /* 0x00000012e0057c23 */ /* 0x000fc40008010005 */
[----:B------:R-:W-:Y:S01]  /*6a20*/  FFMA.FTZ R6, R229, UR18, -R4 ;  /* 0x00000012e5067c23 */ /* 0x000fe20008010804 */
[----:B------:R-:W2:Y:S01]  /*6a30*/  SHFL.DOWN PT, R150, R133, 0x1, 0x1f ;  /* 0x08201f0085967f89 */ /* 0x000ea200000e0000 */
[----:B------:R-:W-:Y:S02]  /*6a40*/  FFMA.FTZ R137, R5, R238, R137 ;  /* 0x000000ee05897223 */ /* 0x000fe40000010089 */
[----:B------:R-:W-:Y:S02]  /*6a50*/  FMUL.FTZ R4, R229, UR19 ;  /* 0x00000013e5047c20 */ /* 0x000fe40008410000 */
[----:B------:R-:W-:Y:S02]  /*6a60*/  FMUL.FTZ R5, R242, UR19 ;  /* 0x00000013f2057c20 */ /* 0x000fe40008410000 */
[----:B------:R-:W-:Y:S02]  /*6a70*/  FFMA.FTZ R7, R50, R236, R7 ;  /* 0x000000ec32077223 */ /* 0x000fe40000010007 */
[----:B------:R-:W-:-:S02]  /*6a80*/  FMUL.FTZ R6, R185, R6 ;  /* 0x00000006b9067220 */ /* 0x000fc40000410000 */
[----:B------:R-:W-:Y:S02]  /*6a90*/  FFMA.FTZ R4, R9, UR18, R4 ;  /* 0x0000001209047c23 */ /* 0x000fe40008010004 */
[----:B------:R-:W-:Y:S02]  /*6aa0*/  FFMA.FTZ R5, R194, UR18, -R5 ;  /* 0x00000012c2057c23 */ /* 0x000fe40008010805 */
[----:B------:R-:W-:Y:S01]  /*6ab0*/  FADD.FTZ R140, R7, R140 ;  /* 0x0000008c078c7221 */ /* 0x000fe20000010000 */
[----:B------:R-:W-:Y:S01]  /*6ac0*/  MOV R7, R129 ;  /* 0x0000008100077202 */ /* 0x000fe20000000f00 */
[----:B------:R-:W-:Y:S01]  /*6ad0*/  FFMA.FTZ R148, R4, R201, R6 ;  /* 0x000000c904947223 */ /* 0x000fe20000010006 */
[----:B------:R-:W-:Y:S01]  /*6ae0*/  MOV R6, R127 ;  /* 0x0000007f00067202 */ /* 0x000fe20000000f00 */
[----:B------:R-:W-:Y:S01]  /*6af0*/  FMUL.FTZ R234, R234, R5 ;  /* 0x00000005eaea7220 */ /* 0x000fe20000410000 */
[----:B------:R-:W-:Y:S01]  /*6b00*/  MOV R5, R133 ;  /* 0x0000008500057202 */ /* 0x000fe20000000f00 */
[----:B------:R-:W-:Y:S01]  /*6b10*/  FFMA.FTZ R137, R48, R224, R137 ;  /* 0x000000e030897223 */ /* 0x000fe20000010089 */
[----:B------:R-:W-:Y:S01]  /*6b20*/  MOV R4, R131 ;  /* 0x0000008300047202 */ /* 0x000fe20000000f00 */
[----:B0-----:R-:W-:-:S02]  /*6b30*/  @!P0 FADD.FTZ R6, R6, R143 ;  /* 0x0000008f06068221 */ /* 0x001fc40000010000 */
[----:B-1----:R-:W-:Y:S02]  /*6b40*/  @!P0 FADD.FTZ R7, R7, R152 ;  /* 0x0000009807078221 */ /* 0x002fe40000010000 */
[----:B--2---:R-:W-:Y:S02]  /*6b50*/  @!P0 FADD.FTZ R5, R5, R150 ;  /* 0x0000009605058221 */ /* 0x004fe40000010000 */
[----:B------:R-:W-:Y:S01]  /*6b60*/  @!P0 FADD.FTZ R4, R4, R139 ;  /* 0x0000008b04048221 */ /* 0x000fe20000010000 */
[----:B------:R-:W0:Y:S01]  /*6b70*/  SHFL.DOWN PT, R152, R7, 0x2, 0x1f ;  /* 0x08401f0007987f89 */ /* 0x000e2200000e0000 */
[----:B------:R-:W-:Y:S01]  /*6b80*/  FADD.FTZ R114, R137, R114 ;  /* 0x0000007289727221 */ /* 0x000fe20000010000 */
[----:B------:R-:W-:Y:S01]  /*6b90*/  ISETP.GT.AND P0, PT, R18, 0x1d, PT ;  /* 0x0000001d1200780c */ /* 0x000fe20003f04270 */
[----:B------:R-:W-:Y:S01]  /*6ba0*/  FMUL.FTZ R127, R194, UR19 ;  /* 0x00000013c27f7c20 */ /* 0x000fe20008410000 */
[----:B------:R-:W1:Y:S01]  /*6bb0*/  SHFL.DOWN PT, R137, R6, 0x2, 0x1f ;  /* 0x08401f0006897f89 */ /* 0x000e6200000e0000 */
[----:B------:R-:W-:-:S02]  /*6bc0*/  FMUL.FTZ R131, R11, UR19 ;  /* 0x000000130b837c20 */ /* 0x000fc40008410000 */
[----:B------:R-:W-:Y:S01]  /*6bd0*/  FFMA.FTZ R127, R242, UR18, R127 ;  /* 0x00000012f27f7c23 */ /* 0x000fe2000801007f */
[----:B------:R-:W2:Y:S01]  /*6be0*/  SHFL.DOWN PT, R150, R5, 0x2, 0x1f ;  /* 0x08401f0005967f89 */ /* 0x000ea200000e0000 */
[----:B------:R-:W-:Y:S02]  /*6bf0*/  FFMA.FTZ R129, R51, R9, R148 ;  /* 0x0000000933817223 */ /* 0x000fe40000010094 */
[----:B------:R-:W-:Y:S01]  /*6c00*/  FFMA.FTZ R127, R127, R232, R234 ;  /* 0x000000e87f7f7223 */ /* 0x000fe200000100ea */
[----:B------:R-:W3:Y:S01]  /*6c10*/  SHFL.DOWN PT, R133, R4, 0x2, 0x1f ;  /* 0x08401f0004857f89 */ /* 0x000ee200000e0000 */
[----:B------:R-:W-:Y:S02]  /*6c20*/  FMUL.FTZ R9, R196, UR19 ;  /* 0x00000013c4097c20 */ /* 0x000fe40008410000 */
[----:B------:R-:W-:Y:S02]  /*6c30*/  FADD.FTZ R138, R121, R138 ;  /* 0x0000008a798a7221 */ /* 0x000fe40000010000 */
[----:B------:R-:W-:-:S02]  /*6c40*/  FFMA.FTZ R131, R178, UR18, -R131 ;  /* 0x00000012b2837c23 */ /* 0x000fc40008010883 */
[----:B------:R-:W-:Y:S02]  /*6c50*/  FFMA.FTZ R127, R47, R242, R127 ;  /* 0x000000f22f7f7223 */ /* 0x000fe4000001007f */
[----:B------:R-:W-:Y:S02]  /*6c60*/  FMUL.FTZ R178, R178, UR19 ;  /* 0x00000013b2b27c20 */ /* 0x000fe40008410000 */
[C---:B------:R-:W-:Y:S02]  /*6c70*/  FFMA.FTZ R121, R186.reuse, UR18, -R9 ;  /* 0x00000012ba797c23 */ /* 0x040fe40008010809 */
[----:B0-----:R-:W-:Y:S02]  /*6c80*/  @!P0 FADD.FTZ R7, R7, R152 ;  /* 0x0000009807078221 */ /* 0x001fe40000010000 */
[----:B------:R-:W-:Y:S02]  /*6c90*/  FMUL.FTZ R9, R186, UR19 ;  /* 0x00000013ba097c20 */ /* 0x000fe40008410000 */
[----:B-1----:R-:W-:Y:S01]  /*6ca0*/  @!P0 FADD.FTZ R6, R6, R137 ;  /* 0x0000008906068221 */ /* 0x002fe20000010000 */
[----:B------:R-:W-:Y:S01]  /*6cb0*/  SHFL.DOWN PT, R152, R7, 0x4, 0x1f ;  /* 0x08801f0007987f89 */ /* 0x000fe200000e0000 */
[----:B------:R-:W-:-:S02]  /*6cc0*/  FMUL.FTZ R188, R188, R131 ;  /* 0x00000083bcbc7220 */ /* 0x000fc40000410000 */
[----:B--2---:R-:W-:Y:S02]  /*6cd0*/  @!P0 FADD.FTZ R5, R5, R150 ;  /* 0x0000009605058221 */ /* 0x004fe40000010000 */
[----:B------:R-:W-:Y:S02]  /*6ce0*/  FFMA.FTZ R131, R11, UR18, R178 ;  /* 0x000000120b837c23 */ /* 0x000fe400080100b2 */
[----:B---3--:R-:W-:Y:S01]  /*6cf0*/  @!P0 FADD.FTZ R4, R4, R133 ;  /* 0x0000008504048221 */ /* 0x008fe20000010000 */
[----:B------:R-:W-:Y:S01]  /*6d00*/  SHFL.DOWN PT, R150, R5, 0x4, 0x1f ;  /* 0x08801f0005967f89 */ /* 0x000fe200000e0000 */
[----:B------:R-:W-:Y:S01]  /*6d10*/  FADD.FTZ R88, R129, R88 ;  /* 0x0000005881587221 */ /* 0x000fe20000010000 */
[----:B------:R-:W-:Y:S01]  /*6d20*/  ISETP.GT.AND P0, PT, R18, 0x1b, PT ;  /* 0x0000001b1200780c */ /* 0x000fe20003f04270 */
[----:B------:R-:W-:Y:S01]  /*6d30*/  FADD.FTZ R70, R127, R70 ;  /* 0x000000467f467221 */ /* 0x000fe20000010000 */
[----:B------:R-:W0:Y:S01]  /*6d40*/  SHFL.DOWN PT, R129, R6, 0x4, 0x1f ;  /* 0x08801f0006817f89 */ /* 0x000e2200000e0000 */
[----:B------:R-:W-:-:S02]  /*6d50*/  FMUL.FTZ R121, R180, R121 ;  /* 0x00000079b4797220 */ /* 0x000fc40000410000 */
[----:B------:R-:W-:Y:S01]  /*6d60*/  FFMA.FTZ R9, R196, UR18, R9 ;  /* 0x00000012c4097c23 */ /* 0x000fe20008010009 */
[----:B------:R-:W1:Y:S01]  /*6d70*/  SHFL.DOWN PT, R127, R4, 0x4, 0x1f ;  /* 0x08801f00047f7f89 */ /* 0x000e6200000e0000 */
[----:B------:R-:W-:Y:S02]  /*6d80*/  FFMA.FTZ R131, R131, R192, R188 ;  /* 0x000000c083837223 */ /* 0x000fe400000100bc */
[----:B------:R-:W-:Y:S02]  /*6d90*/  FFMA.FTZ R121, R9, R228, R121 ;  /* 0x000000e409797223 */ /* 0x000fe40000010079 */
[----:B------:R-:W-:Y:S02]  /*6da0*/  FMUL.FTZ R148, R176, UR19 ;  /* 0x00000013b0947c20 */ /* 0x000fe40008410000 */
[----:B------:R-:W-:Y:S02]  /*6db0*/  FMUL.FTZ R9, R184, UR19 ;  /* 0x00000013b8097c20 */ /* 0x000fe40008410000 */
[----:B------:R-:W-:-:S02]  /*6dc0*/  FFMA.FTZ R131, R52, R11, R131 ;  /* 0x0000000b34837223 */ /* 0x000fc40000010083 */
[C---:B------:R-:W-:Y:S02]  /*6dd0*/  FFMA.FTZ R148, R3.reuse, UR18, -R148 ;  /* 0x0000001203947c23 */ /* 0x040fe40008010894 */
[----:B------:R-:W-:Y:S02]  /*6de0*/  FMUL.FTZ R11, R3, UR19 ;  /* 0x00000013030b7c20 */ /* 0x000fe40008410000 */
[C---:B------:R-:W-:Y:S02]  /*6df0*/  FFMA.FTZ R9, R198.reuse, UR18, -R9 ;  /* 0x00000012c6097c23 */ /* 0x040fe40008010809 */
[----:B------:R-:W-:Y:S02]  /*6e00*/  FMUL.FTZ R3, R198, UR19 ;  /* 0x00000013c6037c20 */ /* 0x000fe40008410000 */
[----:B------:R-:W-:Y:S02]  /*6e10*/  FMUL.FTZ R171, R171, R148 ;  /* 0x00000094abab7220 */ /* 0x000fe40000410000 */
[----:B------:R-:W-:-:S02]  /*6e20*/  FMUL.FTZ R9, R10, R9 ;  /* 0x000000090a097220 */ /* 0x000fc40000410000 */
[----:B------:R-:W-:Y:S02]  /*6e30*/  FFMA.FTZ R3, R184, UR18, R3 ;  /* 0x00000012b8037c23 */ /* 0x000fe40008010003 */
[----:B------:R-:W-:Y:S02]  /*6e40*/  FFMA.FTZ R148, R176, UR18, R11 ;  /* 0x00000012b0947c23 */ /* 0x000fe4000801000b */
[----:B------:R-:W-:Y:S02]  /*6e50*/  FFMA.FTZ R3, R3, R216, R9 ;  /* 0x000000d803037223 */ /* 0x000fe40000010009 */
[----:B------:R-:W-:Y:S02]  /*6e60*/  FFMA.FTZ R148, R148, R149, R171 ;  /* 0x0000009594947223 */ /* 0x000fe400000100ab */
[----:B------:R-:W-:Y:S02]  /*6e70*/  FADD.FTZ R74, R117, R74 ;  /* 0x0000004a754a7221 */ /* 0x000fe40000010000 */
[----:B------:R-:W-:-:S02]  /*6e80*/  FFMA.FTZ R117, R45, R184, R3 ;  /* 0x000000b82d757223 */ /* 0x000fc40000010003 */
[----:B------:R-:W-:Y:S02]  /*6e90*/  FFMA.FTZ R9, R53, R176, R148 ;  /* 0x000000b035097223 */ /* 0x000fe40000010094 */
[----:B------:R-:W-:Y:S02]  /*6ea0*/  FMUL.FTZ R3, R182, UR19 ;  /* 0x00000013b6037c20 */ /* 0x000fe40008410000 */
[----:B------:R-:W-:Y:S02]  /*6eb0*/  FFMA.FTZ R121, R46, R196, R121 ;  /* 0x000000c42e797223 */ /* 0x000fe40000010079 */
[----:B0-----:R-:W-:Y:S02]  /*6ec0*/  @!P0 FADD.FTZ R6, R6, R129 ;  /* 0x0000008106068221 */ /* 0x001fe40000010000 */
[----:B------:R-:W-:Y:S02]  /*6ed0*/  @!P0 FADD.FTZ R7, R7, R152 ;  /* 0x0000009807078221 */ /* 0x000fe40000010000 */
[----:B------:R-:W-:-:S02]  /*6ee0*/  @!P0 FADD.FTZ R5, R5, R150 ;  /* 0x0000009605058221 */ /* 0x000fc40000010000 */
[----:B-1----:R-:W-:Y:S01]  /*6ef0*/  @!P0 FADD.FTZ R4, R4, R127 ;  /* 0x0000007f04048221 */ /* 0x002fe20000010000 */
[----:B------:R-:W-:Y:S01]  /*6f00*/  SHFL.DOWN PT, R148, R7, 0x8, 0x1f ;  /* 0x09001f0007947f89 */ /* 0x000fe200000e0000 */
[----:B------:R-:W-:Y:S01]  /*6f10*/  FADD.FTZ R128, R9, R128 ;  /* 0x0000008009807221 */ /* 0x000fe20000010000 */
[----:B------:R-:W-:Y:S01]  /*6f20*/  ISETP.GT.AND P0, PT, R18, 0x17, PT ;  /* 0x000000171200780c */ /* 0x000fe20003f04270 */
[C---:B------:R-:W-:Y:S01]  /*6f30*/  FFMA.FTZ R11, R190.reuse, UR18, -R3 ;  /* 0x00000012be0b7c23 */ /* 0x040fe20008010803 */
[----:B------:R-:W0:Y:S01]  /*6f40*/  SHFL.DOWN PT, R127, R6, 0x8, 0x1f ;  /* 0x09001f00067f7f89 */ /* 0x000e2200000e0000 */
[----:B------:R-:W-:Y:S02]  /*6f50*/  FMUL.FTZ R9, R190, UR19 ;  /* 0x00000013be097c20 */ /* 0x000fe40008410000 */
[----:B------:R-:W-:Y:S01]  /*6f60*/  FADD.FTZ R132, R121, R132 ;  /* 0x0000008479847221 */ /* 0x000fe20000010000 */
[----:B------:R-:W1:Y:S01]  /*6f70*/  SHFL.DOWN PT, R10, R5, 0x8, 0x1f ;  /* 0x09001f00050a7f89 */ /* 0x000e6200000e0000 */
[----:B------:R-:W-:-:S02]  /*6f80*/  FMUL.FTZ R3, R244, UR19 ;  /* 0x00000013f4037c20 */ /* 0x000fc40008410000 */
[----:B------:R-:W-:Y:S01]  /*6f90*/  FMUL.FTZ R172, R172, R11 ;  /* 0x0000000bacac7220 */ /* 0x000fe20000410000 */
[----:B------:R-:W2:Y:S01]  /*6fa0*/  SHFL.DOWN PT, R121, R4, 0x8, 0x1f ;  /* 0x09001f0004797f89 */ /* 0x000ea200000e0000 */
[----:B------:R-:W-:Y:S02]  /*6fb0*/  FFMA.FTZ R11, R182, UR18, R9 ;  /* 0x00000012b60b7c23 */ /* 0x000fe40008010009 */
[C---:B------:R-:W-:Y:S02]  /*6fc0*/  FFMA.FTZ R9, R212.reuse, UR18, -R3 ;  /* 0x00000012d4097c23 */ /* 0x040fe40008010803 */
[----:B------:R-:W-:Y:S02]  /*6fd0*/  FMUL.FTZ R3, R212, UR19 ;  /* 0x00000013d4037c20 */ /* 0x000fe40008410000 */
[----:B------:R-:W-:Y:S02]  /*6fe0*/  FMUL.FTZ R2, R2, R9 ;  /* 0x0000000902027220 */ /* 0x000fe40000410000 */
[----:B------:R-:W-:-:S02]  /*6ff0*/  FFMA.FTZ R9, R244, UR18, R3 ;  /* 0x00000012f4097c23 */ /* 0x000fc40008010003 */
[----:B------:R-:W-:Y:S02]  /*7000*/  FMUL.FTZ R3, R246, UR19 ;  /* 0x00000013f6037c20 */ /* 0x000fe40008410000 */
[----:B------:R-:W-:Y:S02]  /*7010*/  FFMA.FTZ R11, R11, R214, R172 ;  /* 0x000000d60b0b7223 */ /* 0x000fe400000100ac */
[----:B------:R-:W-:Y:S02]  /*7020*/  FFMA.FTZ R3, R248, UR18, -R3 ;  /* 0x00000012f8037c23 */ /* 0x000fe40008010803 */
[----:B------:R-:W-:Y:S02]  /*7030*/  FFMA.FTZ R11, R44, R182, R11 ;  /* 0x000000b62c0b7223 */ /* 0x000fe4000001000b */
[----:B------:R-:W-:Y:S02]  /*7040*/  FFMA.FTZ R2, R9, R210, R2 ;  /* 0x000000d209027223 */ /* 0x000fe40000010002 */
[----:B------:R-:W-:-:S02]  /*7050*/  FMUL.FTZ R170, R170, R3 ;  /* 0x00000003aaaa7220 */ /* 0x000fc40000410000 */
[----:B------:R-:W-:Y:S02]  /*7060*/  FMUL.FTZ R9, R248, UR19 ;  /* 0x00000013f8097c20 */ /* 0x000fe40008410000 */
[----:B------:R-:W-:Y:S02]  /*7070*/  FMUL.FTZ R3, R252, UR19 ;  /* 0x00000013fc037c20 */ /* 0x000fe40008410000 */
[----:B------:R-:W-:Y:S02]  /*7080*/  FADD.FTZ R84, R11, R84 ;  /* 0x000000540b547221 */ /* 0x000fe40000010000 */
[----:B------:R-:W-:Y:S02]  /*7090*/  FFMA.FTZ R11, R246, UR18, R9 ;  /* 0x00000012f60b7c23 */ /* 0x000fe40008010009 */
[C---:B------:R-:W-:Y:S02]  /*70a0*/  FFMA.FTZ R9, R250.reuse, UR18, -R3 ;  /* 0x00000012fa097c23 */ /* 0x040fe40008010803 */
[----:B------:R-:W-:-:S02]  /*70b0*/  FMUL.FTZ R3, R250, UR19 ;  /* 0x00000013fa037c20 */ /* 0x000fc40008410000 */
[----:B0-----:R-:W-:Y:S02]  /*70c0*/  @!P0 FADD.FTZ R6, R6, R127 ;  /* 0x0000007f06068221 */ /* 0x001fe40000010000 */
[----:B------:R-:W-:Y:S02]  /*70d0*/  @!P0 FADD.FTZ R7, R7, R148 ;  /* 0x0000009407078221 */ /* 0x000fe40000010000 */
[----:B-1----:R-:W-:Y:S02]  /*70e0*/  @!P0 FADD.FTZ R5, R5, R10 ;  /* 0x0000000a05058221 */ /* 0x002fe40000010000 */
[----:B--2---:R-:W-:Y:S01]  /*70f0*/  @!P0 FADD.FTZ R4, R4, R121 ;  /* 0x0000007904048221 */ /* 0x004fe20000010000 */
[----:B------:R-:W-:Y:S01]  /*7100*/  SHFL.DOWN PT, R148, R7, 0x10, 0x1f ;  /* 0x0a001f0007947f89 */ /* 0x000fe200000e0000 */
[----:B------:R-:W-:Y:S01]  /*7110*/  FMUL.FTZ R9, R8, R9 ;  /* 0x0000000908097220 */ /* 0x000fe20000410000 */
[----:B------:R-:W-:Y:S01]  /*7120*/  ISETP.GT.AND P0, PT, R18, 0xf, PT ;  /* 0x0000000f1200780c */ /* 0x000fe20003f04270 */
[----:B------:R-:W-:Y:S01]  /*7130*/  FFMA.FTZ R3, R252, UR18, R3 ;  /* 0x00000012fc037c23 */ /* 0x000fe20008010003 */
[----:B------:R-:W0:Y:S01]  /*7140*/  SHFL.DOWN PT, R121, R6, 0x10, 0x1f ;  /* 0x0a001f0006797f89 */ /* 0x000e2200000e0000 */
[----:B------:R-:W-:-:S02]  /*7150*/  FADD.FTZ R86, R117, R86 ;  /* 0x0000005675567221 */ /* 0x000fc40000010000 */
[----:B------:R-:W-:Y:S01]  /*7160*/  FADD.FTZ R130, R115, R130 ;  /* 0x0000008273827221 */ /* 0x000fe20000010000 */
[----:B------:R-:W1:Y:S01]  /*7170*/  SHFL.DOWN PT, R10, R5, 0x10, 0x1f ;  /* 0x0a001f00050a7f89 */ /* 0x000e6200000e0000 */
[----:B------:R-:W-:Y:S02]  /*7180*/  FFMA.FTZ R115, R43, R244, R2 ;  /* 0x000000f42b737223 */ /* 0x000fe40000010002 */
[----:B------:R-:W-:Y:S01]  /*7190*/  FMUL.FTZ R2, R157, UR19 ;  /* 0x000000139d027c20 */ /* 0x000fe20008410000 */
[----:B------:R-:W2:Y:S01]  /*71a0*/  SHFL.DOWN PT, R117, R4, 0x10, 0x1f ;  /* 0x0a001f0004757f89 */ /* 0x000ea200000e0000 */
[----:B------:R-:W-:Y:S02]  /*71b0*/  FFMA.FTZ R3, R3, R206, R9 ;  /* 0x000000ce03037223 */ /* 0x000fe40000010009 */
[----:B------:R-:W-:Y:S02]  /*71c0*/  FADD.FTZ R126, R115, R126 ;  /* 0x0000007e737e7221 */ /* 0x000fe40000010000 */
[----:B------:R-:W-:-:S02]  /*71d0*/  FFMA.FTZ R9, R155, UR18, -R2 ;  /* 0x000000129b097c23 */ /* 0x000fc40008010802 */
[----:B------:R-:W-:Y:S02]  /*71e0*/  FFMA.FTZ R115, R41, R252, R3 ;  /* 0x000000fc29737223 */ /* 0x000fe40000010003 */
[----:B------:R-:W-:Y:S02]  /*71f0*/  FMUL.FTZ R3, R174, UR19 ;  /* 0x00000013ae037c20 */ /* 0x000fe40008410000 */
[----:B------:R-:W-:Y:S02]  /*7200*/  FMUL.FTZ R164, R164, R9 ;  /* 0x00000009a4a47220 */ /* 0x000fe40000410000 */
[----:B------:R-:W-:Y:S02]  /*7210*/  FFMA.FTZ R9, R158, UR18, -R3 ;  /* 0x000000129e097c23 */ /* 0x000fe40008010803 */
[----:B------:R-:W-:Y:S02]  /*7220*/  FFMA.FTZ R11, R11, R208, R170 ;  /* 0x000000d00b0b7223 */ /* 0x000fe400000100aa */
[----:B------:R-:W-:-:S02]  /*7230*/  FMUL.FTZ R3, R179, UR19 ;  /* 0x00000013b3037c20 */ /* 0x000fc40008410000 */
[----:B------:R-:W-:Y:S02]  /*7240*/  FFMA.FTZ R11, R42, R246, R11 ;  /* 0x000000f62a0b7223 */ /* 0x000fe4000001000b */
[----:B------:R-:W-:Y:S02]  /*7250*/  FMUL.FTZ R168, R168, R9 ;  /* 0x00000009a8a87220 */ /* 0x000fe40000410000 */
[----:B------:R-:W-:Y:S02]  /*7260*/  FFMA.FTZ R3, R220, UR18, -R3 ;  /* 0x00000012dc037c23 */ /* 0x000fe40008010803 */
[----:B------:R-:W-:Y:S02]  /*7270*/  FMUL.FTZ R2, R155, UR19 ;  /* 0x000000139b027c20 */ /* 0x000fe40008410000 */
[----:B------:R-:W-:Y:S02]  /*7280*/  FMUL.FTZ R9, R158, UR19 ;  /* 0x000000139e097c20 */ /* 0x000fe40008410000 */
[----:B------:R-:W-:-:S02]  /*7290*/  FMUL.FTZ R220, R220, UR19 ;  /* 0x00000013dcdc7c20 */ /* 0x000fc40008410000 */
[----:B------:R-:W-:Y:S02]  /*72a0*/  FADD.FTZ R122, R11, R122 ;  /* 0x0000007a0b7a7221 */ /* 0x000fe40000010000 */
[----:B------:R-:W-:Y:S02]  /*72b0*/  FMUL.FTZ R166, R166, R3 ;  /* 0x00000003a6a67220 */ /* 0x000fe40000410000 */
[----:B------:R-:W-:Y:S02]  /*72c0*/  FFMA.FTZ R11, R157, UR18, R2 ;  /* 0x000000129d0b7c23 */ /* 0x000fe40008010002 */
[----:B------:R-:W-:Y:S02]  /*72d0*/  FFMA.FTZ R9, R174, UR18, R9 ;  /* 0x00000012ae097c23 */ /* 0x000fe40008010009 */
[----:B------:R-:W-:Y:S02]  /*72e0*/  FFMA.FTZ R3, R179, UR18, R220 ;  /* 0x00000012b3037c23 */ /* 0x000fe400080100dc */
[----:B0-----:R-:W-:-:S02]  /*72f0*/  @!P0 FADD.FTZ R6, R6, R121 ;  /* 0x0000007906068221 */ /* 0x001fc40000010000 */
[----:B------:R-:W-:Y:S02]  /*7300*/  @!P0 FADD.FTZ R7, R7, R148 ;  /* 0x0000009407078221 */ /* 0x000fe40000010000 */
[----:B-1----:R-:W-:Y:S02]  /*7310*/  @!P0 FADD.FTZ R5, R5, R10 ;  /* 0x0000000a05058221 */ /* 0x002fe40000010000 */
[----:B--2---:R-:W-:Y:S02]  /*7320*/  @!P0 FADD.FTZ R4, R4, R117 ;  /* 0x0000007504048221 */ /* 0x004fe40000010000 */
[----:B------:R-:W-:Y:S02]  /*7330*/  FFMA.FTZ R11, R11, R204, R164 ;  /* 0x000000cc0b0b7223 */ /* 0x000fe400000100a4 */
[----:B------:R-:W-:Y:S01]  /*7340*/  FFMA.FTZ R9, R9, R202, R168 ;  /* 0x000000ca09097223 */ /* 0x000fe200000100a8 */
[----:B------:R0:W-:Y:S01]  /*7350*/  @!P1 STS.128 [0x860], R4 ;  /* 0x00086004ff009388 */ /* 0x0001e20000000c00 */
        /* <DEDUP_REMOVED lines=21> */
[----:B0-----:R-:W-:Y:S02]  /*74b0*/  ULDC UR18, c[0x0][0x174] ;  /* 0x00005d0000127ab9 */ /* 0x001fe40000000800 */
[----:B------:R-:W-:-:S06]  /*74c0*/  UISETP.NE.AND UP0, UPT, UR24, UR18, UPT ;  /* 0x000000121800728c */ /* 0x000fcc000bf05270 */
[----:B------:R-:W-:-:S13]  /*74d0*/  PLOP3.LUT P0, PT, PT, PT, UP0, 0x80, 0x0 ;  /* 0x000000000000781c */ /* 0x000fda0003f0f008 */
[----:B------:R-:W0:Y:S04]  /*74e0*/  @P0 LDS.64 R2, [UR9+0x35a0] ;  /* 0x0035a009ff020984 */ /* 0x000e280008000a00 */
[----:B------:R-:W1:Y:S01]  /*74f0*/  @P0 LDS.64 R8, [UR9+0x2da0] ;  /* 0x002da009ff080984 */ /* 0x000e620008000a00 */
[----:B0-----:R-:W-:Y:S02]  /*7500*/  @P0 FADD.FTZ R7, R7, R3 ;  /* 0x0000000307070221 */ /* 0x001fe40000010000 */
[----:B------:R-:W-:Y:S02]  /*7510*/  @P0 FADD.FTZ R6, R6, R2 ;  /* 0x0000000206060221 */ /* 0x000fe40000010000 */
[----:B-1----:R-:W-:Y:S02]  /*7520*/  @P0 FADD.FTZ R5, R5, R9 ;  /* 0x0000000905050221 */ /* 0x002fe40000010000 */
[----:B------:R-:W-:Y:S01]  /*7530*/  @P0 FADD.FTZ R4, R4, R8 ;  /* 0x0000000804040221 */ /* 0x000fe20000010000 */
[----:B------:R0:W-:Y:S04]  /*7540*/  STS.64 [UR9+0x35a0], R6 ;  /* 0x0035a006ff007988 */ /* 0x0001e80008000a09 */
[----:B------:R0:W-:Y:S02]  /*7550*/  STS.64 [UR9+0x2da0], R4 ;  /* 0x002da004ff007988 */ /* 0x0001e40008000a09 */
.L_x_8121:
[----:B0-----:R-:W-:Y:S05]  /*7560*/  BSYNC B0 ;  /* 0x0000000000007941 */ /* 0x001fea0003800000 */
.L_x_8120:
[----:B------:R-:W-:Y:S02]  /*7570*/  ULDC.64 UR18, c[0x0][0x1c0] ;  /* 0x0000700000127ab9 */ /* 0x000fe40000000a00 */
[----:B------:R-:W-:-:S02]  /*7580*/  ULEA UR35, UP0, UR18, UR35, 0x3 ;  /* 0x0000002312237291 */ /* 0x000fc4000f80183f */
[----:B------:R-:W-:Y:S02]  /*7590*/  UIADD3 UR8, UR8, 0x1, URZ ;  /* 0x0000000108087890 */ /* 0x000fe4000fffe03f */
[----:B------:R-:W-:Y:S02]  /*75a0*/  ULEA.HI.X UR38, UR18, UR38, UR19, 0x3, UP0 ;  /* 0x0000002612267291 */ /* 0x000fe400080f1c13 */
[----:B------:R-:W-:Y:S02]  /*75b0*/  ULDC.64 UR20, c[0x0][0x1a0] ;  /* 0x0000680000147ab9 */ /* 0x000fe40000000a00 */
[----:B------:R-:W-:Y:S02]  /*75c0*/  ULDC UR18, c[0x0][0x16c] ;  /* 0x00005b0000127ab9 */ /* 0x000fe40000000800 */
[----:B------:R-:W-:Y:S02]  /*75d0*/  UISETP.GE.AND UP0, UPT, UR8, UR18, UPT ;  /* 0x000000120800728c */ /* 0x000fe4000bf06270 */
[----:B------:R-:W-:-:S02]  /*75e0*/  ULEA UR34, UP1, UR20, UR34, 0x3 ;  /* 0x0000002214227291 */ /* 0x000fc4000f82183f */
[----:B------:R-:W-:Y:S02]  /*75f0*/  ULDC.64 UR22, c[0x0][0x188] ;  /* 0x0000620000167ab9 */ /* 0x000fe40000000a00 */
[----:B------:R-:W-:Y:S01]  /*7600*/  PLOP3.LUT P0, PT, PT, PT, UP0, 0x80, 0x0 ;  /* 0x000000000000781c */ /* 0x000fe20003f0f008 */
[----:B------:R-:W-:Y:S02]  /*7610*/  ULEA.HI.X UR37, UR20, UR37, UR21, 0x3, UP1 ;  /* 0x0000002514257291 */ /* 0x000fe400088f1c15 */
[----:B------:R-:W-:Y:S02]  /*7620*/  ULEA UR31, UP2, UR22, UR31, 0x3 ;  /* 0x0000001f161f7291 */ /* 0x000fe4000f84183f */
[----:B------:R-:W-:Y:S02]  /*7630*/  UIADD3 UR44, UP1, UR44, 0x10, URZ ;  /* 0x000000102c2c7890 */ /* 0x000fe4000ff3e03f */
[----:B------:R-:W-:Y:S02]  /*7640*/  ULEA.HI.X UR36, UR22, UR36, UR23, 0x3, UP2 ;  /* 0x0000002416247291 */ /* 0x000fe400090f1c17 */
[----:B------:R-:W-:-:S02]  /*7650*/  UIADD3 UR9, UR9, 0x8, URZ ;  /* 0x0000000809097890 */ /* 0x000fc4000fffe03f */
[----:B------:R-:W-:Y:S02]  /*7660*/  UIADD3 UR7, UR7, 0x10, URZ ;  /* 0x0000001007077890 */ /* 0x000fe4000fffe03f */
[----:B------:R-:W-:Y:S02]  /*7670*/  UIADD3 UR39, UR39, 0x1, URZ ;  /* 0x0000000127277890 */ /* 0x000fe4000fffe03f */
[----:B------:R-:W-:Y:S01]  /*7680*/  UIADD3.X UR45, URZ, UR45, URZ, UP1, !UPT ;  /* 0x0000002d3f2d7290 */ /* 0x000fe20008ffe43f */
[----:B------:R-:W-:Y:S01]  /*7690*/  @P0 CALL.REL.NOINC `(.L_x_8107) ;  /* 0x0000001000000944 */ /* 0x000fe20003c00000 */
[----:B------:R-:W-:Y:S05]  /*76a0*/  BRA `(.L_x_8122) ;  /* 0xffffab8000007947 */ /* 0x000fea000383ffff */
.L_x_8107:
        /* <DEDUP_REMOVED lines=13> */
[----:B------:R-:W-:Y:S02]  /*7780*/  UIMAD.WIDE.U32 UR18, UR40, UR8, URZ ;  /* 0x00000008281272a5 */ /* 0x000fe4000f8e003f */
[----:B------:R-:W-:Y:S02]  /*7790*/  UIMAD UR20, UR40, UR9, UR7 ;  /* 0x00000009281472a4 */ /* 0x000fe4000f8e0207 */
[----:B------:R-:W-:Y:S02]  /*77a0*/  UIMAD UR21, UR41, UR22, URZ ;  /* 0x00000016291572a4 */ /* 0x000fe4000f8e023f */
[----:B------:R-:W-:Y:S01]  /*77b0*/  UIMAD.WIDE.U32 UR8, UR40, UR22, URZ ;  /* 0x00000016280872a5 */ /* 0x000fe2000f8e003f */
[----:B------:R-:W-:Y:S01]  /*77c0*/  STS [R37.X4], R80 ;  /* 0x0000005025007388 */ /* 0x000fe20000004800 */
[----:B------:R-:W-:-:S02]  /*77d0*/  UIMAD UR7, UR6, -0x200, UR42 ;  /* 0xfffffe00060778a4 */ /* 0x000fc4000f8e022a */
[----:B------:R-:W-:Y:S01]  /*77e0*/  UIMAD UR23, UR40, UR23, UR21 ;  /* 0x00000017281772a4 */ /* 0x000fe2000f8e0215 */
        /* <DEDUP_REMOVED lines=50> */
.L_x_8124:
[----:B------:R-:W-:Y:S05]  /*7b10*/  BSYNC B0 ;  /* 0x0000000000007941 */ /* 0x000fea0003800000 */
.L_x_8123:
[----:B------:R-:W-:Y:S01]  /*7b20*/  ULDC.64 UR20, c[0x0][0x2e0] ;  /* 0x0000b80000147ab9 */ /* 0x000fe20000000a00 */
[C---:B------:R-:W-:Y:S01]  /*7b30*/  LEA R2, P2, R19.reuse, c[0x0][0x330], 0x2 ;  /* 0x0000cc0013027a11 */ /* 0x040fe200078410ff */
[----:B------:R-:W-:Y:S01]  /*7b40*/  UMOV UR19, UR22 ;  /* 0x0000001600137c82 */ /* 0x000fe20008000000 */
[C---:B------:R-:W-:Y:S01]  /*7b50*/  LOP3.LUT R65, R19.reuse, 0x20, RZ, 0xfc, !PT ;  /* 0x0000002013417812 */ /* 0x040fe200078efcff */
[----:B------:R-:W-:Y:S01]  /*7b60*/  UIMAD.WIDE.U32 UR18, UR16, UR20, UR18 ;  /* 0x00000014101272a5 */ /* 0x000fe2000f8e0012 */
[C---:B------:R-:W-:Y:S01]  /*7b70*/  LEA.HI.X R3, R19.reuse, c[0x0][0x334], R10, 0x2, P2 ;  /* 0x0000cd0013037a11 */ /* 0x040fe200010f140a */
[----:B------:R-:W-:Y:S01]  /*7b80*/  UIMAD UR22, UR17, UR20, URZ ;  /* 0x00000014111672a4 */ /* 0x000fe2000f8e023f */
[C---:B------:R-:W-:Y:S01]  /*7b90*/  LOP3.LUT R67, R19.reuse, 0x40, RZ, 0xfc, !PT ;  /* 0x0000004013437812 */ /* 0x040fe200078efcff */
[----:B------:R-:W-:Y:S01]  /*7ba0*/  UIADD3 UR31, UP0, UR7, UR18, URZ ;  /* 0x00000012071f7290 */ /* 0x000fe2000ff1e03f */
[----:B------:R-:W-:Y:S01]  /*7bb0*/  LOP3.LUT R69, R19, 0x60, RZ, 0xfc, !PT ;  /* 0x0000006013457812 */ /* 0x000fe200078efcff */
[----:B------:R-:W-:Y:S01]  /*7bc0*/  USHF.R.S32.HI UR20, URZ, 0x1f, UR7 ;  /* 0x0000001f3f147899 */ /* 0x000fe20008011407 */
[-C--:B------:R-:W-:Y:S01]  /*7bd0*/  ISETP.GE.AND P1, PT, R65, R8.reuse, PT ;  /* 0x000000084100720c */ /* 0x080fe20003f26270 */
[----:B------:R-:W-:Y:S01]  /*7be0*/  UIMAD UR18, UR16, UR21, UR22 ;  /* 0x00000015101272a4 */ /* 0x000fe2000f8e0216 */
[----:B------:R-:W-:Y:S01]  /*7bf0*/  ISETP.GE.AND P4, PT, R69, R8, PT ;  /* 0x000000084500720c */ /* 0x000fe20003f86270 */
[----:B------:R-:W-:Y:S01]  /*7c00*/  BSSY B0, `(.L_x_8125) ;  /* 0x0000076000007945 */ /* 0x000fe20003800000 */
[----:B0-----:R-:W-:Y:S01]  /*7c10*/  MOV R6, UR31 ;  /* 0x0000001f00067c02 */ /* 0x001fe20008000f00 */
[----:B------:R-:W-:Y:S01]  /*7c20*/  UIADD3.X UR18, UR20, UR18, UR19, UP0, !UPT ;  /* 0x0000001214127290 */ /* 0x000fe200087fe413 */
[----:B------:R-:W-:-:S02]  /*7c30*/  LOP3.LUT R73, R19, 0x80, RZ, 0xfc, !PT ;  /* 0x0000008013497812 */ /* 0x000fc400078efcff */
[C---:B------:R-:W-:Y:S02]  /*7c40*/  LEA R2, P2, R6.reuse, R2, 0x2 ;  /* 0x0000000206027211 */ /* 0x040fe400078410ff */
[C---:B------:R-:W-:Y:S02]  /*7c50*/  LOP3.LUT R75, R19.reuse, 0xa0, RZ, 0xfc, !PT ;  /* 0x000000a0134b7812 */ /* 0x040fe400078efcff */
[----:B------:R-:W-:Y:S01]  /*7c60*/  MOV R7, UR18 ;  /* 0x0000001200077c02 */ /* 0x000fe20008000f00 */
[----:B------:R-:W-:Y:S01]  /*7c70*/  UIADD3 UR18, UR9, UR23, URZ ;  /* 0x0000001709127290 */ /* 0x000fe2000fffe03f */
[----:B------:R-:W-:Y:S02]  /*7c80*/  LOP3.LUT R77, R19, 0xc0, RZ, 0xfc, !PT ;  /* 0x000000c0134d7812 */ /* 0x000fe400078efcff */
[----:B------:R-:W-:Y:S01]  /*7c90*/  LEA.HI.X R3, R6, R3, R7, 0x2, P2 ;  /* 0x0000000306037211 */ /* 0x000fe200010f1407 */
[----:B------:R-:W-:Y:S01]  /*7ca0*/  FADD.FTZ R7, R71, R16 ;  /* 0x0000001047077221 */ /* 0x000fe20000010000 */
[----:B------:R-:W-:-:S02]  /*7cb0*/  ISETP.GE.AND P2, PT, R67, R8, PT ;  /* 0x000000084300720c */ /* 0x000fc40003f46270 */
[C---:B------:R-:W-:Y:S01]  /*7cc0*/  LOP3.LUT R79, R19.reuse, 0xe0, RZ, 0xfc, !PT ;  /* 0x000000e0134f7812 */ /* 0x040fe200078efcff */
[----:B------:R-:W-:Y:S01]  /*7cd0*/  @!P1 STG.E [R2.64+-0x780], R11 ;  /* 0xfff8800b02009986 */ /* 0x000fe2000c101920 */
[----:B------:R-:W-:Y:S01]  /*7ce0*/  LOP3.LUT R81, R19, 0x100, RZ, 0xfc, !PT ;  /* 0x0000010013517812 */ /* 0x000fe200078efcff */
[----:B------:R-:W-:Y:S01]  /*7cf0*/  FADD.FTZ R7, R7, R82 ;  /* 0x0000005207077221 */ /* 0x000fe20000010000 */
[----:B------:R-:W-:Y:S01]  /*7d00*/  LOP3.LUT R83, R19, 0x120, RZ, 0xfc, !PT ;  /* 0x0000012013537812 */ /* 0x000fe200078efcff */
[----:B------:R-:W-:Y:S01]  /*7d10*/  @!P4 STG.E [R2.64+-0x680], R39 ;  /* 0xfff980270200c986 */ /* 0x000fe2000c101920 */
[-C--:B------:R-:W-:Y:S01]  /*7d20*/  ISETP.GE.AND P5, PT, R73, R8.reuse, PT ;  /* 0x000000084900720c */ /* 0x080fe20003fa6270 */
[----:B------:R-:W-:Y:S01]  /*7d30*/  FADD.FTZ R7, R7, R116 ;  /* 0x0000007407077221 */ /* 0x000fe20000010000 */
[-C--:B------:R-:W-:Y:S02]  /*7d40*/  ISETP.GE.AND P6, PT, R75, R8.reuse, PT ;  /* 0x000000084b00720c */ /* 0x080fe40003fc6270 */
[-C--:B------:R-:W-:Y:S01]  /*7d50*/  ISETP.GE.AND P1, PT, R77, R8.reuse, PT ;  /* 0x000000084d00720c */ /* 0x080fe20003f26270 */
[----:B------:R-:W-:Y:S01]  /*7d60*/  @!P2 STG.E [R2.64+-0x700], R13 ;  /* 0xfff9000d0200a986 */ /* 0x000fe2000c101920 */
[-C--:B------:R-:W-:Y:S01]  /*7d70*/  ISETP.GE.AND P2, PT, R79, R8.reuse, PT ;  /* 0x000000084f00720c */ /* 0x080fe20003f46270 */
[----:B------:R-:W-:Y:S01]  /*7d80*/  FADD.FTZ R7, R7, R118 ;  /* 0x0000007607077221 */ /* 0x000fe20000010000 */
[----:B------:R-:W-:-:S02]  /*7d90*/  ISETP.GE.AND P3, PT, R81, R8, PT ;  /* 0x000000085100720c */ /* 0x000fc40003f66270 */
[-C--:B------:R-:W-:Y:S01]  /*7da0*/  ISETP.GE.AND P4, PT, R83, R8.reuse, PT ;  /* 0x000000085300720c */ /* 0x080fe20003f86270 */
[----:B------:R-:W-:Y:S01]  /*7db0*/  FADD.FTZ R7, R7, R122 ;  /* 0x0000007a07077221 */ /* 0x000fe20000010000 */
[C---:B------:R-:W-:Y:S01]  /*7dc0*/  LOP3.LUT R85, R19.reuse, 0x140, RZ, 0xfc, !PT ;  /* 0x0000014013557812 */ /* 0x040fe200078efcff */
[----:B------:R-:W-:Y:S01]  /*7dd0*/  @!P5 STG.E [R2.64+-0x600], R41 ;  /* 0xfffa00290200d986 */ /* 0x000fe2000c101920 */
[----:B------:R-:W-:Y:S01]  /*7de0*/  LOP3.LUT R87, R19, 0x160, RZ, 0xfc, !PT ;  /* 0x0000016013577812 */ /* 0x000fe200078efcff */
        /* <DEDUP_REMOVED lines=19> */
[----:B------:R-:W-:Y:S01]  /*7f20*/  ISETP.GE.AND P4, PT, R91, R8, PT ;  /* 0x000000085b00720c */ /* 0x000fe20003f86270 */
[----:B------:R-:W-:-:S02]  /*7f30*/  FADD.FTZ R7, R7, R114 ;  /* 0x0000007207077221 */ /* 0x000fc40000010000 */
[----:B------:R-:W-:Y:S02]  /*7f40*/  @!P1 STG.E [R2.64+-0x200], R57 ;  /* 0xfffe003902009986 */ /* 0x000fe4000c101920 */
[----:B------:R-:W-:Y:S02]  /*7f50*/  FADD.FTZ R7, R7, R0 ;  /* 0x0000000007077221 */ /* 0x000fe40000010000 */
[----:B------:R-:W-:Y:S02]  /*7f60*/  @!P2 STG.E [R2.64+-0x280], R55 ;  /* 0xfffd80370200a986 */ /* 0x000fe4000c101920 */
[----:B------:R-:W-:Y:S02]  /*7f70*/  FADD.FTZ R7, R7, R140 ;  /* 0x0000008c07077221 */ /* 0x000fe40000010000 */
[----:B------:R-:W-:Y:S02]  /*7f80*/  @!P3 STG.E [R2.64+-0x300], R53 ;  /* 0xfffd00350200b986 */ /* 0x000fe4000c101920 */
[----:B------:R-:W-:-:S02]  /*7f90*/  FADD.FTZ R7, R7, R88 ;  /* 0x0000005807077221 */ /* 0x000fc40000010000 */
[----:B------:R-:W-:Y:S02]  /*7fa0*/  @!P4 STG.E [R2.64+-0x180], R59 ;  /* 0xfffe803b0200c986 */ /* 0x000fe4000c101920 */
[----:B------:R-:W-:Y:S02]  /*7fb0*/  FADD.FTZ R7, R7, R134 ;  /* 0x0000008607077221 */ /* 0x000fe40000010000 */
[----:B------:R-:W-:Y:S02]  /*7fc0*/  @!P5 STG.E [R2.64+-0x100], R61 ;  /* 0xffff003d0200d986 */ /* 0x000fe4000c101920 */
[----:B------:R-:W-:Y:S02]  /*7fd0*/  FADD.FTZ R16, R7, R128 ;  /* 0x0000008007107221 */ /* 0x000fe40000010000 */
        /* <DEDUP_REMOVED lines=16> */
[----:B0-----:R-:W-:-:S03]  /*80e0*/  IADD3 R0, P1, R19, -0x1e0, RZ ;  /* 0xfffffe2013007810 */ /* 0x001fc60007f3e0ff */
[----:B------:R-:W-:Y:S01]  /*80f0*/  STS [R37.X4+0x38], R134 ;  /* 0x0000388625007388 */ /* 0x000fe20000004800 */
[----:B------:R-:W-:-:S03]  /*8100*/  IADD3.X R7, R10, -0x1, RZ, P1, !PT ;  /* 0xffffffff0a077810 */ /* 0x000fc60000ffe4ff */
        /* <DEDUP_REMOVED lines=27> */
[----:B------:R-:W-:Y:S02]  /*82c0*/  MOV R3, R5 ;  /* 0x0000000500037202 */ /* 0x000fe40000000f00 */
[----:B------:R-:W-:Y:S01]  /*82d0*/  MOV R5, UR16 ;  /* 0x0000001000057c02 */ /* 0x000fe20008000f00 */
[----:B------:R-:W-:Y:S02]  /*82e0*/  UIMAD UR19, UR16, UR35, UR19 ;  /* 0x00000023101372a4 */ /* 0x000fe4000f8e0213 */
[----:B------:R-:W-:-:S05]  /*82f0*/  IMAD.WIDE.U32 R2, R19, c[0x0][0x2f8], R2 ;  /* 0x0000be0013027a25 */ /* 0x000fca00078e0002 */
[----:B------:R-:W-:-:S05]  /*8300*/  IADD3 R3, R3, UR23, RZ ;  /* 0x0000001703037c10 */ /* 0x000fca000fffe0ff */
[----:B------:R-:W-:-:S05]  /*8310*/  IMAD.WIDE.U32 R2, R5, c[0x0][0x300], R2 ;  /* 0x0000c00005027a25 */ /* 0x000fca00078e0002 */
[----:B------:R-:W-:Y:S02]  /*8320*/  IADD3 R3, R3, UR19, RZ ;  /* 0x0000001303037c10 */ /* 0x000fe4000fffe0ff */
[----:B------:R-:W-:-:S04]  /*8330*/  LEA R4, P0, R2, c[0x0][0x340], 0x2 ;  /* 0x0000d00002047a11 */ /* 0x000fc800078010ff */
[----:B------:R-:W-:-:S05]  /*8340*/  LEA.HI.X R5, R2, c[0x0][0x344], R3, 0x2, P0 ;  /* 0x0000d10002057a11 */ /* 0x000fca00000f1403 */
[----:B------:R0:W-:Y:S04]  /*8350*/  STG.E [R4.64], R21 ;  /* 0x0000001504007986 */ /* 0x0001e8000c101920 */
.L_x_8126:
[----:B------:R-:W-:Y:S05]  /*8360*/  BSYNC B0 ;  /* 0x0000000000007941 */ /* 0x000fea0003800000 */
.L_x_8125:
        /* <DEDUP_REMOVED lines=54> */
.L_x_8106:
[----:B------:R-:W-:Y:S02]  /*86d0*/  ISETP.NE.U32.AND P0, PT, RZ, c[0x0][0x328], PT ;  /* 0x0000ca00ff007a0c */ /* 0x000fe40003f05070 */
[----:B------:R-:W-:Y:S02]  /*86e0*/  ISETP.NE.U32.AND P2, PT, RZ, c[0x0][0x348], PT ;  /* 0x0000d200ff007a0c */ /* 0x000fe40003f45070 */
[----:B------:R-:W-:Y:S02]  /*86f0*/  ISETP.NE.AND.EX P1, PT, RZ, c[0x0][0x32c], PT, P0 ;  /* 0x0000cb00ff007a0c */ /* 0x000fe40003f25300 */
[----:B------:R-:W-:-:S11]  /*8700*/  ISETP.NE.AND.EX P0, PT, RZ, c[0x0][0x34c], PT, P2 ;  /* 0x0000d300ff007a0c */ /* 0x000fd60003f05320 */
[----:B------:R-:W-:Y:S05]  /*8710*/  @!P1 BRA `(.L_x_8128) ;  /* 0x0000016000009947 */ /* 0x000fea0003800000 */
[----:B------:R-:W3:Y:S01]  /*8720*/  SHFL.DOWN P1, R0, R15, 0x1, 0x1f ;  /* 0x08201f000f007f89 */ /* 0x000ee20000020000 */
[----:B------:R-:W-:Y:S03]  /*8730*/  BSSY B0, `(.L_x_8128) ;  /* 0x0000014000007945 */ /* 0x000fe60003800000 */
[----:B------:R-:W4:Y:S01]  /*8740*/  S2R R6, SR_LANEID ;  /* 0x0000000000067919 */ /* 0x000f220000000000 */
[----:B---3--:R-:W-:Y:S01]  /*8750*/  @P1 FADD R0, R0, R15 ;  /* 0x0000000f00001221 */ /* 0x008fe20000000000 */
[----:B----4-:R-:W-:-:S04]  /*8760*/  ISETP.NE.AND P2, PT, R6, RZ, PT ;  /* 0x000000ff0600720c */ /* 0x010fc80003f45270 */
[----:B------:R-:W3:Y:S04]  /*8770*/  SHFL.DOWN P1, R3, R0, 0x2, 0x1f ;  /* 0x08401f0000037f89 */ /* 0x000ee80000020000 */
[----:B------:R-:W4:Y:S01]  /*8780*/  S2R R6, SR_TID.X ;  /* 0x0000000000067919 */ /* 0x000f220000002100 */
[----:B---3--:R-:W-:-:S05]  /*8790*/  @P1 FADD R3, R0, R3 ;  /* 0x0000000300031221 */ /* 0x008fca0000000000 */
[----:B0-----:R-:W0:Y:S02]  /*87a0*/  SHFL.DOWN P1, R2, R3, 0x4, 0x1f ;  /* 0x08801f0003027f89 */ /* 0x001e240000020000 */
[----:B0-----:R-:W-:-:S05]  /*87b0*/  @P1 FADD R2, R3, R2 ;  /* 0x0000000203021221 */ /* 0x001fca0000000000 */
[----:B------:R-:W0:Y:S02]  /*87c0*/  SHFL.DOWN P1, R5, R2, 0x8, 0x1f ;  /* 0x09001f0002057f89 */ /* 0x000e240000020000 */
[----:B0-----:R-:W-:-:S05]  /*87d0*/  @P1 FADD R5, R2, R5 ;  /* 0x0000000502051221 */ /* 0x001fca0000000000 */
[----:B------:R-:W0:Y:S02]  /*87e0*/  SHFL.DOWN P1, R4, R5, 0x10, 0x1f ;  /* 0x0a001f0005047f89 */ /* 0x000e240000020000 */
[----:B0-----:R-:W-:Y:S01]  /*87f0*/  @P1 FADD R4, R5, R4 ;  /* 0x0000000405041221 */ /* 0x001fe20000000000 */
[----:B----4-:R-:W-:-:S04]  /*8800*/  ISETP.NE.AND P1, PT, R6, RZ, PT ;  /* 0x000000ff0600720c */ /* 0x010fc80003f25270 */
[----:B------:R0:W-:Y:S04]  /*8810*/  @!P2 STS [0x854], R4 ;  /* 0x00085404ff00a388 */ /* 0x0001e80000000800 */
[----:B------:R-:W-:Y:S06]  /*8820*/  BAR.SYNC.DEFER_BLOCKING 0x0 ;  /* 0x0000000000007b1d */ /* 0x000fec0000010000 */
[----:B------:R-:W-:Y:S05]  /*8830*/  @P1 BRA `(.L_x_8129) ;  /* 0x0000003000001947 */ /* 0x000fea0003800000 */
[----:B0-----:R-:W-:Y:S02]  /*8840*/  MOV R2, UR12 ;  /* 0x0000000c00027c02 */ /* 0x001fe40008000f00 */
[----:B------:R-:W-:-:S05]  /*8850*/  MOV R3, UR13 ;  /* 0x0000000d00037c02 */ /* 0x000fca0008000f00 */
[----:B------:R0:W-:Y:S02]  /*8860*/  RED.E.ADD.F32.FTZ.RN.STRONG.GPU [R2.64], R4 ;  /* 0x000000040200798e */ /* 0x0001e4000c10e7a0 */
.L_x_8129:
[----:B0-----:R-:W-:Y:S05]  /*8870*/  BSYNC B0 ;  /* 0x0000000000007941 */ /* 0x001fea0003800000 */
.L_x_8128:
        /* <DEDUP_REMOVED lines=8> */
[----:B------:R-:W0:Y:S02]  /*8900*/  SHFL.DOWN P0, R0, R3, 0x2, 0x1f ;  /* 0x08401f0003007f89 */ /* 0x000e240000000000 */
[----:B0-----:R-:W-:-:S05]  /*8910*/  @P0 FADD R0, R3, R0 ;  /* 0x0000000003000221 */ /* 0x001fca0000000000 */
[----:B------:R-:W0:Y:S02]  /*8920*/  SHFL.DOWN P0, R5, R0, 0x4, 0x1f ;  /* 0x08801f0000057f89 */ /* 0x000e240000000000 */
        /* <DEDUP_REMOVED lines=11> */
[----:B------:R0:W-:Y:S01]  /*89e0*/  RED.E.ADD.F32.FTZ.RN.STRONG.GPU [R2.64], R7 ;  /* 0x000000070200798e */ /* 0x0001e2000c10e7a0 */
[----:B------:R-:W-:Y:S01]  /*89f0*/  HFMA2.MMA R13, -RZ, RZ, 0, 0 ;  /* 0x00000000ff0d7435 */ /* 0x000fe200000001ff */
[----:B------:R-:W-:Y:S05]  /*8a00*/  BRA `(.L_x_8132) ;  /* 0x0000001000007947 */ /* 0x000fea0003800000 */
.L_x_8131:
[----:B------:R-:W3:Y:S02]  /*8a10*/  S2R R13, SR_TID.X ;  /* 0x00000000000d7919 */ /* 0x000ee40000002100 */
.L_x_8132:
[----:B0-----:R-:W-:Y:S05]  /*8a20*/  BSYNC B0 ;  /* 0x0000000000007941 */ /* 0x001fea0003800000 */
.L_x_8130:
[----:B---3--:R-:W-:-:S13]  /*8a30*/  ISETP.GE.AND P0, PT, R13, c[0x0][0x16c], PT ;  /* 0x00005b000d007a0c */ /* 0x008fda0003f06270 */
[----:B------:R-:W-:Y:S05]  /*8a40*/  @P0 EXIT ;  /* 0x000000000000094d */ /* 0x000fea0003800000 */
[----:B------:R-:W-:Y:S01]  /*8a50*/  ULDC.64 UR12, c[0x0][0x1b8] ;  /* 0x00006e00000c7ab9 */ /* 0x000fe20000000a00 */
[----:B------:R-:W-:Y:S01]  /*8a60*/  BSSY B0, `(.L_x_8133) ;  /* 0x0000062000007945 */ /* 0x000fe20003800000 */
[----:B--2---:R-:W-:Y:S02]  /*8a70*/  UIMAD UR4, UR17, UR12, URZ ;  /* 0x0000000c110472a4 */ /* 0x004fe4000f8e023f */
[----:B------:R-:W-:Y:S02]  /*8a80*/  ULDC.64 UR8, c[0x0][0x2a8] ;  /* 0x0000aa0000087ab9 */ /* 0x000fe40000000a00 */
[----:B------:R-:W-:Y:S02]  /*8a90*/  UIMAD UR13, UR16, UR13, UR4 ;  /* 0x0000000d100d72a4 */ /* 0x000fe4000f8e0204 */
[----:B------:R-:W-:Y:S02]  /*8aa0*/  ULDC.64 UR10, c[0x0][0x198] ;  /* 0x00006600000a7ab9 */ /* 0x000fe40000000a00 */
[----:B------:R-:W-:-:S02]  /*8ab0*/  UIMAD UR4, UR17, UR8, URZ ;  /* 0x00000008110472a4 */ /* 0x000fc4000f8e023f */
[----:B-1----:R-:W-:Y:S02]  /*8ac0*/  UIMAD UR5, UR17, UR10, URZ ;  /* 0x0000000a110572a4 */ /* 0x002fe4000f8e023f */
[----:B------:R-:W-:Y:S02]  /*8ad0*/  UIMAD.WIDE.U32 UR6, UR16, UR12, URZ ;  /* 0x0000000c100672a5 */ /* 0x000fe4000f8e003f */
[----:B------:R-:W-:Y:S02]  /*8ae0*/  UIMAD.WIDE.U32 UR20, UR16, UR8, URZ ;  /* 0x00000008101472a5 */ /* 0x000fe4000f8e003f */
[----:B------:R-:W-:Y:S02]  /*8af0*/  UIMAD UR12, UR16, UR9, UR4 ;  /* 0x00000009100c72a4 */ /* 0x000fe4000f8e0204 */
[----:B------:R-:W-:Y:S02]  /*8b00*/  UIMAD.WIDE.U32 UR8, UR16, UR10, URZ ;  /* 0x0000000a100872a5 */ /* 0x000fe4000f8e003f */
[----:B------:R-:W-:-:S02]  /*8b10*/  UIMAD UR14, UR16, UR11, UR5 ;  /* 0x0000000b100e72a4 */ /* 0x000fc4000f8e0205 */
[----:B------:R-:W-:Y:S02]  /*8b20*/  ULDC.64 UR18, c[0x0][0x288] ;  /* 0x0000a20000127ab9 */ /* 0x000fe40000000a00 */
[----:B------:R-:W-:Y:S02]  /*8b30*/  ULDC.64 UR10, c[0x0][0x2c8] ;  /* 0x0000b200000a7ab9 */ /* 0x000fe40000000a00 */
[----:B------:R-:W-:Y:S02]  /*8b40*/  UIMAD UR4, UR17, UR10, URZ ;  /* 0x0000000a110472a4 */ /* 0x000fe4000f8e023f */
[----:B------:R-:W-:Y:S02]  /*8b50*/  UIMAD UR17, UR17, UR18, URZ ;  /* 0x00000012111172a4 */ /* 0x000fe4000f8e023f */
[----:B------:R-:W-:Y:S02]  /*8b60*/  UIMAD.WIDE.U32 UR22, UR16, UR10, URZ ;  /* 0x0000000a101672a5 */ /* 0x000fe4000f8e003f */
        /* <DEDUP_REMOVED lines=8> */
.L_x_8134:
        /* <DEDUP_REMOVED lines=74> */
.L_x_8133:
[----:B------:R-:W-:Y:S05]  /*9090*/  EXIT ;  /* 0x000000000000794d */ /* 0x000fea0003800000 */
.L_x_8135:
        /* <DEDUP_REMOVED lines=14> */
.L_x_14691:


//--------------------- .text._Z25selective_scan_bwd_kernelI32Selective_Scan_bwd_kernel_traitsILi32ELi16ELb0ELb0ELb0ELb0ELb1EfN3c107complexIfEEEEv12SSMParamsBwd --------------------------
	.section	.text._Z25selective_scan_bwd_kernelI32Selective_Scan_bwd_kernel_traitsILi32ELi16ELb0ELb0ELb0ELb0ELb1EfN3c107complexIfEEEEv12SSMParamsBwd,"ax",@progbits
	.sectioninfo	@"SHI_REGISTERS=255"
	.align	128
        .global         _Z25selective_scan_bwd_kernelI32Selective_Scan_bwd_kernel_traitsILi32ELi16ELb0ELb0ELb0ELb0ELb1EfN3c107complexIfEEEEv12SSMParamsBwd
        .type           _Z25selective_scan_bwd_kernelI32Selective_Scan_bwd_kernel_traitsILi32ELi16ELb0ELb0ELb0ELb0ELb1EfN3c107complexIfEEEEv12SSMParamsBwd,@function
        .size           _Z25selective_scan_bwd_kernelI32Selective_Scan_bwd_kernel_traitsILi32ELi16ELb0ELb0ELb0ELb0ELb1EfN3c107complexIfEEEEv12SSMParamsBwd,(.L_x_14692 - _Z25selective_scan_bwd_kernelI32Selective_Scan_bwd_kernel_traitsILi32ELi16ELb0ELb0ELb0ELb0ELb1EfN3c107complexIfEEEEv12SSMParamsBwd)
        .other          _Z25selective_scan_bwd_kernelI32Selective_Scan_bwd_kernel_traitsILi32ELi16ELb0ELb0ELb0ELb0ELb1EfN3c107complexIfEEEEv12SSMParamsBwd,@"STO_CUDA_ENTRY STV_DEFAULT"
_Z25selective_scan_bwd_kernelI32Selective_Scan_bwd_kernel_traitsILi32ELi16ELb0ELb0ELb0ELb0ELb1EfN3c107complexIfEEEEv12SSMParamsBwd:
.text._Z25selective_scan_bwd_kernelI32Selective_Scan_bwd_kernel_traitsILi32ELi16ELb0ELb0ELb0ELb0ELb1EfN3c107complexIfEEEEv12SSMParamsBwd:
        /* <DEDUP_REMOVED lines=30> */
[----:B------:R-:W-:Y:S01]  /*01e0*/  CS2R R14, SRZ ;  /* 0x00000000000e7805 */ /* 0x000fe2000001ff00 */
[----:B------:R-:W-:Y:S02]  /*01f0*/  UISETP.NE.AND.EX UP0, UPT, URZ, UR5, UPT, UP0 ;  /* 0x000000053f00728c */ /* 0x000fe4000bf05300 */
        /* <DEDUP_REMOVED lines=20> */
[----:B------:R-:W-:Y:S02]  /*0340*/  ULDC.64 UR18, c[0x0][0x1d8] ;  /* 0x0000760000127ab9 */ /* 0x000fe40000000a00 */
[----:B------:R-:W-:Y:S02]  /*0350*/  UMOV UR7, URZ ;  /* 0x0000003f00077c82 */ /* 0x000fe40008000000 */
[----:B------:R-:W-:Y:S02]  /*0360*/  @UP2 ULEA.HI.X UR7, UR26, UR21, UR27, 0x2, UP1 ;  /* 0x000000151a072291 */ /* 0x000fe400088f141b */
[----:B------:R-:W-:Y:S02]  /*0370*/  UIMAD UR15, UR27, UR18, URZ ;  /* 0x000000121b0f72a4 */ /* 0x000fe4000f8e023f */
[----:B------:R-:W-:Y:S02]  /*0380*/  ULDC.64 UR20, c[0x0][0x1e8] ;  /* 0x00007a0000147ab9 */ /* 0x000fe40000000a00 */
[----:B------:R-:W-:-:S02]  /*0390*/  UIADD3 UR11, UR11, UR14, URZ ;  /* 0x0000000e0b0b7290 */ /* 0x000fc4000fffe03f */
[----:B------:R-:W-:Y:S02]  /*03a0*/  UIADD3 UR13, UR13, UR16, URZ ;  /* 0x000000100d0d7290 */ /* 0x000fe4000fffe03f */
[----:B------:R-:W-:Y:S02]  /*03b0*/  UIMAD UR17, UR27, UR20, URZ ;  /* 0x000000141b1172a4 */ /* 0x000fe4000f8e023f */
[----:B------:R-:W-:Y:S02]  /*03c0*/  UIMAD UR22, UR26, UR19, UR15 ;  /* 0x000000131a1672a4 */ /* 0x000fe4000f8e020f */
[----:B------:R-:W-:Y:S02]  /*03d0*/  UIMAD.WIDE.U32 UR14, UR26, UR18, UR10 ;  /* 0x000000121a0e72a5 */ /* 0x000fe4000f8e000a */
[----:B------:R-:W-:Y:S02]  /*03e0*/  ULDC UR28, c[0x0][0x174] ;  /* 0x00005d00001c7ab9 */ /* 0x000fe40000000800 */
[----:B------:R-:W-:-:S02]  /*03f0*/  UIMAD.WIDE.U32 UR18, UR26, UR20, UR12 ;  /* 0x000000141a1272a5 */ /* 0x000fc4000f8e000c */
[----:B------:R-:W-:Y:S02]  /*0400*/  ULEA UR20, UR28, 0xfffffe00, 0x9 ;  /* 0xfffffe001c147891 */ /* 0x000fe4000f8e483f */
[----:B------:R-:W-:Y:S02]  /*0410*/  UIMAD UR23, UR26, UR21, UR17 ;  /* 0x000000151a1772a4 */ /* 0x000fe4000f8e0211 */
[----:B------:R-:W-:Y:S02]  /*0420*/  USHF.R.S32.HI UR21, URZ, 0x1f, UR20 ;  /* 0x0000001f3f157899 */ /* 0x000fe40008011414 */
[----:B------:R-:W-:Y:S02]  /*0430*/  ULDC.64 UR16, c[0x0][0x280] ;  /* 0x0000a00000107ab9 */ /* 0x000fe40000000a00 */
[----:B------:R-:W-:Y:S02]  /*0440*/  UIADD3 UR36, UP1, UR20, UR14, URZ ;  /* 0x0000000e14247290 */ /* 0x000fe4000ff3e03f */
[----:B------:R-:W-:-:S02]  /*0450*/  UIMAD UR25, UR27, UR16, URZ ;  /* 0x000000101b1972a4 */ /* 0x000fc4000f8e023f */
[----:B------:R-:W-:Y:S02]  /*0460*/  UIADD3 UR5, UR5, UR24, URZ ;  /* 0x0000001805057290 */ /* 0x000fe4000fffe03f */
[----:B------:R-:W-:Y:S02]  /*0470*/  ULDC.64 UR12, c[0x0][0x240] ;  /* 0x00009000000c7ab9 */ /* 0x000fe40000000a00 */
[----:B------:R-:W-:Y:S02]  /*0480*/  UIADD3.X UR14, UR21, UR15, UR22, UP1, !UPT ;  /* 0x0000000f150e7290 */ /* 0x000fe40008ffe416 */
[----:B------:R-:W-:Y:S02]  /*0490*/  UIMAD UR25, UR26, UR17, UR25 ;  /* 0x000000111a1972a4 */ /* 0x000fe4000f8e0219 */
[----:B------:R-:W-:Y:S02]  /*04a0*/  ULEA UR37, UP1, UR36, UR12, 0x2 ;  /* 0x0000000c24257291 */ /* 0x000fe4000f82103f */
[----:B------:R-:W-:-:S02]  /*04b0*/  UIMAD.WIDE.U32 UR16, UR26, UR16, UR4 ;  /* 0x000000101a1072a5 */ /* 0x000fc4000f8e0004 */
[----:B------:R-:W-:Y:S02]  /*04c0*/  UIADD3 UR34, UP2, UR20, UR18, URZ ;  /* 0x0000001214227290 */ /* 0x000fe4000ff5e03f */
[----:B------:R-:W-:Y:S02]  /*04d0*/  ULEA.HI.X UR36, UR36, UR13, UR14, 0x2, UP1 ;  /* 0x0000000d24247291 */ /* 0x000fe400088f140e */
[----:B------:R-:W-:Y:S02]  /*04e0*/  UIADD3 UR20, UP1, UR20, UR16, URZ ;  /* 0x0000001014147290 */ /* 0x000fe4000ff3e03f */
[----:B------:R-:W-:Y:S02]  /*04f0*/  ULDC.64 UR12, c[0x0][0x308] ;  /* 0x0000c200000c7ab9 */ /* 0x000fe40000000a00 */
[----:B------:R-:W-:Y:S02]  /*0500*/  ULDC.64 UR10, c[0x0][0x248] ;  /* 0x00009200000a7ab9 */ /* 0x000fe40000000a00 */
[----:B------:R-:W-:-:S02]  /*0510*/  UIADD3.X UR30, UR21, UR17, UR25, UP1, !UPT ;  /* 0x00000011151e7290 */ /* 0x000fc40008ffe419 */
        /* <DEDUP_REMOVED lines=27> */
[----:B------:R-:W-:Y:S01]  /*06d0*/  CS2R R14, SRZ ;  /* 0x00000000000e7805 */ /* 0x000fe2000001ff00 */
[----:B------:R-:W-:Y:S02]  /*06e0*/  UMOV UR6, URZ ;  /* 0x0000003f00067c82 */ /* 0x000fe40008000000 */
[----:B------:R-:W4:Y:S01]  /*06f0*/  S2R R17, SR_LANEID ;  /* 0x0000000000117919 */ /* 0x000f220000000000 */
[----:B---3--:R-:W-:-:S02]  /*0700*/  SHF.L.U32 R0, R16, 0x4, RZ ;  /* 0x0000000410007819 */ /* 0x008fc400000006ff */
[----:B------:R-:W-:Y:S02]  /*0710*/  LOP3.LUT R219, R16, 0x1f, RZ, 0xc0, !PT ;  /* 0x0000001f10db7812 */ /* 0x000fe400078ec0ff */
[----:B------:R-:W-:-:S04]  /*0720*/  LOP3.LUT R3, R0, 0xfffffe00, RZ, 0xc0, !PT ;  /* 0xfffffe0000037812 */ /* 0x000fc800078ec0ff */
[----:B------:R-:W-:-:S04]  /*0730*/  LOP3.LUT R18, R3, 0x1f, R16, 0xf8, !PT ;  /* 0x0000001f03127812 */ /* 0x000fc800078ef810 */
[----:B----4-:R-:W-:Y:S02]  /*0740*/  SHF.R.S32.HI R19, RZ, 0x1f, R18 ;  /* 0x0000001fff137819 */ /* 0x010fe40000011412 */
.L_x_8162:
        /* <DEDUP_REMOVED lines=12> */
[----:B------:R-:W-:Y:S01]  /*0810*/  HFMA2.MMA R31, -RZ, RZ, 0, 0 ;  /* 0x00000000ff1f7435 */ /* 0x000fe200000001ff */
[C---:B------:R-:W-:Y:S01]  /*0820*/  LOP3.LUT R0, R18.reuse, 0x60, RZ, 0xfc, !PT ;  /* 0x0000006012007812 */ /* 0x040fe200078efcff */
[----:B------:R-:W-:Y:S01]  /*0830*/  CS2R R32, SRZ ;  /* 0x0000000000207805 */ /* 0x000fe2000001ff00 */
[C---:B------:R-:W-:Y:S01]  /*0840*/  LEA.HI.X R3, R18.reuse, UR36, R19, 0x2, P1 ;  /* 0x0000002412037c11 */ /* 0x040fe200088f1413 */
        /* <DEDUP_REMOVED lines=8> */
[----:B------:R-:W-:Y:S01]  /*08d0*/  LOP3.LUT R70, R18, 0x140, RZ, 0xfc, !PT ;  /* 0x0000014012467812 */ /* 0x000fe200078efcff */
[----:B------:R0:W3:Y:S01]  /*08e0*/  @!P0 LDG.E R5, [R2.64] ;  /* 0x0000002002058981 */ /* 0x0000e2000c1e1900 */
[----:B------:R-:W-:-:S02]  /*08f0*/  ISETP.GE.AND P6, PT, R9, UR7, PT ;  /* 0x0000000709007c0c */ /* 0x000fc4000bfc6270 */
[----:B------:R-:W-:Y:S01]  /*0900*/  LOP3.LUT R71, R18, 0x160, RZ, 0xfc, !PT ;  /* 0x0000016012477812 */ /* 0x000fe200078efcff */
[----:B------:R0:W4:Y:S01]  /*0910*/  @!P2 LDG.E R4, [R2.64+0x80] ;  /* 0x000080200204a981 */ /* 0x000122000c1e1900 */
[----:B------:R-:W-:Y:S02]  /*0920*/  ISETP.GE.AND P5, PT, R8, UR7, PT ;  /* 0x0000000708007c0c */ /* 0x000fe4000bfa6270 */
        /* <DEDUP_REMOVED lines=12> */
[----:B------:R-:W-:Y:S01]  /*09f0*/  CS2R R40, SRZ ;  /* 0x0000000000287805 */ /* 0x000fe2000001ff00 */
[----:B------:R-:W-:-:S02]  /*0a00*/  ISETP.GE.AND P2, PT, R12, UR7, PT ;  /* 0x000000070c007c0c */ /* 0x000fc4000bf46270 */
[----:B------:R-:W-:Y:S02]  /*0a10*/  MOV R42, RZ ;  /* 0x000000ff002a7202 */ /* 0x000fe40000000f00 */
[----:B------:R-:W-:Y:S01]  /*0a20*/  IADD3 R22, R17, 0x20, RZ ;  /* 0x0000002011167810 */ /* 0x000fe20007ffe0ff */
[----:B------:R0:W2:Y:S01]  /*0a30*/  @!P3 LDG.E R7, [R2.64+0x100] ;  /* 0x000100200207b981 */ /* 0x0000a2000c1e1900 */
[----:B------:R-:W-:Y:S02]  /*0a40*/  ISETP.GE.AND P6, PT, R13, UR7, PT ;  /* 0x000000070d007c0c */ /* 0x000fe4000bfc6270 */
[C---:B------:R-:W-:Y:S01]  /*0a50*/  IADD3 R24, R17.reuse, 0x40, RZ ;  /* 0x0000004011187810 */ /* 0x040fe20007ffe0ff */
[----:B------:R0:W5:Y:S01]  /*0a60*/  @!P4 LDG.E R6, [R2.64+0x180] ;  /* 0x000180200206c981 */ /* 0x000162000c1e1900 */
[----:B------:R-:W-:Y:S02]  /*0a70*/  ISETP.GE.AND P5, PT, R70, UR7, PT ;  /* 0x0000000746007c0c */ /* 0x000fe4000bfa6270 */
[----:B------:R-:W-:Y:S01]  /*0a80*/  IADD3 R26, R17, 0x60, RZ ;  /* 0x00000060111a7810 */ /* 0x000fe20007ffe0ff */
[----:B------:R0:W5:Y:S01]  /*0a90*/  @!P0 LDG.E R33, [R2.64+0x300] ;  /* 0x0003002002218981 */ /* 0x000162000c1e1900 */
[----:B------:R-:W-:-:S02]  /*0aa0*/  ISETP.GE.AND P3, PT, R71, UR7, PT ;  /* 0x0000000747007c0c */ /* 0x000fc4000bf66270 */
[C---:B------:R-:W-:Y:S01]  /*0ab0*/  LEA.HI.SX32 R20, R17.reuse, R17, 0x1b ;  /* 0x0000001111147211 */ /* 0x040fe200078fdaff */
[----:B------:R0:W5:Y:S01]  /*0ac0*/  @!P1 LDG.E R34, [R2.64+0x380] ;  /* 0x0003802002229981 */ /* 0x000162000c1e1900 */
[----:B------:R-:W-:Y:S02]  /*0ad0*/  ISETP.GE.AND P4, PT, R72, UR7, PT ;  /* 0x0000000748007c0c */ /* 0x000fe4000bf86270 */
[----:B------:R-:W-:Y:S01]  /*0ae0*/  IADD3 R28, R17, 0x80, RZ ;  /* 0x00000080111c7810 */ /* 0x000fe20007ffe0ff */
[----:B------:R0:W5:Y:S01]  /*0af0*/  @!P2 LDG.E R35, [R2.64+0x400] ;  /* 0x000400200223a981 */ /* 0x000162000c1e1900 */
[----:B------:R-:W-:Y:S02]  /*0b00*/  ISETP.GE.AND P0, PT, R73, UR7, PT ;  /* 0x0000000749007c0c */ /* 0x000fe4000bf06270 */
[----:B------:R-:W-:Y:S01]  /*0b10*/  IADD3 R30, R17, 0xa0, RZ ;  /* 0x000000a0111e7810 */ /* 0x000fe20007ffe0ff */
[----:B------:R0:W5:Y:S01]  /*0b20*/  @!P6 LDG.E R36, [R2.64+0x480] ;  /* 0x000480200224e981 */ /* 0x000162000c1e1900 */
[----:B------:R-:W-:-:S02]  /*0b30*/  ISETP.GE.AND P1, PT, R74, UR7, PT ;  /* 0x000000074a007c0c */ /* 0x000fc4000bf26270 */
[----:B------:R-:W-:Y:S01]  /*0b40*/  IADD3 R44, R17, 0x140, RZ ;  /* 0x00000140112c7810 */ /* 0x000fe20007ffe0ff */
[----:B------:R0:W5:Y:S01]  /*0b50*/  @!P5 LDG.E R37, [R2.64+0x500] ;  /* 0x000500200225d981 */ /* 0x000162000c1e1900 */
[----:B------:R-:W-:Y:S01]  /*0b60*/  ISETP.GE.AND P2, PT, R75, UR7, PT ;  /* 0x000000074b007c0c */ /* 0x000fe2000bf46270 */
[----:B------:R-:W-:Y:S01]  /*0b70*/  CS2R R56, SRZ ;  /* 0x0000000000387805 */ /* 0x000fe2000001ff00 */
[----:B------:R-:W-:Y:S01]  /*0b80*/  MOV R55, RZ ;  /* 0x000000ff00377202 */ /* 0x000fe20000000f00 */
[----:B------:R0:W5:Y:S01]  /*0b90*/  @!P3 LDG.E R38, [R2.64+0x580] ;  /* 0x000580200226b981 */ /* 0x000162000c1e1900 */
[----:B------:R-:W-:Y:S01]  /*0ba0*/  CS2R R58, SRZ ;  /* 0x00000000003a7805 */ /* 0x000fe2000001ff00 */
[----:B------:R-:W-:Y:S01]  /*0bb0*/  CS2R R60, SRZ ;  /* 0x00000000003c7805 */ /* 0x000fe2000001ff00 */
[----:B------:R-:W-:Y:S01]  /*0bc0*/  CS2R R62, SRZ ;  /* 0x00000000003e7805 */ /* 0x000fe2000001ff00 */
[----:B------:R0:W5:Y:S01]  /*0bd0*/  @!P4 LDG.E R39, [R2.64+0x600] ;  /* 0x000600200227c981 */ /* 0x000162000c1e1900 */
[----:B------:R-:W-:Y:S01]  /*0be0*/  CS2R R64, SRZ ;  /* 0x0000000000407805 */ /* 0x000fe2000001ff00 */
[----:B------:R-:W-:Y:S01]  /*0bf0*/  MOV R66, RZ ;  /* 0x000000ff00427202 */ /* 0x000fe20000000f00 */
[----:B------:R-:W-:Y:S01]  /*0c00*/  CS2R R78, SRZ ;  /* 0x00000000004e7805 */ /* 0x000fe2000001ff00 */
[----:B------:R0:W5:Y:S01]  /*0c10*/  @!P0 LDG.E R40, [R2.64+0x680] ;  /* 0x0006802002288981 */ /* 0x000162000c1e1900 */
[----:B------:R-:W-:Y:S01]  /*0c20*/  CS2R R80, SRZ ;  /* 0x0000000000507805 */ /* 0x000fe2000001ff00 */
[----:B------:R-:W-:Y:S01]  /*0c30*/  CS2R R82, SRZ ;  /* 0x0000000000527805 */ /* 0x000fe2000001ff00 */
[----:B------:R-:W-:Y:S01]  /*0c40*/  CS2R R84, SRZ ;  /* 0x0000000000547805 */ /* 0x000fe2000001ff00 */
[----:B------:R0:W5:Y:S01]  /*0c50*/  @!P1 LDG.E R41, [R2.64+0x700] ;  /* 0x0007002002299981 */ /* 0x000162000c1e1900 */
[----:B------:R-:W-:Y:S01]  /*0c60*/  CS2R R86, SRZ ;  /* 0x0000000000567805 */ /* 0x000fe2000001ff00 */
[----:B------:R-:W-:Y:S01]  /*0c70*/  CS2R R88, SRZ ;  /* 0x0000000000587805 */ /* 0x000fe2000001ff00 */
[----:B------:R-:W-:Y:S01]  /*0c80*/  CS2R R96, SRZ ;  /* 0x0000000000607805 */ /* 0x000fe2000001ff00 */
[----:B------:R0:W5:Y:S01]  /*0c90*/  @!P2 LDG.E R42, [R2.64+0x780] ;  /* 0x00078020022aa981 */ /* 0x000162000c1e1900 */
[-C--:B------:R-:W-:Y:S01]  /*0ca0*/  LEA.HI.SX32 R21, R22, R17.reuse, 0x1b ;  /* 0x0000001116157211 */ /* 0x080fe200078fdaff */
[----:B------:R-:W-:Y:S01]  /*0cb0*/  CS2R R98, SRZ ;  /* 0x0000000000627805 */ /* 0x000fe2000001ff00 */
[-C--:B------:R-:W-:Y:S01]  /*0cc0*/  LEA.HI.SX32 R22, R24, R17.reuse, 0x1b ;  /* 0x0000001118167211 */ /* 0x080fe200078fdaff */
[----:B------:R-:W-:Y:S01]  /*0cd0*/  ULDC.64 UR18, c[0x0][0x1f0] ;  /* 0x00007c0000127ab9 */ /* 0x000fe20000000a00 */
[-C--:B------:R-:W-:Y:S01]  /*0ce0*/  LEA.HI.SX32 R23, R26, R17.reuse, 0x1b ;  /* 0x000000111a177211 */ /* 0x080fe200078fdaff */
[----:B------:R-:W-:Y:S01]  /*0cf0*/  ULDC.64 UR24, c[0x0][0x200] ;  /* 0x0000800000187ab9 */ /* 0x000fe20000000a00 */
[----:B------:R-:W-:-:S02]  /*0d00*/  LEA.HI.SX32 R24, R28, R17, 0x1b ;  /* 0x000000111c187211 */ /* 0x000fc400078fdaff */
[-C--:B------:R-:W-:Y:S02]  /*0d10*/  LEA.HI.SX32 R25, R30, R17.reuse, 0x1b ;  /* 0x000000111e197211 */ /* 0x080fe400078fdaff */
[C---:B------:R-:W-:Y:S02]  /*0d20*/  IADD3 R26, R17.reuse, 0xc0, RZ ;  /* 0x000000c0111a7810 */ /* 0x040fe40007ffe0ff */
[C---:B0-----:R-:W-:Y:S02]  /*0d30*/  IADD3 R2, R17.reuse, 0xe0, RZ ;  /* 0x000000e011027810 */ /* 0x041fe40007ffe0ff */
[C---:B------:R-:W-:Y:S02]  /*0d40*/  IADD3 R28, R17.reuse, 0x100, RZ ;  /* 0x00000100111c7810 */ /* 0x040fe40007ffe0ff */
[----:B------:R-:W-:Y:S02]  /*0d50*/  IADD3 R30, R17, 0x120, RZ ;  /* 0x00000120111e7810 */ /* 0x000fe40007ffe0ff */
[----:B------:R-:W-:-:S02]  /*0d60*/  LEA.HI.SX32 R26, R26, R17, 0x1b ;  /* 0x000000111a1a7211 */ /* 0x000fc400078fdaff */
[-C--:B------:R-:W-:Y:S02]  /*0d70*/  LEA.HI.SX32 R27, R2, R17.reuse, 0x1b ;  /* 0x00000011021b7211 */ /* 0x080fe400078fdaff */
[----:B------:R-:W-:Y:S02]  /*0d80*/  IADD3 R2, R17, 0x160, RZ ;  /* 0x0000016011027810 */ /* 0x000fe40007ffe0ff */
[-C--:B------:R-:W-:Y:S02]  /*0d90*/  LEA.HI.SX32 R28, R28, R17.reuse, 0x1b ;  /* 0x000000111c1c7211 */ /* 0x080fe400078fdaff */
[-C--:B------:R-:W-:Y:S02]  /*0da0*/  LEA.HI.SX32 R29, R30, R17.reuse, 0x1b ;  /* 0x000000111e1d7211 */ /* 0x080fe400078fdaff */
[----:B------:R-:W-:Y:S02]  /*0db0*/  LEA.HI.SX32 R30, R44, R17, 0x1b ;  /* 0x000000112c1e7211 */ /* 0x000fe400078fdaff */
[----:B------:R-:W-:-:S02]  /*0dc0*/  ISETP.GE.AND P2, PT, R18, UR7, PT ;  /* 0x0000000712007c0c */ /* 0x000fc4000bf46270 */
[----:B------:R-:W-:Y:S02]  /*0dd0*/  ISETP.GE.AND P1, PT, R76, UR7, PT ;  /* 0x000000074c007c0c */ /* 0x000fe4000bf26270 */
[----:B------:R-:W-:Y:S02]  /*0de0*/  ISETP.GE.AND P4, PT, R0, UR7, PT ;  /* 0x0000000700007c0c */ /* 0x000fe4000bf86270 */
[----:B------:R-:W-:Y:S02]  /*0df0*/  ISETP.GE.AND P6, PT, R8, UR7, PT ;  /* 0x0000000708007c0c */ /* 0x000fe4000bfc6270 */
[----:B------:R-:W-:Y:S02]  /*0e00*/  ISETP.GE.AND P5, PT, R9, UR7, PT ;  /* 0x0000000709007c0c */ /* 0x000fe4000bfa6270 */
[----:B------:R-:W-:Y:S01]  /*0e10*/  ISETP.GE.AND P3, PT, R10, UR7, PT ;  /* 0x000000070a007c0c */ /* 0x000fe2000bf66270 */
[----:B---3--:R-:W-:Y:S04]  /*0e20*/  STS [R20.X4], R5 ;  /* 0x0000000514007388 */ /* 0x008fe80000004800 */
[----:B----4-:R0:W-:Y:S02]  /*0e30*/  STS [R21.X4+0x80], R4 ;  /* 0x0000800415007388 */ /* 0x0101e40000004800 */
[----:B0-----:R-:W-:-:S02]  /*0e40*/  IADD3 R4, R17, 0x1a0, RZ ;  /* 0x000001a011047810 */ /* 0x001fc40007ffe0ff */
[----:B--2---:R-:W-:Y:S04]  /*0e50*/  STS [R22.X4+0x100], R7 ;  /* 0x0001000716007388 */ /* 0x004fe80000004800 */
[----:B-----5:R0:W-:Y:S04]  /*0e60*/  STS [R23.X4+0x180], R6 ;  /* 0x0001800617007388 */ /* 0x0201e80000004800 */
[----:B------:R2:W-:Y:S04]  /*0e70*/  STS [R24.X4+0x200], R31 ;  /* 0x0002001f18007388 */ /* 0x0005e80000004800 */
[----:B------:R3:W-:Y:S01]  /*0e80*/  STS [R25.X4+0x280], R32 ;  /* 0x0002802019007388 */ /* 0x0007e20000004800 */
[----:B0-----:R-:W-:-:S03]  /*0e90*/  IADD3 R6, R17, 0x1c0, RZ ;  /* 0x000001c011067810 */ /* 0x001fc60007ffe0ff */
[----:B------:R0:W-:Y:S01]  /*0ea0*/  STS [R26.X4+0x300], R33 ;  /* 0x000300211a007388 */ /* 0x0001e20000004800 */
[-C--:B--2---:R-:W-:Y:S02]  /*0eb0*/  LEA.HI.SX32 R31, R2, R17.reuse, 0x1b ;  /* 0x00000011021f7211 */ /* 0x084fe400078fdaff */
[C---:B---3--:R-:W-:Y:S01]  /*0ec0*/  IADD3 R32, R17.reuse, 0x180, RZ ;  /* 0x0000018011207810 */ /* 0x048fe20007ffe0ff */
[----:B------:R2:W-:Y:S01]  /*0ed0*/  STS [R27.X4+0x380], R34 ;  /* 0x000380221b007388 */ /* 0x0005e20000004800 */
[C---:B------:R-:W-:Y:S02]  /*0ee0*/  IADD3 R2, R17.reuse, 0x1e0, RZ ;  /* 0x000001e011027810 */ /* 0x040fe40007ffe0ff */
[-C--:B------:R-:W-:Y:S01]  /*0ef0*/  LEA.HI.SX32 R32, R32, R17.reuse, 0x1b ;  /* 0x0000001120207211 */ /* 0x080fe200078fdaff */
[----:B------:R3:W-:Y:S01]  /*0f00*/  STS [R28.X4+0x400], R35 ;  /* 0x000400231c007388 */ /* 0x0007e20000004800 */
[-C--:B0-----:R-:W-:Y:S02]  /*0f10*/  LEA.HI.SX32 R33, R4, R17.reuse, 0x1b ;  /* 0x0000001104217211 */ /* 0x081fe400078fdaff */
[----:B------:R-:W-:Y:S01]  /*0f20*/  SHF.L.U32 R4, R17, 0x4, RZ ;  /* 0x0000000411047819 */ /* 0x000fe200000006ff */
[----:B------:R-:W-:Y:S01]  /*0f30*/  STS [R29.X4+0x480], R36 ;  /* 0x000480241d007388 */ /* 0x000fe20000004800 */
[----:B--2---:R-:W-:-:S03]  /*0f40*/  LEA.HI.SX32 R34, R6, R17, 0x1b ;  /* 0x0000001106227211 */ /* 0x004fc600078fdaff */
[----:B------:R-:W-:Y:S01]  /*0f50*/  STS [R30.X4+0x500], R37 ;  /* 0x000500251e007388 */ /* 0x000fe20000004800 */
[----:B---3--:R-:W-:-:S03]  /*0f60*/  LEA.HI.SX32 R35, R2, R17, 0x1b ;  /* 0x0000001102237211 */ /* 0x008fc600078fdaff */
[----:B------:R-:W-:Y:S04]  /*0f70*/  STS [R31.X4+0x580], R38 ;  /* 0x000580261f007388 */ /* 0x000fe80000004800 */
[----:B------:R0:W-:Y:S04]  /*0f80*/  STS [R32.X4+0x600], R39 ;  /* 0x0006002720007388 */ /* 0x0001e80000004800 */
[----:B------:R-:W-:Y:S04]  /*0f90*/  STS [R33.X4+0x680], R40 ;  /* 0x0006802821007388 */ /* 0x000fe80000004800 */
[----:B------:R-:W-:Y:S01]  /*0fa0*/  STS [R34.X4+0x700], R41 ;  /* 0x0007002922007388 */ /* 0x000fe20000004800 */
[----:B0-----:R-:W-:-:S03]  /*0fb0*/  LEA.HI.SX32 R39, R4, R4, 0x1b ;  /* 0x0000000404277211 */ /* 0x001fc600078fdaff */
        /* <DEDUP_REMOVED lines=18> */
[C---:B------:R-:W-:Y:S01]  /*10e0*/  SHF.L.U32 R37, R18.reuse, 0x2, RZ ;  /* 0x0000000212257819 */ /* 0x040fe200000006ff */
[----:B------:R-:W-:Y:S01]  /*10f0*/  HFMA2.MMA R5, -RZ, RZ, 0, 0 ;  /* 0x00000000ff057435 */ /* 0x000fe200000001ff */
[----:B------:R-:W-:-:S02]  /*1100*/  SHF.L.U64.HI R36, R18, 0x2, R19 ;  /* 0x0000000212247819 */ /* 0x000fc40000010213 */
[----:B------:R-:W-:Y:S01]  /*1110*/  IADD3 R2, P0, R37, UR35, RZ ;  /* 0x0000002325027c10 */ /* 0x000fe2000ff1e0ff */
[----:B------:R-:W-:-:S03]  /*1120*/  CS2R R6, SRZ ;  /* 0x0000000000067805 */ /* 0x000fc6000001ff00 */
[----:B------:R-:W-:Y:S01]  /*1130*/  IADD3.X R3, R36, UR34, RZ, P0, !PT ;  /* 0x0000002224037c10 */ /* 0x000fe200087fe4ff */
[----:B------:R-:W-:Y:S01]  /*1140*/  BAR.SYNC.DEFER_BLOCKING 0x0 ;  /* 0x0000000000007b1d */ /* 0x000fe20000010000 */
[----:B------:R-:W-:Y:S01]  /*1150*/  ISETP.GE.AND P0, PT, R77, UR7, PT ;  /* 0x000000074d007c0c */ /* 0x000fe2000bf06270 */
[----:B------:R-:W-:-:S04]  /*1160*/  HFMA2.MMA R4, -RZ, RZ, 0, 0 ;  /* 0x00000000ff047435 */ /* 0x000fc800000001ff */
        /* <DEDUP_REMOVED lines=68> */
[----:B------:R3:W4:Y:S01]  /*15b0*/  @!P2 LDG.E R79, [R2.64] ;  /* 0x00000020024fa981 */ /* 0x000722000c1e1900 */
        /* <DEDUP_REMOVED lines=27> */
[----:B0-----:R-:W-:Y:S01]  /*1770*/  MOV R7, UR42 ;  /* 0x0000002a00077c02 */ /* 0x001fe20008000f00 */
[----:B------:R-:W-:Y:S01]  /*1780*/  UIMAD.WIDE.U32 UR16, UR42, UR18, URZ ;  /* 0x000000122a1072a5 */ /* 0x000fe2000f8e003f */
[----:B------:R-:W-:Y:S01]  /*1790*/  MOV R91, UR42 ;  /* 0x0000002a005b7c02 */ /* 0x000fe20008000f00 */
[----:B------:R-:W-:Y:S01]  /*17a0*/  UIMAD UR20, UR42, UR19, UR8 ;  /* 0x000000132a1472a4 */ /* 0x000fe2000f8e0208 */
[----:B--2---:R-:W-:Y:S01]  /*17b0*/  MOV R4, UR28 ;  /* 0x0000001c00047c02 */ /* 0x004fe20008000f00 */
[----:B------:R-:W-:Y:S01]  /*17c0*/  UIMAD UR22, UR43, UR24, URZ ;  /* 0x000000182b1672a4 */ /* 0x000fe2000f8e023f */
[----:B---3--:R-:W-:Y:S01]  /*17d0*/  MOV R2, UR28 ;  /* 0x0000001c00027c02 */ /* 0x008fe20008000f00 */
[----:B------:R-:W-:Y:S01]  /*17e0*/  ULDC.64 UR18, c[0x0][0x1f8] ;  /* 0x00007e0000127ab9 */ /* 0x000fe20000000a00 */
[----:B------:R-:W-:Y:S02]  /*17f0*/  MOV R3, UR23 ;  /* 0x0000001700037c02 */ /* 0x000fe40008000f00 */
[----:B------:R-:W-:Y:S01]  /*1800*/  MOV R5, UR23 ;  /* 0x0000001700057c02 */ /* 0x000fe20008000f00 */
[----:B------:R-:W-:-:S02]  /*1810*/  UIMAD UR21, UR27, UR18, URZ ;  /* 0x000000121b1572a4 */ /* 0x000fc4000f8e023f */
[----:B------:R-:W-:Y:S01]  /*1820*/  UIADD3 UR17, UR17, UR20, URZ ;  /* 0x0000001411117290 */ /* 0x000fe2000fffe03f */
[----:B------:R-:W-:Y:S01]  /*1830*/  @!P0 IMAD.WIDE.U32 R2, R7, c[0x0][0x1f0], R2 ;  /* 0x00007c0007028a25 */ /* 0x000fe200078e0002 */
[----:B------:R-:W-:-:S03]  /*1840*/  UIMAD UR22, UR42, UR25, UR22 ;  /* 0x000000192a1672a4 */ /* 0x000fc6000f8e0216 */
[----:B------:R-:W-:Y:S01]  /*1850*/  @!P0 IMAD.WIDE.U32 R4, R91, c[0x0][0x200], R4 ;  /* 0x000080005b048a25 */ /* 0x000fe200078e0004 */
[----:B------:R-:W-:Y:S02]  /*1860*/  UIMAD.WIDE.U32 UR8, UR42, UR24, URZ ;  /* 0x000000182a0872a5 */ /* 0x000fe4000f8e003f */
[----:B------:R-:W-:Y:S02]  /*1870*/  UIMAD UR21, UR26, UR19, UR21 ;  /* 0x000000131a1572a4 */ /* 0x000fe4000f8e0215 */
[----:B------:R-:W-:Y:S01]  /*1880*/  UIMAD.WIDE.U32 UR16, UR26, UR18, UR16 ;  /* 0x000000121a1072a5 */ /* 0x000fe2000f8e0010 */
[----:B------:R-:W-:Y:S01]  /*1890*/  @!P0 IADD3 R3, R3, UR20, RZ ;  /* 0x0000001403038c10 */ /* 0x000fe2000fffe0ff */
[----:B------:R-:W-:Y:S02]  /*18a0*/  ULDC UR38, c[0x0][0x174] ;  /* 0x00005d0000267ab9 */ /* 0x000fe40000000800 */
[----:B------:R-:W-:Y:S01]  /*18b0*/  ULDC.64 UR18, c[0x0][0x208] ;  /* 0x0000820000127ab9 */ /* 0x000fe20000000a00 */
[----:B------:R-:W-:Y:S01]  /*18c0*/  @!P0 IADD3 R5, R5, UR22, RZ ;  /* 0x0000001605058c10 */ /* 0x000fe2000fffe0ff */
[----:B------:R-:W-:Y:S01]  /*18d0*/  UIMAD UR20, UR27, UR18, URZ ;  /* 0x000000121b1472a4 */ /* 0x000fe2000f8e023f */
[----:B------:R-:W-:Y:S01]  /*18e0*/  MOV R7, UR26 ;  /* 0x0000001a00077c02 */ /* 0x000fe20008000f00 */
[----:B------:R-:W-:Y:S01]  /*18f0*/  UIADD3 UR38, UR6, -UR38, URZ ;  /* 0x8000002606267290 */ /* 0x000fe2000fffe03f */
[----:B------:R-:W-:Y:S01]  /*1900*/  MOV R91, UR26 ;  /* 0x0000001a005b7c02 */ /* 0x000fe20008000f00 */
[----:B------:R-:W-:-:S02]  /*1910*/  UIADD3 UR9, UR9, UR22, URZ ;  /* 0x0000001609097290 */ /* 0x000fc4000fffe03f */
[----:B------:R-:W-:Y:S01]  /*1920*/  UIMAD UR20, UR26, UR19, UR20 ;  /* 0x000000131a1472a4 */ /* 0x000fe2000f8e0214 */
[----:B------:R-:W-:Y:S01]  /*1930*/  @!P0 IMAD.WIDE.U32 R2, R7, c[0x0][0x1f8], R2 ;  /* 0x00007e0007028a25 */ /* 0x000fe200078e0002 */
[----:B------:R-:W-:Y:S02]  /*1940*/  UIMAD UR38, UR38, -0x200, URZ ;  /* 0xfffffe00262678a4 */ /* 0x000fe4000f8e023f */
[----:B------:R-:W-:Y:S01]  /*1950*/  UIMAD.WIDE.U32 UR18, UR26, UR18, UR8 ;  /* 0x000000121a1272a5 */ /* 0x000fe2000f8e0008 */
[----:B------:R-:W-:Y:S01]  /*1960*/  @!P0 IMAD.WIDE.U32 R4, R91, c[0x0][0x208], R4 ;  /* 0x000082005b048a25 */ /* 0x000fe200078e0004 */
[----:B------:R-:W-:Y:S01]  /*1970*/  USHF.R.S32.HI UR39, URZ, 0x1f, UR38 ;  /* 0x0000001f3f277899 */ /* 0x000fe20008011426 */
[C---:B------:R-:W-:Y:S01]  /*1980*/  @!P0 IADD3 R91, P1, R18.reuse, R2, RZ ;  /* 0x00000002125b8210 */ /* 0x040fe20007f3e0ff */
[----:B------:R-:W-:Y:S02]  /*1990*/  UIADD3 UR8, UP1, UR38, UR18, URZ ;  /* 0x0000001226087290 */ /* 0x000fe4000ff3e03f */
[C---:B------:R-:W-:Y:S01]  /*19a0*/  @!P0 IADD3 R90, P2, R18.reuse, R4, RZ ;  /* 0x00000004125a8210 */ /* 0x040fe20007f5e0ff */
[----:B------:R-:W-:Y:S01]  /*19b0*/  UIADD3 UR9, UP0, UR38, UR16, URZ ;  /* 0x0000001026097290 */ /* 0x000fe2000ff1e03f */
[C---:B------:R-:W-:Y:S01]  /*19c0*/  @!P0 IADD3.X R92, R19.reuse, UR21, R3, P1, !PT ;  /* 0x00000015135c8c10 */ /* 0x040fe20008ffe403 */
[----:B------:R-:W-:Y:S01]  /*19d0*/  UIADD3.X UR18, UR39, UR20, UR19, UP1, !UPT ;  /* 0x0000001427127290 */ /* 0x000fe20008ffe413 */
[----:B------:R-:W-:Y:S01]  /*19e0*/  @!P0 IADD3.X R5, R19, UR20, R5, P2, !PT ;  /* 0x0000001413058c10 */ /* 0x000fe200097fe405 */
[----:B------:R-:W-:Y:S01]  /*19f0*/  UIADD3.X UR16, UR39, UR21, UR17, UP0, !UPT ;  /* 0x0000001527107290 */ /* 0x000fe200087fe411 */
[----:B------:R-:W-:-:S02]  /*1a00*/  LEA R6, P1, R18, c[0x0][0x268], 0x2 ;  /* 0x00009a0012067a11 */ /* 0x000fc400078210ff */
[C---:B------:R-:W-:Y:S02]  /*1a10*/  LEA R2, P2, R18.reuse, c[0x0][0x258], 0x2 ;  /* 0x0000960012027a11 */ /* 0x040fe400078410ff */
[----:B------:R-:W-:Y:S02]  /*1a20*/  MOV R95, UR8 ;  /* 0x00000008005f7c02 */ /* 0x000fe40008000f00 */
[----:B------:R-:W-:Y:S02]  /*1a30*/  MOV R93, UR9 ;  /* 0x00000009005d7c02 */ /* 0x000fe40008000f00 */
[C-C-:B------:R-:W-:Y:S02]  /*1a40*/  LEA.HI.X R7, R18.reuse, c[0x0][0x26c], R19.reuse, 0x2, P1 ;  /* 0x00009b0012077a11 */ /* 0x140fe400008f1413 */
[----:B------:R-:W-:Y:S02]  /*1a50*/  LEA.HI.X R3, R18, c[0x0][0x25c], R19, 0x2, P2 ;  /* 0x0000970012037a11 */ /* 0x000fe400010f1413 */
[----:B------:R-:W-:-:S02]  /*1a60*/  LEA R2, P4, R95, R2, 0x2 ;  /* 0x000000025f027211 */ /* 0x000fc400078810ff */
[----:B------:R-:W-:Y:S01]  /*1a70*/  MOV R102, UR18 ;  /* 0x0000001200667c02 */ /* 0x000fe20008000f00 */
[----:B------:R-:W-:Y:S01]  /*1a80*/  CS2R R104, SRZ ;  /* 0x0000000000687805 */ /* 0x000fe2000001ff00 */
[----:B------:R-:W-:Y:S01]  /*1a90*/  LEA R6, P2, R93, R6, 0x2 ;  /* 0x000000065d067211 */ /* 0x000fe200078410ff */
[----:B------:R-:W-:Y:S01]  /*1aa0*/  CS2R R110, SRZ ;  /* 0x00000000006e7805 */ /* 0x000fe2000001ff00 */
[----:B------:R-:W-:Y:S01]  /*1ab0*/  MOV R100, UR16 ;  /* 0x0000001000647c02 */ /* 0x000fe20008000f00 */
        /* <DEDUP_REMOVED lines=11> */
[----:B------:R-:W-:Y:S01]  /*1b70*/  CS2R R126, SRZ ;  /* 0x00000000007e7805 */ /* 0x000fe2000001ff00 */
[----:B------:R-:W-:Y:S01]  /*1b80*/  @!P0 LEA.HI.X R5, R90, c[0x0][0x25c], R5, 0x2, P3 ;  /* 0x000097005a058a11 */ /* 0x000fe200018f1405 */
[----:B------:R-:W-:Y:S01]  /*1b90*/  ULDC.64 UR18, c[0x0][0x2e8] ;  /* 0x0000ba0000127ab9 */ /* 0x000fe20000000a00 */
[----:B------:R-:W-:Y:S01]  /*1ba0*/  ISETP.GE.AND P1, PT, R77, UR7, PT ;  /* 0x000000074d007c0c */ /* 0x000fe2000bf26270 */
[----:B------:R-:W-:Y:S01]  /*1bb0*/  CS2R R102, SRZ ;  /* 0x0000000000667805 */ /* 0x000fe2000001ff00 */
[----:B------:R-:W-:Y:S02]  /*1bc0*/  ISETP.GE.AND P2, PT, R8, UR7, PT ;  /* 0x0000000708007c0c */ /* 0x000fe4000bf46270 */
[----:B------:R-:W-:Y:S02]  /*1bd0*/  ISETP.GE.AND P3, PT, R76, UR7, PT ;  /* 0x000000074c007c0c */ /* 0x000fe4000bf66270 */
[----:B------:R-:W-:-:S02]  /*1be0*/  ISETP.GE.AND P4, PT, R0, UR7, PT ;  /* 0x0000000700007c0c */ /* 0x000fc4000bf86270 */
[----:B------:R-:W-:Y:S02]  /*1bf0*/  ISETP.GE.AND P5, PT, R9, UR7, PT ;  /* 0x0000000709007c0c */ /* 0x000fe4000bfa6270 */
[----:B------:R-:W-:Y:S01]  /*1c00*/  ISETP.GE.AND P6, PT, R10, UR7, PT ;  /* 0x000000070a007c0c */ /* 0x000fe2000bfc6270 */
[----:B------:R-:W-:Y:S01]  /*1c10*/  CS2R R100, SRZ ;  /* 0x0000000000647805 */ /* 0x000fe2000001ff00 */
[----:B----4-:R-:W-:Y:S04]  /*1c20*/  STS [R20.X4], R79 ;  /* 0x0000004f14007388 */ /* 0x010fe80000004800 */
        /* <DEDUP_REMOVED lines=34> */
[----:B------:R0:W3:Y:S01]  /*1e50*/  @!P1 LDG.E R97, [R6.64+-0x700] ;  /* 0xfff9002006619981 */ /* 0x0000e2000c1e1900 */
[----:B------:R-:W-:Y:S01]  /*1e60*/  ISETP.GE.AND P1, PT, R11, UR7, PT ;  /* 0x000000070b007c0c */ /* 0x000fe2000bf26270 */
[----:B--2---:R-:W-:Y:S02]  /*1e70*/  CS2R R98, SRZ ;  /* 0x0000000000627805 */ /* 0x004fe4000001ff00 */
[----:B------:R0:W2:Y:S04]  /*1e80*/  @!P3 LDG.E R96, [R6.64+-0x780] ;  /* 0xfff880200660b981 */ /* 0x0000a8000c1e1900 */
[----:B------:R4:W5:Y:S04]  /*1e90*/  @!P0 LDG.E R101, [R94.64] ;  /* 0x000000205e658981 */ /* 0x000968000c1e1900 */
[----:B------:R0:W2:Y:S04]  /*1ea0*/  @!P5 LDG.E R100, [R6.64+-0x580] ;  /* 0xfffa80200664d981 */ /* 0x0000a8000c1e1900 */
[----:B------:R0:W3:Y:S01]  /*1eb0*/  @!P1 LDG.E R102, [R6.64+-0x480] ;  /* 0xfffb802006669981 */ /* 0x0000e2000c1e1900 */
[----:B------:R-:W-:-:S03]  /*1ec0*/  ISETP.GE.AND P1, PT, R12, UR7, PT ;  /* 0x000000070c007c0c */ /* 0x000fc6000bf26270 */
[----:B------:R0:W3:Y:S04]  /*1ed0*/  @!P2 LDG.E R99, [R6.64+-0x600] ;  /* 0xfffa00200663a981 */ /* 0x0000e8000c1e1900 */
[----:B------:R0:W3:Y:S04]  /*1ee0*/  @!P4 LDG.E R98, [R6.64+-0x680] ;  /* 0xfff980200662c981 */ /* 0x0000e8000c1e1900 */
[----:B------:R0:W3:Y:S04]  /*1ef0*/  @!P6 LDG.E R103, [R6.64+-0x500] ;  /* 0xfffb00200667e981 */ /* 0x0000e8000c1e1900 */
[----:B------:R0:W3:Y:S01]  /*1f00*/  @!P1 LDG.E R105, [R6.64+-0x400] ;  /* 0xfffc002006699981 */ /* 0x0000e2000c1e1900 */
[----:B------:R-:W-:-:S02]  /*1f10*/  ISETP.GE.AND P1, PT, R13, UR7, PT ;  /* 0x000000070d007c0c */ /* 0x000fc4000bf26270 */
[----:B------:R-:W-:Y:S02]  /*1f20*/  ISETP.GE.AND P2, PT, R71, UR7, PT ;  /* 0x0000000747007c0c */ /* 0x000fe4000bf46270 */
[----:B------:R-:W-:Y:S02]  /*1f30*/  ISETP.GE.AND P3, PT, R72, UR7, PT ;  /* 0x0000000748007c0c */ /* 0x000fe4000bf66270 */
[----:B------:R-:W-:Y:S02]  /*1f40*/  ISETP.GE.AND P4, PT, R73, UR7, PT ;  /* 0x0000000749007c0c */ /* 0x000fe4000bf86270 */
[----:B------:R-:W-:-:S05]  /*1f50*/  ISETP.GE.AND P5, PT, R74, UR7, PT ;  /* 0x000000074a007c0c */ /* 0x000fca000bfa6270 */
[----:B------:R0:W3:Y:S01]  /*1f60*/  @!P1 LDG.E R104, [R6.64+-0x380] ;  /* 0xfffc802006689981 */ /* 0x0000e2000c1e1900 */
[----:B------:R-:W-:Y:S02]  /*1f70*/  ISETP.GE.AND P1, PT, R70, UR7, PT ;  /* 0x0000000746007c0c */ /* 0x000fe4000bf26270 */
[----:B------:R-:W-:Y:S01]  /*1f80*/  ISETP.GE.AND P6, PT, R75, UR7, PT ;  /* 0x000000074b007c0c */ /* 0x000fe2000bfc6270 */
[----:B----4-:R-:W-:Y:S01]  /*1f90*/  CS2R R94, SRZ ;  /* 0x00000000005e7805 */ /* 0x010fe2000001ff00 */
[----:B------:R0:W4:Y:S04]  /*1fa0*/  @!P3 LDG.E R111, [R6.64+-0x200] ;  /* 0xfffe0020066fb981 */ /* 0x000128000c1e1900 */
[----:B------:R0:W4:Y:S04]  /*1fb0*/  @!P4 LDG.E R110, [R6.64+-0x180] ;  /* 0xfffe8020066ec981 */ /* 0x000128000c1e1900 */
[----:B------:R0:W4:Y:S04]  /*1fc0*/  @!P2 LDG.E R94, [R6.64+-0x280] ;  /* 0xfffd8020065ea981 */ /* 0x000128000c1e1900 */
[----:B------:R0:W4:Y:S04]  /*1fd0*/  @!P1 LDG.E R95, [R6.64+-0x300] ;  /* 0xfffd0020065f9981 */ /* 0x000128000c1e1900 */
[----:B------:R0:W4:Y:S04]  /*1fe0*/  @!P5 LDG.E R113, [R6.64+-0x100] ;  /* 0xffff00200671d981 */ /* 0x000128000c1e1900 */
[----:B------:R0:W4:Y:S01]  /*1ff0*/  @!P6 LDG.E R112, [R6.64+-0x80] ;  /* 0xffff80200670e981 */ /* 0x000122000c1e1900 */
[----:B------:R-:W-:-:S02]  /*2000*/  P2R R114, PR, RZ, 0x2 ;  /* 0x00000002ff727803 */ /* 0x000fc40000000000 */
[----:B------:R-:W-:Y:S01]  /*2010*/  ISETP.GE.AND P1, PT, R77, UR7, PT ;  /* 0x000000074d007c0c */ /* 0x000fe2000bf26270 */
[----:B0-----:R-:W-:Y:S01]  /*2020*/  CS2R R6, SRZ ;  /* 0x0000000000067805 */ /* 0x001fe2000001ff00 */
[----:B-----5:R-:W-:Y:S04]  /*2030*/  STS [R20.X4], R101 ;  /* 0x0000006514007388 */ /* 0x020fe80000004800 */
[----:B--2---:R-:W-:Y:S04]  /*2040*/  STS [R21.X4+0x80], R96 ;  /* 0x0000806015007388 */ /* 0x004fe80000004800 */
[----:B---3--:R-:W-:Y:S04]  /*2050*/  STS [R22.X4+0x100], R97 ;  /* 0x0001006116007388 */ /* 0x008fe80000004800 */
[----:B------:R-:W-:Y:S04]  /*2060*/  STS [R23.X4+0x180], R98 ;  /* 0x0001806217007388 */ /* 0x000fe80000004800 */
[----:B------:R-:W-:Y:S04]  /*2070*/  STS [R24.X4+0x200], R99 ;  /* 0x0002006318007388 */ /* 0x000fe80000004800 */
[----:B------:R-:W-:Y:S04]  /*2080*/  STS [R25.X4+0x280], R100 ;  /* 0x0002806419007388 */ /* 0x000fe80000004800 */
[----:B------:R-:W-:Y:S04]  /*2090*/  STS [R26.X4+0x300], R103 ;  /* 0x000300671a007388 */ /* 0x000fe80000004800 */
[----:B------:R-:W-:Y:S04]  /*20a0*/  STS [R27.X4+0x380], R102 ;  /* 0x000380661b007388 */ /* 0x000fe80000004800 */
[----:B------:R-:W-:Y:S04]  /*20b0*/  STS [R28.X4+0x400], R105 ;  /* 0x000400691c007388 */ /* 0x000fe80000004800 */
[----:B------:R-:W-:Y:S04]  /*20c0*/  STS [R29.X4+0x480], R104 ;  /* 0x000480681d007388 */ /* 0x000fe80000004800 */
[----:B----4-:R-:W-:Y:S04]  /*20d0*/  STS [R30.X4+0x500], R95 ;  /* 0x0005005f1e007388 */ /* 0x010fe80000004800 */
[----:B------:R-:W-:Y:S04]  /*20e0*/  STS [R31.X4+0x580], R94 ;  /* 0x0005805e1f007388 */ /* 0x000fe80000004800 */
[----:B------:R-:W-:Y:S04]  /*20f0*/  STS [R32.X4+0x600], R111 ;  /* 0x0006006f20007388 */ /* 0x000fe80000004800 */
        /* <DEDUP_REMOVED lines=9> */
[----:B------:R-:W-:Y:S04]  /*2190*/  LDS R104, [R39.X4+0x14] ;  /* 0x0000140027687984 */ /* 0x000fe80000004800 */
[----:B------:R-:W4:Y:S04]  /*21a0*/  LDS R103, [R39.X4+0x18] ;  /* 0x0000180027677984 */ /* 0x000f280000004800 */
[----:B------:R-:W2:Y:S04]  /*21b0*/  LDS R102, [R39.X4+0x1c] ;  /* 0x00001c0027667984 */ /* 0x000ea80000004800 */
[----:B------:R-:W1:Y:S04]  /*21c0*/  LDS R101, [R39.X4+0x20] ;  /* 0x0000200027657984 */ /* 0x000e680000004800 */
[----:B------:R-:W-:Y:S04]  /*21d0*/  LDS R100, [R39.X4+0x24] ;  /* 0x0000240027647984 */ /* 0x000fe80000004800 */
        /* <DEDUP_REMOVED lines=29> */
[----:B------:R-:W-:Y:S02]  /*23b0*/  ISETP.NE.AND P1, PT, R114, RZ, PT ;  /* 0x000000ff7200720c */ /* 0x000fe40003f25270 */
[----:B------:R-:W-:-:S07]  /*23c0*/  MOV R114, RZ ;  /* 0x000000ff00727202 */ /* 0x000fce0000000f00 */
[----:B------:R4:W5:Y:S01]  /*23d0*/  @!P0 LDG.E R114, [R2.64+-0x480] ;  /* 0xfffb802002728981 */ /* 0x000962000c1e1900 */
[----:B------:R-:W-:-:S03]  /*23e0*/  ISETP.GE.AND P0, PT, R13, UR7, PT ;  /* 0x000000070d007c0c */ /* 0x000fc6000bf06270 */
[----:B------:R4:W5:Y:S10]  /*23f0*/  @!P1 LDG.E R119, [R2.64+-0x300] ;  /* 0xfffd002002779981 */ /* 0x000974000c1e1900 */
[----:B------:R4:W5:Y:S01]  /*2400*/  @!P0 LDG.E R116, [R2.64+-0x380] ;  /* 0xfffc802002748981 */ /* 0x000962000c1e1900 */
[----:B--2---:R-:W-:-:S02]  /*2410*/  FMUL.FTZ R113, R108, -1.4426950216293334961 ;  /* 0xbfb8aa3b6c717820 */ /* 0x004fc40000410000 */
[----:B------:R-:W-:-:S04]  /*2420*/  FMUL.FTZ R112, R109, -1.4426950216293334961 ;  /* 0xbfb8aa3b6d707820 */ /* 0x000fc80000410000 */
[----:B------:R-:W0:Y:S01]  /*2430*/  MUFU.EX2 R113, R113 ;  /* 0x0000007100717308 */ /* 0x000e220000000800 */
[----:B---3--:R-:W-:Y:S02]  /*2440*/  FMUL.FTZ R122, R105, -1.4426950216293334961 ;  /* 0xbfb8aa3b697a7820 */ /* 0x008fe40000410000 */
[----:B------:R-:W-:-:S05]  /*2450*/  FMUL.FTZ R121, R106, -1.4426950216293334961 ;  /* 0xbfb8aa3b6a797820 */ /* 0x000fca0000410000 */
[----:B------:R-:W2:Y:S01]  /*2460*/  MUFU.EX2 R112, R112 ;  /* 0x0000007000707308 */ /* 0x000ea20000000800 */
[----:B----4-:R-:W-:-:S07]  /*2470*/  FMUL.FTZ R3, R103, -1.4426950216293334961 ;  /* 0xbfb8aa3b67037820 */ /* 0x010fce0000410000 */
[----:B------:R-:W3:Y:S01]  /*2480*/  MUFU.EX2 R122, R122 ;  /* 0x0000007a007a7308 */ /* 0x000ee20000000800 */
[----:B------:R-:W-:Y:S02]  /*2490*/  FMUL.FTZ R2, R104, -1.4426950216293334961 ;  /* 0xbfb8aa3b68027820 */ /* 0x000fe40000410000 */
[----:B0-----:R-:W-:-:S05]  /*24a0*/  FADD.FTZ R113, R113, 1 ;  /* 0x3f80000071717421 */ /* 0x001fca0000010000 */
[----:B------:R-:W0:Y:S01]  /*24b0*/  MUFU.EX2 R121, R121 ;  /* 0x0000007900797308 */ /* 0x000e220000000800 */
[----:B--2---:R-:W-:-:S07]  /*24c0*/  FADD.FTZ R112, R112, 1 ;  /* 0x3f80000070707421 */ /* 0x004fce0000010000 */
[----:B------:R-:W2:Y:S01]  /*24d0*/  MUFU.EX2 R3, R3 ;  /* 0x0000000300037308 */ /* 0x000ea20000000800 */
[----:B---3--:R-:W-:Y:S02]  /*24e0*/  FADD.FTZ R122, R122, 1 ;  /* 0x3f8000007a7a7421 */ /* 0x008fe40000010000 */
[----:B------:R-:W-:-:S05]  /*24f0*/  FMUL.FTZ R123, R102, -1.4426950216293334961 ;  /* 0xbfb8aa3b667b7820 */ /* 0x000fca0000410000 */
[----:B------:R-:W3:Y:S01]  /*2500*/  MUFU.EX2 R2, R2 ;  /* 0x0000000200027308 */ /* 0x000ee20000000800 */
[----:B-1----:R-:W-:-:S07]  /*2510*/  FMUL.FTZ R128, R101, -1.4426950216293334961 ;  /* 0xbfb8aa3b65807820 */ /* 0x002fce0000410000 */
[----:B------:R-:W1:Y:S01]  /*2520*/  MUFU.RCP R113, R113 ;  /* 0x0000007100717308 */ /* 0x000e620000001000 */
[----:B------:R-:W-:Y:S02]  /*2530*/  FMUL.FTZ R132, R94, -1.4426950216293334961 ;  /* 0xbfb8aa3b5e847820 */ /* 0x000fe40000410000 */
[----:B0-----:R-:W-:-:S05]  /*2540*/  FADD.FTZ R121, R121, 1 ;  /* 0x3f80000079797421 */ /* 0x001fca0000010000 */
[----:B------:R-:W0:Y:S01]  /*2550*/  MUFU.RCP R112, R112 ;  /* 0x0000007000707308 */ /* 0x000e220000001000 */
[----:B------:R-:W-:Y:S02]  /*2560*/  FMUL.FTZ R118, R107, -1.4426950216293334961 ;  /* 0xbfb8aa3b6b767820 */ /* 0x000fe40000410000 */
[----:B------:R-:W-:Y:S02]  /*2570*/  FMUL.FTZ R133, R95, -1.4426950216293334961 ;  /* 0xbfb8aa3b5f857820 */ /* 0x000fe40000410000 */
[----:B--2---:R-:W-:-:S03]  /*2580*/  FADD.FTZ R3, R3, 1 ;  /* 0x3f80000003037421 */ /* 0x004fc60000010000 */
[----:B------:R2:W-:Y:S08]  /*2590*/  MUFU.EX2 R129, R123 ;  /* 0x0000007b00817308 */ /* 0x0005f00000000800 */
[----:B------:R4:W-:Y:S01]  /*25a0*/  MUFU.EX2 R130, R128 ;  /* 0x0000008000827308 */ /* 0x0009e20000000800 */
[----:B--2---:R-:W-:-:S07]  /*25b0*/  FMUL.FTZ R123, R97, -1.4426950216293334961 ;  /* 0xbfb8aa3b617b7820 */ /* 0x004fce0000410000 */
[----:B------:R-:W2:Y:S01]  /*25c0*/  MUFU.RCP R122, R122 ;  /* 0x0000007a007a7308 */ /* 0x000ea20000001000 */
[----:B----4-:R-:W-:Y:S02]  /*25d0*/  FMUL.FTZ R128, R98, -1.4426950216293334961 ;  /* 0xbfb8aa3b62807820 */ /* 0x010fe40000410000 */
[----:B---3--:R-:W-:-:S05]  /*25e0*/  FADD.FTZ R2, R2, 1 ;  /* 0x3f80000002027421 */ /* 0x008fca0000010000 */
[----:B------:R-:W3:Y:S01]  /*25f0*/  MUFU.EX2 R132, R132 ;  /* 0x0000008400847308 */ /* 0x000ee20000000800 */
[----:B------:R-:W-:-:S07]  /*2600*/  FMUL.FTZ R135, R96, -1.4426950216293334961 ;  /* 0xbfb8aa3b60877820 */ /* 0x000fce0000410000 */
[----:B------:R-:W4:Y:S08]  /*2610*/  MUFU.EX2 R134, R133 ;  /* 0x0000008500867308 */ /* 0x000f300000000800 */
[----:B------:R-:W-:Y:S08]  /*2620*/  MUFU.EX2 R136, R123 ;  /* 0x0000007b00887308 */ /* 0x000ff00000000800 */
[----:B------:R-:W-:Y:S08]  /*2630*/  MUFU.EX2 R137, R128 ;  /* 0x0000008000897308 */ /* 0x000ff00000000800 */
[----:B------:R-:W-:Y:S08]  /*2640*/  MUFU.RCP R121, R121 ;  /* 0x0000007900797308 */ /* 0x000ff00000001000 */
[----:B------:R-:W0:Y:S08]  /*2650*/  MUFU.EX2 R118, R118 ;  /* 0x0000007600767308 */ /* 0x000e300000000800 */
[----:B------:R1:W-:Y:S01]  /*2660*/  MUFU.RCP R128, R3 ;  /* 0x0000000300807308 */ /* 0x0003e20000001000 */
[----:B------:R-:W-:-:S02]  /*2670*/  FMUL.FTZ R138, R99, -1.4426950216293334961 ;  /* 0xbfb8aa3b638a7820 */ /* 0x000fc40000410000 */
[----:B-1----:R-:W-:-:S05]  /*2680*/  FADD.FTZ R3, -R113, 1 ;  /* 0x3f80000071037421 */ /* 0x002fca0000010100 */
[----:B------:R0:W-:Y:S01]  /*2690*/  MUFU.RCP R123, R2 ;  /* 0x00000002007b7308 */ /* 0x0001e20000001000 */
[----:B------:R-:W-:Y:S02]  /*26a0*/  FMUL.FTZ R131, R100, -1.4426950216293334961 ;  /* 0xbfb8aa3b64837820 */ /* 0x000fe40000410000 */
[----:B0-----:R-:W-:-:S05]  /*26b0*/  FADD.FTZ R2, -R112, 1 ;  /* 0x3f80000070027421 */ /* 0x001fca0000010100 */
        /* <DEDUP_REMOVED lines=18> */
[----:B------:R-:W5:Y:S04]  /*27e0*/  LDS R110, [R39.X4] ;  /* 0x00000000276e7984 */ /* 0x000f680000004800 */
[----:B------:R-:W0:Y:S04]  /*27f0*/  LDS R111, [R39.X4+0x4] ;  /* 0x00000400276f7984 */ /* 0x000e280000004800 */
[----:B------:R-:W0:Y:S04]  /*2800*/  LDS R115, [R39.X4+0xc] ;  /* 0x00000c0027737984 */ /* 0x000e280000004800 */
[----:B------:R-:W0:Y:S04]  /*2810*/  LDS R116, [R39.X4+0x10] ;  /* 0x0000100027747984 */ /* 0x000e280000004800 */
[----:B------:R-:W0:Y:S01]  /*2820*/  LDS R114, [R39.X4+0x8] ;  /* 0x0000080027727984 */ /* 0x000e220000004800 */
[----:B-1----:R-:W-:-:S03]  /*2830*/  FFMA.FTZ R5, R108, R3, 1 ;  /* 0x3f8000006c057423 */ /* 0x002fc60000010003 */
[----:B------:R-:W1:Y:S01]  /*2840*/  LDS R117, [R39.X4+0x14] ;  /* 0x0000140027757984 */ /* 0x000e620000004800 */
[----:B------:R-:W-:Y:S02]  /*2850*/  FFMA.FTZ R2, R109, R2, 1 ;  /* 0x3f8000006d027423 */ /* 0x000fe40000010002 */
[----:B--2---:R-:W-:Y:S01]  /*2860*/  FADD.FTZ R124, -R122, 1 ;  /* 0x3f8000007a7c7421 */ /* 0x004fe20000010100 */
[----:B------:R-:W2:Y:S01]  /*2870*/  LDS R119, [R39.X4+0x18] ;  /* 0x0000180027777984 */ /* 0x000ea20000004800 */
[----:B------:R0:W-:Y:S01]  /*2880*/  MUFU.EX2 R145, R138 ;  /* 0x0000008a00917308 */ /* 0x0001e20000000800 */
[----:B---3--:R-:W-:Y:S02]  /*2890*/  FADD.FTZ R133, R132, 1 ;  /* 0x3f80000084857421 */ /* 0x008fe40000010000 */
[----:B------:R-:W3:Y:S01]  /*28a0*/  LDS R120, [R39.X4+0x1c] ;  /* 0x00001c0027787984 */ /* 0x000ee20000004800 */
[----:B----4-:R-:W-:Y:S02]  /*28b0*/  FADD.FTZ R132, R134, 1 ;  /* 0x3f80000086847421 */ /* 0x010fe40000010000 */
[----:B------:R-:W-:Y:S01]  /*28c0*/  FADD.FTZ R118, R118, 1 ;  /* 0x3f80000076767421 */ /* 0x000fe20000010000 */
[----:B------:R-:W-:Y:S01]  /*28d0*/  LDS R127, [R39.X4+0x28] ;  /* 0x00002800277f7984 */ /* 0x000fe20000004800 */
[----:B------:R-:W4:Y:S03]  /*28e0*/  MUFU.EX2 R131, R131 ;  /* 0x0000008300837308 */ /* 0x000f260000000800 */
[----:B------:R-:W-:Y:S01]  /*28f0*/  LDS R125, [R39.X4+0x20] ;  /* 0x00002000277d7984 */ /* 0x000fe20000004800 */
[----:B-----5:R-:W-:-:S03]  /*2900*/  FMUL.FTZ R3, R93, R110 ;  /* 0x0000006e5d037220 */ /* 0x020fc60000410000 */
[----:B------:R-:W-:Y:S01]  /*2910*/  LDS R126, [R39.X4+0x2c] ;  /* 0x00002c00277e7984 */ /* 0x000fe20000004800 */
[----:B0-----:R-:W-:Y:S02]  /*2920*/  FMUL.FTZ R4, R92, R111 ;  /* 0x0000006f5c047220 */ /* 0x001fe40000410000 */
[----:B------:R-:W-:Y:S02]  /*2930*/  FMUL.FTZ R3, R112, R3 ;  /* 0x0000000370037220 */ /* 0x000fe40000410000 */
[----:B------:R-:W-:Y:S02]  /*2940*/  FMUL.FTZ R4, R113, R4 ;  /* 0x0000000471047220 */ /* 0x000fe40000410000 */
[----:B------:R-:W-:Y:S02]  /*2950*/  FMUL.FTZ R2, R3, R2 ;  /* 0x0000000203027220 */ /* 0x000fe40000410000 */
[----:B------:R-:W-:Y:S02]  /*2960*/  FADD.FTZ R138, R136, 1 ;  /* 0x3f800000888a7421 */ /* 0x000fe40000010000 */
[----:B------:R-:W-:-:S02]  /*2970*/  FADD.FTZ R3, -R121, 1 ;  /* 0x3f80000079037421 */ /* 0x000fc40000010100 */
[----:B------:R-:W-:Y:S02]  /*2980*/  FFMA.FTZ R136, R105, R124, 1 ;  /* 0x3f80000069887423 */ /* 0x000fe4000001007c */
[----:B------:R-:W-:Y:S01]  /*2990*/  FMUL.FTZ R134, R90, R115 ;  /* 0x000000735a867220 */ /* 0x000fe20000410000 */
[----:B------:R-:W0:Y:S01]  /*29a0*/  LDS R124, [R39.X4+0x24] ;  /* 0x00002400277c7984 */ /* 0x000e220000004800 */
[----:B------:R-:W-:Y:S02]  /*29b0*/  FMUL.FTZ R4, R4, R5 ;  /* 0x0000000504047220 */ /* 0x000fe40000410000 */
[----:B------:R-:W-:Y:S02]  /*29c0*/  FFMA.FTZ R5, R106, R3, 1 ;  /* 0x3f8000006a057423 */ /* 0x000fe40000010003 */
[----:B------:R-:W-:Y:S01]  /*29d0*/  FMUL.FTZ R134, R121, R134 ;  /* 0x0000008679867220 */ /* 0x000fe20000410000 */
[----:B------:R-:W5:Y:S01]  /*29e0*/  MUFU.RCP R118, R118 ;  /* 0x0000007600767308 */ /* 0x000f620000001000 */
[----:B------:R-:W-:-:S02]  /*29f0*/  FMUL.FTZ R7, R89, R116 ;  /* 0x0000007459077220 */ /* 0x000fc40000410000 */
[----:B------:R-:W-:Y:S02]  /*2a00*/  FMUL.FTZ R140, R134, R5 ;  /* 0x00000005868c7220 */ /* 0x000fe40000410000 */
[----:B------:R-:W-:Y:S02]  /*2a10*/  FADD.FTZ R129, R129, 1 ;  /* 0x3f80000081817421 */ /* 0x000fe40000010000 */
[----:B------:R-:W-:Y:S02]  /*2a20*/  FADD.FTZ R135, R135, 1 ;  /* 0x3f80000087877421 */ /* 0x000fe40000010000 */
[----:B------:R-:W-:Y:S02]  /*2a30*/  FADD.FTZ R134, -R128, 1 ;  /* 0x3f80000080867421 */ /* 0x000fe40000010100 */
[----:B------:R-:W-:Y:S01]  /*2a40*/  FMUL.FTZ R7, R122, R7 ;  /* 0x000000077a077220 */ /* 0x000fe20000410000 */
[----:B------:R1:W-:Y:S01]  /*2a50*/  MUFU.RCP R139, R135 ;  /* 0x00000087008b7308 */ /* 0x0003e20000001000 */
[----:B------:R-:W-:-:S02]  /*2a60*/  FADD.FTZ R141, R137, 1 ;  /* 0x3f800000898d7421 */ /* 0x000fc40000010000 */
[----:B------:R-:W-:Y:S01]  /*2a70*/  FMUL.FTZ R142, R7, R136 ;  /* 0x00000088078e7220 */ /* 0x000fe20000410000 */
[----:B------:R-:W0:Y:S01]  /*2a80*/  LDS R137, [R39.X4+0x30] ;  /* 0x0000300027897984 */ /* 0x000e220000004800 */
[----:B------:R-:W-:-:S03]  /*2a90*/  FFMA.FTZ R146, R103, R134, 1 ;  /* 0x3f80000067927423 */ /* 0x000fc60000010086 */
[----:B------:R-:W2:Y:S01]  /*2aa0*/  MUFU.RCP R129, R129 ;  /* 0x0000008100817308 */ /* 0x000ea20000001000 */
[----:B------:R-:W0:Y:S04]  /*2ab0*/  LDS R136, [R39.X4+0x34] ;  /* 0x0000340027887984 */ /* 0x000e280000004800 */
[----:B-1----:R-:W1:Y:S04]  /*2ac0*/  LDS R135, [R39.X4+0x38] ;  /* 0x0000380027877984 */ /* 0x002e680000004800 */
[----:B------:R-:W0:Y:S01]  /*2ad0*/  LDS R134, [R39.X4+0x3c] ;  /* 0x00003c0027867984 */ /* 0x000e220000004800 */
[----:B----4-:R-:W-:Y:S01]  /*2ae0*/  FADD.FTZ R131, R131, 1 ;  /* 0x3f80000083837421 */ /* 0x010fe20000010000 */
[----:B------:R-:W4:Y:S01]  /*2af0*/  MUFU.RCP R132, R132 ;  /* 0x0000008400847308 */ /* 0x000f220000001000 */
[----:B-----5:R-:W-:Y:S01]  /*2b00*/  FADD.FTZ R6, -R118, 1 ;  /* 0x3f80000076067421 */ /* 0x020fe20000010100 */
[----:B------:R-:W-:Y:S01]  /*2b10*/  BAR.SYNC.DEFER_BLOCKING 0x0 ;  /* 0x0000000000007b1d */ /* 0x000fe20000010000 */
[----:B------:R-:W-:-:S02]  /*2b20*/  FMUL.FTZ R3, R91, R114 ;  /* 0x000000725b037220 */ /* 0x000fc40000410000 */
[----:B------:R-:W-:-:S03]  /*2b30*/  FADD.FTZ R130, R130, 1 ;  /* 0x3f80000082827421 */ /* 0x000fc60000010000 */
[----:B------:R-:W5:Y:S01]  /*2b40*/  MUFU.RCP R131, R131 ;  /* 0x0000008300837308 */ /* 0x000f620000001000 */
[----:B------:R-:W-:Y:S02]  /*2b50*/  FFMA.FTZ R6, R107, R6, 1 ;  /* 0x3f8000006b067423 */ /* 0x000fe40000010006 */
[----:B------:R-:W-:Y:S02]  /*2b60*/  FMUL.FTZ R3, R118, R3 ;  /* 0x0000000376037220 */ /* 0x000fe40000410000 */
[----:B------:R-:W-:-:S03]  /*2b70*/  FADD.FTZ R145, R145, 1 ;  /* 0x3f80000091917421 */ /* 0x000fc60000010000 */
[----:B------:R-:W0:Y:S01]  /*2b80*/  MUFU.RCP R133, R133 ;  /* 0x0000008500857308 */ /* 0x000e220000001000 */
[----:B------:R-:W-:Y:S02]  /*2b90*/  FMUL.FTZ R6, R3, R6 ;  /* 0x0000000603067220 */ /* 0x000fe40000410000 */
[----:B--2---:R-:W-:Y:S02]  /*2ba0*/  FADD.FTZ R5, -R129, 1 ;  /* 0x3f80000081057421 */ /* 0x004fe40000010100 */
[----:B------:R-:W-:-:S03]  /*2bb0*/  FADD.FTZ R3, -R123, 1 ;  /* 0x3f8000007b037421 */ /* 0x000fc60000010100 */
[----:B------:R-:W2:Y:S01]  /*2bc0*/  MUFU.RCP R130, R130 ;  /* 0x0000008200827308 */ /* 0x000ea20000001000 */
[----:B------:R-:W-:Y:S02]  /*2bd0*/  FMUL.FTZ R144, R88, R117 ;  /* 0x0000007558907220 */ /* 0x000fe40000410000 */
[----:B------:R-:W-:Y:S02]  /*2be0*/  FFMA.FTZ R7, R102, R5, 1 ;  /* 0x3f80000066077423 */ /* 0x000fe40000010005 */
[----:B------:R-:W-:-:S03]  /*2bf0*/  FFMA.FTZ R3, R104, R3, 1 ;  /* 0x3f80000068037423 */ /* 0x000fc60000010003 */
[----:B------:R-:W0:Y:S01]  /*2c00*/  MUFU.RCP R138, R138 ;  /* 0x0000008a008a7308 */ /* 0x000e220000001000 */
[----:B------:R-:W-:Y:S02]  /*2c10*/  FMUL.FTZ R5, R78, R119 ;  /* 0x000000774e057220 */ /* 0x000fe40000410000 */
[----:B---3--:R-:W-:Y:S02]  /*2c20*/  FMUL.FTZ R148, R79, R120 ;  /* 0x000000784f947220 */ /* 0x008fe40000410000 */
[----:B------:R-:W-:-:S03]  /*2c30*/  FMUL.FTZ R144, R123, R144 ;  /* 0x000000907b907220 */ /* 0x000fc60000410000 */
[----:B------:R3:W0:Y:S01]  /*2c40*/  MUFU.RCP R143, R141 ;  /* 0x0000008d008f7308 */ /* 0x0006220000001000 */
[----:B----4-:R-:W-:-:S07]  /*2c50*/  FADD.FTZ R152, -R132, 1 ;  /* 0x3f80000084987421 */ /* 0x010fce0000010100 */
[----:B------:R-:W4:Y:S01]  /*2c60*/  MUFU.RCP R164, R145 ;  /* 0x0000009100a47308 */ /* 0x000f220000001000 */
[----:B------:R-:W-:Y:S02]  /*2c70*/  FMUL.FTZ R5, R128, R5 ;  /* 0x0000000580057220 */ /* 0x000fe40000410000 */
[----:B------:R-:W-:Y:S02]  /*2c80*/  FMUL.FTZ R148, R129, R148 ;  /* 0x0000009481947220 */ /* 0x000fe40000410000 */
[----:B------:R-:W-:Y:S02]  /*2c90*/  FMUL.FTZ R144, R144, R3 ;  /* 0x0000000390907220 */ /* 0x000fe40000410000 */
[----:B------:R-:W-:Y:S02]  /*2ca0*/  FFMA.FTZ R156, R95, R152, 1 ;  /* 0x3f8000005f9c7423 */ /* 0x000fe40000010098 */
[----:B-----5:R-:W-:Y:S02]  /*2cb0*/  FADD.FTZ R3, -R131, 1 ;  /* 0x3f80000083037421 */ /* 0x020fe40000010100 */
[----:B0-----:R-:W-:-:S02]  /*2cc0*/  FMUL.FTZ R152, R81, R124 ;  /* 0x0000007c51987220 */ /* 0x001fc40000410000 */
[----:B------:R-:W-:Y:S02]  /*2cd0*/  FMUL.FTZ R146, R5, R146 ;  /* 0x0000009205927220 */ /* 0x000fe40000410000 */
[----:B------:R-:W-:Y:S02]  /*2ce0*/  FMUL.FTZ R148, R148, R7 ;  /* 0x0000000794947220 */ /* 0x000fe40000410000 */
[----:B------:R-:W-:Y:S02]  /*2cf0*/  FADD.FTZ R7, -R133, 1 ;  /* 0x3f80000085077421 */ /* 0x000fe40000010100 */
[----:B------:R-:W-:Y:S02]  /*2d00*/  FFMA.FTZ R5, R100, R3, 1 ;  /* 0x3f80000064057423 */ /* 0x000fe40000010003 */
[----:B------:R-:W-:Y:S02]  /*2d10*/  FMUL.FTZ R154, R82, R127 ;  /* 0x0000007f529a7220 */ /* 0x000fe40000410000 */
[----:B------:R-:W-:-:S02]  /*2d20*/  FMUL.FTZ R152, R131, R152 ;  /* 0x0000009883987220 */ /* 0x000fc40000410000 */
[----:B--2---:R-:W-:Y:S02]  /*2d30*/  FADD.FTZ R150, -R130, 1 ;  /* 0x3f80000082967421 */ /* 0x004fe40000010100 */
[----:B------:R-:W-:Y:S02]  /*2d40*/  FMUL.FTZ R3, R80, R125 ;  /* 0x0000007d50037220 */ /* 0x000fe40000410000 */
[----:B---3--:R-:W-:Y:S02]  /*2d50*/  FMUL.FTZ R141, R83, R126 ;  /* 0x0000007e538d7220 */ /* 0x008fe40000410000 */
[----:B------:R-:W-:Y:S02]  /*2d60*/  FFMA.FTZ R7, R94, R7, 1 ;  /* 0x3f8000005e077423 */ /* 0x000fe40000010007 */
[----:B------:R-:W-:Y:S02]  /*2d70*/  FMUL.FTZ R154, R133, R154 ;  /* 0x0000009a859a7220 */ /* 0x000fe40000410000 */
[----:B------:R-:W-:-:S02]  /*2d80*/  FMUL.FTZ R152, R152, R5 ;  /* 0x0000000598987220 */ /* 0x000fc40000410000 */
[----:B------:R-:W-:Y:S02]  /*2d90*/  FFMA.FTZ R150, R101, R150, 1 ;  /* 0x3f80000065967423 */ /* 0x000fe40000010096 */
[----:B------:R-:W-:Y:S02]  /*2da0*/  FMUL.FTZ R3, R130, R3 ;  /* 0x0000000382037220 */ /* 0x000fe40000410000 */
[----:B------:R-:W-:Y:S02]  /*2db0*/  FMUL.FTZ R141, R132, R141 ;  /* 0x0000008d848d7220 */ /* 0x000fe40000410000 */
[----:B------:R-:W-:Y:S02]  /*2dc0*/  FADD.FTZ R158, -R138, 1 ;  /* 0x3f8000008a9e7421 */ /* 0x000fe40000010100 */
[----:B------:R-:W-:Y:S02]  /*2dd0*/  FADD.FTZ R5, -R143, 1 ;  /* 0x3f8000008f057421 */ /* 0x000fe40000010100 */
[----:B----4-:R-:W-:-:S02]  /*2de0*/  FADD.FTZ R162, -R164, 1 ;  /* 0x3f800000a4a27421 */ /* 0x010fc40000010100 */
[----:B------:R-:W-:Y:S02]  /*2df0*/  FMUL.FTZ R154, R154, R7 ;  /* 0x000000079a9a7220 */ /* 0x000fe40000410000 */
[----:B------:R-:W-:Y:S02]  /*2e00*/  FMUL.FTZ R150, R3, R150 ;  /* 0x0000009603967220 */ /* 0x000fe40000410000 */
[----:B------:R-:W-:Y:S02]  /*2e10*/  FMUL.FTZ R156, R141, R156 ;  /* 0x0000009c8d9c7220 */ /* 0x000fe40000410000 */
[----:B------:R-:W-:Y:S02]  /*2e20*/  FFMA.FTZ R160, R97, R158, 1 ;  /* 0x3f80000061a07423 */ /* 0x000fe4000001009e */
[----:B------:R-:W-:Y:S02]  /*2e30*/  FFMA.FTZ R7, R98, R5, 1 ;  /* 0x3f80000062077423 */ /* 0x000fe40000010005 */
[----:B------:R-:W-:-:S02]  /*2e40*/  FFMA.FTZ R166, R99, R162, 1 ;  /* 0x3f80000063a67423 */ /* 0x000fc400000100a2 */
[----:B------:R-:W-:Y:S02]  /*2e50*/  FADD.FTZ R3, -R139, 1 ;  /* 0x3f8000008b037421 */ /* 0x000fe40000010100 */
[----:B------:R-:W-:Y:S02]  /*2e60*/  FMUL.FTZ R158, R84, R137 ;  /* 0x00000089549e7220 */ /* 0x000fe40000410000 */
[----:B------:R-:W-:Y:S02]  /*2e70*/  FMUL.FTZ R5, R85, R136 ;  /* 0x0000008855057220 */ /* 0x000fe40000410000 */
[----:B-1----:R-:W-:Y:S02]  /*2e80*/  FMUL.FTZ R162, R86, R135 ;  /* 0x0000008756a27220 */ /* 0x002fe40000410000 */
        /* <DEDUP_REMOVED lines=12> */
[----:B------:R1:W-:Y:S04]  /*2f50*/  STS [R39.X4], R2 ;  /* 0x0000000227007388 */ /* 0x0003e80000004800 */
        /* <DEDUP_REMOVED lines=36> */
[----:B-1----:R-:W-:Y:S01]  /*31a0*/  IADD3 R2, P2, R18, UR28, RZ ;  /* 0x0000001c12027c10 */ /* 0x002fe2000ff5e0ff */
        /* <DEDUP_REMOVED lines=19> */
.L_x_8138:
[----:B------:R-:W-:Y:S05]  /*32e0*/  BSYNC B0 ;  /* 0x0000000000007941 */ /* 0x000fea0003800000 */
.L_x_8137:
        /* <DEDUP_REMOVED lines=153> */
.L_x_8141:
[----:B------:R-:W-:Y:S05]  /*3c80*/  BSYNC B0 ;  /* 0x0000000000007941 */ /* 0x000fea0003800000 */
.L_x_8140:
        /* <DEDUP_REMOVED lines=43> */
.L_x_8139:
[----:B0-----:R-:W-:Y:S01]  /*3f40*/  FFMA.FTZ R14, R41, R93, R14 ;  /* 0x0000005d290e7223 */ /* 0x001fe2000001000e */
[----:B------:R-:W-:Y:S01]  /*3f50*/  MOV R0, c[0x0][0x16c] ;  /* 0x00005b0000007a02 */ /* 0x000fe20000000f00 */
[----:B------:R-:W-:Y:S01]  /*3f60*/  BAR.SYNC.DEFER_BLOCKING 0x0 ;  /* 0x0000000000007b1d */ /* 0x000fe20000010000 */
[----:B------:R-:W-:Y:S01]  /*3f70*/  HFMA2.MMA R130, -RZ, RZ, 0, 0 ;  /* 0x00000000ff827435 */ /* 0x000fe200000001ff */
[----:B------:R-:W-:Y:S01]  /*3f80*/  FFMA.FTZ R14, R38, R95, R14 ;  /* 0x0000005f260e7223 */ /* 0x000fe2000001000e */
[----:B------:R-:W-:Y:S01]  /*3f90*/  ISETP.GE.AND P0, PT, R0, 0x1, PT ;  /* 0x000000010000780c */ /* 0x000fe20003f06270 */
[----:B------:R-:W-:Y:S01]  /*3fa0*/  HFMA2.MMA R76, -RZ, RZ, 0, 0 ;  /* 0x00000000ff4c7435 */ /* 0x000fe200000001ff */
[----:B------:R-:W-:Y:S01]  /*3fb0*/  FMUL.FTZ R88, R93, UR4 ;  /* 0x000000045d587c20 */ /* 0x000fe20008410000 */
[----:B------:R-:W-:Y:S01]  /*3fc0*/  HFMA2.MMA R146, -RZ, RZ, 0, 0 ;  /* 0x00000000ff927435 */ /* 0x000fe200000001ff */
[----:B------:R-:W-:Y:S01]  /*3fd0*/  FFMA.FTZ R14, R40, R91, R14 ;  /* 0x0000005b280e7223 */ /* 0x000fe2000001000e */
        /* <DEDUP_REMOVED lines=10> */
[----:B------:R-:W-:Y:S01]  /*4080*/  MOV R136, RZ ;  /* 0x000000ff00887202 */ /* 0x000fe20000000f00 */
[----:B------:R-:W-:Y:S01]  /*4090*/  FFMA.FTZ R14, R44, R89, R14 ;  /* 0x000000592c0e7223 */ /* 0x000fe2000001000e */
[----:B------:R-:W-:Y:S01]  /*40a0*/  MOV R142, RZ ;  /* 0x000000ff008e7202 */ /* 0x000fe20000000f00 */
        /* <DEDUP_REMOVED lines=29> */
[----:B------:R-:W-:Y:S01]  /*4280*/  ULDC.64 UR8, c[0x0][0x180] ;  /* 0x0000600000087ab9 */ /* 0x000fe20000000a00 */
[----:B------:R-:W-:Y:S01]  /*4290*/  FADD.FTZ R75, R91, R91 ;  /* 0x0000005b5b4b7221 */ /* 0x000fe20000010000 */
[----:B------:R-:W-:Y:S01]  /*42a0*/  UIMAD UR7, UR27, UR8, URZ ;  /* 0x000000081b0772a4 */ /* 0x000fe2000f8e023f */
[----:B------:R-:W-:Y:S01]  /*42b0*/  FADD.FTZ R81, R89, R89 ;  /* 0x0000005959517221 */ /* 0x000fe20000010000 */
[----:B------:R-:W-:Y:S01]  /*42c0*/  ULDC.64 UR16, c[0x0][0x198] ;  /* 0x0000660000107ab9 */ /* 0x000fe20000000a00 */
[----:B------:R-:W-:Y:S01]  /*42d0*/  FADD.FTZ R71, R93, R93 ;  /* 0x0000005d5d477221 */ /* 0x000fe20000010000 */
[----:B------:R-:W-:Y:S01]  /*42e0*/  UIMAD.WIDE.U32 UR22, UR26, UR8, URZ ;  /* 0x000000081a1672a5 */ /* 0x000fe2000f8e003f */
[----:B------:R-:W-:Y:S01]  /*42f0*/  FADD.FTZ R73, R95, R95 ;  /* 0x0000005f5f497221 */ /* 0x000fe20000010000 */
[----:B------:R-:W-:Y:S01]  /*4300*/  UIMAD UR7, UR26, UR9, UR7 ;  /* 0x000000091a0772a4 */ /* 0x000fe2000f8e0207 */
        /* <DEDUP_REMOVED lines=19> */
[----:B------:R-:W-:Y:S01]  /*4440*/  ULEA UR40, UP1, UR8, UR18, 0x3 ;  /* 0x0000001208287291 */ /* 0x000fe2000f82183f */
[----:B------:R-:W-:Y:S01]  /*4450*/  FADD.FTZ R95, R154, R154 ;  /* 0x0000009a9a5f7221 */ /* 0x000fe20000010000 */
[----:B------:R-:W-:Y:S01]  /*4460*/  ULEA UR24, UP0, UR22, UR24, 0x3 ;  /* 0x0000001816187291 */ /* 0x000fe2000f80183f */
[----:B------:R-:W-:Y:S01]  /*4470*/  FADD.FTZ R96, R129, R129 ;  /* 0x0000008181607221 */ /* 0x000fe20000010000 */
[----:B------:R-:W-:Y:S01]  /*4480*/  UIADD3 UR18, UR23, UR7, URZ ;  /* 0x0000000717127290 */ /* 0x000fe2000fffe03f */
[----:B------:R-:W-:Y:S01]  /*4490*/  FADD.FTZ R97, R69, UR5 ;  /* 0x0000000545617e21 */ /* 0x000fe20008010000 */
[----:B------:R-:W-:Y:S01]  /*44a0*/  ULDC.64 UR20, c[0x0][0x230] ;  /* 0x00008c0000147ab9 */ /* 0x000fe20000000a00 */
[----:B------:R-:W-:Y:S01]  /*44b0*/  FADD.FTZ R98, R68, UR5 ;  /* 0x0000000544627e21 */ /* 0x000fe20008010000 */
[----:B------:R-:W-:Y:S01]  /*44c0*/  UIADD3 UR23, UR9, UR44, URZ ;  /* 0x0000002c09177290 */ /* 0x000fe2000fffe03f */
[----:B------:R-:W-:Y:S01]  /*44d0*/  FADD.FTZ R99, R67, UR5 ;  /* 0x0000000543637e21 */ /* 0x000fe20008010000 */
[----:B------:R-:W-:Y:S01]  /*44e0*/  ULEA UR41, UP2, UR16, UR20, 0x3 ;  /* 0x0000001410297291 */ /* 0x000fe2000f84183f */
        /* <DEDUP_REMOVED lines=13> */
[----:B------:R-:W-:Y:S01]  /*45c0*/  ULEA.HI.X UR25, UR16, UR21, UR7, 0x3, UP2 ;  /* 0x0000001510197291 */ /* 0x000fe200090f1c07 */
[----:B------:R-:W-:Y:S01]  /*45d0*/  FADD.FTZ R107, R59, UR5 ;  /* 0x000000053b6b7e21 */ /* 0x000fe20008010000 */
[----:B------:R-:W-:Y:S01]  /*45e0*/  ULEA.HI UR16, UR18, UR18, URZ, 0x1 ;  /* 0x0000001212107291 */ /* 0x000fe2000f8f083f */
[----:B------:R-:W-:Y:S01]  /*45f0*/  FADD.FTZ R108, R58, UR5 ;  /* 0x000000053a6c7e21 */ /* 0x000fe20008010000 */
[----:B------:R-:W-:Y:S01]  /*4600*/  ULDC UR21, c[0x0][0x16c] ;  /* 0x00005b0000157ab9 */ /* 0x000fe20000000800 */
        /* <DEDUP_REMOVED lines=8> */
[----:B------:R-:W-:Y:S01]  /*4690*/  MOV R130, RZ ;  /* 0x000000ff00827202 */ /* 0x000fe20000000f00 */
[----:B------:R-:W-:-:S02]  /*46a0*/  UIMAD.WIDE UR16, UR21, 0x10, UR10 ;  /* 0x00000010151078a5 */ /* 0x000fc4000f8e020a */
[----:B------:R-:W-:Y:S02]  /*46b0*/  UIADD3 UR19, UR18, -UR19, URZ ;  /* 0x8000001312137290 */ /* 0x000fe4000fffe03f */
[----:B------:R-:W-:Y:S02]  /*46c0*/  UMOV UR7, URZ ;  /* 0x0000003f00077c82 */ /* 0x000fe40008000000 */
[----:B------:R-:W-:Y:S02]  /*46d0*/  UMOV UR8, URZ ;  /* 0x0000003f00087c82 */ /* 0x000fe40008000000 */
[----:B------:R-:W-:Y:S02]  /*46e0*/  UMOV UR9, URZ ;  /* 0x0000003f00097c82 */ /* 0x000fe40008000000 */
[----:B------:R-:W-:Y:S02]  /*46f0*/  ULEA UR47, UR20, 0xca0, 0xb ;  /* 0x00000ca0142f7891 */ /* 0x000fe4000f8e583f */
[----:B------:R-:W-:-:S02]  /*4700*/  USHF.L.U32 UR44, UR19, 0x8, URZ ;  /* 0x00000008132c7899 */ /* 0x000fc4000800063f */
[----:B------:R-:W-:Y:S02]  /*4710*/  UMOV UR45, UR16 ;  /* 0x00000010002d7c82 */ /* 0x000fe40008000000 */
[----:B------:R-:W-:Y:S02]  /*4720*/  UMOV UR46, UR17 ;  /* 0x00000011002e7c82 */ /* 0x000fe40008000000 */
.L_x_8157:
        /* <DEDUP_REMOVED lines=9> */
[----:B------:R-:W-:Y:S01]  /*47c0*/  FADD.FTZ R152, R221, UR5 ;  /* 0x00000005dd987e21 */ /* 0x000fe20008010000 */
[----:B------:R-:W-:Y:S01]  /*47d0*/  ISETP.NE.AND P0, PT, R219, RZ, PT ;  /* 0x000000ffdb00720c */ /* 0x000fe20003f05270 */
[----:B------:R-:W-:Y:S01]  /*47e0*/  FADD.FTZ R119, R56, UR5 ;  /* 0x0000000538777e21 */ /* 0x000fe20008010000 */
[----:B------:R-:W-:Y:S01]  /*47f0*/  ISETP.NE.AND P2, PT, R16, RZ, PT ;  /* 0x000000ff1000720c */ /* 0x000fe20003f45270 */
        /* <DEDUP_REMOVED lines=30> */
[----:B------:R-:W-:-:S04]  /*49e0*/  FMUL.RZ R8, R8, 0.15915493667125701904 ;  /* 0x3e22f98308087820 */ /* 0x000fc8000040c000 */
[----:B------:R-:W-:Y:S01]  /*49f0*/  FMUL.FTZ R166, R166, 1.4426950216293334961 ;  /* 0x3fb8aa3ba6a67820 */ /* 0x000fe20000410000 */
[----:B------:R0:W-:Y:S03]  /*4a00*/  MUFU.COS R13, R12 ;  /* 0x0000000c000d7308 */ /* 0x0001e60000000000 */
[C---:B------:R-:W-:Y:S02]  /*4a10*/  FMUL.FTZ R6, R166.reuse, R152 ;  /* 0x00000098a6067220 */ /* 0x040fe40000410000 */
[----:B------:R-:W-:Y:S02]  /*4a20*/  FMUL.FTZ R131, R166, R123 ;  /* 0x0000007ba6837220 */ /* 0x000fe40000410000 */
[----:B---3--:R-:W-:Y:S01]  /*4a30*/  FMUL.FTZ R208, R5, R10 ;  /* 0x0000000a05d07220 */ /* 0x008fe20000410000 */
[----:B------:R-:W-:Y:S01]  /*4a40*/  MUFU.SIN R164, R8 ;  /* 0x0000000800a47308 */ /* 0x000fe20000000400 */
[----:B0-----:R-:W-:-:S02]  /*4a50*/  FMUL.RZ R12, R7, 0.15915493667125701904 ;  /* 0x3e22f983070c7820 */ /* 0x001fc4000040c000 */
[----:B------:R-:W-:Y:S02]  /*4a60*/  FMUL.FTZ R7, R154, UR17 ;  /* 0x000000119a077c20 */ /* 0x000fe40008410000 */
[----:B------:R-:W-:-:S03]  /*4a70*/  FMUL.FTZ R135, R166, R115 ;  /* 0x00000073a6877220 */ /* 0x000fc60000410000 */
[----:B------:R0:W-:Y:S08]  /*4a80*/  MUFU.COS R168, R8 ;  /* 0x0000000800a87308 */ /* 0x0001f00000000000 */
[----:B------:R-:W-:Y:S01]  /*4a90*/  MUFU.SIN R170, R117 ;  /* 0x0000007500aa7308 */ /* 0x000fe20000000400 */
[----:B0-----:R-:W-:Y:S02]  /*4aa0*/  FMUL.RZ R8, R7, 0.15915493667125701904 ;  /* 0x3e22f98307087820 */ /* 0x001fe4000040c000 */
[----:B------:R-:W-:-:S05]  /*4ab0*/  FMUL.FTZ R7, R121, UR17 ;  /* 0x0000001179077c20 */ /* 0x000fca0008410000 */
[----:B------:R0:W-:Y:S01]  /*4ac0*/  MUFU.COS R172, R117 ;  /* 0x0000007500ac7308 */ /* 0x0001e20000000000 */
[C---:B------:R-:W-:Y:S02]  /*4ad0*/  FMUL.FTZ R137, R166.reuse, R154 ;  /* 0x0000009aa6897220 */ /* 0x040fe40000410000 */
[----:B------:R-:W-:-:S05]  /*4ae0*/  FMUL.FTZ R133, R166, R119 ;  /* 0x00000077a6857220 */ /* 0x000fca0000410000 */
        /* <DEDUP_REMOVED lines=30> */
[----:B-1----:R-:W-:-:S07]  /*4cd0*/  FMUL.FTZ R9, R6, R9 ;  /* 0x0000000906097220 */ /* 0x002fce0000410000 */
[----:B------:R-:W-:Y:S01]  /*4ce0*/  MUFU.SIN R198, R8 ;  /* 0x0000000800c67308 */ /* 0x000fe20000000400 */
[----:B0-----:R-:W-:Y:S01]  /*4cf0*/  FMUL.RZ R12, R7, 0.15915493667125701904 ;  /* 0x3e22f983070c7820 */ /* 0x001fe2000040c000 */
[----:B------:R-:W-:-:S04]  /*4d00*/  MOV R7, UR29 ;  /* 0x0000001d00077c02 */ /* 0x000fc80008000f00 */
[----:B------:R-:W-:Y:S02]  /*4d10*/  ISETP.LT.OR P3, PT, R7, 0x2, P0 ;  /* 0x000000020700780c */ /* 0x000fe40000761670 */
[----:B------:R-:W-:Y:S01]  /*4d20*/  IADD3 R7, R16, 0x200, RZ ;  /* 0x0000020010077810 */ /* 0x000fe20007ffe0ff */
[----:B------:R0:W-:Y:S08]  /*4d30*/  MUFU.COS R200, R8 ;  /* 0x0000000800c87308 */ /* 0x0001f00000000000 */
[----:B------:R-:W-:Y:S01]  /*4d40*/  MUFU.SIN R202, R129 ;  /* 0x0000008100ca7308 */ /* 0x000fe20000000400 */
[----:B0-----:R-:W-:Y:S01]  /*4d50*/  FMUL.FTZ R8, R6, R13 ;  /* 0x0000000d06087220 */ /* 0x001fe20000410000 */
[----:B------:R-:W-:-:S06]  /*4d60*/  MOV R13, UR46 ;  /* 0x0000002e000d7c02 */ /* 0x000fcc0008000f00 */
[----:B------:R0:W-:Y:S08]  /*4d70*/  MUFU.COS R204, R129 ;  /* 0x0000008100cc7308 */ /* 0x0001f00000000000 */
[----:B------:R-:W-:Y:S01]  /*4d80*/  MUFU.SIN R167, R12 ;  /* 0x0000000c00a77308 */ /* 0x000fe20000000400 */
[----:B0-----:R-:W-:Y:S02]  /*4d90*/  SEL R129, R7, UR44, P2 ;  /* 0x0000002c07817c07 */ /* 0x001fe40009000000 */
[----:B------:R-:W-:-:S03]  /*4da0*/  CS2R R6, SRZ ;  /* 0x0000000000067805 */ /* 0x000fc6000001ff00 */
[----:B------:R0:W-:Y:S02]  /*4db0*/  STS.64 [R129.X8+0xca0], R8 ;  /* 0x000ca00881007388 */ /* 0x0001e40000008a00 */
[----:B------:R1:W-:Y:S01]  /*4dc0*/  MUFU.COS R175, R12 ;  /* 0x0000000c00af7308 */ /* 0x0003e20000000000 */
[----:B------:R-:W-:-:S07]  /*4dd0*/  FFMA.FTZ R208, R4, R11, R208 ;  /* 0x0000000b04d07223 */ /* 0x000fce00000100d0 */
[----:B------:R-:W2:Y:S01]  /*4de0*/  MUFU.EX2 R131, R131 ;  /* 0x0000008300837308 */ /* 0x000ea20000000800 */
[----:B-1----:R-:W-:Y:S01]  /*4df0*/  MOV R12, UR45 ;  /* 0x0000002d000c7c02 */ /* 0x002fe20008000f00 */
[----:B------:R-:W-:Y:S06]  /*4e00*/  BAR.SYNC.DEFER_BLOCKING 0x0 ;  /* 0x0000000000007b1d */ /* 0x000fec0000010000 */
[----:B------:R-:W1:Y:S08]  /*4e10*/  MUFU.EX2 R135, R135 ;  /* 0x0000008700877308 */ /* 0x000e700000000800 */
[----:B------:R-:W3:Y:S01]  /*4e20*/  MUFU.EX2 R137, R137 ;  /* 0x0000008900897308 */ /* 0x000ee20000000800 */
[----:B------:R-:W-:-:S07]  /*4e30*/  FMUL.FTZ R139, R166, R121 ;  /* 0x00000079a68b7220 */ /* 0x000fce0000410000 */
[----:B------:R-:W4:Y:S01]  /*4e40*/  MUFU.EX2 R133, R133 ;  /* 0x0000008500857308 */ /* 0x000f220000000800 */
[----:B------:R0:W5:Y:S01]  /*4e50*/  @!P3 LDG.E.64 R6, [R12.64+0x8] ;  /* 0x000008200c06b981 */ /* 0x000162000c1e1b00 */
[----:B------:R-:W-:Y:S01]  /*4e60*/  FMUL.FTZ R143, R166, R125 ;  /* 0x0000007da68f7220 */ /* 0x000fe20000410000 */
[----:B------:R-:W-:Y:S01]  /*4e70*/  ISETP.NE.AND P3, PT, R16, 0x1f, PT ;  /* 0x0000001f1000780c */ /* 0x000fe20003f65270 */
[----:B------:R-:W-:Y:S01]  /*4e80*/  FMUL.FTZ R141, R166, R156 ;  /* 0x0000009ca68d7220 */ /* 0x000fe20000410000 */
[----:B------:R-:W-:Y:S01]  /*4e90*/  BSSY B0, `(.L_x_8143) ;  /* 0x0000106000007945 */ /* 0x000fe20003800000 */
[C---:B--2---:R-:W-:Y:S02]  /*4ea0*/  FMUL.FTZ R151, R131.reuse, R164 ;  /* 0x000000a483977220 */ /* 0x044fe40000410000 */
[----:B------:R-:W2:Y:S01]  /*4eb0*/  MUFU.EX2 R155, R139 ;  /* 0x0000008b009b7308 */ /* 0x000ea20000000800 */
[----:B------:R-:W-:Y:S02]  /*4ec0*/  FMUL.FTZ R153, R131, R168 ;  /* 0x000000a883997220 */ /* 0x000fe40000410000 */
[----:B------:R-:W-:-:S02]  /*4ed0*/  FMUL.FTZ R164, R151, R228 ;  /* 0x000000e497a47220 */ /* 0x000fc40000410000 */
[----:B0-----:R-:W-:Y:S02]  /*4ee0*/  FMUL.FTZ R13, R5, R11 ;  /* 0x0000000b050d7220 */ /* 0x001fe40000410000 */
[C---:B------:R-:W-:Y:S01]  /*4ef0*/  FMUL.FTZ R12, R166.reuse, R117 ;  /* 0x00000075a60c7220 */ /* 0x040fe20000410000 */
[----:B------:R1:W-:Y:S01]  /*4f00*/  MUFU.EX2 R159, R143 ;  /* 0x0000008f009f7308 */ /* 0x0003e20000000800 */
[----:B------:R-:W-:Y:S02]  /*4f10*/  FMUL.FTZ R5, R166, R127 ;  /* 0x0000007fa6057220 */ /* 0x000fe40000410000 */
[----:B------:R-:W-:Y:S02]  /*4f20*/  FFMA.FTZ R206, R4, R10, -R13 ;  /* 0x0000000a04ce7223 */ /* 0x000fe4000001080d */
[----:B------:R-:W-:Y:S02]  /*4f30*/  FMUL.FTZ R4, R166, R162 ;  /* 0x000000a2a6047220 */ /* 0x000fe40000410000 */
[----:B------:R-:W-:Y:S01]  /*4f40*/  FMUL.FTZ R10, R145, UR17 ;  /* 0x00000011910a7c20 */ /* 0x000fe20008410000 */
[----:B------:R-:W0:Y:S01]  /*4f50*/  MUFU.EX2 R12, R12 ;  /* 0x0000000c000c7308 */ /* 0x000e220000000800 */
[----:B-1----:R-:W-:-:S02]  /*4f60*/  FMUL.FTZ R143, R135, R176 ;  /* 0x000000b0878f7220 */ /* 0x002fc40000410000 */
[----:B---3--:R-:W-:Y:S02]  /*4f70*/  FMUL.FTZ R139, R137, R180 ;  /* 0x000000b4898b7220 */ /* 0x008fe40000410000 */
[----:B------:R-:W-:Y:S02]  /*4f80*/  FMUL.RZ R11, R10, 0.15915493667125701904 ;  /* 0x3e22f9830a0b7820 */ /* 0x000fe4000040c000 */
[C---:B----4-:R-:W-:Y:S01]  /*4f90*/  FMUL.FTZ R149, R133.reuse, R172 ;  /* 0x000000ac85957220 */ /* 0x050fe20000410000 */
[----:B------:R-:W1:Y:S01]  /*4fa0*/  MUFU.EX2 R5, R5 ;  /* 0x0000000500057308 */ /* 0x000e620000000800 */
[----:B------:R-:W-:Y:S02]  /*4fb0*/  FMUL.FTZ R147, R133, R170 ;  /* 0x000000aa85937220 */ /* 0x000fe40000410000 */
[----:B------:R-:W-:Y:S02]  /*4fc0*/  FFMA.FTZ R164, RZ, R153, R164 ;  /* 0x00000099ffa47223 */ /* 0x000fe400000100a4 */
[----:B------:R-:W-:-:S02]  /*4fd0*/  FMUL.FTZ R129, R166, R158 ;  /* 0x0000009ea6817220 */ /* 0x000fc40000410000 */
[----:B--2---:R-:W-:Y:S01]  /*4fe0*/  FMUL.FTZ R133, R155, R182 ;  /* 0x000000b69b857220 */ /* 0x004fe20000410000 */
[----:B------:R-:W2:Y:S01]  /*4ff0*/  MUFU.EX2 R4, R4 ;  /* 0x0000000400047308 */ /* 0x000ea20000000800 */
[C---:B0-----:R-:W-:Y:S02]  /*5000*/  FMUL.FTZ R181, R12.reuse, R181 ;  /* 0x000000b50cb57220 */ /* 0x041fe40000410000 */
[----:B------:R-:W-:Y:S02]  /*5010*/  FMUL.FTZ R180, R12, R163 ;  /* 0x000000a30cb47220 */ /* 0x000fe40000410000 */
[----:B------:R-:W-:Y:S02]  /*5020*/  FMUL.FTZ R12, R8, R151 ;  /* 0x00000097080c7220 */ /* 0x000fe40000410000 */
[----:B------:R-:W-:Y:S01]  /*5030*/  FADD.FTZ R168, RZ, R164 ;  /* 0x000000a4ffa87221 */ /* 0x000fe20000010000 */
[----:B------:R0:W3:Y:S01]  /*5040*/  MUFU.EX2 R157, R141 ;  /* 0x0000008d009d7308 */ /* 0x0000e20000000800 */
[----:B-1----:R-:W-:-:S02]  /*5050*/  FMUL.FTZ R177, R5, R204 ;  /* 0x000000cc05b17220 */ /* 0x002fc40000410000 */
[----:B------:R-:W-:Y:S02]  /*5060*/  FMUL.FTZ R176, R5, R202 ;  /* 0x000000ca05b07220 */ /* 0x000fe40000410000 */
[----:B------:R-:W-:Y:S02]  /*5070*/  FMUL.FTZ R5, R166, R145 ;  /* 0x00000091a6057220 */ /* 0x000fe40000410000 */
[----:B------:R-:W-:Y:S01]  /*5080*/  FFMA.FTZ R12, R9, R153, R12 ;  /* 0x00000099090c7223 */ /* 0x000fe2000001000c */
[----:B------:R-:W-:Y:S01]  /*5090*/  MUFU.SIN R172, R11 ;  /* 0x0000000b00ac7308 */ /* 0x000fe20000000400 */
[----:B0-----:R-:W-:Y:S02]  /*50a0*/  FMUL.FTZ R141, R135, R174 ;  /* 0x000000ae878d7220 */ /* 0x001fe40000410000 */
[C---:B--2---:R-:W-:Y:S02]  /*50b0*/  FMUL.FTZ R175, R4.reuse, R175 ;  /* 0x000000af04af7220 */ /* 0x044fe40000410000 */
[----:B------:R-:W-:-:S02]  /*50c0*/  FMUL.FTZ R174, R4, R167 ;  /* 0x000000a704ae7220 */ /* 0x000fc40000410000 */
[----:B------:R-:W-:Y:S01]  /*50d0*/  FMUL.FTZ R4, R9, R151 ;  /* 0x0000009709047220 */ /* 0x000fe20000410000 */
[----:B------:R0:W-:Y:S01]  /*50e0*/  MUFU.COS R10, R11 ;  /* 0x0000000b000a7308 */ /* 0x0001e20000000000 */
[----:B------:R-:W-:Y:S02]  /*50f0*/  FMUL.FTZ R13, R147, R12 ;  /* 0x0000000c930d7220 */ /* 0x000fe40000410000 */
[----:B------:R-:W-:Y:S02]  /*5100*/  FFMA.FTZ R4, R8, R153, -R4 ;  /* 0x0000009908047223 */ /* 0x000fe40000010804 */
[----:B------:R-:W-:Y:S02]  /*5110*/  FMUL.FTZ R135, R155, R184 ;  /* 0x000000b89b877220 */ /* 0x000fe40000410000 */
[----:B------:R-:W-:Y:S01]  /*5120*/  FMUL.FTZ R155, R147, R4 ;  /* 0x00000004939b7220 */ /* 0x000fe20000410000 */
[----:B------:R-:W1:Y:S01]  /*5130*/  MUFU.EX2 R5, R5 ;  /* 0x0000000500057308 */ /* 0x000e620000000800 */
[----:B0-----:R-:W-:-:S02]  /*5140*/  FMUL.FTZ R11, RZ, R151 ;  /* 0x00000097ff0b7220 */ /* 0x001fc40000410000 */
[----:B------:R-:W-:Y:S02]  /*5150*/  FFMA.FTZ R4, R149, R4, -R13 ;  /* 0x0000000495047223 */ /* 0x000fe4000001080d */
[----:B------:R-:W-:Y:S02]  /*5160*/  FFMA.FTZ R11, R153, R228, -R11 ;  /* 0x000000e4990b7223 */ /* 0x000fe4000001080b */
[----:B---3--:R-:W-:Y:S01]  /*5170*/  FMUL.FTZ R131, R157, R188 ;  /* 0x000000bc9d837220 */ /* 0x008fe20000410000 */
[----:B------:R0:W2:Y:S01]  /*5180*/  MUFU.EX2 R161, R129 ;  /* 0x0000008100a17308 */ /* 0x0000a20000000800 */
[----:B------:R-:W-:Y:S02]  /*5190*/  FADD.FTZ R164, R226, R11 ;  /* 0x0000000be2a47221 */ /* 0x000fe40000010000 */
[----:B------:R-:W-:Y:S02]  /*51a0*/  FFMA.FTZ R12, R149, R12, R155 ;  /* 0x0000000c950c7223 */ /* 0x000fe4000001009b */
[----:B------:R-:W-:-:S02]  /*51b0*/  FMUL.FTZ R11, R147, R168 ;  /* 0x000000a8930b7220 */ /* 0x000fc40000410000 */
[----:B------:R-:W-:Y:S02]  /*51c0*/  FMUL.FTZ R13, R147, R164 ;  /* 0x000000a4930d7220 */ /* 0x000fe40000410000 */
[----:B0-----:R-:W-:Y:S02]  /*51d0*/  FMUL.FTZ R129, R157, R186 ;  /* 0x000000ba9d817220 */ /* 0x001fe40000410000 */
[C---:B------:R-:W-:Y:S02]  /*51e0*/  FMUL.FTZ R157, R141.reuse, R4 ;  /* 0x000000048d9d7220 */ /* 0x040fe40000410000 */
[----:B------:R-:W-:Y:S02]  /*51f0*/  FMUL.FTZ R155, R141, R12 ;  /* 0x0000000c8d9b7220 */ /* 0x000fe40000410000 */
[C---:B------:R-:W-:Y:S02]  /*5200*/  FFMA.FTZ R11, R149.reuse, R164, -R11 ;  /* 0x000000a4950b7223 */ /* 0x040fe4000001080b */
[----:B------:R-:W-:-:S02]  /*5210*/  FFMA.FTZ R13, R149, R168, R13 ;  /* 0x000000a8950d7223 */ /* 0x000fc4000001000d */
[----:B------:R-:W-:Y:S02]  /*5220*/  FMUL.FTZ R137, R137, R178 ;  /* 0x000000b289897220 */ /* 0x000fe40000410000 */
[----:B------:R-:W-:Y:S02]  /*5230*/  FFMA.FTZ R168, R143, R12, R157 ;  /* 0x0000000c8fa87223 */ /* 0x000fe4000001009d */
[----:B-1----:R-:W-:Y:S02]  /*5240*/  FMUL.FTZ R173, R5, R10 ;  /* 0x0000000a05ad7220 */ /* 0x002fe40000410000 */
[----:B------:R-:W-:Y:S02]  /*5250*/  FFMA.FTZ R4, R143, R4, -R155 ;  /* 0x000000048f047223 */ /* 0x000fe4000001089b */
[----:B------:R-:W-:Y:S02]  /*5260*/  FADD.FTZ R10, R222, R11 ;  /* 0x0000000bde0a7221 */ /* 0x000fe40000010000 */
[----:B------:R-:W-:-:S02]  /*5270*/  FMUL.FTZ R155, R137, R168 ;  /* 0x000000a8899b7220 */ /* 0x000fc40000410000 */
[----:B------:R-:W-:Y:S02]  /*5280*/  FADD.FTZ R12, RZ, R13 ;  /* 0x0000000dff0c7221 */ /* 0x000fe40000010000 */
[----:B------:R-:W-:Y:S02]  /*5290*/  FMUL.FTZ R11, R141, R10 ;  /* 0x0000000a8d0b7220 */ /* 0x000fe40000410000 */
[----:B------:R-:W-:Y:S02]  /*52a0*/  FFMA.FTZ R170, R139, R4, -R155 ;  /* 0x000000048baa7223 */ /* 0x000fe4000001089b */
[----:B------:R-:W-:Y:S02]  /*52b0*/  FMUL.FTZ R172, R5, R172 ;  /* 0x000000ac05ac7220 */ /* 0x000fe40000410000 */
[----:B------:R-:W-:Y:S02]  /*52c0*/  FMUL.FTZ R4, R137, R4 ;  /* 0x0000000489047220 */ /* 0x000fe40000410000 */
[----:B------:R-:W-:-:S02]  /*52d0*/  FADD.FTZ R164, R68, UR5 ;  /* 0x0000000544a47e21 */ /* 0x000fc40008010000 */
[-C--:B------:R-:W-:Y:S02]  /*52e0*/  FMUL.FTZ R5, R141, R12.reuse ;  /* 0x0000000c8d057220 */ /* 0x080fe40000410000 */
[----:B------:R-:W-:Y:S02]  /*52f0*/  FFMA.FTZ R11, R143, R12, R11 ;  /* 0x0000000c8f0b7223 */ /* 0x000fe4000001000b */
[----:B------:R-:W-:Y:S02]  /*5300*/  FFMA.FTZ R168, R139, R168, R4 ;  /* 0x000000a88ba87223 */ /* 0x000fe40000010004 */
[----:B------:R-:W-:Y:S02]  /*5310*/  FMUL.FTZ R4, R164, UR17 ;  /* 0x00000011a4047c20 */ /* 0x000fe40008410000 */
[----:B------:R-:W-:Y:S02]  /*5320*/  FFMA.FTZ R5, R143, R10, -R5 ;  /* 0x0000000a8f057223 */ /* 0x000fe40000010805 */
[----:B------:R-:W-:-:S02]  /*5330*/  FADD.FTZ R10, RZ, R11 ;  /* 0x0000000bff0a7221 */ /* 0x000fc40000010000 */
[C---:B--2---:R-:W-:Y:S02]  /*5340*/  FMUL.FTZ R183, R161.reuse, R196 ;  /* 0x000000c4a1b77220 */ /* 0x044fe40000410000 */
[----:B------:R-:W-:Y:S02]  /*5350*/  FMUL.FTZ R182, R161, R194 ;  /* 0x000000c2a1b67220 */ /* 0x000fe40000410000 */
[----:B------:R-:W-:Y:S02]  /*5360*/  FMUL.RZ R161, R4, 0.15915493667125701904 ;  /* 0x3e22f98304a17820 */ /* 0x000fe4000040c000 */
[C---:B------:R-:W-:Y:S02]  /*5370*/  FMUL.FTZ R12, R133.reuse, R168 ;  /* 0x000000a8850c7220 */ /* 0x040fe40000410000 */
[----:B------:R-:W-:Y:S01]  /*5380*/  FMUL.FTZ R13, R133, R170 ;  /* 0x000000aa850d7220 */ /* 0x000fe20000410000 */
[----:B------:R-:W-:Y:S01]  /*5390*/  MUFU.COS R171, R161 ;  /* 0x000000a100ab7308 */ /* 0x000fe20000000000 */
[----:B------:R-:W-:-:S02]  /*53a0*/  FADD.FTZ R4, R224, R5 ;  /* 0x00000005e0047221 */ /* 0x000fc40000010000 */
[----:B------:R-:W-:Y:S02]  /*53b0*/  FMUL.FTZ R11, R137, R10 ;  /* 0x0000000a890b7220 */ /* 0x000fe40000410000 */
[C---:B------:R-:W-:Y:S02]  /*53c0*/  FFMA.FTZ R12, R135.reuse, R170, -R12 ;  /* 0x000000aa870c7223 */ /* 0x040fe4000001080c */
[----:B------:R-:W-:Y:S01]  /*53d0*/  FFMA.FTZ R168, R135, R168, R13 ;  /* 0x000000a887a87223 */ /* 0x000fe2000001000d */
[----:B------:R0:W-:Y:S01]  /*53e0*/  MUFU.SIN R5, R161 ;  /* 0x000000a100057308 */ /* 0x0001e20000000400 */
[-C--:B------:R-:W-:Y:S02]  /*53f0*/  FFMA.FTZ R11, R139, R4.reuse, -R11 ;  /* 0x000000048b0b7223 */ /* 0x080fe4000001080b */
[----:B------:R-:W-:Y:S02]  /*5400*/  FMUL.FTZ R4, R137, R4 ;  /* 0x0000000489047220 */ /* 0x000fe40000410000 */
[----:B------:R-:W-:-:S02]  /*5410*/  FADD.FTZ R13, R69, UR5 ;  /* 0x00000005450d7e21 */ /* 0x000fc40008010000 */
[C---:B------:R-:W-:Y:S02]  /*5420*/  FMUL.FTZ R157, R129.reuse, R12 ;  /* 0x0000000c819d7220 */ /* 0x040fe40000410000 */
[----:B------:R-:W-:Y:S02]  /*5430*/  FMUL.FTZ R155, R129, R168 ;  /* 0x000000a8819b7220 */ /* 0x000fe40000410000 */
[----:B------:R-:W-:Y:S02]  /*5440*/  FFMA.FTZ R10, R139, R10, R4 ;  /* 0x0000000a8b0a7223 */ /* 0x000fe40000010004 */
[----:B------:R-:W-:Y:S02]  /*5450*/  FMUL.FTZ R4, R13, UR17 ;  /* 0x000000110d047c20 */ /* 0x000fe40008410000 */
[----:B------:R-:W-:Y:S02]  /*5460*/  FMUL.FTZ R184, R159, R190 ;  /* 0x000000be9fb87220 */ /* 0x000fe40000410000 */
[----:B------:R-:W-:-:S02]  /*5470*/  FFMA.FTZ R157, R131, R168, R157 ;  /* 0x000000a8839d7223 */ /* 0x000fc4000001009d */
[----:B------:R-:W-:Y:S02]  /*5480*/  FFMA.FTZ R155, R131, R12, -R155 ;  /* 0x0000000c839b7223 */ /* 0x000fe4000001089b */
[----:B------:R-:W-:Y:S02]  /*5490*/  FMUL.RZ R169, R4, 0.15915493667125701904 ;  /* 0x3e22f98304a97820 */ /* 0x000fe4000040c000 */
[----:B------:R-:W-:Y:S02]  /*54a0*/  FMUL.FTZ R185, R159, R192 ;  /* 0x000000c09fb97220 */ /* 0x000fe40000410000 */
[C---:B------:R-:W-:Y:S02]  /*54b0*/  FMUL.FTZ R168, R184.reuse, R157 ;  /* 0x0000009db8a87220 */ /* 0x040fe40000410000 */
[----:B------:R-:W-:Y:S02]  /*54c0*/  FADD.FTZ R12, RZ, R10 ;  /* 0x0000000aff0c7221 */ /* 0x000fe40000010000 */
[----:B------:R-:W-:-:S02]  /*54d0*/  FMUL.FTZ R4, R184, R155 ;  /* 0x0000009bb8047220 */ /* 0x000fc40000410000 */
[----:B------:R-:W-:Y:S02]  /*54e0*/  FADD.FTZ R10, R230, R11 ;  /* 0x0000000be60a7221 */ /* 0x000fe40000010000 */
[C---:B------:R-:W-:Y:S01]  /*54f0*/  FMUL.FTZ R165, R166.reuse, R160 ;  /* 0x000000a0a6a57220 */ /* 0x040fe20000410000 */
[----:B------:R-:W-:Y:S01]  /*5500*/  MUFU.COS R11, R169 ;  /* 0x000000a9000b7308 */ /* 0x000fe20000000000 */
[C---:B------:R-:W-:Y:S02]  /*5510*/  FFMA.FTZ R168, R185.reuse, R155, -R168 ;  /* 0x0000009bb9a87223 */ /* 0x040fe400000108a8 */
[----:B------:R-:W-:Y:S02]  /*5520*/  FFMA.FTZ R159, R185, R157, R4 ;  /* 0x0000009db99f7223 */ /* 0x000fe40000010004 */
[C---:B------:R-:W-:Y:S02]  /*5530*/  FMUL.FTZ R155, R133.reuse, R12 ;  /* 0x0000000c859b7220 */ /* 0x040fe40000410000 */
[----:B------:R-:W-:Y:S01]  /*5540*/  FMUL.FTZ R157, R133, R10 ;  /* 0x0000000a859d7220 */ /* 0x000fe20000410000 */
[----:B------:R-:W1:Y:S01]  /*5550*/  MUFU.EX2 R165, R165 ;  /* 0x000000a500a57308 */ /* 0x000e620000000800 */
[----:B------:R-:W-:-:S02]  /*5560*/  FMUL.FTZ R4, R166, R164 ;  /* 0x000000a4a6047220 */ /* 0x000fc40000410000 */
[C---:B------:R-:W-:Y:S02]  /*5570*/  FFMA.FTZ R155, R135.reuse, R10, -R155 ;  /* 0x0000000a879b7223 */ /* 0x040fe4000001089b */
[----:B------:R-:W-:Y:S02]  /*5580*/  FFMA.FTZ R157, R135, R12, R157 ;  /* 0x0000000c879d7223 */ /* 0x000fe4000001009d */
[----:B------:R-:W-:Y:S01]  /*5590*/  FMUL.FTZ R10, R182, R159 ;  /* 0x0000009fb60a7220 */ /* 0x000fe20000410000 */
[----:B------:R-:W2:Y:S01]  /*55a0*/  MUFU.EX2 R4, R4 ;  /* 0x0000000400047308 */ /* 0x000ea20000000800 */
[----:B------:R-:W-:Y:S02]  /*55b0*/  FADD.FTZ R12, RZ, R157 ;  /* 0x0000009dff0c7221 */ /* 0x000fe40000010000 */
[----:B0-----:R-:W-:Y:S02]  /*55c0*/  FFMA.FTZ R161, R183, R168, -R10 ;  /* 0x000000a8b7a17223 */ /* 0x001fe4000001080a */
[----:B------:R-:W-:-:S02]  /*55d0*/  FADD.FTZ R10, R234, R155 ;  /* 0x0000009bea0a7221 */ /* 0x000fc40000010000 */
[----:B------:R-:W-:Y:S01]  /*55e0*/  FMUL.FTZ R168, R182, R168 ;  /* 0x000000a8b6a87220 */ /* 0x000fe20000410000 */
[----:B------:R-:W-:Y:S01]  /*55f0*/  MUFU.SIN R169, R169 ;  /* 0x000000a900a97308 */ /* 0x000fe20000000400 */
[C---:B------:R-:W-:Y:S02]  /*5600*/  FMUL.FTZ R155, R129.reuse, R12 ;  /* 0x0000000c819b7220 */ /* 0x040fe40000410000 */
[-C--:B------:R-:W-:Y:S02]  /*5610*/  FMUL.FTZ R157, R129, R10.reuse ;  /* 0x0000000a819d7220 */ /* 0x080fe40000410000 */
[----:B------:R-:W-:Y:S02]  /*5620*/  FMUL.FTZ R166, R166, R13 ;  /* 0x0000000da6a67220 */ /* 0x000fe40000410000 */
[----:B------:R-:W-:Y:S02]  /*5630*/  FFMA.FTZ R168, R183, R159, R168 ;  /* 0x0000009fb7a87223 */ /* 0x000fe400000100a8 */
[----:B------:R-:W-:-:S02]  /*5640*/  FFMA.FTZ R155, R131, R10, -R155 ;  /* 0x0000000a839b7223 */ /* 0x000fc4000001089b */
[C---:B------:R-:W-:Y:S01]  /*5650*/  FMUL.FTZ R159, R180.reuse, R161 ;  /* 0x000000a1b49f7220 */ /* 0x040fe20000410000 */
[----:B------:R-:W0:Y:S01]  /*5660*/  MUFU.EX2 R166, R166 ;  /* 0x000000a600a67308 */ /* 0x000e220000000800 */
[----:B------:R-:W-:Y:S02]  /*5670*/  FFMA.FTZ R157, R131, R12, R157 ;  /* 0x0000000c839d7223 */ /* 0x000fe4000001009d */
[----:B------:R-:W-:Y:S02]  /*5680*/  FMUL.FTZ R170, R180, R168 ;  /* 0x000000a8b4aa7220 */ /* 0x000fe40000410000 */
[----:B------:R-:W-:Y:S02]  /*5690*/  FADD.FTZ R155, R232, R155 ;  /* 0x0000009be89b7221 */ /* 0x000fe40000010000 */
[----:B-1----:R-:W-:Y:S02]  /*56a0*/  FMUL.FTZ R178, R165, R198 ;  /* 0x000000c6a5b27220 */ /* 0x002fe40000410000 */
[----:B------:R-:W-:-:S02]  /*56b0*/  FFMA.FTZ R159, R181, R168, R159 ;  /* 0x000000a8b59f7223 */ /* 0x000fc4000001009f */
[----:B------:R-:W-:Y:S02]  /*56c0*/  FADD.FTZ R157, RZ, R157 ;  /* 0x0000009dff9d7221 */ /* 0x000fe40000010000 */
[----:B------:R-:W-:Y:S02]  /*56d0*/  FFMA.FTZ R161, R181, R161, -R170 ;  /* 0x000000a1b5a17223 */ /* 0x000fe400000108aa */
[----:B------:R-:W-:Y:S02]  /*56e0*/  FMUL.FTZ R10, R184, R155 ;  /* 0x0000009bb80a7220 */ /* 0x000fe40000410000 */
[----:B------:R-:W-:Y:S02]  /*56f0*/  FMUL.FTZ R179, R165, R200 ;  /* 0x000000c8a5b37220 */ /* 0x000fe40000410000 */
[----:B--2---:R-:W-:Y:S02]  /*5700*/  FMUL.FTZ R171, R4, R171 ;  /* 0x000000ab04ab7220 */ /* 0x004fe40000410000 */
[----:B------:R-:W-:-:S02]  /*5710*/  FMUL.FTZ R12, R178, R159 ;  /* 0x0000009fb20c7220 */ /* 0x000fc40000410000 */
[----:B------:R-:W-:Y:S02]  /*5720*/  FMUL.FTZ R170, R4, R5 ;  /* 0x0000000504aa7220 */ /* 0x000fe40000410000 */
[-C--:B------:R-:W-:Y:S02]  /*5730*/  FMUL.FTZ R4, R184, R157.reuse ;  /* 0x0000009db8047220 */ /* 0x080fe40000410000 */
[----:B------:R-:W-:Y:S02]  /*5740*/  FFMA.FTZ R10, R185, R157, R10 ;  /* 0x0000009db90a7223 */ /* 0x000fe4000001000a */
[-C--:B------:R-:W-:Y:S02]  /*5750*/  FFMA.FTZ R163, R179, R161.reuse, -R12 ;  /* 0x000000a1b3a37223 */ /* 0x080fe4000001080c */
[----:B------:R-:W-:Y:S02]  /*5760*/  FMUL.FTZ R12, R178, R161 ;  /* 0x000000a1b20c7220 */ /* 0x000fe40000410000 */
[----:B------:R-:W-:-:S02]  /*5770*/  FFMA.FTZ R155, R185, R155, -R4 ;  /* 0x0000009bb99b7223 */ /* 0x000fc40000010804 */
[----:B------:R-:W-:Y:S02]  /*5780*/  FADD.FTZ R10, RZ, R10 ;  /* 0x0000000aff0a7221 */ /* 0x000fe40000010000 */
[----:B------:R-:W-:Y:S02]  /*5790*/  FFMA.FTZ R159, R179, R159, R12 ;  /* 0x0000009fb39f7223 */ /* 0x000fe4000001000c */
[----:B------:R-:W-:Y:S02]  /*57a0*/  FADD.FTZ R155, R236, R155 ;  /* 0x0000009bec9b7221 */ /* 0x000fe40000010000 */
[----:B------:R-:W-:Y:S02]  /*57b0*/  FMUL.FTZ R168, R176, R163 ;  /* 0x000000a3b0a87220 */ /* 0x000fe40000410000 */
[----:B------:R-:W-:Y:S02]  /*57c0*/  FMUL.FTZ R4, R182, R10 ;  /* 0x0000000ab6047220 */ /* 0x000fe40000410000 */
[----:B0-----:R-:W-:-:S02]  /*57d0*/  FMUL.FTZ R12, R166, R11 ;  /* 0x0000000ba60c7220 */ /* 0x001fc40000410000 */
[----:B------:R-:W-:Y:S02]  /*57e0*/  FMUL.FTZ R169, R166, R169 ;  /* 0x000000a9a6a97220 */ /* 0x000fe40000410000 */
[----:B------:R-:W-:Y:S02]  /*57f0*/  FMUL.FTZ R5, R182, R155 ;  /* 0x0000009bb6057220 */ /* 0x000fe40000410000 */
[-C--:B------:R-:W-:Y:S02]  /*5800*/  FMUL.FTZ R166, R176, R159.reuse ;  /* 0x0000009fb0a67220 */ /* 0x080fe40000410000 */
[----:B------:R-:W-:Y:S02]  /*5810*/  FFMA.FTZ R168, R177, R159, R168 ;  /* 0x0000009fb1a87223 */ /* 0x000fe400000100a8 */
[C---:B------:R-:W-:Y:S02]  /*5820*/  FFMA.FTZ R155, R183.reuse, R155, -R4 ;  /* 0x0000009bb79b7223 */ /* 0x040fe40000010804 */
[----:B------:R-:W-:-:S02]  /*5830*/  FFMA.FTZ R5, R183, R10, R5 ;  /* 0x0000000ab7057223 */ /* 0x000fc40000010005 */
[----:B------:R-:W-:Y:S02]  /*5840*/  FFMA.FTZ R166, R177, R163, -R166 ;  /* 0x000000a3b1a67223 */ /* 0x000fe400000108a6 */
[----:B------:R-:W-:Y:S02]  /*5850*/  FMUL.FTZ R10, R174, R168 ;  /* 0x000000a8ae0a7220 */ /* 0x000fe40000410000 */
[----:B------:R-:W-:Y:S02]  /*5860*/  FADD.FTZ R155, R238, R155 ;  /* 0x0000009bee9b7221 */ /* 0x000fe40000010000 */
[----:B------:R-:W-:Y:S02]  /*5870*/  FADD.FTZ R5, RZ, R5 ;  /* 0x00000005ff057221 */ /* 0x000fe40000010000 */
[-C--:B------:R-:W-:Y:S02]  /*5880*/  FMUL.FTZ R11, R174, R166.reuse ;  /* 0x000000a6ae0b7220 */ /* 0x080fe40000410000 */
[----:B------:R-:W-:-:S02]  /*5890*/  FFMA.FTZ R166, R175, R166, -R10 ;  /* 0x000000a6afa67223 */ /* 0x000fc4000001080a */
[C---:B------:R-:W-:Y:S02]  /*58a0*/  FMUL.FTZ R10, R180.reuse, R155 ;  /* 0x0000009bb40a7220 */ /* 0x040fe40000410000 */
[-C--:B------:R-:W-:Y:S02]  /*58b0*/  FMUL.FTZ R4, R180, R5.reuse ;  /* 0x00000005b4047220 */ /* 0x080fe40000410000 */
[----:B------:R-:W-:Y:S02]  /*58c0*/  FMUL.FTZ R244, R96, R208 ;  /* 0x000000d060f47220 */ /* 0x000fe40000410000 */
[----:B------:R-:W-:Y:S02]  /*58d0*/  FFMA.FTZ R10, R181, R5, R10 ;  /* 0x00000005b50a7223 */ /* 0x000fe4000001000a */
[----:B------:R-:W-:Y:S02]  /*58e0*/  FFMA.FTZ R11, R175, R168, R11 ;  /* 0x000000a8af0b7223 */ /* 0x000fe4000001000b */
[----:B------:R-:W-:-:S02]  /*58f0*/  FFMA.FTZ R155, R181, R155, -R4 ;  /* 0x0000009bb59b7223 */ /* 0x000fc40000010804 */
[----:B------:R-:W-:Y:S02]  /*5900*/  FMUL.FTZ R223, R96, R206 ;  /* 0x000000ce60df7220 */ /* 0x000fe40000410000 */
[-C--:B------:R-:W-:Y:S02]  /*5910*/  FMUL.FTZ R168, R12, R244.reuse ;  /* 0x000000f40ca87220 */ /* 0x080fe40000410000 */
[----:B------:R-:W-:Y:S02]  /*5920*/  FMUL.FTZ R242, R48, R103 ;  /* 0x0000006730f27220 */ /* 0x000fe40000410000 */
[C---:B------:R-:W-:Y:S02]  /*5930*/  FMUL.FTZ R4, R169.reuse, R244 ;  /* 0x000000f4a9047220 */ /* 0x040fe40000410000 */
[----:B------:R-:W-:Y:S02]  /*5940*/  FADD.FTZ R10, RZ, R10 ;  /* 0x0000000aff0a7221 */ /* 0x000fe40000010000 */
[----:B------:R-:W-:-:S02]  /*5950*/  FFMA.FTZ R186, -R169, R223, -R168 ;  /* 0x000000dfa9ba7223 */ /* 0x000fc400000109a8 */
[----:B------:R-:W-:Y:S02]  /*5960*/  FADD.FTZ R155, R242, R155 ;  /* 0x0000009bf29b7221 */ /* 0x000fe40000010000 */
[----:B------:R-:W-:Y:S02]  /*5970*/  FFMA.FTZ R168, R12, R223, -R4 ;  /* 0x000000df0ca87223 */ /* 0x000fe40000010804 */
[C---:B------:R-:W-:Y:S02]  /*5980*/  FMUL.FTZ R4, R178.reuse, R10 ;  /* 0x0000000ab2047220 */ /* 0x040fe40000410000 */
[-C--:B------:R-:W-:Y:S02]  /*5990*/  FMUL.FTZ R5, R178, R155.reuse ;  /* 0x0000009bb2057220 */ /* 0x080fe40000410000 */
[----:B------:R-:W-:Y:S02]  /*59a0*/  FMUL.FTZ R205, R95, R208 ;  /* 0x000000d05fcd7220 */ /* 0x000fe40000410000 */
[----:B------:R-:W-:-:S02]  /*59b0*/  FFMA.FTZ R155, R179, R155, -R4 ;  /* 0x0000009bb39b7223 */ /* 0x000fc40000010804 */
[----:B------:R-:W-:Y:S02]  /*59c0*/  FMUL.FTZ R246, R49, R102 ;  /* 0x0000006631f67220 */ /* 0x000fe40000410000 */
[----:B------:R-:W-:Y:S02]  /*59d0*/  FFMA.FTZ R5, R179, R10, R5 ;  /* 0x0000000ab3057223 */ /* 0x000fe40000010005 */
[----:B------:R-:W-:Y:S02]  /*59e0*/  FMUL.FTZ R207, R95, R206 ;  /* 0x000000ce5fcf7220 */ /* 0x000fe40000410000 */
[----:B------:R-:W-:Y:S02]  /*59f0*/  FADD.FTZ R186, -R205, R186 ;  /* 0x000000bacdba7221 */ /* 0x000fe40000010100 */
[----:B------:R-:W-:Y:S02]  /*5a00*/  FADD.FTZ R155, R246, R155 ;  /* 0x0000009bf69b7221 */ /* 0x000fe40000010000 */
[----:B------:R-:W-:-:S02]  /*5a10*/  FADD.FTZ R5, RZ, R5 ;  /* 0x00000005ff057221 */ /* 0x000fc40000010000 */
[----:B------:R-:W-:Y:S02]  /*5a20*/  FADD.FTZ R168, R207, R168 ;  /* 0x000000a8cfa87221 */ /* 0x000fe40000010000 */
[----:B------:R-:W-:Y:S02]  /*5a30*/  FMUL.FTZ R157, R170, -R186 ;  /* 0x800000baaa9d7220 */ /* 0x000fe40000410000 */
[C---:B------:R-:W-:Y:S02]  /*5a40*/  FMUL.FTZ R10, R176.reuse, R155 ;  /* 0x0000009bb00a7220 */ /* 0x040fe40000410000 */
[-C--:B------:R-:W-:Y:S02]  /*5a50*/  FMUL.FTZ R4, R176, R5.reuse ;  /* 0x00000005b0047220 */ /* 0x080fe40000410000 */
[----:B------:R-:W-:Y:S02]  /*5a60*/  FFMA.FTZ R188, R171, R168, -R157 ;  /* 0x000000a8abbc7223 */ /* 0x000fe4000001089d */
[----:B------:R-:W-:-:S02]  /*5a70*/  FFMA.FTZ R10, R177, R5, R10 ;  /* 0x00000005b10a7223 */ /* 0x000fc4000001000a */
[----:B------:R-:W-:Y:S02]  /*5a80*/  FMUL.FTZ R157, R172, R11 ;  /* 0x0000000bac9d7220 */ /* 0x000fe40000410000 */
[----:B------:R-:W-:Y:S02]  /*5a90*/  FFMA.FTZ R4, R177, R155, -R4 ;  /* 0x0000009bb1047223 */ /* 0x000fe40000010804 */
[----:B------:R-:W-:Y:S02]  /*5aa0*/  FMUL.FTZ R225, R50, R101 ;  /* 0x0000006532e17220 */ /* 0x000fe40000410000 */
[----:B------:R-:W-:Y:S02]  /*5ab0*/  FADD.FTZ R10, RZ, R10 ;  /* 0x0000000aff0a7221 */ /* 0x000fe40000010000 */
[-C--:B------:R-:W-:Y:S02]  /*5ac0*/  FFMA.FTZ R157, R173, R166.reuse, -R157 ;  /* 0x000000a6ad9d7223 */ /* 0x080fe4000001089d */
[----:B------:R-:W-:-:S02]  /*5ad0*/  FMUL.FTZ R166, R172, R166 ;  /* 0x000000a6aca67220 */ /* 0x000fc40000410000 */
[----:B------:R-:W-:Y:S02]  /*5ae0*/  FADD.FTZ R4, R225, R4 ;  /* 0x00000004e1047221 */ /* 0x000fe40000010000 */
[----:B------:R-:W-:Y:S02]  /*5af0*/  FMUL.FTZ R168, R170, -R168 ;  /* 0x800000a8aaa87220 */ /* 0x000fe40000410000 */
[C---:B------:R-:W-:Y:S02]  /*5b00*/  FMUL.FTZ R5, R174.reuse, R10 ;  /* 0x0000000aae057220 */ /* 0x040fe40000410000 */
[----:B------:R-:W-:Y:S02]  /*5b10*/  FFMA.FTZ R166, R173, R11, R166 ;  /* 0x0000000bada67223 */ /* 0x000fe400000100a6 */
[----:B------:R-:W-:Y:S02]  /*5b20*/  FMUL.FTZ R11, R174, R4 ;  /* 0x00000004ae0b7220 */ /* 0x000fe40000410000 */
[----:B------:R-:W-:-:S02]  /*5b30*/  FFMA.FTZ R159, R171, R186, R168 ;  /* 0x000000baab9f7223 */ /* 0x000fc400000100a8 */
[----:B------:R-:W-:Y:S02]  /*5b40*/  FFMA.FTZ R5, R175, R4, -R5 ;  /* 0x00000004af057223 */ /* 0x000fe40000010805 */
[----:B------:R-:W-:Y:S02]  /*5b50*/  FMUL.FTZ R250, R51, R100 ;  /* 0x0000006433fa7220 */ /* 0x000fe40000410000 */
[----:B------:R-:W-:Y:S02]  /*5b60*/  FMUL.FTZ R168, R94, R208 ;  /* 0x000000d05ea87220 */ /* 0x000fe40000410000 */
[----:B------:R-:W-:Y:S02]  /*5b70*/  FFMA.FTZ R11, R175, R10, R11 ;  /* 0x0000000aaf0b7223 */ /* 0x000fe4000001000b */
[----:B------:R-:W-:Y:S02]  /*5b80*/  FADD.FTZ R5, R250, R5 ;  /* 0x00000005fa057221 */ /* 0x000fe40000010000 */
[----:B------:R-:W-:-:S02]  /*5b90*/  FMUL.FTZ R167, R94, R206 ;  /* 0x000000ce5ea77220 */ /* 0x000fc40000410000 */
[----:B------:R-:W-:Y:S02]  /*5ba0*/  FADD.FTZ R159, -R168, R159 ;  /* 0x0000009fa89f7221 */ /* 0x000fe40000010100 */
[----:B------:R-:W-:Y:S02]  /*5bb0*/  FADD.FTZ R11, RZ, R11 ;  /* 0x0000000bff0b7221 */ /* 0x000fe40000010000 */
[C---:B------:R-:W-:Y:S02]  /*5bc0*/  FMUL.FTZ R10, R172.reuse, R5 ;  /* 0x00000005ac0a7220 */ /* 0x040fe40000410000 */
[----:B------:R-:W-:Y:S02]  /*5bd0*/  FADD.FTZ R188, R167, R188 ;  /* 0x000000bca7bc7221 */ /* 0x000fe40000010000 */
[C---:B------:R-:W-:Y:S02]  /*5be0*/  FMUL.FTZ R155, R172.reuse, -R159 ;  /* 0x8000009fac9b7220 */ /* 0x040fe40000410000 */
[----:B------:R-:W-:-:S02]  /*5bf0*/  FMUL.FTZ R4, R172, R11 ;  /* 0x0000000bac047220 */ /* 0x000fc40000410000 */
[C---:B------:R-:W-:Y:S02]  /*5c00*/  FFMA.FTZ R10, R173.reuse, R11, R10 ;  /* 0x0000000bad0a7223 */ /* 0x040fe4000001000a */
[C---:B------:R-:W-:Y:S02]  /*5c10*/  FFMA.FTZ R190, R173.reuse, R188, -R155 ;  /* 0x000000bcadbe7223 */ /* 0x040fe4000001089b */
[----:B------:R-:W-:Y:S02]  /*5c20*/  FMUL.FTZ R186, R170, R166 ;  /* 0x000000a6aaba7220 */ /* 0x000fe40000410000 */
[----:B------:R-:W-:Y:S02]  /*5c30*/  FMUL.FTZ R188, R172, -R188 ;  /* 0x800000bcacbc7220 */ /* 0x000fe40000410000 */
[----:B------:R-:W-:Y:S02]  /*5c40*/  FFMA.FTZ R4, R173, R5, -R4 ;  /* 0x00000005ad047223 */ /* 0x000fe40000010804 */
[----:B------:R-:W-:-:S02]  /*5c50*/  FMUL.FTZ R209, R52, R99 ;  /* 0x0000006334d17220 */ /* 0x000fc40000410000 */
[----:B------:R-:W-:Y:S02]  /*5c60*/  FADD.FTZ R10, RZ, R10 ;  /* 0x0000000aff0a7221 */ /* 0x000fe40000010000 */
[----:B------:R-:W-:Y:S02]  /*5c70*/  FFMA.FTZ R155, R171, R157, -R186 ;  /* 0x0000009dab9b7223 */ /* 0x000fe400000108ba */
[----:B------:R-:W-:Y:S02]  /*5c80*/  FFMA.FTZ R159, R173, R159, R188 ;  /* 0x0000009fad9f7223 */ /* 0x000fe400000100bc */
[----:B------:R-:W-:Y:S02]  /*5c90*/  FMUL.FTZ R186, R93, R208 ;  /* 0x000000d05dba7220 */ /* 0x000fe40000410000 */
[----:B------:R-:W-:Y:S02]  /*5ca0*/  FADD.FTZ R4, R209, R4 ;  /* 0x00000004d1047221 */ /* 0x000fe40000010000 */
[----:B------:R-:W-:-:S02]  /*5cb0*/  FMUL.FTZ R5, R170, R10 ;  /* 0x0000000aaa057220 */ /* 0x000fc40000410000 */
[----:B------:R-:W-:Y:S02]  /*5cc0*/  FMUL.FTZ R187, R93, R206 ;  /* 0x000000ce5dbb7220 */ /* 0x000fe40000410000 */
[----:B------:R-:W-:Y:S02]  /*5cd0*/  FADD.FTZ R159, -R186, R159 ;  /* 0x0000009fba9f7221 */ /* 0x000fe40000010100 */
[-C--:B------:R-:W-:Y:S02]  /*5ce0*/  FMUL.FTZ R11, R170, R4.reuse ;  /* 0x00000004aa0b7220 */ /* 0x080fe40000410000 */
[----:B------:R-:W-:Y:S02]  /*5cf0*/  FFMA.FTZ R5, R171, R4, -R5 ;  /* 0x00000004ab057223 */ /* 0x000fe40000010805 */
[----:B------:R-:W-:Y:S02]  /*5d00*/  FMUL.FTZ R188, R53, R98 ;  /* 0x0000006235bc7220 */ /* 0x000fe40000410000 */
[----:B------:R-:W-:-:S02]  /*5d10*/  FADD.FTZ R190, R187, R190 ;  /* 0x000000bebbbe7221 */ /* 0x000fc40000010000 */
[----:B------:R-:W-:Y:S02]  /*5d20*/  FMUL.FTZ R161, R174, -R159 ;  /* 0x8000009faea17220 */ /* 0x000fe40000410000 */
[----:B------:R-:W-:Y:S02]  /*5d30*/  FMUL.FTZ R157, R170, R157 ;  /* 0x0000009daa9d7220 */ /* 0x000fe40000410000 */
[----:B------:R-:W-:Y:S02]  /*5d40*/  FFMA.FTZ R11, R171, R10, R11 ;  /* 0x0000000aab0b7223 */ /* 0x000fe4000001000b */
[----:B------:R-:W-:Y:S02]  /*5d50*/  FADD.FTZ R5, R188, R5 ;  /* 0x00000005bc057221 */ /* 0x000fe40000010000 */
[----:B------:R-:W-:Y:S02]  /*5d60*/  FFMA.FTZ R192, R175, R190, -R161 ;  /* 0x000000beafc07223 */ /* 0x000fe400000108a1 */
[----:B------:R-:W-:-:S02]  /*5d70*/  FFMA.FTZ R157, R171, R166, R157 ;  /* 0x000000a6ab9d7223 */ /* 0x000fc4000001009d */
[----:B------:R-:W-:Y:S02]  /*5d80*/  FMUL.FTZ R190, R174, -R190 ;  /* 0x800000beaebe7220 */ /* 0x000fe40000410000 */
[----:B------:R-:W-:Y:S02]  /*5d90*/  FADD.FTZ R11, RZ, R11 ;  /* 0x0000000bff0b7221 */ /* 0x000fe40000010000 */
[C---:B------:R-:W-:Y:S02]  /*5da0*/  FMUL.FTZ R10, R169.reuse, R155 ;  /* 0x0000009ba90a7220 */ /* 0x040fe40000410000 */
[C---:B------:R-:W-:Y:S02]  /*5db0*/  FMUL.FTZ R161, R169.reuse, R5 ;  /* 0x00000005a9a17220 */ /* 0x040fe40000410000 */
[----:B------:R-:W-:Y:S02]  /*5dc0*/  FMUL.FTZ R4, R169, R157 ;  /* 0x0000009da9047220 */ /* 0x000fe40000410000 */
[----:B------:R-:W-:-:S02]  /*5dd0*/  FFMA.FTZ R191, R175, R159, R190 ;  /* 0x0000009fafbf7223 */ /* 0x000fc400000100be */
[----:B------:R-:W-:Y:S02]  /*5de0*/  FMUL.FTZ R159, R169, R11 ;  /* 0x0000000ba99f7220 */ /* 0x000fe40000410000 */
[C---:B------:R-:W-:Y:S02]  /*5df0*/  FFMA.FTZ R157, R12.reuse, R157, R10 ;  /* 0x0000009d0c9d7223 */ /* 0x040fe4000001000a */
[C---:B------:R-:W-:Y:S02]  /*5e00*/  FFMA.FTZ R161, R12.reuse, R11, R161 ;  /* 0x0000000b0ca17223 */ /* 0x040fe400000100a1 */
[----:B------:R0:W1:Y:S01]  /*5e10*/  @P3 LDS.64 R10, [R16.X8+0x1ca8] ;  /* 0x001ca800100a3984 */ /* 0x0000620000008a00 */
[C---:B------:R-:W-:Y:S02]  /*5e20*/  FFMA.FTZ R4, R12.reuse, R155, -R4 ;  /* 0x0000009b0c047223 */ /* 0x040fe40000010804 */
[----:B------:R-:W-:Y:S02]  /*5e30*/  FFMA.FTZ R166, R12, R5, -R159 ;  /* 0x000000050ca67223 */ /* 0x000fe4000001089f */
[----:B------:R-:W-:-:S02]  /*5e40*/  FMUL.FTZ R155, R54, R97 ;  /* 0x00000061369b7220 */ /* 0x000fc40000410000 */
[----:B------:R-:W-:Y:S02]  /*5e50*/  FMUL.FTZ R189, R92, R206 ;  /* 0x000000ce5cbd7220 */ /* 0x000fe40000410000 */
[----:B------:R-:W-:Y:S01]  /*5e60*/  FADD.FTZ R203, R155, R166 ;  /* 0x000000a69bcb7221 */ /* 0x000fe20000010000 */
        /* <DEDUP_REMOVED lines=8> */
.L_x_8144:
[----:B0-----:R-:W-:Y:S05]  /*5ef0*/  BSYNC B0 ;  /* 0x0000000000007941 */ /* 0x001fea0003800000 */
.L_x_8143:
[----:B------:R-:W0:Y:S01]  /*5f00*/  SHFL.UP PT, R159, R4, 0x1, RZ ;  /* 0x04200000049f7989 */ /* 0x000e2200000e00ff */
[----:B------:R-:W-:Y:S01]  /*5f10*/  FADD.FTZ R5, RZ, R161 ;  /* 0x000000a1ff057221 */ /* 0x000fe20000010000 */
        /* <DEDUP_REMOVED lines=8> */
[----:B------:R-:W-:Y:S01]  /*5fa0*/  ISETP.GT.U32.AND P5, PT, R219, 0x17, PT ;  /* 0x00000017db00780c */ /* 0x000fe20003fa4070 */
[-C--:B------:R-:W-:Y:S01]  /*5fb0*/  FMUL.FTZ R166, R176, -R191.reuse ;  /* 0x800000bfb0a67220 */ /* 0x080fe20000410000 */
[----:B------:R-:W4:Y:S01]  /*5fc0*/  SHFL.UP PT, R165, R5, 0x1, RZ ;  /* 0x0420000005a57989 */ /* 0x000f2200000e00ff */
[----:B------:R-:W-:Y:S01]  /*5fd0*/  FFMA.FTZ R194, R177, R191, R194 ;  /* 0x000000bfb1c27223 */ /* 0x000fe200000100c2 */
[----:B------:R-:W-:Y:S01]  /*5fe0*/  ISETP.GT.U32.AND P6, PT, R219, 0xf, PT ;  /* 0x0000000fdb00780c */ /* 0x000fe20003fc4070 */
[----:B------:R-:W-:-:S02]  /*5ff0*/  FMUL.FTZ R191, R91, R208 ;  /* 0x000000d05bbf7220 */ /* 0x000fc40000410000 */
[----:B------:R-:W-:Y:S02]  /*6000*/  FFMA.FTZ R193, R177, R192, -R166 ;  /* 0x000000c0b1c17223 */ /* 0x000fe400000108a6 */
[----:B------:R-:W-:Y:S02]  /*6010*/  FMUL.FTZ R192, R91, R206 ;  /* 0x000000ce5bc07220 */ /* 0x000fe40000410000 */
[----:B------:R-:W-:Y:S02]  /*6020*/  FADD.FTZ R194, -R191, R194 ;  /* 0x000000c2bfc27221 */ /* 0x000fe40000010100 */
[----:B------:R-:W-:Y:S02]  /*6030*/  FADD.FTZ R193, R192, R193 ;  /* 0x000000c1c0c17221 */ /* 0x000fe40000010000 */
[----:B------:R-:W-:Y:S02]  /*6040*/  FMUL.FTZ R196, R178, -R194 ;  /* 0x800000c2b2c47220 */ /* 0x000fe40000410000 */
[----:B0-----:R-:W-:-:S02]  /*6050*/  FMUL.FTZ R166, R157, R159 ;  /* 0x0000009f9da67220 */ /* 0x001fc40000410000 */
[-C--:B------:R-:W-:Y:S02]  /*6060*/  FFMA.FTZ R198, R179, R193.reuse, -R196 ;  /* 0x000000c1b3c67223 */ /* 0x080fe400000108c4 */
[----:B------:R-:W-:Y:S02]  /*6070*/  FMUL.FTZ R195, R178, -R193 ;  /* 0x800000c1b2c37220 */ /* 0x000fe40000410000 */
[----:B--2---:R-:W-:Y:S02]  /*6080*/  FFMA.FTZ R196, R4, R161, R166 ;  /* 0x000000a104c47223 */ /* 0x004fe400000100a6 */
[C---:B---3--:R-:W-:Y:S02]  /*6090*/  FMUL.FTZ R193, R157.reuse, R163 ;  /* 0x000000a39dc17220 */ /* 0x048fe40000410000 */
[----:B----4-:R-:W-:Y:S02]  /*60a0*/  FMUL.FTZ R166, R157, R165 ;  /* 0x000000a59da67220 */ /* 0x010fe40000410000 */
[----:B------:R-:W-:-:S02]  /*60b0*/  FFMA.FTZ R195, R179, R194, R195 ;  /* 0x000000c2b3c37223 */ /* 0x000fc400000100c3 */
[C---:B------:R-:W-:Y:S02]  /*60c0*/  FFMA.FTZ R194, R4.reuse, R165, R193 ;  /* 0x000000a504c27223 */ /* 0x040fe400000100c1 */
[C---:B------:R-:W-:Y:S01]  /*60d0*/  FMUL.FTZ R161, R157.reuse, R161 ;  /* 0x000000a19da17220 */ /* 0x040fe20000410000 */
[----:B------:R-:W-:Y:S01]  /*60e0*/  FSEL R157, R157, R196, !P4 ;  /* 0x000000c49d9d7208 */ /* 0x000fe20006000000 */
[C---:B------:R-:W-:Y:S02]  /*60f0*/  FFMA.FTZ R166, R4.reuse, R163, -R166 ;  /* 0x000000a304a67223 */ /* 0x040fe400000108a6 */
[----:B------:R-:W-:Y:S02]  /*6100*/  @P4 FADD.FTZ R5, R5, R194 ;  /* 0x000000c205054221 */ /* 0x000fe40000010000 */
[----:B------:R-:W-:Y:S02]  /*6110*/  @P4 FADD.FTZ R203, R203, R166 ;  /* 0x000000a6cbcb4221 */ /* 0x000fe40000010000 */
[----:B------:R-:W-:Y:S01]  /*6120*/  @P4 FFMA.FTZ R4, R4, R159, -R161 ;  /* 0x0000009f04044223 */ /* 0x000fe200000108a1 */
[----:B------:R-:W0:Y:S01]  /*6130*/  SHFL.UP PT, R165, R5, 0x2, RZ ;  /* 0x0440000005a57989 */ /* 0x000e2200000e00ff */
[----:B------:R-:W-:Y:S01]  /*6140*/  FMUL.FTZ R194, R89, R208 ;  /* 0x000000d059c27220 */ /* 0x000fe20000410000 */
[----:B------:R-:W-:Y:S01]  /*6150*/  ISETP.GE.AND P4, PT, R17, 0x2, PT ;  /* 0x000000021100780c */ /* 0x000fe20003f86270 */
[----:B------:R-:W-:Y:S01]  /*6160*/  FMUL.FTZ R193, R89, R206 ;  /* 0x000000ce59c17220 */ /* 0x000fe20000410000 */
[----:B------:R-:W2:Y:S01]  /*6170*/  SHFL.UP PT, R163, R203, 0x2, RZ ;  /* 0x04400000cba37989 */ /* 0x000ea200000e00ff */
[----:B------:R-:W-:-:S02]  /*6180*/  FADD.FTZ R195, -R194, R195 ;  /* 0x000000c3c2c37221 */ /* 0x000fc40000010100 */
[----:B------:R-:W-:Y:S01]  /*6190*/  FADD.FTZ R198, R193, R198 ;  /* 0x000000c6c1c67221 */ /* 0x000fe20000010000 */
[----:B------:R-:W3:Y:S01]  /*61a0*/  SHFL.UP PT, R159, R4, 0x2, RZ ;  /* 0x04400000049f7989 */ /* 0x000ee200000e00ff */
[CC--:B------:R-:W-:Y:S02]  /*61b0*/  FMUL.FTZ R166, R180.reuse, -R195.reuse ;  /* 0x800000c3b4a67220 */ /* 0x0c0fe40000410000 */
[-C--:B------:R-:W-:Y:S01]  /*61c0*/  FMUL.FTZ R196, R180, -R198.reuse ;  /* 0x800000c6b4c47220 */ /* 0x080fe20000410000 */
[----:B------:R-:W4:Y:S01]  /*61d0*/  SHFL.UP PT, R161, R157, 0x2, RZ ;  /* 0x044000009da17989 */ /* 0x000f2200000e00ff */
[C---:B------:R-:W-:Y:S02]  /*61e0*/  FFMA.FTZ R197, R181.reuse, R198, -R166 ;  /* 0x000000c6b5c57223 */ /* 0x040fe400000108a6 */
[----:B------:R-:W-:Y:S02]  /*61f0*/  FFMA.FTZ R166, R181, R195, R196 ;  /* 0x000000c3b5a67223 */ /* 0x000fe400000100c4 */
[----:B------:R-:W-:-:S02]  /*6200*/  FMUL.FTZ R195, R87, R208 ;  /* 0x000000d057c37220 */ /* 0x000fc40000410000 */
[----:B------:R-:W-:Y:S02]  /*6210*/  FMUL.FTZ R196, R87, R206 ;  /* 0x000000ce57c47220 */ /* 0x000fe40000410000 */
[----:B------:R-:W-:Y:S02]  /*6220*/  FADD.FTZ R166, -R195, R166 ;  /* 0x000000a6c3a67221 */ /* 0x000fe40000010100 */
[----:B------:R-:W-:Y:S02]  /*6230*/  FADD.FTZ R197, R196, R197 ;  /* 0x000000c5c4c57221 */ /* 0x000fe40000010000 */
[C---:B------:R-:W-:Y:S02]  /*6240*/  FMUL.FTZ R198, R182.reuse, -R166 ;  /* 0x800000a6b6c67220 */ /* 0x040fe40000410000 */
[-C--:B------:R-:W-:Y:S02]  /*6250*/  FMUL.FTZ R199, R182, -R197.reuse ;  /* 0x800000c5b6c77220 */ /* 0x080fe40000410000 */
[----:B------:R-:W-:-:S02]  /*6260*/  FFMA.FTZ R204, R183, R197, -R198 ;  /* 0x000000c5b7cc7223 */ /* 0x000fc400000108c6 */
[----:B------:R-:W-:Y:S02]  /*6270*/  FFMA.FTZ R201, R183, R166, R199 ;  /* 0x000000a6b7c97223 */ /* 0x000fe400000100c7 */
[C---:B0-----:R-:W-:Y:S02]  /*6280*/  FMUL.FTZ R198, R157.reuse, R165 ;  /* 0x000000a59dc67220 */ /* 0x041fe40000410000 */
[C---:B--2---:R-:W-:Y:S02]  /*6290*/  FMUL.FTZ R199, R157.reuse, R163 ;  /* 0x000000a39dc77220 */ /* 0x044fe40000410000 */
[C---:B---3--:R-:W-:Y:S02]  /*62a0*/  FMUL.FTZ R197, R157.reuse, R159 ;  /* 0x0000009f9dc57220 */ /* 0x048fe40000410000 */
[----:B----4-:R-:W-:Y:S02]  /*62b0*/  FMUL.FTZ R166, R157, R161 ;  /* 0x000000a19da67220 */ /* 0x010fe40000410000 */
[----:B------:R-:W-:-:S02]  /*62c0*/  FFMA.FTZ R198, R4, R163, -R198 ;  /* 0x000000a304c67223 */ /* 0x000fc400000108c6 */
[C---:B------:R-:W-:Y:S02]  /*62d0*/  FFMA.FTZ R200, R4.reuse, R165, R199 ;  /* 0x000000a504c87223 */ /* 0x040fe400000100c7 */
[C---:B------:R-:W-:Y:S02]  /*62e0*/  FFMA.FTZ R202, R4.reuse, R161, R197 ;  /* 0x000000a104ca7223 */ /* 0x040fe400000100c5 */
[----:B------:R-:W-:Y:S02]  /*62f0*/  @P4 FFMA.FTZ R4, R4, R159, -R166 ;  /* 0x0000009f04044223 */ /* 0x000fe400000108a6 */
[C---:B-1----:R-:W-:Y:S02]  /*6300*/  FMUL.FTZ R159, R169.reuse, R11 ;  /* 0x0000000ba99f7220 */ /* 0x042fe40000410000 */
[-C--:B------:R-:W-:Y:S02]  /*6310*/  FMUL.FTZ R161, R169, -R10.reuse ;  /* 0x8000000aa9a17220 */ /* 0x080fe40000410000 */
[----:B------:R-:W-:-:S02]  /*6320*/  FFMA.FTZ R166, R12, R10, -R159 ;  /* 0x0000000a0ca67223 */ /* 0x000fc4000001089f */
[----:B------:R-:W-:Y:S02]  /*6330*/  @P4 FADD.FTZ R203, R203, R198 ;  /* 0x000000c6cbcb4221 */ /* 0x000fe40000010000 */
[----:B------:R-:W-:Y:S02]  /*6340*/  @P4 FADD.FTZ R5, R5, R200 ;  /* 0x000000c805054221 */ /* 0x000fe40000010000 */
[----:B------:R-:W-:Y:S01]  /*6350*/  FMUL.FTZ R198, R85, R208 ;  /* 0x000000d055c67220 */ /* 0x000fe20000410000 */
[----:B------:R-:W-:Y:S01]  /*6360*/  SHFL.UP PT, R163, R203, 0x4, RZ ;  /* 0x04800000cba37989 */ /* 0x000fe200000e00ff */
[----:B------:R-:W-:Y:S01]  /*6370*/  FFMA.FTZ R159, R12, -R11, R161 ;  /* 0x8000000b0c9f7223 */ /* 0x000fe200000100a1 */
[----:B------:R-:W-:Y:S01]  /*6380*/  FSEL R161, R157, R202, !P4 ;  /* 0x000000ca9da17208 */ /* 0x000fe20006000000 */
[----:B------:R-:W-:Y:S01]  /*6390*/  FMUL.FTZ R200, R170, -R166 ;  /* 0x800000a6aac87220 */ /* 0x000fe20000410000 */
[----:B------:R-:W0:Y:S01]  /*63a0*/  SHFL.UP PT, R165, R5, 0x4, RZ ;  /* 0x0480000005a57989 */ /* 0x000e2200000e00ff */
[----:B------:R-:W-:Y:S01]  /*63b0*/  FMUL.FTZ R197, R85, R206 ;  /* 0x000000ce55c57220 */ /* 0x000fe20000410000 */
[----:B------:R-:W-:Y:S01]  /*63c0*/  ISETP.GE.AND P4, PT, R17, 0x4, PT ;  /* 0x000000041100780c */ /* 0x000fe20003f86270 */
[----:B------:R-:W-:Y:S01]  /*63d0*/  FADD.FTZ R202, -R198, R201 ;  /* 0x000000c9c6ca7221 */ /* 0x000fe20000010100 */
[----:B------:R-:W1:Y:S01]  /*63e0*/  SHFL.UP PT, R157, R4, 0x4, RZ ;  /* 0x04800000049d7989 */ /* 0x000e6200000e00ff */
[----:B------:R-:W-:-:S02]  /*63f0*/  FFMA.FTZ R201, R171, R159, R200 ;  /* 0x0000009fabc97223 */ /* 0x000fc400000100c8 */
[----:B------:R-:W-:Y:S02]  /*6400*/  FMUL.FTZ R199, R170, -R159 ;  /* 0x8000009faac77220 */ /* 0x000fe40000410000 */
[----:B------:R-:W-:Y:S01]  /*6410*/  FADD.FTZ R204, R197, R204 ;  /* 0x000000ccc5cc7221 */ /* 0x000fe20000010000 */
[----:B------:R-:W2:Y:S01]  /*6420*/  SHFL.UP PT, R159, R161, 0x4, RZ ;  /* 0x04800000a19f7989 */ /* 0x000ea200000e00ff */
[C---:B------:R-:W-:Y:S02]  /*6430*/  FMUL.FTZ R200, R184.reuse, -R202 ;  /* 0x800000cab8c87220 */ /* 0x040fe40000410000 */
[----:B------:R-:W-:Y:S02]  /*6440*/  FMUL.FTZ R210, R184, -R204 ;  /* 0x800000ccb8d27220 */ /* 0x000fe40000410000 */
[----:B------:R-:W-:Y:S02]  /*6450*/  FFMA.FTZ R166, R171, R166, -R199 ;  /* 0x000000a6aba67223 */ /* 0x000fe400000108c7 */
[----:B------:R-:W-:-:S02]  /*6460*/  FFMA.FTZ R211, R185, R204, -R200 ;  /* 0x000000ccb9d37223 */ /* 0x000fc400000108c8 */
[----:B------:R-:W-:Y:S02]  /*6470*/  FFMA.FTZ R210, R185, R202, R210 ;  /* 0x000000cab9d27223 */ /* 0x000fe400000100d2 */
[C---:B------:R-:W-:Y:S02]  /*6480*/  FMUL.FTZ R199, R83.reuse, R208 ;  /* 0x000000d053c77220 */ /* 0x040fe40000410000 */
[----:B------:R-:W-:Y:S02]  /*6490*/  FMUL.FTZ R200, R83, R206 ;  /* 0x000000ce53c87220 */ /* 0x000fe40000410000 */
        /* <DEDUP_REMOVED lines=12> */
[C---:B------:R-:W-:Y:S02]  /*6560*/  FFMA.FTZ R211, R175.reuse, R202, -R166 ;  /* 0x000000caafd37223 */ /* 0x040fe400000108a6 */
[----:B------:R-:W-:Y:S02]  /*6570*/  FFMA.FTZ R212, R175, R204, R201 ;  /* 0x000000ccafd47223 */ /* 0x000fe400000100c9 */
[----:B0-----:R-:W-:-:S02]  /*6580*/  FMUL.FTZ R202, R161, R165 ;  /* 0x000000a5a1ca7220 */ /* 0x001fc40000410000 */
[C---:B-1----:R-:W-:Y:S02]  /*6590*/  FMUL.FTZ R201, R161.reuse, R157 ;  /* 0x0000009da1c97220 */ /* 0x042fe40000410000 */
[C---:B------:R-:W-:Y:S02]  /*65a0*/  FMUL.FTZ R204, R161.reuse, R163 ;  /* 0x000000a3a1cc7220 */ /* 0x040fe40000410000 */
[----:B--2---:R-:W-:Y:S02]  /*65b0*/  FMUL.FTZ R166, R161, R159 ;  /* 0x0000009fa1a67220 */ /* 0x004fe40000410000 */
[C---:B------:R-:W-:Y:S02]  /*65c0*/  FFMA.FTZ R202, R4.reuse, R163, -R202 ;  /* 0x000000a304ca7223 */ /* 0x040fe400000108ca */
[C---:B------:R-:W-:Y:S02]  /*65d0*/  FFMA.FTZ R210, R4.reuse, R159, R201 ;  /* 0x0000009f04d27223 */ /* 0x040fe400000100c9 */
[----:B------:R-:W-:-:S02]  /*65e0*/  FFMA.FTZ R204, R4, R165, R204 ;  /* 0x000000a504cc7223 */ /* 0x000fc400000100cc */
[----:B------:R-:W-:Y:S01]  /*65f0*/  @P4 FFMA.FTZ R4, R4, R157, -R166 ;  /* 0x0000009d04044223 */ /* 0x000fe200000108a6 */
[----:B------:R-:W-:Y:S01]  /*6600*/  FSEL R165, R161, R210, !P4 ;  /* 0x000000d2a1a57208 */ /* 0x000fe20006000000 */
[----:B------:R-:W-:Y:S02]  /*6610*/  @P4 FADD.FTZ R203, R203, R202 ;  /* 0x000000cacbcb4221 */ /* 0x000fe40000010000 */
[----:B------:R-:W-:Y:S01]  /*6620*/  @P4 FADD.FTZ R5, R5, R204 ;  /* 0x000000cc05054221 */ /* 0x000fe20000010000 */
[----:B------:R-:W0:Y:S01]  /*6630*/  SHFL.UP PT, R166, R4, 0x8, RZ ;  /* 0x0500000004a67989 */ /* 0x000e2200000e00ff */
[----:B------:R-:W-:Y:S01]  /*6640*/  FMUL.FTZ R157, R81, R208 ;  /* 0x000000d0519d7220 */ /* 0x000fe20000410000 */
[----:B------:R-:W-:Y:S01]  /*6650*/  ISETP.GE.AND P4, PT, R17, 0x8, PT ;  /* 0x000000081100780c */ /* 0x000fe20003f86270 */
[----:B------:R-:W-:Y:S01]  /*6660*/  FMUL.FTZ R159, R81, R206 ;  /* 0x000000ce519f7220 */ /* 0x000fe20000410000 */
[----:B------:R-:W1:Y:S01]  /*6670*/  SHFL.UP PT, R201, R203, 0x8, RZ ;  /* 0x05000000cbc97989 */ /* 0x000e6200000e00ff */
[----:B------:R-:W-:-:S02]  /*6680*/  FADD.FTZ R216, -R157, R216 ;  /* 0x000000d89dd87221 */ /* 0x000fc40000010100 */
[----:B------:R-:W-:Y:S01]  /*6690*/  FADD.FTZ R214, R159, R214 ;  /* 0x000000d69fd67221 */ /* 0x000fe20000010000 */
[----:B------:R-:W2:Y:S01]  /*66a0*/  SHFL.UP PT, R204, R165, 0x8, RZ ;  /* 0x05000000a5cc7989 */ /* 0x000ea200000e00ff */
[C---:B------:R-:W-:Y:S02]  /*66b0*/  FMUL.FTZ R210, R176.reuse, -R212 ;  /* 0x800000d4b0d27220 */ /* 0x040fe40000410000 */
[-C--:B------:R-:W-:Y:S01]  /*66c0*/  FMUL.FTZ R161, R176, -R211.reuse ;  /* 0x800000d3b0a17220 */ /* 0x080fe20000410000 */
[----:B------:R-:W3:Y:S01]  /*66d0*/  SHFL.UP PT, R202, R5, 0x8, RZ ;  /* 0x0500000005ca7989 */ /* 0x000ee200000e00ff */
[C---:B------:R-:W-:Y:S02]  /*66e0*/  FMUL.FTZ R163, R133.reuse, -R216 ;  /* 0x800000d885a37220 */ /* 0x040fe40000410000 */
[----:B------:R-:W-:Y:S02]  /*66f0*/  FMUL.FTZ R213, R133, -R214 ;  /* 0x800000d685d57220 */ /* 0x000fe40000410000 */
[----:B------:R-:W-:-:S02]  /*6700*/  FFMA.FTZ R210, R177, R211, -R210 ;  /* 0x000000d3b1d27223 */ /* 0x000fc400000108d2 */
[----:B------:R-:W-:Y:S02]  /*6710*/  FFMA.FTZ R214, R135, R214, -R163 ;  /* 0x000000d687d67223 */ /* 0x000fe400000108a3 */
[----:B------:R-:W-:Y:S02]  /*6720*/  FFMA.FTZ R212, R177, R212, R161 ;  /* 0x000000d4b1d47223 */ /* 0x000fe400000100a1 */
[----:B------:R-:W-:Y:S02]  /*6730*/  FFMA.FTZ R216, R135, R216, R213 ;  /* 0x000000d887d87223 */ /* 0x000fe400000100d5 */
[C---:B------:R-:W-:Y:S02]  /*6740*/  FMUL.FTZ R161, R79.reuse, R208 ;  /* 0x000000d04fa17220 */ /* 0x040fe40000410000 */
[----:B------:R-:W-:Y:S02]  /*6750*/  FMUL.FTZ R163, R79, R206 ;  /* 0x000000ce4fa37220 */ /* 0x000fe40000410000 */
[----:B------:R-:W-:-:S02]  /*6760*/  FMUL.FTZ R213, R178, -R210 ;  /* 0x800000d2b2d57220 */ /* 0x000fc40000410000 */
[-C--:B------:R-:W-:Y:S02]  /*6770*/  FMUL.FTZ R211, R178, -R212.reuse ;  /* 0x800000d4b2d37220 */ /* 0x080fe40000410000 */
[----:B------:R-:W-:Y:S02]  /*6780*/  FADD.FTZ R218, -R161, R216 ;  /* 0x000000d8a1da7221 */ /* 0x000fe40000010100 */
[----:B------:R-:W-:Y:S02]  /*6790*/  FADD.FTZ R214, R163, R214 ;  /* 0x000000d6a3d67221 */ /* 0x000fe40000010000 */
[C---:B------:R-:W-:Y:S02]  /*67a0*/  FFMA.FTZ R216, R179.reuse, R212, R213 ;  /* 0x000000d4b3d87223 */ /* 0x040fe400000100d5 */
[----:B------:R-:W-:Y:S02]  /*67b0*/  FFMA.FTZ R215, R179, R210, -R211 ;  /* 0x000000d2b3d77223 */ /* 0x000fe400000108d3 */
[----:B------:R-:W-:-:S02]  /*67c0*/  FMUL.FTZ R213, R137, -R214 ;  /* 0x800000d689d57220 */ /* 0x000fc40000410000 */
[----:B------:R-:W-:Y:S02]  /*67d0*/  FMUL.FTZ R210, R137, -R218 ;  /* 0x800000da89d27220 */ /* 0x000fe40000410000 */
[----:B------:R-:W-:Y:S02]  /*67e0*/  FMUL.FTZ R212, R180, -R216 ;  /* 0x800000d8b4d47220 */ /* 0x000fe40000410000 */
[----:B0-----:R-:W-:Y:S02]  /*67f0*/  FMUL.FTZ R211, R165, R166 ;  /* 0x000000a6a5d37220 */ /* 0x001fe40000410000 */
[C---:B------:R-:W-:Y:S02]  /*6800*/  FFMA.FTZ R227, R139.reuse, R218, R213 ;  /* 0x000000da8be37223 */ /* 0x040fe400000100d5 */
[----:B------:R-:W-:Y:S02]  /*6810*/  FFMA.FTZ R210, R139, R214, -R210 ;  /* 0x000000d68bd27223 */ /* 0x000fe400000108d2 */
[----:B------:R-:W-:-:S02]  /*6820*/  FFMA.FTZ R218, R181, R215, -R212 ;  /* 0x000000d7b5da7223 */ /* 0x000fc400000108d4 */
[CC--:B-1----:R-:W-:Y:S02]  /*6830*/  FMUL.FTZ R213, R165.reuse, R201.reuse ;  /* 0x000000c9a5d57220 */ /* 0x0c2fe40000410000 */
[C---:B--2---:R-:W-:Y:S02]  /*6840*/  FFMA.FTZ R214, R4.reuse, R204, R211 ;  /* 0x000000cc04d67223 */ /* 0x044fe400000100d3 */
[C---:B---3--:R-:W-:Y:S02]  /*6850*/  FMUL.FTZ R212, R165.reuse, R202 ;  /* 0x000000caa5d47220 */ /* 0x048fe40000410000 */
[----:B------:R-:W-:Y:S02]  /*6860*/  FMUL.FTZ R211, R165, R204 ;  /* 0x000000cca5d37220 */ /* 0x000fe40000410000 */
[C---:B------:R-:W-:Y:S02]  /*6870*/  FFMA.FTZ R202, R4.reuse, R202, R213 ;  /* 0x000000ca04ca7223 */ /* 0x040fe400000100d5 */
[----:B------:R-:W-:-:S02]  /*6880*/  FFMA.FTZ R212, R4, R201, -R212 ;  /* 0x000000c904d47223 */ /* 0x000fc400000108d4 */
[----:B------:R-:W-:Y:S02]  /*6890*/  @P4 FFMA.FTZ R4, R4, R166, -R211 ;  /* 0x000000a604044223 */ /* 0x000fe400000108d3 */
[----:B------:R-:W-:Y:S02]  /*68a0*/  FMUL.FTZ R215, R180, -R215 ;  /* 0x800000d7b4d77220 */ /* 0x000fe40000410000 */
[----:B------:R-:W-:Y:S01]  /*68b0*/  @P4 FADD.FTZ R5, R5, R202 ;  /* 0x000000ca05054221 */ /* 0x000fe20000010000 */
[----:B------:R-:W-:Y:S01]  /*68c0*/  FSEL R202, R165, R214, !P4 ;  /* 0x000000d6a5ca7208 */ /* 0x000fe20006000000 */
[----:B------:R-:W0:Y:S01]  /*68d0*/  SHFL.UP PT, R201, R4, 0x10, RZ ;  /* 0x0600000004c97989 */ /* 0x000e2200000e00ff */
[----:B------:R-:W-:Y:S02]  /*68e0*/  FFMA.FTZ R216, R181, R216, R215 ;  /* 0x000000d8b5d87223 */ /* 0x000fe400000100d7 */
[----:B------:R-:W-:Y:S01]  /*68f0*/  @P4 FADD.FTZ R203, R203, R212 ;  /* 0x000000d4cbcb4221 */ /* 0x000fe20000010000 */
[----:B------:R-:W1:Y:S01]  /*6900*/  SHFL.UP PT, R213, R5, 0x10, RZ ;  /* 0x0600000005d57989 */ /* 0x000e6200000e00ff */
[----:B------:R-:W-:Y:S01]  /*6910*/  FMUL.FTZ R166, R77, R208 ;  /* 0x000000d04da67220 */ /* 0x000fe20000410000 */
[----:B------:R-:W-:Y:S01]  /*6920*/  ISETP.GE.AND P4, PT, R17, 0x10, PT ;  /* 0x000000101100780c */ /* 0x000fe20003f86270 */
[----:B------:R-:W-:Y:S01]  /*6930*/  FMUL.FTZ R165, R77, R206 ;  /* 0x000000ce4da57220 */ /* 0x000fe20000410000 */
[----:B------:R-:W2:Y:S01]  /*6940*/  SHFL.UP PT, R215, R202, 0x10, RZ ;  /* 0x06000000cad77989 */ /* 0x000ea200000e00ff */
[----:B------:R-:W-:-:S02]  /*6950*/  FMUL.FTZ R211, R182, -R218 ;  /* 0x800000dab6d37220 */ /* 0x000fc40000410000 */
[----:B------:R-:W-:Y:S01]  /*6960*/  FADD.FTZ R212, -R166, R227 ;  /* 0x000000e3a6d47221 */ /* 0x000fe20000010100 */
[----:B------:R-:W3:Y:S01]  /*6970*/  SHFL.UP PT, R217, R203, 0x10, RZ ;  /* 0x06000000cbd97989 */ /* 0x000ee200000e00ff */
[-C--:B------:R-:W-:Y:S02]  /*6980*/  FMUL.FTZ R204, R182, -R216.reuse ;  /* 0x800000d8b6cc7220 */ /* 0x080fe40000410000 */
[----:B------:R-:W-:Y:S02]  /*6990*/  FADD.FTZ R210, R165, R210 ;  /* 0x000000d2a5d27221 */ /* 0x000fe40000010000 */
[----:B------:R-:W-:Y:S02]  /*69a0*/  FFMA.FTZ R216, R183, R216, R211 ;  /* 0x000000d8b7d87223 */ /* 0x000fe400000100d3 */
[----:B------:R-:W-:Y:S02]  /*69b0*/  FMUL.FTZ R211, R141, -R212 ;  /* 0x800000d48dd37220 */ /* 0x000fe40000410000 */
[----:B------:R-:W-:-:S02]  /*69c0*/  FFMA.FTZ R214, R183, R218, -R204 ;  /* 0x000000dab7d67223 */ /* 0x000fc400000108cc */
[-C--:B------:R-:W-:Y:S02]  /*69d0*/  FMUL.FTZ R204, R141, -R210.reuse ;  /* 0x800000d28dcc7220 */ /* 0x080fe40000410000 */
[C---:B------:R-:W-:Y:S02]  /*69e0*/  FFMA.FTZ R211, R143.reuse, R210, -R211 ;  /* 0x000000d28fd37223 */ /* 0x040fe400000108d3 */
[C---:B------:R-:W-:Y:S02]  /*69f0*/  FMUL.FTZ R210, R184.reuse, -R216 ;  /* 0x800000d8b8d27220 */ /* 0x040fe40000410000 */
[----:B------:R-:W-:Y:S02]  /*6a00*/  FFMA.FTZ R204, R143, R212, R204 ;  /* 0x000000d48fcc7223 */ /* 0x000fe400000100cc */
[-C--:B------:R-:W-:Y:S02]  /*6a10*/  FMUL.FTZ R212, R184, -R214.reuse ;  /* 0x800000d6b8d47220 */ /* 0x080fe40000410000 */
[----:B------:R-:W-:-:S02]  /*6a20*/  FFMA.FTZ R214, R185, R214, -R210 ;  /* 0x000000d6b9d67223 */ /* 0x000fc400000108d2 */
[C---:B0-----:R-:W-:Y:S02]  /*6a30*/  FMUL.FTZ R210, R202.reuse, R201 ;  /* 0x000000c9cad27220 */ /* 0x041fe40000410000 */
[----:B------:R-:W-:Y:S02]  /*6a40*/  FFMA.FTZ R216, R185, R216, R212 ;  /* 0x000000d8b9d87223 */ /* 0x000fe400000100d4 */
[----:B-1----:R-:W-:Y:S02]  /*6a50*/  FMUL.FTZ R212, R202, R213 ;  /* 0x000000d5cad47220 */ /* 0x002fe40000410000 */
[C---:B--2---:R-:W-:Y:S02]  /*6a60*/  FFMA.FTZ R227, R4.reuse, R215, R210 ;  /* 0x000000d704e37223 */ /* 0x044fe400000100d2 */
[----:B---3--:R-:W-:Y:S01]  /*6a70*/  FFMA.FTZ R212, R4, R217, -R212 ;  /* 0x000000d904d47223 */ /* 0x008fe200000108d4 */
[----:B-----5:R0:W-:Y:S01]  /*6a80*/  SHFL.IDX PT, R210, R7, RZ, 0x1f ;  /* 0x00001fff07d27589 */ /* 0x0201e200000e0000 */
[C---:B------:R-:W-:Y:S01]  /*6a90*/  FMUL.FTZ R215, R202.reuse, R215 ;  /* 0x000000d7cad77220 */ /* 0x040fe20000410000 */
[C---:B------:R-:W-:Y:S01]  /*6aa0*/  FSEL R227, R202.reuse, R227, !P4 ;  /* 0x000000e3cae37208 */ /* 0x040fe20006000000 */
[----:B------:R-:W-:Y:S01]  /*6ab0*/  FMUL.FTZ R217, R202, R217 ;  /* 0x000000d9cad97220 */ /* 0x000fe20000410000 */
[----:B------:R-:W-:Y:S01]  /*6ac0*/  MOV R202, UR29 ;  /* 0x0000001d00ca7c02 */ /* 0x000fe20008000f00 */
[----:B------:R-:W-:-:S02]  /*6ad0*/  @P4 FADD.FTZ R203, R203, R212 ;  /* 0x000000d4cbcb4221 */ /* 0x000fc40000010000 */
[----:B------:R-:W-:Y:S01]  /*6ae0*/  SHFL.IDX PT, R212, R6, RZ, 0x1f ;  /* 0x00001fff06d47589 */ /* 0x000fe200000e0000 */
[----:B------:R-:W-:Y:S01]  /*6af0*/  ISETP.GE.OR P0, PT, R202, c[0x0][0x174], P0 ;  /* 0x00005d00ca007a0c */ /* 0x000fe20000706670 */
[C---:B------:R-:W-:Y:S02]  /*6b00*/  FFMA.FTZ R202, R4.reuse, R213, R217 ;  /* 0x000000d504ca7223 */ /* 0x040fe400000100d9 */
[----:B------:R-:W-:Y:S01]  /*6b10*/  @P4 FFMA.FTZ R4, R4, R201, -R215 ;  /* 0x000000c904044223 */ /* 0x000fe200000108d7 */
[----:B------:R-:W-:Y:S01]  /*6b20*/  SHFL.UP PT, R203, R203, 0x1, RZ ;  /* 0x04200000cbcb7989 */ /* 0x000fe200000e00ff */
[----:B------:R-:W-:Y:S02]  /*6b30*/  FMUL.FTZ R217, R129, -R214 ;  /* 0x800000d681d97220 */ /* 0x000fe40000410000 */
[----:B------:R-:W-:Y:S01]  /*6b40*/  FMUL.FTZ R201, R75, R208 ;  /* 0x000000d04bc97220 */ /* 0x000fe20000410000 */
[----:B------:R-:W1:Y:S01]  /*6b50*/  SHFL.UP PT, R215, R227, 0x1, RZ ;  /* 0x04200000e3d77989 */ /* 0x000e6200000e00ff */
[----:B------:R-:W-:-:S02]  /*6b60*/  FFMA.FTZ R218, R131, R216, R217 ;  /* 0x000000d883da7223 */ /* 0x000fc400000100d9 */
[----:B------:R-:W-:Y:S01]  /*6b70*/  FMUL.FTZ R216, R129, -R216 ;  /* 0x800000d881d87220 */ /* 0x000fe20000410000 */
[----:B------:R2:W3:Y:S01]  /*6b80*/  SHFL.UP PT, R213, R4, 0x1, RZ ;  /* 0x0420000004d57989 */ /* 0x0004e200000e00ff */
[----:B------:R-:W-:Y:S01]  /*6b90*/  @P4 FADD.FTZ R5, R5, R202 ;  /* 0x000000ca05054221 */ /* 0x000fe20000010000 */
[----:B------:R-:W-:Y:S01]  /*6ba0*/  ISETP.GT.U32.AND P4, PT, R219, 0x1b, PT ;  /* 0x0000001bdb00780c */ /* 0x000fe20003f84070 */
[----:B------:R-:W-:Y:S02]  /*6bb0*/  FADD.FTZ R220, -R201, R204 ;  /* 0x000000ccc9dc7221 */ /* 0x000fe40000010100 */
[----:B------:R-:W-:Y:S01]  /*6bc0*/  FFMA.FTZ R216, R131, R214, -R216 ;  /* 0x000000d683d87223 */ /* 0x000fe200000108d8 */
[----:B------:R4:W3:Y:S01]  /*6bd0*/  SHFL.UP PT, R204, R5, 0x1, RZ ;  /* 0x0420000005cc7989 */ /* 0x0008e200000e00ff */
[----:B------:R-:W-:Y:S02]  /*6be0*/  FMUL.FTZ R202, R75, R206 ;  /* 0x000000ce4bca7220 */ /* 0x000fe40000410000 */
[----:B0-----:R-:W-:-:S02]  /*6bf0*/  FMUL.FTZ R7, R133, -R218 ;  /* 0x800000da85077220 */ /* 0x001fc40000410000 */
[-C--:B--2---:R-:W-:Y:S02]  /*6c00*/  FMUL.FTZ R4, R133, -R216.reuse ;  /* 0x800000d885047220 */ /* 0x084fe40000410000 */
[----:B------:R-:W-:Y:S01]  /*6c10*/  FADD.FTZ R6, R202, R211 ;  /* 0x000000d3ca067221 */ /* 0x000fe20000010000 */
[----:B----4-:R-:W-:Y:S01]  /*6c20*/  HFMA2.MMA R5, -RZ, RZ, 0, 0 ;  /* 0x00000000ff057435 */ /* 0x010fe200000001ff */
[----:B------:R-:W-:Y:S02]  /*6c30*/  FFMA.FTZ R216, R135, R216, -R7 ;  /* 0x000000d887d87223 */ /* 0x000fe40000010807 */
[----:B------:R-:W-:Y:S02]  /*6c40*/  FMUL.FTZ R211, R147, -R220 ;  /* 0x800000dc93d37220 */ /* 0x000fe40000410000 */
[----:B------:R-:W-:Y:S02]  /*6c50*/  FFMA.FTZ R218, R135, R218, R4 ;  /* 0x000000da87da7223 */ /* 0x000fe40000010004 */
[----:B------:R-:W-:-:S02]  /*6c60*/  FMUL.FTZ R7, R137, -R216 ;  /* 0x800000d889077220 */ /* 0x000fc40000410000 */
[-C--:B------:R-:W-:Y:S02]  /*6c70*/  FMUL.FTZ R214, R147, -R6.reuse ;  /* 0x8000000693d67220 */ /* 0x080fe40000410000 */
[----:B------:R-:W-:Y:S02]  /*6c80*/  FFMA.FTZ R211, R149, R6, -R211 ;  /* 0x0000000695d37223 */ /* 0x000fe400000108d3 */
[----:B-1----:R-:W-:Y:S02]  /*6c90*/  FMUL.FTZ R4, R215, R210 ;  /* 0x000000d2d7047220 */ /* 0x002fe40000410000 */
[-C--:B------:R-:W-:Y:S02]  /*6ca0*/  FMUL.FTZ R6, R137, -R218.reuse ;  /* 0x800000da89067220 */ /* 0x080fe40000410000 */
[----:B------:R-:W-:Y:S02]  /*6cb0*/  FFMA.FTZ R218, R139, R218, R7 ;  /* 0x000000da8bda7223 */ /* 0x000fe40000010007 */
[----:B---3--:R-:W-:-:S02]  /*6cc0*/  FFMA.FTZ R4, R213, R212, -R4 ;  /* 0x000000d4d5047223 */ /* 0x008fc40000010804 */
[----:B------:R-:W-:Y:S02]  /*6cd0*/  FFMA.FTZ R6, R139, R216, -R6 ;  /* 0x000000d88b067223 */ /* 0x000fe40000010806 */
[----:B------:R-:W-:Y:S02]  /*6ce0*/  FMUL.FTZ R215, R215, R212 ;  /* 0x000000d4d7d77220 */ /* 0x000fe40000410000 */
[----:B------:R-:W-:Y:S02]  /*6cf0*/  FMUL.FTZ R7, R141, -R218 ;  /* 0x800000da8d077220 */ /* 0x000fe40000410000 */
[----:B------:R-:W-:Y:S01]  /*6d00*/  @P2 FADD.FTZ R212, R203, R4 ;  /* 0x00000004cbd42221 */ /* 0x000fe20000010000 */
[----:B------:R-:W-:Y:S01]  /*6d10*/  MOV R4, 0x3f800000 ;  /* 0x3f80000000047802 */ /* 0x000fe20000000f00 */
[----:B------:R-:W-:Y:S02]  /*6d20*/  FMUL.FTZ R203, R141, -R6 ;  /* 0x800000068dcb7220 */ /* 0x000fe40000410000 */
[----:B------:R-:W-:-:S02]  /*6d30*/  FFMA.FTZ R220, R149, R220, R214 ;  /* 0x000000dc95dc7223 */ /* 0x000fc400000100d6 */
[----:B------:R-:W-:Y:S02]  /*6d40*/  FFMA.FTZ R215, R213, R210, R215 ;  /* 0x000000d2d5d77223 */ /* 0x000fe400000100d7 */
[C---:B------:R-:W-:Y:S02]  /*6d50*/  FFMA.FTZ R214, R143.reuse, R6, -R7 ;  /* 0x000000068fd67223 */ /* 0x040fe40000010807 */
[----:B------:R-:W-:Y:S01]  /*6d60*/  FFMA.FTZ R218, R143, R218, R203 ;  /* 0x000000da8fda7223 */ /* 0x000fe200000100cb */
[----:B------:R-:W-:Y:S01]  /*6d70*/  CS2R R6, SRZ ;  /* 0x0000000000067805 */ /* 0x000fe2000001ff00 */
[----:B------:R-:W-:Y:S01]  /*6d80*/  @P2 FADD.FTZ R210, R204, R215 ;  /* 0x000000d7ccd22221 */ /* 0x000fe20000010000 */
[----:B------:R-:W-:Y:S01]  /*6d90*/  ISETP.GT.U32.AND P2, PT, R219, 0x1d, PT ;  /* 0x0000001ddb00780c */ /* 0x000fe20003f44070 */
[----:B------:R-:W-:Y:S02]  /*6da0*/  FMUL.FTZ R203, R73, R208 ;  /* 0x000000d049cb7220 */ /* 0x000fe40000410000 */
[----:B------:R-:W-:Y:S01]  /*6db0*/  FMUL.FTZ R213, R147, -R214 ;  /* 0x800000d693d57220 */ /* 0x000fe20000410000 */
[----:B------:R-:W0:Y:S01]  /*6dc0*/  @!P0 LDS.128 R4, [UR7+0x1da0] ;  /* 0x001da007ff048984 */ /* 0x000e220008000c00 */
[----:B------:R-:W-:Y:S01]  /*6dd0*/  FMUL.FTZ R204, R73, R206 ;  /* 0x000000ce49cc7220 */ /* 0x000fe20000410000 */
[----:B------:R-:W-:Y:S01]  /*6de0*/  ISETP.NE.AND P0, PT, R219, 0x1f, PT ;  /* 0x0000001fdb00780c */ /* 0x000fe20003f05270 */
[----:B------:R-:W-:-:S02]  /*6df0*/  FADD.FTZ R240, -R203, R220 ;  /* 0x000000dccbf07221 */ /* 0x000fc40000010100 */
[-C--:B------:R-:W-:Y:S02]  /*6e00*/  FFMA.FTZ R220, R149, R218.reuse, R213 ;  /* 0x000000da95dc7223 */ /* 0x080fe400000100d5 */
        /* <DEDUP_REMOVED lines=8> */
[----:B------:R-:W-:Y:S02]  /*6e90*/  FMUL.FTZ R215, R9, R212 ;  /* 0x000000d409d77220 */ /* 0x000fe40000410000 */
[C---:B------:R-:W-:Y:S02]  /*6ea0*/  FMUL.FTZ R211, R151.reuse, -R220 ;  /* 0x800000dc97d37220 */ /* 0x040fe40000410000 */
[----:B------:R-:W-:-:S02]  /*6eb0*/  FMUL.FTZ R213, R151, -R218 ;  /* 0x800000da97d57220 */ /* 0x000fc40000410000 */
[C---:B------:R-:W-:Y:S02]  /*6ec0*/  FMUL.FTZ R9, R71.reuse, R206 ;  /* 0x000000ce47097220 */ /* 0x040fe40000410000 */
[----:B------:R-:W-:Y:S02]  /*6ed0*/  FMUL.FTZ R206, R71, R208 ;  /* 0x000000d047ce7220 */ /* 0x000fe40000410000 */
[C---:B------:R-:W-:Y:S02]  /*6ee0*/  FFMA.FTZ R218, R153.reuse, R218, -R211 ;  /* 0x000000da99da7223 */ /* 0x040fe400000108d3 */
[----:B------:R-:W-:Y:S02]  /*6ef0*/  FFMA.FTZ R220, R153, R220, R213 ;  /* 0x000000dc99dc7223 */ /* 0x000fe400000100d5 */
[----:B------:R-:W-:Y:S01]  /*6f00*/  FADD.FTZ R211, R9, R216 ;  /* 0x000000d809d37221 */ /* 0x000fe20000010000 */
[----:B------:R1:W2:Y:S01]  /*6f10*/  SHFL.DOWN PT, R229, R218, 0x1, 0x1f ;  /* 0x08201f00dae57f89 */ /* 0x0002a200000e0000 */
[----:B------:R-:W-:-:S02]  /*6f20*/  FADD.FTZ R213, -R206, R217 ;  /* 0x000000d9ced57221 */ /* 0x000fc40000010100 */
[C---:B------:R-:W-:Y:S01]  /*6f30*/  FFMA.FTZ R227, R8.reuse, R212, -R227 ;  /* 0x000000d408e37223 */ /* 0x040fe200000108e3 */
[----:B------:R1:W3:Y:S01]  /*6f40*/  SHFL.DOWN PT, R231, R220, 0x1, 0x1f ;  /* 0x08201f00dce77f89 */ /* 0x0002e200000e0000 */
[----:B------:R-:W-:-:S03]  /*6f50*/  FFMA.FTZ R8, R8, R210, R215 ;  /* 0x000000d208087223 */ /* 0x000fc600000100d7 */
[----:B------:R1:W4:Y:S04]  /*6f60*/  SHFL.DOWN PT, R233, R211, 0x1, 0x1f ;  /* 0x08201f00d3e97f89 */ /* 0x00032800000e0000 */
[----:B------:R1:W0:Y:S01]  /*6f70*/  SHFL.DOWN PT, R235, R213, 0x1, 0x1f ;  /* 0x08201f00d5eb7f89 */ /* 0x00022200000e0000 */
[----:B------:R-:W-:Y:S05]  /*6f80*/  @!P0 BRA `(.L_x_8146) ;  /* 0x000000b000008947 */ /* 0x000fea0003800000 */
[C---:B0-----:R-:W-:Y:S02]  /*6f90*/  FMUL.FTZ R215, R220.reuse, R235 ;  /* 0x000000ebdcd77220 */ /* 0x041fe40000410000 */
[-C--:B----4-:R-:W-:Y:S02]  /*6fa0*/  FMUL.FTZ R217, R220, R233.reuse ;  /* 0x000000e9dcd97220 */ /* 0x090fe40000410000 */
[----:B------:R-:W-:Y:S02]  /*6fb0*/  FFMA.FTZ R208, R218, R233, -R215 ;  /* 0x000000e9dad07223 */ /* 0x000fe400000108d7 */
[----:B---3--:R-:W-:-:S02]  /*6fc0*/  FMUL.FTZ R215, R220, R231 ;  /* 0x000000e7dcd77220 */ /* 0x008fc40000410000 */
[----:B------:R-:W-:Y:S02]  /*6fd0*/  FFMA.FTZ R210, R218, R235, R217 ;  /* 0x000000ebdad27223 */ /* 0x000fe400000100d9 */
[-C--:B--2---:R-:W-:Y:S02]  /*6fe0*/  FMUL.FTZ R217, R220, R229.reuse ;  /* 0x000000e5dcd97220 */ /* 0x084fe40000410000 */
[C---:B------:R-:W-:Y:S02]  /*6ff0*/  FFMA.FTZ R215, R218.reuse, R229, -R215 ;  /* 0x000000e5dad77223 */ /* 0x040fe400000108d7 */
[----:B-1----:R-:W-:Y:S02]  /*7000*/  FFMA.FTZ R220, R218, R231, R217 ;  /* 0x000000e7dadc7223 */ /* 0x002fe400000100d9 */
[----:B------:R-:W-:Y:S01]  /*7010*/  FADD.FTZ R211, R211, R208 ;  /* 0x000000d0d3d37221 */ /* 0x000fe20000010000 */
[----:B------:R-:W-:Y:S01]  /*7020*/  MOV R218, R215 ;  /* 0x000000d700da7202 */ /* 0x000fe20000000f00 */
[----:B------:R-:W-:-:S02]  /*7030*/  FADD.FTZ R213, R213, R210 ;  /* 0x000000d2d5d57221 */ /* 0x000fc40000010000 */
.L_x_8146:
[----:B------:R-:W-:Y:S05]  /*7040*/  BSYNC B0 ;  /* 0x0000000000007941 */ /* 0x000fea0003800000 */
.L_x_8145:
[----:B--2---:R2:W1:Y:S01]  /*7050*/  SHFL.DOWN PT, R229, R218, 0x2, 0x1f ;  /* 0x08401f00dae57f89 */ /* 0x00446200000e0000 */
[----:B------:R-:W-:Y:S03]  /*7060*/  BSSY B0, `(.L_x_8147) ;  /* 0x0000010000007945 */ /* 0x000fe60003800000 */
[----:B---3--:R2:W3:Y:S04]  /*7070*/  SHFL.DOWN PT, R231, R220, 0x2, 0x1f ;  /* 0x08401f00dce77f89 */ /* 0x0084e800000e0000 */
[----:B----4-:R2:W4:Y:S04]  /*7080*/  SHFL.DOWN PT, R233, R211, 0x2, 0x1f ;  /* 0x08401f00d3e97f89 */ /* 0x01052800000e0000 */
[----:B0-----:R2:W0:Y:S01]  /*7090*/  SHFL.DOWN PT, R235, R213, 0x2, 0x1f ;  /* 0x08401f00d5eb7f89 */ /* 0x00142200000e0000 */
[----:B------:R-:W-:Y:S05]  /*70a0*/  @P2 BRA `(.L_x_8148) ;  /* 0x000000b000002947 */ /* 0x000fea0003800000 */
[C---:B0-----:R-:W-:Y:S02]  /*70b0*/  FMUL.FTZ R215, R220.reuse, R235 ;  /* 0x000000ebdcd77220 */ /* 0x041fe40000410000 */
[----:B----4-:R-:W-:-:S02]  /*70c0*/  FMUL.FTZ R217, R220, R233 ;  /* 0x000000e9dcd97220 */ /* 0x010fc40000410000 */
[----:B------:R-:W-:Y:S02]  /*70d0*/  FFMA.FTZ R208, R218, R233, -R215 ;  /* 0x000000e9dad07223 */ /* 0x000fe400000108d7 */
[----:B---3--:R-:W-:Y:S02]  /*70e0*/  FMUL.FTZ R215, R220, R231 ;  /* 0x000000e7dcd77220 */ /* 0x008fe40000410000 */
[----:B------:R-:W-:Y:S02]  /*70f0*/  FFMA.FTZ R210, R218, R235, R217 ;  /* 0x000000ebdad27223 */ /* 0x000fe400000100d9 */
[-C--:B-1----:R-:W-:Y:S02]  /*7100*/  FMUL.FTZ R217, R220, R229.reuse ;  /* 0x000000e5dcd97220 */ /* 0x082fe40000410000 */
[C---:B------:R-:W-:Y:S02]  /*7110*/  FFMA.FTZ R215, R218.reuse, R229, -R215 ;  /* 0x000000e5dad77223 */ /* 0x040fe400000108d7 */
[----:B--2---:R-:W-:-:S02]  /*7120*/  FFMA.FTZ R220, R218, R231, R217 ;  /* 0x000000e7dadc7223 */ /* 0x004fc400000100d9 */
[----:B------:R-:W-:Y:S01]  /*7130*/  FADD.FTZ R211, R211, R208 ;  /* 0x000000d0d3d37221 */ /* 0x000fe20000010000 */
[----:B------:R-:W-:Y:S01]  /*7140*/  MOV R218, R215 ;  /* 0x000000d700da7202 */ /* 0x000fe20000000f00 */
[----:B------:R-:W-:Y:S02]  /*7150*/  FADD.FTZ R213, R213, R210 ;  /* 0x000000d2d5d57221 */ /* 0x000fe40000010000 */
.L_x_8148:
[----:B------:R-:W-:Y:S05]  /*7160*/  BSYNC B0 ;  /* 0x0000000000007941 */ /* 0x000fea0003800000 */
.L_x_8147:
[----:B-1----:R1:W2:Y:S01]  /*7170*/  SHFL.DOWN PT, R229, R218, 0x4, 0x1f ;  /* 0x08801f00dae57f89 */ /* 0x0022a200000e0000 */
        /* <DEDUP_REMOVED lines=10> */
[-C--:B--2---:R-:W-:Y:S02]  /*7220*/  FMUL.FTZ R217, R220, R229.reuse ;  /* 0x000000e5dcd97220 */ /* 0x084fe40000410000 */
[C---:B------:R-:W-:Y:S02]  /*7230*/  FFMA.FTZ R215, R218.reuse, R229, -R215 ;  /* 0x000000e5dad77223 */ /* 0x040fe400000108d7 */
[----:B-1----:R-:W-:-:S02]  /*7240*/  FFMA.FTZ R220, R218, R231, R217 ;  /* 0x000000e7dadc7223 */ /* 0x002fc400000100d9 */
[----:B------:R-:W-:Y:S01]  /*7250*/  FADD.FTZ R211, R211, R208 ;  /* 0x000000d0d3d37221 */ /* 0x000fe20000010000 */
[----:B------:R-:W-:Y:S01]  /*7260*/  MOV R218, R215 ;  /* 0x000000d700da7202 */ /* 0x000fe20000000f00 */
[----:B------:R-:W-:Y:S02]  /*7270*/  FADD.FTZ R213, R213, R210 ;  /* 0x000000d2d5d57221 */ /* 0x000fe40000010000 */
.L_x_8150:
[----:B------:R-:W-:Y:S05]  /*7280*/  BSYNC B0 ;  /* 0x0000000000007941 */ /* 0x000fea0003800000 */
.L_x_8149:
        /* <DEDUP_REMOVED lines=17> */
.L_x_8152:
[----:B------:R-:W-:Y:S05]  /*73a0*/  BSYNC B0 ;  /* 0x0000000000007941 */ /* 0x000fea0003800000 */
.L_x_8151:
        /* <DEDUP_REMOVED lines=17> */
.L_x_8154:
[----:B------:R-:W-:Y:S05]  /*74c0*/  BSYNC B0 ;  /* 0x0000000000007941 */ /* 0x000fea0003800000 */
.L_x_8153:
[----:B------:R-:W5:Y:S01]  /*74d0*/  SHFL.IDX PT, R210, R220, RZ, 0x1f ;  /* 0x00001fffdcd27589 */ /* 0x000f6200000e0000 */
[----:B------:R-:W-:Y:S01]  /*74e0*/  FADD.FTZ R228, R228, R227 ;  /* 0x000000e3e4e47221 */ /* 0x000fe20000010000 */
[C---:B------:R-:W-:Y:S01]  /*74f0*/  ISETP.GT.AND P0, PT, R17.reuse, 0x1e, PT ;  /* 0x0000001e1100780c */ /* 0x040fe20003f04270 */
[----:B------:R-:W-:Y:S01]  /*7500*/  FADD.FTZ R8, RZ, R8 ;  /* 0x00000008ff087221 */ /* 0x000fe20000010000 */
[----:B------:R-:W1:Y:S01]  /*7510*/  SHFL.IDX PT, R208, R218, RZ, 0x1f ;  /* 0x00001fffdad07589 */ /* 0x000e6200000e0000 */
[----:B------:R-:W-:Y:S01]  /*7520*/  ISETP.NE.AND P2, PT, R17, RZ, PT ;  /* 0x000000ff1100720c */ /* 0x000fe20003f45270 */
[----:B------:R-:W-:Y:S02]  /*7530*/  BSSY B0, `(.L_x_8155) ;  /* 0x0000251000007945 */ /* 0x000fe40003800000 */
[----:B----4-:R-:W-:Y:S04]  /*7540*/  SHFL.DOWN PT, R233, R220, 0x1, 0x1f ;  /* 0x08201f00dce97f89 */ /* 0x010fe800000e0000 */
[----:B------:R-:W4:Y:S04]  /*7550*/  SHFL.IDX PT, R216, R7, RZ, 0x1f ;  /* 0x00001fff07d87589 */ /* 0x000f2800000e0000 */
[----:B--2---:R-:W-:Y:S04]  /*7560*/  SHFL.DOWN PT, R229, R218, 0x1, 0x1f ;  /* 0x08201f00dae57f89 */ /* 0x004fe800000e0000 */
[----:B------:R-:W2:Y:S04]  /*7570*/  SHFL.IDX PT, R214, R6, RZ, 0x1f ;  /* 0x00001fff06d67589 */ /* 0x000ea800000e0000 */
[----:B0-----:R-:W0:Y:S01]  /*7580*/  SHFL.DOWN PT, R235, R211, 0x1, 0x1f ;  /* 0x08201f00d3eb7f89 */ /* 0x001e2200000e0000 */
[----:B-----5:R-:W-:-:S02]  /*7590*/  FMUL.FTZ R217, R210, R6 ;  /* 0x00000006d2d97220 */ /* 0x020fc40000410000 */
[-C--:B------:R-:W-:Y:S01]  /*75a0*/  FMUL.FTZ R215, R210, R7.reuse ;  /* 0x00000007d2d77220 */ /* 0x080fe20000410000 */
[----:B------:R-:W5:Y:S01]  /*75b0*/  SHFL.DOWN PT, R212, R213, 0x1, 0x1f ;  /* 0x08201f00d5d47f89 */ /* 0x000f6200000e0000 */
[----:B-1----:R-:W-:Y:S02]  /*75c0*/  FFMA.FTZ R217, R208, R7, R217 ;  /* 0x00000007d0d97223 */ /* 0x002fe400000100d9 */
[C---:B---3--:R-:W-:Y:S02]  /*75d0*/  FMUL.FTZ R231, R210.reuse, R5 ;  /* 0x00000005d2e77220 */ /* 0x048fe40000410000 */
[----:B------:R-:W-:Y:S02]  /*75e0*/  FMUL.FTZ R210, R210, R4 ;  /* 0x00000004d2d27220 */ /* 0x000fe40000410000 */
[----:B------:R-:W-:Y:S02]  /*75f0*/  FFMA.FTZ R215, R208, R6, -R215 ;  /* 0x00000006d0d77223 */ /* 0x000fe400000108d7 */
[----:B----4-:R-:W-:-:S02]  /*7600*/  @P3 FMUL.FTZ R7, R233, R216 ;  /* 0x000000d8e9073220 */ /* 0x010fc40000410000 */
[C---:B------:R-:W-:Y:S02]  /*7610*/  FFMA.FTZ R5, R208.reuse, R5, R210 ;  /* 0x00000005d0057223 */ /* 0x040fe400000100d2 */
[----:B------:R-:W-:Y:S02]  /*7620*/  FFMA.FTZ R4, R208, R4, -R231 ;  /* 0x00000004d0047223 */ /* 0x000fe400000108e7 */
[----:B--2---:R-:W-:Y:S02]  /*7630*/  @P3 FFMA.FTZ R6, R229, R214, -R7 ;  /* 0x000000d6e5063223 */ /* 0x004fe40000010807 */
[----:B------:R-:W-:Y:S02]  /*7640*/  FMUL.FTZ R7, R151, R228 ;  /* 0x000000e497077220 */ /* 0x000fe40000410000 */
[----:B------:R-:W-:Y:S02]  /*7650*/  @P3 FMUL.FTZ R210, R233, R214 ;  /* 0x000000d6e9d23220 */ /* 0x000fe40000410000 */
[----:B0-----:R-:W-:-:S02]  /*7660*/  @P3 FADD.FTZ R214, R235, R6 ;  /* 0x00000006ebd63221 */ /* 0x001fc40000010000 */
[-C--:B------:R-:W-:Y:S02]  /*7670*/  FMUL.FTZ R6, R151, R8.reuse ;  /* 0x0000000897067220 */ /* 0x080fe40000410000 */
[C---:B------:R-:W-:Y:S02]  /*7680*/  FFMA.FTZ R208, R153.reuse, R8, R7 ;  /* 0x0000000899d07223 */ /* 0x040fe40000010007 */
[----:B------:R-:W-:Y:S02]  /*7690*/  FFMA.FTZ R7, R153, R228, -R6 ;  /* 0x000000e499077223 */ /* 0x000fe40000010806 */
[----:B------:R-:W-:Y:S02]  /*76a0*/  FADD.FTZ R208, RZ, R208 ;  /* 0x000000d0ffd07221 */ /* 0x000fe40000010000 */
[----:B------:R-:W-:Y:S02]  /*76b0*/  FADD.FTZ R226, R226, R7 ;  /* 0x00000007e2e27221 */ /* 0x000fe40000010000 */
[----:B------:R-:W-:-:S02]  /*76c0*/  FMUL.FTZ R6, R147, R208 ;  /* 0x000000d093067220 */ /* 0x000fc40000410000 */
[----:B------:R-:W-:Y:S02]  /*76d0*/  @P3 FFMA.FTZ R229, R229, R216, R210 ;  /* 0x000000d8e5e53223 */ /* 0x000fe400000100d2 */
[-C--:B------:R-:W-:Y:S02]  /*76e0*/  FFMA.FTZ R7, R149, R226.reuse, -R6 ;  /* 0x000000e295077223 */ /* 0x080fe40000010806 */
[----:B------:R-:W-:Y:S02]  /*76f0*/  FMUL.FTZ R6, R147, R226 ;  /* 0x000000e293067220 */ /* 0x000fe40000410000 */
[----:B------:R-:W-:Y:S02]  /*7700*/  FADD.FTZ R222, R222, R7 ;  /* 0x00000007dede7221 */ /* 0x000fe40000010000 */
[----:B------:R-:W-:Y:S02]  /*7710*/  FFMA.FTZ R6, R149, R208, R6 ;  /* 0x000000d095067223 */ /* 0x000fe40000010006 */
[----:B------:R-:W-:-:S02]  /*7720*/  FMUL.FTZ R7, R141, R222 ;  /* 0x000000de8d077220 */ /* 0x000fc40000410000 */
[----:B------:R-:W-:Y:S02]  /*7730*/  FADD.FTZ R210, RZ, R6 ;  /* 0x00000006ffd27221 */ /* 0x000fe40000010000 */
[----:B-----5:R-:W-:Y:S02]  /*7740*/  @P3 FADD.FTZ R216, R212, R229 ;  /* 0x000000e5d4d83221 */ /* 0x020fe40000010000 */
[-C--:B------:R-:W-:Y:S02]  /*7750*/  FMUL.FTZ R6, R141, R210.reuse ;  /* 0x000000d28d067220 */ /* 0x080fe40000410000 */
[C---:B------:R-:W-:Y:S02]  /*7760*/  FFMA.FTZ R212, R143.reuse, R210, R7 ;  /* 0x000000d28fd47223 */ /* 0x040fe40000010007 */
[----:B------:R-:W-:Y:S02]  /*7770*/  FFMA.FTZ R7, R143, R222, -R6 ;  /* 0x000000de8f077223 */ /* 0x000fe40000010806 */
[----:B------:R-:W-:-:S02]  /*7780*/  FADD.FTZ R212, RZ, R212 ;  /* 0x000000d4ffd47221 */ /* 0x000fc40000010000 */
[----:B------:R-:W-:Y:S02]  /*7790*/  FADD.FTZ R224, R224, R7 ;  /* 0x00000007e0e07221 */ /* 0x000fe40000010000 */
[----:B------:R-:W-:Y:S02]  /*77a0*/  FMUL.FTZ R6, R137, R212 ;  /* 0x000000d489067220 */ /* 0x000fe40000410000 */
[----:B------:R-:W-:Y:S02]  /*77b0*/  FMUL.FTZ R227, R216, -R11 ;  /* 0x8000000bd8e37220 */ /* 0x000fe40000410000 */
[-C--:B------:R-:W-:Y:S02]  /*77c0*/  FFMA.FTZ R7, R139, R224.reuse, -R6 ;  /* 0x000000e08b077223 */ /* 0x080fe40000010806 */
[----:B------:R-:W-:Y:S02]  /*77d0*/  FMUL.FTZ R6, R137, R224 ;  /* 0x000000e089067220 */ /* 0x000fe40000410000 */
[----:B------:R-:W-:-:S02]  /*77e0*/  FADD.FTZ R230, R230, R7 ;  /* 0x00000007e6e67221 */ /* 0x000fc40000010000 */
[----:B------:R-:W-:Y:S02]  /*77f0*/  FFMA.FTZ R7, R139, R212, R6 ;  /* 0x000000d48b077223 */ /* 0x000fe40000010006 */
[C---:B------:R-:W-:Y:S02]  /*7800*/  FMUL.FTZ R229, R214.reuse, -R11 ;  /* 0x8000000bd6e57220 */ /* 0x040fe40000410000 */
        /* <DEDUP_REMOVED lines=13> */
[----:B------:R-:W-:Y:S02]  /*78e0*/  FADD.FTZ R232, R232, R11 ;  /* 0x0000000be8e87221 */ /* 0x000fe40000010000 */
[----:B------:R-:W-:Y:S02]  /*78f0*/  FADD.FTZ R216, RZ, R216 ;  /* 0x000000d8ffd87221 */ /* 0x000fe40000010000 */
[----:B------:R-:W-:-:S02]  /*7900*/  FMUL.FTZ R11, R184, R232 ;  /* 0x000000e8b80b7220 */ /* 0x000fc40000410000 */
[----:B------:R-:W-:Y:S02]  /*7910*/  FADD.FTZ R244, -R244, R7 ;  /* 0x00000007f4f47221 */ /* 0x000fe40000010100 */
[CC--:B------:R-:W-:Y:S02]  /*7920*/  FFMA.FTZ R218, R185.reuse, R216.reuse, R11 ;  /* 0x000000d8b9da7223 */ /* 0x0c0fe4000001000b */
[----:B------:R-:W-:Y:S02]  /*7930*/  FMUL.FTZ R11, R184, R216 ;  /* 0x000000d8b80b7220 */ /* 0x000fe40000410000 */
[----:B------:R-:W-:Y:S02]  /*7940*/  FADD.FTZ R218, RZ, R218 ;  /* 0x000000daffda7221 */ /* 0x000fe40000010000 */
[----:B------:R-:W-:Y:S02]  /*7950*/  FFMA.FTZ R11, R185, R232, -R11 ;  /* 0x000000e8b90b7223 */ /* 0x000fe4000001080b */
[----:B------:R-:W-:-:S02]  /*7960*/  FADD.FTZ R223, R223, R6 ;  /* 0x00000006dfdf7221 */ /* 0x000fc40000010000 */
[----:B------:R-:W-:Y:S02]  /*7970*/  FADD.FTZ R236, R236, R11 ;  /* 0x0000000becec7221 */ /* 0x000fe40000010000 */
[----:B------:R-:W-:Y:S02]  /*7980*/  FMUL.FTZ R11, R182, R218 ;  /* 0x000000dab60b7220 */ /* 0x000fe40000410000 */
[----:B------:R-:W-:Y:S02]  /*7990*/  FMUL.FTZ R7, R169, -R244 ;  /* 0x800000f4a9077220 */ /* 0x000fe40000410000 */
[----:B------:R-:W-:Y:S02]  /*79a0*/  FFMA.FTZ R11, R183, R236, -R11 ;  /* 0x000000ecb70b7223 */ /* 0x000fe4000001080b */
[----:B------:R-:W-:Y:S02]  /*79b0*/  FFMA.FTZ R7, R12, R223, -R7 ;  /* 0x000000df0c077223 */ /* 0x000fe40000010807 */
[----:B------:R-:W-:-:S02]  /*79c0*/  FADD.FTZ R238, R238, R11 ;  /* 0x0000000beeee7221 */ /* 0x000fc40000010000 */
[----:B------:R-:W-:Y:S02]  /*79d0*/  FMUL.FTZ R11, R182, R236 ;  /* 0x000000ecb60b7220 */ /* 0x000fe40000410000 */
[----:B------:R-:W-:Y:S02]  /*79e0*/  FADD.FTZ R207, R207, R7 ;  /* 0x00000007cfcf7221 */ /* 0x000fe40000010000 */
[----:B------:R-:W-:Y:S02]  /*79f0*/  FFMA.FTZ R11, R183, R218, R11 ;  /* 0x000000dab70b7223 */ /* 0x000fe4000001000b */
[----:B------:R-:W-:Y:S02]  /*7a00*/  FMUL.FTZ R7, R169, -R223 ;  /* 0x800000dfa9077220 */ /* 0x000fe40000410000 */
[----:B------:R-:W-:Y:S02]  /*7a10*/  FADD.FTZ R220, RZ, R11 ;  /* 0x0000000bffdc7221 */ /* 0x000fe40000010000 */
[----:B------:R-:W-:-:S02]  /*7a20*/  FMUL.FTZ R11, R180, R238 ;  /* 0x000000eeb40b7220 */ /* 0x000fc40000410000 */
[----:B------:R-:W-:Y:S02]  /*7a30*/  FFMA.FTZ R7, R12, R244, R7 ;  /* 0x000000f40c077223 */ /* 0x000fe40000010007 */
[CC--:B------:R-:W-:Y:S02]  /*7a40*/  FFMA.FTZ R240, R181.reuse, R220.reuse, R11 ;  /* 0x000000dcb5f07223 */ /* 0x0c0fe4000001000b */
[----:B------:R-:W-:Y:S02]  /*7a50*/  FMUL.FTZ R11, R180, R220 ;  /* 0x000000dcb40b7220 */ /* 0x000fe40000410000 */
[----:B------:R-:W-:Y:S02]  /*7a60*/  FADD.FTZ R240, RZ, R240 ;  /* 0x000000f0fff07221 */ /* 0x000fe40000010000 */
[----:B------:R-:W-:Y:S02]  /*7a70*/  FFMA.FTZ R11, R181, R238, -R11 ;  /* 0x000000eeb50b7223 */ /* 0x000fe4000001080b */
[----:B------:R-:W-:-:S02]  /*7a80*/  FADD.FTZ R205, -R205, R7 ;  /* 0x00000007cdcd7221 */ /* 0x000fc40000010100 */
        /* <DEDUP_REMOVED lines=8> */
[----:B------:R-:W-:-:S04]  /*7b10*/  FFMA.FTZ R11, R179, R240, R11 ;  /* 0x000000f0b30b7223 */ /* 0x000fc8000001000b */
[----:B------:R-:W-:Y:S02]  /*7b20*/  FADD.FTZ R248, RZ, R11 ;  /* 0x0000000bfff87221 */ /* 0x000fe40000010000 */
[----:B------:R-:W-:-:S04]  /*7b30*/  FMUL.FTZ R11, R176, R246 ;  /* 0x000000f6b00b7220 */ /* 0x000fc80000410000 */
[-C--:B------:R-:W-:Y:S02]  /*7b40*/  FFMA.FTZ R227, R177, R248.reuse, R11 ;  /* 0x000000f8b1e37223 */ /* 0x080fe4000001000b */
[----:B------:R-:W-:-:S04]  /*7b50*/  FMUL.FTZ R11, R176, R248 ;  /* 0x000000f8b00b7220 */ /* 0x000fc80000410000 */
[----:B------:R-:W-:Y:S02]  /*7b60*/  FFMA.FTZ R252, R177, R246, -R11 ;  /* 0x000000f6b1fc7223 */ /* 0x000fe4000001080b */
[----:B------:R-:W-:Y:S02]  /*7b70*/  FADD.FTZ R11, RZ, R227 ;  /* 0x000000e3ff0b7221 */ /* 0x000fe40000010000 */
[----:B------:R-:W-:Y:S02]  /*7b80*/  FADD.FTZ R225, R225, R252 ;  /* 0x000000fce1e17221 */ /* 0x000fe40000010000 */
[----:B------:R-:W-:-:S04]  /*7b90*/  FMUL.FTZ R252, R174, R11 ;  /* 0x0000000baefc7220 */ /* 0x000fc80000410000 */
[CC--:B------:R-:W-:Y:S02]  /*7ba0*/  FFMA.FTZ R227, R175.reuse, R225.reuse, -R252 ;  /* 0x000000e1afe37223 */ /* 0x0c0fe400000108fc */
[----:B------:R-:W-:Y:S02]  /*7bb0*/  FMUL.FTZ R252, R174, R225 ;  /* 0x000000e1aefc7220 */ /* 0x000fe40000410000 */
[----:B------:R-:W-:Y:S02]  /*7bc0*/  FADD.FTZ R250, R250, R227 ;  /* 0x000000e3fafa7221 */ /* 0x000fe40000010000 */
[----:B------:R-:W-:-:S04]  /*7bd0*/  FFMA.FTZ R252, R175, R11, R252 ;  /* 0x0000000baffc7223 */ /* 0x000fc800000100fc */
[----:B------:R-:W-:-:S04]  /*7be0*/  FADD.FTZ R252, RZ, R252 ;  /* 0x000000fcfffc7221 */ /* 0x000fc80000010000 */
[----:B------:R-:W-:-:S04]  /*7bf0*/  FMUL.FTZ R6, R172, R252 ;  /* 0x000000fcac067220 */ /* 0x000fc80000410000 */
[----:B------:R-:W-:-:S04]  /*7c00*/  FFMA.FTZ R6, R173, R250, -R6 ;  /* 0x000000faad067223 */ /* 0x000fc80000010806 */
[----:B------:R-:W-:Y:S02]  /*7c10*/  FADD.FTZ R209, R209, R6 ;  /* 0x00000006d1d17221 */ /* 0x000fe40000010000 */
[----:B------:R-:W-:Y:S02]  /*7c20*/  FMUL.FTZ R6, R172, R250 ;  /* 0x000000faac067220 */ /* 0x000fe40000410000 */
[----:B------:R-:W-:Y:S02]  /*7c30*/  FMUL.FTZ R229, R170, R209 ;  /* 0x000000d1aae57220 */ /* 0x000fe40000410000 */
[----:B------:R-:W-:-:S04]  /*7c40*/  FFMA.FTZ R6, R173, R252, R6 ;  /* 0x000000fcad067223 */ /* 0x000fc80000010006 */
[----:B------:R-:W-:-:S04]  /*7c50*/  FADD.FTZ R227, RZ, R6 ;  /* 0x00000006ffe37221 */ /* 0x000fc80000010000 */
[C---:B------:R-:W-:Y:S02]  /*7c60*/  FMUL.FTZ R6, R170.reuse, R227 ;  /* 0x000000e3aa067220 */ /* 0x040fe40000410000 */
[----:B------:R-:W-:Y:S02]  /*7c70*/  FMUL.FTZ R170, R170, -R205 ;  /* 0x800000cdaaaa7220 */ /* 0x000fe40000410000 */
[C---:B------:R-:W-:Y:S02]  /*7c80*/  FFMA.FTZ R7, R171.reuse, R209, -R6 ;  /* 0x000000d1ab077223 */ /* 0x040fe40000010806 */
[C---:B------:R-:W-:Y:S02]  /*7c90*/  FFMA.FTZ R170, R171.reuse, R207, -R170 ;  /* 0x000000cfabaa7223 */ /* 0x040fe400000108aa */
[----:B------:R-:W-:Y:S02]  /*7ca0*/  FFMA.FTZ R6, R171, R227, R229 ;  /* 0x000000e3ab067223 */ /* 0x000fe400000100e5 */
        /* <DEDUP_REMOVED lines=13> */
[CC--:B------:R-:W-:Y:S01]  /*7d80*/  FMUL.FTZ R170, R176.reuse, -R190.reuse ;  /* 0x800000beb0aa7220 */ /* 0x0c0fe20000410000 */
[----:B------:R-:W0:Y:S01]  /*7d90*/  SHFL.IDX PT, R174, R211, RZ, 0x1f ;  /* 0x00001fffd3ae7589 */ /* 0x000e2200000e0000 */
[-C--:B------:R-:W-:Y:S02]  /*7da0*/  FMUL.FTZ R176, R176, -R189.reuse ;  /* 0x800000bdb0b07220 */ /* 0x080fe40000410000 */
[C---:B------:R-:W-:Y:S02]  /*7db0*/  FFMA.FTZ R173, R177.reuse, R189, -R170 ;  /* 0x000000bdb1ad7223 */ /* 0x040fe400000108aa */
[----:B------:R-:W-:Y:S02]  /*7dc0*/  FFMA.FTZ R176, R177, R190, R176 ;  /* 0x000000beb1b07223 */ /* 0x000fe400000100b0 */
[----:B------:R-:W-:Y:S02]  /*7dd0*/  FADD.FTZ R192, R192, R173 ;  /* 0x000000adc0c07221 */ /* 0x000fe40000010000 */
[----:B------:R-:W-:-:S02]  /*7de0*/  FADD.FTZ R191, -R191, R176 ;  /* 0x000000b0bfbf7221 */ /* 0x000fc40000010100 */
[CC--:B------:R-:W-:Y:S01]  /*7df0*/  FMUL.FTZ R170, R178.reuse, -R192.reuse ;  /* 0x800000c0b2aa7220 */ /* 0x0c0fe20000410000 */
[----:B------:R-:W1:Y:S01]  /*7e00*/  SHFL.IDX PT, R176, R213, RZ, 0x1f ;  /* 0x00001fffd5b07589 */ /* 0x000e6200000e0000 */
        /* <DEDUP_REMOVED lines=18> */
[-C--:B------:R-:W-:Y:S02]  /*7f30*/  FMUL.FTZ R184, R184, -R197.reuse ;  /* 0x800000c5b8b87220 */ /* 0x080fe40000410000 */
[----:B------:R-:W-:Y:S02]  /*7f40*/  FFMA.FTZ R173, R185, R197, -R170 ;  /* 0x000000c5b9ad7223 */ /* 0x000fe400000108aa */
[----:B------:R-:W-:Y:S02]  /*7f50*/  FADD.FTZ R170, RZ, R6 ;  /* 0x00000006ffaa7221 */ /* 0x000fe40000010000 */
[----:B------:R-:W-:Y:S02]  /*7f60*/  FADD.FTZ R188, R188, R7 ;  /* 0x00000007bcbc7221 */ /* 0x000fe40000010000 */
[----:B------:R-:W-:-:S02]  /*7f70*/  FADD.FTZ R200, R200, R173 ;  /* 0x000000adc8c87221 */ /* 0x000fc40000010000 */
[----:B------:R-:W-:Y:S02]  /*7f80*/  FFMA.FTZ R172, R185, R198, R184 ;  /* 0x000000c6b9ac7223 */ /* 0x000fe400000100b8 */
[C---:B------:R-:W-:Y:S02]  /*7f90*/  FMUL.FTZ R173, R169.reuse, R170 ;  /* 0x000000aaa9ad7220 */ /* 0x040fe40000410000 */
[-C--:B------:R-:W-:Y:S02]  /*7fa0*/  FMUL.FTZ R169, R169, R188.reuse ;  /* 0x000000bca9a97220 */ /* 0x080fe40000410000 */
[----:B0-----:R-:W-:Y:S02]  /*7fb0*/  FADD.FTZ R6, R174, R215 ;  /* 0x000000d7ae067221 */ /* 0x001fe40000010000 */
[----:B------:R-:W-:Y:S02]  /*7fc0*/  FADD.FTZ R172, -R199, R172 ;  /* 0x000000acc7ac7221 */ /* 0x000fe40000010100 */
[----:B------:R-:W-:-:S02]  /*7fd0*/  FFMA.FTZ R174, R12, R188, -R173 ;  /* 0x000000bc0cae7223 */ /* 0x000fc400000108ad */
[----:B------:R-:W-:Y:S02]  /*7fe0*/  FFMA.FTZ R12, R12, R170, R169 ;  /* 0x000000aa0c0c7223 */ /* 0x000fe400000100a9 */
[C---:B------:R-:W-:Y:S02]  /*7ff0*/  FMUL.FTZ R169, R129.reuse, -R200 ;  /* 0x800000c881a97220 */ /* 0x040fe40000410000 */
[-C--:B------:R-:W-:Y:S02]  /*8000*/  FMUL.FTZ R129, R129, -R172.reuse ;  /* 0x800000ac81817220 */ /* 0x080fe40000410000 */
[----:B------:R-:W-:Y:S02]  /*8010*/  FADD.FTZ R155, R155, R174 ;  /* 0x000000ae9b9b7221 */ /* 0x000fe40000010000 */
[----:B------:R-:W-:Y:S02]  /*8020*/  FFMA.FTZ R174, R131, R172, R169 ;  /* 0x000000ac83ae7223 */ /* 0x000fe400000100a9 */
[----:B-1----:R-:W-:-:S02]  /*8030*/  FADD.FTZ R7, R176, R217 ;  /* 0x000000d9b0077221 */ /* 0x002fc40000010000 */
[----:B------:R-:W-:Y:S02]  /*8040*/  FFMA.FTZ R176, R131, R200, -R129 ;  /* 0x000000c883b07223 */ /* 0x000fe40000010881 */
[----:B------:R-:W-:Y:S01]  /*8050*/  FFMA.FTZ R129, R71, R228, RZ ;  /* 0x000000e447817223 */ /* 0x000fe200000100ff */
[----:B------:R0:W-:Y:S01]  /*8060*/  @!P1 STS.128 [UR7+0x1da0], R4 ;  /* 0x001da004ff009988 */ /* 0x0001e20008000c07 */
[----:B------:R-:W-:Y:S02]  /*8070*/  FADD.FTZ R174, -R157, R174 ;  /* 0x000000ae9dae7221 */ /* 0x000fe40000010100 */
[----:B------:R-:W-:Y:S02]  /*8080*/  FFMA.FTZ R131, R71, -R8, RZ ;  /* 0x8000000847837223 */ /* 0x000fe400000100ff */
[----:B------:R-:W-:Y:S02]  /*8090*/  FFMA.FTZ R157, R73, R226, R129 ;  /* 0x000000e2499d7223 */ /* 0x000fe40000010081 */
[----:B------:R-:W-:-:S02]  /*80a0*/  FADD.FTZ R176, R159, R176 ;  /* 0x000000b09fb07221 */ /* 0x000fc40000010000 */
[----:B------:R-:W-:Y:S02]  /*80b0*/  FMUL.FTZ R129, R133, -R174 ;  /* 0x800000ae85817220 */ /* 0x000fe40000410000 */
[----:B------:R-:W-:Y:S02]  /*80c0*/  FFMA.FTZ R131, R73, -R208, R131 ;  /* 0x800000d049837223 */ /* 0x000fe40000010083 */
[----:B------:R-:W-:Y:S02]  /*80d0*/  FMUL.FTZ R133, R133, -R176 ;  /* 0x800000b085857220 */ /* 0x000fe40000410000 */
[----:B------:R-:W-:Y:S02]  /*80e0*/  FFMA.FTZ R157, R75, R222, R157 ;  /* 0x000000de4b9d7223 */ /* 0x000fe4000001009d */
[----:B------:R-:W-:Y:S02]  /*80f0*/  FFMA.FTZ R178, R135, R176, -R129 ;  /* 0x000000b087b27223 */ /* 0x000fe40000010881 */
[----:B------:R-:W-:-:S02]  /*8100*/  FFMA.FTZ R131, R75, -R210, R131 ;  /* 0x800000d24b837223 */ /* 0x000fc40000010083 */
[----:B------:R-:W-:Y:S02]  /*8110*/  FFMA.FTZ R180, R135, R174, R133 ;  /* 0x000000ae87b47223 */ /* 0x000fe40000010085 */
[----:B------:R-:W-:Y:S02]  /*8120*/  FFMA.FTZ R157, R77, R224, R157 ;  /* 0x000000e04d9d7223 */ /* 0x000fe4000001009d */
[----:B------:R-:W-:Y:S02]  /*8130*/  FADD.FTZ R178, R163, R178 ;  /* 0x000000b2a3b27221 */ /* 0x000fe40000010000 */
[----:B------:R-:W-:Y:S02]  /*8140*/  FFMA.FTZ R131, R77, -R212, R131 ;  /* 0x800000d44d837223 */ /* 0x000fe40000010083 */
[----:B------:R-:W-:Y:S02]  /*8150*/  FADD.FTZ R180, -R161, R180 ;  /* 0x000000b4a1b47221 */ /* 0x000fe40000010100 */
[----:B------:R-:W-:-:S02]  /*8160*/  FFMA.FTZ R157, R79, R230, R157 ;  /* 0x000000e64f9d7223 */ /* 0x000fc4000001009d */
[----:B0-----:R-:W-:Y:S02]  /*8170*/  FMUL.FTZ R4, R137, -R178 ;  /* 0x800000b289047220 */ /* 0x001fe40000410000 */
[----:B------:R-:W-:Y:S02]  /*8180*/  FFMA.FTZ R131, R79, -R214, R131 ;  /* 0x800000d64f837223 */ /* 0x000fe40000010083 */
[----:B------:R-:W-:Y:S02]  /*8190*/  FMUL.FTZ R137, R137, -R180 ;  /* 0x800000b489897220 */ /* 0x000fe40000410000 */
[----:B------:R-:W-:Y:S02]  /*81a0*/  FFMA.FTZ R157, R81, R234, R157 ;  /* 0x000000ea519d7223 */ /* 0x000fe4000001009d */
[----:B------:R-:W-:Y:S02]  /*81b0*/  FFMA.FTZ R5, R139, R180, R4 ;  /* 0x000000b48b057223 */ /* 0x000fe40000010004 */
[----:B------:R-:W-:-:S02]  /*81c0*/  FFMA.FTZ R131, R81, -R10, R131 ;  /* 0x8000000a51837223 */ /* 0x000fc40000010083 */
[----:B------:R-:W-:Y:S02]  /*81d0*/  FFMA.FTZ R182, R139, R178, -R137 ;  /* 0x000000b28bb67223 */ /* 0x000fe40000010889 */
[C---:B------:R-:W-:Y:S02]  /*81e0*/  FFMA.FTZ R157, R83.reuse, R232, R157 ;  /* 0x000000e8539d7223 */ /* 0x040fe4000001009d */
[----:B------:R-:W-:Y:S02]  /*81f0*/  FADD.FTZ R166, -R166, R5 ;  /* 0x00000005a6a67221 */ /* 0x000fe40000010100 */
[----:B------:R-:W-:Y:S02]  /*8200*/  FFMA.FTZ R131, R83, -R216, R131 ;  /* 0x800000d853837223 */ /* 0x000fe40000010083 */
[----:B------:R-:W-:Y:S02]  /*8210*/  FADD.FTZ R182, R165, R182 ;  /* 0x000000b6a5b67221 */ /* 0x000fe40000010000 */
[----:B------:R-:W-:-:S02]  /*8220*/  FFMA.FTZ R157, R85, R236, R157 ;  /* 0x000000ec559d7223 */ /* 0x000fc4000001009d */
[----:B------:R-:W-:Y:S02]  /*8230*/  FMUL.FTZ R4, R141, -R166 ;  /* 0x800000a68d047220 */ /* 0x000fe40000410000 */
[----:B------:R-:W-:Y:S02]  /*8240*/  FFMA.FTZ R131, R85, -R218, R131 ;  /* 0x800000da55837223 */ /* 0x000fe40000010083 */
[----:B------:R-:W-:Y:S02]  /*8250*/  FFMA.FTZ R157, R87, R238, R157 ;  /* 0x000000ee579d7223 */ /* 0x000fe4000001009d */
[----:B------:R-:W-:Y:S02]  /*8260*/  FFMA.FTZ R5, R143, R182, -R4 ;  /* 0x000000b68f057223 */ /* 0x000fe40000010804 */
[----:B------:R-:W-:Y:S02]  /*8270*/  FFMA.FTZ R131, R87, -R220, R131 ;  /* 0x800000dc57837223 */ /* 0x000fe40000010083 */
[----:B------:R-:W-:-:S02]  /*8280*/  FMUL.FTZ R141, R141, -R182 ;  /* 0x800000b68d8d7220 */ /* 0x000fc40000410000 */
[C---:B------:R-:W-:Y:S02]  /*8290*/  FFMA.FTZ R157, R89.reuse, R242, R157 ;  /* 0x000000f2599d7223 */ /* 0x040fe4000001009d */
[----:B------:R-:W-:Y:S02]  /*82a0*/  FADD.FTZ R202, R202, R5 ;  /* 0x00000005caca7221 */ /* 0x000fe40000010000 */
[----:B------:R-:W-:Y:S02]  /*82b0*/  FFMA.FTZ R131, R89, -R240, R131 ;  /* 0x800000f059837223 */ /* 0x000fe40000010083 */
[----:B------:R-:W-:Y:S02]  /*82c0*/  FMUL.FTZ R5, R189, UR17 ;  /* 0x00000011bd057c20 */ /* 0x000fe40008410000 */
[----:B------:R-:W-:Y:S02]  /*82d0*/  FFMA.FTZ R184, R143, R166, R141 ;  /* 0x000000a68fb87223 */ /* 0x000fe4000001008d */
[----:B------:R-:W-:-:S02]  /*82e0*/  FFMA.FTZ R157, R91, R246, R157 ;  /* 0x000000f65b9d7223 */ /* 0x000fc4000001009d */
[----:B------:R-:W-:Y:S02]  /*82f0*/  FFMA.FTZ R131, R91, -R248, R131 ;  /* 0x800000f85b837223 */ /* 0x000fe40000010083 */
[CC--:B------:R-:W-:Y:S02]  /*8300*/  FMUL.FTZ R186, R190.reuse, R127.reuse ;  /* 0x0000007fbeba7220 */ /* 0x0c0fe40000410000 */
[C---:B------:R-:W-:Y:S02]  /*8310*/  FFMA.FTZ R6, R190.reuse, UR16, -R5 ;  /* 0x00000010be067c23 */ /* 0x040fe40008010805 */
[----:B------:R-:W-:Y:S02]  /*8320*/  FADD.FTZ R184, -R201, R184 ;  /* 0x000000b8c9b87221 */ /* 0x000fe40000010100 */
[----:B------:R-:W-:Y:S02]  /*8330*/  FMUL.FTZ R4, R189, R127 ;  /* 0x0000007fbd047220 */ /* 0x000fe40000410000 */
[----:B------:R-:W-:-:S02]  /*8340*/  FMUL.FTZ R190, R190, UR17 ;  /* 0x00000011bebe7c20 */ /* 0x000fc40008410000 */
[----:B------:R-:W-:Y:S02]  /*8350*/  FFMA.FTZ R157, R92, R225, R157 ;  /* 0x000000e15c9d7223 */ /* 0x000fe4000001009d */
[----:B------:R-:W-:Y:S02]  /*8360*/  FFMA.FTZ R225, R50, -R127, R225 ;  /* 0x8000007f32e17223 */ /* 0x000fe400000100e1 */
[----:B------:R-:W-:Y:S02]  /*8370*/  FFMA.FTZ R131, R92, -R11, R131 ;  /* 0x8000000b5c837223 */ /* 0x000fe40000010083 */
[C---:B------:R-:W-:Y:S02]  /*8380*/  FMUL.FTZ R5, R11.reuse, R186 ;  /* 0x000000ba0b057220 */ /* 0x040fe40000410000 */
[C---:B------:R-:W-:Y:S02]  /*8390*/  FMUL.FTZ R7, R11.reuse, R6 ;  /* 0x000000060b077220 */ /* 0x040fe40000410000 */
[----:B------:R-:W-:-:S02]  /*83a0*/  FMUL.FTZ R11, R11, R4 ;  /* 0x000000040b0b7220 */ /* 0x000fc40000410000 */
[----:B------:R-:W-:Y:S02]  /*83b0*/  FMUL.FTZ R6, R147, -R184 ;  /* 0x800000b893067220 */ /* 0x000fe40000410000 */
[----:B------:R-:W-:Y:S02]  /*83c0*/  FFMA.FTZ R190, R189, UR16, R190 ;  /* 0x00000010bdbe7c23 */ /* 0x000fe400080100be */
[----:B------:R-:W-:Y:S02]  /*83d0*/  FMUL.FTZ R147, R147, -R202 ;  /* 0x800000ca93937220 */ /* 0x000fe40000410000 */
[C---:B------:R-:W-:Y:S02]  /*83e0*/  FADD.FTZ R0, R4.reuse, R0 ;  /* 0x0000000004007221 */ /* 0x040fe40000010000 */
[----:B------:R-:W-:Y:S02]  /*83f0*/  FFMA.FTZ R4, R4, R225, R5 ;  /* 0x000000e104047223 */ /* 0x000fe40000010005 */
[----:B------:R-:W-:-:S02]  /*8400*/  FFMA.FTZ R5, R225, R186, -R11 ;  /* 0x000000bae1057223 */ /* 0x000fc4000001080b */
[----:B------:R-:W-:Y:S02]  /*8410*/  FFMA.FTZ R190, R190, R225, R7 ;  /* 0x000000e1bebe7223 */ /* 0x000fe40000010007 */
[----:B------:R-:W-:Y:S02]  /*8420*/  FFMA.FTZ R186, R149, R184, R147 ;  /* 0x000000b895ba7223 */ /* 0x000fe40000010093 */
[----:B------:R-:W-:Y:S02]  /*8430*/  FMUL.FTZ R11, R187, UR17 ;  /* 0x00000011bb0b7c20 */ /* 0x000fe40008410000 */
[----:B------:R-:W-:Y:S02]  /*8440*/  FFMA.FTZ R7, R149, R202, -R6 ;  /* 0x000000ca95077223 */ /* 0x000fe40000010806 */
[----:B------:R-:W-:Y:S02]  /*8450*/  FMUL.FTZ R6, R171, UR17 ;  /* 0x00000011ab067c20 */ /* 0x000fe40008410000 */
[----:B------:R-:W-:-:S02]  /*8460*/  FADD.FTZ R186, -R203, R186 ;  /* 0x000000bacbba7221 */ /* 0x000fc40000010100 */
[----:B------:R-:W-:Y:S02]  /*8470*/  FFMA.FTZ R127, R171, UR16, -R11 ;  /* 0x00000010ab7f7c23 */ /* 0x000fe4000801080b */
[----:B------:R-:W-:Y:S02]  /*8480*/  FADD.FTZ R204, R204, R7 ;  /* 0x00000007cccc7221 */ /* 0x000fe40000010000 */
[----:B------:R-:W-:Y:S02]  /*8490*/  FFMA.FTZ R11, R187, UR16, R6 ;  /* 0x00000010bb0b7c23 */ /* 0x000fe40008010006 */
[----:B------:R-:W-:Y:S02]  /*84a0*/  FMUL.FTZ R7, R151, -R186 ;  /* 0x800000ba97077220 */ /* 0x000fe40000410000 */
[----:B------:R-:W-:Y:S02]  /*84b0*/  FFMA.FTZ R143, R51, -R162, R250 ;  /* 0x800000a2338f7223 */ /* 0x000fe400000100fa */
[----:B------:R-:W-:-:S02]  /*84c0*/  FMUL.FTZ R127, R252, R127 ;  /* 0x0000007ffc7f7220 */ /* 0x000fc40000410000 */
[----:B------:R-:W-:Y:S02]  /*84d0*/  FMUL.FTZ R151, R151, -R204 ;  /* 0x800000cc97977220 */ /* 0x000fe40000410000 */
[----:B------:R-:W-:Y:S02]  /*84e0*/  FFMA.FTZ R189, R50, R189, R190 ;  /* 0x000000bd32bd7223 */ /* 0x000fe400000100be */
[----:B------:R-:W-:Y:S02]  /*84f0*/  FFMA.FTZ R190, R11, R143, R127 ;  /* 0x0000008f0bbe7223 */ /* 0x000fe4000001007f */
[----:B------:R-:W-:Y:S02]  /*8500*/  FFMA.FTZ R127, R153, R186, R151 ;  /* 0x000000ba997f7223 */ /* 0x000fe40000010097 */
[----:B------:R-:W-:Y:S02]  /*8510*/  FFMA.FTZ R6, R93, R250, R157 ;  /* 0x000000fa5d067223 */ /* 0x000fe4000001009d */
[----:B------:R-:W-:-:S02]  /*8520*/  FFMA.FTZ R250, R153, R204, -R7 ;  /* 0x000000cc99fa7223 */ /* 0x000fc40000010807 */
[----:B------:R-:W-:Y:S02]  /*8530*/  FADD.FTZ R127, -R206, R127 ;  /* 0x0000007fce7f7221 */ /* 0x000fe40000010100 */
[----:B------:R-:W-:Y:S02]  /*8540*/  FMUL.FTZ R171, R171, R162 ;  /* 0x000000a2abab7220 */ /* 0x000fe40000410000 */
[-C--:B------:R-:W-:Y:S02]  /*8550*/  FFMA.FTZ R226, R38, -R123.reuse, R226 ;  /* 0x8000007b26e27223 */ /* 0x080fe400000100e2 */
[----:B------:R-:W-:Y:S02]  /*8560*/  FMUL.FTZ R139, R186, R123 ;  /* 0x0000007bba8b7220 */ /* 0x000fe40000410000 */
[----:B------:R-:W-:Y:S02]  /*8570*/  FADD.FTZ R9, R9, R250 ;  /* 0x000000fa09097221 */ /* 0x000fe40000010000 */
[----:B------:R-:W-:-:S02]  /*8580*/  FMUL.FTZ R133, R127, R152 ;  /* 0x000000987f857220 */ /* 0x000fc40000410000 */
[----:B------:R-:W-:Y:S02]  /*8590*/  FMUL.FTZ R123, R204, R123 ;  /* 0x0000007bcc7b7220 */ /* 0x000fe40000410000 */
[----:B------:R-:W-:Y:S02]  /*85a0*/  FMUL.FTZ R129, R187, R162 ;  /* 0x000000a2bb817220 */ /* 0x000fe40000410000 */
[----:B------:R-:W-:Y:S02]  /*85b0*/  FFMA.FTZ R7, R93, -R252, R131 ;  /* 0x800000fc5d077223 */ /* 0x000fe40000010083 */
[----:B------:R-:W-:Y:S02]  /*85c0*/  FMUL.FTZ R162, R252, R171 ;  /* 0x000000abfca27220 */ /* 0x000fe40000410000 */
[-C--:B------:R-:W-:Y:S02]  /*85d0*/  FFMA.FTZ R228, R41, -R152.reuse, R228 ;  /* 0x8000009829e47223 */ /* 0x080fe400000100e4 */
[----:B------:R-:W-:-:S02]  /*85e0*/  FMUL.FTZ R11, R9, R152 ;  /* 0x00000098090b7220 */ /* 0x000fc40000410000 */
[----:B------:R-:W-:Y:S02]  /*85f0*/  FMUL.FTZ R131, R8, R133 ;  /* 0x0000008508837220 */ /* 0x000fe40000410000 */
[----:B------:R-:W-:Y:S02]  /*8600*/  FMUL.FTZ R141, R208, R123 ;  /* 0x0000007bd08d7220 */ /* 0x000fe40000410000 */
[C---:B------:R-:W-:Y:S02]  /*8610*/  FADD.FTZ R120, R129.reuse, R120 ;  /* 0x0000007881787221 */ /* 0x040fe40000010000 */
[----:B------:R-:W-:Y:S02]  /*8620*/  FMUL.FTZ R252, R252, R129 ;  /* 0x00000081fcfc7220 */ /* 0x000fe40000410000 */
[----:B------:R-:W-:Y:S02]  /*8630*/  FMUL.FTZ R135, R208, R139 ;  /* 0x0000008bd0877220 */ /* 0x000fe40000410000 */
[----:B------:R-:W-:-:S02]  /*8640*/  FFMA.FTZ R129, R129, R143, R162 ;  /* 0x0000008f81817223 */ /* 0x000fc400000100a2 */
[----:B------:R-:W-:Y:S02]  /*8650*/  FFMA.FTZ R131, R11, R228, R131 ;  /* 0x000000e40b837223 */ /* 0x000fe40000010083 */
[----:B------:R-:W-:Y:S02]  /*8660*/  FFMA.FTZ R162, R226, R139, -R141 ;  /* 0x0000008be2a27223 */ /* 0x000fe4000001088d */
[-C--:B------:R-:W-:Y:S02]  /*8670*/  FFMA.FTZ R222, R40, -R119.reuse, R222 ;  /* 0x8000007728de7223 */ /* 0x080fe400000100de */
[-C--:B------:R-:W-:Y:S02]  /*8680*/  FMUL.FTZ R139, R184, R119.reuse ;  /* 0x00000077b88b7220 */ /* 0x080fe40000410000 */
[----:B------:R-:W-:Y:S02]  /*8690*/  FFMA.FTZ R152, R123, R226, R135 ;  /* 0x000000e27b987223 */ /* 0x000fe40000010087 */
[----:B------:R-:W-:-:S02]  /*86a0*/  FMUL.FTZ R119, R202, R119 ;  /* 0x00000077ca777220 */ /* 0x000fc40000410000 */
[----:B------:R-:W-:Y:S02]  /*86b0*/  FMUL.FTZ R135, R8, R11 ;  /* 0x0000000b08877220 */ /* 0x000fe40000410000 */
[----:B------:R-:W-:Y:S02]  /*86c0*/  FADD.FTZ R137, RZ, R131 ;  /* 0x00000083ff897221 */ /* 0x000fe40000010000 */
[----:B------:R-:W-:Y:S02]  /*86d0*/  FFMA.FTZ R131, R143, R171, -R252 ;  /* 0x000000ab8f837223 */ /* 0x000fe400000108fc */
[----:B------:R-:W-:Y:S02]  /*86e0*/  FMUL.FTZ R206, R192, UR17 ;  /* 0x00000011c0ce7c20 */ /* 0x000fe40008410000 */
[----:B------:R-:W-:Y:S02]  /*86f0*/  FMUL.FTZ R153, R191, R160 ;  /* 0x000000a0bf997220 */ /* 0x000fe40000410000 */
[----:B------:R-:W-:-:S02]  /*8700*/  FMUL.FTZ R143, R210, R119 ;  /* 0x00000077d28f7220 */ /* 0x000fc40000410000 */
[----:B------:R-:W-:Y:S02]  /*8710*/  FFMA.FTZ R133, R228, R133, -R135 ;  /* 0x00000085e4857223 */ /* 0x000fe40000010887 */
[----:B------:R-:W-:Y:S02]  /*8720*/  FADD.FTZ R152, R137, R152 ;  /* 0x0000009889987221 */ /* 0x000fe40000010000 */
[----:B------:R-:W-:Y:S02]  /*8730*/  FFMA.FTZ R135, R191, UR16, -R206 ;  /* 0x00000010bf877c23 */ /* 0x000fe400080108ce */
[----:B------:R-:W-:Y:S02]  /*8740*/  FMUL.FTZ R137, R210, R139 ;  /* 0x0000008bd2897220 */ /* 0x000fe40000410000 */
[-C--:B------:R-:W-:Y:S02]  /*8750*/  FMUL.FTZ R147, R192, R160.reuse ;  /* 0x000000a0c0937220 */ /* 0x080fe40000410000 */
[----:B------:R-:W-:-:S02]  /*8760*/  FFMA.FTZ R246, R49, -R160, R246 ;  /* 0x800000a031f67223 */ /* 0x000fc400000100f6 */
[----:B------:R-:W-:Y:S02]  /*8770*/  FMUL.FTZ R149, R248, R153 ;  /* 0x00000099f8957220 */ /* 0x000fe40000410000 */
[----:B------:R-:W-:Y:S02]  /*8780*/  FFMA.FTZ R143, R222, R139, -R143 ;  /* 0x0000008bde8f7223 */ /* 0x000fe4000001088f */
[----:B------:R-:W-:Y:S02]  /*8790*/  FADD.FTZ R133, RZ, R133 ;  /* 0x00000085ff857221 */ /* 0x000fe40000010000 */
[----:B------:R-:W-:Y:S02]  /*87a0*/  FMUL.FTZ R139, R166, R115 ;  /* 0x00000073a68b7220 */ /* 0x000fe40000410000 */
[----:B------:R-:W-:Y:S02]  /*87b0*/  FMUL.FTZ R135, R248, R135 ;  /* 0x00000087f8877220 */ /* 0x000fe40000410000 */
[----:B------:R-:W-:-:S02]  /*87c0*/  FFMA.FTZ R141, R119, R222, R137 ;  /* 0x000000de778d7223 */ /* 0x000fc40000010089 */
[C---:B------:R-:W-:Y:S02]  /*87d0*/  FADD.FTZ R124, R147.reuse, R124 ;  /* 0x0000007c937c7221 */ /* 0x040fe40000010000 */
[----:B------:R-:W-:Y:S02]  /*87e0*/  FMUL.FTZ R248, R248, R147 ;  /* 0x00000093f8f87220 */ /* 0x000fe40000410000 */
[----:B------:R-:W-:Y:S02]  /*87f0*/  FFMA.FTZ R137, R147, R246, R149 ;  /* 0x000000f693897223 */ /* 0x000fe40000010095 */
[-C--:B------:R-:W-:Y:S02]  /*8800*/  FFMA.FTZ R224, R42, -R115.reuse, R224 ;  /* 0x800000732ae07223 */ /* 0x080fe400000100e0 */
[----:B------:R-:W-:Y:S02]  /*8810*/  FADD.FTZ R162, R133, R162 ;  /* 0x000000a285a27221 */ /* 0x000fe40000010000 */
[----:B------:R-:W-:-:S02]  /*8820*/  FMUL.FTZ R115, R182, R115 ;  /* 0x00000073b6737220 */ /* 0x000fc40000410000 */
[----:B------:R-:W-:Y:S02]  /*8830*/  FMUL.FTZ R147, R212, R139 ;  /* 0x0000008bd4937220 */ /* 0x000fe40000410000 */
[----:B------:R-:W-:Y:S02]  /*8840*/  FMUL.FTZ R133, R178, R154 ;  /* 0x0000009ab2857220 */ /* 0x000fe40000410000 */
[----:B------:R-:W-:Y:S02]  /*8850*/  FADD.FTZ R141, R152, R141 ;  /* 0x0000008d988d7221 */ /* 0x000fe40000010000 */
[----:B------:R-:W-:Y:S02]  /*8860*/  FFMA.FTZ R152, R115, R224, R147 ;  /* 0x000000e073987223 */ /* 0x000fe40000010093 */
[----:B------:R-:W-:Y:S02]  /*8870*/  FFMA.FTZ R230, R43, -R154, R230 ;  /* 0x8000009a2be67223 */ /* 0x000fe400000100e6 */
[----:B------:R-:W-:-:S02]  /*8880*/  FMUL.FTZ R149, R212, R115 ;  /* 0x00000073d4957220 */ /* 0x000fc40000410000 */
[----:B------:R-:W-:Y:S02]  /*8890*/  FMUL.FTZ R151, R180, R154 ;  /* 0x0000009ab4977220 */ /* 0x000fe40000410000 */
[----:B------:R-:W-:Y:S02]  /*88a0*/  FMUL.FTZ R147, R214, R133 ;  /* 0x00000085d6937220 */ /* 0x000fe40000410000 */
[----:B------:R-:W-:Y:S02]  /*88b0*/  FFMA.FTZ R154, R224, R139, -R149 ;  /* 0x0000008be09a7223 */ /* 0x000fe40000010895 */
[-C--:B------:R-:W-:Y:S02]  /*88c0*/  FFMA.FTZ R147, R230, R151.reuse, -R147 ;  /* 0x00000097e6937223 */ /* 0x080fe40000010893 */
[----:B------:R-:W-:Y:S02]  /*88d0*/  FMUL.FTZ R151, R214, R151 ;  /* 0x00000097d6977220 */ /* 0x000fe40000410000 */
[----:B------:R-:W-:-:S02]  /*88e0*/  FMUL.FTZ R139, R174, R121 ;  /* 0x00000079ae8b7220 */ /* 0x000fc40000410000 */
[-C--:B------:R-:W-:Y:S02]  /*88f0*/  FFMA.FTZ R234, R44, -R121.reuse, R234 ;  /* 0x800000792cea7223 */ /* 0x080fe400000100ea */
[----:B------:R-:W-:Y:S02]  /*8900*/  FMUL.FTZ R121, R176, R121 ;  /* 0x00000079b0797220 */ /* 0x000fe40000410000 */
[----:B------:R-:W-:Y:S02]  /*8910*/  FADD.FTZ R141, R141, R152 ;  /* 0x000000988d8d7221 */ /* 0x000fe40000010000 */
[----:B------:R-:W-:Y:S02]  /*8920*/  FFMA.FTZ R152, R133, R230, R151 ;  /* 0x000000e685987223 */ /* 0x000fe40000010097 */
[C---:B------:R-:W-:Y:S02]  /*8930*/  FMUL.FTZ R149, R10.reuse, R139 ;  /* 0x0000008b0a957220 */ /* 0x040fe40000410000 */
[----:B------:R-:W-:-:S02]  /*8940*/  FMUL.FTZ R151, R10, R121 ;  /* 0x000000790a977220 */ /* 0x000fc40000410000 */
[----:B------:R-:W-:Y:S02]  /*8950*/  FADD.FTZ R143, R162, R143 ;  /* 0x0000008fa28f7221 */ /* 0x000fe40000010000 */
[----:B------:R-:W-:Y:S02]  /*8960*/  FADD.FTZ R141, R141, R152 ;  /* 0x000000988d8d7221 */ /* 0x000fe40000010000 */
[----:B------:R-:W-:Y:S02]  /*8970*/  FFMA.FTZ R152, R121, R234, R149 ;  /* 0x000000ea79987223 */ /* 0x000fe40000010095 */
[----:B------:R-:W-:Y:S02]  /*8980*/  FFMA.FTZ R160, R234, R139, -R151 ;  /* 0x0000008beaa07223 */ /* 0x000fe40000010897 */
[----:B------:R-:W-:Y:S02]  /*8990*/  FADD.FTZ R154, R143, R154 ;  /* 0x0000009a8f9a7221 */ /* 0x000fe40000010000 */
[----:B------:R-:W-:-:S02]  /*89a0*/  FMUL.FTZ R139, R200, R156 ;  /* 0x0000009cc88b7220 */ /* 0x000fc40000410000 */
[-C--:B------:R-:W-:Y:S02]  /*89b0*/  FMUL.FTZ R149, R172, R156.reuse ;  /* 0x0000009cac957220 */ /* 0x080fe40000410000 */
[----:B------:R-:W-:Y:S02]  /*89c0*/  FFMA.FTZ R143, R246, R153, -R248 ;  /* 0x00000099f68f7223 */ /* 0x000fe400000108f8 */
[----:B------:R-:W-:Y:S02]  /*89d0*/  FADD.FTZ R152, R141, R152 ;  /* 0x000000988d987221 */ /* 0x000fe40000010000 */
[----:B------:R-:W-:Y:S02]  /*89e0*/  FADD.FTZ R147, R154, R147 ;  /* 0x000000939a937221 */ /* 0x000fe40000010000 */
[----:B------:R-:W-:Y:S02]  /*89f0*/  FFMA.FTZ R232, R45, -R156, R232 ;  /* 0x8000009c2de87223 */ /* 0x000fe400000100e8 */
[----:B------:R-:W-:-:S02]  /*8a00*/  FMUL.FTZ R141, R197, R125 ;  /* 0x0000007dc58d7220 */ /* 0x000fc40000410000 */
[----:B------:R-:W-:Y:S02]  /*8a10*/  FMUL.FTZ R153, R216, R139 ;  /* 0x0000008bd8997220 */ /* 0x000fe40000410000 */
[----:B------:R-:W-:Y:S02]  /*8a20*/  FFMA.FTZ R236, R46, -R125, R236 ;  /* 0x8000007d2eec7223 */ /* 0x000fe400000100ec */
[----:B------:R-:W-:Y:S02]  /*8a30*/  FMUL.FTZ R151, R216, R149 ;  /* 0x00000095d8977220 */ /* 0x000fe40000410000 */
[----:B------:R-:W-:Y:S02]  /*8a40*/  FMUL.FTZ R125, R198, R125 ;  /* 0x0000007dc67d7220 */ /* 0x000fe40000410000 */
[----:B------:R-:W-:Y:S02]  /*8a50*/  FMUL.FTZ R156, R218, R141 ;  /* 0x0000008dda9c7220 */ /* 0x000fe40000410000 */
[----:B------:R-:W-:-:S02]  /*8a60*/  FFMA.FTZ R154, R232, R149, -R153 ;  /* 0x00000095e89a7223 */ /* 0x000fc40000010899 */
[----:B------:R-:W-:Y:S02]  /*8a70*/  FADD.FTZ R147, R147, R160 ;  /* 0x000000a093937221 */ /* 0x000fe40000010000 */
[----:B------:R-:W-:Y:S02]  /*8a80*/  FFMA.FTZ R151, R139, R232, R151 ;  /* 0x000000e88b977223 */ /* 0x000fe40000010097 */
[-C--:B------:R-:W-:Y:S02]  /*8a90*/  FMUL.FTZ R149, R218, R125.reuse ;  /* 0x0000007dda957220 */ /* 0x080fe40000410000 */
[----:B------:R-:W-:Y:S02]  /*8aa0*/  FFMA.FTZ R156, R236, R125, -R156 ;  /* 0x0000007dec9c7223 */ /* 0x000fe4000001089c */
[----:B------:R-:W-:Y:S02]  /*8ab0*/  FMUL.FTZ R153, R195, R158 ;  /* 0x0000009ec3997220 */ /* 0x000fe40000410000 */
[----:B------:R-:W-:-:S02]  /*8ac0*/  FADD.FTZ R147, R147, R154 ;  /* 0x0000009a93937221 */ /* 0x000fc40000010000 */
[----:B------:R-:W-:Y:S02]  /*8ad0*/  FADD.FTZ R151, R152, R151 ;  /* 0x0000009798977221 */ /* 0x000fe40000010000 */
[----:B------:R-:W-:Y:S02]  /*8ae0*/  FFMA.FTZ R152, R141, R236, R149 ;  /* 0x000000ec8d987223 */ /* 0x000fe40000010095 */
[-C--:B------:R-:W-:Y:S02]  /*8af0*/  FFMA.FTZ R238, R47, -R158.reuse, R238 ;  /* 0x8000009e2fee7223 */ /* 0x080fe400000100ee */
[----:B------:R-:W-:Y:S02]  /*8b00*/  FMUL.FTZ R125, R196, R158 ;  /* 0x0000009ec47d7220 */ /* 0x000fe40000410000 */
[----:B------:R-:W-:Y:S02]  /*8b10*/  FMUL.FTZ R149, R220, R153 ;  /* 0x00000099dc957220 */ /* 0x000fe40000410000 */
[----:B------:R-:W-:-:S02]  /*8b20*/  FADD.FTZ R156, R147, R156 ;  /* 0x0000009c939c7221 */ /* 0x000fc40000010000 */
[-C--:B------:R-:W-:Y:S02]  /*8b30*/  FMUL.FTZ R147, R193, R117.reuse ;  /* 0x00000075c1937220 */ /* 0x080fe40000410000 */
[----:B------:R-:W-:Y:S02]  /*8b40*/  FADD.FTZ R151, R151, R152 ;  /* 0x0000009897977221 */ /* 0x000fe40000010000 */
[----:B------:R-:W-:Y:S02]  /*8b50*/  FFMA.FTZ R152, R125, R238, R149 ;  /* 0x000000ee7d987223 */ /* 0x000fe40000010095 */
[-C--:B------:R-:W-:Y:S02]  /*8b60*/  FFMA.FTZ R242, R48, -R117.reuse, R242 ;  /* 0x8000007530f27223 */ /* 0x080fe400000100f2 */
[----:B------:R-:W-:Y:S02]  /*8b70*/  FMUL.FTZ R117, R194, R117 ;  /* 0x00000075c2757220 */ /* 0x000fe40000410000 */
[----:B------:R-:W-:-:S02]  /*8b80*/  FMUL.FTZ R149, R240, R147 ;  /* 0x00000093f0957220 */ /* 0x000fc40000410000 */
[----:B------:R-:W-:Y:S02]  /*8b90*/  FMUL.FTZ R154, R220, R125 ;  /* 0x0000007ddc9a7220 */ /* 0x000fe40000410000 */
[----:B------:R-:W-:Y:S02]  /*8ba0*/  FADD.FTZ R151, R151, R152 ;  /* 0x0000009897977221 */ /* 0x000fe40000010000 */
[----:B------:R-:W-:Y:S02]  /*8bb0*/  FFMA.FTZ R152, R242, R117, -R149 ;  /* 0x00000075f2987223 */ /* 0x000fe40000010895 */
[----:B------:R-:W-:Y:S02]  /*8bc0*/  FMUL.FTZ R158, R167, R145 ;  /* 0x00000091a79e7220 */ /* 0x000fe40000410000 */
[----:B------:R-:W-:Y:S02]  /*8bd0*/  FMUL.FTZ R117, R240, R117 ;  /* 0x00000075f0757220 */ /* 0x000fe40000410000 */
[----:B------:R-:W-:-:S02]  /*8be0*/  FFMA.FTZ R153, R238, R153, -R154 ;  /* 0x00000099ee997223 */ /* 0x000fc4000001089a */
[----:B------:R-:W-:Y:S02]  /*8bf0*/  FFMA.FTZ R154, R94, R209, R6 ;  /* 0x000000d15e9a7223 */ /* 0x000fe40000010006 */
[-C--:B------:R-:W-:Y:S02]  /*8c00*/  FMUL.FTZ R160, R168, R145.reuse ;  /* 0x00000091a8a07220 */ /* 0x080fe40000410000 */
[----:B------:R-:W-:Y:S02]  /*8c10*/  FFMA.FTZ R209, R52, -R145, R209 ;  /* 0x8000009134d17223 */ /* 0x000fe400000100d1 */
[----:B------:R-:W-:Y:S02]  /*8c20*/  FMUL.FTZ R149, R227, R158 ;  /* 0x0000009ee3957220 */ /* 0x000fe40000410000 */
[----:B------:R-:W-:Y:S02]  /*8c30*/  FFMA.FTZ R6, R147, R242, R117 ;  /* 0x000000f293067223 */ /* 0x000fe40000010075 */
[----:B------:R-:W-:-:S02]  /*8c40*/  FADD.FTZ R153, R156, R153 ;  /* 0x000000999c997221 */ /* 0x000fc40000010000 */
[-C--:B------:R-:W-:Y:S02]  /*8c50*/  FMUL.FTZ R145, R227, R160.reuse ;  /* 0x000000a0e3917220 */ /* 0x080fe40000410000 */
[----:B------:R-:W-:Y:S02]  /*8c60*/  FFMA.FTZ R160, R209, R160, -R149 ;  /* 0x000000a0d1a07223 */ /* 0x000fe40000010895 */
[----:B------:R-:W-:Y:S02]  /*8c70*/  FADD.FTZ R6, R151, R6 ;  /* 0x0000000697067221 */ /* 0x000fe40000010000 */
[----:B------:R-:W-:Y:S02]  /*8c80*/  FMUL.FTZ R149, R205, R164 ;  /* 0x000000a4cd957220 */ /* 0x000fe40000410000 */
[----:B------:R-:W-:Y:S02]  /*8c90*/  FADD.FTZ R152, R153, R152 ;  /* 0x0000009899987221 */ /* 0x000fe40000010000 */
[----:B------:R-:W-:-:S02]  /*8ca0*/  FFMA.FTZ R154, R95, R188, R154 ;  /* 0x000000bc5f9a7223 */ /* 0x000fc4000001009a */
[----:B------:R-:W-:Y:S02]  /*8cb0*/  FADD.FTZ R137, R6, R137 ;  /* 0x0000008906897221 */ /* 0x000fe40000010000 */
[-C--:B------:R-:W-:Y:S02]  /*8cc0*/  FFMA.FTZ R188, R53, -R164.reuse, R188 ;  /* 0x800000a435bc7223 */ /* 0x080fe400000100bc */
[----:B------:R-:W-:Y:S02]  /*8cd0*/  FMUL.FTZ R117, R207, R164 ;  /* 0x000000a4cf757220 */ /* 0x000fe40000410000 */
[----:B------:R-:W-:Y:S02]  /*8ce0*/  FMUL.FTZ R6, R170, R149 ;  /* 0x00000095aa067220 */ /* 0x000fe40000410000 */
[----:B------:R-:W-:Y:S02]  /*8cf0*/  FADD.FTZ R152, R152, R143 ;  /* 0x0000008f98987221 */ /* 0x000fe40000010000 */
[----:B------:R-:W-:-:S02]  /*8d00*/  FADD.FTZ R4, R137, R4 ;  /* 0x0000000489047221 */ /* 0x000fc40000010000 */
[----:B------:R-:W-:Y:S02]  /*8d10*/  FMUL.FTZ R143, R170, R117 ;  /* 0x00000075aa8f7220 */ /* 0x000fe40000410000 */
[C---:B------:R-:W-:Y:S02]  /*8d20*/  FADD.FTZ R150, R117.reuse, R150 ;  /* 0x0000009675967221 */ /* 0x040fe40000010000 */
[----:B------:R-:W-:Y:S02]  /*8d30*/  FFMA.FTZ R137, R117, R188, R6 ;  /* 0x000000bc75897223 */ /* 0x000fe40000010006 */
[----:B------:R-:W-:Y:S02]  /*8d40*/  FMUL.FTZ R156, R244, R13 ;  /* 0x0000000df49c7220 */ /* 0x000fe40000410000 */
[----:B------:R-:W-:Y:S02]  /*8d50*/  FADD.FTZ R117, RZ, R12 ;  /* 0x0000000cff757221 */ /* 0x000fe40000010000 */
[----:B------:R-:W-:-:S02]  /*8d60*/  FADD.FTZ R152, R152, R5 ;  /* 0x0000000598987221 */ /* 0x000fc40000010000 */
[----:B------:R-:W-:Y:S02]  /*8d70*/  FFMA.FTZ R154, R96, R155, R154 ;  /* 0x0000009b609a7223 */ /* 0x000fe4000001009a */
[-C--:B------:R-:W-:Y:S02]  /*8d80*/  FFMA.FTZ R155, R54, -R13.reuse, R155 ;  /* 0x8000000d369b7223 */ /* 0x080fe4000001009b */
[----:B------:R-:W-:Y:S02]  /*8d90*/  FMUL.FTZ R12, R223, R13 ;  /* 0x0000000ddf0c7220 */ /* 0x000fe40000410000 */
[----:B------:R-:W-:Y:S02]  /*8da0*/  FMUL.FTZ R5, R117, R156 ;  /* 0x0000009c75057220 */ /* 0x000fe40000410000 */
[----:B------:R-:W-:Y:S02]  /*8db0*/  FADD.FTZ R131, R152, R131 ;  /* 0x0000008398837221 */ /* 0x000fe40000010000 */
[----:B------:R-:W-:-:S02]  /*8dc0*/  FADD.FTZ R148, R12, R148 ;  /* 0x000000940c947221 */ /* 0x000fc40000010000 */
[----:B------:R-:W-:Y:S02]  /*8dd0*/  FFMA.FTZ R5, R12, R155, R5 ;  /* 0x0000009b0c057223 */ /* 0x000fe40000010005 */
[----:B------:R-:W-:Y:S02]  /*8de0*/  FFMA.FTZ R6, R188, R149, -R143 ;  /* 0x00000095bc067223 */ /* 0x000fe4000001088f */
[----:B------:R-:W-:Y:S02]  /*8df0*/  FMUL.FTZ R12, R117, R12 ;  /* 0x0000000c750c7220 */ /* 0x000fe40000410000 */
[----:B------:R-:W-:Y:S02]  /*8e00*/  FADD.FTZ R131, R131, R160 ;  /* 0x000000a083837221 */ /* 0x000fe40000010000 */
[----:B------:R-:W-:Y:S02]  /*8e10*/  FFMA.FTZ R13, R155, R156, -R12 ;  /* 0x0000009c9b0d7223 */ /* 0x000fe4000001080c */
[----:B------:R-:W-:-:S02]  /*8e20*/  FADD.FTZ R6, R131, R6 ;  /* 0x0000000683067221 */ /* 0x000fc40000010000 */
[----:B------:R-:W-:Y:S01]  /*8e30*/  FFMA.FTZ R145, R158, R209, R145 ;  /* 0x000000d19e917223 */ /* 0x000fe20000010091 */
[----:B------:R-:W0:Y:S01]  /*8e40*/  SHFL.DOWN PT, R131, R154, 0x1, 0x1f ;  /* 0x08201f009a837f89 */ /* 0x000e2200000e0000 */
[----:B------:R-:W-:Y:S02]  /*8e50*/  FADD.FTZ R4, R4, R129 ;  /* 0x0000008104047221 */ /* 0x000fe40000010000 */
[----:B------:R-:W-:Y:S01]  /*8e60*/  FADD.FTZ R13, R6, R13 ;  /* 0x0000000d060d7221 */ /* 0x000fe20000010000 */
[----:B------:R-:W-:Y:S01]  /*8e70*/  MOV R6, R154 ;  /* 0x0000009a00067202 */ /* 0x000fe20000000f00 */
[----:B------:R-:W-:Y:S02]  /*8e80*/  FADD.FTZ R4, R4, R145 ;  /* 0x0000009104047221 */ /* 0x000fe40000010000 */
[----:B------:R-:W-:Y:S01]  /*8e90*/  FFMA.FTZ R7, R94, -R227, R7 ;  /* 0x800000e35e077223 */ /* 0x000fe20000010007 */
[----:B------:R-:W1:Y:S01]  /*8ea0*/  SHFL.DOWN PT, R152, R13, 0x1, 0x1f ;  /* 0x08201f000d987f89 */ /* 0x000e6200000e0000 */
[----:B------:R-:W-:-:S02]  /*8eb0*/  FADD.FTZ R4, R4, R137 ;  /* 0x0000008904047221 */ /* 0x000fc40000010000 */
[----:B------:R-:W-:Y:S02]  /*8ec0*/  FFMA.FTZ R7, R95, -R170, R7 ;  /* 0x800000aa5f077223 */ /* 0x000fe40000010007 */
[----:B------:R-:W-:Y:S02]  /*8ed0*/  FADD.FTZ R12, R4, R5 ;  /* 0x00000005040c7221 */ /* 0x000fe40000010000 */
[----:B------:R-:W-:Y:S02]  /*8ee0*/  FMUL.FTZ R5, R167, UR17 ;  /* 0x00000011a7057c20 */ /* 0x000fe40008410000 */
[----:B------:R-:W-:Y:S01]  /*8ef0*/  FFMA.FTZ R7, R96, -R117, R7 ;  /* 0x8000007560077223 */ /* 0x000fe20000010007 */
[----:B------:R2:W3:Y:S01]  /*8f00*/  SHFL.DOWN PT, R129, R12, 0x1, 0x1f ;  /* 0x08201f000c817f89 */ /* 0x0004e200000e0000 */
[C---:B------:R-:W-:Y:S02]  /*8f10*/  FFMA.FTZ R4, R168.reuse, UR16, -R5 ;  /* 0x00000010a8047c23 */ /* 0x040fe40008010805 */
[----:B------:R-:W-:Y:S01]  /*8f20*/  FMUL.FTZ R5, R193, UR17 ;  /* 0x00000011c1057c20 */ /* 0x000fe20008410000 */
[----:B------:R-:W4:Y:S01]  /*8f30*/  SHFL.DOWN PT, R156, R7, 0x1, 0x1f ;  /* 0x08201f00079c7f89 */ /* 0x000f2200000e0000 */
[----:B------:R-:W-:-:S02]  /*8f40*/  FMUL.FTZ R168, R168, UR17 ;  /* 0x00000011a8a87c20 */ /* 0x000fc40008410000 */
[----:B------:R-:W-:Y:S02]  /*8f50*/  FFMA.FTZ R5, R194, UR16, -R5 ;  /* 0x00000010c2057c23 */ /* 0x000fe40008010805 */
[----:B------:R-:W-:Y:S02]  /*8f60*/  FMUL.FTZ R4, R227, R4 ;  /* 0x00000004e3047220 */ /* 0x000fe40000410000 */
[----:B------:R-:W-:Y:S01]  /*8f70*/  FMUL.FTZ R240, R240, R5 ;  /* 0x00000005f0f07220 */ /* 0x000fe20000410000 */
[----:B------:R-:W-:Y:S01]  /*8f80*/  MOV R5, R13 ;  /* 0x0000000d00057202 */ /* 0x000fe20000000f00 */
[----:B------:R-:W-:Y:S02]  /*8f90*/  FFMA.FTZ R168, R167, UR16, R168 ;  /* 0x00000010a7a87c23 */ /* 0x000fe400080100a8 */
[----:B0-----:R-:W-:Y:S02]  /*8fa0*/  @!P0 FADD.FTZ R6, R6, R131 ;  /* 0x0000008306068221 */ /* 0x001fe40000010000 */
[----:B-1----:R-:W-:-:S02]  /*8fb0*/  @!P0 FADD.FTZ R5, R5, R152 ;  /* 0x0000009805058221 */ /* 0x002fc40000010000 */
[----:B------:R-:W-:Y:S01]  /*8fc0*/  FFMA.FTZ R168, R168, R209, R4 ;  /* 0x000000d1a8a87223 */ /* 0x000fe20000010004 */
[----:B------:R-:W-:Y:S01]  /*8fd0*/  MOV R4, R12 ;  /* 0x0000000c00047202 */ /* 0x000fe20000000f00 */
[----:B------:R-:W-:Y:S01]  /*8fe0*/  SHFL.DOWN PT, R131, R6, 0x2, 0x1f ;  /* 0x08401f0006837f89 */ /* 0x000fe200000e0000 */
[----:B------:R-:W-:Y:S02]  /*8ff0*/  FMUL.FTZ R194, R194, UR17 ;  /* 0x00000011c2c27c20 */ /* 0x000fe40008410000 */
[----:B--2---:R-:W-:Y:S01]  /*9000*/  FMUL.FTZ R12, R207, UR17 ;  /* 0x00000011cf0c7c20 */ /* 0x004fe20008410000 */
[----:B------:R-:W0:Y:S01]  /*9010*/  SHFL.DOWN PT, R154, R5, 0x2, 0x1f ;  /* 0x08401f00059a7f89 */ /* 0x000e2200000e0000 */
[----:B---3--:R-:W-:Y:S02]  /*9020*/  @!P0 FADD.FTZ R4, R4, R129 ;  /* 0x0000008104048221 */ /* 0x008fe40000010000 */
[----:B----4-:R-:W-:Y:S01]  /*9030*/  @!P0 FADD.FTZ R7, R7, R156 ;  /* 0x0000009c07078221 */ /* 0x010fe20000010000 */
[----:B------:R-:W-:Y:S01]  /*9040*/  ISETP.GT.AND P0, PT, R17, 0x1d, PT ;  /* 0x0000001d1100780c */ /* 0x000fe20003f04270 */
[----:B------:R-:W-:Y:S01]  /*9050*/  FFMA.FTZ R13, R193, UR16, R194 ;  /* 0x00000010c10d7c23 */ /* 0x000fe200080100c2 */
[----:B------:R-:W1:Y:S01]  /*9060*/  SHFL.DOWN PT, R129, R4, 0x2, 0x1f ;  /* 0x08401f0004817f89 */ /* 0x000e6200000e0000 */
[----:B------:R-:W-:-:S02]  /*9070*/  FMUL.FTZ R152, R205, UR17 ;  /* 0x00000011cd987c20 */ /* 0x000fc40008410000 */
[----:B------:R-:W-:Y:S01]  /*9080*/  FFMA.FTZ R240, R13, R242, R240 ;  /* 0x000000f20df07223 */ /* 0x000fe200000100f0 */
[----:B------:R-:W2:Y:S01]  /*9090*/  SHFL.DOWN PT, R156, R7, 0x2, 0x1f ;  /* 0x08401f00079c7f89 */ /* 0x000ea200000e0000 */
[----:B------:R-:W-:Y:S02]  /*90a0*/  FFMA.FTZ R13, R205, UR16, -R12 ;  /* 0x00000010cd0d7c23 */ /* 0x000fe4000801080c */
[----:B------:R-:W-:Y:S02]  /*90b0*/  FMUL.FTZ R12, R196, UR17 ;  /* 0x00000011c40c7c20 */ /* 0x000fe40008410000 */
[----:B------:R-:W-:Y:S02]  /*90c0*/  FADD.FTZ R140, R125, R140 ;  /* 0x0000008c7d8c7221 */ /* 0x000fe40000010000 */
[----:B------:R-:W-:Y:S02]  /*90d0*/  FMUL.FTZ R170, R170, R13 ;  /* 0x0000000daaaa7220 */ /* 0x000fe40000410000 */
[----:B------:R-:W-:-:S02]  /*90e0*/  FFMA.FTZ R125, R207, UR16, R152 ;  /* 0x00000010cf7d7c23 */ /* 0x000fc40008010098 */
[C---:B------:R-:W-:Y:S02]  /*90f0*/  FFMA.FTZ R13, R195.reuse, UR16, -R12 ;  /* 0x00000010c30d7c23 */ /* 0x040fe4000801080c */
[----:B------:R-:W-:Y:S02]  /*9100*/  FMUL.FTZ R195, R195, UR17 ;  /* 0x00000011c3c37c20 */ /* 0x000fe40008410000 */
[----:B0-----:R-:W-:Y:S02]  /*9110*/  @!P0 FADD.FTZ R5, R5, R154 ;  /* 0x0000009a05058221 */ /* 0x001fe40000010000 */
[----:B------:R-:W-:Y:S02]  /*9120*/  FMUL.FTZ R13, R220, R13 ;  /* 0x0000000ddc0d7220 */ /* 0x000fe40000410000 */
[----:B------:R-:W-:Y:S01]  /*9130*/  FFMA.FTZ R195, R196, UR16, R195 ;  /* 0x00000010c4c37c23 */ /* 0x000fe200080100c3 */
[----:B------:R-:W0:Y:S01]  /*9140*/  SHFL.DOWN PT, R152, R5, 0x4, 0x1f ;  /* 0x08801f0005987f89 */ /* 0x000e2200000e0000 */
[----:B------:R-:W-:-:S02]  /*9150*/  @!P0 FADD.FTZ R6, R6, R131 ;  /* 0x0000008306068221 */ /* 0x000fc40000010000 */
[----:B-1----:R-:W-:Y:S02]  /*9160*/  @!P0 FADD.FTZ R4, R4, R129 ;  /* 0x0000008104048221 */ /* 0x002fe40000010000 */
[----:B--2---:R-:W-:Y:S01]  /*9170*/  @!P0 FADD.FTZ R7, R7, R156 ;  /* 0x0000009c07078221 */ /* 0x004fe20000010000 */
[----:B------:R-:W-:Y:S01]  /*9180*/  ISETP.GT.AND P0, PT, R17, 0x1b, PT ;  /* 0x0000001b1100780c */ /* 0x000fe20003f04270 */
[----:B------:R-:W-:Y:S01]  /*9190*/  FFMA.FTZ R195, R195, R238, R13 ;  /* 0x000000eec3c37223 */ /* 0x000fe2000001000d */
        /* <DEDUP_REMOVED lines=12> */
[----:B0-----:R-:W-:Y:S02]  /*9260*/  @!P0 FADD.FTZ R5, R5, R152 ;  /* 0x0000009805058221 */ /* 0x001fe40000010000 */
[----:B------:R-:W-:Y:S02]  /*9270*/  FMUL.FTZ R198, R198, UR17 ;  /* 0x00000011c6c67c20 */ /* 0x000fe40008410000 */
[----:B------:R-:W-:Y:S02]  /*9280*/  FMUL.FTZ R218, R218, R13 ;  /* 0x0000000ddada7220 */ /* 0x000fe40000410000 */
[----:B------:R-:W-:Y:S02]  /*9290*/  FFMA.FTZ R223, R54, R223, R12 ;  /* 0x000000df36df7223 */ /* 0x000fe4000001000c */
[----:B------:R-:W-:Y:S01]  /*92a0*/  FFMA.FTZ R13, R197, UR16, R198 ;  /* 0x00000010c50d7c23 */ /* 0x000fe200080100c6 */
[----:B------:R-:W0:Y:S01]  /*92b0*/  SHFL.DOWN PT, R12, R5, 0x8, 0x1f ;  /* 0x09001f00050c7f89 */ /* 0x000e2200000e0000 */
[----:B-1----:R-:W-:-:S02]  /*92c0*/  @!P0 FADD.FTZ R6, R6, R129 ;  /* 0x0000008106068221 */ /* 0x002fc40000010000 */
[----:B------:R-:W-:Y:S02]  /*92d0*/  FFMA.FTZ R13, R13, R236, R218 ;  /* 0x000000ec0d0d7223 */ /* 0x000fe400000100da */
[----:B--2---:R-:W-:Y:S01]  /*92e0*/  @!P0 FADD.FTZ R7, R7, R154 ;  /* 0x0000009a07078221 */ /* 0x004fe20000010000 */
[----:B------:R-:W1:Y:S01]  /*92f0*/  SHFL.DOWN PT, R131, R6, 0x8, 0x1f ;  /* 0x09001f0006837f89 */ /* 0x000e6200000e0000 */
[----:B------:R-:W-:Y:S02]  /*9300*/  FFMA.FTZ R197, R46, R197, R13 ;  /* 0x000000c52ec57223 */ /* 0x000fe4000001000d */
[----:B---3--:R-:W-:Y:S01]  /*9310*/  @!P0 FADD.FTZ R4, R4, R125 ;  /* 0x0000007d04048221 */ /* 0x008fe20000010000 */
[----:B------:R-:W-:Y:S01]  /*9320*/  ISETP.GT.AND P0, PT, R17, 0x17, PT ;  /* 0x000000171100780c */ /* 0x000fe20003f04270 */
[----:B------:R-:W-:Y:S01]  /*9330*/  FMUL.FTZ R13, R200, UR17 ;  /* 0x00000011c80d7c20 */ /* 0x000fe20008410000 */
[----:B------:R-:W2:Y:S01]  /*9340*/  SHFL.DOWN PT, R152, R7, 0x8, 0x1f ;  /* 0x09001f0007987f89 */ /* 0x000ea200000e0000 */
[----:B------:R-:W-:-:S02]  /*9350*/  FMUL.FTZ R117, R172, UR17 ;  /* 0x00000011ac757c20 */ /* 0x000fc40008410000 */
[----:B------:R-:W-:Y:S01]  /*9360*/  FFMA.FTZ R125, R172, UR16, -R13 ;  /* 0x00000010ac7d7c23 */ /* 0x000fe2000801080d */
[----:B------:R-:W3:Y:S01]  /*9370*/  SHFL.DOWN PT, R129, R4, 0x8, 0x1f ;  /* 0x09001f0004817f89 */ /* 0x000ee200000e0000 */
[----:B------:R-:W-:Y:S02]  /*9380*/  FMUL.FTZ R13, R176, UR17 ;  /* 0x00000011b00d7c20 */ /* 0x000fe40008410000 */
[----:B------:R-:W-:Y:S02]  /*9390*/  FMUL.FTZ R216, R216, R125 ;  /* 0x0000007dd8d87220 */ /* 0x000fe40000410000 */
[----:B------:R-:W-:Y:S02]  /*93a0*/  FFMA.FTZ R125, R200, UR16, R117 ;  /* 0x00000010c87d7c23 */ /* 0x000fe40008010075 */
[C---:B------:R-:W-:Y:S02]  /*93b0*/  FFMA.FTZ R117, R174.reuse, UR16, -R13 ;  /* 0x00000010ae757c23 */ /* 0x040fe4000801080d */
[----:B------:R-:W-:-:S02]  /*93c0*/  FMUL.FTZ R13, R174, UR17 ;  /* 0x00000011ae0d7c20 */ /* 0x000fc40008410000 */
[----:B------:R-:W-:Y:S02]  /*93d0*/  FFMA.FTZ R125, R125, R232, R216 ;  /* 0x000000e87d7d7223 */ /* 0x000fe400000100d8 */
[----:B------:R-:W-:Y:S02]  /*93e0*/  FMUL.FTZ R10, R10, R117 ;  /* 0x000000750a0a7220 */ /* 0x000fe40000410000 */
[----:B------:R-:W-:Y:S02]  /*93f0*/  FFMA.FTZ R117, R176, UR16, R13 ;  /* 0x00000010b0757c23 */ /* 0x000fe4000801000d */
[----:B0-----:R-:W-:Y:S02]  /*9400*/  @!P0 FADD.FTZ R5, R5, R12 ;  /* 0x0000000c05058221 */ /* 0x001fe40000010000 */
[----:B------:R-:W-:Y:S02]  /*9410*/  FMUL.FTZ R13, R178, UR17 ;  /* 0x00000011b20d7c20 */ /* 0x000fe40008410000 */
[----:B------:R-:W-:-:S02]  /*9420*/  FFMA.FTZ R125, R45, R200, R125 ;  /* 0x000000c82d7d7223 */ /* 0x000fc4000001007d */
[----:B------:R-:W-:Y:S02]  /*9430*/  FFMA.FTZ R117, R117, R234, R10 ;  /* 0x000000ea75757223 */ /* 0x000fe4000001000a */
[----:B------:R-:W-:Y:S01]  /*9440*/  FFMA.FTZ R13, R180, UR16, -R13 ;  /* 0x00000010b40d7c23 */ /* 0x000fe2000801080d */
[----:B------:R-:W0:Y:S01]  /*9450*/  SHFL.DOWN PT, R10, R5, 0x10, 0x1f ;  /* 0x0a001f00050a7f89 */ /* 0x000e2200000e0000 */
[----:B------:R-:W-:Y:S02]  /*9460*/  FADD.FTZ R72, R125, R72 ;  /* 0x000000487d487221 */ /* 0x000fe40000010000 */
[----:B------:R-:W-:Y:S02]  /*9470*/  FFMA.FTZ R125, R44, R176, R117 ;  /* 0x000000b02c7d7223 */ /* 0x000fe40000010075 */
[----:B------:R-:W-:Y:S02]  /*9480*/  FMUL.FTZ R214, R214, R13 ;  /* 0x0000000dd6d67220 */ /* 0x000fe40000410000 */
[----:B------:R-:W-:-:S02]  /*9490*/  FMUL.FTZ R117, R180, UR17 ;  /* 0x00000011b4757c20 */ /* 0x000fc40008410000 */
[----:B------:R-:W-:Y:S02]  /*94a0*/  FMUL.FTZ R13, R182, UR17 ;  /* 0x00000011b60d7c20 */ /* 0x000fe40008410000 */
[----:B------:R-:W-:Y:S02]  /*94b0*/  FADD.FTZ R132, R121, R132 ;  /* 0x0000008479847221 */ /* 0x000fe40000010000 */
[----:B-1----:R-:W-:Y:S02]  /*94c0*/  @!P0 FADD.FTZ R6, R6, R131 ;  /* 0x0000008306068221 */ /* 0x002fe40000010000 */
[----:B--2---:R-:W-:Y:S02]  /*94d0*/  @!P0 FADD.FTZ R7, R7, R152 ;  /* 0x0000009807078221 */ /* 0x004fe40000010000 */
[----:B---3--:R-:W-:Y:S01]  /*94e0*/  @!P0 FADD.FTZ R4, R4, R129 ;  /* 0x0000008104048221 */ /* 0x008fe20000010000 */
[----:B------:R-:W-:Y:S01]  /*94f0*/  ISETP.GT.AND P0, PT, R17, 0xf, PT ;  /* 0x0000000f1100780c */ /* 0x000fe20003f04270 */
[----:B------:R-:W-:Y:S01]  /*9500*/  FFMA.FTZ R121, R178, UR16, R117 ;  /* 0x00000010b2797c23 */ /* 0x000fe20008010075 */
[----:B------:R-:W1:Y:S01]  /*9510*/  SHFL.DOWN PT, R131, R6, 0x10, 0x1f ;  /* 0x0a001f0006837f89 */ /* 0x000e6200000e0000 */
[----:B------:R-:W-:-:S02]  /*9520*/  FFMA.FTZ R117, R166, UR16, -R13 ;  /* 0x00000010a6757c23 */ /* 0x000fc4000801080d */
[----:B------:R-:W-:Y:S01]  /*9530*/  FMUL.FTZ R13, R166, UR17 ;  /* 0x00000011a60d7c20 */ /* 0x000fe20008410000 */
[----:B------:R-:W2:Y:S01]  /*9540*/  SHFL.DOWN PT, R12, R7, 0x10, 0x1f ;  /* 0x0a001f00070c7f89 */ /* 0x000ea200000e0000 */
[----:B------:R-:W-:Y:S02]  /*9550*/  FMUL.FTZ R212, R212, R117 ;  /* 0x00000075d4d47220 */ /* 0x000fe40000410000 */
[----:B------:R-:W-:Y:S01]  /*9560*/  FFMA.FTZ R117, R182, UR16, R13 ;  /* 0x00000010b6757c23 */ /* 0x000fe2000801000d */
[----:B------:R-:W3:Y:S01]  /*9570*/  SHFL.DOWN PT, R129, R4, 0x10, 0x1f ;  /* 0x0a001f0004817f89 */ /* 0x000ee200000e0000 */
[----:B------:R-:W-:Y:S02]  /*9580*/  FMUL.FTZ R13, R202, UR17 ;  /* 0x00000011ca0d7c20 */ /* 0x000fe40008410000 */
[----:B------:R-:W-:Y:S02]  /*9590*/  FADD.FTZ R126, R115, R126 ;  /* 0x0000007e737e7221 */ /* 0x000fe40000010000 */
[----:B------:R-:W-:-:S02]  /*95a0*/  FFMA.FTZ R115, R184, UR16, -R13 ;  /* 0x00000010b8737c23 */ /* 0x000fc4000801080d */
[----:B------:R-:W-:Y:S02]  /*95b0*/  FMUL.FTZ R13, R204, UR17 ;  /* 0x00000011cc0d7c20 */ /* 0x000fe40008410000 */
[----:B0-----:R-:W-:Y:S02]  /*95c0*/  @!P0 FADD.FTZ R5, R5, R10 ;  /* 0x0000000a05058221 */ /* 0x001fe40000010000 */
[----:B------:R-:W-:Y:S02]  /*95d0*/  FFMA.FTZ R13, R186, UR16, -R13 ;  /* 0x00000010ba0d7c23 */ /* 0x000fe4000801080d */
[----:B------:R-:W-:Y:S02]  /*95e0*/  FFMA.FTZ R117, R117, R224, R212 ;  /* 0x000000e075757223 */ /* 0x000fe400000100d4 */
[----:B------:R-:W-:Y:S02]  /*95f0*/  FMUL.FTZ R10, R9, UR17 ;  /* 0x00000011090a7c20 */ /* 0x000fe40008410000 */
[----:B------:R-:W-:-:S02]  /*9600*/  FADD.FTZ R86, R119, R86 ;  /* 0x0000005677567221 */ /* 0x000fc40000010000 */
[----:B------:R-:W-:Y:S02]  /*9610*/  FMUL.FTZ R208, R208, R13 ;  /* 0x0000000dd0d07220 */ /* 0x000fe40000410000 */
[----:B------:R-:W-:Y:S02]  /*9620*/  FFMA.FTZ R119, R42, R182, R117 ;  /* 0x000000b62a777223 */ /* 0x000fe40000010075 */
[----:B------:R-:W-:Y:S02]  /*9630*/  FMUL.FTZ R210, R210, R115 ;  /* 0x00000073d2d27220 */ /* 0x000fe40000410000 */
[----:B------:R-:W-:Y:S02]  /*9640*/  FFMA.FTZ R13, R127, UR16, -R10 ;  /* 0x000000107f0d7c23 */ /* 0x000fe4000801080a */
[----:B------:R-:W-:Y:S02]  /*9650*/  FMUL.FTZ R191, R191, UR17 ;  /* 0x00000011bfbf7c20 */ /* 0x000fe40008410000 */
[----:B------:R-:W-:-:S02]  /*9660*/  FMUL.FTZ R117, R184, UR17 ;  /* 0x00000011b8757c20 */ /* 0x000fc40008410000 */
[----:B------:R-:W-:Y:S02]  /*9670*/  FMUL.FTZ R115, R186, UR17 ;  /* 0x00000011ba737c20 */ /* 0x000fe40008410000 */
[----:B------:R-:W-:Y:S02]  /*9680*/  FMUL.FTZ R10, R127, UR17 ;  /* 0x000000117f0a7c20 */ /* 0x000fe40008410000 */
[----:B------:R-:W-:Y:S02]  /*9690*/  FMUL.FTZ R8, R8, R13 ;  /* 0x0000000d08087220 */ /* 0x000fe40000410000 */
[----:B------:R-:W-:Y:S02]  /*96a0*/  FFMA.FTZ R191, R192, UR16, R191 ;  /* 0x00000010c0bf7c23 */ /* 0x000fe400080100bf */
[----:B------:R-:W-:Y:S02]  /*96b0*/  FFMA.FTZ R117, R202, UR16, R117 ;  /* 0x00000010ca757c23 */ /* 0x000fe40008010075 */
[----:B------:R-:W-:-:S02]  /*96c0*/  FFMA.FTZ R115, R204, UR16, R115 ;  /* 0x00000010cc737c23 */ /* 0x000fc40008010073 */
[----:B------:R-:W-:Y:S02]  /*96d0*/  FFMA.FTZ R13, R9, UR16, R10 ;  /* 0x00000010090d7c23 */ /* 0x000fe4000801000a */
[----:B-1----:R-:W-:Y:S02]  /*96e0*/  @!P0 FADD.FTZ R6, R6, R131 ;  /* 0x0000008306068221 */ /* 0x002fe40000010000 */
[----:B--2---:R-:W-:Y:S02]  /*96f0*/  @!P0 FADD.FTZ R7, R7, R12 ;  /* 0x0000000c07078221 */ /* 0x004fe40000010000 */
[----:B---3--:R-:W-:Y:S02]  /*9700*/  @!P0 FADD.FTZ R4, R4, R129 ;  /* 0x0000008104048221 */ /* 0x008fe40000010000 */
[----:B------:R-:W-:Y:S02]  /*9710*/  FFMA.FTZ R135, R191, R246, R135 ;  /* 0x000000f6bf877223 */ /* 0x000fe40000010087 */
[----:B------:R-:W-:Y:S01]  /*9720*/  FFMA.FTZ R121, R121, R230, R214 ;  /* 0x000000e679797223 */ /* 0x000fe200000100d6 */
[----:B------:R0:W-:Y:S01]  /*9730*/  @!P2 STS.128 [0x860], R4 ;  /* 0x00086004ff00a388 */ /* 0x0001e20000000c00 */
        /* <DEDUP_REMOVED lines=48> */
.L_x_8156:
[----:B0-----:R-:W-:Y:S05]  /*9a40*/  BSYNC B0 ;  /* 0x0000000000007941 */ /* 0x001fea0003800000 */
.L_x_8155:
        /* <DEDUP_REMOVED lines=20> */
.L_x_8142:
[----:B------:R-:W-:Y:S06]  /*9b90*/  BAR.SYNC.DEFER_BLOCKING 0x0 ;  /* 0x0000000000007b1d */ /* 0x000fec0000010000 */
[----:B------:R-:W-:Y:S01]  /*9ba0*/  ULDC UR7, c[0x0][0x168] ;  /* 0x00005a0000077ab9 */ /* 0x000fe20000000800 */
[----:B------:R-:W-:Y:S01]  /*9bb0*/  BSSY B0, `(.L_x_8158) ;  /* 0x0000040000007945 */ /* 0x000fe20003800000 */
[----:B------:R-:W-:-:S02]  /*9bc0*/  UIADD3 UR28, -UR28, UR7, URZ ;  /* 0x000000071c1c7290 */ /* 0x000fc4000fffe13f */
[----:B------:R-:W-:Y:S02]  /*9bd0*/  ULDC.64 UR8, c[0x0][0x2d8] ;  /* 0x0000b60000087ab9 */ /* 0x000fe40000000a00 */
[----:B------:R-:W-:Y:S02]  /*9be0*/  UIMAD UR7, UR43, UR8, URZ ;  /* 0x000000082b0772a4 */ /* 0x000fe4000f8e023f */
[----:B------:R-:W-:Y:S01]  /*9bf0*/  MOV R60, UR28 ;  /* 0x0000001c003c7c02 */ /* 0x000fe20008000f00 */
[----:B------:R-:W-:Y:S02]  /*9c00*/  ULDC.64 UR20, c[0x0][0x2f8] ;  /* 0x0000be0000147ab9 */ /* 0x000fe40000000a00 */
[----:B------:R-:W-:Y:S02]  /*9c10*/  UIMAD.WIDE.U32 UR16, UR42, UR8, URZ ;  /* 0x000000082a1072a5 */ /* 0x000fe4000f8e003f */
[----:B------:R-:W-:Y:S02]  /*9c20*/  UIMAD UR19, UR43, UR20, URZ ;  /* 0x000000142b1372a4 */ /* 0x000fe4000f8e023f */
[----:B------:R-:W-:-:S02]  /*9c30*/  UIMAD UR18, UR42, UR9, UR7 ;  /* 0x000000092a1272a4 */ /* 0x000fc4000f8e0207 */
[----:B------:R-:W-:Y:S01]  /*9c40*/  UIMAD.WIDE.U32 UR8, UR42, UR20, URZ ;  /* 0x000000142a0872a5 */ /* 0x000fe2000f8e003f */
[----:B------:R-:W-:Y:S01]  /*9c50*/  STS [R39.X4], R88 ;  /* 0x0000005827007388 */ /* 0x000fe20000004800 */
[----:B------:R-:W-:Y:S02]  /*9c60*/  UIMAD UR19, UR42, UR21, UR19 ;  /* 0x000000152a1372a4 */ /* 0x000fe4000f8e0213 */
        /* <DEDUP_REMOVED lines=52> */
.L_x_8159:
[----:B------:R-:W-:Y:S05]  /*9fb0*/  BSYNC B0 ;  /* 0x0000000000007941 */ /* 0x000fea0003800000 */
.L_x_8158:
[----:B------:R-:W-:Y:S01]  /*9fc0*/  ULDC.64 UR20, c[0x0][0x2e0] ;  /* 0x0000b80000147ab9 */ /* 0x000fe20000000a00 */
[C---:B------:R-:W-:Y:S01]  /*9fd0*/  LEA R4, P2, R18.reuse, c[0x0][0x330], 0x2 ;  /* 0x0000cc0012047a11 */ /* 0x040fe200078410ff */
[----:B------:R-:W-:Y:S01]  /*9fe0*/  UMOV UR17, UR7 ;  /* 0x0000000700117c82 */ /* 0x000fe20008000000 */
[C---:B0-----:R-:W-:Y:S01]  /*9ff0*/  LOP3.LUT R6, R18.reuse, 0x20, RZ, 0xfc, !PT ;  /* 0x0000002012067812 */ /* 0x041fe200078efcff */
[----:B------:R-:W-:Y:S01]  /*a000*/  UIMAD.WIDE.U32 UR16, UR26, UR20, UR16 ;  /* 0x000000141a1072a5 */ /* 0x000fe2000f8e0010 */
[C---:B------:R-:W-:Y:S01]  /*a010*/  LEA.HI.X R0, R18.reuse, c[0x0][0x334], R19, 0x2, P2 ;  /* 0x0000cd0012007a11 */ /* 0x040fe200010f1413 */
[----:B------:R-:W-:Y:S01]  /*a020*/  UIMAD UR7, UR27, UR20, URZ ;  /* 0x000000141b0772a4 */ /* 0x000fe2000f8e023f */
[C---:B------:R-:W-:Y:S01]  /*a030*/  LOP3.LUT R8, R18.reuse, 0x40, RZ, 0xfc, !PT ;  /* 0x0000004012087812 */ /* 0x040fe200078efcff */
[----:B------:R-:W-:Y:S01]  /*a040*/  UIADD3 UR18, UP0, UR38, UR16, URZ ;  /* 0x0000001026127290 */ /* 0x000fe2000ff1e03f */
[----:B------:R-:W-:Y:S01]  /*a050*/  LOP3.LUT R10, R18, 0x60, RZ, 0xfc, !PT ;  /* 0x00000060120a7812 */ /* 0x000fe200078efcff */
[----:B------:R-:W-:Y:S01]  /*a060*/  UIMAD UR7, UR26, UR21, UR7 ;  /* 0x000000151a0772a4 */ /* 0x000fe2000f8e0207 */
[-C--:B------:R-:W-:Y:S01]  /*a070*/  ISETP.GE.AND P0, PT, R6, R67.reuse, PT ;  /* 0x000000430600720c */ /* 0x080fe20003f06270 */
[----:B------:R-:W-:Y:S01]  /*a080*/  FADD.FTZ R15, R90, R15 ;  /* 0x0000000f5a0f7221 */ /* 0x000fe20000010000 */
[----:B------:R-:W-:Y:S01]  /*a090*/  ISETP.GE.AND P4, PT, R10, R67, PT ;  /* 0x000000430a00720c */ /* 0x000fe20003f86270 */
[----:B------:R-:W-:Y:S01]  /*a0a0*/  UIADD3.X UR16, UR39, UR7, UR17, UP0, !UPT ;  /* 0x0000000727107290 */ /* 0x000fe200087fe411 */
[----:B------:R-:W-:Y:S01]  /*a0b0*/  MOV R5, UR18 ;  /* 0x0000001200057c02 */ /* 0x000fe20008000f00 */
[----:B------:R-:W-:Y:S01]  /*a0c0*/  FADD.FTZ R15, R15, R70 ;  /* 0x000000460f0f7221 */ /* 0x000fe20000010000 */
[C---:B------:R-:W-:Y:S01]  /*a0d0*/  LOP3.LUT R12, R18.reuse, 0x80, RZ, 0xfc, !PT ;  /* 0x00000080120c7812 */ /* 0x040fe200078efcff */
[----:B------:R-:W-:Y:S01]  /*a0e0*/  UIADD3 UR7, UR9, UR19, URZ ;  /* 0x0000001309077290 */ /* 0x000fe2000fffe03f */
[----:B------:R-:W-:Y:S01]  /*a0f0*/  LEA R4, P2, R5, R4, 0x2 ;  /* 0x0000000405047211 */ /* 0x000fe200078410ff */
[----:B------:R-:W-:Y:S01]  /*a100*/  FADD.FTZ R15, R15, R114 ;  /* 0x000000720f0f7221 */ /* 0x000fe20000010000 */
[----:B------:R-:W-:Y:S01]  /*a110*/  MOV R7, UR16 ;  /* 0x0000001000077c02 */ /* 0x000fe20008000f00 */
[----:B------:R-:W-:Y:S01]  /*a120*/  BSSY B0, `(.L_x_8160) ;  /* 0x0000069000007945 */ /* 0x000fe20003800000 */
[----:B------:R-:W-:Y:S01]  /*a130*/  LOP3.LUT R38, R18, 0xa0, RZ, 0xfc, !PT ;  /* 0x000000a012267812 */ /* 0x000fe200078efcff */
[----:B------:R-:W-:Y:S01]  /*a140*/  FADD.FTZ R15, R15, R116 ;  /* 0x000000740f0f7221 */ /* 0x000fe20000010000 */
[----:B------:R-:W-:-:S02]  /*a150*/  LEA.HI.X R5, R5, R0, R7, 0x2, P2 ;  /* 0x0000000005057211 */ /* 0x000fc400010f1407 */
[-C--:B------:R-:W-:Y:S01]  /*a160*/  ISETP.GE.AND P2, PT, R8, R67.reuse, PT ;  /* 0x000000430800720c */ /* 0x080fe20003f46270 */
[----:B------:R-:W-:Y:S01]  /*a170*/  FADD.FTZ R15, R15, R122 ;  /* 0x0000007a0f0f7221 */ /* 0x000fe20000010000 */
[C---:B------:R-:W-:Y:S01]  /*a180*/  LOP3.LUT R40, R18.reuse, 0xc0, RZ, 0xfc, !PT ;  /* 0x000000c012287812 */ /* 0x040fe200078efcff */
[----:B------:R-:W-:Y:S01]  /*a190*/  @!P0 STG.E [R4.64+-0x780], R11 ;  /* 0xfff8800b04008986 */ /* 0x000fe2000c101920 */
[C---:B------:R-:W-:Y:S01]  /*a1a0*/  LOP3.LUT R42, R18.reuse, 0xe0, RZ, 0xfc, !PT ;  /* 0x000000e0122a7812 */ /* 0x040fe200078efcff */
[----:B------:R-:W-:Y:S01]  /*a1b0*/  FADD.FTZ R15, R15, R128 ;  /* 0x000000800f0f7221 */ /* 0x000fe20000010000 */
[C---:B------:R-:W-:Y:S01]  /*a1c0*/  LOP3.LUT R44, R18.reuse, 0x100, RZ, 0xfc, !PT ;  /* 0x00000100122c7812 */ /* 0x040fe200078efcff */
[----:B------:R-:W-:Y:S01]  /*a1d0*/  @!P4 STG.E [R4.64+-0x680], R41 ;  /* 0xfff980290400c986 */ /* 0x000fe2000c101920 */
[----:B------:R-:W-:Y:S01]  /*a1e0*/  LOP3.LUT R46, R18, 0x120, RZ, 0xfc, !PT ;  /* 0x00000120122e7812 */ /* 0x000fe200078efcff */
[----:B------:R-:W-:Y:S01]  /*a1f0*/  FADD.FTZ R15, R15, R72 ;  /* 0x000000480f0f7221 */ /* 0x000fe20000010000 */
[----:B------:R-:W-:-:S02]  /*a200*/  ISETP.GE.AND P5, PT, R12, R67, PT ;  /* 0x000000430c00720c */ /* 0x000fc40003fa6270 */
[-C--:B------:R-:W-:Y:S01]  /*a210*/  ISETP.GE.AND P6, PT, R38, R67.reuse, PT ;  /* 0x000000432600720c */ /* 0x080fe20003fc6270 */
[----:B------:R-:W-:Y:S01]  /*a220*/  @!P2 STG.E [R4.64+-0x700], R13 ;  /* 0xfff9000d0400a986 */ /* 0x000fe2000c101920 */
[-C--:B------:R-:W-:Y:S01]  /*a230*/  ISETP.GE.AND P0, PT, R40, R67.reuse, PT ;  /* 0x000000432800720c */ /* 0x080fe20003f06270 */
[----:B------:R-:W-:Y:S01]  /*a240*/  FADD.FTZ R15, R15, R74 ;  /* 0x0000004a0f0f7221 */ /* 0x000fe20000010000 */
[-C--:B------:R-:W-:Y:S02]  /*a250*/  ISETP.GE.AND P2, PT, R42, R67.reuse, PT ;  /* 0x000000432a00720c */ /* 0x080fe40003f46270 */
[-C--:B------:R-:W-:Y:S01]  /*a260*/  ISETP.GE.AND P3, PT, R44, R67.reuse, PT ;  /* 0x000000432c00720c */ /* 0x080fe20003f66270 */
[----:B------:R-:W-:Y:S01]  /*a270*/  FADD.FTZ R15, R15, R134 ;  /* 0x000000860f0f7221 */ /* 0x000fe20000010000 */
[-C--:B------:R-:W-:Y:S02]  /*a280*/  ISETP.GE.AND P4, PT, R46, R67.reuse, PT ;  /* 0x000000432e00720c */ /* 0x080fe40003f86270 */
[C---:B------:R-:W-:Y:S01]  /*a290*/  LOP3.LUT R48, R18.reuse, 0x140, RZ, 0xfc, !PT ;  /* 0x0000014012307812 */ /* 0x040fe200078efcff */
[----:B------:R-:W-:Y:S01]  /*a2a0*/  @!P5 STG.E [R4.64+-0x600], R43 ;  /* 0xfffa002b0400d986 */ /* 0x000fe2000c101920 */
[C---:B------:R-:W-:Y:S01]  /*a2b0*/  LOP3.LUT R50, R18.reuse, 0x160, RZ, 0xfc, !PT ;  /* 0x0000016012327812 */ /* 0x040fe200078efcff */
        /* <DEDUP_REMOVED lines=79> */
.L_x_8161:
[----:B------:R-:W-:Y:S05]  /*a7b0*/  BSYNC B0 ;  /* 0x0000000000007941 */ /* 0x000fea0003800000 */
.L_x_8160:
        /* <DEDUP_REMOVED lines=17> */
[-C--:B------:R-:W-:Y:S01]  /*a8d0*/  ISETP.GE.AND P6, PT, R12, R47.reuse, PT ;  /* 0x0000002f0c00720c */ /* 0x080fe20003fc6270 */
        /* <DEDUP_REMOVED lines=38> */
.L_x_8136:
[----:B------:R-:W-:Y:S02]  /*ab40*/  ISETP.NE.U32.AND P0, PT, RZ, c[0x0][0x328], PT ;  /* 0x0000ca00ff007a0c */ /* 0x000fe40003f05070 */
[----:B------:R-:W-:Y:S02]  /*ab50*/  ISETP.NE.U32.AND P2, PT, RZ, c[0x0][0x348], PT ;  /* 0x0000d200ff007a0c */ /* 0x000fe40003f45070 */
[----:B------:R-:W-:Y:S02]  /*ab60*/  ISETP.NE.AND.EX P1, PT, RZ, c[0x0][0x32c], PT, P0 ;  /* 0x0000cb00ff007a0c */ /* 0x000fe40003f25300 */
[----:B------:R-:W-:-:S11]  /*ab70*/  ISETP.NE.AND.EX P0, PT, RZ, c[0x0][0x34c], PT, P2 ;  /* 0x0000d300ff007a0c */ /* 0x000fd60003f05320 */
[----:B------:R-:W-:Y:S05]  /*ab80*/  @!P1 BRA `(.L_x_8163) ;  /* 0x0000016000009947 */ /* 0x000fea0003800000 */
[----:B------:R-:W3:Y:S01]  /*ab90*/  SHFL.DOWN P1, R3, R14, 0x1, 0x1f ;  /* 0x08201f000e037f89 */ /* 0x000ee20000020000 */
[----:B------:R-:W-:Y:S03]  /*aba0*/  BSSY B0, `(.L_x_8163) ;  /* 0x0000014000007945 */ /* 0x000fe60003800000 */
[----:B0-----:R-:W0:Y:S01]  /*abb0*/  S2R R4, SR_LANEID ;  /* 0x0000000000047919 */ /* 0x001e220000000000 */
[----:B---3--:R-:W-:Y:S01]  /*abc0*/  @P1 FADD R3, R3, R14 ;  /* 0x0000000e03031221 */ /* 0x008fe20000000000 */
[----:B0-----:R-:W-:-:S04]  /*abd0*/  ISETP.NE.AND P2, PT, R4, RZ, PT ;  /* 0x000000ff0400720c */ /* 0x001fc80003f45270 */
[----:B------:R-:W0:Y:S04]  /*abe0*/  SHFL.DOWN P1, R0, R3, 0x2, 0x1f ;  /* 0x08401f0003007f89 */ /* 0x000e280000020000 */
[----:B------:R-:W3:Y:S01]  /*abf0*/  S2R R4, SR_TID.X ;  /* 0x0000000000047919 */ /* 0x000ee20000002100 */
[----:B0-----:R-:W-:-:S05]  /*ac00*/  @P1 FADD R0, R3, R0 ;  /* 0x0000000003001221 */ /* 0x001fca0000000000 */
[----:B------:R-:W0:Y:S02]  /*ac10*/  SHFL.DOWN P1, R5, R0, 0x4, 0x1f ;  /* 0x08801f0000057f89 */ /* 0x000e240000020000 */
[----:B0-----:R-:W-:-:S05]  /*ac20*/  @P1 FADD R5, R0, R5 ;  /* 0x0000000500051221 */ /* 0x001fca0000000000 */
[----:B------:R-:W0:Y:S02]  /*ac30*/  SHFL.DOWN P1, R2, R5, 0x8, 0x1f ;  /* 0x09001f0005027f89 */ /* 0x000e240000020000 */
[----:B0-----:R-:W-:-:S05]  /*ac40*/  @P1 FADD R2, R5, R2 ;  /* 0x0000000205021221 */ /* 0x001fca0000000000 */
[----:B------:R-:W0:Y:S02]  /*ac50*/  SHFL.DOWN P1, R7, R2, 0x10, 0x1f ;  /* 0x0a001f0002077f89 */ /* 0x000e240000020000 */
[----:B0-----:R-:W-:Y:S01]  /*ac60*/  @P1 FADD R7, R2, R7 ;  /* 0x0000000702071221 */ /* 0x001fe20000000000 */
[----:B---3--:R-:W-:-:S04]  /*ac70*/  ISETP.NE.AND P1, PT, R4, RZ, PT ;  /* 0x000000ff0400720c */ /* 0x008fc80003f25270 */
[----:B------:R0:W-:Y:S04]  /*ac80*/  @!P2 STS [0x854], R7 ;  /* 0x00085407ff00a388 */ /* 0x0001e80000000800 */
[----:B------:R-:W-:Y:S06]  /*ac90*/  BAR.SYNC.DEFER_BLOCKING 0x0 ;  /* 0x0000000000007b1d */ /* 0x000fec0000010000 */
[----:B------:R-:W-:Y:S05]  /*aca0*/  @P1 BRA `(.L_x_8164) ;  /* 0x0000003000001947 */ /* 0x000fea0003800000 */
[----:B0-----:R-:W-:Y:S02]  /*acb0*/  MOV R2, UR12 ;  /* 0x0000000c00027c02 */ /* 0x001fe40008000f00 */
[----:B------:R-:W-:-:S05]  /*acc0*/  MOV R3, UR13 ;  /* 0x0000000d00037c02 */ /* 0x000fca0008000f00 */
[----:B------:R0:W-:Y:S02]  /*acd0*/  RED.E.ADD.F32.FTZ.RN.STRONG.GPU [R2.64], R7 ;  /* 0x000000070200798e */ /* 0x0001e4000c10e7a0 */
.L_x_8164:
[----:B0-----:R-:W-:Y:S05]  /*ace0*/  BSYNC B0 ;  /* 0x0000000000007941 */ /* 0x001fea0003800000 */
.L_x_8163:
        /* <DEDUP_REMOVED lines=8> */
[----:B------:R-:W3:Y:S02]  /*ad70*/  SHFL.DOWN P0, R3, R0, 0x2, 0x1f ;  /* 0x08401f0000037f89 */ /* 0x000ee40000000000 */
[----:B---3--:R-:W-:-:S05]  /*ad80*/  @P0 FADD R3, R0, R3 ;  /* 0x0000000300030221 */ /* 0x008fca0000000000 */
[----:B0-----:R-:W0:Y:S02]  /*ad90*/  SHFL.DOWN P0, R2, R3, 0x4, 0x1f ;  /* 0x08801f0003027f89 */ /* 0x001e240000000000 */
[----:B0-----:R-:W-:-:S05]  /*ada0*/  @P0 FADD R2, R3, R2 ;  /* 0x0000000203020221 */ /* 0x001fca0000000000 */
[----:B------:R-:W0:Y:S02]  /*adb0*/  SHFL.DOWN P0, R5, R2, 0x8, 0x1f ;  /* 0x09001f0002057f89 */ /* 0x000e240000000000 */
[----:B0-----:R-:W-:-:S05]  /*adc0*/  @P0 FADD R5, R2, R5 ;  /* 0x0000000502050221 */ /* 0x001fca0000000000 */
[----:B------:R-:W0:Y:S02]  /*add0*/  SHFL.DOWN P0, R4, R5, 0x10, 0x1f ;  /* 0x0a001f0005047f89 */ /* 0x000e240000000000 */
[----:B0-----:R-:W-:Y:S01]  /*ade0*/  @P0 FADD R4, R5, R4 ;  /* 0x0000000405040221 */ /* 0x001fe20000000000 */
[----:B-----5:R-:W-:-:S04]  /*adf0*/  ISETP.NE.AND P0, PT, R13, RZ, PT ;  /* 0x000000ff0d00720c */ /* 0x020fc80003f05270 */
        /* <DEDUP_REMOVED lines=8> */
.L_x_8166:
[----:B------:R-:W3:Y:S02]  /*ae80*/  S2R R13, SR_TID.X ;  /* 0x00000000000d7919 */ /* 0x000ee40000002100 */
.L_x_8167:
[----:B0-----:R-:W-:Y:S05]  /*ae90*/  BSYNC B0 ;  /* 0x0000000000007941 */ /* 0x001fea0003800000 */
.L_x_8165:
[----:B---3--:R-:W-:-:S13]  /*aea0*/  ISETP.GE.AND P0, PT, R13, c[0x0][0x16c], PT ;  /* 0x00005b000d007a0c */ /* 0x008fda0003f06270 */
[----:B------:R-:W-:Y:S05]  /*aeb0*/  @P0 EXIT ;  /* 0x000000000000094d */ /* 0x000fea0003800000 */
[----:B------:R-:W-:Y:S01]  /*aec0*/  ULDC.64 UR12, c[0x0][0x198] ;  /* 0x00006600000c7ab9 */ /* 0x000fe20000000a00 */
[----:B------:R-:W-:Y:S01]  /*aed0*/  BSSY B0, `(.L_x_8168) ;  /* 0x0000062000007945 */ /* 0x000fe20003800000 */
[----:B-1----:R-:W-:Y:S02]  /*aee0*/  UIMAD UR4, UR27, UR12, URZ ;  /* 0x0000000c1b0472a4 */ /* 0x002fe4000f8e023f */
[----:B------:R-:W-:Y:S02]  /*aef0*/  ULDC.64 UR8, c[0x0][0x2a8] ;  /* 0x0000aa0000087ab9 */ /* 0x000fe40000000a00 */
[----:B------:R-:W-:Y:S02]  /*af00*/  UIMAD UR13, UR26, UR13, UR4 ;  /* 0x0000000d1a0d72a4 */ /* 0x000fe4000f8e0204 */
[----:B------:R-:W-:Y:S02]  /*af10*/  ULDC.64 UR10, c[0x0][0x1b8] ;  /* 0x00006e00000a7ab9 */ /* 0x000fe40000000a00 */
[----:B------:R-:W-:-:S02]  /*af20*/  UIMAD UR4, UR27, UR8, URZ ;  /* 0x000000081b0472a4 */ /* 0x000fc4000f8e023f */
[----:B--2---:R-:W-:Y:S02]  /*af30*/  UIMAD UR5, UR27, UR10, URZ ;  /* 0x0000000a1b0572a4 */ /* 0x004fe4000f8e023f */
        /* <DEDUP_REMOVED lines=18> */
.L_x_8169:
        /* <DEDUP_REMOVED lines=74> */
.L_x_8168:
[----:B------:R-:W-:Y:S05]  /*b500*/  EXIT ;  /* 0x000000000000794d */ /* 0x000fea0003800000 */
.L_x_8170:
        /* <DEDUP_REMOVED lines=15> */
.L_x_14692:


//--------------------- .text._Z25selective_scan_bwd_kernelI32Selective_Scan_bwd_kernel_traitsILi32ELi16ELb0ELb0ELb0ELb1ELb0EfN3c107complexIfEEEEv12SSMParamsBwd --------------------------
	.section	.text._Z25selective_scan_bwd_kernelI32Selective_Scan_bwd_kernel_traitsILi32ELi16ELb0ELb0ELb0ELb1ELb0EfN3c107complexIfEEEEv12SSMParamsBwd,"ax",@progbits
	.sectioninfo	@"SHI_REGISTERS=243"
	.align	128
        .global         _Z25selective_scan_bwd_kernelI32Selective_Scan_bwd_kernel_traitsILi32ELi16ELb0ELb0ELb0ELb1ELb0EfN3c107complexIfEEEEv12SSMParamsBwd
        .type           _Z25selective_scan_bwd_kernelI32Selective_Scan_bwd_kernel_traitsILi32ELi16ELb0ELb0ELb0ELb1ELb0EfN3c107complexIfEEEEv12SSMParamsBwd,@function
        .size           _Z25selective_scan_bwd_kernelI32Selective_Scan_bwd_kernel_traitsILi32ELi16ELb0ELb0ELb0ELb1ELb0EfN3c107complexIfEEEEv12SSMParamsBwd,(.L_x_14693 - _Z25selective_scan_bwd_kernelI32Selective_Scan_bwd_kernel_traitsILi32ELi16ELb0ELb0ELb0ELb1ELb0EfN3c107complexIfEEEEv12SSMParamsBwd)
        .other          _Z25selective_scan_bwd_kernelI32Selective_Scan_bwd_kernel_traitsILi32ELi16ELb0ELb0ELb0ELb1ELb0EfN3c107complexIfEEEEv12SSMParamsBwd,@"STO_CUDA_ENTRY STV_DEFAULT"
_Z25selective_scan_bwd_kernelI32Selective_Scan_bwd_kernel_traitsILi32ELi16ELb0ELb0ELb0ELb1ELb0EfN3c107complexIfEEEEv12SSMParamsBwd:
.text._Z25selective_scan_bwd_kernelI32Selective_Scan_bwd_kernel_traitsILi32ELi16ELb0ELb0ELb0ELb1ELb0EfN3c107complexIfEEEEv12SSMParamsBwd:
        /* <DEDUP_REMOVED lines=13> */
[----:B------:R1:W3:Y:S04]  /*00d0*/  @P1 LDG.E R0, [R4.64] ;  /* 0x0000001204001981 */ /* 0x0002e8000c1e1900 */
[----:B------:R-:W4:Y:S01]  /*00e0*/  S2R R39, SR_CTAID.X ;  /* 0x0000000000277919 */ /* 0x000f220000002500 */
[----:B------:R-:W-:Y:S01]  /*00f0*/  MOV R16, c[0x0][0x174] ;  /* 0x00005d0000107a02 */ /* 0x000fe20000000f00 */
[----:B------:R-:W-:-:S03]  /*0100*/  IMAD R11, R37, c[0x0][0x1d8], RZ ;  /* 0x00007600250b7a24 */ /* 0x000fc600078e02ff */
[----:B------:R-:W-:Y:S02]  /*0110*/  SHF.L.U32 R40, R16, 0x9, RZ ;  /* 0x0000000910287819 */ /* 0x000fe400000006ff */
[----:B----4-:R-:W-:Y:S01]  /*0120*/  SHF.R.S32.HI R38, RZ, 0x1f, R39 ;  /* 0x0000001fff267819 */ /* 0x010fe20000011427 */
[----:B------:R-:W-:-:S04]  /*0130*/  IMAD.WIDE.U32 R2, R39, c[0x0][0x1d0], RZ ;  /* 0x0000740027027a25 */ /* 0x000fc800078e00ff */
[----:B------:R-:W-:-:S04]  /*0140*/  IMAD R10, R38, c[0x0][0x1d0], RZ ;  /* 0x00007400260a7a24 */ /* 0x000fc800078e02ff */
[----:B------:R-:W-:Y:S02]  /*0150*/  IMAD R9, R39, c[0x0][0x1d4], R10 ;  /* 0x0000750027097a24 */ /* 0x000fe400078e020a */
[----:B------:R-:W-:-:S03]  /*0160*/  IMAD R10, R38, c[0x0][0x1e0], RZ ;  /* 0x00007800260a7a24 */ /* 0x000fc600078e02ff */
[----:B------:R-:W-:Y:S01]  /*0170*/  IADD3 R3, R3, R9, RZ ;  /* 0x0000000903037210 */ /* 0x000fe20007ffe0ff */
[----:B------:R-:W-:Y:S01]  /*0180*/  IMAD R12, R38, c[0x0][0x278], RZ ;  /* 0x00009e00260c7a24 */ /* 0x000fe200078e02ff */
[----:B------:R-:W-:Y:S01]  /*0190*/  IADD3 R9, R40, -0x200, RZ ;  /* 0xfffffe0028097810 */ /* 0x000fe20007ffe0ff */
[----:B-1----:R-:W-:-:S04]  /*01a0*/  IMAD.WIDE.U32 R4, R39, c[0x0][0x1e0], RZ ;  /* 0x0000780027047a25 */ /* 0x002fc800078e00ff */
[----:B------:R-:W-:Y:S02]  /*01b0*/  IMAD R15, R39, c[0x0][0x1e4], R10 ;  /* 0x00007900270f7a24 */ /* 0x000fe400078e020a */
[----:B------:R-:W-:-:S04]  /*01c0*/  IMAD.WIDE.U32 R2, R36, c[0x0][0x1d8], R2 ;  /* 0x0000760024027a25 */ /* 0x000fc800078e0002 */
[----:B0-----:R-:W-:-:S04]  /*01d0*/  IMAD.WIDE.U32 R6, R39, c[0x0][0x278], RZ ;  /* 0x00009e0027067a25 */ /* 0x001fc800078e00ff */
[----:B------:R-:W-:Y:S01]  /*01e0*/  IMAD R17, R39, c[0x0][0x27c], R12 ;  /* 0x00009f0027117a24 */ /* 0x000fe200078e020c */
[----:B------:R-:W-:Y:S01]  /*01f0*/  IADD3 R5, R5, R15, RZ ;  /* 0x0000000f05057210 */ /* 0x000fe20007ffe0ff */
[C---:B------:R-:W-:Y:S01]  /*0200*/  IMAD R13, R36.reuse, c[0x0][0x1dc], R11 ;  /* 0x00007700240d7a24 */ /* 0x040fe200078e020b */
[----:B------:R-:W-:Y:S02]  /*0210*/  SHF.R.S32.HI R11, RZ, 0x1f, R9 ;  /* 0x0000001fff0b7819 */ /* 0x000fe40000011409 */
[----:B------:R-:W-:Y:S02]  /*0220*/  IADD3 R14, P0, R9, R2, RZ ;  /* 0x00000002090e7210 */ /* 0x000fe40007f1e0ff */
[----:B------:R-:W-:Y:S02]  /*0230*/  IADD3 R7, R7, R17, RZ ;  /* 0x0000001107077210 */ /* 0x000fe40007ffe0ff */
[----:B------:R-:W-:Y:S01]  /*0240*/  IADD3.X R13, R11, R3, R13, P0, !PT ;  /* 0x000000030b0d7210 */ /* 0x000fe200007fe40d */
[----:B------:R-:W-:Y:S01]  /*0250*/  IMAD.WIDE.U32 R2, R36, c[0x0][0x1e8], R4 ;  /* 0x00007a0024027a25 */ /* 0x000fe200078e0004 */
[----:B------:R-:W-:-:S03]  /*0260*/  ISETP.NE.U32.AND P0, PT, RZ, c[0x0][0x260], PT ;  /* 0x00009800ff007a0c */ /* 0x000fc60003f05070 */
[----:B------:R-:W-:Y:S02]  /*0270*/  IMAD R17, R37, c[0x0][0x280], RZ ;  /* 0x0000a00025117a24 */ /* 0x000fe400078e02ff */
[----:B------:R-:W-:Y:S01]  /*0280*/  IMAD.WIDE.U32 R4, R36, c[0x0][0x280], R6 ;  /* 0x0000a00024047a25 */ /* 0x000fe200078e0006 */
[----:B------:R-:W-:Y:S02]  /*0290*/  LEA R7, P4, R14, c[0x0][0x240], 0x2 ;  /* 0x000090000e077a11 */ /* 0x000fe400078810ff */
[C---:B------:R-:W-:Y:S01]  /*02a0*/  IADD3 R6, P6, R9.reuse, R2, RZ ;  /* 0x0000000209067210 */ /* 0x040fe20007fde0ff */
[----:B------:R-:W-:Y:S01]  /*02b0*/  IMAD R17, R36, c[0x0][0x284], R17 ;  /* 0x0000a10024117a24 */ /* 0x000fe200078e0211 */
[----:B------:R-:W-:Y:S02]  /*02c0*/  IADD3 R9, P3, R9, R4, RZ ;  /* 0x0000000409097210 */ /* 0x000fe40007f7e0ff */
[----:B------:R-:W-:Y:S02]  /*02d0*/  ISETP.NE.AND.EX P0, PT, RZ, c[0x0][0x264], PT, P0 ;  /* 0x00009900ff007a0c */ /* 0x000fe40003f05300 */
[----:B------:R-:W-:-:S02]  /*02e0*/  LEA.HI.X R14, R14, c[0x0][0x244], R13, 0x2, P4 ;  /* 0x000091000e0e7a11 */ /* 0x000fc400020f140d */
[----:B------:R-:W-:Y:S02]  /*02f0*/  ISETP.NE.U32.AND P4, PT, RZ, c[0x0][0x348], PT ;  /* 0x0000d200ff007a0c */ /* 0x000fe40003f85070 */
[----:B------:R-:W-:Y:S01]  /*0300*/  IADD3.X R4, R11, R5, R17, P3, !PT ;  /* 0x000000050b047210 */ /* 0x000fe20001ffe411 */
[----:B------:R-:W-:Y:S01]  /*0310*/  IMAD R15, R37, c[0x0][0x1e8], RZ ;  /* 0x00007a00250f7a24 */ /* 0x000fe200078e02ff */
[----:B------:R-:W-:Y:S02]  /*0320*/  ISETP.NE.U32.AND P3, PT, RZ, c[0x0][0x328], PT ;  /* 0x0000ca00ff007a0c */ /* 0x000fe40003f65070 */
[----:B------:R-:W-:Y:S01]  /*0330*/  ISETP.NE.AND.EX P4, PT, RZ, c[0x0][0x34c], PT, P4 ;  /* 0x0000d300ff007a0c */ /* 0x000fe20003f85340 */
[----:B------:R-:W-:Y:S01]  /*0340*/  UMOV UR5, URZ ;  /* 0x0000003f00057c82 */ /* 0x000fe20008000000 */
[----:B------:R-:W-:Y:S01]  /*0350*/  ISETP.NE.AND.EX P3, PT, RZ, c[0x0][0x32c], PT, P3 ;  /* 0x0000cb00ff007a0c */ /* 0x000fe20003f65330 */
[----:B------:R-:W-:Y:S01]  /*0360*/  IMAD R15, R36, c[0x0][0x1ec], R15 ;  /* 0x00007b00240f7a24 */ /* 0x000fe200078e020f */
[----:B------:R-:W-:Y:S01]  /*0370*/  ISETP.GE.AND P5, PT, R16, 0x1, PT ;  /* 0x000000011000780c */ /* 0x000fe20003fa6270 */
[----:B------:R-:W-:Y:S01]  /*0380*/  @P0 IMAD R2, R39, c[0x0][0x164], R36 ;  /* 0x0000590027020a24 */ /* 0x000fe200078e0224 */
[----:B------:R-:W-:-:S02]  /*0390*/  UMOV UR4, URZ ;  /* 0x0000003f00047c82 */ /* 0x000fc40008000000 */
[----:B------:R-:W-:Y:S01]  /*03a0*/  IADD3.X R3, R11, R3, R15, P6, !PT ;  /* 0x000000030b037210 */ /* 0x000fe200037fe40f */
[----:B------:R-:W-:Y:S01]  /*03b0*/  @P0 IMAD R2, R2, c[0x0][0x174], RZ ;  /* 0x00005d0002020a24 */ /* 0x000fe200078e02ff */
[----:B------:R-:W-:Y:S01]  /*03c0*/  LEA R5, P6, R6, c[0x0][0x248], 0x2 ;  /* 0x0000920006057a11 */ /* 0x000fe200078c10ff */
[----:B------:R-:W-:Y:S01]  /*03d0*/  CS2R R10, SRZ ;  /* 0x00000000000a7805 */ /* 0x000fe2000001ff00 */
[----:B------:R-:W-:Y:S01]  /*03e0*/  @P0 MOV R13, 0x10 ;  /* 0x00000010000d0802 */ /* 0x000fe20000000f00 */
[----:B------:R-:W-:Y:S01]  /*03f0*/  @P0 IMAD R2, R2, c[0x0][0x16c], RZ ;  /* 0x00005b0002020a24 */ /* 0x000fe200078e02ff */
[----:B------:R-:W-:Y:S02]  /*0400*/  LEA.HI.X R6, R6, c[0x0][0x24c], R3, 0x2, P6 ;  /* 0x0000930006067a11 */ /* 0x000fe400030f1403 */
[----:B------:R-:W-:Y:S02]  /*0410*/  MOV R15, RZ ;  /* 0x000000ff000f7202 */ /* 0x000fe40000000f00 */
[----:B------:R-:W-:Y:S01]  /*0420*/  LEA R3, P6, R9, c[0x0][0x308], 0x2 ;  /* 0x0000c20009037a11 */ /* 0x000fe200078c10ff */
[----:B------:R-:W-:Y:S01]  /*0430*/  HFMA2.MMA R41, -RZ, RZ, 0, 0 ;  /* 0x00000000ff297435 */ /* 0x000fe200000001ff */
[----:B------:R-:W-:Y:S01]  /*0440*/  @P0 IMAD.WIDE R12, R2, R13, c[0x0][0x260] ;  /* 0x00009800020c0625 */ /* 0x000fe200078e020d */
[----:B------:R-:W-:Y:S01]  /*0450*/  MOV R42, RZ ;  /* 0x000000ff002a7202 */ /* 0x000fe20000000f00 */
[----:B------:R-:W-:Y:S01]  /*0460*/  @!P0 CS2R R12, SRZ ;  /* 0x00000000000c8805 */ /* 0x000fe2000001ff00 */
[----:B--2---:R0:W1:Y:S02]  /*0470*/  @P2 R2UR UR5, R8 ;  /* 0x00000000080523c2 */ /* 0x00406400000e0000 */
[----:B0-----:R-:W-:-:S06]  /*0480*/  HFMA2.MMA R8, -RZ, RZ, 0, 0 ;  /* 0x00000000ff087435 */ /* 0x001fcc00000001ff */
[----:B---3--:R0:W2:Y:S01]  /*0490*/  @P1 R2UR UR4, R0 ;  /* 0x00000000000413c2 */ /* 0x0080a200000e0000 */
[C---:B------:R-:W-:Y:S02]  /*04a0*/  @P3 LEA R10, P1, R36.reuse, c[0x0][0x328], 0x2 ;  /* 0x0000ca00240a3a11 */ /* 0x040fe400078210ff */
[----:B------:R-:W-:-:S04]  /*04b0*/  @P4 LEA R8, P2, R36, c[0x0][0x348], 0x2 ;  /* 0x0000d20024084a11 */ /* 0x000fc800078410ff */
[C-C-:B------:R-:W-:Y:S02]  /*04c0*/  @P4 LEA.HI.X R15, R36.reuse, c[0x0][0x34c], R37.reuse, 0x2, P2 ;  /* 0x0000d300240f4a11 */ /* 0x140fe400010f1425 */
[----:B0-----:R-:W-:Y:S02]  /*04d0*/  LEA.HI.X R0, R9, c[0x0][0x30c], R4, 0x2, P6 ;  /* 0x0000c30009007a11 */ /* 0x001fe400030f1404 */
[----:B------:R-:W-:Y:S02]  /*04e0*/  @P3 LEA.HI.X R11, R36, c[0x0][0x32c], R37, 0x2, P1 ;  /* 0x0000cb00240b3a11 */ /* 0x000fe400008f1425 */
[----:B------:R-:W-:Y:S01]  /*04f0*/  MOV R9, R15 ;  /* 0x0000000f00097202 */ /* 0x000fe20000000f00 */
[----:B------:R-:W-:Y:S05]  /*0500*/  @!P5 BRA `(.L_x_8171) ;  /* 0x0000ae600000d947 */ /* 0x000fea0003800000 */
[----:B-1----:R-:W0:Y:S01]  /*0510*/  S2R R43, SR_TID.X ;  /* 0x00000000002b7919 */ /* 0x002e220000002100 */
[----:B------:R1:W3:Y:S01]  /*0520*/  R2UR UR26, R7 ;  /* 0x00000000071a73c2 */ /* 0x0002e200000e0000 */
[----:B------:R-:W-:Y:S02]  /*0530*/  MOV R42, RZ ;  /* 0x000000ff002a7202 */ /* 0x000fe40000000f00 */
[----:B------:R-:W4:Y:S01]  /*0540*/  S2R R44, SR_LANEID ;  /* 0x00000000002c7919 */ /* 0x000f220000000000 */
[----:B------:R-:W-:-:S02]  /*0550*/  MOV R45, RZ ;  /* 0x000000ff002d7202 */ /* 0x000fc40000000f00 */
[----:B------:R-:W-:Y:S02]  /*0560*/  MOV R41, RZ ;  /* 0x000000ff00297202 */ /* 0x000fe40000000f00 */
[----:B------:R1:W2:Y:S08]  /*0570*/  R2UR UR27, R14 ;  /* 0x000000000e1b73c2 */ /* 0x0002b000000e0000 */
[----:B------:R1:W1:Y:S01]  /*0580*/  R2UR UR24, R5 ;  /* 0x00000000051873c2 */ /* 0x00026200000e0000 */
[----:B0-----:R-:W-:-:S07]  /*0590*/  SHF.L.U32 R46, R43, 0x4, RZ ;  /* 0x000000042b2e7819 */ /* 0x001fce00000006ff */
[----:B------:R0:W0:Y:S01]  /*05a0*/  R2UR UR25, R6 ;  /* 0x00000000061973c2 */ /* 0x00002200000e0000 */
[----:B------:R-:W-:-:S07]  /*05b0*/  LOP3.LUT R46, R46, 0xfffffe00, RZ, 0xc0, !PT ;  /* 0xfffffe002e2e7812 */ /* 0x000fce00078ec0ff */
[----:B------:R0:W0:Y:S08]  /*05c0*/  R2UR UR22, R3 ;  /* 0x00000000031673c2 */ /* 0x00003000000e0000 */
[----:B-1234-:R0:W0:Y:S02]  /*05d0*/  R2UR UR23, R0 ;  /* 0x00000000001773c2 */ /* 0x01e02400000e0000 */
.L_x_8224:
[----:B------:R-:W-:Y:S01]  /*05e0*/  IADD3 R48, -R45, c[0x0][0x174], RZ ;  /* 0x00005d002d307a10 */ /* 0x000fe20007ffe1ff */
[----:B------:R-:W-:Y:S01]  /*05f0*/  BAR.SYNC.DEFER_BLOCKING 0x0 ;  /* 0x0000000000007b1d */ /* 0x000fe20000010000 */
[----:B------:R-:W-:Y:S01]  /*0600*/  LOP3.LUT R47, R46, 0x1f, R43, 0xf8, !PT ;  /* 0x0000001f2e2f7812 */ /* 0x000fe200078ef82b */
[----:B0-----:R-:W-:Y:S01]  /*0610*/  HFMA2.MMA R0, -RZ, RZ, 0, 0 ;  /* 0x00000000ff007435 */ /* 0x001fe200000001ff */
[----:B------:R-:W-:Y:S01]  /*0620*/  LEA R50, R48, 0xfffffe00, 0x9 ;  /* 0xfffffe0030327811 */ /* 0x000fe200078e48ff */
[----:B------:R-:W-:Y:S01]  /*0630*/  HFMA2.MMA R15, -RZ, RZ, 0, 0 ;  /* 0x00000000ff0f7435 */ /* 0x000fe200000001ff */
[C---:B------:R-:W-:Y:S01]  /*0640*/  LOP3.LUT R4, R47.reuse, 0x20, RZ, 0xfc, !PT ;  /* 0x000000202f047812 */ /* 0x040fe200078efcff */
[----:B------:R-:W-:Y:S01]  /*0650*/  HFMA2.MMA R5, -RZ, RZ, 0, 0 ;  /* 0x00000000ff057435 */ /* 0x000fe200000001ff */
[----:B------:R-:W-:Y:S01]  /*0660*/  IADD3 R92, -R50, c[0x0][0x168], RZ ;  /* 0x00005a00325c7a10 */ /* 0x000fe20007ffe1ff */
[----:B------:R-:W-:Y:S01]  /*0670*/  HFMA2.MMA R19, -RZ, RZ, 0, 0 ;  /* 0x00000000ff137435 */ /* 0x000fe200000001ff */
[----:B------:R-:W-:Y:S01]  /*0680*/  MOV R2, UR26 ;  /* 0x0000001a00027c02 */ /* 0x000fe20008000f00 */
[----:B------:R-:W-:Y:S01]  /*0690*/  HFMA2.MMA R23, -RZ, RZ, 0, 0 ;  /* 0x00000000ff177435 */ /* 0x000fe200000001ff */
[-C--:B------:R-:W-:Y:S01]  /*06a0*/  ISETP.GE.AND P0, PT, R47, R92.reuse, PT ;  /* 0x0000005c2f00720c */ /* 0x080fe20003f06270 */
[----:B------:R-:W-:Y:S01]  /*06b0*/  HFMA2.MMA R27, -RZ, RZ, 0, 0 ;  /* 0x00000000ff1b7435 */ /* 0x000fe200000001ff */
[----:B------:R-:W-:-:S02]  /*06c0*/  ISETP.GE.AND P2, PT, R4, R92, PT ;  /* 0x0000005c0400720c */ /* 0x000fc40003f46270 */
[----:B------:R-:W-:Y:S02]  /*06d0*/  MOV R3, UR27 ;  /* 0x0000001b00037c02 */ /* 0x000fe40008000f00 */
[C---:B------:R-:W-:Y:S02]  /*06e0*/  LOP3.LUT R18, R47.reuse, 0xa0, RZ, 0xfc, !PT ;  /* 0x000000a02f127812 */ /* 0x040fe400078efcff */
[C---:B------:R-:W-:Y:S01]  /*06f0*/  LOP3.LUT R17, R47.reuse, 0x80, RZ, 0xfc, !PT ;  /* 0x000000802f117812 */ /* 0x040fe200078efcff */
[C---:B------:R-:W-:Y:S01]  /*0700*/  IMAD.WIDE R2, R47.reuse, 0x4, R2 ;  /* 0x000000042f027825 */ /* 0x040fe200078e0202 */
[C---:B------:R-:W-:Y:S02]  /*0710*/  LOP3.LUT R7, R47.reuse, 0x40, RZ, 0xfc, !PT ;  /* 0x000000402f077812 */ /* 0x040fe400078efcff */
[----:B------:R-:W-:Y:S02]  /*0720*/  MOV R6, RZ ;  /* 0x000000ff00067202 */ /* 0x000fe40000000f00 */
[----:B------:R-:W-:Y:S01]  /*0730*/  LOP3.LUT R14, R47, 0x60, RZ, 0xfc, !PT ;  /* 0x000000602f0e7812 */ /* 0x000fe200078efcff */
[----:B------:R0:W2:Y:S01]  /*0740*/  @!P0 LDG.E R0, [R2.64] ;  /* 0x0000001202008981 */ /* 0x0000a2000c1e1900 */
[----:B------:R-:W-:-:S02]  /*0750*/  ISETP.GE.AND P6, PT, R18, R92, PT ;  /* 0x0000005c1200720c */ /* 0x000fc40003fc6270 */
[----:B------:R-:W-:Y:S01]  /*0760*/  LOP3.LUT R21, R47, 0xc0, RZ, 0xfc, !PT ;  /* 0x000000c02f157812 */ /* 0x000fe200078efcff */
[----:B------:R0:W3:Y:S01]  /*0770*/  @!P2 LDG.E R6, [R2.64+0x80] ;  /* 0x000080120206a981 */ /* 0x0000e2000c1e1900 */
[-C--:B------:R-:W-:Y:S02]  /*0780*/  ISETP.GE.AND P5, PT, R17, R92.reuse, PT ;  /* 0x0000005c1100720c */ /* 0x080fe40003fa6270 */
[----:B------:R-:W-:Y:S02]  /*0790*/  LOP3.LUT R22, R47, 0xe0, RZ, 0xfc, !PT ;  /* 0x000000e02f167812 */ /* 0x000fe400078efcff */
[-C--:B------:R-:W-:Y:S02]  /*07a0*/  ISETP.GE.AND P3, PT, R7, R92.reuse, PT ;  /* 0x0000005c0700720c */ /* 0x080fe40003f66270 */
[----:B------:R-:W-:Y:S02]  /*07b0*/  LOP3.LUT R25, R47, 0x100, RZ, 0xfc, !PT ;  /* 0x000001002f197812 */ /* 0x000fe400078efcff */
[----:B------:R-:W-:-:S02]  /*07c0*/  ISETP.GE.AND P4, PT, R14, R92, PT ;  /* 0x0000005c0e00720c */ /* 0x000fc40003f86270 */
[-C--:B------:R-:W-:Y:S02]  /*07d0*/  ISETP.GE.AND P0, PT, R21, R92.reuse, PT ;  /* 0x0000005c1500720c */ /* 0x080fe40003f06270 */
[-C--:B------:R-:W-:Y:S01]  /*07e0*/  ISETP.GE.AND P1, PT, R22, R92.reuse, PT ;  /* 0x0000005c1600720c */ /* 0x080fe20003f26270 */
[----:B------:R0:W4:Y:S01]  /*07f0*/  @!P5 LDG.E R15, [R2.64+0x200] ;  /* 0x00020012020fd981 */ /* 0x000122000c1e1900 */
[----:B------:R-:W-:Y:S02]  /*0800*/  ISETP.GE.AND P2, PT, R25, R92, PT ;  /* 0x0000005c1900720c */ /* 0x000fe40003f46270 */
[----:B------:R-:W-:Y:S01]  /*0810*/  MOV R20, RZ ;  /* 0x000000ff00147202 */ /* 0x000fe20000000f00 */
[----:B------:R0:W5:Y:S01]  /*0820*/  @!P3 LDG.E R5, [R2.64+0x100] ;  /* 0x000100120205b981 */ /* 0x000162000c1e1900 */
[----:B------:R-:W-:Y:S02]  /*0830*/  MOV R16, RZ ;  /* 0x000000ff00107202 */ /* 0x000fe40000000f00 */
[----:B------:R-:W-:-:S02]  /*0840*/  LOP3.LUT R26, R47, 0x120, RZ, 0xfc, !PT ;  /* 0x000001202f1a7812 */ /* 0x000fc400078efcff */
[C---:B------:R-:W-:Y:S01]  /*0850*/  LOP3.LUT R29, R47.reuse, 0x140, RZ, 0xfc, !PT ;  /* 0x000001402f1d7812 */ /* 0x040fe200078efcff */
[----:B------:R0:W4:Y:S01]  /*0860*/  @!P6 LDG.E R20, [R2.64+0x280] ;  /* 0x000280120214e981 */ /* 0x000122000c1e1900 */
[----:B------:R-:W-:Y:S02]  /*0870*/  MOV R24, RZ ;  /* 0x000000ff00187202 */ /* 0x000fe40000000f00 */
[C---:B------:R-:W-:Y:S01]  /*0880*/  LOP3.LUT R30, R47.reuse, 0x160, RZ, 0xfc, !PT ;  /* 0x000001602f1e7812 */ /* 0x040fe200078efcff */
[----:B------:R0:W4:Y:S01]  /*0890*/  @!P4 LDG.E R16, [R2.64+0x180] ;  /* 0x000180120210c981 */ /* 0x000122000c1e1900 */
[C---:B------:R-:W-:Y:S02]  /*08a0*/  LOP3.LUT R33, R47.reuse, 0x180, RZ, 0xfc, !PT ;  /* 0x000001802f217812 */ /* 0x040fe400078efcff */
[----:B------:R-:W-:Y:S01]  /*08b0*/  ISETP.GE.AND P6, PT, R26, R92, PT ;  /* 0x0000005c1a00720c */ /* 0x000fe20003fc6270 */
[----:B------:R0:W4:Y:S01]  /*08c0*/  @!P0 LDG.E R19, [R2.64+0x300] ;  /* 0x0003001202138981 */ /* 0x000122000c1e1900 */
[----:B------:R-:W-:-:S02]  /*08d0*/  LOP3.LUT R34, R47, 0x1a0, RZ, 0xfc, !PT ;  /* 0x000001a02f227812 */ /* 0x000fc400078efcff */
[-C--:B------:R-:W-:Y:S01]  /*08e0*/  ISETP.GE.AND P5, PT, R29, R92.reuse, PT ;  /* 0x0000005c1d00720c */ /* 0x080fe20003fa6270 */
[----:B------:R0:W4:Y:S01]  /*08f0*/  @!P1 LDG.E R24, [R2.64+0x380] ;  /* 0x0003801202189981 */ /* 0x000122000c1e1900 */
[C---:B------:R-:W-:Y:S02]  /*0900*/  LOP3.LUT R83, R47.reuse, 0x1c0, RZ, 0xfc, !PT ;  /* 0x000001c02f537812 */ /* 0x040fe400078efcff */
[----:B------:R-:W-:Y:S01]  /*0910*/  LOP3.LUT R84, R47, 0x1e0, RZ, 0xfc, !PT ;  /* 0x000001e02f547812 */ /* 0x000fe200078efcff */
[----:B------:R0:W4:Y:S01]  /*0920*/  @!P2 LDG.E R23, [R2.64+0x400] ;  /* 0x000400120217a981 */ /* 0x000122000c1e1900 */
[-C--:B------:R-:W-:Y:S02]  /*0930*/  ISETP.GE.AND P3, PT, R30, R92.reuse, PT ;  /* 0x0000005c1e00720c */ /* 0x080fe40003f66270 */
[-C--:B------:R-:W-:Y:S02]  /*0940*/  ISETP.GE.AND P4, PT, R33, R92.reuse, PT ;  /* 0x0000005c2100720c */ /* 0x080fe40003f86270 */
[-C--:B------:R-:W-:Y:S01]  /*0950*/  ISETP.GE.AND P0, PT, R34, R92.reuse, PT ;  /* 0x0000005c2200720c */ /* 0x080fe20003f06270 */
[----:B------:R-:W-:Y:S01]  /*0960*/  HFMA2.MMA R31, -RZ, RZ, 0, 0 ;  /* 0x00000000ff1f7435 */ /* 0x000fe200000001ff */
[-C--:B------:R-:W-:Y:S01]  /*0970*/  ISETP.GE.AND P1, PT, R83, R92.reuse, PT ;  /* 0x0000005c5300720c */ /* 0x080fe20003f26270 */
[----:B------:R-:W-:Y:S01]  /*0980*/  HFMA2.MMA R35, -RZ, RZ, 0, 0 ;  /* 0x00000000ff237435 */ /* 0x000fe200000001ff */
[----:B------:R-:W-:Y:S01]  /*0990*/  ISETP.GE.AND P2, PT, R84, R92, PT ;  /* 0x0000005c5400720c */ /* 0x000fe20003f46270 */
[----:B------:R0:W4:Y:S01]  /*09a0*/  @!P5 LDG.E R27, [R2.64+0x500] ;  /* 0x00050012021bd981 */ /* 0x000122000c1e1900 */
[----:B------:R-:W-:-:S02]  /*09b0*/  MOV R28, RZ ;  /* 0x000000ff001c7202 */ /* 0x000fc40000000f00 */
[----:B------:R-:W-:Y:S02]  /*09c0*/  MOV R32, RZ ;  /* 0x000000ff00207202 */ /* 0x000fe40000000f00 */
[----:B------:R-:W-:Y:S01]  /*09d0*/  MOV R66, RZ ;  /* 0x000000ff00427202 */ /* 0x000fe20000000f00 */
[----:B------:R0:W4:Y:S01]  /*09e0*/  @!P4 LDG.E R31, [R2.64+0x600] ;  /* 0x00060012021fc981 */ /* 0x000122000c1e1900 */
[----:B------:R-:W-:-:S03]  /*09f0*/  MOV R68, RZ ;  /* 0x000000ff00447202 */ /* 0x000fc60000000f00 */
[----:B------:R0:W4:Y:S04]  /*0a00*/  @!P6 LDG.E R28, [R2.64+0x480] ;  /* 0x00048012021ce981 */ /* 0x000128000c1e1900 */
[----:B------:R0:W4:Y:S04]  /*0a10*/  @!P3 LDG.E R32, [R2.64+0x580] ;  /* 0x000580120220b981 */ /* 0x000128000c1e1900 */
[----:B------:R0:W4:Y:S04]  /*0a20*/  @!P0 LDG.E R66, [R2.64+0x680] ;  /* 0x0006801202428981 */ /* 0x000128000c1e1900 */
[----:B------:R0:W4:Y:S04]  /*0a30*/  @!P1 LDG.E R35, [R2.64+0x700] ;  /* 0x0007001202239981 */ /* 0x000128000c1e1900 */
[----:B------:R0:W4:Y:S01]  /*0a40*/  @!P2 LDG.E R68, [R2.64+0x780] ;  /* 0x000780120244a981 */ /* 0x000122000c1e1900 */
[----:B------:R-:W-:-:S02]  /*0a50*/  ISETP.GE.AND P0, PT, R7, R92, PT ;  /* 0x0000005c0700720c */ /* 0x000fc40003f06270 */
[C---:B------:R-:W-:Y:S02]  /*0a60*/  IADD3 R51, R44.reuse, 0x20, RZ ;  /* 0x000000202c337810 */ /* 0x040fe40007ffe0ff */
[C---:B------:R-:W-:Y:S02]  /*0a70*/  IADD3 R7, R44.reuse, 0x40, RZ ;  /* 0x000000402c077810 */ /* 0x040fe40007ffe0ff */
[C---:B------:R-:W-:Y:S02]  /*0a80*/  IADD3 R53, R44.reuse, 0x60, RZ ;  /* 0x000000602c357810 */ /* 0x040fe40007ffe0ff */
[C---:B0-----:R-:W-:Y:S02]  /*0a90*/  IADD3 R3, R44.reuse, 0x80, RZ ;  /* 0x000000802c037810 */ /* 0x041fe40007ffe0ff */
[C---:B------:R-:W-:Y:S02]  /*0aa0*/  LEA.HI.SX32 R49, R44.reuse, R44, 0x1b ;  /* 0x0000002c2c317211 */ /* 0x040fe400078fdaff */
[----:B------:R-:W-:-:S02]  /*0ab0*/  IADD3 R55, R44, 0xa0, RZ ;  /* 0x000000a02c377810 */ /* 0x000fc40007ffe0ff */
[-C--:B------:R-:W-:Y:S02]  /*0ac0*/  LEA.HI.SX32 R51, R51, R44.reuse, 0x1b ;  /* 0x0000002c33337211 */ /* 0x080fe400078fdaff */
[-C--:B------:R-:W-:Y:S02]  /*0ad0*/  LEA.HI.SX32 R54, R3, R44.reuse, 0x1b ;  /* 0x0000002c03367211 */ /* 0x080fe400078fdaff */
[-C--:B------:R-:W-:Y:S02]  /*0ae0*/  LEA.HI.SX32 R52, R7, R44.reuse, 0x1b ;  /* 0x0000002c07347211 */ /* 0x080fe400078fdaff */
[C---:B------:R-:W-:Y:S02]  /*0af0*/  IADD3 R3, R44.reuse, 0xc0, RZ ;  /* 0x000000c02c037810 */ /* 0x040fe40007ffe0ff */
[----:B------:R-:W-:Y:S02]  /*0b00*/  LEA.HI.SX32 R53, R53, R44, 0x1b ;  /* 0x0000002c35357211 */ /* 0x000fe400078fdaff */
[----:B------:R-:W-:-:S02]  /*0b10*/  IADD3 R57, R44, 0xe0, RZ ;  /* 0x000000e02c397810 */ /* 0x000fc40007ffe0ff */
[C---:B------:R-:W-:Y:S02]  /*0b20*/  IADD3 R7, R44.reuse, 0x100, RZ ;  /* 0x000001002c077810 */ /* 0x040fe40007ffe0ff */
[----:B------:R-:W-:Y:S02]  /*0b30*/  ISETP.GE.AND P3, PT, R17, R92, PT ;  /* 0x0000005c1100720c */ /* 0x000fe40003f66270 */
[-C--:B------:R-:W-:Y:S02]  /*0b40*/  LEA.HI.SX32 R55, R55, R44.reuse, 0x1b ;  /* 0x0000002c37377211 */ /* 0x080fe400078fdaff */
[C---:B------:R-:W-:Y:S02]  /*0b50*/  IADD3 R59, R44.reuse, 0x120, RZ ;  /* 0x000001202c3b7810 */ /* 0x040fe40007ffe0ff */
[----:B------:R-:W-:Y:S02]  /*0b60*/  IADD3 R17, R44, 0x140, RZ ;  /* 0x000001402c117810 */ /* 0x000fe40007ffe0ff */
[----:B------:R-:W-:-:S02]  /*0b70*/  LEA.HI.SX32 R56, R3, R44, 0x1b ;  /* 0x0000002c03387211 */ /* 0x000fc400078fdaff */
        /* <DEDUP_REMOVED lines=9> */
[-C--:B------:R-:W-:Y:S02]  /*0c10*/  LEA.HI.SX32 R62, R3, R44.reuse, 0x1b ;  /* 0x0000002c033e7211 */ /* 0x080fe400078fdaff */
[----:B------:R-:W-:Y:S02]  /*0c20*/  LEA.HI.SX32 R63, R63, R44, 0x1b ;  /* 0x0000002c3f3f7211 */ /* 0x000fe400078fdaff */
[----:B------:R-:W-:-:S02]  /*0c30*/  SHF.L.U32 R67, R44, 0x4, RZ ;  /* 0x000000042c437819 */ /* 0x000fc400000006ff */
[----:B------:R-:W-:Y:S02]  /*0c40*/  LEA.HI.SX32 R65, R65, R44, 0x1b ;  /* 0x0000002c41417211 */ /* 0x000fe400078fdaff */
[----:B------:R-:W-:Y:S01]  /*0c50*/  LEA.HI.SX32 R67, R67, R67, 0x1b ;  /* 0x0000004343437211 */ /* 0x000fe200078fdaff */
[----:B------:R-:W-:Y:S01]  /*0c60*/  HFMA2.MMA R7, -RZ, RZ, 0, 0 ;  /* 0x00000000ff077435 */ /* 0x000fe200000001ff */
[----:B------:R-:W-:Y:S02]  /*0c70*/  MOV R2, UR24 ;  /* 0x0000001800027c02 */ /* 0x000fe40008000f00 */
[----:B------:R-:W-:-:S05]  /*0c80*/  MOV R3, UR25 ;  /* 0x0000001900037c02 */ /* 0x000fca0008000f00 */
[C---:B------:R-:W-:Y:S01]  /*0c90*/  IMAD.WIDE R2, R47.reuse, 0x4, R2 ;  /* 0x000000042f027825 */ /* 0x040fe200078e0202 */
[----:B------:R-:W-:Y:S02]  /*0ca0*/  P2R R86, PR, RZ, 0x1 ;  /* 0x00000001ff567803 */ /* 0x000fe40000000000 */
[-C--:B------:R-:W-:Y:S02]  /*0cb0*/  ISETP.GE.AND P1, PT, R4, R92.reuse, PT ;  /* 0x0000005c0400720c */ /* 0x080fe40003f26270 */
[-C--:B------:R-:W-:Y:S02]  /*0cc0*/  ISETP.GE.AND P2, PT, R47, R92.reuse, PT ;  /* 0x0000005c2f00720c */ /* 0x080fe40003f46270 */
[-C--:B------:R-:W-:Y:S02]  /*0cd0*/  ISETP.GE.AND P4, PT, R14, R92.reuse, PT ;  /* 0x0000005c0e00720c */ /* 0x080fe40003f86270 */
[-C--:B------:R-:W-:Y:S02]  /*0ce0*/  ISETP.GE.AND P5, PT, R18, R92.reuse, PT ;  /* 0x0000005c1200720c */ /* 0x080fe40003fa6270 */
[----:B------:R-:W-:Y:S01]  /*0cf0*/  ISETP.GE.AND P6, PT, R21, R92, PT ;  /* 0x0000005c1500720c */ /* 0x000fe20003fc6270 */
[----:B------:R-:W-:Y:S01]  /*0d00*/  HFMA2.MMA R17, -RZ, RZ, 0, 0 ;  /* 0x00000000ff117435 */ /* 0x000fe200000001ff */
[----:B------:R-:W-:-:S02]  /*0d10*/  MOV R4, RZ ;  /* 0x000000ff00047202 */ /* 0x000fc40000000f00 */
[----:B------:R-:W-:Y:S02]  /*0d20*/  P2R R85, PR, RZ, 0x2 ;  /* 0x00000002ff557803 */ /* 0x000fe40000000000 */
[----:B------:R-:W-:Y:S01]  /*0d30*/  P2R R88, PR, RZ, 0x8 ;  /* 0x00000008ff587803 */ /* 0x000fe20000000000 */
[----:B------:R-:W-:Y:S01]  /*0d40*/  HFMA2.MMA R21, -RZ, RZ, 0, 0 ;  /* 0x00000000ff157435 */ /* 0x000fe200000001ff */
[----:B------:R-:W-:Y:S02]  /*0d50*/  P2R R87, PR, RZ, 0x10 ;  /* 0x00000010ff577803 */ /* 0x000fe40000000000 */
[----:B------:R-:W-:Y:S02]  /*0d60*/  P2R R89, PR, RZ, 0x20 ;  /* 0x00000020ff597803 */ /* 0x000fe40000000000 */
[----:B------:R-:W-:Y:S01]  /*0d70*/  P2R R90, PR, RZ, 0x40 ;  /* 0x00000040ff5a7803 */ /* 0x000fe20000000000 */
[----:B--2---:R-:W-:Y:S04]  /*0d80*/  STS [R49.X4], R0 ;  /* 0x0000000031007388 */ /* 0x004fe80000004800 */
[----:B---3--:R-:W-:Y:S04]  /*0d90*/  STS [R51.X4+0x80], R6 ;  /* 0x0000800633007388 */ /* 0x008fe80000004800 */
[----:B-----5:R0:W-:Y:S04]  /*0da0*/  STS [R52.X4+0x100], R5 ;  /* 0x0001000534007388 */ /* 0x0201e80000004800 */
[----:B----4-:R1:W-:Y:S01]  /*0db0*/  STS [R53.X4+0x180], R16 ;  /* 0x0001801035007388 */ /* 0x0103e20000004800 */
[----:B0-----:R-:W-:-:S03]  /*0dc0*/  IADD3 R5, R44, 0x1c0, RZ ;  /* 0x000001c02c057810 */ /* 0x001fc60007ffe0ff */
[----:B------:R-:W-:Y:S04]  /*0dd0*/  STS [R54.X4+0x200], R15 ;  /* 0x0002000f36007388 */ /* 0x000fe80000004800 */
[----:B------:R-:W-:Y:S01]  /*0de0*/  STS [R55.X4+0x280], R20 ;  /* 0x0002801437007388 */ /* 0x000fe20000004800 */
[----:B------:R-:W-:-:S03]  /*0df0*/  LEA.HI.SX32 R64, R5, R44, 0x1b ;  /* 0x0000002c05407211 */ /* 0x000fc600078fdaff */
        /* <DEDUP_REMOVED lines=29> */
[----:B------:R-:W-:-:S04]  /*0fd0*/  HFMA2.MMA R0, -RZ, RZ, 0, 0 ;  /* 0x00000000ff007435 */ /* 0x000fc800000001ff */
[----:B------:R-:W5:Y:S01]  /*0fe0*/  @!P0 LDG.E R7, [R2.64+0x100] ;  /* 0x0001001202078981 */ /* 0x000f62000c1e1900 */
[----:B------:R-:W-:Y:S01]  /*0ff0*/  ISETP.GE.AND P0, PT, R22, R92, PT ;  /* 0x0000005c1600720c */ /* 0x000fe20003f06270 */
[----:B0-----:R-:W-:Y:S01]  /*1000*/  CS2R R18, SRZ ;  /* 0x0000000000127805 */ /* 0x001fe2000001ff00 */
[----:B------:R-:W-:Y:S01]  /*1010*/  CS2R R14, SRZ ;  /* 0x00000000000e7805 */ /* 0x000fe2000001ff00 */
[----:B------:R-:W-:Y:S01]  /*1020*/  MOV R6, RZ ;  /* 0x000000ff00067202 */ /* 0x000fe20000000f00 */
[----:B------:R-:W5:Y:S01]  /*1030*/  @!P1 LDG.E R4, [R2.64+0x80] ;  /* 0x0000801202049981 */ /* 0x000f62000c1e1900 */
[----:B------:R-:W-:-:S03]  /*1040*/  P2R R5, PR, RZ, 0x1 ;  /* 0x00000001ff057803 */ /* 0x000fc60000000000 */
[----:B------:R-:W5:Y:S01]  /*1050*/  @!P2 LDG.E R0, [R2.64] ;  /* 0x000000120200a981 */ /* 0x000f62000c1e1900 */
[----:B--2---:R-:W-:-:S03]  /*1060*/  HFMA2.MMA R23, -RZ, RZ, 0, 0 ;  /* 0x00000000ff177435 */ /* 0x004fc600000001ff */
[----:B------:R-:W2:Y:S04]  /*1070*/  @!P6 LDG.E R17, [R2.64+0x300] ;  /* 0x000300120211e981 */ /* 0x000ea8000c1e1900 */
[----:B------:R-:W2:Y:S01]  /*1080*/  @!P0 LDG.E R16, [R2.64+0x380] ;  /* 0x0003801202108981 */ /* 0x000ea2000c1e1900 */
[-C--:B------:R-:W-:Y:S02]  /*1090*/  ISETP.GE.AND P0, PT, R25, R92.reuse, PT ;  /* 0x0000005c1900720c */ /* 0x080fe40003f06270 */
[-C--:B------:R-:W-:Y:S01]  /*10a0*/  ISETP.GE.AND P1, PT, R29, R92.reuse, PT ;  /* 0x0000005c1d00720c */ /* 0x080fe20003f26270 */
[----:B------:R-:W2:Y:S01]  /*10b0*/  @!P3 LDG.E R15, [R2.64+0x200] ;  /* 0x00020012020fb981 */ /* 0x000ea2000c1e1900 */
[----:B------:R-:W-:Y:S02]  /*10c0*/  P2R R22, PR, RZ, 0x1 ;  /* 0x00000001ff167803 */ /* 0x000fe40000000000 */
[-C--:B------:R-:W-:Y:S01]  /*10d0*/  ISETP.GE.AND P2, PT, R30, R92.reuse, PT ;  /* 0x0000005c1e00720c */ /* 0x080fe20003f46270 */
[----:B------:R-:W2:Y:S01]  /*10e0*/  @!P4 LDG.E R6, [R2.64+0x180] ;  /* 0x000180120206c981 */ /* 0x000ea2000c1e1900 */
[----:B------:R-:W-:-:S03]  /*10f0*/  ISETP.GE.AND P3, PT, R33, R92, PT ;  /* 0x0000005c2100720c */ /* 0x000fc60003f66270 */
[----:B------:R-:W2:Y:S04]  /*1100*/  @!P5 LDG.E R14, [R2.64+0x280] ;  /* 0x00028012020ed981 */ /* 0x000ea8000c1e1900 */
[----:B------:R-:W2:Y:S01]  /*1110*/  @!P0 LDG.E R19, [R2.64+0x400] ;  /* 0x0004001202138981 */ /* 0x000ea2000c1e1900 */
[-C--:B------:R-:W-:Y:S02]  /*1120*/  ISETP.GE.AND P0, PT, R26, R92.reuse, PT ;  /* 0x0000005c1a00720c */ /* 0x080fe40003f06270 */
[-C--:B------:R-:W-:Y:S01]  /*1130*/  ISETP.GE.AND P4, PT, R34, R92.reuse, PT ;  /* 0x0000005c2200720c */ /* 0x080fe20003f86270 */
[----:B---3--:R-:W-:Y:S01]  /*1140*/  HFMA2.MMA R27, -RZ, RZ, 0, 0 ;  /* 0x00000000ff1b7435 */ /* 0x008fe200000001ff */
[-C--:B------:R-:W-:Y:S01]  /*1150*/  ISETP.GE.AND P5, PT, R83, R92.reuse, PT ;  /* 0x0000005c5300720c */ /* 0x080fe20003fa6270 */
[----:B------:R-:W3:Y:S01]  /*1160*/  @!P1 LDG.E R21, [R2.64+0x500] ;  /* 0x0005001202159981 */ /* 0x000ee2000c1e1900 */
[----:B------:R-:W-:-:S02]  /*1170*/  ISETP.GE.AND P6, PT, R84, R92, PT ;  /* 0x0000005c5400720c */ /* 0x000fc40003fc6270 */
[----:B------:R-:W-:Y:S01]  /*1180*/  MOV R20, RZ ;  /* 0x000000ff00147202 */ /* 0x000fe20000000f00 */
[----:B------:R-:W3:Y:S01]  /*1190*/  @!P3 LDG.E R23, [R2.64+0x600] ;  /* 0x000600120217b981 */ /* 0x000ee2000c1e1900 */
[----:B------:R-:W-:Y:S02]  /*11a0*/  MOV R24, RZ ;  /* 0x000000ff00187202 */ /* 0x000fe40000000f00 */
[----:B------:R-:W-:Y:S01]  /*11b0*/  MOV R28, RZ ;  /* 0x000000ff001c7202 */ /* 0x000fe20000000f00 */
[----:B------:R-:W3:Y:S04]  /*11c0*/  @!P0 LDG.E R18, [R2.64+0x480] ;  /* 0x0004801202128981 */ /* 0x000ee8000c1e1900 */
[----:B------:R-:W3:Y:S04]  /*11d0*/  @!P2 LDG.E R20, [R2.64+0x580] ;  /* 0x000580120214a981 */ /* 0x000ee8000c1e1900 */
[----:B------:R-:W3:Y:S04]  /*11e0*/  @!P4 LDG.E R24, [R2.64+0x680] ;  /* 0x000680120218c981 */ /* 0x000ee8000c1e1900 */
        /* <DEDUP_REMOVED lines=8> */
[----:B----4-:R-:W-:Y:S02]  /*1270*/  P2R R35, PR, RZ, 0x1 ;  /* 0x00000001ff237803 */ /* 0x010fe40000000000 */
        /* <DEDUP_REMOVED lines=14> */
[----:B------:R1:W-:Y:S04]  /*1360*/  STS [R52.X4+0x100], R7 ;  /* 0x0001000734007388 */ /* 0x0003e80000004800 */
[----:B--2---:R2:W-:Y:S04]  /*1370*/  STS [R53.X4+0x180], R6 ;  /* 0x0001800635007388 */ /* 0x0045e80000004800 */
[----:B------:R-:W-:Y:S04]  /*1380*/  STS [R54.X4+0x200], R15 ;  /* 0x0002000f36007388 */ /* 0x000fe80000004800 */
[----:B------:R4:W-:Y:S04]  /*1390*/  STS [R55.X4+0x280], R14 ;  /* 0x0002800e37007388 */ /* 0x0009e80000004800 */
[----:B------:R5:W-:Y:S04]  /*13a0*/  STS [R56.X4+0x300], R17 ;  /* 0x0003001138007388 */ /* 0x000be80000004800 */
[----:B------:R0:W-:Y:S04]  /*13b0*/  STS [R57.X4+0x380], R16 ;  /* 0x0003801039007388 */ /* 0x0001e80000004800 */
[----:B------:R-:W-:Y:S04]  /*13c0*/  STS [R58.X4+0x400], R19 ;  /* 0x000400133a007388 */ /* 0x000fe80000004800 */
[----:B---3--:R3:W-:Y:S04]  /*13d0*/  STS [R59.X4+0x480], R18 ;  /* 0x000480123b007388 */ /* 0x0087e80000004800 */
[----:B------:R-:W-:Y:S04]  /*13e0*/  STS [R60.X4+0x500], R21 ;  /* 0x000500153c007388 */ /* 0x000fe80000004800 */
[----:B------:R0:W-:Y:S04]  /*13f0*/  STS [R61.X4+0x580], R20 ;  /* 0x000580143d007388 */ /* 0x0001e80000004800 */
[----:B------:R-:W-:Y:S04]  /*1400*/  STS [R62.X4+0x600], R23 ;  /* 0x000600173e007388 */ /* 0x000fe80000004800 */
[----:B------:R0:W-:Y:S04]  /*1410*/  STS [R63.X4+0x680], R24 ;  /* 0x000680183f007388 */ /* 0x0001e80000004800 */
        /* <DEDUP_REMOVED lines=23> */
[----:B-1----:R-:W-:Y:S01]  /*1590*/  MOV R7, RZ ;  /* 0x000000ff00077202 */ /* 0x002fe20000000f00 */
[----:B--2---:R-:W-:-:S04]  /*15a0*/  HFMA2.MMA R6, -RZ, RZ, 0, 0 ;  /* 0x00000000ff067435 */ /* 0x004fc800000001ff */
[----:B------:R-:W2:Y:S01]  /*15b0*/  @!P0 LDG.E R0, [R4.64] ;  /* 0x0000001204008981 */ /* 0x000ea2000c1e1900 */
[----:B------:R-:W-:-:S13]  /*15c0*/  ISETP.NE.AND P0, PT, R22, RZ, PT ;  /* 0x000000ff1600720c */ /* 0x000fda0003f05270 */
[----:B------:R-:W2:Y:S01]  /*15d0*/  @!P0 LDG.E R7, [R4.64+0x100] ;  /* 0x0001001204078981 */ /* 0x000ea2000c1e1900 */
[----:B------:R-:W-:Y:S01]  /*15e0*/  ISETP.NE.AND P0, PT, R25, RZ, PT ;  /* 0x000000ff1900720c */ /* 0x000fe20003f05270 */
[----:B----4-:R-:W-:-:S12]  /*15f0*/  CS2R R14, SRZ ;  /* 0x00000000000e7805 */ /* 0x010fd8000001ff00 */
[----:B------:R-:W4:Y:S01]  /*1600*/  @!P0 LDG.E R6, [R4.64+0x80] ;  /* 0x0000801204068981 */ /* 0x000f22000c1e1900 */
[----:B------:R-:W-:-:S13]  /*1610*/  ISETP.NE.AND P0, PT, R26, RZ, PT ;  /* 0x000000ff1a00720c */ /* 0x000fda0003f05270 */
[----:B------:R-:W4:Y:S01]  /*1620*/  @!P0 LDG.E R15, [R4.64+0x200] ;  /* 0x00020012040f8981 */ /* 0x000f22000c1e1900 */
[----:B------:R-:W-:Y:S02]  /*1630*/  ISETP.NE.AND P0, PT, R31, RZ, PT ;  /* 0x000000ff1f00720c */ /* 0x000fe40003f05270 */
[----:B-----5:R-:W-:-:S11]  /*1640*/  MOV R17, RZ ;  /* 0x000000ff00117202 */ /* 0x020fd60000000f00 */
[----:B------:R-:W5:Y:S01]  /*1650*/  @!P0 LDG.E R14, [R4.64+0x180] ;  /* 0x00018012040e8981 */ /* 0x000f62000c1e1900 */
[----:B------:R-:W-:Y:S01]  /*1660*/  ISETP.NE.AND P0, PT, R32, RZ, PT ;  /* 0x000000ff2000720c */ /* 0x000fe20003f05270 */
[----:B------:R-:W-:-:S12]  /*1670*/  HFMA2.MMA R16, -RZ, RZ, 0, 0 ;  /* 0x00000000ff107435 */ /* 0x000fd800000001ff */
[----:B------:R-:W5:Y:S01]  /*1680*/  @!P0 LDG.E R17, [R4.64+0x300] ;  /* 0x0003001204118981 */ /* 0x000f62000c1e1900 */
[----:B------:R-:W-:Y:S01]  /*1690*/  ISETP.NE.AND P0, PT, R35, RZ, PT ;  /* 0x000000ff2300720c */ /* 0x000fe20003f05270 */
[----:B---3--:R-:W-:-:S12]  /*16a0*/  CS2R R18, SRZ ;  /* 0x0000000000127805 */ /* 0x008fd8000001ff00 */
[----:B------:R-:W3:Y:S01]  /*16b0*/  @!P0 LDG.E R16, [R4.64+0x280] ;  /* 0x0002801204108981 */ /* 0x000ee2000c1e1900 */
[----:B------:R-:W-:-:S13]  /*16c0*/  ISETP.NE.AND P0, PT, R98, RZ, PT ;  /* 0x000000ff6200720c */ /* 0x000fda0003f05270 */
[----:B------:R-:W3:Y:S01]  /*16d0*/  @!P0 LDG.E R19, [R4.64+0x400] ;  /* 0x0004001204138981 */ /* 0x000ee2000c1e1900 */
[----:B------:R-:W-:Y:S01]  /*16e0*/  ISETP.NE.AND P0, PT, R99, RZ, PT ;  /* 0x000000ff6300720c */ /* 0x000fe20003f05270 */
[----:B------:R-:W-:Y:S01]  /*16f0*/  HFMA2.MMA R20, -RZ, RZ, 0, 0 ;  /* 0x00000000ff147435 */ /* 0x000fe200000001ff */
[----:B------:R-:W-:Y:S01]  /*1700*/  MOV R21, RZ ;  /* 0x000000ff00157202 */ /* 0x000fe20000000f00 */
[----:B------:R-:W-:Y:S01]  /*1710*/  HFMA2.MMA R24, -RZ, RZ, 0, 0 ;  /* 0x00000000ff187435 */ /* 0x000fe200000001ff */
[----:B------:R-:W-:Y:S01]  /*1720*/  CS2R R22, SRZ ;  /* 0x0000000000167805 */ /* 0x000fe2000001ff00 */
[----:B------:R-:W-:Y:S02]  /*1730*/  MOV R25, RZ ;  /* 0x000000ff00197202 */ /* 0x000fe40000000f00 */
[----:B------:R-:W-:Y:S01]  /*1740*/  MOV R26, RZ ;  /* 0x000000ff001a7202 */ /* 0x000fe20000000f00 */
[----:B------:R-:W3:Y:S04]  /*1750*/  @!P1 LDG.E R21, [R4.64+0x500] ;  /* 0x0005001204159981 */ /* 0x000ee8000c1e1900 */
        /* <DEDUP_REMOVED lines=22> */
[----:B--2---:R0:W-:Y:S04]  /*18c0*/  STS [R49.X4], R0 ;  /* 0x0000000031007388 */ /* 0x0041e80000004800 */
[----:B----4-:R1:W-:Y:S04]  /*18d0*/  STS [R51.X4+0x80], R6 ;  /* 0x0000800633007388 */ /* 0x0103e80000004800 */
[----:B------:R1:W-:Y:S04]  /*18e0*/  STS [R52.X4+0x100], R7 ;  /* 0x0001000734007388 */ /* 0x0003e80000004800 */
[----:B-----5:R1:W-:Y:S04]  /*18f0*/  STS [R53.X4+0x180], R14 ;  /* 0x0001800e35007388 */ /* 0x0203e80000004800 */
[----:B------:R1:W-:Y:S04]  /*1900*/  STS [R54.X4+0x200], R15 ;  /* 0x0002000f36007388 */ /* 0x0003e80000004800 */
[----:B---3--:R1:W-:Y:S04]  /*1910*/  STS [R55.X4+0x280], R16 ;  /* 0x0002801037007388 */ /* 0x0083e80000004800 */
        /* <DEDUP_REMOVED lines=61> */
.L_x_8173:
[----:B--234-:R-:W-:Y:S05]  /*1cf0*/  BSYNC B0 ;  /* 0x0000000000007941 */ /* 0x01cfea0003800000 */
.L_x_8172:
        /* <DEDUP_REMOVED lines=35> */
.L_x_8175:
[----:B------:R-:W-:Y:S05]  /*1f30*/  BSYNC B0 ;  /* 0x0000000000007941 */ /* 0x000fea0003800000 */
.L_x_8174:
        /* <DEDUP_REMOVED lines=35> */
.L_x_8177:
[----:B------:R-:W-:Y:S05]  /*2170*/  BSYNC B0 ;  /* 0x0000000000007941 */ /* 0x000fea0003800000 */
.L_x_8176:
        /* <DEDUP_REMOVED lines=35> */
.L_x_8179:
[----:B------:R-:W-:Y:S05]  /*23b0*/  BSYNC B0 ;  /* 0x0000000000007941 */ /* 0x000fea0003800000 */
.L_x_8178:
[----:B------:R-:W-:Y:S01]  /*23c0*/  BSSY B0, `(.L_x_8180) ;  /* 0x0000025000007945 */ /* 0x000fe20003800000 */
[----:B------:R-:W-:Y:S01]  /*23d0*/  HFMA2.MMA R92, -RZ, RZ, 0, 0 ;  /* 0x00000000ff5c7435 */ /* 0x000fe200000001ff */
[----:B------:R-:W-:Y:S01]  /*23e0*/  FSETP.GTU.FTZ.AND P1, PT, R93, 20, PT ;  /* 0x41a000005d00780b */ /* 0x000fe20003f3c000 */
[----:B------:R-:W-:Y:S01]  /*23f0*/  FADD.FTZ R94, R94, UR5 ;  /* 0x000000055e5e7e21 */ /* 0x000fe20008010000 */
[----:B------:R-:W-:Y:S01]  /*2400*/  LOP3.LUT R223, R43, 0x1f, RZ, 0xc0, !PT ;  /* 0x0000001f2bdf7812 */ /* 0x000fe200078ec0ff */
        /* <DEDUP_REMOVED lines=32> */
.L_x_8181:
[----:B------:R-:W-:Y:S05]  /*2610*/  BSYNC B0 ;  /* 0x0000000000007941 */ /* 0x000fea0003800000 */
.L_x_8180:
[----:B------:R-:W-:Y:S01]  /*2620*/  BSSY B0, `(.L_x_8182) ;  /* 0x0000028000007945 */ /* 0x000fe20003800000 */
[----:B------:R-:W-:Y:S01]  /*2630*/  HFMA2.MMA R138, -RZ, RZ, 0, 0 ;  /* 0x00000000ff8a7435 */ /* 0x000fe200000001ff */
[----:B------:R-:W-:Y:S01]  /*2640*/  FSETP.GTU.FTZ.AND P0, PT, R94, 20, PT ;  /* 0x41a000005e00780b */ /* 0x000fe20003f1c000 */
[----:B-1----:R-:W-:Y:S01]  /*2650*/  HFMA2.MMA R24, -RZ, RZ, 0, 0 ;  /* 0x00000000ff187435 */ /* 0x002fe200000001ff */
[----:B------:R-:W-:Y:S01]  /*2660*/  MOV R21, RZ ;  /* 0x000000ff00157202 */ /* 0x000fe20000000f00 */
[----:B------:R-:W-:Y:S01]  /*2670*/  FADD.FTZ R95, R95, UR5 ;  /* 0x000000055f5f7e21 */ /* 0x000fe20008010000 */
[----:B------:R-:W-:Y:S01]  /*2680*/  MOV R27, RZ ;  /* 0x000000ff001b7202 */ /* 0x000fe20000000f00 */
        /* <DEDUP_REMOVED lines=33> */
.L_x_8183:
[----:B------:R-:W-:Y:S05]  /*28a0*/  BSYNC B0 ;  /* 0x0000000000007941 */ /* 0x000fea0003800000 */
.L_x_8182:
        /* <DEDUP_REMOVED lines=40> */
.L_x_8185:
[----:B------:R-:W-:Y:S05]  /*2b30*/  BSYNC B0 ;  /* 0x0000000000007941 */ /* 0x000fea0003800000 */
.L_x_8184:
        /* <DEDUP_REMOVED lines=40> */
.L_x_8187:
[----:B------:R-:W-:Y:S05]  /*2dc0*/  BSYNC B0 ;  /* 0x0000000000007941 */ /* 0x000fea0003800000 */
.L_x_8186:
        /* <DEDUP_REMOVED lines=40> */
.L_x_8189:
[----:B------:R-:W-:Y:S05]  /*3050*/  BSYNC B0 ;  /* 0x0000000000007941 */ /* 0x000fea0003800000 */
.L_x_8188:
        /* <DEDUP_REMOVED lines=40> */
.L_x_8191:
[----:B------:R-:W-:Y:S05]  /*32e0*/  BSYNC B0 ;  /* 0x0000000000007941 */ /* 0x000fea0003800000 */
.L_x_8190:
        /* <DEDUP_REMOVED lines=40> */
.L_x_8193:
[----:B------:R-:W-:Y:S05]  /*3570*/  BSYNC B0 ;  /* 0x0000000000007941 */ /* 0x000fea0003800000 */
.L_x_8192:
        /* <DEDUP_REMOVED lines=33> */
.L_x_8195:
[----:B------:R-:W-:Y:S05]  /*3790*/  BSYNC B0 ;  /* 0x0000000000007941 */ /* 0x000fea0003800000 */
.L_x_8194:
        /* <DEDUP_REMOVED lines=33> */
.L_x_8197:
[----:B------:R-:W-:Y:S05]  /*39b0*/  BSYNC B0 ;  /* 0x0000000000007941 */ /* 0x000fea0003800000 */
.L_x_8196:
        /* <DEDUP_REMOVED lines=33> */
.L_x_8199:
[----:B------:R-:W-:Y:S05]  /*3bd0*/  BSYNC B0 ;  /* 0x0000000000007941 */ /* 0x000fea0003800000 */
.L_x_8198:
        /* <DEDUP_REMOVED lines=33> */
.L_x_8201:
[----:B------:R-:W-:Y:S05]  /*3df0*/  BSYNC B0 ;  /* 0x0000000000007941 */ /* 0x000fea0003800000 */
.L_x_8200:
        /* <DEDUP_REMOVED lines=33> */
.L_x_8203:
[----:B------:R-:W-:Y:S05]  /*4010*/  BSYNC B0 ;  /* 0x0000000000007941 */ /* 0x000fea0003800000 */
.L_x_8202:
        /* <DEDUP_REMOVED lines=19> */
[C---:B------:R-:W-:Y:S01]  /*4150*/  IMAD R23, R37.reuse, c[0x0][0x180], RZ ;  /* 0x0000600025177a24 */ /* 0x040fe200078e02ff */
[----:B------:R-:W-:Y:S01]  /*4160*/  IADD3 R24, R48, -0x2, RZ ;  /* 0xfffffffe30187810 */ /* 0x000fe20007ffe0ff */
[C---:B------:R-:W-:Y:S01]  /*4170*/  IMAD.WIDE.U32 R20, R36.reuse, c[0x0][0x180], RZ ;  /* 0x0000600024147a25 */ /* 0x040fe200078e00ff */
[----:B------:R-:W-:Y:S01]  /*4180*/  HFMA2.MMA R138, -RZ, RZ, 0, 0 ;  /* 0x00000000ff8a7435 */ /* 0x000fe200000001ff */
[----:B------:R-:W-:Y:S01]  /*4190*/  MOV R123, RZ ;  /* 0x000000ff007b7202 */ /* 0x000fe20000000f00 */
[----:B------:R-:W-:Y:S01]  /*41a0*/  HFMA2.MMA R132, -RZ, RZ, 0, 0 ;  /* 0x00000000ff847435 */ /* 0x000fe200000001ff */
[----:B------:R-:W-:Y:S01]  /*41b0*/  IMAD R23, R36, c[0x0][0x184], R23 ;  /* 0x0000610024177a24 */ /* 0x000fe200078e0217 */
[----:B------:R-:W-:Y:S01]  /*41c0*/  LEA R108, P0, R20, c[0x0][0x220], 0x3 ;  /* 0x00008800146c7a11 */ /* 0x000fe200078018ff */
[----:B------:R-:W-:Y:S01]  /*41d0*/  IMAD.WIDE.U32 R26, R36, c[0x0][0x198], RZ ;  /* 0x00006600241a7a25 */ /* 0x000fe200078e00ff */
[----:B------:R-:W-:Y:S01]  /*41e0*/  HFMA2.MMA R126, -RZ, RZ, 0, 0 ;  /* 0x00000000ff7e7435 */ /* 0x000fe200000001ff */
[----:B------:R-:W-:Y:S01]  /*41f0*/  MOV R110, RZ ;  /* 0x000000ff006e7202 */ /* 0x000fe20000000f00 */
[----:B------:R0:W1:Y:S01]  /*4200*/  R2UR UR21, R108 ;  /* 0x000000006c1573c2 */ /* 0x00006200000e0000 */
[----:B------:R-:W-:Y:S01]  /*4210*/  IMAD R111, R37, c[0x0][0x198], RZ ;  /* 0x00006600256f7a24 */ /* 0x000fe200078e02ff */
[----:B------:R-:W-:Y:S01]  /*4220*/  IADD3 R21, R21, R23, RZ ;  /* 0x0000001715157210 */ /* 0x000fe20007ffe0ff */
[----:B------:R-:W-:Y:S01]  /*4230*/  IMAD R115, R37, c[0x0][0x1b8], RZ ;  /* 0x00006e0025737a24 */ /* 0x000fe200078e02ff */
[----:B------:R-:W-:Y:S01]  /*4240*/  IADD3 R23, R48, -0x1, RZ ;  /* 0xffffffff30177810 */ /* 0x000fe20007ffe0ff */
[----:B------:R-:W-:Y:S01]  /*4250*/  IMAD R111, R36, c[0x0][0x19c], R111 ;  /* 0x00006700246f7a24 */ /* 0x000fe200078e026f */
[----:B------:R-:W-:Y:S01]  /*4260*/  LEA R99, P1, R26, c[0x0][0x228], 0x3 ;  /* 0x00008a001a637a11 */ /* 0x000fe200078218ff */
[----:B------:R-:W-:Y:S01]  /*4270*/  IMAD.WIDE.U32 R106, R36, c[0x0][0x1b8], RZ ;  /* 0x00006e00246a7a25 */ /* 0x000fe200078e00ff */
[----:B0-----:R-:W-:Y:S01]  /*4280*/  LEA.HI.X R108, R20, c[0x0][0x224], R21, 0x3, P0 ;  /* 0x00008900146c7a11 */ /* 0x001fe200000f1c15 */
[----:B------:R-:W-:Y:S01]  /*4290*/  UMOV UR6, URZ ;  /* 0x0000003f00067c82 */ /* 0x000fe20008000000 */
[----:B------:R0:W2:Y:S01]  /*42a0*/  R2UR UR20, R99 ;  /* 0x00000000631473c2 */ /* 0x0000a200000e0000 */
[----:B------:R-:W-:Y:S01]  /*42b0*/  IMAD R115, R36, c[0x0][0x1bc], R115 ;  /* 0x00006f0024737a24 */ /* 0x000fe200078e0273 */
[----:B------:R-:W-:Y:S01]  /*42c0*/  LEA R32, P2, R106, c[0x0][0x230], 0x3 ;  /* 0x00008c006a207a11 */ /* 0x000fe200078418ff */
[----:B------:R-:W-:Y:S01]  /*42d0*/  IMAD R21, R24, c[0x0][0x16c], RZ ;  /* 0x00005b0018157a24 */ /* 0x000fe200078e02ff */
[----:B------:R-:W-:Y:S01]  /*42e0*/  LEA.HI R24, R23, R23, RZ, 0x1 ;  /* 0x0000001717187211 */ /* 0x000fe200078f08ff */
[----:B------:R-:W-:Y:S01]  /*42f0*/  FADD.FTZ R121, R4, R4 ;  /* 0x0000000404797221 */ /* 0x000fe20000010000 */
[----:B------:R-:W-:Y:S01]  /*4300*/  LEA.HI R4, R48, R48, RZ, 0x1 ;  /* 0x0000003030047211 */ /* 0x000fe200078f08ff */
[----:B------:R-:W-:Y:S01]  /*4310*/  FADD.FTZ R122, R5, R5 ;  /* 0x00000005057a7221 */ /* 0x000fe20000010000 */
[----:B0-----:R-:W-:Y:S01]  /*4320*/  IADD3 R99, R27, R111, RZ ;  /* 0x0000006f1b637210 */ /* 0x001fe20007ffe0ff */
[----:B------:R-:W-:Y:S01]  /*4330*/  IMAD.WIDE R20, R21, 0x10, R12 ;  /* 0x0000001015147825 */ /* 0x000fe200078e020c */
[----:B------:R-:W-:Y:S01]  /*4340*/  IADD3 R27, R107, R115, RZ ;  /* 0x000000736b1b7210 */ /* 0x000fe20007ffe0ff */
[----:B------:R0:W3:Y:S01]  /*4350*/  R2UR UR12, R108 ;  /* 0x000000006c0c73c2 */ /* 0x0000e200000e0000 */
[----:B------:R-:W-:Y:S01]  /*4360*/  LOP3.LUT R24, R24, 0xfffffe, RZ, 0xc0, !PT ;  /* 0x00fffffe18187812 */ /* 0x000fe200078ec0ff */
[----:B------:R-:W-:Y:S01]  /*4370*/  FADD.FTZ R111, R112, R112 ;  /* 0x00000070706f7221 */ /* 0x000fe20000010000 */
[----:B------:R-:W-:Y:S01]  /*4380*/  LOP3.LUT R5, R4, 0x1ffffe, RZ, 0xc0, !PT ;  /* 0x001ffffe04057812 */ /* 0x000fe200078ec0ff */
[----:B------:R-:W-:Y:S01]  /*4390*/  FADD.FTZ R107, R114, R114 ;  /* 0x00000072726b7221 */ /* 0x000fe20000010000 */
[----:B------:R-:W-:Y:S01]  /*43a0*/  LEA.HI.X R26, R26, c[0x0][0x22c], R99, 0x3, P1 ;  /* 0x00008b001a1a7a11 */ /* 0x000fe200008f1c63 */
[----:B------:R-:W-:Y:S01]  /*43b0*/  HFMA2.MMA R99, -RZ, RZ, 0, 0 ;  /* 0x00000000ff637435 */ /* 0x000fe200000001ff */
[----:B------:R-:W-:Y:S01]  /*43c0*/  LEA.HI.X R106, R106, c[0x0][0x234], R27, 0x3, P2 ;  /* 0x00008d006a6a7a11 */ /* 0x000fe200010f1c1b */
[----:B0-----:R-:W-:Y:S01]  /*43d0*/  HFMA2.MMA R108, -RZ, RZ, 0, 0 ;  /* 0x00000000ff6c7435 */ /* 0x001fe200000001ff */
[----:B------:R-:W-:Y:S01]  /*43e0*/  IADD3 R125, R23, -R24, RZ ;  /* 0x80000018177d7210 */ /* 0x000fe20007ffe0ff */
[----:B------:R-:W-:Y:S01]  /*43f0*/  HFMA2.MMA R24, -RZ, RZ, 0, 0 ;  /* 0x00000000ff187435 */ /* 0x000fe200000001ff */
[----:B------:R-:W-:Y:S01]  /*4400*/  IADD3 R5, R48, -R5, RZ ;  /* 0x8000000530057210 */ /* 0x000fe20007ffe0ff */
[----:B------:R-:W-:Y:S01]  /*4410*/  HFMA2.MMA R23, -RZ, RZ, 0, 0 ;  /* 0x00000000ff177435 */ /* 0x000fe200000001ff */
[----:B------:R0:W4:Y:S01]  /*4420*/  R2UR UR13, R32 ;  /* 0x00000000200d73c2 */ /* 0x00012200000e0000 */
[----:B------:R-:W-:Y:S01]  /*4430*/  FADD.FTZ R112, R113, R113 ;  /* 0x0000007171707221 */ /* 0x000fe20000010000 */
[----:B------:R-:W-:Y:S01]  /*4440*/  MOV R136, RZ ;  /* 0x000000ff00887202 */ /* 0x000fe20000000f00 */
[----:B------:R-:W-:Y:S01]  /*4450*/  FADD.FTZ R103, R103, R103 ;  /* 0x0000006767677221 */ /* 0x000fe20000010000 */
[----:B------:R-:W-:Y:S01]  /*4460*/  MOV R128, RZ ;  /* 0x000000ff00807202 */ /* 0x000fe20000000f00 */
[----:B------:R-:W-:Y:S01]  /*4470*/  FADD.FTZ R105, R105, R105 ;  /* 0x0000006969697221 */ /* 0x000fe20000010000 */
[----:B------:R-:W-:Y:S01]  /*4480*/  LEA R124, R5, 0xca0, 0xb ;  /* 0x00000ca0057c7811 */ /* 0x000fe200078e58ff */
[----:B------:R-:W-:Y:S01]  /*4490*/  FADD.FTZ R109, R109, R109 ;  /* 0x0000006d6d6d7221 */ /* 0x000fe20000010000 */
[----:B------:R5:W1:Y:S01]  /*44a0*/  R2UR UR8, R20 ;  /* 0x00000000140873c2 */ /* 0x000a6200000e0000 */
[----:B------:R-:W-:Y:S01]  /*44b0*/  FADD.FTZ R113, R18, R18 ;  /* 0x0000001212717221 */ /* 0x000fe20000010000 */
[----:B0-----:R-:W-:Y:S01]  /*44c0*/  MOV R32, RZ ;  /* 0x000000ff00207202 */ /* 0x001fe20000000f00 */
[----:B------:R-:W-:Y:S01]  /*44d0*/  FADD.FTZ R114, R19, R19 ;  /* 0x0000001313727221 */ /* 0x000fe20000010000 */
[----:B------:R-:W-:Y:S01]  /*44e0*/  SHF.L.U32 R125, R125, 0x8, RZ ;  /* 0x000000087d7d7819 */ /* 0x000fe200000006ff */
[----:B------:R-:W-:Y:S01]  /*44f0*/  FADD.FTZ R115, R16, R16 ;  /* 0x0000001010737221 */ /* 0x000fe20000010000 */
[----:B------:R-:W-:Y:S01]  /*4500*/  UMOV UR7, URZ ;  /* 0x0000003f00077c82 */ /* 0x000fe20008000000 */
[----:B------:R-:W-:Y:S01]  /*4510*/  FADD.FTZ R116, R17, R17 ;  /* 0x0000001111747221 */ /* 0x000fe20000010000 */
[----:B------:R5:W0:Y:S01]  /*4520*/  R2UR UR9, R21 ;  /* 0x00000000150973c2 */ /* 0x000a2200000e0000 */
[----:B------:R-:W-:-:S02]  /*4530*/  FADD.FTZ R117, R14, R14 ;  /* 0x0000000e0e757221 */ /* 0x000fc40000010000 */
[----:B------:R-:W-:Y:S02]  /*4540*/  FADD.FTZ R118, R15, R15 ;  /* 0x0000000f0f767221 */ /* 0x000fe40000010000 */
[----:B------:R-:W-:Y:S02]  /*4550*/  FADD.FTZ R119, R6, R6 ;  /* 0x0000000606777221 */ /* 0x000fe40000010000 */
[----:B------:R-:W-:Y:S01]  /*4560*/  FADD.FTZ R120, R7, R7 ;  /* 0x0000000707787221 */ /* 0x000fe20000010000 */
[----:B------:R1:W0:Y:S01]  /*4570*/  R2UR UR11, R26 ;  /* 0x000000001a0b73c2 */ /* 0x00022200000e0000 */
[----:B-----5:R-:W-:-:S07]  /*4580*/  CS2R R20, SRZ ;  /* 0x0000000000147805 */ /* 0x020fce000001ff00 */
[----:B------:R5:W0:Y:S01]  /*4590*/  R2UR UR10, R106 ;  /* 0x000000006a0a73c2 */ /* 0x000a2200000e0000 */
[----:B-1----:R-:W-:Y:S01]  /*45a0*/  CS2R R26, SRZ ;  /* 0x00000000001a7805 */ /* 0x002fe2000001ff00 */
[----:B0-2345:R-:W-:-:S06]  /*45b0*/  MOV R106, RZ ;  /* 0x000000ff006a7202 */ /* 0x03dfcc0000000f00 */
.L_x_8219:
        /* <DEDUP_REMOVED lines=9> */
[----:B------:R-:W-:-:S02]  /*4650*/  ISETP.NE.AND P1, PT, R43, RZ, PT ;  /* 0x000000ff2b00720c */ /* 0x000fc40003f25270 */
[----:B------:R-:W-:Y:S02]  /*4660*/  IADD3 R142, R43, 0x200, RZ ;  /* 0x000002002b8e7810 */ /* 0x000fe40007ffe0ff */
[----:B------:R-:W-:Y:S02]  /*4670*/  ISETP.NE.AND P0, PT, R223, RZ, PT ;  /* 0x000000ffdf00720c */ /* 0x000fe40003f05270 */
[----:B------:R-:W-:Y:S02]  /*4680*/  SEL R142, R125, R142, !P1 ;  /* 0x0000008e7d8e7207 */ /* 0x000fe40004800000 */
[----:B------:R-:W-:Y:S01]  /*4690*/  ISETP.LT.OR P2, PT, R48, 0x2, P0 ;  /* 0x000000023000780c */ /* 0x000fe20000741670 */
[----:B------:R-:W-:Y:S02]  /*46a0*/  FMUL.FTZ R188, R73, R88 ;  /* 0x0000005849bc7220 */ /* 0x000fe40000410000 */
[----:B------:R-:W-:Y:S02]  /*46b0*/  FMUL.FTZ R210, R74, R91 ;  /* 0x0000005b4ad27220 */ /* 0x000fe40000410000 */
[----:B------:R-:W-:-:S02]  /*46c0*/  FMUL.FTZ R212, R75, R90 ;  /* 0x0000005a4bd47220 */ /* 0x000fc40000410000 */
[----:B------:R-:W-:Y:S02]  /*46d0*/  FMUL.FTZ R217, R76, R93 ;  /* 0x0000005d4cd97220 */ /* 0x000fe40000410000 */
[----:B------:R-:W-:Y:S02]  /*46e0*/  FMUL.FTZ R216, R77, R94 ;  /* 0x0000005e4dd87220 */ /* 0x000fe40000410000 */
        /* <DEDUP_REMOVED lines=14> */
[----:B------:R0:W-:Y:S01]  /*47d0*/  MUFU.COS R19, R18 ;  /* 0x0000001200137308 */ /* 0x0001e20000000000 */
[----:B------:R-:W-:Y:S02]  /*47e0*/  FMUL.RZ R16, R16, 0.15915493667125701904 ;  /* 0x3e22f98310107820 */ /* 0x000fe4000040c000 */
[----:B------:R-:W-:-:S05]  /*47f0*/  FMUL.FTZ R14, R97, UR15 ;  /* 0x0000000f610e7c20 */ /* 0x000fca0008410000 */
        /* <DEDUP_REMOVED lines=21> */
[----:B0-----:R-:W-:-:S07]  /*4950*/  FMUL.FTZ R16, R146, R83 ;  /* 0x0000005392107220 */ /* 0x001fce0000410000 */
[----:B------:R0:W-:Y:S08]  /*4960*/  MUFU.COS R168, R127 ;  /* 0x0000007f00a87308 */ /* 0x0001f00000000000 */
[----:B------:R-:W1:Y:S01]  /*4970*/  MUFU.EX2 R16, R16 ;  /* 0x0000001000107308 */ /* 0x000e620000000800 */
[----:B0-----:R-:W-:Y:S02]  /*4980*/  FMUL.RZ R127, R15, 0.15915493667125701904 ;  /* 0x3e22f9830f7f7820 */ /* 0x001fe4000040c000 */
[----:B------:R-:W-:-:S04]  /*4990*/  FMUL.FTZ R15, R94, UR15 ;  /* 0x0000000f5e0f7c20 */ /* 0x000fc80008410000 */
[----:B------:R-:W-:Y:S01]  /*49a0*/  FMUL.RZ R131, R15, 0.15915493667125701904 ;  /* 0x3e22f9830f837820 */ /* 0x000fe2000040c000 */
[----:B------:R-:W-:Y:S01]  /*49b0*/  MUFU.SIN R170, R129 ;  /* 0x0000008100aa7308 */ /* 0x000fe20000000400 */
[----:B------:R-:W-:-:S07]  /*49c0*/  FMUL.FTZ R15, R95, UR15 ;  /* 0x0000000f5f0f7c20 */ /* 0x000fce0008410000 */
        /* <DEDUP_REMOVED lines=8> */
[----:B-1----:R-:W-:Y:S01]  /*4a50*/  FMUL.FTZ R14, R16, R19 ;  /* 0x00000013100e7220 */ /* 0x002fe20000410000 */
[----:B------:R-:W-:-:S04]  /*4a60*/  MOV R19, UR9 ;  /* 0x0000000900137c02 */ /* 0x000fc80008000f00 */
[----:B------:R0:W-:Y:S01]  /*4a70*/  MUFU.COS R155, R15 ;  /* 0x0000000f009b7308 */ /* 0x0001e20000000000 */
[----:B------:R-:W-:-:S07]  /*4a80*/  FMUL.FTZ R133, R146, R86 ;  /* 0x0000005692857220 */ /* 0x000fce0000410000 */
[----:B------:R-:W-:Y:S01]  /*4a90*/  MUFU.SIN R178, R127 ;  /* 0x0000007f00b27308 */ /* 0x000fe20000000400 */
[----:B0-----:R-:W-:Y:S02]  /*4aa0*/  FMUL.FTZ R15, R16, R17 ;  /* 0x00000011100f7220 */ /* 0x001fe40000410000 */
[----:B------:R-:W-:-:S03]  /*4ab0*/  CS2R R16, SRZ ;  /* 0x0000000000107805 */ /* 0x000fc6000001ff00 */
[----:B------:R0:W-:Y:S02]  /*4ac0*/  STS.64 [R142.X8+0xca0], R14 ;  /* 0x000ca00e8e007388 */ /* 0x0001e40000008a00 */
[----:B------:R1:W-:Y:S01]  /*4ad0*/  MUFU.COS R180, R127 ;  /* 0x0000007f00b47308 */ /* 0x0003e20000000000 */
[C---:B------:R-:W-:Y:S02]  /*4ae0*/  FMUL.FTZ R135, R146.reuse, R89 ;  /* 0x0000005992877220 */ /* 0x040fe40000410000 */
[----:B------:R-:W-:-:S05]  /*4af0*/  FMUL.FTZ R137, R146, R88 ;  /* 0x0000005892897220 */ /* 0x000fca0000410000 */
[----:B------:R-:W-:Y:S01]  /*4b00*/  MUFU.SIN R174, R18 ;  /* 0x0000001200ae7308 */ /* 0x000fe20000000400 */
[----:B-1----:R-:W-:-:S04]  /*4b10*/  FMUL.FTZ R127, R102, UR15 ;  /* 0x0000000f667f7c20 */ /* 0x002fc80008410000 */
[----:B------:R-:W-:Y:S02]  /*4b20*/  FMUL.RZ R177, R127, 0.15915493667125701904 ;  /* 0x3e22f9837fb17820 */ /* 0x000fe4000040c000 */
[C---:B------:R-:W-:Y:S01]  /*4b30*/  FMUL.FTZ R127, R146.reuse, R85 ;  /* 0x00000055927f7220 */ /* 0x040fe20000410000 */
[----:B------:R1:W-:Y:S01]  /*4b40*/  MUFU.COS R176, R18 ;  /* 0x0000001200b07308 */ /* 0x0003e20000000000 */
[----:B------:R-:W-:-:S07]  /*4b50*/  FMUL.FTZ R141, R146, R90 ;  /* 0x0000005a928d7220 */ /* 0x000fce0000410000 */
[----:B------:R-:W-:Y:S01]  /*4b60*/  MUFU.SIN R184, R129 ;  /* 0x0000008100b87308 */ /* 0x000fe20000000400 */
[----:B-1----:R-:W-:Y:S01]  /*4b70*/  MOV R18, UR8 ;  /* 0x0000000800127c02 */ /* 0x002fe20008000f00 */
[----:B------:R-:W-:Y:S06]  /*4b80*/  BAR.SYNC.DEFER_BLOCKING 0x0 ;  /* 0x0000000000007b1d */ /* 0x000fec0000010000 */
[----:B------:R1:W-:Y:S01]  /*4b90*/  MUFU.COS R206, R129 ;  /* 0x0000008100ce7308 */ /* 0x0003e20000000000 */
[----:B---3--:R-:W-:-:S07]  /*4ba0*/  FMUL.FTZ R164, R5, R6 ;  /* 0x0000000605a47220 */ /* 0x008fce0000410000 */
[----:B------:R-:W2:Y:S01]  /*4bb0*/  MUFU.EX2 R127, R127 ;  /* 0x0000007f007f7308 */ /* 0x000ea20000000800 */
[----:B-1----:R-:W-:-:S07]  /*4bc0*/  FMUL.FTZ R129, R146, R84 ;  /* 0x0000005492817220 */ /* 0x002fce0000410000 */
[----:B------:R-:W1:Y:S01]  /*4bd0*/  MUFU.EX2 R133, R133 ;  /* 0x0000008500857308 */ /* 0x000e620000000800 */
[----:B------:R3:W5:Y:S07]  /*4be0*/  @!P2 LDG.E.64 R16, [R18.64+0x8] ;  /* 0x000008121210a981 */ /* 0x00076e000c1e1b00 */
[----:B------:R4:W-:Y:S01]  /*4bf0*/  MUFU.EX2 R147, R135 ;  /* 0x0000008700937308 */ /* 0x0009e20000000800 */
[----:B---3--:R-:W-:-:S07]  /*4c00*/  FMUL.FTZ R19, R5, R7 ;  /* 0x0000000705137220 */ /* 0x008fce0000410000 */
[----:B------:R-:W3:Y:S01]  /*4c10*/  MUFU.EX2 R129, R129 ;  /* 0x0000008100817308 */ /* 0x000ee20000000800 */
[C---:B------:R-:W-:Y:S02]  /*4c20*/  FFMA.FTZ R160, R4.reuse, R6, -R19 ;  /* 0x0000000604a07223 */ /* 0x040fe40000010813 */
[----:B------:R-:W-:Y:S02]  /*4c30*/  FFMA.FTZ R164, R4, R7, R164 ;  /* 0x0000000704a47223 */ /* 0x000fe400000100a4 */
[----:B------:R-:W-:-:S03]  /*4c40*/  FMUL.FTZ R5, R146, R97 ;  /* 0x0000006192057220 */ /* 0x000fc60000410000 */
[----:B------:R1:W1:Y:S01]  /*4c50*/  MUFU.EX2 R18, R137 ;  /* 0x0000008900127308 */ /* 0x0002620000000800 */
[C---:B------:R-:W-:Y:S02]  /*4c60*/  FMUL.FTZ R4, R146.reuse, R96 ;  /* 0x0000006092047220 */ /* 0x040fe40000410000 */
[----:B------:R-:W-:-:S05]  /*4c70*/  FMUL.FTZ R6, R146, R102 ;  /* 0x0000006692067220 */ /* 0x000fca0000410000 */
[----:B------:R-:W3:Y:S01]  /*4c80*/  MUFU.EX2 R167, R141 ;  /* 0x0000008d00a77308 */ /* 0x000ee20000000800 */
[C---:B----4-:R-:W-:Y:S02]  /*4c90*/  FMUL.FTZ R135, R146.reuse, R95 ;  /* 0x0000005f92877220 */ /* 0x050fe40000410000 */
[----:B0-----:R-:W-:Y:S02]  /*4ca0*/  FMUL.FTZ R142, R146, R93 ;  /* 0x0000005d928e7220 */ /* 0x001fe40000410000 */
[----:B--2---:R-:W-:-:S03]  /*4cb0*/  FMUL.FTZ R144, R127, R144 ;  /* 0x000000907f907220 */ /* 0x004fc60000410000 */
[----:B------:R-:W-:Y:S01]  /*4cc0*/  MUFU.SIN R186, R131 ;  /* 0x0000008300ba7308 */ /* 0x000fe20000000400 */
[----:B-1----:R-:W-:Y:S02]  /*4cd0*/  FMUL.FTZ R137, R133, R162 ;  /* 0x000000a285897220 */ /* 0x002fe40000410000 */
[----:B------:R-:W-:-:S05]  /*4ce0*/  FMUL.FTZ R145, R127, R148 ;  /* 0x000000947f917220 */ /* 0x000fca0000410000 */
[----:B------:R0:W-:Y:S01]  /*4cf0*/  MUFU.COS R194, R131 ;  /* 0x0000008300c27308 */ /* 0x0001e20000000000 */
[----:B------:R-:W-:-:S07]  /*4d00*/  FMUL.FTZ R7, RZ, R144 ;  /* 0x00000090ff077220 */ /* 0x000fce0000410000 */
[----:B------:R-:W1:Y:S01]  /*4d10*/  MUFU.EX2 R5, R5 ;  /* 0x0000000500057308 */ /* 0x000e620000000800 */
[----:B0-----:R-:W-:Y:S02]  /*4d20*/  FMUL.FTZ R131, R146, R87 ;  /* 0x0000005792837220 */ /* 0x001fe40000410000 */
[----:B---3--:R-:W-:-:S05]  /*4d30*/  FMUL.FTZ R143, R129, R152 ;  /* 0x00000098818f7220 */ /* 0x008fca0000410000 */
[----:B------:R-:W-:Y:S01]  /*4d40*/  MUFU.COS R179, R177 ;  /* 0x000000b100b37308 */ /* 0x000fe20000000000 */
[----:B------:R-:W-:-:S07]  /*4d50*/  FMUL.FTZ R127, R18, R149 ;  /* 0x00000095127f7220 */ /* 0x000fce0000410000 */
[----:B------:R0:W-:Y:S01]  /*4d60*/  MUFU.EX2 R205, R135 ;  /* 0x0000008700cd7308 */ /* 0x0001e20000000800 */
[----:B------:R-:W-:-:S07]  /*4d70*/  FMUL.FTZ R169, R167, R176 ;  /* 0x000000b0a7a97220 */ /* 0x000fce0000410000 */
[----:B------:R-:W2:Y:S01]  /*4d80*/  MUFU.EX2 R4, R4 ;  /* 0x0000000400047308 */ /* 0x000ea20000000800 */
[----:B0-----:R-:W-:Y:S02]  /*4d90*/  FMUL.FTZ R135, R133, R158 ;  /* 0x0000009e85877220 */ /* 0x001fe40000410000 */
[----:B------:R-:W-:Y:S02]  /*4da0*/  FMUL.FTZ R133, R147, R168 ;  /* 0x000000a893857220 */ /* 0x000fe40000410000 */
[----:B------:R-:W-:-:S03]  /*4db0*/  FMUL.FTZ R168, R66, R83 ;  /* 0x0000005342a87220 */ /* 0x000fc60000410000 */
[----:B------:R-:W0:Y:S01]  /*4dc0*/  MUFU.EX2 R6, R6 ;  /* 0x0000000600067308 */ /* 0x000e220000000800 */
[----:B------:R-:W-:-:S07]  /*4dd0*/  FMUL.FTZ R167, R167, R174 ;  /* 0x000000aea7a77220 */ /* 0x000fce0000410000 */
[----:B------:R-:W3:Y:S01]  /*4de0*/  MUFU.SIN R177, R177 ;  /* 0x000000b100b17308 */ /* 0x000ee20000000400 */
[----:B------:R-:W-:Y:S02]  /*4df0*/  FMUL.FTZ R174, R68, R85 ;  /* 0x0000005544ae7220 */ /* 0x000fe40000410000 */
[----:B------:R-:W-:-:S05]  /*4e00*/  FFMA.FTZ R7, R145, R168, -R7 ;  /* 0x000000a891077223 */ /* 0x000fca0000010807 */
[----:B------:R4:W-:Y:S01]  /*4e10*/  MUFU.EX2 R181, R142 ;  /* 0x0000008e00b57308 */ /* 0x0009e20000000800 */
[----:B------:R-:W-:Y:S02]  /*4e20*/  FADD.FTZ R7, R174, R7 ;  /* 0x00000007ae077221 */ /* 0x000fe40000010000 */
[----:B----4-:R-:W-:Y:S02]  /*4e30*/  FMUL.FTZ R142, R129, R150 ;  /* 0x00000096818e7220 */ /* 0x010fe40000410000 */
[----:B------:R-:W-:-:S03]  /*4e40*/  FMUL.FTZ R129, R18, R151 ;  /* 0x0000009712817220 */ /* 0x000fc60000410000 */
[----:B------:R-:W4:Y:S01]  /*4e50*/  MUFU.EX2 R131, R131 ;  /* 0x0000008300837308 */ /* 0x000f220000000800 */
[----:B------:R-:W-:-:S04]  /*4e60*/  FMUL.FTZ R18, R144, R168 ;  /* 0x000000a890127220 */ /* 0x000fc80000410000 */
[----:B------:R-:W-:Y:S02]  /*4e70*/  FFMA.FTZ R18, RZ, R145, R18 ;  /* 0x00000091ff127223 */ /* 0x000fe40000010012 */
[C---:B-1----:R-:W-:Y:S02]  /*4e80*/  FMUL.FTZ R194, R5.reuse, R194 ;  /* 0x000000c205c27220 */ /* 0x042fe40000410000 */
[----:B------:R-:W-:Y:S02]  /*4e90*/  FMUL.FTZ R193, R5, R186 ;  /* 0x000000ba05c17220 */ /* 0x000fe40000410000 */
[----:B------:R-:W-:Y:S02]  /*4ea0*/  FADD.FTZ R18, RZ, R18 ;  /* 0x00000012ff127221 */ /* 0x000fe40000010000 */
[C---:B--2---:R-:W-:Y:S02]  /*4eb0*/  FMUL.FTZ R204, R4.reuse, R155 ;  /* 0x0000009b04cc7220 */ /* 0x044fe40000410000 */
[----:B------:R-:W-:-:S02]  /*4ec0*/  FMUL.FTZ R203, R4, R203 ;  /* 0x000000cb04cb7220 */ /* 0x000fc40000410000 */
[----:B------:R-:W-:Y:S02]  /*4ed0*/  FMUL.FTZ R5, R142, R7 ;  /* 0x000000078e057220 */ /* 0x000fe40000410000 */
[----:B------:R-:W-:Y:S02]  /*4ee0*/  FMUL.FTZ R4, R101, UR15 ;  /* 0x0000000f65047c20 */ /* 0x000fe40008410000 */
[C---:B0-----:R-:W-:Y:S02]  /*4ef0*/  FMUL.FTZ R179, R6.reuse, R179 ;  /* 0x000000b306b37220 */ /* 0x041fe40000410000 */
[----:B---3--:R-:W-:Y:S02]  /*4f00*/  FMUL.FTZ R177, R6, R177 ;  /* 0x000000b106b17220 */ /* 0x008fe40000410000 */
[----:B------:R-:W-:Y:S02]  /*4f10*/  FMUL.FTZ R6, R14, R144 ;  /* 0x000000900e067220 */ /* 0x000fe40000410000 */
[----:B------:R-:W-:-:S02]  /*4f20*/  FMUL.FTZ R139, R146, R91 ;  /* 0x0000005b928b7220 */ /* 0x000fc40000410000 */
[-C--:B------:R-:W-:Y:S02]  /*4f30*/  FMUL.FTZ R148, R142, R18.reuse ;  /* 0x000000128e947220 */ /* 0x080fe40000410000 */
[----:B------:R-:W-:Y:S02]  /*4f40*/  FFMA.FTZ R18, R143, R18, R5 ;  /* 0x000000128f127223 */ /* 0x000fe40000010005 */
[----:B------:R-:W-:Y:S01]  /*4f50*/  FMUL.RZ R161, R4, 0.15915493667125701904 ;  /* 0x3e22f98304a17820 */ /* 0x000fe2000040c000 */
[----:B------:R4:W-:Y:S01]  /*4f60*/  MUFU.EX2 R163, R139 ;  /* 0x0000008b00a37308 */ /* 0x0009e20000000800 */
[C---:B------:R-:W-:Y:S02]  /*4f70*/  FMUL.FTZ R4, R15.reuse, R144 ;  /* 0x000000900f047220 */ /* 0x040fe40000410000 */
[----:B------:R-:W-:Y:S02]  /*4f80*/  FFMA.FTZ R6, R15, R145, R6 ;  /* 0x000000910f067223 */ /* 0x000fe40000010006 */
[----:B------:R-:W-:-:S02]  /*4f90*/  FFMA.FTZ R19, R143, R7, -R148 ;  /* 0x000000078f137223 */ /* 0x000fc40000010894 */
[----:B------:R-:W-:Y:S02]  /*4fa0*/  FMUL.FTZ R176, R69, R84 ;  /* 0x0000005445b07220 */ /* 0x000fe40000410000 */
[----:B------:R-:W-:Y:S02]  /*4fb0*/  FMUL.FTZ R153, R146, R94 ;  /* 0x0000005e92997220 */ /* 0x000fe40000410000 */
[----:B----4-:R-:W-:Y:S02]  /*4fc0*/  FMUL.FTZ R139, R131, R154 ;  /* 0x0000009a838b7220 */ /* 0x010fe40000410000 */
[----:B------:R-:W-:Y:S02]  /*4fd0*/  FADD.FTZ R150, RZ, R18 ;  /* 0x00000012ff967221 */ /* 0x000fe40000010000 */
[----:B------:R-:W-:Y:S02]  /*4fe0*/  FFMA.FTZ R4, R14, R145, -R4 ;  /* 0x000000910e047223 */ /* 0x000fe40000010804 */
[----:B------:R-:W-:-:S02]  /*4ff0*/  FMUL.FTZ R7, R142, R6 ;  /* 0x000000068e077220 */ /* 0x000fc40000410000 */
[----:B------:R-:W-:Y:S02]  /*5000*/  FADD.FTZ R148, R176, R19 ;  /* 0x00000013b0947221 */ /* 0x000fe40000010000 */
[----:B------:R-:W-:Y:S02]  /*5010*/  FMUL.FTZ R141, R131, R156 ;  /* 0x0000009c838d7220 */ /* 0x000fe40000410000 */
[----:B------:R-:W-:Y:S01]  /*5020*/  FMUL.FTZ R19, R139, R150 ;  /* 0x000000968b137220 */ /* 0x000fe20000410000 */
[----:B------:R-:W0:Y:S01]  /*5030*/  MUFU.EX2 R153, R153 ;  /* 0x0000009900997308 */ /* 0x000e220000000800 */
[----:B------:R-:W-:Y:S02]  /*5040*/  FMUL.FTZ R146, R146, R101 ;  /* 0x0000006592927220 */ /* 0x000fe40000410000 */
[----:B------:R-:W-:Y:S02]  /*5050*/  FFMA.FTZ R18, R143, R4, -R7 ;  /* 0x000000048f127223 */ /* 0x000fe40000010807 */
[----:B------:R-:W-:-:S02]  /*5060*/  FMUL.FTZ R183, R181, R180 ;  /* 0x000000b4b5b77220 */ /* 0x000fc40000410000 */
[-C--:B------:R-:W-:Y:S02]  /*5070*/  FMUL.FTZ R7, R139, R148.reuse ;  /* 0x000000948b077220 */ /* 0x080fe40000410000 */
[C---:B------:R-:W-:Y:S02]  /*5080*/  FFMA.FTZ R19, R141.reuse, R148, -R19 ;  /* 0x000000948d137223 */ /* 0x040fe40000010813 */
[----:B------:R-:W-:Y:S01]  /*5090*/  FMUL.FTZ R180, R70, R87 ;  /* 0x0000005746b47220 */ /* 0x000fe20000410000 */
[----:B------:R-:W-:Y:S01]  /*50a0*/  MUFU.COS R5, R161 ;  /* 0x000000a100057308 */ /* 0x000fe20000000000 */
[----:B------:R-:W-:Y:S02]  /*50b0*/  FMUL.FTZ R4, R142, R4 ;  /* 0x000000048e047220 */ /* 0x000fe40000410000 */
[----:B------:R-:W-:Y:S02]  /*50c0*/  FFMA.FTZ R7, R141, R150, R7 ;  /* 0x000000968d077223 */ /* 0x000fe40000010007 */
[----:B------:R-:W-:-:S03]  /*50d0*/  FADD.FTZ R148, R180, R19 ;  /* 0x00000013b4947221 */ /* 0x000fc60000010000 */
[----:B------:R-:W1:Y:S01]  /*50e0*/  MUFU.EX2 R146, R146 ;  /* 0x0000009200927308 */ /* 0x000e620000000800 */
[----:B------:R-:W-:Y:S02]  /*50f0*/  FMUL.FTZ R131, R147, R166 ;  /* 0x000000a693837220 */ /* 0x000fe40000410000 */
[----:B------:R-:W-:Y:S02]  /*5100*/  FFMA.FTZ R4, R143, R6, R4 ;  /* 0x000000068f047223 */ /* 0x000fe40000010004 */
[----:B------:R-:W-:Y:S02]  /*5110*/  FADD.FTZ R150, RZ, R7 ;  /* 0x00000007ff967221 */ /* 0x000fe40000010000 */
[----:B------:R-:W-:Y:S02]  /*5120*/  FMUL.FTZ R147, R135, R148 ;  /* 0x0000009487937220 */ /* 0x000fe40000410000 */
[----:B------:R-:W-:Y:S02]  /*5130*/  FMUL.FTZ R6, R139, R4 ;  /* 0x000000048b067220 */ /* 0x000fe40000410000 */
[----:B------:R-:W-:Y:S01]  /*5140*/  FMUL.FTZ R19, R135, R150 ;  /* 0x0000009687137220 */ /* 0x000fe20000410000 */
[----:B------:R-:W2:Y:S01]  /*5150*/  MUFU.SIN R161, R161 ;  /* 0x000000a100a17308 */ /* 0x000ea20000000400 */
[----:B------:R-:W-:-:S02]  /*5160*/  FMUL.FTZ R7, R139, R18 ;  /* 0x000000128b077220 */ /* 0x000fc40000410000 */
[----:B------:R-:W-:Y:S02]  /*5170*/  FFMA.FTZ R147, R137, R150, R147 ;  /* 0x0000009689937223 */ /* 0x000fe40000010093 */
[----:B0-----:R-:W-:Y:S02]  /*5180*/  FMUL.FTZ R195, R153, R182 ;  /* 0x000000b699c37220 */ /* 0x001fe40000410000 */
[----:B------:R-:W-:Y:S02]  /*5190*/  FFMA.FTZ R6, R141, R18, -R6 ;  /* 0x000000128d067223 */ /* 0x000fe40000010806 */
[----:B------:R-:W-:Y:S02]  /*51a0*/  FFMA.FTZ R19, R137, R148, -R19 ;  /* 0x0000009489137223 */ /* 0x000fe40000010813 */
[----:B------:R-:W-:Y:S02]  /*51b0*/  FMUL.FTZ R182, R71, R86 ;  /* 0x0000005647b67220 */ /* 0x000fe40000410000 */
[----:B------:R-:W-:-:S02]  /*51c0*/  FFMA.FTZ R4, R141, R4, R7 ;  /* 0x000000048d047223 */ /* 0x000fc40000010007 */
[----:B------:R-:W-:Y:S02]  /*51d0*/  FADD.FTZ R148, RZ, R147 ;  /* 0x00000093ff947221 */ /* 0x000fe40000010000 */
[----:B-1----:R-:W-:Y:S02]  /*51e0*/  FMUL.FTZ R156, R146, R5 ;  /* 0x00000005929c7220 */ /* 0x002fe40000410000 */
[C---:B------:R-:W-:Y:S02]  /*51f0*/  FMUL.FTZ R7, R135.reuse, R6 ;  /* 0x0000000687077220 */ /* 0x040fe40000410000 */
[----:B------:R-:W-:Y:S02]  /*5200*/  FADD.FTZ R18, R182, R19 ;  /* 0x00000013b6127221 */ /* 0x000fe40000010000 */
[----:B------:R-:W-:Y:S02]  /*5210*/  FMUL.FTZ R5, R135, R4 ;  /* 0x0000000487057220 */ /* 0x000fe40000410000 */
[----:B------:R-:W-:-:S02]  /*5220*/  FMUL.FTZ R19, R131, R148 ;  /* 0x0000009483137220 */ /* 0x000fc40000410000 */
[C---:B------:R-:W-:Y:S02]  /*5230*/  FFMA.FTZ R4, R137.reuse, R4, R7 ;  /* 0x0000000489047223 */ /* 0x040fe40000010007 */
[----:B------:R-:W-:Y:S02]  /*5240*/  FFMA.FTZ R6, R137, R6, -R5 ;  /* 0x0000000689067223 */ /* 0x000fe40000010805 */
[-C--:B------:R-:W-:Y:S02]  /*5250*/  FFMA.FTZ R19, R133, R18.reuse, -R19 ;  /* 0x0000001285137223 */ /* 0x080fe40000010813 */
[C---:B------:R-:W-:Y:S02]  /*5260*/  FMUL.FTZ R18, R131.reuse, R18 ;  /* 0x0000001283127220 */ /* 0x040fe40000410000 */
[----:B------:R-:W-:Y:S02]  /*5270*/  FMUL.FTZ R186, R72, R89 ;  /* 0x0000005948ba7220 */ /* 0x000fe40000410000 */
[----:B------:R-:W-:-:S02]  /*5280*/  FMUL.FTZ R5, R131, R4 ;  /* 0x0000000483057220 */ /* 0x000fc40000410000 */
[----:B------:R-:W-:Y:S02]  /*5290*/  FMUL.FTZ R7, R131, R6 ;  /* 0x0000000683077220 */ /* 0x000fe40000410000 */
[----:B--2---:R-:W-:Y:S02]  /*52a0*/  FMUL.FTZ R161, R146, R161 ;  /* 0x000000a192a17220 */ /* 0x004fe40000410000 */
[C---:B------:R-:W-:Y:S02]  /*52b0*/  FFMA.FTZ R18, R133.reuse, R148, R18 ;  /* 0x0000009485127223 */ /* 0x040fe40000010012 */
[----:B------:R-:W-:Y:S02]  /*52c0*/  FADD.FTZ R146, R186, R19 ;  /* 0x00000013ba927221 */ /* 0x000fe40000010000 */
[C---:B------:R-:W-:Y:S02]  /*52d0*/  FFMA.FTZ R6, R133.reuse, R6, -R5 ;  /* 0x0000000685067223 */ /* 0x040fe40000010805 */
[----:B------:R-:W-:-:S02]  /*52e0*/  FFMA.FTZ R4, R133, R4, R7 ;  /* 0x0000000485047223 */ /* 0x000fc40000010007 */
[----:B------:R-:W-:Y:S02]  /*52f0*/  FADD.FTZ R18, RZ, R18 ;  /* 0x00000012ff127221 */ /* 0x000fe40000010000 */
[C---:B------:R-:W-:Y:S02]  /*5300*/  FMUL.FTZ R147, R127.reuse, R146 ;  /* 0x000000927f937220 */ /* 0x040fe40000410000 */
[C---:B------:R-:W-:Y:S02]  /*5310*/  FMUL.FTZ R7, R127.reuse, R6 ;  /* 0x000000067f077220 */ /* 0x040fe40000410000 */
[C---:B------:R-:W-:Y:S02]  /*5320*/  FMUL.FTZ R5, R127.reuse, R4 ;  /* 0x000000047f057220 */ /* 0x040fe40000410000 */
[----:B------:R-:W-:Y:S02]  /*5330*/  FMUL.FTZ R19, R127, R18 ;  /* 0x000000127f137220 */ /* 0x000fe40000410000 */
[----:B------:R-:W-:-:S02]  /*5340*/  FMUL.FTZ R162, R163, R172 ;  /* 0x000000aca3a27220 */ /* 0x000fc40000410000 */
[----:B------:R-:W-:Y:S02]  /*5350*/  FFMA.FTZ R147, R129, R18, R147 ;  /* 0x0000001281937223 */ /* 0x000fe40000010093 */
[----:B------:R-:W-:Y:S02]  /*5360*/  FMUL.FTZ R163, R163, R170 ;  /* 0x000000aaa3a37220 */ /* 0x000fe40000410000 */
[C---:B------:R-:W-:Y:S02]  /*5370*/  FFMA.FTZ R7, R129.reuse, R4, R7 ;  /* 0x0000000481077223 */ /* 0x040fe40000010007 */
[C---:B------:R-:W-:Y:S02]  /*5380*/  FFMA.FTZ R5, R129.reuse, R6, -R5 ;  /* 0x0000000681057223 */ /* 0x040fe40000010805 */
[----:B------:R-:W-:Y:S02]  /*5390*/  FFMA.FTZ R19, R129, R146, -R19 ;  /* 0x0000009281137223 */ /* 0x000fe40000010813 */
[----:B------:R-:W-:-:S02]  /*53a0*/  FADD.FTZ R147, RZ, R147 ;  /* 0x00000093ff937221 */ /* 0x000fc40000010000 */
[C---:B------:R-:W-:Y:S02]  /*53b0*/  FMUL.FTZ R4, R163.reuse, R7 ;  /* 0x00000007a3047220 */ /* 0x040fe40000410000 */
[C---:B------:R-:W-:Y:S02]  /*53c0*/  FMUL.FTZ R6, R163.reuse, R5 ;  /* 0x00000005a3067220 */ /* 0x040fe40000410000 */
[----:B------:R-:W-:Y:S02]  /*53d0*/  FADD.FTZ R19, R188, R19 ;  /* 0x00000013bc137221 */ /* 0x000fe40000010000 */
[----:B------:R-:W-:Y:S02]  /*53e0*/  FMUL.FTZ R18, R163, R147 ;  /* 0x00000093a3127220 */ /* 0x000fe40000410000 */
[C---:B------:R-:W-:Y:S02]  /*53f0*/  FFMA.FTZ R4, R162.reuse, R5, -R4 ;  /* 0x00000005a2047223 */ /* 0x040fe40000010804 */
[----:B------:R-:W-:-:S02]  /*5400*/  FFMA.FTZ R6, R162, R7, R6 ;  /* 0x00000007a2067223 */ /* 0x000fc40000010006 */
[-C--:B------:R-:W-:Y:S02]  /*5410*/  FMUL.FTZ R5, R163, R19.reuse ;  /* 0x00000013a3057220 */ /* 0x080fe40000410000 */
[C---:B------:R-:W-:Y:S02]  /*5420*/  FFMA.FTZ R19, R162.reuse, R19, -R18 ;  /* 0x00000013a2137223 */ /* 0x040fe40000010812 */
[C---:B------:R-:W-:Y:S02]  /*5430*/  FMUL.FTZ R18, R167.reuse, R4 ;  /* 0x00000004a7127220 */ /* 0x040fe40000410000 */
[-C--:B------:R-:W-:Y:S02]  /*5440*/  FMUL.FTZ R7, R167, R6.reuse ;  /* 0x00000006a7077220 */ /* 0x080fe40000410000 */
[----:B------:R-:W-:Y:S02]  /*5450*/  FFMA.FTZ R5, R162, R147, R5 ;  /* 0x00000093a2057223 */ /* 0x000fe40000010005 */
[----:B------:R-:W-:-:S02]  /*5460*/  FFMA.FTZ R146, R169, R6, R18 ;  /* 0x00000006a9927223 */ /* 0x000fc40000010012 */
[----:B------:R-:W-:Y:S02]  /*5470*/  FFMA.FTZ R18, R169, R4, -R7 ;  /* 0x00000004a9127223 */ /* 0x000fe40000010807 */
[----:B------:R-:W-:Y:S02]  /*5480*/  FADD.FTZ R4, R210, R19 ;  /* 0x00000013d2047221 */ /* 0x000fe40000010000 */
[----:B------:R-:W-:Y:S02]  /*5490*/  FADD.FTZ R6, RZ, R5 ;  /* 0x00000005ff067221 */ /* 0x000fe40000010000 */
[----:B------:R-:W-:Y:S02]  /*54a0*/  FMUL.FTZ R206, R205, R206 ;  /* 0x000000cecdce7220 */ /* 0x000fe40000410000 */
[----:B------:R-:W-:Y:S02]  /*54b0*/  FMUL.FTZ R7, R167, R4 ;  /* 0x00000004a7077220 */ /* 0x000fe40000410000 */
[----:B------:R-:W-:-:S02]  /*54c0*/  FMUL.FTZ R205, R205, R184 ;  /* 0x000000b8cdcd7220 */ /* 0x000fc40000410000 */
[----:B------:R-:W-:Y:S02]  /*54d0*/  FMUL.FTZ R5, R167, R6 ;  /* 0x00000006a7057220 */ /* 0x000fe40000410000 */
[C---:B------:R-:W-:Y:S02]  /*54e0*/  FMUL.FTZ R184, R122.reuse, R164 ;  /* 0x000000a47ab87220 */ /* 0x040fe40000410000 */
[C---:B------:R-:W-:Y:S02]  /*54f0*/  FFMA.FTZ R7, R169.reuse, R6, R7 ;  /* 0x00000006a9077223 */ /* 0x040fe40000010007 */
[----:B------:R-:W-:Y:S02]  /*5500*/  FFMA.FTZ R5, R169, R4, -R5 ;  /* 0x00000004a9057223 */ /* 0x000fe40000010805 */
[----:B------:R-:W-:Y:S02]  /*5510*/  FMUL.FTZ R202, R122, R160 ;  /* 0x000000a07aca7220 */ /* 0x000fe40000410000 */
[----:B------:R-:W-:-:S02]  /*5520*/  FMUL.FTZ R4, R156, R184 ;  /* 0x000000b89c047220 */ /* 0x000fc40000410000 */
[----:B------:R-:W-:Y:S02]  /*5530*/  FMUL.FTZ R181, R181, R178 ;  /* 0x000000b2b5b57220 */ /* 0x000fe40000410000 */
[----:B------:R-:W-:Y:S02]  /*5540*/  FADD.FTZ R6, RZ, R7 ;  /* 0x00000007ff067221 */ /* 0x000fe40000010000 */
[----:B------:R-:W-:Y:S02]  /*5550*/  FFMA.FTZ R151, -R161, R202, -R4 ;  /* 0x000000caa1977223 */ /* 0x000fe40000010904 */
[C---:B------:R-:W-:Y:S02]  /*5560*/  FMUL.FTZ R19, R181.reuse, R146 ;  /* 0x00000092b5137220 */ /* 0x040fe40000410000 */
[----:B------:R-:W-:Y:S02]  /*5570*/  FADD.FTZ R4, R212, R5 ;  /* 0x00000005d4047221 */ /* 0x000fe40000010000 */
[----:B------:R-:W-:-:S02]  /*5580*/  FMUL.FTZ R147, R181, R18 ;  /* 0x00000012b5937220 */ /* 0x000fc40000410000 */
[----:B------:R-:W-:Y:S02]  /*5590*/  FMUL.FTZ R5, R181, R6 ;  /* 0x00000006b5057220 */ /* 0x000fe40000410000 */
[C---:B------:R-:W-:Y:S02]  /*55a0*/  FFMA.FTZ R19, R183.reuse, R18, -R19 ;  /* 0x00000012b7137223 */ /* 0x040fe40000010813 */
[----:B------:R-:W-:Y:S02]  /*55b0*/  FFMA.FTZ R147, R183, R146, R147 ;  /* 0x00000092b7937223 */ /* 0x000fe40000010093 */
[----:B------:R-:W-:Y:S02]  /*55c0*/  FMUL.FTZ R149, R161, R184 ;  /* 0x000000b8a1957220 */ /* 0x000fe40000410000 */
[----:B------:R-:W-:Y:S02]  /*55d0*/  FMUL.FTZ R200, R121, R164 ;  /* 0x000000a479c87220 */ /* 0x000fe40000410000 */
[----:B------:R-:W-:-:S02]  /*55e0*/  FFMA.FTZ R18, R183, R4, -R5 ;  /* 0x00000004b7127223 */ /* 0x000fc40000010805 */
[----:B------:R-:W-:Y:S02]  /*55f0*/  FMUL.FTZ R4, R181, R4 ;  /* 0x00000004b5047220 */ /* 0x000fe40000410000 */
[----:B------:R-:W-:Y:S02]  /*5600*/  FMUL.FTZ R196, R153, R196 ;  /* 0x000000c499c47220 */ /* 0x000fe40000410000 */
[----:B------:R-:W-:Y:S02]  /*5610*/  FMUL.FTZ R198, R121, R160 ;  /* 0x000000a079c67220 */ /* 0x000fe40000410000 */
[----:B------:R-:W-:Y:S02]  /*5620*/  FFMA.FTZ R149, R156, R202, -R149 ;  /* 0x000000ca9c957223 */ /* 0x000fe40000010895 */
[----:B------:R-:W-:Y:S02]  /*5630*/  FMUL.FTZ R7, R195, R147 ;  /* 0x00000093c3077220 */ /* 0x000fe40000410000 */
[----:B------:R-:W-:-:S02]  /*5640*/  FADD.FTZ R148, -R200, R151 ;  /* 0x00000097c8947221 */ /* 0x000fc40000010100 */
[----:B------:R-:W-:Y:S02]  /*5650*/  FFMA.FTZ R4, R183, R6, R4 ;  /* 0x00000006b7047223 */ /* 0x000fe40000010004 */
[-C--:B------:R-:W-:Y:S02]  /*5660*/  FFMA.FTZ R7, R196, R19.reuse, -R7 ;  /* 0x00000013c4077223 */ /* 0x080fe40000010807 */
[----:B------:R-:W-:Y:S02]  /*5670*/  FADD.FTZ R146, R198, R149 ;  /* 0x00000095c6927221 */ /* 0x000fe40000010000 */
[----:B------:R-:W-:Y:S02]  /*5680*/  FMUL.FTZ R5, R177, -R148 ;  /* 0x80000094b1057220 */ /* 0x000fe40000410000 */
[----:B------:R-:W-:Y:S02]  /*5690*/  FMUL.FTZ R19, R195, R19 ;  /* 0x00000013c3137220 */ /* 0x000fe40000410000 */
[----:B------:R-:W-:-:S02]  /*56a0*/  FADD.FTZ R4, RZ, R4 ;  /* 0x00000004ff047221 */ /* 0x000fc40000010000 */
[----:B------:R-:W-:Y:S02]  /*56b0*/  FADD.FTZ R18, R217, R18 ;  /* 0x00000012d9127221 */ /* 0x000fe40000010000 */
[----:B------:R-:W-:Y:S02]  /*56c0*/  FFMA.FTZ R149, R179, R146, -R5 ;  /* 0x00000092b3957223 */ /* 0x000fe40000010805 */
[C---:B------:R-:W-:Y:S02]  /*56d0*/  FFMA.FTZ R19, R196.reuse, R147, R19 ;  /* 0x00000093c4137223 */ /* 0x040fe40000010013 */
[C---:B------:R-:W-:Y:S02]  /*56e0*/  FMUL.FTZ R5, R195.reuse, R4 ;  /* 0x00000004c3057220 */ /* 0x040fe40000410000 */
[-C--:B------:R-:W-:Y:S02]  /*56f0*/  FMUL.FTZ R147, R195, R18.reuse ;  /* 0x00000012c3937220 */ /* 0x080fe40000410000 */
[----:B------:R-:W-:-:S02]  /*5700*/  FFMA.FTZ R5, R196, R18, -R5 ;  /* 0x00000012c4057223 */ /* 0x000fc40000010805 */
[----:B------:R-:W-:Y:S02]  /*5710*/  FFMA.FTZ R147, R196, R4, R147 ;  /* 0x00000004c4937223 */ /* 0x000fe40000010093 */
[----:B------:R-:W-:Y:S02]  /*5720*/  FMUL.FTZ R146, R177, -R146 ;  /* 0x80000092b1927220 */ /* 0x000fe40000410000 */
[----:B------:R-:W-:Y:S02]  /*5730*/  FADD.FTZ R5, R216, R5 ;  /* 0x00000005d8057221 */ /* 0x000fe40000010000 */
[----:B------:R-:W-:Y:S02]  /*5740*/  FMUL.FTZ R6, R205, R19 ;  /* 0x00000013cd067220 */ /* 0x000fe40000410000 */
[----:B------:R-:W-:Y:S02]  /*5750*/  FADD.FTZ R147, RZ, R147 ;  /* 0x00000093ff937221 */ /* 0x000fe40000010000 */
[----:B------:R-:W-:-:S02]  /*5760*/  FFMA.FTZ R151, R179, R148, R146 ;  /* 0x00000094b3977223 */ /* 0x000fc40000010092 */
[----:B------:R-:W-:Y:S02]  /*5770*/  FMUL.FTZ R214, R120, R164 ;  /* 0x000000a478d67220 */ /* 0x000fe40000410000 */
[C---:B------:R-:W-:Y:S02]  /*5780*/  FMUL.FTZ R18, R205.reuse, R5 ;  /* 0x00000005cd127220 */ /* 0x040fe40000410000 */
[----:B------:R-:W-:Y:S02]  /*5790*/  FFMA.FTZ R6, R206, R7, -R6 ;  /* 0x00000007ce067223 */ /* 0x000fe40000010806 */
[C---:B------:R-:W-:Y:S02]  /*57a0*/  FMUL.FTZ R4, R205.reuse, R147 ;  /* 0x00000093cd047220 */ /* 0x040fe40000410000 */
[----:B------:R-:W-:Y:S02]  /*57b0*/  FMUL.FTZ R7, R205, R7 ;  /* 0x00000007cd077220 */ /* 0x000fe40000410000 */
[----:B------:R-:W-:-:S02]  /*57c0*/  FMUL.FTZ R218, R120, R160 ;  /* 0x000000a078da7220 */ /* 0x000fc40000410000 */
[----:B------:R-:W-:Y:S02]  /*57d0*/  FADD.FTZ R151, -R214, R151 ;  /* 0x00000097d6977221 */ /* 0x000fe40000010100 */
[C---:B------:R-:W-:Y:S02]  /*57e0*/  FFMA.FTZ R18, R206.reuse, R147, R18 ;  /* 0x00000093ce127223 */ /* 0x040fe40000010012 */
[C---:B------:R-:W-:Y:S02]  /*57f0*/  FFMA.FTZ R4, R206.reuse, R5, -R4 ;  /* 0x00000005ce047223 */ /* 0x040fe40000010804 */
[----:B------:R-:W-:Y:S02]  /*5800*/  FFMA.FTZ R7, R206, R19, R7 ;  /* 0x00000013ce077223 */ /* 0x000fe40000010007 */
[----:B------:R-:W-:Y:S02]  /*5810*/  FMUL.FTZ R5, R203, R6 ;  /* 0x00000006cb057220 */ /* 0x000fe40000410000 */
[----:B------:R-:W-:-:S02]  /*5820*/  FADD.FTZ R149, R218, R149 ;  /* 0x00000095da957221 */ /* 0x000fc40000010000 */
[----:B------:R-:W-:Y:S02]  /*5830*/  FMUL.FTZ R19, R193, -R151 ;  /* 0x80000097c1137220 */ /* 0x000fe40000410000 */
[----:B------:R-:W-:Y:S02]  /*5840*/  FADD.FTZ R18, RZ, R18 ;  /* 0x00000012ff127221 */ /* 0x000fe40000010000 */
[----:B------:R-:W-:Y:S02]  /*5850*/  FFMA.FTZ R5, R204, R7, R5 ;  /* 0x00000007cc057223 */ /* 0x000fe40000010005 */
[----:B------:R-:W-:Y:S02]  /*5860*/  FFMA.FTZ R147, R194, R149, -R19 ;  /* 0x00000095c2937223 */ /* 0x000fe40000010813 */
[----:B------:R-:W-:Y:S02]  /*5870*/  FMUL.FTZ R7, R203, R7 ;  /* 0x00000007cb077220 */ /* 0x000fe40000410000 */
[----:B------:R-:W-:-:S02]  /*5880*/  FADD.FTZ R4, R201, R4 ;  /* 0x00000004c9047221 */ /* 0x000fc40000010000 */
[C---:B------:R-:W-:Y:S02]  /*5890*/  FMUL.FTZ R19, R203.reuse, R18 ;  /* 0x00000012cb137220 */ /* 0x040fe40000410000 */
[C---:B------:R-:W-:Y:S02]  /*58a0*/  FFMA.FTZ R7, R204.reuse, R6, -R7 ;  /* 0x00000006cc077223 */ /* 0x040fe40000010807 */
[-C--:B------:R-:W-:Y:S02]  /*58b0*/  FFMA.FTZ R6, R204, R4.reuse, -R19 ;  /* 0x00000004cc067223 */ /* 0x080fe40000010813 */
[----:B------:R-:W-:Y:S02]  /*58c0*/  FMUL.FTZ R19, R203, R4 ;  /* 0x00000004cb137220 */ /* 0x000fe40000410000 */
[----:B------:R-:W-:Y:S02]  /*58d0*/  FMUL.FTZ R199, R79, R96 ;  /* 0x000000604fc77220 */ /* 0x000fe40000410000 */
[----:B------:R-:W-:-:S02]  /*58e0*/  FMUL.FTZ R146, R193, R5 ;  /* 0x00000005c1927220 */ /* 0x000fc40000410000 */
[----:B------:R-:W-:Y:S02]  /*58f0*/  FFMA.FTZ R19, R204, R18, R19 ;  /* 0x00000012cc137223 */ /* 0x000fe40000010013 */
[----:B------:R-:W-:Y:S02]  /*5900*/  FADD.FTZ R6, R199, R6 ;  /* 0x00000006c7067221 */ /* 0x000fe40000010000 */
[C---:B------:R-:W-:Y:S02]  /*5910*/  FMUL.FTZ R149, R193.reuse, -R149 ;  /* 0x80000095c1957220 */ /* 0x040fe40000410000 */
[-C--:B------:R-:W-:Y:S02]  /*5920*/  FMUL.FTZ R4, R193, R7.reuse ;  /* 0x00000007c1047220 */ /* 0x080fe40000410000 */
[----:B------:R-:W-:Y:S02]  /*5930*/  FFMA.FTZ R146, R194, R7, -R146 ;  /* 0x00000007c2927223 */ /* 0x000fe40000010892 */
[----:B------:R-:W-:-:S02]  /*5940*/  FADD.FTZ R19, RZ, R19 ;  /* 0x00000013ff137221 */ /* 0x000fc40000010000 */
[----:B------:R-:W-:Y:S02]  /*5950*/  FMUL.FTZ R7, R193, R6 ;  /* 0x00000006c1077220 */ /* 0x000fe40000410000 */
[C---:B------:R-:W-:Y:S02]  /*5960*/  FFMA.FTZ R148, R194.reuse, R151, R149 ;  /* 0x00000097c2947223 */ /* 0x040fe40000010095 */
[C---:B------:R-:W-:Y:S02]  /*5970*/  FFMA.FTZ R4, R194.reuse, R5, R4 ;  /* 0x00000005c2047223 */ /* 0x040fe40000010004 */
[----:B------:R-:W-:Y:S02]  /*5980*/  FMUL.FTZ R219, R119, R164 ;  /* 0x000000a477db7220 */ /* 0x000fe40000410000 */
[-C--:B------:R-:W-:Y:S02]  /*5990*/  FMUL.FTZ R5, R193, R19.reuse ;  /* 0x00000013c1057220 */ /* 0x080fe40000410000 */
[----:B------:R-:W-:-:S02]  /*59a0*/  FFMA.FTZ R7, R194, R19, R7 ;  /* 0x00000013c2077223 */ /* 0x000fc40000010007 */
[----:B------:R-:W-:Y:S02]  /*59b0*/  FMUL.FTZ R220, R119, R160 ;  /* 0x000000a077dc7220 */ /* 0x000fe40000410000 */
[----:B------:R-:W-:Y:S02]  /*59c0*/  FADD.FTZ R148, -R219, R148 ;  /* 0x00000094db947221 */ /* 0x000fe40000010100 */
[----:B------:R-:W-:Y:S02]  /*59d0*/  FFMA.FTZ R6, R194, R6, -R5 ;  /* 0x00000006c2067223 */ /* 0x000fe40000010805 */
[----:B------:R-:W-:Y:S02]  /*59e0*/  FMUL.FTZ R187, R80, R97 ;  /* 0x0000006150bb7220 */ /* 0x000fe40000410000 */
[----:B------:R-:W-:Y:S02]  /*59f0*/  FADD.FTZ R18, RZ, R7 ;  /* 0x00000007ff127221 */ /* 0x000fe40000010000 */
[----:B------:R-:W-:-:S02]  /*5a00*/  FADD.FTZ R147, R220, R147 ;  /* 0x00000093dc937221 */ /* 0x000fc40000010000 */
[----:B------:R-:W-:Y:S02]  /*5a10*/  FMUL.FTZ R19, R203, -R148 ;  /* 0x80000094cb137220 */ /* 0x000fe40000410000 */
[----:B------:R-:W-:Y:S02]  /*5a20*/  FMUL.FTZ R5, R177, R146 ;  /* 0x00000092b1057220 */ /* 0x000fe40000410000 */
[----:B------:R-:W-:Y:S02]  /*5a30*/  FADD.FTZ R6, R187, R6 ;  /* 0x00000006bb067221 */ /* 0x000fe40000010000 */
[----:B------:R-:W-:Y:S02]  /*5a40*/  FMUL.FTZ R7, R177, R18 ;  /* 0x00000012b1077220 */ /* 0x000fe40000410000 */
[----:B------:R-:W-:Y:S02]  /*5a50*/  FFMA.FTZ R149, R204, R147, -R19 ;  /* 0x00000093cc957223 */ /* 0x000fe40000010813 */
[----:B------:R-:W-:Y:S01]  /*5a60*/  FFMA.FTZ R5, R179, R4, R5 ;  /* 0x00000004b3057223 */ /* 0x000fe20000010005 */
[----:B------:R-:W-:Y:S01]  /*5a70*/  ISETP.NE.AND P2, PT, R43, 0x1f, PT ;  /* 0x0000001f2b00780c */ /* 0x000fe20003f45270 */
[----:B------:R-:W-:-:S02]  /*5a80*/  FMUL.FTZ R19, R177, R6 ;  /* 0x00000006b1137220 */ /* 0x000fc40000410000 */
[----:B------:R-:W-:Y:S02]  /*5a90*/  FMUL.FTZ R4, R177, R4 ;  /* 0x00000004b1047220 */ /* 0x000fe40000410000 */
[----:B------:R-:W-:Y:S02]  /*5aa0*/  FFMA.FTZ R6, R179, R6, -R7 ;  /* 0x00000006b3067223 */ /* 0x000fe40000010807 */
[----:B------:R-:W-:Y:S02]  /*5ab0*/  FMUL.FTZ R185, R81, R102 ;  /* 0x0000006651b97220 */ /* 0x000fe40000410000 */
[C---:B------:R-:W-:Y:S02]  /*5ac0*/  FFMA.FTZ R19, R179.reuse, R18, R19 ;  /* 0x00000012b3137223 */ /* 0x040fe40000010013 */
[----:B------:R-:W-:Y:S02]  /*5ad0*/  FFMA.FTZ R4, R179, R146, -R4 ;  /* 0x00000092b3047223 */ /* 0x000fe40000010804 */
[----:B------:R-:W-:-:S02]  /*5ae0*/  FADD.FTZ R6, R185, R6 ;  /* 0x00000006b9067221 */ /* 0x000fc40000010000 */
[----:B------:R-:W-:Y:S02]  /*5af0*/  FMUL.FTZ R147, R203, -R147 ;  /* 0x80000093cb937220 */ /* 0x000fe40000410000 */
[----:B------:R-:W-:Y:S02]  /*5b00*/  FADD.FTZ R19, RZ, R19 ;  /* 0x00000013ff137221 */ /* 0x000fe40000010000 */
[C---:B------:R-:W-:Y:S02]  /*5b10*/  FMUL.FTZ R18, R161.reuse, R4 ;  /* 0x00000004a1127220 */ /* 0x040fe40000410000 */
[C---:B------:R-:W-:Y:S02]  /*5b20*/  FMUL.FTZ R146, R161.reuse, R6 ;  /* 0x00000006a1927220 */ /* 0x040fe40000410000 */
[----:B------:R-:W-:Y:S02]  /*5b30*/  FFMA.FTZ R148, R204, R148, R147 ;  /* 0x00000094cc947223 */ /* 0x000fe40000010093 */
[----:B------:R-:W-:-:S02]  /*5b40*/  FMUL.FTZ R7, R161, R5 ;  /* 0x00000005a1077220 */ /* 0x000fc40000410000 */
[----:B------:R-:W-:Y:S02]  /*5b50*/  FMUL.FTZ R147, R161, R19 ;  /* 0x00000013a1937220 */ /* 0x000fe40000410000 */
[C---:B------:R-:W-:Y:S02]  /*5b60*/  FFMA.FTZ R5, R156.reuse, R5, R18 ;  /* 0x000000059c057223 */ /* 0x040fe40000010012 */
[C---:B------:R-:W-:Y:S02]  /*5b70*/  FFMA.FTZ R170, R156.reuse, R19, R146 ;  /* 0x000000139caa7223 */ /* 0x040fe40000010092 */
[----:B------:R0:W1:Y:S01]  /*5b80*/  @P2 LDS.64 R18, [R43.X8+0x1ca8] ;  /* 0x001ca8002b122984 */ /* 0x0000620000008a00 */
[----:B------:R-:W-:Y:S01]  /*5b90*/  BSSY B0, `(.L_x_8205) ;  /* 0x000000a000007945 */ /* 0x000fe20003800000 */
[C---:B------:R-:W-:Y:S02]  /*5ba0*/  FFMA.FTZ R166, R156.reuse, R4, -R7 ;  /* 0x000000049ca67223 */ /* 0x040fe40000010807 */
[----:B------:R-:W-:-:S02]  /*5bb0*/  FFMA.FTZ R147, R156, R6, -R147 ;  /* 0x000000069c937223 */ /* 0x000fc40000010893 */
[----:B------:R-:W-:Y:S01]  /*5bc0*/  FMUL.FTZ R146, R82, R101 ;  /* 0x0000006552927220 */ /* 0x000fe20000410000 */
[----:B------:R-:W-:Y:S05]  /*5bd0*/  @P2 BRA `(.L_x_8206) ;  /* 0x0000005000002947 */ /* 0x000fea0003800000 */
[----:B------:R-:W-:Y:S01]  /*5be0*/  ISETP.NE.AND P3, PT, R48, c[0x0][0x174], PT ;  /* 0x00005d0030007a0c */ /* 0x000fe20003f65270 */
[----:B-1----:R-:W-:Y:S01]  /*5bf0*/  HFMA2.MMA R18, -RZ, RZ, 1.875, 0 ;  /* 0x3f800000ff127435 */ /* 0x002fe200000001ff */
[----:B------:R-:W-:-:S11]  /*5c00*/  MOV R19, RZ ;  /* 0x000000ff00137202 */ /* 0x000fd60000000f00 */
[----:B------:R-:W-:-:S05]  /*5c10*/  @P3 IADD3 R4, R124, R123, RZ ;  /* 0x0000007b7c043210 */ /* 0x000fca0007ffe0ff */
[----:B------:R1:W2:Y:S02]  /*5c20*/  @P3 LDS.64 R18, [R4] ;  /* 0x0000000004123984 */ /* 0x0002a40000000a00 */
.L_x_8206:
[----:B------:R-:W-:Y:S05]  /*5c30*/  BSYNC B0 ;  /* 0x0000000000007941 */ /* 0x000fea0003800000 */
.L_x_8205:
[----:B------:R-:W-:Y:S01]  /*5c40*/  FADD.FTZ R170, RZ, R170 ;  /* 0x000000aaffaa7221 */ /* 0x000fe20000010000 */
[----:B-1----:R-:W-:Y:S01]  /*5c50*/  SHFL.UP PT, R4, R166, 0x1, RZ ;  /* 0x04200000a6047989 */ /* 0x002fe200000e00ff */
[----:B------:R-:W-:Y:S01]  /*5c60*/  FADD.FTZ R172, R146, R147 ;  /* 0x0000009392ac7221 */ /* 0x000fe20000010000 */
[----:B------:R-:W-:Y:S01]  /*5c70*/  ISETP.GE.AND P3, PT, R44, 0x1, PT ;  /* 0x000000012c00780c */ /* 0x000fe20003f66270 */
[C---:B------:R-:W-:Y:S01]  /*5c80*/  FMUL.FTZ R208, R118.reuse, R160 ;  /* 0x000000a076d07220 */ /* 0x040fe20000410000 */
[----:B------:R-:W1:Y:S01]  /*5c90*/  SHFL.UP PT, R147, R170, 0x1, RZ ;  /* 0x04200000aa937989 */ /* 0x000e6200000e00ff */
[----:B------:R-:W-:Y:S01]  /*5ca0*/  FMUL.FTZ R213, R118, R164 ;  /* 0x000000a476d57220 */ /* 0x000fe20000410000 */
[----:B------:R-:W-:Y:S01]  /*5cb0*/  ISETP.GE.OR P0, PT, R48, c[0x0][0x174], P0 ;  /* 0x00005d0030007a0c */ /* 0x000fe20000706670 */
[----:B------:R-:W-:Y:S01]  /*5cc0*/  FADD.FTZ R149, R208, R149 ;  /* 0x00000095d0957221 */ /* 0x000fe20000010000 */
[----:B------:R-:W3:Y:S01]  /*5cd0*/  SHFL.UP PT, R7, R172, 0x1, RZ ;  /* 0x04200000ac077989 */ /* 0x000ee200000e00ff */
[----:B------:R-:W-:Y:S01]  /*5ce0*/  FADD.FTZ R148, -R213, R148 ;  /* 0x00000094d5947221 */ /* 0x000fe20000010100 */
[----:B------:R-:W-:Y:S01]  /*5cf0*/  BSSY B0, `(.L_x_8207) ;  /* 0x0000106000007945 */ /* 0x000fe20003800000 */
[C---:B------:R-:W-:Y:S01]  /*5d00*/  FMUL.FTZ R151, R205.reuse, -R149 ;  /* 0x80000095cd977220 */ /* 0x040fe20000410000 */
[----:B------:R-:W4:Y:S01]  /*5d10*/  SHFL.UP PT, R6, R5, 0x1, RZ ;  /* 0x0420000005067989 */ /* 0x000f2200000e00ff */
[----:B------:R-:W-:-:S02]  /*5d20*/  FMUL.FTZ R150, R205, -R148 ;  /* 0x80000094cd967220 */ /* 0x000fc40000410000 */
[C---:B------:R-:W-:Y:S02]  /*5d30*/  FFMA.FTZ R148, R206.reuse, R148, R151 ;  /* 0x00000094ce947223 */ /* 0x040fe40000010097 */
[C---:B------:R-:W-:Y:S02]  /*5d40*/  FMUL.FTZ R197, R117.reuse, R164 ;  /* 0x000000a475c57220 */ /* 0x040fe40000410000 */
[----:B------:R-:W-:Y:S02]  /*5d50*/  FFMA.FTZ R150, R206, R149, -R150 ;  /* 0x00000095ce967223 */ /* 0x000fe40000010896 */
[----:B------:R-:W-:Y:S02]  /*5d60*/  FMUL.FTZ R207, R117, R160 ;  /* 0x000000a075cf7220 */ /* 0x000fe40000410000 */
[----:B------:R-:W-:Y:S02]  /*5d70*/  FADD.FTZ R151, -R197, R148 ;  /* 0x00000094c5977221 */ /* 0x000fe40000010100 */
[----:B------:R-:W-:-:S02]  /*5d80*/  FADD.FTZ R150, R207, R150 ;  /* 0x00000096cf967221 */ /* 0x000fc40000010000 */
[C---:B------:R-:W-:Y:S02]  /*5d90*/  FMUL.FTZ R153, R195.reuse, -R151 ;  /* 0x80000097c3997220 */ /* 0x040fe40000410000 */
[-C--:B------:R-:W-:Y:S02]  /*5da0*/  FMUL.FTZ R155, R195, -R150.reuse ;  /* 0x80000096c39b7220 */ /* 0x080fe40000410000 */
[----:B------:R-:W-:Y:S02]  /*5db0*/  FFMA.FTZ R154, R196, R150, -R153 ;  /* 0x00000096c49a7223 */ /* 0x000fe40000010899 */
[C---:B-1----:R-:W-:Y:S02]  /*5dc0*/  FMUL.FTZ R148, R5.reuse, R147 ;  /* 0x0000009305947220 */ /* 0x042fe40000410000 */
[C---:B------:R-:W-:Y:S02]  /*5dd0*/  FMUL.FTZ R149, R5.reuse, R4 ;  /* 0x0000000405957220 */ /* 0x040fe40000410000 */
[----:B---3--:R-:W-:-:S02]  /*5de0*/  FMUL.FTZ R150, R5, R7 ;  /* 0x0000000705967220 */ /* 0x008fc40000410000 */
[C---:B------:R-:W-:Y:S02]  /*5df0*/  FFMA.FTZ R7, R166.reuse, R7, -R148 ;  /* 0x00000007a6077223 */ /* 0x040fe40000010894 */
[CC--:B----4-:R-:W-:Y:S02]  /*5e00*/  FFMA.FTZ R152, R166.reuse, R6.reuse, R149 ;  /* 0x00000006a6987223 */ /* 0x0d0fe40000010095 */
[----:B------:R-:W-:Y:S02]  /*5e10*/  FFMA.FTZ R147, R166, R147, R150 ;  /* 0x00000093a6937223 */ /* 0x000fe40000010096 */
[C---:B------:R-:W-:Y:S01]  /*5e20*/  FMUL.FTZ R149, R5.reuse, R6 ;  /* 0x0000000605957220 */ /* 0x040fe20000410000 */
[----:B------:R-:W-:Y:S01]  /*5e30*/  FSEL R152, R5, R152, !P3 ;  /* 0x0000009805987208 */ /* 0x000fe20005800000 */
[----:B------:R-:W-:Y:S02]  /*5e40*/  FFMA.FTZ R155, R196, R151, R155 ;  /* 0x00000097c49b7223 */ /* 0x000fe4000001009b */
[----:B------:R-:W-:-:S02]  /*5e50*/  @P3 FADD.FTZ R172, R172, R7 ;  /* 0x00000007acac3221 */ /* 0x000fc40000010000 */
[----:B------:R-:W-:Y:S01]  /*5e60*/  FMUL.FTZ R192, R116, R164 ;  /* 0x000000a474c07220 */ /* 0x000fe20000410000 */
[----:B------:R-:W-:Y:S01]  /*5e70*/  SHFL.UP PT, R7, R152, 0x2, RZ ;  /* 0x0440000098077989 */ /* 0x000fe200000e00ff */
[----:B------:R-:W-:Y:S02]  /*5e80*/  @P3 FADD.FTZ R170, R170, R147 ;  /* 0x00000093aaaa3221 */ /* 0x000fe40000010000 */
[----:B------:R-:W-:Y:S01]  /*5e90*/  @P3 FFMA.FTZ R166, R166, R4, -R149 ;  /* 0x00000004a6a63223 */ /* 0x000fe20000010895 */
[----:B------:R-:W1:Y:S01]  /*5ea0*/  SHFL.UP PT, R147, R172, 0x2, RZ ;  /* 0x04400000ac937989 */ /* 0x000e6200000e00ff */
[----:B------:R-:W-:Y:S01]  /*5eb0*/  FMUL.FTZ R189, R116, R160 ;  /* 0x000000a074bd7220 */ /* 0x000fe20000410000 */
[----:B------:R-:W-:Y:S01]  /*5ec0*/  ISETP.GE.AND P3, PT, R44, 0x2, PT ;  /* 0x000000022c00780c */ /* 0x000fe20003f66270 */
[----:B--2---:R-:W-:Y:S01]  /*5ed0*/  FMUL.FTZ R4, R161, -R18 ;  /* 0x80000012a1047220 */ /* 0x004fe20000410000 */
[----:B------:R-:W2:Y:S01]  /*5ee0*/  SHFL.UP PT, R149, R170, 0x2, RZ ;  /* 0x04400000aa957989 */ /* 0x000ea200000e00ff */
[----:B------:R-:W-:-:S02]  /*5ef0*/  FADD.FTZ R148, -R192, R155 ;  /* 0x0000009bc0947221 */ /* 0x000fc40000010100 */
[----:B------:R-:W-:Y:S01]  /*5f00*/  FADD.FTZ R154, R189, R154 ;  /* 0x0000009abd9a7221 */ /* 0x000fe20000010000 */
[----:B------:R-:W3:Y:S01]  /*5f10*/  SHFL.UP PT, R5, R166, 0x2, RZ ;  /* 0x04400000a6057989 */ /* 0x000ee200000e00ff */
[-C--:B------:R-:W-:Y:S02]  /*5f20*/  FFMA.FTZ R6, R156, -R19.reuse, R4 ;  /* 0x800000139c067223 */ /* 0x080fe40000010004 */
[----:B------:R-:W-:Y:S02]  /*5f30*/  FMUL.FTZ R4, R181, -R148 ;  /* 0x80000094b5047220 */ /* 0x000fe40000410000 */
[----:B------:R-:W-:Y:S02]  /*5f40*/  FMUL.FTZ R151, R161, R19 ;  /* 0x00000013a1977220 */ /* 0x000fe40000410000 */
[-C--:B------:R-:W-:Y:S02]  /*5f50*/  FMUL.FTZ R150, R181, -R154.reuse ;  /* 0x8000009ab5967220 */ /* 0x080fe40000410000 */
[----:B------:R-:W-:-:S02]  /*5f60*/  FFMA.FTZ R154, R183, R154, -R4 ;  /* 0x0000009ab79a7223 */ /* 0x000fc40000010804 */
[----:B------:R-:W-:Y:S02]  /*5f70*/  FFMA.FTZ R4, R156, R18, -R151 ;  /* 0x000000129c047223 */ /* 0x000fe40000010897 */
[----:B------:R-:W-:Y:S02]  /*5f80*/  FFMA.FTZ R158, R183, R148, R150 ;  /* 0x00000094b79e7223 */ /* 0x000fe40000010096 */
[C---:B------:R-:W-:Y:S02]  /*5f90*/  FMUL.FTZ R148, R177.reuse, -R6 ;  /* 0x80000006b1947220 */ /* 0x040fe40000410000 */
[----:B------:R-:W-:Y:S02]  /*5fa0*/  FMUL.FTZ R150, R177, -R4 ;  /* 0x80000004b1967220 */ /* 0x000fe40000410000 */
[C---:B------:R-:W-:Y:S02]  /*5fb0*/  FMUL.FTZ R175, R115.reuse, R160 ;  /* 0x000000a073af7220 */ /* 0x040fe40000410000 */
[----:B------:R-:W-:-:S02]  /*5fc0*/  FMUL.FTZ R173, R115, R164 ;  /* 0x000000a473ad7220 */ /* 0x000fc40000410000 */
        /* <DEDUP_REMOVED lines=10> */
[----:B-1----:R-:W-:Y:S02]  /*6070*/  FMUL.FTZ R150, R152, R147 ;  /* 0x0000009398967220 */ /* 0x002fe40000410000 */
[----:B------:R-:W-:-:S02]  /*6080*/  FFMA.FTZ R158, R169, R158, R6 ;  /* 0x0000009ea99e7223 */ /* 0x000fc40000010006 */
[C---:B--2---:R-:W-:Y:S02]  /*6090*/  FMUL.FTZ R148, R152.reuse, R149 ;  /* 0x0000009598947220 */ /* 0x044fe40000410000 */
[----:B------:R-:W-:Y:S02]  /*60a0*/  FFMA.FTZ R154, R169, R154, -R4 ;  /* 0x0000009aa99a7223 */ /* 0x000fe40000010804 */
[C---:B---3--:R-:W-:Y:S02]  /*60b0*/  FMUL.FTZ R6, R152.reuse, R5 ;  /* 0x0000000598067220 */ /* 0x048fe40000410000 */
[----:B------:R-:W-:Y:S02]  /*60c0*/  FMUL.FTZ R4, R152, R7 ;  /* 0x0000000798047220 */ /* 0x000fe40000410000 */
[C---:B------:R-:W-:Y:S02]  /*60d0*/  FFMA.FTZ R149, R166.reuse, R149, R150 ;  /* 0x00000095a6957223 */ /* 0x040fe40000010096 */
[----:B------:R-:W-:-:S02]  /*60e0*/  FFMA.FTZ R147, R166, R147, -R148 ;  /* 0x00000093a6937223 */ /* 0x000fc40000010894 */
[C---:B------:R-:W-:Y:S02]  /*60f0*/  FFMA.FTZ R7, R166.reuse, R7, R6 ;  /* 0x00000007a6077223 */ /* 0x040fe40000010006 */
[----:B------:R-:W-:Y:S02]  /*6100*/  @P3 FFMA.FTZ R166, R166, R5, -R4 ;  /* 0x00000005a6a63223 */ /* 0x000fe40000010804 */
[----:B------:R-:W-:Y:S01]  /*6110*/  @P3 FADD.FTZ R170, R170, R149 ;  /* 0x00000095aaaa3221 */ /* 0x000fe20000010000 */
[----:B------:R-:W-:Y:S01]  /*6120*/  FSEL R7, R152, R7, !P3 ;  /* 0x0000000798077208 */ /* 0x000fe20005800000 */
[----:B------:R-:W-:Y:S02]  /*6130*/  FMUL.FTZ R4, R203, -R151 ;  /* 0x80000097cb047220 */ /* 0x000fe40000410000 */
[----:B------:R-:W-:Y:S01]  /*6140*/  @P3 FADD.FTZ R172, R172, R147 ;  /* 0x00000093acac3221 */ /* 0x000fe20000010000 */
[----:B------:R-:W-:Y:S01]  /*6150*/  ISETP.GE.AND P3, PT, R44, 0x4, PT ;  /* 0x000000042c00780c */ /* 0x000fe20003f66270 */
[C---:B------:R-:W-:Y:S01]  /*6160*/  FMUL.FTZ R171, R114.reuse, R160 ;  /* 0x000000a072ab7220 */ /* 0x040fe20000410000 */
[----:B------:R-:W1:Y:S01]  /*6170*/  SHFL.UP PT, R147, R170, 0x4, RZ ;  /* 0x04800000aa937989 */ /* 0x000e6200000e00ff */
[----:B------:R-:W-:-:S02]  /*6180*/  FMUL.FTZ R165, R114, R164 ;  /* 0x000000a472a57220 */ /* 0x000fc40000410000 */
[-C--:B------:R-:W-:Y:S01]  /*6190*/  FFMA.FTZ R148, R204, R153.reuse, R4 ;  /* 0x00000099cc947223 */ /* 0x080fe20000010004 */
[----:B------:R-:W2:Y:S01]  /*61a0*/  SHFL.UP PT, R6, R172, 0x4, RZ ;  /* 0x04800000ac067989 */ /* 0x000ea200000e00ff */
[----:B------:R-:W-:Y:S02]  /*61b0*/  FADD.FTZ R154, R171, R154 ;  /* 0x0000009aab9a7221 */ /* 0x000fe40000010000 */
[----:B------:R-:W-:Y:S01]  /*61c0*/  FADD.FTZ R158, -R165, R158 ;  /* 0x0000009ea59e7221 */ /* 0x000fe20000010100 */
[----:B------:R-:W3:Y:S01]  /*61d0*/  SHFL.UP PT, R4, R166, 0x4, RZ ;  /* 0x04800000a6047989 */ /* 0x000ee200000e00ff */
[----:B------:R-:W-:Y:S02]  /*61e0*/  FMUL.FTZ R153, R203, -R153 ;  /* 0x80000099cb997220 */ /* 0x000fe40000410000 */
[C---:B------:R-:W-:Y:S01]  /*61f0*/  FMUL.FTZ R155, R163.reuse, -R154 ;  /* 0x8000009aa39b7220 */ /* 0x040fe20000410000 */
[----:B------:R-:W4:Y:S01]  /*6200*/  SHFL.UP PT, R5, R7, 0x4, RZ ;  /* 0x0480000007057989 */ /* 0x000f2200000e00ff */
[----:B------:R-:W-:-:S02]  /*6210*/  FMUL.FTZ R149, R163, -R158 ;  /* 0x8000009ea3957220 */ /* 0x000fc40000410000 */
[----:B------:R-:W-:Y:S02]  /*6220*/  FFMA.FTZ R153, R204, R151, -R153 ;  /* 0x00000097cc997223 */ /* 0x000fe40000010899 */
[C---:B------:R-:W-:Y:S02]  /*6230*/  FFMA.FTZ R158, R162.reuse, R158, R155 ;  /* 0x0000009ea29e7223 */ /* 0x040fe4000001009b */
[----:B------:R-:W-:Y:S02]  /*6240*/  FFMA.FTZ R154, R162, R154, -R149 ;  /* 0x0000009aa29a7223 */ /* 0x000fe40000010895 */
[----:B------:R-:W-:Y:S02]  /*6250*/  FMUL.FTZ R155, R113, R164 ;  /* 0x000000a4719b7220 */ /* 0x000fe40000410000 */
[C---:B------:R-:W-:Y:S02]  /*6260*/  FMUL.FTZ R149, R205.reuse, -R148 ;  /* 0x80000094cd957220 */ /* 0x040fe40000410000 */
[----:B------:R-:W-:-:S02]  /*6270*/  FMUL.FTZ R151, R205, -R153 ;  /* 0x80000099cd977220 */ /* 0x000fc40000410000 */
[----:B------:R-:W-:Y:S02]  /*6280*/  FMUL.FTZ R157, R113, R160 ;  /* 0x000000a0719d7220 */ /* 0x000fe40000410000 */
[----:B------:R-:W-:Y:S02]  /*6290*/  FADD.FTZ R158, -R155, R158 ;  /* 0x0000009e9b9e7221 */ /* 0x000fe40000010100 */
[C---:B------:R-:W-:Y:S02]  /*62a0*/  FFMA.FTZ R149, R206.reuse, R153, -R149 ;  /* 0x00000099ce957223 */ /* 0x040fe40000010895 */
[----:B------:R-:W-:Y:S02]  /*62b0*/  FFMA.FTZ R151, R206, R148, R151 ;  /* 0x00000094ce977223 */ /* 0x000fe40000010097 */
[----:B------:R-:W-:Y:S02]  /*62c0*/  FADD.FTZ R154, R157, R154 ;  /* 0x0000009a9d9a7221 */ /* 0x000fe40000010000 */
[----:B------:R-:W-:-:S02]  /*62d0*/  FMUL.FTZ R152, R127, -R158 ;  /* 0x8000009e7f987220 */ /* 0x000fc40000410000 */
[C---:B------:R-:W-:Y:S02]  /*62e0*/  FMUL.FTZ R150, R195.reuse, -R149 ;  /* 0x80000095c3967220 */ /* 0x040fe40000410000 */
[-C--:B------:R-:W-:Y:S02]  /*62f0*/  FMUL.FTZ R148, R195, -R151.reuse ;  /* 0x80000097c3947220 */ /* 0x080fe40000410000 */
[-C--:B------:R-:W-:Y:S02]  /*6300*/  FMUL.FTZ R159, R127, -R154.reuse ;  /* 0x8000009a7f9f7220 */ /* 0x080fe40000410000 */
[----:B------:R-:W-:Y:S02]  /*6310*/  FFMA.FTZ R153, R129, R154, -R152 ;  /* 0x0000009a81997223 */ /* 0x000fe40000010898 */
[C---:B------:R-:W-:Y:S02]  /*6320*/  FFMA.FTZ R154, R196.reuse, R151, R150 ;  /* 0x00000097c49a7223 */ /* 0x040fe40000010096 */
[----:B------:R-:W-:-:S02]  /*6330*/  FFMA.FTZ R152, R196, R149, -R148 ;  /* 0x00000095c4987223 */ /* 0x000fc40000010894 */
[C---:B-1----:R-:W-:Y:S02]  /*6340*/  FMUL.FTZ R151, R7.reuse, R147 ;  /* 0x0000009307977220 */ /* 0x042fe40000410000 */
[C---:B--2---:R-:W-:Y:S02]  /*6350*/  FMUL.FTZ R150, R7.reuse, R6 ;  /* 0x0000000607967220 */ /* 0x044fe40000410000 */
[C---:B---3--:R-:W-:Y:S02]  /*6360*/  FMUL.FTZ R148, R7.reuse, R4 ;  /* 0x0000000407947220 */ /* 0x048fe40000410000 */
[----:B----4-:R-:W-:Y:S02]  /*6370*/  FMUL.FTZ R149, R7, R5 ;  /* 0x0000000507957220 */ /* 0x010fe40000410000 */
[C---:B------:R-:W-:Y:S02]  /*6380*/  FFMA.FTZ R151, R166.reuse, R6, -R151 ;  /* 0x00000006a6977223 */ /* 0x040fe40000010897 */
[----:B------:R-:W-:-:S02]  /*6390*/  FFMA.FTZ R147, R166, R147, R150 ;  /* 0x00000093a6937223 */ /* 0x000fc40000010096 */
[C---:B------:R-:W-:Y:S02]  /*63a0*/  FFMA.FTZ R6, R166.reuse, R5, R148 ;  /* 0x00000005a6067223 */ /* 0x040fe40000010094 */
[----:B------:R-:W-:Y:S02]  /*63b0*/  @P3 FFMA.FTZ R166, R166, R4, -R149 ;  /* 0x00000004a6a63223 */ /* 0x000fe40000010895 */
[----:B------:R-:W-:Y:S01]  /*63c0*/  @P3 FADD.FTZ R172, R172, R151 ;  /* 0x00000097acac3221 */ /* 0x000fe20000010000 */
[----:B------:R-:W-:Y:S01]  /*63d0*/  FSEL R6, R7, R6, !P3 ;  /* 0x0000000607067208 */ /* 0x000fe20005800000 */
[----:B------:R-:W-:Y:S01]  /*63e0*/  @P3 FADD.FTZ R170, R170, R147 ;  /* 0x00000093aaaa3221 */ /* 0x000fe20000010000 */
[----:B------:R-:W1:Y:S01]  /*63f0*/  SHFL.UP PT, R5, R166, 0x8, RZ ;  /* 0x05000000a6057989 */ /* 0x000e6200000e00ff */
[----:B------:R-:W-:Y:S01]  /*6400*/  FMUL.FTZ R148, R112, R160 ;  /* 0x000000a070947220 */ /* 0x000fe20000410000 */
[----:B------:R-:W-:Y:S01]  /*6410*/  ISETP.GE.AND P3, PT, R44, 0x8, PT ;  /* 0x000000082c00780c */ /* 0x000fe20003f66270 */
[----:B------:R-:W-:Y:S01]  /*6420*/  FFMA.FTZ R158, R129, R158, R159 ;  /* 0x0000009e819e7223 */ /* 0x000fe2000001009f */
[----:B------:R-:W2:Y:S01]  /*6430*/  SHFL.UP PT, R151, R172, 0x8, RZ ;  /* 0x05000000ac977989 */ /* 0x000ea200000e00ff */
[----:B------:R-:W-:-:S02]  /*6440*/  FMUL.FTZ R147, R112, R164 ;  /* 0x000000a470937220 */ /* 0x000fc40000410000 */
[----:B------:R-:W-:Y:S01]  /*6450*/  FMUL.FTZ R4, R181, -R152 ;  /* 0x80000098b5047220 */ /* 0x000fe20000410000 */
[----:B------:R-:W-:Y:S01]  /*6460*/  SHFL.UP PT, R7, R6, 0x8, RZ ;  /* 0x0500000006077989 */ /* 0x000fe200000e00ff */
[----:B------:R-:W-:Y:S02]  /*6470*/  FADD.FTZ R150, R148, R153 ;  /* 0x0000009994967221 */ /* 0x000fe40000010000 */
[----:B------:R-:W-:Y:S01]  /*6480*/  FADD.FTZ R158, -R147, R158 ;  /* 0x0000009e939e7221 */ /* 0x000fe20000010100 */
[----:B------:R-:W3:Y:S01]  /*6490*/  SHFL.UP PT, R153, R170, 0x8, RZ ;  /* 0x05000000aa997989 */ /* 0x000ee200000e00ff */
[-C--:B------:R-:W-:Y:S02]  /*64a0*/  FFMA.FTZ R4, R183, R154.reuse, R4 ;  /* 0x0000009ab7047223 */ /* 0x080fe40000010004 */
[----:B------:R-:W-:Y:S02]  /*64b0*/  FMUL.FTZ R154, R181, -R154 ;  /* 0x8000009ab59a7220 */ /* 0x000fe40000410000 */
[----:B------:R-:W-:-:S02]  /*64c0*/  FMUL.FTZ R149, R131, -R158 ;  /* 0x8000009e83957220 */ /* 0x000fc40000410000 */
[----:B------:R-:W-:Y:S02]  /*64d0*/  FMUL.FTZ R178, R131, -R150 ;  /* 0x8000009683b27220 */ /* 0x000fe40000410000 */
[----:B------:R-:W-:Y:S02]  /*64e0*/  FFMA.FTZ R154, R183, R152, -R154 ;  /* 0x00000098b79a7223 */ /* 0x000fe4000001089a */
[----:B------:R-:W-:Y:S02]  /*64f0*/  FFMA.FTZ R159, R133, R150, -R149 ;  /* 0x00000096859f7223 */ /* 0x000fe40000010895 */
[----:B------:R-:W-:Y:S02]  /*6500*/  FMUL.FTZ R152, R167, -R4 ;  /* 0x80000004a7987220 */ /* 0x000fe40000410000 */
[----:B------:R-:W-:Y:S02]  /*6510*/  FFMA.FTZ R178, R133, R158, R178 ;  /* 0x0000009e85b27223 */ /* 0x000fe400000100b2 */
[----:B------:R-:W-:-:S02]  /*6520*/  FMUL.FTZ R150, R111, R160 ;  /* 0x000000a06f967220 */ /* 0x000fc40000410000 */
[----:B------:R-:W-:Y:S02]  /*6530*/  FMUL.FTZ R158, R167, -R154 ;  /* 0x8000009aa79e7220 */ /* 0x000fe40000410000 */
[----:B------:R-:W-:Y:S02]  /*6540*/  FMUL.FTZ R149, R111, R164 ;  /* 0x000000a46f957220 */ /* 0x000fe40000410000 */
        /* <DEDUP_REMOVED lines=9> */
[----:B------:R-:W-:-:S02]  /*65e0*/  FFMA.FTZ R178, R162, R152, -R159 ;  /* 0x00000098a2b27223 */ /* 0x000fc4000001089f */
[----:B------:R-:W-:Y:S02]  /*65f0*/  FFMA.FTZ R209, R137, R154, -R4 ;  /* 0x0000009a89d17223 */ /* 0x000fe40000010804 */
[----:B------:R-:W-:Y:S02]  /*6600*/  FFMA.FTZ R190, R162, R158, R191 ;  /* 0x0000009ea2be7223 */ /* 0x000fe400000100bf */
[C---:B-1----:R-:W-:Y:S02]  /*6610*/  FMUL.FTZ R152, R6.reuse, R5 ;  /* 0x0000000506987220 */ /* 0x042fe40000410000 */
[C---:B--2---:R-:W-:Y:S02]  /*6620*/  FMUL.FTZ R158, R6.reuse, R151 ;  /* 0x00000097069e7220 */ /* 0x044fe40000410000 */
[C---:B---3--:R-:W-:Y:S02]  /*6630*/  FMUL.FTZ R154, R6.reuse, R153 ;  /* 0x00000099069a7220 */ /* 0x048fe40000410000 */
[----:B------:R-:W-:-:S02]  /*6640*/  FMUL.FTZ R4, R6, R7 ;  /* 0x0000000706047220 */ /* 0x000fc40000410000 */
[C---:B------:R-:W-:Y:S02]  /*6650*/  FFMA.FTZ R159, R166.reuse, R7, R152 ;  /* 0x00000007a69f7223 */ /* 0x040fe40000010098 */
[C---:B------:R-:W-:Y:S02]  /*6660*/  FFMA.FTZ R153, R166.reuse, R153, R158 ;  /* 0x00000099a6997223 */ /* 0x040fe4000001009e */
[----:B------:R-:W-:Y:S01]  /*6670*/  FFMA.FTZ R7, R166, R151, -R154 ;  /* 0x00000097a6077223 */ /* 0x000fe2000001089a */
[----:B------:R-:W-:Y:S01]  /*6680*/  FSEL R159, R6, R159, !P3 ;  /* 0x0000009f069f7208 */ /* 0x000fe20005800000 */
[----:B------:R-:W-:Y:S02]  /*6690*/  @P3 FFMA.FTZ R166, R166, R5, -R4 ;  /* 0x00000005a6a63223 */ /* 0x000fe40000010804 */
[C---:B------:R-:W-:Y:S02]  /*66a0*/  FMUL.FTZ R151, R109.reuse, R164 ;  /* 0x000000a46d977220 */ /* 0x040fe40000410000 */
[----:B------:R-:W-:Y:S01]  /*66b0*/  FMUL.FTZ R152, R109, R160 ;  /* 0x000000a06d987220 */ /* 0x000fe20000410000 */
[----:B------:R-:W1:Y:S01]  /*66c0*/  SHFL.UP PT, R4, R166, 0x10, RZ ;  /* 0x06000000a6047989 */ /* 0x000e6200000e00ff */
[----:B------:R-:W-:-:S02]  /*66d0*/  @P3 FADD.FTZ R170, R170, R153 ;  /* 0x00000099aaaa3221 */ /* 0x000fc40000010000 */
[----:B------:R-:W-:Y:S01]  /*66e0*/  FADD.FTZ R222, -R151, R222 ;  /* 0x000000de97de7221 */ /* 0x000fe20000010100 */
[----:B------:R-:W2:Y:S01]  /*66f0*/  SHFL.UP PT, R5, R159, 0x10, RZ ;  /* 0x060000009f057989 */ /* 0x000ea200000e00ff */
[----:B------:R-:W-:Y:S02]  /*6700*/  FADD.FTZ R158, R152, R209 ;  /* 0x000000d1989e7221 */ /* 0x000fe40000010000 */
[----:B------:R-:W-:Y:S01]  /*6710*/  @P3 FADD.FTZ R172, R172, R7 ;  /* 0x00000007acac3221 */ /* 0x000fe20000010000 */
[----:B------:R-:W-:Y:S01]  /*6720*/  ISETP.GE.AND P3, PT, R44, 0x10, PT ;  /* 0x000000102c00780c */ /* 0x000fe20003f66270 */
[C---:B------:R-:W-:Y:S01]  /*6730*/  FMUL.FTZ R153, R127.reuse, -R190 ;  /* 0x800000be7f997220 */ /* 0x040fe20000410000 */
[----:B------:R-:W-:Y:S01]  /*6740*/  SHFL.UP PT, R7, R170, 0x10, RZ ;  /* 0x06000000aa077989 */ /* 0x000fe200000e00ff */
[----:B------:R-:W-:Y:S02]  /*6750*/  FMUL.FTZ R154, R127, -R178 ;  /* 0x800000b27f9a7220 */ /* 0x000fe40000410000 */
[C---:B------:R-:W-:Y:S01]  /*6760*/  FMUL.FTZ R191, R139.reuse, -R222 ;  /* 0x800000de8bbf7220 */ /* 0x040fe20000410000 */
[----:B------:R-:W3:Y:S01]  /*6770*/  SHFL.UP PT, R6, R172, 0x10, RZ ;  /* 0x06000000ac067989 */ /* 0x000ee200000e00ff */
[----:B------:R-:W-:-:S02]  /*6780*/  FMUL.FTZ R211, R139, -R158 ;  /* 0x8000009e8bd37220 */ /* 0x000fc40000410000 */
[----:B------:R-:W-:Y:S02]  /*6790*/  FFMA.FTZ R178, R129, R178, -R153 ;  /* 0x000000b281b27223 */ /* 0x000fe40000010899 */
[C---:B------:R-:W-:Y:S02]  /*67a0*/  FFMA.FTZ R209, R141.reuse, R158, -R191 ;  /* 0x0000009e8dd17223 */ /* 0x040fe400000108bf */
[----:B------:R-:W-:Y:S02]  /*67b0*/  FFMA.FTZ R222, R141, R222, R211 ;  /* 0x000000de8dde7223 */ /* 0x000fe400000100d3 */
[----:B------:R-:W-:Y:S02]  /*67c0*/  FFMA.FTZ R190, R129, R190, R154 ;  /* 0x000000be81be7223 */ /* 0x000fe4000001009a */
[----:B------:R-:W-:Y:S02]  /*67d0*/  FMUL.FTZ R153, R107, R164 ;  /* 0x000000a46b997220 */ /* 0x000fe40000410000 */
[----:B------:R-:W-:-:S02]  /*67e0*/  FMUL.FTZ R191, R131, -R178 ;  /* 0x800000b283bf7220 */ /* 0x000fc40000410000 */
[----:B------:R-:W-:Y:S02]  /*67f0*/  FMUL.FTZ R154, R107, R160 ;  /* 0x000000a06b9a7220 */ /* 0x000fe40000410000 */
[-C--:B------:R-:W-:Y:S02]  /*6800*/  FMUL.FTZ R158, R131, -R190.reuse ;  /* 0x800000be839e7220 */ /* 0x080fe40000410000 */
[----:B------:R-:W-:Y:S02]  /*6810*/  FADD.FTZ R222, -R153, R222 ;  /* 0x000000de99de7221 */ /* 0x000fe40000010100 */
[C---:B------:R-:W-:Y:S02]  /*6820*/  FFMA.FTZ R190, R133.reuse, R190, R191 ;  /* 0x000000be85be7223 */ /* 0x040fe400000100bf */
[----:B------:R-:W-:Y:S02]  /*6830*/  FADD.FTZ R209, R154, R209 ;  /* 0x000000d19ad17221 */ /* 0x000fe40000010000 */
[----:B------:R-:W-:-:S02]  /*6840*/  FFMA.FTZ R178, R133, R178, -R158 ;  /* 0x000000b285b27223 */ /* 0x000fc4000001089e */
[C---:B------:R-:W-:Y:S02]  /*6850*/  FMUL.FTZ R224, R142.reuse, -R222 ;  /* 0x800000de8ee07220 */ /* 0x040fe40000410000 */
[----:B------:R-:W-:Y:S02]  /*6860*/  FMUL.FTZ R158, R135, -R190 ;  /* 0x800000be879e7220 */ /* 0x000fe40000410000 */
[-C--:B------:R-:W-:Y:S02]  /*6870*/  FFMA.FTZ R215, R143, R209.reuse, -R224 ;  /* 0x000000d18fd77223 */ /* 0x080fe400000108e0 */
[----:B------:R-:W-:Y:S02]  /*6880*/  FFMA.FTZ R224, R137, R178, -R158 ;  /* 0x000000b289e07223 */ /* 0x000fe4000001089e */
[----:B-1----:R-:W-:Y:S02]  /*6890*/  FMUL.FTZ R158, R159, R4 ;  /* 0x000000049f9e7220 */ /* 0x002fe40000410000 */
[----:B------:R-:W-:-:S02]  /*68a0*/  FMUL.FTZ R191, R142, -R209 ;  /* 0x800000d18ebf7220 */ /* 0x000fc40000410000 */
[----:B------:R-:W-:Y:S02]  /*68b0*/  FMUL.FTZ R209, R135, -R178 ;  /* 0x800000b287d17220 */ /* 0x000fe40000410000 */
[----:B--2---:R-:W-:Y:S02]  /*68c0*/  FFMA.FTZ R158, R166, R5, R158 ;  /* 0x00000005a69e7223 */ /* 0x004fe4000001009e */
[----:B------:R-:W-:Y:S02]  /*68d0*/  FFMA.FTZ R228, R143, R222, R191 ;  /* 0x000000de8fe47223 */ /* 0x000fe400000100bf */
[C---:B---3--:R-:W-:Y:S01]  /*68e0*/  FMUL.FTZ R178, R159.reuse, R6 ;  /* 0x000000069fb27220 */ /* 0x048fe20000410000 */
[----:B-----5:R1:W-:Y:S01]  /*68f0*/  SHFL.IDX PT, R222, R16, RZ, 0x1f ;  /* 0x00001fff10de7589 */ /* 0x0203e200000e0000 */
[----:B------:R-:W-:Y:S02]  /*6900*/  FMUL.FTZ R191, R159, R7 ;  /* 0x000000079fbf7220 */ /* 0x000fe40000410000 */
[----:B------:R-:W-:Y:S01]  /*6910*/  FFMA.FTZ R226, R137, R190, R209 ;  /* 0x000000be89e27223 */ /* 0x000fe200000100d1 */
[C---:B------:R-:W-:Y:S01]  /*6920*/  FSEL R190, R159.reuse, R158, !P3 ;  /* 0x0000009e9fbe7208 */ /* 0x040fe20005800000 */
[----:B------:R-:W-:-:S02]  /*6930*/  FMUL.FTZ R5, R159, R5 ;  /* 0x000000059f057220 */ /* 0x000fc40000410000 */
[C---:B------:R-:W-:Y:S02]  /*6940*/  FFMA.FTZ R7, R166.reuse, R7, R178 ;  /* 0x00000007a6077223 */ /* 0x040fe400000100b2 */
[C---:B------:R-:W-:Y:S01]  /*6950*/  FFMA.FTZ R191, R166.reuse, R6, -R191 ;  /* 0x00000006a6bf7223 */ /* 0x040fe200000108bf */
[----:B------:R-:W2:Y:S01]  /*6960*/  SHFL.UP PT, R211, R190, 0x1, RZ ;  /* 0x04200000bed37989 */ /* 0x000ea200000e00ff */
[----:B------:R-:W-:Y:S01]  /*6970*/  @P3 FFMA.FTZ R166, R166, R4, -R5 ;  /* 0x00000004a6a63223 */ /* 0x000fe20000010805 */
[----:B------:R-:W-:Y:S01]  /*6980*/  HFMA2.MMA R4, -RZ, RZ, 1.875, 0 ;  /* 0x3f800000ff047435 */ /* 0x000fe200000001ff */
[----:B------:R-:W-:Y:S01]  /*6990*/  @P3 FADD.FTZ R170, R170, R7 ;  /* 0x00000007aaaa3221 */ /* 0x000fe20000010000 */
[----:B------:R3:W4:Y:S01]  /*69a0*/  SHFL.IDX PT, R178, R17, RZ, 0x1f ;  /* 0x00001fff11b27589 */ /* 0x00072200000e0000 */
[----:B------:R-:W-:Y:S01]  /*69b0*/  @P3 FADD.FTZ R172, R172, R191 ;  /* 0x000000bfacac3221 */ /* 0x000fe20000010000 */
[----:B------:R-:W-:Y:S01]  /*69c0*/  MOV R5, RZ ;  /* 0x000000ff00057202 */ /* 0x000fe20000000f00 */
[C---:B------:R-:W-:Y:S01]  /*69d0*/  FMUL.FTZ R158, R105.reuse, R160 ;  /* 0x000000a0699e7220 */ /* 0x040fe20000410000 */
[----:B------:R0:W2:Y:S01]  /*69e0*/  SHFL.UP PT, R209, R166, 0x1, RZ ;  /* 0x04200000a6d17989 */ /* 0x0000a200000e00ff */
[----:B------:R-:W-:Y:S01]  /*69f0*/  FMUL.FTZ R159, R105, R164 ;  /* 0x000000a4699f7220 */ /* 0x000fe20000410000 */
[----:B------:R-:W-:Y:S01]  /*6a00*/  CS2R R6, SRZ ;  /* 0x0000000000067805 */ /* 0x000fe2000001ff00 */
[C---:B-1----:R-:W-:Y:S01]  /*6a10*/  FMUL.FTZ R16, R139.reuse, -R226 ;  /* 0x800000e28b107220 */ /* 0x042fe20000410000 */
[----:B------:R-:W1:Y:S01]  /*6a20*/  SHFL.UP PT, R170, R170, 0x1, RZ ;  /* 0x04200000aaaa7989 */ /* 0x000e6200000e00ff */
[----:B---3--:R-:W-:-:S02]  /*6a30*/  FMUL.FTZ R17, R139, -R224 ;  /* 0x800000e08b117220 */ /* 0x008fc40000410000 */
[----:B------:R-:W-:Y:S01]  /*6a40*/  FADD.FTZ R215, R158, R215 ;  /* 0x000000d79ed77221 */ /* 0x000fe20000010000 */
[----:B------:R-:W3:Y:S01]  /*6a50*/  SHFL.UP PT, R172, R172, 0x1, RZ ;  /* 0x04200000acac7989 */ /* 0x000ee200000e00ff */
[----:B------:R-:W-:Y:S02]  /*6a60*/  FADD.FTZ R228, -R159, R228 ;  /* 0x000000e49fe47221 */ /* 0x000fe40000010100 */
[----:B------:R-:W-:Y:S01]  /*6a70*/  FFMA.FTZ R224, R141, R224, -R16 ;  /* 0x000000e08de07223 */ /* 0x000fe20000010810 */
[----:B------:R-:W3:Y:S01]  /*6a80*/  @!P0 LDS.128 R4, [UR6+0x1da0] ;  /* 0x001da006ff048984 */ /* 0x000ee20008000c00 */
[C---:B------:R-:W-:Y:S01]  /*6a90*/  FMUL.FTZ R190, R144.reuse, -R215 ;  /* 0x800000d790be7220 */ /* 0x040fe20000410000 */
[----:B------:R-:W-:Y:S01]  /*6aa0*/  ISETP.NE.AND P0, PT, R223, 0x1f, PT ;  /* 0x0000001fdf00780c */ /* 0x000fe20003f05270 */
[----:B0-----:R-:W-:Y:S02]  /*6ab0*/  FMUL.FTZ R166, R144, -R228 ;  /* 0x800000e490a67220 */ /* 0x001fe40000410000 */
[----:B------:R-:W-:-:S02]  /*6ac0*/  FFMA.FTZ R17, R141, R226, R17 ;  /* 0x000000e28d117223 */ /* 0x000fc40000010011 */
[C---:B------:R-:W-:Y:S02]  /*6ad0*/  FMUL.FTZ R16, R142.reuse, -R224 ;  /* 0x800000e08e107220 */ /* 0x040fe40000410000 */
[C---:B------:R-:W-:Y:S02]  /*6ae0*/  FFMA.FTZ R228, R145.reuse, R228, R190 ;  /* 0x000000e491e47223 */ /* 0x040fe400000100be */
[----:B------:R-:W-:Y:S02]  /*6af0*/  FFMA.FTZ R221, R145, R215, -R166 ;  /* 0x000000d791dd7223 */ /* 0x000fe400000108a6 */
[-C--:B------:R-:W-:Y:S02]  /*6b00*/  FFMA.FTZ R190, R143, R17.reuse, R16 ;  /* 0x000000118fbe7223 */ /* 0x080fe40000010010 */
[----:B------:R-:W-:Y:S02]  /*6b10*/  FMUL.FTZ R166, R142, -R17 ;  /* 0x800000118ea67220 */ /* 0x000fe40000410000 */
[----:B--2---:R-:W-:-:S02]  /*6b20*/  FMUL.FTZ R16, R211, R222 ;  /* 0x000000ded3107220 */ /* 0x004fc40000410000 */
[----:B----4-:R-:W-:Y:S02]  /*6b30*/  FMUL.FTZ R211, R211, R178 ;  /* 0x000000b2d3d37220 */ /* 0x010fe40000410000 */
[----:B------:R-:W-:Y:S02]  /*6b40*/  FFMA.FTZ R166, R143, R224, -R166 ;  /* 0x000000e08fa67223 */ /* 0x000fe400000108a6 */
[C---:B------:R-:W-:Y:S02]  /*6b50*/  FFMA.FTZ R191, R209.reuse, R178, R16 ;  /* 0x000000b2d1bf7223 */ /* 0x040fe40000010010 */
[----:B------:R-:W-:Y:S02]  /*6b60*/  FFMA.FTZ R17, R209, R222, -R211 ;  /* 0x000000ded1117223 */ /* 0x000fe400000108d3 */
[----:B------:R-:W-:Y:S02]  /*6b70*/  FMUL.FTZ R16, R144, -R166 ;  /* 0x800000a690107220 */ /* 0x000fe40000410000 */
[----:B-1----:R-:W-:-:S02]  /*6b80*/  @P1 FADD.FTZ R178, R170, R191 ;  /* 0x000000bfaab21221 */ /* 0x002fc40000010000 */
[-C--:B------:R-:W-:Y:S02]  /*6b90*/  FMUL.FTZ R215, R144, -R190.reuse ;  /* 0x800000be90d77220 */ /* 0x080fe40000410000 */
[----:B---3--:R-:W-:Y:S02]  /*6ba0*/  @P1 FADD.FTZ R222, R172, R17 ;  /* 0x00000011acde1221 */ /* 0x008fe40000010000 */
[----:B------:R-:W-:Y:S02]  /*6bb0*/  FFMA.FTZ R211, R145, R190, R16 ;  /* 0x000000be91d37223 */ /* 0x000fe40000010010 */
[----:B------:R-:W-:Y:S02]  /*6bc0*/  FMUL.FTZ R191, R15, R178 ;  /* 0x000000b20fbf7220 */ /* 0x000fe40000410000 */
[C---:B------:R-:W-:Y:S01]  /*6bd0*/  FMUL.FTZ R16, R103.reuse, R160 ;  /* 0x000000a067107220 */ /* 0x040fe20000410000 */
[----:B------:R0:W1:Y:S01]  /*6be0*/  SHFL.DOWN PT, R172, R211, 0x1, 0x1f ;  /* 0x08201f00d3ac7f89 */ /* 0x00006200000e0000 */
[----:B------:R-:W-:-:S02]  /*6bf0*/  FMUL.FTZ R17, R103, R164 ;  /* 0x000000a467117220 */ /* 0x000fc40000410000 */
[----:B------:R-:W-:Y:S02]  /*6c00*/  FFMA.FTZ R209, R145, R166, -R215 ;  /* 0x000000a691d17223 */ /* 0x000fe400000108d7 */
[-C--:B------:R-:W-:Y:S02]  /*6c10*/  FMUL.FTZ R215, R15, R222.reuse ;  /* 0x000000de0fd77220 */ /* 0x080fe40000410000 */
[----:B------:R-:W-:Y:S01]  /*6c20*/  FFMA.FTZ R15, R14, R222, -R191 ;  /* 0x000000de0e0f7223 */ /* 0x000fe200000108bf */
[----:B------:R0:W2:Y:S01]  /*6c30*/  SHFL.DOWN PT, R170, R209, 0x1, 0x1f ;  /* 0x08201f00d1aa7f89 */ /* 0x0000a200000e0000 */
[----:B------:R-:W-:Y:S02]  /*6c40*/  FADD.FTZ R190, R16, R221 ;  /* 0x000000dd10be7221 */ /* 0x000fe40000010000 */
[----:B------:R-:W-:Y:S02]  /*6c50*/  FADD.FTZ R191, -R17, R228 ;  /* 0x000000e411bf7221 */ /* 0x000fe40000010100 */
[----:B------:R-:W-:-:S02]  /*6c60*/  FFMA.FTZ R14, R14, R178, R215 ;  /* 0x000000b20e0e7223 */ /* 0x000fc400000100d7 */
[----:B------:R0:W3:Y:S04]  /*6c70*/  SHFL.DOWN PT, R178, R190, 0x1, 0x1f ;  /* 0x08201f00beb27f89 */ /* 0x0000e800000e0000 */
[----:B------:R0:W4:Y:S01]  /*6c80*/  SHFL.DOWN PT, R222, R191, 0x1, 0x1f ;  /* 0x08201f00bfde7f89 */ /* 0x00012200000e0000 */
[----:B------:R-:W-:Y:S05]  /*6c90*/  @!P0 BRA `(.L_x_8208) ;  /* 0x000000b000008947 */ /* 0x000fea0003800000 */
[C---:B----4-:R-:W-:Y:S02]  /*6ca0*/  FMUL.FTZ R164, R211.reuse, R222 ;  /* 0x000000ded3a47220 */ /* 0x050fe40000410000 */
[C---:B-1----:R-:W-:Y:S02]  /*6cb0*/  FMUL.FTZ R160, R211.reuse, R172 ;  /* 0x000000acd3a07220 */ /* 0x042fe40000410000 */
[-C--:B---3--:R-:W-:Y:S02]  /*6cc0*/  FMUL.FTZ R166, R211, R178.reuse ;  /* 0x000000b2d3a67220 */ /* 0x088fe40000410000 */
[----:B------:R-:W-:-:S02]  /*6cd0*/  FFMA.FTZ R215, R209, R178, -R164 ;  /* 0x000000b2d1d77223 */ /* 0x000fc400000108a4 */
[-C--:B--2---:R-:W-:Y:S02]  /*6ce0*/  FMUL.FTZ R164, R211, R170.reuse ;  /* 0x000000aad3a47220 */ /* 0x084fe40000410000 */
[C---:B------:R-:W-:Y:S02]  /*6cf0*/  FFMA.FTZ R160, R209.reuse, R170, -R160 ;  /* 0x000000aad1a07223 */ /* 0x040fe400000108a0 */
[C---:B------:R-:W-:Y:S02]  /*6d00*/  FFMA.FTZ R166, R209.reuse, R222, R166 ;  /* 0x000000ded1a67223 */ /* 0x040fe400000100a6 */
[----:B0-----:R-:W-:Y:S01]  /*6d10*/  FFMA.FTZ R211, R209, R172, R164 ;  /* 0x000000acd1d37223 */ /* 0x001fe200000100a4 */
[----:B------:R-:W-:Y:S01]  /*6d20*/  MOV R209, R160 ;  /* 0x000000a000d17202 */ /* 0x000fe20000000f00 */
[----:B------:R-:W-:Y:S02]  /*6d30*/  FADD.FTZ R190, R190, R215 ;  /* 0x000000d7bebe7221 */ /* 0x000fe40000010000 */
[----:B------:R-:W-:-:S02]  /*6d40*/  FADD.FTZ R191, R191, R166 ;  /* 0x000000a6bfbf7221 */ /* 0x000fc40000010000 */
.L_x_8208:
[----:B------:R-:W-:Y:S05]  /*6d50*/  BSYNC B0 ;  /* 0x0000000000007941 */ /* 0x000fea0003800000 */
.L_x_8207:
[----:B------:R-:W-:Y:S01]  /*6d60*/  ISETP.GT.U32.AND P0, PT, R223, 0x1d, PT ;  /* 0x0000001ddf00780c */ /* 0x000fe20003f04070 */
[----:B------:R-:W-:Y:S01]  /*6d70*/  FADD.FTZ R14, RZ, R14 ;  /* 0x0000000eff0e7221 */ /* 0x000fe20000010000 */
[----:B-1----:R1:W0:Y:S01]  /*6d80*/  SHFL.DOWN PT, R172, R209, 0x2, 0x1f ;  /* 0x08401f00d1ac7f89 */ /* 0x00222200000e0000 */
[----:B------:R-:W-:Y:S01]  /*6d90*/  FADD.FTZ R168, R168, R15 ;  /* 0x0000000fa8a87221 */ /* 0x000fe20000010000 */
[----:B------:R-:W-:Y:S01]  /*6da0*/  BSSY B0, `(.L_x_8209) ;  /* 0x0000014000007945 */ /* 0x000fe20003800000 */
[C---:B------:R-:W-:Y:S01]  /*6db0*/  FMUL.FTZ R15, R144.reuse, R14 ;  /* 0x0000000e900f7220 */ /* 0x040fe20000410000 */
[----:B---3--:R1:W3:Y:S01]  /*6dc0*/  SHFL.DOWN PT, R178, R211, 0x2, 0x1f ;  /* 0x08401f00d3b27f89 */ /* 0x0082e200000e0000 */
[----:B------:R-:W-:-:S02]  /*6dd0*/  FMUL.FTZ R160, R144, R168 ;  /* 0x000000a890a07220 */ /* 0x000fc40000410000 */
[C---:B------:R-:W-:Y:S01]  /*6de0*/  FFMA.FTZ R15, R145.reuse, R168, -R15 ;  /* 0x000000a8910f7223 */ /* 0x040fe2000001080f */
[----:B----4-:R1:W4:Y:S01]  /*6df0*/  SHFL.DOWN PT, R222, R190, 0x2, 0x1f ;  /* 0x08401f00bede7f89 */ /* 0x01032200000e0000 */
[----:B------:R-:W-:-:S03]  /*6e00*/  FFMA.FTZ R160, R145, R14, R160 ;  /* 0x0000000e91a07223 */ /* 0x000fc600000100a0 */
[----:B------:R1:W2:Y:S01]  /*6e10*/  SHFL.DOWN PT, R224, R191, 0x2, 0x1f ;  /* 0x08401f00bfe07f89 */ /* 0x0002a200000e0000 */
[----:B------:R-:W-:Y:S05]  /*6e20*/  @P0 BRA `(.L_x_8210) ;  /* 0x000000b000000947 */ /* 0x000fea0003800000 */
[C---:B--2---:R-:W-:Y:S02]  /*6e30*/  FMUL.FTZ R166, R211.reuse, R224 ;  /* 0x000000e0d3a67220 */ /* 0x044fe40000410000 */
[C---:B---3--:R-:W-:Y:S02]  /*6e40*/  FMUL.FTZ R164, R211.reuse, R178 ;  /* 0x000000b2d3a47220 */ /* 0x048fe40000410000 */
[-C--:B----4-:R-:W-:Y:S02]  /*6e50*/  FMUL.FTZ R170, R211, R222.reuse ;  /* 0x000000ded3aa7220 */ /* 0x090fe40000410000 */
[----:B------:R-:W-:Y:S02]  /*6e60*/  FFMA.FTZ R215, R209, R222, -R166 ;  /* 0x000000ded1d77223 */ /* 0x000fe400000108a6 */
[-C--:B0-----:R-:W-:Y:S02]  /*6e70*/  FMUL.FTZ R166, R211, R172.reuse ;  /* 0x000000acd3a67220 */ /* 0x081fe40000410000 */
[----:B------:R-:W-:-:S02]  /*6e80*/  FFMA.FTZ R164, R209, R172, -R164 ;  /* 0x000000acd1a47223 */ /* 0x000fc400000108a4 */
[C---:B------:R-:W-:Y:S02]  /*6e90*/  FFMA.FTZ R170, R209.reuse, R224, R170 ;  /* 0x000000e0d1aa7223 */ /* 0x040fe400000100aa */
[----:B-1----:R-:W-:Y:S01]  /*6ea0*/  FFMA.FTZ R211, R209, R178, R166 ;  /* 0x000000b2d1d37223 */ /* 0x002fe200000100a6 */
[----:B------:R-:W-:Y:S01]  /*6eb0*/  MOV R209, R164 ;  /* 0x000000a400d17202 */ /* 0x000fe20000000f00 */
[----:B------:R-:W-:Y:S02]  /*6ec0*/  FADD.FTZ R190, R190, R215 ;  /* 0x000000d7bebe7221 */ /* 0x000fe40000010000 */
[----:B------:R-:W-:Y:S02]  /*6ed0*/  FADD.FTZ R191, R191, R170 ;  /* 0x000000aabfbf7221 */ /* 0x000fe40000010000 */
.L_x_8210:
[----:B------:R-:W-:Y:S05]  /*6ee0*/  BSYNC B0 ;  /* 0x0000000000007941 */ /* 0x000fea0003800000 */
.L_x_8209:
[----:B------:R-:W-:Y:S01]  /*6ef0*/  ISETP.GT.U32.AND P0, PT, R223, 0x1b, PT ;  /* 0x0000001bdf00780c */ /* 0x000fe20003f04070 */
[----:B------:R-:W-:Y:S01]  /*6f00*/  FADD.FTZ R160, RZ, R160 ;  /* 0x000000a0ffa07221 */ /* 0x000fe20000010000 */
[----:B---3--:R3:W1:Y:S01]  /*6f10*/  SHFL.DOWN PT, R178, R209, 0x4, 0x1f ;  /* 0x08801f00d1b27f89 */ /* 0x00866200000e0000 */
[----:B------:R-:W-:Y:S01]  /*6f20*/  FADD.FTZ R174, R174, R15 ;  /* 0x0000000faeae7221 */ /* 0x000fe20000010000 */
[----:B------:R-:W-:Y:S01]  /*6f30*/  BSSY B0, `(.L_x_8211) ;  /* 0x0000014000007945 */ /* 0x000fe20003800000 */
[C---:B------:R-:W-:Y:S01]  /*6f40*/  FMUL.FTZ R15, R142.reuse, R160 ;  /* 0x000000a08e0f7220 */ /* 0x040fe20000410000 */
[----:B----4-:R3:W4:Y:S01]  /*6f50*/  SHFL.DOWN PT, R222, R211, 0x4, 0x1f ;  /* 0x08801f00d3de7f89 */ /* 0x01072200000e0000 */
[----:B------:R-:W-:-:S02]  /*6f60*/  FMUL.FTZ R164, R142, R174 ;  /* 0x000000ae8ea47220 */ /* 0x000fc40000410000 */
[C---:B------:R-:W-:Y:S01]  /*6f70*/  FFMA.FTZ R15, R143.reuse, R174, -R15 ;  /* 0x000000ae8f0f7223 */ /* 0x040fe2000001080f */
[----:B--2---:R3:W2:Y:S01]  /*6f80*/  SHFL.DOWN PT, R224, R190, 0x4, 0x1f ;  /* 0x08801f00bee07f89 */ /* 0x0046a200000e0000 */
[----:B------:R-:W-:-:S03]  /*6f90*/  FFMA.FTZ R164, R143, R160, R164 ;  /* 0x000000a08fa47223 */ /* 0x000fc600000100a4 */
[----:B------:R3:W0:Y:S01]  /*6fa0*/  SHFL.DOWN PT, R226, R191, 0x4, 0x1f ;  /* 0x08801f00bfe27f89 */ /* 0x00062200000e0000 */
[----:B------:R-:W-:Y:S05]  /*6fb0*/  @P0 BRA `(.L_x_8212) ;  /* 0x000000b000000947 */ /* 0x000fea0003800000 */
[C---:B0-----:R-:W-:Y:S02]  /*6fc0*/  FMUL.FTZ R170, R211.reuse, R226 ;  /* 0x000000e2d3aa7220 */ /* 0x041fe40000410000 */
[C---:B----4-:R-:W-:Y:S02]  /*6fd0*/  FMUL.FTZ R166, R211.reuse, R222 ;  /* 0x000000ded3a67220 */ /* 0x050fe40000410000 */
[-C--:B--2---:R-:W-:Y:S02]  /*6fe0*/  FMUL.FTZ R172, R211, R224.reuse ;  /* 0x000000e0d3ac7220 */ /* 0x084fe40000410000 */
[----:B------:R-:W-:Y:S02]  /*6ff0*/  FFMA.FTZ R215, R209, R224, -R170 ;  /* 0x000000e0d1d77223 */ /* 0x000fe400000108aa */
[-C--:B-1----:R-:W-:Y:S02]  /*7000*/  FMUL.FTZ R170, R211, R178.reuse ;  /* 0x000000b2d3aa7220 */ /* 0x082fe40000410000 */
[----:B------:R-:W-:-:S02]  /*7010*/  FFMA.FTZ R166, R209, R178, -R166 ;  /* 0x000000b2d1a67223 */ /* 0x000fc400000108a6 */
[C---:B------:R-:W-:Y:S02]  /*7020*/  FFMA.FTZ R172, R209.reuse, R226, R172 ;  /* 0x000000e2d1ac7223 */ /* 0x040fe400000100ac */
[----:B---3--:R-:W-:Y:S01]  /*7030*/  FFMA.FTZ R211, R209, R222, R170 ;  /* 0x000000ded1d37223 */ /* 0x008fe200000100aa */
[----:B------:R-:W-:Y:S01]  /*7040*/  MOV R209, R166 ;  /* 0x000000a600d17202 */ /* 0x000fe20000000f00 */
[----:B------:R-:W-:Y:S02]  /*7050*/  FADD.FTZ R190, R190, R215 ;  /* 0x000000d7bebe7221 */ /* 0x000fe40000010000 */
[----:B------:R-:W-:Y:S02]  /*7060*/  FADD.FTZ R191, R191, R172 ;  /* 0x000000acbfbf7221 */ /* 0x000fe40000010000 */
.L_x_8212:
[----:B------:R-:W-:Y:S05]  /*7070*/  BSYNC B0 ;  /* 0x0000000000007941 */ /* 0x000fea0003800000 */
.L_x_8211:
[----:B------:R-:W-:Y:S01]  /*7080*/  ISETP.GT.U32.AND P0, PT, R223, 0x17, PT ;  /* 0x00000017df00780c */ /* 0x000fe20003f04070 */
[----:B------:R-:W-:Y:S01]  /*7090*/  FADD.FTZ R176, R176, R15 ;  /* 0x0000000fb0b07221 */ /* 0x000fe20000010000 */
[----:B----4-:R4:W3:Y:S01]  /*70a0*/  SHFL.DOWN PT, R222, R209, 0x8, 0x1f ;  /* 0x09001f00d1de7f89 */ /* 0x0108e200000e0000 */
[----:B------:R-:W-:Y:S01]  /*70b0*/  FADD.FTZ R164, RZ, R164 ;  /* 0x000000a4ffa47221 */ /* 0x000fe20000010000 */
[----:B------:R-:W-:Y:S01]  /*70c0*/  BSSY B0, `(.L_x_8213) ;  /* 0x0000015000007945 */ /* 0x000fe20003800000 */
[C---:B------:R-:W-:Y:S01]  /*70d0*/  FMUL.FTZ R166, R139.reuse, R176 ;  /* 0x000000b08ba67220 */ /* 0x040fe20000410000 */
[----:B--2---:R4:W2:Y:S01]  /*70e0*/  SHFL.DOWN PT, R224, R211, 0x8, 0x1f ;  /* 0x09001f00d3e07f89 */ /* 0x0048a200000e0000 */
[-C--:B------:R-:W-:Y:S01]  /*70f0*/  FMUL.FTZ R15, R139, R164.reuse ;  /* 0x000000a48b0f7220 */ /* 0x080fe20000410000 */
[----:B------:R-:W-:Y:S01]  /*7100*/  ISETP.GT.U32.AND P1, PT, R223, 0xf, PT ;  /* 0x0000000fdf00780c */ /* 0x000fe20003f24070 */
[C---:B------:R-:W-:Y:S01]  /*7110*/  FFMA.FTZ R166, R141.reuse, R164, R166 ;  /* 0x000000a48da67223 */ /* 0x040fe200000100a6 */
[----:B0-----:R4:W0:Y:S01]  /*7120*/  SHFL.DOWN PT, R226, R190, 0x8, 0x1f ;  /* 0x09001f00bee27f89 */ /* 0x00182200000e0000 */
[----:B------:R-:W-:-:S03]  /*7130*/  FFMA.FTZ R15, R141, R176, -R15 ;  /* 0x000000b08d0f7223 */ /* 0x000fc6000001080f */
[----:B------:R4:W1:Y:S01]  /*7140*/  SHFL.DOWN PT, R228, R191, 0x8, 0x1f ;  /* 0x09001f00bfe47f89 */ /* 0x00086200000e0000 */
[----:B------:R-:W-:Y:S05]  /*7150*/  @P0 BRA `(.L_x_8214) ;  /* 0x000000b000000947 */ /* 0x000fea0003800000 */
[C---:B-1----:R-:W-:Y:S02]  /*7160*/  FMUL.FTZ R172, R211.reuse, R228 ;  /* 0x000000e4d3ac7220 */ /* 0x042fe40000410000 */
[C---:B--2---:R-:W-:Y:S02]  /*7170*/  FMUL.FTZ R170, R211.reuse, R224 ;  /* 0x000000e0d3aa7220 */ /* 0x044fe40000410000 */
[-C--:B0-----:R-:W-:Y:S02]  /*7180*/  FMUL.FTZ R178, R211, R226.reuse ;  /* 0x000000e2d3b27220 */ /* 0x081fe40000410000 */
[----:B------:R-:W-:Y:S02]  /*7190*/  FFMA.FTZ R215, R209, R226, -R172 ;  /* 0x000000e2d1d77223 */ /* 0x000fe400000108ac */
[-C--:B---3--:R-:W-:Y:S02]  /*71a0*/  FMUL.FTZ R172, R211, R222.reuse ;  /* 0x000000ded3ac7220 */ /* 0x088fe40000410000 */
[----:B------:R-:W-:-:S02]  /*71b0*/  FFMA.FTZ R170, R209, R222, -R170 ;  /* 0x000000ded1aa7223 */ /* 0x000fc400000108aa */
[C---:B------:R-:W-:Y:S02]  /*71c0*/  FFMA.FTZ R178, R209.reuse, R228, R178 ;  /* 0x000000e4d1b27223 */ /* 0x040fe400000100b2 */
[----:B----4-:R-:W-:Y:S01]  /*71d0*/  FFMA.FTZ R211, R209, R224, R172 ;  /* 0x000000e0d1d37223 */ /* 0x010fe200000100ac */
[----:B------:R-:W-:Y:S01]  /*71e0*/  MOV R209, R170 ;  /* 0x000000aa00d17202 */ /* 0x000fe20000000f00 */
[----:B------:R-:W-:Y:S02]  /*71f0*/  FADD.FTZ R190, R190, R215 ;  /* 0x000000d7bebe7221 */ /* 0x000fe40000010000 */
[----:B------:R-:W-:Y:S02]  /*7200*/  FADD.FTZ R191, R191, R178 ;  /* 0x000000b2bfbf7221 */ /* 0x000fe40000010000 */
.L_x_8214:
[----:B------:R-:W-:Y:S05]  /*7210*/  BSYNC B0 ;  /* 0x0000000000007941 */ /* 0x000fea0003800000 */
.L_x_8213:
[----:B---3--:R3:W4:Y:S01]  /*7220*/  SHFL.DOWN PT, R222, R209, 0x10, 0x1f ;  /* 0x0a001f00d1de7f89 */ /* 0x00872200000e0000 */
[----:B------:R-:W-:Y:S01]  /*7230*/  BSSY B0, `(.L_x_8215) ;  /* 0x0000012000007945 */ /* 0x000fe20003800000 */
[----:B------:R-:W-:Y:S02]  /*7240*/  FADD.FTZ R180, R180, R15 ;  /* 0x0000000fb4b47221 */ /* 0x000fe40000010000 */
[----:B--2---:R3:W2:Y:S01]  /*7250*/  SHFL.DOWN PT, R224, R211, 0x10, 0x1f ;  /* 0x0a001f00d3e07f89 */ /* 0x0046a200000e0000 */
[----:B------:R-:W-:-:S03]  /*7260*/  FADD.FTZ R166, RZ, R166 ;  /* 0x000000a6ffa67221 */ /* 0x000fc60000010000 */
[----:B0-----:R3:W0:Y:S04]  /*7270*/  SHFL.DOWN PT, R226, R190, 0x10, 0x1f ;  /* 0x0a001f00bee27f89 */ /* 0x00162800000e0000 */
[----:B-1----:R3:W1:Y:S01]  /*7280*/  SHFL.DOWN PT, R228, R191, 0x10, 0x1f ;  /* 0x0a001f00bfe47f89 */ /* 0x00266200000e0000 */
[----:B------:R-:W-:Y:S05]  /*7290*/  @P1 BRA `(.L_x_8216) ;  /* 0x000000b000001947 */ /* 0x000fea0003800000 */
[C---:B-1----:R-:W-:Y:S02]  /*72a0*/  FMUL.FTZ R172, R211.reuse, R228 ;  /* 0x000000e4d3ac7220 */ /* 0x042fe40000410000 */
[C---:B--2---:R-:W-:Y:S02]  /*72b0*/  FMUL.FTZ R170, R211.reuse, R224 ;  /* 0x000000e0d3aa7220 */ /* 0x044fe40000410000 */
[-C--:B0-----:R-:W-:Y:S02]  /*72c0*/  FMUL.FTZ R178, R211, R226.reuse ;  /* 0x000000e2d3b27220 */ /* 0x081fe40000410000 */
[----:B------:R-:W-:-:S02]  /*72d0*/  FFMA.FTZ R15, R209, R226, -R172 ;  /* 0x000000e2d10f7223 */ /* 0x000fc400000108ac */
[-C--:B----4-:R-:W-:Y:S02]  /*72e0*/  FMUL.FTZ R172, R211, R222.reuse ;  /* 0x000000ded3ac7220 */ /* 0x090fe40000410000 */
[C---:B------:R-:W-:Y:S02]  /*72f0*/  FFMA.FTZ R170, R209.reuse, R222, -R170 ;  /* 0x000000ded1aa7223 */ /* 0x040fe400000108aa */
[C---:B------:R-:W-:Y:S02]  /*7300*/  FFMA.FTZ R178, R209.reuse, R228, R178 ;  /* 0x000000e4d1b27223 */ /* 0x040fe400000100b2 */
[----:B---3--:R-:W-:Y:S01]  /*7310*/  FFMA.FTZ R211, R209, R224, R172 ;  /* 0x000000e0d1d37223 */ /* 0x008fe200000100ac */
[----:B------:R-:W-:Y:S01]  /*7320*/  MOV R209, R170 ;  /* 0x000000aa00d17202 */ /* 0x000fe20000000f00 */
[----:B------:R-:W-:Y:S02]  /*7330*/  FADD.FTZ R190, R190, R15 ;  /* 0x0000000fbebe7221 */ /* 0x000fe40000010000 */
[----:B------:R-:W-:-:S02]  /*7340*/  FADD.FTZ R191, R191, R178 ;  /* 0x000000b2bfbf7221 */ /* 0x000fc40000010000 */
.L_x_8216:
[----:B------:R-:W-:Y:S05]  /*7350*/  BSYNC B0 ;  /* 0x0000000000007941 */ /* 0x000fea0003800000 */
.L_x_8215:
[----:B------:R-:W-:Y:S01]  /*7360*/  SHFL.DOWN PT, R215, R211, 0x1, 0x1f ;  /* 0x08201f00d3d77f89 */ /* 0x000fe200000e0000 */
[C---:B------:R-:W-:Y:S01]  /*7370*/  FMUL.FTZ R15, R135.reuse, R166 ;  /* 0x000000a6870f7220 */ /* 0x040fe20000410000 */
[C---:B------:R-:W-:Y:S01]  /*7380*/  ISETP.GT.AND P0, PT, R44.reuse, 0x1e, PT ;  /* 0x0000001e2c00780c */ /* 0x040fe20003f04270 */
[-C--:B------:R-:W-:Y:S01]  /*7390*/  FMUL.FTZ R170, R135, R180.reuse ;  /* 0x000000b487aa7220 */ /* 0x080fe20000410000 */
[----:B----4-:R-:W4:Y:S01]  /*73a0*/  SHFL.IDX PT, R222, R7, RZ, 0x1f ;  /* 0x00001fff07de7589 */ /* 0x010f2200000e0000 */
[C---:B------:R-:W-:Y:S01]  /*73b0*/  FFMA.FTZ R15, R137.reuse, R180, -R15 ;  /* 0x000000b4890f7223 */ /* 0x040fe2000001080f */
[----:B------:R-:W-:Y:S01]  /*73c0*/  ISETP.NE.AND P1, PT, R44, RZ, PT ;  /* 0x000000ff2c00720c */ /* 0x000fe20003f25270 */
[----:B------:R-:W-:Y:S01]  /*73d0*/  FFMA.FTZ R170, R137, R166, R170 ;  /* 0x000000a689aa7223 */ /* 0x000fe200000100aa */
[----:B------:R-:W5:Y:S01]  /*73e0*/  SHFL.IDX PT, R221, R6, RZ, 0x1f ;  /* 0x00001fff06dd7589 */ /* 0x000f6200000e0000 */
[----:B------:R-:W-:Y:S01]  /*73f0*/  FADD.FTZ R182, R182, R15 ;  /* 0x0000000fb6b67221 */ /* 0x000fe20000010000 */
[----:B------:R-:W-:Y:S01]  /*7400*/  BSSY B0, `(.L_x_8217) ;  /* 0x0000239000007945 */ /* 0x000fe20003800000 */
[----:B------:R-:W-:Y:S01]  /*7410*/  FADD.FTZ R170, RZ, R170 ;  /* 0x000000aaffaa7221 */ /* 0x000fe20000010000 */
[----:B------:R-:W3:Y:S01]  /*7420*/  SHFL.DOWN PT, R225, R209, 0x1, 0x1f ;  /* 0x08201f00d1e17f89 */ /* 0x000ee200000e0000 */
[----:B------:R-:W-:-:S02]  /*7430*/  FMUL.FTZ R172, R131, R182 ;  /* 0x000000b683ac7220 */ /* 0x000fc40000410000 */
[-C--:B------:R-:W-:Y:S01]  /*7440*/  FMUL.FTZ R15, R131, R170.reuse ;  /* 0x000000aa830f7220 */ /* 0x080fe20000410000 */
[----:B------:R-:W2:Y:S01]  /*7450*/  SHFL.DOWN PT, R227, R190, 0x1, 0x1f ;  /* 0x08201f00bee37f89 */ /* 0x000ea200000e0000 */
[C---:B------:R-:W-:Y:S02]  /*7460*/  FFMA.FTZ R172, R133.reuse, R170, R172 ;  /* 0x000000aa85ac7223 */ /* 0x040fe400000100ac */
[----:B------:R-:W-:Y:S01]  /*7470*/  FFMA.FTZ R15, R133, R182, -R15 ;  /* 0x000000b6850f7223 */ /* 0x000fe2000001080f */
[----:B0-----:R-:W0:Y:S01]  /*7480*/  SHFL.DOWN PT, R226, R191, 0x1, 0x1f ;  /* 0x08201f00bfe27f89 */ /* 0x001e2200000e0000 */
[----:B------:R-:W-:Y:S02]  /*7490*/  FADD.FTZ R172, RZ, R172 ;  /* 0x000000acffac7221 */ /* 0x000fe40000010000 */
[----:B------:R-:W-:Y:S01]  /*74a0*/  FADD.FTZ R186, R186, R15 ;  /* 0x0000000fbaba7221 */ /* 0x000fe20000010000 */
[----:B---3--:R-:W3:Y:S01]  /*74b0*/  SHFL.IDX PT, R211, R211, RZ, 0x1f ;  /* 0x00001fffd3d37589 */ /* 0x008ee200000e0000 */
[----:B------:R-:W-:-:S02]  /*74c0*/  FMUL.FTZ R15, R127, R172 ;  /* 0x000000ac7f0f7220 */ /* 0x000fc40000410000 */
[----:B------:R-:W-:Y:S01]  /*74d0*/  FMUL.FTZ R178, R127, R186 ;  /* 0x000000ba7fb27220 */ /* 0x000fe20000410000 */
[----:B------:R-:W1:Y:S01]  /*74e0*/  SHFL.IDX PT, R209, R209, RZ, 0x1f ;  /* 0x00001fffd1d17589 */ /* 0x000e6200000e0000 */
[----:B--2-4-:R-:W-:Y:S02]  /*74f0*/  @P2 FMUL.FTZ R224, R215, R222 ;  /* 0x000000ded7e02220 */ /* 0x014fe40000410000 */
[----:B------:R-:W-:Y:S01]  /*7500*/  FFMA.FTZ R15, R129, R186, -R15 ;  /* 0x000000ba810f7223 */ /* 0x000fe2000001080f */
[----:B------:R-:W-:Y:S01]  /*7510*/  SHFL.IDX PT, R191, R191, RZ, 0x1f ;  /* 0x00001fffbfbf7589 */ /* 0x000fe200000e0000 */
[-C--:B-----5:R-:W-:Y:S02]  /*7520*/  @P2 FMUL.FTZ R215, R215, R221.reuse ;  /* 0x000000ddd7d72220 */ /* 0x0a0fe40000410000 */
[----:B------:R-:W-:Y:S02]  /*7530*/  FFMA.FTZ R178, R129, R172, R178 ;  /* 0x000000ac81b27223 */ /* 0x000fe400000100b2 */
[----:B------:R-:W-:-:S02]  /*7540*/  @P2 FFMA.FTZ R224, R225, R221, -R224 ;  /* 0x000000dde1e02223 */ /* 0x000fc400000108e0 */
[----:B------:R-:W-:Y:S02]  /*7550*/  @P2 FFMA.FTZ R215, R225, R222, R215 ;  /* 0x000000dee1d72223 */ /* 0x000fe400000100d7 */
[----:B------:R-:W-:Y:S02]  /*7560*/  @P2 FADD.FTZ R221, R227, R224 ;  /* 0x000000e0e3dd2221 */ /* 0x000fe40000010000 */
[----:B------:R-:W-:Y:S02]  /*7570*/  FADD.FTZ R188, R188, R15 ;  /* 0x0000000fbcbc7221 */ /* 0x000fe40000010000 */
[----:B0-----:R-:W-:Y:S01]  /*7580*/  @P2 FADD.FTZ R222, R226, R215 ;  /* 0x000000d7e2de2221 */ /* 0x001fe20000010000 */
[----:B------:R-:W-:Y:S01]  /*7590*/  ISETP.NE.AND P2, PT, R43, RZ, PT ;  /* 0x000000ff2b00720c */ /* 0x000fe20003f45270 */
[----:B------:R-:W-:Y:S02]  /*75a0*/  FADD.FTZ R178, RZ, R178 ;  /* 0x000000b2ffb27221 */ /* 0x000fe40000010000 */
[----:B------:R-:W-:-:S02]  /*75b0*/  FMUL.FTZ R225, R221, -R19 ;  /* 0x80000013dde17220 */ /* 0x000fc40000410000 */
[C---:B------:R-:W-:Y:S02]  /*75c0*/  FMUL.FTZ R19, R222.reuse, -R19 ;  /* 0x80000013de137220 */ /* 0x040fe40000410000 */
[C---:B------:R-:W-:Y:S02]  /*75d0*/  FMUL.FTZ R215, R163.reuse, R188 ;  /* 0x000000bca3d77220 */ /* 0x040fe40000410000 */
[----:B------:R-:W-:Y:S02]  /*75e0*/  FMUL.FTZ R15, R163, R178 ;  /* 0x000000b2a30f7220 */ /* 0x000fe40000410000 */
[-C--:B------:R-:W-:Y:S02]  /*75f0*/  FFMA.FTZ R225, R222, R18.reuse, R225 ;  /* 0x00000012dee17223 */ /* 0x080fe400000100e1 */
[----:B------:R-:W-:Y:S02]  /*7600*/  FFMA.FTZ R221, R221, R18, -R19 ;  /* 0x00000012dddd7223 */ /* 0x000fe40000010813 */
[----:B------:R-:W-:-:S02]  /*7610*/  FFMA.FTZ R215, R162, R178, R215 ;  /* 0x000000b2a2d77223 */ /* 0x000fc400000100d7 */
[----:B------:R-:W-:Y:S02]  /*7620*/  FFMA.FTZ R19, R162, R188, -R15 ;  /* 0x000000bca2137223 */ /* 0x000fe4000001080f */
[----:B------:R-:W-:Y:S02]  /*7630*/  FADD.FTZ R184, -R184, R225 ;  /* 0x000000e1b8b87221 */ /* 0x000fe40000010100 */
[----:B------:R-:W-:Y:S02]  /*7640*/  FADD.FTZ R15, R202, R221 ;  /* 0x000000ddca0f7221 */ /* 0x000fe40000010000 */
[----:B------:R-:W-:Y:S02]  /*7650*/  FADD.FTZ R18, RZ, R215 ;  /* 0x000000d7ff127221 */ /* 0x000fe40000010000 */
[----:B------:R-:W-:Y:S02]  /*7660*/  FADD.FTZ R210, R210, R19 ;  /* 0x00000013d2d27221 */ /* 0x000fe40000010000 */
[----:B------:R-:W-:-:S02]  /*7670*/  FMUL.FTZ R215, R161, -R184 ;  /* 0x800000b8a1d77220 */ /* 0x000fc40000410000 */
[-C--:B------:R-:W-:Y:S02]  /*7680*/  FMUL.FTZ R221, R161, -R15.reuse ;  /* 0x8000000fa1dd7220 */ /* 0x080fe40000410000 */
[C---:B------:R-:W-:Y:S02]  /*7690*/  FMUL.FTZ R19, R167.reuse, R18 ;  /* 0x00000012a7137220 */ /* 0x040fe40000410000 */
[----:B------:R-:W-:Y:S02]  /*76a0*/  FMUL.FTZ R202, R167, R210 ;  /* 0x000000d2a7ca7220 */ /* 0x000fe40000410000 */
[C---:B------:R-:W-:Y:S02]  /*76b0*/  FFMA.FTZ R215, R156.reuse, R15, -R215 ;  /* 0x0000000f9cd77223 */ /* 0x040fe400000108d7 */
[----:B------:R-:W-:Y:S02]  /*76c0*/  FFMA.FTZ R221, R156, R184, R221 ;  /* 0x000000b89cdd7223 */ /* 0x000fe400000100dd */
[----:B------:R-:W-:-:S02]  /*76d0*/  FFMA.FTZ R19, R169, R210, -R19 ;  /* 0x000000d2a9137223 */ /* 0x000fc40000010813 */
[----:B------:R-:W-:Y:S02]  /*76e0*/  FFMA.FTZ R202, R169, R18, R202 ;  /* 0x00000012a9ca7223 */ /* 0x000fe400000100ca */
[----:B------:R-:W-:Y:S02]  /*76f0*/  FADD.FTZ R198, R198, R215 ;  /* 0x000000d7c6c67221 */ /* 0x000fe40000010000 */
[----:B------:R-:W-:Y:S02]  /*7700*/  FADD.FTZ R200, -R200, R221 ;  /* 0x000000ddc8c87221 */ /* 0x000fe40000010100 */
[----:B------:R-:W-:Y:S02]  /*7710*/  FADD.FTZ R212, R212, R19 ;  /* 0x00000013d4d47221 */ /* 0x000fe40000010000 */
[----:B------:R-:W-:Y:S02]  /*7720*/  FADD.FTZ R202, RZ, R202 ;  /* 0x000000caffca7221 */ /* 0x000fe40000010000 */
[----:B------:R-:W-:-:S02]  /*7730*/  FMUL.FTZ R222, R177, -R198 ;  /* 0x800000c6b1de7220 */ /* 0x000fc40000410000 */
[----:B------:R-:W-:Y:S02]  /*7740*/  FMUL.FTZ R221, R177, -R200 ;  /* 0x800000c8b1dd7220 */ /* 0x000fe40000410000 */
[C---:B------:R-:W-:Y:S02]  /*7750*/  FMUL.FTZ R215, R181.reuse, R212 ;  /* 0x000000d4b5d77220 */ /* 0x040fe40000410000 */
[----:B------:R-:W-:Y:S02]  /*7760*/  FMUL.FTZ R19, R181, R202 ;  /* 0x000000cab5137220 */ /* 0x000fe40000410000 */
[C---:B------:R-:W-:Y:S02]  /*7770*/  FFMA.FTZ R225, R179.reuse, R200, R222 ;  /* 0x000000c8b3e17223 */ /* 0x040fe400000100de */
        /* <DEDUP_REMOVED lines=8> */
[----:B------:R-:W-:Y:S02]  /*7800*/  FMUL.FTZ R227, R193, -R19 ;  /* 0x80000013c1e37220 */ /* 0x000fe40000410000 */
        /* <DEDUP_REMOVED lines=11> */
[-C--:B------:R-:W-:Y:S02]  /*78c0*/  FMUL.FTZ R227, R203, -R219.reuse ;  /* 0x800000dbcbe37220 */ /* 0x080fe40000410000 */
        /* <DEDUP_REMOVED lines=13> */
[-C--:B------:R-:W-:Y:S02]  /*79a0*/  FMUL.FTZ R203, R203, R201.reuse ;  /* 0x000000c9cbcb7220 */ /* 0x080fe40000410000 */
        /* <DEDUP_REMOVED lines=11> */
[-C--:B------:R-:W-:Y:S02]  /*7a60*/  FMUL.FTZ R193, R193, R206.reuse ;  /* 0x000000cec1c17220 */ /* 0x080fe40000410000 */
        /* <DEDUP_REMOVED lines=8> */
[----:B------:R-:W-:-:S02]  /*7af0*/  FADD.FTZ R196, RZ, R199 ;  /* 0x000000c7ffc47221 */ /* 0x000fc40000010000 */
[----:B------:R-:W-:Y:S02]  /*7b00*/  FADD.FTZ R204, R187, R204 ;  /* 0x000000ccbbcc7221 */ /* 0x000fe40000010000 */
[C---:B------:R-:W-:Y:S02]  /*7b10*/  FFMA.FTZ R226, R183.reuse, R192, R181 ;  /* 0x000000c0b7e27223 */ /* 0x040fe400000100b5 */
[----:B------:R-:W-:Y:S02]  /*7b20*/  FFMA.FTZ R224, R183, R194, -R189 ;  /* 0x000000c2b7e07223 */ /* 0x000fe400000108bd */
[C---:B------:R-:W-:Y:S02]  /*7b30*/  FMUL.FTZ R187, R177.reuse, R196 ;  /* 0x000000c4b1bb7220 */ /* 0x040fe40000410000 */
[----:B------:R-:W-:Y:S02]  /*7b40*/  FMUL.FTZ R177, R177, R204 ;  /* 0x000000ccb1b17220 */ /* 0x000fe40000410000 */
[----:B------:R-:W-:-:S02]  /*7b50*/  FADD.FTZ R226, -R173, R226 ;  /* 0x000000e2ade27221 */ /* 0x000fc40000010100 */
[----:B------:R-:W-:Y:S01]  /*7b60*/  FADD.FTZ R224, R175, R224 ;  /* 0x000000e0afe07221 */ /* 0x000fe20000010000 */
[----:B------:R0:W2:Y:S01]  /*7b70*/  SHFL.IDX PT, R173, R190, RZ, 0x1f ;  /* 0x00001fffbead7589 */ /* 0x0000a200000e0000 */
[C---:B-1----:R-:W-:Y:S02]  /*7b80*/  FFMA.FTZ R228, R179.reuse, R204, -R187 ;  /* 0x000000ccb3e47223 */ /* 0x042fe400000108bb */
[----:B------:R-:W-:Y:S02]  /*7b90*/  FFMA.FTZ R177, R179, R196, R177 ;  /* 0x000000c4b3b17223 */ /* 0x000fe400000100b1 */
[C---:B------:R-:W-:Y:S02]  /*7ba0*/  FMUL.FTZ R179, R167.reuse, -R226 ;  /* 0x800000e2a7b37220 */ /* 0x040fe40000410000 */
[----:B------:R-:W-:Y:S02]  /*7bb0*/  FMUL.FTZ R167, R167, -R224 ;  /* 0x800000e0a7a77220 */ /* 0x000fe40000410000 */
[----:B---3--:R-:W-:-:S02]  /*7bc0*/  FMUL.FTZ R175, R211, R7 ;  /* 0x00000007d3af7220 */ /* 0x008fc40000410000 */
[C---:B------:R-:W-:Y:S02]  /*7bd0*/  FFMA.FTZ R240, R169.reuse, R226, R167 ;  /* 0x000000e2a9f07223 */ /* 0x040fe400000100a7 */
[----:B------:R-:W-:Y:S02]  /*7be0*/  FFMA.FTZ R234, R169, R224, -R179 ;  /* 0x000000e0a9ea7223 */ /* 0x000fe400000108b3 */
[-C--:B------:R-:W-:Y:S02]  /*7bf0*/  FMUL.FTZ R230, R211, R6.reuse ;  /* 0x00000006d3e67220 */ /* 0x080fe40000410000 */
[----:B------:R-:W-:Y:S02]  /*7c00*/  FFMA.FTZ R236, R209, R6, -R175 ;  /* 0x00000006d1ec7223 */ /* 0x000fe400000108af */
[----:B------:R-:W-:Y:S02]  /*7c10*/  FMUL.FTZ R6, R211, R5 ;  /* 0x00000005d3067220 */ /* 0x000fe40000410000 */
[----:B0-----:R-:W-:-:S02]  /*7c20*/  FADD.FTZ R190, -R165, R240 ;  /* 0x000000f0a5be7221 */ /* 0x001fc40000010100 */
[----:B------:R-:W-:Y:S02]  /*7c30*/  FADD.FTZ R171, R171, R234 ;  /* 0x000000eaabab7221 */ /* 0x000fe40000010000 */
[-C--:B------:R-:W-:Y:S02]  /*7c40*/  FMUL.FTZ R234, R211, R4.reuse ;  /* 0x00000004d3ea7220 */ /* 0x080fe40000410000 */
[----:B------:R-:W-:Y:S02]  /*7c50*/  FFMA.FTZ R4, R209, R4, -R6 ;  /* 0x00000004d1047223 */ /* 0x000fe40000010806 */
[----:B------:R-:W-:Y:S02]  /*7c60*/  FMUL.FTZ R6, R163, -R190 ;  /* 0x800000bea3067220 */ /* 0x000fe40000410000 */
[----:B------:R-:W-:Y:S02]  /*7c70*/  FFMA.FTZ R238, R209, R7, R230 ;  /* 0x00000007d1ee7223 */ /* 0x000fe400000100e6 */
[----:B------:R-:W-:-:S02]  /*7c80*/  FMUL.FTZ R163, R163, -R171 ;  /* 0x800000aba3a37220 */ /* 0x000fc40000410000 */
[----:B------:R-:W-:Y:S02]  /*7c90*/  FADD.FTZ R230, RZ, R177 ;  /* 0x000000b1ffe67221 */ /* 0x000fe40000010000 */
[----:B------:R-:W-:Y:S02]  /*7ca0*/  FADD.FTZ R228, R185, R228 ;  /* 0x000000e4b9e47221 */ /* 0x000fe40000010000 */
[----:B------:R-:W-:Y:S02]  /*7cb0*/  FFMA.FTZ R5, R209, R5, R234 ;  /* 0x00000005d1057223 */ /* 0x000fe400000100ea */
[C---:B------:R-:W-:Y:S02]  /*7cc0*/  FFMA.FTZ R234, R162.reuse, R171, -R6 ;  /* 0x000000aba2ea7223 */ /* 0x040fe40000010806 */
[----:B------:R-:W-:Y:S02]  /*7cd0*/  FFMA.FTZ R162, R162, R190, R163 ;  /* 0x000000bea2a27223 */ /* 0x000fe400000100a3 */
[----:B------:R-:W-:-:S02]  /*7ce0*/  FMUL.FTZ R163, R161, R230 ;  /* 0x000000e6a1a37220 */ /* 0x000fc40000410000 */
[-C--:B------:R-:W-:Y:S02]  /*7cf0*/  FMUL.FTZ R161, R161, R228.reuse ;  /* 0x000000e4a1a17220 */ /* 0x080fe40000410000 */
[C---:B------:R-:W-:Y:S02]  /*7d00*/  FFMA.FTZ R163, R156.reuse, R228, -R163 ;  /* 0x000000e49ca37223 */ /* 0x040fe400000108a3 */
[----:B------:R-:W-:Y:S02]  /*7d10*/  FFMA.FTZ R161, R156, R230, R161 ;  /* 0x000000e69ca17223 */ /* 0x000fe400000100a1 */
[----:B------:R-:W-:Y:S02]  /*7d20*/  FADD.FTZ R156, R157, R234 ;  /* 0x000000ea9d9c7221 */ /* 0x000fe40000010000 */
[----:B------:R-:W-:Y:S02]  /*7d30*/  FADD.FTZ R162, -R155, R162 ;  /* 0x000000a29ba27221 */ /* 0x000fe40000010100 */
[----:B------:R-:W-:-:S02]  /*7d40*/  FADD.FTZ R155, R146, R163 ;  /* 0x000000a3929b7221 */ /* 0x000fc40000010000 */
[C---:B------:R-:W-:Y:S02]  /*7d50*/  FMUL.FTZ R146, R127.reuse, -R156 ;  /* 0x8000009c7f927220 */ /* 0x040fe40000410000 */
[-C--:B------:R-:W-:Y:S02]  /*7d60*/  FMUL.FTZ R127, R127, -R162.reuse ;  /* 0x800000a27f7f7220 */ /* 0x080fe40000410000 */
[----:B------:R-:W-:Y:S02]  /*7d70*/  FFMA.FTZ R146, R129, R162, R146 ;  /* 0x000000a281927223 */ /* 0x000fe40000010092 */
[----:B------:R-:W-:Y:S02]  /*7d80*/  FFMA.FTZ R157, R103, R168, RZ ;  /* 0x000000a8679d7223 */ /* 0x000fe400000100ff */
[----:B------:R-:W-:Y:S02]  /*7d90*/  FFMA.FTZ R127, R129, R156, -R127 ;  /* 0x0000009c817f7223 */ /* 0x000fe4000001087f */
[----:B--2---:R-:W-:-:S02]  /*7da0*/  FADD.FTZ R6, R173, R236 ;  /* 0x000000ecad067221 */ /* 0x004fc40000010000 */
[----:B------:R-:W-:Y:S02]  /*7db0*/  FADD.FTZ R7, R191, R238 ;  /* 0x000000eebf077221 */ /* 0x000fe40000010000 */
[----:B------:R-:W-:Y:S02]  /*7dc0*/  FFMA.FTZ R163, R103, -R14, RZ ;  /* 0x8000000e67a37223 */ /* 0x000fe400000100ff */
[----:B------:R-:W-:Y:S01]  /*7dd0*/  FADD.FTZ R146, -R147, R146 ;  /* 0x0000009293927221 */ /* 0x000fe20000010100 */
[----:B------:R0:W-:Y:S01]  /*7de0*/  @!P2 STS.128 [UR6+0x1da0], R4 ;  /* 0x001da004ff00a988 */ /* 0x0001e20008000c06 */
[C---:B------:R-:W-:Y:S02]  /*7df0*/  FFMA.FTZ R157, R105.reuse, R174, R157 ;  /* 0x000000ae699d7223 */ /* 0x040fe4000001009d */
[----:B------:R-:W-:Y:S02]  /*7e00*/  FADD.FTZ R148, R148, R127 ;  /* 0x0000007f94947221 */ /* 0x000fe40000010000 */
[----:B------:R-:W-:-:S02]  /*7e10*/  FFMA.FTZ R163, R105, -R160, R163 ;  /* 0x800000a069a37223 */ /* 0x000fc400000100a3 */
[C---:B------:R-:W-:Y:S02]  /*7e20*/  FFMA.FTZ R157, R107.reuse, R176, R157 ;  /* 0x000000b06b9d7223 */ /* 0x040fe4000001009d */
[----:B------:R-:W-:Y:S02]  /*7e30*/  FFMA.FTZ R163, R107, -R164, R163 ;  /* 0x800000a46ba37223 */ /* 0x000fe400000100a3 */
[C---:B------:R-:W-:Y:S02]  /*7e40*/  FFMA.FTZ R157, R109.reuse, R180, R157 ;  /* 0x000000b46d9d7223 */ /* 0x040fe4000001009d */
[----:B------:R-:W-:Y:S02]  /*7e50*/  FFMA.FTZ R163, R109, -R166, R163 ;  /* 0x800000a66da37223 */ /* 0x000fe400000100a3 */
[C---:B0-----:R-:W-:Y:S02]  /*7e60*/  FMUL.FTZ R4, R131.reuse, -R146 ;  /* 0x8000009283047220 */ /* 0x041fe40000410000 */
[----:B------:R-:W-:-:S02]  /*7e70*/  FMUL.FTZ R131, R131, -R148 ;  /* 0x8000009483837220 */ /* 0x000fc40000410000 */
[C---:B------:R-:W-:Y:S02]  /*7e80*/  FFMA.FTZ R5, R133.reuse, R148, -R4 ;  /* 0x0000009485057223 */ /* 0x040fe40000010804 */
[----:B------:R-:W-:Y:S02]  /*7e90*/  FFMA.FTZ R234, R133, R146, R131 ;  /* 0x0000009285ea7223 */ /* 0x000fe40000010083 */
[----:B------:R-:W-:Y:S02]  /*7ea0*/  FADD.FTZ R150, R150, R5 ;  /* 0x0000000596967221 */ /* 0x000fe40000010000 */
[----:B------:R-:W-:Y:S02]  /*7eb0*/  FFMA.FTZ R157, R111, R182, R157 ;  /* 0x000000b66f9d7223 */ /* 0x000fe4000001009d */
[----:B------:R-:W-:Y:S02]  /*7ec0*/  FADD.FTZ R234, -R149, R234 ;  /* 0x000000ea95ea7221 */ /* 0x000fe40000010100 */
[----:B------:R-:W-:-:S02]  /*7ed0*/  FFMA.FTZ R163, R111, -R170, R163 ;  /* 0x800000aa6fa37223 */ /* 0x000fc400000100a3 */
[C---:B------:R-:W-:Y:S02]  /*7ee0*/  FMUL.FTZ R4, R135.reuse, -R150 ;  /* 0x8000009687047220 */ /* 0x040fe40000410000 */
[C---:B------:R-:W-:Y:S02]  /*7ef0*/  FFMA.FTZ R157, R112.reuse, R186, R157 ;  /* 0x000000ba709d7223 */ /* 0x040fe4000001009d */
[----:B------:R-:W-:Y:S02]  /*7f00*/  FMUL.FTZ R135, R135, -R234 ;  /* 0x800000ea87877220 */ /* 0x000fe40000410000 */
[----:B------:R-:W-:Y:S02]  /*7f10*/  FFMA.FTZ R163, R112, -R172, R163 ;  /* 0x800000ac70a37223 */ /* 0x000fe400000100a3 */
[----:B------:R-:W-:Y:S02]  /*7f20*/  FFMA.FTZ R4, R137, R234, R4 ;  /* 0x000000ea89047223 */ /* 0x000fe40000010004 */
[----:B------:R-:W-:-:S02]  /*7f30*/  FFMA.FTZ R157, R113, R188, R157 ;  /* 0x000000bc719d7223 */ /* 0x000fc4000001009d */
[----:B------:R-:W-:Y:S02]  /*7f40*/  FFMA.FTZ R135, R137, R150, -R135 ;  /* 0x0000009689877223 */ /* 0x000fe40000010887 */
[----:B------:R-:W-:Y:S02]  /*7f50*/  FFMA.FTZ R163, R113, -R178, R163 ;  /* 0x800000b271a37223 */ /* 0x000fe400000100a3 */
[----:B------:R-:W-:Y:S02]  /*7f60*/  FADD.FTZ R236, -R151, R4 ;  /* 0x0000000497ec7221 */ /* 0x000fe40000010100 */
[----:B------:R-:W-:Y:S02]  /*7f70*/  FFMA.FTZ R157, R114, R210, R157 ;  /* 0x000000d2729d7223 */ /* 0x000fe4000001009d */
[----:B------:R-:W-:Y:S02]  /*7f80*/  FADD.FTZ R152, R152, R135 ;  /* 0x0000008798987221 */ /* 0x000fe40000010000 */
[----:B------:R-:W-:-:S02]  /*7f90*/  FFMA.FTZ R163, R114, -R18, R163 ;  /* 0x8000001272a37223 */ /* 0x000fc400000100a3 */
[----:B------:R-:W-:Y:S02]  /*7fa0*/  FMUL.FTZ R4, R139, -R236 ;  /* 0x800000ec8b047220 */ /* 0x000fe40000410000 */
[----:B------:R-:W-:Y:S02]  /*7fb0*/  FFMA.FTZ R157, R115, R212, R157 ;  /* 0x000000d4739d7223 */ /* 0x000fe4000001009d */
[----:B------:R-:W-:Y:S02]  /*7fc0*/  FMUL.FTZ R139, R139, -R152 ;  /* 0x800000988b8b7220 */ /* 0x000fe40000410000 */
[----:B------:R-:W-:Y:S02]  /*7fd0*/  FFMA.FTZ R163, R115, -R202, R163 ;  /* 0x800000ca73a37223 */ /* 0x000fe400000100a3 */
[----:B------:R-:W-:Y:S02]  /*7fe0*/  FFMA.FTZ R157, R116, R217, R157 ;  /* 0x000000d9749d7223 */ /* 0x000fe4000001009d */
[----:B------:R-:W-:-:S02]  /*7ff0*/  FFMA.FTZ R6, R141, R236, R139 ;  /* 0x000000ec8d067223 */ /* 0x000fc4000001008b */
[----:B------:R-:W-:Y:S02]  /*8000*/  FMUL.FTZ R7, R208, UR15 ;  /* 0x0000000fd0077c20 */ /* 0x000fe40008410000 */
[----:B------:R-:W-:Y:S02]  /*8010*/  FFMA.FTZ R163, R116, -R215, R163 ;  /* 0x800000d774a37223 */ /* 0x000fe400000100a3 */
[----:B------:R-:W-:Y:S02]  /*8020*/  FFMA.FTZ R5, R141, R152, -R4 ;  /* 0x000000988d057223 */ /* 0x000fe40000010804 */
[----:B------:R-:W-:Y:S02]  /*8030*/  FFMA.FTZ R157, R117, R216, R157 ;  /* 0x000000d8759d7223 */ /* 0x000fe4000001009d */
[C---:B------:R-:W-:Y:S02]  /*8040*/  FMUL.FTZ R127, R222.reuse, UR15 ;  /* 0x0000000fde7f7c20 */ /* 0x040fe40008410000 */
[----:B------:R-:W-:-:S02]  /*8050*/  FFMA.FTZ R238, R222, UR14, -R7 ;  /* 0x0000000edeee7c23 */ /* 0x000fc40008010807 */
[----:B------:R-:W-:Y:S02]  /*8060*/  FADD.FTZ R153, -R153, R6 ;  /* 0x0000000699997221 */ /* 0x000fe40000010100 */
[----:B------:R-:W-:Y:S02]  /*8070*/  FFMA.FTZ R163, R117, -R220, R163 ;  /* 0x800000dc75a37223 */ /* 0x000fe400000100a3 */
[-C--:B------:R-:W-:Y:S02]  /*8080*/  FMUL.FTZ R222, R222, R95.reuse ;  /* 0x0000005fdede7220 */ /* 0x080fe40000410000 */
[----:B------:R-:W-:Y:S02]  /*8090*/  FADD.FTZ R154, R154, R5 ;  /* 0x000000059a9a7221 */ /* 0x000fe40000010000 */
[----:B------:R-:W-:Y:S02]  /*80a0*/  FMUL.FTZ R4, R208, R95 ;  /* 0x0000005fd0047220 */ /* 0x000fe40000410000 */
[----:B------:R-:W-:-:S02]  /*80b0*/  FFMA.FTZ R7, R118, R201, R157 ;  /* 0x000000c976077223 */ /* 0x000fc4000001009d */
[----:B------:R-:W-:Y:S02]  /*80c0*/  FMUL.FTZ R6, R142, -R153 ;  /* 0x800000998e067220 */ /* 0x000fe40000410000 */
[----:B------:R-:W-:Y:S02]  /*80d0*/  FFMA.FTZ R133, R118, -R221, R163 ;  /* 0x800000dd76857223 */ /* 0x000fe400000100a3 */
[----:B------:R-:W-:Y:S02]  /*80e0*/  FFMA.FTZ R201, R78, -R95, R201 ;  /* 0x8000005f4ec97223 */ /* 0x000fe400000100c9 */
[C---:B------:R-:W-:Y:S02]  /*80f0*/  FMUL.FTZ R129, R221.reuse, R222 ;  /* 0x000000dedd817220 */ /* 0x040fe40000410000 */
[----:B------:R-:W-:Y:S02]  /*8100*/  FMUL.FTZ R238, R221, R238 ;  /* 0x000000eeddee7220 */ /* 0x000fe40000410000 */
[----:B------:R-:W-:-:S02]  /*8110*/  FFMA.FTZ R127, R208, UR14, R127 ;  /* 0x0000000ed07f7c23 */ /* 0x000fc4000801007f */
[----:B------:R-:W-:Y:S02]  /*8120*/  FMUL.FTZ R142, R142, -R154 ;  /* 0x8000009a8e8e7220 */ /* 0x000fe40000410000 */
[----:B------:R-:W-:Y:S02]  /*8130*/  FMUL.FTZ R221, R221, R4 ;  /* 0x00000004dddd7220 */ /* 0x000fe40000410000 */
[----:B------:R-:W-:Y:S02]  /*8140*/  FFMA.FTZ R131, R127, R201, R238 ;  /* 0x000000c97f837223 */ /* 0x000fe400000100ee */
[----:B------:R-:W-:Y:S02]  /*8150*/  FFMA.FTZ R142, R143, R153, R142 ;  /* 0x000000998f8e7223 */ /* 0x000fe4000001008e */
[----:B------:R-:W-:Y:S02]  /*8160*/  FFMA.FTZ R5, R201, R222, -R221 ;  /* 0x000000dec9057223 */ /* 0x000fe400000108dd */
[----:B------:R-:W-:-:S02]  /*8170*/  FFMA.FTZ R127, R143, R154, -R6 ;  /* 0x0000009a8f7f7223 */ /* 0x000fc40000010806 */
[----:B------:R-:W-:Y:S02]  /*8180*/  FMUL.FTZ R222, R218, UR15 ;  /* 0x0000000fdade7c20 */ /* 0x000fe40008410000 */
[C---:B------:R-:W-:Y:S02]  /*8190*/  FADD.FTZ R35, R4.reuse, R35 ;  /* 0x0000002304237221 */ /* 0x040fe40000010000 */
[----:B------:R-:W-:Y:S02]  /*81a0*/  FADD.FTZ R142, -R159, R142 ;  /* 0x0000008e9f8e7221 */ /* 0x000fe40000010100 */
[----:B------:R-:W-:Y:S02]  /*81b0*/  FFMA.FTZ R4, R4, R201, R129 ;  /* 0x000000c904047223 */ /* 0x000fe40000010081 */
[----:B------:R-:W-:Y:S02]  /*81c0*/  FADD.FTZ R158, R158, R127 ;  /* 0x0000007f9e9e7221 */ /* 0x000fe40000010000 */
[----:B------:R-:W-:-:S02]  /*81d0*/  FMUL.FTZ R129, R219, UR15 ;  /* 0x0000000fdb817c20 */ /* 0x000fc40008410000 */
[----:B------:R-:W-:Y:S02]  /*81e0*/  FFMA.FTZ R135, R219, UR14, -R222 ;  /* 0x0000000edb877c23 */ /* 0x000fe400080108de */
[C---:B------:R-:W-:Y:S02]  /*81f0*/  FMUL.FTZ R127, R144.reuse, -R142 ;  /* 0x8000008e907f7220 */ /* 0x040fe40000410000 */
[----:B------:R-:W-:Y:S02]  /*8200*/  FFMA.FTZ R7, R119, R232, R7 ;  /* 0x000000e877077223 */ /* 0x000fe40000010007 */
[----:B------:R-:W-:Y:S02]  /*8210*/  FMUL.FTZ R144, R144, -R158 ;  /* 0x8000009e90907220 */ /* 0x000fe40000410000 */
[----:B------:R-:W-:Y:S02]  /*8220*/  FFMA.FTZ R6, R218, UR14, R129 ;  /* 0x0000000eda067c23 */ /* 0x000fe40008010081 */
[----:B------:R-:W-:-:S02]  /*8230*/  FFMA.FTZ R232, R79, -R96, R232 ;  /* 0x800000604fe87223 */ /* 0x000fc400000100e8 */
[----:B------:R-:W-:Y:S02]  /*8240*/  FMUL.FTZ R135, R206, R135 ;  /* 0x00000087ce877220 */ /* 0x000fe40000410000 */
[----:B------:R-:W-:Y:S02]  /*8250*/  FMUL.FTZ R219, R219, R96 ;  /* 0x00000060dbdb7220 */ /* 0x000fe40000410000 */
[C---:B------:R-:W-:Y:S02]  /*8260*/  FFMA.FTZ R144, R145.reuse, R142, R144 ;  /* 0x0000008e91907223 */ /* 0x040fe40000010090 */
[----:B------:R-:W-:Y:S02]  /*8270*/  FFMA.FTZ R6, R6, R232, R135 ;  /* 0x000000e806067223 */ /* 0x000fe40000010087 */
[----:B------:R-:W-:Y:S02]  /*8280*/  FMUL.FTZ R135, R218, R96 ;  /* 0x00000060da877220 */ /* 0x000fe40000410000 */
[----:B------:R-:W-:-:S02]  /*8290*/  FFMA.FTZ R127, R145, R158, -R127 ;  /* 0x0000009e917f7223 */ /* 0x000fc4000001087f */
[C---:B------:R-:W-:Y:S02]  /*82a0*/  FMUL.FTZ R129, R206.reuse, R219 ;  /* 0x000000dbce817220 */ /* 0x040fe40000410000 */
[----:B------:R-:W-:Y:S02]  /*82b0*/  FADD.FTZ R144, -R17, R144 ;  /* 0x0000009011907221 */ /* 0x000fe40000010100 */
[C---:B------:R-:W-:Y:S02]  /*82c0*/  FADD.FTZ R34, R135.reuse, R34 ;  /* 0x0000002287227221 */ /* 0x040fe40000010000 */
[----:B------:R-:W-:Y:S02]  /*82d0*/  FMUL.FTZ R149, R206, R135 ;  /* 0x00000087ce957220 */ /* 0x000fe40000410000 */
[----:B------:R-:W-:Y:S02]  /*82e0*/  FADD.FTZ R16, R16, R127 ;  /* 0x0000007f10107221 */ /* 0x000fe40000010000 */
[----:B------:R-:W-:-:S02]  /*82f0*/  FFMA.FTZ R135, R135, R232, R129 ;  /* 0x000000e887877223 */ /* 0x000fc40000010081 */
[----:B------:R-:W-:Y:S02]  /*8300*/  FMUL.FTZ R127, R158, R85 ;  /* 0x000000559e7f7220 */ /* 0x000fe40000410000 */
[----:B------:R-:W-:Y:S02]  /*8310*/  FMUL.FTZ R129, R144, R83 ;  /* 0x0000005390817220 */ /* 0x000fe40000410000 */
[-C--:B------:R-:W-:Y:S02]  /*8320*/  FFMA.FTZ R174, R68, -R85.reuse, R174 ;  /* 0x8000005544ae7223 */ /* 0x080fe400000100ae */
[----:B------:R-:W-:Y:S02]  /*8330*/  FMUL.FTZ R141, R142, R85 ;  /* 0x000000558e8d7220 */ /* 0x000fe40000410000 */
[----:B------:R-:W-:Y:S02]  /*8340*/  FMUL.FTZ R143, R160, R127 ;  /* 0x0000007fa08f7220 */ /* 0x000fe40000410000 */
[----:B------:R-:W-:-:S02]  /*8350*/  FMUL.FTZ R17, R16, R83 ;  /* 0x0000005310117220 */ /* 0x000fc40000410000 */
[----:B------:R-:W-:Y:S02]  /*8360*/  FFMA.FTZ R168, R66, -R83, R168 ;  /* 0x8000005342a87223 */ /* 0x000fe400000100a8 */
[----:B------:R-:W-:Y:S02]  /*8370*/  FMUL.FTZ R137, R14, R129 ;  /* 0x000000810e897220 */ /* 0x000fe40000410000 */
[----:B------:R-:W-:Y:S02]  /*8380*/  FFMA.FTZ R131, R78, R208, R131 ;  /* 0x000000d04e837223 */ /* 0x000fe40000010083 */
[----:B------:R-:W-:Y:S02]  /*8390*/  FFMA.FTZ R208, R174, R141, -R143 ;  /* 0x0000008daed07223 */ /* 0x000fe4000001088f */
[----:B------:R-:W-:Y:S02]  /*83a0*/  FMUL.FTZ R139, R14, R17 ;  /* 0x000000110e8b7220 */ /* 0x000fe40000410000 */
[----:B------:R-:W-:-:S02]  /*83b0*/  FMUL.FTZ R141, R160, R141 ;  /* 0x0000008da08d7220 */ /* 0x000fc40000410000 */
[----:B------:R-:W-:Y:S02]  /*83c0*/  FFMA.FTZ R137, R17, R168, R137 ;  /* 0x000000a811897223 */ /* 0x000fe40000010089 */
[----:B------:R-:W-:Y:S02]  /*83d0*/  FMUL.FTZ R145, R153, R84 ;  /* 0x0000005499917220 */ /* 0x000fe40000410000 */
[----:B------:R-:W-:Y:S02]  /*83e0*/  FFMA.FTZ R133, R119, -R206, R133 ;  /* 0x800000ce77857223 */ /* 0x000fe40000010085 */
[----:B------:R-:W-:Y:S02]  /*83f0*/  FFMA.FTZ R139, R168, R129, -R139 ;  /* 0x00000081a88b7223 */ /* 0x000fe4000001088b */
[----:B------:R-:W-:Y:S02]  /*8400*/  FFMA.FTZ R206, R127, R174, R141 ;  /* 0x000000ae7fce7223 */ /* 0x000fe4000001008d */
[----:B------:R-:W-:-:S02]  /*8410*/  FADD.FTZ R137, RZ, R137 ;  /* 0x00000089ff897221 */ /* 0x000fc40000010000 */
[-C--:B------:R-:W-:Y:S02]  /*8420*/  FMUL.FTZ R129, R154, R84.reuse ;  /* 0x000000549a817220 */ /* 0x080fe40000410000 */
[----:B------:R-:W-:Y:S02]  /*8430*/  FFMA.FTZ R176, R69, -R84, R176 ;  /* 0x8000005445b07223 */ /* 0x000fe400000100b0 */
[----:B------:R-:W-:Y:S02]  /*8440*/  FMUL.FTZ R141, R164, R145 ;  /* 0x00000091a48d7220 */ /* 0x000fe40000410000 */
[----:B------:R-:W-:Y:S02]  /*8450*/  FADD.FTZ R137, R137, R206 ;  /* 0x000000ce89897221 */ /* 0x000fe40000010000 */
[----:B------:R-:W-:Y:S02]  /*8460*/  FFMA.FTZ R206, R129, R176, R141 ;  /* 0x000000b081ce7223 */ /* 0x000fe4000001008d */
[----:B------:R-:W-:-:S02]  /*8470*/  FMUL.FTZ R167, R197, R94 ;  /* 0x0000005ec5a77220 */ /* 0x000fc40000410000 */
[----:B------:R-:W-:Y:S02]  /*8480*/  FFMA.FTZ R143, R232, R219, -R149 ;  /* 0x000000dbe88f7223 */ /* 0x000fe40000010895 */
[----:B------:R-:W-:Y:S02]  /*8490*/  FMUL.FTZ R147, R164, R129 ;  /* 0x00000081a4937220 */ /* 0x000fe40000410000 */
[-C--:B------:R-:W-:Y:S02]  /*84a0*/  FMUL.FTZ R149, R207, R94.reuse ;  /* 0x0000005ecf957220 */ /* 0x080fe40000410000 */
[----:B------:R-:W-:Y:S02]  /*84b0*/  FADD.FTZ R139, RZ, R139 ;  /* 0x0000008bff8b7221 */ /* 0x000fe40000010000 */
[----:B------:R-:W-:Y:S02]  /*84c0*/  FADD.FTZ R206, R137, R206 ;  /* 0x000000ce89ce7221 */ /* 0x000fe40000010000 */
[----:B------:R-:W-:-:S02]  /*84d0*/  FFMA.FTZ R216, R77, -R94, R216 ;  /* 0x8000005e4dd87223 */ /* 0x000fc400000100d8 */
[----:B------:R-:W-:Y:S02]  /*84e0*/  FMUL.FTZ R141, R236, R87 ;  /* 0x00000057ec8d7220 */ /* 0x000fe40000410000 */
[----:B------:R-:W-:Y:S02]  /*84f0*/  FMUL.FTZ R157, R220, R167 ;  /* 0x000000a7dc9d7220 */ /* 0x000fe40000410000 */
[----:B------:R-:W-:Y:S02]  /*8500*/  FMUL.FTZ R137, R152, R87 ;  /* 0x0000005798897220 */ /* 0x000fe40000410000 */
[----:B------:R-:W-:Y:S02]  /*8510*/  FFMA.FTZ R222, R176, R145, -R147 ;  /* 0x00000091b0de7223 */ /* 0x000fe40000010893 */
[----:B------:R-:W-:Y:S02]  /*8520*/  FADD.FTZ R33, R149, R33 ;  /* 0x0000002195217221 */ /* 0x000fe40000010000 */
[----:B------:R-:W-:-:S02]  /*8530*/  FMUL.FTZ R169, R220, R149 ;  /* 0x00000095dca97220 */ /* 0x000fc40000410000 */
[----:B------:R-:W-:Y:S02]  /*8540*/  FADD.FTZ R139, R139, R208 ;  /* 0x000000d08b8b7221 */ /* 0x000fe40000010000 */
[----:B------:R-:W-:Y:S02]  /*8550*/  FFMA.FTZ R180, R70, -R87, R180 ;  /* 0x8000005746b47223 */ /* 0x000fe400000100b4 */
[C---:B------:R-:W-:Y:S02]  /*8560*/  FMUL.FTZ R147, R166.reuse, R141 ;  /* 0x0000008da6937220 */ /* 0x040fe40000410000 */
[----:B------:R-:W-:Y:S02]  /*8570*/  FFMA.FTZ R149, R149, R216, R157 ;  /* 0x000000d895957223 */ /* 0x000fe4000001009d */
[----:B------:R-:W-:Y:S02]  /*8580*/  FMUL.FTZ R151, R166, R137 ;  /* 0x00000089a6977220 */ /* 0x000fe40000410000 */
[----:B------:R-:W-:-:S02]  /*8590*/  FMUL.FTZ R157, R234, R86 ;  /* 0x00000056ea9d7220 */ /* 0x000fc40000410000 */
[----:B------:R-:W-:Y:S02]  /*85a0*/  FFMA.FTZ R147, R137, R180, R147 ;  /* 0x000000b489937223 */ /* 0x000fe40000010093 */
[----:B------:R-:W-:Y:S02]  /*85b0*/  FADD.FTZ R222, R139, R222 ;  /* 0x000000de8bde7221 */ /* 0x000fe40000010000 */
[----:B------:R-:W-:Y:S02]  /*85c0*/  FMUL.FTZ R208, R207, UR15 ;  /* 0x0000000fcfd07c20 */ /* 0x000fe40008410000 */
[----:B------:R-:W-:Y:S02]  /*85d0*/  FFMA.FTZ R151, R180, R141, -R151 ;  /* 0x0000008db4977223 */ /* 0x000fe40000010897 */
[-C--:B------:R-:W-:Y:S02]  /*85e0*/  FFMA.FTZ R182, R71, -R86.reuse, R182 ;  /* 0x8000005647b67223 */ /* 0x080fe400000100b6 */
[----:B------:R-:W-:-:S02]  /*85f0*/  FMUL.FTZ R139, R150, R86 ;  /* 0x00000056968b7220 */ /* 0x000fc40000410000 */
[----:B------:R-:W-:Y:S02]  /*8600*/  FMUL.FTZ R159, R170, R157 ;  /* 0x0000009daa9f7220 */ /* 0x000fe40000410000 */
[-C--:B------:R-:W-:Y:S02]  /*8610*/  FMUL.FTZ R141, R148, R89.reuse ;  /* 0x00000059948d7220 */ /* 0x080fe40000410000 */
[----:B------:R-:W-:Y:S02]  /*8620*/  FADD.FTZ R147, R206, R147 ;  /* 0x00000093ce937221 */ /* 0x000fe40000010000 */
[----:B------:R-:W-:Y:S02]  /*8630*/  FFMA.FTZ R145, R197, UR14, -R208 ;  /* 0x0000000ec5917c23 */ /* 0x000fe400080108d0 */
[----:B------:R-:W-:Y:S02]  /*8640*/  FFMA.FTZ R206, R139, R182, R159 ;  /* 0x000000b68bce7223 */ /* 0x000fe4000001009f */
[----:B------:R-:W-:-:S02]  /*8650*/  FFMA.FTZ R186, R72, -R89, R186 ;  /* 0x8000005948ba7223 */ /* 0x000fc400000100ba */
[----:B------:R-:W-:Y:S02]  /*8660*/  FMUL.FTZ R165, R146, R89 ;  /* 0x0000005992a57220 */ /* 0x000fe40000410000 */
        /* <DEDUP_REMOVED lines=9> */
[----:B------:R-:W-:Y:S02]  /*8700*/  FADD.FTZ R151, R222, R151 ;  /* 0x00000097de977221 */ /* 0x000fe40000010000 */
[----:B------:R-:W-:-:S02]  /*8710*/  FFMA.FTZ R188, R73, -R88, R188 ;  /* 0x8000005849bc7223 */ /* 0x000fc400000100bc */
[----:B------:R-:W-:Y:S02]  /*8720*/  FMUL.FTZ R147, R156, R88 ;  /* 0x000000589c937220 */ /* 0x000fe40000410000 */
[----:B------:R-:W-:Y:S02]  /*8730*/  FMUL.FTZ R159, R178, R157 ;  /* 0x0000009db29f7220 */ /* 0x000fe40000410000 */
[----:B------:R-:W-:Y:S02]  /*8740*/  FADD.FTZ R165, R206, R165 ;  /* 0x000000a5cea57221 */ /* 0x000fe40000010000 */
[----:B------:R-:W-:Y:S02]  /*8750*/  FADD.FTZ R151, R151, R208 ;  /* 0x000000d097977221 */ /* 0x000fe40000010000 */
[----:B------:R-:W-:Y:S02]  /*8760*/  FFMA.FTZ R206, R147, R188, R159 ;  /* 0x000000bc93ce7223 */ /* 0x000fe4000001009f */
[----:B------:R-:W-:-:S02]  /*8770*/  FMUL.FTZ R163, R178, R147 ;  /* 0x00000093b2a37220 */ /* 0x000fc40000410000 */
[----:B------:R-:W-:Y:S02]  /*8780*/  FMUL.FTZ R159, R190, R91 ;  /* 0x0000005bbe9f7220 */ /* 0x000fe40000410000 */
[----:B------:R-:W-:Y:S02]  /*8790*/  FFMA.FTZ R238, R216, R167, -R169 ;  /* 0x000000a7d8ee7223 */ /* 0x000fe400000108a9 */
[----:B------:R-:W-:Y:S02]  /*87a0*/  FADD.FTZ R220, R151, R220 ;  /* 0x000000dc97dc7221 */ /* 0x000fe40000010000 */
[----:B------:R-:W-:Y:S02]  /*87b0*/  FFMA.FTZ R163, R188, R157, -R163 ;  /* 0x0000009dbca37223 */ /* 0x000fe400000108a3 */
[-C--:B------:R-:W-:Y:S02]  /*87c0*/  FFMA.FTZ R210, R74, -R91.reuse, R210 ;  /* 0x8000005b4ad27223 */ /* 0x080fe400000100d2 */
[----:B------:R-:W-:-:S02]  /*87d0*/  FMUL.FTZ R151, R171, R91 ;  /* 0x0000005bab977220 */ /* 0x000fc40000410000 */
[----:B------:R-:W-:Y:S02]  /*87e0*/  FMUL.FTZ R167, R18, R159 ;  /* 0x0000009f12a77220 */ /* 0x000fe40000410000 */
[----:B------:R-:W-:Y:S02]  /*87f0*/  FMUL.FTZ R157, R224, R90 ;  /* 0x0000005ae09d7220 */ /* 0x000fe40000410000 */
[----:B------:R-:W-:Y:S02]  /*8800*/  FADD.FTZ R165, R165, R206 ;  /* 0x000000cea5a57221 */ /* 0x000fe40000010000 */
[----:B------:R-:W-:Y:S02]  /*8810*/  FFMA.FTZ R206, R151, R210, R167 ;  /* 0x000000d297ce7223 */ /* 0x000fe400000100a7 */
[-C--:B------:R-:W-:Y:S02]  /*8820*/  FFMA.FTZ R212, R75, -R90.reuse, R212 ;  /* 0x8000005a4bd47223 */ /* 0x080fe400000100d4 */
[----:B------:R-:W-:-:S02]  /*8830*/  FMUL.FTZ R173, R226, R90 ;  /* 0x0000005ae2ad7220 */ /* 0x000fc40000410000 */
[----:B------:R-:W-:Y:S02]  /*8840*/  FMUL.FTZ R167, R202, R157 ;  /* 0x0000009dcaa77220 */ /* 0x000fe40000410000 */
[----:B------:R-:W-:Y:S02]  /*8850*/  FMUL.FTZ R169, R18, R151 ;  /* 0x0000009712a97220 */ /* 0x000fe40000410000 */
[----:B------:R-:W-:Y:S02]  /*8860*/  FADD.FTZ R165, R165, R206 ;  /* 0x000000cea5a57221 */ /* 0x000fe40000010000 */
[-C--:B------:R-:W-:Y:S02]  /*8870*/  FFMA.FTZ R222, R212, R173.reuse, -R167 ;  /* 0x000000add4de7223 */ /* 0x080fe400000108a7 */
[----:B------:R-:W-:Y:S02]  /*8880*/  FMUL.FTZ R173, R202, R173 ;  /* 0x000000adcaad7220 */ /* 0x000fe40000410000 */
[----:B------:R-:W-:-:S02]  /*8890*/  FMUL.FTZ R232, R192, R93 ;  /* 0x0000005dc0e87220 */ /* 0x000fc40000410000 */
[----:B------:R-:W-:Y:S02]  /*88a0*/  FMUL.FTZ R206, R194, R93 ;  /* 0x0000005dc2ce7220 */ /* 0x000fe40000410000 */
[----:B------:R-:W-:Y:S02]  /*88b0*/  FFMA.FTZ R208, R210, R159, -R169 ;  /* 0x0000009fd2d07223 */ /* 0x000fe400000108a9 */
[----:B------:R-:W-:Y:S02]  /*88c0*/  FADD.FTZ R163, R220, R163 ;  /* 0x000000a3dca37221 */ /* 0x000fe40000010000 */
[----:B------:R-:W-:Y:S02]  /*88d0*/  FFMA.FTZ R217, R76, -R93, R217 ;  /* 0x8000005d4cd97223 */ /* 0x000fe400000100d9 */
[----:B------:R-:W-:Y:S02]  /*88e0*/  FFMA.FTZ R220, R157, R212, R173 ;  /* 0x000000d49ddc7223 */ /* 0x000fe400000100ad */
[----:B------:R-:W-:-:S02]  /*88f0*/  FMUL.FTZ R159, R215, R232 ;  /* 0x000000e8d79f7220 */ /* 0x000fc40000410000 */
[----:B------:R-:W-:Y:S02]  /*8900*/  FMUL.FTZ R167, R215, R206 ;  /* 0x000000ced7a77220 */ /* 0x000fe40000410000 */
[----:B------:R-:W-:Y:S02]  /*8910*/  FADD.FTZ R32, R131, R32 ;  /* 0x0000002083207221 */ /* 0x000fe40000010000 */
[----:B------:R-:W-:Y:S02]  /*8920*/  FADD.FTZ R163, R163, R208 ;  /* 0x000000d0a3a37221 */ /* 0x000fe40000010000 */
[----:B------:R-:W-:Y:S02]  /*8930*/  FMUL.FTZ R131, R19, R97 ;  /* 0x0000006113837220 */ /* 0x000fe40000410000 */
[----:B------:R-:W-:Y:S02]  /*8940*/  FADD.FTZ R165, R165, R220 ;  /* 0x000000dca5a57221 */ /* 0x000fe40000010000 */
[----:B------:R-:W-:-:S02]  /*8950*/  FFMA.FTZ R208, R206, R217, R159 ;  /* 0x000000d9ced07223 */ /* 0x000fc4000001009f */
[----:B------:R-:W-:Y:S02]  /*8960*/  FFMA.FTZ R232, R217, R232, -R167 ;  /* 0x000000e8d9e87223 */ /* 0x000fe400000108a7 */
[----:B------:R-:W-:Y:S02]  /*8970*/  FFMA.FTZ R7, R120, R204, R7 ;  /* 0x000000cc78077223 */ /* 0x000fe40000010007 */
[----:B------:R-:W-:Y:S02]  /*8980*/  FADD.FTZ R163, R163, R222 ;  /* 0x000000dea3a37221 */ /* 0x000fe40000010000 */
[-C--:B------:R-:W-:Y:S02]  /*8990*/  FMUL.FTZ R159, R214, R97.reuse ;  /* 0x00000061d69f7220 */ /* 0x080fe40000410000 */
[----:B------:R-:W-:Y:S02]  /*89a0*/  FFMA.FTZ R204, R80, -R97, R204 ;  /* 0x8000006150cc7223 */ /* 0x000fe400000100cc */
[----:B------:R-:W-:-:S02]  /*89b0*/  FMUL.FTZ R167, R196, R131 ;  /* 0x00000083c4a77220 */ /* 0x000fc40000410000 */
[----:B------:R-:W-:Y:S02]  /*89c0*/  FADD.FTZ R208, R165, R208 ;  /* 0x000000d0a5d07221 */ /* 0x000fe40000010000 */
[-C--:B------:R-:W-:Y:S02]  /*89d0*/  FMUL.FTZ R165, R196, R159.reuse ;  /* 0x0000009fc4a57220 */ /* 0x080fe40000410000 */
[----:B------:R-:W-:Y:S02]  /*89e0*/  FADD.FTZ R163, R163, R232 ;  /* 0x000000e8a3a37221 */ /* 0x000fe40000010000 */
[----:B------:R-:W-:Y:S02]  /*89f0*/  FFMA.FTZ R220, R204, R159, -R167 ;  /* 0x0000009fccdc7223 */ /* 0x000fe400000108a7 */
[----:B------:R-:W-:Y:S02]  /*8a00*/  FMUL.FTZ R159, R200, R102 ;  /* 0x00000066c89f7220 */ /* 0x000fe40000410000 */
[----:B------:R-:W-:-:S02]  /*8a10*/  FADD.FTZ R31, R131, R31 ;  /* 0x0000001f831f7221 */ /* 0x000fc40000010000 */
[----:B------:R-:W-:Y:S02]  /*8a20*/  FFMA.FTZ R165, R131, R204, R165 ;  /* 0x000000cc83a57223 */ /* 0x000fe400000100a5 */
[----:B------:R-:W-:Y:S02]  /*8a30*/  FADD.FTZ R149, R208, R149 ;  /* 0x00000095d0957221 */ /* 0x000fe40000010000 */
[----:B------:R-:W-:Y:S02]  /*8a40*/  FADD.FTZ R238, R163, R238 ;  /* 0x000000eea3ee7221 */ /* 0x000fe40000010000 */
[----:B------:R-:W-:Y:S02]  /*8a50*/  FFMA.FTZ R7, R121, R228, R7 ;  /* 0x000000e479077223 */ /* 0x000fe40000010007 */
[-C--:B------:R-:W-:Y:S02]  /*8a60*/  FMUL.FTZ R131, R198, R102.reuse ;  /* 0x00000066c6837220 */ /* 0x080fe40000410000 */
[----:B------:R-:W-:-:S02]  /*8a70*/  FFMA.FTZ R228, R81, -R102, R228 ;  /* 0x8000006651e47223 */ /* 0x000fc400000100e4 */
[----:B------:R-:W-:Y:S02]  /*8a80*/  FMUL.FTZ R163, R230, R159 ;  /* 0x0000009fe6a37220 */ /* 0x000fe40000410000 */
[----:B------:R-:W-:Y:S02]  /*8a90*/  FMUL.FTZ R232, R184, R101 ;  /* 0x00000065b8e87220 */ /* 0x000fe40000410000 */
[----:B------:R-:W-:Y:S02]  /*8aa0*/  FADD.FTZ R161, RZ, R161 ;  /* 0x000000a1ffa17221 */ /* 0x000fe40000010000 */
[----:B------:R-:W-:Y:S02]  /*8ab0*/  FADD.FTZ R4, R149, R4 ;  /* 0x0000000495047221 */ /* 0x000fe40000010000 */
[----:B------:R-:W-:Y:S02]  /*8ac0*/  FADD.FTZ R238, R238, R5 ;  /* 0x00000005eeee7221 */ /* 0x000fe40000010000 */
[----:B------:R-:W-:-:S02]  /*8ad0*/  FMUL.FTZ R167, R230, R131 ;  /* 0x00000083e6a77220 */ /* 0x000fc40000410000 */
[C---:B------:R-:W-:Y:S02]  /*8ae0*/  FADD.FTZ R30, R131.reuse, R30 ;  /* 0x0000001e831e7221 */ /* 0x040fe40000010000 */
[----:B------:R-:W-:Y:S02]  /*8af0*/  FFMA.FTZ R163, R131, R228, R163 ;  /* 0x000000e483a37223 */ /* 0x000fe400000100a3 */
[----:B------:R-:W-:Y:S02]  /*8b00*/  FFMA.FTZ R131, R122, R155, R7 ;  /* 0x0000009b7a837223 */ /* 0x000fe40000010007 */
[-C--:B------:R-:W-:Y:S02]  /*8b10*/  FMUL.FTZ R222, R15, R101.reuse ;  /* 0x000000650fde7220 */ /* 0x080fe40000410000 */
[----:B------:R-:W-:Y:S02]  /*8b20*/  FFMA.FTZ R155, R82, -R101, R155 ;  /* 0x80000065529b7223 */ /* 0x000fe4000001009b */
[----:B------:R-:W-:-:S02]  /*8b30*/  FMUL.FTZ R5, R161, R232 ;  /* 0x000000e8a1057220 */ /* 0x000fc40000410000 */
[----:B------:R-:W-:Y:S02]  /*8b40*/  FADD.FTZ R4, R4, R135 ;  /* 0x0000008704047221 */ /* 0x000fe40000010000 */
[----:B------:R-:W-:Y:S02]  /*8b50*/  FADD.FTZ R143, R238, R143 ;  /* 0x0000008fee8f7221 */ /* 0x000fe40000010000 */
[C---:B------:R-:W-:Y:S02]  /*8b60*/  FADD.FTZ R29, R222.reuse, R29 ;  /* 0x0000001dde1d7221 */ /* 0x040fe40000010000 */
[----:B------:R-:W-:Y:S02]  /*8b70*/  FFMA.FTZ R5, R222, R155, R5 ;  /* 0x0000009bde057223 */ /* 0x000fe40000010005 */
[----:B------:R-:W-:Y:S02]  /*8b80*/  FFMA.FTZ R208, R228, R159, -R167 ;  /* 0x0000009fe4d07223 */ /* 0x000fe400000108a7 */
[----:B------:R-:W-:Y:S01]  /*8b90*/  FADD.FTZ R4, R4, R165 ;  /* 0x000000a504047221 */ /* 0x000fe20000010000 */
[----:B------:R-:W0:Y:S01]  /*8ba0*/  SHFL.DOWN PT, R159, R131, 0x1, 0x1f ;  /* 0x08201f00839f7f89 */ /* 0x000e2200000e0000 */
[----:B------:R-:W-:-:S02]  /*8bb0*/  FMUL.FTZ R222, R161, R222 ;  /* 0x000000dea1de7220 */ /* 0x000fc40000410000 */
[----:B------:R-:W-:Y:S02]  /*8bc0*/  FFMA.FTZ R133, R120, -R196, R133 ;  /* 0x800000c478857223 */ /* 0x000fe40000010085 */
[----:B------:R-:W-:Y:S02]  /*8bd0*/  FADD.FTZ R143, R143, R220 ;  /* 0x000000dc8f8f7221 */ /* 0x000fe40000010000 */
[----:B------:R-:W-:Y:S02]  /*8be0*/  FADD.FTZ R4, R4, R163 ;  /* 0x000000a304047221 */ /* 0x000fe40000010000 */
[----:B------:R-:W-:Y:S02]  /*8bf0*/  FFMA.FTZ R222, R155, R232, -R222 ;  /* 0x000000e89bde7223 */ /* 0x000fe400000108de */
[----:B------:R-:W-:Y:S02]  /*8c00*/  FFMA.FTZ R133, R121, -R230, R133 ;  /* 0x800000e679857223 */ /* 0x000fe40000010085 */
[----:B------:R-:W-:-:S02]  /*8c10*/  FADD.FTZ R143, R143, R208 ;  /* 0x000000d08f8f7221 */ /* 0x000fc40000010000 */
        /* <DEDUP_REMOVED lines=8> */
[C---:B------:R-:W-:Y:S01]  /*8ca0*/  FFMA.FTZ R7, R214.reuse, UR14, -R5 ;  /* 0x0000000ed6077c23 */ /* 0x040fe20008010805 */
[----:B------:R-:W2:Y:S01]  /*8cb0*/  SHFL.DOWN PT, R208, R143, 0x1, 0x1f ;  /* 0x08201f008fd07f89 */ /* 0x000ea200000e0000 */
[----:B------:R-:W-:Y:S02]  /*8cc0*/  FMUL.FTZ R214, R214, UR15 ;  /* 0x0000000fd6d67c20 */ /* 0x000fe40008410000 */
[----:B------:R-:W-:Y:S02]  /*8cd0*/  FMUL.FTZ R5, R194, UR15 ;  /* 0x0000000fc2057c20 */ /* 0x000fe40008410000 */
[----:B------:R-:W-:Y:S02]  /*8ce0*/  FFMA.FTZ R216, R4, R216, R145 ;  /* 0x000000d804d87223 */ /* 0x000fe40000010091 */
[----:B------:R-:W-:Y:S02]  /*8cf0*/  FMUL.FTZ R196, R196, R7 ;  /* 0x00000007c4c47220 */ /* 0x000fe40000410000 */
[----:B------:R-:W-:-:S02]  /*8d00*/  FFMA.FTZ R6, R79, R218, R6 ;  /* 0x000000da4f067223 */ /* 0x000fc40000010006 */
[----:B------:R-:W-:Y:S02]  /*8d10*/  FFMA.FTZ R7, R19, UR14, R214 ;  /* 0x0000000e13077c23 */ /* 0x000fe400080100d6 */
[----:B------:R-:W-:Y:S01]  /*8d20*/  FFMA.FTZ R4, R192, UR14, -R5 ;  /* 0x0000000ec0047c23 */ /* 0x000fe20008010805 */
[----:B------:R-:W-:Y:S01]  /*8d30*/  MOV R5, R143 ;  /* 0x0000008f00057202 */ /* 0x000fe20000000f00 */
[----:B------:R-:W-:Y:S01]  /*8d40*/  FADD.FTZ R27, R6, R27 ;  /* 0x0000001b061b7221 */ /* 0x000fe20000010000 */
[----:B------:R-:W-:Y:S01]  /*8d50*/  MOV R6, R131 ;  /* 0x0000008300067202 */ /* 0x000fe20000000f00 */
        /* <DEDUP_REMOVED lines=8> */
[----:B------:R-:W-:Y:S01]  /*8de0*/  @!P0 FADD.FTZ R4, R4, R149 ;  /* 0x0000009504048221 */ /* 0x000fe20000010000 */
[----:B------:R-:W-:Y:S01]  /*8df0*/  ISETP.GT.AND P0, PT, R44, 0x1d, PT ;  /* 0x0000001d2c00780c */ /* 0x000fe20003f04270 */
[----:B------:R-:W-:Y:S01]  /*8e00*/  FADD.FTZ R28, R206, R28 ;  /* 0x0000001cce1c7221 */ /* 0x000fe20000010000 */
[----:B------:R-:W-:Y:S01]  /*8e10*/  SHFL.DOWN PT, R204, R5, 0x2, 0x1f ;  /* 0x08401f0005cc7f89 */ /* 0x000fe200000e0000 */
[----:B------:R-:W-:Y:S02]  /*8e20*/  FMUL.FTZ R131, R192, UR15 ;  /* 0x0000000fc0837c20 */ /* 0x000fe40008410000 */
[----:B------:R-:W-:Y:S01]  /*8e30*/  FFMA.FTZ R133, R80, R19, R196 ;  /* 0x0000001350857223 */ /* 0x000fe200000100c4 */
[----:B------:R-:W1:Y:S01]  /*8e40*/  SHFL.DOWN PT, R206, R7, 0x2, 0x1f ;  /* 0x08401f0007ce7f89 */ /* 0x000e6200000e0000 */
[----:B------:R-:W-:-:S02]  /*8e50*/  FFMA.FTZ R192, R194, UR14, R131 ;  /* 0x0000000ec2c07c23 */ /* 0x000fc40008010083 */
[----:B------:R-:W-:Y:S01]  /*8e60*/  FMUL.FTZ R131, R198, UR15 ;  /* 0x0000000fc6837c20 */ /* 0x000fe20008410000 */
[----:B------:R-:W2:Y:S01]  /*8e70*/  SHFL.DOWN PT, R143, R4, 0x2, 0x1f ;  /* 0x08401f00048f7f89 */ /* 0x000ea200000e0000 */
[----:B------:R-:W-:Y:S02]  /*8e80*/  FMUL.FTZ R19, R224, UR15 ;  /* 0x0000000fe0137c20 */ /* 0x000fe40008410000 */
[C---:B------:R-:W-:Y:S02]  /*8e90*/  FFMA.FTZ R131, R200.reuse, UR14, -R131 ;  /* 0x0000000ec8837c23 */ /* 0x040fe40008010883 */
[----:B------:R-:W-:Y:S02]  /*8ea0*/  FMUL.FTZ R135, R200, UR15 ;  /* 0x0000000fc8877c20 */ /* 0x000fe40008410000 */
[----:B------:R-:W-:Y:S02]  /*8eb0*/  FMUL.FTZ R230, R230, R131 ;  /* 0x00000083e6e67220 */ /* 0x000fe40000410000 */
[----:B------:R-:W-:-:S02]  /*8ec0*/  FFMA.FTZ R215, R192, R217, R215 ;  /* 0x000000d9c0d77223 */ /* 0x000fc400000100d7 */
[----:B------:R-:W-:Y:S02]  /*8ed0*/  FFMA.FTZ R131, R226, UR14, -R19 ;  /* 0x0000000ee2837c23 */ /* 0x000fe40008010813 */
[----:B------:R-:W-:Y:S02]  /*8ee0*/  FFMA.FTZ R135, R198, UR14, R135 ;  /* 0x0000000ec6877c23 */ /* 0x000fe40008010087 */
[----:B------:R-:W-:Y:S02]  /*8ef0*/  FMUL.FTZ R19, R226, UR15 ;  /* 0x0000000fe2137c20 */ /* 0x000fe40008410000 */
[----:B------:R-:W-:Y:S02]  /*8f00*/  FFMA.FTZ R194, R76, R194, R215 ;  /* 0x000000c24cc27223 */ /* 0x000fe400000100d7 */
[----:B------:R-:W-:Y:S02]  /*8f10*/  FFMA.FTZ R135, R135, R228, R230 ;  /* 0x000000e487877223 */ /* 0x000fe400000100e6 */
[----:B------:R-:W-:-:S02]  /*8f20*/  FMUL.FTZ R131, R202, R131 ;  /* 0x00000083ca837220 */ /* 0x000fc40000410000 */
[----:B------:R-:W-:Y:S02]  /*8f30*/  FFMA.FTZ R19, R224, UR14, R19 ;  /* 0x0000000ee0137c23 */ /* 0x000fe40008010013 */
[----:B0-----:R-:W-:Y:S02]  /*8f40*/  @!P0 FADD.FTZ R6, R6, R145 ;  /* 0x0000009106068221 */ /* 0x001fe40000010000 */
[----:B-1----:R-:W-:Y:S02]  /*8f50*/  @!P0 FADD.FTZ R7, R7, R206 ;  /* 0x000000ce07078221 */ /* 0x002fe40000010000 */
[----:B------:R-:W-:Y:S02]  /*8f60*/  @!P0 FADD.FTZ R5, R5, R204 ;  /* 0x000000cc05058221 */ /* 0x000fe40000010000 */
[----:B--2---:R-:W-:Y:S01]  /*8f70*/  @!P0 FADD.FTZ R4, R4, R143 ;  /* 0x0000008f04048221 */ /* 0x004fe20000010000 */
[----:B------:R-:W-:Y:S01]  /*8f80*/  SHFL.DOWN PT, R196, R7, 0x4, 0x1f ;  /* 0x08801f0007c47f89 */ /* 0x000fe200000e0000 */
[----:B------:R-:W-:Y:S01]  /*8f90*/  FADD.FTZ R24, R133, R24 ;  /* 0x0000001885187221 */ /* 0x000fe20000010000 */
[----:B------:R-:W-:Y:S01]  /*8fa0*/  ISETP.GT.AND P0, PT, R44, 0x1b, PT ;  /* 0x0000001b2c00780c */ /* 0x000fe20003f04270 */
[----:B------:R-:W-:Y:S01]  /*8fb0*/  FADD.FTZ R23, R194, R23 ;  /* 0x00000017c2177221 */ /* 0x000fe20000010000 */
[----:B------:R-:W-:Y:S01]  /*8fc0*/  SHFL.DOWN PT, R133, R4, 0x4, 0x1f ;  /* 0x08801f0004857f89 */ /* 0x000fe200000e0000 */
[----:B------:R-:W-:-:S02]  /*8fd0*/  FFMA.FTZ R131, R19, R212, R131 ;  /* 0x000000d413837223 */ /* 0x000fc40000010083 */
[----:B------:R-:W-:Y:S01]  /*8fe0*/  FFMA.FTZ R198, R81, R198, R135 ;  /* 0x000000c651c67223 */ /* 0x000fe20000010087 */
[----:B------:R-:W-:Y:S01]  /*8ff0*/  SHFL.DOWN PT, R194, R5, 0x4, 0x1f ;  /* 0x08801f0005c27f89 */ /* 0x000fe200000e0000 */
[----:B------:R-:W-:Y:S02]  /*9000*/  FMUL.FTZ R19, R15, UR15 ;  /* 0x0000000f0f137c20 */ /* 0x000fe40008410000 */
[----:B------:R-:W-:Y:S01]  /*9010*/  FFMA.FTZ R131, R75, R224, R131 ;  /* 0x000000e04b837223 */ /* 0x000fe20000010083 */
[----:B------:R-:W0:Y:S01]  /*9020*/  SHFL.DOWN PT, R135, R6, 0x4, 0x1f ;  /* 0x08801f0006877f89 */ /* 0x000e2200000e0000 */
[C---:B------:R-:W-:Y:S02]  /*9030*/  FFMA.FTZ R192, R184.reuse, UR14, -R19 ;  /* 0x0000000eb8c07c23 */ /* 0x040fe40008010813 */
[----:B------:R-:W-:Y:S02]  /*9040*/  FMUL.FTZ R184, R184, UR15 ;  /* 0x0000000fb8b87c20 */ /* 0x000fe40008410000 */
[----:B------:R-:W-:-:S02]  /*9050*/  FMUL.FTZ R192, R161, R192 ;  /* 0x000000c0a1c07220 */ /* 0x000fc40000410000 */
[----:B------:R-:W-:Y:S02]  /*9060*/  FFMA.FTZ R184, R15, UR14, R184 ;  /* 0x0000000e0fb87c23 */ /* 0x000fe400080100b8 */
[----:B------:R-:W-:Y:S02]  /*9070*/  FMUL.FTZ R19, R171, UR15 ;  /* 0x0000000fab137c20 */ /* 0x000fe40008410000 */
[----:B------:R-:W-:Y:S02]  /*9080*/  FFMA.FTZ R184, R184, R155, R192 ;  /* 0x0000009bb8b87223 */ /* 0x000fe400000100c0 */
[C---:B------:R-:W-:Y:S02]  /*9090*/  FFMA.FTZ R19, R190.reuse, UR14, -R19 ;  /* 0x0000000ebe137c23 */ /* 0x040fe40008010813 */
[----:B------:R-:W-:Y:S02]  /*90a0*/  FMUL.FTZ R190, R190, UR15 ;  /* 0x0000000fbebe7c20 */ /* 0x000fe40008410000 */
[----:B------:R-:W-:-:S02]  /*90b0*/  FFMA.FTZ R15, R82, R15, R184 ;  /* 0x0000000f520f7223 */ /* 0x000fc400000100b8 */
[----:B------:R-:W-:Y:S02]  /*90c0*/  FMUL.FTZ R18, R18, R19 ;  /* 0x0000001312127220 */ /* 0x000fe40000410000 */
[----:B------:R-:W-:Y:S02]  /*90d0*/  FFMA.FTZ R19, R171, UR14, R190 ;  /* 0x0000000eab137c23 */ /* 0x000fe400080100be */
[----:B------:R-:W-:Y:S02]  /*90e0*/  FADD.FTZ R138, R15, R138 ;  /* 0x0000008a0f8a7221 */ /* 0x000fe40000010000 */
[----:B------:R-:W-:Y:S02]  /*90f0*/  FMUL.FTZ R15, R156, UR15 ;  /* 0x0000000f9c0f7c20 */ /* 0x000fe40008410000 */
[----:B------:R-:W-:Y:S02]  /*9100*/  FFMA.FTZ R18, R19, R210, R18 ;  /* 0x000000d213127223 */ /* 0x000fe40000010012 */
[----:B0-----:R-:W-:-:S02]  /*9110*/  @!P0 FADD.FTZ R6, R6, R135 ;  /* 0x0000008706068221 */ /* 0x001fc40000010000 */
[----:B------:R-:W-:Y:S02]  /*9120*/  @!P0 FADD.FTZ R7, R7, R196 ;  /* 0x000000c407078221 */ /* 0x000fe40000010000 */
[----:B------:R-:W-:Y:S01]  /*9130*/  @!P0 FADD.FTZ R5, R5, R194 ;  /* 0x000000c205058221 */ /* 0x000fe20000010000 */
[----:B------:R-:W0:Y:S01]  /*9140*/  SHFL.DOWN PT, R143, R6, 0x8, 0x1f ;  /* 0x09001f00068f7f89 */ /* 0x000e2200000e0000 */
[----:B------:R-:W-:Y:S01]  /*9150*/  @!P0 FADD.FTZ R4, R4, R133 ;  /* 0x0000008504048221 */ /* 0x000fe20000010000 */
[----:B------:R-:W-:Y:S01]  /*9160*/  ISETP.GT.AND P0, PT, R44, 0x17, PT ;  /* 0x000000172c00780c */ /* 0x000fe20003f04270 */
[----:B------:R-:W-:Y:S01]  /*9170*/  FADD.FTZ R20, R131, R20 ;  /* 0x0000001483147221 */ /* 0x000fe20000010000 */
[----:B------:R-:W1:Y:S01]  /*9180*/  SHFL.DOWN PT, R184, R7, 0x8, 0x1f ;  /* 0x09001f0007b87f89 */ /* 0x000e6200000e0000 */
[C---:B------:R-:W-:Y:S02]  /*9190*/  FFMA.FTZ R131, R162.reuse, UR14, -R15 ;  /* 0x0000000ea2837c23 */ /* 0x040fe4000801080f */
[----:B------:R-:W-:Y:S01]  /*91a0*/  FMUL.FTZ R19, R162, UR15 ;  /* 0x0000000fa2137c20 */ /* 0x000fe20008410000 */
[----:B------:R-:W-:Y:S01]  /*91b0*/  SHFL.DOWN PT, R135, R4, 0x8, 0x1f ;  /* 0x09001f0004877f89 */ /* 0x000fe200000e0000 */
[----:B------:R-:W-:-:S02]  /*91c0*/  FFMA.FTZ R171, R74, R171, R18 ;  /* 0x000000ab4aab7223 */ /* 0x000fc40000010012 */
[----:B------:R-:W-:Y:S01]  /*91d0*/  FMUL.FTZ R15, R148, UR15 ;  /* 0x0000000f940f7c20 */ /* 0x000fe20008410000 */
[----:B------:R-:W2:Y:S01]  /*91e0*/  SHFL.DOWN PT, R18, R5, 0x8, 0x1f ;  /* 0x09001f0005127f89 */ /* 0x000ea200000e0000 */
[----:B------:R-:W-:Y:S02]  /*91f0*/  FMUL.FTZ R178, R178, R131 ;  /* 0x00000083b2b27220 */ /* 0x000fe40000410000 */
[----:B------:R-:W-:Y:S02]  /*9200*/  FFMA.FTZ R131, R156, UR14, R19 ;  /* 0x0000000e9c837c23 */ /* 0x000fe40008010013 */
[C---:B------:R-:W-:Y:S02]  /*9210*/  FFMA.FTZ R19, R146.reuse, UR14, -R15 ;  /* 0x0000000e92137c23 */ /* 0x040fe4000801080f */
[----:B------:R-:W-:Y:S02]  /*9220*/  FMUL.FTZ R15, R146, UR15 ;  /* 0x0000000f920f7c20 */ /* 0x000fe40008410000 */
[----:B------:R-:W-:-:S02]  /*9230*/  FMUL.FTZ R172, R172, R19 ;  /* 0x00000013acac7220 */ /* 0x000fc40000410000 */
[----:B------:R-:W-:Y:S02]  /*9240*/  FFMA.FTZ R19, R148, UR14, R15 ;  /* 0x0000000e94137c23 */ /* 0x000fe4000801000f */
[----:B------:R-:W-:Y:S02]  /*9250*/  FMUL.FTZ R15, R150, UR15 ;  /* 0x0000000f960f7c20 */ /* 0x000fe40008410000 */
[----:B------:R-:W-:Y:S02]  /*9260*/  FFMA.FTZ R131, R131, R188, R178 ;  /* 0x000000bc83837223 */ /* 0x000fe400000100b2 */
[----:B------:R-:W-:Y:S02]  /*9270*/  FFMA.FTZ R19, R19, R186, R172 ;  /* 0x000000ba13137223 */ /* 0x000fe400000100ac */
[----:B------:R-:W-:Y:S02]  /*9280*/  FFMA.FTZ R15, R234, UR14, -R15 ;  /* 0x0000000eea0f7c23 */ /* 0x000fe4000801080f */
[----:B------:R-:W-:-:S02]  /*9290*/  FFMA.FTZ R131, R73, R156, R131 ;  /* 0x0000009c49837223 */ /* 0x000fc40000010083 */
[----:B------:R-:W-:Y:S02]  /*92a0*/  FFMA.FTZ R133, R72, R148, R19 ;  /* 0x0000009448857223 */ /* 0x000fe40000010013 */
[----:B------:R-:W-:Y:S02]  /*92b0*/  FMUL.FTZ R170, R170, R15 ;  /* 0x0000000faaaa7220 */ /* 0x000fe40000410000 */
[----:B------:R-:W-:Y:S02]  /*92c0*/  FMUL.FTZ R19, R234, UR15 ;  /* 0x0000000fea137c20 */ /* 0x000fe40008410000 */
[----:B------:R-:W-:Y:S02]  /*92d0*/  FMUL.FTZ R15, R152, UR15 ;  /* 0x0000000f980f7c20 */ /* 0x000fe40008410000 */
[----:B------:R-:W-:Y:S02]  /*92e0*/  FADD.FTZ R108, R131, R108 ;  /* 0x0000006c836c7221 */ /* 0x000fe40000010000 */
[----:B------:R-:W-:-:S02]  /*92f0*/  FFMA.FTZ R131, R150, UR14, R19 ;  /* 0x0000000e96837c23 */ /* 0x000fc40008010013 */
[C---:B------:R-:W-:Y:S02]  /*9300*/  FFMA.FTZ R19, R236.reuse, UR14, -R15 ;  /* 0x0000000eec137c23 */ /* 0x040fe4000801080f */
[----:B------:R-:W-:Y:S02]  /*9310*/  FMUL.FTZ R15, R236, UR15 ;  /* 0x0000000fec0f7c20 */ /* 0x000fe40008410000 */
[----:B0-----:R-:W-:Y:S02]  /*9320*/  @!P0 FADD.FTZ R6, R6, R143 ;  /* 0x0000008f06068221 */ /* 0x001fe40000010000 */
[----:B-1----:R-:W-:Y:S02]  /*9330*/  @!P0 FADD.FTZ R7, R7, R184 ;  /* 0x000000b807078221 */ /* 0x002fe40000010000 */
[----:B--2---:R-:W-:Y:S02]  /*9340*/  @!P0 FADD.FTZ R5, R5, R18 ;  /* 0x0000001205058221 */ /* 0x004fe40000010000 */
[----:B------:R-:W-:Y:S01]  /*9350*/  @!P0 FADD.FTZ R4, R4, R135 ;  /* 0x0000008704048221 */ /* 0x000fe20000010000 */
[----:B------:R-:W-:Y:S01]  /*9360*/  SHFL.DOWN PT, R148, R7, 0x10, 0x1f ;  /* 0x0a001f0007947f89 */ /* 0x000fe200000e0000 */
[----:B------:R-:W-:Y:S01]  /*9370*/  FFMA.FTZ R131, R131, R182, R170 ;  /* 0x000000b683837223 */ /* 0x000fe200000100aa */
[----:B------:R-:W-:Y:S01]  /*9380*/  ISETP.GT.AND P0, PT, R44, 0xf, PT ;  /* 0x0000000f2c00780c */ /* 0x000fe20003f04270 */
[----:B------:R-:W-:Y:S01]  /*9390*/  FMUL.FTZ R19, R166, R19 ;  /* 0x00000013a6137220 */ /* 0x000fe20000410000 */
[----:B------:R-:W-:Y:S01]  /*93a0*/  SHFL.DOWN PT, R146, R5, 0x10, 0x1f ;  /* 0x0a001f0005927f89 */ /* 0x000fe200000e0000 */
[----:B------:R-:W-:-:S02]  /*93b0*/  FFMA.FTZ R15, R152, UR14, R15 ;  /* 0x0000000e980f7c23 */ /* 0x000fc4000801000f */
[----:B------:R-:W-:Y:S01]  /*93c0*/  FADD.FTZ R98, R139, R98 ;  /* 0x000000628b627221 */ /* 0x000fe20000010000 */
[----:B------:R-:W-:Y:S01]  /*93d0*/  SHFL.DOWN PT, R135, R4, 0x10, 0x1f ;  /* 0x0a001f0004877f89 */ /* 0x000fe200000e0000 */
[----:B------:R-:W-:Y:S02]  /*93e0*/  FFMA.FTZ R131, R71, R150, R131 ;  /* 0x0000009647837223 */ /* 0x000fe40000010083 */
[----:B------:R-:W-:Y:S01]  /*93f0*/  FMUL.FTZ R18, R154, UR15 ;  /* 0x0000000f9a127c20 */ /* 0x000fe20008410000 */
[----:B------:R-:W0:Y:S01]  /*9400*/  SHFL.DOWN PT, R139, R6, 0x10, 0x1f ;  /* 0x0a001f00068b7f89 */ /* 0x000e2200000e0000 */
[----:B------:R-:W-:Y:S02]  /*9410*/  FFMA.FTZ R15, R15, R180, R19 ;  /* 0x000000b40f0f7223 */ /* 0x000fe40000010013 */
[----:B------:R-:W-:Y:S02]  /*9420*/  FADD.FTZ R132, R131, R132 ;  /* 0x0000008483847221 */ /* 0x000fe40000010000 */
[----:B------:R-:W-:-:S02]  /*9430*/  FFMA.FTZ R19, R153, UR14, -R18 ;  /* 0x0000000e99137c23 */ /* 0x000fc40008010812 */
[----:B------:R-:W-:Y:S02]  /*9440*/  FFMA.FTZ R131, R70, R152, R15 ;  /* 0x0000009846837223 */ /* 0x000fe4000001000f */
[----:B------:R-:W-:Y:S02]  /*9450*/  FMUL.FTZ R15, R158, UR15 ;  /* 0x0000000f9e0f7c20 */ /* 0x000fe40008410000 */
[----:B------:R-:W-:Y:S02]  /*9460*/  FMUL.FTZ R164, R164, R19 ;  /* 0x00000013a4a47220 */ /* 0x000fe40000410000 */
[----:B------:R-:W-:Y:S02]  /*9470*/  FFMA.FTZ R19, R142, UR14, -R15 ;  /* 0x0000000e8e137c23 */ /* 0x000fe4000801080f */
[----:B------:R-:W-:Y:S02]  /*9480*/  FMUL.FTZ R15, R16, UR15 ;  /* 0x0000000f100f7c20 */ /* 0x000fe40008410000 */
[----:B------:R-:W-:-:S02]  /*9490*/  FMUL.FTZ R160, R160, R19 ;  /* 0x00000013a0a07220 */ /* 0x000fc40000410000 */
[----:B------:R-:W-:Y:S02]  /*94a0*/  FADD.FTZ R100, R129, R100 ;  /* 0x0000006481647221 */ /* 0x000fe40000010000 */
[----:B------:R-:W-:Y:S02]  /*94b0*/  FFMA.FTZ R19, R144, UR14, -R15 ;  /* 0x0000000e90137c23 */ /* 0x000fe4000801080f */
[----:B------:R-:W-:Y:S02]  /*94c0*/  FMUL.FTZ R153, R153, UR15 ;  /* 0x0000000f99997c20 */ /* 0x000fe40008410000 */
[----:B------:R-:W-:Y:S02]  /*94d0*/  FMUL.FTZ R129, R142, UR15 ;  /* 0x0000000f8e817c20 */ /* 0x000fe40008410000 */
[----:B------:R-:W-:Y:S02]  /*94e0*/  FMUL.FTZ R15, R144, UR15 ;  /* 0x0000000f900f7c20 */ /* 0x000fe40008410000 */
        /* <DEDUP_REMOVED lines=10> */
[----:B------:R0:W-:Y:S01]  /*9590*/  @!P1 STS.128 [0x860], R4 ;  /* 0x00086004ff009388 */ /* 0x0001e20000000c00 */
        /* <DEDUP_REMOVED lines=22> */
[----:B0-----:R-:W-:-:S13]  /*9700*/  ISETP.NE.AND P0, PT, R48, c[0x0][0x174], PT ;  /* 0x00005d0030007a0c */ /* 0x001fda0003f05270 */
[----:B------:R-:W0:Y:S04]  /*9710*/  @P0 LDS.64 R14, [R123+0x35a0] ;  /* 0x0035a0007b0e0984 */ /* 0x000e280000000a00 */
[----:B------:R-:W1:Y:S01]  /*9720*/  @P0 LDS.64 R16, [R123+0x2da0] ;  /* 0x002da0007b100984 */ /* 0x000e620000000a00 */
[----:B0-----:R-:W-:Y:S02]  /*9730*/  @P0 FADD.FTZ R7, R7, R15 ;  /* 0x0000000f07070221 */ /* 0x001fe40000010000 */
[----:B------:R-:W-:Y:S02]  /*9740*/  @P0 FADD.FTZ R6, R6, R14 ;  /* 0x0000000e06060221 */ /* 0x000fe40000010000 */
[----:B-1----:R-:W-:Y:S02]  /*9750*/  @P0 FADD.FTZ R5, R5, R17 ;  /* 0x0000001105050221 */ /* 0x002fe40000010000 */
[----:B------:R-:W-:Y:S01]  /*9760*/  @P0 FADD.FTZ R4, R4, R16 ;  /* 0x0000001004040221 */ /* 0x000fe20000010000 */
[----:B------:R0:W-:Y:S04]  /*9770*/  STS.64 [R123+0x35a0], R6 ;  /* 0x0035a0067b007388 */ /* 0x0001e80000000a00 */
[----:B------:R0:W-:Y:S02]  /*9780*/  STS.64 [R123+0x2da0], R4 ;  /* 0x002da0047b007388 */ /* 0x0001e40000000a00 */
.L_x_8218:
[----:B0-----:R-:W-:Y:S05]  /*9790*/  BSYNC B0 ;  /* 0x0000000000007941 */ /* 0x001fea0003800000 */
.L_x_8217:
[----:B------:R-:W-:Y:S01]  /*97a0*/  ULDC.64 UR16, c[0x0][0x1a0] ;  /* 0x0000680000107ab9 */ /* 0x000fe20000000a00 */
[----:B------:R-:W-:Y:S01]  /*97b0*/  IADD3 R123, R123, 0x8, RZ ;  /* 0x000000087b7b7810 */ /* 0x000fe20007ffe0ff */
[----:B------:R-:W-:Y:S01]  /*97c0*/  ULDC.64 UR14, c[0x0][0x1c0] ;  /* 0x00007000000e7ab9 */ /* 0x000fe20000000a00 */
[----:B------:R-:W-:Y:S01]  /*97d0*/  IADD3 R125, R125, 0x1, RZ ;  /* 0x000000017d7d7810 */ /* 0x000fe20007ffe0ff */
[----:B------:R-:W-:-:S02]  /*97e0*/  ULEA UR20, UP1, UR16, UR20, 0x3 ;  /* 0x0000001410147291 */ /* 0x000fc4000f82183f */
[----:B------:R-:W-:Y:S02]  /*97f0*/  ULEA UR13, UP0, UR14, UR13, 0x3 ;  /* 0x0000000d0e0d7291 */ /* 0x000fe4000f80183f */
[----:B------:R-:W-:Y:S02]  /*9800*/  UIADD3 UR7, UR7, 0x1, URZ ;  /* 0x0000000107077890 */ /* 0x000fe4000fffe03f */
[----:B------:R-:W-:Y:S02]  /*9810*/  ULEA.HI.X UR11, UR16, UR11, UR17, 0x3, UP1 ;  /* 0x0000000b100b7291 */ /* 0x000fe400088f1c11 */
[----:B------:R-:W-:Y:S02]  /*9820*/  ULEA.HI.X UR10, UR14, UR10, UR15, 0x3, UP0 ;  /* 0x0000000a0e0a7291 */ /* 0x000fe400080f1c0f */
[----:B------:R-:W-:Y:S02]  /*9830*/  ULDC UR16, c[0x0][0x16c] ;  /* 0x00005b0000107ab9 */ /* 0x000fe40000000800 */
[----:B------:R-:W-:-:S02]  /*9840*/  UISETP.GE.AND UP0, UPT, UR7, UR16, UPT ;  /* 0x000000100700728c */ /* 0x000fc4000bf06270 */
[----:B------:R-:W-:Y:S02]  /*9850*/  ULDC.64 UR14, c[0x0][0x188] ;  /* 0x00006200000e7ab9 */ /* 0x000fe40000000a00 */
[----:B------:R-:W-:Y:S02]  /*9860*/  ULEA UR21, UP1, UR14, UR21, 0x3 ;  /* 0x000000150e157291 */ /* 0x000fe4000f82183f */
[----:B------:R-:W-:Y:S01]  /*9870*/  PLOP3.LUT P0, PT, PT, PT, UP0, 0x80, 0x0 ;  /* 0x000000000000781c */ /* 0x000fe20003f0f008 */
[----:B------:R-:W-:Y:S02]  /*9880*/  UIADD3 UR6, UR6, 0x10, URZ ;  /* 0x0000001006067890 */ /* 0x000fe4000fffe03f */
[----:B------:R-:W-:Y:S02]  /*9890*/  ULEA.HI.X UR12, UR14, UR12, UR15, 0x3, UP1 ;  /* 0x0000000c0e0c7291 */ /* 0x000fe400088f1c0f */
[----:B------:R-:W-:-:S04]  /*98a0*/  UIADD3 UR8, UP1, UR8, 0x10, URZ ;  /* 0x0000001008087890 */ /* 0x000fc8000ff3e03f */
[----:B------:R-:W-:-:S04]  /*98b0*/  UIADD3.X UR9, URZ, UR9, URZ, UP1, !UPT ;  /* 0x000000093f097290 */ /* 0x000fc80008ffe43f */
[----:B------:R-:W-:Y:S01]  /*98c0*/  @P0 CALL.REL.NOINC `(.L_x_8204) ;  /* 0x0000001000000944 */ /* 0x000fe20003c00000 */
[----:B------:R-:W-:Y:S05]  /*98d0*/  BRA `(.L_x_8219) ;  /* 0xfffface000007947 */ /* 0x000fea000383ffff */
.L_x_8204:
[----:B------:R-:W-:Y:S01]  /*98e0*/  BAR.SYNC.DEFER_BLOCKING 0x0 ;  /* 0x0000000000007b1d */ /* 0x000fe20000010000 */
[----:B------:R-:W-:Y:S01]  /*98f0*/  IADD3 R72, -R50, c[0x0][0x168], RZ ;  /* 0x00005a0032487a10 */ /* 0x000fe20007ffe1ff */
[----:B------:R-:W-:Y:S01]  /*9900*/  CS2R R74, SRZ ;  /* 0x00000000004a7805 */ /* 0x000fe2000001ff00 */
[C---:B------:R-:W-:Y:S01]  /*9910*/  LOP3.LUT R70, R47.reuse, 0x20, RZ, 0xfc, !PT ;  /* 0x000000202f467812 */ /* 0x040fe200078efcff */
[----:B------:R-:W-:Y:S01]  /*9920*/  HFMA2.MMA R73, -RZ, RZ, 0, 0 ;  /* 0x00000000ff497435 */ /* 0x000fe200000001ff */
[CC--:B------:R-:W-:Y:S01]  /*9930*/  ISETP.GE.AND P2, PT, R47.reuse, R72.reuse, PT ;  /* 0x000000482f00720c */ /* 0x0c0fe20003f46270 */
[----:B------:R-:W-:Y:S01]  /*9940*/  CS2R R76, SRZ ;  /* 0x00000000004c7805 */ /* 0x000fe2000001ff00 */
[----:B------:R-:W-:Y:S01]  /*9950*/  ISETP.GE.AND P1, PT, R70, R72, PT ;  /* 0x000000484600720c */ /* 0x000fe20003f26270 */
[----:B------:R-:W-:Y:S01]  /*9960*/  CS2R R78, SRZ ;  /* 0x00000000004e7805 */ /* 0x000fe2000001ff00 */
[C---:B------:R-:W-:Y:S01]  /*9970*/  LOP3.LUT R71, R47.reuse, 0x40, RZ, 0xfc, !PT ;  /* 0x000000402f477812 */ /* 0x040fe200078efcff */
[----:B------:R-:W-:Y:S01]  /*9980*/  CS2R R80, SRZ ;  /* 0x0000000000507805 */ /* 0x000fe2000001ff00 */
[C---:B------:R-:W-:Y:S01]  /*9990*/  LOP3.LUT R4, R47.reuse, 0x60, RZ, 0xfc, !PT ;  /* 0x000000602f047812 */ /* 0x040fe200078efcff */
[----:B------:R-:W-:Y:S01]  /*99a0*/  CS2R R82, SRZ ;  /* 0x0000000000527805 */ /* 0x000fe2000001ff00 */
[----:B------:R-:W-:-:S02]  /*99b0*/  LOP3.LUT R5, R47, 0x80, RZ, 0xfc, !PT ;  /* 0x000000802f057812 */ /* 0x000fc400078efcff */
        /* <DEDUP_REMOVED lines=21> */
[C---:B------:R-:W-:Y:S02]  /*9b10*/  LOP3.LUT R66, R47.reuse, 0x1a0, RZ, 0xfc, !PT ;  /* 0x000001a02f427812 */ /* 0x040fe400078efcff */
        /* <DEDUP_REMOVED lines=10> */
[----:B------:R-:W-:Y:S01]  /*9bc0*/  CS2R R84, SRZ ;  /* 0x0000000000547805 */ /* 0x000fe2000001ff00 */
[-C--:B------:R-:W-:Y:S01]  /*9bd0*/  ISETP.GE.AND P2, PT, R68, R72.reuse, PT ;  /* 0x000000484400720c */ /* 0x080fe20003f46270 */
[----:B------:R-:W-:Y:S01]  /*9be0*/  HFMA2.MMA R88, -RZ, RZ, 0, 0 ;  /* 0x00000000ff587435 */ /* 0x000fe200000001ff */
[----:B------:R-:W-:Y:S01]  /*9bf0*/  ISETP.GE.AND P1, PT, R69, R72, PT ;  /* 0x000000484500720c */ /* 0x000fe20003f26270 */
[----:B------:R-:W5:Y:S01]  /*9c00*/  @!P0 LDG.E R82, [R2.64+0x480] ;  /* 0x0004801202528981 */ /* 0x000f62000c1e1900 */
[----:B------:R-:W-:-:S03]  /*9c10*/  MOV R86, RZ ;  /* 0x000000ff00567202 */ /* 0x000fc60000000f00 */
        /* <DEDUP_REMOVED lines=27> */
[----:B------:R-:W-:Y:S04]  /*9dd0*/  LDS R76, [R67.X4+0x28] ;  /* 0x00002800434c7984 */ /* 0x000fe80000004800 */
[----:B------:R-:W-:Y:S01]  /*9de0*/  LDS R75, [R67.X4+0x24] ;  /* 0x00002400434b7984 */ /* 0x000fe20000004800 */
[----:B0-----:R-:W-:-:S03]  /*9df0*/  FADD.FTZ R77, R2, UR5 ;  /* 0x00000005024d7e21 */ /* 0x001fc60008010000 */
[----:B------:R-:W-:Y:S02]  /*9e00*/  LDS R2, [R67.X4+0x14] ;  /* 0x0000140043027984 */ /* 0x000fe40000004800 */
[----:B------:R-:W-:Y:S01]  /*9e10*/  FSETP.GTU.FTZ.AND P4, PT, R77, 20, PT ;  /* 0x41a000004d00780b */ /* 0x000fe20003f9c000 */
[----:B-1----:R-:W-:Y:S02]  /*9e20*/  FADD.FTZ R78, R3, UR5 ;  /* 0x00000005034e7e21 */ /* 0x002fe40008010000 */
[----:B------:R-:W0:Y:S01]  /*9e30*/  LDS R3, [R67.X4+0x18] ;  /* 0x0000180043037984 */ /* 0x000e220000004800 */
[----:B--2---:R-:W-:Y:S02]  /*9e40*/  FADD.FTZ R79, R73, UR5 ;  /* 0x00000005494f7e21 */ /* 0x004fe40008010000 */
[----:B---3--:R-:W-:-:S07]  /*9e50*/  FADD.FTZ R80, R74, UR5 ;  /* 0x000000054a507e21 */ /* 0x008fce0008010000 */
[----:B------:R-:W-:Y:S01]  /*9e60*/  @!P4 FMUL.FTZ R77, R77, -1.4426950216293334961 ;  /* 0xbfb8aa3b4d4dc820 */ /* 0x000fe20000410000 */
[----:B------:R-:W1:Y:S01]  /*9e70*/  LDS R74, [R67.X4+0x20] ;  /* 0x00002000434a7984 */ /* 0x000e620000004800 */
[C---:B------:R-:W-:Y:S02]  /*9e80*/  FSETP.GTU.FTZ.AND P3, PT, R79.reuse, 20, PT ;  /* 0x41a000004f00780b */ /* 0x040fe40003f7c000 */
[----:B------:R-:W-:Y:S01]  /*9e90*/  FSETP.GTU.FTZ.AND P2, PT, R78, 20, PT ;  /* 0x41a000004e00780b */ /* 0x000fe20003f5c000 */
[----:B------:R-:W2:Y:S01]  /*9ea0*/  LDS R73, [R67.X4+0x1c] ;  /* 0x00001c0043497984 */ /* 0x000ea20000004800 */
[----:B------:R-:W3:Y:S09]  /*9eb0*/  @!P4 MUFU.EX2 R77, R77 ;  /* 0x0000004d004dc308 */ /* 0x000ef20000000800 */
[----:B------:R-:W-:-:S02]  /*9ec0*/  @!P3 FMUL.FTZ R79, R79, -1.4426950216293334961 ;  /* 0xbfb8aa3b4f4fb820 */ /* 0x000fc40000410000 */
[----:B------:R-:W-:-:S04]  /*9ed0*/  @!P2 FMUL.FTZ R78, R78, -1.4426950216293334961 ;  /* 0xbfb8aa3b4e4ea820 */ /* 0x000fc80000410000 */
[----:B------:R-:W4:Y:S01]  /*9ee0*/  @!P3 MUFU.EX2 R79, R79 ;  /* 0x0000004f004fb308 */ /* 0x000f220000000800 */
[----:B---3--:R-:W-:-:S07]  /*9ef0*/  @!P4 FADD.FTZ R77, R77, 1 ;  /* 0x3f8000004d4dc421 */ /* 0x008fce0000010000 */
[----:B------:R-:W3:Y:S01]  /*9f00*/  @!P4 MUFU.RCP R77, R77 ;  /* 0x0000004d004dc308 */ /* 0x000ee20000001000 */
[----:B0-----:R-:W-:-:S07]  /*9f10*/  FADD.FTZ R3, R3, UR5 ;  /* 0x0000000503037e21 */ /* 0x001fce0008010000 */
[----:B------:R-:W0:Y:S01]  /*9f20*/  @!P2 MUFU.EX2 R78, R78 ;  /* 0x0000004e004ea308 */ /* 0x000e220000000800 */
[----:B----4-:R-:W-:Y:S01]  /*9f30*/  @!P3 FADD.FTZ R79, R79, 1 ;  /* 0x3f8000004f4fb421 */ /* 0x010fe20000010000 */
[----:B------:R-:W-:Y:S01]  /*9f40*/  FSETP.GTU.FTZ.AND P0, PT, R80, 20, PT ;  /* 0x41a000005000780b */ /* 0x000fe20003f1c000 */
[----:B-1----:R-:W-:Y:S01]  /*9f50*/  FADD.FTZ R83, R74, UR5 ;  /* 0x000000054a537e21 */ /* 0x002fe20008010000 */
[----:B------:R-:W-:Y:S01]  /*9f60*/  FSETP.GTU.FTZ.AND P6, PT, R3, 20, PT ;  /* 0x41a000000300780b */ /* 0x000fe20003fdc000 */
[----:B------:R-:W-:-:S03]  /*9f70*/  FADD.FTZ R2, R2, UR5 ;  /* 0x0000000502027e21 */ /* 0x000fc60008010000 */
[----:B------:R-:W1:Y:S01]  /*9f80*/  @!P3 MUFU.RCP R79, R79 ;  /* 0x0000004f004fb308 */ /* 0x000e620000001000 */
[----:B---3--:R-:W-:Y:S01]  /*9f90*/  @!P4 FMUL.FTZ R106, R106, R77 ;  /* 0x0000004d6a6ac220 */ /* 0x008fe20000410000 */
[----:B------:R-:W-:Y:S02]  /*9fa0*/  FSETP.GTU.FTZ.AND P4, PT, R83, 20, PT ;  /* 0x41a000005300780b */ /* 0x000fe40003f9c000 */
[----:B------:R-:W-:Y:S01]  /*9fb0*/  FSETP.GTU.FTZ.AND P1, PT, R2, 20, PT ;  /* 0x41a000000200780b */ /* 0x000fe20003f3c000 */
[----:B0-----:R-:W-:-:S04]  /*9fc0*/  @!P2 FADD.FTZ R78, R78, 1 ;  /* 0x3f8000004e4ea421 */ /* 0x001fc80000010000 */
[----:B------:R0:W3:Y:S01]  /*9fd0*/  @!P2 MUFU.RCP R81, R78 ;  /* 0x0000004e0051a308 */ /* 0x0000e20000001000 */
[----:B------:R-:W-:Y:S02]  /*9fe0*/  @!P0 FMUL.FTZ R80, R80, -1.4426950216293334961 ;  /* 0xbfb8aa3b50508820 */ /* 0x000fe40000410000 */
[----:B--2---:R-:W-:Y:S02]  /*9ff0*/  FADD.FTZ R82, R73, UR5 ;  /* 0x0000000549527e21 */ /* 0x004fe40008010000 */
[----:B------:R-:W-:Y:S02]  /*a000*/  @!P6 FMUL.FTZ R3, R3, -1.4426950216293334961 ;  /* 0xbfb8aa3b0303e820 */ /* 0x000fe40000410000 */
[----:B0-----:R-:W-:Y:S01]  /*a010*/  FADD.FTZ R78, R76, UR5 ;  /* 0x000000054c4e7e21 */ /* 0x001fe20008010000 */
[----:B------:R-:W0:Y:S01]  /*a020*/  @!P0 MUFU.EX2 R80, R80 ;  /* 0x0000005000508308 */ /* 0x000e220000000800 */
[----:B------:R-:W-:Y:S01]  /*a030*/  @!P4 FMUL.FTZ R76, R83, -1.4426950216293334961 ;  /* 0xbfb8aa3b534cc820 */ /* 0x000fe20000410000 */
[----:B------:R-:W-:Y:S01]  /*a040*/  FSETP.GTU.FTZ.AND P5, PT, R82, 20, PT ;  /* 0x41a000005200780b */ /* 0x000fe20003fbc000 */
[----:B-1----:R-:W-:Y:S01]  /*a050*/  @!P3 FMUL.FTZ R128, R128, R79 ;  /* 0x0000004f8080b220 */ /* 0x002fe20000410000 */
[----:B------:R-:W-:Y:S01]  /*a060*/  FSETP.GTU.FTZ.AND P3, PT, R78, 20, PT ;  /* 0x41a000004e00780b */ /* 0x000fe20003f7c000 */
[----:B------:R-:W-:-:S03]  /*a070*/  @!P1 FMUL.FTZ R2, R2, -1.4426950216293334961 ;  /* 0xbfb8aa3b02029820 */ /* 0x000fc60000410000 */
[----:B------:R1:W2:Y:S01]  /*a080*/  @!P6 MUFU.EX2 R74, R3 ;  /* 0x00000003004ae308 */ /* 0x0002a20000000800 */
[----:B------:R-:W-:Y:S02]  /*a090*/  FADD.FTZ R77, R75, UR5 ;  /* 0x000000054b4d7e21 */ /* 0x000fe40008010000 */
[----:B---3--:R-:W-:-:S05]  /*a0a0*/  @!P2 FMUL.FTZ R126, R126, R81 ;  /* 0x000000517e7ea220 */ /* 0x008fca0000410000 */
[----:B------:R-:W-:Y:S01]  /*a0b0*/  @!P4 MUFU.EX2 R76, R76 ;  /* 0x0000004c004cc308 */ /* 0x000fe20000000800 */
[----:B------:R-:W-:-:S07]  /*a0c0*/  FSETP.GTU.FTZ.AND P2, PT, R77, 20, PT ;  /* 0x41a000004d00780b */ /* 0x000fce0003f5c000 */
[----:B------:R3:W4:Y:S01]  /*a0d0*/  @!P1 MUFU.EX2 R73, R2 ;  /* 0x0000000200499308 */ /* 0x0007220000000800 */
[----:B------:R-:W-:Y:S01]  /*a0e0*/  @!P5 FMUL.FTZ R75, R82, -1.4426950216293334961 ;  /* 0xbfb8aa3b524bd820 */ /* 0x000fe20000410000 */
[----:B-1----:R-:W-:Y:S01]  /*a0f0*/  LDS R3, [R67.X4+0x30] ;  /* 0x0000300043037984 */ /* 0x002fe20000004800 */
[----:B------:R-:W-:Y:S02]  /*a100*/  @!P3 FMUL.FTZ R82, R78, -1.4426950216293334961 ;  /* 0xbfb8aa3b4e52b820 */ /* 0x000fe40000410000 */
[----:B0-----:R-:W-:Y:S01]  /*a110*/  @!P0 FADD.FTZ R80, R80, 1 ;  /* 0x3f80000050508421 */ /* 0x001fe20000010000 */
[----:B---3--:R-:W0:Y:S01]  /*a120*/  LDS R2, [R67.X4+0x2c] ;  /* 0x00002c0043027984 */ /* 0x008e220000004800 */
[----:B--2---:R-:W-:-:S03]  /*a130*/  @!P6 FADD.FTZ R78, R74, 1 ;  /* 0x3f8000004a4ee421 */ /* 0x004fc60000010000 */
[----:B------:R-:W1:Y:S01]  /*a140*/  LDS R74, [R67.X4+0x38] ;  /* 0x00003800434a7984 */ /* 0x000e620000004800 */
[----:B------:R2:W-:Y:S01]  /*a150*/  @!P0 MUFU.RCP R83, R80 ;  /* 0x0000005000538308 */ /* 0x0005e20000001000 */
[----:B------:R-:W-:Y:S02]  /*a160*/  @!P2 FMUL.FTZ R79, R77, -1.4426950216293334961 ;  /* 0xbfb8aa3b4d4fa820 */ /* 0x000fe40000410000 */
[----:B----4-:R-:W-:Y:S02]  /*a170*/  @!P1 FADD.FTZ R77, R73, 1 ;  /* 0x3f800000494d9421 */ /* 0x010fe40000010000 */
[----:B------:R-:W-:Y:S03]  /*a180*/  LDS R73, [R67.X4+0x34] ;  /* 0x0000340043497984 */ /* 0x000fe60000004800 */
[----:B------:R-:W-:Y:S01]  /*a190*/  @!P5 MUFU.EX2 R75, R75 ;  /* 0x0000004b004bd308 */ /* 0x000fe20000000800 */
[----:B--2---:R-:W-:-:S02]  /*a1a0*/  @!P4 FADD.FTZ R80, R76, 1 ;  /* 0x3f8000004c50c421 */ /* 0x004fc40000010000 */
[----:B------:R-:W2:Y:S05]  /*a1b0*/  LDS R76, [R67.X4] ;  /* 0x00000000434c7984 */ /* 0x000eaa0000004800 */
[----:B------:R-:W3:Y:S08]  /*a1c0*/  @!P3 MUFU.EX2 R82, R82 ;  /* 0x000000520052b308 */ /* 0x000ef00000000800 */
[----:B------:R-:W4:Y:S08]  /*a1d0*/  @!P1 MUFU.RCP R77, R77 ;  /* 0x0000004d004d9308 */ /* 0x000f300000001000 */
[----:B------:R5:W1:Y:S01]  /*a1e0*/  @!P2 MUFU.EX2 R81, R79 ;  /* 0x0000004f0051a308 */ /* 0x000a620000000800 */
[----:B---3--:R-:W-:-:S02]  /*a1f0*/  @!P3 FADD.FTZ R82, R82, 1 ;  /* 0x3f8000005252b421 */ /* 0x008fc40000010000 */
[----:B-----5:R-:W-:Y:S02]  /*a200*/  @!P5 FADD.FTZ R79, R75, 1 ;  /* 0x3f8000004b4fd421 */ /* 0x020fe40000010000 */
[----:B------:R-:W3:Y:S01]  /*a210*/  LDS R75, [R67.X4+0x3c] ;  /* 0x00003c00434b7984 */ /* 0x000ee20000004800 */
[----:B----4-:R-:W-:Y:S02]  /*a220*/  @!P1 FMUL.FTZ R136, R136, R77 ;  /* 0x0000004d88889220 */ /* 0x010fe40000410000 */
[----:B------:R-:W4:Y:S01]  /*a230*/  @!P4 MUFU.RCP R87, R80 ;  /* 0x000000500057c308 */ /* 0x000f220000001000 */
[----:B0-----:R-:W-:Y:S01]  /*a240*/  FADD.FTZ R2, R2, UR5 ;  /* 0x0000000502027e21 */ /* 0x001fe20008010000 */
[----:B------:R-:W-:Y:S01]  /*a250*/  BAR.SYNC.DEFER_BLOCKING 0x0 ;  /* 0x0000000000007b1d */ /* 0x000fe20000010000 */
[----:B-1----:R-:W-:-:S05]  /*a260*/  @!P2 FADD.FTZ R81, R81, 1 ;  /* 0x3f8000005151a421 */ /* 0x002fca0000010000 */
[----:B------:R-:W0:Y:S01]  /*a270*/  @!P3 MUFU.RCP R77, R82 ;  /* 0x00000052004db308 */ /* 0x000e220000001000 */
[----:B------:R-:W-:Y:S01]  /*a280*/  @!P0 FMUL.FTZ R132, R132, R83 ;  /* 0x0000005384848220 */ /* 0x000fe20000410000 */
[----:B------:R-:W-:-:S06]  /*a290*/  FSETP.GTU.FTZ.AND P0, PT, R2, 20, PT ;  /* 0x41a000000200780b */ /* 0x000fcc0003f1c000 */
[----:B------:R-:W-:Y:S08]  /*a2a0*/  @!P6 MUFU.RCP R85, R78 ;  /* 0x0000004e0055e308 */ /* 0x000ff00000001000 */
[----:B------:R1:W5:Y:S01]  /*a2b0*/  @!P2 MUFU.RCP R78, R81 ;  /* 0x00000051004ea308 */ /* 0x0003620000001000 */
[----:B----4-:R-:W-:Y:S02]  /*a2c0*/  @!P4 FMUL.FTZ R20, R20, R87 ;  /* 0x000000571414c220 */ /* 0x010fe40000410000 */
[----:B0-----:R-:W-:-:S02]  /*a2d0*/  @!P3 FMUL.FTZ R26, R26, R77 ;  /* 0x0000004d1a1ab220 */ /* 0x001fc40000410000 */
[----:B-1----:R-:W-:Y:S02]  /*a2e0*/  FADD.FTZ R81, R74, UR5 ;  /* 0x000000054a517e21 */ /* 0x002fe40008010000 */
[----:B------:R-:W-:Y:S02]  /*a2f0*/  FADD.FTZ R83, R3, UR5 ;  /* 0x0000000503537e21 */ /* 0x000fe40008010000 */
[----:B--2---:R-:W-:Y:S01]  /*a300*/  FADD.FTZ R77, R76, UR5 ;  /* 0x000000054c4d7e21 */ /* 0x004fe20008010000 */
[----:B------:R-:W-:Y:S01]  /*a310*/  FSETP.GTU.FTZ.AND P4, PT, R81, 20, PT ;  /* 0x41a000005100780b */ /* 0x000fe20003f9c000 */
[----:B------:R-:W0:Y:S01]  /*a320*/  @!P5 MUFU.RCP R79, R79 ;  /* 0x0000004f004fd308 */ /* 0x000e220000001000 */
[----:B------:R-:W-:Y:S01]  /*a330*/  FSETP.GTU.FTZ.AND P1, PT, R83, 20, PT ;  /* 0x41a000005300780b */ /* 0x000fe20003f3c000 */
[----:B-----5:R-:W-:Y:S01]  /*a340*/  @!P2 FMUL.FTZ R23, R23, R78 ;  /* 0x0000004e1717a220 */ /* 0x020fe20000410000 */
[----:B------:R-:W-:Y:S01]  /*a350*/  FSETP.GTU.FTZ.AND P3, PT, R77, 20, PT ;  /* 0x41a000004d00780b */ /* 0x000fe20003f7c000 */
[----:B------:R-:W-:Y:S01]  /*a360*/  @!P0 FMUL.FTZ R2, R2, -1.4426950216293334961 ;  /* 0xbfb8aa3b02028820 */ /* 0x000fe20000410000 */
[----:B------:R-:W-:-:S03]  /*a370*/  ISETP.NE.AND P2, PT, R43, RZ, PT ;  /* 0x000000ff2b00720c */ /* 0x000fc60003f45270 */
[----:B------:R1:W-:Y:S01]  /*a380*/  @!P0 MUFU.EX2 R3, R2 ;  /* 0x0000000200038308 */ /* 0x0003e20000000800 */
[----:B---3--:R-:W-:Y:S01]  /*a390*/  FADD.FTZ R78, R75, UR5 ;  /* 0x000000054b4e7e21 */ /* 0x008fe20008010000 */
[----:B------:R-:W-:Y:S01]  /*a3a0*/  STS [R67.X4], R104 ;  /* 0x0000006843007388 */ /* 0x000fe20000004800 */
[----:B------:R-:W-:Y:S02]  /*a3b0*/  FADD.FTZ R80, R73, UR5 ;  /* 0x0000000549507e21 */ /* 0x000fe40008010000 */
[----:B-1----:R-:W-:Y:S01]  /*a3c0*/  @!P4 FMUL.FTZ R2, R81, -1.4426950216293334961 ;  /* 0xbfb8aa3b5102c820 */ /* 0x002fe20000410000 */
[----:B------:R-:W-:Y:S01]  /*a3d0*/  STS [R67.X4+0x4], R130 ;  /* 0x0000048243007388 */ /* 0x000fe20000004800 */
[----:B------:R-:W-:Y:S02]  /*a3e0*/  @!P6 FMUL.FTZ R108, R108, R85 ;  /* 0x000000556c6ce220 */ /* 0x000fe40000410000 */
[----:B------:R1:W-:Y:S01]  /*a3f0*/  @!P4 MUFU.EX2 R75, R2 ;  /* 0x00000002004bc308 */ /* 0x0003e20000000800 */
[----:B------:R-:W-:Y:S01]  /*a400*/  STS [R67.X4+0x8], R100 ;  /* 0x0000086443007388 */ /* 0x000fe20000004800 */
[----:B------:R-:W-:-:S02]  /*a410*/  @!P1 FMUL.FTZ R73, R83, -1.4426950216293334961 ;  /* 0xbfb8aa3b53499820 */ /* 0x000fc40000410000 */
[----:B0-----:R-:W-:Y:S01]  /*a420*/  @!P5 FMUL.FTZ R110, R110, R79 ;  /* 0x0000004f6e6ed220 */ /* 0x001fe20000410000 */
[----:B------:R-:W-:Y:S04]  /*a430*/  STS [R67.X4+0xc], R134 ;  /* 0x00000c8643007388 */ /* 0x000fe80000004800 */
[----:B------:R-:W-:Y:S01]  /*a440*/  STS [R67.X4+0x10], R98 ;  /* 0x0000106243007388 */ /* 0x000fe20000004800 */
[----:B-1----:R-:W-:-:S03]  /*a450*/  @!P3 FMUL.FTZ R2, R77, -1.4426950216293334961 ;  /* 0xbfb8aa3b4d02b820 */ /* 0x002fc60000410000 */
        /* <DEDUP_REMOVED lines=30> */
[----:B------:R-:W-:-:S02]  /*a640*/  FSETP.GTU.FTZ.AND P5, PT, R78, 20, PT ;  /* 0x41a000004e00780b */ /* 0x000fc40003fbc000 */
[----:B------:R-:W-:-:S03]  /*a650*/  FSETP.GTU.FTZ.AND P6, PT, R80, 20, PT ;  /* 0x41a000005000780b */ /* 0x000fc60003fdc000 */
[----:B0-----:R-:W0:Y:S08]  /*a660*/  @!P3 MUFU.EX2 R0, R2 ;  /* 0x000000020000b308 */ /* 0x001e300000000800 */
[----:B------:R-:W5:Y:S01]  /*a670*/  @!P1 MUFU.EX2 R73, R73 ;  /* 0x0000004900499308 */ /* 0x000f620000000800 */
[----:B------:R-:W-:Y:S01]  /*a680*/  @!P5 FMUL.FTZ R76, R78, -1.4426950216293334961 ;  /* 0xbfb8aa3b4e4cd820 */ /* 0x000fe20000410000 */
[----:B------:R-:W3:Y:S01]  /*a690*/  LDS R22, [0x840] ;  /* 0x00084000ff167984 */ /* 0x000ee20000000800 */
[----:B------:R-:W-:-:S05]  /*a6a0*/  @!P6 FMUL.FTZ R74, R80, -1.4426950216293334961 ;  /* 0xbfb8aa3b504ae820 */ /* 0x000fca0000410000 */
[----:B------:R-:W2:Y:S01]  /*a6b0*/  @!P5 MUFU.EX2 R76, R76 ;  /* 0x0000004c004cd308 */ /* 0x000ea20000000800 */
[----:B0-----:R-:W-:Y:S02]  /*a6c0*/  @!P3 FADD.FTZ R0, R0, 1 ;  /* 0x3f8000000000b421 */ /* 0x001fe40000010000 */
[----:B------:R-:W-:Y:S02]  /*a6d0*/  @!P0 FADD.FTZ R3, R3, 1 ;  /* 0x3f80000003038421 */ /* 0x000fe40000010000 */
[----:B-----5:R-:W-:-:S03]  /*a6e0*/  @!P1 FADD.FTZ R73, R73, 1 ;  /* 0x3f80000049499421 */ /* 0x020fc60000010000 */
[----:B------:R-:W0:Y:S01]  /*a6f0*/  @!P6 MUFU.EX2 R74, R74 ;  /* 0x0000004a004ae308 */ /* 0x000e220000000800 */
[----:B-1----:R-:W-:Y:S02]  /*a700*/  IMAD R34, R38, c[0x0][0x2d8], RZ ;  /* 0x0000b60026227a24 */ /* 0x002fe400078e02ff */
[----:B------:R-:W-:-:S05]  /*a710*/  @!P4 FADD.FTZ R75, R75, 1 ;  /* 0x3f8000004b4bc421 */ /* 0x000fca0000010000 */
[----:B------:R-:W1:Y:S01]  /*a720*/  @!P3 MUFU.RCP R0, R0 ;  /* 0x000000000000b308 */ /* 0x000e620000001000 */
[----:B--2---:R-:W-:-:S07]  /*a730*/  @!P5 FADD.FTZ R76, R76, 1 ;  /* 0x3f8000004c4cd421 */ /* 0x004fce0000010000 */
[----:B------:R2:W5:Y:S08]  /*a740*/  @!P0 MUFU.RCP R31, R3 ;  /* 0x00000003001f8308 */ /* 0x0005700000001000 */
[----:B------:R0:W-:Y:S01]  /*a750*/  @!P1 MUFU.RCP R28, R73 ;  /* 0x00000049001c9308 */ /* 0x0001e20000001000 */
[----:B--2---:R-:W-:-:S04]  /*a760*/  IMAD.WIDE.U32 R2, R39, c[0x0][0x2d8], RZ ;  /* 0x0000b60027027a25 */ /* 0x004fc800078e00ff */
[----:B0-----:R-:W-:-:S03]  /*a770*/  IMAD R73, R39, c[0x0][0x2dc], R34 ;  /* 0x0000b70027497a24 */ /* 0x001fc600078e0222 */
[----:B---3--:R-:W0:Y:S01]  /*a780*/  @!P4 MUFU.RCP R30, R75 ;  /* 0x0000004b001ec308 */ /* 0x008e220000001000 */
[----:B------:R-:W-:Y:S01]  /*a790*/  @!P6 FADD.FTZ R74, R74, 1 ;  /* 0x3f8000004a4ae421 */ /* 0x000fe20000010000 */
[----:B------:R-:W-:Y:S01]  /*a7a0*/  IADD3 R3, R3, R73, RZ ;  /* 0x0000004903037210 */ /* 0x000fe20007ffe0ff */
[----:B------:R-:W-:-:S05]  /*a7b0*/  IMAD R109, R37, c[0x0][0x2e0], RZ ;  /* 0x0000b800256d7a24 */ /* 0x000fca00078e02ff */
[----:B------:R-:W2:Y:S01]  /*a7c0*/  @!P5 MUFU.RCP R35, R76 ;  /* 0x0000004c0023d308 */ /* 0x000ea20000001000 */
[----:B------:R-:W-:Y:S02]  /*a7d0*/  IMAD R107, R45, -0x200, R40 ;  /* 0xfffffe002d6b7824 */ /* 0x000fe400078e0228 */
[----:B------:R-:W-:-:S04]  /*a7e0*/  IMAD.WIDE.U32 R2, R36, c[0x0][0x2e0], R2 ;  /* 0x0000b80024027a25 */ /* 0x000fc800078e0002 */
[----:B-1----:R-:W-:Y:S01]  /*a7f0*/  @!P3 FMUL.FTZ R99, R99, R0 ;  /* 0x000000006363b220 */ /* 0x002fe20000410000 */
[----:B----4-:R1:W3:Y:S01]  /*a800*/  @!P6 MUFU.RCP R29, R74 ;  /* 0x0000004a001de308 */ /* 0x0102e20000001000 */
[----:B-----5:R-:W-:Y:S01]  /*a810*/  @!P0 FMUL.FTZ R32, R32, R31 ;  /* 0x0000001f20208220 */ /* 0x020fe20000410000 */
[----:B------:R-:W-:Y:S01]  /*a820*/  ISETP.GE.AND P3, PT, R47, R22, PT ;  /* 0x000000162f00720c */ /* 0x000fe20003f66270 */
[----:B------:R-:W-:Y:S01]  /*a830*/  IMAD R34, R36, c[0x0][0x2e4], R109 ;  /* 0x0000b90024227a24 */ /* 0x000fe200078e026d */
[----:B------:R-:W-:Y:S02]  /*a840*/  SHF.R.S32.HI R109, RZ, 0x1f, R107 ;  /* 0x0000001fff6d7819 */ /* 0x000fe4000001146b */
[----:B------:R-:W-:Y:S01]  /*a850*/  IADD3 R31, P0, R107, R2, RZ ;  /* 0x000000026b1f7210 */ /* 0x000fe20007f1e0ff */
[----:B0-----:R-:W-:Y:S01]  /*a860*/  @!P4 FMUL.FTZ R21, R21, R30 ;  /* 0x0000001e1515c220 */ /* 0x001fe20000410000 */
[----:B-1----:R-:W-:Y:S02]  /*a870*/  SHF.R.S32.HI R74, RZ, 0x1f, R47 ;  /* 0x0000001fff4a7819 */ /* 0x002fe4000001142f */
[----:B------:R-:W-:-:S02]  /*a880*/  IADD3.X R76, R109, R34, R3, P0, !PT ;  /* 0x000000226d4c7210 */ /* 0x000fc400007fe403 */
[C---:B------:R-:W-:Y:S01]  /*a890*/  LEA R34, P4, R47.reuse, c[0x0][0x330], 0x2 ;  /* 0x0000cc002f227a11 */ /* 0x040fe200078810ff */
[----:B--2---:R-:W-:Y:S01]  /*a8a0*/  @!P5 FMUL.FTZ R138, R138, R35 ;  /* 0x000000238a8ad220 */ /* 0x004fe20000410000 */
[----:B------:R-:W-:Y:S02]  /*a8b0*/  BSSY B0, `(.L_x_8220) ;  /* 0x0000015000007945 */ /* 0x000fe40003800000 */
[----:B------:R-:W-:Y:S02]  /*a8c0*/  LEA.HI.X R0, R47, c[0x0][0x334], R74, 0x2, P4 ;  /* 0x0000cd002f007a11 */ /* 0x000fe400020f144a */
[----:B------:R-:W-:Y:S02]  /*a8d0*/  LEA R34, P5, R31, R34, 0x2 ;  /* 0x000000221f227211 */ /* 0x000fe400078a10ff */
[----:B------:R-:W-:Y:S01]  /*a8e0*/  IADD3 R2, P4, R47, R50, RZ ;  /* 0x000000322f027210 */ /* 0x000fe20007f9e0ff */
[----:B------:R-:W-:Y:S01]  /*a8f0*/  @!P1 FMUL.FTZ R27, R27, R28 ;  /* 0x0000001c1b1b9220 */ /* 0x000fe20000410000 */
[-C--:B------:R-:W-:Y:S01]  /*a900*/  ISETP.GE.AND P1, PT, R71, R22.reuse, PT ;  /* 0x000000164700720c */ /* 0x080fe20003f26270 */
[----:B---3--:R-:W-:Y:S01]  /*a910*/  @!P6 FMUL.FTZ R24, R24, R29 ;  /* 0x0000001d1818e220 */ /* 0x008fe20000410000 */
[----:B------:R-:W-:-:S02]  /*a920*/  ISETP.GE.AND P0, PT, R4, R22, PT ;  /* 0x000000160400720c */ /* 0x000fc40003f06270 */
[----:B------:R-:W-:Y:S02]  /*a930*/  ISETP.GE.AND P6, PT, R5, R22, PT ;  /* 0x000000160500720c */ /* 0x000fe40003fc6270 */
[----:B------:R-:W-:Y:S02]  /*a940*/  LEA.HI.X R35, R31, R0, R76, 0x2, P5 ;  /* 0x000000001f237211 */ /* 0x000fe400028f144c */
        /* <DEDUP_REMOVED lines=11> */
.L_x_8221:
[----:B------:R-:W-:Y:S05]  /*aa00*/  BSYNC B0 ;  /* 0x0000000000007941 */ /* 0x000fea0003800000 */
.L_x_8220:
[----:B------:R-:W-:Y:S01]  /*aa10*/  @!P1 STG.E [R34.64+-0x700], R77 ;  /* 0xfff9004d22009986 */ /* 0x000fe2000c101912 */
[-C--:B------:R-:W-:Y:S01]  /*aa20*/  ISETP.GE.AND P1, PT, R7, R22.reuse, PT ;  /* 0x000000160700720c */ /* 0x080fe20003f26270 */
[----:B0-----:R-:W-:Y:S01]  /*aa30*/  FADD.FTZ R25, R99, R42 ;  /* 0x0000002a63197221 */ /* 0x001fe20000010000 */
        /* <DEDUP_REMOVED lines=21> */
[----:B------:R-:W-:-:S02]  /*ab90*/  FADD.FTZ R25, R25, R108 ;  /* 0x0000006c19197221 */ /* 0x000fc40000010000 */
[----:B------:R-:W-:Y:S01]  /*aba0*/  @!P5 STG.E [R34.64+-0x380], R91 ;  /* 0xfffc805b2200d986 */ /* 0x000fe2000c101912 */
[-C--:B------:R-:W-:Y:S01]  /*abb0*/  ISETP.GE.AND P5, PT, R68, R22.reuse, PT ;  /* 0x000000164400720c */ /* 0x080fe20003fa6270 */
[----:B------:R-:W-:Y:S02]  /*abc0*/  FADD.FTZ R25, R25, R110 ;  /* 0x0000006e19197221 */ /* 0x000fe40000010000 */
[----:B------:R-:W-:Y:S01]  /*abd0*/  @!P6 STG.E [R34.64+-0x300], R93 ;  /* 0xfffd005d2200e986 */ /* 0x000fe2000c101912 */
[----:B------:R-:W-:Y:S01]  /*abe0*/  ISETP.GE.AND P6, PT, R69, R22, PT ;  /* 0x000000164500720c */ /* 0x000fe20003fc6270 */
[----:B------:R-:W-:Y:S02]  /*abf0*/  IMAD R22, R38, c[0x0][0x2f8], RZ ;  /* 0x0000be0026167a24 */ /* 0x000fe400078e02ff */
        /* <DEDUP_REMOVED lines=18> */
[----:B0-----:R-:W-:-:S03]  /*ad20*/  FADD.FTZ R20, R25, R20 ;  /* 0x0000001419147221 */ /* 0x001fc60000010000 */
[----:B------:R0:W-:Y:S01]  /*ad30*/  STS [R67.X4+0x2c], R32 ;  /* 0x00002c2043007388 */ /* 0x0001e20000004800 */
[----:B-1----:R-:W-:-:S03]  /*ad40*/  FADD.FTZ R23, R20, R23 ;  /* 0x0000001714177221 */ /* 0x002fc60000010000 */
[----:B------:R1:W-:Y:S01]  /*ad50*/  STS [R67.X4+0x30], R27 ;  /* 0x0000301b43007388 */ /* 0x0003e20000004800 */
[----:B------:R-:W-:-:S03]  /*ad60*/  FADD.FTZ R23, R23, R26 ;  /* 0x0000001a17177221 */ /* 0x000fc60000010000 */
[----:B------:R2:W-:Y:S01]  /*ad70*/  STS [R67.X4+0x34], R24 ;  /* 0x0000341843007388 */ /* 0x0005e20000004800 */
[----:B0-----:R-:W-:-:S03]  /*ad80*/  FADD.FTZ R32, R23, R32 ;  /* 0x0000002017207221 */ /* 0x001fc60000010000 */
[----:B------:R0:W-:Y:S01]  /*ad90*/  STS [R67.X4+0x38], R21 ;  /* 0x0000381543007388 */ /* 0x0001e20000004800 */
[----:B-1----:R-:W-:-:S03]  /*ada0*/  FADD.FTZ R27, R32, R27 ;  /* 0x0000001b201b7221 */ /* 0x002fc60000010000 */
[----:B------:R-:W-:Y:S01]  /*adb0*/  STS [R67.X4+0x3c], R138 ;  /* 0x00003c8a43007388 */ /* 0x000fe20000004800 */
[----:B------:R-:W-:-:S06]  /*adc0*/  NOP ;  /* 0x0000000000007918 */ /* 0x000fcc0000000000 */
[----:B------:R-:W-:Y:S01]  /*add0*/  LDS R49, [R49.X4] ;  /* 0x0000000031317984 */ /* 0x000fe20000004800 */
[----:B--2---:R-:W-:Y:S02]  /*ade0*/  FADD.FTZ R24, R27, R24 ;  /* 0x000000181b187221 */ /* 0x004fe40000010000 */
[C---:B------:R-:W-:Y:S01]  /*adf0*/  IMAD R27, R39.reuse, c[0x0][0x2fc], R22 ;  /* 0x0000bf00271b7a24 */ /* 0x040fe200078e0216 */
[----:B------:R-:W-:Y:S01]  /*ae00*/  LDS R51, [R51.X4+0x80] ;  /* 0x0000800033337984 */ /* 0x000fe20000004800 */
[----:B------:R-:W-:Y:S02]  /*ae10*/  FADD.FTZ R23, R24, R21 ;  /* 0x0000001518177221 */ /* 0x000fe40000010000 */
[----:B0-----:R-:W-:Y:S01]  /*ae20*/  IMAD.WIDE.U32 R20, R39, c[0x0][0x2f8], RZ ;  /* 0x0000be0027147a25 */ /* 0x001fe200078e00ff */
[----:B------:R-:W-:Y:S03]  /*ae30*/  LDS R29, [R52.X4+0x100] ;  /* 0x00010000341d7984 */ /* 0x000fe60000004800 */
[----:B------:R-:W-:Y:S01]  /*ae40*/  FADD.FTZ R42, R23, R138 ;  /* 0x0000008a172a7221 */ /* 0x000fe20000010000 */
[----:B------:R-:W-:Y:S01]  /*ae50*/  LDS R53, [R53.X4+0x180] ;  /* 0x0001800035357984 */ /* 0x000fe20000004800 */
[----:B------:R-:W-:-:S03]  /*ae60*/  IADD3 R25, R21, R27, RZ ;  /* 0x0000001b15197210 */ /* 0x000fc60007ffe0ff */
        /* <DEDUP_REMOVED lines=15> */
[----:B0-----:R-:W-:-:S02]  /*af60*/  ISETP.GE.AND P0, PT, R47, R0, PT ;  /* 0x000000002f00720c */ /* 0x001fc40003f06270 */
        /* <DEDUP_REMOVED lines=12> */
.L_x_8223:
[----:B------:R-:W-:Y:S05]  /*b030*/  BSYNC B0 ;  /* 0x0000000000007941 */ /* 0x000fea0003800000 */
.L_x_8222:
[----:B------:R-:W-:Y:S01]  /*b040*/  MOV R2, R20 ;  /* 0x0000001400027202 */ /* 0x000fe20000000f00 */
[----:B------:R-:W-:Y:S01]  /*b050*/  IMAD R21, R37, c[0x0][0x300], RZ ;  /* 0x0000c00025157a24 */ /* 0x000fe200078e02ff */
[----:B------:R-:W-:Y:S01]  /*b060*/  MOV R3, R25 ;  /* 0x0000001900037202 */ /* 0x000fe20000000f00 */
[----:B------:R-:W-:Y:S01]  /*b070*/  UIADD3 UR24, UP0, UR24, -0x800, URZ ;  /* 0xfffff80018187890 */ /* 0x000fe2000ff1e03f */
[C---:B------:R-:W-:Y:S01]  /*b080*/  LEA R20, P1, R47.reuse, c[0x0][0x340], 0x2 ;  /* 0x0000d0002f147a11 */ /* 0x040fe200078210ff */
[----:B0-----:R-:W-:Y:S01]  /*b090*/  IMAD R23, R36, c[0x0][0x304], R21 ;  /* 0x0000c10024177a24 */ /* 0x001fe200078e0215 */
[-C--:B------:R-:W-:Y:S01]  /*b0a0*/  ISETP.GE.AND P3, PT, R70, R0.reuse, PT ;  /* 0x000000004600720c */ /* 0x080fe20003f66270 */
[----:B------:R-:W-:Y:S01]  /*b0b0*/  IMAD.WIDE.U32 R2, R36, c[0x0][0x300], R2 ;  /* 0x0000c00024027a25 */ /* 0x000fe200078e0002 */
[----:B------:R-:W-:Y:S01]  /*b0c0*/  LEA.HI.X R21, R47, c[0x0][0x344], R74, 0x2, P1 ;  /* 0x0000d1002f157a11 */ /* 0x000fe200008f144a */
[----:B------:R-:W-:Y:S01]  /*b0d0*/  UIADD3 UR26, UP1, UR26, -0x800, URZ ;  /* 0xfffff8001a1a7890 */ /* 0x000fe2000ff3e03f */
[----:B------:R-:W-:Y:S01]  /*b0e0*/  ISETP.GE.AND P4, PT, R71, R0, PT ;  /* 0x000000004700720c */ /* 0x000fe20003f86270 */
        /* <DEDUP_REMOVED lines=8> */
[-C--:B------:R-:W-:Y:S02]  /*b170*/  ISETP.GE.AND P6, PT, R5, R0.reuse, PT ;  /* 0x000000000500720c */ /* 0x080fe40003fc6270 */
        /* <DEDUP_REMOVED lines=31> */
.L_x_8171:
[----:B-1----:R-:W-:Y:S02]  /*b370*/  ISETP.NE.U32.AND P0, PT, RZ, c[0x0][0x328], PT ;  /* 0x0000ca00ff007a0c */ /* 0x002fe40003f05070 */
[----:B------:R-:W-:Y:S02]  /*b380*/  ISETP.NE.U32.AND P2, PT, RZ, c[0x0][0x348], PT ;  /* 0x0000d200ff007a0c */ /* 0x000fe40003f45070 */
[----:B------:R-:W-:Y:S02]  /*b390*/  ISETP.NE.AND.EX P1, PT, RZ, c[0x0][0x32c], PT, P0 ;  /* 0x0000cb00ff007a0c */ /* 0x000fe40003f25300 */
[----:B------:R-:W-:-:S11]  /*b3a0*/  ISETP.NE.AND.EX P0, PT, RZ, c[0x0][0x34c], PT, P2 ;  /* 0x0000d300ff007a0c */ /* 0x000fd60003f05320 */
[----:B------:R-:W-:Y:S05]  /*b3b0*/  @!P1 BRA `(.L_x_8225) ;  /* 0x0000014000009947 */ /* 0x000fea0003800000 */
[----:B------:R-:W0:Y:S01]  /*b3c0*/  SHFL.DOWN P1, R0, R41, 0x1, 0x1f ;  /* 0x08201f0029007f89 */ /* 0x000e220000020000 */
[----:B------:R-:W-:Y:S03]  /*b3d0*/  BSSY B0, `(.L_x_8225) ;  /* 0x0000012000007945 */ /* 0x000fe60003800000 */
[----:B------:R-:W1:Y:S01]  /*b3e0*/  S2R R6, SR_LANEID ;  /* 0x0000000000067919 */ /* 0x000e620000000000 */
[----:B0-----:R-:W-:Y:S01]  /*b3f0*/  @P1 FADD R0, R0, R41 ;  /* 0x0000002900001221 */ /* 0x001fe20000000000 */
[----:B-1----:R-:W-:-:S04]  /*b400*/  ISETP.NE.AND P2, PT, R6, RZ, PT ;  /* 0x000000ff0600720c */ /* 0x002fc80003f45270 */
[----:B------:R-:W0:Y:S04]  /*b410*/  SHFL.DOWN P1, R3, R0, 0x2, 0x1f ;  /* 0x08401f0000037f89 */ /* 0x000e280000020000 */
[----:B------:R-:W1:Y:S01]  /*b420*/  S2R R6, SR_TID.X ;  /* 0x0000000000067919 */ /* 0x000e620000002100 */
[----:B0-----:R-:W-:-:S05]  /*b430*/  @P1 FADD R3, R0, R3 ;  /* 0x0000000300031221 */ /* 0x001fca0000000000 */
[----:B------:R-:W0:Y:S02]  /*b440*/  SHFL.DOWN P1, R2, R3, 0x4, 0x1f ;  /* 0x08801f0003027f89 */ /* 0x000e240000020000 */
[----:B0-----:R-:W-:-:S05]  /*b450*/  @P1 FADD R2, R3, R2 ;  /* 0x0000000203021221 */ /* 0x001fca0000000000 */
[----:B------:R-:W0:Y:S02]  /*b460*/  SHFL.DOWN P1, R5, R2, 0x8, 0x1f ;  /* 0x09001f0002057f89 */ /* 0x000e240000020000 */
[----:B0-----:R-:W-:-:S05]  /*b470*/  @P1 FADD R5, R2, R5 ;  /* 0x0000000502051221 */ /* 0x001fca0000000000 */
[----:B------:R-:W0:Y:S02]  /*b480*/  SHFL.DOWN P1, R4, R5, 0x10, 0x1f ;  /* 0x0a001f0005047f89 */ /* 0x000e240000020000 */
[----:B0-----:R-:W-:Y:S01]  /*b490*/  @P1 FADD R4, R5, R4 ;  /* 0x0000000405041221 */ /* 0x001fe20000000000 */
[----:B-1----:R-:W-:-:S04]  /*b4a0*/  ISETP.NE.AND P1, PT, R6, RZ, PT ;  /* 0x000000ff0600720c */ /* 0x002fc80003f25270 */
[----:B------:R0:W-:Y:S04]  /*b4b0*/  @!P2 STS [0x854], R4 ;  /* 0x00085404ff00a388 */ /* 0x0001e80000000800 */
[----:B------:R-:W-:Y:S06]  /*b4c0*/  BAR.SYNC.DEFER_BLOCKING 0x0 ;  /* 0x0000000000007b1d */ /* 0x000fec0000010000 */
[----:B------:R-:W-:Y:S05]  /*b4d0*/  @P1 BRA `(.L_x_8226) ;  /* 0x0000001000001947 */ /* 0x000fea0003800000 */
[----:B0-----:R0:W-:Y:S02]  /*b4e0*/  RED.E.ADD.F32.FTZ.RN.STRONG.GPU [R10.64], R4 ;  /* 0x000000040a00798e */ /* 0x0011e4000c10e792 */
.L_x_8226:
[----:B0-----:R-:W-:Y:S05]  /*b4f0*/  BSYNC B0 ;  /* 0x0000000000007941 */ /* 0x001fea0003800000 */
.L_x_8225:
[----:B------:R-:W-:Y:S01]  /*b500*/  BSSY B0, `(.L_x_8227) ;  /* 0x0000018000007945 */ /* 0x000fe20003800000 */
[----:B------:R-:W-:Y:S05]  /*b510*/  @!P0 BRA `(.L_x_8228) ;  /* 0x0000015000008947 */ /* 0x000fea0003800000 */
[----:B------:R-:W-:Y:S06]  /*b520*/  BAR.SYNC.DEFER_BLOCKING 0x0 ;  /* 0x0000000000007b1d */ /* 0x000fec0000010000 */
[----:B------:R-:W0:Y:S04]  /*b530*/  SHFL.DOWN P0, R3, R42, 0x1, 0x1f ;  /* 0x08201f002a037f89 */ /* 0x000e280000000000 */
[----:B------:R-:W1:Y:S04]  /*b540*/  S2R R4, SR_LANEID ;  /* 0x0000000000047919 */ /* 0x000e680000000000 */
[----:B------:R-:W3:Y:S01]  /*b550*/  S2R R19, SR_TID.X ;  /* 0x0000000000137919 */ /* 0x000ee20000002100 */
[----:B0-----:R-:W-:Y:S01]  /*b560*/  @P0 FADD R3, R3, R42 ;  /* 0x0000002a03030221 */ /* 0x001fe20000000000 */
[----:B-1----:R-:W-:-:S04]  /*b570*/  ISETP.NE.AND P1, PT, R4, RZ, PT ;  /* 0x000000ff0400720c */ /* 0x002fc80003f25270 */
        /* <DEDUP_REMOVED lines=12> */
[----:B0-----:R0:W-:Y:S01]  /*b640*/  RED.E.ADD.F32.FTZ.RN.STRONG.GPU [R8.64], R7 ;  /* 0x000000070800798e */ /* 0x0011e2000c10e792 */
[----:B------:R-:W-:Y:S01]  /*b650*/  HFMA2.MMA R19, -RZ, RZ, 0, 0 ;  /* 0x00000000ff137435 */ /* 0x000fe200000001ff */
[----:B------:R-:W-:Y:S05]  /*b660*/  BRA `(.L_x_8229) ;  /* 0x0000001000007947 */ /* 0x000fea0003800000 */
.L_x_8228:
[----:B------:R-:W0:Y:S02]  /*b670*/  S2R R19, SR_TID.X ;  /* 0x0000000000137919 */ /* 0x000e240000002100 */
.L_x_8229:
[----:B0-----:R-:W-:Y:S05]  /*b680*/  BSYNC B0 ;  /* 0x0000000000007941 */ /* 0x001fea0003800000 */
.L_x_8227:
        /* <DEDUP_REMOVED lines=22> */
.L_x_8230:
        /* <DEDUP_REMOVED lines=64> */
.L_x_8231:
        /* <DEDUP_REMOVED lines=9> */
.L_x_14693:


//--------------------- .text._Z25selective_scan_bwd_kernelI32Selective_Scan_bwd_kernel_traitsILi32ELi16ELb0ELb0ELb0ELb1ELb1EfN3c107complexIfEEEEv12SSMParamsBwd --------------------------
	.section	.text._Z25selective_scan_bwd_kernelI32Selective_Scan_bwd_kernel_traitsILi32ELi16ELb0ELb0ELb0ELb1ELb1EfN3c107complexIfEEEEv12SSMParamsBwd,"ax",@progbits
	.sectioninfo	@"SHI_REGISTERS=254"
	.align	128
        .global         _Z25selective_scan_bwd_kernelI32Selective_Scan_bwd_kernel_traitsILi32ELi16ELb0ELb0ELb0ELb1ELb1EfN3c107complexIfEEEEv12SSMParamsBwd
        .type           _Z25selective_scan_bwd_kernelI32Selective_Scan_bwd_kernel_traitsILi32ELi16ELb0ELb0ELb0ELb1ELb1EfN3c107complexIfEEEEv12SSMParamsBwd,@function
        .size           _Z25selective_scan_bwd_kernelI32Selective_Scan_bwd_kernel_traitsILi32ELi16ELb0ELb0ELb0ELb1ELb1EfN3c107complexIfEEEEv12SSMParamsBwd,(.L_x_14694 - _Z25selective_scan_bwd_kernelI32Selective_Scan_bwd_kernel_traitsILi32ELi16ELb0ELb0ELb0ELb1ELb1EfN3c107complexIfEEEEv12SSMParamsBwd)
        .other          _Z25selective_scan_bwd_kernelI32Selective_Scan_bwd_kernel_traitsILi32ELi16ELb0ELb0ELb0ELb1ELb1EfN3c107complexIfEEEEv12SSMParamsBwd,@"STO_CUDA_ENTRY STV_DEFAULT"
_Z25selective_scan_bwd_kernelI32Selective_Scan_bwd_kernel_traitsILi32ELi16ELb0ELb0ELb0ELb1ELb1EfN3c107complexIfEEEEv12SSMParamsBwd:
.text._Z25selective_scan_bwd_kernelI32Selective_Scan_bwd_kernel_traitsILi32ELi16ELb0ELb0ELb0ELb1ELb1EfN3c107complexIfEEEEv12SSMParamsBwd:
        /* <DEDUP_REMOVED lines=18> */
[----:B------:R-:W-:Y:S01]  /*0120*/  ISETP.GE.AND P5, PT, R14, 0x1, PT ;  /* 0x000000010e00780c */ /* 0x000fe20003fa6270 */
[----:B------:R-:W-:Y:S01]  /*0130*/  IMAD R15, R0, c[0x0][0x1dc], R15 ;  /* 0x00007700000f7a24 */ /* 0x000fe200078e020f */
        /* <DEDUP_REMOVED lines=13> */
[----:B------:R-:W-:Y:S01]  /*0210*/  IMAD.WIDE.U32 R2, R0, c[0x0][0x1d8], R2 ;  /* 0x0000760000027a25 */ /* 0x000fe200078e0002 */
[----:B------:R-:W-:Y:S02]  /*0220*/  SHF.R.S32.HI R13, RZ, 0x1f, R11 ;  /* 0x0000001fff0d7819 */ /* 0x000fe4000001140b */
[----:B------:R-:W-:Y:S01]  /*0230*/  IADD3 R5, R5, R17, RZ ;  /* 0x0000001105057210 */ /* 0x000fe20007ffe0ff */
[----:B-1----:R-:W-:-:S04]  /*0240*/  IMAD.WIDE.U32 R6, R27, c[0x0][0x278], RZ ;  /* 0x00009e001b067a25 */ /* 0x002fc800078e00ff */
[----:B------:R-:W-:Y:S01]  /*0250*/  IMAD R19, R27, c[0x0][0x27c], R12 ;  /* 0x00009f001b137a24 */ /* 0x000fe200078e020c */
[----:B------:R-:W-:Y:S01]  /*0260*/  IADD3 R12, P0, R11, R2, RZ ;  /* 0x000000020b0c7210 */ /* 0x000fe20007f1e0ff */
[----:B------:R-:W-:-:S03]  /*0270*/  IMAD R17, R25, c[0x0][0x1e8], RZ ;  /* 0x00007a0019117a24 */ /* 0x000fc600078e02ff */
[----:B------:R-:W-:Y:S01]  /*0280*/  IADD3 R7, R7, R19, RZ ;  /* 0x0000001307077210 */ /* 0x000fe20007ffe0ff */
[----:B------:R-:W-:Y:S01]  /*0290*/  IMAD R19, R25, c[0x0][0x280], RZ ;  /* 0x0000a00019137a24 */ /* 0x000fe200078e02ff */
[----:B------:R-:W-:Y:S01]  /*02a0*/  IADD3.X R15, R13, R3, R15, P0, !PT ;  /* 0x000000030d0f7210 */ /* 0x000fe200007fe40f */
[----:B------:R-:W-:Y:S01]  /*02b0*/  IMAD.WIDE.U32 R2, R0, c[0x0][0x1e8], R4 ;  /* 0x00007a0000027a25 */ /* 0x000fe200078e0004 */
[----:B------:R-:W-:Y:S02]  /*02c0*/  ISETP.NE.U32.AND P0, PT, RZ, c[0x0][0x260], PT ;  /* 0x00009800ff007a0c */ /* 0x000fe40003f05070 */
[----:B------:R-:W-:Y:S01]  /*02d0*/  LEA R10, P4, R12, c[0x0][0x240], 0x2 ;  /* 0x000090000c0a7a11 */ /* 0x000fe200078810ff */
[C---:B------:R-:W-:Y:S01]  /*02e0*/  IMAD.WIDE.U32 R4, R0.reuse, c[0x0][0x280], R6 ;  /* 0x0000a00000047a25 */ /* 0x040fe200078e0006 */
[----:B------:R-:W-:Y:S02]  /*02f0*/  ISETP.NE.AND.EX P0, PT, RZ, c[0x0][0x264], PT, P0 ;  /* 0x00009900ff007a0c */ /* 0x000fe40003f05300 */
[C---:B------:R-:W-:Y:S01]  /*0300*/  IADD3 R7, P6, R11.reuse, R2, RZ ;  /* 0x000000020b077210 */ /* 0x040fe20007fde0ff */
[C---:B------:R-:W-:Y:S01]  /*0310*/  IMAD R19, R0.reuse, c[0x0][0x284], R19 ;  /* 0x0000a10000137a24 */ /* 0x040fe200078e0213 */
[----:B------:R-:W-:Y:S01]  /*0320*/  IADD3 R4, P3, R11, R4, RZ ;  /* 0x000000040b047210 */ /* 0x000fe20007f7e0ff */
[----:B------:R-:W-:Y:S01]  /*0330*/  IMAD R17, R0, c[0x0][0x1ec], R17 ;  /* 0x00007b0000117a24 */ /* 0x000fe200078e0211 */
[----:B------:R-:W-:-:S02]  /*0340*/  LEA.HI.X R11, R12, c[0x0][0x244], R15, 0x2, P4 ;  /* 0x000091000c0b7a11 */ /* 0x000fc400020f140f */
[C---:B------:R-:W-:Y:S01]  /*0350*/  IADD3.X R5, R13.reuse, R5, R19, P3, !PT ;  /* 0x000000050d057210 */ /* 0x040fe20001ffe413 */
[----:B------:R-:W-:Y:S01]  /*0360*/  CS2R R14, SRZ ;  /* 0x00000000000e7805 */ /* 0x000fe2000001ff00 */
[----:B------:R-:W-:Y:S02]  /*0370*/  ISETP.NE.U32.AND P3, PT, RZ, c[0x0][0x328], PT ;  /* 0x0000ca00ff007a0c */ /* 0x000fe40003f65070 */
[----:B------:R-:W-:Y:S02]  /*0380*/  ISETP.NE.U32.AND P4, PT, RZ, c[0x0][0x348], PT ;  /* 0x0000d200ff007a0c */ /* 0x000fe40003f85070 */
[----:B------:R-:W-:Y:S02]  /*0390*/  IADD3.X R2, R13, R3, R17, P6, !PT ;  /* 0x000000030d027210 */ /* 0x000fe400037fe411 */
[----:B------:R-:W-:Y:S01]  /*03a0*/  LEA R6, P6, R7, c[0x0][0x248], 0x2 ;  /* 0x0000920007067a11 */ /* 0x000fe200078c10ff */
[----:B------:R-:W-:Y:S01]  /*03b0*/  CS2R R12, SRZ ;  /* 0x00000000000c7805 */ /* 0x000fe2000001ff00 */
[----:B------:R-:W-:-:S02]  /*03c0*/  ISETP.NE.AND.EX P3, PT, RZ, c[0x0][0x32c], PT, P3 ;  /* 0x0000cb00ff007a0c */ /* 0x000fc40003f65330 */
[----:B------:R-:W-:Y:S02]  /*03d0*/  ISETP.NE.AND.EX P4, PT, RZ, c[0x0][0x34c], PT, P4 ;  /* 0x0000d300ff007a0c */ /* 0x000fe40003f85340 */
        /* <DEDUP_REMOVED lines=23> */
[----:B------:R4:W0:Y:S01]  /*0550*/  R2UR UR24, R6 ;  /* 0x00000000061873c2 */ /* 0x00082200000e0000 */
[----:B---3--:R-:W-:-:S07]  /*0560*/  SHF.L.U32 R2, R29, 0x4, RZ ;  /* 0x000000041d027819 */ /* 0x008fce00000006ff */
[----:B------:R4:W3:Y:S01]  /*0570*/  R2UR UR25, R7 ;  /* 0x00000000071973c2 */ /* 0x0008e200000e0000 */
[----:B------:R-:W-:Y:S02]  /*0580*/  LOP3.LUT R33, R29, 0x1f, RZ, 0xc0, !PT ;  /* 0x0000001f1d217812 */ /* 0x000fe400078ec0ff */
[----:B------:R-:W-:-:S04]  /*0590*/  LOP3.LUT R2, R2, 0xfffffe00, RZ, 0xc0, !PT ;  /* 0xfffffe0002027812 */ /* 0x000fc800078ec0ff */
[----:B------:R-:W-:Y:S01]  /*05a0*/  LOP3.LUT R31, R2, 0x1f, R29, 0xf8, !PT ;  /* 0x0000001f021f7812 */ /* 0x000fe200078ef81d */
[----:B------:R4:W0:Y:S03]  /*05b0*/  R2UR UR22, R3 ;  /* 0x00000000031673c2 */ /* 0x00082600000e0000 */
[----:B------:R-:W-:-:S05]  /*05c0*/  SHF.R.S32.HI R34, RZ, 0x1f, R31 ;  /* 0x0000001fff227819 */ /* 0x000fca000001141f */
[----:B-12---:R4:W0:Y:S02]  /*05d0*/  R2UR UR23, R4 ;  /* 0x00000000041773c2 */ /* 0x00682400000e0000 */
.L_x_8290:
[----:B------:R-:W-:Y:S01]  /*05e0*/  IADD3 R35, -R32, c[0x0][0x174], RZ ;  /* 0x00005d0020237a10 */ /* 0x000fe20007ffe1ff */
[----:B------:R-:W-:Y:S01]  /*05f0*/  BAR.SYNC.DEFER_BLOCKING 0x0 ;  /* 0x0000000000007b1d */ /* 0x000fe20000010000 */
[----:B------:R-:W-:Y:S01]  /*0600*/  LOP3.LUT R95, R31, 0x20, RZ, 0xfc, !PT ;  /* 0x000000201f5f7812 */ /* 0x000fe200078efcff */
[----:B----4-:R-:W-:Y:S01]  /*0610*/  CS2R R4, SRZ ;  /* 0x0000000000047805 */ /* 0x010fe2000001ff00 */
[----:B------:R-:W-:Y:S01]  /*0620*/  LEA R10, R35, 0xfffffe00, 0x9 ;  /* 0xfffffe00230a7811 */ /* 0x000fe200078e48ff */
[----:B0-----:R-:W-:Y:S01]  /*0630*/  CS2R R8, SRZ ;  /* 0x0000000000087805 */ /* 0x001fe2000001ff00 */
[C---:B------:R-:W-:Y:S01]  /*0640*/  LEA R2, P1, R31.reuse, UR26, 0x2 ;  /* 0x0000001a1f027c11 */ /* 0x040fe2000f8210ff */
[----:B------:R-:W-:Y:S01]  /*0650*/  HFMA2.MMA R11, -RZ, RZ, 0, 0 ;  /* 0x00000000ff0b7435 */ /* 0x000fe200000001ff */
[----:B------:R-:W-:Y:S01]  /*0660*/  IADD3 R100, -R10, c[0x0][0x168], RZ ;  /* 0x00005a000a647a10 */ /* 0x000fe20007ffe1ff */
[----:B------:R-:W-:Y:S01]  /*0670*/  CS2R R6, SRZ ;  /* 0x0000000000067805 */ /* 0x000fe2000001ff00 */
[C---:B------:R-:W-:Y:S01]  /*0680*/  LOP3.LUT R99, R31.reuse, 0xa0, RZ, 0xfc, !PT ;  /* 0x000000a01f637812 */ /* 0x040fe200078efcff */
[----:B------:R-:W-:Y:S01]  /*0690*/  CS2R R18, SRZ ;  /* 0x0000000000127805 */ /* 0x000fe2000001ff00 */
[----:B------:R-:W-:-:S02]  /*06a0*/  ISETP.GE.AND P0, PT, R31, R100, PT ;  /* 0x000000641f00720c */ /* 0x000fc40003f06270 */
[-C--:B------:R-:W-:Y:S02]  /*06b0*/  ISETP.GE.AND P2, PT, R95, R100.reuse, PT ;  /* 0x000000645f00720c */ /* 0x080fe40003f46270 */
        /* <DEDUP_REMOVED lines=9> */
[C---:B------:R-:W-:Y:S02]  /*0750*/  LOP3.LUT R21, R31.reuse, 0xe0, RZ, 0xfc, !PT ;  /* 0x000000e01f157812 */ /* 0x040fe400078efcff */
[-C--:B------:R-:W-:Y:S02]  /*0760*/  ISETP.GE.AND P3, PT, R96, R100.reuse, PT ;  /* 0x000000646000720c */ /* 0x080fe40003f66270 */
[----:B------:R-:W-:Y:S02]  /*0770*/  LOP3.LUT R22, R31, 0x100, RZ, 0xfc, !PT ;  /* 0x000001001f167812 */ /* 0x000fe400078efcff */
[-C--:B------:R-:W-:Y:S01]  /*0780*/  ISETP.GE.AND P4, PT, R97, R100.reuse, PT ;  /* 0x000000646100720c */ /* 0x080fe20003f86270 */
[----:B------:R0:W5:Y:S01]  /*0790*/  @!P6 LDG.E R8, [R2.64+0x280] ;  /* 0x000280120208e981 */ /* 0x000162000c1e1900 */
[----:B------:R-:W-:-:S02]  /*07a0*/  ISETP.GE.AND P0, PT, R20, R100, PT ;  /* 0x000000641400720c */ /* 0x000fc40003f06270 */
[-C--:B------:R-:W-:Y:S01]  /*07b0*/  ISETP.GE.AND P1, PT, R21, R100.reuse, PT ;  /* 0x000000641500720c */ /* 0x080fe20003f26270 */
[----:B---3--:R0:W3:Y:S01]  /*07c0*/  @!P5 LDG.E R9, [R2.64+0x200] ;  /* 0x000200120209d981 */ /* 0x0080e2000c1e1900 */
[-C--:B------:R-:W-:Y:S02]  /*07d0*/  ISETP.GE.AND P2, PT, R22, R100.reuse, PT ;  /* 0x000000641600720c */ /* 0x080fe40003f46270 */
[C---:B------:R-:W-:Y:S01]  /*07e0*/  LOP3.LUT R23, R31.reuse, 0x120, RZ, 0xfc, !PT ;  /* 0x000001201f177812 */ /* 0x040fe200078efcff */
[----:B------:R0:W3:Y:S01]  /*07f0*/  @!P3 LDG.E R7, [R2.64+0x100] ;  /* 0x000100120207b981 */ /* 0x0000e2000c1e1900 */
[C---:B------:R-:W-:Y:S02]  /*0800*/  LOP3.LUT R89, R31.reuse, 0x140, RZ, 0xfc, !PT ;  /* 0x000001401f597812 */ /* 0x040fe400078efcff */
[----:B------:R-:W-:Y:S01]  /*0810*/  LOP3.LUT R90, R31, 0x160, RZ, 0xfc, !PT ;  /* 0x000001601f5a7812 */ /* 0x000fe200078efcff */
[----:B------:R0:W5:Y:S01]  /*0820*/  @!P4 LDG.E R6, [R2.64+0x180] ;  /* 0x000180120206c981 */ /* 0x000162000c1e1900 */
[----:B------:R-:W-:-:S02]  /*0830*/  ISETP.GE.AND P6, PT, R23, R100, PT ;  /* 0x000000641700720c */ /* 0x000fc40003fc6270 */
[----:B------:R-:W-:Y:S01]  /*0840*/  LOP3.LUT R91, R31, 0x180, RZ, 0xfc, !PT ;  /* 0x000001801f5b7812 */ /* 0x000fe200078efcff */
[----:B------:R-:W-:Y:S01]  /*0850*/  HFMA2.MMA R51, -RZ, RZ, 0, 0 ;  /* 0x00000000ff337435 */ /* 0x000fe200000001ff */
[-C--:B------:R-:W-:Y:S01]  /*0860*/  ISETP.GE.AND P5, PT, R89, R100.reuse, PT ;  /* 0x000000645900720c */ /* 0x080fe20003fa6270 */
[----:B------:R0:W5:Y:S01]  /*0870*/  @!P0 LDG.E R11, [R2.64+0x300] ;  /* 0x00030012020b8981 */ /* 0x000162000c1e1900 */
[C---:B------:R-:W-:Y:S02]  /*0880*/  LOP3.LUT R92, R31.reuse, 0x1a0, RZ, 0xfc, !PT ;  /* 0x000001a01f5c7812 */ /* 0x040fe400078efcff */
[C---:B------:R-:W-:Y:S01]  /*0890*/  LOP3.LUT R93, R31.reuse, 0x1c0, RZ, 0xfc, !PT ;  /* 0x000001c01f5d7812 */ /* 0x040fe200078efcff */
[----:B------:R0:W5:Y:S01]  /*08a0*/  @!P1 LDG.E R18, [R2.64+0x380] ;  /* 0x0003801202129981 */ /* 0x000162000c1e1900 */
[----:B------:R-:W-:Y:S02]  /*08b0*/  LOP3.LUT R94, R31, 0x1e0, RZ, 0xfc, !PT ;  /* 0x000001e01f5e7812 */ /* 0x000fe400078efcff */
[-C--:B------:R-:W-:Y:S01]  /*08c0*/  ISETP.GE.AND P3, PT, R90, R100.reuse, PT ;  /* 0x000000645a00720c */ /* 0x080fe20003f66270 */
[----:B------:R0:W5:Y:S01]  /*08d0*/  @!P2 LDG.E R19, [R2.64+0x400] ;  /* 0x000400120213a981 */ /* 0x000162000c1e1900 */
[----:B------:R-:W-:-:S02]  /*08e0*/  ISETP.GE.AND P4, PT, R91, R100, PT ;  /* 0x000000645b00720c */ /* 0x000fc40003f86270 */
[-C--:B------:R-:W-:Y:S02]  /*08f0*/  ISETP.GE.AND P0, PT, R92, R100.reuse, PT ;  /* 0x000000645c00720c */ /* 0x080fe40003f06270 */
[----:B------:R-:W-:Y:S01]  /*0900*/  MOV R52, RZ ;  /* 0x000000ff00347202 */ /* 0x000fe20000000f00 */
[----:B------:R-:W-:Y:S01]  /*0910*/  CS2R R54, SRZ ;  /* 0x0000000000367805 */ /* 0x000fe2000001ff00 */
[-C--:B------:R-:W-:Y:S01]  /*0920*/  ISETP.GE.AND P1, PT, R93, R100.reuse, PT ;  /* 0x000000645d00720c */ /* 0x080fe20003f26270 */
[----:B------:R-:W-:Y:S01]  /*0930*/  CS2R R56, SRZ ;  /* 0x0000000000387805 */ /* 0x000fe2000001ff00 */
[----:B------:R-:W-:Y:S01]  /*0940*/  ISETP.GE.AND P2, PT, R94, R100, PT ;  /* 0x000000645e00720c */ /* 0x000fe20003f46270 */
        /* <DEDUP_REMOVED lines=8> */
[----:B------:R-:W-:-:S02]  /*09d0*/  IADD3 R37, R30, 0x20, RZ ;  /* 0x000000201e257810 */ /* 0x000fc40007ffe0ff */
[CC--:B------:R-:W-:Y:S02]  /*09e0*/  LEA.HI.SX32 R36, R30.reuse, R30.reuse, 0x1b ;  /* 0x0000001e1e247211 */ /* 0x0c0fe400078fdaff */
[C---:B------:R-:W-:Y:S02]  /*09f0*/  IADD3 R39, R30.reuse, 0x40, RZ ;  /* 0x000000401e277810 */ /* 0x040fe40007ffe0ff */
[C---:B------:R-:W-:Y:S02]  /*0a00*/  IADD3 R43, R30.reuse, 0x80, RZ ;  /* 0x000000801e2b7810 */ /* 0x040fe40007ffe0ff */
[C---:B------:R-:W-:Y:S02]  /*0a10*/  IADD3 R41, R30.reuse, 0x60, RZ ;  /* 0x000000601e297810 */ /* 0x040fe40007ffe0ff */
[----:B------:R-:W-:Y:S02]  /*0a20*/  IADD3 R45, R30, 0xa0, RZ ;  /* 0x000000a01e2d7810 */ /* 0x000fe40007ffe0ff */
[----:B------:R-:W-:-:S02]  /*0a30*/  LEA.HI.SX32 R37, R37, R30, 0x1b ;  /* 0x0000001e25257211 */ /* 0x000fc400078fdaff */
[-C--:B------:R-:W-:Y:S02]  /*0a40*/  LEA.HI.SX32 R38, R39, R30.reuse, 0x1b ;  /* 0x0000001e27267211 */ /* 0x080fe400078fdaff */
[-C--:B------:R-:W-:Y:S02]  /*0a50*/  LEA.HI.SX32 R40, R43, R30.reuse, 0x1b ;  /* 0x0000001e2b287211 */ /* 0x080fe400078fdaff */
[C---:B0-----:R-:W-:Y:S02]  /*0a60*/  IADD3 R3, R30.reuse, 0xc0, RZ ;  /* 0x000000c01e037810 */ /* 0x041fe40007ffe0ff */
[----:B------:R-:W-:Y:S02]  /*0a70*/  LEA.HI.SX32 R39, R41, R30, 0x1b ;  /* 0x0000001e29277211 */ /* 0x000fe400078fdaff */
[C---:B------:R-:W-:Y:S02]  /*0a80*/  IADD3 R43, R30.reuse, 0xe0, RZ ;  /* 0x000000e01e2b7810 */ /* 0x040fe40007ffe0ff */
[----:B------:R-:W-:-:S02]  /*0a90*/  IADD3 R47, R30, 0x140, RZ ;  /* 0x000001401e2f7810 */ /* 0x000fc40007ffe0ff */
[-C--:B------:R-:W-:Y:S02]  /*0aa0*/  LEA.HI.SX32 R41, R45, R30.reuse, 0x1b ;  /* 0x0000001e2d297211 */ /* 0x080fe400078fdaff */
[C---:B------:R-:W-:Y:S02]  /*0ab0*/  IADD3 R45, R30.reuse, 0x120, RZ ;  /* 0x000001201e2d7810 */ /* 0x040fe40007ffe0ff */
[-C--:B------:R-:W-:Y:S02]  /*0ac0*/  LEA.HI.SX32 R42, R3, R30.reuse, 0x1b ;  /* 0x0000001e032a7211 */ /* 0x080fe400078fdaff */
[-C--:B------:R-:W-:Y:S02]  /*0ad0*/  LEA.HI.SX32 R43, R43, R30.reuse, 0x1b ;  /* 0x0000001e2b2b7211 */ /* 0x080fe400078fdaff */
[----:B------:R-:W-:Y:S02]  /*0ae0*/  LEA.HI.SX32 R46, R47, R30, 0x1b ;  /* 0x0000001e2f2e7211 */ /* 0x000fe400078fdaff */
[----:B------:R-:W-:-:S02]  /*0af0*/  IADD3 R3, R30, 0x180, RZ ;  /* 0x000001801e037810 */ /* 0x000fc40007ffe0ff */
[C---:B------:R-:W-:Y:S02]  /*0b00*/  IADD3 R47, R30.reuse, 0x160, RZ ;  /* 0x000001601e2f7810 */ /* 0x040fe40007ffe0ff */
[-C--:B------:R-:W-:Y:S02]  /*0b10*/  LEA.HI.SX32 R45, R45, R30.reuse, 0x1b ;  /* 0x0000001e2d2d7211 */ /* 0x080fe400078fdaff */
[C---:B------:R-:W-:Y:S02]  /*0b20*/  IADD3 R49, R30.reuse, 0x1a0, RZ ;  /* 0x000001a01e317810 */ /* 0x040fe40007ffe0ff */
[-C--:B------:R-:W-:Y:S02]  /*0b30*/  LEA.HI.SX32 R48, R3, R30.reuse, 0x1b ;  /* 0x0000001e03307211 */ /* 0x080fe400078fdaff */
[----:B------:R-:W-:Y:S02]  /*0b40*/  LEA.HI.SX32 R47, R47, R30, 0x1b ;  /* 0x0000001e2f2f7211 */ /* 0x000fe400078fdaff */
[----:B------:R-:W-:-:S02]  /*0b50*/  IADD3 R3, R30, 0x1e0, RZ ;  /* 0x000001e01e037810 */ /* 0x000fc40007ffe0ff */
[----:B------:R-:W-:Y:S02]  /*0b60*/  LEA.HI.SX32 R49, R49, R30, 0x1b ;  /* 0x0000001e31317211 */ /* 0x000fe400078fdaff */
[----:B------:R-:W-:Y:S02]  /*0b70*/  SHF.L.U32 R2, R30, 0x4, RZ ;  /* 0x000000041e027819 */ /* 0x000fe400000006ff */
[----:B------:R-:W-:Y:S01]  /*0b80*/  SHF.L.U32 R53, R31, 0x2, RZ ;  /* 0x000000021f357819 */ /* 0x000fe200000006ff */
[----:B------:R-:W-:Y:S01]  /*0b90*/  CS2R R74, SRZ ;  /* 0x00000000004a7805 */ /* 0x000fe2000001ff00 */
[-C--:B------:R-:W-:Y:S01]  /*0ba0*/  ISETP.GE.AND P2, PT, R96, R100.reuse, PT ;  /* 0x000000646000720c */ /* 0x080fe20003f46270 */
[----:B------:R-:W-:Y:S01]  /*0bb0*/  HFMA2.MMA R71, -RZ, RZ, 0, 0 ;  /* 0x00000000ff477435 */ /* 0x000fe200000001ff */
[-C--:B------:R-:W-:Y:S02]  /*0bc0*/  ISETP.GE.AND P3, PT, R98, R100.reuse, PT ;  /* 0x000000646200720c */ /* 0x080fe40003f66270 */
[----:B------:R-:W-:-:S02]  /*0bd0*/  ISETP.GE.AND P4, PT, R97, R100, PT ;  /* 0x000000646100720c */ /* 0x000fc40003f86270 */
[-C--:B------:R-:W-:Y:S02]  /*0be0*/  ISETP.GE.AND P5, PT, R99, R100.reuse, PT ;  /* 0x000000646300720c */ /* 0x080fe40003fa6270 */
[----:B------:R-:W-:Y:S01]  /*0bf0*/  ISETP.GE.AND P6, PT, R20, R100, PT ;  /* 0x000000641400720c */ /* 0x000fe20003fc6270 */
[----:B------:R-:W-:Y:S01]  /*0c00*/  CS2R R72, SRZ ;  /* 0x0000000000487805 */ /* 0x000fe2000001ff00 */
[----:B------:R-:W-:Y:S01]  /*0c10*/  CS2R R76, SRZ ;  /* 0x00000000004c7805 */ /* 0x000fe2000001ff00 */
[----:B------:R-:W-:Y:S01]  /*0c20*/  CS2R R78, SRZ ;  /* 0x00000000004e7805 */ /* 0x000fe2000001ff00 */
[----:B------:R-:W-:Y:S01]  /*0c30*/  HFMA2.MMA R82, -RZ, RZ, 0, 0 ;  /* 0x00000000ff527435 */ /* 0x000fe200000001ff */
[----:B------:R-:W-:Y:S01]  /*0c40*/  MOV R80, RZ ;  /* 0x000000ff00507202 */ /* 0x000fe20000000f00 */
[----:B--2---:R0:W-:Y:S04]  /*0c50*/  STS [R36.X4], R5 ;  /* 0x0000000524007388 */ /* 0x0041e80000004800 */
[----:B----4-:R-:W-:Y:S01]  /*0c60*/  STS [R37.X4+0x80], R4 ;  /* 0x0000800425007388 */ /* 0x010fe20000004800 */
[----:B0-----:R-:W-:-:S04]  /*0c70*/  IADD3 R5, R30, 0x100, RZ ;  /* 0x000001001e057810 */ /* 0x001fc80007ffe0ff */
[-C--:B------:R-:W-:Y:S02]  /*0c80*/  LEA.HI.SX32 R44, R5, R30.reuse, 0x1b ;  /* 0x0000001e052c7211 */ /* 0x080fe400078fdaff */
[----:B------:R-:W-:Y:S01]  /*0c90*/  IADD3 R5, R30, 0x1c0, RZ ;  /* 0x000001c01e057810 */ /* 0x000fe20007ffe0ff */
[----:B---3--:R-:W-:Y:S04]  /*0ca0*/  STS [R38.X4+0x100], R7 ;  /* 0x0001000726007388 */ /* 0x008fe80000004800 */
[----:B-----5:R-:W-:Y:S04]  /*0cb0*/  STS [R39.X4+0x180], R6 ;  /* 0x0001800627007388 */ /* 0x020fe80000004800 */
[----:B------:R-:W-:Y:S04]  /*0cc0*/  STS [R40.X4+0x200], R9 ;  /* 0x0002000928007388 */ /* 0x000fe80000004800 */
[----:B------:R-:W-:Y:S04]  /*0cd0*/  STS [R41.X4+0x280], R8 ;  /* 0x0002800829007388 */ /* 0x000fe80000004800 */
[----:B------:R-:W-:Y:S01]  /*0ce0*/  STS [R42.X4+0x300], R11 ;  /* 0x0003000b2a007388 */ /* 0x000fe20000004800 */
[----:B------:R-:W-:-:S03]  /*0cf0*/  LEA.HI.SX32 R50, R5, R30, 0x1b ;  /* 0x0000001e05327211 */ /* 0x000fc600078fdaff */
[----:B------:R-:W-:Y:S04]  /*0d00*/  STS [R43.X4+0x380], R18 ;  /* 0x000380122b007388 */ /* 0x000fe80000004800 */
[----:B------:R-:W-:Y:S04]  /*0d10*/  STS [R44.X4+0x400], R19 ;  /* 0x000400132c007388 */ /* 0x000fe80000004800 */
[----:B------:R-:W-:Y:S04]  /*0d20*/  STS [R45.X4+0x480], R52 ;  /* 0x000480342d007388 */ /* 0x000fe80000004800 */
[----:B------:R0:W-:Y:S04]  /*0d30*/  STS [R46.X4+0x500], R51 ;  /* 0x000500332e007388 */ /* 0x0001e80000004800 */
[----:B------:R1:W-:Y:S04]  /*0d40*/  STS [R47.X4+0x580], R54 ;  /* 0x000580362f007388 */ /* 0x0003e80000004800 */
[----:B------:R-:W-:Y:S01]  /*0d50*/  STS [R48.X4+0x600], R55 ;  /* 0x0006003730007388 */ /* 0x000fe20000004800 */
[----:B0-----:R-:W-:-:S03]  /*0d60*/  LEA.HI.SX32 R51, R3, R30, 0x1b ;  /* 0x0000001e03337211 */ /* 0x001fc600078fdaff */
[----:B------:R-:W-:Y:S01]  /*0d70*/  STS [R49.X4+0x680], R56 ;  /* 0x0006803831007388 */ /* 0x000fe20000004800 */
[----:B-1----:R-:W-:-:S03]  /*0d80*/  LEA.HI.SX32 R54, R2, R2, 0x1b ;  /* 0x0000000202367211 */ /* 0x002fc600078fdaff */
        /* <DEDUP_REMOVED lines=19> */
[----:B------:R-:W-:-:S02]  /*0ec0*/  SHF.L.U64.HI R52, R31, 0x2, R34 ;  /* 0x000000021f347819 */ /* 0x000fc40000010222 */
[----:B------:R-:W-:-:S04]  /*0ed0*/  IADD3 R8, P0, R53, UR24, RZ ;  /* 0x0000001835087c10 */ /* 0x000fc8000ff1e0ff */
[----:B------:R-:W-:Y:S01]  /*0ee0*/  IADD3.X R9, R52, UR25, RZ, P0, !PT ;  /* 0x0000001934097c10 */ /* 0x000fe200087fe4ff */
[----:B------:R-:W-:Y:S01]  /*0ef0*/  BAR.SYNC.DEFER_BLOCKING 0x0 ;  /* 0x0000000000007b1d */ /* 0x000fe20000010000 */
[----:B------:R-:W-:Y:S01]  /*0f00*/  ISETP.GE.AND P0, PT, R95, R100, PT ;  /* 0x000000645f00720c */ /* 0x000fe20003f06270 */
[----:B------:R-:W-:Y:S01]  /*0f10*/  CS2R R4, SRZ ;  /* 0x0000000000047805 */ /* 0x000fe2000001ff00 */
[----:B------:R-:W-:-:S04]  /*0f20*/  LEA R6, P1, R31, UR22, 0x2 ;  /* 0x000000161f067c11 */ /* 0x000fc8000f8210ff */
[----:B------:R-:W-:-:S07]  /*0f30*/  LEA.HI.X R7, R31, UR23, R34, 0x2, P1 ;  /* 0x000000171f077c11 */ /* 0x000fce00088f1422 */
[----:B------:R-:W2:Y:S01]  /*0f40*/  @!P0 LDG.E R4, [R8.64+0x80] ;  /* 0x0000801208048981 */ /* 0x000ea2000c1e1900 */
[-C--:B------:R-:W-:Y:S02]  /*0f50*/  ISETP.GE.AND P0, PT, R21, R100.reuse, PT ;  /* 0x000000641500720c */ /* 0x080fe40003f06270 */
[-C--:B------:R-:W-:Y:S01]  /*0f60*/  ISETP.GE.AND P1, PT, R31, R100.reuse, PT ;  /* 0x000000641f00720c */ /* 0x080fe20003f26270 */
[----:B------:R-:W-:Y:S01]  /*0f70*/  HFMA2.MMA R3, -RZ, RZ, 0, 0 ;  /* 0x00000000ff037435 */ /* 0x000fe200000001ff */
[----:B------:R-:W-:Y:S01]  /*0f80*/  MOV R11, RZ ;  /* 0x000000ff000b7202 */ /* 0x000fe20000000f00 */
[----:B------:R-:W-:Y:S01]  /*0f90*/  CS2R R18, SRZ ;  /* 0x0000000000127805 */ /* 0x000fe2000001ff00 */
[----:B------:R-:W3:Y:S04]  /*0fa0*/  @!P2 LDG.E R5, [R8.64+0x100] ;  /* 0x000100120805a981 */ /* 0x000ee8000c1e1900 */
[----:B------:R-:W4:Y:S04]  /*0fb0*/  @!P5 LDG.E R72, [R8.64+0x280] ;  /* 0x000280120848d981 */ /* 0x000f28000c1e1900 */
[----:B------:R-:W5:Y:S01]  /*0fc0*/  @!P0 LDG.E R74, [R8.64+0x380] ;  /* 0x00038012084a8981 */ /* 0x000f62000c1e1900 */
[----:B------:R-:W-:-:S03]  /*0fd0*/  ISETP.GE.AND P0, PT, R22, R100, PT ;  /* 0x000000641600720c */ /* 0x000fc60003f06270 */
[----:B------:R-:W2:Y:S01]  /*0fe0*/  @!P1 LDG.E R3, [R8.64] ;  /* 0x0000001208039981 */ /* 0x000ea2000c1e1900 */
[-C--:B------:R-:W-:Y:S02]  /*0ff0*/  ISETP.GE.AND P1, PT, R89, R100.reuse, PT ;  /* 0x000000645900720c */ /* 0x080fe40003f26270 */
[-C--:B------:R-:W-:Y:S01]  /*1000*/  ISETP.GE.AND P2, PT, R90, R100.reuse, PT ;  /* 0x000000645a00720c */ /* 0x080fe20003f46270 */
[----:B------:R-:W3:Y:S01]  /*1010*/  @!P3 LDG.E R11, [R8.64+0x200] ;  /* 0x00020012080bb981 */ /* 0x000ee2000c1e1900 */
[----:B------:R-:W-:-:S03]  /*1020*/  ISETP.GE.AND P3, PT, R91, R100, PT ;  /* 0x000000645b00720c */ /* 0x000fc60003f66270 */
[----:B------:R-:W3:Y:S04]  /*1030*/  @!P4 LDG.E R18, [R8.64+0x180] ;  /* 0x000180120812c981 */ /* 0x000ee8000c1e1900 */
[----:B------:R-:W4:Y:S01]  /*1040*/  @!P0 LDG.E R71, [R8.64+0x400] ;  /* 0x0004001208478981 */ /* 0x000f22000c1e1900 */
[-C--:B------:R-:W-:Y:S02]  /*1050*/  ISETP.GE.AND P0, PT, R23, R100.reuse, PT ;  /* 0x000000641700720c */ /* 0x080fe40003f06270 */
[-C--:B------:R-:W-:Y:S01]  /*1060*/  ISETP.GE.AND P4, PT, R92, R100.reuse, PT ;  /* 0x000000645c00720c */ /* 0x080fe20003f86270 */
[----:B------:R-:W4:Y:S01]  /*1070*/  @!P6 LDG.E R19, [R8.64+0x300] ;  /* 0x000300120813e981 */ /* 0x000f22000c1e1900 */
[-C--:B------:R-:W-:Y:S02]  /*1080*/  ISETP.GE.AND P5, PT, R93, R100.reuse, PT ;  /* 0x000000645d00720c */ /* 0x080fe40003fa6270 */
[----:B------:R-:W-:Y:S01]  /*1090*/  ISETP.GE.AND P6, PT, R94, R100, PT ;  /* 0x000000645e00720c */ /* 0x000fe20003fc6270 */
[----:B------:R-:W4:Y:S04]  /*10a0*/  @!P1 LDG.E R73, [R8.64+0x500] ;  /* 0x0005001208499981 */ /* 0x000f28000c1e1900 */
        /* <DEDUP_REMOVED lines=10> */
[----:B------:R-:W-:Y:S01]  /*1150*/  HFMA2.MMA R102, -RZ, RZ, 0, 0 ;  /* 0x00000000ff667435 */ /* 0x000fe200000001ff */
[----:B------:R-:W-:Y:S01]  /*1160*/  CS2R R104, SRZ ;  /* 0x0000000000687805 */ /* 0x000fe2000001ff00 */
[----:B------:R-:W-:Y:S01]  /*1170*/  HFMA2.MMA R101, -RZ, RZ, 0, 0 ;  /* 0x00000000ff657435 */ /* 0x000fe200000001ff */
[----:B------:R-:W-:Y:S01]  /*1180*/  CS2R R106, SRZ ;  /* 0x00000000006a7805 */ /* 0x000fe2000001ff00 */
[----:B------:R-:W-:Y:S02]  /*1190*/  HFMA2.MMA R108, -RZ, RZ, 0, 0 ;  /* 0x00000000ff6c7435 */ /* 0x000fe400000001ff */
[----:B------:R-:W-:Y:S01]  /*11a0*/  HFMA2.MMA R122, -RZ, RZ, 0, 0 ;  /* 0x00000000ff7a7435 */ /* 0x000fe200000001ff */
[----:B------:R-:W-:-:S02]  /*11b0*/  MOV R110, RZ ;  /* 0x000000ff006e7202 */ /* 0x000fc40000000f00 */
[----:B------:R-:W-:Y:S01]  /*11c0*/  MOV R124, RZ ;  /* 0x000000ff007c7202 */ /* 0x000fe20000000f00 */
[----:B--2---:R-:W-:Y:S04]  /*11d0*/  STS [R36.X4], R3 ;  /* 0x0000000324007388 */ /* 0x004fe80000004800 */
[----:B------:R-:W-:Y:S04]  /*11e0*/  STS [R37.X4+0x80], R4 ;  /* 0x0000800425007388 */ /* 0x000fe80000004800 */
[----:B---3--:R-:W-:Y:S04]  /*11f0*/  STS [R38.X4+0x100], R5 ;  /* 0x0001000526007388 */ /* 0x008fe80000004800 */
[----:B------:R-:W-:Y:S04]  /*1200*/  STS [R39.X4+0x180], R18 ;  /* 0x0001801227007388 */ /* 0x000fe80000004800 */
        /* <DEDUP_REMOVED lines=13> */
[----:B------:R-:W1:Y:S04]  /*12e0*/  LDS R74, [R54.X4] ;  /* 0x00000000364a7984 */ /* 0x000e680000004800 */
[----:B------:R-:W-:Y:S04]  /*12f0*/  LDS R117, [R54.X4+0x4] ;  /* 0x0000040036757984 */ /* 0x000fe80000004800 */
[----:B------:R-:W2:Y:S04]  /*1300*/  LDS R76, [R54.X4+0x8] ;  /* 0x00000800364c7984 */ /* 0x000ea80000004800 */
[----:B------:R-:W-:Y:S04]  /*1310*/  LDS R118, [R54.X4+0xc] ;  /* 0x00000c0036767984 */ /* 0x000fe80000004800 */
[----:B------:R-:W3:Y:S04]  /*1320*/  LDS R78, [R54.X4+0x10] ;  /* 0x00001000364e7984 */ /* 0x000ee80000004800 */
[----:B------:R-:W-:Y:S04]  /*1330*/  LDS R119, [R54.X4+0x14] ;  /* 0x0000140036777984 */ /* 0x000fe80000004800 */
[----:B------:R-:W4:Y:S04]  /*1340*/  LDS R80, [R54.X4+0x18] ;  /* 0x0000180036507984 */ /* 0x000f280000004800 */
        /* <DEDUP_REMOVED lines=13> */
[----:B------:R-:W-:-:S03]  /*1420*/  ISETP.GE.AND P0, PT, R95, R100, PT ;  /* 0x000000645f00720c */ /* 0x000fc60003f06270 */
[----:B------:R0:W5:Y:S01]  /*1430*/  @!P1 LDG.E R73, [R6.64+0x100] ;  /* 0x0001001206499981 */ /* 0x000162000c1e1900 */
[----:B------:R-:W-:Y:S02]  /*1440*/  ISETP.GE.AND P1, PT, R98, R100, PT ;  /* 0x000000646200720c */ /* 0x000fe40003f26270 */
[----:B------:R-:W-:Y:S01]  /*1450*/  MOV R75, RZ ;  /* 0x000000ff004b7202 */ /* 0x000fe20000000f00 */
[----:B------:R0:W5:Y:S01]  /*1460*/  @!P2 LDG.E R110, [R6.64+0x580] ;  /* 0x00058012066ea981 */ /* 0x000162000c1e1900 */
[----:B------:R-:W-:-:S03]  /*1470*/  MOV R77, RZ ;  /* 0x000000ff004d7202 */ /* 0x000fc60000000f00 */
[----:B------:R0:W5:Y:S04]  /*1480*/  @!P3 LDG.E R105, [R6.64+0x600] ;  /* 0x000600120669b981 */ /* 0x000168000c1e1900 */
[----:B------:R0:W5:Y:S01]  /*1490*/  @!P0 LDG.E R82, [R6.64+0x80] ;  /* 0x0000801206528981 */ /* 0x000162000c1e1900 */
[----:B------:R-:W-:-:S03]  /*14a0*/  ISETP.GE.AND P0, PT, R97, R100, PT ;  /* 0x000000646100720c */ /* 0x000fc60003f06270 */
[----:B------:R0:W5:Y:S01]  /*14b0*/  @!P1 LDG.E R75, [R6.64+0x200] ;  /* 0x00020012064b9981 */ /* 0x000162000c1e1900 */
[----:B------:R-:W-:-:S03]  /*14c0*/  ISETP.GE.AND P1, PT, R20, R100, PT ;  /* 0x000000641400720c */ /* 0x000fc60003f26270 */
[----:B------:R0:W5:Y:S04]  /*14d0*/  @!P4 LDG.E R122, [R6.64+0x680] ;  /* 0x00068012067ac981 */ /* 0x000168000c1e1900 */
[----:B------:R0:W5:Y:S04]  /*14e0*/  @!P5 LDG.E R107, [R6.64+0x700] ;  /* 0x00070012066bd981 */ /* 0x000168000c1e1900 */
[----:B------:R0:W5:Y:S01]  /*14f0*/  @!P0 LDG.E R102, [R6.64+0x180] ;  /* 0x0001801206668981 */ /* 0x000162000c1e1900 */
[----:B------:R-:W-:-:S03]  /*1500*/  ISETP.GE.AND P0, PT, R99, R100, PT ;  /* 0x000000646300720c */ /* 0x000fc60003f06270 */
[----:B------:R0:W5:Y:S01]  /*1510*/  @!P1 LDG.E R77, [R6.64+0x300] ;  /* 0x00030012064d9981 */ /* 0x000162000c1e1900 */
[----:B------:R-:W-:-:S03]  /*1520*/  ISETP.GE.AND P1, PT, R22, R100, PT ;  /* 0x000000641600720c */ /* 0x000fc60003f26270 */
[----:B------:R0:W5:Y:S06]  /*1530*/  @!P6 LDG.E R124, [R6.64+0x780] ;  /* 0x00078012067ce981 */ /* 0x00016c000c1e1900 */
[----:B------:R0:W5:Y:S01]  /*1540*/  @!P0 LDG.E R104, [R6.64+0x280] ;  /* 0x0002801206688981 */ /* 0x000162000c1e1900 */
[----:B------:R-:W-:-:S03]  /*1550*/  ISETP.GE.AND P0, PT, R21, R100, PT ;  /* 0x000000641500720c */ /* 0x000fc60003f06270 */
[----:B------:R0:W5:Y:S01]  /*1560*/  @!P1 LDG.E R101, [R6.64+0x400] ;  /* 0x0004001206659981 */ /* 0x000162000c1e1900 */
[----:B------:R-:W-:-:S09]  /*1570*/  ISETP.NE.AND P1, PT, R2, RZ, PT ;  /* 0x000000ff0200720c */ /* 0x000fd20003f25270 */
[----:B------:R0:W5:Y:S01]  /*1580*/  @!P0 LDG.E R106, [R6.64+0x380] ;  /* 0x00038012066a8981 */ /* 0x000162000c1e1900 */
[----:B------:R-:W-:Y:S02]  /*1590*/  ISETP.NE.AND P0, PT, R103, RZ, PT ;  /* 0x000000ff6700720c */ /* 0x000fe40003f05270 */
[----:B------:R-:W-:-:S06]  /*15a0*/  MOV R103, RZ ;  /* 0x000000ff00677202 */ /* 0x000fcc0000000f00 */
[----:B------:R0:W5:Y:S05]  /*15b0*/  @!P1 LDG.E R103, [R6.64+0x500] ;  /* 0x0005001206679981 */ /* 0x00016a000c1e1900 */
[----:B------:R0:W5:Y:S01]  /*15c0*/  @!P0 LDG.E R108, [R6.64+0x480] ;  /* 0x00048012066c8981 */ /* 0x000162000c1e1900 */
[----:B------:R-:W-:Y:S01]  /*15d0*/  ISETP.GE.AND P0, PT, R31, R100, PT ;  /* 0x000000641f00720c */ /* 0x000fe20003f06270 */
[C---:B------:R-:W-:Y:S02]  /*15e0*/  IMAD R4, R24.reuse, c[0x0][0x1f0], RZ ;  /* 0x00007c0018047a24 */ /* 0x040fe400078e02ff */
[----:B------:R-:W-:Y:S02]  /*15f0*/  IMAD R18, R24, c[0x0][0x200], RZ ;  /* 0x0000800018127a24 */ /* 0x000fe400078e02ff */
[----:B------:R-:W-:-:S02]  /*1600*/  IMAD R109, R27, c[0x0][0x1f4], R4 ;  /* 0x00007d001b6d7a24 */ /* 0x000fc400078e0204 */
[----:B------:R-:W-:Y:S01]  /*1610*/  IMAD.WIDE.U32 R4, R27, c[0x0][0x200], RZ ;  /* 0x000080001b047a25 */ /* 0x000fe200078e00ff */
[----:B------:R-:W-:-:S03]  /*1620*/  SHF.R.S32.HI R11, RZ, 0x1f, R10 ;  /* 0x0000001fff0b7819 */ /* 0x000fc6000001140a */
[C---:B------:R-:W-:Y:S02]  /*1630*/  IMAD R111, R27.reuse, c[0x0][0x204], R18 ;  /* 0x000081001b6f7a24 */ /* 0x040fe400078e0212 */
[----:B------:R-:W-:-:S04]  /*1640*/  IMAD.WIDE.U32 R2, R27, c[0x0][0x1f0], RZ ;  /* 0x00007c001b027a25 */ /* 0x000fc800078e00ff */
[----:B0-----:R-:W-:Y:S01]  /*1650*/  IMAD R7, R25, c[0x0][0x208], RZ ;  /* 0x0000820019077a24 */ /* 0x001fe200078e02ff */
[----:B------:R-:W-:Y:S01]  /*1660*/  IADD3 R19, R5, R111, RZ ;  /* 0x0000006f05137210 */ /* 0x000fe20007ffe0ff */
[----:B------:R-:W-:Y:S01]  /*1670*/  IMAD R5, R25, c[0x0][0x1f8], RZ ;  /* 0x00007e0019057a24 */ /* 0x000fe200078e02ff */
[----:B------:R-:W-:Y:S01]  /*1680*/  IADD3 R3, R3, R109, RZ ;  /* 0x0000006d03037210 */ /* 0x000fe20007ffe0ff */
[C---:B------:R-:W-:Y:S01]  /*1690*/  IMAD R129, R0.reuse, c[0x0][0x20c], R7 ;  /* 0x0000830000817a24 */ /* 0x040fe200078e0207 */
[----:B------:R-:W-:Y:S02]  /*16a0*/  @!P0 MOV R6, R10 ;  /* 0x0000000a00068202 */ /* 0x000fe40000000f00 */
[----:B------:R-:W-:Y:S01]  /*16b0*/  @!P0 MOV R7, R11 ;  /* 0x0000000b00078202 */ /* 0x000fe20000000f00 */
[C---:B------:R-:W-:Y:S01]  /*16c0*/  IMAD R127, R0.reuse, c[0x0][0x1fc], R5 ;  /* 0x00007f00007f7a24 */ /* 0x040fe200078e0205 */
[----:B------:R-:W-:Y:S01]  /*16d0*/  MOV R18, R4 ;  /* 0x0000000400127202 */ /* 0x000fe20000000f00 */
[----:B------:R-:W-:-:S04]  /*16e0*/  IMAD.WIDE.U32 R4, R0, c[0x0][0x1f8], R2 ;  /* 0x00007e0000047a25 */ /* 0x000fc800078e0002 */
[----:B------:R-:W-:-:S04]  /*16f0*/  @!P0 IMAD.WIDE.U32 R2, R27, c[0x0][0x1f0], R10 ;  /* 0x00007c001b028a25 */ /* 0x000fc800078e000a */
[----:B------:R-:W-:Y:S01]  /*1700*/  @!P0 IMAD.WIDE.U32 R6, R27, c[0x0][0x200], R6 ;  /* 0x000080001b068a25 */ /* 0x000fe200078e0006 */
[----:B------:R-:W-:Y:S02]  /*1710*/  IADD3 R71, R32, -c[0x0][0x174], RZ ;  /* 0x80005d0020477a10 */ /* 0x000fe40007ffe0ff */
[----:B------:R-:W-:Y:S02]  /*1720*/  @!P0 IADD3 R3, R109, R3, RZ ;  /* 0x000000036d038210 */ /* 0x000fe40007ffe0ff */
[----:B------:R-:W-:Y:S01]  /*1730*/  @!P0 IADD3 R7, R111, R7, RZ ;  /* 0x000000076f078210 */ /* 0x000fe20007ffe0ff */
[----:B------:R-:W-:Y:S02]  /*1740*/  IMAD R71, R71, -0x200, RZ ;  /* 0xfffffe0047477824 */ /* 0x000fe400078e02ff */
[----:B------:R-:W-:-:S03]  /*1750*/  IMAD.WIDE.U32 R18, R0, c[0x0][0x208], R18 ;  /* 0x0000820000127a25 */ /* 0x000fc600078e0012 */
[----:B------:R-:W-:Y:S02]  /*1760*/  SHF.R.S32.HI R72, RZ, 0x1f, R71 ;  /* 0x0000001fff487819 */ /* 0x000fe40000011447 */
[C---:B------:R-:W-:Y:S01]  /*1770*/  IADD3 R125, P1, R71.reuse, R4, RZ ;  /* 0x00000004477d7210 */ /* 0x040fe20007f3e0ff */
[----:B------:R-:W-:Y:S01]  /*1780*/  @!P0 IMAD.WIDE.U32 R2, R0, c[0x0][0x1f8], R2 ;  /* 0x00007e0000028a25 */ /* 0x000fe200078e0002 */
[----:B------:R-:W-:Y:S02]  /*1790*/  IADD3 R123, P2, R71, R18, RZ ;  /* 0x00000012477b7210 */ /* 0x000fe40007f5e0ff */
[----:B------:R-:W-:Y:S01]  /*17a0*/  IADD3.X R128, R72, R127, R5, P1, !PT ;  /* 0x0000007f48807210 */ /* 0x000fe20000ffe405 */
[----:B------:R-:W-:Y:S01]  /*17b0*/  @!P0 IMAD.WIDE.U32 R4, R0, c[0x0][0x208], R6 ;  /* 0x0000820000048a25 */ /* 0x000fe200078e0006 */
[----:B------:R-:W-:-:S03]  /*17c0*/  IADD3.X R126, R72, R129, R19, P2, !PT ;  /* 0x00000081487e7210 */ /* 0x000fc600017fe413 */
[----:B-1----:R-:W-:Y:S01]  /*17d0*/  FADD.FTZ R74, R74, UR5 ;  /* 0x000000054a4a7e21 */ /* 0x002fe20008010000 */
[C---:B------:R-:W-:Y:S02]  /*17e0*/  @!P0 IADD3 R19, P1, R31.reuse, R2, RZ ;  /* 0x000000021f138210 */ /* 0x040fe40007f3e0ff */
[----:B------:R-:W-:Y:S02]  /*17f0*/  LEA R6, P2, R31, c[0x0][0x268], 0x2 ;  /* 0x00009a001f067a11 */ /* 0x000fe400078410ff */
[----:B------:R-:W-:Y:S01]  /*1800*/  FSETP.GTU.FTZ.AND P5, PT, R74, 20, PT ;  /* 0x41a000004a00780b */ /* 0x000fe20003fbc000 */
[----:B--2---:R-:W-:Y:S02]  /*1810*/  FADD.FTZ R76, R76, UR5 ;  /* 0x000000054c4c7e21 */ /* 0x004fe40008010000 */
[----:B---3--:R-:W-:Y:S01]  /*1820*/  FADD.FTZ R78, R78, UR5 ;  /* 0x000000054e4e7e21 */ /* 0x008fe20008010000 */
[----:B------:R-:W-:Y:S01]  /*1830*/  BSSY B0, `(.L_x_8233) ;  /* 0x0000059000007945 */ /* 0x000fe20003800000 */
[----:B----4-:R-:W-:Y:S01]  /*1840*/  FADD.FTZ R80, R80, UR5 ;  /* 0x0000000550507e21 */ /* 0x010fe20008010000 */
[----:B-----5:R-:W-:Y:S04]  /*1850*/  STS [R36.X4], R79 ;  /* 0x0000004f24007388 */ /* 0x020fe80000004800 */
        /* <DEDUP_REMOVED lines=16> */
[----:B------:R2:W3:Y:S04]  /*1960*/  LDS R116, [R54.X4] ;  /* 0x0000000036747984 */ /* 0x0004e80000004800 */
[----:B------:R2:W4:Y:S04]  /*1970*/  LDS R115, [R54.X4+0x4] ;  /* 0x0000040036737984 */ /* 0x0005280000004800 */
[----:B------:R2:W0:Y:S04]  /*1980*/  LDS R114, [R54.X4+0x8] ;  /* 0x0000080036727984 */ /* 0x0004280000004800 */
[----:B------:R2:W0:Y:S04]  /*1990*/  LDS R113, [R54.X4+0xc] ;  /* 0x00000c0036717984 */ /* 0x0004280000004800 */
[----:B------:R2:W0:Y:S04]  /*19a0*/  LDS R112, [R54.X4+0x10] ;  /* 0x0000100036707984 */ /* 0x0004280000004800 */
[----:B------:R2:W0:Y:S04]  /*19b0*/  LDS R111, [R54.X4+0x14] ;  /* 0x00001400366f7984 */ /* 0x0004280000004800 */
[----:B------:R2:W1:Y:S04]  /*19c0*/  LDS R110, [R54.X4+0x18] ;  /* 0x00001800366e7984 */ /* 0x0004680000004800 */
        /* <DEDUP_REMOVED lines=9> */
[----:B0-----:R-:W-:-:S02]  /*1a60*/  @!P0 IADD3 R73, P3, R31, R4, RZ ;  /* 0x000000041f498210 */ /* 0x001fc40007f7e0ff */
[C---:B------:R-:W-:Y:S02]  /*1a70*/  LEA R4, P4, R31.reuse, c[0x0][0x258], 0x2 ;  /* 0x000096001f047a11 */ /* 0x040fe400078810ff */
[C---:B------:R-:W-:Y:S02]  /*1a80*/  @!P0 IADD3.X R82, R34.reuse, R5, R129, P3, !PT ;  /* 0x0000000522528210 */ /* 0x040fe40001ffe481 */
[----:B-1----:R-:W-:Y:S02]  /*1a90*/  @!P0 IADD3.X R122, R34, R3, R127, P1, !PT ;  /* 0x00000003227a8210 */ /* 0x002fe40000ffe47f */
[C-C-:B------:R-:W-:Y:S02]  /*1aa0*/  LEA.HI.X R5, R31.reuse, c[0x0][0x26c], R34.reuse, 0x2, P2 ;  /* 0x00009b001f057a11 */ /* 0x140fe400010f1422 */
[----:B------:R-:W-:Y:S02]  /*1ab0*/  LEA.HI.X R3, R31, c[0x0][0x25c], R34, 0x2, P4 ;  /* 0x000097001f037a11 */ /* 0x000fe400020f1422 */
[----:B------:R-:W-:-:S02]  /*1ac0*/  LEA R6, P2, R125, R6, 0x2 ;  /* 0x000000067d067211 */ /* 0x000fc400078410ff */
[----:B------:R-:W-:Y:S02]  /*1ad0*/  LEA R4, P4, R123, R4, 0x2 ;  /* 0x000000047b047211 */ /* 0x000fe400078810ff */
[----:B------:R-:W-:Y:S02]  /*1ae0*/  @!P0 LEA R2, P3, R73, c[0x0][0x258], 0x2 ;  /* 0x0000960049028a11 */ /* 0x000fe400078610ff */
[----:B------:R-:W-:Y:S02]  /*1af0*/  LEA.HI.X R7, R125, R5, R128, 0x2, P2 ;  /* 0x000000057d077211 */ /* 0x000fe400010f1480 */
[----:B------:R-:W-:Y:S01]  /*1b00*/  LEA.HI.X R5, R123, R3, R126, 0x2, P4 ;  /* 0x000000037b057211 */ /* 0x000fe200020f147e */
[----:B------:R-:W-:Y:S01]  /*1b10*/  FADD.FTZ R75, R118, UR5 ;  /* 0x00000005764b7e21 */ /* 0x000fe20008010000 */
[----:B------:R-:W-:Y:S01]  /*1b20*/  @!P0 LEA.HI.X R3, R73, c[0x0][0x25c], R82, 0x2, P3 ;  /* 0x0000970049038a11 */ /* 0x000fe200018f1452 */
[----:B------:R-:W-:Y:S01]  /*1b30*/  FADD.FTZ R73, R117, UR5 ;  /* 0x0000000575497e21 */ /* 0x000fe20008010000 */
[----:B------:R-:W-:Y:S01]  /*1b40*/  @!P0 LEA R18, P1, R19, c[0x0][0x268], 0x2 ;  /* 0x00009a0013128a11 */ /* 0x000fe200078210ff */
[----:B------:R-:W-:Y:S01]  /*1b50*/  FADD.FTZ R77, R119, UR5 ;  /* 0x00000005774d7e21 */ /* 0x000fe20008010000 */
[----:B------:R-:W-:-:S02]  /*1b60*/  FSETP.GTU.FTZ.AND P3, PT, R76, 20, PT ;  /* 0x41a000004c00780b */ /* 0x000fc40003f7c000 */
[----:B------:R-:W-:Y:S02]  /*1b70*/  @!P0 LEA.HI.X R19, R19, c[0x0][0x26c], R122, 0x2, P1 ;  /* 0x00009b0013138a11 */ /* 0x000fe400008f147a */
[----:B------:R-:W-:Y:S02]  /*1b80*/  FSETP.GTU.FTZ.AND P4, PT, R73, 20, PT ;  /* 0x41a000004900780b */ /* 0x000fe40003f9c000 */
[----:B------:R-:W-:Y:S02]  /*1b90*/  FSETP.GTU.FTZ.AND P2, PT, R75, 20, PT ;  /* 0x41a000004b00780b */ /* 0x000fe40003f5c000 */
[----:B------:R-:W-:Y:S02]  /*1ba0*/  FSETP.GTU.FTZ.AND P1, PT, R78, 20, PT ;  /* 0x41a000004e00780b */ /* 0x000fe40003f3c000 */
[----:B------:R-:W-:Y:S01]  /*1bb0*/  FSETP.GTU.FTZ.AND P6, PT, R77, 20, PT ;  /* 0x41a000004d00780b */ /* 0x000fe20003fdc000 */
[----:B------:R-:W-:Y:S07]  /*1bc0*/  @P5 BRA `(.L_x_8234) ;  /* 0x000001f000005947 */ /* 0x000fee0003800000 */
[----:B---34-:R-:W-:Y:S01]  /*1bd0*/  FMUL.FTZ R74, R74, 1.4426950216293334961 ;  /* 0x3fb8aa3b4a4a7820 */ /* 0x018fe20000410000 */
        /* <DEDUP_REMOVED lines=30> */
.L_x_8234:
[----:B---34-:R-:W-:Y:S05]  /*1dc0*/  BSYNC B0 ;  /* 0x0000000000007941 */ /* 0x018fea0003800000 */
.L_x_8233:
        /* <DEDUP_REMOVED lines=35> */
.L_x_8236:
[----:B------:R-:W-:Y:S05]  /*2000*/  BSYNC B0 ;  /* 0x0000000000007941 */ /* 0x000fea0003800000 */
.L_x_8235:
        /* <DEDUP_REMOVED lines=35> */
.L_x_8238:
[----:B------:R-:W-:Y:S05]  /*2240*/  BSYNC B0 ;  /* 0x0000000000007941 */ /* 0x000fea0003800000 */
.L_x_8237:
        /* <DEDUP_REMOVED lines=35> */
.L_x_8240:
[----:B------:R-:W-:Y:S05]  /*2480*/  BSYNC B0 ;  /* 0x0000000000007941 */ /* 0x000fea0003800000 */
.L_x_8239:
        /* <DEDUP_REMOVED lines=35> */
.L_x_8242:
[----:B------:R-:W-:Y:S05]  /*26c0*/  BSYNC B0 ;  /* 0x0000000000007941 */ /* 0x000fea0003800000 */
.L_x_8241:
        /* <DEDUP_REMOVED lines=35> */
.L_x_8244:
[----:B------:R-:W-:Y:S05]  /*2900*/  BSYNC B0 ;  /* 0x0000000000007941 */ /* 0x000fea0003800000 */
.L_x_8243:
        /* <DEDUP_REMOVED lines=35> */
.L_x_8246:
[----:B------:R-:W-:Y:S05]  /*2b40*/  BSYNC B0 ;  /* 0x0000000000007941 */ /* 0x000fea0003800000 */
.L_x_8245:
        /* <DEDUP_REMOVED lines=35> */
.L_x_8248:
[----:B------:R-:W-:Y:S05]  /*2d80*/  BSYNC B0 ;  /* 0x0000000000007941 */ /* 0x000fea0003800000 */
.L_x_8247:
        /* <DEDUP_REMOVED lines=35> */
.L_x_8250:
[----:B------:R-:W-:Y:S05]  /*2fc0*/  BSYNC B0 ;  /* 0x0000000000007941 */ /* 0x000fea0003800000 */
.L_x_8249:
        /* <DEDUP_REMOVED lines=35> */
.L_x_8252:
[----:B------:R-:W-:Y:S05]  /*3200*/  BSYNC B0 ;  /* 0x0000000000007941 */ /* 0x000fea0003800000 */
.L_x_8251:
        /* <DEDUP_REMOVED lines=35> */
.L_x_8254:
[----:B------:R-:W-:Y:S05]  /*3440*/  BSYNC B0 ;  /* 0x0000000000007941 */ /* 0x000fea0003800000 */
.L_x_8253:
        /* <DEDUP_REMOVED lines=33> */
.L_x_8256:
[----:B------:R-:W-:Y:S05]  /*3660*/  BSYNC B0 ;  /* 0x0000000000007941 */ /* 0x000fea0003800000 */
.L_x_8255:
        /* <DEDUP_REMOVED lines=33> */
.L_x_8258:
[----:B------:R-:W-:Y:S05]  /*3880*/  BSYNC B0 ;  /* 0x0000000000007941 */ /* 0x000fea0003800000 */
.L_x_8257:
        /* <DEDUP_REMOVED lines=33> */
.L_x_8260:
[----:B------:R-:W-:Y:S05]  /*3aa0*/  BSYNC B0 ;  /* 0x0000000000007941 */ /* 0x000fea0003800000 */
.L_x_8259:
        /* <DEDUP_REMOVED lines=33> */
.L_x_8262:
[----:B------:R-:W-:Y:S05]  /*3cc0*/  BSYNC B0 ;  /* 0x0000000000007941 */ /* 0x000fea0003800000 */
.L_x_8261:
        /* <DEDUP_REMOVED lines=33> */
.L_x_8264:
[----:B------:R-:W-:Y:S05]  /*3ee0*/  BSYNC B0 ;  /* 0x0000000000007941 */ /* 0x000fea0003800000 */
.L_x_8263:
[----:B------:R-:W-:Y:S01]  /*3ef0*/  BAR.SYNC.DEFER_BLOCKING 0x0 ;  /* 0x0000000000007b1d */ /* 0x000fe20000010000 */
[----:B------:R-:W-:Y:S01]  /*3f00*/  ISETP.GE.AND P1, PT, R20, R100, PT ;  /* 0x000000641400720c */ /* 0x000fe20003f26270 */
[----:B------:R-:W-:Y:S01]  /*3f10*/  CS2R R122, SRZ ;  /* 0x00000000007a7805 */ /* 0x000fe2000001ff00 */
[----:B--2---:R-:W-:-:S11]  /*3f20*/  CS2R R124, SRZ ;  /* 0x00000000007c7805 */ /* 0x004fd6000001ff00 */
[----:B------:R-:W2:Y:S01]  /*3f30*/  @!P1 LDG.E R123, [R6.64+-0x500] ;  /* 0xfffb0012067b9981 */ /* 0x000ea2000c1e1900 */
[-C--:B------:R-:W-:Y:S02]  /*3f40*/  ISETP.GE.AND P1, PT, R21, R100.reuse, PT ;  /* 0x000000641500720c */ /* 0x080fe40003f26270 */
[-C--:B------:R-:W-:Y:S01]  /*3f50*/  ISETP.GE.AND P2, PT, R99, R100.reuse, PT ;  /* 0x000000646300720c */ /* 0x080fe20003f46270 */
[----:B------:R-:W-:Y:S01]  /*3f60*/  CS2R R126, SRZ ;  /* 0x00000000007e7805 */ /* 0x000fe2000001ff00 */
[-C--:B------:R-:W-:Y:S01]  /*3f70*/  ISETP.GE.AND P3, PT, R98, R100.reuse, PT ;  /* 0x000000646200720c */ /* 0x080fe20003f66270 */
[----:B------:R-:W-:Y:S01]  /*3f80*/  CS2R R120, SRZ ;  /* 0x0000000000787805 */ /* 0x000fe2000001ff00 */
[-C--:B------:R-:W-:Y:S01]  /*3f90*/  ISETP.GE.AND P4, PT, R97, R100.reuse, PT ;  /* 0x000000646100720c */ /* 0x080fe20003f86270 */
[----:B------:R-:W-:Y:S01]  /*3fa0*/  CS2R R118, SRZ ;  /* 0x0000000000767805 */ /* 0x000fe2000001ff00 */
[-C--:B------:R-:W-:Y:S01]  /*3fb0*/  ISETP.GE.AND P5, PT, R96, R100.reuse, PT ;  /* 0x000000646000720c */ /* 0x080fe20003fa6270 */
[----:B------:R-:W3:Y:S01]  /*3fc0*/  @!P0 LDG.E R117, [R18.64] ;  /* 0x0000001212758981 */ /* 0x000ee2000c1e1900 */
[-C--:B------:R-:W-:Y:S01]  /*3fd0*/  ISETP.GE.AND P6, PT, R95, R100.reuse, PT ;  /* 0x000000645f00720c */ /* 0x080fe20003fc6270 */
[----:B------:R-:W-:Y:S01]  /*3fe0*/  CS2R R128, SRZ ;  /* 0x0000000000807805 */ /* 0x000fe2000001ff00 */
[----:B------:R-:W-:Y:S01]  /*3ff0*/  CS2R R130, SRZ ;  /* 0x0000000000827805 */ /* 0x000fe2000001ff00 */
[----:B------:R-:W4:Y:S01]  /*4000*/  @!P1 LDG.E R124, [R6.64+-0x480] ;  /* 0xfffb8012067c9981 */ /* 0x000f22000c1e1900 */
[----:B------:R-:W-:Y:S01]  /*4010*/  ISETP.GE.AND P1, PT, R22, R100, PT ;  /* 0x000000641600720c */ /* 0x000fe20003f26270 */
[----:B------:R-:W-:-:S02]  /*4020*/  CS2R R132, SRZ ;  /* 0x0000000000847805 */ /* 0x000fc4000001ff00 */
[----:B------:R-:W5:Y:S04]  /*4030*/  @!P2 LDG.E R122, [R6.64+-0x580] ;  /* 0xfffa8012067aa981 */ /* 0x000f68000c1e1900 */
[----:B------:R-:W2:Y:S04]  /*4040*/  @!P3 LDG.E R121, [R6.64+-0x600] ;  /* 0xfffa00120679b981 */ /* 0x000ea8000c1e1900 */
[----:B------:R-:W2:Y:S04]  /*4050*/  @!P4 LDG.E R120, [R6.64+-0x680] ;  /* 0xfff980120678c981 */ /* 0x000ea8000c1e1900 */
[----:B------:R-:W2:Y:S01]  /*4060*/  @!P1 LDG.E R125, [R6.64+-0x400] ;  /* 0xfffc0012067d9981 */ /* 0x000ea2000c1e1900 */
[----:B------:R-:W-:-:S02]  /*4070*/  ISETP.GE.AND P1, PT, R23, R100, PT ;  /* 0x000000641700720c */ /* 0x000fc40003f26270 */
[-C--:B------:R-:W-:Y:S01]  /*4080*/  ISETP.GE.AND P2, PT, R90, R100.reuse, PT ;  /* 0x000000645a00720c */ /* 0x080fe20003f46270 */
[----:B------:R-:W2:Y:S01]  /*4090*/  @!P5 LDG.E R119, [R6.64+-0x700] ;  /* 0xfff900120677d981 */ /* 0x000ea2000c1e1900 */
[-C--:B------:R-:W-:Y:S02]  /*40a0*/  ISETP.GE.AND P3, PT, R91, R100.reuse, PT ;  /* 0x000000645b00720c */ /* 0x080fe40003f66270 */
        /* <DEDUP_REMOVED lines=14> */
[----:B------:R-:W-:Y:S01]  /*4190*/  CS2R R136, SRZ ;  /* 0x0000000000887805 */ /* 0x000fe2000001ff00 */
[----:B------:R-:W-:Y:S01]  /*41a0*/  HFMA2.MMA R138, -RZ, RZ, 0, 0 ;  /* 0x00000000ff8a7435 */ /* 0x000fe200000001ff */
[----:B------:R-:W-:Y:S01]  /*41b0*/  CS2R R142, SRZ ;  /* 0x00000000008e7805 */ /* 0x000fe2000001ff00 */
[----:B------:R-:W-:Y:S01]  /*41c0*/  CS2R R144, SRZ ;  /* 0x0000000000907805 */ /* 0x000fe2000001ff00 */
[----:B------:R-:W-:Y:S01]  /*41d0*/  CS2R R146, SRZ ;  /* 0x0000000000927805 */ /* 0x000fe2000001ff00 */
        /* <DEDUP_REMOVED lines=19> */
[----:B------:R-:W2:Y:S04]  /*4310*/  LDS R7, [R54.X4+0x8] ;  /* 0x0000080036077984 */ /* 0x000ea80000004800 */
[----:B------:R-:W-:Y:S04]  /*4320*/  LDS R6, [R54.X4+0xc] ;  /* 0x00000c0036067984 */ /* 0x000fe80000004800 */
[----:B------:R-:W3:Y:S04]  /*4330*/  LDS R128, [R54.X4+0x10] ;  /* 0x0000100036807984 */ /* 0x000ee80000004800 */
[----:B------:R-:W-:Y:S04]  /*4340*/  LDS R127, [R54.X4+0x14] ;  /* 0x00001400367f7984 */ /* 0x000fe80000004800 */
[----:B------:R-:W4:Y:S04]  /*4350*/  LDS R126, [R54.X4+0x18] ;  /* 0x00001800367e7984 */ /* 0x000f280000004800 */
[----:B------:R-:W-:Y:S04]  /*4360*/  LDS R117, [R54.X4+0x1c] ;  /* 0x00001c0036757984 */ /* 0x000fe80000004800 */
[----:B------:R-:W-:Y:S04]  /*4370*/  LDS R118, [R54.X4+0x20] ;  /* 0x0000200036767984 */ /* 0x000fe80000004800 */
[----:B------:R-:W2:Y:S04]  /*4380*/  LDS R119, [R54.X4+0x24] ;  /* 0x0000240036777984 */ /* 0x000ea80000004800 */
[----:B------:R-:W1:Y:S04]  /*4390*/  LDS R120, [R54.X4+0x28] ;  /* 0x0000280036787984 */ /* 0x000e680000004800 */
[----:B------:R-:W1:Y:S04]  /*43a0*/  LDS R121, [R54.X4+0x2c] ;  /* 0x00002c0036797984 */ /* 0x000e680000004800 */
[----:B------:R-:W-:Y:S04]  /*43b0*/  LDS R122, [R54.X4+0x30] ;  /* 0x00003000367a7984 */ /* 0x000fe80000004800 */
[----:B------:R-:W1:Y:S04]  /*43c0*/  LDS R123, [R54.X4+0x34] ;  /* 0x00003400367b7984 */ /* 0x000e680000004800 */
[----:B------:R-:W1:Y:S04]  /*43d0*/  LDS R124, [R54.X4+0x38] ;  /* 0x00003800367c7984 */ /* 0x000e680000004800 */
[----:B------:R-:W-:Y:S04]  /*43e0*/  LDS R125, [R54.X4+0x3c] ;  /* 0x00003c00367d7984 */ /* 0x000fe80000004800 */
        /* <DEDUP_REMOVED lines=31> */
[----:B--2---:R-:W-:Y:S02]  /*45e0*/  FMUL.FTZ R139, R7, -1.4426950216293334961 ;  /* 0xbfb8aa3b078b7820 */ /* 0x004fe40000410000 */
[----:B------:R-:W-:Y:S02]  /*45f0*/  FMUL.FTZ R134, R19, -1.4426950216293334961 ;  /* 0xbfb8aa3b13867820 */ /* 0x000fe40000410000 */
[----:B------:R-:W0:Y:S01]  /*4600*/  MUFU.EX2 R135, R135 ;  /* 0x0000008700877308 */ /* 0x000e220000000800 */
[----:B---3--:R-:W-:Y:S02]  /*4610*/  FMUL.FTZ R148, R128, -1.4426950216293334961 ;  /* 0xbfb8aa3b80947820 */ /* 0x008fe40000410000 */
[----:B------:R-:W-:-:S05]  /*4620*/  FMUL.FTZ R140, R6, -1.4426950216293334961 ;  /* 0xbfb8aa3b068c7820 */ /* 0x000fca0000410000 */
[----:B------:R-:W1:Y:S08]  /*4630*/  MUFU.EX2 R139, R139 ;  /* 0x0000008b008b7308 */ /* 0x000e700000000800 */
[----:B------:R-:W2:Y:S01]  /*4640*/  MUFU.EX2 R134, R134 ;  /* 0x0000008600867308 */ /* 0x000ea20000000800 */
[----:B----4-:R-:W-:-:S07]  /*4650*/  FMUL.FTZ R5, R126, -1.4426950216293334961 ;  /* 0xbfb8aa3b7e057820 */ /* 0x010fce0000410000 */
[----:B------:R3:W4:Y:S01]  /*4660*/  MUFU.EX2 R141, R140 ;  /* 0x0000008c008d7308 */ /* 0x0007220000000800 */
[----:B0-----:R-:W-:-:S07]  /*4670*/  FADD.FTZ R135, R135, 1 ;  /* 0x3f80000087877421 */ /* 0x001fce0000010000 */
[----:B------:R-:W0:Y:S01]  /*4680*/  MUFU.EX2 R148, R148 ;  /* 0x0000009400947308 */ /* 0x000e220000000800 */
[----:B---3--:R-:W-:Y:S02]  /*4690*/  FMUL.FTZ R140, R119, -1.4426950216293334961 ;  /* 0xbfb8aa3b778c7820 */ /* 0x008fe40000410000 */
[----:B-1----:R-:W-:Y:S02]  /*46a0*/  FADD.FTZ R139, R139, 1 ;  /* 0x3f8000008b8b7421 */ /* 0x002fe40000010000 */
[----:B--2---:R-:W-:Y:S02]  /*46b0*/  FADD.FTZ R134, R134, 1 ;  /* 0x3f80000086867421 */ /* 0x004fe40000010000 */
[----:B------:R-:W-:Y:S01]  /*46c0*/  FMUL.FTZ R4, R127, -1.4426950216293334961 ;  /* 0xbfb8aa3b7f047820 */ /* 0x000fe20000410000 */
[----:B------:R-:W1:Y:S01]  /*46d0*/  MUFU.EX2 R5, R5 ;  /* 0x0000000500057308 */ /* 0x000e620000000800 */
[----:B------:R-:W-:Y:S02]  /*46e0*/  FMUL.FTZ R149, R117, -1.4426950216293334961 ;  /* 0xbfb8aa3b75957820 */ /* 0x000fe40000410000 */
[----:B----4-:R-:W-:-:S05]  /*46f0*/  FADD.FTZ R141, R141, 1 ;  /* 0x3f8000008d8d7421 */ /* 0x010fca0000010000 */
[----:B------:R-:W-:Y:S01]  /*4700*/  MUFU.RCP R135, R135 ;  /* 0x0000008700877308 */ /* 0x000fe20000001000 */
[----:B------:R-:W-:Y:S02]  /*4710*/  FMUL.FTZ R150, R118, -1.4426950216293334961 ;  /* 0xbfb8aa3b76967820 */ /* 0x000fe40000410000 */
[----:B------:R-:W-:-:S05]  /*4720*/  FMUL.FTZ R152, R120, -1.4426950216293334961 ;  /* 0xbfb8aa3b78987820 */ /* 0x000fca0000410000 */
[----:B------:R-:W-:Y:S01]  /*4730*/  MUFU.EX2 R151, R140 ;  /* 0x0000008c00977308 */ /* 0x000fe20000000800 */
[----:B------:R-:W-:Y:S02]  /*4740*/  FMUL.FTZ R153, R121, -1.4426950216293334961 ;  /* 0xbfb8aa3b79997820 */ /* 0x000fe40000410000 */
[----:B------:R-:W-:-:S05]  /*4750*/  FMUL.FTZ R155, R123, -1.4426950216293334961 ;  /* 0xbfb8aa3b7b9b7820 */ /* 0x000fca0000410000 */
[----:B------:R0:W-:Y:S02]  /*4760*/  MUFU.RCP R140, R139 ;  /* 0x0000008b008c7308 */ /* 0x0001e40000001000 */
[----:B0-----:R-:W-:-:S06]  /*4770*/  FADD.FTZ R139, R148, 1 ;  /* 0x3f800000948b7421 */ /* 0x001fcc0000010000 */
[----:B------:R-:W-:Y:S01]  /*4780*/  MUFU.RCP R134, R134 ;  /* 0x0000008600867308 */ /* 0x000fe20000001000 */
[----:B------:R-:W-:-:S07]  /*4790*/  FMUL.FTZ R154, R122, -1.4426950216293334961 ;  /* 0xbfb8aa3b7a9a7820 */ /* 0x000fce0000410000 */
[----:B------:R-:W0:Y:S01]  /*47a0*/  MUFU.EX2 R4, R4 ;  /* 0x0000000400047308 */ /* 0x000e220000000800 */
[----:B-1----:R-:W-:-:S07]  /*47b0*/  FADD.FTZ R5, R5, 1 ;  /* 0x3f80000005057421 */ /* 0x002fce0000010000 */
[----:B------:R-:W1:Y:S08]  /*47c0*/  MUFU.EX2 R149, R149 ;  /* 0x0000009500957308 */ /* 0x000e700000000800 */
[----:B------:R-:W-:Y:S08]  /*47d0*/  MUFU.RCP R141, R141 ;  /* 0x0000008d008d7308 */ /* 0x000ff00000001000 */
[----:B------:R-:W-:Y:S08]  /*47e0*/  MUFU.RCP R139, R139 ;  /* 0x0000008b008b7308 */ /* 0x000ff00000001000 */
[----:B------:R-:W2:Y:S08]  /*47f0*/  MUFU.EX2 R150, R150 ;  /* 0x0000009600967308 */ /* 0x000eb00000000800 */
[----:B------:R-:W3:Y:S08]  /*4800*/  MUFU.EX2 R152, R152 ;  /* 0x0000009800987308 */ /* 0x000ef00000000800 */
[----:B------:R-:W4:Y:S08]  /*4810*/  MUFU.EX2 R153, R153 ;  /* 0x0000009900997308 */ /* 0x000f300000000800 */
[----:B------:R-:W4:Y:S01]  /*4820*/  MUFU.EX2 R155, R155 ;  /* 0x0000009b009b7308 */ /* 0x000f220000000800 */
[----:B------:R-:W-:-:S02]  /*4830*/  FMUL.FTZ R156, R124, -1.4426950216293334961 ;  /* 0xbfb8aa3b7c9c7820 */ /* 0x000fc40000410000 */
[----:B0-----:R-:W-:-:S05]  /*4840*/  FADD.FTZ R4, R4, 1 ;  /* 0x3f80000004047421 */ /* 0x001fca0000010000 */
[----:B------:R-:W0:Y:S01]  /*4850*/  MUFU.EX2 R154, R154 ;  /* 0x0000009a009a7308 */ /* 0x000e220000000800 */
[----:B-1----:R-:W-:Y:S02]  /*4860*/  FADD.FTZ R148, R149, 1 ;  /* 0x3f80000095947421 */ /* 0x002fe40000010000 */
[----:B--2---:R-:W-:Y:S02]  /*4870*/  FADD.FTZ R149, R150, 1 ;  /* 0x3f80000096957421 */ /* 0x004fe40000010000 */
[----:B------:R-:W-:Y:S02]  /*4880*/  FADD.FTZ R150, R151, 1 ;  /* 0x3f80000097967421 */ /* 0x000fe40000010000 */
[----:B---3--:R-:W-:Y:S01]  /*4890*/  FADD.FTZ R151, R152, 1 ;  /* 0x3f80000098977421 */ /* 0x008fe20000010000 */
[----:B------:R-:W-:Y:S01]  /*48a0*/  MUFU.EX2 R156, R156 ;  /* 0x0000009c009c7308 */ /* 0x000fe20000000800 */
        /* <DEDUP_REMOVED lines=20> */
[----:B------:R-:W-:Y:S04]  /*49f0*/  LDS R131, [R54.X4+0x10] ;  /* 0x0000100036837984 */ /* 0x000fe80000004800 */
[----:B------:R-:W4:Y:S01]  /*4a00*/  LDS R132, [R54.X4+0xc] ;  /* 0x00000c0036847984 */ /* 0x000f220000004800 */
[----:B-1----:R-:W-:-:S03]  /*4a10*/  FADD.FTZ R3, -R135, 1 ;  /* 0x3f80000087037421 */ /* 0x002fc60000010100 */
[----:B------:R-:W1:Y:S01]  /*4a20*/  LDS R138, [R54.X4+0x1c] ;  /* 0x00001c00368a7984 */ /* 0x000e620000004800 */
[----:B--2---:R2:W1:Y:S03]  /*4a30*/  MUFU.RCP R143, R5 ;  /* 0x00000005008f7308 */ /* 0x0044660000001000 */
[----:B------:R-:W1:Y:S01]  /*4a40*/  LDS R136, [R54.X4+0x14] ;  /* 0x0000140036887984 */ /* 0x000e620000004800 */
[----:B------:R-:W-:-:S03]  /*4a50*/  FADD.FTZ R2, -R134, 1 ;  /* 0x3f80000086027421 */ /* 0x000fc60000010100 */
[----:B------:R-:W1:Y:S01]  /*4a60*/  LDS R137, [R54.X4+0x18] ;  /* 0x0000180036897984 */ /* 0x000e620000004800 */
[----:B--2---:R-:W-:Y:S01]  /*4a70*/  FFMA.FTZ R5, R18, R3, 1 ;  /* 0x3f80000012057423 */ /* 0x004fe20000010003 */
[----:B---3--:R2:W-:Y:S01]  /*4a80*/  MUFU.RCP R142, R4 ;  /* 0x00000004008e7308 */ /* 0x0085e20000001000 */
[----:B------:R-:W-:Y:S01]  /*4a90*/  FFMA.FTZ R2, R19, R2, 1 ;  /* 0x3f80000013027423 */ /* 0x000fe20000010002 */
[----:B------:R-:W-:Y:S01]  /*4aa0*/  LDS R144, [R54.X4+0x24] ;  /* 0x0000240036907984 */ /* 0x000fe20000004800 */
[----:B-----5:R-:W-:Y:S02]  /*4ab0*/  FADD.FTZ R145, -R141, 1 ;  /* 0x3f8000008d917421 */ /* 0x020fe40000010100 */
[----:B0-----:R-:W-:Y:S01]  /*4ac0*/  FADD.FTZ R147, -R139, 1 ;  /* 0x3f8000008b937421 */ /* 0x001fe20000010100 */
[----:B------:R-:W-:Y:S01]  /*4ad0*/  LDS R146, [R54.X4+0x2c] ;  /* 0x00002c0036927984 */ /* 0x000fe20000004800 */
[----:B----4-:R-:W-:-:S04]  /*4ae0*/  FMUL.FTZ R3, R116, R129 ;  /* 0x0000008174037220 */ /* 0x010fc80000410000 */
[----:B------:R-:W-:Y:S02]  /*4af0*/  FMUL.FTZ R3, R134, R3 ;  /* 0x0000000386037220 */ /* 0x000fe40000410000 */
[----:B--2---:R-:W-:Y:S02]  /*4b00*/  FMUL.FTZ R4, R115, R130 ;  /* 0x0000008273047220 */ /* 0x004fe40000410000 */
[----:B------:R-:W-:Y:S02]  /*4b10*/  FMUL.FTZ R157, R125, -1.4426950216293334961 ;  /* 0xbfb8aa3b7d9d7820 */ /* 0x000fe40000410000 */
[----:B------:R-:W-:Y:S02]  /*4b20*/  FADD.FTZ R152, R153, 1 ;  /* 0x3f80000099987421 */ /* 0x000fe40000010000 */
[----:B------:R-:W-:Y:S02]  /*4b30*/  FMUL.FTZ R3, R3, R2 ;  /* 0x0000000203037220 */ /* 0x000fe40000410000 */
[----:B------:R-:W-:-:S02]  /*4b40*/  FADD.FTZ R158, R155, 1 ;  /* 0x3f8000009b9e7421 */ /* 0x000fc40000010000 */
[----:B------:R-:W-:Y:S02]  /*4b50*/  FADD.FTZ R2, -R140, 1 ;  /* 0x3f8000008c027421 */ /* 0x000fe40000010100 */
[----:B------:R-:W-:Y:S02]  /*4b60*/  FFMA.FTZ R155, R6, R145, 1 ;  /* 0x3f800000069b7423 */ /* 0x000fe40000010091 */
[----:B------:R-:W-:Y:S01]  /*4b70*/  FFMA.FTZ R159, R128, R147, 1 ;  /* 0x3f800000809f7423 */ /* 0x000fe20000010093 */
[----:B------:R-:W0:Y:S01]  /*4b80*/  LDS R145, [R54.X4+0x20] ;  /* 0x0000200036917984 */ /* 0x000e220000004800 */
[----:B------:R-:W-:Y:S02]  /*4b90*/  FMUL.FTZ R153, R114, R133 ;  /* 0x0000008572997220 */ /* 0x000fe40000410000 */
[----:B------:R-:W-:Y:S01]  /*4ba0*/  FMUL.FTZ R4, R135, R4 ;  /* 0x0000000487047220 */ /* 0x000fe20000410000 */
[----:B------:R-:W2:Y:S01]  /*4bb0*/  LDS R147, [R54.X4+0x28] ;  /* 0x0000280036937984 */ /* 0x000ea20000004800 */
[----:B------:R3:W-:Y:S01]  /*4bc0*/  MUFU.EX2 R162, R157 ;  /* 0x0000009d00a27308 */ /* 0x0007e20000000800 */
[----:B------:R-:W-:-:S02]  /*4bd0*/  FFMA.FTZ R2, R7, R2, 1 ;  /* 0x3f80000007027423 */ /* 0x000fc40000010002 */
[----:B------:R-:W-:Y:S02]  /*4be0*/  FMUL.FTZ R153, R140, R153 ;  /* 0x000000998c997220 */ /* 0x000fe40000410000 */
[----:B------:R-:W-:Y:S02]  /*4bf0*/  FMUL.FTZ R5, R4, R5 ;  /* 0x0000000504057220 */ /* 0x000fe40000410000 */
[----:B------:R-:W-:Y:S02]  /*4c00*/  FMUL.FTZ R4, R113, R132 ;  /* 0x0000008471047220 */ /* 0x000fe40000410000 */
[----:B---3--:R-:W-:Y:S02]  /*4c10*/  FADD.FTZ R157, R154, 1 ;  /* 0x3f8000009a9d7421 */ /* 0x008fe40000010000 */
[----:B------:R-:W-:Y:S01]  /*4c20*/  FMUL.FTZ R154, R112, R131 ;  /* 0x00000083709a7220 */ /* 0x000fe20000410000 */
[----:B------:R-:W3:Y:S01]  /*4c30*/  MUFU.RCP R148, R148 ;  /* 0x0000009400947308 */ /* 0x000ee20000001000 */
[----:B------:R-:W-:-:S02]  /*4c40*/  FMUL.FTZ R161, R153, R2 ;  /* 0x0000000299a17220 */ /* 0x000fc40000410000 */
[----:B------:R-:W-:Y:S02]  /*4c50*/  FMUL.FTZ R154, R139, R154 ;  /* 0x0000009a8b9a7220 */ /* 0x000fe40000410000 */
[----:B-1----:R-:W-:Y:S02]  /*4c60*/  FADD.FTZ R153, -R143, 1 ;  /* 0x3f8000008f997421 */ /* 0x002fe40000010100 */
[----:B------:R-:W-:Y:S02]  /*4c70*/  FMUL.FTZ R4, R141, R4 ;  /* 0x000000048d047220 */ /* 0x000fe40000410000 */
[----:B------:R-:W-:Y:S02]  /*4c80*/  FMUL.FTZ R165, R154, R159 ;  /* 0x0000009f9aa57220 */ /* 0x000fe40000410000 */
[----:B------:R-:W-:Y:S01]  /*4c90*/  FMUL.FTZ R163, R4, R155 ;  /* 0x0000009b04a37220 */ /* 0x000fe20000410000 */
[----:B------:R-:W-:Y:S01]  /*4ca0*/  LDS R154, [R54.X4+0x34] ;  /* 0x00003400369a7984 */ /* 0x000fe20000004800 */
[----:B------:R-:W-:-:S02]  /*4cb0*/  FADD.FTZ R159, R156, 1 ;  /* 0x3f8000009c9f7421 */ /* 0x000fc40000010000 */
[----:B------:R-:W-:Y:S01]  /*4cc0*/  FFMA.FTZ R169, R126, R153, 1 ;  /* 0x3f8000007ea97423 */ /* 0x000fe20000010099 */
[----:B------:R-:W-:Y:S04]  /*4cd0*/  LDS R155, [R54.X4+0x38] ;  /* 0x00003800369b7984 */ /* 0x000fe80000004800 */
[----:B------:R-:W1:Y:S04]  /*4ce0*/  LDS R153, [R54.X4+0x30] ;  /* 0x0000300036997984 */ /* 0x000e680000004800 */
[----:B------:R-:W4:Y:S01]  /*4cf0*/  LDS R156, [R54.X4+0x3c] ;  /* 0x00003c00369c7984 */ /* 0x000f220000004800 */
[----:B------:R-:W5:Y:S01]  /*4d00*/  MUFU.RCP R150, R150 ;  /* 0x0000009600967308 */ /* 0x000f620000001000 */
[----:B---3--:R-:W-:-:S02]  /*4d10*/  FADD.FTZ R4, -R148, 1 ;  /* 0x3f80000094047421 */ /* 0x008fc40000010100 */
[----:B------:R-:W-:Y:S01]  /*4d20*/  FMUL.FTZ R171, R109, R138 ;  /* 0x0000008a6dab7220 */ /* 0x000fe20000410000 */
[----:B------:R-:W-:Y:S06]  /*4d30*/  BAR.SYNC.DEFER_BLOCKING 0x0 ;  /* 0x0000000000007b1d */ /* 0x000fec0000010000 */
[----:B------:R-:W3:Y:S01]  /*4d40*/  MUFU.RCP R152, R152 ;  /* 0x0000009800987308 */ /* 0x000ee20000001000 */
[----:B------:R-:W-:Y:S02]  /*4d50*/  FADD.FTZ R2, -R142, 1 ;  /* 0x3f8000008e027421 */ /* 0x000fe40000010100 */
[----:B------:R-:W-:-:S05]  /*4d60*/  FMUL.FTZ R167, R111, R136 ;  /* 0x000000886fa77220 */ /* 0x000fca0000410000 */
[----:B------:R-:W0:Y:S01]  /*4d70*/  MUFU.RCP R151, R151 ;  /* 0x0000009700977308 */ /* 0x000e220000001000 */
[----:B------:R-:W-:Y:S02]  /*4d80*/  FFMA.FTZ R160, R117, R4, 1 ;  /* 0x3f80000075a07423 */ /* 0x000fe40000010004 */
[----:B------:R-:W-:-:S05]  /*4d90*/  FMUL.FTZ R171, R148, R171 ;  /* 0x000000ab94ab7220 */ /* 0x000fca0000410000 */
[----:B------:R-:W0:Y:S01]  /*4da0*/  MUFU.RCP R149, R149 ;  /* 0x0000009500957308 */ /* 0x000e220000001000 */
[----:B------:R-:W-:Y:S02]  /*4db0*/  FADD.FTZ R166, R162, 1 ;  /* 0x3f800000a2a67421 */ /* 0x000fe40000010000 */
[----:B------:R-:W-:Y:S02]  /*4dc0*/  FFMA.FTZ R2, R127, R2, 1 ;  /* 0x3f8000007f027423 */ /* 0x000fe40000010002 */
[----:B------:R-:W-:Y:S02]  /*4dd0*/  FMUL.FTZ R4, R110, R137 ;  /* 0x000000896e047220 */ /* 0x000fe40000410000 */
[----:B------:R-:W-:Y:S01]  /*4de0*/  FMUL.FTZ R167, R142, R167 ;  /* 0x000000a78ea77220 */ /* 0x000fe20000410000 */
[----:B------:R-:W0:Y:S01]  /*4df0*/  MUFU.RCP R158, R158 ;  /* 0x0000009e009e7308 */ /* 0x000e220000001000 */
[----:B------:R-:W-:Y:S02]  /*4e00*/  FMUL.FTZ R171, R171, R160 ;  /* 0x000000a0abab7220 */ /* 0x000fe40000410000 */
[----:B------:R-:W-:-:S02]  /*4e10*/  FMUL.FTZ R4, R143, R4 ;  /* 0x000000048f047220 */ /* 0x000fc40000410000 */
[----:B------:R-:W-:-:S03]  /*4e20*/  FMUL.FTZ R167, R167, R2 ;  /* 0x00000002a7a77220 */ /* 0x000fc60000410000 */
[----:B------:R-:W1:Y:S01]  /*4e30*/  MUFU.RCP R159, R159 ;  /* 0x0000009f009f7308 */ /* 0x000e620000001000 */
[----:B-----5:R-:W-:Y:S02]  /*4e40*/  FADD.FTZ R2, -R150, 1 ;  /* 0x3f80000096027421 */ /* 0x020fe40000010100 */
[----:B---3--:R-:W-:-:S05]  /*4e50*/  FADD.FTZ R162, -R152, 1 ;  /* 0x3f80000098a27421 */ /* 0x008fca0000010100 */
[----:B------:R-:W3:Y:S01]  /*4e60*/  MUFU.RCP R160, R166 ;  /* 0x000000a600a07308 */ /* 0x000ee20000001000 */
[----:B------:R-:W-:Y:S02]  /*4e70*/  FMUL.FTZ R169, R4, R169 ;  /* 0x000000a904a97220 */ /* 0x000fe40000410000 */
[----:B0-----:R-:W-:Y:S02]  /*4e80*/  FADD.FTZ R175, -R151, 1 ;  /* 0x3f80000097af7421 */ /* 0x001fe40000010100 */
[----:B------:R-:W-:Y:S02]  /*4e90*/  FFMA.FTZ R4, R119, R2, 1 ;  /* 0x3f80000077047423 */ /* 0x000fe40000010002 */
[----:B------:R-:W-:Y:S01]  /*4ea0*/  FFMA.FTZ R164, R121, R162, 1 ;  /* 0x3f80000079a47423 */ /* 0x000fe200000100a2 */
[----:B------:R-:W0:Y:S01]  /*4eb0*/  MUFU.RCP R157, R157 ;  /* 0x0000009d009d7308 */ /* 0x000e220000001000 */
[----:B------:R-:W-:Y:S02]  /*4ec0*/  FADD.FTZ R173, -R149, 1 ;  /* 0x3f80000095ad7421 */ /* 0x000fe40000010100 */
[----:B------:R-:W-:-:S02]  /*4ed0*/  FMUL.FTZ R2, R108, R145 ;  /* 0x000000916c027220 */ /* 0x000fc40000410000 */
[----:B--2---:R-:W-:Y:S02]  /*4ee0*/  FMUL.FTZ R162, R106, R147 ;  /* 0x000000936aa27220 */ /* 0x004fe40000410000 */
        /* <DEDUP_REMOVED lines=88> */
[----:B------:R-:W-:Y:S01]  /*5470*/  ISETP.GE.AND P0, PT, R97, R162, PT ;  /* 0x000000a26100720c */ /* 0x000fe20003f06270 */
        /* <DEDUP_REMOVED lines=14> */
.L_x_8266:
[----:B------:R-:W-:Y:S05]  /*5560*/  BSYNC B0 ;  /* 0x0000000000007941 */ /* 0x000fea0003800000 */
.L_x_8265:
[----:B------:R-:W-:Y:S01]  /*5570*/  @!P3 STG.E [R4.64+-0x700], R165 ;  /* 0xfff900a50400b986 */ /* 0x000fe2000c101912 */
[-C--:B------:R-:W-:Y:S01]  /*5580*/  ISETP.GE.AND P3, PT, R20, R162.reuse, PT ;  /* 0x000000a21400720c */ /* 0x080fe20003f66270 */
[----:B------:R-:W-:Y:S01]  /*5590*/  FMUL.FTZ R128, R128, R139 ;  /* 0x0000008b80807220 */ /* 0x000fe20000410000 */
[-C--:B------:R-:W-:Y:S01]  /*55a0*/  ISETP.GE.AND P4, PT, R21, R162.reuse, PT ;  /* 0x000000a21500720c */ /* 0x080fe20003f86270 */
[----:B------:R-:W-:Y:S01]  /*55b0*/  @!P0 STG.E [R4.64+-0x680], R167 ;  /* 0xfff980a704008986 */ /* 0x000fe2000c101912 */
[----:B------:R-:W-:Y:S01]  /*55c0*/  ISETP.GE.AND P0, PT, R99, R162, PT ;  /* 0x000000a26300720c */ /* 0x000fe20003f06270 */
[----:B------:R-:W-:Y:S01]  /*55d0*/  FMUL.FTZ R127, R127, R142 ;  /* 0x0000008e7f7f7220 */ /* 0x000fe20000410000 */
[-C--:B------:R-:W-:Y:S01]  /*55e0*/  ISETP.GE.AND P6, PT, R23, R162.reuse, PT ;  /* 0x000000a21700720c */ /* 0x080fe20003fc6270 */
[----:B------:R-:W-:Y:S01]  /*55f0*/  @!P2 STG.E [R4.64+-0x600], R169 ;  /* 0xfffa00a90400a986 */ /* 0x000fe2000c101912 */
[-C--:B------:R-:W-:Y:S01]  /*5600*/  ISETP.GE.AND P2, PT, R89, R162.reuse, PT ;  /* 0x000000a25900720c */ /* 0x080fe20003f46270 */
[----:B------:R-:W-:Y:S01]  /*5610*/  FMUL.FTZ R126, R126, R143 ;  /* 0x0000008f7e7e7220 */ /* 0x000fe20000410000 */
[----:B------:R-:W-:Y:S01]  /*5620*/  ISETP.GE.AND P5, PT, R22, R162, PT ;  /* 0x000000a21600720c */ /* 0x000fe20003fa6270 */
[----:B------:R-:W-:-:S02]  /*5630*/  FMUL.FTZ R117, R117, R148 ;  /* 0x0000009475757220 */ /* 0x000fc40000410000 */
[----:B------:R-:W-:Y:S01]  /*5640*/  @!P3 STG.E [R4.64+-0x500], R173 ;  /* 0xfffb00ad0400b986 */ /* 0x000fe2000c101912 */
[-C--:B------:R-:W-:Y:S01]  /*5650*/  ISETP.GE.AND P3, PT, R95, R162.reuse, PT ;  /* 0x000000a25f00720c */ /* 0x080fe20003f66270 */
[----:B------:R-:W-:Y:S02]  /*5660*/  FMUL.FTZ R149, R118, R149 ;  /* 0x0000009576957220 */ /* 0x000fe40000410000 */
[----:B------:R-:W-:Y:S01]  /*5670*/  @!P0 STG.E [R4.64+-0x580], R171 ;  /* 0xfffa80ab04008986 */ /* 0x000fe2000c101912 */
        /* <DEDUP_REMOVED lines=11> */
[----:B------:R-:W-:Y:S01]  /*5730*/  @!P0 STG.E [R4.64+-0x280], R183 ;  /* 0xfffd80b704008986 */ /* 0x000fe2000c101912 */
[----:B------:R-:W-:Y:S01]  /*5740*/  ISETP.NE.U32.AND P0, PT, RZ, c[0x0][0x270], PT ;  /* 0x00009c00ff007a0c */ /* 0x000fe20003f05070 */
[----:B------:R-:W-:-:S02]  /*5750*/  FMUL.FTZ R123, R123, R158 ;  /* 0x0000009e7b7b7220 */ /* 0x000fc40000410000 */
[----:B------:R-:W-:Y:S01]  /*5760*/  @!P3 STG.E [R4.64+-0x780], R163 ;  /* 0xfff880a30400b986 */ /* 0x000fe2000c101912 */
[----:B------:R-:W-:Y:S01]  /*5770*/  ISETP.NE.AND.EX P0, PT, RZ, c[0x0][0x274], PT, P0 ;  /* 0x00009d00ff007a0c */ /* 0x000fe20003f05300 */
[----:B------:R-:W-:Y:S02]  /*5780*/  FMUL.FTZ R124, R124, R159 ;  /* 0x0000009f7c7c7220 */ /* 0x000fe40000410000 */
[----:B------:R-:W-:Y:S01]  /*5790*/  @!P6 STG.E [R4.64+-0x180], R187 ;  /* 0xfffe80bb0400e986 */ /* 0x000fe2000c101912 */
[----:B------:R-:W-:Y:S02]  /*57a0*/  FMUL.FTZ R125, R125, R160 ;  /* 0x000000a07d7d7220 */ /* 0x000fe40000410000 */
[----:B------:R-:W-:Y:S01]  /*57b0*/  FMUL.FTZ R116, R116, R134 ;  /* 0x0000008674747220 */ /* 0x000fe20000410000 */
[----:B------:R-:W-:Y:S01]  /*57c0*/  @!P2 STG.E [R4.64+-0x100], R189 ;  /* 0xffff00bd0400a986 */ /* 0x000fe2000c101912 */
[----:B0-----:R-:W-:Y:S02]  /*57d0*/  FMUL.FTZ R19, R115, R135 ;  /* 0x0000008773137220 */ /* 0x001fe40000410000 */
[----:B------:R-:W-:Y:S01]  /*57e0*/  FMUL.FTZ R114, R114, R140 ;  /* 0x0000008c72727220 */ /* 0x000fe20000410000 */
[----:B------:R-:W-:Y:S01]  /*57f0*/  @!P4 STG.E [R4.64+-0x80], R191 ;  /* 0xffff80bf0400c986 */ /* 0x000fe2000c101912 */
[----:B-1----:R-:W-:-:S02]  /*5800*/  FMUL.FTZ R175, R113, R141 ;  /* 0x0000008d71af7220 */ /* 0x002fc40000410000 */
[----:B------:R-:W-:Y:S01]  /*5810*/  FMUL.FTZ R112, R112, R128 ;  /* 0x0000008070707220 */ /* 0x000fe20000410000 */
[----:B------:R0:W-:Y:S01]  /*5820*/  @!P5 STG.E [R4.64+-0x400], R177 ;  /* 0xfffc00b10400d986 */ /* 0x0001e2000c101912 */
[----:B------:R-:W-:Y:S01]  /*5830*/  ISETP.GE.AND P5, PT, R91, R162, PT ;  /* 0x000000a25b00720c */ /* 0x000fe20003fa6270 */
[----:B------:R-:W-:Y:S02]  /*5840*/  FMUL.FTZ R110, R110, R126 ;  /* 0x0000007e6e6e7220 */ /* 0x000fe40000410000 */
[----:B--2---:R-:W-:Y:S02]  /*5850*/  FMUL.FTZ R179, R109, R117 ;  /* 0x000000756db37220 */ /* 0x004fe40000410000 */
[----:B------:R-:W-:Y:S02]  /*5860*/  FMUL.FTZ R108, R108, R149 ;  /* 0x000000956c6c7220 */ /* 0x000fe40000410000 */
[----:B---3--:R-:W-:Y:S02]  /*5870*/  FMUL.FTZ R181, R107, R119 ;  /* 0x000000776bb57220 */ /* 0x008fe40000410000 */
[----:B------:R-:W-:-:S02]  /*5880*/  FMUL.FTZ R6, R106, R120 ;  /* 0x000000786a067220 */ /* 0x000fc40000410000 */
[----:B0-----:R-:W-:Y:S02]  /*5890*/  FMUL.FTZ R177, R111, R127 ;  /* 0x0000007f6fb17220 */ /* 0x001fe40000410000 */
[----:B------:R0:W-:Y:S01]  /*58a0*/  @!P5 STG.E [R4.64+-0x200], R185 ;  /* 0xfffe00b90400d986 */ /* 0x0001e2000c101912 */
[----:B------:R-:W-:Y:S02]  /*58b0*/  FMUL.FTZ R183, R105, R121 ;  /* 0x0000007969b77220 */ /* 0x000fe40000410000 */
[----:B------:R-:W-:Y:S02]  /*58c0*/  FMUL.FTZ R18, R104, R122 ;  /* 0x0000007a68127220 */ /* 0x000fe40000410000 */
[----:B------:R-:W-:Y:S02]  /*58d0*/  FMUL.FTZ R118, R102, R124 ;  /* 0x0000007c66767220 */ /* 0x000fe40000410000 */
[----:B------:R-:W-:Y:S02]  /*58e0*/  FMUL.FTZ R7, R101, R125 ;  /* 0x0000007d65077220 */ /* 0x000fe40000410000 */
[----:B0-----:R-:W-:Y:S01]  /*58f0*/  FMUL.FTZ R185, R103, R123 ;  /* 0x0000007b67b97220 */ /* 0x001fe20000410000 */
[----:B------:R-:W-:Y:S05]  /*5900*/  @!P0 BRA `(.L_x_8267) ;  /* 0x000006f000008947 */ /* 0x000fea0003800000 */
[----:B------:R-:W-:Y:S01]  /*5910*/  BAR.SYNC.DEFER_BLOCKING 0x0 ;  /* 0x0000000000007b1d */ /* 0x000fe20000010000 */
[----:B------:R-:W-:-:S02]  /*5920*/  FMUL.FTZ R129, R134, R129 ;  /* 0x0000008186817220 */ /* 0x000fc40000410000 */
[----:B------:R-:W-:Y:S02]  /*5930*/  FMUL.FTZ R135, R135, R130 ;  /* 0x0000008287877220 */ /* 0x000fe40000410000 */
        /* <DEDUP_REMOVED lines=11> */
[----:B------:R-:W-:Y:S01]  /*59f0*/  STS [R54.X4], R129 ;  /* 0x0000008136007388 */ /* 0x000fe20000004800 */
[----:B------:R-:W-:-:S02]  /*5a00*/  FMUL.FTZ R153, R122, R153 ;  /* 0x000000997a997220 */ /* 0x000fc40000410000 */
[----:B------:R-:W-:Y:S01]  /*5a10*/  FMUL.FTZ R123, R123, R154 ;  /* 0x0000009a7b7b7220 */ /* 0x000fe20000410000 */
[----:B------:R0:W-:Y:S01]  /*5a20*/  STS [R54.X4+0x4], R135 ;  /* 0x0000048736007388 */ /* 0x0001e20000004800 */
[----:B------:R-:W-:Y:S02]  /*5a30*/  FMUL.FTZ R155, R124, R155 ;  /* 0x0000009b7c9b7220 */ /* 0x000fe40000410000 */
[----:B------:R-:W-:Y:S01]  /*5a40*/  FMUL.FTZ R125, R125, R156 ;  /* 0x0000009c7d7d7220 */ /* 0x000fe20000410000 */
[----:B------:R1:W-:Y:S01]  /*5a50*/  STS [R54.X4+0x8], R133 ;  /* 0x0000088536007388 */ /* 0x0003e20000004800 */
[----:B------:R-:W-:Y:S02]  /*5a60*/  IMAD R104, R24, c[0x0][0x210], RZ ;  /* 0x0000840018687a24 */ /* 0x000fe400078e02ff */
[C---:B------:R-:W-:Y:S01]  /*5a70*/  IMAD.WIDE.U32 R4, R27.reuse, c[0x0][0x210], RZ ;  /* 0x000084001b047a25 */ /* 0x040fe200078e00ff */
[----:B------:R-:W-:Y:S03]  /*5a80*/  STS [R54.X4+0xc], R141 ;  /* 0x00000c8d36007388 */ /* 0x000fe60000004800 */
[----:B0-----:R-:W-:Y:S01]  /*5a90*/  IMAD R135, R27, c[0x0][0x214], R104 ;  /* 0x000085001b877a24 */ /* 0x001fe200078e0268 */
[----:B------:R-:W-:Y:S01]  /*5aa0*/  STS [R54.X4+0x10], R131 ;  /* 0x0000108336007388 */ /* 0x000fe20000004800 */
[----:B-1----:R-:W-:-:S03]  /*5ab0*/  LEA R133, P0, R31, c[0x0][0x270], 0x2 ;  /* 0x00009c001f857a11 */ /* 0x002fc600078010ff */
[----:B------:R-:W-:Y:S01]  /*5ac0*/  STS [R54.X4+0x14], R127 ;  /* 0x0000147f36007388 */ /* 0x000fe20000004800 */
[----:B------:R-:W-:Y:S02]  /*5ad0*/  IADD3 R5, R5, R135, RZ ;  /* 0x0000008705057210 */ /* 0x000fe40007ffe0ff */
[----:B------:R-:W-:Y:S01]  /*5ae0*/  LEA.HI.X R104, R31, c[0x0][0x274], R34, 0x2, P0 ;  /* 0x00009d001f687a11 */ /* 0x000fe200000f1422 */
[----:B------:R0:W-:Y:S02]  /*5af0*/  STS [R54.X4+0x18], R137 ;  /* 0x0000188936007388 */ /* 0x0001e40000004800 */
[----:B------:R-:W-:Y:S02]  /*5b00*/  IMAD.WIDE.U32 R4, R0, c[0x0][0x218], R4 ;  /* 0x0000860000047a25 */ /* 0x000fe400078e0004 */
[----:B------:R-:W-:Y:S04]  /*5b10*/  STS [R54.X4+0x1c], R117 ;  /* 0x00001c7536007388 */ /* 0x000fe80000004800 */
[----:B------:R-:W-:Y:S01]  /*5b20*/  STS [R54.X4+0x20], R145 ;  /* 0x0000209136007388 */ /* 0x000fe20000004800 */
[----:B0-----:R-:W-:-:S03]  /*5b30*/  IMAD R137, R25, c[0x0][0x218], RZ ;  /* 0x0000860019897a24 */ /* 0x001fc600078e02ff */
[----:B------:R-:W-:Y:S01]  /*5b40*/  STS [R54.X4+0x24], R119 ;  /* 0x0000247736007388 */ /* 0x000fe20000004800 */
[----:B------:R-:W-:-:S03]  /*5b50*/  IMAD R137, R0, c[0x0][0x21c], R137 ;  /* 0x0000870000897a24 */ /* 0x000fc600078e0289 */
        /* <DEDUP_REMOVED lines=25> */
[----:B0-----:R-:W-:-:S04]  /*5cf0*/  IADD3 R100, P2, R71, R4, RZ ;  /* 0x0000000447647210 */ /* 0x001fc80007f5e0ff */
        /* <DEDUP_REMOVED lines=22> */
.L_x_8269:
[----:B------:R-:W-:Y:S05]  /*5e60*/  BSYNC B0 ;  /* 0x0000000000007941 */ /* 0x000fea0003800000 */
.L_x_8268:
        /* <DEDUP_REMOVED lines=25> */
.L_x_8267:
[----:B------:R-:W-:Y:S01]  /*6000*/  FFMA.FTZ R26, R55, R116, R26 ;  /* 0x00000074371a7223 */ /* 0x000fe2000001001a */
[----:B-1----:R-:W-:Y:S01]  /*6010*/  MOV R4, c[0x0][0x16c] ;  /* 0x00005b0000047a02 */ /* 0x002fe20000000f00 */
        /* <DEDUP_REMOVED lines=47> */
[----:B------:R-:W-:-:S02]  /*6310*/  FMUL.FTZ R145, R118, UR4 ;  /* 0x0000000476917c20 */ /* 0x000fc40008410000 */
[----:B------:R-:W-:Y:S02]  /*6320*/  FMUL.FTZ R143, R7, UR4 ;  /* 0x00000004078f7c20 */ /* 0x000fe40008410000 */
[----:B------:R-:W-:Y:S01]  /*6330*/  FFMA.FTZ R26, R70, R7, R26 ;  /* 0x00000007461a7223 */ /* 0x000fe2000001001a */
[----:B------:R-:W-:Y:S05]  /*6340*/  @!P0 BRA `(.L_x_8270) ;  /* 0x000057a000008947 */ /* 0x000fea0003800000 */
[----:B------:R-:W-:Y:S01]  /*6350*/  IMAD R89, R25, c[0x0][0x180], RZ ;  /* 0x0000600019597a24 */ /* 0x000fe200078e02ff */
[----:B------:R-:W-:Y:S01]  /*6360*/  IADD3 R90, R35, -0x2, RZ ;  /* 0xfffffffe235a7810 */ /* 0x000fe20007ffe0ff */
[C---:B------:R-:W-:Y:S01]  /*6370*/  IMAD.WIDE.U32 R22, R0.reuse, c[0x0][0x180], RZ ;  /* 0x0000600000167a25 */ /* 0x040fe200078e00ff */
[----:B------:R-:W-:Y:S01]  /*6380*/  MOV R139, RZ ;  /* 0x000000ff008b7202 */ /* 0x000fe20000000f00 */
[----:B------:R-:W-:Y:S01]  /*6390*/  UMOV UR6, URZ ;  /* 0x0000003f00067c82 */ /* 0x000fe20008000000 */
[----:B------:R-:W-:Y:S01]  /*63a0*/  MOV R137, RZ ;  /* 0x000000ff00897202 */ /* 0x000fe20000000f00 */
[----:B------:R-:W-:Y:S01]  /*63b0*/  IMAD R89, R0, c[0x0][0x184], R89 ;  /* 0x0000610000597a24 */ /* 0x000fe200078e0259 */
[----:B------:R-:W-:Y:S01]  /*63c0*/  LEA R93, P0, R22, c[0x0][0x220], 0x3 ;  /* 0x00008800165d7a11 */ /* 0x000fe200078018ff */
[----:B------:R-:W-:Y:S01]  /*63d0*/  IMAD R95, R25, c[0x0][0x198], RZ ;  /* 0x00006600195f7a24 */ /* 0x000fe200078e02ff */
[----:B------:R-:W-:Y:S01]  /*63e0*/  MOV R135, RZ ;  /* 0x000000ff00877202 */ /* 0x000fe20000000f00 */
[C---:B------:R-:W-:Y:S01]  /*63f0*/  IMAD.WIDE.U32 R20, R0.reuse, c[0x0][0x198], RZ ;  /* 0x0000660000147a25 */ /* 0x040fe200078e00ff */
[----:B------:R-:W-:Y:S01]  /*6400*/  IADD3 R23, R23, R89, RZ ;  /* 0x0000005917177210 */ /* 0x000fe20007ffe0ff */
[----:B------:R1:W2:Y:S01]  /*6410*/  R2UR UR21, R93 ;  /* 0x000000005d1573c2 */ /* 0x0002a200000e0000 */
[----:B------:R-:W-:Y:S01]  /*6420*/  IADD3 R89, R35, -0x1, RZ ;  /* 0xffffffff23597810 */ /* 0x000fe20007ffe0ff */
[----:B------:R-:W-:Y:S01]  /*6430*/  IMAD R95, R0, c[0x0][0x19c], R95 ;  /* 0x00006700005f7a24 */ /* 0x000fe200078e025f */
[----:B------:R-:W-:Y:S01]  /*6440*/  LEA R92, P2, R20, c[0x0][0x228], 0x3 ;  /* 0x00008a00145c7a11 */ /* 0x000fe200078418ff */
[----:B------:R-:W-:Y:S01]  /*6450*/  IMAD R97, R25, c[0x0][0x1b8], RZ ;  /* 0x00006e0019617a24 */ /* 0x000fe200078e02ff */
[----:B------:R-:W-:Y:S01]  /*6460*/  MOV R133, RZ ;  /* 0x000000ff00857202 */ /* 0x000fe20000000f00 */
[----:B------:R-:W-:Y:S01]  /*6470*/  IMAD.WIDE.U32 R4, R0, c[0x0][0x1b8], RZ ;  /* 0x00006e0000047a25 */ /* 0x000fe200078e00ff */
[----:B------:R-:W-:Y:S01]  /*6480*/  IADD3 R21, R21, R95, RZ ;  /* 0x0000005f15157210 */ /* 0x000fe20007ffe0ff */
[----:B------:R3:W4:Y:S01]  /*6490*/  R2UR UR20, R92 ;  /* 0x000000005c1473c2 */ /* 0x00072200000e0000 */
[----:B-1----:R-:W-:Y:S01]  /*64a0*/  LEA.HI.X R93, R22, c[0x0][0x224], R23, 0x3, P0 ;  /* 0x00008900165d7a11 */ /* 0x002fe200000f1c17 */
[----:B------:R-:W-:Y:S01]  /*64b0*/  IMAD R23, R90, c[0x0][0x16c], RZ ;  /* 0x00005b005a177a24 */ /* 0x000fe200078e02ff */
[----:B------:R-:W-:Y:S01]  /*64c0*/  LEA.HI.X R20, R20, c[0x0][0x22c], R21, 0x3, P2 ;  /* 0x00008b0014147a11 */ /* 0x000fe200010f1c15 */
[----:B------:R-:W-:Y:S01]  /*64d0*/  IMAD R97, R0, c[0x0][0x1bc], R97 ;  /* 0x00006f0000617a24 */ /* 0x000fe200078e0261 */
[----:B------:R-:W-:Y:S01]  /*64e0*/  LEA R91, P3, R4, c[0x0][0x230], 0x3 ;  /* 0x00008c00045b7a11 */ /* 0x000fe200078618ff */
[----:B------:R-:W-:Y:S01]  /*64f0*/  IMAD.WIDE R22, R23, 0x10, R16 ;  /* 0x0000001017167825 */ /* 0x000fe200078e0210 */
[----:B------:R-:W-:Y:S01]  /*6500*/  LEA.HI R90, R89, R89, RZ, 0x1 ;  /* 0x00000059595a7211 */ /* 0x000fe200078f08ff */
[----:B------:R1:W0:Y:S01]  /*6510*/  R2UR UR11, R20 ;  /* 0x00000000140b73c2 */ /* 0x00022200000e0000 */
[----:B------:R-:W-:Y:S01]  /*6520*/  IADD3 R5, R5, R97, RZ ;  /* 0x0000006105057210 */ /* 0x000fe20007ffe0ff */
[----:B------:R-:W-:Y:S01]  /*6530*/  FADD.FTZ R107, R116, R116 ;  /* 0x00000074746b7221 */ /* 0x000fe20000010000 */
[----:B------:R-:W-:Y:S01]  /*6540*/  LOP3.LUT R90, R90, 0xfffffe, RZ, 0xc0, !PT ;  /* 0x00fffffe5a5a7812 */ /* 0x000fe200078ec0ff */
[----:B------:R-:W-:Y:S01]  /*6550*/  FADD.FTZ R106, R19, R19 ;  /* 0x00000013136a7221 */ /* 0x000fe20000010000 */
[----:B------:R-:W-:Y:S01]  /*6560*/  LEA.HI.X R4, R4, c[0x0][0x234], R5, 0x3, P3 ;  /* 0x00008d0004047a11 */ /* 0x000fe200018f1c05 */
[----:B------:R-:W-:Y:S01]  /*6570*/  FADD.FTZ R105, R114, R114 ;  /* 0x0000007272697221 */ /* 0x000fe20000010000 */
[----:B------:R-:W-:Y:S01]  /*6580*/  IADD3 R89, R89, -R90, RZ ;  /* 0x8000005a59597210 */ /* 0x000fe20007ffe0ff */
[----:B------:R1:W0:Y:S01]  /*6590*/  R2UR UR8, R22 ;  /* 0x00000000160873c2 */ /* 0x00022200000e0000 */
[----:B------:R-:W-:Y:S01]  /*65a0*/  FADD.FTZ R104, R175, R175 ;  /* 0x000000afaf687221 */ /* 0x000fe20000010000 */
[----:B------:R-:W-:Y:S01]  /*65b0*/  MOV R131, RZ ;  /* 0x000000ff00837202 */ /* 0x000fe20000000f00 */
[----:B------:R-:W-:Y:S01]  /*65c0*/  FADD.FTZ R103, R112, R112 ;  /* 0x0000007070677221 */ /* 0x000fe20000010000 */
[----:B------:R-:W-:Y:S01]  /*65d0*/  MOV R129, RZ ;  /* 0x000000ff00817202 */ /* 0x000fe20000000f00 */
[----:B------:R-:W-:Y:S01]  /*65e0*/  FADD.FTZ R102, R177, R177 ;  /* 0x000000b1b1667221 */ /* 0x000fe20000010000 */
[----:B------:R-:W-:Y:S01]  /*65f0*/  MOV R127, RZ ;  /* 0x000000ff007f7202 */ /* 0x000fe20000000f00 */
[----:B0-----:R-:W-:Y:S01]  /*6600*/  FADD.FTZ R101, R110, R110 ;  /* 0x0000006e6e657221 */ /* 0x001fe20000010000 */
[----:B------:R1:W0:Y:S01]  /*6610*/  R2UR UR9, R23 ;  /* 0x00000000170973c2 */ /* 0x00022200000e0000 */
[----:B------:R-:W-:Y:S01]  /*6620*/  FADD.FTZ R100, R179, R179 ;  /* 0x000000b3b3647221 */ /* 0x000fe20000010000 */
[----:B------:R-:W-:Y:S01]  /*6630*/  MOV R125, RZ ;  /* 0x000000ff007d7202 */ /* 0x000fe20000000f00 */
[----:B------:R-:W-:Y:S01]  /*6640*/  FADD.FTZ R99, R108, R108 ;  /* 0x0000006c6c637221 */ /* 0x000fe20000010000 */
[----:B------:R-:W-:Y:S01]  /*6650*/  MOV R123, RZ ;  /* 0x000000ff007b7202 */ /* 0x000fe20000000f00 */
[----:B------:R-:W-:Y:S01]  /*6660*/  FADD.FTZ R98, R181, R181 ;  /* 0x000000b5b5627221 */ /* 0x000fe20000010000 */
[----:B------:R-:W-:Y:S01]  /*6670*/  MOV R121, RZ ;  /* 0x000000ff00797202 */ /* 0x000fe20000000f00 */
[----:B------:R-:W-:Y:S01]  /*6680*/  FADD.FTZ R97, R6, R6 ;  /* 0x0000000606617221 */ /* 0x000fe20000010000 */
[----:B------:R5:W0:Y:S01]  /*6690*/  R2UR UR10, R4 ;  /* 0x00000000040a73c2 */ /* 0x000a2200000e0000 */
[----:B------:R-:W-:Y:S01]  /*66a0*/  FADD.FTZ R96, R183, R183 ;  /* 0x000000b7b7607221 */ /* 0x000fe20000010000 */
[----:B------:R-:W-:Y:S01]  /*66b0*/  MOV R119, RZ ;  /* 0x000000ff00777202 */ /* 0x000fe20000000f00 */
[----:B------:R-:W-:Y:S01]  /*66c0*/  FADD.FTZ R95, R18, R18 ;  /* 0x00000012125f7221 */ /* 0x000fe20000010000 */
[----:B------:R-:W-:Y:S01]  /*66d0*/  MOV R117, RZ ;  /* 0x000000ff00757202 */ /* 0x000fe20000000f00 */
[----:B------:R-:W-:Y:S01]  /*66e0*/  FADD.FTZ R94, R185, R185 ;  /* 0x000000b9b95e7221 */ /* 0x000fe20000010000 */
[----:B------:R-:W-:Y:S01]  /*66f0*/  MOV R115, RZ ;  /* 0x000000ff00737202 */ /* 0x000fe20000000f00 */
[----:B---3--:R-:W-:Y:S01]  /*6700*/  FADD.FTZ R92, R7, R7 ;  /* 0x00000007075c7221 */ /* 0x008fe20000010000 */
[----:B-----5:R-:W-:Y:S01]  /*6710*/  LEA.HI R4, R35, R35, RZ, 0x1 ;  /* 0x0000002323047211 */ /* 0x020fe200078f08ff */
[----:B------:R3:W0:Y:S01]  /*6720*/  R2UR UR13, R91 ;  /* 0x000000005b0d73c2 */ /* 0x00062200000e0000 */
[----:B------:R-:W-:Y:S01]  /*6730*/  MOV R113, RZ ;  /* 0x000000ff00717202 */ /* 0x000fe20000000f00 */
[----:B------:R-:W-:Y:S01]  /*6740*/  UMOV UR7, URZ ;  /* 0x0000003f00077c82 */ /* 0x000fe20008000000 */
[----:B------:R-:W-:-:S02]  /*6750*/  LOP3.LUT R4, R4, 0x1ffffe, RZ, 0xc0, !PT ;  /* 0x001ffffe04047812 */ /* 0x000fc400078ec0ff */
[----:B------:R-:W-:Y:S02]  /*6760*/  MOV R111, RZ ;  /* 0x000000ff006f7202 */ /* 0x000fe40000000f00 */
[----:B------:R-:W-:Y:S01]  /*6770*/  IADD3 R4, R35, -R4, RZ ;  /* 0x8000000423047210 */ /* 0x000fe20007ffe0ff */
[----:B------:R5:W0:Y:S01]  /*6780*/  R2UR UR12, R93 ;  /* 0x000000005d0c73c2 */ /* 0x000a2200000e0000 */
[----:B---3--:R-:W-:Y:S02]  /*6790*/  MOV R91, RZ ;  /* 0x000000ff005b7202 */ /* 0x008fe40000000f00 */
[----:B------:R-:W-:Y:S02]  /*67a0*/  MOV R109, RZ ;  /* 0x000000ff006d7202 */ /* 0x000fe40000000f00 */
[----:B------:R-:W-:Y:S02]  /*67b0*/  LEA R90, R4, 0xca0, 0xb ;  /* 0x00000ca0045a7811 */ /* 0x000fe400078e58ff */
[----:B------:R-:W-:Y:S01]  /*67c0*/  SHF.L.U32 R89, R89, 0x8, RZ ;  /* 0x0000000859597819 */ /* 0x000fe200000006ff */
[----:B012-45:R-:W-:-:S02]  /*67d0*/  FADD.FTZ R93, R118, R118 ;  /* 0x00000076765d7221 */ /* 0x037fc40000010000 */
.L_x_8285:
        /* <DEDUP_REMOVED lines=10> */
[----:B------:R-:W-:-:S04]  /*6880*/  ISETP.NE.AND P0, PT, R33, RZ, PT ;  /* 0x000000ff2100720c */ /* 0x000fc80003f05270 */
[----:B------:R-:W-:Y:S01]  /*6890*/  ISETP.LT.OR P3, PT, R35, 0x2, P0 ;  /* 0x000000022300780c */ /* 0x000fe20000761670 */
[----:B------:R-:W-:Y:S02]  /*68a0*/  FMUL.FTZ R168, R57, R76 ;  /* 0x0000004c39a87220 */ /* 0x000fe40000410000 */
[----:B------:R-:W-:Y:S02]  /*68b0*/  FMUL.FTZ R172, R61, R80 ;  /* 0x000000503dac7220 */ /* 0x000fe40000410000 */
        /* <DEDUP_REMOVED lines=55> */
[----:B0-----:R-:W-:-:S04]  /*6c30*/  IADD3 R108, R29, 0x200, RZ ;  /* 0x000002001d6c7810 */ /* 0x001fc80007ffe0ff */
[----:B------:R-:W-:-:S03]  /*6c40*/  SEL R108, R89, R108, !P2 ;  /* 0x0000006c596c7207 */ /* 0x000fc60005000000 */
[----:B------:R0:W-:Y:S08]  /*6c50*/  MUFU.COS R207, R112 ;  /* 0x0000007000cf7308 */ /* 0x0001f00000000000 */
[----:B------:R-:W-:Y:S01]  /*6c60*/  MUFU.SIN R209, R19 ;  /* 0x0000001300d17308 */ /* 0x000fe20000000400 */
[----:B0-----:R-:W-:Y:S02]  /*6c70*/  FMUL.RZ R112, R18, 0.15915493667125701904 ;  /* 0x3e22f98312707820 */ /* 0x001fe4000040c000 */
[----:B-1----:R-:W-:Y:S01]  /*6c80*/  FMUL.FTZ R18, R20, R23 ;  /* 0x0000001714127220 */ /* 0x002fe20000410000 */
[----:B------:R-:W-:-:S04]  /*6c90*/  MOV R23, UR9 ;  /* 0x0000000900177c02 */ /* 0x000fc80008000f00 */
[----:B------:R0:W-:Y:S08]  /*6ca0*/  MUFU.COS R211, R19 ;  /* 0x0000001300d37308 */ /* 0x0001f00000000000 */
[----:B------:R-:W-:Y:S01]  /*6cb0*/  MUFU.SIN R223, R110 ;  /* 0x0000006e00df7308 */ /* 0x000fe20000000400 */
[----:B0-----:R-:W-:Y:S02]  /*6cc0*/  FMUL.FTZ R19, R20, R21 ;  /* 0x0000001514137220 */ /* 0x001fe40000410000 */
[----:B------:R-:W-:-:S03]  /*6cd0*/  CS2R R20, SRZ ;  /* 0x0000000000147805 */ /* 0x000fc6000001ff00 */
[----:B------:R0:W-:Y:S02]  /*6ce0*/  STS.64 [R108.X8+0xca0], R18 ;  /* 0x000ca0126c007388 */ /* 0x0001e40000008a00 */
[----:B------:R1:W-:Y:S01]  /*6cf0*/  MUFU.COS R225, R110 ;  /* 0x0000006e00e17308 */ /* 0x0003e20000000000 */
[----:B------:R-:W-:-:S07]  /*6d00*/  FMUL.FTZ R116, R114, R75 ;  /* 0x0000004b72747220 */ /* 0x000fce0000410000 */
[----:B------:R-:W-:Y:S01]  /*6d10*/  MUFU.SIN R201, R22 ;  /* 0x0000001600c97308 */ /* 0x000fe20000000400 */
[----:B-1----:R-:W-:-:S04]  /*6d20*/  FMUL.FTZ R110, R88, UR15 ;  /* 0x0000000f586e7c20 */ /* 0x002fc80008410000 */
[----:B------:R-:W-:Y:S02]  /*6d30*/  FMUL.RZ R142, R110, 0.15915493667125701904 ;  /* 0x3e22f9836e8e7820 */ /* 0x000fe4000040c000 */
[C---:B------:R-:W-:Y:S01]  /*6d40*/  FMUL.FTZ R110, R114.reuse, R73 ;  /* 0x00000049726e7220 */ /* 0x040fe20000410000 */
[----:B------:R1:W-:Y:S01]  /*6d50*/  MUFU.COS R203, R22 ;  /* 0x0000001600cb7308 */ /* 0x0003e20000000000 */
[----:B0-----:R-:W-:-:S07]  /*6d60*/  FMUL.FTZ R108, R114, R77 ;  /* 0x0000004d726c7220 */ /* 0x001fce0000410000 */
[----:B------:R-:W-:Y:S01]  /*6d70*/  MUFU.SIN R138, R112 ;  /* 0x00000070008a7308 */ /* 0x000fe20000000400 */
[----:B-1----:R-:W-:Y:S01]  /*6d80*/  MOV R22, UR8 ;  /* 0x0000000800167c02 */ /* 0x002fe20008000f00 */
[----:B------:R-:W-:Y:S06]  /*6d90*/  BAR.SYNC.DEFER_BLOCKING 0x0 ;  /* 0x0000000000007b1d */ /* 0x000fec0000010000 */
[----:B------:R0:W-:Y:S01]  /*6da0*/  MUFU.COS R140, R112 ;  /* 0x00000070008c7308 */ /* 0x0001e20000000000 */
[----:B------:R-:W-:Y:S02]  /*6db0*/  FMUL.FTZ R118, R114, R78 ;  /* 0x0000004e72767220 */ /* 0x000fe40000410000 */
[----:B---3--:R-:W-:-:S05]  /*6dc0*/  FMUL.FTZ R160, R5, R6 ;  /* 0x0000000605a07220 */ /* 0x008fca0000410000 */
[----:B------:R-:W-:Y:S01]  /*6dd0*/  MUFU.EX2 R183, R116 ;  /* 0x0000007400b77308 */ /* 0x000fe20000000800 */
[----:B0-----:R-:W-:-:S07]  /*6de0*/  FMUL.FTZ R112, R114, R76 ;  /* 0x0000004c72707220 */ /* 0x001fce0000410000 */
[----:B------:R-:W0:Y:S01]  /*6df0*/  MUFU.EX2 R110, R110 ;  /* 0x0000006e006e7308 */ /* 0x000e220000000800 */
[----:B------:R1:W5:Y:S07]  /*6e00*/  @!P3 LDG.E.64 R20, [R22.64+0x8] ;  /* 0x000008121614b981 */ /* 0x00036e000c1e1b00 */
[----:B------:R-:W2:Y:S01]  /*6e10*/  MUFU.EX2 R112, R112 ;  /* 0x0000007000707308 */ /* 0x000ea20000000800 */
[----:B-1----:R-:W-:-:S07]  /*6e20*/  FMUL.FTZ R22, R114, R79 ;  /* 0x0000004f72167220 */ /* 0x002fce0000410000 */
[----:B------:R1:W3:Y:S01]  /*6e30*/  MUFU.EX2 R126, R118 ;  /* 0x00000076007e7308 */ /* 0x0002e20000000800 */
[----:B------:R-:W-:Y:S02]  /*6e40*/  FMUL.FTZ R23, R5, R7 ;  /* 0x0000000705177220 */ /* 0x000fe40000410000 */
[----:B------:R-:W-:-:S05]  /*6e50*/  FMUL.FTZ R5, R114, R85 ;  /* 0x0000005572057220 */ /* 0x000fca0000410000 */
[----:B------:R-:W4:Y:S01]  /*6e60*/  MUFU.EX2 R108, R108 ;  /* 0x0000006c006c7308 */ /* 0x000f220000000800 */
[----:B------:R-:W-:-:S07]  /*6e70*/  FMUL.FTZ R130, R114, R82 ;  /* 0x0000005272827220 */ /* 0x000fce0000410000 */
[----:B------:R-:W3:Y:S01]  /*6e80*/  MUFU.EX2 R22, R22 ;  /* 0x0000001600167308 */ /* 0x000ee20000000800 */
[C---:B------:R-:W-:Y:S02]  /*6e90*/  FFMA.FTZ R158, R4.reuse, R6, -R23 ;  /* 0x00000006049e7223 */ /* 0x040fe40000010817 */
[----:B------:R-:W-:Y:S02]  /*6ea0*/  FFMA.FTZ R160, R4, R7, R160 ;  /* 0x0000000704a07223 */ /* 0x000fe400000100a0 */
[C---:B------:R-:W-:Y:S02]  /*6eb0*/  FMUL.FTZ R4, R114.reuse, R86 ;  /* 0x0000005672047220 */ /* 0x040fe40000410000 */
[----:B------:R-:W-:Y:S01]  /*6ec0*/  FMUL.FTZ R120, R114, R80 ;  /* 0x0000005072787220 */ /* 0x000fe20000410000 */
[----:B------:R-:W4:Y:S01]  /*6ed0*/  MUFU.EX2 R5, R5 ;  /* 0x0000000500057308 */ /* 0x000f220000000800 */
[C---:B0-----:R-:W-:Y:S02]  /*6ee0*/  FMUL.FTZ R116, R110.reuse, R177 ;  /* 0x000000b16e747220 */ /* 0x041fe40000410000 */
[----:B-1----:R-:W-:-:S02]  /*6ef0*/  FMUL.FTZ R118, R110, R175 ;  /* 0x000000af6e767220 */ /* 0x002fc40000410000 */
[----:B------:R-:W-:Y:S02]  /*6f00*/  FMUL.FTZ R136, R114, R83 ;  /* 0x0000005372887220 */ /* 0x000fe40000410000 */
[----:B--2---:R-:W-:Y:S01]  /*6f10*/  FMUL.FTZ R110, R112, R181 ;  /* 0x000000b5706e7220 */ /* 0x004fe20000410000 */
[----:B------:R0:W-:Y:S01]  /*6f20*/  MUFU.EX2 R128, R120 ;  /* 0x0000007800807308 */ /* 0x0001e20000000800 */
[C---:B------:R-:W-:Y:S02]  /*6f30*/  FMUL.FTZ R181, R183.reuse, R124 ;  /* 0x0000007cb7b57220 */ /* 0x040fe40000410000 */
[----:B------:R-:W-:Y:S02]  /*6f40*/  FMUL.FTZ R183, R183, R122 ;  /* 0x0000007ab7b77220 */ /* 0x000fe40000410000 */
[----:B---3--:R-:W-:-:S03]  /*6f50*/  FMUL.FTZ R124, R126, R185 ;  /* 0x000000b97e7c7220 */ /* 0x008fc60000410000 */
[----:B------:R-:W1:Y:S01]  /*6f60*/  MUFU.EX2 R130, R130 ;  /* 0x0000008200827308 */ /* 0x000e620000000800 */
[----:B0-----:R-:W-:Y:S02]  /*6f70*/  FMUL.FTZ R120, R112, R179 ;  /* 0x000000b370787220 */ /* 0x001fe40000410000 */
[----:B------:R-:W-:Y:S02]  /*6f80*/  FMUL.FTZ R112, R126, R187 ;  /* 0x000000bb7e707220 */ /* 0x000fe40000410000 */
[----:B----4-:R-:W-:-:S03]  /*6f90*/  FMUL.FTZ R122, R108, R191 ;  /* 0x000000bf6c7a7220 */ /* 0x010fc60000410000 */
[----:B------:R-:W0:Y:S01]  /*6fa0*/  MUFU.EX2 R4, R4 ;  /* 0x0000000400047308 */ /* 0x000e220000000800 */
[----:B------:R-:W-:Y:S02]  /*6fb0*/  FMUL.FTZ R126, R108, R189 ;  /* 0x000000bd6c7e7220 */ /* 0x000fe40000410000 */
[C---:B------:R-:W-:Y:S02]  /*6fc0*/  FMUL.FTZ R191, R22.reuse, R197 ;  /* 0x000000c516bf7220 */ /* 0x040fe40000410000 */
[----:B------:R-:W-:Y:S02]  /*6fd0*/  FMUL.FTZ R189, R22, R199 ;  /* 0x000000c716bd7220 */ /* 0x000fe40000410000 */
[----:B------:R-:W-:Y:S01]  /*6fe0*/  FMUL.FTZ R197, R55, R74 ;  /* 0x0000004a37c57220 */ /* 0x000fe20000410000 */
[----:B------:R-:W2:Y:S01]  /*6ff0*/  MUFU.EX2 R136, R136 ;  /* 0x0000008800887308 */ /* 0x000ea20000000800 */
[----:B------:R-:W-:Y:S02]  /*7000*/  FMUL.FTZ R6, R114, R88 ;  /* 0x0000005872067220 */ /* 0x000fe40000410000 */
[----:B------:R-:W-:-:S02]  /*7010*/  FMUL.FTZ R22, RZ, R118 ;  /* 0x00000076ff167220 */ /* 0x000fc40000410000 */
[----:B------:R-:W-:Y:S02]  /*7020*/  FMUL.FTZ R23, R118, R197 ;  /* 0x000000c576177220 */ /* 0x000fe40000410000 */
[----:B------:R-:W-:Y:S01]  /*7030*/  FMUL.FTZ R132, R114, R81 ;  /* 0x0000005172847220 */ /* 0x000fe20000410000 */
[----:B------:R-:W-:Y:S01]  /*7040*/  MUFU.COS R221, R142 ;  /* 0x0000008e00dd7308 */ /* 0x000fe20000000000 */
[----:B------:R-:W-:Y:S02]  /*7050*/  FMUL.FTZ R199, R56, R73 ;  /* 0x0000004938c77220 */ /* 0x000fe40000410000 */
[----:B------:R-:W-:Y:S02]  /*7060*/  FFMA.FTZ R22, R116, R197, -R22 ;  /* 0x000000c574167223 */ /* 0x000fe40000010816 */
[----:B------:R-:W-:Y:S02]  /*7070*/  FFMA.FTZ R23, RZ, R116, R23 ;  /* 0x00000074ff177223 */ /* 0x000fe40000010017 */
[C---:B------:R-:W-:Y:S01]  /*7080*/  FMUL.FTZ R217, R5.reuse, R140 ;  /* 0x0000008c05d97220 */ /* 0x040fe20000410000 */
[----:B------:R-:W3:Y:S01]  /*7090*/  MUFU.EX2 R6, R6 ;  /* 0x0000000600067308 */ /* 0x000ee20000000800 */
[----:B------:R-:W-:-:S02]  /*70a0*/  FMUL.FTZ R219, R5, R138 ;  /* 0x0000008a05db7220 */ /* 0x000fc40000410000 */
[----:B------:R-:W-:-:S05]  /*70b0*/  FADD.FTZ R5, R199, R22 ;  /* 0x00000016c7057221 */ /* 0x000fca0000010000 */
[----:B------:R-:W4:Y:S01]  /*70c0*/  MUFU.SIN R7, R142 ;  /* 0x0000008e00077308 */ /* 0x000f220000000400 */
[C---:B-1----:R-:W-:Y:S02]  /*70d0*/  FMUL.FTZ R166, R130.reuse, R203 ;  /* 0x000000cb82a67220 */ /* 0x042fe40000410000 */
[----:B------:R-:W-:Y:S02]  /*70e0*/  FMUL.FTZ R170, R130, R201 ;  /* 0x000000c982aa7220 */ /* 0x000fe40000410000 */
[----:B------:R-:W-:-:S03]  /*70f0*/  FADD.FTZ R23, RZ, R23 ;  /* 0x00000017ff177221 */ /* 0x000fc60000010000 */
[----:B------:R-:W1:Y:S01]  /*7100*/  MUFU.EX2 R132, R132 ;  /* 0x0000008400847308 */ /* 0x000e620000000800 */
[C---:B0-----:R-:W-:Y:S02]  /*7110*/  FMUL.FTZ R224, R4.reuse, R211 ;  /* 0x000000d304e07220 */ /* 0x041fe40000410000 */
[----:B------:R-:W-:Y:S02]  /*7120*/  FMUL.FTZ R222, R4, R209 ;  /* 0x000000d104de7220 */ /* 0x000fe40000410000 */
[----:B------:R-:W-:Y:S02]  /*7130*/  FMUL.FTZ R130, R120, R5 ;  /* 0x0000000578827220 */ /* 0x000fe40000410000 */
[----:B------:R-:W-:Y:S02]  /*7140*/  FMUL.FTZ R134, R114, R84 ;  /* 0x0000005472867220 */ /* 0x000fe40000410000 */
[----:B------:R-:W-:Y:S02]  /*7150*/  FMUL.FTZ R4, R87, UR15 ;  /* 0x0000000f57047c20 */ /* 0x000fe40008410000 */
[----:B------:R-:W-:-:S02]  /*7160*/  FMUL.FTZ R22, R120, R23 ;  /* 0x0000001778167220 */ /* 0x000fc40000410000 */
[C---:B--2---:R-:W-:Y:S02]  /*7170*/  FMUL.FTZ R225, R136.reuse, R225 ;  /* 0x000000e188e17220 */ /* 0x044fe40000410000 */
[----:B------:R-:W-:Y:S02]  /*7180*/  FMUL.FTZ R223, R136, R223 ;  /* 0x000000df88df7220 */ /* 0x000fe40000410000 */
[----:B------:R-:W-:Y:S02]  /*7190*/  FFMA.FTZ R130, R110, R23, R130 ;  /* 0x000000176e827223 */ /* 0x000fe40000010082 */
[----:B------:R-:W-:Y:S01]  /*71a0*/  FMUL.RZ R136, R4, 0.15915493667125701904 ;  /* 0x3e22f98304887820 */ /* 0x000fe2000040c000 */
[----:B------:R-:W0:Y:S01]  /*71b0*/  MUFU.EX2 R134, R134 ;  /* 0x0000008600867308 */ /* 0x000e220000000800 */
[----:B------:R-:W-:Y:S02]  /*71c0*/  FMUL.FTZ R4, R18, R118 ;  /* 0x0000007612047220 */ /* 0x000fe40000410000 */
[----:B------:R-:W-:-:S02]  /*71d0*/  FFMA.FTZ R175, R110, R5, -R22 ;  /* 0x000000056eaf7223 */ /* 0x000fc40000010816 */
[----:B------:R-:W-:Y:S02]  /*71e0*/  FADD.FTZ R130, RZ, R130 ;  /* 0x00000082ff827221 */ /* 0x000fe40000010000 */
[C---:B---3--:R-:W-:Y:S02]  /*71f0*/  FMUL.FTZ R200, R6.reuse, R221 ;  /* 0x000000dd06c87220 */ /* 0x048fe40000410000 */
[----:B----4-:R-:W-:Y:S02]  /*7200*/  FMUL.FTZ R198, R6, R7 ;  /* 0x0000000706c67220 */ /* 0x010fe40000410000 */
[C---:B------:R-:W-:Y:S02]  /*7210*/  FMUL.FTZ R5, R19.reuse, R118 ;  /* 0x0000007613057220 */ /* 0x040fe40000410000 */
[----:B------:R-:W-:Y:S02]  /*7220*/  FFMA.FTZ R23, R19, R116, R4 ;  /* 0x0000007413177223 */ /* 0x000fe40000010004 */
[----:B------:R-:W-:-:S02]  /*7230*/  FADD.FTZ R6, R168, R175 ;  /* 0x000000afa8067221 */ /* 0x000fc40000010000 */
[----:B------:R-:W-:Y:S02]  /*7240*/  FMUL.FTZ R22, R183, R130 ;  /* 0x00000082b7167220 */ /* 0x000fe40000410000 */
[----:B------:R-:W-:Y:S02]  /*7250*/  FMUL.FTZ R114, R114, R87 ;  /* 0x0000005772727220 */ /* 0x000fe40000410000 */
[----:B------:R-:W-:Y:S02]  /*7260*/  FMUL.FTZ R108, R128, R195 ;  /* 0x000000c3806c7220 */ /* 0x000fe40000410000 */
[C---:B-1----:R-:W-:Y:S02]  /*7270*/  FMUL.FTZ R215, R132.reuse, R215 ;  /* 0x000000d784d77220 */ /* 0x042fe40000410000 */
[----:B------:R-:W-:Y:S02]  /*7280*/  FMUL.FTZ R213, R132, R213 ;  /* 0x000000d584d57220 */ /* 0x000fe40000410000 */
[----:B------:R-:W-:-:S02]  /*7290*/  FFMA.FTZ R5, R18, R116, -R5 ;  /* 0x0000007412057223 */ /* 0x000fc40000010805 */
[----:B------:R-:W-:Y:S02]  /*72a0*/  FMUL.FTZ R4, R120, R23 ;  /* 0x0000001778047220 */ /* 0x000fe40000410000 */
[----:B------:R-:W-:Y:S02]  /*72b0*/  FMUL.FTZ R128, R128, R193 ;  /* 0x000000c180807220 */ /* 0x000fe40000410000 */
[-C--:B------:R-:W-:Y:S02]  /*72c0*/  FMUL.FTZ R132, R183, R6.reuse ;  /* 0x00000006b7847220 */ /* 0x080fe40000410000 */
[----:B------:R-:W-:Y:S02]  /*72d0*/  FFMA.FTZ R22, R181, R6, -R22 ;  /* 0x00000006b5167223 */ /* 0x000fe40000010816 */
[----:B------:R-:W-:Y:S01]  /*72e0*/  FMUL.FTZ R193, R58, R75 ;  /* 0x0000004b3ac17220 */ /* 0x000fe20000410000 */
[----:B------:R-:W-:Y:S01]  /*72f0*/  MUFU.COS R7, R136 ;  /* 0x0000008800077308 */ /* 0x000fe20000000000 */
[----:B------:R-:W-:-:S02]  /*7300*/  FFMA.FTZ R4, R110, R5, -R4 ;  /* 0x000000056e047223 */ /* 0x000fc40000010804 */
[----:B------:R-:W-:Y:S02]  /*7310*/  FMUL.FTZ R5, R120, R5 ;  /* 0x0000000578057220 */ /* 0x000fe40000410000 */
[----:B------:R-:W-:Y:S02]  /*7320*/  FFMA.FTZ R132, R181, R130, R132 ;  /* 0x00000082b5847223 */ /* 0x000fe40000010084 */
[----:B------:R-:W-:Y:S01]  /*7330*/  FADD.FTZ R177, R193, R22 ;  /* 0x00000016c1b17221 */ /* 0x000fe20000010000 */
[----:B------:R-:W1:Y:S01]  /*7340*/  MUFU.EX2 R114, R114 ;  /* 0x0000007200727308 */ /* 0x000e620000000800 */
[C---:B0-----:R-:W-:Y:S02]  /*7350*/  FMUL.FTZ R214, R134.reuse, R207 ;  /* 0x000000cf86d67220 */ /* 0x041fe40000410000 */
[----:B------:R-:W-:Y:S02]  /*7360*/  FMUL.FTZ R212, R134, R205 ;  /* 0x000000cd86d47220 */ /* 0x000fe40000410000 */
[----:B------:R-:W-:-:S02]  /*7370*/  FADD.FTZ R179, RZ, R132 ;  /* 0x00000084ffb37221 */ /* 0x000fc40000010000 */
[----:B------:R-:W-:Y:S02]  /*7380*/  FFMA.FTZ R6, R110, R23, R5 ;  /* 0x000000176e067223 */ /* 0x000fe40000010005 */
[C---:B------:R-:W-:Y:S01]  /*7390*/  FMUL.FTZ R134, R124.reuse, R177 ;  /* 0x000000b17c867220 */ /* 0x040fe20000410000 */
[----:B------:R-:W0:Y:S01]  /*73a0*/  MUFU.SIN R5, R136 ;  /* 0x0000008800057308 */ /* 0x000e220000000400 */
[C---:B------:R-:W-:Y:S02]  /*73b0*/  FMUL.FTZ R130, R183.reuse, R4 ;  /* 0x00000004b7827220 */ /* 0x040fe40000410000 */
[-C--:B------:R-:W-:Y:S02]  /*73c0*/  FMUL.FTZ R132, R124, R179.reuse ;  /* 0x000000b37c847220 */ /* 0x080fe40000410000 */
[----:B------:R-:W-:Y:S02]  /*73d0*/  FMUL.FTZ R22, R183, R6 ;  /* 0x00000006b7167220 */ /* 0x000fe40000410000 */
[----:B------:R-:W-:-:S02]  /*73e0*/  FFMA.FTZ R134, R112, R179, R134 ;  /* 0x000000b370867223 */ /* 0x000fc40000010086 */
[C---:B------:R-:W-:Y:S02]  /*73f0*/  FFMA.FTZ R175, R181.reuse, R6, R130 ;  /* 0x00000006b5af7223 */ /* 0x040fe40000010082 */
[----:B------:R-:W-:Y:S02]  /*7400*/  FFMA.FTZ R132, R112, R177, -R132 ;  /* 0x000000b170847223 */ /* 0x000fe40000010884 */
[----:B------:R-:W-:Y:S02]  /*7410*/  FFMA.FTZ R23, R181, R4, -R22 ;  /* 0x00000004b5177223 */ /* 0x000fe40000010816 */
[----:B------:R-:W-:Y:S02]  /*7420*/  FMUL.FTZ R195, R59, R78 ;  /* 0x0000004e3bc37220 */ /* 0x000fe40000410000 */
[----:B------:R-:W-:Y:S02]  /*7430*/  FADD.FTZ R177, RZ, R134 ;  /* 0x00000086ffb17221 */ /* 0x000fe40000010000 */
[----:B------:R-:W-:-:S02]  /*7440*/  FMUL.FTZ R4, R124, R175 ;  /* 0x000000af7c047220 */ /* 0x000fc40000410000 */
[----:B-1----:R-:W-:Y:S02]  /*7450*/  FMUL.FTZ R150, R114, R7 ;  /* 0x0000000772967220 */ /* 0x002fe40000410000 */
[----:B------:R-:W-:Y:S02]  /*7460*/  FMUL.FTZ R6, R124, R23 ;  /* 0x000000177c067220 */ /* 0x000fe40000410000 */
[----:B------:R-:W-:Y:S02]  /*7470*/  FADD.FTZ R7, R195, R132 ;  /* 0x00000084c3077221 */ /* 0x000fe40000010000 */
[----:B------:R-:W-:Y:S02]  /*7480*/  FMUL.FTZ R22, R126, R177 ;  /* 0x000000b17e167220 */ /* 0x000fe40000410000 */
[C---:B------:R-:W-:Y:S02]  /*7490*/  FFMA.FTZ R23, R112.reuse, R23, -R4 ;  /* 0x0000001770177223 */ /* 0x040fe40000010804 */
[----:B------:R-:W-:-:S02]  /*74a0*/  FFMA.FTZ R175, R112, R175, R6 ;  /* 0x000000af70af7223 */ /* 0x000fc40000010006 */
[----:B------:R-:W-:Y:S02]  /*74b0*/  FFMA.FTZ R22, R122, R7, -R22 ;  /* 0x000000077a167223 */ /* 0x000fe40000010816 */
[----:B0-----:R-:W-:Y:S02]  /*74c0*/  FMUL.FTZ R156, R114, R5 ;  /* 0x00000005729c7220 */ /* 0x001fe40000410000 */
[C---:B------:R-:W-:Y:S02]  /*74d0*/  FMUL.FTZ R7, R126.reuse, R7 ;  /* 0x000000077e077220 */ /* 0x040fe40000410000 */
[----:B------:R-:W-:Y:S02]  /*74e0*/  FMUL.FTZ R5, R126, R23 ;  /* 0x000000177e057220 */ /* 0x000fe40000410000 */
[----:B------:R-:W-:Y:S02]  /*74f0*/  FMUL.FTZ R201, R60, R77 ;  /* 0x0000004d3cc97220 */ /* 0x000fe40000410000 */
[----:B------:R-:W-:-:S02]  /*7500*/  FMUL.FTZ R4, R126, R175 ;  /* 0x000000af7e047220 */ /* 0x000fc40000410000 */
[C---:B------:R-:W-:Y:S02]  /*7510*/  FFMA.FTZ R7, R122.reuse, R177, R7 ;  /* 0x000000b17a077223 */ /* 0x040fe40000010007 */
[C---:B------:R-:W-:Y:S02]  /*7520*/  FFMA.FTZ R5, R122.reuse, R175, R5 ;  /* 0x000000af7a057223 */ /* 0x040fe40000010005 */
[----:B------:R-:W-:Y:S02]  /*7530*/  FADD.FTZ R175, R201, R22 ;  /* 0x00000016c9af7221 */ /* 0x000fe40000010000 */
[----:B------:R-:W-:Y:S02]  /*7540*/  FFMA.FTZ R23, R122, R23, -R4 ;  /* 0x000000177a177223 */ /* 0x000fe40000010804 */
[----:B------:R-:W-:Y:S02]  /*7550*/  FADD.FTZ R7, RZ, R7 ;  /* 0x00000007ff077221 */ /* 0x000fe40000010000 */
[----:B------:R-:W-:-:S02]  /*7560*/  FMUL.FTZ R4, R128, R5 ;  /* 0x0000000580047220 */ /* 0x000fc40000410000 */
[C---:B------:R-:W-:Y:S02]  /*7570*/  FMUL.FTZ R114, R128.reuse, R175 ;  /* 0x000000af80727220 */ /* 0x040fe40000410000 */
[C---:B------:R-:W-:Y:S02]  /*7580*/  FMUL.FTZ R6, R128.reuse, R23 ;  /* 0x0000001780067220 */ /* 0x040fe40000410000 */
[----:B------:R-:W-:Y:S02]  /*7590*/  FMUL.FTZ R22, R128, R7 ;  /* 0x0000000780167220 */ /* 0x000fe40000410000 */
[C---:B------:R-:W-:Y:S02]  /*75a0*/  FFMA.FTZ R4, R108.reuse, R23, -R4 ;  /* 0x000000176c047223 */ /* 0x040fe40000010804 */
[C---:B------:R-:W-:Y:S02]  /*75b0*/  FFMA.FTZ R114, R108.reuse, R7, R114 ;  /* 0x000000076c727223 */ /* 0x040fe40000010072 */
[----:B------:R-:W-:-:S02]  /*75c0*/  FFMA.FTZ R6, R108, R5, R6 ;  /* 0x000000056c067223 */ /* 0x000fc40000010006 */
[----:B------:R-:W-:Y:S02]  /*75d0*/  FFMA.FTZ R175, R108, R175, -R22 ;  /* 0x000000af6caf7223 */ /* 0x000fe40000010816 */
[----:B------:R-:W-:Y:S02]  /*75e0*/  FADD.FTZ R114, RZ, R114 ;  /* 0x00000072ff727221 */ /* 0x000fe40000010000 */
[C---:B------:R-:W-:Y:S02]  /*75f0*/  FMUL.FTZ R7, R191.reuse, R4 ;  /* 0x00000004bf077220 */ /* 0x040fe40000410000 */
[C---:B------:R-:W-:Y:S02]  /*7600*/  FMUL.FTZ R5, R191.reuse, R6 ;  /* 0x00000006bf057220 */ /* 0x040fe40000410000 */
[----:B------:R-:W-:Y:S02]  /*7610*/  FADD.FTZ R22, R172, R175 ;  /* 0x000000afac167221 */ /* 0x000fe40000010000 */
[----:B------:R-:W-:-:S02]  /*7620*/  FMUL.FTZ R23, R191, R114 ;  /* 0x00000072bf177220 */ /* 0x000fc40000410000 */
[C---:B------:R-:W-:Y:S02]  /*7630*/  FFMA.FTZ R7, R189.reuse, R6, R7 ;  /* 0x00000006bd077223 */ /* 0x040fe40000010007 */
[----:B------:R-:W-:Y:S02]  /*7640*/  FFMA.FTZ R5, R189, R4, -R5 ;  /* 0x00000004bd057223 */ /* 0x000fe40000010805 */
[-C--:B------:R-:W-:Y:S02]  /*7650*/  FMUL.FTZ R4, R191, R22.reuse ;  /* 0x00000016bf047220 */ /* 0x080fe40000410000 */
[----:B------:R-:W-:Y:S02]  /*7660*/  FFMA.FTZ R22, R189, R22, -R23 ;  /* 0x00000016bd167223 */ /* 0x000fe40000010817 */
[C---:B------:R-:W-:Y:S02]  /*7670*/  FMUL.FTZ R6, R170.reuse, R7 ;  /* 0x00000007aa067220 */ /* 0x040fe40000410000 */
[----:B------:R-:W-:-:S02]  /*7680*/  FMUL.FTZ R23, R170, R5 ;  /* 0x00000005aa177220 */ /* 0x000fc40000410000 */
[----:B------:R-:W-:Y:S02]  /*7690*/  FMUL.FTZ R203, R62, R79 ;  /* 0x0000004f3ecb7220 */ /* 0x000fe40000410000 */
[----:B------:R-:W-:Y:S02]  /*76a0*/  FFMA.FTZ R4, R189, R114, R4 ;  /* 0x00000072bd047223 */ /* 0x000fe40000010004 */
[C---:B------:R-:W-:Y:S02]  /*76b0*/  FFMA.FTZ R6, R166.reuse, R5, -R6 ;  /* 0x00000005a6067223 */ /* 0x040fe40000010806 */
[----:B------:R-:W-:Y:S02]  /*76c0*/  FFMA.FTZ R114, R166, R7, R23 ;  /* 0x00000007a6727223 */ /* 0x000fe40000010017 */
[----:B------:R-:W-:Y:S02]  /*76d0*/  FADD.FTZ R5, R203, R22 ;  /* 0x00000016cb057221 */ /* 0x000fe40000010000 */
[----:B------:R-:W-:-:S02]  /*76e0*/  FADD.FTZ R7, RZ, R4 ;  /* 0x00000004ff077221 */ /* 0x000fc40000010000 */
[C---:B------:R-:W-:Y:S02]  /*76f0*/  FMUL.FTZ R22, R170.reuse, R5 ;  /* 0x00000005aa167220 */ /* 0x040fe40000410000 */
[C---:B------:R-:W-:Y:S02]  /*7700*/  FMUL.FTZ R23, R213.reuse, R114 ;  /* 0x00000072d5177220 */ /* 0x040fe40000410000 */
[-C--:B------:R-:W-:Y:S02]  /*7710*/  FMUL.FTZ R4, R170, R7.reuse ;  /* 0x00000007aa047220 */ /* 0x080fe40000410000 */
[----:B------:R-:W-:Y:S02]  /*7720*/  FMUL.FTZ R205, R92, R160 ;  /* 0x000000a05ccd7220 */ /* 0x000fe40000410000 */
[----:B------:R-:W-:Y:S02]  /*7730*/  FMUL.FTZ R130, R213, R6 ;  /* 0x00000006d5827220 */ /* 0x000fe40000410000 */
[----:B------:R-:W-:-:S02]  /*7740*/  FFMA.FTZ R22, R166, R7, R22 ;  /* 0x00000007a6167223 */ /* 0x000fc40000010016 */
[C---:B------:R-:W-:Y:S02]  /*7750*/  FFMA.FTZ R23, R215.reuse, R6, -R23 ;  /* 0x00000006d7177223 */ /* 0x040fe40000010817 */
[----:B------:R-:W-:Y:S02]  /*7760*/  FFMA.FTZ R5, R166, R5, -R4 ;  /* 0x00000005a6057223 */ /* 0x000fe40000010804 */
[----:B------:R-:W-:Y:S02]  /*7770*/  FMUL.FTZ R185, R92, R158 ;  /* 0x0000009e5cb97220 */ /* 0x000fe40000410000 */
[-C--:B------:R-:W-:Y:S02]  /*7780*/  FMUL.FTZ R4, R156, R205.reuse ;  /* 0x000000cd9c047220 */ /* 0x080fe40000410000 */
[----:B------:R-:W-:Y:S02]  /*7790*/  FMUL.FTZ R6, R150, R205 ;  /* 0x000000cd96067220 */ /* 0x000fe40000410000 */
[----:B------:R-:W-:-:S02]  /*77a0*/  FFMA.FTZ R175, R215, R114, R130 ;  /* 0x00000072d7af7223 */ /* 0x000fc40000010082 */
[----:B------:R-:W-:Y:S02]  /*77b0*/  FADD.FTZ R22, RZ, R22 ;  /* 0x00000016ff167221 */ /* 0x000fe40000010000 */
[----:B------:R-:W-:Y:S02]  /*77c0*/  FMUL.FTZ R187, R93, R160 ;  /* 0x000000a05dbb7220 */ /* 0x000fe40000410000 */
[-C--:B------:R-:W-:Y:S02]  /*77d0*/  FFMA.FTZ R7, R150, R185.reuse, -R4 ;  /* 0x000000b996077223 */ /* 0x080fe40000010804 */
[----:B------:R-:W-:Y:S02]  /*77e0*/  FFMA.FTZ R114, -R156, R185, -R6 ;  /* 0x000000b99c727223 */ /* 0x000fe40000010906 */
[----:B------:R-:W-:Y:S02]  /*77f0*/  FMUL.FTZ R6, R212, R175 ;  /* 0x000000afd4067220 */ /* 0x000fe40000410000 */
[----:B------:R-:W-:-:S02]  /*7800*/  FADD.FTZ R4, R184, R5 ;  /* 0x00000005b8047221 */ /* 0x000fc40000010000 */
[----:B------:R-:W-:Y:S02]  /*7810*/  FMUL.FTZ R5, R213, R22 ;  /* 0x00000016d5057220 */ /* 0x000fe40000410000 */
[----:B------:R-:W-:Y:S02]  /*7820*/  FADD.FTZ R177, -R187, R114 ;  /* 0x00000072bbb17221 */ /* 0x000fe40000010100 */
[----:B------:R-:W-:Y:S02]  /*7830*/  FFMA.FTZ R114, R214, R23, -R6 ;  /* 0x00000017d6727223 */ /* 0x000fe40000010806 */
[----:B------:R-:W-:Y:S02]  /*7840*/  FMUL.FTZ R162, R93, R158 ;  /* 0x0000009e5da27220 */ /* 0x000fe40000410000 */
[-C--:B------:R-:W-:Y:S02]  /*7850*/  FFMA.FTZ R6, R215, R4.reuse, -R5 ;  /* 0x00000004d7067223 */ /* 0x080fe40000010805 */
[----:B------:R-:W-:-:S02]  /*7860*/  FMUL.FTZ R4, R213, R4 ;  /* 0x00000004d5047220 */ /* 0x000fc40000410000 */
[----:B------:R-:W-:Y:S02]  /*7870*/  FMUL.FTZ R23, R212, R23 ;  /* 0x00000017d4177220 */ /* 0x000fe40000410000 */
[----:B------:R-:W-:Y:S02]  /*7880*/  FADD.FTZ R7, R162, R7 ;  /* 0x00000007a2077221 */ /* 0x000fe40000010000 */
[----:B------:R-:W-:Y:S02]  /*7890*/  FMUL.FTZ R132, R198, -R177 ;  /* 0x800000b1c6847220 */ /* 0x000fe40000410000 */
[----:B------:R-:W-:Y:S02]  /*78a0*/  FFMA.FTZ R4, R215, R22, R4 ;  /* 0x00000016d7047223 */ /* 0x000fe40000010004 */
[----:B------:R-:W-:Y:S02]  /*78b0*/  FFMA.FTZ R130, R214, R175, R23 ;  /* 0x000000afd6827223 */ /* 0x000fe40000010017 */
[----:B------:R-:W-:-:S02]  /*78c0*/  FMUL.FTZ R207, R64, R81 ;  /* 0x0000005140cf7220 */ /* 0x000fc40000410000 */
[-C--:B------:R-:W-:Y:S02]  /*78d0*/  FFMA.FTZ R175, R200, R7.reuse, -R132 ;  /* 0x00000007c8af7223 */ /* 0x080fe40000010884 */
[----:B------:R-:W-:Y:S02]  /*78e0*/  FMUL.FTZ R23, R198, -R7 ;  /* 0x80000007c6177220 */ /* 0x000fe40000410000 */
[----:B------:R-:W-:Y:S02]  /*78f0*/  FADD.FTZ R7, RZ, R4 ;  /* 0x00000004ff077221 */ /* 0x000fe40000010000 */
[----:B------:R-:W-:Y:S02]  /*7900*/  FADD.FTZ R5, R207, R6 ;  /* 0x00000006cf057221 */ /* 0x000fe40000010000 */
[C---:B------:R-:W-:Y:S02]  /*7910*/  FMUL.FTZ R4, R212.reuse, R7 ;  /* 0x00000007d4047220 */ /* 0x040fe40000410000 */
[----:B------:R-:W-:-:S02]  /*7920*/  FMUL.FTZ R6, R212, R5 ;  /* 0x00000005d4067220 */ /* 0x000fc40000410000 */
[C---:B------:R-:W-:Y:S02]  /*7930*/  FFMA.FTZ R5, R214.reuse, R5, -R4 ;  /* 0x00000005d6057223 */ /* 0x040fe40000010804 */
[----:B------:R-:W-:Y:S02]  /*7940*/  FMUL.FTZ R22, R223, R130 ;  /* 0x00000082df167220 */ /* 0x000fe40000410000 */
[----:B------:R-:W-:Y:S02]  /*7950*/  FFMA.FTZ R6, R214, R7, R6 ;  /* 0x00000007d6067223 */ /* 0x000fe40000010006 */
[----:B------:R-:W-:Y:S02]  /*7960*/  FADD.FTZ R4, R188, R5 ;  /* 0x00000005bc047221 */ /* 0x000fe40000010000 */
[----:B------:R-:W-:Y:S02]  /*7970*/  FFMA.FTZ R7, R225, R114, -R22 ;  /* 0x00000072e1077223 */ /* 0x000fe40000010816 */
[----:B------:R-:W-:-:S02]  /*7980*/  FADD.FTZ R6, RZ, R6 ;  /* 0x00000006ff067221 */ /* 0x000fc40000010000 */
[C---:B------:R-:W-:Y:S02]  /*7990*/  FMUL.FTZ R22, R223.reuse, R4 ;  /* 0x00000004df167220 */ /* 0x040fe40000410000 */
[C---:B------:R-:W-:Y:S02]  /*79a0*/  FMUL.FTZ R114, R223.reuse, R114 ;  /* 0x00000072df727220 */ /* 0x040fe40000410000 */
[----:B------:R-:W-:Y:S02]  /*79b0*/  FMUL.FTZ R5, R223, R6 ;  /* 0x00000006df057220 */ /* 0x000fe40000410000 */
[----:B------:R-:W-:Y:S02]  /*79c0*/  FMUL.FTZ R174, R94, R158 ;  /* 0x0000009e5eae7220 */ /* 0x000fe40000410000 */
[----:B------:R-:W-:Y:S02]  /*79d0*/  FFMA.FTZ R22, R225, R6, R22 ;  /* 0x00000006e1167223 */ /* 0x000fe40000010016 */
[----:B------:R-:W-:-:S02]  /*79e0*/  FFMA.FTZ R177, R200, R177, R23 ;  /* 0x000000b1c8b17223 */ /* 0x000fc40000010017 */
[C---:B------:R-:W-:Y:S02]  /*79f0*/  FFMA.FTZ R23, R225.reuse, R130, R114 ;  /* 0x00000082e1177223 */ /* 0x040fe40000010072 */
[----:B------:R-:W-:Y:S02]  /*7a00*/  FMUL.FTZ R186, R94, R160 ;  /* 0x000000a05eba7220 */ /* 0x000fe40000410000 */
[----:B------:R-:W-:Y:S02]  /*7a10*/  FFMA.FTZ R5, R225, R4, -R5 ;  /* 0x00000004e1057223 */ /* 0x000fe40000010805 */
[----:B------:R-:W-:Y:S02]  /*7a20*/  FADD.FTZ R114, R174, R175 ;  /* 0x000000afae727221 */ /* 0x000fe40000010000 */
[----:B------:R-:W-:Y:S02]  /*7a30*/  FMUL.FTZ R4, R222, R7 ;  /* 0x00000007de047220 */ /* 0x000fe40000410000 */
[----:B------:R-:W-:-:S02]  /*7a40*/  FADD.FTZ R175, RZ, R22 ;  /* 0x00000016ffaf7221 */ /* 0x000fc40000010000 */
[----:B------:R-:W-:Y:S02]  /*7a50*/  FADD.FTZ R130, -R186, R177 ;  /* 0x000000b1ba827221 */ /* 0x000fe40000010100 */
[----:B------:R-:W-:Y:S02]  /*7a60*/  FFMA.FTZ R6, R224, R23, R4 ;  /* 0x00000017e0067223 */ /* 0x000fe40000010004 */
[----:B------:R-:W-:Y:S02]  /*7a70*/  FADD.FTZ R5, R228, R5 ;  /* 0x00000005e4057221 */ /* 0x000fe40000010000 */
[C---:B------:R-:W-:Y:S02]  /*7a80*/  FMUL.FTZ R22, R222.reuse, R175 ;  /* 0x000000afde167220 */ /* 0x040fe40000410000 */
[----:B------:R-:W-:Y:S02]  /*7a90*/  FMUL.FTZ R23, R222, R23 ;  /* 0x00000017de177220 */ /* 0x000fe40000410000 */
[----:B------:R-:W-:-:S02]  /*7aa0*/  FMUL.FTZ R132, R219, -R130 ;  /* 0x80000082db847220 */ /* 0x000fc40000410000 */
[C---:B------:R-:W-:Y:S02]  /*7ab0*/  FFMA.FTZ R22, R224.reuse, R5, -R22 ;  /* 0x00000005e0167223 */ /* 0x040fe40000010816 */
[----:B------:R-:W-:Y:S02]  /*7ac0*/  FFMA.FTZ R4, R224, R7, -R23 ;  /* 0x00000007e0047223 */ /* 0x000fe40000010817 */
[----:B------:R-:W-:Y:S02]  /*7ad0*/  FMUL.FTZ R5, R222, R5 ;  /* 0x00000005de057220 */ /* 0x000fe40000410000 */
[----:B------:R-:W-:Y:S02]  /*7ae0*/  FMUL.FTZ R227, R67, R86 ;  /* 0x0000005643e37220 */ /* 0x000fe40000410000 */
[-C--:B------:R-:W-:Y:S02]  /*7af0*/  FFMA.FTZ R177, R217, R114.reuse, -R132 ;  /* 0x00000072d9b17223 */ /* 0x080fe40000010884 */
[----:B------:R-:W-:-:S02]  /*7b00*/  FMUL.FTZ R114, R219, -R114 ;  /* 0x80000072db727220 */ /* 0x000fc40000410000 */
[C---:B------:R-:W-:Y:S02]  /*7b10*/  FMUL.FTZ R7, R219.reuse, R6 ;  /* 0x00000006db077220 */ /* 0x040fe40000410000 */
[----:B------:R-:W-:Y:S02]  /*7b20*/  FMUL.FTZ R23, R219, R4 ;  /* 0x00000004db177220 */ /* 0x000fe40000410000 */
[----:B------:R-:W-:Y:S02]  /*7b30*/  FFMA.FTZ R5, R224, R175, R5 ;  /* 0x000000afe0057223 */ /* 0x000fe40000010005 */
[----:B------:R-:W-:Y:S02]  /*7b40*/  FADD.FTZ R22, R227, R22 ;  /* 0x00000016e3167221 */ /* 0x000fe40000010000 */
[C---:B------:R-:W-:Y:S02]  /*7b50*/  FFMA.FTZ R114, R217.reuse, R130, R114 ;  /* 0x00000082d9727223 */ /* 0x040fe40000010072 */
[----:B------:R-:W-:-:S02]  /*7b60*/  FFMA.FTZ R7, R217, R4, -R7 ;  /* 0x00000004d9077223 */ /* 0x000fc40000010807 */
[----:B------:R-:W-:Y:S02]  /*7b70*/  FMUL.FTZ R209, R95, R160 ;  /* 0x000000a05fd17220 */ /* 0x000fe40000410000 */
[----:B------:R-:W-:Y:S02]  /*7b80*/  FFMA.FTZ R23, R217, R6, R23 ;  /* 0x00000006d9177223 */ /* 0x000fe40000010017 */
[----:B------:R-:W-:Y:S02]  /*7b90*/  FADD.FTZ R4, RZ, R5 ;  /* 0x00000005ff047221 */ /* 0x000fe40000010000 */
[----:B------:R-:W-:Y:S02]  /*7ba0*/  FMUL.FTZ R6, R219, R22 ;  /* 0x00000016db067220 */ /* 0x000fe40000410000 */
[----:B------:R-:W-:Y:S02]  /*7bb0*/  FMUL.FTZ R192, R95, R158 ;  /* 0x0000009e5fc07220 */ /* 0x000fe40000410000 */
[----:B------:R-:W-:-:S02]  /*7bc0*/  FADD.FTZ R179, -R209, R114 ;  /* 0x00000072d1b37221 */ /* 0x000fc40000010100 */
[-C--:B------:R-:W-:Y:S02]  /*7bd0*/  FMUL.FTZ R5, R219, R4.reuse ;  /* 0x00000004db057220 */ /* 0x080fe40000410000 */
[C---:B------:R-:W-:Y:S02]  /*7be0*/  FFMA.FTZ R6, R217.reuse, R4, R6 ;  /* 0x00000004d9067223 */ /* 0x040fe40000010006 */
[----:B------:R-:W-:Y:S02]  /*7bf0*/  FADD.FTZ R177, R192, R177 ;  /* 0x000000b1c0b17221 */ /* 0x000fe40000010000 */
[----:B------:R-:W-:Y:S02]  /*7c00*/  FMUL.FTZ R4, R222, -R179 ;  /* 0x800000b3de047220 */ /* 0x000fe40000410000 */
[----:B------:R-:W-:Y:S02]  /*7c10*/  FFMA.FTZ R5, R217, R22, -R5 ;  /* 0x00000016d9057223 */ /* 0x000fe40000010805 */
[----:B------:R-:W-:-:S02]  /*7c20*/  FMUL.FTZ R204, R68, R85 ;  /* 0x0000005544cc7220 */ /* 0x000fc40000410000 */
[----:B------:R-:W-:Y:S02]  /*7c30*/  FADD.FTZ R175, RZ, R6 ;  /* 0x00000006ffaf7221 */ /* 0x000fe40000010000 */
[-C--:B------:R-:W-:Y:S02]  /*7c40*/  FFMA.FTZ R221, R224, R177.reuse, -R4 ;  /* 0x000000b1e0dd7223 */ /* 0x080fe40000010804 */
[----:B------:R-:W-:Y:S02]  /*7c50*/  FMUL.FTZ R177, R222, -R177 ;  /* 0x800000b1deb17220 */ /* 0x000fe40000410000 */
[----:B------:R-:W-:Y:S02]  /*7c60*/  FADD.FTZ R5, R204, R5 ;  /* 0x00000005cc057221 */ /* 0x000fe40000010000 */
[C---:B------:R-:W-:Y:S02]  /*7c70*/  FMUL.FTZ R6, R198.reuse, R175 ;  /* 0x000000afc6067220 */ /* 0x040fe40000410000 */
[----:B------:R-:W-:-:S02]  /*7c80*/  FMUL.FTZ R4, R198, R7 ;  /* 0x00000007c6047220 */ /* 0x000fc40000410000 */
[----:B------:R-:W-:Y:S02]  /*7c90*/  FFMA.FTZ R229, R224, R179, R177 ;  /* 0x000000b3e0e57223 */ /* 0x000fe400000100b1 */
[-C--:B------:R-:W-:Y:S01]  /*7ca0*/  FMUL.FTZ R22, R198, R5.reuse ;  /* 0x00000005c6167220 */ /* 0x080fe20000410000 */
[----:B------:R-:W-:Y:S01]  /*7cb0*/  ISETP.NE.AND P3, PT, R29, 0x1f, PT ;  /* 0x0000001f1d00780c */ /* 0x000fe20003f65270 */
[C---:B------:R-:W-:Y:S02]  /*7cc0*/  FFMA.FTZ R177, R200.reuse, R5, -R6 ;  /* 0x00000005c8b17223 */ /* 0x040fe40000010806 */
[----:B------:R-:W-:Y:S02]  /*7cd0*/  FMUL.FTZ R180, R69, R88 ;  /* 0x0000005845b47220 */ /* 0x000fe40000410000 */
[-C--:B------:R-:W-:Y:S02]  /*7ce0*/  FFMA.FTZ R5, R200, R23.reuse, R4 ;  /* 0x00000017c8057223 */ /* 0x080fe40000010004 */
[----:B------:R-:W-:-:S02]  /*7cf0*/  FMUL.FTZ R23, R198, R23 ;  /* 0x00000017c6177220 */ /* 0x000fc40000410000 */
[----:B------:R-:W-:Y:S02]  /*7d00*/  FFMA.FTZ R22, R200, R175, R22 ;  /* 0x000000afc8167223 */ /* 0x000fe40000010016 */
[----:B------:R-:W-:Y:S02]  /*7d10*/  FADD.FTZ R177, R180, R177 ;  /* 0x000000b1b4b17221 */ /* 0x000fe40000010000 */
[----:B------:R-:W-:Y:S02]  /*7d20*/  FFMA.FTZ R23, R200, R7, -R23 ;  /* 0x00000007c8177223 */ /* 0x000fe40000010817 */
[----:B------:R-:W-:Y:S02]  /*7d30*/  FADD.FTZ R7, RZ, R22 ;  /* 0x00000016ff077221 */ /* 0x000fe40000010000 */
[C---:B------:R-:W-:Y:S02]  /*7d40*/  FMUL.FTZ R22, R156.reuse, R177 ;  /* 0x000000b19c167220 */ /* 0x040fe40000410000 */
[----:B------:R-:W-:-:S02]  /*7d50*/  FMUL.FTZ R164, R156, R5 ;  /* 0x000000059ca47220 */ /* 0x000fc40000410000 */
[C---:B------:R-:W-:Y:S02]  /*7d60*/  FMUL.FTZ R6, R156.reuse, R7 ;  /* 0x000000079c067220 */ /* 0x040fe40000410000 */
[-C--:B------:R-:W-:Y:S02]  /*7d70*/  FMUL.FTZ R4, R156, R23.reuse ;  /* 0x000000179c047220 */ /* 0x080fe40000410000 */
[C---:B------:R-:W-:Y:S02]  /*7d80*/  FFMA.FTZ R164, R150.reuse, R23, -R164 ;  /* 0x0000001796a47223 */ /* 0x040fe400000108a4 */
[C---:B------:R-:W-:Y:S02]  /*7d90*/  FFMA.FTZ R7, R150.reuse, R7, R22 ;  /* 0x0000000796077223 */ /* 0x040fe40000010016 */
[----:B------:R0:W1:Y:S01]  /*7da0*/  @P3 LDS.64 R22, [R29.X8+0x1ca8] ;  /* 0x001ca8001d163984 */ /* 0x0000620000008a00 */
[----:B------:R-:W-:Y:S01]  /*7db0*/  BSSY B0, `(.L_x_8271) ;  /* 0x000000a000007945 */ /* 0x000fe20003800000 */
[----:B------:R-:W-:-:S02]  /*7dc0*/  FFMA.FTZ R4, R150, R5, R4 ;  /* 0x0000000596047223 */ /* 0x000fc40000010004 */
[----:B------:R-:W-:Y:S02]  /*7dd0*/  FFMA.FTZ R177, R150, R177, -R6 ;  /* 0x000000b196b17223 */ /* 0x000fe40000010806 */
[----:B------:R-:W-:Y:S01]  /*7de0*/  FMUL.FTZ R144, R70, R87 ;  /* 0x0000005746907220 */ /* 0x000fe20000410000 */
[----:B------:R-:W-:Y:S05]  /*7df0*/  @P3 BRA `(.L_x_8272) ;  /* 0x0000005000003947 */ /* 0x000fea0003800000 */
[----:B------:R-:W-:Y:S01]  /*7e00*/  ISETP.NE.AND P4, PT, R35, c[0x0][0x174], PT ;  /* 0x00005d0023007a0c */ /* 0x000fe20003f85270 */
[----:B-1----:R-:W-:Y:S01]  /*7e10*/  HFMA2.MMA R22, -RZ, RZ, 1.875, 0 ;  /* 0x3f800000ff167435 */ /* 0x002fe200000001ff */
[----:B------:R-:W-:-:S11]  /*7e20*/  MOV R23, RZ ;  /* 0x000000ff00177202 */ /* 0x000fd60000000f00 */
[----:B------:R-:W-:-:S05]  /*7e30*/  @P4 IADD3 R5, R90, R91, RZ ;  /* 0x0000005b5a054210 */ /* 0x000fca0007ffe0ff */
[----:B------:R1:W2:Y:S02]  /*7e40*/  @P4 LDS.64 R22, [R5] ;  /* 0x0000000005164984 */ /* 0x0002a40000000a00 */
.L_x_8272:
[----:B------:R-:W-:Y:S05]  /*7e50*/  BSYNC B0 ;  /* 0x0000000000007941 */ /* 0x000fea0003800000 */
.L_x_8271:
[----:B-1----:R-:W1:Y:S01]  /*7e60*/  SHFL.UP PT, R5, R164, 0x1, RZ ;  /* 0x04200000a4057989 */ /* 0x002e6200000e00ff */
[----:B------:R-:W-:Y:S01]  /*7e70*/  FADD.FTZ R175, RZ, R7 ;  /* 0x00000007ffaf7221 */ /* 0x000fe20000010000 */
[----:B------:R-:W-:Y:S01]  /*7e80*/  ISETP.GE.AND P4, PT, R30, 0x1, PT ;  /* 0x000000011e00780c */ /* 0x000fe20003f86270 */
[----:B------:R-:W-:Y:S01]  /*7e90*/  FADD.FTZ R177, R144, R177 ;  /* 0x000000b190b17221 */ /* 0x000fe20000010000 */
[----:B------:R-:W3:Y:S01]  /*7ea0*/  SHFL.UP PT, R7, R4, 0x1, RZ ;  /* 0x0420000004077989 */ /* 0x000ee200000e00ff */
[C---:B------:R-:W-:Y:S01]  /*7eb0*/  FMUL.FTZ R194, R96.reuse, R158 ;  /* 0x0000009e60c27220 */ /* 0x040fe20000410000 */
[----:B------:R-:W-:Y:S01]  /*7ec0*/  ISETP.GE.OR P0, PT, R35, c[0x0][0x174], P0 ;  /* 0x00005d0023007a0c */ /* 0x000fe20000706670 */
[----:B------:R-:W-:Y:S01]  /*7ed0*/  FMUL.FTZ R196, R96, R160 ;  /* 0x000000a060c47220 */ /* 0x000fe20000410000 */
[----:B------:R-:W4:Y:S01]  /*7ee0*/  SHFL.UP PT, R211, R175, 0x1, RZ ;  /* 0x04200000afd37989 */ /* 0x000f2200000e00ff */
[----:B------:R-:W-:Y:S01]  /*7ef0*/  FADD.FTZ R6, R194, R221 ;  /* 0x000000ddc2067221 */ /* 0x000fe20000010000 */
[----:B------:R-:W-:Y:S01]  /*7f00*/  BSSY B0, `(.L_x_8273) ;  /* 0x0000107000007945 */ /* 0x000fe20003800000 */
[----:B------:R-:W-:Y:S01]  /*7f10*/  FADD.FTZ R114, -R196, R229 ;  /* 0x000000e5c4727221 */ /* 0x000fe20000010100 */
[----:B------:R-:W0:Y:S01]  /*7f20*/  SHFL.UP PT, R179, R177, 0x1, RZ ;  /* 0x04200000b1b37989 */ /* 0x000e2200000e00ff */
[----:B------:R-:W-:-:S02]  /*7f30*/  FMUL.FTZ R132, R223, -R6 ;  /* 0x80000006df847220 */ /* 0x000fc40000410000 */
[-C--:B------:R-:W-:Y:S01]  /*7f40*/  FMUL.FTZ R130, R223, -R114.reuse ;  /* 0x80000072df827220 */ /* 0x080fe20000410000 */
[----:B-----5:R-:W-:Y:S01]  /*7f50*/  SHFL.IDX PT, R20, R20, RZ, 0x1f ;  /* 0x00001fff14147589 */ /* 0x020fe200000e0000 */
[----:B------:R-:W-:Y:S02]  /*7f60*/  FFMA.FTZ R229, R225, R114, R132 ;  /* 0x00000072e1e57223 */ /* 0x000fe40000010084 */
[----:B------:R-:W-:Y:S01]  /*7f70*/  FMUL.FTZ R226, R97, R160 ;  /* 0x000000a061e27220 */ /* 0x000fe20000410000 */
[----:B------:R-:W-:Y:S01]  /*7f80*/  SHFL.IDX PT, R21, R21, RZ, 0x1f ;  /* 0x00001fff15157589 */ /* 0x000fe200000e0000 */
[----:B------:R-:W-:Y:S02]  /*7f90*/  FFMA.FTZ R221, R225, R6, -R130 ;  /* 0x00000006e1dd7223 */ /* 0x000fe40000010882 */
[----:B------:R-:W-:Y:S02]  /*7fa0*/  FMUL.FTZ R218, R97, R158 ;  /* 0x0000009e61da7220 */ /* 0x000fe40000410000 */
[----:B------:R-:W-:-:S02]  /*7fb0*/  FADD.FTZ R229, -R226, R229 ;  /* 0x000000e5e2e57221 */ /* 0x000fc40000010100 */
[----:B------:R-:W-:Y:S02]  /*7fc0*/  FADD.FTZ R221, R218, R221 ;  /* 0x000000dddadd7221 */ /* 0x000fe40000010000 */
[----:B------:R-:W-:Y:S02]  /*7fd0*/  FMUL.FTZ R114, R212, -R229 ;  /* 0x800000e5d4727220 */ /* 0x000fe40000410000 */
[----:B-1----:R-:W-:Y:S02]  /*7fe0*/  FMUL.FTZ R6, R4, R5 ;  /* 0x0000000504067220 */ /* 0x002fe40000410000 */
[-C--:B------:R-:W-:Y:S02]  /*7ff0*/  FMUL.FTZ R130, R212, -R221.reuse ;  /* 0x800000ddd4827220 */ /* 0x080fe40000410000 */
[----:B------:R-:W-:Y:S02]  /*8000*/  FFMA.FTZ R231, R214, R221, -R114 ;  /* 0x000000ddd6e77223 */ /* 0x000fe40000010872 */
[----:B---3--:R-:W-:-:S02]  /*8010*/  FFMA.FTZ R221, R164, R7, R6 ;  /* 0x00000007a4dd7223 */ /* 0x008fc40000010006 */
[C---:B----4-:R-:W-:Y:S02]  /*8020*/  FMUL.FTZ R6, R4.reuse, R211 ;  /* 0x000000d304067220 */ /* 0x050fe40000410000 */
[C---:B0-----:R-:W-:Y:S01]  /*8030*/  FMUL.FTZ R114, R4.reuse, R179 ;  /* 0x000000b304727220 */ /* 0x041fe20000410000 */
[----:B------:R-:W-:Y:S01]  /*8040*/  FSEL R221, R4, R221, !P4 ;  /* 0x000000dd04dd7208 */ /* 0x000fe20006000000 */
[C---:B------:R-:W-:Y:S02]  /*8050*/  FFMA.FTZ R6, R164.reuse, R179, -R6 ;  /* 0x000000b3a4067223 */ /* 0x040fe40000010806 */
[----:B------:R-:W-:Y:S02]  /*8060*/  FFMA.FTZ R114, R164, R211, R114 ;  /* 0x000000d3a4727223 */ /* 0x000fe40000010072 */
[----:B------:R-:W-:Y:S02]  /*8070*/  FMUL.FTZ R7, R4, R7 ;  /* 0x0000000704077220 */ /* 0x000fe40000410000 */
[----:B------:R-:W-:-:S02]  /*8080*/  @P4 FADD.FTZ R177, R177, R6 ;  /* 0x00000006b1b14221 */ /* 0x000fc40000010000 */
[----:B------:R-:W-:Y:S02]  /*8090*/  @P4 FADD.FTZ R175, R175, R114 ;  /* 0x00000072afaf4221 */ /* 0x000fe40000010000 */
[----:B--2---:R-:W-:Y:S01]  /*80a0*/  FMUL.FTZ R4, R156, -R22 ;  /* 0x800000169c047220 */ /* 0x004fe20000410000 */
[----:B------:R-:W0:Y:S01]  /*80b0*/  SHFL.UP PT, R6, R177, 0x2, RZ ;  /* 0x04400000b1067989 */ /* 0x000e2200000e00ff */
[----:B------:R-:W-:Y:S01]  /*80c0*/  @P4 FFMA.FTZ R164, R164, R5, -R7 ;  /* 0x00000005a4a44223 */ /* 0x000fe20000010807 */
[----:B------:R-:W-:Y:S01]  /*80d0*/  ISETP.GE.AND P4, PT, R30, 0x2, PT ;  /* 0x000000021e00780c */ /* 0x000fe20003f86270 */
[----:B------:R-:W-:Y:S01]  /*80e0*/  FFMA.FTZ R229, R214, R229, R130 ;  /* 0x000000e5d6e57223 */ /* 0x000fe20000010082 */
[----:B------:R-:W1:Y:S01]  /*80f0*/  SHFL.UP PT, R7, R175, 0x2, RZ ;  /* 0x04400000af077989 */ /* 0x000e6200000e00ff */
[C---:B------:R-:W-:Y:S02]  /*8100*/  FMUL.FTZ R216, R98.reuse, R160 ;  /* 0x000000a062d87220 */ /* 0x040fe40000410000 */
[----:B------:R-:W-:Y:S01]  /*8110*/  FMUL.FTZ R210, R98, R158 ;  /* 0x0000009e62d27220 */ /* 0x000fe20000410000 */
[----:B------:R-:W-:Y:S01]  /*8120*/  SHFL.UP PT, R5, R221, 0x2, RZ ;  /* 0x04400000dd057989 */ /* 0x000fe200000e00ff */
[----:B------:R-:W-:-:S02]  /*8130*/  FFMA.FTZ R211, R150, -R23, R4 ;  /* 0x8000001796d37223 */ /* 0x000fc40000010004 */
[----:B------:R-:W-:Y:S01]  /*8140*/  FADD.FTZ R130, -R216, R229 ;  /* 0x000000e5d8827221 */ /* 0x000fe20000010100 */
[----:B------:R-:W2:Y:S01]  /*8150*/  SHFL.UP PT, R4, R164, 0x2, RZ ;  /* 0x04400000a4047989 */ /* 0x000ea200000e00ff */
[----:B------:R-:W-:Y:S02]  /*8160*/  FADD.FTZ R114, R210, R231 ;  /* 0x000000e7d2727221 */ /* 0x000fe40000010000 */
[----:B------:R-:W-:Y:S02]  /*8170*/  FMUL.FTZ R179, R156, R23 ;  /* 0x000000179cb37220 */ /* 0x000fe40000410000 */
[C---:B------:R-:W-:Y:S02]  /*8180*/  FMUL.FTZ R132, R213.reuse, -R130 ;  /* 0x80000082d5847220 */ /* 0x040fe40000410000 */
[----:B------:R-:W-:Y:S02]  /*8190*/  FMUL.FTZ R134, R213, -R114 ;  /* 0x80000072d5867220 */ /* 0x000fe40000410000 */
[----:B------:R-:W-:-:S02]  /*81a0*/  FFMA.FTZ R179, R150, R22, -R179 ;  /* 0x0000001696b37223 */ /* 0x000fc400000108b3 */
[----:B------:R-:W-:Y:S02]  /*81b0*/  FFMA.FTZ R229, R215, R114, -R132 ;  /* 0x00000072d7e57223 */ /* 0x000fe40000010884 */
[----:B------:R-:W-:Y:S02]  /*81c0*/  FMUL.FTZ R202, R99, R158 ;  /* 0x0000009e63ca7220 */ /* 0x000fe40000410000 */
[C---:B------:R-:W-:Y:S02]  /*81d0*/  FMUL.FTZ R114, R198.reuse, -R211 ;  /* 0x800000d3c6727220 */ /* 0x040fe40000410000 */
[----:B------:R-:W-:Y:S02]  /*81e0*/  FFMA.FTZ R231, R215, R130, R134 ;  /* 0x00000082d7e77223 */ /* 0x000fe40000010086 */
[----:B------:R-:W-:Y:S02]  /*81f0*/  FMUL.FTZ R182, R99, R160 ;  /* 0x000000a063b67220 */ /* 0x000fe40000410000 */
[----:B------:R-:W-:-:S02]  /*8200*/  FMUL.FTZ R130, R198, -R179 ;  /* 0x800000b3c6827220 */ /* 0x000fc40000410000 */
[----:B------:R-:W-:Y:S02]  /*8210*/  FADD.FTZ R229, R202, R229 ;  /* 0x000000e5cae57221 */ /* 0x000fe40000010000 */
[----:B------:R-:W-:Y:S02]  /*8220*/  FFMA.FTZ R114, R200, R179, -R114 ;  /* 0x000000b3c8727223 */ /* 0x000fe40000010872 */
[----:B------:R-:W-:Y:S02]  /*8230*/  FADD.FTZ R231, -R182, R231 ;  /* 0x000000e7b6e77221 */ /* 0x000fe40000010100 */
[----:B------:R-:W-:Y:S02]  /*8240*/  FFMA.FTZ R130, R200, R211, R130 ;  /* 0x000000d3c8827223 */ /* 0x000fe40000010082 */
[----:B------:R-:W-:Y:S02]  /*8250*/  FMUL.FTZ R138, R170, -R229 ;  /* 0x800000e5aa8a7220 */ /* 0x000fe40000410000 */
[----:B------:R-:W-:-:S02]  /*8260*/  FMUL.FTZ R134, R219, -R114 ;  /* 0x80000072db867220 */ /* 0x000fc40000410000 */
[-C--:B------:R-:W-:Y:S02]  /*8270*/  FMUL.FTZ R136, R170, -R231.reuse ;  /* 0x800000e7aa887220 */ /* 0x080fe40000410000 */
[-C--:B------:R-:W-:Y:S02]  /*8280*/  FMUL.FTZ R132, R219, -R130.reuse ;  /* 0x80000082db847220 */ /* 0x080fe40000410000 */
[C---:B------:R-:W-:Y:S02]  /*8290*/  FFMA.FTZ R235, R166.reuse, R231, R138 ;  /* 0x000000e7a6eb7223 */ /* 0x040fe4000001008a */
[----:B------:R-:W-:Y:S02]  /*82a0*/  FFMA.FTZ R231, R217, R130, R134 ;  /* 0x00000082d9e77223 */ /* 0x000fe40000010086 */
[----:B------:R-:W-:Y:S02]  /*82b0*/  FFMA.FTZ R233, R166, R229, -R136 ;  /* 0x000000e5a6e97223 */ /* 0x000fe40000010888 */
[----:B0-----:R-:W-:-:S02]  /*82c0*/  FMUL.FTZ R130, R221, R6 ;  /* 0x00000006dd827220 */ /* 0x001fc40000410000 */
[----:B------:R-:W-:Y:S02]  /*82d0*/  FFMA.FTZ R229, R217, R114, -R132 ;  /* 0x00000072d9e57223 */ /* 0x000fe40000010884 */
[CC--:B-1----:R-:W-:Y:S02]  /*82e0*/  FMUL.FTZ R211, R221.reuse, R7.reuse ;  /* 0x00000007ddd37220 */ /* 0x0c2fe40000410000 */
[C---:B--2---:R-:W-:Y:S02]  /*82f0*/  FMUL.FTZ R114, R221.reuse, R4 ;  /* 0x00000004dd727220 */ /* 0x044fe40000410000 */
[C---:B------:R-:W-:Y:S02]  /*8300*/  FFMA.FTZ R130, R164.reuse, R7, R130 ;  /* 0x00000007a4827223 */ /* 0x040fe40000010082 */
[----:B------:R-:W-:Y:S02]  /*8310*/  FMUL.FTZ R179, R221, R5 ;  /* 0x00000005ddb37220 */ /* 0x000fe40000410000 */
[----:B------:R-:W-:-:S02]  /*8320*/  FFMA.FTZ R6, R164, R6, -R211 ;  /* 0x00000006a4067223 */ /* 0x000fc400000108d3 */
[----:B------:R-:W-:Y:S02]  /*8330*/  FFMA.FTZ R114, R164, R5, R114 ;  /* 0x00000005a4727223 */ /* 0x000fe40000010072 */
[----:B------:R-:W-:Y:S02]  /*8340*/  @P4 FADD.FTZ R175, R175, R130 ;  /* 0x00000082afaf4221 */ /* 0x000fe40000010000 */
[----:B------:R-:W-:Y:S02]  /*8350*/  FMUL.FTZ R5, R222, -R229 ;  /* 0x800000e5de057220 */ /* 0x000fe40000410000 */
[----:B------:R-:W-:Y:S01]  /*8360*/  @P4 FFMA.FTZ R164, R164, R4, -R179 ;  /* 0x00000004a4a44223 */ /* 0x000fe200000108b3 */
[----:B------:R-:W-:Y:S01]  /*8370*/  FSEL R4, R221, R114, !P4 ;  /* 0x00000072dd047208 */ /* 0x000fe20006000000 */
[----:B------:R-:W-:Y:S01]  /*8380*/  @P4 FADD.FTZ R177, R177, R6 ;  /* 0x00000006b1b14221 */ /* 0x000fe20000010000 */
[----:B------:R-:W0:Y:S01]  /*8390*/  SHFL.UP PT, R211, R175, 0x4, RZ ;  /* 0x04800000afd37989 */ /* 0x000e2200000e00ff */
[----:B------:R-:W-:Y:S01]  /*83a0*/  FMUL.FTZ R176, R100, R160 ;  /* 0x000000a064b07220 */ /* 0x000fe20000410000 */
[----:B------:R-:W-:Y:S01]  /*83b0*/  ISETP.GE.AND P4, PT, R30, 0x4, PT ;  /* 0x000000041e00780c */ /* 0x000fe20003f86270 */
[----:B------:R-:W-:Y:S01]  /*83c0*/  FMUL.FTZ R178, R100, R158 ;  /* 0x0000009e64b27220 */ /* 0x000fe20000410000 */
[----:B------:R-:W1:Y:S01]  /*83d0*/  SHFL.UP PT, R179, R177, 0x4, RZ ;  /* 0x04800000b1b37989 */ /* 0x000e6200000e00ff */
[----:B------:R-:W-:-:S02]  /*83e0*/  FFMA.FTZ R114, R224, R231, R5 ;  /* 0x000000e7e0727223 */ /* 0x000fc40000010005 */
[----:B------:R-:W-:Y:S01]  /*83f0*/  FADD.FTZ R130, -R176, R235 ;  /* 0x000000ebb0827221 */ /* 0x000fe20000010100 */
[----:B------:R-:W2:Y:S01]  /*8400*/  SHFL.UP PT, R5, R164, 0x4, RZ ;  /* 0x04800000a4057989 */ /* 0x000ea200000e00ff */
[----:B------:R-:W-:Y:S02]  /*8410*/  FADD.FTZ R6, R178, R233 ;  /* 0x000000e9b2067221 */ /* 0x000fe40000010000 */
[C---:B------:R-:W-:Y:S01]  /*8420*/  FMUL.FTZ R132, R191.reuse, -R130 ;  /* 0x80000082bf847220 */ /* 0x040fe20000410000 */
[----:B------:R-:W3:Y:S01]  /*8430*/  SHFL.UP PT, R7, R4, 0x4, RZ ;  /* 0x0480000004077989 */ /* 0x000ee200000e00ff */
[----:B------:R-:W-:Y:S02]  /*8440*/  FMUL.FTZ R231, R222, -R231 ;  /* 0x800000e7dee77220 */ /* 0x000fe40000410000 */
[-C--:B------:R-:W-:Y:S02]  /*8450*/  FMUL.FTZ R134, R191, -R6.reuse ;  /* 0x80000006bf867220 */ /* 0x080fe40000410000 */
[----:B------:R-:W-:-:S02]  /*8460*/  FFMA.FTZ R233, R189, R6, -R132 ;  /* 0x00000006bde97223 */ /* 0x000fc40000010884 */
[----:B------:R-:W-:Y:S02]  /*8470*/  FFMA.FTZ R6, R224, R229, -R231 ;  /* 0x000000e5e0067223 */ /* 0x000fe400000108e7 */
[----:B------:R-:W-:Y:S02]  /*8480*/  FFMA.FTZ R235, R189, R130, R134 ;  /* 0x00000082bdeb7223 */ /* 0x000fe40000010086 */
[----:B------:R-:W-:Y:S02]  /*8490*/  FMUL.FTZ R146, R101, R160 ;  /* 0x000000a065927220 */ /* 0x000fe40000410000 */
[----:B------:R-:W-:Y:S02]  /*84a0*/  FMUL.FTZ R130, R223, -R114 ;  /* 0x80000072df827220 */ /* 0x000fe40000410000 */
[----:B------:R-:W-:Y:S02]  /*84b0*/  FMUL.FTZ R148, R101, R158 ;  /* 0x0000009e65947220 */ /* 0x000fe40000410000 */
[----:B------:R-:W-:-:S02]  /*84c0*/  FMUL.FTZ R132, R223, -R6 ;  /* 0x80000006df847220 */ /* 0x000fc40000410000 */
[----:B------:R-:W-:Y:S02]  /*84d0*/  FADD.FTZ R235, -R146, R235 ;  /* 0x000000eb92eb7221 */ /* 0x000fe40000010100 */
[C---:B------:R-:W-:Y:S02]  /*84e0*/  FFMA.FTZ R221, R225.reuse, R6, -R130 ;  /* 0x00000006e1dd7223 */ /* 0x040fe40000010882 */
[----:B------:R-:W-:Y:S02]  /*84f0*/  FADD.FTZ R233, R148, R233 ;  /* 0x000000e994e97221 */ /* 0x000fe40000010000 */
[----:B------:R-:W-:Y:S02]  /*8500*/  FFMA.FTZ R229, R225, R114, R132 ;  /* 0x00000072e1e57223 */ /* 0x000fe40000010084 */
[C---:B------:R-:W-:Y:S02]  /*8510*/  FMUL.FTZ R130, R128.reuse, -R235 ;  /* 0x800000eb80827220 */ /* 0x040fe40000410000 */
[----:B------:R-:W-:-:S02]  /*8520*/  FMUL.FTZ R132, R128, -R233 ;  /* 0x800000e980847220 */ /* 0x000fc40000410000 */
[C---:B------:R-:W-:Y:S02]  /*8530*/  FMUL.FTZ R114, R212.reuse, -R221 ;  /* 0x800000ddd4727220 */ /* 0x040fe40000410000 */
[----:B------:R-:W-:Y:S02]  /*8540*/  FMUL.FTZ R6, R212, -R229 ;  /* 0x800000e5d4067220 */ /* 0x000fe40000410000 */
[C---:B------:R-:W-:Y:S02]  /*8550*/  FFMA.FTZ R233, R108.reuse, R233, -R130 ;  /* 0x000000e96ce97223 */ /* 0x040fe40000010882 */
[----:B------:R-:W-:Y:S02]  /*8560*/  FFMA.FTZ R235, R108, R235, R132 ;  /* 0x000000eb6ceb7223 */ /* 0x000fe40000010084 */
[----:B------:R-:W-:Y:S02]  /*8570*/  FFMA.FTZ R136, R214, R229, R114 ;  /* 0x000000e5d6887223 */ /* 0x000fe40000010072 */
[----:B0-----:R-:W-:-:S02]  /*8580*/  FMUL.FTZ R130, R4, R211 ;  /* 0x000000d304827220 */ /* 0x001fc40000410000 */
[C---:B-1----:R-:W-:Y:S02]  /*8590*/  FMUL.FTZ R132, R4.reuse, R179 ;  /* 0x000000b304847220 */ /* 0x042fe40000410000 */
[----:B--2---:R-:W-:Y:S02]  /*85a0*/  FMUL.FTZ R114, R4, R5 ;  /* 0x0000000504727220 */ /* 0x004fe40000410000 */
[----:B------:R-:W-:Y:S02]  /*85b0*/  FFMA.FTZ R134, R214, R221, -R6 ;  /* 0x000000ddd6867223 */ /* 0x000fe40000010806 */
[----:B---3--:R-:W-:Y:S02]  /*85c0*/  FMUL.FTZ R6, R4, R7 ;  /* 0x0000000704067220 */ /* 0x008fe40000410000 */
[C---:B------:R-:W-:Y:S02]  /*85d0*/  FFMA.FTZ R130, R164.reuse, R179, -R130 ;  /* 0x000000b3a4827223 */ /* 0x040fe40000010882 */
[----:B------:R-:W-:-:S02]  /*85e0*/  FFMA.FTZ R132, R164, R211, R132 ;  /* 0x000000d3a4847223 */ /* 0x000fc40000010084 */
[C---:B------:R-:W-:Y:S02]  /*85f0*/  FFMA.FTZ R7, R164.reuse, R7, R114 ;  /* 0x00000007a4077223 */ /* 0x040fe40000010072 */
[----:B------:R-:W-:Y:S02]  /*8600*/  @P4 FFMA.FTZ R164, R164, R5, -R6 ;  /* 0x00000005a4a44223 */ /* 0x000fe40000010806 */
[----:B------:R-:W-:Y:S01]  /*8610*/  @P4 FADD.FTZ R177, R177, R130 ;  /* 0x00000082b1b14221 */ /* 0x000fe20000010000 */
[----:B------:R-:W-:Y:S01]  /*8620*/  FSEL R4, R4, R7, !P4 ;  /* 0x0000000704047208 */ /* 0x000fe20006000000 */
[----:B------:R-:W-:Y:S02]  /*8630*/  FMUL.FTZ R5, R213, -R134 ;  /* 0x80000086d5057220 */ /* 0x000fe40000410000 */
[----:B------:R-:W-:Y:S01]  /*8640*/  @P4 FADD.FTZ R175, R175, R132 ;  /* 0x00000084afaf4221 */ /* 0x000fe20000010000 */
[----:B------:R-:W0:Y:S01]  /*8650*/  SHFL.UP PT, R179, R177, 0x8, RZ ;  /* 0x05000000b1b37989 */ /* 0x000e2200000e00ff */
[----:B------:R-:W-:Y:S01]  /*8660*/  FMUL.FTZ R114, R102, R160 ;  /* 0x000000a066727220 */ /* 0x000fe20000410000 */
[----:B------:R-:W-:Y:S01]  /*8670*/  ISETP.GE.AND P4, PT, R30, 0x8, PT ;  /* 0x000000081e00780c */ /* 0x000fe20003f86270 */
[----:B------:R-:W-:Y:S01]  /*8680*/  FMUL.FTZ R142, R102, R158 ;  /* 0x0000009e668e7220 */ /* 0x000fe20000410000 */
[----:B------:R-:W-:Y:S01]  /*8690*/  SHFL.UP PT, R211, R175, 0x8, RZ ;  /* 0x05000000afd37989 */ /* 0x000fe200000e00ff */
[----:B------:R-:W-:-:S02]  /*86a0*/  FFMA.FTZ R229, R215, R136, R5 ;  /* 0x00000088d7e57223 */ /* 0x000fc40000010005 */
[----:B------:R-:W-:Y:S01]  /*86b0*/  FADD.FTZ R235, -R114, R235 ;  /* 0x000000eb72eb7221 */ /* 0x000fe20000010100 */
[----:B------:R-:W1:Y:S01]  /*86c0*/  SHFL.UP PT, R5, R164, 0x8, RZ ;  /* 0x05000000a4057989 */ /* 0x000e6200000e00ff */
[----:B------:R-:W-:Y:S02]  /*86d0*/  FADD.FTZ R233, R142, R233 ;  /* 0x000000e98ee97221 */ /* 0x000fe40000010000 */
[----:B------:R-:W-:Y:S01]  /*86e0*/  FMUL.FTZ R136, R213, -R136 ;  /* 0x80000088d5887220 */ /* 0x000fe20000410000 */
[----:B------:R-:W2:Y:S01]  /*86f0*/  SHFL.UP PT, R7, R4, 0x8, RZ ;  /* 0x0500000004077989 */ /* 0x000ea200000e00ff */
[C---:B------:R-:W-:Y:S02]  /*8700*/  FMUL.FTZ R6, R126.reuse, -R235 ;  /* 0x800000eb7e067220 */ /* 0x040fe40000410000 */
[----:B------:R-:W-:Y:S02]  /*8710*/  FMUL.FTZ R130, R126, -R233 ;  /* 0x800000e97e827220 */ /* 0x000fe40000410000 */
[----:B------:R-:W-:-:S02]  /*8720*/  FFMA.FTZ R221, R215, R134, -R136 ;  /* 0x00000086d7dd7223 */ /* 0x000fc40000010888 */
[C---:B------:R-:W-:Y:S02]  /*8730*/  FFMA.FTZ R233, R122.reuse, R233, -R6 ;  /* 0x000000e97ae97223 */ /* 0x040fe40000010806 */
[----:B------:R-:W-:Y:S02]  /*8740*/  FFMA.FTZ R235, R122, R235, R130 ;  /* 0x000000eb7aeb7223 */ /* 0x000fe40000010082 */
[C---:B------:R-:W-:Y:S02]  /*8750*/  FMUL.FTZ R6, R170.reuse, -R229 ;  /* 0x800000e5aa067220 */ /* 0x040fe40000410000 */
[-C--:B------:R-:W-:Y:S02]  /*8760*/  FMUL.FTZ R130, R170, -R221.reuse ;  /* 0x800000ddaa827220 */ /* 0x080fe40000410000 */
[C---:B------:R-:W-:Y:S02]  /*8770*/  FFMA.FTZ R6, R166.reuse, R221, -R6 ;  /* 0x000000dda6067223 */ /* 0x040fe40000010806 */
[----:B------:R-:W-:-:S02]  /*8780*/  FFMA.FTZ R130, R166, R229, R130 ;  /* 0x000000e5a6827223 */ /* 0x000fc40000010082 */
[C---:B------:R-:W-:Y:S02]  /*8790*/  FMUL.FTZ R134, R191.reuse, -R6 ;  /* 0x80000006bf867220 */ /* 0x040fe40000410000 */
[----:B------:R-:W-:Y:S02]  /*87a0*/  FMUL.FTZ R132, R191, -R130 ;  /* 0x80000082bf847220 */ /* 0x000fe40000410000 */
[----:B------:R-:W-:Y:S02]  /*87b0*/  FMUL.FTZ R138, R103, R160 ;  /* 0x000000a0678a7220 */ /* 0x000fe40000410000 */
[----:B------:R-:W-:Y:S02]  /*87c0*/  FFMA.FTZ R231, R189, R130, R134 ;  /* 0x00000082bde77223 */ /* 0x000fe40000010086 */
[----:B------:R-:W-:Y:S02]  /*87d0*/  FMUL.FTZ R140, R103, R158 ;  /* 0x0000009e678c7220 */ /* 0x000fe40000410000 */
[----:B------:R-:W-:-:S02]  /*87e0*/  FFMA.FTZ R229, R189, R6, -R132 ;  /* 0x00000006bde57223 */ /* 0x000fc40000010884 */
[----:B0-----:R-:W-:Y:S02]  /*87f0*/  FMUL.FTZ R134, R4, R179 ;  /* 0x000000b304867220 */ /* 0x001fe40000410000 */
[----:B------:R-:W-:Y:S02]  /*8800*/  FADD.FTZ R235, -R138, R235 ;  /* 0x000000eb8aeb7221 */ /* 0x000fe40000010100 */
[C---:B-1----:R-:W-:Y:S02]  /*8810*/  FMUL.FTZ R130, R4.reuse, R5 ;  /* 0x0000000504827220 */ /* 0x042fe40000410000 */
[C---:B------:R-:W-:Y:S02]  /*8820*/  FMUL.FTZ R132, R4.reuse, R211 ;  /* 0x000000d304847220 */ /* 0x040fe40000410000 */
[----:B--2---:R-:W-:Y:S02]  /*8830*/  FMUL.FTZ R6, R4, R7 ;  /* 0x0000000704067220 */ /* 0x004fe40000410000 */
[----:B------:R-:W-:-:S02]  /*8840*/  FADD.FTZ R233, R140, R233 ;  /* 0x000000e98ce97221 */ /* 0x000fc40000010000 */
[----:B------:R-:W-:Y:S02]  /*8850*/  FFMA.FTZ R134, R164, R211, R134 ;  /* 0x000000d3a4867223 */ /* 0x000fe40000010086 */
[----:B------:R-:W-:Y:S02]  /*8860*/  FMUL.FTZ R136, R124, -R235 ;  /* 0x800000eb7c887220 */ /* 0x000fe40000410000 */
[C---:B------:R-:W-:Y:S02]  /*8870*/  FFMA.FTZ R7, R164.reuse, R7, R130 ;  /* 0x00000007a4077223 */ /* 0x040fe40000010082 */
[C---:B------:R-:W-:Y:S02]  /*8880*/  FFMA.FTZ R132, R164.reuse, R179, -R132 ;  /* 0x000000b3a4847223 */ /* 0x040fe40000010884 */
[----:B------:R-:W-:Y:S01]  /*8890*/  @P4 FFMA.FTZ R164, R164, R5, -R6 ;  /* 0x00000005a4a44223 */ /* 0x000fe20000010806 */
[----:B------:R-:W-:Y:S01]  /*88a0*/  FSEL R4, R4, R7, !P4 ;  /* 0x0000000704047208 */ /* 0x000fe20006000000 */
[----:B------:R-:W-:-:S02]  /*88b0*/  FMUL.FTZ R152, R124, -R233 ;  /* 0x800000e97c987220 */ /* 0x000fc40000410000 */
[----:B------:R-:W-:Y:S01]  /*88c0*/  @P4 FADD.FTZ R175, R175, R134 ;  /* 0x00000086afaf4221 */ /* 0x000fe20000010000 */
[----:B------:R-:W0:Y:S01]  /*88d0*/  SHFL.UP PT, R5, R164, 0x10, RZ ;  /* 0x06000000a4057989 */ /* 0x000e2200000e00ff */
[----:B------:R-:W-:Y:S02]  /*88e0*/  FFMA.FTZ R233, R112, R233, -R136 ;  /* 0x000000e970e97223 */ /* 0x000fe40000010888 */
[----:B------:R-:W-:Y:S01]  /*88f0*/  FMUL.FTZ R134, R104, R158 ;  /* 0x0000009e68867220 */ /* 0x000fe20000410000 */
[----:B------:R-:W1:Y:S01]  /*8900*/  SHFL.UP PT, R7, R4, 0x10, RZ ;  /* 0x0600000004077989 */ /* 0x000e6200000e00ff */
[----:B------:R-:W-:Y:S01]  /*8910*/  @P4 FADD.FTZ R177, R177, R132 ;  /* 0x00000084b1b14221 */ /* 0x000fe20000010000 */
[----:B------:R-:W-:Y:S01]  /*8920*/  ISETP.GE.AND P4, PT, R30, 0x10, PT ;  /* 0x000000101e00780c */ /* 0x000fe20003f86270 */
[----:B------:R-:W-:Y:S01]  /*8930*/  FFMA.FTZ R235, R112, R235, R152 ;  /* 0x000000eb70eb7223 */ /* 0x000fe20000010098 */
[----:B------:R-:W-:Y:S01]  /*8940*/  SHFL.UP PT, R221, R175, 0x10, RZ ;  /* 0x06000000afdd7989 */ /* 0x000fe200000e00ff */
[----:B------:R-:W-:-:S02]  /*8950*/  FMUL.FTZ R136, R104, R160 ;  /* 0x000000a068887220 */ /* 0x000fc40000410000 */
[----:B------:R-:W-:Y:S01]  /*8960*/  FADD.FTZ R132, R134, R233 ;  /* 0x000000e986847221 */ /* 0x000fe20000010000 */
[----:B------:R-:W2:Y:S01]  /*8970*/  SHFL.UP PT, R211, R177, 0x10, RZ ;  /* 0x06000000b1d37989 */ /* 0x000ea200000e00ff */
[----:B------:R-:W-:Y:S02]  /*8980*/  FMUL.FTZ R6, R128, -R231 ;  /* 0x800000e780067220 */ /* 0x000fe40000410000 */
[----:B------:R-:W-:Y:S02]  /*8990*/  FADD.FTZ R152, -R136, R235 ;  /* 0x000000eb88987221 */ /* 0x000fe40000010100 */
[-C--:B------:R-:W-:Y:S02]  /*89a0*/  FMUL.FTZ R130, R128, -R229.reuse ;  /* 0x800000e580827220 */ /* 0x080fe40000410000 */
[----:B------:R-:W-:Y:S02]  /*89b0*/  FMUL.FTZ R190, R183, -R132 ;  /* 0x80000084b7be7220 */ /* 0x000fe40000410000 */
[----:B------:R-:W-:-:S02]  /*89c0*/  FFMA.FTZ R229, R108, R229, -R6 ;  /* 0x000000e56ce57223 */ /* 0x000fc40000010806 */
[-C--:B------:R-:W-:Y:S02]  /*89d0*/  FMUL.FTZ R154, R183, -R152.reuse ;  /* 0x80000098b79a7220 */ /* 0x080fe40000410000 */
[----:B------:R-:W-:Y:S02]  /*89e0*/  FFMA.FTZ R233, R181, R152, R190 ;  /* 0x00000098b5e97223 */ /* 0x000fe400000100be */
[----:B------:R-:W-:Y:S02]  /*89f0*/  FFMA.FTZ R231, R108, R231, R130 ;  /* 0x000000e76ce77223 */ /* 0x000fe40000010082 */
[C---:B------:R-:W-:Y:S02]  /*8a00*/  FMUL.FTZ R152, R126.reuse, -R229 ;  /* 0x800000e57e987220 */ /* 0x040fe40000410000 */
[-C--:B------:R-:W-:Y:S02]  /*8a10*/  FMUL.FTZ R6, R126, -R231.reuse ;  /* 0x800000e77e067220 */ /* 0x080fe40000410000 */
[----:B------:R-:W-:-:S02]  /*8a20*/  FFMA.FTZ R231, R122, R231, R152 ;  /* 0x000000e77ae77223 */ /* 0x000fc40000010098 */
[----:B------:R-:W-:Y:S02]  /*8a30*/  FFMA.FTZ R179, R181, R132, -R154 ;  /* 0x00000084b5b37223 */ /* 0x000fe4000001089a */
[----:B------:R-:W-:Y:S02]  /*8a40*/  FFMA.FTZ R229, R122, R229, -R6 ;  /* 0x000000e57ae57223 */ /* 0x000fe40000010806 */
[C---:B------:R-:W-:Y:S02]  /*8a50*/  FMUL.FTZ R132, R105.reuse, R160 ;  /* 0x000000a069847220 */ /* 0x040fe40000410000 */
[----:B------:R-:W-:Y:S02]  /*8a60*/  FMUL.FTZ R130, R105, R158 ;  /* 0x0000009e69827220 */ /* 0x000fe40000410000 */
[----:B------:R-:W-:Y:S02]  /*8a70*/  FMUL.FTZ R6, R124, -R231 ;  /* 0x800000e77c067220 */ /* 0x000fe40000410000 */
[----:B------:R-:W-:-:S02]  /*8a80*/  FADD.FTZ R233, -R132, R233 ;  /* 0x000000e984e97221 */ /* 0x000fc40000010100 */
[----:B------:R-:W-:Y:S02]  /*8a90*/  FADD.FTZ R179, R130, R179 ;  /* 0x000000b382b37221 */ /* 0x000fe40000010000 */
[----:B------:R-:W-:Y:S02]  /*8aa0*/  FFMA.FTZ R190, R112, R229, -R6 ;  /* 0x000000e570be7223 */ /* 0x000fe40000010806 */
[----:B0-----:R-:W-:Y:S02]  /*8ab0*/  FMUL.FTZ R6, R4, R5 ;  /* 0x0000000504067220 */ /* 0x001fe40000410000 */
[C---:B------:R-:W-:Y:S02]  /*8ac0*/  FMUL.FTZ R152, R120.reuse, -R233 ;  /* 0x800000e978987220 */ /* 0x040fe40000410000 */
[----:B------:R-:W-:Y:S02]  /*8ad0*/  FMUL.FTZ R154, R120, -R179 ;  /* 0x800000b3789a7220 */ /* 0x000fe40000410000 */
[----:B------:R-:W-:-:S02]  /*8ae0*/  FMUL.FTZ R206, R124, -R229 ;  /* 0x800000e57cce7220 */ /* 0x000fc40000410000 */
[----:B-1----:R-:W-:Y:S02]  /*8af0*/  FFMA.FTZ R229, R164, R7, R6 ;  /* 0x00000007a4e57223 */ /* 0x002fe40000010006 */
[C---:B------:R-:W-:Y:S02]  /*8b00*/  FFMA.FTZ R179, R110.reuse, R179, -R152 ;  /* 0x000000b36eb37223 */ /* 0x040fe40000010898 */
[----:B------:R-:W-:Y:S01]  /*8b10*/  FFMA.FTZ R233, R110, R233, R154 ;  /* 0x000000e96ee97223 */ /* 0x000fe2000001009a */
[C---:B------:R-:W-:Y:S01]  /*8b20*/  FSEL R229, R4.reuse, R229, !P4 ;  /* 0x000000e504e57208 */ /* 0x040fe20006000000 */
[C---:B--2---:R-:W-:Y:S02]  /*8b30*/  FMUL.FTZ R154, R4.reuse, R211 ;  /* 0x000000d3049a7220 */ /* 0x044fe40000410000 */
[C---:B------:R-:W-:Y:S02]  /*8b40*/  FMUL.FTZ R152, R4.reuse, R221 ;  /* 0x000000dd04987220 */ /* 0x040fe40000410000 */
[----:B------:R-:W-:Y:S01]  /*8b50*/  FMUL.FTZ R7, R4, R7 ;  /* 0x0000000704077220 */ /* 0x000fe20000410000 */
[----:B------:R-:W0:Y:S01]  /*8b60*/  SHFL.UP PT, R229, R229, 0x1, RZ ;  /* 0x04200000e5e57989 */ /* 0x000e2200000e00ff */
[C---:B------:R-:W-:Y:S01]  /*8b70*/  FFMA.FTZ R154, R164.reuse, R221, R154 ;  /* 0x000000dda49a7223 */ /* 0x040fe2000001009a */
[----:B------:R-:W-:Y:S01]  /*8b80*/  HFMA2.MMA R4, -RZ, RZ, 1.875, 0 ;  /* 0x3f800000ff047435 */ /* 0x000fe200000001ff */
[----:B------:R-:W-:-:S02]  /*8b90*/  FFMA.FTZ R152, R164, R211, -R152 ;  /* 0x000000d3a4987223 */ /* 0x000fc40000010898 */
[----:B------:R-:W-:Y:S01]  /*8ba0*/  @P4 FFMA.FTZ R164, R164, R5, -R7 ;  /* 0x00000005a4a44223 */ /* 0x000fe20000010807 */
[----:B------:R-:W-:Y:S01]  /*8bb0*/  MOV R5, RZ ;  /* 0x000000ff00057202 */ /* 0x000fe20000000f00 */
[----:B------:R-:W-:Y:S01]  /*8bc0*/  @P4 FADD.FTZ R175, R175, R154 ;  /* 0x0000009aafaf4221 */ /* 0x000fe20000010000 */
[----:B------:R-:W-:Y:S01]  /*8bd0*/  CS2R R6, SRZ ;  /* 0x0000000000067805 */ /* 0x000fe2000001ff00 */
[----:B------:R-:W-:Y:S02]  /*8be0*/  @P4 FADD.FTZ R177, R177, R152 ;  /* 0x00000098b1b14221 */ /* 0x000fe40000010000 */
[----:B------:R-:W1:Y:S01]  /*8bf0*/  SHFL.UP PT, R164, R164, 0x1, RZ ;  /* 0x04200000a4a47989 */ /* 0x000e6200000e00ff */
[----:B------:R-:W-:Y:S02]  /*8c00*/  FFMA.FTZ R206, R112, R231, R206 ;  /* 0x000000e770ce7223 */ /* 0x000fe400000100ce */
[----:B------:R-:W-:Y:S01]  /*8c10*/  FMUL.FTZ R154, R106, R160 ;  /* 0x000000a06a9a7220 */ /* 0x000fe20000410000 */
[----:B------:R-:W2:Y:S01]  /*8c20*/  SHFL.UP PT, R175, R175, 0x1, RZ ;  /* 0x04200000afaf7989 */ /* 0x000ea200000e00ff */
[----:B------:R-:W-:-:S02]  /*8c30*/  FMUL.FTZ R208, R183, -R206 ;  /* 0x800000ceb7d07220 */ /* 0x000fc40000410000 */
[----:B------:R-:W-:Y:S01]  /*8c40*/  FMUL.FTZ R152, R106, R158 ;  /* 0x0000009e6a987220 */ /* 0x000fe20000410000 */
[----:B------:R-:W3:Y:S01]  /*8c50*/  SHFL.UP PT, R177, R177, 0x1, RZ ;  /* 0x04200000b1b17989 */ /* 0x000ee200000e00ff */
[----:B------:R-:W-:Y:S02]  /*8c60*/  FADD.FTZ R233, -R154, R233 ;  /* 0x000000e99ae97221 */ /* 0x000fe40000010100 */
[-C--:B------:R-:W-:Y:S01]  /*8c70*/  FMUL.FTZ R220, R183, -R190.reuse ;  /* 0x800000beb7dc7220 */ /* 0x080fe20000410000 */
[----:B------:R-:W4:Y:S01]  /*8c80*/  @!P0 LDS.128 R4, [UR6+0x1da0] ;  /* 0x001da006ff048984 */ /* 0x000f220008000c00 */
[----:B------:R-:W-:Y:S01]  /*8c90*/  FFMA.FTZ R211, R181, R190, -R208 ;  /* 0x000000beb5d37223 */ /* 0x000fe200000108d0 */
[----:B------:R-:W-:Y:S01]  /*8ca0*/  ISETP.NE.AND P0, PT, R33, 0x1f, PT ;  /* 0x0000001f2100780c */ /* 0x000fe20003f05270 */
[----:B------:R-:W-:Y:S02]  /*8cb0*/  FADD.FTZ R221, R152, R179 ;  /* 0x000000b398dd7221 */ /* 0x000fe40000010000 */
[----:B------:R-:W-:-:S02]  /*8cc0*/  FMUL.FTZ R190, R118, -R233 ;  /* 0x800000e976be7220 */ /* 0x000fc40000410000 */
[----:B------:R-:W-:Y:S02]  /*8cd0*/  FFMA.FTZ R179, R181, R206, R220 ;  /* 0x000000ceb5b37223 */ /* 0x000fe400000100dc */
[----:B------:R-:W-:Y:S02]  /*8ce0*/  FMUL.FTZ R206, R120, -R211 ;  /* 0x800000d378ce7220 */ /* 0x000fe40000410000 */
[-C--:B------:R-:W-:Y:S02]  /*8cf0*/  FMUL.FTZ R208, R118, -R221.reuse ;  /* 0x800000dd76d07220 */ /* 0x080fe40000410000 */
[----:B------:R-:W-:Y:S02]  /*8d00*/  FFMA.FTZ R231, R116, R221, -R190 ;  /* 0x000000dd74e77223 */ /* 0x000fe400000108be */
[-C--:B------:R-:W-:Y:S02]  /*8d10*/  FMUL.FTZ R190, R120, -R179.reuse ;  /* 0x800000b378be7220 */ /* 0x080fe40000410000 */
[----:B------:R-:W-:-:S02]  /*8d20*/  FFMA.FTZ R221, R110, R179, R206 ;  /* 0x000000b36edd7223 */ /* 0x000fc400000100ce */
[CC--:B0-----:R-:W-:Y:S02]  /*8d30*/  FMUL.FTZ R179, R229.reuse, R20.reuse ;  /* 0x00000014e5b37220 */ /* 0x0c1fe40000410000 */
[----:B------:R-:W-:Y:S02]  /*8d40*/  FMUL.FTZ R229, R229, R21 ;  /* 0x00000015e5e57220 */ /* 0x000fe40000410000 */
[----:B------:R-:W-:Y:S02]  /*8d50*/  FFMA.FTZ R211, R110, R211, -R190 ;  /* 0x000000d36ed37223 */ /* 0x000fe400000108be */
[C---:B-1----:R-:W-:Y:S02]  /*8d60*/  FFMA.FTZ R190, R164.reuse, R21, R179 ;  /* 0x00000015a4be7223 */ /* 0x042fe400000100b3 */
[----:B------:R-:W-:Y:S02]  /*8d70*/  FFMA.FTZ R164, R164, R20, -R229 ;  /* 0x00000014a4a47223 */ /* 0x000fe400000108e5 */
[----:B--2---:R-:W-:-:S02]  /*8d80*/  @P2 FADD.FTZ R21, R175, R190 ;  /* 0x000000beaf152221 */ /* 0x004fc40000010000 */
[----:B------:R-:W-:Y:S02]  /*8d90*/  FFMA.FTZ R233, R116, R233, R208 ;  /* 0x000000e974e97223 */ /* 0x000fe400000100d0 */
[C---:B------:R-:W-:Y:S02]  /*8da0*/  FMUL.FTZ R220, R118.reuse, -R221 ;  /* 0x800000dd76dc7220 */ /* 0x040fe40000410000 */
[----:B------:R-:W-:Y:S02]  /*8db0*/  FMUL.FTZ R179, R118, -R211 ;  /* 0x800000d376b37220 */ /* 0x000fe40000410000 */
[----:B---3--:R-:W-:Y:S02]  /*8dc0*/  @P2 FADD.FTZ R20, R177, R164 ;  /* 0x000000a4b1142221 */ /* 0x008fe40000010000 */
[C---:B------:R-:W-:Y:S02]  /*8dd0*/  FMUL.FTZ R158, R107.reuse, R158 ;  /* 0x0000009e6b9e7220 */ /* 0x040fe40000410000 */
[----:B------:R-:W-:-:S02]  /*8de0*/  FMUL.FTZ R160, R107, R160 ;  /* 0x000000a06ba07220 */ /* 0x000fc40000410000 */
[C---:B------:R-:W-:Y:S02]  /*8df0*/  FMUL.FTZ R175, R19.reuse, R21 ;  /* 0x0000001513af7220 */ /* 0x040fe40000410000 */
[C---:B------:R-:W-:Y:S02]  /*8e00*/  FFMA.FTZ R220, R116.reuse, R211, -R220 ;  /* 0x000000d374dc7223 */ /* 0x040fe400000108dc */
[----:B------:R-:W-:Y:S02]  /*8e10*/  FFMA.FTZ R221, R116, R221, R179 ;  /* 0x000000dd74dd7223 */ /* 0x000fe400000100b3 */
[----:B------:R-:W-:Y:S02]  /*8e20*/  FMUL.FTZ R19, R19, R20 ;  /* 0x0000001413137220 */ /* 0x000fe40000410000 */
[----:B------:R-:W-:Y:S01]  /*8e30*/  FADD.FTZ R206, R158, R231 ;  /* 0x000000e79ece7221 */ /* 0x000fe20000010000 */
[----:B------:R0:W1:Y:S01]  /*8e40*/  SHFL.DOWN PT, R164, R221, 0x1, 0x1f ;  /* 0x08201f00dda47f89 */ /* 0x00006200000e0000 */
[----:B------:R-:W-:-:S02]  /*8e50*/  FADD.FTZ R208, -R160, R233 ;  /* 0x000000e9a0d07221 */ /* 0x000fc40000010100 */
[C---:B------:R-:W-:Y:S01]  /*8e60*/  FFMA.FTZ R20, R18.reuse, R20, -R175 ;  /* 0x0000001412147223 */ /* 0x040fe200000108af */
[----:B------:R0:W2:Y:S01]  /*8e70*/  SHFL.DOWN PT, R190, R206, 0x1, 0x1f ;  /* 0x08201f00cebe7f89 */ /* 0x0000a200000e0000 */
[----:B------:R-:W-:-:S03]  /*8e80*/  FFMA.FTZ R19, R18, R21, R19 ;  /* 0x0000001512137223 */ /* 0x000fc60000010013 */
[----:B------:R0:W3:Y:S04]  /*8e90*/  SHFL.DOWN PT, R18, R220, 0x1, 0x1f ;  /* 0x08201f00dc127f89 */ /* 0x0000e800000e0000 */
[----:B------:R0:W0:Y:S01]  /*8ea0*/  SHFL.DOWN PT, R230, R208, 0x1, 0x1f ;  /* 0x08201f00d0e67f89 */ /* 0x00002200000e0000 */
[----:B------:R-:W-:Y:S05]  /*8eb0*/  @!P0 BRA `(.L_x_8274) ;  /* 0x000000b000008947 */ /* 0x000fea0003800000 */
[C---:B-1--4-:R-:W-:Y:S02]  /*8ec0*/  FMUL.FTZ R21, R221.reuse, R164 ;  /* 0x000000a4dd157220 */ /* 0x052fe40000410000 */
[C---:B0-----:R-:W-:Y:S02]  /*8ed0*/  FMUL.FTZ R175, R221.reuse, R230 ;  /* 0x000000e6ddaf7220 */ /* 0x041fe40000410000 */
[C---:B--2---:R-:W-:Y:S02]  /*8ee0*/  FMUL.FTZ R177, R221.reuse, R190 ;  /* 0x000000beddb17220 */ /* 0x044fe40000410000 */
[----:B---3--:R-:W-:-:S02]  /*8ef0*/  FMUL.FTZ R221, R221, R18 ;  /* 0x00000012dddd7220 */ /* 0x008fc40000410000 */
[C---:B------:R-:W-:Y:S02]  /*8f00*/  FFMA.FTZ R21, R220.reuse, R18, -R21 ;  /* 0x00000012dc157223 */ /* 0x040fe40000010815 */
[C---:B------:R-:W-:Y:S02]  /*8f10*/  FFMA.FTZ R175, R220.reuse, R190, -R175 ;  /* 0x000000bedcaf7223 */ /* 0x040fe400000108af */
[C---:B------:R-:W-:Y:S02]  /*8f20*/  FFMA.FTZ R177, R220.reuse, R230, R177 ;  /* 0x000000e6dcb17223 */ /* 0x040fe400000100b1 */
[----:B------:R-:W-:Y:S01]  /*8f30*/  FFMA.FTZ R221, R220, R164, R221 ;  /* 0x000000a4dcdd7223 */ /* 0x000fe200000100dd */
[----:B------:R-:W-:Y:S01]  /*8f40*/  MOV R220, R21 ;  /* 0x0000001500dc7202 */ /* 0x000fe20000000f00 */
[----:B------:R-:W-:Y:S02]  /*8f50*/  FADD.FTZ R206, R206, R175 ;  /* 0x000000afcece7221 */ /* 0x000fe40000010000 */
[----:B------:R-:W-:-:S02]  /*8f60*/  FADD.FTZ R208, R208, R177 ;  /* 0x000000b1d0d07221 */ /* 0x000fc40000010000 */
.L_x_8274:
[----:B----4-:R-:W-:Y:S05]  /*8f70*/  BSYNC B0 ;  /* 0x0000000000007941 */ /* 0x010fea0003800000 */
.L_x_8273:
[----:B------:R-:W-:Y:S01]  /*8f80*/  ISETP.GT.U32.AND P0, PT, R33, 0x1d, PT ;  /* 0x0000001d2100780c */ /* 0x000fe20003f04070 */
[----:B------:R-:W-:Y:S01]  /*8f90*/  FADD.FTZ R175, RZ, R19 ;  /* 0x00000013ffaf7221 */ /* 0x000fe20000010000 */
[----:B-1----:R1:W4:Y:S01]  /*8fa0*/  SHFL.DOWN PT, R164, R221, 0x2, 0x1f ;  /* 0x08401f00dda47f89 */ /* 0x00232200000e0000 */
[----:B------:R-:W-:Y:S01]  /*8fb0*/  FADD.FTZ R197, R197, R20 ;  /* 0x00000014c5c57221 */ /* 0x000fe20000010000 */
[----:B------:R-:W-:Y:S01]  /*8fc0*/  BSSY B0, `(.L_x_8275) ;  /* 0x0000014000007945 */ /* 0x000fe20003800000 */
[C---:B---3--:R-:W-:Y:S01]  /*8fd0*/  FMUL.FTZ R18, R118.reuse, R175 ;  /* 0x000000af76127220 */ /* 0x048fe20000410000 */
[----:B------:R1:W3:Y:S01]  /*8fe0*/  SHFL.DOWN PT, R20, R220, 0x2, 0x1f ;  /* 0x08401f00dc147f89 */ /* 0x0002e200000e0000 */
[----:B------:R-:W-:-:S02]  /*8ff0*/  FMUL.FTZ R19, R118, R197 ;  /* 0x000000c576137220 */ /* 0x000fc40000410000 */
[C---:B------:R-:W-:Y:S01]  /*9000*/  FFMA.FTZ R18, R116.reuse, R197, -R18 ;  /* 0x000000c574127223 */ /* 0x040fe20000010812 */
[----:B--2---:R1:W2:Y:S01]  /*9010*/  SHFL.DOWN PT, R190, R206, 0x2, 0x1f ;  /* 0x08401f00cebe7f89 */ /* 0x0042a200000e0000 */
[----:B------:R-:W-:-:S03]  /*9020*/  FFMA.FTZ R19, R116, R175, R19 ;  /* 0x000000af74137223 */ /* 0x000fc60000010013 */
[----:B0-----:R1:W0:Y:S01]  /*9030*/  SHFL.DOWN PT, R230, R208, 0x2, 0x1f ;  /* 0x08401f00d0e67f89 */ /* 0x00122200000e0000 */
[----:B------:R-:W-:Y:S05]  /*9040*/  @P0 BRA `(.L_x_8276) ;  /* 0x000000b000000947 */ /* 0x000fea0003800000 */
[C---:B----4-:R-:W-:Y:S02]  /*9050*/  FMUL.FTZ R21, R221.reuse, R164 ;  /* 0x000000a4dd157220 */ /* 0x050fe40000410000 */
[C---:B0-----:R-:W-:Y:S02]  /*9060*/  FMUL.FTZ R177, R221.reuse, R230 ;  /* 0x000000e6ddb17220 */ /* 0x041fe40000410000 */
[C---:B--2---:R-:W-:Y:S02]  /*9070*/  FMUL.FTZ R179, R221.reuse, R190 ;  /* 0x000000beddb37220 */ /* 0x044fe40000410000 */
[-C--:B-1-3--:R-:W-:Y:S02]  /*9080*/  FMUL.FTZ R221, R221, R20.reuse ;  /* 0x00000014dddd7220 */ /* 0x08afe40000410000 */
[C---:B------:R-:W-:Y:S02]  /*9090*/  FFMA.FTZ R21, R220.reuse, R20, -R21 ;  /* 0x00000014dc157223 */ /* 0x040fe40000010815 */
[----:B------:R-:W-:-:S02]  /*90a0*/  FFMA.FTZ R177, R220, R190, -R177 ;  /* 0x000000bedcb17223 */ /* 0x000fc400000108b1 */
[C---:B------:R-:W-:Y:S02]  /*90b0*/  FFMA.FTZ R179, R220.reuse, R230, R179 ;  /* 0x000000e6dcb37223 */ /* 0x040fe400000100b3 */
[----:B------:R-:W-:Y:S01]  /*90c0*/  FFMA.FTZ R221, R220, R164, R221 ;  /* 0x000000a4dcdd7223 */ /* 0x000fe200000100dd */
[----:B------:R-:W-:Y:S01]  /*90d0*/  MOV R220, R21 ;  /* 0x0000001500dc7202 */ /* 0x000fe20000000f00 */
[----:B------:R-:W-:Y:S02]  /*90e0*/  FADD.FTZ R206, R206, R177 ;  /* 0x000000b1cece7221 */ /* 0x000fe40000010000 */
[----:B------:R-:W-:Y:S02]  /*90f0*/  FADD.FTZ R208, R208, R179 ;  /* 0x000000b3d0d07221 */ /* 0x000fe40000010000 */
.L_x_8276:
[----:B------:R-:W-:Y:S05]  /*9100*/  BSYNC B0 ;  /* 0x0000000000007941 */ /* 0x000fea0003800000 */
.L_x_8275:
[----:B------:R-:W-:Y:S01]  /*9110*/  ISETP.GT.U32.AND P0, PT, R33, 0x1b, PT ;  /* 0x0000001b2100780c */ /* 0x000fe20003f04070 */
[----:B------:R-:W-:Y:S01]  /*9120*/  FADD.FTZ R177, RZ, R19 ;  /* 0x00000013ffb17221 */ /* 0x000fe20000010000 */
[----:B----4-:R4:W1:Y:S01]  /*9130*/  SHFL.DOWN PT, R164, R220, 0x4, 0x1f ;  /* 0x08801f00dca47f89 */ /* 0x01086200000e0000 */
[----:B------:R-:W-:Y:S01]  /*9140*/  FADD.FTZ R199, R199, R18 ;  /* 0x00000012c7c77221 */ /* 0x000fe20000010000 */
[----:B------:R-:W-:Y:S01]  /*9150*/  BSSY B0, `(.L_x_8277) ;  /* 0x0000014000007945 */ /* 0x000fe20003800000 */
[C---:B------:R-:W-:Y:S01]  /*9160*/  FMUL.FTZ R18, R120.reuse, R177 ;  /* 0x000000b178127220 */ /* 0x040fe20000410000 */
[----:B--2---:R4:W2:Y:S01]  /*9170*/  SHFL.DOWN PT, R190, R221, 0x4, 0x1f ;  /* 0x08801f00ddbe7f89 */ /* 0x0048a200000e0000 */
[----:B---3--:R-:W-:-:S02]  /*9180*/  FMUL.FTZ R20, R120, R199 ;  /* 0x000000c778147220 */ /* 0x008fc40000410000 */
[C---:B------:R-:W-:Y:S01]  /*9190*/  FFMA.FTZ R19, R110.reuse, R199, -R18 ;  /* 0x000000c76e137223 */ /* 0x040fe20000010812 */
[----:B0-----:R4:W0:Y:S01]  /*91a0*/  SHFL.DOWN PT, R230, R206, 0x4, 0x1f ;  /* 0x08801f00cee67f89 */ /* 0x00182200000e0000 */
[----:B------:R-:W-:-:S03]  /*91b0*/  FFMA.FTZ R20, R110, R177, R20 ;  /* 0x000000b16e147223 */ /* 0x000fc60000010014 */
[----:B------:R4:W3:Y:S01]  /*91c0*/  SHFL.DOWN PT, R18, R208, 0x4, 0x1f ;  /* 0x08801f00d0127f89 */ /* 0x0008e200000e0000 */
[----:B------:R-:W-:Y:S05]  /*91d0*/  @P0 BRA `(.L_x_8278) ;  /* 0x000000b000000947 */ /* 0x000fea0003800000 */
[C---:B--2---:R-:W-:Y:S02]  /*91e0*/  FMUL.FTZ R21, R221.reuse, R190 ;  /* 0x000000bedd157220 */ /* 0x044fe40000410000 */
[C---:B---3--:R-:W-:Y:S02]  /*91f0*/  FMUL.FTZ R179, R221.reuse, R18 ;  /* 0x00000012ddb37220 */ /* 0x048fe40000410000 */
[C---:B0-----:R-:W-:Y:S02]  /*9200*/  FMUL.FTZ R211, R221.reuse, R230 ;  /* 0x000000e6ddd37220 */ /* 0x041fe40000410000 */
[-C--:B-1--4-:R-:W-:Y:S02]  /*9210*/  FMUL.FTZ R221, R221, R164.reuse ;  /* 0x000000a4dddd7220 */ /* 0x092fe40000410000 */
[C---:B------:R-:W-:Y:S02]  /*9220*/  FFMA.FTZ R21, R220.reuse, R164, -R21 ;  /* 0x000000a4dc157223 */ /* 0x040fe40000010815 */
[----:B------:R-:W-:-:S02]  /*9230*/  FFMA.FTZ R179, R220, R230, -R179 ;  /* 0x000000e6dcb37223 */ /* 0x000fc400000108b3 */
[C---:B------:R-:W-:Y:S02]  /*9240*/  FFMA.FTZ R211, R220.reuse, R18, R211 ;  /* 0x00000012dcd37223 */ /* 0x040fe400000100d3 */
[----:B------:R-:W-:Y:S01]  /*9250*/  FFMA.FTZ R221, R220, R190, R221 ;  /* 0x000000bedcdd7223 */ /* 0x000fe200000100dd */
[----:B------:R-:W-:Y:S01]  /*9260*/  MOV R220, R21 ;  /* 0x0000001500dc7202 */ /* 0x000fe20000000f00 */
[----:B------:R-:W-:Y:S02]  /*9270*/  FADD.FTZ R206, R206, R179 ;  /* 0x000000b3cece7221 */ /* 0x000fe40000010000 */
[----:B------:R-:W-:Y:S02]  /*9280*/  FADD.FTZ R208, R208, R211 ;  /* 0x000000d3d0d07221 */ /* 0x000fe40000010000 */
.L_x_8278:
[----:B------:R-:W-:Y:S05]  /*9290*/  BSYNC B0 ;  /* 0x0000000000007941 */ /* 0x000fea0003800000 */
.L_x_8277:
[----:B------:R-:W-:Y:S01]  /*92a0*/  ISETP.GT.U32.AND P0, PT, R33, 0x17, PT ;  /* 0x000000172100780c */ /* 0x000fe20003f04070 */
[----:B------:R-:W-:Y:S01]  /*92b0*/  FADD.FTZ R168, R168, R19 ;  /* 0x00000013a8a87221 */ /* 0x000fe20000010000 */
[----:B-1----:R1:W4:Y:S01]  /*92c0*/  SHFL.DOWN PT, R164, R220, 0x8, 0x1f ;  /* 0x09001f00dca47f89 */ /* 0x00232200000e0000 */
[----:B------:R-:W-:Y:S01]  /*92d0*/  FADD.FTZ R20, RZ, R20 ;  /* 0x00000014ff147221 */ /* 0x000fe20000010000 */
[----:B------:R-:W-:Y:S01]  /*92e0*/  BSSY B0, `(.L_x_8279) ;  /* 0x0000015000007945 */ /* 0x000fe20003800000 */
[C---:B------:R-:W-:Y:S01]  /*92f0*/  FMUL.FTZ R19, R183.reuse, R168 ;  /* 0x000000a8b7137220 */ /* 0x040fe20000410000 */
[----:B--2---:R1:W2:Y:S01]  /*9300*/  SHFL.DOWN PT, R190, R221, 0x8, 0x1f ;  /* 0x09001f00ddbe7f89 */ /* 0x0042a200000e0000 */
[-C--:B---3--:R-:W-:Y:S01]  /*9310*/  FMUL.FTZ R18, R183, R20.reuse ;  /* 0x00000014b7127220 */ /* 0x088fe20000410000 */
[----:B------:R-:W-:Y:S01]  /*9320*/  ISETP.GT.U32.AND P2, PT, R33, 0xf, PT ;  /* 0x0000000f2100780c */ /* 0x000fe20003f44070 */
[C---:B------:R-:W-:Y:S01]  /*9330*/  FFMA.FTZ R19, R181.reuse, R20, R19 ;  /* 0x00000014b5137223 */ /* 0x040fe20000010013 */
[----:B0-----:R1:W0:Y:S01]  /*9340*/  SHFL.DOWN PT, R230, R206, 0x8, 0x1f ;  /* 0x09001f00cee67f89 */ /* 0x00122200000e0000 */
[----:B------:R-:W-:-:S03]  /*9350*/  FFMA.FTZ R18, R181, R168, -R18 ;  /* 0x000000a8b5127223 */ /* 0x000fc60000010812 */
        /* <DEDUP_REMOVED lines=13> */
.L_x_8280:
[----:B------:R-:W-:Y:S05]  /*9430*/  BSYNC B0 ;  /* 0x0000000000007941 */ /* 0x000fea0003800000 */
.L_x_8279:
[----:B------:R-:W-:Y:S01]  /*9440*/  FADD.FTZ R193, R193, R18 ;  /* 0x00000012c1c17221 */ /* 0x000fe20000010000 */
[----:B----4-:R4:W1:Y:S01]  /*9450*/  SHFL.DOWN PT, R164, R221, 0x10, 0x1f ;  /* 0x0a001f00dda47f89 */ /* 0x01086200000e0000 */
[----:B------:R-:W-:Y:S01]  /*9460*/  BSSY B0, `(.L_x_8281) ;  /* 0x0000011000007945 */ /* 0x000fe20003800000 */
[----:B------:R-:W-:Y:S02]  /*9470*/  FADD.FTZ R21, RZ, R19 ;  /* 0x00000013ff157221 */ /* 0x000fe40000010000 */
[----:B------:R4:W3:Y:S04]  /*9480*/  SHFL.DOWN PT, R18, R220, 0x10, 0x1f ;  /* 0x0a001f00dc127f89 */ /* 0x0008e800000e0000 */
[----:B--2---:R4:W2:Y:S04]  /*9490*/  SHFL.DOWN PT, R190, R206, 0x10, 0x1f ;  /* 0x0a001f00cebe7f89 */ /* 0x0048a800000e0000 */
[----:B0-----:R4:W0:Y:S01]  /*94a0*/  SHFL.DOWN PT, R230, R208, 0x10, 0x1f ;  /* 0x0a001f00d0e67f89 */ /* 0x00182200000e0000 */
[----:B------:R-:W-:Y:S05]  /*94b0*/  @P2 BRA `(.L_x_8282) ;  /* 0x000000b000002947 */ /* 0x000fea0003800000 */
[C---:B-1----:R-:W-:Y:S02]  /*94c0*/  FMUL.FTZ R19, R221.reuse, R164 ;  /* 0x000000a4dd137220 */ /* 0x042fe40000410000 */
[----:B0-----:R-:W-:-:S02]  /*94d0*/  FMUL.FTZ R179, R221, R230 ;  /* 0x000000e6ddb37220 */ /* 0x001fc40000410000 */
[C---:B--2---:R-:W-:Y:S02]  /*94e0*/  FMUL.FTZ R211, R221.reuse, R190 ;  /* 0x000000beddd37220 */ /* 0x044fe40000410000 */
[-C--:B---34-:R-:W-:Y:S02]  /*94f0*/  FMUL.FTZ R221, R221, R18.reuse ;  /* 0x00000012dddd7220 */ /* 0x098fe40000410000 */
[C---:B------:R-:W-:Y:S02]  /*9500*/  FFMA.FTZ R19, R220.reuse, R18, -R19 ;  /* 0x00000012dc137223 */ /* 0x040fe40000010813 */
[C---:B------:R-:W-:Y:S02]  /*9510*/  FFMA.FTZ R179, R220.reuse, R190, -R179 ;  /* 0x000000bedcb37223 */ /* 0x040fe400000108b3 */
[C---:B------:R-:W-:Y:S02]  /*9520*/  FFMA.FTZ R211, R220.reuse, R230, R211 ;  /* 0x000000e6dcd37223 */ /* 0x040fe400000100d3 */
[----:B------:R-:W-:Y:S01]  /*9530*/  FFMA.FTZ R221, R220, R164, R221 ;  /* 0x000000a4dcdd7223 */ /* 0x000fe200000100dd */
[----:B------:R-:W-:Y:S01]  /*9540*/  MOV R220, R19 ;  /* 0x0000001300dc7202 */ /* 0x000fe20000000f00 */
[----:B------:R-:W-:-:S02]  /*9550*/  FADD.FTZ R206, R206, R179 ;  /* 0x000000b3cece7221 */ /* 0x000fc40000010000 */
[----:B------:R-:W-:Y:S02]  /*9560*/  FADD.FTZ R208, R208, R211 ;  /* 0x000000d3d0d07221 */ /* 0x000fe40000010000 */
.L_x_8282:
[----:B------:R-:W-:Y:S05]  /*9570*/  BSYNC B0 ;  /* 0x0000000000007941 */ /* 0x000fea0003800000 */
.L_x_8281:
[----:B------:R-:W-:Y:S01]  /*9580*/  SHFL.DOWN PT, R231, R221, 0x1, 0x1f ;  /* 0x08201f00dde77f89 */ /* 0x000fe200000e0000 */
[----:B---3--:R-:W-:Y:S01]  /*9590*/  FMUL.FTZ R18, R124, R21 ;  /* 0x000000157c127220 */ /* 0x008fe20000410000 */
[----:B------:R-:W-:Y:S01]  /*95a0*/  ISETP.GT.AND P0, PT, R30, 0x1e, PT ;  /* 0x0000001e1e00780c */ /* 0x000fe20003f04270 */
[-C--:B------:R-:W-:Y:S01]  /*95b0*/  FMUL.FTZ R19, R124, R193.reuse ;  /* 0x000000c17c137220 */ /* 0x080fe20000410000 */
[----:B--2---:R-:W2:Y:S01]  /*95c0*/  SHFL.IDX PT, R190, R6, RZ, 0x1f ;  /* 0x00001fff06be7589 */ /* 0x004ea200000e0000 */
[----:B------:R-:W-:Y:S01]  /*95d0*/  FFMA.FTZ R18, R112, R193, -R18 ;  /* 0x000000c170127223 */ /* 0x000fe20000010812 */
[----:B------:R-:W-:Y:S01]  /*95e0*/  ISETP.NE.AND P2, PT, R30, RZ, PT ;  /* 0x000000ff1e00720c */ /* 0x000fe20003f45270 */
[----:B------:R-:W-:Y:S01]  /*95f0*/  FFMA.FTZ R19, R112, R21, R19 ;  /* 0x0000001570137223 */ /* 0x000fe20000010013 */
[----:B-1----:R-:W1:Y:S01]  /*9600*/  SHFL.IDX PT, R164, R7, RZ, 0x1f ;  /* 0x00001fff07a47589 */ /* 0x002e6200000e0000 */
[----:B------:R-:W-:Y:S01]  /*9610*/  FADD.FTZ R195, R195, R18 ;  /* 0x00000012c3c37221 */ /* 0x000fe20000010000 */
[----:B------:R-:W-:Y:S01]  /*9620*/  BSSY B0, `(.L_x_8283) ;  /* 0x0000238000007945 */ /* 0x000fe20003800000 */
[----:B------:R-:W-:Y:S01]  /*9630*/  FADD.FTZ R179, RZ, R19 ;  /* 0x00000013ffb37221 */ /* 0x000fe20000010000 */
[----:B0-----:R-:W0:Y:S01]  /*9640*/  SHFL.DOWN PT, R230, R220, 0x1, 0x1f ;  /* 0x08201f00dce67f89 */ /* 0x001e2200000e0000 */
[----:B------:R-:W-:-:S02]  /*9650*/  FMUL.FTZ R19, R126, R195 ;  /* 0x000000c37e137220 */ /* 0x000fc40000410000 */
[-C--:B------:R-:W-:Y:S01]  /*9660*/  FMUL.FTZ R18, R126, R179.reuse ;  /* 0x000000b37e127220 */ /* 0x080fe20000410000 */
[----:B------:R-:W3:Y:S01]  /*9670*/  SHFL.DOWN PT, R234, R208, 0x1, 0x1f ;  /* 0x08201f00d0ea7f89 */ /* 0x000ee200000e0000 */
[C---:B------:R-:W-:Y:S02]  /*9680*/  FFMA.FTZ R19, R122.reuse, R179, R19 ;  /* 0x000000b37a137223 */ /* 0x040fe40000010013 */
[----:B------:R-:W-:Y:S01]  /*9690*/  FFMA.FTZ R18, R122, R195, -R18 ;  /* 0x000000c37a127223 */ /* 0x000fe20000010812 */
[----:B------:R-:W5:Y:S01]  /*96a0*/  SHFL.DOWN PT, R232, R206, 0x1, 0x1f ;  /* 0x08201f00cee87f89 */ /* 0x000f6200000e0000 */
[----:B------:R-:W-:Y:S02]  /*96b0*/  FADD.FTZ R19, RZ, R19 ;  /* 0x00000013ff137221 */ /* 0x000fe40000010000 */
[----:B------:R-:W-:Y:S01]  /*96c0*/  FADD.FTZ R201, R201, R18 ;  /* 0x00000012c9c97221 */ /* 0x000fe20000010000 */
[----:B----4-:R-:W-:Y:S01]  /*96d0*/  SHFL.IDX PT, R220, R220, RZ, 0x1f ;  /* 0x00001fffdcdc7589 */ /* 0x010fe200000e0000 */
[----:B------:R-:W-:-:S02]  /*96e0*/  FMUL.FTZ R18, R128, R19 ;  /* 0x0000001380127220 */ /* 0x000fc40000410000 */
[-C--:B------:R-:W-:Y:S01]  /*96f0*/  FMUL.FTZ R229, R128, R201.reuse ;  /* 0x000000c980e57220 */ /* 0x080fe20000410000 */
[----:B------:R-:W-:Y:S01]  /*9700*/  SHFL.IDX PT, R208, R208, RZ, 0x1f ;  /* 0x00001fffd0d07589 */ /* 0x000fe200000e0000 */
[C---:B--2---:R-:W-:Y:S02]  /*9710*/  @P3 FMUL.FTZ R233, R231.reuse, R190 ;  /* 0x000000bee7e93220 */ /* 0x044fe40000410000 */
[C---:B------:R-:W-:Y:S01]  /*9720*/  FFMA.FTZ R211, R108.reuse, R201, -R18 ;  /* 0x000000c96cd37223 */ /* 0x040fe20000010812 */
[----:B------:R-:W-:Y:S01]  /*9730*/  SHFL.IDX PT, R206, R206, RZ, 0x1f ;  /* 0x00001fffcece7589 */ /* 0x000fe200000e0000 */
[-C--:B-1----:R-:W-:Y:S02]  /*9740*/  @P3 FMUL.FTZ R231, R231, R164.reuse ;  /* 0x000000a4e7e73220 */ /* 0x082fe40000410000 */
[----:B------:R-:W-:Y:S02]  /*9750*/  FFMA.FTZ R18, R108, R19, R229 ;  /* 0x000000136c127223 */ /* 0x000fe400000100e5 */
[----:B0-----:R-:W-:-:S02]  /*9760*/  @P3 FFMA.FTZ R233, R230, R164, R233 ;  /* 0x000000a4e6e93223 */ /* 0x001fc400000100e9 */
[----:B------:R-:W-:Y:S02]  /*9770*/  @P3 FFMA.FTZ R231, R230, R190, -R231 ;  /* 0x000000bee6e73223 */ /* 0x000fe400000108e7 */
[----:B---3--:R-:W-:Y:S02]  /*9780*/  @P3 FADD.FTZ R164, R234, R233 ;  /* 0x000000e9eaa43221 */ /* 0x008fe40000010000 */
[----:B------:R-:W-:Y:S02]  /*9790*/  FADD.FTZ R172, R172, R211 ;  /* 0x000000d3acac7221 */ /* 0x000fe40000010000 */
[----:B-----5:R-:W-:Y:S02]  /*97a0*/  @P3 FADD.FTZ R190, R232, R231 ;  /* 0x000000e7e8be3221 */ /* 0x020fe40000010000 */
[----:B------:R-:W-:Y:S02]  /*97b0*/  FADD.FTZ R18, RZ, R18 ;  /* 0x00000012ff127221 */ /* 0x000fe40000010000 */
[----:B------:R-:W-:-:S02]  /*97c0*/  FMUL.FTZ R229, R164, -R23 ;  /* 0x80000017a4e57220 */ /* 0x000fc40000410000 */
[C---:B------:R-:W-:Y:S02]  /*97d0*/  FMUL.FTZ R231, R190.reuse, -R23 ;  /* 0x80000017bee77220 */ /* 0x040fe40000410000 */
[C---:B------:R-:W-:Y:S02]  /*97e0*/  FMUL.FTZ R211, R191.reuse, R172 ;  /* 0x000000acbfd37220 */ /* 0x040fe40000410000 */
[----:B------:R-:W-:Y:S02]  /*97f0*/  FMUL.FTZ R23, R191, R18 ;  /* 0x00000012bf177220 */ /* 0x000fe40000410000 */
[-C--:B------:R-:W-:Y:S02]  /*9800*/  FFMA.FTZ R190, R190, R22.reuse, -R229 ;  /* 0x00000016bebe7223 */ /* 0x080fe400000108e5 */
[----:B------:R-:W-:Y:S02]  /*9810*/  FFMA.FTZ R22, R164, R22, R231 ;  /* 0x00000016a4167223 */ /* 0x000fe400000100e7 */
[----:B------:R-:W-:-:S02]  /*9820*/  FFMA.FTZ R211, R189, R18, R211 ;  /* 0x00000012bdd37223 */ /* 0x000fc400000100d3 */
[----:B------:R-:W-:Y:S02]  /*9830*/  FFMA.FTZ R164, R189, R172, -R23 ;  /* 0x000000acbda47223 */ /* 0x000fe40000010817 */
[----:B------:R-:W-:Y:S02]  /*9840*/  FADD.FTZ R185, R185, R190 ;  /* 0x000000beb9b97221 */ /* 0x000fe40000010000 */
[----:B------:R-:W-:Y:S02]  /*9850*/  FADD.FTZ R22, -R205, R22 ;  /* 0x00000016cd167221 */ /* 0x000fe40000010100 */
[----:B------:R-:W-:Y:S02]  /*9860*/  FADD.FTZ R23, RZ, R211 ;  /* 0x000000d3ff177221 */ /* 0x000fe40000010000 */
[----:B------:R-:W-:Y:S02]  /*9870*/  FADD.FTZ R203, R203, R164 ;  /* 0x000000a4cbcb7221 */ /* 0x000fe40000010000 */
[----:B------:R-:W-:-:S02]  /*9880*/  FMUL.FTZ R229, R156, -R185 ;  /* 0x800000b99ce57220 */ /* 0x000fc40000410000 */
[-C--:B------:R-:W-:Y:S02]  /*9890*/  FMUL.FTZ R211, R156, -R22.reuse ;  /* 0x800000169cd37220 */ /* 0x080fe40000410000 */
[C---:B------:R-:W-:Y:S02]  /*98a0*/  FMUL.FTZ R164, R170.reuse, R23 ;  /* 0x00000017aaa47220 */ /* 0x040fe40000410000 */
[----:B------:R-:W-:Y:S02]  /*98b0*/  FMUL.FTZ R190, R170, R203 ;  /* 0x000000cbaabe7220 */ /* 0x000fe40000410000 */
[C---:B------:R-:W-:Y:S02]  /*98c0*/  FFMA.FTZ R230, R150.reuse, R22, R229 ;  /* 0x0000001696e67223 */ /* 0x040fe400000100e5 */
[----:B------:R-:W-:Y:S02]  /*98d0*/  FFMA.FTZ R211, R150, R185, -R211 ;  /* 0x000000b996d37223 */ /* 0x000fe400000108d3 */
[----:B------:R-:W-:-:S02]  /*98e0*/  FFMA.FTZ R205, R166, R203, -R164 ;  /* 0x000000cba6cd7223 */ /* 0x000fc400000108a4 */
[----:B------:R-:W-:Y:S02]  /*98f0*/  FFMA.FTZ R164, R166, R23, R190 ;  /* 0x00000017a6a47223 */ /* 0x000fe400000100be */
[----:B------:R-:W-:Y:S02]  /*9900*/  FADD.FTZ R187, -R187, R230 ;  /* 0x000000e6bbbb7221 */ /* 0x000fe40000010100 */
[----:B------:R-:W-:Y:S02]  /*9910*/  FADD.FTZ R162, R162, R211 ;  /* 0x000000d3a2a27221 */ /* 0x000fe40000010000 */
[----:B------:R-:W-:Y:S02]  /*9920*/  FADD.FTZ R184, R184, R205 ;  /* 0x000000cdb8b87221 */ /* 0x000fe40000010000 */
[----:B------:R-:W-:Y:S02]  /*9930*/  FADD.FTZ R164, RZ, R164 ;  /* 0x000000a4ffa47221 */ /* 0x000fe40000010000 */
[----:B------:R-:W-:-:S02]  /*9940*/  FMUL.FTZ R211, R198, -R187 ;  /* 0x800000bbc6d37220 */ /* 0x000fc40000410000 */
[----:B------:R-:W-:Y:S02]  /*9950*/  FMUL.FTZ R229, R198, -R162 ;  /* 0x800000a2c6e57220 */ /* 0x000fe40000410000 */
[C---:B------:R-:W-:Y:S02]  /*9960*/  FMUL.FTZ R205, R213.reuse, R184 ;  /* 0x000000b8d5cd7220 */ /* 0x040fe40000410000 */
[----:B------:R-:W-:Y:S02]  /*9970*/  FMUL.FTZ R190, R213, R164 ;  /* 0x000000a4d5be7220 */ /* 0x000fe40000410000 */
[C---:B------:R-:W-:Y:S02]  /*9980*/  FFMA.FTZ R211, R200.reuse, R162, -R211 ;  /* 0x000000a2c8d37223 */ /* 0x040fe400000108d3 */
        /* <DEDUP_REMOVED lines=10> */
[-C--:B------:R-:W-:Y:S02]  /*9a30*/  FMUL.FTZ R229, R212, R207.reuse ;  /* 0x000000cfd4e57220 */ /* 0x080fe40000410000 */
        /* <DEDUP_REMOVED lines=28> */
[----:B------:R-:W-:Y:S02]  /*9c00*/  FADD.FTZ R225, R218, R225 ;  /* 0x000000e1dae17221 */ /* 0x000fe40000010000 */
[----:B------:R-:W-:Y:S02]  /*9c10*/  FADD.FTZ R223, -R226, R231 ;  /* 0x000000e7e2df7221 */ /* 0x000fe40000010100 */
[----:B------:R-:W-:Y:S02]  /*9c20*/  FADD.FTZ R218, RZ, R224 ;  /* 0x000000e0ffda7221 */ /* 0x000fe40000010000 */
[----:B------:R-:W-:Y:S01]  /*9c30*/  FADD.FTZ R222, R227, R222 ;  /* 0x000000dee3de7221 */ /* 0x000fe20000010000 */
[----:B------:R0:W1:Y:S01]  /*9c40*/  SHFL.IDX PT, R224, R221, RZ, 0x1f ;  /* 0x00001fffdde07589 */ /* 0x00006200000e0000 */
[----:B------:R-:W-:-:S02]  /*9c50*/  FMUL.FTZ R228, R212, -R225 ;  /* 0x800000e1d4e47220 */ /* 0x000fc40000410000 */
[-C--:B------:R-:W-:Y:S02]  /*9c60*/  FMUL.FTZ R226, R212, -R223.reuse ;  /* 0x800000dfd4e27220 */ /* 0x080fe40000410000 */
[C---:B------:R-:W-:Y:S02]  /*9c70*/  FMUL.FTZ R212, R219.reuse, R218 ;  /* 0x000000dadbd47220 */ /* 0x040fe40000410000 */
[----:B------:R-:W-:Y:S02]  /*9c80*/  FMUL.FTZ R219, R219, R222 ;  /* 0x000000dedbdb7220 */ /* 0x000fe40000410000 */
[C---:B------:R-:W-:Y:S02]  /*9c90*/  FFMA.FTZ R231, R214.reuse, R223, R228 ;  /* 0x000000dfd6e77223 */ /* 0x040fe400000100e4 */
[----:B------:R-:W-:Y:S02]  /*9ca0*/  FFMA.FTZ R227, R214, R225, -R226 ;  /* 0x000000e1d6e37223 */ /* 0x000fe400000108e2 */
[----:B------:R-:W-:-:S02]  /*9cb0*/  FFMA.FTZ R214, R217, R218, R219 ;  /* 0x000000dad9d67223 */ /* 0x000fc400000100db */
[----:B------:R-:W-:Y:S02]  /*9cc0*/  FADD.FTZ R216, -R216, R231 ;  /* 0x000000e7d8d87221 */ /* 0x000fe40000010100 */
[----:B------:R-:W-:Y:S02]  /*9cd0*/  FADD.FTZ R210, R210, R227 ;  /* 0x000000e3d2d27221 */ /* 0x000fe40000010000 */
[----:B------:R-:W-:Y:S02]  /*9ce0*/  FFMA.FTZ R219, R217, R222, -R212 ;  /* 0x000000ded9db7223 */ /* 0x000fe400000108d4 */
[----:B------:R-:W-:Y:S02]  /*9cf0*/  FADD.FTZ R217, RZ, R214 ;  /* 0x000000d6ffd97221 */ /* 0x000fe40000010000 */
[C---:B------:R-:W-:Y:S02]  /*9d00*/  FMUL.FTZ R212, R213.reuse, -R216 ;  /* 0x800000d8d5d47220 */ /* 0x040fe40000410000 */
[----:B------:R-:W-:-:S02]  /*9d10*/  FMUL.FTZ R214, R213, -R210 ;  /* 0x800000d2d5d67220 */ /* 0x000fc40000410000 */
[----:B------:R-:W-:Y:S02]  /*9d20*/  FADD.FTZ R219, R204, R219 ;  /* 0x000000dbccdb7221 */ /* 0x000fe40000010000 */
[----:B------:R-:W-:Y:S02]  /*9d30*/  FMUL.FTZ R204, R198, R217 ;  /* 0x000000d9c6cc7220 */ /* 0x000fe40000410000 */
[C---:B------:R-:W-:Y:S02]  /*9d40*/  FFMA.FTZ R213, R215.reuse, R210, -R212 ;  /* 0x000000d2d7d57223 */ /* 0x040fe400000108d4 */
[----:B------:R-:W-:Y:S02]  /*9d50*/  FFMA.FTZ R215, R215, R216, R214 ;  /* 0x000000d8d7d77223 */ /* 0x000fe400000100d6 */
[----:B0-----:R-:W-:Y:S02]  /*9d60*/  FFMA.FTZ R221, R200, R219, -R204 ;  /* 0x000000dbc8dd7223 */ /* 0x001fe400000108cc */
[----:B------:R-:W-:-:S02]  /*9d70*/  FADD.FTZ R213, R202, R213 ;  /* 0x000000d5cad57221 */ /* 0x000fc40000010000 */
[----:B------:R-:W-:Y:S02]  /*9d80*/  FADD.FTZ R215, -R182, R215 ;  /* 0x000000d7b6d77221 */ /* 0x000fe40000010100 */
[----:B------:R-:W-:Y:S02]  /*9d90*/  FADD.FTZ R221, R180, R221 ;  /* 0x000000ddb4dd7221 */ /* 0x000fe40000010000 */
[C---:B------:R-:W-:Y:S02]  /*9da0*/  FMUL.FTZ R182, R170.reuse, -R213 ;  /* 0x800000d5aab67220 */ /* 0x040fe40000410000 */
[-C--:B------:R-:W-:Y:S02]  /*9db0*/  FMUL.FTZ R180, R170, -R215.reuse ;  /* 0x800000d7aab47220 */ /* 0x080fe40000410000 */
[----:B-1----:R-:W-:Y:S02]  /*9dc0*/  FMUL.FTZ R170, R224, R6 ;  /* 0x00000006e0aa7220 */ /* 0x002fe40000410000 */
[----:B------:R-:W-:-:S02]  /*9dd0*/  FFMA.FTZ R235, R166, R215, R182 ;  /* 0x000000d7a6eb7223 */ /* 0x000fc400000100b6 */
[----:B------:R-:W-:Y:S02]  /*9de0*/  FFMA.FTZ R233, R166, R213, -R180 ;  /* 0x000000d5a6e97223 */ /* 0x000fe400000108b4 */
[----:B------:R-:W-:Y:S02]  /*9df0*/  FMUL.FTZ R198, R198, R219 ;  /* 0x000000dbc6c67220 */ /* 0x000fe40000410000 */
[-C--:B------:R-:W-:Y:S02]  /*9e00*/  FMUL.FTZ R227, R224, R7.reuse ;  /* 0x00000007e0e37220 */ /* 0x080fe40000410000 */
[----:B------:R-:W-:Y:S02]  /*9e10*/  FFMA.FTZ R231, R220, R7, R170 ;  /* 0x00000007dce77223 */ /* 0x000fe400000100aa */
[----:B------:R-:W-:Y:S02]  /*9e20*/  FMUL.FTZ R7, R224, R5 ;  /* 0x00000005e0077220 */ /* 0x000fe40000410000 */
[----:B------:R-:W-:-:S02]  /*9e30*/  FADD.FTZ R176, -R176, R235 ;  /* 0x000000ebb0b07221 */ /* 0x000fc40000010100 */
[----:B------:R-:W-:Y:S02]  /*9e40*/  FADD.FTZ R178, R178, R233 ;  /* 0x000000e9b2b27221 */ /* 0x000fe40000010000 */
[----:B------:R-:W-:Y:S02]  /*9e50*/  FFMA.FTZ R198, R200, R217, R198 ;  /* 0x000000d9c8c67223 */ /* 0x000fe400000100c6 */
[----:B------:R-:W-:Y:S02]  /*9e60*/  FMUL.FTZ R224, R224, R4 ;  /* 0x00000004e0e07220 */ /* 0x000fe40000410000 */
[C---:B------:R-:W-:Y:S02]  /*9e70*/  FFMA.FTZ R227, R220.reuse, R6, -R227 ;  /* 0x00000006dce37223 */ /* 0x040fe400000108e3 */
[----:B------:R-:W-:Y:S02]  /*9e80*/  FFMA.FTZ R4, R220, R4, -R7 ;  /* 0x00000004dc047223 */ /* 0x000fe40000010807 */
[----:B------:R-:W-:-:S02]  /*9e90*/  FMUL.FTZ R6, R191, -R176 ;  /* 0x800000b0bf067220 */ /* 0x000fc40000410000 */
[-C--:B------:R-:W-:Y:S02]  /*9ea0*/  FMUL.FTZ R7, R191, -R178.reuse ;  /* 0x800000b2bf077220 */ /* 0x080fe40000410000 */
[----:B------:R-:W-:Y:S02]  /*9eb0*/  FADD.FTZ R191, RZ, R198 ;  /* 0x000000c6ffbf7221 */ /* 0x000fe40000010000 */
[C---:B------:R-:W-:Y:S02]  /*9ec0*/  FFMA.FTZ R233, R189.reuse, R178, -R6 ;  /* 0x000000b2bde97223 */ /* 0x040fe40000010806 */
[----:B------:R-:W-:Y:S02]  /*9ed0*/  FMUL.FTZ R166, R156, R191 ;  /* 0x000000bf9ca67220 */ /* 0x000fe40000410000 */
[----:B------:R-:W-:Y:S02]  /*9ee0*/  FFMA.FTZ R235, R189, R176, R7 ;  /* 0x000000b0bdeb7223 */ /* 0x000fe40000010007 */
[----:B------:R-:W-:-:S02]  /*9ef0*/  FADD.FTZ R7, R208, R231 ;  /* 0x000000e7d0077221 */ /* 0x000fc40000010000 */
[----:B------:R-:W-:Y:S02]  /*9f00*/  FFMA.FTZ R231, R150, R221, -R166 ;  /* 0x000000dd96e77223 */ /* 0x000fe400000108a6 */
[----:B------:R-:W-:Y:S02]  /*9f10*/  FADD.FTZ R6, R206, R227 ;  /* 0x000000e3ce067221 */ /* 0x000fe40000010000 */
[----:B------:R-:W-:Y:S02]  /*9f20*/  FADD.FTZ R189, R148, R233 ;  /* 0x000000e994bd7221 */ /* 0x000fe40000010000 */
[----:B------:R-:W-:Y:S02]  /*9f30*/  FADD.FTZ R227, -R146, R235 ;  /* 0x000000eb92e37221 */ /* 0x000fe40000010100 */
[----:B------:R-:W-:Y:S02]  /*9f40*/  FADD.FTZ R231, R144, R231 ;  /* 0x000000e790e77221 */ /* 0x000fe40000010000 */
[----:B------:R-:W-:-:S02]  /*9f50*/  FMUL.FTZ R144, R128, -R189 ;  /* 0x800000bd80907220 */ /* 0x000fc40000410000 */
[-C--:B------:R-:W-:Y:S02]  /*9f60*/  FMUL.FTZ R128, R128, -R227.reuse ;  /* 0x800000e380807220 */ /* 0x080fe40000410000 */
[C---:B------:R-:W-:Y:S02]  /*9f70*/  FFMA.FTZ R233, R108.reuse, R227, R144 ;  /* 0x000000e36ce97223 */ /* 0x040fe40000010090 */
[----:B------:R-:W-:Y:S02]  /*9f80*/  FFMA.FTZ R146, R107, R197, RZ ;  /* 0x000000c56b927223 */ /* 0x000fe400000100ff */
[----:B------:R-:W-:Y:S02]  /*9f90*/  FFMA.FTZ R235, R108, R189, -R128 ;  /* 0x000000bd6ceb7223 */ /* 0x000fe40000010880 */
[----:B------:R-:W-:Y:S02]  /*9fa0*/  FFMA.FTZ R5, R220, R5, R224 ;  /* 0x00000005dc057223 */ /* 0x000fe400000100e0 */
[----:B------:R-:W-:-:S02]  /*9fb0*/  FADD.FTZ R233, -R114, R233 ;  /* 0x000000e972e97221 */ /* 0x000fc40000010100 */
[----:B------:R-:W-:Y:S01]  /*9fc0*/  FFMA.FTZ R146, R106, R199, R146 ;  /* 0x000000c76a927223 */ /* 0x000fe20000010092 */
[----:B------:R0:W-:Y:S01]  /*9fd0*/  @!P1 STS.128 [UR6+0x1da0], R4 ;  /* 0x001da004ff009988 */ /* 0x0001e20008000c06 */
[----:B------:R-:W-:Y:S02]  /*9fe0*/  FADD.FTZ R235, R142, R235 ;  /* 0x000000eb8eeb7221 */ /* 0x000fe40000010000 */
[----:B------:R-:W-:Y:S02]  /*9ff0*/  FFMA.FTZ R148, R107, -R175, RZ ;  /* 0x800000af6b947223 */ /* 0x000fe400000100ff */
[----:B------:R-:W-:Y:S02]  /*a000*/  FFMA.FTZ R146, R105, R168, R146 ;  /* 0x000000a869927223 */ /* 0x000fe40000010092 */
[----:B------:R-:W-:Y:S02]  /*a010*/  FFMA.FTZ R148, R106, -R177, R148 ;  /* 0x800000b16a947223 */ /* 0x000fe40000010094 */
[----:B------:R-:W-:-:S02]  /*a020*/  FFMA.FTZ R146, R104, R193, R146 ;  /* 0x000000c168927223 */ /* 0x000fc40000010092 */
[----:B------:R-:W-:Y:S02]  /*a030*/  FFMA.FTZ R148, R105, -R20, R148 ;  /* 0x8000001469947223 */ /* 0x000fe40000010094 */
[----:B------:R-:W-:Y:S02]  /*a040*/  FFMA.FTZ R146, R103, R195, R146 ;  /* 0x000000c367927223 */ /* 0x000fe40000010092 */
[C---:B0-----:R-:W-:Y:S02]  /*a050*/  FMUL.FTZ R4, R126.reuse, -R233 ;  /* 0x800000e97e047220 */ /* 0x041fe40000410000 */
[-C--:B------:R-:W-:Y:S02]  /*a060*/  FMUL.FTZ R126, R126, -R235.reuse ;  /* 0x800000eb7e7e7220 */ /* 0x080fe40000410000 */
[C---:B------:R-:W-:Y:S02]  /*a070*/  FFMA.FTZ R237, R122.reuse, R235, -R4 ;  /* 0x000000eb7aed7223 */ /* 0x040fe40000010804 */
[----:B------:R-:W-:-:S02]  /*a080*/  FFMA.FTZ R239, R122, R233, R126 ;  /* 0x000000e97aef7223 */ /* 0x000fc4000001007e */
[----:B------:R-:W-:Y:S02]  /*a090*/  FADD.FTZ R237, R140, R237 ;  /* 0x000000ed8ced7221 */ /* 0x000fe40000010000 */
[----:B------:R-:W-:Y:S02]  /*a0a0*/  FADD.FTZ R239, -R138, R239 ;  /* 0x000000ef8aef7221 */ /* 0x000fe40000010100 */
[----:B------:R-:W-:Y:S02]  /*a0b0*/  FFMA.FTZ R148, R104, -R21, R148 ;  /* 0x8000001568947223 */ /* 0x000fe40000010094 */
[----:B------:R-:W-:Y:S02]  /*a0c0*/  FMUL.FTZ R4, R124, -R237 ;  /* 0x800000ed7c047220 */ /* 0x000fe40000410000 */
[----:B------:R-:W-:Y:S02]  /*a0d0*/  FFMA.FTZ R146, R102, R201, R146 ;  /* 0x000000c966927223 */ /* 0x000fe40000010092 */
[----:B------:R-:W-:-:S02]  /*a0e0*/  FMUL.FTZ R124, R124, -R239 ;  /* 0x800000ef7c7c7220 */ /* 0x000fc40000410000 */
[----:B------:R-:W-:Y:S02]  /*a0f0*/  FFMA.FTZ R148, R103, -R179, R148 ;  /* 0x800000b367947223 */ /* 0x000fe40000010094 */
[C---:B------:R-:W-:Y:S02]  /*a100*/  FFMA.FTZ R7, R112.reuse, R239, R4 ;  /* 0x000000ef70077223 */ /* 0x040fe40000010004 */
[----:B------:R-:W-:Y:S02]  /*a110*/  FFMA.FTZ R146, R101, R172, R146 ;  /* 0x000000ac65927223 */ /* 0x000fe40000010092 */
[----:B------:R-:W-:Y:S02]  /*a120*/  FFMA.FTZ R5, R112, R237, -R124 ;  /* 0x000000ed70057223 */ /* 0x000fe4000001087c */
        /* <DEDUP_REMOVED lines=9> */
[----:B------:R-:W-:Y:S02]  /*a1c0*/  FFMA.FTZ R146, R98, R207, R146 ;  /* 0x000000cf62927223 */ /* 0x000fe40000010092 */
[C---:B------:R-:W-:Y:S02]  /*a1d0*/  FFMA.FTZ R5, R181.reuse, R134, -R4 ;  /* 0x00000086b5057223 */ /* 0x040fe40000010804 */
[----:B------:R-:W-:Y:S02]  /*a1e0*/  FFMA.FTZ R183, R181, R136, R183 ;  /* 0x00000088b5b77223 */ /* 0x000fe400000100b7 */
[----:B------:R-:W-:Y:S02]  /*a1f0*/  FFMA.FTZ R148, R99, -R164, R148 ;  /* 0x800000a463947223 */ /* 0x000fe40000010094 */
[----:B------:R-:W-:-:S02]  /*a200*/  FMUL.FTZ R181, R194, UR15 ;  /* 0x0000000fc2b57c20 */ /* 0x000fc40008410000 */
[C---:B------:R-:W-:Y:S02]  /*a210*/  FFMA.FTZ R146, R97.reuse, R188, R146 ;  /* 0x000000bc61927223 */ /* 0x040fe40000010092 */
[----:B------:R-:W-:Y:S02]  /*a220*/  FFMA.FTZ R148, R98, -R205, R148 ;  /* 0x800000cd62947223 */ /* 0x000fe40000010094 */
[C---:B------:R-:W-:Y:S02]  /*a230*/  FMUL.FTZ R7, R196.reuse, UR15 ;  /* 0x0000000fc4077c20 */ /* 0x040fe40008410000 */
[----:B------:R-:W-:Y:S02]  /*a240*/  FFMA.FTZ R6, R196, UR14, -R181 ;  /* 0x0000000ec4067c23 */ /* 0x000fe400080108b5 */
[----:B------:R-:W-:Y:S02]  /*a250*/  FFMA.FTZ R146, R96, R229, R146 ;  /* 0x000000e560927223 */ /* 0x000fe40000010092 */
[----:B------:R-:W-:-:S02]  /*a260*/  FFMA.FTZ R148, R97, -R190, R148 ;  /* 0x800000be61947223 */ /* 0x000fc40000010094 */
[-C--:B------:R-:W-:Y:S02]  /*a270*/  FMUL.FTZ R196, R196, R83.reuse ;  /* 0x00000053c4c47220 */ /* 0x080fe40000410000 */
[-C--:B------:R-:W-:Y:S02]  /*a280*/  FFMA.FTZ R229, R66, -R83.reuse, R229 ;  /* 0x8000005342e57223 */ /* 0x080fe400000100e5 */
[----:B------:R-:W-:Y:S02]  /*a290*/  FMUL.FTZ R6, R211, R6 ;  /* 0x00000006d3067220 */ /* 0x000fe40000410000 */
[C---:B------:R-:W-:Y:S02]  /*a2a0*/  FFMA.FTZ R7, R194.reuse, UR14, R7 ;  /* 0x0000000ec2077c23 */ /* 0x040fe40008010007 */
[----:B------:R-:W-:Y:S02]  /*a2b0*/  FMUL.FTZ R4, R194, R83 ;  /* 0x00000053c2047220 */ /* 0x000fe40000410000 */
[----:B------:R-:W-:-:S02]  /*a2c0*/  FADD.FTZ R183, -R132, R183 ;  /* 0x000000b784b77221 */ /* 0x000fc40000010100 */
[----:B------:R-:W-:Y:S02]  /*a2d0*/  FADD.FTZ R181, R130, R5 ;  /* 0x0000000582b57221 */ /* 0x000fe40000010000 */
[----:B------:R-:W-:Y:S02]  /*a2e0*/  FFMA.FTZ R112, R96, -R211, R148 ;  /* 0x800000d360707223 */ /* 0x000fe40000010094 */
[----:B------:R-:W-:Y:S02]  /*a2f0*/  FMUL.FTZ R108, R211, R196 ;  /* 0x000000c4d36c7220 */ /* 0x000fe40000410000 */
[----:B------:R-:W-:Y:S02]  /*a300*/  FFMA.FTZ R7, R7, R229, R6 ;  /* 0x000000e507077223 */ /* 0x000fe40000010006 */
[----:B------:R-:W-:Y:S02]  /*a310*/  FMUL.FTZ R211, R211, R4 ;  /* 0x00000004d3d37220 */ /* 0x000fe40000410000 */
[----:B------:R-:W-:-:S02]  /*a320*/  FMUL.FTZ R6, R120, -R183 ;  /* 0x800000b778067220 */ /* 0x000fc40000410000 */
[----:B------:R-:W-:Y:S02]  /*a330*/  FMUL.FTZ R120, R120, -R181 ;  /* 0x800000b578787220 */ /* 0x000fe40000410000 */
[C---:B------:R-:W-:Y:S02]  /*a340*/  FADD.FTZ R151, R4.reuse, R151 ;  /* 0x0000009704977221 */ /* 0x040fe40000010000 */
[----:B------:R-:W-:Y:S02]  /*a350*/  FFMA.FTZ R4, R4, R229, R108 ;  /* 0x000000e504047223 */ /* 0x000fe4000001006c */
[----:B------:R-:W-:Y:S02]  /*a360*/  FFMA.FTZ R5, R229, R196, -R211 ;  /* 0x000000c4e5057223 */ /* 0x000fe400000108d3 */
[----:B------:R-:W-:Y:S02]  /*a370*/  FFMA.FTZ R229, R110, R183, R120 ;  /* 0x000000b76ee57223 */ /* 0x000fe40000010078 */
[----:B------:R-:W-:-:S02]  /*a380*/  FMUL.FTZ R108, R192, UR15 ;  /* 0x0000000fc06c7c20 */ /* 0x000fc40008410000 */
[----:B------:R-:W-:Y:S02]  /*a390*/  FFMA.FTZ R211, R110, R181, -R6 ;  /* 0x000000b56ed37223 */ /* 0x000fe40000010806 */
[----:B------:R-:W-:Y:S02]  /*a3a0*/  FADD.FTZ R229, -R154, R229 ;  /* 0x000000e59ae57221 */ /* 0x000fe40000010100 */
[C---:B------:R-:W-:Y:S02]  /*a3b0*/  FMUL.FTZ R241, R209.reuse, UR15 ;  /* 0x0000000fd1f17c20 */ /* 0x040fe40008410000 */
[----:B------:R-:W-:Y:S02]  /*a3c0*/  FFMA.FTZ R243, R209, UR14, -R108 ;  /* 0x0000000ed1f37c23 */ /* 0x000fe4000801086c */
[----:B------:R-:W-:Y:S02]  /*a3d0*/  FADD.FTZ R211, R152, R211 ;  /* 0x000000d398d37221 */ /* 0x000fe40000010000 */
[----:B------:R-:W-:-:S02]  /*a3e0*/  FFMA.FTZ R6, R95, R222, R146 ;  /* 0x000000de5f067223 */ /* 0x000fc40000010092 */
[----:B------:R-:W-:Y:S02]  /*a3f0*/  FMUL.FTZ R108, R118, -R229 ;  /* 0x800000e5766c7220 */ /* 0x000fe40000410000 */
[----:B------:R-:W-:Y:S02]  /*a400*/  FFMA.FTZ R241, R192, UR14, R241 ;  /* 0x0000000ec0f17c23 */ /* 0x000fe400080100f1 */
[-C--:B------:R-:W-:Y:S02]  /*a410*/  FFMA.FTZ R222, R67, -R86.reuse, R222 ;  /* 0x8000005643de7223 */ /* 0x080fe400000100de */
[----:B------:R-:W-:Y:S02]  /*a420*/  FMUL.FTZ R243, R218, R243 ;  /* 0x000000f3daf37220 */ /* 0x000fe40000410000 */
[----:B------:R-:W-:Y:S02]  /*a430*/  FMUL.FTZ R118, R118, -R211 ;  /* 0x800000d376767220 */ /* 0x000fe40000410000 */
[----:B------:R-:W-:-:S02]  /*a440*/  FMUL.FTZ R249, R209, R86 ;  /* 0x00000056d1f97220 */ /* 0x000fc40000410000 */
[----:B------:R-:W-:Y:S02]  /*a450*/  FFMA.FTZ R194, R66, R194, R7 ;  /* 0x000000c242c27223 */ /* 0x000fe40000010007 */
[C---:B------:R-:W-:Y:S02]  /*a460*/  FFMA.FTZ R209, R116.reuse, R211, -R108 ;  /* 0x000000d374d17223 */ /* 0x040fe4000001086c */
[----:B------:R-:W-:Y:S02]  /*a470*/  FFMA.FTZ R7, R241, R222, R243 ;  /* 0x000000def1077223 */ /* 0x000fe400000100f3 */
[----:B------:R-:W-:Y:S02]  /*a480*/  FFMA.FTZ R241, R116, R229, R118 ;  /* 0x000000e574f17223 */ /* 0x000fe40000010076 */
[----:B------:R-:W-:Y:S02]  /*a490*/  FADD.FTZ R158, R158, R209 ;  /* 0x000000d19e9e7221 */ /* 0x000fe40000010000 */
[----:B------:R-:W-:-:S02]  /*a4a0*/  FADD.FTZ R209, -R160, R241 ;  /* 0x000000f1a0d17221 */ /* 0x000fc40000010100 */
[-C--:B------:R-:W-:Y:S02]  /*a4b0*/  FMUL.FTZ R108, R158, R74.reuse ;  /* 0x0000004a9e6c7220 */ /* 0x080fe40000410000 */
[-C--:B------:R-:W-:Y:S02]  /*a4c0*/  FMUL.FTZ R110, R211, R73.reuse ;  /* 0x00000049d36e7220 */ /* 0x080fe40000410000 */
[-C--:B------:R-:W-:Y:S02]  /*a4d0*/  FMUL.FTZ R116, R209, R74.reuse ;  /* 0x0000004ad1747220 */ /* 0x080fe40000410000 */
[----:B------:R-:W-:Y:S02]  /*a4e0*/  FFMA.FTZ R197, R55, -R74, R197 ;  /* 0x8000004a37c57223 */ /* 0x000fe400000100c5 */
[----:B------:R-:W-:Y:S02]  /*a4f0*/  FMUL.FTZ R120, R175, R108 ;  /* 0x0000006caf787220 */ /* 0x000fe40000410000 */
[----:B------:R-:W-:-:S02]  /*a500*/  FFMA.FTZ R199, R56, -R73, R199 ;  /* 0x8000004938c77223 */ /* 0x000fc400000100c7 */
[----:B------:R-:W-:Y:S02]  /*a510*/  FMUL.FTZ R122, R229, R73 ;  /* 0x00000049e57a7220 */ /* 0x000fe40000410000 */
[----:B------:R-:W-:Y:S02]  /*a520*/  FMUL.FTZ R124, R177, R110 ;  /* 0x0000006eb17c7220 */ /* 0x000fe40000410000 */
[----:B------:R-:W-:Y:S02]  /*a530*/  FMUL.FTZ R118, R175, R116 ;  /* 0x00000074af767220 */ /* 0x000fe40000410000 */
[----:B------:R-:W-:Y:S02]  /*a540*/  FMUL.FTZ R114, R192, R86 ;  /* 0x00000056c0727220 */ /* 0x000fe40000410000 */
[----:B------:R-:W-:Y:S02]  /*a550*/  FFMA.FTZ R120, R197, R116, -R120 ;  /* 0x00000074c5787223 */ /* 0x000fe40000010878 */
[----:B------:R-:W-:-:S02]  /*a560*/  FMUL.FTZ R243, R218, R249 ;  /* 0x000000f9daf37220 */ /* 0x000fc40000410000 */
[-C--:B------:R-:W-:Y:S02]  /*a570*/  FFMA.FTZ R245, R199, R122.reuse, -R124 ;  /* 0x0000007ac7f57223 */ /* 0x080fe4000001087c */
[----:B------:R-:W-:Y:S02]  /*a580*/  FMUL.FTZ R122, R177, R122 ;  /* 0x0000007ab17a7220 */ /* 0x000fe40000410000 */
[----:B------:R-:W-:Y:S02]  /*a590*/  FFMA.FTZ R118, R108, R197, R118 ;  /* 0x000000c56c767223 */ /* 0x000fe40000010076 */
[----:B------:R-:W-:Y:S02]  /*a5a0*/  FFMA.FTZ R112, R95, -R218, R112 ;  /* 0x800000da5f707223 */ /* 0x000fe40000010070 */
[----:B------:R-:W-:Y:S02]  /*a5b0*/  FMUL.FTZ R247, R183, R76 ;  /* 0x0000004cb7f77220 */ /* 0x000fe40000410000 */
[----:B------:R-:W-:-:S02]  /*a5c0*/  FADD.FTZ R149, R114, R149 ;  /* 0x0000009572957221 */ /* 0x000fc40000010000 */
[----:B------:R-:W-:Y:S02]  /*a5d0*/  FMUL.FTZ R218, R218, R114 ;  /* 0x00000072dada7220 */ /* 0x000fe40000410000 */
[----:B------:R-:W-:Y:S02]  /*a5e0*/  FMUL.FTZ R241, R181, R76 ;  /* 0x0000004cb5f17220 */ /* 0x000fe40000410000 */
[----:B------:R-:W-:Y:S02]  /*a5f0*/  FADD.FTZ R116, RZ, R120 ;  /* 0x00000078ff747221 */ /* 0x000fe40000010000 */
[----:B------:R-:W-:Y:S02]  /*a600*/  FFMA.FTZ R114, R114, R222, R243 ;  /* 0x000000de72727223 */ /* 0x000fe400000100f3 */
[----:B------:R-:W-:Y:S02]  /*a610*/  FFMA.FTZ R243, R110, R199, R122 ;  /* 0x000000c76ef37223 */ /* 0x000fe4000001007a */
[----:B------:R-:W-:-:S02]  /*a620*/  FADD.FTZ R118, RZ, R118 ;  /* 0x00000076ff767221 */ /* 0x000fc40000010000 */
[----:B------:R-:W-:Y:S02]  /*a630*/  FFMA.FTZ R168, R57, -R76, R168 ;  /* 0x8000004c39a87223 */ /* 0x000fe400000100a8 */
[C---:B------:R-:W-:Y:S02]  /*a640*/  FMUL.FTZ R122, R20.reuse, R247 ;  /* 0x000000f7147a7220 */ /* 0x040fe40000410000 */
[----:B------:R-:W-:Y:S02]  /*a650*/  FMUL.FTZ R124, R20, R241 ;  /* 0x000000f1147c7220 */ /* 0x000fe40000410000 */
[----:B------:R-:W-:Y:S02]  /*a660*/  FADD.FTZ R245, R116, R245 ;  /* 0x000000f574f57221 */ /* 0x000fe40000010000 */
[----:B------:R-:W-:Y:S02]  /*a670*/  FMUL.FTZ R116, R225, UR15 ;  /* 0x0000000fe1747c20 */ /* 0x000fe40008410000 */
[----:B------:R-:W-:-:S02]  /*a680*/  FADD.FTZ R118, R118, R243 ;  /* 0x000000f376767221 */ /* 0x000fc40000010000 */
[----:B------:R-:W-:Y:S02]  /*a690*/  FFMA.FTZ R243, R241, R168, R122 ;  /* 0x000000a8f1f37223 */ /* 0x000fe4000001007a */
[----:B------:R-:W-:Y:S02]  /*a6a0*/  FMUL.FTZ R128, R136, R75 ;  /* 0x0000004b88807220 */ /* 0x000fe40000410000 */
[----:B------:R-:W-:Y:S02]  /*a6b0*/  FFMA.FTZ R122, R168, R247, -R124 ;  /* 0x000000f7a87a7223 */ /* 0x000fe4000001087c */
[----:B------:R-:W-:Y:S02]  /*a6c0*/  FFMA.FTZ R247, R223, UR14, -R116 ;  /* 0x0000000edff77c23 */ /* 0x000fe40008010874 */
[-C--:B------:R-:W-:Y:S02]  /*a6d0*/  FMUL.FTZ R116, R134, R75.reuse ;  /* 0x0000004b86747220 */ /* 0x080fe40000410000 */
[----:B------:R-:W-:-:S02]  /*a6e0*/  FFMA.FTZ R193, R58, -R75, R193 ;  /* 0x8000004b3ac17223 */ /* 0x000fc400000100c1 */
[----:B------:R-:W-:Y:S02]  /*a6f0*/  FMUL.FTZ R126, R21, R128 ;  /* 0x00000080157e7220 */ /* 0x000fe40000410000 */
[----:B------:R-:W-:Y:S02]  /*a700*/  FMUL.FTZ R144, R223, R84 ;  /* 0x00000054df907220 */ /* 0x000fe40000410000 */
[----:B------:R-:W-:Y:S02]  /*a710*/  FMUL.FTZ R124, R190, R247 ;  /* 0x000000f7be7c7220 */ /* 0x000fe40000410000 */
[----:B------:R-:W-:Y:S02]  /*a720*/  FMUL.FTZ R130, R21, R116 ;  /* 0x0000007415827220 */ /* 0x000fe40000410000 */
[----:B------:R-:W-:Y:S02]  /*a730*/  FADD.FTZ R118, R118, R243 ;  /* 0x000000f376767221 */ /* 0x000fe40000010000 */
[----:B------:R-:W-:-:S02]  /*a740*/  FFMA.FTZ R247, R116, R193, R126 ;  /* 0x000000c174f77223 */ /* 0x000fc4000001007e */
[-C--:B------:R-:W-:Y:S02]  /*a750*/  FFMA.FTZ R243, R65, -R84.reuse, R188 ;  /* 0x8000005441f37223 */ /* 0x080fe400000100bc */
[----:B------:R-:W-:Y:S02]  /*a760*/  FMUL.FTZ R132, R225, R84 ;  /* 0x00000054e1847220 */ /* 0x000fe40000410000 */
[----:B------:R-:W-:Y:S02]  /*a770*/  FMUL.FTZ R138, R190, R144 ;  /* 0x00000090be8a7220 */ /* 0x000fe40000410000 */
[----:B------:R-:W-:Y:S02]  /*a780*/  FFMA.FTZ R130, R193, R128, -R130 ;  /* 0x00000080c1827223 */ /* 0x000fe40000010882 */
[----:B------:R-:W-:Y:S02]  /*a790*/  FADD.FTZ R245, R245, R122 ;  /* 0x0000007af5f57221 */ /* 0x000fe40000010000 */
[----:B------:R-:W-:-:S02]  /*a7a0*/  FADD.FTZ R247, R118, R247 ;  /* 0x000000f776f77221 */ /* 0x000fc40000010000 */
[-C--:B------:R-:W-:Y:S02]  /*a7b0*/  FMUL.FTZ R128, R239, R78.reuse ;  /* 0x0000004eef807220 */ /* 0x080fe40000410000 */
[----:B------:R-:W-:Y:S02]  /*a7c0*/  FMUL.FTZ R122, R235, R77 ;  /* 0x0000004deb7a7220 */ /* 0x000fe40000410000 */
[----:B------:R-:W-:Y:S02]  /*a7d0*/  FMUL.FTZ R118, R237, R78 ;  /* 0x0000004eed767220 */ /* 0x000fe40000410000 */
[----:B------:R-:W-:Y:S02]  /*a7e0*/  FADD.FTZ R153, R132, R153 ;  /* 0x0000009984997221 */ /* 0x000fe40000010000 */
[----:B------:R-:W-:Y:S02]  /*a7f0*/  FMUL.FTZ R190, R190, R132 ;  /* 0x00000084bebe7220 */ /* 0x000fe40000410000 */
[----:B------:R-:W-:-:S02]  /*a800*/  FFMA.FTZ R126, R132, R243, R138 ;  /* 0x000000f3847e7223 */ /* 0x000fc4000001008a */
[----:B------:R-:W-:Y:S02]  /*a810*/  FFMA.FTZ R195, R59, -R78, R195 ;  /* 0x8000004e3bc37223 */ /* 0x000fe400000100c3 */
[-C--:B------:R-:W-:Y:S02]  /*a820*/  FFMA.FTZ R201, R60, -R77.reuse, R201 ;  /* 0x8000004d3cc97223 */ /* 0x080fe400000100c9 */
[----:B------:R-:W-:Y:S02]  /*a830*/  FMUL.FTZ R132, R179, R128 ;  /* 0x00000080b3847220 */ /* 0x000fe40000410000 */
[----:B------:R-:W-:Y:S02]  /*a840*/  FMUL.FTZ R140, R233, R77 ;  /* 0x0000004de98c7220 */ /* 0x000fe40000410000 */
[----:B------:R-:W-:Y:S02]  /*a850*/  FMUL.FTZ R142, R19, R122 ;  /* 0x0000007a138e7220 */ /* 0x000fe40000410000 */
[----:B------:R-:W-:-:S02]  /*a860*/  FMUL.FTZ R138, R179, R118 ;  /* 0x00000076b38a7220 */ /* 0x000fc40000410000 */
[----:B------:R-:W-:Y:S02]  /*a870*/  FFMA.FTZ R120, R222, R249, -R218 ;  /* 0x000000f9de787223 */ /* 0x000fe400000108da */
[----:B------:R-:W-:Y:S02]  /*a880*/  FFMA.FTZ R132, R118, R195, R132 ;  /* 0x000000c376847223 */ /* 0x000fe40000010084 */
[----:B------:R-:W-:Y:S02]  /*a890*/  FFMA.FTZ R251, R201, R140, -R142 ;  /* 0x0000008cc9fb7223 */ /* 0x000fe4000001088e */
[----:B------:R-:W-:Y:S02]  /*a8a0*/  FFMA.FTZ R249, R195, R128, -R138 ;  /* 0x00000080c3f97223 */ /* 0x000fe4000001088a */
[----:B------:R-:W-:Y:S02]  /*a8b0*/  FMUL.FTZ R140, R19, R140 ;  /* 0x0000008c138c7220 */ /* 0x000fe40000410000 */
[----:B------:R-:W-:-:S02]  /*a8c0*/  FMUL.FTZ R128, R227, R80 ;  /* 0x00000050e3807220 */ /* 0x000fc40000410000 */
[----:B------:R-:W-:Y:S02]  /*a8d0*/  FADD.FTZ R132, R247, R132 ;  /* 0x00000084f7847221 */ /* 0x000fe40000010000 */
[----:B------:R-:W-:Y:S02]  /*a8e0*/  FADD.FTZ R130, R245, R130 ;  /* 0x00000082f5827221 */ /* 0x000fe40000010000 */
[----:B------:R-:W-:Y:S02]  /*a8f0*/  FFMA.FTZ R247, R122, R201, R140 ;  /* 0x000000c97af77223 */ /* 0x000fe4000001008c */
[-C--:B------:R-:W-:Y:S02]  /*a900*/  FFMA.FTZ R172, R61, -R80.reuse, R172 ;  /* 0x800000503dac7223 */ /* 0x080fe400000100ac */
[----:B------:R-:W-:Y:S02]  /*a910*/  FMUL.FTZ R245, R189, R80 ;  /* 0x00000050bdf57220 */ /* 0x000fe40000410000 */
[----:B------:R-:W-:-:S02]  /*a920*/  FMUL.FTZ R138, R18, R128 ;  /* 0x00000080128a7220 */ /* 0x000fc40000410000 */
[----:B------:R-:W-:Y:S02]  /*a930*/  FADD.FTZ R130, R130, R249 ;  /* 0x000000f982827221 */ /* 0x000fe40000010000 */
[----:B------:R-:W-:Y:S02]  /*a940*/  FADD.FTZ R132, R132, R247 ;  /* 0x000000f784847221 */ /* 0x000fe40000010000 */
[----:B------:R-:W-:Y:S02]  /*a950*/  FMUL.FTZ R249, R18, R245 ;  /* 0x000000f512f97220 */ /* 0x000fe40000410000 */
[----:B------:R-:W-:Y:S02]  /*a960*/  FFMA.FTZ R247, R245, R172, R138 ;  /* 0x000000acf5f77223 */ /* 0x000fe4000001008a */
[----:B------:R-:W-:Y:S02]  /*a970*/  FMUL.FTZ R138, R176, R79 ;  /* 0x0000004fb08a7220 */ /* 0x000fe40000410000 */
[----:B------:R-:W-:-:S02]  /*a980*/  FFMA.FTZ R249, R172, R128, -R249 ;  /* 0x00000080acf97223 */ /* 0x000fc400000108f9 */
[----:B------:R-:W-:Y:S02]  /*a990*/  FADD.FTZ R132, R132, R247 ;  /* 0x000000f784847221 */ /* 0x000fe40000010000 */
[-C--:B------:R-:W-:Y:S02]  /*a9a0*/  FFMA.FTZ R203, R62, -R79.reuse, R203 ;  /* 0x8000004f3ecb7223 */ /* 0x080fe400000100cb */
[----:B------:R-:W-:Y:S02]  /*a9b0*/  FMUL.FTZ R128, R178, R79 ;  /* 0x0000004fb2807220 */ /* 0x000fe40000410000 */
        /* <DEDUP_REMOVED lines=8> */
[----:B------:R-:W-:-:S02]  /*aa40*/  FMUL.FTZ R142, R23, R128 ;  /* 0x00000080178e7220 */ /* 0x000fc40000410000 */
[----:B------:R-:W-:Y:S02]  /*aa50*/  FFMA.FTZ R140, R184, R144, -R140 ;  /* 0x00000090b88c7223 */ /* 0x000fe4000001088c */
[----:B------:R-:W-:Y:S02]  /*aa60*/  FFMA.FTZ R142, R203, R138, -R142 ;  /* 0x0000008acb8e7223 */ /* 0x000fe4000001088e */
[----:B------:R-:W-:Y:S02]  /*aa70*/  FMUL.FTZ R144, R164, R144 ;  /* 0x00000090a4907220 */ /* 0x000fe40000410000 */
[----:B------:R-:W-:Y:S02]  /*aa80*/  FMUL.FTZ R138, R216, R81 ;  /* 0x00000051d88a7220 */ /* 0x000fe40000410000 */
[----:B------:R-:W-:Y:S02]  /*aa90*/  FADD.FTZ R249, R130, R249 ;  /* 0x000000f982f97221 */ /* 0x000fe40000010000 */
        /* <DEDUP_REMOVED lines=8> */
[----:B------:R-:W-:Y:S02]  /*ab20*/  FMUL.FTZ R146, R205, R130 ;  /* 0x00000082cd927220 */ /* 0x000fe40000410000 */
[----:B------:R-:W-:Y:S02]  /*ab30*/  FADD.FTZ R140, R142, R140 ;  /* 0x0000008c8e8c7221 */ /* 0x000fe40000010000 */
[----:B------:R-:W-:Y:S02]  /*ab40*/  FMUL.FTZ R142, R186, R85 ;  /* 0x00000055ba8e7220 */ /* 0x000fe40000410000 */
[----:B------:R-:W-:Y:S02]  /*ab50*/  FADD.FTZ R249, R132, R249 ;  /* 0x000000f984f97221 */ /* 0x000fe40000010000 */
[----:B------:R-:W-:-:S02]  /*ab60*/  FFMA.FTZ R132, R94, R219, R6 ;  /* 0x000000db5e847223 */ /* 0x000fc40000010006 */
[----:B------:R-:W-:Y:S02]  /*ab70*/  FFMA.FTZ R251, R207, R138, -R146 ;  /* 0x0000008acffb7223 */ /* 0x000fe40000010892 */
[-C--:B------:R-:W-:Y:S02]  /*ab80*/  FFMA.FTZ R6, R68, -R85.reuse, R219 ;  /* 0x8000005544067223 */ /* 0x080fe400000100db */
[----:B------:R-:W-:Y:S02]  /*ab90*/  FMUL.FTZ R138, R174, R85 ;  /* 0x00000055ae8a7220 */ /* 0x000fe40000410000 */
[C---:B------:R-:W-:Y:S02]  /*aba0*/  FMUL.FTZ R219, R217.reuse, R142 ;  /* 0x0000008ed9db7220 */ /* 0x040fe40000410000 */
[----:B------:R-:W-:Y:S02]  /*abb0*/  FADD.FTZ R140, R140, R251 ;  /* 0x000000fb8c8c7221 */ /* 0x000fe40000010000 */
[----:B------:R-:W-:-:S02]  /*abc0*/  FMUL.FTZ R144, R217, R138 ;  /* 0x0000008ad9907220 */ /* 0x000fc40000410000 */
[C---:B------:R-:W-:Y:S02]  /*abd0*/  FADD.FTZ R147, R138.reuse, R147 ;  /* 0x000000938a937221 */ /* 0x040fe40000010000 */
[----:B------:R-:W-:Y:S02]  /*abe0*/  FFMA.FTZ R251, R138, R6, R219 ;  /* 0x000000068afb7223 */ /* 0x000fe400000100db */
[----:B------:R-:W-:Y:S02]  /*abf0*/  FMUL.FTZ R138, R187, R88 ;  /* 0x00000058bb8a7220 */ /* 0x000fe40000410000 */
[----:B------:R-:W-:Y:S02]  /*ac00*/  FMUL.FTZ R156, R156, R221 ;  /* 0x000000dd9c9c7220 */ /* 0x000fe40000410000 */
[----:B------:R-:W-:Y:S02]  /*ac10*/  FFMA.FTZ R144, R6, R142, -R144 ;  /* 0x0000008e06907223 */ /* 0x000fe40000010890 */
[----:B------:R-:W-:-:S02]  /*ac20*/  FADD.FTZ R249, R249, R126 ;  /* 0x0000007ef9f97221 */ /* 0x000fc40000010000 */
[----:B------:R-:W-:Y:S02]  /*ac30*/  FFMA.FTZ R132, R93, R221, R132 ;  /* 0x000000dd5d847223 */ /* 0x000fe40000010084 */
[-C--:B------:R-:W-:Y:S02]  /*ac40*/  FMUL.FTZ R126, R162, R88.reuse ;  /* 0x00000058a27e7220 */ /* 0x080fe40000410000 */
[----:B------:R-:W-:Y:S02]  /*ac50*/  FFMA.FTZ R221, R69, -R88, R221 ;  /* 0x8000005845dd7223 */ /* 0x000fe400000100dd */
[----:B------:R-:W-:Y:S02]  /*ac60*/  FMUL.FTZ R142, R191, R138 ;  /* 0x0000008abf8e7220 */ /* 0x000fe40000410000 */
[----:B------:R-:W-:Y:S02]  /*ac70*/  FFMA.FTZ R150, R150, R191, R156 ;  /* 0x000000bf96967223 */ /* 0x000fe4000001009c */
[----:B------:R-:W-:-:S02]  /*ac80*/  FADD.FTZ R140, R140, R190 ;  /* 0x000000be8c8c7221 */ /* 0x000fc40000010000 */
[----:B------:R-:W-:Y:S02]  /*ac90*/  FMUL.FTZ R146, R191, R126 ;  /* 0x0000007ebf927220 */ /* 0x000fe40000410000 */
[C---:B------:R-:W-:Y:S02]  /*aca0*/  FADD.FTZ R145, R126.reuse, R145 ;  /* 0x000000917e917221 */ /* 0x040fe40000010000 */
[----:B------:R-:W-:Y:S02]  /*acb0*/  FFMA.FTZ R142, R126, R221, R142 ;  /* 0x000000dd7e8e7223 */ /* 0x000fe4000001008e */
[----:B------:R-:W-:Y:S02]  /*acc0*/  FMUL.FTZ R126, R22, R87 ;  /* 0x00000057167e7220 */ /* 0x000fe40000410000 */
[----:B------:R-:W-:Y:S02]  /*acd0*/  FADD.FTZ R219, RZ, R150 ;  /* 0x00000096ffdb7221 */ /* 0x000fe40000010000 */
[----:B------:R-:W-:-:S02]  /*ace0*/  FADD.FTZ R249, R249, R4 ;  /* 0x00000004f9f97221 */ /* 0x000fc40000010000 */
[----:B------:R-:W-:Y:S02]  /*acf0*/  FADD.FTZ R5, R140, R5 ;  /* 0x000000058c057221 */ /* 0x000fe40000010000 */
[----:B------:R-:W-:Y:S02]  /*ad00*/  FFMA.FTZ R146, R221, R138, -R146 ;  /* 0x0000008add927223 */ /* 0x000fe40000010892 */
        /* <DEDUP_REMOVED lines=8> */
[----:B------:R-:W-:Y:S02]  /*ad90*/  FADD.FTZ R114, R114, R251 ;  /* 0x000000fb72727221 */ /* 0x000fe40000010000 */
[----:B------:R-:W-:Y:S01]  /*ada0*/  FMUL.FTZ R4, R219, R4 ;  /* 0x00000004db047220 */ /* 0x000fe20000410000 */
[----:B------:R-:W0:Y:S01]  /*adb0*/  SHFL.DOWN PT, R251, R132, 0x1, 0x1f ;  /* 0x08201f0084fb7f89 */ /* 0x000e2200000e0000 */
[----:B------:R-:W-:-:S02]  /*adc0*/  FFMA.FTZ R112, R94, -R217, R112 ;  /* 0x800000d95e707223 */ /* 0x000fc40000010070 */
[----:B------:R-:W-:Y:S02]  /*add0*/  FADD.FTZ R5, R5, R144 ;  /* 0x0000009005057221 */ /* 0x000fe40000010000 */
[----:B------:R-:W-:Y:S02]  /*ade0*/  FADD.FTZ R114, R114, R142 ;  /* 0x0000008e72727221 */ /* 0x000fe40000010000 */
[----:B------:R-:W-:Y:S02]  /*adf0*/  FFMA.FTZ R126, R231, R126, -R4 ;  /* 0x0000007ee77e7223 */ /* 0x000fe40000010804 */
[----:B------:R-:W-:Y:S02]  /*ae00*/  FFMA.FTZ R112, R93, -R191, R112 ;  /* 0x800000bf5d707223 */ /* 0x000fe40000010070 */
[----:B------:R-:W-:Y:S02]  /*ae10*/  FADD.FTZ R5, R5, R146 ;  /* 0x0000009205057221 */ /* 0x000fe40000010000 */
[----:B------:R-:W-:-:S02]  /*ae20*/  FADD.FTZ R249, R114, R249 ;  /* 0x000000f972f97221 */ /* 0x000fc40000010000 */
[----:B------:R-:W-:Y:S02]  /*ae30*/  FFMA.FTZ R112, R92, -R219, R112 ;  /* 0x800000db5c707223 */ /* 0x000fe40000010070 */
[----:B------:R-:W-:Y:S02]  /*ae40*/  FADD.FTZ R126, R5, R126 ;  /* 0x0000007e057e7221 */ /* 0x000fe40000010000 */
[----:B------:R-:W-:Y:S01]  /*ae50*/  FMUL.FTZ R4, R223, UR15 ;  /* 0x0000000fdf047c20 */ /* 0x000fe20008410000 */
[----:B------:R-:W1:Y:S01]  /*ae60*/  SHFL.DOWN PT, R138, R112, 0x1, 0x1f ;  /* 0x08201f00708a7f89 */ /* 0x000e6200000e0000 */
[----:B------:R-:W-:Y:S02]  /*ae70*/  FMUL.FTZ R5, R174, UR15 ;  /* 0x0000000fae057c20 */ /* 0x000fe40008410000 */
[----:B------:R-:W-:Y:S01]  /*ae80*/  FFMA.FTZ R4, R225, UR14, R4 ;  /* 0x0000000ee1047c23 */ /* 0x000fe20008010004 */
[----:B------:R-:W2:Y:S01]  /*ae90*/  SHFL.DOWN PT, R120, R126, 0x1, 0x1f ;  /* 0x08201f007e787f89 */ /* 0x000ea200000e0000 */
[----:B------:R-:W-:-:S02]  /*aea0*/  FFMA.FTZ R192, R67, R192, R7 ;  /* 0x000000c043c07223 */ /* 0x000fc40000010007 */
[----:B------:R-:W-:Y:S01]  /*aeb0*/  FFMA.FTZ R124, R4, R243, R124 ;  /* 0x000000f3047c7223 */ /* 0x000fe2000001007c */
[----:B------:R-:W3:Y:S01]  /*aec0*/  SHFL.DOWN PT, R223, R249, 0x1, 0x1f ;  /* 0x08201f00f9df7f89 */ /* 0x000ee200000e0000 */
[C---:B------:R-:W-:Y:S02]  /*aed0*/  FFMA.FTZ R4, R186.reuse, UR14, -R5 ;  /* 0x0000000eba047c23 */ /* 0x040fe40008010805 */
[----:B------:R-:W-:Y:S02]  /*aee0*/  FMUL.FTZ R7, R186, UR15 ;  /* 0x0000000fba077c20 */ /* 0x000fe40008410000 */
[----:B------:R-:W-:Y:S02]  /*aef0*/  FMUL.FTZ R5, R210, UR15 ;  /* 0x0000000fd2057c20 */ /* 0x000fe40008410000 */
[----:B------:R-:W-:Y:S02]  /*af00*/  FMUL.FTZ R217, R217, R4 ;  /* 0x00000004d9d97220 */ /* 0x000fe40000410000 */
[----:B------:R-:W-:-:S02]  /*af10*/  FFMA.FTZ R7, R174, UR14, R7 ;  /* 0x0000000eae077c23 */ /* 0x000fc40008010007 */
[----:B------:R-:W-:Y:S01]  /*af20*/  FFMA.FTZ R4, R216, UR14, -R5 ;  /* 0x0000000ed8047c23 */ /* 0x000fe20008010805 */
[----:B------:R-:W-:Y:S01]  /*af30*/  MOV R5, R126 ;  /* 0x0000007e00057202 */ /* 0x000fe20000000f00 */
[----:B------:R-:W-:Y:S01]  /*af40*/  FFMA.FTZ R217, R7, R6, R217 ;  /* 0x0000000607d97223 */ /* 0x000fe200000100d9 */
[----:B------:R-:W-:Y:S01]  /*af50*/  MOV R6, R132 ;  /* 0x0000008400067202 */ /* 0x000fe20000000f00 */
[----:B------:R-:W-:Y:S01]  /*af60*/  FMUL.FTZ R114, R205, R4 ;  /* 0x00000004cd727220 */ /* 0x000fe20000410000 */
[----:B------:R-:W-:Y:S01]  /*af70*/  MOV R7, R112 ;  /* 0x0000007000077202 */ /* 0x000fe20000000f00 */
[----:B------:R-:W-:Y:S01]  /*af80*/  FFMA.FTZ R124, R65, R225, R124 ;  /* 0x000000e1417c7223 */ /* 0x000fe2000001007c */
[----:B------:R-:W-:Y:S01]  /*af90*/  MOV R4, R249 ;  /* 0x000000f900047202 */ /* 0x000fe20000000f00 */
[----:B0-----:R-:W-:Y:S02]  /*afa0*/  @!P0 FADD.FTZ R6, R6, R251 ;  /* 0x000000fb06068221 */ /* 0x001fe40000010000 */
[----:B-1----:R-:W-:-:S02]  /*afb0*/  @!P0 FADD.FTZ R7, R7, R138 ;  /* 0x0000008a07078221 */ /* 0x002fc40000010000 */
[----:B--2---:R-:W-:Y:S01]  /*afc0*/  @!P0 FADD.FTZ R5, R5, R120 ;  /* 0x0000007805058221 */ /* 0x004fe20000010000 */
[----:B------:R-:W0:Y:S01]  /*afd0*/  SHFL.DOWN PT, R225, R6, 0x2, 0x1f ;  /* 0x08401f0006e17f89 */ /* 0x000e2200000e0000 */
[----:B---3--:R-:W-:Y:S01]  /*afe0*/  @!P0 FADD.FTZ R4, R4, R223 ;  /* 0x000000df04048221 */ /* 0x008fe20000010000 */
[----:B------:R-:W-:Y:S01]  /*aff0*/  ISETP.GT.AND P0, PT, R30, 0x1d, PT ;  /* 0x0000001d1e00780c */ /* 0x000fe20003f04270 */
[----:B------:R-:W-:Y:S01]  /*b000*/  FADD.FTZ R129, R124, R129 ;  /* 0x000000817c817221 */ /* 0x000fe20000010000 */
[----:B------:R-:W1:Y:S01]  /*b010*/  SHFL.DOWN PT, R126, R7, 0x2, 0x1f ;  /* 0x08401f00077e7f89 */ /* 0x000e6200000e0000 */
[----:B------:R-:W-:Y:S02]  /*b020*/  FMUL.FTZ R205, R216, UR15 ;  /* 0x0000000fd8cd7c20 */ /* 0x000fe40008410000 */
[----:B------:R-:W-:Y:S01]  /*b030*/  FMUL.FTZ R120, R162, UR15 ;  /* 0x0000000fa2787c20 */ /* 0x000fe20008410000 */
[----:B------:R-:W2:Y:S01]  /*b040*/  SHFL.DOWN PT, R124, R5, 0x2, 0x1f ;  /* 0x08401f00057c7f89 */ /* 0x000ea200000e0000 */
[----:B------:R-:W-:-:S02]  /*b050*/  FFMA.FTZ R112, R210, UR14, R205 ;  /* 0x0000000ed2707c23 */ /* 0x000fc400080100cd */
[----:B------:R-:W-:Y:S01]  /*b060*/  FFMA.FTZ R120, R187, UR14, -R120 ;  /* 0x0000000ebb787c23 */ /* 0x000fe20008010878 */
[----:B------:R-:W3:Y:S01]  /*b070*/  SHFL.DOWN PT, R223, R4, 0x2, 0x1f ;  /* 0x08401f0004df7f89 */ /* 0x000ee200000e0000 */
[----:B------:R-:W-:Y:S02]  /*b080*/  FFMA.FTZ R207, R112, R207, R114 ;  /* 0x000000cf70cf7223 */ /* 0x000fe40000010072 */
[----:B------:R-:W-:Y:S02]  /*b090*/  FMUL.FTZ R112, R213, UR15 ;  /* 0x0000000fd5707c20 */ /* 0x000fe40008410000 */
[----:B------:R-:W-:Y:S02]  /*b0a0*/  FMUL.FTZ R205, R187, UR15 ;  /* 0x0000000fbbcd7c20 */ /* 0x000fe40008410000 */
[----:B------:R-:W-:Y:S02]  /*b0b0*/  FMUL.FTZ R120, R191, R120 ;  /* 0x00000078bf787220 */ /* 0x000fe40000410000 */
[----:B------:R-:W-:-:S02]  /*b0c0*/  FFMA.FTZ R187, R215, UR14, -R112 ;  /* 0x0000000ed7bb7c23 */ /* 0x000fc40008010870 */
[----:B------:R-:W-:Y:S02]  /*b0d0*/  FFMA.FTZ R114, R162, UR14, R205 ;  /* 0x0000000ea2727c23 */ /* 0x000fe400080100cd */
[----:B0-----:R-:W-:Y:S02]  /*b0e0*/  @!P0 FADD.FTZ R6, R6, R225 ;  /* 0x000000e106068221 */ /* 0x001fe40000010000 */
[----:B------:R-:W-:Y:S02]  /*b0f0*/  FMUL.FTZ R112, R215, UR15 ;  /* 0x0000000fd7707c20 */ /* 0x000fe40008410000 */
[----:B-1----:R-:W-:Y:S01]  /*b100*/  @!P0 FADD.FTZ R7, R7, R126 ;  /* 0x0000007e07078221 */ /* 0x002fe20000010000 */
[----:B------:R-:W0:Y:S01]  /*b110*/  SHFL.DOWN PT, R205, R6, 0x4, 0x1f ;  /* 0x08801f0006cd7f89 */ /* 0x000e2200000e0000 */
[----:B------:R-:W-:Y:S02]  /*b120*/  FMUL.FTZ R164, R164, R187 ;  /* 0x000000bba4a47220 */ /* 0x000fe40000410000 */
[----:B--2---:R-:W-:-:S02]  /*b130*/  @!P0 FADD.FTZ R5, R5, R124 ;  /* 0x0000007c05058221 */ /* 0x004fc40000010000 */
[----:B------:R-:W-:Y:S01]  /*b140*/  FFMA.FTZ R114, R114, R221, R120 ;  /* 0x000000dd72727223 */ /* 0x000fe20000010078 */
[----:B------:R-:W1:Y:S01]  /*b150*/  SHFL.DOWN PT, R124, R7, 0x4, 0x1f ;  /* 0x08801f00077c7f89 */ /* 0x000e6200000e0000 */
[----:B---3--:R-:W-:Y:S01]  /*b160*/  @!P0 FADD.FTZ R4, R4, R223 ;  /* 0x000000df04048221 */ /* 0x008fe20000010000 */
[----:B------:R-:W-:Y:S01]  /*b170*/  ISETP.GT.AND P0, PT, R30, 0x1b, PT ;  /* 0x0000001b1e00780c */ /* 0x000fe20003f04270 */
[----:B------:R-:W-:Y:S01]  /*b180*/  FFMA.FTZ R187, R213, UR14, R112 ;  /* 0x0000000ed5bb7c23 */ /* 0x000fe20008010070 */
[----:B------:R-:W2:Y:S01]  /*b190*/  SHFL.DOWN PT, R120, R5, 0x4, 0x1f ;  /* 0x08801f0005787f89 */ /* 0x000ea200000e0000 */
[----:B------:R-:W-:Y:S02]  /*b1a0*/  FFMA.FTZ R114, R69, R162, R114 ;  /* 0x000000a245727223 */ /* 0x000fe40000010072 */
[----:B------:R-:W-:Y:S01]  /*b1b0*/  FFMA.FTZ R164, R187, R184, R164 ;  /* 0x000000b8bba47223 */ /* 0x000fe200000100a4 */
[----:B------:R-:W3:Y:S01]  /*b1c0*/  SHFL.DOWN PT, R191, R4, 0x4, 0x1f ;  /* 0x08801f0004bf7f89 */ /* 0x000ee200000e0000 */
[----:B------:R-:W-:-:S02]  /*b1d0*/  FMUL.FTZ R187, R185, UR15 ;  /* 0x0000000fb9bb7c20 */ /* 0x000fc40008410000 */
[----:B------:R-:W-:Y:S02]  /*b1e0*/  FADD.FTZ R137, R114, R137 ;  /* 0x0000008972897221 */ /* 0x000fe40000010000 */
[----:B------:R-:W-:Y:S02]  /*b1f0*/  FFMA.FTZ R112, R22, UR14, -R187 ;  /* 0x0000000e16707c23 */ /* 0x000fe400080108bb */
[----:B------:R-:W-:Y:S02]  /*b200*/  FMUL.FTZ R187, R178, UR15 ;  /* 0x0000000fb2bb7c20 */ /* 0x000fe40008410000 */
[----:B------:R-:W-:Y:S02]  /*b210*/  FMUL.FTZ R219, R219, R112 ;  /* 0x00000070dbdb7220 */ /* 0x000fe40000410000 */
[----:B------:R-:W-:Y:S02]  /*b220*/  FMUL.FTZ R112, R22, UR15 ;  /* 0x0000000f16707c20 */ /* 0x000fe40008410000 */
[----:B------:R-:W-:-:S02]  /*b230*/  FFMA.FTZ R22, R176, UR14, -R187 ;  /* 0x0000000eb0167c23 */ /* 0x000fc400080108bb */
[----:B------:R-:W-:Y:S02]  /*b240*/  FMUL.FTZ R187, R176, UR15 ;  /* 0x0000000fb0bb7c20 */ /* 0x000fe40008410000 */
[----:B------:R-:W-:Y:S02]  /*b250*/  FMUL.FTZ R23, R23, R22 ;  /* 0x0000001617177220 */ /* 0x000fe40000410000 */
[----:B------:R-:W-:Y:S02]  /*b260*/  FFMA.FTZ R112, R185, UR14, R112 ;  /* 0x0000000eb9707c23 */ /* 0x000fe40008010070 */
[----:B------:R-:W-:Y:S02]  /*b270*/  FFMA.FTZ R22, R178, UR14, R187 ;  /* 0x0000000eb2167c23 */ /* 0x000fe400080100bb */
[----:B------:R-:W-:Y:S02]  /*b280*/  FFMA.FTZ R112, R112, R231, R219 ;  /* 0x000000e770707223 */ /* 0x000fe400000100db */
[----:B------:R-:W-:-:S02]  /*b290*/  FFMA.FTZ R23, R22, R203, R23 ;  /* 0x000000cb16177223 */ /* 0x000fc40000010017 */
        /* <DEDUP_REMOVED lines=8> */
[----:B------:R-:W-:-:S02]  /*b320*/  FFMA.FTZ R112, R70, R185, R112 ;  /* 0x000000b946707223 */ /* 0x000fc40000010070 */
[----:B------:R-:W-:Y:S01]  /*b330*/  FFMA.FTZ R178, R62, R178, R23 ;  /* 0x000000b23eb27223 */ /* 0x000fe20000010017 */
[----:B------:R-:W2:Y:S01]  /*b340*/  SHFL.DOWN PT, R120, R5, 0x8, 0x1f ;  /* 0x09001f0005787f89 */ /* 0x000ea200000e0000 */
[----:B------:R-:W-:Y:S02]  /*b350*/  FFMA.FTZ R23, R227, UR14, -R22 ;  /* 0x0000000ee3177c23 */ /* 0x000fe40008010816 */
[----:B------:R-:W-:Y:S01]  /*b360*/  FMUL.FTZ R22, R235, UR15 ;  /* 0x0000000feb167c20 */ /* 0x000fe20008410000 */
[----:B------:R-:W3:Y:S01]  /*b370*/  SHFL.DOWN PT, R185, R4, 0x8, 0x1f ;  /* 0x09001f0004b97f89 */ /* 0x000ee200000e0000 */
[----:B------:R-:W-:Y:S02]  /*b380*/  FMUL.FTZ R114, R18, R23 ;  /* 0x0000001712727220 */ /* 0x000fe40000410000 */
[C---:B------:R-:W-:Y:S02]  /*b390*/  FFMA.FTZ R22, R233.reuse, UR14, -R22 ;  /* 0x0000000ee9167c23 */ /* 0x040fe40008010816 */
[----:B------:R-:W-:-:S02]  /*b3a0*/  FMUL.FTZ R18, R233, UR15 ;  /* 0x0000000fe9127c20 */ /* 0x000fc40008410000 */
[----:B------:R-:W-:Y:S02]  /*b3b0*/  FMUL.FTZ R19, R19, R22 ;  /* 0x0000001613137220 */ /* 0x000fe40000410000 */
[----:B------:R-:W-:Y:S02]  /*b3c0*/  FADD.FTZ R139, R112, R139 ;  /* 0x0000008b708b7221 */ /* 0x000fe40000010000 */
[----:B------:R-:W-:Y:S02]  /*b3d0*/  FFMA.FTZ R22, R235, UR14, R18 ;  /* 0x0000000eeb167c23 */ /* 0x000fe40008010012 */
[----:B------:R-:W-:Y:S02]  /*b3e0*/  FMUL.FTZ R112, R227, UR15 ;  /* 0x0000000fe3707c20 */ /* 0x000fe40008410000 */
[----:B------:R-:W-:Y:S02]  /*b3f0*/  FMUL.FTZ R18, R237, UR15 ;  /* 0x0000000fed127c20 */ /* 0x000fe40008410000 */
[----:B------:R-:W-:-:S02]  /*b400*/  FFMA.FTZ R23, R189, UR14, R112 ;  /* 0x0000000ebd177c23 */ /* 0x000fc40008010070 */
[----:B------:R-:W-:Y:S02]  /*b410*/  FFMA.FTZ R18, R239, UR14, -R18 ;  /* 0x0000000eef127c23 */ /* 0x000fe40008010812 */
[----:B------:R-:W-:Y:S02]  /*b420*/  FFMA.FTZ R19, R22, R201, R19 ;  /* 0x000000c916137223 */ /* 0x000fe40000010013 */
[----:B------:R-:W-:Y:S02]  /*b430*/  FFMA.FTZ R114, R23, R172, R114 ;  /* 0x000000ac17727223 */ /* 0x000fe40000010072 */
[----:B------:R-:W-:Y:S02]  /*b440*/  FMUL.FTZ R179, R179, R18 ;  /* 0x00000012b3b37220 */ /* 0x000fe40000410000 */
[----:B------:R-:W-:Y:S02]  /*b450*/  FFMA.FTZ R112, R60, R235, R19 ;  /* 0x000000eb3c707223 */ /* 0x000fe40000010013 */
[----:B------:R-:W-:-:S02]  /*b460*/  FMUL.FTZ R18, R239, UR15 ;  /* 0x0000000fef127c20 */ /* 0x000fc40008410000 */
[----:B------:R-:W-:Y:S02]  /*b470*/  FMUL.FTZ R19, R134, UR15 ;  /* 0x0000000f86137c20 */ /* 0x000fe40008410000 */
[----:B------:R-:W-:Y:S02]  /*b480*/  FFMA.FTZ R114, R61, R189, R114 ;  /* 0x000000bd3d727223 */ /* 0x000fe40000010072 */
[----:B0-----:R-:W-:Y:S02]  /*b490*/  @!P0 FADD.FTZ R6, R6, R187 ;  /* 0x000000bb06068221 */ /* 0x001fe40000010000 */
[----:B-1----:R-:W-:Y:S02]  /*b4a0*/  @!P0 FADD.FTZ R7, R7, R124 ;  /* 0x0000007c07078221 */ /* 0x002fe40000010000 */
[----:B--2---:R-:W-:Y:S02]  /*b4b0*/  @!P0 FADD.FTZ R5, R5, R120 ;  /* 0x0000007805058221 */ /* 0x004fe40000010000 */
[----:B---3--:R-:W-:Y:S01]  /*b4c0*/  @!P0 FADD.FTZ R4, R4, R185 ;  /* 0x000000b904048221 */ /* 0x008fe20000010000 */
[----:B------:R-:W-:Y:S01]  /*b4d0*/  ISETP.GT.AND P0, PT, R30, 0xf, PT ;  /* 0x0000000f1e00780c */ /* 0x000fe20003f04270 */
[----:B------:R-:W-:Y:S01]  /*b4e0*/  FFMA.FTZ R22, R237, UR14, R18 ;  /* 0x0000000eed167c23 */ /* 0x000fe20008010012 */
[----:B------:R-:W0:Y:S01]  /*b4f0*/  SHFL.DOWN PT, R185, R6, 0x10, 0x1f ;  /* 0x0a001f0006b97f89 */ /* 0x000e2200000e0000 */
[----:B------:R-:W-:-:S02]  /*b500*/  FFMA.FTZ R18, R136, UR14, -R19 ;  /* 0x0000000e88127c23 */ /* 0x000fc40008010813 */
[----:B------:R-:W-:Y:S01]  /*b510*/  FMUL.FTZ R19, R136, UR15 ;  /* 0x0000000f88137c20 */ /* 0x000fe20008410000 */
[----:B------:R-:W-:Y:S01]  /*b520*/  SHFL.DOWN PT, R23, R4, 0x10, 0x1f ;  /* 0x0a001f0004177f89 */ /* 0x000fe200000e0000 */
[----:B------:R-:W-:Y:S02]  /*b530*/  FADD.FTZ R121, R114, R121 ;  /* 0x0000007972797221 */ /* 0x000fe40000010000 */
[----:B------:R-:W-:Y:S01]  /*b540*/  FADD.FTZ R165, R118, R165 ;  /* 0x000000a576a57221 */ /* 0x000fe20000010000 */
[----:B------:R-:W-:Y:S01]  /*b550*/  SHFL.DOWN PT, R114, R5, 0x10, 0x1f ;  /* 0x0a001f0005727f89 */ /* 0x000fe200000e0000 */
[----:B------:R-:W-:Y:S02]  /*b560*/  FADD.FTZ R119, R112, R119 ;  /* 0x0000007770777221 */ /* 0x000fe40000010000 */
[----:B------:R-:W-:Y:S01]  /*b570*/  FFMA.FTZ R112, R22, R195, R179 ;  /* 0x000000c316707223 */ /* 0x000fe200000100b3 */
[----:B------:R-:W1:Y:S01]  /*b580*/  SHFL.DOWN PT, R118, R7, 0x10, 0x1f ;  /* 0x0a001f0007767f89 */ /* 0x000e6200000e0000 */
[----:B------:R-:W-:-:S02]  /*b590*/  FMUL.FTZ R21, R21, R18 ;  /* 0x0000001215157220 */ /* 0x000fc40000410000 */
[----:B------:R-:W-:Y:S02]  /*b5a0*/  FFMA.FTZ R22, R134, UR14, R19 ;  /* 0x0000000e86167c23 */ /* 0x000fe40008010013 */
[----:B------:R-:W-:Y:S02]  /*b5b0*/  FMUL.FTZ R18, R181, UR15 ;  /* 0x0000000fb5127c20 */ /* 0x000fe40008410000 */
[----:B------:R-:W-:Y:S02]  /*b5c0*/  FFMA.FTZ R21, R22, R193, R21 ;  /* 0x000000c116157223 */ /* 0x000fe40000010015 */
[----:B------:R-:W-:Y:S02]  /*b5d0*/  FFMA.FTZ R19, R183, UR14, -R18 ;  /* 0x0000000eb7137c23 */ /* 0x000fe40008010812 */
[----:B------:R-:W-:Y:S02]  /*b5e0*/  FMUL.FTZ R18, R211, UR15 ;  /* 0x0000000fd3127c20 */ /* 0x000fe40008410000 */
[----:B------:R-:W-:-:S02]  /*b5f0*/  FFMA.FTZ R134, R58, R134, R21 ;  /* 0x000000863a867223 */ /* 0x000fc40000010015 */
[----:B------:R-:W-:Y:S02]  /*b600*/  FMUL.FTZ R21, R20, R19 ;  /* 0x0000001314157220 */ /* 0x000fe40000410000 */
[----:B------:R-:W-:Y:S02]  /*b610*/  FFMA.FTZ R20, R229, UR14, -R18 ;  /* 0x0000000ee5147c23 */ /* 0x000fe40008010812 */
[----:B------:R-:W-:Y:S02]  /*b620*/  FMUL.FTZ R18, R158, UR15 ;  /* 0x0000000f9e127c20 */ /* 0x000fe40008410000 */
[----:B------:R-:W-:Y:S02]  /*b630*/  FMUL.FTZ R177, R177, R20 ;  /* 0x00000014b1b17220 */ /* 0x000fe40000410000 */
[----:B------:R-:W-:Y:S02]  /*b640*/  FFMA.FTZ R18, R209, UR14, -R18 ;  /* 0x0000000ed1127c23 */ /* 0x000fe40008010812 */
[----:B------:R-:W-:-:S02]  /*b650*/  FMUL.FTZ R22, R183, UR15 ;  /* 0x0000000fb7167c20 */ /* 0x000fc40008410000 */
[----:B------:R-:W-:Y:S02]  /*b660*/  FMUL.FTZ R20, R229, UR15 ;  /* 0x0000000fe5147c20 */ /* 0x000fe40008410000 */
[----:B------:R-:W-:Y:S02]  /*b670*/  FMUL.FTZ R209, R209, UR15 ;  /* 0x0000000fd1d17c20 */ /* 0x000fe40008410000 */
[----:B------:R-:W-:Y:S02]  /*b680*/  FMUL.FTZ R175, R175, R18 ;  /* 0x00000012afaf7220 */ /* 0x000fe40000410000 */
[----:B------:R-:W-:Y:S02]  /*b690*/  FFMA.FTZ R19, R181, UR14, R22 ;  /* 0x0000000eb5137c23 */ /* 0x000fe40008010016 */
[----:B------:R-:W-:Y:S02]  /*b6a0*/  FFMA.FTZ R20, R211, UR14, R20 ;  /* 0x0000000ed3147c23 */ /* 0x000fe40008010014 */
[----:B------:R-:W-:-:S02]  /*b6b0*/  FFMA.FTZ R18, R158, UR14, R209 ;  /* 0x0000000e9e127c23 */ /* 0x000fc400080100d1 */
[----:B0-----:R-:W-:Y:S02]  /*b6c0*/  @!P0 FADD.FTZ R6, R6, R185 ;  /* 0x000000b906068221 */ /* 0x001fe40000010000 */
[----:B-1----:R-:W-:Y:S02]  /*b6d0*/  @!P0 FADD.FTZ R7, R7, R118 ;  /* 0x0000007607078221 */ /* 0x002fe40000010000 */
[----:B------:R-:W-:Y:S02]  /*b6e0*/  @!P0 FADD.FTZ R5, R5, R114 ;  /* 0x0000007205058221 */ /* 0x000fe40000010000 */
[----:B------:R-:W-:Y:S02]  /*b6f0*/  @!P0 FADD.FTZ R4, R4, R23 ;  /* 0x0000001704048221 */ /* 0x000fe40000010000 */
        /* <DEDUP_REMOVED lines=42> */
.L_x_8284:
[----:B0-----:R-:W-:Y:S05]  /*b9a0*/  BSYNC B0 ;  /* 0x0000000000007941 */ /* 0x001fea0003800000 */
.L_x_8283:
        /* <DEDUP_REMOVED lines=20> */
.L_x_8270:
        /* <DEDUP_REMOVED lines=76> */
[----:B------:R-:W1:Y:S04]  /*bfb0*/  LDS R8, [R54.X4+0x4] ;  /* 0x0000040036087984 */ /* 0x000e680000004800 */
[----:B------:R-:W2:Y:S04]  /*bfc0*/  LDS R9, [R54.X4+0x8] ;  /* 0x0000080036097984 */ /* 0x000ea80000004800 */
[----:B------:R-:W3:Y:S04]  /*bfd0*/  LDS R60, [R54.X4+0x10] ;  /* 0x00001000363c7984 */ /* 0x000ee80000004800 */
[----:B------:R-:W4:Y:S01]  /*bfe0*/  LDS R59, [R54.X4+0xc] ;  /* 0x00000c00363b7984 */ /* 0x000f220000004800 */
[----:B-1----:R-:W-:-:S03]  /*bff0*/  FADD.FTZ R61, R8, UR5 ;  /* 0x00000005083d7e21 */ /* 0x002fc60008010000 */
[----:B------:R-:W-:Y:S01]  /*c000*/  LDS R8, [R54.X4+0x14] ;  /* 0x0000140036087984 */ /* 0x000fe20000004800 */
[----:B--2---:R-:W-:-:S03]  /*c010*/  FADD.FTZ R64, R9, UR5 ;  /* 0x0000000509407e21 */ /* 0x004fc60008010000 */
[----:B------:R-:W1:Y:S01]  /*c020*/  LDS R9, [R54.X4+0x18] ;  /* 0x0000180036097984 */ /* 0x000e620000004800 */
[----:B------:R-:W-:Y:S01]  /*c030*/  FSETP.GTU.FTZ.AND P2, PT, R61, 20, PT ;  /* 0x41a000003d00780b */ /* 0x000fe20003f5c000 */
[----:B---3--:R-:W-:Y:S01]  /*c040*/  FADD.FTZ R60, R60, UR5 ;  /* 0x000000053c3c7e21 */ /* 0x008fe20008010000 */
[----:B------:R-:W-:Y:S01]  /*c050*/  FSETP.GTU.FTZ.AND P4, PT, R64, 20, PT ;  /* 0x41a000004000780b */ /* 0x000fe20003f9c000 */
[----:B----4-:R-:W-:-:S03]  /*c060*/  FADD.FTZ R65, R59, UR5 ;  /* 0x000000053b417e21 */ /* 0x010fc60008010000 */
[----:B------:R-:W-:Y:S01]  /*c070*/  FSETP.GTU.FTZ.AND P0, PT, R60, 20, PT ;  /* 0x41a000003c00780b */ /* 0x000fe20003f1c000 */
[----:B------:R-:W2:Y:S06]  /*c080*/  LDS R59, [R54.X4+0x1c] ;  /* 0x00001c00363b7984 */ /* 0x000eac0000004800 */
[----:B------:R-:W-:-:S04]  /*c090*/  @!P2 FMUL.FTZ R61, R61, -1.4426950216293334961 ;  /* 0xbfb8aa3b3d3da820 */ /* 0x000fc80000410000 */
[----:B------:R3:W4:Y:S01]  /*c0a0*/  @!P2 MUFU.EX2 R62, R61 ;  /* 0x0000003d003ea308 */ /* 0x0007220000000800 */
[----:B------:R-:W-:Y:S02]  /*c0b0*/  @!P4 FMUL.FTZ R64, R64, -1.4426950216293334961 ;  /* 0xbfb8aa3b4040c820 */ /* 0x000fe40000410000 */
[----:B------:R-:W-:Y:S01]  /*c0c0*/  @!P0 FMUL.FTZ R66, R60, -1.4426950216293334961 ;  /* 0xbfb8aa3b3c428820 */ /* 0x000fe20000410000 */
[----:B------:R-:W-:Y:S01]  /*c0d0*/  FSETP.GTU.FTZ.AND P3, PT, R65, 20, PT ;  /* 0x41a000004100780b */ /* 0x000fe20003f7c000 */
[----:B------:R-:W5:Y:S03]  /*c0e0*/  LDS R60, [R54.X4+0x20] ;  /* 0x00002000363c7984 */ /* 0x000f660000004800 */
[----:B------:R-:W0:Y:S01]  /*c0f0*/  @!P4 MUFU.EX2 R64, R64 ;  /* 0x000000400040c308 */ /* 0x000e220000000800 */
[----:B---3--:R-:W-:Y:S01]  /*c100*/  LDS R61, [R54.X4+0x24] ;  /* 0x00002400363d7984 */ /* 0x008fe20000004800 */
[----:B----4-:R-:W-:-:S03]  /*c110*/  @!P2 FADD.FTZ R63, R62, 1 ;  /* 0x3f8000003e3fa421 */ /* 0x010fc60000010000 */
[----:B------:R-:W3:Y:S03]  /*c120*/  LDS R62, [R54.X4+0x28] ;  /* 0x00002800363e7984 */ /* 0x000ee60000004800 */
[----:B------:R-:W4:Y:S01]  /*c130*/  @!P0 MUFU.EX2 R66, R66 ;  /* 0x0000004200428308 */ /* 0x000f220000000800 */
[----:B-1----:R-:W-:Y:S02]  /*c140*/  FADD.FTZ R67, R9, UR5 ;  /* 0x0000000509437e21 */ /* 0x002fe40008010000 */
[----:B------:R-:W-:-:S03]  /*c150*/  @!P3 FMUL.FTZ R65, R65, -1.4426950216293334961 ;  /* 0xbfb8aa3b4141b820 */ /* 0x000fc60000410000 */
[----:B------:R-:W-:Y:S02]  /*c160*/  FSETP.GTU.FTZ.AND P5, PT, R67, 20, PT ;  /* 0x41a000004300780b */ /* 0x000fe40003fbc000 */
[----:B------:R2:W1:Y:S01]  /*c170*/  @!P2 MUFU.RCP R68, R63 ;  /* 0x0000003f0044a308 */ /* 0x0004620000001000 */
[----:B------:R-:W-:Y:S02]  /*c180*/  FADD.FTZ R8, R8, UR5 ;  /* 0x0000000508087e21 */ /* 0x000fe40008010000 */
[----:B0-----:R-:W-:-:S05]  /*c190*/  @!P4 FADD.FTZ R64, R64, 1 ;  /* 0x3f8000004040c421 */ /* 0x001fca0000010000 */
[----:B------:R-:W0:Y:S01]  /*c1a0*/  @!P3 MUFU.EX2 R65, R65 ;  /* 0x000000410041b308 */ /* 0x000e220000000800 */
[----:B------:R-:W-:Y:S01]  /*c1b0*/  FSETP.GTU.FTZ.AND P6, PT, R8, 20, PT ;  /* 0x41a000000800780b */ /* 0x000fe20003fdc000 */
[----:B--2---:R-:W-:Y:S02]  /*c1c0*/  FADD.FTZ R63, R59, UR5 ;  /* 0x000000053b3f7e21 */ /* 0x004fe40008010000 */
[----:B------:R-:W-:Y:S02]  /*c1d0*/  @!P5 FMUL.FTZ R59, R67, -1.4426950216293334961 ;  /* 0xbfb8aa3b433bd820 */ /* 0x000fe40000410000 */
[----:B----4-:R-:W-:Y:S02]  /*c1e0*/  @!P0 FADD.FTZ R66, R66, 1 ;  /* 0x3f80000042428421 */ /* 0x010fe40000010000 */
[----:B------:R-:W2:Y:S01]  /*c1f0*/  @!P4 MUFU.RCP R64, R64 ;  /* 0x000000400040c308 */ /* 0x000ea20000001000 */
[----:B-1----:R-:W-:Y:S01]  /*c200*/  @!P2 FMUL.FTZ R111, R111, R68 ;  /* 0x000000446f6fa220 */ /* 0x002fe20000410000 */
[----:B------:R-:W-:-:S06]  /*c210*/  FSETP.GTU.FTZ.AND P2, PT, R63, 20, PT ;  /* 0x41a000003f00780b */ /* 0x000fcc0003f5c000 */
[----:B------:R-:W1:Y:S01]  /*c220*/  @!P5 MUFU.EX2 R59, R59 ;  /* 0x0000003b003bd308 */ /* 0x000e620000000800 */
[----:B0-----:R-:W-:Y:S02]  /*c230*/  @!P3 FADD.FTZ R65, R65, 1 ;  /* 0x3f8000004141b421 */ /* 0x001fe40000010000 */
[----:B------:R-:W-:-:S05]  /*c240*/  @!P6 FMUL.FTZ R8, R8, -1.4426950216293334961 ;  /* 0xbfb8aa3b0808e820 */ /* 0x000fca0000410000 */
[----:B------:R-:W0:Y:S01]  /*c250*/  @!P0 MUFU.RCP R66, R66 ;  /* 0x0000004200428308 */ /* 0x000e220000001000 */
[----:B-----5:R-:W-:Y:S02]  /*c260*/  FADD.FTZ R68, R60, UR5 ;  /* 0x000000053c447e21 */ /* 0x020fe40008010000 */
[----:B--2---:R-:W-:-:S05]  /*c270*/  @!P4 FMUL.FTZ R113, R113, R64 ;  /* 0x000000407171c220 */ /* 0x004fca0000410000 */
[----:B------:R-:W2:Y:S01]  /*c280*/  @!P3 MUFU.RCP R70, R65 ;  /* 0x000000410046b308 */ /* 0x000ea20000001000 */
[----:B------:R-:W-:Y:S01]  /*c290*/  FSETP.GTU.FTZ.AND P4, PT, R68, 20, PT ;  /* 0x41a000004400780b */ /* 0x000fe20003f9c000 */
[----:B---3--:R-:W-:Y:S02]  /*c2a0*/  FADD.FTZ R62, R62, UR5 ;  /* 0x000000053e3e7e21 */ /* 0x008fe40008010000 */
[----:B------:R-:W-:-:S04]  /*c2b0*/  @!P2 FMUL.FTZ R60, R63, -1.4426950216293334961 ;  /* 0xbfb8aa3b3f3ca820 */ /* 0x000fc80000410000 */
[----:B------:R3:W4:Y:S01]  /*c2c0*/  @!P6 MUFU.EX2 R9, R8 ;  /* 0x000000080009e308 */ /* 0x0007220000000800 */
[----:B-1----:R-:W-:Y:S02]  /*c2d0*/  @!P5 FADD.FTZ R63, R59, 1 ;  /* 0x3f8000003b3fd421 */ /* 0x002fe40000010000 */
[----:B0-----:R-:W-:Y:S01]  /*c2e0*/  @!P0 FMUL.FTZ R117, R117, R66 ;  /* 0x0000004275758220 */ /* 0x001fe20000410000 */
[----:B------:R-:W-:Y:S04]  /*c2f0*/  LDS R59, [R54.X4+0x34] ;  /* 0x00003400363b7984 */ /* 0x000fe80000004800 */
[----:B---3--:R-:W0:Y:S01]  /*c300*/  LDS R8, [R54.X4+0x2c] ;  /* 0x00002c0036087984 */ /* 0x008e220000004800 */
[----:B------:R-:W-:Y:S01]  /*c310*/  FSETP.GTU.FTZ.AND P0, PT, R62, 20, PT ;  /* 0x41a000003e00780b */ /* 0x000fe20003f1c000 */
[----:B------:R-:W-:Y:S01]  /*c320*/  FADD.FTZ R65, R61, UR5 ;  /* 0x000000053d417e21 */ /* 0x000fe20008010000 */
[----:B------:R-:W1:Y:S01]  /*c330*/  @!P2 MUFU.EX2 R60, R60 ;  /* 0x0000003c003ca308 */ /* 0x000e620000000800 */
[----:B--2---:R-:W-:-:S02]  /*c340*/  @!P3 FMUL.FTZ R115, R115, R70 ;  /* 0x000000467373b220 */ /* 0x004fc40000410000 */
[----:B------:R-:W-:Y:S01]  /*c350*/  @!P4 FMUL.FTZ R61, R68, -1.4426950216293334961 ;  /* 0xbfb8aa3b443dc820 */ /* 0x000fe20000410000 */
[----:B------:R-:W-:-:S05]  /*c360*/  FSETP.GTU.FTZ.AND P3, PT, R65, 20, PT ;  /* 0x41a000004100780b */ /* 0x000fca0003f7c000 */
[----:B------:R-:W2:Y:S02]  /*c370*/  @!P4 MUFU.EX2 R61, R61 ;  /* 0x0000003d003dc308 */ /* 0x000ea40000000800 */
[----:B------:R-:W-:Y:S02]  /*c380*/  @!P0 FMUL.FTZ R67, R62, -1.4426950216293334961 ;  /* 0xbfb8aa3b3e438820 */ /* 0x000fe40000410000 */
[----:B----4-:R-:W-:Y:S02]  /*c390*/  @!P6 FADD.FTZ R62, R9, 1 ;  /* 0x3f800000093ee421 */ /* 0x010fe40000010000 */
[----:B------:R-:W3:Y:S01]  /*c3a0*/  LDS R9, [R54.X4+0x30] ;  /* 0x0000300036097984 */ /* 0x000ee20000004800 */
[----:B-1----:R-:W-:Y:S02]  /*c3b0*/  @!P2 FADD.FTZ R64, R60, 1 ;  /* 0x3f8000003c40a421 */ /* 0x002fe40000010000 */
[----:B------:R-:W-:Y:S01]  /*c3c0*/  @!P3 FMUL.FTZ R65, R65, -1.4426950216293334961 ;  /* 0xbfb8aa3b4141b820 */ /* 0x000fe20000410000 */
[----:B------:R1:W4:Y:S01]  /*c3d0*/  @!P6 MUFU.RCP R68, R62 ;  /* 0x0000003e0044e308 */ /* 0x0003220000001000 */
[----:B------:R-:W5:Y:S07]  /*c3e0*/  LDS R60, [R54.X4+0x38] ;  /* 0x00003800363c7984 */ /* 0x000f6e0000004800 */
[----:B------:R2:W4:Y:S01]  /*c3f0*/  @!P3 MUFU.EX2 R66, R65 ;  /* 0x000000410042b308 */ /* 0x0005220000000800 */
[----:B-1----:R-:W1:Y:S07]  /*c400*/  LDS R62, [R54.X4] ;  /* 0x00000000363e7984 */ /* 0x002e6e0000004800 */
[----:B------:R-:W3:Y:S01]  /*c410*/  @!P2 MUFU.RCP R64, R64 ;  /* 0x000000400040a308 */ /* 0x000ee20000001000 */
[----:B--2---:R-:W-:-:S02]  /*c420*/  @!P4 FADD.FTZ R65, R61, 1 ;  /* 0x3f8000003d41c421 */ /* 0x004fc40000010000 */
[----:B------:R-:W2:Y:S01]  /*c430*/  LDS R61, [R54.X4+0x3c] ;  /* 0x00003c00363d7984 */ /* 0x000ea20000004800 */
[----:B0-----:R-:W-:-:S03]  /*c440*/  FADD.FTZ R8, R8, UR5 ;  /* 0x0000000508087e21 */ /* 0x001fc60008010000 */
[----:B------:R-:W-:Y:S01]  /*c450*/  BAR.SYNC.DEFER_BLOCKING 0x0 ;  /* 0x0000000000007b1d */ /* 0x000fe20000010000 */
[----:B----4-:R-:W-:-:S05]  /*c460*/  @!P6 FMUL.FTZ R119, R119, R68 ;  /* 0x000000447777e220 */ /* 0x010fca0000410000 */
[----:B------:R-:W0:Y:S01]  /*c470*/  @!P0 MUFU.EX2 R67, R67 ;  /* 0x0000004300438308 */ /* 0x000e220000000800 */
[----:B------:R-:W-:Y:S01]  /*c480*/  FSETP.GTU.FTZ.AND P6, PT, R8, 20, PT ;  /* 0x41a000000800780b */ /* 0x000fe20003fdc000 */
[----:B------:R-:W-:-:S06]  /*c490*/  @!P3 FADD.FTZ R66, R66, 1 ;  /* 0x3f8000004242b421 */ /* 0x000fcc0000010000 */
[----:B------:R4:W-:Y:S01]  /*c4a0*/  @!P4 MUFU.RCP R74, R65 ;  /* 0x00000041004ac308 */ /* 0x0009e20000001000 */
[----:B---3--:R-:W-:Y:S02]  /*c4b0*/  @!P2 FMUL.FTZ R123, R123, R64 ;  /* 0x000000407b7ba220 */ /* 0x008fe40000410000 */
[----:B----4-:R-:W-:-:S05]  /*c4c0*/  FADD.FTZ R65, R59, UR5 ;  /* 0x000000053b417e21 */ /* 0x010fca0008010000 */
[----:B------:R3:W4:Y:S01]  /*c4d0*/  @!P5 MUFU.RCP R70, R63 ;  /* 0x0000003f0046d308 */ /* 0x0007220000001000 */
[----:B------:R-:W-:Y:S01]  /*c4e0*/  FSETP.GTU.FTZ.AND P2, PT, R65, 20, PT ;  /* 0x41a000004100780b */ /* 0x000fe20003f5c000 */
[----:B0-----:R-:W-:-:S06]  /*c4f0*/  @!P0 FADD.FTZ R67, R67, 1 ;  /* 0x3f80000043438421 */ /* 0x001fcc0000010000 */
[----:B------:R-:W0:Y:S01]  /*c500*/  @!P3 MUFU.RCP R66, R66 ;  /* 0x000000420042b308 */ /* 0x000e220000001000 */
[----:B------:R-:W-:Y:S01]  /*c510*/  @!P6 FMUL.FTZ R8, R8, -1.4426950216293334961 ;  /* 0xbfb8aa3b0808e820 */ /* 0x000fe20000410000 */
[----:B------:R-:W-:Y:S01]  /*c520*/  STS [R54.X4], R173 ;  /* 0x000000ad36007388 */ /* 0x000fe20000004800 */
[----:B---3--:R-:W-:-:S05]  /*c530*/  FADD.FTZ R63, R9, UR5 ;  /* 0x00000005093f7e21 */ /* 0x008fca0008010000 */
[----:B------:R-:W3:Y:S01]  /*c540*/  @!P0 MUFU.RCP R68, R67 ;  /* 0x0000004300448308 */ /* 0x000ee20000001000 */
[----:B------:R-:W-:Y:S04]  /*c550*/  STS [R54.X4+0x4], R171 ;  /* 0x000004ab36007388 */ /* 0x000fe80000004800 */
[----:B------:R-:W-:Y:S03]  /*c560*/  STS [R54.X4+0x8], R169 ;  /* 0x000008a936007388 */ /* 0x000fe60000004800 */
[----:B------:R0:W1:Y:S01]  /*c570*/  @!P6 MUFU.EX2 R9, R8 ;  /* 0x000000080009e308 */ /* 0x0000620000000800 */
[----:B------:R-:W-:Y:S04]  /*c580*/  STS [R54.X4+0xc], R167 ;  /* 0x00000ca736007388 */ /* 0x000fe80000004800 */
[----:B------:R-:W-:Y:S04]  /*c590*/  STS [R54.X4+0x10], R165 ;  /* 0x000010a536007388 */ /* 0x000fe80000004800 */
[----:B------:R-:W-:Y:S01]  /*c5a0*/  STS [R54.X4+0x14], R163 ;  /* 0x000014a336007388 */ /* 0x000fe20000004800 */
[----:B0-----:R-:W-:-:S03]  /*c5b0*/  @!P2 FMUL.FTZ R8, R65, -1.4426950216293334961 ;  /* 0xbfb8aa3b4108a820 */ /* 0x001fc60000410000 */
        /* <DEDUP_REMOVED lines=27> */
[----:B----4-:R-:W-:-:S03]  /*c770*/  @!P5 FMUL.FTZ R121, R121, R70 ;  /* 0x000000467979d220 */ /* 0x010fc60000410000 */
[----:B------:R-:W-:Y:S01]  /*c780*/  @!P1 STS [0x840], R58 ;  /* 0x0008403aff009388 */ /* 0x000fe20000000800 */
[----:B------:R-:W-:Y:S01]  /*c790*/  @!P3 FMUL.FTZ R127, R127, R66 ;  /* 0x000000427f7fb220 */ /* 0x000fe20000410000 */
[----:B------:R-:W-:Y:S01]  /*c7a0*/  FSETP.GTU.FTZ.AND P5, PT, R63, 20, PT ;  /* 0x41a000003f00780b */ /* 0x000fe20003fbc000 */
[----:B-----5:R-:W-:Y:S02]  /*c7b0*/  FADD.FTZ R66, R60, UR5 ;  /* 0x000000053c427e21 */ /* 0x020fe40008010000 */
[----:B-1----:R-:W-:Y:S02]  /*c7c0*/  FADD.FTZ R64, R62, UR5 ;  /* 0x000000053e407e21 */ /* 0x002fe40008010000 */
[----:B------:R-:W-:Y:S01]  /*c7d0*/  @!P4 FMUL.FTZ R125, R125, R74 ;  /* 0x0000004a7d7dc220 */ /* 0x000fe20000410000 */
[----:B------:R-:W-:Y:S01]  /*c7e0*/  BAR.SYNC.DEFER_BLOCKING 0x0 ;  /* 0x0000000000007b1d */ /* 0x000fe20000010000 */
[----:B------:R-:W-:Y:S01]  /*c7f0*/  FSETP.GTU.FTZ.AND P4, PT, R66, 20, PT ;  /* 0x41a000004200780b */ /* 0x000fe20003f9c000 */
[----:B---3--:R-:W-:Y:S01]  /*c800*/  @!P0 FMUL.FTZ R129, R129, R68 ;  /* 0x0000004481818220 */ /* 0x008fe20000410000 */
[----:B------:R-:W-:-:S04]  /*c810*/  FSETP.GTU.FTZ.AND P0, PT, R64, 20, PT ;  /* 0x41a000004000780b */ /* 0x000fc80003f1c000 */
[----:B------:R-:W-:Y:S02]  /*c820*/  @!P5 FMUL.FTZ R59, R63, -1.4426950216293334961 ;  /* 0xbfb8aa3b3f3bd820 */ /* 0x000fe40000410000 */
[----:B--2---:R-:W-:Y:S02]  /*c830*/  FADD.FTZ R63, R61, UR5 ;  /* 0x000000053d3f7e21 */ /* 0x004fe40008010000 */
[----:B------:R0:W1:Y:S03]  /*c840*/  @!P5 MUFU.EX2 R60, R59 ;  /* 0x0000003b003cd308 */ /* 0x0000660000000800 */
[----:B------:R-:W-:-:S05]  /*c850*/  FSETP.GTU.FTZ.AND P3, PT, R63, 20, PT ;  /* 0x41a000003f00780b */ /* 0x000fca0003f7c000 */
[----:B------:R2:W-:Y:S01]  /*c860*/  @!P2 MUFU.EX2 R61, R8 ;  /* 0x00000008003da308 */ /* 0x0005e20000000800 */
[----:B0-----:R-:W-:Y:S02]  /*c870*/  @!P4 FMUL.FTZ R59, R66, -1.4426950216293334961 ;  /* 0xbfb8aa3b423bc820 */ /* 0x001fe40000410000 */
[----:B--2---:R-:W-:-:S05]  /*c880*/  @!P0 FMUL.FTZ R8, R64, -1.4426950216293334961 ;  /* 0xbfb8aa3b40088820 */ /* 0x004fca0000410000 */
[----:B------:R-:W0:Y:S01]  /*c890*/  @!P4 MUFU.EX2 R62, R59 ;  /* 0x0000003b003ec308 */ /* 0x000e220000000800 */
[----:B------:R-:W2:Y:S01]  /*c8a0*/  LDS R64, [0x840] ;  /* 0x00084000ff407984 */ /* 0x000ea20000000800 */
[----:B------:R-:W-:Y:S02]  /*c8b0*/  @!P3 FMUL.FTZ R63, R63, -1.4426950216293334961 ;  /* 0xbfb8aa3b3f3fb820 */ /* 0x000fe40000410000 */
[----:B------:R-:W-:Y:S02]  /*c8c0*/  @!P6 FADD.FTZ R9, R9, 1 ;  /* 0x3f8000000909e421 */ /* 0x000fe40000010000 */
[----:B------:R-:W-:Y:S02]  /*c8d0*/  IMAD R70, R24, c[0x0][0x2d8], RZ ;  /* 0x0000b60018467a24 */ /* 0x000fe400078e02ff */
[----:B------:R-:W3:Y:S01]  /*c8e0*/  @!P3 MUFU.EX2 R63, R63 ;  /* 0x0000003f003fb308 */ /* 0x000ee20000000800 */
[----:B-1----:R-:W-:Y:S02]  /*c8f0*/  @!P5 FADD.FTZ R60, R60, 1 ;  /* 0x3f8000003c3cd421 */ /* 0x002fe40000010000 */
[----:B0-----:R-:W-:-:S05]  /*c900*/  @!P4 FADD.FTZ R62, R62, 1 ;  /* 0x3f8000003e3ec421 */ /* 0x001fca0000010000 */
[----:B------:R-:W0:Y:S01]  /*c910*/  @!P0 MUFU.EX2 R59, R8 ;  /* 0x00000008003b8308 */ /* 0x000e220000000800 */
[----:B------:R-:W-:-:S07]  /*c920*/  IMAD R99, R27, c[0x0][0x2dc], R70 ;  /* 0x0000b7001b637a24 */ /* 0x000fce00078e0246 */
[----:B------:R1:W4:Y:S08]  /*c930*/  @!P6 MUFU.RCP R66, R9 ;  /* 0x000000090042e308 */ /* 0x0003300000001000 */
[----:B------:R-:W5:Y:S01]  /*c940*/  @!P4 MUFU.RCP R62, R62 ;  /* 0x0000003e003ec308 */ /* 0x000f620000001000 */
[----:B-1----:R-:W-:-:S05]  /*c950*/  IMAD.WIDE.U32 R8, R27, c[0x0][0x2d8], RZ ;  /* 0x0000b6001b087a25 */ /* 0x002fca00078e00ff */
[----:B------:R-:W-:Y:S02]  /*c960*/  IADD3 R9, R9, R99, RZ ;  /* 0x0000006309097210 */ /* 0x000fe40007ffe0ff */
[----:B------:R-:W1:Y:S01]  /*c970*/  @!P5 MUFU.RCP R60, R60 ;  /* 0x0000003c003cd308 */ /* 0x000e620000001000 */
[----:B------:R-:W-:Y:S02]  /*c980*/  @!P2 FADD.FTZ R61, R61, 1 ;  /* 0x3f8000003d3da421 */ /* 0x000fe40000010000 */
[----:B------:R-:W-:-:S04]  /*c990*/  IMAD.WIDE.U32 R8, R0, c[0x0][0x2e0], R8 ;  /* 0x0000b80000087a25 */ /* 0x000fc800078e0008 */
[----:B---3--:R-:W-:Y:S02]  /*c9a0*/  @!P3 FADD.FTZ R63, R63, 1 ;  /* 0x3f8000003f3fb421 */ /* 0x008fe40000010000 */
[----:B0-----:R-:W-:Y:S01]  /*c9b0*/  @!P0 FADD.FTZ R59, R59, 1 ;  /* 0x3f8000003b3b8421 */ /* 0x001fe20000010000 */
[----:B------:R0:W3:Y:S01]  /*c9c0*/  @!P2 MUFU.RCP R68, R61 ;  /* 0x0000003d0044a308 */ /* 0x0000e20000001000 */
[----:B----4-:R-:W-:Y:S02]  /*c9d0*/  @!P6 FMUL.FTZ R131, R131, R66 ;  /* 0x000000428383e220 */ /* 0x010fe40000410000 */
[----:B-----5:R-:W-:Y:S01]  /*c9e0*/  @!P4 FMUL.FTZ R137, R137, R62 ;  /* 0x0000003e8989c220 */ /* 0x020fe20000410000 */
[----:B--2---:R-:W-:Y:S01]  /*c9f0*/  ISETP.GE.AND P4, PT, R31, R64, PT ;  /* 0x000000401f00720c */ /* 0x004fe20003f86270 */
[----:B------:R-:W-:-:S03]  /*ca00*/  IMAD R101, R25, c[0x0][0x2e0], RZ ;  /* 0x0000b80019657a24 */ /* 0x000fc600078e02ff */
[----:B------:R-:W2:Y:S01]  /*ca10*/  @!P3 MUFU.RCP R70, R63 ;  /* 0x0000003f0046b308 */ /* 0x000ea20000001000 */
[----:B0-----:R-:W-:Y:S01]  /*ca20*/  IADD3 R61, P6, R71, R8, RZ ;  /* 0x00000008473d7210 */ /* 0x001fe20007fde0ff */
[----:B------:R-:W-:-:S06]  /*ca30*/  IMAD R101, R0, c[0x0][0x2e4], R101 ;  /* 0x0000b90000657a24 */ /* 0x000fcc00078e0265 */
[----:B------:R-:W0:Y:S01]  /*ca40*/  @!P0 MUFU.RCP R8, R59 ;  /* 0x0000003b00088308 */ /* 0x000e220000001000 */
[----:B-1----:R-:W-:Y:S01]  /*ca50*/  @!P5 FMUL.FTZ R133, R133, R60 ;  /* 0x0000003c8585d220 */ /* 0x002fe20000410000 */
[C---:B------:R-:W-:Y:S02]  /*ca60*/  LEA R60, P5, R31.reuse, c[0x0][0x330], 0x2 ;  /* 0x0000cc001f3c7a11 */ /* 0x040fe400078a10ff */
[----:B------:R-:W-:Y:S02]  /*ca70*/  IADD3.X R66, R72, R101, R9, P6, !PT ;  /* 0x0000006548427210 */ /* 0x000fe400037fe409 */
[----:B------:R-:W-:Y:S01]  /*ca80*/  LEA.HI.X R9, R31, c[0x0][0x334], R34, 0x2, P5 ;  /* 0x0000cd001f097a11 */ /* 0x000fe200028f1422 */
[----:B------:R-:W-:Y:S01]  /*ca90*/  BSSY B0, `(.L_x_8286) ;  /* 0x0000015000007945 */ /* 0x000fe20003800000 */
[----:B------:R-:W-:Y:S01]  /*caa0*/  LEA R62, P5, R61, R60, 0x2 ;  /* 0x0000003c3d3e7211 */ /* 0x000fe200078a10ff */
[----:B---3--:R-:W-:Y:S01]  /*cab0*/  @!P2 FMUL.FTZ R135, R135, R68 ;  /* 0x000000448787a220 */ /* 0x008fe20000410000 */
[----:B------:R-:W-:Y:S01]  /*cac0*/  ISETP.GE.AND P2, PT, R56, R64, PT ;  /* 0x000000403800720c */ /* 0x000fe20003f46270 */
[----:B--2---:R-:W-:Y:S01]  /*cad0*/  @!P3 FMUL.FTZ R139, R139, R70 ;  /* 0x000000468b8bb220 */ /* 0x004fe20000410000 */
[----:B------:R-:W-:-:S02]  /*cae0*/  ISETP.GE.AND P3, PT, R55, R64, PT ;  /* 0x000000403700720c */ /* 0x000fc40003f66270 */
[----:B------:R-:W-:Y:S02]  /*caf0*/  ISETP.GE.AND P6, PT, R23, R64, PT ;  /* 0x000000401700720c */ /* 0x000fe40003fc6270 */
[----:B------:R-:W-:Y:S01]  /*cb00*/  LEA.HI.X R63, R61, R9, R66, 0x2, P5 ;  /* 0x000000093d3f7211 */ /* 0x000fe200028f1442 */
[----:B0-----:R-:W-:Y:S01]  /*cb10*/  @!P0 FMUL.FTZ R109, R109, R8 ;  /* 0x000000086d6d8220 */ /* 0x001fe20000410000 */
        /* <DEDUP_REMOVED lines=12> */
.L_x_8287:
[----:B------:R-:W-:Y:S05]  /*cbe0*/  BSYNC B0 ;  /* 0x0000000000007941 */ /* 0x000fea0003800000 */
.L_x_8286:
        /* <DEDUP_REMOVED lines=12> */
[----:B------:R-:W-:Y:S01]  /*ccb0*/  IMAD.WIDE.U32 R8, R27, c[0x0][0x2f8], RZ ;  /* 0x0000be001b087a25 */ /* 0x000fe200078e00ff */
[----:B------:R-:W-:Y:S01]  /*ccc0*/  BSSY B0, `(.L_x_8288) ;  /* 0x0000053000007945 */ /* 0x000fe20003800000 */
        /* <DEDUP_REMOVED lines=17> */
[----:B------:R-:W-:Y:S02]  /*cde0*/  FADD.FTZ R28, R28, R125 ;  /* 0x0000007d1c1c7221 */ /* 0x000fe40000010000 */
[----:B------:R-:W-:Y:S02]  /*cdf0*/  @!P3 STG.E [R62.64+-0x280], R89 ;  /* 0xfffd80593e00b986 */ /* 0x000fe4000c101912 */
        /* <DEDUP_REMOVED lines=11> */
[----:B------:R-:W-:Y:S02]  /*ceb0*/  BAR.SYNC.DEFER_BLOCKING 0x0 ;  /* 0x0000000000007b1d */ /* 0x000fe40000010000 */
[----:B------:R-:W-:-:S04]  /*cec0*/  FADD.FTZ R28, R28, R139 ;  /* 0x0000008b1c1c7221 */ /* 0x000fc80000010000 */
        /* <DEDUP_REMOVED lines=17> */
[----:B------:R1:W-:Y:S04]  /*cfe0*/  LDS R59, [R36.X4] ;  /* 0x00000000243b7984 */ /* 0x0003e80000004800 */
[----:B0-----:R0:W-:Y:S04]  /*cff0*/  LDS R61, [R37.X4+0x80] ;  /* 0x00008000253d7984 */ /* 0x0011e80000004800 */
[----:B------:R-:W-:Y:S01]  /*d000*/  LDS R63, [R38.X4+0x100] ;  /* 0x00010000263f7984 */ /* 0x000fe20000004800 */
[----:B-1----:R-:W-:-:S03]  /*d010*/  IMAD R36, R24, c[0x0][0x2f8], RZ ;  /* 0x0000be0018247a24 */ /* 0x002fc600078e02ff */
[----:B------:R-:W-:Y:S01]  /*d020*/  LDS R39, [R39.X4+0x180] ;  /* 0x0001800027277984 */ /* 0x000fe20000004800 */
[----:B0-----:R-:W-:-:S03]  /*d030*/  IMAD R37, R27, c[0x0][0x2fc], R36 ;  /* 0x0000bf001b257a24 */ /* 0x001fc600078e0224 */
[----:B------:R-:W-:Y:S02]  /*d040*/  LDS R65, [R40.X4+0x200] ;  /* 0x0002000028417984 */ /* 0x000fe40000004800 */
[----:B------:R-:W-:Y:S02]  /*d050*/  IADD3 R79, R9, R37, RZ ;  /* 0x00000025094f7210 */ /* 0x000fe40007ffe0ff */
        /* <DEDUP_REMOVED lines=25> */
.L_x_8289:
[----:B------:R-:W-:Y:S05]  /*d1f0*/  BSYNC B0 ;  /* 0x0000000000007941 */ /* 0x000fea0003800000 */
.L_x_8288:
[----:B------:R-:W-:Y:S01]  /*d200*/  MOV R2, R8 ;  /* 0x0000000800027202 */ /* 0x000fe20000000f00 */
[----:B------:R-:W-:Y:S01]  /*d210*/  IMAD R9, R25, c[0x0][0x300], RZ ;  /* 0x0000c00019097a24 */ /* 0x000fe200078e02ff */
[----:B------:R-:W-:Y:S01]  /*d220*/  MOV R3, R79 ;  /* 0x0000004f00037202 */ /* 0x000fe20000000f00 */
[----:B------:R-:W-:Y:S01]  /*d230*/  UIADD3 UR24, UP0, UR24, -0x800, URZ ;  /* 0xfffff80018187890 */ /* 0x000fe2000ff1e03f */
[----:B------:R-:W-:Y:S01]  /*d240*/  IADD3 R53, P0, R53, -0x780, RZ ;  /* 0xfffff88035357810 */ /* 0x000fe20007f1e0ff */
[C---:B------:R-:W-:Y:S01]  /*d250*/  IMAD R9, R0.reuse, c[0x0][0x304], R9 ;  /* 0x0000c10000097a24 */ /* 0x040fe200078e0209 */
[-C--:B------:R-:W-:Y:S01]  /*d260*/  ISETP.GE.AND P3, PT, R57, R38.reuse, PT ;  /* 0x000000263900720c */ /* 0x080fe20003f66270 */
[----:B------:R-:W-:Y:S01]  /*d270*/  IMAD.WIDE.U32 R2, R0, c[0x0][0x300], R2 ;  /* 0x0000c00000027a25 */ /* 0x000fe200078e0002 */
[----:B------:R-:W-:Y:S01]  /*d280*/  IADD3.X R52, R52, -0x1, RZ, P0, !PT ;  /* 0xffffffff34347810 */ /* 0x000fe200007fe4ff */
[----:B------:R-:W-:Y:S01]  /*d290*/  UIADD3 UR26, UP1, UR26, -0x800, URZ ;  /* 0xfffff8001a1a7890 */ /* 0x000fe2000ff3e03f */
[----:B------:R-:W-:Y:S01]  /*d2a0*/  ISETP.GE.AND P4, PT, R56, R38, PT ;  /* 0x000000263800720c */ /* 0x000fe20003f86270 */
[----:B------:R-:W-:Y:S01]  /*d2b0*/  UIADD3 UR22, UP2, UR22, -0x800, URZ ;  /* 0xfffff80016167890 */ /* 0x000fe2000ff5e03f */
[----:B------:R-:W-:Y:S01]  /*d2c0*/  IADD3 R71, P0, R71, R2, RZ ;  /* 0x0000000247477210 */ /* 0x000fe20007f1e0ff */
[----:B------:R-:W-:Y:S01]  /*d2d0*/  UIADD3.X UR25, UR25, -0x1, URZ, UP0, !UPT ;  /* 0xffffffff19197890 */ /* 0x000fe200087fe43f */
[----:B------:R-:W-:Y:S01]  /*d2e0*/  IADD3 R2, P1, R53, c[0x0][0x340], RZ ;  /* 0x0000d00035027a10 */ /* 0x000fe20007f3e0ff */
[----:B------:R-:W-:Y:S01]  /*d2f0*/  UIADD3.X UR27, UR27, -0x1, URZ, UP1, !UPT ;  /* 0xffffffff1b1b7890 */ /* 0x000fe20008ffe43f */
[----:B------:R-:W-:Y:S01]  /*d300*/  IADD3.X R72, R72, R9, R3, P0, !PT ;  /* 0x0000000948487210 */ /* 0x000fe200007fe403 */
[----:B------:R-:W-:Y:S01]  /*d310*/  UIADD3.X UR23, UR23, -0x1, URZ, UP2, !UPT ;  /* 0xffffffff17177890 */ /* 0x000fe200097fe43f */
[----:B------:R-:W-:-:S02]  /*d320*/  IADD3.X R3, R52, c[0x0][0x344], RZ, P1, !PT ;  /* 0x0000d10034037a10 */ /* 0x000fc40000ffe4ff */
[----:B------:R-:W-:Y:S02]  /*d330*/  LEA R2, P0, R71, R2, 0x2 ;  /* 0x0000000247027211 */ /* 0x000fe400078010ff */
[-C--:B------:R-:W-:Y:S02]  /*d340*/  ISETP.GE.AND P5, PT, R55, R38.reuse, PT ;  /* 0x000000263700720c */ /* 0x080fe40003fa6270 */
[----:B------:R-:W-:Y:S02]  /*d350*/  LEA.HI.X R3, R71, R3, R72, 0x2, P0 ;  /* 0x0000000347037211 */ /* 0x000fe400000f1448 */
[-C--:B------:R-:W-:Y:S02]  /*d360*/  ISETP.GE.AND P6, PT, R23, R38.reuse, PT ;  /* 0x000000261700720c */ /* 0x080fe40003fc6270 */
        /* <DEDUP_REMOVED lines=28> */
[----:B-1----:R-:W-:Y:S01]  /*d530*/  @!P0 CALL.REL.NOINC `(.L_x_8232) ;  /* 0x0000001000008944 */ /* 0x002fe20003c00000 */
[----:B------:R-:W-:Y:S05]  /*d540*/  BRA `(.L_x_8290) ;  /* 0xffff309000007947 */ /* 0x000fea000383ffff */
.L_x_8232:
        /* <DEDUP_REMOVED lines=13> */
[----:B------:R-:W3:Y:S02]  /*d620*/  SHFL.DOWN P1, R5, R2, 0x4, 0x1f ;  /* 0x08801f0002057f89 */ /* 0x000ee40000020000 */
[----:B---3--:R-:W-:-:S05]  /*d630*/  @P1 FADD R5, R2, R5 ;  /* 0x0000000502051221 */ /* 0x008fca0000000000 */
[----:B------:R-:W3:Y:S02]  /*d640*/  SHFL.DOWN P1, R4, R5, 0x8, 0x1f ;  /* 0x09001f0005047f89 */ /* 0x000ee40000020000 */
[----:B---3--:R-:W-:-:S05]  /*d650*/  @P1 FADD R4, R5, R4 ;  /* 0x0000000405041221 */ /* 0x008fca0000000000 */
[----:B------:R-:W3:Y:S02]  /*d660*/  SHFL.DOWN P1, R7, R4, 0x10, 0x1f ;  /* 0x0a001f0004077f89 */ /* 0x000ee40000020000 */
[----:B---3--:R-:W-:Y:S01]  /*d670*/  @P1 FADD R7, R4, R7 ;  /* 0x0000000704071221 */ /* 0x008fe20000000000 */
[----:B----4-:R-:W-:-:S04]  /*d680*/  ISETP.NE.AND P1, PT, R6, RZ, PT ;  /* 0x000000ff0600720c */ /* 0x010fc80003f25270 */
[----:B------:R3:W-:Y:S04]  /*d690*/  @!P2 STS [0x854], R7 ;  /* 0x00085407ff00a388 */ /* 0x0007e80000000800 */
[----:B------:R-:W-:Y:S06]  /*d6a0*/  BAR.SYNC.DEFER_BLOCKING 0x0 ;  /* 0x0000000000007b1d */ /* 0x000fec0000010000 */
[----:B------:R-:W-:Y:S05]  /*d6b0*/  @P1 BRA `(.L_x_8292) ;  /* 0x0000001000001947 */ /* 0x000fea0003800000 */
[----:B---3--:R3:W-:Y:S02]  /*d6c0*/  RED.E.ADD.F32.FTZ.RN.STRONG.GPU [R14.64], R7 ;  /* 0x000000070e00798e */ /* 0x0087e4000c10e792 */
.L_x_8292:
[----:B---3--:R-:W-:Y:S05]  /*d6d0*/  BSYNC B0 ;  /* 0x0000000000007941 */ /* 0x008fea0003800000 */
.L_x_8291:
        /* <DEDUP_REMOVED lines=10> */
[----:B------:R-:W3:Y:S02]  /*d780*/  SHFL.DOWN P0, R5, R2, 0x4, 0x1f ;  /* 0x08801f0002057f89 */ /* 0x000ee40000000000 */
[----:B---3--:R-:W-:-:S05]  /*d790*/  @P0 FADD R5, R2, R5 ;  /* 0x0000000502050221 */ /* 0x008fca0000000000 */
[----:B------:R-:W3:Y:S02]  /*d7a0*/  SHFL.DOWN P0, R4, R5, 0x8, 0x1f ;  /* 0x09001f0005047f89 */ /* 0x000ee40000000000 */
[----:B---3--:R-:W-:-:S05]  /*d7b0*/  @P0 FADD R4, R5, R4 ;  /* 0x0000000405040221 */ /* 0x008fca0000000000 */
[----:B------:R-:W3:Y:S02]  /*d7c0*/  SHFL.DOWN P0, R7, R4, 0x10, 0x1f ;  /* 0x0a001f0004077f89 */ /* 0x000ee40000000000 */
[----:B---3--:R-:W-:Y:S01]  /*d7d0*/  @P0 FADD R7, R4, R7 ;  /* 0x0000000704070221 */ /* 0x008fe20000000000 */
[----:B-----5:R-:W-:-:S04]  /*d7e0*/  ISETP.NE.AND P0, PT, R21, RZ, PT ;  /* 0x000000ff1500720c */ /* 0x020fc80003f05270 */
[----:B------:R3:W-:Y:S04]  /*d7f0*/  @!P1 STS [0x854], R7 ;  /* 0x00085407ff009388 */ /* 0x0007e80000000800 */
[----:B------:R-:W-:Y:S06]  /*d800*/  BAR.SYNC.DEFER_BLOCKING 0x0 ;  /* 0x0000000000007b1d */ /* 0x000fec0000010000 */
[----:B------:R-:W-:Y:S05]  /*d810*/  @P0 BRA `(.L_x_8295) ;  /* 0x0000004000000947 */ /* 0x000fea0003800000 */
[----:B---3--:R3:W-:Y:S01]  /*d820*/  RED.E.ADD.F32.FTZ.RN.STRONG.GPU [R12.64], R7 ;  /* 0x000000070c00798e */ /* 0x0087e2000c10e792 */
[----:B------:R-:W-:Y:S01]  /*d830*/  HFMA2.MMA R21, -RZ, RZ, 0, 0 ;  /* 0x00000000ff157435 */ /* 0x000fe200000001ff */
[----:B------:R-:W-:Y:S05]  /*d840*/  BRA `(.L_x_8295) ;  /* 0x0000001000007947 */ /* 0x000fea0003800000 */
.L_x_8294:
[----:B------:R-:W3:Y:S02]  /*d850*/  S2R R21, SR_TID.X ;  /* 0x0000000000157919 */ /* 0x000ee40000002100 */
.L_x_8295:
[----:B---3--:R-:W-:Y:S05]  /*d860*/  BSYNC B0 ;  /* 0x0000000000007941 */ /* 0x008fea0003800000 */
.L_x_8293:
[----:B------:R-:W-:-:S13]  /*d870*/  ISETP.GE.AND P0, PT, R21, c[0x0][0x16c], PT ;  /* 0x00005b0015007a0c */ /* 0x000fda0003f06270 */
[----:B------:R-:W-:Y:S05]  /*d880*/  @P0 EXIT ;  /* 0x000000000000094d */ /* 0x000fea0003800000 */
[C---:B------:R-:W-:Y:S02]  /*d890*/  IMAD R11, R25.reuse, c[0x0][0x198], RZ ;  /* 0x00006600190b7a24 */ /* 0x040fe400078e02ff */
[C---:B------:R-:W-:Y:S02]  /*d8a0*/  IMAD R3, R25.reuse, c[0x0][0x2a8], RZ ;  /* 0x0000aa0019037a24 */ /* 0x040fe400078e02ff */
[C---:B------:R-:W-:Y:S02]  /*d8b0*/  IMAD R15, R25.reuse, c[0x0][0x1b8], RZ ;  /* 0x00006e00190f7a24 */ /* 0x040fe400078e02ff */
[C---:B------:R-:W-:Y:S02]  /*d8c0*/  IMAD R5, R25.reuse, c[0x0][0x2c8], RZ ;  /* 0x0000b20019057a24 */ /* 0x040fe400078e02ff */
[----:B------:R-:W-:Y:S02]  /*d8d0*/  IMAD R25, R25, c[0x0][0x288], RZ ;  /* 0x0000a20019197a24 */ /* 0x000fe400078e02ff */
[----:B------:R-:W-:-:S02]  /*d8e0*/  IMAD R13, R0, c[0x0][0x19c], R11 ;  /* 0x00006700000d7a24 */ /* 0x000fc400078e020b */
[----:B------:R-:W-:-:S04]  /*d8f0*/  IMAD.WIDE.U32 R16, R0, c[0x0][0x198], RZ ;  /* 0x0000660000107a25 */ /* 0x000fc800078e00ff */
[----:B------:R-:W-:Y:S01]  /*d900*/  IMAD.WIDE.U32 R6, R0, c[0x0][0x2a8], RZ ;  /* 0x0000aa0000067a25 */ /* 0x000fe200078e00ff */
[----:B------:R-:W-:-:S03]  /*d910*/  IADD3 R39, R17, R13, RZ ;  /* 0x0000000d11277210 */ /* 0x000fc60007ffe0ff */
[----:B------:R-:W-:-:S04]  /*d920*/  IMAD.WIDE.U32 R18, R0, c[0x0][0x1b8], RZ ;  /* 0x00006e0000127a25 */ /* 0x000fc800078e00ff */
[----:B0-----:R-:W-:-:S04]  /*d930*/  IMAD.WIDE.U32 R8, R0, c[0x0][0x2c8], RZ ;  /* 0x0000b20000087a25 */ /* 0x001fc800078e00ff */
[C---:B------:R-:W-:Y:S02]  /*d940*/  IMAD R3, R0.reuse, c[0x0][0x2ac], R3 ;  /* 0x0000ab0000037a24 */ /* 0x040fe400078e0203 */
        /* <DEDUP_REMOVED lines=8> */
.L_x_8296:
        /* <DEDUP_REMOVED lines=64> */
.L_x_8297:
        /* <DEDUP_REMOVED lines=11> */
.L_x_14694:


//--------------------- .text._Z25selective_scan_bwd_kernelI32Selective_Scan_bwd_kernel_traitsILi32ELi16ELb0ELb0ELb1ELb0ELb0EfN3c107complexIfEEEEv12SSMParamsBwd --------------------------
	.section	.text._Z25selective_scan_bwd_kernelI32Selective_Scan_bwd_kernel_traitsILi32ELi16ELb0ELb0ELb1ELb0ELb0EfN3c107complexIfEEEEv12SSMParamsBwd,"ax",@progbits
	.sectioninfo	@"SHI_REGISTERS=255"
	.align	128
        .global         _Z25selective_scan_bwd_kernelI32Selective_Scan_bwd_kernel_traitsILi32ELi16ELb0ELb0ELb1ELb0ELb0EfN3c107complexIfEEEEv12SSMParamsBwd
        .type           _Z25selective_scan_bwd_kernelI32Selective_Scan_bwd_kernel_traitsILi32ELi16ELb0ELb0ELb1ELb0ELb0EfN3c107complexIfEEEEv12SSMParamsBwd,@function
        .size           _Z25selective_scan_bwd_kernelI32Selective_Scan_bwd_kernel_traitsILi32ELi16ELb0ELb0ELb1ELb0ELb0EfN3c107complexIfEEEEv12SSMParamsBwd,(.L_x_14695 - _Z25selective_scan_bwd_kernelI32Selective_Scan_bwd_kernel_traitsILi32ELi16ELb0ELb0ELb1ELb0ELb0EfN3c107complexIfEEEEv12SSMParamsBwd)
        .other          _Z25selective_scan_bwd_kernelI32Selective_Scan_bwd_kernel_traitsILi32ELi16ELb0ELb0ELb1ELb0ELb0EfN3c107complexIfEEEEv12SSMParamsBwd,@"STO_CUDA_ENTRY STV_DEFAULT"
_Z25selective_scan_bwd_kernelI32Selective_Scan_bwd_kernel_traitsILi32ELi16ELb0ELb0ELb1ELb0ELb0EfN3c107complexIfEEEEv12SSMParamsBwd:
.text._Z25selective_scan_bwd_kernelI32Selective_Scan_bwd_kernel_traitsILi32ELi16ELb0ELb0ELb1ELb0ELb0EfN3c107complexIfEEEEv12SSMParamsBwd:
        /* <DEDUP_REMOVED lines=69> */
[----:B------:R-:W-:Y:S02]  /*0450*/  UMOV UR32, URZ ;  /* 0x0000003f00207c82 */ /* 0x000fe40008000000 */
[----:B------:R-:W-:-:S02]  /*0460*/  UIMAD UR26, UR10, UR25, UR22 ;  /* 0x000000190a1a72a4 */ /* 0x000fc4000f8e0216 */
[----:B------:R-:W-:Y:S02]  /*0470*/  @UP1 ULEA UR32, UP3, UR10, UR30, 0x2 ;  /* 0x0000001e0a201291 */ /* 0x000fe4000f86103f */
[----:B------:R-:W-:Y:S01]  /*0480*/  UMOV UR33, URZ ;  /* 0x0000003f00217c82 */ /* 0x000fe20008000000 */
[----:B0-----:R-:W0:Y:S01]  /*0490*/  R2UR UR5, R2 ;  /* 0x00000000020573c2 */ /* 0x001e2200000e0000 */
[----:B------:R-:W-:Y:S02]  /*04a0*/  @UP1 ULEA.HI.X UR33, UR10, UR31, UR11, 0x2, UP3 ;  /* 0x0000001f0a211291 */ /* 0x000fe400098f140b */
[----:B------:R-:W-:Y:S02]  /*04b0*/  UMOV UR34, URZ ;  /* 0x0000003f00227c82 */ /* 0x000fe40008000000 */
[----:B------:R-:W-:Y:S02]  /*04c0*/  @UP2 ULEA UR34, UP1, UR10, UR36, 0x2 ;  /* 0x000000240a222291 */ /* 0x000fe4000f82103f */
[----:B------:R-:W-:-:S02]  /*04d0*/  UMOV UR35, URZ ;  /* 0x0000003f00237c82 */ /* 0x000fc40008000000 */
[----:B------:R-:W-:Y:S02]  /*04e0*/  @UP2 ULEA.HI.X UR35, UR10, UR37, UR11, 0x2, UP1 ;  /* 0x000000250a232291 */ /* 0x000fe400088f140b */
[----:B------:R-:W-:Y:S02]  /*04f0*/  ULDC UR25, c[0x0][0x174] ;  /* 0x00005d0000197ab9 */ /* 0x000fe40000000800 */
[----:B------:R-:W-:Y:S02]  /*0500*/  ULDC.64 UR36, c[0x0][0x280] ;  /* 0x0000a00000247ab9 */ /* 0x000fe40000000a00 */
[----:B------:R-:W-:Y:S02]  /*0510*/  UIMAD.WIDE.U32 UR14, UR10, UR24, UR14 ;  /* 0x000000180a0e72a5 */ /* 0x000fe4000f8e000e */
[----:B------:R-:W-:Y:S02]  /*0520*/  ULDC UR31, c[0x0][0x178] ;  /* 0x00005e00001f7ab9 */ /* 0x000fe40000000800 */
[----:B------:R-:W-:-:S02]  /*0530*/  UIADD3 UR7, UR7, UR19, URZ ;  /* 0x0000001307077290 */ /* 0x000fc4000fffe03f */
        /* <DEDUP_REMOVED lines=69> */
[----:B------:R3:W-:Y:S01]  /*0990*/  STL [R1+0x4c], RZ ;  /* 0x00004cff01007387 */ /* 0x0007e20000100800 */
[----:B------:R-:W-:Y:S02]  /*09a0*/  UMOV UR19, UR8 ;  /* 0x0000000800137c82 */ /* 0x000fe40008000000 */
[----:B------:R-:W-:Y:S01]  /*09b0*/  UMOV UR6, URZ ;  /* 0x0000003f00067c82 */ /* 0x000fe20008000000 */
[----:B------:R-:W4:Y:S04]  /*09c0*/  S2R R88, SR_TID.X ;  /* 0x0000000000587919 */ /* 0x000f280000002100 */
[----:B------:R-:W1:Y:S04]  /*09d0*/  S2R R87, SR_LANEID ;  /* 0x0000000000577919 */ /* 0x000e680000000000 */
[----:B------:R3:W-:Y:S02]  /*09e0*/  STL [R1+0x50], RZ ;  /* 0x000050ff01007387 */ /* 0x0007e40000100800 */
.L_x_8383:
[----:B------:R-:W-:Y:S01]  /*09f0*/  ULDC UR24, c[0x0][0x174] ;  /* 0x00005d0000187ab9 */ /* 0x000fe20000000800 */
[----:B----4-:R-:W-:Y:S01]  /*0a00*/  SHF.L.U32 R0, R88, 0x4, RZ ;  /* 0x0000000458007819 */ /* 0x010fe200000006ff */
[----:B------:R-:W-:Y:S01]  /*0a10*/  UIADD3 UR24, -UR6, UR24, URZ ;  /* 0x0000001806187290 */ /* 0x000fe2000fffe13f */
[----:B------:R-:W-:Y:S01]  /*0a20*/  BAR.SYNC.DEFER_BLOCKING 0x0 ;  /* 0x0000000000007b1d */ /* 0x000fe20000010000 */
[----:B------:R-:W-:Y:S01]  /*0a30*/  MOV R2, UR16 ;  /* 0x0000001000027c02 */ /* 0x000fe20008000f00 */
[----:B-1----:R-:W-:Y:S01]  /*0a40*/  CS2R R4, SRZ ;  /* 0x0000000000047805 */ /* 0x002fe2000001ff00 */
[----:B------:R-:W-:Y:S01]  /*0a50*/  LOP3.LUT R0, R0, 0xfffffe00, RZ, 0xc0, !PT ;  /* 0xfffffe0000007812 */ /* 0x000fe200078ec0ff */
[----:B------:R-:W-:Y:S01]  /*0a60*/  ULEA UR25, UR24, 0xfffffe00, 0x9 ;  /* 0xfffffe0018197891 */ /* 0x000fe2000f8e483f */
[----:B------:R-:W-:Y:S01]  /*0a70*/  MOV R3, UR17 ;  /* 0x0000001100037c02 */ /* 0x000fe20008000f00 */
[----:B------:R-:W-:Y:S01]  /*0a80*/  ULDC UR26, c[0x0][0x168] ;  /* 0x00005a00001a7ab9 */ /* 0x000fe20000000800 */
[----:B------:R-:W-:Y:S01]  /*0a90*/  LOP3.LUT R49, R0, 0x1f, R88, 0xf8, !PT ;  /* 0x0000001f00317812 */ /* 0x000fe200078ef858 */
[----:B------:R-:W-:Y:S01]  /*0aa0*/  UIADD3 UR26, -UR25, UR26, URZ ;  /* 0x0000001a191a7290 */ /* 0x000fe2000fffe13f */
[----:B------:R-:W-:Y:S01]  /*0ab0*/  HFMA2.MMA R0, -RZ, RZ, 0, 0 ;  /* 0x00000000ff007435 */ /* 0x000fe200000001ff */
        /* <DEDUP_REMOVED lines=11> */
[----:B------:R-:W-:Y:S02]  /*0b70*/  LOP3.LUT R33, R49, 0x60, RZ, 0xfc, !PT ;  /* 0x0000006031217812 */ /* 0x000fe400078efcff */
[----:B------:R-:W-:Y:S02]  /*0b80*/  ISETP.GE.AND P6, PT, R37, UR26, PT ;  /* 0x0000001a25007c0c */ /* 0x000fe4000bfc6270 */
[----:B------:R-:W-:Y:S01]  /*0b90*/  LOP3.LUT R10, R49, 0xc0, RZ, 0xfc, !PT ;  /* 0x000000c0310a7812 */ /* 0x000fe200078efcff */
[----:B------:R1:W4:Y:S01]  /*0ba0*/  @!P0 LDG.E R0, [R2.64] ;  /* 0x0000001c02008981 */ /* 0x000322000c1e1900 */
[----:B------:R-:W-:Y:S02]  /*0bb0*/  ISETP.GE.AND P5, PT, R35, UR26, PT ;  /* 0x0000001a23007c0c */ /* 0x000fe4000bfa6270 */
[----:B------:R-:W-:Y:S01]  /*0bc0*/  LOP3.LUT R11, R49, 0xe0, RZ, 0xfc, !PT ;  /* 0x000000e0310b7812 */ /* 0x000fe200078efcff */
[----:B------:R1:W5:Y:S01]  /*0bd0*/  @!P2 LDG.E R5, [R2.64+0x80] ;  /* 0x0000801c0205a981 */ /* 0x000362000c1e1900 */
[----:B------:R-:W-:-:S02]  /*0be0*/  ISETP.GE.AND P3, PT, R31, UR26, PT ;  /* 0x0000001a1f007c0c */ /* 0x000fc4000bf66270 */
[----:B------:R-:W-:Y:S02]  /*0bf0*/  LOP3.LUT R14, R49, 0x100, RZ, 0xfc, !PT ;  /* 0x00000100310e7812 */ /* 0x000fe400078efcff */
[----:B------:R-:W-:Y:S01]  /*0c00*/  ISETP.GE.AND P4, PT, R33, UR26, PT ;  /* 0x0000001a21007c0c */ /* 0x000fe2000bf86270 */
[----:B---3--:R1:W3:Y:S01]  /*0c10*/  @!P6 LDG.E R9, [R2.64+0x280] ;  /* 0x0002801c0209e981 */ /* 0x0082e2000c1e1900 */
[----:B------:R-:W-:Y:S02]  /*0c20*/  ISETP.GE.AND P0, PT, R10, UR26, PT ;  /* 0x0000001a0a007c0c */ /* 0x000fe4000bf06270 */
[----:B------:R-:W-:Y:S01]  /*0c30*/  ISETP.GE.AND P1, PT, R11, UR26, PT ;  /* 0x0000001a0b007c0c */ /* 0x000fe2000bf26270 */
[----:B--2---:R1:W2:Y:S01]  /*0c40*/  @!P5 LDG.E R6, [R2.64+0x200] ;  /* 0x0002001c0206d981 */ /* 0x0042a2000c1e1900 */
[----:B------:R-:W-:Y:S02]  /*0c50*/  ISETP.GE.AND P2, PT, R14, UR26, PT ;  /* 0x0000001a0e007c0c */ /* 0x000fe4000bf46270 */
[C---:B------:R-:W-:Y:S01]  /*0c60*/  LOP3.LUT R15, R49.reuse, 0x120, RZ, 0xfc, !PT ;  /* 0x00000120310f7812 */ /* 0x040fe200078efcff */
[----:B------:R1:W2:Y:S01]  /*0c70*/  @!P3 LDG.E R4, [R2.64+0x100] ;  /* 0x0001001c0204b981 */ /* 0x0002a2000c1e1900 */
        /* <DEDUP_REMOVED lines=10> */
[----:B------:R-:W-:Y:S01]  /*0d20*/  LOP3.LUT R27, R49, 0x1e0, RZ, 0xfc, !PT ;  /* 0x000001e0311b7812 */ /* 0x000fe200078efcff */
[----:B------:R1:W3:Y:S01]  /*0d30*/  @!P2 LDG.E R12, [R2.64+0x400] ;  /* 0x0004001c020ca981 */ /* 0x0002e2000c1e1900 */
[----:B------:R-:W-:Y:S02]  /*0d40*/  ISETP.GE.AND P3, PT, R19, UR26, PT ;  /* 0x0000001a13007c0c */ /* 0x000fe4000bf66270 */
[----:B------:R-:W-:Y:S01]  /*0d50*/  ISETP.GE.AND P4, PT, R22, UR26, PT ;  /* 0x0000001a16007c0c */ /* 0x000fe2000bf86270 */
[----:B------:R-:W-:Y:S01]  /*0d60*/  CS2R R20, SRZ ;  /* 0x0000000000147805 */ /* 0x000fe2000001ff00 */
[----:B------:R-:W-:Y:S01]  /*0d70*/  ISETP.GE.AND P0, PT, R23, UR26, PT ;  /* 0x0000001a17007c0c */ /* 0x000fe2000bf06270 */
[----:B------:R-:W-:Y:S01]  /*0d80*/  CS2R R24, SRZ ;  /* 0x0000000000187805 */ /* 0x000fe2000001ff00 */
[----:B------:R-:W-:Y:S01]  /*0d90*/  ISETP.GE.AND P1, PT, R26, UR26, PT ;  /* 0x0000001a1a007c0c */ /* 0x000fe2000bf26270 */
[----:B------:R1:W3:Y:S01]  /*0da0*/  @!P6 LDG.E R17, [R2.64+0x480] ;  /* 0x0004801c0211e981 */ /* 0x0002e2000c1e1900 */
[----:B------:R-:W-:-:S02]  /*0db0*/  ISETP.GE.AND P2, PT, R27, UR26, PT ;  /* 0x0000001a1b007c0c */ /* 0x000fc4000bf46270 */
[----:B------:R-:W-:Y:S01]  /*0dc0*/  MOV R28, RZ ;  /* 0x000000ff001c7202 */ /* 0x000fe20000000f00 */
[----:B------:R1:W3:Y:S04]  /*0dd0*/  @!P5 LDG.E R16, [R2.64+0x500] ;  /* 0x0005001c0210d981 */ /* 0x0002e8000c1e1900 */
[----:B------:R1:W3:Y:S04]  /*0de0*/  @!P3 LDG.E R21, [R2.64+0x580] ;  /* 0x0005801c0215b981 */ /* 0x0002e8000c1e1900 */
[----:B------:R1:W3:Y:S04]  /*0df0*/  @!P4 LDG.E R20, [R2.64+0x600] ;  /* 0x0006001c0214c981 */ /* 0x0002e8000c1e1900 */
[----:B------:R1:W3:Y:S04]  /*0e00*/  @!P0 LDG.E R25, [R2.64+0x680] ;  /* 0x0006801c02198981 */ /* 0x0002e8000c1e1900 */
[----:B------:R1:W3:Y:S04]  /*0e10*/  @!P1 LDG.E R24, [R2.64+0x700] ;  /* 0x0007001c02189981 */ /* 0x0002e8000c1e1900 */
[----:B------:R1:W3:Y:S01]  /*0e20*/  @!P2 LDG.E R28, [R2.64+0x780] ;  /* 0x0007801c021ca981 */ /* 0x0002e2000c1e1900 */
[----:B------:R-:W-:-:S02]  /*0e30*/  LEA.HI.SX32 R89, R87, R87, 0x1b ;  /* 0x0000005757597211 */ /* 0x000fc400078fdaff */
[C---:B------:R-:W-:Y:S02]  /*0e40*/  IADD3 R30, R87.reuse, 0x20, RZ ;  /* 0x00000020571e7810 */ /* 0x040fe40007ffe0ff */
[C---:B------:R-:W-:Y:S02]  /*0e50*/  IADD3 R32, R87.reuse, 0x40, RZ ;  /* 0x0000004057207810 */ /* 0x040fe40007ffe0ff */
[C---:B------:R-:W-:Y:S02]  /*0e60*/  IADD3 R34, R87.reuse, 0x60, RZ ;  /* 0x0000006057227810 */ /* 0x040fe40007ffe0ff */
[C---:B------:R-:W-:Y:S02]  /*0e70*/  IADD3 R36, R87.reuse, 0x80, RZ ;  /* 0x0000008057247810 */ /* 0x040fe40007ffe0ff */
[----:B------:R-:W-:Y:S02]  /*0e80*/  IADD3 R38, R87, 0xa0, RZ ;  /* 0x000000a057267810 */ /* 0x000fe40007ffe0ff */
[----:B------:R-:W-:-:S02]  /*0e90*/  LEA.HI.SX32 R71, R30, R87, 0x1b ;  /* 0x000000571e477211 */ /* 0x000fc400078fdaff */
[-C--:B------:R-:W-:Y:S02]  /*0ea0*/  LEA.HI.SX32 R70, R32, R87.reuse, 0x1b ;  /* 0x0000005720467211 */ /* 0x080fe400078fdaff */
[-C--:B------:R-:W-:Y:S02]  /*0eb0*/  LEA.HI.SX32 R69, R34, R87.reuse, 0x1b ;  /* 0x0000005722457211 */ /* 0x080fe400078fdaff */
[C---:B-1----:R-:W-:Y:S02]  /*0ec0*/  IADD3 R2, R87.reuse, 0xe0, RZ ;  /* 0x000000e057027810 */ /* 0x042fe40007ffe0ff */
[-C--:B------:R-:W-:Y:S02]  /*0ed0*/  LEA.HI.SX32 R68, R36, R87.reuse, 0x1b ;  /* 0x0000005724447211 */ /* 0x080fe400078fdaff */
[----:B------:R-:W-:Y:S02]  /*0ee0*/  IADD3 R30, R87, 0x100, RZ ;  /* 0x00000100571e7810 */ /* 0x000fe40007ffe0ff */
[----:B------:R-:W-:-:S02]  /*0ef0*/  LEA.HI.SX32 R65, R38, R87, 0x1b ;  /* 0x0000005726417211 */ /* 0x000fc400078fdaff */
[C---:B------:R-:W-:Y:S02]  /*0f00*/  IADD3 R32, R87.reuse, 0x120, RZ ;  /* 0x0000012057207810 */ /* 0x040fe40007ffe0ff */
[C---:B------:R-:W-:Y:S02]  /*0f10*/  IADD3 R34, R87.reuse, 0x140, RZ ;  /* 0x0000014057227810 */ /* 0x040fe40007ffe0ff */
[-C--:B------:R-:W-:Y:S02]  /*0f20*/  LEA.HI.SX32 R47, R2, R87.reuse, 0x1b ;  /* 0x00000057022f7211 */ /* 0x080fe400078fdaff */
[-C--:B------:R-:W-:Y:S02]  /*0f30*/  LEA.HI.SX32 R46, R30, R87.reuse, 0x1b ;  /* 0x000000571e2e7211 */ /* 0x080fe400078fdaff */
[----:B------:R-:W-:Y:S02]  /*0f40*/  IADD3 R2, R87, 0x180, RZ ;  /* 0x0000018057027810 */ /* 0x000fe40007ffe0ff */
[----:B------:R-:W-:-:S02]  /*0f50*/  LEA.HI.SX32 R45, R32, R87, 0x1b ;  /* 0x00000057202d7211 */ /* 0x000fc400078fdaff */
[-C--:B------:R-:W-:Y:S02]  /*0f60*/  LEA.HI.SX32 R44, R34, R87.reuse, 0x1b ;  /* 0x00000057222c7211 */ /* 0x080fe400078fdaff */
[----:B------:R-:W-:Y:S02]  /*0f70*/  LEA.HI.SX32 R42, R2, R87, 0x1b ;  /* 0x00000057022a7211 */ /* 0x000fe400078fdaff */
[----:B------:R-:W-:-:S04]  /*0f80*/  SHF.L.U32 R86, R87, 0x4, RZ ;  /* 0x0000000457567819 */ /* 0x000fc800000006ff */
[----:B------:R-:W-:Y:S02]  /*0f90*/  LEA.HI.SX32 R86, R86, R86, 0x1b ;  /* 0x0000005656567211 */ /* 0x000fe400078fdaff */
[----:B------:R-:W-:Y:S02]  /*0fa0*/  ISETP.GE.AND P2, PT, R49, UR26, PT ;  /* 0x0000001a31007c0c */ /* 0x000fe4000bf46270 */
[----:B------:R-:W-:Y:S02]  /*0fb0*/  ISETP.GE.AND P1, PT, R29, UR26, PT ;  /* 0x0000001a1d007c0c */ /* 0x000fe4000bf26270 */
[----:B------:R-:W-:Y:S02]  /*0fc0*/  MOV R2, UR18 ;  /* 0x0000001200027c02 */ /* 0x000fe40008000f00 */
[----:B------:R-:W-:Y:S02]  /*0fd0*/  MOV R3, UR19 ;  /* 0x0000001300037c02 */ /* 0x000fe40008000f00 */
[----:B------:R-:W-:-:S03]  /*0fe0*/  ISETP.GE.AND P0, PT, R31, UR26, PT ;  /* 0x0000001a1f007c0c */ /* 0x000fc6000bf06270 */
[----:B------:R-:W-:Y:S01]  /*0ff0*/  IMAD.WIDE R2, R49, 0x4, R2 ;  /* 0x0000000431027825 */ /* 0x000fe200078e0202 */
[----:B------:R-:W-:Y:S02]  /*1000*/  ISETP.GE.AND P4, PT, R33, UR26, PT ;  /* 0x0000001a21007c0c */ /* 0x000fe4000bf86270 */
[----:B------:R-:W-:Y:S02]  /*1010*/  ISETP.GE.AND P6, PT, R35, UR26, PT ;  /* 0x0000001a23007c0c */ /* 0x000fe4000bfc6270 */
[----:B------:R-:W-:Y:S02]  /*1020*/  ISETP.GE.AND P5, PT, R37, UR26, PT ;  /* 0x0000001a25007c0c */ /* 0x000fe4000bfa6270 */
[----:B------:R-:W-:Y:S01]  /*1030*/  ISETP.GE.AND P3, PT, R10, UR26, PT ;  /* 0x0000001a0a007c0c */ /* 0x000fe2000bf66270 */
[----:B----4-:R1:W-:Y:S04]  /*1040*/  STS [R89.X4], R0 ;  /* 0x0000000059007388 */ /* 0x0103e80000004800 */
[----:B-----5:R-:W-:Y:S01]  /*1050*/  STS [R71.X4+0x80], R5 ;  /* 0x0000800547007388 */ /* 0x020fe20000004800 */
[----:B-1----:R-:W-:-:S04]  /*1060*/  IADD3 R0, R87, 0xc0, RZ ;  /* 0x000000c057007810 */ /* 0x002fc80007ffe0ff */
[-C--:B------:R-:W-:Y:S02]  /*1070*/  LEA.HI.SX32 R48, R0, R87.reuse, 0x1b ;  /* 0x0000005700307211 */ /* 0x080fe400078fdaff */
[C---:B------:R-:W-:Y:S01]  /*1080*/  IADD3 R0, R87.reuse, 0x160, RZ ;  /* 0x0000016057007810 */ /* 0x040fe20007ffe0ff */
[----:B--2---:R1:W-:Y:S03]  /*1090*/  STS [R70.X4+0x100], R4 ;  /* 0x0001000446007388 */ /* 0x0043e60000004800 */
[----:B------:R-:W-:Y:S01]  /*10a0*/  LEA.HI.SX32 R43, R0, R87, 0x1b ;  /* 0x00000057002b7211 */ /* 0x000fe200078fdaff */
[----:B---3--:R-:W-:Y:S01]  /*10b0*/  STS [R69.X4+0x180], R7 ;  /* 0x0001800745007388 */ /* 0x008fe20000004800 */
[----:B------:R-:W-:-:S03]  /*10c0*/  IADD3 R0, R87, 0x1e0, RZ ;  /* 0x000001e057007810 */ /* 0x000fc60007ffe0ff */
[----:B------:R2:W-:Y:S01]  /*10d0*/  STS [R68.X4+0x200], R6 ;  /* 0x0002000644007388 */ /* 0x0005e20000004800 */
[----:B-1----:R-:W-:-:S03]  /*10e0*/  IADD3 R4, R87, 0x1a0, RZ ;  /* 0x000001a057047810 */ /* 0x002fc60007ffe0ff */
[----:B------:R-:W-:Y:S01]  /*10f0*/  STS [R65.X4+0x280], R9 ;  /* 0x0002800941007388 */ /* 0x000fe20000004800 */
[----:B------:R-:W-:-:S03]  /*1100*/  LEA.HI.SX32 R41, R4, R87, 0x1b ;  /* 0x0000005704297211 */ /* 0x000fc600078fdaff */
[----:B------:R1:W-:Y:S01]  /*1110*/  STS [R48.X4+0x300], R8 ;  /* 0x0003000830007388 */ /* 0x0003e20000004800 */
[----:B--2---:R-:W-:-:S03]  /*1120*/  IADD3 R6, R87, 0x1c0, RZ ;  /* 0x000001c057067810 */ /* 0x004fc60007ffe0ff */
[----:B------:R-:W-:Y:S01]  /*1130*/  STS [R47.X4+0x380], R13 ;  /* 0x0003800d2f007388 */ /* 0x000fe20000004800 */
[-C--:B------:R-:W-:Y:S02]  /*1140*/  LEA.HI.SX32 R39, R0, R87.reuse, 0x1b ;  /* 0x0000005700277211 */ /* 0x080fe400078fdaff */
[----:B------:R-:W-:Y:S01]  /*1150*/  LEA.HI.SX32 R40, R6, R87, 0x1b ;  /* 0x0000005706287211 */ /* 0x000fe200078fdaff */
        /* <DEDUP_REMOVED lines=25> */
[----:B------:R-:W-:-:S03]  /*12f0*/  HFMA2.MMA R0, -RZ, RZ, 0, 0 ;  /* 0x00000000ff007435 */ /* 0x000fc600000001ff */
[----:B------:R-:W-:Y:S01]  /*1300*/  BAR.SYNC.DEFER_BLOCKING 0x0 ;  /* 0x0000000000007b1d */ /* 0x000fe20000010000 */
[----:B------:R-:W-:Y:S01]  /*1310*/  CS2R R4, SRZ ;  /* 0x0000000000047805 */ /* 0x000fe2000001ff00 */
[----:B------:R-:W-:Y:S01]  /*1320*/  CS2R R6, SRZ ;  /* 0x0000000000067805 */ /* 0x000fe2000001ff00 */
[----:B-1----:R-:W-:Y:S01]  /*1330*/  CS2R R8, SRZ ;  /* 0x0000000000087805 */ /* 0x002fe2000001ff00 */
[----:B--2---:R-:W-:Y:S01]  /*1340*/  CS2R R12, SRZ ;  /* 0x00000000000c7805 */ /* 0x004fe2000001ff00 */
[----:B---3--:R-:W-:Y:S02]  /*1350*/  CS2R R16, SRZ ;  /* 0x0000000000107805 */ /* 0x008fe4000001ff00 */
[----:B------:R1:W2:Y:S01]  /*1360*/  @!P2 LDG.E R0, [R2.64] ;  /* 0x0000001c0200a981 */ /* 0x0002a2000c1e1900 */
[----:B------:R-:W-:-:S03]  /*1370*/  ISETP.GE.AND P2, PT, R11, UR26, PT ;  /* 0x0000001a0b007c0c */ /* 0x000fc6000bf46270 */
[----:B------:R1:W3:Y:S01]  /*1380*/  @!P1 LDG.E R5, [R2.64+0x80] ;  /* 0x0000801c02059981 */ /* 0x0002e2000c1e1900 */
        /* <DEDUP_REMOVED lines=14> */
[----:B------:R-:W-:Y:S01]  /*1470*/  ISETP.GE.AND P1, PT, R27, UR26, PT ;  /* 0x0000001a1b007c0c */ /* 0x000fe2000bf26270 */
[----:B----4-:R-:W-:Y:S01]  /*1480*/  CS2R R20, SRZ ;  /* 0x0000000000147805 */ /* 0x010fe2000001ff00 */
[----:B-----5:R-:W-:Y:S01]  /*1490*/  CS2R R24, SRZ ;  /* 0x0000000000187805 */ /* 0x020fe2000001ff00 */
[----:B0-----:R-:W-:Y:S01]  /*14a0*/  MOV R28, RZ ;  /* 0x000000ff001c7202 */ /* 0x001fe20000000f00 */
[----:B------:R1:W4:Y:S04]  /*14b0*/  @!P0 LDG.E R17, [R2.64+0x480] ;  /* 0x0004801c02118981 */ /* 0x000328000c1e1900 */
[----:B------:R1:W5:Y:S04]  /*14c0*/  @!P4 LDG.E R16, [R2.64+0x500] ;  /* 0x0005001c0210c981 */ /* 0x000368000c1e1900 */
[----:B------:R1:W5:Y:S04]  /*14d0*/  @!P6 LDG.E R21, [R2.64+0x580] ;  /* 0x0005801c0215e981 */ /* 0x000368000c1e1900 */
[----:B------:R1:W5:Y:S04]  /*14e0*/  @!P5 LDG.E R20, [R2.64+0x600] ;  /* 0x0006001c0214d981 */ /* 0x000368000c1e1900 */
[----:B------:R1:W5:Y:S04]  /*14f0*/  @!P3 LDG.E R25, [R2.64+0x680] ;  /* 0x0006801c0219b981 */ /* 0x000368000c1e1900 */
[----:B------:R1:W5:Y:S04]  /*1500*/  @!P2 LDG.E R24, [R2.64+0x700] ;  /* 0x0007001c0218a981 */ /* 0x000368000c1e1900 */
[----:B------:R1:W5:Y:S01]  /*1510*/  @!P1 LDG.E R28, [R2.64+0x780] ;  /* 0x0007801c021c9981 */ /* 0x000362000c1e1900 */
[----:B------:R-:W-:-:S02]  /*1520*/  ISETP.GE.AND P1, PT, R49, UR26, PT ;  /* 0x0000001a31007c0c */ /* 0x000fc4000bf26270 */
[----:B-1----:R-:W-:Y:S02]  /*1530*/  MOV R2, UR20 ;  /* 0x0000001400027c02 */ /* 0x002fe40008000f00 */
[----:B------:R-:W-:-:S05]  /*1540*/  MOV R3, UR21 ;  /* 0x0000001500037c02 */ /* 0x000fca0008000f00 */
[----:B------:R-:W-:Y:S01]  /*1550*/  IMAD.WIDE R2, R49, 0x4, R2 ;  /* 0x0000000431027825 */ /* 0x000fe200078e0202 */
[----:B------:R-:W-:Y:S02]  /*1560*/  ISETP.GE.AND P2, PT, R31, UR26, PT ;  /* 0x0000001a1f007c0c */ /* 0x000fe4000bf46270 */
[----:B------:R-:W-:Y:S02]  /*1570*/  ISETP.GE.AND P0, PT, R29, UR26, PT ;  /* 0x0000001a1d007c0c */ /* 0x000fe4000bf06270 */
[----:B------:R-:W-:Y:S02]  /*1580*/  ISETP.GE.AND P4, PT, R35, UR26, PT ;  /* 0x0000001a23007c0c */ /* 0x000fe4000bf86270 */
[----:B------:R-:W-:Y:S02]  /*1590*/  ISETP.GE.AND P6, PT, R33, UR26, PT ;  /* 0x0000001a21007c0c */ /* 0x000fe4000bfc6270 */
[----:B------:R-:W-:Y:S02]  /*15a0*/  ISETP.GE.AND P5, PT, R10, UR26, PT ;  /* 0x0000001a0a007c0c */ /* 0x000fe4000bfa6270 */
[----:B------:R-:W-:Y:S01]  /*15b0*/  ISETP.GE.AND P3, PT, R37, UR26, PT ;  /* 0x0000001a25007c0c */ /* 0x000fe2000bf66270 */
[----:B--2---:R0:W-:Y:S04]  /*15c0*/  STS [R89.X4], R0 ;  /* 0x0000000059007388 */ /* 0x0041e80000004800 */
        /* <DEDUP_REMOVED lines=8> */
[----:B----4-:R-:W-:Y:S04]  /*1650*/  STS [R45.X4+0x480], R17 ;  /* 0x000480112d007388 */ /* 0x010fe80000004800 */
[----:B-----5:R4:W-:Y:S04]  /*1660*/  STS [R44.X4+0x500], R16 ;  /* 0x000500102c007388 */ /* 0x0209e80000004800 */
[----:B------:R-:W-:Y:S04]  /*1670*/  STS [R43.X4+0x580], R21 ;  /* 0x000580152b007388 */ /* 0x000fe80000004800 */
[----:B------:R5:W-:Y:S04]  /*1680*/  STS [R42.X4+0x600], R20 ;  /* 0x000600142a007388 */ /* 0x000be80000004800 */
[----:B------:R-:W-:Y:S04]  /*1690*/  STS [R41.X4+0x680], R25 ;  /* 0x0006801929007388 */ /* 0x000fe80000004800 */
[----:B------:R-:W-:Y:S04]  /*16a0*/  STS [R40.X4+0x700], R24 ;  /* 0x0007001828007388 */ /* 0x000fe80000004800 */
[----:B------:R-:W-:Y:S01]  /*16b0*/  STS [R39.X4+0x780], R28 ;  /* 0x0007801c27007388 */ /* 0x000fe20000004800 */
[----:B------:R-:W-:-:S06]  /*16c0*/  NOP ;  /* 0x0000000000007918 */ /* 0x000fcc0000000000 */
[----:B------:R-:W0:Y:S04]  /*16d0*/  LDS R64, [R86.X4] ;  /* 0x0000000056407984 */ /* 0x000e280000004800 */
[----:B------:R-:W0:Y:S04]  /*16e0*/  LDS R66, [R86.X4+0x4] ;  /* 0x0000040056427984 */ /* 0x000e280000004800 */
[----:B------:R-:W0:Y:S04]  /*16f0*/  LDS R67, [R86.X4+0x8] ;  /* 0x0000080056437984 */ /* 0x000e280000004800 */
        /* <DEDUP_REMOVED lines=15> */
[----:B-1----:R-:W-:Y:S01]  /*17f0*/  CS2R R4, SRZ ;  /* 0x0000000000047805 */ /* 0x002fe2000001ff00 */
[----:B--2---:R-:W-:Y:S01]  /*1800*/  CS2R R6, SRZ ;  /* 0x0000000000067805 */ /* 0x004fe2000001ff00 */
[----:B---3--:R-:W-:Y:S01]  /*1810*/  CS2R R8, SRZ ;  /* 0x0000000000087805 */ /* 0x008fe2000001ff00 */
[----:B------:R-:W-:Y:S01]  /*1820*/  CS2R R12, SRZ ;  /* 0x00000000000c7805 */ /* 0x000fe2000001ff00 */
[----:B----4-:R-:W-:Y:S01]  /*1830*/  CS2R R16, SRZ ;  /* 0x0000000000107805 */ /* 0x010fe2000001ff00 */
[----:B-----5:R-:W2:Y:S04]  /*1840*/  LDL.LU R20, [R1+0x50] ;  /* 0x0000500001147983 */ /* 0x020ea80000300800 */
[----:B------:R0:W3:Y:S01]  /*1850*/  @!P2 LDG.E R4, [R2.64+0x100] ;  /* 0x0001001c0204a981 */ /* 0x0000e2000c1e1900 */
[----:B------:R-:W-:-:S03]  /*1860*/  ISETP.GE.AND P2, PT, R14, UR26, PT ;  /* 0x0000001a0e007c0c */ /* 0x000fc6000bf46270 */
[----:B------:R0:W4:Y:S01]  /*1870*/  @!P1 LDG.E R0, [R2.64] ;  /* 0x0000001c02009981 */ /* 0x000122000c1e1900 */
[----:B------:R-:W-:Y:S02]  /*1880*/  ISETP.GE.AND P1, PT, R11, UR26, PT ;  /* 0x0000001a0b007c0c */ /* 0x000fe4000bf26270 */
[----:B------:R-:W-:Y:S01]  /*1890*/  CS2R R10, SRZ ;  /* 0x00000000000a7805 */ /* 0x000fe2000001ff00 */
[----:B------:R0:W5:Y:S01]  /*18a0*/  @!P0 LDG.E R5, [R2.64+0x80] ;  /* 0x0000801c02058981 */ /* 0x000162000c1e1900 */
        /* <DEDUP_REMOVED lines=12> */
[----:B------:R-:W-:Y:S01]  /*1970*/  ISETP.GE.AND P1, PT, R27, UR26, PT ;  /* 0x0000001a1b007c0c */ /* 0x000fe2000bf26270 */
[----:B------:R-:W-:Y:S01]  /*1980*/  CS2R R14, SRZ ;  /* 0x00000000000e7805 */ /* 0x000fe2000001ff00 */
[----:B------:R-:W-:Y:S01]  /*1990*/  CS2R R18, SRZ ;  /* 0x0000000000127805 */ /* 0x000fe2000001ff00 */
[----:B------:R0:W2:Y:S04]  /*19a0*/  @!P0 LDG.E R13, [R2.64+0x480] ;  /* 0x0004801c020d8981 */ /* 0x0000a8000c1e1900 */
[----:B------:R0:W2:Y:S04]  /*19b0*/  @!P4 LDG.E R12, [R2.64+0x500] ;  /* 0x0005001c020cc981 */ /* 0x0000a8000c1e1900 */
[----:B------:R0:W2:Y:S04]  /*19c0*/  @!P6 LDG.E R15, [R2.64+0x580] ;  /* 0x0005801c020fe981 */ /* 0x0000a8000c1e1900 */
[----:B------:R0:W2:Y:S04]  /*19d0*/  @!P5 LDG.E R14, [R2.64+0x600] ;  /* 0x0006001c020ed981 */ /* 0x0000a8000c1e1900 */
[----:B------:R0:W2:Y:S04]  /*19e0*/  @!P3 LDG.E R17, [R2.64+0x680] ;  /* 0x0006801c0211b981 */ /* 0x0000a8000c1e1900 */
[----:B------:R0:W2:Y:S04]  /*19f0*/  @!P2 LDG.E R16, [R2.64+0x700] ;  /* 0x0007001c0210a981 */ /* 0x0000a8000c1e1900 */
[----:B------:R0:W2:Y:S04]  /*1a00*/  @!P1 LDG.E R18, [R2.64+0x780] ;  /* 0x0007801c02129981 */ /* 0x0000a8000c1e1900 */
[----:B------:R-:W-:Y:S04]  /*1a10*/  STL [R1+0x8], R64 ;  /* 0x0000084001007387 */ /* 0x000fe80000100800 */
[----:B------:R-:W-:Y:S01]  /*1a20*/  STL [R1+0x4], R66 ;  /* 0x0000044201007387 */ /* 0x000fe20000100800 */
[----:B0-----:R-:W-:-:S03]  /*1a30*/  MOV R2, c[0x0][0x16c] ;  /* 0x00005b0000027a02 */ /* 0x001fc60000000f00 */
[----:B------:R-:W-:Y:S01]  /*1a40*/  STL [R1], R67 ;  /* 0x0000004301007387 */ /* 0x000fe20000100800 */
[----:B------:R-:W-:Y:S01]  /*1a50*/  ISETP.GE.AND P0, PT, R2, 0x1, PT ;  /* 0x000000010200780c */ /* 0x000fe20003f06270 */
[----:B------:R-:W-:Y:S02]  /*1a60*/  HFMA2.MMA R34, -RZ, RZ, 0, 0 ;  /* 0x00000000ff227435 */ /* 0x000fe400000001ff */
[----:B------:R-:W-:Y:S02]  /*1a70*/  HFMA2.MMA R31, -RZ, RZ, 0, 0 ;  /* 0x00000000ff1f7435 */ /* 0x000fe400000001ff */
[----:B------:R-:W-:Y:S01]  /*1a80*/  HFMA2.MMA R28, -RZ, RZ, 0, 0 ;  /* 0x00000000ff1c7435 */ /* 0x000fe200000001ff */
[----:B------:R-:W-:Y:S01]  /*1a90*/  MOV R32, RZ ;  /* 0x000000ff00207202 */ /* 0x000fe20000000f00 */
[----:B------:R-:W-:Y:S01]  /*1aa0*/  CS2R R26, SRZ ;  /* 0x00000000001a7805 */ /* 0x000fe2000001ff00 */
[----:B------:R-:W-:Y:S01]  /*1ab0*/  MOV R29, RZ ;  /* 0x000000ff001d7202 */ /* 0x000fe20000000f00 */
[----:B------:R-:W-:Y:S01]  /*1ac0*/  CS2R R24, SRZ ;  /* 0x0000000000187805 */ /* 0x000fe2000001ff00 */
[----:B------:R-:W-:Y:S01]  /*1ad0*/  CS2R R22, SRZ ;  /* 0x0000000000167805 */ /* 0x000fe2000001ff00 */
[----:B----4-:R-:W-:Y:S04]  /*1ae0*/  STS [R89.X4], R0 ;  /* 0x0000000059007388 */ /* 0x010fe80000004800 */
[----:B-----5:R-:W-:Y:S04]  /*1af0*/  STS [R71.X4+0x80], R5 ;  /* 0x0000800547007388 */ /* 0x020fe80000004800 */
[----:B---3--:R-:W-:Y:S04]  /*1b00*/  STS [R70.X4+0x100], R4 ;  /* 0x0001000446007388 */ /* 0x008fe80000004800 */
        /* <DEDUP_REMOVED lines=65> */
[----:B------:R-:W-:Y:S01]  /*1f20*/  FMUL.FTZ R0, R30, UR4 ;  /* 0x000000041e007c20 */ /* 0x000fe20008410000 */
[----:B------:R-:W-:Y:S06]  /*1f30*/  BAR.SYNC.DEFER_BLOCKING 0x0 ;  /* 0x0000000000007b1d */ /* 0x000fec0000010000 */
[----:B------:R-:W-:Y:S05]  /*1f40*/  @!P0 BRA `(.L_x_8299) ;  /* 0x00008fd000008947 */ /* 0x000fea0003800000 */
[----:B0-----:R-:W-:Y:S01]  /*1f50*/  FADD.FTZ R17, R49, UR5 ;  /* 0x0000000531117e21 */ /* 0x001fe20008010000 */
[----:B------:R-:W-:Y:S01]  /*1f60*/  UIADD3 UR27, UR24, -0x1, URZ ;  /* 0xffffffff181b7890 */ /* 0x000fe2000fffe03f */
[----:B------:R-:W-:Y:S01]  /*1f70*/  FADD.FTZ R19, R50, UR5 ;  /* 0x0000000532137e21 */ /* 0x000fe20008010000 */
[----:B------:R-:W-:Y:S01]  /*1f80*/  MOV R34, RZ ;  /* 0x000000ff00227202 */ /* 0x000fe20000000f00 */
[----:B------:R-:W-:Y:S01]  /*1f90*/  FADD.FTZ R18, R51, UR5 ;  /* 0x0000000533127e21 */ /* 0x000fe20008010000 */
[----:B------:R0:W-:Y:S01]  /*1fa0*/  STL [R1+0x48], R17 ;  /* 0x0000481101007387 */ /* 0x0001e20000100800 */
[----:B------:R-:W-:Y:S01]  /*1fb0*/  ULEA.HI UR9, UR27, UR27, URZ, 0x1 ;  /* 0x0000001b1b097291 */ /* 0x000fe2000f8f083f */
[----:B------:R-:W-:Y:S01]  /*1fc0*/  MOV R32, RZ ;  /* 0x000000ff00207202 */ /* 0x000fe20000000f00 */
[----:B------:R-:W-:Y:S01]  /*1fd0*/  CS2R R28, SRZ ;  /* 0x00000000001c7805 */ /* 0x000fe2000001ff00 */
[----:B------:R1:W-:Y:S01]  /*1fe0*/  STL [R1+0x44], R19 ;  /* 0x0000441301007387 */ /* 0x0003e20000100800 */
[----:B------:R-:W-:Y:S01]  /*1ff0*/  ULOP3.LUT UR9, UR9, 0xfffffe, URZ, 0xc0, !UPT ;  /* 0x00fffffe09097892 */ /* 0x000fe2000f8ec03f */
[----:B------:R-:W-:Y:S01]  /*2000*/  MOV R31, RZ ;  /* 0x000000ff001f7202 */ /* 0x000fe20000000f00 */
[----:B------:R-:W-:Y:S01]  /*2010*/  CS2R R26, SRZ ;  /* 0x00000000001a7805 */ /* 0x000fe2000001ff00 */
[----:B------:R2:W-:Y:S01]  /*2020*/  STL [R1+0x40], R18 ;  /* 0x0000401201007387 */ /* 0x0005e20000100800 */
[----:B------:R-:W-:Y:S01]  /*2030*/  CS2R R24, SRZ ;  /* 0x0000000000187805 */ /* 0x000fe2000001ff00 */
[----:B0-----:R-:W-:Y:S01]  /*2040*/  FADD.FTZ R17, R52, UR5 ;  /* 0x0000000534117e21 */ /* 0x001fe20008010000 */
[----:B------:R-:W-:Y:S01]  /*2050*/  CS2R R22, SRZ ;  /* 0x0000000000167805 */ /* 0x000fe2000001ff00 */
[----:B------:R-:W-:Y:S01]  /*2060*/  CS2R R20, SRZ ;  /* 0x0000000000147805 */ /* 0x000fe2000001ff00 */
[----:B------:R-:W-:Y:S01]  /*2070*/  UIADD3 UR27, UR27, -UR9, URZ ;  /* 0x800000091b1b7290 */ /* 0x000fe2000fffe03f */
[----:B-1----:R-:W-:Y:S01]  /*2080*/  FADD.FTZ R19, R53, UR5 ;  /* 0x0000000535137e21 */ /* 0x002fe20008010000 */
[----:B------:R0:W-:Y:S01]  /*2090*/  STL [R1+0x3c], R17 ;  /* 0x00003c1101007387 */ /* 0x0001e20000100800 */
[----:B------:R-:W-:Y:S01]  /*20a0*/  UMOV UR7, URZ ;  /* 0x0000003f00077c82 */ /* 0x000fe20008000000 */
[----:B--2---:R-:W-:-:S02]  /*20b0*/  FADD.FTZ R18, R54, UR5 ;  /* 0x0000000536127e21 */ /* 0x004fc40008010000 */
[----:B------:R1:W-:Y:S01]  /*20c0*/  STL [R1+0x38], R19 ;  /* 0x0000381301007387 */ /* 0x0003e20000100800 */
[----:B------:R-:W-:Y:S02]  /*20d0*/  UMOV UR8, URZ ;  /* 0x0000003f00087c82 */ /* 0x000fe40008000000 */
[----:B------:R-:W-:Y:S01]  /*20e0*/  UMOV UR9, URZ ;  /* 0x0000003f00097c82 */ /* 0x000fe20008000000 */
[----:B------:R2:W-:Y:S01]  /*20f0*/  STL [R1+0x34], R18 ;  /* 0x0000341201007387 */ /* 0x0005e20000100800 */
[----:B0-----:R-:W-:Y:S02]  /*2100*/  FADD.FTZ R17, R55, UR5 ;  /* 0x0000000537117e21 */ /* 0x001fe40008010000 */
[----:B-1----:R-:W-:-:S03]  /*2110*/  FADD.FTZ R19, R56, UR5 ;  /* 0x0000000538137e21 */ /* 0x002fc60008010000 */
[----:B------:R0:W-:Y:S01]  /*2120*/  STL [R1+0x30], R17 ;  /* 0x0000301101007387 */ /* 0x0001e20000100800 */
[----:B--2---:R-:W-:-:S03]  /*2130*/  FADD.FTZ R18, R57, UR5 ;  /* 0x0000000539127e21 */ /* 0x004fc60008010000 */
[----:B------:R1:W-:Y:S04]  /*2140*/  STL [R1+0x2c], R19 ;  /* 0x00002c1301007387 */ /* 0x0003e80000100800 */
        /* <DEDUP_REMOVED lines=11> */
[----:B------:R-:W-:Y:S04]  /*2200*/  STL [R1+0x14], R19 ;  /* 0x0000141301007387 */ /* 0x000fe80000100800 */
[----:B------:R1:W-:Y:S01]  /*2210*/  STL [R1+0x10], R18 ;  /* 0x0000101201007387 */ /* 0x0003e20000100800 */
[----:B0-----:R-:W-:-:S05]  /*2220*/  FADD.FTZ R17, R64, UR5 ;  /* 0x0000000540117e21 */ /* 0x001fca0008010000 */
[----:B------:R0:W-:Y:S01]  /*2230*/  STL [R1+0xc], R17 ;  /* 0x00000c1101007387 */ /* 0x0001e20000100800 */
[----:B-1----:R-:W-:Y:S01]  /*2240*/  CS2R R18, SRZ ;  /* 0x0000000000127805 */ /* 0x002fe2000001ff00 */
[----:B0-----:R-:W-:Y:S02]  /*2250*/  MOV R17, RZ ;  /* 0x000000ff00117202 */ /* 0x001fe40000000f00 */
.L_x_8378:
[----:B------:R-:W2:Y:S01]  /*2260*/  LDL R173, [R1+0xc] ;  /* 0x00000c0001ad7983 */ /* 0x000ea20000100800 */
[----:B------:R-:W-:Y:S01]  /*2270*/  ULDC.64 UR36, c[0x0][0x180] ;  /* 0x0000600000247ab9 */ /* 0x000fe20000000a00 */
[C---:B------:R-:W-:Y:S01]  /*2280*/  SHF.L.U32 R67, R88.reuse, 0x4, RZ ;  /* 0x0000000458437819 */ /* 0x040fe200000006ff */
[----:B------:R-:W-:Y:S01]  /*2290*/  UIMAD UR26, UR11, UR36, URZ ;  /* 0x000000240b1a72a4 */ /* 0x000fe2000f8e023f */
[----:B------:R-:W3:Y:S01]  /*22a0*/  LDL R172, [R1+0x10] ;  /* 0x0000100001ac7983 */ /* 0x000ee20000100800 */
[----:B------:R-:W-:Y:S01]  /*22b0*/  UIMAD.WIDE.U32 UR38, UR10, UR36, URZ ;  /* 0x000000240a2672a5 */ /* 0x000fe2000f8e003f */
[----:B------:R-:W-:Y:S01]  /*22c0*/  LOP3.LUT R67, R67, 0xfffffe00, RZ, 0xc0, !PT ;  /* 0xfffffe0043437812 */ /* 0x000fe200078ec0ff */
[----:B------:R-:W-:Y:S01]  /*22d0*/  UIMAD UR26, UR10, UR37, UR26 ;  /* 0x000000250a1a72a4 */ /* 0x000fe2000f8e021a */
[----:B------:R-:W4:Y:S01]  /*22e0*/  LDL R174, [R1+0x14] ;  /* 0x0000140001ae7983 */ /* 0x000f220000100800 */
[----:B------:R-:W-:Y:S01]  /*22f0*/  USHF.R.S32.HI UR40, URZ, 0x1f, UR7 ;  /* 0x0000001f3f287899 */ /* 0x000fe20008011407 */
[----:B------:R-:W-:Y:S01]  /*2300*/  SHF.L.U32 R66, R88, 0x4, RZ ;  /* 0x0000000458427819 */ /* 0x000fe200000006ff */
[----:B------:R-:W-:Y:S01]  /*2310*/  ULDC.64 UR36, c[0x0][0x188] ;  /* 0x0000620000247ab9 */ /* 0x000fe20000000a00 */
[----:B------:R-:W-:Y:S01]  /*2320*/  LOP3.LUT R67, R67, 0x1f, R88, 0xf8, !PT ;  /* 0x0000001f43437812 */ /* 0x000fe200078ef858 */
[----:B------:R-:W-:Y:S01]  /*2330*/  UIADD3 UR39, UR39, UR26, URZ ;  /* 0x0000001a27277290 */ /* 0x000fe2000fffe03f */
[----:B------:R-:W-:Y:S01]  /*2340*/  LOP3.LUT R66, R66, 0xfffffe00, RZ, 0xc0, !PT ;  /* 0xfffffe0042427812 */ /* 0x000fe200078ec0ff */
[----:B------:R-:W-:Y:S01]  /*2350*/  UIMAD UR26, UR40, UR36, URZ ;  /* 0x00000024281a72a4 */ /* 0x000fe2000f8e023f */
[----:B------:R-:W4:Y:S01]  /*2360*/  LDL R175, [R1+0x24] ;  /* 0x0000240001af7983 */ /* 0x000f220000100800 */
[----:B------:R-:W-:-:S02]  /*2370*/  UIMAD.WIDE.U32 UR38, UR7, UR36, UR38 ;  /* 0x00000024072672a5 */ /* 0x000fc4000f8e0026 */
[----:B------:R-:W-:Y:S01]  /*2380*/  UIMAD UR26, UR7, UR37, UR26 ;  /* 0x00000025071a72a4 */ /* 0x000fe2000f8e021a */
[----:B------:R-:W-:Y:S01]  /*2390*/  MOV R71, UR7 ;  /* 0x0000000700477c02 */ /* 0x000fe20008000f00 */
[----:B------:R-:W-:Y:S01]  /*23a0*/  CS2R R96, SRZ ;  /* 0x0000000000607805 */ /* 0x000fe2000001ff00 */
[----:B------:R-:W-:Y:S01]  /*23b0*/  ULDC.64 UR36, c[0x0][0x220] ;  /* 0x0000880000247ab9 */ /* 0x000fe20000000a00 */
[----:B------:R-:W-:Y:S01]  /*23c0*/  CS2R R98, SRZ ;  /* 0x0000000000627805 */ /* 0x000fe2000001ff00 */
[----:B------:R-:W-:Y:S01]  /*23d0*/  UIADD3 UR26, UR39, UR26, URZ ;  /* 0x0000001a271a7290 */ /* 0x000fe2000fffe03f */
[----:B------:R-:W-:Y:S01]  /*23e0*/  CS2R R94, SRZ ;  /* 0x00000000005e7805 */ /* 0x000fe2000001ff00 */
[----:B------:R-:W-:Y:S01]  /*23f0*/  ULEA UR36, UP0, UR38, UR36, 0x3 ;  /* 0x0000002426247291 */ /* 0x000fe2000f80183f */
[----:B------:R-:W4:Y:S03]  /*2400*/  LDL R121, [R1] ;  /* 0x0000000001797983 */ /* 0x000f260000100800 */
[----:B------:R-:W-:Y:S01]  /*2410*/  ULEA.HI.X UR37, UR38, UR37, UR26, 0x3, UP0 ;  /* 0x0000002526257291 */ /* 0x000fe200080f1c1a */
[----:B------:R-:W-:Y:S01]  /*2420*/  IADD3 R68, R66, R67, RZ ;  /* 0x0000004342447210 */ /* 0x000fe20007ffe0ff */
[----:B------:R-:W-:Y:S01]  /*2430*/  CS2R R102, SRZ ;  /* 0x0000000000667805 */ /* 0x000fe2000001ff00 */
[----:B------:R-:W-:Y:S01]  /*2440*/  MOV R64, UR36 ;  /* 0x0000002400407c02 */ /* 0x000fe20008000f00 */
[----:B------:R-:W-:Y:S01]  /*2450*/  ULDC UR26, c[0x0][0x168] ;  /* 0x00005a00001a7ab9 */ /* 0x000fe20000000800 */
[----:B------:R-:W-:Y:S01]  /*2460*/  CS2R R104, SRZ ;  /* 0x0000000000687805 */ /* 0x000fe2000001ff00 */
[----:B------:R-:W-:Y:S01]  /*2470*/  MOV R65, UR37 ;  /* 0x0000002500417c02 */ /* 0x000fe20008000f00 */
[----:B------:R-:W-:Y:S01]  /*2480*/  ULDC.64 UR36, c[0x0][0x1c0] ;  /* 0x0000700000247ab9 */ /* 0x000fe20000000a00 */
[--C-:B------:R-:W-:Y:S01]  /*2490*/  SHF.R.S32.HI R69, RZ, 0x1f, R68.reuse ;  /* 0x0000001fff457819 */ /* 0x100fe20000011444 */
[----:B------:R-:W-:Y:S01]  /*24a0*/  UIADD3 UR26, -UR25, UR26, URZ ;  /* 0x0000001a191a7290 */ /* 0x000fe2000fffe13f */
[----:B------:R-:W-:Y:S01]  /*24b0*/  CS2R R108, SRZ ;  /* 0x00000000006c7805 */ /* 0x000fe2000001ff00 */
[----:B------:R-:W-:Y:S01]  /*24c0*/  UIMAD UR36, UR40, UR36, URZ ;  /* 0x00000024282472a4 */ /* 0x000fe2000f8e023f */
[C---:B------:R-:W-:Y:S01]  /*24d0*/  IADD3 R66, R68.reuse, 0x20, RZ ;  /* 0x0000002044427810 */ /* 0x040fe20007ffe0ff */
[----:B------:R-:W-:Y:S01]  /*24e0*/  USHF.L.U32 UR38, UR26, 0x1, URZ ;  /* 0x000000011a267899 */ /* 0x000fe2000800063f */
[C---:B------:R-:W-:Y:S01]  /*24f0*/  IADD3 R67, R68.reuse, 0x40, RZ ;  /* 0x0000004044437810 */ /* 0x040fe20007ffe0ff */
[----:B------:R-:W-:Y:S01]  /*2500*/  UIMAD UR36, UR7, UR37, UR36 ;  /* 0x00000025072472a4 */ /* 0x000fe2000f8e0224 */
[----:B------:R-:W-:Y:S01]  /*2510*/  IMAD.WIDE.U32 R70, R71, c[0x0][0x1c0], R68 ;  /* 0x0000700047467a25 */ /* 0x000fe200078e0044 */
[----:B------:R-:W-:Y:S01]  /*2520*/  IADD3 R69, R68, 0x60, RZ ;  /* 0x0000006044457810 */ /* 0x000fe20007ffe0ff */
[----:B------:R-:W4:Y:S01]  /*2530*/  LDG.E.64 R64, [R64.64] ;  /* 0x0000001c40407981 */ /* 0x000f22000c1e1b00 */
[----:B------:R-:W-:-:S02]  /*2540*/  ISETP.GE.AND P2, PT, R66, UR38, PT ;  /* 0x0000002642007c0c */ /* 0x000fc4000bf46270 */
[----:B------:R-:W-:Y:S01]  /*2550*/  ISETP.GE.AND P3, PT, R67, UR38, PT ;  /* 0x0000002643007c0c */ /* 0x000fe2000bf66270 */
[----:B------:R-:W-:Y:S01]  /*2560*/  CS2R R106, SRZ ;  /* 0x00000000006a7805 */ /* 0x000fe2000001ff00 */
[----:B------:R-:W-:Y:S01]  /*2570*/  IADD3 R67, R71, UR36, RZ ;  /* 0x0000002447437c10 */ /* 0x000fe2000fffe0ff */
[----:B------:R-:W-:Y:S01]  /*2580*/  CS2R R100, SRZ ;  /* 0x0000000000647805 */ /* 0x000fe2000001ff00 */
[C---:B------:R-:W-:Y:S01]  /*2590*/  LEA R66, P0, R70.reuse, UR22, 0x2 ;  /* 0x0000001646427c11 */ /* 0x040fe2000f8010ff */
[----:B------:R-:W4:Y:S01]  /*25a0*/  LDL R90, [R1+0x8] ;  /* 0x00000800015a7983 */ /* 0x000f220000100800 */
[----:B------:R-:W-:Y:S02]  /*25b0*/  ISETP.GE.AND P4, PT, R69, UR38, PT ;  /* 0x0000002645007c0c */ /* 0x000fe4000bf86270 */
[----:B------:R-:W-:Y:S01]  /*25c0*/  LEA.HI.X R67, R70, UR23, R67, 0x2, P0 ;  /* 0x0000001746437c11 */ /* 0x000fe200080f1443 */
[----:B------:R-:W-:Y:S01]  /*25d0*/  CS2R R110, SRZ ;  /* 0x00000000006e7805 */ /* 0x000fe2000001ff00 */
[C---:B------:R-:W-:Y:S01]  /*25e0*/  IADD3 R70, R68.reuse, 0xc0, RZ ;  /* 0x000000c044467810 */ /* 0x040fe20007ffe0ff */
[----:B------:R-:W4:Y:S01]  /*25f0*/  LDL R93, [R1+0x4] ;  /* 0x00000400015d7983 */ /* 0x000f220000100800 */
[----:B------:R-:W-:-:S02]  /*2600*/  IADD3 R89, R68, 0x80, RZ ;  /* 0x0000008044597810 */ /* 0x000fc40007ffe0ff */
[----:B------:R-:W-:Y:S01]  /*2610*/  ISETP.GE.AND P1, PT, R68, UR38, PT ;  /* 0x0000002644007c0c */ /* 0x000fe2000bf26270 */
[----:B------:R-:W-:Y:S01]  /*2620*/  HFMA2.MMA R69, -RZ, RZ, 0, 0 ;  /* 0x00000000ff457435 */ /* 0x000fe200000001ff */
[----:B------:R-:W-:Y:S01]  /*2630*/  ISETP.GE.AND P0, PT, R70, UR38, PT ;  /* 0x0000002646007c0c */ /* 0x000fe2000bf06270 */
[----:B------:R-:W4:Y:S01]  /*2640*/  @!P2 LDG.E R96, [R66.64+0x80] ;  /* 0x0000801c4260a981 */ /* 0x000f22000c1e1900 */
[----:B------:R-:W-:Y:S02]  /*2650*/  ISETP.GE.AND P5, PT, R89, UR38, PT ;  /* 0x0000002659007c0c */ /* 0x000fe4000bfa6270 */
[C---:B------:R-:W-:Y:S01]  /*2660*/  IADD3 R70, R68.reuse, 0x100, RZ ;  /* 0x0000010044467810 */ /* 0x040fe20007ffe0ff */
[----:B------:R-:W4:Y:S01]  /*2670*/  @!P4 LDG.E R98, [R66.64+0x180] ;  /* 0x0001801c4262c981 */ /* 0x000f22000c1e1900 */
[----:B------:R-:W-:Y:S02]  /*2680*/  IADD3 R71, R68, 0xa0, RZ ;  /* 0x000000a044477810 */ /* 0x000fe40007ffe0ff */
[----:B------:R-:W-:Y:S01]  /*2690*/  ISETP.GE.AND P2, PT, R70, UR38, PT ;  /* 0x0000002646007c0c */ /* 0x000fe2000bf46270 */
[----:B------:R-:W4:Y:S01]  /*26a0*/  @!P3 LDG.E R95, [R66.64+0x100] ;  /* 0x0001001c425fb981 */ /* 0x000f22000c1e1900 */
[----:B------:R-:W-:-:S02]  /*26b0*/  ISETP.GE.AND P6, PT, R71, UR38, PT ;  /* 0x0000002647007c0c */ /* 0x000fc4000bfc6270 */
[C---:B------:R-:W-:Y:S01]  /*26c0*/  IADD3 R70, R68.reuse, 0x140, RZ ;  /* 0x0000014044467810 */ /* 0x040fe20007ffe0ff */
[----:B------:R-:W4:Y:S01]  /*26d0*/  @!P1 LDG.E R69, [R66.64] ;  /* 0x0000001c42459981 */ /* 0x000f22000c1e1900 */
[----:B------:R-:W-:Y:S02]  /*26e0*/  IADD3 R71, R68, 0xe0, RZ ;  /* 0x000000e044477810 */ /* 0x000fe40007ffe0ff */
[----:B------:R-:W-:Y:S01]  /*26f0*/  ISETP.GE.AND P4, PT, R70, UR38, PT ;  /* 0x0000002646007c0c */ /* 0x000fe2000bf86270 */
[----:B------:R-:W4:Y:S01]  /*2700*/  @!P5 LDG.E R97, [R66.64+0x200] ;  /* 0x0002001c4261d981 */ /* 0x000f22000c1e1900 */
[----:B------:R-:W-:Y:S02]  /*2710*/  ISETP.GE.AND P1, PT, R71, UR38, PT ;  /* 0x0000002647007c0c */ /* 0x000fe4000bf26270 */
[C---:B------:R-:W-:Y:S01]  /*2720*/  IADD3 R70, R68.reuse, 0x160, RZ ;  /* 0x0000016044467810 */ /* 0x040fe20007ffe0ff */
[----:B------:R0:W4:Y:S01]  /*2730*/  @!P0 LDG.E R99, [R66.64+0x300] ;  /* 0x0003001c42638981 */ /* 0x000122000c1e1900 */
[----:B------:R-:W-:-:S02]  /*2740*/  IADD3 R71, R68, 0x120, RZ ;  /* 0x0000012044477810 */ /* 0x000fc40007ffe0ff */
[----:B------:R-:W-:Y:S01]  /*2750*/  ISETP.GE.AND P5, PT, R70, UR38, PT ;  /* 0x0000002646007c0c */ /* 0x000fe2000bfa6270 */
[----:B------:R-:W4:Y:S01]  /*2760*/  @!P6 LDG.E R100, [R66.64+0x280] ;  /* 0x0002801c4264e981 */ /* 0x000f22000c1e1900 */
[----:B------:R-:W-:Y:S02]  /*2770*/  ISETP.GE.AND P3, PT, R71, UR38, PT ;  /* 0x0000002647007c0c */ /* 0x000fe4000bf66270 */
[----:B------:R-:W-:Y:S01]  /*2780*/  IADD3 R70, R68, 0x1a0, RZ ;  /* 0x000001a044467810 */ /* 0x000fe20007ffe0ff */
[----:B------:R0:W4:Y:S03]  /*2790*/  @!P4 LDG.E R103, [R66.64+0x500] ;  /* 0x0005001c4267c981 */ /* 0x000126000c1e1900 */
[----:B------:R-:W-:Y:S01]  /*27a0*/  ISETP.GE.AND P0, PT, R70, UR38, PT ;  /* 0x0000002646007c0c */ /* 0x000fe2000bf06270 */
[----:B------:R0:W4:Y:S01]  /*27b0*/  @!P1 LDG.E R102, [R66.64+0x380] ;  /* 0x0003801c42669981 */ /* 0x000122000c1e1900 */
[----:B------:R-:W-:Y:S01]  /*27c0*/  IADD3 R70, R68, 0x1c0, RZ ;  /* 0x000001c044467810 */ /* 0x000fe20007ffe0ff */
[----:B------:R-:W-:-:S02]  /*27d0*/  CS2R R114, SRZ ;  /* 0x0000000000727805 */ /* 0x000fc4000001ff00 */
[----:B------:R0:W4:Y:S01]  /*27e0*/  @!P2 LDG.E R101, [R66.64+0x400] ;  /* 0x0004001c4265a981 */ /* 0x000122000c1e1900 */
        /* <DEDUP_REMOVED lines=12> */
[----:B------:R-:W-:Y:S01]  /*28b0*/  CS2R R118, SRZ ;  /* 0x0000000000767805 */ /* 0x000fe2000001ff00 */
[C---:B------:R-:W-:Y:S01]  /*28c0*/  IADD3 R70, R68.reuse, 0x260, RZ ;  /* 0x0000026044467810 */ /* 0x040fe20007ffe0ff */
[----:B------:R-:W-:Y:S01]  /*28d0*/  CS2R R112, SRZ ;  /* 0x0000000000707805 */ /* 0x000fe2000001ff00 */
[----:B------:R-:W-:Y:S01]  /*28e0*/  IADD3 R71, R68, 0x180, RZ ;  /* 0x0000018044477810 */ /* 0x000fe20007ffe0ff */
[----:B------:R0:W4:Y:S01]  /*28f0*/  @!P3 LDG.E R109, [R66.64+0x800] ;  /* 0x0008001c426db981 */ /* 0x000122000c1e1900 */
[----:B------:R-:W-:-:S02]  /*2900*/  ISETP.GE.AND P1, PT, R70, UR38, PT ;  /* 0x0000002646007c0c */ /* 0x000fc4000bf26270 */
[----:B------:R-:W-:Y:S01]  /*2910*/  ISETP.GE.AND P6, PT, R71, UR38, PT ;  /* 0x0000002647007c0c */ /* 0x000fe2000bfc6270 */
[----:B------:R0:W4:Y:S01]  /*2920*/  @!P4 LDG.E R112, [R66.64+0x880] ;  /* 0x0008801c4270c981 */ /* 0x000122000c1e1900 */
[C---:B------:R-:W-:Y:S02]  /*2930*/  IADD3 R71, R68.reuse, 0x1e0, RZ ;  /* 0x000001e044477810 */ /* 0x040fe40007ffe0ff */
[----:B------:R-:W-:Y:S01]  /*2940*/  IADD3 R70, R68, 0x2a0, RZ ;  /* 0x000002a044467810 */ /* 0x000fe20007ffe0ff */
[----:B------:R0:W4:Y:S01]  /*2950*/  @!P0 LDG.E R111, [R66.64+0x900] ;  /* 0x0009001c426f8981 */ /* 0x000122000c1e1900 */
[----:B------:R-:W-:Y:S02]  /*2960*/  ISETP.GE.AND P2, PT, R71, UR38, PT ;  /* 0x0000002647007c0c */ /* 0x000fe4000bf46270 */
[----:B------:R-:W-:Y:S02]  /*2970*/  ISETP.GE.AND P0, PT, R70, UR38, PT ;  /* 0x0000002646007c0c */ /* 0x000fe4000bf06270 */
[----:B------:R-:W-:Y:S01]  /*2980*/  MOV R120, RZ ;  /* 0x000000ff00787202 */ /* 0x000fe20000000f00 */
[----:B------:R0:W4:Y:S01]  /*2990*/  @!P1 LDG.E R114, [R66.64+0x980] ;  /* 0x0009801c42729981 */ /* 0x000122000c1e1900 */
[----:B------:R-:W-:-:S03]  /*29a0*/  IADD3 R70, R68, 0x2c0, RZ ;  /* 0x000002c044467810 */ /* 0x000fc60007ffe0ff */
[----:B------:R0:W4:Y:S01]  /*29b0*/  @!P6 LDG.E R105, [R66.64+0x600] ;  /* 0x0006001c4269e981 */ /* 0x000122000c1e1900 */
[----:B------:R-:W-:Y:S02]  /*29c0*/  ISETP.GE.AND P1, PT, R70, UR38, PT ;  /* 0x0000002646007c0c */ /* 0x000fe4000bf26270 */
[C---:B------:R-:W-:Y:S01]  /*29d0*/  IADD3 R71, R68.reuse, 0x280, RZ ;  /* 0x0000028044477810 */ /* 0x040fe20007ffe0ff */
[----:B------:R0:W4:Y:S01]  /*29e0*/  @!P2 LDG.E R110, [R66.64+0x780] ;  /* 0x0007801c426ea981 */ /* 0x000122000c1e1900 */
[----:B------:R-:W-:Y:S02]  /*29f0*/  IADD3 R70, R68, 0x2e0, RZ ;  /* 0x000002e044467810 */ /* 0x000fe40007ffe0ff */
[----:B------:R-:W-:Y:S01]  /*2a00*/  ISETP.GE.AND P2, PT, R71, UR38, PT ;  /* 0x0000002647007c0c */ /* 0x000fe2000bf46270 */
[----:B------:R0:W4:Y:S01]  /*2a10*/  @!P0 LDG.E R116, [R66.64+0xa80] ;  /* 0x000a801c42748981 */ /* 0x000122000c1e1900 */
[----:B------:R-:W-:Y:S02]  /*2a20*/  ISETP.GE.AND P0, PT, R70, UR38, PT ;  /* 0x0000002646007c0c */ /* 0x000fe4000bf06270 */
[----:B------:R-:W-:Y:S01]  /*2a30*/  IADD3 R71, R68, 0x300, RZ ;  /* 0x0000030044477810 */ /* 0x000fe20007ffe0ff */
[----:B------:R-:W-:Y:S01]  /*2a40*/  HFMA2.MMA R92, -RZ, RZ, 0, 0 ;  /* 0x00000000ff5c7435 */ /* 0x000fe200000001ff */
[----:B------:R-:W-:Y:S01]  /*2a50*/  IADD3 R123, R87, 0x20, RZ ;  /* 0x00000020577b7810 */ /* 0x000fe20007ffe0ff */
[----:B------:R0:W4:Y:S01]  /*2a60*/  @!P1 LDG.E R115, [R66.64+0xb00] ;  /* 0x000b001c42739981 */ /* 0x000122000c1e1900 */
[----:B------:R-:W-:-:S02]  /*2a70*/  ISETP.GE.AND P1, PT, R71, UR38, PT ;  /* 0x0000002647007c0c */ /* 0x000fc4000bf26270 */
[C---:B------:R-:W-:Y:S02]  /*2a80*/  IADD3 R70, R68.reuse, 0x320, RZ ;  /* 0x0000032044467810 */ /* 0x040fe40007ffe0ff */
[----:B------:R-:W-:Y:S01]  /*2a90*/  IADD3 R124, R87, 0xa0, RZ ;  /* 0x000000a0577c7810 */ /* 0x000fe20007ffe0ff */
[----:B------:R0:W4:Y:S01]  /*2aa0*/  @!P2 LDG.E R113, [R66.64+0xa00] ;  /* 0x000a001c4271a981 */ /* 0x000122000c1e1900 */
[----:B------:R-:W-:-:S03]  /*2ab0*/  IADD3 R71, R68, 0x340, RZ ;  /* 0x0000034044477810 */ /* 0x000fc60007ffe0ff */
[----:B------:R0:W4:Y:S01]  /*2ac0*/  @!P0 LDG.E R118, [R66.64+0xb80] ;  /* 0x000b801c42768981 */ /* 0x000122000c1e1900 */
[----:B------:R-:W-:Y:S02]  /*2ad0*/  ISETP.GE.AND P0, PT, R70, UR38, PT ;  /* 0x0000002646007c0c */ /* 0x000fe4000bf06270 */
[----:B------:R-:W-:Y:S01]  /*2ae0*/  IADD3 R70, R68, 0x360, RZ ;  /* 0x0000036044467810 */ /* 0x000fe20007ffe0ff */
[----:B------:R0:W4:Y:S01]  /*2af0*/  @!P1 LDG.E R117, [R66.64+0xc00] ;  /* 0x000c001c42759981 */ /* 0x000122000c1e1900 */
[----:B------:R-:W-:Y:S02]  /*2b00*/  ISETP.GE.AND P1, PT, R71, UR38, PT ;  /* 0x0000002647007c0c */ /* 0x000fe4000bf26270 */
[----:B------:R-:W-:Y:S01]  /*2b10*/  ISETP.GE.AND P2, PT, R70, UR38, PT ;  /* 0x0000002646007c0c */ /* 0x000fe2000bf46270 */
[----:B------:R-:W-:Y:S01]  /*2b20*/  FADD.FTZ R134, R61, UR5 ;  /* 0x000000053d867e21 */ /* 0x000fe20008010000 */
[----:B------:R-:W-:Y:S01]  /*2b30*/  IADD3 R70, R68, 0x380, RZ ;  /* 0x0000038044467810 */ /* 0x000fe20007ffe0ff */
[----:B------:R-:W-:Y:S01]  /*2b40*/  FADD.FTZ R133, R60, UR5 ;  /* 0x000000053c857e21 */ /* 0x000fe20008010000 */
[----:B------:R-:W-:Y:S01]  /*2b50*/  IADD3 R71, R68, 0x3c0, RZ ;  /* 0x000003c044477810 */ /* 0x000fe20007ffe0ff */
[----:B------:R-:W-:Y:S01]  /*2b60*/  FADD.FTZ R132, R59, UR5 ;  /* 0x000000053b847e21 */ /* 0x000fe20008010000 */
[----:B------:R-:W-:Y:S01]  /*2b70*/  LOP3.LUT R251, R88, 0x1f, RZ, 0xc0, !PT ;  /* 0x0000001f58fb7812 */ /* 0x000fe200078ec0ff */
        /* <DEDUP_REMOVED lines=11> */
[----:B------:R0:W4:Y:S01]  /*2c30*/  @!P0 LDG.E R92, [R66.64+0xe00] ;  /* 0x000e001c425c8981 */ /* 0x000122000c1e1900 */
[----:B------:R-:W-:-:S02]  /*2c40*/  FADD.FTZ R129, R58, UR5 ;  /* 0x000000053a817e21 */ /* 0x000fc40008010000 */
[----:B------:R-:W-:Y:S01]  /*2c50*/  FADD.FTZ R128, R57, UR5 ;  /* 0x0000000539807e21 */ /* 0x000fe20008010000 */
[----:B------:R-:W-:Y:S01]  /*2c60*/  MOV R122, c[0x0][0x16c] ;  /* 0x00005b00007a7a02 */ /* 0x000fe20000000f00 */
[----:B------:R-:W-:Y:S01]  /*2c70*/  ULDC.64 UR38, c[0x0][0x198] ;  /* 0x0000660000267ab9 */ /* 0x000fe20000000a00 */
[----:B------:R0:W4:Y:S04]  /*2c80*/  @!P1 LDG.E R71, [R66.64+0xe80] ;  /* 0x000e801c42479981 */ /* 0x000128000c1e1900 */
[----:B------:R0:W4:Y:S04]  /*2c90*/  @!P2 LDG.E R89, [R66.64+0xf00] ;  /* 0x000f001c4259a981 */ /* 0x000128000c1e1900 */
[----:B------:R0:W4:Y:S01]  /*2ca0*/  @!P3 LDG.E R70, [R66.64+0xf80] ;  /* 0x000f801c4246b981 */ /* 0x000122000c1e1900 */
[----:B------:R-:W-:-:S02]  /*2cb0*/  FADD.FTZ R127, R56, UR5 ;  /* 0x00000005387f7e21 */ /* 0x000fc40008010000 */
[----:B------:R-:W-:Y:S01]  /*2cc0*/  FADD.FTZ R125, R54, UR5 ;  /* 0x00000005367d7e21 */ /* 0x000fe20008010000 */
[----:B------:R-:W4:Y:S01]  /*2cd0*/  LDL R176, [R1+0x30] ;  /* 0x0000300001b07983 */ /* 0x000f220000100800 */
[----:B------:R-:W-:-:S03]  /*2ce0*/  FADD.FTZ R126, R55, UR5 ;  /* 0x00000005377e7e21 */ /* 0x000fc60008010000 */
[----:B------:R-:W4:Y:S01]  /*2cf0*/  LDL R177, [R1+0x2c] ;  /* 0x00002c0001b17983 */ /* 0x000f220000100800 */
[----:B--2---:R-:W-:-:S03]  /*2d00*/  FMUL.FTZ R247, R85, R173 ;  /* 0x000000ad55f77220 */ /* 0x004fc60000410000 */
[----:B------:R-:W2:Y:S01]  /*2d10*/  LDL R173, [R1+0x18] ;  /* 0x0000180001ad7983 */ /* 0x000ea20000100800 */
[----:B---3--:R-:W-:-:S03]  /*2d20*/  FMUL.FTZ R246, R84, R172 ;  /* 0x000000ac54f67220 */ /* 0x008fc60000410000 */
[----:B------:R-:W3:Y:S01]  /*2d30*/  LDL R172, [R1+0x1c] ;  /* 0x00001c0001ac7983 */ /* 0x000ee20000100800 */
[----:B----4-:R-:W-:-:S03]  /*2d40*/  FMUL.FTZ R245, R83, R174 ;  /* 0x000000ae53f57220 */ /* 0x010fc60000410000 */
[----:B------:R-:W4:Y:S01]  /*2d50*/  LDL R174, [R1+0x20] ;  /* 0x0000200001ae7983 */ /* 0x000f220000100800 */
[----:B------:R-:W-:-:S03]  /*2d60*/  FMUL.FTZ R241, R79, R175 ;  /* 0x000000af4ff17220 */ /* 0x000fc60000410000 */
[----:B------:R-:W2:Y:S01]  /*2d70*/  LDL R175, [R1+0x34] ;  /* 0x0000340001af7983 */ /* 0x000ea20000100800 */
[----:B------:R-:W-:Y:S01]  /*2d80*/  FADD.FTZ R135, R121, UR5 ;  /* 0x0000000579877e21 */ /* 0x000fe20008010000 */
[-C--:B------:R-:W-:Y:S02]  /*2d90*/  LEA.HI.SX32 R121, R87, R87.reuse, 0x1b ;  /* 0x0000005757797211 */ /* 0x080fe400078fdaff */
[-C--:B------:R-:W-:Y:S01]  /*2da0*/  LEA.HI.SX32 R123, R123, R87.reuse, 0x1b ;  /* 0x000000577b7b7211 */ /* 0x080fe200078fdaff */
[----:B-1----:R-:W1:Y:S01]  /*2db0*/  R2UR UR43, R65 ;  /* 0x00000000412b73c2 */ /* 0x002e6200000e0000 */
[----:B------:R-:W-:Y:S01]  /*2dc0*/  LEA.HI.SX32 R124, R124, R87, 0x1b ;  /* 0x000000577c7c7211 */ /* 0x000fe200078fdaff */
[----:B------:R-:W-:Y:S01]  /*2dd0*/  FADD.FTZ R137, R90, UR5 ;  /* 0x000000055a897e21 */ /* 0x000fe20008010000 */
[----:B------:R0:W-:Y:S02]  /*2de0*/  STS [R121.X4], R69 ;  /* 0x0000004579007388 */ /* 0x0001e40000004800 */
[----:B0-----:R-:W-:-:S04]  /*2df0*/  IADD3 R121, R87, 0x40, RZ ;  /* 0x0000004057797810 */ /* 0x001fc80007ffe0ff */
[-C--:B------:R-:W-:Y:S01]  /*2e00*/  LEA.HI.SX32 R121, R121, R87.reuse, 0x1b ;  /* 0x0000005779797211 */ /* 0x080fe200078fdaff */
[----:B------:R0:W-:Y:S04]  /*2e10*/  STS [R123.X4+0x80], R96 ;  /* 0x000080607b007388 */ /* 0x0001e80000004800 */
[----:B------:R1:W-:Y:S01]  /*2e20*/  STS [R121.X4+0x100], R95 ;  /* 0x0001005f79007388 */ /* 0x0003e20000004800 */
[C---:B0-----:R-:W-:Y:S02]  /*2e30*/  IADD3 R123, R87.reuse, 0x60, RZ ;  /* 0x00000060577b7810 */ /* 0x041fe40007ffe0ff */
[----:B-1----:R-:W-:Y:S02]  /*2e40*/  IADD3 R121, R87, 0x80, RZ ;  /* 0x0000008057797810 */ /* 0x002fe40007ffe0ff */
[----:B------:R-:W-:-:S02]  /*2e50*/  LEA.HI.SX32 R123, R123, R87, 0x1b ;  /* 0x000000577b7b7211 */ /* 0x000fc400078fdaff */
[----:B------:R-:W-:-:S03]  /*2e60*/  LEA.HI.SX32 R121, R121, R87, 0x1b ;  /* 0x0000005779797211 */ /* 0x000fc600078fdaff */
[----:B------:R0:W-:Y:S04]  /*2e70*/  STS [R123.X4+0x180], R98 ;  /* 0x000180627b007388 */ /* 0x0001e80000004800 */
[----:B------:R1:W-:Y:S01]  /*2e80*/  STS [R121.X4+0x200], R97 ;  /* 0x0002006179007388 */ /* 0x0003e20000004800 */
[----:B------:R-:W-:Y:S01]  /*2e90*/  FMUL.FTZ R68, R137, UR43 ;  /* 0x0000002b89447c20 */ /* 0x000fe20008410000 */
[----:B0-----:R-:W-:Y:S01]  /*2ea0*/  IADD3 R123, R87, 0xc0, RZ ;  /* 0x000000c0577b7810 */ /* 0x001fe20007ffe0ff */
[----:B------:R-:W-:Y:S01]  /*2eb0*/  FMUL.FTZ R65, R135, UR43 ;  /* 0x0000002b87417c20 */ /* 0x000fe20008410000 */
[----:B-1----:R-:W-:Y:S01]  /*2ec0*/  IADD3 R121, R87, 0xe0, RZ ;  /* 0x000000e057797810 */ /* 0x002fe20007ffe0ff */
[----:B------:R-:W-:Y:S01]  /*2ed0*/  FADD.FTZ R136, R93, UR5 ;  /* 0x000000055d887e21 */ /* 0x000fe20008010000 */
[----:B------:R-:W-:-:S02]  /*2ee0*/  LEA.HI.SX32 R123, R123, R87, 0x1b ;  /* 0x000000577b7b7211 */ /* 0x000fc400078fdaff */
[-C--:B------:R-:W-:Y:S01]  /*2ef0*/  LEA.HI.SX32 R121, R121, R87.reuse, 0x1b ;  /* 0x0000005779797211 */ /* 0x080fe200078fdaff */
[----:B------:R-:W-:Y:S01]  /*2f00*/  UIMAD UR41, UR11, UR38, URZ ;  /* 0x000000260b2972a4 */ /* 0x000fe2000f8e023f */
[----:B------:R-:W-:Y:S01]  /*2f10*/  FMUL.RZ R91, R68, 0.15915493667125701904 ;  /* 0x3e22f983445b7820 */ /* 0x000fe2000040c000 */
[----:B------:R0:W-:Y:S01]  /*2f20*/  STS [R124.X4+0x280], R100 ;  /* 0x000280647c007388 */ /* 0x0001e20000004800 */
[----:B------:R-:W-:Y:S02]  /*2f30*/  FMUL.RZ R66, R65, 0.15915493667125701904 ;  /* 0x3e22f98341427820 */ /* 0x000fe4000040c000 */
[----:B------:R-:W-:Y:S01]  /*2f40*/  FMUL.FTZ R68, R136, UR43 ;  /* 0x0000002b88447c20 */ /* 0x000fe20008410000 */
[----:B------:R1:W-:Y:S01]  /*2f50*/  STS [R123.X4+0x300], R99 ;  /* 0x000300637b007388 */ /* 0x0003e20000004800 */
[----:B------:R-:W-:Y:S01]  /*2f60*/  FMUL.FTZ R65, R134, UR43 ;  /* 0x0000002b86417c20 */ /* 0x000fe20008410000 */
[----:B------:R-:W-:Y:S02]  /*2f70*/  UIMAD UR41, UR10, UR39, UR41 ;  /* 0x000000270a2972a4 */ /* 0x000fe4000f8e0229 */
[----:B------:R1:W-:Y:S01]  /*2f80*/  STS [R121.X4+0x380], R102 ;  /* 0x0003806679007388 */ /* 0x0003e20000004800 */
[C---:B0-----:R-:W-:Y:S01]  /*2f90*/  IADD3 R124, R87.reuse, 0x100, RZ ;  /* 0x00000100577c7810 */ /* 0x041fe20007ffe0ff */
[----:B------:R-:W-:Y:S01]  /*2fa0*/  FMUL.RZ R68, R68, 0.15915493667125701904 ;  /* 0x3e22f98344447820 */ /* 0x000fe2000040c000 */
[----:B-1----:R-:W-:Y:S01]  /*2fb0*/  IADD3 R123, R87, 0x120, RZ ;  /* 0x00000120577b7810 */ /* 0x002fe20007ffe0ff */
[----:B------:R-:W-:Y:S01]  /*2fc0*/  FMUL.RZ R67, R65, 0.15915493667125701904 ;  /* 0x3e22f98341437820 */ /* 0x000fe2000040c000 */
[----:B------:R-:W-:-:S02]  /*2fd0*/  LEA.HI.SX32 R124, R124, R87, 0x1b ;  /* 0x000000577c7c7211 */ /* 0x000fc400078fdaff */
[----:B------:R-:W-:Y:S01]  /*2fe0*/  IADD3 R121, R87, 0x140, RZ ;  /* 0x0000014057797810 */ /* 0x000fe20007ffe0ff */
[----:B------:R-:W-:Y:S01]  /*2ff0*/  FMUL.FTZ R65, R133, UR43 ;  /* 0x0000002b85417c20 */ /* 0x000fe20008410000 */
[-C--:B------:R-:W-:Y:S02]  /*3000*/  LEA.HI.SX32 R123, R123, R87.reuse, 0x1b ;  /* 0x000000577b7b7211 */ /* 0x080fe400078fdaff */
[-C--:B------:R-:W-:Y:S01]  /*3010*/  LEA.HI.SX32 R121, R121, R87.reuse, 0x1b ;  /* 0x0000005779797211 */ /* 0x080fe200078fdaff */
[----:B------:R-:W-:Y:S01]  /*3020*/  MUFU.SIN R167, R68 ;  /* 0x0000004400a77308 */ /* 0x000fe20000000400 */
[----:B------:R-:W-:Y:S01]  /*3030*/  UIMAD.WIDE.U32 UR36, UR10, UR38, URZ ;  /* 0x000000260a2472a5 */ /* 0x000fe2000f8e003f */
[----:B------:R0:W-:Y:S01]  /*3040*/  STS [R124.X4+0x400], R101 ;  /* 0x000400657c007388 */ /* 0x0001e20000004800 */
[----:B------:R-:W-:Y:S01]  /*3050*/  IADD3 R96, R87, 0x260, RZ ;  /* 0x0000026057607810 */ /* 0x000fe20007ffe0ff */
[----:B------:R-:W-:Y:S01]  /*3060*/  FMUL.FTZ R69, R127, UR43 ;  /* 0x0000002b7f457c20 */ /* 0x000fe20008410000 */
[----:B------:R-:W-:Y:S01]  /*3070*/  IADD3 R98, R87, 0x280, RZ ;  /* 0x0000028057627810 */ /* 0x000fe20007ffe0ff */
[----:B------:R1:W-:Y:S02]  /*3080*/  STS [R123.X4+0x480], R104 ;  /* 0x000480687b007388 */ /* 0x0003e40000004800 */
[----:B------:R1:W-:Y:S01]  /*3090*/  MUFU.COS R168, R68 ;  /* 0x0000004400a87308 */ /* 0x0003e20000000000 */
[----:B------:R-:W-:Y:S01]  /*30a0*/  UIADD3 UR37, UR37, UR41, URZ ;  /* 0x0000002925257290 */ /* 0x000fe2000fffe03f */
[----:B------:R1:W-:Y:S01]  /*30b0*/  STS [R121.X4+0x500], R103 ;  /* 0x0005006779007388 */ /* 0x0003e20000004800 */
[----:B------:R-:W-:Y:S01]  /*30c0*/  ISETP.NE.AND P0, PT, R251, RZ, PT ;  /* 0x000000fffb00720c */ /* 0x000fe20003f05270 */
[----:B------:R-:W-:Y:S01]  /*30d0*/  ULDC.64 UR38, c[0x0][0x1a0] ;  /* 0x0000680000267ab9 */ /* 0x000fe20000000a00 */
[----:B0-----:R-:W-:Y:S01]  /*30e0*/  IADD3 R124, R87, 0x160, RZ ;  /* 0x00000160577c7810 */ /* 0x001fe20007ffe0ff */
[----:B-1----:R-:W-:Y:S01]  /*30f0*/  FMUL.RZ R68, R65, 0.15915493667125701904 ;  /* 0x3e22f98341447820 */ /* 0x002fe2000040c000 */
[C---:B------:R-:W-:Y:S01]  /*3100*/  IADD3 R123, R87.reuse, 0x180, RZ ;  /* 0x00000180577b7810 */ /* 0x040fe20007ffe0ff */
[----:B------:R-:W-:Y:S01]  /*3110*/  FMUL.FTZ R65, R132, UR43 ;  /* 0x0000002b84417c20 */ /* 0x000fe20008410000 */
[----:B------:R-:W-:Y:S01]  /*3120*/  IADD3 R121, R87, 0x1a0, RZ ;  /* 0x000001a057797810 */ /* 0x000fe20007ffe0ff */
[----:B------:R-:W-:Y:S01]  /*3130*/  MUFU.SIN R165, R66 ;  /* 0x0000004200a57308 */ /* 0x000fe20000000400 */
[----:B------:R-:W0:Y:S01]  /*3140*/  R2UR UR41, R64 ;  /* 0x00000000402973c2 */ /* 0x000e2200000e0000 */
[----:B------:R-:W-:-:S02]  /*3150*/  LEA.HI.SX32 R124, R124, R87, 0x1b ;  /* 0x000000577c7c7211 */ /* 0x000fc400078fdaff */
[----:B------:R-:W-:-:S04]  /*3160*/  LEA.HI.SX32 R123, R123, R87, 0x1b ;  /* 0x000000577b7b7211 */ /* 0x000fc800078fdaff */
[----:B------:R1:W-:Y:S01]  /*3170*/  MUFU.COS R166, R66 ;  /* 0x0000004200a67308 */ /* 0x0003e20000000000 */
[----:B------:R-:W-:Y:S01]  /*3180*/  LEA.HI.SX32 R121, R121, R87, 0x1b ;  /* 0x0000005779797211 */ /* 0x000fe200078fdaff */
[----:B------:R-:W-:Y:S01]  /*3190*/  STS [R124.X4+0x580], R106 ;  /* 0x0005806a7c007388 */ /* 0x000fe20000004800 */
[----:B-1----:R-:W-:Y:S02]  /*31a0*/  FMUL.RZ R66, R65, 0.15915493667125701904 ;  /* 0x3e22f98341427820 */ /* 0x002fe4000040c000 */
[----:B------:R-:W-:-:S03]  /*31b0*/  FMUL.FTZ R65, R129, UR43 ;  /* 0x0000002b81417c20 */ /* 0x000fc60008410000 */
[----:B------:R-:W-:Y:S01]  /*31c0*/  MUFU.SIN R163, R67 ;  /* 0x0000004300a37308 */ /* 0x000fe20000000400 */
[----:B------:R1:W-:Y:S04]  /*31d0*/  STS [R123.X4+0x600], R105 ;  /* 0x000600697b007388 */ /* 0x0003e80000004800 */
[----:B------:R0:W-:Y:S03]  /*31e0*/  STS [R121.X4+0x680], R108 ;  /* 0x0006806c79007388 */ /* 0x0001e60000004800 */
[----:B------:R0:W-:Y:S01]  /*31f0*/  MUFU.COS R164, R67 ;  /* 0x0000004300a47308 */ /* 0x0001e20000000000 */
[----:B-1----:R-:W-:-:S07]  /*3200*/  IADD3 R123, R87, 0x1c0, RZ ;  /* 0x000001c0577b7810 */ /* 0x002fce0007ffe0ff */
[----:B------:R-:W-:Y:S01]  /*3210*/  MUFU.SIN R161, R68 ;  /* 0x0000004400a17308 */ /* 0x000fe20000000400 */
[----:B0-----:R-:W-:Y:S02]  /*3220*/  FMUL.RZ R67, R65, 0.15915493667125701904 ;  /* 0x3e22f98341437820 */ /* 0x001fe4000040c000 */
[----:B------:R-:W-:Y:S01]  /*3230*/  FMUL.FTZ R65, R128, UR43 ;  /* 0x0000002b80417c20 */ /* 0x000fe20008410000 */
[----:B------:R-:W-:-:S04]  /*3240*/  IADD3 R121, R87, 0x1e0, RZ ;  /* 0x000001e057797810 */ /* 0x000fc80007ffe0ff */
[----:B------:R0:W-:Y:S01]  /*3250*/  MUFU.COS R162, R68 ;  /* 0x0000004400a27308 */ /* 0x0001e20000000000 */
[----:B------:R-:W-:Y:S01]  /*3260*/  FMUL.RZ R95, R65, 0.15915493667125701904 ;  /* 0x3e22f983415f7820 */ /* 0x000fe2000040c000 */
[-C--:B------:R-:W-:Y:S02]  /*3270*/  LEA.HI.SX32 R123, R123, R87.reuse, 0x1b ;  /* 0x000000577b7b7211 */ /* 0x080fe400078fdaff */
[----:B------:R-:W-:-:S04]  /*3280*/  LEA.HI.SX32 R121, R121, R87, 0x1b ;  /* 0x0000005779797211 */ /* 0x000fc800078fdaff */
[----:B------:R-:W-:Y:S01]  /*3290*/  MUFU.SIN R159, R66 ;  /* 0x00000042009f7308 */ /* 0x000fe20000000400 */
[----:B0-----:R-:W-:-:S04]  /*32a0*/  IADD3 R68, R87, 0x220, RZ ;  /* 0x0000022057447810 */ /* 0x001fc80007ffe0ff */
[----:B------:R-:W-:-:S03]  /*32b0*/  LEA.HI.SX32 R65, R68, R87, 0x1b ;  /* 0x0000005744417211 */ /* 0x000fc600078fdaff */
[----:B------:R0:W-:Y:S01]  /*32c0*/  MUFU.COS R160, R66 ;  /* 0x0000004200a07308 */ /* 0x0001e20000000000 */
[C---:B------:R-:W-:Y:S01]  /*32d0*/  IADD3 R68, R87.reuse, 0x240, RZ ;  /* 0x0000024057447810 */ /* 0x040fe20007ffe0ff */
[----:B------:R-:W-:Y:S01]  /*32e0*/  STS [R123.X4+0x700], R107 ;  /* 0x0007006b7b007388 */ /* 0x000fe20000004800 */
[----:B0-----:R-:W-:-:S05]  /*32f0*/  IADD3 R66, R87, 0x200, RZ ;  /* 0x0000020057427810 */ /* 0x001fca0007ffe0ff */
[----:B------:R-:W-:Y:S01]  /*3300*/  MUFU.SIN R157, R67 ;  /* 0x00000043009d7308 */ /* 0x000fe20000000400 */
[-C--:B------:R-:W-:Y:S01]  /*3310*/  LEA.HI.SX32 R66, R66, R87.reuse, 0x1b ;  /* 0x0000005742427211 */ /* 0x080fe200078fdaff */
[----:B------:R-:W-:Y:S01]  /*3320*/  STS [R121.X4+0x780], R110 ;  /* 0x0007806e79007388 */ /* 0x000fe20000004800 */
[----:B------:R-:W-:-:S05]  /*3330*/  LEA.HI.SX32 R68, R68, R87, 0x1b ;  /* 0x0000005744447211 */ /* 0x000fca00078fdaff */
[----:B------:R0:W-:Y:S01]  /*3340*/  MUFU.COS R158, R67 ;  /* 0x00000043009e7308 */ /* 0x0001e20000000000 */
[----:B------:R1:W-:Y:S01]  /*3350*/  STS [R66.X4+0x800], R109 ;  /* 0x0008006d42007388 */ /* 0x0003e20000004800 */
[----:B------:R-:W-:-:S03]  /*3360*/  LEA.HI.SX32 R98, R98, R87, 0x1b ;  /* 0x0000005762627211 */ /* 0x000fc600078fdaff */
[----:B------:R1:W-:Y:S01]  /*3370*/  STS [R65.X4+0x880], R112 ;  /* 0x0008807041007388 */ /* 0x0003e20000004800 */
[-C--:B0-----:R-:W-:Y:S02]  /*3380*/  LEA.HI.SX32 R67, R96, R87.reuse, 0x1b ;  /* 0x0000005760437211 */ /* 0x081fe400078fdaff */
[----:B-1----:R-:W-:Y:S01]  /*3390*/  IADD3 R66, R87, 0x2a0, RZ ;  /* 0x000002a057427810 */ /* 0x002fe20007ffe0ff */
[----:B------:R0:W-:Y:S01]  /*33a0*/  STS [R68.X4+0x900], R111 ;  /* 0x0009006f44007388 */ /* 0x0001e20000004800 */
[----:B------:R-:W-:Y:S01]  /*33b0*/  MOV R130, UR41 ;  /* 0x0000002900827c02 */ /* 0x000fe20008000f00 */
[----:B------:R-:W-:Y:S01]  /*33c0*/  MUFU.SIN R90, R91 ;  /* 0x0000005b005a7308 */ /* 0x000fe20000000400 */
[----:B------:R-:W-:Y:S01]  /*33d0*/  LEA.HI.SX32 R65, R66, R87, 0x1b ;  /* 0x0000005742417211 */ /* 0x000fe200078fdaff */
[----:B------:R1:W-:Y:S01]  /*33e0*/  STS [R67.X4+0x980], R114 ;  /* 0x0009807243007388 */ /* 0x0003e20000004800 */
[----:B------:R-:W-:Y:S01]  /*33f0*/  FMUL.RZ R96, R69, 0.15915493667125701904 ;  /* 0x3e22f98345607820 */ /* 0x000fe2000040c000 */
[----:B------:R-:W-:-:S02]  /*3400*/  IADD3 R66, R87, 0x2e0, RZ ;  /* 0x000002e057427810 */ /* 0x000fc40007ffe0ff */
[C---:B------:R-:W-:Y:S02]  /*3410*/  IADD3 R64, R87.reuse, 0x320, RZ ;  /* 0x0000032057407810 */ /* 0x040fe40007ffe0ff */
[----:B------:R1:W-:Y:S01]  /*3420*/  MUFU.COS R93, R91 ;  /* 0x0000005b005d7308 */ /* 0x0003e20000000000 */
[----:B0-----:R-:W-:Y:S01]  /*3430*/  IADD3 R68, R87, 0x2c0, RZ ;  /* 0x000002c057447810 */ /* 0x001fe20007ffe0ff */
[----:B-1----:R-:W-:Y:S01]  /*3440*/  FMUL.FTZ R67, R125, UR43 ;  /* 0x0000002b7d437c20 */ /* 0x002fe20008410000 */
[----:B------:R-:W-:Y:S02]  /*3450*/  STS [R98.X4+0xa00], R113 ;  /* 0x000a007162007388 */ /* 0x000fe40000004800 */
[----:B------:R-:W-:-:S03]  /*3460*/  LEA.HI.SX32 R68, R68, R87, 0x1b ;  /* 0x0000005744447211 */ /* 0x000fc600078fdaff */
[----:B------:R-:W-:Y:S01]  /*3470*/  MUFU.SIN R155, R95 ;  /* 0x0000005f009b7308 */ /* 0x000fe20000000400 */
[----:B------:R-:W-:Y:S01]  /*3480*/  MOV R91, UR24 ;  /* 0x00000018005b7c02 */ /* 0x000fe20008000f00 */
[----:B------:R0:W-:Y:S01]  /*3490*/  STS [R65.X4+0xa80], R116 ;  /* 0x000a807441007388 */ /* 0x0001e20000004800 */
[----:B------:R-:W-:Y:S02]  /*34a0*/  FMUL.FTZ R130, R130, 1.4426950216293334961 ;  /* 0x3fb8aa3b82827820 */ /* 0x000fe40000410000 */
[----:B------:R-:W-:-:S03]  /*34b0*/  ISETP.LT.OR P1, PT, R91, 0x2, P0 ;  /* 0x000000025b00780c */ /* 0x000fc60000721670 */
[----:B------:R1:W-:Y:S01]  /*34c0*/  MUFU.COS R156, R95 ;  /* 0x0000005f009c7308 */ /* 0x0003e20000000000 */
[----:B------:R-:W-:Y:S01]  /*34d0*/  UIMAD UR42, UR40, UR38, URZ ;  /* 0x00000026282a72a4 */ /* 0x000fe2000f8e023f */
[----:B0-----:R-:W-:-:S06]  /*34e0*/  LEA.HI.SX32 R65, R66, R87, 0x1b ;  /* 0x0000005742417211 */ /* 0x001fcc00078fdaff */
[----:B------:R-:W-:Y:S01]  /*34f0*/  MUFU.SIN R153, R96 ;  /* 0x0000006000997308 */ /* 0x000fe20000000400 */
[----:B-1----:R-:W-:Y:S01]  /*3500*/  FMUL.RZ R95, R67, 0.15915493667125701904 ;  /* 0x3e22f983435f7820 */ /* 0x002fe2000040c000 */
[----:B------:R-:W-:Y:S02]  /*3510*/  LEA.HI.SX32 R67, R64, R87, 0x1b ;  /* 0x0000005740437211 */ /* 0x000fe400078fdaff */
[----:B------:R-:W-:-:S04]  /*3520*/  IADD3 R64, R87, 0x360, RZ ;  /* 0x0000036057407810 */ /* 0x000fc80007ffe0ff */
[----:B------:R0:W-:Y:S01]  /*3530*/  MUFU.COS R154, R96 ;  /* 0x00000060009a7308 */ /* 0x0001e20000000000 */
[----:B------:R-:W-:Y:S01]  /*3540*/  STS [R68.X4+0xb00], R115 ;  /* 0x000b007344007388 */ /* 0x000fe20000004800 */
[----:B------:R-:W-:Y:S01]  /*3550*/  UIMAD UR42, UR7, UR39, UR42 ;  /* 0x00000027072a72a4 */ /* 0x000fe2000f8e022a */
[----:B0-----:R-:W-:-:S05]  /*3560*/  IADD3 R96, R87, 0x300, RZ ;  /* 0x0000030057607810 */ /* 0x001fca0007ffe0ff */
[----:B------:R-:W-:Y:S01]  /*3570*/  MUFU.SIN R149, R95 ;  /* 0x0000005f00957308 */ /* 0x000fe20000000400 */
[----:B------:R0:W-:Y:S01]  /*3580*/  STS [R65.X4+0xb80], R118 ;  /* 0x000b807641007388 */ /* 0x0001e20000004800 */
[----:B------:R-:W-:-:S06]  /*3590*/  LEA.HI.SX32 R96, R96, R87, 0x1b ;  /* 0x0000005760607211 */ /* 0x000fcc00078fdaff */
[----:B------:R1:W-:Y:S01]  /*35a0*/  MUFU.COS R150, R95 ;  /* 0x0000005f00967308 */ /* 0x0003e20000000000 */
[C---:B------:R-:W-:Y:S02]  /*35b0*/  IADD3 R66, R87.reuse, 0x340, RZ ;  /* 0x0000034057427810 */ /* 0x040fe40007ffe0ff */
[----:B0-----:R-:W-:Y:S01]  /*35c0*/  LEA.HI.SX32 R65, R64, R87, 0x1b ;  /* 0x0000005740417211 */ /* 0x001fe200078fdaff */
[----:B------:R-:W-:Y:S01]  /*35d0*/  UIMAD.WIDE.U32 UR38, UR7, UR38, UR36 ;  /* 0x00000026072672a5 */ /* 0x000fe2000f8e0024 */
[----:B------:R-:W-:Y:S01]  /*35e0*/  IADD3 R64, R87, 0x380, RZ ;  /* 0x0000038057407810 */ /* 0x000fe20007ffe0ff */
[----:B------:R-:W-:Y:S01]  /*35f0*/  FADD.FTZ R124, R53, UR5 ;  /* 0x00000005357c7e21 */ /* 0x000fe20008010000 */
[----:B------:R0:W-:Y:S01]  /*3600*/  STS [R96.X4+0xc00], R117 ;  /* 0x000c007560007388 */ /* 0x0001e20000004800 */
[----:B------:R-:W-:Y:S01]  /*3610*/  ULDC.64 UR36, c[0x0][0x228] ;  /* 0x00008a0000247ab9 */ /* 0x000fe20000000a00 */
[----:B-1----:R-:W-:-:S04]  /*3620*/  FMUL.FTZ R95, R130, R137 ;  /* 0x00000089825f7220 */ /* 0x002fc80000410000 */
[----:B------:R1:W1:Y:S01]  /*3630*/  MUFU.EX2 R97, R95 ;  /* 0x0000005f00617308 */ /* 0x0002620000000800 */
[----:B------:R2:W-:Y:S01]  /*3640*/  STS [R67.X4+0xc80], R120 ;  /* 0x000c807843007388 */ /* 0x0005e20000004800 */
[-C--:B------:R-:W-:Y:S02]  /*3650*/  LEA.HI.SX32 R66, R66, R87.reuse, 0x1b ;  /* 0x0000005742427211 */ /* 0x080fe400078fdaff */
[C---:B0-----:R-:W-:Y:S01]  /*3660*/  IADD3 R96, R87.reuse, 0x3a0, RZ ;  /* 0x000003a057607810 */ /* 0x041fe20007ffe0ff */
[----:B------:R-:W-:Y:S01]  /*3670*/  ULEA UR36, UP0, UR38, UR36, 0x3 ;  /* 0x0000002426247291 */ /* 0x000fe2000f80183f */
[----:B------:R-:W-:Y:S01]  /*3680*/  IADD3 R98, R87, 0x3c0, RZ ;  /* 0x000003c057627810 */ /* 0x000fe20007ffe0ff */
[----:B------:R-:W-:Y:S01]  /*3690*/  FMUL.FTZ R68, R124, UR43 ;  /* 0x0000002b7c447c20 */ /* 0x000fe20008410000 */
[----:B------:R-:W-:Y:S02]  /*36a0*/  @!P1 IADD3 R91, R91, -0x2, RZ ;  /* 0xfffffffe5b5b9810 */ /* 0x000fe40007ffe0ff */
[----:B--2---:R-:W-:-:S02]  /*36b0*/  LEA.HI.SX32 R67, R64, R87, 0x1b ;  /* 0x0000005740437211 */ /* 0x004fc400078fdaff */
[----:B------:R-:W-:Y:S01]  /*36c0*/  IADD3 R64, R87, 0x3e0, RZ ;  /* 0x000003e057407810 */ /* 0x000fe20007ffe0ff */
[----:B------:R-:W-:Y:S01]  /*36d0*/  FADD.FTZ R123, R52, UR5 ;  /* 0x00000005347b7e21 */ /* 0x000fe20008010000 */
[-C--:B------:R-:W-:Y:S01]  /*36e0*/  LEA.HI.SX32 R96, R96, R87.reuse, 0x1b ;  /* 0x0000005760607211 */ /* 0x080fe200078fdaff */
[----:B------:R-:W-:Y:S01]  /*36f0*/  UIADD3 UR39, UR39, UR42, URZ ;  /* 0x0000002a27277290 */ /* 0x000fe2000fffe03f */
[-C--:B------:R-:W-:Y:S01]  /*3700*/  LEA.HI.SX32 R98, R98, R87.reuse, 0x1b ;  /* 0x0000005762627211 */ /* 0x080fe200078fdaff */
[----:B------:R-:W-:Y:S01]  /*3710*/  FMUL.FTZ R69, R126, UR43 ;  /* 0x0000002b7e457c20 */ /* 0x000fe20008410000 */
[----:B------:R0:W-:Y:S01]  /*3720*/  STS [R66.X4+0xd00], R119 ;  /* 0x000d007742007388 */ /* 0x0001e20000004800 */
[----:B-1----:R-:W-:Y:S01]  /*3730*/  LEA.HI.SX32 R95, R64, R87, 0x1b ;  /* 0x00000057405f7211 */ /* 0x002fe200078fdaff */
[----:B------:R-:W-:Y:S01]  /*3740*/  FMUL.RZ R148, R68, 0.15915493667125701904 ;  /* 0x3e22f98344947820 */ /* 0x000fe2000040c000 */
[----:B------:R-:W-:Y:S01]  /*3750*/  MOV R68, UR36 ;  /* 0x0000002400447c02 */ /* 0x000fe20008000f00 */
[----:B------:R1:W-:Y:S01]  /*3760*/  STS [R65.X4+0xd80], R94 ;  /* 0x000d805e41007388 */ /* 0x0003e20000004800 */
[----:B------:R-:W-:Y:S01]  /*3770*/  @!P1 IMAD R91, R91, R122, UR7 ;  /* 0x000000075b5b9e24 */ /* 0x000fe2000f8e027a */
[----:B------:R-:W-:Y:S01]  /*3780*/  ULEA.HI.X UR37, UR38, UR37, UR39, 0x3, UP0 ;  /* 0x0000002526257291 */ /* 0x000fe200080f1c27 */
[----:B------:R-:W-:Y:S01]  /*3790*/  FADD.FTZ R122, R51, UR5 ;  /* 0x00000005337a7e21 */ /* 0x000fe20008010000 */
[----:B------:R-:W-:Y:S01]  /*37a0*/  STS [R67.X4+0xe00], R92 ;  /* 0x000e005c43007388 */ /* 0x000fe20000004800 */
[----:B------:R-:W-:Y:S01]  /*37b0*/  ULEA UR36, UR27, UR7, 0x8 ;  /* 0x000000071b247291 */ /* 0x000fe2000f8e403f */
[----:B0-----:R-:W-:-:S02]  /*37c0*/  FMUL.FTZ R66, R123, UR43 ;  /* 0x0000002b7b427c20 */ /* 0x001fc40008410000 */
[----:B------:R-:W-:Y:S01]  /*37d0*/  STS [R96.X4+0xe80], R71 ;  /* 0x000e804760007388 */ /* 0x000fe20000004800 */
[----:B------:R-:W-:-:S03]  /*37e0*/  FMUL.RZ R69, R69, 0.15915493667125701904 ;  /* 0x3e22f98345457820 */ /* 0x000fc6000040c000 */
[----:B------:R-:W-:Y:S01]  /*37f0*/  STS [R98.X4+0xf00], R89 ;  /* 0x000f005962007388 */ /* 0x000fe20000004800 */
[----:B-1----:R-:W-:-:S03]  /*3800*/  FMUL.RZ R94, R66, 0.15915493667125701904 ;  /* 0x3e22f983425e7820 */ /* 0x002fc6000040c000 */
[----:B------:R0:W-:Y:S01]  /*3810*/  STS [R95.X4+0xf80], R70 ;  /* 0x000f80465f007388 */ /* 0x0001e20000004800 */
[----:B------:R-:W-:Y:S01]  /*3820*/  FMUL.FTZ R65, R97, R90 ;  /* 0x0000005a61417220 */ /* 0x000fe20000410000 */
[----:B------:R-:W-:Y:S01]  /*3830*/  MUFU.SIN R151, R69 ;  /* 0x0000004500977308 */ /* 0x000fe20000000400 */
[----:B------:R-:W-:Y:S01]  /*3840*/  FMUL.FTZ R66, R122, UR43 ;  /* 0x0000002b7a427c20 */ /* 0x000fe20008410000 */
[----:B------:R-:W-:Y:S02]  /*3850*/  SHF.L.U32 R90, R87, 0x5, RZ ;  /* 0x00000005575a7819 */ /* 0x000fe400000006ff */
[----:B------:R-:W-:Y:S01]  /*3860*/  ISETP.NE.AND P2, PT, R88, RZ, PT ;  /* 0x000000ff5800720c */ /* 0x000fe20003f45270 */
[----:B0-----:R-:W-:-:S03]  /*3870*/  HFMA2.MMA R70, -RZ, RZ, 0, 9.5367431640625e-07 ;  /* 0x00000010ff467435 */ /* 0x001fc600000001ff */
[----:B------:R0:W-:Y:S01]  /*3880*/  MUFU.COS R152, R69 ;  /* 0x0000004500987308 */ /* 0x0001e20000000000 */
[----:B------:R-:W-:Y:S02]  /*3890*/  IADD3 R99, R88, 0x200, RZ ;  /* 0x0000020058637810 */ /* 0x000fe40007ffe0ff */
[----:B------:R-:W-:Y:S01]  /*38a0*/  MOV R139, UR36 ;  /* 0x00000024008b7c02 */ /* 0x000fe20008000f00 */
[----:B------:R-:W-:Y:S01]  /*38b0*/  FMUL.RZ R92, R66, 0.15915493667125701904 ;  /* 0x3e22f983425c7820 */ /* 0x000fe2000040c000 */
[----:B------:R-:W-:Y:S02]  /*38c0*/  LEA.HI.SX32 R138, R90, R90, 0x1b ;  /* 0x0000005a5a8a7211 */ /* 0x000fe400078fdaff */
[----:B0-----:R-:W-:Y:S01]  /*38d0*/  MOV R69, UR37 ;  /* 0x0000002500457c02 */ /* 0x001fe20008000f00 */
[----:B------:R-:W-:Y:S01]  /*38e0*/  FMUL.FTZ R64, R97, R93 ;  /* 0x0000005d61407220 */ /* 0x000fe20000410000 */
[----:B------:R-:W-:Y:S01]  /*38f0*/  SEL R139, R139, R99, !P2 ;  /* 0x000000638b8b7207 */ /* 0x000fe20005000000 */
[----:B------:R-:W-:Y:S01]  /*3900*/  MUFU.SIN R145, R94 ;  /* 0x0000005e00917308 */ /* 0x000fe20000000400 */
[----:B------:R-:W-:-:S02]  /*3910*/  @!P1 IMAD.WIDE R70, R91, R70, UR30 ;  /* 0x0000001e5b469e25 */ /* 0x000fc4000f8e0246 */
[----:B------:R-:W2:Y:S01]  /*3920*/  LDG.E.64 R68, [R68.64] ;  /* 0x0000001c44447981 */ /* 0x000ea2000c1e1b00 */
[----:B------:R-:W-:-:S06]  /*3930*/  NOP ;  /* 0x0000000000007918 */ /* 0x000fcc0000000000 */
[----:B------:R0:W-:Y:S01]  /*3940*/  MUFU.COS R146, R94 ;  /* 0x0000005e00927308 */ /* 0x0001e20000000000 */
[----:B------:R-:W-:Y:S04]  /*3950*/  LDS R120, [R138.X4] ;  /* 0x000000008a787984 */ /* 0x000fe80000004800 */
[----:B------:R-:W-:Y:S03]  /*3960*/  LDS R119, [R138.X4+0x4] ;  /* 0x000004008a777984 */ /* 0x000fe60000004800 */
[----:B------:R-:W-:Y:S01]  /*3970*/  MUFU.SIN R143, R92 ;  /* 0x0000005c008f7308 */ /* 0x000fe20000000400 */
[----:B------:R-:W-:Y:S04]  /*3980*/  LDS R118, [R138.X4+0x8] ;  /* 0x000008008a767984 */ /* 0x000fe80000004800 */
[----:B------:R-:W-:Y:S03]  /*3990*/  LDS R117, [R138.X4+0xc] ;  /* 0x00000c008a757984 */ /* 0x000fe60000004800 */
[----:B------:R1:W-:Y:S01]  /*39a0*/  MUFU.COS R144, R92 ;  /* 0x0000005c00907308 */ /* 0x0003e20000000000 */
        /* <DEDUP_REMOVED lines=24> */
[----:B-1----:R-:W-:Y:S04]  /*3b30*/  LDS R92, [R138.X4+0x70] ;  /* 0x000070008a5c7984 */ /* 0x002fe80000004800 */
[----:B------:R-:W-:Y:S04]  /*3b40*/  LDS R91, [R138.X4+0x74] ;  /* 0x000074008a5b7984 */ /* 0x000fe80000004800 */
[----:B------:R-:W-:Y:S04]  /*3b50*/  LDS R90, [R138.X4+0x78] ;  /* 0x000078008a5a7984 */ /* 0x000fe80000004800 */
[----:B------:R0:W1:Y:S04]  /*3b60*/  LDS R89, [R138.X4+0x7c] ;  /* 0x00007c008a597984 */ /* 0x0000680000004800 */
[----:B------:R3:W-:Y:S01]  /*3b70*/  STS.64 [R139.X8+0x2550], R64 ;  /* 0x002550408b007388 */ /* 0x0007e20000008a00 */
[----:B------:R-:W-:-:S03]  /*3b80*/  CS2R R66, SRZ ;  /* 0x0000000000427805 */ /* 0x000fc6000001ff00 */
[----:B------:R-:W-:Y:S01]  /*3b90*/  BAR.SYNC.DEFER_BLOCKING 0x0 ;  /* 0x0000000000007b1d */ /* 0x000fe20000010000 */
[C---:B------:R-:W-:Y:S02]  /*3ba0*/  FMUL.FTZ R140, R130.reuse, R136 ;  /* 0x00000088828c7220 */ /* 0x040fe40000410000 */
[C---:B0-----:R-:W-:Y:S02]  /*3bb0*/  FMUL.FTZ R138, R130.reuse, R133 ;  /* 0x00000085828a7220 */ /* 0x041fe40000410000 */
[C---:B------:R-:W-:Y:S02]  /*3bc0*/  FMUL.FTZ R141, R130.reuse, R135 ;  /* 0x00000087828d7220 */ /* 0x040fe40000410000 */
[----:B------:R-:W0:Y:S01]  /*3bd0*/  MUFU.EX2 R140, R140 ;  /* 0x0000008c008c7308 */ /* 0x000e220000000800 */
[----:B---3--:R-:W-:-:S07]  /*3be0*/  FMUL.FTZ R139, R130, R132 ;  /* 0x00000084828b7220 */ /* 0x008fce0000410000 */
[----:B------:R-:W3:Y:S01]  /*3bf0*/  MUFU.EX2 R138, R138 ;  /* 0x0000008a008a7308 */ /* 0x000ee20000000800 */
[----:B------:R0:W5:Y:S02]  /*3c00*/  @!P1 LDG.E.64 R66, [R70.64+0x8] ;  /* 0x0000081c46429981 */ /* 0x000164000c1e1b00 */
[----:B0-----:R-:W-:-:S05]  /*3c10*/  FMUL.FTZ R71, R130, R128 ;  /* 0x0000008082477220 */ /* 0x001fca0000410000 */
[----:B------:R-:W-:Y:S01]  /*3c20*/  MUFU.EX2 R141, R141 ;  /* 0x0000008d008d7308 */ /* 0x000fe20000000800 */
[----:B------:R-:W-:-:S07]  /*3c30*/  FMUL.FTZ R169, R130, R134 ;  /* 0x0000008682a97220 */ /* 0x000fce0000410000 */
[----:B------:R-:W0:Y:S01]  /*3c40*/  MUFU.EX2 R71, R71 ;  /* 0x0000004700477308 */ /* 0x000e220000000800 */
[----:B------:R-:W-:-:S07]  /*3c50*/  FMUL.FTZ R171, R130, R126 ;  /* 0x0000007e82ab7220 */ /* 0x000fce0000410000 */
[----:B------:R-:W0:Y:S01]  /*3c60*/  MUFU.EX2 R139, R139 ;  /* 0x0000008b008b7308 */ /* 0x000e220000000800 */
[----:B------:R-:W-:Y:S02]  /*3c70*/  FMUL.FTZ R170, R130, R127 ;  /* 0x0000007f82aa7220 */ /* 0x000fe40000410000 */
[----:B------:R-:W-:Y:S02]  /*3c80*/  FMUL.FTZ R167, R140, R167 ;  /* 0x000000a78ca77220 */ /* 0x000fe40000410000 */
[----:B------:R-:W-:-:S03]  /*3c90*/  FMUL.FTZ R70, R130, R129 ;  /* 0x0000008182467220 */ /* 0x000fc60000410000 */
[----:B------:R-:W1:Y:S01]  /*3ca0*/  MUFU.EX2 R169, R169 ;  /* 0x000000a900a97308 */ /* 0x000e620000000800 */
[C---:B---3--:R-:W-:Y:S02]  /*3cb0*/  FMUL.FTZ R162, R138.reuse, R162 ;  /* 0x000000a28aa27220 */ /* 0x048fe40000410000 */
[----:B------:R-:W-:-:S05]  /*3cc0*/  FMUL.FTZ R161, R138, R161 ;  /* 0x000000a18aa17220 */ /* 0x000fca0000410000 */
[----:B------:R-:W3:Y:S01]  /*3cd0*/  MUFU.EX2 R171, R171 ;  /* 0x000000ab00ab7308 */ /* 0x000ee20000000800 */
[C---:B0-----:R-:W-:Y:S02]  /*3ce0*/  FMUL.FTZ R156, R71.reuse, R156 ;  /* 0x0000009c479c7220 */ /* 0x041fe40000410000 */
[----:B------:R-:W-:Y:S02]  /*3cf0*/  FMUL.FTZ R155, R71, R155 ;  /* 0x0000009b479b7220 */ /* 0x000fe40000410000 */
[----:B------:R-:W-:Y:S02]  /*3d00*/  FMUL.FTZ R168, R140, R168 ;  /* 0x000000a88ca87220 */ /* 0x000fe40000410000 */
[----:B------:R-:W-:Y:S01]  /*3d10*/  FMUL.FTZ R71, R167, R247 ;  /* 0x000000f7a7477220 */ /* 0x000fe20000410000 */
[----:B------:R-:W0:Y:S01]  /*3d20*/  MUFU.EX2 R170, R170 ;  /* 0x000000aa00aa7308 */ /* 0x000e220000000800 */
[----:B------:R-:W-:Y:S02]  /*3d30*/  FMUL.FTZ R138, RZ, R167 ;  /* 0x000000a7ff8a7220 */ /* 0x000fe40000410000 */
[----:B------:R-:W-:-:S02]  /*3d40*/  FMUL.FTZ R140, R130, R125 ;  /* 0x0000007d828c7220 */ /* 0x000fc40000410000 */
[C---:B------:R-:W-:Y:S02]  /*3d50*/  FMUL.FTZ R166, R141.reuse, R166 ;  /* 0x000000a68da67220 */ /* 0x040fe40000410000 */
[----:B------:R-:W-:Y:S01]  /*3d60*/  FMUL.FTZ R165, R141, R165 ;  /* 0x000000a58da57220 */ /* 0x000fe20000410000 */
[----:B------:R-:W0:Y:S01]  /*3d70*/  MUFU.EX2 R70, R70 ;  /* 0x0000004600467308 */ /* 0x000e220000000800 */
[C---:B------:R-:W-:Y:S02]  /*3d80*/  FMUL.FTZ R160, R139.reuse, R160 ;  /* 0x000000a08ba07220 */ /* 0x040fe40000410000 */
[----:B------:R-:W-:Y:S02]  /*3d90*/  FMUL.FTZ R159, R139, R159 ;  /* 0x0000009f8b9f7220 */ /* 0x000fe40000410000 */
[----:B------:R-:W-:Y:S02]  /*3da0*/  FFMA.FTZ R141, RZ, R168, R71 ;  /* 0x000000a8ff8d7223 */ /* 0x000fe40000010047 */
[----:B------:R-:W-:Y:S01]  /*3db0*/  FFMA.FTZ R139, R168, R247, -R138 ;  /* 0x000000f7a88b7223 */ /* 0x000fe2000001088a */
[----:B------:R-:W0:Y:S01]  /*3dc0*/  MUFU.EX2 R140, R140 ;  /* 0x0000008c008c7308 */ /* 0x000e220000000800 */
[----:B------:R-:W-:-:S02]  /*3dd0*/  FADD.FTZ R141, RZ, R141 ;  /* 0x0000008dff8d7221 */ /* 0x000fc40000010000 */
[----:B------:R-:W-:Y:S02]  /*3de0*/  FADD.FTZ R139, R246, R139 ;  /* 0x0000008bf68b7221 */ /* 0x000fe40000010000 */
[C---:B-1----:R-:W-:Y:S02]  /*3df0*/  FMUL.FTZ R164, R169.reuse, R164 ;  /* 0x000000a4a9a47220 */ /* 0x042fe40000410000 */
[----:B------:R-:W-:Y:S02]  /*3e00*/  FMUL.FTZ R163, R169, R163 ;  /* 0x000000a3a9a37220 */ /* 0x000fe40000410000 */
[C---:B---3--:R-:W-:Y:S02]  /*3e10*/  FMUL.FTZ R152, R171.reuse, R152 ;  /* 0x00000098ab987220 */ /* 0x048fe40000410000 */
[----:B------:R-:W-:Y:S02]  /*3e20*/  FMUL.FTZ R151, R171, R151 ;  /* 0x00000097ab977220 */ /* 0x000fe40000410000 */
[----:B------:R-:W-:-:S02]  /*3e30*/  FMUL.FTZ R169, R165, R141 ;  /* 0x0000008da5a97220 */ /* 0x000fc40000410000 */
[----:B------:R-:W-:Y:S02]  /*3e40*/  FMUL.FTZ R171, R165, R139 ;  /* 0x0000008ba5ab7220 */ /* 0x000fe40000410000 */
[----:B------:R-:W-:Y:S02]  /*3e50*/  FMUL.FTZ R71, R130, R123 ;  /* 0x0000007b82477220 */ /* 0x000fe40000410000 */
[C---:B0-----:R-:W-:Y:S02]  /*3e60*/  FMUL.FTZ R154, R170.reuse, R154 ;  /* 0x0000009aaa9a7220 */ /* 0x041fe40000410000 */
[----:B------:R-:W-:Y:S02]  /*3e70*/  FMUL.FTZ R153, R170, R153 ;  /* 0x00000099aa997220 */ /* 0x000fe40000410000 */
[C---:B------:R-:W-:Y:S02]  /*3e80*/  FFMA.FTZ R170, R166.reuse, R139, -R169 ;  /* 0x0000008ba6aa7223 */ /* 0x040fe400000108a9 */
[----:B------:R-:W-:Y:S01]  /*3e90*/  FFMA.FTZ R171, R166, R141, R171 ;  /* 0x0000008da6ab7223 */ /* 0x000fe200000100ab */
[----:B------:R-:W0:Y:S01]  /*3ea0*/  MUFU.EX2 R71, R71 ;  /* 0x0000004700477308 */ /* 0x000e220000000800 */
[----:B------:R-:W-:-:S02]  /*3eb0*/  FMUL.FTZ R158, R70, R158 ;  /* 0x0000009e469e7220 */ /* 0x000fc40000410000 */
[----:B------:R-:W-:Y:S02]  /*3ec0*/  FMUL.FTZ R157, R70, R157 ;  /* 0x0000009d469d7220 */ /* 0x000fe40000410000 */
[C---:B------:R-:W-:Y:S02]  /*3ed0*/  FMUL.FTZ R70, R130.reuse, R124 ;  /* 0x0000007c82467220 */ /* 0x040fe40000410000 */
[----:B------:R-:W-:Y:S02]  /*3ee0*/  FADD.FTZ R170, R245, R170 ;  /* 0x000000aaf5aa7221 */ /* 0x000fe40000010000 */
[----:B------:R-:W-:Y:S02]  /*3ef0*/  FADD.FTZ R171, RZ, R171 ;  /* 0x000000abffab7221 */ /* 0x000fe40000010000 */
[----:B------:R-:W-:Y:S02]  /*3f00*/  FMUL.FTZ R138, R130, R122 ;  /* 0x0000007a828a7220 */ /* 0x000fe40000410000 */
[----:B------:R-:W-:-:S02]  /*3f10*/  FMUL.FTZ R150, R140, R150 ;  /* 0x000000968c967220 */ /* 0x000fc40000410000 */
[----:B------:R-:W-:Y:S01]  /*3f20*/  FMUL.FTZ R149, R140, R149 ;  /* 0x000000958c957220 */ /* 0x000fe20000410000 */
[----:B------:R-:W-:Y:S01]  /*3f30*/  MUFU.SIN R147, R148 ;  /* 0x0000009400937308 */ /* 0x000fe20000000400 */
[C---:B------:R-:W-:Y:S02]  /*3f40*/  FMUL.FTZ R140, R163.reuse, R170 ;  /* 0x000000aaa38c7220 */ /* 0x040fe40000410000 */
[-C--:B------:R-:W-:Y:S02]  /*3f50*/  FMUL.FTZ R141, R163, R171.reuse ;  /* 0x000000aba38d7220 */ /* 0x080fe40000410000 */
[----:B------:R-:W-:-:S03]  /*3f60*/  FFMA.FTZ R140, R164, R171, R140 ;  /* 0x000000aba48c7223 */ /* 0x000fc6000001008c */
[----:B------:R-:W-:Y:S01]  /*3f70*/  MUFU.COS R148, R148 ;  /* 0x0000009400947308 */ /* 0x000fe20000000000 */
[----:B------:R-:W-:Y:S02]  /*3f80*/  FFMA.FTZ R141, R164, R170, -R141 ;  /* 0x000000aaa48d7223 */ /* 0x000fe4000001088d */
[----:B------:R-:W-:-:S05]  /*3f90*/  FMUL.FTZ R244, R82, R173 ;  /* 0x000000ad52f47220 */ /* 0x000fca0000410000 */
[----:B------:R-:W1:Y:S01]  /*3fa0*/  MUFU.EX2 R70, R70 ;  /* 0x0000004600467308 */ /* 0x000e620000000800 */
[----:B------:R-:W-:Y:S02]  /*3fb0*/  FADD.FTZ R121, R50, UR5 ;  /* 0x0000000532797e21 */ /* 0x000fe40008010000 */
[----:B------:R-:W-:-:S05]  /*3fc0*/  FADD.FTZ R140, RZ, R140 ;  /* 0x0000008cff8c7221 */ /* 0x000fca0000010000 */
[----:B------:R-:W3:Y:S01]  /*3fd0*/  MUFU.EX2 R138, R138 ;  /* 0x0000008a008a7308 */ /* 0x000ee20000000800 */
[----:B------:R-:W-:Y:S02]  /*3fe0*/  FADD.FTZ R141, R244, R141 ;  /* 0x0000008df48d7221 */ /* 0x000fe40000010000 */
[----:B------:R-:W-:Y:S02]  /*3ff0*/  FMUL.FTZ R131, R121, UR43 ;  /* 0x0000002b79837c20 */ /* 0x000fe40008410000 */
[C---:B0-----:R-:W-:Y:S02]  /*4000*/  FMUL.FTZ R146, R71.reuse, R146 ;  /* 0x0000009247927220 */ /* 0x041fe40000410000 */
[----:B------:R-:W-:Y:S02]  /*4010*/  FMUL.FTZ R145, R71, R145 ;  /* 0x0000009147917220 */ /* 0x000fe40000410000 */
[C---:B------:R-:W-:Y:S02]  /*4020*/  FMUL.FTZ R71, R161.reuse, R140 ;  /* 0x0000008ca1477220 */ /* 0x040fe40000410000 */
[----:B------:R-:W-:-:S02]  /*4030*/  FMUL.FTZ R169, R161, R141 ;  /* 0x0000008da1a97220 */ /* 0x000fc40000410000 */
[----:B------:R-:W-:Y:S02]  /*4040*/  FMUL.FTZ R139, R130, R121 ;  /* 0x00000079828b7220 */ /* 0x000fe40000410000 */
[----:B------:R-:W-:Y:S02]  /*4050*/  FMUL.RZ R131, R131, 0.15915493667125701904 ;  /* 0x3e22f98383837820 */ /* 0x000fe4000040c000 */
[C---:B------:R-:W-:Y:S02]  /*4060*/  FFMA.FTZ R170, R162.reuse, R141, -R71 ;  /* 0x0000008da2aa7223 */ /* 0x040fe40000010847 */
[----:B------:R-:W-:Y:S02]  /*4070*/  FFMA.FTZ R169, R162, R140, R169 ;  /* 0x0000008ca2a97223 */ /* 0x000fe400000100a9 */
[----:B------:R-:W-:Y:S01]  /*4080*/  FMUL.FTZ R71, R65, R167 ;  /* 0x000000a741477220 */ /* 0x000fe20000410000 */
[----:B------:R-:W-:Y:S01]  /*4090*/  MUFU.EX2 R139, R139 ;  /* 0x0000008b008b7308 */ /* 0x000fe20000000800 */
[----:B-1----:R-:W-:-:S02]  /*40a0*/  FMUL.FTZ R148, R70, R148 ;  /* 0x0000009446947220 */ /* 0x002fc40000410000 */
[----:B------:R-:W-:Y:S02]  /*40b0*/  FMUL.FTZ R147, R70, R147 ;  /* 0x0000009346937220 */ /* 0x000fe40000410000 */
[C---:B---3--:R-:W-:Y:S02]  /*40c0*/  FMUL.FTZ R144, R138.reuse, R144 ;  /* 0x000000908a907220 */ /* 0x048fe40000410000 */
[----:B------:R-:W-:Y:S01]  /*40d0*/  FMUL.FTZ R143, R138, R143 ;  /* 0x0000008f8a8f7220 */ /* 0x000fe20000410000 */
[----:B------:R-:W0:Y:S01]  /*40e0*/  MUFU.SIN R70, R131 ;  /* 0x0000008300467308 */ /* 0x000e220000000400 */
[C---:B------:R-:W-:Y:S02]  /*40f0*/  FMUL.FTZ R138, R64.reuse, R167 ;  /* 0x000000a7408a7220 */ /* 0x040fe40000410000 */
[----:B------:R-:W-:Y:S02]  /*4100*/  FMUL.FTZ R243, R81, R172 ;  /* 0x000000ac51f37220 */ /* 0x000fe40000410000 */
[----:B------:R-:W-:Y:S01]  /*4110*/  FADD.FTZ R171, RZ, R169 ;  /* 0x000000a9ffab7221 */ /* 0x000fe20000010000 */
[----:B------:R-:W3:Y:S01]  /*4120*/  LDL R172, [R1+0x28] ;  /* 0x0000280001ac7983 */ /* 0x000ee20000100800 */
[----:B------:R-:W-:-:S02]  /*4130*/  FFMA.FTZ R71, R64, R168, -R71 ;  /* 0x000000a840477223 */ /* 0x000fc40000010847 */
[----:B------:R-:W-:Y:S02]  /*4140*/  FFMA.FTZ R138, R65, R168, R138 ;  /* 0x000000a8418a7223 */ /* 0x000fe4000001008a */
[----:B------:R-:W-:Y:S02]  /*4150*/  FADD.FTZ R170, R243, R170 ;  /* 0x000000aaf3aa7221 */ /* 0x000fe40000010000 */
[----:B------:R-:W-:Y:S02]  /*4160*/  FMUL.FTZ R173, R159, R171 ;  /* 0x000000ab9fad7220 */ /* 0x000fe40000410000 */
[----:B------:R-:W-:Y:S01]  /*4170*/  FMUL.FTZ R169, R165, R71 ;  /* 0x00000047a5a97220 */ /* 0x000fe20000410000 */
[----:B------:R1:W0:Y:S01]  /*4180*/  MUFU.COS R142, R131 ;  /* 0x00000083008e7308 */ /* 0x0002220000000000 */
[----:B------:R-:W-:Y:S02]  /*4190*/  FFMA.FTZ R173, R160, R170, -R173 ;  /* 0x000000aaa0ad7223 */ /* 0x000fe400000108ad */
[----:B------:R-:W-:-:S02]  /*41a0*/  FFMA.FTZ R169, R166, R138, R169 ;  /* 0x0000008aa6a97223 */ /* 0x000fc400000100a9 */
[----:B------:R-:W-:Y:S02]  /*41b0*/  FMUL.FTZ R170, R159, R170 ;  /* 0x000000aa9faa7220 */ /* 0x000fe40000410000 */
[----:B-1----:R-:W-:Y:S02]  /*41c0*/  FMUL.FTZ R131, R165, R138 ;  /* 0x0000008aa5837220 */ /* 0x002fe40000410000 */
[----:B------:R-:W-:Y:S02]  /*41d0*/  FADD.FTZ R140, R49, UR5 ;  /* 0x00000005318c7e21 */ /* 0x000fe40008010000 */
[----:B------:R-:W-:Y:S02]  /*41e0*/  FFMA.FTZ R131, R166, R71, -R131 ;  /* 0x00000047a6837223 */ /* 0x000fe40000010883 */
[----:B------:R-:W-:Y:S02]  /*41f0*/  FMUL.FTZ R71, R163, R169 ;  /* 0x000000a9a3477220 */ /* 0x000fe40000410000 */
[----:B------:R-:W-:-:S02]  /*4200*/  FFMA.FTZ R170, R160, R171, R170 ;  /* 0x000000aba0aa7223 */ /* 0x000fc400000100aa */
[----:B0-----:R-:W-:Y:S02]  /*4210*/  FMUL.FTZ R141, R139, R70 ;  /* 0x000000468b8d7220 */ /* 0x001fe40000410000 */
[----:B------:R-:W-:Y:S02]  /*4220*/  FMUL.FTZ R70, R140, UR43 ;  /* 0x0000002b8c467c20 */ /* 0x000fe40008410000 */
[----:B----4-:R-:W-:Y:S02]  /*4230*/  FMUL.FTZ R242, R80, R174 ;  /* 0x000000ae50f27220 */ /* 0x010fe40000410000 */
[-C--:B------:R-:W-:Y:S02]  /*4240*/  FFMA.FTZ R71, R164, R131.reuse, -R71 ;  /* 0x00000083a4477223 */ /* 0x080fe40000010847 */
[----:B------:R-:W-:Y:S02]  /*4250*/  FADD.FTZ R170, RZ, R170 ;  /* 0x000000aaffaa7221 */ /* 0x000fe40000010000 */
[----:B------:R-:W-:-:S02]  /*4260*/  FMUL.FTZ R131, R163, R131 ;  /* 0x00000083a3837220 */ /* 0x000fc40000410000 */
[----:B------:R-:W-:Y:S02]  /*4270*/  FMUL.RZ R174, R70, 0.15915493667125701904 ;  /* 0x3e22f98346ae7820 */ /* 0x000fe4000040c000 */
[----:B------:R-:W-:Y:S02]  /*4280*/  FADD.FTZ R173, R242, R173 ;  /* 0x000000adf2ad7221 */ /* 0x000fe40000010000 */
[----:B------:R-:W-:Y:S02]  /*4290*/  FMUL.FTZ R70, R157, R170 ;  /* 0x000000aa9d467220 */ /* 0x000fe40000410000 */
[----:B------:R-:W-:Y:S02]  /*42a0*/  FFMA.FTZ R131, R164, R169, R131 ;  /* 0x000000a9a4837223 */ /* 0x000fe40000010083 */
[----:B------:R-:W-:Y:S02]  /*42b0*/  FFMA.FTZ R138, R158, R173, -R70 ;  /* 0x000000ad9e8a7223 */ /* 0x000fe40000010846 */
[----:B------:R-:W-:-:S04]  /*42c0*/  FMUL.FTZ R70, R161, R131 ;  /* 0x00000083a1467220 */ /* 0x000fc80000410000 */
[CC--:B------:R-:W-:Y:S02]  /*42d0*/  FFMA.FTZ R70, R162.reuse, R71.reuse, -R70 ;  /* 0x00000047a2467223 */ /* 0x0c0fe40000010846 */
[----:B------:R-:W-:Y:S02]  /*42e0*/  FMUL.FTZ R71, R161, R71 ;  /* 0x00000047a1477220 */ /* 0x000fe40000410000 */
[----:B------:R-:W-:Y:S02]  /*42f0*/  FMUL.FTZ R142, R139, R142 ;  /* 0x0000008e8b8e7220 */ /* 0x000fe40000410000 */
[----:B------:R-:W-:Y:S01]  /*4300*/  FFMA.FTZ R131, R162, R131, R71 ;  /* 0x00000083a2837223 */ /* 0x000fe20000010047 */
[----:B------:R-:W-:Y:S08]  /*4310*/  MUFU.COS R139, R174 ;  /* 0x000000ae008b7308 */ /* 0x000ff00000000000 */
[----:B------:R0:W-:Y:S02]  /*4320*/  MUFU.SIN R71, R174 ;  /* 0x000000ae00477308 */ /* 0x0001e40000000400 */
[----:B0-----:R-:W4:Y:S01]  /*4330*/  LDL R174, [R1+0x38] ;  /* 0x0000380001ae7983 */ /* 0x001f220000100800 */
[----:B------:R-:W-:-:S03]  /*4340*/  FMUL.FTZ R237, R75, R175 ;  /* 0x000000af4bed7220 */ /* 0x000fc60000410000 */
[----:B------:R-:W2:Y:S01]  /*4350*/  LDL R175, [R1+0x40] ;  /* 0x0000400001af7983 */ /* 0x000ea20000100800 */
[----:B------:R-:W-:-:S03]  /*4360*/  FMUL.FTZ R238, R76, R176 ;  /* 0x000000b04cee7220 */ /* 0x000fc60000410000 */
[----:B------:R-:W3:Y:S01]  /*4370*/  LDL R176, [R1+0x3c] ;  /* 0x00003c0001b07983 */ /* 0x000ee20000100800 */
[----:B------:R-:W-:-:S04]  /*4380*/  FMUL.FTZ R171, R157, R173 ;  /* 0x000000ad9dab7220 */ /* 0x000fc80000410000 */
[----:B------:R-:W-:-:S04]  /*4390*/  FFMA.FTZ R171, R158, R170, R171 ;  /* 0x000000aa9eab7223 */ /* 0x000fc800000100ab */
[----:B------:R-:W-:Y:S02]  /*43a0*/  FADD.FTZ R171, RZ, R171 ;  /* 0x000000abffab7221 */ /* 0x000fe40000010000 */
[----:B------:R-:W-:Y:S02]  /*43b0*/  FADD.FTZ R138, R241, R138 ;  /* 0x0000008af18a7221 */ /* 0x000fe40000010000 */
[C---:B------:R-:W-:Y:S02]  /*43c0*/  FMUL.FTZ R169, R155.reuse, R171 ;  /* 0x000000ab9ba97220 */ /* 0x040fe40000410000 */
[-C--:B------:R-:W-:Y:S02]  /*43d0*/  FMUL.FTZ R170, R155, R138.reuse ;  /* 0x0000008a9baa7220 */ /* 0x080fe40000410000 */
[----:B------:R-:W-:Y:S02]  /*43e0*/  FFMA.FTZ R169, R156, R138, -R169 ;  /* 0x0000008a9ca97223 */ /* 0x000fe400000108a9 */
[----:B------:R-:W-:-:S02]  /*43f0*/  FMUL.FTZ R130, R130, R140 ;  /* 0x0000008c82827220 */ /* 0x000fc40000410000 */
[----:B------:R-:W-:Y:S02]  /*4400*/  FFMA.FTZ R170, R156, R171, R170 ;  /* 0x000000ab9caa7223 */ /* 0x000fe400000100aa */
[----:B------:R-:W-:Y:S02]  /*4410*/  FMUL.FTZ R138, R159, R70 ;  /* 0x000000469f8a7220 */ /* 0x000fe40000410000 */
[----:B------:R-:W0:Y:S01]  /*4420*/  MUFU.EX2 R130, R130 ;  /* 0x0000008200827308 */ /* 0x000e220000000800 */
[----:B------:R-:W-:Y:S02]  /*4430*/  FADD.FTZ R170, RZ, R170 ;  /* 0x000000aaffaa7221 */ /* 0x000fe40000010000 */
[----:B------:R-:W-:Y:S02]  /*4440*/  FMUL.FTZ R239, R77, R177 ;  /* 0x000000b14def7220 */ /* 0x000fe40000410000 */
[----:B0-----:R-:W-:Y:S02]  /*4450*/  FMUL.FTZ R139, R130, R139 ;  /* 0x0000008b828b7220 */ /* 0x001fe40000410000 */
[----:B----4-:R-:W-:-:S02]  /*4460*/  FMUL.FTZ R236, R74, R174 ;  /* 0x000000ae4aec7220 */ /* 0x010fc40000410000 */
[----:B------:R-:W4:Y:S01]  /*4470*/  LDL R174, [R1+0x44] ;  /* 0x0000440001ae7983 */ /* 0x000f220000100800 */
[----:B--2---:R-:W-:-:S03]  /*4480*/  FMUL.FTZ R234, R72, R175 ;  /* 0x000000af48ea7220 */ /* 0x004fc60000410000 */
[----:B------:R-:W2:Y:S01]  /*4490*/  LDL R175, [R1+0x48] ;  /* 0x0000480001af7983 */ /* 0x000ea20000100800 */
[----:B---3--:R-:W-:-:S04]  /*44a0*/  FMUL.FTZ R240, R78, R172 ;  /* 0x000000ac4ef07220 */ /* 0x008fc80000410000 */
[----:B------:R-:W-:Y:S02]  /*44b0*/  FADD.FTZ R171, R240, R169 ;  /* 0x000000a9f0ab7221 */ /* 0x000fe40000010000 */
[----:B------:R-:W-:Y:S02]  /*44c0*/  FMUL.FTZ R169, R159, R131 ;  /* 0x000000839fa97220 */ /* 0x000fe40000410000 */
[C---:B------:R-:W-:Y:S02]  /*44d0*/  FMUL.FTZ R173, R153.reuse, R171 ;  /* 0x000000ab99ad7220 */ /* 0x040fe40000410000 */
[C---:B------:R-:W-:Y:S02]  /*44e0*/  FFMA.FTZ R131, R160.reuse, R131, R138 ;  /* 0x00000083a0837223 */ /* 0x040fe4000001008a */
[----:B------:R-:W-:Y:S02]  /*44f0*/  FMUL.FTZ R172, R153, R170 ;  /* 0x000000aa99ac7220 */ /* 0x000fe40000410000 */
[----:B------:R-:W-:-:S02]  /*4500*/  FFMA.FTZ R169, R160, R70, -R169 ;  /* 0x00000046a0a97223 */ /* 0x000fc400000108a9 */
[C---:B------:R-:W-:Y:S02]  /*4510*/  FFMA.FTZ R173, R154.reuse, R170, R173 ;  /* 0x000000aa9aad7223 */ /* 0x040fe400000100ad */
[C---:B------:R-:W-:Y:S02]  /*4520*/  FMUL.FTZ R70, R157.reuse, R131 ;  /* 0x000000839d467220 */ /* 0x040fe40000410000 */
[----:B------:R-:W-:Y:S02]  /*4530*/  FFMA.FTZ R172, R154, R171, -R172 ;  /* 0x000000ab9aac7223 */ /* 0x000fe400000108ac */
[----:B------:R-:W-:Y:S02]  /*4540*/  FADD.FTZ R173, RZ, R173 ;  /* 0x000000adffad7221 */ /* 0x000fe40000010000 */
[-C--:B------:R-:W-:Y:S02]  /*4550*/  FMUL.FTZ R170, R157, R169.reuse ;  /* 0x000000a99daa7220 */ /* 0x080fe40000410000 */
[----:B------:R-:W-:-:S02]  /*4560*/  FFMA.FTZ R70, R158, R169, -R70 ;  /* 0x000000a99e467223 */ /* 0x000fc40000010846 */
[----:B------:R-:W-:Y:S02]  /*4570*/  FADD.FTZ R172, R239, R172 ;  /* 0x000000acefac7221 */ /* 0x000fe40000010000 */
[----:B------:R-:W-:Y:S02]  /*4580*/  FMUL.FTZ R171, R151, R173 ;  /* 0x000000ad97ab7220 */ /* 0x000fe40000410000 */
[----:B------:R-:W-:Y:S02]  /*4590*/  FFMA.FTZ R170, R158, R131, R170 ;  /* 0x000000839eaa7223 */ /* 0x000fe400000100aa */
[----:B------:R-:W-:Y:S02]  /*45a0*/  FMUL.FTZ R131, R155, R70 ;  /* 0x000000469b837220 */ /* 0x000fe40000410000 */
[----:B------:R-:W-:Y:S02]  /*45b0*/  FMUL.FTZ R138, R130, R71 ;  /* 0x00000047828a7220 */ /* 0x000fe40000410000 */
[----:B------:R-:W-:-:S02]  /*45c0*/  FFMA.FTZ R171, R152, R172, -R171 ;  /* 0x000000ac98ab7223 */ /* 0x000fc400000108ab */
[----:B------:R-:W-:Y:S02]  /*45d0*/  FMUL.FTZ R71, R155, R170 ;  /* 0x000000aa9b477220 */ /* 0x000fe40000410000 */
[----:B------:R-:W-:Y:S02]  /*45e0*/  FMUL.FTZ R172, R151, R172 ;  /* 0x000000ac97ac7220 */ /* 0x000fe40000410000 */
[C---:B------:R-:W-:Y:S02]  /*45f0*/  FFMA.FTZ R131, R156.reuse, R170, R131 ;  /* 0x000000aa9c837223 */ /* 0x040fe40000010083 */
[----:B------:R-:W-:Y:S02]  /*4600*/  FFMA.FTZ R71, R156, R70, -R71 ;  /* 0x000000469c477223 */ /* 0x000fe40000010847 */
[----:B------:R-:W-:Y:S02]  /*4610*/  FFMA.FTZ R172, R152, R173, R172 ;  /* 0x000000ad98ac7223 */ /* 0x000fe400000100ac */
[----:B------:R-:W-:-:S02]  /*4620*/  FADD.FTZ R171, R238, R171 ;  /* 0x000000abeeab7221 */ /* 0x000fc40000010000 */
[C---:B------:R-:W-:Y:S02]  /*4630*/  FMUL.FTZ R70, R153.reuse, R131 ;  /* 0x0000008399467220 */ /* 0x040fe40000410000 */
[----:B------:R-:W-:Y:S02]  /*4640*/  FMUL.FTZ R130, R153, R71 ;  /* 0x0000004799827220 */ /* 0x000fe40000410000 */
[----:B------:R-:W-:Y:S02]  /*4650*/  FADD.FTZ R172, RZ, R172 ;  /* 0x000000acffac7221 */ /* 0x000fe40000010000 */
[----:B------:R-:W-:Y:S02]  /*4660*/  FMUL.FTZ R173, R149, R171 ;  /* 0x000000ab95ad7220 */ /* 0x000fe40000410000 */
[C---:B------:R-:W-:Y:S02]  /*4670*/  FFMA.FTZ R70, R154.reuse, R71, -R70 ;  /* 0x000000479a467223 */ /* 0x040fe40000010846 */
[----:B------:R-:W-:-:S02]  /*4680*/  FFMA.FTZ R130, R154, R131, R130 ;  /* 0x000000839a827223 */ /* 0x000fc40000010082 */
[-C--:B------:R-:W-:Y:S02]  /*4690*/  FMUL.FTZ R169, R149, R172.reuse ;  /* 0x000000ac95a97220 */ /* 0x080fe40000410000 */
[C---:B------:R-:W-:Y:S02]  /*46a0*/  FFMA.FTZ R173, R150.reuse, R172, R173 ;  /* 0x000000ac96ad7223 */ /* 0x040fe400000100ad */
[C---:B------:R-:W-:Y:S02]  /*46b0*/  FMUL.FTZ R131, R151.reuse, R70 ;  /* 0x0000004697837220 */ /* 0x040fe40000410000 */
[----:B------:R-:W-:Y:S02]  /*46c0*/  FMUL.FTZ R71, R151, R130 ;  /* 0x0000008297477220 */ /* 0x000fe40000410000 */
[----:B------:R-:W-:Y:S02]  /*46d0*/  FFMA.FTZ R170, R150, R171, -R169 ;  /* 0x000000ab96aa7223 */ /* 0x000fe400000108a9 */
[----:B------:R-:W-:-:S02]  /*46e0*/  FADD.FTZ R173, RZ, R173 ;  /* 0x000000adffad7221 */ /* 0x000fc40000010000 */
[C---:B------:R-:W-:Y:S02]  /*46f0*/  FFMA.FTZ R131, R152.reuse, R130, R131 ;  /* 0x0000008298837223 */ /* 0x040fe40000010083 */
[----:B------:R-:W-:Y:S02]  /*4700*/  FFMA.FTZ R71, R152, R70, -R71 ;  /* 0x0000004698477223 */ /* 0x000fe40000010847 */
[----:B------:R-:W-:Y:S02]  /*4710*/  FADD.FTZ R170, R237, R170 ;  /* 0x000000aaedaa7221 */ /* 0x000fe40000010000 */
        /* <DEDUP_REMOVED lines=8> */
[----:B------:R-:W-:-:S02]  /*47a0*/  FADD.FTZ R169, R236, R169 ;  /* 0x000000a9eca97221 */ /* 0x000fc40000010000 */
[C---:B------:R-:W-:Y:S02]  /*47b0*/  FMUL.FTZ R131, R147.reuse, R70 ;  /* 0x0000004693837220 */ /* 0x040fe40000410000 */
[-C--:B------:R-:W-:Y:S02]  /*47c0*/  FMUL.FTZ R71, R147, R130.reuse ;  /* 0x0000008293477220 */ /* 0x080fe40000410000 */
[----:B------:R-:W-:Y:S02]  /*47d0*/  FADD.FTZ R171, RZ, R171 ;  /* 0x000000abffab7221 */ /* 0x000fe40000010000 */
[C---:B------:R-:W-:Y:S02]  /*47e0*/  FMUL.FTZ R172, R145.reuse, R169 ;  /* 0x000000a991ac7220 */ /* 0x040fe40000410000 */
[C---:B------:R-:W-:Y:S02]  /*47f0*/  FFMA.FTZ R131, R148.reuse, R130, R131 ;  /* 0x0000008294837223 */ /* 0x040fe40000010083 */
[----:B------:R-:W-:Y:S01]  /*4800*/  FFMA.FTZ R71, R148, R70, -R71 ;  /* 0x0000004694477223 */ /* 0x000fe20000010847 */
[----:B------:R0:W1:Y:S01]  /*4810*/  R2UR UR39, R69 ;  /* 0x00000000452773c2 */ /* 0x00006200000e0000 */
[----:B------:R-:W-:-:S02]  /*4820*/  FMUL.FTZ R170, R145, R171 ;  /* 0x000000ab91aa7220 */ /* 0x000fc40000410000 */
[C---:B------:R-:W-:Y:S02]  /*4830*/  FFMA.FTZ R172, R146.reuse, R171, R172 ;  /* 0x000000ab92ac7223 */ /* 0x040fe400000100ac */
[----:B------:R-:W-:Y:S02]  /*4840*/  FMUL.FTZ R70, R145, R131 ;  /* 0x0000008391467220 */ /* 0x000fe40000410000 */
[C---:B------:R-:W-:Y:S02]  /*4850*/  FFMA.FTZ R170, R146.reuse, R169, -R170 ;  /* 0x000000a992aa7223 */ /* 0x040fe400000108aa */
[----:B------:R-:W-:Y:S02]  /*4860*/  FMUL.FTZ R235, R73, R176 ;  /* 0x000000b049eb7220 */ /* 0x000fe40000410000 */
[----:B------:R-:W-:Y:S02]  /*4870*/  FADD.FTZ R172, RZ, R172 ;  /* 0x000000acffac7221 */ /* 0x000fe40000010000 */
[-C--:B------:R-:W-:Y:S01]  /*4880*/  FFMA.FTZ R70, R146, R71.reuse, -R70 ;  /* 0x0000004792467223 */ /* 0x080fe20000010846 */
[----:B------:R3:W1:Y:S01]  /*4890*/  R2UR UR38, R68 ;  /* 0x00000000442673c2 */ /* 0x00066200000e0000 */
[----:B------:R-:W-:-:S02]  /*48a0*/  FMUL.FTZ R71, R145, R71 ;  /* 0x0000004791477220 */ /* 0x000fc40000410000 */
[----:B------:R-:W-:Y:S02]  /*48b0*/  FADD.FTZ R170, R235, R170 ;  /* 0x000000aaebaa7221 */ /* 0x000fe40000010000 */
[C---:B------:R-:W-:Y:S02]  /*48c0*/  FMUL.FTZ R169, R143.reuse, R172 ;  /* 0x000000ac8fa97220 */ /* 0x040fe40000410000 */
[----:B------:R-:W-:Y:S02]  /*48d0*/  FFMA.FTZ R71, R146, R131, R71 ;  /* 0x0000008392477223 */ /* 0x000fe40000010047 */
[C---:B------:R-:W-:Y:S02]  /*48e0*/  FMUL.FTZ R130, R143.reuse, R70 ;  /* 0x000000468f827220 */ /* 0x040fe40000410000 */
[-C--:B------:R-:W-:Y:S02]  /*48f0*/  FMUL.FTZ R131, R143, R170.reuse ;  /* 0x000000aa8f837220 */ /* 0x080fe40000410000 */
[----:B------:R-:W-:-:S02]  /*4900*/  FFMA.FTZ R169, R144, R170, -R169 ;  /* 0x000000aa90a97223 */ /* 0x000fc400000108a9 */
[-C--:B0-----:R-:W-:Y:S02]  /*4910*/  FMUL.FTZ R69, R143, R71.reuse ;  /* 0x000000478f457220 */ /* 0x081fe40000410000 */
[C---:B------:R-:W-:Y:S02]  /*4920*/  FFMA.FTZ R130, R144.reuse, R71, R130 ;  /* 0x0000004790827223 */ /* 0x040fe40000010082 */
[----:B------:R-:W-:Y:S02]  /*4930*/  FFMA.FTZ R131, R144, R172, R131 ;  /* 0x000000ac90837223 */ /* 0x000fe40000010083 */
[----:B------:R-:W-:Y:S01]  /*4940*/  FADD.FTZ R169, R234, R169 ;  /* 0x000000a9eaa97221 */ /* 0x000fe20000010000 */
[----:B------:R-:W-:Y:S01]  /*4950*/  ISETP.NE.AND P1, PT, R88, 0x1f, PT ;  /* 0x0000001f5800780c */ /* 0x000fe20003f25270 */
[----:B------:R-:W-:Y:S02]  /*4960*/  FFMA.FTZ R69, R144, R70, -R69 ;  /* 0x0000004690457223 */ /* 0x000fe40000010845 */
[----:B---3--:R-:W-:-:S02]  /*4970*/  FMUL.FTZ R68, R141, R130 ;  /* 0x000000828d447220 */ /* 0x008fc40000410000 */
[----:B------:R-:W-:Y:S02]  /*4980*/  FADD.FTZ R131, RZ, R131 ;  /* 0x00000083ff837221 */ /* 0x000fe40000010000 */
[C---:B------:R-:W-:Y:S02]  /*4990*/  FMUL.FTZ R170, R141.reuse, R169 ;  /* 0x000000a98daa7220 */ /* 0x040fe40000410000 */
[CC--:B------:R-:W-:Y:S02]  /*49a0*/  FMUL.FTZ R71, R141.reuse, R69.reuse ;  /* 0x000000458d477220 */ /* 0x0c0fe40000410000 */
[C---:B------:R-:W-:Y:S02]  /*49b0*/  FFMA.FTZ R171, R142.reuse, R69, -R68 ;  /* 0x000000458eab7223 */ /* 0x040fe40000010844 */
[-C--:B------:R-:W-:Y:S02]  /*49c0*/  FMUL.FTZ R70, R141, R131.reuse ;  /* 0x000000838d467220 */ /* 0x080fe40000410000 */
[----:B------:R-:W-:-:S02]  /*49d0*/  FFMA.FTZ R173, R142, R131, R170 ;  /* 0x000000838ead7223 */ /* 0x000fc400000100aa */
[----:B------:R-:W-:Y:S02]  /*49e0*/  FFMA.FTZ R130, R142, R130, R71 ;  /* 0x000000828e827223 */ /* 0x000fe40000010047 */
[C---:B-1----:R-:W-:Y:S02]  /*49f0*/  FMUL.FTZ R131, R89.reuse, UR39 ;  /* 0x0000002759837c20 */ /* 0x042fe40008410000 */
[----:B------:R-:W-:Y:S02]  /*4a00*/  FMUL.FTZ R177, R138, R171 ;  /* 0x000000ab8ab17220 */ /* 0x000fe40000410000 */
[----:B------:R-:W-:Y:S02]  /*4a10*/  FFMA.FTZ R172, R142, R169, -R70 ;  /* 0x000000a98eac7223 */ /* 0x000fe40000010846 */
[----:B------:R-:W-:Y:S02]  /*4a20*/  FMUL.FTZ R169, R89, UR38 ;  /* 0x0000002659a97c20 */ /* 0x000fe40008410000 */
[----:B------:R-:W-:-:S02]  /*4a30*/  FFMA.FTZ R68, R90, UR38, -R131 ;  /* 0x000000265a447c23 */ /* 0x000fc40008010883 */
[-C--:B------:R-:W-:Y:S02]  /*4a40*/  FMUL.FTZ R170, R138, R130.reuse ;  /* 0x000000828aaa7220 */ /* 0x080fe40000410000 */
[----:B------:R-:W-:Y:S02]  /*4a50*/  FFMA.FTZ R177, R139, R130, R177 ;  /* 0x000000828bb17223 */ /* 0x000fe400000100b1 */
[----:B------:R0:W1:Y:S01]  /*4a60*/  @P1 LDS.64 R130, [R88.X8+0x3558] ;  /* 0x0035580058821984 */ /* 0x0000620000008a00 */
[----:B------:R-:W-:Y:S02]  /*4a70*/  FADD.FTZ R221, R30, R30 ;  /* 0x0000001e1edd7221 */ /* 0x000fe40000010000 */
[----:B------:R-:W-:Y:S02]  /*4a80*/  FFMA.FTZ R70, R90, UR39, R169 ;  /* 0x000000275a467c23 */ /* 0x000fe400080100a9 */
[----:B------:R-:W-:Y:S02]  /*4a90*/  FMUL.FTZ R71, R91, UR38 ;  /* 0x000000265b477c20 */ /* 0x000fe40008410000 */
[----:B------:R-:W-:-:S02]  /*4aa0*/  FMUL.FTZ R219, R221, R70 ;  /* 0x00000046dddb7220 */ /* 0x000fc40000410000 */
[----:B------:R-:W-:Y:S02]  /*4ab0*/  FMUL.FTZ R69, R91, UR39 ;  /* 0x000000275b457c20 */ /* 0x000fe40008410000 */
[----:B------:R-:W-:Y:S02]  /*4ac0*/  FADD.FTZ R222, R33, R33 ;  /* 0x0000002121de7221 */ /* 0x000fe40000010000 */
[C---:B------:R-:W-:Y:S02]  /*4ad0*/  FFMA.FTZ R71, R92.reuse, UR39, R71 ;  /* 0x000000275c477c23 */ /* 0x040fe40008010047 */
[----:B------:R-:W-:Y:S02]  /*4ae0*/  FMUL.FTZ R217, R221, R68 ;  /* 0x00000044ddd97220 */ /* 0x000fe40000410000 */
[----:B------:R-:W-:Y:S02]  /*4af0*/  FMUL.FTZ R70, R139, R219 ;  /* 0x000000db8b467220 */ /* 0x000fe40000410000 */
[----:B------:R-:W-:-:S02]  /*4b00*/  FFMA.FTZ R69, R92, UR38, -R69 ;  /* 0x000000265c457c23 */ /* 0x000fc40008010845 */
[----:B------:R-:W-:Y:S02]  /*4b10*/  FMUL.FTZ R68, R138, R219 ;  /* 0x000000db8a447220 */ /* 0x000fe40000410000 */
[----:B------:R-:W-:Y:S02]  /*4b20*/  FMUL.FTZ R218, R222, R71 ;  /* 0x00000047deda7220 */ /* 0x000fe40000410000 */
[----:B------:R-:W-:Y:S02]  /*4b30*/  FADD.FTZ R173, RZ, R173 ;  /* 0x000000adffad7221 */ /* 0x000fe40000010000 */
[----:B------:R-:W-:Y:S02]  /*4b40*/  FFMA.FTZ R71, -R138, R217, -R70 ;  /* 0x000000d98a477223 */ /* 0x000fe40000010946 */
[----:B------:R-:W-:Y:S02]  /*4b50*/  FMUL.FTZ R220, R222, R69 ;  /* 0x00000045dedc7220 */ /* 0x000fe40000410000 */
[----:B------:R-:W-:-:S02]  /*4b60*/  FFMA.FTZ R69, R139, R217, -R68 ;  /* 0x000000d98b457223 */ /* 0x000fc40000010844 */
[----:B------:R-:W-:Y:S02]  /*4b70*/  FMUL.FTZ R68, R138, R173 ;  /* 0x000000ad8a447220 */ /* 0x000fe40000410000 */
[----:B------:R-:W-:Y:S02]  /*4b80*/  FADD.FTZ R71, -R218, R71 ;  /* 0x00000047da477221 */ /* 0x000fe40000010100 */
[----:B------:R-:W-:Y:S02]  /*4b90*/  FFMA.FTZ R170, R139, R171, -R170 ;  /* 0x000000ab8baa7223 */ /* 0x000fe400000108aa */
[----:B------:R-:W-:-:S04]  /*4ba0*/  FADD.FTZ R69, R220, R69 ;  /* 0x00000045dc457221 */ /* 0x000fc80000010000 */
[----:B------:R-:W-:Y:S01]  /*4bb0*/  FMUL.FTZ R70, R141, -R69 ;  /* 0x800000458d467220 */ /* 0x000fe20000410000 */
[----:B------:R-:W-:Y:S01]  /*4bc0*/  BSSY B0, `(.L_x_8300) ;  /* 0x000001f000007945 */ /* 0x000fe20003800000 */
[----:B------:R-:W-:Y:S02]  /*4bd0*/  FADD.FTZ R215, R35, R35 ;  /* 0x0000002323d77221 */ /* 0x000fe40000010000 */
[----:B------:R-:W-:Y:S02]  /*4be0*/  FADD.FTZ R216, R36, R36 ;  /* 0x0000002424d87221 */ /* 0x000fe40000010000 */
[----:B----4-:R-:W-:-:S04]  /*4bf0*/  FMUL.FTZ R233, R63, R174 ;  /* 0x000000ae3fe97220 */ /* 0x010fc80000410000 */
[----:B------:R-:W-:-:S04]  /*4c00*/  FADD.FTZ R172, R233, R172 ;  /* 0x000000ace9ac7221 */ /* 0x000fc80000010000 */
[----:B------:R-:W-:Y:S02]  /*4c10*/  FFMA.FTZ R171, R139, R172, -R68 ;  /* 0x000000ac8bab7223 */ /* 0x000fe40000010844 */
[----:B------:R-:W-:-:S04]  /*4c20*/  FMUL.FTZ R68, R141, -R71 ;  /* 0x800000478d447220 */ /* 0x000fc80000410000 */
[C---:B------:R-:W-:Y:S02]  /*4c30*/  FFMA.FTZ R179, R142.reuse, R69, -R68 ;  /* 0x000000458eb37223 */ /* 0x040fe40000010844 */
[C---:B------:R-:W-:Y:S02]  /*4c40*/  FMUL.FTZ R69, R93.reuse, UR39 ;  /* 0x000000275d457c20 */ /* 0x040fe40008410000 */
[----:B------:R-:W-:Y:S02]  /*4c50*/  FFMA.FTZ R174, R142, R71, R70 ;  /* 0x000000478eae7223 */ /* 0x000fe40000010046 */
[----:B------:R-:W-:Y:S02]  /*4c60*/  FMUL.FTZ R172, R138, R172 ;  /* 0x000000ac8aac7220 */ /* 0x000fe40000410000 */
[----:B------:R-:W-:Y:S02]  /*4c70*/  FMUL.FTZ R71, R93, UR38 ;  /* 0x000000265d477c20 */ /* 0x000fe40008410000 */
[----:B------:R-:W-:-:S02]  /*4c80*/  FFMA.FTZ R214, R94, UR38, -R69 ;  /* 0x000000265ed67c23 */ /* 0x000fc40008010845 */
[----:B--2---:R-:W-:Y:S02]  /*4c90*/  FMUL.FTZ R232, R62, R175 ;  /* 0x000000af3ee87220 */ /* 0x004fe40000410000 */
[----:B------:R-:W-:Y:S02]  /*4ca0*/  FFMA.FTZ R172, R139, R173, R172 ;  /* 0x000000ad8bac7223 */ /* 0x000fe400000100ac */
[----:B------:R-:W-:Y:S02]  /*4cb0*/  FMUL.FTZ R175, R95, UR38 ;  /* 0x000000265faf7c20 */ /* 0x000fe40008410000 */
[----:B------:R-:W-:Y:S02]  /*4cc0*/  FFMA.FTZ R68, R94, UR39, R71 ;  /* 0x000000275e447c23 */ /* 0x000fe40008010047 */
[----:B------:R-:W-:Y:S01]  /*4cd0*/  FMUL.FTZ R214, R215, R214 ;  /* 0x000000d6d7d67220 */ /* 0x000fe20000410000 */
[----:B------:R-:W-:Y:S05]  /*4ce0*/  @P1 BRA `(.L_x_8301) ;  /* 0x000000c000001947 */ /* 0x000fea0003800000 */
[----:B01----:R-:W-:Y:S01]  /*4cf0*/  ULDC UR37, c[0x0][0x174] ;  /* 0x00005d0000257ab9 */ /* 0x003fe20000000800 */
[----:B------:R-:W-:Y:S01]  /*4d00*/  MOV R131, RZ ;  /* 0x000000ff00837202 */ /* 0x000fe20000000f00 */
        /* <DEDUP_REMOVED lines=10> */
.L_x_8301:
[----:B01----:R-:W-:Y:S05]  /*4db0*/  BSYNC B0 ;  /* 0x0000000000007941 */ /* 0x003fea0003800000 */
.L_x_8300:
[----:B------:R-:W0:Y:S01]  /*4dc0*/  SHFL.UP PT, R70, R170, 0x1, RZ ;  /* 0x04200000aa467989 */ /* 0x000e2200000e00ff */
[----:B------:R-:W-:Y:S01]  /*4dd0*/  FADD.FTZ R169, RZ, R172 ;  /* 0x000000acffa97221 */ /* 0x000fe20000010000 */
[----:B------:R-:W-:Y:S01]  /*4de0*/  ISETP.GE.AND P3, PT, R87, 0x1, PT ;  /* 0x000000015700780c */ /* 0x000fe20003f66270 */
[----:B------:R-:W-:Y:S01]  /*4df0*/  FADD.FTZ R71, R232, R171 ;  /* 0x000000abe8477221 */ /* 0x000fe20000010000 */
[----:B------:R-:W1:Y:S01]  /*4e00*/  SHFL.UP PT, R173, R177, 0x1, RZ ;  /* 0x04200000b1ad7989 */ /* 0x000e6200000e00ff */
[----:B------:R-:W-:Y:S01]  /*4e10*/  FMUL.FTZ R213, R215, R68 ;  /* 0x00000044d7d57220 */ /* 0x000fe20000410000 */
[----:B------:R-:W-:Y:S01]  /*4e20*/  BSSY B0, `(.L_x_8302) ;  /* 0x00001b4000007945 */ /* 0x000fe20003800000 */
[----:B------:R-:W-:Y:S01]  /*4e30*/  FADD.FTZ R179, R214, R179 ;  /* 0x000000b3d6b37221 */ /* 0x000fe20000010000 */
[----:B------:R-:W2:Y:S01]  /*4e40*/  SHFL.UP PT, R171, R169, 0x1, RZ ;  /* 0x04200000a9ab7989 */ /* 0x000ea200000e00ff */
[----:B------:R-:W-:Y:S02]  /*4e50*/  FADD.FTZ R174, -R213, R174 ;  /* 0x000000aed5ae7221 */ /* 0x000fe40000010100 */
[----:B------:R-:W-:Y:S01]  /*4e60*/  FMUL.FTZ R69, R95, UR39 ;  /* 0x000000275f457c20 */ /* 0x000fe20008410000 */
[----:B------:R-:W3:Y:S01]  /*4e70*/  SHFL.UP PT, R172, R71, 0x1, RZ ;  /* 0x0420000047ac7989 */ /* 0x000ee200000e00ff */
[----:B------:R-:W-:-:S02]  /*4e80*/  FMUL.FTZ R181, R143, -R179 ;  /* 0x800000b38fb57220 */ /* 0x000fc40000410000 */
[C---:B------:R-:W-:Y:S01]  /*4e90*/  FFMA.FTZ R175, R96.reuse, UR39, R175 ;  /* 0x0000002760af7c23 */ /* 0x040fe200080100af */
[----:B-----5:R-:W-:Y:S01]  /*4ea0*/  SHFL.IDX PT, R66, R66, RZ, 0x1f ;  /* 0x00001fff42427589 */ /* 0x020fe200000e0000 */
[-C--:B------:R-:W-:Y:S02]  /*4eb0*/  FMUL.FTZ R68, R143, -R174.reuse ;  /* 0x800000ae8f447220 */ /* 0x080fe40000410000 */
[----:B------:R-:W-:Y:S02]  /*4ec0*/  FFMA.FTZ R69, R96, UR38, -R69 ;  /* 0x0000002660457c23 */ /* 0x000fe40008010845 */
[----:B------:R-:W-:Y:S02]  /*4ed0*/  FFMA.FTZ R181, R144, R174, R181 ;  /* 0x000000ae90b57223 */ /* 0x000fe400000100b5 */
[----:B------:R-:W-:Y:S02]  /*4ee0*/  FMUL.FTZ R212, R216, R175 ;  /* 0x000000afd8d47220 */ /* 0x000fe40000410000 */
[----:B------:R-:W-:-:S02]  /*4ef0*/  FFMA.FTZ R68, R144, R179, -R68 ;  /* 0x000000b390447223 */ /* 0x000fc40000010844 */
[----:B------:R-:W-:Y:S02]  /*4f00*/  FMUL.FTZ R211, R216, R69 ;  /* 0x00000045d8d37220 */ /* 0x000fe40000410000 */
[----:B------:R-:W-:Y:S02]  /*4f10*/  FADD.FTZ R181, -R212, R181 ;  /* 0x000000b5d4b57221 */ /* 0x000fe40000010100 */
[----:B------:R-:W-:Y:S02]  /*4f20*/  FADD.FTZ R69, R211, R68 ;  /* 0x00000044d3457221 */ /* 0x000fe40000010000 */
[----:B0-----:R-:W-:Y:S02]  /*4f30*/  FMUL.FTZ R68, R177, R70 ;  /* 0x00000046b1447220 */ /* 0x001fe40000410000 */
[C---:B------:R-:W-:Y:S02]  /*4f40*/  FMUL.FTZ R174, R145.reuse, -R181 ;  /* 0x800000b591ae7220 */ /* 0x040fe40000410000 */
[----:B------:R-:W-:-:S02]  /*4f50*/  FMUL.FTZ R175, R145, -R69 ;  /* 0x8000004591af7220 */ /* 0x000fc40000410000 */
[----:B-1----:R-:W-:Y:S02]  /*4f60*/  FFMA.FTZ R176, R170, R173, R68 ;  /* 0x000000adaab07223 */ /* 0x002fe40000010044 */
[C---:B------:R-:W-:Y:S02]  /*4f70*/  FFMA.FTZ R69, R146.reuse, R69, -R174 ;  /* 0x0000004592457223 */ /* 0x040fe400000108ae */
[----:B------:R-:W-:Y:S02]  /*4f80*/  FFMA.FTZ R68, R146, R181, R175 ;  /* 0x000000b592447223 */ /* 0x000fe400000100af */
[C---:B--2---:R-:W-:Y:S02]  /*4f90*/  FMUL.FTZ R175, R177.reuse, R171 ;  /* 0x000000abb1af7220 */ /* 0x044fe40000410000 */
[C---:B---3--:R-:W-:Y:S02]  /*4fa0*/  FMUL.FTZ R174, R177.reuse, R172 ;  /* 0x000000acb1ae7220 */ /* 0x048fe40000410000 */
[C---:B------:R-:W-:Y:S01]  /*4fb0*/  FMUL.FTZ R173, R177.reuse, R173 ;  /* 0x000000adb1ad7220 */ /* 0x040fe20000410000 */
[----:B------:R-:W-:Y:S01]  /*4fc0*/  FSEL R177, R177, R176, !P3 ;  /* 0x000000b0b1b17208 */ /* 0x000fe20005800000 */
[----:B------:R-:W-:-:S02]  /*4fd0*/  FFMA.FTZ R172, R170, R172, -R175 ;  /* 0x000000acaaac7223 */ /* 0x000fc400000108af */
[C---:B------:R-:W-:Y:S02]  /*4fe0*/  FFMA.FTZ R174, R170.reuse, R171, R174 ;  /* 0x000000abaaae7223 */ /* 0x040fe400000100ae */
[----:B------:R-:W-:Y:S02]  /*4ff0*/  @P3 FFMA.FTZ R170, R170, R70, -R173 ;  /* 0x00000046aaaa3223 */ /* 0x000fe400000108ad */
[C---:B------:R-:W-:Y:S02]  /*5000*/  FMUL.FTZ R173, R97.reuse, UR38 ;  /* 0x0000002661ad7c20 */ /* 0x040fe40008410000 */
[----:B------:R-:W-:Y:S02]  /*5010*/  FMUL.FTZ R171, R97, UR39 ;  /* 0x0000002761ab7c20 */ /* 0x000fe40008410000 */
[----:B------:R-:W-:Y:S02]  /*5020*/  FADD.FTZ R210, R37, R37 ;  /* 0x0000002525d27221 */ /* 0x000fe40000010000 */
[----:B------:R-:W-:-:S02]  /*5030*/  FFMA.FTZ R173, R98, UR39, R173 ;  /* 0x0000002762ad7c23 */ /* 0x000fc400080100ad */
[----:B------:R-:W-:Y:S02]  /*5040*/  FFMA.FTZ R171, R98, UR38, -R171 ;  /* 0x0000002662ab7c23 */ /* 0x000fe400080108ab */
[----:B------:R-:W-:Y:S02]  /*5050*/  @P3 FADD.FTZ R71, R71, R172 ;  /* 0x000000ac47473221 */ /* 0x000fe40000010000 */
[C---:B------:R-:W-:Y:S01]  /*5060*/  FMUL.FTZ R207, R210.reuse, R173 ;  /* 0x000000add2cf7220 */ /* 0x040fe20000410000 */
[----:B------:R-:W-:Y:S01]  /*5070*/  SHFL.UP PT, R172, R170, 0x2, RZ ;  /* 0x04400000aaac7989 */ /* 0x000fe200000e00ff */
[----:B------:R-:W-:Y:S02]  /*5080*/  FMUL.FTZ R208, R210, R171 ;  /* 0x000000abd2d07220 */ /* 0x000fe40000410000 */
[----:B------:R-:W-:Y:S01]  /*5090*/  @P3 FADD.FTZ R169, R169, R174 ;  /* 0x000000aea9a93221 */ /* 0x000fe20000010000 */
[----:B------:R-:W-:Y:S01]  /*50a0*/  SHFL.UP PT, R173, R177, 0x2, RZ ;  /* 0x04400000b1ad7989 */ /* 0x000fe200000e00ff */
[----:B------:R-:W-:Y:S01]  /*50b0*/  FADD.FTZ R171, -R207, R68 ;  /* 0x00000044cfab7221 */ /* 0x000fe20000010100 */
[----:B------:R-:W-:Y:S01]  /*50c0*/  ISETP.GE.AND P3, PT, R87, 0x2, PT ;  /* 0x000000025700780c */ /* 0x000fe20003f66270 */
[----:B------:R-:W-:Y:S01]  /*50d0*/  FMUL.FTZ R181, R99, UR38 ;  /* 0x0000002663b57c20 */ /* 0x000fe20008410000 */
[----:B------:R-:W0:Y:S01]  /*50e0*/  SHFL.UP PT, R68, R71, 0x2, RZ ;  /* 0x0440000047447989 */ /* 0x000e2200000e00ff */
[----:B------:R-:W-:-:S02]  /*50f0*/  FADD.FTZ R70, R208, R69 ;  /* 0x00000045d0467221 */ /* 0x000fc40000010000 */
[----:B------:R-:W-:Y:S01]  /*5100*/  FMUL.FTZ R179, R99, UR39 ;  /* 0x0000002763b37c20 */ /* 0x000fe20008410000 */
[----:B------:R-:W1:Y:S01]  /*5110*/  SHFL.UP PT, R69, R169, 0x2, RZ ;  /* 0x04400000a9457989 */ /* 0x000e6200000e00ff */
[----:B------:R-:W-:Y:S02]  /*5120*/  FADD.FTZ R209, R38, R38 ;  /* 0x0000002626d17221 */ /* 0x000fe40000010000 */
[C---:B------:R-:W-:Y:S02]  /*5130*/  FMUL.FTZ R174, R147.reuse, -R70 ;  /* 0x8000004693ae7220 */ /* 0x040fe40000410000 */
[C---:B------:R-:W-:Y:S02]  /*5140*/  FFMA.FTZ R206, R100.reuse, UR39, R181 ;  /* 0x0000002764ce7c23 */ /* 0x040fe400080100b5 */
[----:B------:R-:W-:Y:S02]  /*5150*/  FMUL.FTZ R175, R147, -R171 ;  /* 0x800000ab93af7220 */ /* 0x000fe40000410000 */
[----:B------:R-:W-:-:S02]  /*5160*/  FFMA.FTZ R176, R100, UR38, -R179 ;  /* 0x0000002664b07c23 */ /* 0x000fc400080108b3 */
        /* <DEDUP_REMOVED lines=8> */
[C---:B------:R-:W-:Y:S02]  /*51f0*/  FFMA.FTZ R171, R150.reuse, R70, -R171 ;  /* 0x0000004696ab7223 */ /* 0x040fe400000108ab */
[----:B------:R-:W-:Y:S02]  /*5200*/  FFMA.FTZ R70, R150, R174, R175 ;  /* 0x000000ae96467223 */ /* 0x000fe400000100af */
[C---:B0-----:R-:W-:Y:S02]  /*5210*/  FMUL.FTZ R174, R177.reuse, R68 ;  /* 0x00000044b1ae7220 */ /* 0x041fe40000410000 */
[----:B-1----:R-:W-:-:S02]  /*5220*/  FMUL.FTZ R175, R177, R69 ;  /* 0x00000045b1af7220 */ /* 0x002fc40000410000 */
[----:B------:R-:W-:Y:S02]  /*5230*/  FMUL.FTZ R176, R177, R172 ;  /* 0x000000acb1b07220 */ /* 0x000fe40000410000 */
[C---:B------:R-:W-:Y:S02]  /*5240*/  FFMA.FTZ R174, R170.reuse, R69, R174 ;  /* 0x00000045aaae7223 */ /* 0x040fe400000100ae */
[----:B------:R-:W-:Y:S02]  /*5250*/  FMUL.FTZ R69, R101, UR39 ;  /* 0x0000002765457c20 */ /* 0x000fe40008410000 */
[-C--:B------:R-:W-:Y:S02]  /*5260*/  FMUL.FTZ R178, R177, R173.reuse ;  /* 0x000000adb1b27220 */ /* 0x080fe40000410000 */
[----:B------:R-:W-:Y:S02]  /*5270*/  FFMA.FTZ R176, R170, R173, R176 ;  /* 0x000000adaab07223 */ /* 0x000fe400000100b0 */
[----:B------:R-:W-:-:S02]  /*5280*/  FMUL.FTZ R173, R101, UR38 ;  /* 0x0000002665ad7c20 */ /* 0x000fc40008410000 */
[----:B------:R-:W-:Y:S02]  /*5290*/  FADD.FTZ R204, R39, R39 ;  /* 0x0000002727cc7221 */ /* 0x000fe40000010000 */
[----:B------:R-:W-:Y:S02]  /*52a0*/  FFMA.FTZ R69, R102, UR38, -R69 ;  /* 0x0000002666457c23 */ /* 0x000fe40008010845 */
[----:B------:R-:W-:Y:S02]  /*52b0*/  FFMA.FTZ R68, R170, R68, -R175 ;  /* 0x00000044aa447223 */ /* 0x000fe400000108af */
[----:B------:R-:W-:Y:S02]  /*52c0*/  @P3 FADD.FTZ R169, R169, R174 ;  /* 0x000000aea9a93221 */ /* 0x000fe40000010000 */
[----:B------:R-:W-:Y:S02]  /*52d0*/  FFMA.FTZ R173, R102, UR39, R173 ;  /* 0x0000002766ad7c23 */ /* 0x000fe400080100ad */
[----:B------:R-:W-:-:S02]  /*52e0*/  FMUL.FTZ R202, R204, R69 ;  /* 0x00000045ccca7220 */ /* 0x000fc40000410000 */
[----:B------:R-:W-:Y:S02]  /*52f0*/  @P3 FFMA.FTZ R170, R170, R172, -R178 ;  /* 0x000000acaaaa3223 */ /* 0x000fe400000108b2 */
[----:B------:R-:W-:Y:S01]  /*5300*/  @P3 FADD.FTZ R71, R71, R68 ;  /* 0x0000004447473221 */ /* 0x000fe20000010000 */
[----:B------:R-:W-:Y:S01]  /*5310*/  FSEL R68, R177, R176, !P3 ;  /* 0x000000b0b1447208 */ /* 0x000fe20005800000 */
[----:B------:R-:W-:Y:S01]  /*5320*/  FMUL.FTZ R201, R204, R173 ;  /* 0x000000adccc97220 */ /* 0x000fe20000410000 */
[----:B------:R-:W-:Y:S01]  /*5330*/  SHFL.UP PT, R172, R170, 0x4, RZ ;  /* 0x04800000aaac7989 */ /* 0x000fe200000e00ff */
[----:B------:R-:W-:Y:S01]  /*5340*/  FADD.FTZ R69, R202, R171 ;  /* 0x000000abca457221 */ /* 0x000fe20000010000 */
[----:B------:R-:W-:Y:S01]  /*5350*/  ISETP.GE.AND P3, PT, R87, 0x4, PT ;  /* 0x000000045700780c */ /* 0x000fe20003f66270 */
[----:B------:R-:W-:Y:S01]  /*5360*/  FMUL.FTZ R199, R103, UR39 ;  /* 0x0000002767c77c20 */ /* 0x000fe20008410000 */
[----:B------:R-:W0:Y:S01]  /*5370*/  SHFL.UP PT, R171, R169, 0x4, RZ ;  /* 0x04800000a9ab7989 */ /* 0x000e2200000e00ff */
[----:B------:R-:W-:-:S02]  /*5380*/  FADD.FTZ R70, -R201, R70 ;  /* 0x00000046c9467221 */ /* 0x000fc40000010100 */
[----:B------:R-:W-:Y:S01]  /*5390*/  FMUL.FTZ R200, R103, UR38 ;  /* 0x0000002667c87c20 */ /* 0x000fe20008410000 */
[----:B------:R-:W1:Y:S01]  /*53a0*/  SHFL.UP PT, R173, R71, 0x4, RZ ;  /* 0x0480000047ad7989 */ /* 0x000e6200000e00ff */
[----:B------:R-:W-:Y:S02]  /*53b0*/  FADD.FTZ R203, R40, R40 ;  /* 0x0000002828cb7221 */ /* 0x000fe40000010000 */
[C---:B------:R-:W-:Y:S01]  /*53c0*/  FMUL.FTZ R176, R151.reuse, -R70 ;  /* 0x8000004697b07220 */ /* 0x040fe20000410000 */
[----:B------:R-:W2:Y:S01]  /*53d0*/  SHFL.UP PT, R174, R68, 0x4, RZ ;  /* 0x0480000044ae7989 */ /* 0x000ea200000e00ff */
[C---:B------:R-:W-:Y:S02]  /*53e0*/  FFMA.FTZ R199, R104.reuse, UR38, -R199 ;  /* 0x0000002668c77c23 */ /* 0x040fe400080108c7 */
[----:B------:R-:W-:Y:S02]  /*53f0*/  FMUL.FTZ R175, R151, -R69 ;  /* 0x8000004597af7220 */ /* 0x000fe40000410000 */
[----:B------:R-:W-:-:S02]  /*5400*/  FFMA.FTZ R200, R104, UR39, R200 ;  /* 0x0000002768c87c23 */ /* 0x000fc400080100c8 */
[C---:B------:R-:W-:Y:S02]  /*5410*/  FFMA.FTZ R69, R152.reuse, R69, -R176 ;  /* 0x0000004598457223 */ /* 0x040fe400000108b0 */
[C---:B------:R-:W-:Y:S02]  /*5420*/  FMUL.FTZ R199, R203.reuse, R199 ;  /* 0x000000c7cbc77220 */ /* 0x040fe40000410000 */
[----:B------:R-:W-:Y:S02]  /*5430*/  FFMA.FTZ R175, R152, R70, R175 ;  /* 0x0000004698af7223 */ /* 0x000fe400000100af */
[----:B------:R-:W-:Y:S02]  /*5440*/  FMUL.FTZ R200, R203, R200 ;  /* 0x000000c8cbc87220 */ /* 0x000fe40000410000 */
[----:B------:R-:W-:Y:S02]  /*5450*/  FADD.FTZ R69, R199, R69 ;  /* 0x00000045c7457221 */ /* 0x000fe40000010000 */
[----:B------:R-:W-:-:S02]  /*5460*/  FADD.FTZ R175, -R200, R175 ;  /* 0x000000afc8af7221 */ /* 0x000fc40000010100 */
[C---:B------:R-:W-:Y:S02]  /*5470*/  FMUL.FTZ R70, R153.reuse, -R69 ;  /* 0x8000004599467220 */ /* 0x040fe40000410000 */
[-C--:B------:R-:W-:Y:S02]  /*5480*/  FMUL.FTZ R176, R153, -R175.reuse ;  /* 0x800000af99b07220 */ /* 0x080fe40000410000 */
[C---:B------:R-:W-:Y:S02]  /*5490*/  FFMA.FTZ R70, R154.reuse, R175, R70 ;  /* 0x000000af9a467223 */ /* 0x040fe40000010046 */
[----:B------:R-:W-:Y:S02]  /*54a0*/  FFMA.FTZ R69, R154, R69, -R176 ;  /* 0x000000459a457223 */ /* 0x000fe400000108b0 */
[C---:B0-----:R-:W-:Y:S02]  /*54b0*/  FMUL.FTZ R175, R68.reuse, R171 ;  /* 0x000000ab44af7220 */ /* 0x041fe40000410000 */
[----:B------:R-:W-:-:S02]  /*54c0*/  FMUL.FTZ R176, R68, R172 ;  /* 0x000000ac44b07220 */ /* 0x000fc40000410000 */
[-C--:B-1----:R-:W-:Y:S02]  /*54d0*/  FMUL.FTZ R177, R68, R173.reuse ;  /* 0x000000ad44b17220 */ /* 0x082fe40000410000 */
[----:B------:R-:W-:Y:S02]  /*54e0*/  FFMA.FTZ R175, R170, R173, -R175 ;  /* 0x000000adaaaf7223 */ /* 0x000fe400000108af */
[----:B------:R-:W-:Y:S02]  /*54f0*/  FMUL.FTZ R195, R105, UR38 ;  /* 0x0000002669c37c20 */ /* 0x000fe40008410000 */
[-C--:B--2---:R-:W-:Y:S02]  /*5500*/  FMUL.FTZ R178, R68, R174.reuse ;  /* 0x000000ae44b27220 */ /* 0x084fe40000410000 */
[C---:B------:R-:W-:Y:S02]  /*5510*/  FFMA.FTZ R176, R170.reuse, R174, R176 ;  /* 0x000000aeaab07223 */ /* 0x040fe400000100b0 */
[----:B------:R-:W-:-:S02]  /*5520*/  FFMA.FTZ R177, R170, R171, R177 ;  /* 0x000000abaab17223 */ /* 0x000fc400000100b1 */
[----:B------:R-:W-:Y:S01]  /*5530*/  FMUL.FTZ R196, R105, UR39 ;  /* 0x0000002769c47c20 */ /* 0x000fe20008410000 */
[----:B------:R-:W-:Y:S01]  /*5540*/  FSEL R68, R68, R176, !P3 ;  /* 0x000000b044447208 */ /* 0x000fe20005800000 */
[----:B------:R-:W-:Y:S02]  /*5550*/  @P3 FADD.FTZ R71, R71, R175 ;  /* 0x000000af47473221 */ /* 0x000fe40000010000 */
[----:B------:R-:W-:Y:S02]  /*5560*/  FADD.FTZ R198, R41, R41 ;  /* 0x0000002929c67221 */ /* 0x000fe40000010000 */
[----:B------:R-:W-:Y:S01]  /*5570*/  FFMA.FTZ R195, R106, UR39, R195 ;  /* 0x000000276ac37c23 */ /* 0x000fe200080100c3 */
[----:B------:R-:W0:Y:S01]  /*5580*/  SHFL.UP PT, R171, R71, 0x8, RZ ;  /* 0x0500000047ab7989 */ /* 0x000e2200000e00ff */
[----:B------:R-:W-:Y:S02]  /*5590*/  @P3 FFMA.FTZ R170, R170, R172, -R178 ;  /* 0x000000acaaaa3223 */ /* 0x000fe400000108b2 */
[----:B------:R-:W-:Y:S01]  /*55a0*/  @P3 FADD.FTZ R169, R169, R177 ;  /* 0x000000b1a9a93221 */ /* 0x000fe20000010000 */
[----:B------:R-:W-:Y:S01]  /*55b0*/  SHFL.UP PT, R174, R68, 0x8, RZ ;  /* 0x0500000044ae7989 */ /* 0x000fe200000e00ff */
[----:B------:R-:W-:Y:S01]  /*55c0*/  FFMA.FTZ R196, R106, UR38, -R196 ;  /* 0x000000266ac47c23 */ /* 0x000fe200080108c4 */
[----:B------:R-:W-:Y:S01]  /*55d0*/  ISETP.GE.AND P3, PT, R87, 0x8, PT ;  /* 0x000000085700780c */ /* 0x000fe20003f66270 */
[C---:B------:R-:W-:Y:S01]  /*55e0*/  FMUL.FTZ R195, R198.reuse, R195 ;  /* 0x000000c3c6c37220 */ /* 0x040fe20000410000 */
[----:B------:R-:W1:Y:S01]  /*55f0*/  SHFL.UP PT, R172, R169, 0x8, RZ ;  /* 0x05000000a9ac7989 */ /* 0x000e6200000e00ff */
[----:B------:R-:W-:-:S02]  /*5600*/  FMUL.FTZ R196, R198, R196 ;  /* 0x000000c4c6c47220 */ /* 0x000fc40000410000 */
[----:B------:R-:W-:Y:S01]  /*5610*/  FMUL.FTZ R193, R107, UR39 ;  /* 0x000000276bc17c20 */ /* 0x000fe20008410000 */
[----:B------:R-:W2:Y:S01]  /*5620*/  SHFL.UP PT, R173, R170, 0x8, RZ ;  /* 0x05000000aaad7989 */ /* 0x000ea200000e00ff */
[----:B------:R-:W-:Y:S02]  /*5630*/  FADD.FTZ R70, -R195, R70 ;  /* 0x00000046c3467221 */ /* 0x000fe40000010100 */
[----:B------:R-:W-:Y:S02]  /*5640*/  FMUL.FTZ R194, R107, UR38 ;  /* 0x000000266bc27c20 */ /* 0x000fe40008410000 */
[----:B------:R-:W-:Y:S02]  /*5650*/  FADD.FTZ R69, R196, R69 ;  /* 0x00000045c4457221 */ /* 0x000fe40000010000 */
[----:B------:R-:W-:Y:S02]  /*5660*/  FADD.FTZ R197, R42, R42 ;  /* 0x0000002a2ac57221 */ /* 0x000fe40000010000 */
[----:B------:R-:W-:-:S02]  /*5670*/  FMUL.FTZ R176, R155, -R70 ;  /* 0x800000469bb07220 */ /* 0x000fc40000410000 */
[C---:B------:R-:W-:Y:S02]  /*5680*/  FFMA.FTZ R193, R108.reuse, UR38, -R193 ;  /* 0x000000266cc17c23 */ /* 0x040fe400080108c1 */
[-C--:B------:R-:W-:Y:S02]  /*5690*/  FMUL.FTZ R175, R155, -R69.reuse ;  /* 0x800000459baf7220 */ /* 0x080fe40000410000 */
[----:B------:R-:W-:Y:S02]  /*56a0*/  FFMA.FTZ R194, R108, UR39, R194 ;  /* 0x000000276cc27c23 */ /* 0x000fe400080100c2 */
[C---:B------:R-:W-:Y:S02]  /*56b0*/  FFMA.FTZ R69, R156.reuse, R69, -R176 ;  /* 0x000000459c457223 */ /* 0x040fe400000108b0 */
[----:B------:R-:W-:Y:S02]  /*56c0*/  FMUL.FTZ R193, R197, R193 ;  /* 0x000000c1c5c17220 */ /* 0x000fe40000410000 */
[----:B------:R-:W-:-:S02]  /*56d0*/  FFMA.FTZ R175, R156, R70, R175 ;  /* 0x000000469caf7223 */ /* 0x000fc400000100af */
[----:B------:R-:W-:Y:S02]  /*56e0*/  FMUL.FTZ R194, R197, R194 ;  /* 0x000000c2c5c27220 */ /* 0x000fe40000410000 */
[----:B------:R-:W-:Y:S02]  /*56f0*/  FADD.FTZ R70, R193, R69 ;  /* 0x00000045c1467221 */ /* 0x000fe40000010000 */
[----:B------:R-:W-:Y:S02]  /*5700*/  FADD.FTZ R175, -R194, R175 ;  /* 0x000000afc2af7221 */ /* 0x000fe40000010100 */
[C---:B------:R-:W-:Y:S02]  /*5710*/  FMUL.FTZ R69, R157.reuse, -R70 ;  /* 0x800000469d457220 */ /* 0x040fe40000410000 */
[-C--:B------:R-:W-:Y:S02]  /*5720*/  FMUL.FTZ R176, R157, -R175.reuse ;  /* 0x800000af9db07220 */ /* 0x080fe40000410000 */
[----:B------:R-:W-:-:S02]  /*5730*/  FFMA.FTZ R69, R158, R175, R69 ;  /* 0x000000af9e457223 */ /* 0x000fc40000010045 */
[----:B------:R-:W-:Y:S02]  /*5740*/  FFMA.FTZ R70, R158, R70, -R176 ;  /* 0x000000469e467223 */ /* 0x000fe400000108b0 */
[C---:B0-----:R-:W-:Y:S02]  /*5750*/  FMUL.FTZ R175, R68.reuse, R171 ;  /* 0x000000ab44af7220 */ /* 0x041fe40000410000 */
[C---:B-1----:R-:W-:Y:S02]  /*5760*/  FMUL.FTZ R176, R68.reuse, R172 ;  /* 0x000000ac44b07220 */ /* 0x042fe40000410000 */
[C---:B--2---:R-:W-:Y:S02]  /*5770*/  FMUL.FTZ R177, R68.reuse, R173 ;  /* 0x000000ad44b17220 */ /* 0x044fe40000410000 */
[----:B------:R-:W-:Y:S02]  /*5780*/  FMUL.FTZ R178, R68, R174 ;  /* 0x000000ae44b27220 */ /* 0x000fe40000410000 */
[----:B------:R-:W-:-:S02]  /*5790*/  FMUL.FTZ R190, R109, UR39 ;  /* 0x000000276dbe7c20 */ /* 0x000fc40008410000 */
[C---:B------:R-:W-:Y:S02]  /*57a0*/  FFMA.FTZ R175, R170.reuse, R172, R175 ;  /* 0x000000acaaaf7223 */ /* 0x040fe400000100af */
[----:B------:R-:W-:Y:S02]  /*57b0*/  FMUL.FTZ R189, R109, UR38 ;  /* 0x000000266dbd7c20 */ /* 0x000fe40008410000 */
[C---:B------:R-:W-:Y:S02]  /*57c0*/  FFMA.FTZ R176, R170.reuse, R171, -R176 ;  /* 0x000000abaab07223 */ /* 0x040fe400000108b0 */
[C---:B------:R-:W-:Y:S02]  /*57d0*/  FFMA.FTZ R177, R170.reuse, R174, R177 ;  /* 0x000000aeaab17223 */ /* 0x040fe400000100b1 */
[----:B------:R-:W-:Y:S02]  /*57e0*/  @P3 FFMA.FTZ R170, R170, R173, -R178 ;  /* 0x000000adaaaa3223 */ /* 0x000fe400000108b2 */
[----:B------:R-:W-:Y:S01]  /*57f0*/  FADD.FTZ R192, R43, R43 ;  /* 0x0000002b2bc07221 */ /* 0x000fe20000010000 */
[----:B------:R-:W-:Y:S01]  /*5800*/  FSEL R68, R68, R177, !P3 ;  /* 0x000000b144447208 */ /* 0x000fe20005800000 */
[----:B------:R-:W-:Y:S01]  /*5810*/  FFMA.FTZ R190, R110, UR38, -R190 ;  /* 0x000000266ebe7c23 */ /* 0x000fe200080108be */
[----:B------:R-:W0:Y:S01]  /*5820*/  SHFL.UP PT, R174, R170, 0x10, RZ ;  /* 0x06000000aaae7989 */ /* 0x000e2200000e00ff */
[----:B------:R-:W-:-:S02]  /*5830*/  @P3 FADD.FTZ R169, R169, R175 ;  /* 0x000000afa9a93221 */ /* 0x000fc40000010000 */
[----:B------:R-:W-:Y:S02]  /*5840*/  FFMA.FTZ R189, R110, UR39, R189 ;  /* 0x000000276ebd7c23 */ /* 0x000fe400080100bd */
[C---:B------:R-:W-:Y:S01]  /*5850*/  FMUL.FTZ R190, R192.reuse, R190 ;  /* 0x000000bec0be7220 */ /* 0x040fe20000410000 */
[----:B------:R-:W1:Y:S01]  /*5860*/  SHFL.UP PT, R173, R169, 0x10, RZ ;  /* 0x06000000a9ad7989 */ /* 0x000e6200000e00ff */
[----:B------:R-:W-:Y:S01]  /*5870*/  @P3 FADD.FTZ R71, R71, R176 ;  /* 0x000000b047473221 */ /* 0x000fe20000010000 */
[----:B------:R-:W-:Y:S01]  /*5880*/  ISETP.GE.AND P3, PT, R87, 0x10, PT ;  /* 0x000000105700780c */ /* 0x000fe20003f66270 */
[----:B------:R-:W-:Y:S01]  /*5890*/  FMUL.FTZ R189, R192, R189 ;  /* 0x000000bdc0bd7220 */ /* 0x000fe20000410000 */
[----:B------:R-:W2:Y:S01]  /*58a0*/  SHFL.UP PT, R176, R68, 0x10, RZ ;  /* 0x0600000044b07989 */ /* 0x000ea200000e00ff */
[C---:B------:R-:W-:Y:S02]  /*58b0*/  FMUL.FTZ R188, R111.reuse, UR38 ;  /* 0x000000266fbc7c20 */ /* 0x040fe40008410000 */
[----:B------:R-:W-:Y:S01]  /*58c0*/  FADD.FTZ R70, R190, R70 ;  /* 0x00000046be467221 */ /* 0x000fe20000010000 */
[----:B------:R-:W3:Y:S01]  /*58d0*/  SHFL.UP PT, R175, R71, 0x10, RZ ;  /* 0x0600000047af7989 */ /* 0x000ee200000e00ff */
[----:B------:R-:W-:-:S02]  /*58e0*/  FMUL.FTZ R187, R111, UR39 ;  /* 0x000000276fbb7c20 */ /* 0x000fc40008410000 */
[----:B------:R-:W-:Y:S02]  /*58f0*/  FADD.FTZ R69, -R189, R69 ;  /* 0x00000045bd457221 */ /* 0x000fe40000010100 */
[----:B------:R-:W-:Y:S02]  /*5900*/  FADD.FTZ R191, R44, R44 ;  /* 0x0000002c2cbf7221 */ /* 0x000fe40000010000 */
[C---:B------:R-:W-:Y:S02]  /*5910*/  FFMA.FTZ R188, R112.reuse, UR39, R188 ;  /* 0x0000002770bc7c23 */ /* 0x040fe400080100bc */
[C---:B------:R-:W-:Y:S02]  /*5920*/  FMUL.FTZ R172, R159.reuse, -R70 ;  /* 0x800000469fac7220 */ /* 0x040fe40000410000 */
        /* <DEDUP_REMOVED lines=11> */
[----:B0-----:R-:W-:Y:S02]  /*59e0*/  FMUL.FTZ R172, R68, R174 ;  /* 0x000000ae44ac7220 */ /* 0x001fe40000410000 */
[----:B------:R-:W-:Y:S02]  /*59f0*/  FFMA.FTZ R69, R162, R69, R70 ;  /* 0x00000045a2457223 */ /* 0x000fe40000010046 */
[----:B------:R-:W-:-:S02]  /*5a00*/  FMUL.FTZ R177, R113, UR39 ;  /* 0x0000002771b17c20 */ /* 0x000fc40008410000 */
[----:B-1----:R-:W-:Y:S02]  /*5a10*/  FMUL.FTZ R70, R68, R173 ;  /* 0x000000ad44467220 */ /* 0x002fe40000410000 */
[----:B------:R-:W-:Y:S02]  /*5a20*/  FMUL.FTZ R185, R113, UR38 ;  /* 0x0000002671b97c20 */ /* 0x000fe40008410000 */
[----:B--2---:R-:W-:Y:S02]  /*5a30*/  FFMA.FTZ R172, R170, R176, R172 ;  /* 0x000000b0aaac7223 */ /* 0x004fe400000100ac */
[----:B------:R-:W-:Y:S02]  /*5a40*/  FADD.FTZ R186, R45, R45 ;  /* 0x0000002d2dba7221 */ /* 0x000fe40000010000 */
[----:B------:R-:W-:Y:S01]  /*5a50*/  FFMA.FTZ R177, R114, UR38, -R177 ;  /* 0x0000002672b17c23 */ /* 0x000fe200080108b1 */
[----:B------:R-:W-:Y:S01]  /*5a60*/  FSEL R172, R68, R172, !P3 ;  /* 0x000000ac44ac7208 */ /* 0x000fe20005800000 */
[----:B---3--:R-:W-:-:S02]  /*5a70*/  FFMA.FTZ R70, R170, R175, -R70 ;  /* 0x000000afaa467223 */ /* 0x008fc40000010846 */
[----:B------:R-:W-:Y:S02]  /*5a80*/  FMUL.FTZ R175, R68, R175 ;  /* 0x000000af44af7220 */ /* 0x000fe40000410000 */
[----:B------:R-:W-:Y:S02]  /*5a90*/  FFMA.FTZ R185, R114, UR39, R185 ;  /* 0x0000002772b97c23 */ /* 0x000fe400080100b9 */
[----:B------:R-:W-:Y:S02]  /*5aa0*/  FMUL.FTZ R176, R68, R176 ;  /* 0x000000b044b07220 */ /* 0x000fe40000410000 */
[----:B------:R-:W-:Y:S01]  /*5ab0*/  FMUL.FTZ R184, R186, R177 ;  /* 0x000000b1bab87220 */ /* 0x000fe20000410000 */
[----:B------:R0:W-:Y:S01]  /*5ac0*/  SHFL.IDX PT, R68, R67, RZ, 0x1f ;  /* 0x00001fff43447589 */ /* 0x0001e200000e0000 */
[----:B------:R-:W-:Y:S02]  /*5ad0*/  FFMA.FTZ R175, R170, R173, R175 ;  /* 0x000000adaaaf7223 */ /* 0x000fe400000100af */
[----:B------:R-:W-:-:S02]  /*5ae0*/  FMUL.FTZ R185, R186, R185 ;  /* 0x000000b9bab97220 */ /* 0x000fc40000410000 */
[----:B------:R-:W-:Y:S02]  /*5af0*/  @P3 FFMA.FTZ R170, R170, R174, -R176 ;  /* 0x000000aeaaaa3223 */ /* 0x000fe400000108b0 */
[----:B------:R-:W-:Y:S02]  /*5b00*/  FADD.FTZ R173, R184, R171 ;  /* 0x000000abb8ad7221 */ /* 0x000fe40000010000 */
[----:B------:R1:W2:Y:S01]  /*5b10*/  SHFL.UP PT, R171, R172, 0x1, RZ ;  /* 0x04200000acab7989 */ /* 0x0002a200000e00ff */
[----:B------:R-:W-:Y:S02]  /*5b20*/  FADD.FTZ R69, -R185, R69 ;  /* 0x00000045b9457221 */ /* 0x000fe40000010100 */
[----:B------:R-:W-:Y:S01]  /*5b30*/  @P3 FADD.FTZ R169, R169, R175 ;  /* 0x000000afa9a93221 */ /* 0x000fe20000010000 */
[----:B------:R-:W3:Y:S01]  /*5b40*/  SHFL.UP PT, R170, R170, 0x1, RZ ;  /* 0x04200000aaaa7989 */ /* 0x000ee200000e00ff */
[----:B------:R-:W-:Y:S02]  /*5b50*/  @P3 FADD.FTZ R71, R71, R70 ;  /* 0x0000004647473221 */ /* 0x000fe40000010000 */
[----:B0-----:R-:W-:-:S02]  /*5b60*/  FMUL.FTZ R67, R163, -R69 ;  /* 0x80000045a3437220 */ /* 0x001fc40000410000 */
[C---:B-1----:R-:W-:Y:S01]  /*5b70*/  FMUL.FTZ R172, R115.reuse, UR39 ;  /* 0x0000002773ac7c20 */ /* 0x042fe20008410000 */
[----:B------:R-:W-:Y:S01]  /*5b80*/  SHFL.UP PT, R169, R169, 0x1, RZ ;  /* 0x04200000a9a97989 */ /* 0x000fe200000e00ff */
[----:B------:R-:W-:Y:S02]  /*5b90*/  FMUL.FTZ R174, R115, UR38 ;  /* 0x0000002673ae7c20 */ /* 0x000fe40008410000 */
[----:B------:R-:W-:Y:S01]  /*5ba0*/  FADD.FTZ R228, R46, R46 ;  /* 0x0000002e2ee47221 */ /* 0x000fe20000010000 */
[----:B------:R-:W0:Y:S01]  /*5bb0*/  SHFL.UP PT, R71, R71, 0x1, RZ ;  /* 0x0420000047477989 */ /* 0x000e2200000e00ff */
[----:B------:R-:W-:Y:S02]  /*5bc0*/  FFMA.FTZ R172, R116, UR38, -R172 ;  /* 0x0000002674ac7c23 */ /* 0x000fe400080108ac */
[-C--:B------:R-:W-:Y:S02]  /*5bd0*/  FFMA.FTZ R67, R164, R173.reuse, -R67 ;  /* 0x000000ada4437223 */ /* 0x080fe40000010843 */
[----:B------:R-:W-:-:S02]  /*5be0*/  FMUL.FTZ R173, R163, -R173 ;  /* 0x800000ada3ad7220 */ /* 0x000fc40000410000 */
[----:B------:R-:W-:Y:S02]  /*5bf0*/  FFMA.FTZ R174, R116, UR39, R174 ;  /* 0x0000002774ae7c23 */ /* 0x000fe400080100ae */
[----:B------:R-:W-:Y:S02]  /*5c00*/  FMUL.FTZ R226, R228, R172 ;  /* 0x000000ace4e27220 */ /* 0x000fe40000410000 */
[----:B------:R-:W-:Y:S02]  /*5c10*/  FFMA.FTZ R69, R164, R69, R173 ;  /* 0x00000045a4457223 */ /* 0x000fe400000100ad */
[----:B------:R-:W-:Y:S02]  /*5c20*/  FMUL.FTZ R227, R228, R174 ;  /* 0x000000aee4e37220 */ /* 0x000fe40000410000 */
[----:B------:R-:W-:Y:S02]  /*5c30*/  FADD.FTZ R70, R226, R67 ;  /* 0x00000043e2467221 */ /* 0x000fe40000010000 */
[----:B------:R-:W-:-:S02]  /*5c40*/  FADD.FTZ R69, -R227, R69 ;  /* 0x00000045e3457221 */ /* 0x000fc40000010100 */
[C---:B------:R-:W-:Y:S02]  /*5c50*/  FMUL.FTZ R67, R165.reuse, -R70 ;  /* 0x80000046a5437220 */ /* 0x040fe40000410000 */
[-C--:B------:R-:W-:Y:S02]  /*5c60*/  FMUL.FTZ R172, R165, -R69.reuse ;  /* 0x80000045a5ac7220 */ /* 0x080fe40000410000 */
[----:B------:R-:W-:Y:S02]  /*5c70*/  FFMA.FTZ R69, R166, R69, R67 ;  /* 0x00000045a6457223 */ /* 0x000fe40000010043 */
[C---:B--2---:R-:W-:Y:S02]  /*5c80*/  FMUL.FTZ R67, R171.reuse, R68 ;  /* 0x00000044ab437220 */ /* 0x044fe40000410000 */
[-C--:B------:R-:W-:Y:S02]  /*5c90*/  FMUL.FTZ R171, R171, R66.reuse ;  /* 0x00000042abab7220 */ /* 0x080fe40000410000 */
[----:B---3--:R-:W-:-:S02]  /*5ca0*/  FFMA.FTZ R67, R170, R66, -R67 ;  /* 0x00000042aa437223 */ /* 0x008fc40000010843 */
[----:B------:R-:W-:Y:S02]  /*5cb0*/  FFMA.FTZ R170, R170, R68, R171 ;  /* 0x00000044aaaa7223 */ /* 0x000fe400000100ab */
[----:B0-----:R-:W-:Y:S02]  /*5cc0*/  @P2 FADD.FTZ R66, R71, R67 ;  /* 0x0000004347422221 */ /* 0x001fe40000010000 */
[----:B------:R-:W-:Y:S02]  /*5cd0*/  @P2 FADD.FTZ R68, R169, R170 ;  /* 0x000000aaa9442221 */ /* 0x000fe40000010000 */
[----:B------:R-:W-:Y:S02]  /*5ce0*/  FFMA.FTZ R70, R166, R70, -R172 ;  /* 0x00000046a6467223 */ /* 0x000fe400000108ac */
[C---:B------:R-:W-:Y:S02]  /*5cf0*/  FMUL.FTZ R67, R65.reuse, R68 ;  /* 0x0000004441437220 */ /* 0x040fe40000410000 */
[----:B------:R-:W-:-:S02]  /*5d00*/  FMUL.FTZ R65, R65, R66 ;  /* 0x0000004241417220 */ /* 0x000fc40000410000 */
[C---:B------:R-:W-:Y:S02]  /*5d10*/  FFMA.FTZ R67, R64.reuse, R66, -R67 ;  /* 0x0000004240437223 */ /* 0x040fe40000010843 */
[----:B------:R-:W-:Y:S02]  /*5d20*/  FFMA.FTZ R65, R64, R68, R65 ;  /* 0x0000004440417223 */ /* 0x000fe40000010041 */
[----:B------:R-:W-:Y:S02]  /*5d30*/  FADD.FTZ R247, R247, R67 ;  /* 0x00000043f7f77221 */ /* 0x000fe40000010000 */
[----:B------:R-:W-:Y:S02]  /*5d40*/  FADD.FTZ R183, RZ, R65 ;  /* 0x00000041ffb77221 */ /* 0x000fe40000010000 */
[----:B------:R-:W-:Y:S02]  /*5d50*/  FMUL.FTZ R67, R138, -R130 ;  /* 0x800000828a437220 */ /* 0x000fe40000410000 */
[----:B------:R-:W-:-:S02]  /*5d60*/  FMUL.FTZ R68, R167, R183 ;  /* 0x000000b7a7447220 */ /* 0x000fc40000410000 */
[----:B------:R-:W-:Y:S02]  /*5d70*/  FMUL.FTZ R182, R167, R247 ;  /* 0x000000f7a7b67220 */ /* 0x000fe40000410000 */
[----:B------:R-:W-:Y:S02]  /*5d80*/  FMUL.FTZ R64, R138, R131 ;  /* 0x000000838a407220 */ /* 0x000fe40000410000 */
[C---:B------:R-:W-:Y:S02]  /*5d90*/  FFMA.FTZ R68, R168.reuse, R247, -R68 ;  /* 0x000000f7a8447223 */ /* 0x040fe40000010844 */
[C---:B------:R-:W-:Y:S02]  /*5da0*/  FFMA.FTZ R67, R139.reuse, -R131, R67 ;  /* 0x800000838b437223 */ /* 0x040fe40000010043 */
[----:B------:R-:W-:Y:S02]  /*5db0*/  FFMA.FTZ R182, R168, R183, R182 ;  /* 0x000000b7a8b67223 */ /* 0x000fe400000100b6 */
[----:B------:R-:W-:-:S02]  /*5dc0*/  FFMA.FTZ R64, R139, R130, -R64 ;  /* 0x000000828b407223 */ /* 0x000fc40000010840 */
[----:B------:R-:W-:Y:S02]  /*5dd0*/  FADD.FTZ R246, R246, R68 ;  /* 0x00000044f6f67221 */ /* 0x000fe40000010000 */
[C---:B------:R-:W-:Y:S02]  /*5de0*/  FMUL.FTZ R66, R141.reuse, -R67 ;  /* 0x800000438d427220 */ /* 0x040fe40000410000 */
[----:B------:R-:W-:Y:S02]  /*5df0*/  FADD.FTZ R182, RZ, R182 ;  /* 0x000000b6ffb67221 */ /* 0x000fe40000010000 */
[----:B------:R-:W-:Y:S02]  /*5e00*/  FMUL.FTZ R65, R141, -R64 ;  /* 0x800000408d417220 */ /* 0x000fe40000410000 */
[----:B------:R-:W-:Y:S02]  /*5e10*/  FMUL.FTZ R181, R165, R246 ;  /* 0x000000f6a5b57220 */ /* 0x000fe40000410000 */
[----:B------:R-:W-:-:S02]  /*5e20*/  FFMA.FTZ R64, R142, R64, -R66 ;  /* 0x000000408e407223 */ /* 0x000fc40000010842 */
[-C--:B------:R-:W-:Y:S02]  /*5e30*/  FMUL.FTZ R68, R165, R182.reuse ;  /* 0x000000b6a5447220 */ /* 0x080fe40000410000 */
[----:B------:R-:W-:Y:S02]  /*5e40*/  FFMA.FTZ R67, R142, R67, R65 ;  /* 0x000000438e437223 */ /* 0x000fe40000010041 */
[C---:B------:R-:W-:Y:S02]  /*5e50*/  FFMA.FTZ R181, R166.reuse, R182, R181 ;  /* 0x000000b6a6b57223 */ /* 0x040fe400000100b5 */
[C---:B------:R-:W-:Y:S02]  /*5e60*/  FMUL.FTZ R66, R143.reuse, -R64 ;  /* 0x800000408f427220 */ /* 0x040fe40000410000 */
[----:B------:R-:W-:Y:S02]  /*5e70*/  FFMA.FTZ R68, R166, R246, -R68 ;  /* 0x000000f6a6447223 */ /* 0x000fe40000010844 */
[----:B------:R-:W-:-:S02]  /*5e80*/  FMUL.FTZ R65, R143, -R67 ;  /* 0x800000438f417220 */ /* 0x000fc40000410000 */
[----:B------:R-:W-:Y:S02]  /*5e90*/  FADD.FTZ R181, RZ, R181 ;  /* 0x000000b5ffb57221 */ /* 0x000fe40000010000 */
[C---:B------:R-:W-:Y:S02]  /*5ea0*/  FFMA.FTZ R67, R144.reuse, R67, R66 ;  /* 0x0000004390437223 */ /* 0x040fe40000010042 */
[----:B------:R-:W-:Y:S02]  /*5eb0*/  FADD.FTZ R245, R245, R68 ;  /* 0x00000044f5f57221 */ /* 0x000fe40000010000 */
[----:B------:R-:W-:Y:S02]  /*5ec0*/  FFMA.FTZ R64, R144, R64, -R65 ;  /* 0x0000004090407223 */ /* 0x000fe40000010841 */
[----:B------:R-:W-:Y:S02]  /*5ed0*/  FMUL.FTZ R65, R163, R181 ;  /* 0x000000b5a3417220 */ /* 0x000fe40000410000 */
[----:B------:R-:W-:-:S02]  /*5ee0*/  FMUL.FTZ R68, R145, -R67 ;  /* 0x8000004391447220 */ /* 0x000fc40000410000 */
[-C--:B------:R-:W-:Y:S02]  /*5ef0*/  FMUL.FTZ R180, R163, R245.reuse ;  /* 0x000000f5a3b47220 */ /* 0x080fe40000410000 */
[----:B------:R-:W-:Y:S02]  /*5f00*/  FFMA.FTZ R65, R164, R245, -R65 ;  /* 0x000000f5a4417223 */ /* 0x000fe40000010841 */
[-C--:B------:R-:W-:Y:S02]  /*5f10*/  FMUL.FTZ R66, R145, -R64.reuse ;  /* 0x8000004091427220 */ /* 0x080fe40000410000 */
[----:B------:R-:W-:Y:S01]  /*5f20*/  FFMA.FTZ R64, R146, R64, -R68 ;  /* 0x0000004092407223 */ /* 0x000fe20000010844 */
[----:B------:R-:W-:Y:S01]  /*5f30*/  MOV R68, UR7 ;  /* 0x0000000700447c02 */ /* 0x000fe20008000f00 */
[----:B------:R-:W-:Y:S02]  /*5f40*/  FFMA.FTZ R180, R164, R181, R180 ;  /* 0x000000b5a4b47223 */ /* 0x000fe400000100b4 */
[----:B------:R-:W-:-:S02]  /*5f50*/  FADD.FTZ R244, R244, R65 ;  /* 0x00000041f4f47221 */ /* 0x000fc40000010000 */
[----:B------:R-:W-:Y:S02]  /*5f60*/  FFMA.FTZ R67, R146, R67, R66 ;  /* 0x0000004392437223 */ /* 0x000fe40000010042 */
[----:B------:R-:W-:Y:S02]  /*5f70*/  FMUL.FTZ R249, R147, -R64 ;  /* 0x8000004093f97220 */ /* 0x000fe40000410000 */
[----:B------:R-:W-:Y:S02]  /*5f80*/  FADD.FTZ R180, RZ, R180 ;  /* 0x000000b4ffb47221 */ /* 0x000fe40000010000 */
[C---:B------:R-:W-:Y:S02]  /*5f90*/  FMUL.FTZ R65, R161.reuse, R244 ;  /* 0x000000f4a1417220 */ /* 0x040fe40000410000 */
[----:B------:R-:W-:Y:S02]  /*5fa0*/  FFMA.FTZ R249, R148, R67, R249 ;  /* 0x0000004394f97223 */ /* 0x000fe400000100f9 */
[----:B------:R-:W-:-:S02]  /*5fb0*/  FMUL.FTZ R66, R161, R180 ;  /* 0x000000b4a1427220 */ /* 0x000fc40000410000 */
[----:B------:R-:W-:Y:S02]  /*5fc0*/  FMUL.FTZ R67, R147, -R67 ;  /* 0x8000004393437220 */ /* 0x000fe40000410000 */
[C---:B------:R-:W-:Y:S02]  /*5fd0*/  FFMA.FTZ R65, R162.reuse, R180, R65 ;  /* 0x000000b4a2417223 */ /* 0x040fe40000010041 */
[----:B------:R-:W-:Y:S02]  /*5fe0*/  FFMA.FTZ R66, R162, R244, -R66 ;  /* 0x000000f4a2427223 */ /* 0x000fe40000010842 */
[----:B------:R-:W-:Y:S02]  /*5ff0*/  FFMA.FTZ R64, R148, R64, -R67 ;  /* 0x0000004094407223 */ /* 0x000fe40000010843 */
[----:B------:R-:W-:Y:S02]  /*6000*/  FMUL.FTZ R250, R149, -R249 ;  /* 0x800000f995fa7220 */ /* 0x000fe40000410000 */
[----:B------:R-:W-:-:S02]  /*6010*/  FADD.FTZ R179, RZ, R65 ;  /* 0x00000041ffb37221 */ /* 0x000fc40000010000 */
[----:B------:R-:W-:Y:S02]  /*6020*/  FADD.FTZ R243, R243, R66 ;  /* 0x00000042f3f37221 */ /* 0x000fe40000010000 */
[-C--:B------:R-:W-:Y:S02]  /*6030*/  FFMA.FTZ R250, R150, R64.reuse, -R250 ;  /* 0x0000004096fa7223 */ /* 0x080fe400000108fa */
[----:B------:R-:W-:Y:S02]  /*6040*/  FMUL.FTZ R65, R149, -R64 ;  /* 0x8000004095417220 */ /* 0x000fe40000410000 */
[C---:B------:R-:W-:Y:S02]  /*6050*/  FMUL.FTZ R64, R159.reuse, R179 ;  /* 0x000000b39f407220 */ /* 0x040fe40000410000 */
[-C--:B------:R-:W-:Y:S02]  /*6060*/  FMUL.FTZ R178, R159, R243.reuse ;  /* 0x000000f39fb27220 */ /* 0x080fe40000410000 */
[----:B------:R-:W-:-:S02]  /*6070*/  FFMA.FTZ R64, R160, R243, -R64 ;  /* 0x000000f3a0407223 */ /* 0x000fc40000010840 */
        /* <DEDUP_REMOVED lines=10> */
[----:B------:R-:W-:Y:S02]  /*6120*/  FFMA.FTZ R64, R158, R242, -R64 ;  /* 0x000000f29e407223 */ /* 0x000fe40000010840 */
[----:B------:R-:W-:-:S02]  /*6130*/  FADD.FTZ R177, RZ, R177 ;  /* 0x000000b1ffb17221 */ /* 0x000fc40000010000 */
[----:B------:R-:W-:Y:S02]  /*6140*/  FADD.FTZ R241, R241, R64 ;  /* 0x00000040f1f17221 */ /* 0x000fe40000010000 */
[----:B------:R-:W-:Y:S02]  /*6150*/  FMUL.FTZ R64, R155, R177 ;  /* 0x000000b19b407220 */ /* 0x000fe40000410000 */
[----:B------:R-:W-:Y:S02]  /*6160*/  FFMA.FTZ R250, R152, R250, -R65 ;  /* 0x000000fa98fa7223 */ /* 0x000fe40000010841 */
[----:B------:R-:W-:Y:S02]  /*6170*/  FMUL.FTZ R66, R153, -R249 ;  /* 0x800000f999427220 */ /* 0x000fe40000410000 */
[-C--:B------:R-:W-:Y:S02]  /*6180*/  FMUL.FTZ R176, R155, R241.reuse ;  /* 0x000000f19bb07220 */ /* 0x080fe40000410000 */
[----:B------:R-:W-:-:S02]  /*6190*/  FFMA.FTZ R64, R156, R241, -R64 ;  /* 0x000000f19c407223 */ /* 0x000fc40000010840 */
[-C--:B------:R-:W-:Y:S02]  /*61a0*/  FMUL.FTZ R65, R153, -R250.reuse ;  /* 0x800000fa99417220 */ /* 0x080fe40000410000 */
[----:B------:R-:W-:Y:S02]  /*61b0*/  FFMA.FTZ R250, R154, R250, -R66 ;  /* 0x000000fa9afa7223 */ /* 0x000fe40000010842 */
[----:B------:R-:W-:Y:S02]  /*61c0*/  FFMA.FTZ R176, R156, R177, R176 ;  /* 0x000000b19cb07223 */ /* 0x000fe400000100b0 */
[----:B------:R-:W-:Y:S02]  /*61d0*/  FADD.FTZ R240, R240, R64 ;  /* 0x00000040f0f07221 */ /* 0x000fe40000010000 */
[----:B------:R-:W-:Y:S02]  /*61e0*/  FFMA.FTZ R249, R154, R249, R65 ;  /* 0x000000f99af97223 */ /* 0x000fe40000010041 */
        /* <DEDUP_REMOVED lines=8> */
[----:B------:R-:W-:Y:S02]  /*6270*/  FADD.FTZ R175, RZ, R175 ;  /* 0x000000afffaf7221 */ /* 0x000fe40000010000 */
[----:B------:R-:W-:Y:S02]  /*6280*/  FADD.FTZ R239, R239, R64 ;  /* 0x00000040efef7221 */ /* 0x000fe40000010000 */
[----:B------:R-:W-:Y:S02]  /*6290*/  FMUL.FTZ R64, R151, R175 ;  /* 0x000000af97407220 */ /* 0x000fe40000410000 */
[----:B------:R-:W-:Y:S02]  /*62a0*/  FFMA.FTZ R250, R156, R250, -R65 ;  /* 0x000000fa9cfa7223 */ /* 0x000fe40000010841 */
[----:B------:R-:W-:-:S02]  /*62b0*/  FMUL.FTZ R66, R157, -R249 ;  /* 0x800000f99d427220 */ /* 0x000fc40000410000 */
[-C--:B------:R-:W-:Y:S02]  /*62c0*/  FMUL.FTZ R174, R151, R239.reuse ;  /* 0x000000ef97ae7220 */ /* 0x080fe40000410000 */
[----:B------:R-:W-:Y:S02]  /*62d0*/  FFMA.FTZ R64, R152, R239, -R64 ;  /* 0x000000ef98407223 */ /* 0x000fe40000010840 */
[-C--:B------:R-:W-:Y:S02]  /*62e0*/  FMUL.FTZ R65, R157, -R250.reuse ;  /* 0x800000fa9d417220 */ /* 0x080fe40000410000 */
[----:B------:R-:W-:Y:S02]  /*62f0*/  FFMA.FTZ R250, R158, R250, -R66 ;  /* 0x000000fa9efa7223 */ /* 0x000fe40000010842 */
[----:B------:R-:W-:Y:S02]  /*6300*/  FFMA.FTZ R174, R152, R175, R174 ;  /* 0x000000af98ae7223 */ /* 0x000fe400000100ae */
[----:B------:R-:W-:-:S02]  /*6310*/  FADD.FTZ R238, R238, R64 ;  /* 0x00000040eeee7221 */ /* 0x000fc40000010000 */
[----:B------:R-:W-:Y:S02]  /*6320*/  FFMA.FTZ R249, R158, R249, R65 ;  /* 0x000000f99ef97223 */ /* 0x000fe40000010041 */
[----:B------:R-:W-:Y:S02]  /*6330*/  FMUL.FTZ R64, R159, -R250 ;  /* 0x800000fa9f407220 */ /* 0x000fe40000410000 */
[----:B------:R-:W-:Y:S02]  /*6340*/  FADD.FTZ R174, RZ, R174 ;  /* 0x000000aeffae7221 */ /* 0x000fe40000010000 */
[----:B------:R-:W-:Y:S02]  /*6350*/  FMUL.FTZ R173, R149, R238 ;  /* 0x000000ee95ad7220 */ /* 0x000fe40000410000 */
[-C--:B------:R-:W-:Y:S02]  /*6360*/  FMUL.FTZ R65, R159, -R249.reuse ;  /* 0x800000f99f417220 */ /* 0x080fe40000410000 */
[----:B------:R-:W-:-:S02]  /*6370*/  FFMA.FTZ R249, R160, R249, R64 ;  /* 0x000000f9a0f97223 */ /* 0x000fc40000010040 */
[-C--:B------:R-:W-:Y:S02]  /*6380*/  FMUL.FTZ R64, R149, R174.reuse ;  /* 0x000000ae95407220 */ /* 0x080fe40000410000 */
[C---:B------:R-:W-:Y:S02]  /*6390*/  FFMA.FTZ R173, R150.reuse, R174, R173 ;  /* 0x000000ae96ad7223 */ /* 0x040fe400000100ad */
[----:B------:R-:W-:Y:S02]  /*63a0*/  FFMA.FTZ R64, R150, R238, -R64 ;  /* 0x000000ee96407223 */ /* 0x000fe40000010840 */
[----:B------:R-:W-:Y:S02]  /*63b0*/  FADD.FTZ R173, RZ, R173 ;  /* 0x000000adffad7221 */ /* 0x000fe40000010000 */
[----:B------:R-:W-:Y:S02]  /*63c0*/  FADD.FTZ R237, R237, R64 ;  /* 0x00000040eded7221 */ /* 0x000fe40000010000 */
[----:B------:R-:W-:-:S02]  /*63d0*/  FMUL.FTZ R64, R147, R173 ;  /* 0x000000ad93407220 */ /* 0x000fc40000410000 */
        /* <DEDUP_REMOVED lines=19> */
[----:B------:R-:W-:Y:S02]  /*6510*/  FMUL.FTZ R223, R117, UR39 ;  /* 0x0000002775df7c20 */ /* 0x000fe40008410000 */
[----:B------:R-:W-:Y:S02]  /*6520*/  FMUL.FTZ R64, R143, R171 ;  /* 0x000000ab8f407220 */ /* 0x000fe40000410000 */
[----:B------:R-:W-:Y:S02]  /*6530*/  FMUL.FTZ R224, R117, UR38 ;  /* 0x0000002675e07c20 */ /* 0x000fe40008410000 */
[----:B------:R-:W-:Y:S02]  /*6540*/  FADD.FTZ R225, R47, R47 ;  /* 0x0000002f2fe17221 */ /* 0x000fe40000010000 */
[----:B------:R-:W-:-:S02]  /*6550*/  FFMA.FTZ R223, R118, UR38, -R223 ;  /* 0x0000002676df7c23 */ /* 0x000fc400080108df */
[----:B------:R-:W-:Y:S02]  /*6560*/  FFMA.FTZ R64, R144, R235, -R64 ;  /* 0x000000eb90407223 */ /* 0x000fe40000010840 */
[----:B------:R-:W-:Y:S02]  /*6570*/  FFMA.FTZ R224, R118, UR39, R224 ;  /* 0x0000002776e07c23 */ /* 0x000fe400080100e0 */
[----:B------:R-:W-:Y:S02]  /*6580*/  FMUL.FTZ R223, R225, R223 ;  /* 0x000000dfe1df7220 */ /* 0x000fe40000410000 */
[----:B------:R-:W-:Y:S01]  /*6590*/  FADD.FTZ R234, R234, R64 ;  /* 0x00000040eaea7221 */ /* 0x000fe20000010000 */
[----:B------:R-:W-:Y:S01]  /*65a0*/  MOV R64, UR24 ;  /* 0x0000001800407c02 */ /* 0x000fe20008000f00 */
[----:B------:R-:W-:Y:S02]  /*65b0*/  FMUL.FTZ R170, R143, R235 ;  /* 0x000000eb8faa7220 */ /* 0x000fe40000410000 */
[----:B------:R-:W-:Y:S01]  /*65c0*/  FFMA.FTZ R250, R164, R250, -R65 ;  /* 0x000000faa4fa7223 */ /* 0x000fe20000010841 */
[----:B------:R-:W-:Y:S01]  /*65d0*/  ISETP.GE.OR P0, PT, R64, c[0x0][0x174], P0 ;  /* 0x00005d0040007a0c */ /* 0x000fe20000706670 */
[----:B------:R-:W-:Y:S01]  /*65e0*/  FMUL.FTZ R224, R225, R224 ;  /* 0x000000e0e1e07220 */ /* 0x000fe20000410000 */
[----:B------:R-:W-:Y:S01]  /*65f0*/  HFMA2.MMA R64, -RZ, RZ, 1.875, 0 ;  /* 0x3f800000ff407435 */ /* 0x000fe200000001ff */
[----:B------:R-:W-:-:S02]  /*6600*/  FADD.FTZ R70, R223, R70 ;  /* 0x00000046df467221 */ /* 0x000fc40000010000 */
[----:B------:R-:W-:Y:S02]  /*6610*/  FFMA.FTZ R170, R144, R171, R170 ;  /* 0x000000ab90aa7223 */ /* 0x000fe400000100aa */
[C---:B------:R-:W-:Y:S02]  /*6620*/  FMUL.FTZ R66, R165.reuse, -R249 ;  /* 0x800000f9a5427220 */ /* 0x040fe40000410000 */
[----:B------:R-:W-:Y:S02]  /*6630*/  FMUL.FTZ R65, R165, -R250 ;  /* 0x800000faa5417220 */ /* 0x000fe40000410000 */
[----:B------:R-:W-:Y:S02]  /*6640*/  FADD.FTZ R69, -R224, R69 ;  /* 0x00000045e0457221 */ /* 0x000fe40000010100 */
[----:B------:R-:W-:Y:S02]  /*6650*/  FMUL.FTZ R71, R167, -R70 ;  /* 0x80000046a7477220 */ /* 0x000fe40000410000 */
[----:B------:R-:W-:-:S02]  /*6660*/  FADD.FTZ R170, RZ, R170 ;  /* 0x000000aaffaa7221 */ /* 0x000fc40000010000 */
[----:B------:R-:W-:Y:S02]  /*6670*/  FMUL.FTZ R169, R141, R234 ;  /* 0x000000ea8da97220 */ /* 0x000fe40000410000 */
[C---:B------:R-:W-:Y:S02]  /*6680*/  FFMA.FTZ R250, R166.reuse, R250, -R66 ;  /* 0x000000faa6fa7223 */ /* 0x040fe40000010842 */
[----:B------:R-:W-:Y:S01]  /*6690*/  FFMA.FTZ R249, R166, R249, R65 ;  /* 0x000000f9a6f97223 */ /* 0x000fe20000010041 */
[----:B------:R-:W-:Y:S01]  /*66a0*/  MOV R65, RZ ;  /* 0x000000ff00417202 */ /* 0x000fe20000000f00 */
[-C--:B------:R-:W-:Y:S01]  /*66b0*/  FMUL.FTZ R248, R167, -R69.reuse ;  /* 0x80000045a7f87220 */ /* 0x080fe20000410000 */
[----:B------:R-:W-:Y:S01]  /*66c0*/  CS2R R66, SRZ ;  /* 0x0000000000427805 */ /* 0x000fe2000001ff00 */
[----:B------:R-:W-:Y:S02]  /*66d0*/  FFMA.FTZ R71, R168, R69, R71 ;  /* 0x00000045a8477223 */ /* 0x000fe40000010047 */
[----:B------:R-:W-:-:S02]  /*66e0*/  FFMA.FTZ R169, R142, R170, R169 ;  /* 0x000000aa8ea97223 */ /* 0x000fc400000100a9 */
[----:B------:R-:W-:Y:S01]  /*66f0*/  FMUL.FTZ R69, R141, R170 ;  /* 0x000000aa8d457220 */ /* 0x000fe20000410000 */
[----:B------:R0:W1:Y:S01]  /*6700*/  @!P0 LDS.128 R64, [R68.X16+0x3650] ;  /* 0x0036500044408984 */ /* 0x000062000000cc00 */
[----:B------:R-:W-:Y:S01]  /*6710*/  FMUL.FTZ R230, R119, UR39 ;  /* 0x0000002777e67c20 */ /* 0x000fe20008410000 */
[----:B------:R-:W-:Y:S01]  /*6720*/  ISETP.NE.AND P0, PT, R251, 0x1f, PT ;  /* 0x0000001ffb00780c */ /* 0x000fe20003f05270 */
[----:B------:R-:W-:Y:S02]  /*6730*/  FMUL.FTZ R229, R119, UR38 ;  /* 0x0000002677e57c20 */ /* 0x000fe40008410000 */
[----:B------:R-:W-:Y:S02]  /*6740*/  FFMA.FTZ R69, R142, R234, -R69 ;  /* 0x000000ea8e457223 */ /* 0x000fe40000010845 */
[----:B------:R-:W-:Y:S02]  /*6750*/  FADD.FTZ R169, RZ, R169 ;  /* 0x000000a9ffa97221 */ /* 0x000fe40000010000 */
[----:B------:R-:W-:-:S02]  /*6760*/  FFMA.FTZ R230, R120, UR38, -R230 ;  /* 0x0000002678e67c23 */ /* 0x000fc400080108e6 */
[----:B------:R-:W-:Y:S02]  /*6770*/  FFMA.FTZ R229, R120, UR39, R229 ;  /* 0x0000002778e57c23 */ /* 0x000fe400080100e5 */
[----:B------:R-:W-:Y:S02]  /*6780*/  FADD.FTZ R231, R48, R48 ;  /* 0x0000003030e77221 */ /* 0x000fe40000010000 */
[----:B------:R-:W-:Y:S02]  /*6790*/  FFMA.FTZ R248, R168, R70, -R248 ;  /* 0x00000046a8f87223 */ /* 0x000fe400000108f8 */
[----:B------:R-:W-:Y:S02]  /*67a0*/  FADD.FTZ R233, R233, R69 ;  /* 0x00000045e9e97221 */ /* 0x000fe40000010000 */
[----:B0-----:R-:W-:Y:S02]  /*67b0*/  FMUL.FTZ R68, R138, R169 ;  /* 0x000000a98a447220 */ /* 0x001fe40000410000 */
[----:B------:R-:W-:-:S02]  /*67c0*/  FMUL.FTZ R70, R167, -R249 ;  /* 0x800000f9a7467220 */ /* 0x000fc40000410000 */
[----:B------:R-:W-:Y:S02]  /*67d0*/  FMUL.FTZ R69, R167, -R250 ;  /* 0x800000faa7457220 */ /* 0x000fe40000410000 */
[C---:B------:R-:W-:Y:S02]  /*67e0*/  FMUL.FTZ R230, R231.reuse, R230 ;  /* 0x000000e6e7e67220 */ /* 0x040fe40000410000 */
[----:B------:R-:W-:Y:S02]  /*67f0*/  FMUL.FTZ R229, R231, R229 ;  /* 0x000000e5e7e57220 */ /* 0x000fe40000410000 */
[----:B------:R-:W-:Y:S02]  /*6800*/  FFMA.FTZ R68, R139, R233, -R68 ;  /* 0x000000e98b447223 */ /* 0x000fe40000010844 */
[C---:B------:R-:W-:Y:S02]  /*6810*/  FFMA.FTZ R250, R168.reuse, R250, -R70 ;  /* 0x000000faa8fa7223 */ /* 0x040fe40000010846 */
[----:B------:R-:W-:-:S02]  /*6820*/  FFMA.FTZ R249, R168, R249, R69 ;  /* 0x000000f9a8f97223 */ /* 0x000fc40000010045 */
[----:B------:R-:W-:Y:S01]  /*6830*/  FADD.FTZ R248, R230, R248 ;  /* 0x000000f8e6f87221 */ /* 0x000fe20000010000 */
[----:B------:R0:W2:Y:S01]  /*6840*/  SHFL.DOWN PT, R69, R250, 0x1, 0x1f ;  /* 0x08201f00fa457f89 */ /* 0x0000a200000e0000 */
[----:B------:R-:W-:Y:S02]  /*6850*/  FADD.FTZ R71, -R229, R71 ;  /* 0x00000047e5477221 */ /* 0x000fe40000010100 */
[----:B------:R-:W-:Y:S01]  /*6860*/  FADD.FTZ R232, R232, R68 ;  /* 0x00000044e8e87221 */ /* 0x000fe20000010000 */
[----:B------:R0:W3:Y:S04]  /*6870*/  SHFL.DOWN PT, R70, R249, 0x1, 0x1f ;  /* 0x08201f00f9467f89 */ /* 0x0000e800000e0000 */
[----:B------:R0:W4:Y:S04]  /*6880*/  SHFL.DOWN PT, R68, R248, 0x1, 0x1f ;  /* 0x08201f00f8447f89 */ /* 0x00012800000e0000 */
[----:B------:R0:W0:Y:S01]  /*6890*/  SHFL.DOWN PT, R251, R71, 0x1, 0x1f ;  /* 0x08201f0047fb7f89 */ /* 0x00002200000e0000 */
[----:B------:R-:W-:Y:S05]  /*68a0*/  @!P0 BRA `(.L_x_8303) ;  /* 0x000000b000008947 */ /* 0x000fea0003800000 */
[----:B01----:R-:W-:-:S04]  /*68b0*/  FMUL.FTZ R252, R249, R251 ;  /* 0x000000fbf9fc7220 */ /* 0x003fc80000410000 */
[-C--:B----4-:R-:W-:Y:S02]  /*68c0*/  FFMA.FTZ R252, R250, R68.reuse, -R252 ;  /* 0x00000044fafc7223 */ /* 0x090fe400000108fc */
[C---:B------:R-:W-:Y:S02]  /*68d0*/  FMUL.FTZ R68, R249.reuse, R68 ;  /* 0x00000044f9447220 */ /* 0x040fe40000410000 */
[----:B------:R-:W-:Y:S02]  /*68e0*/  FADD.FTZ R248, R248, R252 ;  /* 0x000000fcf8f87221 */ /* 0x000fe40000010000 */
[----:B------:R-:W-:Y:S02]  /*68f0*/  FFMA.FTZ R68, R250, R251, R68 ;  /* 0x000000fbfa447223 */ /* 0x000fe40000010044 */
[C---:B---3--:R-:W-:Y:S02]  /*6900*/  FMUL.FTZ R251, R249.reuse, R70 ;  /* 0x00000046f9fb7220 */ /* 0x048fe40000410000 */
[----:B--2---:R-:W-:-:S02]  /*6910*/  FMUL.FTZ R249, R249, R69 ;  /* 0x00000045f9f97220 */ /* 0x004fc40000410000 */
[C---:B------:R-:W-:Y:S02]  /*6920*/  FFMA.FTZ R251, R250.reuse, R69, -R251 ;  /* 0x00000045fafb7223 */ /* 0x040fe400000108fb */
[----:B------:R-:W-:Y:S02]  /*6930*/  FFMA.FTZ R249, R250, R70, R249 ;  /* 0x00000046faf97223 */ /* 0x000fe400000100f9 */
[----:B------:R-:W-:Y:S01]  /*6940*/  FADD.FTZ R71, R71, R68 ;  /* 0x0000004447477221 */ /* 0x000fe20000010000 */
[----:B------:R-:W-:Y:S02]  /*6950*/  MOV R250, R251 ;  /* 0x000000fb00fa7202 */ /* 0x000fe40000000f00 */
.L_x_8303:
[----:B-1----:R-:W-:Y:S05]  /*6960*/  BSYNC B0 ;  /* 0x0000000000007941 */ /* 0x002fea0003800000 */
.L_x_8302:
[----:B----4-:R-:W-:Y:S01]  /*6970*/  LOP3.LUT R68, R88, 0x1f, RZ, 0xc0, !PT ;  /* 0x0000001f58447812 */ /* 0x010fe200078ec0ff */
[----:B--2---:R1:W2:Y:S01]  /*6980*/  SHFL.DOWN PT, R69, R250, 0x2, 0x1f ;  /* 0x08401f00fa457f89 */ /* 0x0042a200000e0000 */
[----:B------:R-:W-:Y:S02]  /*6990*/  BSSY B0, `(.L_x_8304) ;  /* 0x0000011000007945 */ /* 0x000fe40003800000 */
[----:B------:R-:W-:Y:S01]  /*69a0*/  ISETP.GT.U32.AND P0, PT, R68, 0x1d, PT ;  /* 0x0000001d4400780c */ /* 0x000fe20003f04070 */
[----:B---3--:R1:W3:Y:S04]  /*69b0*/  SHFL.DOWN PT, R70, R249, 0x2, 0x1f ;  /* 0x08401f00f9467f89 */ /* 0x0082e800000e0000 */
[----:B------:R1:W4:Y:S04]  /*69c0*/  SHFL.DOWN PT, R68, R248, 0x2, 0x1f ;  /* 0x08401f00f8447f89 */ /* 0x00032800000e0000 */
[----:B0-----:R1:W0:Y:S04]  /*69d0*/  SHFL.DOWN PT, R251, R71, 0x2, 0x1f ;  /* 0x08401f0047fb7f89 */ /* 0x00122800000e0000 */
[----:B------:R-:W-:Y:S05]  /*69e0*/  @P0 BRA `(.L_x_8305) ;  /* 0x000000b000000947 */ /* 0x000fea0003800000 */
[----:B0-----:R-:W-:-:S04]  /*69f0*/  FMUL.FTZ R252, R249, R251 ;  /* 0x000000fbf9fc7220 */ /* 0x001fc80000410000 */
[-C--:B----4-:R-:W-:Y:S02]  /*6a00*/  FFMA.FTZ R252, R250, R68.reuse, -R252 ;  /* 0x00000044fafc7223 */ /* 0x090fe400000108fc */
[C---:B------:R-:W-:Y:S02]  /*6a10*/  FMUL.FTZ R68, R249.reuse, R68 ;  /* 0x00000044f9447220 */ /* 0x040fe40000410000 */
[----:B-1----:R-:W-:Y:S02]  /*6a20*/  FADD.FTZ R248, R248, R252 ;  /* 0x000000fcf8f87221 */ /* 0x002fe40000010000 */
[----:B------:R-:W-:Y:S02]  /*6a30*/  FFMA.FTZ R68, R250, R251, R68 ;  /* 0x000000fbfa447223 */ /* 0x000fe40000010044 */
[C---:B---3--:R-:W-:Y:S02]  /*6a40*/  FMUL.FTZ R251, R249.reuse, R70 ;  /* 0x00000046f9fb7220 */ /* 0x048fe40000410000 */
[----:B--2---:R-:W-:-:S02]  /*6a50*/  FMUL.FTZ R249, R249, R69 ;  /* 0x00000045f9f97220 */ /* 0x004fc40000410000 */
[C---:B------:R-:W-:Y:S02]  /*6a60*/  FFMA.FTZ R251, R250.reuse, R69, -R251 ;  /* 0x00000045fafb7223 */ /* 0x040fe400000108fb */
[----:B------:R-:W-:Y:S02]  /*6a70*/  FFMA.FTZ R249, R250, R70, R249 ;  /* 0x00000046faf97223 */ /* 0x000fe400000100f9 */
[----:B------:R-:W-:Y:S01]  /*6a80*/  FADD.FTZ R71, R71, R68 ;  /* 0x0000004447477221 */ /* 0x000fe20000010000 */
[----:B------:R-:W-:Y:S02]  /*6a90*/  MOV R250, R251 ;  /* 0x000000fb00fa7202 */ /* 0x000fe40000000f00 */
.L_x_8305:
[----:B------:R-:W-:Y:S05]  /*6aa0*/  BSYNC B0 ;  /* 0x0000000000007941 */ /* 0x000fea0003800000 */
.L_x_8304:
[----:B----4-:R-:W-:Y:S01]  /*6ab0*/  LOP3.LUT R68, R88, 0x1f, RZ, 0xc0, !PT ;  /* 0x0000001f58447812 */ /* 0x010fe200078ec0ff */
[----:B--2---:R2:W4:Y:S01]  /*6ac0*/  SHFL.DOWN PT, R69, R250, 0x4, 0x1f ;  /* 0x08801f00fa457f89 */ /* 0x00452200000e0000 */
[----:B------:R-:W-:Y:S02]  /*6ad0*/  BSSY B0, `(.L_x_8306) ;  /* 0x0000011000007945 */ /* 0x000fe40003800000 */
[----:B------:R-:W-:Y:S01]  /*6ae0*/  ISETP.GT.U32.AND P0, PT, R68, 0x1b, PT ;  /* 0x0000001b4400780c */ /* 0x000fe20003f04070 */
[----:B---3--:R2:W3:Y:S04]  /*6af0*/  SHFL.DOWN PT, R70, R249, 0x4, 0x1f ;  /* 0x08801f00f9467f89 */ /* 0x0084e800000e0000 */
[----:B------:R2:W1:Y:S04]  /*6b00*/  SHFL.DOWN PT, R68, R248, 0x4, 0x1f ;  /* 0x08801f00f8447f89 */ /* 0x00046800000e0000 */
[----:B0-----:R2:W0:Y:S04]  /*6b10*/  SHFL.DOWN PT, R251, R71, 0x4, 0x1f ;  /* 0x08801f0047fb7f89 */ /* 0x00142800000e0000 */
[----:B------:R-:W-:Y:S05]  /*6b20*/  @P0 BRA `(.L_x_8307) ;  /* 0x000000b000000947 */ /* 0x000fea0003800000 */
[----:B0-----:R-:W-:-:S04]  /*6b30*/  FMUL.FTZ R252, R249, R251 ;  /* 0x000000fbf9fc7220 */ /* 0x001fc80000410000 */
[-C--:B-1----:R-:W-:Y:S02]  /*6b40*/  FFMA.FTZ R252, R250, R68.reuse, -R252 ;  /* 0x00000044fafc7223 */ /* 0x082fe400000108fc */
[C---:B------:R-:W-:Y:S02]  /*6b50*/  FMUL.FTZ R68, R249.reuse, R68 ;  /* 0x00000044f9447220 */ /* 0x040fe40000410000 */
[----:B--2---:R-:W-:Y:S02]  /*6b60*/  FADD.FTZ R248, R248, R252 ;  /* 0x000000fcf8f87221 */ /* 0x004fe40000010000 */
[----:B------:R-:W-:Y:S02]  /*6b70*/  FFMA.FTZ R68, R250, R251, R68 ;  /* 0x000000fbfa447223 */ /* 0x000fe40000010044 */
[C---:B---3--:R-:W-:Y:S02]  /*6b80*/  FMUL.FTZ R251, R249.reuse, R70 ;  /* 0x00000046f9fb7220 */ /* 0x048fe40000410000 */
[----:B----4-:R-:W-:-:S02]  /*6b90*/  FMUL.FTZ R249, R249, R69 ;  /* 0x00000045f9f97220 */ /* 0x010fc40000410000 */
[C---:B------:R-:W-:Y:S02]  /*6ba0*/  FFMA.FTZ R251, R250.reuse, R69, -R251 ;  /* 0x00000045fafb7223 */ /* 0x040fe400000108fb */
[----:B------:R-:W-:Y:S02]  /*6bb0*/  FFMA.FTZ R249, R250, R70, R249 ;  /* 0x00000046faf97223 */ /* 0x000fe400000100f9 */
[----:B------:R-:W-:Y:S01]  /*6bc0*/  FADD.FTZ R71, R71, R68 ;  /* 0x0000004447477221 */ /* 0x000fe20000010000 */
[----:B------:R-:W-:Y:S02]  /*6bd0*/  MOV R250, R251 ;  /* 0x000000fb00fa7202 */ /* 0x000fe40000000f00 */
.L_x_8307:
[----:B------:R-:W-:Y:S05]  /*6be0*/  BSYNC B0 ;  /* 0x0000000000007941 */ /* 0x000fea0003800000 */
.L_x_8306:
[----:B-1----:R-:W-:Y:S01]  /*6bf0*/  LOP3.LUT R68, R88, 0x1f, RZ, 0xc0, !PT ;  /* 0x0000001f58447812 */ /* 0x002fe200078ec0ff */
[----:B----4-:R1:W4:Y:S01]  /*6c00*/  SHFL.DOWN PT, R69, R250, 0x8, 0x1f ;  /* 0x09001f00fa457f89 */ /* 0x01032200000e0000 */
[----:B------:R-:W-:Y:S02]  /*6c10*/  BSSY B0, `(.L_x_8308) ;  /* 0x0000011000007945 */ /* 0x000fe40003800000 */
[----:B------:R-:W-:Y:S01]  /*6c20*/  ISETP.GT.U32.AND P0, PT, R68, 0x17, PT ;  /* 0x000000174400780c */ /* 0x000fe20003f04070 */
[----:B---3--:R1:W3:Y:S04]  /*6c30*/  SHFL.DOWN PT, R70, R249, 0x8, 0x1f ;  /* 0x09001f00f9467f89 */ /* 0x0082e800000e0000 */
[----:B------:R1:W2:Y:S04]  /*6c40*/  SHFL.DOWN PT, R68, R248, 0x8, 0x1f ;  /* 0x09001f00f8447f89 */ /* 0x0002a800000e0000 */
[----:B0-----:R1:W0:Y:S04]  /*6c50*/  SHFL.DOWN PT, R251, R71, 0x8, 0x1f ;  /* 0x09001f0047fb7f89 */ /* 0x00122800000e0000 */
[----:B------:R-:W-:Y:S05]  /*6c60*/  @P0 BRA `(.L_x_8309) ;  /* 0x000000b000000947 */ /* 0x000fea0003800000 */
[----:B0-----:R-:W-:-:S04]  /*6c70*/  FMUL.FTZ R252, R249, R251 ;  /* 0x000000fbf9fc7220 */ /* 0x001fc80000410000 */
[-C--:B--2---:R-:W-:Y:S02]  /*6c80*/  FFMA.FTZ R252, R250, R68.reuse, -R252 ;  /* 0x00000044fafc7223 */ /* 0x084fe400000108fc */
[C---:B------:R-:W-:Y:S02]  /*6c90*/  FMUL.FTZ R68, R249.reuse, R68 ;  /* 0x00000044f9447220 */ /* 0x040fe40000410000 */
[----:B-1----:R-:W-:Y:S02]  /*6ca0*/  FADD.FTZ R248, R248, R252 ;  /* 0x000000fcf8f87221 */ /* 0x002fe40000010000 */
[----:B------:R-:W-:Y:S02]  /*6cb0*/  FFMA.FTZ R68, R250, R251, R68 ;  /* 0x000000fbfa447223 */ /* 0x000fe40000010044 */
[C---:B---3--:R-:W-:Y:S02]  /*6cc0*/  FMUL.FTZ R251, R249.reuse, R70 ;  /* 0x00000046f9fb7220 */ /* 0x048fe40000410000 */
[----:B----4-:R-:W-:-:S02]  /*6cd0*/  FMUL.FTZ R249, R249, R69 ;  /* 0x00000045f9f97220 */ /* 0x010fc40000410000 */
[C---:B------:R-:W-:Y:S02]  /*6ce0*/  FFMA.FTZ R251, R250.reuse, R69, -R251 ;  /* 0x00000045fafb7223 */ /* 0x040fe400000108fb */
[----:B------:R-:W-:Y:S02]  /*6cf0*/  FFMA.FTZ R249, R250, R70, R249 ;  /* 0x00000046faf97223 */ /* 0x000fe400000100f9 */
[----:B------:R-:W-:Y:S01]  /*6d00*/  FADD.FTZ R71, R71, R68 ;  /* 0x0000004447477221 */ /* 0x000fe20000010000 */
[----:B------:R-:W-:Y:S02]  /*6d10*/  MOV R250, R251 ;  /* 0x000000fb00fa7202 */ /* 0x000fe40000000f00 */
.L_x_8309:
[----:B------:R-:W-:Y:S05]  /*6d20*/  BSYNC B0 ;  /* 0x0000000000007941 */ /* 0x000fea0003800000 */
.L_x_8308:
[----:B--2---:R-:W-:Y:S01]  /*6d30*/  LOP3.LUT R68, R88, 0x1f, RZ, 0xc0, !PT ;  /* 0x0000001f58447812 */ /* 0x004fe200078ec0ff */
[----:B----4-:R2:W4:Y:S01]  /*6d40*/  SHFL.DOWN PT, R69, R250, 0x10, 0x1f ;  /* 0x0a001f00fa457f89 */ /* 0x01052200000e0000 */
        /* <DEDUP_REMOVED lines=17> */
.L_x_8311:
[----:B------:R-:W-:Y:S05]  /*6e60*/  BSYNC B0 ;  /* 0x0000000000007941 */ /* 0x000fea0003800000 */
.L_x_8310:
[----:B0-----:R-:W0:Y:S01]  /*6e70*/  SHFL.IDX PT, R251, R249, RZ, 0x1f ;  /* 0x00001ffff9fb7589 */ /* 0x001e2200000e0000 */
[----:B------:R-:W-:Y:S01]  /*6e80*/  ISETP.NE.AND P0, PT, R88, RZ, PT ;  /* 0x000000ff5800720c */ /* 0x000fe20003f05270 */
[----:B------:R-:W-:Y:S02]  /*6e90*/  BSSY B0, `(.L_x_8312) ;  /* 0x0000221000007945 */ /* 0x000fe40003800000 */
[----:B---3--:R-:W3:Y:S04]  /*6ea0*/  SHFL.IDX PT, R70, R250, RZ, 0x1f ;  /* 0x00001ffffa467589 */ /* 0x008ee800000e0000 */
[----:B-12---:R-:W-:Y:S04]  /*6eb0*/  SHFL.DOWN PT, R249, R249, 0x1, 0x1f ;  /* 0x08201f00f9f97f89 */ /* 0x006fe800000e0000 */
[----:B------:R-:W-:Y:S01]  /*6ec0*/  SHFL.DOWN PT, R250, R250, 0x1, 0x1f ;  /* 0x08201f00fafa7f89 */ /* 0x000fe200000e0000 */
[----:B0-----:R-:W-:-:S02]  /*6ed0*/  FMUL.FTZ R68, R251, R65 ;  /* 0x00000041fb447220 */ /* 0x001fc40000410000 */
[CC--:B----4-:R-:W-:Y:S02]  /*6ee0*/  FMUL.FTZ R69, R251.reuse, R64.reuse ;  /* 0x00000040fb457220 */ /* 0x0d0fe40000410000 */
[C---:B---3--:R-:W-:Y:S02]  /*6ef0*/  FFMA.FTZ R68, R70.reuse, R64, -R68 ;  /* 0x0000004046447223 */ /* 0x048fe40000010844 */
[C---:B------:R-:W-:Y:S02]  /*6f00*/  FMUL.FTZ R64, R251.reuse, R67 ;  /* 0x00000043fb407220 */ /* 0x040fe40000410000 */
[-C--:B------:R-:W-:Y:S02]  /*6f10*/  FMUL.FTZ R251, R251, R66.reuse ;  /* 0x00000042fbfb7220 */ /* 0x080fe40000410000 */
[C---:B------:R-:W-:Y:S02]  /*6f20*/  FFMA.FTZ R69, R70.reuse, R65, R69 ;  /* 0x0000004146457223 */ /* 0x040fe40000010045 */
[----:B------:R-:W-:-:S02]  /*6f30*/  FFMA.FTZ R65, R70, R66, -R64 ;  /* 0x0000004246417223 */ /* 0x000fc40000010840 */
[----:B------:R-:W-:Y:S01]  /*6f40*/  FFMA.FTZ R64, R70, R67, R251 ;  /* 0x0000004346407223 */ /* 0x000fe200000100fb */
[----:B------:R-:W-:Y:S04]  /*6f50*/  SHFL.IDX PT, R66, R66, RZ, 0x1f ;  /* 0x00001fff42427589 */ /* 0x000fe800000e0000 */
[----:B------:R-:W0:Y:S04]  /*6f60*/  SHFL.IDX PT, R70, R248, RZ, 0x1f ;  /* 0x00001ffff8467589 */ /* 0x000e2800000e0000 */
[----:B------:R-:W-:Y:S04]  /*6f70*/  SHFL.IDX PT, R67, R67, RZ, 0x1f ;  /* 0x00001fff43437589 */ /* 0x000fe800000e0000 */
[----:B------:R-:W-:Y:S04]  /*6f80*/  SHFL.DOWN PT, R251, R71, 0x1, 0x1f ;  /* 0x08201f0047fb7f89 */ /* 0x000fe800000e0000 */
[----:B------:R-:W-:Y:S01]  /*6f90*/  SHFL.DOWN PT, R248, R248, 0x1, 0x1f ;  /* 0x08201f00f8f87f89 */ /* 0x000fe200000e0000 */
[----:B0-----:R-:W-:-:S03]  /*6fa0*/  FADD.FTZ R70, R70, R65 ;  /* 0x0000004146467221 */ /* 0x001fc60000010000 */
[----:B------:R-:W0:Y:S02]  /*6fb0*/  SHFL.IDX PT, R65, R71, RZ, 0x1f ;  /* 0x00001fff47417589 */ /* 0x000e2400000e0000 */
[----:B0-----:R-:W-:Y:S02]  /*6fc0*/  FADD.FTZ R71, R65, R64 ;  /* 0x0000004041477221 */ /* 0x001fe40000010000 */
[CC--:B------:R-:W-:Y:S02]  /*6fd0*/  @P1 FMUL.FTZ R64, R249.reuse, R66.reuse ;  /* 0x00000042f9401220 */ /* 0x0c0fe40000410000 */
[-C--:B------:R-:W-:Y:S02]  /*6fe0*/  @P1 FMUL.FTZ R249, R249, R67.reuse ;  /* 0x00000043f9f91220 */ /* 0x080fe40000410000 */
[C---:B------:R-:W-:Y:S02]  /*6ff0*/  @P1 FFMA.FTZ R64, R250.reuse, R67, R64 ;  /* 0x00000043fa401223 */ /* 0x040fe40000010040 */
[----:B------:R-:W-:-:S02]  /*7000*/  @P1 FFMA.FTZ R249, R250, R66, -R249 ;  /* 0x00000042faf91223 */ /* 0x000fc400000108f9 */
[----:B------:R-:W-:Y:S02]  /*7010*/  @P1 FADD.FTZ R67, R251, R64 ;  /* 0x00000040fb431221 */ /* 0x000fe40000010000 */
[----:B------:R-:W-:Y:S02]  /*7020*/  @P1 FADD.FTZ R66, R248, R249 ;  /* 0x000000f9f8421221 */ /* 0x000fe40000010000 */
[----:B------:R-:W-:Y:S02]  /*7030*/  FMUL.FTZ R64, R67, -R131 ;  /* 0x8000008343407220 */ /* 0x000fe40000410000 */
[----:B------:R-:W-:Y:S02]  /*7040*/  FMUL.FTZ R65, R119, R183 ;  /* 0x000000b777417220 */ /* 0x000fe40000410000 */
[C---:B------:R-:W-:Y:S02]  /*7050*/  FMUL.FTZ R131, R66.reuse, -R131 ;  /* 0x8000008342837220 */ /* 0x040fe40000410000 */
[----:B------:R-:W-:-:S02]  /*7060*/  FFMA.FTZ R64, R66, R130, -R64 ;  /* 0x0000008242407223 */ /* 0x000fc40000010840 */
[----:B------:R-:W-:Y:S02]  /*7070*/  FFMA.FTZ R65, R120, R247, -R65 ;  /* 0x000000f778417223 */ /* 0x000fe40000010841 */
[----:B------:R-:W-:Y:S02]  /*7080*/  FMUL.FTZ R66, R117, R182 ;  /* 0x000000b675427220 */ /* 0x000fe40000410000 */
[----:B------:R-:W-:Y:S02]  /*7090*/  FFMA.FTZ R65, R231, R65, RZ ;  /* 0x00000041e7417223 */ /* 0x000fe400000100ff */
[----:B------:R-:W-:Y:S02]  /*70a0*/  FFMA.FTZ R66, R118, R246, -R66 ;  /* 0x000000f676427223 */ /* 0x000fe40000010842 */
[----:B------:R-:W-:Y:S02]  /*70b0*/  FMUL.FTZ R119, R119, R247 ;  /* 0x000000f777777220 */ /* 0x000fe40000410000 */
[----:B------:R-:W-:-:S02]  /*70c0*/  FFMA.FTZ R65, R225, R66, R65 ;  /* 0x00000042e1417223 */ /* 0x000fc40000010041 */
[----:B------:R-:W-:Y:S02]  /*70d0*/  FMUL.FTZ R66, R115, R181 ;  /* 0x000000b573427220 */ /* 0x000fe40000410000 */
[----:B------:R-:W-:Y:S02]  /*70e0*/  FFMA.FTZ R120, R120, R183, R119 ;  /* 0x000000b778787223 */ /* 0x000fe40000010077 */
[----:B------:R-:W-:Y:S02]  /*70f0*/  FFMA.FTZ R66, R116, R245, -R66 ;  /* 0x000000f574427223 */ /* 0x000fe40000010842 */
[----:B------:R-:W-:Y:S02]  /*7100*/  FMUL.FTZ R117, R117, R246 ;  /* 0x000000f675757220 */ /* 0x000fe40000410000 */
[----:B------:R-:W-:Y:S02]  /*7110*/  FFMA.FTZ R65, R228, R66, R65 ;  /* 0x00000042e4417223 */ /* 0x000fe40000010041 */
[----:B------:R-:W-:-:S02]  /*7120*/  FMUL.FTZ R66, R113, R180 ;  /* 0x000000b471427220 */ /* 0x000fc40000410000 */
[----:B------:R-:W-:Y:S02]  /*7130*/  FFMA.FTZ R118, R118, R182, R117 ;  /* 0x000000b676767223 */ /* 0x000fe40000010075 */
[----:B------:R-:W-:Y:S02]  /*7140*/  FFMA.FTZ R66, R114, R244, -R66 ;  /* 0x000000f472427223 */ /* 0x000fe40000010842 */
[----:B------:R-:W-:Y:S02]  /*7150*/  FFMA.FTZ R120, -R231, R120, RZ ;  /* 0x00000078e7787223 */ /* 0x000fe400000101ff */
[----:B------:R-:W-:Y:S02]  /*7160*/  FFMA.FTZ R65, R186, R66, R65 ;  /* 0x00000042ba417223 */ /* 0x000fe40000010041 */
[----:B------:R-:W-:Y:S02]  /*7170*/  FMUL.FTZ R66, R111, R179 ;  /* 0x000000b36f427220 */ /* 0x000fe40000410000 */
[----:B------:R-:W-:-:S02]  /*7180*/  FMUL.FTZ R115, R115, R245 ;  /* 0x000000f573737220 */ /* 0x000fc40000410000 */
[----:B------:R-:W-:Y:S02]  /*7190*/  FFMA.FTZ R66, R112, R243, -R66 ;  /* 0x000000f370427223 */ /* 0x000fe40000010842 */
[----:B------:R-:W-:Y:S02]  /*71a0*/  FFMA.FTZ R118, -R225, R118, R120 ;  /* 0x00000076e1767223 */ /* 0x000fe40000010178 */
[----:B------:R-:W-:Y:S02]  /*71b0*/  FFMA.FTZ R65, R191, R66, R65 ;  /* 0x00000042bf417223 */ /* 0x000fe40000010041 */
[----:B------:R-:W-:Y:S02]  /*71c0*/  FMUL.FTZ R66, R109, R178 ;  /* 0x000000b26d427220 */ /* 0x000fe40000410000 */
[----:B------:R-:W-:Y:S02]  /*71d0*/  FFMA.FTZ R116, R116, R181, R115 ;  /* 0x000000b574747223 */ /* 0x000fe40000010073 */
[----:B------:R-:W-:-:S02]  /*71e0*/  FFMA.FTZ R66, R110, R242, -R66 ;  /* 0x000000f26e427223 */ /* 0x000fc40000010842 */
[----:B------:R-:W-:Y:S02]  /*71f0*/  FMUL.FTZ R113, R113, R244 ;  /* 0x000000f471717220 */ /* 0x000fe40000410000 */
[----:B------:R-:W-:Y:S02]  /*7200*/  FFMA.FTZ R65, R192, R66, R65 ;  /* 0x00000042c0417223 */ /* 0x000fe40000010041 */
[----:B------:R-:W-:Y:S02]  /*7210*/  FMUL.FTZ R66, R107, R177 ;  /* 0x000000b16b427220 */ /* 0x000fe40000410000 */
[----:B------:R-:W-:Y:S02]  /*7220*/  FFMA.FTZ R116, -R228, R116, R118 ;  /* 0x00000074e4747223 */ /* 0x000fe40000010176 */
[----:B------:R-:W-:Y:S02]  /*7230*/  FFMA.FTZ R66, R108, R241, -R66 ;  /* 0x000000f16c427223 */ /* 0x000fe40000010842 */
[----:B------:R-:W-:-:S02]  /*7240*/  FFMA.FTZ R114, R114, R180, R113 ;  /* 0x000000b472727223 */ /* 0x000fc40000010071 */
[----:B------:R-:W-:Y:S02]  /*7250*/  FFMA.FTZ R65, R197, R66, R65 ;  /* 0x00000042c5417223 */ /* 0x000fe40000010041 */
[----:B------:R-:W-:Y:S02]  /*7260*/  FMUL.FTZ R66, R105, R176 ;  /* 0x000000b069427220 */ /* 0x000fe40000410000 */
[----:B------:R-:W-:Y:S02]  /*7270*/  FMUL.FTZ R111, R111, R243 ;  /* 0x000000f36f6f7220 */ /* 0x000fe40000410000 */
[----:B------:R-:W-:Y:S02]  /*7280*/  FFMA.FTZ R66, R106, R240, -R66 ;  /* 0x000000f06a427223 */ /* 0x000fe40000010842 */
[----:B------:R-:W-:Y:S02]  /*7290*/  FFMA.FTZ R114, -R186, R114, R116 ;  /* 0x00000072ba727223 */ /* 0x000fe40000010174 */
[----:B------:R-:W-:-:S02]  /*72a0*/  FFMA.FTZ R65, R198, R66, R65 ;  /* 0x00000042c6417223 */ /* 0x000fc40000010041 */
[----:B------:R-:W-:Y:S02]  /*72b0*/  FMUL.FTZ R66, R103, R175 ;  /* 0x000000af67427220 */ /* 0x000fe40000410000 */
[----:B------:R-:W-:Y:S02]  /*72c0*/  FFMA.FTZ R112, R112, R179, R111 ;  /* 0x000000b370707223 */ /* 0x000fe4000001006f */
[----:B------:R-:W-:Y:S02]  /*72d0*/  FMUL.FTZ R109, R109, R242 ;  /* 0x000000f26d6d7220 */ /* 0x000fe40000410000 */
[----:B------:R-:W-:Y:S02]  /*72e0*/  FFMA.FTZ R66, R104, R239, -R66 ;  /* 0x000000ef68427223 */ /* 0x000fe40000010842 */
[----:B------:R-:W-:Y:S02]  /*72f0*/  FFMA.FTZ R112, -R191, R112, R114 ;  /* 0x00000070bf707223 */ /* 0x000fe40000010172 */
[----:B------:R-:W-:-:S02]  /*7300*/  FFMA.FTZ R110, R110, R178, R109 ;  /* 0x000000b26e6e7223 */ /* 0x000fc4000001006d */
[----:B------:R-:W-:Y:S02]  /*7310*/  FMUL.FTZ R107, R107, R241 ;  /* 0x000000f16b6b7220 */ /* 0x000fe40000410000 */
[----:B------:R-:W-:Y:S02]  /*7320*/  FFMA.FTZ R65, R203, R66, R65 ;  /* 0x00000042cb417223 */ /* 0x000fe40000010041 */
[----:B------:R-:W-:Y:S02]  /*7330*/  FMUL.FTZ R66, R101, R174 ;  /* 0x000000ae65427220 */ /* 0x000fe40000410000 */
[----:B------:R-:W-:Y:S02]  /*7340*/  FFMA.FTZ R110, -R192, R110, R112 ;  /* 0x0000006ec06e7223 */ /* 0x000fe40000010170 */
[----:B------:R-:W-:Y:S02]  /*7350*/  FFMA.FTZ R108, R108, R177, R107 ;  /* 0x000000b16c6c7223 */ /* 0x000fe4000001006b */
[----:B------:R-:W-:-:S02]  /*7360*/  FMUL.FTZ R105, R105, R240 ;  /* 0x000000f069697220 */ /* 0x000fc40000410000 */
[----:B------:R-:W-:Y:S02]  /*7370*/  FFMA.FTZ R66, R102, R238, -R66 ;  /* 0x000000ee66427223 */ /* 0x000fe40000010842 */
[----:B------:R-:W-:Y:S02]  /*7380*/  FFMA.FTZ R108, -R197, R108, R110 ;  /* 0x0000006cc56c7223 */ /* 0x000fe4000001016e */
[----:B------:R-:W-:Y:S02]  /*7390*/  FFMA.FTZ R106, R106, R176, R105 ;  /* 0x000000b06a6a7223 */ /* 0x000fe40000010069 */
[----:B------:R-:W-:Y:S02]  /*73a0*/  FMUL.FTZ R103, R103, R239 ;  /* 0x000000ef67677220 */ /* 0x000fe40000410000 */
[----:B------:R-:W-:Y:S02]  /*73b0*/  FFMA.FTZ R65, R204, R66, R65 ;  /* 0x00000042cc417223 */ /* 0x000fe40000010041 */
[----:B------:R-:W-:-:S02]  /*73c0*/  FMUL.FTZ R66, R99, R173 ;  /* 0x000000ad63427220 */ /* 0x000fc40000410000 */
[----:B------:R-:W-:Y:S02]  /*73d0*/  FFMA.FTZ R106, -R198, R106, R108 ;  /* 0x0000006ac66a7223 */ /* 0x000fe4000001016c */
[----:B------:R-:W-:Y:S02]  /*73e0*/  FFMA.FTZ R104, R104, R175, R103 ;  /* 0x000000af68687223 */ /* 0x000fe40000010067 */
[----:B------:R-:W-:Y:S02]  /*73f0*/  FMUL.FTZ R101, R101, R238 ;  /* 0x000000ee65657220 */ /* 0x000fe40000410000 */
[----:B------:R-:W-:Y:S02]  /*7400*/  FFMA.FTZ R66, R100, R237, -R66 ;  /* 0x000000ed64427223 */ /* 0x000fe40000010842 */
[----:B------:R-:W-:Y:S02]  /*7410*/  FFMA.FTZ R104, -R203, R104, R106 ;  /* 0x00000068cb687223 */ /* 0x000fe4000001016a */
[----:B------:R-:W-:-:S02]  /*7420*/  FFMA.FTZ R102, R102, R174, R101 ;  /* 0x000000ae66667223 */ /* 0x000fc40000010065 */
[----:B------:R-:W-:Y:S02]  /*7430*/  FMUL.FTZ R99, R99, R237 ;  /* 0x000000ed63637220 */ /* 0x000fe40000410000 */
[----:B------:R-:W-:Y:S02]  /*7440*/  FFMA.FTZ R131, R67, R130, R131 ;  /* 0x0000008243837223 */ /* 0x000fe40000010083 */
[----:B------:R-:W-:Y:S02]  /*7450*/  FADD.FTZ R217, R217, R64 ;  /* 0x00000040d9d97221 */ /* 0x000fe40000010000 */
[----:B------:R-:W-:Y:S02]  /*7460*/  FFMA.FTZ R65, R209, R66, R65 ;  /* 0x00000042d1417223 */ /* 0x000fe40000010041 */
[C---:B------:R-:W-:Y:S02]  /*7470*/  FMUL.FTZ R64, R173.reuse, UR39 ;  /* 0x00000027ad407c20 */ /* 0x040fe40008410000 */
[----:B------:R-:W-:-:S02]  /*7480*/  FMUL.FTZ R66, R173, UR38 ;  /* 0x00000026ad427c20 */ /* 0x000fc40008410000 */
[----:B------:R-:W-:Y:S02]  /*7490*/  FFMA.FTZ R102, -R204, R102, R104 ;  /* 0x00000066cc667223 */ /* 0x000fe40000010168 */
[----:B------:R-:W-:Y:S02]  /*74a0*/  FFMA.FTZ R100, R100, R173, R99 ;  /* 0x000000ad64647223 */ /* 0x000fe40000010063 */
[----:B------:R-:W-:Y:S02]  /*74b0*/  FADD.FTZ R131, -R219, R131 ;  /* 0x00000083db837221 */ /* 0x000fe40000010100 */
[C---:B------:R-:W-:Y:S02]  /*74c0*/  FFMA.FTZ R64, R237.reuse, UR38, -R64 ;  /* 0x00000026ed407c23 */ /* 0x040fe40008010840 */
[----:B------:R-:W-:Y:S02]  /*74d0*/  FFMA.FTZ R66, R237, UR39, R66 ;  /* 0x00000027ed427c23 */ /* 0x000fe40008010042 */
[----:B------:R-:W-:-:S02]  /*74e0*/  FFMA.FTZ R100, -R209, R100, R102 ;  /* 0x00000064d1647223 */ /* 0x000fc40000010166 */
[C---:B------:R-:W-:Y:S02]  /*74f0*/  FMUL.FTZ R102, R138.reuse, -R131 ;  /* 0x800000838a667220 */ /* 0x040fe40000410000 */
[C---:B------:R-:W-:Y:S02]  /*7500*/  FMUL.FTZ R64, R209.reuse, R64 ;  /* 0x00000040d1407220 */ /* 0x040fe40000410000 */
[----:B------:R-:W-:Y:S02]  /*7510*/  FFMA.FTZ R209, -R209, R66, -RZ ;  /* 0x00000042d1d17223 */ /* 0x000fe400000109ff */
[C---:B------:R-:W-:Y:S02]  /*7520*/  FMUL.FTZ R66, R138.reuse, R233 ;  /* 0x000000e98a427220 */ /* 0x040fe40000410000 */
        /* <DEDUP_REMOVED lines=23> */
[----:B------:R-:W-:Y:S02]  /*76a0*/  FMUL.FTZ R102, R147, -R207 ;  /* 0x800000cf93667220 */ /* 0x000fe40000410000 */
[----:B------:R-:W-:Y:S02]  /*76b0*/  FMUL.FTZ R120, R97, R172 ;  /* 0x000000ac61787220 */ /* 0x000fe40000410000 */
[----:B------:R-:W-:-:S02]  /*76c0*/  FMUL.FTZ R147, R147, -R208 ;  /* 0x800000d093937220 */ /* 0x000fc40000410000 */
[----:B------:R-:W-:Y:S02]  /*76d0*/  FFMA.FTZ R102, R148, R208, -R102 ;  /* 0x000000d094667223 */ /* 0x000fe40000010866 */
[-C--:B------:R-:W-:Y:S02]  /*76e0*/  FMUL.FTZ R130, R97, R236.reuse ;  /* 0x000000ec61827220 */ /* 0x080fe40000410000 */
[----:B------:R-:W-:Y:S02]  /*76f0*/  FFMA.FTZ R97, R98, R236, -R120 ;  /* 0x000000ec62617223 */ /* 0x000fe40000010878 */
[----:B------:R-:W-:Y:S02]  /*7700*/  FMUL.FTZ R120, R95, R171 ;  /* 0x000000ab5f787220 */ /* 0x000fe40000410000 */
[----:B------:R-:W-:Y:S02]  /*7710*/  FFMA.FTZ R147, R148, R207, R147 ;  /* 0x000000cf94937223 */ /* 0x000fe40000010093 */
[----:B------:R-:W-:-:S02]  /*7720*/  FADD.FTZ R205, R205, R102 ;  /* 0x00000066cdcd7221 */ /* 0x000fc40000010000 */
[----:B------:R-:W-:Y:S02]  /*7730*/  FFMA.FTZ R65, R210, R97, R65 ;  /* 0x00000061d2417223 */ /* 0x000fe40000010041 */
[----:B------:R-:W-:Y:S02]  /*7740*/  FFMA.FTZ R120, R96, R235, -R120 ;  /* 0x000000eb60787223 */ /* 0x000fe40000010878 */
[----:B------:R-:W-:Y:S02]  /*7750*/  FADD.FTZ R147, -R206, R147 ;  /* 0x00000093ce937221 */ /* 0x000fe40000010100 */
[C---:B------:R-:W-:Y:S02]  /*7760*/  FMUL.FTZ R102, R149.reuse, -R205 ;  /* 0x800000cd95667220 */ /* 0x040fe40000410000 */
[----:B------:R-:W-:Y:S02]  /*7770*/  FFMA.FTZ R65, R216, R120, R65 ;  /* 0x00000078d8417223 */ /* 0x000fe40000010041 */
[----:B------:R-:W-:-:S02]  /*7780*/  FMUL.FTZ R149, R149, -R147 ;  /* 0x8000009395957220 */ /* 0x000fc40000410000 */
[----:B------:R-:W-:Y:S02]  /*7790*/  FFMA.FTZ R102, R150, R147, R102 ;  /* 0x0000009396667223 */ /* 0x000fe40000010066 */
[----:B------:R-:W-:Y:S02]  /*77a0*/  FMUL.FTZ R120, R93, R170 ;  /* 0x000000aa5d787220 */ /* 0x000fe40000410000 */
[----:B------:R-:W-:Y:S02]  /*77b0*/  FFMA.FTZ R130, R98, R172, R130 ;  /* 0x000000ac62827223 */ /* 0x000fe40000010082 */
[----:B------:R-:W-:Y:S02]  /*77c0*/  FMUL.FTZ R95, R95, R235 ;  /* 0x000000eb5f5f7220 */ /* 0x000fe40000410000 */
[----:B------:R-:W-:Y:S02]  /*77d0*/  FFMA.FTZ R150, R150, R205, -R149 ;  /* 0x000000cd96967223 */ /* 0x000fe40000010895 */
[----:B------:R-:W-:-:S02]  /*77e0*/  FADD.FTZ R201, -R201, R102 ;  /* 0x00000066c9c97221 */ /* 0x000fc40000010100 */
[----:B------:R-:W-:Y:S02]  /*77f0*/  FFMA.FTZ R120, R94, R234, -R120 ;  /* 0x000000ea5e787223 */ /* 0x000fe40000010878 */
[----:B------:R-:W-:Y:S02]  /*7800*/  FFMA.FTZ R100, -R210, R130, R100 ;  /* 0x00000082d2647223 */ /* 0x000fe40000010164 */
[----:B------:R-:W-:Y:S02]  /*7810*/  FFMA.FTZ R95, R96, R171, R95 ;  /* 0x000000ab605f7223 */ /* 0x000fe4000001005f */
[----:B------:R-:W-:Y:S02]  /*7820*/  FMUL.FTZ R93, R93, R234 ;  /* 0x000000ea5d5d7220 */ /* 0x000fe40000410000 */
[----:B------:R-:W-:Y:S02]  /*7830*/  FADD.FTZ R202, R202, R150 ;  /* 0x00000096caca7221 */ /* 0x000fe40000010000 */
[----:B------:R-:W-:-:S02]  /*7840*/  FMUL.FTZ R102, R151, -R201 ;  /* 0x800000c997667220 */ /* 0x000fc40000410000 */
[----:B------:R-:W-:Y:S02]  /*7850*/  FFMA.FTZ R65, R215, R120, R65 ;  /* 0x00000078d7417223 */ /* 0x000fe40000010041 */
[C---:B------:R-:W-:Y:S02]  /*7860*/  FMUL.FTZ R120, R91.reuse, R169 ;  /* 0x000000a95b787220 */ /* 0x040fe40000410000 */
[----:B------:R-:W-:Y:S02]  /*7870*/  FFMA.FTZ R95, -R216, R95, R100 ;  /* 0x0000005fd85f7223 */ /* 0x000fe40000010164 */
[----:B------:R-:W-:Y:S02]  /*7880*/  FFMA.FTZ R93, R94, R170, R93 ;  /* 0x000000aa5e5d7223 */ /* 0x000fe4000001005d */
[----:B------:R-:W-:Y:S02]  /*7890*/  FMUL.FTZ R91, R91, R233 ;  /* 0x000000e95b5b7220 */ /* 0x000fe40000410000 */
[----:B------:R-:W-:-:S02]  /*78a0*/  FMUL.FTZ R151, R151, -R202 ;  /* 0x800000ca97977220 */ /* 0x000fc40000410000 */
[----:B------:R-:W-:Y:S02]  /*78b0*/  FFMA.FTZ R102, R152, R202, -R102 ;  /* 0x000000ca98667223 */ /* 0x000fe40000010866 */
[----:B------:R-:W-:Y:S02]  /*78c0*/  FFMA.FTZ R93, -R215, R93, R95 ;  /* 0x0000005dd75d7223 */ /* 0x000fe4000001015f */
[----:B------:R-:W-:Y:S02]  /*78d0*/  FFMA.FTZ R91, R92, R169, R91 ;  /* 0x000000a95c5b7223 */ /* 0x000fe4000001005b */
[----:B------:R-:W-:Y:S02]  /*78e0*/  FFMA.FTZ R151, R152, R201, R151 ;  /* 0x000000c998977223 */ /* 0x000fe40000010097 */
[----:B------:R-:W-:Y:S02]  /*78f0*/  FADD.FTZ R199, R199, R102 ;  /* 0x00000066c7c77221 */ /* 0x000fe40000010000 */
[----:B------:R-:W-:-:S02]  /*7900*/  FFMA.FTZ R93, -R222, R91, R93 ;  /* 0x0000005bde5d7223 */ /* 0x000fc4000001015d */
[----:B------:R-:W-:Y:S02]  /*7910*/  FADD.FTZ R151, -R200, R151 ;  /* 0x00000097c8977221 */ /* 0x000fe40000010100 */
[----:B------:R-:W-:Y:S02]  /*7920*/  FMUL.FTZ R91, R153, -R199 ;  /* 0x800000c7995b7220 */ /* 0x000fe40000410000 */
[----:B------:R-:W-:Y:S02]  /*7930*/  FFMA.FTZ R120, R92, R233, -R120 ;  /* 0x000000e95c787223 */ /* 0x000fe40000010878 */
[----:B------:R-:W-:Y:S02]  /*7940*/  FMUL.FTZ R102, R169, UR39 ;  /* 0x00000027a9667c20 */ /* 0x000fe40008410000 */
[----:B------:R-:W-:Y:S02]  /*7950*/  FMUL.FTZ R153, R153, -R151 ;  /* 0x8000009799997220 */ /* 0x000fe40000410000 */
[----:B------:R-:W-:-:S02]  /*7960*/  FMUL.FTZ R92, R169, UR38 ;  /* 0x00000026a95c7c20 */ /* 0x000fc40008410000 */
[C---:B------:R-:W-:Y:S02]  /*7970*/  FFMA.FTZ R91, R154.reuse, R151, R91 ;  /* 0x000000979a5b7223 */ /* 0x040fe4000001005b */
[----:B------:R-:W-:Y:S02]  /*7980*/  FFMA.FTZ R66, R139, R169, R66 ;  /* 0x000000a98b427223 */ /* 0x000fe40000010042 */
[C---:B------:R-:W-:Y:S02]  /*7990*/  FFMA.FTZ R102, R233.reuse, UR38, -R102 ;  /* 0x00000026e9667c23 */ /* 0x040fe40008010866 */
[----:B------:R-:W-:Y:S02]  /*79a0*/  FFMA.FTZ R154, R154, R199, -R153 ;  /* 0x000000c79a9a7223 */ /* 0x000fe40000010899 */
[----:B------:R-:W-:Y:S02]  /*79b0*/  FFMA.FTZ R92, R233, UR39, R92 ;  /* 0x00000027e95c7c23 */ /* 0x000fe4000801005c */
[----:B------:R-:W-:-:S02]  /*79c0*/  FADD.FTZ R195, -R195, R91 ;  /* 0x0000005bc3c37221 */ /* 0x000fc40000010100 */
[----:B------:R-:W-:Y:S02]  /*79d0*/  FADD.FTZ R91, RZ, R66 ;  /* 0x00000042ff5b7221 */ /* 0x000fe40000010000 */
[C---:B------:R-:W-:Y:S02]  /*79e0*/  FFMA.FTZ R65, R222.reuse, R120, R65 ;  /* 0x00000078de417223 */ /* 0x040fe40000010041 */
[C---:B------:R-:W-:Y:S02]  /*79f0*/  FMUL.FTZ R66, R222.reuse, R102 ;  /* 0x00000066de427220 */ /* 0x040fe40000410000 */
[----:B------:R-:W-:Y:S02]  /*7a00*/  FFMA.FTZ R222, -R222, R92, -RZ ;  /* 0x0000005cdede7223 */ /* 0x000fe400000109ff */
[----:B------:R-:W-:Y:S02]  /*7a10*/  FADD.FTZ R196, R196, R154 ;  /* 0x0000009ac4c47221 */ /* 0x000fe40000010000 */
[----:B------:R-:W-:-:S02]  /*7a20*/  FMUL.FTZ R92, R89, R91 ;  /* 0x0000005b595c7220 */ /* 0x000fc40000410000 */
[----:B------:R-:W-:Y:S02]  /*7a30*/  FMUL.FTZ R89, R89, R232 ;  /* 0x000000e859597220 */ /* 0x000fe40000410000 */
[C---:B------:R-:W-:Y:S02]  /*7a40*/  FMUL.FTZ R102, R155.reuse, -R195 ;  /* 0x800000c39b667220 */ /* 0x040fe40000410000 */
[----:B------:R-:W-:Y:S02]  /*7a50*/  FMUL.FTZ R155, R155, -R196 ;  /* 0x800000c49b9b7220 */ /* 0x000fe40000410000 */
[C---:B------:R-:W-:Y:S02]  /*7a60*/  FFMA.FTZ R92, R90.reuse, R232, -R92 ;  /* 0x000000e85a5c7223 */ /* 0x040fe4000001085c */
[----:B------:R-:W-:Y:S02]  /*7a70*/  FFMA.FTZ R89, R90, R91, R89 ;  /* 0x0000005b5a597223 */ /* 0x000fe40000010059 */
[----:B------:R-:W-:-:S02]  /*7a80*/  FMUL.FTZ R130, R91, UR39 ;  /* 0x000000275b827c20 */ /* 0x000fc40008410000 */
[----:B------:R-:W-:Y:S02]  /*7a90*/  FMUL.FTZ R90, R91, UR38 ;  /* 0x000000265b5a7c20 */ /* 0x000fe40008410000 */
[C---:B------:R-:W-:Y:S02]  /*7aa0*/  FFMA.FTZ R102, R156.reuse, R196, -R102 ;  /* 0x000000c49c667223 */ /* 0x040fe40000010866 */
[----:B------:R-:W-:Y:S02]  /*7ab0*/  FFMA.FTZ R155, R156, R195, R155 ;  /* 0x000000c39c9b7223 */ /* 0x000fe4000001009b */
[C---:B------:R-:W-:Y:S02]  /*7ac0*/  FFMA.FTZ R130, R232.reuse, UR38, -R130 ;  /* 0x00000026e8827c23 */ /* 0x040fe40008010882 */
[----:B------:R-:W-:Y:S02]  /*7ad0*/  FFMA.FTZ R90, R232, UR39, R90 ;  /* 0x00000027e85a7c23 */ /* 0x000fe4000801005a */
[----:B------:R-:W-:-:S02]  /*7ae0*/  FADD.FTZ R193, R193, R102 ;  /* 0x00000066c1c17221 */ /* 0x000fc40000010000 */
[----:B------:R-:W-:Y:S02]  /*7af0*/  FADD.FTZ R194, -R194, R155 ;  /* 0x0000009bc2c27221 */ /* 0x000fe40000010100 */
[C---:B------:R-:W-:Y:S02]  /*7b00*/  FMUL.FTZ R102, R221.reuse, R92 ;  /* 0x0000005cdd667220 */ /* 0x040fe40000410000 */
[C---:B------:R-:W-:Y:S02]  /*7b10*/  FMUL.FTZ R120, R221.reuse, R89 ;  /* 0x00000059dd787220 */ /* 0x040fe40000410000 */
[C---:B------:R-:W-:Y:S01]  /*7b20*/  FMUL.FTZ R92, R221.reuse, R130 ;  /* 0x00000082dd5c7220 */ /* 0x040fe20000410000 */
[----:B------:R-:W-:Y:S01]  /*7b30*/  MOV R130, UR7 ;  /* 0x0000000700827c02 */ /* 0x000fe20008000f00 */
[----:B------:R-:W-:Y:S02]  /*7b40*/  FFMA.FTZ R221, -R221, R90, -RZ ;  /* 0x0000005adddd7223 */ /* 0x000fe400000109ff */
[----:B------:R-:W-:-:S02]  /*7b50*/  FMUL.FTZ R90, R157, -R194 ;  /* 0x800000c29d5a7220 */ /* 0x000fc40000410000 */
[-C--:B------:R-:W-:Y:S01]  /*7b60*/  FMUL.FTZ R157, R157, -R193.reuse ;  /* 0x800000c19d9d7220 */ /* 0x080fe20000410000 */
[----:B------:R0:W-:Y:S01]  /*7b70*/  @!P0 STS.128 [R130.X16+0x3650], R68 ;  /* 0x0036504482008388 */ /* 0x0001e2000000cc00 */
[----:B------:R-:W-:Y:S01]  /*7b80*/  FADD.FTZ R89, R65, R102 ;  /* 0x0000006641597221 */ /* 0x000fe20000010000 */
[----:B------:R-:W-:Y:S01]  /*7b90*/  SHF.L.U32 R102, R88, 0x5, RZ ;  /* 0x0000000558667819 */ /* 0x000fe200000006ff */
[C---:B------:R-:W-:Y:S02]  /*7ba0*/  FFMA.FTZ R157, R158.reuse, R194, R157 ;  /* 0x000000c29e9d7223 */ /* 0x040fe4000001009d */
[----:B------:R-:W-:Y:S01]  /*7bb0*/  FFMA.FTZ R65, R158, R193, -R90 ;  /* 0x000000c19e417223 */ /* 0x000fe2000001085a */
[----:B------:R-:W-:Y:S01]  /*7bc0*/  LEA.HI.SX32 R102, R102, R102, 0x1b ;  /* 0x0000006666667211 */ /* 0x000fe200078fdaff */
[----:B------:R-:W-:Y:S02]  /*7bd0*/  FADD.FTZ R157, -R189, R157 ;  /* 0x0000009dbd9d7221 */ /* 0x000fe40000010100 */
[----:B------:R-:W-:-:S02]  /*7be0*/  FADD.FTZ R190, R190, R65 ;  /* 0x00000041bebe7221 */ /* 0x000fc40000010000 */
[CC--:B------:R-:W-:Y:S01]  /*7bf0*/  FMUL.FTZ R65, R159.reuse, -R157.reuse ;  /* 0x8000009d9f417220 */ /* 0x0c0fe20000410000 */
[----:B------:R-:W-:Y:S01]  /*7c00*/  STS [R102.X4+0x10d0], R64 ;  /* 0x0010d04066007388 */ /* 0x000fe20000004800 */
[-C--:B------:R-:W-:Y:S02]  /*7c10*/  FMUL.FTZ R159, R159, -R190.reuse ;  /* 0x800000be9f9f7220 */ /* 0x080fe40000410000 */
[----:B------:R-:W-:Y:S01]  /*7c20*/  FADD.FTZ R90, R93, -R120 ;  /* 0x800000785d5a7221 */ /* 0x000fe20000010000 */
[----:B------:R-:W-:Y:S01]  /*7c30*/  STS [R102.X4+0x10f0], R66 ;  /* 0x0010f04266007388 */ /* 0x000fe20000004800 */
[C---:B------:R-:W-:Y:S02]  /*7c40*/  FFMA.FTZ R120, R160.reuse, R190, -R65 ;  /* 0x000000bea0787223 */ /* 0x040fe40000010841 */
[----:B------:R-:W-:Y:S01]  /*7c50*/  FFMA.FTZ R159, R160, R157, R159 ;  /* 0x0000009da09f7223 */ /* 0x000fe2000001009f */
[----:B------:R-:W-:Y:S01]  /*7c60*/  STS [R102.X4+0x10f8], R92 ;  /* 0x0010f85c66007388 */ /* 0x000fe20000004800 */
[----:B------:R-:W-:-:S02]  /*7c70*/  FADD.FTZ R187, R187, R120 ;  /* 0x00000078bbbb7221 */ /* 0x000fc40000010000 */
[----:B------:R-:W-:Y:S01]  /*7c80*/  FADD.FTZ R188, -R188, R159 ;  /* 0x0000009fbcbc7221 */ /* 0x000fe20000010100 */
[----:B------:R-:W-:Y:S01]  /*7c90*/  STS [R102.X4+0x10d4], R209 ;  /* 0x0010d4d166007388 */ /* 0x000fe20000004800 */
[CC--:B------:R-:W-:Y:S02]  /*7ca0*/  FMUL.FTZ R65, R161.reuse, -R187.reuse ;  /* 0x800000bba1417220 */ /* 0x0c0fe40000410000 */
[-C--:B------:R-:W-:Y:S01]  /*7cb0*/  FMUL.FTZ R161, R161, -R188.reuse ;  /* 0x800000bca1a17220 */ /* 0x080fe20000410000 */
[----:B------:R-:W-:Y:S01]  /*7cc0*/  STS [R102.X4+0x10f4], R222 ;  /* 0x0010f4de66007388 */ /* 0x000fe20000004800 */
[C---:B0-----:R-:W-:Y:S02]  /*7cd0*/  FFMA.FTZ R68, R162.reuse, R188, R65 ;  /* 0x000000bca2447223 */ /* 0x041fe40000010041 */
[----:B------:R-:W-:Y:S01]  /*7ce0*/  FFMA.FTZ R69, R162, R187, -R161 ;  /* 0x000000bba2457223 */ /* 0x000fe200000108a1 */
[----:B------:R-:W-:Y:S01]  /*7cf0*/  STS [R102.X4+0x10fc], R221 ;  /* 0x0010fcdd66007388 */ /* 0x000fe20000004800 */
[----:B------:R-:W-:-:S02]  /*7d00*/  FADD.FTZ R185, -R185, R68 ;  /* 0x00000044b9b97221 */ /* 0x000fc40000010100 */
[----:B------:R-:W-:Y:S02]  /*7d10*/  FADD.FTZ R69, R184, R69 ;  /* 0x00000045b8457221 */ /* 0x000fe40000010000 */
[C---:B------:R-:W-:Y:S02]  /*7d20*/  FMUL.FTZ R65, R163.reuse, -R185 ;  /* 0x800000b9a3417220 */ /* 0x040fe40000410000 */
[-C--:B------:R-:W-:Y:S02]  /*7d30*/  FMUL.FTZ R163, R163, -R69.reuse ;  /* 0x80000045a3a37220 */ /* 0x080fe40000410000 */
[C---:B------:R-:W-:Y:S02]  /*7d40*/  FFMA.FTZ R65, R164.reuse, R69, -R65 ;  /* 0x00000045a4417223 */ /* 0x040fe40000010841 */
[----:B------:R-:W-:Y:S02]  /*7d50*/  FFMA.FTZ R68, R164, R185, R163 ;  /* 0x000000b9a4447223 */ /* 0x000fe400000100a3 */
[----:B------:R-:W-:-:S02]  /*7d60*/  FADD.FTZ R226, R226, R65 ;  /* 0x00000041e2e27221 */ /* 0x000fc40000010000 */
[----:B------:R-:W-:Y:S02]  /*7d70*/  FMUL.FTZ R67, R183, UR39 ;  /* 0x00000027b7437c20 */ /* 0x000fe40008410000 */
[----:B------:R-:W-:Y:S02]  /*7d80*/  FADD.FTZ R68, -R227, R68 ;  /* 0x00000044e3447221 */ /* 0x000fe40000010100 */
[----:B------:R-:W-:Y:S02]  /*7d90*/  FMUL.FTZ R65, R165, -R226 ;  /* 0x800000e2a5417220 */ /* 0x000fe40000410000 */
[----:B------:R-:W-:Y:S02]  /*7da0*/  FFMA.FTZ R67, R247, UR38, -R67 ;  /* 0x00000026f7437c23 */ /* 0x000fe40008010843 */
[-C--:B------:R-:W-:Y:S02]  /*7db0*/  FMUL.FTZ R165, R165, -R68.reuse ;  /* 0x80000044a5a57220 */ /* 0x080fe40000410000 */
[----:B------:R-:W-:-:S02]  /*7dc0*/  FFMA.FTZ R65, R166, R68, R65 ;  /* 0x00000044a6417223 */ /* 0x000fc40000010041 */
[----:B------:R-:W-:Y:S02]  /*7dd0*/  FMUL.FTZ R67, R231, R67 ;  /* 0x00000043e7437220 */ /* 0x000fe40000410000 */
[----:B------:R-:W-:Y:S02]  /*7de0*/  FFMA.FTZ R166, R166, R226, -R165 ;  /* 0x000000e2a6a67223 */ /* 0x000fe400000108a5 */
[----:B------:R-:W-:Y:S01]  /*7df0*/  FADD.FTZ R65, -R224, R65 ;  /* 0x00000041e0417221 */ /* 0x000fe20000010100 */
[----:B------:R0:W-:Y:S01]  /*7e00*/  STS [R102.X4+0x1080], R67 ;  /* 0x0010804366007388 */ /* 0x0001e20000004800 */
[----:B------:R-:W-:Y:S02]  /*7e10*/  FMUL.FTZ R94, R170, UR39 ;  /* 0x00000027aa5e7c20 */ /* 0x000fe40008410000 */
[----:B------:R-:W-:Y:S02]  /*7e20*/  FADD.FTZ R223, R223, R166 ;  /* 0x000000a6dfdf7221 */ /* 0x000fe40000010000 */
[----:B------:R-:W-:-:S02]  /*7e30*/  FMUL.FTZ R98, R172, UR38 ;  /* 0x00000026ac627c20 */ /* 0x000fc40008410000 */
[----:B------:R-:W-:Y:S02]  /*7e40*/  FFMA.FTZ R94, R234, UR38, -R94 ;  /* 0x00000026ea5e7c23 */ /* 0x000fe4000801085e */
[----:B------:R-:W-:Y:S02]  /*7e50*/  FFMA.FTZ R98, R236, UR39, R98 ;  /* 0x00000027ec627c23 */ /* 0x000fe40008010062 */
[C---:B0-----:R-:W-:Y:S02]  /*7e60*/  FMUL.FTZ R67, R167.reuse, -R65 ;  /* 0x80000041a7437220 */ /* 0x041fe40000410000 */
[-C--:B------:R-:W-:Y:S02]  /*7e70*/  FMUL.FTZ R167, R167, -R223.reuse ;  /* 0x800000dfa7a77220 */ /* 0x080fe40000410000 */
[----:B------:R-:W-:Y:S02]  /*7e80*/  FFMA.FTZ R67, R168, R223, -R67 ;  /* 0x000000dfa8437223 */ /* 0x000fe40000010843 */
[----:B------:R-:W-:-:S02]  /*7e90*/  FMUL.FTZ R94, R215, R94 ;  /* 0x0000005ed75e7220 */ /* 0x000fc40000410000 */
[----:B------:R-:W-:Y:S02]  /*7ea0*/  FFMA.FTZ R64, R168, R65, R167 ;  /* 0x00000041a8407223 */ /* 0x000fe400000100a7 */
[----:B------:R-:W-:Y:S01]  /*7eb0*/  FFMA.FTZ R98, -R210, R98, -RZ ;  /* 0x00000062d2627223 */ /* 0x000fe200000109ff */
[----:B------:R0:W-:Y:S01]  /*7ec0*/  STS [R102.X4+0x10e8], R94 ;  /* 0x0010e85e66007388 */ /* 0x0001e20000004800 */
[----:B------:R-:W-:Y:S02]  /*7ed0*/  FMUL.FTZ R100, R171, UR38 ;  /* 0x00000026ab647c20 */ /* 0x000fe40008410000 */
[----:B------:R-:W-:Y:S01]  /*7ee0*/  FADD.FTZ R230, R230, R67 ;  /* 0x00000043e6e67221 */ /* 0x000fe20000010000 */
[----:B------:R1:W-:Y:S01]  /*7ef0*/  STS [R102.X4+0x10dc], R98 ;  /* 0x0010dc6266007388 */ /* 0x0003e20000004800 */
[----:B------:R-:W-:Y:S02]  /*7f00*/  FADD.FTZ R64, -R229, R64 ;  /* 0x00000040e5407221 */ /* 0x000fe40000010100 */
[----:B------:R-:W-:-:S02]  /*7f10*/  FMUL.FTZ R117, R183, UR38 ;  /* 0x00000026b7757c20 */ /* 0x000fc40008410000 */
[----:B------:R-:W-:Y:S02]  /*7f20*/  FMUL.FTZ R96, R171, UR39 ;  /* 0x00000027ab607c20 */ /* 0x000fe40008410000 */
[----:B------:R-:W-:Y:S02]  /*7f30*/  FFMA.FTZ R100, R235, UR39, R100 ;  /* 0x00000027eb647c23 */ /* 0x000fe40008010064 */
[----:B------:R-:W-:Y:S02]  /*7f40*/  FMUL.FTZ R95, R170, UR38 ;  /* 0x00000026aa5f7c20 */ /* 0x000fe40008410000 */
[-C--:B0-----:R-:W-:Y:S02]  /*7f50*/  FMUL.FTZ R94, R230, R137.reuse ;  /* 0x00000089e65e7220 */ /* 0x081fe40000410000 */
[----:B------:R-:W-:Y:S02]  /*7f60*/  FMUL.FTZ R70, R223, R136 ;  /* 0x00000088df467220 */ /* 0x000fe40000410000 */
[----:B-1----:R-:W-:-:S02]  /*7f70*/  FMUL.FTZ R98, R64, R137 ;  /* 0x0000008940627220 */ /* 0x002fc40000410000 */
[----:B------:R-:W-:Y:S02]  /*7f80*/  FFMA.FTZ R117, R247, UR39, R117 ;  /* 0x00000027f7757c23 */ /* 0x000fe40008010075 */
[----:B------:R-:W-:Y:S02]  /*7f90*/  FMUL.FTZ R97, R172, UR39 ;  /* 0x00000027ac617c20 */ /* 0x000fe40008410000 */
[----:B------:R-:W-:Y:S02]  /*7fa0*/  FFMA.FTZ R96, R235, UR38, -R96 ;  /* 0x00000026eb607c23 */ /* 0x000fe40008010860 */
[----:B------:R-:W-:Y:S02]  /*7fb0*/  FFMA.FTZ R100, -R216, R100, -RZ ;  /* 0x00000064d8647223 */ /* 0x000fe400000109ff */
[----:B------:R-:W-:Y:S02]  /*7fc0*/  FFMA.FTZ R95, R234, UR39, R95 ;  /* 0x00000027ea5f7c23 */ /* 0x000fe4000801005f */
[----:B------:R-:W-:Y:S01]  /*7fd0*/  FFMA.FTZ R247, R85, -R137, R247 ;  /* 0x8000008955f77223 */ /* 0x000fe200000100f7 */
[----:B------:R0:W-:Y:S01]  /*7fe0*/  STS [R102.X4+0x10e4], R100 ;  /* 0x0010e46466007388 */ /* 0x0001e20000004800 */
[----:B------:R-:W-:-:S02]  /*7ff0*/  FFMA.FTZ R71, R84, -R136, R246 ;  /* 0x8000008854477223 */ /* 0x000fc400000100f6 */
[----:B------:R-:W-:Y:S02]  /*8000*/  FMUL.FTZ R66, R183, R94 ;  /* 0x0000005eb7427220 */ /* 0x000fe40000410000 */
[----:B------:R-:W-:Y:S02]  /*8010*/  FMUL.FTZ R136, R65, R136 ;  /* 0x0000008841887220 */ /* 0x000fe40000410000 */
[----:B------:R-:W-:Y:S02]  /*8020*/  FMUL.FTZ R93, R182, R70 ;  /* 0x00000046b65d7220 */ /* 0x000fe40000410000 */
[----:B------:R-:W-:Y:S02]  /*8030*/  FMUL.FTZ R99, R174, UR39 ;  /* 0x00000027ae637c20 */ /* 0x000fe40008410000 */
[----:B------:R-:W-:Y:S02]  /*8040*/  FMUL.FTZ R67, R183, R98 ;  /* 0x00000062b7437220 */ /* 0x000fe40000410000 */
[----:B------:R-:W-:-:S02]  /*8050*/  FMUL.FTZ R101, R175, UR39 ;  /* 0x00000027af657c20 */ /* 0x000fc40008410000 */
[----:B------:R-:W-:Y:S02]  /*8060*/  FFMA.FTZ R97, R236, UR38, -R97 ;  /* 0x00000026ec617c23 */ /* 0x000fe40008010861 */
[----:B------:R-:W-:Y:S02]  /*8070*/  FMUL.FTZ R96, R216, R96 ;  /* 0x00000060d8607220 */ /* 0x000fe40000410000 */
[----:B------:R-:W-:Y:S02]  /*8080*/  FFMA.FTZ R95, -R215, R95, -RZ ;  /* 0x0000005fd75f7223 */ /* 0x000fe400000109ff */
[----:B------:R-:W-:Y:S01]  /*8090*/  FFMA.FTZ R66, R247, R98, -R66 ;  /* 0x00000062f7427223 */ /* 0x000fe20000010842 */
[----:B------:R1:W-:Y:S01]  /*80a0*/  STS [R102.X4+0x10e0], R96 ;  /* 0x0010e06066007388 */ /* 0x0003e20000004800 */
[C---:B------:R-:W-:Y:S02]  /*80b0*/  FMUL.FTZ R113, R181.reuse, UR39 ;  /* 0x00000027b5717c20 */ /* 0x040fe40008410000 */
[----:B------:R-:W-:Y:S01]  /*80c0*/  FMUL.FTZ R118, R181, UR38 ;  /* 0x00000026b5767c20 */ /* 0x000fe20008410000 */
[----:B------:R2:W-:Y:S01]  /*80d0*/  STS [R102.X4+0x10ec], R95 ;  /* 0x0010ec5f66007388 */ /* 0x0005e20000004800 */
[----:B------:R-:W-:-:S02]  /*80e0*/  FFMA.FTZ R93, R71, R136, -R93 ;  /* 0x00000088475d7223 */ /* 0x000fc4000001085d */
[----:B------:R-:W-:Y:S02]  /*80f0*/  FMUL.FTZ R103, R176, UR39 ;  /* 0x00000027b0677c20 */ /* 0x000fe40008410000 */
[----:B------:R-:W-:Y:S02]  /*8100*/  FFMA.FTZ R99, R238, UR38, -R99 ;  /* 0x00000026ee637c23 */ /* 0x000fe40008010863 */
[----:B------:R-:W-:Y:S02]  /*8110*/  FMUL.FTZ R136, R182, R136 ;  /* 0x00000088b6887220 */ /* 0x000fe40000410000 */
[----:B------:R-:W-:Y:S02]  /*8120*/  FFMA.FTZ R67, R94, R247, R67 ;  /* 0x000000f75e437223 */ /* 0x000fe40000010043 */
[----:B0-----:R-:W-:Y:S02]  /*8130*/  FMUL.FTZ R100, R68, R135 ;  /* 0x0000008744647220 */ /* 0x001fe40000410000 */
[----:B------:R-:W-:-:S02]  /*8140*/  FFMA.FTZ R101, R239, UR38, -R101 ;  /* 0x00000026ef657c23 */ /* 0x000fc40008010865 */
[----:B------:R-:W-:Y:S02]  /*8150*/  FMUL.FTZ R97, R210, R97 ;  /* 0x00000061d2617220 */ /* 0x000fe40000410000 */
[----:B------:R-:W-:Y:S02]  /*8160*/  FADD.FTZ R66, RZ, R66 ;  /* 0x00000042ff427221 */ /* 0x000fe40000010000 */
[C---:B------:R-:W-:Y:S01]  /*8170*/  FFMA.FTZ R113, R245.reuse, UR38, -R113 ;  /* 0x00000026f5717c23 */ /* 0x040fe20008010871 */
[----:B------:R0:W-:Y:S01]  /*8180*/  STS [R102.X4+0x10d8], R97 ;  /* 0x0010d86166007388 */ /* 0x0001e20000004800 */
[----:B------:R-:W-:Y:S02]  /*8190*/  FFMA.FTZ R118, R245, UR39, R118 ;  /* 0x00000027f5767c23 */ /* 0x000fe40008010076 */
[----:B-1----:R-:W-:Y:S02]  /*81a0*/  FMUL.FTZ R96, R226, R135 ;  /* 0x00000087e2607220 */ /* 0x002fe40000410000 */
[----:B------:R-:W-:-:S02]  /*81b0*/  FFMA.FTZ R103, R240, UR38, -R103 ;  /* 0x00000026f0677c23 */ /* 0x000fc40008010867 */
[----:B------:R-:W-:Y:S02]  /*81c0*/  FMUL.FTZ R99, R204, R99 ;  /* 0x00000063cc637220 */ /* 0x000fe40000410000 */
[----:B------:R-:W-:Y:S02]  /*81d0*/  FFMA.FTZ R245, R83, -R135, R245 ;  /* 0x8000008753f57223 */ /* 0x000fe400000100f5 */
[----:B------:R-:W-:Y:S01]  /*81e0*/  FFMA.FTZ R136, R70, R71, R136 ;  /* 0x0000004746887223 */ /* 0x000fe20000010088 */
[----:B------:R1:W-:Y:S01]  /*81f0*/  STS [R102.X4+0x10c8], R99 ;  /* 0x0010c86366007388 */ /* 0x0003e20000004800 */
[----:B------:R-:W-:Y:S02]  /*8200*/  FADD.FTZ R67, RZ, R67 ;  /* 0x00000043ff437221 */ /* 0x000fe40000010000 */
[----:B--2---:R-:W-:Y:S02]  /*8210*/  FMUL.FTZ R95, R181, R100 ;  /* 0x00000064b55f7220 */ /* 0x004fe40000410000 */
[----:B------:R-:W-:-:S02]  /*8220*/  FMUL.FTZ R101, R203, R101 ;  /* 0x00000065cb657220 */ /* 0x000fc40000410000 */
[C---:B------:R-:W-:Y:S02]  /*8230*/  FMUL.FTZ R111, R180.reuse, UR39 ;  /* 0x00000027b46f7c20 */ /* 0x040fe40008410000 */
[----:B------:R-:W-:Y:S01]  /*8240*/  FMUL.FTZ R116, R180, UR38 ;  /* 0x00000026b4747c20 */ /* 0x000fe20008410000 */
[----:B------:R2:W-:Y:S01]  /*8250*/  STS [R102.X4+0x10c0], R101 ;  /* 0x0010c06566007388 */ /* 0x0005e20000004800 */
[----:B------:R-:W-:Y:S02]  /*8260*/  FADD.FTZ R66, R66, R93 ;  /* 0x0000005d42427221 */ /* 0x000fe40000010000 */
[----:B0-----:R-:W-:Y:S02]  /*8270*/  FMUL.FTZ R97, R181, R96 ;  /* 0x00000060b5617220 */ /* 0x001fe40000410000 */
[----:B------:R-:W-:Y:S02]  /*8280*/  FMUL.FTZ R93, R69, R134 ;  /* 0x00000086455d7220 */ /* 0x000fe40000410000 */
[----:B------:R-:W-:-:S02]  /*8290*/  FMUL.FTZ R103, R198, R103 ;  /* 0x00000067c6677220 */ /* 0x000fc40000410000 */
[----:B------:R-:W-:Y:S02]  /*82a0*/  FADD.FTZ R67, R67, R136 ;  /* 0x0000008843437221 */ /* 0x000fe40000010000 */
[----:B------:R-:W-:Y:S01]  /*82b0*/  FFMA.FTZ R98, R96, R245, R95 ;  /* 0x000000f560627223 */ /* 0x000fe2000001005f */
[----:B------:R0:W-:Y:S01]  /*82c0*/  STS [R102.X4+0x10b8], R103 ;  /* 0x0010b86766007388 */ /* 0x0001e20000004800 */
[C---:B------:R-:W-:Y:S02]  /*82d0*/  FFMA.FTZ R111, R244.reuse, UR38, -R111 ;  /* 0x00000026f46f7c23 */ /* 0x040fe4000801086f */
[----:B------:R-:W-:Y:S02]  /*82e0*/  FFMA.FTZ R116, R244, UR39, R116 ;  /* 0x00000027f4747c23 */ /* 0x000fe40008010074 */
[----:B------:R-:W-:Y:S02]  /*82f0*/  FMUL.FTZ R105, R177, UR39 ;  /* 0x00000027b1697c20 */ /* 0x000fe40008410000 */
[----:B------:R-:W-:-:S02]  /*8300*/  FMUL.FTZ R104, R174, UR38 ;  /* 0x00000026ae687c20 */ /* 0x000fc40008410000 */
[----:B-1----:R-:W-:Y:S02]  /*8310*/  FMUL.FTZ R99, R185, R134 ;  /* 0x00000086b9637220 */ /* 0x002fe40000410000 */
[----:B------:R-:W-:Y:S02]  /*8320*/  FMUL.FTZ R95, R187, R133 ;  /* 0x00000085bb5f7220 */ /* 0x000fe40000410000 */
[----:B------:R-:W-:Y:S02]  /*8330*/  FFMA.FTZ R97, R245, R100, -R97 ;  /* 0x00000064f5617223 */ /* 0x000fe40000010861 */
[----:B------:R-:W-:Y:S02]  /*8340*/  FFMA.FTZ R244, R82, -R134, R244 ;  /* 0x8000008652f47223 */ /* 0x000fe400000100f4 */
[----:B--2---:R-:W-:Y:S02]  /*8350*/  FMUL.FTZ R101, R180, R93 ;  /* 0x0000005db4657220 */ /* 0x004fe40000410000 */
[----:B------:R-:W-:-:S02]  /*8360*/  FADD.FTZ R67, R67, R98 ;  /* 0x0000006243437221 */ /* 0x000fc40000010000 */
[----:B------:R-:W-:Y:S02]  /*8370*/  FFMA.FTZ R98, R81, -R133, R243 ;  /* 0x8000008551627223 */ /* 0x000fe400000100f3 */
[----:B------:R-:W-:Y:S02]  /*8380*/  FFMA.FTZ R105, R241, UR38, -R105 ;  /* 0x00000026f1697c23 */ /* 0x000fe40008010869 */
[----:B------:R-:W-:Y:S02]  /*8390*/  FFMA.FTZ R104, R238, UR39, R104 ;  /* 0x00000027ee687c23 */ /* 0x000fe40008010068 */
[----:B------:R-:W-:Y:S02]  /*83a0*/  FMUL.FTZ R100, R180, R99 ;  /* 0x00000063b4647220 */ /* 0x000fe40000410000 */
[----:B------:R-:W-:Y:S02]  /*83b0*/  FMUL.FTZ R133, R188, R133 ;  /* 0x00000085bc857220 */ /* 0x000fe40000410000 */
[----:B0-----:R-:W-:-:S02]  /*83c0*/  FMUL.FTZ R103, R179, R95 ;  /* 0x0000005fb3677220 */ /* 0x001fc40000410000 */
[C---:B------:R-:W-:Y:S02]  /*83d0*/  FMUL.FTZ R107, R178.reuse, UR39 ;  /* 0x00000027b26b7c20 */ /* 0x040fe40008410000 */
[----:B------:R-:W-:Y:S02]  /*83e0*/  FMUL.FTZ R112, R178, UR38 ;  /* 0x00000026b2707c20 */ /* 0x000fe40008410000 */
[----:B------:R-:W-:Y:S02]  /*83f0*/  FFMA.FTZ R101, R244, R99, -R101 ;  /* 0x00000063f4657223 */ /* 0x000fe40000010865 */
[----:B------:R-:W-:Y:S02]  /*8400*/  FADD.FTZ R66, R66, R97 ;  /* 0x0000006142427221 */ /* 0x000fe40000010000 */
[----:B------:R-:W-:Y:S02]  /*8410*/  FMUL.FTZ R97, R190, R132 ;  /* 0x00000084be617220 */ /* 0x000fe40000410000 */
[----:B------:R-:W-:-:S02]  /*8420*/  FMUL.FTZ R105, R197, R105 ;  /* 0x00000069c5697220 */ /* 0x000fc40000410000 */
[----:B------:R-:W-:Y:S02]  /*8430*/  FFMA.FTZ R104, -R204, R104, -RZ ;  /* 0x00000068cc687223 */ /* 0x000fe400000109ff */
[----:B------:R-:W-:Y:S01]  /*8440*/  FFMA.FTZ R100, R93, R244, R100 ;  /* 0x000000f45d647223 */ /* 0x000fe20000010064 */
[----:B------:R-:W-:Y:S01]  /*8450*/  STS [R102.X4+0x10b0], R105 ;  /* 0x0010b06966007388 */ /* 0x000fe20000004800 */
[-C--:B------:R-:W-:Y:S02]  /*8460*/  FFMA.FTZ R103, R98, R133.reuse, -R103 ;  /* 0x0000008562677223 */ /* 0x080fe40000010867 */
[C---:B------:R-:W-:Y:S01]  /*8470*/  FFMA.FTZ R107, R242.reuse, UR38, -R107 ;  /* 0x00000026f26b7c23 */ /* 0x040fe2000801086b */
[----:B------:R0:W-:Y:S01]  /*8480*/  STS [R102.X4+0x10cc], R104 ;  /* 0x0010cc6866007388 */ /* 0x0001e20000004800 */
[----:B------:R-:W-:Y:S02]  /*8490*/  FFMA.FTZ R112, R242, UR39, R112 ;  /* 0x00000027f2707c23 */ /* 0x000fe40008010070 */
[----:B------:R-:W-:-:S02]  /*84a0*/  FMUL.FTZ R133, R179, R133 ;  /* 0x00000085b3857220 */ /* 0x000fc40000410000 */
[----:B------:R-:W-:Y:S02]  /*84b0*/  FADD.FTZ R66, R66, R101 ;  /* 0x0000006542427221 */ /* 0x000fe40000010000 */
[-C--:B------:R-:W-:Y:S02]  /*84c0*/  FMUL.FTZ R99, R157, R132.reuse ;  /* 0x000000849d637220 */ /* 0x080fe40000410000 */
[----:B------:R-:W-:Y:S02]  /*84d0*/  FFMA.FTZ R242, R80, -R132, R242 ;  /* 0x8000008450f27223 */ /* 0x000fe400000100f2 */
[----:B------:R-:W-:Y:S02]  /*84e0*/  FMUL.FTZ R101, R178, R97 ;  /* 0x00000061b2657220 */ /* 0x000fe40000410000 */
[----:B------:R-:W-:Y:S02]  /*84f0*/  FADD.FTZ R67, R67, R100 ;  /* 0x0000006443437221 */ /* 0x000fe40000010000 */
[----:B------:R-:W-:-:S02]  /*8500*/  FMUL.FTZ R109, R179, UR39 ;  /* 0x00000027b36d7c20 */ /* 0x000fc40008410000 */
[----:B------:R-:W-:Y:S02]  /*8510*/  FMUL.FTZ R108, R176, UR38 ;  /* 0x00000026b06c7c20 */ /* 0x000fe40008410000 */
[----:B------:R-:W-:Y:S02]  /*8520*/  FMUL.FTZ R106, R175, UR38 ;  /* 0x00000026af6a7c20 */ /* 0x000fe40008410000 */
[----:B------:R-:W-:Y:S02]  /*8530*/  FFMA.FTZ R100, R95, R98, R133 ;  /* 0x000000625f647223 */ /* 0x000fe40000010085 */
[-C--:B0-----:R-:W-:Y:S02]  /*8540*/  FMUL.FTZ R104, R178, R99.reuse ;  /* 0x00000063b2687220 */ /* 0x081fe40000410000 */
[----:B------:R-:W-:Y:S02]  /*8550*/  FFMA.FTZ R105, R242, R99, -R101 ;  /* 0x00000063f2697223 */ /* 0x000fe40000010865 */
[----:B------:R-:W-:-:S02]  /*8560*/  FMUL.FTZ R99, R193, R129 ;  /* 0x00000081c1637220 */ /* 0x000fc40000410000 */
[----:B------:R-:W-:Y:S02]  /*8570*/  FFMA.FTZ R109, R243, UR38, -R109 ;  /* 0x00000026f36d7c23 */ /* 0x000fe4000801086d */
[----:B------:R-:W-:Y:S02]  /*8580*/  FMUL.FTZ R107, R192, R107 ;  /* 0x0000006bc06b7220 */ /* 0x000fe40000410000 */
[----:B------:R-:W-:Y:S02]  /*8590*/  FFMA.FTZ R108, R240, UR39, R108 ;  /* 0x00000027f06c7c23 */ /* 0x000fe4000801006c */
[----:B------:R-:W-:Y:S01]  /*85a0*/  FFMA.FTZ R106, R239, UR39, R106 ;  /* 0x00000027ef6a7c23 */ /* 0x000fe2000801006a */
[----:B------:R0:W-:Y:S01]  /*85b0*/  STS [R102.X4+0x10a8], R107 ;  /* 0x0010a86b66007388 */ /* 0x0001e20000004800 */
[----:B------:R-:W-:Y:S02]  /*85c0*/  FADD.FTZ R67, R67, R100 ;  /* 0x0000006443437221 */ /* 0x000fe40000010000 */
[----:B------:R-:W-:-:S02]  /*85d0*/  FFMA.FTZ R104, R97, R242, R104 ;  /* 0x000000f261687223 */ /* 0x000fc40000010068 */
[----:B------:R-:W-:Y:S02]  /*85e0*/  FADD.FTZ R66, R66, R103 ;  /* 0x0000006742427221 */ /* 0x000fe40000010000 */
[-C--:B------:R-:W-:Y:S02]  /*85f0*/  FFMA.FTZ R100, R79, -R129.reuse, R241 ;  /* 0x800000814f647223 */ /* 0x080fe400000100f1 */
[----:B------:R-:W-:Y:S02]  /*8600*/  FMUL.FTZ R101, R196, R128 ;  /* 0x00000080c4657220 */ /* 0x000fe40000410000 */
[----:B------:R-:W-:Y:S02]  /*8610*/  FMUL.FTZ R129, R194, R129 ;  /* 0x00000081c2817220 */ /* 0x000fe40000410000 */
[----:B------:R-:W-:Y:S02]  /*8620*/  FMUL.FTZ R103, R177, R99 ;  /* 0x00000063b1677220 */ /* 0x000fe40000410000 */
[----:B------:R-:W-:-:S02]  /*8630*/  FMUL.FTZ R109, R191, R109 ;  /* 0x0000006dbf6d7220 */ /* 0x000fc40000410000 */
[----:B------:R-:W-:Y:S02]  /*8640*/  FFMA.FTZ R108, -R198, R108, -RZ ;  /* 0x0000006cc66c7223 */ /* 0x000fe400000109ff */
[----:B------:R-:W-:Y:S01]  /*8650*/  FFMA.FTZ R106, -R203, R106, -RZ ;  /* 0x0000006acb6a7223 */ /* 0x000fe200000109ff */
[----:B------:R1:W-:Y:S01]  /*8660*/  STS [R102.X4+0x10a0], R109 ;  /* 0x0010a06d66007388 */ /* 0x0003e20000004800 */
[----:B------:R-:W-:Y:S02]  /*8670*/  FADD.FTZ R67, R67, R104 ;  /* 0x0000006843437221 */ /* 0x000fe40000010000 */
[-C--:B------:R-:W-:Y:S01]  /*8680*/  FFMA.FTZ R240, R78, -R128.reuse, R240 ;  /* 0x800000804ef07223 */ /* 0x080fe200000100f0 */
[----:B------:R-:W-:Y:S01]  /*8690*/  STS [R102.X4+0x10bc], R108 ;  /* 0x0010bc6c66007388 */ /* 0x000fe20000004800 */
[----:B0-----:R-:W-:Y:S02]  /*86a0*/  FMUL.FTZ R107, R195, R128 ;  /* 0x00000080c36b7220 */ /* 0x001fe40000410000 */
[----:B------:R-:W-:Y:S01]  /*86b0*/  FMUL.FTZ R104, R176, R101 ;  /* 0x00000065b0687220 */ /* 0x000fe20000410000 */
[----:B------:R0:W-:Y:S01]  /*86c0*/  STS [R102.X4+0x10c4], R106 ;  /* 0x0010c46a66007388 */ /* 0x0001e20000004800 */
[----:B------:R-:W-:-:S02]  /*86d0*/  FFMA.FTZ R103, R100, R129, -R103 ;  /* 0x0000008164677223 */ /* 0x000fc40000010867 */
[-C--:B------:R-:W-:Y:S02]  /*86e0*/  FMUL.FTZ R92, R199, R127.reuse ;  /* 0x0000007fc75c7220 */ /* 0x080fe40000410000 */
[----:B------:R-:W-:Y:S02]  /*86f0*/  FADD.FTZ R66, R66, R105 ;  /* 0x0000006942427221 */ /* 0x000fe40000010000 */
[----:B------:R-:W-:Y:S02]  /*8700*/  FFMA.FTZ R239, R77, -R127, R239 ;  /* 0x8000007f4def7223 */ /* 0x000fe400000100ef */
[----:B-1----:R-:W-:Y:S02]  /*8710*/  FFMA.FTZ R109, R240, R107, -R104 ;  /* 0x0000006bf06d7223 */ /* 0x002fe40000010868 */
[----:B0-----:R-:W-:Y:S02]  /*8720*/  FMUL.FTZ R106, R151, R127 ;  /* 0x0000007f976a7220 */ /* 0x001fe40000410000 */
[----:B------:R-:W-:-:S02]  /*8730*/  FMUL.FTZ R108, R175, R92 ;  /* 0x0000005caf6c7220 */ /* 0x000fc40000410000 */
[----:B------:R-:W-:Y:S02]  /*8740*/  FADD.FTZ R66, R66, R103 ;  /* 0x0000006742427221 */ /* 0x000fe40000010000 */
[----:B------:R-:W-:Y:S02]  /*8750*/  FMUL.FTZ R129, R177, R129 ;  /* 0x00000081b1817220 */ /* 0x000fe40000410000 */
[----:B------:R-:W-:Y:S02]  /*8760*/  FFMA.FTZ R105, R239, R106, -R108 ;  /* 0x0000006aef697223 */ /* 0x000fe4000001086c */
[----:B------:R-:W-:Y:S02]  /*8770*/  FADD.FTZ R66, R66, R109 ;  /* 0x0000006d42427221 */ /* 0x000fe40000010000 */
[----:B------:R-:W-:Y:S02]  /*8780*/  FFMA.FTZ R104, R99, R100, R129 ;  /* 0x0000006463687223 */ /* 0x000fe40000010081 */
[----:B------:R-:W-:-:S02]  /*8790*/  FMUL.FTZ R107, R176, R107 ;  /* 0x0000006bb06b7220 */ /* 0x000fc40000410000 */
[----:B------:R-:W-:Y:S02]  /*87a0*/  FADD.FTZ R132, R66, R105 ;  /* 0x0000006942847221 */ /* 0x000fe40000010000 */
[----:B------:R-:W-:Y:S02]  /*87b0*/  FMUL.FTZ R110, R177, UR38 ;  /* 0x00000026b16e7c20 */ /* 0x000fe40008410000 */
[----:B------:R-:W-:Y:S02]  /*87c0*/  FADD.FTZ R67, R67, R104 ;  /* 0x0000006843437221 */ /* 0x000fe40000010000 */
[----:B------:R-:W-:Y:S02]  /*87d0*/  FMUL.FTZ R66, R131, UR43 ;  /* 0x0000002b83427c20 */ /* 0x000fe40008410000 */
[----:B------:R-:W-:Y:S02]  /*87e0*/  FFMA.FTZ R104, R101, R240, R107 ;  /* 0x000000f065687223 */ /* 0x000fe4000001006b */
[----:B------:R-:W-:-:S02]  /*87f0*/  FMUL.FTZ R106, R175, R106 ;  /* 0x0000006aaf6a7220 */ /* 0x000fc40000410000 */
[----:B------:R-:W-:Y:S02]  /*8800*/  FMUL.FTZ R111, R186, R111 ;  /* 0x0000006fba6f7220 */ /* 0x000fe40000410000 */
[----:B------:R-:W-:Y:S02]  /*8810*/  FFMA.FTZ R110, R241, UR39, R110 ;  /* 0x00000027f16e7c23 */ /* 0x000fe4000801006e */
[----:B------:R-:W-:Y:S01]  /*8820*/  FFMA.FTZ R103, R217, UR41, R66 ;  /* 0x00000029d9677c23 */ /* 0x000fe20008010042 */
[----:B------:R0:W-:Y:S01]  /*8830*/  STS [R102.X4+0x1098], R111 ;  /* 0x0010986f66007388 */ /* 0x0001e20000004800 */
[C---:B------:R-:W-:Y:S02]  /*8840*/  FMUL.FTZ R115, R182.reuse, UR39 ;  /* 0x00000027b6737c20 */ /* 0x040fe40008410000 */
[----:B------:R-:W-:Y:S02]  /*8850*/  FMUL.FTZ R119, R182, UR38 ;  /* 0x00000026b6777c20 */ /* 0x000fe40008410000 */
[----:B------:R-:W-:-:S02]  /*8860*/  FMUL.FTZ R114, R179, UR38 ;  /* 0x00000026b3727c20 */ /* 0x000fc40008410000 */
[----:B------:R-:W-:Y:S02]  /*8870*/  FADD.FTZ R67, R67, R104 ;  /* 0x0000006843437221 */ /* 0x000fe40000010000 */
[----:B------:R-:W-:Y:S02]  /*8880*/  FFMA.FTZ R106, R92, R239, R106 ;  /* 0x000000ef5c6a7223 */ /* 0x000fe4000001006a */
[----:B------:R-:W-:Y:S02]  /*8890*/  FMUL.FTZ R66, R214, UR43 ;  /* 0x0000002bd6427c20 */ /* 0x000fe40008410000 */
[----:B------:R-:W-:Y:S02]  /*88a0*/  FFMA.FTZ R110, -R197, R110, -RZ ;  /* 0x0000006ec56e7223 */ /* 0x000fe400000109ff */
[C---:B------:R-:W-:Y:S02]  /*88b0*/  FFMA.FTZ R115, R246.reuse, UR38, -R115 ;  /* 0x00000026f6737c23 */ /* 0x040fe40008010873 */
[----:B------:R-:W-:Y:S01]  /*88c0*/  FFMA.FTZ R119, R246, UR39, R119 ;  /* 0x00000027f6777c23 */ /* 0x000fe20008010077 */
[----:B------:R1:W-:Y:S01]  /*88d0*/  STS [R102.X4+0x10b4], R110 ;  /* 0x0010b46e66007388 */ /* 0x0003e20000004800 */
[----:B------:R-:W-:-:S02]  /*88e0*/  FFMA.FTZ R114, R243, UR39, R114 ;  /* 0x00000027f3727c23 */ /* 0x000fc40008010072 */
[----:B------:R-:W-:Y:S02]  /*88f0*/  FADD.FTZ R142, R67, R106 ;  /* 0x0000006a438e7221 */ /* 0x000fe40000010000 */
[----:B0-----:R-:W-:Y:S02]  /*8900*/  FFMA.FTZ R111, R213, UR41, -R66 ;  /* 0x00000029d56f7c23 */ /* 0x001fe40008010842 */
[----:B------:R-:W-:Y:S02]  /*8910*/  FMUL.FTZ R113, R228, R113 ;  /* 0x00000071e4717220 */ /* 0x000fe40000410000 */
[----:B------:R-:W-:Y:S02]  /*8920*/  FMUL.FTZ R67, R218, UR43 ;  /* 0x0000002bda437c20 */ /* 0x000fe40008410000 */
[----:B------:R-:W-:Y:S01]  /*8930*/  FMUL.FTZ R66, R208, UR43 ;  /* 0x0000002bd0427c20 */ /* 0x000fe20008410000 */
[----:B------:R-:W-:Y:S01]  /*8940*/  STS [R102.X4+0x1090], R113 ;  /* 0x0010907166007388 */ /* 0x000fe20000004800 */
[----:B------:R-:W-:-:S02]  /*8950*/  FFMA.FTZ R117, -R231, R117, -RZ ;  /* 0x00000075e7757223 */ /* 0x000fc400000109ff */
[C---:B------:R-:W-:Y:S02]  /*8960*/  FMUL.FTZ R115, R225.reuse, R115 ;  /* 0x00000073e1737220 */ /* 0x040fe40000410000 */
[----:B------:R-:W-:Y:S01]  /*8970*/  FFMA.FTZ R119, -R225, R119, -RZ ;  /* 0x00000077e1777223 */ /* 0x000fe200000109ff */
[----:B------:R-:W-:Y:S01]  /*8980*/  STS [R102.X4+0x1084], R117 ;  /* 0x0010847566007388 */ /* 0x000fe20000004800 */
[----:B------:R-:W-:Y:S02]  /*8990*/  FFMA.FTZ R118, -R228, R118, -RZ ;  /* 0x00000076e4767223 */ /* 0x000fe400000109ff */
[----:B------:R-:W-:Y:S01]  /*89a0*/  FFMA.FTZ R116, -R186, R116, -RZ ;  /* 0x00000074ba747223 */ /* 0x000fe200000109ff */
[----:B------:R0:W-:Y:S01]  /*89b0*/  STS [R102.X4+0x1088], R115 ;  /* 0x0010887366007388 */ /* 0x0001e20000004800 */
[----:B------:R-:W-:Y:S02]  /*89c0*/  FFMA.FTZ R114, -R191, R114, -RZ ;  /* 0x00000072bf727223 */ /* 0x000fe400000109ff */
[----:B------:R-:W-:Y:S01]  /*89d0*/  FFMA.FTZ R112, -R192, R112, -RZ ;  /* 0x00000070c0707223 */ /* 0x000fe200000109ff */
[----:B------:R-:W-:Y:S01]  /*89e0*/  STS [R102.X4+0x108c], R119 ;  /* 0x00108c7766007388 */ /* 0x000fe20000004800 */
[----:B-1----:R-:W-:-:S02]  /*89f0*/  FFMA.FTZ R110, R220, UR41, R67 ;  /* 0x00000029dc6e7c23 */ /* 0x002fc40008010043 */
[----:B------:R-:W-:Y:S01]  /*8a00*/  FFMA.FTZ R107, R207, UR41, -R66 ;  /* 0x00000029cf6b7c23 */ /* 0x000fe20008010842 */
[----:B------:R-:W-:Y:S01]  /*8a10*/  STS [R102.X4+0x1094], R118 ;  /* 0x0010947666007388 */ /* 0x000fe20000004800 */
[----:B------:R-:W-:Y:S01]  /*8a20*/  FMUL.FTZ R67, R211, UR43 ;  /* 0x0000002bd3437c20 */ /* 0x000fe20008410000 */
[----:B0-----:R-:W-:Y:S01]  /*8a30*/  MOV R115, UR26 ;  /* 0x0000001a00737c02 */ /* 0x001fe20008000f00 */
[C---:B------:R-:W-:Y:S01]  /*8a40*/  FMUL.FTZ R66, R202.reuse, UR43 ;  /* 0x0000002bca427c20 */ /* 0x040fe20008410000 */
[----:B------:R0:W-:Y:S01]  /*8a50*/  STS [R102.X4+0x109c], R116 ;  /* 0x00109c7466007388 */ /* 0x0001e20000004800 */
[----:B------:R-:W-:Y:S01]  /*8a60*/  FMUL.FTZ R113, R202, R126 ;  /* 0x0000007eca717220 */ /* 0x000fe20000410000 */
[----:B------:R-:W-:Y:S01]  /*8a70*/  LEA R115, R115, -R88, 0x1 ;  /* 0x8000005873737211 */ /* 0x000fe200078e08ff */
[----:B------:R-:W-:Y:S01]  /*8a80*/  FFMA.FTZ R108, R212, UR41, -R67 ;  /* 0x00000029d46c7c23 */ /* 0x000fe20008010843 */
[----:B------:R-:W-:Y:S01]  /*8a90*/  STS [R102.X4+0x10a4], R114 ;  /* 0x0010a47266007388 */ /* 0x000fe20000004800 */
[----:B------:R-:W-:Y:S01]  /*8aa0*/  FFMA.FTZ R117, R201, UR41, -R66 ;  /* 0x00000029c9757c23 */ /* 0x000fe20008010842 */
[----:B------:R-:W-:Y:S01]  /*8ab0*/  ISETP.GE.AND P0, PT, R115, 0x1, PT ;  /* 0x000000017300780c */ /* 0x000fe20003f06270 */
[-C--:B------:R-:W-:Y:S01]  /*8ac0*/  FFMA.FTZ R238, R76, -R126.reuse, R238 ;  /* 0x8000007e4cee7223 */ /* 0x080fe200000100ee */
[----:B------:R1:W-:Y:S01]  /*8ad0*/  STS [R102.X4+0x10ac], R112 ;  /* 0x0010ac7066007388 */ /* 0x0003e20000004800 */
[----:B------:R-:W-:-:S02]  /*8ae0*/  FMUL.FTZ R67, R201, R126 ;  /* 0x0000007ec9437220 */ /* 0x000fc40000410000 */
[----:B------:R-:W-:Y:S02]  /*8af0*/  FMUL.FTZ R145, R174, R113 ;  /* 0x00000071ae917220 */ /* 0x000fe40000410000 */
[----:B------:R-:W-:Y:S02]  /*8b00*/  FMUL.FTZ R66, R196, UR43 ;  /* 0x0000002bc4427c20 */ /* 0x000fe40008410000 */
[-C--:B------:R-:W-:Y:S02]  /*8b10*/  FFMA.FTZ R237, R75, -R125.reuse, R237 ;  /* 0x8000007d4bed7223 */ /* 0x080fe400000100ed */
[----:B0-----:R-:W-:Y:S02]  /*8b20*/  FMUL.FTZ R116, R147, UR43 ;  /* 0x0000002b93747c20 */ /* 0x001fe40008410000 */
[----:B-1----:R-:W-:Y:S02]  /*8b30*/  FMUL.FTZ R102, R205, UR43 ;  /* 0x0000002bcd667c20 */ /* 0x002fe40008410000 */
[----:B------:R-:W-:-:S02]  /*8b40*/  FMUL.FTZ R144, R147, R125 ;  /* 0x0000007d93907220 */ /* 0x000fc40000410000 */
[----:B------:R-:W-:Y:S02]  /*8b50*/  FFMA.FTZ R102, R147, UR41, -R102 ;  /* 0x0000002993667c23 */ /* 0x000fe40008010866 */
[----:B------:R-:W-:Y:S02]  /*8b60*/  FMUL.FTZ R114, R205, R125 ;  /* 0x0000007dcd727220 */ /* 0x000fe40000410000 */
[-C--:B------:R-:W-:Y:S02]  /*8b70*/  FFMA.FTZ R145, R238, R67.reuse, -R145 ;  /* 0x00000043ee917223 */ /* 0x080fe40000010891 */
[----:B------:R-:W-:Y:S02]  /*8b80*/  FMUL.FTZ R147, R174, R67 ;  /* 0x00000043ae937220 */ /* 0x000fe40000410000 */
[----:B------:R-:W-:Y:S02]  /*8b90*/  FFMA.FTZ R125, R195, UR41, -R66 ;  /* 0x00000029c37d7c23 */ /* 0x000fe40008010842 */
[----:B------:R-:W-:-:S02]  /*8ba0*/  FMUL.FTZ R67, R193, UR43 ;  /* 0x0000002bc1437c20 */ /* 0x000fc40008410000 */
[----:B------:R-:W-:Y:S02]  /*8bb0*/  FMUL.FTZ R66, R190, UR43 ;  /* 0x0000002bbe427c20 */ /* 0x000fe40008410000 */
[----:B------:R-:W-:Y:S02]  /*8bc0*/  FFMA.FTZ R126, R194, UR41, -R67 ;  /* 0x00000029c27e7c23 */ /* 0x000fe40008010843 */
[----:B------:R-:W-:Y:S02]  /*8bd0*/  FFMA.FTZ R129, R157, UR41, -R66 ;  /* 0x000000299d817c23 */ /* 0x000fe40008010842 */
[----:B------:R-:W-:Y:S02]  /*8be0*/  FMUL.FTZ R67, R187, UR43 ;  /* 0x0000002bbb437c20 */ /* 0x000fe40008410000 */
[----:B------:R-:W-:Y:S02]  /*8bf0*/  FMUL.FTZ R66, R69, UR43 ;  /* 0x0000002b45427c20 */ /* 0x000fe40008410000 */
[----:B------:R-:W-:-:S02]  /*8c00*/  FFMA.FTZ R128, R188, UR41, -R67 ;  /* 0x00000029bc807c23 */ /* 0x000fc40008010843 */
[----:B------:R-:W-:Y:S02]  /*8c10*/  FFMA.FTZ R133, R185, UR41, -R66 ;  /* 0x00000029b9857c23 */ /* 0x000fe40008010842 */
[----:B------:R-:W-:Y:S02]  /*8c20*/  FMUL.FTZ R105, R220, UR43 ;  /* 0x0000002bdc697c20 */ /* 0x000fe40008410000 */
[----:B------:R-:W-:Y:S02]  /*8c30*/  FMUL.FTZ R67, R226, UR43 ;  /* 0x0000002be2437c20 */ /* 0x000fe40008410000 */
[----:B------:R-:W-:Y:S02]  /*8c40*/  FMUL.FTZ R66, R223, UR43 ;  /* 0x0000002bdf427c20 */ /* 0x000fe40008410000 */
[----:B------:R-:W-:Y:S02]  /*8c50*/  FFMA.FTZ R112, R218, UR41, -R105 ;  /* 0x00000029da707c23 */ /* 0x000fe40008010869 */
[----:B------:R-:W-:-:S02]  /*8c60*/  FMUL.FTZ R134, R185, UR43 ;  /* 0x0000002bb9867c20 */ /* 0x000fc40008410000 */
[----:B------:R-:W-:Y:S02]  /*8c70*/  FFMA.FTZ R130, R68, UR41, -R67 ;  /* 0x0000002944827c23 */ /* 0x000fe40008010843 */
[C---:B------:R-:W-:Y:S02]  /*8c80*/  FFMA.FTZ R141, R65.reuse, UR41, -R66 ;  /* 0x00000029418d7c23 */ /* 0x040fe40008010842 */
        /* <DEDUP_REMOVED lines=15> */
[----:B------:R-:W-:-:S02]  /*8d80*/  FFMA.FTZ R143, R69, UR41, R134 ;  /* 0x00000029458f7c23 */ /* 0x000fc40008010086 */
[----:B------:R-:W-:Y:S02]  /*8d90*/  FFMA.FTZ R104, R131, UR41, -R104 ;  /* 0x0000002983687c23 */ /* 0x000fe40008010868 */
[----:B------:R-:W-:Y:S02]  /*8da0*/  FFMA.FTZ R109, R214, UR41, R109 ;  /* 0x00000029d66d7c23 */ /* 0x000fe4000801006d */
[----:B------:R-:W-:Y:S02]  /*8db0*/  FFMA.FTZ R106, R211, UR41, R106 ;  /* 0x00000029d36a7c23 */ /* 0x000fe4000801006a */
[----:B------:R-:W-:Y:S02]  /*8dc0*/  FFMA.FTZ R105, R208, UR41, R105 ;  /* 0x00000029d0697c23 */ /* 0x000fe40008010069 */
[----:B------:R-:W-:Y:S02]  /*8dd0*/  FFMA.FTZ R116, R205, UR41, R116 ;  /* 0x00000029cd747c23 */ /* 0x000fe40008010074 */
[----:B------:R-:W-:-:S02]  /*8de0*/  FFMA.FTZ R119, R202, UR41, R119 ;  /* 0x00000029ca777c23 */ /* 0x000fc40008010077 */
[----:B------:R-:W-:Y:S02]  /*8df0*/  FFMA.FTZ R147, R113, R238, R147 ;  /* 0x000000ee71937223 */ /* 0x000fe40000010093 */
[----:B------:R-:W-:Y:S02]  /*8e00*/  FFMA.FTZ R118, R151, UR41, -R118 ;  /* 0x0000002997767c23 */ /* 0x000fe40008010876 */
[----:B------:R-:W-:Y:S02]  /*8e10*/  FFMA.FTZ R120, R199, UR41, R120 ;  /* 0x00000029c7787c23 */ /* 0x000fe40008010078 */
[----:B------:R-:W-:Y:S02]  /*8e20*/  FFMA.FTZ R127, R196, UR41, R127 ;  /* 0x00000029c47f7c23 */ /* 0x000fe4000801007f */
[----:B------:R-:W-:Y:S02]  /*8e30*/  FFMA.FTZ R139, R193, UR41, R194 ;  /* 0x00000029c18b7c23 */ /* 0x000fe400080100c2 */
[----:B------:R-:W-:-:S02]  /*8e40*/  FFMA.FTZ R137, R190, UR41, R137 ;  /* 0x00000029be897c23 */ /* 0x000fc40008010089 */
[----:B------:R-:W-:Y:S02]  /*8e50*/  FFMA.FTZ R135, R187, UR41, R188 ;  /* 0x00000029bb877c23 */ /* 0x000fe400080100bc */
[----:B------:R-:W-:Y:S02]  /*8e60*/  FFMA.FTZ R68, R64, UR41, -R67 ;  /* 0x0000002940447c23 */ /* 0x000fe40008010843 */
        /* <DEDUP_REMOVED lines=10> */
[----:B------:R-:W-:Y:S02]  /*8f10*/  ULDC.64 UR36, c[0x0][0x2b8] ;  /* 0x0000ae0000247ab9 */ /* 0x000fe40000000a00 */
[----:B------:R-:W-:Y:S02]  /*8f20*/  USHF.R.U64 UR41, UR36, 0x1, UR37 ;  /* 0x0000000124297899 */ /* 0x000fe40008001225 */
[----:B------:R-:W-:Y:S02]  /*8f30*/  USHF.R.U32.HI UR42, URZ, 0x1, UR37 ;  /* 0x000000013f2a7899 */ /* 0x000fe40008011625 */
[----:B------:R-:W-:Y:S02]  /*8f40*/  ULEA UR44, UR24, 0xfffffc00, 0xa ;  /* 0xfffffc00182c7891 */ /* 0x000fe4000f8e503f */
[----:B------:R-:W-:Y:S02]  /*8f50*/  UIMAD.WIDE.U32 UR36, UR14, UR38, URZ ;  /* 0x000000260e2472a5 */ /* 0x000fe4000f8e003f */
[----:B------:R-:W-:-:S02]  /*8f60*/  UIMAD UR43, UR14, UR39, UR43 ;  /* 0x000000270e2b72a4 */ /* 0x000fc4000f8e022b */
[----:B------:R-:W-:Y:S01]  /*8f70*/  IADD3 R64, P0, R88, UR44, RZ ;  /* 0x0000002c58407c10 */ /* 0x000fe2000ff1e0ff */
[----:B------:R-:W-:Y:S01]  /*8f80*/  ULDC.64 UR38, c[0x0][0x2d0] ;  /* 0x0000b40000267ab9 */ /* 0x000fe20000000a00 */
[----:B------:R-:W-:Y:S01]  /*8f90*/  MOV R65, UR44 ;  /* 0x0000002c00417c02 */ /* 0x000fe20008000f00 */
[----:B------:R-:W-:Y:S02]  /*8fa0*/  UIMAD UR38, UR40, UR38, URZ ;  /* 0x00000026282672a4 */ /* 0x000fe4000f8e023f */
[----:B------:R-:W-:Y:S01]  /*8fb0*/  UIADD3 UR37, UR37, UR43, URZ ;  /* 0x0000002b25257290 */ /* 0x000fe2000fffe03f */
[----:B------:R-:W-:Y:S01]  /*8fc0*/  LEA.HI.X.SX32 R65, R65, RZ, 0x1, P0 ;  /* 0x000000ff41417211 */ /* 0x000fe200000f0eff */
[----:B------:R-:W-:Y:S02]  /*8fd0*/  UIMAD UR43, UR42, UR12, URZ ;  /* 0x0000000c2a2b72a4 */ /* 0x000fe4000f8e023f */
[----:B------:R-:W-:Y:S02]  /*8fe0*/  UIMAD.WIDE.U32 UR36, UR12, UR41, UR36 ;  /* 0x000000290c2472a5 */ /* 0x000fe4000f8e0024 */
[----:B------:R-:W-:Y:S01]  /*8ff0*/  UIMAD UR43, UR13, UR41, UR43 ;  /* 0x000000290d2b72a4 */ /* 0x000fe2000f8e022b */
[----:B------:R-:W-:Y:S01]  /*9000*/  IMAD.WIDE.U32 R64, R67, c[0x0][0x2d0], R64 ;  /* 0x0000b40043407a25 */ /* 0x000fe200078e0040 */
        /* <DEDUP_REMOVED lines=9> */
.L_x_8313:
[----:B------:R-:W-:Y:S05]  /*90a0*/  BSYNC B0 ;  /* 0x0000000000007941 */ /* 0x000fea0003800000 */
.L_x_8312:
[----:B------:R-:W-:Y:S01]  /*90b0*/  ULDC.64 UR36, c[0x0][0x2b8] ;  /* 0x0000ae0000247ab9 */ /* 0x000fe20000000a00 */
[----:B------:R-:W-:Y:S01]  /*90c0*/  FADD.FTZ R142, R142, R147 ;  /* 0x000000938e8e7221 */ /* 0x000fe20000010000 */
[----:B------:R-:W-:Y:S01]  /*90d0*/  USHF.R.U32.HI UR38, URZ, 0x1, UR37 ;  /* 0x000000013f267899 */ /* 0x000fe20008011625 */
[----:B------:R-:W-:Y:S01]  /*90e0*/  FMUL.FTZ R64, R173, R114 ;  /* 0x00000072ad407220 */ /* 0x000fe20000410000 */
[----:B------:R-:W-:Y:S01]  /*90f0*/  USHF.R.U64 UR36, UR36, 0x1, UR37 ;  /* 0x0000000124247899 */ /* 0x000fe20008001225 */
[----:B------:R-:W-:Y:S01]  /*9100*/  FMUL.FTZ R147, R208, R124 ;  /* 0x0000007cd0937220 */ /* 0x000fe20000410000 */
[----:B------:R-:W-:Y:S01]  /*9110*/  UIMAD UR37, UR38, UR12, URZ ;  /* 0x0000000c262572a4 */ /* 0x000fe2000f8e023f */
[----:B0-----:R-:W-:Y:S01]  /*9120*/  FFMA.FTZ R67, R237, R144, -R64 ;  /* 0x00000090ed437223 */ /* 0x001fe20000010840 */
[----:B------:R-:W-:Y:S01]  /*9130*/  UIMAD.WIDE.U32 UR38, UR36, UR12, URZ ;  /* 0x0000000c242672a5 */ /* 0x000fe2000f8e003f */
[-C--:B------:R-:W-:Y:S01]  /*9140*/  FFMA.FTZ R236, R74, -R124.reuse, R236 ;  /* 0x8000007c4aec7223 */ /* 0x080fe200000100ec */
[----:B------:R-:W-:Y:S01]  /*9150*/  UIMAD UR40, UR13, UR36, UR37 ;  /* 0x000000240d2872a4 */ /* 0x000fe2000f8e0225 */
[----:B------:R-:W-:Y:S01]  /*9160*/  FMUL.FTZ R207, R207, R124 ;  /* 0x0000007ccfcf7220 */ /* 0x000fe20000410000 */
[----:B------:R-:W-:Y:S01]  /*9170*/  BSSY B0, `(.L_x_8314) ;  /* 0x0000053000007945 */ /* 0x000fe20003800000 */
[----:B------:R-:W-:Y:S01]  /*9180*/  FMUL.FTZ R64, R172, R147 ;  /* 0x00000093ac407220 */ /* 0x000fe20000410000 */
[----:B------:R-:W-:Y:S01]  /*9190*/  ULDC.64 UR36, c[0x0][0x2c0] ;  /* 0x0000b00000247ab9 */ /* 0x000fe20000000a00 */
[----:B------:R-:W-:Y:S01]  /*91a0*/  FMUL.FTZ R144, R173, R144 ;  /* 0x00000090ad907220 */ /* 0x000fe20000410000 */
[----:B------:R-:W-:Y:S01]  /*91b0*/  UIADD3 UR39, UR40, UR39, URZ ;  /* 0x0000002728277290 */ /* 0x000fe2000fffe03f */
[----:B------:R-:W-:Y:S01]  /*91c0*/  FFMA.FTZ R66, R236, R207, -R64 ;  /* 0x000000cfec427223 */ /* 0x000fe20000010840 */
[----:B------:R-:W-:Y:S01]  /*91d0*/  UIMAD UR40, UR15, UR36, URZ ;  /* 0x000000240f2872a4 */ /* 0x000fe2000f8e023f */
[----:B------:R-:W-:Y:S01]  /*91e0*/  FFMA.FTZ R65, R114, R237, R144 ;  /* 0x000000ed72417223 */ /* 0x000fe20000010090 */
[----:B------:R-:W-:Y:S01]  /*91f0*/  UIMAD.WIDE.U32 UR38, UR14, UR36, UR38 ;  /* 0x000000240e2672a5 */ /* 0x000fe2000f8e0026 */
[----:B------:R-:W-:Y:S01]  /*9200*/  FMUL.FTZ R207, R172, R207 ;  /* 0x000000cfaccf7220 */ /* 0x000fe20000410000 */
[----:B------:R-:W-:Y:S01]  /*9210*/  UIMAD UR40, UR14, UR37, UR40 ;  /* 0x000000250e2872a4 */ /* 0x000fe2000f8e0228 */
[----:B------:R-:W-:Y:S01]  /*9220*/  FADD.FTZ R132, R132, R145 ;  /* 0x0000009184847221 */ /* 0x000fe20000010000 */
[----:B------:R-:W-:Y:S01]  /*9230*/  ISETP.GE.AND P1, PT, R115, 0x41, PT ;  /* 0x000000417300780c */ /* 0x000fe20003f26270 */
[----:B------:R-:W-:Y:S01]  /*9240*/  FADD.FTZ R65, R142, R65 ;  /* 0x000000418e417221 */ /* 0x000fe20000010000 */
[----:B------:R-:W-:Y:S01]  /*9250*/  ULDC.64 UR36, c[0x0][0x320] ;  /* 0x0000c80000247ab9 */ /* 0x000fe20000000a00 */
[----:B------:R-:W-:Y:S01]  /*9260*/  FFMA.FTZ R64, R147, R236, R207 ;  /* 0x000000ec93407223 */ /* 0x000fe200000100cf */
[----:B------:R-:W-:Y:S01]  /*9270*/  UIADD3 UR40, UR40, UR39, URZ ;  /* 0x0000002728287290 */ /* 0x000fe2000fffe03f */
[-C--:B------:R-:W-:Y:S01]  /*9280*/  FMUL.FTZ R124, R211, R123.reuse ;  /* 0x0000007bd37c7220 */ /* 0x080fe20000410000 */
[----:B------:R-:W-:Y:S01]  /*9290*/  ULEA UR39, UP0, UR38, UR36, 0x3 ;  /* 0x0000002426277291 */ /* 0x000fe2000f80183f */
[----:B------:R-:W-:Y:S01]  /*92a0*/  FADD.FTZ R67, R132, R67 ;  /* 0x0000004384437221 */ /* 0x000fe20000010000 */
[----:B------:R-:W-:Y:S01]  /*92b0*/  ISETP.GE.AND P2, PT, R115, 0x61, PT ;  /* 0x000000617300780c */ /* 0x000fe20003f46270 */
[----:B------:R-:W-:Y:S01]  /*92c0*/  FADD.FTZ R132, R65, R64 ;  /* 0x0000004041847221 */ /* 0x000fe20000010000 */
[----:B------:R-:W-:Y:S01]  /*92d0*/  ULDC UR36, c[0x0][0x174] ;  /* 0x00005d0000247ab9 */ /* 0x000fe20000000800 */
[-C--:B------:R-:W-:Y:S01]  /*92e0*/  FFMA.FTZ R235, R73, -R123.reuse, R235 ;  /* 0x8000007b49eb7223 */ /* 0x080fe200000100eb */
[----:B------:R-:W-:Y:S01]  /*92f0*/  UIADD3 UR36, UR6, -UR36, URZ ;  /* 0x8000002406247290 */ /* 0x000fe2000fffe03f */
[----:B------:R-:W-:Y:S01]  /*9300*/  FMUL.FTZ R212, R212, R123 ;  /* 0x0000007bd4d47220 */ /* 0x000fe20000410000 */
[----:B------:R-:W-:Y:S01]  /*9310*/  ULEA.HI.X UR37, UR38, UR37, UR40, 0x3, UP0 ;  /* 0x0000002526257291 */ /* 0x000fe200080f1c28 */
[----:B------:R-:W-:Y:S01]  /*9320*/  FMUL.FTZ R64, R171, R124 ;  /* 0x0000007cab407220 */ /* 0x000fe20000410000 */
[----:B------:R-:W-:Y:S01]  /*9330*/  UIMAD UR36, UR36, -0x400, URZ ;  /* 0xfffffc00242478a4 */ /* 0x000fe2000f8e023f */
[----:B------:R-:W-:Y:S01]  /*9340*/  FMUL.FTZ R123, R214, R122 ;  /* 0x0000007ad67b7220 */ /* 0x000fe20000410000 */
[----:B------:R-:W-:Y:S01]  /*9350*/  USHF.L.U32 UR38, UR8, 0x2, URZ ;  /* 0x0000000208267899 */ /* 0x000fe2000800063f */
[----:B------:R-:W-:-:S02]  /*9360*/  FADD.FTZ R66, R67, R66 ;  /* 0x0000004243427221 */ /* 0x000fc40000010000 */
[----:B------:R-:W-:Y:S01]  /*9370*/  FMUL.FTZ R213, R213, R122 ;  /* 0x0000007ad5d57220 */ /* 0x000fe20000410000 */
[----:B------:R-:W-:Y:S01]  /*9380*/  MOV R149, UR36 ;  /* 0x0000002400957c02 */ /* 0x000fe20008000f00 */
[----:B------:R-:W-:Y:S01]  /*9390*/  FFMA.FTZ R145, R235, R212, -R64 ;  /* 0x000000d4eb917223 */ /* 0x000fe20000010840 */
[----:B------:R-:W-:Y:S01]  /*93a0*/  LEA R64, P0, R88, UR39, 0x2 ;  /* 0x0000002758407c11 */ /* 0x000fe2000f8010ff */
[----:B------:R-:W-:Y:S01]  /*93b0*/  FFMA.FTZ R234, R72, -R122, R234 ;  /* 0x8000007a48ea7223 */ /* 0x000fe200000100ea */
[----:B------:R-:W-:Y:S01]  /*93c0*/  USHF.L.U64.HI UR39, UR8, 0x2, UR9 ;  /* 0x0000000208277899 */ /* 0x000fe20008010209 */
[----:B------:R-:W-:Y:S01]  /*93d0*/  FMUL.FTZ R122, R170, R123 ;  /* 0x0000007baa7a7220 */ /* 0x000fe20000410000 */
[----:B------:R-:W-:Y:S01]  /*93e0*/  LEA.HI.X R65, R88, UR37, RZ, 0x2, P0 ;  /* 0x0000002558417c11 */ /* 0x000fe200080f14ff */
[----:B------:R-:W-:Y:S01]  /*93f0*/  FADD.FTZ R66, R66, R145 ;  /* 0x0000009142427221 */ /* 0x000fe20000010000 */
[----:B------:R-:W-:Y:S01]  /*9400*/  ULDC.64 UR36, c[0x0][0x2d0] ;  /* 0x0000b40000247ab9 */ /* 0x000fe20000000a00 */
[----:B------:R-:W-:Y:S01]  /*9410*/  FFMA.FTZ R145, R234, R213, -R122 ;  /* 0x000000d5ea917223 */ /* 0x000fe2000001087a */
[----:B------:R-:W-:Y:S01]  /*9420*/  ISETP.GE.AND P0, PT, R115, 0x21, PT ;  /* 0x000000217300780c */ /* 0x000fe20003f06270 */
[----:B------:R-:W-:Y:S01]  /*9430*/  FMUL.FTZ R212, R171, R212 ;  /* 0x000000d4abd47220 */ /* 0x000fe20000410000 */
[----:B------:R-:W-:Y:S01]  /*9440*/  UIMAD UR36, UR39, UR36, URZ ;  /* 0x00000024272472a4 */ /* 0x000fe2000f8e023f */
[-C--:B------:R-:W-:Y:S01]  /*9450*/  FMUL.FTZ R122, R220, R121.reuse ;  /* 0x00000079dc7a7220 */ /* 0x080fe20000410000 */
[----:B------:R-:W-:Y:S01]  /*9460*/  MOV R151, UR38 ;  /* 0x0000002600977c02 */ /* 0x000fe20008000f00 */
[-C--:B------:R-:W-:Y:S01]  /*9470*/  FMUL.FTZ R218, R218, R121.reuse ;  /* 0x00000079dada7220 */ /* 0x080fe20000410000 */
[----:B------:R-:W-:Y:S01]  /*9480*/  UIMAD UR36, UR38, UR37, UR36 ;  /* 0x00000025262472a4 */ /* 0x000fe2000f8e0224 */
[----:B------:R-:W-:-:S02]  /*9490*/  FFMA.FTZ R233, R63, -R121, R233 ;  /* 0x800000793fe97223 */ /* 0x000fc400000100e9 */
[----:B------:R-:W-:Y:S02]  /*94a0*/  FFMA.FTZ R67, R124, R235, R212 ;  /* 0x000000eb7c437223 */ /* 0x000fe400000100d4 */
[----:B------:R-:W-:Y:S02]  /*94b0*/  FMUL.FTZ R121, R169, R122 ;  /* 0x0000007aa9797220 */ /* 0x000fe40000410000 */
[----:B------:R-:W-:Y:S02]  /*94c0*/  FMUL.FTZ R213, R170, R213 ;  /* 0x000000d5aad57220 */ /* 0x000fe40000410000 */
[----:B------:R-:W-:-:S04]  /*94d0*/  IMAD.WIDE R64, R149, 0x4, R64 ;  /* 0x0000000495407825 */ /* 0x000fc800078e0240 */
[----:B------:R-:W-:Y:S02]  /*94e0*/  FADD.FTZ R67, R132, R67 ;  /* 0x0000004384437221 */ /* 0x000fe40000010000 */
[----:B------:R-:W-:Y:S02]  /*94f0*/  FFMA.FTZ R149, R233, R218, -R121 ;  /* 0x000000dae9957223 */ /* 0x000fe40000010879 */
[----:B------:R-:W-:Y:S02]  /*9500*/  FFMA.FTZ R132, R123, R234, R213 ;  /* 0x000000ea7b847223 */ /* 0x000fe400000100d5 */
[----:B------:R-:W-:Y:S02]  /*9510*/  FMUL.FTZ R218, R169, R218 ;  /* 0x000000daa9da7220 */ /* 0x000fe40000410000 */
[----:B------:R-:W-:Y:S02]  /*9520*/  FADD.FTZ R67, R67, R132 ;  /* 0x0000008443437221 */ /* 0x000fe40000010000 */
[----:B------:R-:W-:-:S02]  /*9530*/  FFMA.FTZ R218, R122, R233, R218 ;  /* 0x000000e97ada7223 */ /* 0x000fc400000100da */
[-C--:B------:R-:W-:Y:S02]  /*9540*/  FMUL.FTZ R121, R217, R140.reuse ;  /* 0x0000008cd9797220 */ /* 0x080fe40000410000 */
[----:B------:R-:W-:Y:S01]  /*9550*/  FADD.FTZ R218, R67, R218 ;  /* 0x000000da43da7221 */ /* 0x000fe20000010000 */
[----:B------:R-:W-:Y:S01]  /*9560*/  IADD3 R67, R88, 0x20, RZ ;  /* 0x0000002058437810 */ /* 0x000fe20007ffe0ff */
[----:B------:R-:W-:Y:S01]  /*9570*/  FADD.FTZ R66, R66, R145 ;  /* 0x0000009142427221 */ /* 0x000fe20000010000 */
[----:B------:R-:W-:Y:S01]  /*9580*/  IADD3 R145, R88, 0x40, RZ ;  /* 0x0000004058917810 */ /* 0x000fe20007ffe0ff */
[----:B------:R-:W-:Y:S01]  /*9590*/  FFMA.FTZ R232, R62, -R140, R232 ;  /* 0x8000008c3ee87223 */ /* 0x000fe200000100e8 */
[----:B------:R-:W-:Y:S01]  /*95a0*/  LEA.HI.SX32 R67, R67, R88, 0x1b ;  /* 0x0000005843437211 */ /* 0x000fe200078fdaff */
[----:B------:R-:W-:Y:S01]  /*95b0*/  FMUL.FTZ R131, R131, R140 ;  /* 0x0000008c83837220 */ /* 0x000fe20000410000 */
[----:B------:R-:W-:Y:S01]  /*95c0*/  LEA.HI.SX32 R145, R145, R88, 0x1b ;  /* 0x0000005891917211 */ /* 0x000fe200078fdaff */
[----:B------:R-:W-:-:S02]  /*95d0*/  FMUL.FTZ R132, R91, R121 ;  /* 0x000000795b847220 */ /* 0x000fc40000410000 */
[----:B------:R-:W-:Y:S01]  /*95e0*/  FADD.FTZ R66, R66, R149 ;  /* 0x0000009542427221 */ /* 0x000fe20000010000 */
[----:B------:R-:W0:Y:S01]  /*95f0*/  LDS R67, [R67.X4+0x1100] ;  /* 0x0011000043437984 */ /* 0x000e220000004800 */
[----:B------:R-:W-:Y:S02]  /*9600*/  FFMA.FTZ R149, R232, R131, -R132 ;  /* 0x00000083e8957223 */ /* 0x000fe40000010884 */
[----:B------:R-:W-:-:S04]  /*9610*/  IMAD.WIDE.U32 R64, R151, c[0x0][0x2d0], R64 ;  /* 0x0000b40097407a25 */ /* 0x000fc800078e0040 */
[----:B------:R-:W-:Y:S01]  /*9620*/  FMUL.FTZ R131, R91, R131 ;  /* 0x000000835b837220 */ /* 0x000fe20000410000 */
[----:B------:R-:W-:Y:S01]  /*9630*/  IADD3 R65, R65, UR36, RZ ;  /* 0x0000002441417c10 */ /* 0x000fe2000fffe0ff */
[----:B------:R-:W-:Y:S01]  /*9640*/  FADD.FTZ R132, R66, R149 ;  /* 0x0000009542847221 */ /* 0x000fe20000010000 */
[----:B------:R-:W-:Y:S01]  /*9650*/  IADD3 R149, R88, 0x60, RZ ;  /* 0x0000006058957810 */ /* 0x000fe20007ffe0ff */
[----:B------:R-:W-:-:S04]  /*9660*/  FFMA.FTZ R131, R121, R232, R131 ;  /* 0x000000e879837223 */ /* 0x000fc80000010083 */
[----:B------:R-:W-:Y:S01]  /*9670*/  FADD.FTZ R131, R218, R131 ;  /* 0x00000083da837221 */ /* 0x000fe20000010000 */
[----:B------:R-:W-:Y:S05]  /*9680*/  @!P0 BRA `(.L_x_8315) ;  /* 0x0000001000008947 */ /* 0x000fea0003800000 */
[----:B0-----:R0:W-:Y:S02]  /*9690*/  RED.E.ADD.F32.FTZ.RN.STRONG.GPU [R64.64+-0xf80], R67 ;  /* 0xfff080434000798e */ /* 0x0011e4000c10e79c */
.L_x_8315:
[----:B------:R-:W-:Y:S05]  /*96a0*/  BSYNC B0 ;  /* 0x0000000000007941 */ /* 0x000fea0003800000 */
.L_x_8314:
[----:B------:R-:W1:Y:S01]  /*96b0*/  LDS R145, [R145.X4+0x1180] ;  /* 0x0011800091917984 */ /* 0x000e620000004800 */
[----:B------:R-:W-:Y:S01]  /*96c0*/  BSSY B0, `(.L_x_8316) ;  /* 0x0000004000007945 */ /* 0x000fe20003800000 */
[----:B------:R-:W-:Y:S01]  /*96d0*/  LEA.HI.SX32 R149, R149, R88, 0x1b ;  /* 0x0000005895957211 */ /* 0x000fe200078fdaff */
[----:B------:R-:W-:Y:S05]  /*96e0*/  @!P1 BRA `(.L_x_8317) ;  /* 0x0000001000009947 */ /* 0x000fea0003800000 */
[----:B-1----:R1:W-:Y:S02]  /*96f0*/  RED.E.ADD.F32.FTZ.RN.STRONG.GPU [R64.64+-0xf00], R145 ;  /* 0xfff100914000798e */ /* 0x0023e4000c10e79c */
.L_x_8317:
[----:B------:R-:W-:Y:S05]  /*9700*/  BSYNC B0 ;  /* 0x0000000000007941 */ /* 0x000fea0003800000 */
.L_x_8316:
[----:B------:R-:W2:Y:S01]  /*9710*/  LDS R149, [R149.X4+0x1200] ;  /* 0x0012000095957984 */ /* 0x000ea20000004800 */
[----:B------:R-:W-:Y:S01]  /*9720*/  BSSY B0, `(.L_x_8318) ;  /* 0x0000005000007945 */ /* 0x000fe20003800000 */
[C---:B0-----:R-:W-:Y:S02]  /*9730*/  IADD3 R67, R88.reuse, 0x80, RZ ;  /* 0x0000008058437810 */ /* 0x041fe40007ffe0ff */
[----:B-1----:R-:W-:Y:S01]  /*9740*/  IADD3 R145, R88, 0xa0, RZ ;  /* 0x000000a058917810 */ /* 0x002fe20007ffe0ff */
[----:B------:R-:W-:Y:S05]  /*9750*/  @!P2 BRA `(.L_x_8319) ;  /* 0x000000100000a947 */ /* 0x000fea0003800000 */
[----:B--2---:R0:W-:Y:S02]  /*9760*/  RED.E.ADD.F32.FTZ.RN.STRONG.GPU [R64.64+-0xe80], R149 ;  /* 0xfff180954000798e */ /* 0x0041e4000c10e79c */
.L_x_8319:
[----:B------:R-:W-:Y:S05]  /*9770*/  BSYNC B0 ;  /* 0x0000000000007941 */ /* 0x000fea0003800000 */
.L_x_8318:
        /* <DEDUP_REMOVED lines=14> */
.L_x_8321:
[----:B------:R-:W-:Y:S05]  /*9860*/  BSYNC B0 ;  /* 0x0000000000007941 */ /* 0x000fea0003800000 */
.L_x_8320:
[----:B------:R-:W1:Y:S01]  /*9870*/  LDS R145, [R145.X4+0x1300] ;  /* 0x0013000091917984 */ /* 0x000e620000004800 */
[----:B------:R-:W-:Y:S01]  /*9880*/  BSSY B0, `(.L_x_8322) ;  /* 0x0000005000007945 */ /* 0x000fe20003800000 */
[----:B0-----:R-:W-:Y:S02]  /*9890*/  IADD3 R67, R88, 0xe0, RZ ;  /* 0x000000e058437810 */ /* 0x001fe40007ffe0ff */
[----:B------:R-:W-:Y:S01]  /*98a0*/  LEA.HI.SX32 R149, R149, R88, 0x1b ;  /* 0x0000005895957211 */ /* 0x000fe200078fdaff */
[----:B------:R-:W-:Y:S05]  /*98b0*/  @!P0 BRA `(.L_x_8323) ;  /* 0x0000001000008947 */ /* 0x000fea0003800000 */
[----:B-1----:R0:W-:Y:S02]  /*98c0*/  RED.E.ADD.F32.FTZ.RN.STRONG.GPU [R64.64+-0xd80], R145 ;  /* 0xfff280914000798e */ /* 0x0021e4000c10e79c */
.L_x_8323:
[----:B------:R-:W-:Y:S05]  /*98d0*/  BSYNC B0 ;  /* 0x0000000000007941 */ /* 0x000fea0003800000 */
.L_x_8322:
[----:B------:R-:W2:Y:S01]  /*98e0*/  LDS R149, [R149.X4+0x1380] ;  /* 0x0013800095957984 */ /* 0x000ea20000004800 */
[----:B------:R-:W-:Y:S01]  /*98f0*/  BSSY B0, `(.L_x_8324) ;  /* 0x0000005000007945 */ /* 0x000fe20003800000 */
[----:B01----:R-:W-:-:S02]  /*9900*/  IADD3 R145, R88, 0x100, RZ ;  /* 0x0000010058917810 */ /* 0x003fc40007ffe0ff */
[----:B------:R-:W-:Y:S01]  /*9910*/  LEA.HI.SX32 R67, R67, R88, 0x1b ;  /* 0x0000005843437211 */ /* 0x000fe200078fdaff */
[----:B------:R-:W-:Y:S05]  /*9920*/  @!P1 BRA `(.L_x_8325) ;  /* 0x0000001000009947 */ /* 0x000fea0003800000 */
[----:B--2---:R0:W-:Y:S02]  /*9930*/  RED.E.ADD.F32.FTZ.RN.STRONG.GPU [R64.64+-0xd00], R149 ;  /* 0xfff300954000798e */ /* 0x0041e4000c10e79c */
.L_x_8325:
[----:B------:R-:W-:Y:S05]  /*9940*/  BSYNC B0 ;  /* 0x0000000000007941 */ /* 0x000fea0003800000 */
.L_x_8324:
[----:B------:R-:W1:Y:S01]  /*9950*/  LDS R67, [R67.X4+0x1400] ;  /* 0x0014000043437984 */ /* 0x000e620000004800 */
[----:B------:R-:W-:Y:S01]  /*9960*/  BSSY B0, `(.L_x_8326) ;  /* 0x0000005000007945 */ /* 0x000fe20003800000 */
[----:B0-2---:R-:W-:Y:S02]  /*9970*/  IADD3 R149, R88, 0x120, RZ ;  /* 0x0000012058957810 */ /* 0x005fe40007ffe0ff */
[----:B------:R-:W-:Y:S01]  /*9980*/  LEA.HI.SX32 R145, R145, R88, 0x1b ;  /* 0x0000005891917211 */ /* 0x000fe200078fdaff */
[----:B------:R-:W-:Y:S05]  /*9990*/  @!P2 BRA `(.L_x_8327) ;  /* 0x000000100000a947 */ /* 0x000fea0003800000 */
[----:B-1----:R0:W-:Y:S02]  /*99a0*/  RED.E.ADD.F32.FTZ.RN.STRONG.GPU [R64.64+-0xc80], R67 ;  /* 0xfff380434000798e */ /* 0x0021e4000c10e79c */
.L_x_8327:
[----:B------:R-:W-:Y:S05]  /*99b0*/  BSYNC B0 ;  /* 0x0000000000007941 */ /* 0x000fea0003800000 */
.L_x_8326:
[----:B------:R-:W2:Y:S01]  /*99c0*/  LDS R145, [R145.X4+0x1480] ;  /* 0x0014800091917984 */ /* 0x000ea20000004800 */
[----:B------:R-:W-:Y:S01]  /*99d0*/  BSSY B0, `(.L_x_8328) ;  /* 0x0000005000007945 */ /* 0x000fe20003800000 */
[----:B01----:R-:W-:Y:S02]  /*99e0*/  IADD3 R67, R88, 0x140, RZ ;  /* 0x0000014058437810 */ /* 0x003fe40007ffe0ff */
[----:B------:R-:W-:Y:S01]  /*99f0*/  LEA.HI.SX32 R149, R149, R88, 0x1b ;  /* 0x0000005895957211 */ /* 0x000fe200078fdaff */
[----:B------:R-:W-:Y:S05]  /*9a00*/  @!P3 BRA `(.L_x_8329) ;  /* 0x000000100000b947 */ /* 0x000fea0003800000 */
[----:B--2---:R0:W-:Y:S02]  /*9a10*/  RED.E.ADD.F32.FTZ.RN.STRONG.GPU [R64.64+-0xc00], R145 ;  /* 0xfff400914000798e */ /* 0x0041e4000c10e79c */
.L_x_8329:
[----:B------:R-:W-:Y:S05]  /*9a20*/  BSYNC B0 ;  /* 0x0000000000007941 */ /* 0x000fea0003800000 */
.L_x_8328:
[----:B------:R-:W1:Y:S01]  /*9a30*/  LDS R149, [R149.X4+0x1500] ;  /* 0x0015000095957984 */ /* 0x000e620000004800 */
[----:B------:R-:W-:Y:S01]  /*9a40*/  BSSY B0, `(.L_x_8330) ;  /* 0x0000004000007945 */ /* 0x000fe20003800000 */
[----:B------:R-:W-:Y:S01]  /*9a50*/  LEA.HI.SX32 R67, R67, R88, 0x1b ;  /* 0x0000005843437211 */ /* 0x000fe200078fdaff */
[----:B------:R-:W-:Y:S05]  /*9a60*/  @!P4 BRA `(.L_x_8331) ;  /* 0x000000100000c947 */ /* 0x000fea0003800000 */
[----:B-1----:R1:W-:Y:S02]  /*9a70*/  RED.E.ADD.F32.FTZ.RN.STRONG.GPU [R64.64+-0xb80], R149 ;  /* 0xfff480954000798e */ /* 0x0023e4000c10e79c */
.L_x_8331:
[----:B------:R-:W-:Y:S05]  /*9a80*/  BSYNC B0 ;  /* 0x0000000000007941 */ /* 0x000fea0003800000 */
.L_x_8330:
[----:B------:R-:W3:Y:S01]  /*9a90*/  LDS R67, [R67.X4+0x1580] ;  /* 0x0015800043437984 */ /* 0x000ee20000004800 */
[----:B------:R-:W-:Y:S01]  /*9aa0*/  BSSY B0, `(.L_x_8332) ;  /* 0x0000005000007945 */ /* 0x000fe20003800000 */
[----:B0-2---:R-:W-:-:S02]  /*9ab0*/  IADD3 R145, R88, 0x160, RZ ;  /* 0x0000016058917810 */ /* 0x005fc40007ffe0ff */
[----:B-1----:R-:W-:Y:S01]  /*9ac0*/  IADD3 R149, R88, 0x180, RZ ;  /* 0x0000018058957810 */ /* 0x002fe20007ffe0ff */
[----:B------:R-:W-:Y:S05]  /*9ad0*/  @!P5 BRA `(.L_x_8333) ;  /* 0x000000100000d947 */ /* 0x000fea0003800000 */
[----:B---3--:R0:W-:Y:S02]  /*9ae0*/  RED.E.ADD.F32.FTZ.RN.STRONG.GPU [R64.64+-0xb00], R67 ;  /* 0xfff500434000798e */ /* 0x0081e4000c10e79c */
.L_x_8333:
[----:B------:R-:W-:Y:S05]  /*9af0*/  BSYNC B0 ;  /* 0x0000000000007941 */ /* 0x000fea0003800000 */
.L_x_8332:
        /* <DEDUP_REMOVED lines=14> */
.L_x_8335:
[----:B------:R-:W-:Y:S05]  /*9be0*/  BSYNC B0 ;  /* 0x0000000000007941 */ /* 0x000fea0003800000 */
.L_x_8334:
[----:B------:R-:W1:Y:S01]  /*9bf0*/  LDS R149, [R149.X4+0x1680] ;  /* 0x0016800095957984 */ /* 0x000e620000004800 */
[----:B------:R-:W-:Y:S01]  /*9c00*/  BSSY B0, `(.L_x_8336) ;  /* 0x0000005000007945 */ /* 0x000fe20003800000 */
[----:B0-----:R-:W-:-:S02]  /*9c10*/  IADD3 R145, R88, 0x1c0, RZ ;  /* 0x000001c058917810 */ /* 0x001fc40007ffe0ff */
[----:B------:R-:W-:Y:S01]  /*9c20*/  LEA.HI.SX32 R67, R67, R88, 0x1b ;  /* 0x0000005843437211 */ /* 0x000fe200078fdaff */
[----:B------:R-:W-:Y:S05]  /*9c30*/  @!P0 BRA `(.L_x_8337) ;  /* 0x0000001000008947 */ /* 0x000fea0003800000 */
[----:B-1----:R0:W-:Y:S02]  /*9c40*/  RED.E.ADD.F32.FTZ.RN.STRONG.GPU [R64.64+-0xa00], R149 ;  /* 0xfff600954000798e */ /* 0x0021e4000c10e79c */
.L_x_8337:
[----:B------:R-:W-:Y:S05]  /*9c50*/  BSYNC B0 ;  /* 0x0000000000007941 */ /* 0x000fea0003800000 */
.L_x_8336:
[----:B------:R-:W2:Y:S01]  /*9c60*/  LDS R67, [R67.X4+0x1700] ;  /* 0x0017000043437984 */ /* 0x000ea20000004800 */
[----:B------:R-:W-:Y:S01]  /*9c70*/  BSSY B0, `(.L_x_8338) ;  /* 0x0000005000007945 */ /* 0x000fe20003800000 */
[----:B01----:R-:W-:Y:S02]  /*9c80*/  IADD3 R149, R88, 0x1e0, RZ ;  /* 0x000001e058957810 */ /* 0x003fe40007ffe0ff */
[----:B------:R-:W-:Y:S01]  /*9c90*/  LEA.HI.SX32 R145, R145, R88, 0x1b ;  /* 0x0000005891917211 */ /* 0x000fe200078fdaff */
[----:B------:R-:W-:Y:S05]  /*9ca0*/  @!P1 BRA `(.L_x_8339) ;  /* 0x0000001000009947 */ /* 0x000fea0003800000 */
[----:B--2---:R0:W-:Y:S02]  /*9cb0*/  RED.E.ADD.F32.FTZ.RN.STRONG.GPU [R64.64+-0x980], R67 ;  /* 0xfff680434000798e */ /* 0x0041e4000c10e79c */
.L_x_8339:
[----:B------:R-:W-:Y:S05]  /*9cc0*/  BSYNC B0 ;  /* 0x0000000000007941 */ /* 0x000fea0003800000 */
.L_x_8338:
[----:B------:R-:W1:Y:S01]  /*9cd0*/  LDS R145, [R145.X4+0x1780] ;  /* 0x0017800091917984 */ /* 0x000e620000004800 */
[----:B------:R-:W-:Y:S01]  /*9ce0*/  BSSY B0, `(.L_x_8340) ;  /* 0x0000004000007945 */ /* 0x000fe20003800000 */
[----:B------:R-:W-:Y:S01]  /*9cf0*/  LEA.HI.SX32 R149, R149, R88, 0x1b ;  /* 0x0000005895957211 */ /* 0x000fe200078fdaff */
[----:B------:R-:W-:Y:S05]  /*9d00*/  @!P2 BRA `(.L_x_8341) ;  /* 0x000000100000a947 */ /* 0x000fea0003800000 */
[----:B-1----:R1:W-:Y:S02]  /*9d10*/  RED.E.ADD.F32.FTZ.RN.STRONG.GPU [R64.64+-0x900], R145 ;  /* 0xfff700914000798e */ /* 0x0023e4000c10e79c */
.L_x_8341:
[----:B------:R-:W-:Y:S05]  /*9d20*/  BSYNC B0 ;  /* 0x0000000000007941 */ /* 0x000fea0003800000 */
.L_x_8340:
[----:B------:R-:W3:Y:S01]  /*9d30*/  LDS R149, [R149.X4+0x1800] ;  /* 0x0018000095957984 */ /* 0x000ee20000004800 */
[C---:B------:R-:W-:Y:S01]  /*9d40*/  IADD3 R66, R88.reuse, 0x200, RZ ;  /* 0x0000020058427810 */ /* 0x040fe20007ffe0ff */
[----:B------:R-:W-:Y:S01]  /*9d50*/  BSSY B0, `(.L_x_8342) ;  /* 0x0000005000007945 */ /* 0x000fe20003800000 */
[----:B0-2---:R-:W-:-:S02]  /*9d60*/  IADD3 R67, R88, 0x220, RZ ;  /* 0x0000022058437810 */ /* 0x005fc40007ffe0ff */
[----:B------:R-:W-:Y:S01]  /*9d70*/  LEA.HI.SX32 R66, R66, R88, 0x1b ;  /* 0x0000005842427211 */ /* 0x000fe200078fdaff */
[----:B------:R-:W-:Y:S05]  /*9d80*/  @!P3 BRA `(.L_x_8343) ;  /* 0x000000100000b947 */ /* 0x000fea0003800000 */
[----:B---3--:R0:W-:Y:S02]  /*9d90*/  RED.E.ADD.F32.FTZ.RN.STRONG.GPU [R64.64+-0x880], R149 ;  /* 0xfff780954000798e */ /* 0x0081e4000c10e79c */
.L_x_8343:
[----:B------:R-:W-:Y:S05]  /*9da0*/  BSYNC B0 ;  /* 0x0000000000007941 */ /* 0x000fea0003800000 */
.L_x_8342:
[----:B------:R-:W-:Y:S01]  /*9db0*/  LEA.HI.SX32 R140, R67, R88, 0x1b ;  /* 0x00000058438c7211 */ /* 0x000fe200078fdaff */
[----:B------:R-:W-:Y:S01]  /*9dc0*/  BSSY B0, `(.L_x_8344) ;  /* 0x0000004000007945 */ /* 0x000fe20003800000 */
[----:B------:R2:W4:Y:S01]  /*9dd0*/  LDS R67, [R66.X4+0x1880] ;  /* 0x0018800042437984 */ /* 0x0005220000004800 */
[----:B------:R-:W-:Y:S05]  /*9de0*/  @!P4 BRA `(.L_x_8345) ;  /* 0x000000100000c947 */ /* 0x000fea0003800000 */
[----:B----4-:R4:W-:Y:S02]  /*9df0*/  RED.E.ADD.F32.FTZ.RN.STRONG.GPU [R64.64+-0x800], R67 ;  /* 0xfff800434000798e */ /* 0x0109e4000c10e79c */
.L_x_8345:
[----:B------:R-:W-:Y:S05]  /*9e00*/  BSYNC B0 ;  /* 0x0000000000007941 */ /* 0x000fea0003800000 */
.L_x_8344:
[----:B----4-:R4:W0:Y:S01]  /*9e10*/  LDS R67, [R140.X4+0x1900] ;  /* 0x001900008c437984 */ /* 0x0108220000004800 */
[----:B------:R-:W-:Y:S01]  /*9e20*/  BSSY B0, `(.L_x_8346) ;  /* 0x0000005000007945 */ /* 0x000fe20003800000 */
[C---:B-1----:R-:W-:Y:S02]  /*9e30*/  IADD3 R145, R88.reuse, 0x240, RZ ;  /* 0x0000024058917810 */ /* 0x042fe40007ffe0ff */
[----:B0--3--:R-:W-:Y:S01]  /*9e40*/  IADD3 R149, R88, 0x260, RZ ;  /* 0x0000026058957810 */ /* 0x009fe20007ffe0ff */
[----:B------:R-:W-:Y:S05]  /*9e50*/  @!P5 BRA `(.L_x_8347) ;  /* 0x000000100000d947 */ /* 0x000fea0003800000 */
[----:B------:R0:W-:Y:S02]  /*9e60*/  RED.E.ADD.F32.FTZ.RN.STRONG.GPU [R64.64+-0x780], R67 ;  /* 0xfff880434000798e */ /* 0x0001e4000c10e79c */
.L_x_8347:
[----:B------:R-:W-:Y:S05]  /*9e70*/  BSYNC B0 ;  /* 0x0000000000007941 */ /* 0x000fea0003800000 */
.L_x_8346:
[----:B------:R-:W-:Y:S01]  /*9e80*/  LEA.HI.SX32 R145, R145, R88, 0x1b ;  /* 0x0000005891917211 */ /* 0x000fe200078fdaff */
[----:B------:R-:W-:Y:S01]  /*9e90*/  BSSY B0, `(.L_x_8348) ;  /* 0x000000d000007945 */ /* 0x000fe20003800000 */
[----:B------:R-:W-:-:S02]  /*9ea0*/  ISETP.GE.AND P6, PT, R115, 0x241, PT ;  /* 0x000002417300780c */ /* 0x000fc40003fc6270 */
[----:B0-----:R-:W-:Y:S02]  /*9eb0*/  IADD3 R67, R88, 0x280, RZ ;  /* 0x0000028058437810 */ /* 0x001fe40007ffe0ff */
        /* <DEDUP_REMOVED lines=10> */
.L_x_8349:
[----:B------:R-:W-:Y:S05]  /*9f60*/  BSYNC B0 ;  /* 0x0000000000007941 */ /* 0x000fea0003800000 */
.L_x_8348:
[----:B------:R-:W1:Y:S01]  /*9f70*/  LDS R149, [R149.X4+0x1a00] ;  /* 0x001a000095957984 */ /* 0x000e620000004800 */
[----:B------:R-:W-:Y:S01]  /*9f80*/  BSSY B0, `(.L_x_8350) ;  /* 0x0000005000007945 */ /* 0x000fe20003800000 */
[----:B0-----:R-:W-:Y:S02]  /*9f90*/  IADD3 R145, R88, 0x2a0, RZ ;  /* 0x000002a058917810 */ /* 0x001fe40007ffe0ff */
[----:B------:R-:W-:Y:S01]  /*9fa0*/  LEA.HI.SX32 R67, R67, R88, 0x1b ;  /* 0x0000005843437211 */ /* 0x000fe200078fdaff */
[----:B------:R-:W-:Y:S05]  /*9fb0*/  @!P0 BRA `(.L_x_8351) ;  /* 0x0000001000008947 */ /* 0x000fea0003800000 */
[----:B-1----:R0:W-:Y:S02]  /*9fc0*/  RED.E.ADD.F32.FTZ.RN.STRONG.GPU [R64.64+-0x680], R149 ;  /* 0xfff980954000798e */ /* 0x0021e4000c10e79c */
.L_x_8351:
[----:B------:R-:W-:Y:S05]  /*9fd0*/  BSYNC B0 ;  /* 0x0000000000007941 */ /* 0x000fea0003800000 */
.L_x_8350:
[----:B------:R-:W3:Y:S01]  /*9fe0*/  LDS R67, [R67.X4+0x1a80] ;  /* 0x001a800043437984 */ /* 0x000ee20000004800 */
[----:B------:R-:W-:Y:S01]  /*9ff0*/  BSSY B0, `(.L_x_8352) ;  /* 0x0000005000007945 */ /* 0x000fe20003800000 */
[----:B01----:R-:W-:-:S02]  /*a000*/  IADD3 R149, R88, 0x2c0, RZ ;  /* 0x000002c058957810 */ /* 0x003fc40007ffe0ff */
[----:B------:R-:W-:Y:S01]  /*a010*/  LEA.HI.SX32 R145, R145, R88, 0x1b ;  /* 0x0000005891917211 */ /* 0x000fe200078fdaff */
[----:B------:R-:W-:Y:S05]  /*a020*/  @!P1 BRA `(.L_x_8353) ;  /* 0x0000001000009947 */ /* 0x000fea0003800000 */
[----:B---3--:R0:W-:Y:S02]  /*a030*/  RED.E.ADD.F32.FTZ.RN.STRONG.GPU [R64.64+-0x600], R67 ;  /* 0xfffa00434000798e */ /* 0x0081e4000c10e79c */
.L_x_8353:
[----:B------:R-:W-:Y:S05]  /*a040*/  BSYNC B0 ;  /* 0x0000000000007941 */ /* 0x000fea0003800000 */
.L_x_8352:
[----:B------:R-:W1:Y:S01]  /*a050*/  LDS R145, [R145.X4+0x1b00] ;  /* 0x001b000091917984 */ /* 0x000e620000004800 */
[----:B------:R-:W-:Y:S01]  /*a060*/  BSSY B0, `(.L_x_8354) ;  /* 0x0000005000007945 */ /* 0x000fe20003800000 */
[----:B0--3--:R-:W-:Y:S02]  /*a070*/  IADD3 R67, R88, 0x2e0, RZ ;  /* 0x000002e058437810 */ /* 0x009fe40007ffe0ff */
[----:B------:R-:W-:Y:S01]  /*a080*/  LEA.HI.SX32 R149, R149, R88, 0x1b ;  /* 0x0000005895957211 */ /* 0x000fe200078fdaff */
[----:B------:R-:W-:Y:S05]  /*a090*/  @!P2 BRA `(.L_x_8355) ;  /* 0x000000100000a947 */ /* 0x000fea0003800000 */
[----:B-1----:R0:W-:Y:S02]  /*a0a0*/  RED.E.ADD.F32.FTZ.RN.STRONG.GPU [R64.64+-0x580], R145 ;  /* 0xfffa80914000798e */ /* 0x0021e4000c10e79c */
.L_x_8355:
[----:B------:R-:W-:Y:S05]  /*a0b0*/  BSYNC B0 ;  /* 0x0000000000007941 */ /* 0x000fea0003800000 */
.L_x_8354:
[----:B------:R-:W3:Y:S01]  /*a0c0*/  LDS R149, [R149.X4+0x1b80] ;  /* 0x001b800095957984 */ /* 0x000ee20000004800 */
[----:B------:R-:W-:Y:S01]  /*a0d0*/  BSSY B0, `(.L_x_8356) ;  /* 0x0000005000007945 */ /* 0x000fe20003800000 */
[----:B01----:R-:W-:Y:S02]  /*a0e0*/  IADD3 R145, R88, 0x300, RZ ;  /* 0x0000030058917810 */ /* 0x003fe40007ffe0ff */
[----:B------:R-:W-:Y:S01]  /*a0f0*/  LEA.HI.SX32 R67, R67, R88, 0x1b ;  /* 0x0000005843437211 */ /* 0x000fe200078fdaff */
[----:B------:R-:W-:Y:S05]  /*a100*/  @!P3 BRA `(.L_x_8357) ;  /* 0x000000100000b947 */ /* 0x000fea0003800000 */
[----:B---3--:R0:W-:Y:S02]  /*a110*/  RED.E.ADD.F32.FTZ.RN.STRONG.GPU [R64.64+-0x500], R149 ;  /* 0xfffb00954000798e */ /* 0x0081e4000c10e79c */
.L_x_8357:
[----:B------:R-:W-:Y:S05]  /*a120*/  BSYNC B0 ;  /* 0x0000000000007941 */ /* 0x000fea0003800000 */
.L_x_8356:
[----:B------:R-:W1:Y:S01]  /*a130*/  LDS R67, [R67.X4+0x1c00] ;  /* 0x001c000043437984 */ /* 0x000e620000004800 */
[----:B------:R-:W-:Y:S01]  /*a140*/  BSSY B0, `(.L_x_8358) ;  /* 0x0000004000007945 */ /* 0x000fe20003800000 */
[----:B------:R-:W-:Y:S01]  /*a150*/  LEA.HI.SX32 R145, R145, R88, 0x1b ;  /* 0x0000005891917211 */ /* 0x000fe200078fdaff */
[----:B------:R-:W-:Y:S05]  /*a160*/  @!P4 BRA `(.L_x_8359) ;  /* 0x000000100000c947 */ /* 0x000fea0003800000 */
[----:B-1----:R1:W-:Y:S02]  /*a170*/  RED.E.ADD.F32.FTZ.RN.STRONG.GPU [R64.64+-0x480], R67 ;  /* 0xfffb80434000798e */ /* 0x0023e4000c10e79c */
.L_x_8359:
[----:B------:R-:W-:Y:S05]  /*a180*/  BSYNC B0 ;  /* 0x0000000000007941 */ /* 0x000fea0003800000 */
.L_x_8358:
[----:B------:R-:W0:Y:S01]  /*a190*/  LDS R145, [R145.X4+0x1c80] ;  /* 0x001c800091917984 */ /* 0x000e220000004800 */
[----:B------:R-:W-:Y:S01]  /*a1a0*/  BSSY B0, `(.L_x_8360) ;  /* 0x0000005000007945 */ /* 0x000fe20003800000 */
[----:B-1----:R-:W-:-:S02]  /*a1b0*/  IADD3 R67, R88, 0x320, RZ ;  /* 0x0000032058437810 */ /* 0x002fc40007ffe0ff */
[----:B0--3--:R-:W-:Y:S01]  /*a1c0*/  IADD3 R149, R88, 0x340, RZ ;  /* 0x0000034058957810 */ /* 0x009fe20007ffe0ff */
[----:B------:R-:W-:Y:S05]  /*a1d0*/  @!P5 BRA `(.L_x_8361) ;  /* 0x000000100000d947 */ /* 0x000fea0003800000 */
[----:B------:R0:W-:Y:S02]  /*a1e0*/  RED.E.ADD.F32.FTZ.RN.STRONG.GPU [R64.64+-0x400], R145 ;  /* 0xfffc00914000798e */ /* 0x0001e4000c10e79c */
.L_x_8361:
[----:B------:R-:W-:Y:S05]  /*a1f0*/  BSYNC B0 ;  /* 0x0000000000007941 */ /* 0x000fea0003800000 */
.L_x_8360:
[-C--:B------:R-:W-:Y:S01]  /*a200*/  LEA.HI.SX32 R67, R67, R88.reuse, 0x1b ;  /* 0x0000005843437211 */ /* 0x080fe200078fdaff */
[----:B------:R-:W-:Y:S01]  /*a210*/  BSSY B0, `(.L_x_8362) ;  /* 0x000000d000007945 */ /* 0x000fe20003800000 */
[----:B------:R-:W-:Y:S02]  /*a220*/  ISETP.GE.AND P6, PT, R115, 0x321, PT ;  /* 0x000003217300780c */ /* 0x000fe40003fc6270 */
[----:B0-----:R-:W-:Y:S02]  /*a230*/  IADD3 R145, R88, 0x360, RZ ;  /* 0x0000036058917810 */ /* 0x001fe40007ffe0ff */
        /* <DEDUP_REMOVED lines=10> */
.L_x_8363:
[----:B------:R-:W-:Y:S05]  /*a2e0*/  BSYNC B0 ;  /* 0x0000000000007941 */ /* 0x000fea0003800000 */
.L_x_8362:
[----:B------:R-:W1:Y:S01]  /*a2f0*/  LDS R149, [R149.X4+0x1d80] ;  /* 0x001d800095957984 */ /* 0x000e620000004800 */
[----:B------:R-:W-:Y:S01]  /*a300*/  BSSY B0, `(.L_x_8364) ;  /* 0x0000005000007945 */ /* 0x000fe20003800000 */
[----:B0-----:R-:W-:-:S02]  /*a310*/  IADD3 R67, R88, 0x380, RZ ;  /* 0x0000038058437810 */ /* 0x001fc40007ffe0ff */
[----:B------:R-:W-:Y:S01]  /*a320*/  LEA.HI.SX32 R145, R145, R88, 0x1b ;  /* 0x0000005891917211 */ /* 0x000fe200078fdaff */
[----:B------:R-:W-:Y:S05]  /*a330*/  @!P0 BRA `(.L_x_8365) ;  /* 0x0000001000008947 */ /* 0x000fea0003800000 */
[----:B-1----:R0:W-:Y:S02]  /*a340*/  RED.E.ADD.F32.FTZ.RN.STRONG.GPU [R64.64+-0x300], R149 ;  /* 0xfffd00954000798e */ /* 0x0021e4000c10e79c */
.L_x_8365:
[----:B------:R-:W-:Y:S05]  /*a350*/  BSYNC B0 ;  /* 0x0000000000007941 */ /* 0x000fea0003800000 */
.L_x_8364:
[----:B------:R-:W3:Y:S01]  /*a360*/  LDS R145, [R145.X4+0x1e00] ;  /* 0x001e000091917984 */ /* 0x000ee20000004800 */
[----:B------:R-:W-:Y:S01]  /*a370*/  BSSY B0, `(.L_x_8366) ;  /* 0x0000005000007945 */ /* 0x000fe20003800000 */
[----:B------:R-:W-:Y:S02]  /*a380*/  IADD3 R115, R88, 0x3a0, RZ ;  /* 0x000003a058737810 */ /* 0x000fe40007ffe0ff */
[----:B------:R-:W-:Y:S01]  /*a390*/  LEA.HI.SX32 R67, R67, R88, 0x1b ;  /* 0x0000005843437211 */ /* 0x000fe200078fdaff */
[----:B------:R-:W-:Y:S05]  /*a3a0*/  @!P1 BRA `(.L_x_8367) ;  /* 0x0000001000009947 */ /* 0x000fea0003800000 */
[----:B---3--:R3:W-:Y:S02]  /*a3b0*/  RED.E.ADD.F32.FTZ.RN.STRONG.GPU [R64.64+-0x280], R145 ;  /* 0xfffd80914000798e */ /* 0x0087e4000c10e79c */
.L_x_8367:
[----:B------:R-:W-:Y:S05]  /*a3c0*/  BSYNC B0 ;  /* 0x0000000000007941 */ /* 0x000fea0003800000 */
.L_x_8366:
[----:B------:R-:W0:Y:S01]  /*a3d0*/  LDS R67, [R67.X4+0x1e80] ;  /* 0x001e800043437984 */ /* 0x000e220000004800 */
[----:B------:R-:W-:Y:S01]  /*a3e0*/  BSSY B0, `(.L_x_8368) ;  /* 0x0000005000007945 */ /* 0x000fe20003800000 */
[----:B---3--:R-:W-:Y:S02]  /*a3f0*/  IADD3 R145, R88, 0x3c0, RZ ;  /* 0x000003c058917810 */ /* 0x008fe40007ffe0ff */
[----:B------:R-:W-:Y:S01]  /*a400*/  LEA.HI.SX32 R115, R115, R88, 0x1b ;  /* 0x0000005873737211 */ /* 0x000fe200078fdaff */
[----:B------:R-:W-:Y:S05]  /*a410*/  @!P2 BRA `(.L_x_8369) ;  /* 0x000000100000a947 */ /* 0x000fea0003800000 */
[----:B0-----:R0:W-:Y:S02]  /*a420*/  RED.E.ADD.F32.FTZ.RN.STRONG.GPU [R64.64+-0x200], R67 ;  /* 0xfffe00434000798e */ /* 0x0011e4000c10e79c */
.L_x_8369:
[----:B------:R-:W-:Y:S05]  /*a430*/  BSYNC B0 ;  /* 0x0000000000007941 */ /* 0x000fea0003800000 */
.L_x_8368:
[----:B------:R-:W3:Y:S01]  /*a440*/  LDS R115, [R115.X4+0x1f00] ;  /* 0x001f000073737984 */ /* 0x000ee20000004800 */
[----:B------:R-:W-:Y:S01]  /*a450*/  BSSY B0, `(.L_x_8370) ;  /* 0x0000005000007945 */ /* 0x000fe20003800000 */
[----:B0-----:R-:W-:-:S02]  /*a460*/  IADD3 R67, R88, 0x3e0, RZ ;  /* 0x000003e058437810 */ /* 0x001fc40007ffe0ff */
[----:B------:R-:W-:Y:S01]  /*a470*/  LEA.HI.SX32 R145, R145, R88, 0x1b ;  /* 0x0000005891917211 */ /* 0x000fe200078fdaff */
[----:B------:R-:W-:Y:S05]  /*a480*/  @!P3 BRA `(.L_x_8371) ;  /* 0x000000100000b947 */ /* 0x000fea0003800000 */
[----:B---3--:R0:W-:Y:S02]  /*a490*/  RED.E.ADD.F32.FTZ.RN.STRONG.GPU [R64.64+-0x180], R115 ;  /* 0xfffe80734000798e */ /* 0x0081e4000c10e79c */
.L_x_8371:
[----:B------:R-:W-:Y:S05]  /*a4a0*/  BSYNC B0 ;  /* 0x0000000000007941 */ /* 0x000fea0003800000 */
.L_x_8370:
[----:B------:R-:W0:Y:S01]  /*a4b0*/  LDS R145, [R145.X4+0x1f80] ;  /* 0x001f800091917984 */ /* 0x000e220000004800 */
[----:B------:R-:W-:Y:S01]  /*a4c0*/  BSSY B0, `(.L_x_8372) ;  /* 0x0000004000007945 */ /* 0x000fe20003800000 */
[----:B------:R-:W-:Y:S01]  /*a4d0*/  LEA.HI.SX32 R67, R67, R88, 0x1b ;  /* 0x0000005843437211 */ /* 0x000fe200078fdaff */
[----:B------:R-:W-:Y:S05]  /*a4e0*/  @!P4 BRA `(.L_x_8373) ;  /* 0x000000100000c947 */ /* 0x000fea0003800000 */
[----:B0-----:R0:W-:Y:S02]  /*a4f0*/  RED.E.ADD.F32.FTZ.RN.STRONG.GPU [R64.64+-0x100], R145 ;  /* 0xffff00914000798e */ /* 0x0011e4000c10e79c */
.L_x_8373:
[----:B------:R-:W-:Y:S05]  /*a500*/  BSYNC B0 ;  /* 0x0000000000007941 */ /* 0x000fea0003800000 */
.L_x_8372:
[----:B------:R-:W2:Y:S01]  /*a510*/  LDS R67, [R67.X4+0x2000] ;  /* 0x0020000043437984 */ /* 0x000ea20000004800 */
[----:B------:R-:W-:Y:S01]  /*a520*/  BSSY B0, `(.L_x_8374) ;  /* 0x0000003000007945 */ /* 0x000fe20003800000 */
[----:B------:R-:W-:Y:S05]  /*a530*/  @!P5 BRA `(.L_x_8375) ;  /* 0x000000100000d947 */ /* 0x000fea0003800000 */
[----:B--2---:R2:W-:Y:S02]  /*a540*/  RED.E.ADD.F32.FTZ.RN.STRONG.GPU [R64.64+-0x80], R67 ;  /* 0xffff80434000798e */ /* 0x0045e4000c10e79c */
.L_x_8375:
[----:B------:R-:W-:Y:S05]  /*a550*/  BSYNC B0 ;  /* 0x0000000000007941 */ /* 0x000fea0003800000 */
.L_x_8374:
[----:B----4-:R-:W4:Y:S01]  /*a560*/  SHFL.DOWN PT, R140, R132, 0x1, 0x1f ;  /* 0x08201f00848c7f89 */ /* 0x010f2200000e0000 */
[----:B------:R-:W-:Y:S01]  /*a570*/  ISETP.GT.AND P0, PT, R87, 0x1e, PT ;  /* 0x0000001e5700780c */ /* 0x000fe20003f04270 */
[----:B------:R-:W-:Y:S01]  /*a580*/  FADD.FTZ R0, R121, R0 ;  /* 0x0000000079007221 */ /* 0x000fe20000010000 */
[----:B0-2---:R-:W-:Y:S01]  /*a590*/  MOV R65, R132 ;  /* 0x0000008400417202 */ /* 0x005fe20000000f00 */
[----:B------:R-:W0:Y:S01]  /*a5a0*/  SHFL.DOWN PT, R145, R89, 0x1, 0x1f ;  /* 0x08201f0059917f89 */ /* 0x000e2200000e0000 */
[----:B------:R-:W-:Y:S01]  /*a5b0*/  MOV R66, R89 ;  /* 0x0000005900427202 */ /* 0x000fe20000000f00 */
[----:B------:R-:W-:Y:S01]  /*a5c0*/  FMUL.FTZ R108, R171, R108 ;  /* 0x0000006cab6c7220 */ /* 0x000fe20000410000 */
[----:B------:R-:W-:Y:S01]  /*a5d0*/  MOV R67, R90 ;  /* 0x0000005a00437202 */ /* 0x000fe20000000f00 */
[----:B------:R-:W2:Y:S01]  /*a5e0*/  SHFL.DOWN PT, R142, R90, 0x1, 0x1f ;  /* 0x08201f005a8e7f89 */ /* 0x000ea200000e0000 */
[----:B------:R-:W-:Y:S01]  /*a5f0*/  MOV R64, R131 ;  /* 0x0000008300407202 */ /* 0x000fe20000000f00 */
[----:B------:R-:W-:Y:S01]  /*a600*/  FMUL.FTZ R111, R170, R111 ;  /* 0x0000006faa6f7220 */ /* 0x000fe20000410000 */
[----:B------:R-:W-:Y:S01]  /*a610*/  ISETP.NE.AND P1, PT, R87, RZ, PT ;  /* 0x000000ff5700720c */ /* 0x000fe20003f25270 */
[----:B---3--:R-:W3:Y:S01]  /*a620*/  SHFL.DOWN PT, R115, R131, 0x1, 0x1f ;  /* 0x08201f0083737f89 */ /* 0x008ee200000e0000 */
[----:B------:R-:W-:Y:S01]  /*a630*/  FFMA.FTZ R106, R106, R235, R108 ;  /* 0x000000eb6a6a7223 */ /* 0x000fe2000001006c */
[----:B------:R-:W-:Y:S01]  /*a640*/  ISETP.NE.AND P2, PT, R88, RZ, PT ;  /* 0x000000ff5800720c */ /* 0x000fe20003f45270 */
[----:B------:R-:W-:Y:S01]  /*a650*/  FFMA.FTZ R109, R109, R234, R111 ;  /* 0x000000ea6d6d7223 */ /* 0x000fe2000001006f */
[----:B------:R-:W-:Y:S01]  /*a660*/  BSSY B0, `(.L_x_8376) ;  /* 0x0000083000007945 */ /* 0x000fe20003800000 */
[----:B------:R-:W-:-:S02]  /*a670*/  FFMA.FTZ R106, R73, R211, R106 ;  /* 0x000000d3496a7223 */ /* 0x000fc4000001006a */
[----:B------:R-:W-:Y:S02]  /*a680*/  FMUL.FTZ R107, R172, R107 ;  /* 0x0000006bac6b7220 */ /* 0x000fe40000410000 */
[----:B------:R-:W-:Y:S02]  /*a690*/  FFMA.FTZ R214, R72, R214, R109 ;  /* 0x000000d648d67223 */ /* 0x000fe4000001006d */
[----:B------:R-:W-:Y:S02]  /*a6a0*/  FADD.FTZ R29, R106, R29 ;  /* 0x0000001d6a1d7221 */ /* 0x000fe40000010000 */
[----:B----4-:R-:W-:Y:S02]  /*a6b0*/  @!P0 FADD.FTZ R65, R65, R140 ;  /* 0x0000008c41418221 */ /* 0x010fe40000010000 */
[----:B------:R-:W-:Y:S02]  /*a6c0*/  FFMA.FTZ R105, R105, R236, R107 ;  /* 0x000000ec69697223 */ /* 0x000fe4000001006b */
[----:B0-----:R-:W-:Y:S01]  /*a6d0*/  @!P0 FADD.FTZ R66, R66, R145 ;  /* 0x0000009142428221 */ /* 0x001fe20000010000 */
[----:B------:R-:W0:Y:S01]  /*a6e0*/  SHFL.DOWN PT, R90, R65, 0x2, 0x1f ;  /* 0x08401f00415a7f89 */ /* 0x000e2200000e0000 */
[----:B------:R-:W-:-:S02]  /*a6f0*/  FMUL.FTZ R112, R169, R112 ;  /* 0x00000070a9707220 */ /* 0x000fc40000410000 */
[----:B--2---:R-:W-:Y:S02]  /*a700*/  @!P0 FADD.FTZ R67, R67, R142 ;  /* 0x0000008e43438221 */ /* 0x004fe40000010000 */
[----:B------:R-:W-:Y:S02]  /*a710*/  FFMA.FTZ R110, R110, R233, R112 ;  /* 0x000000e96e6e7223 */ /* 0x000fe40000010070 */
[----:B---3--:R-:W-:Y:S01]  /*a720*/  @!P0 FADD.FTZ R64, R64, R115 ;  /* 0x0000007340408221 */ /* 0x008fe20000010000 */
[----:B------:R-:W2:Y:S01]  /*a730*/  SHFL.DOWN PT, R132, R67, 0x2, 0x1f ;  /* 0x08401f0043847f89 */ /* 0x000ea200000e0000 */
[----:B------:R-:W-:Y:S01]  /*a740*/  ISETP.GT.AND P0, PT, R87, 0x1d, PT ;  /* 0x0000001d5700780c */ /* 0x000fe20003f04270 */
[----:B------:R-:W-:Y:S02]  /*a750*/  FMUL.FTZ R104, R91, R104 ;  /* 0x000000685b687220 */ /* 0x000fe40000410000 */
[----:B------:R-:W3:Y:S01]  /*a760*/  SHFL.DOWN PT, R115, R66, 0x2, 0x1f ;  /* 0x08401f0042737f89 */ /* 0x000ee200000e0000 */
[----:B------:R-:W-:-:S02]  /*a770*/  FADD.FTZ R8, R92, R8 ;  /* 0x000000085c087221 */ /* 0x000fc40000010000 */
[----:B------:R-:W-:Y:S01]  /*a780*/  FMUL.FTZ R102, R173, R102 ;  /* 0x00000066ad667220 */ /* 0x000fe20000410000 */
        /* <DEDUP_REMOVED lines=18> */
[----:B------:R-:W-:Y:S02]  /*a8b0*/  FFMA.FTZ R89, R63, R220, R110 ;  /* 0x000000dc3f597223 */ /* 0x000fe4000001006e */
[----:B------:R-:W4:Y:S01]  /*a8c0*/  SHFL.DOWN PT, R115, R64, 0x4, 0x1f ;  /* 0x08801f0040737f89 */ /* 0x000f2200000e0000 */
[----:B------:R-:W-:Y:S02]  /*a8d0*/  FMUL.FTZ R68, R183, R68 ;  /* 0x00000044b7447220 */ /* 0x000fe40000410000 */
[----:B------:R-:W-:Y:S02]  /*a8e0*/  FADD.FTZ R32, R89, R32 ;  /* 0x0000002059207221 */ /* 0x000fe40000010000 */
[----:B------:R-:W-:-:S02]  /*a8f0*/  FFMA.FTZ R102, R116, R237, R102 ;  /* 0x000000ed74667223 */ /* 0x000fc40000010066 */
[----:B------:R-:W-:Y:S02]  /*a900*/  FFMA.FTZ R103, R103, R232, R104 ;  /* 0x000000e867677223 */ /* 0x000fe40000010068 */
[----:B------:R-:W-:Y:S02]  /*a910*/  FFMA.FTZ R117, R119, R238, R117 ;  /* 0x000000ee77757223 */ /* 0x000fe40000010075 */
[----:B0-----:R-:W-:Y:S02]  /*a920*/  @!P0 FADD.FTZ R65, R65, R90 ;  /* 0x0000005a41418221 */ /* 0x001fe40000010000 */
[----:B------:R-:W-:Y:S02]  /*a930*/  FFMA.FTZ R118, R120, R239, R118 ;  /* 0x000000ef78767223 */ /* 0x000fe40000010076 */
[----:B------:R-:W-:Y:S01]  /*a940*/  FFMA.FTZ R125, R127, R240, R125 ;  /* 0x000000f07f7d7223 */ /* 0x000fe2000001007d */
[----:B------:R-:W0:Y:S01]  /*a950*/  SHFL.DOWN PT, R90, R65, 0x8, 0x1f ;  /* 0x09001f00415a7f89 */ /* 0x000e2200000e0000 */
[----:B--2---:R-:W-:-:S02]  /*a960*/  @!P0 FADD.FTZ R67, R67, R132 ;  /* 0x0000008443438221 */ /* 0x004fc40000010000 */
[----:B------:R-:W-:Y:S02]  /*a970*/  FFMA.FTZ R126, R139, R100, R126 ;  /* 0x000000648b7e7223 */ /* 0x000fe4000001007e */
        /* <DEDUP_REMOVED lines=20> */
[----:B------:R-:W2:Y:S01]  /*aac0*/  SHFL.DOWN PT, R92, R67, 0x10, 0x1f ;  /* 0x0a001f00435c7f89 */ /* 0x000ea200000e0000 */
        /* <DEDUP_REMOVED lines=14> */
[----:B--2---:R-:W-:Y:S02]  /*abb0*/  @!P0 FADD.FTZ R67, R67, R92 ;  /* 0x0000005c43438221 */ /* 0x004fe40000010000 */
[----:B------:R-:W-:Y:S02]  /*abc0*/  FADD.FTZ R2, R122, R2 ;  /* 0x000000027a027221 */ /* 0x000fe40000010000 */
[----:B---3--:R-:W-:Y:S02]  /*abd0*/  @!P0 FADD.FTZ R66, R66, R91 ;  /* 0x0000005b42428221 */ /* 0x008fe40000010000 */
[----:B------:R-:W-:-:S02]  /*abe0*/  FADD.FTZ R3, R123, R3 ;  /* 0x000000037b037221 */ /* 0x000fc40000010000 */
[----:B----4-:R-:W-:Y:S02]  /*abf0*/  @!P0 FADD.FTZ R64, R64, R89 ;  /* 0x0000005940408221 */ /* 0x010fe40000010000 */
[----:B------:R-:W-:Y:S02]  /*ac00*/  FADD.FTZ R4, R124, R4 ;  /* 0x000000047c047221 */ /* 0x000fe40000010000 */
[----:B------:R-:W-:Y:S01]  /*ac10*/  FADD.FTZ R5, R147, R5 ;  /* 0x0000000593057221 */ /* 0x000fe20000010000 */
[----:B------:R0:W-:Y:S01]  /*ac20*/  @!P1 STS.128 [0x2110], R64 ;  /* 0x00211040ff009388 */ /* 0x0001e20000000c00 */
        /* <DEDUP_REMOVED lines=26> */
[----:B0-----:R-:W-:Y:S02]  /*add0*/  ULDC UR36, c[0x0][0x174] ;  /* 0x00005d0000247ab9 */ /* 0x001fe40000000800 */
[----:B------:R-:W-:-:S02]  /*ade0*/  UISETP.NE.AND UP0, UPT, UR24, UR36, UPT ;  /* 0x000000241800728c */ /* 0x000fc4000bf05270 */
[----:B------:R-:W-:-:S04]  /*adf0*/  USHF.L.U32 UR36, UR7, 0x3, URZ ;  /* 0x0000000307247899 */ /* 0x000fc8000800063f */
[----:B------:R-:W-:-:S13]  /*ae00*/  PLOP3.LUT P0, PT, PT, PT, UP0, 0x80, 0x0 ;  /* 0x000000000000781c */ /* 0x000fda0003f0f008 */
[----:B------:R-:W0:Y:S04]  /*ae10*/  @P0 LDS.64 R68, [UR36+0x4e50] ;  /* 0x004e5024ff440984 */ /* 0x000e280008000a00 */
[----:B------:R-:W2:Y:S01]  /*ae20*/  @P0 LDS.64 R70, [UR36+0x4650] ;  /* 0x00465024ff460984 */ /* 0x000ea20008000a00 */
[----:B0-----:R-:W-:Y:S02]  /*ae30*/  @P0 FADD.FTZ R67, R67, R69 ;  /* 0x0000004543430221 */ /* 0x001fe40000010000 */
[----:B------:R-:W-:Y:S02]  /*ae40*/  @P0 FADD.FTZ R66, R66, R68 ;  /* 0x0000004442420221 */ /* 0x000fe40000010000 */
[----:B--2---:R-:W-:Y:S02]  /*ae50*/  @P0 FADD.FTZ R65, R65, R71 ;  /* 0x0000004741410221 */ /* 0x004fe40000010000 */
[----:B------:R-:W-:Y:S01]  /*ae60*/  @P0 FADD.FTZ R64, R64, R70 ;  /* 0x0000004640400221 */ /* 0x000fe20000010000 */
[----:B------:R0:W-:Y:S04]  /*ae70*/  STS.64 [UR36+0x4e50], R66 ;  /* 0x004e5042ff007988 */ /* 0x0001e80008000a24 */
[----:B------:R0:W-:Y:S02]  /*ae80*/  STS.64 [UR36+0x4650], R64 ;  /* 0x00465040ff007988 */ /* 0x0001e40008000a24 */
.L_x_8377:
[----:B0-----:R-:W-:Y:S05]  /*ae90*/  BSYNC B0 ;  /* 0x0000000000007941 */ /* 0x001fea0003800000 */
.L_x_8376:
        /* <DEDUP_REMOVED lines=8> */
.L_x_8299:
[----:B0-----:R-:W-:Y:S01]  /*af20*/  BAR.SYNC.DEFER_BLOCKING 0x0 ;  /* 0x0000000000007b1d */ /* 0x001fe20000010000 */
[----:B------:R-:W-:Y:S02]  /*af30*/  ISETP.NE.AND P0, PT, R88, RZ, PT ;  /* 0x000000ff5800720c */ /* 0x000fe40003f05270 */
[C---:B------:R-:W-:Y:S02]  /*af40*/  IADD3 R98, R87.reuse, 0x60, RZ ;  /* 0x0000006057627810 */ /* 0x040fe40007ffe0ff */
[C---:B------:R-:W-:Y:S01]  /*af50*/  IADD3 R99, R87.reuse, 0x40, RZ ;  /* 0x0000004057637810 */ /* 0x040fe20007ffe0ff */
[----:B------:R-:W-:Y:S01]  /*af60*/  ULDC.64 UR8, c[0x0][0x2d8] ;  /* 0x0000b60000087ab9 */ /* 0x000fe20000000a00 */
[C---:B------:R-:W-:Y:S01]  /*af70*/  IADD3 R100, R87.reuse, 0x20, RZ ;  /* 0x0000002057647810 */ /* 0x040fe20007ffe0ff */
[----:B------:R-:W-:Y:S01]  /*af80*/  UIMAD UR7, UR13, UR8, URZ ;  /* 0x000000080d0772a4 */ /* 0x000fe2000f8e023f */
[C---:B------:R-:W-:Y:S01]  /*af90*/  IADD3 R94, R87.reuse, 0xe0, RZ ;  /* 0x000000e0575e7810 */ /* 0x040fe20007ffe0ff */
[----:B------:R-:W-:Y:S01]  /*afa0*/  ULDC.64 UR38, c[0x0][0x2f8] ;  /* 0x0000be0000267ab9 */ /* 0x000fe20000000a00 */
[C---:B------:R-:W-:Y:S01]  /*afb0*/  IADD3 R95, R87.reuse, 0xc0, RZ ;  /* 0x000000c0575f7810 */ /* 0x040fe20007ffe0ff */
[----:B------:R-:W-:Y:S01]  /*afc0*/  UIMAD UR27, UR12, UR9, UR7 ;  /* 0x000000090c1b72a4 */ /* 0x000fe2000f8e0207 */
[C---:B------:R-:W-:Y:S01]  /*afd0*/  IADD3 R96, R87.reuse, 0xa0, RZ ;  /* 0x000000a057607810 */ /* 0x040fe20007ffe0ff */
[----:B------:R-:W-:Y:S01]  /*afe0*/  UIMAD UR7, UR13, UR38, URZ ;  /* 0x000000260d0772a4 */ /* 0x000fe2000f8e023f */
[C---:B------:R-:W-:Y:S01]  /*aff0*/  IADD3 R97, R87.reuse, 0x80, RZ ;  /* 0x0000008057617810 */ /* 0x040fe20007ffe0ff */
[----:B------:R-:W-:Y:S01]  /*b000*/  UIMAD.WIDE.U32 UR36, UR12, UR8, URZ ;  /* 0x000000080c2472a5 */ /* 0x000fe2000f8e003f */
[C---:B------:R-:W-:Y:S01]  /*b010*/  IADD3 R90, R87.reuse, 0x160, RZ ;  /* 0x00000160575a7810 */ /* 0x040fe20007ffe0ff */
[----:B------:R-:W-:Y:S01]  /*b020*/  UIMAD.WIDE.U32 UR8, UR12, UR38, URZ ;  /* 0x000000260c0872a5 */ /* 0x000fe2000f8e003f */
[C---:B------:R-:W-:Y:S01]  /*b030*/  IADD3 R91, R87.reuse, 0x140, RZ ;  /* 0x00000140575b7810 */ /* 0x040fe20007ffe0ff */
[----:B------:R-:W-:Y:S01]  /*b040*/  BSSY B0, `(.L_x_8379) ;  /* 0x0000053000007945 */ /* 0x000fe20003800000 */
[----:B------:R-:W-:-:S02]  /*b050*/  IADD3 R92, R87, 0x120, RZ ;  /* 0x00000120575c7810 */ /* 0x000fc40007ffe0ff */
[C---:B------:R-:W-:Y:S01]  /*b060*/  IADD3 R93, R87.reuse, 0x100, RZ ;  /* 0x00000100575d7810 */ /* 0x040fe20007ffe0ff */
[----:B------:R0:W-:Y:S01]  /*b070*/  STS [R86.X4+0x18], R10 ;  /* 0x0000180a56007388 */ /* 0x0001e20000004800 */
[C---:B------:R-:W-:Y:S02]  /*b080*/  IADD3 R66, R87.reuse, 0x1e0, RZ ;  /* 0x000001e057427810 */ /* 0x040fe40007ffe0ff */
[C---:B------:R-:W-:Y:S01]  /*b090*/  IADD3 R68, R87.reuse, 0x1c0, RZ ;  /* 0x000001c057447810 */ /* 0x040fe20007ffe0ff */
[----:B------:R-:W-:Y:S01]  /*b0a0*/  STS [R86.X4], R16 ;  /* 0x0000001056007388 */ /* 0x000fe20000004800 */
[C---:B------:R-:W-:Y:S02]  /*b0b0*/  IADD3 R70, R87.reuse, 0x1a0, RZ ;  /* 0x000001a057467810 */ /* 0x040fe40007ffe0ff */
[C---:B------:R-:W-:Y:S01]  /*b0c0*/  IADD3 R89, R87.reuse, 0x180, RZ ;  /* 0x0000018057597810 */ /* 0x040fe20007ffe0ff */
        /* <DEDUP_REMOVED lines=18> */
[----:B------:R2:W-:Y:S01]  /*b1f0*/  STS [R86.X4+0x20], R8 ;  /* 0x0000200856007388 */ /* 0x0005e20000004800 */
[----:B------:R-:W-:-:S02]  /*b200*/  LEA.HI.SX32 R89, R89, R87, 0x1b ;  /* 0x0000005759597211 */ /* 0x000fc400078fdaff */
[-C--:B------:R-:W-:Y:S01]  /*b210*/  LEA.HI.SX32 R70, R70, R87.reuse, 0x1b ;  /* 0x0000005746467211 */ /* 0x080fe200078fdaff */
[----:B------:R-:W-:Y:S01]  /*b220*/  STS [R86.X4+0x24], R7 ;  /* 0x0000240756007388 */ /* 0x000fe20000004800 */
[-C--:B------:R-:W-:Y:S02]  /*b230*/  LEA.HI.SX32 R68, R68, R87.reuse, 0x1b ;  /* 0x0000005744447211 */ /* 0x080fe400078fdaff */
[----:B------:R-:W-:Y:S01]  /*b240*/  LEA.HI.SX32 R66, R66, R87, 0x1b ;  /* 0x0000005742427211 */ /* 0x000fe200078fdaff */
[----:B------:R-:W-:Y:S01]  /*b250*/  STS [R86.X4+0x28], R6 ;  /* 0x0000280656007388 */ /* 0x000fe20000004800 */
[----:B0-----:R-:W-:Y:S02]  /*b260*/  MOV R10, UR26 ;  /* 0x0000001a000a7c02 */ /* 0x001fe40008000f00 */
[----:B------:R-:W-:Y:S01]  /*b270*/  SHF.L.U32 R64, R88, 0x4, RZ ;  /* 0x0000000458407819 */ /* 0x000fe200000006ff */
[----:B------:R-:W-:Y:S03]  /*b280*/  STS [R86.X4+0x2c], R5 ;  /* 0x00002c0556007388 */ /* 0x000fe60000004800 */
[----:B------:R-:W-:Y:S01]  /*b290*/  LOP3.LUT R64, R64, 0xfffffe00, RZ, 0xc0, !PT ;  /* 0xfffffe0040407812 */ /* 0x000fe200078ec0ff */
[----:B------:R0:W-:Y:S03]  /*b2a0*/  STS [R86.X4+0x30], R4 ;  /* 0x0000300456007388 */ /* 0x0001e60000004800 */
[----:B------:R-:W-:Y:S01]  /*b2b0*/  LOP3.LUT R64, R64, 0x1f, R88, 0xf8, !PT ;  /* 0x0000001f40407812 */ /* 0x000fe200078ef858 */
[----:B------:R3:W-:Y:S03]  /*b2c0*/  STS [R86.X4+0x34], R3 ;  /* 0x0000340356007388 */ /* 0x0007e60000004800 */
[----:B--2---:R-:W-:Y:S01]  /*b2d0*/  SHF.R.S32.HI R8, RZ, 0x1f, R64 ;  /* 0x0000001fff087819 */ /* 0x004fe20000011440 */
[----:B------:R-:W-:Y:S01]  /*b2e0*/  STS [R86.X4+0x38], R2 ;  /* 0x0000380256007388 */ /* 0x000fe20000004800 */
[----:B0-----:R-:W-:-:S03]  /*b2f0*/  IADD3 R4, P2, R64, UR25, RZ ;  /* 0x0000001940047c10 */ /* 0x001fc6000ff5e0ff */
[----:B------:R-:W-:Y:S01]  /*b300*/  STS [R86.X4+0x3c], R0 ;  /* 0x00003c0056007388 */ /* 0x000fe20000004800 */
[----:B------:R-:W-:-:S06]  /*b310*/  NOP ;  /* 0x0000000000007918 */ /* 0x000fcc0000000000 */
[----:B------:R-:W-:Y:S01]  /*b320*/  LDS R9, [R101.X4] ;  /* 0x0000000065097984 */ /* 0x000fe20000004800 */
[----:B---3--:R-:W-:Y:S01]  /*b330*/  MOV R3, UR25 ;  /* 0x0000001900037c02 */ /* 0x008fe20008000f00 */
[----:B------:R-:W-:Y:S02]  /*b340*/  UIMAD UR25, UR12, UR39, UR7 ;  /* 0x000000270c1972a4 */ /* 0x000fe4000f8e0207 */
[----:B------:R-:W-:Y:S01]  /*b350*/  LDS R11, [R100.X4+0x80] ;  /* 0x00008000640b7984 */ /* 0x000fe20000004800 */
[----:B------:R-:W-:Y:S01]  /*b360*/  UIADD3 UR7, UR37, UR27, URZ ;  /* 0x0000001b25077290 */ /* 0x000fe2000fffe03f */
[----:B------:R-:W-:Y:S02]  /*b370*/  LEA.HI.X.SX32 R5, R3, R8, 0x1, P2 ;  /* 0x0000000803057211 */ /* 0x000fe400010f0eff */
        /* <DEDUP_REMOVED lines=31> */
.L_x_8380:
[----:B------:R-:W-:Y:S05]  /*b570*/  BSYNC B0 ;  /* 0x0000000000007941 */ /* 0x000fea0003800000 */
.L_x_8379:
[----:B0-----:R-:W2:Y:S01]  /*b580*/  LDL.LU R9, [R1+0x4c] ;  /* 0x00004c0001097983 */ /* 0x001ea20000300800 */
[----:B------:R-:W-:Y:S01]  /*b590*/  ULDC UR27, c[0x0][0x174] ;  /* 0x00005d00001b7ab9 */ /* 0x000fe20000000800 */
[C---:B------:R-:W-:Y:S01]  /*b5a0*/  LEA R2, P2, R64.reuse, c[0x0][0x330], 0x2 ;  /* 0x0000cc0040027a11 */ /* 0x040fe200078410ff */
[----:B------:R-:W-:Y:S01]  /*b5b0*/  UIADD3 UR27, UR6, -UR27, URZ ;  /* 0x8000001b061b7290 */ /* 0x000fe2000fffe03f */
[C---:B------:R-:W-:Y:S01]  /*b5c0*/  LOP3.LUT R57, R64.reuse, 0x20, RZ, 0xfc, !PT ;  /* 0x0000002040397812 */ /* 0x040fe200078efcff */
[----:B------:R-:W-:Y:S01]  /*b5d0*/  ULDC.64 UR38, c[0x0][0x2e0] ;  /* 0x0000b80000267ab9 */ /* 0x000fe20000000a00 */
[C---:B------:R-:W-:Y:S01]  /*b5e0*/  LEA.HI.X R3, R64.reuse, c[0x0][0x334], R8, 0x2, P2 ;  /* 0x0000cd0040037a11 */ /* 0x040fe200010f1408 */
[----:B------:R-:W-:Y:S01]  /*b5f0*/  UMOV UR37, UR7 ;  /* 0x0000000700257c82 */ /* 0x000fe20008000000 */
[C---:B------:R-:W-:Y:S01]  /*b600*/  LOP3.LUT R59, R64.reuse, 0x40, RZ, 0xfc, !PT ;  /* 0x00000040403b7812 */ /* 0x040fe200078efcff */
[----:B------:R-:W-:Y:S01]  /*b610*/  UIMAD.WIDE.U32 UR36, UR10, UR38, UR36 ;  /* 0x000000260a2472a5 */ /* 0x000fe2000f8e0024 */
[C---:B------:R-:W-:Y:S01]  /*b620*/  LOP3.LUT R61, R64.reuse, 0x60, RZ, 0xfc, !PT ;  /* 0x00000060403d7812 */ /* 0x040fe200078efcff */
[----:B------:R-:W-:Y:S01]  /*b630*/  UIMAD UR7, UR11, UR38, URZ ;  /* 0x000000260b0772a4 */ /* 0x000fe2000f8e023f */
[-C--:B------:R-:W-:Y:S01]  /*b640*/  ISETP.GE.AND P1, PT, R57, R0.reuse, PT ;  /* 0x000000003900720c */ /* 0x080fe20003f26270 */
[----:B------:R-:W-:Y:S01]  /*b650*/  UIMAD UR38, UR27, -0x200, URZ ;  /* 0xfffffe001b2678a4 */ /* 0x000fe2000f8e023f */
[----:B------:R-:W-:Y:S01]  /*b660*/  ISETP.GE.AND P4, PT, R61, R0, PT ;  /* 0x000000003d00720c */ /* 0x000fe20003f86270 */
[----:B------:R-:W-:Y:S01]  /*b670*/  UIMAD UR7, UR10, UR39, UR7 ;  /* 0x000000270a0772a4 */ /* 0x000fe2000f8e0207 */
[C---:B------:R-:W-:Y:S01]  /*b680*/  LOP3.LUT R63, R64.reuse, 0x80, RZ, 0xfc, !PT ;  /* 0x00000080403f7812 */ /* 0x040fe200078efcff */
        /* <DEDUP_REMOVED lines=10> */
[----:B------:R-:W-:Y:S02]  /*b730*/  LEA R2, P2, R6, R2, 0x2 ;  /* 0x0000000206027211 */ /* 0x000fe400078410ff */
[----:B------:R-:W-:Y:S02]  /*b740*/  MOV R7, UR36 ;  /* 0x0000002400077c02 */ /* 0x000fe40008000f00 */
[----:B------:R-:W-:Y:S02]  /*b750*/  LOP3.LUT R73, R64, 0x120, RZ, 0xfc, !PT ;  /* 0x0000012040497812 */ /* 0x000fe400078efcff */
[----:B------:R-:W-:Y:S02]  /*b760*/  LEA.HI.X R3, R6, R3, R7, 0x2, P2 ;  /* 0x0000000306037211 */ /* 0x000fe400010f1407 */
[-C--:B------:R-:W-:Y:S02]  /*b770*/  ISETP.GE.AND P2, PT, R59, R0.reuse, PT ;  /* 0x000000003b00720c */ /* 0x080fe40003f46270 */
[-C--:B------:R-:W-:Y:S01]  /*b780*/  ISETP.GE.AND P5, PT, R63, R0.reuse, PT ;  /* 0x000000003f00720c */ /* 0x080fe20003fa6270 */
[----:B------:R-:W-:Y:S01]  /*b790*/  @!P1 STG.E [R2.64+-0x780], R11 ;  /* 0xfff8800b02009986 */ /* 0x000fe2000c10191c */
[----:B------:R-:W-:-:S02]  /*b7a0*/  ISETP.GE.AND P6, PT, R65, R0, PT ;  /* 0x000000004100720c */ /* 0x000fc40003fc6270 */
[-C--:B------:R-:W-:Y:S01]  /*b7b0*/  ISETP.GE.AND P1, PT, R67, R0.reuse, PT ;  /* 0x000000004300720c */ /* 0x080fe20003f26270 */
[----:B------:R-:W-:Y:S01]  /*b7c0*/  @!P4 STG.E [R2.64+-0x680], R15 ;  /* 0xfff9800f0200c986 */ /* 0x000fe2000c10191c */
[-C--:B------:R-:W-:Y:S02]  /*b7d0*/  ISETP.GE.AND P3, PT, R71, R0.reuse, PT ;  /* 0x000000004700720c */ /* 0x080fe40003f66270 */
[-C--:B------:R-:W-:Y:S02]  /*b7e0*/  ISETP.GE.AND P4, PT, R73, R0.reuse, PT ;  /* 0x000000004900720c */ /* 0x080fe40003f86270 */
[C---:B------:R-:W-:Y:S01]  /*b7f0*/  LOP3.LUT R75, R64.reuse, 0x140, RZ, 0xfc, !PT ;  /* 0x00000140404b7812 */ /* 0x040fe200078efcff */
[----:B------:R-:W-:Y:S01]  /*b800*/  @!P2 STG.E [R2.64+-0x700], R13 ;  /* 0xfff9000d0200a986 */ /* 0x000fe2000c10191c */
[----:B------:R-:W-:Y:S02]  /*b810*/  ISETP.GE.AND P2, PT, R69, R0, PT ;  /* 0x000000004500720c */ /* 0x000fe40003f46270 */
[C---:B------:R-:W-:Y:S01]  /*b820*/  LOP3.LUT R77, R64.reuse, 0x160, RZ, 0xfc, !PT ;  /* 0x00000160404d7812 */ /* 0x040fe200078efcff */
[----:B------:R-:W-:Y:S01]  /*b830*/  @!P5 STG.E [R2.64+-0x600], R33 ;  /* 0xfffa00210200d986 */ /* 0x000fe2000c10191c */
        /* <DEDUP_REMOVED lines=10> */
[-C--:B------:R-:W-:Y:S01]  /*b8e0*/  ISETP.GE.AND P6, PT, R85, R0.reuse, PT ;  /* 0x000000005500720c */ /* 0x080fe20003fc6270 */
[----:B------:R-:W-:Y:S01]  /*b8f0*/  @!P3 STG.E [R2.64+-0x400], R41 ;  /* 0xfffc00290200b986 */ /* 0x000fe2000c10191c */
[----:B------:R-:W-:-:S03]  /*b900*/  ISETP.GE.AND P3, PT, R75, R0, PT ;  /* 0x000000004b00720c */ /* 0x000fc60003f66270 */
[----:B------:R-:W-:Y:S01]  /*b910*/  @!P4 STG.E [R2.64+-0x380], R43 ;  /* 0xfffc802b0200c986 */ /* 0x000fe2000c10191c */
[----:B------:R-:W-:-:S03]  /*b920*/  ISETP.GE.AND P4, PT, R81, R0, PT ;  /* 0x000000005100720c */ /* 0x000fc60003f86270 */
[----:B------:R-:W-:Y:S01]  /*b930*/  @!P1 STG.E [R2.64+-0x200], R49 ;  /* 0xfffe003102009986 */ /* 0x000fe2000c10191c */
[----:B------:R-:W-:-:S03]  /*b940*/  IADD3 R6, P1, R64, -0x1e0, RZ ;  /* 0xfffffe2040067810 */ /* 0x000fc60007f3e0ff */
        /* <DEDUP_REMOVED lines=37> */
[----:B------:R-:W-:Y:S01]  /*bba0*/  LDS R9, [R101.X4] ;  /* 0x0000000065097984 */ /* 0x000fe20000004800 */
[----:B------:R-:W-:-:S03]  /*bbb0*/  FADD.FTZ R0, R7, R18 ;  /* 0x0000001207007221 */ /* 0x000fc60000010000 */
[----:B------:R-:W-:Y:S01]  /*bbc0*/  LDS R17, [R97.X4+0x200] ;  /* 0x0002000061117984 */ /* 0x000fe20000004800 */
[----:B------:R-:W-:-:S03]  /*bbd0*/  FADD.FTZ R7, R0, R19 ;  /* 0x0000001300077221 */ /* 0x000fc60000010000 */
[----:B------:R-:W-:Y:S01]  /*bbe0*/  LDS R19, [R96.X4+0x280] ;  /* 0x0002800060137984 */ /* 0x000fe20000004800 */
[----:B------:R-:W-:-:S04]  /*bbf0*/  FADD.FTZ R0, R7, R20 ;  /* 0x0000001407007221 */ /* 0x000fc80000010000 */
[----:B------:R-:W-:Y:S02]  /*bc00*/  FADD.FTZ R7, R0, R21 ;  /* 0x0000001500077221 */ /* 0x000fe40000010000 */
[----:B------:R-:W-:Y:S02]  /*bc10*/  LDS R21, [R95.X4+0x300] ;  /* 0x000300005f157984 */ /* 0x000fe40000004800 */
[----:B0-----:R-:W-:Y:S01]  /*bc20*/  FADD.FTZ R22, R7, R22 ;  /* 0x0000001607167221 */ /* 0x001fe20000010000 */
[----:B------:R-:W-:Y:S01]  /*bc30*/  IADD3.X R7, R8, -0x1, RZ, P1, !PT ;  /* 0xffffffff08077810 */ /* 0x000fe20000ffe4ff */
[----:B------:R0:W-:Y:S02]  /*bc40*/  @!P0 STS [0x840], R2 ;  /* 0x00084002ff008388 */ /* 0x0001e40000000800 */
[----:B---3--:R-:W-:Y:S02]  /*bc50*/  FADD.FTZ R23, R22, R23 ;  /* 0x0000001716177221 */ /* 0x008fe40000010000 */
[----:B------:R-:W-:Y:S02]  /*bc60*/  BAR.SYNC.DEFER_BLOCKING 0x0 ;  /* 0x0000000000007b1d */ /* 0x000fe40000010000 */
[----:B----4-:R-:W-:-:S04]  /*bc70*/  FADD.FTZ R24, R23, R24 ;  /* 0x0000001817187221 */ /* 0x010fc80000010000 */
[----:B-----5:R-:W-:-:S04]  /*bc80*/  FADD.FTZ R25, R24, R25 ;  /* 0x0000001918197221 */ /* 0x020fc80000010000 */
[----:B-1----:R-:W-:-:S04]  /*bc90*/  FADD.FTZ R26, R25, R26 ;  /* 0x0000001a191a7221 */ /* 0x002fc80000010000 */
[----:B------:R-:W-:-:S04]  /*bca0*/  FADD.FTZ R27, R26, R27 ;  /* 0x0000001b1a1b7221 */ /* 0x000fc80000010000 */
[----:B------:R-:W-:-:S04]  /*bcb0*/  FADD.FTZ R28, R27, R28 ;  /* 0x0000001c1b1c7221 */ /* 0x000fc80000010000 */
[----:B------:R-:W-:Y:S01]  /*bcc0*/  FADD.FTZ R28, R28, R29 ;  /* 0x0000001d1c1c7221 */ /* 0x000fe20000010000 */
[----:B------:R-:W1:Y:S03]  /*bcd0*/  LDS R0, [0x840] ;  /* 0x00084000ff007984 */ /* 0x000e660000000800 */
[----:B------:R-:W-:-:S04]  /*bce0*/  FADD.FTZ R31, R28, R31 ;  /* 0x0000001f1c1f7221 */ /* 0x000fc80000010000 */
[----:B------:R-:W-:-:S04]  /*bcf0*/  FADD.FTZ R31, R31, R32 ;  /* 0x000000201f1f7221 */ /* 0x000fc80000010000 */
[----:B0-----:R-:W-:-:S05]  /*bd00*/  FADD.FTZ R2, R31, R34 ;  /* 0x000000221f027221 */ /* 0x001fca0000010000 */
[----:B------:R0:W-:Y:S01]  /*bd10*/  STL [R1+0x4c], R2 ;  /* 0x00004c0201007387 */ /* 0x0001e20000100800 */
[----:B-1----:R-:W-:-:S13]  /*bd20*/  ISETP.GE.AND P0, PT, R64, R0, PT ;  /* 0x000000004000720c */ /* 0x002fda0003f06270 */
[----:B------:R-:W-:Y:S05]  /*bd30*/  @P0 BRA `(.L_x_8382) ;  /* 0x000000e000000947 */ /* 0x000fea0003800000 */
[----:B0-----:R-:W-:Y:S01]  /*bd40*/  MOV R23, UR12 ;  /* 0x0000000c00177c02 */ /* 0x001fe20008000f00 */
        /* <DEDUP_REMOVED lines=13> */
.L_x_8382:
[----:B0-----:R-:W-:Y:S05]  /*be20*/  BSYNC B0 ;  /* 0x0000000000007941 */ /* 0x001fea0003800000 */
.L_x_8381:
        /* <DEDUP_REMOVED lines=56> */
.L_x_8298:
[----:B------:R-:W-:Y:S02]  /*c1b0*/  ISETP.NE.U32.AND P0, PT, RZ, c[0x0][0x328], PT ;  /* 0x0000ca00ff007a0c */ /* 0x000fe40003f05070 */
[----:B------:R-:W-:Y:S02]  /*c1c0*/  ISETP.NE.U32.AND P2, PT, RZ, c[0x0][0x348], PT ;  /* 0x0000d200ff007a0c */ /* 0x000fe40003f45070 */
[----:B------:R-:W-:Y:S02]  /*c1d0*/  ISETP.NE.AND.EX P1, PT, RZ, c[0x0][0x32c], PT, P0 ;  /* 0x0000cb00ff007a0c */ /* 0x000fe40003f25300 */
[----:B------:R-:W-:-:S11]  /*c1e0*/  ISETP.NE.AND.EX P0, PT, RZ, c[0x0][0x34c], PT, P2 ;  /* 0x0000d300ff007a0c */ /* 0x000fd60003f05320 */
[----:B------:R-:W-:Y:S05]  /*c1f0*/  @!P1 BRA `(.L_x_8384) ;  /* 0x0000017000009947 */ /* 0x000fea0003800000 */
[----:B------:R-:W3:Y:S01]  /*c200*/  LDL.LU R2, [R1+0x50] ;  /* 0x0000500001027983 */ /* 0x000ee20000300800 */
[----:B------:R-:W-:Y:S03]  /*c210*/  BSSY B0, `(.L_x_8384) ;  /* 0x0000015000007945 */ /* 0x000fe60003800000 */
[----:B------:R-:W4:Y:S02]  /*c220*/  S2R R6, SR_LANEID ;  /* 0x0000000000067919 */ /* 0x000f240000000000 */
[----:B----4-:R-:W-:Y:S02]  /*c230*/  ISETP.NE.AND P2, PT, R6, RZ, PT ;  /* 0x000000ff0600720c */ /* 0x010fe40003f45270 */
[----:B------:R-:W4:Y:S04]  /*c240*/  S2R R6, SR_TID.X ;  /* 0x0000000000067919 */ /* 0x000f280000002100 */
        /* <DEDUP_REMOVED lines=10> */
[----:B----4-:R-:W-:-:S04]  /*c2f0*/  ISETP.NE.AND P1, PT, R6, RZ, PT ;  /* 0x000000ff0600720c */ /* 0x010fc80003f25270 */
[----:B------:R1:W-:Y:S04]  /*c300*/  @!P2 STS [0x2104], R4 ;  /* 0x00210404ff00a388 */ /* 0x0003e80000000800 */
[----:B------:R-:W-:Y:S06]  /*c310*/  BAR.SYNC.DEFER_BLOCKING 0x0 ;  /* 0x0000000000007b1d */ /* 0x000fec0000010000 */
[----:B------:R-:W-:Y:S05]  /*c320*/  @P1 BRA `(.L_x_8385) ;  /* 0x0000003000001947 */ /* 0x000fea0003800000 */
[----:B-1----:R-:W-:Y:S02]  /*c330*/  MOV R2, UR32 ;  /* 0x0000002000027c02 */ /* 0x002fe40008000f00 */
[----:B------:R-:W-:-:S05]  /*c340*/  MOV R3, UR33 ;  /* 0x0000002100037c02 */ /* 0x000fca0008000f00 */
[----:B------:R1:W-:Y:S02]  /*c350*/  RED.E.ADD.F32.FTZ.RN.STRONG.GPU [R2.64], R4 ;  /* 0x000000040200798e */ /* 0x0003e4000c10e79c */
.L_x_8385:
[----:B-1----:R-:W-:Y:S05]  /*c360*/  BSYNC B0 ;  /* 0x0000000000007941 */ /* 0x002fea0003800000 */
.L_x_8384:
[----:B------:R-:W-:Y:S01]  /*c370*/  BSSY B0, `(.L_x_8386) ;  /* 0x000001b000007945 */ /* 0x000fe20003800000 */
[----:B------:R-:W-:Y:S05]  /*c380*/  @!P0 BRA `(.L_x_8387) ;  /* 0x0000018000008947 */ /* 0x000fea0003800000 */
[----:B------:R-:W3:Y:S04]  /*c390*/  LDL.LU R2, [R1+0x4c] ;  /* 0x00004c0001027983 */ /* 0x000ee80000300800 */
[----:B------:R-:W4:Y:S04]  /*c3a0*/  S2R R6, SR_LANEID ;  /* 0x0000000000067919 */ /* 0x000f280000000000 */
[----:B------:R-:W5:Y:S04]  /*c3b0*/  S2R R11, SR_TID.X ;  /* 0x00000000000b7919 */ /* 0x000f680000002100 */
[----:B------:R-:W-:Y:S01]  /*c3c0*/  BAR.SYNC.DEFER_BLOCKING 0x0 ;  /* 0x0000000000007b1d */ /* 0x000fe20000010000 */
[----:B----4-:R-:W-:-:S05]  /*c3d0*/  ISETP.NE.AND P1, PT, R6, RZ, PT ;  /* 0x000000ff0600720c */ /* 0x010fca0003f25270 */
        /* <DEDUP_REMOVED lines=10> */
[----:B-----5:R-:W-:-:S04]  /*c480*/  ISETP.NE.AND P0, PT, R11, RZ, PT ;  /* 0x000000ff0b00720c */ /* 0x020fc80003f05270 */
[----:B------:R1:W-:Y:S04]  /*c490*/  @!P1 STS [0x2104], R4 ;  /* 0x00210404ff009388 */ /* 0x0003e80000000800 */
[----:B------:R-:W-:Y:S06]  /*c4a0*/  BAR.SYNC.DEFER_BLOCKING 0x0 ;  /* 0x0000000000007b1d */ /* 0x000fec0000010000 */
[----:B------:R-:W-:Y:S05]  /*c4b0*/  @P0 BRA `(.L_x_8388) ;  /* 0x0000006000000947 */ /* 0x000fea0003800000 */
[----:B-1----:R-:W-:Y:S02]  /*c4c0*/  MOV R2, UR34 ;  /* 0x0000002200027c02 */ /* 0x002fe40008000f00 */
[----:B------:R-:W-:-:S05]  /*c4d0*/  MOV R3, UR35 ;  /* 0x0000002300037c02 */ /* 0x000fca0008000f00 */
[----:B------:R1:W-:Y:S01]  /*c4e0*/  RED.E.ADD.F32.FTZ.RN.STRONG.GPU [R2.64], R4 ;  /* 0x000000040200798e */ /* 0x0003e2000c10e79c */
[----:B------:R-:W-:Y:S01]  /*c4f0*/  HFMA2.MMA R11, -RZ, RZ, 0, 0 ;  /* 0x00000000ff0b7435 */ /* 0x000fe200000001ff */
[----:B------:R-:W-:Y:S05]  /*c500*/  BRA `(.L_x_8388) ;  /* 0x0000001000007947 */ /* 0x000fea0003800000 */
.L_x_8387:
[----:B------:R-:W3:Y:S02]  /*c510*/  S2R R11, SR_TID.X ;  /* 0x00000000000b7919 */ /* 0x000ee40000002100 */
.L_x_8388:
[----:B-1----:R-:W-:Y:S05]  /*c520*/  BSYNC B0 ;  /* 0x0000000000007941 */ /* 0x002fea0003800000 */
.L_x_8386:
        /* <DEDUP_REMOVED lines=12> */
.L_x_8389:
        /* <DEDUP_REMOVED lines=32> */
.L_x_8390:
        /* <DEDUP_REMOVED lines=9> */
.L_x_14695:


//--------------------- .text._Z25selective_scan_bwd_kernelI32Selective_Scan_bwd_kernel_traitsILi32ELi16ELb0ELb0ELb1ELb0ELb1EfN3c107complexIfEEEEv12SSMParamsBwd --------------------------
	.section	.text._Z25selective_scan_bwd_kernelI32Selective_Scan_bwd_kernel_traitsILi32ELi16ELb0ELb0ELb1ELb0ELb1EfN3c107complexIfEEEEv12SSMParamsBwd,"ax",@progbits
	.sectioninfo	@"SHI_REGISTERS=255"
	.align	128
        .global         _Z25selective_scan_bwd_kernelI32Selective_Scan_bwd_kernel_traitsILi32ELi16ELb0ELb0ELb1ELb0ELb1EfN3c107complexIfEEEEv12SSMParamsBwd
        .type           _Z25selective_scan_bwd_kernelI32Selective_Scan_bwd_kernel_traitsILi32ELi16ELb0ELb0ELb1ELb0ELb1EfN3c107complexIfEEEEv12SSMParamsBwd,@function
        .size           _Z25selective_scan_bwd_kernelI32Selective_Scan_bwd_kernel_traitsILi32ELi16ELb0ELb0ELb1ELb0ELb1EfN3c107complexIfEEEEv12SSMParamsBwd,(.L_x_14696 - _Z25selective_scan_bwd_kernelI32Selective_Scan_bwd_kernel_traitsILi32ELi16ELb0ELb0ELb1ELb0ELb1EfN3c107complexIfEEEEv12SSMParamsBwd)
        .other          _Z25selective_scan_bwd_kernelI32Selective_Scan_bwd_kernel_traitsILi32ELi16ELb0ELb0ELb1ELb0ELb1EfN3c107complexIfEEEEv12SSMParamsBwd,@"STO_CUDA_ENTRY STV_DEFAULT"
_Z25selective_scan_bwd_kernelI32Selective_Scan_bwd_kernel_traitsILi32ELi16ELb0ELb0ELb1ELb0ELb1EfN3c107complexIfEEEEv12SSMParamsBwd:
.text._Z25selective_scan_bwd_kernelI32Selective_Scan_bwd_kernel_traitsILi32ELi16ELb0ELb0ELb1ELb0ELb1EfN3c107complexIfEEEEv12SSMParamsBwd:
        /* <DEDUP_REMOVED lines=159> */
[----:B---3--:R-:W-:-:S04]  /*09f0*/  SHF.L.U32 R0, R88, 0x4, RZ ;  /* 0x0000000458007819 */ /* 0x008fc800000006ff */
[----:B-1----:R-:W-:-:S04]  /*0a00*/  LOP3.LUT R3, R0, 0xfffffe00, RZ, 0xc0, !PT ;  /* 0xfffffe0000037812 */ /* 0x002fc800078ec0ff */
[----:B------:R-:W-:-:S04]  /*0a10*/  LOP3.LUT R86, R3, 0x1f, R88, 0xf8, !PT ;  /* 0x0000001f03567812 */ /* 0x000fc800078ef858 */
[----:B----4-:R-:W-:Y:S02]  /*0a20*/  SHF.R.S32.HI R0, RZ, 0x1f, R86 ;  /* 0x0000001fff007819 */ /* 0x010fe40000011456 */
.L_x_8481:
        /* <DEDUP_REMOVED lines=34> */
[----:B-----5:R1:W5:Y:S01]  /*0c50*/  @!P6 LDG.E R24, [R2.64+0x280] ;  /* 0x000280200218e981 */ /* 0x020362000c1e1900 */
[----:B------:R-:W-:-:S02]  /*0c60*/  ISETP.GE.AND P3, PT, R19, UR39, PT ;  /* 0x0000002713007c0c */ /* 0x000fc4000bf66270 */
[----:B------:R-:W-:Y:S01]  /*0c70*/  LOP3.LUT R17, R86, 0x1e0, RZ, 0xfc, !PT ;  /* 0x000001e056117812 */ /* 0x000fe200078efcff */
[----:B--2---:R1:W2:Y:S01]  /*0c80*/  @!P5 LDG.E R21, [R2.64+0x200] ;  /* 0x000200200215d981 */ /* 0x0042a2000c1e1900 */
[----:B------:R-:W-:Y:S01]  /*0c90*/  ISETP.GE.AND P4, PT, R0, UR39, PT ;  /* 0x0000002700007c0c */ /* 0x000fe2000bf86270 */
[----:B------:R-:W-:Y:S01]  /*0ca0*/  CS2R R28, SRZ ;  /* 0x00000000001c7805 */ /* 0x000fe2000001ff00 */
[----:B------:R-:W-:Y:S01]  /*0cb0*/  ISETP.GE.AND P0, PT, R8, UR39, PT ;  /* 0x0000002708007c0c */ /* 0x000fe2000bf06270 */
[----:B------:R-:W-:Y:S01]  /*0cc0*/  CS2R R30, SRZ ;  /* 0x00000000001e7805 */ /* 0x000fe2000001ff00 */
[----:B------:R-:W-:Y:S01]  /*0cd0*/  ISETP.GE.AND P1, PT, R9, UR39, PT ;  /* 0x0000002709007c0c */ /* 0x000fe2000bf26270 */
[----:B------:R-:W-:Y:S01]  /*0ce0*/  CS2R R32, SRZ ;  /* 0x0000000000207805 */ /* 0x000fe2000001ff00 */
[----:B------:R-:W-:Y:S01]  /*0cf0*/  ISETP.GE.AND P2, PT, R10, UR39, PT ;  /* 0x000000270a007c0c */ /* 0x000fe2000bf46270 */
[----:B------:R-:W-:Y:S01]  /*0d00*/  ULDC.64 UR8, c[0x0][0x1f0] ;  /* 0x00007c0000087ab9 */ /* 0x000fe20000000a00 */
[----:B------:R-:W-:Y:S01]  /*0d10*/  ISETP.GE.AND P6, PT, R11, UR39, PT ;  /* 0x000000270b007c0c */ /* 0x000fe2000bfc6270 */
[----:B------:R1:W2:Y:S01]  /*0d20*/  @!P3 LDG.E R5, [R2.64+0x100] ;  /* 0x000100200205b981 */ /* 0x0002a2000c1e1900 */
[----:B------:R-:W-:Y:S01]  /*0d30*/  ISETP.GE.AND P5, PT, R12, UR39, PT ;  /* 0x000000270c007c0c */ /* 0x000fe2000bfa6270 */
[----:B------:R-:W-:Y:S01]  /*0d40*/  ULDC.64 UR36, c[0x0][0x200] ;  /* 0x0000800000247ab9 */ /* 0x000fe20000000a00 */
[----:B------:R-:W-:Y:S01]  /*0d50*/  ISETP.GE.AND P3, PT, R13, UR39, PT ;  /* 0x000000270d007c0c */ /* 0x000fe2000bf66270 */
[----:B------:R1:W5:Y:S01]  /*0d60*/  @!P4 LDG.E R22, [R2.64+0x180] ;  /* 0x000180200216c981 */ /* 0x000362000c1e1900 */
[----:B------:R-:W-:Y:S01]  /*0d70*/  ISETP.GE.AND P4, PT, R14, UR39, PT ;  /* 0x000000270e007c0c */ /* 0x000fe2000bf86270 */
[----:B------:R-:W-:-:S02]  /*0d80*/  ULDC.64 UR34, c[0x0][0x1f8] ;  /* 0x00007e0000227ab9 */ /* 0x000fc40000000a00 */
        /* <DEDUP_REMOVED lines=13> */
[----:B------:R-:W-:-:S02]  /*0e60*/  LEA.HI.SX32 R169, R87, R87, 0x1b ;  /* 0x0000005757a97211 */ /* 0x000fc400078fdaff */
[C---:B------:R-:W-:Y:S02]  /*0e70*/  IADD3 R34, R87.reuse, 0x20, RZ ;  /* 0x0000002057227810 */ /* 0x040fe40007ffe0ff */
[C---:B------:R-:W-:Y:S02]  /*0e80*/  IADD3 R36, R87.reuse, 0x40, RZ ;  /* 0x0000004057247810 */ /* 0x040fe40007ffe0ff */
[C---:B------:R-:W-:Y:S02]  /*0e90*/  IADD3 R38, R87.reuse, 0x60, RZ ;  /* 0x0000006057267810 */ /* 0x040fe40007ffe0ff */
[C---:B------:R-:W-:Y:S02]  /*0ea0*/  IADD3 R40, R87.reuse, 0x80, RZ ;  /* 0x0000008057287810 */ /* 0x040fe40007ffe0ff */
[----:B------:R-:W-:Y:S02]  /*0eb0*/  IADD3 R42, R87, 0xa0, RZ ;  /* 0x000000a0572a7810 */ /* 0x000fe40007ffe0ff */
[----:B------:R-:W-:-:S02]  /*0ec0*/  LEA.HI.SX32 R168, R34, R87, 0x1b ;  /* 0x0000005722a87211 */ /* 0x000fc400078fdaff */
[C---:B-1----:R-:W-:Y:S02]  /*0ed0*/  IADD3 R2, R87.reuse, 0xc0, RZ ;  /* 0x000000c057027810 */ /* 0x042fe40007ffe0ff */
[-C--:B------:R-:W-:Y:S02]  /*0ee0*/  LEA.HI.SX32 R167, R36, R87.reuse, 0x1b ;  /* 0x0000005724a77211 */ /* 0x080fe400078fdaff */
[-C--:B------:R-:W-:Y:S02]  /*0ef0*/  LEA.HI.SX32 R166, R38, R87.reuse, 0x1b ;  /* 0x0000005726a67211 */ /* 0x080fe400078fdaff */
[-C--:B------:R-:W-:Y:S02]  /*0f00*/  LEA.HI.SX32 R165, R40, R87.reuse, 0x1b ;  /* 0x0000005728a57211 */ /* 0x080fe400078fdaff */
[----:B------:R-:W-:Y:S02]  /*0f10*/  IADD3 R34, R87, 0x100, RZ ;  /* 0x0000010057227810 */ /* 0x000fe40007ffe0ff */
[----:B------:R-:W-:-:S02]  /*0f20*/  LEA.HI.SX32 R164, R42, R87, 0x1b ;  /* 0x000000572aa47211 */ /* 0x000fc400078fdaff */
[C---:B------:R-:W-:Y:S02]  /*0f30*/  IADD3 R36, R87.reuse, 0x120, RZ ;  /* 0x0000012057247810 */ /* 0x040fe40007ffe0ff */
[-C--:B------:R-:W-:Y:S02]  /*0f40*/  LEA.HI.SX32 R163, R2, R87.reuse, 0x1b ;  /* 0x0000005702a37211 */ /* 0x080fe400078fdaff */
[C---:B------:R-:W-:Y:S02]  /*0f50*/  IADD3 R38, R87.reuse, 0x140, RZ ;  /* 0x0000014057267810 */ /* 0x040fe40007ffe0ff */
[----:B------:R-:W-:Y:S02]  /*0f60*/  IADD3 R2, R87, 0x160, RZ ;  /* 0x0000016057027810 */ /* 0x000fe40007ffe0ff */
[-C--:B------:R-:W-:Y:S02]  /*0f70*/  LEA.HI.SX32 R161, R34, R87.reuse, 0x1b ;  /* 0x0000005722a17211 */ /* 0x080fe400078fdaff */
[----:B------:R-:W-:-:S02]  /*0f80*/  LEA.HI.SX32 R160, R36, R87, 0x1b ;  /* 0x0000005724a07211 */ /* 0x000fc400078fdaff */
[-C--:B------:R-:W-:Y:S02]  /*0f90*/  LEA.HI.SX32 R159, R38, R87.reuse, 0x1b ;  /* 0x00000057269f7211 */ /* 0x080fe400078fdaff */
[-C--:B------:R-:W-:Y:S02]  /*0fa0*/  LEA.HI.SX32 R158, R2, R87.reuse, 0x1b ;  /* 0x00000057029e7211 */ /* 0x080fe400078fdaff */
[C---:B------:R-:W-:Y:S02]  /*0fb0*/  IADD3 R2, R87.reuse, 0x1e0, RZ ;  /* 0x000001e057027810 */ /* 0x040fe40007ffe0ff */
[----:B------:R-:W-:Y:S02]  /*0fc0*/  SHF.L.U32 R85, R87, 0x4, RZ ;  /* 0x0000000457557819 */ /* 0x000fe400000006ff */
[----:B------:R-:W-:Y:S02]  /*0fd0*/  LEA.HI.SX32 R154, R2, R87, 0x1b ;  /* 0x00000057029a7211 */ /* 0x000fe400078fdaff */
[----:B------:R-:W-:-:S02]  /*0fe0*/  LEA.HI.SX32 R85, R85, R85, 0x1b ;  /* 0x0000005555557211 */ /* 0x000fc400078fdaff */
[C---:B------:R-:W-:Y:S02]  /*0ff0*/  SHF.L.U32 R37, R86.reuse, 0x2, RZ ;  /* 0x0000000256257819 */ /* 0x040fe400000006ff */
[----:B------:R-:W-:Y:S02]  /*1000*/  ISETP.GE.AND P2, PT, R86, UR39, PT ;  /* 0x0000002756007c0c */ /* 0x000fe4000bf46270 */
[----:B------:R-:W-:Y:S02]  /*1010*/  ISETP.GE.AND P1, PT, R18, UR39, PT ;  /* 0x0000002712007c0c */ /* 0x000fe4000bf26270 */
[----:B------:R-:W-:Y:S02]  /*1020*/  SHF.L.U64.HI R35, R86, 0x2, R151 ;  /* 0x0000000256237819 */ /* 0x000fe40000010297 */
[----:B------:R-:W-:Y:S02]  /*1030*/  IADD3 R2, P0, R37, UR18, RZ ;  /* 0x0000001225027c10 */ /* 0x000fe4000ff1e0ff */
[----:B------:R-:W-:-:S02]  /*1040*/  ISETP.GE.AND P4, PT, R0, UR39, PT ;  /* 0x0000002700007c0c */ /* 0x000fc4000bf86270 */
[----:B------:R-:W-:Y:S02]  /*1050*/  IADD3.X R3, R35, UR19, RZ, P0, !PT ;  /* 0x0000001323037c10 */ /* 0x000fe400087fe4ff */
[----:B------:R-:W-:Y:S02]  /*1060*/  ISETP.GE.AND P0, PT, R19, UR39, PT ;  /* 0x0000002713007c0c */ /* 0x000fe4000bf06270 */
[----:B------:R-:W-:Y:S02]  /*1070*/  ISETP.GE.AND P6, PT, R6, UR39, PT ;  /* 0x0000002706007c0c */ /* 0x000fe4000bfc6270 */
[----:B------:R-:W-:Y:S02]  /*1080*/  ISETP.GE.AND P5, PT, R7, UR39, PT ;  /* 0x0000002707007c0c */ /* 0x000fe4000bfa6270 */
[----:B------:R-:W-:Y:S01]  /*1090*/  ISETP.GE.AND P3, PT, R8, UR39, PT ;  /* 0x0000002708007c0c */ /* 0x000fe2000bf66270 */
[----:B---3--:R1:W-:Y:S04]  /*10a0*/  STS [R169.X4], R4 ;  /* 0x00000004a9007388 */ /* 0x0083e80000004800 */
[----:B----4-:R3:W-:Y:S01]  /*10b0*/  STS [R168.X4+0x80], R20 ;  /* 0x00008014a8007388 */ /* 0x0107e20000004800 */
[----:B-1----:R-:W-:-:S04]  /*10c0*/  IADD3 R4, R87, 0xe0, RZ ;  /* 0x000000e057047810 */ /* 0x002fc80007ffe0ff */
[-C--:B------:R-:W-:Y:S02]  /*10d0*/  LEA.HI.SX32 R162, R4, R87.reuse, 0x1b ;  /* 0x0000005704a27211 */ /* 0x080fe400078fdaff */
[C---:B------:R-:W-:Y:S02]  /*10e0*/  IADD3 R4, R87.reuse, 0x180, RZ ;  /* 0x0000018057047810 */ /* 0x040fe40007ffe0ff */
[C---:B---3--:R-:W-:Y:S02]  /*10f0*/  IADD3 R20, R87.reuse, 0x1a0, RZ ;  /* 0x000001a057147810 */ /* 0x048fe40007ffe0ff */
[-C--:B------:R-:W-:Y:S02]  /*1100*/  LEA.HI.SX32 R157, R4, R87.reuse, 0x1b ;  /* 0x00000057049d7211 */ /* 0x080fe400078fdaff */
[----:B------:R-:W-:Y:S01]  /*1110*/  LEA.HI.SX32 R156, R20, R87, 0x1b ;  /* 0x00000057149c7211 */ /* 0x000fe200078fdaff */
[----:B--2---:R-:W-:Y:S04]  /*1120*/  STS [R167.X4+0x100], R5 ;  /* 0x00010005a7007388 */ /* 0x004fe80000004800 */
[----:B-----5:R1:W-:Y:S04]  /*1130*/  STS [R166.X4+0x180], R22 ;  /* 0x00018016a6007388 */ /* 0x0203e80000004800 */
[----:B------:R2:W-:Y:S04]  /*1140*/  STS [R165.X4+0x200], R21 ;  /* 0x00020015a5007388 */ /* 0x0005e80000004800 */
[----:B------:R-:W-:Y:S01]  /*1150*/  STS [R164.X4+0x280], R24 ;  /* 0x00028018a4007388 */ /* 0x000fe20000004800 */
[----:B-1----:R-:W-:-:S03]  /*1160*/  IADD3 R22, R87, 0x1c0, RZ ;  /* 0x000001c057167810 */ /* 0x002fc60007ffe0ff */
[----:B------:R1:W-:Y:S01]  /*1170*/  STS [R163.X4+0x300], R23 ;  /* 0x00030017a3007388 */ /* 0x0003e20000004800 */
[----:B------:R-:W-:-:S03]  /*1180*/  LEA.HI.SX32 R155, R22, R87, 0x1b ;  /* 0x00000057169b7211 */ /* 0x000fc600078fdaff */
        /* <DEDUP_REMOVED lines=26> */
[----:B------:R-:W-:-:S03]  /*1330*/  CS2R R4, SRZ ;  /* 0x0000000000047805 */ /* 0x000fc6000001ff00 */
[----:B------:R-:W-:Y:S01]  /*1340*/  BAR.SYNC.DEFER_BLOCKING 0x0 ;  /* 0x0000000000007b1d */ /* 0x000fe20000010000 */
[----:B--2---:R-:W-:Y:S01]  /*1350*/  CS2R R20, SRZ ;  /* 0x0000000000147805 */ /* 0x004fe2000001ff00 */
[----:B-1----:R-:W-:Y:S01]  /*1360*/  CS2R R22, SRZ ;  /* 0x0000000000167805 */ /* 0x002fe2000001ff00 */
        /* <DEDUP_REMOVED lines=21> */
[----:B0-----:R-:W-:Y:S01]  /*14c0*/  CS2R R30, SRZ ;  /* 0x00000000001e7805 */ /* 0x001fe2000001ff00 */
        /* <DEDUP_REMOVED lines=10> */
[----:B-1----:R-:W-:Y:S02]  /*1570*/  LEA R2, P0, R86, UR20, 0x2 ;  /* 0x0000001456027c11 */ /* 0x002fe4000f8010ff */
        /* <DEDUP_REMOVED lines=26> */
[----:B------:R-:W5:Y:S04]  /*1720*/  LDS R144, [R85.X4] ;  /* 0x0000000055907984 */ /* 0x000f680000004800 */
        /* <DEDUP_REMOVED lines=20> */
[----:B----4-:R-:W-:Y:S02]  /*1870*/  CS2R R32, SRZ ;  /* 0x0000000000207805 */ /* 0x010fe4000001ff00 */
        /* <DEDUP_REMOVED lines=34> */
[----:B0-----:R-:W-:Y:S02]  /*1aa0*/  MOV R2, UR25 ;  /* 0x0000001900027c02 */ /* 0x001fe40008000f00 */
[----:B------:R-:W-:-:S02]  /*1ab0*/  MOV R3, UR38 ;  /* 0x0000002600037c02 */ /* 0x000fc40008000f00 */
[----:B------:R-:W-:Y:S02]  /*1ac0*/  MOV R4, UR25 ;  /* 0x0000001900047c02 */ /* 0x000fe40008000f00 */
[----:B------:R-:W-:Y:S01]  /*1ad0*/  MOV R5, UR38 ;  /* 0x0000002600057c02 */ /* 0x000fe20008000f00 */
[----:B------:R-:W-:Y:S01]  /*1ae0*/  UIMAD UR42, UR11, UR34, URZ ;  /* 0x000000220b2a72a4 */ /* 0x000fe2000f8e023f */
[----:B------:R-:W-:Y:S01]  /*1af0*/  @!P0 IMAD.WIDE.U32 R2, R21, c[0x0][0x1f0], R2 ;  /* 0x00007c0015028a25 */ /* 0x000fe200078e0002 */
[----:B------:R-:W-:Y:S02]  /*1b00*/  UIADD3 UR27, UR27, UR7, URZ ;  /* 0x000000071b1b7290 */ /* 0x000fe4000fffe03f */
[----:B------:R-:W-:Y:S01]  /*1b10*/  UIMAD UR43, UR12, UR37, UR36 ;  /* 0x000000250c2b72a4 */ /* 0x000fe2000f8e0224 */
[----:B------:R-:W-:Y:S01]  /*1b20*/  @!P0 IMAD.WIDE.U32 R4, R23, c[0x0][0x200], R4 ;  /* 0x0000800017048a25 */ /* 0x000fe200078e0004 */
[----:B------:R-:W-:Y:S02]  /*1b30*/  UIMAD UR42, UR10, UR35, UR42 ;  /* 0x000000230a2a72a4 */ /* 0x000fe4000f8e022a */
[----:B------:R-:W-:Y:S01]  /*1b40*/  UIMAD.WIDE.U32 UR34, UR10, UR34, UR26 ;  /* 0x000000220a2272a5 */ /* 0x000fe2000f8e001a */
[----:B------:R-:W-:Y:S01]  /*1b50*/  @!P0 IADD3 R3, R3, UR7, RZ ;  /* 0x0000000703038c10 */ /* 0x000fe2000fffe0ff */
[----:B------:R-:W-:Y:S01]  /*1b60*/  ULDC.64 UR36, c[0x0][0x208] ;  /* 0x0000820000247ab9 */ /* 0x000fe20000000a00 */
[----:B------:R-:W-:Y:S01]  /*1b70*/  @!P0 IADD3 R5, R5, UR43, RZ ;  /* 0x0000002b05058c10 */ /* 0x000fe2000fffe0ff */
[----:B------:R-:W-:Y:S01]  /*1b80*/  ULDC UR26, c[0x0][0x174] ;  /* 0x00005d00001a7ab9 */ /* 0x000fe20000000800 */
[----:B------:R-:W-:Y:S01]  /*1b90*/  MOV R21, UR10 ;  /* 0x0000000a00157c02 */ /* 0x000fe20008000f00 */
[----:B------:R-:W-:Y:S01]  /*1ba0*/  UIADD3 UR26, UR6, -UR26, URZ ;  /* 0x8000001a061a7290 */ /* 0x000fe2000fffe03f */
[----:B------:R-:W-:Y:S01]  /*1bb0*/  MOV R23, UR10 ;  /* 0x0000000a00177c02 */ /* 0x000fe20008000f00 */
[----:B------:R-:W-:-:S02]  /*1bc0*/  UIADD3 UR9, UR9, UR43, URZ ;  /* 0x0000002b09097290 */ /* 0x000fc4000fffe03f */
[----:B------:R-:W-:Y:S01]  /*1bd0*/  UIMAD UR7, UR11, UR36, URZ ;  /* 0x000000240b0772a4 */ /* 0x000fe2000f8e023f */
[----:B------:R-:W-:Y:S01]  /*1be0*/  @!P0 IMAD.WIDE.U32 R2, R21, c[0x0][0x1f8], R2 ;  /* 0x00007e0015028a25 */ /* 0x000fe200078e0002 */
[----:B------:R-:W-:Y:S02]  /*1bf0*/  UIMAD UR26, UR26, -0x200, URZ ;  /* 0xfffffe001a1a78a4 */ /* 0x000fe4000f8e023f */
[----:B------:R-:W-:Y:S01]  /*1c00*/  UIMAD.WIDE.U32 UR8, UR10, UR36, UR8 ;  /* 0x000000240a0872a5 */ /* 0x000fe2000f8e0008 */
[----:B------:R-:W-:Y:S01]  /*1c10*/  @!P0 IMAD.WIDE.U32 R4, R23, c[0x0][0x208], R4 ;  /* 0x0000820017048a25 */ /* 0x000fe200078e0004 */
[----:B------:R-:W-:Y:S01]  /*1c20*/  UIMAD UR7, UR10, UR37, UR7 ;  /* 0x000000250a0772a4 */ /* 0x000fe2000f8e0207 */
[C---:B------:R-:W-:Y:S01]  /*1c30*/  @!P0 IADD3 R23, P1, R86.reuse, R2, RZ ;  /* 0x0000000256178210 */ /* 0x040fe20007f3e0ff */
[----:B------:R-:W-:Y:S02]  /*1c40*/  USHF.R.S32.HI UR27, URZ, 0x1f, UR26 ;  /* 0x0000001f3f1b7899 */ /* 0x000fe4000801141a */
[----:B------:R-:W-:Y:S01]  /*1c50*/  UIADD3 UR37, UP0, UR26, UR34, URZ ;  /* 0x000000221a257290 */ /* 0x000fe2000ff1e03f */
        /* <DEDUP_REMOVED lines=12> */
[----:B------:R-:W-:-:S02]  /*1d20*/  MOV R44, UR34 ;  /* 0x00000022002c7c02 */ /* 0x000fc40008000f00 */
[----:B------:R-:W-:Y:S01]  /*1d30*/  MOV R64, RZ ;  /* 0x000000ff00407202 */ /* 0x000fe20000000f00 */
[----:B------:R-:W-:Y:S01]  /*1d40*/  HFMA2.MMA R67, -RZ, RZ, 0, 0 ;  /* 0x00000000ff437435 */ /* 0x000fe200000001ff */
[----:B------:R-:W-:Y:S01]  /*1d50*/  MOV R46, UR8 ;  /* 0x00000008002e7c02 */ /* 0x000fe20008000f00 */
[----:B------:R-:W-:Y:S01]  /*1d60*/  CS2R R68, SRZ ;  /* 0x0000000000447805 */ /* 0x000fe2000001ff00 */
[----:B------:R-:W-:Y:S01]  /*1d70*/  LEA R20, P2, R41, R20, 0x2 ;  /* 0x0000001429147211 */ /* 0x000fe200078410ff */
[----:B------:R-:W-:Y:S01]  /*1d80*/  CS2R R70, SRZ ;  /* 0x0000000000467805 */ /* 0x000fe2000001ff00 */
[----:B------:R-:W-:Y:S01]  /*1d90*/  LEA R2, P4, R43, R2, 0x2 ;  /* 0x000000022b027211 */ /* 0x000fe200078810ff */
[----:B------:R-:W-:Y:S01]  /*1da0*/  HFMA2.MMA R90, -RZ, RZ, 0, 0 ;  /* 0x00000000ff5a7435 */ /* 0x000fe200000001ff */
[----:B------:R-:W-:Y:S02]  /*1db0*/  @!P0 LEA R22, P1, R23, c[0x0][0x268], 0x2 ;  /* 0x00009a0017168a11 */ /* 0x000fe400078210ff */
[----:B------:R-:W-:Y:S01]  /*1dc0*/  MOV R89, RZ ;  /* 0x000000ff00597202 */ /* 0x000fe20000000f00 */
[----:B------:R-:W-:Y:S01]  /*1dd0*/  CS2R R92, SRZ ;  /* 0x00000000005c7805 */ /* 0x000fe2000001ff00 */
[----:B------:R-:W-:Y:S01]  /*1de0*/  @!P0 LEA R4, P3, R40, c[0x0][0x258], 0x2 ;  /* 0x0000960028048a11 */ /* 0x000fe200078610ff */
[----:B------:R-:W-:Y:S01]  /*1df0*/  HFMA2.MMA R97, -RZ, RZ, 0, 0 ;  /* 0x00000000ff617435 */ /* 0x000fe200000001ff */
[----:B------:R-:W-:Y:S01]  /*1e00*/  LEA.HI.X R21, R41, R21, R44, 0x2, P2 ;  /* 0x0000001529157211 */ /* 0x000fe200010f142c */
[----:B------:R-:W-:Y:S01]  /*1e10*/  HFMA2.MMA R103, -RZ, RZ, 0, 0 ;  /* 0x00000000ff677435 */ /* 0x000fe200000001ff */
[----:B------:R-:W-:Y:S01]  /*1e20*/  LEA.HI.X R3, R43, R3, R46, 0x2, P4 ;  /* 0x000000032b037211 */ /* 0x000fe200020f142e */
[----:B------:R-:W-:Y:S01]  /*1e30*/  CS2R R98, SRZ ;  /* 0x0000000000627805 */ /* 0x000fe2000001ff00 */
[----:B------:R-:W-:-:S02]  /*1e40*/  @!P0 LEA.HI.X R23, R23, c[0x0][0x26c], R42, 0x2, P1 ;  /* 0x00009b0017178a11 */ /* 0x000fc400008f142a */
[----:B------:R-:W-:Y:S02]  /*1e50*/  MOV R94, RZ ;  /* 0x000000ff005e7202 */ /* 0x000fe40000000f00 */
[----:B------:R-:W-:Y:S02]  /*1e60*/  MOV R100, RZ ;  /* 0x000000ff00647202 */ /* 0x000fe40000000f00 */
[----:B------:R-:W-:Y:S01]  /*1e70*/  MOV R104, RZ ;  /* 0x000000ff00687202 */ /* 0x000fe20000000f00 */
[----:B-----5:R-:W-:Y:S01]  /*1e80*/  STL [R1+0xc], R144 ;  /* 0x00000c9001007387 */ /* 0x020fe20000100800 */
[----:B------:R-:W-:Y:S01]  /*1e90*/  @!P0 LEA.HI.X R5, R40, c[0x0][0x25c], R5, 0x2, P3 ;  /* 0x0000970028058a11 */ /* 0x000fe200018f1405 */
[----:B------:R-:W-:Y:S01]  /*1ea0*/  ULDC.64 UR34, c[0x0][0x2e8] ;  /* 0x0000ba0000227ab9 */ /* 0x000fe20000000a00 */
[----:B------:R-:W-:Y:S02]  /*1eb0*/  ISETP.GE.AND P1, PT, R19, UR39, PT ;  /* 0x0000002713007c0c */ /* 0x000fe4000bf26270 */
[----:B------:R-:W-:-:S02]  /*1ec0*/  ISETP.GE.AND P2, PT, R6, UR39, PT ;  /* 0x0000002706007c0c */ /* 0x000fc4000bf46270 */
[----:B------:R-:W-:Y:S02]  /*1ed0*/  ISETP.GE.AND P3, PT, R18, UR39, PT ;  /* 0x0000002712007c0c */ /* 0x000fe4000bf66270 */
[----:B------:R-:W-:Y:S02]  /*1ee0*/  ISETP.GE.AND P4, PT, R0, UR39, PT ;  /* 0x0000002700007c0c */ /* 0x000fe4000bf86270 */
[----:B------:R-:W-:Y:S02]  /*1ef0*/  ISETP.GE.AND P5, PT, R7, UR39, PT ;  /* 0x0000002707007c0c */ /* 0x000fe4000bfa6270 */
[----:B------:R-:W-:Y:S01]  /*1f00*/  ISETP.GE.AND P6, PT, R8, UR39, PT ;  /* 0x0000002708007c0c */ /* 0x000fe2000bfc6270 */
[----:B--2---:R-:W-:Y:S04]  /*1f10*/  STS [R169.X4], R24 ;  /* 0x00000018a9007388 */ /* 0x004fe80000004800 */
[----:B---3--:R-:W-:Y:S04]  /*1f20*/  STS [R168.X4+0x80], R26 ;  /* 0x0000801aa8007388 */ /* 0x008fe80000004800 */
[----:B----4-:R0:W-:Y:S04]  /*1f30*/  STS [R167.X4+0x100], R25 ;  /* 0x00010019a7007388 */ /* 0x0101e80000004800 */
        /* <DEDUP_REMOVED lines=33> */
[----:B--2---:R-:W-:-:S04]  /*2150*/  CS2R R30, SRZ ;  /* 0x00000000001e7805 */ /* 0x004fc8000001ff00 */
[----:B------:R-:W2:Y:S01]  /*2160*/  @!P1 LDG.E R25, [R20.64+-0x700] ;  /* 0xfff9002014199981 */ /* 0x000ea2000c1e1900 */
[----:B------:R-:W-:Y:S01]  /*2170*/  ISETP.GE.AND P1, PT, R9, UR39, PT ;  /* 0x0000002709007c0c */ /* 0x000fe2000bf26270 */
[----:B------:R-:W-:Y:S01]  /*2180*/  CS2R R26, SRZ ;  /* 0x00000000001a7805 */ /* 0x000fe2000001ff00 */
[----:B------:R-:W-:Y:S01]  /*2190*/  CS2R R28, SRZ ;  /* 0x00000000001c7805 */ /* 0x000fe2000001ff00 */
[----:B------:R0:W3:Y:S04]  /*21a0*/  @!P0 LDG.E R24, [R22.64] ;  /* 0x0000002016188981 */ /* 0x0000e8000c1e1900 */
[----:B------:R-:W4:Y:S04]  /*21b0*/  @!P2 LDG.E R27, [R20.64+-0x600] ;  /* 0xfffa0020141ba981 */ /* 0x000f28000c1e1900 */
[----:B------:R-:W5:Y:S04]  /*21c0*/  @!P5 LDG.E R30, [R20.64+-0x580] ;  /* 0xfffa8020141ed981 */ /* 0x000f68000c1e1900 */
[----:B------:R-:W2:Y:S01]  /*21d0*/  @!P1 LDG.E R32, [R20.64+-0x480] ;  /* 0xfffb802014209981 */ /* 0x000ea2000c1e1900 */
[----:B------:R-:W-:-:S03]  /*21e0*/  ISETP.GE.AND P1, PT, R10, UR39, PT ;  /* 0x000000270a007c0c */ /* 0x000fc6000bf26270 */
[----:B------:R-:W2:Y:S04]  /*21f0*/  @!P3 LDG.E R26, [R20.64+-0x780] ;  /* 0xfff88020141ab981 */ /* 0x000ea8000c1e1900 */
[----:B------:R-:W4:Y:S04]  /*2200*/  @!P4 LDG.E R28, [R20.64+-0x680] ;  /* 0xfff98020141cc981 */ /* 0x000f28000c1e1900 */
[----:B------:R-:W4:Y:S04]  /*2210*/  @!P6 LDG.E R29, [R20.64+-0x500] ;  /* 0xfffb0020141de981 */ /* 0x000f28000c1e1900 */
        /* <DEDUP_REMOVED lines=45> */
[----:B------:R-:W1:Y:S04]  /*24f0*/  LDS R20, [R85.X4+0x28] ;  /* 0x0000280055147984 */ /* 0x000e680000004800 */
[----:B------:R-:W1:Y:S04]  /*2500*/  LDS R21, [R85.X4+0x2c] ;  /* 0x00002c0055157984 */ /* 0x000e680000004800 */
[----:B------:R-:W1:Y:S04]  /*2510*/  LDS R22, [R85.X4+0x30] ;  /* 0x0000300055167984 */ /* 0x000e680000004800 */
[----:B------:R-:W1:Y:S04]  /*2520*/  LDS R23, [R85.X4+0x34] ;  /* 0x0000340055177984 */ /* 0x000e680000004800 */
[----:B------:R-:W1:Y:S04]  /*2530*/  LDS R24, [R85.X4+0x38] ;  /* 0x0000380055187984 */ /* 0x000e680000004800 */
[----:B------:R-:W-:Y:S04]  /*2540*/  LDS R25, [R85.X4+0x3c] ;  /* 0x00003c0055197984 */ /* 0x000fe80000004800 */
[----:B------:R-:W-:Y:S01]  /*2550*/  BAR.SYNC.DEFER_BLOCKING 0x0 ;  /* 0x0000000000007b1d */ /* 0x000fe20000010000 */
[----:B0-----:R-:W-:Y:S01]  /*2560*/  HFMA2.MMA R68, -RZ, RZ, 0, 0 ;  /* 0x00000000ff447435 */ /* 0x001fe200000001ff */
[----:B------:R-:W-:-:S04]  /*2570*/  MOV R67, RZ ;  /* 0x000000ff00437202 */ /* 0x000fc80000000f00 */
        /* <DEDUP_REMOVED lines=38> */
[----:B-1----:R-:W-:-:S07]  /*27e0*/  FADD.FTZ R69, R69, 1 ;  /* 0x3f80000045457421 */ /* 0x002fce0000010000 */
[----:B------:R-:W1:Y:S01]  /*27f0*/  MUFU.EX2 R2, R2 ;  /* 0x0000000200027308 */ /* 0x000e620000000800 */
[----:B--2---:R-:W-:-:S07]  /*2800*/  FADD.FTZ R96, R96, 1 ;  /* 0x3f80000060607421 */ /* 0x004fce0000010000 */
[----:B------:R-:W2:Y:S01]  /*2810*/  MUFU.EX2 R95, R95 ;  /* 0x0000005f005f7308 */ /* 0x000ea20000000800 */
[----:B------:R-:W-:-:S07]  /*2820*/  FMUL.FTZ R101, R28, -1.4426950216293334961 ;  /* 0xbfb8aa3b1c657820 */ /* 0x000fce0000410000 */
[----:B------:R-:W3:Y:S01]  /*2830*/  MUFU.EX2 R3, R3 ;  /* 0x0000000300037308 */ /* 0x000ee20000000800 */
[----:B------:R-:W-:-:S07]  /*2840*/  FMUL.FTZ R107, R26, -1.4426950216293334961 ;  /* 0xbfb8aa3b1a6b7820 */ /* 0x000fce0000410000 */
[----:B------:R-:W4:Y:S01]  /*2850*/  MUFU.RCP R70, R70 ;  /* 0x0000004600467308 */ /* 0x000f220000001000 */
[----:B------:R-:W-:Y:S02]  /*2860*/  FMUL.FTZ R108, R20, -1.4426950216293334961 ;  /* 0xbfb8aa3b146c7820 */ /* 0x000fe40000410000 */
[----:B0-----:R-:W-:-:S05]  /*2870*/  FADD.FTZ R91, R91, 1 ;  /* 0x3f8000005b5b7421 */ /* 0x001fca0000010000 */
[----:B------:R-:W-:Y:S01]  /*2880*/  MUFU.RCP R69, R69 ;  /* 0x0000004500457308 */ /* 0x000fe20000001000 */
[----:B------:R-:W-:Y:S02]  /*2890*/  FMUL.FTZ R102, R27, -1.4426950216293334961 ;  /* 0xbfb8aa3b1b667820 */ /* 0x000fe40000410000 */
[----:B-1----:R-:W-:-:S05]  /*28a0*/  FADD.FTZ R2, R2, 1 ;  /* 0x3f80000002027421 */ /* 0x002fca0000010000 */
[----:B------:R0:W-:Y:S01]  /*28b0*/  MUFU.EX2 R105, R101 ;  /* 0x0000006500697308 */ /* 0x0001e20000000800 */
[----:B------:R-:W-:Y:S02]  /*28c0*/  FMUL.FTZ R109, R21, -1.4426950216293334961 ;  /* 0xbfb8aa3b156d7820 */ /* 0x000fe40000410000 */
[----:B------:R-:W-:-:S05]  /*28d0*/  FMUL.FTZ R110, R22, -1.4426950216293334961 ;  /* 0xbfb8aa3b166e7820 */ /* 0x000fca0000410000 */
[----:B------:R-:W1:Y:S01]  /*28e0*/  MUFU.RCP R96, R96 ;  /* 0x0000006000607308 */ /* 0x000e620000001000 */
[----:B0-----:R-:W-:Y:S02]  /*28f0*/  FMUL.FTZ R101, R23, -1.4426950216293334961 ;  /* 0xbfb8aa3b17657820 */ /* 0x001fe40000410000 */
[----:B--2---:R-:W-:-:S05]  /*2900*/  FADD.FTZ R95, R95, 1 ;  /* 0x3f8000005f5f7421 */ /* 0x004fca0000010000 */
[----:B------:R-:W0:Y:S01]  /*2910*/  MUFU.EX2 R107, R107 ;  /* 0x0000006b006b7308 */ /* 0x000e220000000800 */
[----:B---3--:R-:W-:-:S07]  /*2920*/  FADD.FTZ R3, R3, 1 ;  /* 0x3f80000003037421 */ /* 0x008fce0000010000 */
[----:B------:R2:W3:Y:S08]  /*2930*/  MUFU.EX2 R106, R102 ;  /* 0x00000066006a7308 */ /* 0x0004f00000000800 */
[----:B------:R-:W-:Y:S01]  /*2940*/  MUFU.EX2 R108, R108 ;  /* 0x0000006c006c7308 */ /* 0x000fe20000000800 */
[----:B--2---:R-:W-:-:S07]  /*2950*/  FMUL.FTZ R102, R24, -1.4426950216293334961 ;  /* 0xbfb8aa3b18667820 */ /* 0x004fce0000410000 */
[----:B------:R-:W-:Y:S08]  /*2960*/  MUFU.EX2 R111, R101 ;  /* 0x00000065006f7308 */ /* 0x000ff00000000800 */
[----:B------:R-:W-:Y:S08]  /*2970*/  MUFU.RCP R91, R91 ;  /* 0x0000005b005b7308 */ /* 0x000ff00000001000 */
[----:B------:R4:W-:Y:S02]  /*2980*/  MUFU.RCP R101, R2 ;  /* 0x0000000200657308 */ /* 0x0009e40000001000 */
[----:B----4-:R-:W-:-:S06]  /*2990*/  FADD.FTZ R2, -R70, 1 ;  /* 0x3f80000046027421 */ /* 0x010fcc0000010100 */
[----:B------:R-:W-:Y:S08]  /*29a0*/  MUFU.EX2 R109, R109 ;  /* 0x0000006d006d7308 */ /* 0x000ff00000000800 */
[----:B------:R-:W2:Y:S08]  /*29b0*/  MUFU.EX2 R110, R110 ;  /* 0x0000006e006e7308 */ /* 0x000eb00000000800 */
[----:B------:R-:W-:Y:S08]  /*29c0*/  MUFU.EX2 R115, R102 ;  /* 0x0000006600737308 */ /* 0x000ff00000000800 */
[----:B------:R-:W4:Y:S01]  /*29d0*/  MUFU.RCP R95, R95 ;  /* 0x0000005f005f7308 */ /* 0x000f220000001000 */
        /* <DEDUP_REMOVED lines=17> */
[----:B------:R-:W4:Y:S04]  /*2af0*/  LDS R67, [R85.X4] ;  /* 0x0000000055437984 */ /* 0x000f280000004800 */
[----:B------:R-:W4:Y:S04]  /*2b00*/  LDS R68, [R85.X4+0x4] ;  /* 0x0000040055447984 */ /* 0x000f280000004800 */
[----:B------:R-:W4:Y:S04]  /*2b10*/  LDS R71, [R85.X4+0x8] ;  /* 0x0000080055477984 */ /* 0x000f280000004800 */
[----:B------:R-:W4:Y:S04]  /*2b20*/  LDS R90, [R85.X4+0xc] ;  /* 0x00000c00555a7984 */ /* 0x000f280000004800 */
[----:B------:R-:W4:Y:S01]  /*2b30*/  LDS R89, [R85.X4+0x10] ;  /* 0x0000100055597984 */ /* 0x000f220000004800 */
[----:B------:R2:W3:Y:S01]  /*2b40*/  MUFU.RCP R102, R3 ;  /* 0x0000000300667308 */ /* 0x0004e20000001000 */
[----:B-----5:R-:W-:-:S02]  /*2b50*/  FFMA.FTZ R4, R65, R2, 1 ;  /* 0x3f80000041047423 */ /* 0x020fc40000010002 */
[----:B------:R-:W5:Y:S01]  /*2b60*/  LDS R92, [R85.X4+0x14] ;  /* 0x00001400555c7984 */ /* 0x000f620000004800 */
[----:B-1----:R-:W-:Y:S02]  /*2b70*/  FADD.FTZ R98, -R96, 1 ;  /* 0x3f80000060627421 */ /* 0x002fe40000010100 */
[----:B0-----:R-:W-:Y:S01]  /*2b80*/  FADD.FTZ R103, R105, 1 ;  /* 0x3f80000069677421 */ /* 0x001fe20000010000 */
[----:B------:R-:W0:Y:S01]  /*2b90*/  LDS R93, [R85.X4+0x18] ;  /* 0x00001800555d7984 */ /* 0x000e220000004800 */
[----:B--2---:R-:W-:-:S03]  /*2ba0*/  FADD.FTZ R3, -R69, 1 ;  /* 0x3f80000045037421 */ /* 0x004fc60000010100 */
[----:B------:R-:W1:Y:S01]  /*2bb0*/  LDS R94, [R85.X4+0x1c] ;  /* 0x00001c00555e7984 */ /* 0x000e620000004800 */
[----:B------:R-:W-:Y:S02]  /*2bc0*/  FFMA.FTZ R3, R66, R3, 1 ;  /* 0x3f80000042037423 */ /* 0x000fe40000010003 */
[----:B------:R-:W-:Y:S01]  /*2bd0*/  FADD.FTZ R105, R107, 1 ;  /* 0x3f8000006b697421 */ /* 0x000fe20000010000 */
[----:B------:R-:W-:Y:S01]  /*2be0*/  LDS R99, [R85.X4+0x28] ;  /* 0x0000280055637984 */ /* 0x000fe20000004800 */
[----:B---3--:R-:W-:Y:S02]  /*2bf0*/  FADD.FTZ R104, R106, 1 ;  /* 0x3f8000006a687421 */ /* 0x008fe40000010000 */
[----:B------:R-:W-:Y:S01]  /*2c00*/  FADD.FTZ R113, R110, 1 ;  /* 0x3f8000006e717421 */ /* 0x000fe20000010000 */
[----:B------:R-:W-:Y:S01]  /*2c10*/  LDS R97, [R85.X4+0x20] ;  /* 0x0000200055617984 */ /* 0x000fe20000004800 */
[----:B----4-:R-:W-:-:S03]  /*2c20*/  FMUL.FTZ R2, R48, R67 ;  /* 0x0000004330027220 */ /* 0x010fc60000410000 */
[----:B------:R-:W-:Y:S01]  /*2c30*/  LDS R100, [R85.X4+0x2c] ;  /* 0x00002c0055647984 */ /* 0x000fe20000004800 */
[----:B------:R-:W-:Y:S02]  /*2c40*/  FMUL.FTZ R2, R69, R2 ;  /* 0x0000000245027220 */ /* 0x000fe40000410000 */
[----:B------:R-:W-:Y:S02]  /*2c50*/  FMUL.FTZ R5, R47, R68 ;  /* 0x000000442f057220 */ /* 0x000fe40000410000 */
[----:B------:R-:W-:Y:S02]  /*2c60*/  FADD.FTZ R107, R108, 1 ;  /* 0x3f8000006c6b7421 */ /* 0x000fe40000010000 */
[----:B------:R-:W-:Y:S02]  /*2c70*/  FMUL.FTZ R2, R2, R3 ;  /* 0x0000000302027220 */ /* 0x000fe40000410000 */
[----:B------:R-:W-:Y:S02]  /*2c80*/  FADD.FTZ R3, -R91, 1 ;  /* 0x3f8000005b037421 */ /* 0x000fe40000010100 */
[----:B------:R-:W-:-:S02]  /*2c90*/  FFMA.FTZ R118, R31, R98, 1 ;  /* 0x3f8000001f767423 */ /* 0x000fc40000010062 */
[----:B------:R-:W-:Y:S01]  /*2ca0*/  FMUL.FTZ R108, R46, R71 ;  /* 0x000000472e6c7220 */ /* 0x000fe20000410000 */
[----:B------:R-:W2:Y:S01]  /*2cb0*/  LDS R98, [R85.X4+0x24] ;  /* 0x0000240055627984 */ /* 0x000ea20000004800 */
[----:B------:R-:W-:Y:S02]  /*2cc0*/  FMUL.FTZ R5, R70, R5 ;  /* 0x0000000546057220 */ /* 0x000fe40000410000 */
[----:B------:R-:W-:Y:S02]  /*2cd0*/  FADD.FTZ R106, R109, 1 ;  /* 0x3f8000006d6a7421 */ /* 0x000fe40000010000 */
[----:B------:R-:W-:Y:S02]  /*2ce0*/  FFMA.FTZ R3, R64, R3, 1 ;  /* 0x3f80000040037423 */ /* 0x000fe40000010003 */
[----:B------:R-:W-:Y:S02]  /*2cf0*/  FMUL.FTZ R108, R91, R108 ;  /* 0x0000006c5b6c7220 */ /* 0x000fe40000410000 */
[----:B------:R-:W-:-:S02]  /*2d00*/  FMUL.FTZ R4, R5, R4 ;  /* 0x0000000405047220 */ /* 0x000fc40000410000 */
[----:B------:R-:W-:Y:S02]  /*2d10*/  FMUL.FTZ R110, R45, R90 ;  /* 0x0000005a2d6e7220 */ /* 0x000fe40000410000 */
[----:B------:R-:W-:Y:S02]  /*2d20*/  FMUL.FTZ R109, R44, R89 ;  /* 0x000000592c6d7220 */ /* 0x000fe40000410000 */
[----:B------:R-:W-:Y:S02]  /*2d30*/  FADD.FTZ R5, -R95, 1 ;  /* 0x3f8000005f057421 */ /* 0x000fe40000010100 */
[----:B------:R-:W-:Y:S02]  /*2d40*/  FMUL.FTZ R112, R25, -1.4426950216293334961 ;  /* 0xbfb8aa3b19707820 */ /* 0x000fe40000410000 */
[----:B------:R-:W-:Y:S02]  /*2d50*/  FMUL.FTZ R114, R108, R3 ;  /* 0x000000036c727220 */ /* 0x000fe40000410000 */
[----:B------:R-:W-:-:S02]  /*2d60*/  FADD.FTZ R111, R111, 1 ;  /* 0x3f8000006f6f7421 */ /* 0x000fc40000010000 */
[----:B------:R-:W-:Y:S02]  /*2d70*/  FMUL.FTZ R110, R95, R110 ;  /* 0x0000006e5f6e7220 */ /* 0x000fe40000410000 */
[----:B------:R-:W-:Y:S02]  /*2d80*/  FMUL.FTZ R109, R96, R109 ;  /* 0x0000006d606d7220 */ /* 0x000fe40000410000 */
[----:B------:R-:W-:Y:S02]  /*2d90*/  FADD.FTZ R108, -R102, 1 ;  /* 0x3f800000666c7421 */ /* 0x000fe40000010100 */
[----:B------:R-:W-:Y:S01]  /*2da0*/  FFMA.FTZ R5, R32, R5, 1 ;  /* 0x3f80000020057423 */ /* 0x000fe20000010005 */
[----:B------:R-:W3:Y:S01]  /*2db0*/  MUFU.EX2 R121, R112 ;  /* 0x0000007000797308 */ /* 0x000ee20000000800 */
[----:B------:R-:W-:Y:S02]  /*2dc0*/  FMUL.FTZ R118, R109, R118 ;  /* 0x000000766d767220 */ /* 0x000fe40000410000 */
[----:B------:R-:W-:Y:S01]  /*2dd0*/  FMUL.FTZ R116, R110, R5 ;  /* 0x000000056e747220 */ /* 0x000fe20000410000 */
[----:B------:R-:W-:Y:S01]  /*2de0*/  LDS R109, [R85.X4+0x38] ;  /* 0x00003800556d7984 */ /* 0x000fe20000004800 */
[----:B------:R-:W-:-:S03]  /*2df0*/  FFMA.FTZ R122, R29, R108, 1 ;  /* 0x3f8000001d7a7423 */ /* 0x000fc6000001006c */
[----:B------:R4:W-:Y:S01]  /*2e00*/  MUFU.RCP R112, R111 ;  /* 0x0000006f00707308 */ /* 0x0009e20000001000 */
[----:B------:R-:W-:Y:S04]  /*2e10*/  LDS R110, [R85.X4+0x34] ;  /* 0x00003400556e7984 */ /* 0x000fe80000004800 */
[----:B------:R-:W-:Y:S03]  /*2e20*/  LDS R108, [R85.X4+0x3c] ;  /* 0x00003c00556c7984 */ /* 0x000fe60000004800 */
[----:B------:R-:W0:Y:S01]  /*2e30*/  MUFU.RCP R103, R103 ;  /* 0x0000006700677308 */ /* 0x000e220000001000 */
[----:B----4-:R-:W4:Y:S07]  /*2e40*/  LDS R111, [R85.X4+0x30] ;  /* 0x00003000556f7984 */ /* 0x010f2e0000004800 */
[----:B------:R-:W1:Y:S01]  /*2e50*/  MUFU.RCP R106, R106 ;  /* 0x0000006a006a7308 */ /* 0x000e620000001000 */
[----:B------:R-:W-:Y:S01]  /*2e60*/  FADD.FTZ R117, R115, 1 ;  /* 0x3f80000073757421 */ /* 0x000fe20000010000 */
[----:B------:R-:W-:Y:S01]  /*2e70*/  BAR.SYNC.DEFER_BLOCKING 0x0 ;  /* 0x0000000000007b1d */ /* 0x000fe20000010000 */
[----:B---3--:R-:W-:-:S05]  /*2e80*/  FADD.FTZ R121, R121, 1 ;  /* 0x3f80000079797421 */ /* 0x008fca0000010000 */
[----:B------:R-:W3:Y:S01]  /*2e90*/  MUFU.RCP R105, R105 ;  /* 0x0000006900697308 */ /* 0x000ee20000001000 */
[----:B0-----:R-:W-:Y:S02]  /*2ea0*/  FADD.FTZ R5, -R103, 1 ;  /* 0x3f80000067057421 */ /* 0x001fe40000010100 */
[----:B------:R-:W-:Y:S02]  /*2eb0*/  FADD.FTZ R3, -R101, 1 ;  /* 0x3f80000065037421 */ /* 0x000fe40000010100 */
[----:B-----5:R-:W-:-:S03]  /*2ec0*/  FMUL.FTZ R120, R43, R92 ;  /* 0x0000005c2b787220 */ /* 0x020fc60000410000 */
[----:B------:R-:W0:Y:S01]  /*2ed0*/  MUFU.RCP R107, R107 ;  /* 0x0000006b006b7308 */ /* 0x000e220000001000 */
[----:B------:R-:W-:-:S07]  /*2ee0*/  FFMA.FTZ R115, R28, R5, 1 ;  /* 0x3f8000001c737423 */ /* 0x000fce0000010005 */
[----:B------:R-:W5:Y:S01]  /*2ef0*/  MUFU.RCP R104, R104 ;  /* 0x0000006800687308 */ /* 0x000f620000001000 */
[----:B------:R-:W-:Y:S02]  /*2f00*/  FFMA.FTZ R3, R30, R3, 1 ;  /* 0x3f8000001e037423 */ /* 0x000fe40000010003 */
[----:B------:R-:W-:Y:S02]  /*2f10*/  FMUL.FTZ R5, R42, R93 ;  /* 0x0000005d2a057220 */ /* 0x000fe40000410000 */
[----:B-1----:R-:W-:-:S03]  /*2f20*/  FMUL.FTZ R124, R41, R94 ;  /* 0x0000005e297c7220 */ /* 0x002fc60000410000 */
[----:B------:R1:W0:Y:S01]  /*2f30*/  MUFU.RCP R119, R117 ;  /* 0x0000007500777308 */ /* 0x0002220000001000 */
[----:B------:R-:W-:Y:S02]  /*2f40*/  FMUL.FTZ R120, R101, R120 ;  /* 0x0000007865787220 */ /* 0x000fe40000410000 */
[----:B------:R-:W-:-:S05]  /*2f50*/  FADD.FTZ R128, -R106, 1 ;  /* 0x3f8000006a807421 */ /* 0x000fca0000010100 */
[----:B------:R-:W0:Y:S01]  /*2f60*/  MUFU.RCP R140, R121 ;  /* 0x00000079008c7308 */ /* 0x000e220000001000 */
[----:B------:R-:W-:Y:S02]  /*2f70*/  FMUL.FTZ R5, R102, R5 ;  /* 0x0000000566057220 */ /* 0x000fe40000410000 */
[----:B------:R-:W-:Y:S02]  /*2f80*/  FMUL.FTZ R124, R103, R124 ;  /* 0x0000007c677c7220 */ /* 0x000fe40000410000 */
[----:B------:R-:W-:Y:S02]  /*2f90*/  FMUL.FTZ R120, R120, R3 ;  /* 0x0000000378787220 */ /* 0x000fe40000410000 */
[----:B------:R-:W-:Y:S01]  /*2fa0*/  FFMA.FTZ R132, R21, R128, 1 ;  /* 0x3f80000015847423 */ /* 0x000fe20000010080 */
[----:B------:R-:W1:Y:S01]  /*2fb0*/  MUFU.RCP R113, R113 ;  /* 0x0000007100717308 */ /* 0x000e620000001000 */
[----:B---3--:R-:W-:Y:S02]  /*2fc0*/  FADD.FTZ R3, -R105, 1 ;  /* 0x3f80000069037421 */ /* 0x008fe40000010100 */
[----:B--2---:R-:W-:-:S02]  /*2fd0*/  FMUL.FTZ R128, R39, R98 ;  /* 0x0000006227807220 */ /* 0x004fc40000410000 */
[----:B------:R-:W-:Y:S02]  /*2fe0*/  FMUL.FTZ R122, R5, R122 ;  /* 0x0000007a057a7220 */ /* 0x000fe40000410000 */
[----:B------:R-:W-:Y:S02]  /*2ff0*/  FMUL.FTZ R124, R124, R115 ;  /* 0x000000737c7c7220 */ /* 0x000fe40000410000 */
[----:B0-----:R-:W-:Y:S02]  /*3000*/  FADD.FTZ R115, -R107, 1 ;  /* 0x3f8000006b737421 */ /* 0x001fe40000010100 */
[----:B------:R-:W-:Y:S02]  /*3010*/  FFMA.FTZ R5, R26, R3, 1 ;  /* 0x3f8000001a057423 */ /* 0x000fe40000010003 */
[----:B------:R-:W-:Y:S02]  /*3020*/  FMUL.FTZ R130, R38, R99 ;  /* 0x0000006326827220 */ /* 0x000fe40000410000 */
[----:B------:R-:W-:-:S02]  /*3030*/  FMUL.FTZ R128, R105, R128 ;  /* 0x0000008069807220 */ /* 0x000fc40000410000 */
[----:B-----5:R-:W-:Y:S02]  /*3040*/  FADD.FTZ R126, -R104, 1 ;  /* 0x3f800000687e7421 */ /* 0x020fe40000010100 */
[----:B------:R-:W-:Y:S02]  /*3050*/  FMUL.FTZ R3, R40, R97 ;  /* 0x0000006128037220 */ /* 0x000fe40000410000 */
[----:B-1----:R-:W-:Y:S02]  /*3060*/  FMUL.FTZ R117, R37, R100 ;  /* 0x0000006425757220 */ /* 0x002fe40000410000 */
        /* <DEDUP_REMOVED lines=8> */
[----:B------:R-:W-:-:S02]  /*30f0*/  FADD.FTZ R138, -R140, 1 ;  /* 0x3f8000008c8a7421 */ /* 0x000fc40000010100 */
[----:B------:R-:W-:Y:S02]  /*3100*/  FMUL.FTZ R130, R130, R115 ;  /* 0x0000007382827220 */ /* 0x000fe40000410000 */
[----:B------:R-:W-:Y:S02]  /*3110*/  FMUL.FTZ R126, R3, R126 ;  /* 0x0000007e037e7220 */ /* 0x000fe40000410000 */
[----:B------:R-:W-:Y:S02]  /*3120*/  FMUL.FTZ R132, R117, R132 ;  /* 0x0000008475847220 */ /* 0x000fe40000410000 */
[----:B------:R-:W-:Y:S02]  /*3130*/  FFMA.FTZ R136, R23, R134, 1 ;  /* 0x3f80000017887423 */ /* 0x000fe40000010086 */
[----:B------:R-:W-:Y:S02]  /*3140*/  FFMA.FTZ R115, R24, R5, 1 ;  /* 0x3f80000018737423 */ /* 0x000fe40000010005 */
[----:B------:R-:W-:-:S02]  /*3150*/  FFMA.FTZ R142, R25, R138, 1 ;  /* 0x3f800000198e7423 */ /* 0x000fc4000001008a */
[----:B------:R-:W-:Y:S02]  /*3160*/  FADD.FTZ R3, -R113, 1 ;  /* 0x3f80000071037421 */ /* 0x000fe40000010100 */
[----:B----4-:R-:W-:Y:S02]  /*3170*/  FMUL.FTZ R134, R36, R111 ;  /* 0x0000006f24867220 */ /* 0x010fe40000410000 */
        /* <DEDUP_REMOVED lines=52> */
[----:B------:R1:W-:Y:S04]  /*34c0*/  STL [R1+0x8], R146 ;  /* 0x0000089201007387 */ /* 0x0003e80000100800 */
[----:B------:R1:W-:Y:S04]  /*34d0*/  STL [R1+0x4], R148 ;  /* 0x0000049401007387 */ /* 0x0003e80000100800 */
[----:B------:R1:W-:Y:S04]  /*34e0*/  STL [R1], R150 ;  /* 0x0000009601007387 */ /* 0x0003e80000100800 */
[----:B------:R1:W-:Y:S01]  /*34f0*/  STL.64 [R1+0x50], R152 ;  /* 0x0000509801007387 */ /* 0x0003e20000100a00 */
[----:B------:R-:W-:-:S02]  /*3500*/  UIMAD UR7, UR13, UR34, URZ ;  /* 0x000000220d0772a4 */ /* 0x000fc4000f8e023f */
        /* <DEDUP_REMOVED lines=18> */
.L_x_8393:
[----:B-1----:R-:W-:Y:S05]  /*3630*/  BSYNC B0 ;  /* 0x0000000000007941 */ /* 0x002fea0003800000 */
.L_x_8392:
        /* <DEDUP_REMOVED lines=97> */
[----:B------:R0:W-:Y:S01]  /*3c50*/  STS [R85.X4+0x10], R2 ;  /* 0x0000100255007388 */ /* 0x0001e20000004800 */
[----:B------:R-:W-:Y:S02]  /*3c60*/  FMUL.FTZ R22, R22, R111 ;  /* 0x0000006f16167220 */ /* 0x000fe40000410000 */
[----:B------:R-:W-:Y:S01]  /*3c70*/  FMUL.FTZ R110, R23, R110 ;  /* 0x0000006e176e7220 */ /* 0x000fe20000410000 */
[----:B------:R-:W-:Y:S01]  /*3c80*/  STS [R85.X4], R66 ;  /* 0x0000004255007388 */ /* 0x000fe20000004800 */
[----:B------:R-:W-:-:S02]  /*3c90*/  FMUL.FTZ R24, R24, R109 ;  /* 0x0000006d18187220 */ /* 0x000fc40000410000 */
[----:B------:R-:W-:Y:S01]  /*3ca0*/  FMUL.FTZ R108, R25, R108 ;  /* 0x0000006c196c7220 */ /* 0x000fe20000410000 */
        /* <DEDUP_REMOVED lines=51> */
.L_x_8396:
[----:B------:R-:W-:Y:S05]  /*3fe0*/  BSYNC B0 ;  /* 0x0000000000007941 */ /* 0x000fea0003800000 */
.L_x_8395:
        /* <DEDUP_REMOVED lines=43> */
.L_x_8394:
        /* <DEDUP_REMOVED lines=47> */
[----:B------:R-:W-:Y:S01]  /*4590*/  FADD.FTZ R65, R49, UR5 ;  /* 0x0000000531417e21 */ /* 0x000fe20008010000 */
[----:B------:R-:W-:Y:S01]  /*45a0*/  UIADD3 UR38, UR24, -0x1, URZ ;  /* 0xffffffff18267890 */ /* 0x000fe2000fffe03f */
[----:B0-----:R-:W-:Y:S01]  /*45b0*/  FADD.FTZ R64, R50, UR5 ;  /* 0x0000000532407e21 */ /* 0x001fe20008010000 */
[----:B------:R-:W-:Y:S01]  /*45c0*/  UMOV UR7, URZ ;  /* 0x0000003f00077c82 */ /* 0x000fe20008000000 */
[----:B------:R-:W-:Y:S01]  /*45d0*/  FADD.FTZ R16, R51, UR5 ;  /* 0x0000000533107e21 */ /* 0x000fe20008010000 */
[----:B------:R0:W-:Y:S01]  /*45e0*/  STL [R1+0x4c], R65 ;  /* 0x00004c4101007387 */ /* 0x0001e20000100800 */
[----:B------:R-:W-:Y:S02]  /*45f0*/  ULEA.HI UR9, UR38, UR38, URZ, 0x1 ;  /* 0x0000002626097291 */ /* 0x000fe4000f8f083f */
[----:B------:R-:W-:Y:S01]  /*4600*/  UMOV UR8, URZ ;  /* 0x0000003f00087c82 */ /* 0x000fe20008000000 */
[----:B------:R1:W-:Y:S01]  /*4610*/  STL [R1+0x48], R64 ;  /* 0x0000484001007387 */ /* 0x0003e20000100800 */
[----:B------:R-:W-:-:S03]  /*4620*/  ULOP3.LUT UR9, UR9, 0xfffffe, URZ, 0xc0, !UPT ;  /* 0x00fffffe09097892 */ /* 0x000fc6000f8ec03f */
[----:B------:R2:W-:Y:S01]  /*4630*/  STL [R1+0x44], R16 ;  /* 0x0000441001007387 */ /* 0x0005e20000100800 */
[----:B------:R-:W-:Y:S01]  /*4640*/  UIADD3 UR38, UR38, -UR9, URZ ;  /* 0x8000000926267290 */ /* 0x000fe2000fffe03f */
[----:B0-----:R-:W-:Y:S02]  /*4650*/  FADD.FTZ R65, R52, UR5 ;  /* 0x0000000534417e21 */ /* 0x001fe40008010000 */
[----:B------:R-:W-:Y:S01]  /*4660*/  UMOV UR9, URZ ;  /* 0x0000003f00097c82 */ /* 0x000fe20008000000 */
[----:B-1----:R-:W-:Y:S02]  /*4670*/  FADD.FTZ R64, R53, UR5 ;  /* 0x0000000535407e21 */ /* 0x002fe40008010000 */
        /* <DEDUP_REMOVED lines=17> */
[----:B-1----:R-:W-:Y:S02]  /*4790*/  FADD.FTZ R64, R150, UR5 ;  /* 0x0000000596407e21 */ /* 0x002fe40008010000 */
[----:B--2---:R-:W-:-:S03]  /*47a0*/  FADD.FTZ R16, R148, UR5 ;  /* 0x0000000594107e21 */ /* 0x004fc60008010000 */
[----:B------:R0:W-:Y:S04]  /*47b0*/  STL [R1+0x1c], R64 ;  /* 0x00001c4001007387 */ /* 0x0001e80000100800 */
[----:B------:R1:W-:Y:S04]  /*47c0*/  STL [R1+0x18], R16 ;  /* 0x0000181001007387 */ /* 0x0003e80000100800 */
[----:B------:R2:W-:Y:S01]  /*47d0*/  STL [R1+0x14], R65 ;  /* 0x0000144101007387 */ /* 0x0005e20000100800 */
[----:B0-----:R-:W-:Y:S01]  /*47e0*/  FADD.FTZ R64, R144, UR5 ;  /* 0x0000000590407e21 */ /* 0x001fe20008010000 */
[----:B-1----:R-:W-:-:S04]  /*47f0*/  MOV R16, RZ ;  /* 0x000000ff00107202 */ /* 0x002fc80000000f00 */
[----:B------:R2:W-:Y:S03]  /*4800*/  STL [R1+0x10], R64 ;  /* 0x0000104001007387 */ /* 0x0005e60000100800 */
.L_x_8476:
[----:B------:R-:W3:Y:S01]  /*4810*/  LDL R172, [R1+0x14] ;  /* 0x0000140001ac7983 */ /* 0x000ee20000100800 */
[----:B------:R-:W-:-:S03]  /*4820*/  ULDC.64 UR34, c[0x0][0x180] ;  /* 0x0000600000227ab9 */ /* 0x000fc60000000a00 */
[----:B------:R-:W4:Y:S04]  /*4830*/  LDL R175, [R1+0x28] ;  /* 0x0000280001af7983 */ /* 0x000f280000100800 */
[----:B--2---:R-:W2:Y:S04]  /*4840*/  LDL R173, [R1+0x10] ;  /* 0x0000100001ad7983 */ /* 0x004ea80000100800 */
[----:B------:R-:W2:Y:S01]  /*4850*/  LDL R174, [R1+0x18] ;  /* 0x0000180001ae7983 */ /* 0x000ea20000100800 */
[----:B------:R-:W-:Y:S02]  /*4860*/  UIMAD UR39, UR11, UR34, URZ ;  /* 0x000000220b2772a4 */ /* 0x000fe4000f8e023f */
[----:B------:R-:W-:Y:S01]  /*4870*/  UIMAD.WIDE.U32 UR36, UR10, UR34, URZ ;  /* 0x000000220a2472a5 */ /* 0x000fe2000f8e003f */
[----:B------:R-:W2:Y:S01]  /*4880*/  LDL R122, [R1+0x4] ;  /* 0x00000400017a7983 */ /* 0x000ea20000100800 */
[----:B------:R-:W-:-:S02]  /*4890*/  UIMAD UR39, UR10, UR35, UR39 ;  /* 0x000000230a2772a4 */ /* 0x000fc4000f8e0227 */
[----:B------:R-:W-:Y:S01]  /*48a0*/  USHF.R.S32.HI UR44, URZ, 0x1f, UR7 ;  /* 0x0000001f3f2c7899 */ /* 0x000fe20008011407 */
[C---:B------:R-:W-:Y:S01]  /*48b0*/  LOP3.LUT R66, R88.reuse, 0x7ffffe0, RZ, 0xc0, !PT ;  /* 0x07ffffe058427812 */ /* 0x040fe200078ec0ff */
[----:B------:R-:W-:Y:S01]  /*48c0*/  ULDC.64 UR34, c[0x0][0x188] ;  /* 0x0000620000227ab9 */ /* 0x000fe20000000a00 */
[----:B------:R-:W-:Y:S01]  /*48d0*/  LOP3.LUT R251, R88, 0x1f, RZ, 0xc0, !PT ;  /* 0x0000001f58fb7812 */ /* 0x000fe200078ec0ff */
[----:B------:R-:W-:Y:S01]  /*48e0*/  UIADD3 UR37, UR37, UR39, URZ ;  /* 0x0000002725257290 */ /* 0x000fe2000fffe03f */
[----:B------:R-:W-:Y:S01]  /*48f0*/  MOV R69, UR7 ;  /* 0x0000000700457c02 */ /* 0x000fe20008000f00 */
[----:B------:R-:W-:Y:S01]  /*4900*/  UIMAD UR39, UR44, UR34, URZ ;  /* 0x000000222c2772a4 */ /* 0x000fe2000f8e023f */
[----:B------:R-:W-:Y:S01]  /*4910*/  CS2R R96, SRZ ;  /* 0x0000000000607805 */ /* 0x000fe2000001ff00 */
[----:B------:R-:W-:Y:S01]  /*4920*/  UIMAD.WIDE.U32 UR36, UR7, UR34, UR36 ;  /* 0x00000022072472a5 */ /* 0x000fe2000f8e0024 */
[----:B------:R-:W-:Y:S01]  /*4930*/  CS2R R98, SRZ ;  /* 0x0000000000627805 */ /* 0x000fe2000001ff00 */
[----:B------:R-:W-:Y:S01]  /*4940*/  UIMAD UR39, UR7, UR35, UR39 ;  /* 0x00000023072772a4 */ /* 0x000fe2000f8e0227 */
[----:B------:R-:W-:Y:S01]  /*4950*/  CS2R R100, SRZ ;  /* 0x0000000000647805 */ /* 0x000fe2000001ff00 */
[----:B------:R-:W-:Y:S01]  /*4960*/  CS2R R102, SRZ ;  /* 0x0000000000667805 */ /* 0x000fe2000001ff00 */
[----:B------:R-:W-:Y:S01]  /*4970*/  ULDC.64 UR34, c[0x0][0x220] ;  /* 0x0000880000227ab9 */ /* 0x000fe20000000a00 */
[----:B------:R-:W-:Y:S01]  /*4980*/  CS2R R104, SRZ ;  /* 0x0000000000687805 */ /* 0x000fe2000001ff00 */
[----:B------:R-:W-:Y:S01]  /*4990*/  UIADD3 UR37, UR37, UR39, URZ ;  /* 0x0000002725257290 */ /* 0x000fe2000fffe03f */
[----:B------:R-:W-:Y:S01]  /*49a0*/  CS2R R106, SRZ ;  /* 0x00000000006a7805 */ /* 0x000fe2000001ff00 */
[----:B------:R-:W-:Y:S01]  /*49b0*/  ULEA UR34, UP0, UR36, UR34, 0x3 ;  /* 0x0000002224227291 */ /* 0x000fe2000f80183f */
[----:B------:R-:W-:Y:S01]  /*49c0*/  SHF.L.U32 R66, R66, 0x5, RZ ;  /* 0x0000000542427819 */ /* 0x000fe200000006ff */
[----:B------:R-:W-:Y:S01]  /*49d0*/  ULDC UR39, c[0x0][0x168] ;  /* 0x00005a0000277ab9 */ /* 0x000fe20000000800 */
[----:B------:R-:W-:Y:S01]  /*49e0*/  CS2R R108, SRZ ;  /* 0x00000000006c7805 */ /* 0x000fe2000001ff00 */
[----:B------:R-:W-:Y:S01]  /*49f0*/  ULEA.HI.X UR35, UR36, UR35, UR37, 0x3, UP0 ;  /* 0x0000002324237291 */ /* 0x000fe200080f1c25 */
[----:B------:R-:W2:Y:S01]  /*4a00*/  LDL R90, [R1+0xc] ;  /* 0x00000c00015a7983 */ /* 0x000ea20000100800 */
[----:B------:R-:W-:Y:S01]  /*4a10*/  UIADD3 UR39, -UR25, UR39, URZ ;  /* 0x0000002719277290 */ /* 0x000fe2000fffe13f */
[----:B------:R-:W-:-:S02]  /*4a20*/  LOP3.LUT R66, R66, 0xffffffe0, R251, 0xe2, !PT ;  /* 0xffffffe042427812 */ /* 0x000fc400078ee2fb */
[----:B------:R-:W-:Y:S01]  /*4a30*/  MOV R64, UR34 ;  /* 0x0000002200407c02 */ /* 0x000fe20008000f00 */
[----:B------:R-:W-:Y:S01]  /*4a40*/  USHF.L.U32 UR36, UR39, 0x1, URZ ;  /* 0x0000000127247899 */ /* 0x000fe2000800063f */
[----:B------:R-:W-:Y:S01]  /*4a50*/  MOV R65, UR35 ;  /* 0x0000002300417c02 */ /* 0x000fe20008000f00 */
[----:B------:R-:W-:Y:S01]  /*4a60*/  ULDC.64 UR34, c[0x0][0x1c0] ;  /* 0x0000700000227ab9 */ /* 0x000fe20000000a00 */
[----:B------:R-:W-:Y:S01]  /*4a70*/  LOP3.LUT R68, R66, 0x20, RZ, 0xfc, !PT ;  /* 0x0000002042447812 */ /* 0x000fe200078efcff */
[----:B------:R-:W-:Y:S01]  /*4a80*/  UIMAD UR34, UR44, UR34, URZ ;  /* 0x000000222c2272a4 */ /* 0x000fe2000f8e023f */
[--C-:B------:R-:W-:Y:S01]  /*4a90*/  SHF.R.S32.HI R67, RZ, 0x1f, R66.reuse ;  /* 0x0000001fff437819 */ /* 0x100fe20000011442 */
[----:B------:R-:W2:Y:S01]  /*4aa0*/  LDL R92, [R1+0x8] ;  /* 0x00000800015c7983 */ /* 0x000ea20000100800 */
[----:B------:R-:W-:Y:S01]  /*4ab0*/  ISETP.GE.AND P0, PT, R68, UR36, PT ;  /* 0x0000002444007c0c */ /* 0x000fe2000bf06270 */
[----:B------:R-:W-:Y:S01]  /*4ac0*/  UIMAD UR34, UR7, UR35, UR34 ;  /* 0x00000023072272a4 */ /* 0x000fe2000f8e0222 */
[C---:B------:R-:W-:Y:S01]  /*4ad0*/  LOP3.LUT R70, R66.reuse, 0x40, RZ, 0xfc, !PT ;  /* 0x0000004042467812 */ /* 0x040fe200078efcff */
[----:B------:R-:W-:Y:S01]  /*4ae0*/  IMAD.WIDE.U32 R68, R69, c[0x0][0x1c0], R66 ;  /* 0x0000700045447a25 */ /* 0x000fe200078e0042 */
[----:B------:R-:W-:Y:S01]  /*4af0*/  LOP3.LUT R71, R66, 0x60, RZ, 0xfc, !PT ;  /* 0x0000006042477812 */ /* 0x000fe200078efcff */
[----:B------:R-:W2:Y:S01]  /*4b00*/  LDG.E.64 R64, [R64.64] ;  /* 0x0000002040407981 */ /* 0x000ea2000c1e1b00 */
[----:B------:R-:W-:-:S02]  /*4b10*/  ISETP.GE.AND P1, PT, R70, UR36, PT ;  /* 0x0000002446007c0c */ /* 0x000fc4000bf26270 */
[----:B------:R-:W-:Y:S01]  /*4b20*/  IADD3 R67, R69, UR34, RZ ;  /* 0x0000002245437c10 */ /* 0x000fe2000fffe0ff */
[----:B------:R-:W2:Y:S01]  /*4b30*/  LDL R121, [R1] ;  /* 0x0000000001797983 */ /* 0x000ea20000100800 */
[----:B------:R-:W-:Y:S01]  /*4b40*/  LEA R70, P4, R68, UR22, 0x2 ;  /* 0x0000001644467c11 */ /* 0x000fe2000f8810ff */
[----:B------:R-:W-:Y:S01]  /*4b50*/  CS2R R110, SRZ ;  /* 0x00000000006e7805 */ /* 0x000fe2000001ff00 */
[----:B------:R-:W-:Y:S01]  /*4b60*/  ISETP.GE.AND P5, PT, R66, UR36, PT ;  /* 0x0000002442007c0c */ /* 0x000fe2000bfa6270 */
[----:B------:R-:W-:Y:S01]  /*4b70*/  CS2R R114, SRZ ;  /* 0x0000000000727805 */ /* 0x000fe2000001ff00 */
[----:B------:R-:W-:Y:S01]  /*4b80*/  ISETP.GE.AND P2, PT, R71, UR36, PT ;  /* 0x0000002447007c0c */ /* 0x000fe2000bf46270 */
[----:B------:R-:W-:Y:S01]  /*4b90*/  CS2R R116, SRZ ;  /* 0x0000000000747805 */ /* 0x000fe2000001ff00 */
[----:B------:R-:W-:Y:S01]  /*4ba0*/  LEA.HI.X R71, R68, UR23, R67, 0x2, P4 ;  /* 0x0000001744477c11 */ /* 0x000fe2000a0f1443 */
[----:B------:R-:W-:Y:S01]  /*4bb0*/  HFMA2.MMA R68, -RZ, RZ, 0, 0 ;  /* 0x00000000ff447435 */ /* 0x000fe200000001ff */
[C---:B------:R-:W-:Y:S01]  /*4bc0*/  LOP3.LUT R67, R66.reuse, 0xc0, RZ, 0xfc, !PT ;  /* 0x000000c042437812 */ /* 0x040fe200078efcff */
[----:B------:R-:W-:Y:S01]  /*4bd0*/  HFMA2.MMA R118, -RZ, RZ, 0, 0 ;  /* 0x00000000ff767435 */ /* 0x000fe200000001ff */
[C---:B------:R-:W-:Y:S01]  /*4be0*/  LOP3.LUT R69, R66.reuse, 0xa0, RZ, 0xfc, !PT ;  /* 0x000000a042457812 */ /* 0x040fe200078efcff */
[----:B------:R-:W2:Y:S01]  /*4bf0*/  @!P0 LDG.E R96, [R70.64+0x80] ;  /* 0x0000802046608981 */ /* 0x000ea2000c1e1900 */
[C---:B------:R-:W-:Y:S01]  /*4c00*/  LOP3.LUT R89, R66.reuse, 0x80, RZ, 0xfc, !PT ;  /* 0x0000008042597812 */ /* 0x040fe200078efcff */
[----:B------:R-:W-:Y:S01]  /*4c10*/  CS2R R112, SRZ ;  /* 0x0000000000707805 */ /* 0x000fe2000001ff00 */
[----:B------:R-:W-:Y:S01]  /*4c20*/  ISETP.GE.AND P4, PT, R69, UR36, PT ;  /* 0x0000002445007c0c */ /* 0x000fe2000bf86270 */
[----:B------:R-:W-:Y:S01]  /*4c30*/  CS2R R94, SRZ ;  /* 0x00000000005e7805 */ /* 0x000fe2000001ff00 */
[----:B------:R-:W-:Y:S01]  /*4c40*/  MOV R93, RZ ;  /* 0x000000ff005d7202 */ /* 0x000fe20000000f00 */
[----:B------:R-:W2:Y:S01]  /*4c50*/  @!P5 LDG.E R68, [R70.64] ;  /* 0x000000204644d981 */ /* 0x000ea2000c1e1900 */
[----:B------:R-:W-:Y:S01]  /*4c60*/  ISETP.GE.AND P5, PT, R67, UR36, PT ;  /* 0x0000002443007c0c */ /* 0x000fe2000bfa6270 */
[----:B------:R-:W-:Y:S01]  /*4c70*/  HFMA2.MMA R91, -RZ, RZ, 0, 0 ;  /* 0x00000000ff5b7435 */ /* 0x000fe200000001ff */
[----:B------:R-:W-:Y:S01]  /*4c80*/  LOP3.LUT R67, R66, 0xe0, RZ, 0xfc, !PT ;  /* 0x000000e042437812 */ /* 0x000fe200078efcff */
[----:B------:R-:W2:Y:S01]  /*4c90*/  @!P2 LDG.E R98, [R70.64+0x180] ;  /* 0x000180204662a981 */ /* 0x000ea2000c1e1900 */
[----:B------:R-:W-:Y:S01]  /*4ca0*/  ISETP.GE.AND P3, PT, R89, UR36, PT ;  /* 0x0000002459007c0c */ /* 0x000fe2000bf66270 */
[----:B------:R-:W-:Y:S01]  /*4cb0*/  ULDC.64 UR34, c[0x0][0x198] ;  /* 0x0000660000227ab9 */ /* 0x000fe20000000a00 */
[----:B------:R-:W-:Y:S01]  /*4cc0*/  MOV R69, RZ ;  /* 0x000000ff00457202 */ /* 0x000fe20000000f00 */
[----:B------:R-:W2:Y:S01]  /*4cd0*/  LDL R176, [R1+0x30] ;  /* 0x0000300001b07983 */ /* 0x000ea20000100800 */
[----:B------:R-:W-:-:S02]  /*4ce0*/  ISETP.GE.AND P0, PT, R67, UR36, PT ;  /* 0x0000002443007c0c */ /* 0x000fc4000bf06270 */
[C---:B------:R-:W-:Y:S01]  /*4cf0*/  LOP3.LUT R67, R66.reuse, 0x120, RZ, 0xfc, !PT ;  /* 0x0000012042437812 */ /* 0x040fe200078efcff */
[----:B------:R0:W2:Y:S01]  /*4d00*/  @!P4 LDG.E R100, [R70.64+0x280] ;  /* 0x000280204664c981 */ /* 0x0000a2000c1e1900 */
[C---:B------:R-:W-:Y:S02]  /*4d10*/  LOP3.LUT R89, R66.reuse, 0x100, RZ, 0xfc, !PT ;  /* 0x0000010042597812 */ /* 0x040fe400078efcff */
[----:B------:R-:W-:Y:S01]  /*4d20*/  ISETP.GE.AND P2, PT, R67, UR36, PT ;  /* 0x0000002443007c0c */ /* 0x000fe2000bf46270 */
[----:B------:R-:W2:Y:S01]  /*4d30*/  @!P1 LDG.E R69, [R70.64+0x100] ;  /* 0x0001002046459981 */ /* 0x000ea2000c1e1900 */
[----:B------:R-:W-:Y:S02]  /*4d40*/  ISETP.GE.AND P1, PT, R89, UR36, PT ;  /* 0x0000002459007c0c */ /* 0x000fe4000bf26270 */
[C---:B------:R-:W-:Y:S01]  /*4d50*/  LOP3.LUT R67, R66.reuse, 0x160, RZ, 0xfc, !PT ;  /* 0x0000016042437812 */ /* 0x040fe200078efcff */
[----:B------:R-:W2:Y:S01]  /*4d60*/  @!P3 LDG.E R97, [R70.64+0x200] ;  /* 0x000200204661b981 */ /* 0x000ea2000c1e1900 */
[----:B------:R-:W-:-:S02]  /*4d70*/  LOP3.LUT R89, R66, 0x140, RZ, 0xfc, !PT ;  /* 0x0000014042597812 */ /* 0x000fc400078efcff */
[----:B------:R-:W-:Y:S01]  /*4d80*/  ISETP.GE.AND P4, PT, R67, UR36, PT ;  /* 0x0000002443007c0c */ /* 0x000fe2000bf86270 */
[----:B------:R0:W2:Y:S01]  /*4d90*/  @!P0 LDG.E R102, [R70.64+0x380] ;  /* 0x0003802046668981 */ /* 0x0000a2000c1e1900 */
[----:B------:R-:W-:Y:S02]  /*4da0*/  ISETP.GE.AND P3, PT, R89, UR36, PT ;  /* 0x0000002459007c0c */ /* 0x000fe4000bf66270 */
[C---:B------:R-:W-:Y:S01]  /*4db0*/  LOP3.LUT R67, R66.reuse, 0x1a0, RZ, 0xfc, !PT ;  /* 0x000001a042437812 */ /* 0x040fe200078efcff */
[----:B------:R0:W2:Y:S01]  /*4dc0*/  @!P5 LDG.E R99, [R70.64+0x300] ;  /* 0x000300204663d981 */ /* 0x0000a2000c1e1900 */
[----:B------:R-:W-:Y:S02]  /*4dd0*/  LOP3.LUT R89, R66, 0x180, RZ, 0xfc, !PT ;  /* 0x0000018042597812 */ /* 0x000fe400078efcff */
[----:B------:R-:W-:Y:S01]  /*4de0*/  ISETP.GE.AND P0, PT, R67, UR36, PT ;  /* 0x0000002443007c0c */ /* 0x000fe2000bf06270 */
[----:B------:R0:W2:Y:S01]  /*4df0*/  @!P2 LDG.E R104, [R70.64+0x480] ;  /* 0x000480204668a981 */ /* 0x0000a2000c1e1900 */
[----:B------:R-:W-:-:S02]  /*4e00*/  ISETP.GE.AND P5, PT, R89, UR36, PT ;  /* 0x0000002459007c0c */ /* 0x000fc4000bfa6270 */
[C---:B------:R-:W-:Y:S01]  /*4e10*/  LOP3.LUT R67, R66.reuse, 0x1e0, RZ, 0xfc, !PT ;  /* 0x000001e042437812 */ /* 0x040fe200078efcff */
[----:B------:R0:W2:Y:S01]  /*4e20*/  @!P1 LDG.E R101, [R70.64+0x400] ;  /* 0x0004002046659981 */ /* 0x0000a2000c1e1900 */
[C---:B------:R-:W-:Y:S02]  /*4e30*/  LOP3.LUT R89, R66.reuse, 0x1c0, RZ, 0xfc, !PT ;  /* 0x000001c042597812 */ /* 0x040fe400078efcff */
[----:B------:R-:W-:Y:S01]  /*4e40*/  ISETP.GE.AND P2, PT, R67, UR36, PT ;  /* 0x0000002443007c0c */ /* 0x000fe2000bf46270 */
[----:B------:R0:W2:Y:S01]  /*4e50*/  @!P4 LDG.E R106, [R70.64+0x580] ;  /* 0x00058020466ac981 */ /* 0x0000a2000c1e1900 */
[----:B------:R-:W-:Y:S02]  /*4e60*/  ISETP.GE.AND P1, PT, R89, UR36, PT ;  /* 0x0000002459007c0c */ /* 0x000fe4000bf26270 */
[C---:B------:R-:W-:Y:S01]  /*4e70*/  LOP3.LUT R67, R66.reuse, 0x220, RZ, 0xfc, !PT ;  /* 0x0000022042437812 */ /* 0x040fe200078efcff */
[----:B------:R0:W2:Y:S03]  /*4e80*/  @!P0 LDG.E R108, [R70.64+0x680] ;  /* 0x00068020466c8981 */ /* 0x0000a6000c1e1900 */
[----:B------:R-:W-:Y:S01]  /*4e90*/  ISETP.GE.AND P4, PT, R67, UR36, PT ;  /* 0x0000002443007c0c */ /* 0x000fe2000bf86270 */
[----:B------:R0:W2:Y:S01]  /*4ea0*/  @!P3 LDG.E R103, [R70.64+0x500] ;  /* 0x000500204667b981 */ /* 0x0000a2000c1e1900 */
[----:B------:R-:W-:-:S03]  /*4eb0*/  LOP3.LUT R67, R66, 0x240, RZ, 0xfc, !PT ;  /* 0x0000024042437812 */ /* 0x000fc600078efcff */
[----:B------:R0:W2:Y:S01]  /*4ec0*/  @!P5 LDG.E R105, [R70.64+0x600] ;  /* 0x000600204669d981 */ /* 0x0000a2000c1e1900 */
[----:B------:R-:W-:Y:S02]  /*4ed0*/  ISETP.GE.AND P0, PT, R67, UR36, PT ;  /* 0x0000002443007c0c */ /* 0x000fe4000bf06270 */
[C---:B------:R-:W-:Y:S01]  /*4ee0*/  LOP3.LUT R67, R66.reuse, 0x260, RZ, 0xfc, !PT ;  /* 0x0000026042437812 */ /* 0x040fe200078efcff */
[----:B------:R0:W2:Y:S03]  /*4ef0*/  @!P1 LDG.E R107, [R70.64+0x700] ;  /* 0x00070020466b9981 */ /* 0x0000a6000c1e1900 */
[----:B------:R-:W-:Y:S01]  /*4f00*/  ISETP.GE.AND P1, PT, R67, UR36, PT ;  /* 0x0000002443007c0c */ /* 0x000fe2000bf26270 */
[----:B------:R0:W2:Y:S01]  /*4f10*/  @!P2 LDG.E R110, [R70.64+0x780] ;  /* 0x00078020466ea981 */ /* 0x0000a2000c1e1900 */
[C---:B------:R-:W-:Y:S02]  /*4f20*/  LOP3.LUT R67, R66.reuse, 0x2a0, RZ, 0xfc, !PT ;  /* 0x000002a042437812 */ /* 0x040fe400078efcff */
[----:B------:R-:W-:Y:S01]  /*4f30*/  LOP3.LUT R89, R66, 0x200, RZ, 0xfc, !PT ;  /* 0x0000020042597812 */ /* 0x000fe200078efcff */
[----:B------:R0:W2:Y:S04]  /*4f40*/  @!P4 LDG.E R112, [R70.64+0x880] ;  /* 0x000880204670c981 */ /* 0x0000a8000c1e1900 */
[----:B------:R0:W2:Y:S01]  /*4f50*/  @!P0 LDG.E R111, [R70.64+0x900] ;  /* 0x00090020466f8981 */ /* 0x0000a2000c1e1900 */
[----:B------:R-:W-:-:S02]  /*4f60*/  ISETP.GE.AND P0, PT, R67, UR36, PT ;  /* 0x0000002443007c0c */ /* 0x000fc4000bf06270 */
[C---:B------:R-:W-:Y:S01]  /*4f70*/  LOP3.LUT R67, R66.reuse, 0x2c0, RZ, 0xfc, !PT ;  /* 0x000002c042437812 */ /* 0x040fe200078efcff */
[----:B------:R0:W2:Y:S03]  /*4f80*/  @!P1 LDG.E R114, [R70.64+0x980] ;  /* 0x0009802046729981 */ /* 0x0000a6000c1e1900 */
[----:B------:R-:W-:Y:S01]  /*4f90*/  ISETP.GE.AND P1, PT, R67, UR36, PT ;  /* 0x0000002443007c0c */ /* 0x000fe2000bf26270 */
[----:B------:R-:W2:Y:S01]  /*4fa0*/  LDL R177, [R1+0x38] ;  /* 0x0000380001b17983 */ /* 0x000ea20000100800 */
[----:B------:R-:W-:Y:S02]  /*4fb0*/  ISETP.GE.AND P3, PT, R89, UR36, PT ;  /* 0x0000002459007c0c */ /* 0x000fe4000bf66270 */
[C---:B------:R-:W-:Y:S02]  /*4fc0*/  LOP3.LUT R89, R66.reuse, 0x280, RZ, 0xfc, !PT ;  /* 0x0000028042597812 */ /* 0x040fe400078efcff */
[----:B------:R-:W-:Y:S01]  /*4fd0*/  LOP3.LUT R67, R66, 0x2e0, RZ, 0xfc, !PT ;  /* 0x000002e042437812 */ /* 0x000fe200078efcff */
[----:B------:R0:W2:Y:S01]  /*4fe0*/  @!P0 LDG.E R116, [R70.64+0xa80] ;  /* 0x000a802046748981 */ /* 0x0000a2000c1e1900 */
[----:B------:R-:W-:-:S02]  /*4ff0*/  ISETP.GE.AND P2, PT, R89, UR36, PT ;  /* 0x0000002459007c0c */ /* 0x000fc4000bf46270 */
[----:B------:R-:W-:Y:S02]  /*5000*/  ISETP.GE.AND P0, PT, R67, UR36, PT ;  /* 0x0000002443007c0c */ /* 0x000fe4000bf06270 */
[----:B------:R-:W-:Y:S01]  /*5010*/  LOP3.LUT R89, R66, 0x300, RZ, 0xfc, !PT ;  /* 0x0000030042597812 */ /* 0x000fe200078efcff */
[----:B------:R0:W2:Y:S01]  /*5020*/  @!P1 LDG.E R115, [R70.64+0xb00] ;  /* 0x000b002046739981 */ /* 0x0000a2000c1e1900 */
[----:B---3--:R-:W-:-:S03]  /*5030*/  FMUL.FTZ R246, R83, R172 ;  /* 0x000000ac53f67220 */ /* 0x008fc60000410000 */
[----:B------:R0:W3:Y:S04]  /*5040*/  @!P3 LDG.E R109, [R70.64+0x800] ;  /* 0x00080020466db981 */ /* 0x0000e8000c1e1900 */
[----:B------:R-:W3:Y:S01]  /*5050*/  LDL R172, [R1+0x20] ;  /* 0x0000200001ac7983 */ /* 0x000ee20000100800 */
[----:B----4-:R-:W-:-:S03]  /*5060*/  FMUL.FTZ R241, R78, R175 ;  /* 0x000000af4ef17220 */ /* 0x010fc60000410000 */
[----:B------:R-:W4:Y:S01]  /*5070*/  LDL R175, [R1+0x34] ;  /* 0x0000340001af7983 */ /* 0x000f220000100800 */
[----:B------:R-:W-:Y:S02]  /*5080*/  ISETP.GE.AND P1, PT, R89, UR36, PT ;  /* 0x0000002459007c0c */ /* 0x000fe4000bf26270 */
[C---:B------:R-:W-:Y:S01]  /*5090*/  LOP3.LUT R67, R66.reuse, 0x320, RZ, 0xfc, !PT ;  /* 0x0000032042437812 */ /* 0x040fe200078efcff */
[----:B------:R0:W4:Y:S01]  /*50a0*/  @!P0 LDG.E R118, [R70.64+0xb80] ;  /* 0x000b802046768981 */ /* 0x000122000c1e1900 */
[C---:B------:R-:W-:Y:S02]  /*50b0*/  LOP3.LUT R89, R66.reuse, 0x340, RZ, 0xfc, !PT ;  /* 0x0000034042597812 */ /* 0x040fe400078efcff */
[----:B------:R-:W-:Y:S01]  /*50c0*/  ISETP.GE.AND P0, PT, R67, UR36, PT ;  /* 0x0000002443007c0c */ /* 0x000fe2000bf06270 */
[----:B------:R0:W4:Y:S01]  /*50d0*/  @!P2 LDG.E R113, [R70.64+0xa00] ;  /* 0x000a00204671a981 */ /* 0x000122000c1e1900 */
[----:B------:R-:W-:-:S05]  /*50e0*/  LOP3.LUT R67, R66, 0x360, RZ, 0xfc, !PT ;  /* 0x0000036042437812 */ /* 0x000fca00078efcff */
[----:B------:R0:W4:Y:S01]  /*50f0*/  @!P1 LDG.E R117, [R70.64+0xc00] ;  /* 0x000c002046759981 */ /* 0x000122000c1e1900 */
[----:B------:R-:W-:Y:S02]  /*5100*/  ISETP.GE.AND P1, PT, R89, UR36, PT ;  /* 0x0000002459007c0c */ /* 0x000fe4000bf26270 */
[----:B------:R-:W-:Y:S02]  /*5110*/  ISETP.GE.AND P2, PT, R67, UR36, PT ;  /* 0x0000002443007c0c */ /* 0x000fe4000bf46270 */
[----:B------:R-:W-:Y:S01]  /*5120*/  SHF.L.U32 R89, R88, 0x5, RZ ;  /* 0x0000000558597819 */ /* 0x000fe200000006ff */
[----:B------:R0:W4:Y:S01]  /*5130*/  @!P0 LDG.E R95, [R70.64+0xc80] ;  /* 0x000c8020465f8981 */ /* 0x000122000c1e1900 */
[----:B------:R-:W-:Y:S02]  /*5140*/  LOP3.LUT R67, R66, 0x380, RZ, 0xfc, !PT ;  /* 0x0000038042437812 */ /* 0x000fe400078efcff */
[----:B------:R-:W-:Y:S02]  /*5150*/  LOP3.LUT R89, R89, 0xffffffe0, R251, 0xe2, !PT ;  /* 0xffffffe059597812 */ /* 0x000fe400078ee2fb */
[----:B------:R-:W-:-:S02]  /*5160*/  ISETP.GE.AND P0, PT, R67, UR36, PT ;  /* 0x0000002443007c0c */ /* 0x000fc4000bf06270 */
[C---:B------:R-:W-:Y:S01]  /*5170*/  LOP3.LUT R67, R66.reuse, 0x3a0, RZ, 0xfc, !PT ;  /* 0x000003a042437812 */ /* 0x040fe200078efcff */
[----:B------:R0:W4:Y:S01]  /*5180*/  @!P1 LDG.E R94, [R70.64+0xd00] ;  /* 0x000d0020465e9981 */ /* 0x000122000c1e1900 */
[----:B------:R-:W-:Y:S02]  /*5190*/  LOP3.LUT R66, R66, 0x3c0, RZ, 0xfc, !PT ;  /* 0x000003c042427812 */ /* 0x000fe400078efcff */
[----:B------:R-:W-:Y:S01]  /*51a0*/  LOP3.LUT R89, R89, 0x3e0, RZ, 0xfc, !PT ;  /* 0x000003e059597812 */ /* 0x000fe200078efcff */
[----:B------:R0:W4:Y:S01]  /*51b0*/  @!P2 LDG.E R93, [R70.64+0xd80] ;  /* 0x000d8020465da981 */ /* 0x000122000c1e1900 */
[----:B------:R-:W-:Y:S02]  /*51c0*/  ISETP.GE.AND P1, PT, R67, UR36, PT ;  /* 0x0000002443007c0c */ /* 0x000fe4000bf26270 */
[----:B------:R-:W-:Y:S02]  /*51d0*/  ISETP.GE.AND P2, PT, R66, UR36, PT ;  /* 0x0000002442007c0c */ /* 0x000fe4000bf46270 */
[----:B------:R-:W-:Y:S01]  /*51e0*/  ISETP.GE.AND P3, PT, R89, UR36, PT ;  /* 0x0000002459007c0c */ /* 0x000fe2000bf66270 */
[----:B------:R-:W-:Y:S01]  /*51f0*/  CS2R R66, SRZ ;  /* 0x0000000000427805 */ /* 0x000fe2000001ff00 */
[----:B------:R-:W-:Y:S01]  /*5200*/  MOV R89, RZ ;  /* 0x000000ff00597202 */ /* 0x000fe20000000f00 */
[----:B------:R0:W4:Y:S06]  /*5210*/  @!P0 LDG.E R91, [R70.64+0xe00] ;  /* 0x000e0020465b8981 */ /* 0x00012c000c1e1900 */
[----:B------:R0:W4:Y:S04]  /*5220*/  @!P1 LDG.E R67, [R70.64+0xe80] ;  /* 0x000e802046439981 */ /* 0x000128000c1e1900 */
[----:B------:R0:W4:Y:S04]  /*5230*/  @!P2 LDG.E R89, [R70.64+0xf00] ;  /* 0x000f00204659a981 */ /* 0x000128000c1e1900 */
[----:B------:R0:W4:Y:S01]  /*5240*/  @!P3 LDG.E R66, [R70.64+0xf80] ;  /* 0x000f80204642b981 */ /* 0x000122000c1e1900 */
[----:B--2---:R-:W-:-:S03]  /*5250*/  FMUL.FTZ R247, R84, R173 ;  /* 0x000000ad54f77220 */ /* 0x004fc60000410000 */
[----:B------:R-:W2:Y:S01]  /*5260*/  LDL R173, [R1+0x1c] ;  /* 0x00001c0001ad7983 */ /* 0x000ea20000100800 */
[----:B------:R-:W-:-:S03]  /*5270*/  FMUL.FTZ R245, R82, R174 ;  /* 0x000000ae52f57220 */ /* 0x000fc60000410000 */
[----:B------:R-:W2:Y:S01]  /*5280*/  LDL R174, [R1+0x24] ;  /* 0x0000240001ae7983 */ /* 0x000ea20000100800 */
[----:B------:R-:W-:Y:S01]  /*5290*/  FADD.FTZ R135, R122, UR5 ;  /* 0x000000057a877e21 */ /* 0x000fe20008010000 */
[C---:B------:R-:W-:Y:S01]  /*52a0*/  LEA.HI.SX32 R122, R87.reuse, R87, 0x1b ;  /* 0x00000057577a7211 */ /* 0x040fe200078fdaff */
[----:B------:R-:W1:Y:S01]  /*52b0*/  R2UR UR45, R65 ;  /* 0x00000000412d73c2 */ /* 0x000e6200000e0000 */
[----:B------:R-:W-:-:S03]  /*52c0*/  IADD3 R123, R87, 0x20, RZ ;  /* 0x00000020577b7810 */ /* 0x000fc60007ffe0ff */
[----:B------:R0:W-:Y:S01]  /*52d0*/  STS [R122.X4], R68 ;  /* 0x000000447a007388 */ /* 0x0001e20000004800 */
[----:B------:R-:W-:Y:S02]  /*52e0*/  LEA.HI.SX32 R123, R123, R87, 0x1b ;  /* 0x000000577b7b7211 */ /* 0x000fe400078fdaff */
[----:B0-----:R-:W-:-:S04]  /*52f0*/  IADD3 R122, R87, 0x40, RZ ;  /* 0x00000040577a7810 */ /* 0x001fc80007ffe0ff */
[-C--:B------:R-:W-:Y:S01]  /*5300*/  LEA.HI.SX32 R122, R122, R87.reuse, 0x1b ;  /* 0x000000577a7a7211 */ /* 0x080fe200078fdaff */
[----:B------:R0:W-:Y:S04]  /*5310*/  STS [R123.X4+0x80], R96 ;  /* 0x000080607b007388 */ /* 0x0001e80000004800 */
[----:B------:R1:W-:Y:S01]  /*5320*/  STS [R122.X4+0x100], R69 ;  /* 0x000100457a007388 */ /* 0x0003e20000004800 */
[C---:B0-----:R-:W-:Y:S02]  /*5330*/  IADD3 R123, R87.reuse, 0x60, RZ ;  /* 0x00000060577b7810 */ /* 0x041fe40007ffe0ff */
[----:B-1----:R-:W-:Y:S02]  /*5340*/  IADD3 R122, R87, 0x80, RZ ;  /* 0x00000080577a7810 */ /* 0x002fe40007ffe0ff */
[----:B------:R-:W-:-:S02]  /*5350*/  LEA.HI.SX32 R123, R123, R87, 0x1b ;  /* 0x000000577b7b7211 */ /* 0x000fc400078fdaff */
[----:B------:R-:W-:Y:S02]  /*5360*/  LEA.HI.SX32 R122, R122, R87, 0x1b ;  /* 0x000000577a7a7211 */ /* 0x000fe400078fdaff */
[----:B------:R-:W-:Y:S01]  /*5370*/  IADD3 R124, R87, 0xa0, RZ ;  /* 0x000000a0577c7810 */ /* 0x000fe20007ffe0ff */
[----:B------:R0:W-:Y:S01]  /*5380*/  STS [R123.X4+0x180], R98 ;  /* 0x000180627b007388 */ /* 0x0001e20000004800 */
[----:B------:R-:W-:-:S03]  /*5390*/  FMUL.FTZ R65, R135, UR45 ;  /* 0x0000002d87417c20 */ /* 0x000fc60008410000 */
[----:B------:R1:W-:Y:S01]  /*53a0*/  STS [R122.X4+0x200], R97 ;  /* 0x000200617a007388 */ /* 0x0003e20000004800 */
[-C--:B------:R-:W-:Y:S01]  /*53b0*/  LEA.HI.SX32 R124, R124, R87.reuse, 0x1b ;  /* 0x000000577c7c7211 */ /* 0x080fe200078fdaff */
[----:B------:R-:W-:Y:S01]  /*53c0*/  UIMAD UR42, UR11, UR34, URZ ;  /* 0x000000220b2a72a4 */ /* 0x000fe2000f8e023f */
[C---:B0-----:R-:W-:Y:S01]  /*53d0*/  IADD3 R123, R87.reuse, 0xc0, RZ ;  /* 0x000000c0577b7810 */ /* 0x041fe20007ffe0ff */
[----:B------:R-:W-:Y:S01]  /*53e0*/  FADD.FTZ R137, R90, UR5 ;  /* 0x000000055a897e21 */ /* 0x000fe20008010000 */
[----:B-1----:R-:W-:Y:S01]  /*53f0*/  IADD3 R122, R87, 0xe0, RZ ;  /* 0x000000e0577a7810 */ /* 0x002fe20007ffe0ff */
[----:B------:R-:W-:Y:S01]  /*5400*/  FADD.FTZ R136, R92, UR5 ;  /* 0x000000055c887e21 */ /* 0x000fe20008010000 */
[-C--:B------:R-:W-:Y:S01]  /*5410*/  LEA.HI.SX32 R123, R123, R87.reuse, 0x1b ;  /* 0x000000577b7b7211 */ /* 0x080fe200078fdaff */
[----:B------:R-:W-:Y:S01]  /*5420*/  FADD.FTZ R134, R121, UR5 ;  /* 0x0000000579867e21 */ /* 0x000fe20008010000 */
[----:B------:R-:W-:Y:S01]  /*5430*/  LEA.HI.SX32 R122, R122, R87, 0x1b ;  /* 0x000000577a7a7211 */ /* 0x000fe200078fdaff */
[----:B------:R-:W-:Y:S01]  /*5440*/  FMUL.RZ R70, R65, 0.15915493667125701904 ;  /* 0x3e22f98341467820 */ /* 0x000fe2000040c000 */
[----:B------:R-:W-:Y:S01]  /*5450*/  UIMAD UR42, UR10, UR35, UR42 ;  /* 0x000000230a2a72a4 */ /* 0x000fe2000f8e022a */
[----:B------:R-:W-:Y:S01]  /*5460*/  FMUL.FTZ R90, R137, UR45 ;  /* 0x0000002d895a7c20 */ /* 0x000fe20008410000 */
[----:B------:R0:W-:Y:S01]  /*5470*/  STS [R124.X4+0x280], R100 ;  /* 0x000280647c007388 */ /* 0x0001e20000004800 */
[----:B------:R-:W-:-:S02]  /*5480*/  FMUL.FTZ R119, R136, UR45 ;  /* 0x0000002d88777c20 */ /* 0x000fc40008410000 */
[----:B------:R-:W-:Y:S01]  /*5490*/  FMUL.FTZ R65, R134, UR45 ;  /* 0x0000002d86417c20 */ /* 0x000fe20008410000 */
[----:B------:R1:W-:Y:S01]  /*54a0*/  STS [R123.X4+0x300], R99 ;  /* 0x000300637b007388 */ /* 0x0003e20000004800 */
[----:B------:R-:W-:-:S03]  /*54b0*/  FADD.FTZ R133, R60, UR5 ;  /* 0x000000053c857e21 */ /* 0x000fc60008010000 */
[----:B------:R1:W-:Y:S01]  /*54c0*/  STS [R122.X4+0x380], R102 ;  /* 0x000380667a007388 */ /* 0x0003e20000004800 */
[C---:B0-----:R-:W-:Y:S01]  /*54d0*/  IADD3 R124, R87.reuse, 0x100, RZ ;  /* 0x00000100577c7810 */ /* 0x041fe20007ffe0ff */
[----:B------:R-:W-:Y:S01]  /*54e0*/  FMUL.RZ R120, R90, 0.15915493667125701904 ;  /* 0x3e22f9835a787820 */ /* 0x000fe2000040c000 */
[----:B-1----:R-:W-:Y:S01]  /*54f0*/  IADD3 R123, R87, 0x120, RZ ;  /* 0x00000120577b7810 */ /* 0x002fe20007ffe0ff */
[----:B------:R-:W-:Y:S01]  /*5500*/  FMUL.RZ R119, R119, 0.15915493667125701904 ;  /* 0x3e22f98377777820 */ /* 0x000fe2000040c000 */
[-C--:B------:R-:W-:Y:S01]  /*5510*/  LEA.HI.SX32 R124, R124, R87.reuse, 0x1b ;  /* 0x000000577c7c7211 */ /* 0x080fe200078fdaff */
[----:B------:R-:W-:Y:S01]  /*5520*/  FMUL.RZ R71, R65, 0.15915493667125701904 ;  /* 0x3e22f98341477820 */ /* 0x000fe2000040c000 */
[----:B------:R-:W-:Y:S01]  /*5530*/  IADD3 R122, R87, 0x140, RZ ;  /* 0x00000140577a7810 */ /* 0x000fe20007ffe0ff */
[----:B------:R-:W-:Y:S01]  /*5540*/  FMUL.FTZ R65, R133, UR45 ;  /* 0x0000002d85417c20 */ /* 0x000fe20008410000 */
[----:B------:R-:W-:Y:S01]  /*5550*/  UIMAD.WIDE.U32 UR36, UR10, UR34, URZ ;  /* 0x000000220a2472a5 */ /* 0x000fe2000f8e003f */
[----:B------:R-:W-:Y:S01]  /*5560*/  FADD.FTZ R132, R59, UR5 ;  /* 0x000000053b847e21 */ /* 0x000fe20008010000 */
[-C--:B------:R-:W-:Y:S01]  /*5570*/  LEA.HI.SX32 R123, R123, R87.reuse, 0x1b ;  /* 0x000000577b7b7211 */ /* 0x080fe200078fdaff */
[----:B------:R-:W-:Y:S01]  /*5580*/  MUFU.SIN R90, R120 ;  /* 0x00000078005a7308 */ /* 0x000fe20000000400 */
[----:B------:R-:W-:Y:S01]  /*5590*/  LEA.HI.SX32 R122, R122, R87, 0x1b ;  /* 0x000000577a7a7211 */ /* 0x000fe200078fdaff */
[----:B------:R-:W-:Y:S01]  /*55a0*/  UIADD3 UR37, UR37, UR42, URZ ;  /* 0x0000002a25257290 */ /* 0x000fe2000fffe03f */
[----:B------:R-:W-:Y:S01]  /*55b0*/  ISETP.NE.AND P0, PT, R251, RZ, PT ;  /* 0x000000fffb00720c */ /* 0x000fe20003f05270 */
[----:B------:R0:W-:Y:S01]  /*55c0*/  STS [R124.X4+0x400], R101 ;  /* 0x000400657c007388 */ /* 0x0001e20000004800 */
[----:B------:R-:W1:Y:S01]  /*55d0*/  R2UR UR42, R64 ;  /* 0x00000000402a73c2 */ /* 0x000e6200000e0000 */
[----:B------:R-:W-:-:S02]  /*55e0*/  FADD.FTZ R129, R58, UR5 ;  /* 0x000000053a817e21 */ /* 0x000fc40008010000 */
[----:B------:R-:W-:Y:S01]  /*55f0*/  FADD.FTZ R128, R57, UR5 ;  /* 0x0000000539807e21 */ /* 0x000fe20008010000 */
[----:B------:R0:W-:Y:S01]  /*5600*/  MUFU.COS R92, R120 ;  /* 0x00000078005c7308 */ /* 0x0001e20000000000 */
[----:B------:R0:W-:Y:S01]  /*5610*/  STS [R123.X4+0x480], R104 ;  /* 0x000480687b007388 */ /* 0x0001e20000004800 */
[C---:B------:R-:W-:Y:S01]  /*5620*/  IADD3 R96, R87.reuse, 0x220, RZ ;  /* 0x0000022057607810 */ /* 0x040fe20007ffe0ff */
[----:B------:R-:W-:Y:S01]  /*5630*/  FADD.FTZ R127, R56, UR5 ;  /* 0x00000005387f7e21 */ /* 0x000fe20008010000 */
[----:B------:R-:W-:-:S04]  /*5640*/  IADD3 R68, R87, 0x200, RZ ;  /* 0x0000020057447810 */ /* 0x000fc80007ffe0ff */
[----:B------:R-:W-:Y:S01]  /*5650*/  MUFU.SIN R167, R119 ;  /* 0x0000007700a77308 */ /* 0x000fe20000000400 */
[----:B0-----:R-:W-:Y:S01]  /*5660*/  MOV R120, UR24 ;  /* 0x0000001800787c02 */ /* 0x001fe20008000f00 */
[----:B------:R0:W-:Y:S01]  /*5670*/  STS [R122.X4+0x500], R103 ;  /* 0x000500677a007388 */ /* 0x0001e20000004800 */
[----:B------:R-:W-:Y:S01]  /*5680*/  IADD3 R124, R87, 0x160, RZ ;  /* 0x00000160577c7810 */ /* 0x000fe20007ffe0ff */
[----:B------:R-:W-:-:S04]  /*5690*/  FADD.FTZ R126, R55, UR5 ;  /* 0x00000005377e7e21 */ /* 0x000fc80008010000 */
[----:B------:R0:W-:Y:S01]  /*56a0*/  MUFU.COS R168, R119 ;  /* 0x0000007700a87308 */ /* 0x0001e20000000000 */
[----:B------:R-:W-:Y:S01]  /*56b0*/  IADD3 R123, R87, 0x180, RZ ;  /* 0x00000180577b7810 */ /* 0x000fe20007ffe0ff */
[----:B------:R-:W-:Y:S01]  /*56c0*/  FADD.FTZ R125, R54, UR5 ;  /* 0x00000005367d7e21 */ /* 0x000fe20008010000 */
[----:B------:R-:W-:Y:S01]  /*56d0*/  ISETP.LT.OR P1, PT, R120, 0x2, P0 ;  /* 0x000000027800780c */ /* 0x000fe20000721670 */
[----:B------:R-:W-:Y:S01]  /*56e0*/  ULDC.64 UR34, c[0x0][0x1a0] ;  /* 0x0000680000227ab9 */ /* 0x000fe20000000a00 */
[----:B---3--:R-:W-:Y:S02]  /*56f0*/  FMUL.FTZ R243, R80, R172 ;  /* 0x000000ac50f37220 */ /* 0x008fe40000410000 */
[----:B------:R-:W3:Y:S01]  /*5700*/  LDL R172, [R1+0x2c] ;  /* 0x00002c0001ac7983 */ /* 0x000ee20000100800 */
[----:B----4-:R-:W-:-:S03]  /*5710*/  FMUL.FTZ R238, R75, R175 ;  /* 0x000000af4bee7220 */ /* 0x010fc60000410000 */
[----:B------:R-:W4:Y:S01]  /*5720*/  LDL R175, [R1+0x40] ;  /* 0x0000400001af7983 */ /* 0x000f220000100800 */
[----:B0-----:R-:W-:Y:S02]  /*5730*/  FMUL.RZ R119, R65, 0.15915493667125701904 ;  /* 0x3e22f98341777820 */ /* 0x001fe4000040c000 */
[----:B------:R-:W-:Y:S01]  /*5740*/  FMUL.FTZ R65, R132, UR45 ;  /* 0x0000002d84417c20 */ /* 0x000fe20008410000 */
[----:B------:R-:W-:Y:S02]  /*5750*/  IADD3 R122, R87, 0x1a0, RZ ;  /* 0x000001a0577a7810 */ /* 0x000fe40007ffe0ff */
[-C--:B------:R-:W-:Y:S01]  /*5760*/  LEA.HI.SX32 R124, R124, R87.reuse, 0x1b ;  /* 0x000000577c7c7211 */ /* 0x080fe200078fdaff */
[----:B------:R-:W-:Y:S01]  /*5770*/  FMUL.RZ R120, R65, 0.15915493667125701904 ;  /* 0x3e22f98341787820 */ /* 0x000fe2000040c000 */
[-C--:B------:R-:W-:Y:S01]  /*5780*/  LEA.HI.SX32 R123, R123, R87.reuse, 0x1b ;  /* 0x000000577b7b7211 */ /* 0x080fe200078fdaff */
[----:B------:R-:W-:Y:S01]  /*5790*/  FMUL.FTZ R65, R129, UR45 ;  /* 0x0000002d81417c20 */ /* 0x000fe20008410000 */
[----:B------:R-:W-:Y:S01]  /*57a0*/  LEA.HI.SX32 R122, R122, R87, 0x1b ;  /* 0x000000577a7a7211 */ /* 0x000fe200078fdaff */
[----:B------:R-:W-:Y:S01]  /*57b0*/  MUFU.SIN R163, R71 ;  /* 0x0000004700a37308 */ /* 0x000fe20000000400 */
[----:B------:R-:W-:Y:S04]  /*57c0*/  STS [R124.X4+0x580], R106 ;  /* 0x0005806a7c007388 */ /* 0x000fe80000004800 */
[----:B------:R0:W-:Y:S03]  /*57d0*/  STS [R123.X4+0x600], R105 ;  /* 0x000600697b007388 */ /* 0x0001e60000004800 */
[----:B------:R0:W-:Y:S01]  /*57e0*/  MUFU.COS R164, R71 ;  /* 0x0000004700a47308 */ /* 0x0001e20000000000 */
[----:B------:R1:W-:Y:S01]  /*57f0*/  STS [R122.X4+0x680], R108 ;  /* 0x0006806c7a007388 */ /* 0x0003e20000004800 */
[----:B0-----:R-:W-:-:S02]  /*5800*/  FMUL.RZ R71, R65, 0.15915493667125701904 ;  /* 0x3e22f98341477820 */ /* 0x001fc4000040c000 */
[----:B------:R-:W-:Y:S01]  /*5810*/  FMUL.FTZ R65, R128, UR45 ;  /* 0x0000002d80417c20 */ /* 0x000fe20008410000 */
[C---:B------:R-:W-:Y:S02]  /*5820*/  IADD3 R123, R87.reuse, 0x1c0, RZ ;  /* 0x000001c0577b7810 */ /* 0x040fe40007ffe0ff */
[----:B-1----:R-:W-:Y:S01]  /*5830*/  IADD3 R122, R87, 0x1e0, RZ ;  /* 0x000001e0577a7810 */ /* 0x002fe20007ffe0ff */
[----:B------:R-:W-:Y:S01]  /*5840*/  FMUL.RZ R97, R65, 0.15915493667125701904 ;  /* 0x3e22f98341617820 */ /* 0x000fe2000040c000 */
[-C--:B------:R-:W-:Y:S02]  /*5850*/  LEA.HI.SX32 R65, R96, R87.reuse, 0x1b ;  /* 0x0000005760417211 */ /* 0x080fe400078fdaff */
[-C--:B------:R-:W-:Y:S02]  /*5860*/  LEA.HI.SX32 R123, R123, R87.reuse, 0x1b ;  /* 0x000000577b7b7211 */ /* 0x080fe400078fdaff */
[----:B------:R-:W-:Y:S01]  /*5870*/  IADD3 R96, R87, 0x240, RZ ;  /* 0x0000024057607810 */ /* 0x000fe20007ffe0ff */
[----:B------:R-:W-:Y:S01]  /*5880*/  MUFU.SIN R157, R71 ;  /* 0x00000047009d7308 */ /* 0x000fe20000000400 */
[----:B------:R-:W-:-:S02]  /*5890*/  LEA.HI.SX32 R122, R122, R87, 0x1b ;  /* 0x000000577a7a7211 */ /* 0x000fc400078fdaff */
[----:B------:R-:W-:Y:S02]  /*58a0*/  IADD3 R98, R87, 0x260, RZ ;  /* 0x0000026057627810 */ /* 0x000fe40007ffe0ff */
[----:B------:R-:W-:-:S03]  /*58b0*/  LEA.HI.SX32 R68, R68, R87, 0x1b ;  /* 0x0000005744447211 */ /* 0x000fc600078fdaff */
[----:B------:R0:W-:Y:S01]  /*58c0*/  MUFU.COS R158, R71 ;  /* 0x00000047009e7308 */ /* 0x0001e20000000000 */
[-C--:B------:R-:W-:Y:S01]  /*58d0*/  LEA.HI.SX32 R96, R96, R87.reuse, 0x1b ;  /* 0x0000005760607211 */ /* 0x080fe200078fdaff */
[----:B------:R-:W-:Y:S01]  /*58e0*/  STS [R123.X4+0x700], R107 ;  /* 0x0007006b7b007388 */ /* 0x000fe20000004800 */
[----:B------:R-:W-:-:S03]  /*58f0*/  LEA.HI.SX32 R69, R98, R87, 0x1b ;  /* 0x0000005762457211 */ /* 0x000fc600078fdaff */
[----:B------:R-:W-:Y:S01]  /*5900*/  STS [R122.X4+0x780], R110 ;  /* 0x0007806e7a007388 */ /* 0x000fe20000004800 */
[----:B0-----:R-:W-:-:S03]  /*5910*/  FMUL.FTZ R71, R127, UR45 ;  /* 0x0000002d7f477c20 */ /* 0x001fc60008410000 */
[----:B------:R0:W-:Y:S01]  /*5920*/  STS [R68.X4+0x800], R109 ;  /* 0x0008006d44007388 */ /* 0x0001e20000004800 */
[----:B------:R-:W-:Y:S01]  /*5930*/  MOV R130, UR42 ;  /* 0x0000002a00827c02 */ /* 0x000fe20008000f00 */
[----:B------:R-:W-:Y:S02]  /*5940*/  FMUL.RZ R98, R71, 0.15915493667125701904 ;  /* 0x3e22f98347627820 */ /* 0x000fe4000040c000 */
[----:B------:R1:W-:Y:S01]  /*5950*/  STS [R65.X4+0x880], R112 ;  /* 0x0008807041007388 */ /* 0x0003e20000004800 */
[----:B------:R-:W-:Y:S01]  /*5960*/  FMUL.FTZ R71, R126, UR45 ;  /* 0x0000002d7e477c20 */ /* 0x000fe20008410000 */
[----:B------:R-:W-:Y:S02]  /*5970*/  IADD3 R100, R87, 0x280, RZ ;  /* 0x0000028057647810 */ /* 0x000fe40007ffe0ff */
[----:B------:R-:W-:Y:S01]  /*5980*/  STS [R96.X4+0x900], R111 ;  /* 0x0009006f60007388 */ /* 0x000fe20000004800 */
[----:B------:R-:W-:Y:S01]  /*5990*/  FMUL.RZ R71, R71, 0.15915493667125701904 ;  /* 0x3e22f98347477820 */ /* 0x000fe2000040c000 */
[----:B0-----:R-:W-:-:S02]  /*59a0*/  IADD3 R68, R87, 0x2a0, RZ ;  /* 0x000002a057447810 */ /* 0x001fc40007ffe0ff */
[----:B------:R0:W-:Y:S01]  /*59b0*/  STS [R69.X4+0x980], R114 ;  /* 0x0009807245007388 */ /* 0x0001e20000004800 */
[----:B------:R-:W-:Y:S01]  /*59c0*/  FMUL.FTZ R130, R130, 1.4426950216293334961 ;  /* 0x3fb8aa3b82827820 */ /* 0x000fe20000410000 */
[----:B------:R-:W-:Y:S01]  /*59d0*/  MUFU.SIN R155, R97 ;  /* 0x00000061009b7308 */ /* 0x000fe20000000400 */
[-C--:B------:R-:W-:Y:S02]  /*59e0*/  LEA.HI.SX32 R100, R100, R87.reuse, 0x1b ;  /* 0x0000005764647211 */ /* 0x080fe400078fdaff */
[----:B-1----:R-:W-:Y:S01]  /*59f0*/  LEA.HI.SX32 R65, R68, R87, 0x1b ;  /* 0x0000005744417211 */ /* 0x002fe200078fdaff */
[----:B0-----:R-:W-:-:S04]  /*5a00*/  FMUL.FTZ R69, R125, UR45 ;  /* 0x0000002d7d457c20 */ /* 0x001fc80008410000 */
[----:B------:R0:W-:Y:S01]  /*5a10*/  MUFU.COS R156, R97 ;  /* 0x00000061009c7308 */ /* 0x0001e20000000000 */
[C---:B------:R-:W-:Y:S02]  /*5a20*/  IADD3 R96, R87.reuse, 0x2c0, RZ ;  /* 0x000002c057607810 */ /* 0x040fe40007ffe0ff */
[----:B------:R-:W-:Y:S01]  /*5a30*/  IADD3 R68, R87, 0x2e0, RZ ;  /* 0x000002e057447810 */ /* 0x000fe20007ffe0ff */
[----:B------:R-:W-:Y:S04]  /*5a40*/  STS [R100.X4+0xa00], R113 ;  /* 0x000a007164007388 */ /* 0x000fe80000004800 */
[----:B------:R-:W-:Y:S01]  /*5a50*/  MUFU.SIN R151, R71 ;  /* 0x0000004700977308 */ /* 0x000fe20000000400 */
[----:B0-----:R-:W-:Y:S01]  /*5a60*/  FMUL.RZ R97, R69, 0.15915493667125701904 ;  /* 0x3e22f98345617820 */ /* 0x001fe2000040c000 */
[----:B------:R-:W-:Y:S01]  /*5a70*/  LEA.HI.SX32 R96, R96, R87, 0x1b ;  /* 0x0000005760607211 */ /* 0x000fe200078fdaff */
[----:B------:R-:W-:Y:S01]  /*5a80*/  UIMAD UR43, UR44, UR34, URZ ;  /* 0x000000222c2b72a4 */ /* 0x000fe2000f8e023f */
[----:B------:R0:W-:Y:S04]  /*5a90*/  STS [R65.X4+0xa80], R116 ;  /* 0x000a807441007388 */ /* 0x0001e80000004800 */
[----:B------:R1:W-:Y:S01]  /*5aa0*/  MUFU.COS R152, R71 ;  /* 0x0000004700987308 */ /* 0x0003e20000000000 */
[----:B------:R-:W-:Y:S01]  /*5ab0*/  IADD3 R64, R87, 0x320, RZ ;  /* 0x0000032057407810 */ /* 0x000fe20007ffe0ff */
[----:B------:R-:W-:Y:S01]  /*5ac0*/  UIMAD.WIDE.U32 UR36, UR7, UR34, UR36 ;  /* 0x00000022072472a5 */ /* 0x000fe2000f8e0024 */
[----:B-1----:R-:W-:-:S05]  /*5ad0*/  FMUL.FTZ R71, R130, R137 ;  /* 0x0000008982477220 */ /* 0x002fca0000410000 */
[----:B------:R-:W-:Y:S01]  /*5ae0*/  MUFU.SIN R153, R98 ;  /* 0x0000006200997308 */ /* 0x000fe20000000400 */
[----:B0-----:R-:W-:Y:S01]  /*5af0*/  LEA.HI.SX32 R65, R68, R87, 0x1b ;  /* 0x0000005744417211 */ /* 0x001fe200078fdaff */
[----:B------:R-:W-:Y:S01]  /*5b00*/  UIMAD UR43, UR7, UR35, UR43 ;  /* 0x00000023072b72a4 */ /* 0x000fe2000f8e022b */
[----:B------:R-:W-:-:S05]  /*5b10*/  IADD3 R68, R87, 0x340, RZ ;  /* 0x0000034057447810 */ /* 0x000fca0007ffe0ff */
[----:B------:R0:W-:Y:S01]  /*5b20*/  MUFU.COS R154, R98 ;  /* 0x00000062009a7308 */ /* 0x0001e20000000000 */
[----:B------:R1:W-:Y:S01]  /*5b30*/  STS [R96.X4+0xb00], R115 ;  /* 0x000b007360007388 */ /* 0x0003e20000004800 */
[----:B------:R-:W-:-:S06]  /*5b40*/  ULDC.64 UR34, c[0x0][0x228] ;  /* 0x00008a0000227ab9 */ /* 0x000fcc0000000a00 */
[----:B------:R-:W-:Y:S01]  /*5b50*/  MUFU.SIN R149, R97 ;  /* 0x0000006100957308 */ /* 0x000fe20000000400 */
[----:B0-----:R-:W-:Y:S01]  /*5b60*/  IADD3 R98, R87, 0x300, RZ ;  /* 0x0000030057627810 */ /* 0x001fe20007ffe0ff */
[----:B------:R0:W-:Y:S06]  /*5b70*/  STS [R65.X4+0xb80], R118 ;  /* 0x000b807641007388 */ /* 0x0001ec0000004800 */
[----:B------:R-:W-:Y:S01]  /*5b80*/  MUFU.COS R150, R97 ;  /* 0x0000006100967308 */ /* 0x000fe20000000000 */
[-C--:B------:R-:W-:Y:S01]  /*5b90*/  LEA.HI.SX32 R98, R98, R87.reuse, 0x1b ;  /* 0x0000005762627211 */ /* 0x080fe200078fdaff */
[----:B------:R-:W-:Y:S01]  /*5ba0*/  ULEA UR34, UP0, UR36, UR34, 0x3 ;  /* 0x0000002224227291 */ /* 0x000fe2000f80183f */
[----:B------:R-:W-:-:S05]  /*5bb0*/  LEA.HI.SX32 R64, R64, R87, 0x1b ;  /* 0x0000005740407211 */ /* 0x000fca00078fdaff */
[----:B------:R-:W2:Y:S01]  /*5bc0*/  MUFU.EX2 R97, R71 ;  /* 0x0000004700617308 */ /* 0x000ea20000000800 */
[----:B-1----:R-:W-:Y:S02]  /*5bd0*/  IADD3 R96, R87, 0x360, RZ ;  /* 0x0000036057607810 */ /* 0x002fe40007ffe0ff */
[-C--:B0-----:R-:W-:Y:S01]  /*5be0*/  LEA.HI.SX32 R65, R68, R87.reuse, 0x1b ;  /* 0x0000005744417211 */ /* 0x081fe200078fdaff */
[----:B------:R-:W-:Y:S01]  /*5bf0*/  FADD.FTZ R123, R52, UR5 ;  /* 0x00000005347b7e21 */ /* 0x000fe20008010000 */
[----:B------:R-:W-:Y:S01]  /*5c00*/  UIADD3 UR37, UR37, UR43, URZ ;  /* 0x0000002b25257290 */ /* 0x000fe2000fffe03f */
[----:B------:R0:W-:Y:S01]  /*5c10*/  STS [R98.X4+0xc00], R117 ;  /* 0x000c007562007388 */ /* 0x0001e20000004800 */
[----:B------:R-:W-:Y:S01]  /*5c20*/  FADD.FTZ R124, R53, UR5 ;  /* 0x00000005357c7e21 */ /* 0x000fe20008010000 */
[----:B------:R-:W-:Y:S02]  /*5c30*/  LEA.HI.SX32 R96, R96, R87, 0x1b ;  /* 0x0000005760607211 */ /* 0x000fe400078fdaff */
[----:B------:R1:W-:Y:S01]  /*5c40*/  STS [R64.X4+0xc80], R95 ;  /* 0x000c805f40007388 */ /* 0x0003e20000004800 */
[----:B------:R-:W-:Y:S01]  /*5c50*/  MOV R68, UR34 ;  /* 0x0000002200447c02 */ /* 0x000fe20008000f00 */
[----:B------:R-:W-:-:S02]  /*5c60*/  ULEA.HI.X UR35, UR36, UR35, UR37, 0x3, UP0 ;  /* 0x0000002324237291 */ /* 0x000fc400080f1c25 */
[----:B------:R2:W-:Y:S01]  /*5c70*/  STS [R65.X4+0xd00], R94 ;  /* 0x000d005e41007388 */ /* 0x0005e20000004800 */
[----:B------:R-:W-:Y:S01]  /*5c80*/  FADD.FTZ R122, R51, UR5 ;  /* 0x00000005337a7e21 */ /* 0x000fe20008010000 */
[C---:B0-----:R-:W-:Y:S01]  /*5c90*/  IADD3 R98, R87.reuse, 0x380, RZ ;  /* 0x0000038057627810 */ /* 0x041fe20007ffe0ff */
[----:B------:R-:W-:Y:S01]  /*5ca0*/  ULEA UR34, UR38, UR7, 0x8 ;  /* 0x0000000726227291 */ /* 0x000fe2000f8e403f */
[----:B-1----:R-:W-:Y:S01]  /*5cb0*/  IADD3 R64, R87, 0x3a0, RZ ;  /* 0x000003a057407810 */ /* 0x002fe20007ffe0ff */
[----:B------:R-:W-:Y:S02]  /*5cc0*/  FMUL.FTZ R69, R124, UR45 ;  /* 0x0000002d7c457c20 */ /* 0x000fe40008410000 */
[----:B--2---:R-:W-:Y:S01]  /*5cd0*/  FMUL.FTZ R65, R123, UR45 ;  /* 0x0000002d7b417c20 */ /* 0x004fe20008410000 */
[----:B------:R0:W-:Y:S01]  /*5ce0*/  STS [R96.X4+0xd80], R93 ;  /* 0x000d805d60007388 */ /* 0x0001e20000004800 */
[----:B------:R-:W-:Y:S02]  /*5cf0*/  IADD3 R100, R87, 0x3c0, RZ ;  /* 0x000003c057647810 */ /* 0x000fe40007ffe0ff */
[-C--:B------:R-:W-:Y:S01]  /*5d00*/  LEA.HI.SX32 R94, R64, R87.reuse, 0x1b ;  /* 0x00000057405e7211 */ /* 0x080fe200078fdaff */
[----:B------:R-:W-:Y:S01]  /*5d10*/  FMUL.FTZ R64, R97, R92 ;  /* 0x0000005c61407220 */ /* 0x000fe20000410000 */
[----:B------:R-:W-:Y:S01]  /*5d20*/  IADD3 R102, R87, 0x3e0, RZ ;  /* 0x000003e057667810 */ /* 0x000fe20007ffe0ff */
[----:B------:R-:W-:Y:S01]  /*5d30*/  FMUL.FTZ R92, R122, UR45 ;  /* 0x0000002d7a5c7c20 */ /* 0x000fe20008410000 */
[----:B------:R-:W-:Y:S01]  /*5d40*/  LEA.HI.SX32 R98, R98, R87, 0x1b ;  /* 0x0000005762627211 */ /* 0x000fe200078fdaff */
[----:B------:R-:W-:-:S02]  /*5d50*/  FMUL.RZ R148, R69, 0.15915493667125701904 ;  /* 0x3e22f98345947820 */ /* 0x000fc4000040c000 */
[----:B0-----:R-:W-:Y:S02]  /*5d60*/  FMUL.RZ R93, R65, 0.15915493667125701904 ;  /* 0x3e22f983415d7820 */ /* 0x001fe4000040c000 */
[----:B------:R-:W-:Y:S01]  /*5d70*/  FMUL.FTZ R65, R97, R90 ;  /* 0x0000005a61417220 */ /* 0x000fe20000410000 */
[----:B------:R-:W-:Y:S02]  /*5d80*/  SHF.L.U32 R90, R87, 0x5, RZ ;  /* 0x00000005575a7819 */ /* 0x000fe400000006ff */
[----:B------:R-:W-:Y:S02]  /*5d90*/  MOV R69, UR35 ;  /* 0x0000002300457c02 */ /* 0x000fe40008000f00 */
[----:B------:R-:W-:Y:S02]  /*5da0*/  LEA.HI.SX32 R100, R100, R87, 0x1b ;  /* 0x0000005764647211 */ /* 0x000fe400078fdaff */
[C---:B------:R-:W-:Y:S02]  /*5db0*/  ISETP.NE.AND P2, PT, R88.reuse, RZ, PT ;  /* 0x000000ff5800720c */ /* 0x040fe40003f45270 */
[----:B------:R-:W-:-:S02]  /*5dc0*/  IADD3 R99, R88, 0x200, RZ ;  /* 0x0000020058637810 */ /* 0x000fc40007ffe0ff */
[----:B------:R-:W-:Y:S01]  /*5dd0*/  MOV R139, UR34 ;  /* 0x00000022008b7c02 */ /* 0x000fe20008000f00 */
[----:B------:R-:W-:Y:S01]  /*5de0*/  FMUL.RZ R92, R92, 0.15915493667125701904 ;  /* 0x3e22f9835c5c7820 */ /* 0x000fe2000040c000 */
[----:B------:R-:W-:Y:S01]  /*5df0*/  LEA.HI.SX32 R71, R102, R87, 0x1b ;  /* 0x0000005766477211 */ /* 0x000fe200078fdaff */
[----:B------:R-:W-:Y:S01]  /*5e00*/  STS [R98.X4+0xe00], R91 ;  /* 0x000e005b62007388 */ /* 0x000fe20000004800 */
[----:B------:R-:W-:Y:S02]  /*5e10*/  LEA.HI.SX32 R138, R90, R90, 0x1b ;  /* 0x0000005a5a8a7211 */ /* 0x000fe400078fdaff */
[----:B------:R-:W-:Y:S01]  /*5e20*/  SEL R139, R139, R99, !P2 ;  /* 0x000000638b8b7207 */ /* 0x000fe20005000000 */
[----:B------:R-:W-:Y:S01]  /*5e30*/  STS [R94.X4+0xe80], R67 ;  /* 0x000e80435e007388 */ /* 0x000fe20000004800 */
[----:B------:R-:W-:Y:S03]  /*5e40*/  MUFU.SIN R161, R119 ;  /* 0x0000007700a17308 */ /* 0x000fe60000000400 */
[----:B------:R-:W-:Y:S04]  /*5e50*/  STS [R100.X4+0xf00], R89 ;  /* 0x000f005964007388 */ /* 0x000fe80000004800 */
[----:B------:R-:W3:Y:S01]  /*5e60*/  LDG.E.64 R68, [R68.64] ;  /* 0x0000002044447981 */ /* 0x000ee2000c1e1b00 */
[----:B------:R0:W-:Y:S03]  /*5e70*/  MUFU.COS R162, R119 ;  /* 0x0000007700a27308 */ /* 0x0001e60000000000 */
[----:B------:R1:W-:Y:S01]  /*5e80*/  STS [R71.X4+0xf80], R66 ;  /* 0x000f804247007388 */ /* 0x0003e20000004800 */
[----:B------:R-:W-:-:S06]  /*5e90*/  NOP ;  /* 0x0000000000007918 */ /* 0x000fcc0000000000 */
[----:B------:R-:W-:Y:S01]  /*5ea0*/  MUFU.SIN R159, R120 ;  /* 0x00000078009f7308 */ /* 0x000fe20000000400 */
[----:B0-----:R-:W-:Y:S04]  /*5eb0*/  LDS R119, [R138.X4+0x4] ;  /* 0x000004008a777984 */ /* 0x001fe80000004800 */
[----:B------:R-:W-:Y:S03]  /*5ec0*/  LDS R118, [R138.X4+0x8] ;  /* 0x000008008a767984 */ /* 0x000fe60000004800 */
[----:B------:R0:W-:Y:S01]  /*5ed0*/  MUFU.COS R160, R120 ;  /* 0x0000007800a07308 */ /* 0x0001e20000000000 */
[----:B------:R-:W-:Y:S04]  /*5ee0*/  LDS R117, [R138.X4+0xc] ;  /* 0x00000c008a757984 */ /* 0x000fe80000004800 */
[----:B------:R-:W-:Y:S03]  /*5ef0*/  LDS R116, [R138.X4+0x10] ;  /* 0x000010008a747984 */ /* 0x000fe60000004800 */
[----:B------:R-:W-:Y:S01]  /*5f00*/  MUFU.SIN R145, R93 ;  /* 0x0000005d00917308 */ /* 0x000fe20000000400 */
[----:B0-----:R-:W-:Y:S04]  /*5f10*/  LDS R120, [R138.X4] ;  /* 0x000000008a787984 */ /* 0x001fe80000004800 */
[----:B------:R-:W-:Y:S03]  /*5f20*/  LDS R115, [R138.X4+0x14] ;  /* 0x000014008a737984 */ /* 0x000fe60000004800 */
[----:B------:R0:W-:Y:S01]  /*5f30*/  MUFU.COS R146, R93 ;  /* 0x0000005d00927308 */ /* 0x0001e20000000000 */
[----:B------:R-:W-:Y:S04]  /*5f40*/  LDS R114, [R138.X4+0x18] ;  /* 0x000018008a727984 */ /* 0x000fe80000004800 */
        /* <DEDUP_REMOVED lines=24> */
[----:B------:R-:W0:Y:S04]  /*60d0*/  LDS R91, [R138.X4+0x74] ;  /* 0x000074008a5b7984 */ /* 0x000e280000004800 */
[----:B------:R-:W-:Y:S04]  /*60e0*/  LDS R90, [R138.X4+0x78] ;  /* 0x000078008a5a7984 */ /* 0x000fe80000004800 */
[----:B------:R0:W3:Y:S04]  /*60f0*/  LDS R89, [R138.X4+0x7c] ;  /* 0x00007c008a597984 */ /* 0x0000e80000004800 */
[----:B------:R0:W-:Y:S01]  /*6100*/  STS.64 [R139.X8+0x2550], R64 ;  /* 0x002550408b007388 */ /* 0x0001e20000008a00 */
[----:B------:R-:W-:Y:S01]  /*6110*/  MUFU.SIN R165, R70 ;  /* 0x0000004600a57308 */ /* 0x000fe20000000400 */
[----:B-1----:R-:W-:Y:S01]  /*6120*/  HFMA2.MMA R71, -RZ, RZ, 0, 9.5367431640625e-07 ;  /* 0x00000010ff477435 */ /* 0x002fe200000001ff */
[----:B------:R-:W-:-:S06]  /*6130*/  MOV R121, c[0x0][0x16c] ;  /* 0x00005b0000797a02 */ /* 0x000fcc0000000f00 */
[----:B------:R1:W-:Y:S02]  /*6140*/  MUFU.COS R166, R70 ;  /* 0x0000004600a67308 */ /* 0x0003e40000000000 */
[----:B-1----:R-:W-:-:S04]  /*6150*/  MOV R70, UR24 ;  /* 0x0000001800467c02 */ /* 0x002fc80008000f00 */
[----:B------:R-:W-:Y:S01]  /*6160*/  @!P1 IADD3 R70, R70, -0x2, RZ ;  /* 0xfffffffe46469810 */ /* 0x000fe20007ffe0ff */
[----:B------:R-:W-:Y:S01]  /*6170*/  CS2R R66, SRZ ;  /* 0x0000000000427805 */ /* 0x000fe2000001ff00 */
[----:B------:R-:W-:-:S03]  /*6180*/  FMUL.FTZ R140, R130, R136 ;  /* 0x00000088828c7220 */ /* 0x000fc60000410000 */
[----:B------:R-:W-:Y:S02]  /*6190*/  @!P1 IMAD R70, R70, R121, UR7 ;  /* 0x0000000746469e24 */ /* 0x000fe4000f8e0279 */
[----:B0-----:R-:W-:Y:S02]  /*61a0*/  FMUL.FTZ R138, R130, R133 ;  /* 0x00000085828a7220 */ /* 0x001fe40000410000 */
[----:B------:R-:W-:Y:S01]  /*61b0*/  @!P1 IMAD.WIDE R70, R70, R71, UR40 ;  /* 0x0000002846469e25 */ /* 0x000fe2000f8e0247 */
[----:B------:R-:W-:Y:S03]  /*61c0*/  BAR.SYNC.DEFER_BLOCKING 0x0 ;  /* 0x0000000000007b1d */ /* 0x000fe60000010000 */
[----:B------:R-:W-:-:S03]  /*61d0*/  FMUL.FTZ R139, R130, R132 ;  /* 0x00000084828b7220 */ /* 0x000fc60000410000 */
[----:B------:R-:W0:Y:S01]  /*61e0*/  MUFU.EX2 R140, R140 ;  /* 0x0000008c008c7308 */ /* 0x000e220000000800 */
[----:B------:R-:W-:-:S07]  /*61f0*/  FMUL.FTZ R141, R130, R135 ;  /* 0x00000087828d7220 */ /* 0x000fce0000410000 */
[----:B------:R-:W1:Y:S01]  /*6200*/  MUFU.EX2 R138, R138 ;  /* 0x0000008a008a7308 */ /* 0x000e620000000800 */
[C---:B------:R-:W-:Y:S01]  /*6210*/  FMUL.FTZ R171, R130.reuse, R126 ;  /* 0x0000007e82ab7220 */ /* 0x040fe20000410000 */
[----:B------:R0:W5:Y:S06]  /*6220*/  @!P1 LDG.E.64 R66, [R70.64+0x8] ;  /* 0x0000082046429981 */ /* 0x00016c000c1e1b00 */
[----:B------:R-:W1:Y:S01]  /*6230*/  MUFU.EX2 R139, R139 ;  /* 0x0000008b008b7308 */ /* 0x000e620000000800 */
[----:B0-----:R-:W-:-:S07]  /*6240*/  FMUL.FTZ R71, R130, R128 ;  /* 0x0000008082477220 */ /* 0x001fce0000410000 */
[----:B------:R-:W-:Y:S01]  /*6250*/  MUFU.EX2 R141, R141 ;  /* 0x0000008d008d7308 */ /* 0x000fe20000000800 */
[----:B------:R-:W-:-:S07]  /*6260*/  FMUL.FTZ R169, R130, R134 ;  /* 0x0000008682a97220 */ /* 0x000fce0000410000 */
[----:B------:R-:W0:Y:S01]  /*6270*/  MUFU.EX2 R71, R71 ;  /* 0x0000004700477308 */ /* 0x000e220000000800 */
[----:B------:R-:W-:Y:S02]  /*6280*/  FMUL.FTZ R167, R140, R167 ;  /* 0x000000a78ca77220 */ /* 0x000fe40000410000 */
[C---:B------:R-:W-:Y:S02]  /*6290*/  FMUL.FTZ R70, R130.reuse, R129 ;  /* 0x0000008182467220 */ /* 0x040fe40000410000 */
[----:B------:R-:W-:-:S03]  /*62a0*/  FMUL.FTZ R170, R130, R127 ;  /* 0x0000007f82aa7220 */ /* 0x000fc60000410000 */
[----:B------:R-:W3:Y:S01]  /*62b0*/  MUFU.EX2 R171, R171 ;  /* 0x000000ab00ab7308 */ /* 0x000ee20000000800 */
[C---:B-1----:R-:W-:Y:S02]  /*62c0*/  FMUL.FTZ R162, R138.reuse, R162 ;  /* 0x000000a28aa27220 */ /* 0x042fe40000410000 */
[----:B------:R-:W-:Y:S02]  /*62d0*/  FMUL.FTZ R161, R138, R161 ;  /* 0x000000a18aa17220 */ /* 0x000fe40000410000 */
[----:B------:R-:W-:Y:S02]  /*62e0*/  FMUL.FTZ R168, R140, R168 ;  /* 0x000000a88ca87220 */ /* 0x000fe40000410000 */
[----:B------:R-:W-:Y:S01]  /*62f0*/  FMUL.FTZ R138, RZ, R167 ;  /* 0x000000a7ff8a7220 */ /* 0x000fe20000410000 */
[----:B------:R-:W1:Y:S01]  /*6300*/  MUFU.EX2 R169, R169 ;  /* 0x000000a900a97308 */ /* 0x000e620000000800 */
[C---:B------:R-:W-:Y:S02]  /*6310*/  FMUL.FTZ R160, R139.reuse, R160 ;  /* 0x000000a08ba07220 */ /* 0x040fe40000410000 */
[----:B------:R-:W-:-:S02]  /*6320*/  FMUL.FTZ R159, R139, R159 ;  /* 0x0000009f8b9f7220 */ /* 0x000fc40000410000 */
[C---:B0-----:R-:W-:Y:S02]  /*6330*/  FMUL.FTZ R156, R71.reuse, R156 ;  /* 0x0000009c479c7220 */ /* 0x041fe40000410000 */
[----:B------:R-:W-:Y:S01]  /*6340*/  FMUL.FTZ R155, R71, R155 ;  /* 0x0000009b479b7220 */ /* 0x000fe20000410000 */
[----:B------:R-:W0:Y:S01]  /*6350*/  MUFU.EX2 R70, R70 ;  /* 0x0000004600467308 */ /* 0x000e220000000800 */
[-C--:B------:R-:W-:Y:S02]  /*6360*/  FMUL.FTZ R71, R167, R247.reuse ;  /* 0x000000f7a7477220 */ /* 0x080fe40000410000 */
[----:B------:R-:W-:Y:S02]  /*6370*/  FFMA.FTZ R139, R168, R247, -R138 ;  /* 0x000000f7a88b7223 */ /* 0x000fe4000001088a */
[----:B------:R-:W-:-:S03]  /*6380*/  FMUL.FTZ R140, R130, R125 ;  /* 0x0000007d828c7220 */ /* 0x000fc60000410000 */
[----:B------:R-:W0:Y:S01]  /*6390*/  MUFU.EX2 R170, R170 ;  /* 0x000000aa00aa7308 */ /* 0x000e220000000800 */
[C---:B------:R-:W-:Y:S02]  /*63a0*/  FMUL.FTZ R166, R141.reuse, R166 ;  /* 0x000000a68da67220 */ /* 0x040fe40000410000 */
[----:B------:R-:W-:Y:S02]  /*63b0*/  FMUL.FTZ R165, R141, R165 ;  /* 0x000000a58da57220 */ /* 0x000fe40000410000 */
[----:B------:R-:W-:Y:S02]  /*63c0*/  FFMA.FTZ R141, RZ, R168, R71 ;  /* 0x000000a8ff8d7223 */ /* 0x000fe40000010047 */
[----:B------:R-:W-:Y:S01]  /*63d0*/  FADD.FTZ R139, R246, R139 ;  /* 0x0000008bf68b7221 */ /* 0x000fe20000010000 */
[----:B------:R-:W0:Y:S01]  /*63e0*/  MUFU.EX2 R140, R140 ;  /* 0x0000008c008c7308 */ /* 0x000e220000000800 */
[C---:B---3--:R-:W-:Y:S02]  /*63f0*/  FMUL.FTZ R152, R171.reuse, R152 ;  /* 0x00000098ab987220 */ /* 0x048fe40000410000 */
[----:B------:R-:W-:-:S02]  /*6400*/  FMUL.FTZ R151, R171, R151 ;  /* 0x00000097ab977220 */ /* 0x000fc40000410000 */
[----:B------:R-:W-:Y:S02]  /*6410*/  FADD.FTZ R141, RZ, R141 ;  /* 0x0000008dff8d7221 */ /* 0x000fe40000010000 */
[----:B------:R-:W-:Y:S02]  /*6420*/  FMUL.FTZ R171, R165, R139 ;  /* 0x0000008ba5ab7220 */ /* 0x000fe40000410000 */
[C---:B-1----:R-:W-:Y:S02]  /*6430*/  FMUL.FTZ R164, R169.reuse, R164 ;  /* 0x000000a4a9a47220 */ /* 0x042fe40000410000 */
[----:B------:R-:W-:Y:S02]  /*6440*/  FMUL.FTZ R163, R169, R163 ;  /* 0x000000a3a9a37220 */ /* 0x000fe40000410000 */
[-C--:B------:R-:W-:Y:S02]  /*6450*/  FMUL.FTZ R169, R165, R141.reuse ;  /* 0x0000008da5a97220 */ /* 0x080fe40000410000 */
[----:B------:R-:W-:-:S02]  /*6460*/  FFMA.FTZ R171, R166, R141, R171 ;  /* 0x0000008da6ab7223 */ /* 0x000fc400000100ab */
[----:B------:R-:W-:Y:S02]  /*6470*/  FMUL.FTZ R71, R130, R123 ;  /* 0x0000007b82477220 */ /* 0x000fe40000410000 */
[C---:B0-----:R-:W-:Y:S02]  /*6480*/  FMUL.FTZ R158, R70.reuse, R158 ;  /* 0x0000009e469e7220 */ /* 0x041fe40000410000 */
[----:B------:R-:W-:Y:S02]  /*6490*/  FMUL.FTZ R157, R70, R157 ;  /* 0x0000009d469d7220 */ /* 0x000fe40000410000 */
[C---:B------:R-:W-:Y:S02]  /*64a0*/  FMUL.FTZ R154, R170.reuse, R154 ;  /* 0x0000009aaa9a7220 */ /* 0x040fe40000410000 */
[----:B------:R-:W-:Y:S02]  /*64b0*/  FMUL.FTZ R153, R170, R153 ;  /* 0x00000099aa997220 */ /* 0x000fe40000410000 */
[----:B------:R-:W-:-:S02]  /*64c0*/  FMUL.FTZ R70, R130, R124 ;  /* 0x0000007c82467220 */ /* 0x000fc40000410000 */
[----:B------:R-:W-:Y:S02]  /*64d0*/  FFMA.FTZ R170, R166, R139, -R169 ;  /* 0x0000008ba6aa7223 */ /* 0x000fe400000108a9 */
[----:B------:R-:W-:Y:S01]  /*64e0*/  FADD.FTZ R171, RZ, R171 ;  /* 0x000000abffab7221 */ /* 0x000fe20000010000 */
[----:B------:R-:W0:Y:S01]  /*64f0*/  MUFU.EX2 R71, R71 ;  /* 0x0000004700477308 */ /* 0x000e220000000800 */
[----:B------:R-:W-:Y:S02]  /*6500*/  FADD.FTZ R170, R245, R170 ;  /* 0x000000aaf5aa7221 */ /* 0x000fe40000010000 */
[----:B------:R-:W-:Y:S02]  /*6510*/  FMUL.FTZ R141, R163, R171 ;  /* 0x000000aba38d7220 */ /* 0x000fe40000410000 */
[----:B------:R-:W-:-:S03]  /*6520*/  FMUL.FTZ R150, R140, R150 ;  /* 0x000000968c967220 */ /* 0x000fc60000410000 */
[----:B------:R-:W-:Y:S01]  /*6530*/  MUFU.SIN R147, R148 ;  /* 0x0000009400937308 */ /* 0x000fe20000000400 */
[----:B------:R-:W-:Y:S02]  /*6540*/  FMUL.FTZ R149, R140, R149 ;  /* 0x000000958c957220 */ /* 0x000fe40000410000 */
[----:B------:R-:W-:Y:S02]  /*6550*/  FMUL.FTZ R138, R130, R122 ;  /* 0x0000007a828a7220 */ /* 0x000fe40000410000 */
[----:B------:R-:W-:-:S03]  /*6560*/  FMUL.FTZ R140, R163, R170 ;  /* 0x000000aaa38c7220 */ /* 0x000fc60000410000 */
[----:B------:R-:W-:Y:S01]  /*6570*/  MUFU.COS R148, R148 ;  /* 0x0000009400947308 */ /* 0x000fe20000000000 */
[----:B------:R-:W-:Y:S02]  /*6580*/  FFMA.FTZ R141, R164, R170, -R141 ;  /* 0x000000aaa48d7223 */ /* 0x000fe4000001088d */
[----:B------:R-:W-:-:S05]  /*6590*/  FMUL.FTZ R244, R81, R173 ;  /* 0x000000ad51f47220 */ /* 0x000fca0000410000 */
[----:B------:R-:W1:Y:S01]  /*65a0*/  MUFU.EX2 R70, R70 ;  /* 0x0000004600467308 */ /* 0x000e620000000800 */
[----:B------:R-:W-:Y:S02]  /*65b0*/  FADD.FTZ R121, R50, UR5 ;  /* 0x0000000532797e21 */ /* 0x000fe40008010000 */
[----:B------:R-:W-:Y:S02]  /*65c0*/  FFMA.FTZ R140, R164, R171, R140 ;  /* 0x000000aba48c7223 */ /* 0x000fe4000001008c */
[----:B------:R-:W-:Y:S02]  /*65d0*/  FADD.FTZ R141, R244, R141 ;  /* 0x0000008df48d7221 */ /* 0x000fe40000010000 */
[----:B------:R-:W-:Y:S01]  /*65e0*/  FMUL.FTZ R131, R121, UR45 ;  /* 0x0000002d79837c20 */ /* 0x000fe20008410000 */
[----:B------:R-:W3:Y:S01]  /*65f0*/  MUFU.EX2 R138, R138 ;  /* 0x0000008a008a7308 */ /* 0x000ee20000000800 */
[----:B------:R-:W-:Y:S02]  /*6600*/  FADD.FTZ R140, RZ, R140 ;  /* 0x0000008cff8c7221 */ /* 0x000fe40000010000 */
[----:B------:R-:W-:-:S02]  /*6610*/  FMUL.FTZ R169, R161, R141 ;  /* 0x0000008da1a97220 */ /* 0x000fc40000410000 */
[----:B------:R-:W-:Y:S02]  /*6620*/  FMUL.FTZ R139, R130, R121 ;  /* 0x00000079828b7220 */ /* 0x000fe40000410000 */
[----:B------:R-:W-:Y:S02]  /*6630*/  FMUL.RZ R131, R131, 0.15915493667125701904 ;  /* 0x3e22f98383837820 */ /* 0x000fe4000040c000 */
[C---:B0-----:R-:W-:Y:S02]  /*6640*/  FMUL.FTZ R146, R71.reuse, R146 ;  /* 0x0000009247927220 */ /* 0x041fe40000410000 */
[----:B------:R-:W-:Y:S02]  /*6650*/  FMUL.FTZ R145, R71, R145 ;  /* 0x0000009147917220 */ /* 0x000fe40000410000 */
[-C--:B------:R-:W-:Y:S02]  /*6660*/  FMUL.FTZ R71, R161, R140.reuse ;  /* 0x0000008ca1477220 */ /* 0x080fe40000410000 */
[----:B------:R-:W-:Y:S01]  /*6670*/  FFMA.FTZ R169, R162, R140, R169 ;  /* 0x0000008ca2a97223 */ /* 0x000fe200000100a9 */
[----:B------:R-:W-:Y:S01]  /*6680*/  MUFU.EX2 R139, R139 ;  /* 0x0000008b008b7308 */ /* 0x000fe20000000800 */
[----:B-1----:R-:W-:-:S02]  /*6690*/  FMUL.FTZ R148, R70, R148 ;  /* 0x0000009446947220 */ /* 0x002fc40000410000 */
[----:B------:R-:W-:Y:S02]  /*66a0*/  FMUL.FTZ R147, R70, R147 ;  /* 0x0000009346937220 */ /* 0x000fe40000410000 */
[----:B------:R-:W-:Y:S02]  /*66b0*/  FFMA.FTZ R170, R162, R141, -R71 ;  /* 0x0000008da2aa7223 */ /* 0x000fe40000010847 */
[----:B------:R-:W-:Y:S01]  /*66c0*/  FADD.FTZ R171, RZ, R169 ;  /* 0x000000a9ffab7221 */ /* 0x000fe20000010000 */
[----:B------:R-:W0:Y:S01]  /*66d0*/  MUFU.SIN R70, R131 ;  /* 0x0000008300467308 */ /* 0x000e220000000400 */
[----:B------:R-:W-:Y:S02]  /*66e0*/  FMUL.FTZ R71, R65, R167 ;  /* 0x000000a741477220 */ /* 0x000fe40000410000 */
[----:B------:R-:W-:Y:S02]  /*66f0*/  FADD.FTZ R170, R243, R170 ;  /* 0x000000aaf3aa7221 */ /* 0x000fe40000010000 */
[----:B------:R-:W-:-:S02]  /*6700*/  FMUL.FTZ R173, R159, R171 ;  /* 0x000000ab9fad7220 */ /* 0x000fc40000410000 */
[C---:B---3--:R-:W-:Y:S02]  /*6710*/  FMUL.FTZ R144, R138.reuse, R144 ;  /* 0x000000908a907220 */ /* 0x048fe40000410000 */
[----:B------:R-:W-:Y:S02]  /*6720*/  FMUL.FTZ R143, R138, R143 ;  /* 0x0000008f8a8f7220 */ /* 0x000fe40000410000 */
[C---:B------:R-:W-:Y:S02]  /*6730*/  FMUL.FTZ R138, R64.reuse, R167 ;  /* 0x000000a7408a7220 */ /* 0x040fe40000410000 */
[----:B------:R-:W-:Y:S02]  /*6740*/  FFMA.FTZ R71, R64, R168, -R71 ;  /* 0x000000a840477223 */ /* 0x000fe40000010847 */
[-C--:B------:R-:W-:Y:S02]  /*6750*/  FFMA.FTZ R173, R160, R170.reuse, -R173 ;  /* 0x000000aaa0ad7223 */ /* 0x080fe400000108ad */
[----:B------:R-:W-:-:S02]  /*6760*/  FMUL.FTZ R170, R159, R170 ;  /* 0x000000aa9faa7220 */ /* 0x000fc40000410000 */
[----:B------:R-:W-:Y:S02]  /*6770*/  FMUL.FTZ R242, R79, R174 ;  /* 0x000000ae4ff27220 */ /* 0x000fe40000410000 */
[----:B------:R-:W-:Y:S02]  /*6780*/  FFMA.FTZ R138, R65, R168, R138 ;  /* 0x000000a8418a7223 */ /* 0x000fe4000001008a */
[----:B------:R-:W-:Y:S02]  /*6790*/  FMUL.FTZ R169, R165, R71 ;  /* 0x00000047a5a97220 */ /* 0x000fe40000410000 */
[----:B------:R-:W-:Y:S01]  /*67a0*/  FADD.FTZ R140, R49, UR5 ;  /* 0x00000005318c7e21 */ /* 0x000fe20008010000 */
[----:B------:R1:W3:Y:S01]  /*67b0*/  MUFU.COS R142, R131 ;  /* 0x00000083008e7308 */ /* 0x0002e20000000000 */
[----:B------:R-:W-:Y:S02]  /*67c0*/  FFMA.FTZ R170, R160, R171, R170 ;  /* 0x000000aba0aa7223 */ /* 0x000fe400000100aa */
[----:B------:R-:W-:-:S02]  /*67d0*/  FADD.FTZ R173, R242, R173 ;  /* 0x000000adf2ad7221 */ /* 0x000fc40000010000 */
[----:B0-----:R-:W-:Y:S02]  /*67e0*/  FMUL.FTZ R141, R139, R70 ;  /* 0x000000468b8d7220 */ /* 0x001fe40000410000 */
[-C--:B------:R-:W-:Y:S02]  /*67f0*/  FFMA.FTZ R169, R166, R138.reuse, R169 ;  /* 0x0000008aa6a97223 */ /* 0x080fe400000100a9 */
[----:B-1----:R-:W-:Y:S02]  /*6800*/  FMUL.FTZ R131, R165, R138 ;  /* 0x0000008aa5837220 */ /* 0x002fe40000410000 */
[----:B------:R-:W-:Y:S02]  /*6810*/  FMUL.FTZ R70, R140, UR45 ;  /* 0x0000002d8c467c20 */ /* 0x000fe40008410000 */
[----:B------:R-:W-:Y:S02]  /*6820*/  FADD.FTZ R170, RZ, R170 ;  /* 0x000000aaffaa7221 */ /* 0x000fe40000010000 */
[----:B------:R-:W-:-:S02]  /*6830*/  FMUL.FTZ R171, R157, R173 ;  /* 0x000000ad9dab7220 */ /* 0x000fc40000410000 */
[----:B------:R-:W-:Y:S02]  /*6840*/  FFMA.FTZ R131, R166, R71, -R131 ;  /* 0x00000047a6837223 */ /* 0x000fe40000010883 */
[----:B------:R-:W-:Y:S02]  /*6850*/  FMUL.FTZ R71, R163, R169 ;  /* 0x000000a9a3477220 */ /* 0x000fe40000410000 */
[----:B------:R-:W-:Y:S02]  /*6860*/  FMUL.RZ R174, R70, 0.15915493667125701904 ;  /* 0x3e22f98346ae7820 */ /* 0x000fe4000040c000 */
[-C--:B------:R-:W-:Y:S02]  /*6870*/  FMUL.FTZ R70, R157, R170.reuse ;  /* 0x000000aa9d467220 */ /* 0x080fe40000410000 */
[----:B------:R-:W-:Y:S02]  /*6880*/  FFMA.FTZ R171, R158, R170, R171 ;  /* 0x000000aa9eab7223 */ /* 0x000fe400000100ab */
[----:B------:R-:W-:-:S02]  /*6890*/  FFMA.FTZ R71, R164, R131, -R71 ;  /* 0x00000083a4477223 */ /* 0x000fc40000010847 */
[----:B------:R-:W-:Y:S02]  /*68a0*/  FMUL.FTZ R131, R163, R131 ;  /* 0x00000083a3837220 */ /* 0x000fe40000410000 */
[----:B------:R-:W-:Y:S02]  /*68b0*/  FFMA.FTZ R138, R158, R173, -R70 ;  /* 0x000000ad9e8a7223 */ /* 0x000fe40000010846 */
[----:B------:R-:W-:Y:S02]  /*68c0*/  FADD.FTZ R171, RZ, R171 ;  /* 0x000000abffab7221 */ /* 0x000fe40000010000 */
[----:B------:R-:W-:Y:S02]  /*68d0*/  FFMA.FTZ R131, R164, R169, R131 ;  /* 0x000000a9a4837223 */ /* 0x000fe40000010083 */
[----:B------:R-:W-:Y:S02]  /*68e0*/  FADD.FTZ R138, R241, R138 ;  /* 0x0000008af18a7221 */ /* 0x000fe40000010000 */
[----:B------:R-:W-:-:S02]  /*68f0*/  FMUL.FTZ R169, R155, R171 ;  /* 0x000000ab9ba97220 */ /* 0x000fc40000410000 */
[-C--:B------:R-:W-:Y:S02]  /*6900*/  FMUL.FTZ R170, R155, R138.reuse ;  /* 0x0000008a9baa7220 */ /* 0x080fe40000410000 */
[C---:B------:R-:W-:Y:S02]  /*6910*/  FFMA.FTZ R169, R156.reuse, R138, -R169 ;  /* 0x0000008a9ca97223 */ /* 0x040fe400000108a9 */
[----:B------:R-:W-:Y:S02]  /*6920*/  FMUL.FTZ R240, R77, R172 ;  /* 0x000000ac4df07220 */ /* 0x000fe40000410000 */
[----:B------:R-:W-:Y:S02]  /*6930*/  FFMA.FTZ R170, R156, R171, R170 ;  /* 0x000000ab9caa7223 */ /* 0x000fe400000100aa */
[----:B------:R-:W-:Y:S02]  /*6940*/  FADD.FTZ R171, R240, R169 ;  /* 0x000000a9f0ab7221 */ /* 0x000fe40000010000 */
[----:B------:R-:W-:-:S02]  /*6950*/  FMUL.FTZ R239, R76, R176 ;  /* 0x000000b04cef7220 */ /* 0x000fc40000410000 */
[----:B------:R-:W2:Y:S01]  /*6960*/  LDL R176, [R1+0x3c] ;  /* 0x00003c0001b07983 */ /* 0x000ea20000100800 */
[----:B------:R-:W-:Y:S02]  /*6970*/  FADD.FTZ R170, RZ, R170 ;  /* 0x000000aaffaa7221 */ /* 0x000fe40000010000 */
[----:B------:R-:W-:Y:S02]  /*6980*/  FMUL.FTZ R173, R153, R171 ;  /* 0x000000ab99ad7220 */ /* 0x000fe40000410000 */
[----:B------:R-:W-:Y:S02]  /*6990*/  FMUL.FTZ R70, R161, R131 ;  /* 0x00000083a1467220 */ /* 0x000fe40000410000 */
[-C--:B------:R-:W-:Y:S02]  /*69a0*/  FMUL.FTZ R172, R153, R170.reuse ;  /* 0x000000aa99ac7220 */ /* 0x080fe40000410000 */
[----:B------:R-:W-:Y:S02]  /*69b0*/  FFMA.FTZ R173, R154, R170, R173 ;  /* 0x000000aa9aad7223 */ /* 0x000fe400000100ad */
[----:B------:R-:W-:-:S02]  /*69c0*/  FFMA.FTZ R70, R162, R71, -R70 ;  /* 0x00000047a2467223 */ /* 0x000fc40000010846 */
[----:B------:R-:W-:Y:S02]  /*69d0*/  FMUL.FTZ R71, R161, R71 ;  /* 0x00000047a1477220 */ /* 0x000fe40000410000 */
[----:B------:R-:W-:Y:S02]  /*69e0*/  FFMA.FTZ R172, R154, R171, -R172 ;  /* 0x000000ab9aac7223 */ /* 0x000fe400000108ac */
[----:B------:R-:W-:Y:S02]  /*69f0*/  FADD.FTZ R173, RZ, R173 ;  /* 0x000000adffad7221 */ /* 0x000fe40000010000 */
[----:B------:R-:W-:Y:S02]  /*6a00*/  FMUL.FTZ R130, R130, R140 ;  /* 0x0000008c82827220 */ /* 0x000fe40000410000 */
[----:B------:R-:W-:Y:S02]  /*6a10*/  FFMA.FTZ R131, R162, R131, R71 ;  /* 0x00000083a2837223 */ /* 0x000fe40000010047 */
[----:B------:R-:W-:-:S02]  /*6a20*/  FMUL.FTZ R138, R159, R70 ;  /* 0x000000469f8a7220 */ /* 0x000fc40000410000 */
[----:B------:R-:W-:Y:S02]  /*6a30*/  FADD.FTZ R172, R239, R172 ;  /* 0x000000acefac7221 */ /* 0x000fe40000010000 */
[----:B------:R-:W-:Y:S01]  /*6a40*/  FMUL.FTZ R171, R151, R173 ;  /* 0x000000ad97ab7220 */ /* 0x000fe20000410000 */
[----:B------:R-:W-:Y:S01]  /*6a50*/  MUFU.EX2 R130, R130 ;  /* 0x0000008200827308 */ /* 0x000fe20000000800 */
[-C--:B------:R-:W-:Y:S02]  /*6a60*/  FMUL.FTZ R169, R159, R131.reuse ;  /* 0x000000839fa97220 */ /* 0x080fe40000410000 */
[----:B------:R-:W-:Y:S02]  /*6a70*/  FFMA.FTZ R131, R160, R131, R138 ;  /* 0x00000083a0837223 */ /* 0x000fe4000001008a */
[----:B------:R-:W-:-:S03]  /*6a80*/  FFMA.FTZ R171, R152, R172, -R171 ;  /* 0x000000ac98ab7223 */ /* 0x000fc600000108ab */
[----:B------:R-:W0:Y:S01]  /*6a90*/  MUFU.SIN R71, R174 ;  /* 0x000000ae00477308 */ /* 0x000e220000000400 */
[----:B------:R-:W-:Y:S02]  /*6aa0*/  FMUL.FTZ R172, R151, R172 ;  /* 0x000000ac97ac7220 */ /* 0x000fe40000410000 */
[----:B------:R-:W-:Y:S02]  /*6ab0*/  FFMA.FTZ R169, R160, R70, -R169 ;  /* 0x00000046a0a97223 */ /* 0x000fe400000108a9 */
[----:B---3--:R-:W-:Y:S02]  /*6ac0*/  FMUL.FTZ R142, R139, R142 ;  /* 0x0000008e8b8e7220 */ /* 0x008fe40000410000 */
[C---:B------:R-:W-:Y:S01]  /*6ad0*/  FMUL.FTZ R70, R157.reuse, R131 ;  /* 0x000000839d467220 */ /* 0x040fe20000410000 */
[----:B------:R1:W3:Y:S01]  /*6ae0*/  MUFU.COS R139, R174 ;  /* 0x000000ae008b7308 */ /* 0x0002e20000000000 */
[----:B------:R-:W-:Y:S02]  /*6af0*/  FFMA.FTZ R172, R152, R173, R172 ;  /* 0x000000ad98ac7223 */ /* 0x000fe400000100ac */
[----:B------:R-:W-:-:S02]  /*6b00*/  FMUL.FTZ R170, R157, R169 ;  /* 0x000000a99daa7220 */ /* 0x000fc40000410000 */
[C---:B------:R-:W-:Y:S01]  /*6b10*/  FFMA.FTZ R70, R158.reuse, R169, -R70 ;  /* 0x000000a99e467223 */ /* 0x040fe20000010846 */
[----:B-1----:R-:W2:Y:S01]  /*6b20*/  LDL R174, [R1+0x44] ;  /* 0x0000440001ae7983 */ /* 0x002ea20000100800 */
[----:B------:R-:W-:Y:S02]  /*6b30*/  FADD.FTZ R172, RZ, R172 ;  /* 0x000000acffac7221 */ /* 0x000fe40000010000 */
[----:B------:R-:W-:Y:S02]  /*6b40*/  FFMA.FTZ R170, R158, R131, R170 ;  /* 0x000000839eaa7223 */ /* 0x000fe400000100aa */
[----:B------:R-:W-:Y:S02]  /*6b50*/  FMUL.FTZ R131, R155, R70 ;  /* 0x000000469b837220 */ /* 0x000fe40000410000 */
[----:B------:R-:W-:Y:S02]  /*6b60*/  FADD.FTZ R171, R238, R171 ;  /* 0x000000abeeab7221 */ /* 0x000fe40000010000 */
[----:B------:R-:W-:-:S02]  /*6b70*/  FMUL.FTZ R169, R149, R172 ;  /* 0x000000ac95a97220 */ /* 0x000fc40000410000 */
[----:B0-----:R-:W-:Y:S02]  /*6b80*/  FMUL.FTZ R138, R130, R71 ;  /* 0x00000047828a7220 */ /* 0x001fe40000410000 */
[-C--:B------:R-:W-:Y:S02]  /*6b90*/  FMUL.FTZ R71, R155, R170.reuse ;  /* 0x000000aa9b477220 */ /* 0x080fe40000410000 */
[----:B------:R-:W-:Y:S02]  /*6ba0*/  FFMA.FTZ R131, R156, R170, R131 ;  /* 0x000000aa9c837223 */ /* 0x000fe40000010083 */
[-C--:B------:R-:W-:Y:S02]  /*6bb0*/  FMUL.FTZ R173, R149, R171.reuse ;  /* 0x000000ab95ad7220 */ /* 0x080fe40000410000 */
[----:B------:R-:W-:Y:S02]  /*6bc0*/  FFMA.FTZ R170, R150, R171, -R169 ;  /* 0x000000ab96aa7223 */ /* 0x000fe400000108a9 */
[----:B------:R-:W-:-:S02]  /*6bd0*/  FMUL.FTZ R237, R74, R177 ;  /* 0x000000b14aed7220 */ /* 0x000fc40000410000 */
[----:B------:R-:W-:Y:S02]  /*6be0*/  FFMA.FTZ R173, R150, R172, R173 ;  /* 0x000000ac96ad7223 */ /* 0x000fe400000100ad */
[----:B------:R-:W-:Y:S02]  /*6bf0*/  FADD.FTZ R170, R237, R170 ;  /* 0x000000aaedaa7221 */ /* 0x000fe40000010000 */
[----:B------:R-:W-:Y:S02]  /*6c00*/  FADD.FTZ R173, RZ, R173 ;  /* 0x000000adffad7221 */ /* 0x000fe40000010000 */
[C---:B------:R-:W-:Y:S02]  /*6c10*/  FMUL.FTZ R171, R147.reuse, R170 ;  /* 0x000000aa93ab7220 */ /* 0x040fe40000410000 */
[-C--:B------:R-:W-:Y:S02]  /*6c20*/  FMUL.FTZ R169, R147, R173.reuse ;  /* 0x000000ad93a97220 */ /* 0x080fe40000410000 */
[----:B------:R-:W-:-:S02]  /*6c30*/  FFMA.FTZ R171, R148, R173, R171 ;  /* 0x000000ad94ab7223 */ /* 0x000fc400000100ab */
[----:B------:R-:W2:Y:S01]  /*6c40*/  LDL R173, [R1+0x48] ;  /* 0x0000480001ad7983 */ /* 0x000ea20000100800 */
[----:B----4-:R-:W-:-:S03]  /*6c50*/  FMUL.FTZ R235, R72, R175 ;  /* 0x000000af48eb7220 */ /* 0x010fc60000410000 */
[----:B------:R-:W4:Y:S01]  /*6c60*/  LDL R175, [R1+0x4c] ;  /* 0x00004c0001af7983 */ /* 0x000f220000100800 */
[----:B------:R-:W-:Y:S02]  /*6c70*/  FFMA.FTZ R71, R156, R70, -R71 ;  /* 0x000000469c477223 */ /* 0x000fe40000010847 */
[C---:B------:R-:W-:Y:S02]  /*6c80*/  FMUL.FTZ R70, R153.reuse, R131 ;  /* 0x0000008399467220 */ /* 0x040fe40000410000 */
[----:B---3--:R-:W-:Y:S02]  /*6c90*/  FMUL.FTZ R139, R130, R139 ;  /* 0x0000008b828b7220 */ /* 0x008fe40000410000 */
[-C--:B------:R-:W-:Y:S02]  /*6ca0*/  FMUL.FTZ R130, R153, R71.reuse ;  /* 0x0000004799827220 */ /* 0x080fe40000410000 */
[C---:B------:R-:W-:Y:S02]  /*6cb0*/  FFMA.FTZ R70, R154.reuse, R71, -R70 ;  /* 0x000000479a467223 */ /* 0x040fe40000010846 */
[----:B------:R-:W-:-:S02]  /*6cc0*/  FFMA.FTZ R130, R154, R131, R130 ;  /* 0x000000839a827223 */ /* 0x000fc40000010082 */
[C---:B------:R-:W-:Y:S02]  /*6cd0*/  FMUL.FTZ R131, R151.reuse, R70 ;  /* 0x0000004697837220 */ /* 0x040fe40000410000 */
[-C--:B------:R-:W-:Y:S02]  /*6ce0*/  FMUL.FTZ R71, R151, R130.reuse ;  /* 0x0000008297477220 */ /* 0x080fe40000410000 */
[C---:B------:R-:W-:Y:S02]  /*6cf0*/  FFMA.FTZ R131, R152.reuse, R130, R131 ;  /* 0x0000008298837223 */ /* 0x040fe40000010083 */
[----:B------:R-:W-:Y:S02]  /*6d00*/  FFMA.FTZ R71, R152, R70, -R71 ;  /* 0x0000004698477223 */ /* 0x000fe40000010847 */
[C---:B------:R-:W-:Y:S02]  /*6d10*/  FMUL.FTZ R70, R149.reuse, R131 ;  /* 0x0000008395467220 */ /* 0x040fe40000410000 */
[----:B------:R-:W-:-:S02]  /*6d20*/  FMUL.FTZ R130, R149, R71 ;  /* 0x0000004795827220 */ /* 0x000fc40000410000 */
[C---:B------:R-:W-:Y:S02]  /*6d30*/  FFMA.FTZ R70, R150.reuse, R71, -R70 ;  /* 0x0000004796467223 */ /* 0x040fe40000010846 */
[----:B------:R-:W-:Y:S02]  /*6d40*/  FFMA.FTZ R130, R150, R131, R130 ;  /* 0x0000008396827223 */ /* 0x000fe40000010082 */
[C---:B------:R-:W-:Y:S02]  /*6d50*/  FMUL.FTZ R131, R147.reuse, R70 ;  /* 0x0000004693837220 */ /* 0x040fe40000410000 */
[----:B------:R-:W-:Y:S02]  /*6d60*/  FFMA.FTZ R169, R148, R170, -R169 ;  /* 0x000000aa94a97223 */ /* 0x000fe400000108a9 */
[----:B------:R-:W-:Y:S02]  /*6d70*/  FADD.FTZ R171, RZ, R171 ;  /* 0x000000abffab7221 */ /* 0x000fe40000010000 */
[----:B------:R-:W-:-:S02]  /*6d80*/  FMUL.FTZ R71, R147, R130 ;  /* 0x0000008293477220 */ /* 0x000fc40000410000 */
[C---:B------:R-:W-:Y:S02]  /*6d90*/  FFMA.FTZ R131, R148.reuse, R130, R131 ;  /* 0x0000008294837223 */ /* 0x040fe40000010083 */
[C---:B------:R-:W-:Y:S02]  /*6da0*/  FMUL.FTZ R170, R145.reuse, R171 ;  /* 0x000000ab91aa7220 */ /* 0x040fe40000410000 */
[----:B------:R-:W-:Y:S02]  /*6db0*/  FFMA.FTZ R71, R148, R70, -R71 ;  /* 0x0000004694477223 */ /* 0x000fe40000010847 */
[----:B------:R-:W-:Y:S01]  /*6dc0*/  FMUL.FTZ R70, R145, R131 ;  /* 0x0000008391467220 */ /* 0x000fe20000410000 */
[----:B------:R0:W1:Y:S03]  /*6dd0*/  R2UR UR36, R68 ;  /* 0x00000000442473c2 */ /* 0x00006600000e0000 */
[----:B------:R-:W-:-:S02]  /*6de0*/  FFMA.FTZ R70, R146, R71, -R70 ;  /* 0x0000004792467223 */ /* 0x000fc40000010846 */
[----:B------:R-:W-:-:S03]  /*6df0*/  FMUL.FTZ R71, R145, R71 ;  /* 0x0000004791477220 */ /* 0x000fc60000410000 */
[----:B------:R3:W1:Y:S01]  /*6e00*/  R2UR UR37, R69 ;  /* 0x00000000452573c2 */ /* 0x00066200000e0000 */
[----:B------:R-:W-:Y:S02]  /*6e10*/  FFMA.FTZ R71, R146, R131, R71 ;  /* 0x0000008392477223 */ /* 0x000fe40000010047 */
[CC--:B------:R-:W-:Y:S02]  /*6e20*/  FMUL.FTZ R130, R143.reuse, R70.reuse ;  /* 0x000000468f827220 */ /* 0x0c0fe40000410000 */
[-C--:B---3--:R-:W-:Y:S02]  /*6e30*/  FMUL.FTZ R69, R143, R71.reuse ;  /* 0x000000478f457220 */ /* 0x088fe40000410000 */
[C---:B------:R-:W-:Y:S02]  /*6e40*/  FFMA.FTZ R130, R144.reuse, R71, R130 ;  /* 0x0000004790827223 */ /* 0x040fe40000010082 */
[----:B------:R-:W-:Y:S02]  /*6e50*/  FFMA.FTZ R69, R144, R70, -R69 ;  /* 0x0000004690457223 */ /* 0x000fe40000010845 */
[----:B0-----:R-:W-:-:S02]  /*6e60*/  FMUL.FTZ R68, R141, R130 ;  /* 0x000000828d447220 */ /* 0x001fc40000410000 */
[-C--:B------:R-:W-:Y:S02]  /*6e70*/  FMUL.FTZ R71, R141, R69.reuse ;  /* 0x000000458d477220 */ /* 0x080fe40000410000 */
[C---:B------:R-:W-:Y:S02]  /*6e80*/  FFMA.FTZ R70, R142.reuse, R69, -R68 ;  /* 0x000000458e467223 */ /* 0x040fe40000010844 */
[----:B------:R-:W-:Y:S02]  /*6e90*/  FFMA.FTZ R68, R142, R130, R71 ;  /* 0x000000828e447223 */ /* 0x000fe40000010047 */
[----:B------:R-:W-:Y:S02]  /*6ea0*/  FADD.FTZ R221, R33, R33 ;  /* 0x0000002121dd7221 */ /* 0x000fe40000010000 */
[C---:B-1----:R-:W-:Y:S02]  /*6eb0*/  FMUL.FTZ R69, R91.reuse, UR37 ;  /* 0x000000255b457c20 */ /* 0x042fe40008410000 */
[----:B------:R-:W-:-:S02]  /*6ec0*/  FMUL.FTZ R71, R91, UR36 ;  /* 0x000000245b477c20 */ /* 0x000fc40008410000 */
[----:B------:R-:W-:Y:S02]  /*6ed0*/  FADD.FTZ R222, R34, R34 ;  /* 0x0000002222de7221 */ /* 0x000fe40000010000 */
[C---:B------:R-:W-:Y:S02]  /*6ee0*/  FFMA.FTZ R69, R92.reuse, UR36, -R69 ;  /* 0x000000245c457c23 */ /* 0x040fe40008010845 */
[----:B------:R-:W-:Y:S02]  /*6ef0*/  FFMA.FTZ R71, R92, UR37, R71 ;  /* 0x000000255c477c23 */ /* 0x000fe40008010047 */
[----:B------:R-:W-:Y:S01]  /*6f00*/  FMUL.FTZ R219, R222, R69 ;  /* 0x00000045dedb7220 */ /* 0x000fe20000410000 */
[----:B------:R-:W-:Y:S01]  /*6f10*/  ISETP.NE.AND P1, PT, R88, 0x1f, PT ;  /* 0x0000001f5800780c */ /* 0x000fe20003f25270 */
[----:B------:R-:W-:Y:S01]  /*6f20*/  FMUL.FTZ R217, R222, R71 ;  /* 0x00000047ded97220 */ /* 0x000fe20000410000 */
[----:B------:R-:W-:Y:S01]  /*6f30*/  BSSY B0, `(.L_x_8398) ;  /* 0x0000045000007945 */ /* 0x000fe20003800000 */
[----:B------:R-:W-:-:S02]  /*6f40*/  FADD.FTZ R215, R35, R35 ;  /* 0x0000002323d77221 */ /* 0x000fc40000010000 */
[----:B------:R-:W-:Y:S02]  /*6f50*/  FADD.FTZ R216, R36, R36 ;  /* 0x0000002424d87221 */ /* 0x000fe40000010000 */
[----:B--2---:R-:W-:-:S04]  /*6f60*/  FMUL.FTZ R236, R73, R176 ;  /* 0x000000b049ec7220 */ /* 0x004fc80000410000 */
        /* <DEDUP_REMOVED lines=10> */
[----:B------:R-:W-:-:S04]  /*7010*/  FADD.FTZ R131, RZ, R131 ;  /* 0x00000083ff837221 */ /* 0x000fc80000010000 */
[----:B------:R-:W-:Y:S02]  /*7020*/  FMUL.FTZ R170, R141, R131 ;  /* 0x000000838daa7220 */ /* 0x000fe40000410000 */
[----:B------:R-:W-:-:S04]  /*7030*/  FMUL.FTZ R234, R63, R174 ;  /* 0x000000ae3fea7220 */ /* 0x000fc80000410000 */
[----:B------:R-:W-:-:S04]  /*7040*/  FADD.FTZ R169, R234, R169 ;  /* 0x000000a9eaa97221 */ /* 0x000fc80000010000 */
[-C--:B------:R-:W-:Y:S02]  /*7050*/  FMUL.FTZ R171, R141, R169.reuse ;  /* 0x000000a98dab7220 */ /* 0x080fe40000410000 */
[C---:B------:R-:W-:Y:S02]  /*7060*/  FFMA.FTZ R130, R142.reuse, R169, -R170 ;  /* 0x000000a98e827223 */ /* 0x040fe400000108aa */
[C---:B------:R-:W-:Y:S02]  /*7070*/  FMUL.FTZ R169, R89.reuse, UR36 ;  /* 0x0000002459a97c20 */ /* 0x040fe40008410000 */
[----:B------:R-:W-:Y:S02]  /*7080*/  FFMA.FTZ R171, R142, R131, R171 ;  /* 0x000000838eab7223 */ /* 0x000fe400000100ab */
[----:B------:R-:W-:Y:S02]  /*7090*/  FMUL.FTZ R131, R89, UR37 ;  /* 0x0000002559837c20 */ /* 0x000fe40008410000 */
[----:B------:R-:W-:-:S02]  /*70a0*/  FFMA.FTZ R220, R90, UR37, R169 ;  /* 0x000000255adc7c23 */ /* 0x000fc400080100a9 */
[----:B------:R-:W-:Y:S02]  /*70b0*/  FFMA.FTZ R218, R90, UR36, -R131 ;  /* 0x000000245ada7c23 */ /* 0x000fe40008010883 */
[C---:B------:R-:W-:Y:S02]  /*70c0*/  FMUL.FTZ R220, R221.reuse, R220 ;  /* 0x000000dcdddc7220 */ /* 0x040fe40000410000 */
[----:B------:R-:W-:Y:S02]  /*70d0*/  FMUL.FTZ R218, R221, R218 ;  /* 0x000000daddda7220 */ /* 0x000fe40000410000 */
[-C--:B------:R-:W-:Y:S02]  /*70e0*/  FMUL.FTZ R131, R139, R220.reuse ;  /* 0x000000dc8b837220 */ /* 0x080fe40000410000 */
[----:B------:R-:W-:Y:S02]  /*70f0*/  FADD.FTZ R171, RZ, R171 ;  /* 0x000000abffab7221 */ /* 0x000fe40000010000 */
[----:B------:R-:W-:-:S02]  /*7100*/  FMUL.FTZ R69, R138, R220 ;  /* 0x000000dc8a457220 */ /* 0x000fc40000410000 */
[-C--:B------:R-:W-:Y:S02]  /*7110*/  FFMA.FTZ R174, -R138, R218.reuse, -R131 ;  /* 0x000000da8aae7223 */ /* 0x080fe40000010983 */
[----:B------:R-:W-:Y:S02]  /*7120*/  FMUL.FTZ R233, R62, R173 ;  /* 0x000000ad3ee97220 */ /* 0x000fe40000410000 */
[----:B------:R-:W-:Y:S02]  /*7130*/  FMUL.FTZ R71, R138, R171 ;  /* 0x000000ab8a477220 */ /* 0x000fe40000410000 */
[----:B------:R-:W-:Y:S02]  /*7140*/  FADD.FTZ R130, R233, R130 ;  /* 0x00000082e9827221 */ /* 0x000fe40000010000 */
[----:B------:R-:W-:Y:S02]  /*7150*/  FFMA.FTZ R172, R139, R218, -R69 ;  /* 0x000000da8bac7223 */ /* 0x000fe40000010845 */
[----:B------:R-:W-:-:S02]  /*7160*/  FADD.FTZ R174, -R217, R174 ;  /* 0x000000aed9ae7221 */ /* 0x000fc40000010100 */
[-C--:B------:R-:W-:Y:S02]  /*7170*/  FFMA.FTZ R71, R139, R130.reuse, -R71 ;  /* 0x000000828b477223 */ /* 0x080fe40000010847 */
[----:B------:R-:W-:Y:S02]  /*7180*/  FADD.FTZ R172, R219, R172 ;  /* 0x000000acdbac7221 */ /* 0x000fe40000010000 */
[----:B------:R-:W-:Y:S02]  /*7190*/  FMUL.FTZ R130, R138, R130 ;  /* 0x000000828a827220 */ /* 0x000fe40000410000 */
[----:B------:R-:W-:Y:S02]  /*71a0*/  FMUL.FTZ R173, R141, -R174 ;  /* 0x800000ae8dad7220 */ /* 0x000fe40000410000 */
[----:B------:R-:W-:Y:S02]  /*71b0*/  FMUL.FTZ R131, R93, UR36 ;  /* 0x000000245d837c20 */ /* 0x000fe40008410000 */
[----:B------:R-:W-:-:S02]  /*71c0*/  FMUL.FTZ R69, R141, -R172 ;  /* 0x800000ac8d457220 */ /* 0x000fc40000410000 */
[----:B------:R-:W-:Y:S02]  /*71d0*/  FFMA.FTZ R173, R142, R172, -R173 ;  /* 0x000000ac8ead7223 */ /* 0x000fe400000108ad */
[----:B------:R-:W-:Y:S02]  /*71e0*/  FFMA.FTZ R169, R139, R171, R130 ;  /* 0x000000ab8ba97223 */ /* 0x000fe40000010082 */
[----:B------:R-:W-:Y:S02]  /*71f0*/  FFMA.FTZ R172, R94, UR37, R131 ;  /* 0x000000255eac7c23 */ /* 0x000fe40008010083 */
[----:B------:R0:W1:Y:S01]  /*7200*/  @P1 LDS.64 R130, [R88.X8+0x3558] ;  /* 0x0035580058821984 */ /* 0x0000620000008a00 */
[----:B------:R-:W-:-:S04]  /*7210*/  FMUL.FTZ R170, R138, R68 ;  /* 0x000000448aaa7220 */ /* 0x000fc80000410000 */
[-C--:B------:R-:W-:Y:S02]  /*7220*/  FFMA.FTZ R170, R139, R70.reuse, -R170 ;  /* 0x000000468baa7223 */ /* 0x080fe400000108aa */
[----:B------:R-:W-:-:S04]  /*7230*/  FMUL.FTZ R70, R138, R70 ;  /* 0x000000468a467220 */ /* 0x000fc80000410000 */
[----:B------:R-:W-:Y:S02]  /*7240*/  FFMA.FTZ R68, R139, R68, R70 ;  /* 0x000000448b447223 */ /* 0x000fe40000010046 */
[----:B------:R-:W-:Y:S02]  /*7250*/  FFMA.FTZ R70, R142, R174, R69 ;  /* 0x000000ae8e467223 */ /* 0x000fe40000010045 */
[----:B------:R-:W-:-:S04]  /*7260*/  FMUL.FTZ R69, R93, UR37 ;  /* 0x000000255d457c20 */ /* 0x000fc80008410000 */
[----:B------:R-:W-:Y:S02]  /*7270*/  FFMA.FTZ R214, R94, UR36, -R69 ;  /* 0x000000245ed67c23 */ /* 0x000fe40008010845 */
[----:B----4-:R-:W-:Y:S02]  /*7280*/  FMUL.FTZ R232, R61, R175 ;  /* 0x000000af3de87220 */ /* 0x010fe40000410000 */
[----:B------:R-:W-:Y:S02]  /*7290*/  FMUL.FTZ R69, R95, UR36 ;  /* 0x000000245f457c20 */ /* 0x000fe40008410000 */
[----:B------:R-:W-:Y:S01]  /*72a0*/  FMUL.FTZ R214, R215, R214 ;  /* 0x000000d6d7d67220 */ /* 0x000fe20000410000 */
        /* <DEDUP_REMOVED lines=13> */
.L_x_8399:
[----:B0-----:R-:W-:Y:S05]  /*7380*/  BSYNC B0 ;  /* 0x0000000000007941 */ /* 0x001fea0003800000 */
.L_x_8398:
        /* <DEDUP_REMOVED lines=10> */
[----:B------:R-:W-:-:S02]  /*7430*/  FMUL.FTZ R179, R95, UR37 ;  /* 0x000000255fb37c20 */ /* 0x000fc40008410000 */
[C---:B------:R-:W-:Y:S01]  /*7440*/  FMUL.FTZ R183, R143.reuse, -R172 ;  /* 0x800000ac8fb77220 */ /* 0x040fe20000410000 */
[----:B------:R-:W4:Y:S01]  /*7450*/  SHFL.UP PT, R175, R71, 0x1, RZ ;  /* 0x0420000047af7989 */ /* 0x000f2200000e00ff */
[C---:B------:R-:W-:Y:S02]  /*7460*/  FFMA.FTZ R69, R96.reuse, UR37, R69 ;  /* 0x0000002560457c23 */ /* 0x040fe40008010045 */
[-C--:B------:R-:W-:Y:S01]  /*7470*/  FMUL.FTZ R181, R143, -R70.reuse ;  /* 0x800000468fb57220 */ /* 0x080fe20000410000 */
[----:B-----5:R-:W-:Y:S01]  /*7480*/  SHFL.IDX PT, R66, R66, RZ, 0x1f ;  /* 0x00001fff42427589 */ /* 0x020fe200000e0000 */
[----:B------:R-:W-:Y:S02]  /*7490*/  FFMA.FTZ R179, R96, UR36, -R179 ;  /* 0x0000002460b37c23 */ /* 0x000fe400080108b3 */
[----:B------:R-:W-:Y:S02]  /*74a0*/  FFMA.FTZ R183, R144, R70, R183 ;  /* 0x0000004690b77223 */ /* 0x000fe400000100b7 */
[----:B------:R-:W-:-:S02]  /*74b0*/  FMUL.FTZ R212, R216, R69 ;  /* 0x00000045d8d47220 */ /* 0x000fc40000410000 */
[----:B------:R-:W-:Y:S02]  /*74c0*/  FFMA.FTZ R172, R144, R172, -R181 ;  /* 0x000000ac90ac7223 */ /* 0x000fe400000108b5 */
[----:B------:R-:W-:Y:S02]  /*74d0*/  FMUL.FTZ R211, R216, R179 ;  /* 0x000000b3d8d37220 */ /* 0x000fe40000410000 */
[----:B------:R-:W-:Y:S02]  /*74e0*/  FADD.FTZ R70, -R212, R183 ;  /* 0x000000b7d4467221 */ /* 0x000fe40000010100 */
[----:B------:R-:W-:Y:S02]  /*74f0*/  FADD.FTZ R172, R211, R172 ;  /* 0x000000acd3ac7221 */ /* 0x000fe40000010000 */
[----:B------:R-:W-:Y:S02]  /*7500*/  FMUL.FTZ R69, R145, -R70 ;  /* 0x8000004691457220 */ /* 0x000fe40000410000 */
[----:B0-----:R-:W-:-:S02]  /*7510*/  FMUL.FTZ R179, R68, R171 ;  /* 0x000000ab44b37220 */ /* 0x001fc40000410000 */
[-C--:B------:R-:W-:Y:S02]  /*7520*/  FMUL.FTZ R181, R145, -R172.reuse ;  /* 0x800000ac91b57220 */ /* 0x080fe40000410000 */
[----:B------:R-:W-:Y:S02]  /*7530*/  FFMA.FTZ R69, R146, R172, -R69 ;  /* 0x000000ac92457223 */ /* 0x000fe40000010845 */
[----:B--2---:R-:W-:Y:S02]  /*7540*/  FFMA.FTZ R179, R170, R177, R179 ;  /* 0x000000b1aab37223 */ /* 0x004fe400000100b3 */
[C---:B---3--:R-:W-:Y:S02]  /*7550*/  FMUL.FTZ R174, R68.reuse, R173 ;  /* 0x000000ad44ae7220 */ /* 0x048fe40000410000 */
[C---:B----4-:R-:W-:Y:S02]  /*7560*/  FMUL.FTZ R172, R68.reuse, R175 ;  /* 0x000000af44ac7220 */ /* 0x050fe40000410000 */
[C---:B------:R-:W-:Y:S01]  /*7570*/  FMUL.FTZ R177, R68.reuse, R177 ;  /* 0x000000b144b17220 */ /* 0x040fe20000410000 */
[----:B------:R-:W-:Y:S01]  /*7580*/  FSEL R68, R68, R179, !P3 ;  /* 0x000000b344447208 */ /* 0x000fe20005800000 */
[----:B------:R-:W-:-:S02]  /*7590*/  FFMA.FTZ R174, R170, R175, -R174 ;  /* 0x000000afaaae7223 */ /* 0x000fc400000108ae */
[C---:B------:R-:W-:Y:S02]  /*75a0*/  FFMA.FTZ R172, R170.reuse, R173, R172 ;  /* 0x000000adaaac7223 */ /* 0x040fe400000100ac */
[----:B------:R-:W-:Y:S02]  /*75b0*/  @P3 FFMA.FTZ R170, R170, R171, -R177 ;  /* 0x000000abaaaa3223 */ /* 0x000fe400000108b1 */
[C---:B------:R-:W-:Y:S02]  /*75c0*/  FMUL.FTZ R171, R97.reuse, UR37 ;  /* 0x0000002561ab7c20 */ /* 0x040fe40008410000 */
[----:B------:R-:W-:Y:S02]  /*75d0*/  FMUL.FTZ R173, R97, UR36 ;  /* 0x0000002461ad7c20 */ /* 0x000fe40008410000 */
[----:B------:R-:W-:Y:S02]  /*75e0*/  FFMA.FTZ R171, R98, UR36, -R171 ;  /* 0x0000002462ab7c23 */ /* 0x000fe400080108ab */
[----:B------:R-:W-:-:S02]  /*75f0*/  @P3 FADD.FTZ R71, R71, R174 ;  /* 0x000000ae47473221 */ /* 0x000fc40000010000 */
[----:B------:R-:W-:Y:S01]  /*7600*/  FADD.FTZ R210, R37, R37 ;  /* 0x0000002525d27221 */ /* 0x000fe20000010000 */
[----:B------:R-:W-:Y:S01]  /*7610*/  SHFL.UP PT, R174, R68, 0x2, RZ ;  /* 0x0440000044ae7989 */ /* 0x000fe200000e00ff */
[----:B------:R-:W-:Y:S02]  /*7620*/  FFMA.FTZ R173, R98, UR37, R173 ;  /* 0x0000002562ad7c23 */ /* 0x000fe400080100ad */
[----:B------:R-:W-:Y:S01]  /*7630*/  @P3 FADD.FTZ R169, R169, R172 ;  /* 0x000000aca9a93221 */ /* 0x000fe20000010000 */
[----:B------:R-:W-:Y:S01]  /*7640*/  ISETP.GE.AND P3, PT, R87, 0x2, PT ;  /* 0x000000025700780c */ /* 0x000fe20003f66270 */
[----:B------:R-:W-:Y:S02]  /*7650*/  FFMA.FTZ R70, R146, R70, R181 ;  /* 0x0000004692467223 */ /* 0x000fe400000100b5 */
[C---:B------:R-:W-:Y:S01]  /*7660*/  FMUL.FTZ R208, R210.reuse, R171 ;  /* 0x000000abd2d07220 */ /* 0x040fe20000410000 */
[----:B------:R-:W-:Y:S01]  /*7670*/  SHFL.UP PT, R172, R169, 0x2, RZ ;  /* 0x04400000a9ac7989 */ /* 0x000fe200000e00ff */
[----:B------:R-:W-:-:S02]  /*7680*/  FMUL.FTZ R207, R210, R173 ;  /* 0x000000add2cf7220 */ /* 0x000fc40000410000 */
[----:B------:R-:W-:Y:S01]  /*7690*/  FMUL.FTZ R205, R99, UR37 ;  /* 0x0000002563cd7c20 */ /* 0x000fe20008410000 */
[----:B------:R-:W0:Y:S01]  /*76a0*/  SHFL.UP PT, R171, R71, 0x2, RZ ;  /* 0x0440000047ab7989 */ /* 0x000e2200000e00ff */
[----:B------:R-:W-:Y:S02]  /*76b0*/  FADD.FTZ R70, -R207, R70 ;  /* 0x00000046cf467221 */ /* 0x000fe40000010100 */
[----:B------:R-:W-:Y:S01]  /*76c0*/  FMUL.FTZ R206, R99, UR36 ;  /* 0x0000002463ce7c20 */ /* 0x000fe20008410000 */
[----:B------:R-:W2:Y:S01]  /*76d0*/  SHFL.UP PT, R173, R170, 0x2, RZ ;  /* 0x04400000aaad7989 */ /* 0x000ea200000e00ff */
        /* <DEDUP_REMOVED lines=17> */
[CC--:B------:R-:W-:Y:S02]  /*77f0*/  FMUL.FTZ R176, R68.reuse, R172.reuse ;  /* 0x000000ac44b07220 */ /* 0x0c0fe40000410000 */
[----:B--2---:R-:W-:Y:S02]  /*7800*/  FMUL.FTZ R177, R68, R173 ;  /* 0x000000ad44b17220 */ /* 0x004fe40000410000 */
[----:B------:R-:W-:Y:S02]  /*7810*/  FFMA.FTZ R175, R170, R172, R175 ;  /* 0x000000acaaaf7223 */ /* 0x000fe400000100af */
[----:B------:R-:W-:-:S02]  /*7820*/  FMUL.FTZ R201, R101, UR36 ;  /* 0x0000002465c97c20 */ /* 0x000fc40008410000 */
[-C--:B------:R-:W-:Y:S02]  /*7830*/  FMUL.FTZ R178, R68, R174.reuse ;  /* 0x000000ae44b27220 */ /* 0x080fe40000410000 */
[C---:B------:R-:W-:Y:S02]  /*7840*/  FFMA.FTZ R176, R170.reuse, R171, -R176 ;  /* 0x000000abaab07223 */ /* 0x040fe400000108b0 */
[----:B------:R-:W-:Y:S02]  /*7850*/  FMUL.FTZ R202, R101, UR37 ;  /* 0x0000002565ca7c20 */ /* 0x000fe40008410000 */
[----:B------:R-:W-:Y:S02]  /*7860*/  FFMA.FTZ R177, R170, R174, R177 ;  /* 0x000000aeaab17223 */ /* 0x000fe400000100b1 */
[----:B------:R-:W-:Y:S02]  /*7870*/  @P3 FADD.FTZ R169, R169, R175 ;  /* 0x000000afa9a93221 */ /* 0x000fe40000010000 */
[----:B------:R-:W-:Y:S01]  /*7880*/  FADD.FTZ R204, R39, R39 ;  /* 0x0000002727cc7221 */ /* 0x000fe20000010000 */
[----:B------:R-:W-:Y:S01]  /*7890*/  FSEL R68, R68, R177, !P3 ;  /* 0x000000b144447208 */ /* 0x000fe20005800000 */
[----:B------:R-:W-:Y:S01]  /*78a0*/  FFMA.FTZ R201, R102, UR37, R201 ;  /* 0x0000002566c97c23 */ /* 0x000fe200080100c9 */
[----:B------:R-:W0:Y:S01]  /*78b0*/  SHFL.UP PT, R171, R169, 0x4, RZ ;  /* 0x04800000a9ab7989 */ /* 0x000e2200000e00ff */
[----:B------:R-:W-:-:S02]  /*78c0*/  @P3 FFMA.FTZ R170, R170, R173, -R178 ;  /* 0x000000adaaaa3223 */ /* 0x000fc400000108b2 */
[----:B------:R-:W-:Y:S01]  /*78d0*/  @P3 FADD.FTZ R71, R71, R176 ;  /* 0x000000b047473221 */ /* 0x000fe20000010000 */
[----:B------:R-:W-:Y:S01]  /*78e0*/  SHFL.UP PT, R174, R68, 0x4, RZ ;  /* 0x0480000044ae7989 */ /* 0x000fe200000e00ff */
[----:B------:R-:W-:Y:S01]  /*78f0*/  FFMA.FTZ R202, R102, UR36, -R202 ;  /* 0x0000002466ca7c23 */ /* 0x000fe200080108ca */
[----:B------:R-:W-:Y:S01]  /*7900*/  ISETP.GE.AND P3, PT, R87, 0x4, PT ;  /* 0x000000045700780c */ /* 0x000fe20003f66270 */
[C---:B------:R-:W-:Y:S01]  /*7910*/  FMUL.FTZ R201, R204.reuse, R201 ;  /* 0x000000c9ccc97220 */ /* 0x040fe20000410000 */
[----:B------:R-:W2:Y:S01]  /*7920*/  SHFL.UP PT, R172, R170, 0x4, RZ ;  /* 0x04800000aaac7989 */ /* 0x000ea200000e00ff */
[----:B------:R-:W-:Y:S02]  /*7930*/  FMUL.FTZ R202, R204, R202 ;  /* 0x000000caccca7220 */ /* 0x000fe40000410000 */
[----:B------:R-:W-:Y:S01]  /*7940*/  FMUL.FTZ R199, R103, UR37 ;  /* 0x0000002567c77c20 */ /* 0x000fe20008410000 */
[----:B------:R-:W3:Y:S01]  /*7950*/  SHFL.UP PT, R173, R71, 0x4, RZ ;  /* 0x0480000047ad7989 */ /* 0x000ee200000e00ff */
[----:B------:R-:W-:-:S02]  /*7960*/  FADD.FTZ R70, -R201, R70 ;  /* 0x00000046c9467221 */ /* 0x000fc40000010100 */
[----:B------:R-:W-:Y:S02]  /*7970*/  FMUL.FTZ R200, R103, UR36 ;  /* 0x0000002467c87c20 */ /* 0x000fe40008410000 */
[----:B------:R-:W-:Y:S02]  /*7980*/  FADD.FTZ R69, R202, R69 ;  /* 0x00000045ca457221 */ /* 0x000fe40000010000 */
[----:B------:R-:W-:Y:S02]  /*7990*/  FADD.FTZ R203, R40, R40 ;  /* 0x0000002828cb7221 */ /* 0x000fe40000010000 */
[C---:B------:R-:W-:Y:S02]  /*79a0*/  FMUL.FTZ R176, R151.reuse, -R70 ;  /* 0x8000004697b07220 */ /* 0x040fe40000410000 */
[----:B------:R-:W-:Y:S02]  /*79b0*/  FFMA.FTZ R199, R104, UR36, -R199 ;  /* 0x0000002468c77c23 */ /* 0x000fe400080108c7 */
[----:B------:R-:W-:-:S02]  /*79c0*/  FMUL.FTZ R175, R151, -R69 ;  /* 0x8000004597af7220 */ /* 0x000fc40000410000 */
[----:B------:R-:W-:Y:S02]  /*79d0*/  FFMA.FTZ R200, R104, UR37, R200 ;  /* 0x0000002568c87c23 */ /* 0x000fe400080100c8 */
[C---:B------:R-:W-:Y:S02]  /*79e0*/  FFMA.FTZ R69, R152.reuse, R69, -R176 ;  /* 0x0000004598457223 */ /* 0x040fe400000108b0 */
[C---:B------:R-:W-:Y:S02]  /*79f0*/  FMUL.FTZ R199, R203.reuse, R199 ;  /* 0x000000c7cbc77220 */ /* 0x040fe40000410000 */
[----:B------:R-:W-:Y:S02]  /*7a00*/  FFMA.FTZ R175, R152, R70, R175 ;  /* 0x0000004698af7223 */ /* 0x000fe400000100af */
[----:B------:R-:W-:Y:S02]  /*7a10*/  FMUL.FTZ R200, R203, R200 ;  /* 0x000000c8cbc87220 */ /* 0x000fe40000410000 */
[----:B------:R-:W-:-:S02]  /*7a20*/  FADD.FTZ R69, R199, R69 ;  /* 0x00000045c7457221 */ /* 0x000fc40000010000 */
[----:B------:R-:W-:Y:S02]  /*7a30*/  FADD.FTZ R175, -R200, R175 ;  /* 0x000000afc8af7221 */ /* 0x000fe40000010100 */
[C---:B------:R-:W-:Y:S02]  /*7a40*/  FMUL.FTZ R70, R153.reuse, -R69 ;  /* 0x8000004599467220 */ /* 0x040fe40000410000 */
[-C--:B------:R-:W-:Y:S02]  /*7a50*/  FMUL.FTZ R176, R153, -R175.reuse ;  /* 0x800000af99b07220 */ /* 0x080fe40000410000 */
[C---:B------:R-:W-:Y:S02]  /*7a60*/  FFMA.FTZ R70, R154.reuse, R175, R70 ;  /* 0x000000af9a467223 */ /* 0x040fe40000010046 */
[----:B------:R-:W-:Y:S02]  /*7a70*/  FFMA.FTZ R69, R154, R69, -R176 ;  /* 0x000000459a457223 */ /* 0x000fe400000108b0 */
[----:B0-----:R-:W-:-:S02]  /*7a80*/  FMUL.FTZ R175, R68, R171 ;  /* 0x000000ab44af7220 */ /* 0x001fc40000410000 */
[C---:B--2---:R-:W-:Y:S02]  /*7a90*/  FMUL.FTZ R176, R68.reuse, R172 ;  /* 0x000000ac44b07220 */ /* 0x044fe40000410000 */
[-C--:B---3--:R-:W-:Y:S02]  /*7aa0*/  FMUL.FTZ R177, R68, R173.reuse ;  /* 0x000000ad44b17220 */ /* 0x088fe40000410000 */
[----:B------:R-:W-:Y:S02]  /*7ab0*/  FFMA.FTZ R175, R170, R173, -R175 ;  /* 0x000000adaaaf7223 */ /* 0x000fe400000108af */
[----:B------:R-:W-:Y:S02]  /*7ac0*/  FMUL.FTZ R195, R105, UR36 ;  /* 0x0000002469c37c20 */ /* 0x000fe40008410000 */
[-C--:B------:R-:W-:Y:S02]  /*7ad0*/  FMUL.FTZ R178, R68, R174.reuse ;  /* 0x000000ae44b27220 */ /* 0x080fe40000410000 */
[----:B------:R-:W-:-:S02]  /*7ae0*/  FFMA.FTZ R176, R170, R174, R176 ;  /* 0x000000aeaab07223 */ /* 0x000fc400000100b0 */
[----:B------:R-:W-:Y:S02]  /*7af0*/  FFMA.FTZ R177, R170, R171, R177 ;  /* 0x000000abaab17223 */ /* 0x000fe400000100b1 */
[----:B------:R-:W-:Y:S01]  /*7b00*/  FMUL.FTZ R196, R105, UR37 ;  /* 0x0000002569c47c20 */ /* 0x000fe20008410000 */
[----:B------:R-:W-:Y:S01]  /*7b10*/  FSEL R68, R68, R176, !P3 ;  /* 0x000000b044447208 */ /* 0x000fe20005800000 */
[----:B------:R-:W-:Y:S02]  /*7b20*/  @P3 FADD.FTZ R71, R71, R175 ;  /* 0x000000af47473221 */ /* 0x000fe40000010000 */
[----:B------:R-:W-:Y:S02]  /*7b30*/  FADD.FTZ R198, R41, R41 ;  /* 0x0000002929c67221 */ /* 0x000fe40000010000 */
        /* <DEDUP_REMOVED lines=26> */
[CC--:B------:R-:W-:Y:S02]  /*7ce0*/  FMUL.FTZ R69, R157.reuse, -R70.reuse ;  /* 0x800000469d457220 */ /* 0x0c0fe40000410000 */
[-C--:B------:R-:W-:Y:S02]  /*7cf0*/  FMUL.FTZ R176, R157, -R175.reuse ;  /* 0x800000af9db07220 */ /* 0x080fe40000410000 */
[C---:B------:R-:W-:Y:S02]  /*7d00*/  FFMA.FTZ R69, R158.reuse, R175, R69 ;  /* 0x000000af9e457223 */ /* 0x040fe40000010045 */
[----:B------:R-:W-:Y:S02]  /*7d10*/  FFMA.FTZ R70, R158, R70, -R176 ;  /* 0x000000469e467223 */ /* 0x000fe400000108b0 */
[----:B0-----:R-:W-:-:S02]  /*7d20*/  FMUL.FTZ R175, R68, R171 ;  /* 0x000000ab44af7220 */ /* 0x001fc40000410000 */
[C---:B--2---:R-:W-:Y:S02]  /*7d30*/  FMUL.FTZ R176, R68.reuse, R172 ;  /* 0x000000ac44b07220 */ /* 0x044fe40000410000 */
[C---:B---3--:R-:W-:Y:S02]  /*7d40*/  FMUL.FTZ R177, R68.reuse, R173 ;  /* 0x000000ad44b17220 */ /* 0x048fe40000410000 */
[----:B------:R-:W-:Y:S02]  /*7d50*/  FMUL.FTZ R178, R68, R174 ;  /* 0x000000ae44b27220 */ /* 0x000fe40000410000 */
[C---:B------:R-:W-:Y:S02]  /*7d60*/  FMUL.FTZ R190, R109.reuse, UR37 ;  /* 0x000000256dbe7c20 */ /* 0x040fe40008410000 */
[----:B------:R-:W-:Y:S02]  /*7d70*/  FFMA.FTZ R175, R170, R172, R175 ;  /* 0x000000acaaaf7223 */ /* 0x000fe400000100af */
[----:B------:R-:W-:-:S02]  /*7d80*/  FMUL.FTZ R189, R109, UR36 ;  /* 0x000000246dbd7c20 */ /* 0x000fc40008410000 */
        /* <DEDUP_REMOVED lines=10> */
[----:B------:R-:W2:Y:S01]  /*7e30*/  SHFL.UP PT, R173, R169, 0x10, RZ ;  /* 0x06000000a9ad7989 */ /* 0x000ea200000e00ff */
[----:B------:R-:W-:Y:S01]  /*7e40*/  @P3 FADD.FTZ R71, R71, R176 ;  /* 0x000000b047473221 */ /* 0x000fe20000010000 */
[----:B------:R-:W-:Y:S01]  /*7e50*/  ISETP.GE.AND P3, PT, R87, 0x10, PT ;  /* 0x000000105700780c */ /* 0x000fe20003f66270 */
[----:B------:R-:W-:Y:S01]  /*7e60*/  FMUL.FTZ R189, R192, R189 ;  /* 0x000000bdc0bd7220 */ /* 0x000fe20000410000 */
[----:B------:R-:W3:Y:S01]  /*7e70*/  SHFL.UP PT, R176, R68, 0x10, RZ ;  /* 0x0600000044b07989 */ /* 0x000ee200000e00ff */
[C---:B------:R-:W-:Y:S02]  /*7e80*/  FMUL.FTZ R188, R111.reuse, UR36 ;  /* 0x000000246fbc7c20 */ /* 0x040fe40008410000 */
[----:B------:R-:W-:Y:S01]  /*7e90*/  FADD.FTZ R70, R190, R70 ;  /* 0x00000046be467221 */ /* 0x000fe20000010000 */
[----:B------:R-:W4:Y:S01]  /*7ea0*/  SHFL.UP PT, R175, R71, 0x10, RZ ;  /* 0x0600000047af7989 */ /* 0x000f2200000e00ff */
        /* <DEDUP_REMOVED lines=19> */
[----:B--2---:R-:W-:Y:S02]  /*7fe0*/  FMUL.FTZ R70, R68, R173 ;  /* 0x000000ad44467220 */ /* 0x004fe40000410000 */
[----:B------:R-:W-:Y:S02]  /*7ff0*/  FMUL.FTZ R185, R113, UR36 ;  /* 0x0000002471b97c20 */ /* 0x000fe40008410000 */
[----:B---3--:R-:W-:Y:S02]  /*8000*/  FFMA.FTZ R172, R170, R176, R172 ;  /* 0x000000b0aaac7223 */ /* 0x008fe400000100ac */
[----:B------:R-:W-:Y:S02]  /*8010*/  FADD.FTZ R186, R45, R45 ;  /* 0x0000002d2dba7221 */ /* 0x000fe40000010000 */
[----:B------:R-:W-:Y:S01]  /*8020*/  FFMA.FTZ R177, R114, UR36, -R177 ;  /* 0x0000002472b17c23 */ /* 0x000fe200080108b1 */
[----:B------:R-:W-:Y:S01]  /*8030*/  FSEL R172, R68, R172, !P3 ;  /* 0x000000ac44ac7208 */ /* 0x000fe20005800000 */
[----:B----4-:R-:W-:-:S02]  /*8040*/  FFMA.FTZ R70, R170, R175, -R70 ;  /* 0x000000afaa467223 */ /* 0x010fc40000010846 */
        /* <DEDUP_REMOVED lines=9> */
[----:B------:R2:W3:Y:S01]  /*80e0*/  SHFL.UP PT, R171, R172, 0x1, RZ ;  /* 0x04200000acab7989 */ /* 0x0004e200000e00ff */
[----:B------:R-:W-:Y:S02]  /*80f0*/  FADD.FTZ R69, -R185, R69 ;  /* 0x00000045b9457221 */ /* 0x000fe40000010100 */
[----:B------:R-:W-:Y:S01]  /*8100*/  @P3 FADD.FTZ R169, R169, R175 ;  /* 0x000000afa9a93221 */ /* 0x000fe20000010000 */
[----:B------:R-:W4:Y:S01]  /*8110*/  SHFL.UP PT, R170, R170, 0x1, RZ ;  /* 0x04200000aaaa7989 */ /* 0x000f2200000e00ff */
[----:B------:R-:W-:Y:S02]  /*8120*/  @P3 FADD.FTZ R71, R71, R70 ;  /* 0x0000004647473221 */ /* 0x000fe40000010000 */
[----:B0-----:R-:W-:-:S02]  /*8130*/  FMUL.FTZ R67, R163, -R69 ;  /* 0x80000045a3437220 */ /* 0x001fc40000410000 */
[C---:B--2---:R-:W-:Y:S01]  /*8140*/  FMUL.FTZ R172, R115.reuse, UR37 ;  /* 0x0000002573ac7c20 */ /* 0x044fe20008410000 */
        /* <DEDUP_REMOVED lines=16> */
[C---:B---3--:R-:W-:Y:S02]  /*8250*/  FMUL.FTZ R67, R171.reuse, R68 ;  /* 0x00000044ab437220 */ /* 0x048fe40000410000 */
[-C--:B------:R-:W-:Y:S02]  /*8260*/  FMUL.FTZ R171, R171, R66.reuse ;  /* 0x00000042abab7220 */ /* 0x080fe40000410000 */
[----:B----4-:R-:W-:-:S02]  /*8270*/  FFMA.FTZ R67, R170, R66, -R67 ;  /* 0x00000042aa437223 */ /* 0x010fc40000010843 */
        /* <DEDUP_REMOVED lines=10> */
[----:B-1----:R-:W-:Y:S02]  /*8320*/  FMUL.FTZ R67, R138, -R130 ;  /* 0x800000828a437220 */ /* 0x002fe40000410000 */
        /* <DEDUP_REMOVED lines=192> */
.L_x_8401:
[----:B-1----:R-:W-:Y:S05]  /*8f30*/  BSYNC B0 ;  /* 0x0000000000007941 */ /* 0x002fea0003800000 */
.L_x_8400:
        /* <DEDUP_REMOVED lines=19> */
.L_x_8403:
[----:B------:R-:W-:Y:S05]  /*9070*/  BSYNC B0 ;  /* 0x0000000000007941 */ /* 0x000fea0003800000 */
.L_x_8402:
        /* <DEDUP_REMOVED lines=19> */
.L_x_8405:
[----:B------:R-:W-:Y:S05]  /*91b0*/  BSYNC B0 ;  /* 0x0000000000007941 */ /* 0x000fea0003800000 */
.L_x_8404:
        /* <DEDUP_REMOVED lines=19> */
.L_x_8407:
[----:B------:R-:W-:Y:S05]  /*92f0*/  BSYNC B0 ;  /* 0x0000000000007941 */ /* 0x000fea0003800000 */
.L_x_8406:
        /* <DEDUP_REMOVED lines=19> */
.L_x_8409:
[----:B------:R-:W-:Y:S05]  /*9430*/  BSYNC B0 ;  /* 0x0000000000007941 */ /* 0x000fea0003800000 */
.L_x_8408:
        /* <DEDUP_REMOVED lines=95> */
[C---:B------:R-:W-:Y:S02]  /*9a30*/  FFMA.FTZ R65, R209.reuse, R66, R65 ;  /* 0x00000042d1417223 */ /* 0x040fe40000010041 */
[----:B------:R-:W-:Y:S02]  /*9a40*/  FFMA.FTZ R100, -R209, R100, R102 ;  /* 0x00000064d1647223 */ /* 0x000fe40000010166 */
[----:B------:R-:W-:-:S02]  /*9a50*/  FMUL.FTZ R66, R173, UR37 ;  /* 0x00000025ad427c20 */ /* 0x000fc40008410000 */
[----:B------:R-:W-:Y:S02]  /*9a60*/  FMUL.FTZ R102, R173, UR36 ;  /* 0x00000024ad667c20 */ /* 0x000fe40008410000 */
[----:B------:R-:W-:Y:S02]  /*9a70*/  FFMA.FTZ R131, R67, R130, R131 ;  /* 0x0000008243837223 */ /* 0x000fe40000010083 */
[----:B------:R-:W-:Y:S02]  /*9a80*/  FADD.FTZ R218, R218, R64 ;  /* 0x00000040dada7221 */ /* 0x000fe40000010000 */
[----:B------:R-:W-:Y:S02]  /*9a90*/  FFMA.FTZ R66, R237, UR36, -R66 ;  /* 0x00000024ed427c23 */ /* 0x000fe40008010842 */
[----:B------:R-:W-:Y:S02]  /*9aa0*/  FMUL.FTZ R64, R97, R172 ;  /* 0x000000ac61407220 */ /* 0x000fe40000410000 */
[----:B------:R-:W-:-:S02]  /*9ab0*/  FFMA.FTZ R102, R237, UR37, R102 ;  /* 0x00000025ed667c23 */ /* 0x000fc40008010066 */
[----:B------:R-:W-:Y:S02]  /*9ac0*/  FMUL.FTZ R97, R97, R236 ;  /* 0x000000ec61617220 */ /* 0x000fe40000410000 */
[----:B------:R-:W-:Y:S02]  /*9ad0*/  FADD.FTZ R131, -R220, R131 ;  /* 0x00000083dc837221 */ /* 0x000fe40000010100 */
[C---:B------:R-:W-:Y:S02]  /*9ae0*/  FMUL.FTZ R66, R209.reuse, R66 ;  /* 0x00000042d1427220 */ /* 0x040fe40000410000 */
[C---:B------:R-:W-:Y:S02]  /*9af0*/  FFMA.FTZ R64, R98.reuse, R236, -R64 ;  /* 0x000000ec62407223 */ /* 0x040fe40000010840 */
[----:B------:R-:W-:Y:S02]  /*9b00*/  FFMA.FTZ R209, -R209, R102, -RZ ;  /* 0x00000066d1d17223 */ /* 0x000fe400000109ff */
[----:B------:R-:W-:-:S02]  /*9b10*/  FFMA.FTZ R98, R98, R172, R97 ;  /* 0x000000ac62627223 */ /* 0x000fc40000010061 */
[CC--:B------:R-:W-:Y:S02]  /*9b20*/  FMUL.FTZ R102, R138.reuse, -R218.reuse ;  /* 0x800000da8a667220 */ /* 0x0c0fe40000410000 */
[C---:B------:R-:W-:Y:S02]  /*9b30*/  FMUL.FTZ R97, R138.reuse, R233 ;  /* 0x000000e98a617220 */ /* 0x040fe40000410000 */
[-C--:B------:R-:W-:Y:S02]  /*9b40*/  FMUL.FTZ R138, R138, -R131.reuse ;  /* 0x800000838a8a7220 */ /* 0x080fe40000410000 */
[C---:B------:R-:W-:Y:S02]  /*9b50*/  FFMA.FTZ R102, R139.reuse, R131, R102 ;  /* 0x000000838b667223 */ /* 0x040fe40000010066 */
[----:B------:R-:W-:Y:S02]  /*9b60*/  FFMA.FTZ R138, R139, R218, -R138 ;  /* 0x000000da8b8a7223 */ /* 0x000fe4000001088a */
[----:B------:R-:W-:-:S02]  /*9b70*/  FADD.FTZ R102, -R217, R102 ;  /* 0x00000066d9667221 */ /* 0x000fc40000010100 */
[----:B------:R-:W-:Y:S01]  /*9b80*/  FADD.FTZ R219, R219, R138 ;  /* 0x0000008adbdb7221 */ /* 0x000fe20000010000 */
[----:B------:R-:W-:Y:S01]  /*9b90*/  MOV R138, UR7 ;  /* 0x00000007008a7c02 */ /* 0x000fe20008000f00 */
[----:B------:R-:W-:Y:S02]  /*9ba0*/  FFMA.FTZ R64, R210, R64, R65 ;  /* 0x00000040d2407223 */ /* 0x000fe40000010041 */
[CC--:B------:R-:W-:Y:S02]  /*9bb0*/  FMUL.FTZ R65, R141.reuse, -R102.reuse ;  /* 0x800000668d417220 */ /* 0x0c0fe40000410000 */
[-C--:B------:R-:W-:Y:S01]  /*9bc0*/  FMUL.FTZ R141, R141, -R219.reuse ;  /* 0x800000db8d8d7220 */ /* 0x080fe20000410000 */
[----:B------:R-:W-:Y:S01]  /*9bd0*/  @!P0 STS.128 [R138.X16+0x3650], R68 ;  /* 0x003650448a008388 */ /* 0x000fe2000000cc00 */
[C---:B------:R-:W-:Y:S02]  /*9be0*/  FFMA.FTZ R65, R142.reuse, R219, -R65 ;  /* 0x000000db8e417223 */ /* 0x040fe40000010841 */
[----:B------:R-:W-:-:S02]  /*9bf0*/  FFMA.FTZ R141, R142, R102, R141 ;  /* 0x000000668e8d7223 */ /* 0x000fc4000001008d */
[----:B------:R-:W-:Y:S02]  /*9c00*/  FADD.FTZ R214, R214, R65 ;  /* 0x00000041d6d67221 */ /* 0x000fe40000010000 */
[----:B------:R-:W-:Y:S02]  /*9c10*/  FADD.FTZ R213, -R213, R141 ;  /* 0x0000008dd5d57221 */ /* 0x000fe40000010100 */
[C---:B------:R-:W-:Y:S02]  /*9c20*/  FMUL.FTZ R65, R95.reuse, R171 ;  /* 0x000000ab5f417220 */ /* 0x040fe40000410000 */
[----:B------:R-:W-:Y:S02]  /*9c30*/  FMUL.FTZ R130, R95, R235 ;  /* 0x000000eb5f827220 */ /* 0x000fe40000410000 */
[C---:B------:R-:W-:Y:S02]  /*9c40*/  FMUL.FTZ R95, R143.reuse, -R214 ;  /* 0x800000d68f5f7220 */ /* 0x040fe40000410000 */
[----:B------:R-:W-:-:S02]  /*9c50*/  FMUL.FTZ R143, R143, -R213 ;  /* 0x800000d58f8f7220 */ /* 0x000fc40000410000 */
[C---:B------:R-:W-:Y:S02]  /*9c60*/  FFMA.FTZ R95, R144.reuse, R213, R95 ;  /* 0x000000d5905f7223 */ /* 0x040fe4000001005f */
[----:B------:R-:W-:Y:S02]  /*9c70*/  FFMA.FTZ R143, R144, R214, -R143 ;  /* 0x000000d6908f7223 */ /* 0x000fe4000001088f */
[----:B------:R-:W-:Y:S02]  /*9c80*/  FFMA.FTZ R65, R96, R235, -R65 ;  /* 0x000000eb60417223 */ /* 0x000fe40000010841 */
[----:B------:R-:W-:Y:S02]  /*9c90*/  FADD.FTZ R212, -R212, R95 ;  /* 0x0000005fd4d47221 */ /* 0x000fe40000010100 */
[----:B------:R-:W-:Y:S02]  /*9ca0*/  FADD.FTZ R211, R211, R143 ;  /* 0x0000008fd3d37221 */ /* 0x000fe40000010000 */
[----:B------:R-:W-:-:S02]  /*9cb0*/  FFMA.FTZ R64, R216, R65, R64 ;  /* 0x00000041d8407223 */ /* 0x000fc40000010040 */
[----:B------:R-:W-:Y:S02]  /*9cc0*/  FMUL.FTZ R95, R145, -R212 ;  /* 0x800000d4915f7220 */ /* 0x000fe40000410000 */
[----:B------:R-:W-:Y:S02]  /*9cd0*/  FFMA.FTZ R130, R96, R171, R130 ;  /* 0x000000ab60827223 */ /* 0x000fe40000010082 */
[----:B------:R-:W-:Y:S02]  /*9ce0*/  FMUL.FTZ R65, R171, UR37 ;  /* 0x00000025ab417c20 */ /* 0x000fe40008410000 */
[-C--:B------:R-:W-:Y:S02]  /*9cf0*/  FMUL.FTZ R145, R145, -R211.reuse ;  /* 0x800000d391917220 */ /* 0x080fe40000410000 */
[----:B------:R-:W-:Y:S02]  /*9d00*/  FMUL.FTZ R96, R171, UR36 ;  /* 0x00000024ab607c20 */ /* 0x000fe40008410000 */
[----:B------:R-:W-:-:S02]  /*9d10*/  FFMA.FTZ R95, R146, R211, -R95 ;  /* 0x000000d3925f7223 */ /* 0x000fc4000001085f */
[----:B------:R-:W-:Y:S02]  /*9d20*/  FFMA.FTZ R98, -R210, R98, R100 ;  /* 0x00000062d2627223 */ /* 0x000fe40000010164 */
[C---:B------:R-:W-:Y:S02]  /*9d30*/  FFMA.FTZ R65, R235.reuse, UR36, -R65 ;  /* 0x00000024eb417c23 */ /* 0x040fe40008010841 */
[----:B------:R-:W-:Y:S02]  /*9d40*/  FFMA.FTZ R146, R146, R212, R145 ;  /* 0x000000d492927223 */ /* 0x000fe40000010091 */
[----:B------:R-:W-:Y:S02]  /*9d50*/  FFMA.FTZ R96, R235, UR37, R96 ;  /* 0x00000025eb607c23 */ /* 0x000fe40008010060 */
[----:B------:R-:W-:Y:S02]  /*9d60*/  FADD.FTZ R208, R208, R95 ;  /* 0x0000005fd0d07221 */ /* 0x000fe40000010000 */
[----:B------:R-:W-:-:S02]  /*9d70*/  FFMA.FTZ R98, -R216, R130, R98 ;  /* 0x00000082d8627223 */ /* 0x000fc40000010162 */
[C---:B------:R-:W-:Y:S02]  /*9d80*/  FMUL.FTZ R65, R216.reuse, R65 ;  /* 0x00000041d8417220 */ /* 0x040fe40000410000 */
[----:B------:R-:W-:Y:S02]  /*9d90*/  FADD.FTZ R207, -R207, R146 ;  /* 0x00000092cfcf7221 */ /* 0x000fe40000010100 */
[----:B------:R-:W-:Y:S02]  /*9da0*/  FFMA.FTZ R216, -R216, R96, -RZ ;  /* 0x00000060d8d87223 */ /* 0x000fe400000109ff */
[C---:B------:R-:W-:Y:S02]  /*9db0*/  FMUL.FTZ R95, R93.reuse, R170 ;  /* 0x000000aa5d5f7220 */ /* 0x040fe40000410000 */
[----:B------:R-:W-:Y:S02]  /*9dc0*/  FMUL.FTZ R96, R93, R234 ;  /* 0x000000ea5d607220 */ /* 0x000fe40000410000 */
[----:B------:R-:W-:-:S02]  /*9dd0*/  FMUL.FTZ R93, R147, -R208 ;  /* 0x800000d0935d7220 */ /* 0x000fc40000410000 */
[-C--:B------:R-:W-:Y:S02]  /*9de0*/  FMUL.FTZ R147, R147, -R207.reuse ;  /* 0x800000cf93937220 */ /* 0x080fe40000410000 */
[C---:B------:R-:W-:Y:S02]  /*9df0*/  FFMA.FTZ R93, R148.reuse, R207, R93 ;  /* 0x000000cf945d7223 */ /* 0x040fe4000001005d */
[----:B------:R-:W-:Y:S02]  /*9e00*/  FFMA.FTZ R147, R148, R208, -R147 ;  /* 0x000000d094937223 */ /* 0x000fe40000010893 */
[----:B------:R-:W-:Y:S02]  /*9e10*/  FFMA.FTZ R95, R94, R234, -R95 ;  /* 0x000000ea5e5f7223 */ /* 0x000fe4000001085f */
[----:B------:R-:W-:Y:S02]  /*9e20*/  FADD.FTZ R93, -R206, R93 ;  /* 0x0000005dce5d7221 */ /* 0x000fe40000010100 */
[----:B------:R-:W-:-:S02]  /*9e30*/  FFMA.FTZ R96, R94, R170, R96 ;  /* 0x000000aa5e607223 */ /* 0x000fc40000010060 */
[----:B------:R-:W-:Y:S02]  /*9e40*/  FADD.FTZ R205, R205, R147 ;  /* 0x00000093cdcd7221 */ /* 0x000fe40000010000 */
[----:B------:R-:W-:Y:S02]  /*9e50*/  FFMA.FTZ R64, R215, R95, R64 ;  /* 0x0000005fd7407223 */ /* 0x000fe40000010040 */
[----:B------:R-:W-:Y:S02]  /*9e60*/  FMUL.FTZ R95, R149, -R93 ;  /* 0x8000005d955f7220 */ /* 0x000fe40000410000 */
[----:B------:R-:W-:Y:S02]  /*9e70*/  FFMA.FTZ R96, -R215, R96, R98 ;  /* 0x00000060d7607223 */ /* 0x000fe40000010162 */
[----:B------:R-:W-:Y:S02]  /*9e80*/  FMUL.FTZ R94, R170, UR37 ;  /* 0x00000025aa5e7c20 */ /* 0x000fe40008410000 */
[----:B------:R-:W-:-:S02]  /*9e90*/  FMUL.FTZ R149, R149, -R205 ;  /* 0x800000cd95957220 */ /* 0x000fc40000410000 */
[----:B------:R-:W-:Y:S02]  /*9ea0*/  FMUL.FTZ R98, R170, UR36 ;  /* 0x00000024aa627c20 */ /* 0x000fe40008410000 */
[----:B------:R-:W-:Y:S02]  /*9eb0*/  FFMA.FTZ R95, R150, R205, -R95 ;  /* 0x000000cd965f7223 */ /* 0x000fe4000001085f */
[----:B------:R-:W-:Y:S02]  /*9ec0*/  FFMA.FTZ R94, R234, UR36, -R94 ;  /* 0x00000024ea5e7c23 */ /* 0x000fe4000801085e */
[----:B------:R-:W-:Y:S02]  /*9ed0*/  FFMA.FTZ R150, R150, R93, R149 ;  /* 0x0000005d96967223 */ /* 0x000fe40000010095 */
[----:B------:R-:W-:Y:S02]  /*9ee0*/  FFMA.FTZ R98, R234, UR37, R98 ;  /* 0x00000025ea627c23 */ /* 0x000fe40008010062 */
[----:B------:R-:W-:-:S02]  /*9ef0*/  FADD.FTZ R202, R202, R95 ;  /* 0x0000005fcaca7221 */ /* 0x000fc40000010000 */
[----:B------:R-:W-:Y:S02]  /*9f00*/  FMUL.FTZ R94, R215, R94 ;  /* 0x0000005ed75e7220 */ /* 0x000fe40000410000 */
        /* <DEDUP_REMOVED lines=10> */
[----:B------:R-:W-:-:S02]  /*9fb0*/  FADD.FTZ R199, R199, R151 ;  /* 0x00000097c7c77221 */ /* 0x000fc40000010000 */
[----:B------:R-:W-:Y:S02]  /*9fc0*/  FFMA.FTZ R98, R92, R169, R98 ;  /* 0x000000a95c627223 */ /* 0x000fe40000010062 */
[C---:B------:R-:W-:Y:S02]  /*9fd0*/  FFMA.FTZ R64, R222.reuse, R95, R64 ;  /* 0x0000005fde407223 */ /* 0x040fe40000010040 */
[C---:B------:R-:W-:Y:S02]  /*9fe0*/  FMUL.FTZ R95, R153.reuse, -R91 ;  /* 0x8000005b995f7220 */ /* 0x040fe40000410000 */
[----:B------:R-:W-:Y:S02]  /*9ff0*/  FMUL.FTZ R153, R153, -R199 ;  /* 0x800000c799997220 */ /* 0x000fe40000410000 */
[----:B------:R-:W-:Y:S02]  /*a000*/  FFMA.FTZ R96, -R222, R98, R96 ;  /* 0x00000062de607223 */ /* 0x000fe40000010160 */
[----:B------:R-:W-:-:S02]  /*a010*/  FMUL.FTZ R92, R169, UR37 ;  /* 0x00000025a95c7c20 */ /* 0x000fc40008410000 */
[----:B------:R-:W-:Y:S02]  /*a020*/  FMUL.FTZ R98, R169, UR36 ;  /* 0x00000024a9627c20 */ /* 0x000fe40008410000 */
[----:B------:R-:W-:Y:S02]  /*a030*/  FFMA.FTZ R97, R139, R169, R97 ;  /* 0x000000a98b617223 */ /* 0x000fe40000010061 */
[C---:B------:R-:W-:Y:S02]  /*a040*/  FFMA.FTZ R95, R154.reuse, R199, -R95 ;  /* 0x000000c79a5f7223 */ /* 0x040fe4000001085f */
[----:B------:R-:W-:Y:S02]  /*a050*/  FFMA.FTZ R154, R154, R91, R153 ;  /* 0x0000005b9a9a7223 */ /* 0x000fe40000010099 */
[C---:B------:R-:W-:Y:S02]  /*a060*/  FFMA.FTZ R92, R233.reuse, UR36, -R92 ;  /* 0x00000024e95c7c23 */ /* 0x040fe4000801085c */
[----:B------:R-:W-:-:S02]  /*a070*/  FFMA.FTZ R98, R233, UR37, R98 ;  /* 0x00000025e9627c23 */ /* 0x000fc40008010062 */
[----:B------:R-:W-:Y:S02]  /*a080*/  FADD.FTZ R97, RZ, R97 ;  /* 0x00000061ff617221 */ /* 0x000fe40000010000 */
[----:B------:R-:W-:Y:S02]  /*a090*/  FADD.FTZ R195, -R195, R154 ;  /* 0x0000009ac3c37221 */ /* 0x000fe40000010100 */
[----:B------:R-:W-:Y:S02]  /*a0a0*/  FMUL.FTZ R92, R222, R92 ;  /* 0x0000005cde5c7220 */ /* 0x000fe40000410000 */
[----:B------:R-:W-:Y:S02]  /*a0b0*/  FADD.FTZ R196, R196, R95 ;  /* 0x0000005fc4c47221 */ /* 0x000fe40000010000 */
[----:B------:R-:W-:Y:S02]  /*a0c0*/  FFMA.FTZ R222, -R222, R98, -RZ ;  /* 0x00000062dede7223 */ /* 0x000fe400000109ff */
[----:B------:R-:W-:-:S02]  /*a0d0*/  FMUL.FTZ R95, R89, R97 ;  /* 0x00000061595f7220 */ /* 0x000fc40000410000 */
[----:B------:R-:W-:Y:S02]  /*a0e0*/  FMUL.FTZ R98, R89, R232 ;  /* 0x000000e859627220 */ /* 0x000fe40000410000 */
[CC--:B------:R-:W-:Y:S02]  /*a0f0*/  FMUL.FTZ R89, R155.reuse, -R195.reuse ;  /* 0x800000c39b597220 */ /* 0x0c0fe40000410000 */
[-C--:B------:R-:W-:Y:S02]  /*a100*/  FMUL.FTZ R155, R155, -R196.reuse ;  /* 0x800000c49b9b7220 */ /* 0x080fe40000410000 */
[C---:B------:R-:W-:Y:S02]  /*a110*/  FFMA.FTZ R89, R156.reuse, R196, -R89 ;  /* 0x000000c49c597223 */ /* 0x040fe40000010859 */
[----:B------:R-:W-:Y:S02]  /*a120*/  FFMA.FTZ R155, R156, R195, R155 ;  /* 0x000000c39c9b7223 */ /* 0x000fe4000001009b */
[----:B------:R-:W-:-:S02]  /*a130*/  FFMA.FTZ R95, R90, R232, -R95 ;  /* 0x000000e85a5f7223 */ /* 0x000fc4000001085f */
[----:B------:R-:W-:Y:S02]  /*a140*/  FADD.FTZ R155, -R194, R155 ;  /* 0x0000009bc29b7221 */ /* 0x000fe40000010100 */
[----:B------:R-:W-:Y:S02]  /*a150*/  FADD.FTZ R193, R193, R89 ;  /* 0x00000059c1c17221 */ /* 0x000fe40000010000 */
[----:B------:R-:W-:Y:S02]  /*a160*/  FMUL.FTZ R89, R221, R95 ;  /* 0x0000005fdd597220 */ /* 0x000fe40000410000 */
[C---:B------:R-:W-:Y:S02]  /*a170*/  FMUL.FTZ R95, R157.reuse, -R155 ;  /* 0x8000009b9d5f7220 */ /* 0x040fe40000410000 */
[-C--:B------:R-:W-:Y:S02]  /*a180*/  FMUL.FTZ R157, R157, -R193.reuse ;  /* 0x800000c19d9d7220 */ /* 0x080fe40000410000 */
[----:B------:R-:W-:-:S02]  /*a190*/  FFMA.FTZ R95, R158, R193, -R95 ;  /* 0x000000c19e5f7223 */ /* 0x000fc4000001085f */
[----:B------:R-:W-:Y:S02]  /*a1a0*/  FFMA.FTZ R157, R158, R155, R157 ;  /* 0x0000009b9e9d7223 */ /* 0x000fe4000001009d */
[----:B------:R-:W-:Y:S02]  /*a1b0*/  FFMA.FTZ R98, R90, R97, R98 ;  /* 0x000000615a627223 */ /* 0x000fe40000010062 */
[----:B------:R-:W-:Y:S02]  /*a1c0*/  FADD.FTZ R157, -R189, R157 ;  /* 0x0000009dbd9d7221 */ /* 0x000fe40000010100 */
[----:B------:R-:W-:Y:S02]  /*a1d0*/  FADD.FTZ R190, R190, R95 ;  /* 0x0000005fbebe7221 */ /* 0x000fe40000010000 */
[----:B------:R-:W-:Y:S02]  /*a1e0*/  FMUL.FTZ R67, R183, UR37 ;  /* 0x00000025b7437c20 */ /* 0x000fe40008410000 */
[----:B------:R-:W-:-:S02]  /*a1f0*/  FMUL.FTZ R98, R221, R98 ;  /* 0x00000062dd627220 */ /* 0x000fc40000410000 */
[C---:B------:R-:W-:Y:S02]  /*a200*/  FMUL.FTZ R95, R159.reuse, -R157 ;  /* 0x8000009d9f5f7220 */ /* 0x040fe40000410000 */
[----:B------:R-:W-:Y:S01]  /*a210*/  FADD.FTZ R89, R64, R89 ;  /* 0x0000005940597221 */ /* 0x000fe20000010000 */
[----:B------:R-:W-:Y:S01]  /*a220*/  SHF.L.U32 R64, R88, 0x5, RZ ;  /* 0x0000000558407819 */ /* 0x000fe200000006ff */
[----:B------:R-:W-:Y:S02]  /*a230*/  FMUL.FTZ R159, R159, -R190 ;  /* 0x800000be9f9f7220 */ /* 0x000fe40000410000 */
[----:B------:R-:W-:Y:S01]  /*a240*/  FFMA.FTZ R67, R247, UR36, -R67 ;  /* 0x00000024f7437c23 */ /* 0x000fe20008010843 */
[----:B------:R-:W-:Y:S01]  /*a250*/  LEA.HI.SX32 R64, R64, R64, 0x1b ;  /* 0x0000004040407211 */ /* 0x000fe200078fdaff */
[----:B------:R-:W-:Y:S02]  /*a260*/  FADD.FTZ R96, R96, -R98 ;  /* 0x8000006260607221 */ /* 0x000fe40000010000 */
[----:B------:R-:W-:-:S02]  /*a270*/  FFMA.FTZ R98, R160, R190, -R95 ;  /* 0x000000bea0627223 */ /* 0x000fc4000001085f */
[----:B------:R-:W-:Y:S01]  /*a280*/  FFMA.FTZ R159, R160, R157, R159 ;  /* 0x0000009da09f7223 */ /* 0x000fe2000001009f */
[----:B------:R-:W-:Y:S01]  /*a290*/  STS [R64.X4+0x10d0], R66 ;  /* 0x0010d04240007388 */ /* 0x000fe20000004800 */
[----:B------:R-:W-:Y:S02]  /*a2a0*/  FMUL.FTZ R67, R231, R67 ;  /* 0x00000043e7437220 */ /* 0x000fe40000410000 */
[----:B------:R-:W-:Y:S01]  /*a2b0*/  FADD.FTZ R187, R187, R98 ;  /* 0x00000062bbbb7221 */ /* 0x000fe20000010000 */
[----:B------:R-:W-:Y:S01]  /*a2c0*/  STS [R64.X4+0x10e0], R65 ;  /* 0x0010e04140007388 */ /* 0x000fe20000004800 */
[----:B------:R-:W-:Y:S02]  /*a2d0*/  FADD.FTZ R188, -R188, R159 ;  /* 0x0000009fbcbc7221 */ /* 0x000fe40000010100 */
[----:B------:R-:W-:Y:S01]  /*a2e0*/  FMUL.FTZ R100, R172, UR36 ;  /* 0x00000024ac647c20 */ /* 0x000fe20008410000 */
[----:B------:R0:W-:Y:S01]  /*a2f0*/  STS [R64.X4+0x1080], R67 ;  /* 0x0010804340007388 */ /* 0x0001e20000004800 */
[----:B------:R-:W-:-:S02]  /*a300*/  FMUL.FTZ R104, R174, UR36 ;  /* 0x00000024ae687c20 */ /* 0x000fc40008410000 */
[----:B------:R-:W-:Y:S01]  /*a310*/  FFMA.FTZ R100, R236, UR37, R100 ;  /* 0x00000025ec647c23 */ /* 0x000fe20008010064 */
[----:B------:R1:W-:Y:S01]  /*a320*/  STS [R64.X4+0x10e8], R94 ;  /* 0x0010e85e40007388 */ /* 0x0003e20000004800 */
[----:B------:R-:W-:Y:S02]  /*a330*/  FMUL.FTZ R117, R183, UR36 ;  /* 0x00000024b7757c20 */ /* 0x000fe40008410000 */
[C---:B------:R-:W-:Y:S01]  /*a340*/  FMUL.FTZ R115, R182.reuse, UR37 ;  /* 0x00000025b6737c20 */ /* 0x040fe20008410000 */
[----:B------:R-:W-:Y:S01]  /*a350*/  STS [R64.X4+0x10f0], R92 ;  /* 0x0010f05c40007388 */ /* 0x000fe20000004800 */
[----:B------:R-:W-:Y:S02]  /*a360*/  FMUL.FTZ R119, R182, UR36 ;  /* 0x00000024b6777c20 */ /* 0x000fe40008410000 */
[C---:B0-----:R-:W-:Y:S01]  /*a370*/  FMUL.FTZ R67, R161.reuse, -R187 ;  /* 0x800000bba1437220 */ /* 0x041fe20000410000 */
        /* <DEDUP_REMOVED lines=25> */
[----:B------:R-:W-:Y:S02]  /*a510*/  FFMA.FTZ R104, R238, UR37, R104 ;  /* 0x00000025ee687c23 */ /* 0x000fe40008010068 */
[----:B------:R-:W-:Y:S02]  /*a520*/  FADD.FTZ R66, -R229, R66 ;  /* 0x00000042e5427221 */ /* 0x000fe40000010100 */
[----:B------:R-:W-:Y:S02]  /*a530*/  FADD.FTZ R230, R230, R69 ;  /* 0x00000045e6e67221 */ /* 0x000fe40000010000 */
[----:B------:R-:W-:-:S02]  /*a540*/  FMUL.FTZ R69, R223, R136 ;  /* 0x00000088df457220 */ /* 0x000fc40000410000 */
[----:B------:R-:W-:Y:S02]  /*a550*/  FMUL.FTZ R98, R66, R137 ;  /* 0x0000008942627220 */ /* 0x000fe40000410000 */
[----:B------:R-:W-:Y:S02]  /*a560*/  FFMA.FTZ R100, -R210, R100, -RZ ;  /* 0x00000064d2647223 */ /* 0x000fe400000109ff */
[----:B------:R-:W-:Y:S02]  /*a570*/  FFMA.FTZ R117, R247, UR37, R117 ;  /* 0x00000025f7757c23 */ /* 0x000fe40008010075 */
[C---:B------:R-:W-:Y:S01]  /*a580*/  FFMA.FTZ R115, R246.reuse, UR36, -R115 ;  /* 0x00000024f6737c23 */ /* 0x040fe20008010873 */
[----:B------:R0:W-:Y:S01]  /*a590*/  STS [R64.X4+0x10dc], R100 ;  /* 0x0010dc6440007388 */ /* 0x0001e20000004800 */
[----:B------:R-:W-:Y:S02]  /*a5a0*/  FFMA.FTZ R119, R246, UR37, R119 ;  /* 0x00000025f6777c23 */ /* 0x000fe40008010077 */
[----:B------:R-:W-:-:S02]  /*a5b0*/  FFMA.FTZ R104, -R204, R104, -RZ ;  /* 0x00000068cc687223 */ /* 0x000fc400000109ff */
[----:B------:R-:W-:Y:S02]  /*a5c0*/  FFMA.FTZ R247, R84, -R137, R247 ;  /* 0x8000008954f77223 */ /* 0x000fe400000100f7 */
[-C--:B------:R-:W-:Y:S01]  /*a5d0*/  FFMA.FTZ R246, R83, -R136.reuse, R246 ;  /* 0x8000008853f67223 */ /* 0x080fe200000100f6 */
[----:B------:R2:W-:Y:S01]  /*a5e0*/  STS [R64.X4+0x10cc], R104 ;  /* 0x0010cc6840007388 */ /* 0x0005e20000004800 */
[----:B------:R-:W-:Y:S02]  /*a5f0*/  FMUL.FTZ R71, R67, R136 ;  /* 0x0000008843477220 */ /* 0x000fe40000410000 */
[----:B-1----:R-:W-:Y:S02]  /*a600*/  FMUL.FTZ R94, R182, R69 ;  /* 0x00000045b65e7220 */ /* 0x002fe40000410000 */
[----:B------:R-:W-:Y:S02]  /*a610*/  FMUL.FTZ R70, R230, R137 ;  /* 0x00000089e6467220 */ /* 0x000fe40000410000 */
[----:B------:R-:W-:-:S02]  /*a620*/  FMUL.FTZ R65, R183, R98 ;  /* 0x00000062b7417220 */ /* 0x000fc40000410000 */
[C---:B------:R-:W-:Y:S02]  /*a630*/  FMUL.FTZ R113, R181.reuse, UR37 ;  /* 0x00000025b5717c20 */ /* 0x040fe40008410000 */
[----:B------:R-:W-:Y:S02]  /*a640*/  FMUL.FTZ R118, R181, UR36 ;  /* 0x00000024b5767c20 */ /* 0x000fe40008410000 */
[----:B------:R-:W-:Y:S02]  /*a650*/  FMUL.FTZ R99, R174, UR37 ;  /* 0x00000025ae637c20 */ /* 0x000fe40008410000 */
[-C--:B0-----:R-:W-:Y:S02]  /*a660*/  FFMA.FTZ R100, R246, R71.reuse, -R94 ;  /* 0x00000047f6647223 */ /* 0x081fe4000001085e */
[----:B------:R-:W-:Y:S02]  /*a670*/  FMUL.FTZ R92, R182, R71 ;  /* 0x00000047b65c7220 */ /* 0x000fe40000410000 */
[----:B------:R-:W-:-:S02]  /*a680*/  FFMA.FTZ R65, R70, R247, R65 ;  /* 0x000000f746417223 */ /* 0x000fc40000010041 */
[----:B--2---:R-:W-:Y:S02]  /*a690*/  FMUL.FTZ R104, R68, R135 ;  /* 0x0000008744687220 */ /* 0x004fe40000410000 */
[----:B------:R-:W-:Y:S02]  /*a6a0*/  FMUL.FTZ R71, R183, R70 ;  /* 0x00000046b7477220 */ /* 0x000fe40000410000 */
[C---:B------:R-:W-:Y:S02]  /*a6b0*/  FFMA.FTZ R113, R245.reuse, UR36, -R113 ;  /* 0x00000024f5717c23 */ /* 0x040fe40008010871 */
[----:B------:R-:W-:Y:S02]  /*a6c0*/  FFMA.FTZ R118, R245, UR37, R118 ;  /* 0x00000025f5767c23 */ /* 0x000fe40008010076 */
[----:B------:R-:W-:Y:S02]  /*a6d0*/  FMUL.FTZ R103, R176, UR37 ;  /* 0x00000025b0677c20 */ /* 0x000fe40008410000 */
[----:B------:R-:W-:-:S02]  /*a6e0*/  FMUL.FTZ R101, R175, UR37 ;  /* 0x00000025af657c20 */ /* 0x000fc40008410000 */
[----:B------:R-:W-:Y:S02]  /*a6f0*/  FFMA.FTZ R99, R238, UR36, -R99 ;  /* 0x00000024ee637c23 */ /* 0x000fe40008010863 */
[----:B------:R-:W-:Y:S02]  /*a700*/  FFMA.FTZ R94, R69, R246, R92 ;  /* 0x000000f6455e7223 */ /* 0x000fe4000001005c */
[----:B------:R-:W-:Y:S02]  /*a710*/  FADD.FTZ R65, RZ, R65 ;  /* 0x00000041ff417221 */ /* 0x000fe40000010000 */
[-C--:B------:R-:W-:Y:S02]  /*a720*/  FFMA.FTZ R245, R82, -R135.reuse, R245 ;  /* 0x8000008752f57223 */ /* 0x080fe400000100f5 */
[----:B------:R-:W-:Y:S02]  /*a730*/  FMUL.FTZ R92, R226, R135 ;  /* 0x00000087e25c7220 */ /* 0x000fe40000410000 */
[----:B------:R-:W-:-:S02]  /*a740*/  FFMA.FTZ R71, R247, R98, -R71 ;  /* 0x00000062f7477223 */ /* 0x000fc40000010847 */
[----:B------:R-:W-:Y:S02]  /*a750*/  FMUL.FTZ R95, R181, R104 ;  /* 0x00000068b55f7220 */ /* 0x000fe40000410000 */
[----:B------:R-:W-:Y:S02]  /*a760*/  FFMA.FTZ R103, R240, UR36, -R103 ;  /* 0x00000024f0677c23 */ /* 0x000fe40008010867 */
[----:B------:R-:W-:Y:S02]  /*a770*/  FFMA.FTZ R101, R239, UR36, -R101 ;  /* 0x00000024ef657c23 */ /* 0x000fe40008010865 */
[----:B------:R-:W-:Y:S02]  /*a780*/  FMUL.FTZ R99, R204, R99 ;  /* 0x00000063cc637220 */ /* 0x000fe40000410000 */
[----:B------:R-:W-:Y:S02]  /*a790*/  FADD.FTZ R65, R65, R94 ;  /* 0x0000005e41417221 */ /* 0x000fe40000010000 */
[----:B------:R-:W-:Y:S01]  /*a7a0*/  FADD.FTZ R71, RZ, R71 ;  /* 0x00000047ff477221 */ /* 0x000fe20000010000 */
[----:B------:R0:W-:Y:S01]  /*a7b0*/  STS [R64.X4+0x10c8], R99 ;  /* 0x0010c86340007388 */ /* 0x0001e20000004800 */
[----:B------:R-:W-:-:S02]  /*a7c0*/  FFMA.FTZ R94, R92, R245, R95 ;  /* 0x000000f55c5e7223 */ /* 0x000fc4000001005f */
[----:B------:R-:W-:Y:S02]  /*a7d0*/  FMUL.FTZ R103, R198, R103 ;  /* 0x00000067c6677220 */ /* 0x000fe40000410000 */
[----:B------:R-:W-:Y:S02]  /*a7e0*/  FMUL.FTZ R101, R203, R101 ;  /* 0x00000065cb657220 */ /* 0x000fe40000410000 */
[C---:B------:R-:W-:Y:S01]  /*a7f0*/  FMUL.FTZ R111, R180.reuse, UR37 ;  /* 0x00000025b46f7c20 */ /* 0x040fe20008410000 */
[----:B------:R-:W-:Y:S01]  /*a800*/  STS [R64.X4+0x10b8], R103 ;  /* 0x0010b86740007388 */ /* 0x000fe20000004800 */
[----:B------:R-:W-:Y:S02]  /*a810*/  FMUL.FTZ R116, R180, UR36 ;  /* 0x00000024b4747c20 */ /* 0x000fe40008410000 */
[C---:B------:R-:W-:Y:S01]  /*a820*/  FMUL.FTZ R109, R179.reuse, UR37 ;  /* 0x00000025b36d7c20 */ /* 0x040fe20008410000 */
[----:B------:R1:W-:Y:S01]  /*a830*/  STS [R64.X4+0x10c0], R101 ;  /* 0x0010c06540007388 */ /* 0x0003e20000004800 */
[----:B------:R-:W-:-:S02]  /*a840*/  FMUL.FTZ R114, R179, UR36 ;  /* 0x00000024b3727c20 */ /* 0x000fc40008410000 */
[----:B------:R-:W-:Y:S02]  /*a850*/  FMUL.FTZ R98, R181, R92 ;  /* 0x0000005cb5627220 */ /* 0x000fe40000410000 */
[----:B------:R-:W-:Y:S02]  /*a860*/  FADD.FTZ R100, R71, R100 ;  /* 0x0000006447647221 */ /* 0x000fe40000010000 */
[----:B------:R-:W-:Y:S02]  /*a870*/  FADD.FTZ R65, R65, R94 ;  /* 0x0000005e41417221 */ /* 0x000fe40000010000 */
[-C--:B0-----:R-:W-:Y:S02]  /*a880*/  FMUL.FTZ R99, R185, R134.reuse ;  /* 0x00000086b9637220 */ /* 0x081fe40000410000 */
[----:B------:R-:W-:Y:S02]  /*a890*/  FMUL.FTZ R71, R184, R134 ;  /* 0x00000086b8477220 */ /* 0x000fe40000410000 */
[----:B------:R-:W-:-:S02]  /*a8a0*/  FMUL.FTZ R94, R187, R133 ;  /* 0x00000085bb5e7220 */ /* 0x000fc40000410000 */
[C---:B------:R-:W-:Y:S02]  /*a8b0*/  FFMA.FTZ R111, R244.reuse, UR36, -R111 ;  /* 0x00000024f46f7c23 */ /* 0x040fe4000801086f */
[----:B------:R-:W-:Y:S02]  /*a8c0*/  FFMA.FTZ R116, R244, UR37, R116 ;  /* 0x00000025f4747c23 */ /* 0x000fe40008010074 */
[C---:B------:R-:W-:Y:S02]  /*a8d0*/  FFMA.FTZ R109, R243.reuse, UR36, -R109 ;  /* 0x00000024f36d7c23 */ /* 0x040fe4000801086d */
[----:B------:R-:W-:Y:S02]  /*a8e0*/  FFMA.FTZ R114, R243, UR37, R114 ;  /* 0x00000025f3727c23 */ /* 0x000fe40008010072 */
[----:B------:R-:W-:Y:S02]  /*a8f0*/  FFMA.FTZ R95, R245, R104, -R98 ;  /* 0x00000068f55f7223 */ /* 0x000fe40000010862 */
[----:B------:R-:W-:-:S02]  /*a900*/  FFMA.FTZ R244, R81, -R134, R244 ;  /* 0x8000008651f47223 */ /* 0x000fc400000100f4 */
[----:B------:R-:W-:Y:S02]  /*a910*/  FFMA.FTZ R243, R80, -R133, R243 ;  /* 0x8000008550f37223 */ /* 0x000fe400000100f3 */
[C---:B------:R-:W-:Y:S02]  /*a920*/  FMUL.FTZ R98, R180.reuse, R99 ;  /* 0x00000063b4627220 */ /* 0x040fe40000410000 */
[----:B-1----:R-:W-:Y:S02]  /*a930*/  FMUL.FTZ R101, R180, R71 ;  /* 0x00000047b4657220 */ /* 0x002fe40000410000 */
[----:B------:R-:W-:Y:S02]  /*a940*/  FMUL.FTZ R104, R188, R133 ;  /* 0x00000085bc687220 */ /* 0x000fe40000410000 */
[----:B------:R-:W-:Y:S02]  /*a950*/  FMUL.FTZ R103, R179, R94 ;  /* 0x0000005eb3677220 */ /* 0x000fe40000410000 */
[----:B------:R-:W-:-:S02]  /*a960*/  FMUL.FTZ R107, R178, UR37 ;  /* 0x00000025b26b7c20 */ /* 0x000fc40008410000 */
[----:B------:R-:W-:Y:S02]  /*a970*/  FMUL.FTZ R112, R178, UR36 ;  /* 0x00000024b2707c20 */ /* 0x000fe40008410000 */
[----:B------:R-:W-:Y:S02]  /*a980*/  FFMA.FTZ R98, R71, R244, R98 ;  /* 0x000000f447627223 */ /* 0x000fe40000010062 */
[----:B------:R-:W-:Y:S02]  /*a990*/  FFMA.FTZ R101, R244, R99, -R101 ;  /* 0x00000063f4657223 */ /* 0x000fe40000010865 */
[-C--:B------:R-:W-:Y:S02]  /*a9a0*/  FFMA.FTZ R103, R243, R104.reuse, -R103 ;  /* 0x00000068f3677223 */ /* 0x080fe40000010867 */
[----:B------:R-:W-:Y:S02]  /*a9b0*/  FMUL.FTZ R104, R179, R104 ;  /* 0x00000068b3687220 */ /* 0x000fe40000410000 */
[----:B------:R-:W-:-:S02]  /*a9c0*/  FMUL.FTZ R99, R157, R132 ;  /* 0x000000849d637220 */ /* 0x000fc40000410000 */
[C---:B------:R-:W-:Y:S02]  /*a9d0*/  FFMA.FTZ R107, R242.reuse, UR36, -R107 ;  /* 0x00000024f26b7c23 */ /* 0x040fe4000801086b */
[----:B------:R-:W-:Y:S02]  /*a9e0*/  FFMA.FTZ R112, R242, UR37, R112 ;  /* 0x00000025f2707c23 */ /* 0x000fe40008010070 */
[----:B------:R-:W-:Y:S02]  /*a9f0*/  FMUL.FTZ R106, R175, UR36 ;  /* 0x00000024af6a7c20 */ /* 0x000fe40008410000 */
[----:B------:R-:W-:Y:S02]  /*aa00*/  FADD.FTZ R100, R100, R95 ;  /* 0x0000005f64647221 */ /* 0x000fe40000010000 */
[----:B------:R-:W-:Y:S02]  /*aa10*/  FADD.FTZ R65, R65, R98 ;  /* 0x0000006241417221 */ /* 0x000fe40000010000 */
[----:B------:R-:W-:-:S02]  /*aa20*/  FFMA.FTZ R242, R79, -R132, R242 ;  /* 0x800000844ff27223 */ /* 0x000fc400000100f2 */
[----:B------:R-:W-:Y:S02]  /*aa30*/  FMUL.FTZ R95, R190, R132 ;  /* 0x00000084be5f7220 */ /* 0x000fe40000410000 */
[----:B------:R-:W-:Y:S02]  /*aa40*/  FFMA.FTZ R104, R94, R243, R104 ;  /* 0x000000f35e687223 */ /* 0x000fe40000010068 */
[----:B------:R-:W-:Y:S02]  /*aa50*/  FMUL.FTZ R98, R178, R99 ;  /* 0x00000063b2627220 */ /* 0x000fe40000410000 */
[----:B------:R-:W-:Y:S02]  /*aa60*/  FMUL.FTZ R108, R176, UR36 ;  /* 0x00000024b06c7c20 */ /* 0x000fe40008410000 */
[----:B------:R-:W-:Y:S02]  /*aa70*/  FFMA.FTZ R106, R239, UR37, R106 ;  /* 0x00000025ef6a7c23 */ /* 0x000fe4000801006a */
[----:B------:R-:W-:-:S02]  /*aa80*/  FADD.FTZ R65, R65, R104 ;  /* 0x0000006841417221 */ /* 0x000fc40000010000 */
[----:B------:R-:W-:Y:S02]  /*aa90*/  FFMA.FTZ R98, R95, R242, R98 ;  /* 0x000000f25f627223 */ /* 0x000fe40000010062 */
[----:B------:R-:W-:Y:S02]  /*aaa0*/  FMUL.FTZ R105, R177, UR37 ;  /* 0x00000025b1697c20 */ /* 0x000fe40008410000 */
[----:B------:R-:W-:Y:S02]  /*aab0*/  FFMA.FTZ R108, R240, UR37, R108 ;  /* 0x00000025f06c7c23 */ /* 0x000fe4000801006c */
[----:B------:R-:W-:Y:S02]  /*aac0*/  FFMA.FTZ R106, -R203, R106, -RZ ;  /* 0x0000006acb6a7223 */ /* 0x000fe400000109ff */
[----:B------:R-:W-:Y:S02]  /*aad0*/  FADD.FTZ R100, R100, R101 ;  /* 0x0000006564647221 */ /* 0x000fe40000010000 */
[----:B------:R-:W-:Y:S01]  /*aae0*/  FMUL.FTZ R110, R177, UR36 ;  /* 0x00000024b16e7c20 */ /* 0x000fe20008410000 */
[----:B------:R0:W-:Y:S01]  /*aaf0*/  STS [R64.X4+0x10c4], R106 ;  /* 0x0010c46a40007388 */ /* 0x0001e20000004800 */
[----:B------:R-:W-:-:S02]  /*ab00*/  FMUL.FTZ R101, R178, R95 ;  /* 0x0000005fb2657220 */ /* 0x000fc40000410000 */
[----:B------:R-:W-:Y:S02]  /*ab10*/  FADD.FTZ R65, R65, R98 ;  /* 0x0000006241417221 */ /* 0x000fe40000010000 */
[----:B------:R-:W-:Y:S02]  /*ab20*/  FFMA.FTZ R105, R241, UR36, -R105 ;  /* 0x00000024f1697c23 */ /* 0x000fe40008010869 */
[----:B------:R-:W-:Y:S02]  /*ab30*/  FMUL.FTZ R98, R193, R129 ;  /* 0x00000081c1627220 */ /* 0x000fe40000410000 */
[----:B------:R-:W-:Y:S02]  /*ab40*/  FFMA.FTZ R108, -R198, R108, -RZ ;  /* 0x0000006cc66c7223 */ /* 0x000fe400000109ff */
[----:B------:R-:W-:Y:S02]  /*ab50*/  FFMA.FTZ R110, R241, UR37, R110 ;  /* 0x00000025f16e7c23 */ /* 0x000fe4000801006e */
[----:B------:R-:W-:Y:S01]  /*ab60*/  FFMA.FTZ R104, R242, R99, -R101 ;  /* 0x00000063f2687223 */ /* 0x000fe20000010865 */
[----:B------:R1:W-:Y:S01]  /*ab70*/  STS [R64.X4+0x10bc], R108 ;  /* 0x0010bc6c40007388 */ /* 0x0003e20000004800 */
[----:B------:R-:W-:-:S02]  /*ab80*/  FMUL.FTZ R105, R197, R105 ;  /* 0x00000069c5697220 */ /* 0x000fc40000410000 */
[-C--:B------:R-:W-:Y:S02]  /*ab90*/  FFMA.FTZ R241, R78, -R129.reuse, R241 ;  /* 0x800000814ef17223 */ /* 0x080fe400000100f1 */
[----:B0-----:R-:W-:Y:S01]  /*aba0*/  FMUL.FTZ R106, R155, R129 ;  /* 0x000000819b6a7220 */ /* 0x001fe20000410000 */
[----:B------:R0:W-:Y:S01]  /*abb0*/  STS [R64.X4+0x10b0], R105 ;  /* 0x0010b06940007388 */ /* 0x0001e20000004800 */
[----:B------:R-:W-:Y:S02]  /*abc0*/  FMUL.FTZ R101, R177, R98 ;  /* 0x00000062b1657220 */ /* 0x000fe40000410000 */
[----:B------:R-:W-:Y:S02]  /*abd0*/  FMUL.FTZ R99, R196, R128 ;  /* 0x00000080c4637220 */ /* 0x000fe40000410000 */
[C---:B------:R-:W-:Y:S02]  /*abe0*/  FMUL.FTZ R107, R192.reuse, R107 ;  /* 0x0000006bc06b7220 */ /* 0x040fe40000410000 */
[----:B------:R-:W-:-:S02]  /*abf0*/  FFMA.FTZ R112, -R192, R112, -RZ ;  /* 0x00000070c0707223 */ /* 0x000fc400000109ff */
[----:B------:R-:W-:Y:S01]  /*ac00*/  FFMA.FTZ R110, -R197, R110, -RZ ;  /* 0x0000006ec56e7223 */ /* 0x000fe200000109ff */
[----:B------:R-:W-:Y:S01]  /*ac10*/  STS [R64.X4+0x10a8], R107 ;  /* 0x0010a86b40007388 */ /* 0x000fe20000004800 */
[-C--:B-1----:R-:W-:Y:S02]  /*ac20*/  FFMA.FTZ R108, R241, R106.reuse, -R101 ;  /* 0x0000006af16c7223 */ /* 0x082fe40000010865 */
[----:B------:R-:W-:Y:S01]  /*ac30*/  FADD.FTZ R103, R100, R103 ;  /* 0x0000006764677221 */ /* 0x000fe20000010000 */
[----:B------:R1:W-:Y:S01]  /*ac40*/  STS [R64.X4+0x10ac], R112 ;  /* 0x0010ac7040007388 */ /* 0x0003e20000004800 */
[----:B------:R-:W-:Y:S02]  /*ac50*/  FMUL.FTZ R106, R177, R106 ;  /* 0x0000006ab16a7220 */ /* 0x000fe40000410000 */
[----:B------:R-:W-:Y:S01]  /*ac60*/  FFMA.FTZ R240, R77, -R128, R240 ;  /* 0x800000804df07223 */ /* 0x000fe200000100f0 */
[----:B------:R2:W-:Y:S01]  /*ac70*/  STS [R64.X4+0x10b4], R110 ;  /* 0x0010b46e40007388 */ /* 0x0005e20000004800 */
[----:B------:R-:W-:-:S02]  /*ac80*/  FMUL.FTZ R100, R199, R127 ;  /* 0x0000007fc7647220 */ /* 0x000fc40000410000 */
[----:B0-----:R-:W-:Y:S02]  /*ac90*/  FMUL.FTZ R105, R195, R128 ;  /* 0x00000080c3697220 */ /* 0x001fe40000410000 */
[----:B------:R-:W-:Y:S02]  /*aca0*/  FMUL.FTZ R101, R176, R99 ;  /* 0x00000063b0657220 */ /* 0x000fe40000410000 */
[----:B------:R-:W-:Y:S02]  /*acb0*/  FFMA.FTZ R106, R98, R241, R106 ;  /* 0x000000f1626a7223 */ /* 0x000fe4000001006a */
[----:B------:R-:W-:Y:S02]  /*acc0*/  FMUL.FTZ R120, R172, UR37 ;  /* 0x00000025ac787c20 */ /* 0x000fe40008410000 */
[C---:B------:R-:W-:Y:S02]  /*acd0*/  FMUL.FTZ R130, R97.reuse, UR37 ;  /* 0x0000002561827c20 */ /* 0x040fe40008410000 */
[----:B------:R-:W-:-:S02]  /*ace0*/  FMUL.FTZ R90, R97, UR36 ;  /* 0x00000024615a7c20 */ /* 0x000fc40008410000 */
[-C--:B------:R-:W-:Y:S02]  /*acf0*/  FFMA.FTZ R239, R76, -R127.reuse, R239 ;  /* 0x8000007f4cef7223 */ /* 0x080fe400000100ef */
[----:B-1----:R-:W-:Y:S02]  /*ad00*/  FMUL.FTZ R112, R91, R127 ;  /* 0x0000007f5b707220 */ /* 0x002fe40000410000 */
[----:B------:R-:W-:Y:S02]  /*ad10*/  FMUL.FTZ R107, R175, R100 ;  /* 0x00000064af6b7220 */ /* 0x000fe40000410000 */
[-C--:B--2---:R-:W-:Y:S02]  /*ad20*/  FFMA.FTZ R110, R240, R105.reuse, -R101 ;  /* 0x00000069f06e7223 */ /* 0x084fe40000010865 */
[----:B------:R-:W-:Y:S02]  /*ad30*/  FMUL.FTZ R105, R176, R105 ;  /* 0x00000069b0697220 */ /* 0x000fe40000410000 */
[----:B------:R-:W-:-:S02]  /*ad40*/  FADD.FTZ R65, R65, R106 ;  /* 0x0000006a41417221 */ /* 0x000fc40000010000 */
[----:B------:R-:W-:Y:S02]  /*ad50*/  FFMA.FTZ R120, R236, UR36, -R120 ;  /* 0x00000024ec787c23 */ /* 0x000fe40008010878 */
[C---:B------:R-:W-:Y:S02]  /*ad60*/  FFMA.FTZ R130, R232.reuse, UR36, -R130 ;  /* 0x00000024e8827c23 */ /* 0x040fe40008010882 */
[----:B------:R-:W-:Y:S02]  /*ad70*/  FFMA.FTZ R90, R232, UR37, R90 ;  /* 0x00000025e85a7c23 */ /* 0x000fe4000801005a */
[----:B------:R-:W-:Y:S02]  /*ad80*/  FADD.FTZ R103, R103, R104 ;  /* 0x0000006867677221 */ /* 0x000fe40000010000 */
[----:B------:R-:W-:Y:S02]  /*ad90*/  FFMA.FTZ R106, R239, R112, -R107 ;  /* 0x00000070ef6a7223 */ /* 0x000fe4000001086b */
[----:B------:R-:W-:-:S02]  /*ada0*/  FFMA.FTZ R104, R99, R240, R105 ;  /* 0x000000f063687223 */ /* 0x000fc40000010069 */
[----:B------:R-:W-:Y:S02]  /*adb0*/  FMUL.FTZ R112, R175, R112 ;  /* 0x00000070af707220 */ /* 0x000fe40000410000 */
[----:B------:R-:W-:Y:S02]  /*adc0*/  FFMA.FTZ R117, -R231, R117, -RZ ;  /* 0x00000075e7757223 */ /* 0x000fe400000109ff */
[C---:B------:R-:W-:Y:S02]  /*add0*/  FMUL.FTZ R115, R225.reuse, R115 ;  /* 0x00000073e1737220 */ /* 0x040fe40000410000 */
[----:B------:R-:W-:Y:S01]  /*ade0*/  FFMA.FTZ R119, -R225, R119, -RZ ;  /* 0x00000077e1777223 */ /* 0x000fe200000109ff */
[----:B------:R-:W-:Y:S01]  /*adf0*/  STS [R64.X4+0x1084], R117 ;  /* 0x0010847540007388 */ /* 0x000fe20000004800 */
[C---:B------:R-:W-:Y:S02]  /*ae00*/  FMUL.FTZ R113, R228.reuse, R113 ;  /* 0x00000071e4717220 */ /* 0x040fe40000410000 */
[----:B------:R-:W-:Y:S01]  /*ae10*/  FFMA.FTZ R118, -R228, R118, -RZ ;  /* 0x00000076e4767223 */ /* 0x000fe200000109ff */
[----:B------:R-:W-:Y:S01]  /*ae20*/  STS [R64.X4+0x1088], R115 ;  /* 0x0010887340007388 */ /* 0x000fe20000004800 */
[----:B------:R-:W-:-:S02]  /*ae30*/  FMUL.FTZ R111, R186, R111 ;  /* 0x0000006fba6f7220 */ /* 0x000fc40000410000 */
[----:B------:R-:W-:Y:S01]  /*ae40*/  FFMA.FTZ R116, -R186, R116, -RZ ;  /* 0x00000074ba747223 */ /* 0x000fe200000109ff */
[----:B------:R-:W-:Y:S01]  /*ae50*/  STS [R64.X4+0x108c], R119 ;  /* 0x00108c7740007388 */ /* 0x000fe20000004800 */
[C---:B------:R-:W-:Y:S02]  /*ae60*/  FMUL.FTZ R109, R191.reuse, R109 ;  /* 0x0000006dbf6d7220 */ /* 0x040fe40000410000 */
[----:B------:R-:W-:Y:S01]  /*ae70*/  FFMA.FTZ R114, -R191, R114, -RZ ;  /* 0x00000072bf727223 */ /* 0x000fe200000109ff */
[----:B------:R-:W-:Y:S01]  /*ae80*/  STS [R64.X4+0x1090], R113 ;  /* 0x0010907140007388 */ /* 0x000fe20000004800 */
[----:B------:R-:W-:Y:S02]  /*ae90*/  FMUL.FTZ R120, R210, R120 ;  /* 0x00000078d2787220 */ /* 0x000fe40000410000 */
[C---:B------:R-:W-:Y:S01]  /*aea0*/  FMUL.FTZ R130, R221.reuse, R130 ;  /* 0x00000082dd827220 */ /* 0x040fe20000410000 */
[----:B------:R-:W-:Y:S01]  /*aeb0*/  STS [R64.X4+0x1094], R118 ;  /* 0x0010947640007388 */ /* 0x000fe20000004800 */
[----:B------:R-:W-:-:S02]  /*aec0*/  FFMA.FTZ R90, -R221, R90, -RZ ;  /* 0x0000005add5a7223 */ /* 0x000fc400000109ff */
[----:B------:R-:W-:Y:S01]  /*aed0*/  FADD.FTZ R65, R65, R104 ;  /* 0x0000006841417221 */ /* 0x000fe20000010000 */
[----:B------:R0:W-:Y:S01]  /*aee0*/  STS [R64.X4+0x1098], R111 ;  /* 0x0010986f40007388 */ /* 0x0001e20000004800 */
[----:B------:R-:W-:Y:S02]  /*aef0*/  FFMA.FTZ R112, R100, R239, R112 ;  /* 0x000000ef64707223 */ /* 0x000fe40000010070 */
[----:B------:R-:W-:Y:S01]  /*af00*/  FADD.FTZ R103, R103, R108 ;  /* 0x0000006c67677221 */ /* 0x000fe20000010000 */
[----:B------:R1:W-:Y:S01]  /*af10*/  STS [R64.X4+0x109c], R116 ;  /* 0x00109c7440007388 */ /* 0x0003e20000004800 */
[----:B------:R-:W-:Y:S02]  /*af20*/  FADD.FTZ R133, R65, R112 ;  /* 0x0000007041857221 */ /* 0x000fe40000010000 */
[----:B------:R-:W-:Y:S01]  /*af30*/  FMUL.FTZ R65, R219, UR45 ;  /* 0x0000002ddb417c20 */ /* 0x000fe20008410000 */
[----:B------:R-:W-:Y:S01]  /*af40*/  STS [R64.X4+0x10a0], R109 ;  /* 0x0010a06d40007388 */ /* 0x000fe20000004800 */
[----:B------:R-:W-:Y:S01]  /*af50*/  FADD.FTZ R103, R103, R110 ;  /* 0x0000006e67677221 */ /* 0x000fe20000010000 */
[----:B0-----:R-:W-:Y:S01]  /*af60*/  MOV R111, UR39 ;  /* 0x00000027006f7c02 */ /* 0x001fe20008000f00 */
[----:B------:R-:W-:Y:S01]  /*af70*/  FFMA.FTZ R110, R102, UR42, -R65 ;  /* 0x0000002a666e7c23 */ /* 0x000fe20008010841 */
[----:B------:R0:W-:Y:S01]  /*af80*/  STS [R64.X4+0x10a4], R114 ;  /* 0x0010a47240007388 */ /* 0x0001e20000004800 */
[----:B------:R-:W-:Y:S01]  /*af90*/  FMUL.FTZ R65, R211, UR45 ;  /* 0x0000002dd3417c20 */ /* 0x000fe20008410000 */
[----:B------:R-:W-:Y:S01]  /*afa0*/  LEA R111, R111, -R88, 0x1 ;  /* 0x800000586f6f7211 */ /* 0x000fe200078e08ff */
[C---:B-1----:R-:W-:Y:S01]  /*afb0*/  FMUL.FTZ R116, R93.reuse, UR45 ;  /* 0x0000002d5d747c20 */ /* 0x042fe20008410000 */
[----:B------:R1:W-:Y:S01]  /*afc0*/  STS [R64.X4+0x10d8], R120 ;  /* 0x0010d87840007388 */ /* 0x0003e20000004800 */
[----:B------:R-:W-:Y:S01]  /*afd0*/  FMUL.FTZ R136, R93, R125 ;  /* 0x0000007d5d887220 */ /* 0x000fe20000410000 */
[----:B------:R-:W-:Y:S01]  /*afe0*/  ISETP.GE.AND P0, PT, R111, 0x1, PT ;  /* 0x000000016f00780c */ /* 0x000fe20003f06270 */
[----:B------:R-:W-:Y:S01]  /*aff0*/  FADD.FTZ R129, R103, R106 ;  /* 0x0000006a67817221 */ /* 0x000fe20000010000 */
[----:B------:R-:W-:Y:S01]  /*b000*/  STS [R64.X4+0x10f8], R130 ;  /* 0x0010f88240007388 */ /* 0x000fe20000004800 */
[----:B------:R-:W-:-:S02]  /*b010*/  FFMA.FTZ R106, R212, UR42, -R65 ;  /* 0x0000002ad46a7c23 */ /* 0x000fc40008010841 */
[----:B0-----:R-:W-:Y:S01]  /*b020*/  FMUL.FTZ R114, R199, UR45 ;  /* 0x0000002dc7727c20 */ /* 0x001fe20008410000 */
[----:B------:R0:W-:Y:S01]  /*b030*/  STS [R64.X4+0x10fc], R90 ;  /* 0x0010fc5a40007388 */ /* 0x0001e20000004800 */
[-C--:B------:R-:W-:Y:S02]  /*b040*/  FFMA.FTZ R238, R75, -R126.reuse, R238 ;  /* 0x8000007e4bee7223 */ /* 0x080fe400000100ee */
[----:B------:R-:W-:Y:S02]  /*b050*/  FMUL.FTZ R65, R150, R126 ;  /* 0x0000007e96417220 */ /* 0x000fe40000410000 */
[C---:B------:R-:W-:Y:S02]  /*b060*/  FFMA.FTZ R114, R91.reuse, UR42, -R114 ;  /* 0x0000002a5b727c23 */ /* 0x040fe40008010872 */
[----:B-1----:R-:W-:Y:S02]  /*b070*/  FMUL.FTZ R120, R91, UR45 ;  /* 0x0000002d5b787c20 */ /* 0x002fe40008410000 */
[----:B------:R-:W-:-:S02]  /*b080*/  FMUL.FTZ R146, R174, R65 ;  /* 0x00000041ae927220 */ /* 0x000fc40000410000 */
[----:B0-----:R-:W-:Y:S02]  /*b090*/  FMUL.FTZ R64, R214, UR45 ;  /* 0x0000002dd6407c20 */ /* 0x001fe40008410000 */
[----:B------:R-:W-:Y:S02]  /*b0a0*/  FMUL.FTZ R90, R205, UR45 ;  /* 0x0000002dcd5a7c20 */ /* 0x000fe40008410000 */
[----:B------:R-:W-:Y:S02]  /*b0b0*/  FFMA.FTZ R107, R213, UR42, -R64 ;  /* 0x0000002ad56b7c23 */ /* 0x000fe40008010840 */
[----:B------:R-:W-:Y:S02]  /*b0c0*/  FMUL.FTZ R64, R208, UR45 ;  /* 0x0000002dd0407c20 */ /* 0x000fe40008410000 */
[----:B------:R-:W-:Y:S02]  /*b0d0*/  FFMA.FTZ R90, R93, UR42, -R90 ;  /* 0x0000002a5d5a7c23 */ /* 0x000fe4000801085a */
[----:B------:R-:W-:-:S02]  /*b0e0*/  FMUL.FTZ R93, R202, R126 ;  /* 0x0000007eca5d7220 */ /* 0x000fc40000410000 */
[----:B------:R-:W-:Y:S02]  /*b0f0*/  FFMA.FTZ R103, R207, UR42, -R64 ;  /* 0x0000002acf677c23 */ /* 0x000fe40008010840 */
[----:B------:R-:W-:Y:S02]  /*b100*/  FMUL.FTZ R144, R174, R93 ;  /* 0x0000005dae907220 */ /* 0x000fe40000410000 */
[----:B------:R-:W-:Y:S02]  /*b110*/  FMUL.FTZ R64, R196, UR45 ;  /* 0x0000002dc4407c20 */ /* 0x000fe40008410000 */
[----:B------:R-:W-:Y:S02]  /*b120*/  FFMA.FTZ R144, R238, R65, -R144 ;  /* 0x00000041ee907223 */ /* 0x000fe40000010890 */
[----:B------:R-:W-:Y:S02]  /*b130*/  FFMA.FTZ R91, R195, UR42, -R64 ;  /* 0x0000002ac35b7c23 */ /* 0x000fe40008010840 */
[----:B------:R-:W-:-:S02]  /*b140*/  FMUL.FTZ R64, R190, UR45 ;  /* 0x0000002dbe407c20 */ /* 0x000fc40008410000 */
[----:B------:R-:W-:Y:S02]  /*b150*/  FMUL.FTZ R65, R187, UR45 ;  /* 0x0000002dbb417c20 */ /* 0x000fe40008410000 */
[----:B------:R-:W-:Y:S02]  /*b160*/  FFMA.FTZ R119, R157, UR42, -R64 ;  /* 0x0000002a9d777c23 */ /* 0x000fe40008010840 */
[----:B------:R-:W-:Y:S02]  /*b170*/  FFMA.FTZ R128, R188, UR42, -R65 ;  /* 0x0000002abc807c23 */ /* 0x000fe40008010841 */
[----:B------:R-:W-:Y:S02]  /*b180*/  FMUL.FTZ R64, R184, UR45 ;  /* 0x0000002db8407c20 */ /* 0x000fe40008410000 */
[----:B------:R-:W-:Y:S02]  /*b190*/  FMUL.FTZ R65, R226, UR45 ;  /* 0x0000002de2417c20 */ /* 0x000fe40008410000 */
[----:B------:R-:W-:-:S02]  /*b1a0*/  FFMA.FTZ R237, R74, -R125, R237 ;  /* 0x8000007d4aed7223 */ /* 0x000fc400000100ed */
[----:B------:R-:W-:Y:S02]  /*b1b0*/  FMUL.FTZ R118, R205, R125 ;  /* 0x0000007dcd767220 */ /* 0x000fe40000410000 */
[----:B------:R-:W-:Y:S02]  /*b1c0*/  FFMA.FTZ R125, R185, UR42, -R64 ;  /* 0x0000002ab97d7c23 */ /* 0x000fe40008010840 */
[----:B------:R-:W-:Y:S02]  /*b1d0*/  FFMA.FTZ R134, R68, UR42, -R65 ;  /* 0x0000002a44867c23 */ /* 0x000fe40008010841 */
[----:B------:R-:W-:Y:S02]  /*b1e0*/  FMUL.FTZ R64, R223, UR45 ;  /* 0x0000002ddf407c20 */ /* 0x000fe40008410000 */
[----:B------:R-:W-:Y:S02]  /*b1f0*/  FMUL.FTZ R65, R230, UR45 ;  /* 0x0000002de6417c20 */ /* 0x000fe40008410000 */
[----:B------:R-:W-:-:S02]  /*b200*/  FMUL.FTZ R139, R68, UR45 ;  /* 0x0000002d448b7c20 */ /* 0x000fc40008410000 */
        /* <DEDUP_REMOVED lines=28> */
[----:B------:R-:W-:Y:S02]  /*b3d0*/  FFMA.FTZ R146, R93, R238, R146 ;  /* 0x000000ee5d927223 */ /* 0x000fe40000010092 */
[----:B------:R-:W-:-:S02]  /*b3e0*/  FFMA.FTZ R120, R199, UR42, R120 ;  /* 0x0000002ac7787c23 */ /* 0x000fc40008010078 */
[----:B------:R-:W-:Y:S02]  /*b3f0*/  FFMA.FTZ R117, R196, UR42, R117 ;  /* 0x0000002ac4757c23 */ /* 0x000fe40008010075 */
[----:B------:R-:W-:Y:S02]  /*b400*/  FFMA.FTZ R126, R155, UR42, -R126 ;  /* 0x0000002a9b7e7c23 */ /* 0x000fe4000801087e */
[----:B------:R-:W-:Y:S02]  /*b410*/  FFMA.FTZ R132, R193, UR42, R132 ;  /* 0x0000002ac1847c23 */ /* 0x000fe40008010084 */
        /* <DEDUP_REMOVED lines=8> */
[----:B------:R-:W-:Y:S01]  /*b4a0*/  ULEA UR34, UR24, 0xfffffc00, 0xa ;  /* 0xfffffc0018227891 */ /* 0x000fe2000f8e503f */
[----:B------:R-:W-:Y:S01]  /*b4b0*/  MOV R67, UR7 ;  /* 0x0000000700437c02 */ /* 0x000fe20008000f00 */
[----:B------:R-:W-:-:S02]  /*b4c0*/  ULDC.64 UR36, c[0x0][0x2c0] ;  /* 0x0000b00000247ab9 */ /* 0x000fc40000000a00 */
[----:B------:R0:W1:Y:S01]  /*b4d0*/  LDS R141, [R66.X4+0x1080] ;  /* 0x00108000428d7984 */ /* 0x0000620000004800 */
[----:B------:R-:W-:Y:S01]  /*b4e0*/  UIMAD UR45, UR15, UR36, URZ ;  /* 0x000000240f2d72a4 */ /* 0x000fe2000f8e023f */
[----:B------:R-:W-:Y:S01]  /*b4f0*/  IADD3 R64, P0, R88, UR34, RZ ;  /* 0x0000002258407c10 */ /* 0x000fe2000ff1e0ff */
[----:B------:R-:W-:Y:S01]  /*b500*/  UIMAD.WIDE.U32 UR42, UR14, UR36, URZ ;  /* 0x000000240e2a72a5 */ /* 0x000fe2000f8e003f */
[----:B------:R-:W-:Y:S01]  /*b510*/  MOV R65, UR34 ;  /* 0x0000002200417c02 */ /* 0x000fe20008000f00 */
[----:B------:R-:W-:Y:S02]  /*b520*/  ULDC.64 UR34, c[0x0][0x2b8] ;  /* 0x0000ae0000227ab9 */ /* 0x000fe40000000a00 */
[----:B------:R-:W-:Y:S01]  /*b530*/  UIMAD UR37, UR14, UR37, UR45 ;  /* 0x000000250e2572a4 */ /* 0x000fe2000f8e022d */
[----:B------:R-:W-:Y:S01]  /*b540*/  LEA.HI.X.SX32 R65, R65, RZ, 0x1, P0 ;  /* 0x000000ff41417211 */ /* 0x000fe200000f0eff */
[----:B------:R-:W-:Y:S02]  /*b550*/  USHF.R.U32.HI UR46, URZ, 0x1, UR35 ;  /* 0x000000013f2e7899 */ /* 0x000fe40008011623 */
[----:B------:R-:W-:-:S02]  /*b560*/  USHF.R.U64 UR45, UR34, 0x1, UR35 ;  /* 0x00000001222d7899 */ /* 0x000fc40008001223 */
[----:B------:R-:W-:Y:S01]  /*b570*/  UIMAD UR46, UR46, UR12, URZ ;  /* 0x0000000c2e2e72a4 */ /* 0x000fe2000f8e023f */
[----:B------:R-:W-:Y:S01]  /*b580*/  IMAD.WIDE.U32 R64, R67, c[0x0][0x2d0], R64 ;  /* 0x0000b40043407a25 */ /* 0x000fe200078e0040 */
[----:B------:R-:W-:Y:S02]  /*b590*/  ULDC.64 UR34, c[0x0][0x2d0] ;  /* 0x0000b40000227ab9 */ /* 0x000fe40000000a00 */
[----:B------:R-:W-:Y:S02]  /*b5a0*/  UIMAD UR34, UR44, UR34, URZ ;  /* 0x000000222c2272a4 */ /* 0x000fe4000f8e023f */
[----:B------:R-:W-:Y:S02]  /*b5b0*/  UIADD3 UR37, UR43, UR37, URZ ;  /* 0x000000252b257290 */ /* 0x000fe4000fffe03f */
[----:B------:R-:W-:Y:S02]  /*b5c0*/  UMOV UR36, UR42 ;  /* 0x0000002a00247c82 */ /* 0x000fe40008000000 */
[----:B------:R-:W-:-:S02]  /*b5d0*/  UIMAD UR46, UR13, UR45, UR46 ;  /* 0x0000002d0d2e72a4 */ /* 0x000fc4000f8e022e */
[----:B------:R-:W-:Y:S02]  /*b5e0*/  UIMAD.WIDE.U32 UR36, UR12, UR45, UR36 ;  /* 0x0000002d0c2472a5 */ /* 0x000fe4000f8e0024 */
        /* <DEDUP_REMOVED lines=9> */
.L_x_8411:
[----:B------:R-:W-:Y:S05]  /*b680*/  BSYNC B0 ;  /* 0x0000000000007941 */ /* 0x000fea0003800000 */
.L_x_8410:
[----:B------:R-:W-:Y:S01]  /*b690*/  FADD.FTZ R146, R133, R146 ;  /* 0x0000009285927221 */ /* 0x000fe20000010000 */
[----:B------:R-:W-:Y:S01]  /*b6a0*/  ULDC.64 UR34, c[0x0][0x2b8] ;  /* 0x0000ae0000227ab9 */ /* 0x000fe20000000a00 */
[----:B------:R-:W-:Y:S01]  /*b6b0*/  FMUL.FTZ R64, R173, R118 ;  /* 0x00000076ad407220 */ /* 0x000fe20000410000 */
[----:B------:R-:W-:Y:S01]  /*b6c0*/  USHF.R.U32.HI UR36, URZ, 0x1, UR35 ;  /* 0x000000013f247899 */ /* 0x000fe20008011623 */
[-C--:B------:R-:W-:Y:S01]  /*b6d0*/  FMUL.FTZ R133, R208, R124.reuse ;  /* 0x0000007cd0857220 */ /* 0x080fe20000410000 */
[----:B------:R-:W-:Y:S01]  /*b6e0*/  USHF.R.U64 UR34, UR34, 0x1, UR35 ;  /* 0x0000000122227899 */ /* 0x000fe20008001223 */
[----:B------:R-:W-:Y:S01]  /*b6f0*/  FFMA.FTZ R236, R73, -R124, R236 ;  /* 0x8000007c49ec7223 */ /* 0x000fe200000100ec */
[----:B------:R-:W-:Y:S01]  /*b700*/  UIMAD UR35, UR36, UR12, URZ ;  /* 0x0000000c242372a4 */ /* 0x000fe2000f8e023f */
[----:B------:R-:W-:Y:S01]  /*b710*/  FFMA.FTZ R64, R237, R136, -R64 ;  /* 0x00000088ed407223 */ /* 0x000fe20000010840 */
[----:B------:R-:W-:Y:S01]  /*b720*/  UIMAD.WIDE.U32 UR36, UR34, UR12, URZ ;  /* 0x0000000c222472a5 */ /* 0x000fe2000f8e003f */
[----:B------:R-:W-:Y:S01]  /*b730*/  FMUL.FTZ R207, R207, R124 ;  /* 0x0000007ccfcf7220 */ /* 0x000fe20000410000 */
[----:B------:R-:W-:Y:S01]  /*b740*/  UIMAD UR42, UR13, UR34, UR35 ;  /* 0x000000220d2a72a4 */ /* 0x000fe2000f8e0223 */
[----:B0-----:R-:W-:Y:S01]  /*b750*/  FMUL.FTZ R66, R172, R133 ;  /* 0x00000085ac427220 */ /* 0x001fe20000410000 */
[----:B------:R-:W-:Y:S01]  /*b760*/  BSSY B0, `(.L_x_8412) ;  /* 0x0000052000007945 */ /* 0x000fe20003800000 */
[----:B------:R-:W-:Y:S01]  /*b770*/  FMUL.FTZ R136, R173, R136 ;  /* 0x00000088ad887220 */ /* 0x000fe20000410000 */
[----:B------:R-:W-:Y:S01]  /*b780*/  ULDC.64 UR34, c[0x0][0x2c0] ;  /* 0x0000b00000227ab9 */ /* 0x000fe20000000a00 */
[----:B------:R-:W-:Y:S01]  /*b790*/  FFMA.FTZ R67, R236, R207, -R66 ;  /* 0x000000cfec437223 */ /* 0x000fe20000010842 */
[----:B------:R-:W-:Y:S01]  /*b7a0*/  UIADD3 UR37, UR42, UR37, URZ ;  /* 0x000000252a257290 */ /* 0x000fe2000fffe03f */
[----:B------:R-:W-:Y:S01]  /*b7b0*/  FFMA.FTZ R65, R118, R237, R136 ;  /* 0x000000ed76417223 */ /* 0x000fe20000010088 */
[----:B------:R-:W-:Y:S01]  /*b7c0*/  UIMAD UR42, UR15, UR34, URZ ;  /* 0x000000220f2a72a4 */ /* 0x000fe2000f8e023f */
[----:B------:R-:W-:Y:S01]  /*b7d0*/  FMUL.FTZ R207, R172, R207 ;  /* 0x000000cfaccf7220 */ /* 0x000fe20000410000 */
[----:B------:R-:W-:Y:S01]  /*b7e0*/  UIMAD.WIDE.U32 UR36, UR14, UR34, UR36 ;  /* 0x000000220e2472a5 */ /* 0x000fe2000f8e0024 */
[----:B------:R-:W-:Y:S01]  /*b7f0*/  FADD.FTZ R65, R146, R65 ;  /* 0x0000004192417221 */ /* 0x000fe20000010000 */
[----:B------:R-:W-:Y:S01]  /*b800*/  UIMAD UR42, UR14, UR35, UR42 ;  /* 0x000000230e2a72a4 */ /* 0x000fe2000f8e022a */
[----:B------:R-:W-:Y:S01]  /*b810*/  FFMA.FTZ R66, R133, R236, R207 ;  /* 0x000000ec85427223 */ /* 0x000fe200000100cf */
[----:B------:R-:W-:Y:S01]  /*b820*/  ISETP.GE.AND P1, PT, R111, 0x41, PT ;  /* 0x000000416f00780c */ /* 0x000fe20003f26270 */
[----:B------:R-:W-:Y:S01]  /*b830*/  FADD.FTZ R129, R129, R144 ;  /* 0x0000009081817221 */ /* 0x000fe20000010000 */
[----:B------:R-:W-:Y:S01]  /*b840*/  ULDC.64 UR34, c[0x0][0x320] ;  /* 0x0000c80000227ab9 */ /* 0x000fe20000000a00 */
[-C--:B------:R-:W-:Y:S01]  /*b850*/  FMUL.FTZ R124, R211, R123.reuse ;  /* 0x0000007bd37c7220 */ /* 0x080fe20000410000 */
[----:B------:R-:W-:Y:S01]  /*b860*/  UIADD3 UR42, UR42, UR37, URZ ;  /* 0x000000252a2a7290 */ /* 0x000fe2000fffe03f */
[----:B------:R-:W-:Y:S01]  /*b870*/  FADD.FTZ R66, R65, R66 ;  /* 0x0000004241427221 */ /* 0x000fe20000010000 */
[----:B------:R-:W-:Y:S01]  /*b880*/  ULEA UR37, UP0, UR36, UR34, 0x3 ;  /* 0x0000002224257291 */ /* 0x000fe2000f80183f */
[-C--:B------:R-:W-:Y:S01]  /*b890*/  FFMA.FTZ R235, R72, -R123.reuse, R235 ;  /* 0x8000007b48eb7223 */ /* 0x080fe200000100eb */
[----:B------:R-:W-:Y:S01]  /*b8a0*/  ISETP.GE.AND P2, PT, R111, 0x61, PT ;  /* 0x000000616f00780c */ /* 0x000fe20003f46270 */
[----:B------:R-:W-:Y:S01]  /*b8b0*/  FMUL.FTZ R212, R212, R123 ;  /* 0x0000007bd4d47220 */ /* 0x000fe20000410000 */
[----:B------:R-:W-:Y:S01]  /*b8c0*/  ULDC UR34, c[0x0][0x174] ;  /* 0x00005d0000227ab9 */ /* 0x000fe20000000800 */
[----:B------:R-:W-:Y:S01]  /*b8d0*/  FADD.FTZ R64, R129, R64 ;  /* 0x0000004081407221 */ /* 0x000fe20000010000 */
[----:B------:R-:W-:Y:S01]  /*b8e0*/  UIADD3 UR34, UR6, -UR34, URZ ;  /* 0x8000002206227290 */ /* 0x000fe2000fffe03f */
[----:B------:R-:W-:Y:S01]  /*b8f0*/  FMUL.FTZ R65, R171, R124 ;  /* 0x0000007cab417220 */ /* 0x000fe20000410000 */
[----:B------:R-:W-:Y:S01]  /*b900*/  ULEA.HI.X UR35, UR36, UR35, UR42, 0x3, UP0 ;  /* 0x0000002324237291 */ /* 0x000fe200080f1c2a */
[----:B------:R-:W-:Y:S01]  /*b910*/  FADD.FTZ R67, R64, R67 ;  /* 0x0000004340437221 */ /* 0x000fe20000010000 */
[----:B------:R-:W-:Y:S01]  /*b920*/  UIMAD UR34, UR34, -0x400, URZ ;  /* 0xfffffc00222278a4 */ /* 0x000fe2000f8e023f */
[----:B------:R-:W-:Y:S01]  /*b930*/  FFMA.FTZ R136, R235, R212, -R65 ;  /* 0x000000d4eb887223 */ /* 0x000fe20000010841 */
[----:B------:R-:W-:Y:S01]  /*b940*/  LEA R64, P0, R88, UR37, 0x2 ;  /* 0x0000002558407c11 */ /* 0x000fe2000f8010ff */
[-C--:B------:R-:W-:Y:S01]  /*b950*/  FMUL.FTZ R123, R214, R122.reuse ;  /* 0x0000007ad67b7220 */ /* 0x080fe20000410000 */
[----:B------:R-:W-:Y:S01]  /*b960*/  USHF.L.U32 UR36, UR8, 0x2, URZ ;  /* 0x0000000208247899 */ /* 0x000fe2000800063f */
[----:B------:R-:W-:Y:S01]  /*b970*/  FADD.FTZ R67, R67, R136 ;  /* 0x0000008843437221 */ /* 0x000fe20000010000 */
[----:B------:R-:W-:Y:S01]  /*b980*/  LEA.HI.X R65, R88, UR35, RZ, 0x2, P0 ;  /* 0x0000002358417c11 */ /* 0x000fe200080f14ff */
[-C--:B------:R-:W-:Y:S01]  /*b990*/  FMUL.FTZ R213, R213, R122.reuse ;  /* 0x0000007ad5d57220 */ /* 0x080fe20000410000 */
[----:B------:R-:W-:Y:S01]  /*b9a0*/  MOV R141, UR34 ;  /* 0x00000022008d7c02 */ /* 0x000fe20008000f00 */
[----:B------:R-:W-:Y:S01]  /*b9b0*/  FFMA.FTZ R234, R63, -R122, R234 ;  /* 0x8000007a3fea7223 */ /* 0x000fe200000100ea */
[----:B------:R-:W-:Y:S01]  /*b9c0*/  USHF.L.U64.HI UR37, UR8, 0x2, UR9 ;  /* 0x0000000208257899 */ /* 0x000fe20008010209 */
[----:B------:R-:W-:Y:S01]  /*b9d0*/  FMUL.FTZ R136, R102, R121 ;  /* 0x0000007966887220 */ /* 0x000fe20000410000 */
[----:B------:R-:W-:Y:S01]  /*b9e0*/  ULDC.64 UR34, c[0x0][0x2d0] ;  /* 0x0000b40000227ab9 */ /* 0x000fe20000000a00 */
[----:B------:R-:W-:Y:S01]  /*b9f0*/  FMUL.FTZ R122, R170, R123 ;  /* 0x0000007baa7a7220 */ /* 0x000fe20000410000 */
[----:B------:R-:W-:Y:S01]  /*ba00*/  ISETP.GE.AND P0, PT, R111, 0x21, PT ;  /* 0x000000216f00780c */ /* 0x000fe20003f06270 */
[-C--:B------:R-:W-:Y:S01]  /*ba10*/  FMUL.FTZ R102, R219, R121.reuse ;  /* 0x00000079db667220 */ /* 0x080fe20000410000 */
[----:B------:R-:W-:Y:S01]  /*ba20*/  UIMAD UR34, UR37, UR34, URZ ;  /* 0x00000022252272a4 */ /* 0x000fe2000f8e023f */
[----:B------:R-:W-:-:S02]  /*ba30*/  FFMA.FTZ R233, R62, -R121, R233 ;  /* 0x800000793ee97223 */ /* 0x000fc400000100e9 */
[----:B------:R-:W-:Y:S01]  /*ba40*/  FFMA.FTZ R122, R234, R213, -R122 ;  /* 0x000000d5ea7a7223 */ /* 0x000fe2000001087a */
[----:B------:R-:W-:Y:S01]  /*ba50*/  UIMAD UR34, UR36, UR35, UR34 ;  /* 0x00000023242272a4 */ /* 0x000fe2000f8e0222 */
[----:B------:R-:W-:Y:S02]  /*ba60*/  FMUL.FTZ R121, R169, R102 ;  /* 0x00000066a9797220 */ /* 0x000fe40000410000 */
[----:B------:R-:W-:Y:S02]  /*ba70*/  FADD.FTZ R67, R67, R122 ;  /* 0x0000007a43437221 */ /* 0x000fe40000010000 */
[----:B------:R-:W-:Y:S02]  /*ba80*/  FFMA.FTZ R144, R233, R136, -R121 ;  /* 0x00000088e9907223 */ /* 0x000fe40000010879 */
[----:B------:R-:W-:Y:S02]  /*ba90*/  FMUL.FTZ R212, R171, R212 ;  /* 0x000000d4abd47220 */ /* 0x000fe40000410000 */
[----:B------:R-:W-:Y:S01]  /*baa0*/  FADD.FTZ R144, R67, R144 ;  /* 0x0000009043907221 */ /* 0x000fe20000010000 */
[----:B------:R-:W-:Y:S01]  /*bab0*/  IADD3 R67, R88, 0x20, RZ ;  /* 0x0000002058437810 */ /* 0x000fe20007ffe0ff */
[----:B------:R-:W-:-:S02]  /*bac0*/  FFMA.FTZ R129, R124, R235, R212 ;  /* 0x000000eb7c817223 */ /* 0x000fc400000100d4 */
[----:B------:R-:W-:Y:S01]  /*bad0*/  IMAD.WIDE R64, R141, 0x4, R64 ;  /* 0x000000048d407825 */ /* 0x000fe200078e0240 */
[----:B------:R-:W-:Y:S02]  /*bae0*/  LEA.HI.SX32 R67, R67, R88, 0x1b ;  /* 0x0000005843437211 */ /* 0x000fe400078fdaff */
[----:B------:R-:W-:Y:S01]  /*baf0*/  IADD3 R141, R88, 0x60, RZ ;  /* 0x00000060588d7810 */ /* 0x000fe20007ffe0ff */
[----:B------:R-:W-:Y:S01]  /*bb00*/  FADD.FTZ R66, R66, R129 ;  /* 0x0000008142427221 */ /* 0x000fe20000010000 */
[----:B------:R-:W-:Y:S01]  /*bb10*/  MOV R129, UR36 ;  /* 0x0000002400817c02 */ /* 0x000fe20008000f00 */
[----:B------:R-:W-:Y:S01]  /*bb20*/  FMUL.FTZ R213, R170, R213 ;  /* 0x000000d5aad57220 */ /* 0x000fe20000410000 */
[----:B------:R-:W0:Y:S01]  /*bb30*/  LDS R67, [R67.X4+0x1100] ;  /* 0x0011000043437984 */ /* 0x000e220000004800 */
[----:B------:R-:W-:Y:S02]  /*bb40*/  FMUL.FTZ R122, R218, R140 ;  /* 0x0000008cda7a7220 */ /* 0x000fe40000410000 */
[----:B------:R-:W-:-:S04]  /*bb50*/  IMAD.WIDE.U32 R64, R129, c[0x0][0x2d0], R64 ;  /* 0x0000b40081407a25 */ /* 0x000fc800078e0040 */
[----:B------:R-:W-:Y:S01]  /*bb60*/  FFMA.FTZ R213, R123, R234, R213 ;  /* 0x000000ea7bd57223 */ /* 0x000fe200000100d5 */
[----:B------:R-:W-:Y:S01]  /*bb70*/  IADD3 R65, R65, UR34, RZ ;  /* 0x0000002241417c10 */ /* 0x000fe2000fffe0ff */
[----:B------:R-:W-:Y:S02]  /*bb80*/  FMUL.FTZ R136, R169, R136 ;  /* 0x00000088a9887220 */ /* 0x000fe40000410000 */
[-C--:B------:R-:W-:Y:S02]  /*bb90*/  FFMA.FTZ R232, R61, -R140.reuse, R232 ;  /* 0x8000008c3de87223 */ /* 0x080fe400000100e8 */
[----:B------:R-:W-:Y:S02]  /*bba0*/  FMUL.FTZ R131, R131, R140 ;  /* 0x0000008c83837220 */ /* 0x000fe40000410000 */
[----:B------:R-:W-:Y:S02]  /*bbb0*/  FMUL.FTZ R129, R97, R122 ;  /* 0x0000007a61817220 */ /* 0x000fe40000410000 */
[----:B------:R-:W-:-:S02]  /*bbc0*/  FADD.FTZ R66, R66, R213 ;  /* 0x000000d542427221 */ /* 0x000fc40000010000 */
[----:B------:R-:W-:Y:S02]  /*bbd0*/  FFMA.FTZ R121, R102, R233, R136 ;  /* 0x000000e966797223 */ /* 0x000fe40000010088 */
[-C--:B------:R-:W-:Y:S02]  /*bbe0*/  FFMA.FTZ R129, R232, R131.reuse, -R129 ;  /* 0x00000083e8817223 */ /* 0x080fe40000010881 */
[----:B------:R-:W-:Y:S02]  /*bbf0*/  FMUL.FTZ R131, R97, R131 ;  /* 0x0000008361837220 */ /* 0x000fe40000410000 */
[----:B------:R-:W-:Y:S02]  /*bc00*/  FADD.FTZ R121, R66, R121 ;  /* 0x0000007942797221 */ /* 0x000fe40000010000 */
[----:B------:R-:W-:Y:S01]  /*bc10*/  FFMA.FTZ R66, R122, R232, R131 ;  /* 0x000000e87a427223 */ /* 0x000fe20000010083 */
[----:B------:R-:W-:Y:S01]  /*bc20*/  IADD3 R131, R88, 0x40, RZ ;  /* 0x0000004058837810 */ /* 0x000fe20007ffe0ff */
[----:B------:R-:W-:-:S02]  /*bc30*/  FADD.FTZ R129, R144, R129 ;  /* 0x0000008190817221 */ /* 0x000fc40000010000 */
[----:B------:R-:W-:Y:S01]  /*bc40*/  FADD.FTZ R121, R121, R66 ;  /* 0x0000004279797221 */ /* 0x000fe20000010000 */
[----:B------:R-:W-:Y:S01]  /*bc50*/  LEA.HI.SX32 R131, R131, R88, 0x1b ;  /* 0x0000005883837211 */ /* 0x000fe200078fdaff */
[----:B------:R-:W-:Y:S05]  /*bc60*/  @!P0 BRA `(.L_x_8413) ;  /* 0x0000001000008947 */ /* 0x000fea0003800000 */
[----:B0-----:R0:W-:Y:S02]  /*bc70*/  RED.E.ADD.F32.FTZ.RN.STRONG.GPU [R64.64+-0xf80], R67 ;  /* 0xfff080434000798e */ /* 0x0011e4000c10e7a0 */
.L_x_8413:
[----:B------:R-:W-:Y:S05]  /*bc80*/  BSYNC B0 ;  /* 0x0000000000007941 */ /* 0x000fea0003800000 */
.L_x_8412:
[----:B------:R-:W1:Y:S01]  /*bc90*/  LDS R131, [R131.X4+0x1180] ;  /* 0x0011800083837984 */ /* 0x000e620000004800 */
[----:B------:R-:W-:Y:S01]  /*bca0*/  BSSY B0, `(.L_x_8414) ;  /* 0x0000004000007945 */ /* 0x000fe20003800000 */
[----:B------:R-:W-:Y:S01]  /*bcb0*/  LEA.HI.SX32 R141, R141, R88, 0x1b ;  /* 0x000000588d8d7211 */ /* 0x000fe200078fdaff */
[----:B------:R-:W-:Y:S05]  /*bcc0*/  @!P1 BRA `(.L_x_8415) ;  /* 0x0000001000009947 */ /* 0x000fea0003800000 */
[----:B-1----:R1:W-:Y:S02]  /*bcd0*/  RED.E.ADD.F32.FTZ.RN.STRONG.GPU [R64.64+-0xf00], R131 ;  /* 0xfff100834000798e */ /* 0x0023e4000c10e7a0 */
.L_x_8415:
[----:B------:R-:W-:Y:S05]  /*bce0*/  BSYNC B0 ;  /* 0x0000000000007941 */ /* 0x000fea0003800000 */
.L_x_8414:
[----:B------:R-:W2:Y:S01]  /*bcf0*/  LDS R141, [R141.X4+0x1200] ;  /* 0x001200008d8d7984 */ /* 0x000ea20000004800 */
[----:B------:R-:W-:Y:S01]  /*bd00*/  BSSY B0, `(.L_x_8416) ;  /* 0x0000005000007945 */ /* 0x000fe20003800000 */
[C---:B0-----:R-:W-:Y:S02]  /*bd10*/  IADD3 R67, R88.reuse, 0x80, RZ ;  /* 0x0000008058437810 */ /* 0x041fe40007ffe0ff */
[----:B-1----:R-:W-:Y:S01]  /*bd20*/  IADD3 R131, R88, 0xa0, RZ ;  /* 0x000000a058837810 */ /* 0x002fe20007ffe0ff */
[----:B------:R-:W-:Y:S05]  /*bd30*/  @!P2 BRA `(.L_x_8417) ;  /* 0x000000100000a947 */ /* 0x000fea0003800000 */
[----:B--2---:R0:W-:Y:S02]  /*bd40*/  RED.E.ADD.F32.FTZ.RN.STRONG.GPU [R64.64+-0xe80], R141 ;  /* 0xfff1808d4000798e */ /* 0x0041e4000c10e7a0 */
.L_x_8417:
[----:B------:R-:W-:Y:S05]  /*bd50*/  BSYNC B0 ;  /* 0x0000000000007941 */ /* 0x000fea0003800000 */
.L_x_8416:
        /* <DEDUP_REMOVED lines=14> */
.L_x_8419:
[----:B------:R-:W-:Y:S05]  /*be40*/  BSYNC B0 ;  /* 0x0000000000007941 */ /* 0x000fea0003800000 */
.L_x_8418:
[----:B------:R-:W1:Y:S01]  /*be50*/  LDS R131, [R131.X4+0x1300] ;  /* 0x0013000083837984 */ /* 0x000e620000004800 */
[----:B------:R-:W-:Y:S01]  /*be60*/  BSSY B0, `(.L_x_8420) ;  /* 0x0000005000007945 */ /* 0x000fe20003800000 */
[----:B0-----:R-:W-:Y:S02]  /*be70*/  IADD3 R67, R88, 0xe0, RZ ;  /* 0x000000e058437810 */ /* 0x001fe40007ffe0ff */
[----:B------:R-:W-:Y:S01]  /*be80*/  LEA.HI.SX32 R141, R141, R88, 0x1b ;  /* 0x000000588d8d7211 */ /* 0x000fe200078fdaff */
[----:B------:R-:W-:Y:S05]  /*be90*/  @!P0 BRA `(.L_x_8421) ;  /* 0x0000001000008947 */ /* 0x000fea0003800000 */
[----:B-1----:R0:W-:Y:S02]  /*bea0*/  RED.E.ADD.F32.FTZ.RN.STRONG.GPU [R64.64+-0xd80], R131 ;  /* 0xfff280834000798e */ /* 0x0021e4000c10e7a0 */
.L_x_8421:
[----:B------:R-:W-:Y:S05]  /*beb0*/  BSYNC B0 ;  /* 0x0000000000007941 */ /* 0x000fea0003800000 */
.L_x_8420:
[----:B------:R-:W2:Y:S01]  /*bec0*/  LDS R141, [R141.X4+0x1380] ;  /* 0x001380008d8d7984 */ /* 0x000ea20000004800 */
[----:B------:R-:W-:Y:S01]  /*bed0*/  BSSY B0, `(.L_x_8422) ;  /* 0x0000005000007945 */ /* 0x000fe20003800000 */
[----:B01----:R-:W-:-:S02]  /*bee0*/  IADD3 R131, R88, 0x100, RZ ;  /* 0x0000010058837810 */ /* 0x003fc40007ffe0ff */
[----:B------:R-:W-:Y:S01]  /*bef0*/  LEA.HI.SX32 R67, R67, R88, 0x1b ;  /* 0x0000005843437211 */ /* 0x000fe200078fdaff */
[----:B------:R-:W-:Y:S05]  /*bf00*/  @!P1 BRA `(.L_x_8423) ;  /* 0x0000001000009947 */ /* 0x000fea0003800000 */
[----:B--2---:R0:W-:Y:S02]  /*bf10*/  RED.E.ADD.F32.FTZ.RN.STRONG.GPU [R64.64+-0xd00], R141 ;  /* 0xfff3008d4000798e */ /* 0x0041e4000c10e7a0 */
.L_x_8423:
[----:B------:R-:W-:Y:S05]  /*bf20*/  BSYNC B0 ;  /* 0x0000000000007941 */ /* 0x000fea0003800000 */
.L_x_8422:
[----:B------:R-:W1:Y:S01]  /*bf30*/  LDS R67, [R67.X4+0x1400] ;  /* 0x0014000043437984 */ /* 0x000e620000004800 */
[----:B------:R-:W-:Y:S01]  /*bf40*/  BSSY B0, `(.L_x_8424) ;  /* 0x0000005000007945 */ /* 0x000fe20003800000 */
[----:B0-2---:R-:W-:Y:S02]  /*bf50*/  IADD3 R141, R88, 0x120, RZ ;  /* 0x00000120588d7810 */ /* 0x005fe40007ffe0ff */
[----:B------:R-:W-:Y:S01]  /*bf60*/  LEA.HI.SX32 R131, R131, R88, 0x1b ;  /* 0x0000005883837211 */ /* 0x000fe200078fdaff */
[----:B------:R-:W-:Y:S05]  /*bf70*/  @!P2 BRA `(.L_x_8425) ;  /* 0x000000100000a947 */ /* 0x000fea0003800000 */
[----:B-1----:R0:W-:Y:S02]  /*bf80*/  RED.E.ADD.F32.FTZ.RN.STRONG.GPU [R64.64+-0xc80], R67 ;  /* 0xfff380434000798e */ /* 0x0021e4000c10e7a0 */
.L_x_8425:
[----:B------:R-:W-:Y:S05]  /*bf90*/  BSYNC B0 ;  /* 0x0000000000007941 */ /* 0x000fea0003800000 */
.L_x_8424:
[----:B------:R-:W2:Y:S01]  /*bfa0*/  LDS R131, [R131.X4+0x1480] ;  /* 0x0014800083837984 */ /* 0x000ea20000004800 */
[----:B------:R-:W-:Y:S01]  /*bfb0*/  BSSY B0, `(.L_x_8426) ;  /* 0x0000005000007945 */ /* 0x000fe20003800000 */
[----:B01----:R-:W-:Y:S02]  /*bfc0*/  IADD3 R67, R88, 0x140, RZ ;  /* 0x0000014058437810 */ /* 0x003fe40007ffe0ff */
[----:B------:R-:W-:Y:S01]  /*bfd0*/  LEA.HI.SX32 R141, R141, R88, 0x1b ;  /* 0x000000588d8d7211 */ /* 0x000fe200078fdaff */
[----:B------:R-:W-:Y:S05]  /*bfe0*/  @!P3 BRA `(.L_x_8427) ;  /* 0x000000100000b947 */ /* 0x000fea0003800000 */
[----:B--2---:R0:W-:Y:S02]  /*bff0*/  RED.E.ADD.F32.FTZ.RN.STRONG.GPU [R64.64+-0xc00], R131 ;  /* 0xfff400834000798e */ /* 0x0041e4000c10e7a0 */
.L_x_8427:
[----:B------:R-:W-:Y:S05]  /*c000*/  BSYNC B0 ;  /* 0x0000000000007941 */ /* 0x000fea0003800000 */
.L_x_8426:
[----:B------:R-:W1:Y:S01]  /*c010*/  LDS R141, [R141.X4+0x1500] ;  /* 0x001500008d8d7984 */ /* 0x000e620000004800 */
[----:B------:R-:W-:Y:S01]  /*c020*/  BSSY B0, `(.L_x_8428) ;  /* 0x0000004000007945 */ /* 0x000fe20003800000 */
[----:B------:R-:W-:Y:S01]  /*c030*/  LEA.HI.SX32 R67, R67, R88, 0x1b ;  /* 0x0000005843437211 */ /* 0x000fe200078fdaff */
[----:B------:R-:W-:Y:S05]  /*c040*/  @!P4 BRA `(.L_x_8429) ;  /* 0x000000100000c947 */ /* 0x000fea0003800000 */
[----:B-1----:R1:W-:Y:S02]  /*c050*/  RED.E.ADD.F32.FTZ.RN.STRONG.GPU [R64.64+-0xb80], R141 ;  /* 0xfff4808d4000798e */ /* 0x0023e4000c10e7a0 */
.L_x_8429:
[----:B------:R-:W-:Y:S05]  /*c060*/  BSYNC B0 ;  /* 0x0000000000007941 */ /* 0x000fea0003800000 */
.L_x_8428:
[----:B------:R-:W3:Y:S01]  /*c070*/  LDS R67, [R67.X4+0x1580] ;  /* 0x0015800043437984 */ /* 0x000ee20000004800 */
[----:B------:R-:W-:Y:S01]  /*c080*/  BSSY B0, `(.L_x_8430) ;  /* 0x0000005000007945 */ /* 0x000fe20003800000 */
[----:B0-2---:R-:W-:-:S02]  /*c090*/  IADD3 R131, R88, 0x160, RZ ;  /* 0x0000016058837810 */ /* 0x005fc40007ffe0ff */
[----:B-1----:R-:W-:Y:S01]  /*c0a0*/  IADD3 R141, R88, 0x180, RZ ;  /* 0x00000180588d7810 */ /* 0x002fe20007ffe0ff */
[----:B------:R-:W-:Y:S05]  /*c0b0*/  @!P5 BRA `(.L_x_8431) ;  /* 0x000000100000d947 */ /* 0x000fea0003800000 */
[----:B---3--:R0:W-:Y:S02]  /*c0c0*/  RED.E.ADD.F32.FTZ.RN.STRONG.GPU [R64.64+-0xb00], R67 ;  /* 0xfff500434000798e */ /* 0x0081e4000c10e7a0 */
.L_x_8431:
[----:B------:R-:W-:Y:S05]  /*c0d0*/  BSYNC B0 ;  /* 0x0000000000007941 */ /* 0x000fea0003800000 */
.L_x_8430:
        /* <DEDUP_REMOVED lines=14> */
.L_x_8433:
[----:B------:R-:W-:Y:S05]  /*c1c0*/  BSYNC B0 ;  /* 0x0000000000007941 */ /* 0x000fea0003800000 */
.L_x_8432:
[----:B------:R-:W1:Y:S01]  /*c1d0*/  LDS R141, [R141.X4+0x1680] ;  /* 0x001680008d8d7984 */ /* 0x000e620000004800 */
[----:B------:R-:W-:Y:S01]  /*c1e0*/  BSSY B0, `(.L_x_8434) ;  /* 0x0000005000007945 */ /* 0x000fe20003800000 */
[----:B0-----:R-:W-:-:S02]  /*c1f0*/  IADD3 R131, R88, 0x1c0, RZ ;  /* 0x000001c058837810 */ /* 0x001fc40007ffe0ff */
[----:B------:R-:W-:Y:S01]  /*c200*/  LEA.HI.SX32 R67, R67, R88, 0x1b ;  /* 0x0000005843437211 */ /* 0x000fe200078fdaff */
[----:B------:R-:W-:Y:S05]  /*c210*/  @!P0 BRA `(.L_x_8435) ;  /* 0x0000001000008947 */ /* 0x000fea0003800000 */
[----:B-1----:R0:W-:Y:S02]  /*c220*/  RED.E.ADD.F32.FTZ.RN.STRONG.GPU [R64.64+-0xa00], R141 ;  /* 0xfff6008d4000798e */ /* 0x0021e4000c10e7a0 */
.L_x_8435:
[----:B------:R-:W-:Y:S05]  /*c230*/  BSYNC B0 ;  /* 0x0000000000007941 */ /* 0x000fea0003800000 */
.L_x_8434:
[----:B------:R-:W2:Y:S01]  /*c240*/  LDS R67, [R67.X4+0x1700] ;  /* 0x0017000043437984 */ /* 0x000ea20000004800 */
[----:B------:R-:W-:Y:S01]  /*c250*/  BSSY B0, `(.L_x_8436) ;  /* 0x0000005000007945 */ /* 0x000fe20003800000 */
[----:B01----:R-:W-:Y:S02]  /*c260*/  IADD3 R141, R88, 0x1e0, RZ ;  /* 0x000001e0588d7810 */ /* 0x003fe40007ffe0ff */
[----:B------:R-:W-:Y:S01]  /*c270*/  LEA.HI.SX32 R131, R131, R88, 0x1b ;  /* 0x0000005883837211 */ /* 0x000fe200078fdaff */
[----:B------:R-:W-:Y:S05]  /*c280*/  @!P1 BRA `(.L_x_8437) ;  /* 0x0000001000009947 */ /* 0x000fea0003800000 */
[----:B--2---:R0:W-:Y:S02]  /*c290*/  RED.E.ADD.F32.FTZ.RN.STRONG.GPU [R64.64+-0x980], R67 ;  /* 0xfff680434000798e */ /* 0x0041e4000c10e7a0 */
.L_x_8437:
[----:B------:R-:W-:Y:S05]  /*c2a0*/  BSYNC B0 ;  /* 0x0000000000007941 */ /* 0x000fea0003800000 */
.L_x_8436:
[----:B------:R-:W1:Y:S01]  /*c2b0*/  LDS R131, [R131.X4+0x1780] ;  /* 0x0017800083837984 */ /* 0x000e620000004800 */
[----:B------:R-:W-:Y:S01]  /*c2c0*/  BSSY B0, `(.L_x_8438) ;  /* 0x0000004000007945 */ /* 0x000fe20003800000 */
[----:B------:R-:W-:Y:S01]  /*c2d0*/  LEA.HI.SX32 R141, R141, R88, 0x1b ;  /* 0x000000588d8d7211 */ /* 0x000fe200078fdaff */
[----:B------:R-:W-:Y:S05]  /*c2e0*/  @!P2 BRA `(.L_x_8439) ;  /* 0x000000100000a947 */ /* 0x000fea0003800000 */
[----:B-1----:R1:W-:Y:S02]  /*c2f0*/  RED.E.ADD.F32.FTZ.RN.STRONG.GPU [R64.64+-0x900], R131 ;  /* 0xfff700834000798e */ /* 0x0023e4000c10e7a0 */
.L_x_8439:
[----:B------:R-:W-:Y:S05]  /*c300*/  BSYNC B0 ;  /* 0x0000000000007941 */ /* 0x000fea0003800000 */
.L_x_8438:
[----:B------:R-:W3:Y:S01]  /*c310*/  LDS R141, [R141.X4+0x1800] ;  /* 0x001800008d8d7984 */ /* 0x000ee20000004800 */
[C---:B------:R-:W-:Y:S01]  /*c320*/  IADD3 R66, R88.reuse, 0x200, RZ ;  /* 0x0000020058427810 */ /* 0x040fe20007ffe0ff */
[----:B------:R-:W-:Y:S01]  /*c330*/  BSSY B0, `(.L_x_8440) ;  /* 0x0000005000007945 */ /* 0x000fe20003800000 */
[----:B0-2---:R-:W-:-:S02]  /*c340*/  IADD3 R67, R88, 0x220, RZ ;  /* 0x0000022058437810 */ /* 0x005fc40007ffe0ff */
[----:B------:R-:W-:Y:S01]  /*c350*/  LEA.HI.SX32 R66, R66, R88, 0x1b ;  /* 0x0000005842427211 */ /* 0x000fe200078fdaff */
[----:B------:R-:W-:Y:S05]  /*c360*/  @!P3 BRA `(.L_x_8441) ;  /* 0x000000100000b947 */ /* 0x000fea0003800000 */
[----:B---3--:R0:W-:Y:S02]  /*c370*/  RED.E.ADD.F32.FTZ.RN.STRONG.GPU [R64.64+-0x880], R141 ;  /* 0xfff7808d4000798e */ /* 0x0081e4000c10e7a0 */
.L_x_8441:
[----:B------:R-:W-:Y:S05]  /*c380*/  BSYNC B0 ;  /* 0x0000000000007941 */ /* 0x000fea0003800000 */
.L_x_8440:
[----:B-1----:R-:W-:Y:S01]  /*c390*/  LEA.HI.SX32 R131, R67, R88, 0x1b ;  /* 0x0000005843837211 */ /* 0x002fe200078fdaff */
[----:B------:R-:W-:Y:S01]  /*c3a0*/  BSSY B0, `(.L_x_8442) ;  /* 0x0000004000007945 */ /* 0x000fe20003800000 */
[----:B------:R1:W2:Y:S01]  /*c3b0*/  LDS R67, [R66.X4+0x1880] ;  /* 0x0018800042437984 */ /* 0x0002a20000004800 */
[----:B------:R-:W-:Y:S05]  /*c3c0*/  @!P4 BRA `(.L_x_8443) ;  /* 0x000000100000c947 */ /* 0x000fea0003800000 */
[----:B--2---:R2:W-:Y:S02]  /*c3d0*/  RED.E.ADD.F32.FTZ.RN.STRONG.GPU [R64.64+-0x800], R67 ;  /* 0xfff800434000798e */ /* 0x0045e4000c10e7a0 */
.L_x_8443:
[----:B------:R-:W-:Y:S05]  /*c3e0*/  BSYNC B0 ;  /* 0x0000000000007941 */ /* 0x000fea0003800000 */
.L_x_8442:
[----:B------:R-:W4:Y:S01]  /*c3f0*/  LDS R131, [R131.X4+0x1900] ;  /* 0x0019000083837984 */ /* 0x000f220000004800 */
[----:B------:R-:W-:Y:S01]  /*c400*/  BSSY B0, `(.L_x_8444) ;  /* 0x0000005000007945 */ /* 0x000fe20003800000 */
[C---:B--2---:R-:W-:Y:S02]  /*c410*/  IADD3 R67, R88.reuse, 0x240, RZ ;  /* 0x0000024058437810 */ /* 0x044fe40007ffe0ff */
[----:B0--3--:R-:W-:Y:S01]  /*c420*/  IADD3 R141, R88, 0x260, RZ ;  /* 0x00000260588d7810 */ /* 0x009fe20007ffe0ff */
[----:B------:R-:W-:Y:S05]  /*c430*/  @!P5 BRA `(.L_x_8445) ;  /* 0x000000100000d947 */ /* 0x000fea0003800000 */
[----:B----4-:R0:W-:Y:S02]  /*c440*/  RED.E.ADD.F32.FTZ.RN.STRONG.GPU [R64.64+-0x780], R131 ;  /* 0xfff880834000798e */ /* 0x0101e4000c10e7a0 */
.L_x_8445:
[----:B------:R-:W-:Y:S05]  /*c450*/  BSYNC B0 ;  /* 0x0000000000007941 */ /* 0x000fea0003800000 */
.L_x_8444:
        /* <DEDUP_REMOVED lines=14> */
.L_x_8447:
[----:B------:R-:W-:Y:S05]  /*c540*/  BSYNC B0 ;  /* 0x0000000000007941 */ /* 0x000fea0003800000 */
.L_x_8446:
[----:B------:R-:W2:Y:S01]  /*c550*/  LDS R141, [R141.X4+0x1a00] ;  /* 0x001a00008d8d7984 */ /* 0x000ea20000004800 */
[----:B------:R-:W-:Y:S01]  /*c560*/  BSSY B0, `(.L_x_8448) ;  /* 0x0000005000007945 */ /* 0x000fe20003800000 */
[----:B0-----:R-:W-:Y:S02]  /*c570*/  IADD3 R67, R88, 0x2a0, RZ ;  /* 0x000002a058437810 */ /* 0x001fe40007ffe0ff */
[----:B------:R-:W-:Y:S01]  /*c580*/  LEA.HI.SX32 R131, R131, R88, 0x1b ;  /* 0x0000005883837211 */ /* 0x000fe200078fdaff */
[----:B------:R-:W-:Y:S05]  /*c590*/  @!P0 BRA `(.L_x_8449) ;  /* 0x0000001000008947 */ /* 0x000fea0003800000 */
[----:B--2---:R0:W-:Y:S02]  /*c5a0*/  RED.E.ADD.F32.FTZ.RN.STRONG.GPU [R64.64+-0x680], R141 ;  /* 0xfff9808d4000798e */ /* 0x0041e4000c10e7a0 */
.L_x_8449:
[----:B------:R-:W-:Y:S05]  /*c5b0*/  BSYNC B0 ;  /* 0x0000000000007941 */ /* 0x000fea0003800000 */
.L_x_8448:
[----:B------:R-:W3:Y:S01]  /*c5c0*/  LDS R131, [R131.X4+0x1a80] ;  /* 0x001a800083837984 */ /* 0x000ee20000004800 */
[----:B------:R-:W-:Y:S01]  /*c5d0*/  BSSY B0, `(.L_x_8450) ;  /* 0x0000005000007945 */ /* 0x000fe20003800000 */
[----:B0-2---:R-:W-:-:S02]  /*c5e0*/  IADD3 R141, R88, 0x2c0, RZ ;  /* 0x000002c0588d7810 */ /* 0x005fc40007ffe0ff */
[----:B------:R-:W-:Y:S01]  /*c5f0*/  LEA.HI.SX32 R67, R67, R88, 0x1b ;  /* 0x0000005843437211 */ /* 0x000fe200078fdaff */
[----:B------:R-:W-:Y:S05]  /*c600*/  @!P1 BRA `(.L_x_8451) ;  /* 0x0000001000009947 */ /* 0x000fea0003800000 */
[----:B---3--:R0:W-:Y:S02]  /*c610*/  RED.E.ADD.F32.FTZ.RN.STRONG.GPU [R64.64+-0x600], R131 ;  /* 0xfffa00834000798e */ /* 0x0081e4000c10e7a0 */
.L_x_8451:
[----:B------:R-:W-:Y:S05]  /*c620*/  BSYNC B0 ;  /* 0x0000000000007941 */ /* 0x000fea0003800000 */
.L_x_8450:
[----:B------:R-:W2:Y:S01]  /*c630*/  LDS R67, [R67.X4+0x1b00] ;  /* 0x001b000043437984 */ /* 0x000ea20000004800 */
[----:B------:R-:W-:Y:S01]  /*c640*/  BSSY B0, `(.L_x_8452) ;  /* 0x0000005000007945 */ /* 0x000fe20003800000 */
[----:B0--3--:R-:W-:Y:S02]  /*c650*/  IADD3 R131, R88, 0x2e0, RZ ;  /* 0x000002e058837810 */ /* 0x009fe40007ffe0ff */
[----:B------:R-:W-:Y:S01]  /*c660*/  LEA.HI.SX32 R141, R141, R88, 0x1b ;  /* 0x000000588d8d7211 */ /* 0x000fe200078fdaff */
[----:B------:R-:W-:Y:S05]  /*c670*/  @!P2 BRA `(.L_x_8453) ;  /* 0x000000100000a947 */ /* 0x000fea0003800000 */
[----:B--2---:R0:W-:Y:S02]  /*c680*/  RED.E.ADD.F32.FTZ.RN.STRONG.GPU [R64.64+-0x580], R67 ;  /* 0xfffa80434000798e */ /* 0x0041e4000c10e7a0 */
.L_x_8453:
[----:B------:R-:W-:Y:S05]  /*c690*/  BSYNC B0 ;  /* 0x0000000000007941 */ /* 0x000fea0003800000 */
.L_x_8452:
[----:B------:R-:W3:Y:S01]  /*c6a0*/  LDS R141, [R141.X4+0x1b80] ;  /* 0x001b80008d8d7984 */ /* 0x000ee20000004800 */
[----:B------:R-:W-:Y:S01]  /*c6b0*/  BSSY B0, `(.L_x_8454) ;  /* 0x0000005000007945 */ /* 0x000fe20003800000 */
[----:B0-2---:R-:W-:Y:S02]  /*c6c0*/  IADD3 R67, R88, 0x300, RZ ;  /* 0x0000030058437810 */ /* 0x005fe40007ffe0ff */
[----:B------:R-:W-:Y:S01]  /*c6d0*/  LEA.HI.SX32 R131, R131, R88, 0x1b ;  /* 0x0000005883837211 */ /* 0x000fe200078fdaff */
[----:B------:R-:W-:Y:S05]  /*c6e0*/  @!P3 BRA `(.L_x_8455) ;  /* 0x000000100000b947 */ /* 0x000fea0003800000 */
[----:B---3--:R0:W-:Y:S02]  /*c6f0*/  RED.E.ADD.F32.FTZ.RN.STRONG.GPU [R64.64+-0x500], R141 ;  /* 0xfffb008d4000798e */ /* 0x0081e4000c10e7a0 */
.L_x_8455:
[----:B------:R-:W-:Y:S05]  /*c700*/  BSYNC B0 ;  /* 0x0000000000007941 */ /* 0x000fea0003800000 */
.L_x_8454:
[----:B------:R-:W2:Y:S01]  /*c710*/  LDS R131, [R131.X4+0x1c00] ;  /* 0x001c000083837984 */ /* 0x000ea20000004800 */
[----:B------:R-:W-:Y:S01]  /*c720*/  BSSY B0, `(.L_x_8456) ;  /* 0x0000004000007945 */ /* 0x000fe20003800000 */
[----:B------:R-:W-:Y:S01]  /*c730*/  LEA.HI.SX32 R67, R67, R88, 0x1b ;  /* 0x0000005843437211 */ /* 0x000fe200078fdaff */
[----:B------:R-:W-:Y:S05]  /*c740*/  @!P4 BRA `(.L_x_8457) ;  /* 0x000000100000c947 */ /* 0x000fea0003800000 */
[----:B--2---:R2:W-:Y:S02]  /*c750*/  RED.E.ADD.F32.FTZ.RN.STRONG.GPU [R64.64+-0x480], R131 ;  /* 0xfffb80834000798e */ /* 0x0045e4000c10e7a0 */
.L_x_8457:
[----:B------:R-:W-:Y:S05]  /*c760*/  BSYNC B0 ;  /* 0x0000000000007941 */ /* 0x000fea0003800000 */
.L_x_8456:
[----:B------:R-:W4:Y:S01]  /*c770*/  LDS R67, [R67.X4+0x1c80] ;  /* 0x001c800043437984 */ /* 0x000f220000004800 */
[----:B------:R-:W-:Y:S01]  /*c780*/  BSSY B0, `(.L_x_8458) ;  /* 0x0000005000007945 */ /* 0x000fe20003800000 */
[----:B--2---:R-:W-:-:S02]  /*c790*/  IADD3 R131, R88, 0x320, RZ ;  /* 0x0000032058837810 */ /* 0x004fc40007ffe0ff */
[----:B0--3--:R-:W-:Y:S01]  /*c7a0*/  IADD3 R141, R88, 0x340, RZ ;  /* 0x00000340588d7810 */ /* 0x009fe20007ffe0ff */
[----:B------:R-:W-:Y:S05]  /*c7b0*/  @!P5 BRA `(.L_x_8459) ;  /* 0x000000100000d947 */ /* 0x000fea0003800000 */
[----:B----4-:R0:W-:Y:S02]  /*c7c0*/  RED.E.ADD.F32.FTZ.RN.STRONG.GPU [R64.64+-0x400], R67 ;  /* 0xfffc00434000798e */ /* 0x0101e4000c10e7a0 */
.L_x_8459:
[----:B------:R-:W-:Y:S05]  /*c7d0*/  BSYNC B0 ;  /* 0x0000000000007941 */ /* 0x000fea0003800000 */
.L_x_8458:
        /* <DEDUP_REMOVED lines=14> */
.L_x_8461:
[----:B------:R-:W-:Y:S05]  /*c8c0*/  BSYNC B0 ;  /* 0x0000000000007941 */ /* 0x000fea0003800000 */
.L_x_8460:
[----:B------:R-:W2:Y:S01]  /*c8d0*/  LDS R141, [R141.X4+0x1d80] ;  /* 0x001d80008d8d7984 */ /* 0x000ea20000004800 */
[----:B------:R-:W-:Y:S01]  /*c8e0*/  BSSY B0, `(.L_x_8462) ;  /* 0x0000005000007945 */ /* 0x000fe20003800000 */
[----:B------:R-:W-:-:S02]  /*c8f0*/  IADD3 R111, R88, 0x380, RZ ;  /* 0x00000380586f7810 */ /* 0x000fc40007ffe0ff */
[----:B------:R-:W-:Y:S01]  /*c900*/  LEA.HI.SX32 R67, R67, R88, 0x1b ;  /* 0x0000005843437211 */ /* 0x000fe200078fdaff */
[----:B------:R-:W-:Y:S05]  /*c910*/  @!P0 BRA `(.L_x_8463) ;  /* 0x0000001000008947 */ /* 0x000fea0003800000 */
[----:B--2---:R2:W-:Y:S02]  /*c920*/  RED.E.ADD.F32.FTZ.RN.STRONG.GPU [R64.64+-0x300], R141 ;  /* 0xfffd008d4000798e */ /* 0x0045e4000c10e7a0 */
.L_x_8463:
[----:B------:R-:W-:Y:S05]  /*c930*/  BSYNC B0 ;  /* 0x0000000000007941 */ /* 0x000fea0003800000 */
.L_x_8462:
[----:B------:R-:W3:Y:S01]  /*c940*/  LDS R67, [R67.X4+0x1e00] ;  /* 0x001e000043437984 */ /* 0x000ee20000004800 */
[----:B------:R-:W-:Y:S01]  /*c950*/  BSSY B0, `(.L_x_8464) ;  /* 0x0000005000007945 */ /* 0x000fe20003800000 */
[----:B0-----:R-:W-:Y:S02]  /*c960*/  IADD3 R131, R88, 0x3a0, RZ ;  /* 0x000003a058837810 */ /* 0x001fe40007ffe0ff */
[----:B------:R-:W-:Y:S01]  /*c970*/  LEA.HI.SX32 R111, R111, R88, 0x1b ;  /* 0x000000586f6f7211 */ /* 0x000fe200078fdaff */
[----:B------:R-:W-:Y:S05]  /*c980*/  @!P1 BRA `(.L_x_8465) ;  /* 0x0000001000009947 */ /* 0x000fea0003800000 */
[----:B---3--:R0:W-:Y:S02]  /*c990*/  RED.E.ADD.F32.FTZ.RN.STRONG.GPU [R64.64+-0x280], R67 ;  /* 0xfffd80434000798e */ /* 0x0081e4000c10e7a0 */
.L_x_8465:
[----:B------:R-:W-:Y:S05]  /*c9a0*/  BSYNC B0 ;  /* 0x0000000000007941 */ /* 0x000fea0003800000 */
.L_x_8464:
[----:B------:R-:W4:Y:S01]  /*c9b0*/  LDS R111, [R111.X4+0x1e80] ;  /* 0x001e80006f6f7984 */ /* 0x000f220000004800 */
[----:B------:R-:W-:Y:S01]  /*c9c0*/  BSSY B0, `(.L_x_8466) ;  /* 0x0000005000007945 */ /* 0x000fe20003800000 */
[----:B0--3--:R-:W-:Y:S02]  /*c9d0*/  IADD3 R67, R88, 0x3c0, RZ ;  /* 0x000003c058437810 */ /* 0x009fe40007ffe0ff */
[----:B------:R-:W-:Y:S01]  /*c9e0*/  LEA.HI.SX32 R131, R131, R88, 0x1b ;  /* 0x0000005883837211 */ /* 0x000fe200078fdaff */
[----:B------:R-:W-:Y:S05]  /*c9f0*/  @!P2 BRA `(.L_x_8467) ;  /* 0x000000100000a947 */ /* 0x000fea0003800000 */
[----:B----4-:R0:W-:Y:S02]  /*ca00*/  RED.E.ADD.F32.FTZ.RN.STRONG.GPU [R64.64+-0x200], R111 ;  /* 0xfffe006f4000798e */ /* 0x0101e4000c10e7a0 */
.L_x_8467:
[----:B------:R-:W-:Y:S05]  /*ca10*/  BSYNC B0 ;  /* 0x0000000000007941 */ /* 0x000fea0003800000 */
.L_x_8466:
[----:B------:R-:W3:Y:S01]  /*ca20*/  LDS R131, [R131.X4+0x1f00] ;  /* 0x001f000083837984 */ /* 0x000ee20000004800 */
[----:B------:R-:W-:Y:S01]  /*ca30*/  BSSY B0, `(.L_x_8468) ;  /* 0x0000005000007945 */ /* 0x000fe20003800000 */
[----:B0---4-:R-:W-:-:S02]  /*ca40*/  IADD3 R111, R88, 0x3e0, RZ ;  /* 0x000003e0586f7810 */ /* 0x011fc40007ffe0ff */
[----:B------:R-:W-:Y:S01]  /*ca50*/  LEA.HI.SX32 R67, R67, R88, 0x1b ;  /* 0x0000005843437211 */ /* 0x000fe200078fdaff */
[----:B------:R-:W-:Y:S05]  /*ca60*/  @!P3 BRA `(.L_x_8469) ;  /* 0x000000100000b947 */ /* 0x000fea0003800000 */
[----:B---3--:R0:W-:Y:S02]  /*ca70*/  RED.E.ADD.F32.FTZ.RN.STRONG.GPU [R64.64+-0x180], R131 ;  /* 0xfffe80834000798e */ /* 0x0081e4000c10e7a0 */
.L_x_8469:
[----:B------:R-:W-:Y:S05]  /*ca80*/  BSYNC B0 ;  /* 0x0000000000007941 */ /* 0x000fea0003800000 */
.L_x_8468:
[----:B------:R-:W4:Y:S01]  /*ca90*/  LDS R67, [R67.X4+0x1f80] ;  /* 0x001f800043437984 */ /* 0x000f220000004800 */
[----:B------:R-:W-:Y:S01]  /*caa0*/  BSSY B0, `(.L_x_8470) ;  /* 0x0000004000007945 */ /* 0x000fe20003800000 */
[----:B------:R-:W-:Y:S01]  /*cab0*/  LEA.HI.SX32 R111, R111, R88, 0x1b ;  /* 0x000000586f6f7211 */ /* 0x000fe200078fdaff */
[----:B------:R-:W-:Y:S05]  /*cac0*/  @!P4 BRA `(.L_x_8471) ;  /* 0x000000100000c947 */ /* 0x000fea0003800000 */
[----:B----4-:R4:W-:Y:S02]  /*cad0*/  RED.E.ADD.F32.FTZ.RN.STRONG.GPU [R64.64+-0x100], R67 ;  /* 0xffff00434000798e */ /* 0x0109e4000c10e7a0 */
.L_x_8471:
[----:B------:R-:W-:Y:S05]  /*cae0*/  BSYNC B0 ;  /* 0x0000000000007941 */ /* 0x000fea0003800000 */
.L_x_8470:
[----:B------:R-:W0:Y:S01]  /*caf0*/  LDS R111, [R111.X4+0x2000] ;  /* 0x002000006f6f7984 */ /* 0x000e220000004800 */
[----:B------:R-:W-:Y:S01]  /*cb00*/  BSSY B0, `(.L_x_8472) ;  /* 0x0000003000007945 */ /* 0x000fe20003800000 */
[----:B------:R-:W-:Y:S05]  /*cb10*/  @!P5 BRA `(.L_x_8473) ;  /* 0x000000100000d947 */ /* 0x000fea0003800000 */
[----:B0-----:R0:W-:Y:S02]  /*cb20*/  RED.E.ADD.F32.FTZ.RN.STRONG.GPU [R64.64+-0x80], R111 ;  /* 0xffff806f4000798e */ /* 0x0011e4000c10e7a0 */
.L_x_8473:
[----:B------:R-:W-:Y:S05]  /*cb30*/  BSYNC B0 ;  /* 0x0000000000007941 */ /* 0x000fea0003800000 */
.L_x_8472:
[----:B------:R-:W5:Y:S01]  /*cb40*/  SHFL.DOWN PT, R136, R129, 0x1, 0x1f ;  /* 0x08201f0081887f89 */ /* 0x000f6200000e0000 */
[----:B------:R-:W-:Y:S01]  /*cb50*/  ISETP.GT.AND P0, PT, R87, 0x1e, PT ;  /* 0x0000001e5700780c */ /* 0x000fe20003f04270 */
[----:B------:R-:W-:Y:S01]  /*cb60*/  FADD.FTZ R18, R102, R18 ;  /* 0x0000001266127221 */ /* 0x000fe20000010000 */
[----:B0-2-4-:R-:W-:Y:S01]  /*cb70*/  MOV R65, R129 ;  /* 0x0000008100417202 */ /* 0x015fe20000000f00 */
[----:B---3--:R-:W0:Y:S01]  /*cb80*/  SHFL.DOWN PT, R131, R89, 0x1, 0x1f ;  /* 0x08201f0059837f89 */ /* 0x008e2200000e0000 */
[----:B-1----:R-:W-:Y:S01]  /*cb90*/  MOV R66, R89 ;  /* 0x0000005900427202 */ /* 0x002fe20000000f00 */
[----:B------:R-:W-:Y:S01]  /*cba0*/  FMUL.FTZ R112, R97, R112 ;  /* 0x0000007061707220 */ /* 0x000fe20000410000 */
[----:B------:R-:W-:Y:S01]  /*cbb0*/  MOV R67, R96 ;  /* 0x0000006000437202 */ /* 0x000fe20000000f00 */
[----:B------:R-:W1:Y:S01]  /*cbc0*/  SHFL.DOWN PT, R140, R96, 0x1, 0x1f ;  /* 0x08201f00608c7f89 */ /* 0x000e6200000e0000 */
[----:B------:R-:W-:Y:S01]  /*cbd0*/  MOV R64, R121 ;  /* 0x0000007900407202 */ /* 0x000fe20000000f00 */
[----:B------:R-:W-:Y:S01]  /*cbe0*/  FMUL.FTZ R90, R173, R90 ;  /* 0x0000005aad5a7220 */ /* 0x000fe20000410000 */
[----:B------:R-:W-:Y:S01]  /*cbf0*/  ISETP.NE.AND P1, PT, R87, RZ, PT ;  /* 0x000000ff5700720c */ /* 0x000fe20003f25270 */
[----:B------:R-:W2:Y:S01]  /*cc00*/  SHFL.DOWN PT, R111, R121, 0x1, 0x1f ;  /* 0x08201f00796f7f89 */ /* 0x000ea200000e0000 */
[----:B------:R-:W-:Y:S01]  /*cc10*/  FADD.FTZ R23, R93, R23 ;  /* 0x000000175d177221 */ /* 0x000fe20000010000 */
[----:B------:R-:W-:Y:S01]  /*cc20*/  ISETP.NE.AND P2, PT, R88, RZ, PT ;  /* 0x000000ff5800720c */ /* 0x000fe20003f45270 */
[----:B------:R-:W-:Y:S01]  /*cc30*/  FFMA.FTZ R90, R116, R237, R90 ;  /* 0x000000ed745a7223 */ /* 0x000fe2000001005a */
[----:B------:R-:W-:Y:S01]  /*cc40*/  BSSY B0, `(.L_x_8474) ;  /* 0x0000083000007945 */ /* 0x000fe20003800000 */
[----:B------:R-:W-:-:S02]  /*cc50*/  FMUL.FTZ R107, R170, R107 ;  /* 0x0000006baa6b7220 */ /* 0x000fc40000410000 */
[----:B------:R-:W-:Y:S02]  /*cc60*/  FFMA.FTZ R90, R74, R205, R90 ;  /* 0x000000cd4a5a7223 */ /* 0x000fe4000001005a */
[----:B------:R-:W-:Y:S02]  /*cc70*/  FMUL.FTZ R106, R171, R106 ;  /* 0x0000006aab6a7220 */ /* 0x000fe40000410000 */
[----:B------:R-:W-:Y:S02]  /*cc80*/  FADD.FTZ R11, R90, R11 ;  /* 0x0000000b5a0b7221 */ /* 0x000fe40000010000 */
[----:B-----5:R-:W-:Y:S02]  /*cc90*/  @!P0 FADD.FTZ R65, R65, R136 ;  /* 0x0000008841418221 */ /* 0x020fe40000010000 */
[----:B------:R-:W-:Y:S02]  /*cca0*/  FMUL.FTZ R110, R169, R110 ;  /* 0x0000006ea96e7220 */ /* 0x000fe40000410000 */
[----:B0-----:R-:W-:Y:S01]  /*ccb0*/  @!P0 FADD.FTZ R66, R66, R131 ;  /* 0x0000008342428221 */ /* 0x001fe20000010000 */
[----:B------:R-:W0:Y:S01]  /*ccc0*/  SHFL.DOWN PT, R96, R65, 0x2, 0x1f ;  /* 0x08401f0041607f89 */ /* 0x000e2200000e0000 */
[----:B------:R-:W-:-:S02]  /*ccd0*/  FMUL.FTZ R103, R172, R103 ;  /* 0x00000067ac677220 */ /* 0x000fc40000410000 */
[----:B-1----:R-:W-:Y:S02]  /*cce0*/  @!P0 FADD.FTZ R67, R67, R140 ;  /* 0x0000008c43438221 */ /* 0x002fe40000010000 */
[----:B------:R-:W-:Y:S02]  /*ccf0*/  FMUL.FTZ R113, R174, R113 ;  /* 0x00000071ae717220 */ /* 0x000fe40000410000 */
[----:B--2---:R-:W-:Y:S01]  /*cd00*/  @!P0 FADD.FTZ R64, R64, R111 ;  /* 0x0000006f40408221 */ /* 0x004fe20000010000 */
[----:B------:R-:W1:Y:S01]  /*cd10*/  SHFL.DOWN PT, R136, R67, 0x2, 0x1f ;  /* 0x08401f0043887f89 */ /* 0x000e6200000e0000 */
[----:B------:R-:W-:Y:S01]  /*cd20*/  ISETP.GT.AND P0, PT, R87, 0x1d, PT ;  /* 0x0000001d5700780c */ /* 0x000fe20003f04270 */
[----:B------:R-:W-:Y:S02]  /*cd30*/  FMUL.FTZ R114, R175, R114 ;  /* 0x00000072af727220 */ /* 0x000fe40000410000 */
[----:B------:R-:W2:Y:S01]  /*cd40*/  SHFL.DOWN PT, R111, R66, 0x2, 0x1f ;  /* 0x08401f00426f7f89 */ /* 0x000ea200000e0000 */
[----:B------:R-:W-:-:S02]  /*cd50*/  FMUL.FTZ R91, R176, R91 ;  /* 0x0000005bb05b7220 */ /* 0x000fc40000410000 */
[----:B------:R-:W-:Y:S01]  /*cd60*/  FMUL.FTZ R126, R177, R126 ;  /* 0x0000007eb17e7220 */ /* 0x000fe20000410000 */
[----:B------:R-:W3:Y:S01]  /*cd70*/  SHFL.DOWN PT, R89, R64, 0x2, 0x1f ;  /* 0x08401f0040597f89 */ /* 0x000ee200000e0000 */
        /* <DEDUP_REMOVED lines=64> */
[----:B------:R-:W-:Y:S02]  /*d180*/  FADD.FTZ R17, R122, R17 ;  /* 0x000000117a117221 */ /* 0x000fe40000010000 */
[----:B-1----:R-:W-:Y:S02]  /*d190*/  @!P0 FADD.FTZ R67, R67, R96 ;  /* 0x0000006043438221 */ /* 0x002fe40000010000 */
[----:B------:R-:W-:Y:S02]  /*d1a0*/  FADD.FTZ R19, R123, R19 ;  /* 0x000000137b137221 */ /* 0x000fe40000010000 */
[----:B--2---:R-:W-:Y:S02]  /*d1b0*/  @!P0 FADD.FTZ R66, R66, R93 ;  /* 0x0000005d42428221 */ /* 0x004fe40000010000 */
[----:B------:R-:W-:-:S02]  /*d1c0*/  FADD.FTZ R20, R124, R20 ;  /* 0x000000147c147221 */ /* 0x000fc40000010000 */
[----:B---3--:R-:W-:Y:S02]  /*d1d0*/  @!P0 FADD.FTZ R64, R64, R89 ;  /* 0x0000005940408221 */ /* 0x008fe40000010000 */
        /* <DEDUP_REMOVED lines=41> */
.L_x_8475:
[----:B0-----:R-:W-:Y:S05]  /*d470*/  BSYNC B0 ;  /* 0x0000000000007941 */ /* 0x001fea0003800000 */
.L_x_8474:
        /* <DEDUP_REMOVED lines=8> */
.L_x_8397:
[----:B0-----:R0:W5:Y:S01]  /*d500*/  LDL.64 R64, [R1+0x50] ;  /* 0x0000500001407983 */ /* 0x0011620000100a00 */
[----:B------:R-:W-:Y:S01]  /*d510*/  ISETP.NE.AND P6, PT, R88, RZ, PT ;  /* 0x000000ff5800720c */ /* 0x000fe20003fc5270 */
[----:B------:R-:W-:Y:S01]  /*d520*/  ULDC.64 UR8, c[0x0][0x2d8] ;  /* 0x0000b60000087ab9 */ /* 0x000fe20000000a00 */
[C---:B------:R-:W-:Y:S01]  /*d530*/  IADD3 R94, R87.reuse, 0x80, RZ ;  /* 0x00000080575e7810 */ /* 0x040fe20007ffe0ff */
[----:B------:R-:W-:Y:S01]  /*d540*/  BAR.SYNC.DEFER_BLOCKING 0x0 ;  /* 0x0000000000007b1d */ /* 0x000fe20000010000 */
[C---:B------:R-:W-:Y:S01]  /*d550*/  IADD3 R95, R87.reuse, 0x60, RZ ;  /* 0x00000060575f7810 */ /* 0x040fe20007ffe0ff */
[----:B------:R-:W-:Y:S01]  /*d560*/  UIMAD UR7, UR13, UR8, URZ ;  /* 0x000000080d0772a4 */ /* 0x000fe2000f8e023f */
[C---:B------:R-:W-:Y:S01]  /*d570*/  IADD3 R96, R87.reuse, 0x40, RZ ;  /* 0x0000004057607810 */ /* 0x040fe20007ffe0ff */
[----:B------:R-:W-:Y:S01]  /*d580*/  UIMAD.WIDE.U32 UR34, UR12, UR8, URZ ;  /* 0x000000080c2272a5 */ /* 0x000fe2000f8e003f */
[C---:B------:R-:W-:Y:S01]  /*d590*/  IADD3 R97, R87.reuse, 0x20, RZ ;  /* 0x0000002057617810 */ /* 0x040fe20007ffe0ff */
[----:B------:R-:W-:Y:S01]  /*d5a0*/  ULDC.64 UR36, c[0x0][0x2f8] ;  /* 0x0000be0000247ab9 */ /* 0x000fe20000000a00 */
[C---:B------:R-:W-:Y:S01]  /*d5b0*/  IADD3 R90, R87.reuse, 0x100, RZ ;  /* 0x00000100575a7810 */ /* 0x040fe20007ffe0ff */
[----:B------:R-:W-:Y:S01]  /*d5c0*/  UIMAD UR38, UR13, UR36, URZ ;  /* 0x000000240d2672a4 */ /* 0x000fe2000f8e023f */
[C---:B------:R-:W-:Y:S01]  /*d5d0*/  IADD3 R91, R87.reuse, 0xe0, RZ ;  /* 0x000000e0575b7810 */ /* 0x040fe20007ffe0ff */
[----:B------:R-:W-:Y:S01]  /*d5e0*/  UIMAD UR25, UR12, UR9, UR7 ;  /* 0x000000090c1972a4 */ /* 0x000fe2000f8e0207 */
[C---:B------:R-:W-:Y:S01]  /*d5f0*/  IADD3 R92, R87.reuse, 0xc0, RZ ;  /* 0x000000c0575c7810 */ /* 0x040fe20007ffe0ff */
[----:B------:R-:W-:Y:S01]  /*d600*/  UIMAD.WIDE.U32 UR8, UR12, UR36, URZ ;  /* 0x000000240c0872a5 */ /* 0x000fe2000f8e003f */
[C---:B------:R-:W-:Y:S01]  /*d610*/  IADD3 R93, R87.reuse, 0xa0, RZ ;  /* 0x000000a0575d7810 */ /* 0x040fe20007ffe0ff */
[----:B------:R-:W-:Y:S01]  /*d620*/  UIMAD UR38, UR12, UR37, UR38 ;  /* 0x000000250c2672a4 */ /* 0x000fe2000f8e0226 */
[C---:B------:R-:W-:Y:S01]  /*d630*/  IADD3 R69, R87.reuse, 0x180, RZ ;  /* 0x0000018057457810 */ /* 0x040fe20007ffe0ff */
[----:B------:R-:W-:Y:S01]  /*d640*/  UIADD3 UR7, UR35, UR25, URZ ;  /* 0x0000001923077290 */ /* 0x000fe2000fffe03f */
[C---:B------:R-:W-:Y:S01]  /*d650*/  IADD3 R70, R87.reuse, 0x160, RZ ;  /* 0x0000016057467810 */ /* 0x040fe20007ffe0ff */
[----:B------:R-:W-:Y:S01]  /*d660*/  BSSY B0, `(.L_x_8477) ;  /* 0x000004b000007945 */ /* 0x000fe20003800000 */
[----:B------:R-:W-:-:S02]  /*d670*/  IADD3 R71, R87, 0x140, RZ ;  /* 0x0000014057477810 */ /* 0x000fc40007ffe0ff */
[C---:B------:R-:W-:Y:S02]  /*d680*/  IADD3 R89, R87.reuse, 0x120, RZ ;  /* 0x0000012057597810 */ /* 0x040fe40007ffe0ff */
[C---:B------:R-:W-:Y:S01]  /*d690*/  IADD3 R66, R87.reuse, 0x1e0, RZ ;  /* 0x000001e057427810 */ /* 0x040fe20007ffe0ff */
[----:B------:R1:W-:Y:S01]  /*d6a0*/  STS [R85.X4+0x10], R28 ;  /* 0x0000101c55007388 */ /* 0x0003e20000004800 */
[C---:B------:R-:W-:Y:S02]  /*d6b0*/  IADD3 R67, R87.reuse, 0x1c0, RZ ;  /* 0x000001c057437810 */ /* 0x040fe40007ffe0ff */
[C---:B------:R-:W-:Y:S01]  /*d6c0*/  IADD3 R68, R87.reuse, 0x1a0, RZ ;  /* 0x000001a057447810 */ /* 0x040fe20007ffe0ff */
[----:B------:R-:W-:Y:S01]  /*d6d0*/  STS [R85.X4], R32 ;  /* 0x0000002055007388 */ /* 0x000fe20000004800 */
        /* <DEDUP_REMOVED lines=22> */
[----:B------:R-:W-:Y:S01]  /*d840*/  LEA.HI.SX32 R66, R66, R87, 0x1b ;  /* 0x0000005742427211 */ /* 0x000fe200078fdaff */
[----:B------:R-:W-:Y:S01]  /*d850*/  STS [R85.X4+0x24], R23 ;  /* 0x0000241755007388 */ /* 0x000fe20000004800 */
[----:B-1----:R-:W-:-:S03]  /*d860*/  MOV R28, UR39 ;  /* 0x00000027001c7c02 */ /* 0x002fc60008000f00 */
        /* <DEDUP_REMOVED lines=25> */
[----:B------:R-:W1:Y:S02]  /*da00*/  LDS R53, [0x840] ;  /* 0x00084000ff357984 */ /* 0x000e640000000800 */
[----:B-1----:R-:W-:-:S13]  /*da10*/  ISETP.GE.AND P0, PT, R86, R53, PT ;  /* 0x000000355600720c */ /* 0x002fda0003f06270 */
        /* <DEDUP_REMOVED lines=15> */
.L_x_8478:
[----:B0-----:R-:W-:Y:S05]  /*db10*/  BSYNC B0 ;  /* 0x0000000000007941 */ /* 0x001fea0003800000 */
.L_x_8477:
[----:B------:R-:W2:Y:S01]  /*db20*/  LDL.LU R25, [R1+0x58] ;  /* 0x0000580001197983 */ /* 0x000ea20000300800 */
[----:B------:R-:W-:Y:S01]  /*db30*/  ULDC.64 UR36, c[0x0][0x2e0] ;  /* 0x0000b80000247ab9 */ /* 0x000fe20000000a00 */
[C---:B------:R-:W-:Y:S01]  /*db40*/  LEA R18, P1, R86.reuse, c[0x0][0x330], 0x2 ;  /* 0x0000cc0056127a11 */ /* 0x040fe200078210ff */
[----:B------:R-:W-:Y:S01]  /*db50*/  UMOV UR35, UR7 ;  /* 0x0000000700237c82 */ /* 0x000fe20008000000 */
[----:B------:R-:W-:Y:S01]  /*db60*/  SHF.R.S32.HI R19, RZ, 0x1f, R86 ;  /* 0x0000001fff137819 */ /* 0x000fe20000011456 */
[----:B------:R-:W-:Y:S01]  /*db70*/  UIMAD.WIDE.U32 UR34, UR10, UR36, UR34 ;  /* 0x000000240a2272a5 */ /* 0x000fe2000f8e0022 */
[C---:B------:R-:W-:Y:S01]  /*db80*/  LOP3.LUT R22, R86.reuse, 0x20, RZ, 0xfc, !PT ;  /* 0x0000002056167812 */ /* 0x040fe200078efcff */
[----:B------:R-:W-:Y:S01]  /*db90*/  UIMAD UR36, UR11, UR36, URZ ;  /* 0x000000240b2472a4 */ /* 0x000fe2000f8e023f */
[C---:B------:R-:W-:Y:S01]  /*dba0*/  LEA.HI.X R19, R86.reuse, c[0x0][0x334], R19, 0x2, P1 ;  /* 0x0000cd0056137a11 */ /* 0x040fe200008f1413 */
[----:B------:R-:W-:Y:S01]  /*dbb0*/  UIADD3 UR7, UP0, UR26, UR34, URZ ;  /* 0x000000221a077290 */ /* 0x000fe2000ff1e03f */
[C---:B------:R-:W-:Y:S01]  /*dbc0*/  LOP3.LUT R24, R86.reuse, 0x40, RZ, 0xfc, !PT ;  /* 0x0000004056187812 */ /* 0x040fe200078efcff */
[----:B------:R-:W-:Y:S01]  /*dbd0*/  UIMAD UR34, UR10, UR37, UR36 ;  /* 0x000000250a2272a4 */ /* 0x000fe2000f8e0224 */
[----:B------:R-:W-:-:S02]  /*dbe0*/  LOP3.LUT R26, R86, 0x60, RZ, 0xfc, !PT ;  /* 0x00000060561a7812 */ /* 0x000fc400078efcff */
[----:B------:R-:W-:Y:S01]  /*dbf0*/  ISETP.GE.AND P0, PT, R22, R53, PT ;  /* 0x000000351600720c */ /* 0x000fe20003f06270 */
[----:B------:R-:W-:Y:S01]  /*dc00*/  UIADD3.X UR34, UR27, UR34, UR35, UP0, !UPT ;  /* 0x000000221b227290 */ /* 0x000fe200087fe423 */
[----:B------:R-:W-:-:S04]  /*dc10*/  MOV R20, UR7 ;  /* 0x0000000700147c02 */ /* 0x000fc80008000f00 */
[----:B------:R-:W-:Y:S02]  /*dc20*/  LEA R18, P1, R20, R18, 0x2 ;  /* 0x0000001214127211 */ /* 0x000fe400078210ff */
[----:B------:R-:W-:Y:S02]  /*dc30*/  MOV R21, UR34 ;  /* 0x0000002200157c02 */ /* 0x000fe40008000f00 */
[----:B------:R-:W-:Y:S02]  /*dc40*/  ISETP.GE.AND P3, PT, R26, R53, PT ;  /* 0x000000351a00720c */ /* 0x000fe40003f66270 */
[----:B------:R-:W-:Y:S02]  /*dc50*/  LEA.HI.X R19, R20, R19, R21, 0x2, P1 ;  /* 0x0000001314137211 */ /* 0x000fe400008f1415 */
[----:B------:R-:W-:Y:S02]  /*dc60*/  ISETP.GE.AND P1, PT, R24, R53, PT ;  /* 0x000000351800720c */ /* 0x000fe40003f26270 */
[----:B------:R-:W-:-:S02]  /*dc70*/  LOP3.LUT R28, R86, 0x80, RZ, 0xfc, !PT ;  /* 0x00000080561c7812 */ /* 0x000fc400078efcff */
[C---:B------:R-:W-:Y:S02]  /*dc80*/  LOP3.LUT R30, R86.reuse, 0xa0, RZ, 0xfc, !PT ;  /* 0x000000a0561e7812 */ /* 0x040fe400078efcff */
[C---:B------:R-:W-:Y:S02]  /*dc90*/  LOP3.LUT R32, R86.reuse, 0xc0, RZ, 0xfc, !PT ;  /* 0x000000c056207812 */ /* 0x040fe400078efcff */
[C---:B------:R-:W-:Y:S02]  /*dca0*/  LOP3.LUT R34, R86.reuse, 0xe0, RZ, 0xfc, !PT ;  /* 0x000000e056227812 */ /* 0x040fe400078efcff */
[C---:B------:R-:W-:Y:S02]  /*dcb0*/  LOP3.LUT R36, R86.reuse, 0x100, RZ, 0xfc, !PT ;  /* 0x0000010056247812 */ /* 0x040fe400078efcff */
[----:B------:R-:W-:Y:S01]  /*dcc0*/  LOP3.LUT R38, R86, 0x120, RZ, 0xfc, !PT ;  /* 0x0000012056267812 */ /* 0x000fe200078efcff */
[----:B------:R-:W-:Y:S01]  /*dcd0*/  @!P0 STG.E [R18.64+-0x780], R27 ;  /* 0xfff8801b12008986 */ /* 0x000fe2000c101920 */
[----:B------:R-:W-:-:S02]  /*dce0*/  ISETP.GE.AND P4, PT, R28, R53, PT ;  /* 0x000000351c00720c */ /* 0x000fc40003f86270 */
[-C--:B------:R-:W-:Y:S01]  /*dcf0*/  ISETP.GE.AND P5, PT, R30, R53.reuse, PT ;  /* 0x000000351e00720c */ /* 0x080fe20003fa6270 */
[----:B------:R-:W-:Y:S01]  /*dd00*/  @!P1 STG.E [R18.64+-0x700], R23 ;  /* 0xfff9001712009986 */ /* 0x000fe2000c101920 */
[-C--:B------:R-:W-:Y:S02]  /*dd10*/  ISETP.GE.AND P0, PT, R32, R53.reuse, PT ;  /* 0x000000352000720c */ /* 0x080fe40003f06270 */
[-C--:B------:R-:W-:Y:S01]  /*dd20*/  ISETP.GE.AND P1, PT, R34, R53.reuse, PT ;  /* 0x000000352200720c */ /* 0x080fe20003f26270 */
[----:B------:R-:W-:Y:S01]  /*dd30*/  @!P3 STG.E [R18.64+-0x680], R29 ;  /* 0xfff9801d1200b986 */ /* 0x000fe2000c101920 */
[-C--:B------:R-:W-:Y:S02]  /*dd40*/  ISETP.GE.AND P2, PT, R36, R53.reuse, PT ;  /* 0x000000352400720c */ /* 0x080fe40003f46270 */
        /* <DEDUP_REMOVED lines=26> */
[----:B------:R0:W-:Y:S04]  /*def0*/  STS [R85.X4], R0 ;  /* 0x0000000055007388 */ /* 0x0001e80000004800 */
        /* <DEDUP_REMOVED lines=30> */
[----:B--2---:R-:W-:Y:S01]  /*e0e0*/  FADD.FTZ R17, R0, R25 ;  /* 0x0000001900117221 */ /* 0x004fe20000010000 */
[----:B0-----:R-:W-:-:S02]  /*e0f0*/  MOV R0, UR39 ;  /* 0x0000002700007c02 */ /* 0x001fc40008000f00 */
[----:B------:R-:W-:Y:S01]  /*e100*/  LDS R25, [R94.X4+0x200] ;  /* 0x000200005e197984 */ /* 0x000fe20000004800 */
[----:B------:R-:W-:-:S04]  /*e110*/  FADD.FTZ R20, R17, R2 ;  /* 0x0000000211147221 */ /* 0x000fc80000010000 */
[----:B------:R-:W-:-:S04]  /*e120*/  FADD.FTZ R17, R20, R3 ;  /* 0x0000000314117221 */ /* 0x000fc80000010000 */
[----:B------:R-:W-:Y:S02]  /*e130*/  FADD.FTZ R20, R17, R4 ;  /* 0x0000000411147221 */ /* 0x000fe40000010000 */
[----:B------:R-:W-:Y:S04]  /*e140*/  LDS R17, [R98.X4] ;  /* 0x0000000062117984 */ /* 0x000fe80000004800 */
[----:B------:R0:W-:Y:S04]  /*e150*/  @!P6 STS [0x840], R0 ;  /* 0x00084000ff00e388 */ /* 0x0001e80000000800 */
[----:B------:R-:W-:Y:S01]  /*e160*/  BAR.SYNC.DEFER_BLOCKING 0x0 ;  /* 0x0000000000007b1d */ /* 0x000fe20000010000 */
[----:B-1----:R-:W-:-:S04]  /*e170*/  FADD.FTZ R5, R20, R5 ;  /* 0x0000000514057221 */ /* 0x002fc80000010000 */
[----:B---3--:R-:W-:-:S04]  /*e180*/  FADD.FTZ R6, R5, R6 ;  /* 0x0000000605067221 */ /* 0x008fc80000010000 */
[----:B----4-:R-:W-:-:S04]  /*e190*/  FADD.FTZ R7, R6, R7 ;  /* 0x0000000706077221 */ /* 0x010fc80000010000 */
[----:B------:R-:W-:-:S04]  /*e1a0*/  FADD.FTZ R8, R7, R8 ;  /* 0x0000000807087221 */ /* 0x000fc80000010000 */
[----:B------:R-:W-:Y:S01]  /*e1b0*/  FADD.FTZ R9, R8, R9 ;  /* 0x0000000908097221 */ /* 0x000fe20000010000 */
[----:B------:R-:W1:Y:S03]  /*e1c0*/  LDS R49, [0x840] ;  /* 0x00084000ff317984 */ /* 0x000e660000000800 */
[----:B------:R-:W-:-:S04]  /*e1d0*/  FADD.FTZ R10, R9, R10 ;  /* 0x0000000a090a7221 */ /* 0x000fc80000010000 */
[----:B------:R-:W-:-:S04]  /*e1e0*/  FADD.FTZ R11, R10, R11 ;  /* 0x0000000b0a0b7221 */ /* 0x000fc80000010000 */
[----:B------:R-:W-:-:S04]  /*e1f0*/  FADD.FTZ R12, R11, R12 ;  /* 0x0000000c0b0c7221 */ /* 0x000fc80000010000 */
[----:B------:R-:W-:-:S04]  /*e200*/  FADD.FTZ R13, R12, R13 ;  /* 0x0000000d0c0d7221 */ /* 0x000fc80000010000 */
[----:B------:R-:W-:-:S04]  /*e210*/  FADD.FTZ R14, R13, R14 ;  /* 0x0000000e0d0e7221 */ /* 0x000fc80000010000 */
[----:B------:R-:W-:-:S04]  /*e220*/  FADD.FTZ R15, R14, R15 ;  /* 0x0000000f0e0f7221 */ /* 0x000fc80000010000 */
[----:B0-----:R-:W-:-:S05]  /*e230*/  FADD.FTZ R0, R15, R16 ;  /* 0x000000100f007221 */ /* 0x001fca0000010000 */
[----:B------:R0:W-:Y:S01]  /*e240*/  STL [R1+0x58], R0 ;  /* 0x0000580001007387 */ /* 0x0001e20000100800 */
[----:B-1----:R-:W-:Y:S01]  /*e250*/  ISETP.GE.AND P0, PT, R86, R49, PT ;  /* 0x000000315600720c */ /* 0x002fe20003f06270 */
        /* <DEDUP_REMOVED lines=17> */
.L_x_8480:
[----:B0-----:R-:W-:Y:S05]  /*e370*/  BSYNC B0 ;  /* 0x0000000000007941 */ /* 0x001fea0003800000 */
.L_x_8479:
        /* <DEDUP_REMOVED lines=61> */
.L_x_8391:
        /* <DEDUP_REMOVED lines=27> */
.L_x_8483:
[----:B-1----:R-:W-:Y:S05]  /*e900*/  BSYNC B0 ;  /* 0x0000000000007941 */ /* 0x002fea0003800000 */
.L_x_8482:
[----:B------:R-:W-:Y:S01]  /*e910*/  BSSY B0, `(.L_x_8484) ;  /* 0x000001b000007945 */ /* 0x000fe20003800000 */
[----:B------:R-:W-:Y:S05]  /*e920*/  @!P0 BRA `(.L_x_8485) ;  /* 0x0000018000008947 */ /* 0x000fea0003800000 */
[----:B------:R-:W3:Y:S04]  /*e930*/  LDL.LU R2, [R1+0x58] ;  /* 0x0000580001027983 */ /* 0x000ee80000300800 */
[----:B------:R-:W4:Y:S04]  /*e940*/  S2R R6, SR_LANEID ;  /* 0x0000000000067919 */ /* 0x000f280000000000 */
[----:B------:R-:W1:Y:S04]  /*e950*/  S2R R11, SR_TID.X ;  /* 0x00000000000b7919 */ /* 0x000e680000002100 */
        /* <DEDUP_REMOVED lines=21> */
.L_x_8485:
[----:B------:R-:W3:Y:S02]  /*eab0*/  S2R R11, SR_TID.X ;  /* 0x00000000000b7919 */ /* 0x000ee40000002100 */
.L_x_8486:
[----:B-1----:R-:W-:Y:S05]  /*eac0*/  BSYNC B0 ;  /* 0x0000000000007941 */ /* 0x002fea0003800000 */
.L_x_8484:
        /* <DEDUP_REMOVED lines=12> */
.L_x_8487:
        /* <DEDUP_REMOVED lines=32> */
.L_x_8488:
        /* <DEDUP_REMOVED lines=15> */
.L_x_14696:


//--------------------- .text._Z25selective_scan_bwd_kernelI32Selective_Scan_bwd_kernel_traitsILi32ELi16ELb0ELb0ELb1ELb1ELb0EfN3c107complexIfEEEEv12SSMParamsBwd --------------------------
	.section	.text._Z25selective_scan_bwd_kernelI32Selective_Scan_bwd_kernel_traitsILi32ELi16ELb0ELb0ELb1ELb1ELb0EfN3c107complexIfEEEEv12SSMParamsBwd,"ax",@progbits
	.sectioninfo	@"SHI_REGISTERS=255"
	.align	128
        .global         _Z25selective_scan_bwd_kernelI32Selective_Scan_bwd_kernel_traitsILi32ELi16ELb0ELb0ELb1ELb1ELb0EfN3c107complexIfEEEEv12SSMParamsBwd
        .type           _Z25selective_scan_bwd_kernelI32Selective_Scan_bwd_kernel_traitsILi32ELi16ELb0ELb0ELb1ELb1ELb0EfN3c107complexIfEEEEv12SSMParamsBwd,@function
        .size           _Z25selective_scan_bwd_kernelI32Selective_Scan_bwd_kernel_traitsILi32ELi16ELb0ELb0ELb1ELb1ELb0EfN3c107complexIfEEEEv12SSMParamsBwd,(.L_x_14697 - _Z25selective_scan_bwd_kernelI32Selective_Scan_bwd_kernel_traitsILi32ELi16ELb0ELb0ELb1ELb1ELb0EfN3c107complexIfEEEEv12SSMParamsBwd)
        .other          _Z25selective_scan_bwd_kernelI32Selective_Scan_bwd_kernel_traitsILi32ELi16ELb0ELb0ELb1ELb1ELb0EfN3c107complexIfEEEEv12SSMParamsBwd,@"STO_CUDA_ENTRY STV_DEFAULT"
_Z25selective_scan_bwd_kernelI32Selective_Scan_bwd_kernel_traitsILi32ELi16ELb0ELb0ELb1ELb1ELb0EfN3c107complexIfEEEEv12SSMParamsBwd:
.text._Z25selective_scan_bwd_kernelI32Selective_Scan_bwd_kernel_traitsILi32ELi16ELb0ELb0ELb1ELb1ELb0EfN3c107complexIfEEEEv12SSMParamsBwd:
        /* <DEDUP_REMOVED lines=160> */
[----:B----4-:R-:W-:Y:S02]  /*0a00*/  LOP3.LUT R100, R100, 0xfffffe00, RZ, 0xc0, !PT ;  /* 0xfffffe0064647812 */ /* 0x010fe400078ec0ff */
.L_x_8606:
[----:B------:R-:W-:Y:S01]  /*0a10*/  ULDC UR24, c[0x0][0x174] ;  /* 0x00005d0000187ab9 */ /* 0x000fe20000000800 */
[----:B------:R-:W-:Y:S01]  /*0a20*/  BAR.SYNC.DEFER_BLOCKING 0x0 ;  /* 0x0000000000007b1d */ /* 0x000fe20000010000 */
[----:B------:R-:W-:Y:S01]  /*0a30*/  UIADD3 UR24, -UR6, UR24, URZ ;  /* 0x0000001806187290 */ /* 0x000fe2000fffe13f */
[----:B------:R-:W-:Y:S01]  /*0a40*/  LOP3.LUT R99, R100, 0x1f, R102, 0xf8, !PT ;  /* 0x0000001f64637812 */ /* 0x000fe200078ef866 */
[----:B------:R-:W-:Y:S01]  /*0a50*/  HFMA2.MMA R0, -RZ, RZ, 0, 0 ;  /* 0x00000000ff007435 */ /* 0x000fe200000001ff */
[----:B------:R-:W-:Y:S01]  /*0a60*/  MOV R2, UR16 ;  /* 0x0000001000027c02 */ /* 0x000fe20008000f00 */
[----:B------:R-:W-:Y:S01]  /*0a70*/  ULEA UR25, UR24, 0xfffffe00, 0x9 ;  /* 0xfffffe0018197891 */ /* 0x000fe2000f8e483f */
[C---:B------:R-:W-:Y:S01]  /*0a80*/  LOP3.LUT R31, R99.reuse, 0x20, RZ, 0xfc, !PT ;  /* 0x00000020631f7812 */ /* 0x040fe200078efcff */
[----:B------:R-:W-:Y:S01]  /*0a90*/  ULDC UR26, c[0x0][0x168] ;  /* 0x00005a00001a7ab9 */ /* 0x000fe20000000800 */
[----:B-1----:R-:W-:Y:S01]  /*0aa0*/  MOV R3, UR17 ;  /* 0x0000001100037c02 */ /* 0x002fe20008000f00 */
        /* <DEDUP_REMOVED lines=11> */
[----:B------:R-:W-:Y:S01]  /*0b60*/  LOP3.LUT R37, R99, 0x60, RZ, 0xfc, !PT ;  /* 0x0000006063257812 */ /* 0x000fe200078efcff */
[----:B------:R-:W-:Y:S01]  /*0b70*/  CS2R R16, SRZ ;  /* 0x0000000000107805 */ /* 0x000fe2000001ff00 */
[----:B------:R-:W-:-:S02]  /*0b80*/  ISETP.GE.AND P6, PT, R50, UR26, PT ;  /* 0x0000001a32007c0c */ /* 0x000fc4000bfc6270 */
[----:B------:R-:W-:Y:S02]  /*0b90*/  LOP3.LUT R10, R99, 0xc0, RZ, 0xfc, !PT ;  /* 0x000000c0630a7812 */ /* 0x000fe400078efcff */
[----:B------:R-:W-:Y:S02]  /*0ba0*/  ISETP.GE.AND P5, PT, R39, UR26, PT ;  /* 0x0000001a27007c0c */ /* 0x000fe4000bfa6270 */
[----:B------:R-:W-:Y:S01]  /*0bb0*/  LOP3.LUT R11, R99, 0xe0, RZ, 0xfc, !PT ;  /* 0x000000e0630b7812 */ /* 0x000fe200078efcff */
        /* <DEDUP_REMOVED lines=14> */
[----:B------:R-:W-:Y:S01]  /*0ca0*/  LOP3.LUT R22, R99, 0x180, RZ, 0xfc, !PT ;  /* 0x0000018063167812 */ /* 0x000fe200078efcff */
[----:B------:R1:W5:Y:S01]  /*0cb0*/  @!P4 LDG.E R7, [R2.64+0x180] ;  /* 0x0001801c0207c981 */ /* 0x000362000c1e1900 */
[----:B------:R-:W-:Y:S02]  /*0cc0*/  ISETP.GE.AND P6, PT, R15, UR26, PT ;  /* 0x0000001a0f007c0c */ /* 0x000fe4000bfc6270 */
[C---:B------:R-:W-:Y:S01]  /*0cd0*/  LOP3.LUT R23, R99.reuse, 0x1a0, RZ, 0xfc, !PT ;  /* 0x000001a063177812 */ /* 0x040fe200078efcff */
[----:B------:R1:W5:Y:S01]  /*0ce0*/  @!P0 LDG.E R8, [R2.64+0x300] ;  /* 0x0003001c02088981 */ /* 0x000362000c1e1900 */
[----:B------:R-:W-:Y:S02]  /*0cf0*/  ISETP.GE.AND P5, PT, R18, UR26, PT ;  /* 0x0000001a12007c0c */ /* 0x000fe4000bfa6270 */
        /* <DEDUP_REMOVED lines=9> */
[----:B------:R-:W-:Y:S01]  /*0d90*/  CS2R R24, SRZ ;  /* 0x0000000000187805 */ /* 0x000fe2000001ff00 */
[----:B------:R-:W-:Y:S01]  /*0da0*/  ISETP.GE.AND P2, PT, R27, UR26, PT ;  /* 0x0000001a1b007c0c */ /* 0x000fe2000bf46270 */
        /* <DEDUP_REMOVED lines=12> */
[C---:B-1----:R-:W-:Y:S02]  /*0e70*/  IADD3 R2, R101.reuse, 0x60, RZ ;  /* 0x0000006065027810 */ /* 0x042fe40007ffe0ff */
[----:B------:R-:W-:Y:S02]  /*0e80*/  IADD3 R36, R101, 0xa0, RZ ;  /* 0x000000a065247810 */ /* 0x000fe40007ffe0ff */
[----:B------:R-:W-:-:S02]  /*0e90*/  LEA.HI.SX32 R57, R30, R101, 0x1b ;  /* 0x000000651e397211 */ /* 0x000fc400078fdaff */
[-C--:B------:R-:W-:Y:S02]  /*0ea0*/  LEA.HI.SX32 R56, R32, R101.reuse, 0x1b ;  /* 0x0000006520387211 */ /* 0x080fe400078fdaff */
[-C--:B------:R-:W-:Y:S02]  /*0eb0*/  LEA.HI.SX32 R55, R2, R101.reuse, 0x1b ;  /* 0x0000006502377211 */ /* 0x080fe400078fdaff */
[C---:B------:R-:W-:Y:S02]  /*0ec0*/  IADD3 R2, R101.reuse, 0xe0, RZ ;  /* 0x000000e065027810 */ /* 0x040fe40007ffe0ff */
        /* <DEDUP_REMOVED lines=9> */
[C---:B------:R-:W-:Y:S02]  /*0f60*/  IADD3 R2, R101.reuse, 0x1a0, RZ ;  /* 0x000001a065027810 */ /* 0x040fe40007ffe0ff */
[-C--:B------:R-:W-:Y:S02]  /*0f70*/  LEA.HI.SX32 R96, R96, R101.reuse, 0x1b ;  /* 0x0000006560607211 */ /* 0x080fe400078fdaff */
[C---:B------:R-:W-:Y:S02]  /*0f80*/  IADD3 R92, R101.reuse, 0x1c0, RZ ;  /* 0x000001c0655c7810 */ /* 0x040fe40007ffe0ff */
[-C--:B------:R-:W-:Y:S02]  /*0f90*/  LEA.HI.SX32 R94, R94, R101.reuse, 0x1b ;  /* 0x000000655e5e7211 */ /* 0x080fe400078fdaff */
[----:B------:R-:W-:Y:S02]  /*0fa0*/  LEA.HI.SX32 R93, R2, R101, 0x1b ;  /* 0x00000065025d7211 */ /* 0x000fe400078fdaff */
[----:B------:R-:W-:-:S02]  /*0fb0*/  SHF.L.U32 R90, R101, 0x4, RZ ;  /* 0x00000004655a7819 */ /* 0x000fc400000006ff */
[----:B------:R-:W-:Y:S02]  /*0fc0*/  LEA.HI.SX32 R92, R92, R101, 0x1b ;  /* 0x000000655c5c7211 */ /* 0x000fe400078fdaff */
[----:B------:R-:W-:Y:S02]  /*0fd0*/  LEA.HI.SX32 R90, R90, R90, 0x1b ;  /* 0x0000005a5a5a7211 */ /* 0x000fe400078fdaff */
[----:B------:R-:W-:Y:S02]  /*0fe0*/  ISETP.GE.AND P0, PT, R35, UR26, PT ;  /* 0x0000001a23007c0c */ /* 0x000fe4000bf06270 */
[----:B------:R-:W-:Y:S02]  /*0ff0*/  MOV R128, UR18 ;  /* 0x0000001200807c02 */ /* 0x000fe40008000f00 */
[----:B------:R-:W-:-:S05]  /*1000*/  MOV R129, UR19 ;  /* 0x0000001300817c02 */ /* 0x000fca0008000f00 */
[----:B------:R-:W-:Y:S01]  /*1010*/  IMAD.WIDE R128, R99, 0x4, R128 ;  /* 0x0000000463807825 */ /* 0x000fe200078e0280 */
[----:B------:R-:W-:Y:S02]  /*1020*/  ISETP.GE.AND P1, PT, R31, UR26, PT ;  /* 0x0000001a1f007c0c */ /* 0x000fe4000bf26270 */
[----:B------:R-:W-:Y:S02]  /*1030*/  ISETP.GE.AND P2, PT, R99, UR26, PT ;  /* 0x0000001a63007c0c */ /* 0x000fe4000bf46270 */
[----:B------:R-:W-:Y:S02]  /*1040*/  ISETP.GE.AND P3, PT, R39, UR26, PT ;  /* 0x0000001a27007c0c */ /* 0x000fe4000bf66270 */
[----:B------:R-:W-:Y:S02]  /*1050*/  ISETP.GE.AND P4, PT, R37, UR26, PT ;  /* 0x0000001a25007c0c */ /* 0x000fe4000bf86270 */
[----:B------:R-:W-:Y:S02]  /*1060*/  ISETP.GE.AND P5, PT, R50, UR26, PT ;  /* 0x0000001a32007c0c */ /* 0x000fe4000bfa6270 */
[----:B------:R-:W-:-:S02]  /*1070*/  ISETP.GE.AND P6, PT, R10, UR26, PT ;  /* 0x0000001a0a007c0c */ /* 0x000fc4000bfc6270 */
[----:B------:R-:W-:Y:S01]  /*1080*/  MOV R2, RZ ;  /* 0x000000ff00027202 */ /* 0x000fe20000000f00 */
[----:B---3--:R1:W-:Y:S04]  /*1090*/  STS [R58.X4], R0 ;  /* 0x000000003a007388 */ /* 0x0083e80000004800 */
[----:B----4-:R-:W-:Y:S01]  /*10a0*/  STS [R57.X4+0x80], R5 ;  /* 0x0000800539007388 */ /* 0x010fe20000004800 */
[----:B-1----:R-:W-:-:S04]  /*10b0*/  IADD3 R0, R101, 0xc0, RZ ;  /* 0x000000c065007810 */ /* 0x002fc80007ffe0ff */
[----:B------:R-:W-:Y:S01]  /*10c0*/  LEA.HI.SX32 R52, R0, R101, 0x1b ;  /* 0x0000006500347211 */ /* 0x000fe200078fdaff */
[----:B--2---:R1:W-:Y:S01]  /*10d0*/  STS [R56.X4+0x100], R4 ;  /* 0x0001000438007388 */ /* 0x0043e20000004800 */
[----:B------:R-:W-:-:S03]  /*10e0*/  IADD3 R0, R101, 0x160, RZ ;  /* 0x0000016065007810 */ /* 0x000fc60007ffe0ff */
[----:B-----5:R-:W-:Y:S01]  /*10f0*/  STS [R55.X4+0x180], R7 ;  /* 0x0001800737007388 */ /* 0x020fe20000004800 */
[----:B------:R-:W-:-:S03]  /*1100*/  LEA.HI.SX32 R95, R0, R101, 0x1b ;  /* 0x00000065005f7211 */ /* 0x000fc600078fdaff */
[----:B------:R-:W-:Y:S01]  /*1110*/  STS [R54.X4+0x200], R6 ;  /* 0x0002000636007388 */ /* 0x000fe20000004800 */
[----:B-1----:R-:W-:-:S03]  /*1120*/  IADD3 R4, R101, 0x1e0, RZ ;  /* 0x000001e065047810 */ /* 0x002fc60007ffe0ff */
[----:B------:R-:W-:Y:S04]  /*1130*/  STS [R53.X4+0x280], R9 ;  /* 0x0002800935007388 */ /* 0x000fe80000004800 */
[----:B------:R-:W-:Y:S01]  /*1140*/  STS [R52.X4+0x300], R8 ;  /* 0x0003000834007388 */ /* 0x000fe20000004800 */
[----:B------:R-:W-:-:S03]  /*1150*/  LEA.HI.SX32 R91, R4, R101, 0x1b ;  /* 0x00000065045b7211 */ /* 0x000fc600078fdaff */
        /* <DEDUP_REMOVED lines=27> */
[----:B------:R-:W-:Y:S01]  /*1310*/  CS2R R4, SRZ ;  /* 0x0000000000047805 */ /* 0x000fe2000001ff00 */
[----:B-1----:R-:W-:Y:S01]  /*1320*/  CS2R R12, SRZ ;  /* 0x00000000000c7805 */ /* 0x002fe2000001ff00 */
[----:B------:R-:W-:-:S04]  /*1330*/  HFMA2.MMA R0, -RZ, RZ, 0, 0 ;  /* 0x00000000ff007435 */ /* 0x000fc800000001ff */
[----:B------:R-:W5:Y:S01]  /*1340*/  @!P0 LDG.E R4, [R128.64+0x100] ;  /* 0x0001001c80048981 */ /* 0x000f62000c1e1900 */
[----:B------:R-:W-:Y:S01]  /*1350*/  ISETP.GE.AND P0, PT, R11, UR26, PT ;  /* 0x0000001a0b007c0c */ /* 0x000fe2000bf06270 */
[----:B------:R-:W-:Y:S01]  /*1360*/  CS2R R8, SRZ ;  /* 0x0000000000087805 */ /* 0x000fe2000001ff00 */
[----:B------:R-:W-:Y:S01]  /*1370*/  CS2R R6, SRZ ;  /* 0x0000000000067805 */ /* 0x000fe2000001ff00 */
[----:B------:R-:W5:Y:S04]  /*1380*/  @!P1 LDG.E R2, [R128.64+0x80] ;  /* 0x0000801c80029981 */ /* 0x000f68000c1e1900 */
[----:B------:R-:W5:Y:S04]  /*1390*/  @!P2 LDG.E R0, [R128.64] ;  /* 0x0000001c8000a981 */ /* 0x000f68000c1e1900 */
[----:B------:R-:W5:Y:S04]  /*13a0*/  @!P3 LDG.E R5, [R128.64+0x200] ;  /* 0x0002001c8005b981 */ /* 0x000f68000c1e1900 */
[----:B------:R-:W5:Y:S01]  /*13b0*/  @!P0 LDG.E R12, [R128.64+0x380] ;  /* 0x0003801c800c8981 */ /* 0x000f62000c1e1900 */
[----:B------:R-:W-:-:S02]  /*13c0*/  ISETP.GE.AND P0, PT, R14, UR26, PT ;  /* 0x0000001a0e007c0c */ /* 0x000fc4000bf06270 */
[----:B------:R-:W-:Y:S01]  /*13d0*/  ISETP.GE.AND P1, PT, R18, UR26, PT ;  /* 0x0000001a12007c0c */ /* 0x000fe2000bf26270 */
[----:B------:R-:W5:Y:S01]  /*13e0*/  @!P4 LDG.E R6, [R128.64+0x180] ;  /* 0x0001801c8006c981 */ /* 0x000f62000c1e1900 */
[----:B------:R-:W-:Y:S02]  /*13f0*/  ISETP.GE.AND P2, PT, R19, UR26, PT ;  /* 0x0000001a13007c0c */ /* 0x000fe4000bf46270 */
[----:B------:R-:W-:Y:S01]  /*1400*/  ISETP.GE.AND P3, PT, R22, UR26, PT ;  /* 0x0000001a16007c0c */ /* 0x000fe2000bf66270 */
[----:B------:R-:W5:Y:S01]  /*1410*/  @!P5 LDG.E R8, [R128.64+0x280] ;  /* 0x0002801c8008d981 */ /* 0x000f62000c1e1900 */
[----:B------:R-:W-:Y:S01]  /*1420*/  ISETP.GE.AND P4, PT, R23, UR26, PT ;  /* 0x0000001a17007c0c */ /* 0x000fe2000bf86270 */
[----:B--2---:R-:W-:Y:S02]  /*1430*/  CS2R R16, SRZ ;  /* 0x0000000000107805 */ /* 0x004fe4000001ff00 */
[----:B------:R-:W2:Y:S04]  /*1440*/  @!P6 LDG.E R7, [R128.64+0x300] ;  /* 0x0003001c8007e981 */ /* 0x000ea8000c1e1900 */
[----:B------:R-:W2:Y:S01]  /*1450*/  @!P0 LDG.E R9, [R128.64+0x400] ;  /* 0x0004001c80098981 */ /* 0x000ea2000c1e1900 */
[----:B------:R-:W-:-:S02]  /*1460*/  ISETP.GE.AND P0, PT, R15, UR26, PT ;  /* 0x0000001a0f007c0c */ /* 0x000fc4000bf06270 */
[----:B------:R-:W-:Y:S01]  /*1470*/  ISETP.GE.AND P5, PT, R26, UR26, PT ;  /* 0x0000001a1a007c0c */ /* 0x000fe2000bfa6270 */
[----:B---3--:R-:W-:Y:S01]  /*1480*/  HFMA2.MMA R24, -RZ, RZ, 0, 0 ;  /* 0x00000000ff187435 */ /* 0x008fe200000001ff */
[----:B------:R-:W-:Y:S01]  /*1490*/  ISETP.GE.AND P6, PT, R27, UR26, PT ;  /* 0x0000001a1b007c0c */ /* 0x000fe2000bfc6270 */
[----:B------:R-:W-:Y:S01]  /*14a0*/  CS2R R20, SRZ ;  /* 0x0000000000147805 */ /* 0x000fe2000001ff00 */
[----:B----4-:R-:W-:Y:S01]  /*14b0*/  MOV R28, RZ ;  /* 0x000000ff001c7202 */ /* 0x010fe20000000f00 */
[----:B------:R-:W3:Y:S04]  /*14c0*/  @!P1 LDG.E R13, [R128.64+0x500] ;  /* 0x0005001c800d9981 */ /* 0x000ee8000c1e1900 */
[----:B------:R-:W4:Y:S04]  /*14d0*/  @!P2 LDG.E R20, [R128.64+0x580] ;  /* 0x0005801c8014a981 */ /* 0x000f28000c1e1900 */
[----:B------:R-:W3:Y:S04]  /*14e0*/  @!P0 LDG.E R16, [R128.64+0x480] ;  /* 0x0004801c80108981 */ /* 0x000ee8000c1e1900 */
[----:B------:R-:W4:Y:S04]  /*14f0*/  @!P3 LDG.E R17, [R128.64+0x600] ;  /* 0x0006001c8011b981 */ /* 0x000f28000c1e1900 */
[----:B------:R-:W4:Y:S04]  /*1500*/  @!P4 LDG.E R24, [R128.64+0x680] ;  /* 0x0006801c8018c981 */ /* 0x000f28000c1e1900 */
[----:B------:R-:W4:Y:S04]  /*1510*/  @!P5 LDG.E R21, [R128.64+0x700] ;  /* 0x0007001c8015d981 */ /* 0x000f28000c1e1900 */
[----:B------:R-:W4:Y:S01]  /*1520*/  @!P6 LDG.E R28, [R128.64+0x780] ;  /* 0x0007801c801ce981 */ /* 0x000f22000c1e1900 */
[----:B------:R-:W-:-:S02]  /*1530*/  P2R R30, PR, RZ, 0x1 ;  /* 0x00000001ff1e7803 */ /* 0x000fc40000000000 */
[----:B------:R-:W-:Y:S02]  /*1540*/  ISETP.GE.AND P0, PT, R99, UR26, PT ;  /* 0x0000001a63007c0c */ /* 0x000fe4000bf06270 */
[----:B------:R-:W-:Y:S02]  /*1550*/  MOV R3, UR21 ;  /* 0x0000001500037c02 */ /* 0x000fe40008000f00 */
[----:B------:R-:W-:Y:S02]  /*1560*/  P2R R15, PR, RZ, 0x2 ;  /* 0x00000002ff0f7803 */ /* 0x000fe40000000000 */
[----:B------:R-:W-:Y:S01]  /*1570*/  ISETP.GE.AND P1, PT, R35, UR26, PT ;  /* 0x0000001a23007c0c */ /* 0x000fe2000bf26270 */
[----:B------:R-:W-:Y:S01]  /*1580*/  CS2R R18, SRZ ;  /* 0x0000000000127805 */ /* 0x000fe2000001ff00 */
[----:B-----5:R-:W-:Y:S04]  /*1590*/  STS [R58.X4], R0 ;  /* 0x000000003a007388 */ /* 0x020fe80000004800 */
[----:B------:R1:W-:Y:S04]  /*15a0*/  STS [R57.X4+0x80], R2 ;  /* 0x0000800239007388 */ /* 0x0003e80000004800 */
[----:B------:R-:W-:Y:S04]  /*15b0*/  STS [R56.X4+0x100], R4 ;  /* 0x0001000438007388 */ /* 0x000fe80000004800 */
[----:B------:R-:W-:Y:S04]  /*15c0*/  STS [R55.X4+0x180], R6 ;  /* 0x0001800637007388 */ /* 0x000fe80000004800 */
[----:B------:R5:W-:Y:S04]  /*15d0*/  STS [R54.X4+0x200], R5 ;  /* 0x0002000536007388 */ /* 0x000be80000004800 */
[----:B------:R-:W-:Y:S04]  /*15e0*/  STS [R53.X4+0x280], R8 ;  /* 0x0002800835007388 */ /* 0x000fe80000004800 */
[----:B--2---:R2:W-:Y:S04]  /*15f0*/  STS [R52.X4+0x300], R7 ;  /* 0x0003000734007388 */ /* 0x0045e80000004800 */
[----:B------:R-:W-:Y:S04]  /*1600*/  STS [R51.X4+0x380], R12 ;  /* 0x0003800c33007388 */ /* 0x000fe80000004800 */
[----:B------:R0:W-:Y:S04]  /*1610*/  STS [R98.X4+0x400], R9 ;  /* 0x0004000962007388 */ /* 0x0001e80000004800 */
[----:B---3--:R-:W-:Y:S04]  /*1620*/  STS [R97.X4+0x480], R16 ;  /* 0x0004801061007388 */ /* 0x008fe80000004800 */
[----:B------:R3:W-:Y:S04]  /*1630*/  STS [R96.X4+0x500], R13 ;  /* 0x0005000d60007388 */ /* 0x0007e80000004800 */
[----:B----4-:R-:W-:Y:S04]  /*1640*/  STS [R95.X4+0x580], R20 ;  /* 0x000580145f007388 */ /* 0x010fe80000004800 */
[----:B------:R-:W-:Y:S04]  /*1650*/  STS [R94.X4+0x600], R17 ;  /* 0x000600115e007388 */ /* 0x000fe80000004800 */
[----:B------:R-:W-:Y:S04]  /*1660*/  STS [R93.X4+0x680], R24 ;  /* 0x000680185d007388 */ /* 0x000fe80000004800 */
[----:B------:R-:W-:Y:S04]  /*1670*/  STS [R92.X4+0x700], R21 ;  /* 0x000700155c007388 */ /* 0x000fe80000004800 */
[----:B------:R-:W-:Y:S01]  /*1680*/  STS [R91.X4+0x780], R28 ;  /* 0x0007801c5b007388 */ /* 0x000fe20000004800 */
        /* <DEDUP_REMOVED lines=17> */
[----:B-1----:R-:W-:Y:S01]  /*17a0*/  MOV R2, UR20 ;  /* 0x0000001400027c02 */ /* 0x002fe20008000f00 */
[----:B------:R-:W-:-:S04]  /*17b0*/  HFMA2.MMA R0, -RZ, RZ, 0, 0 ;  /* 0x00000000ff007435 */ /* 0x000fc800000001ff */
[----:B------:R-:W-:Y:S01]  /*17c0*/  IMAD.WIDE R2, R99, 0x4, R2 ;  /* 0x0000000463027825 */ /* 0x000fe200078e0202 */
[----:B------:R-:W-:Y:S01]  /*17d0*/  BAR.SYNC.DEFER_BLOCKING 0x0 ;  /* 0x0000000000007b1d */ /* 0x000fe20000010000 */
[----:B-----5:R-:W-:Y:S01]  /*17e0*/  CS2R R4, SRZ ;  /* 0x0000000000047805 */ /* 0x020fe2000001ff00 */
[----:B--2---:R-:W-:-:S04]  /*17f0*/  CS2R R6, SRZ ;  /* 0x0000000000067805 */ /* 0x004fc8000001ff00 */
[----:B------:R-:W2:Y:S01]  /*1800*/  @!P0 LDG.E R0, [R2.64] ;  /* 0x0000001c02008981 */ /* 0x000ea2000c1e1900 */
[----:B------:R-:W-:-:S03]  /*1810*/  ISETP.GE.AND P0, PT, R31, UR26, PT ;  /* 0x0000001a1f007c0c */ /* 0x000fc6000bf06270 */
[----:B------:R-:W5:Y:S01]  /*1820*/  @!P1 LDG.E R4, [R2.64+0x100] ;  /* 0x0001001c02049981 */ /* 0x000f62000c1e1900 */
[----:B------:R-:W-:Y:S01]  /*1830*/  ISETP.GE.AND P1, PT, R39, UR26, PT ;  /* 0x0000001a27007c0c */ /* 0x000fe2000bf26270 */
[----:B0-----:R-:W-:Y:S01]  /*1840*/  CS2R R8, SRZ ;  /* 0x0000000000087805 */ /* 0x001fe2000001ff00 */
[----:B---3--:R-:W-:Y:S01]  /*1850*/  CS2R R12, SRZ ;  /* 0x00000000000c7805 */ /* 0x008fe2000001ff00 */
[----:B------:R-:W-:Y:S01]  /*1860*/  MOV R16, RZ ;  /* 0x000000ff00107202 */ /* 0x000fe20000000f00 */
[----:B------:R-:W3:Y:S04]  /*1870*/  @!P5 LDG.E R19, [R2.64+0x700] ;  /* 0x0007001c0213d981 */ /* 0x000ee8000c1e1900 */
[----:B------:R-:W3:Y:S04]  /*1880*/  @!P6 LDG.E R18, [R2.64+0x780] ;  /* 0x0007801c0212e981 */ /* 0x000ee8000c1e1900 */
[----:B------:R-:W3:Y:S01]  /*1890*/  @!P0 LDG.E R5, [R2.64+0x80] ;  /* 0x0000801c02058981 */ /* 0x000ee2000c1e1900 */
[----:B------:R-:W-:-:S03]  /*18a0*/  ISETP.GE.AND P0, PT, R37, UR26, PT ;  /* 0x0000001a25007c0c */ /* 0x000fc6000bf06270 */
[----:B------:R-:W5:Y:S01]  /*18b0*/  @!P1 LDG.E R6, [R2.64+0x200] ;  /* 0x0002001c02069981 */ /* 0x000f62000c1e1900 */
[----:B------:R-:W-:-:S03]  /*18c0*/  ISETP.GE.AND P1, PT, R10, UR26, PT ;  /* 0x0000001a0a007c0c */ /* 0x000fc6000bf26270 */
[----:B------:R-:W5:Y:S06]  /*18d0*/  @!P4 LDG.E R16, [R2.64+0x680] ;  /* 0x0006801c0210c981 */ /* 0x000f6c000c1e1900 */
[----:B------:R-:W5:Y:S01]  /*18e0*/  @!P0 LDG.E R7, [R2.64+0x180] ;  /* 0x0001801c02078981 */ /* 0x000f62000c1e1900 */
[----:B------:R-:W-:-:S03]  /*18f0*/  ISETP.GE.AND P0, PT, R50, UR26, PT ;  /* 0x0000001a32007c0c */ /* 0x000fc6000bf06270 */
[----:B------:R-:W5:Y:S01]  /*1900*/  @!P1 LDG.E R8, [R2.64+0x300] ;  /* 0x0003001c02089981 */ /* 0x000f62000c1e1900 */
[----:B------:R-:W-:-:S09]  /*1910*/  ISETP.GE.AND P1, PT, R14, UR26, PT ;  /* 0x0000001a0e007c0c */ /* 0x000fd2000bf26270 */
[----:B------:R-:W5:Y:S01]  /*1920*/  @!P0 LDG.E R9, [R2.64+0x280] ;  /* 0x0002801c02098981 */ /* 0x000f62000c1e1900 */
[----:B------:R-:W-:Y:S02]  /*1930*/  ISETP.GE.AND P0, PT, R11, UR26, PT ;  /* 0x0000001a0b007c0c */ /* 0x000fe4000bf06270 */
[----:B------:R-:W-:-:S06]  /*1940*/  CS2R R10, SRZ ;  /* 0x00000000000a7805 */ /* 0x000fcc000001ff00 */
[----:B------:R-:W5:Y:S01]  /*1950*/  @!P1 LDG.E R11, [R2.64+0x400] ;  /* 0x0004001c020b9981 */ /* 0x000f62000c1e1900 */
[----:B------:R-:W-:-:S04]  /*1960*/  ISETP.NE.AND P1, PT, R15, RZ, PT ;  /* 0x000000ff0f00720c */ /* 0x000fc80003f25270 */
[----:B------:R-:W5:Y:S01]  /*1970*/  @!P0 LDG.E R10, [R2.64+0x380] ;  /* 0x0003801c020a8981 */ /* 0x000f62000c1e1900 */
[----:B------:R-:W-:Y:S01]  /*1980*/  ISETP.NE.AND P0, PT, R30, RZ, PT ;  /* 0x000000ff1e00720c */ /* 0x000fe20003f05270 */
[----:B------:R-:W-:-:S06]  /*1990*/  CS2R R14, SRZ ;  /* 0x00000000000e7805 */ /* 0x000fcc000001ff00 */
[----:B------:R-:W5:Y:S04]  /*19a0*/  @!P2 LDG.E R14, [R2.64+0x580] ;  /* 0x0005801c020ea981 */ /* 0x000f68000c1e1900 */
[----:B------:R-:W5:Y:S04]  /*19b0*/  @!P1 LDG.E R13, [R2.64+0x500] ;  /* 0x0005001c020d9981 */ /* 0x000f68000c1e1900 */
[----:B------:R-:W5:Y:S04]  /*19c0*/  @!P0 LDG.E R12, [R2.64+0x480] ;  /* 0x0004801c020c8981 */ /* 0x000f68000c1e1900 */
[----:B------:R-:W5:Y:S01]  /*19d0*/  @!P3 LDG.E R15, [R2.64+0x600] ;  /* 0x0006001c020fb981 */ /* 0x000f62000c1e1900 */
[----:B----4-:R-:W-:-:S05]  /*19e0*/  FADD.FTZ R49, R49, UR5 ;  /* 0x0000000531317e21 */ /* 0x010fca0008010000 */
        /* <DEDUP_REMOVED lines=80> */
.L_x_8491:
[----:B--234-:R-:W-:Y:S05]  /*1ef0*/  BSYNC B0 ;  /* 0x0000000000007941 */ /* 0x01cfea0003800000 */
.L_x_8490:
        /* <DEDUP_REMOVED lines=35> */
.L_x_8493:
[----:B------:R-:W-:Y:S05]  /*2130*/  BSYNC B0 ;  /* 0x0000000000007941 */ /* 0x000fea0003800000 */
.L_x_8492:
        /* <DEDUP_REMOVED lines=35> */
.L_x_8495:
[----:B------:R-:W-:Y:S05]  /*2370*/  BSYNC B0 ;  /* 0x0000000000007941 */ /* 0x000fea0003800000 */
.L_x_8494:
        /* <DEDUP_REMOVED lines=35> */
.L_x_8497:
[----:B------:R-:W-:Y:S05]  /*25b0*/  BSYNC B0 ;  /* 0x0000000000007941 */ /* 0x000fea0003800000 */
.L_x_8496:
[----:B------:R0:W-:Y:S01]  /*25c0*/  STL [R1], RZ ;  /* 0x000000ff01007387 */ /* 0x0001e20000100800 */
        /* <DEDUP_REMOVED lines=36> */
.L_x_8499:
[----:B------:R-:W-:Y:S05]  /*2810*/  BSYNC B0 ;  /* 0x0000000000007941 */ /* 0x000fea0003800000 */
.L_x_8498:
[----:B------:R-:W2:Y:S01]  /*2820*/  LDL.LU R0, [R1+0x8] ;  /* 0x0000080001007983 */ /* 0x000ea20000300800 */
[----:B------:R-:W-:Y:S01]  /*2830*/  BSSY B0, `(.L_x_8500) ;  /* 0x0000026000007945 */ /* 0x000fe20003800000 */
[----:B------:R-:W-:Y:S01]  /*2840*/  FSETP.GTU.FTZ.AND P0, PT, R38, 20, PT ;  /* 0x41a000002600780b */ /* 0x000fe20003f1c000 */
[----:B------:R-:W-:Y:S01]  /*2850*/  CS2R R36, SRZ ;  /* 0x0000000000247805 */ /* 0x000fe2000001ff00 */
[----:B------:R-:W-:Y:S01]  /*2860*/  CS2R R34, SRZ ;  /* 0x0000000000227805 */ /* 0x000fe2000001ff00 */
[----:B------:R-:W-:Y:S02]  /*2870*/  FADD.FTZ R33, R33, UR5 ;  /* 0x0000000521217e21 */ /* 0x000fe40008010000 */
[----:B-12---:R-:W-:Y:S01]  /*2880*/  FFMA.FTZ R5, R89, R73, R0 ;  /* 0x0000004959057223 */ /* 0x006fe20000010000 */
        /* <DEDUP_REMOVED lines=32> */
.L_x_8501:
[----:B------:R-:W-:Y:S05]  /*2a90*/  BSYNC B0 ;  /* 0x0000000000007941 */ /* 0x000fea0003800000 */
.L_x_8500:
        /* <DEDUP_REMOVED lines=39> */
.L_x_8503:
[----:B------:R-:W-:Y:S05]  /*2d10*/  BSYNC B0 ;  /* 0x0000000000007941 */ /* 0x000fea0003800000 */
.L_x_8502:
        /* <DEDUP_REMOVED lines=39> */
.L_x_8505:
[----:B------:R-:W-:Y:S05]  /*2f90*/  BSYNC B0 ;  /* 0x0000000000007941 */ /* 0x000fea0003800000 */
.L_x_8504:
        /* <DEDUP_REMOVED lines=39> */
.L_x_8507:
[----:B------:R-:W-:Y:S05]  /*3210*/  BSYNC B0 ;  /* 0x0000000000007941 */ /* 0x000fea0003800000 */
.L_x_8506:
        /* <DEDUP_REMOVED lines=39> */
.L_x_8509:
[----:B------:R-:W-:Y:S05]  /*3490*/  BSYNC B0 ;  /* 0x0000000000007941 */ /* 0x000fea0003800000 */
.L_x_8508:
        /* <DEDUP_REMOVED lines=40> */
.L_x_8511:
[----:B------:R-:W-:Y:S05]  /*3720*/  BSYNC B0 ;  /* 0x0000000000007941 */ /* 0x000fea0003800000 */
.L_x_8510:
        /* <DEDUP_REMOVED lines=33> */
.L_x_8513:
[----:B------:R-:W-:Y:S05]  /*3940*/  BSYNC B0 ;  /* 0x0000000000007941 */ /* 0x000fea0003800000 */
.L_x_8512:
        /* <DEDUP_REMOVED lines=33> */
.L_x_8515:
[----:B------:R-:W-:Y:S05]  /*3b60*/  BSYNC B0 ;  /* 0x0000000000007941 */ /* 0x000fea0003800000 */
.L_x_8514:
        /* <DEDUP_REMOVED lines=33> */
.L_x_8517:
[----:B------:R-:W-:Y:S05]  /*3d80*/  BSYNC B0 ;  /* 0x0000000000007941 */ /* 0x000fea0003800000 */
.L_x_8516:
        /* <DEDUP_REMOVED lines=33> */
.L_x_8519:
[----:B------:R-:W-:Y:S05]  /*3fa0*/  BSYNC B0 ;  /* 0x0000000000007941 */ /* 0x000fea0003800000 */
.L_x_8518:
        /* <DEDUP_REMOVED lines=33> */
.L_x_8521:
[----:B------:R-:W-:Y:S05]  /*41c0*/  BSYNC B0 ;  /* 0x0000000000007941 */ /* 0x000fea0003800000 */
.L_x_8520:
        /* <DEDUP_REMOVED lines=37> */
.L_x_8601:
        /* <DEDUP_REMOVED lines=14> */
[----:B------:R-:W-:Y:S02]  /*4500*/  IADD3 R66, R100, R99, RZ ;  /* 0x0000006364427210 */ /* 0x000fe40007ffe0ff */
[----:B------:R-:W-:Y:S01]  /*4510*/  ULDC UR26, c[0x0][0x168] ;  /* 0x00005a00001a7ab9 */ /* 0x000fe20000000800 */
[----:B------:R-:W-:Y:S01]  /*4520*/  MOV R64, UR36 ;  /* 0x0000002400407c02 */ /* 0x000fe20008000f00 */
[----:B------:R-:W-:Y:S01]  /*4530*/  UIADD3 UR26, -UR25, UR26, URZ ;  /* 0x0000001a191a7290 */ /* 0x000fe2000fffe13f */
[----:B------:R-:W-:Y:S01]  /*4540*/  MOV R65, UR37 ;  /* 0x0000002500417c02 */ /* 0x000fe20008000f00 */
[----:B------:R-:W-:Y:S01]  /*4550*/  ULDC.64 UR36, c[0x0][0x1c0] ;  /* 0x0000700000247ab9 */ /* 0x000fe20000000a00 */
[--C-:B------:R-:W-:Y:S01]  /*4560*/  SHF.R.S32.HI R67, RZ, 0x1f, R66.reuse ;  /* 0x0000001fff437819 */ /* 0x100fe20000011442 */
[----:B------:R-:W-:Y:S01]  /*4570*/  UIMAD UR36, UR40, UR36, URZ ;  /* 0x00000024282472a4 */ /* 0x000fe2000f8e023f */
[----:B------:R-:W-:Y:S01]  /*4580*/  MOV R71, UR7 ;  /* 0x0000000700477c02 */ /* 0x000fe20008000f00 */
[----:B------:R-:W-:Y:S01]  /*4590*/  USHF.L.U32 UR38, UR26, 0x1, URZ ;  /* 0x000000011a267899 */ /* 0x000fe2000800063f */
[C---:B------:R-:W-:Y:S01]  /*45a0*/  IADD3 R69, R66.reuse, 0x60, RZ ;  /* 0x0000006042457810 */ /* 0x040fe20007ffe0ff */
[----:B------:R-:W-:Y:S01]  /*45b0*/  UIMAD UR36, UR7, UR37, UR36 ;  /* 0x00000025072472a4 */ /* 0x000fe2000f8e0224 */
[C---:B------:R-:W-:Y:S01]  /*45c0*/  IADD3 R68, R66.reuse, 0x40, RZ ;  /* 0x0000004042447810 */ /* 0x040fe20007ffe0ff */
[----:B------:R-:W-:Y:S01]  /*45d0*/  IMAD.WIDE.U32 R70, R71, c[0x0][0x1c0], R66 ;  /* 0x0000700047467a25 */ /* 0x000fe200078e0042 */
[----:B------:R-:W-:Y:S01]  /*45e0*/  IADD3 R67, R66, 0x20, RZ ;  /* 0x0000002042437810 */ /* 0x000fe20007ffe0ff */
[----:B------:R-:W2:Y:S01]  /*45f0*/  LDG.E.64 R64, [R64.64] ;  /* 0x0000001c40407981 */ /* 0x000ea2000c1e1b00 */
[----:B------:R-:W-:-:S02]  /*4600*/  ISETP.GE.AND P2, PT, R69, UR38, PT ;  /* 0x0000002645007c0c */ /* 0x000fc4000bf46270 */
[----:B------:R-:W-:Y:S02]  /*4610*/  ISETP.GE.AND P5, PT, R66, UR38, PT ;  /* 0x0000002642007c0c */ /* 0x000fe4000bfa6270 */
[----:B------:R-:W-:Y:S02]  /*4620*/  ISETP.GE.AND P0, PT, R67, UR38, PT ;  /* 0x0000002643007c0c */ /* 0x000fe4000bf06270 */
[----:B------:R-:W-:Y:S02]  /*4630*/  ISETP.GE.AND P3, PT, R68, UR38, PT ;  /* 0x0000002644007c0c */ /* 0x000fe4000bf66270 */
[----:B------:R-:W-:Y:S02]  /*4640*/  IADD3 R69, R66, 0x80, RZ ;  /* 0x0000008042457810 */ /* 0x000fe40007ffe0ff */
[----:B------:R-:W-:Y:S02]  /*4650*/  IADD3 R67, R71, UR36, RZ ;  /* 0x0000002447437c10 */ /* 0x000fe4000fffe0ff */
[----:B------:R-:W-:-:S02]  /*4660*/  LEA R68, P6, R70, UR22, 0x2 ;  /* 0x0000001646447c11 */ /* 0x000fc4000f8c10ff */
[----:B------:R-:W-:Y:S02]  /*4670*/  ISETP.GE.AND P1, PT, R69, UR38, PT ;  /* 0x0000002645007c0c */ /* 0x000fe4000bf26270 */
[----:B------:R-:W-:Y:S02]  /*4680*/  LEA.HI.X R69, R70, UR23, R67, 0x2, P6 ;  /* 0x0000001746457c11 */ /* 0x000fe4000b0f1443 */
[----:B------:R-:W-:Y:S02]  /*4690*/  MOV R67, RZ ;  /* 0x000000ff00437202 */ /* 0x000fe40000000f00 */
[C---:B------:R-:W-:Y:S02]  /*46a0*/  IADD3 R71, R66.reuse, 0xc0, RZ ;  /* 0x000000c042477810 */ /* 0x040fe40007ffe0ff */
[C---:B------:R-:W-:Y:S02]  /*46b0*/  IADD3 R70, R66.reuse, 0xe0, RZ ;  /* 0x000000e042467810 */ /* 0x040fe40007ffe0ff */
[----:B------:R-:W-:Y:S01]  /*46c0*/  IADD3 R103, R66, 0xa0, RZ ;  /* 0x000000a042677810 */ /* 0x000fe20007ffe0ff */
[----:B-1----:R1:W3:Y:S01]  /*46d0*/  @!P5 LDG.E R67, [R68.64] ;  /* 0x0000001c4443d981 */ /* 0x0022e2000c1e1900 */
[----:B------:R-:W-:-:S02]  /*46e0*/  ISETP.GE.AND P6, PT, R71, UR38, PT ;  /* 0x0000002647007c0c */ /* 0x000fc4000bfc6270 */
[----:B------:R-:W-:Y:S02]  /*46f0*/  ISETP.GE.AND P5, PT, R70, UR38, PT ;  /* 0x0000002646007c0c */ /* 0x000fe4000bfa6270 */
[----:B------:R-:W-:Y:S01]  /*4700*/  CS2R R70, SRZ ;  /* 0x0000000000467805 */ /* 0x000fe2000001ff00 */
[----:B------:R-:W-:Y:S02]  /*4710*/  ISETP.GE.AND P4, PT, R103, UR38, PT ;  /* 0x0000002667007c0c */ /* 0x000fe4000bf86270 */
[----:B------:R-:W-:-:S03]  /*4720*/  IADD3 R103, R66, 0x100, RZ ;  /* 0x0000010042677810 */ /* 0x000fc60007ffe0ff */
[----:B------:R1:W4:Y:S01]  /*4730*/  @!P0 LDG.E R71, [R68.64+0x80] ;  /* 0x0000801c44478981 */ /* 0x000322000c1e1900 */
[----:B------:R-:W-:Y:S02]  /*4740*/  ISETP.GE.AND P0, PT, R103, UR38, PT ;  /* 0x0000002667007c0c */ /* 0x000fe4000bf06270 */
[C---:B------:R-:W-:Y:S01]  /*4750*/  IADD3 R103, R66.reuse, 0x120, RZ ;  /* 0x0000012042677810 */ /* 0x040fe20007ffe0ff */
[----:B------:R1:W4:Y:S01]  /*4760*/  @!P3 LDG.E R70, [R68.64+0x100] ;  /* 0x0001001c4446b981 */ /* 0x000322000c1e1900 */
[----:B------:R-:W-:Y:S02]  /*4770*/  MOV R104, RZ ;  /* 0x000000ff00687202 */ /* 0x000fe40000000f00 */
[----:B------:R-:W-:Y:S02]  /*4780*/  IADD3 R105, R66, 0x140, RZ ;  /* 0x0000014042697810 */ /* 0x000fe40007ffe0ff */
[----:B------:R-:W-:Y:S02]  /*4790*/  ISETP.GE.AND P3, PT, R103, UR38, PT ;  /* 0x0000002667007c0c */ /* 0x000fe4000bf66270 */
[----:B------:R-:W-:Y:S01]  /*47a0*/  MOV R103, RZ ;  /* 0x000000ff00677202 */ /* 0x000fe20000000f00 */
[----:B------:R1:W4:Y:S01]  /*47b0*/  @!P2 LDG.E R104, [R68.64+0x180] ;  /* 0x0001801c4468a981 */ /* 0x000322000c1e1900 */
[----:B------:R-:W-:-:S02]  /*47c0*/  ISETP.GE.AND P2, PT, R105, UR38, PT ;  /* 0x0000002669007c0c */ /* 0x000fc4000bf46270 */
[C---:B------:R-:W-:Y:S02]  /*47d0*/  IADD3 R105, R66.reuse, 0x160, RZ ;  /* 0x0000016042697810 */ /* 0x040fe40007ffe0ff */
[----:B------:R-:W-:Y:S01]  /*47e0*/  MOV R106, RZ ;  /* 0x000000ff006a7202 */ /* 0x000fe20000000f00 */
[----:B------:R1:W4:Y:S01]  /*47f0*/  @!P1 LDG.E R103, [R68.64+0x200] ;  /* 0x0002001c44679981 */ /* 0x000322000c1e1900 */
        /* <DEDUP_REMOVED lines=16> */
[----:B------:R-:W-:Y:S02]  /*4900*/  ISETP.GE.AND P0, PT, R109, UR38, PT ;  /* 0x000000266d007c0c */ /* 0x000fe4000bf06270 */
[C---:B------:R-:W-:Y:S02]  /*4910*/  IADD3 R111, R66.reuse, 0x200, RZ ;  /* 0x00000200426f7810 */ /* 0x040fe40007ffe0ff */
[----:B------:R-:W-:Y:S01]  /*4920*/  MOV R109, RZ ;  /* 0x000000ff006d7202 */ /* 0x000fe20000000f00 */
[----:B------:R1:W4:Y:S01]  /*4930*/  @!P3 LDG.E R110, [R68.64+0x480] ;  /* 0x0004801c446eb981 */ /* 0x000322000c1e1900 */
[----:B------:R-:W-:-:S02]  /*4940*/  IADD3 R113, R66, 0x220, RZ ;  /* 0x0000022042717810 */ /* 0x000fc40007ffe0ff */
[----:B------:R-:W-:Y:S02]  /*4950*/  ISETP.GE.AND P3, PT, R111, UR38, PT ;  /* 0x000000266f007c0c */ /* 0x000fe4000bf66270 */
[----:B------:R-:W-:Y:S01]  /*4960*/  MOV R111, RZ ;  /* 0x000000ff006f7202 */ /* 0x000fe20000000f00 */
[----:B------:R1:W4:Y:S01]  /*4970*/  @!P2 LDG.E R109, [R68.64+0x500] ;  /* 0x0005001c446da981 */ /* 0x000322000c1e1900 */
[----:B------:R-:W-:Y:S02]  /*4980*/  ISETP.GE.AND P2, PT, R113, UR38, PT ;  /* 0x0000002671007c0c */ /* 0x000fe4000bf46270 */
[----:B------:R-:W-:Y:S02]  /*4990*/  IADD3 R113, R66, 0x240, RZ ;  /* 0x0000024042717810 */ /* 0x000fe40007ffe0ff */
[----:B------:R-:W-:Y:S01]  /*49a0*/  MOV R112, RZ ;  /* 0x000000ff00707202 */ /* 0x000fe20000000f00 */
[----:B------:R1:W4:Y:S01]  /*49b0*/  @!P4 LDG.E R111, [R68.64+0x600] ;  /* 0x0006001c446fc981 */ /* 0x000322000c1e1900 */
[----:B------:R-:W-:-:S02]  /*49c0*/  ISETP.GE.AND P4, PT, R113, UR38, PT ;  /* 0x0000002671007c0c */ /* 0x000fc4000bf86270 */
[C---:B------:R-:W-:Y:S01]  /*49d0*/  IADD3 R113, R66.reuse, 0x260, RZ ;  /* 0x0000026042717810 */ /* 0x040fe20007ffe0ff */
[----:B------:R-:W-:Y:S01]  /*49e0*/  CS2R R116, SRZ ;  /* 0x0000000000747805 */ /* 0x000fe2000001ff00 */
[----:B------:R1:W4:Y:S01]  /*49f0*/  @!P1 LDG.E R112, [R68.64+0x580] ;  /* 0x0005801c44709981 */ /* 0x000322000c1e1900 */
[----:B------:R-:W-:Y:S01]  /*4a00*/  CS2R R114, SRZ ;  /* 0x0000000000727805 */ /* 0x000fe2000001ff00 */
[----:B------:R-:W-:Y:S02]  /*4a10*/  ISETP.GE.AND P1, PT, R113, UR38, PT ;  /* 0x0000002671007c0c */ /* 0x000fe4000bf26270 */
[----:B------:R-:W-:Y:S01]  /*4a20*/  MOV R113, RZ ;  /* 0x000000ff00717202 */ /* 0x000fe20000000f00 */
[----:B------:R1:W4:Y:S01]  /*4a30*/  @!P0 LDG.E R116, [R68.64+0x780] ;  /* 0x0007801c44748981 */ /* 0x000322000c1e1900 */
[----:B------:R-:W-:-:S03]  /*4a40*/  IADD3 R119, R66, 0x280, RZ ;  /* 0x0000028042777810 */ /* 0x000fc60007ffe0ff */
[----:B------:R1:W4:Y:S01]  /*4a50*/  @!P6 LDG.E R114, [R68.64+0x680] ;  /* 0x0006801c4472e981 */ /* 0x000322000c1e1900 */
[----:B------:R-:W-:-:S03]  /*4a60*/  ISETP.GE.AND P0, PT, R119, UR38, PT ;  /* 0x0000002677007c0c */ /* 0x000fc6000bf06270 */
[----:B------:R1:W4:Y:S01]  /*4a70*/  @!P5 LDG.E R113, [R68.64+0x700] ;  /* 0x0007001c4471d981 */ /* 0x000322000c1e1900 */
[----:B------:R-:W-:-:S03]  /*4a80*/  MOV R118, RZ ;  /* 0x000000ff00767202 */ /* 0x000fc60000000f00 */
[----:B------:R1:W4:Y:S01]  /*4a90*/  @!P3 LDG.E R115, [R68.64+0x800] ;  /* 0x0008001c4473b981 */ /* 0x000322000c1e1900 */
[----:B------:R-:W-:Y:S02]  /*4aa0*/  MOV R120, RZ ;  /* 0x000000ff00787202 */ /* 0x000fe40000000f00 */
[----:B------:R-:W-:Y:S01]  /*4ab0*/  MOV R119, RZ ;  /* 0x000000ff00777202 */ /* 0x000fe20000000f00 */
[----:B------:R1:W4:Y:S04]  /*4ac0*/  @!P2 LDG.E R118, [R68.64+0x880] ;  /* 0x0008801c4476a981 */ /* 0x000328000c1e1900 */
[----:B------:R1:W4:Y:S04]  /*4ad0*/  @!P4 LDG.E R117, [R68.64+0x900] ;  /* 0x0009001c4475c981 */ /* 0x000328000c1e1900 */
[----:B------:R1:W4:Y:S04]  /*4ae0*/  @!P1 LDG.E R120, [R68.64+0x980] ;  /* 0x0009801c44789981 */ /* 0x000328000c1e1900 */
[----:B------:R1:W4:Y:S01]  /*4af0*/  @!P0 LDG.E R119, [R68.64+0xa00] ;  /* 0x000a001c44778981 */ /* 0x000322000c1e1900 */
[----:B------:R-:W-:-:S04]  /*4b00*/  IADD3 R121, R66, 0x2a0, RZ ;  /* 0x000002a042797810 */ /* 0x000fc80007ffe0ff */
[----:B------:R-:W-:Y:S02]  /*4b10*/  ISETP.GE.AND P2, PT, R121, UR38, PT ;  /* 0x0000002679007c0c */ /* 0x000fe4000bf46270 */
[C---:B------:R-:W-:Y:S02]  /*4b20*/  IADD3 R121, R66.reuse, 0x2c0, RZ ;  /* 0x000002c042797810 */ /* 0x040fe40007ffe0ff */
[----:B------:R-:W-:Y:S02]  /*4b30*/  MOV R122, RZ ;  /* 0x000000ff007a7202 */ /* 0x000fe40000000f00 */
[----:B------:R-:W-:Y:S02]  /*4b40*/  ISETP.GE.AND P0, PT, R121, UR38, PT ;  /* 0x0000002679007c0c */ /* 0x000fe4000bf06270 */
[C---:B------:R-:W-:Y:S02]  /*4b50*/  IADD3 R121, R66.reuse, 0x2e0, RZ ;  /* 0x000002e042797810 */ /* 0x040fe40007ffe0ff */
        /* <DEDUP_REMOVED lines=15> */
[----:B------:R-:W-:Y:S02]  /*4c50*/  IADD3 R125, R66, 0x380, RZ ;  /* 0x00000380427d7810 */ /* 0x000fe40007ffe0ff */
[----:B------:R-:W-:Y:S02]  /*4c60*/  ISETP.GE.AND P2, PT, R127, UR38, PT ;  /* 0x000000267f007c0c */ /* 0x000fe4000bf46270 */
[----:B------:R-:W-:Y:S01]  /*4c70*/  ISETP.GE.AND P3, PT, R125, UR38, PT ;  /* 0x000000267d007c0c */ /* 0x000fe2000bf66270 */
[----:B------:R-:W-:Y:S01]  /*4c80*/  CS2R R126, SRZ ;  /* 0x00000000007e7805 */ /* 0x000fe2000001ff00 */
[----:B------:R-:W-:-:S02]  /*4c90*/  MOV R125, RZ ;  /* 0x000000ff007d7202 */ /* 0x000fc40000000f00 */
[C---:B------:R-:W-:Y:S02]  /*4ca0*/  IADD3 R130, R66.reuse, 0x3a0, RZ ;  /* 0x000003a042827810 */ /* 0x040fe40007ffe0ff */
[----:B------:R-:W-:Y:S01]  /*4cb0*/  IADD3 R131, R66, 0x3c0, RZ ;  /* 0x000003c042837810 */ /* 0x000fe20007ffe0ff */
[----:B------:R1:W4:Y:S01]  /*4cc0*/  @!P0 LDG.E R126, [R68.64+0xc80] ;  /* 0x000c801c447e8981 */ /* 0x000322000c1e1900 */
[----:B------:R-:W-:Y:S02]  /*4cd0*/  ISETP.GE.AND P0, PT, R130, UR38, PT ;  /* 0x0000002682007c0c */ /* 0x000fe4000bf06270 */
[----:B------:R-:W-:Y:S01]  /*4ce0*/  IADD3 R66, R66, 0x3e0, RZ ;  /* 0x000003e042427810 */ /* 0x000fe20007ffe0ff */
[----:B------:R1:W4:Y:S01]  /*4cf0*/  @!P1 LDG.E R125, [R68.64+0xd00] ;  /* 0x000d001c447d9981 */ /* 0x000322000c1e1900 */
[----:B------:R-:W-:-:S03]  /*4d00*/  ISETP.GE.AND P1, PT, R131, UR38, PT ;  /* 0x0000002683007c0c */ /* 0x000fc6000bf26270 */
[----:B------:R1:W4:Y:S01]  /*4d10*/  @!P2 LDG.E R127, [R68.64+0xd80] ;  /* 0x000d801c447fa981 */ /* 0x000322000c1e1900 */
[----:B------:R-:W-:Y:S01]  /*4d20*/  ISETP.GE.AND P2, PT, R66, UR38, PT ;  /* 0x0000002642007c0c */ /* 0x000fe2000bf46270 */
[----:B------:R-:W-:Y:S01]  /*4d30*/  CS2R R132, SRZ ;  /* 0x0000000000847805 */ /* 0x000fe2000001ff00 */
[----:B------:R-:W-:Y:S01]  /*4d40*/  MOV R66, RZ ;  /* 0x000000ff00427202 */ /* 0x000fe20000000f00 */
[----:B------:R-:W-:Y:S01]  /*4d50*/  ULDC.64 UR38, c[0x0][0x198] ;  /* 0x0000660000267ab9 */ /* 0x000fe20000000a00 */
[----:B------:R-:W-:-:S03]  /*4d60*/  MOV R131, RZ ;  /* 0x000000ff00837202 */ /* 0x000fc60000000f00 */
[----:B------:R1:W4:Y:S04]  /*4d70*/  @!P0 LDG.E R132, [R68.64+0xe80] ;  /* 0x000e801c44848981 */ /* 0x000328000c1e1900 */
[----:B------:R1:W4:Y:S04]  /*4d80*/  @!P3 LDG.E R66, [R68.64+0xe00] ;  /* 0x000e001c4442b981 */ /* 0x000328000c1e1900 */
[----:B------:R1:W4:Y:S04]  /*4d90*/  @!P1 LDG.E R131, [R68.64+0xf00] ;  /* 0x000f001c44839981 */ /* 0x000328000c1e1900 */
[----:B------:R1:W4:Y:S01]  /*4da0*/  @!P2 LDG.E R133, [R68.64+0xf80] ;  /* 0x000f801c4485a981 */ /* 0x000322000c1e1900 */
[----:B------:R-:W-:-:S02]  /*4db0*/  IADD3 R138, R101, 0x20, RZ ;  /* 0x00000020658a7810 */ /* 0x000fc40007ffe0ff */
[-C--:B------:R-:W-:Y:S02]  /*4dc0*/  LEA.HI.SX32 R140, R101, R101.reuse, 0x1b ;  /* 0x00000065658c7211 */ /* 0x080fe400078fdaff */
[----:B------:R-:W-:Y:S02]  /*4dd0*/  LEA.HI.SX32 R138, R138, R101, 0x1b ;  /* 0x000000658a8a7211 */ /* 0x000fe400078fdaff */
[----:B------:R-:W-:Y:S02]  /*4de0*/  ISETP.NE.AND P0, PT, R39, RZ, PT ;  /* 0x000000ff2700720c */ /* 0x000fe40003f05270 */
[----:B------:R-:W-:-:S04]  /*4df0*/  IADD3 R141, R101, 0x40, RZ ;  /* 0x00000040658d7810 */ /* 0x000fc80007ffe0ff */
[----:B------:R-:W-:Y:S02]  /*4e00*/  LEA.HI.SX32 R141, R141, R101, 0x1b ;  /* 0x000000658d8d7211 */ /* 0x000fe400078fdaff */
[----:B------:R-:W-:Y:S01]  /*4e10*/  MOV R139, c[0x0][0x16c] ;  /* 0x00005b00008b7a02 */ /* 0x000fe20000000f00 */
[----:B------:R-:W-:Y:S02]  /*4e20*/  UIMAD UR41, UR11, UR38, URZ ;  /* 0x000000260b2972a4 */ /* 0x000fe4000f8e023f */
[----:B------:R-:W-:Y:S02]  /*4e30*/  UIMAD.WIDE.U32 UR36, UR10, UR38, URZ ;  /* 0x000000260a2472a5 */ /* 0x000fe4000f8e003f */
[----:B------:R-:W-:-:S03]  /*4e40*/  UIMAD UR41, UR10, UR39, UR41 ;  /* 0x000000270a2972a4 */ /* 0x000fc6000f8e0229 */
[----:B------:R-:W-:Y:S01]  /*4e50*/  ULDC.64 UR38, c[0x0][0x1a0] ;  /* 0x0000680000267ab9 */ /* 0x000fe20000000a00 */
[----:B--2---:R-:W2:Y:S02]  /*4e60*/  R2UR UR43, R65 ;  /* 0x00000000412b73c2 */ /* 0x004ea400000e0000 */
[----:B--2---:R-:W-:Y:S02]  /*4e70*/  FMUL.FTZ R65, R46, UR43 ;  /* 0x0000002b2e417c20 */ /* 0x004fe40008410000 */
[----:B------:R-:W-:Y:S02]  /*4e80*/  FMUL.FTZ R130, R49, UR43 ;  /* 0x0000002b31827c20 */ /* 0x000fe40008410000 */
[----:B-1----:R-:W-:Y:S02]  /*4e90*/  FMUL.RZ R68, R65, 0.15915493667125701904 ;  /* 0x3e22f98341447820 */ /* 0x002fe4000040c000 */
[----:B------:R-:W-:Y:S02]  /*4ea0*/  FMUL.FTZ R65, R45, UR43 ;  /* 0x0000002b2d417c20 */ /* 0x000fe40008410000 */
[----:B------:R-:W-:-:S02]  /*4eb0*/  FMUL.RZ R135, R130, 0.15915493667125701904 ;  /* 0x3e22f98382877820 */ /* 0x000fc4000040c000 */
[----:B------:R-:W-:Y:S01]  /*4ec0*/  FMUL.RZ R69, R65, 0.15915493667125701904 ;  /* 0x3e22f98341457820 */ /* 0x000fe2000040c000 */
[----:B------:R-:W-:Y:S01]  /*4ed0*/  MOV R65, UR24 ;  /* 0x0000001800417c02 */ /* 0x000fe20008000f00 */
[----:B------:R-:W-:Y:S01]  /*4ee0*/  FMUL.FTZ R130, R48, UR43 ;  /* 0x0000002b30827c20 */ /* 0x000fe20008410000 */
[----:B---3--:R1:W-:Y:S02]  /*4ef0*/  STS [R140.X4], R67 ;  /* 0x000000438c007388 */ /* 0x0083e40000004800 */
[----:B------:R-:W-:Y:S02]  /*4f00*/  ISETP.LT.OR P1, PT, R65, 0x2, P0 ;  /* 0x000000024100780c */ /* 0x000fe40000721670 */
[----:B----4-:R2:W-:Y:S01]  /*4f10*/  STS [R138.X4+0x80], R71 ;  /* 0x000080478a007388 */ /* 0x0105e20000004800 */
[----:B------:R-:W-:Y:S02]  /*4f20*/  FMUL.RZ R137, R130, 0.15915493667125701904 ;  /* 0x3e22f98382897820 */ /* 0x000fe4000040c000 */
[----:B------:R-:W-:Y:S01]  /*4f30*/  FMUL.FTZ R130, R47, UR43 ;  /* 0x0000002b2f827c20 */ /* 0x000fe20008410000 */
[----:B-1----:R-:W-:-:S02]  /*4f40*/  IADD3 R140, R101, 0x60, RZ ;  /* 0x00000060658c7810 */ /* 0x002fc40007ffe0ff */
[C---:B--2---:R-:W-:Y:S02]  /*4f50*/  IADD3 R138, R101.reuse, 0x80, RZ ;  /* 0x00000080658a7810 */ /* 0x044fe40007ffe0ff */
[-C--:B------:R-:W-:Y:S02]  /*4f60*/  LEA.HI.SX32 R140, R140, R101.reuse, 0x1b ;  /* 0x000000658c8c7211 */ /* 0x080fe400078fdaff */
[----:B------:R-:W-:Y:S01]  /*4f70*/  LEA.HI.SX32 R138, R138, R101, 0x1b ;  /* 0x000000658a8a7211 */ /* 0x000fe200078fdaff */
[----:B------:R-:W-:Y:S01]  /*4f80*/  FMUL.RZ R130, R130, 0.15915493667125701904 ;  /* 0x3e22f98382827820 */ /* 0x000fe2000040c000 */
[----:B------:R1:W-:Y:S01]  /*4f90*/  STS [R141.X4+0x100], R70 ;  /* 0x000100468d007388 */ /* 0x0003e20000004800 */
[----:B------:R-:W-:Y:S01]  /*4fa0*/  FMUL.FTZ R65, R44, UR43 ;  /* 0x0000002b2c417c20 */ /* 0x000fe20008410000 */
[----:B------:R-:W-:Y:S02]  /*4fb0*/  MUFU.SIN R134, R135 ;  /* 0x0000008700867308 */ /* 0x000fe40000000400 */
[----:B------:R2:W-:Y:S04]  /*4fc0*/  STS [R140.X4+0x180], R104 ;  /* 0x000180688c007388 */ /* 0x0005e80000004800 */
[----:B------:R3:W-:Y:S02]  /*4fd0*/  STS [R138.X4+0x200], R103 ;  /* 0x000200678a007388 */ /* 0x0007e40000004800 */
[----:B------:R4:W-:Y:S01]  /*4fe0*/  MUFU.COS R136, R135 ;  /* 0x0000008700887308 */ /* 0x0009e20000000000 */
[----:B-1----:R-:W-:-:S02]  /*4ff0*/  IADD3 R141, R101, 0xa0, RZ ;  /* 0x000000a0658d7810 */ /* 0x002fc40007ffe0ff */
[----:B--2---:R-:W-:Y:S02]  /*5000*/  IADD3 R140, R101, 0xc0, RZ ;  /* 0x000000c0658c7810 */ /* 0x004fe40007ffe0ff */
[----:B------:R-:W-:-:S03]  /*5010*/  LEA.HI.SX32 R141, R141, R101, 0x1b ;  /* 0x000000658d8d7211 */ /* 0x000fc600078fdaff */
[----:B------:R-:W-:Y:S01]  /*5020*/  MUFU.SIN R165, R130 ;  /* 0x0000008200a57308 */ /* 0x000fe20000000400 */
[----:B----4-:R-:W-:Y:S02]  /*5030*/  MOV R135, UR24 ;  /* 0x0000001800877c02 */ /* 0x010fe40008000f00 */
[----:B---3--:R-:W-:Y:S02]  /*5040*/  IADD3 R138, R101, 0xe0, RZ ;  /* 0x000000e0658a7810 */ /* 0x008fe40007ffe0ff */
[----:B------:R-:W-:-:S03]  /*5050*/  LEA.HI.SX32 R140, R140, R101, 0x1b ;  /* 0x000000658c8c7211 */ /* 0x000fc600078fdaff */
[----:B------:R1:W-:Y:S01]  /*5060*/  MUFU.COS R166, R130 ;  /* 0x0000008200a67308 */ /* 0x0003e20000000000 */
[----:B------:R-:W-:Y:S01]  /*5070*/  LEA.HI.SX32 R138, R138, R101, 0x1b ;  /* 0x000000658a8a7211 */ /* 0x000fe200078fdaff */
[----:B------:R-:W-:Y:S06]  /*5080*/  STS [R141.X4+0x280], R106 ;  /* 0x0002806a8d007388 */ /* 0x000fec0000004800 */
[----:B------:R-:W-:Y:S01]  /*5090*/  MUFU.SIN R163, R68 ;  /* 0x0000004400a37308 */ /* 0x000fe20000000400 */
[----:B-1----:R-:W-:Y:S02]  /*50a0*/  FMUL.RZ R130, R65, 0.15915493667125701904 ;  /* 0x3e22f98341827820 */ /* 0x002fe4000040c000 */
[----:B------:R-:W-:-:S05]  /*50b0*/  FMUL.FTZ R65, R43, UR43 ;  /* 0x0000002b2b417c20 */ /* 0x000fca0008410000 */
[----:B------:R1:W-:Y:S01]  /*50c0*/  MUFU.COS R164, R68 ;  /* 0x0000004400a47308 */ /* 0x0003e20000000000 */
[----:B------:R-:W-:Y:S01]  /*50d0*/  STS [R140.X4+0x300], R105 ;  /* 0x000300698c007388 */ /* 0x000fe20000004800 */
[----:B-1----:R-:W-:-:S06]  /*50e0*/  @!P1 IADD3 R68, R135, -0x2, RZ ;  /* 0xfffffffe87449810 */ /* 0x002fcc0007ffe0ff */
[----:B------:R-:W-:Y:S01]  /*50f0*/  MUFU.SIN R167, R137 ;  /* 0x0000008900a77308 */ /* 0x000fe20000000400 */
[----:B------:R-:W-:Y:S01]  /*5100*/  STS [R138.X4+0x380], R108 ;  /* 0x0003806c8a007388 */ /* 0x000fe20000004800 */
[----:B------:R-:W-:-:S06]  /*5110*/  @!P1 IMAD R135, R68, R139, UR7 ;  /* 0x0000000744879e24 */ /* 0x000fcc000f8e028b */
[----:B------:R1:W-:Y:S01]  /*5120*/  MUFU.COS R168, R137 ;  /* 0x0000008900a87308 */ /* 0x0003e20000000000 */
[----:B------:R-:W-:Y:S01]  /*5130*/  IADD3 R68, R101, 0x200, RZ ;  /* 0x0000020065447810 */ /* 0x000fe20007ffe0ff */
[----:B------:R-:W-:Y:S01]  /*5140*/  STS [R98.X4+0x400], R107 ;  /* 0x0004006b62007388 */ /* 0x000fe20000004800 */
[----:B-1----:R-:W-:Y:S02]  /*5150*/  FMUL.RZ R137, R65, 0.15915493667125701904 ;  /* 0x3e22f98341897820 */ /* 0x002fe4000040c000 */
[----:B------:R-:W-:-:S03]  /*5160*/  FMUL.FTZ R65, R42, UR43 ;  /* 0x0000002b2a417c20 */ /* 0x000fc60008410000 */
[----:B------:R-:W-:Y:S01]  /*5170*/  MUFU.SIN R161, R69 ;  /* 0x0000004500a17308 */ /* 0x000fe20000000400 */
[----:B------:R-:W-:Y:S01]  /*5180*/  STS [R97.X4+0x480], R110 ;  /* 0x0004806e61007388 */ /* 0x000fe20000004800 */
[C---:B------:R-:W-:Y:S02]  /*5190*/  IADD3 R70, R101.reuse, 0x220, RZ ;  /* 0x0000022065467810 */ /* 0x040fe40007ffe0ff */
[----:B------:R-:W-:Y:S01]  /*51a0*/  LEA.HI.SX32 R68, R68, R101, 0x1b ;  /* 0x0000006544447211 */ /* 0x000fe200078fdaff */
[----:B------:R-:W-:Y:S03]  /*51b0*/  STS [R96.X4+0x500], R109 ;  /* 0x0005006d60007388 */ /* 0x000fe60000004800 */
[----:B------:R1:W-:Y:S01]  /*51c0*/  MUFU.COS R162, R69 ;  /* 0x0000004500a27308 */ /* 0x0003e20000000000 */
[----:B------:R-:W-:Y:S01]  /*51d0*/  STS [R95.X4+0x580], R112 ;  /* 0x000580705f007388 */ /* 0x000fe20000004800 */
[----:B------:R-:W-:-:S03]  /*51e0*/  IADD3 R104, R101, 0x240, RZ ;  /* 0x0000024065687810 */ /* 0x000fc60007ffe0ff */
[----:B------:R-:W-:Y:S01]  /*51f0*/  STS [R94.X4+0x600], R111 ;  /* 0x0006006f5e007388 */ /* 0x000fe20000004800 */
[----:B-1----:R-:W-:Y:S02]  /*5200*/  FMUL.RZ R69, R65, 0.15915493667125701904 ;  /* 0x3e22f98341457820 */ /* 0x002fe4000040c000 */
[----:B------:R-:W-:Y:S01]  /*5210*/  FMUL.FTZ R65, R41, UR43 ;  /* 0x0000002b29417c20 */ /* 0x000fe20008410000 */
[----:B------:R-:W-:Y:S01]  /*5220*/  STS [R93.X4+0x680], R114 ;  /* 0x000680725d007388 */ /* 0x000fe20000004800 */
[----:B------:R-:W-:Y:S02]  /*5230*/  FMUL.FTZ R67, R40, UR43 ;  /* 0x0000002b28437c20 */ /* 0x000fe40008410000 */
[----:B------:R-:W-:Y:S01]  /*5240*/  FMUL.RZ R71, R65, 0.15915493667125701904 ;  /* 0x3e22f98341477820 */ /* 0x000fe2000040c000 */
[----:B------:R-:W-:Y:S01]  /*5250*/  STS [R92.X4+0x700], R113 ;  /* 0x000700715c007388 */ /* 0x000fe20000004800 */
[----:B------:R-:W-:Y:S02]  /*5260*/  LEA.HI.SX32 R65, R70, R101, 0x1b ;  /* 0x0000006546417211 */ /* 0x000fe400078fdaff */
[----:B------:R-:W-:Y:S01]  /*5270*/  IADD3 R70, R101, 0x260, RZ ;  /* 0x0000026065467810 */ /* 0x000fe20007ffe0ff */
[----:B------:R-:W-:Y:S01]  /*5280*/  STS [R91.X4+0x780], R116 ;  /* 0x000780745b007388 */ /* 0x000fe20000004800 */
[----:B------:R-:W-:-:S03]  /*5290*/  UIMAD UR42, UR40, UR38, URZ ;  /* 0x00000026282a72a4 */ /* 0x000fc6000f8e023f */
[----:B------:R1:W-:Y:S01]  /*52a0*/  STS [R68.X4+0x800], R115 ;  /* 0x0008007344007388 */ /* 0x0003e20000004800 */
[----:B------:R-:W-:Y:S01]  /*52b0*/  UIADD3 UR37, UR37, UR41, URZ ;  /* 0x0000002925257290 */ /* 0x000fe2000fffe03f */
[-C--:B------:R-:W-:Y:S01]  /*52c0*/  LEA.HI.SX32 R104, R104, R101.reuse, 0x1b ;  /* 0x0000006568687211 */ /* 0x080fe200078fdaff */
[----:B------:R-:W-:Y:S01]  /*52d0*/  FMUL.RZ R103, R67, 0.15915493667125701904 ;  /* 0x3e22f98343677820 */ /* 0x000fe2000040c000 */
[-C--:B------:R-:W-:Y:S01]  /*52e0*/  LEA.HI.SX32 R67, R70, R101.reuse, 0x1b ;  /* 0x0000006546437211 */ /* 0x080fe200078fdaff */
[----:B------:R-:W-:Y:S01]  /*52f0*/  MUFU.SIN R155, R69 ;  /* 0x00000045009b7308 */ /* 0x000fe20000000400 */
[----:B-1----:R-:W-:Y:S01]  /*5300*/  IADD3 R68, R101, 0x280, RZ ;  /* 0x0000028065447810 */ /* 0x002fe20007ffe0ff */
[----:B------:R-:W-:Y:S01]  /*5310*/  UIMAD UR42, UR7, UR39, UR42 ;  /* 0x00000027072a72a4 */ /* 0x000fe2000f8e022a */
[----:B------:R-:W-:Y:S05]  /*5320*/  STS [R65.X4+0x880], R118 ;  /* 0x0008807641007388 */ /* 0x000fea0000004800 */
[----:B------:R1:W-:Y:S01]  /*5330*/  MUFU.COS R156, R69 ;  /* 0x00000045009c7308 */ /* 0x0003e20000000000 */
[----:B------:R-:W-:Y:S01]  /*5340*/  LEA.HI.SX32 R68, R68, R101, 0x1b ;  /* 0x0000006544447211 */ /* 0x000fe200078fdaff */
[----:B------:R-:W-:Y:S01]  /*5350*/  UIMAD.WIDE.U32 UR38, UR7, UR38, UR36 ;  /* 0x00000026072672a5 */ /* 0x000fe2000f8e0024 */
[----:B------:R-:W-:Y:S02]  /*5360*/  STS [R104.X4+0x900], R117 ;  /* 0x0009007568007388 */ /* 0x000fe40000004800 */
[----:B------:R-:W-:-:S02]  /*5370*/  ULDC.64 UR36, c[0x0][0x228] ;  /* 0x00008a0000247ab9 */ /* 0x000fc40000000a00 */
[----:B------:R-:W-:Y:S01]  /*5380*/  STS [R67.X4+0x980], R120 ;  /* 0x0009807843007388 */ /* 0x000fe20000004800 */
[----:B-1----:R-:W-:Y:S01]  /*5390*/  FMUL.FTZ R69, R38, UR43 ;  /* 0x0000002b26457c20 */ /* 0x002fe20008410000 */
[----:B------:R-:W-:Y:S02]  /*53a0*/  UIADD3 UR39, UR39, UR42, URZ ;  /* 0x0000002a27277290 */ /* 0x000fe4000fffe03f */
[----:B------:R1:W-:Y:S01]  /*53b0*/  STS [R68.X4+0xa00], R119 ;  /* 0x000a007744007388 */ /* 0x0003e20000004800 */
[----:B------:R-:W-:Y:S01]  /*53c0*/  ULEA UR36, UP0, UR38, UR36, 0x3 ;  /* 0x0000002426247291 */ /* 0x000fe2000f80183f */
[----:B------:R-:W-:Y:S01]  /*53d0*/  FMUL.RZ R69, R69, 0.15915493667125701904 ;  /* 0x3e22f98345457820 */ /* 0x000fe2000040c000 */
[----:B------:R2:W3:Y:S02]  /*53e0*/  R2UR UR41, R64 ;  /* 0x00000000402973c2 */ /* 0x0004e400000e0000 */
[----:B------:R-:W-:Y:S01]  /*53f0*/  ULEA.HI.X UR37, UR38, UR37, UR39, 0x3, UP0 ;  /* 0x0000002526257291 */ /* 0x000fe200080f1c27 */
[----:B------:R-:W-:Y:S01]  /*5400*/  MUFU.SIN R149, R69 ;  /* 0x0000004500957308 */ /* 0x000fe20000000400 */
[----:B-1----:R-:W-:Y:S01]  /*5410*/  IADD3 R68, R101, 0x300, RZ ;  /* 0x0000030065447810 */ /* 0x002fe20007ffe0ff */
[----:B------:R-:W-:-:S06]  /*5420*/  FMUL.FTZ R67, R33, UR43 ;  /* 0x0000002b21437c20 */ /* 0x000fcc0008410000 */
[----:B------:R1:W-:Y:S01]  /*5430*/  MUFU.COS R150, R69 ;  /* 0x0000004500967308 */ /* 0x0003e20000000000 */
[----:B--2---:R-:W-:Y:S02]  /*5440*/  LEA.HI.SX32 R64, R68, R101, 0x1b ;  /* 0x0000006544407211 */ /* 0x004fe400078fdaff */
[----:B------:R-:W-:Y:S01]  /*5450*/  IADD3 R68, R101, 0x320, RZ ;  /* 0x0000032065447810 */ /* 0x000fe20007ffe0ff */
[----:B-1----:R-:W-:-:S04]  /*5460*/  FMUL.FTZ R69, R29, UR43 ;  /* 0x0000002b1d457c20 */ /* 0x002fc80008410000 */
[----:B------:R-:W-:Y:S01]  /*5470*/  MUFU.SIN R153, R71 ;  /* 0x0000004700997308 */ /* 0x000fe20000000400 */
[----:B------:R-:W-:Y:S01]  /*5480*/  FMUL.RZ R146, R69, 0.15915493667125701904 ;  /* 0x3e22f98345927820 */ /* 0x000fe2000040c000 */
[----:B------:R-:W-:-:S06]  /*5490*/  MOV R69, UR37 ;  /* 0x0000002500457c02 */ /* 0x000fcc0008000f00 */
[----:B------:R1:W-:Y:S02]  /*54a0*/  MUFU.COS R154, R71 ;  /* 0x00000047009a7308 */ /* 0x0003e40000000000 */
[----:B-1----:R-:W-:Y:S01]  /*54b0*/  FMUL.RZ R71, R67, 0.15915493667125701904 ;  /* 0x3e22f98343477820 */ /* 0x002fe2000040c000 */
[----:B------:R-:W-:Y:S02]  /*54c0*/  LEA.HI.SX32 R67, R68, R101, 0x1b ;  /* 0x0000006544437211 */ /* 0x000fe400078fdaff */
[----:B------:R-:W-:-:S06]  /*54d0*/  MOV R68, UR36 ;  /* 0x0000002400447c02 */ /* 0x000fcc0008000f00 */
[----:B------:R-:W2:Y:S01]  /*54e0*/  LDG.E.64 R68, [R68.64] ;  /* 0x0000001c44447981 */ /* 0x000ea2000c1e1b00 */
[C---:B------:R-:W-:Y:S01]  /*54f0*/  IADD3 R70, R101.reuse, 0x2a0, RZ ;  /* 0x000002a065467810 */ /* 0x040fe20007ffe0ff */
[----:B------:R-:W-:Y:S01]  /*5500*/  MUFU.SIN R159, R130 ;  /* 0x00000082009f7308 */ /* 0x000fe20000000400 */
[C---:B------:R-:W-:Y:S02]  /*5510*/  IADD3 R104, R101.reuse, 0x2e0, RZ ;  /* 0x000002e065687810 */ /* 0x040fe40007ffe0ff */
[----:B------:R-:W-:Y:S02]  /*5520*/  LEA.HI.SX32 R65, R70, R101, 0x1b ;  /* 0x0000006546417211 */ /* 0x000fe400078fdaff */
[----:B------:R-:W-:-:S03]  /*5530*/  IADD3 R70, R101, 0x2c0, RZ ;  /* 0x000002c065467810 */ /* 0x000fc60007ffe0ff */
[----:B------:R3:W-:Y:S01]  /*5540*/  MUFU.COS R160, R130 ;  /* 0x0000008200a07308 */ /* 0x0007e20000000000 */
[----:B------:R1:W-:Y:S01]  /*5550*/  STS [R65.X4+0xa80], R122 ;  /* 0x000a807a41007388 */ /* 0x0003e20000004800 */
[-C--:B------:R-:W-:Y:S02]  /*5560*/  LEA.HI.SX32 R70, R70, R101.reuse, 0x1b ;  /* 0x0000006546467211 */ /* 0x080fe400078fdaff */
[----:B---3--:R-:W-:Y:S02]  /*5570*/  MOV R130, UR41 ;  /* 0x0000002900827c02 */ /* 0x008fe40008000f00 */
[----:B-1----:R-:W-:Y:S01]  /*5580*/  LEA.HI.SX32 R65, R104, R101, 0x1b ;  /* 0x0000006568417211 */ /* 0x002fe200078fdaff */
[----:B------:R-:W-:Y:S02]  /*5590*/  STS [R70.X4+0xb00], R121 ;  /* 0x000b007946007388 */ /* 0x000fe40000004800 */
[----:B------:R-:W-:Y:S02]  /*55a0*/  FMUL.FTZ R130, R130, 1.4426950216293334961 ;  /* 0x3fb8aa3b82827820 */ /* 0x000fe40000410000 */
[----:B------:R1:W-:Y:S01]  /*55b0*/  STS [R65.X4+0xb80], R124 ;  /* 0x000b807c41007388 */ /* 0x0003e20000004800 */
[----:B------:R-:W-:Y:S01]  /*55c0*/  IADD3 R104, R101, 0x340, RZ ;  /* 0x0000034065687810 */ /* 0x000fe20007ffe0ff */
[----:B-1----:R-:W-:-:S02]  /*55d0*/  FMUL.FTZ R65, R130, R49 ;  /* 0x0000003182417220 */ /* 0x002fc40000410000 */
[----:B------:R1:W-:Y:S01]  /*55e0*/  STS [R64.X4+0xc00], R123 ;  /* 0x000c007b40007388 */ /* 0x0003e20000004800 */
[----:B------:R-:W-:-:S03]  /*55f0*/  IADD3 R106, R101, 0x360, RZ ;  /* 0x00000360656a7810 */ /* 0x000fc60007ffe0ff */
[----:B------:R-:W3:Y:S01]  /*5600*/  MUFU.EX2 R65, R65 ;  /* 0x0000004100417308 */ /* 0x000ee20000000800 */
[C---:B------:R-:W-:Y:S01]  /*5610*/  IADD3 R70, R101.reuse, 0x3a0, RZ ;  /* 0x000003a065467810 */ /* 0x040fe20007ffe0ff */
[----:B------:R-:W-:Y:S01]  /*5620*/  ULEA UR36, UR27, UR7, 0x8 ;  /* 0x000000071b247291 */ /* 0x000fe2000f8e403f */
[-C--:B------:R-:W-:Y:S02]  /*5630*/  LEA.HI.SX32 R104, R104, R101.reuse, 0x1b ;  /* 0x0000006568687211 */ /* 0x080fe400078fdaff */
[C---:B-1----:R-:W-:Y:S02]  /*5640*/  IADD3 R64, R101.reuse, 0x380, RZ ;  /* 0x0000038065407810 */ /* 0x042fe40007ffe0ff */
[C---:B------:R-:W-:Y:S01]  /*5650*/  IADD3 R108, R101.reuse, 0x3c0, RZ ;  /* 0x000003c0656c7810 */ /* 0x040fe20007ffe0ff */
[----:B------:R-:W-:Y:S01]  /*5660*/  MUFU.SIN R147, R71 ;  /* 0x0000004700937308 */ /* 0x000fe20000000400 */
[----:B------:R-:W-:Y:S01]  /*5670*/  LEA.HI.SX32 R106, R106, R101, 0x1b ;  /* 0x000000656a6a7211 */ /* 0x000fe200078fdaff */
[----:B------:R-:W-:Y:S01]  /*5680*/  STS [R67.X4+0xc80], R126 ;  /* 0x000c807e43007388 */ /* 0x000fe20000004800 */
[----:B------:R-:W-:-:S02]  /*5690*/  IADD3 R110, R101, 0x3e0, RZ ;  /* 0x000003e0656e7810 */ /* 0x000fc40007ffe0ff */
[----:B------:R-:W-:-:S03]  /*56a0*/  LEA.HI.SX32 R108, R108, R101, 0x1b ;  /* 0x000000656c6c7211 */ /* 0x000fc600078fdaff */
[----:B------:R1:W-:Y:S01]  /*56b0*/  MUFU.COS R148, R71 ;  /* 0x0000004700947308 */ /* 0x0003e20000000000 */
[----:B------:R4:W-:Y:S01]  /*56c0*/  STS [R104.X4+0xd00], R125 ;  /* 0x000d007d68007388 */ /* 0x0009e20000004800 */
[----:B------:R-:W-:-:S06]  /*56d0*/  ISETP.NE.AND P2, PT, R102, RZ, PT ;  /* 0x000000ff6600720c */ /* 0x000fcc0003f45270 */
[----:B------:R-:W-:Y:S01]  /*56e0*/  MUFU.SIN R151, R103 ;  /* 0x0000006700977308 */ /* 0x000fe20000000400 */
[----:B-1----:R-:W-:Y:S01]  /*56f0*/  LEA.HI.SX32 R71, R64, R101, 0x1b ;  /* 0x0000006540477211 */ /* 0x002fe200078fdaff */
[----:B------:R-:W-:Y:S01]  /*5700*/  FMUL.FTZ R64, R25, UR43 ;  /* 0x0000002b19407c20 */ /* 0x000fe20008410000 */
[----:B------:R1:W-:Y:S05]  /*5710*/  STS [R106.X4+0xd80], R127 ;  /* 0x000d807f6a007388 */ /* 0x0003ea0000004800 */
[----:B------:R0:W-:Y:S01]  /*5720*/  MUFU.COS R152, R103 ;  /* 0x0000006700987308 */ /* 0x0001e20000000000 */
[----:B------:R1:W-:Y:S01]  /*5730*/  STS [R71.X4+0xe00], R66 ;  /* 0x000e004247007388 */ /* 0x0003e20000004800 */
[----:B------:R-:W-:-:S02]  /*5740*/  IADD3 R105, R102, 0x200, RZ ;  /* 0x0000020066697810 */ /* 0x000fc40007ffe0ff */
[----:B------:R-:W-:Y:S02]  /*5750*/  MOV R139, UR36 ;  /* 0x00000024008b7c02 */ /* 0x000fe40008000f00 */
[-C--:B0-----:R-:W-:Y:S02]  /*5760*/  LEA.HI.SX32 R103, R70, R101.reuse, 0x1b ;  /* 0x0000006546677211 */ /* 0x081fe400078fdaff */
[----:B------:R-:W-:Y:S01]  /*5770*/  SHF.L.U32 R70, R101, 0x5, RZ ;  /* 0x0000000565467819 */ /* 0x000fe200000006ff */
[----:B----4-:R-:W-:Y:S01]  /*5780*/  FMUL.RZ R104, R64, 0.15915493667125701904 ;  /* 0x3e22f98340687820 */ /* 0x010fe2000040c000 */
[----:B------:R-:W-:Y:S01]  /*5790*/  LEA.HI.SX32 R110, R110, R101, 0x1b ;  /* 0x000000656e6e7211 */ /* 0x000fe200078fdaff */
[----:B------:R-:W-:Y:S01]  /*57a0*/  STS [R103.X4+0xe80], R132 ;  /* 0x000e808467007388 */ /* 0x000fe20000004800 */
[----:B-1----:R-:W-:Y:S01]  /*57b0*/  MOV R106, 0x10 ;  /* 0x00000010006a7802 */ /* 0x002fe20000000f00 */
[----:B------:R-:W-:Y:S02]  /*57c0*/  FMUL.FTZ R71, R21, UR43 ;  /* 0x0000002b15477c20 */ /* 0x000fe40008410000 */
[----:B------:R0:W-:Y:S01]  /*57d0*/  STS [R108.X4+0xf00], R131 ;  /* 0x000f00836c007388 */ /* 0x0001e20000004800 */
[----:B---3--:R-:W-:Y:S01]  /*57e0*/  FMUL.FTZ R64, R65, R136 ;  /* 0x0000008841407220 */ /* 0x008fe20000410000 */
[----:B------:R-:W-:Y:S01]  /*57f0*/  SEL R139, R139, R105, !P2 ;  /* 0x000000698b8b7207 */ /* 0x000fe20005000000 */
[----:B------:R-:W-:Y:S01]  /*5800*/  FMUL.FTZ R65, R65, R134 ;  /* 0x0000008641417220 */ /* 0x000fe20000410000 */
[----:B------:R-:W-:Y:S01]  /*5810*/  STS [R110.X4+0xf80], R133 ;  /* 0x000f80856e007388 */ /* 0x000fe20000004800 */
[----:B------:R-:W-:Y:S01]  /*5820*/  FMUL.RZ R173, R71, 0.15915493667125701904 ;  /* 0x3e22f98347ad7820 */ /* 0x000fe2000040c000 */
[----:B------:R-:W-:Y:S01]  /*5830*/  MUFU.SIN R157, R137 ;  /* 0x00000089009d7308 */ /* 0x000fe20000000400 */
[----:B0-----:R-:W-:Y:S01]  /*5840*/  LEA.HI.SX32 R131, R70, R70, 0x1b ;  /* 0x0000004646837211 */ /* 0x001fe200078fdaff */
[----:B------:R-:W-:Y:S01]  /*5850*/  @!P1 IMAD.WIDE R70, R135, R106, UR30 ;  /* 0x0000001e87469e25 */ /* 0x000fe2000f8e026a */
[----:B------:R-:W-:-:S06]  /*5860*/  NOP ;  /* 0x0000000000007918 */ /* 0x000fcc0000000000 */
[----:B------:R0:W-:Y:S01]  /*5870*/  MUFU.COS R158, R137 ;  /* 0x00000089009e7308 */ /* 0x0001e20000000000 */
[----:B------:R-:W-:Y:S04]  /*5880*/  LDS R138, [R131.X4] ;  /* 0x00000000838a7984 */ /* 0x000fe80000004800 */
[----:B------:R-:W-:Y:S03]  /*5890*/  LDS R136, [R131.X4+0x8] ;  /* 0x0000080083887984 */ /* 0x000fe60000004800 */
[----:B------:R-:W-:Y:S01]  /*58a0*/  MUFU.SIN R143, R104 ;  /* 0x00000068008f7308 */ /* 0x000fe20000000400 */
[----:B0-----:R-:W-:Y:S04]  /*58b0*/  LDS R137, [R131.X4+0x4] ;  /* 0x0000040083897984 */ /* 0x001fe80000004800 */
        /* <DEDUP_REMOVED lines=29> */
[----:B------:R0:W1:Y:S04]  /*5a90*/  LDS R103, [R131.X4+0x7c] ;  /* 0x00007c0083677984 */ /* 0x0000680000004800 */
[----:B------:R3:W-:Y:S01]  /*5aa0*/  STS.64 [R139.X8+0x2550], R64 ;  /* 0x002550408b007388 */ /* 0x0007e20000008a00 */
[----:B------:R-:W-:-:S03]  /*5ab0*/  CS2R R66, SRZ ;  /* 0x0000000000427805 */ /* 0x000fc6000001ff00 */
[----:B------:R-:W-:Y:S01]  /*5ac0*/  BAR.SYNC.DEFER_BLOCKING 0x0 ;  /* 0x0000000000007b1d */ /* 0x000fe20000010000 */
[C---:B------:R-:W-:Y:S02]  /*5ad0*/  FMUL.FTZ R140, R130.reuse, R48 ;  /* 0x00000030828c7220 */ /* 0x040fe40000410000 */
[C---:B0-----:R-:W-:Y:S02]  /*5ae0*/  FMUL.FTZ R131, R130.reuse, R45 ;  /* 0x0000002d82837220 */ /* 0x041fe40000410000 */
[C---:B---3--:R-:W-:Y:S02]  /*5af0*/  FMUL.FTZ R139, R130.reuse, R44 ;  /* 0x0000002c828b7220 */ /* 0x048fe40000410000 */
[----:B------:R-:W0:Y:S01]  /*5b00*/  MUFU.EX2 R140, R140 ;  /* 0x0000008c008c7308 */ /* 0x000e220000000800 */
[----:B------:R-:W-:-:S07]  /*5b10*/  FMUL.FTZ R142, R130, R47 ;  /* 0x0000002f828e7220 */ /* 0x000fce0000410000 */
[----:B------:R-:W3:Y:S01]  /*5b20*/  MUFU.EX2 R139, R139 ;  /* 0x0000008b008b7308 */ /* 0x000ee20000000800 */
[----:B------:R4:W5:Y:S07]  /*5b30*/  @!P1 LDG.E.64 R66, [R70.64+0x8] ;  /* 0x0000081c46429981 */ /* 0x00096e000c1e1b00 */
[----:B------:R-:W-:Y:S01]  /*5b40*/  MUFU.EX2 R131, R131 ;  /* 0x0000008300837308 */ /* 0x000fe20000000800 */
[----:B----4-:R-:W-:-:S07]  /*5b50*/  FMUL.FTZ R71, R130, R42 ;  /* 0x0000002a82477220 */ /* 0x010fce0000410000 */
[----:B------:R-:W-:Y:S08]  /*5b60*/  MUFU.EX2 R142, R142 ;  /* 0x0000008e008e7308 */ /* 0x000ff00000000800 */
[----:B------:R-:W4:Y:S01]  /*5b70*/  MUFU.EX2 R71, R71 ;  /* 0x0000004700477308 */ /* 0x000f220000000800 */
[C---:B------:R-:W-:Y:S02]  /*5b80*/  FMUL.FTZ R169, R130.reuse, R46 ;  /* 0x0000002e82a97220 */ /* 0x040fe40000410000 */
[----:B------:R-:W-:-:S02]  /*5b90*/  FMUL.FTZ R170, R130, R41 ;  /* 0x0000002982aa7220 */ /* 0x000fc40000410000 */
[----:B0-----:R-:W-:Y:S02]  /*5ba0*/  FMUL.FTZ R167, R140, R167 ;  /* 0x000000a78ca77220 */ /* 0x001fe40000410000 */
[----:B------:R-:W-:Y:S01]  /*5bb0*/  FMUL.FTZ R249, R89, R49 ;  /* 0x0000003159f97220 */ /* 0x000fe20000410000 */
[----:B------:R-:W0:Y:S01]  /*5bc0*/  MUFU.EX2 R169, R169 ;  /* 0x000000a900a97308 */ /* 0x000e220000000800 */
[----:B------:R-:W-:Y:S02]  /*5bd0*/  FMUL.FTZ R70, R130, R43 ;  /* 0x0000002b82467220 */ /* 0x000fe40000410000 */
[C---:B---3--:R-:W-:Y:S02]  /*5be0*/  FMUL.FTZ R160, R139.reuse, R160 ;  /* 0x000000a08ba07220 */ /* 0x048fe40000410000 */
[----:B------:R-:W-:Y:S02]  /*5bf0*/  FMUL.FTZ R159, R139, R159 ;  /* 0x0000009f8b9f7220 */ /* 0x000fe40000410000 */
[----:B------:R-:W-:-:S02]  /*5c00*/  FMUL.FTZ R168, R140, R168 ;  /* 0x000000a88ca87220 */ /* 0x000fc40000410000 */
[C---:B----4-:R-:W-:Y:S02]  /*5c10*/  FMUL.FTZ R156, R71.reuse, R156 ;  /* 0x0000009c479c7220 */ /* 0x050fe40000410000 */
[----:B------:R-:W-:Y:S02]  /*5c20*/  FMUL.FTZ R155, R71, R155 ;  /* 0x0000009b479b7220 */ /* 0x000fe40000410000 */
[----:B------:R-:W-:Y:S01]  /*5c30*/  FMUL.FTZ R139, R167, R249 ;  /* 0x000000f9a78b7220 */ /* 0x000fe20000410000 */
[----:B------:R-:W3:Y:S01]  /*5c40*/  MUFU.EX2 R170, R170 ;  /* 0x000000aa00aa7308 */ /* 0x000ee20000000800 */
[----:B------:R-:W-:Y:S02]  /*5c50*/  FMUL.FTZ R140, R130, R38 ;  /* 0x00000026828c7220 */ /* 0x000fe40000410000 */
[C---:B------:R-:W-:Y:S02]  /*5c60*/  FMUL.FTZ R162, R131.reuse, R162 ;  /* 0x000000a283a27220 */ /* 0x040fe40000410000 */
[----:B------:R-:W-:-:S02]  /*5c70*/  FMUL.FTZ R161, R131, R161 ;  /* 0x000000a183a17220 */ /* 0x000fc40000410000 */
[----:B------:R-:W-:Y:S02]  /*5c80*/  FMUL.FTZ R71, RZ, R167 ;  /* 0x000000a7ff477220 */ /* 0x000fe40000410000 */
[----:B------:R-:W-:Y:S01]  /*5c90*/  FMUL.FTZ R131, R130, R33 ;  /* 0x0000002182837220 */ /* 0x000fe20000410000 */
[----:B------:R-:W4:Y:S01]  /*5ca0*/  MUFU.EX2 R70, R70 ;  /* 0x0000004600467308 */ /* 0x000f220000000800 */
[C---:B------:R-:W-:Y:S02]  /*5cb0*/  FMUL.FTZ R166, R142.reuse, R166 ;  /* 0x000000a68ea67220 */ /* 0x040fe40000410000 */
[----:B------:R-:W-:Y:S02]  /*5cc0*/  FMUL.FTZ R165, R142, R165 ;  /* 0x000000a58ea57220 */ /* 0x000fe40000410000 */
[----:B------:R-:W-:Y:S02]  /*5cd0*/  FFMA.FTZ R142, RZ, R168, R139 ;  /* 0x000000a8ff8e7223 */ /* 0x000fe4000001008b */
[----:B------:R-:W-:-:S02]  /*5ce0*/  FMUL.FTZ R248, R88, R48 ;  /* 0x0000003058f87220 */ /* 0x000fc40000410000 */
[----:B------:R-:W-:Y:S01]  /*5cf0*/  FFMA.FTZ R139, R168, R249, -R71 ;  /* 0x000000f9a88b7223 */ /* 0x000fe20000010847 */
[----:B------:R-:W1:Y:S01]  /*5d00*/  MUFU.EX2 R140, R140 ;  /* 0x0000008c008c7308 */ /* 0x000e620000000800 */
[----:B------:R-:W-:Y:S02]  /*5d10*/  FADD.FTZ R142, RZ, R142 ;  /* 0x0000008eff8e7221 */ /* 0x000fe40000010000 */
[----:B------:R-:W-:-:S05]  /*5d20*/  FADD.FTZ R139, R248, R139 ;  /* 0x0000008bf88b7221 */ /* 0x000fca0000010000 */
[----:B------:R-:W1:Y:S01]  /*5d30*/  MUFU.EX2 R131, R131 ;  /* 0x0000008300837308 */ /* 0x000e620000000800 */
[----:B------:R-:W-:Y:S02]  /*5d40*/  FMUL.FTZ R175, R165, R139 ;  /* 0x0000008ba5af7220 */ /* 0x000fe40000410000 */
[C---:B0-----:R-:W-:Y:S02]  /*5d50*/  FMUL.FTZ R164, R169.reuse, R164 ;  /* 0x000000a4a9a47220 */ /* 0x041fe40000410000 */
[----:B------:R-:W-:Y:S02]  /*5d60*/  FMUL.FTZ R163, R169, R163 ;  /* 0x000000a3a9a37220 */ /* 0x000fe40000410000 */
[-C--:B------:R-:W-:Y:S02]  /*5d70*/  FMUL.FTZ R169, R165, R142.reuse ;  /* 0x0000008ea5a97220 */ /* 0x080fe40000410000 */
[----:B------:R-:W-:Y:S02]  /*5d80*/  FMUL.FTZ R71, R130, R25 ;  /* 0x0000001982477220 */ /* 0x000fe40000410000 */
[----:B------:R-:W-:-:S02]  /*5d90*/  FFMA.FTZ R175, R166, R142, R175 ;  /* 0x0000008ea6af7223 */ /* 0x000fc400000100af */
[C---:B---3--:R-:W-:Y:S02]  /*5da0*/  FMUL.FTZ R154, R170.reuse, R154 ;  /* 0x0000009aaa9a7220 */ /* 0x048fe40000410000 */
[----:B------:R-:W-:Y:S02]  /*5db0*/  FMUL.FTZ R153, R170, R153 ;  /* 0x00000099aa997220 */ /* 0x000fe40000410000 */
[----:B------:R-:W-:Y:S02]  /*5dc0*/  FFMA.FTZ R170, R166, R139, -R169 ;  /* 0x0000008ba6aa7223 */ /* 0x000fe400000108a9 */
[C---:B----4-:R-:W-:Y:S02]  /*5dd0*/  FMUL.FTZ R158, R70.reuse, R158 ;  /* 0x0000009e469e7220 */ /* 0x050fe40000410000 */
[----:B------:R-:W-:Y:S02]  /*5de0*/  FMUL.FTZ R157, R70, R157 ;  /* 0x0000009d469d7220 */ /* 0x000fe40000410000 */
[----:B------:R-:W-:-:S02]  /*5df0*/  FMUL.FTZ R139, R130, R21 ;  /* 0x00000015828b7220 */ /* 0x000fc40000410000 */
[----:B------:R-:W-:Y:S02]  /*5e00*/  FMUL.FTZ R70, R130, R29 ;  /* 0x0000001d82467220 */ /* 0x000fe40000410000 */
[----:B------:R-:W-:Y:S02]  /*5e10*/  FMUL.FTZ R247, R87, R47 ;  /* 0x0000002f57f77220 */ /* 0x000fe40000410000 */
[----:B------:R-:W-:Y:S01]  /*5e20*/  FADD.FTZ R175, RZ, R175 ;  /* 0x000000afffaf7221 */ /* 0x000fe20000010000 */
[----:B------:R-:W-:Y:S01]  /*5e30*/  MUFU.SIN R141, R173 ;  /* 0x000000ad008d7308 */ /* 0x000fe20000000400 */
[C---:B-1----:R-:W-:Y:S02]  /*5e40*/  FMUL.FTZ R150, R140.reuse, R150 ;  /* 0x000000968c967220 */ /* 0x042fe40000410000 */
[----:B------:R-:W-:Y:S02]  /*5e50*/  FMUL.FTZ R149, R140, R149 ;  /* 0x000000958c957220 */ /* 0x000fe40000410000 */
[----:B------:R-:W-:-:S02]  /*5e60*/  FMUL.FTZ R148, R131, R148 ;  /* 0x0000009483947220 */ /* 0x000fc40000410000 */
[----:B------:R-:W-:Y:S01]  /*5e70*/  FMUL.FTZ R147, R131, R147 ;  /* 0x0000009383937220 */ /* 0x000fe20000410000 */
[----:B------:R-:W0:Y:S01]  /*5e80*/  MUFU.EX2 R71, R71 ;  /* 0x0000004700477308 */ /* 0x000e220000000800 */
[----:B------:R-:W-:Y:S02]  /*5e90*/  FADD.FTZ R170, R247, R170 ;  /* 0x000000aaf7aa7221 */ /* 0x000fe40000010000 */
[----:B------:R-:W-:Y:S02]  /*5ea0*/  FMUL.FTZ R131, R163, R175 ;  /* 0x000000afa3837220 */ /* 0x000fe40000410000 */
[----:B------:R-:W-:-:S03]  /*5eb0*/  FMUL.FTZ R171, R130, R40 ;  /* 0x0000002882ab7220 */ /* 0x000fc60000410000 */
[----:B------:R-:W-:Y:S01]  /*5ec0*/  MUFU.COS R173, R173 ;  /* 0x000000ad00ad7308 */ /* 0x000fe20000000000 */
[-C--:B------:R-:W-:Y:S02]  /*5ed0*/  FMUL.FTZ R142, R163, R170.reuse ;  /* 0x000000aaa38e7220 */ /* 0x080fe40000410000 */
[----:B------:R-:W-:-:S05]  /*5ee0*/  FFMA.FTZ R131, R164, R170, -R131 ;  /* 0x000000aaa4837223 */ /* 0x000fca0000010883 */
[----:B------:R1:W3:Y:S01]  /*5ef0*/  MUFU.EX2 R140, R139 ;  /* 0x0000008b008c7308 */ /* 0x0002e20000000800 */
[----:B------:R-:W-:-:S07]  /*5f00*/  FMUL.FTZ R246, R86, R46 ;  /* 0x0000002e56f67220 */ /* 0x000fce0000410000 */
[----:B------:R-:W-:Y:S01]  /*5f10*/  MUFU.SIN R145, R146 ;  /* 0x0000009200917308 */ /* 0x000fe20000000400 */
[----:B------:R-:W-:-:S07]  /*5f20*/  FFMA.FTZ R142, R164, R175, R142 ;  /* 0x000000afa48e7223 */ /* 0x000fce000001008e */
[----:B------:R-:W-:Y:S01]  /*5f30*/  MUFU.COS R146, R146 ;  /* 0x0000009200927308 */ /* 0x000fe20000000000 */
[----:B------:R-:W-:-:S07]  /*5f40*/  FADD.FTZ R131, R246, R131 ;  /* 0x00000083f6837221 */ /* 0x000fce0000010000 */
[----:B------:R-:W4:Y:S01]  /*5f50*/  MUFU.EX2 R70, R70 ;  /* 0x0000004600467308 */ /* 0x000f220000000800 */
[----:B-1----:R-:W-:Y:S02]  /*5f60*/  FADD.FTZ R139, RZ, R142 ;  /* 0x0000008eff8b7221 */ /* 0x002fe40000010000 */
[----:B------:R-:W-:-:S05]  /*5f70*/  FMUL.FTZ R169, R161, R131 ;  /* 0x00000083a1a97220 */ /* 0x000fca0000410000 */
[----:B------:R-:W1:Y:S01]  /*5f80*/  MUFU.EX2 R171, R171 ;  /* 0x000000ab00ab7308 */ /* 0x000e620000000800 */
[C---:B0-----:R-:W-:Y:S02]  /*5f90*/  FMUL.FTZ R144, R71.reuse, R144 ;  /* 0x0000009047907220 */ /* 0x041fe40000410000 */
[----:B------:R-:W-:Y:S02]  /*5fa0*/  FMUL.FTZ R143, R71, R143 ;  /* 0x0000008f478f7220 */ /* 0x000fe40000410000 */
[C---:B---3--:R-:W-:Y:S02]  /*5fb0*/  FMUL.FTZ R142, R140.reuse, R173 ;  /* 0x000000ad8c8e7220 */ /* 0x048fe40000410000 */
[----:B------:R-:W-:Y:S02]  /*5fc0*/  FMUL.FTZ R141, R140, R141 ;  /* 0x0000008d8c8d7220 */ /* 0x000fe40000410000 */
[----:B------:R-:W-:Y:S02]  /*5fd0*/  FMUL.FTZ R71, R65, R167 ;  /* 0x000000a741477220 */ /* 0x000fe40000410000 */
[----:B------:R-:W-:-:S02]  /*5fe0*/  FMUL.FTZ R140, R161, R139 ;  /* 0x0000008ba18c7220 */ /* 0x000fc40000410000 */
[----:B------:R-:W-:Y:S02]  /*5ff0*/  FFMA.FTZ R169, R162, R139, R169 ;  /* 0x0000008ba2a97223 */ /* 0x000fe400000100a9 */
[C---:B----4-:R-:W-:Y:S02]  /*6000*/  FMUL.FTZ R146, R70.reuse, R146 ;  /* 0x0000009246927220 */ /* 0x050fe40000410000 */
[----:B------:R-:W-:Y:S02]  /*6010*/  FMUL.FTZ R145, R70, R145 ;  /* 0x0000009146917220 */ /* 0x000fe40000410000 */
[C---:B------:R-:W-:Y:S02]  /*6020*/  FMUL.FTZ R70, R64.reuse, R167 ;  /* 0x000000a740467220 */ /* 0x040fe40000410000 */
[----:B------:R-:W-:Y:S02]  /*6030*/  FFMA.FTZ R71, R64, R168, -R71 ;  /* 0x000000a840477223 */ /* 0x000fe40000010847 */
[----:B------:R-:W-:-:S02]  /*6040*/  FFMA.FTZ R140, R162, R131, -R140 ;  /* 0x00000083a28c7223 */ /* 0x000fc4000001088c */
[----:B------:R-:W-:Y:S02]  /*6050*/  FMUL.FTZ R245, R85, R45 ;  /* 0x0000002d55f57220 */ /* 0x000fe40000410000 */
[----:B------:R-:W-:Y:S02]  /*6060*/  FADD.FTZ R169, RZ, R169 ;  /* 0x000000a9ffa97221 */ /* 0x000fe40000010000 */
[C---:B-1----:R-:W-:Y:S02]  /*6070*/  FMUL.FTZ R152, R171.reuse, R152 ;  /* 0x00000098ab987220 */ /* 0x042fe40000410000 */
[----:B------:R-:W-:Y:S02]  /*6080*/  FMUL.FTZ R151, R171, R151 ;  /* 0x00000097ab977220 */ /* 0x000fe40000410000 */
[----:B------:R-:W-:Y:S02]  /*6090*/  FFMA.FTZ R70, R65, R168, R70 ;  /* 0x000000a841467223 */ /* 0x000fe40000010046 */
[----:B------:R-:W-:-:S02]  /*60a0*/  FMUL.FTZ R139, R165, R71 ;  /* 0x00000047a58b7220 */ /* 0x000fc40000410000 */
[----:B------:R-:W-:Y:S02]  /*60b0*/  FADD.FTZ R140, R245, R140 ;  /* 0x0000008cf58c7221 */ /* 0x000fe40000010000 */
[----:B------:R-:W-:Y:S02]  /*60c0*/  FMUL.FTZ R171, R159, R169 ;  /* 0x000000a99fab7220 */ /* 0x000fe40000410000 */
[-C--:B------:R-:W-:Y:S02]  /*60d0*/  FMUL.FTZ R131, R165, R70.reuse ;  /* 0x00000046a5837220 */ /* 0x080fe40000410000 */
[----:B------:R-:W-:Y:S02]  /*60e0*/  FFMA.FTZ R139, R166, R70, R139 ;  /* 0x00000046a68b7223 */ /* 0x000fe4000001008b */
[-C--:B------:R-:W-:Y:S02]  /*60f0*/  FMUL.FTZ R70, R159, R140.reuse ;  /* 0x0000008c9f467220 */ /* 0x080fe40000410000 */
[----:B------:R-:W-:-:S02]  /*6100*/  FFMA.FTZ R171, R160, R140, -R171 ;  /* 0x0000008ca0ab7223 */ /* 0x000fc400000108ab */
[----:B------:R-:W-:Y:S02]  /*6110*/  FMUL.FTZ R244, R84, R44 ;  /* 0x0000002c54f47220 */ /* 0x000fe40000410000 */
[----:B------:R-:W-:Y:S02]  /*6120*/  FFMA.FTZ R169, R160, R169, R70 ;  /* 0x000000a9a0a97223 */ /* 0x000fe40000010046 */
[----:B------:R-:W-:Y:S02]  /*6130*/  FADD.FTZ R171, R244, R171 ;  /* 0x000000abf4ab7221 */ /* 0x000fe40000010000 */
[----:B------:R-:W-:Y:S02]  /*6140*/  FFMA.FTZ R131, R166, R71, -R131 ;  /* 0x00000047a6837223 */ /* 0x000fe40000010883 */
[----:B------:R-:W-:Y:S02]  /*6150*/  FMUL.FTZ R71, R163, R139 ;  /* 0x0000008ba3477220 */ /* 0x000fe40000410000 */
[----:B------:R-:W-:-:S02]  /*6160*/  FMUL.FTZ R70, R17, UR43 ;  /* 0x0000002b11467c20 */ /* 0x000fc40008410000 */
[----:B------:R-:W-:Y:S02]  /*6170*/  FADD.FTZ R169, RZ, R169 ;  /* 0x000000a9ffa97221 */ /* 0x000fe40000010000 */
[----:B------:R-:W-:Y:S02]  /*6180*/  FMUL.FTZ R170, R157, R171 ;  /* 0x000000ab9daa7220 */ /* 0x000fe40000410000 */
[-C--:B------:R-:W-:Y:S02]  /*6190*/  FFMA.FTZ R140, R164, R131.reuse, -R71 ;  /* 0x00000083a48c7223 */ /* 0x080fe40000010847 */
[----:B------:R-:W-:Y:S02]  /*61a0*/  FMUL.FTZ R131, R163, R131 ;  /* 0x00000083a3837220 */ /* 0x000fe40000410000 */
[----:B------:R-:W-:Y:S02]  /*61b0*/  FMUL.RZ R174, R70, 0.15915493667125701904 ;  /* 0x3e22f98346ae7820 */ /* 0x000fe4000040c000 */
[----:B------:R-:W-:-:S02]  /*61c0*/  FMUL.FTZ R70, R157, R169 ;  /* 0x000000a99d467220 */ /* 0x000fc40000410000 */
[----:B------:R-:W-:Y:S02]  /*61d0*/  FFMA.FTZ R170, R158, R169, R170 ;  /* 0x000000a99eaa7223 */ /* 0x000fe400000100aa */
[----:B------:R-:W-:Y:S02]  /*61e0*/  FFMA.FTZ R131, R164, R139, R131 ;  /* 0x0000008ba4837223 */ /* 0x000fe40000010083 */
[----:B------:R-:W-:Y:S02]  /*61f0*/  FFMA.FTZ R70, R158, R171, -R70 ;  /* 0x000000ab9e467223 */ /* 0x000fe40000010846 */
[----:B------:R-:W-:Y:S02]  /*6200*/  FMUL.FTZ R243, R83, R43 ;  /* 0x0000002b53f37220 */ /* 0x000fe40000410000 */
[----:B------:R-:W-:Y:S02]  /*6210*/  FADD.FTZ R170, RZ, R170 ;  /* 0x000000aaffaa7221 */ /* 0x000fe40000010000 */
[----:B------:R-:W-:-:S02]  /*6220*/  FMUL.FTZ R139, R161, R131 ;  /* 0x00000083a18b7220 */ /* 0x000fc40000410000 */
[----:B------:R-:W-:Y:S02]  /*6230*/  FADD.FTZ R169, R243, R70 ;  /* 0x00000046f3a97221 */ /* 0x000fe40000010000 */
[C---:B------:R-:W-:Y:S02]  /*6240*/  FMUL.FTZ R171, R155.reuse, R170 ;  /* 0x000000aa9bab7220 */ /* 0x040fe40000410000 */
[----:B------:R-:W-:Y:S02]  /*6250*/  FFMA.FTZ R70, R162, R140, -R139 ;  /* 0x0000008ca2467223 */ /* 0x000fe4000001088b */
[----:B------:R-:W-:Y:S02]  /*6260*/  FMUL.FTZ R130, R130, R17 ;  /* 0x0000001182827220 */ /* 0x000fe40000410000 */
[-C--:B------:R-:W-:Y:S02]  /*6270*/  FMUL.FTZ R139, R155, R169.reuse ;  /* 0x000000a99b8b7220 */ /* 0x080fe40000410000 */
[----:B------:R-:W-:-:S02]  /*6280*/  FFMA.FTZ R171, R156, R169, -R171 ;  /* 0x000000a99cab7223 */ /* 0x000fc400000108ab */
[----:B------:R-:W-:Y:S02]  /*6290*/  FMUL.FTZ R242, R82, R42 ;  /* 0x0000002a52f27220 */ /* 0x000fe40000410000 */
[----:B------:R-:W-:Y:S02]  /*62a0*/  FFMA.FTZ R170, R156, R170, R139 ;  /* 0x000000aa9caa7223 */ /* 0x000fe4000001008b */
[----:B------:R-:W-:Y:S01]  /*62b0*/  FADD.FTZ R171, R242, R171 ;  /* 0x000000abf2ab7221 */ /* 0x000fe20000010000 */
[----:B------:R-:W-:Y:S01]  /*62c0*/  MUFU.COS R71, R174 ;  /* 0x000000ae00477308 */ /* 0x000fe20000000000 */
[----:B------:R-:W-:Y:S02]  /*62d0*/  FMUL.FTZ R140, R161, R140 ;  /* 0x0000008ca18c7220 */ /* 0x000fe40000410000 */
[----:B------:R-:W-:Y:S02]  /*62e0*/  FADD.FTZ R170, RZ, R170 ;  /* 0x000000aaffaa7221 */ /* 0x000fe40000010000 */
[----:B------:R-:W-:-:S03]  /*62f0*/  FMUL.FTZ R173, R153, R171 ;  /* 0x000000ab99ad7220 */ /* 0x000fc60000410000 */
[----:B------:R-:W0:Y:S01]  /*6300*/  MUFU.EX2 R130, R130 ;  /* 0x0000008200827308 */ /* 0x000e220000000800 */
[----:B------:R-:W-:Y:S02]  /*6310*/  FFMA.FTZ R140, R162, R131, R140 ;  /* 0x00000083a28c7223 */ /* 0x000fe4000001008c */
[----:B------:R-:W-:Y:S02]  /*6320*/  FMUL.FTZ R169, R159, R70 ;  /* 0x000000469fa97220 */ /* 0x000fe40000410000 */
[-C--:B------:R-:W-:Y:S02]  /*6330*/  FMUL.FTZ R172, R153, R170.reuse ;  /* 0x000000aa99ac7220 */ /* 0x080fe40000410000 */
[----:B------:R-:W-:Y:S01]  /*6340*/  FFMA.FTZ R173, R154, R170, R173 ;  /* 0x000000aa9aad7223 */ /* 0x000fe200000100ad */
[----:B------:R-:W1:Y:S01]  /*6350*/  MUFU.SIN R139, R174 ;  /* 0x000000ae008b7308 */ /* 0x000e620000000400 */
[-C--:B------:R-:W-:Y:S02]  /*6360*/  FMUL.FTZ R131, R159, R140.reuse ;  /* 0x0000008c9f837220 */ /* 0x080fe40000410000 */
[----:B------:R-:W-:-:S02]  /*6370*/  FFMA.FTZ R169, R160, R140, R169 ;  /* 0x0000008ca0a97223 */ /* 0x000fc400000100a9 */
[----:B------:R-:W-:Y:S02]  /*6380*/  FFMA.FTZ R172, R154, R171, -R172 ;  /* 0x000000ab9aac7223 */ /* 0x000fe400000108ac */
[----:B------:R-:W-:Y:S02]  /*6390*/  FMUL.FTZ R241, R81, R41 ;  /* 0x0000002951f17220 */ /* 0x000fe40000410000 */
[----:B------:R-:W-:Y:S02]  /*63a0*/  FADD.FTZ R173, RZ, R173 ;  /* 0x000000adffad7221 */ /* 0x000fe40000010000 */
[----:B------:R-:W-:Y:S02]  /*63b0*/  FFMA.FTZ R131, R160, R70, -R131 ;  /* 0x00000046a0837223 */ /* 0x000fe40000010883 */
[----:B------:R-:W-:Y:S02]  /*63c0*/  FMUL.FTZ R70, R157, R169 ;  /* 0x000000a99d467220 */ /* 0x000fe40000410000 */
[----:B------:R-:W-:-:S02]  /*63d0*/  FADD.FTZ R172, R241, R172 ;  /* 0x000000acf1ac7221 */ /* 0x000fc40000010000 */
[----:B------:R-:W-:Y:S02]  /*63e0*/  FMUL.FTZ R171, R151, R173 ;  /* 0x000000ad97ab7220 */ /* 0x000fe40000410000 */
[----:B0-----:R-:W-:Y:S02]  /*63f0*/  FMUL.FTZ R140, R130, R71 ;  /* 0x00000047828c7220 */ /* 0x001fe40000410000 */
[-C--:B------:R-:W-:Y:S02]  /*6400*/  FMUL.FTZ R71, R157, R131.reuse ;  /* 0x000000839d477220 */ /* 0x080fe40000410000 */
[----:B------:R-:W-:Y:S02]  /*6410*/  FFMA.FTZ R70, R158, R131, -R70 ;  /* 0x000000839e467223 */ /* 0x000fe40000010846 */
[-C--:B------:R-:W-:Y:S02]  /*6420*/  FFMA.FTZ R171, R152, R172.reuse, -R171 ;  /* 0x000000ac98ab7223 */ /* 0x080fe400000108ab */
[----:B------:R-:W-:-:S02]  /*6430*/  FMUL.FTZ R172, R151, R172 ;  /* 0x000000ac97ac7220 */ /* 0x000fc40000410000 */
[----:B-1----:R-:W-:Y:S02]  /*6440*/  FMUL.FTZ R139, R130, R139 ;  /* 0x0000008b828b7220 */ /* 0x002fe40000410000 */
[----:B------:R-:W-:Y:S02]  /*6450*/  FFMA.FTZ R71, R158, R169, R71 ;  /* 0x000000a99e477223 */ /* 0x000fe40000010047 */
[C---:B------:R-:W-:Y:S02]  /*6460*/  FMUL.FTZ R130, R155.reuse, R70 ;  /* 0x000000469b827220 */ /* 0x040fe40000410000 */
[----:B------:R-:W-:Y:S02]  /*6470*/  FFMA.FTZ R172, R152, R173, R172 ;  /* 0x000000ad98ac7223 */ /* 0x000fe400000100ac */
[----:B------:R-:W-:Y:S02]  /*6480*/  FMUL.FTZ R240, R80, R40 ;  /* 0x0000002850f07220 */ /* 0x000fe40000410000 */
[----:B------:R-:W-:-:S02]  /*6490*/  FMUL.FTZ R131, R155, R71 ;  /* 0x000000479b837220 */ /* 0x000fc40000410000 */
[----:B------:R-:W-:Y:S02]  /*64a0*/  FFMA.FTZ R130, R156, R71, R130 ;  /* 0x000000479c827223 */ /* 0x000fe40000010082 */
[----:B------:R-:W-:Y:S02]  /*64b0*/  FADD.FTZ R172, RZ, R172 ;  /* 0x000000acffac7221 */ /* 0x000fe40000010000 */
[----:B------:R-:W-:Y:S02]  /*64c0*/  FADD.FTZ R171, R240, R171 ;  /* 0x000000abf0ab7221 */ /* 0x000fe40000010000 */
[----:B------:R-:W-:Y:S02]  /*64d0*/  FFMA.FTZ R131, R156, R70, -R131 ;  /* 0x000000469c837223 */ /* 0x000fe40000010883 */
[----:B------:R-:W-:Y:S02]  /*64e0*/  FMUL.FTZ R70, R153, R130 ;  /* 0x0000008299467220 */ /* 0x000fe40000410000 */
[----:B------:R-:W-:-:S02]  /*64f0*/  FMUL.FTZ R169, R149, R172 ;  /* 0x000000ac95a97220 */ /* 0x000fc40000410000 */
[----:B------:R-:W-:Y:S02]  /*6500*/  FMUL.FTZ R173, R149, R171 ;  /* 0x000000ab95ad7220 */ /* 0x000fe40000410000 */
[-C--:B------:R-:W-:Y:S02]  /*6510*/  FMUL.FTZ R71, R153, R131.reuse ;  /* 0x0000008399477220 */ /* 0x080fe40000410000 */
[----:B------:R-:W-:Y:S02]  /*6520*/  FFMA.FTZ R70, R154, R131, -R70 ;  /* 0x000000839a467223 */ /* 0x000fe40000010846 */
[C---:B------:R-:W-:Y:S02]  /*6530*/  FFMA.FTZ R170, R150.reuse, R171, -R169 ;  /* 0x000000ab96aa7223 */ /* 0x040fe400000108a9 */
[----:B------:R-:W-:Y:S02]  /*6540*/  FMUL.FTZ R239, R79, R38 ;  /* 0x000000264fef7220 */ /* 0x000fe40000410000 */
[----:B------:R-:W-:-:S02]  /*6550*/  FFMA.FTZ R173, R150, R172, R173 ;  /* 0x000000ac96ad7223 */ /* 0x000fc400000100ad */
[----:B------:R-:W-:Y:S02]  /*6560*/  FFMA.FTZ R71, R154, R130, R71 ;  /* 0x000000829a477223 */ /* 0x000fe40000010047 */
[----:B------:R-:W-:Y:S02]  /*6570*/  FMUL.FTZ R130, R151, R70 ;  /* 0x0000004697827220 */ /* 0x000fe40000410000 */
[----:B------:R-:W-:Y:S02]  /*6580*/  FADD.FTZ R170, R239, R170 ;  /* 0x000000aaefaa7221 */ /* 0x000fe40000010000 */
[----:B------:R-:W-:Y:S02]  /*6590*/  FADD.FTZ R173, RZ, R173 ;  /* 0x000000adffad7221 */ /* 0x000fe40000010000 */
[-C--:B------:R-:W-:Y:S02]  /*65a0*/  FMUL.FTZ R131, R151, R71.reuse ;  /* 0x0000004797837220 */ /* 0x080fe40000410000 */
[----:B------:R-:W-:-:S02]  /*65b0*/  FFMA.FTZ R130, R152, R71, R130 ;  /* 0x0000004798827223 */ /* 0x000fc40000010082 */
[C---:B------:R-:W-:Y:S02]  /*65c0*/  FMUL.FTZ R171, R147.reuse, R170 ;  /* 0x000000aa93ab7220 */ /* 0x040fe40000410000 */
[-C--:B------:R-:W-:Y:S02]  /*65d0*/  FMUL.FTZ R169, R147, R173.reuse ;  /* 0x000000ad93a97220 */ /* 0x080fe40000410000 */
[----:B------:R-:W-:Y:S02]  /*65e0*/  FFMA.FTZ R131, R152, R70, -R131 ;  /* 0x0000004698837223 */ /* 0x000fe40000010883 */
[----:B------:R-:W-:Y:S02]  /*65f0*/  FMUL.FTZ R70, R149, R130 ;  /* 0x0000008295467220 */ /* 0x000fe40000410000 */
[C---:B------:R-:W-:Y:S02]  /*6600*/  FFMA.FTZ R171, R148.reuse, R173, R171 ;  /* 0x000000ad94ab7223 */ /* 0x040fe400000100ab */
[----:B------:R-:W-:-:S02]  /*6610*/  FFMA.FTZ R169, R148, R170, -R169 ;  /* 0x000000aa94a97223 */ /* 0x000fc400000108a9 */
[----:B------:R-:W-:Y:S02]  /*6620*/  FMUL.FTZ R71, R149, R131 ;  /* 0x0000008395477220 */ /* 0x000fe40000410000 */
[----:B------:R-:W-:Y:S02]  /*6630*/  FMUL.FTZ R238, R78, R33 ;  /* 0x000000214eee7220 */ /* 0x000fe40000410000 */
[C---:B------:R-:W-:Y:S02]  /*6640*/  FFMA.FTZ R70, R150.reuse, R131, -R70 ;  /* 0x0000008396467223 */ /* 0x040fe40000010846 */
[----:B------:R-:W-:Y:S02]  /*6650*/  FADD.FTZ R171, RZ, R171 ;  /* 0x000000abffab7221 */ /* 0x000fe40000010000 */
[----:B------:R-:W-:Y:S02]  /*6660*/  FFMA.FTZ R71, R150, R130, R71 ;  /* 0x0000008296477223 */ /* 0x000fe40000010047 */
[----:B------:R-:W-:-:S02]  /*6670*/  FADD.FTZ R169, R238, R169 ;  /* 0x000000a9eea97221 */ /* 0x000fc40000010000 */
[----:B------:R-:W-:Y:S02]  /*6680*/  FMUL.FTZ R130, R147, R70 ;  /* 0x0000004693827220 */ /* 0x000fe40000410000 */
[----:B------:R-:W-:Y:S02]  /*6690*/  FMUL.FTZ R170, R145, R171 ;  /* 0x000000ab91aa7220 */ /* 0x000fe40000410000 */
[----:B------:R-:W-:Y:S02]  /*66a0*/  FMUL.FTZ R131, R147, R71 ;  /* 0x0000004793837220 */ /* 0x000fe40000410000 */
[----:B------:R-:W-:Y:S02]  /*66b0*/  FMUL.FTZ R172, R145, R169 ;  /* 0x000000a991ac7220 */ /* 0x000fe40000410000 */
[----:B------:R-:W-:Y:S01]  /*66c0*/  FFMA.FTZ R130, R148, R71, R130 ;  /* 0x0000004794827223 */ /* 0x000fe20000010082 */
[----:B--2---:R-:W0:Y:S01]  /*66d0*/  R2UR UR38, R68 ;  /* 0x00000000442673c2 */ /* 0x004e2200000e0000 */
[----:B------:R-:W-:-:S02]  /*66e0*/  FFMA.FTZ R170, R146, R169, -R170 ;  /* 0x000000a992aa7223 */ /* 0x000fc400000108aa */
[----:B------:R-:W-:Y:S02]  /*66f0*/  FMUL.FTZ R237, R77, R29 ;  /* 0x0000001d4ded7220 */ /* 0x000fe40000410000 */
[----:B------:R-:W-:Y:S02]  /*6700*/  FFMA.FTZ R131, R148, R70, -R131 ;  /* 0x0000004694837223 */ /* 0x000fe40000010883 */
[----:B------:R-:W-:Y:S02]  /*6710*/  FFMA.FTZ R172, R146, R171, R172 ;  /* 0x000000ab92ac7223 */ /* 0x000fe400000100ac */
[----:B------:R-:W-:Y:S01]  /*6720*/  FMUL.FTZ R70, R145, R130 ;  /* 0x0000008291467220 */ /* 0x000fe20000410000 */
[----:B------:R1:W2:Y:S01]  /*6730*/  R2UR UR39, R69 ;  /* 0x00000000452773c2 */ /* 0x0002a200000e0000 */
[----:B------:R-:W-:Y:S02]  /*6740*/  FADD.FTZ R170, R237, R170 ;  /* 0x000000aaedaa7221 */ /* 0x000fe40000010000 */
[----:B------:R-:W-:-:S02]  /*6750*/  FADD.FTZ R172, RZ, R172 ;  /* 0x000000acffac7221 */ /* 0x000fc40000010000 */
[CC--:B------:R-:W-:Y:S02]  /*6760*/  FFMA.FTZ R70, R146.reuse, R131.reuse, -R70 ;  /* 0x0000008392467223 */ /* 0x0c0fe40000010846 */
[----:B------:R-:W-:Y:S02]  /*6770*/  FMUL.FTZ R131, R145, R131 ;  /* 0x0000008391837220 */ /* 0x000fe40000410000 */
[C---:B------:R-:W-:Y:S02]  /*6780*/  FMUL.FTZ R171, R143.reuse, R170 ;  /* 0x000000aa8fab7220 */ /* 0x040fe40000410000 */
[----:B------:R-:W-:Y:S02]  /*6790*/  FMUL.FTZ R71, R143, R172 ;  /* 0x000000ac8f477220 */ /* 0x000fe40000410000 */
[----:B------:R-:W-:Y:S02]  /*67a0*/  FFMA.FTZ R131, R146, R130, R131 ;  /* 0x0000008292837223 */ /* 0x000fe40000010083 */
[----:B------:R-:W-:-:S02]  /*67b0*/  FFMA.FTZ R171, R144, R172, R171 ;  /* 0x000000ac90ab7223 */ /* 0x000fc400000100ab */
[----:B------:R-:W-:Y:S02]  /*67c0*/  FFMA.FTZ R169, R144, R170, -R71 ;  /* 0x000000aa90a97223 */ /* 0x000fe40000010847 */
[C---:B------:R-:W-:Y:S02]  /*67d0*/  FMUL.FTZ R71, R143.reuse, R70 ;  /* 0x000000468f477220 */ /* 0x040fe40000410000 */
[----:B-1----:R-:W-:Y:S02]  /*67e0*/  FMUL.FTZ R69, R143, R131 ;  /* 0x000000838f457220 */ /* 0x002fe40000410000 */
[----:B------:R-:W-:Y:S02]  /*67f0*/  FMUL.FTZ R236, R76, R25 ;  /* 0x000000194cec7220 */ /* 0x000fe40000410000 */
[----:B------:R-:W-:Y:S02]  /*6800*/  FADD.FTZ R171, RZ, R171 ;  /* 0x000000abffab7221 */ /* 0x000fe40000010000 */
[----:B------:R-:W-:-:S02]  /*6810*/  FFMA.FTZ R71, R144, R131, R71 ;  /* 0x0000008390477223 */ /* 0x000fc40000010047 */
[----:B------:R-:W-:Y:S02]  /*6820*/  FFMA.FTZ R69, R144, R70, -R69 ;  /* 0x0000004690457223 */ /* 0x000fe40000010845 */
[----:B------:R-:W-:Y:S02]  /*6830*/  FADD.FTZ R169, R236, R169 ;  /* 0x000000a9eca97221 */ /* 0x000fe40000010000 */
[C---:B------:R-:W-:Y:S02]  /*6840*/  FMUL.FTZ R131, R141.reuse, R171 ;  /* 0x000000ab8d837220 */ /* 0x040fe40000410000 */
[C---:B------:R-:W-:Y:S02]  /*6850*/  FMUL.FTZ R70, R141.reuse, R69 ;  /* 0x000000458d467220 */ /* 0x040fe40000410000 */
[-C--:B------:R-:W-:Y:S02]  /*6860*/  FMUL.FTZ R173, R141, R169.reuse ;  /* 0x000000a98dad7220 */ /* 0x080fe40000410000 */
[----:B------:R-:W-:-:S02]  /*6870*/  FFMA.FTZ R172, R142, R169, -R131 ;  /* 0x000000a98eac7223 */ /* 0x000fc40000010883 */
[----:B0-----:R-:W-:Y:S02]  /*6880*/  FMUL.FTZ R169, R103, UR38 ;  /* 0x0000002667a97c20 */ /* 0x001fe40008410000 */
[-C--:B------:R-:W-:Y:S02]  /*6890*/  FMUL.FTZ R68, R141, R71.reuse ;  /* 0x000000478d447220 */ /* 0x080fe40000410000 */
[----:B------:R-:W-:Y:S02]  /*68a0*/  FFMA.FTZ R170, R142, R71, R70 ;  /* 0x000000478eaa7223 */ /* 0x000fe40000010046 */
[----:B------:R-:W-:Y:S02]  /*68b0*/  FADD.FTZ R205, R50, R50 ;  /* 0x0000003232cd7221 */ /* 0x000fe40000010000 */
[----:B--2---:R-:W-:Y:S02]  /*68c0*/  FMUL.FTZ R131, R103, UR39 ;  /* 0x0000002767837c20 */ /* 0x004fe40008410000 */
[----:B------:R-:W-:-:S02]  /*68d0*/  FFMA.FTZ R70, R104, UR39, R169 ;  /* 0x0000002768467c23 */ /* 0x000fc400080100a9 */
[----:B------:R-:W-:Y:S02]  /*68e0*/  FFMA.FTZ R130, R142, R69, -R68 ;  /* 0x000000458e827223 */ /* 0x000fe40000010844 */
[----:B------:R-:W-:Y:S02]  /*68f0*/  FMUL.FTZ R71, R105, UR38 ;  /* 0x0000002669477c20 */ /* 0x000fe40008410000 */
[----:B------:R-:W-:Y:S02]  /*6900*/  FFMA.FTZ R68, R104, UR38, -R131 ;  /* 0x0000002668447c23 */ /* 0x000fe40008010883 */
[----:B------:R-:W-:Y:S02]  /*6910*/  FMUL.FTZ R203, R205, R70 ;  /* 0x00000046cdcb7220 */ /* 0x000fe40000410000 */
[----:B------:R-:W-:Y:S02]  /*6920*/  FMUL.FTZ R69, R105, UR39 ;  /* 0x0000002769457c20 */ /* 0x000fe40008410000 */
[----:B------:R-:W-:-:S02]  /*6930*/  FADD.FTZ R206, R51, R51 ;  /* 0x0000003333ce7221 */ /* 0x000fc40000010000 */
[----:B------:R-:W-:Y:S02]  /*6940*/  FFMA.FTZ R71, R106, UR39, R71 ;  /* 0x000000276a477c23 */ /* 0x000fe40008010047 */
[----:B------:R-:W-:Y:S02]  /*6950*/  FMUL.FTZ R201, R205, R68 ;  /* 0x00000044cdc97220 */ /* 0x000fe40000410000 */
[-C--:B------:R-:W-:Y:S02]  /*6960*/  FMUL.FTZ R174, R140, R203.reuse ;  /* 0x000000cb8cae7220 */ /* 0x080fe40000410000 */
[----:B------:R-:W-:Y:S01]  /*6970*/  FFMA.FTZ R69, R106, UR38, -R69 ;  /* 0x000000266a457c23 */ /* 0x000fe20008010845 */
[----:B------:R-:W-:Y:S01]  /*6980*/  ISETP.NE.AND P1, PT, R102, 0x1f, PT ;  /* 0x0000001f6600780c */ /* 0x000fe20003f25270 */
[----:B------:R-:W-:Y:S02]  /*6990*/  FMUL.FTZ R68, R139, R203 ;  /* 0x000000cb8b447220 */ /* 0x000fe40000410000 */
[----:B------:R-:W-:-:S02]  /*69a0*/  FMUL.FTZ R202, R206, R71 ;  /* 0x00000047ceca7220 */ /* 0x000fc40000410000 */
[C---:B------:R-:W-:Y:S02]  /*69b0*/  FFMA.FTZ R169, -R139.reuse, R201, -R174 ;  /* 0x000000c98ba97223 */ /* 0x040fe400000109ae */
[----:B------:R-:W-:Y:S02]  /*69c0*/  FMUL.FTZ R204, R206, R69 ;  /* 0x00000045cecc7220 */ /* 0x000fe40000410000 */
[----:B------:R-:W-:Y:S02]  /*69d0*/  FMUL.FTZ R69, R139, R170 ;  /* 0x000000aa8b457220 */ /* 0x000fe40000410000 */
[----:B------:R-:W-:Y:S02]  /*69e0*/  FFMA.FTZ R131, R140, R201, -R68 ;  /* 0x000000c98c837223 */ /* 0x000fe40000010844 */
[----:B------:R-:W-:Y:S02]  /*69f0*/  FADD.FTZ R169, -R202, R169 ;  /* 0x000000a9caa97221 */ /* 0x000fe40000010100 */
[----:B------:R-:W-:-:S02]  /*6a00*/  FFMA.FTZ R70, R140, R130, -R69 ;  /* 0x000000828c467223 */ /* 0x000fc40000010845 */
[----:B------:R-:W-:Y:S02]  /*6a10*/  FMUL.FTZ R69, R139, R130 ;  /* 0x000000828b457220 */ /* 0x000fe40000410000 */
[----:B------:R-:W-:Y:S02]  /*6a20*/  FADD.FTZ R131, R204, R131 ;  /* 0x00000083cc837221 */ /* 0x000fe40000010000 */
[C---:B------:R-:W-:Y:S02]  /*6a30*/  FMUL.FTZ R68, R141.reuse, -R169 ;  /* 0x800000a98d447220 */ /* 0x040fe40000410000 */
[----:B------:R-:W-:Y:S02]  /*6a40*/  FFMA.FTZ R174, R140, R170, R69 ;  /* 0x000000aa8cae7223 */ /* 0x000fe40000010045 */
[-C--:B------:R-:W-:Y:S02]  /*6a50*/  FMUL.FTZ R69, R141, -R131.reuse ;  /* 0x800000838d457220 */ /* 0x080fe40000410000 */
[----:B------:R-:W-:-:S02]  /*6a60*/  FFMA.FTZ R175, R142, R131, -R68 ;  /* 0x000000838eaf7223 */ /* 0x000fc40000010844 */
[----:B------:R0:W1:Y:S01]  /*6a70*/  @P1 LDS.64 R130, [R102.X8+0x3558] ;  /* 0x0035580066821984 */ /* 0x0000620000008a00 */
[C---:B------:R-:W-:Y:S02]  /*6a80*/  FFMA.FTZ R173, R142.reuse, R171, R173 ;  /* 0x000000ab8ead7223 */ /* 0x040fe400000100ad */
[----:B------:R-:W-:Y:S02]  /*6a90*/  FMUL.FTZ R235, R75, R21 ;  /* 0x000000154beb7220 */ /* 0x000fe40000410000 */
[----:B------:R-:W-:Y:S02]  /*6aa0*/  FADD.FTZ R173, RZ, R173 ;  /* 0x000000adffad7221 */ /* 0x000fe40000010000 */
[----:B------:R-:W-:Y:S02]  /*6ab0*/  FADD.FTZ R172, R235, R172 ;  /* 0x000000acebac7221 */ /* 0x000fe40000010000 */
[----:B------:R-:W-:Y:S02]  /*6ac0*/  FMUL.FTZ R71, R139, R173 ;  /* 0x000000ad8b477220 */ /* 0x000fe40000410000 */
[----:B------:R-:W-:-:S02]  /*6ad0*/  FFMA.FTZ R176, R142, R169, R69 ;  /* 0x000000a98eb07223 */ /* 0x000fc40000010045 */
[----:B------:R-:W-:Y:S02]  /*6ae0*/  FMUL.FTZ R69, R107, UR39 ;  /* 0x000000276b457c20 */ /* 0x000fe40008410000 */
[-C--:B------:R-:W-:Y:S01]  /*6af0*/  FFMA.FTZ R171, R140, R172.reuse, -R71 ;  /* 0x000000ac8cab7223 */ /* 0x080fe20000010847 */
[----:B------:R-:W-:Y:S01]  /*6b00*/  BSSY B0, `(.L_x_8523) ;  /* 0x0000018000007945 */ /* 0x000fe20003800000 */
[----:B------:R-:W-:Y:S02]  /*6b10*/  FMUL.FTZ R172, R139, R172 ;  /* 0x000000ac8bac7220 */ /* 0x000fe40000410000 */
[----:B------:R-:W-:Y:S02]  /*6b20*/  FADD.FTZ R199, R52, R52 ;  /* 0x0000003434c77221 */ /* 0x000fe40000010000 */
[----:B------:R-:W-:Y:S02]  /*6b30*/  FMUL.FTZ R71, R107, UR38 ;  /* 0x000000266b477c20 */ /* 0x000fe40008410000 */
[----:B------:R-:W-:-:S02]  /*6b40*/  FFMA.FTZ R198, R108, UR38, -R69 ;  /* 0x000000266cc67c23 */ /* 0x000fc40008010845 */
[----:B------:R-:W-:Y:S02]  /*6b50*/  FFMA.FTZ R172, R140, R173, R172 ;  /* 0x000000ad8cac7223 */ /* 0x000fe400000100ac */
[----:B------:R-:W-:Y:S02]  /*6b60*/  FADD.FTZ R200, R53, R53 ;  /* 0x0000003535c87221 */ /* 0x000fe40000010000 */
[----:B------:R-:W-:Y:S02]  /*6b70*/  FMUL.FTZ R234, R74, R17 ;  /* 0x000000114aea7220 */ /* 0x000fe40000410000 */
[----:B------:R-:W-:Y:S02]  /*6b80*/  FMUL.FTZ R169, R109, UR38 ;  /* 0x000000266da97c20 */ /* 0x000fe40008410000 */
[----:B------:R-:W-:Y:S02]  /*6b90*/  FFMA.FTZ R170, R108, UR39, R71 ;  /* 0x000000276caa7c23 */ /* 0x000fe40008010047 */
[----:B------:R-:W-:Y:S01]  /*6ba0*/  FMUL.FTZ R198, R199, R198 ;  /* 0x000000c6c7c67220 */ /* 0x000fe20000410000 */
[----:B------:R-:W-:Y:S05]  /*6bb0*/  @P1 BRA `(.L_x_8524) ;  /* 0x000000c000001947 */ /* 0x000fea0003800000 */
[----:B0-----:R-:W-:Y:S01]  /*6bc0*/  ULDC UR37, c[0x0][0x174] ;  /* 0x00005d0000257ab9 */ /* 0x001fe20000000800 */
        /* <DEDUP_REMOVED lines=11> */
.L_x_8524:
[----:B0-----:R-:W-:Y:S05]  /*6c80*/  BSYNC B0 ;  /* 0x0000000000007941 */ /* 0x001fea0003800000 */
.L_x_8523:
        /* <DEDUP_REMOVED lines=17> */
[----:B------:R-:W-:Y:S01]  /*6da0*/  FFMA.FTZ R181, R144, R176, R181 ;  /* 0x000000b090b57223 */ /* 0x000fe200000100b5 */
[----:B------:R-:W-:Y:S01]  /*6db0*/  SHFL.IDX PT, R66, R66, RZ, 0x1f ;  /* 0x00001fff42427589 */ /* 0x000fe200000e0000 */
[----:B------:R-:W-:-:S02]  /*6dc0*/  FMUL.FTZ R196, R200, R169 ;  /* 0x000000a9c8c47220 */ /* 0x000fc40000410000 */
[----:B------:R-:W-:Y:S02]  /*6dd0*/  FFMA.FTZ R170, R144, R170, -R179 ;  /* 0x000000aa90aa7223 */ /* 0x000fe400000108b3 */
[----:B------:R-:W-:Y:S02]  /*6de0*/  FMUL.FTZ R195, R200, R71 ;  /* 0x00000047c8c37220 */ /* 0x000fe40000410000 */
[----:B------:R-:W-:Y:S02]  /*6df0*/  FADD.FTZ R181, -R196, R181 ;  /* 0x000000b5c4b57221 */ /* 0x000fe40000010100 */
[----:B------:R-:W-:Y:S02]  /*6e00*/  FADD.FTZ R170, R195, R170 ;  /* 0x000000aac3aa7221 */ /* 0x000fe40000010000 */
[C---:B------:R-:W-:Y:S02]  /*6e10*/  FMUL.FTZ R169, R145.reuse, -R181 ;  /* 0x800000b591a97220 */ /* 0x040fe40000410000 */
[----:B------:R-:W-:-:S02]  /*6e20*/  FMUL.FTZ R172, R145, -R170 ;  /* 0x800000aa91ac7220 */ /* 0x000fc40000410000 */
[----:B0-----:R-:W-:Y:S02]  /*6e30*/  FMUL.FTZ R71, R174, R173 ;  /* 0x000000adae477220 */ /* 0x001fe40000410000 */
[C---:B------:R-:W-:Y:S02]  /*6e40*/  FFMA.FTZ R179, R146.reuse, R170, -R169 ;  /* 0x000000aa92b37223 */ /* 0x040fe400000108a9 */
[----:B------:R-:W-:Y:S02]  /*6e50*/  FFMA.FTZ R176, R146, R181, R172 ;  /* 0x000000b592b07223 */ /* 0x000fe400000100ac */
[----:B--2---:R-:W-:Y:S02]  /*6e60*/  FFMA.FTZ R71, R70, R171, R71 ;  /* 0x000000ab46477223 */ /* 0x004fe40000010047 */
[C---:B---3--:R-:W-:Y:S02]  /*6e70*/  FMUL.FTZ R169, R174.reuse, R177 ;  /* 0x000000b1aea97220 */ /* 0x048fe40000410000 */
[C---:B----4-:R-:W-:Y:S01]  /*6e80*/  FMUL.FTZ R172, R174.reuse, R175 ;  /* 0x000000afaeac7220 */ /* 0x050fe20000410000 */
[C---:B------:R-:W-:Y:S01]  /*6e90*/  FSEL R71, R174.reuse, R71, !P3 ;  /* 0x00000047ae477208 */ /* 0x040fe20005800000 */
[----:B------:R-:W-:-:S02]  /*6ea0*/  FMUL.FTZ R171, R174, R171 ;  /* 0x000000abaeab7220 */ /* 0x000fc40000410000 */
[C---:B------:R-:W-:Y:S02]  /*6eb0*/  FFMA.FTZ R170, R70.reuse, R175, -R169 ;  /* 0x000000af46aa7223 */ /* 0x040fe400000108a9 */
[C---:B------:R-:W-:Y:S02]  /*6ec0*/  FFMA.FTZ R177, R70.reuse, R177, R172 ;  /* 0x000000b146b17223 */ /* 0x040fe400000100ac */
[----:B------:R-:W-:Y:S02]  /*6ed0*/  @P3 FFMA.FTZ R70, R70, R173, -R171 ;  /* 0x000000ad46463223 */ /* 0x000fe400000108ab */
[C---:B------:R-:W-:Y:S01]  /*6ee0*/  FMUL.FTZ R169, R111.reuse, UR39 ;  /* 0x000000276fa97c20 */ /* 0x040fe20008410000 */
[----:B------:R-:W-:Y:S01]  /*6ef0*/  SHFL.UP PT, R173, R71, 0x2, RZ ;  /* 0x0440000047ad7989 */ /* 0x000fe200000e00ff */
[----:B------:R-:W-:Y:S02]  /*6f00*/  FMUL.FTZ R171, R111, UR38 ;  /* 0x000000266fab7c20 */ /* 0x000fe40008410000 */
[----:B------:R-:W-:Y:S01]  /*6f10*/  FADD.FTZ R194, R54, R54 ;  /* 0x0000003636c27221 */ /* 0x000fe20000010000 */
[----:B------:R-:W-:Y:S01]  /*6f20*/  SHFL.UP PT, R172, R70, 0x2, RZ ;  /* 0x0440000046ac7989 */ /* 0x000fe200000e00ff */
[----:B------:R-:W-:-:S02]  /*6f30*/  FFMA.FTZ R169, R112, UR38, -R169 ;  /* 0x0000002670a97c23 */ /* 0x000fc400080108a9 */
[----:B------:R-:W-:Y:S02]  /*6f40*/  @P3 FADD.FTZ R69, R69, R170 ;  /* 0x000000aa45453221 */ /* 0x000fe40000010000 */
[----:B------:R-:W-:Y:S02]  /*6f50*/  FFMA.FTZ R171, R112, UR39, R171 ;  /* 0x0000002770ab7c23 */ /* 0x000fe400080100ab */
[----:B------:R-:W-:Y:S01]  /*6f60*/  @P3 FADD.FTZ R68, R68, R177 ;  /* 0x000000b144443221 */ /* 0x000fe20000010000 */
[----:B------:R-:W0:Y:S01]  /*6f70*/  SHFL.UP PT, R174, R69, 0x2, RZ ;  /* 0x0440000045ae7989 */ /* 0x000e2200000e00ff */
[C---:B------:R-:W-:Y:S01]  /*6f80*/  FMUL.FTZ R192, R194.reuse, R169 ;  /* 0x000000a9c2c07220 */ /* 0x040fe20000410000 */
[----:B------:R-:W-:Y:S01]  /*6f90*/  ISETP.GE.AND P3, PT, R101, 0x2, PT ;  /* 0x000000026500780c */ /* 0x000fe20003f66270 */
[----:B------:R-:W-:Y:S01]  /*6fa0*/  FMUL.FTZ R191, R194, R171 ;  /* 0x000000abc2bf7220 */ /* 0x000fe20000410000 */
[----:B------:R-:W2:Y:S01]  /*6fb0*/  SHFL.UP PT, R175, R68, 0x2, RZ ;  /* 0x0440000044af7989 */ /* 0x000ea200000e00ff */
[----:B------:R-:W-:-:S02]  /*6fc0*/  FMUL.FTZ R171, R113, UR38 ;  /* 0x0000002671ab7c20 */ /* 0x000fc40008410000 */
[----:B------:R-:W-:Y:S02]  /*6fd0*/  FADD.FTZ R179, R192, R179 ;  /* 0x000000b3c0b37221 */ /* 0x000fe40000010000 */
[----:B------:R-:W-:Y:S02]  /*6fe0*/  FMUL.FTZ R169, R113, UR39 ;  /* 0x0000002771a97c20 */ /* 0x000fe40008410000 */
[----:B------:R-:W-:Y:S02]  /*6ff0*/  FADD.FTZ R176, -R191, R176 ;  /* 0x000000b0bfb07221 */ /* 0x000fe40000010100 */
[----:B------:R-:W-:Y:S02]  /*7000*/  FADD.FTZ R193, R55, R55 ;  /* 0x0000003737c17221 */ /* 0x000fe40000010000 */
[----:B------:R-:W-:Y:S02]  /*7010*/  FMUL.FTZ R181, R147, -R179 ;  /* 0x800000b393b57220 */ /* 0x000fe40000410000 */
[----:B------:R-:W-:-:S02]  /*7020*/  FFMA.FTZ R190, R114, UR39, R171 ;  /* 0x0000002772be7c23 */ /* 0x000fc400080100ab */
[-C--:B------:R-:W-:Y:S02]  /*7030*/  FMUL.FTZ R177, R147, -R176.reuse ;  /* 0x800000b093b17220 */ /* 0x080fe40000410000 */
[----:B------:R-:W-:Y:S02]  /*7040*/  FFMA.FTZ R170, R114, UR38, -R169 ;  /* 0x0000002672aa7c23 */ /* 0x000fe400080108a9 */
[C---:B------:R-:W-:Y:S02]  /*7050*/  FFMA.FTZ R181, R148.reuse, R176, R181 ;  /* 0x000000b094b57223 */ /* 0x040fe400000100b5 */
[C---:B------:R-:W-:Y:S02]  /*7060*/  FMUL.FTZ R190, R193.reuse, R190 ;  /* 0x000000bec1be7220 */ /* 0x040fe40000410000 */
[----:B------:R-:W-:Y:S02]  /*7070*/  FFMA.FTZ R178, R148, R179, -R177 ;  /* 0x000000b394b27223 */ /* 0x000fe400000108b1 */
[----:B------:R-:W-:-:S02]  /*7080*/  FMUL.FTZ R189, R193, R170 ;  /* 0x000000aac1bd7220 */ /* 0x000fc40000410000 */
[----:B------:R-:W-:Y:S02]  /*7090*/  FADD.FTZ R181, -R190, R181 ;  /* 0x000000b5beb57221 */ /* 0x000fe40000010100 */
[----:B------:R-:W-:Y:S02]  /*70a0*/  FADD.FTZ R178, R189, R178 ;  /* 0x000000b2bdb27221 */ /* 0x000fe40000010000 */
[CC--:B------:R-:W-:Y:S02]  /*70b0*/  FMUL.FTZ R169, R149.reuse, -R181.reuse ;  /* 0x800000b595a97220 */ /* 0x0c0fe40000410000 */
[-C--:B------:R-:W-:Y:S02]  /*70c0*/  FMUL.FTZ R170, R149, -R178.reuse ;  /* 0x800000b295aa7220 */ /* 0x080fe40000410000 */
[C---:B------:R-:W-:Y:S02]  /*70d0*/  FFMA.FTZ R177, R150.reuse, R178, -R169 ;  /* 0x000000b296b17223 */ /* 0x040fe400000108a9 */
[----:B------:R-:W-:-:S02]  /*70e0*/  FFMA.FTZ R178, R150, R181, R170 ;  /* 0x000000b596b27223 */ /* 0x000fc400000100aa */
[C---:B0-----:R-:W-:Y:S02]  /*70f0*/  FMUL.FTZ R176, R71.reuse, R174 ;  /* 0x000000ae47b07220 */ /* 0x041fe40000410000 */
[C---:B--2---:R-:W-:Y:S02]  /*7100*/  FMUL.FTZ R171, R71.reuse, R175 ;  /* 0x000000af47ab7220 */ /* 0x044fe40000410000 */
[C---:B------:R-:W-:Y:S02]  /*7110*/  FMUL.FTZ R170, R71.reuse, R172 ;  /* 0x000000ac47aa7220 */ /* 0x040fe40000410000 */
[----:B------:R-:W-:Y:S02]  /*7120*/  FMUL.FTZ R169, R71, R173 ;  /* 0x000000ad47a97220 */ /* 0x000fe40000410000 */
[C---:B------:R-:W-:Y:S02]  /*7130*/  FFMA.FTZ R175, R70.reuse, R175, R176 ;  /* 0x000000af46af7223 */ /* 0x040fe400000100b0 */
[----:B------:R-:W-:-:S02]  /*7140*/  FFMA.FTZ R174, R70, R174, -R171 ;  /* 0x000000ae46ae7223 */ /* 0x000fc400000108ab */
[C---:B------:R-:W-:Y:S02]  /*7150*/  FFMA.FTZ R170, R70.reuse, R173, R170 ;  /* 0x000000ad46aa7223 */ /* 0x040fe400000100aa */
[----:B------:R-:W-:Y:S02]  /*7160*/  @P3 FFMA.FTZ R70, R70, R172, -R169 ;  /* 0x000000ac46463223 */ /* 0x000fe400000108a9 */
[----:B------:R-:W-:Y:S01]  /*7170*/  FMUL.FTZ R169, R115, UR39 ;  /* 0x0000002773a97c20 */ /* 0x000fe20008410000 */
[----:B------:R-:W-:Y:S01]  /*7180*/  FSEL R71, R71, R170, !P3 ;  /* 0x000000aa47477208 */ /* 0x000fe20005800000 */
[----:B------:R-:W-:Y:S01]  /*7190*/  FMUL.FTZ R171, R115, UR38 ;  /* 0x0000002673ab7c20 */ /* 0x000fe20008410000 */
[----:B------:R-:W-:Y:S01]  /*71a0*/  SHFL.UP PT, R172, R70, 0x4, RZ ;  /* 0x0480000046ac7989 */ /* 0x000fe200000e00ff */
[----:B------:R-:W-:Y:S02]  /*71b0*/  @P3 FADD.FTZ R68, R68, R175 ;  /* 0x000000af44443221 */ /* 0x000fe40000010000 */
[----:B------:R-:W-:Y:S01]  /*71c0*/  @P3 FADD.FTZ R69, R69, R174 ;  /* 0x000000ae45453221 */ /* 0x000fe20000010000 */
[----:B------:R-:W-:Y:S01]  /*71d0*/  SHFL.UP PT, R173, R71, 0x4, RZ ;  /* 0x0480000047ad7989 */ /* 0x000fe200000e00ff */
[----:B------:R-:W-:Y:S01]  /*71e0*/  FADD.FTZ R188, R56, R56 ;  /* 0x0000003838bc7221 */ /* 0x000fe20000010000 */
[----:B------:R-:W-:Y:S01]  /*71f0*/  ISETP.GE.AND P3, PT, R101, 0x4, PT ;  /* 0x000000046500780c */ /* 0x000fe20003f66270 */
[C---:B------:R-:W-:Y:S01]  /*7200*/  FFMA.FTZ R169, R116.reuse, UR38, -R169 ;  /* 0x0000002674a97c23 */ /* 0x040fe200080108a9 */
[----:B------:R-:W0:Y:S01]  /*7210*/  SHFL.UP PT, R175, R68, 0x4, RZ ;  /* 0x0480000044af7989 */ /* 0x000e2200000e00ff */
[----:B------:R-:W-:-:S02]  /*7220*/  FFMA.FTZ R171, R116, UR39, R171 ;  /* 0x0000002774ab7c23 */ /* 0x000fc400080100ab */
[C---:B------:R-:W-:Y:S01]  /*7230*/  FMUL.FTZ R186, R188.reuse, R169 ;  /* 0x000000a9bcba7220 */ /* 0x040fe20000410000 */
[----:B------:R-:W2:Y:S01]  /*7240*/  SHFL.UP PT, R174, R69, 0x4, RZ ;  /* 0x0480000045ae7989 */ /* 0x000ea200000e00ff */
[----:B------:R-:W-:Y:S02]  /*7250*/  FMUL.FTZ R185, R188, R171 ;  /* 0x000000abbcb97220 */ /* 0x000fe40000410000 */
[C---:B------:R-:W-:Y:S02]  /*7260*/  FMUL.FTZ R169, R117.reuse, UR39 ;  /* 0x0000002775a97c20 */ /* 0x040fe40008410000 */
[----:B------:R-:W-:Y:S02]  /*7270*/  FMUL.FTZ R171, R117, UR38 ;  /* 0x0000002675ab7c20 */ /* 0x000fe40008410000 */
[----:B------:R-:W-:Y:S02]  /*7280*/  FADD.FTZ R177, R186, R177 ;  /* 0x000000b1bab17221 */ /* 0x000fe40000010000 */
[----:B------:R-:W-:-:S02]  /*7290*/  FADD.FTZ R178, -R185, R178 ;  /* 0x000000b2b9b27221 */ /* 0x000fc40000010100 */
[----:B------:R-:W-:Y:S02]  /*72a0*/  FADD.FTZ R187, R57, R57 ;  /* 0x0000003939bb7221 */ /* 0x000fe40000010000 */
[C---:B------:R-:W-:Y:S02]  /*72b0*/  FMUL.FTZ R176, R151.reuse, -R178 ;  /* 0x800000b297b07220 */ /* 0x040fe40000410000 */
[-C--:B------:R-:W-:Y:S02]  /*72c0*/  FMUL.FTZ R179, R151, -R177.reuse ;  /* 0x800000b197b37220 */ /* 0x080fe40000410000 */
[C---:B------:R-:W-:Y:S02]  /*72d0*/  FFMA.FTZ R184, R118.reuse, UR39, R171 ;  /* 0x0000002776b87c23 */ /* 0x040fe400080100ab */
[----:B------:R-:W-:Y:S02]  /*72e0*/  FFMA.FTZ R170, R118, UR38, -R169 ;  /* 0x0000002676aa7c23 */ /* 0x000fe400080108a9 */
[----:B------:R-:W-:-:S02]  /*72f0*/  FFMA.FTZ R176, R152, R177, -R176 ;  /* 0x000000b198b07223 */ /* 0x000fc400000108b0 */
[----:B------:R-:W-:Y:S02]  /*7300*/  FFMA.FTZ R179, R152, R178, R179 ;  /* 0x000000b298b37223 */ /* 0x000fe400000100b3 */
[C---:B------:R-:W-:Y:S02]  /*7310*/  FMUL.FTZ R184, R187.reuse, R184 ;  /* 0x000000b8bbb87220 */ /* 0x040fe40000410000 */
[----:B------:R-:W-:Y:S02]  /*7320*/  FMUL.FTZ R183, R187, R170 ;  /* 0x000000aabbb77220 */ /* 0x000fe40000410000 */
[----:B------:R-:W-:Y:S02]  /*7330*/  FADD.FTZ R179, -R184, R179 ;  /* 0x000000b3b8b37221 */ /* 0x000fe40000010100 */
[----:B------:R-:W-:Y:S02]  /*7340*/  FADD.FTZ R176, R183, R176 ;  /* 0x000000b0b7b07221 */ /* 0x000fe40000010000 */
[----:B------:R-:W-:-:S02]  /*7350*/  FMUL.FTZ R169, R153, -R179 ;  /* 0x800000b399a97220 */ /* 0x000fc40000410000 */
[-C--:B------:R-:W-:Y:S02]  /*7360*/  FMUL.FTZ R170, R153, -R176.reuse ;  /* 0x800000b099aa7220 */ /* 0x080fe40000410000 */
[C---:B------:R-:W-:Y:S02]  /*7370*/  FFMA.FTZ R177, R154.reuse, R176, -R169 ;  /* 0x000000b09ab17223 */ /* 0x040fe400000108a9 */
[----:B------:R-:W-:Y:S02]  /*7380*/  FFMA.FTZ R178, R154, R179, R170 ;  /* 0x000000b39ab27223 */ /* 0x000fe400000100aa */
[C---:B0-----:R-:W-:Y:S02]  /*7390*/  FMUL.FTZ R171, R71.reuse, R175 ;  /* 0x000000af47ab7220 */ /* 0x041fe40000410000 */
[C---:B------:R-:W-:Y:S02]  /*73a0*/  FMUL.FTZ R170, R71.reuse, R172 ;  /* 0x000000ac47aa7220 */ /* 0x040fe40000410000 */
[----:B--2---:R-:W-:-:S02]  /*73b0*/  FMUL.FTZ R176, R71, R174 ;  /* 0x000000ae47b07220 */ /* 0x004fc40000410000 */
[CC--:B------:R-:W-:Y:S02]  /*73c0*/  FMUL.FTZ R169, R71.reuse, R173.reuse ;  /* 0x000000ad47a97220 */ /* 0x0c0fe40000410000 */
[C---:B------:R-:W-:Y:S02]  /*73d0*/  FFMA.FTZ R174, R70.reuse, R174, -R171 ;  /* 0x000000ae46ae7223 */ /* 0x040fe400000108ab */
[C---:B------:R-:W-:Y:S02]  /*73e0*/  FFMA.FTZ R170, R70.reuse, R173, R170 ;  /* 0x000000ad46aa7223 */ /* 0x040fe400000100aa */
[C---:B------:R-:W-:Y:S02]  /*73f0*/  FFMA.FTZ R175, R70.reuse, R175, R176 ;  /* 0x000000af46af7223 */ /* 0x040fe400000100b0 */
[----:B------:R-:W-:Y:S01]  /*7400*/  @P3 FFMA.FTZ R70, R70, R172, -R169 ;  /* 0x000000ac46463223 */ /* 0x000fe200000108a9 */
[----:B------:R-:W-:Y:S01]  /*7410*/  FSEL R71, R71, R170, !P3 ;  /* 0x000000aa47477208 */ /* 0x000fe20005800000 */
[----:B------:R-:W-:-:S02]  /*7420*/  FMUL.FTZ R169, R119, UR39 ;  /* 0x0000002777a97c20 */ /* 0x000fc40008410000 */
[----:B------:R-:W-:Y:S02]  /*7430*/  FMUL.FTZ R171, R119, UR38 ;  /* 0x0000002677ab7c20 */ /* 0x000fe40008410000 */
[----:B------:R-:W-:Y:S01]  /*7440*/  FFMA.FTZ R169, R120, UR38, -R169 ;  /* 0x0000002678a97c23 */ /* 0x000fe200080108a9 */
[----:B------:R-:W-:Y:S01]  /*7450*/  SHFL.UP PT, R172, R71, 0x8, RZ ;  /* 0x0500000047ac7989 */ /* 0x000fe200000e00ff */
[----:B------:R-:W-:Y:S02]  /*7460*/  @P3 FADD.FTZ R69, R69, R174 ;  /* 0x000000ae45453221 */ /* 0x000fe40000010000 */
[----:B------:R-:W-:Y:S01]  /*7470*/  @P3 FADD.FTZ R68, R68, R175 ;  /* 0x000000af44443221 */ /* 0x000fe20000010000 */
[----:B------:R-:W-:Y:S01]  /*7480*/  ISETP.GE.AND P3, PT, R101, 0x8, PT ;  /* 0x000000086500780c */ /* 0x000fe20003f66270 */
[----:B------:R-:W-:Y:S01]  /*7490*/  FADD.FTZ R182, R58, R58 ;  /* 0x0000003a3ab67221 */ /* 0x000fe20000010000 */
[----:B------:R-:W0:Y:S01]  /*74a0*/  SHFL.UP PT, R174, R69, 0x8, RZ ;  /* 0x0500000045ae7989 */ /* 0x000e2200000e00ff */
[----:B------:R-:W-:-:S02]  /*74b0*/  FFMA.FTZ R171, R120, UR39, R171 ;  /* 0x0000002778ab7c23 */ /* 0x000fc400080100ab */
[C---:B------:R-:W-:Y:S01]  /*74c0*/  FMUL.FTZ R180, R182.reuse, R169 ;  /* 0x000000a9b6b47220 */ /* 0x040fe20000410000 */
[----:B------:R-:W-:Y:S01]  /*74d0*/  SHFL.UP PT, R175, R68, 0x8, RZ ;  /* 0x0500000044af7989 */ /* 0x000fe200000e00ff */
[----:B------:R-:W-:Y:S02]  /*74e0*/  FMUL.FTZ R179, R182, R171 ;  /* 0x000000abb6b37220 */ /* 0x000fe40000410000 */
[----:B------:R-:W-:Y:S01]  /*74f0*/  FMUL.FTZ R173, R121, UR38 ;  /* 0x0000002679ad7c20 */ /* 0x000fe20008410000 */
[----:B------:R-:W2:Y:S01]  /*7500*/  SHFL.UP PT, R169, R70, 0x8, RZ ;  /* 0x0500000046a97989 */ /* 0x000ea200000e00ff */
[----:B------:R-:W-:Y:S02]  /*7510*/  FADD.FTZ R177, R180, R177 ;  /* 0x000000b1b4b17221 */ /* 0x000fe40000010000 */
[----:B------:R-:W-:Y:S02]  /*7520*/  FADD.FTZ R176, -R179, R178 ;  /* 0x000000b2b3b07221 */ /* 0x000fe40000010100 */
[----:B------:R-:W-:-:S02]  /*7530*/  FMUL.FTZ R171, R121, UR39 ;  /* 0x0000002779ab7c20 */ /* 0x000fc40008410000 */
        /* <DEDUP_REMOVED lines=16> */
[C---:B--2---:R-:W-:Y:S02]  /*7640*/  FMUL.FTZ R171, R71.reuse, R169 ;  /* 0x000000a947ab7220 */ /* 0x044fe40000410000 */
[----:B------:R-:W-:-:S02]  /*7650*/  FMUL.FTZ R173, R71, R175 ;  /* 0x000000af47ad7220 */ /* 0x000fc40000410000 */
[-C--:B------:R-:W-:Y:S02]  /*7660*/  FMUL.FTZ R170, R71, R172.reuse ;  /* 0x000000ac47aa7220 */ /* 0x080fe40000410000 */
[C---:B------:R-:W-:Y:S02]  /*7670*/  FFMA.FTZ R175, R70.reuse, R175, R176 ;  /* 0x000000af46af7223 */ /* 0x040fe400000100b0 */
[C---:B------:R-:W-:Y:S02]  /*7680*/  FFMA.FTZ R172, R70.reuse, R172, R171 ;  /* 0x000000ac46ac7223 */ /* 0x040fe400000100ab */
[C---:B------:R-:W-:Y:S02]  /*7690*/  FFMA.FTZ R174, R70.reuse, R174, -R173 ;  /* 0x000000ae46ae7223 */ /* 0x040fe400000108ad */
[----:B------:R-:W-:Y:S02]  /*76a0*/  @P3 FFMA.FTZ R70, R70, R169, -R170 ;  /* 0x000000a946463223 */ /* 0x000fe400000108aa */
[----:B------:R-:W-:-:S02]  /*76b0*/  FMUL.FTZ R169, R123, UR39 ;  /* 0x000000277ba97c20 */ /* 0x000fc40008410000 */
[----:B------:R-:W-:Y:S01]  /*76c0*/  FADD.FTZ R176, R60, R60 ;  /* 0x0000003c3cb07221 */ /* 0x000fe20000010000 */
[----:B------:R-:W0:Y:S01]  /*76d0*/  SHFL.UP PT, R170, R70, 0x10, RZ ;  /* 0x0600000046aa7989 */ /* 0x000e2200000e00ff */
[----:B------:R-:W-:Y:S01]  /*76e0*/  FFMA.FTZ R171, R124, UR38, -R169 ;  /* 0x000000267cab7c23 */ /* 0x000fe200080108a9 */
[----:B------:R-:W-:Y:S01]  /*76f0*/  FSEL R169, R71, R172, !P3 ;  /* 0x000000ac47a97208 */ /* 0x000fe20005800000 */
[----:B------:R-:W-:Y:S02]  /*7700*/  @P3 FADD.FTZ R69, R69, R174 ;  /* 0x000000ae45453221 */ /* 0x000fe40000010000 */
[----:B------:R-:W-:Y:S02]  /*7710*/  FMUL.FTZ R174, R176, R171 ;  /* 0x000000abb0ae7220 */ /* 0x000fe40000410000 */
[----:B------:R-:W-:Y:S01]  /*7720*/  @P3 FADD.FTZ R68, R68, R175 ;  /* 0x000000af44443221 */ /* 0x000fe20000010000 */
[----:B------:R-:W-:Y:S01]  /*7730*/  SHFL.UP PT, R210, R69, 0x10, RZ ;  /* 0x0600000045d27989 */ /* 0x000fe200000e00ff */
[----:B------:R-:W-:Y:S01]  /*7740*/  FMUL.FTZ R173, R123, UR38 ;  /* 0x000000267bad7c20 */ /* 0x000fe20008410000 */
[----:B------:R-:W-:Y:S01]  /*7750*/  ISETP.GE.AND P3, PT, R101, 0x10, PT ;  /* 0x000000106500780c */ /* 0x000fe20003f66270 */
[----:B------:R-:W-:Y:S01]  /*7760*/  FADD.FTZ R211, R174, R207 ;  /* 0x000000cfaed37221 */ /* 0x000fe20000010000 */
[----:B------:R-:W-:Y:S01]  /*7770*/  SHFL.UP PT, R209, R68, 0x10, RZ ;  /* 0x0600000044d17989 */ /* 0x000fe200000e00ff */
[----:B------:R-:W-:-:S02]  /*7780*/  FFMA.FTZ R173, R124, UR39, R173 ;  /* 0x000000277cad7c23 */ /* 0x000fc400080100ad */
[----:B------:R-:W-:Y:S01]  /*7790*/  FMUL.FTZ R171, R125, UR38 ;  /* 0x000000267dab7c20 */ /* 0x000fe20008410000 */
[----:B------:R-:W2:Y:S01]  /*77a0*/  SHFL.UP PT, R207, R169, 0x10, RZ ;  /* 0x06000000a9cf7989 */ /* 0x000ea200000e00ff */
[----:B------:R-:W-:Y:S02]  /*77b0*/  FMUL.FTZ R173, R176, R173 ;  /* 0x000000adb0ad7220 */ /* 0x000fe40000410000 */
[----:B------:R-:W-:Y:S02]  /*77c0*/  FADD.FTZ R175, R61, R61 ;  /* 0x0000003d3daf7221 */ /* 0x000fe40000010000 */
[----:B------:R-:W-:Y:S02]  /*77d0*/  FMUL.FTZ R71, R125, UR39 ;  /* 0x000000277d477c20 */ /* 0x000fe40008410000 */
[----:B------:R-:W-:Y:S02]  /*77e0*/  FADD.FTZ R212, -R173, R208 ;  /* 0x000000d0add47221 */ /* 0x000fe40000010100 */
[----:B------:R-:W-:-:S02]  /*77f0*/  FMUL.FTZ R215, R159, -R211 ;  /* 0x800000d39fd77220 */ /* 0x000fc40000410000 */
[C---:B------:R-:W-:Y:S02]  /*7800*/  FFMA.FTZ R172, R126.reuse, UR39, R171 ;  /* 0x000000277eac7c23 */ /* 0x040fe400080100ab */
[-C--:B------:R-:W-:Y:S02]  /*7810*/  FMUL.FTZ R213, R159, -R212.reuse ;  /* 0x800000d49fd57220 */ /* 0x080fe40000410000 */
[----:B------:R-:W-:Y:S02]  /*7820*/  FFMA.FTZ R208, R126, UR38, -R71 ;  /* 0x000000267ed07c23 */ /* 0x000fe40008010847 */
[C---:B------:R-:W-:Y:S02]  /*7830*/  FFMA.FTZ R215, R160.reuse, R212, R215 ;  /* 0x000000d4a0d77223 */ /* 0x040fe400000100d7 */
[----:B------:R-:W-:Y:S02]  /*7840*/  FMUL.FTZ R172, R175, R172 ;  /* 0x000000acafac7220 */ /* 0x000fe40000410000 */
[----:B------:R-:W-:-:S02]  /*7850*/  FFMA.FTZ R214, R160, R211, -R213 ;  /* 0x000000d3a0d67223 */ /* 0x000fc400000108d5 */
[----:B------:R-:W-:Y:S02]  /*7860*/  FMUL.FTZ R171, R175, R208 ;  /* 0x000000d0afab7220 */ /* 0x000fe40000410000 */
[----:B------:R-:W-:Y:S02]  /*7870*/  FADD.FTZ R215, -R172, R215 ;  /* 0x000000d7acd77221 */ /* 0x000fe40000010100 */
[----:B0-----:R-:W-:Y:S02]  /*7880*/  FMUL.FTZ R212, R169, R170 ;  /* 0x000000aaa9d47220 */ /* 0x001fe40000410000 */
[----:B------:R-:W-:Y:S02]  /*7890*/  FADD.FTZ R214, R171, R214 ;  /* 0x000000d6abd67221 */ /* 0x000fe40000010000 */
[----:B------:R-:W-:Y:S02]  /*78a0*/  FMUL.FTZ R71, R161, -R215 ;  /* 0x800000d7a1477220 */ /* 0x000fe40000410000 */
[----:B--2---:R-:W-:-:S02]  /*78b0*/  FFMA.FTZ R212, R70, R207, R212 ;  /* 0x000000cf46d47223 */ /* 0x004fc400000100d4 */
[-C--:B------:R-:W-:Y:S02]  /*78c0*/  FMUL.FTZ R208, R161, -R214.reuse ;  /* 0x800000d6a1d07220 */ /* 0x080fe40000410000 */
[----:B------:R-:W-:Y:S02]  /*78d0*/  FFMA.FTZ R71, R162, R214, -R71 ;  /* 0x000000d6a2477223 */ /* 0x000fe40000010847 */
[C---:B------:R-:W-:Y:S02]  /*78e0*/  FMUL.FTZ R213, R169.reuse, R209 ;  /* 0x000000d1a9d57220 */ /* 0x040fe40000410000 */
[C---:B------:R-:W-:Y:S02]  /*78f0*/  FMUL.FTZ R214, R169.reuse, R210 ;  /* 0x000000d2a9d67220 */ /* 0x040fe40000410000 */
[C---:B------:R-:W-:Y:S01]  /*7900*/  FMUL.FTZ R211, R169.reuse, R207 ;  /* 0x000000cfa9d37220 */ /* 0x040fe20000410000 */
[----:B------:R-:W-:Y:S01]  /*7910*/  FSEL R169, R169, R212, !P3 ;  /* 0x000000d4a9a97208 */ /* 0x000fe20005800000 */
[----:B------:R-:W-:-:S02]  /*7920*/  FFMA.FTZ R210, R70, R210, -R213 ;  /* 0x000000d246d27223 */ /* 0x000fc400000108d5 */
[C---:B------:R-:W-:Y:S02]  /*7930*/  FFMA.FTZ R209, R70.reuse, R209, R214 ;  /* 0x000000d146d17223 */ /* 0x040fe400000100d6 */
[----:B------:R-:W-:Y:S01]  /*7940*/  @P3 FFMA.FTZ R70, R70, R170, -R211 ;  /* 0x000000aa46463223 */ /* 0x000fe200000108d3 */
[----:B------:R-:W0:Y:S01]  /*7950*/  SHFL.UP PT, R169, R169, 0x1, RZ ;  /* 0x04200000a9a97989 */ /* 0x000e2200000e00ff */
[----:B------:R-:W-:Y:S02]  /*7960*/  @P3 FADD.FTZ R69, R69, R210 ;  /* 0x000000d245453221 */ /* 0x000fe40000010000 */
[C---:B------:R-:W-:Y:S02]  /*7970*/  FMUL.FTZ R207, R127.reuse, UR39 ;  /* 0x000000277fcf7c20 */ /* 0x040fe40008410000 */
[----:B------:R-:W-:Y:S01]  /*7980*/  @P3 FADD.FTZ R68, R68, R209 ;  /* 0x000000d144443221 */ /* 0x000fe20000010000 */
[----:B------:R-:W2:Y:S01]  /*7990*/  SHFL.UP PT, R70, R70, 0x1, RZ ;  /* 0x0420000046467989 */ /* 0x000ea200000e00ff */
[----:B------:R-:W-:-:S02]  /*79a0*/  FMUL.FTZ R209, R127, UR38 ;  /* 0x000000267fd17c20 */ /* 0x000fc40008410000 */
[----:B------:R-:W-:Y:S01]  /*79b0*/  FADD.FTZ R170, R62, R62 ;  /* 0x0000003e3eaa7221 */ /* 0x000fe20000010000 */
[----:B------:R-:W3:Y:S01]  /*79c0*/  SHFL.UP PT, R69, R69, 0x1, RZ ;  /* 0x0420000045457989 */ /* 0x000ee200000e00ff */
[C---:B------:R-:W-:Y:S02]  /*79d0*/  FFMA.FTZ R207, R132.reuse, UR38, -R207 ;  /* 0x0000002684cf7c23 */ /* 0x040fe400080108cf */
[----:B------:R-:W-:Y:S01]  /*79e0*/  FFMA.FTZ R209, R132, UR39, R209 ;  /* 0x0000002784d17c23 */ /* 0x000fe200080100d1 */
[----:B------:R-:W4:Y:S01]  /*79f0*/  SHFL.UP PT, R68, R68, 0x1, RZ ;  /* 0x0420000044447989 */ /* 0x000f2200000e00ff */
[C---:B------:R-:W-:Y:S02]  /*7a00*/  FMUL.FTZ R226, R170.reuse, R207 ;  /* 0x000000cfaae27220 */ /* 0x040fe40000410000 */
[----:B------:R-:W-:Y:S02]  /*7a10*/  FMUL.FTZ R225, R170, R209 ;  /* 0x000000d1aae17220 */ /* 0x000fe40000410000 */
[----:B------:R-:W-:-:S02]  /*7a20*/  FFMA.FTZ R208, R162, R215, R208 ;  /* 0x000000d7a2d07223 */ /* 0x000fc400000100d0 */
[----:B------:R-:W-:Y:S02]  /*7a30*/  FADD.FTZ R209, R226, R71 ;  /* 0x00000047e2d17221 */ /* 0x000fe40000010000 */
[C---:B------:R-:W-:Y:S02]  /*7a40*/  FMUL.FTZ R207, R133.reuse, UR38 ;  /* 0x0000002685cf7c20 */ /* 0x040fe40008410000 */
[----:B------:R-:W-:Y:S02]  /*7a50*/  FMUL.FTZ R71, R133, UR39 ;  /* 0x0000002785477c20 */ /* 0x000fe40008410000 */
[----:B------:R-:W-:Y:S02]  /*7a60*/  FADD.FTZ R208, -R225, R208 ;  /* 0x000000d0e1d07221 */ /* 0x000fe40000010100 */
[----:B------:R-:W-:Y:S02]  /*7a70*/  FADD.FTZ R224, R63, R63 ;  /* 0x0000003f3fe07221 */ /* 0x000fe40000010000 */
[----:B------:R-:W-:-:S02]  /*7a80*/  FMUL.FTZ R211, R163, -R209 ;  /* 0x800000d1a3d37220 */ /* 0x000fc40000410000 */
[C---:B------:R-:W-:Y:S02]  /*7a90*/  FFMA.FTZ R207, R134.reuse, UR39, R207 ;  /* 0x0000002786cf7c23 */ /* 0x040fe400080100cf */
[----:B------:R-:W-:Y:S02]  /*7aa0*/  FFMA.FTZ R71, R134, UR38, -R71 ;  /* 0x0000002686477c23 */ /* 0x000fe40008010847 */
[-C--:B------:R-:W-:Y:S02]  /*7ab0*/  FMUL.FTZ R210, R163, -R208.reuse ;  /* 0x800000d0a3d27220 */ /* 0x080fe40000410000 */
[----:B------:R-:W-:Y:S02]  /*7ac0*/  FFMA.FTZ R208, R164, R208, R211 ;  /* 0x000000d0a4d07223 */ /* 0x000fe400000100d3 */
[C---:B------:R-:W-:Y:S02]  /*7ad0*/  FMUL.FTZ R223, R224.reuse, R207 ;  /* 0x000000cfe0df7220 */ /* 0x040fe40000410000 */
[----:B------:R-:W-:-:S02]  /*7ae0*/  FMUL.FTZ R222, R224, R71 ;  /* 0x00000047e0de7220 */ /* 0x000fc40000410000 */
[-C--:B0-----:R-:W-:Y:S02]  /*7af0*/  FMUL.FTZ R71, R169, R67.reuse ;  /* 0x00000043a9477220 */ /* 0x081fe40000410000 */
[----:B------:R-:W-:Y:S02]  /*7b00*/  FADD.FTZ R207, -R223, R208 ;  /* 0x000000d0dfcf7221 */ /* 0x000fe40000010100 */
[-C--:B------:R-:W-:Y:S02]  /*7b10*/  FMUL.FTZ R169, R169, R66.reuse ;  /* 0x00000042a9a97220 */ /* 0x080fe40000410000 */
[C---:B--2---:R-:W-:Y:S02]  /*7b20*/  FFMA.FTZ R208, R70.reuse, R66, -R71 ;  /* 0x0000004246d07223 */ /* 0x044fe40000010847 */
[----:B------:R-:W-:Y:S02]  /*7b30*/  FFMA.FTZ R169, R70, R67, R169 ;  /* 0x0000004346a97223 */ /* 0x000fe400000100a9 */
[----:B---3--:R-:W-:-:S02]  /*7b40*/  @P2 FADD.FTZ R66, R69, R208 ;  /* 0x000000d045422221 */ /* 0x008fc40000010000 */
[----:B------:R-:W-:Y:S02]  /*7b50*/  FFMA.FTZ R209, R164, R209, -R210 ;  /* 0x000000d1a4d17223 */ /* 0x000fe400000108d2 */
[----:B----4-:R-:W-:Y:S02]  /*7b60*/  @P2 FADD.FTZ R67, R68, R169 ;  /* 0x000000a944432221 */ /* 0x010fe40000010000 */
[----:B------:R-:W-:Y:S02]  /*7b70*/  FMUL.FTZ R169, R65, R66 ;  /* 0x0000004241a97220 */ /* 0x000fe40000410000 */
[----:B------:R-:W-:Y:S02]  /*7b80*/  FADD.FTZ R209, R222, R209 ;  /* 0x000000d1ded17221 */ /* 0x000fe40000010000 */
[----:B------:R-:W-:Y:S02]  /*7b90*/  FMUL.FTZ R71, R135, UR38 ;  /* 0x0000002687477c20 */ /* 0x000fe40008410000 */
[----:B------:R-:W-:-:S02]  /*7ba0*/  FMUL.FTZ R65, R65, R67 ;  /* 0x0000004341417220 */ /* 0x000fc40000410000 */
[----:B------:R-:W-:Y:S02]  /*7bb0*/  FFMA.FTZ R169, R64, R67, R169 ;  /* 0x0000004340a97223 */ /* 0x000fe400000100a9 */
[----:B------:R-:W-:Y:S02]  /*7bc0*/  FMUL.FTZ R211, R165, -R209 ;  /* 0x800000d1a5d37220 */ /* 0x000fe40000410000 */
[----:B------:R-:W-:Y:S02]  /*7bd0*/  FMUL.FTZ R69, R135, UR39 ;  /* 0x0000002787457c20 */ /* 0x000fe40008410000 */
[----:B------:R-:W-:Y:S02]  /*7be0*/  FADD.FTZ R221, R72, R72 ;  /* 0x0000004848dd7221 */ /* 0x000fe40000010000 */
[----:B------:R-:W-:Y:S02]  /*7bf0*/  FFMA.FTZ R228, R136, UR39, R71 ;  /* 0x0000002788e47c23 */ /* 0x000fe40008010047 */
[----:B------:R-:W-:-:S02]  /*7c00*/  FFMA.FTZ R64, R64, R66, -R65 ;  /* 0x0000004240407223 */ /* 0x000fc40000010841 */
[----:B------:R-:W-:Y:S02]  /*7c10*/  FADD.FTZ R169, RZ, R169 ;  /* 0x000000a9ffa97221 */ /* 0x000fe40000010000 */
[-C--:B------:R-:W-:Y:S02]  /*7c20*/  FMUL.FTZ R210, R165, -R207.reuse ;  /* 0x800000cfa5d27220 */ /* 0x080fe40000410000 */
[----:B------:R-:W-:Y:S02]  /*7c30*/  FFMA.FTZ R211, R166, R207, R211 ;  /* 0x000000cfa6d37223 */ /* 0x000fe400000100d3 */
[----:B------:R-:W-:Y:S02]  /*7c40*/  FFMA.FTZ R68, R136, UR38, -R69 ;  /* 0x0000002688447c23 */ /* 0x000fe40008010845 */
[----:B------:R-:W-:Y:S02]  /*7c50*/  FMUL.FTZ R228, R221, R228 ;  /* 0x000000e4dde47220 */ /* 0x000fe40000410000 */
[----:B------:R-:W-:-:S02]  /*7c60*/  FADD.FTZ R249, R249, R64 ;  /* 0x00000040f9f97221 */ /* 0x000fc40000010000 */
[----:B------:R-:W-:Y:S02]  /*7c70*/  FMUL.FTZ R64, R167, R169 ;  /* 0x000000a9a7407220 */ /* 0x000fe40000410000 */
[----:B------:R-:W-:Y:S02]  /*7c80*/  FFMA.FTZ R70, R166, R209, -R210 ;  /* 0x000000d1a6467223 */ /* 0x000fe400000108d2 */
[----:B------:R-:W-:Y:S02]  /*7c90*/  FMUL.FTZ R227, R221, R68 ;  /* 0x00000044dde37220 */ /* 0x000fe40000410000 */
[----:B------:R-:W-:Y:S02]  /*7ca0*/  FADD.FTZ R211, -R228, R211 ;  /* 0x000000d3e4d37221 */ /* 0x000fe40000010100 */
[-C--:B------:R-:W-:Y:S02]  /*7cb0*/  FMUL.FTZ R66, R167, R249.reuse ;  /* 0x000000f9a7427220 */ /* 0x080fe40000410000 */
[----:B------:R-:W-:-:S02]  /*7cc0*/  FFMA.FTZ R65, R168, R249, -R64 ;  /* 0x000000f9a8417223 */ /* 0x000fc40000010840 */
[----:B------:R-:W-:Y:S02]  /*7cd0*/  FADD.FTZ R70, R227, R70 ;  /* 0x00000046e3467221 */ /* 0x000fe40000010000 */
[----:B------:R-:W-:Y:S02]  /*7ce0*/  FMUL.FTZ R67, R167, -R211 ;  /* 0x800000d3a7437220 */ /* 0x000fe40000410000 */
[----:B------:R-:W-:Y:S02]  /*7cf0*/  FFMA.FTZ R66, R168, R169, R66 ;  /* 0x000000a9a8427223 */ /* 0x000fe40000010042 */
[----:B------:R-:W-:Y:S02]  /*7d00*/  FADD.FTZ R248, R248, R65 ;  /* 0x00000041f8f87221 */ /* 0x000fe40000010000 */
[----:B-1----:R-:W-:Y:S02]  /*7d10*/  FMUL.FTZ R65, R139, R131 ;  /* 0x000000838b417220 */ /* 0x002fe40000410000 */
[----:B------:R-:W-:-:S02]  /*7d20*/  FFMA.FTZ R230, R168, R70, -R67 ;  /* 0x00000046a8e67223 */ /* 0x000fc40000010843 */
[-C--:B------:R-:W-:Y:S02]  /*7d30*/  FMUL.FTZ R67, R139, -R130.reuse ;  /* 0x800000828b437220 */ /* 0x080fe40000410000 */
[----:B------:R-:W-:Y:S02]  /*7d40*/  FADD.FTZ R207, RZ, R66 ;  /* 0x00000042ffcf7221 */ /* 0x000fe40000010000 */
[C---:B------:R-:W-:Y:S02]  /*7d50*/  FFMA.FTZ R66, R140.reuse, R130, -R65 ;  /* 0x000000828c427223 */ /* 0x040fe40000010841 */
[----:B------:R-:W-:Y:S02]  /*7d60*/  FMUL.FTZ R64, R165, R248 ;  /* 0x000000f8a5407220 */ /* 0x000fe40000410000 */
[----:B------:R-:W-:Y:S02]  /*7d70*/  FFMA.FTZ R67, R140, -R131, R67 ;  /* 0x800000838c437223 */ /* 0x000fe40000010043 */
        /* <DEDUP_REMOVED lines=24> */
[----:B------:R-:W-:-:S02]  /*7f00*/  FMUL.FTZ R67, R147, -R68 ;  /* 0x8000004493437220 */ /* 0x000fc40000410000 */
[-C--:B------:R-:W-:Y:S02]  /*7f10*/  FMUL.FTZ R65, R161, R209.reuse ;  /* 0x000000d1a1417220 */ /* 0x080fe40000410000 */
[----:B------:R-:W-:Y:S02]  /*7f20*/  FFMA.FTZ R210, R162, R209, R64 ;  /* 0x000000d1a2d27223 */ /* 0x000fe40000010040 */
[-C--:B------:R-:W-:Y:S02]  /*7f30*/  FMUL.FTZ R69, R147, -R66.reuse ;  /* 0x8000004293457220 */ /* 0x080fe40000410000 */
[----:B------:R-:W-:Y:S02]  /*7f40*/  FFMA.FTZ R66, R148, R66, -R67 ;  /* 0x0000004294427223 */ /* 0x000fe40000010843 */
[----:B------:R-:W-:Y:S02]  /*7f50*/  FFMA.FTZ R64, R162, R246, -R65 ;  /* 0x000000f6a2407223 */ /* 0x000fe40000010841 */
[----:B------:R-:W-:-:S02]  /*7f60*/  FADD.FTZ R210, RZ, R210 ;  /* 0x000000d2ffd27221 */ /* 0x000fc40000010000 */
[----:B------:R-:W-:Y:S01]  /*7f70*/  FFMA.FTZ R69, R148, R68, R69 ;  /* 0x0000004494457223 */ /* 0x000fe20000010045 */
[----:B------:R-:W-:Y:S01]  /*7f80*/  MOV R68, UR7 ;  /* 0x0000000700447c02 */ /* 0x000fe20008000f00 */
[----:B------:R-:W-:Y:S02]  /*7f90*/  FMUL.FTZ R65, R149, -R66 ;  /* 0x8000004295417220 */ /* 0x000fe40000410000 */
[----:B------:R-:W-:Y:S02]  /*7fa0*/  FADD.FTZ R245, R245, R64 ;  /* 0x00000040f5f57221 */ /* 0x000fe40000010000 */
[----:B------:R-:W-:Y:S02]  /*7fb0*/  FMUL.FTZ R64, R159, R210 ;  /* 0x000000d29f407220 */ /* 0x000fe40000410000 */
[-C--:B------:R-:W-:Y:S02]  /*7fc0*/  FMUL.FTZ R71, R149, -R69.reuse ;  /* 0x8000004595477220 */ /* 0x080fe40000410000 */
[----:B------:R-:W-:-:S02]  /*7fd0*/  FFMA.FTZ R65, R150, R69, R65 ;  /* 0x0000004596417223 */ /* 0x000fc40000010041 */
[-C--:B------:R-:W-:Y:S02]  /*7fe0*/  FMUL.FTZ R69, R159, R245.reuse ;  /* 0x000000f59f457220 */ /* 0x080fe40000410000 */
[C---:B------:R-:W-:Y:S02]  /*7ff0*/  FFMA.FTZ R67, R160.reuse, R245, -R64 ;  /* 0x000000f5a0437223 */ /* 0x040fe40000010840 */
[----:B------:R-:W-:Y:S02]  /*8000*/  FMUL.FTZ R229, R167, -R70 ;  /* 0x80000046a7e57220 */ /* 0x000fe40000410000 */
[----:B------:R-:W-:Y:S02]  /*8010*/  FFMA.FTZ R69, R160, R210, R69 ;  /* 0x000000d2a0457223 */ /* 0x000fe40000010045 */
[----:B------:R-:W-:Y:S02]  /*8020*/  FADD.FTZ R244, R244, R67 ;  /* 0x00000043f4f47221 */ /* 0x000fe40000010000 */
[----:B------:R-:W-:-:S02]  /*8030*/  FFMA.FTZ R229, R168, R211, R229 ;  /* 0x000000d3a8e57223 */ /* 0x000fc400000100e5 */
[----:B------:R-:W-:Y:S02]  /*8040*/  FFMA.FTZ R71, R150, R66, -R71 ;  /* 0x0000004296477223 */ /* 0x000fe40000010847 */
[----:B------:R-:W-:Y:S02]  /*8050*/  FADD.FTZ R211, RZ, R69 ;  /* 0x00000045ffd37221 */ /* 0x000fe40000010000 */
[C---:B------:R-:W-:Y:S02]  /*8060*/  FMUL.FTZ R66, R157.reuse, R244 ;  /* 0x000000f49d427220 */ /* 0x040fe40000410000 */
[-C--:B------:R-:W-:Y:S02]  /*8070*/  FMUL.FTZ R67, R157, R211.reuse ;  /* 0x000000d39d437220 */ /* 0x080fe40000410000 */
[----:B------:R-:W-:Y:S02]  /*8080*/  FFMA.FTZ R212, R158, R211, R66 ;  /* 0x000000d39ed47223 */ /* 0x000fe40000010042 */
[----:B------:R-:W-:-:S02]  /*8090*/  FMUL.FTZ R64, R151, -R65 ;  /* 0x8000004197407220 */ /* 0x000fc40000410000 */
[----:B------:R-:W-:Y:S02]  /*80a0*/  FFMA.FTZ R66, R158, R244, -R67 ;  /* 0x000000f49e427223 */ /* 0x000fe40000010843 */
[----:B------:R-:W-:Y:S02]  /*80b0*/  FADD.FTZ R212, RZ, R212 ;  /* 0x000000d4ffd47221 */ /* 0x000fe40000010000 */
[-C--:B------:R-:W-:Y:S02]  /*80c0*/  FFMA.FTZ R64, R152, R71.reuse, -R64 ;  /* 0x0000004798407223 */ /* 0x080fe40000010840 */
[----:B------:R-:W-:Y:S02]  /*80d0*/  FMUL.FTZ R71, R151, -R71 ;  /* 0x8000004797477220 */ /* 0x000fe40000410000 */
[----:B------:R-:W-:Y:S02]  /*80e0*/  FADD.FTZ R243, R243, R66 ;  /* 0x00000042f3f37221 */ /* 0x000fe40000010000 */
[----:B------:R-:W-:-:S02]  /*80f0*/  FMUL.FTZ R66, R155, R212 ;  /* 0x000000d49b427220 */ /* 0x000fc40000410000 */
[----:B------:R-:W-:Y:S02]  /*8100*/  FFMA.FTZ R65, R152, R65, R71 ;  /* 0x0000004198417223 */ /* 0x000fe40000010047 */
[----:B------:R-:W-:Y:S02]  /*8110*/  FFMA.FTZ R67, R156, R243, -R66 ;  /* 0x000000f39c437223 */ /* 0x000fe40000010842 */
[CC--:B------:R-:W-:Y:S02]  /*8120*/  FMUL.FTZ R66, R153.reuse, -R64.reuse ;  /* 0x8000004099427220 */ /* 0x0c0fe40000410000 */
[-C--:B------:R-:W-:Y:S02]  /*8130*/  FMUL.FTZ R69, R153, -R65.reuse ;  /* 0x8000004199457220 */ /* 0x080fe40000410000 */
[C---:B------:R-:W-:Y:S02]  /*8140*/  FFMA.FTZ R66, R154.reuse, R65, R66 ;  /* 0x000000419a427223 */ /* 0x040fe40000010042 */
[----:B------:R-:W-:-:S02]  /*8150*/  FFMA.FTZ R69, R154, R64, -R69 ;  /* 0x000000409a457223 */ /* 0x000fc40000010845 */
[C---:B------:R-:W-:Y:S02]  /*8160*/  FMUL.FTZ R65, R155.reuse, R243 ;  /* 0x000000f39b417220 */ /* 0x040fe40000410000 */
[----:B------:R-:W-:Y:S02]  /*8170*/  FADD.FTZ R242, R242, R67 ;  /* 0x00000043f2f27221 */ /* 0x000fe40000010000 */
[C---:B------:R-:W-:Y:S02]  /*8180*/  FFMA.FTZ R213, R156.reuse, R212, R65 ;  /* 0x000000d49cd57223 */ /* 0x040fe40000010041 */
[C---:B------:R-:W-:Y:S02]  /*8190*/  FMUL.FTZ R67, R155.reuse, -R69 ;  /* 0x800000459b437220 */ /* 0x040fe40000410000 */
[-C--:B------:R-:W-:Y:S02]  /*81a0*/  FMUL.FTZ R65, R155, -R66.reuse ;  /* 0x800000429b417220 */ /* 0x080fe40000410000 */
[----:B------:R-:W-:-:S02]  /*81b0*/  FFMA.FTZ R64, R156, R66, R67 ;  /* 0x000000429c407223 */ /* 0x000fc40000010043 */
[----:B------:R-:W-:Y:S02]  /*81c0*/  FADD.FTZ R213, RZ, R213 ;  /* 0x000000d5ffd57221 */ /* 0x000fe40000010000 */
[CC--:B------:R-:W-:Y:S02]  /*81d0*/  FMUL.FTZ R66, R153.reuse, R242.reuse ;  /* 0x000000f299427220 */ /* 0x0c0fe40000410000 */
[-C--:B------:R-:W-:Y:S02]  /*81e0*/  FMUL.FTZ R67, R153, R213.reuse ;  /* 0x000000d599437220 */ /* 0x080fe40000410000 */
[C---:B------:R-:W-:Y:S02]  /*81f0*/  FFMA.FTZ R214, R154.reuse, R213, R66 ;  /* 0x000000d59ad67223 */ /* 0x040fe40000010042 */
[----:B------:R-:W-:Y:S02]  /*8200*/  FFMA.FTZ R66, R154, R242, -R67 ;  /* 0x000000f29a427223 */ /* 0x000fe40000010843 */
[----:B------:R-:W-:-:S02]  /*8210*/  FADD.FTZ R214, RZ, R214 ;  /* 0x000000d6ffd67221 */ /* 0x000fc40000010000 */
[----:B------:R-:W-:Y:S02]  /*8220*/  FADD.FTZ R241, R241, R66 ;  /* 0x00000042f1f17221 */ /* 0x000fe40000010000 */
[----:B------:R-:W-:Y:S02]  /*8230*/  FMUL.FTZ R66, R151, R214 ;  /* 0x000000d697427220 */ /* 0x000fe40000410000 */
[----:B------:R-:W-:Y:S02]  /*8240*/  FFMA.FTZ R65, R156, R69, -R65 ;  /* 0x000000459c417223 */ /* 0x000fe40000010841 */
[----:B------:R-:W-:Y:S02]  /*8250*/  FFMA.FTZ R67, R152, R241, -R66 ;  /* 0x000000f198437223 */ /* 0x000fe40000010842 */
[C---:B------:R-:W-:Y:S02]  /*8260*/  FMUL.FTZ R66, R157.reuse, -R64 ;  /* 0x800000409d427220 */ /* 0x040fe40000410000 */
[----:B------:R-:W-:-:S02]  /*8270*/  FMUL.FTZ R69, R157, -R65 ;  /* 0x800000419d457220 */ /* 0x000fc40000410000 */
[C---:B------:R-:W-:Y:S02]  /*8280*/  FFMA.FTZ R65, R158.reuse, R65, -R66 ;  /* 0x000000419e417223 */ /* 0x040fe40000010842 */
[----:B------:R-:W-:Y:S02]  /*8290*/  FFMA.FTZ R66, R158, R64, R69 ;  /* 0x000000409e427223 */ /* 0x000fe40000010045 */
[----:B------:R-:W-:Y:S02]  /*82a0*/  FADD.FTZ R240, R240, R67 ;  /* 0x00000043f0f07221 */ /* 0x000fe40000010000 */
[----:B------:R-:W-:Y:S02]  /*82b0*/  FMUL.FTZ R67, R151, R241 ;  /* 0x000000f197437220 */ /* 0x000fe40000410000 */
[C---:B------:R-:W-:Y:S02]  /*82c0*/  FMUL.FTZ R64, R159.reuse, -R66 ;  /* 0x800000429f407220 */ /* 0x040fe40000410000 */
[----:B------:R-:W-:-:S02]  /*82d0*/  FMUL.FTZ R69, R159, -R65 ;  /* 0x800000419f457220 */ /* 0x000fc40000410000 */
[----:B------:R-:W-:Y:S02]  /*82e0*/  FFMA.FTZ R67, R152, R214, R67 ;  /* 0x000000d698437223 */ /* 0x000fe40000010043 */
[C---:B------:R-:W-:Y:S02]  /*82f0*/  FFMA.FTZ R64, R160.reuse, R65, -R64 ;  /* 0x00000041a0407223 */ /* 0x040fe40000010840 */
[----:B------:R-:W-:Y:S02]  /*8300*/  FFMA.FTZ R65, R160, R66, R69 ;  /* 0x00000042a0417223 */ /* 0x000fe40000010045 */
[----:B------:R-:W-:Y:S02]  /*8310*/  FADD.FTZ R215, RZ, R67 ;  /* 0x00000043ffd77221 */ /* 0x000fe40000010000 */
[C---:B------:R-:W-:Y:S02]  /*8320*/  FMUL.FTZ R66, R149.reuse, R240 ;  /* 0x000000f095427220 */ /* 0x040fe40000410000 */
[----:B------:R-:W-:-:S02]  /*8330*/  FMUL.FTZ R67, R149, R215 ;  /* 0x000000d795437220 */ /* 0x000fc40000410000 */
[C---:B------:R-:W-:Y:S02]  /*8340*/  FFMA.FTZ R216, R150.reuse, R215, R66 ;  /* 0x000000d796d87223 */ /* 0x040fe40000010042 */
[----:B------:R-:W-:Y:S02]  /*8350*/  FFMA.FTZ R66, R150, R240, -R67 ;  /* 0x000000f096427223 */ /* 0x000fe40000010843 */
[----:B------:R-:W-:Y:S02]  /*8360*/  FADD.FTZ R216, RZ, R216 ;  /* 0x000000d8ffd87221 */ /* 0x000fe40000010000 */
[----:B------:R-:W-:Y:S02]  /*8370*/  FADD.FTZ R239, R239, R66 ;  /* 0x00000042efef7221 */ /* 0x000fe40000010000 */
[----:B------:R-:W-:Y:S02]  /*8380*/  FMUL.FTZ R67, R147, R216 ;  /* 0x000000d893437220 */ /* 0x000fe40000410000 */
[----:B------:R-:W-:-:S02]  /*8390*/  FMUL.FTZ R66, R161, -R64 ;  /* 0x80000040a1427220 */ /* 0x000fc40000410000 */
[----:B------:R-:W-:Y:S02]  /*83a0*/  FFMA.FTZ R67, R148, R239, -R67 ;  /* 0x000000ef94437223 */ /* 0x000fe40000010843 */
[-C--:B------:R-:W-:Y:S02]  /*83b0*/  FMUL.FTZ R69, R161, -R65.reuse ;  /* 0x80000041a1457220 */ /* 0x080fe40000410000 */
[C---:B------:R-:W-:Y:S02]  /*83c0*/  FFMA.FTZ R65, R162.reuse, R65, R66 ;  /* 0x00000041a2417223 */ /* 0x040fe40000010042 */
[----:B------:R-:W-:Y:S02]  /*83d0*/  FMUL.FTZ R217, R147, R239 ;  /* 0x000000ef93d97220 */ /* 0x000fe40000410000 */
[----:B------:R-:W-:Y:S02]  /*83e0*/  FFMA.FTZ R64, R162, R64, -R69 ;  /* 0x00000040a2407223 */ /* 0x000fe40000010845 */
[----:B------:R-:W-:-:S02]  /*83f0*/  FADD.FTZ R238, R238, R67 ;  /* 0x00000043eeee7221 */ /* 0x000fc40000010000 */
[----:B------:R-:W-:Y:S02]  /*8400*/  FFMA.FTZ R217, R148, R216, R217 ;  /* 0x000000d894d97223 */ /* 0x000fe400000100d9 */
[C---:B------:R-:W-:Y:S02]  /*8410*/  FMUL.FTZ R67, R163.reuse, -R65 ;  /* 0x80000041a3437220 */ /* 0x040fe40000410000 */
[-C--:B------:R-:W-:Y:S02]  /*8420*/  FMUL.FTZ R71, R163, -R64.reuse ;  /* 0x80000040a3477220 */ /* 0x080fe40000410000 */
[----:B------:R-:W-:Y:S02]  /*8430*/  FFMA.FTZ R250, R164, R64, -R67 ;  /* 0x00000040a4fa7223 */ /* 0x000fe40000010843 */
[----:B------:R-:W-:Y:S02]  /*8440*/  FADD.FTZ R217, RZ, R217 ;  /* 0x000000d9ffd97221 */ /* 0x000fe40000010000 */
[----:B------:R-:W-:-:S02]  /*8450*/  FMUL.FTZ R64, R145, R238 ;  /* 0x000000ee91407220 */ /* 0x000fc40000410000 */
[----:B------:R-:W-:Y:S02]  /*8460*/  FFMA.FTZ R71, R164, R65, R71 ;  /* 0x00000041a4477223 */ /* 0x000fe40000010047 */
[-C--:B------:R-:W-:Y:S02]  /*8470*/  FMUL.FTZ R65, R145, R217.reuse ;  /* 0x000000d991417220 */ /* 0x080fe40000410000 */
[C---:B------:R-:W-:Y:S02]  /*8480*/  FFMA.FTZ R218, R146.reuse, R217, R64 ;  /* 0x000000d992da7223 */ /* 0x040fe40000010040 */
[----:B------:R-:W-:Y:S02]  /*8490*/  FFMA.FTZ R64, R146, R238, -R65 ;  /* 0x000000ee92407223 */ /* 0x000fe40000010841 */
[----:B------:R-:W-:Y:S02]  /*84a0*/  FADD.FTZ R218, RZ, R218 ;  /* 0x000000daffda7221 */ /* 0x000fe40000010000 */
[----:B------:R-:W-:-:S02]  /*84b0*/  FADD.FTZ R237, R237, R64 ;  /* 0x00000040eded7221 */ /* 0x000fc40000010000 */
[----:B------:R-:W-:Y:S02]  /*84c0*/  FMUL.FTZ R64, R143, R218 ;  /* 0x000000da8f407220 */ /* 0x000fe40000410000 */
[C---:B------:R-:W-:Y:S02]  /*84d0*/  FMUL.FTZ R65, R165.reuse, -R250 ;  /* 0x800000faa5417220 */ /* 0x040fe40000410000 */
[----:B------:R-:W-:Y:S02]  /*84e0*/  FFMA.FTZ R64, R144, R237, -R64 ;  /* 0x000000ed90407223 */ /* 0x000fe40000010840 */
[-C--:B------:R-:W-:Y:S02]  /*84f0*/  FMUL.FTZ R66, R165, -R71.reuse ;  /* 0x80000047a5427220 */ /* 0x080fe40000410000 */
[----:B------:R-:W-:Y:S02]  /*8500*/  FFMA.FTZ R71, R166, R71, R65 ;  /* 0x00000047a6477223 */ /* 0x000fe40000010041 */
[----:B------:R-:W-:-:S02]  /*8510*/  FMUL.FTZ R65, R143, R237 ;  /* 0x000000ed8f417220 */ /* 0x000fc40000410000 */
[----:B------:R-:W-:Y:S01]  /*8520*/  FADD.FTZ R236, R236, R64 ;  /* 0x00000040ecec7221 */ /* 0x000fe20000010000 */
[----:B------:R-:W-:Y:S01]  /*8530*/  MOV R64, UR24 ;  /* 0x0000001800407c02 */ /* 0x000fe20008000f00 */
[----:B------:R-:W-:Y:S02]  /*8540*/  FFMA.FTZ R65, R144, R218, R65 ;  /* 0x000000da90417223 */ /* 0x000fe40000010041 */
[----:B------:R-:W-:Y:S01]  /*8550*/  FMUL.FTZ R220, R141, R236 ;  /* 0x000000ec8ddc7220 */ /* 0x000fe20000410000 */
[----:B------:R-:W-:Y:S01]  /*8560*/  ISETP.GE.OR P0, PT, R64, c[0x0][0x174], P0 ;  /* 0x00005d0040007a0c */ /* 0x000fe20000706670 */
[----:B------:R-:W-:Y:S01]  /*8570*/  FADD.FTZ R219, RZ, R65 ;  /* 0x00000041ffdb7221 */ /* 0x000fe20000010000 */
[----:B------:R-:W-:Y:S01]  /*8580*/  HFMA2.MMA R65, -RZ, RZ, 0, 0 ;  /* 0x00000000ff417435 */ /* 0x000fe200000001ff */
[----:B------:R-:W-:Y:S01]  /*8590*/  FFMA.FTZ R250, R166, R250, -R66 ;  /* 0x000000faa6fa7223 */ /* 0x000fe20000010842 */
[----:B------:R-:W-:Y:S01]  /*85a0*/  MOV R64, 0x3f800000 ;  /* 0x3f80000000407802 */ /* 0x000fe20000000f00 */
[----:B------:R-:W-:Y:S01]  /*85b0*/  CS2R R66, SRZ ;  /* 0x0000000000427805 */ /* 0x000fe2000001ff00 */
[----:B------:R-:W-:-:S02]  /*85c0*/  FFMA.FTZ R220, R142, R219, R220 ;  /* 0x000000db8edc7223 */ /* 0x000fc400000100dc */
[----:B------:R-:W-:Y:S02]  /*85d0*/  FMUL.FTZ R69, R141, R219 ;  /* 0x000000db8d457220 */ /* 0x000fe40000410000 */
[C---:B------:R-:W-:Y:S02]  /*85e0*/  FMUL.FTZ R232, R137.reuse, UR39 ;  /* 0x0000002789e87c20 */ /* 0x040fe40008410000 */
[----:B------:R-:W-:Y:S01]  /*85f0*/  FMUL.FTZ R231, R137, UR38 ;  /* 0x0000002689e77c20 */ /* 0x000fe20008410000 */
[----:B------:R0:W1:Y:S01]  /*8600*/  @!P0 LDS.128 R64, [R68.X16+0x3650] ;  /* 0x0036500044408984 */ /* 0x000062000000cc00 */
[----:B------:R-:W-:Y:S01]  /*8610*/  FFMA.FTZ R69, R142, R236, -R69 ;  /* 0x000000ec8e457223 */ /* 0x000fe20000010845 */
[----:B------:R-:W-:Y:S01]  /*8620*/  ISETP.NE.AND P0, PT, R39, 0x1f, PT ;  /* 0x0000001f2700780c */ /* 0x000fe20003f05270 */
[----:B------:R-:W-:Y:S02]  /*8630*/  FADD.FTZ R220, RZ, R220 ;  /* 0x000000dcffdc7221 */ /* 0x000fe40000010000 */
[----:B------:R-:W-:-:S02]  /*8640*/  FFMA.FTZ R232, R138, UR38, -R232 ;  /* 0x000000268ae87c23 */ /* 0x000fc400080108e8 */
[----:B------:R-:W-:Y:S02]  /*8650*/  FFMA.FTZ R231, R138, UR39, R231 ;  /* 0x000000278ae77c23 */ /* 0x000fe400080100e7 */
[----:B------:R-:W-:Y:S02]  /*8660*/  FADD.FTZ R233, R73, R73 ;  /* 0x0000004949e97221 */ /* 0x000fe40000010000 */
[----:B------:R-:W-:Y:S02]  /*8670*/  FADD.FTZ R235, R235, R69 ;  /* 0x00000045ebeb7221 */ /* 0x000fe40000010000 */
[----:B0-----:R-:W-:Y:S02]  /*8680*/  FMUL.FTZ R68, R139, R220 ;  /* 0x000000dc8b447220 */ /* 0x001fe40000410000 */
[C---:B------:R-:W-:Y:S02]  /*8690*/  FMUL.FTZ R70, R167.reuse, -R71 ;  /* 0x80000047a7467220 */ /* 0x040fe40000410000 */
[----:B------:R-:W-:-:S02]  /*86a0*/  FMUL.FTZ R69, R167, -R250 ;  /* 0x800000faa7457220 */ /* 0x000fc40000410000 */
[C---:B------:R-:W-:Y:S02]  /*86b0*/  FMUL.FTZ R232, R233.reuse, R232 ;  /* 0x000000e8e9e87220 */ /* 0x040fe40000410000 */
[----:B------:R-:W-:Y:S02]  /*86c0*/  FMUL.FTZ R231, R233, R231 ;  /* 0x000000e7e9e77220 */ /* 0x000fe40000410000 */
[----:B------:R-:W-:Y:S02]  /*86d0*/  FFMA.FTZ R68, R140, R235, -R68 ;  /* 0x000000eb8c447223 */ /* 0x000fe40000010844 */
[C---:B------:R-:W-:Y:S02]  /*86e0*/  FFMA.FTZ R250, R168.reuse, R250, -R70 ;  /* 0x000000faa8fa7223 */ /* 0x040fe40000010846 */
[----:B------:R-:W-:Y:S02]  /*86f0*/  FFMA.FTZ R71, R168, R71, R69 ;  /* 0x00000047a8477223 */ /* 0x000fe40000010045 */
[----:B------:R-:W-:Y:S01]  /*8700*/  FADD.FTZ R230, R232, R230 ;  /* 0x000000e6e8e67221 */ /* 0x000fe20000010000 */
[----:B------:R0:W2:Y:S01]  /*8710*/  SHFL.DOWN PT, R69, R250, 0x1, 0x1f ;  /* 0x08201f00fa457f89 */ /* 0x0000a200000e0000 */
[----:B------:R-:W-:-:S02]  /*8720*/  FADD.FTZ R229, -R231, R229 ;  /* 0x000000e5e7e57221 */ /* 0x000fc40000010100 */
        /* <DEDUP_REMOVED lines=16> */
.L_x_8526:
[----:B-1----:R-:W-:Y:S05]  /*8830*/  BSYNC B0 ;  /* 0x0000000000007941 */ /* 0x002fea0003800000 */
.L_x_8525:
[----:B------:R-:W-:Y:S01]  /*8840*/  ISETP.GT.U32.AND P0, PT, R39, 0x1d, PT ;  /* 0x0000001d2700780c */ /* 0x000fe20003f04070 */
[----:B--2---:R1:W2:Y:S01]  /*8850*/  SHFL.DOWN PT, R69, R250, 0x2, 0x1f ;  /* 0x08401f00fa457f89 */ /* 0x0042a200000e0000 */
[----:B------:R-:W-:Y:S03]  /*8860*/  BSSY B0, `(.L_x_8527) ;  /* 0x0000010000007945 */ /* 0x000fe60003800000 */
[----:B---3--:R1:W3:Y:S04]  /*8870*/  SHFL.DOWN PT, R70, R71, 0x2, 0x1f ;  /* 0x08401f0047467f89 */ /* 0x0082e800000e0000 */
[----:B----4-:R1:W4:Y:S04]  /*8880*/  SHFL.DOWN PT, R68, R230, 0x2, 0x1f ;  /* 0x08401f00e6447f89 */ /* 0x01032800000e0000 */
[----:B0-----:R1:W0:Y:S01]  /*8890*/  SHFL.DOWN PT, R251, R229, 0x2, 0x1f ;  /* 0x08401f00e5fb7f89 */ /* 0x00122200000e0000 */
        /* <DEDUP_REMOVED lines=12> */
.L_x_8528:
[----:B------:R-:W-:Y:S05]  /*8960*/  BSYNC B0 ;  /* 0x0000000000007941 */ /* 0x000fea0003800000 */
.L_x_8527:
[----:B------:R-:W-:Y:S01]  /*8970*/  ISETP.GT.U32.AND P0, PT, R39, 0x1b, PT ;  /* 0x0000001b2700780c */ /* 0x000fe20003f04070 */
[----:B--2---:R2:W1:Y:S01]  /*8980*/  SHFL.DOWN PT, R69, R250, 0x4, 0x1f ;  /* 0x08801f00fa457f89 */ /* 0x00446200000e0000 */
        /* <DEDUP_REMOVED lines=8> */
[----:B-12---:R-:W-:Y:S02]  /*8a10*/  FADD.FTZ R230, R230, R252 ;  /* 0x000000fce6e67221 */ /* 0x006fe40000010000 */
[----:B------:R-:W-:Y:S02]  /*8a20*/  FFMA.FTZ R68, R250, R251, R68 ;  /* 0x000000fbfa447223 */ /* 0x000fe40000010044 */
[C---:B---3--:R-:W-:Y:S02]  /*8a30*/  FMUL.FTZ R251, R71.reuse, R70 ;  /* 0x0000004647fb7220 */ /* 0x048fe40000410000 */
[----:B------:R-:W-:-:S02]  /*8a40*/  FMUL.FTZ R71, R71, R69 ;  /* 0x0000004547477220 */ /* 0x000fc40000410000 */
[C---:B------:R-:W-:Y:S02]  /*8a50*/  FFMA.FTZ R251, R250.reuse, R69, -R251 ;  /* 0x00000045fafb7223 */ /* 0x040fe400000108fb */
[----:B------:R-:W-:Y:S02]  /*8a60*/  FFMA.FTZ R71, R250, R70, R71 ;  /* 0x00000046fa477223 */ /* 0x000fe40000010047 */
[----:B------:R-:W-:Y:S01]  /*8a70*/  FADD.FTZ R229, R229, R68 ;  /* 0x00000044e5e57221 */ /* 0x000fe20000010000 */
[----:B------:R-:W-:Y:S02]  /*8a80*/  MOV R250, R251 ;  /* 0x000000fb00fa7202 */ /* 0x000fe40000000f00 */
.L_x_8530:
[----:B------:R-:W-:Y:S05]  /*8a90*/  BSYNC B0 ;  /* 0x0000000000007941 */ /* 0x000fea0003800000 */
.L_x_8529:
[----:B------:R-:W-:Y:S01]  /*8aa0*/  ISETP.GT.U32.AND P0, PT, R39, 0x17, PT ;  /* 0x000000172700780c */ /* 0x000fe20003f04070 */
[----:B-1----:R1:W2:Y:S01]  /*8ab0*/  SHFL.DOWN PT, R69, R250, 0x8, 0x1f ;  /* 0x09001f00fa457f89 */ /* 0x0022a200000e0000 */
        /* <DEDUP_REMOVED lines=16> */
.L_x_8532:
[----:B------:R-:W-:Y:S05]  /*8bc0*/  BSYNC B0 ;  /* 0x0000000000007941 */ /* 0x000fea0003800000 */
.L_x_8531:
        /* <DEDUP_REMOVED lines=18> */
.L_x_8534:
[----:B------:R-:W-:Y:S05]  /*8cf0*/  BSYNC B0 ;  /* 0x0000000000007941 */ /* 0x000fea0003800000 */
.L_x_8533:
[----:B---3--:R-:W3:Y:S01]  /*8d00*/  SHFL.IDX PT, R70, R71, RZ, 0x1f ;  /* 0x00001fff47467589 */ /* 0x008ee200000e0000 */
[----:B------:R-:W-:Y:S01]  /*8d10*/  ISETP.NE.AND P0, PT, R102, RZ, PT ;  /* 0x000000ff6600720c */ /* 0x000fe20003f05270 */
[----:B------:R-:W-:Y:S02]  /*8d20*/  BSSY B0, `(.L_x_8535) ;  /* 0x000021e000007945 */ /* 0x000fe40003800000 */
[----:B-1----:R-:W1:Y:S04]  /*8d30*/  SHFL.IDX PT, R69, R250, RZ, 0x1f ;  /* 0x00001ffffa457589 */ /* 0x002e6800000e0000 */
[----:B--2---:R-:W-:Y:S01]  /*8d40*/  SHFL.DOWN PT, R250, R250, 0x1, 0x1f ;  /* 0x08201f00fafa7f89 */ /* 0x004fe200000e0000 */
[----:B---34-:R-:W-:-:S02]  /*8d50*/  FMUL.FTZ R68, R70, R65 ;  /* 0x0000004146447220 */ /* 0x018fc40000410000 */
[CC--:B0-----:R-:W-:Y:S02]  /*8d60*/  FMUL.FTZ R251, R70.reuse, R64.reuse ;  /* 0x0000004046fb7220 */ /* 0x0c1fe40000410000 */
[C---:B-1----:R-:W-:Y:S02]  /*8d70*/  FFMA.FTZ R68, R69.reuse, R64, -R68 ;  /* 0x0000004045447223 */ /* 0x042fe40000010844 */
[CC--:B------:R-:W-:Y:S02]  /*8d80*/  FMUL.FTZ R64, R70.reuse, R67.reuse ;  /* 0x0000004346407220 */ /* 0x0c0fe40000410000 */
[-C--:B------:R-:W-:Y:S02]  /*8d90*/  FMUL.FTZ R252, R70, R66.reuse ;  /* 0x0000004246fc7220 */ /* 0x080fe40000410000 */
[C---:B------:R-:W-:Y:S02]  /*8da0*/  FFMA.FTZ R70, R69.reuse, R66, -R64 ;  /* 0x0000004245467223 */ /* 0x040fe40000010840 */
[C---:B------:R-:W-:Y:S01]  /*8db0*/  FFMA.FTZ R64, R69.reuse, R67, R252 ;  /* 0x0000004345407223 */ /* 0x040fe200000100fc */
[----:B------:R-:W-:Y:S01]  /*8dc0*/  SHFL.IDX PT, R66, R66, RZ, 0x1f ;  /* 0x00001fff42427589 */ /* 0x000fe200000e0000 */
[----:B------:R-:W-:-:S03]  /*8dd0*/  FFMA.FTZ R69, R69, R65, R251 ;  /* 0x0000004145457223 */ /* 0x000fc600000100fb */
[----:B------:R-:W0:Y:S04]  /*8de0*/  SHFL.IDX PT, R65, R230, RZ, 0x1f ;  /* 0x00001fffe6417589 */ /* 0x000e2800000e0000 */
[----:B------:R-:W-:Y:S04]  /*8df0*/  SHFL.IDX PT, R67, R67, RZ, 0x1f ;  /* 0x00001fff43437589 */ /* 0x000fe800000e0000 */
[----:B------:R-:W-:Y:S04]  /*8e00*/  SHFL.DOWN PT, R251, R71, 0x1, 0x1f ;  /* 0x08201f0047fb7f89 */ /* 0x000fe800000e0000 */
[----:B------:R-:W-:Y:S01]  /*8e10*/  SHFL.DOWN PT, R230, R230, 0x1, 0x1f ;  /* 0x08201f00e6e67f89 */ /* 0x000fe200000e0000 */
[----:B0-----:R-:W-:-:S03]  /*8e20*/  FADD.FTZ R70, R65, R70 ;  /* 0x0000004641467221 */ /* 0x001fc60000010000 */
[----:B------:R-:W0:Y:S04]  /*8e30*/  SHFL.IDX PT, R65, R229, RZ, 0x1f ;  /* 0x00001fffe5417589 */ /* 0x000e2800000e0000 */
[----:B------:R-:W1:Y:S01]  /*8e40*/  SHFL.DOWN PT, R229, R229, 0x1, 0x1f ;  /* 0x08201f00e5e57f89 */ /* 0x000e6200000e0000 */
[----:B0-----:R-:W-:Y:S02]  /*8e50*/  FADD.FTZ R71, R65, R64 ;  /* 0x0000004041477221 */ /* 0x001fe40000010000 */
[C---:B------:R-:W-:Y:S02]  /*8e60*/  @P1 FMUL.FTZ R64, R251.reuse, R67 ;  /* 0x00000043fb401220 */ /* 0x040fe40000410000 */
[-C--:B------:R-:W-:Y:S02]  /*8e70*/  @P1 FMUL.FTZ R251, R251, R66.reuse ;  /* 0x00000042fbfb1220 */ /* 0x080fe40000410000 */
[----:B------:R-:W-:-:S02]  /*8e80*/  @P1 FFMA.FTZ R64, R250, R66, -R64 ;  /* 0x00000042fa401223 */ /* 0x000fc40000010840 */
[----:B------:R-:W-:Y:S02]  /*8e90*/  @P1 FFMA.FTZ R251, R250, R67, R251 ;  /* 0x00000043fafb1223 */ /* 0x000fe400000100fb */
[----:B------:R-:W-:Y:S02]  /*8ea0*/  @P1 FADD.FTZ R66, R230, R64 ;  /* 0x00000040e6421221 */ /* 0x000fe40000010000 */
[----:B-1----:R-:W-:Y:S02]  /*8eb0*/  @P1 FADD.FTZ R67, R229, R251 ;  /* 0x000000fbe5431221 */ /* 0x002fe40000010000 */
[----:B------:R-:W-:Y:S02]  /*8ec0*/  FMUL.FTZ R65, R137, R169 ;  /* 0x000000a989417220 */ /* 0x000fe40000410000 */
[-C--:B------:R-:W-:Y:S02]  /*8ed0*/  FMUL.FTZ R64, R67, -R131.reuse ;  /* 0x8000008343407220 */ /* 0x080fe40000410000 */
[----:B------:R-:W-:-:S02]  /*8ee0*/  FMUL.FTZ R131, R66, -R131 ;  /* 0x8000008342837220 */ /* 0x000fc40000410000 */
[----:B------:R-:W-:Y:S02]  /*8ef0*/  FFMA.FTZ R64, R66, R130, -R64 ;  /* 0x0000008242407223 */ /* 0x000fe40000010840 */
[----:B------:R-:W-:Y:S02]  /*8f00*/  FFMA.FTZ R65, R138, R249, -R65 ;  /* 0x000000f98a417223 */ /* 0x000fe40000010841 */
[----:B------:R-:W-:Y:S02]  /*8f10*/  FMUL.FTZ R66, R135, R207 ;  /* 0x000000cf87427220 */ /* 0x000fe40000410000 */
[----:B------:R-:W-:Y:S02]  /*8f20*/  FFMA.FTZ R65, R233, R65, RZ ;  /* 0x00000041e9417223 */ /* 0x000fe400000100ff */
[----:B------:R-:W-:Y:S02]  /*8f30*/  FFMA.FTZ R66, R136, R248, -R66 ;  /* 0x000000f888427223 */ /* 0x000fe40000010842 */
[----:B------:R-:W-:-:S02]  /*8f40*/  FMUL.FTZ R137, R137, R249 ;  /* 0x000000f989897220 */ /* 0x000fc40000410000 */
[----:B------:R-:W-:Y:S02]  /*8f50*/  FFMA.FTZ R65, R221, R66, R65 ;  /* 0x00000042dd417223 */ /* 0x000fe40000010041 */
[----:B------:R-:W-:Y:S02]  /*8f60*/  FMUL.FTZ R66, R133, R208 ;  /* 0x000000d085427220 */ /* 0x000fe40000410000 */
[----:B------:R-:W-:Y:S02]  /*8f70*/  FFMA.FTZ R138, R138, R169, R137 ;  /* 0x000000a98a8a7223 */ /* 0x000fe40000010089 */
[----:B------:R-:W-:Y:S02]  /*8f80*/  FFMA.FTZ R66, R134, R247, -R66 ;  /* 0x000000f786427223 */ /* 0x000fe40000010842 */
[----:B------:R-:W-:Y:S02]  /*8f90*/  FMUL.FTZ R135, R135, R248 ;  /* 0x000000f887877220 */ /* 0x000fe40000410000 */
[----:B------:R-:W-:-:S02]  /*8fa0*/  FFMA.FTZ R65, R224, R66, R65 ;  /* 0x00000042e0417223 */ /* 0x000fc40000010041 */
[----:B------:R-:W-:Y:S02]  /*8fb0*/  FMUL.FTZ R66, R127, R209 ;  /* 0x000000d17f427220 */ /* 0x000fe40000410000 */
[----:B------:R-:W-:Y:S02]  /*8fc0*/  FFMA.FTZ R136, R136, R207, R135 ;  /* 0x000000cf88887223 */ /* 0x000fe40000010087 */
[----:B------:R-:W-:Y:S02]  /*8fd0*/  FFMA.FTZ R66, R132, R246, -R66 ;  /* 0x000000f684427223 */ /* 0x000fe40000010842 */
[----:B------:R-:W-:Y:S02]  /*8fe0*/  FFMA.FTZ R138, -R233, R138, RZ ;  /* 0x0000008ae98a7223 */ /* 0x000fe400000101ff */
[----:B------:R-:W-:Y:S02]  /*8ff0*/  FMUL.FTZ R133, R133, R247 ;  /* 0x000000f785857220 */ /* 0x000fe40000410000 */
[----:B------:R-:W-:-:S02]  /*9000*/  FFMA.FTZ R65, R170, R66, R65 ;  /* 0x00000042aa417223 */ /* 0x000fc40000010041 */
[----:B------:R-:W-:Y:S02]  /*9010*/  FMUL.FTZ R66, R125, R210 ;  /* 0x000000d27d427220 */ /* 0x000fe40000410000 */
[----:B------:R-:W-:Y:S02]  /*9020*/  FFMA.FTZ R136, -R221, R136, R138 ;  /* 0x00000088dd887223 */ /* 0x000fe4000001018a */
[----:B------:R-:W-:Y:S02]  /*9030*/  FFMA.FTZ R134, R134, R208, R133 ;  /* 0x000000d086867223 */ /* 0x000fe40000010085 */
[----:B------:R-:W-:Y:S02]  /*9040*/  FMUL.FTZ R127, R127, R246 ;  /* 0x000000f67f7f7220 */ /* 0x000fe40000410000 */
[----:B------:R-:W-:Y:S02]  /*9050*/  FFMA.FTZ R66, R126, R245, -R66 ;  /* 0x000000f57e427223 */ /* 0x000fe40000010842 */
[----:B------:R-:W-:-:S02]  /*9060*/  FFMA.FTZ R134, -R224, R134, R136 ;  /* 0x00000086e0867223 */ /* 0x000fc40000010188 */
[----:B------:R-:W-:Y:S02]  /*9070*/  FFMA.FTZ R132, R132, R209, R127 ;  /* 0x000000d184847223 */ /* 0x000fe4000001007f */
[----:B------:R-:W-:Y:S02]  /*9080*/  FMUL.FTZ R125, R125, R245 ;  /* 0x000000f57d7d7220 */ /* 0x000fe40000410000 */
[----:B------:R-:W-:Y:S02]  /*9090*/  FFMA.FTZ R66, R175, R66, R65 ;  /* 0x00000042af427223 */ /* 0x000fe40000010041 */
[----:B------:R-:W-:Y:S02]  /*90a0*/  FMUL.FTZ R65, R123, R211 ;  /* 0x000000d37b417220 */ /* 0x000fe40000410000 */
[----:B------:R-:W-:Y:S02]  /*90b0*/  FFMA.FTZ R132, -R170, R132, R134 ;  /* 0x00000084aa847223 */ /* 0x000fe40000010186 */
[----:B------:R-:W-:-:S02]  /*90c0*/  FFMA.FTZ R126, R126, R210, R125 ;  /* 0x000000d27e7e7223 */ /* 0x000fc4000001007d */
[----:B------:R-:W-:Y:S02]  /*90d0*/  FMUL.FTZ R123, R123, R244 ;  /* 0x000000f47b7b7220 */ /* 0x000fe40000410000 */
[----:B------:R-:W-:Y:S02]  /*90e0*/  FFMA.FTZ R126, -R175, R126, R132 ;  /* 0x0000007eaf7e7223 */ /* 0x000fe40000010184 */
[C---:B------:R-:W-:Y:S02]  /*90f0*/  FFMA.FTZ R123, R124.reuse, R211, R123 ;  /* 0x000000d37c7b7223 */ /* 0x040fe4000001007b */
[----:B------:R-:W-:Y:S02]  /*9100*/  FFMA.FTZ R132, R124, R244, -R65 ;  /* 0x000000f47c847223 */ /* 0x000fe40000010841 */
[----:B------:R-:W-:Y:S02]  /*9110*/  FFMA.FTZ R126, -R176, R123, R126 ;  /* 0x0000007bb07e7223 */ /* 0x000fe4000001017e */
[----:B------:R-:W-:-:S02]  /*9120*/  FMUL.FTZ R123, R121, R212 ;  /* 0x000000d4797b7220 */ /* 0x000fc40000410000 */
[-C--:B------:R-:W-:Y:S02]  /*9130*/  FMUL.FTZ R121, R121, R243.reuse ;  /* 0x000000f379797220 */ /* 0x080fe40000410000 */
[C---:B------:R-:W-:Y:S02]  /*9140*/  FFMA.FTZ R123, R122.reuse, R243, -R123 ;  /* 0x000000f37a7b7223 */ /* 0x040fe4000001087b */
[----:B------:R-:W-:Y:S02]  /*9150*/  FFMA.FTZ R122, R122, R212, R121 ;  /* 0x000000d47a7a7223 */ /* 0x000fe40000010079 */
[C---:B------:R-:W-:Y:S02]  /*9160*/  FMUL.FTZ R121, R211.reuse, UR39 ;  /* 0x00000027d3797c20 */ /* 0x040fe40008410000 */
[----:B------:R-:W-:Y:S02]  /*9170*/  FMUL.FTZ R137, R211, UR38 ;  /* 0x00000026d3897c20 */ /* 0x000fe40008410000 */
[----:B------:R-:W-:-:S02]  /*9180*/  FMUL.FTZ R65, R210, UR39 ;  /* 0x00000027d2417c20 */ /* 0x000fc40008410000 */
[----:B------:R-:W-:Y:S02]  /*9190*/  FMUL.FTZ R124, R210, UR38 ;  /* 0x00000026d27c7c20 */ /* 0x000fe40008410000 */
[C---:B------:R-:W-:Y:S02]  /*91a0*/  FFMA.FTZ R121, R244.reuse, UR38, -R121 ;  /* 0x00000026f4797c23 */ /* 0x040fe40008010879 */
[----:B------:R-:W-:Y:S02]  /*91b0*/  FFMA.FTZ R137, R244, UR39, R137 ;  /* 0x00000027f4897c23 */ /* 0x000fe40008010089 */
[C---:B------:R-:W-:Y:S02]  /*91c0*/  FFMA.FTZ R65, R245.reuse, UR38, -R65 ;  /* 0x00000026f5417c23 */ /* 0x040fe40008010841 */
[----:B------:R-:W-:Y:S02]  /*91d0*/  FFMA.FTZ R124, R245, UR39, R124 ;  /* 0x00000027f57c7c23 */ /* 0x000fe4000801007c */
[----:B------:R-:W-:-:S02]  /*91e0*/  FFMA.FTZ R66, R176, R132, R66 ;  /* 0x00000084b0427223 */ /* 0x000fc40000010042 */
[C---:B------:R-:W-:Y:S02]  /*91f0*/  FMUL.FTZ R121, R176.reuse, R121 ;  /* 0x00000079b0797220 */ /* 0x040fe40000410000 */
[----:B------:R-:W-:Y:S02]  /*9200*/  FFMA.FTZ R176, -R176, R137, -RZ ;  /* 0x00000089b0b07223 */ /* 0x000fe400000109ff */
[C---:B------:R-:W-:Y:S02]  /*9210*/  FMUL.FTZ R65, R175.reuse, R65 ;  /* 0x00000041af417220 */ /* 0x040fe40000410000 */
[----:B------:R-:W-:Y:S02]  /*9220*/  FFMA.FTZ R124, -R175, R124, -RZ ;  /* 0x0000007caf7c7223 */ /* 0x000fe400000109ff */
[----:B------:R-:W-:Y:S02]  /*9230*/  FFMA.FTZ R137, -R181, R122, R126 ;  /* 0x0000007ab5897223 */ /* 0x000fe4000001017e */
[----:B------:R-:W-:-:S02]  /*9240*/  FMUL.FTZ R175, R119, R213 ;  /* 0x000000d577af7220 */ /* 0x000fc40000410000 */
[-C--:B------:R-:W-:Y:S02]  /*9250*/  FMUL.FTZ R122, R119, R242.reuse ;  /* 0x000000f2777a7220 */ /* 0x080fe40000410000 */
[----:B------:R-:W-:Y:S02]  /*9260*/  FFMA.FTZ R123, R181, R123, R66 ;  /* 0x0000007bb57b7223 */ /* 0x000fe40000010042 */
[C---:B------:R-:W-:Y:S02]  /*9270*/  FFMA.FTZ R119, R120.reuse, R242, -R175 ;  /* 0x000000f278777223 */ /* 0x040fe400000108af */
[----:B------:R-:W-:Y:S02]  /*9280*/  FFMA.FTZ R122, R120, R213, R122 ;  /* 0x000000d5787a7223 */ /* 0x000fe4000001007a */
[C---:B------:R-:W-:Y:S02]  /*9290*/  FMUL.FTZ R66, R212.reuse, UR39 ;  /* 0x00000027d4427c20 */ /* 0x040fe40008410000 */
[----:B------:R-:W-:-:S02]  /*92a0*/  FMUL.FTZ R120, R212, UR38 ;  /* 0x00000026d4787c20 */ /* 0x000fc40008410000 */
[C---:B------:R-:W-:Y:S02]  /*92b0*/  FFMA.FTZ R66, R243.reuse, UR38, -R66 ;  /* 0x00000026f3427c23 */ /* 0x040fe40008010842 */
[----:B------:R-:W-:Y:S02]  /*92c0*/  FFMA.FTZ R120, R243, UR39, R120 ;  /* 0x00000027f3787c23 */ /* 0x000fe40008010078 */
[C---:B------:R-:W-:Y:S02]  /*92d0*/  FMUL.FTZ R66, R181.reuse, R66 ;  /* 0x00000042b5427220 */ /* 0x040fe40000410000 */
[----:B------:R-:W-:Y:S02]  /*92e0*/  FFMA.FTZ R181, -R181, R120, -RZ ;  /* 0x00000078b5b57223 */ /* 0x000fe400000109ff */
[----:B------:R-:W-:Y:S02]  /*92f0*/  FFMA.FTZ R120, R182, R119, R123 ;  /* 0x00000077b6787223 */ /* 0x000fe4000001007b */
[----:B------:R-:W-:-:S02]  /*9300*/  FMUL.FTZ R119, R117, R214 ;  /* 0x000000d675777220 */ /* 0x000fc40000410000 */
[-C--:B------:R-:W-:Y:S02]  /*9310*/  FMUL.FTZ R117, R117, R241.reuse ;  /* 0x000000f175757220 */ /* 0x080fe40000410000 */
[C---:B------:R-:W-:Y:S02]  /*9320*/  FFMA.FTZ R119, R118.reuse, R241, -R119 ;  /* 0x000000f176777223 */ /* 0x040fe40000010877 */
[----:B------:R-:W-:Y:S02]  /*9330*/  FFMA.FTZ R118, R118, R214, R117 ;  /* 0x000000d676767223 */ /* 0x000fe40000010075 */
[C---:B------:R-:W-:Y:S02]  /*9340*/  FMUL.FTZ R117, R213.reuse, UR39 ;  /* 0x00000027d5757c20 */ /* 0x040fe40008410000 */
[----:B------:R-:W-:Y:S02]  /*9350*/  FMUL.FTZ R123, R213, UR38 ;  /* 0x00000026d57b7c20 */ /* 0x000fe40008410000 */
[----:B------:R-:W-:-:S02]  /*9360*/  FFMA.FTZ R117, R242, UR38, -R117 ;  /* 0x00000026f2757c23 */ /* 0x000fc40008010875 */
[----:B------:R-:W-:Y:S02]  /*9370*/  FFMA.FTZ R123, R242, UR39, R123 ;  /* 0x00000027f27b7c23 */ /* 0x000fe4000801007b */
[C---:B------:R-:W-:Y:S02]  /*9380*/  FFMA.FTZ R122, -R182.reuse, R122, R137 ;  /* 0x0000007ab67a7223 */ /* 0x040fe40000010189 */
[C---:B------:R-:W-:Y:S02]  /*9390*/  FMUL.FTZ R137, R115.reuse, R215 ;  /* 0x000000d773897220 */ /* 0x040fe40000410000 */
[C---:B------:R-:W-:Y:S02]  /*93a0*/  FMUL.FTZ R117, R182.reuse, R117 ;  /* 0x00000075b6757220 */ /* 0x040fe40000410000 */
[----:B------:R-:W-:Y:S02]  /*93b0*/  FMUL.FTZ R115, R115, R240 ;  /* 0x000000f073737220 */ /* 0x000fe40000410000 */
[----:B------:R-:W-:-:S02]  /*93c0*/  FFMA.FTZ R182, -R182, R123, -RZ ;  /* 0x0000007bb6b67223 */ /* 0x000fc400000109ff */
[C---:B------:R-:W-:Y:S02]  /*93d0*/  FFMA.FTZ R123, -R187.reuse, R118, R122 ;  /* 0x00000076bb7b7223 */ /* 0x040fe4000001017a */
[C---:B------:R-:W-:Y:S02]  /*93e0*/  FFMA.FTZ R118, R116.reuse, R240, -R137 ;  /* 0x000000f074767223 */ /* 0x040fe40000010889 */
[----:B------:R-:W-:Y:S02]  /*93f0*/  FFMA.FTZ R116, R116, R215, R115 ;  /* 0x000000d774747223 */ /* 0x000fe40000010073 */
[----:B------:R-:W-:Y:S02]  /*9400*/  FFMA.FTZ R119, R187, R119, R120 ;  /* 0x00000077bb777223 */ /* 0x000fe40000010078 */
[----:B------:R-:W-:Y:S02]  /*9410*/  FFMA.FTZ R116, -R188, R116, R123 ;  /* 0x00000074bc747223 */ /* 0x000fe4000001017b */
[----:B------:R-:W-:-:S02]  /*9420*/  FMUL.FTZ R123, R113, R239 ;  /* 0x000000ef717b7220 */ /* 0x000fc40000410000 */
[----:B------:R-:W-:Y:S02]  /*9430*/  FFMA.FTZ R118, R188, R118, R119 ;  /* 0x00000076bc767223 */ /* 0x000fe40000010077 */
[-C--:B------:R-:W-:Y:S02]  /*9440*/  FFMA.FTZ R123, R114, R216.reuse, R123 ;  /* 0x000000d8727b7223 */ /* 0x080fe4000001007b */
[----:B------:R-:W-:Y:S02]  /*9450*/  FADD.FTZ R201, R201, R64 ;  /* 0x00000040c9c97221 */ /* 0x000fe40000010000 */
[----:B------:R-:W-:Y:S02]  /*9460*/  FMUL.FTZ R119, R113, R216 ;  /* 0x000000d871777220 */ /* 0x000fe40000410000 */
[----:B------:R-:W-:Y:S02]  /*9470*/  FFMA.FTZ R123, -R193, R123, R116 ;  /* 0x0000007bc17b7223 */ /* 0x000fe40000010174 */
[----:B------:R-:W-:-:S02]  /*9480*/  FMUL.FTZ R64, R216, UR39 ;  /* 0x00000027d8407c20 */ /* 0x000fc40008410000 */
[----:B------:R-:W-:Y:S02]  /*9490*/  FMUL.FTZ R116, R216, UR38 ;  /* 0x00000026d8747c20 */ /* 0x000fe40008410000 */
[----:B------:R-:W-:Y:S02]  /*94a0*/  FFMA.FTZ R131, R67, R130, R131 ;  /* 0x0000008243837223 */ /* 0x000fe40000010083 */
[C---:B------:R-:W-:Y:S02]  /*94b0*/  FMUL.FTZ R113, R215.reuse, UR39 ;  /* 0x00000027d7717c20 */ /* 0x040fe40008410000 */
[----:B------:R-:W-:Y:S02]  /*94c0*/  FFMA.FTZ R119, R114, R239, -R119 ;  /* 0x000000ef72777223 */ /* 0x000fe40000010877 */
[----:B------:R-:W-:Y:S02]  /*94d0*/  FMUL.FTZ R137, R215, UR38 ;  /* 0x00000026d7897c20 */ /* 0x000fe40008410000 */
[----:B------:R-:W-:-:S02]  /*94e0*/  FFMA.FTZ R64, R239, UR38, -R64 ;  /* 0x00000026ef407c23 */ /* 0x000fc40008010840 */
[----:B------:R-:W-:Y:S02]  /*94f0*/  FFMA.FTZ R116, R239, UR39, R116 ;  /* 0x00000027ef747c23 */ /* 0x000fe40008010074 */
[----:B------:R-:W-:Y:S02]  /*9500*/  FADD.FTZ R114, -R203, R131 ;  /* 0x00000083cb727221 */ /* 0x000fe40000010100 */
[C---:B------:R-:W-:Y:S02]  /*9510*/  FFMA.FTZ R113, R240.reuse, UR38, -R113 ;  /* 0x00000026f0717c23 */ /* 0x040fe40008010871 */
[----:B------:R-:W-:Y:S02]  /*9520*/  FFMA.FTZ R137, R240, UR39, R137 ;  /* 0x00000027f0897c23 */ /* 0x000fe40008010089 */
[C---:B------:R-:W-:Y:S02]  /*9530*/  FFMA.FTZ R119, R193.reuse, R119, R118 ;  /* 0x00000077c1777223 */ /* 0x040fe40000010076 */
[----:B------:R-:W-:-:S02]  /*9540*/  FMUL.FTZ R64, R193, R64 ;  /* 0x00000040c1407220 */ /* 0x000fc40000410000 */
[----:B------:R-:W-:Y:S02]  /*9550*/  FFMA.FTZ R193, -R193, R116, -RZ ;  /* 0x00000074c1c17223 */ /* 0x000fe400000109ff */
[C---:B------:R-:W-:Y:S02]  /*9560*/  FMUL.FTZ R116, R139.reuse, -R114 ;  /* 0x800000728b747220 */ /* 0x040fe40000410000 */
[C---:B------:R-:W-:Y:S02]  /*9570*/  FMUL.FTZ R113, R188.reuse, R113 ;  /* 0x00000071bc717220 */ /* 0x040fe40000410000 */
[----:B------:R-:W-:Y:S02]  /*9580*/  FFMA.FTZ R188, -R188, R137, -RZ ;  /* 0x00000089bcbc7223 */ /* 0x000fe400000109ff */
[-C--:B------:R-:W-:Y:S02]  /*9590*/  FMUL.FTZ R137, R139, -R201.reuse ;  /* 0x800000c98b897220 */ /* 0x080fe40000410000 */
[----:B------:R-:W-:-:S02]  /*95a0*/  FFMA.FTZ R131, R140, R201, -R116 ;  /* 0x000000c98c837223 */ /* 0x000fc40000010874 */
[----:B------:R-:W-:Y:S02]  /*95b0*/  FFMA.FTZ R137, R140, R114, R137 ;  /* 0x000000728c897223 */ /* 0x000fe40000010089 */
[----:B------:R-:W-:Y:S02]  /*95c0*/  FADD.FTZ R204, R204, R131 ;  /* 0x00000083cccc7221 */ /* 0x000fe40000010000 */
[C---:B------:R-:W-:Y:S02]  /*95d0*/  FMUL.FTZ R131, R111.reuse, R217 ;  /* 0x000000d96f837220 */ /* 0x040fe40000410000 */
[-C--:B------:R-:W-:Y:S02]  /*95e0*/  FMUL.FTZ R111, R111, R238.reuse ;  /* 0x000000ee6f6f7220 */ /* 0x080fe40000410000 */
[----:B------:R-:W-:Y:S02]  /*95f0*/  FADD.FTZ R202, -R202, R137 ;  /* 0x00000089caca7221 */ /* 0x000fe40000010100 */
[----:B------:R-:W-:-:S02]  /*9600*/  FFMA.FTZ R131, R112, R238, -R131 ;  /* 0x000000ee70837223 */ /* 0x000fc40000010883 */
[----:B------:R-:W-:Y:S02]  /*9610*/  FFMA.FTZ R112, R112, R217, R111 ;  /* 0x000000d970707223 */ /* 0x000fe4000001006f */
[C---:B------:R-:W-:Y:S02]  /*9620*/  FMUL.FTZ R111, R141.reuse, -R202 ;  /* 0x800000ca8d6f7220 */ /* 0x040fe40000410000 */
[----:B------:R-:W-:Y:S02]  /*9630*/  FMUL.FTZ R141, R141, -R204 ;  /* 0x800000cc8d8d7220 */ /* 0x000fe40000410000 */
[----:B------:R-:W-:Y:S02]  /*9640*/  FFMA.FTZ R123, -R194, R112, R123 ;  /* 0x00000070c27b7223 */ /* 0x000fe4000001017b */
[C---:B------:R-:W-:Y:S02]  /*9650*/  FFMA.FTZ R111, R142.reuse, R204, -R111 ;  /* 0x000000cc8e6f7223 */ /* 0x040fe4000001086f */
[----:B------:R-:W-:-:S02]  /*9660*/  FFMA.FTZ R112, R142, R202, R141 ;  /* 0x000000ca8e707223 */ /* 0x000fc4000001008d */
[----:B------:R-:W-:Y:S02]  /*9670*/  FFMA.FTZ R119, R194, R131, R119 ;  /* 0x00000083c2777223 */ /* 0x000fe40000010077 */
[----:B------:R-:W-:Y:S02]  /*9680*/  FMUL.FTZ R131, R217, UR39 ;  /* 0x00000027d9837c20 */ /* 0x000fe40008410000 */
[----:B------:R-:W-:Y:S02]  /*9690*/  FADD.FTZ R198, R198, R111 ;  /* 0x0000006fc6c67221 */ /* 0x000fe40000010000 */
[----:B------:R-:W-:Y:S02]  /*96a0*/  FADD.FTZ R112, -R197, R112 ;  /* 0x00000070c5707221 */ /* 0x000fe40000010100 */
[----:B------:R-:W-:Y:S02]  /*96b0*/  FFMA.FTZ R111, R238, UR38, -R131 ;  /* 0x00000026ee6f7c23 */ /* 0x000fe40008010883 */
[----:B------:R-:W-:-:S02]  /*96c0*/  FMUL.FTZ R131, R143, -R198 ;  /* 0x800000c68f837220 */ /* 0x000fc40000410000 */
[----:B------:R-:W-:Y:S02]  /*96d0*/  FMUL.FTZ R143, R143, -R112 ;  /* 0x800000708f8f7220 */ /* 0x000fe40000410000 */
[C---:B------:R-:W-:Y:S02]  /*96e0*/  FMUL.FTZ R116, R109.reuse, R218 ;  /* 0x000000da6d747220 */ /* 0x040fe40000410000 */
[C---:B------:R-:W-:Y:S02]  /*96f0*/  FFMA.FTZ R131, R144.reuse, R112, R131 ;  /* 0x0000007090837223 */ /* 0x040fe40000010083 */
[----:B------:R-:W-:Y:S02]  /*9700*/  FMUL.FTZ R109, R109, R237 ;  /* 0x000000ed6d6d7220 */ /* 0x000fe40000410000 */
[----:B------:R-:W-:Y:S02]  /*9710*/  FFMA.FTZ R144, R144, R198, -R143 ;  /* 0x000000c690907223 */ /* 0x000fe4000001088f */
[----:B------:R-:W-:-:S02]  /*9720*/  FMUL.FTZ R120, R214, UR39 ;  /* 0x00000027d6787c20 */ /* 0x000fc40008410000 */
[----:B------:R-:W-:Y:S02]  /*9730*/  FADD.FTZ R196, -R196, R131 ;  /* 0x00000083c4c47221 */ /* 0x000fe40000010100 */
[C---:B------:R-:W-:Y:S02]  /*9740*/  FFMA.FTZ R116, R110.reuse, R237, -R116 ;  /* 0x000000ed6e747223 */ /* 0x040fe40000010874 */
[----:B------:R-:W-:Y:S02]  /*9750*/  FFMA.FTZ R118, R110, R218, R109 ;  /* 0x000000da6e767223 */ /* 0x000fe4000001006d */
[----:B------:R-:W-:Y:S02]  /*9760*/  FADD.FTZ R110, R195, R144 ;  /* 0x00000090c36e7221 */ /* 0x000fe40000010000 */
[----:B------:R-:W-:Y:S02]  /*9770*/  FMUL.FTZ R122, R214, UR38 ;  /* 0x00000026d67a7c20 */ /* 0x000fe40008410000 */
[----:B------:R-:W-:-:S02]  /*9780*/  FFMA.FTZ R120, R241, UR38, -R120 ;  /* 0x00000026f1787c23 */ /* 0x000fc40008010878 */
[C---:B------:R-:W-:Y:S02]  /*9790*/  FMUL.FTZ R109, R145.reuse, -R196 ;  /* 0x800000c4916d7220 */ /* 0x040fe40000410000 */
[----:B------:R-:W-:Y:S02]  /*97a0*/  FMUL.FTZ R145, R145, -R110 ;  /* 0x8000006e91917220 */ /* 0x000fe40000410000 */
[----:B------:R-:W-:Y:S02]  /*97b0*/  FFMA.FTZ R122, R241, UR39, R122 ;  /* 0x00000027f17a7c23 */ /* 0x000fe4000801007a */
[----:B------:R-:W-:Y:S02]  /*97c0*/  FMUL.FTZ R115, R187, R120 ;  /* 0x00000078bb737220 */ /* 0x000fe40000410000 */
[----:B------:R-:W-:Y:S02]  /*97d0*/  FFMA.FTZ R120, R200, R116, R119 ;  /* 0x00000074c8787223 */ /* 0x000fe40000010077 */
[----:B------:R-:W-:-:S02]  /*97e0*/  FFMA.FTZ R109, R146, R110, -R109 ;  /* 0x0000006e926d7223 */ /* 0x000fc4000001086d */
[----:B------:R-:W-:Y:S02]  /*97f0*/  FFMA.FTZ R116, R146, R196, R145 ;  /* 0x000000c492747223 */ /* 0x000fe40000010091 */
[----:B------:R-:W-:Y:S02]  /*9800*/  FFMA.FTZ R187, -R187, R122, -RZ ;  /* 0x0000007abbbb7223 */ /* 0x000fe400000109ff */
[----:B------:R-:W-:Y:S02]  /*9810*/  FMUL.FTZ R122, R218, UR39 ;  /* 0x00000027da7a7c20 */ /* 0x000fe40008410000 */
[----:B------:R-:W-:Y:S02]  /*9820*/  FADD.FTZ R192, R192, R109 ;  /* 0x0000006dc0c07221 */ /* 0x000fe40000010000 */
[----:B------:R-:W-:Y:S02]  /*9830*/  FMUL.FTZ R126, R218, UR38 ;  /* 0x00000026da7e7c20 */ /* 0x000fe40008410000 */
[----:B------:R-:W-:-:S02]  /*9840*/  FADD.FTZ R116, -R191, R116 ;  /* 0x00000074bf747221 */ /* 0x000fc40000010100 */
[C---:B------:R-:W-:Y:S02]  /*9850*/  FFMA.FTZ R118, -R200.reuse, R118, R123 ;  /* 0x00000076c8767223 */ /* 0x040fe4000001017b */
[----:B------:R-:W-:Y:S02]  /*9860*/  FFMA.FTZ R109, R237, UR38, -R122 ;  /* 0x00000026ed6d7c23 */ /* 0x000fe4000801087a */
[----:B------:R-:W-:Y:S02]  /*9870*/  FMUL.FTZ R119, R147, -R192 ;  /* 0x800000c093777220 */ /* 0x000fe40000410000 */
[----:B------:R-:W-:Y:S02]  /*9880*/  FFMA.FTZ R123, R237, UR39, R126 ;  /* 0x00000027ed7b7c23 */ /* 0x000fe4000801007e */
[----:B------:R-:W-:Y:S02]  /*9890*/  FMUL.FTZ R147, R147, -R116 ;  /* 0x8000007493937220 */ /* 0x000fe40000410000 */
[----:B------:R-:W-:-:S02]  /*98a0*/  FMUL.FTZ R109, R200, R109 ;  /* 0x0000006dc86d7220 */ /* 0x000fc40000410000 */
[----:B------:R-:W-:Y:S02]  /*98b0*/  FFMA.FTZ R119, R148, R116, R119 ;  /* 0x0000007494777223 */ /* 0x000fe40000010077 */
[----:B------:R-:W-:Y:S02]  /*98c0*/  FFMA.FTZ R200, -R200, R123, -RZ ;  /* 0x0000007bc8c87223 */ /* 0x000fe400000109ff */
[----:B------:R-:W-:Y:S01]  /*98d0*/  FFMA.FTZ R148, R148, R192, -R147 ;  /* 0x000000c094947223 */ /* 0x000fe20000010893 */
[----:B------:R-:W-:Y:S01]  /*98e0*/  MOV R147, UR26 ;  /* 0x0000001a00937c02 */ /* 0x000fe20008000f00 */
[----:B------:R-:W-:Y:S02]  /*98f0*/  FMUL.FTZ R137, R217, UR38 ;  /* 0x00000026d9897c20 */ /* 0x000fe40008410000 */
[----:B------:R-:W-:Y:S01]  /*9900*/  FMUL.FTZ R123, R107, R219 ;  /* 0x000000db6b7b7220 */ /* 0x000fe20000410000 */
[----:B------:R-:W-:Y:S01]  /*9910*/  LEA R147, R147, -R102, 0x1 ;  /* 0x8000006693937211 */ /* 0x000fe200078e08ff */
[----:B------:R-:W-:-:S02]  /*9920*/  FMUL.FTZ R107, R107, R236 ;  /* 0x000000ec6b6b7220 */ /* 0x000fc40000410000 */
[----:B------:R-:W-:Y:S02]  /*9930*/  FADD.FTZ R119, -R190, R119 ;  /* 0x00000077be777221 */ /* 0x000fe40000010100 */
[----:B------:R-:W-:Y:S02]  /*9940*/  FADD.FTZ R189, R189, R148 ;  /* 0x00000094bdbd7221 */ /* 0x000fe40000010000 */
[----:B------:R-:W-:Y:S02]  /*9950*/  FFMA.FTZ R137, R238, UR39, R137 ;  /* 0x00000027ee897c23 */ /* 0x000fe40008010089 */
[----:B------:R-:W-:Y:S02]  /*9960*/  FFMA.FTZ R131, R108, R219, R107 ;  /* 0x000000db6c837223 */ /* 0x000fe4000001006b */
[----:B------:R-:W-:Y:S02]  /*9970*/  FMUL.FTZ R107, R149, -R119 ;  /* 0x80000077956b7220 */ /* 0x000fe40000410000 */
[----:B------:R-:W-:-:S02]  /*9980*/  FMUL.FTZ R111, R194, R111 ;  /* 0x0000006fc26f7220 */ /* 0x000fc40000410000 */
[----:B------:R-:W-:Y:S02]  /*9990*/  FMUL.FTZ R149, R149, -R189 ;  /* 0x800000bd95957220 */ /* 0x000fe40000410000 */
[----:B------:R-:W-:Y:S02]  /*99a0*/  FFMA.FTZ R194, -R194, R137, -RZ ;  /* 0x00000089c2c27223 */ /* 0x000fe400000109ff */
[C---:B------:R-:W-:Y:S02]  /*99b0*/  FMUL.FTZ R137, R219.reuse, UR39 ;  /* 0x00000027db897c20 */ /* 0x040fe40008410000 */
[C---:B------:R-:W-:Y:S02]  /*99c0*/  FFMA.FTZ R107, R150.reuse, R189, -R107 ;  /* 0x000000bd966b7223 */ /* 0x040fe4000001086b */
[----:B------:R-:W-:Y:S02]  /*99d0*/  FMUL.FTZ R141, R219, UR38 ;  /* 0x00000026db8d7c20 */ /* 0x000fe40008410000 */
[----:B------:R-:W-:-:S02]  /*99e0*/  FFMA.FTZ R150, R150, R119, R149 ;  /* 0x0000007796967223 */ /* 0x000fc40000010095 */
[----:B------:R-:W-:Y:S02]  /*99f0*/  FFMA.FTZ R131, -R199, R131, R118 ;  /* 0x00000083c7837223 */ /* 0x000fe40000010176 */
[----:B------:R-:W-:Y:S02]  /*9a00*/  FFMA.FTZ R123, R108, R236, -R123 ;  /* 0x000000ec6c7b7223 */ /* 0x000fe4000001087b */
[C---:B------:R-:W-:Y:S02]  /*9a10*/  FFMA.FTZ R118, R236.reuse, UR38, -R137 ;  /* 0x00000026ec767c23 */ /* 0x040fe40008010889 */
[----:B------:R-:W-:Y:S02]  /*9a20*/  FFMA.FTZ R108, R236, UR39, R141 ;  /* 0x00000027ec6c7c23 */ /* 0x000fe4000801008d */
[----:B------:R-:W-:Y:S02]  /*9a30*/  FADD.FTZ R185, -R185, R150 ;  /* 0x00000096b9b97221 */ /* 0x000fe40000010100 */
[----:B------:R-:W-:-:S02]  /*9a40*/  FADD.FTZ R107, R186, R107 ;  /* 0x0000006bba6b7221 */ /* 0x000fc40000010000 */
[C---:B------:R-:W-:Y:S02]  /*9a50*/  FFMA.FTZ R123, R199.reuse, R123, R120 ;  /* 0x0000007bc77b7223 */ /* 0x040fe40000010078 */
[C---:B------:R-:W-:Y:S02]  /*9a60*/  FMUL.FTZ R118, R199.reuse, R118 ;  /* 0x00000076c7767220 */ /* 0x040fe40000410000 */
[----:B------:R-:W-:Y:S02]  /*9a70*/  FFMA.FTZ R199, -R199, R108, -RZ ;  /* 0x0000006cc7c77223 */ /* 0x000fe400000109ff */
[C---:B------:R-:W-:Y:S02]  /*9a80*/  FMUL.FTZ R108, R151.reuse, -R185 ;  /* 0x800000b9976c7220 */ /* 0x040fe40000410000 */
[----:B------:R-:W-:Y:S02]  /*9a90*/  FMUL.FTZ R151, R151, -R107 ;  /* 0x8000006b97977220 */ /* 0x000fe40000410000 */
[----:B------:R-:W-:-:S02]  /*9aa0*/  FMUL.FTZ R120, R105, R220 ;  /* 0x000000dc69787220 */ /* 0x000fc40000410000 */
[----:B------:R-:W-:Y:S02]  /*9ab0*/  FMUL.FTZ R105, R105, R235 ;  /* 0x000000eb69697220 */ /* 0x000fe40000410000 */
[C---:B------:R-:W-:Y:S02]  /*9ac0*/  FFMA.FTZ R108, R152.reuse, R107, -R108 ;  /* 0x0000006b986c7223 */ /* 0x040fe4000001086c */
[----:B------:R-:W-:Y:S02]  /*9ad0*/  FFMA.FTZ R151, R152, R185, R151 ;  /* 0x000000b998977223 */ /* 0x000fe40000010097 */
[C---:B------:R-:W-:Y:S02]  /*9ae0*/  FFMA.FTZ R120, R106.reuse, R235, -R120 ;  /* 0x000000eb6a787223 */ /* 0x040fe40000010878 */
[----:B------:R-:W-:Y:S02]  /*9af0*/  FFMA.FTZ R105, R106, R220, R105 ;  /* 0x000000dc6a697223 */ /* 0x000fe40000010069 */
[----:B------:R-:W-:-:S02]  /*9b00*/  FADD.FTZ R106, R183, R108 ;  /* 0x0000006cb76a7221 */ /* 0x000fc40000010000 */
[----:B------:R-:W-:Y:S02]  /*9b10*/  FADD.FTZ R184, -R184, R151 ;  /* 0x00000097b8b87221 */ /* 0x000fe40000010100 */
[C---:B------:R-:W-:Y:S02]  /*9b20*/  FFMA.FTZ R108, -R206.reuse, R105, R131 ;  /* 0x00000069ce6c7223 */ /* 0x040fe40000010183 */
[C---:B------:R-:W-:Y:S02]  /*9b30*/  FMUL.FTZ R105, R153.reuse, -R106 ;  /* 0x8000006a99697220 */ /* 0x040fe40000410000 */
[----:B------:R-:W-:Y:S02]  /*9b40*/  FMUL.FTZ R153, R153, -R184 ;  /* 0x800000b899997220 */ /* 0x000fe40000410000 */
[----:B------:R-:W-:Y:S02]  /*9b50*/  FMUL.FTZ R139, R139, R235 ;  /* 0x000000eb8b8b7220 */ /* 0x000fe40000410000 */
[----:B------:R-:W-:-:S02]  /*9b60*/  FFMA.FTZ R120, R206, R120, R123 ;  /* 0x00000078ce787223 */ /* 0x000fc4000001007b */
[----:B------:R-:W-:Y:S02]  /*9b70*/  FFMA.FTZ R122, R154, R184, R105 ;  /* 0x000000b89a7a7223 */ /* 0x000fe40000010069 */
[----:B------:R-:W-:Y:S02]  /*9b80*/  FMUL.FTZ R126, R220, UR39 ;  /* 0x00000027dc7e7c20 */ /* 0x000fe40008410000 */
[----:B------:R-:W-:Y:S02]  /*9b90*/  FFMA.FTZ R123, R154, R106, -R153 ;  /* 0x0000006a9a7b7223 */ /* 0x000fe40000010899 */
[----:B------:R-:W-:Y:S02]  /*9ba0*/  FFMA.FTZ R139, R140, R220, R139 ;  /* 0x000000dc8c8b7223 */ /* 0x000fe4000001008b */
[----:B------:R-:W-:Y:S02]  /*9bb0*/  FADD.FTZ R179, -R179, R122 ;  /* 0x0000007ab3b37221 */ /* 0x000fe40000010100 */
[----:B------:R-:W-:-:S02]  /*9bc0*/  FFMA.FTZ R131, R235, UR38, -R126 ;  /* 0x00000026eb837c23 */ /* 0x000fc4000801087e */
[----:B------:R-:W-:Y:S02]  /*9bd0*/  FADD.FTZ R123, R180, R123 ;  /* 0x0000007bb47b7221 */ /* 0x000fe40000010000 */
[----:B------:R-:W-:Y:S02]  /*9be0*/  FADD.FTZ R105, RZ, R139 ;  /* 0x0000008bff697221 */ /* 0x000fe40000010000 */
[C---:B------:R-:W-:Y:S02]  /*9bf0*/  FMUL.FTZ R122, R155.reuse, -R179 ;  /* 0x800000b39b7a7220 */ /* 0x040fe40000410000 */
[----:B------:R-:W-:Y:S02]  /*9c00*/  FMUL.FTZ R139, R206, R131 ;  /* 0x00000083ce8b7220 */ /* 0x000fe40000410000 */
[----:B------:R-:W-:Y:S02]  /*9c10*/  FMUL.FTZ R155, R155, -R123 ;  /* 0x8000007b9b9b7220 */ /* 0x000fe40000410000 */
[----:B------:R-:W-:-:S02]  /*9c20*/  FMUL.FTZ R132, R220, UR38 ;  /* 0x00000026dc847c20 */ /* 0x000fc40008410000 */
[C---:B------:R-:W-:Y:S02]  /*9c30*/  FMUL.FTZ R131, R103.reuse, R105 ;  /* 0x0000006967837220 */ /* 0x040fe40000410000 */
[----:B------:R-:W-:Y:S02]  /*9c40*/  FMUL.FTZ R103, R103, R234 ;  /* 0x000000ea67677220 */ /* 0x000fe40000410000 */
[C---:B------:R-:W-:Y:S02]  /*9c50*/  FFMA.FTZ R155, R156.reuse, R179, R155 ;  /* 0x000000b39c9b7223 */ /* 0x040fe4000001009b */
[----:B------:R-:W-:Y:S02]  /*9c60*/  FFMA.FTZ R141, R235, UR39, R132 ;  /* 0x00000027eb8d7c23 */ /* 0x000fe40008010084 */
[----:B------:R-:W-:Y:S02]  /*9c70*/  FFMA.FTZ R122, R156, R123, -R122 ;  /* 0x0000007b9c7a7223 */ /* 0x000fe4000001087a */
[----:B------:R-:W-:-:S02]  /*9c80*/  FFMA.FTZ R132, R104, R105, R103 ;  /* 0x0000006968847223 */ /* 0x000fc40000010067 */
[----:B------:R-:W-:Y:S02]  /*9c90*/  FMUL.FTZ R103, R105, UR39 ;  /* 0x0000002769677c20 */ /* 0x000fe40008410000 */
[----:B------:R-:W-:Y:S02]  /*9ca0*/  FFMA.FTZ R126, R104, R234, -R131 ;  /* 0x000000ea687e7223 */ /* 0x000fe40000010883 */
[----:B------:R-:W-:Y:S02]  /*9cb0*/  FADD.FTZ R178, -R178, R155 ;  /* 0x0000009bb2b27221 */ /* 0x000fe40000010100 */
[----:B------:R-:W-:Y:S02]  /*9cc0*/  FADD.FTZ R104, R177, R122 ;  /* 0x0000007ab1687221 */ /* 0x000fe40000010000 */
[----:B------:R-:W-:Y:S02]  /*9cd0*/  FMUL.FTZ R131, R105, UR38 ;  /* 0x0000002669837c20 */ /* 0x000fe40008410000 */
[----:B------:R-:W-:-:S02]  /*9ce0*/  FFMA.FTZ R122, R234, UR38, -R103 ;  /* 0x00000026ea7a7c23 */ /* 0x000fc40008010867 */
[C---:B------:R-:W-:Y:S02]  /*9cf0*/  FMUL.FTZ R103, R157.reuse, -R178 ;  /* 0x800000b29d677220 */ /* 0x040fe40000410000 */
[-C--:B------:R-:W-:Y:S02]  /*9d00*/  FMUL.FTZ R157, R157, -R104.reuse ;  /* 0x800000689d9d7220 */ /* 0x080fe40000410000 */
[----:B------:R-:W-:Y:S02]  /*9d10*/  FFMA.FTZ R138, R234, UR39, R131 ;  /* 0x00000027ea8a7c23 */ /* 0x000fe40008010083 */
[C---:B------:R-:W-:Y:S02]  /*9d20*/  FFMA.FTZ R131, R158.reuse, R104, -R103 ;  /* 0x000000689e837223 */ /* 0x040fe40000010867 */
[----:B------:R-:W-:Y:S02]  /*9d30*/  FFMA.FTZ R158, R158, R178, R157 ;  /* 0x000000b29e9e7223 */ /* 0x000fe4000001009d */
[----:B------:R-:W-:-:S02]  /*9d40*/  FMUL.FTZ R145, R205, R126 ;  /* 0x0000007ecd917220 */ /* 0x000fc40000410000 */
[----:B------:R-:W-:Y:S02]  /*9d50*/  FADD.FTZ R173, -R173, R158 ;  /* 0x0000009eadad7221 */ /* 0x000fe40000010100 */
[----:B------:R-:W-:Y:S02]  /*9d60*/  FADD.FTZ R131, R174, R131 ;  /* 0x00000083ae837221 */ /* 0x000fe40000010000 */
[----:B------:R-:W-:Y:S02]  /*9d70*/  FMUL.FTZ R67, R169, UR38 ;  /* 0x00000026a9437c20 */ /* 0x000fe40008410000 */
[----:B------:R-:W-:Y:S02]  /*9d80*/  FADD.FTZ R103, R120, R145 ;  /* 0x0000009178677221 */ /* 0x000fe40000010000 */
[----:B------:R-:W-:Y:S02]  /*9d90*/  FMUL.FTZ R120, R159, -R173 ;  /* 0x800000ad9f787220 */ /* 0x000fe40000410000 */
[C---:B------:R-:W-:Y:S01]  /*9da0*/  FMUL.FTZ R137, R205.reuse, R132 ;  /* 0x00000084cd897220 */ /* 0x040fe20000410000 */
[----:B------:R-:W-:Y:S01]  /*9db0*/  SHF.L.U32 R132, R102, 0x5, RZ ;  /* 0x0000000566847819 */ /* 0x000fe200000006ff */
[----:B------:R-:W-:Y:S01]  /*9dc0*/  FMUL.FTZ R143, R205, R122 ;  /* 0x0000007acd8f7220 */ /* 0x000fe20000410000 */
[----:B------:R-:W-:Y:S01]  /*9dd0*/  MOV R122, UR7 ;  /* 0x00000007007a7c02 */ /* 0x000fe20008000f00 */
[----:B------:R-:W-:Y:S01]  /*9de0*/  FMUL.FTZ R159, R159, -R131 ;  /* 0x800000839f9f7220 */ /* 0x000fe20000410000 */
[----:B------:R-:W-:Y:S01]  /*9df0*/  LEA.HI.SX32 R132, R132, R132, 0x1b ;  /* 0x0000008484847211 */ /* 0x000fe200078fdaff */
[----:B------:R-:W-:-:S02]  /*9e00*/  FFMA.FTZ R67, R249, UR39, R67 ;  /* 0x00000027f9437c23 */ /* 0x000fc40008010043 */
[C---:B------:R-:W-:Y:S01]  /*9e10*/  FFMA.FTZ R120, R160.reuse, R131, -R120 ;  /* 0x00000083a0787223 */ /* 0x040fe20000010878 */
[----:B------:R0:W-:Y:S01]  /*9e20*/  @!P0 STS.128 [R122.X16+0x3650], R68 ;  /* 0x003650447a008388 */ /* 0x0001e2000000cc00 */
[----:B------:R-:W-:Y:S01]  /*9e30*/  FFMA.FTZ R159, R160, R173, R159 ;  /* 0x000000ada09f7223 */ /* 0x000fe2000001009f */
[----:B------:R-:W-:Y:S01]  /*9e40*/  ISETP.GE.AND P0, PT, R147, 0x1, PT ;  /* 0x000000019300780c */ /* 0x000fe20003f06270 */
[----:B------:R-:W-:Y:S01]  /*9e50*/  FFMA.FTZ R67, -R233, R67, -RZ ;  /* 0x00000043e9437223 */ /* 0x000fe200000109ff */
[----:B------:R-:W-:Y:S01]  /*9e60*/  STS [R132.X4+0x10b0], R66 ;  /* 0x0010b04284007388 */ /* 0x000fe20000004800 */
[----:B------:R-:W-:Y:S02]  /*9e70*/  FADD.FTZ R172, -R172, R159 ;  /* 0x0000009facac7221 */ /* 0x000fe40000010100 */
[----:B------:R-:W-:Y:S01]  /*9e80*/  FMUL.FTZ R130, R169, UR39 ;  /* 0x00000027a9827c20 */ /* 0x000fe20008410000 */
[----:B------:R1:W-:Y:S01]  /*9e90*/  STS [R132.X4+0x1084], R67 ;  /* 0x0010844384007388 */ /* 0x0003e20000004800 */
[----:B------:R-:W-:-:S02]  /*9ea0*/  FMUL.FTZ R127, R208, UR39 ;  /* 0x00000027d07f7c20 */ /* 0x000fc40008410000 */
[----:B------:R-:W-:Y:S01]  /*9eb0*/  FFMA.FTZ R130, R249, UR38, -R130 ;  /* 0x00000026f9827c23 */ /* 0x000fe20008010882 */
[----:B------:R2:W-:Y:S01]  /*9ec0*/  STS [R132.X4+0x10a0], R65 ;  /* 0x0010a04184007388 */ /* 0x0005e20000004800 */
[----:B------:R-:W-:Y:S02]  /*9ed0*/  FFMA.FTZ R249, R89, -R49, R249 ;  /* 0x8000003159f97223 */ /* 0x000fe400000100f9 */
[----:B------:R-:W-:Y:S01]  /*9ee0*/  FMUL.FTZ R125, R209, UR39 ;  /* 0x00000027d17d7c20 */ /* 0x000fe20008410000 */
[----:B------:R3:W-:Y:S01]  /*9ef0*/  STS [R132.X4+0x10d0], R64 ;  /* 0x0010d04084007388 */ /* 0x0007e20000004800 */
[----:B0-----:R-:W-:Y:S02]  /*9f00*/  FADD.FTZ R68, R171, R120 ;  /* 0x00000078ab447221 */ /* 0x001fe40000010000 */
[----:B------:R-:W-:Y:S01]  /*9f10*/  FFMA.FTZ R71, R88, -R48, R248 ;  /* 0x8000003058477223 */ /* 0x000fe200000100f8 */
[----:B------:R0:W-:Y:S01]  /*9f20*/  STS [R132.X4+0x10e8], R118 ;  /* 0x0010e87684007388 */ /* 0x0001e20000004800 */
[----:B-1----:R-:W-:-:S02]  /*9f30*/  FMUL.FTZ R67, R161, -R68 ;  /* 0x80000044a1437220 */ /* 0x002fc40000410000 */
[-C--:B------:R-:W-:Y:S01]  /*9f40*/  FMUL.FTZ R161, R161, -R172.reuse ;  /* 0x800000aca1a17220 */ /* 0x080fe20000410000 */
[----:B------:R1:W-:Y:S01]  /*9f50*/  STS [R132.X4+0x10d8], R111 ;  /* 0x0010d86f84007388 */ /* 0x0003e20000004800 */
[C---:B------:R-:W-:Y:S02]  /*9f60*/  FFMA.FTZ R70, R162.reuse, R172, R67 ;  /* 0x000000aca2467223 */ /* 0x040fe40000010043 */
[----:B------:R-:W-:Y:S01]  /*9f70*/  FFMA.FTZ R69, R162, R68, -R161 ;  /* 0x00000044a2457223 */ /* 0x000fe200000108a1 */
[----:B------:R-:W-:Y:S01]  /*9f80*/  STS [R132.X4+0x10a4], R124 ;  /* 0x0010a47c84007388 */ /* 0x000fe20000004800 */
        /* <DEDUP_REMOVED lines=9> */
[----:B------:R-:W-:Y:S02]  /*a020*/  FADD.FTZ R222, R222, R67 ;  /* 0x00000043dede7221 */ /* 0x000fe40000010000 */
[----:B------:R-:W-:Y:S01]  /*a030*/  FADD.FTZ R66, -R223, R164 ;  /* 0x000000a4df427221 */ /* 0x000fe20000010100 */
[----:B------:R0:W-:Y:S01]  /*a040*/  STS [R132.X4+0x10b8], R117 ;  /* 0x0010b87584007388 */ /* 0x0001e20000004800 */
[----:B--2---:R-:W-:-:S02]  /*a050*/  FMUL.FTZ R65, R165, -R222 ;  /* 0x800000dea5417220 */ /* 0x004fc40000410000 */
[-C--:B------:R-:W-:Y:S01]  /*a060*/  FMUL.FTZ R165, R165, -R66.reuse ;  /* 0x80000042a5a57220 */ /* 0x080fe20000410000 */
[----:B------:R-:W-:Y:S01]  /*a070*/  STS [R132.X4+0x10a8], R121 ;  /* 0x0010a87984007388 */ /* 0x000fe20000004800 */
[C---:B------:R-:W-:Y:S02]  /*a080*/  FFMA.FTZ R65, R166.reuse, R66, R65 ;  /* 0x00000042a6417223 */ /* 0x040fe40000010041 */
[----:B------:R-:W-:Y:S01]  /*a090*/  FFMA.FTZ R166, R166, R222, -R165 ;  /* 0x000000dea6a67223 */ /* 0x000fe200000108a5 */
[----:B------:R-:W-:Y:S01]  /*a0a0*/  STS [R132.X4+0x10f0], R139 ;  /* 0x0010f08b84007388 */ /* 0x000fe20000004800 */
[----:B------:R-:W-:Y:S02]  /*a0b0*/  FADD.FTZ R65, -R228, R65 ;  /* 0x00000041e4417221 */ /* 0x000fe40000010100 */
[----:B------:R-:W-:Y:S01]  /*a0c0*/  FADD.FTZ R227, R227, R166 ;  /* 0x000000a6e3e37221 */ /* 0x000fe20000010000 */
[----:B------:R-:W-:Y:S01]  /*a0d0*/  STS [R132.X4+0x10ac], R176 ;  /* 0x0010acb084007388 */ /* 0x000fe20000004800 */
[----:B------:R-:W-:-:S02]  /*a0e0*/  FMUL.FTZ R67, R167, -R65 ;  /* 0x80000041a7437220 */ /* 0x000fc40000410000 */
[-C--:B------:R-:W-:Y:S01]  /*a0f0*/  FMUL.FTZ R167, R167, -R227.reuse ;  /* 0x800000e3a7a77220 */ /* 0x080fe20000410000 */
[----:B------:R-:W-:Y:S01]  /*a100*/  STS [R132.X4+0x10b4], R181 ;  /* 0x0010b4b584007388 */ /* 0x000fe20000004800 */
[C---:B------:R-:W-:Y:S02]  /*a110*/  FFMA.FTZ R67, R168.reuse, R227, -R67 ;  /* 0x000000e3a8437223 */ /* 0x040fe40000010843 */
[----:B---3--:R-:W-:Y:S01]  /*a120*/  FFMA.FTZ R64, R168, R65, R167 ;  /* 0x00000041a8407223 */ /* 0x008fe200000100a7 */
[----:B------:R-:W-:Y:S01]  /*a130*/  STS [R132.X4+0x10bc], R182 ;  /* 0x0010bcb684007388 */ /* 0x000fe20000004800 */
[----:B------:R-:W-:Y:S02]  /*a140*/  FADD.FTZ R232, R232, R67 ;  /* 0x00000043e8e87221 */ /* 0x000fe40000010000 */
[----:B------:R-:W-:Y:S01]  /*a150*/  FADD.FTZ R64, -R231, R64 ;  /* 0x00000040e7407221 */ /* 0x000fe20000010100 */
[----:B------:R-:W-:Y:S01]  /*a160*/  STS [R132.X4+0x10c4], R187 ;  /* 0x0010c4bb84007388 */ /* 0x000fe20000004800 */
[----:B------:R-:W-:-:S02]  /*a170*/  FMUL.FTZ R120, R227, R48 ;  /* 0x00000030e3787220 */ /* 0x000fc40000410000 */
[-C--:B0-----:R-:W-:Y:S01]  /*a180*/  FMUL.FTZ R118, R64, R49.reuse ;  /* 0x0000003140767220 */ /* 0x081fe20000410000 */
[----:B------:R-:W-:Y:S01]  /*a190*/  STS [R132.X4+0x10cc], R188 ;  /* 0x0010ccbc84007388 */ /* 0x000fe20000004800 */
[----:B------:R-:W-:Y:S02]  /*a1a0*/  FMUL.FTZ R122, R65, R48 ;  /* 0x00000030417a7220 */ /* 0x000fe40000410000 */
[----:B------:R-:W-:Y:S01]  /*a1b0*/  FMUL.FTZ R70, R232, R49 ;  /* 0x00000031e8467220 */ /* 0x000fe20000410000 */
[----:B------:R-:W-:Y:S01]  /*a1c0*/  STS [R132.X4+0x10d4], R193 ;  /* 0x0010d4c184007388 */ /* 0x000fe20000004800 */
[----:B-1----:R-:W-:Y:S02]  /*a1d0*/  FMUL.FTZ R111, R207, R120 ;  /* 0x00000078cf6f7220 */ /* 0x002fe40000410000 */
[C---:B------:R-:W-:Y:S01]  /*a1e0*/  FMUL.FTZ R67, R169.reuse, R118 ;  /* 0x00000076a9437220 */ /* 0x040fe20000410000 */
[----:B------:R-:W-:Y:S01]  /*a1f0*/  STS [R132.X4+0x10dc], R194 ;  /* 0x0010dcc284007388 */ /* 0x000fe20000004800 */
[----:B----4-:R-:W-:-:S02]  /*a200*/  FMUL.FTZ R109, R169, R70 ;  /* 0x00000046a96d7220 */ /* 0x010fc40000410000 */
[-C--:B------:R-:W-:Y:S01]  /*a210*/  FFMA.FTZ R124, R71, R122.reuse, -R111 ;  /* 0x0000007a477c7223 */ /* 0x080fe2000001086f */
[----:B------:R-:W-:Y:S01]  /*a220*/  STS [R132.X4+0x10e4], R200 ;  /* 0x0010e4c884007388 */ /* 0x000fe20000004800 */
[----:B------:R-:W-:Y:S02]  /*a230*/  FMUL.FTZ R122, R207, R122 ;  /* 0x0000007acf7a7220 */ /* 0x000fe40000410000 */
[----:B------:R-:W-:Y:S01]  /*a240*/  FFMA.FTZ R67, R70, R249, R67 ;  /* 0x000000f946437223 */ /* 0x000fe20000010043 */
[----:B------:R-:W-:Y:S01]  /*a250*/  STS [R132.X4+0x10ec], R199 ;  /* 0x0010ecc784007388 */ /* 0x000fe20000004800 */
[----:B-----5:R-:W-:Y:S02]  /*a260*/  FMUL.FTZ R113, R66, R47 ;  /* 0x0000002f42717220 */ /* 0x020fe40000410000 */
[----:B------:R-:W-:Y:S01]  /*a270*/  FFMA.FTZ R111, R249, R118, -R109 ;  /* 0x00000076f96f7223 */ /* 0x000fe2000001086d */
[----:B------:R-:W-:Y:S01]  /*a280*/  STS [R132.X4+0x10f8], R143 ;  /* 0x0010f88f84007388 */ /* 0x000fe20000004800 */
[----:B------:R-:W-:-:S02]  /*a290*/  FFMA.FTZ R122, R120, R71, R122 ;  /* 0x00000047787a7223 */ /* 0x000fc4000001007a */
[----:B------:R-:W-:Y:S02]  /*a2a0*/  FADD.FTZ R67, RZ, R67 ;  /* 0x00000043ff437221 */ /* 0x000fe40000010000 */
[-C--:B------:R-:W-:Y:S02]  /*a2b0*/  FMUL.FTZ R109, R222, R47.reuse ;  /* 0x0000002fde6d7220 */ /* 0x080fe40000410000 */
[----:B------:R-:W-:Y:S02]  /*a2c0*/  FFMA.FTZ R118, R87, -R47, R247 ;  /* 0x8000002f57767223 */ /* 0x000fe400000100f7 */
[C---:B------:R-:W-:Y:S02]  /*a2d0*/  FMUL.FTZ R115, R208.reuse, R113 ;  /* 0x00000071d0737220 */ /* 0x040fe40000410000 */
[----:B------:R-:W-:Y:S02]  /*a2e0*/  FMUL.FTZ R130, R233, R130 ;  /* 0x00000082e9827220 */ /* 0x000fe40000410000 */
[----:B------:R-:W-:-:S02]  /*a2f0*/  FMUL.FTZ R136, R208, UR38 ;  /* 0x00000026d0887c20 */ /* 0x000fc40008410000 */
[----:B------:R-:W-:Y:S01]  /*a300*/  FFMA.FTZ R127, R247, UR38, -R127 ;  /* 0x00000026f77f7c23 */ /* 0x000fe2000801087f */
[----:B------:R0:W-:Y:S01]  /*a310*/  STS [R132.X4+0x1080], R130 ;  /* 0x0010808284007388 */ /* 0x0001e20000004800 */
[----:B------:R-:W-:Y:S02]  /*a320*/  FMUL.FTZ R134, R209, UR38 ;  /* 0x00000026d1867c20 */ /* 0x000fe40008410000 */
[----:B------:R-:W-:Y:S02]  /*a330*/  FFMA.FTZ R125, R246, UR38, -R125 ;  /* 0x00000026f67d7c23 */ /* 0x000fe4000801087d */
[----:B------:R-:W-:Y:S02]  /*a340*/  FADD.FTZ R67, R67, R122 ;  /* 0x0000007a43437221 */ /* 0x000fe40000010000 */
[----:B------:R-:W-:Y:S02]  /*a350*/  FMUL.FTZ R117, R208, R109 ;  /* 0x0000006dd0757220 */ /* 0x000fe40000410000 */
[----:B------:R-:W-:-:S02]  /*a360*/  FFMA.FTZ R122, R109, R118, R115 ;  /* 0x000000766d7a7223 */ /* 0x000fc40000010073 */
[----:B------:R-:W-:Y:S02]  /*a370*/  FFMA.FTZ R136, R247, UR39, R136 ;  /* 0x00000027f7887c23 */ /* 0x000fe40008010088 */
[----:B------:R-:W-:Y:S02]  /*a380*/  FMUL.FTZ R127, R224, R127 ;  /* 0x0000007fe07f7220 */ /* 0x000fe40000410000 */
[----:B------:R-:W-:Y:S02]  /*a390*/  FFMA.FTZ R134, R246, UR39, R134 ;  /* 0x00000027f6867c23 */ /* 0x000fe40008010086 */
[----:B------:R-:W-:Y:S01]  /*a3a0*/  FMUL.FTZ R125, R170, R125 ;  /* 0x0000007daa7d7220 */ /* 0x000fe20000410000 */
[----:B------:R-:W-:Y:S01]  /*a3b0*/  STS [R132.X4+0x1090], R127 ;  /* 0x0010907f84007388 */ /* 0x000fe20000004800 */
[----:B------:R-:W-:Y:S02]  /*a3c0*/  FADD.FTZ R111, RZ, R111 ;  /* 0x0000006fff6f7221 */ /* 0x000fe40000010000 */
[----:B------:R-:W-:Y:S01]  /*a3d0*/  FFMA.FTZ R117, R118, R113, -R117 ;  /* 0x0000007176757223 */ /* 0x000fe20000010875 */
[----:B------:R1:W-:Y:S01]  /*a3e0*/  STS [R132.X4+0x1098], R125 ;  /* 0x0010987d84007388 */ /* 0x0003e20000004800 */
[----:B------:R-:W-:-:S02]  /*a3f0*/  FADD.FTZ R67, R67, R122 ;  /* 0x0000007a43437221 */ /* 0x000fc40000010000 */
[-C--:B0-----:R-:W-:Y:S02]  /*a400*/  FMUL.FTZ R130, R225, R46.reuse ;  /* 0x0000002ee1827220 */ /* 0x081fe40000410000 */
[----:B------:R-:W-:Y:S02]  /*a410*/  FMUL.FTZ R113, R68, R45 ;  /* 0x0000002d44717220 */ /* 0x000fe40000410000 */
[----:B------:R-:W-:Y:S02]  /*a420*/  FMUL.FTZ R122, R69, R46 ;  /* 0x0000002e457a7220 */ /* 0x000fe40000410000 */
[----:B------:R-:W-:Y:S02]  /*a430*/  FFMA.FTZ R136, -R224, R136, -RZ ;  /* 0x00000088e0887223 */ /* 0x000fe400000109ff */
[----:B------:R-:W-:Y:S02]  /*a440*/  FFMA.FTZ R134, -R170, R134, -RZ ;  /* 0x00000086aa867223 */ /* 0x000fe400000109ff */
[----:B------:R-:W-:Y:S01]  /*a450*/  FADD.FTZ R124, R111, R124 ;  /* 0x0000007c6f7c7221 */ /* 0x000fe20000010000 */
[----:B------:R-:W-:Y:S01]  /*a460*/  STS [R132.X4+0x1094], R136 ;  /* 0x0010948884007388 */ /* 0x000fe20000004800 */
[----:B------:R-:W-:-:S02]  /*a470*/  FFMA.FTZ R111, R86, -R46, R246 ;  /* 0x8000002e566f7223 */ /* 0x000fc400000100f6 */
[-C--:B------:R-:W-:Y:S01]  /*a480*/  FFMA.FTZ R126, R85, -R45.reuse, R245 ;  /* 0x8000002d557e7223 */ /* 0x080fe200000100f5 */
[----:B------:R0:W-:Y:S01]  /*a490*/  STS [R132.X4+0x109c], R134 ;  /* 0x00109c8684007388 */ /* 0x0001e20000004800 */
[C---:B------:R-:W-:Y:S02]  /*a4a0*/  FMUL.FTZ R115, R209.reuse, R130 ;  /* 0x00000082d1737220 */ /* 0x040fe40000410000 */
[----:B-1----:R-:W-:Y:S02]  /*a4b0*/  FMUL.FTZ R125, R172, R45 ;  /* 0x0000002dac7d7220 */ /* 0x002fe40000410000 */
[----:B------:R-:W-:Y:S02]  /*a4c0*/  FMUL.FTZ R127, R210, R113 ;  /* 0x00000071d27f7220 */ /* 0x000fe40000410000 */
[----:B------:R-:W-:Y:S02]  /*a4d0*/  FMUL.FTZ R121, R209, R122 ;  /* 0x0000007ad1797220 */ /* 0x000fe40000410000 */
[----:B------:R-:W-:-:S02]  /*a4e0*/  FFMA.FTZ R205, -R205, R138, -RZ ;  /* 0x0000008acdcd7223 */ /* 0x000fc400000109ff */
[----:B0-----:R-:W-:Y:S02]  /*a4f0*/  FFMA.FTZ R134, R122, R111, R115 ;  /* 0x0000006f7a867223 */ /* 0x001fe40000010073 */
[-C--:B------:R-:W-:Y:S01]  /*a500*/  FFMA.FTZ R136, R126, R125.reuse, -R127 ;  /* 0x0000007d7e887223 */ /* 0x080fe2000001087f */
[----:B------:R-:W-:Y:S01]  /*a510*/  STS [R132.X4+0x10fc], R205 ;  /* 0x0010fccd84007388 */ /* 0x000fe20000004800 */
[----:B------:R-:W-:Y:S02]  /*a520*/  FFMA.FTZ R130, R111, R130, -R121 ;  /* 0x000000826f827223 */ /* 0x000fe40000010879 */
[----:B------:R-:W-:Y:S02]  /*a530*/  FADD.FTZ R115, R124, R117 ;  /* 0x000000757c737221 */ /* 0x000fe40000010000 */
[----:B------:R-:W-:Y:S02]  /*a540*/  FMUL.FTZ R125, R210, R125 ;  /* 0x0000007dd27d7220 */ /* 0x000fe40000410000 */
[----:B------:R-:W-:-:S02]  /*a550*/  FMUL.FTZ R138, R173, R44 ;  /* 0x0000002cad8a7220 */ /* 0x000fc40000410000 */
[----:B------:R-:W-:Y:S02]  /*a560*/  FADD.FTZ R67, R67, R134 ;  /* 0x0000008643437221 */ /* 0x000fe40000010000 */
[-C--:B------:R-:W-:Y:S02]  /*a570*/  FMUL.FTZ R124, R131, R44.reuse ;  /* 0x0000002c837c7220 */ /* 0x080fe40000410000 */
[----:B------:R-:W-:Y:S02]  /*a580*/  FFMA.FTZ R117, R84, -R44, R244 ;  /* 0x8000002c54757223 */ /* 0x000fe400000100f4 */
[----:B------:R-:W-:Y:S02]  /*a590*/  FFMA.FTZ R134, R113, R126, R125 ;  /* 0x0000007e71867223 */ /* 0x000fe4000001007d */
[----:B------:R-:W-:Y:S02]  /*a5a0*/  FMUL.FTZ R121, R211, R138 ;  /* 0x0000008ad3797220 */ /* 0x000fe40000410000 */
[----:B------:R-:W-:-:S02]  /*a5b0*/  FADD.FTZ R115, R115, R130 ;  /* 0x0000008273737221 */ /* 0x000fc40000010000 */
[----:B------:R-:W-:Y:S02]  /*a5c0*/  FMUL.FTZ R133, R207, UR39 ;  /* 0x00000027cf857c20 */ /* 0x000fe40008410000 */
[----:B------:R-:W-:Y:S02]  /*a5d0*/  FADD.FTZ R67, R67, R134 ;  /* 0x0000008643437221 */ /* 0x000fe40000010000 */
[----:B------:R-:W-:Y:S02]  /*a5e0*/  FFMA.FTZ R130, R124, R117, R121 ;  /* 0x000000757c827223 */ /* 0x000fe40000010079 */
[----:B------:R-:W-:Y:S02]  /*a5f0*/  FADD.FTZ R136, R115, R136 ;  /* 0x0000008873887221 */ /* 0x000fe40000010000 */
[----:B------:R-:W-:Y:S02]  /*a600*/  FMUL.FTZ R115, R104, R43 ;  /* 0x0000002b68737220 */ /* 0x000fe40000410000 */
[----:B------:R-:W-:-:S02]  /*a610*/  FFMA.FTZ R133, R248, UR38, -R133 ;  /* 0x00000026f8857c23 */ /* 0x000fc40008010885 */
[----:B------:R-:W-:Y:S02]  /*a620*/  FADD.FTZ R67, R67, R130 ;  /* 0x0000008243437221 */ /* 0x000fe40000010000 */
[-C--:B------:R-:W-:Y:S02]  /*a630*/  FFMA.FTZ R130, R83, -R43.reuse, R243 ;  /* 0x8000002b53827223 */ /* 0x080fe400000100f3 */
[----:B------:R-:W-:Y:S02]  /*a640*/  FMUL.FTZ R121, R178, R43 ;  /* 0x0000002bb2797220 */ /* 0x000fe40000410000 */
[----:B------:R-:W-:Y:S02]  /*a650*/  FMUL.FTZ R127, R212, R115 ;  /* 0x00000073d47f7220 */ /* 0x000fe40000410000 */
[----:B------:R-:W-:Y:S02]  /*a660*/  FMUL.FTZ R133, R221, R133 ;  /* 0x00000085dd857220 */ /* 0x000fe40000410000 */
[----:B------:R-:W-:-:S02]  /*a670*/  FMUL.FTZ R125, R211, R124 ;  /* 0x0000007cd37d7220 */ /* 0x000fc40000410000 */
[----:B------:R-:W-:Y:S01]  /*a680*/  FFMA.FTZ R141, -R206, R141, -RZ ;  /* 0x0000008dce8d7223 */ /* 0x000fe200000109ff */
[----:B------:R0:W-:Y:S01]  /*a690*/  STS [R132.X4+0x1088], R133 ;  /* 0x0010888584007388 */ /* 0x0001e20000004800 */
[-C--:B------:R-:W-:Y:S02]  /*a6a0*/  FFMA.FTZ R140, R130, R121.reuse, -R127 ;  /* 0x00000079828c7223 */ /* 0x080fe4000001087f */
[----:B------:R-:W-:Y:S01]  /*a6b0*/  FFMA.FTZ R125, R117, R138, -R125 ;  /* 0x0000008a757d7223 */ /* 0x000fe2000001087d */
[----:B------:R1:W-:Y:S01]  /*a6c0*/  STS [R132.X4+0x10f4], R141 ;  /* 0x0010f48d84007388 */ /* 0x0003e20000004800 */
[----:B------:R-:W-:Y:S02]  /*a6d0*/  FMUL.FTZ R127, R212, R121 ;  /* 0x00000079d47f7220 */ /* 0x000fe40000410000 */
[----:B------:R-:W-:Y:S02]  /*a6e0*/  FMUL.FTZ R121, R106, R41 ;  /* 0x000000296a797220 */ /* 0x000fe40000410000 */
[----:B------:R-:W-:-:S02]  /*a6f0*/  FMUL.FTZ R135, R207, UR38 ;  /* 0x00000026cf877c20 */ /* 0x000fc40008410000 */
[----:B0-----:R-:W-:Y:S02]  /*a700*/  FMUL.FTZ R133, R179, R42 ;  /* 0x0000002ab3857220 */ /* 0x001fe40000410000 */
[----:B------:R-:W-:Y:S02]  /*a710*/  FADD.FTZ R125, R136, R125 ;  /* 0x0000007d887d7221 */ /* 0x000fe40000010000 */
[-C--:B------:R-:W-:Y:S02]  /*a720*/  FFMA.FTZ R136, R81, -R41.reuse, R241 ;  /* 0x8000002951887223 */ /* 0x080fe400000100f1 */
[----:B------:R-:W-:Y:S02]  /*a730*/  FMUL.FTZ R139, R184, R41 ;  /* 0x00000029b88b7220 */ /* 0x000fe40000410000 */
[----:B------:R-:W-:Y:S02]  /*a740*/  FFMA.FTZ R138, R115, R130, R127 ;  /* 0x00000082738a7223 */ /* 0x000fe4000001007f */
[----:B-1----:R-:W-:-:S02]  /*a750*/  FMUL.FTZ R141, R214, R121 ;  /* 0x00000079d68d7220 */ /* 0x002fc40000410000 */
[-C--:B------:R-:W-:Y:S02]  /*a760*/  FFMA.FTZ R242, R82, -R42.reuse, R242 ;  /* 0x8000002a52f27223 */ /* 0x080fe400000100f2 */
[----:B------:R-:W-:Y:S02]  /*a770*/  FMUL.FTZ R134, R123, R42 ;  /* 0x0000002a7b867220 */ /* 0x000fe40000410000 */
[----:B------:R-:W-:Y:S02]  /*a780*/  FMUL.FTZ R127, R213, R133 ;  /* 0x00000085d57f7220 */ /* 0x000fe40000410000 */
[----:B------:R-:W-:Y:S02]  /*a790*/  FFMA.FTZ R135, R248, UR39, R135 ;  /* 0x00000027f8877c23 */ /* 0x000fe40008010087 */
[----:B------:R-:W-:Y:S02]  /*a7a0*/  FADD.FTZ R67, R67, R138 ;  /* 0x0000008a43437221 */ /* 0x000fe40000010000 */
[----:B------:R-:W-:-:S02]  /*a7b0*/  FFMA.FTZ R170, R136, R139, -R141 ;  /* 0x0000008b88aa7223 */ /* 0x000fc4000001088d */
[----:B------:R-:W-:Y:S02]  /*a7c0*/  FFMA.FTZ R138, R134, R242, R127 ;  /* 0x000000f2868a7223 */ /* 0x000fe4000001007f */
[----:B------:R-:W-:Y:S02]  /*a7d0*/  FMUL.FTZ R139, R214, R139 ;  /* 0x0000008bd68b7220 */ /* 0x000fe40000410000 */
[----:B------:R-:W-:Y:S02]  /*a7e0*/  FFMA.FTZ R135, -R221, R135, -RZ ;  /* 0x00000087dd877223 */ /* 0x000fe400000109ff */
[----:B------:R-:W-:Y:S02]  /*a7f0*/  FADD.FTZ R67, R67, R138 ;  /* 0x0000008a43437221 */ /* 0x000fe40000010000 */
[----:B------:R-:W-:Y:S01]  /*a800*/  FFMA.FTZ R168, R121, R136, R139 ;  /* 0x0000008879a87223 */ /* 0x000fe2000001008b */
[----:B------:R0:W-:Y:S01]  /*a810*/  STS [R132.X4+0x108c], R135 ;  /* 0x00108c8784007388 */ /* 0x0001e20000004800 */
[----:B------:R-:W-:-:S02]  /*a820*/  FADD.FTZ R125, R125, R140 ;  /* 0x0000008c7d7d7221 */ /* 0x000fc40000010000 */
[----:B------:R-:W-:Y:S02]  /*a830*/  FADD.FTZ R168, R67, R168 ;  /* 0x000000a843a87221 */ /* 0x000fe40000010000 */
[----:B------:R-:W-:Y:S02]  /*a840*/  FMUL.FTZ R67, R201, UR43 ;  /* 0x0000002bc9437c20 */ /* 0x000fe40008410000 */
[C---:B------:R-:W-:Y:S02]  /*a850*/  FMUL.FTZ R140, R114.reuse, UR43 ;  /* 0x0000002b728c7c20 */ /* 0x040fe40008410000 */
[----:B------:R-:W-:Y:S02]  /*a860*/  FFMA.FTZ R138, R114, UR41, -R67 ;  /* 0x00000029728a7c23 */ /* 0x000fe40008010843 */
[----:B0-----:R-:W-:Y:S02]  /*a870*/  FMUL.FTZ R135, R213, R134 ;  /* 0x00000086d5877220 */ /* 0x001fe40000410000 */
[----:B------:R-:W-:-:S02]  /*a880*/  FMUL.FTZ R67, R198, UR43 ;  /* 0x0000002bc6437c20 */ /* 0x000fc40008410000 */
[----:B------:R-:W-:Y:S02]  /*a890*/  FFMA.FTZ R142, R242, R133, -R135 ;  /* 0x00000085f28e7223 */ /* 0x000fe40000010887 */
[----:B------:R-:W-:Y:S02]  /*a8a0*/  FMUL.FTZ R127, R192, UR43 ;  /* 0x0000002bc07f7c20 */ /* 0x000fe40008410000 */
[----:B------:R-:W-:Y:S02]  /*a8b0*/  FADD.FTZ R125, R125, R142 ;  /* 0x0000008e7d7d7221 */ /* 0x000fe40000010000 */
[----:B------:R-:W-:Y:S02]  /*a8c0*/  FFMA.FTZ R142, R112, UR41, -R67 ;  /* 0x00000029708e7c23 */ /* 0x000fe40008010843 */
[----:B------:R-:W-:Y:S02]  /*a8d0*/  FMUL.FTZ R146, R189, UR43 ;  /* 0x0000002bbd927c20 */ /* 0x000fe40008410000 */
[----:B------:R-:W-:-:S02]  /*a8e0*/  FADD.FTZ R170, R125, R170 ;  /* 0x000000aa7daa7221 */ /* 0x000fc40000010000 */
[----:B------:R-:W-:Y:S02]  /*a8f0*/  FMUL.FTZ R67, R116, UR43 ;  /* 0x0000002b74437c20 */ /* 0x000fe40008410000 */
[----:B------:R-:W-:Y:S02]  /*a900*/  FMUL.FTZ R148, R119, UR43 ;  /* 0x0000002b77947c20 */ /* 0x000fe40008410000 */
[----:B------:R-:W-:Y:S02]  /*a910*/  FMUL.FTZ R150, R185, UR43 ;  /* 0x0000002bb9967c20 */ /* 0x000fe40008410000 */
[----:B------:R-:W-:Y:S02]  /*a920*/  FMUL.FTZ R152, R179, UR43 ;  /* 0x0000002bb3987c20 */ /* 0x000fe40008410000 */
[----:B------:R-:W-:Y:S02]  /*a930*/  FMUL.FTZ R158, R227, UR43 ;  /* 0x0000002be39e7c20 */ /* 0x000fe40008410000 */
[----:B------:R-:W-:-:S02]  /*a940*/  FFMA.FTZ R125, R201, UR41, R140 ;  /* 0x00000029c97d7c23 */ /* 0x000fc4000801008c */
[----:B------:R-:W-:Y:S02]  /*a950*/  FFMA.FTZ R140, R116, UR41, -R127 ;  /* 0x00000029748c7c23 */ /* 0x000fe4000801087f */
[C---:B------:R-:W-:Y:S02]  /*a960*/  FFMA.FTZ R127, R119.reuse, UR41, -R146 ;  /* 0x00000029777f7c23 */ /* 0x040fe40008010892 */
[----:B------:R-:W-:Y:S02]  /*a970*/  FMUL.FTZ R171, R119, R38 ;  /* 0x0000002677ab7220 */ /* 0x000fe40000410000 */
[----:B------:R-:W-:Y:S02]  /*a980*/  FFMA.FTZ R132, R192, UR41, R67 ;  /* 0x00000029c0847c23 */ /* 0x000fe40008010043 */
[----:B------:R-:W-:Y:S02]  /*a990*/  FMUL.FTZ R146, R107, UR43 ;  /* 0x0000002b6b927c20 */ /* 0x000fe40008410000 */
[----:B------:R-:W-:-:S02]  /*a9a0*/  FFMA.FTZ R119, R189, UR41, R148 ;  /* 0x00000029bd777c23 */ /* 0x000fc40008010094 */
[----:B------:R-:W-:Y:S02]  /*a9b0*/  FFMA.FTZ R149, R107, UR41, R150 ;  /* 0x000000296b957c23 */ /* 0x000fe40008010096 */
[----:B------:R-:W-:Y:S02]  /*a9c0*/  FFMA.FTZ R155, R123, UR41, R152 ;  /* 0x000000297b9b7c23 */ /* 0x000fe40008010098 */
[C---:B------:R-:W-:Y:S02]  /*a9d0*/  FFMA.FTZ R158, R65.reuse, UR41, -R158 ;  /* 0x00000029419e7c23 */ /* 0x040fe4000801089e */
[----:B------:R-:W-:Y:S02]  /*a9e0*/  FMUL.FTZ R164, R65, UR43 ;  /* 0x0000002b41a47c20 */ /* 0x000fe40008410000 */
[----:B------:R-:W-:Y:S02]  /*a9f0*/  FMUL.FTZ R145, R204, UR43 ;  /* 0x0000002bcc917c20 */ /* 0x000fe40008410000 */
[----:B------:R-:W-:-:S02]  /*aa00*/  FMUL.FTZ R143, R202, UR43 ;  /* 0x0000002bca8f7c20 */ /* 0x000fc40008410000 */
[----:B------:R-:W-:Y:S02]  /*aa10*/  FMUL.FTZ R141, R112, UR43 ;  /* 0x0000002b708d7c20 */ /* 0x000fe40008410000 */
[----:B------:R-:W-:Y:S02]  /*aa20*/  FMUL.FTZ R139, R110, UR43 ;  /* 0x0000002b6e8b7c20 */ /* 0x000fe40008410000 */
[----:B------:R-:W-:Y:S02]  /*aa30*/  FMUL.FTZ R135, R196, UR43 ;  /* 0x0000002bc4877c20 */ /* 0x000fe40008410000 */
[----:B------:R-:W-:Y:S02]  /*aa40*/  FMUL.FTZ R133, R189, R38 ;  /* 0x00000026bd857220 */ /* 0x000fe40000410000 */
[----:B------:R-:W-:Y:S02]  /*aa50*/  FMUL.FTZ R148, R107, R40 ;  /* 0x000000286b947220 */ /* 0x000fe40000410000 */
        /* <DEDUP_REMOVED lines=15> */
[----:B------:R-:W-:Y:S02]  /*ab50*/  FFMA.FTZ R146, R185, UR41, -R146 ;  /* 0x00000029b9927c23 */ /* 0x000fe40008010892 */
[----:B------:R-:W-:Y:S02]  /*ab60*/  FFMA.FTZ R240, R80, -R40, R240 ;  /* 0x8000002850f07223 */ /* 0x000fe400000100f0 */
[----:B------:R-:W-:Y:S02]  /*ab70*/  FFMA.FTZ R144, R79, -R38, R239 ;  /* 0x800000264f907223 */ /* 0x000fe400000100ef */
[----:B------:R-:W-:-:S02]  /*ab80*/  FFMA.FTZ R145, R202, UR41, -R145 ;  /* 0x00000029ca917c23 */ /* 0x000fc40008010891 */
[----:B------:R-:W-:Y:S02]  /*ab90*/  FFMA.FTZ R143, R204, UR41, R143 ;  /* 0x00000029cc8f7c23 */ /* 0x000fe4000801008f */
[----:B------:R-:W-:Y:S02]  /*aba0*/  FFMA.FTZ R141, R198, UR41, R141 ;  /* 0x00000029c68d7c23 */ /* 0x000fe4000801008d */
[----:B------:R-:W-:Y:S02]  /*abb0*/  FFMA.FTZ R139, R196, UR41, -R139 ;  /* 0x00000029c48b7c23 */ /* 0x000fe4000801088b */
[----:B------:R-:W-:Y:S02]  /*abc0*/  FFMA.FTZ R135, R110, UR41, R135 ;  /* 0x000000296e877c23 */ /* 0x000fe40008010087 */
[----:B------:R-:W-:Y:S02]  /*abd0*/  FMUL.FTZ R174, R216, R133 ;  /* 0x00000085d8ae7220 */ /* 0x000fe40000410000 */
[----:B------:R-:W-:-:S02]  /*abe0*/  FMUL.FTZ R185, R185, R40 ;  /* 0x00000028b9b97220 */ /* 0x000fc40000410000 */
[----:B------:R-:W-:Y:S02]  /*abf0*/  FMUL.FTZ R175, R215, R148 ;  /* 0x00000094d7af7220 */ /* 0x000fe40000410000 */
[----:B------:R-:W-:Y:S02]  /*ac00*/  FFMA.FTZ R151, R184, UR41, -R151 ;  /* 0x00000029b8977c23 */ /* 0x000fe40008010897 */
[----:B------:R-:W-:Y:S02]  /*ac10*/  FFMA.FTZ R150, R179, UR41, -R150 ;  /* 0x00000029b3967c23 */ /* 0x000fe40008010896 */
[----:B------:R-:W-:Y:S02]  /*ac20*/  FFMA.FTZ R153, R106, UR41, R153 ;  /* 0x000000296a997c23 */ /* 0x000fe40008010099 */
[----:B------:R-:W-:Y:S02]  /*ac30*/  FFMA.FTZ R157, R178, UR41, -R157 ;  /* 0x00000029b29d7c23 */ /* 0x000fe4000801089d */
[----:B------:R-:W-:-:S02]  /*ac40*/  FFMA.FTZ R152, R173, UR41, -R152 ;  /* 0x00000029ad987c23 */ /* 0x000fc40008010898 */
[----:B------:R-:W-:Y:S02]  /*ac50*/  FFMA.FTZ R159, R172, UR41, -R159 ;  /* 0x00000029ac9f7c23 */ /* 0x000fe4000801089f */
[----:B------:R-:W-:Y:S02]  /*ac60*/  FFMA.FTZ R161, R104, UR41, R161 ;  /* 0x0000002968a17c23 */ /* 0x000fe400080100a1 */
[----:B------:R-:W-:Y:S02]  /*ac70*/  FFMA.FTZ R154, R131, UR41, R154 ;  /* 0x00000029839a7c23 */ /* 0x000fe4000801009a */
[----:B------:R-:W-:Y:S02]  /*ac80*/  FFMA.FTZ R163, R68, UR41, R163 ;  /* 0x0000002944a37c23 */ /* 0x000fe400080100a3 */
[----:B------:R-:W-:Y:S02]  /*ac90*/  FFMA.FTZ R156, R225, UR41, -R156 ;  /* 0x00000029e19c7c23 */ /* 0x000fe4000801089c */
[----:B------:R-:W-:-:S02]  /*aca0*/  FFMA.FTZ R165, R66, UR41, -R165 ;  /* 0x0000002942a57c23 */ /* 0x000fc400080108a5 */
        /* <DEDUP_REMOVED lines=13> */
[----:B------:R-:W-:Y:S02]  /*ad80*/  ULEA UR45, UR24, 0xfffffc00, 0xa ;  /* 0xfffffc00182d7891 */ /* 0x000fe4000f8e503f */
[----:B------:R-:W-:Y:S02]  /*ad90*/  USHF.R.U64 UR41, UR36, 0x1, UR37 ;  /* 0x0000000124297899 */ /* 0x000fe40008001225 */
        /* <DEDUP_REMOVED lines=22> */
.L_x_8536:
[----:B------:R-:W-:Y:S05]  /*af00*/  BSYNC B0 ;  /* 0x0000000000007941 */ /* 0x000fea0003800000 */
.L_x_8535:
[-C--:B------:R-:W-:Y:S01]  /*af10*/  FFMA.FTZ R175, R240, R185.reuse, -R175 ;  /* 0x000000b9f0af7223 */ /* 0x080fe200000108af */
[----:B------:R-:W-:Y:S01]  /*af20*/  ULDC.64 UR36, c[0x0][0x2b8] ;  /* 0x0000ae0000247ab9 */ /* 0x000fe20000000a00 */
[----:B------:R-:W-:Y:S01]  /*af30*/  FMUL.FTZ R185, R215, R185 ;  /* 0x000000b9d7b97220 */ /* 0x000fe20000410000 */
[----:B------:R-:W-:Y:S01]  /*af40*/  USHF.R.U32.HI UR38, URZ, 0x1, UR37 ;  /* 0x000000013f267899 */ /* 0x000fe20008011625 */
[-C--:B------:R-:W-:Y:S01]  /*af50*/  FFMA.FTZ R65, R144, R171.reuse, -R174 ;  /* 0x000000ab90417223 */ /* 0x080fe200000108ae */
        /* <DEDUP_REMOVED lines=9> */
[-C--:B------:R-:W-:Y:S01]  /*aff0*/  FMUL.FTZ R108, R192, R33.reuse ;  /* 0x00000021c06c7220 */ /* 0x080fe20000410000 */
[----:B------:R-:W-:Y:S01]  /*b000*/  ULDC.64 UR36, c[0x0][0x2c0] ;  /* 0x0000b00000247ab9 */ /* 0x000fe20000000a00 */
[----:B------:R-:W-:Y:S01]  /*b010*/  FFMA.FTZ R64, R133, R144, R171 ;  /* 0x0000009085407223 */ /* 0x000fe200000100ab */
[----:B------:R-:W-:Y:S01]  /*b020*/  UIADD3 UR39, UR40, UR39, URZ ;  /* 0x0000002728277290 */ /* 0x000fe2000fffe03f */
[----:B------:R-:W-:Y:S01]  /*b030*/  FADD.FTZ R170, R170, R175 ;  /* 0x000000afaaaa7221 */ /* 0x000fe20000010000 */
[----:B------:R-:W-:Y:S01]  /*b040*/  UIMAD UR40, UR15, UR36, URZ ;  /* 0x000000240f2872a4 */ /* 0x000fe2000f8e023f */
[----:B------:R-:W-:Y:S01]  /*b050*/  FFMA.FTZ R137, R78, -R33, R238 ;  /* 0x800000214e897223 */ /* 0x000fe200000100ee */
[----:B------:R-:W-:Y:S01]  /*b060*/  UIMAD.WIDE.U32 UR38, UR14, UR36, UR38 ;  /* 0x000000240e2672a5 */ /* 0x000fe2000f8e0026 */
[----:B------:R-:W-:Y:S01]  /*b070*/  FMUL.FTZ R171, R110, R29 ;  /* 0x0000001d6eab7220 */ /* 0x000fe20000410000 */
[----:B------:R-:W-:Y:S01]  /*b080*/  UIMAD UR40, UR14, UR37, UR40 ;  /* 0x000000250e2872a4 */ /* 0x000fe2000f8e0228 */
[----:B0-----:R-:W-:Y:S01]  /*b090*/  FMUL.FTZ R66, R116, R33 ;  /* 0x0000002174427220 */ /* 0x001fe20000410000 */
[----:B------:R-:W-:Y:S01]  /*b0a0*/  BSSY B0, `(.L_x_8537) ;  /* 0x0000049000007945 */ /* 0x000fe20003800000 */
[----:B------:R-:W-:Y:S01]  /*b0b0*/  FMUL.FTZ R67, R217, R108 ;  /* 0x0000006cd9437220 */ /* 0x000fe20000410000 */
[----:B------:R-:W-:Y:S01]  /*b0c0*/  ULDC.64 UR36, c[0x0][0x320] ;  /* 0x0000c80000247ab9 */ /* 0x000fe20000000a00 */
[----:B------:R-:W-:Y:S01]  /*b0d0*/  FADD.FTZ R65, R170, R65 ;  /* 0x00000041aa417221 */ /* 0x000fe20000010000 */
[----:B------:R-:W-:Y:S01]  /*b0e0*/  UIADD3 UR40, UR40, UR39, URZ ;  /* 0x0000002728287290 */ /* 0x000fe2000fffe03f */
[-C--:B------:R-:W-:Y:S01]  /*b0f0*/  FFMA.FTZ R116, R77, -R29.reuse, R237 ;  /* 0x8000001d4d747223 */ /* 0x080fe200000100ed */
[----:B------:R-:W-:Y:S01]  /*b100*/  ULEA UR39, UP0, UR38, UR36, 0x3 ;  /* 0x0000002426277291 */ /* 0x000fe2000f80183f */
[----:B------:R-:W-:Y:S01]  /*b110*/  FMUL.FTZ R173, R196, R29 ;  /* 0x0000001dc4ad7220 */ /* 0x000fe20000410000 */
[----:B------:R-:W-:Y:S01]  /*b120*/  UIADD3 UR36, UR6, -UR41, URZ ;  /* 0x8000002906247290 */ /* 0x000fe2000fffe03f */
[----:B------:R-:W-:Y:S01]  /*b130*/  FMUL.FTZ R172, R218, R171 ;  /* 0x000000abdaac7220 */ /* 0x000fe20000410000 */
[----:B------:R-:W-:Y:S01]  /*b140*/  ULEA.HI.X UR37, UR38, UR37, UR40, 0x3, UP0 ;  /* 0x0000002526257291 */ /* 0x000fe200080f1c28 */
[-C--:B------:R-:W-:Y:S01]  /*b150*/  FFMA.FTZ R170, R137, R66.reuse, -R67 ;  /* 0x0000004289aa7223 */ /* 0x080fe20000010843 */
[----:B------:R-:W-:Y:S01]  /*b160*/  UIMAD UR36, UR36, -0x400, URZ ;  /* 0xfffffc00242478a4 */ /* 0x000fe2000f8e023f */
[----:B------:R-:W-:Y:S01]  /*b170*/  FMUL.FTZ R66, R217, R66 ;  /* 0x00000042d9427220 */ /* 0x000fe20000410000 */
[----:B------:R-:W-:Y:S01]  /*b180*/  USHF.L.U32 UR38, UR8, 0x2, URZ ;  /* 0x0000000208267899 */ /* 0x000fe2000800063f */
[----:B------:R-:W-:Y:S01]  /*b190*/  FFMA.FTZ R175, R116, R173, -R172 ;  /* 0x000000ad74af7223 */ /* 0x000fe200000108ac */
[----:B------:R-:W-:Y:S01]  /*b1a0*/  ISETP.GE.AND P1, PT, R147, 0x41, PT ;  /* 0x000000419300780c */ /* 0x000fe20003f26270 */
[----:B------:R-:W-:Y:S01]  /*b1b0*/  FADD.FTZ R64, R185, R64 ;  /* 0x00000040b9407221 */ /* 0x000fe20000010000 */
[----:B------:R-:W-:Y:S01]  /*b1c0*/  ISETP.GE.AND P2, PT, R147, 0x61, PT ;  /* 0x000000619300780c */ /* 0x000fe20003f46270 */
[----:B------:R-:W-:Y:S01]  /*b1d0*/  FFMA.FTZ R67, R108, R137, R66 ;  /* 0x000000896c437223 */ /* 0x000fe20000010042 */
[----:B------:R-:W-:Y:S01]  /*b1e0*/  MOV R179, UR38 ;  /* 0x0000002600b37c02 */ /* 0x000fe20008000f00 */
[----:B------:R-:W-:-:S02]  /*b1f0*/  FMUL.FTZ R173, R218, R173 ;  /* 0x000000addaad7220 */ /* 0x000fc40000410000 */
[----:B------:R-:W-:Y:S01]  /*b200*/  FADD.FTZ R67, R64, R67 ;  /* 0x0000004340437221 */ /* 0x000fe20000010000 */
[C---:B------:R-:W-:Y:S01]  /*b210*/  LEA R64, P0, R102.reuse, UR39, 0x2 ;  /* 0x0000002766407c11 */ /* 0x040fe2000f8010ff */
[----:B------:R-:W-:Y:S01]  /*b220*/  FFMA.FTZ R66, R171, R116, R173 ;  /* 0x00000074ab427223 */ /* 0x000fe200000100ad */
[----:B------:R-:W-:Y:S01]  /*b230*/  MOV R173, UR36 ;  /* 0x0000002400ad7c02 */ /* 0x000fe20008000f00 */
[----:B------:R-:W-:Y:S01]  /*b240*/  FADD.FTZ R170, R65, R170 ;  /* 0x000000aa41aa7221 */ /* 0x000fe20000010000 */
[----:B------:R-:W-:Y:S01]  /*b250*/  LEA.HI.X R65, R102, UR37, RZ, 0x2, P0 ;  /* 0x0000002566417c11 */ /* 0x000fe200080f14ff */
[----:B------:R-:W-:Y:S01]  /*b260*/  FADD.FTZ R66, R67, R66 ;  /* 0x0000004243427221 */ /* 0x000fe20000010000 */
[----:B------:R-:W-:Y:S01]  /*b270*/  USHF.L.U64.HI UR39, UR8, 0x2, UR9 ;  /* 0x0000000208277899 */ /* 0x000fe20008010209 */
[-C--:B------:R-:W-:Y:S01]  /*b280*/  FMUL.FTZ R67, R112, R25.reuse ;  /* 0x0000001970437220 */ /* 0x080fe20000410000 */
[----:B------:R-:W-:Y:S01]  /*b290*/  ULDC.64 UR36, c[0x0][0x2d0] ;  /* 0x0000b40000247ab9 */ /* 0x000fe20000000a00 */
[-C--:B------:R-:W-:Y:S01]  /*b2a0*/  FMUL.FTZ R112, R198, R25.reuse ;  /* 0x00000019c6707220 */ /* 0x080fe20000410000 */
[----:B------:R-:W-:Y:S01]  /*b2b0*/  ISETP.GE.AND P0, PT, R147, 0x21, PT ;  /* 0x000000219300780c */ /* 0x000fe20003f06270 */
[----:B------:R-:W-:Y:S01]  /*b2c0*/  FFMA.FTZ R236, R76, -R25, R236 ;  /* 0x800000194cec7223 */ /* 0x000fe200000100ec */
[----:B------:R-:W-:Y:S01]  /*b2d0*/  UIMAD UR36, UR39, UR36, URZ ;  /* 0x00000024272472a4 */ /* 0x000fe2000f8e023f */
[----:B------:R-:W-:-:S02]  /*b2e0*/  FMUL.FTZ R172, R219, R112 ;  /* 0x00000070dbac7220 */ /* 0x000fc40000410000 */
[----:B------:R-:W-:Y:S01]  /*b2f0*/  IMAD.WIDE R64, R173, 0x4, R64 ;  /* 0x00000004ad407825 */ /* 0x000fe200078e0240 */
[----:B------:R-:W-:-:S03]  /*b300*/  UIMAD UR36, UR38, UR37, UR36 ;  /* 0x00000025262472a4 */ /* 0x000fc6000f8e0224 */
[-C--:B------:R-:W-:Y:S02]  /*b310*/  FFMA.FTZ R172, R236, R67.reuse, -R172 ;  /* 0x00000043ecac7223 */ /* 0x080fe400000108ac */
[----:B------:R-:W-:Y:S02]  /*b320*/  FMUL.FTZ R67, R219, R67 ;  /* 0x00000043db437220 */ /* 0x000fe40000410000 */
[-C--:B------:R-:W-:Y:S02]  /*b330*/  FMUL.FTZ R173, R204, R21.reuse ;  /* 0x00000015ccad7220 */ /* 0x080fe40000410000 */
[----:B------:R-:W-:Y:S02]  /*b340*/  FADD.FTZ R175, R170, R175 ;  /* 0x000000afaaaf7221 */ /* 0x000fe40000010000 */
[----:B------:R-:W-:Y:S02]  /*b350*/  FFMA.FTZ R67, R112, R236, R67 ;  /* 0x000000ec70437223 */ /* 0x000fe40000010043 */
[----:B------:R-:W-:-:S02]  /*b360*/  FMUL.FTZ R177, R202, R21 ;  /* 0x00000015cab17220 */ /* 0x000fc40000410000 */
[----:B------:R-:W-:Y:S02]  /*b370*/  FFMA.FTZ R170, R75, -R21, R235 ;  /* 0x800000154baa7223 */ /* 0x000fe400000100eb */
[----:B------:R-:W-:Y:S02]  /*b380*/  FMUL.FTZ R174, R220, R173 ;  /* 0x000000addcae7220 */ /* 0x000fe40000410000 */
[----:B------:R-:W-:Y:S02]  /*b390*/  FADD.FTZ R66, R66, R67 ;  /* 0x0000004342427221 */ /* 0x000fe40000010000 */
[----:B------:R-:W-:Y:S02]  /*b3a0*/  FFMA.FTZ R67, R170, R177, -R174 ;  /* 0x000000b1aa437223 */ /* 0x000fe400000108ae */
[----:B------:R-:W-:Y:S02]  /*b3b0*/  FADD.FTZ R172, R175, R172 ;  /* 0x000000acafac7221 */ /* 0x000fe40000010000 */
[----:B------:R-:W-:-:S02]  /*b3c0*/  FMUL.FTZ R175, R201, R17 ;  /* 0x00000011c9af7220 */ /* 0x000fc40000410000 */
[----:B------:R-:W-:Y:S01]  /*b3d0*/  FADD.FTZ R172, R172, R67 ;  /* 0x00000043acac7221 */ /* 0x000fe20000010000 */
[----:B------:R-:W-:Y:S01]  /*b3e0*/  IADD3 R67, R102, 0x20, RZ ;  /* 0x0000002066437810 */ /* 0x000fe20007ffe0ff */
[----:B------:R-:W-:-:S03]  /*b3f0*/  IMAD.WIDE.U32 R64, R179, c[0x0][0x2d0], R64 ;  /* 0x0000b400b3407a25 */ /* 0x000fc600078e0040 */
[----:B------:R-:W-:Y:S01]  /*b400*/  LEA.HI.SX32 R67, R67, R102, 0x1b ;  /* 0x0000006643437211 */ /* 0x000fe200078fdaff */
[-C--:B------:R-:W-:Y:S01]  /*b410*/  FMUL.FTZ R114, R114, R17.reuse ;  /* 0x0000001172727220 */ /* 0x080fe20000410000 */
[----:B------:R-:W-:Y:S01]  /*b420*/  IADD3 R65, R65, UR36, RZ ;  /* 0x0000002441417c10 */ /* 0x000fe2000fffe0ff */
[----:B------:R-:W-:Y:S02]  /*b430*/  FFMA.FTZ R234, R74, -R17, R234 ;  /* 0x800000114aea7223 */ /* 0x000fe400000100ea */
[----:B------:R-:W-:Y:S01]  /*b440*/  FMUL.FTZ R179, R105, R175 ;  /* 0x000000af69b37220 */ /* 0x000fe20000410000 */
[----:B------:R-:W0:Y:S01]  /*b450*/  LDS R67, [R67.X4+0x1100] ;  /* 0x0011000043437984 */ /* 0x000e220000004800 */
[----:B------:R-:W-:Y:S02]  /*b460*/  FMUL.FTZ R177, R220, R177 ;  /* 0x000000b1dcb17220 */ /* 0x000fe40000410000 */
[----:B------:R-:W-:Y:S02]  /*b470*/  FFMA.FTZ R181, R234, R114, -R179 ;  /* 0x00000072eab57223 */ /* 0x000fe400000108b3 */
[----:B------:R-:W-:-:S02]  /*b480*/  FFMA.FTZ R177, R173, R170, R177 ;  /* 0x000000aaadb17223 */ /* 0x000fc400000100b1 */
[----:B------:R-:W-:Y:S02]  /*b490*/  FMUL.FTZ R114, R105, R114 ;  /* 0x0000007269727220 */ /* 0x000fe40000410000 */
[----:B------:R-:W-:Y:S01]  /*b4a0*/  FADD.FTZ R66, R66, R177 ;  /* 0x000000b142427221 */ /* 0x000fe20000010000 */
[----:B------:R-:W-:Y:S01]  /*b4b0*/  IADD3 R177, R102, 0x40, RZ ;  /* 0x0000004066b17810 */ /* 0x000fe20007ffe0ff */
[----:B------:R-:W-:Y:S02]  /*b4c0*/  FFMA.FTZ R179, R175, R234, R114 ;  /* 0x000000eaafb37223 */ /* 0x000fe40000010072 */
[----:B------:R-:W-:Y:S01]  /*b4d0*/  FADD.FTZ R172, R172, R181 ;  /* 0x000000b5acac7221 */ /* 0x000fe20000010000 */
[----:B------:R-:W-:Y:S01]  /*b4e0*/  LEA.HI.SX32 R177, R177, R102, 0x1b ;  /* 0x00000066b1b17211 */ /* 0x000fe200078fdaff */
[----:B------:R-:W-:Y:S01]  /*b4f0*/  FADD.FTZ R114, R66, R179 ;  /* 0x000000b342727221 */ /* 0x000fe20000010000 */
[----:B------:R-:W-:Y:S01]  /*b500*/  IADD3 R179, R102, 0x60, RZ ;  /* 0x0000006066b37810 */ /* 0x000fe20007ffe0ff */
[----:B------:R-:W-:Y:S05]  /*b510*/  @!P0 BRA `(.L_x_8538) ;  /* 0x0000001000008947 */ /* 0x000fea0003800000 */
[----:B0-----:R0:W-:Y:S02]  /*b520*/  RED.E.ADD.F32.FTZ.RN.STRONG.GPU [R64.64+-0xf80], R67 ;  /* 0xfff080434000798e */ /* 0x0011e4000c10e79c */
.L_x_8538:
[----:B------:R-:W-:Y:S05]  /*b530*/  BSYNC B0 ;  /* 0x0000000000007941 */ /* 0x000fea0003800000 */
.L_x_8537:
[----:B------:R-:W1:Y:S01]  /*b540*/  LDS R177, [R177.X4+0x1180] ;  /* 0x00118000b1b17984 */ /* 0x000e620000004800 */
[----:B------:R-:W-:Y:S01]  /*b550*/  BSSY B0, `(.L_x_8539) ;  /* 0x0000004000007945 */ /* 0x000fe20003800000 */
[----:B------:R-:W-:Y:S01]  /*b560*/  LEA.HI.SX32 R179, R179, R102, 0x1b ;  /* 0x00000066b3b37211 */ /* 0x000fe200078fdaff */
[----:B------:R-:W-:Y:S05]  /*b570*/  @!P1 BRA `(.L_x_8540) ;  /* 0x0000001000009947 */ /* 0x000fea0003800000 */
[----:B-1----:R1:W-:Y:S02]  /*b580*/  RED.E.ADD.F32.FTZ.RN.STRONG.GPU [R64.64+-0xf00], R177 ;  /* 0xfff100b14000798e */ /* 0x0023e4000c10e79c */
.L_x_8540:
[----:B------:R-:W-:Y:S05]  /*b590*/  BSYNC B0 ;  /* 0x0000000000007941 */ /* 0x000fea0003800000 */
.L_x_8539:
[----:B------:R-:W2:Y:S01]  /*b5a0*/  LDS R179, [R179.X4+0x1200] ;  /* 0x00120000b3b37984 */ /* 0x000ea20000004800 */
[----:B------:R-:W-:Y:S01]  /*b5b0*/  BSSY B0, `(.L_x_8541) ;  /* 0x0000005000007945 */ /* 0x000fe20003800000 */
[----:B0-----:R-:W-:-:S02]  /*b5c0*/  IADD3 R67, R102, 0x80, RZ ;  /* 0x0000008066437810 */ /* 0x001fc40007ffe0ff */
[----:B-1----:R-:W-:Y:S01]  /*b5d0*/  IADD3 R177, R102, 0xa0, RZ ;  /* 0x000000a066b17810 */ /* 0x002fe20007ffe0ff */
[----:B------:R-:W-:Y:S05]  /*b5e0*/  @!P2 BRA `(.L_x_8542) ;  /* 0x000000100000a947 */ /* 0x000fea0003800000 */
[----:B--2---:R0:W-:Y:S02]  /*b5f0*/  RED.E.ADD.F32.FTZ.RN.STRONG.GPU [R64.64+-0xe80], R179 ;  /* 0xfff180b34000798e */ /* 0x0041e4000c10e79c */
.L_x_8542:
[----:B------:R-:W-:Y:S05]  /*b600*/  BSYNC B0 ;  /* 0x0000000000007941 */ /* 0x000fea0003800000 */
.L_x_8541:
        /* <DEDUP_REMOVED lines=14> */
.L_x_8544:
[----:B------:R-:W-:Y:S05]  /*b6f0*/  BSYNC B0 ;  /* 0x0000000000007941 */ /* 0x000fea0003800000 */
.L_x_8543:
[----:B------:R-:W1:Y:S01]  /*b700*/  LDS R177, [R177.X4+0x1300] ;  /* 0x00130000b1b17984 */ /* 0x000e620000004800 */
[----:B------:R-:W-:Y:S01]  /*b710*/  BSSY B0, `(.L_x_8545) ;  /* 0x0000005000007945 */ /* 0x000fe20003800000 */
[----:B0-----:R-:W-:-:S02]  /*b720*/  IADD3 R67, R102, 0xe0, RZ ;  /* 0x000000e066437810 */ /* 0x001fc40007ffe0ff */
[----:B------:R-:W-:Y:S01]  /*b730*/  LEA.HI.SX32 R179, R179, R102, 0x1b ;  /* 0x00000066b3b37211 */ /* 0x000fe200078fdaff */
[----:B------:R-:W-:Y:S05]  /*b740*/  @!P0 BRA `(.L_x_8546) ;  /* 0x0000001000008947 */ /* 0x000fea0003800000 */
[----:B-1----:R0:W-:Y:S02]  /*b750*/  RED.E.ADD.F32.FTZ.RN.STRONG.GPU [R64.64+-0xd80], R177 ;  /* 0xfff280b14000798e */ /* 0x0021e4000c10e79c */
.L_x_8546:
[----:B------:R-:W-:Y:S05]  /*b760*/  BSYNC B0 ;  /* 0x0000000000007941 */ /* 0x000fea0003800000 */
.L_x_8545:
[----:B------:R-:W2:Y:S01]  /*b770*/  LDS R179, [R179.X4+0x1380] ;  /* 0x00138000b3b37984 */ /* 0x000ea20000004800 */
[----:B------:R-:W-:Y:S01]  /*b780*/  BSSY B0, `(.L_x_8547) ;  /* 0x0000005000007945 */ /* 0x000fe20003800000 */
[----:B01----:R-:W-:Y:S02]  /*b790*/  IADD3 R177, R102, 0x100, RZ ;  /* 0x0000010066b17810 */ /* 0x003fe40007ffe0ff */
[----:B------:R-:W-:Y:S01]  /*b7a0*/  LEA.HI.SX32 R67, R67, R102, 0x1b ;  /* 0x0000006643437211 */ /* 0x000fe200078fdaff */
[----:B------:R-:W-:Y:S05]  /*b7b0*/  @!P1 BRA `(.L_x_8548) ;  /* 0x0000001000009947 */ /* 0x000fea0003800000 */
[----:B--2---:R0:W-:Y:S02]  /*b7c0*/  RED.E.ADD.F32.FTZ.RN.STRONG.GPU [R64.64+-0xd00], R179 ;  /* 0xfff300b34000798e */ /* 0x0041e4000c10e79c */
.L_x_8548:
[----:B------:R-:W-:Y:S05]  /*b7d0*/  BSYNC B0 ;  /* 0x0000000000007941 */ /* 0x000fea0003800000 */
.L_x_8547:
[----:B------:R-:W1:Y:S01]  /*b7e0*/  LDS R67, [R67.X4+0x1400] ;  /* 0x0014000043437984 */ /* 0x000e620000004800 */
[----:B------:R-:W-:Y:S01]  /*b7f0*/  BSSY B0, `(.L_x_8549) ;  /* 0x0000005000007945 */ /* 0x000fe20003800000 */
[----:B0-2---:R-:W-:Y:S02]  /*b800*/  IADD3 R179, R102, 0x120, RZ ;  /* 0x0000012066b37810 */ /* 0x005fe40007ffe0ff */
[----:B------:R-:W-:Y:S01]  /*b810*/  LEA.HI.SX32 R177, R177, R102, 0x1b ;  /* 0x00000066b1b17211 */ /* 0x000fe200078fdaff */
[----:B------:R-:W-:Y:S05]  /*b820*/  @!P2 BRA `(.L_x_8550) ;  /* 0x000000100000a947 */ /* 0x000fea0003800000 */
[----:B-1----:R0:W-:Y:S02]  /*b830*/  RED.E.ADD.F32.FTZ.RN.STRONG.GPU [R64.64+-0xc80], R67 ;  /* 0xfff380434000798e */ /* 0x0021e4000c10e79c */
.L_x_8550:
[----:B------:R-:W-:Y:S05]  /*b840*/  BSYNC B0 ;  /* 0x0000000000007941 */ /* 0x000fea0003800000 */
.L_x_8549:
[----:B------:R-:W2:Y:S01]  /*b850*/  LDS R177, [R177.X4+0x1480] ;  /* 0x00148000b1b17984 */ /* 0x000ea20000004800 */
[----:B------:R-:W-:Y:S01]  /*b860*/  BSSY B0, `(.L_x_8551) ;  /* 0x0000005000007945 */ /* 0x000fe20003800000 */
[----:B01----:R-:W-:-:S02]  /*b870*/  IADD3 R67, R102, 0x140, RZ ;  /* 0x0000014066437810 */ /* 0x003fc40007ffe0ff */
[----:B------:R-:W-:Y:S01]  /*b880*/  LEA.HI.SX32 R179, R179, R102, 0x1b ;  /* 0x00000066b3b37211 */ /* 0x000fe200078fdaff */
[----:B------:R-:W-:Y:S05]  /*b890*/  @!P3 BRA `(.L_x_8552) ;  /* 0x000000100000b947 */ /* 0x000fea0003800000 */
[----:B--2---:R0:W-:Y:S02]  /*b8a0*/  RED.E.ADD.F32.FTZ.RN.STRONG.GPU [R64.64+-0xc00], R177 ;  /* 0xfff400b14000798e */ /* 0x0041e4000c10e79c */
.L_x_8552:
[----:B------:R-:W-:Y:S05]  /*b8b0*/  BSYNC B0 ;  /* 0x0000000000007941 */ /* 0x000fea0003800000 */
.L_x_8551:
[----:B------:R-:W1:Y:S01]  /*b8c0*/  LDS R179, [R179.X4+0x1500] ;  /* 0x00150000b3b37984 */ /* 0x000e620000004800 */
[----:B------:R-:W-:Y:S01]  /*b8d0*/  BSSY B0, `(.L_x_8553) ;  /* 0x0000004000007945 */ /* 0x000fe20003800000 */
[----:B------:R-:W-:Y:S01]  /*b8e0*/  LEA.HI.SX32 R67, R67, R102, 0x1b ;  /* 0x0000006643437211 */ /* 0x000fe200078fdaff */
[----:B------:R-:W-:Y:S05]  /*b8f0*/  @!P4 BRA `(.L_x_8554) ;  /* 0x000000100000c947 */ /* 0x000fea0003800000 */
[----:B-1----:R1:W-:Y:S02]  /*b900*/  RED.E.ADD.F32.FTZ.RN.STRONG.GPU [R64.64+-0xb80], R179 ;  /* 0xfff480b34000798e */ /* 0x0023e4000c10e79c */
.L_x_8554:
[----:B------:R-:W-:Y:S05]  /*b910*/  BSYNC B0 ;  /* 0x0000000000007941 */ /* 0x000fea0003800000 */
.L_x_8553:
[----:B------:R-:W3:Y:S01]  /*b920*/  LDS R67, [R67.X4+0x1580] ;  /* 0x0015800043437984 */ /* 0x000ee20000004800 */
[----:B------:R-:W-:Y:S01]  /*b930*/  BSSY B0, `(.L_x_8555) ;  /* 0x0000005000007945 */ /* 0x000fe20003800000 */
[C---:B0-2---:R-:W-:Y:S02]  /*b940*/  IADD3 R177, R102.reuse, 0x160, RZ ;  /* 0x0000016066b17810 */ /* 0x045fe40007ffe0ff */
[----:B-1----:R-:W-:Y:S01]  /*b950*/  IADD3 R179, R102, 0x180, RZ ;  /* 0x0000018066b37810 */ /* 0x002fe20007ffe0ff */
[----:B------:R-:W-:Y:S05]  /*b960*/  @!P5 BRA `(.L_x_8556) ;  /* 0x000000100000d947 */ /* 0x000fea0003800000 */
[----:B---3--:R0:W-:Y:S02]  /*b970*/  RED.E.ADD.F32.FTZ.RN.STRONG.GPU [R64.64+-0xb00], R67 ;  /* 0xfff500434000798e */ /* 0x0081e4000c10e79c */
.L_x_8556:
[----:B------:R-:W-:Y:S05]  /*b980*/  BSYNC B0 ;  /* 0x0000000000007941 */ /* 0x000fea0003800000 */
.L_x_8555:
        /* <DEDUP_REMOVED lines=14> */
.L_x_8558:
[----:B------:R-:W-:Y:S05]  /*ba70*/  BSYNC B0 ;  /* 0x0000000000007941 */ /* 0x000fea0003800000 */
.L_x_8557:
[----:B------:R-:W1:Y:S01]  /*ba80*/  LDS R179, [R179.X4+0x1680] ;  /* 0x00168000b3b37984 */ /* 0x000e620000004800 */
[----:B------:R-:W-:Y:S01]  /*ba90*/  BSSY B0, `(.L_x_8559) ;  /* 0x0000005000007945 */ /* 0x000fe20003800000 */
[----:B0-----:R-:W-:Y:S02]  /*baa0*/  IADD3 R177, R102, 0x1c0, RZ ;  /* 0x000001c066b17810 */ /* 0x001fe40007ffe0ff */
[----:B------:R-:W-:Y:S01]  /*bab0*/  LEA.HI.SX32 R67, R67, R102, 0x1b ;  /* 0x0000006643437211 */ /* 0x000fe200078fdaff */
[----:B------:R-:W-:Y:S05]  /*bac0*/  @!P0 BRA `(.L_x_8560) ;  /* 0x0000001000008947 */ /* 0x000fea0003800000 */
[----:B-1----:R0:W-:Y:S02]  /*bad0*/  RED.E.ADD.F32.FTZ.RN.STRONG.GPU [R64.64+-0xa00], R179 ;  /* 0xfff600b34000798e */ /* 0x0021e4000c10e79c */
.L_x_8560:
[----:B------:R-:W-:Y:S05]  /*bae0*/  BSYNC B0 ;  /* 0x0000000000007941 */ /* 0x000fea0003800000 */
.L_x_8559:
[----:B------:R-:W2:Y:S01]  /*baf0*/  LDS R67, [R67.X4+0x1700] ;  /* 0x0017000043437984 */ /* 0x000ea20000004800 */
[----:B------:R-:W-:Y:S01]  /*bb00*/  BSSY B0, `(.L_x_8561) ;  /* 0x0000005000007945 */ /* 0x000fe20003800000 */
[----:B01----:R-:W-:-:S02]  /*bb10*/  IADD3 R179, R102, 0x1e0, RZ ;  /* 0x000001e066b37810 */ /* 0x003fc40007ffe0ff */
[----:B------:R-:W-:Y:S01]  /*bb20*/  LEA.HI.SX32 R177, R177, R102, 0x1b ;  /* 0x00000066b1b17211 */ /* 0x000fe200078fdaff */
[----:B------:R-:W-:Y:S05]  /*bb30*/  @!P1 BRA `(.L_x_8562) ;  /* 0x0000001000009947 */ /* 0x000fea0003800000 */
[----:B--2---:R0:W-:Y:S02]  /*bb40*/  RED.E.ADD.F32.FTZ.RN.STRONG.GPU [R64.64+-0x980], R67 ;  /* 0xfff680434000798e */ /* 0x0041e4000c10e79c */
.L_x_8562:
[----:B------:R-:W-:Y:S05]  /*bb50*/  BSYNC B0 ;  /* 0x0000000000007941 */ /* 0x000fea0003800000 */
.L_x_8561:
[----:B------:R-:W1:Y:S01]  /*bb60*/  LDS R177, [R177.X4+0x1780] ;  /* 0x00178000b1b17984 */ /* 0x000e620000004800 */
[----:B------:R-:W-:Y:S01]  /*bb70*/  BSSY B0, `(.L_x_8563) ;  /* 0x0000004000007945 */ /* 0x000fe20003800000 */
[----:B------:R-:W-:Y:S01]  /*bb80*/  LEA.HI.SX32 R179, R179, R102, 0x1b ;  /* 0x00000066b3b37211 */ /* 0x000fe200078fdaff */
[----:B------:R-:W-:Y:S05]  /*bb90*/  @!P2 BRA `(.L_x_8564) ;  /* 0x000000100000a947 */ /* 0x000fea0003800000 */
[----:B-1----:R1:W-:Y:S02]  /*bba0*/  RED.E.ADD.F32.FTZ.RN.STRONG.GPU [R64.64+-0x900], R177 ;  /* 0xfff700b14000798e */ /* 0x0023e4000c10e79c */
.L_x_8564:
[----:B------:R-:W-:Y:S05]  /*bbb0*/  BSYNC B0 ;  /* 0x0000000000007941 */ /* 0x000fea0003800000 */
.L_x_8563:
[----:B------:R-:W3:Y:S01]  /*bbc0*/  LDS R179, [R179.X4+0x1800] ;  /* 0x00180000b3b37984 */ /* 0x000ee20000004800 */
[C---:B------:R-:W-:Y:S01]  /*bbd0*/  IADD3 R66, R102.reuse, 0x200, RZ ;  /* 0x0000020066427810 */ /* 0x040fe20007ffe0ff */
[----:B------:R-:W-:Y:S01]  /*bbe0*/  BSSY B0, `(.L_x_8565) ;  /* 0x0000005000007945 */ /* 0x000fe20003800000 */
[----:B0-2---:R-:W-:Y:S02]  /*bbf0*/  IADD3 R67, R102, 0x220, RZ ;  /* 0x0000022066437810 */ /* 0x005fe40007ffe0ff */
[----:B------:R-:W-:Y:S01]  /*bc00*/  LEA.HI.SX32 R66, R66, R102, 0x1b ;  /* 0x0000006642427211 */ /* 0x000fe200078fdaff */
[----:B------:R-:W-:Y:S05]  /*bc10*/  @!P3 BRA `(.L_x_8566) ;  /* 0x000000100000b947 */ /* 0x000fea0003800000 */
[----:B---3--:R0:W-:Y:S02]  /*bc20*/  RED.E.ADD.F32.FTZ.RN.STRONG.GPU [R64.64+-0x880], R179 ;  /* 0xfff780b34000798e */ /* 0x0081e4000c10e79c */
.L_x_8566:
[----:B------:R-:W-:Y:S05]  /*bc30*/  BSYNC B0 ;  /* 0x0000000000007941 */ /* 0x000fea0003800000 */
.L_x_8565:
[----:B------:R-:W-:Y:S01]  /*bc40*/  LEA.HI.SX32 R174, R67, R102, 0x1b ;  /* 0x0000006643ae7211 */ /* 0x000fe200078fdaff */
[----:B------:R-:W-:Y:S01]  /*bc50*/  BSSY B0, `(.L_x_8567) ;  /* 0x0000004000007945 */ /* 0x000fe20003800000 */
[----:B------:R2:W4:Y:S01]  /*bc60*/  LDS R67, [R66.X4+0x1880] ;  /* 0x0018800042437984 */ /* 0x0005220000004800 */
[----:B------:R-:W-:Y:S05]  /*bc70*/  @!P4 BRA `(.L_x_8568) ;  /* 0x000000100000c947 */ /* 0x000fea0003800000 */
[----:B----4-:R4:W-:Y:S02]  /*bc80*/  RED.E.ADD.F32.FTZ.RN.STRONG.GPU [R64.64+-0x800], R67 ;  /* 0xfff800434000798e */ /* 0x0109e4000c10e79c */
.L_x_8568:
[----:B------:R-:W-:Y:S05]  /*bc90*/  BSYNC B0 ;  /* 0x0000000000007941 */ /* 0x000fea0003800000 */
.L_x_8567:
[----:B----4-:R4:W0:Y:S01]  /*bca0*/  LDS R67, [R174.X4+0x1900] ;  /* 0x00190000ae437984 */ /* 0x0108220000004800 */
[----:B------:R-:W-:Y:S01]  /*bcb0*/  BSSY B0, `(.L_x_8569) ;  /* 0x0000005000007945 */ /* 0x000fe20003800000 */
[----:B-1----:R-:W-:-:S02]  /*bcc0*/  IADD3 R177, R102, 0x240, RZ ;  /* 0x0000024066b17810 */ /* 0x002fc40007ffe0ff */
[----:B0--3--:R-:W-:Y:S01]  /*bcd0*/  IADD3 R179, R102, 0x260, RZ ;  /* 0x0000026066b37810 */ /* 0x009fe20007ffe0ff */
[----:B------:R-:W-:Y:S05]  /*bce0*/  @!P5 BRA `(.L_x_8570) ;  /* 0x000000100000d947 */ /* 0x000fea0003800000 */
[----:B------:R0:W-:Y:S02]  /*bcf0*/  RED.E.ADD.F32.FTZ.RN.STRONG.GPU [R64.64+-0x780], R67 ;  /* 0xfff880434000798e */ /* 0x0001e4000c10e79c */
.L_x_8570:
[----:B------:R-:W-:Y:S05]  /*bd00*/  BSYNC B0 ;  /* 0x0000000000007941 */ /* 0x000fea0003800000 */
.L_x_8569:
        /* <DEDUP_REMOVED lines=14> */
.L_x_8572:
[----:B------:R-:W-:Y:S05]  /*bdf0*/  BSYNC B0 ;  /* 0x0000000000007941 */ /* 0x000fea0003800000 */
.L_x_8571:
[----:B------:R-:W1:Y:S01]  /*be00*/  LDS R179, [R179.X4+0x1a00] ;  /* 0x001a0000b3b37984 */ /* 0x000e620000004800 */
[----:B------:R-:W-:Y:S01]  /*be10*/  BSSY B0, `(.L_x_8573) ;  /* 0x0000005000007945 */ /* 0x000fe20003800000 */
[----:B0-----:R-:W-:-:S02]  /*be20*/  IADD3 R177, R102, 0x2a0, RZ ;  /* 0x000002a066b17810 */ /* 0x001fc40007ffe0ff */
[----:B------:R-:W-:Y:S01]  /*be30*/  LEA.HI.SX32 R67, R67, R102, 0x1b ;  /* 0x0000006643437211 */ /* 0x000fe200078fdaff */
[----:B------:R-:W-:Y:S05]  /*be40*/  @!P0 BRA `(.L_x_8574) ;  /* 0x0000001000008947 */ /* 0x000fea0003800000 */
[----:B-1----:R0:W-:Y:S02]  /*be50*/  RED.E.ADD.F32.FTZ.RN.STRONG.GPU [R64.64+-0x680], R179 ;  /* 0xfff980b34000798e */ /* 0x0021e4000c10e79c */
.L_x_8574:
[----:B------:R-:W-:Y:S05]  /*be60*/  BSYNC B0 ;  /* 0x0000000000007941 */ /* 0x000fea0003800000 */
.L_x_8573:
[----:B------:R-:W3:Y:S01]  /*be70*/  LDS R67, [R67.X4+0x1a80] ;  /* 0x001a800043437984 */ /* 0x000ee20000004800 */
[----:B------:R-:W-:Y:S01]  /*be80*/  BSSY B0, `(.L_x_8575) ;  /* 0x0000005000007945 */ /* 0x000fe20003800000 */
[----:B01----:R-:W-:Y:S02]  /*be90*/  IADD3 R179, R102, 0x2c0, RZ ;  /* 0x000002c066b37810 */ /* 0x003fe40007ffe0ff */
[----:B------:R-:W-:Y:S01]  /*bea0*/  LEA.HI.SX32 R177, R177, R102, 0x1b ;  /* 0x00000066b1b17211 */ /* 0x000fe200078fdaff */
[----:B------:R-:W-:Y:S05]  /*beb0*/  @!P1 BRA `(.L_x_8576) ;  /* 0x0000001000009947 */ /* 0x000fea0003800000 */
[----:B---3--:R0:W-:Y:S02]  /*bec0*/  RED.E.ADD.F32.FTZ.RN.STRONG.GPU [R64.64+-0x600], R67 ;  /* 0xfffa00434000798e */ /* 0x0081e4000c10e79c */
.L_x_8576:
[----:B------:R-:W-:Y:S05]  /*bed0*/  BSYNC B0 ;  /* 0x0000000000007941 */ /* 0x000fea0003800000 */
.L_x_8575:
[----:B------:R-:W1:Y:S01]  /*bee0*/  LDS R177, [R177.X4+0x1b00] ;  /* 0x001b0000b1b17984 */ /* 0x000e620000004800 */
[----:B------:R-:W-:Y:S01]  /*bef0*/  BSSY B0, `(.L_x_8577) ;  /* 0x0000005000007945 */ /* 0x000fe20003800000 */
[----:B0--3--:R-:W-:Y:S02]  /*bf00*/  IADD3 R67, R102, 0x2e0, RZ ;  /* 0x000002e066437810 */ /* 0x009fe40007ffe0ff */
[----:B------:R-:W-:Y:S01]  /*bf10*/  LEA.HI.SX32 R179, R179, R102, 0x1b ;  /* 0x00000066b3b37211 */ /* 0x000fe200078fdaff */
[----:B------:R-:W-:Y:S05]  /*bf20*/  @!P2 BRA `(.L_x_8578) ;  /* 0x000000100000a947 */ /* 0x000fea0003800000 */
[----:B-1----:R0:W-:Y:S02]  /*bf30*/  RED.E.ADD.F32.FTZ.RN.STRONG.GPU [R64.64+-0x580], R177 ;  /* 0xfffa80b14000798e */ /* 0x0021e4000c10e79c */
.L_x_8578:
[----:B------:R-:W-:Y:S05]  /*bf40*/  BSYNC B0 ;  /* 0x0000000000007941 */ /* 0x000fea0003800000 */
.L_x_8577:
[----:B------:R-:W3:Y:S01]  /*bf50*/  LDS R179, [R179.X4+0x1b80] ;  /* 0x001b8000b3b37984 */ /* 0x000ee20000004800 */
[----:B------:R-:W-:Y:S01]  /*bf60*/  BSSY B0, `(.L_x_8579) ;  /* 0x0000005000007945 */ /* 0x000fe20003800000 */
[----:B01----:R-:W-:-:S02]  /*bf70*/  IADD3 R177, R102, 0x300, RZ ;  /* 0x0000030066b17810 */ /* 0x003fc40007ffe0ff */
[----:B------:R-:W-:Y:S01]  /*bf80*/  LEA.HI.SX32 R67, R67, R102, 0x1b ;  /* 0x0000006643437211 */ /* 0x000fe200078fdaff */
[----:B------:R-:W-:Y:S05]  /*bf90*/  @!P3 BRA `(.L_x_8580) ;  /* 0x000000100000b947 */ /* 0x000fea0003800000 */
[----:B---3--:R0:W-:Y:S02]  /*bfa0*/  RED.E.ADD.F32.FTZ.RN.STRONG.GPU [R64.64+-0x500], R179 ;  /* 0xfffb00b34000798e */ /* 0x0081e4000c10e79c */
.L_x_8580:
[----:B------:R-:W-:Y:S05]  /*bfb0*/  BSYNC B0 ;  /* 0x0000000000007941 */ /* 0x000fea0003800000 */
.L_x_8579:
[----:B------:R-:W1:Y:S01]  /*bfc0*/  LDS R67, [R67.X4+0x1c00] ;  /* 0x001c000043437984 */ /* 0x000e620000004800 */
[----:B------:R-:W-:Y:S01]  /*bfd0*/  BSSY B0, `(.L_x_8581) ;  /* 0x0000004000007945 */ /* 0x000fe20003800000 */
[----:B------:R-:W-:Y:S01]  /*bfe0*/  LEA.HI.SX32 R177, R177, R102, 0x1b ;  /* 0x00000066b1b17211 */ /* 0x000fe200078fdaff */
[----:B------:R-:W-:Y:S05]  /*bff0*/  @!P4 BRA `(.L_x_8582) ;  /* 0x000000100000c947 */ /* 0x000fea0003800000 */
[----:B-1----:R1:W-:Y:S02]  /*c000*/  RED.E.ADD.F32.FTZ.RN.STRONG.GPU [R64.64+-0x480], R67 ;  /* 0xfffb80434000798e */ /* 0x0023e4000c10e79c */
.L_x_8582:
[----:B------:R-:W-:Y:S05]  /*c010*/  BSYNC B0 ;  /* 0x0000000000007941 */ /* 0x000fea0003800000 */
.L_x_8581:
[----:B------:R-:W0:Y:S01]  /*c020*/  LDS R177, [R177.X4+0x1c80] ;  /* 0x001c8000b1b17984 */ /* 0x000e220000004800 */
[----:B------:R-:W-:Y:S01]  /*c030*/  BSSY B0, `(.L_x_8583) ;  /* 0x0000005000007945 */ /* 0x000fe20003800000 */
[C---:B-1----:R-:W-:Y:S02]  /*c040*/  IADD3 R67, R102.reuse, 0x320, RZ ;  /* 0x0000032066437810 */ /* 0x042fe40007ffe0ff */
[----:B0--3--:R-:W-:Y:S01]  /*c050*/  IADD3 R179, R102, 0x340, RZ ;  /* 0x0000034066b37810 */ /* 0x009fe20007ffe0ff */
[----:B------:R-:W-:Y:S05]  /*c060*/  @!P5 BRA `(.L_x_8584) ;  /* 0x000000100000d947 */ /* 0x000fea0003800000 */
[----:B------:R0:W-:Y:S02]  /*c070*/  RED.E.ADD.F32.FTZ.RN.STRONG.GPU [R64.64+-0x400], R177 ;  /* 0xfffc00b14000798e */ /* 0x0001e4000c10e79c */
.L_x_8584:
[----:B------:R-:W-:Y:S05]  /*c080*/  BSYNC B0 ;  /* 0x0000000000007941 */ /* 0x000fea0003800000 */
.L_x_8583:
        /* <DEDUP_REMOVED lines=14> */
.L_x_8586:
[----:B------:R-:W-:Y:S05]  /*c170*/  BSYNC B0 ;  /* 0x0000000000007941 */ /* 0x000fea0003800000 */
.L_x_8585:
[----:B------:R-:W1:Y:S01]  /*c180*/  LDS R179, [R179.X4+0x1d80] ;  /* 0x001d8000b3b37984 */ /* 0x000e620000004800 */
[----:B------:R-:W-:Y:S01]  /*c190*/  BSSY B0, `(.L_x_8587) ;  /* 0x0000005000007945 */ /* 0x000fe20003800000 */
[----:B0-----:R-:W-:Y:S02]  /*c1a0*/  IADD3 R67, R102, 0x380, RZ ;  /* 0x0000038066437810 */ /* 0x001fe40007ffe0ff */
[----:B------:R-:W-:Y:S01]  /*c1b0*/  LEA.HI.SX32 R177, R177, R102, 0x1b ;  /* 0x00000066b1b17211 */ /* 0x000fe200078fdaff */
[----:B------:R-:W-:Y:S05]  /*c1c0*/  @!P0 BRA `(.L_x_8588) ;  /* 0x0000001000008947 */ /* 0x000fea0003800000 */
[----:B-1----:R0:W-:Y:S02]  /*c1d0*/  RED.E.ADD.F32.FTZ.RN.STRONG.GPU [R64.64+-0x300], R179 ;  /* 0xfffd00b34000798e */ /* 0x0021e4000c10e79c */
.L_x_8588:
[----:B------:R-:W-:Y:S05]  /*c1e0*/  BSYNC B0 ;  /* 0x0000000000007941 */ /* 0x000fea0003800000 */
.L_x_8587:
[----:B------:R-:W3:Y:S01]  /*c1f0*/  LDS R177, [R177.X4+0x1e00] ;  /* 0x001e0000b1b17984 */ /* 0x000ee20000004800 */
[----:B------:R-:W-:Y:S01]  /*c200*/  BSSY B0, `(.L_x_8589) ;  /* 0x0000005000007945 */ /* 0x000fe20003800000 */
[----:B------:R-:W-:-:S02]  /*c210*/  IADD3 R147, R102, 0x3a0, RZ ;  /* 0x000003a066937810 */ /* 0x000fc40007ffe0ff */
[----:B------:R-:W-:Y:S01]  /*c220*/  LEA.HI.SX32 R67, R67, R102, 0x1b ;  /* 0x0000006643437211 */ /* 0x000fe200078fdaff */
[----:B------:R-:W-:Y:S05]  /*c230*/  @!P1 BRA `(.L_x_8590) ;  /* 0x0000001000009947 */ /* 0x000fea0003800000 */
[----:B---3--:R3:W-:Y:S02]  /*c240*/  RED.E.ADD.F32.FTZ.RN.STRONG.GPU [R64.64+-0x280], R177 ;  /* 0xfffd80b14000798e */ /* 0x0087e4000c10e79c */
.L_x_8590:
[----:B------:R-:W-:Y:S05]  /*c250*/  BSYNC B0 ;  /* 0x0000000000007941 */ /* 0x000fea0003800000 */
.L_x_8589:
[----:B------:R-:W0:Y:S01]  /*c260*/  LDS R67, [R67.X4+0x1e80] ;  /* 0x001e800043437984 */ /* 0x000e220000004800 */
[----:B------:R-:W-:Y:S01]  /*c270*/  BSSY B0, `(.L_x_8591) ;  /* 0x0000005000007945 */ /* 0x000fe20003800000 */
[----:B---3--:R-:W-:Y:S02]  /*c280*/  IADD3 R177, R102, 0x3c0, RZ ;  /* 0x000003c066b17810 */ /* 0x008fe40007ffe0ff */
[----:B------:R-:W-:Y:S01]  /*c290*/  LEA.HI.SX32 R147, R147, R102, 0x1b ;  /* 0x0000006693937211 */ /* 0x000fe200078fdaff */
[----:B------:R-:W-:Y:S05]  /*c2a0*/  @!P2 BRA `(.L_x_8592) ;  /* 0x000000100000a947 */ /* 0x000fea0003800000 */
[----:B0-----:R0:W-:Y:S02]  /*c2b0*/  RED.E.ADD.F32.FTZ.RN.STRONG.GPU [R64.64+-0x200], R67 ;  /* 0xfffe00434000798e */ /* 0x0011e4000c10e79c */
.L_x_8592:
[----:B------:R-:W-:Y:S05]  /*c2c0*/  BSYNC B0 ;  /* 0x0000000000007941 */ /* 0x000fea0003800000 */
.L_x_8591:
[----:B------:R-:W3:Y:S01]  /*c2d0*/  LDS R147, [R147.X4+0x1f00] ;  /* 0x001f000093937984 */ /* 0x000ee20000004800 */
[----:B------:R-:W-:Y:S01]  /*c2e0*/  BSSY B0, `(.L_x_8593) ;  /* 0x0000005000007945 */ /* 0x000fe20003800000 */
[----:B0-----:R-:W-:Y:S02]  /*c2f0*/  IADD3 R67, R102, 0x3e0, RZ ;  /* 0x000003e066437810 */ /* 0x001fe40007ffe0ff */
[----:B------:R-:W-:Y:S01]  /*c300*/  LEA.HI.SX32 R177, R177, R102, 0x1b ;  /* 0x00000066b1b17211 */ /* 0x000fe200078fdaff */
[----:B------:R-:W-:Y:S05]  /*c310*/  @!P3 BRA `(.L_x_8594) ;  /* 0x000000100000b947 */ /* 0x000fea0003800000 */
[----:B---3--:R0:W-:Y:S02]  /*c320*/  RED.E.ADD.F32.FTZ.RN.STRONG.GPU [R64.64+-0x180], R147 ;  /* 0xfffe80934000798e */ /* 0x0081e4000c10e79c */
.L_x_8594:
[----:B------:R-:W-:Y:S05]  /*c330*/  BSYNC B0 ;  /* 0x0000000000007941 */ /* 0x000fea0003800000 */
.L_x_8593:
[----:B------:R-:W0:Y:S01]  /*c340*/  LDS R177, [R177.X4+0x1f80] ;  /* 0x001f8000b1b17984 */ /* 0x000e220000004800 */
[----:B------:R-:W-:Y:S01]  /*c350*/  BSSY B0, `(.L_x_8595) ;  /* 0x0000004000007945 */ /* 0x000fe20003800000 */
[----:B------:R-:W-:Y:S01]  /*c360*/  LEA.HI.SX32 R67, R67, R102, 0x1b ;  /* 0x0000006643437211 */ /* 0x000fe200078fdaff */
[----:B------:R-:W-:Y:S05]  /*c370*/  @!P4 BRA `(.L_x_8596) ;  /* 0x000000100000c947 */ /* 0x000fea0003800000 */
[----:B0-----:R0:W-:Y:S02]  /*c380*/  RED.E.ADD.F32.FTZ.RN.STRONG.GPU [R64.64+-0x100], R177 ;  /* 0xffff00b14000798e */ /* 0x0011e4000c10e79c */
.L_x_8596:
[----:B------:R-:W-:Y:S05]  /*c390*/  BSYNC B0 ;  /* 0x0000000000007941 */ /* 0x000fea0003800000 */
.L_x_8595:
[----:B------:R-:W2:Y:S01]  /*c3a0*/  LDS R67, [R67.X4+0x2000] ;  /* 0x0020000043437984 */ /* 0x000ea20000004800 */
[----:B------:R-:W-:Y:S01]  /*c3b0*/  BSSY B0, `(.L_x_8597) ;  /* 0x0000003000007945 */ /* 0x000fe20003800000 */
[----:B------:R-:W-:Y:S05]  /*c3c0*/  @!P5 BRA `(.L_x_8598) ;  /* 0x000000100000d947 */ /* 0x000fea0003800000 */
[----:B--2---:R2:W-:Y:S02]  /*c3d0*/  RED.E.ADD.F32.FTZ.RN.STRONG.GPU [R64.64+-0x80], R67 ;  /* 0xffff80434000798e */ /* 0x0045e4000c10e79c */
.L_x_8598:
[----:B------:R-:W-:Y:S05]  /*c3e0*/  BSYNC B0 ;  /* 0x0000000000007941 */ /* 0x000fea0003800000 */
.L_x_8597:
[----:B----4-:R-:W4:Y:S01]  /*c3f0*/  SHFL.DOWN PT, R174, R172, 0x1, 0x1f ;  /* 0x08201f00acae7f89 */ /* 0x010f2200000e0000 */
[----:B------:R-:W-:Y:S01]  /*c400*/  ISETP.GT.AND P0, PT, R101, 0x1e, PT ;  /* 0x0000001e6500780c */ /* 0x000fe20003f04270 */
[----:B------:R-:W-:Y:S01]  /*c410*/  FMUL.FTZ R139, R218, R139 ;  /* 0x0000008bda8b7220 */ /* 0x000fe20000410000 */
[----:B0-2---:R-:W-:Y:S01]  /*c420*/  MOV R65, R172 ;  /* 0x000000ac00417202 */ /* 0x005fe20000000f00 */
[----:B------:R-:W0:Y:S01]  /*c430*/  SHFL.DOWN PT, R177, R103, 0x1, 0x1f ;  /* 0x08201f0067b17f89 */ /* 0x000e2200000e0000 */
[----:B------:R-:W-:Y:S01]  /*c440*/  MOV R66, R103 ;  /* 0x0000006700427202 */ /* 0x000fe20000000f00 */
[----:B------:R-:W-:Y:S01]  /*c450*/  FFMA.FTZ R135, R135, R116, R139 ;  /* 0x0000007487877223 */ /* 0x000fe2000001008b */
[----:B------:R-:W-:Y:S01]  /*c460*/  MOV R67, R168 ;  /* 0x000000a800437202 */ /* 0x000fe20000000f00 */
[----:B------:R-:W2:Y:S01]  /*c470*/  SHFL.DOWN PT, R176, R168, 0x1, 0x1f ;  /* 0x08201f00a8b07f89 */ /* 0x000ea200000e0000 */
[----:B------:R-:W-:Y:S01]  /*c480*/  MOV R64, R114 ;  /* 0x0000007200407202 */ /* 0x000fe20000000f00 */
[----:B------:R-:W-:Y:S01]  /*c490*/  FADD.FTZ R3, R112, R3 ;  /* 0x0000000370037221 */ /* 0x000fe20000010000 */
[----:B------:R-:W-:Y:S01]  /*c4a0*/  ISETP.NE.AND P1, PT, R101, RZ, PT ;  /* 0x000000ff6500720c */ /* 0x000fe20003f25270 */
[----:B---3--:R-:W3:Y:S01]  /*c4b0*/  SHFL.DOWN PT, R147, R114, 0x1, 0x1f ;  /* 0x08201f0072937f89 */ /* 0x008ee200000e0000 */
[----:B------:R-:W-:Y:S01]  /*c4c0*/  FFMA.FTZ R135, R77, R110, R135 ;  /* 0x0000006e4d877223 */ /* 0x000fe20000010087 */
[----:B------:R-:W-:Y:S01]  /*c4d0*/  ISETP.NE.AND P2, PT, R102, RZ, PT ;  /* 0x000000ff6600720c */ /* 0x000fe20003f45270 */
[----:B------:R-:W-:Y:S01]  /*c4e0*/  FADD.FTZ R6, R133, R6 ;  /* 0x0000000685067221 */ /* 0x000fe20000010000 */
[----:B------:R-:W-:Y:S01]  /*c4f0*/  BSSY B0, `(.L_x_8599) ;  /* 0x0000083000007945 */ /* 0x000fe20003800000 */
[----:B------:R-:W-:-:S02]  /*c500*/  FMUL.FTZ R138, R105, R138 ;  /* 0x0000008a698a7220 */ /* 0x000fc40000410000 */
[----:B------:R-:W-:Y:S02]  /*c510*/  FMUL.FTZ R151, R214, R151 ;  /* 0x00000097d6977220 */ /* 0x000fe40000410000 */
[----:B------:R-:W-:Y:S02]  /*c520*/  FFMA.FTZ R125, R125, R234, R138 ;  /* 0x000000ea7d7d7223 */ /* 0x000fe4000001008a */
[----:B------:R-:W-:Y:S02]  /*c530*/  FADD.FTZ R5, R108, R5 ;  /* 0x000000056c057221 */ /* 0x000fe40000010000 */
[----:B----4-:R-:W-:Y:S02]  /*c540*/  @!P0 FADD.FTZ R65, R65, R174 ;  /* 0x000000ae41418221 */ /* 0x010fe40000010000 */
[----:B------:R-:W-:Y:S02]  /*c550*/  FFMA.FTZ R108, R74, R201, R125 ;  /* 0x000000c94a6c7223 */ /* 0x000fe4000001007d */
[----:B0-----:R-:W-:Y:S01]  /*c560*/  @!P0 FADD.FTZ R66, R66, R177 ;  /* 0x000000b142428221 */ /* 0x001fe20000010000 */
[----:B------:R-:W0:Y:S01]  /*c570*/  SHFL.DOWN PT, R168, R65, 0x2, 0x1f ;  /* 0x08401f0041a87f89 */ /* 0x000e2200000e0000 */
[----:B------:R-:W-:-:S02]  /*c580*/  FFMA.FTZ R151, R153, R136, R151 ;  /* 0x0000008899977223 */ /* 0x000fc40000010097 */
[----:B--2---:R-:W-:Y:S02]  /*c590*/  @!P0 FADD.FTZ R67, R67, R176 ;  /* 0x000000b043438221 */ /* 0x004fe40000010000 */
[----:B------:R-:W-:Y:S02]  /*c5a0*/  FADD.FTZ R37, R108, R37 ;  /* 0x000000256c257221 */ /* 0x000fe40000010000 */
[----:B---3--:R-:W-:Y:S01]  /*c5b0*/  @!P0 FADD.FTZ R64, R64, R147 ;  /* 0x0000009340408221 */ /* 0x008fe20000010000 */
[----:B------:R-:W2:Y:S01]  /*c5c0*/  SHFL.DOWN PT, R114, R67, 0x2, 0x1f ;  /* 0x08401f0043727f89 */ /* 0x000ea200000e0000 */
[----:B------:R-:W-:Y:S01]  /*c5d0*/  ISETP.GT.AND P0, PT, R101, 0x1d, PT ;  /* 0x0000001d6500780c */ /* 0x000fe20003f04270 */
[----:B------:R-:W-:Y:S02]  /*c5e0*/  FFMA.FTZ R151, R81, R106, R151 ;  /* 0x0000006a51977223 */ /* 0x000fe40000010097 */
[----:B------:R-:W3:Y:S01]  /*c5f0*/  SHFL.DOWN PT, R147, R66, 0x2, 0x1f ;  /* 0x08401f0042937f89 */ /* 0x000ee200000e0000 */
[----:B------:R-:W-:-:S02]  /*c600*/  FMUL.FTZ R156, R209, R156 ;  /* 0x0000009cd19c7220 */ /* 0x000fc40000410000 */
[----:B------:R-:W-:Y:S01]  /*c610*/  FMUL.FTZ R142, R219, R142 ;  /* 0x0000008edb8e7220 */ /* 0x000fe20000410000 */
[----:B------:R-:W4:Y:S01]  /*c620*/  SHFL.DOWN PT, R103, R64, 0x2, 0x1f ;  /* 0x08401f0040677f89 */ /* 0x000f2200000e0000 */
[----:B------:R-:W-:Y:S02]  /*c630*/  FFMA.FTZ R156, R166, R111, R156 ;  /* 0x0000006fa69c7223 */ /* 0x000fe4000001009c */
[----:B------:R-:W-:Y:S02]  /*c640*/  FMUL.FTZ R140, R217, R140 ;  /* 0x0000008cd98c7220 */ /* 0x000fe40000410000 */
[----:B------:R-:W-:Y:S02]  /*c650*/  FMUL.FTZ R145, R220, R145 ;  /* 0x00000091dc917220 */ /* 0x000fe40000410000 */
[----:B------:R-:W-:Y:S02]  /*c660*/  FMUL.FTZ R127, R216, R127 ;  /* 0x0000007fd87f7220 */ /* 0x000fe40000410000 */
[----:B0-----:R-:W-:-:S02]  /*c670*/  @!P0 FADD.FTZ R65, R65, R168 ;  /* 0x000000a841418221 */ /* 0x001fc40000010000 */
[----:B------:R-:W-:Y:S02]  /*c680*/  FMUL.FTZ R146, R215, R146 ;  /* 0x00000092d7927220 */ /* 0x000fe40000410000 */
[----:B------:R-:W-:Y:S02]  /*c690*/  FMUL.FTZ R150, R213, R150 ;  /* 0x00000096d5967220 */ /* 0x000fe40000410000 */
[----:B------:R-:W-:Y:S02]  /*c6a0*/  FMUL.FTZ R157, R212, R157 ;  /* 0x0000009dd49d7220 */ /* 0x000fe40000410000 */
[----:B--2---:R-:W-:Y:S02]  /*c6b0*/  @!P0 FADD.FTZ R67, R67, R114 ;  /* 0x0000007243438221 */ /* 0x004fe40000010000 */
[----:B------:R-:W0:Y:S01]  /*c6c0*/  SHFL.DOWN PT, R114, R65, 0x4, 0x1f ;  /* 0x08801f0041727f89 */ /* 0x000e2200000e0000 */
[----:B---3--:R-:W-:Y:S02]  /*c6d0*/  @!P0 FADD.FTZ R66, R66, R147 ;  /* 0x0000009342428221 */ /* 0x008fe40000010000 */
[----:B------:R-:W-:Y:S01]  /*c6e0*/  FMUL.FTZ R152, R211, R152 ;  /* 0x00000098d3987220 */ /* 0x000fe20000410000 */
[----:B------:R-:W2:Y:S01]  /*c6f0*/  SHFL.DOWN PT, R168, R67, 0x4, 0x1f ;  /* 0x08801f0043a87f89 */ /* 0x000ea200000e0000 */
[----:B----4-:R-:W-:Y:S01]  /*c700*/  @!P0 FADD.FTZ R64, R64, R103 ;  /* 0x0000006740408221 */ /* 0x010fe20000010000 */
[----:B------:R-:W-:Y:S01]  /*c710*/  ISETP.GT.AND P0, PT, R101, 0x1b, PT ;  /* 0x0000001b6500780c */ /* 0x000fe20003f04270 */
[----:B------:R-:W-:Y:S01]  /*c720*/  FMUL.FTZ R159, R210, R159 ;  /* 0x0000009fd29f7220 */ /* 0x000fe20000410000 */
[----:B------:R-:W3:Y:S01]  /*c730*/  SHFL.DOWN PT, R147, R66, 0x4, 0x1f ;  /* 0x08801f0042937f89 */ /* 0x000ee200000e0000 */
[----:B------:R-:W-:-:S02]  /*c740*/  FMUL.FTZ R165, R208, R165 ;  /* 0x000000a5d0a57220 */ /* 0x000fc40000410000 */
[----:B------:R-:W-:Y:S01]  /*c750*/  FMUL.FTZ R158, R207, R158 ;  /* 0x0000009ecf9e7220 */ /* 0x000fe20000410000 */
[----:B------:R-:W4:Y:S01]  /*c760*/  SHFL.DOWN PT, R103, R64, 0x4, 0x1f ;  /* 0x08801f0040677f89 */ /* 0x000f2200000e0000 */
[----:B------:R-:W-:Y:S02]  /*c770*/  FMUL.FTZ R160, R169, R160 ;  /* 0x000000a0a9a07220 */ /* 0x000fe40000410000 */
[----:B------:R-:W-:Y:S02]  /*c780*/  FFMA.FTZ R69, R86, R69, R156 ;  /* 0x0000004556457223 */ /* 0x000fe4000001009c */
[----:B------:R-:W-:Y:S02]  /*c790*/  FFMA.FTZ R141, R141, R236, R142 ;  /* 0x000000ec8d8d7223 */ /* 0x000fe4000001008e */
[----:B------:R-:W-:Y:S02]  /*c7a0*/  FFMA.FTZ R137, R132, R137, R140 ;  /* 0x0000008984897223 */ /* 0x000fe4000001008c */
[----:B------:R-:W-:-:S02]  /*c7b0*/  FFMA.FTZ R143, R143, R170, R145 ;  /* 0x000000aa8f8f7223 */ /* 0x000fc40000010091 */
[----:B------:R-:W-:Y:S02]  /*c7c0*/  FFMA.FTZ R144, R119, R144, R127 ;  /* 0x0000009077907223 */ /* 0x000fe4000001007f */
[----:B0-----:R-:W-:Y:S02]  /*c7d0*/  @!P0 FADD.FTZ R65, R65, R114 ;  /* 0x0000007241418221 */ /* 0x001fe40000010000 */
[----:B------:R-:W-:Y:S02]  /*c7e0*/  FFMA.FTZ R146, R149, R240, R146 ;  /* 0x000000f095927223 */ /* 0x000fe40000010092 */
[----:B--2---:R-:W-:Y:S01]  /*c7f0*/  @!P0 FADD.FTZ R67, R67, R168 ;  /* 0x000000a843438221 */ /* 0x004fe20000010000 */
[----:B------:R-:W0:Y:S01]  /*c800*/  SHFL.DOWN PT, R110, R65, 0x8, 0x1f ;  /* 0x09001f00416e7f89 */ /* 0x000e2200000e0000 */
        /* <DEDUP_REMOVED lines=15> */
[----:B0-----:R-:W-:Y:S02]  /*c900*/  @!P0 FADD.FTZ R65, R65, R110 ;  /* 0x0000006e41418221 */ /* 0x001fe40000010000 */
[----:B------:R-:W-:Y:S02]  /*c910*/  FFMA.FTZ R137, R78, R192, R137 ;  /* 0x000000c04e897223 */ /* 0x000fe40000010089 */
[----:B--2---:R-:W-:Y:S01]  /*c920*/  @!P0 FADD.FTZ R67, R67, R112 ;  /* 0x0000007043438221 */ /* 0x004fe20000010000 */
[----:B------:R-:W0:Y:S01]  /*c930*/  SHFL.DOWN PT, R106, R65, 0x10, 0x1f ;  /* 0x0a001f00416a7f89 */ /* 0x000e2200000e0000 */
        /* <DEDUP_REMOVED lines=17> */
[----:B--2---:R-:W-:Y:S02]  /*ca50*/  @!P0 FADD.FTZ R67, R67, R108 ;  /* 0x0000006c43438221 */ /* 0x004fe40000010000 */
[----:B------:R-:W-:Y:S02]  /*ca60*/  FADD.FTZ R0, R175, R0 ;  /* 0x00000000af007221 */ /* 0x000fe40000010000 */
[----:B---3--:R-:W-:Y:S02]  /*ca70*/  @!P0 FADD.FTZ R66, R66, R105 ;  /* 0x0000006942428221 */ /* 0x008fe40000010000 */
[----:B------:R-:W-:Y:S02]  /*ca80*/  FADD.FTZ R2, R173, R2 ;  /* 0x00000002ad027221 */ /* 0x000fe40000010000 */
[----:B----4-:R-:W-:-:S02]  /*ca90*/  @!P0 FADD.FTZ R64, R64, R103 ;  /* 0x0000006740408221 */ /* 0x010fc40000010000 */
[----:B------:R-:W-:Y:S02]  /*caa0*/  FADD.FTZ R4, R171, R4 ;  /* 0x00000004ab047221 */ /* 0x000fe40000010000 */
[----:B------:R-:W-:Y:S01]  /*cab0*/  FADD.FTZ R34, R135, R34 ;  /* 0x0000002287227221 */ /* 0x000fe20000010000 */
[----:B------:R0:W-:Y:S01]  /*cac0*/  @!P1 STS.128 [0x2110], R64 ;  /* 0x00211040ff009388 */ /* 0x0001e20000000c00 */
        /* <DEDUP_REMOVED lines=25> */
[----:B0-----:R-:W-:Y:S02]  /*cc60*/  ULDC UR36, c[0x0][0x174] ;  /* 0x00005d0000247ab9 */ /* 0x001fe40000000800 */
[----:B------:R-:W-:Y:S02]  /*cc70*/  UISETP.NE.AND UP0, UPT, UR24, UR36, UPT ;  /* 0x000000241800728c */ /* 0x000fe4000bf05270 */
        /* <DEDUP_REMOVED lines=10> */
.L_x_8600:
[----:B0-----:R-:W-:Y:S05]  /*cd20*/  BSYNC B0 ;  /* 0x0000000000007941 */ /* 0x001fea0003800000 */
.L_x_8599:
        /* <DEDUP_REMOVED lines=8> */
.L_x_8522:
[----:B-1----:R1:W2:Y:S01]  /*cdb0*/  LDL.LU R64, [R1] ;  /* 0x0000000001407983 */ /* 0x0022a20000300800 */
[C---:B------:R-:W-:Y:S01]  /*cdc0*/  ISETP.GE.AND P2, PT, R99.reuse, UR26, PT ;  /* 0x0000001a63007c0c */ /* 0x040fe2000bf46270 */
[----:B------:R-:W-:Y:S01]  /*cdd0*/  CS2R R48, SRZ ;  /* 0x0000000000307805 */ /* 0x000fe2000001ff00 */
[C---:B------:R-:W-:Y:S01]  /*cde0*/  LOP3.LUT R46, R99.reuse, 0x20, RZ, 0xfc, !PT ;  /* 0x00000020632e7812 */ /* 0x040fe200078efcff */
[----:B------:R-:W-:Y:S01]  /*cdf0*/  BAR.SYNC.DEFER_BLOCKING 0x0 ;  /* 0x0000000000007b1d */ /* 0x000fe20000010000 */
[C---:B------:R-:W-:Y:S01]  /*ce00*/  LOP3.LUT R47, R99.reuse, 0x40, RZ, 0xfc, !PT ;  /* 0x00000040632f7812 */ /* 0x040fe200078efcff */
[----:B------:R-:W-:Y:S01]  /*ce10*/  CS2R R50, SRZ ;  /* 0x0000000000327805 */ /* 0x000fe2000001ff00 */
[----:B------:R-:W-:Y:S01]  /*ce20*/  ISETP.GE.AND P1, PT, R46, UR26, PT ;  /* 0x0000001a2e007c0c */ /* 0x000fe2000bf26270 */
[----:B------:R-:W-:Y:S01]  /*ce30*/  CS2R R52, SRZ ;  /* 0x0000000000347805 */ /* 0x000fe2000001ff00 */
[C---:B------:R-:W-:Y:S01]  /*ce40*/  LOP3.LUT R17, R99.reuse, 0x60, RZ, 0xfc, !PT ;  /* 0x0000006063117812 */ /* 0x040fe200078efcff */
[----:B------:R-:W-:Y:S01]  /*ce50*/  CS2R R54, SRZ ;  /* 0x0000000000367805 */ /* 0x000fe2000001ff00 */
[C---:B------:R-:W-:Y:S01]  /*ce60*/  LOP3.LUT R21, R99.reuse, 0x80, RZ, 0xfc, !PT ;  /* 0x0000008063157812 */ /* 0x040fe200078efcff */
[----:B------:R-:W-:Y:S01]  /*ce70*/  CS2R R56, SRZ ;  /* 0x0000000000387805 */ /* 0x000fe2000001ff00 */
[----:B------:R-:W-:-:S02]  /*ce80*/  LOP3.LUT R25, R99, 0xa0, RZ, 0xfc, !PT ;  /* 0x000000a063197812 */ /* 0x000fc400078efcff */
[C---:B------:R-:W-:Y:S02]  /*ce90*/  LOP3.LUT R29, R99.reuse, 0xc0, RZ, 0xfc, !PT ;  /* 0x000000c0631d7812 */ /* 0x040fe400078efcff */
[C---:B------:R-:W-:Y:S02]  /*cea0*/  LOP3.LUT R33, R99.reuse, 0xe0, RZ, 0xfc, !PT ;  /* 0x000000e063217812 */ /* 0x040fe400078efcff */
[C---:B------:R-:W-:Y:S02]  /*ceb0*/  LOP3.LUT R38, R99.reuse, 0x100, RZ, 0xfc, !PT ;  /* 0x0000010063267812 */ /* 0x040fe400078efcff */
[C---:B------:R-:W-:Y:S02]  /*cec0*/  LOP3.LUT R39, R99.reuse, 0x120, RZ, 0xfc, !PT ;  /* 0x0000012063277812 */ /* 0x040fe400078efcff */
[C---:B------:R-:W-:Y:S02]  /*ced0*/  LOP3.LUT R40, R99.reuse, 0x140, RZ, 0xfc, !PT ;  /* 0x0000014063287812 */ /* 0x040fe400078efcff */
[----:B------:R-:W-:-:S02]  /*cee0*/  LOP3.LUT R41, R99, 0x160, RZ, 0xfc, !PT ;  /* 0x0000016063297812 */ /* 0x000fc400078efcff */
[----:B------:R-:W-:Y:S01]  /*cef0*/  LOP3.LUT R42, R99, 0x180, RZ, 0xfc, !PT ;  /* 0x00000180632a7812 */ /* 0x000fe200078efcff */
[----:B------:R-:W3:Y:S01]  /*cf00*/  @!P1 LDG.E R49, [R128.64+0x80] ;  /* 0x0000801c80319981 */ /* 0x000ee2000c1e1900 */
[----:B------:R-:W-:Y:S02]  /*cf10*/  ISETP.GE.AND P0, PT, R47, UR26, PT ;  /* 0x0000001a2f007c0c */ /* 0x000fe4000bf06270 */
[C---:B------:R-:W-:Y:S02]  /*cf20*/  LOP3.LUT R43, R99.reuse, 0x1a0, RZ, 0xfc, !PT ;  /* 0x000001a0632b7812 */ /* 0x040fe400078efcff */
[C---:B------:R-:W-:Y:S02]  /*cf30*/  LOP3.LUT R44, R99.reuse, 0x1c0, RZ, 0xfc, !PT ;  /* 0x000001c0632c7812 */ /* 0x040fe400078efcff */
[----:B------:R-:W-:Y:S01]  /*cf40*/  LOP3.LUT R45, R99, 0x1e0, RZ, 0xfc, !PT ;  /* 0x000001e0632d7812 */ /* 0x000fe200078efcff */
[----:B------:R-:W-:Y:S01]  /*cf50*/  CS2R R58, SRZ ;  /* 0x00000000003a7805 */ /* 0x000fe2000001ff00 */
[----:B------:R-:W-:Y:S01]  /*cf60*/  ISETP.GE.AND P4, PT, R17, UR26, PT ;  /* 0x0000001a11007c0c */ /* 0x000fe2000bf86270 */
[----:B------:R-:W-:Y:S01]  /*cf70*/  HFMA2.MMA R62, -RZ, RZ, 0, 0 ;  /* 0x00000000ff3e7435 */ /* 0x000fe200000001ff */
[----:B------:R-:W-:Y:S01]  /*cf80*/  ISETP.GE.AND P6, PT, R21, UR26, PT ;  /* 0x0000001a15007c0c */ /* 0x000fe2000bfc6270 */
[----:B------:R-:W-:Y:S01]  /*cf90*/  CS2R R60, SRZ ;  /* 0x00000000003c7805 */ /* 0x000fe2000001ff00 */
[----:B------:R-:W-:Y:S01]  /*cfa0*/  ISETP.GE.AND P5, PT, R25, UR26, PT ;  /* 0x0000001a19007c0c */ /* 0x000fe2000bfa6270 */
[----:B------:R-:W4:Y:S01]  /*cfb0*/  @!P0 LDG.E R48, [R128.64+0x100] ;  /* 0x0001001c80308981 */ /* 0x000f22000c1e1900 */
[----:B------:R-:W-:Y:S01]  /*cfc0*/  ISETP.GE.AND P3, PT, R29, UR26, PT ;  /* 0x0000001a1d007c0c */ /* 0x000fe2000bf66270 */
[----:B------:R-:W-:Y:S01]  /*cfd0*/  ULDC.64 UR8, c[0x0][0x2d8] ;  /* 0x0000b60000087ab9 */ /* 0x000fe20000000a00 */
[----:B------:R-:W-:Y:S01]  /*cfe0*/  IADD3 R105, R101, 0x20, RZ ;  /* 0x0000002065697810 */ /* 0x000fe20007ffe0ff */
[----:B------:R-:W-:Y:S01]  /*cff0*/  ULDC.64 UR38, c[0x0][0x2f8] ;  /* 0x0000be0000267ab9 */ /* 0x000fe20000000a00 */
[----:B--2---:R-:W2:Y:S01]  /*d000*/  @!P2 LDG.E R64, [R128.64] ;  /* 0x0000001c8040a981 */ /* 0x004ea2000c1e1900 */
[----:B------:R-:W-:-:S02]  /*d010*/  ISETP.GE.AND P1, PT, R38, UR26, PT ;  /* 0x0000001a26007c0c */ /* 0x000fc4000bf26270 */
[----:B------:R-:W-:Y:S01]  /*d020*/  ISETP.GE.AND P0, PT, R39, UR26, PT ;  /* 0x0000001a27007c0c */ /* 0x000fe2000bf06270 */
[----:B------:R-:W5:Y:S01]  /*d030*/  @!P4 LDG.E R51, [R128.64+0x180] ;  /* 0x0001801c8033c981 */ /* 0x000f62000c1e1900 */
[----:B------:R-:W-:-:S03]  /*d040*/  ISETP.GE.AND P4, PT, R40, UR26, PT ;  /* 0x0000001a28007c0c */ /* 0x000fc6000bf86270 */
[----:B------:R-:W3:Y:S01]  /*d050*/  @!P6 LDG.E R50, [R128.64+0x200] ;  /* 0x0002001c8032e981 */ /* 0x000ee2000c1e1900 */
[----:B------:R-:W-:-:S03]  /*d060*/  ISETP.GE.AND P6, PT, R41, UR26, PT ;  /* 0x0000001a29007c0c */ /* 0x000fc6000bfc6270 */
[----:B------:R-:W3:Y:S01]  /*d070*/  @!P5 LDG.E R53, [R128.64+0x280] ;  /* 0x0002801c8035d981 */ /* 0x000ee2000c1e1900 */
[----:B------:R-:W-:-:S03]  /*d080*/  ISETP.GE.AND P5, PT, R42, UR26, PT ;  /* 0x0000001a2a007c0c */ /* 0x000fc6000bfa6270 */
[----:B------:R-:W3:Y:S01]  /*d090*/  @!P3 LDG.E R52, [R128.64+0x300] ;  /* 0x0003001c8034b981 */ /* 0x000ee2000c1e1900 */
[----:B------:R-:W-:-:S03]  /*d0a0*/  ISETP.GE.AND P3, PT, R43, UR26, PT ;  /* 0x0000001a2b007c0c */ /* 0x000fc6000bf66270 */
[----:B------:R-:W3:Y:S01]  /*d0b0*/  @!P1 LDG.E R55, [R128.64+0x400] ;  /* 0x0004001c80379981 */ /* 0x000ee2000c1e1900 */
[----:B------:R-:W-:-:S03]  /*d0c0*/  ISETP.GE.AND P1, PT, R45, UR26, PT ;  /* 0x0000001a2d007c0c */ /* 0x000fc6000bf26270 */
[----:B------:R-:W3:Y:S04]  /*d0d0*/  @!P0 LDG.E R56, [R128.64+0x480] ;  /* 0x0004801c80388981 */ /* 0x000ee8000c1e1900 */
[----:B------:R-:W3:Y:S04]  /*d0e0*/  @!P4 LDG.E R57, [R128.64+0x500] ;  /* 0x0005001c8039c981 */ /* 0x000ee8000c1e1900 */
[----:B------:R-:W3:Y:S04]  /*d0f0*/  @!P6 LDG.E R58, [R128.64+0x580] ;  /* 0x0005801c803ae981 */ /* 0x000ee8000c1e1900 */
[----:B------:R-:W3:Y:S04]  /*d100*/  @!P5 LDG.E R59, [R128.64+0x600] ;  /* 0x0006001c803bd981 */ /* 0x000ee8000c1e1900 */
[----:B------:R-:W3:Y:S04]  /*d110*/  @!P3 LDG.E R60, [R128.64+0x680] ;  /* 0x0006801c803cb981 */ /* 0x000ee8000c1e1900 */
[----:B------:R-:W3:Y:S04]  /*d120*/  @!P1 LDG.E R62, [R128.64+0x780] ;  /* 0x0007801c803e9981 */ /* 0x000ee8000c1e1900 */
[----:B--2---:R-:W-:Y:S01]  /*d130*/  @!P2 STL [R1], R64 ;  /* 0x000000400100a387 */ /* 0x004fe20000100800 */
[----:B------:R-:W-:-:S13]  /*d140*/  ISETP.GE.AND P2, PT, R33, UR26, PT ;  /* 0x0000001a21007c0c */ /* 0x000fda000bf46270 */
[----:B------:R-:W2:Y:S01]  /*d150*/  @!P2 LDG.E R54, [R128.64+0x380] ;  /* 0x0003801c8036a981 */ /* 0x000ea2000c1e1900 */
[----:B------:R-:W-:-:S13]  /*d160*/  ISETP.GE.AND P2, PT, R44, UR26, PT ;  /* 0x0000001a2c007c0c */ /* 0x000fda000bf46270 */
[----:B------:R-:W2:Y:S01]  /*d170*/  @!P2 LDG.E R61, [R128.64+0x700] ;  /* 0x0007001c803da981 */ /* 0x000ea2000c1e1900 */
[CC--:B------:R-:W-:Y:S02]  /*d180*/  LEA.HI.SX32 R106, R101.reuse, R101.reuse, 0x1b ;  /* 0x00000065656a7211 */ /* 0x0c0fe400078fdaff */
[C---:B------:R-:W-:Y:S02]  /*d190*/  IADD3 R104, R101.reuse, 0x40, RZ ;  /* 0x0000004065687810 */ /* 0x040fe40007ffe0ff */
[C---:B------:R-:W-:Y:S02]  /*d1a0*/  IADD3 R103, R101.reuse, 0x60, RZ ;  /* 0x0000006065677810 */ /* 0x040fe40007ffe0ff */
[----:B------:R-:W-:Y:S01]  /*d1b0*/  IADD3 R70, R101, 0x80, RZ ;  /* 0x0000008065467810 */ /* 0x000fe20007ffe0ff */
[----:B------:R0:W-:Y:S01]  /*d1c0*/  STS [R106.X4], R64 ;  /* 0x000000406a007388 */ /* 0x0001e20000004800 */
[----:B------:R-:W-:Y:S02]  /*d1d0*/  LEA.HI.SX32 R105, R105, R101, 0x1b ;  /* 0x0000006569697211 */ /* 0x000fe400078fdaff */
[----:B------:R-:W-:-:S02]  /*d1e0*/  IADD3 R68, R101, 0xa0, RZ ;  /* 0x000000a065447810 */ /* 0x000fc40007ffe0ff */
[-C--:B------:R-:W-:Y:S02]  /*d1f0*/  LEA.HI.SX32 R104, R104, R101.reuse, 0x1b ;  /* 0x0000006568687211 */ /* 0x080fe400078fdaff */
[----:B------:R-:W-:Y:S02]  /*d200*/  IADD3 R66, R101, 0xc0, RZ ;  /* 0x000000c065427810 */ /* 0x000fe40007ffe0ff */
[-C--:B------:R-:W-:Y:S02]  /*d210*/  LEA.HI.SX32 R103, R103, R101.reuse, 0x1b ;  /* 0x0000006567677211 */ /* 0x080fe400078fdaff */
[----:B0-----:R-:W-:Y:S02]  /*d220*/  IADD3 R64, R101, 0xe0, RZ ;  /* 0x000000e065407810 */ /* 0x001fe40007ffe0ff */
[-C--:B------:R-:W-:Y:S01]  /*d230*/  LEA.HI.SX32 R70, R70, R101.reuse, 0x1b ;  /* 0x0000006546467211 */ /* 0x080fe200078fdaff */
[----:B---3--:R-:W-:Y:S01]  /*d240*/  STS [R105.X4+0x80], R49 ;  /* 0x0000803169007388 */ /* 0x008fe20000004800 */
[----:B------:R-:W-:-:S02]  /*d250*/  LEA.HI.SX32 R68, R68, R101, 0x1b ;  /* 0x0000006544447211 */ /* 0x000fc400078fdaff */
[-C--:B------:R-:W-:Y:S01]  /*d260*/  LEA.HI.SX32 R66, R66, R101.reuse, 0x1b ;  /* 0x0000006542427211 */ /* 0x080fe200078fdaff */
[----:B----4-:R-:W-:Y:S01]  /*d270*/  STS [R104.X4+0x100], R48 ;  /* 0x0001003068007388 */ /* 0x010fe20000004800 */
[----:B------:R-:W-:-:S03]  /*d280*/  LEA.HI.SX32 R64, R64, R101, 0x1b ;  /* 0x0000006540407211 */ /* 0x000fc600078fdaff */
[----:B-----5:R-:W-:Y:S04]  /*d290*/  STS [R103.X4+0x180], R51 ;  /* 0x0001803367007388 */ /* 0x020fe80000004800 */
        /* <DEDUP_REMOVED lines=16> */
[----:B------:R-:W4:Y:S04]  /*d3a0*/  LDS R50, [R90.X4+0xc] ;  /* 0x00000c005a327984 */ /* 0x000f280000004800 */
[----:B------:R-:W-:Y:S04]  /*d3b0*/  LDS R53, [R90.X4+0x28] ;  /* 0x000028005a357984 */ /* 0x000fe80000004800 */
[----:B------:R-:W-:Y:S01]  /*d3c0*/  LDS R52, [R90.X4+0x24] ;  /* 0x000024005a347984 */ /* 0x000fe20000004800 */
[----:B0-----:R-:W-:-:S03]  /*d3d0*/  FADD.FTZ R54, R48, UR5 ;  /* 0x0000000530367e21 */ /* 0x001fc60008010000 */
[----:B------:R-:W-:Y:S02]  /*d3e0*/  LDS R48, [R90.X4+0x14] ;  /* 0x000014005a307984 */ /* 0x000fe40000004800 */
[----:B------:R-:W-:Y:S01]  /*d3f0*/  FSETP.GTU.FTZ.AND P1, PT, R54, 20, PT ;  /* 0x41a000003600780b */ /* 0x000fe20003f3c000 */
[----:B--2---:R-:W-:Y:S02]  /*d400*/  FADD.FTZ R55, R49, UR5 ;  /* 0x0000000531377e21 */ /* 0x004fe40008010000 */
[----:B---3--:R-:W-:Y:S01]  /*d410*/  FADD.FTZ R57, R51, UR5 ;  /* 0x0000000533397e21 */ /* 0x008fe20008010000 */
[----:B------:R-:W0:Y:S02]  /*d420*/  LDS R49, [R90.X4+0x18] ;  /* 0x000018005a317984 */ /* 0x000e240000004800 */
[----:B------:R-:W-:Y:S01]  /*d430*/  FSETP.GTU.FTZ.AND P6, PT, R55, 20, PT ;  /* 0x41a000003700780b */ /* 0x000fe20003fdc000 */
[----:B----4-:R-:W-:Y:S01]  /*d440*/  FADD.FTZ R56, R50, UR5 ;  /* 0x0000000532387e21 */ /* 0x010fe20008010000 */
[----:B------:R-:W2:Y:S04]  /*d450*/  LDS R51, [R90.X4+0x20] ;  /* 0x000020005a337984 */ /* 0x000ea80000004800 */
[----:B------:R-:W3:Y:S01]  /*d460*/  LDS R50, [R90.X4+0x1c] ;  /* 0x00001c005a327984 */ /* 0x000ee20000004800 */
[----:B------:R-:W-:-:S06]  /*d470*/  @!P1 FMUL.FTZ R54, R54, -1.4426950216293334961 ;  /* 0xbfb8aa3b36369820 */ /* 0x000fcc0000410000 */
[----:B------:R-:W4:Y:S01]  /*d480*/  @!P1 MUFU.EX2 R54, R54 ;  /* 0x0000003600369308 */ /* 0x000f220000000800 */
[----:B------:R-:W-:-:S07]  /*d490*/  @!P6 FMUL.FTZ R55, R55, -1.4426950216293334961 ;  /* 0xbfb8aa3b3737e820 */ /* 0x000fce0000410000 */
[----:B------:R-:W5:Y:S01]  /*d4a0*/  @!P6 MUFU.EX2 R55, R55 ;  /* 0x000000370037e308 */ /* 0x000f620000000800 */
[----:B----4-:R-:W-:-:S07]  /*d4b0*/  @!P1 FADD.FTZ R54, R54, 1 ;  /* 0x3f80000036369421 */ /* 0x010fce0000010000 */
[----:B------:R-:W4:Y:S01]  /*d4c0*/  @!P1 MUFU.RCP R54, R54 ;  /* 0x0000003600369308 */ /* 0x000f220000001000 */
[----:B------:R-:W-:Y:S01]  /*d4d0*/  FSETP.GTU.FTZ.AND P5, PT, R56, 20, PT ;  /* 0x41a000003800780b */ /* 0x000fe20003fbc000 */
[----:B-----5:R-:W-:Y:S02]  /*d4e0*/  @!P6 FADD.FTZ R55, R55, 1 ;  /* 0x3f8000003737e421 */ /* 0x020fe40000010000 */
[----:B0-----:R-:W-:Y:S02]  /*d4f0*/  FADD.FTZ R49, R49, UR5 ;  /* 0x0000000531317e21 */ /* 0x001fe40008010000 */
[----:B--2---:R-:W-:Y:S02]  /*d500*/  FADD.FTZ R60, R51, UR5 ;  /* 0x00000005333c7e21 */ /* 0x004fe40008010000 */
[----:B------:R-:W0:Y:S01]  /*d510*/  @!P6 MUFU.RCP R55, R55 ;  /* 0x000000370037e308 */ /* 0x000e220000001000 */
[----:B---3--:R-:W-:Y:S01]  /*d520*/  FADD.FTZ R58, R50, UR5 ;  /* 0x00000005323a7e21 */ /* 0x008fe20008010000 */
[----:B------:R-:W-:Y:S01]  /*d530*/  FSETP.GTU.FTZ.AND P3, PT, R49, 20, PT ;  /* 0x41a000003100780b */ /* 0x000fe20003f7c000 */
[----:B------:R-:W-:-:S02]  /*d540*/  FADD.FTZ R48, R48, UR5 ;  /* 0x0000000530307e21 */ /* 0x000fc40008010000 */
[----:B----4-:R-:W-:Y:S01]  /*d550*/  @!P1 FMUL.FTZ R19, R19, R54 ;  /* 0x0000003613139220 */ /* 0x010fe20000410000 */
[----:B------:R-:W-:Y:S01]  /*d560*/  FSETP.GTU.FTZ.AND P1, PT, R60, 20, PT ;  /* 0x41a000003c00780b */ /* 0x000fe20003f3c000 */
[----:B------:R-:W-:Y:S01]  /*d570*/  @!P5 FMUL.FTZ R56, R56, -1.4426950216293334961 ;  /* 0xbfb8aa3b3838d820 */ /* 0x000fe20000410000 */
[----:B------:R-:W-:Y:S02]  /*d580*/  FSETP.GTU.FTZ.AND P2, PT, R58, 20, PT ;  /* 0x41a000003a00780b */ /* 0x000fe40003f5c000 */
[----:B------:R-:W-:-:S03]  /*d590*/  FSETP.GTU.FTZ.AND P4, PT, R48, 20, PT ;  /* 0x41a000003000780b */ /* 0x000fc60003f9c000 */
[----:B------:R-:W2:Y:S01]  /*d5a0*/  @!P5 MUFU.EX2 R56, R56 ;  /* 0x000000380038d308 */ /* 0x000ea20000000800 */
[----:B0-----:R-:W-:Y:S02]  /*d5b0*/  @!P6 FMUL.FTZ R20, R20, R55 ;  /* 0x000000371414e220 */ /* 0x001fe40000410000 */
[----:B------:R-:W-:-:S03]  /*d5c0*/  FADD.FTZ R55, R53, UR5 ;  /* 0x0000000535377e21 */ /* 0x000fc60008010000 */
[----:B------:R-:W-:Y:S02]  /*d5d0*/  @!P1 FMUL.FTZ R53, R60, -1.4426950216293334961 ;  /* 0xbfb8aa3b3c359820 */ /* 0x000fe40000410000 */
[----:B------:R-:W-:Y:S02]  /*d5e0*/  @!P3 FMUL.FTZ R49, R49, -1.4426950216293334961 ;  /* 0xbfb8aa3b3131b820 */ /* 0x000fe40000410000 */
[----:B------:R-:W-:Y:S02]  /*d5f0*/  @!P2 FMUL.FTZ R51, R58, -1.4426950216293334961 ;  /* 0xbfb8aa3b3a33a820 */ /* 0x000fe40000410000 */
[----:B------:R-:W-:Y:S01]  /*d600*/  FADD.FTZ R54, R52, UR5 ;  /* 0x0000000534367e21 */ /* 0x000fe20008010000 */
[----:B------:R-:W0:Y:S01]  /*d610*/  @!P3 MUFU.EX2 R50, R49 ;  /* 0x000000310032b308 */ /* 0x000e220000000800 */
[----:B------:R-:W-:-:S07]  /*d620*/  @!P4 FMUL.FTZ R48, R48, -1.4426950216293334961 ;  /* 0xbfb8aa3b3030c820 */ /* 0x000fce0000410000 */
[----:B------:R0:W3:Y:S01]  /*d630*/  @!P2 MUFU.EX2 R52, R51 ;  /* 0x000000330034a308 */ /* 0x0000e20000000800 */
[----:B--2---:R-:W-:-:S07]  /*d640*/  @!P5 FADD.FTZ R56, R56, 1 ;  /* 0x3f8000003838d421 */ /* 0x004fce0000010000 */
[----:B------:R-:W2:Y:S01]  /*d650*/  @!P1 MUFU.EX2 R53, R53 ;  /* 0x0000003500359308 */ /* 0x000ea20000000800 */
[----:B------:R-:W-:-:S07]  /*d660*/  FSETP.GTU.FTZ.AND P0, PT, R57, 20, PT ;  /* 0x41a000003900780b */ /* 0x000fce0003f1c000 */
[----:B------:R-:W4:Y:S01]  /*d670*/  @!P4 MUFU.EX2 R48, R48 ;  /* 0x000000300030c308 */ /* 0x000f220000000800 */
[----:B------:R-:W-:Y:S01]  /*d680*/  FSETP.GTU.FTZ.AND P6, PT, R54, 20, PT ;  /* 0x41a000003600780b */ /* 0x000fe20003fdc000 */
[----:B0-----:R-:W-:Y:S02]  /*d690*/  @!P3 FADD.FTZ R51, R50, 1 ;  /* 0x3f8000003233b421 */ /* 0x001fe40000010000 */
[----:B---3--:R-:W-:Y:S01]  /*d6a0*/  @!P2 FADD.FTZ R52, R52, 1 ;  /* 0x3f8000003434a421 */ /* 0x008fe20000010000 */
[----:B------:R-:W-:Y:S03]  /*d6b0*/  LDS R50, [R90.X4+0x34] ;  /* 0x000034005a327984 */ /* 0x000fe60000004800 */
[----:B------:R-:W0:Y:S01]  /*d6c0*/  @!P5 MUFU.RCP R59, R56 ;  /* 0x00000038003bd308 */ /* 0x000e220000001000 */
[----:B--2---:R-:W-:Y:S02]  /*d6d0*/  @!P1 FADD.FTZ R53, R53, 1 ;  /* 0x3f80000035359421 */ /* 0x004fe40000010000 */
[----:B------:R-:W-:-:S02]  /*d6e0*/  @!P0 FMUL.FTZ R57, R57, -1.4426950216293334961 ;  /* 0xbfb8aa3b39398820 */ /* 0x000fc40000410000 */
[----:B----4-:R-:W-:-:S03]  /*d6f0*/  @!P4 FADD.FTZ R49, R48, 1 ;  /* 0x3f8000003031c421 */ /* 0x010fc60000010000 */
[----:B------:R-:W2:Y:S01]  /*d700*/  @!P3 MUFU.RCP R51, R51 ;  /* 0x000000330033b308 */ /* 0x000ea20000001000 */
[----:B------:R-:W-:Y:S01]  /*d710*/  @!P6 FMUL.FTZ R54, R54, -1.4426950216293334961 ;  /* 0xbfb8aa3b3636e820 */ /* 0x000fe20000410000 */
[----:B------:R-:W-:Y:S06]  /*d720*/  LDS R48, [R90.X4+0x2c] ;  /* 0x00002c005a307984 */ /* 0x000fec0000004800 */
[----:B------:R-:W3:Y:S01]  /*d730*/  @!P2 MUFU.RCP R52, R52 ;  /* 0x000000340034a308 */ /* 0x000ee20000001000 */
[----:B0-----:R-:W-:Y:S01]  /*d740*/  @!P5 FMUL.FTZ R22, R22, R59 ;  /* 0x0000003b1616d220 */ /* 0x001fe20000410000 */
[----:B------:R-:W-:-:S06]  /*d750*/  FSETP.GTU.FTZ.AND P5, PT, R55, 20, PT ;  /* 0x41a000003700780b */ /* 0x000fcc0003fbc000 */
[----:B------:R-:W0:Y:S08]  /*d760*/  @!P1 MUFU.RCP R53, R53 ;  /* 0x0000003500359308 */ /* 0x000e300000001000 */
[----:B------:R4:W-:Y:S02]  /*d770*/  @!P4 MUFU.RCP R59, R49 ;  /* 0x00000031003bc308 */ /* 0x0009e40000001000 */
[----:B----4-:R-:W4:Y:S06]  /*d780*/  LDS R49, [R90.X4+0x30] ;  /* 0x000030005a317984 */ /* 0x010f2c0000004800 */
[----:B------:R-:W5:Y:S01]  /*d790*/  @!P0 MUFU.EX2 R57, R57 ;  /* 0x0000003900398308 */ /* 0x000f620000000800 */
[----:B--2---:R-:W-:-:S07]  /*d7a0*/  @!P3 FMUL.FTZ R26, R26, R51 ;  /* 0x000000331a1ab220 */ /* 0x004fce0000410000 */
[----:B------:R-:W2:Y:S01]  /*d7b0*/  @!P6 MUFU.EX2 R54, R54 ;  /* 0x000000360036e308 */ /* 0x000ea20000000800 */
[----:B---3--:R-:W-:Y:S01]  /*d7c0*/  @!P2 FMUL.FTZ R27, R27, R52 ;  /* 0x000000341b1ba220 */ /* 0x008fe20000410000 */
[----:B------:R-:W3:Y:S01]  /*d7d0*/  LDS R51, [R90.X4+0x38] ;  /* 0x000038005a337984 */ /* 0x000ee20000004800 */
[----:B0-----:R-:W-:-:S03]  /*d7e0*/  @!P1 FMUL.FTZ R28, R28, R53 ;  /* 0x000000351c1c9220 */ /* 0x001fc60000410000 */
[----:B------:R-:W-:Y:S01]  /*d7f0*/  LDS R52, [R90.X4+0x3c] ;  /* 0x00003c005a347984 */ /* 0x000fe20000004800 */
[----:B------:R-:W-:-:S03]  /*d800*/  @!P5 FMUL.FTZ R55, R55, -1.4426950216293334961 ;  /* 0xbfb8aa3b3737d820 */ /* 0x000fc60000410000 */
[----:B------:R-:W0:Y:S04]  /*d810*/  LDS R53, [R90.X4] ;  /* 0x000000005a357984 */ /* 0x000e280000004800 */
[----:B------:R-:W-:Y:S01]  /*d820*/  BAR.SYNC.DEFER_BLOCKING 0x0 ;  /* 0x0000000000007b1d */ /* 0x000fe20000010000 */
[----:B-----5:R-:W-:Y:S02]  /*d830*/  @!P0 FADD.FTZ R57, R57, 1 ;  /* 0x3f80000039398421 */ /* 0x020fe40000010000 */
[----:B--2---:R-:W-:-:S03]  /*d840*/  @!P6 FADD.FTZ R54, R54, 1 ;  /* 0x3f8000003636e421 */ /* 0x004fc60000010000 */
[----:B------:R-:W2:Y:S01]  /*d850*/  @!P5 MUFU.EX2 R55, R55 ;  /* 0x000000370037d308 */ /* 0x000ea20000000800 */
[----:B------:R-:W-:Y:S01]  /*d860*/  @!P4 FMUL.FTZ R24, R24, R59 ;  /* 0x0000003b1818c220 */ /* 0x000fe20000410000 */
[----:B------:R-:W-:-:S06]  /*d870*/  ISETP.NE.AND P4, PT, R102, RZ, PT ;  /* 0x000000ff6600720c */ /* 0x000fcc0003f85270 */
[----:B------:R-:W-:Y:S08]  /*d880*/  @!P0 MUFU.RCP R56, R57 ;  /* 0x0000003900388308 */ /* 0x000ff00000001000 */
[----:B------:R-:W5:Y:S01]  /*d890*/  @!P6 MUFU.RCP R57, R54 ;  /* 0x000000360039e308 */ /* 0x000f620000001000 */
[----:B--2---:R-:W-:Y:S01]  /*d8a0*/  @!P5 FADD.FTZ R55, R55, 1 ;  /* 0x3f8000003737d421 */ /* 0x004fe20000010000 */
[----:B------:R2:W-:Y:S04]  /*d8b0*/  STS [R90.X4+0x24], R7 ;  /* 0x000024075a007388 */ /* 0x0005e80000004800 */
[----:B------:R-:W-:Y:S02]  /*d8c0*/  STS [R90.X4], R16 ;  /* 0x000000105a007388 */ /* 0x000fe40000004800 */
[----:B------:R0:W0:Y:S02]  /*d8d0*/  @!P5 MUFU.RCP R58, R55 ;  /* 0x00000037003ad308 */ /* 0x0000240000001000 */
[----:B------:R-:W-:Y:S01]  /*d8e0*/  STS [R90.X4+0x4], R15 ;  /* 0x0000040f5a007388 */ /* 0x000fe20000004800 */
[----:B--2---:R-:W-:-:S03]  /*d8f0*/  MOV R7, UR26 ;  /* 0x0000001a00077c02 */ /* 0x004fc60008000f00 */
[----:B------:R-:W-:Y:S01]  /*d900*/  STS [R90.X4+0x8], R14 ;  /* 0x0000080e5a007388 */ /* 0x000fe20000004800 */
[----:B-----5:R-:W-:-:S03]  /*d910*/  @!P6 FMUL.FTZ R30, R30, R57 ;  /* 0x000000391e1ee220 */ /* 0x020fc60000410000 */
[----:B------:R-:W-:Y:S04]  /*d920*/  STS [R90.X4+0xc], R13 ;  /* 0x00000c0d5a007388 */ /* 0x000fe80000004800 */
[----:B------:R4:W-:Y:S04]  /*d930*/  STS [R90.X4+0x10], R12 ;  /* 0x0000100c5a007388 */ /* 0x0009e80000004800 */
[----:B------:R-:W-:Y:S04]  /*d940*/  STS [R90.X4+0x14], R11 ;  /* 0x0000140b5a007388 */ /* 0x000fe80000004800 */
[----:B------:R-:W-:Y:S01]  /*d950*/  STS [R90.X4+0x18], R10 ;  /* 0x0000180a5a007388 */ /* 0x000fe20000004800 */
[----:B----4-:R-:W-:-:S03]  /*d960*/  FADD.FTZ R12, R49, UR5 ;  /* 0x00000005310c7e21 */ /* 0x010fc60008010000 */
[----:B------:R-:W-:Y:S04]  /*d970*/  STS [R90.X4+0x1c], R9 ;  /* 0x00001c095a007388 */ /* 0x000fe80000004800 */
[----:B------:R-:W-:Y:S04]  /*d980*/  STS [R90.X4+0x20], R8 ;  /* 0x000020085a007388 */ /* 0x000fe80000004800 */
[----:B------:R-:W-:Y:S04]  /*d990*/  STS [R90.X4+0x28], R6 ;  /* 0x000028065a007388 */ /* 0x000fe80000004800 */
[----:B------:R2:W-:Y:S04]  /*d9a0*/  STS [R90.X4+0x2c], R5 ;  /* 0x00002c055a007388 */ /* 0x0005e80000004800 */
        /* <DEDUP_REMOVED lines=23> */
[----:B------:R-:W-:-:S02]  /*db20*/  FADD.FTZ R48, R48, UR5 ;  /* 0x0000000530307e21 */ /* 0x000fc40008010000 */
[----:B------:R-:W-:Y:S02]  /*db30*/  FADD.FTZ R50, R50, UR5 ;  /* 0x0000000532327e21 */ /* 0x000fe40008010000 */
[----:B------:R-:W-:Y:S01]  /*db40*/  @!P0 FMUL.FTZ R23, R23, R56 ;  /* 0x0000003817178220 */ /* 0x000fe20000410000 */
[----:B------:R-:W-:Y:S02]  /*db50*/  FSETP.GTU.FTZ.AND P0, PT, R48, 20, PT ;  /* 0x41a000003000780b */ /* 0x000fe40003f1c000 */
[----:B------:R-:W-:Y:S02]  /*db60*/  FSETP.GTU.FTZ.AND P2, PT, R50, 20, PT ;  /* 0x41a000003200780b */ /* 0x000fe40003f5c000 */
[----:B------:R-:W-:Y:S01]  /*db70*/  FSETP.GTU.FTZ.AND P1, PT, R12, 20, PT ;  /* 0x41a000000c00780b */ /* 0x000fe20003f3c000 */
[----:B------:R-:W1:Y:S01]  /*db80*/  LDS R10, [0x840] ;  /* 0x00084000ff0a7984 */ /* 0x000e620000000800 */
[----:B---3--:R-:W-:-:S07]  /*db90*/  FADD.FTZ R51, R51, UR5 ;  /* 0x0000000533337e21 */ /* 0x008fce0008010000 */
[----:B--2---:R-:W-:Y:S02]  /*dba0*/  @!P0 FMUL.FTZ R5, R48, -1.4426950216293334961 ;  /* 0xbfb8aa3b30058820 */ /* 0x004fe40000410000 */
[----:B------:R-:W-:Y:S01]  /*dbb0*/  @!P2 FMUL.FTZ R6, R50, -1.4426950216293334961 ;  /* 0xbfb8aa3b3206a820 */ /* 0x000fe20000410000 */
[----:B------:R-:W-:Y:S01]  /*dbc0*/  SHF.R.S32.HI R14, RZ, 0x1f, R99 ;  /* 0x0000001fff0e7819 */ /* 0x000fe20000011463 */
[----:B------:R-:W-:Y:S01]  /*dbd0*/  @!P5 FMUL.FTZ R31, R31, R58 ;  /* 0x0000003a1f1fd220 */ /* 0x000fe20000410000 */
[----:B----4-:R-:W-:Y:S01]  /*dbe0*/  IADD3 R2, P5, R99, UR25, RZ ;  /* 0x0000001963027c10 */ /* 0x010fe2000ffbe0ff */
[----:B-----5:R-:W-:Y:S01]  /*dbf0*/  @!P1 FMUL.FTZ R0, R12, -1.4426950216293334961 ;  /* 0xbfb8aa3b0c009820 */ /* 0x020fe20000410000 */
[----:B------:R-:W-:Y:S01]  /*dc00*/  MOV R3, UR25 ;  /* 0x0000001900037c02 */ /* 0x000fe20008000f00 */
[----:B------:R-:W-:Y:S01]  /*dc10*/  FADD.FTZ R53, R53, UR5 ;  /* 0x0000000535357e21 */ /* 0x000fe20008010000 */
[----:B------:R-:W-:Y:S01]  /*dc20*/  FSETP.GTU.FTZ.AND P3, PT, R51, 20, PT ;  /* 0x41a000003300780b */ /* 0x000fe20003f7c000 */
[----:B------:R-:W2:Y:S01]  /*dc30*/  @!P0 MUFU.EX2 R5, R5 ;  /* 0x0000000500058308 */ /* 0x000ea20000000800 */
[----:B------:R-:W-:-:S02]  /*dc40*/  LEA.HI.X.SX32 R3, R3, R14, 0x1, P5 ;  /* 0x0000000e03037211 */ /* 0x000fc400028f0eff */
[----:B------:R-:W-:-:S05]  /*dc50*/  FSETP.GTU.FTZ.AND P5, PT, R53, 20, PT ;  /* 0x41a000003500780b */ /* 0x000fca0003fbc000 */
[----:B------:R3:W4:Y:S08]  /*dc60*/  @!P1 MUFU.EX2 R4, R0 ;  /* 0x0000000000049308 */ /* 0x0007300000000800 */
[----:B------:R-:W5:Y:S01]  /*dc70*/  @!P2 MUFU.EX2 R6, R6 ;  /* 0x000000060006a308 */ /* 0x000f620000000800 */
[----:B------:R-:W-:Y:S02]  /*dc80*/  FADD.FTZ R52, R52, UR5 ;  /* 0x0000000534347e21 */ /* 0x000fe40008010000 */
[----:B0-----:R-:W-:-:S02]  /*dc90*/  @!P3 FMUL.FTZ R7, R51, -1.4426950216293334961 ;  /* 0xbfb8aa3b3307b820 */ /* 0x001fc40000410000 */
[----:B---3--:R-:W-:Y:S01]  /*dca0*/  @!P5 FMUL.FTZ R0, R53, -1.4426950216293334961 ;  /* 0xbfb8aa3b3500d820 */ /* 0x008fe20000410000 */
[----:B------:R-:W-:Y:S01]  /*dcb0*/  FSETP.GTU.FTZ.AND P4, PT, R52, 20, PT ;  /* 0x41a000003400780b */ /* 0x000fe20003f9c000 */
[----:B--2---:R-:W-:Y:S02]  /*dcc0*/  @!P0 FADD.FTZ R5, R5, 1 ;  /* 0x3f80000005058421 */ /* 0x004fe40000010000 */
[----:B------:R-:W0:Y:S01]  /*dcd0*/  @!P3 MUFU.EX2 R7, R7 ;  /* 0x000000070007b308 */ /* 0x000e220000000800 */
[----:B----4-:R-:W-:Y:S01]  /*dce0*/  @!P1 FADD.FTZ R4, R4, 1 ;  /* 0x3f80000004049421 */ /* 0x010fe20000010000 */
[----:B-1----:R-:W-:Y:S01]  /*dcf0*/  ISETP.GE.AND P6, PT, R99, R10, PT ;  /* 0x0000000a6300720c */ /* 0x002fe20003fc6270 */
[----:B------:R-:W-:Y:S01]  /*dd00*/  UIMAD UR7, UR13, UR8, URZ ;  /* 0x000000080d0772a4 */ /* 0x000fe2000f8e023f */
[----:B-----5:R-:W-:-:S04]  /*dd10*/  @!P2 FADD.FTZ R6, R6, 1 ;  /* 0x3f8000000606a421 */ /* 0x020fc80000010000 */
[----:B------:R-:W1:Y:S01]  /*dd20*/  @!P5 MUFU.EX2 R0, R0 ;  /* 0x000000000000d308 */ /* 0x000e620000000800 */
[----:B------:R-:W-:Y:S02]  /*dd30*/  UIMAD UR25, UR12, UR9, UR7 ;  /* 0x000000090c1972a4 */ /* 0x000fe4000f8e0207 */
[----:B------:R-:W-:-:S05]  /*dd40*/  UIMAD UR7, UR13, UR38, URZ ;  /* 0x000000260d0772a4 */ /* 0x000fca000f8e023f */
[----:B------:R-:W2:Y:S01]  /*dd50*/  @!P0 MUFU.RCP R51, R5 ;  /* 0x0000000500338308 */ /* 0x000ea20000001000 */
[----:B------:R-:W-:-:S07]  /*dd60*/  UIMAD.WIDE.U32 UR36, UR12, UR8, URZ ;  /* 0x000000080c2472a5 */ /* 0x000fce000f8e003f */
[----:B------:R-:W3:Y:S01]  /*dd70*/  @!P1 MUFU.RCP R53, R4 ;  /* 0x0000000400359308 */ /* 0x000ee20000001000 */
[----:B------:R-:W-:-:S07]  /*dd80*/  @!P4 FMUL.FTZ R8, R52, -1.4426950216293334961 ;  /* 0xbfb8aa3b3408c820 */ /* 0x000fce0000410000 */
[----:B------:R-:W4:Y:S01]  /*dd90*/  @!P2 MUFU.RCP R12, R6 ;  /* 0x00000006000ca308 */ /* 0x000f220000001000 */
[----:B------:R-:W-:Y:S01]  /*dda0*/  UIMAD UR27, UR12, UR39, UR7 ;  /* 0x000000270c1b72a4 */ /* 0x000fe2000f8e0207 */
[----:B------:R-:W-:Y:S01]  /*ddb0*/  BSSY B0, `(.L_x_8602) ;  /* 0x0000012000007945 */ /* 0x000fe20003800000 */
[----:B------:R-:W-:Y:S02]  /*ddc0*/  UIMAD.WIDE.U32 UR8, UR12, UR38, URZ ;  /* 0x000000260c0872a5 */ /* 0x000fe4000f8e003f */
[----:B------:R-:W-:-:S03]  /*ddd0*/  UIADD3 UR7, UR37, UR25, URZ ;  /* 0x0000001925077290 */ /* 0x000fc6000fffe03f */
[----:B------:R0:W1:Y:S02]  /*dde0*/  @!P4 MUFU.EX2 R9, R8 ;  /* 0x000000080009c308 */ /* 0x0000640000000800 */
        /* <DEDUP_REMOVED lines=14> */
.L_x_8603:
[----:B--234-:R-:W-:Y:S05]  /*ded0*/  BSYNC B0 ;  /* 0x0000000000007941 */ /* 0x01cfea0003800000 */
.L_x_8602:
[----:B------:R-:W2:Y:S01]  /*dee0*/  LDL.LU R16, [R1+0x4] ;  /* 0x0000040001107983 */ /* 0x000ea20000300800 */
[----:B------:R-:W-:Y:S01]  /*def0*/  ULDC UR25, c[0x0][0x174] ;  /* 0x00005d0000197ab9 */ /* 0x000fe20000000800 */
[----:B0-----:R-:W0:Y:S01]  /*df00*/  @!P3 MUFU.RCP R11, R8 ;  /* 0x00000008000bb308 */ /* 0x001e220000001000 */
[----:B------:R-:W-:Y:S01]  /*df10*/  UIADD3 UR25, UR6, -UR25, URZ ;  /* 0x8000001906197290 */ /* 0x000fe2000fffe03f */
[----:B-1----:R-:W-:Y:S01]  /*df20*/  @!P4 FADD.FTZ R9, R9, 1 ;  /* 0x3f8000000909c421 */ /* 0x002fe20000010000 */
[----:B------:R-:W-:Y:S01]  /*df30*/  ULDC.64 UR38, c[0x0][0x2e0] ;  /* 0x0000b80000267ab9 */ /* 0x000fe20000000a00 */
[----:B------:R-:W-:Y:S01]  /*df40*/  @!P0 FMUL.FTZ R32, R32, R51 ;  /* 0x0000003320208220 */ /* 0x000fe20000410000 */
[----:B------:R-:W-:Y:S01]  /*df50*/  UMOV UR37, UR7 ;  /* 0x0000000700257c82 */ /* 0x000fe20008000000 */
[C---:B------:R-:W-:Y:S01]  /*df60*/  LEA R4, P0, R99.reuse, c[0x0][0x330], 0x2 ;  /* 0x0000cc0063047a11 */ /* 0x040fe200078010ff */
[----:B------:R-:W-:Y:S01]  /*df70*/  UIMAD.WIDE.U32 UR36, UR10, UR38, UR36 ;  /* 0x000000260a2472a5 */ /* 0x000fe2000f8e0024 */
[----:B------:R-:W-:Y:S01]  /*df80*/  @!P5 FADD.FTZ R0, R0, 1 ;  /* 0x3f8000000000d421 */ /* 0x000fe20000010000 */
[----:B------:R-:W-:Y:S01]  /*df90*/  UIMAD UR7, UR11, UR38, URZ ;  /* 0x000000260b0772a4 */ /* 0x000fe2000f8e023f */
[----:B------:R-:W1:Y:S01]  /*dfa0*/  @!P4 MUFU.RCP R6, R9 ;  /* 0x000000090006c308 */ /* 0x000e620000001000 */
        /* <DEDUP_REMOVED lines=9> */
[----:B0-----:R-:W-:Y:S01]  /*e040*/  @!P3 FMUL.FTZ R36, R36, R11 ;  /* 0x0000000b2424b220 */ /* 0x001fe20000410000 */
[----:B------:R-:W-:Y:S01]  /*e050*/  UIADD3.X UR36, UR39, UR7, UR37, UP0, !UPT ;  /* 0x0000000727247290 */ /* 0x000fe200087fe425 */
[----:B------:R-:W-:Y:S01]  /*e060*/  MOV R8, UR25 ;  /* 0x0000001900087c02 */ /* 0x000fe20008000f00 */
[----:B------:R-:W-:Y:S01]  /*e070*/  UIADD3 UR7, UR9, UR27, URZ ;  /* 0x0000001b09077290 */ /* 0x000fe2000fffe03f */
[----:B------:R-:W-:Y:S01]  /*e080*/  ISETP.GE.AND P0, PT, R17, R10, PT ;  /* 0x0000000a1100720c */ /* 0x000fe20003f06270 */
[----:B------:R-:W-:Y:S01]  /*e090*/  BSSY B0, `(.L_x_8604) ;  /* 0x000006a000007945 */ /* 0x000fe20003800000 */
[----:B------:R-:W-:Y:S01]  /*e0a0*/  LEA R4, P1, R8, R4, 0x2 ;  /* 0x0000000408047211 */ /* 0x000fe200078210ff */
[----:B-1----:R-:W-:Y:S01]  /*e0b0*/  @!P4 FMUL.FTZ R37, R37, R6 ;  /* 0x000000062525c220 */ /* 0x002fe20000410000 */
[----:B------:R-:W-:-:S02]  /*e0c0*/  MOV R9, UR36 ;  /* 0x0000002400097c02 */ /* 0x000fc40008000f00 */
[-C--:B------:R-:W-:Y:S02]  /*e0d0*/  ISETP.GE.AND P4, PT, R33, R10.reuse, PT ;  /* 0x0000000a2100720c */ /* 0x080fe40003f86270 */
        /* <DEDUP_REMOVED lines=31> */
[----:B------:R-:W-:-:S02]  /*e2d0*/  IADD3 R6, P1, R99, -0x1e0, RZ ;  /* 0xfffffe2063067810 */ /* 0x000fc40007f3e0ff */
[----:B0-----:R-:W-:-:S03]  /*e2e0*/  MOV R4, UR26 ;  /* 0x0000001a00047c02 */ /* 0x001fc60008000f00 */
        /* <DEDUP_REMOVED lines=36> */
[----:B------:R-:W-:Y:S02]  /*e530*/  FADD.FTZ R7, R0, R23 ;  /* 0x0000001700077221 */ /* 0x000fe40000010000 */
[----:B------:R-:W-:Y:S02]  /*e540*/  LDS R23, [R68.X4+0x280] ;  /* 0x0002800044177984 */ /* 0x000fe40000004800 */
[----:B------:R-:W-:Y:S02]  /*e550*/  FADD.FTZ R7, R7, R24 ;  /* 0x0000001807077221 */ /* 0x000fe40000010000 */
[----:B------:R2:W-:Y:S02]  /*e560*/  @!P6 STS [0x840], R4 ;  /* 0x00084004ff00e388 */ /* 0x0005e40000000800 */
[----:B0-----:R-:W-:Y:S01]  /*e570*/  FADD.FTZ R26, R7, R26 ;  /* 0x0000001a071a7221 */ /* 0x001fe20000010000 */
[----:B------:R-:W-:Y:S01]  /*e580*/  IADD3.X R7, R14, -0x1, RZ, P1, !PT ;  /* 0xffffffff0e077810 */ /* 0x000fe20000ffe4ff */
        /* <DEDUP_REMOVED lines=26> */
.L_x_8605:
[----:B-1----:R-:W-:Y:S05]  /*e730*/  BSYNC B0 ;  /* 0x0000000000007941 */ /* 0x002fea0003800000 */
.L_x_8604:
        /* <DEDUP_REMOVED lines=56> */
.L_x_8489:
        /* <DEDUP_REMOVED lines=27> */
.L_x_8608:
[----:B-1----:R-:W-:Y:S05]  /*ec70*/  BSYNC B0 ;  /* 0x0000000000007941 */ /* 0x002fea0003800000 */
.L_x_8607:
        /* <DEDUP_REMOVED lines=26> */
.L_x_8610:
[----:B------:R-:W3:Y:S02]  /*ee20*/  S2R R11, SR_TID.X ;  /* 0x00000000000b7919 */ /* 0x000ee40000002100 */
.L_x_8611:
[----:B-1----:R-:W-:Y:S05]  /*ee30*/  BSYNC B0 ;  /* 0x0000000000007941 */ /* 0x002fea0003800000 */
.L_x_8609:
        /* <DEDUP_REMOVED lines=12> */
.L_x_8612:
        /* <DEDUP_REMOVED lines=32> */
.L_x_8613:
        /* <DEDUP_REMOVED lines=16> */
.L_x_14697:


//--------------------- .text._Z25selective_scan_bwd_kernelI32Selective_Scan_bwd_kernel_traitsILi32ELi16ELb0ELb0ELb1ELb1ELb1EfN3c107complexIfEEEEv12SSMParamsBwd --------------------------
	.section	.text._Z25selective_scan_bwd_kernelI32Selective_Scan_bwd_kernel_traitsILi32ELi16ELb0ELb0ELb1ELb1ELb1EfN3c107complexIfEEEEv12SSMParamsBwd,"ax",@progbits
	.sectioninfo	@"SHI_REGISTERS=255"
	.align	128
        .global         _Z25selective_scan_bwd_kernelI32Selective_Scan_bwd_kernel_traitsILi32ELi16ELb0ELb0ELb1ELb1ELb1EfN3c107complexIfEEEEv12SSMParamsBwd
        .type           _Z25selective_scan_bwd_kernelI32Selective_Scan_bwd_kernel_traitsILi32ELi16ELb0ELb0ELb1ELb1ELb1EfN3c107complexIfEEEEv12SSMParamsBwd,@function
        .size           _Z25selective_scan_bwd_kernelI32Selective_Scan_bwd_kernel_traitsILi32ELi16ELb0ELb0ELb1ELb1ELb1EfN3c107complexIfEEEEv12SSMParamsBwd,(.L_x_14698 - _Z25selective_scan_bwd_kernelI32Selective_Scan_bwd_kernel_traitsILi32ELi16ELb0ELb0ELb1ELb1ELb1EfN3c107complexIfEEEEv12SSMParamsBwd)
        .other          _Z25selective_scan_bwd_kernelI32Selective_Scan_bwd_kernel_traitsILi32ELi16ELb0ELb0ELb1ELb1ELb1EfN3c107complexIfEEEEv12SSMParamsBwd,@"STO_CUDA_ENTRY STV_DEFAULT"
_Z25selective_scan_bwd_kernelI32Selective_Scan_bwd_kernel_traitsILi32ELi16ELb0ELb0ELb1ELb1ELb1EfN3c107complexIfEEEEv12SSMParamsBwd:
.text._Z25selective_scan_bwd_kernelI32Selective_Scan_bwd_kernel_traitsILi32ELi16ELb0ELb0ELb1ELb1ELb1EfN3c107complexIfEEEEv12SSMParamsBwd:
        /* <DEDUP_REMOVED lines=160> */
[----:B------:R-:W-:Y:S02]  /*0a00*/  LOP3.LUT R97, R100, 0x1f, RZ, 0xc0, !PT ;  /* 0x0000001f64617812 */ /* 0x000fe400078ec0ff */
[----:B-1----:R-:W-:-:S04]  /*0a10*/  LOP3.LUT R3, R0, 0xfffffe00, RZ, 0xc0, !PT ;  /* 0xfffffe0000037812 */ /* 0x002fc800078ec0ff */
[----:B------:R-:W-:-:S04]  /*0a20*/  LOP3.LUT R98, R3, 0x1f, R100, 0xf8, !PT ;  /* 0x0000001f03627812 */ /* 0x000fc800078ef864 */
[----:B----4-:R-:W-:Y:S02]  /*0a30*/  SHF.R.S32.HI R0, RZ, 0x1f, R98 ;  /* 0x0000001fff007819 */ /* 0x010fe40000011462 */
.L_x_8736:
        /* <DEDUP_REMOVED lines=22> */
[----:B------:R-:W-:Y:S02]  /*0ba0*/  ISETP.GE.AND P6, PT, R7, UR29, PT ;  /* 0x0000001d07007c0c */ /* 0x000fe4000bfc6270 */
[----:B------:R-:W-:Y:S02]  /*0bb0*/  LOP3.LUT R9, R98, 0xe0, RZ, 0xfc, !PT ;  /* 0x000000e062097812 */ /* 0x000fe400078efcff */
[----:B------:R-:W-:Y:S01]  /*0bc0*/  ISETP.GE.AND P5, PT, R6, UR29, PT ;  /* 0x0000001d06007c0c */ /* 0x000fe2000bfa6270 */
[----:B------:R1:W3:Y:S01]  /*0bd0*/  @!P0 LDG.E R4, [R2.64] ;  /* 0x0000001e02048981 */ /* 0x0002e2000c1e1900 */
[----:B------:R-:W-:-:S02]  /*0be0*/  ISETP.GE.AND P3, PT, R19, UR29, PT ;  /* 0x0000001d13007c0c */ /* 0x000fc4000bf66270 */
[----:B------:R-:W-:Y:S01]  /*0bf0*/  LOP3.LUT R10, R98, 0x100, RZ, 0xfc, !PT ;  /* 0x00000100620a7812 */ /* 0x000fe200078efcff */
[----:B------:R1:W4:Y:S01]  /*0c00*/  @!P2 LDG.E R20, [R2.64+0x80] ;  /* 0x0000801e0214a981 */ /* 0x000322000c1e1900 */
        /* <DEDUP_REMOVED lines=11> */
[----:B------:R1:W5:Y:S01]  /*0cc0*/  @!P4 LDG.E R22, [R2.64+0x180] ;  /* 0x0001801e0216c981 */ /* 0x000362000c1e1900 */
[----:B------:R-:W-:Y:S02]  /*0cd0*/  ISETP.GE.AND P6, PT, R11, UR29, PT ;  /* 0x0000001d0b007c0c */ /* 0x000fe4000bfc6270 */
[----:B------:R-:W-:Y:S01]  /*0ce0*/  LOP3.LUT R15, R98, 0x1a0, RZ, 0xfc, !PT ;  /* 0x000001a0620f7812 */ /* 0x000fe200078efcff */
[----:B------:R1:W5:Y:S01]  /*0cf0*/  @!P0 LDG.E R23, [R2.64+0x300] ;  /* 0x0003001e02178981 */ /* 0x000362000c1e1900 */
[----:B------:R-:W-:-:S02]  /*0d00*/  ISETP.GE.AND P5, PT, R12, UR29, PT ;  /* 0x0000001d0c007c0c */ /* 0x000fc4000bfa6270 */
[C---:B------:R-:W-:Y:S01]  /*0d10*/  LOP3.LUT R16, R98.reuse, 0x1c0, RZ, 0xfc, !PT ;  /* 0x000001c062107812 */ /* 0x040fe200078efcff */
[----:B------:R1:W5:Y:S01]  /*0d20*/  @!P1 LDG.E R26, [R2.64+0x380] ;  /* 0x0003801e021a9981 */ /* 0x000362000c1e1900 */
[----:B------:R-:W-:Y:S02]  /*0d30*/  LOP3.LUT R17, R98, 0x1e0, RZ, 0xfc, !PT ;  /* 0x000001e062117812 */ /* 0x000fe400078efcff */
        /* <DEDUP_REMOVED lines=24> */
[C---:B-1----:R-:W-:Y:S02]  /*0ec0*/  IADD3 R2, R99.reuse, 0xc0, RZ ;  /* 0x000000c063027810 */ /* 0x042fe40007ffe0ff */
[-C--:B------:R-:W-:Y:S02]  /*0ed0*/  LEA.HI.SX32 R168, R38, R99.reuse, 0x1b ;  /* 0x0000006326a87211 */ /* 0x080fe400078fdaff */
[-C--:B------:R-:W-:Y:S02]  /*0ee0*/  LEA.HI.SX32 R167, R40, R99.reuse, 0x1b ;  /* 0x0000006328a77211 */ /* 0x080fe400078fdaff */
[----:B------:R-:W-:Y:S02]  /*0ef0*/  IADD3 R34, R99, 0x100, RZ ;  /* 0x0000010063227810 */ /* 0x000fe40007ffe0ff */
[----:B------:R-:W-:-:S02]  /*0f00*/  LEA.HI.SX32 R166, R42, R99, 0x1b ;  /* 0x000000632aa67211 */ /* 0x000fc400078fdaff */
[C---:B------:R-:W-:Y:S02]  /*0f10*/  IADD3 R96, R99.reuse, 0x120, RZ ;  /* 0x0000012063607810 */ /* 0x040fe40007ffe0ff */
        /* <DEDUP_REMOVED lines=9> */
[----:B------:R-:W-:Y:S02]  /*0fb0*/  IADD3 R90, R99, 0x1e0, RZ ;  /* 0x000001e0635a7810 */ /* 0x000fe40007ffe0ff */
[----:B------:R-:W-:-:S02]  /*0fc0*/  LEA.HI.SX32 R93, R2, R99, 0x1b ;  /* 0x00000063025d7211 */ /* 0x000fc400078fdaff */
[-C--:B------:R-:W-:Y:S02]  /*0fd0*/  LEA.HI.SX32 R92, R92, R99.reuse, 0x1b ;  /* 0x000000635c5c7211 */ /* 0x080fe400078fdaff */
[----:B------:R-:W-:Y:S02]  /*0fe0*/  SHF.L.U32 R89, R99, 0x4, RZ ;  /* 0x0000000463597819 */ /* 0x000fe400000006ff */
[----:B------:R-:W-:Y:S02]  /*0ff0*/  LEA.HI.SX32 R90, R90, R99, 0x1b ;  /* 0x000000635a5a7211 */ /* 0x000fe400078fdaff */
[----:B------:R-:W-:Y:S02]  /*1000*/  LEA.HI.SX32 R89, R89, R89, 0x1b ;  /* 0x0000005959597211 */ /* 0x000fe400078fdaff */
[C---:B------:R-:W-:Y:S02]  /*1010*/  SHF.L.U32 R37, R98.reuse, 0x2, RZ ;  /* 0x0000000262257819 */ /* 0x040fe400000006ff */
[----:B------:R-:W-:-:S02]  /*1020*/  SHF.L.U64.HI R35, R98, 0x2, R158 ;  /* 0x0000000262237819 */ /* 0x000fc4000001029e */
        /* <DEDUP_REMOVED lines=11> */
[----:B---3--:R1:W-:Y:S04]  /*10e0*/  STS [R171.X4], R4 ;  /* 0x00000004ab007388 */ /* 0x0083e80000004800 */
[----:B----4-:R-:W-:Y:S01]  /*10f0*/  STS [R170.X4+0x80], R20 ;  /* 0x00008014aa007388 */ /* 0x010fe20000004800 */
[----:B-1----:R-:W-:-:S04]  /*1100*/  IADD3 R4, R99, 0xe0, RZ ;  /* 0x000000e063047810 */ /* 0x002fc80007ffe0ff */
[----:B------:R-:W-:Y:S01]  /*1110*/  LEA.HI.SX32 R162, R4, R99, 0x1b ;  /* 0x0000006304a27211 */ /* 0x000fe200078fdaff */
[----:B--2---:R-:W-:Y:S01]  /*1120*/  STS [R169.X4+0x100], R5 ;  /* 0x00010005a9007388 */ /* 0x004fe20000004800 */
[----:B------:R-:W-:-:S03]  /*1130*/  IADD3 R4, R99, 0x1c0, RZ ;  /* 0x000001c063047810 */ /* 0x000fc60007ffe0ff */
[----:B-----5:R-:W-:Y:S04]  /*1140*/  STS [R168.X4+0x180], R22 ;  /* 0x00018016a8007388 */ /* 0x020fe80000004800 */
[----:B------:R1:W-:Y:S04]  /*1150*/  STS [R167.X4+0x200], R21 ;  /* 0x00020015a7007388 */ /* 0x0003e80000004800 */
[----:B------:R-:W-:Y:S01]  /*1160*/  STS [R166.X4+0x280], R24 ;  /* 0x00028018a6007388 */ /* 0x000fe20000004800 */
[----:B------:R-:W-:-:S03]  /*1170*/  LEA.HI.SX32 R91, R4, R99, 0x1b ;  /* 0x00000063045b7211 */ /* 0x000fc600078fdaff */
        /* <DEDUP_REMOVED lines=36> */
[----:B------:R-:W2:Y:S06]  /*13c0*/  @!P5 LDG.E R24, [R128.64+0x280] ;  /* 0x0002801e8018d981 */ /* 0x000eac000c1e1900 */
[----:B------:R-:W2:Y:S01]  /*13d0*/  @!P0 LDG.E R26, [R128.64+0x380] ;  /* 0x0003801e801a8981 */ /* 0x000ea2000c1e1900 */
[----:B------:R-:W-:-:S03]  /*13e0*/  ISETP.GE.AND P0, PT, R10, UR29, PT ;  /* 0x0000001d0a007c0c */ /* 0x000fc6000bf06270 */
[----:B------:R-:W2:Y:S01]  /*13f0*/  @!P1 LDG.E R4, [R128.64] ;  /* 0x0000001e80049981 */ /* 0x000ea2000c1e1900 */
[----:B------:R-:W-:-:S03]  /*1400*/  ISETP.GE.AND P1, PT, R12, UR29, PT ;  /* 0x0000001d0c007c0c */ /* 0x000fc6000bf26270 */
[----:B------:R-:W2:Y:S01]  /*1410*/  @!P2 LDG.E R5, [R128.64+0x100] ;  /* 0x0001001e8005a981 */ /* 0x000ea2000c1e1900 */
[----:B------:R-:W-:-:S03]  /*1420*/  ISETP.GE.AND P2, PT, R13, UR29, PT ;  /* 0x0000001d0d007c0c */ /* 0x000fc6000bf46270 */
[----:B------:R-:W2:Y:S04]  /*1430*/  @!P4 LDG.E R22, [R128.64+0x180] ;  /* 0x0001801e8016c981 */ /* 0x000ea8000c1e1900 */
[----:B------:R-:W2:Y:S01]  /*1440*/  @!P0 LDG.E R25, [R128.64+0x400] ;  /* 0x0004001e80198981 */ /* 0x000ea2000c1e1900 */
[----:B------:R-:W-:Y:S02]  /*1450*/  ISETP.GE.AND P0, PT, R11, UR29, PT ;  /* 0x0000001d0b007c0c */ /* 0x000fe4000bf06270 */
[----:B------:R-:W-:Y:S01]  /*1460*/  ISETP.GE.AND P3, PT, R14, UR29, PT ;  /* 0x0000001d0e007c0c */ /* 0x000fe2000bf66270 */
[----:B------:R-:W2:Y:S01]  /*1470*/  @!P6 LDG.E R23, [R128.64+0x300] ;  /* 0x0003001e8017e981 */ /* 0x000ea2000c1e1900 */
[----:B------:R-:W-:Y:S02]  /*1480*/  ISETP.GE.AND P4, PT, R15, UR29, PT ;  /* 0x0000001d0f007c0c */ /* 0x000fe4000bf86270 */
[----:B------:R-:W-:-:S02]  /*1490*/  ISETP.GE.AND P5, PT, R16, UR29, PT ;  /* 0x0000001d10007c0c */ /* 0x000fc4000bfa6270 */
[----:B------:R-:W-:Y:S01]  /*14a0*/  ISETP.GE.AND P6, PT, R17, UR29, PT ;  /* 0x0000001d11007c0c */ /* 0x000fe2000bfc6270 */
[----:B---3--:R-:W-:Y:S01]  /*14b0*/  CS2R R28, SRZ ;  /* 0x00000000001c7805 */ /* 0x008fe2000001ff00 */
[----:B----4-:R-:W-:Y:S01]  /*14c0*/  CS2R R30, SRZ ;  /* 0x00000000001e7805 */ /* 0x010fe2000001ff00 */
[----:B-----5:R-:W-:Y:S02]  /*14d0*/  CS2R R32, SRZ ;  /* 0x0000000000207805 */ /* 0x020fe4000001ff00 */
[----:B------:R-:W3:Y:S04]  /*14e0*/  @!P0 LDG.E R27, [R128.64+0x480] ;  /* 0x0004801e801b8981 */ /* 0x000ee8000c1e1900 */
[----:B------:R-:W4:Y:S04]  /*14f0*/  @!P1 LDG.E R28, [R128.64+0x500] ;  /* 0x0005001e801c9981 */ /* 0x000f28000c1e1900 */
[----:B------:R-:W5:Y:S04]  /*1500*/  @!P2 LDG.E R29, [R128.64+0x580] ;  /* 0x0005801e801da981 */ /* 0x000f68000c1e1900 */
[----:B------:R-:W4:Y:S04]  /*1510*/  @!P3 LDG.E R30, [R128.64+0x600] ;  /* 0x0006001e801eb981 */ /* 0x000f28000c1e1900 */
        /* <DEDUP_REMOVED lines=16> */
[----:B---3--:R3:W-:Y:S04]  /*1620*/  STS [R96.X4+0x480], R27 ;  /* 0x0004801b60007388 */ /* 0x0087e80000004800 */
[----:B----4-:R-:W-:Y:S04]  /*1630*/  STS [R95.X4+0x500], R28 ;  /* 0x0005001c5f007388 */ /* 0x010fe80000004800 */
[----:B-----5:R4:W-:Y:S04]  /*1640*/  STS [R94.X4+0x580], R29 ;  /* 0x0005801d5e007388 */ /* 0x0209e80000004800 */
        /* <DEDUP_REMOVED lines=21> */
[----:B-1----:R-:W-:-:S03]  /*17a0*/  CS2R R4, SRZ ;  /* 0x0000000000047805 */ /* 0x002fc6000001ff00 */
[----:B------:R-:W-:Y:S01]  /*17b0*/  BAR.SYNC.DEFER_BLOCKING 0x0 ;  /* 0x0000000000007b1d */ /* 0x000fe20000010000 */
[----:B--2---:R-:W-:Y:S01]  /*17c0*/  CS2R R20, SRZ ;  /* 0x0000000000147805 */ /* 0x004fe2000001ff00 */
[----:B0-----:R-:W-:-:S04]  /*17d0*/  CS2R R22, SRZ ;  /* 0x0000000000167805 */ /* 0x001fc8000001ff00 */
        /* <DEDUP_REMOVED lines=8> */
[----:B------:R-:W-:-:S08]  /*1860*/  CS2R R24, SRZ ;  /* 0x0000000000187805 */ /* 0x000fd0000001ff00 */
        /* <DEDUP_REMOVED lines=8> */
[----:B------:R-:W-:-:S09]  /*18f0*/  ISETP.NE.AND P1, PT, R34, RZ, PT ;  /* 0x000000ff2200720c */ /* 0x000fd20003f25270 */
[----:B------:R-:W3:Y:S01]  /*1900*/  @!P0 LDG.E R26, [R2.64+0x380] ;  /* 0x0003801e021a8981 */ /* 0x000ee2000c1e1900 */
[----:B------:R-:W-:Y:S01]  /*1910*/  ISETP.NE.AND P0, PT, R35, RZ, PT ;  /* 0x000000ff2300720c */ /* 0x000fe20003f05270 */
[----:B----4-:R-:W-:Y:S01]  /*1920*/  CS2R R28, SRZ ;  /* 0x00000000001c7805 */ /* 0x010fe2000001ff00 */
[----:B-----5:R-:W-:Y:S01]  /*1930*/  CS2R R30, SRZ ;  /* 0x00000000001e7805 */ /* 0x020fe2000001ff00 */
[----:B------:R-:W-:-:S04]  /*1940*/  CS2R R32, SRZ ;  /* 0x0000000000207805 */ /* 0x000fc8000001ff00 */
[----:B------:R-:W4:Y:S04]  /*1950*/  @!P1 LDG.E R28, [R2.64+0x500] ;  /* 0x0005001e021c9981 */ /* 0x000f28000c1e1900 */
[----:B------:R-:W5:Y:S04]  /*1960*/  @!P2 LDG.E R29, [R2.64+0x580] ;  /* 0x0005801e021da981 */ /* 0x000f68000c1e1900 */
[----:B------:R-:W4:Y:S04]  /*1970*/  @!P0 LDG.E R27, [R2.64+0x480] ;  /* 0x0004801e021b8981 */ /* 0x000f28000c1e1900 */
[----:B------:R-:W5:Y:S04]  /*1980*/  @!P3 LDG.E R30, [R2.64+0x600] ;  /* 0x0006001e021eb981 */ /* 0x000f68000c1e1900 */
[----:B------:R-:W5:Y:S04]  /*1990*/  @!P4 LDG.E R31, [R2.64+0x680] ;  /* 0x0006801e021fc981 */ /* 0x000f68000c1e1900 */
[----:B------:R-:W5:Y:S04]  /*19a0*/  @!P5 LDG.E R32, [R2.64+0x700] ;  /* 0x0007001e0220d981 */ /* 0x000f68000c1e1900 */
[----:B------:R-:W5:Y:S01]  /*19b0*/  @!P6 LDG.E R33, [R2.64+0x780] ;  /* 0x0007801e0221e981 */ /* 0x000f62000c1e1900 */
[----:B------:R-:W-:-:S05]  /*19c0*/  FADD.FTZ R72, R72, UR5 ;  /* 0x0000000548487e21 */ /* 0x000fca0008010000 */
[----:B------:R-:W-:Y:S01]  /*19d0*/  FSETP.GTU.FTZ.AND P2, PT, R72, 20, PT ;  /* 0x41a000004800780b */ /* 0x000fe20003f5c000 */
[----:B------:R-:W-:Y:S02]  /*19e0*/  FADD.FTZ R63, R63, UR5 ;  /* 0x000000053f3f7e21 */ /* 0x000fe40008010000 */
        /* <DEDUP_REMOVED lines=16> */
[----:B------:R0:W-:Y:S04]  /*1af0*/  STS [R168.X4+0x180], R22 ;  /* 0x00018016a8007388 */ /* 0x0001e80000004800 */
[----:B------:R0:W-:Y:S04]  /*1b00*/  STS [R167.X4+0x200], R21 ;  /* 0x00020015a7007388 */ /* 0x0001e80000004800 */
[----:B---3--:R0:W-:Y:S04]  /*1b10*/  STS [R166.X4+0x280], R24 ;  /* 0x00028018a6007388 */ /* 0x0081e80000004800 */
[----:B------:R0:W-:Y:S04]  /*1b20*/  STS [R164.X4+0x300], R23 ;  /* 0x00030017a4007388 */ /* 0x0001e80000004800 */
[----:B------:R0:W-:Y:S04]  /*1b30*/  STS [R162.X4+0x380], R26 ;  /* 0x0003801aa2007388 */ /* 0x0001e80000004800 */
[----:B------:R0:W-:Y:S04]  /*1b40*/  STS [R160.X4+0x400], R25 ;  /* 0x00040019a0007388 */ /* 0x0001e80000004800 */
[----:B----4-:R0:W-:Y:S04]  /*1b50*/  STS [R96.X4+0x480], R27 ;  /* 0x0004801b60007388 */ /* 0x0101e80000004800 */
[----:B------:R0:W-:Y:S04]  /*1b60*/  STS [R95.X4+0x500], R28 ;  /* 0x0005001c5f007388 */ /* 0x0001e80000004800 */
[----:B-----5:R0:W-:Y:S04]  /*1b70*/  STS [R94.X4+0x580], R29 ;  /* 0x0005801d5e007388 */ /* 0x0201e80000004800 */
[----:B------:R0:W-:Y:S04]  /*1b80*/  STS [R93.X4+0x600], R30 ;  /* 0x0006001e5d007388 */ /* 0x0001e80000004800 */
[----:B------:R0:W-:Y:S04]  /*1b90*/  STS [R92.X4+0x680], R31 ;  /* 0x0006801f5c007388 */ /* 0x0001e80000004800 */
[----:B------:R0:W-:Y:S04]  /*1ba0*/  STS [R91.X4+0x700], R32 ;  /* 0x000700205b007388 */ /* 0x0001e80000004800 */
[----:B------:R0:W-:Y:S01]  /*1bb0*/  STS [R90.X4+0x780], R33 ;  /* 0x000780215a007388 */ /* 0x0001e20000004800 */
[----:B------:R-:W-:-:S06]  /*1bc0*/  NOP ;  /* 0x0000000000007918 */ /* 0x000fcc0000000000 */
        /* <DEDUP_REMOVED lines=32> */
.L_x_8616:
[----:B------:R-:W-:Y:S05]  /*1dd0*/  BSYNC B0 ;  /* 0x0000000000007941 */ /* 0x000fea0003800000 */
.L_x_8615:
        /* <DEDUP_REMOVED lines=35> */
.L_x_8618:
[----:B------:R-:W-:Y:S05]  /*2010*/  BSYNC B0 ;  /* 0x0000000000007941 */ /* 0x000fea0003800000 */
.L_x_8617:
        /* <DEDUP_REMOVED lines=35> */
.L_x_8620:
[----:B------:R-:W-:Y:S05]  /*2250*/  BSYNC B0 ;  /* 0x0000000000007941 */ /* 0x000fea0003800000 */
.L_x_8619:
        /* <DEDUP_REMOVED lines=35> */
.L_x_8622:
[----:B------:R-:W-:Y:S05]  /*2490*/  BSYNC B0 ;  /* 0x0000000000007941 */ /* 0x000fea0003800000 */
.L_x_8621:
        /* <DEDUP_REMOVED lines=35> */
.L_x_8624:
[----:B------:R-:W-:Y:S05]  /*26d0*/  BSYNC B0 ;  /* 0x0000000000007941 */ /* 0x000fea0003800000 */
.L_x_8623:
        /* <DEDUP_REMOVED lines=35> */
.L_x_8626:
[----:B------:R-:W-:Y:S05]  /*2910*/  BSYNC B0 ;  /* 0x0000000000007941 */ /* 0x000fea0003800000 */
.L_x_8625:
        /* <DEDUP_REMOVED lines=35> */
.L_x_8628:
[----:B------:R-:W-:Y:S05]  /*2b50*/  BSYNC B0 ;  /* 0x0000000000007941 */ /* 0x000fea0003800000 */
.L_x_8627:
        /* <DEDUP_REMOVED lines=35> */
.L_x_8630:
[----:B------:R-:W-:Y:S05]  /*2d90*/  BSYNC B0 ;  /* 0x0000000000007941 */ /* 0x000fea0003800000 */
.L_x_8629:
        /* <DEDUP_REMOVED lines=35> */
.L_x_8632:
[----:B------:R-:W-:Y:S05]  /*2fd0*/  BSYNC B0 ;  /* 0x0000000000007941 */ /* 0x000fea0003800000 */
.L_x_8631:
        /* <DEDUP_REMOVED lines=34> */
.L_x_8634:
[----:B------:R-:W-:Y:S05]  /*3200*/  BSYNC B0 ;  /* 0x0000000000007941 */ /* 0x000fea0003800000 */
.L_x_8633:
        /* <DEDUP_REMOVED lines=33> */
.L_x_8636:
[----:B------:R-:W-:Y:S05]  /*3420*/  BSYNC B0 ;  /* 0x0000000000007941 */ /* 0x000fea0003800000 */
.L_x_8635:
        /* <DEDUP_REMOVED lines=33> */
.L_x_8638:
[----:B------:R-:W-:Y:S05]  /*3640*/  BSYNC B0 ;  /* 0x0000000000007941 */ /* 0x000fea0003800000 */
.L_x_8637:
        /* <DEDUP_REMOVED lines=33> */
.L_x_8640:
[----:B------:R-:W-:Y:S05]  /*3860*/  BSYNC B0 ;  /* 0x0000000000007941 */ /* 0x000fea0003800000 */
.L_x_8639:
        /* <DEDUP_REMOVED lines=33> */
.L_x_8642:
[----:B------:R-:W-:Y:S05]  /*3a80*/  BSYNC B0 ;  /* 0x0000000000007941 */ /* 0x000fea0003800000 */
.L_x_8641:
        /* <DEDUP_REMOVED lines=33> */
.L_x_8644:
[----:B------:R-:W-:Y:S05]  /*3ca0*/  BSYNC B0 ;  /* 0x0000000000007941 */ /* 0x000fea0003800000 */
.L_x_8643:
        /* <DEDUP_REMOVED lines=33> */
.L_x_8646:
[----:B------:R-:W-:Y:S05]  /*3ec0*/  BSYNC B0 ;  /* 0x0000000000007941 */ /* 0x000fea0003800000 */
.L_x_8645:
[C---:B------:R-:W-:Y:S01]  /*3ed0*/  ISETP.GE.AND P0, PT, R98.reuse, UR29, PT ;  /* 0x0000001d62007c0c */ /* 0x040fe2000bf06270 */
[----:B------:R-:W-:Y:S01]  /*3ee0*/  USHF.R.S32.HI UR42, URZ, 0x1f, UR25 ;  /* 0x0000001f3f2a7899 */ /* 0x000fe20008011419 */
[----:B0-----:R-:W-:Y:S01]  /*3ef0*/  MOV R21, UR12 ;  /* 0x0000000c00157c02 */ /* 0x001fe20008000f00 */
[----:B------:R-:W-:Y:S01]  /*3f00*/  ULDC.64 UR8, c[0x0][0x1f0] ;  /* 0x00007c0000087ab9 */ /* 0x000fe20000000a00 */
        /* <DEDUP_REMOVED lines=10> */
[----:B------:R-:W-:Y:S01]  /*3fb0*/  @!P0 IMAD.WIDE.U32 R2, R21, c[0x0][0x1f0], R2 ;  /* 0x00007c0015028a25 */ /* 0x000fe200078e0002 */
[----:B------:R-:W-:Y:S01]  /*3fc0*/  UIMAD UR40, UR13, UR40, URZ ;  /* 0x000000280d2872a4 */ /* 0x000fe2000f8e023f */
[----:B------:R-:W-:Y:S01]  /*3fd0*/  MOV R21, UR10 ;  /* 0x0000000a00157c02 */ /* 0x000fe20008000f00 */
[----:B------:R-:W-:Y:S01]  /*3fe0*/  ULDC.64 UR36, c[0x0][0x1f8] ;  /* 0x00007e0000247ab9 */ /* 0x000fe20000000a00 */
[----:B------:R-:W-:Y:S01]  /*3ff0*/  @!P0 IMAD.WIDE.U32 R4, R23, c[0x0][0x200], R4 ;  /* 0x0000800017048a25 */ /* 0x000fe200078e0004 */
[----:B------:R-:W-:Y:S01]  /*4000*/  UIMAD UR43, UR12, UR41, UR40 ;  /* 0x000000290c2b72a4 */ /* 0x000fe2000f8e0228 */
[----:B------:R-:W-:Y:S01]  /*4010*/  @!P0 IADD3 R3, R3, UR7, RZ ;  /* 0x0000000703038c10 */ /* 0x000fe2000fffe0ff */
[----:B------:R-:W-:Y:S01]  /*4020*/  UIMAD UR28, UR11, UR36, URZ ;  /* 0x000000240b1c72a4 */ /* 0x000fe2000f8e023f */
[----:B------:R-:W-:Y:S01]  /*4030*/  MOV R23, UR10 ;  /* 0x0000000a00177c02 */ /* 0x000fe20008000f00 */
[----:B------:R-:W-:Y:S01]  /*4040*/  UIADD3 UR27, UR27, UR7, URZ ;  /* 0x000000071b1b7290 */ /* 0x000fe2000fffe03f */
[----:B------:R-:W-:Y:S01]  /*4050*/  LDS R48, [R89.X4] ;  /* 0x0000000059307984 */ /* 0x000fe20000004800 */
[----:B------:R-:W-:Y:S01]  /*4060*/  UIMAD UR28, UR10, UR37, UR28 ;  /* 0x000000250a1c72a4 */ /* 0x000fe2000f8e021c */
[----:B------:R-:W-:Y:S01]  /*4070*/  @!P0 IADD3 R5, R5, UR43, RZ ;  /* 0x0000002b05058c10 */ /* 0x000fe2000fffe0ff */
[----:B------:R-:W-:Y:S01]  /*4080*/  UIMAD.WIDE.U32 UR36, UR10, UR36, UR26 ;  /* 0x000000240a2472a5 */ /* 0x000fe2000f8e001a */
[----:B------:R-:W-:Y:S01]  /*4090*/  @!P0 IMAD.WIDE.U32 R2, R21, c[0x0][0x1f8], R2 ;  /* 0x00007e0015028a25 */ /* 0x000fe200078e0002 */
[----:B------:R-:W-:Y:S01]  /*40a0*/  ULDC.64 UR40, c[0x0][0x208] ;  /* 0x0000820000287ab9 */ /* 0x000fe20000000a00 */
[----:B------:R-:W-:Y:S01]  /*40b0*/  LDS R47, [R89.X4+0x4] ;  /* 0x00000400592f7984 */ /* 0x000fe20000004800 */
[----:B------:R-:W-:Y:S01]  /*40c0*/  ULDC UR26, c[0x0][0x174] ;  /* 0x00005d00001a7ab9 */ /* 0x000fe20000000800 */
[----:B------:R-:W-:Y:S01]  /*40d0*/  @!P0 IMAD.WIDE.U32 R4, R23, c[0x0][0x208], R4 ;  /* 0x0000820017048a25 */ /* 0x000fe200078e0004 */
[----:B------:R-:W-:Y:S01]  /*40e0*/  UIADD3 UR26, UR6, -UR26, URZ ;  /* 0x8000001a061a7290 */ /* 0x000fe2000fffe03f */
[C---:B------:R-:W-:Y:S01]  /*40f0*/  @!P0 IADD3 R21, P1, R98.reuse, R2, RZ ;  /* 0x0000000262158210 */ /* 0x040fe20007f3e0ff */
[----:B------:R-:W-:Y:S01]  /*4100*/  UIMAD UR7, UR11, UR40, URZ ;  /* 0x000000280b0772a4 */ /* 0x000fe2000f8e023f */
[----:B------:R-:W-:Y:S01]  /*4110*/  LDS R46, [R89.X4+0x8] ;  /* 0x00000800592e7984 */ /* 0x000fe20000004800 */
[----:B------:R-:W-:Y:S01]  /*4120*/  UIADD3 UR9, UR9, UR43, URZ ;  /* 0x0000002b09097290 */ /* 0x000fe2000fffe03f */
[----:B------:R-:W-:Y:S01]  /*4130*/  @!P0 IADD3 R24, P2, R98, R4, RZ ;  /* 0x0000000462188210 */ /* 0x000fe20007f5e0ff */
[----:B------:R-:W-:Y:S01]  /*4140*/  UIMAD UR26, UR26, -0x200, URZ ;  /* 0xfffffe001a1a78a4 */ /* 0x000fe2000f8e023f */
[----:B------:R-:W-:Y:S01]  /*4150*/  LDS R45, [R89.X4+0xc] ;  /* 0x00000c00592d7984 */ /* 0x000fe20000004800 */
[----:B------:R-:W-:Y:S01]  /*4160*/  UIMAD UR7, UR10, UR41, UR7 ;  /* 0x000000290a0772a4 */ /* 0x000fe2000f8e0207 */
[----:B------:R-:W-:Y:S01]  /*4170*/  @!P0 IADD3.X R26, R158, UR28, R3, P1, !PT ;  /* 0x0000001c9e1a8c10 */ /* 0x000fe20008ffe403 */
[----:B------:R-:W-:Y:S01]  /*4180*/  UIMAD.WIDE.U32 UR8, UR10, UR40, UR8 ;  /* 0x000000280a0872a5 */ /* 0x000fe2000f8e0008 */
[----:B------:R-:W-:Y:S01]  /*4190*/  LDS R44, [R89.X4+0x10] ;  /* 0x00001000592c7984 */ /* 0x000fe20000004800 */
[----:B------:R-:W-:Y:S01]  /*41a0*/  LEA R22, P1, R98, c[0x0][0x268], 0x2 ;  /* 0x00009a0062167a11 */ /* 0x000fe200078210ff */
[----:B------:R-:W-:Y:S01]  /*41b0*/  USHF.R.S32.HI UR27, URZ, 0x1f, UR26 ;  /* 0x0000001f3f1b7899 */ /* 0x000fe2000801141a */
[----:B------:R-:W-:Y:S01]  /*41c0*/  @!P0 IADD3.X R25, R158, UR7, R5, P2, !PT ;  /* 0x000000079e198c10 */ /* 0x000fe200097fe405 */
[----:B------:R-:W-:Y:S01]  /*41d0*/  LDS R43, [R89.X4+0x14] ;  /* 0x00001400592b7984 */ /* 0x000fe20000004800 */
[----:B------:R-:W-:Y:S01]  /*41e0*/  UIADD3 UR41, UP0, UR26, UR36, URZ ;  /* 0x000000241a297290 */ /* 0x000fe2000ff1e03f */
[C---:B------:R-:W-:Y:S01]  /*41f0*/  LEA.HI.X R5, R98.reuse, c[0x0][0x26c], R158, 0x2, P1 ;  /* 0x00009b0062057a11 */ /* 0x040fe200008f149e */
[----:B------:R-:W-:Y:S01]  /*4200*/  UIADD3 UR40, UP1, UR26, UR8, URZ ;  /* 0x000000081a287290 */ /* 0x000fe2000ff3e03f */
[----:B------:R-:W-:Y:S01]  /*4210*/  LDS R42, [R89.X4+0x18] ;  /* 0x00001800592a7984 */ /* 0x000fe20000004800 */
[----:B------:R-:W-:Y:S01]  /*4220*/  UIADD3.X UR36, UR27, UR28, UR37, UP0, !UPT ;  /* 0x0000001c1b247290 */ /* 0x000fe200087fe425 */
[----:B------:R-:W-:Y:S01]  /*4230*/  @!P0 LEA R20, P1, R21, c[0x0][0x268], 0x2 ;  /* 0x00009a0015148a11 */ /* 0x000fe200078210ff */
[----:B------:R-:W-:Y:S01]  /*4240*/  UIADD3.X UR8, UR27, UR7, UR9, UP1, !UPT ;  /* 0x000000071b087290 */ /* 0x000fe20008ffe409 */
[----:B------:R-:W-:Y:S01]  /*4250*/  LDS R41, [R89.X4+0x1c] ;  /* 0x00001c0059297984 */ /* 0x000fe20000004800 */
[----:B------:R-:W-:-:S02]  /*4260*/  LEA R4, P2, R98, c[0x0][0x258], 0x2 ;  /* 0x0000960062047a11 */ /* 0x000fc400078410ff */
[----:B------:R-:W-:Y:S01]  /*4270*/  MOV R23, UR41 ;  /* 0x0000002900177c02 */ /* 0x000fe20008000f00 */
[----:B------:R-:W-:Y:S01]  /*4280*/  LDS R40, [R89.X4+0x20] ;  /* 0x0000200059287984 */ /* 0x000fe20000004800 */
[----:B------:R-:W-:Y:S02]  /*4290*/  MOV R27, UR40 ;  /* 0x00000028001b7c02 */ /* 0x000fe40008000f00 */
[----:B------:R-:W-:Y:S01]  /*42a0*/  @!P0 LEA.HI.X R21, R21, c[0x0][0x26c], R26, 0x2, P1 ;  /* 0x00009b0015158a11 */ /* 0x000fe200008f141a */
[----:B------:R-:W-:Y:S01]  /*42b0*/  LDS R39, [R89.X4+0x24] ;  /* 0x0000240059277984 */ /* 0x000fe20000004800 */
[----:B------:R-:W-:-:S03]  /*42c0*/  LEA.HI.X R3, R98, c[0x0][0x25c], R158, 0x2, P2 ;  /* 0x0000970062037a11 */ /* 0x000fc600010f149e */
[----:B------:R-:W-:Y:S04]  /*42d0*/  LDS R38, [R89.X4+0x28] ;  /* 0x0000280059267984 */ /* 0x000fe80000004800 */
[----:B------:R-:W-:Y:S04]  /*42e0*/  LDS R37, [R89.X4+0x2c] ;  /* 0x00002c0059257984 */ /* 0x000fe80000004800 */
[----:B------:R-:W-:Y:S04]  /*42f0*/  LDS R36, [R89.X4+0x30] ;  /* 0x0000300059247984 */ /* 0x000fe80000004800 */
[----:B------:R-:W-:Y:S04]  /*4300*/  LDS R35, [R89.X4+0x34] ;  /* 0x0000340059237984 */ /* 0x000fe80000004800 */
[----:B------:R-:W-:Y:S04]  /*4310*/  LDS R34, [R89.X4+0x38] ;  /* 0x0000380059227984 */ /* 0x000fe80000004800 */
[----:B------:R-:W-:Y:S01]  /*4320*/  LDS R33, [R89.X4+0x3c] ;  /* 0x00003c0059217984 */ /* 0x000fe20000004800 */
[----:B------:R-:W-:-:S02]  /*4330*/  ISETP.GE.AND P1, PT, R19, UR29, PT ;  /* 0x0000001d13007c0c */ /* 0x000fc4000bf26270 */
[----:B------:R-:W-:Y:S02]  /*4340*/  LEA R22, P2, R23, R22, 0x2 ;  /* 0x0000001617167211 */ /* 0x000fe400078410ff */
[----:B------:R-:W-:Y:S01]  /*4350*/  MOV R28, UR36 ;  /* 0x00000024001c7c02 */ /* 0x000fe20008000f00 */
[----:B------:R-:W-:Y:S01]  /*4360*/  HFMA2.MMA R32, -RZ, RZ, 0, 0 ;  /* 0x00000000ff207435 */ /* 0x000fe200000001ff */
[----:B------:R-:W-:Y:S02]  /*4370*/  LEA R4, P4, R27, R4, 0x2 ;  /* 0x000000041b047211 */ /* 0x000fe400078810ff */
[----:B------:R-:W-:Y:S02]  /*4380*/  ISETP.GE.AND P5, PT, R8, UR29, PT ;  /* 0x0000001d08007c0c */ /* 0x000fe4000bfa6270 */
[----:B------:R-:W-:Y:S02]  /*4390*/  ISETP.GE.AND P6, PT, R7, UR29, PT ;  /* 0x0000001d07007c0c */ /* 0x000fe4000bfc6270 */
[----:B------:R-:W-:Y:S01]  /*43a0*/  MOV R67, RZ ;  /* 0x000000ff00437202 */ /* 0x000fe20000000f00 */
[----:B------:R-:W-:Y:S01]  /*43b0*/  CS2R R68, SRZ ;  /* 0x0000000000447805 */ /* 0x000fe2000001ff00 */
[----:B------:R-:W-:Y:S01]  /*43c0*/  MOV R30, UR8 ;  /* 0x00000008001e7c02 */ /* 0x000fe20008000f00 */
[----:B------:R-:W-:Y:S01]  /*43d0*/  CS2R R70, SRZ ;  /* 0x0000000000467805 */ /* 0x000fe2000001ff00 */
[----:B------:R-:W-:Y:S01]  /*43e0*/  LEA.HI.X R23, R23, R5, R28, 0x2, P2 ;  /* 0x0000000517177211 */ /* 0x000fe200010f141c */
[----:B------:R-:W-:Y:S01]  /*43f0*/  HFMA2.MMA R101, -RZ, RZ, 0, 0 ;  /* 0x00000000ff657435 */ /* 0x000fe200000001ff */
[----:B------:R-:W-:Y:S01]  /*4400*/  LEA.HI.X R5, R27, R3, R30, 0x2, P4 ;  /* 0x000000031b057211 */ /* 0x000fe200020f141e */
[----:B------:R-:W-:Y:S01]  /*4410*/  HFMA2.MMA R102, -RZ, RZ, 0, 0 ;  /* 0x00000000ff667435 */ /* 0x000fe200000001ff */
[----:B------:R-:W-:Y:S01]  /*4420*/  CS2R R26, SRZ ;  /* 0x00000000001a7805 */ /* 0x000fe2000001ff00 */
[----:B------:R-:W-:Y:S01]  /*4430*/  BAR.SYNC.DEFER_BLOCKING 0x0 ;  /* 0x0000000000007b1d */ /* 0x000fe20000010000 */
[----:B------:R-:W-:Y:S01]  /*4440*/  CS2R R30, SRZ ;  /* 0x00000000001e7805 */ /* 0x000fe2000001ff00 */
[----:B------:R-:W-:-:S02]  /*4450*/  @!P0 LEA R2, P3, R24, c[0x0][0x258], 0x2 ;  /* 0x0000960018028a11 */ /* 0x000fc400078610ff */
[----:B------:R-:W-:Y:S02]  /*4460*/  ISETP.GE.AND P2, PT, R6, UR29, PT ;  /* 0x0000001d06007c0c */ /* 0x000fe4000bf46270 */
[----:B------:R-:W-:Y:S01]  /*4470*/  @!P0 LEA.HI.X R3, R24, c[0x0][0x25c], R25, 0x2, P3 ;  /* 0x0000970018038a11 */ /* 0x000fe200018f1419 */
[----:B------:R-:W-:Y:S01]  /*4480*/  CS2R R104, SRZ ;  /* 0x0000000000687805 */ /* 0x000fe2000001ff00 */
[----:B------:R-:W-:Y:S01]  /*4490*/  HFMA2.MMA R109, -RZ, RZ, 0, 0 ;  /* 0x00000000ff6d7435 */ /* 0x000fe200000001ff */
[----:B------:R-:W-:Y:S01]  /*44a0*/  MOV R106, RZ ;  /* 0x000000ff006a7202 */ /* 0x000fe20000000f00 */
[----:B------:R-:W-:Y:S01]  /*44b0*/  CS2R R28, SRZ ;  /* 0x00000000001c7805 */ /* 0x000fe2000001ff00 */
[----:B------:R-:W-:Y:S01]  /*44c0*/  CS2R R110, SRZ ;  /* 0x00000000006e7805 */ /* 0x000fe2000001ff00 */
[----:B------:R-:W-:Y:S01]  /*44d0*/  MOV R112, RZ ;  /* 0x000000ff00707202 */ /* 0x000fe20000000f00 */
[----:B------:R-:W-:Y:S01]  /*44e0*/  CS2R R24, SRZ ;  /* 0x0000000000187805 */ /* 0x000fe2000001ff00 */
[----:B------:R-:W-:Y:S01]  /*44f0*/  CS2R R116, SRZ ;  /* 0x0000000000747805 */ /* 0x000fe2000001ff00 */
[----:B------:R-:W-:Y:S01]  /*4500*/  ULDC.64 UR36, c[0x0][0x2e8] ;  /* 0x0000ba0000247ab9 */ /* 0x000fe20000000a00 */
[----:B------:R-:W2:Y:S01]  /*4510*/  @!P1 LDG.E R27, [R22.64+-0x700] ;  /* 0xfff9001e161b9981 */ /* 0x000ea2000c1e1900 */
[----:B------:R-:W-:-:S02]  /*4520*/  ISETP.GE.AND P1, PT, R9, UR29, PT ;  /* 0x0000001d09007c0c */ /* 0x000fc4000bf26270 */
[----:B------:R-:W-:Y:S01]  /*4530*/  ISETP.GE.AND P3, PT, R18, UR29, PT ;  /* 0x0000001d12007c0c */ /* 0x000fe2000bf66270 */
[----:B------:R-:W3:Y:S01]  /*4540*/  @!P2 LDG.E R29, [R22.64+-0x600] ;  /* 0xfffa001e161da981 */ /* 0x000ee2000c1e1900 */
[----:B------:R-:W-:-:S03]  /*4550*/  ISETP.GE.AND P4, PT, R0, UR29, PT ;  /* 0x0000001d00007c0c */ /* 0x000fc6000bf86270 */
[----:B------:R0:W4:Y:S04]  /*4560*/  @!P0 LDG.E R25, [R20.64] ;  /* 0x0000001e14198981 */ /* 0x000128000c1e1900 */
[----:B------:R-:W5:Y:S04]  /*4570*/  @!P5 LDG.E R31, [R22.64+-0x500] ;  /* 0xfffb001e161fd981 */ /* 0x000f68000c1e1900 */
[----:B------:R-:W2:Y:S01]  /*4580*/  @!P1 LDG.E R30, [R22.64+-0x480] ;  /* 0xfffb801e161e9981 */ /* 0x000ea2000c1e1900 */
[----:B------:R-:W-:Y:S01]  /*4590*/  ISETP.GE.AND P1, PT, R10, UR29, PT ;  /* 0x0000001d0a007c0c */ /* 0x000fe2000bf26270 */
[----:B0-----:R-:W-:Y:S01]  /*45a0*/  CS2R R20, SRZ ;  /* 0x0000000000147805 */ /* 0x001fe2000001ff00 */
[----:B------:R-:W-:Y:S01]  /*45b0*/  ISETP.GE.AND P2, PT, R13, UR29, PT ;  /* 0x0000001d0d007c0c */ /* 0x000fe2000bf46270 */
[----:B------:R-:W2:Y:S04]  /*45c0*/  @!P3 LDG.E R24, [R22.64+-0x780] ;  /* 0xfff8801e1618b981 */ /* 0x000ea8000c1e1900 */
[----:B------:R-:W3:Y:S04]  /*45d0*/  @!P4 LDG.E R26, [R22.64+-0x680] ;  /* 0xfff9801e161ac981 */ /* 0x000ee8000c1e1900 */
[----:B------:R-:W3:Y:S04]  /*45e0*/  @!P6 LDG.E R28, [R22.64+-0x580] ;  /* 0xfffa801e161ce981 */ /* 0x000ee8000c1e1900 */
[----:B------:R-:W5:Y:S01]  /*45f0*/  @!P1 LDG.E R32, [R22.64+-0x400] ;  /* 0xfffc001e16209981 */ /* 0x000f62000c1e1900 */
[----:B------:R-:W-:-:S02]  /*4600*/  ISETP.GE.AND P1, PT, R11, UR29, PT ;  /* 0x0000001d0b007c0c */ /* 0x000fc4000bf26270 */
[----:B------:R-:W-:Y:S01]  /*4610*/  ISETP.GE.AND P3, PT, R14, UR29, PT ;  /* 0x0000001d0e007c0c */ /* 0x000fe2000bf66270 */
[----:B------:R-:W5:Y:S01]  /*4620*/  @!P2 LDG.E R21, [R22.64+-0x280] ;  /* 0xfffd801e1615a981 */ /* 0x000f62000c1e1900 */
[----:B------:R-:W-:Y:S02]  /*4630*/  ISETP.GE.AND P4, PT, R15, UR29, PT ;  /* 0x0000001d0f007c0c */ /* 0x000fe4000bf86270 */
[----:B------:R-:W-:-:S07]  /*4640*/  ISETP.GE.AND P5, PT, R16, UR29, PT ;  /* 0x0000001d10007c0c */ /* 0x000fce000bfa6270 */
[----:B------:R-:W5:Y:S01]  /*4650*/  @!P1 LDG.E R67, [R22.64+-0x380] ;  /* 0xfffc801e16439981 */ /* 0x000f62000c1e1900 */
[----:B------:R-:W-:Y:S02]  /*4660*/  ISETP.GE.AND P1, PT, R12, UR29, PT ;  /* 0x0000001d0c007c0c */ /* 0x000fe4000bf26270 */
[----:B------:R-:W-:Y:S01]  /*4670*/  ISETP.GE.AND P6, PT, R17, UR29, PT ;  /* 0x0000001d11007c0c */ /* 0x000fe2000bfc6270 */
        /* <DEDUP_REMOVED lines=31> */
[----:B------:R-:W-:Y:S04]  /*4870*/  LDS R28, [R89.X4+0x1c] ;  /* 0x00001c00591c7984 */ /* 0x000fe80000004800 */
[----:B------:R-:W-:Y:S04]  /*4880*/  LDS R27, [R89.X4+0x20] ;  /* 0x00002000591b7984 */ /* 0x000fe80000004800 */
[----:B------:R-:W-:Y:S04]  /*4890*/  LDS R20, [R89.X4+0x24] ;  /* 0x0000240059147984 */ /* 0x000fe80000004800 */
[----:B------:R-:W1:Y:S04]  /*48a0*/  LDS R21, [R89.X4+0x28] ;  /* 0x0000280059157984 */ /* 0x000e680000004800 */
[----:B------:R-:W1:Y:S04]  /*48b0*/  LDS R22, [R89.X4+0x2c] ;  /* 0x00002c0059167984 */ /* 0x000e680000004800 */
[----:B------:R-:W1:Y:S04]  /*48c0*/  LDS R23, [R89.X4+0x30] ;  /* 0x0000300059177984 */ /* 0x000e680000004800 */
[----:B------:R-:W1:Y:S04]  /*48d0*/  LDS R24, [R89.X4+0x34] ;  /* 0x0000340059187984 */ /* 0x000e680000004800 */
[----:B------:R-:W2:Y:S04]  /*48e0*/  LDS R25, [R89.X4+0x38] ;  /* 0x0000380059197984 */ /* 0x000ea80000004800 */
[----:B------:R-:W2:Y:S04]  /*48f0*/  LDS R26, [R89.X4+0x3c] ;  /* 0x00003c00591a7984 */ /* 0x000ea80000004800 */
[----:B------:R-:W-:Y:S01]  /*4900*/  BAR.SYNC.DEFER_BLOCKING 0x0 ;  /* 0x0000000000007b1d */ /* 0x000fe20000010000 */
[----:B0-----:R-:W-:Y:S01]  /*4910*/  HFMA2.MMA R68, -RZ, RZ, 0, 0 ;  /* 0x00000000ff447435 */ /* 0x001fe200000001ff */
[----:B------:R-:W-:-:S04]  /*4920*/  MOV R67, RZ ;  /* 0x000000ff00437202 */ /* 0x000fc80000000f00 */
[----:B------:R0:W5:Y:S01]  /*4930*/  @!P0 LDG.E R101, [R2.64] ;  /* 0x0000001e02658981 */ /* 0x000162000c1e1900 */
[----:B------:R-:W-:-:S03]  /*4940*/  ISETP.GE.AND P0, PT, R0, UR29, PT ;  /* 0x0000001d00007c0c */ /* 0x000fc6000bf06270 */
[----:B------:R4:W5:Y:S01]  /*4950*/  @!P1 LDG.E R67, [R4.64+-0x780] ;  /* 0xfff8801e04439981 */ /* 0x000962000c1e1900 */
[----:B------:R-:W-:Y:S02]  /*4960*/  ISETP.GE.AND P1, PT, R19, UR29, PT ;  /* 0x0000001d13007c0c */ /* 0x000fe4000bf26270 */
[----:B-1----:R-:W-:Y:S01]  /*4970*/  MOV R71, RZ ;  /* 0x000000ff00477202 */ /* 0x002fe20000000f00 */
        /* <DEDUP_REMOVED lines=27> */
[----:B------:R-:W1:Y:S01]  /*4b30*/  MUFU.EX2 R69, R69 ;  /* 0x0000004500457308 */ /* 0x000e620000000800 */
[----:B------:R-:W-:Y:S02]  /*4b40*/  FMUL.FTZ R107, R32, -1.4426950216293334961 ;  /* 0xbfb8aa3b206b7820 */ /* 0x000fe40000410000 */
[----:B----4-:R-:W-:-:S05]  /*4b50*/  FMUL.FTZ R4, R30, -1.4426950216293334961 ;  /* 0xbfb8aa3b1e047820 */ /* 0x010fca0000410000 */
[----:B------:R-:W2:Y:S01]  /*4b60*/  MUFU.EX2 R108, R108 ;  /* 0x0000006c006c7308 */ /* 0x000ea20000000800 */
[----:B0-----:R-:W-:Y:S02]  /*4b70*/  FADD.FTZ R70, R70, 1 ;  /* 0x3f80000046467421 */ /* 0x001fe40000010000 */
[----:B------:R-:W-:-:S05]  /*4b80*/  FMUL.FTZ R5, R29, -1.4426950216293334961 ;  /* 0xbfb8aa3b1d057820 */ /* 0x000fca0000410000 */
[----:B------:R-:W0:Y:S01]  /*4b90*/  MUFU.EX2 R103, R103 ;  /* 0x0000006700677308 */ /* 0x000e220000000800 */
[----:B-1----:R-:W-:-:S07]  /*4ba0*/  FADD.FTZ R69, R69, 1 ;  /* 0x3f80000045457421 */ /* 0x002fce0000010000 */
[----:B------:R-:W1:Y:S08]  /*4bb0*/  MUFU.EX2 R107, R107 ;  /* 0x0000006b006b7308 */ /* 0x000e700000000800 */
[----:B------:R-:W3:Y:S01]  /*4bc0*/  MUFU.EX2 R4, R4 ;  /* 0x0000000400047308 */ /* 0x000ee20000000800 */
[----:B------:R-:W-:-:S07]  /*4bd0*/  FMUL.FTZ R120, R21, -1.4426950216293334961 ;  /* 0xbfb8aa3b15787820 */ /* 0x000fce0000410000 */
[----:B------:R-:W-:Y:S01]  /*4be0*/  MUFU.RCP R70, R70 ;  /* 0x0000004600467308 */ /* 0x000fe20000001000 */
[----:B--2---:R-:W-:Y:S02]  /*4bf0*/  FADD.FTZ R108, R108, 1 ;  /* 0x3f8000006c6c7421 */ /* 0x004fe40000010000 */
[----:B------:R-:W-:-:S05]  /*4c00*/  FMUL.FTZ R113, R28, -1.4426950216293334961 ;  /* 0xbfb8aa3b1c717820 */ /* 0x000fca0000410000 */
[----:B------:R-:W2:Y:S01]  /*4c10*/  MUFU.EX2 R5, R5 ;  /* 0x0000000500057308 */ /* 0x000ea20000000800 */
[----:B------:R-:W-:Y:S02]  /*4c20*/  FMUL.FTZ R114, R27, -1.4426950216293334961 ;  /* 0xbfb8aa3b1b727820 */ /* 0x000fe40000410000 */
[----:B0-----:R-:W-:-:S05]  /*4c30*/  FADD.FTZ R103, R103, 1 ;  /* 0x3f80000067677421 */ /* 0x001fca0000010000 */
[----:B------:R-:W0:Y:S01]  /*4c40*/  MUFU.RCP R69, R69 ;  /* 0x0000004500457308 */ /* 0x000e220000001000 */
[----:B------:R-:W-:Y:S02]  /*4c50*/  FMUL.FTZ R119, R20, -1.4426950216293334961 ;  /* 0xbfb8aa3b14777820 */ /* 0x000fe40000410000 */
[----:B------:R-:W-:Y:S02]  /*4c60*/  FMUL.FTZ R121, R22, -1.4426950216293334961 ;  /* 0xbfb8aa3b16797820 */ /* 0x000fe40000410000 */
[----:B------:R-:W-:-:S03]  /*4c70*/  FMUL.FTZ R122, R23, -1.4426950216293334961 ;  /* 0xbfb8aa3b177a7820 */ /* 0x000fc60000410000 */
[----:B------:R4:W-:Y:S01]  /*4c80*/  MUFU.EX2 R115, R113 ;  /* 0x0000007100737308 */ /* 0x0009e20000000800 */
[----:B-1----:R-:W-:Y:S02]  /*4c90*/  FADD.FTZ R107, R107, 1 ;  /* 0x3f8000006b6b7421 */ /* 0x002fe40000010000 */
[----:B---3--:R-:W-:-:S05]  /*4ca0*/  FADD.FTZ R4, R4, 1 ;  /* 0x3f80000004047421 */ /* 0x008fca0000010000 */
[----:B------:R1:W3:Y:S01]  /*4cb0*/  MUFU.EX2 R118, R114 ;  /* 0x0000007200767308 */ /* 0x0002e20000000800 */
[----:B----4-:R-:W-:-:S07]  /*4cc0*/  FMUL.FTZ R113, R24, -1.4426950216293334961 ;  /* 0xbfb8aa3b18717820 */ /* 0x010fce0000410000 */
[----:B------:R-:W-:Y:S01]  /*4cd0*/  MUFU.EX2 R120, R120 ;  /* 0x0000007800787308 */ /* 0x000fe20000000800 */
[----:B-1----:R-:W-:-:S07]  /*4ce0*/  FMUL.FTZ R114, R25, -1.4426950216293334961 ;  /* 0xbfb8aa3b19727820 */ /* 0x002fce0000410000 */
[----:B------:R-:W1:Y:S01]  /*4cf0*/  MUFU.RCP R108, R108 ;  /* 0x0000006c006c7308 */ /* 0x000e620000001000 */
[----:B--2---:R-:W-:-:S07]  /*4d00*/  FADD.FTZ R5, R5, 1 ;  /* 0x3f80000005057421 */ /* 0x004fce0000010000 */
[----:B------:R-:W2:Y:S08]  /*4d10*/  MUFU.RCP R103, R103 ;  /* 0x0000006700677308 */ /* 0x000eb00000001000 */
[----:B------:R-:W4:Y:S08]  /*4d20*/  MUFU.EX2 R119, R119 ;  /* 0x0000007700777308 */ /* 0x000f300000000800 */
[----:B------:R-:W0:Y:S08]  /*4d30*/  MUFU.EX2 R121, R121 ;  /* 0x0000007900797308 */ /* 0x000e300000000800 */
[----:B------:R-:W0:Y:S08]  /*4d40*/  MUFU.EX2 R122, R122 ;  /* 0x0000007a007a7308 */ /* 0x000e300000000800 */
[----:B------:R-:W-:Y:S08]  /*4d50*/  MUFU.EX2 R123, R113 ;  /* 0x00000071007b7308 */ /* 0x000ff00000000800 */
[----:B------:R0:W-:Y:S08]  /*4d60*/  MUFU.RCP R113, R4 ;  /* 0x0000000400717308 */ /* 0x0001f00000001000 */
[----:B------:R-:W0:Y:S01]  /*4d70*/  MUFU.RCP R107, R107 ;  /* 0x0000006b006b7308 */ /* 0x000e220000001000 */
[----:B------:R-:W-:-:S07]  /*4d80*/  FMUL.FTZ R124, R26, -1.4426950216293334961 ;  /* 0xbfb8aa3b1a7c7820 */ /* 0x000fce0000410000 */
[----:B------:R-:W-:Y:S01]  /*4d90*/  MUFU.EX2 R127, R114 ;  /* 0x00000072007f7308 */ /* 0x000fe20000000800 */
        /* <DEDUP_REMOVED lines=18> */
[----:B------:R-:W4:Y:S04]  /*4ec0*/  LDS R68, [R89.X4+0x4] ;  /* 0x0000040059447984 */ /* 0x000f280000004800 */
[----:B------:R-:W4:Y:S04]  /*4ed0*/  LDS R101, [R89.X4+0x8] ;  /* 0x0000080059657984 */ /* 0x000f280000004800 */
[----:B------:R-:W4:Y:S04]  /*4ee0*/  LDS R102, [R89.X4+0xc] ;  /* 0x00000c0059667984 */ /* 0x000f280000004800 */
[----:B------:R-:W4:Y:S01]  /*4ef0*/  LDS R71, [R89.X4+0x10] ;  /* 0x0000100059477984 */ /* 0x000f220000004800 */
[----:B-----5:R-:W-:-:S03]  /*4f00*/  FADD.FTZ R2, -R70, 1 ;  /* 0x3f80000046027421 */ /* 0x020fc60000010100 */
[----:B------:R-:W5:Y:S01]  /*4f10*/  LDS R104, [R89.X4+0x14] ;  /* 0x0000140059687984 */ /* 0x000f620000004800 */
[----:B0-----:R-:W-:-:S03]  /*4f20*/  FFMA.FTZ R4, R65, R2, 1 ;  /* 0x3f80000041047423 */ /* 0x001fc60000010002 */
[----:B------:R-:W0:Y:S01]  /*4f30*/  LDS R106, [R89.X4+0x1c] ;  /* 0x00001c00596a7984 */ /* 0x000e220000004800 */
[----:B------:R-:W-:Y:S01]  /*4f40*/  FADD.FTZ R3, -R69, 1 ;  /* 0x3f80000045037421 */ /* 0x000fe20000010100 */
[----:B------:R4:W0:Y:S02]  /*4f50*/  MUFU.RCP R114, R5 ;  /* 0x0000000500727308 */ /* 0x0008240000001000 */
[----:B------:R-:W0:Y:S01]  /*4f60*/  LDS R105, [R89.X4+0x18] ;  /* 0x0000180059697984 */ /* 0x000e220000004800 */
[----:B------:R-:W-:Y:S02]  /*4f70*/  FFMA.FTZ R3, R66, R3, 1 ;  /* 0x3f80000042037423 */ /* 0x000fe40000010003 */
[----:B---3--:R-:W-:Y:S01]  /*4f80*/  FADD.FTZ R116, R118, 1 ;  /* 0x3f80000076747421 */ /* 0x008fe20000010000 */
[----:B------:R-:W3:Y:S01]  /*4f90*/  LDS R109, [R89.X4+0x20] ;  /* 0x00002000596d7984 */ /* 0x000ee20000004800 */
[----:B-1----:R-:W-:Y:S01]  /*4fa0*/  FADD.FTZ R110, -R108, 1 ;  /* 0x3f8000006c6e7421 */ /* 0x002fe20000010100 */
[----:B------:R1:W-:Y:S02]  /*4fb0*/  MUFU.EX2 R131, R124 ;  /* 0x0000007c00837308 */ /* 0x0003e40000000800 */
[----:B------:R-:W0:Y:S01]  /*4fc0*/  LDS R111, [R89.X4+0x28] ;  /* 0x00002800596f7984 */ /* 0x000e220000004800 */
[----:B--2---:R-:W-:-:S03]  /*4fd0*/  FMUL.FTZ R2, R48, R67 ;  /* 0x0000004330027220 */ /* 0x004fc60000410000 */
[----:B------:R-:W-:Y:S01]  /*4fe0*/  LDS R112, [R89.X4+0x2c] ;  /* 0x00002c0059707984 */ /* 0x000fe20000004800 */
[----:B------:R-:W-:Y:S02]  /*4ff0*/  FMUL.FTZ R2, R69, R2 ;  /* 0x0000000245027220 */ /* 0x000fe40000410000 */
[----:B----4-:R-:W-:Y:S02]  /*5000*/  FMUL.FTZ R5, R47, R68 ;  /* 0x000000442f057220 */ /* 0x010fe40000410000 */
[----:B------:R-:W-:Y:S02]  /*5010*/  FADD.FTZ R118, R120, 1 ;  /* 0x3f80000078767421 */ /* 0x000fe40000010000 */
[----:B------:R-:W-:Y:S02]  /*5020*/  FMUL.FTZ R2, R2, R3 ;  /* 0x0000000302027220 */ /* 0x000fe40000410000 */
[----:B------:R-:W-:Y:S02]  /*5030*/  FADD.FTZ R3, -R103, 1 ;  /* 0x3f80000067037421 */ /* 0x000fe40000010100 */
[----:B------:R-:W-:-:S02]  /*5040*/  FMUL.FTZ R120, R46, R101 ;  /* 0x000000652e787220 */ /* 0x000fc40000410000 */
[----:B------:R-:W-:Y:S02]  /*5050*/  FMUL.FTZ R5, R70, R5 ;  /* 0x0000000546057220 */ /* 0x000fe40000410000 */
[----:B------:R-:W-:Y:S02]  /*5060*/  FADD.FTZ R117, R119, 1 ;  /* 0x3f80000077757421 */ /* 0x000fe40000010000 */
[----:B------:R-:W-:Y:S02]  /*5070*/  FADD.FTZ R115, R115, 1 ;  /* 0x3f80000073737421 */ /* 0x000fe40000010000 */
[----:B------:R-:W-:Y:S02]  /*5080*/  FADD.FTZ R119, R121, 1 ;  /* 0x3f80000079777421 */ /* 0x000fe40000010000 */
[----:B-1----:R-:W-:Y:S02]  /*5090*/  FADD.FTZ R124, R122, 1 ;  /* 0x3f8000007a7c7421 */ /* 0x002fe40000010000 */
[----:B------:R-:W-:-:S02]  /*50a0*/  FFMA.FTZ R3, R64, R3, 1 ;  /* 0x3f80000040037423 */ /* 0x000fc40000010003 */
[----:B------:R-:W-:Y:S02]  /*50b0*/  FFMA.FTZ R130, R31, R110, 1 ;  /* 0x3f8000001f827423 */ /* 0x000fe4000001006e */
[----:B------:R-:W-:Y:S01]  /*50c0*/  FMUL.FTZ R120, R103, R120 ;  /* 0x0000007867787220 */ /* 0x000fe20000410000 */
[----:B------:R-:W1:Y:S01]  /*50d0*/  LDS R110, [R89.X4+0x24] ;  /* 0x00002400596e7984 */ /* 0x000e620000004800 */
[----:B------:R-:W-:Y:S02]  /*50e0*/  FMUL.FTZ R4, R5, R4 ;  /* 0x0000000405047220 */ /* 0x000fe40000410000 */
[----:B------:R-:W-:Y:S02]  /*50f0*/  FMUL.FTZ R122, R45, R102 ;  /* 0x000000662d7a7220 */ /* 0x000fe40000410000 */
[----:B------:R-:W-:Y:S02]  /*5100*/  FMUL.FTZ R121, R44, R71 ;  /* 0x000000472c797220 */ /* 0x000fe40000410000 */
[----:B------:R-:W-:-:S02]  /*5110*/  FADD.FTZ R5, -R107, 1 ;  /* 0x3f8000006b057421 */ /* 0x000fc40000010100 */
[----:B------:R-:W-:Y:S01]  /*5120*/  FMUL.FTZ R126, R120, R3 ;  /* 0x00000003787e7220 */ /* 0x000fe20000410000 */
[----:B------:R-:W2:Y:S01]  /*5130*/  MUFU.RCP R115, R115 ;  /* 0x0000007300737308 */ /* 0x000ea20000001000 */
[----:B------:R-:W-:Y:S02]  /*5140*/  FADD.FTZ R123, R123, 1 ;  /* 0x3f8000007b7b7421 */ /* 0x000fe40000010000 */
[----:B------:R-:W-:Y:S02]  /*5150*/  FMUL.FTZ R122, R107, R122 ;  /* 0x0000007a6b7a7220 */ /* 0x000fe40000410000 */
[----:B------:R-:W-:Y:S02]  /*5160*/  FMUL.FTZ R121, R108, R121 ;  /* 0x000000796c797220 */ /* 0x000fe40000410000 */
[----:B0-----:R-:W-:Y:S02]  /*5170*/  FADD.FTZ R120, -R114, 1 ;  /* 0x3f80000072787421 */ /* 0x001fe40000010100 */
[----:B------:R-:W-:Y:S01]  /*5180*/  FFMA.FTZ R5, R32, R5, 1 ;  /* 0x3f80000020057423 */ /* 0x000fe20000010005 */
[----:B------:R0:W-:Y:S01]  /*5190*/  MUFU.RCP R125, R123 ;  /* 0x0000007b007d7308 */ /* 0x0001e20000001000 */
[----:B------:R-:W-:-:S02]  /*51a0*/  FMUL.FTZ R134, R121, R130 ;  /* 0x0000008279867220 */ /* 0x000fc40000410000 */
[----:B------:R-:W-:Y:S01]  /*51b0*/  FMUL.FTZ R132, R122, R5 ;  /* 0x000000057a847220 */ /* 0x000fe20000410000 */
[----:B------:R-:W-:Y:S01]  /*51c0*/  LDS R121, [R89.X4+0x38] ;  /* 0x0000380059797984 */ /* 0x000fe20000004800 */
[----:B------:R-:W-:-:S03]  /*51d0*/  FFMA.FTZ R138, R29, R120, 1 ;  /* 0x3f8000001d8a7423 */ /* 0x000fc60000010078 */
[----:B------:R-:W-:Y:S04]  /*51e0*/  LDS R122, [R89.X4+0x34] ;  /* 0x00003400597a7984 */ /* 0x000fe80000004800 */
[----:B0-----:R-:W0:Y:S04]  /*51f0*/  LDS R123, [R89.X4+0x30] ;  /* 0x00003000597b7984 */ /* 0x001e280000004800 */
[----:B------:R-:W4:Y:S01]  /*5200*/  LDS R120, [R89.X4+0x3c] ;  /* 0x00003c0059787984 */ /* 0x000f220000004800 */
[----:B------:R-:W0:Y:S01]  /*5210*/  MUFU.RCP R117, R117 ;  /* 0x0000007500757308 */ /* 0x000e220000001000 */
[----:B--2---:R-:W-:-:S07]  /*5220*/  FADD.FTZ R5, -R115, 1 ;  /* 0x3f80000073057421 */ /* 0x004fce0000010100 */
[----:B------:R-:W2:Y:S01]  /*5230*/  MUFU.RCP R119, R119 ;  /* 0x0000007700777308 */ /* 0x000ea20000001000 */
        /* <DEDUP_REMOVED lines=13> */
[----:B------:R-:W1:Y:S01]  /*5310*/  MUFU.RCP R130, R130 ;  /* 0x0000008200827308 */ /* 0x000e620000001000 */
[----:B------:R-:W-:-:S02]  /*5320*/  FMUL.FTZ R5, R114, R5 ;  /* 0x0000000572057220 */ /* 0x000fc40000410000 */
[----:B------:R-:W-:Y:S02]  /*5330*/  FMUL.FTZ R136, R136, R3 ;  /* 0x0000000388887220 */ /* 0x000fe40000410000 */
[----:B------:R-:W-:-:S03]  /*5340*/  FMUL.FTZ R140, R140, R127 ;  /* 0x0000007f8c8c7220 */ /* 0x000fc60000410000 */
[----:B------:R-:W1:Y:S01]  /*5350*/  MUFU.RCP R133, R133 ;  /* 0x0000008500857308 */ /* 0x000e620000001000 */
[----:B0-----:R-:W-:Y:S02]  /*5360*/  FADD.FTZ R3, -R117, 1 ;  /* 0x3f80000075037421 */ /* 0x001fe40000010100 */
[----:B--2---:R-:W-:Y:S02]  /*5370*/  FADD.FTZ R127, -R119, 1 ;  /* 0x3f800000777f7421 */ /* 0x004fe40000010100 */
[----:B------:R-:W-:Y:S02]  /*5380*/  FMUL.FTZ R138, R5, R138 ;  /* 0x0000008a058a7220 */ /* 0x000fe40000410000 */
[----:B-----5:R-:W-:Y:S01]  /*5390*/  FADD.FTZ R144, -R118, 1 ;  /* 0x3f80000076907421 */ /* 0x020fe20000010100 */
[----:B------:R-:W0:Y:S01]  /*53a0*/  MUFU.RCP R124, R124 ;  /* 0x0000007c007c7308 */ /* 0x000e220000001000 */
[----:B------:R-:W-:Y:S02]  /*53b0*/  FFMA.FTZ R5, R20, R3, 1 ;  /* 0x3f80000014057423 */ /* 0x000fe40000010003 */
[----:B------:R-:W-:-:S02]  /*53c0*/  FFMA.FTZ R131, R22, R127, 1 ;  /* 0x3f80000016837423 */ /* 0x000fc4000001007f */
[----:B------:R-:W-:Y:S02]  /*53d0*/  FADD.FTZ R142, -R116, 1 ;  /* 0x3f800000748e7421 */ /* 0x000fe40000010100 */
[----:B---3--:R-:W-:Y:S02]  /*53e0*/  FMUL.FTZ R3, R40, R109 ;  /* 0x0000006d28037220 */ /* 0x008fe40000410000 */
[----:B------:R-:W-:Y:S02]  /*53f0*/  FMUL.FTZ R127, R38, R111 ;  /* 0x0000006f267f7220 */ /* 0x000fe40000410000 */
[----:B------:R-:W-:Y:S02]  /*5400*/  FFMA.FTZ R146, R21, R144, 1 ;  /* 0x3f80000015927423 */ /* 0x000fe40000010090 */
[----:B------:R-:W-:Y:S02]  /*5410*/  FFMA.FTZ R142, R27, R142, 1 ;  /* 0x3f8000001b8e7423 */ /* 0x000fe4000001008e */
[----:B-1----:R-:W-:-:S02]  /*5420*/  FMUL.FTZ R144, R39, R110 ;  /* 0x0000006e27907220 */ /* 0x002fc40000410000 */
[----:B------:R-:W-:Y:S02]  /*5430*/  FMUL.FTZ R148, R37, R112 ;  /* 0x0000007025947220 */ /* 0x000fe40000410000 */
        /* <DEDUP_REMOVED lines=18> */
[----:B----4-:R-:W-:Y:S01]  /*5560*/  FMUL.FTZ R156, R33, R120 ;  /* 0x00000078219c7220 */ /* 0x010fe20000410000 */
        /* <DEDUP_REMOVED lines=12> */
[----:B------:R1:W-:Y:S01]  /*5630*/  STS [R89.X4+0x8], R126 ;  /* 0x0000087e59007388 */ /* 0x0003e20000004800 */
        /* <DEDUP_REMOVED lines=55> */
.L_x_8648:
[----:B------:R-:W-:Y:S05]  /*59b0*/  BSYNC B0 ;  /* 0x0000000000007941 */ /* 0x000fea0003800000 */
.L_x_8647:
        /* <DEDUP_REMOVED lines=154> */
.L_x_8651:
[----:B------:R-:W-:Y:S05]  /*6360*/  BSYNC B0 ;  /* 0x0000000000007941 */ /* 0x000fea0003800000 */
.L_x_8650:
        /* <DEDUP_REMOVED lines=43> */
.L_x_8649:
[----:B0-----:R-:W2:Y:S01]  /*6620*/  LDL.LU R0, [R1+0x8] ;  /* 0x0000080001007983 */ /* 0x001ea20000300800 */
[----:B------:R-:W-:Y:S01]  /*6630*/  MOV R2, c[0x0][0x16c] ;  /* 0x00005b0000027a02 */ /* 0x000fe20000000f00 */
[----:B------:R-:W-:Y:S01]  /*6640*/  HFMA2.MMA R16, -RZ, RZ, 0, 0 ;  /* 0x00000000ff107435 */ /* 0x000fe200000001ff */
[----:B------:R-:W-:Y:S01]  /*6650*/  FMUL.FTZ R32, R48, UR4 ;  /* 0x0000000430207c20 */ /* 0x000fe20008410000 */
[----:B------:R0:W-:Y:S01]  /*6660*/  STL [R1], RZ ;  /* 0x000000ff01007387 */ /* 0x0001e20000100800 */
        /* <DEDUP_REMOVED lines=59> */
.L_x_8731:
        /* <DEDUP_REMOVED lines=11> */
[----:B------:R-:W-:Y:S01]  /*6ad0*/  UIADD3 UR29, UR41, UR29, URZ ;  /* 0x0000001d291d7290 */ /* 0x000fe2000fffe03f */
[----:B------:R-:W-:Y:S01]  /*6ae0*/  LOP3.LUT R66, R100, 0x7ffffe0, RZ, 0xc0, !PT ;  /* 0x07ffffe064427812 */ /* 0x000fe200078ec0ff */
[----:B------:R-:W-:-:S03]  /*6af0*/  ULEA UR36, UP0, UR40, UR36, 0x3 ;  /* 0x0000002428247291 */ /* 0x000fc6000f80183f */
[----:B------:R-:W-:Y:S01]  /*6b00*/  SHF.L.U32 R66, R66, 0x5, RZ ;  /* 0x0000000542427819 */ /* 0x000fe200000006ff */
[----:B------:R-:W-:Y:S02]  /*6b10*/  ULEA.HI.X UR37, UR40, UR37, UR29, 0x3, UP0 ;  /* 0x0000002528257291 */ /* 0x000fe400080f1c1d */
[----:B0-----:R-:W-:Y:S01]  /*6b20*/  MOV R64, UR36 ;  /* 0x0000002400407c02 */ /* 0x001fe20008000f00 */
[----:B------:R-:W-:Y:S02]  /*6b30*/  ULDC UR29, c[0x0][0x168] ;  /* 0x00005a00001d7ab9 */ /* 0x000fe40000000800 */
[----:B------:R-:W-:Y:S01]  /*6b40*/  UIADD3 UR29, -UR25, UR29, URZ ;  /* 0x0000001d191d7290 */ /* 0x000fe2000fffe13f */
[----:B------:R-:W-:Y:S02]  /*6b50*/  LOP3.LUT R66, R66, 0xffffffe0, R97, 0xe2, !PT ;  /* 0xffffffe042427812 */ /* 0x000fe400078ee261 */
[----:B------:R-:W-:Y:S01]  /*6b60*/  MOV R65, UR37 ;  /* 0x0000002500417c02 */ /* 0x000fe20008000f00 */
[----:B------:R-:W-:-:S02]  /*6b70*/  USHF.L.U32 UR40, UR29, 0x1, URZ ;  /* 0x000000011d287899 */ /* 0x000fc4000800063f */
[----:B------:R-:W-:Y:S01]  /*6b80*/  ULDC.64 UR36, c[0x0][0x1c0] ;  /* 0x0000700000247ab9 */ /* 0x000fe20000000a00 */
[----:B------:R-:W-:Y:S01]  /*6b90*/  LOP3.LUT R68, R66, 0x20, RZ, 0xfc, !PT ;  /* 0x0000002042447812 */ /* 0x000fe200078efcff */
[----:B------:R-:W-:Y:S01]  /*6ba0*/  UIMAD UR36, UR42, UR36, URZ ;  /* 0x000000242a2472a4 */ /* 0x000fe2000f8e023f */
[--C-:B------:R-:W-:Y:S01]  /*6bb0*/  SHF.R.S32.HI R67, RZ, 0x1f, R66.reuse ;  /* 0x0000001fff437819 */ /* 0x100fe20000011442 */
[----:B------:R-:W2:Y:S01]  /*6bc0*/  LDG.E.64 R64, [R64.64] ;  /* 0x0000001e40407981 */ /* 0x000ea2000c1e1b00 */
[----:B------:R-:W-:Y:S01]  /*6bd0*/  MOV R71, UR7 ;  /* 0x0000000700477c02 */ /* 0x000fe20008000f00 */
[----:B------:R-:W-:Y:S01]  /*6be0*/  UIMAD UR36, UR7, UR37, UR36 ;  /* 0x00000025072472a4 */ /* 0x000fe2000f8e0224 */
[----:B------:R-:W-:Y:S02]  /*6bf0*/  ISETP.GE.AND P5, PT, R68, UR40, PT ;  /* 0x0000002844007c0c */ /* 0x000fe4000bfa6270 */
[C---:B------:R-:W-:Y:S01]  /*6c00*/  LOP3.LUT R68, R66.reuse, 0x40, RZ, 0xfc, !PT ;  /* 0x0000004042447812 */ /* 0x040fe200078efcff */
[----:B------:R-:W-:Y:S01]  /*6c10*/  IMAD.WIDE.U32 R70, R71, c[0x0][0x1c0], R66 ;  /* 0x0000700047467a25 */ /* 0x000fe200078e0042 */
[----:B------:R-:W-:-:S02]  /*6c20*/  LOP3.LUT R69, R66, 0x60, RZ, 0xfc, !PT ;  /* 0x0000006042457812 */ /* 0x000fc400078efcff */
[----:B------:R-:W-:Y:S02]  /*6c30*/  ISETP.GE.AND P4, PT, R68, UR40, PT ;  /* 0x0000002844007c0c */ /* 0x000fe4000bf86270 */
[----:B------:R-:W-:Y:S02]  /*6c40*/  IADD3 R67, R71, UR36, RZ ;  /* 0x0000002447437c10 */ /* 0x000fe4000fffe0ff */
[----:B------:R-:W-:Y:S02]  /*6c50*/  MOV R102, RZ ;  /* 0x000000ff00667202 */ /* 0x000fe40000000f00 */
[----:B------:R-:W-:Y:S01]  /*6c60*/  MOV R106, RZ ;  /* 0x000000ff006a7202 */ /* 0x000fe20000000f00 */
[----:B------:R-:W-:Y:S01]  /*6c70*/  HFMA2.MMA R108, -RZ, RZ, 0, 0 ;  /* 0x00000000ff6c7435 */ /* 0x000fe200000001ff */
[----:B------:R-:W-:Y:S01]  /*6c80*/  LEA R68, P2, R70, UR22, 0x2 ;  /* 0x0000001646447c11 */ /* 0x000fe2000f8410ff */
[----:B------:R-:W-:Y:S01]  /*6c90*/  CS2R R114, SRZ ;  /* 0x0000000000727805 */ /* 0x000fe2000001ff00 */
[----:B------:R-:W-:Y:S01]  /*6ca0*/  ISETP.GE.AND P1, PT, R66, UR40, PT ;  /* 0x0000002842007c0c */ /* 0x000fe2000bf26270 */
[----:B------:R-:W-:Y:S01]  /*6cb0*/  HFMA2.MMA R116, -RZ, RZ, 0, 0 ;  /* 0x00000000ff747435 */ /* 0x000fe200000001ff */
[----:B------:R-:W-:Y:S01]  /*6cc0*/  ISETP.GE.AND P0, PT, R69, UR40, PT ;  /* 0x0000002845007c0c */ /* 0x000fe2000bf06270 */
[----:B------:R-:W-:Y:S01]  /*6cd0*/  ULDC.64 UR36, c[0x0][0x198] ;  /* 0x0000660000247ab9 */ /* 0x000fe20000000a00 */
[----:B------:R-:W-:Y:S01]  /*6ce0*/  LEA.HI.X R69, R70, UR23, R67, 0x2, P2 ;  /* 0x0000001746457c11 */ /* 0x000fe200090f1443 */
[----:B------:R-:W-:Y:S01]  /*6cf0*/  HFMA2.MMA R67, -RZ, RZ, 0, 0 ;  /* 0x00000000ff437435 */ /* 0x000fe200000001ff */
[----:B------:R-:W-:-:S02]  /*6d00*/  LOP3.LUT R71, R66, 0xa0, RZ, 0xfc, !PT ;  /* 0x000000a042477812 */ /* 0x000fc400078efcff */
[C---:B------:R-:W-:Y:S02]  /*6d10*/  LOP3.LUT R101, R66.reuse, 0x80, RZ, 0xfc, !PT ;  /* 0x0000008042657812 */ /* 0x040fe400078efcff */
[----:B------:R-:W-:Y:S02]  /*6d20*/  ISETP.GE.AND P2, PT, R71, UR40, PT ;  /* 0x0000002847007c0c */ /* 0x000fe4000bf46270 */
[----:B------:R-:W-:Y:S02]  /*6d30*/  MOV R71, RZ ;  /* 0x000000ff00477202 */ /* 0x000fe40000000f00 */
[----:B------:R-:W-:Y:S01]  /*6d40*/  ISETP.GE.AND P3, PT, R101, UR40, PT ;  /* 0x0000002865007c0c */ /* 0x000fe2000bf66270 */
[----:B------:R0:W3:Y:S01]  /*6d50*/  @!P1 LDG.E R67, [R68.64] ;  /* 0x0000001e44439981 */ /* 0x0000e2000c1e1900 */
[C---:B------:R-:W-:Y:S02]  /*6d60*/  LOP3.LUT R70, R66.reuse, 0xc0, RZ, 0xfc, !PT ;  /* 0x000000c042467812 */ /* 0x040fe400078efcff */
[C---:B------:R-:W-:Y:S01]  /*6d70*/  LOP3.LUT R101, R66.reuse, 0xe0, RZ, 0xfc, !PT ;  /* 0x000000e042657812 */ /* 0x040fe200078efcff */
[----:B------:R0:W4:Y:S01]  /*6d80*/  @!P5 LDG.E R71, [R68.64+0x80] ;  /* 0x0000801e4447d981 */ /* 0x000122000c1e1900 */
[----:B------:R-:W-:-:S02]  /*6d90*/  LOP3.LUT R104, R66, 0x120, RZ, 0xfc, !PT ;  /* 0x0000012042687812 */ /* 0x000fc400078efcff */
[----:B------:R-:W-:Y:S01]  /*6da0*/  ISETP.GE.AND P1, PT, R70, UR40, PT ;  /* 0x0000002846007c0c */ /* 0x000fe2000bf26270 */
[----:B------:R-:W-:Y:S01]  /*6db0*/  HFMA2.MMA R70, -RZ, RZ, 0, 0 ;  /* 0x00000000ff467435 */ /* 0x000fe200000001ff */
[----:B------:R-:W-:Y:S01]  /*6dc0*/  ISETP.GE.AND P5, PT, R101, UR40, PT ;  /* 0x0000002865007c0c */ /* 0x000fe2000bfa6270 */
[----:B------:R0:W4:Y:S01]  /*6dd0*/  @!P0 LDG.E R102, [R68.64+0x180] ;  /* 0x0001801e44668981 */ /* 0x000122000c1e1900 */
[----:B------:R-:W-:Y:S02]  /*6de0*/  ISETP.GE.AND P0, PT, R104, UR40, PT ;  /* 0x0000002868007c0c */ /* 0x000fe4000bf06270 */
[----:B------:R-:W-:Y:S01]  /*6df0*/  MOV R104, RZ ;  /* 0x000000ff00687202 */ /* 0x000fe20000000f00 */
[----:B------:R-:W-:Y:S01]  /*6e00*/  HFMA2.MMA R101, -RZ, RZ, 0, 0 ;  /* 0x00000000ff657435 */ /* 0x000fe200000001ff */
[C---:B------:R-:W-:Y:S02]  /*6e10*/  LOP3.LUT R105, R66.reuse, 0x160, RZ, 0xfc, !PT ;  /* 0x0000016042697812 */ /* 0x040fe400078efcff */
[----:B------:R-:W-:Y:S01]  /*6e20*/  LOP3.LUT R103, R66, 0x100, RZ, 0xfc, !PT ;  /* 0x0000010042677812 */ /* 0x000fe200078efcff */
[----:B------:R0:W4:Y:S04]  /*6e30*/  @!P4 LDG.E R70, [R68.64+0x100] ;  /* 0x0001001e4446c981 */ /* 0x000128000c1e1900 */
[----:B------:R0:W4:Y:S01]  /*6e40*/  @!P2 LDG.E R104, [R68.64+0x280] ;  /* 0x0002801e4468a981 */ /* 0x000122000c1e1900 */
[----:B------:R-:W-:-:S02]  /*6e50*/  ISETP.GE.AND P2, PT, R105, UR40, PT ;  /* 0x0000002869007c0c */ /* 0x000fc4000bf46270 */
[C---:B------:R-:W-:Y:S01]  /*6e60*/  LOP3.LUT R105, R66.reuse, 0x1a0, RZ, 0xfc, !PT ;  /* 0x000001a042697812 */ /* 0x040fe200078efcff */
[----:B------:R0:W4:Y:S01]  /*6e70*/  @!P5 LDG.E R106, [R68.64+0x380] ;  /* 0x0003801e446ad981 */ /* 0x000122000c1e1900 */
[----:B------:R-:W-:Y:S02]  /*6e80*/  ISETP.GE.AND P4, PT, R103, UR40, PT ;  /* 0x0000002867007c0c */ /* 0x000fe4000bf86270 */
[C---:B------:R-:W-:Y:S01]  /*6e90*/  LOP3.LUT R103, R66.reuse, 0x140, RZ, 0xfc, !PT ;  /* 0x0000014042677812 */ /* 0x040fe200078efcff */
[----:B------:R0:W4:Y:S01]  /*6ea0*/  @!P3 LDG.E R101, [R68.64+0x200] ;  /* 0x0002001e4465b981 */ /* 0x000122000c1e1900 */
[----:B------:R-:W-:Y:S01]  /*6eb0*/  ISETP.GE.AND P5, PT, R105, UR40, PT ;  /* 0x0000002869007c0c */ /* 0x000fe2000bfa6270 */
[----:B------:R-:W-:Y:S01]  /*6ec0*/  HFMA2.MMA R105, -RZ, RZ, 0, 0 ;  /* 0x00000000ff697435 */ /* 0x000fe200000001ff */
[----:B------:R-:W-:Y:S01]  /*6ed0*/  ISETP.GE.AND P3, PT, R103, UR40, PT ;  /* 0x0000002867007c0c */ /* 0x000fe2000bf66270 */
[----:B------:R-:W-:Y:S01]  /*6ee0*/  HFMA2.MMA R103, -RZ, RZ, 0, 0 ;  /* 0x00000000ff677435 */ /* 0x000fe200000001ff */
[----:B------:R-:W-:-:S02]  /*6ef0*/  LOP3.LUT R109, R66, 0x1c0, RZ, 0xfc, !PT ;  /* 0x000001c0426d7812 */ /* 0x000fc400078efcff */
[----:B------:R-:W-:-:S05]  /*6f00*/  LOP3.LUT R107, R66, 0x180, RZ, 0xfc, !PT ;  /* 0x00000180426b7812 */ /* 0x000fca00078efcff */
[----:B------:R0:W4:Y:S01]  /*6f10*/  @!P4 LDG.E R105, [R68.64+0x400] ;  /* 0x0004001e4469c981 */ /* 0x000122000c1e1900 */
[----:B------:R-:W-:Y:S02]  /*6f20*/  ISETP.GE.AND P4, PT, R109, UR40, PT ;  /* 0x000000286d007c0c */ /* 0x000fe4000bf86270 */
[C---:B------:R-:W-:Y:S01]  /*6f30*/  LOP3.LUT R109, R66.reuse, 0x200, RZ, 0xfc, !PT ;  /* 0x00000200426d7812 */ /* 0x040fe200078efcff */
[----:B------:R0:W4:Y:S01]  /*6f40*/  @!P1 LDG.E R103, [R68.64+0x300] ;  /* 0x0003001e44679981 */ /* 0x000122000c1e1900 */
[----:B------:R-:W-:Y:S02]  /*6f50*/  ISETP.GE.AND P1, PT, R107, UR40, PT ;  /* 0x000000286b007c0c */ /* 0x000fe4000bf26270 */
[----:B------:R-:W-:Y:S01]  /*6f60*/  MOV R107, RZ ;  /* 0x000000ff006b7202 */ /* 0x000fe20000000f00 */
[----:B------:R0:W4:Y:S01]  /*6f70*/  @!P3 LDG.E R108, [R68.64+0x500] ;  /* 0x0005001e446cb981 */ /* 0x000122000c1e1900 */
[----:B------:R-:W-:Y:S02]  /*6f80*/  ISETP.GE.AND P3, PT, R109, UR40, PT ;  /* 0x000000286d007c0c */ /* 0x000fe4000bf66270 */
[----:B------:R-:W-:-:S02]  /*6f90*/  LOP3.LUT R110, R66, 0x1e0, RZ, 0xfc, !PT ;  /* 0x000001e0426e7812 */ /* 0x000fc400078efcff */
[----:B------:R-:W-:Y:S01]  /*6fa0*/  MOV R109, RZ ;  /* 0x000000ff006d7202 */ /* 0x000fe20000000f00 */
[----:B------:R0:W4:Y:S01]  /*6fb0*/  @!P0 LDG.E R107, [R68.64+0x480] ;  /* 0x0004801e446b8981 */ /* 0x000122000c1e1900 */
[----:B------:R-:W-:Y:S02]  /*6fc0*/  LOP3.LUT R112, R66, 0x220, RZ, 0xfc, !PT ;  /* 0x0000022042707812 */ /* 0x000fe400078efcff */
[----:B------:R-:W-:Y:S02]  /*6fd0*/  ISETP.GE.AND P0, PT, R110, UR40, PT ;  /* 0x000000286e007c0c */ /* 0x000fe4000bf06270 */
[----:B------:R-:W-:Y:S01]  /*6fe0*/  CS2R R110, SRZ ;  /* 0x00000000006e7805 */ /* 0x000fe2000001ff00 */
[----:B------:R0:W4:Y:S01]  /*6ff0*/  @!P2 LDG.E R109, [R68.64+0x580] ;  /* 0x0005801e446da981 */ /* 0x000122000c1e1900 */
[----:B------:R-:W-:Y:S02]  /*7000*/  ISETP.GE.AND P2, PT, R112, UR40, PT ;  /* 0x0000002870007c0c */ /* 0x000fe4000bf46270 */
[----:B------:R-:W-:-:S02]  /*7010*/  LOP3.LUT R113, R66, 0x240, RZ, 0xfc, !PT ;  /* 0x0000024042717812 */ /* 0x000fc400078efcff */
[----:B------:R-:W-:Y:S01]  /*7020*/  LOP3.LUT R112, R66, 0x260, RZ, 0xfc, !PT ;  /* 0x0000026042707812 */ /* 0x000fe200078efcff */
[----:B------:R0:W4:Y:S01]  /*7030*/  @!P1 LDG.E R110, [R68.64+0x600] ;  /* 0x0006001e446e9981 */ /* 0x000122000c1e1900 */
[----:B------:R-:W-:-:S03]  /*7040*/  ISETP.GE.AND P1, PT, R113, UR40, PT ;  /* 0x0000002871007c0c */ /* 0x000fc6000bf26270 */
[----:B------:R0:W4:Y:S01]  /*7050*/  @!P5 LDG.E R111, [R68.64+0x680] ;  /* 0x0006801e446fd981 */ /* 0x000122000c1e1900 */
[----:B------:R-:W-:Y:S02]  /*7060*/  ISETP.GE.AND P5, PT, R112, UR40, PT ;  /* 0x0000002870007c0c */ /* 0x000fe4000bfa6270 */
[----:B------:R-:W-:Y:S01]  /*7070*/  CS2R R112, SRZ ;  /* 0x0000000000707805 */ /* 0x000fe2000001ff00 */
[----:B------:R-:W-:Y:S01]  /*7080*/  LOP3.LUT R117, R66, 0x280, RZ, 0xfc, !PT ;  /* 0x0000028042757812 */ /* 0x000fe200078efcff */
[----:B------:R0:W4:Y:S03]  /*7090*/  @!P0 LDG.E R115, [R68.64+0x780] ;  /* 0x0007801e44738981 */ /* 0x000126000c1e1900 */
[----:B------:R-:W-:Y:S01]  /*70a0*/  ISETP.GE.AND P0, PT, R117, UR40, PT ;  /* 0x0000002875007c0c */ /* 0x000fe2000bf06270 */
[----:B------:R0:W4:Y:S01]  /*70b0*/  @!P4 LDG.E R112, [R68.64+0x700] ;  /* 0x0007001e4470c981 */ /* 0x000122000c1e1900 */
[----:B------:R-:W-:-:S03]  /*70c0*/  HFMA2.MMA R117, -RZ, RZ, 0, 0 ;  /* 0x00000000ff757435 */ /* 0x000fc600000001ff */
[----:B------:R0:W4:Y:S01]  /*70d0*/  @!P3 LDG.E R113, [R68.64+0x800] ;  /* 0x0008001e4471b981 */ /* 0x000122000c1e1900 */
[----:B------:R-:W-:-:S03]  /*70e0*/  MOV R118, RZ ;  /* 0x000000ff00767202 */ /* 0x000fc60000000f00 */
[----:B------:R0:W4:Y:S04]  /*70f0*/  @!P2 LDG.E R116, [R68.64+0x880] ;  /* 0x0008801e4474a981 */ /* 0x000128000c1e1900 */
[----:B------:R0:W4:Y:S04]  /*7100*/  @!P1 LDG.E R114, [R68.64+0x900] ;  /* 0x0009001e44729981 */ /* 0x000128000c1e1900 */
[----:B------:R0:W4:Y:S04]  /*7110*/  @!P5 LDG.E R118, [R68.64+0x980] ;  /* 0x0009801e4476d981 */ /* 0x000128000c1e1900 */
[----:B------:R0:W4:Y:S01]  /*7120*/  @!P0 LDG.E R117, [R68.64+0xa00] ;  /* 0x000a001e44758981 */ /* 0x000122000c1e1900 */
[----:B------:R-:W-:-:S04]  /*7130*/  LOP3.LUT R119, R66, 0x2a0, RZ, 0xfc, !PT ;  /* 0x000002a042777812 */ /* 0x000fc800078efcff */
[----:B------:R-:W-:Y:S02]  /*7140*/  ISETP.GE.AND P1, PT, R119, UR40, PT ;  /* 0x0000002877007c0c */ /* 0x000fe4000bf26270 */
[C---:B------:R-:W-:Y:S02]  /*7150*/  LOP3.LUT R119, R66.reuse, 0x2c0, RZ, 0xfc, !PT ;  /* 0x000002c042777812 */ /* 0x040fe400078efcff */
[----:B------:R-:W-:Y:S02]  /*7160*/  MOV R120, RZ ;  /* 0x000000ff00787202 */ /* 0x000fe40000000f00 */
[----:B------:R-:W-:Y:S02]  /*7170*/  ISETP.GE.AND P0, PT, R119, UR40, PT ;  /* 0x0000002877007c0c */ /* 0x000fe4000bf06270 */
[C---:B------:R-:W-:Y:S02]  /*7180*/  LOP3.LUT R119, R66.reuse, 0x2e0, RZ, 0xfc, !PT ;  /* 0x000002e042777812 */ /* 0x040fe400078efcff */
[----:B------:R-:W-:-:S03]  /*7190*/  LOP3.LUT R121, R66, 0x300, RZ, 0xfc, !PT ;  /* 0x0000030042797812 */ /* 0x000fc600078efcff */
[----:B------:R0:W4:Y:S01]  /*71a0*/  @!P1 LDG.E R120, [R68.64+0xa80] ;  /* 0x000a801e44789981 */ /* 0x000122000c1e1900 */
[----:B------:R-:W-:Y:S02]  /*71b0*/  ISETP.GE.AND P1, PT, R119, UR40, PT ;  /* 0x0000002877007c0c */ /* 0x000fe4000bf26270 */
[----:B------:R-:W-:Y:S01]  /*71c0*/  ISETP.GE.AND P2, PT, R121, UR40, PT ;  /* 0x0000002879007c0c */ /* 0x000fe2000bf46270 */
[----:B------:R-:W-:Y:S01]  /*71d0*/  HFMA2.MMA R121, -RZ, RZ, 0, 0 ;  /* 0x00000000ff797435 */ /* 0x000fe200000001ff */
[----:B------:R-:W-:Y:S01]  /*71e0*/  MOV R122, RZ ;  /* 0x000000ff007a7202 */ /* 0x000fe20000000f00 */
[----:B------:R-:W-:Y:S01]  /*71f0*/  HFMA2.MMA R119, -RZ, RZ, 0, 0 ;  /* 0x00000000ff777435 */ /* 0x000fe200000001ff */
[C---:B------:R-:W-:Y:S02]  /*7200*/  LOP3.LUT R123, R66.reuse, 0x320, RZ, 0xfc, !PT ;  /* 0x00000320427b7812 */ /* 0x040fe400078efcff */
[C---:B------:R-:W-:Y:S02]  /*7210*/  LOP3.LUT R124, R66.reuse, 0x340, RZ, 0xfc, !PT ;  /* 0x00000340427c7812 */ /* 0x040fe400078efcff */
[----:B------:R-:W-:-:S03]  /*7220*/  LOP3.LUT R125, R66, 0x360, RZ, 0xfc, !PT ;  /* 0x00000360427d7812 */ /* 0x000fc600078efcff */
[----:B------:R0:W4:Y:S01]  /*7230*/  @!P1 LDG.E R122, [R68.64+0xb80] ;  /* 0x000b801e447a9981 */ /* 0x000122000c1e1900 */
[----:B------:R-:W-:-:S03]  /*7240*/  ISETP.GE.AND P1, PT, R123, UR40, PT ;  /* 0x000000287b007c0c */ /* 0x000fc6000bf26270 */
[----:B------:R0:W4:Y:S01]  /*7250*/  @!P2 LDG.E R121, [R68.64+0xc00] ;  /* 0x000c001e4479a981 */ /* 0x000122000c1e1900 */
[----:B------:R-:W-:Y:S02]  /*7260*/  ISETP.GE.AND P2, PT, R124, UR40, PT ;  /* 0x000000287c007c0c */ /* 0x000fe4000bf46270 */
[----:B------:R-:W-:Y:S01]  /*7270*/  ISETP.GE.AND P3, PT, R125, UR40, PT ;  /* 0x000000287d007c0c */ /* 0x000fe2000bf66270 */
[----:B------:R0:W4:Y:S01]  /*7280*/  @!P0 LDG.E R119, [R68.64+0xb00] ;  /* 0x000b001e44778981 */ /* 0x000122000c1e1900 */
[----:B------:R-:W-:Y:S02]  /*7290*/  LOP3.LUT R123, R66, 0x380, RZ, 0xfc, !PT ;  /* 0x00000380427b7812 */ /* 0x000fe400078efcff */
[----:B------:R-:W-:Y:S01]  /*72a0*/  SHF.L.U32 R130, R100, 0x5, RZ ;  /* 0x0000000564827819 */ /* 0x000fe200000006ff */
[----:B------:R-:W-:Y:S01]  /*72b0*/  CS2R R124, SRZ ;  /* 0x00000000007c7805 */ /* 0x000fe2000001ff00 */
[----:B------:R-:W-:Y:S02]  /*72c0*/  ISETP.GE.AND P0, PT, R123, UR40, PT ;  /* 0x000000287b007c0c */ /* 0x000fe4000bf06270 */
[----:B------:R-:W-:-:S02]  /*72d0*/  LOP3.LUT R130, R130, 0xffffffe0, R97, 0xe2, !PT ;  /* 0xffffffe082827812 */ /* 0x000fc400078ee261 */
[----:B------:R-:W-:Y:S01]  /*72e0*/  MOV R123, RZ ;  /* 0x000000ff007b7202 */ /* 0x000fe20000000f00 */
[----:B------:R0:W4:Y:S01]  /*72f0*/  @!P1 LDG.E R124, [R68.64+0xc80] ;  /* 0x000c801e447c9981 */ /* 0x000122000c1e1900 */
[C---:B------:R-:W-:Y:S02]  /*7300*/  LOP3.LUT R131, R66.reuse, 0x3a0, RZ, 0xfc, !PT ;  /* 0x000003a042837812 */ /* 0x040fe400078efcff */
[----:B------:R-:W-:Y:S01]  /*7310*/  LOP3.LUT R66, R66, 0x3c0, RZ, 0xfc, !PT ;  /* 0x000003c042427812 */ /* 0x000fe200078efcff */
[----:B------:R0:W4:Y:S01]  /*7320*/  @!P3 LDG.E R125, [R68.64+0xd80] ;  /* 0x000d801e447db981 */ /* 0x000122000c1e1900 */
[----:B------:R-:W-:Y:S02]  /*7330*/  LOP3.LUT R130, R130, 0x3e0, RZ, 0xfc, !PT ;  /* 0x000003e082827812 */ /* 0x000fe400078efcff */
[----:B------:R-:W-:Y:S01]  /*7340*/  ISETP.GE.AND P1, PT, R131, UR40, PT ;  /* 0x0000002883007c0c */ /* 0x000fe2000bf26270 */
[----:B------:R0:W4:Y:S01]  /*7350*/  @!P2 LDG.E R123, [R68.64+0xd00] ;  /* 0x000d001e447ba981 */ /* 0x000122000c1e1900 */
[----:B------:R-:W-:Y:S01]  /*7360*/  ISETP.GE.AND P2, PT, R66, UR40, PT ;  /* 0x0000002842007c0c */ /* 0x000fe2000bf46270 */
[----:B------:R-:W-:Y:S01]  /*7370*/  HFMA2.MMA R66, -RZ, RZ, 0, 0 ;  /* 0x00000000ff427435 */ /* 0x000fe200000001ff */
[----:B------:R-:W-:-:S02]  /*7380*/  ISETP.GE.AND P3, PT, R130, UR40, PT ;  /* 0x0000002882007c0c */ /* 0x000fc4000bf66270 */
[----:B------:R-:W-:Y:S01]  /*7390*/  CS2R R130, SRZ ;  /* 0x0000000000827805 */ /* 0x000fe2000001ff00 */
[----:B------:R-:W-:-:S06]  /*73a0*/  MOV R133, RZ ;  /* 0x000000ff00857202 */ /* 0x000fcc0000000f00 */
[----:B------:R0:W4:Y:S04]  /*73b0*/  @!P0 LDG.E R66, [R68.64+0xe00] ;  /* 0x000e001e44428981 */ /* 0x000128000c1e1900 */
[----:B------:R0:W4:Y:S04]  /*73c0*/  @!P1 LDG.E R131, [R68.64+0xe80] ;  /* 0x000e801e44839981 */ /* 0x000128000c1e1900 */
[----:B------:R0:W4:Y:S04]  /*73d0*/  @!P2 LDG.E R130, [R68.64+0xf00] ;  /* 0x000f001e4482a981 */ /* 0x000128000c1e1900 */
[----:B------:R0:W4:Y:S01]  /*73e0*/  @!P3 LDG.E R133, [R68.64+0xf80] ;  /* 0x000f801e4485b981 */ /* 0x000122000c1e1900 */
[----:B------:R-:W-:-:S02]  /*73f0*/  LEA.HI.SX32 R138, R99, R99, 0x1b ;  /* 0x00000063638a7211 */ /* 0x000fc400078fdaff */
[----:B------:R-:W-:Y:S02]  /*7400*/  IADD3 R140, R99, 0x20, RZ ;  /* 0x00000020638c7810 */ /* 0x000fe40007ffe0ff */
[----:B------:R-:W-:Y:S02]  /*7410*/  ISETP.NE.AND P0, PT, R97, RZ, PT ;  /* 0x000000ff6100720c */ /* 0x000fe40003f05270 */
[----:B------:R-:W-:Y:S02]  /*7420*/  LEA.HI.SX32 R140, R140, R99, 0x1b ;  /* 0x000000638c8c7211 */ /* 0x000fe400078fdaff */
[----:B------:R-:W-:-:S04]  /*7430*/  IADD3 R141, R99, 0x60, RZ ;  /* 0x00000060638d7810 */ /* 0x000fc80007ffe0ff */
[----:B------:R-:W-:Y:S02]  /*7440*/  LEA.HI.SX32 R141, R141, R99, 0x1b ;  /* 0x000000638d8d7211 */ /* 0x000fe400078fdaff */
[----:B------:R-:W-:Y:S01]  /*7450*/  MOV R139, c[0x0][0x16c] ;  /* 0x00005b00008b7a02 */ /* 0x000fe20000000f00 */
[----:B------:R-:W-:Y:S02]  /*7460*/  UIMAD UR43, UR11, UR36, URZ ;  /* 0x000000240b2b72a4 */ /* 0x000fe4000f8e023f */
[----:B------:R-:W-:Y:S01]  /*7470*/  UIMAD.WIDE.U32 UR40, UR10, UR36, URZ ;  /* 0x000000240a2872a5 */ /* 0x000fe2000f8e003f */
[----:B-12---:R-:W1:Y:S02]  /*7480*/  R2UR UR45, R65 ;  /* 0x00000000412d73c2 */ /* 0x006e6400000e0000 */
[----:B-1----:R-:W-:Y:S02]  /*7490*/  FMUL.FTZ R65, R61, UR45 ;  /* 0x0000002d3d417c20 */ /* 0x002fe40008410000 */
[----:B------:R-:W-:-:S02]  /*74a0*/  FMUL.FTZ R132, R72, UR45 ;  /* 0x0000002d48847c20 */ /* 0x000fc40008410000 */
[----:B0-----:R-:W-:Y:S02]  /*74b0*/  FMUL.RZ R68, R65, 0.15915493667125701904 ;  /* 0x3e22f98341447820 */ /* 0x001fe4000040c000 */
[----:B------:R-:W-:Y:S01]  /*74c0*/  FMUL.FTZ R65, R60, UR45 ;  /* 0x0000002d3c417c20 */ /* 0x000fe20008410000 */
[----:B---3--:R0:W-:Y:S03]  /*74d0*/  STS [R138.X4], R67 ;  /* 0x000000438a007388 */ /* 0x0081e60000004800 */
[----:B------:R-:W-:Y:S01]  /*74e0*/  FMUL.RZ R69, R65, 0.15915493667125701904 ;  /* 0x3e22f98341457820 */ /* 0x000fe2000040c000 */
[----:B------:R-:W-:Y:S01]  /*74f0*/  MOV R65, UR24 ;  /* 0x0000001800417c02 */ /* 0x000fe20008000f00 */
[----:B------:R-:W-:Y:S01]  /*7500*/  FMUL.RZ R135, R132, 0.15915493667125701904 ;  /* 0x3e22f98384877820 */ /* 0x000fe2000040c000 */
[----:B0-----:R-:W-:Y:S01]  /*7510*/  IADD3 R138, R99, 0x40, RZ ;  /* 0x00000040638a7810 */ /* 0x001fe20007ffe0ff */
[----:B------:R-:W-:-:S03]  /*7520*/  FMUL.FTZ R132, R63, UR45 ;  /* 0x0000002d3f847c20 */ /* 0x000fc60008410000 */
[-C--:B------:R-:W-:Y:S01]  /*7530*/  LEA.HI.SX32 R138, R138, R99.reuse, 0x1b ;  /* 0x000000638a8a7211 */ /* 0x080fe200078fdaff */
[----:B----4-:R0:W-:Y:S01]  /*7540*/  STS [R140.X4+0x80], R71 ;  /* 0x000080478c007388 */ /* 0x0101e20000004800 */
[----:B------:R-:W-:Y:S01]  /*7550*/  ISETP.LT.OR P1, PT, R65, 0x2, P0 ;  /* 0x000000024100780c */ /* 0x000fe20000721670 */
[----:B------:R-:W-:Y:S02]  /*7560*/  FMUL.RZ R137, R132, 0.15915493667125701904 ;  /* 0x3e22f98384897820 */ /* 0x000fe4000040c000 */
[----:B------:R1:W-:Y:S01]  /*7570*/  STS [R138.X4+0x100], R70 ;  /* 0x000100468a007388 */ /* 0x0003e20000004800 */
[----:B------:R-:W-:Y:S01]  /*7580*/  FMUL.FTZ R132, R62, UR45 ;  /* 0x0000002d3e847c20 */ /* 0x000fe20008410000 */
[C---:B0-----:R-:W-:Y:S02]  /*7590*/  IADD3 R140, R99.reuse, 0x80, RZ ;  /* 0x00000080638c7810 */ /* 0x041fe40007ffe0ff */
[----:B-1----:R-:W-:Y:S02]  /*75a0*/  IADD3 R138, R99, 0xa0, RZ ;  /* 0x000000a0638a7810 */ /* 0x002fe40007ffe0ff */
[-C--:B------:R-:W-:Y:S01]  /*75b0*/  LEA.HI.SX32 R140, R140, R99.reuse, 0x1b ;  /* 0x000000638c8c7211 */ /* 0x080fe200078fdaff */
[----:B------:R-:W-:Y:S01]  /*75c0*/  FMUL.RZ R132, R132, 0.15915493667125701904 ;  /* 0x3e22f98384847820 */ /* 0x000fe2000040c000 */
[----:B------:R-:W-:Y:S01]  /*75d0*/  LEA.HI.SX32 R138, R138, R99, 0x1b ;  /* 0x000000638a8a7211 */ /* 0x000fe200078fdaff */
[----:B------:R-:W-:Y:S01]  /*75e0*/  FMUL.FTZ R65, R59, UR45 ;  /* 0x0000002d3b417c20 */ /* 0x000fe20008410000 */
[----:B------:R-:W-:Y:S01]  /*75f0*/  MUFU.SIN R134, R135 ;  /* 0x0000008700867308 */ /* 0x000fe20000000400 */
[----:B------:R0:W-:Y:S04]  /*7600*/  STS [R141.X4+0x180], R102 ;  /* 0x000180668d007388 */ /* 0x0001e80000004800 */
[----:B------:R1:W-:Y:S03]  /*7610*/  STS [R140.X4+0x200], R101 ;  /* 0x000200658c007388 */ /* 0x0003e60000004800 */
[----:B------:R2:W-:Y:S01]  /*7620*/  MUFU.COS R136, R135 ;  /* 0x0000008700887308 */ /* 0x0005e20000000000 */
[----:B------:R3:W-:Y:S01]  /*7630*/  STS [R138.X4+0x280], R104 ;  /* 0x000280688a007388 */ /* 0x0007e20000004800 */
[----:B0-----:R-:W-:-:S02]  /*7640*/  IADD3 R141, R99, 0xc0, RZ ;  /* 0x000000c0638d7810 */ /* 0x001fc40007ffe0ff */
[----:B-1----:R-:W-:-:S04]  /*7650*/  IADD3 R140, R99, 0xe0, RZ ;  /* 0x000000e0638c7810 */ /* 0x002fc80007ffe0ff */
[----:B------:R-:W-:Y:S01]  /*7660*/  MUFU.SIN R165, R132 ;  /* 0x0000008400a57308 */ /* 0x000fe20000000400 */
[----:B--2---:R-:W-:Y:S02]  /*7670*/  MOV R135, UR24 ;  /* 0x0000001800877c02 */ /* 0x004fe40008000f00 */
[----:B---3--:R-:W-:Y:S02]  /*7680*/  IADD3 R138, R99, 0x100, RZ ;  /* 0x00000100638a7810 */ /* 0x008fe40007ffe0ff */
[----:B------:R-:W-:-:S03]  /*7690*/  LEA.HI.SX32 R141, R141, R99, 0x1b ;  /* 0x000000638d8d7211 */ /* 0x000fc600078fdaff */
[----:B------:R0:W-:Y:S01]  /*76a0*/  MUFU.COS R166, R132 ;  /* 0x0000008400a67308 */ /* 0x0001e20000000000 */
[-C--:B------:R-:W-:Y:S02]  /*76b0*/  LEA.HI.SX32 R140, R140, R99.reuse, 0x1b ;  /* 0x000000638c8c7211 */ /* 0x080fe400078fdaff */
[----:B------:R-:W-:-:S05]  /*76c0*/  LEA.HI.SX32 R138, R138, R99, 0x1b ;  /* 0x000000638a8a7211 */ /* 0x000fca00078fdaff */
[----:B------:R-:W-:Y:S01]  /*76d0*/  MUFU.SIN R163, R68 ;  /* 0x0000004400a37308 */ /* 0x000fe20000000400 */
[----:B0-----:R-:W-:Y:S02]  /*76e0*/  FMUL.RZ R132, R65, 0.15915493667125701904 ;  /* 0x3e22f98341847820 */ /* 0x001fe4000040c000 */
[----:B------:R-:W-:-:S05]  /*76f0*/  FMUL.FTZ R65, R58, UR45 ;  /* 0x0000002d3a417c20 */ /* 0x000fca0008410000 */
[----:B------:R0:W-:Y:S01]  /*7700*/  MUFU.COS R164, R68 ;  /* 0x0000004400a47308 */ /* 0x0001e20000000000 */
[----:B------:R-:W-:Y:S01]  /*7710*/  STS [R141.X4+0x300], R103 ;  /* 0x000300678d007388 */ /* 0x000fe20000004800 */
[----:B0-----:R-:W-:-:S06]  /*7720*/  @!P1 IADD3 R68, R135, -0x2, RZ ;  /* 0xfffffffe87449810 */ /* 0x001fcc0007ffe0ff */
[----:B------:R-:W-:Y:S01]  /*7730*/  MUFU.SIN R167, R137 ;  /* 0x0000008900a77308 */ /* 0x000fe20000000400 */
[----:B------:R-:W-:Y:S01]  /*7740*/  STS [R140.X4+0x380], R106 ;  /* 0x0003806a8c007388 */ /* 0x000fe20000004800 */
[----:B------:R-:W-:-:S06]  /*7750*/  @!P1 IMAD R135, R68, R139, UR7 ;  /* 0x0000000744879e24 */ /* 0x000fcc000f8e028b */
[----:B------:R0:W-:Y:S01]  /*7760*/  MUFU.COS R168, R137 ;  /* 0x0000008900a87308 */ /* 0x0001e20000000000 */
[----:B------:R-:W-:Y:S01]  /*7770*/  IADD3 R68, R99, 0x200, RZ ;  /* 0x0000020063447810 */ /* 0x000fe20007ffe0ff */
[----:B------:R-:W-:Y:S01]  /*7780*/  STS [R138.X4+0x400], R105 ;  /* 0x000400698a007388 */ /* 0x000fe20000004800 */
[----:B0-----:R-:W-:Y:S02]  /*7790*/  FMUL.RZ R137, R65, 0.15915493667125701904 ;  /* 0x3e22f98341897820 */ /* 0x001fe4000040c000 */
        /* <DEDUP_REMOVED lines=10> */
[----:B0-----:R-:W-:Y:S02]  /*7840*/  FMUL.RZ R69, R65, 0.15915493667125701904 ;  /* 0x3e22f98341457820 */ /* 0x001fe4000040c000 */
[----:B------:R-:W-:Y:S01]  /*7850*/  FMUL.FTZ R65, R56, UR45 ;  /* 0x0000002d38417c20 */ /* 0x000fe20008410000 */
[----:B------:R-:W-:Y:S01]  /*7860*/  STS [R92.X4+0x680], R111 ;  /* 0x0006806f5c007388 */ /* 0x000fe20000004800 */
[----:B------:R-:W-:Y:S01]  /*7870*/  MUFU.SIN R155, R69 ;  /* 0x00000045009b7308 */ /* 0x000fe20000000400 */
[----:B------:R-:W-:Y:S01]  /*7880*/  UIMAD UR43, UR10, UR37, UR43 ;  /* 0x000000250a2b72a4 */ /* 0x000fe2000f8e022b */
[----:B------:R-:W-:Y:S01]  /*7890*/  FMUL.RZ R71, R65, 0.15915493667125701904 ;  /* 0x3e22f98341477820 */ /* 0x000fe2000040c000 */
[----:B------:R-:W-:Y:S01]  /*78a0*/  STS [R91.X4+0x700], R112 ;  /* 0x000700705b007388 */ /* 0x000fe20000004800 */
[-C--:B------:R-:W-:Y:S01]  /*78b0*/  LEA.HI.SX32 R65, R70, R99.reuse, 0x1b ;  /* 0x0000006346417211 */ /* 0x080fe200078fdaff */
[----:B------:R-:W-:Y:S01]  /*78c0*/  ULDC.64 UR36, c[0x0][0x1a0] ;  /* 0x0000680000247ab9 */ /* 0x000fe20000000a00 */
[----:B------:R-:W-:Y:S01]  /*78d0*/  IADD3 R70, R99, 0x260, RZ ;  /* 0x0000026063467810 */ /* 0x000fe20007ffe0ff */
[----:B------:R-:W-:Y:S01]  /*78e0*/  STS [R90.X4+0x780], R115 ;  /* 0x000780735a007388 */ /* 0x000fe20000004800 */
[----:B------:R0:W-:Y:S03]  /*78f0*/  MUFU.COS R156, R69 ;  /* 0x00000045009c7308 */ /* 0x0001e60000000000 */
[----:B------:R1:W-:Y:S01]  /*7900*/  STS [R68.X4+0x800], R113 ;  /* 0x0008007144007388 */ /* 0x0003e20000004800 */
[----:B------:R-:W-:Y:S01]  /*7910*/  LEA.HI.SX32 R67, R102, R99, 0x1b ;  /* 0x0000006366437211 */ /* 0x000fe200078fdaff */
[----:B------:R-:W-:Y:S01]  /*7920*/  UIMAD UR44, UR42, UR36, URZ ;  /* 0x000000242a2c72a4 */ /* 0x000fe2000f8e023f */
[----:B0-----:R-:W-:Y:S01]  /*7930*/  FMUL.FTZ R69, R55, UR45 ;  /* 0x0000002d37457c20 */ /* 0x001fe20008410000 */
[----:B------:R-:W-:Y:S01]  /*7940*/  UIADD3 UR41, UR41, UR43, URZ ;  /* 0x0000002b29297290 */ /* 0x000fe2000fffe03f */
[----:B-1----:R-:W-:-:S02]  /*7950*/  IADD3 R68, R99, 0x280, RZ ;  /* 0x0000028063447810 */ /* 0x002fc40007ffe0ff */
[----:B------:R-:W-:Y:S01]  /*7960*/  FMUL.RZ R101, R69, 0.15915493667125701904 ;  /* 0x3e22f98345657820 */ /* 0x000fe2000040c000 */
[-C--:B------:R-:W-:Y:S02]  /*7970*/  LEA.HI.SX32 R69, R70, R99.reuse, 0x1b ;  /* 0x0000006346457211 */ /* 0x080fe400078fdaff */
[----:B------:R-:W-:Y:S01]  /*7980*/  LEA.HI.SX32 R68, R68, R99, 0x1b ;  /* 0x0000006344447211 */ /* 0x000fe200078fdaff */
[----:B------:R-:W-:Y:S01]  /*7990*/  STS [R65.X4+0x880], R116 ;  /* 0x0008807441007388 */ /* 0x000fe20000004800 */
[----:B------:R-:W-:Y:S02]  /*79a0*/  UIMAD UR44, UR7, UR37, UR44 ;  /* 0x00000025072c72a4 */ /* 0x000fe4000f8e022c */
[----:B------:R-:W-:Y:S01]  /*79b0*/  UIMAD.WIDE.U32 UR40, UR7, UR36, UR40 ;  /* 0x00000024072872a5 */ /* 0x000fe2000f8e0028 */
[----:B------:R0:W-:Y:S02]  /*79c0*/  STS [R67.X4+0x900], R114 ;  /* 0x0009007243007388 */ /* 0x0001e40000004800 */
[----:B------:R-:W-:-:S02]  /*79d0*/  ULDC.64 UR36, c[0x0][0x228] ;  /* 0x00008a0000247ab9 */ /* 0x000fc40000000a00 */
[----:B------:R-:W-:Y:S01]  /*79e0*/  STS [R69.X4+0x980], R118 ;  /* 0x0009807645007388 */ /* 0x000fe20000004800 */
[----:B------:R-:W-:Y:S02]  /*79f0*/  UIADD3 UR41, UR41, UR44, URZ ;  /* 0x0000002c29297290 */ /* 0x000fe4000fffe03f */
[----:B------:R-:W-:Y:S01]  /*7a00*/  ULEA UR36, UP0, UR40, UR36, 0x3 ;  /* 0x0000002428247291 */ /* 0x000fe2000f80183f */
[----:B------:R1:W-:Y:S01]  /*7a10*/  STS [R68.X4+0xa00], R117 ;  /* 0x000a007544007388 */ /* 0x0003e20000004800 */
[----:B0-----:R-:W-:Y:S01]  /*7a20*/  FMUL.FTZ R67, R54, UR45 ;  /* 0x0000002d36437c20 */ /* 0x001fe20008410000 */
[----:B------:R-:W-:Y:S01]  /*7a30*/  MUFU.SIN R153, R71 ;  /* 0x0000004700997308 */ /* 0x000fe20000000400 */
[----:B------:R0:W2:Y:S01]  /*7a40*/  R2UR UR43, R64 ;  /* 0x00000000402b73c2 */ /* 0x0000a200000e0000 */
[----:B------:R-:W-:Y:S01]  /*7a50*/  ULEA.HI.X UR37, UR40, UR37, UR41, 0x3, UP0 ;  /* 0x0000002528257291 */ /* 0x000fe200080f1c29 */
[----:B-1----:R-:W-:-:S05]  /*7a60*/  IADD3 R68, R99, 0x300, RZ ;  /* 0x0000030063447810 */ /* 0x002fca0007ffe0ff */
[----:B------:R1:W-:Y:S01]  /*7a70*/  MUFU.COS R154, R71 ;  /* 0x00000047009a7308 */ /* 0x0003e20000000000 */
[----:B------:R-:W-:Y:S01]  /*7a80*/  FMUL.FTZ R69, R52, UR45 ;  /* 0x0000002d34457c20 */ /* 0x000fe20008410000 */
[----:B0-----:R-:W-:Y:S02]  /*7a90*/  LEA.HI.SX32 R64, R68, R99, 0x1b ;  /* 0x0000006344407211 */ /* 0x001fe400078fdaff */
[----:B------:R-:W-:Y:S01]  /*7aa0*/  IADD3 R68, R99, 0x320, RZ ;  /* 0x0000032063447810 */ /* 0x000fe20007ffe0ff */
[----:B-1----:R-:W-:Y:S02]  /*7ab0*/  FMUL.RZ R71, R67, 0.15915493667125701904 ;  /* 0x3e22f98343477820 */ /* 0x002fe4000040c000 */
[----:B------:R-:W-:Y:S01]  /*7ac0*/  FMUL.FTZ R67, R53, UR45 ;  /* 0x0000002d35437c20 */ /* 0x000fe20008410000 */
[----:B------:R-:W-:Y:S01]  /*7ad0*/  MUFU.SIN R151, R101 ;  /* 0x0000006500977308 */ /* 0x000fe20000000400 */
[----:B------:R-:W-:Y:S01]  /*7ae0*/  FMUL.RZ R146, R69, 0.15915493667125701904 ;  /* 0x3e22f98345927820 */ /* 0x000fe2000040c000 */
[----:B------:R-:W-:-:S06]  /*7af0*/  MOV R69, UR37 ;  /* 0x0000002500457c02 */ /* 0x000fcc0008000f00 */
[----:B------:R0:W-:Y:S02]  /*7b00*/  MUFU.COS R152, R101 ;  /* 0x0000006500987308 */ /* 0x0001e40000000000 */
[----:B0-----:R-:W-:Y:S01]  /*7b10*/  FMUL.RZ R101, R67, 0.15915493667125701904 ;  /* 0x3e22f98343657820 */ /* 0x001fe2000040c000 */
[----:B------:R-:W-:Y:S02]  /*7b20*/  LEA.HI.SX32 R67, R68, R99, 0x1b ;  /* 0x0000006344437211 */ /* 0x000fe400078fdaff */
[----:B------:R-:W-:-:S06]  /*7b30*/  MOV R68, UR36 ;  /* 0x0000002400447c02 */ /* 0x000fcc0008000f00 */
[----:B------:R-:W3:Y:S01]  /*7b40*/  LDG.E.64 R68, [R68.64] ;  /* 0x0000001e44447981 */ /* 0x000ee2000c1e1b00 */
        /* <DEDUP_REMOVED lines=8> */
[----:B--2---:R-:W-:Y:S02]  /*7bd0*/  MOV R132, UR43 ;  /* 0x0000002b00847c02 */ /* 0x004fe40008000f00 */
[----:B0-----:R-:W-:Y:S01]  /*7be0*/  LEA.HI.SX32 R65, R102, R99, 0x1b ;  /* 0x0000006366417211 */ /* 0x001fe200078fdaff */
[----:B------:R-:W-:Y:S02]  /*7bf0*/  STS [R70.X4+0xb00], R119 ;  /* 0x000b007746007388 */ /* 0x000fe40000004800 */
[----:B------:R-:W-:Y:S02]  /*7c00*/  FMUL.FTZ R132, R132, 1.4426950216293334961 ;  /* 0x3fb8aa3b84847820 */ /* 0x000fe40000410000 */
[----:B------:R0:W-:Y:S01]  /*7c10*/  STS [R65.X4+0xb80], R122 ;  /* 0x000b807a41007388 */ /* 0x0001e20000004800 */
[----:B------:R-:W-:-:S02]  /*7c20*/  IADD3 R102, R99, 0x340, RZ ;  /* 0x0000034063667810 */ /* 0x000fc40007ffe0ff */
[----:B------:R-:W-:Y:S01]  /*7c30*/  IADD3 R104, R99, 0x360, RZ ;  /* 0x0000036063687810 */ /* 0x000fe20007ffe0ff */
[----:B0-----:R-:W-:Y:S01]  /*7c40*/  FMUL.FTZ R65, R132, R72 ;  /* 0x0000004884417220 */ /* 0x001fe20000410000 */
[----:B------:R0:W-:Y:S01]  /*7c50*/  STS [R64.X4+0xc00], R121 ;  /* 0x000c007940007388 */ /* 0x0001e20000004800 */
[----:B------:R-:W-:-:S04]  /*7c60*/  LEA.HI.SX32 R102, R102, R99, 0x1b ;  /* 0x0000006366667211 */ /* 0x000fc800078fdaff */
[----:B------:R-:W1:Y:S01]  /*7c70*/  MUFU.EX2 R65, R65 ;  /* 0x0000004100417308 */ /* 0x000e620000000800 */
[-C--:B------:R-:W-:Y:S02]  /*7c80*/  LEA.HI.SX32 R104, R104, R99.reuse, 0x1b ;  /* 0x0000006368687211 */ /* 0x080fe400078fdaff */
[C---:B------:R-:W-:Y:S02]  /*7c90*/  IADD3 R70, R99.reuse, 0x3a0, RZ ;  /* 0x000003a063467810 */ /* 0x040fe40007ffe0ff */
[C---:B0-----:R-:W-:Y:S02]  /*7ca0*/  IADD3 R64, R99.reuse, 0x380, RZ ;  /* 0x0000038063407810 */ /* 0x041fe40007ffe0ff */
[C---:B------:R-:W-:Y:S01]  /*7cb0*/  IADD3 R106, R99.reuse, 0x3c0, RZ ;  /* 0x000003c0636a7810 */ /* 0x040fe20007ffe0ff */
[----:B------:R-:W-:Y:S01]  /*7cc0*/  MUFU.SIN R149, R71 ;  /* 0x0000004700957308 */ /* 0x000fe20000000400 */
[----:B------:R-:W-:Y:S01]  /*7cd0*/  IADD3 R108, R99, 0x3e0, RZ ;  /* 0x000003e0636c7810 */ /* 0x000fe20007ffe0ff */
[----:B------:R0:W-:Y:S01]  /*7ce0*/  STS [R67.X4+0xc80], R124 ;  /* 0x000c807c43007388 */ /* 0x0001e20000004800 */
[----:B------:R-:W-:Y:S01]  /*7cf0*/  ULEA UR36, UR28, UR7, 0x8 ;  /* 0x000000071c247291 */ /* 0x000fe2000f8e403f */
[----:B------:R-:W-:-:S02]  /*7d00*/  LEA.HI.SX32 R70, R70, R99, 0x1b ;  /* 0x0000006346467211 */ /* 0x000fc400078fdaff */
[----:B------:R-:W-:Y:S02]  /*7d10*/  STS [R102.X4+0xd00], R123 ;  /* 0x000d007b66007388 */ /* 0x000fe40000004800 */
[----:B------:R2:W-:Y:S01]  /*7d20*/  MUFU.COS R150, R71 ;  /* 0x0000004700967308 */ /* 0x0005e20000000000 */
[-C--:B------:R-:W-:Y:S01]  /*7d30*/  LEA.HI.SX32 R108, R108, R99.reuse, 0x1b ;  /* 0x000000636c6c7211 */ /* 0x080fe200078fdaff */
[----:B------:R4:W-:Y:S01]  /*7d40*/  STS [R104.X4+0xd80], R125 ;  /* 0x000d807d68007388 */ /* 0x0009e20000004800 */
[-C--:B0-----:R-:W-:Y:S02]  /*7d50*/  LEA.HI.SX32 R67, R106, R99.reuse, 0x1b ;  /* 0x000000636a437211 */ /* 0x081fe400078fdaff */
[----:B--2---:R-:W-:-:S03]  /*7d60*/  LEA.HI.SX32 R71, R64, R99, 0x1b ;  /* 0x0000006340477211 */ /* 0x004fc600078fdaff */
[----:B------:R-:W-:Y:S01]  /*7d70*/  MUFU.SIN R147, R101 ;  /* 0x0000006500937308 */ /* 0x000fe20000000400 */
[----:B------:R-:W-:Y:S01]  /*7d80*/  FMUL.FTZ R64, R51, UR45 ;  /* 0x0000002d33407c20 */ /* 0x000fe20008410000 */
[----:B----4-:R-:W-:Y:S01]  /*7d90*/  HFMA2.MMA R104, -RZ, RZ, 0, 9.5367431640625e-07 ;  /* 0x00000010ff687435 */ /* 0x010fe200000001ff */
[C---:B------:R-:W-:Y:S01]  /*7da0*/  ISETP.NE.AND P2, PT, R100.reuse, RZ, PT ;  /* 0x000000ff6400720c */ /* 0x040fe20003f45270 */
[----:B------:R-:W-:Y:S01]  /*7db0*/  STS [R71.X4+0xe00], R66 ;  /* 0x000e004247007388 */ /* 0x000fe20000004800 */
[----:B------:R-:W-:-:S03]  /*7dc0*/  IADD3 R103, R100, 0x200, RZ ;  /* 0x0000020064677810 */ /* 0x000fc60007ffe0ff */
[----:B------:R0:W-:Y:S01]  /*7dd0*/  MUFU.COS R148, R101 ;  /* 0x0000006500947308 */ /* 0x0001e20000000000 */
[----:B------:R2:W-:Y:S01]  /*7de0*/  STS [R70.X4+0xe80], R131 ;  /* 0x000e808346007388 */ /* 0x0005e20000004800 */
[----:B------:R-:W-:Y:S01]  /*7df0*/  MOV R139, UR36 ;  /* 0x00000024008b7c02 */ /* 0x000fe20008000f00 */
[----:B------:R-:W-:Y:S02]  /*7e00*/  FMUL.RZ R102, R64, 0.15915493667125701904 ;  /* 0x3e22f98340667820 */ /* 0x000fe4000040c000 */
[----:B------:R-:W-:Y:S01]  /*7e10*/  STS [R67.X4+0xf00], R130 ;  /* 0x000f008243007388 */ /* 0x000fe20000004800 */
[----:B0-----:R-:W-:-:S03]  /*7e20*/  SHF.L.U32 R101, R99, 0x5, RZ ;  /* 0x0000000563657819 */ /* 0x001fc600000006ff */
[----:B------:R0:W-:Y:S01]  /*7e30*/  STS [R108.X4+0xf80], R133 ;  /* 0x000f80856c007388 */ /* 0x0001e20000004800 */
[----:B--2---:R-:W-:Y:S01]  /*7e40*/  FMUL.FTZ R70, R50, UR45 ;  /* 0x0000002d32467c20 */ /* 0x004fe20008410000 */
[----:B------:R-:W-:Y:S01]  /*7e50*/  SEL R139, R139, R103, !P2 ;  /* 0x000000678b8b7207 */ /* 0x000fe20005000000 */
[C---:B-1----:R-:W-:Y:S02]  /*7e60*/  FMUL.FTZ R64, R65.reuse, R136 ;  /* 0x0000008841407220 */ /* 0x042fe40000410000 */
[----:B------:R-:W-:Y:S01]  /*7e70*/  FMUL.FTZ R65, R65, R134 ;  /* 0x0000008641417220 */ /* 0x000fe20000410000 */
[----:B------:R-:W-:Y:S01]  /*7e80*/  MUFU.SIN R157, R137 ;  /* 0x00000089009d7308 */ /* 0x000fe20000000400 */
[----:B------:R-:W-:Y:S01]  /*7e90*/  FMUL.RZ R142, R70, 0.15915493667125701904 ;  /* 0x3e22f983468e7820 */ /* 0x000fe2000040c000 */
        /* <DEDUP_REMOVED lines=43> */
[C---:B--2---:R-:W-:Y:S02]  /*8150*/  FMUL.FTZ R139, R132.reuse, R59 ;  /* 0x0000003b848b7220 */ /* 0x044fe40000410000 */
[----:B------:R-:W0:Y:S01]  /*8160*/  MUFU.EX2 R140, R140 ;  /* 0x0000008c008c7308 */ /* 0x000e220000000800 */
[----:B------:R-:W-:-:S07]  /*8170*/  FMUL.FTZ R169, R132, R62 ;  /* 0x0000003e84a97220 */ /* 0x000fce0000410000 */
[----:B------:R-:W2:Y:S01]  /*8180*/  MUFU.EX2 R139, R139 ;  /* 0x0000008b008b7308 */ /* 0x000ea20000000800 */
[----:B------:R4:W5:Y:S07]  /*8190*/  @!P1 LDG.E.64 R66, [R70.64+0x8] ;  /* 0x0000081e46429981 */ /* 0x00096e000c1e1b00 */
[----:B------:R-:W-:Y:S01]  /*81a0*/  MUFU.EX2 R133, R133 ;  /* 0x0000008500857308 */ /* 0x000fe20000000800 */
[----:B----4-:R-:W-:-:S07]  /*81b0*/  FMUL.FTZ R71, R132, R57 ;  /* 0x0000003984477220 */ /* 0x010fce0000410000 */
[----:B------:R-:W-:Y:S01]  /*81c0*/  MUFU.EX2 R169, R169 ;  /* 0x000000a900a97308 */ /* 0x000fe20000000800 */
[----:B------:R-:W-:-:S07]  /*81d0*/  FMUL.FTZ R170, R132, R61 ;  /* 0x0000003d84aa7220 */ /* 0x000fce0000410000 */
[----:B------:R-:W4:Y:S01]  /*81e0*/  MUFU.EX2 R71, R71 ;  /* 0x0000004700477308 */ /* 0x000f220000000800 */
[----:B------:R-:W-:Y:S02]  /*81f0*/  FMUL.FTZ R171, R132, R56 ;  /* 0x0000003884ab7220 */ /* 0x000fe40000410000 */
[----:B0-----:R-:W-:Y:S02]  /*8200*/  FMUL.FTZ R167, R140, R167 ;  /* 0x000000a78ca77220 */ /* 0x001fe40000410000 */
[----:B------:R-:W-:-:S03]  /*8210*/  FMUL.FTZ R249, R88, R72 ;  /* 0x0000004858f97220 */ /* 0x000fc60000410000 */
[----:B------:R-:W0:Y:S01]  /*8220*/  MUFU.EX2 R170, R170 ;  /* 0x000000aa00aa7308 */ /* 0x000e220000000800 */
[----:B------:R-:W-:Y:S02]  /*8230*/  FMUL.FTZ R70, R132, R58 ;  /* 0x0000003a84467220 */ /* 0x000fe40000410000 */
[C---:B--2---:R-:W-:Y:S02]  /*8240*/  FMUL.FTZ R160, R139.reuse, R160 ;  /* 0x000000a08ba07220 */ /* 0x044fe40000410000 */
[----:B------:R-:W-:-:S03]  /*8250*/  FMUL.FTZ R159, R139, R159 ;  /* 0x0000009f8b9f7220 */ /* 0x000fc60000410000 */
[----:B------:R-:W2:Y:S01]  /*8260*/  MUFU.EX2 R171, R171 ;  /* 0x000000ab00ab7308 */ /* 0x000ea20000000800 */
[----:B------:R-:W-:Y:S02]  /*8270*/  FMUL.FTZ R168, R140, R168 ;  /* 0x000000a88ca87220 */ /* 0x000fe40000410000 */
[C---:B----4-:R-:W-:Y:S02]  /*8280*/  FMUL.FTZ R156, R71.reuse, R156 ;  /* 0x0000009c479c7220 */ /* 0x050fe40000410000 */
[----:B------:R-:W-:Y:S02]  /*8290*/  FMUL.FTZ R155, R71, R155 ;  /* 0x0000009b479b7220 */ /* 0x000fe40000410000 */
        /* <DEDUP_REMOVED lines=10> */
[----:B------:R-:W-:Y:S02]  /*8340*/  FFMA.FTZ R139, R168, R249, -R71 ;  /* 0x000000f9a88b7223 */ /* 0x000fe40000010847 */
[----:B------:R-:W-:Y:S01]  /*8350*/  FMUL.FTZ R140, R132, R54 ;  /* 0x00000036848c7220 */ /* 0x000fe20000410000 */
[----:B------:R-:W1:Y:S01]  /*8360*/  MUFU.EX2 R133, R133 ;  /* 0x0000008500857308 */ /* 0x000e620000000800 */
[----:B------:R-:W-:Y:S02]  /*8370*/  FADD.FTZ R169, RZ, R169 ;  /* 0x000000a9ffa97221 */ /* 0x000fe40000010000 */
[----:B------:R-:W-:Y:S02]  /*8380*/  FADD.FTZ R139, R248, R139 ;  /* 0x0000008bf88b7221 */ /* 0x000fe40000010000 */
[C---:B0-----:R-:W-:Y:S02]  /*8390*/  FMUL.FTZ R164, R170.reuse, R164 ;  /* 0x000000a4aaa47220 */ /* 0x041fe40000410000 */
[----:B------:R-:W-:Y:S01]  /*83a0*/  FMUL.FTZ R163, R170, R163 ;  /* 0x000000a3aaa37220 */ /* 0x000fe20000410000 */
[----:B------:R-:W0:Y:S01]  /*83b0*/  MUFU.EX2 R140, R140 ;  /* 0x0000008c008c7308 */ /* 0x000e220000000800 */
[----:B--2---:R-:W-:-:S02]  /*83c0*/  FMUL.FTZ R154, R171, R154 ;  /* 0x0000009aab9a7220 */ /* 0x004fc40000410000 */
[----:B------:R-:W-:Y:S02]  /*83d0*/  FMUL.FTZ R153, R171, R153 ;  /* 0x00000099ab997220 */ /* 0x000fe40000410000 */
[C---:B------:R-:W-:Y:S02]  /*83e0*/  FMUL.FTZ R170, R165.reuse, R169 ;  /* 0x000000a9a5aa7220 */ /* 0x040fe40000410000 */
[----:B------:R-:W-:Y:S02]  /*83f0*/  FMUL.FTZ R171, R165, R139 ;  /* 0x0000008ba5ab7220 */ /* 0x000fe40000410000 */
[----:B------:R-:W-:Y:S02]  /*8400*/  FMUL.FTZ R71, R132, R51 ;  /* 0x0000003384477220 */ /* 0x000fe40000410000 */
[C---:B------:R-:W-:Y:S02]  /*8410*/  FFMA.FTZ R170, R166.reuse, R139, -R170 ;  /* 0x0000008ba6aa7223 */ /* 0x040fe400000108aa */
[----:B------:R-:W-:-:S02]  /*8420*/  FFMA.FTZ R171, R166, R169, R171 ;  /* 0x000000a9a6ab7223 */ /* 0x000fc400000100ab */
[----:B------:R-:W-:Y:S02]  /*8430*/  FMUL.FTZ R139, R132, R50 ;  /* 0x00000032848b7220 */ /* 0x000fe40000410000 */
[C---:B----4-:R-:W-:Y:S02]  /*8440*/  FMUL.FTZ R158, R70.reuse, R158 ;  /* 0x0000009e469e7220 */ /* 0x050fe40000410000 */
[----:B------:R-:W-:Y:S02]  /*8450*/  FMUL.FTZ R157, R70, R157 ;  /* 0x0000009d469d7220 */ /* 0x000fe40000410000 */
[----:B------:R-:W-:Y:S02]  /*8460*/  FMUL.FTZ R70, R132, R52 ;  /* 0x0000003484467220 */ /* 0x000fe40000410000 */
[----:B------:R-:W-:Y:S02]  /*8470*/  FMUL.FTZ R247, R86, R62 ;  /* 0x0000003e56f77220 */ /* 0x000fe40000410000 */
[----:B------:R-:W-:Y:S01]  /*8480*/  FADD.FTZ R171, RZ, R171 ;  /* 0x000000abffab7221 */ /* 0x000fe20000010000 */
[----:B------:R-:W-:Y:S01]  /*8490*/  MUFU.SIN R141, R142 ;  /* 0x0000008e008d7308 */ /* 0x000fe20000000400 */
[----:B-1----:R-:W-:-:S02]  /*84a0*/  FMUL.FTZ R148, R133, R148 ;  /* 0x0000009485947220 */ /* 0x002fc40000410000 */
[----:B------:R-:W-:Y:S02]  /*84b0*/  FMUL.FTZ R147, R133, R147 ;  /* 0x0000009385937220 */ /* 0x000fe40000410000 */
[----:B------:R-:W-:-:S03]  /*84c0*/  FADD.FTZ R170, R247, R170 ;  /* 0x000000aaf7aa7221 */ /* 0x000fc60000010000 */
[----:B------:R-:W1:Y:S01]  /*84d0*/  MUFU.EX2 R71, R71 ;  /* 0x0000004700477308 */ /* 0x000e620000000800 */
[----:B------:R-:W-:Y:S02]  /*84e0*/  FMUL.FTZ R133, R163, R171 ;  /* 0x000000aba3857220 */ /* 0x000fe40000410000 */
[----:B0-----:R-:W-:-:S05]  /*84f0*/  FMUL.FTZ R150, R140, R150 ;  /* 0x000000968c967220 */ /* 0x001fca0000410000 */
[----:B------:R-:W-:Y:S01]  /*8500*/  MUFU.COS R142, R142 ;  /* 0x0000008e008e7308 */ /* 0x000fe20000000000 */
[----:B------:R-:W-:Y:S02]  /*8510*/  FMUL.FTZ R149, R140, R149 ;  /* 0x000000958c957220 */ /* 0x000fe40000410000 */
[----:B------:R-:W-:-:S05]  /*8520*/  FMUL.FTZ R140, R163, R170 ;  /* 0x000000aaa38c7220 */ /* 0x000fca0000410000 */
[----:B------:R-:W0:Y:S01]  /*8530*/  MUFU.EX2 R139, R139 ;  /* 0x0000008b008b7308 */ /* 0x000e220000000800 */
[----:B------:R-:W-:Y:S02]  /*8540*/  FFMA.FTZ R133, R164, R170, -R133 ;  /* 0x000000aaa4857223 */ /* 0x000fe40000010885 */
[----:B------:R-:W-:-:S05]  /*8550*/  FMUL.FTZ R246, R85, R61 ;  /* 0x0000003d55f67220 */ /* 0x000fca0000410000 */
[----:B------:R-:W-:Y:S01]  /*8560*/  MUFU.SIN R145, R146 ;  /* 0x0000009200917308 */ /* 0x000fe20000000400 */
[----:B------:R-:W-:-:S07]  /*8570*/  FFMA.FTZ R140, R164, R171, R140 ;  /* 0x000000aba48c7223 */ /* 0x000fce000001008c */
[----:B------:R-:W-:Y:S01]  /*8580*/  MUFU.COS R146, R146 ;  /* 0x0000009200927308 */ /* 0x000fe20000000000 */
[----:B------:R-:W-:-:S07]  /*8590*/  FADD.FTZ R133, R246, R133 ;  /* 0x00000085f6857221 */ /* 0x000fce0000010000 */
[----:B------:R-:W2:Y:S01]  /*85a0*/  MUFU.EX2 R70, R70 ;  /* 0x0000004600467308 */ /* 0x000ea20000000800 */
[----:B------:R-:W-:Y:S02]  /*85b0*/  FADD.FTZ R140, RZ, R140 ;  /* 0x0000008cff8c7221 */ /* 0x000fe40000010000 */
[----:B------:R-:W-:Y:S02]  /*85c0*/  FMUL.FTZ R169, R161, R133 ;  /* 0x00000085a1a97220 */ /* 0x000fe40000410000 */
[C---:B-1----:R-:W-:Y:S02]  /*85d0*/  FMUL.FTZ R144, R71.reuse, R144 ;  /* 0x0000009047907220 */ /* 0x042fe40000410000 */
[----:B------:R-:W-:Y:S02]  /*85e0*/  FMUL.FTZ R143, R71, R143 ;  /* 0x0000008f478f7220 */ /* 0x000fe40000410000 */
[C---:B0-----:R-:W-:Y:S02]  /*85f0*/  FMUL.FTZ R142, R139.reuse, R142 ;  /* 0x0000008e8b8e7220 */ /* 0x041fe40000410000 */
[----:B------:R-:W-:-:S02]  /*8600*/  FMUL.FTZ R141, R139, R141 ;  /* 0x0000008d8b8d7220 */ /* 0x000fc40000410000 */
[----:B------:R-:W-:Y:S02]  /*8610*/  FMUL.FTZ R71, R65, R167 ;  /* 0x000000a741477220 */ /* 0x000fe40000410000 */
[-C--:B------:R-:W-:Y:S02]  /*8620*/  FMUL.FTZ R139, R161, R140.reuse ;  /* 0x0000008ca18b7220 */ /* 0x080fe40000410000 */
[----:B------:R-:W-:Y:S02]  /*8630*/  FFMA.FTZ R169, R162, R140, R169 ;  /* 0x0000008ca2a97223 */ /* 0x000fe400000100a9 */
[C---:B--2---:R-:W-:Y:S02]  /*8640*/  FMUL.FTZ R146, R70.reuse, R146 ;  /* 0x0000009246927220 */ /* 0x044fe40000410000 */
[----:B------:R-:W-:Y:S02]  /*8650*/  FMUL.FTZ R145, R70, R145 ;  /* 0x0000009146917220 */ /* 0x000fe40000410000 */
[----:B------:R-:W-:-:S02]  /*8660*/  FMUL.FTZ R70, R64, R167 ;  /* 0x000000a740467220 */ /* 0x000fc40000410000 */
[----:B------:R-:W-:Y:S02]  /*8670*/  FFMA.FTZ R71, R64, R168, -R71 ;  /* 0x000000a840477223 */ /* 0x000fe40000010847 */
[----:B------:R-:W-:Y:S02]  /*8680*/  FFMA.FTZ R170, R162, R133, -R139 ;  /* 0x00000085a2aa7223 */ /* 0x000fe4000001088b */
[----:B------:R-:W-:Y:S02]  /*8690*/  FMUL.FTZ R245, R84, R60 ;  /* 0x0000003c54f57220 */ /* 0x000fe40000410000 */
[----:B------:R-:W-:Y:S02]  /*86a0*/  FADD.FTZ R169, RZ, R169 ;  /* 0x000000a9ffa97221 */ /* 0x000fe40000010000 */
        /* <DEDUP_REMOVED lines=21> */
[----:B------:R-:W-:Y:S02]  /*8800*/  FMUL.FTZ R172, R132, R55 ;  /* 0x0000003784ac7220 */ /* 0x000fe40000410000 */
[----:B------:R-:W-:Y:S02]  /*8810*/  FFMA.FTZ R133, R164, R139, R133 ;  /* 0x0000008ba4857223 */ /* 0x000fe40000010085 */
[----:B------:R-:W-:Y:S02]  /*8820*/  FFMA.FTZ R70, R158, R171, -R70 ;  /* 0x000000ab9e467223 */ /* 0x000fe40000010846 */
[----:B------:R-:W-:Y:S02]  /*8830*/  FMUL.FTZ R243, R82, R58 ;  /* 0x0000003a52f37220 */ /* 0x000fe40000410000 */
[----:B------:R-:W-:Y:S01]  /*8840*/  FADD.FTZ R170, RZ, R170 ;  /* 0x000000aaffaa7221 */ /* 0x000fe20000010000 */
[----:B------:R-:W0:Y:S01]  /*8850*/  MUFU.EX2 R172, R172 ;  /* 0x000000ac00ac7308 */ /* 0x000e220000000800 */
[----:B------:R-:W-:-:S02]  /*8860*/  FMUL.FTZ R139, R161, R133 ;  /* 0x00000085a18b7220 */ /* 0x000fc40000410000 */
[----:B------:R-:W-:Y:S02]  /*8870*/  FADD.FTZ R169, R243, R70 ;  /* 0x00000046f3a97221 */ /* 0x000fe40000010000 */
[C---:B------:R-:W-:Y:S02]  /*8880*/  FMUL.FTZ R171, R155.reuse, R170 ;  /* 0x000000aa9bab7220 */ /* 0x040fe40000410000 */
[----:B------:R-:W-:Y:S02]  /*8890*/  FFMA.FTZ R70, R162, R140, -R139 ;  /* 0x0000008ca2467223 */ /* 0x000fe4000001088b */
[-C--:B------:R-:W-:Y:S02]  /*88a0*/  FMUL.FTZ R139, R155, R169.reuse ;  /* 0x000000a99b8b7220 */ /* 0x080fe40000410000 */
[----:B------:R-:W-:Y:S02]  /*88b0*/  FFMA.FTZ R171, R156, R169, -R171 ;  /* 0x000000a99cab7223 */ /* 0x000fe400000108ab */
[----:B------:R-:W-:-:S02]  /*88c0*/  FMUL.FTZ R242, R81, R57 ;  /* 0x0000003951f27220 */ /* 0x000fc40000410000 */
[----:B------:R-:W-:Y:S02]  /*88d0*/  FMUL.FTZ R132, R132, R49 ;  /* 0x0000003184847220 */ /* 0x000fe40000410000 */
[----:B------:R-:W-:Y:S02]  /*88e0*/  FFMA.FTZ R170, R156, R170, R139 ;  /* 0x000000aa9caa7223 */ /* 0x000fe4000001008b */
[----:B------:R-:W-:Y:S01]  /*88f0*/  FADD.FTZ R171, R242, R171 ;  /* 0x000000abf2ab7221 */ /* 0x000fe20000010000 */
[----:B------:R-:W-:Y:S01]  /*8900*/  MUFU.COS R71, R174 ;  /* 0x000000ae00477308 */ /* 0x000fe20000000000 */
[----:B------:R-:W-:Y:S02]  /*8910*/  FADD.FTZ R170, RZ, R170 ;  /* 0x000000aaffaa7221 */ /* 0x000fe40000010000 */
[----:B------:R-:W-:Y:S02]  /*8920*/  FMUL.FTZ R173, R153, R171 ;  /* 0x000000ab99ad7220 */ /* 0x000fe40000410000 */
[----:B------:R-:W-:-:S03]  /*8930*/  FMUL.FTZ R140, R161, R140 ;  /* 0x0000008ca18c7220 */ /* 0x000fc60000410000 */
[----:B------:R-:W1:Y:S01]  /*8940*/  MUFU.EX2 R132, R132 ;  /* 0x0000008400847308 */ /* 0x000e620000000800 */
[C---:B0-----:R-:W-:Y:S02]  /*8950*/  FMUL.FTZ R152, R172.reuse, R152 ;  /* 0x00000098ac987220 */ /* 0x041fe40000410000 */
[----:B------:R-:W-:Y:S02]  /*8960*/  FMUL.FTZ R151, R172, R151 ;  /* 0x00000097ac977220 */ /* 0x000fe40000410000 */
[-C--:B------:R-:W-:Y:S02]  /*8970*/  FMUL.FTZ R172, R153, R170.reuse ;  /* 0x000000aa99ac7220 */ /* 0x080fe40000410000 */
[----:B------:R-:W-:Y:S01]  /*8980*/  FFMA.FTZ R173, R154, R170, R173 ;  /* 0x000000aa9aad7223 */ /* 0x000fe200000100ad */
[----:B------:R-:W0:Y:S01]  /*8990*/  MUFU.SIN R139, R174 ;  /* 0x000000ae008b7308 */ /* 0x000e220000000400 */
[----:B------:R-:W-:Y:S02]  /*89a0*/  FFMA.FTZ R140, R162, R133, R140 ;  /* 0x00000085a28c7223 */ /* 0x000fe4000001008c */
[----:B------:R-:W-:-:S02]  /*89b0*/  FMUL.FTZ R169, R159, R70 ;  /* 0x000000469fa97220 */ /* 0x000fc40000410000 */
[----:B------:R-:W-:Y:S02]  /*89c0*/  FFMA.FTZ R172, R154, R171, -R172 ;  /* 0x000000ab9aac7223 */ /* 0x000fe400000108ac */
[----:B------:R-:W-:Y:S02]  /*89d0*/  FMUL.FTZ R241, R80, R56 ;  /* 0x0000003850f17220 */ /* 0x000fe40000410000 */
[----:B------:R-:W-:Y:S02]  /*89e0*/  FADD.FTZ R173, RZ, R173 ;  /* 0x000000adffad7221 */ /* 0x000fe40000010000 */
[-C--:B------:R-:W-:Y:S02]  /*89f0*/  FMUL.FTZ R133, R159, R140.reuse ;  /* 0x0000008c9f857220 */ /* 0x080fe40000410000 */
[----:B------:R-:W-:Y:S02]  /*8a00*/  FFMA.FTZ R169, R160, R140, R169 ;  /* 0x0000008ca0a97223 */ /* 0x000fe400000100a9 */
[----:B------:R-:W-:-:S02]  /*8a10*/  FADD.FTZ R172, R241, R172 ;  /* 0x000000acf1ac7221 */ /* 0x000fc40000010000 */
[----:B------:R-:W-:Y:S02]  /*8a20*/  FMUL.FTZ R171, R151, R173 ;  /* 0x000000ad97ab7220 */ /* 0x000fe40000410000 */
[----:B------:R-:W-:Y:S02]  /*8a30*/  FFMA.FTZ R133, R160, R70, -R133 ;  /* 0x00000046a0857223 */ /* 0x000fe40000010885 */
[----:B------:R-:W-:Y:S02]  /*8a40*/  FMUL.FTZ R70, R157, R169 ;  /* 0x000000a99d467220 */ /* 0x000fe40000410000 */
[-C--:B------:R-:W-:Y:S02]  /*8a50*/  FFMA.FTZ R171, R152, R172.reuse, -R171 ;  /* 0x000000ac98ab7223 */ /* 0x080fe400000108ab */
[----:B-1----:R-:W-:Y:S02]  /*8a60*/  FMUL.FTZ R140, R132, R71 ;  /* 0x00000047848c7220 */ /* 0x002fe40000410000 */
[----:B------:R-:W-:-:S02]  /*8a70*/  FMUL.FTZ R172, R151, R172 ;  /* 0x000000ac97ac7220 */ /* 0x000fc40000410000 */
[-C--:B------:R-:W-:Y:S02]  /*8a80*/  FMUL.FTZ R71, R157, R133.reuse ;  /* 0x000000859d477220 */ /* 0x080fe40000410000 */
[----:B------:R-:W-:Y:S02]  /*8a90*/  FFMA.FTZ R70, R158, R133, -R70 ;  /* 0x000000859e467223 */ /* 0x000fe40000010846 */
[----:B------:R-:W-:Y:S02]  /*8aa0*/  FFMA.FTZ R172, R152, R173, R172 ;  /* 0x000000ad98ac7223 */ /* 0x000fe400000100ac */
[----:B0-----:R-:W-:Y:S02]  /*8ab0*/  FMUL.FTZ R139, R132, R139 ;  /* 0x0000008b848b7220 */ /* 0x001fe40000410000 */
[----:B------:R-:W-:Y:S02]  /*8ac0*/  FFMA.FTZ R71, R158, R169, R71 ;  /* 0x000000a99e477223 */ /* 0x000fe40000010047 */
[----:B------:R-:W-:-:S02]  /*8ad0*/  FMUL.FTZ R132, R155, R70 ;  /* 0x000000469b847220 */ /* 0x000fc40000410000 */
[----:B------:R-:W-:Y:S02]  /*8ae0*/  FMUL.FTZ R240, R79, R55 ;  /* 0x000000374ff07220 */ /* 0x000fe40000410000 */
[----:B------:R-:W-:Y:S02]  /*8af0*/  FADD.FTZ R172, RZ, R172 ;  /* 0x000000acffac7221 */ /* 0x000fe40000010000 */
[-C--:B------:R-:W-:Y:S02]  /*8b00*/  FMUL.FTZ R133, R155, R71.reuse ;  /* 0x000000479b857220 */ /* 0x080fe40000410000 */
[----:B------:R-:W-:Y:S02]  /*8b10*/  FFMA.FTZ R132, R156, R71, R132 ;  /* 0x000000479c847223 */ /* 0x000fe40000010084 */
[----:B------:R-:W-:Y:S02]  /*8b20*/  FADD.FTZ R171, R240, R171 ;  /* 0x000000abf0ab7221 */ /* 0x000fe40000010000 */
[----:B------:R-:W-:-:S02]  /*8b30*/  FMUL.FTZ R169, R149, R172 ;  /* 0x000000ac95a97220 */ /* 0x000fc40000410000 */
[----:B------:R-:W-:Y:S02]  /*8b40*/  FFMA.FTZ R133, R156, R70, -R133 ;  /* 0x000000469c857223 */ /* 0x000fe40000010885 */
[----:B------:R-:W-:Y:S02]  /*8b50*/  FMUL.FTZ R70, R153, R132 ;  /* 0x0000008499467220 */ /* 0x000fe40000410000 */
[-C--:B------:R-:W-:Y:S02]  /*8b60*/  FMUL.FTZ R173, R149, R171.reuse ;  /* 0x000000ab95ad7220 */ /* 0x080fe40000410000 */
[----:B------:R-:W-:Y:S02]  /*8b70*/  FFMA.FTZ R170, R150, R171, -R169 ;  /* 0x000000ab96aa7223 */ /* 0x000fe400000108a9 */
[----:B------:R-:W-:Y:S02]  /*8b80*/  FMUL.FTZ R239, R78, R54 ;  /* 0x000000364eef7220 */ /* 0x000fe40000410000 */
[----:B------:R-:W-:-:S02]  /*8b90*/  FMUL.FTZ R71, R153, R133 ;  /* 0x0000008599477220 */ /* 0x000fc40000410000 */
[----:B------:R-:W-:Y:S02]  /*8ba0*/  FFMA.FTZ R70, R154, R133, -R70 ;  /* 0x000000859a467223 */ /* 0x000fe40000010846 */
[----:B------:R-:W-:Y:S02]  /*8bb0*/  FFMA.FTZ R173, R150, R172, R173 ;  /* 0x000000ac96ad7223 */ /* 0x000fe400000100ad */
[----:B------:R-:W-:Y:S02]  /*8bc0*/  FADD.FTZ R170, R239, R170 ;  /* 0x000000aaefaa7221 */ /* 0x000fe40000010000 */
[----:B------:R-:W-:Y:S02]  /*8bd0*/  FFMA.FTZ R71, R154, R132, R71 ;  /* 0x000000849a477223 */ /* 0x000fe40000010047 */
[----:B------:R-:W-:Y:S02]  /*8be0*/  FADD.FTZ R173, RZ, R173 ;  /* 0x000000adffad7221 */ /* 0x000fe40000010000 */
[----:B------:R-:W-:-:S02]  /*8bf0*/  FMUL.FTZ R132, R151, R70 ;  /* 0x0000004697847220 */ /* 0x000fc40000410000 */
[----:B------:R-:W-:Y:S02]  /*8c00*/  FMUL.FTZ R171, R147, R170 ;  /* 0x000000aa93ab7220 */ /* 0x000fe40000410000 */
[----:B------:R-:W-:Y:S02]  /*8c10*/  FMUL.FTZ R133, R151, R71 ;  /* 0x0000004797857220 */ /* 0x000fe40000410000 */
[----:B------:R-:W-:Y:S02]  /*8c20*/  FMUL.FTZ R169, R147, R173 ;  /* 0x000000ad93a97220 */ /* 0x000fe40000410000 */
[----:B------:R-:W-:Y:S02]  /*8c30*/  FFMA.FTZ R132, R152, R71, R132 ;  /* 0x0000004798847223 */ /* 0x000fe40000010084 */
[----:B------:R-:W-:Y:S02]  /*8c40*/  FFMA.FTZ R171, R148, R173, R171 ;  /* 0x000000ad94ab7223 */ /* 0x000fe400000100ab */
[----:B------:R-:W-:-:S02]  /*8c50*/  FFMA.FTZ R133, R152, R70, -R133 ;  /* 0x0000004698857223 */ /* 0x000fc40000010885 */
[----:B------:R-:W-:Y:S02]  /*8c60*/  FFMA.FTZ R169, R148, R170, -R169 ;  /* 0x000000aa94a97223 */ /* 0x000fe400000108a9 */
[----:B------:R-:W-:Y:S02]  /*8c70*/  FMUL.FTZ R70, R149, R132 ;  /* 0x0000008495467220 */ /* 0x000fe40000410000 */
[----:B------:R-:W-:Y:S02]  /*8c80*/  FMUL.FTZ R238, R77, R53 ;  /* 0x000000354dee7220 */ /* 0x000fe40000410000 */
[----:B------:R-:W-:Y:S02]  /*8c90*/  FADD.FTZ R171, RZ, R171 ;  /* 0x000000abffab7221 */ /* 0x000fe40000010000 */
[-C--:B------:R-:W-:Y:S02]  /*8ca0*/  FMUL.FTZ R71, R149, R133.reuse ;  /* 0x0000008595477220 */ /* 0x080fe40000410000 */
[----:B------:R-:W-:-:S02]  /*8cb0*/  FFMA.FTZ R70, R150, R133, -R70 ;  /* 0x0000008596467223 */ /* 0x000fc40000010846 */
[----:B------:R-:W-:Y:S02]  /*8cc0*/  FADD.FTZ R169, R238, R169 ;  /* 0x000000a9eea97221 */ /* 0x000fe40000010000 */
[----:B------:R-:W-:Y:S02]  /*8cd0*/  FMUL.FTZ R170, R145, R171 ;  /* 0x000000ab91aa7220 */ /* 0x000fe40000410000 */
[----:B------:R-:W-:Y:S02]  /*8ce0*/  FFMA.FTZ R71, R150, R132, R71 ;  /* 0x0000008496477223 */ /* 0x000fe40000010047 */
[----:B------:R-:W-:Y:S02]  /*8cf0*/  FMUL.FTZ R132, R147, R70 ;  /* 0x0000004693847220 */ /* 0x000fe40000410000 */
[-C--:B------:R-:W-:Y:S01]  /*8d00*/  FMUL.FTZ R172, R145, R169.reuse ;  /* 0x000000a991ac7220 */ /* 0x080fe20000410000 */
[----:B---3--:R-:W0:Y:S01]  /*8d10*/  R2UR UR40, R68 ;  /* 0x00000000442873c2 */ /* 0x008e2200000e0000 */
[----:B------:R-:W-:-:S02]  /*8d20*/  FFMA.FTZ R170, R146, R169, -R170 ;  /* 0x000000a992aa7223 */ /* 0x000fc400000108aa */
[----:B------:R-:W-:Y:S02]  /*8d30*/  FMUL.FTZ R237, R76, R52 ;  /* 0x000000344ced7220 */ /* 0x000fe40000410000 */
[-C--:B------:R-:W-:Y:S02]  /*8d40*/  FMUL.FTZ R133, R147, R71.reuse ;  /* 0x0000004793857220 */ /* 0x080fe40000410000 */
[----:B------:R-:W-:Y:S02]  /*8d50*/  FFMA.FTZ R132, R148, R71, R132 ;  /* 0x0000004794847223 */ /* 0x000fe40000010084 */
[----:B------:R-:W-:Y:S01]  /*8d60*/  FFMA.FTZ R172, R146, R171, R172 ;  /* 0x000000ab92ac7223 */ /* 0x000fe200000100ac */
[----:B------:R1:W2:Y:S01]  /*8d70*/  R2UR UR41, R69 ;  /* 0x00000000452973c2 */ /* 0x0002a200000e0000 */
[----:B------:R-:W-:Y:S02]  /*8d80*/  FADD.FTZ R170, R237, R170 ;  /* 0x000000aaedaa7221 */ /* 0x000fe40000010000 */
[----:B------:R-:W-:-:S02]  /*8d90*/  FFMA.FTZ R133, R148, R70, -R133 ;  /* 0x0000004694857223 */ /* 0x000fc40000010885 */
[----:B------:R-:W-:Y:S02]  /*8da0*/  FMUL.FTZ R70, R145, R132 ;  /* 0x0000008491467220 */ /* 0x000fe40000410000 */
[----:B------:R-:W-:Y:S02]  /*8db0*/  FADD.FTZ R172, RZ, R172 ;  /* 0x000000acffac7221 */ /* 0x000fe40000010000 */
[C---:B------:R-:W-:Y:S02]  /*8dc0*/  FMUL.FTZ R171, R143.reuse, R170 ;  /* 0x000000aa8fab7220 */ /* 0x040fe40000410000 */
[-C--:B------:R-:W-:Y:S02]  /*8dd0*/  FFMA.FTZ R70, R146, R133.reuse, -R70 ;  /* 0x0000008592467223 */ /* 0x080fe40000010846 */
[----:B------:R-:W-:Y:S02]  /*8de0*/  FMUL.FTZ R71, R143, R172 ;  /* 0x000000ac8f477220 */ /* 0x000fe40000410000 */
[----:B------:R-:W-:-:S02]  /*8df0*/  FMUL.FTZ R133, R145, R133 ;  /* 0x0000008591857220 */ /* 0x000fc40000410000 */
[C---:B------:R-:W-:Y:S02]  /*8e00*/  FFMA.FTZ R171, R144.reuse, R172, R171 ;  /* 0x000000ac90ab7223 */ /* 0x040fe400000100ab */
[----:B------:R-:W-:Y:S02]  /*8e10*/  FFMA.FTZ R169, R144, R170, -R71 ;  /* 0x000000aa90a97223 */ /* 0x000fe40000010847 */
[----:B------:R-:W-:Y:S02]  /*8e20*/  FFMA.FTZ R133, R146, R132, R133 ;  /* 0x0000008492857223 */ /* 0x000fe40000010085 */
[----:B------:R-:W-:Y:S02]  /*8e30*/  FMUL.FTZ R71, R143, R70 ;  /* 0x000000468f477220 */ /* 0x000fe40000410000 */
[----:B------:R-:W-:Y:S02]  /*8e40*/  FMUL.FTZ R236, R75, R51 ;  /* 0x000000334bec7220 */ /* 0x000fe40000410000 */
[----:B------:R-:W-:-:S02]  /*8e50*/  FADD.FTZ R171, RZ, R171 ;  /* 0x000000abffab7221 */ /* 0x000fc40000010000 */
[-C--:B-1----:R-:W-:Y:S02]  /*8e60*/  FMUL.FTZ R69, R143, R133.reuse ;  /* 0x000000858f457220 */ /* 0x082fe40000410000 */
[----:B------:R-:W-:Y:S02]  /*8e70*/  FFMA.FTZ R71, R144, R133, R71 ;  /* 0x0000008590477223 */ /* 0x000fe40000010047 */
[----:B------:R-:W-:Y:S02]  /*8e80*/  FADD.FTZ R169, R236, R169 ;  /* 0x000000a9eca97221 */ /* 0x000fe40000010000 */
[C---:B------:R-:W-:Y:S02]  /*8e90*/  FMUL.FTZ R133, R141.reuse, R171 ;  /* 0x000000ab8d857220 */ /* 0x040fe40000410000 */
[----:B------:R-:W-:Y:S02]  /*8ea0*/  FFMA.FTZ R69, R144, R70, -R69 ;  /* 0x0000004690457223 */ /* 0x000fe40000010845 */
[----:B------:R-:W-:-:S02]  /*8eb0*/  FMUL.FTZ R172, R141, R169 ;  /* 0x000000a98dac7220 */ /* 0x000fc40000410000 */
[----:B------:R-:W-:Y:S02]  /*8ec0*/  FFMA.FTZ R170, R142, R169, -R133 ;  /* 0x000000a98eaa7223 */ /* 0x000fe40000010885 */
[----:B0-----:R-:W-:Y:S02]  /*8ed0*/  FMUL.FTZ R169, R101, UR40 ;  /* 0x0000002865a97c20 */ /* 0x001fe40008410000 */
[C---:B------:R-:W-:Y:S02]  /*8ee0*/  FMUL.FTZ R68, R141.reuse, R71 ;  /* 0x000000478d447220 */ /* 0x040fe40000410000 */
[----:B------:R-:W-:Y:S02]  /*8ef0*/  FMUL.FTZ R70, R141, R69 ;  /* 0x000000458d467220 */ /* 0x000fe40000410000 */
[----:B------:R-:W-:Y:S02]  /*8f00*/  FADD.FTZ R205, R33, R33 ;  /* 0x0000002121cd7221 */ /* 0x000fe40000010000 */
[----:B--2---:R-:W-:-:S02]  /*8f10*/  FMUL.FTZ R133, R101, UR41 ;  /* 0x0000002965857c20 */ /* 0x004fc40008410000 */
[----:B------:R-:W-:Y:S02]  /*8f20*/  FFMA.FTZ R204, R102, UR41, R169 ;  /* 0x0000002966cc7c23 */ /* 0x000fe400080100a9 */
[C---:B------:R-:W-:Y:S02]  /*8f30*/  FFMA.FTZ R68, R142.reuse, R69, -R68 ;  /* 0x000000458e447223 */ /* 0x040fe40000010844 */
[----:B------:R-:W-:Y:S02]  /*8f40*/  FFMA.FTZ R132, R142, R71, R70 ;  /* 0x000000478e847223 */ /* 0x000fe40000010046 */
[C---:B------:R-:W-:Y:S02]  /*8f50*/  FMUL.FTZ R69, R103.reuse, UR41 ;  /* 0x0000002967457c20 */ /* 0x040fe40008410000 */
[----:B------:R-:W-:Y:S02]  /*8f60*/  FMUL.FTZ R71, R103, UR40 ;  /* 0x0000002867477c20 */ /* 0x000fe40008410000 */
[----:B------:R-:W-:-:S02]  /*8f70*/  FFMA.FTZ R202, R102, UR40, -R133 ;  /* 0x0000002866ca7c23 */ /* 0x000fc40008010885 */
[C---:B------:R-:W-:Y:S02]  /*8f80*/  FMUL.FTZ R204, R205.reuse, R204 ;  /* 0x000000cccdcc7220 */ /* 0x040fe40000410000 */
[----:B------:R-:W-:Y:S02]  /*8f90*/  FADD.FTZ R206, R34, R34 ;  /* 0x0000002222ce7221 */ /* 0x000fe40000010000 */
[C---:B------:R-:W-:Y:S02]  /*8fa0*/  FFMA.FTZ R69, R104.reuse, UR40, -R69 ;  /* 0x0000002868457c23 */ /* 0x040fe40008010845 */
[----:B------:R-:W-:Y:S02]  /*8fb0*/  FFMA.FTZ R71, R104, UR41, R71 ;  /* 0x0000002968477c23 */ /* 0x000fe40008010047 */
[----:B------:R-:W-:Y:S02]  /*8fc0*/  FMUL.FTZ R202, R205, R202 ;  /* 0x000000cacdca7220 */ /* 0x000fe40000410000 */
[----:B------:R-:W-:-:S02]  /*8fd0*/  FMUL.FTZ R133, R140, R204 ;  /* 0x000000cc8c857220 */ /* 0x000fc40000410000 */
[----:B------:R-:W-:Y:S02]  /*8fe0*/  FFMA.FTZ R172, R142, R171, R172 ;  /* 0x000000ab8eac7223 */ /* 0x000fe400000100ac */
[C---:B------:R-:W-:Y:S02]  /*8ff0*/  FMUL.FTZ R171, R139.reuse, R132 ;  /* 0x000000848bab7220 */ /* 0x040fe40000410000 */
[C---:B------:R-:W-:Y:S02]  /*9000*/  FMUL.FTZ R203, R206.reuse, R69 ;  /* 0x00000045cecb7220 */ /* 0x040fe40000410000 */
[C---:B------:R-:W-:Y:S02]  /*9010*/  FMUL.FTZ R69, R139.reuse, R204 ;  /* 0x000000cc8b457220 */ /* 0x040fe40000410000 */
[----:B------:R-:W-:Y:S02]  /*9020*/  FMUL.FTZ R201, R206, R71 ;  /* 0x00000047cec97220 */ /* 0x000fe40000410000 */
[----:B------:R-:W-:-:S02]  /*9030*/  FFMA.FTZ R174, -R139, R202, -R133 ;  /* 0x000000ca8bae7223 */ /* 0x000fc40000010985 */
[CC--:B------:R-:W-:Y:S02]  /*9040*/  FFMA.FTZ R70, R140.reuse, R68.reuse, -R171 ;  /* 0x000000448c467223 */ /* 0x0c0fe400000108ab */
[----:B------:R-:W-:Y:S02]  /*9050*/  FMUL.FTZ R169, R139, R68 ;  /* 0x000000448ba97220 */ /* 0x000fe40000410000 */
[----:B------:R-:W-:Y:S02]  /*9060*/  FFMA.FTZ R68, R140, R202, -R69 ;  /* 0x000000ca8c447223 */ /* 0x000fe40000010845 */
[----:B------:R-:W-:Y:S01]  /*9070*/  FADD.FTZ R174, -R201, R174 ;  /* 0x000000aec9ae7221 */ /* 0x000fe20000010100 */
[----:B------:R-:W-:Y:S01]  /*9080*/  ISETP.NE.AND P1, PT, R100, 0x1f, PT ;  /* 0x0000001f6400780c */ /* 0x000fe20003f25270 */
[----:B------:R-:W-:Y:S02]  /*9090*/  FFMA.FTZ R71, R140, R132, R169 ;  /* 0x000000848c477223 */ /* 0x000fe400000100a9 */
[----:B------:R-:W-:-:S02]  /*90a0*/  FMUL.FTZ R235, R74, R50 ;  /* 0x000000324aeb7220 */ /* 0x000fc40000410000 */
[----:B------:R-:W-:Y:S02]  /*90b0*/  FADD.FTZ R172, RZ, R172 ;  /* 0x000000acffac7221 */ /* 0x000fe40000010000 */
[----:B------:R-:W-:Y:S02]  /*90c0*/  FADD.FTZ R132, R203, R68 ;  /* 0x00000044cb847221 */ /* 0x000fe40000010000 */
[----:B------:R-:W-:Y:S02]  /*90d0*/  FMUL.FTZ R133, R141, -R174 ;  /* 0x800000ae8d857220 */ /* 0x000fe40000410000 */
[----:B------:R-:W-:Y:S02]  /*90e0*/  FADD.FTZ R170, R235, R170 ;  /* 0x000000aaebaa7221 */ /* 0x000fe40000010000 */
[----:B------:R-:W-:Y:S02]  /*90f0*/  FMUL.FTZ R69, R139, R172 ;  /* 0x000000ac8b457220 */ /* 0x000fe40000410000 */
[----:B------:R-:W-:-:S02]  /*9100*/  FFMA.FTZ R173, R142, R132, -R133 ;  /* 0x000000848ead7223 */ /* 0x000fc40000010885 */
[----:B------:R-:W-:Y:S02]  /*9110*/  FMUL.FTZ R133, R105, UR40 ;  /* 0x0000002869857c20 */ /* 0x000fe40008410000 */
[-C--:B------:R-:W-:Y:S02]  /*9120*/  FFMA.FTZ R169, R140, R170.reuse, -R69 ;  /* 0x000000aa8ca97223 */ /* 0x080fe40000010845 */
[----:B------:R-:W-:Y:S02]  /*9130*/  FMUL.FTZ R69, R139, R170 ;  /* 0x000000aa8b457220 */ /* 0x000fe40000410000 */
[----:B------:R-:W-:Y:S02]  /*9140*/  FMUL.FTZ R171, R141, -R132 ;  /* 0x800000848dab7220 */ /* 0x000fe40000410000 */
[----:B------:R-:W-:Y:S02]  /*9150*/  FFMA.FTZ R170, R106, UR41, R133 ;  /* 0x000000296aaa7c23 */ /* 0x000fe40008010085 */
[----:B------:R0:W1:Y:S01]  /*9160*/  @P1 LDS.64 R132, [R100.X8+0x3558] ;  /* 0x0035580064841984 */ /* 0x0000620000008a00 */
[----:B------:R-:W-:-:S02]  /*9170*/  FFMA.FTZ R68, R140, R172, R69 ;  /* 0x000000ac8c447223 */ /* 0x000fc40000010045 */
[----:B------:R-:W-:Y:S01]  /*9180*/  FMUL.FTZ R69, R105, UR41 ;  /* 0x0000002969457c20 */ /* 0x000fe20008410000 */
[----:B------:R-:W-:Y:S01]  /*9190*/  BSSY B0, `(.L_x_8653) ;  /* 0x0000015000007945 */ /* 0x000fe20003800000 */
[----:B------:R-:W-:Y:S02]  /*91a0*/  FADD.FTZ R199, R35, R35 ;  /* 0x0000002323c77221 */ /* 0x000fe40000010000 */
[----:B------:R-:W-:Y:S02]  /*91b0*/  FFMA.FTZ R198, R106, UR40, -R69 ;  /* 0x000000286ac67c23 */ /* 0x000fe40008010845 */
[----:B------:R-:W-:Y:S02]  /*91c0*/  FFMA.FTZ R176, R142, R174, R171 ;  /* 0x000000ae8eb07223 */ /* 0x000fe400000100ab */
[----:B------:R-:W-:Y:S02]  /*91d0*/  FADD.FTZ R200, R36, R36 ;  /* 0x0000002424c87221 */ /* 0x000fe40000010000 */
[----:B------:R-:W-:-:S02]  /*91e0*/  FMUL.FTZ R234, R73, R49 ;  /* 0x0000003149ea7220 */ /* 0x000fc40000410000 */
        /* <DEDUP_REMOVED lines=15> */
.L_x_8654:
[----:B0-----:R-:W-:Y:S05]  /*92e0*/  BSYNC B0 ;  /* 0x0000000000007941 */ /* 0x001fea0003800000 */
.L_x_8653:
[----:B------:R-:W-:Y:S01]  /*92f0*/  FADD.FTZ R68, RZ, R68 ;  /* 0x00000044ff447221 */ /* 0x000fe20000010000 */
[----:B------:R-:W0:Y:S01]  /*9300*/  SHFL.UP PT, R172, R70, 0x1, RZ ;  /* 0x0420000046ac7989 */ /* 0x000e2200000e00ff */
[----:B------:R-:W-:Y:S01]  /*9310*/  FADD.FTZ R69, R234, R169 ;  /* 0x000000a9ea457221 */ /* 0x000fe20000010000 */
[----:B------:R-:W-:Y:S01]  /*9320*/  ISETP.GE.AND P3, PT, R99, 0x1, PT ;  /* 0x000000016300780c */ /* 0x000fe20003f66270 */
[----:B------:R-:W-:Y:S01]  /*9330*/  FMUL.FTZ R197, R199, R170 ;  /* 0x000000aac7c57220 */ /* 0x000fe20000410000 */
[----:B------:R-:W-:Y:S01]  /*9340*/  SHFL.UP PT, R174, R68, 0x1, RZ ;  /* 0x0420000044ae7989 */ /* 0x000fe200000e00ff */
[----:B------:R-:W-:Y:S01]  /*9350*/  FADD.FTZ R175, R198, R173 ;  /* 0x000000adc6af7221 */ /* 0x000fe20000010000 */
[----:B------:R-:W-:Y:S01]  /*9360*/  BSSY B0, `(.L_x_8655) ;  /* 0x00001b3000007945 */ /* 0x000fe20003800000 */
[----:B------:R-:W-:Y:S01]  /*9370*/  FADD.FTZ R176, -R197, R176 ;  /* 0x000000b0c5b07221 */ /* 0x000fe20000010100 */
[----:B------:R-:W2:Y:S01]  /*9380*/  SHFL.UP PT, R170, R71, 0x1, RZ ;  /* 0x0420000047aa7989 */ /* 0x000ea200000e00ff */
[----:B------:R-:W-:-:S02]  /*9390*/  FMUL.FTZ R169, R107, UR41 ;  /* 0x000000296ba97c20 */ /* 0x000fc40008410000 */
[C---:B------:R-:W-:Y:S01]  /*93a0*/  FMUL.FTZ R179, R143.reuse, -R175 ;  /* 0x800000af8fb37220 */ /* 0x040fe20000410000 */
[----:B------:R-:W3:Y:S01]  /*93b0*/  SHFL.UP PT, R173, R69, 0x1, RZ ;  /* 0x0420000045ad7989 */ /* 0x000ee200000e00ff */
        /* <DEDUP_REMOVED lines=13> */
[C---:B0-----:R-:W-:Y:S02]  /*9490*/  FMUL.FTZ R169, R71.reuse, R172 ;  /* 0x000000ac47a97220 */ /* 0x041fe40000410000 */
[C---:B------:R-:W-:Y:S02]  /*94a0*/  FFMA.FTZ R177, R146.reuse, R176, -R171 ;  /* 0x000000b092b17223 */ /* 0x040fe400000108ab */
[----:B------:R-:W-:Y:S02]  /*94b0*/  FFMA.FTZ R178, R146, R179, R175 ;  /* 0x000000b392b27223 */ /* 0x000fe400000100af */
[----:B--2---:R-:W-:Y:S02]  /*94c0*/  FFMA.FTZ R176, R70, R170, R169 ;  /* 0x000000aa46b07223 */ /* 0x004fe400000100a9 */
[C---:B------:R-:W-:Y:S02]  /*94d0*/  FMUL.FTZ R171, R71.reuse, R174 ;  /* 0x000000ae47ab7220 */ /* 0x040fe40000410000 */
[----:B---3--:R-:W-:-:S02]  /*94e0*/  FMUL.FTZ R175, R71, R173 ;  /* 0x000000ad47af7220 */ /* 0x008fc40000410000 */
[C---:B------:R-:W-:Y:S01]  /*94f0*/  FMUL.FTZ R169, R71.reuse, R170 ;  /* 0x000000aa47a97220 */ /* 0x040fe20000410000 */
[----:B------:R-:W-:Y:S01]  /*9500*/  FSEL R71, R71, R176, !P3 ;  /* 0x000000b047477208 */ /* 0x000fe20005800000 */
[C---:B------:R-:W-:Y:S02]  /*9510*/  FFMA.FTZ R170, R70.reuse, R173, -R171 ;  /* 0x000000ad46aa7223 */ /* 0x040fe400000108ab */
[C---:B------:R-:W-:Y:S02]  /*9520*/  FFMA.FTZ R175, R70.reuse, R174, R175 ;  /* 0x000000ae46af7223 */ /* 0x040fe400000100af */
[----:B------:R-:W-:Y:S01]  /*9530*/  @P3 FFMA.FTZ R70, R70, R172, -R169 ;  /* 0x000000ac46463223 */ /* 0x000fe200000108a9 */
[----:B------:R-:W-:Y:S01]  /*9540*/  SHFL.UP PT, R173, R71, 0x2, RZ ;  /* 0x0440000047ad7989 */ /* 0x000fe200000e00ff */
[C---:B------:R-:W-:Y:S02]  /*9550*/  FMUL.FTZ R169, R109.reuse, UR41 ;  /* 0x000000296da97c20 */ /* 0x040fe40008410000 */
[----:B------:R-:W-:Y:S01]  /*9560*/  FMUL.FTZ R171, R109, UR40 ;  /* 0x000000286dab7c20 */ /* 0x000fe20008410000 */
[----:B------:R-:W-:Y:S01]  /*9570*/  SHFL.UP PT, R172, R70, 0x2, RZ ;  /* 0x0440000046ac7989 */ /* 0x000fe200000e00ff */
[----:B------:R-:W-:-:S02]  /*9580*/  @P3 FADD.FTZ R69, R69, R170 ;  /* 0x000000aa45453221 */ /* 0x000fc40000010000 */
[----:B------:R-:W-:Y:S02]  /*9590*/  FADD.FTZ R194, R37, R37 ;  /* 0x0000002525c27221 */ /* 0x000fe40000010000 */
[C---:B------:R-:W-:Y:S01]  /*95a0*/  FFMA.FTZ R169, R110.reuse, UR40, -R169 ;  /* 0x000000286ea97c23 */ /* 0x040fe200080108a9 */
[----:B------:R-:W0:Y:S01]  /*95b0*/  SHFL.UP PT, R174, R69, 0x2, RZ ;  /* 0x0440000045ae7989 */ /* 0x000e2200000e00ff */
[----:B------:R-:W-:Y:S02]  /*95c0*/  FFMA.FTZ R171, R110, UR41, R171 ;  /* 0x000000296eab7c23 */ /* 0x000fe400080100ab */
[----:B------:R-:W-:Y:S01]  /*95d0*/  @P3 FADD.FTZ R68, R68, R175 ;  /* 0x000000af44443221 */ /* 0x000fe20000010000 */
[----:B------:R-:W-:Y:S01]  /*95e0*/  ISETP.GE.AND P3, PT, R99, 0x2, PT ;  /* 0x000000026300780c */ /* 0x000fe20003f66270 */
[C---:B------:R-:W-:Y:S02]  /*95f0*/  FMUL.FTZ R192, R194.reuse, R169 ;  /* 0x000000a9c2c07220 */ /* 0x040fe40000410000 */
        /* <DEDUP_REMOVED lines=61> */
[C---:B0-----:R-:W-:Y:S02]  /*99d0*/  FMUL.FTZ R171, R71.reuse, R175 ;  /* 0x000000af47ab7220 */ /* 0x041fe40000410000 */
[C---:B------:R-:W-:Y:S02]  /*99e0*/  FFMA.FTZ R177, R154.reuse, R176, -R169 ;  /* 0x000000b09ab17223 */ /* 0x040fe400000108a9 */
[----:B------:R-:W-:Y:S02]  /*99f0*/  FFMA.FTZ R178, R154, R179, R170 ;  /* 0x000000b39ab27223 */ /* 0x000fe400000100aa */
[C---:B------:R-:W-:Y:S02]  /*9a00*/  FMUL.FTZ R170, R71.reuse, R172 ;  /* 0x000000ac47aa7220 */ /* 0x040fe40000410000 */
[----:B--2---:R-:W-:-:S02]  /*9a10*/  FMUL.FTZ R176, R71, R174 ;  /* 0x000000ae47b07220 */ /* 0x004fc40000410000 */
[-C--:B------:R-:W-:Y:S02]  /*9a20*/  FMUL.FTZ R169, R71, R173.reuse ;  /* 0x000000ad47a97220 */ /* 0x080fe40000410000 */
[C---:B------:R-:W-:Y:S02]  /*9a30*/  FFMA.FTZ R174, R70.reuse, R174, -R171 ;  /* 0x000000ae46ae7223 */ /* 0x040fe400000108ab */
[----:B------:R-:W-:Y:S02]  /*9a40*/  FMUL.FTZ R171, R117, UR40 ;  /* 0x0000002875ab7c20 */ /* 0x000fe40008410000 */
[C---:B------:R-:W-:Y:S02]  /*9a50*/  FFMA.FTZ R170, R70.reuse, R173, R170 ;  /* 0x000000ad46aa7223 */ /* 0x040fe400000100aa */
[C---:B------:R-:W-:Y:S02]  /*9a60*/  FFMA.FTZ R175, R70.reuse, R175, R176 ;  /* 0x000000af46af7223 */ /* 0x040fe400000100b0 */
[----:B------:R-:W-:Y:S01]  /*9a70*/  @P3 FFMA.FTZ R70, R70, R172, -R169 ;  /* 0x000000ac46463223 */ /* 0x000fe200000108a9 */
[----:B------:R-:W-:Y:S01]  /*9a80*/  FSEL R71, R71, R170, !P3 ;  /* 0x000000aa47477208 */ /* 0x000fe20005800000 */
[----:B------:R-:W-:-:S02]  /*9a90*/  FMUL.FTZ R169, R117, UR41 ;  /* 0x0000002975a97c20 */ /* 0x000fc40008410000 */
[----:B------:R-:W-:Y:S02]  /*9aa0*/  FADD.FTZ R182, R41, R41 ;  /* 0x0000002929b67221 */ /* 0x000fe40000010000 */
[C---:B------:R-:W-:Y:S01]  /*9ab0*/  FFMA.FTZ R171, R118.reuse, UR41, R171 ;  /* 0x0000002976ab7c23 */ /* 0x040fe200080100ab */
[----:B------:R-:W-:Y:S01]  /*9ac0*/  SHFL.UP PT, R173, R71, 0x8, RZ ;  /* 0x0500000047ad7989 */ /* 0x000fe200000e00ff */
[----:B------:R-:W-:Y:S02]  /*9ad0*/  @P3 FADD.FTZ R69, R69, R174 ;  /* 0x000000ae45453221 */ /* 0x000fe40000010000 */
[----:B------:R-:W-:Y:S02]  /*9ae0*/  FFMA.FTZ R169, R118, UR40, -R169 ;  /* 0x0000002876a97c23 */ /* 0x000fe400080108a9 */
[----:B------:R-:W-:Y:S01]  /*9af0*/  FMUL.FTZ R179, R182, R171 ;  /* 0x000000abb6b37220 */ /* 0x000fe20000410000 */
[----:B------:R-:W0:Y:S01]  /*9b00*/  SHFL.UP PT, R172, R69, 0x8, RZ ;  /* 0x0500000045ac7989 */ /* 0x000e2200000e00ff */
[----:B------:R-:W-:Y:S01]  /*9b10*/  @P3 FADD.FTZ R68, R68, R175 ;  /* 0x000000af44443221 */ /* 0x000fe20000010000 */
[----:B------:R-:W-:Y:S01]  /*9b20*/  ISETP.GE.AND P3, PT, R99, 0x8, PT ;  /* 0x000000086300780c */ /* 0x000fe20003f66270 */
[----:B------:R-:W-:Y:S01]  /*9b30*/  FMUL.FTZ R180, R182, R169 ;  /* 0x000000a9b6b47220 */ /* 0x000fe20000410000 */
[----:B------:R-:W2:Y:S01]  /*9b40*/  SHFL.UP PT, R171, R70, 0x8, RZ ;  /* 0x0500000046ab7989 */ /* 0x000ea200000e00ff */
[----:B------:R-:W-:-:S02]  /*9b50*/  FADD.FTZ R176, -R179, R178 ;  /* 0x000000b2b3b07221 */ /* 0x000fc40000010100 */
[----:B------:R-:W-:Y:S01]  /*9b60*/  FMUL.FTZ R169, R119, UR41 ;  /* 0x0000002977a97c20 */ /* 0x000fe20008410000 */
[----:B------:R-:W3:Y:S01]  /*9b70*/  SHFL.UP PT, R174, R68, 0x8, RZ ;  /* 0x0500000044ae7989 */ /* 0x000ee200000e00ff */
[----:B------:R-:W-:Y:S02]  /*9b80*/  FADD.FTZ R177, R180, R177 ;  /* 0x000000b1b4b17221 */ /* 0x000fe40000010000 */
[----:B------:R-:W-:Y:S02]  /*9b90*/  FMUL.FTZ R207, R155, -R176 ;  /* 0x800000b09bcf7220 */ /* 0x000fe40000410000 */
[----:B------:R-:W-:Y:S02]  /*9ba0*/  FADD.FTZ R181, R42, R42 ;  /* 0x0000002a2ab57221 */ /* 0x000fe40000010000 */
[----:B------:R-:W-:Y:S02]  /*9bb0*/  FMUL.FTZ R175, R119, UR40 ;  /* 0x0000002877af7c20 */ /* 0x000fe40008410000 */
[----:B------:R-:W-:-:S02]  /*9bc0*/  FFMA.FTZ R170, R120, UR40, -R169 ;  /* 0x0000002878aa7c23 */ /* 0x000fc400080108a9 */
[-C--:B------:R-:W-:Y:S02]  /*9bd0*/  FMUL.FTZ R209, R155, -R177.reuse ;  /* 0x800000b19bd17220 */ /* 0x080fe40000410000 */
[----:B------:R-:W-:Y:S02]  /*9be0*/  FFMA.FTZ R208, R156, R177, -R207 ;  /* 0x000000b19cd07223 */ /* 0x000fe400000108cf */
[----:B------:R-:W-:Y:S02]  /*9bf0*/  FFMA.FTZ R178, R120, UR41, R175 ;  /* 0x0000002978b27c23 */ /* 0x000fe400080100af */
[C---:B------:R-:W-:Y:S02]  /*9c00*/  FMUL.FTZ R177, R181.reuse, R170 ;  /* 0x000000aab5b17220 */ /* 0x040fe40000410000 */
[----:B------:R-:W-:Y:S02]  /*9c10*/  FFMA.FTZ R209, R156, R176, R209 ;  /* 0x000000b09cd17223 */ /* 0x000fe400000100d1 */
[----:B------:R-:W-:-:S02]  /*9c20*/  FMUL.FTZ R178, R181, R178 ;  /* 0x000000b2b5b27220 */ /* 0x000fc40000410000 */
[----:B------:R-:W-:Y:S02]  /*9c30*/  FADD.FTZ R208, R177, R208 ;  /* 0x000000d0b1d07221 */ /* 0x000fe40000010000 */
[----:B------:R-:W-:Y:S02]  /*9c40*/  FADD.FTZ R209, -R178, R209 ;  /* 0x000000d1b2d17221 */ /* 0x000fe40000010100 */
[C---:B------:R-:W-:Y:S02]  /*9c50*/  FMUL.FTZ R170, R157.reuse, -R208 ;  /* 0x800000d09daa7220 */ /* 0x040fe40000410000 */
[-C--:B------:R-:W-:Y:S02]  /*9c60*/  FMUL.FTZ R169, R157, -R209.reuse ;  /* 0x800000d19da97220 */ /* 0x080fe40000410000 */
[----:B------:R-:W-:Y:S02]  /*9c70*/  FFMA.FTZ R170, R158, R209, R170 ;  /* 0x000000d19eaa7223 */ /* 0x000fe400000100aa */
[----:B0-----:R-:W-:-:S02]  /*9c80*/  FMUL.FTZ R209, R71, R172 ;  /* 0x000000ac47d17220 */ /* 0x001fc40000410000 */
[C---:B--2---:R-:W-:Y:S02]  /*9c90*/  FMUL.FTZ R176, R71.reuse, R171 ;  /* 0x000000ab47b07220 */ /* 0x044fe40000410000 */
[CC--:B---3--:R-:W-:Y:S02]  /*9ca0*/  FMUL.FTZ R207, R71.reuse, R174.reuse ;  /* 0x000000ae47cf7220 */ /* 0x0c8fe40000410000 */
[C---:B------:R-:W-:Y:S02]  /*9cb0*/  FFMA.FTZ R209, R70.reuse, R174, R209 ;  /* 0x000000ae46d17223 */ /* 0x040fe400000100d1 */
[-C--:B------:R-:W-:Y:S02]  /*9cc0*/  FMUL.FTZ R175, R71, R173.reuse ;  /* 0x000000ad47af7220 */ /* 0x080fe40000410000 */
[----:B------:R-:W-:Y:S02]  /*9cd0*/  FFMA.FTZ R174, R70, R173, R176 ;  /* 0x000000ad46ae7223 */ /* 0x000fe400000100b0 */
[----:B------:R-:W-:-:S02]  /*9ce0*/  FMUL.FTZ R173, R121, UR40 ;  /* 0x0000002879ad7c20 */ /* 0x000fc40008410000 */
[----:B------:R-:W-:Y:S01]  /*9cf0*/  FADD.FTZ R176, R43, R43 ;  /* 0x0000002b2bb07221 */ /* 0x000fe20000010000 */
[----:B------:R-:W-:Y:S01]  /*9d00*/  FSEL R71, R71, R174, !P3 ;  /* 0x000000ae47477208 */ /* 0x000fe20005800000 */
[----:B------:R-:W-:Y:S02]  /*9d10*/  FFMA.FTZ R173, R122, UR41, R173 ;  /* 0x000000297aad7c23 */ /* 0x000fe400080100ad */
[C---:B------:R-:W-:Y:S02]  /*9d20*/  FFMA.FTZ R172, R70.reuse, R172, -R207 ;  /* 0x000000ac46ac7223 */ /* 0x040fe400000108cf */
[----:B------:R-:W-:Y:S01]  /*9d30*/  @P3 FFMA.FTZ R70, R70, R171, -R175 ;  /* 0x000000ab46463223 */ /* 0x000fe200000108af */
[----:B------:R-:W-:Y:S01]  /*9d40*/  SHFL.UP PT, R207, R71, 0x10, RZ ;  /* 0x0600000047cf7989 */ /* 0x000fe200000e00ff */
[----:B------:R-:W-:Y:S02]  /*9d50*/  FMUL.FTZ R173, R176, R173 ;  /* 0x000000adb0ad7220 */ /* 0x000fe40000410000 */
[----:B------:R-:W-:-:S02]  /*9d60*/  FMUL.FTZ R171, R121, UR41 ;  /* 0x0000002979ab7c20 */ /* 0x000fc40008410000 */
[----:B------:R-:W-:Y:S02]  /*9d70*/  FADD.FTZ R212, -R173, R170 ;  /* 0x000000aaadd47221 */ /* 0x000fe40000010100 */
[----:B------:R-:W0:Y:S01]  /*9d80*/  SHFL.UP PT, R170, R70, 0x10, RZ ;  /* 0x0600000046aa7989 */ /* 0x000e2200000e00ff */
[----:B------:R-:W-:Y:S02]  /*9d90*/  @P3 FADD.FTZ R68, R68, R209 ;  /* 0x000000d144443221 */ /* 0x000fe40000010000 */
[----:B------:R-:W-:Y:S01]  /*9da0*/  @P3 FADD.FTZ R69, R69, R172 ;  /* 0x000000ac45453221 */ /* 0x000fe20000010000 */
[----:B------:R-:W-:Y:S01]  /*9db0*/  ISETP.GE.AND P3, PT, R99, 0x10, PT ;  /* 0x000000106300780c */ /* 0x000fe20003f66270 */
[----:B------:R-:W-:Y:S01]  /*9dc0*/  FFMA.FTZ R171, R122, UR40, -R171 ;  /* 0x000000287aab7c23 */ /* 0x000fe200080108ab */
[----:B------:R-:W2:Y:S01]  /*9dd0*/  SHFL.UP PT, R209, R68, 0x10, RZ ;  /* 0x0600000044d17989 */ /* 0x000ea200000e00ff */
[----:B------:R-:W-:Y:S02]  /*9de0*/  FFMA.FTZ R169, R158, R208, -R169 ;  /* 0x000000d09ea97223 */ /* 0x000fe400000108a9 */
[----:B------:R-:W-:Y:S01]  /*9df0*/  FMUL.FTZ R174, R176, R171 ;  /* 0x000000abb0ae7220 */ /* 0x000fe20000410000 */
[----:B------:R-:W3:Y:S01]  /*9e00*/  SHFL.UP PT, R210, R69, 0x10, RZ ;  /* 0x0600000045d27989 */ /* 0x000ee200000e00ff */
[----:B------:R-:W-:-:S02]  /*9e10*/  FMUL.FTZ R211, R123, UR40 ;  /* 0x000000287bd37c20 */ /* 0x000fc40008410000 */
[----:B------:R-:W-:Y:S02]  /*9e20*/  FADD.FTZ R169, R174, R169 ;  /* 0x000000a9aea97221 */ /* 0x000fe40000010000 */
[----:B------:R-:W-:Y:S02]  /*9e30*/  FADD.FTZ R175, R44, R44 ;  /* 0x0000002c2caf7221 */ /* 0x000fe40000010000 */
[----:B------:R-:W-:Y:S02]  /*9e40*/  FMUL.FTZ R171, R123, UR41 ;  /* 0x000000297bab7c20 */ /* 0x000fe40008410000 */
[C---:B------:R-:W-:Y:S02]  /*9e50*/  FMUL.FTZ R215, R159.reuse, -R169 ;  /* 0x800000a99fd77220 */ /* 0x040fe40000410000 */
[----:B------:R-:W-:Y:S02]  /*9e60*/  FFMA.FTZ R172, R124, UR41, R211 ;  /* 0x000000297cac7c23 */ /* 0x000fe400080100d3 */
[----:B------:R-:W-:-:S02]  /*9e70*/  FMUL.FTZ R213, R159, -R212 ;  /* 0x800000d49fd57220 */ /* 0x000fc40000410000 */
[----:B------:R-:W-:Y:S02]  /*9e80*/  FFMA.FTZ R208, R124, UR40, -R171 ;  /* 0x000000287cd07c23 */ /* 0x000fe400080108ab */
[C---:B------:R-:W-:Y:S02]  /*9e90*/  FFMA.FTZ R215, R160.reuse, R212, R215 ;  /* 0x000000d4a0d77223 */ /* 0x040fe400000100d7 */
[C---:B------:R-:W-:Y:S02]  /*9ea0*/  FMUL.FTZ R172, R175.reuse, R172 ;  /* 0x000000acafac7220 */ /* 0x040fe40000410000 */
[----:B------:R-:W-:Y:S02]  /*9eb0*/  FFMA.FTZ R214, R160, R169, -R213 ;  /* 0x000000a9a0d67223 */ /* 0x000fe400000108d5 */
[----:B------:R-:W-:Y:S02]  /*9ec0*/  FMUL.FTZ R171, R175, R208 ;  /* 0x000000d0afab7220 */ /* 0x000fe40000410000 */
[----:B------:R-:W-:-:S02]  /*9ed0*/  FADD.FTZ R215, -R172, R215 ;  /* 0x000000d7acd77221 */ /* 0x000fc40000010100 */
[----:B0-----:R-:W-:Y:S02]  /*9ee0*/  FMUL.FTZ R212, R71, R170 ;  /* 0x000000aa47d47220 */ /* 0x001fe40000410000 */
[----:B------:R-:W-:Y:S02]  /*9ef0*/  FADD.FTZ R214, R171, R214 ;  /* 0x000000d6abd67221 */ /* 0x000fe40000010000 */
[C---:B------:R-:W-:Y:S02]  /*9f00*/  FMUL.FTZ R169, R161.reuse, -R215 ;  /* 0x800000d7a1a97220 */ /* 0x040fe40000410000 */
[----:B------:R-:W-:Y:S02]  /*9f10*/  FFMA.FTZ R212, R70, R207, R212 ;  /* 0x000000cf46d47223 */ /* 0x000fe400000100d4 */
[-C--:B------:R-:W-:Y:S02]  /*9f20*/  FMUL.FTZ R208, R161, -R214.reuse ;  /* 0x800000d6a1d07220 */ /* 0x080fe40000410000 */
[----:B------:R-:W-:-:S02]  /*9f30*/  FFMA.FTZ R169, R162, R214, -R169 ;  /* 0x000000d6a2a97223 */ /* 0x000fc400000108a9 */
[C---:B--2---:R-:W-:Y:S02]  /*9f40*/  FMUL.FTZ R213, R71.reuse, R209 ;  /* 0x000000d147d57220 */ /* 0x044fe40000410000 */
[C---:B---3--:R-:W-:Y:S02]  /*9f50*/  FMUL.FTZ R214, R71.reuse, R210 ;  /* 0x000000d247d67220 */ /* 0x048fe40000410000 */
[C---:B------:R-:W-:Y:S01]  /*9f60*/  FMUL.FTZ R211, R71.reuse, R207 ;  /* 0x000000cf47d37220 */ /* 0x040fe20000410000 */
[----:B------:R-:W-:Y:S01]  /*9f70*/  FSEL R71, R71, R212, !P3 ;  /* 0x000000d447477208 */ /* 0x000fe20005800000 */
[C---:B------:R-:W-:Y:S02]  /*9f80*/  FFMA.FTZ R210, R70.reuse, R210, -R213 ;  /* 0x000000d246d27223 */ /* 0x040fe400000108d5 */
[C---:B------:R-:W-:Y:S02]  /*9f90*/  FFMA.FTZ R209, R70.reuse, R209, R214 ;  /* 0x000000d146d17223 */ /* 0x040fe400000100d6 */
[----:B------:R-:W-:Y:S01]  /*9fa0*/  FMUL.FTZ R207, R125, UR41 ;  /* 0x000000297dcf7c20 */ /* 0x000fe20008410000 */
[----:B------:R-:W0:Y:S01]  /*9fb0*/  SHFL.UP PT, R71, R71, 0x1, RZ ;  /* 0x0420000047477989 */ /* 0x000e2200000e00ff */
[----:B------:R-:W-:-:S02]  /*9fc0*/  @P3 FFMA.FTZ R70, R70, R170, -R211 ;  /* 0x000000aa46463223 */ /* 0x000fc400000108d3 */
[----:B------:R-:W-:Y:S02]  /*9fd0*/  FADD.FTZ R170, R45, R45 ;  /* 0x0000002d2daa7221 */ /* 0x000fe40000010000 */
[----:B------:R-:W-:Y:S02]  /*9fe0*/  FFMA.FTZ R207, R130, UR40, -R207 ;  /* 0x0000002882cf7c23 */ /* 0x000fe400080108cf */
[----:B------:R-:W-:Y:S01]  /*9ff0*/  @P3 FADD.FTZ R69, R69, R210 ;  /* 0x000000d245453221 */ /* 0x000fe20000010000 */
[----:B------:R-:W2:Y:S01]  /*a000*/  SHFL.UP PT, R70, R70, 0x1, RZ ;  /* 0x0420000046467989 */ /* 0x000ea200000e00ff */
[----:B------:R-:W-:Y:S02]  /*a010*/  @P3 FADD.FTZ R68, R68, R209 ;  /* 0x000000d144443221 */ /* 0x000fe40000010000 */
[----:B------:R-:W-:Y:S02]  /*a020*/  FMUL.FTZ R226, R170, R207 ;  /* 0x000000cfaae27220 */ /* 0x000fe40000410000 */
[----:B------:R-:W-:Y:S01]  /*a030*/  FMUL.FTZ R209, R125, UR40 ;  /* 0x000000287dd17c20 */ /* 0x000fe20008410000 */
[----:B------:R-:W3:Y:S01]  /*a040*/  SHFL.UP PT, R69, R69, 0x1, RZ ;  /* 0x0420000045457989 */ /* 0x000ee200000e00ff */
[----:B------:R-:W-:-:S02]  /*a050*/  FADD.FTZ R210, R226, R169 ;  /* 0x000000a9e2d27221 */ /* 0x000fc40000010000 */
[----:B------:R-:W-:Y:S01]  /*a060*/  FFMA.FTZ R209, R130, UR41, R209 ;  /* 0x0000002982d17c23 */ /* 0x000fe200080100d1 */
[----:B------:R-:W4:Y:S01]  /*a070*/  SHFL.UP PT, R169, R68, 0x1, RZ ;  /* 0x0420000044a97989 */ /* 0x000f2200000e00ff */
[----:B------:R-:W-:Y:S02]  /*a080*/  FFMA.FTZ R208, R162, R215, R208 ;  /* 0x000000d7a2d07223 */ /* 0x000fe400000100d0 */
[----:B------:R-:W-:Y:S02]  /*a090*/  FMUL.FTZ R225, R170, R209 ;  /* 0x000000d1aae17220 */ /* 0x000fe40000410000 */
[C---:B------:R-:W-:Y:S02]  /*a0a0*/  FMUL.FTZ R209, R131.reuse, UR40 ;  /* 0x0000002883d17c20 */ /* 0x040fe40008410000 */
[----:B------:R-:W-:Y:S02]  /*a0b0*/  FMUL.FTZ R207, R131, UR41 ;  /* 0x0000002983cf7c20 */ /* 0x000fe40008410000 */
[----:B------:R-:W-:-:S02]  /*a0c0*/  FADD.FTZ R208, -R225, R208 ;  /* 0x000000d0e1d07221 */ /* 0x000fc40000010100 */
[----:B------:R-:W-:Y:S02]  /*a0d0*/  FADD.FTZ R224, R46, R46 ;  /* 0x0000002e2ee07221 */ /* 0x000fe40000010000 */
[C---:B------:R-:W-:Y:S02]  /*a0e0*/  FMUL.FTZ R213, R163.reuse, -R210 ;  /* 0x800000d2a3d57220 */ /* 0x040fe40000410000 */
[C---:B------:R-:W-:Y:S02]  /*a0f0*/  FFMA.FTZ R209, R134.reuse, UR41, R209 ;  /* 0x0000002986d17c23 */ /* 0x040fe400080100d1 */
[----:B------:R-:W-:Y:S02]  /*a100*/  FFMA.FTZ R207, R134, UR40, -R207 ;  /* 0x0000002886cf7c23 */ /* 0x000fe400080108cf */
[-C--:B------:R-:W-:Y:S02]  /*a110*/  FMUL.FTZ R211, R163, -R208.reuse ;  /* 0x800000d0a3d37220 */ /* 0x080fe40000410000 */
[----:B------:R-:W-:-:S02]  /*a120*/  FFMA.FTZ R208, R164, R208, R213 ;  /* 0x000000d0a4d07223 */ /* 0x000fc400000100d5 */
[C---:B------:R-:W-:Y:S02]  /*a130*/  FMUL.FTZ R223, R224.reuse, R209 ;  /* 0x000000d1e0df7220 */ /* 0x040fe40000410000 */
[----:B------:R-:W-:Y:S02]  /*a140*/  FMUL.FTZ R222, R224, R207 ;  /* 0x000000cfe0de7220 */ /* 0x000fe40000410000 */
[C---:B0-----:R-:W-:Y:S02]  /*a150*/  FMUL.FTZ R207, R71.reuse, R67 ;  /* 0x0000004347cf7220 */ /* 0x041fe40000410000 */
[-C--:B------:R-:W-:Y:S02]  /*a160*/  FMUL.FTZ R71, R71, R66.reuse ;  /* 0x0000004247477220 */ /* 0x080fe40000410000 */
[----:B------:R-:W-:Y:S02]  /*a170*/  FADD.FTZ R209, -R223, R208 ;  /* 0x000000d0dfd17221 */ /* 0x000fe40000010100 */
[----:B--2---:R-:W-:-:S02]  /*a180*/  FFMA.FTZ R208, R70, R66, -R207 ;  /* 0x0000004246d07223 */ /* 0x004fc400000108cf */
[----:B------:R-:W-:Y:S02]  /*a190*/  FFMA.FTZ R70, R70, R67, R71 ;  /* 0x0000004346467223 */ /* 0x000fe40000010047 */
[----:B---3--:R-:W-:Y:S02]  /*a1a0*/  @P2 FADD.FTZ R66, R69, R208 ;  /* 0x000000d045422221 */ /* 0x008fe40000010000 */
[----:B------:R-:W-:Y:S02]  /*a1b0*/  FFMA.FTZ R211, R164, R210, -R211 ;  /* 0x000000d2a4d37223 */ /* 0x000fe400000108d3 */
[----:B----4-:R-:W-:Y:S02]  /*a1c0*/  @P2 FADD.FTZ R67, R169, R70 ;  /* 0x00000046a9432221 */ /* 0x010fe40000010000 */
[----:B------:R-:W-:Y:S02]  /*a1d0*/  FMUL.FTZ R169, R135, UR40 ;  /* 0x0000002887a97c20 */ /* 0x000fe40008410000 */
[----:B------:R-:W-:-:S02]  /*a1e0*/  FMUL.FTZ R207, R65, R66 ;  /* 0x0000004241cf7220 */ /* 0x000fc40000410000 */
[----:B------:R-:W-:Y:S02]  /*a1f0*/  FADD.FTZ R211, R222, R211 ;  /* 0x000000d3ded37221 */ /* 0x000fe40000010000 */
[----:B------:R-:W-:Y:S02]  /*a200*/  FFMA.FTZ R228, R136, UR41, R169 ;  /* 0x0000002988e47c23 */ /* 0x000fe400080100a9 */
[-C--:B------:R-:W-:Y:S02]  /*a210*/  FMUL.FTZ R65, R65, R67.reuse ;  /* 0x0000004341417220 */ /* 0x080fe40000410000 */
[----:B------:R-:W-:Y:S02]  /*a220*/  FFMA.FTZ R169, R64, R67, R207 ;  /* 0x0000004340a97223 */ /* 0x000fe400000100cf */
[----:B------:R-:W-:Y:S02]  /*a230*/  FMUL.FTZ R210, R165, -R211 ;  /* 0x800000d3a5d27220 */ /* 0x000fe40000410000 */
[----:B------:R-:W-:-:S02]  /*a240*/  FMUL.FTZ R69, R135, UR41 ;  /* 0x0000002987457c20 */ /* 0x000fc40008410000 */
[----:B------:R-:W-:Y:S02]  /*a250*/  FADD.FTZ R221, R47, R47 ;  /* 0x0000002f2fdd7221 */ /* 0x000fe40000010000 */
[----:B------:R-:W-:Y:S02]  /*a260*/  FFMA.FTZ R64, R64, R66, -R65 ;  /* 0x0000004240407223 */ /* 0x000fe40000010841 */
[----:B------:R-:W-:Y:S02]  /*a270*/  FADD.FTZ R169, RZ, R169 ;  /* 0x000000a9ffa97221 */ /* 0x000fe40000010000 */
[-C--:B------:R-:W-:Y:S02]  /*a280*/  FMUL.FTZ R68, R165, -R209.reuse ;  /* 0x800000d1a5447220 */ /* 0x080fe40000410000 */
[----:B------:R-:W-:Y:S02]  /*a290*/  FFMA.FTZ R71, R166, R209, R210 ;  /* 0x000000d1a6477223 */ /* 0x000fe400000100d2 */
[----:B------:R-:W-:-:S02]  /*a2a0*/  FFMA.FTZ R70, R136, UR40, -R69 ;  /* 0x0000002888467c23 */ /* 0x000fc40008010845 */
[----:B------:R-:W-:Y:S02]  /*a2b0*/  FMUL.FTZ R228, R221, R228 ;  /* 0x000000e4dde47220 */ /* 0x000fe40000410000 */
[----:B------:R-:W-:Y:S02]  /*a2c0*/  FADD.FTZ R249, R249, R64 ;  /* 0x00000040f9f97221 */ /* 0x000fe40000010000 */
[----:B------:R-:W-:Y:S02]  /*a2d0*/  FMUL.FTZ R64, R167, R169 ;  /* 0x000000a9a7407220 */ /* 0x000fe40000410000 */
[----:B------:R-:W-:Y:S02]  /*a2e0*/  FFMA.FTZ R68, R166, R211, -R68 ;  /* 0x000000d3a6447223 */ /* 0x000fe40000010844 */
[----:B------:R-:W-:Y:S02]  /*a2f0*/  FMUL.FTZ R227, R221, R70 ;  /* 0x00000046dde37220 */ /* 0x000fe40000410000 */
[----:B------:R-:W-:-:S02]  /*a300*/  FADD.FTZ R71, -R228, R71 ;  /* 0x00000047e4477221 */ /* 0x000fc40000010100 */
[-C--:B------:R-:W-:Y:S02]  /*a310*/  FMUL.FTZ R66, R167, R249.reuse ;  /* 0x000000f9a7427220 */ /* 0x080fe40000410000 */
[C---:B------:R-:W-:Y:S02]  /*a320*/  FFMA.FTZ R65, R168.reuse, R249, -R64 ;  /* 0x000000f9a8417223 */ /* 0x040fe40000010840 */
[----:B------:R-:W-:Y:S02]  /*a330*/  FADD.FTZ R68, R227, R68 ;  /* 0x00000044e3447221 */ /* 0x000fe40000010000 */
[----:B------:R-:W-:Y:S02]  /*a340*/  FMUL.FTZ R67, R167, -R71 ;  /* 0x80000047a7437220 */ /* 0x000fe40000410000 */
[----:B------:R-:W-:Y:S02]  /*a350*/  FFMA.FTZ R66, R168, R169, R66 ;  /* 0x000000a9a8427223 */ /* 0x000fe40000010042 */
[----:B------:R-:W-:-:S02]  /*a360*/  FADD.FTZ R248, R248, R65 ;  /* 0x00000041f8f87221 */ /* 0x000fc40000010000 */
[-C--:B------:R-:W-:Y:S02]  /*a370*/  FMUL.FTZ R229, R167, -R68.reuse ;  /* 0x80000044a7e57220 */ /* 0x080fe40000410000 */
[----:B------:R-:W-:Y:S02]  /*a380*/  FFMA.FTZ R230, R168, R68, -R67 ;  /* 0x00000044a8e67223 */ /* 0x000fe40000010843 */
[C---:B-1----:R-:W-:Y:S02]  /*a390*/  FMUL.FTZ R65, R139.reuse, R133 ;  /* 0x000000858b417220 */ /* 0x042fe40000410000 */
[----:B------:R-:W-:Y:S02]  /*a3a0*/  FMUL.FTZ R68, R139, -R132 ;  /* 0x800000848b447220 */ /* 0x000fe40000410000 */
[----:B------:R-:W-:Y:S02]  /*a3b0*/  FADD.FTZ R207, RZ, R66 ;  /* 0x00000042ffcf7221 */ /* 0x000fe40000010000 */
[----:B------:R-:W-:-:S02]  /*a3c0*/  FMUL.FTZ R64, R165, R248 ;  /* 0x000000f8a5407220 */ /* 0x000fc40000410000 */
[C---:B------:R-:W-:Y:S02]  /*a3d0*/  FFMA.FTZ R67, R140.reuse, R132, -R65 ;  /* 0x000000848c437223 */ /* 0x040fe40000010841 */
[----:B------:R-:W-:Y:S02]  /*a3e0*/  FFMA.FTZ R68, R140, -R133, R68 ;  /* 0x800000858c447223 */ /* 0x000fe40000010044 */
[----:B------:R-:W-:Y:S02]  /*a3f0*/  FFMA.FTZ R229, R168, R71, R229 ;  /* 0x00000047a8e57223 */ /* 0x000fe400000100e5 */
[-C--:B------:R-:W-:Y:S02]  /*a400*/  FMUL.FTZ R65, R165, R207.reuse ;  /* 0x000000cfa5417220 */ /* 0x080fe40000410000 */
[----:B------:R-:W-:Y:S02]  /*a410*/  FFMA.FTZ R64, R166, R207, R64 ;  /* 0x000000cfa6407223 */ /* 0x000fe40000010040 */
[----:B------:R-:W-:-:S02]  /*a420*/  FMUL.FTZ R71, R141, -R67 ;  /* 0x800000438d477220 */ /* 0x000fc40000410000 */
[----:B------:R-:W-:Y:S02]  /*a430*/  FMUL.FTZ R69, R141, -R68 ;  /* 0x800000448d457220 */ /* 0x000fe40000410000 */
[----:B------:R-:W-:Y:S02]  /*a440*/  FFMA.FTZ R66, R166, R248, -R65 ;  /* 0x000000f8a6427223 */ /* 0x000fe40000010841 */
[----:B------:R-:W-:Y:S02]  /*a450*/  FADD.FTZ R208, RZ, R64 ;  /* 0x00000040ffd07221 */ /* 0x000fe40000010000 */
[C---:B------:R-:W-:Y:S02]  /*a460*/  FFMA.FTZ R64, R142.reuse, R68, R71 ;  /* 0x000000448e407223 */ /* 0x040fe40000010047 */
[----:B------:R-:W-:Y:S02]  /*a470*/  FFMA.FTZ R68, R142, R67, -R69 ;  /* 0x000000438e447223 */ /* 0x000fe40000010845 */
[----:B------:R-:W-:-:S02]  /*a480*/  FADD.FTZ R247, R247, R66 ;  /* 0x00000042f7f77221 */ /* 0x000fc40000010000 */
[----:B------:R-:W-:Y:S02]  /*a490*/  FMUL.FTZ R65, R163, R208 ;  /* 0x000000d0a3417220 */ /* 0x000fe40000410000 */
[C---:B------:R-:W-:Y:S02]  /*a4a0*/  FMUL.FTZ R71, R143.reuse, -R64 ;  /* 0x800000408f477220 */ /* 0x040fe40000410000 */
[-C--:B------:R-:W-:Y:S02]  /*a4b0*/  FMUL.FTZ R209, R143, -R68.reuse ;  /* 0x800000448fd17220 */ /* 0x080fe40000410000 */
[-C--:B------:R-:W-:Y:S02]  /*a4c0*/  FMUL.FTZ R69, R163, R247.reuse ;  /* 0x000000f7a3457220 */ /* 0x080fe40000410000 */
[----:B------:R-:W-:Y:S02]  /*a4d0*/  FFMA.FTZ R67, R164, R247, -R65 ;  /* 0x000000f7a4437223 */ /* 0x000fe40000010841 */
[----:B------:R-:W-:-:S02]  /*a4e0*/  FFMA.FTZ R65, R144, R68, -R71 ;  /* 0x0000004490417223 */ /* 0x000fc40000010847 */
[----:B------:R-:W-:Y:S02]  /*a4f0*/  FFMA.FTZ R64, R144, R64, R209 ;  /* 0x0000004090407223 */ /* 0x000fe400000100d1 */
[----:B------:R-:W-:Y:S02]  /*a500*/  FFMA.FTZ R69, R164, R208, R69 ;  /* 0x000000d0a4457223 */ /* 0x000fe40000010045 */
[----:B------:R-:W-:Y:S02]  /*a510*/  FADD.FTZ R246, R246, R67 ;  /* 0x00000043f6f67221 */ /* 0x000fe40000010000 */
[C---:B------:R-:W-:Y:S02]  /*a520*/  FMUL.FTZ R71, R145.reuse, -R65 ;  /* 0x8000004191477220 */ /* 0x040fe40000410000 */
[----:B------:R-:W-:Y:S02]  /*a530*/  FMUL.FTZ R67, R145, -R64 ;  /* 0x8000004091437220 */ /* 0x000fe40000410000 */
[----:B------:R-:W-:-:S02]  /*a540*/  FADD.FTZ R209, RZ, R69 ;  /* 0x00000045ffd17221 */ /* 0x000fc40000010000 */
[C---:B------:R-:W-:Y:S02]  /*a550*/  FMUL.FTZ R66, R161.reuse, R246 ;  /* 0x000000f6a1427220 */ /* 0x040fe40000410000 */
[C---:B------:R-:W-:Y:S02]  /*a560*/  FFMA.FTZ R64, R146.reuse, R64, R71 ;  /* 0x0000004092407223 */ /* 0x040fe40000010047 */
[----:B------:R-:W-:Y:S02]  /*a570*/  FFMA.FTZ R67, R146, R65, -R67 ;  /* 0x0000004192437223 */ /* 0x000fe40000010843 */
        /* <DEDUP_REMOVED lines=9> */
[----:B------:R-:W-:Y:S02]  /*a610*/  FMUL.FTZ R64, R159, R210 ;  /* 0x000000d29f407220 */ /* 0x000fe40000410000 */
[CC--:B------:R-:W-:Y:S02]  /*a620*/  FMUL.FTZ R65, R149.reuse, -R66.reuse ;  /* 0x8000004295417220 */ /* 0x0c0fe40000410000 */
[----:B------:R-:W-:Y:S02]  /*a630*/  FMUL.FTZ R69, R149, -R71 ;  /* 0x8000004795457220 */ /* 0x000fe40000410000 */
[----:B------:R-:W-:Y:S02]  /*a640*/  FFMA.FTZ R67, R160, R245, -R64 ;  /* 0x000000f5a0437223 */ /* 0x000fe40000010840 */
[C---:B------:R-:W-:Y:S02]  /*a650*/  FFMA.FTZ R65, R150.reuse, R71, R65 ;  /* 0x0000004796417223 */ /* 0x040fe40000010041 */
[----:B------:R-:W-:-:S02]  /*a660*/  FFMA.FTZ R66, R150, R66, -R69 ;  /* 0x0000004296427223 */ /* 0x000fc40000010845 */
[----:B------:R-:W-:Y:S02]  /*a670*/  FMUL.FTZ R69, R159, R245 ;  /* 0x000000f59f457220 */ /* 0x000fe40000410000 */
[----:B------:R-:W-:Y:S02]  /*a680*/  FADD.FTZ R244, R244, R67 ;  /* 0x00000043f4f47221 */ /* 0x000fe40000010000 */
[C---:B------:R-:W-:Y:S02]  /*a690*/  FMUL.FTZ R67, R151.reuse, -R65 ;  /* 0x8000004197437220 */ /* 0x040fe40000410000 */
[----:B------:R-:W-:Y:S02]  /*a6a0*/  FFMA.FTZ R69, R160, R210, R69 ;  /* 0x000000d2a0457223 */ /* 0x000fe40000010045 */
[-C--:B------:R-:W-:Y:S02]  /*a6b0*/  FFMA.FTZ R64, R152, R66.reuse, -R67 ;  /* 0x0000004298407223 */ /* 0x080fe40000010843 */
[----:B------:R-:W-:-:S02]  /*a6c0*/  FMUL.FTZ R67, R151, -R66 ;  /* 0x8000004297437220 */ /* 0x000fc40000410000 */
[----:B------:R-:W-:Y:S02]  /*a6d0*/  FADD.FTZ R211, RZ, R69 ;  /* 0x00000045ffd37221 */ /* 0x000fe40000010000 */
[CC--:B------:R-:W-:Y:S02]  /*a6e0*/  FMUL.FTZ R66, R157.reuse, R244.reuse ;  /* 0x000000f49d427220 */ /* 0x0c0fe40000410000 */
[----:B------:R-:W-:Y:S02]  /*a6f0*/  FFMA.FTZ R65, R152, R65, R67 ;  /* 0x0000004198417223 */ /* 0x000fe40000010043 */
[-C--:B------:R-:W-:Y:S02]  /*a700*/  FMUL.FTZ R67, R157, R211.reuse ;  /* 0x000000d39d437220 */ /* 0x080fe40000410000 */
[C---:B------:R-:W-:Y:S02]  /*a710*/  FFMA.FTZ R212, R158.reuse, R211, R66 ;  /* 0x000000d39ed47223 */ /* 0x040fe40000010042 */
[----:B------:R-:W-:-:S02]  /*a720*/  FFMA.FTZ R66, R158, R244, -R67 ;  /* 0x000000f49e427223 */ /* 0x000fc40000010843 */
[----:B------:R-:W-:Y:S02]  /*a730*/  FADD.FTZ R212, RZ, R212 ;  /* 0x000000d4ffd47221 */ /* 0x000fe40000010000 */
[----:B------:R-:W-:Y:S02]  /*a740*/  FADD.FTZ R243, R243, R66 ;  /* 0x00000042f3f37221 */ /* 0x000fe40000010000 */
[----:B------:R-:W-:Y:S02]  /*a750*/  FMUL.FTZ R67, R155, R212 ;  /* 0x000000d49b437220 */ /* 0x000fe40000410000 */
[C---:B------:R-:W-:Y:S02]  /*a760*/  FMUL.FTZ R66, R153.reuse, -R64 ;  /* 0x8000004099427220 */ /* 0x040fe40000410000 */
[----:B------:R-:W-:Y:S02]  /*a770*/  FFMA.FTZ R67, R156, R243, -R67 ;  /* 0x000000f39c437223 */ /* 0x000fe40000010843 */
[----:B------:R-:W-:-:S02]  /*a780*/  FMUL.FTZ R69, R153, -R65 ;  /* 0x8000004199457220 */ /* 0x000fc40000410000 */
[----:B------:R-:W-:Y:S02]  /*a790*/  FFMA.FTZ R65, R154, R65, R66 ;  /* 0x000000419a417223 */ /* 0x000fe40000010042 */
[C---:B------:R-:W-:Y:S02]  /*a7a0*/  FMUL.FTZ R213, R155.reuse, R243 ;  /* 0x000000f39bd57220 */ /* 0x040fe40000410000 */
[----:B------:R-:W-:Y:S02]  /*a7b0*/  FADD.FTZ R242, R242, R67 ;  /* 0x00000043f2f27221 */ /* 0x000fe40000010000 */
[----:B------:R-:W-:Y:S02]  /*a7c0*/  FFMA.FTZ R64, R154, R64, -R69 ;  /* 0x000000409a407223 */ /* 0x000fe40000010845 */
[----:B------:R-:W-:Y:S02]  /*a7d0*/  FFMA.FTZ R213, R156, R212, R213 ;  /* 0x000000d49cd57223 */ /* 0x000fe400000100d5 */
[----:B------:R-:W-:-:S02]  /*a7e0*/  FMUL.FTZ R67, R155, -R65 ;  /* 0x800000419b437220 */ /* 0x000fc40000410000 */
        /* <DEDUP_REMOVED lines=10> */
[----:B------:R-:W-:Y:S02]  /*a890*/  FFMA.FTZ R65, R156, R65, R68 ;  /* 0x000000419c417223 */ /* 0x000fe40000010044 */
[----:B------:R-:W-:-:S02]  /*a8a0*/  FMUL.FTZ R68, R157, -R66 ;  /* 0x800000429d447220 */ /* 0x000fc40000410000 */
[-C--:B------:R-:W-:Y:S02]  /*a8b0*/  FMUL.FTZ R215, R151, R241.reuse ;  /* 0x000000f197d77220 */ /* 0x080fe40000410000 */
        /* <DEDUP_REMOVED lines=8> */
[----:B------:R-:W-:Y:S02]  /*a940*/  FMUL.FTZ R216, R149, R240 ;  /* 0x000000f095d87220 */ /* 0x000fe40000410000 */
[-C--:B------:R-:W-:Y:S02]  /*a950*/  FMUL.FTZ R71, R159, -R64.reuse ;  /* 0x800000409f477220 */ /* 0x080fe40000410000 */
[----:B------:R-:W-:-:S02]  /*a960*/  FFMA.FTZ R250, R160, R64, -R250 ;  /* 0x00000040a0fa7223 */ /* 0x000fc400000108fa */
[-C--:B------:R-:W-:Y:S02]  /*a970*/  FMUL.FTZ R64, R149, R215.reuse ;  /* 0x000000d795407220 */ /* 0x080fe40000410000 */
[C---:B------:R-:W-:Y:S02]  /*a980*/  FFMA.FTZ R216, R150.reuse, R215, R216 ;  /* 0x000000d796d87223 */ /* 0x040fe400000100d8 */
[----:B------:R-:W-:Y:S02]  /*a990*/  FFMA.FTZ R64, R150, R240, -R64 ;  /* 0x000000f096407223 */ /* 0x000fe40000010840 */
[----:B------:R-:W-:Y:S02]  /*a9a0*/  FADD.FTZ R216, RZ, R216 ;  /* 0x000000d8ffd87221 */ /* 0x000fe40000010000 */
[----:B------:R-:W-:Y:S01]  /*a9b0*/  FFMA.FTZ R71, R160, R68, R71 ;  /* 0x00000044a0477223 */ /* 0x000fe20000010047 */
[----:B------:R-:W-:Y:S01]  /*a9c0*/  MOV R68, UR7 ;  /* 0x0000000700447c02 */ /* 0x000fe20008000f00 */
[----:B------:R-:W-:-:S02]  /*a9d0*/  FADD.FTZ R239, R239, R64 ;  /* 0x00000040efef7221 */ /* 0x000fc40000010000 */
[----:B------:R-:W-:Y:S02]  /*a9e0*/  FMUL.FTZ R64, R147, R216 ;  /* 0x000000d893407220 */ /* 0x000fe40000410000 */
        /* <DEDUP_REMOVED lines=18> */
[C---:B------:R-:W-:Y:S02]  /*ab10*/  FMUL.FTZ R64, R143.reuse, R218 ;  /* 0x000000da8f407220 */ /* 0x040fe40000410000 */
[-C--:B------:R-:W-:Y:S02]  /*ab20*/  FMUL.FTZ R219, R143, R237.reuse ;  /* 0x000000ed8fdb7220 */ /* 0x080fe40000410000 */
[----:B------:R-:W-:Y:S02]  /*ab30*/  FFMA.FTZ R64, R144, R237, -R64 ;  /* 0x000000ed90407223 */ /* 0x000fe40000010840 */
[----:B------:R-:W-:Y:S02]  /*ab40*/  FFMA.FTZ R250, R164, R250, -R65 ;  /* 0x000000faa4fa7223 */ /* 0x000fe40000010841 */
[----:B------:R-:W-:Y:S01]  /*ab50*/  FADD.FTZ R236, R236, R64 ;  /* 0x00000040ecec7221 */ /* 0x000fe20000010000 */
[----:B------:R-:W-:Y:S01]  /*ab60*/  MOV R64, UR24 ;  /* 0x0000001800407c02 */ /* 0x000fe20008000f00 */
[----:B------:R-:W-:-:S02]  /*ab70*/  FFMA.FTZ R219, R144, R218, R219 ;  /* 0x000000da90db7223 */ /* 0x000fc400000100db */
[CC--:B------:R-:W-:Y:S01]  /*ab80*/  FMUL.FTZ R66, R165.reuse, -R71.reuse ;  /* 0x80000047a5427220 */ /* 0x0c0fe20000410000 */
[----:B------:R-:W-:Y:S01]  /*ab90*/  ISETP.GE.OR P0, PT, R64, c[0x0][0x174], P0 ;  /* 0x00005d0040007a0c */ /* 0x000fe20000706670 */
[----:B------:R-:W-:Y:S01]  /*aba0*/  FMUL.FTZ R65, R165, -R250 ;  /* 0x800000faa5417220 */ /* 0x000fe20000410000 */
[----:B------:R-:W-:Y:S01]  /*abb0*/  HFMA2.MMA R64, -RZ, RZ, 1.875, 0 ;  /* 0x3f800000ff407435 */ /* 0x000fe200000001ff */
[----:B------:R-:W-:Y:S02]  /*abc0*/  FADD.FTZ R219, RZ, R219 ;  /* 0x000000dbffdb7221 */ /* 0x000fe40000010000 */
[----:B------:R-:W-:Y:S02]  /*abd0*/  FMUL.FTZ R220, R141, R236 ;  /* 0x000000ec8ddc7220 */ /* 0x000fe40000410000 */
[C---:B------:R-:W-:Y:S02]  /*abe0*/  FFMA.FTZ R250, R166.reuse, R250, -R66 ;  /* 0x000000faa6fa7223 */ /* 0x040fe40000010842 */
[----:B------:R-:W-:Y:S01]  /*abf0*/  FFMA.FTZ R71, R166, R71, R65 ;  /* 0x00000047a6477223 */ /* 0x000fe20000010041 */
[----:B------:R-:W-:Y:S01]  /*ac00*/  MOV R65, RZ ;  /* 0x000000ff00417202 */ /* 0x000fe20000000f00 */
[----:B------:R-:W-:Y:S01]  /*ac10*/  CS2R R66, SRZ ;  /* 0x0000000000427805 */ /* 0x000fe2000001ff00 */
[----:B------:R-:W-:-:S02]  /*ac20*/  FFMA.FTZ R220, R142, R219, R220 ;  /* 0x000000db8edc7223 */ /* 0x000fc400000100dc */
[----:B------:R-:W-:Y:S02]  /*ac30*/  FMUL.FTZ R69, R141, R219 ;  /* 0x000000db8d457220 */ /* 0x000fe40000410000 */
[C---:B------:R-:W-:Y:S01]  /*ac40*/  FMUL.FTZ R232, R137.reuse, UR41 ;  /* 0x0000002989e87c20 */ /* 0x040fe20008410000 */
[----:B------:R0:W1:Y:S01]  /*ac50*/  @!P0 LDS.128 R64, [R68.X16+0x3650] ;  /* 0x0036500044408984 */ /* 0x000062000000cc00 */
[----:B------:R-:W-:Y:S01]  /*ac60*/  FMUL.FTZ R231, R137, UR40 ;  /* 0x0000002889e77c20 */ /* 0x000fe20008410000 */
[----:B------:R-:W-:Y:S01]  /*ac70*/  ISETP.NE.AND P0, PT, R97, 0x1f, PT ;  /* 0x0000001f6100780c */ /* 0x000fe20003f05270 */
[----:B------:R-:W-:Y:S02]  /*ac80*/  FFMA.FTZ R69, R142, R236, -R69 ;  /* 0x000000ec8e457223 */ /* 0x000fe40000010845 */
        /* <DEDUP_REMOVED lines=32> */
.L_x_8656:
[----:B-1----:R-:W-:Y:S05]  /*ae90*/  BSYNC B0 ;  /* 0x0000000000007941 */ /* 0x002fea0003800000 */
.L_x_8655:
        /* <DEDUP_REMOVED lines=18> */
.L_x_8658:
[----:B------:R-:W-:Y:S05]  /*afc0*/  BSYNC B0 ;  /* 0x0000000000007941 */ /* 0x000fea0003800000 */
.L_x_8657:
        /* <DEDUP_REMOVED lines=18> */
.L_x_8660:
[----:B------:R-:W-:Y:S05]  /*b0f0*/  BSYNC B0 ;  /* 0x0000000000007941 */ /* 0x000fea0003800000 */
.L_x_8659:
        /* <DEDUP_REMOVED lines=18> */
.L_x_8662:
[----:B------:R-:W-:Y:S05]  /*b220*/  BSYNC B0 ;  /* 0x0000000000007941 */ /* 0x000fea0003800000 */
.L_x_8661:
        /* <DEDUP_REMOVED lines=18> */
.L_x_8664:
[----:B------:R-:W-:Y:S05]  /*b350*/  BSYNC B0 ;  /* 0x0000000000007941 */ /* 0x000fea0003800000 */
.L_x_8663:
        /* <DEDUP_REMOVED lines=47> */
[----:B------:R-:W-:Y:S02]  /*b650*/  FFMA.FTZ R65, R170, R66, R65 ;  /* 0x00000042aa417223 */ /* 0x000fe40000010041 */
[----:B------:R-:W-:-:S02]  /*b660*/  FMUL.FTZ R66, R123, R210 ;  /* 0x000000d27b427220 */ /* 0x000fc40000410000 */
[----:B------:R-:W-:Y:S02]  /*b670*/  FMUL.FTZ R131, R131, R247 ;  /* 0x000000f783837220 */ /* 0x000fe40000410000 */
[----:B------:R-:W-:Y:S02]  /*b680*/  FFMA.FTZ R66, R124, R245, -R66 ;  /* 0x000000f57c427223 */ /* 0x000fe40000010842 */
[----:B------:R-:W-:Y:S02]  /*b690*/  FFMA.FTZ R136, -R221, R136, R138 ;  /* 0x00000088dd887223 */ /* 0x000fe4000001018a */
[----:B------:R-:W-:Y:S02]  /*b6a0*/  FFMA.FTZ R65, R175, R66, R65 ;  /* 0x00000042af417223 */ /* 0x000fe40000010041 */
[----:B------:R-:W-:Y:S02]  /*b6b0*/  FMUL.FTZ R66, R121, R211 ;  /* 0x000000d379427220 */ /* 0x000fe40000410000 */
[----:B------:R-:W-:-:S02]  /*b6c0*/  FFMA.FTZ R134, R134, R208, R131 ;  /* 0x000000d086867223 */ /* 0x000fc40000010083 */
[----:B------:R-:W-:Y:S02]  /*b6d0*/  FFMA.FTZ R66, R122, R244, -R66 ;  /* 0x000000f47a427223 */ /* 0x000fe40000010842 */
[----:B------:R-:W-:Y:S02]  /*b6e0*/  FMUL.FTZ R125, R125, R246 ;  /* 0x000000f67d7d7220 */ /* 0x000fe40000410000 */
[----:B------:R-:W-:Y:S02]  /*b6f0*/  FFMA.FTZ R65, R176, R66, R65 ;  /* 0x00000042b0417223 */ /* 0x000fe40000010041 */
[----:B------:R-:W-:Y:S02]  /*b700*/  FMUL.FTZ R66, R119, R212 ;  /* 0x000000d477427220 */ /* 0x000fe40000410000 */
[----:B------:R-:W-:Y:S02]  /*b710*/  FFMA.FTZ R134, -R224, R134, R136 ;  /* 0x00000086e0867223 */ /* 0x000fe40000010188 */
[----:B------:R-:W-:-:S02]  /*b720*/  FFMA.FTZ R66, R120, R243, -R66 ;  /* 0x000000f378427223 */ /* 0x000fc40000010842 */
[----:B------:R-:W-:Y:S02]  /*b730*/  FFMA.FTZ R130, R130, R209, R125 ;  /* 0x000000d182827223 */ /* 0x000fe4000001007d */
[----:B------:R-:W-:Y:S02]  /*b740*/  FMUL.FTZ R123, R123, R245 ;  /* 0x000000f57b7b7220 */ /* 0x000fe40000410000 */
[----:B------:R-:W-:Y:S02]  /*b750*/  FFMA.FTZ R65, R181, R66, R65 ;  /* 0x00000042b5417223 */ /* 0x000fe40000010041 */
[----:B------:R-:W-:Y:S02]  /*b760*/  FFMA.FTZ R130, -R170, R130, R134 ;  /* 0x00000082aa827223 */ /* 0x000fe40000010186 */
[----:B------:R-:W-:Y:S02]  /*b770*/  FFMA.FTZ R124, R124, R210, R123 ;  /* 0x000000d27c7c7223 */ /* 0x000fe4000001007b */
[----:B------:R-:W-:-:S02]  /*b780*/  FMUL.FTZ R121, R121, R244 ;  /* 0x000000f479797220 */ /* 0x000fc40000410000 */
        /* <DEDUP_REMOVED lines=12> */
[-C--:B------:R-:W-:Y:S02]  /*b850*/  FMUL.FTZ R115, R115, R241.reuse ;  /* 0x000000f173737220 */ /* 0x080fe40000410000 */
[----:B------:R-:W-:Y:S02]  /*b860*/  FFMA.FTZ R66, R116, R241, -R66 ;  /* 0x000000f174427223 */ /* 0x000fe40000010842 */
[----:B------:R-:W-:Y:S02]  /*b870*/  FFMA.FTZ R118, -R182, R118, R120 ;  /* 0x00000076b6767223 */ /* 0x000fe40000010178 */
[----:B------:R-:W-:Y:S02]  /*b880*/  FFMA.FTZ R116, R116, R214, R115 ;  /* 0x000000d674747223 */ /* 0x000fe40000010073 */
[----:B------:R-:W-:Y:S02]  /*b890*/  FFMA.FTZ R66, R187, R66, R65 ;  /* 0x00000042bb427223 */ /* 0x000fe40000010041 */
[----:B------:R-:W-:-:S02]  /*b8a0*/  FMUL.FTZ R65, R113, R215 ;  /* 0x000000d771417220 */ /* 0x000fc40000410000 */
[----:B------:R-:W-:Y:S02]  /*b8b0*/  FFMA.FTZ R116, -R187, R116, R118 ;  /* 0x00000074bb747223 */ /* 0x000fe40000010176 */
[-C--:B------:R-:W-:Y:S02]  /*b8c0*/  FMUL.FTZ R118, R113, R240.reuse ;  /* 0x000000f071767220 */ /* 0x080fe40000410000 */
[----:B------:R-:W-:Y:S02]  /*b8d0*/  FFMA.FTZ R113, R114, R240, -R65 ;  /* 0x000000f072717223 */ /* 0x000fe40000010841 */
[C---:B------:R-:W-:Y:S02]  /*b8e0*/  FMUL.FTZ R121, R210.reuse, UR41 ;  /* 0x00000029d2797c20 */ /* 0x040fe40008410000 */
[----:B------:R-:W-:Y:S02]  /*b8f0*/  FMUL.FTZ R130, R210, UR40 ;  /* 0x00000028d2827c20 */ /* 0x000fe40008410000 */
[----:B------:R-:W-:-:S02]  /*b900*/  FFMA.FTZ R113, R188, R113, R66 ;  /* 0x00000071bc717223 */ /* 0x000fc40000010042 */
[C---:B------:R-:W-:Y:S02]  /*b910*/  FFMA.FTZ R121, R245.reuse, UR40, -R121 ;  /* 0x00000028f5797c23 */ /* 0x040fe40008010879 */
[----:B------:R-:W-:Y:S02]  /*b920*/  FFMA.FTZ R130, R245, UR41, R130 ;  /* 0x00000029f5827c23 */ /* 0x000fe40008010082 */
[C---:B------:R-:W-:Y:S02]  /*b930*/  FMUL.FTZ R66, R111.reuse, R216 ;  /* 0x000000d86f427220 */ /* 0x040fe40000410000 */
[----:B------:R-:W-:Y:S02]  /*b940*/  FMUL.FTZ R137, R111, R239 ;  /* 0x000000ef6f897220 */ /* 0x000fe40000410000 */
[C---:B------:R-:W-:Y:S02]  /*b950*/  FMUL.FTZ R121, R175.reuse, R121 ;  /* 0x00000079af797220 */ /* 0x040fe40000410000 */
[----:B------:R-:W-:-:S02]  /*b960*/  FFMA.FTZ R130, -R175, R130, -RZ ;  /* 0x00000082af827223 */ /* 0x000fc400000109ff */
[C---:B------:R-:W-:Y:S02]  /*b970*/  FFMA.FTZ R111, R112.reuse, R239, -R66 ;  /* 0x000000ef706f7223 */ /* 0x040fe40000010842 */
[----:B------:R-:W-:Y:S02]  /*b980*/  FFMA.FTZ R112, R112, R216, R137 ;  /* 0x000000d870707223 */ /* 0x000fe40000010089 */
[C---:B------:R-:W-:Y:S02]  /*b990*/  FMUL.FTZ R175, R215.reuse, UR41 ;  /* 0x00000029d7af7c20 */ /* 0x040fe40008410000 */
[----:B------:R-:W-:Y:S02]  /*b9a0*/  FMUL.FTZ R137, R215, UR40 ;  /* 0x00000028d7897c20 */ /* 0x000fe40008410000 */
[----:B------:R-:W-:Y:S02]  /*b9b0*/  FFMA.FTZ R118, R114, R215, R118 ;  /* 0x000000d772767223 */ /* 0x000fe40000010076 */
[----:B------:R-:W-:-:S02]  /*b9c0*/  FFMA.FTZ R175, R240, UR40, -R175 ;  /* 0x00000028f0af7c23 */ /* 0x000fc400080108af */
[----:B------:R-:W-:Y:S02]  /*b9d0*/  FFMA.FTZ R137, R240, UR41, R137 ;  /* 0x00000029f0897c23 */ /* 0x000fe40008010089 */
[C---:B------:R-:W-:Y:S02]  /*b9e0*/  FFMA.FTZ R116, -R188.reuse, R118, R116 ;  /* 0x00000076bc747223 */ /* 0x040fe40000010174 */
[C---:B------:R-:W-:Y:S02]  /*b9f0*/  FMUL.FTZ R66, R188.reuse, R175 ;  /* 0x000000afbc427220 */ /* 0x040fe40000410000 */
[----:B------:R-:W-:Y:S02]  /*ba00*/  FFMA.FTZ R188, -R188, R137, -RZ ;  /* 0x00000089bcbc7223 */ /* 0x000fe400000109ff */
[----:B------:R-:W-:Y:S02]  /*ba10*/  FMUL.FTZ R137, R109, R217 ;  /* 0x000000d96d897220 */ /* 0x000fe40000410000 */
[----:B------:R-:W-:-:S02]  /*ba20*/  FFMA.FTZ R133, R67, R132, R133 ;  /* 0x0000008443857223 */ /* 0x000fc40000010085 */
[----:B------:R-:W-:Y:S02]  /*ba30*/  FFMA.FTZ R113, R193, R111, R113 ;  /* 0x0000006fc1717223 */ /* 0x000fe40000010071 */
[----:B------:R-:W-:Y:S02]  /*ba40*/  FADD.FTZ R202, R202, R64 ;  /* 0x00000040caca7221 */ /* 0x000fe40000010000 */
[-C--:B------:R-:W-:Y:S02]  /*ba50*/  FFMA.FTZ R137, R110, R238.reuse, -R137 ;  /* 0x000000ee6e897223 */ /* 0x080fe40000010889 */
[----:B------:R-:W-:Y:S02]  /*ba60*/  FADD.FTZ R133, -R204, R133 ;  /* 0x00000085cc857221 */ /* 0x000fe40000010100 */
[----:B------:R-:W-:Y:S02]  /*ba70*/  FMUL.FTZ R109, R109, R238 ;  /* 0x000000ee6d6d7220 */ /* 0x000fe40000410000 */
        /* <DEDUP_REMOVED lines=8> */
[----:B------:R-:W-:Y:S02]  /*bb00*/  FMUL.FTZ R137, R217, UR41 ;  /* 0x00000029d9897c20 */ /* 0x000fe40008410000 */
[C---:B------:R-:W-:Y:S02]  /*bb10*/  FMUL.FTZ R64, R141.reuse, -R201 ;  /* 0x800000c98d407220 */ /* 0x040fe40000410000 */
[-C--:B------:R-:W-:Y:S02]  /*bb20*/  FMUL.FTZ R141, R141, -R203.reuse ;  /* 0x800000cb8d8d7220 */ /* 0x080fe40000410000 */
[----:B------:R-:W-:Y:S02]  /*bb30*/  FFMA.FTZ R175, R238, UR40, -R137 ;  /* 0x00000028eeaf7c23 */ /* 0x000fe40008010889 */
[----:B------:R-:W-:-:S02]  /*bb40*/  FFMA.FTZ R137, R142, R203, -R64 ;  /* 0x000000cb8e897223 */ /* 0x000fc40000010840 */
[----:B------:R-:W-:Y:S02]  /*bb50*/  FMUL.FTZ R65, R214, UR41 ;  /* 0x00000029d6417c20 */ /* 0x000fe40008410000 */
[----:B------:R-:W-:Y:S02]  /*bb60*/  FFMA.FTZ R110, R142, R201, R141 ;  /* 0x000000c98e6e7223 */ /* 0x000fe4000001008d */
[----:B------:R-:W-:Y:S02]  /*bb70*/  FMUL.FTZ R114, R214, UR40 ;  /* 0x00000028d6727c20 */ /* 0x000fe40008410000 */
[----:B------:R-:W-:Y:S02]  /*bb80*/  FFMA.FTZ R112, -R193, R112, R116 ;  /* 0x00000070c1707223 */ /* 0x000fe40000010174 */
[----:B------:R-:W-:Y:S02]  /*bb90*/  FADD.FTZ R198, R198, R137 ;  /* 0x00000089c6c67221 */ /* 0x000fe40000010000 */
[----:B------:R-:W-:-:S02]  /*bba0*/  FFMA.FTZ R65, R241, UR40, -R65 ;  /* 0x00000028f1417c23 */ /* 0x000fc40008010841 */
[----:B------:R-:W-:Y:S02]  /*bbb0*/  FADD.FTZ R110, -R197, R110 ;  /* 0x0000006ec56e7221 */ /* 0x000fe40000010100 */
[----:B------:R-:W-:Y:S02]  /*bbc0*/  FFMA.FTZ R114, R241, UR41, R114 ;  /* 0x00000029f1727c23 */ /* 0x000fe40008010072 */
[----:B------:R-:W-:Y:S02]  /*bbd0*/  FFMA.FTZ R109, -R194, R109, R112 ;  /* 0x0000006dc26d7223 */ /* 0x000fe40000010170 */
[C---:B------:R-:W-:Y:S02]  /*bbe0*/  FMUL.FTZ R112, R107.reuse, R218 ;  /* 0x000000da6b707220 */ /* 0x040fe40000410000 */
[----:B------:R-:W-:Y:S02]  /*bbf0*/  FMUL.FTZ R137, R107, R237 ;  /* 0x000000ed6b897220 */ /* 0x000fe40000410000 */
[----:B------:R-:W-:-:S02]  /*bc00*/  FMUL.FTZ R107, R143, -R198 ;  /* 0x800000c68f6b7220 */ /* 0x000fc40000410000 */
[----:B------:R-:W-:Y:S02]  /*bc10*/  FMUL.FTZ R65, R187, R65 ;  /* 0x00000041bb417220 */ /* 0x000fe40000410000 */
[----:B------:R-:W-:Y:S02]  /*bc20*/  FMUL.FTZ R143, R143, -R110 ;  /* 0x8000006e8f8f7220 */ /* 0x000fe40000410000 */
[----:B------:R-:W-:Y:S02]  /*bc30*/  FFMA.FTZ R187, -R187, R114, -RZ ;  /* 0x00000072bbbb7223 */ /* 0x000fe400000109ff */
[C---:B------:R-:W-:Y:S02]  /*bc40*/  FMUL.FTZ R114, R216.reuse, UR41 ;  /* 0x00000029d8727c20 */ /* 0x040fe40008410000 */
[----:B------:R-:W-:Y:S02]  /*bc50*/  FMUL.FTZ R116, R216, UR40 ;  /* 0x00000028d8747c20 */ /* 0x000fe40008410000 */
[----:B------:R-:W-:-:S02]  /*bc60*/  FFMA.FTZ R107, R144, R110, R107 ;  /* 0x0000006e906b7223 */ /* 0x000fc4000001006b */
[----:B------:R-:W-:Y:S02]  /*bc70*/  FFMA.FTZ R144, R144, R198, -R143 ;  /* 0x000000c690907223 */ /* 0x000fe4000001088f */
[C---:B------:R-:W-:Y:S02]  /*bc80*/  FFMA.FTZ R114, R239.reuse, UR40, -R114 ;  /* 0x00000028ef727c23 */ /* 0x040fe40008010872 */
[----:B------:R-:W-:Y:S02]  /*bc90*/  FFMA.FTZ R116, R239, UR41, R116 ;  /* 0x00000029ef747c23 */ /* 0x000fe40008010074 */
[----:B------:R-:W-:Y:S02]  /*bca0*/  FADD.FTZ R107, -R196, R107 ;  /* 0x0000006bc46b7221 */ /* 0x000fe40000010100 */
[----:B------:R-:W-:Y:S02]  /*bcb0*/  FADD.FTZ R195, R195, R144 ;  /* 0x00000090c3c37221 */ /* 0x000fe40000010000 */
[----:B------:R-:W-:-:S02]  /*bcc0*/  FMUL.FTZ R111, R193, R114 ;  /* 0x00000072c16f7220 */ /* 0x000fc40000410000 */
[C---:B------:R-:W-:Y:S02]  /*bcd0*/  FFMA.FTZ R112, R108.reuse, R237, -R112 ;  /* 0x000000ed6c707223 */ /* 0x040fe40000010870 */
[----:B------:R-:W-:Y:S02]  /*bce0*/  FFMA.FTZ R137, R108, R218, R137 ;  /* 0x000000da6c897223 */ /* 0x000fe40000010089 */
[----:B------:R-:W-:Y:S02]  /*bcf0*/  FFMA.FTZ R193, -R193, R116, -RZ ;  /* 0x00000074c1c17223 */ /* 0x000fe400000109ff */
[C---:B------:R-:W-:Y:S02]  /*bd00*/  FMUL.FTZ R108, R145.reuse, -R107 ;  /* 0x8000006b916c7220 */ /* 0x040fe40000410000 */
[----:B------:R-:W-:Y:S02]  /*bd10*/  FMUL.FTZ R116, R218, UR41 ;  /* 0x00000029da747c20 */ /* 0x000fe40008410000 */
[----:B------:R-:W-:-:S02]  /*bd20*/  FMUL.FTZ R145, R145, -R195 ;  /* 0x800000c391917220 */ /* 0x000fc40000410000 */
[----:B------:R-:W-:Y:S02]  /*bd30*/  FMUL.FTZ R118, R218, UR40 ;  /* 0x00000028da767c20 */ /* 0x000fe40008410000 */
[C---:B------:R-:W-:Y:S02]  /*bd40*/  FFMA.FTZ R114, R200.reuse, R112, R113 ;  /* 0x00000070c8727223 */ /* 0x040fe40000010071 */
[----:B------:R-:W-:Y:S02]  /*bd50*/  FFMA.FTZ R112, -R200, R137, R109 ;  /* 0x00000089c8707223 */ /* 0x000fe4000001016d */
[C---:B------:R-:W-:Y:S02]  /*bd60*/  FFMA.FTZ R113, R146.reuse, R195, -R108 ;  /* 0x000000c392717223 */ /* 0x040fe4000001086c */
[----:B------:R-:W-:Y:S02]  /*bd70*/  FFMA.FTZ R109, R237, UR40, -R116 ;  /* 0x00000028ed6d7c23 */ /* 0x000fe40008010874 */
[----:B------:R-:W-:-:S02]  /*bd80*/  FFMA.FTZ R108, R146, R107, R145 ;  /* 0x0000006b926c7223 */ /* 0x000fc40000010091 */
[----:B------:R-:W-:Y:S02]  /*bd90*/  FFMA.FTZ R137, R237, UR41, R118 ;  /* 0x00000029ed897c23 */ /* 0x000fe40008010076 */
[----:B------:R-:W-:Y:S02]  /*bda0*/  FADD.FTZ R192, R192, R113 ;  /* 0x00000071c0c07221 */ /* 0x000fe40000010000 */
[C---:B------:R-:W-:Y:S02]  /*bdb0*/  FMUL.FTZ R109, R200.reuse, R109 ;  /* 0x0000006dc86d7220 */ /* 0x040fe40000410000 */
[----:B------:R-:W-:Y:S02]  /*bdc0*/  FADD.FTZ R108, -R191, R108 ;  /* 0x0000006cbf6c7221 */ /* 0x000fe40000010100 */
[----:B------:R-:W-:Y:S02]  /*bdd0*/  FFMA.FTZ R200, -R200, R137, -RZ ;  /* 0x00000089c8c87223 */ /* 0x000fe400000109ff */
[----:B------:R-:W-:-:S02]  /*bde0*/  FMUL.FTZ R137, R105, R219 ;  /* 0x000000db69897220 */ /* 0x000fc40000410000 */
[----:B------:R-:W-:Y:S02]  /*bdf0*/  FMUL.FTZ R116, R105, R236 ;  /* 0x000000ec69747220 */ /* 0x000fe40000410000 */
[C---:B------:R-:W-:Y:S02]  /*be00*/  FMUL.FTZ R105, R147.reuse, -R192 ;  /* 0x800000c093697220 */ /* 0x040fe40000410000 */
[-C--:B------:R-:W-:Y:S02]  /*be10*/  FMUL.FTZ R147, R147, -R108.reuse ;  /* 0x8000006c93937220 */ /* 0x080fe40000410000 */
[C---:B------:R-:W-:Y:S02]  /*be20*/  FFMA.FTZ R105, R148.reuse, R108, R105 ;  /* 0x0000006c94697223 */ /* 0x040fe40000010069 */
[----:B------:R-:W-:Y:S02]  /*be30*/  FFMA.FTZ R148, R148, R192, -R147 ;  /* 0x000000c094947223 */ /* 0x000fe40000010893 */
[----:B------:R-:W-:-:S02]  /*be40*/  FADD.FTZ R105, -R190, R105 ;  /* 0x00000069be697221 */ /* 0x000fc40000010100 */
[----:B------:R-:W-:Y:S02]  /*be50*/  FADD.FTZ R189, R189, R148 ;  /* 0x00000094bdbd7221 */ /* 0x000fe40000010000 */
[C---:B------:R-:W-:Y:S02]  /*be60*/  FFMA.FTZ R113, R106.reuse, R236, -R137 ;  /* 0x000000ec6a717223 */ /* 0x040fe40000010889 */
[----:B------:R-:W-:Y:S02]  /*be70*/  FFMA.FTZ R116, R106, R219, R116 ;  /* 0x000000db6a747223 */ /* 0x000fe40000010074 */
[----:B------:R-:W-:Y:S02]  /*be80*/  FMUL.FTZ R141, R219, UR41 ;  /* 0x00000029db8d7c20 */ /* 0x000fe40008410000 */
[C---:B------:R-:W-:Y:S02]  /*be90*/  FMUL.FTZ R106, R149.reuse, -R105 ;  /* 0x80000069956a7220 */ /* 0x040fe40000410000 */
[----:B------:R-:W-:-:S02]  /*bea0*/  FMUL.FTZ R149, R149, -R189 ;  /* 0x800000bd95957220 */ /* 0x000fc40000410000 */
[C---:B------:R-:W-:Y:S02]  /*beb0*/  FFMA.FTZ R113, R199.reuse, R113, R114 ;  /* 0x00000071c7717223 */ /* 0x040fe40000010072 */
[----:B------:R-:W-:Y:S02]  /*bec0*/  FFMA.FTZ R114, R236, UR40, -R141 ;  /* 0x00000028ec727c23 */ /* 0x000fe4000801088d */
[----:B------:R-:W-:Y:S02]  /*bed0*/  FFMA.FTZ R137, -R199, R116, R112 ;  /* 0x00000074c7897223 */ /* 0x000fe40000010170 */
[C---:B------:R-:W-:Y:S02]  /*bee0*/  FFMA.FTZ R141, R150.reuse, R189, -R106 ;  /* 0x000000bd968d7223 */ /* 0x040fe4000001086a */
[----:B------:R-:W-:Y:S02]  /*bef0*/  FFMA.FTZ R112, R150, R105, R149 ;  /* 0x0000006996707223 */ /* 0x000fe40000010095 */
[----:B------:R-:W-:-:S02]  /*bf00*/  FMUL.FTZ R139, R139, R235 ;  /* 0x000000eb8b8b7220 */ /* 0x000fc40000410000 */
[----:B------:R-:W-:Y:S02]  /*bf10*/  FADD.FTZ R186, R186, R141 ;  /* 0x0000008dbaba7221 */ /* 0x000fe40000010000 */
[----:B------:R-:W-:Y:S02]  /*bf20*/  FADD.FTZ R112, -R185, R112 ;  /* 0x00000070b9707221 */ /* 0x000fe40000010100 */
[----:B------:R-:W-:Y:S02]  /*bf30*/  FMUL.FTZ R143, R219, UR40 ;  /* 0x00000028db8f7c20 */ /* 0x000fe40008410000 */
[----:B------:R-:W-:Y:S02]  /*bf40*/  FMUL.FTZ R106, R199, R114 ;  /* 0x00000072c76a7220 */ /* 0x000fe40000410000 */
[-C--:B------:R-:W-:Y:S02]  /*bf50*/  FFMA.FTZ R140, R140, R220.reuse, R139 ;  /* 0x000000dc8c8c7223 */ /* 0x080fe4000001008b */
[----:B------:R-:W-:-:S02]  /*bf60*/  FMUL.FTZ R114, R103, R220 ;  /* 0x000000dc67727220 */ /* 0x000fc40000410000 */
[-C--:B------:R-:W-:Y:S02]  /*bf70*/  FMUL.FTZ R139, R103, R235.reuse ;  /* 0x000000eb678b7220 */ /* 0x080fe40000410000 */
[C---:B------:R-:W-:Y:S02]  /*bf80*/  FMUL.FTZ R103, R151.reuse, -R186 ;  /* 0x800000ba97677220 */ /* 0x040fe40000410000 */
[-C--:B------:R-:W-:Y:S02]  /*bf90*/  FMUL.FTZ R151, R151, -R112.reuse ;  /* 0x8000007097977220 */ /* 0x080fe40000410000 */
[----:B------:R-:W-:Y:S02]  /*bfa0*/  FFMA.FTZ R116, R236, UR41, R143 ;  /* 0x00000029ec747c23 */ /* 0x000fe4000801008f */
[----:B------:R-:W-:Y:S02]  /*bfb0*/  FFMA.FTZ R114, R104, R235, -R114 ;  /* 0x000000eb68727223 */ /* 0x000fe40000010872 */
[----:B------:R-:W-:-:S02]  /*bfc0*/  FFMA.FTZ R103, R152, R112, R103 ;  /* 0x0000007098677223 */ /* 0x000fc40000010067 */
[----:B------:R-:W-:Y:S02]  /*bfd0*/  FFMA.FTZ R152, R152, R186, -R151 ;  /* 0x000000ba98987223 */ /* 0x000fe40000010897 */
[----:B------:R-:W-:Y:S02]  /*bfe0*/  FFMA.FTZ R199, -R199, R116, -RZ ;  /* 0x00000074c7c77223 */ /* 0x000fe400000109ff */
[----:B------:R-:W-:Y:S02]  /*bff0*/  FFMA.FTZ R116, R206, R114, R113 ;  /* 0x00000072ce747223 */ /* 0x000fe40000010071 */
[----:B------:R-:W-:Y:S02]  /*c000*/  FADD.FTZ R113, -R184, R103 ;  /* 0x00000067b8717221 */ /* 0x000fe40000010100 */
[----:B------:R-:W-:Y:S02]  /*c010*/  FADD.FTZ R183, R183, R152 ;  /* 0x00000098b7b77221 */ /* 0x000fe40000010000 */
[----:B------:R-:W-:-:S02]  /*c020*/  FMUL.FTZ R114, R220, UR41 ;  /* 0x00000029dc727c20 */ /* 0x000fc40008410000 */
[C---:B------:R-:W-:Y:S02]  /*c030*/  FMUL.FTZ R103, R153.reuse, -R113 ;  /* 0x8000007199677220 */ /* 0x040fe40000410000 */
[----:B------:R-:W-:Y:S02]  /*c040*/  FFMA.FTZ R104, R104, R220, R139 ;  /* 0x000000dc68687223 */ /* 0x000fe4000001008b */
[----:B------:R-:W-:Y:S02]  /*c050*/  FMUL.FTZ R153, R153, -R183 ;  /* 0x800000b799997220 */ /* 0x000fe40000410000 */
[----:B------:R-:W-:Y:S02]  /*c060*/  FFMA.FTZ R145, R235, UR40, -R114 ;  /* 0x00000028eb917c23 */ /* 0x000fe40008010872 */
[----:B------:R-:W-:Y:S02]  /*c070*/  FFMA.FTZ R104, -R206, R104, R137 ;  /* 0x00000068ce687223 */ /* 0x000fe40000010189 */
[----:B------:R-:W-:-:S02]  /*c080*/  FFMA.FTZ R114, R154, R113, R153 ;  /* 0x000000719a727223 */ /* 0x000fc40000010099 */
[----:B------:R-:W-:Y:S02]  /*c090*/  FFMA.FTZ R137, R154, R183, -R103 ;  /* 0x000000b79a897223 */ /* 0x000fe40000010867 */
[----:B------:R-:W-:Y:S02]  /*c0a0*/  FADD.FTZ R103, RZ, R140 ;  /* 0x0000008cff677221 */ /* 0x000fe40000010000 */
[----:B------:R-:W-:Y:S02]  /*c0b0*/  FADD.FTZ R114, -R179, R114 ;  /* 0x00000072b3727221 */ /* 0x000fe40000010100 */
[----:B------:R-:W-:Y:S02]  /*c0c0*/  FADD.FTZ R180, R180, R137 ;  /* 0x00000089b4b47221 */ /* 0x000fe40000010000 */
[C---:B------:R-:W-:Y:S02]  /*c0d0*/  FMUL.FTZ R137, R101.reuse, R103 ;  /* 0x0000006765897220 */ /* 0x040fe40000410000 */
[----:B------:R-:W-:-:S02]  /*c0e0*/  FMUL.FTZ R138, R101, R234 ;  /* 0x000000ea658a7220 */ /* 0x000fc40000410000 */
[----:B------:R-:W-:Y:S02]  /*c0f0*/  FMUL.FTZ R118, R220, UR40 ;  /* 0x00000028dc767c20 */ /* 0x000fe40008410000 */
[C---:B------:R-:W-:Y:S02]  /*c100*/  FMUL.FTZ R101, R155.reuse, -R114 ;  /* 0x800000729b657220 */ /* 0x040fe40000410000 */
[----:B------:R-:W-:Y:S02]  /*c110*/  FMUL.FTZ R155, R155, -R180 ;  /* 0x800000b49b9b7220 */ /* 0x000fe40000410000 */
[----:B------:R-:W-:Y:S02]  /*c120*/  FFMA.FTZ R141, R235, UR41, R118 ;  /* 0x00000029eb8d7c23 */ /* 0x000fe40008010076 */
[C---:B------:R-:W-:Y:S02]  /*c130*/  FFMA.FTZ R118, R102.reuse, R234, -R137 ;  /* 0x000000ea66767223 */ /* 0x040fe40000010889 */
[----:B------:R-:W-:-:S02]  /*c140*/  FFMA.FTZ R138, R102, R103, R138 ;  /* 0x00000067668a7223 */ /* 0x000fc4000001008a */
[C---:B------:R-:W-:Y:S02]  /*c150*/  FFMA.FTZ R139, R156.reuse, R114, R155 ;  /* 0x000000729c8b7223 */ /* 0x040fe4000001009b */
[----:B------:R-:W-:Y:S02]  /*c160*/  FFMA.FTZ R102, R156, R180, -R101 ;  /* 0x000000b49c667223 */ /* 0x000fe40000010865 */
[----:B------:R-:W-:Y:S02]  /*c170*/  FMUL.FTZ R101, R103, UR41 ;  /* 0x0000002967657c20 */ /* 0x000fe40008410000 */
[----:B------:R-:W-:Y:S02]  /*c180*/  FADD.FTZ R139, -R178, R139 ;  /* 0x0000008bb28b7221 */ /* 0x000fe40000010100 */
[----:B------:R-:W-:Y:S02]  /*c190*/  FADD.FTZ R177, R177, R102 ;  /* 0x00000066b1b17221 */ /* 0x000fe40000010000 */
[----:B------:R-:W-:-:S02]  /*c1a0*/  FFMA.FTZ R102, R234, UR40, -R101 ;  /* 0x00000028ea667c23 */ /* 0x000fc40008010865 */
[C---:B------:R-:W-:Y:S02]  /*c1b0*/  FMUL.FTZ R101, R157.reuse, -R139 ;  /* 0x8000008b9d657220 */ /* 0x040fe40000410000 */
[-C--:B------:R-:W-:Y:S02]  /*c1c0*/  FMUL.FTZ R157, R157, -R177.reuse ;  /* 0x800000b19d9d7220 */ /* 0x080fe40000410000 */
[----:B------:R-:W-:Y:S02]  /*c1d0*/  FMUL.FTZ R149, R205, R118 ;  /* 0x00000076cd957220 */ /* 0x000fe40000410000 */
[C---:B------:R-:W-:Y:S02]  /*c1e0*/  FFMA.FTZ R147, R158.reuse, R177, -R101 ;  /* 0x000000b19e937223 */ /* 0x040fe40000010865 */
[----:B------:R-:W-:Y:S02]  /*c1f0*/  FFMA.FTZ R158, R158, R139, R157 ;  /* 0x0000008b9e9e7223 */ /* 0x000fe4000001009d */
[----:B------:R-:W-:-:S02]  /*c200*/  FADD.FTZ R101, R116, R149 ;  /* 0x0000009574657221 */ /* 0x000fc40000010000 */
[----:B------:R-:W-:Y:S02]  /*c210*/  FADD.FTZ R116, -R173, R158 ;  /* 0x0000009ead747221 */ /* 0x000fe40000010100 */
[----:B------:R-:W-:Y:S02]  /*c220*/  FMUL.FTZ R137, R103, UR40 ;  /* 0x0000002867897c20 */ /* 0x000fe40008410000 */
[----:B------:R-:W-:Y:S02]  /*c230*/  FADD.FTZ R174, R174, R147 ;  /* 0x00000093aeae7221 */ /* 0x000fe40000010000 */
[----:B------:R-:W-:Y:S02]  /*c240*/  FMUL.FTZ R67, R169, UR41 ;  /* 0x00000029a9437c20 */ /* 0x000fe40008410000 */
[----:B------:R-:W-:Y:S02]  /*c250*/  FMUL.FTZ R147, R159, -R116 ;  /* 0x800000749f937220 */ /* 0x000fe40000410000 */
[----:B------:R-:W-:-:S02]  /*c260*/  FFMA.FTZ R140, R234, UR41, R137 ;  /* 0x00000029ea8c7c23 */ /* 0x000fc40008010089 */
[----:B------:R-:W-:Y:S01]  /*c270*/  FMUL.FTZ R143, R205, R102 ;  /* 0x00000066cd8f7220 */ /* 0x000fe20000410000 */
[----:B------:R-:W-:Y:S01]  /*c280*/  SHF.L.U32 R102, R100, 0x5, RZ ;  /* 0x0000000564667819 */ /* 0x000fe200000006ff */
[----:B------:R-:W-:Y:S02]  /*c290*/  FMUL.FTZ R159, R159, -R174 ;  /* 0x800000ae9f9f7220 */ /* 0x000fe40000410000 */
[----:B------:R-:W-:Y:S01]  /*c2a0*/  FFMA.FTZ R67, R249, UR40, -R67 ;  /* 0x00000028f9437c23 */ /* 0x000fe20008010843 */
[----:B------:R-:W-:Y:S01]  /*c2b0*/  LEA.HI.SX32 R102, R102, R102, 0x1b ;  /* 0x0000006666667211 */ /* 0x000fe200078fdaff */
[----:B------:R-:W-:Y:S01]  /*c2c0*/  FMUL.FTZ R137, R205, R138 ;  /* 0x0000008acd897220 */ /* 0x000fe20000410000 */
[----:B------:R-:W-:Y:S01]  /*c2d0*/  MOV R138, UR7 ;  /* 0x00000007008a7c02 */ /* 0x000fe20008000f00 */
[C---:B------:R-:W-:Y:S01]  /*c2e0*/  FFMA.FTZ R118, R160.reuse, R174, -R147 ;  /* 0x000000aea0767223 */ /* 0x040fe20000010893 */
[----:B------:R-:W-:Y:S01]  /*c2f0*/  MOV R147, UR29 ;  /* 0x0000001d00937c02 */ /* 0x000fe20008000f00 */
[----:B------:R-:W-:-:S02]  /*c300*/  FFMA.FTZ R159, R160, R116, R159 ;  /* 0x00000074a09f7223 */ /* 0x000fc4000001009f */
[----:B------:R-:W-:Y:S01]  /*c310*/  FMUL.FTZ R67, R233, R67 ;  /* 0x00000043e9437220 */ /* 0x000fe20000410000 */
[----:B------:R-:W-:Y:S01]  /*c320*/  @!P0 STS.128 [R138.X16+0x3650], R68 ;  /* 0x003650448a008388 */ /* 0x000fe2000000cc00 */
[----:B------:R-:W-:Y:S01]  /*c330*/  FADD.FTZ R171, R171, R118 ;  /* 0x00000076abab7221 */ /* 0x000fe20000010000 */
[----:B------:R-:W-:Y:S01]  /*c340*/  LEA R147, R147, -R100, 0x1 ;  /* 0x8000006493937211 */ /* 0x000fe200078e08ff */
[----:B------:R-:W-:Y:S01]  /*c350*/  FMUL.FTZ R120, R213, UR40 ;  /* 0x00000028d5787c20 */ /* 0x000fe20008410000 */
[----:B------:R0:W-:Y:S01]  /*c360*/  STS [R102.X4+0x1080], R67 ;  /* 0x0010804366007388 */ /* 0x0001e20000004800 */
[----:B------:R-:W-:Y:S01]  /*c370*/  FMUL.FTZ R117, R212, UR41 ;  /* 0x00000029d4757c20 */ /* 0x000fe20008410000 */
[----:B------:R-:W-:Y:S01]  /*c380*/  ISETP.GE.AND P0, PT, R147, 0x1, PT ;  /* 0x000000019300780c */ /* 0x000fe20003f06270 */
[----:B------:R-:W-:Y:S01]  /*c390*/  FFMA.FTZ R120, R242, UR41, R120 ;  /* 0x00000029f2787c23 */ /* 0x000fe20008010078 */
[----:B------:R1:W-:Y:S01]  /*c3a0*/  STS [R102.X4+0x10c0], R65 ;  /* 0x0010c04166007388 */ /* 0x0003e20000004800 */
[----:B------:R-:W-:-:S02]  /*c3b0*/  FMUL.FTZ R64, R194, R175 ;  /* 0x000000afc2407220 */ /* 0x000fc40000410000 */
[----:B------:R-:W-:Y:S01]  /*c3c0*/  FFMA.FTZ R120, -R182, R120, -RZ ;  /* 0x00000078b6787223 */ /* 0x000fe200000109ff */
[----:B------:R2:W-:Y:S01]  /*c3d0*/  STS [R102.X4+0x10d0], R111 ;  /* 0x0010d06f66007388 */ /* 0x0005e20000004800 */
[----:B------:R-:W-:Y:S02]  /*c3e0*/  FMUL.FTZ R119, R211, UR41 ;  /* 0x00000029d3777c20 */ /* 0x000fe40008410000 */
[----:B0-----:R-:W-:Y:S01]  /*c3f0*/  FMUL.FTZ R67, R161, -R171 ;  /* 0x800000aba1437220 */ /* 0x001fe20000410000 */
[----:B------:R0:W-:Y:S01]  /*c400*/  STS [R102.X4+0x10d8], R64 ;  /* 0x0010d84066007388 */ /* 0x0001e20000004800 */
[----:B------:R-:W-:Y:S02]  /*c410*/  FADD.FTZ R69, -R172, R159 ;  /* 0x0000009fac457221 */ /* 0x000fe40000010100 */
[----:B------:R-:W-:Y:S01]  /*c420*/  FFMA.FTZ R117, R243, UR40, -R117 ;  /* 0x00000028f3757c23 */ /* 0x000fe20008010875 */
[----:B------:R-:W-:Y:S01]  /*c430*/  STS [R102.X4+0x10bc], R120 ;  /* 0x0010bc7866007388 */ /* 0x000fe20000004800 */
[----:B------:R-:W-:-:S02]  /*c440*/  FMUL.FTZ R161, R161, -R69 ;  /* 0x80000045a1a17220 */ /* 0x000fc40000410000 */
[C---:B------:R-:W-:Y:S01]  /*c450*/  FFMA.FTZ R68, R162.reuse, R69, R67 ;  /* 0x00000045a2447223 */ /* 0x040fe20000010043 */
[----:B------:R3:W-:Y:S01]  /*c460*/  STS [R102.X4+0x10e0], R109 ;  /* 0x0010e06d66007388 */ /* 0x0007e20000004800 */
[----:B------:R-:W-:Y:S02]  /*c470*/  FFMA.FTZ R161, R162, R171, -R161 ;  /* 0x000000aba2a17223 */ /* 0x000fe400000108a1 */
[----:B------:R-:W-:Y:S01]  /*c480*/  FADD.FTZ R68, -R225, R68 ;  /* 0x00000044e1447221 */ /* 0x000fe20000010100 */
[----:B------:R4:W-:Y:S01]  /*c490*/  STS [R102.X4+0x10e8], R106 ;  /* 0x0010e86a66007388 */ /* 0x0009e20000004800 */
[----:B------:R-:W-:Y:S02]  /*c4a0*/  FADD.FTZ R226, R226, R161 ;  /* 0x000000a1e2e27221 */ /* 0x000fe40000010000 */
        /* <DEDUP_REMOVED lines=18> */
[C---:B-1----:R-:W-:Y:S01]  /*c5d0*/  FMUL.FTZ R65, R167.reuse, -R228 ;  /* 0x800000e4a7417220 */ /* 0x042fe20000410000 */
[----:B------:R-:W-:Y:S01]  /*c5e0*/  STS [R102.X4+0x10d4], R193 ;  /* 0x0010d4c166007388 */ /* 0x000fe20000004800 */
[----:B------:R-:W-:-:S02]  /*c5f0*/  FMUL.FTZ R167, R167, -R70 ;  /* 0x80000046a7a77220 */ /* 0x000fc40000410000 */
[C---:B------:R-:W-:Y:S01]  /*c600*/  FFMA.FTZ R65, R168.reuse, R70, -R65 ;  /* 0x00000046a8417223 */ /* 0x040fe20000010841 */
[----:B------:R-:W-:Y:S01]  /*c610*/  STS [R102.X4+0x10e4], R200 ;  /* 0x0010e4c866007388 */ /* 0x000fe20000004800 */
[----:B------:R-:W-:Y:S02]  /*c620*/  FFMA.FTZ R168, R168, R228, R167 ;  /* 0x000000e4a8a87223 */ /* 0x000fe400000100a7 */
[----:B------:R-:W-:Y:S01]  /*c630*/  FMUL.FTZ R115, R213, UR41 ;  /* 0x00000029d5737c20 */ /* 0x000fe20008410000 */
[----:B------:R-:W-:Y:S01]  /*c640*/  STS [R102.X4+0x10ec], R199 ;  /* 0x0010ecc766007388 */ /* 0x000fe20000004800 */
[----:B------:R-:W-:Y:S02]  /*c650*/  FADD.FTZ R231, -R231, R168 ;  /* 0x000000a8e7e77221 */ /* 0x000fe40000010100 */
[----:B--2---:R-:W-:Y:S02]  /*c660*/  FADD.FTZ R111, R232, R65 ;  /* 0x00000041e86f7221 */ /* 0x004fe40000010000 */
[----:B------:R-:W-:-:S02]  /*c670*/  FMUL.FTZ R118, R70, R63 ;  /* 0x0000003f46767220 */ /* 0x000fc40000410000 */
[----:B------:R-:W-:Y:S02]  /*c680*/  FMUL.FTZ R132, R169, UR40 ;  /* 0x00000028a9847c20 */ /* 0x000fe40008410000 */
[----:B0-----:R-:W-:Y:S02]  /*c690*/  FMUL.FTZ R64, R231, R72 ;  /* 0x00000048e7407220 */ /* 0x001fe40000410000 */
[----:B------:R-:W-:Y:S02]  /*c6a0*/  FFMA.FTZ R119, R244, UR40, -R119 ;  /* 0x00000028f4777c23 */ /* 0x000fe40008010877 */
[----:B------:R-:W-:Y:S02]  /*c6b0*/  FMUL.FTZ R117, R181, R117 ;  /* 0x00000075b5757220 */ /* 0x000fe40000410000 */
[----:B------:R-:W-:Y:S02]  /*c6c0*/  FFMA.FTZ R115, R242, UR40, -R115 ;  /* 0x00000028f2737c23 */ /* 0x000fe40008010873 */
[-C--:B---3--:R-:W-:Y:S01]  /*c6d0*/  FFMA.FTZ R109, R87, -R63.reuse, R248 ;  /* 0x8000003f576d7223 */ /* 0x088fe200000100f8 */
[----:B------:R0:W-:Y:S01]  /*c6e0*/  STS [R102.X4+0x10b0], R117 ;  /* 0x0010b07566007388 */ /* 0x0001e20000004800 */
[----:B------:R-:W-:-:S02]  /*c6f0*/  FMUL.FTZ R120, R228, R63 ;  /* 0x0000003fe4787220 */ /* 0x000fc40000410000 */
[----:B----4-:R-:W-:Y:S02]  /*c700*/  FMUL.FTZ R106, R111, R72 ;  /* 0x000000486f6a7220 */ /* 0x010fe40000410000 */
[----:B------:R-:W-:Y:S02]  /*c710*/  FMUL.FTZ R67, R207, R118 ;  /* 0x00000076cf437220 */ /* 0x000fe40000410000 */
[----:B------:R-:W-:Y:S02]  /*c720*/  FFMA.FTZ R132, R249, UR41, R132 ;  /* 0x00000029f9847c23 */ /* 0x000fe40008010084 */
[----:B------:R-:W-:Y:S02]  /*c730*/  FFMA.FTZ R249, R88, -R72, R249 ;  /* 0x8000004858f97223 */ /* 0x000fe400000100f9 */
[----:B------:R-:W-:Y:S02]  /*c740*/  FMUL.FTZ R65, R169, R64 ;  /* 0x00000040a9417220 */ /* 0x000fe40000410000 */
[----:B------:R-:W-:-:S02]  /*c750*/  FMUL.FTZ R119, R176, R119 ;  /* 0x00000077b0777220 */ /* 0x000fc40000410000 */
[----:B------:R-:W-:Y:S02]  /*c760*/  FMUL.FTZ R115, R182, R115 ;  /* 0x00000073b6737220 */ /* 0x000fe40000410000 */
[----:B-----5:R-:W-:Y:S01]  /*c770*/  FMUL.FTZ R66, R169, R106 ;  /* 0x0000006aa9427220 */ /* 0x020fe20000410000 */
[----:B------:R-:W-:Y:S01]  /*c780*/  STS [R102.X4+0x10a8], R119 ;  /* 0x0010a87766007388 */ /* 0x000fe20000004800 */
[-C--:B------:R-:W-:Y:S02]  /*c790*/  FFMA.FTZ R67, R109, R120.reuse, -R67 ;  /* 0x000000786d437223 */ /* 0x080fe40000010843 */
[----:B------:R-:W-:Y:S01]  /*c7a0*/  FMUL.FTZ R120, R207, R120 ;  /* 0x00000078cf787220 */ /* 0x000fe20000410000 */
[----:B------:R1:W-:Y:S01]  /*c7b0*/  STS [R102.X4+0x10b8], R115 ;  /* 0x0010b87366007388 */ /* 0x0003e20000004800 */
[----:B------:R-:W-:Y:S02]  /*c7c0*/  FFMA.FTZ R65, R106, R249, R65 ;  /* 0x000000f96a417223 */ /* 0x000fe40000010041 */
[----:B0-----:R-:W-:-:S02]  /*c7d0*/  FMUL.FTZ R117, R223, R62 ;  /* 0x0000003edf757220 */ /* 0x001fc40000410000 */
[----:B------:R-:W-:Y:S02]  /*c7e0*/  FFMA.FTZ R66, R249, R64, -R66 ;  /* 0x00000040f9427223 */ /* 0x000fe40000010842 */
[----:B------:R-:W-:Y:S02]  /*c7f0*/  FMUL.FTZ R125, R208, UR41 ;  /* 0x00000029d07d7c20 */ /* 0x000fe40008410000 */
[----:B------:R-:W-:Y:S02]  /*c800*/  FMUL.FTZ R123, R209, UR41 ;  /* 0x00000029d17b7c20 */ /* 0x000fe40008410000 */
[----:B------:R-:W-:Y:S02]  /*c810*/  FMUL.FTZ R124, R211, UR40 ;  /* 0x00000028d37c7c20 */ /* 0x000fe40008410000 */
[----:B------:R-:W-:Y:S02]  /*c820*/  FMUL.FTZ R122, R212, UR40 ;  /* 0x00000028d47a7c20 */ /* 0x000fe40008410000 */
[----:B------:R-:W-:-:S02]  /*c830*/  FFMA.FTZ R64, R118, R109, R120 ;  /* 0x0000006d76407223 */ /* 0x000fc40000010078 */
[----:B------:R-:W-:Y:S02]  /*c840*/  FADD.FTZ R65, RZ, R65 ;  /* 0x00000041ff417221 */ /* 0x000fe40000010000 */
[-C--:B-1----:R-:W-:Y:S02]  /*c850*/  FMUL.FTZ R115, R71, R62.reuse ;  /* 0x0000003e47737220 */ /* 0x082fe40000410000 */
[----:B------:R-:W-:Y:S02]  /*c860*/  FFMA.FTZ R120, R86, -R62, R247 ;  /* 0x8000003e56787223 */ /* 0x000fe400000100f7 */
[----:B------:R-:W-:Y:S02]  /*c870*/  FMUL.FTZ R119, R208, R117 ;  /* 0x00000075d0777220 */ /* 0x000fe40000410000 */
[----:B------:R-:W-:Y:S02]  /*c880*/  FFMA.FTZ R125, R247, UR40, -R125 ;  /* 0x00000028f77d7c23 */ /* 0x000fe4000801087d */
[----:B------:R-:W-:-:S02]  /*c890*/  FFMA.FTZ R123, R246, UR40, -R123 ;  /* 0x00000028f67b7c23 */ /* 0x000fc4000801087b */
[----:B------:R-:W-:Y:S02]  /*c8a0*/  FFMA.FTZ R124, R244, UR41, R124 ;  /* 0x00000029f47c7c23 */ /* 0x000fe4000801007c */
[----:B------:R-:W-:Y:S02]  /*c8b0*/  FFMA.FTZ R122, R243, UR41, R122 ;  /* 0x00000029f37a7c23 */ /* 0x000fe4000801007a */
[----:B------:R-:W-:Y:S02]  /*c8c0*/  FMUL.FTZ R134, R209, UR40 ;  /* 0x00000028d1867c20 */ /* 0x000fe40008410000 */
[----:B------:R-:W-:Y:S02]  /*c8d0*/  FADD.FTZ R64, R65, R64 ;  /* 0x0000004041407221 */ /* 0x000fe40000010000 */
[----:B------:R-:W-:Y:S02]  /*c8e0*/  FFMA.FTZ R119, R115, R120, R119 ;  /* 0x0000007873777223 */ /* 0x000fe40000010077 */
[----:B------:R-:W-:-:S02]  /*c8f0*/  FMUL.FTZ R125, R224, R125 ;  /* 0x0000007de07d7220 */ /* 0x000fc40000410000 */
[----:B------:R-:W-:Y:S02]  /*c900*/  FMUL.FTZ R123, R170, R123 ;  /* 0x0000007baa7b7220 */ /* 0x000fe40000410000 */
[----:B------:R-:W-:Y:S01]  /*c910*/  FFMA.FTZ R124, -R176, R124, -RZ ;  /* 0x0000007cb07c7223 */ /* 0x000fe200000109ff */
[----:B------:R-:W-:Y:S01]  /*c920*/  STS [R102.X4+0x1090], R125 ;  /* 0x0010907d66007388 */ /* 0x000fe20000004800 */
[----:B------:R-:W-:Y:S02]  /*c930*/  FFMA.FTZ R122, -R181, R122, -RZ ;  /* 0x0000007ab57a7223 */ /* 0x000fe400000109ff */
[----:B------:R-:W-:Y:S01]  /*c940*/  FFMA.FTZ R134, R246, UR41, R134 ;  /* 0x00000029f6867c23 */ /* 0x000fe20008010086 */
[----:B------:R-:W-:Y:S01]  /*c950*/  STS [R102.X4+0x1098], R123 ;  /* 0x0010987b66007388 */ /* 0x000fe20000004800 */
[----:B------:R-:W-:Y:S02]  /*c960*/  FMUL.FTZ R65, R208, R115 ;  /* 0x00000073d0417220 */ /* 0x000fe40000410000 */
[----:B------:R-:W-:Y:S01]  /*c970*/  FADD.FTZ R66, RZ, R66 ;  /* 0x00000042ff427221 */ /* 0x000fe20000010000 */
[----:B------:R-:W-:Y:S01]  /*c980*/  STS [R102.X4+0x10ac], R124 ;  /* 0x0010ac7c66007388 */ /* 0x000fe20000004800 */
[----:B------:R-:W-:-:S02]  /*c990*/  FADD.FTZ R64, R64, R119 ;  /* 0x0000007740407221 */ /* 0x000fc40000010000 */
[----:B------:R-:W-:Y:S01]  /*c9a0*/  FMUL.FTZ R130, R68, R61 ;  /* 0x0000003d44827220 */ /* 0x000fe20000410000 */
[----:B------:R0:W-:Y:S01]  /*c9b0*/  STS [R102.X4+0x10b4], R122 ;  /* 0x0010b47a66007388 */ /* 0x0001e20000004800 */
[----:B------:R-:W-:Y:S02]  /*c9c0*/  FMUL.FTZ R119, R171, R60 ;  /* 0x0000003cab777220 */ /* 0x000fe40000410000 */
[----:B------:R-:W-:Y:S02]  /*c9d0*/  FFMA.FTZ R134, -R170, R134, -RZ ;  /* 0x00000086aa867223 */ /* 0x000fe400000109ff */
[----:B------:R-:W-:Y:S02]  /*c9e0*/  FFMA.FTZ R65, R120, R117, -R65 ;  /* 0x0000007578417223 */ /* 0x000fe40000010841 */
[----:B------:R-:W-:Y:S01]  /*c9f0*/  FADD.FTZ R66, R66, R67 ;  /* 0x0000004342427221 */ /* 0x000fe20000010000 */
[----:B------:R1:W-:Y:S01]  /*ca00*/  STS [R102.X4+0x109c], R134 ;  /* 0x00109c8666007388 */ /* 0x0003e20000004800 */
[----:B------:R-:W-:-:S02]  /*ca10*/  FFMA.FTZ R117, R85, -R61, R246 ;  /* 0x8000003d55757223 */ /* 0x000fc400000100f6 */
[----:B0-----:R-:W-:Y:S02]  /*ca20*/  FMUL.FTZ R122, R226, R61 ;  /* 0x0000003de27a7220 */ /* 0x001fe40000410000 */
[----:B------:R-:W-:Y:S02]  /*ca30*/  FFMA.FTZ R124, R84, -R60, R245 ;  /* 0x8000003c547c7223 */ /* 0x000fe400000100f5 */
[----:B------:R-:W-:Y:S02]  /*ca40*/  FMUL.FTZ R67, R209, R130 ;  /* 0x00000082d1437220 */ /* 0x000fe40000410000 */
[----:B------:R-:W-:Y:S02]  /*ca50*/  FMUL.FTZ R123, R69, R60 ;  /* 0x0000003c457b7220 */ /* 0x000fe40000410000 */
[----:B------:R-:W-:Y:S02]  /*ca60*/  FMUL.FTZ R125, R210, R119 ;  /* 0x00000077d27d7220 */ /* 0x000fe40000410000 */
[----:B------:R-:W-:-:S02]  /*ca70*/  FFMA.FTZ R132, -R233, R132, -RZ ;  /* 0x00000084e9847223 */ /* 0x000fc400000109ff */
[----:B------:R-:W-:Y:S02]  /*ca80*/  FADD.FTZ R65, R66, R65 ;  /* 0x0000004142417221 */ /* 0x000fe40000010000 */
[----:B------:R-:W-:Y:S01]  /*ca90*/  FMUL.FTZ R121, R209, R122 ;  /* 0x0000007ad1797220 */ /* 0x000fe20000410000 */
[----:B------:R0:W-:Y:S01]  /*caa0*/  STS [R102.X4+0x1084], R132 ;  /* 0x0010848466007388 */ /* 0x0001e20000004800 */
[----:B------:R-:W-:Y:S02]  /*cab0*/  FFMA.FTZ R67, R122, R117, R67 ;  /* 0x000000757a437223 */ /* 0x000fe40000010043 */
[-C--:B------:R-:W-:Y:S02]  /*cac0*/  FFMA.FTZ R66, R124, R123.reuse, -R125 ;  /* 0x0000007b7c427223 */ /* 0x080fe4000001087d */
[----:B------:R-:W-:Y:S02]  /*cad0*/  FMUL.FTZ R123, R210, R123 ;  /* 0x0000007bd27b7220 */ /* 0x000fe40000410000 */
[----:B-1----:R-:W-:-:S02]  /*cae0*/  FMUL.FTZ R134, R116, R59 ;  /* 0x0000003b74867220 */ /* 0x002fc40000410000 */
[C---:B------:R-:W-:Y:S02]  /*caf0*/  FMUL.FTZ R131, R207.reuse, UR41 ;  /* 0x00000029cf837c20 */ /* 0x040fe40008410000 */
[----:B------:R-:W-:Y:S02]  /*cb00*/  FMUL.FTZ R135, R207, UR40 ;  /* 0x00000028cf877c20 */ /* 0x000fe40008410000 */
[----:B0-----:R-:W-:Y:S02]  /*cb10*/  FFMA.FTZ R132, R117, R130, -R121 ;  /* 0x0000008275847223 */ /* 0x001fe40000010879 */
[----:B------:R-:W-:Y:S02]  /*cb20*/  FADD.FTZ R64, R64, R67 ;  /* 0x0000004340407221 */ /* 0x000fe40000010000 */
[-C--:B------:R-:W-:Y:S02]  /*cb30*/  FFMA.FTZ R121, R83, -R59.reuse, R244 ;  /* 0x8000003b53797223 */ /* 0x080fe400000100f4 */
[----:B------:R-:W-:-:S02]  /*cb40*/  FMUL.FTZ R130, R174, R59 ;  /* 0x0000003bae827220 */ /* 0x000fc40000410000 */
[----:B------:R-:W-:Y:S02]  /*cb50*/  FFMA.FTZ R123, R119, R124, R123 ;  /* 0x0000007c777b7223 */ /* 0x000fe4000001007b */
[----:B------:R-:W-:Y:S02]  /*cb60*/  FMUL.FTZ R67, R211, R134 ;  /* 0x00000086d3437220 */ /* 0x000fe40000410000 */
[C---:B------:R-:W-:Y:S02]  /*cb70*/  FFMA.FTZ R131, R248.reuse, UR40, -R131 ;  /* 0x00000028f8837c23 */ /* 0x040fe40008010883 */
[----:B------:R-:W-:Y:S02]  /*cb80*/  FFMA.FTZ R135, R248, UR41, R135 ;  /* 0x00000029f8877c23 */ /* 0x000fe40008010087 */
[----:B------:R-:W-:Y:S02]  /*cb90*/  FMUL.FTZ R136, R208, UR40 ;  /* 0x00000028d0887c20 */ /* 0x000fe40008410000 */
[----:B------:R-:W-:-:S02]  /*cba0*/  FADD.FTZ R65, R65, R132 ;  /* 0x0000008441417221 */ /* 0x000fc40000010000 */
[----:B------:R-:W-:Y:S02]  /*cbb0*/  FMUL.FTZ R125, R211, R130 ;  /* 0x00000082d37d7220 */ /* 0x000fe40000410000 */
[----:B------:R-:W-:Y:S02]  /*cbc0*/  FADD.FTZ R64, R64, R123 ;  /* 0x0000007b40407221 */ /* 0x000fe40000010000 */
[----:B------:R-:W-:Y:S02]  /*cbd0*/  FFMA.FTZ R67, R130, R121, R67 ;  /* 0x0000007982437223 */ /* 0x000fe40000010043 */
[----:B------:R-:W-:Y:S02]  /*cbe0*/  FMUL.FTZ R123, R177, R58 ;  /* 0x0000003ab17b7220 */ /* 0x000fe40000410000 */
[C---:B------:R-:W-:Y:S02]  /*cbf0*/  FMUL.FTZ R131, R221.reuse, R131 ;  /* 0x00000083dd837220 */ /* 0x040fe40000410000 */
[----:B------:R-:W-:-:S02]  /*cc00*/  FFMA.FTZ R135, -R221, R135, -RZ ;  /* 0x00000087dd877223 */ /* 0x000fc400000109ff */
[----:B------:R-:W-:Y:S01]  /*cc10*/  FFMA.FTZ R136, R247, UR41, R136 ;  /* 0x00000029f7887c23 */ /* 0x000fe20008010088 */
[----:B------:R0:W-:Y:S01]  /*cc20*/  STS [R102.X4+0x1088], R131 ;  /* 0x0010888366007388 */ /* 0x0001e20000004800 */
[----:B------:R-:W-:Y:S02]  /*cc30*/  FFMA.FTZ R138, R121, R134, -R125 ;  /* 0x00000086798a7223 */ /* 0x000fe4000001087d */
[----:B------:R-:W-:Y:S01]  /*cc40*/  FADD.FTZ R65, R65, R66 ;  /* 0x0000004241417221 */ /* 0x000fe20000010000 */
[----:B------:R1:W-:Y:S01]  /*cc50*/  STS [R102.X4+0x108c], R135 ;  /* 0x00108c8766007388 */ /* 0x0003e20000004800 */
[----:B------:R-:W-:Y:S02]  /*cc60*/  FADD.FTZ R64, R64, R67 ;  /* 0x0000004340407221 */ /* 0x000fe40000010000 */
[-C--:B------:R-:W-:Y:S02]  /*cc70*/  FFMA.FTZ R132, R82, -R58.reuse, R243 ;  /* 0x8000003a52847223 */ /* 0x080fe400000100f3 */
[----:B------:R-:W-:-:S02]  /*cc80*/  FMUL.FTZ R67, R139, R58 ;  /* 0x0000003a8b437220 */ /* 0x000fc40000410000 */
[----:B------:R-:W-:Y:S02]  /*cc90*/  FMUL.FTZ R66, R212, R123 ;  /* 0x0000007bd4427220 */ /* 0x000fe40000410000 */
[----:B------:R-:W-:Y:S02]  /*cca0*/  FMUL.FTZ R134, R180, R57 ;  /* 0x00000039b4867220 */ /* 0x000fe40000410000 */
[----:B------:R-:W-:Y:S02]  /*ccb0*/  FFMA.FTZ R136, -R224, R136, -RZ ;  /* 0x00000088e0887223 */ /* 0x000fe400000109ff */
[----:B------:R-:W-:Y:S02]  /*ccc0*/  FFMA.FTZ R141, -R206, R141, -RZ ;  /* 0x0000008dce8d7223 */ /* 0x000fe400000109ff */
[----:B------:R-:W-:Y:S01]  /*ccd0*/  FFMA.FTZ R242, R81, -R57, R242 ;  /* 0x8000003951f27223 */ /* 0x000fe200000100f2 */
[----:B------:R2:W-:Y:S01]  /*cce0*/  STS [R102.X4+0x1094], R136 ;  /* 0x0010948866007388 */ /* 0x0005e20000004800 */
[----:B------:R-:W-:-:S02]  /*ccf0*/  FMUL.FTZ R125, R183, R56 ;  /* 0x00000038b77d7220 */ /* 0x000fc40000410000 */
[----:B0-----:R-:W-:Y:S01]  /*cd00*/  FMUL.FTZ R131, R114, R57 ;  /* 0x0000003972837220 */ /* 0x001fe20000410000 */
[----:B------:R0:W-:Y:S01]  /*cd10*/  STS [R102.X4+0x10f4], R141 ;  /* 0x0010f48d66007388 */ /* 0x0001e20000004800 */
[-C--:B------:R-:W-:Y:S02]  /*cd20*/  FFMA.FTZ R66, R132, R67.reuse, -R66 ;  /* 0x0000004384427223 */ /* 0x080fe40000010842 */
[----:B-1----:R-:W-:Y:S02]  /*cd30*/  FMUL.FTZ R135, R213, R134 ;  /* 0x00000086d5877220 */ /* 0x002fe40000410000 */
[----:B------:R-:W-:Y:S02]  /*cd40*/  FMUL.FTZ R67, R212, R67 ;  /* 0x00000043d4437220 */ /* 0x000fe40000410000 */
[----:B------:R-:W-:Y:S02]  /*cd50*/  FFMA.FTZ R205, -R205, R140, -RZ ;  /* 0x0000008ccdcd7223 */ /* 0x000fe400000109ff */
[----:B--2---:R-:W-:-:S02]  /*cd60*/  FFMA.FTZ R136, R80, -R56, R241 ;  /* 0x8000003850887223 */ /* 0x004fc400000100f1 */
[----:B0-----:R-:W-:Y:S01]  /*cd70*/  FMUL.FTZ R141, R113, R56 ;  /* 0x00000038718d7220 */ /* 0x001fe20000410000 */
[----:B------:R-:W-:Y:S01]  /*cd80*/  STS [R102.X4+0x10fc], R205 ;  /* 0x0010fccd66007388 */ /* 0x000fe20000004800 */
[----:B------:R-:W-:Y:S02]  /*cd90*/  FMUL.FTZ R142, R214, R125 ;  /* 0x0000007dd68e7220 */ /* 0x000fe40000410000 */
[-C--:B------:R-:W-:Y:S02]  /*cda0*/  FFMA.FTZ R140, R242, R131.reuse, -R135 ;  /* 0x00000083f28c7223 */ /* 0x080fe40000010887 */
[----:B------:R-:W-:Y:S02]  /*cdb0*/  FFMA.FTZ R67, R123, R132, R67 ;  /* 0x000000847b437223 */ /* 0x000fe40000010043 */
[----:B------:R-:W-:Y:S02]  /*cdc0*/  FMUL.FTZ R131, R213, R131 ;  /* 0x00000083d5837220 */ /* 0x000fe40000410000 */
[----:B------:R-:W-:-:S02]  /*cdd0*/  FADD.FTZ R65, R65, R138 ;  /* 0x0000008a41417221 */ /* 0x000fc40000010000 */
[-C--:B------:R-:W-:Y:S02]  /*cde0*/  FFMA.FTZ R142, R136, R141.reuse, -R142 ;  /* 0x0000008d888e7223 */ /* 0x080fe4000001088e */
[----:B------:R-:W-:Y:S02]  /*cdf0*/  FADD.FTZ R64, R64, R67 ;  /* 0x0000004340407221 */ /* 0x000fe40000010000 */
[----:B------:R-:W-:Y:S02]  /*ce00*/  FFMA.FTZ R131, R134, R242, R131 ;  /* 0x000000f286837223 */ /* 0x000fe40000010083 */
[----:B------:R-:W-:Y:S02]  /*ce10*/  FMUL.FTZ R141, R214, R141 ;  /* 0x0000008dd68d7220 */ /* 0x000fe40000410000 */
[----:B------:R-:W-:Y:S02]  /*ce20*/  FADD.FTZ R65, R65, R66 ;  /* 0x0000004241417221 */ /* 0x000fe40000010000 */
[----:B------:R-:W-:-:S02]  /*ce30*/  FADD.FTZ R64, R64, R131 ;  /* 0x0000008340407221 */ /* 0x000fc40000010000 */
[----:B------:R-:W-:Y:S02]  /*ce40*/  FFMA.FTZ R141, R125, R136, R141 ;  /* 0x000000887d8d7223 */ /* 0x000fe4000001008d */
[----:B------:R-:W-:Y:S02]  /*ce50*/  FADD.FTZ R65, R65, R140 ;  /* 0x0000008c41417221 */ /* 0x000fe40000010000 */
[----:B------:R-:W-:Y:S02]  /*ce60*/  FADD.FTZ R163, R64, R141 ;  /* 0x0000008d40a37221 */ /* 0x000fe40000010000 */
[----:B------:R-:W-:Y:S02]  /*ce70*/  FADD.FTZ R165, R65, R142 ;  /* 0x0000008e41a57221 */ /* 0x000fe40000010000 */
[----:B------:R-:W-:Y:S02]  /*ce80*/  FMUL.FTZ R181, R217, UR40 ;  /* 0x00000028d9b57c20 */ /* 0x000fe40008410000 */
[----:B------:R-:W-:-:S02]  /*ce90*/  FMUL.FTZ R65, R133, UR45 ;  /* 0x0000002d85417c20 */ /* 0x000fc40008410000 */
[----:B------:R-:W-:Y:S02]  /*cea0*/  FMUL.FTZ R64, R201, UR45 ;  /* 0x0000002dc9407c20 */ /* 0x000fe40008410000 */
[----:B------:R-:W-:Y:S02]  /*ceb0*/  FMUL.FTZ R145, R206, R145 ;  /* 0x00000091ce917220 */ /* 0x000fe40000410000 */
[----:B------:R-:W-:Y:S02]  /*cec0*/  FFMA.FTZ R181, R238, UR41, R181 ;  /* 0x00000029eeb57c23 */ /* 0x000fe400080100b5 */
[C---:B------:R-:W-:Y:S01]  /*ced0*/  FMUL.FTZ R66, R203.reuse, UR45 ;  /* 0x0000002dcb427c20 */ /* 0x040fe20008410000 */
[----:B------:R0:W-:Y:S01]  /*cee0*/  STS [R102.X4+0x10f0], R145 ;  /* 0x0010f09166007388 */ /* 0x0001e20000004800 */
[----:B------:R-:W-:Y:S02]  /*cef0*/  FFMA.FTZ R146, R202, UR43, R65 ;  /* 0x0000002bca927c23 */ /* 0x000fe40008010041 */
[----:B------:R-:W-:-:S02]  /*cf00*/  FFMA.FTZ R143, R203, UR43, R64 ;  /* 0x0000002bcb8f7c23 */ /* 0x000fc40008010040 */
[----:B------:R-:W-:Y:S02]  /*cf10*/  FMUL.FTZ R65, R110, UR45 ;  /* 0x0000002d6e417c20 */ /* 0x000fe40008410000 */
[----:B------:R-:W-:Y:S02]  /*cf20*/  FMUL.FTZ R64, R195, UR45 ;  /* 0x0000002dc3407c20 */ /* 0x000fe40008410000 */
[----:B------:R-:W-:Y:S02]  /*cf30*/  FFMA.FTZ R194, -R194, R181, -RZ ;  /* 0x000000b5c2c27223 */ /* 0x000fe400000109ff */
[----:B0-----:R-:W-:Y:S02]  /*cf40*/  FFMA.FTZ R145, R201, UR43, -R66 ;  /* 0x0000002bc9917c23 */ /* 0x001fe40008010842 */
[----:B------:R-:W-:Y:S01]  /*cf50*/  FFMA.FTZ R142, R198, UR43, R65 ;  /* 0x0000002bc68e7c23 */ /* 0x000fe20008010041 */
[----:B------:R0:W-:Y:S01]  /*cf60*/  STS [R102.X4+0x10dc], R194 ;  /* 0x0010dcc266007388 */ /* 0x0001e20000004800 */
[----:B------:R-:W-:-:S02]  /*cf70*/  FFMA.FTZ R141, R107, UR43, -R64 ;  /* 0x0000002b6b8d7c23 */ /* 0x000fc40008010840 */
[----:B------:R-:W-:Y:S02]  /*cf80*/  FMUL.FTZ R66, R189, UR45 ;  /* 0x0000002dbd427c20 */ /* 0x000fe40008410000 */
[----:B------:R-:W-:Y:S02]  /*cf90*/  FMUL.FTZ R65, R108, UR45 ;  /* 0x0000002d6c417c20 */ /* 0x000fe40008410000 */
[C---:B------:R-:W-:Y:S02]  /*cfa0*/  FMUL.FTZ R64, R105.reuse, UR45 ;  /* 0x0000002d69407c20 */ /* 0x040fe40008410000 */
[C---:B------:R-:W-:Y:S02]  /*cfb0*/  FFMA.FTZ R131, R105.reuse, UR43, -R66 ;  /* 0x0000002b69837c23 */ /* 0x040fe40008010842 */
[----:B------:R-:W-:Y:S02]  /*cfc0*/  FMUL.FTZ R173, R105, R54 ;  /* 0x0000003669ad7220 */ /* 0x000fe40000410000 */
[----:B0-----:R-:W-:-:S02]  /*cfd0*/  FFMA.FTZ R102, R192, UR43, R65 ;  /* 0x0000002bc0667c23 */ /* 0x001fc40008010041 */
[----:B------:R-:W-:Y:S02]  /*cfe0*/  FFMA.FTZ R105, R189, UR43, R64 ;  /* 0x0000002bbd697c23 */ /* 0x000fe40008010040 */
[----:B------:R-:W-:Y:S02]  /*cff0*/  FMUL.FTZ R65, R186, UR45 ;  /* 0x0000002dba417c20 */ /* 0x000fe40008410000 */
[----:B------:R-:W-:Y:S02]  /*d000*/  FMUL.FTZ R64, R183, UR45 ;  /* 0x0000002db7407c20 */ /* 0x000fe40008410000 */
[----:B------:R-:W-:Y:S02]  /*d010*/  FFMA.FTZ R152, R112, UR43, -R65 ;  /* 0x0000002b70987c23 */ /* 0x000fe40008010841 */
[----:B------:R-:W-:Y:S02]  /*d020*/  FFMA.FTZ R149, R113, UR43, -R64 ;  /* 0x0000002b71957c23 */ /* 0x000fe40008010840 */
[----:B------:R-:W-:-:S02]  /*d030*/  FMUL.FTZ R65, R180, UR45 ;  /* 0x0000002db4417c20 */ /* 0x000fc40008410000 */
[----:B------:R-:W-:Y:S02]  /*d040*/  FMUL.FTZ R64, R177, UR45 ;  /* 0x0000002db1407c20 */ /* 0x000fe40008410000 */
[----:B------:R-:W-:Y:S02]  /*d050*/  FMUL.FTZ R67, R198, UR45 ;  /* 0x0000002dc6437c20 */ /* 0x000fe40008410000 */
[----:B------:R-:W-:Y:S02]  /*d060*/  FMUL.FTZ R66, R113, UR45 ;  /* 0x0000002d71427c20 */ /* 0x000fe40008410000 */
[----:B------:R-:W-:Y:S02]  /*d070*/  FFMA.FTZ R154, R114, UR43, -R65 ;  /* 0x0000002b729a7c23 */ /* 0x000fe40008010841 */
[----:B------:R-:W-:Y:S02]  /*d080*/  FFMA.FTZ R113, R139, UR43, -R64 ;  /* 0x0000002b8b717c23 */ /* 0x000fe40008010840 */
[----:B------:R-:W-:-:S02]  /*d090*/  FMUL.FTZ R65, R174, UR45 ;  /* 0x0000002dae417c20 */ /* 0x000fc40008410000 */
[----:B------:R-:W-:Y:S02]  /*d0a0*/  FMUL.FTZ R64, R171, UR45 ;  /* 0x0000002dab407c20 */ /* 0x000fe40008410000 */
[----:B------:R-:W-:Y:S02]  /*d0b0*/  FFMA.FTZ R144, R110, UR43, -R67 ;  /* 0x0000002b6e907c23 */ /* 0x000fe40008010843 */
[----:B------:R-:W-:Y:S02]  /*d0c0*/  FFMA.FTZ R155, R183, UR43, R66 ;  /* 0x0000002bb79b7c23 */ /* 0x000fe40008010042 */
[----:B------:R-:W-:Y:S02]  /*d0d0*/  FMUL.FTZ R67, R192, UR45 ;  /* 0x0000002dc0437c20 */ /* 0x000fe40008410000 */
[----:B------:R-:W-:Y:S02]  /*d0e0*/  FMUL.FTZ R153, R114, UR45 ;  /* 0x0000002d72997c20 */ /* 0x000fe40008410000 */
[----:B------:R-:W-:-:S02]  /*d0f0*/  FMUL.FTZ R66, R139, UR45 ;  /* 0x0000002d8b427c20 */ /* 0x000fc40008410000 */
[----:B------:R-:W-:Y:S02]  /*d100*/  FFMA.FTZ R114, R116, UR43, -R65 ;  /* 0x0000002b74727c23 */ /* 0x000fe40008010841 */
[C---:B------:R-:W-:Y:S02]  /*d110*/  FFMA.FTZ R139, R69.reuse, UR43, -R64 ;  /* 0x0000002b458b7c23 */ /* 0x040fe40008010840 */
[----:B------:R-:W-:Y:S02]  /*d120*/  FMUL.FTZ R64, R69, UR45 ;  /* 0x0000002d45407c20 */ /* 0x000fe40008410000 */
[----:B------:R-:W-:Y:S02]  /*d130*/  FMUL.FTZ R65, R226, UR45 ;  /* 0x0000002de2417c20 */ /* 0x000fe40008410000 */
[----:B------:R-:W-:Y:S02]  /*d140*/  FFMA.FTZ R138, R108, UR43, -R67 ;  /* 0x0000002b6c8a7c23 */ /* 0x000fe40008010843 */
[----:B------:R-:W-:-:S02]  /*d150*/  FMUL.FTZ R67, R116, UR45 ;  /* 0x0000002d74437c20 */ /* 0x000fc40008410000 */
[----:B------:R-:W-:Y:S02]  /*d160*/  FFMA.FTZ R157, R171, UR43, R64 ;  /* 0x0000002bab9d7c23 */ /* 0x000fe40008010040 */
[----:B------:R-:W-:Y:S02]  /*d170*/  FFMA.FTZ R156, R68, UR43, -R65 ;  /* 0x0000002b449c7c23 */ /* 0x000fe40008010841 */
[----:B------:R-:W-:Y:S02]  /*d180*/  FMUL.FTZ R64, R71, UR45 ;  /* 0x0000002d47407c20 */ /* 0x000fe40008410000 */
[----:B------:R-:W-:Y:S02]  /*d190*/  FMUL.FTZ R65, R70, UR45 ;  /* 0x0000002d46417c20 */ /* 0x000fe40008410000 */
[----:B------:R-:W-:Y:S02]  /*d1a0*/  FFMA.FTZ R116, R174, UR43, R67 ;  /* 0x0000002bae747c23 */ /* 0x000fe40008010043 */
[----:B------:R-:W-:-:S02]  /*d1b0*/  FMUL.FTZ R67, R68, UR45 ;  /* 0x0000002d44437c20 */ /* 0x000fc40008410000 */
[C---:B------:R-:W-:Y:S02]  /*d1c0*/  FMUL.FTZ R151, R112.reuse, UR45 ;  /* 0x0000002d70977c20 */ /* 0x040fe40008410000 */
[----:B------:R-:W-:Y:S02]  /*d1d0*/  FMUL.FTZ R166, R112, R55 ;  /* 0x0000003770a67220 */ /* 0x000fe40000410000 */
[----:B------:R-:W-:Y:S02]  /*d1e0*/  FFMA.FTZ R159, R223, UR43, -R64 ;  /* 0x0000002bdf9f7c23 */ /* 0x000fe40008010840 */
[----:B------:R-:W-:Y:S02]  /*d1f0*/  FFMA.FTZ R68, R228, UR43, -R65 ;  /* 0x0000002be4447c23 */ /* 0x000fe40008010841 */
        /* <DEDUP_REMOVED lines=8> */
[----:B------:R-:W-:Y:S02]  /*d280*/  FFMA.FTZ R240, R79, -R55, R240 ;  /* 0x800000374ff07223 */ /* 0x000fe400000100f0 */
[----:B------:R-:W-:Y:S02]  /*d290*/  FFMA.FTZ R150, R78, -R54, R239 ;  /* 0x800000364e967223 */ /* 0x000fe400000100ef */
[----:B------:R-:W-:Y:S02]  /*d2a0*/  FFMA.FTZ R148, R133, UR43, -R148 ;  /* 0x0000002b85947c23 */ /* 0x000fe40008010894 */
[----:B------:R-:W-:Y:S02]  /*d2b0*/  FFMA.FTZ R140, R195, UR43, R140 ;  /* 0x0000002bc38c7c23 */ /* 0x000fe4000801008c */
[----:B------:R-:W-:Y:S02]  /*d2c0*/  FMUL.FTZ R167, R216, R135 ;  /* 0x00000087d8a77220 */ /* 0x000fe40000410000 */
[----:B------:R-:W-:-:S02]  /*d2d0*/  FFMA.FTZ R151, R186, UR43, R151 ;  /* 0x0000002bba977c23 */ /* 0x000fc40008010097 */
[----:B------:R-:W-:Y:S02]  /*d2e0*/  FMUL.FTZ R175, R215, R112 ;  /* 0x00000070d7af7220 */ /* 0x000fe40000410000 */
[----:B------:R-:W-:Y:S02]  /*d2f0*/  FFMA.FTZ R153, R180, UR43, R153 ;  /* 0x0000002bb4997c23 */ /* 0x000fe40008010099 */
[----:B------:R-:W-:Y:S02]  /*d300*/  FFMA.FTZ R69, R177, UR43, R66 ;  /* 0x0000002bb1457c23 */ /* 0x000fe40008010042 */
        /* <DEDUP_REMOVED lines=10> */
[----:B------:R-:W-:-:S02]  /*d3b0*/  USHF.R.U64 UR43, UR36, 0x1, UR37 ;  /* 0x00000001242b7899 */ /* 0x000fc40008001225 */
[----:B------:R0:W1:Y:S01]  /*d3c0*/  LDS R179, [R66.X4+0x1080] ;  /* 0x0010800042b37984 */ /* 0x0000620000004800 */
[----:B------:R-:W-:Y:S02]  /*d3d0*/  USHF.R.U32.HI UR44, URZ, 0x1, UR37 ;  /* 0x000000013f2c7899 */ /* 0x000fe40008011625 */
[----:B------:R-:W-:Y:S02]  /*d3e0*/  ULEA UR47, UR24, 0xfffffc00, 0xa ;  /* 0xfffffc00182f7891 */ /* 0x000fe4000f8e503f */
[----:B------:R-:W-:Y:S02]  /*d3f0*/  ULDC.64 UR36, c[0x0][0x2c0] ;  /* 0x0000b00000247ab9 */ /* 0x000fe40000000a00 */
[----:B------:R-:W-:Y:S02]  /*d400*/  UIMAD UR45, UR15, UR36, URZ ;  /* 0x000000240f2d72a4 */ /* 0x000fe4000f8e023f */
        /* <DEDUP_REMOVED lines=21> */
.L_x_8666:
[----:B------:R-:W-:Y:S05]  /*d560*/  BSYNC B0 ;  /* 0x0000000000007941 */ /* 0x000fea0003800000 */
.L_x_8665:
[----:B------:R-:W-:Y:S01]  /*d570*/  ULDC.64 UR36, c[0x0][0x2b8] ;  /* 0x0000ae0000247ab9 */ /* 0x000fe20000000a00 */
[----:B------:R-:W-:Y:S01]  /*d580*/  FMUL.FTZ R65, R215, R166 ;  /* 0x000000a6d7417220 */ /* 0x000fe20000410000 */
[----:B------:R-:W-:Y:S01]  /*d590*/  USHF.R.U32.HI UR40, URZ, 0x1, UR37 ;  /* 0x000000013f287899 */ /* 0x000fe20008011625 */
[----:B------:R-:W-:Y:S01]  /*d5a0*/  FMUL.FTZ R108, R108, R53 ;  /* 0x000000356c6c7220 */ /* 0x000fe20000410000 */
[----:B------:R-:W-:Y:S01]  /*d5b0*/  USHF.R.U64 UR36, UR36, 0x1, UR37 ;  /* 0x0000000124247899 */ /* 0x000fe20008001225 */
[----:B------:R-:W-:Y:S01]  /*d5c0*/  FFMA.FTZ R64, R112, R240, R65 ;  /* 0x000000f070407223 */ /* 0x000fe20000010041 */
[----:B------:R-:W-:Y:S01]  /*d5d0*/  UIMAD UR37, UR40, UR12, URZ ;  /* 0x0000000c282572a4 */ /* 0x000fe2000f8e023f */
[----:B------:R-:W-:Y:S01]  /*d5e0*/  FFMA.FTZ R167, R150, R173, -R167 ;  /* 0x000000ad96a77223 */ /* 0x000fe200000108a7 */
[----:B------:R-:W-:Y:S01]  /*d5f0*/  UIMAD.WIDE.U32 UR40, UR36, UR12, URZ ;  /* 0x0000000c242872a5 */ /* 0x000fe2000f8e003f */
[----:B------:R-:W-:Y:S01]  /*d600*/  FADD.FTZ R64, R163, R64 ;  /* 0x00000040a3407221 */ /* 0x000fe20000010000 */
[----:B------:R-:W-:Y:S01]  /*d610*/  UIMAD UR42, UR13, UR36, UR37 ;  /* 0x000000240d2a72a4 */ /* 0x000fe2000f8e0225 */
[----:B------:R-:W-:Y:S01]  /*d620*/  FADD.FTZ R163, R104, -R137 ;  /* 0x8000008968a37221 */ /* 0x000fe20000010000 */
[----:B------:R-:W-:Y:S01]  /*d630*/  ULDC UR43, c[0x0][0x174] ;  /* 0x00005d00002b7ab9 */ /* 0x000fe20000000800 */
[-C--:B------:R-:W-:Y:S01]  /*d640*/  FMUL.FTZ R104, R192, R53.reuse ;  /* 0x00000035c0687220 */ /* 0x080fe20000410000 */
[----:B------:R-:W-:Y:S01]  /*d650*/  ULDC.64 UR36, c[0x0][0x2c0] ;  /* 0x0000b00000247ab9 */ /* 0x000fe20000000a00 */
[----:B------:R-:W-:Y:S01]  /*d660*/  FFMA.FTZ R137, R77, -R53, R238 ;  /* 0x800000354d897223 */ /* 0x000fe200000100ee */
[----:B------:R-:W-:Y:S01]  /*d670*/  UIADD3 UR41, UR42, UR41, URZ ;  /* 0x000000292a297290 */ /* 0x000fe2000fffe03f */
[----:B------:R-:W-:Y:S01]  /*d680*/  FMUL.FTZ R65, R217, R104 ;  /* 0x00000068d9417220 */ /* 0x000fe20000410000 */
[----:B------:R-:W-:Y:S01]  /*d690*/  UIMAD UR42, UR15, UR36, URZ ;  /* 0x000000240f2a72a4 */ /* 0x000fe2000f8e023f */
[----:B------:R-:W-:Y:S01]  /*d6a0*/  FMUL.FTZ R173, R216, R173 ;  /* 0x000000add8ad7220 */ /* 0x000fe20000410000 */
[----:B------:R-:W-:Y:S01]  /*d6b0*/  UIMAD.WIDE.U32 UR40, UR14, UR36, UR40 ;  /* 0x000000240e2872a5 */ /* 0x000fe2000f8e0028 */
[----:B0-----:R-:W-:Y:S01]  /*d6c0*/  FFMA.FTZ R67, R137, R108, -R65 ;  /* 0x0000006c89437223 */ /* 0x001fe20000010841 */
[----:B------:R-:W-:Y:S01]  /*d6d0*/  UIMAD UR42, UR14, UR37, UR42 ;  /* 0x000000250e2a72a4 */ /* 0x000fe2000f8e022a */
[----:B------:R-:W-:Y:S01]  /*d6e0*/  FFMA.FTZ R66, R240, R166, -R175 ;  /* 0x000000a6f0427223 */ /* 0x000fe200000108af */
[----:B------:R-:W-:Y:S01]  /*d6f0*/  BSSY B0, `(.L_x_8667) ;  /* 0x000004a000007945 */ /* 0x000fe20003800000 */
[----:B------:R-:W-:Y:S01]  /*d700*/  FMUL.FTZ R108, R217, R108 ;  /* 0x0000006cd96c7220 */ /* 0x000fe20000410000 */
[----:B------:R-:W-:Y:S01]  /*d710*/  ULDC.64 UR36, c[0x0][0x320] ;  /* 0x0000c80000247ab9 */ /* 0x000fe20000000a00 */
[----:B------:R-:W-:Y:S01]  /*d720*/  FFMA.FTZ R173, R135, R150, R173 ;  /* 0x0000009687ad7223 */ /* 0x000fe200000100ad */
[----:B------:R-:W-:Y:S01]  /*d730*/  UIADD3 UR42, UR42, UR41, URZ ;  /* 0x000000292a2a7290 */ /* 0x000fe2000fffe03f */
[-C--:B------:R-:W-:Y:S01]  /*d740*/  FMUL.FTZ R107, R107, R52.reuse ;  /* 0x000000346b6b7220 */ /* 0x080fe20000410000 */
[----:B------:R-:W-:Y:S01]  /*d750*/  ULEA UR41, UP0, UR40, UR36, 0x3 ;  /* 0x0000002428297291 */ /* 0x000fe2000f80183f */
[----:B------:R-:W-:Y:S01]  /*d760*/  FADD.FTZ R66, R165, R66 ;  /* 0x00000042a5427221 */ /* 0x000fe20000010000 */
[----:B------:R-:W-:Y:S01]  /*d770*/  UIADD3 UR36, UR6, -UR43, URZ ;  /* 0x8000002b06247290 */ /* 0x000fe2000fffe03f */
[----:B------:R-:W-:Y:S01]  /*d780*/  FFMA.FTZ R65, R104, R137, R108 ;  /* 0x0000008968417223 */ /* 0x000fe2000001006c */
[----:B------:R-:W-:Y:S01]  /*d790*/  ULEA.HI.X UR37, UR40, UR37, UR42, 0x3, UP0 ;  /* 0x0000002528257291 */ /* 0x000fe200080f1c2a */
[----:B------:R-:W-:Y:S01]  /*d7a0*/  FADD.FTZ R64, R64, R173 ;  /* 0x000000ad40407221 */ /* 0x000fe20000010000 */
[----:B------:R-:W-:Y:S01]  /*d7b0*/  UIMAD UR36, UR36, -0x400, URZ ;  /* 0xfffffc00242478a4 */ /* 0x000fe2000f8e023f */
[-C--:B------:R-:W-:Y:S01]  /*d7c0*/  FMUL.FTZ R165, R195, R52.reuse ;  /* 0x00000034c3a57220 */ /* 0x080fe20000410000 */
[----:B------:R-:W-:Y:S01]  /*d7d0*/  USHF.L.U32 UR40, UR8, 0x2, URZ ;  /* 0x0000000208287899 */ /* 0x000fe2000800063f */
[----:B------:R-:W-:Y:S01]  /*d7e0*/  FFMA.FTZ R237, R76, -R52, R237 ;  /* 0x800000344ced7223 */ /* 0x000fe200000100ed */
[----:B------:R-:W-:Y:S01]  /*d7f0*/  ISETP.GE.AND P1, PT, R147, 0x41, PT ;  /* 0x000000419300780c */ /* 0x000fe20003f26270 */
[----:B------:R-:W-:Y:S01]  /*d800*/  FMUL.FTZ R108, R218, R107 ;  /* 0x0000006bda6c7220 */ /* 0x000fe20000410000 */
[----:B------:R-:W-:Y:S01]  /*d810*/  MOV R173, UR36 ;  /* 0x0000002400ad7c02 */ /* 0x000fe20008000f00 */
[----:B------:R-:W-:Y:S01]  /*d820*/  FADD.FTZ R66, R66, R167 ;  /* 0x000000a742427221 */ /* 0x000fe20000010000 */
[----:B------:R-:W-:Y:S01]  /*d830*/  MOV R175, UR40 ;  /* 0x0000002800af7c02 */ /* 0x000fe20008000f00 */
[----:B------:R-:W-:Y:S01]  /*d840*/  FADD.FTZ R65, R64, R65 ;  /* 0x0000004140417221 */ /* 0x000fe20000010000 */
[----:B------:R-:W-:Y:S01]  /*d850*/  LEA R64, P0, R100, UR41, 0x2 ;  /* 0x0000002964407c11 */ /* 0x000fe2000f8010ff */
[----:B------:R-:W-:Y:S01]  /*d860*/  FFMA.FTZ R108, R165, R237, R108 ;  /* 0x000000eda56c7223 */ /* 0x000fe2000001006c */
[----:B------:R-:W-:Y:S01]  /*d870*/  USHF.L.U64.HI UR41, UR8, 0x2, UR9 ;  /* 0x0000000208297899 */ /* 0x000fe20008010209 */
[----:B------:R-:W-:Y:S01]  /*d880*/  FADD.FTZ R66, R66, R67 ;  /* 0x0000004342427221 */ /* 0x000fe20000010000 */
[----:B------:R-:W-:Y:S01]  /*d890*/  ISETP.GE.AND P2, PT, R147, 0x61, PT ;  /* 0x000000619300780c */ /* 0x000fe20003f46270 */
[----:B------:R-:W-:-:S02]  /*d8a0*/  FMUL.FTZ R166, R218, R165 ;  /* 0x000000a5daa67220 */ /* 0x000fc40000410000 */
[----:B------:R-:W-:Y:S01]  /*d8b0*/  FADD.FTZ R67, R65, R108 ;  /* 0x0000006c41437221 */ /* 0x000fe20000010000 */
[----:B------:R-:W-:Y:S01]  /*d8c0*/  LEA.HI.X R65, R100, UR37, RZ, 0x2, P0 ;  /* 0x0000002564417c11 */ /* 0x000fe200080f14ff */
[----:B------:R-:W-:Y:S01]  /*d8d0*/  FMUL.FTZ R108, R198, R51 ;  /* 0x00000033c66c7220 */ /* 0x000fe20000410000 */
[----:B------:R-:W-:Y:S01]  /*d8e0*/  ULDC.64 UR36, c[0x0][0x2d0] ;  /* 0x0000b40000247ab9 */ /* 0x000fe20000000a00 */
[----:B------:R-:W-:Y:S01]  /*d8f0*/  FFMA.FTZ R167, R237, R107, -R166 ;  /* 0x0000006beda77223 */ /* 0x000fe200000108a6 */
[----:B------:R-:W-:Y:S01]  /*d900*/  ISETP.GE.AND P0, PT, R147, 0x21, PT ;  /* 0x000000219300780c */ /* 0x000fe20003f06270 */
[-C--:B------:R-:W-:Y:S01]  /*d910*/  FMUL.FTZ R110, R110, R51.reuse ;  /* 0x000000336e6e7220 */ /* 0x080fe20000410000 */
[----:B------:R-:W-:Y:S01]  /*d920*/  UIMAD UR36, UR41, UR36, URZ ;  /* 0x00000024292472a4 */ /* 0x000fe2000f8e023f */
[----:B------:R-:W-:Y:S02]  /*d930*/  FFMA.FTZ R107, R75, -R51, R236 ;  /* 0x800000334b6b7223 */ /* 0x000fe400000100ec */
[----:B------:R-:W-:Y:S01]  /*d940*/  FMUL.FTZ R166, R219, R108 ;  /* 0x0000006cdba67220 */ /* 0x000fe20000410000 */
[----:B------:R-:W-:Y:S01]  /*d950*/  UIMAD UR36, UR40, UR37, UR36 ;  /* 0x00000025282472a4 */ /* 0x000fe2000f8e0224 */
[----:B------:R-:W-:-:S04]  /*d960*/  IMAD.WIDE R64, R173, 0x4, R64 ;  /* 0x00000004ad407825 */ /* 0x000fc800078e0240 */
[-C--:B------:R-:W-:Y:S02]  /*d970*/  FFMA.FTZ R173, R107, R110.reuse, -R166 ;  /* 0x0000006e6bad7223 */ /* 0x080fe400000108a6 */
[----:B------:R-:W-:Y:S02]  /*d980*/  FADD.FTZ R66, R66, R167 ;  /* 0x000000a742427221 */ /* 0x000fe40000010000 */
[----:B------:R-:W-:Y:S02]  /*d990*/  FMUL.FTZ R110, R219, R110 ;  /* 0x0000006edb6e7220 */ /* 0x000fe40000410000 */
[-C--:B------:R-:W-:Y:S02]  /*d9a0*/  FMUL.FTZ R167, R203, R50.reuse ;  /* 0x00000032cba77220 */ /* 0x080fe40000410000 */
[----:B------:R-:W-:Y:S02]  /*d9b0*/  FFMA.FTZ R166, R108, R107, R110 ;  /* 0x0000006b6ca67223 */ /* 0x000fe4000001006e */
[----:B------:R-:W-:-:S02]  /*d9c0*/  FMUL.FTZ R201, R201, R50 ;  /* 0x00000032c9c97220 */ /* 0x000fc40000410000 */
[----:B------:R-:W-:Y:S02]  /*d9d0*/  FFMA.FTZ R110, R74, -R50, R235 ;  /* 0x800000324a6e7223 */ /* 0x000fe400000100eb */
[----:B------:R-:W-:Y:S02]  /*d9e0*/  FMUL.FTZ R168, R220, R167 ;  /* 0x000000a7dca87220 */ /* 0x000fe40000410000 */
[----:B------:R-:W-:-:S04]  /*d9f0*/  IMAD.WIDE.U32 R64, R175, c[0x0][0x2d0], R64 ;  /* 0x0000b400af407a25 */ /* 0x000fc800078e0040 */
[-C--:B------:R-:W-:Y:S01]  /*da00*/  FFMA.FTZ R175, R110, R201.reuse, -R168 ;  /* 0x000000c96eaf7223 */ /* 0x080fe200000108a8 */
[----:B------:R-:W-:Y:S01]  /*da10*/  IADD3 R65, R65, UR36, RZ ;  /* 0x0000002441417c10 */ /* 0x000fe2000fffe0ff */
[----:B------:R-:W-:Y:S02]  /*da20*/  FMUL.FTZ R201, R220, R201 ;  /* 0x000000c9dcc97220 */ /* 0x000fe40000410000 */
[----:B------:R-:W-:Y:S02]  /*da30*/  FADD.FTZ R67, R67, R166 ;  /* 0x000000a643437221 */ /* 0x000fe40000010000 */
[----:B------:R-:W-:Y:S02]  /*da40*/  FFMA.FTZ R168, R167, R110, R201 ;  /* 0x0000006ea7a87223 */ /* 0x000fe400000100c9 */
[-C--:B------:R-:W-:Y:S02]  /*da50*/  FMUL.FTZ R166, R202, R49.reuse ;  /* 0x00000031caa67220 */ /* 0x080fe40000410000 */
[----:B------:R-:W-:Y:S01]  /*da60*/  FADD.FTZ R168, R67, R168 ;  /* 0x000000a843a87221 */ /* 0x000fe20000010000 */
[----:B------:R-:W-:Y:S01]  /*da70*/  IADD3 R67, R100, 0x20, RZ ;  /* 0x0000002064437810 */ /* 0x000fe20007ffe0ff */
[----:B------:R-:W-:-:S02]  /*da80*/  FMUL.FTZ R170, R133, R49 ;  /* 0x0000003185aa7220 */ /* 0x000fc40000410000 */
[----:B------:R-:W-:Y:S01]  /*da90*/  FFMA.FTZ R133, R73, -R49, R234 ;  /* 0x8000003149857223 */ /* 0x000fe200000100ea */
[----:B------:R-:W-:Y:S01]  /*daa0*/  LEA.HI.SX32 R67, R67, R100, 0x1b ;  /* 0x0000006443437211 */ /* 0x000fe200078fdaff */
        /* <DEDUP_REMOVED lines=8> */
[----:B------:R-:W-:Y:S02]  /*db30*/  FFMA.FTZ R175, R166, R133, R170 ;  /* 0x00000085a6af7223 */ /* 0x000fe400000100aa */
[----:B------:R-:W-:Y:S02]  /*db40*/  FADD.FTZ R170, R66, R179 ;  /* 0x000000b342aa7221 */ /* 0x000fe40000010000 */
[----:B------:R-:W-:Y:S01]  /*db50*/  FADD.FTZ R168, R168, R175 ;  /* 0x000000afa8a87221 */ /* 0x000fe20000010000 */
[----:B------:R-:W-:Y:S01]  /*db60*/  IADD3 R175, R100, 0x60, RZ ;  /* 0x0000006064af7810 */ /* 0x000fe20007ffe0ff */
[----:B------:R-:W-:Y:S05]  /*db70*/  @!P0 BRA `(.L_x_8668) ;  /* 0x0000001000008947 */ /* 0x000fea0003800000 */
[----:B0-----:R0:W-:Y:S02]  /*db80*/  RED.E.ADD.F32.FTZ.RN.STRONG.GPU [R64.64+-0xf80], R67 ;  /* 0xfff080434000798e */ /* 0x0011e4000c10e79e */
.L_x_8668:
[----:B------:R-:W-:Y:S05]  /*db90*/  BSYNC B0 ;  /* 0x0000000000007941 */ /* 0x000fea0003800000 */
.L_x_8667:
[----:B------:R-:W1:Y:S01]  /*dba0*/  LDS R173, [R173.X4+0x1180] ;  /* 0x00118000adad7984 */ /* 0x000e620000004800 */
[----:B------:R-:W-:Y:S01]  /*dbb0*/  BSSY B0, `(.L_x_8669) ;  /* 0x0000004000007945 */ /* 0x000fe20003800000 */
[----:B------:R-:W-:Y:S01]  /*dbc0*/  LEA.HI.SX32 R175, R175, R100, 0x1b ;  /* 0x00000064afaf7211 */ /* 0x000fe200078fdaff */
[----:B------:R-:W-:Y:S05]  /*dbd0*/  @!P1 BRA `(.L_x_8670) ;  /* 0x0000001000009947 */ /* 0x000fea0003800000 */
[----:B-1----:R1:W-:Y:S02]  /*dbe0*/  RED.E.ADD.F32.FTZ.RN.STRONG.GPU [R64.64+-0xf00], R173 ;  /* 0xfff100ad4000798e */ /* 0x0023e4000c10e79e */
.L_x_8670:
[----:B------:R-:W-:Y:S05]  /*dbf0*/  BSYNC B0 ;  /* 0x0000000000007941 */ /* 0x000fea0003800000 */
.L_x_8669:
[----:B------:R-:W2:Y:S01]  /*dc00*/  LDS R175, [R175.X4+0x1200] ;  /* 0x00120000afaf7984 */ /* 0x000ea20000004800 */
[----:B------:R-:W-:Y:S01]  /*dc10*/  BSSY B0, `(.L_x_8671) ;  /* 0x0000005000007945 */ /* 0x000fe20003800000 */
[----:B0-----:R-:W-:-:S02]  /*dc20*/  IADD3 R67, R100, 0x80, RZ ;  /* 0x0000008064437810 */ /* 0x001fc40007ffe0ff */
[----:B-1----:R-:W-:Y:S01]  /*dc30*/  IADD3 R173, R100, 0xa0, RZ ;  /* 0x000000a064ad7810 */ /* 0x002fe20007ffe0ff */
[----:B------:R-:W-:Y:S05]  /*dc40*/  @!P2 BRA `(.L_x_8672) ;  /* 0x000000100000a947 */ /* 0x000fea0003800000 */
[----:B--2---:R0:W-:Y:S02]  /*dc50*/  RED.E.ADD.F32.FTZ.RN.STRONG.GPU [R64.64+-0xe80], R175 ;  /* 0xfff180af4000798e */ /* 0x0041e4000c10e79e */
.L_x_8672:
[----:B------:R-:W-:Y:S05]  /*dc60*/  BSYNC B0 ;  /* 0x0000000000007941 */ /* 0x000fea0003800000 */
.L_x_8671:
        /* <DEDUP_REMOVED lines=14> */
.L_x_8674:
[----:B------:R-:W-:Y:S05]  /*dd50*/  BSYNC B0 ;  /* 0x0000000000007941 */ /* 0x000fea0003800000 */
.L_x_8673:
[----:B------:R-:W1:Y:S01]  /*dd60*/  LDS R173, [R173.X4+0x1300] ;  /* 0x00130000adad7984 */ /* 0x000e620000004800 */
[----:B------:R-:W-:Y:S01]  /*dd70*/  BSSY B0, `(.L_x_8675) ;  /* 0x0000005000007945 */ /* 0x000fe20003800000 */
[----:B0-----:R-:W-:-:S02]  /*dd80*/  IADD3 R67, R100, 0xe0, RZ ;  /* 0x000000e064437810 */ /* 0x001fc40007ffe0ff */
[----:B------:R-:W-:Y:S01]  /*dd90*/  LEA.HI.SX32 R175, R175, R100, 0x1b ;  /* 0x00000064afaf7211 */ /* 0x000fe200078fdaff */
[----:B------:R-:W-:Y:S05]  /*dda0*/  @!P0 BRA `(.L_x_8676) ;  /* 0x0000001000008947 */ /* 0x000fea0003800000 */
[----:B-1----:R0:W-:Y:S02]  /*ddb0*/  RED.E.ADD.F32.FTZ.RN.STRONG.GPU [R64.64+-0xd80], R173 ;  /* 0xfff280ad4000798e */ /* 0x0021e4000c10e79e */
.L_x_8676:
[----:B------:R-:W-:Y:S05]  /*ddc0*/  BSYNC B0 ;  /* 0x0000000000007941 */ /* 0x000fea0003800000 */
.L_x_8675:
[----:B------:R-:W2:Y:S01]  /*ddd0*/  LDS R175, [R175.X4+0x1380] ;  /* 0x00138000afaf7984 */ /* 0x000ea20000004800 */
[----:B------:R-:W-:Y:S01]  /*dde0*/  BSSY B0, `(.L_x_8677) ;  /* 0x0000005000007945 */ /* 0x000fe20003800000 */
[----:B01----:R-:W-:Y:S02]  /*ddf0*/  IADD3 R173, R100, 0x100, RZ ;  /* 0x0000010064ad7810 */ /* 0x003fe40007ffe0ff */
[----:B------:R-:W-:Y:S01]  /*de00*/  LEA.HI.SX32 R67, R67, R100, 0x1b ;  /* 0x0000006443437211 */ /* 0x000fe200078fdaff */
[----:B------:R-:W-:Y:S05]  /*de10*/  @!P1 BRA `(.L_x_8678) ;  /* 0x0000001000009947 */ /* 0x000fea0003800000 */
[----:B--2---:R0:W-:Y:S02]  /*de20*/  RED.E.ADD.F32.FTZ.RN.STRONG.GPU [R64.64+-0xd00], R175 ;  /* 0xfff300af4000798e */ /* 0x0041e4000c10e79e */
.L_x_8678:
[----:B------:R-:W-:Y:S05]  /*de30*/  BSYNC B0 ;  /* 0x0000000000007941 */ /* 0x000fea0003800000 */
.L_x_8677:
[----:B------:R-:W1:Y:S01]  /*de40*/  LDS R67, [R67.X4+0x1400] ;  /* 0x0014000043437984 */ /* 0x000e620000004800 */
[----:B------:R-:W-:Y:S01]  /*de50*/  BSSY B0, `(.L_x_8679) ;  /* 0x0000005000007945 */ /* 0x000fe20003800000 */
[----:B0-2---:R-:W-:Y:S02]  /*de60*/  IADD3 R175, R100, 0x120, RZ ;  /* 0x0000012064af7810 */ /* 0x005fe40007ffe0ff */
[----:B------:R-:W-:Y:S01]  /*de70*/  LEA.HI.SX32 R173, R173, R100, 0x1b ;  /* 0x00000064adad7211 */ /* 0x000fe200078fdaff */
[----:B------:R-:W-:Y:S05]  /*de80*/  @!P2 BRA `(.L_x_8680) ;  /* 0x000000100000a947 */ /* 0x000fea0003800000 */
[----:B-1----:R0:W-:Y:S02]  /*de90*/  RED.E.ADD.F32.FTZ.RN.STRONG.GPU [R64.64+-0xc80], R67 ;  /* 0xfff380434000798e */ /* 0x0021e4000c10e79e */
.L_x_8680:
[----:B------:R-:W-:Y:S05]  /*dea0*/  BSYNC B0 ;  /* 0x0000000000007941 */ /* 0x000fea0003800000 */
.L_x_8679:
[----:B------:R-:W2:Y:S01]  /*deb0*/  LDS R173, [R173.X4+0x1480] ;  /* 0x00148000adad7984 */ /* 0x000ea20000004800 */
[----:B------:R-:W-:Y:S01]  /*dec0*/  BSSY B0, `(.L_x_8681) ;  /* 0x0000005000007945 */ /* 0x000fe20003800000 */
[----:B01----:R-:W-:-:S02]  /*ded0*/  IADD3 R67, R100, 0x140, RZ ;  /* 0x0000014064437810 */ /* 0x003fc40007ffe0ff */
[----:B------:R-:W-:Y:S01]  /*dee0*/  LEA.HI.SX32 R175, R175, R100, 0x1b ;  /* 0x00000064afaf7211 */ /* 0x000fe200078fdaff */
[----:B------:R-:W-:Y:S05]  /*def0*/  @!P3 BRA `(.L_x_8682) ;  /* 0x000000100000b947 */ /* 0x000fea0003800000 */
[----:B--2---:R0:W-:Y:S02]  /*df00*/  RED.E.ADD.F32.FTZ.RN.STRONG.GPU [R64.64+-0xc00], R173 ;  /* 0xfff400ad4000798e */ /* 0x0041e4000c10e79e */
.L_x_8682:
[----:B------:R-:W-:Y:S05]  /*df10*/  BSYNC B0 ;  /* 0x0000000000007941 */ /* 0x000fea0003800000 */
.L_x_8681:
[----:B------:R-:W1:Y:S01]  /*df20*/  LDS R175, [R175.X4+0x1500] ;  /* 0x00150000afaf7984 */ /* 0x000e620000004800 */
[----:B------:R-:W-:Y:S01]  /*df30*/  BSSY B0, `(.L_x_8683) ;  /* 0x0000004000007945 */ /* 0x000fe20003800000 */
[----:B------:R-:W-:Y:S01]  /*df40*/  LEA.HI.SX32 R67, R67, R100, 0x1b ;  /* 0x0000006443437211 */ /* 0x000fe200078fdaff */
[----:B------:R-:W-:Y:S05]  /*df50*/  @!P4 BRA `(.L_x_8684) ;  /* 0x000000100000c947 */ /* 0x000fea0003800000 */
[----:B-1----:R1:W-:Y:S02]  /*df60*/  RED.E.ADD.F32.FTZ.RN.STRONG.GPU [R64.64+-0xb80], R175 ;  /* 0xfff480af4000798e */ /* 0x0023e4000c10e79e */
.L_x_8684:
[----:B------:R-:W-:Y:S05]  /*df70*/  BSYNC B0 ;  /* 0x0000000000007941 */ /* 0x000fea0003800000 */
.L_x_8683:
[----:B------:R-:W3:Y:S01]  /*df80*/  LDS R67, [R67.X4+0x1580] ;  /* 0x0015800043437984 */ /* 0x000ee20000004800 */
[----:B------:R-:W-:Y:S01]  /*df90*/  BSSY B0, `(.L_x_8685) ;  /* 0x0000005000007945 */ /* 0x000fe20003800000 */
[C---:B0-2---:R-:W-:Y:S02]  /*dfa0*/  IADD3 R173, R100.reuse, 0x160, RZ ;  /* 0x0000016064ad7810 */ /* 0x045fe40007ffe0ff */
[----:B-1----:R-:W-:Y:S01]  /*dfb0*/  IADD3 R175, R100, 0x180, RZ ;  /* 0x0000018064af7810 */ /* 0x002fe20007ffe0ff */
[----:B------:R-:W-:Y:S05]  /*dfc0*/  @!P5 BRA `(.L_x_8686) ;  /* 0x000000100000d947 */ /* 0x000fea0003800000 */
[----:B---3--:R0:W-:Y:S02]  /*dfd0*/  RED.E.ADD.F32.FTZ.RN.STRONG.GPU [R64.64+-0xb00], R67 ;  /* 0xfff500434000798e */ /* 0x0081e4000c10e79e */
.L_x_8686:
[----:B------:R-:W-:Y:S05]  /*dfe0*/  BSYNC B0 ;  /* 0x0000000000007941 */ /* 0x000fea0003800000 */
.L_x_8685:
        /* <DEDUP_REMOVED lines=14> */
.L_x_8688:
[----:B------:R-:W-:Y:S05]  /*e0d0*/  BSYNC B0 ;  /* 0x0000000000007941 */ /* 0x000fea0003800000 */
.L_x_8687:
[----:B------:R-:W1:Y:S01]  /*e0e0*/  LDS R175, [R175.X4+0x1680] ;  /* 0x00168000afaf7984 */ /* 0x000e620000004800 */
[----:B------:R-:W-:Y:S01]  /*e0f0*/  BSSY B0, `(.L_x_8689) ;  /* 0x0000005000007945 */ /* 0x000fe20003800000 */
[----:B0-----:R-:W-:Y:S02]  /*e100*/  IADD3 R173, R100, 0x1c0, RZ ;  /* 0x000001c064ad7810 */ /* 0x001fe40007ffe0ff */
[----:B------:R-:W-:Y:S01]  /*e110*/  LEA.HI.SX32 R67, R67, R100, 0x1b ;  /* 0x0000006443437211 */ /* 0x000fe200078fdaff */
[----:B------:R-:W-:Y:S05]  /*e120*/  @!P0 BRA `(.L_x_8690) ;  /* 0x0000001000008947 */ /* 0x000fea0003800000 */
[----:B-1----:R0:W-:Y:S02]  /*e130*/  RED.E.ADD.F32.FTZ.RN.STRONG.GPU [R64.64+-0xa00], R175 ;  /* 0xfff600af4000798e */ /* 0x0021e4000c10e79e */
.L_x_8690:
[----:B------:R-:W-:Y:S05]  /*e140*/  BSYNC B0 ;  /* 0x0000000000007941 */ /* 0x000fea0003800000 */
.L_x_8689:
[----:B------:R-:W2:Y:S01]  /*e150*/  LDS R67, [R67.X4+0x1700] ;  /* 0x0017000043437984 */ /* 0x000ea20000004800 */
[----:B------:R-:W-:Y:S01]  /*e160*/  BSSY B0, `(.L_x_8691) ;  /* 0x0000005000007945 */ /* 0x000fe20003800000 */
[----:B01----:R-:W-:-:S02]  /*e170*/  IADD3 R175, R100, 0x1e0, RZ ;  /* 0x000001e064af7810 */ /* 0x003fc40007ffe0ff */
[----:B------:R-:W-:Y:S01]  /*e180*/  LEA.HI.SX32 R173, R173, R100, 0x1b ;  /* 0x00000064adad7211 */ /* 0x000fe200078fdaff */
[----:B------:R-:W-:Y:S05]  /*e190*/  @!P1 BRA `(.L_x_8692) ;  /* 0x0000001000009947 */ /* 0x000fea0003800000 */
[----:B--2---:R0:W-:Y:S02]  /*e1a0*/  RED.E.ADD.F32.FTZ.RN.STRONG.GPU [R64.64+-0x980], R67 ;  /* 0xfff680434000798e */ /* 0x0041e4000c10e79e */
.L_x_8692:
[----:B------:R-:W-:Y:S05]  /*e1b0*/  BSYNC B0 ;  /* 0x0000000000007941 */ /* 0x000fea0003800000 */
.L_x_8691:
[----:B------:R-:W1:Y:S01]  /*e1c0*/  LDS R173, [R173.X4+0x1780] ;  /* 0x00178000adad7984 */ /* 0x000e620000004800 */
[----:B------:R-:W-:Y:S01]  /*e1d0*/  BSSY B0, `(.L_x_8693) ;  /* 0x0000004000007945 */ /* 0x000fe20003800000 */
[----:B------:R-:W-:Y:S01]  /*e1e0*/  LEA.HI.SX32 R175, R175, R100, 0x1b ;  /* 0x00000064afaf7211 */ /* 0x000fe200078fdaff */
[----:B------:R-:W-:Y:S05]  /*e1f0*/  @!P2 BRA `(.L_x_8694) ;  /* 0x000000100000a947 */ /* 0x000fea0003800000 */
[----:B-1----:R1:W-:Y:S02]  /*e200*/  RED.E.ADD.F32.FTZ.RN.STRONG.GPU [R64.64+-0x900], R173 ;  /* 0xfff700ad4000798e */ /* 0x0023e4000c10e79e */
.L_x_8694:
[----:B------:R-:W-:Y:S05]  /*e210*/  BSYNC B0 ;  /* 0x0000000000007941 */ /* 0x000fea0003800000 */
.L_x_8693:
[----:B------:R-:W3:Y:S01]  /*e220*/  LDS R175, [R175.X4+0x1800] ;  /* 0x00180000afaf7984 */ /* 0x000ee20000004800 */
[C---:B------:R-:W-:Y:S01]  /*e230*/  IADD3 R66, R100.reuse, 0x200, RZ ;  /* 0x0000020064427810 */ /* 0x040fe20007ffe0ff */
[----:B------:R-:W-:Y:S01]  /*e240*/  BSSY B0, `(.L_x_8695) ;  /* 0x0000005000007945 */ /* 0x000fe20003800000 */
[----:B0-2---:R-:W-:Y:S02]  /*e250*/  IADD3 R67, R100, 0x220, RZ ;  /* 0x0000022064437810 */ /* 0x005fe40007ffe0ff */
[----:B------:R-:W-:Y:S01]  /*e260*/  LEA.HI.SX32 R66, R66, R100, 0x1b ;  /* 0x0000006442427211 */ /* 0x000fe200078fdaff */
[----:B------:R-:W-:Y:S05]  /*e270*/  @!P3 BRA `(.L_x_8696) ;  /* 0x000000100000b947 */ /* 0x000fea0003800000 */
[----:B---3--:R0:W-:Y:S02]  /*e280*/  RED.E.ADD.F32.FTZ.RN.STRONG.GPU [R64.64+-0x880], R175 ;  /* 0xfff780af4000798e */ /* 0x0081e4000c10e79e */
.L_x_8696:
[----:B------:R-:W-:Y:S05]  /*e290*/  BSYNC B0 ;  /* 0x0000000000007941 */ /* 0x000fea0003800000 */
.L_x_8695:
[----:B------:R-:W-:Y:S01]  /*e2a0*/  LEA.HI.SX32 R172, R67, R100, 0x1b ;  /* 0x0000006443ac7211 */ /* 0x000fe200078fdaff */
[----:B------:R-:W-:Y:S01]  /*e2b0*/  BSSY B0, `(.L_x_8697) ;  /* 0x0000004000007945 */ /* 0x000fe20003800000 */
[----:B------:R2:W4:Y:S01]  /*e2c0*/  LDS R67, [R66.X4+0x1880] ;  /* 0x0018800042437984 */ /* 0x0005220000004800 */
[----:B------:R-:W-:Y:S05]  /*e2d0*/  @!P4 BRA `(.L_x_8698) ;  /* 0x000000100000c947 */ /* 0x000fea0003800000 */
[----:B----4-:R4:W-:Y:S02]  /*e2e0*/  RED.E.ADD.F32.FTZ.RN.STRONG.GPU [R64.64+-0x800], R67 ;  /* 0xfff800434000798e */ /* 0x0109e4000c10e79e */
.L_x_8698:
[----:B------:R-:W-:Y:S05]  /*e2f0*/  BSYNC B0 ;  /* 0x0000000000007941 */ /* 0x000fea0003800000 */
.L_x_8697:
[----:B----4-:R4:W0:Y:S01]  /*e300*/  LDS R67, [R172.X4+0x1900] ;  /* 0x00190000ac437984 */ /* 0x0108220000004800 */
[----:B------:R-:W-:Y:S01]  /*e310*/  BSSY B0, `(.L_x_8699) ;  /* 0x0000005000007945 */ /* 0x000fe20003800000 */
[----:B-1----:R-:W-:-:S02]  /*e320*/  IADD3 R173, R100, 0x240, RZ ;  /* 0x0000024064ad7810 */ /* 0x002fc40007ffe0ff */
[----:B0--3--:R-:W-:Y:S01]  /*e330*/  IADD3 R175, R100, 0x260, RZ ;  /* 0x0000026064af7810 */ /* 0x009fe20007ffe0ff */
[----:B------:R-:W-:Y:S05]  /*e340*/  @!P5 BRA `(.L_x_8700) ;  /* 0x000000100000d947 */ /* 0x000fea0003800000 */
[----:B------:R0:W-:Y:S02]  /*e350*/  RED.E.ADD.F32.FTZ.RN.STRONG.GPU [R64.64+-0x780], R67 ;  /* 0xfff880434000798e */ /* 0x0001e4000c10e79e */
.L_x_8700:
[----:B------:R-:W-:Y:S05]  /*e360*/  BSYNC B0 ;  /* 0x0000000000007941 */ /* 0x000fea0003800000 */
.L_x_8699:
        /* <DEDUP_REMOVED lines=14> */
.L_x_8702:
[----:B------:R-:W-:Y:S05]  /*e450*/  BSYNC B0 ;  /* 0x0000000000007941 */ /* 0x000fea0003800000 */
.L_x_8701:
[----:B------:R-:W1:Y:S01]  /*e460*/  LDS R175, [R175.X4+0x1a00] ;  /* 0x001a0000afaf7984 */ /* 0x000e620000004800 */
[----:B------:R-:W-:Y:S01]  /*e470*/  BSSY B0, `(.L_x_8703) ;  /* 0x0000005000007945 */ /* 0x000fe20003800000 */
[----:B0-----:R-:W-:-:S02]  /*e480*/  IADD3 R173, R100, 0x2a0, RZ ;  /* 0x000002a064ad7810 */ /* 0x001fc40007ffe0ff */
[----:B------:R-:W-:Y:S01]  /*e490*/  LEA.HI.SX32 R67, R67, R100, 0x1b ;  /* 0x0000006443437211 */ /* 0x000fe200078fdaff */
[----:B------:R-:W-:Y:S05]  /*e4a0*/  @!P0 BRA `(.L_x_8704) ;  /* 0x0000001000008947 */ /* 0x000fea0003800000 */
[----:B-1----:R0:W-:Y:S02]  /*e4b0*/  RED.E.ADD.F32.FTZ.RN.STRONG.GPU [R64.64+-0x680], R175 ;  /* 0xfff980af4000798e */ /* 0x0021e4000c10e79e */
.L_x_8704:
[----:B------:R-:W-:Y:S05]  /*e4c0*/  BSYNC B0 ;  /* 0x0000000000007941 */ /* 0x000fea0003800000 */
.L_x_8703:
[----:B------:R-:W3:Y:S01]  /*e4d0*/  LDS R67, [R67.X4+0x1a80] ;  /* 0x001a800043437984 */ /* 0x000ee20000004800 */
[----:B------:R-:W-:Y:S01]  /*e4e0*/  BSSY B0, `(.L_x_8705) ;  /* 0x0000005000007945 */ /* 0x000fe20003800000 */
[----:B01----:R-:W-:Y:S02]  /*e4f0*/  IADD3 R175, R100, 0x2c0, RZ ;  /* 0x000002c064af7810 */ /* 0x003fe40007ffe0ff */
[----:B------:R-:W-:Y:S01]  /*e500*/  LEA.HI.SX32 R173, R173, R100, 0x1b ;  /* 0x00000064adad7211 */ /* 0x000fe200078fdaff */
[----:B------:R-:W-:Y:S05]  /*e510*/  @!P1 BRA `(.L_x_8706) ;  /* 0x0000001000009947 */ /* 0x000fea0003800000 */
[----:B---3--:R0:W-:Y:S02]  /*e520*/  RED.E.ADD.F32.FTZ.RN.STRONG.GPU [R64.64+-0x600], R67 ;  /* 0xfffa00434000798e */ /* 0x0081e4000c10e79e */
.L_x_8706:
[----:B------:R-:W-:Y:S05]  /*e530*/  BSYNC B0 ;  /* 0x0000000000007941 */ /* 0x000fea0003800000 */
.L_x_8705:
[----:B------:R-:W1:Y:S01]  /*e540*/  LDS R173, [R173.X4+0x1b00] ;  /* 0x001b0000adad7984 */ /* 0x000e620000004800 */
[----:B------:R-:W-:Y:S01]  /*e550*/  BSSY B0, `(.L_x_8707) ;  /* 0x0000005000007945 */ /* 0x000fe20003800000 */
[----:B0--3--:R-:W-:Y:S02]  /*e560*/  IADD3 R67, R100, 0x2e0, RZ ;  /* 0x000002e064437810 */ /* 0x009fe40007ffe0ff */
[----:B------:R-:W-:Y:S01]  /*e570*/  LEA.HI.SX32 R175, R175, R100, 0x1b ;  /* 0x00000064afaf7211 */ /* 0x000fe200078fdaff */
[----:B------:R-:W-:Y:S05]  /*e580*/  @!P2 BRA `(.L_x_8708) ;  /* 0x000000100000a947 */ /* 0x000fea0003800000 */
[----:B-1----:R0:W-:Y:S02]  /*e590*/  RED.E.ADD.F32.FTZ.RN.STRONG.GPU [R64.64+-0x580], R173 ;  /* 0xfffa80ad4000798e */ /* 0x0021e4000c10e79e */
.L_x_8708:
[----:B------:R-:W-:Y:S05]  /*e5a0*/  BSYNC B0 ;  /* 0x0000000000007941 */ /* 0x000fea0003800000 */
.L_x_8707:
[----:B------:R-:W3:Y:S01]  /*e5b0*/  LDS R175, [R175.X4+0x1b80] ;  /* 0x001b8000afaf7984 */ /* 0x000ee20000004800 */
[----:B------:R-:W-:Y:S01]  /*e5c0*/  BSSY B0, `(.L_x_8709) ;  /* 0x0000005000007945 */ /* 0x000fe20003800000 */
[----:B01----:R-:W-:-:S02]  /*e5d0*/  IADD3 R173, R100, 0x300, RZ ;  /* 0x0000030064ad7810 */ /* 0x003fc40007ffe0ff */
[----:B------:R-:W-:Y:S01]  /*e5e0*/  LEA.HI.SX32 R67, R67, R100, 0x1b ;  /* 0x0000006443437211 */ /* 0x000fe200078fdaff */
[----:B------:R-:W-:Y:S05]  /*e5f0*/  @!P3 BRA `(.L_x_8710) ;  /* 0x000000100000b947 */ /* 0x000fea0003800000 */
[----:B---3--:R0:W-:Y:S02]  /*e600*/  RED.E.ADD.F32.FTZ.RN.STRONG.GPU [R64.64+-0x500], R175 ;  /* 0xfffb00af4000798e */ /* 0x0081e4000c10e79e */
.L_x_8710:
[----:B------:R-:W-:Y:S05]  /*e610*/  BSYNC B0 ;  /* 0x0000000000007941 */ /* 0x000fea0003800000 */
.L_x_8709:
[----:B------:R-:W1:Y:S01]  /*e620*/  LDS R67, [R67.X4+0x1c00] ;  /* 0x001c000043437984 */ /* 0x000e620000004800 */
[----:B------:R-:W-:Y:S01]  /*e630*/  BSSY B0, `(.L_x_8711) ;  /* 0x0000004000007945 */ /* 0x000fe20003800000 */
[----:B------:R-:W-:Y:S01]  /*e640*/  LEA.HI.SX32 R173, R173, R100, 0x1b ;  /* 0x00000064adad7211 */ /* 0x000fe200078fdaff */
[----:B------:R-:W-:Y:S05]  /*e650*/  @!P4 BRA `(.L_x_8712) ;  /* 0x000000100000c947 */ /* 0x000fea0003800000 */
[----:B-1----:R1:W-:Y:S02]  /*e660*/  RED.E.ADD.F32.FTZ.RN.STRONG.GPU [R64.64+-0x480], R67 ;  /* 0xfffb80434000798e */ /* 0x0023e4000c10e79e */
.L_x_8712:
[----:B------:R-:W-:Y:S05]  /*e670*/  BSYNC B0 ;  /* 0x0000000000007941 */ /* 0x000fea0003800000 */
.L_x_8711:
[----:B------:R-:W0:Y:S01]  /*e680*/  LDS R173, [R173.X4+0x1c80] ;  /* 0x001c8000adad7984 */ /* 0x000e220000004800 */
[----:B------:R-:W-:Y:S01]  /*e690*/  BSSY B0, `(.L_x_8713) ;  /* 0x0000005000007945 */ /* 0x000fe20003800000 */
[C---:B-1----:R-:W-:Y:S02]  /*e6a0*/  IADD3 R67, R100.reuse, 0x320, RZ ;  /* 0x0000032064437810 */ /* 0x042fe40007ffe0ff */
[----:B0--3--:R-:W-:Y:S01]  /*e6b0*/  IADD3 R175, R100, 0x340, RZ ;  /* 0x0000034064af7810 */ /* 0x009fe20007ffe0ff */
[----:B------:R-:W-:Y:S05]  /*e6c0*/  @!P5 BRA `(.L_x_8714) ;  /* 0x000000100000d947 */ /* 0x000fea0003800000 */
[----:B------:R0:W-:Y:S02]  /*e6d0*/  RED.E.ADD.F32.FTZ.RN.STRONG.GPU [R64.64+-0x400], R173 ;  /* 0xfffc00ad4000798e */ /* 0x0001e4000c10e79e */
.L_x_8714:
[----:B------:R-:W-:Y:S05]  /*e6e0*/  BSYNC B0 ;  /* 0x0000000000007941 */ /* 0x000fea0003800000 */
.L_x_8713:
        /* <DEDUP_REMOVED lines=14> */
.L_x_8716:
[----:B------:R-:W-:Y:S05]  /*e7d0*/  BSYNC B0 ;  /* 0x0000000000007941 */ /* 0x000fea0003800000 */
.L_x_8715:
[----:B------:R-:W1:Y:S01]  /*e7e0*/  LDS R175, [R175.X4+0x1d80] ;  /* 0x001d8000afaf7984 */ /* 0x000e620000004800 */
[----:B------:R-:W-:Y:S01]  /*e7f0*/  BSSY B0, `(.L_x_8717) ;  /* 0x0000005000007945 */ /* 0x000fe20003800000 */
[----:B0-----:R-:W-:Y:S02]  /*e800*/  IADD3 R67, R100, 0x380, RZ ;  /* 0x0000038064437810 */ /* 0x001fe40007ffe0ff */
[----:B------:R-:W-:Y:S01]  /*e810*/  LEA.HI.SX32 R173, R173, R100, 0x1b ;  /* 0x00000064adad7211 */ /* 0x000fe200078fdaff */
[----:B------:R-:W-:Y:S05]  /*e820*/  @!P0 BRA `(.L_x_8718) ;  /* 0x0000001000008947 */ /* 0x000fea0003800000 */
[----:B-1----:R0:W-:Y:S02]  /*e830*/  RED.E.ADD.F32.FTZ.RN.STRONG.GPU [R64.64+-0x300], R175 ;  /* 0xfffd00af4000798e */ /* 0x0021e4000c10e79e */
.L_x_8718:
[----:B------:R-:W-:Y:S05]  /*e840*/  BSYNC B0 ;  /* 0x0000000000007941 */ /* 0x000fea0003800000 */
.L_x_8717:
[----:B------:R-:W3:Y:S01]  /*e850*/  LDS R173, [R173.X4+0x1e00] ;  /* 0x001e0000adad7984 */ /* 0x000ee20000004800 */
[----:B------:R-:W-:Y:S01]  /*e860*/  BSSY B0, `(.L_x_8719) ;  /* 0x0000005000007945 */ /* 0x000fe20003800000 */
[----:B------:R-:W-:-:S02]  /*e870*/  IADD3 R147, R100, 0x3a0, RZ ;  /* 0x000003a064937810 */ /* 0x000fc40007ffe0ff */
[----:B------:R-:W-:Y:S01]  /*e880*/  LEA.HI.SX32 R67, R67, R100, 0x1b ;  /* 0x0000006443437211 */ /* 0x000fe200078fdaff */
[----:B------:R-:W-:Y:S05]  /*e890*/  @!P1 BRA `(.L_x_8720) ;  /* 0x0000001000009947 */ /* 0x000fea0003800000 */
[----:B---3--:R3:W-:Y:S02]  /*e8a0*/  RED.E.ADD.F32.FTZ.RN.STRONG.GPU [R64.64+-0x280], R173 ;  /* 0xfffd80ad4000798e */ /* 0x0087e4000c10e79e */
.L_x_8720:
[----:B------:R-:W-:Y:S05]  /*e8b0*/  BSYNC B0 ;  /* 0x0000000000007941 */ /* 0x000fea0003800000 */
.L_x_8719:
[----:B------:R-:W0:Y:S01]  /*e8c0*/  LDS R67, [R67.X4+0x1e80] ;  /* 0x001e800043437984 */ /* 0x000e220000004800 */
[----:B------:R-:W-:Y:S01]  /*e8d0*/  BSSY B0, `(.L_x_8721) ;  /* 0x0000005000007945 */ /* 0x000fe20003800000 */
[----:B---3--:R-:W-:Y:S02]  /*e8e0*/  IADD3 R173, R100, 0x3c0, RZ ;  /* 0x000003c064ad7810 */ /* 0x008fe40007ffe0ff */
[----:B------:R-:W-:Y:S01]  /*e8f0*/  LEA.HI.SX32 R147, R147, R100, 0x1b ;  /* 0x0000006493937211 */ /* 0x000fe200078fdaff */
[----:B------:R-:W-:Y:S05]  /*e900*/  @!P2 BRA `(.L_x_8722) ;  /* 0x000000100000a947 */ /* 0x000fea0003800000 */
[----:B0-----:R0:W-:Y:S02]  /*e910*/  RED.E.ADD.F32.FTZ.RN.STRONG.GPU [R64.64+-0x200], R67 ;  /* 0xfffe00434000798e */ /* 0x0011e4000c10e79e */
.L_x_8722:
[----:B------:R-:W-:Y:S05]  /*e920*/  BSYNC B0 ;  /* 0x0000000000007941 */ /* 0x000fea0003800000 */
.L_x_8721:
[----:B------:R-:W3:Y:S01]  /*e930*/  LDS R147, [R147.X4+0x1f00] ;  /* 0x001f000093937984 */ /* 0x000ee20000004800 */
[----:B------:R-:W-:Y:S01]  /*e940*/  BSSY B0, `(.L_x_8723) ;  /* 0x0000005000007945 */ /* 0x000fe20003800000 */
[----:B0-----:R-:W-:Y:S02]  /*e950*/  IADD3 R67, R100, 0x3e0, RZ ;  /* 0x000003e064437810 */ /* 0x001fe40007ffe0ff */
[----:B------:R-:W-:Y:S01]  /*e960*/  LEA.HI.SX32 R173, R173, R100, 0x1b ;  /* 0x00000064adad7211 */ /* 0x000fe200078fdaff */
[----:B------:R-:W-:Y:S05]  /*e970*/  @!P3 BRA `(.L_x_8724) ;  /* 0x000000100000b947 */ /* 0x000fea0003800000 */
[----:B---3--:R0:W-:Y:S02]  /*e980*/  RED.E.ADD.F32.FTZ.RN.STRONG.GPU [R64.64+-0x180], R147 ;  /* 0xfffe80934000798e */ /* 0x0081e4000c10e79e */
.L_x_8724:
[----:B------:R-:W-:Y:S05]  /*e990*/  BSYNC B0 ;  /* 0x0000000000007941 */ /* 0x000fea0003800000 */
.L_x_8723:
[----:B------:R-:W0:Y:S01]  /*e9a0*/  LDS R173, [R173.X4+0x1f80] ;  /* 0x001f8000adad7984 */ /* 0x000e220000004800 */
[----:B------:R-:W-:Y:S01]  /*e9b0*/  BSSY B0, `(.L_x_8725) ;  /* 0x0000004000007945 */ /* 0x000fe20003800000 */
[----:B------:R-:W-:Y:S01]  /*e9c0*/  LEA.HI.SX32 R67, R67, R100, 0x1b ;  /* 0x0000006443437211 */ /* 0x000fe200078fdaff */
[----:B------:R-:W-:Y:S05]  /*e9d0*/  @!P4 BRA `(.L_x_8726) ;  /* 0x000000100000c947 */ /* 0x000fea0003800000 */
[----:B0-----:R0:W-:Y:S02]  /*e9e0*/  RED.E.ADD.F32.FTZ.RN.STRONG.GPU [R64.64+-0x100], R173 ;  /* 0xffff00ad4000798e */ /* 0x0011e4000c10e79e */
.L_x_8726:
[----:B------:R-:W-:Y:S05]  /*e9f0*/  BSYNC B0 ;  /* 0x0000000000007941 */ /* 0x000fea0003800000 */
.L_x_8725:
[----:B------:R-:W2:Y:S01]  /*ea00*/  LDS R67, [R67.X4+0x2000] ;  /* 0x0020000043437984 */ /* 0x000ea20000004800 */
[----:B------:R-:W-:Y:S01]  /*ea10*/  BSSY B0, `(.L_x_8727) ;  /* 0x0000003000007945 */ /* 0x000fe20003800000 */
[----:B------:R-:W-:Y:S05]  /*ea20*/  @!P5 BRA `(.L_x_8728) ;  /* 0x000000100000d947 */ /* 0x000fea0003800000 */
[----:B--2---:R2:W-:Y:S02]  /*ea30*/  RED.E.ADD.F32.FTZ.RN.STRONG.GPU [R64.64+-0x80], R67 ;  /* 0xffff80434000798e */ /* 0x0045e4000c10e79e */
.L_x_8728:
[----:B------:R-:W-:Y:S05]  /*ea40*/  BSYNC B0 ;  /* 0x0000000000007941 */ /* 0x000fea0003800000 */
.L_x_8727:
        /* <DEDUP_REMOVED lines=15> */
[----:B------:R-:W-:Y:S01]  /*eb40*/  FMUL.FTZ R144, R219, R144 ;  /* 0x00000090db907220 */ /* 0x000fe20000410000 */
[----:B------:R-:W-:Y:S01]  /*eb50*/  BSSY B0, `(.L_x_8729) ;  /* 0x0000083000007945 */ /* 0x000fe20003800000 */
[----:B------:R-:W-:-:S02]  /*eb60*/  FADD.FTZ R21, R104, R21 ;  /* 0x0000001568157221 */ /* 0x000fc40000010000 */
[----:B------:R-:W-:Y:S02]  /*eb70*/  FFMA.FTZ R142, R142, R107, R144 ;  /* 0x0000006b8e8e7223 */ /* 0x000fe40000010090 */
[----:B------:R-:W-:Y:S02]  /*eb80*/  FADD.FTZ R15, R108, R15 ;  /* 0x0000000f6c0f7221 */ /* 0x000fe40000010000 */
[----:B------:R-:W-:Y:S02]  /*eb90*/  FMUL.FTZ R148, R103, R148 ;  /* 0x0000009467947220 */ /* 0x000fe40000410000 */
[----:B----4-:R-:W-:Y:S02]  /*eba0*/  @!P0 FADD.FTZ R65, R65, R172 ;  /* 0x000000ac41418221 */ /* 0x010fe40000010000 */
[----:B------:R-:W-:Y:S02]  /*ebb0*/  FMUL.FTZ R138, R217, R138 ;  /* 0x0000008ad98a7220 */ /* 0x000fe40000410000 */
[----:B0-----:R-:W-:Y:S01]  /*ebc0*/  @!P0 FADD.FTZ R66, R66, R173 ;  /* 0x000000ad42428221 */ /* 0x001fe20000010000 */
[----:B------:R-:W0:Y:S01]  /*ebd0*/  SHFL.DOWN PT, R170, R65, 0x2, 0x1f ;  /* 0x08401f0041aa7f89 */ /* 0x000e2200000e0000 */
[----:B------:R-:W-:-:S02]  /*ebe0*/  FFMA.FTZ R102, R102, R137, R138 ;  /* 0x0000008966667223 */ /* 0x000fc4000001008a */
[----:B--2---:R-:W-:Y:S02]  /*ebf0*/  @!P0 FADD.FTZ R67, R67, R176 ;  /* 0x000000b043438221 */ /* 0x004fe40000010000 */
[----:B------:R-:W-:Y:S02]  /*ec00*/  FFMA.FTZ R146, R146, R133, R148 ;  /* 0x0000008592927223 */ /* 0x000fe40000010094 */
[----:B---3--:R-:W-:Y:S01]  /*ec10*/  @!P0 FADD.FTZ R64, R64, R147 ;  /* 0x0000009340408221 */ /* 0x008fe20000010000 */
[----:B------:R-:W2:Y:S01]  /*ec20*/  SHFL.DOWN PT, R168, R67, 0x2, 0x1f ;  /* 0x08401f0043a87f89 */ /* 0x000ea200000e0000 */
[----:B------:R-:W-:Y:S01]  /*ec30*/  ISETP.GT.AND P0, PT, R99, 0x1d, PT ;  /* 0x0000001d6300780c */ /* 0x000fe20003f04270 */
[----:B------:R-:W-:Y:S02]  /*ec40*/  FMUL.FTZ R131, R216, R131 ;  /* 0x00000083d8837220 */ /* 0x000fe40000410000 */
[----:B------:R-:W3:Y:S01]  /*ec50*/  SHFL.DOWN PT, R147, R66, 0x2, 0x1f ;  /* 0x08401f0042937f89 */ /* 0x000ee200000e0000 */
[----:B------:R-:W-:-:S02]  /*ec60*/  FMUL.FTZ R149, R214, R149 ;  /* 0x00000095d6957220 */ /* 0x000fc40000410000 */
[----:B------:R-:W-:Y:S01]  /*ec70*/  FFMA.FTZ R105, R105, R150, R131 ;  /* 0x0000009669697223 */ /* 0x000fe20000010083 */
[----:B------:R-:W4:Y:S01]  /*ec80*/  SHFL.DOWN PT, R101, R64, 0x2, 0x1f ;  /* 0x08401f0040657f89 */ /* 0x000f2200000e0000 */
[----:B------:R-:W-:Y:S02]  /*ec90*/  FFMA.FTZ R149, R155, R136, R149 ;  /* 0x000000889b957223 */ /* 0x000fe40000010095 */
[----:B------:R-:W-:Y:S02]  /*eca0*/  FMUL.FTZ R113, R212, R113 ;  /* 0x00000071d4717220 */ /* 0x000fe40000410000 */
[----:B------:R-:W-:Y:S02]  /*ecb0*/  FMUL.FTZ R114, R211, R114 ;  /* 0x00000072d3727220 */ /* 0x000fe40000410000 */
[----:B------:R-:W-:Y:S02]  /*ecc0*/  FFMA.FTZ R69, R69, R132, R113 ;  /* 0x0000008445457223 */ /* 0x000fe40000010071 */
[----:B0-----:R-:W-:-:S02]  /*ecd0*/  @!P0 FADD.FTZ R65, R65, R170 ;  /* 0x000000aa41418221 */ /* 0x001fc40000010000 */
[----:B------:R-:W-:Y:S02]  /*ece0*/  FFMA.FTZ R114, R116, R121, R114 ;  /* 0x0000007974727223 */ /* 0x000fe40000010072 */
[----:B------:R-:W-:Y:S02]  /*ecf0*/  FMUL.FTZ R139, R210, R139 ;  /* 0x0000008bd28b7220 */ /* 0x000fe40000410000 */
[----:B------:R-:W-:Y:S02]  /*ed00*/  FMUL.FTZ R156, R209, R156 ;  /* 0x0000009cd19c7220 */ /* 0x000fe40000410000 */
[----:B--2---:R-:W-:Y:S02]  /*ed10*/  @!P0 FADD.FTZ R67, R67, R168 ;  /* 0x000000a843438221 */ /* 0x004fe40000010000 */
[----:B------:R-:W0:Y:S01]  /*ed20*/  SHFL.DOWN PT, R168, R65, 0x4, 0x1f ;  /* 0x08801f0041a87f89 */ /* 0x000e2200000e0000 */
[----:B---3--:R-:W-:Y:S02]  /*ed30*/  @!P0 FADD.FTZ R66, R66, R147 ;  /* 0x0000009342428221 */ /* 0x008fe40000010000 */
[----:B------:R-:W-:Y:S01]  /*ed40*/  FFMA.FTZ R139, R157, R124, R139 ;  /* 0x0000007c9d8b7223 */ /* 0x000fe2000001008b */
[----:B------:R-:W2:Y:S01]  /*ed50*/  SHFL.DOWN PT, R170, R67, 0x4, 0x1f ;  /* 0x08801f0043aa7f89 */ /* 0x000ea200000e0000 */
[----:B----4-:R-:W-:Y:S01]  /*ed60*/  @!P0 FADD.FTZ R64, R64, R101 ;  /* 0x0000006540408221 */ /* 0x010fe20000010000 */
[----:B------:R-:W-:Y:S01]  /*ed70*/  ISETP.GT.AND P0, PT, R99, 0x1b, PT ;  /* 0x0000001b6300780c */ /* 0x000fe20003f04270 */
[----:B------:R-:W-:Y:S01]  /*ed80*/  FFMA.FTZ R101, R75, R198, R142 ;  /* 0x000000c64b657223 */ /* 0x000fe2000001008e */
[----:B------:R-:W3:Y:S01]  /*ed90*/  SHFL.DOWN PT, R163, R66, 0x4, 0x1f ;  /* 0x08801f0042a37f89 */ /* 0x000ee200000e0000 */
[----:B------:R-:W-:-:S02]  /*eda0*/  FFMA.FTZ R156, R164, R117, R156 ;  /* 0x00000075a49c7223 */ /* 0x000fc4000001009c */
[----:B------:R-:W-:Y:S01]  /*edb0*/  FADD.FTZ R14, R101, R14 ;  /* 0x0000000e650e7221 */ /* 0x000fe20000010000 */
[----:B------:R-:W4:Y:S01]  /*edc0*/  SHFL.DOWN PT, R147, R64, 0x4, 0x1f ;  /* 0x08801f0040937f89 */ /* 0x000f2200000e0000 */
[----:B------:R-:W-:Y:S02]  /*edd0*/  FFMA.FTZ R101, R77, R192, R102 ;  /* 0x000000c04d657223 */ /* 0x000fe40000010066 */
[----:B------:R-:W-:Y:S02]  /*ede0*/  FFMA.FTZ R102, R78, R189, R105 ;  /* 0x000000bd4e667223 */ /* 0x000fe40000010069 */
[----:B------:R-:W-:Y:S02]  /*edf0*/  FADD.FTZ R12, R101, R12 ;  /* 0x0000000c650c7221 */ /* 0x000fe40000010000 */
[----:B------:R-:W-:Y:S02]  /*ee00*/  FFMA.FTZ R101, R73, R202, R146 ;  /* 0x000000ca49657223 */ /* 0x000fe40000010092 */
[----:B------:R-:W-:-:S02]  /*ee10*/  FADD.FTZ R11, R102, R11 ;  /* 0x0000000b660b7221 */ /* 0x000fc40000010000 */
[----:B------:R-:W-:Y:S02]  /*ee20*/  FADD.FTZ R16, R101, R16 ;  /* 0x0000001065107221 */ /* 0x000fe40000010000 */
[----:B0-----:R-:W-:Y:S02]  /*ee30*/  @!P0 FADD.FTZ R65, R65, R168 ;  /* 0x000000a841418221 */ /* 0x001fe40000010000 */
[----:B------:R-:W-:Y:S02]  /*ee40*/  FFMA.FTZ R102, R80, R183, R149 ;  /* 0x000000b750667223 */ /* 0x000fe40000010095 */
[----:B--2---:R-:W-:Y:S01]  /*ee50*/  @!P0 FADD.FTZ R67, R67, R170 ;  /* 0x000000aa43438221 */ /* 0x004fe20000010000 */
[----:B------:R-:W0:Y:S01]  /*ee60*/  SHFL.DOWN PT, R104, R65, 0x8, 0x1f ;  /* 0x09001f0041687f89 */ /* 0x000e2200000e0000 */
[----:B------:R-:W-:Y:S02]  /*ee70*/  FADD.FTZ R9, R102, R9 ;  /* 0x0000000966097221 */ /* 0x000fe40000010000 */
        /* <DEDUP_REMOVED lines=8> */
[----:B------:R-:W-:Y:S02]  /*ef00*/  FMUL.FTZ R141, R218, R141 ;  /* 0x0000008dda8d7220 */ /* 0x000fe40000410000 */
[----:B------:R-:W-:Y:S02]  /*ef10*/  FMUL.FTZ R152, R215, R152 ;  /* 0x00000098d7987220 */ /* 0x000fe40000410000 */
[----:B------:R-:W-:-:S02]  /*ef20*/  FMUL.FTZ R154, R213, R154 ;  /* 0x0000009ad59a7220 */ /* 0x000fc40000410000 */
[----:B------:R-:W-:Y:S02]  /*ef30*/  FMUL.FTZ R159, R208, R159 ;  /* 0x0000009fd09f7220 */ /* 0x000fe40000410000 */
[----:B------:R-:W-:Y:S02]  /*ef40*/  FMUL.FTZ R68, R207, R68 ;  /* 0x00000044cf447220 */ /* 0x000fe40000410000 */
[----:B------:R-:W-:Y:S02]  /*ef50*/  FMUL.FTZ R158, R169, R158 ;  /* 0x0000009ea99e7220 */ /* 0x000fe40000410000 */
[----:B0-----:R-:W-:Y:S02]  /*ef60*/  @!P0 FADD.FTZ R65, R65, R104 ;  /* 0x0000006841418221 */ /* 0x001fe40000010000 */
[----:B------:R-:W-:Y:S02]  /*ef70*/  FADD.FTZ R7, R102, R7 ;  /* 0x0000000766077221 */ /* 0x000fe40000010000 */
[----:B--2---:R-:W-:Y:S01]  /*ef80*/  @!P0 FADD.FTZ R67, R67, R108 ;  /* 0x0000006c43438221 */ /* 0x004fe20000010000 */
[----:B------:R-:W0:Y:S01]  /*ef90*/  SHFL.DOWN PT, R104, R65, 0x10, 0x1f ;  /* 0x0a001f0041687f89 */ /* 0x000e2200000e0000 */
[----:B------:R-:W-:-:S02]  /*efa0*/  FADD.FTZ R6, R69, R6 ;  /* 0x0000000645067221 */ /* 0x000fc40000010000 */
[----:B---3--:R-:W-:Y:S01]  /*efb0*/  @!P0 FADD.FTZ R66, R66, R107 ;  /* 0x0000006b42428221 */ /* 0x008fe20000010000 */
[----:B------:R-:W2:Y:S01]  /*efc0*/  SHFL.DOWN PT, R108, R67, 0x10, 0x1f ;  /* 0x0a001f00436c7f89 */ /* 0x000ea200000e0000 */
[----:B------:R-:W-:Y:S02]  /*efd0*/  FFMA.FTZ R102, R84, R171, R139 ;  /* 0x000000ab54667223 */ /* 0x000fe4000001008b */
[----:B----4-:R-:W-:Y:S01]  /*efe0*/  @!P0 FADD.FTZ R64, R64, R103 ;  /* 0x0000006740408221 */ /* 0x010fe20000010000 */
[----:B------:R-:W-:Y:S01]  /*eff0*/  ISETP.GT.AND P0, PT, R99, 0xf, PT ;  /* 0x0000000f6300780c */ /* 0x000fe20003f04270 */
[----:B------:R-:W3:Y:S01]  /*f000*/  SHFL.DOWN PT, R103, R66, 0x10, 0x1f ;  /* 0x0a001f0042677f89 */ /* 0x000ee200000e0000 */
[----:B------:R-:W-:Y:S02]  /*f010*/  FFMA.FTZ R69, R85, R226, R156 ;  /* 0x000000e255457223 */ /* 0x000fe4000001009c */
[----:B------:R-:W-:Y:S01]  /*f020*/  FFMA.FTZ R140, R140, R237, R141 ;  /* 0x000000ed8c8c7223 */ /* 0x000fe2000001008d */
[----:B------:R-:W4:Y:S01]  /*f030*/  SHFL.DOWN PT, R101, R64, 0x10, 0x1f ;  /* 0x0a001f0040657f89 */ /* 0x000f2200000e0000 */
[----:B------:R-:W-:-:S02]  /*f040*/  FFMA.FTZ R151, R151, R240, R152 ;  /* 0x000000f097977223 */ /* 0x000fc40000010098 */
[----:B------:R-:W-:Y:S02]  /*f050*/  FFMA.FTZ R153, R153, R242, R154 ;  /* 0x000000f299997223 */ /* 0x000fe4000001009a */
[----:B------:R-:W-:Y:S02]  /*f060*/  FFMA.FTZ R159, R161, R120, R159 ;  /* 0x00000078a19f7223 */ /* 0x000fe4000001009f */
[----:B------:R-:W-:Y:S02]  /*f070*/  FFMA.FTZ R68, R162, R109, R68 ;  /* 0x0000006da2447223 */ /* 0x000fe40000010044 */
[----:B------:R-:W-:Y:S02]  /*f080*/  FFMA.FTZ R158, R160, R249, R158 ;  /* 0x000000f9a09e7223 */ /* 0x000fe4000001009e */
[----:B0-----:R-:W-:Y:S02]  /*f090*/  @!P0 FADD.FTZ R65, R65, R104 ;  /* 0x0000006841418221 */ /* 0x001fe40000010000 */
[----:B------:R-:W-:-:S02]  /*f0a0*/  FADD.FTZ R5, R102, R5 ;  /* 0x0000000566057221 */ /* 0x000fc40000010000 */
[----:B--2---:R-:W-:Y:S02]  /*f0b0*/  @!P0 FADD.FTZ R67, R67, R108 ;  /* 0x0000006c43438221 */ /* 0x004fe40000010000 */
[----:B------:R-:W-:Y:S02]  /*f0c0*/  FADD.FTZ R4, R69, R4 ;  /* 0x0000000445047221 */ /* 0x000fe40000010000 */
[----:B------:R-:W-:Y:S02]  /*f0d0*/  FFMA.FTZ R140, R76, R195, R140 ;  /* 0x000000c34c8c7223 */ /* 0x000fe4000001008c */
[----:B---3--:R-:W-:Y:S02]  /*f0e0*/  @!P0 FADD.FTZ R66, R66, R103 ;  /* 0x0000006742428221 */ /* 0x008fe40000010000 */
[----:B------:R-:W-:Y:S02]  /*f0f0*/  FFMA.FTZ R151, R79, R186, R151 ;  /* 0x000000ba4f977223 */ /* 0x000fe40000010097 */
[----:B----4-:R-:W-:-:S02]  /*f100*/  @!P0 FADD.FTZ R64, R64, R101 ;  /* 0x0000006540408221 */ /* 0x010fc40000010000 */
[----:B------:R-:W-:Y:S02]  /*f110*/  FFMA.FTZ R153, R81, R180, R153 ;  /* 0x000000b451997223 */ /* 0x000fe40000010099 */
[----:B------:R-:W-:Y:S01]  /*f120*/  FFMA.FTZ R102, R86, R71, R159 ;  /* 0x0000004756667223 */ /* 0x000fe2000001009f */
[----:B------:R0:W-:Y:S01]  /*f130*/  @!P1 STS.128 [0x2110], R64 ;  /* 0x00211040ff009388 */ /* 0x0001e20000000c00 */
        /* <DEDUP_REMOVED lines=36> */
.L_x_8730:
[----:B0-----:R-:W-:Y:S05]  /*f380*/  BSYNC B0 ;  /* 0x0000000000007941 */ /* 0x001fea0003800000 */
.L_x_8729:
        /* <DEDUP_REMOVED lines=8> */
.L_x_8652:
[----:B0-----:R0:W2:Y:S01]  /*f410*/  LDL.LU R64, [R1] ;  /* 0x0000000001407983 */ /* 0x0010a20000300800 */
[C---:B------:R-:W-:Y:S01]  /*f420*/  ISETP.GE.AND P1, PT, R98.reuse, UR29, PT ;  /* 0x0000001d62007c0c */ /* 0x040fe2000bf26270 */
[----:B------:R-:W-:Y:S01]  /*f430*/  CS2R R48, SRZ ;  /* 0x0000000000307805 */ /* 0x000fe2000001ff00 */
[C---:B------:R-:W-:Y:S01]  /*f440*/  LOP3.LUT R46, R98.reuse, 0x20, RZ, 0xfc, !PT ;  /* 0x00000020622e7812 */ /* 0x040fe200078efcff */
[----:B------:R-:W-:Y:S01]  /*f450*/  BAR.SYNC.DEFER_BLOCKING 0x0 ;  /* 0x0000000000007b1d */ /* 0x000fe20000010000 */
[C---:B------:R-:W-:Y:S01]  /*f460*/  LOP3.LUT R47, R98.reuse, 0x40, RZ, 0xfc, !PT ;  /* 0x00000040622f7812 */ /* 0x040fe200078efcff */
[----:B------:R-:W-:Y:S01]  /*f470*/  CS2R R50, SRZ ;  /* 0x0000000000327805 */ /* 0x000fe2000001ff00 */
[----:B------:R-:W-:Y:S01]  /*f480*/  LOP3.LUT R33, R98, 0x60, RZ, 0xfc, !PT ;  /* 0x0000006062217812 */ /* 0x000fe200078efcff */
[----:B------:R-:W-:Y:S01]  /*f490*/  CS2R R52, SRZ ;  /* 0x0000000000347805 */ /* 0x000fe2000001ff00 */
[----:B------:R-:W-:Y:S01]  /*f4a0*/  ISETP.GE.AND P2, PT, R46, UR29, PT ;  /* 0x0000001d2e007c0c */ /* 0x000fe2000bf46270 */
        /* <DEDUP_REMOVED lines=13> */
[C---:B------:R-:W-:Y:S01]  /*f580*/  LOP3.LUT R41, R98.reuse, 0x160, RZ, 0xfc, !PT ;  /* 0x0000016062297812 */ /* 0x040fe200078efcff */
[----:B------:R-:W4:Y:S01]  /*f590*/  @!P3 LDG.E R48, [R128.64+0x100] ;  /* 0x0001001e8030b981 */ /* 0x000f22000c1e1900 */
[----:B------:R-:W-:Y:S02]  /*f5a0*/  ISETP.GE.AND P0, PT, R35, UR29, PT ;  /* 0x0000001d23007c0c */ /* 0x000fe4000bf06270 */
[C---:B------:R-:W-:Y:S01]  /*f5b0*/  LOP3.LUT R42, R98.reuse, 0x180, RZ, 0xfc, !PT ;  /* 0x00000180622a7812 */ /* 0x040fe200078efcff */
[----:B------:R-:W5:Y:S01]  /*f5c0*/  @!P4 LDG.E R51, [R128.64+0x180] ;  /* 0x0001801e8033c981 */ /* 0x000f62000c1e1900 */
[----:B------:R-:W-:-:S02]  /*f5d0*/  LOP3.LUT R43, R98, 0x1a0, RZ, 0xfc, !PT ;  /* 0x000001a0622b7812 */ /* 0x000fc400078efcff */
[C---:B------:R-:W-:Y:S02]  /*f5e0*/  LOP3.LUT R44, R98.reuse, 0x1c0, RZ, 0xfc, !PT ;  /* 0x000001c0622c7812 */ /* 0x040fe400078efcff */
[----:B------:R-:W-:Y:S01]  /*f5f0*/  LOP3.LUT R45, R98, 0x1e0, RZ, 0xfc, !PT ;  /* 0x000001e0622d7812 */ /* 0x000fe200078efcff */
[----:B------:R-:W3:Y:S01]  /*f600*/  @!P5 LDG.E R50, [R128.64+0x200] ;  /* 0x0002001e8032d981 */ /* 0x000ee2000c1e1900 */
[----:B------:R-:W-:Y:S01]  /*f610*/  CS2R R58, SRZ ;  /* 0x00000000003a7805 */ /* 0x000fe2000001ff00 */
[----:B------:R-:W-:Y:S01]  /*f620*/  CS2R R60, SRZ ;  /* 0x00000000003c7805 */ /* 0x000fe2000001ff00 */
[----:B------:R-:W-:Y:S01]  /*f630*/  MOV R63, RZ ;  /* 0x000000ff003f7202 */ /* 0x000fe20000000f00 */
[----:B------:R-:W3:Y:S01]  /*f640*/  @!P0 LDG.E R53, [R128.64+0x280] ;  /* 0x0002801e80358981 */ /* 0x000ee2000c1e1900 */
[C---:B------:R-:W-:Y:S01]  /*f650*/  IADD3 R104, R99.reuse, 0x20, RZ ;  /* 0x0000002063687810 */ /* 0x040fe20007ffe0ff */
[----:B------:R-:W-:Y:S01]  /*f660*/  ULDC.64 UR8, c[0x0][0x2d8] ;  /* 0x0000b60000087ab9 */ /* 0x000fe20000000a00 */
[----:B------:R-:W-:Y:S01]  /*f670*/  LEA.HI.SX32 R105, R99, R99, 0x1b ;  /* 0x0000006363697211 */ /* 0x000fe200078fdaff */
[----:B------:R-:W-:Y:S01]  /*f680*/  ULDC.64 UR40, c[0x0][0x2f8] ;  /* 0x0000be0000287ab9 */ /* 0x000fe20000000a00 */
[----:B--2---:R-:W2:Y:S01]  /*f690*/  @!P1 LDG.E R64, [R128.64] ;  /* 0x0000001e80409981 */ /* 0x004ea2000c1e1900 */
[----:B------:R-:W-:-:S02]  /*f6a0*/  ISETP.GE.AND P2, PT, R37, UR29, PT ;  /* 0x0000001d25007c0c */ /* 0x000fc4000bf46270 */
[----:B------:R-:W-:Y:S02]  /*f6b0*/  ISETP.GE.AND P3, PT, R38, UR29, PT ;  /* 0x0000001d26007c0c */ /* 0x000fe4000bf66270 */
[----:B------:R-:W-:Y:S02]  /*f6c0*/  ISETP.GE.AND P4, PT, R39, UR29, PT ;  /* 0x0000001d27007c0c */ /* 0x000fe4000bf86270 */
[----:B------:R-:W-:Y:S02]  /*f6d0*/  ISETP.GE.AND P5, PT, R40, UR29, PT ;  /* 0x0000001d28007c0c */ /* 0x000fe4000bfa6270 */
[----:B------:R-:W-:-:S05]  /*f6e0*/  ISETP.GE.AND P0, PT, R41, UR29, PT ;  /* 0x0000001d29007c0c */ /* 0x000fca000bf06270 */
        /* <DEDUP_REMOVED lines=16> */
[C---:B------:R-:W-:Y:S02]  /*f7f0*/  IADD3 R103, R99.reuse, 0x40, RZ ;  /* 0x0000004063677810 */ /* 0x040fe40007ffe0ff */
[C---:B------:R-:W-:Y:S02]  /*f800*/  IADD3 R102, R99.reuse, 0x60, RZ ;  /* 0x0000006063667810 */ /* 0x040fe40007ffe0ff */
[C---:B------:R-:W-:Y:S02]  /*f810*/  IADD3 R101, R99.reuse, 0x80, RZ ;  /* 0x0000008063657810 */ /* 0x040fe40007ffe0ff */
[-C--:B------:R-:W-:Y:S02]  /*f820*/  LEA.HI.SX32 R104, R104, R99.reuse, 0x1b ;  /* 0x0000006368687211 */ /* 0x080fe400078fdaff */
[----:B------:R-:W-:Y:S01]  /*f830*/  IADD3 R70, R99, 0xa0, RZ ;  /* 0x000000a063467810 */ /* 0x000fe20007ffe0ff */
[----:B------:R1:W-:Y:S01]  /*f840*/  STS [R105.X4], R64 ;  /* 0x0000004069007388 */ /* 0x0003e20000004800 */
[----:B------:R-:W-:-:S02]  /*f850*/  LEA.HI.SX32 R103, R103, R99, 0x1b ;  /* 0x0000006367677211 */ /* 0x000fc400078fdaff */
[C---:B------:R-:W-:Y:S02]  /*f860*/  IADD3 R68, R99.reuse, 0xc0, RZ ;  /* 0x000000c063447810 */ /* 0x040fe40007ffe0ff */
[-C--:B------:R-:W-:Y:S02]  /*f870*/  LEA.HI.SX32 R102, R102, R99.reuse, 0x1b ;  /* 0x0000006366667211 */ /* 0x080fe400078fdaff */
[----:B------:R-:W-:Y:S02]  /*f880*/  IADD3 R66, R99, 0xe0, RZ ;  /* 0x000000e063427810 */ /* 0x000fe40007ffe0ff */
[-C--:B------:R-:W-:Y:S02]  /*f890*/  LEA.HI.SX32 R101, R101, R99.reuse, 0x1b ;  /* 0x0000006365657211 */ /* 0x080fe400078fdaff */
[----:B-1----:R-:W-:Y:S01]  /*f8a0*/  IADD3 R64, R99, 0x100, RZ ;  /* 0x0000010063407810 */ /* 0x002fe20007ffe0ff */
[----:B---3--:R-:W-:Y:S01]  /*f8b0*/  STS [R104.X4+0x80], R49 ;  /* 0x0000803168007388 */ /* 0x008fe20000004800 */
[----:B------:R-:W-:-:S02]  /*f8c0*/  LEA.HI.SX32 R70, R70, R99, 0x1b ;  /* 0x0000006346467211 */ /* 0x000fc400078fdaff */
[-C--:B------:R-:W-:Y:S01]  /*f8d0*/  LEA.HI.SX32 R68, R68, R99.reuse, 0x1b ;  /* 0x0000006344447211 */ /* 0x080fe200078fdaff */
[----:B----4-:R-:W-:Y:S01]  /*f8e0*/  STS [R103.X4+0x100], R48 ;  /* 0x0001003067007388 */ /* 0x010fe20000004800 */
[-C--:B------:R-:W-:Y:S02]  /*f8f0*/  LEA.HI.SX32 R66, R66, R99.reuse, 0x1b ;  /* 0x0000006342427211 */ /* 0x080fe400078fdaff */
[----:B------:R-:W-:Y:S01]  /*f900*/  LEA.HI.SX32 R64, R64, R99, 0x1b ;  /* 0x0000006340407211 */ /* 0x000fe200078fdaff */
[----:B-----5:R-:W-:Y:S04]  /*f910*/  STS [R102.X4+0x180], R51 ;  /* 0x0001803366007388 */ /* 0x020fe80000004800 */
        /* <DEDUP_REMOVED lines=19> */
[----:B------:R-:W-:Y:S02]  /*fa50*/  LDS R48, [R89.X4+0x14] ;  /* 0x0000140059307984 */ /* 0x000fe40000004800 */
[----:B------:R-:W-:Y:S01]  /*fa60*/  FSETP.GTU.FTZ.AND P4, PT, R52, 20, PT ;  /* 0x41a000003400780b */ /* 0x000fe20003f9c000 */
[----:B--2---:R-:W-:Y:S02]  /*fa70*/  FADD.FTZ R55, R49, UR5 ;  /* 0x0000000531377e21 */ /* 0x004fe40008010000 */
[----:B------:R-:W1:Y:S01]  /*fa80*/  LDS R49, [R89.X4+0x18] ;  /* 0x0000180059317984 */ /* 0x000e620000004800 */
[----:B---3--:R-:W-:Y:S02]  /*fa90*/  FADD.FTZ R56, R50, UR5 ;  /* 0x0000000532387e21 */ /* 0x008fe40008010000 */
[----:B----4-:R-:W-:Y:S01]  /*faa0*/  FADD.FTZ R51, R51, UR5 ;  /* 0x0000000533337e21 */ /* 0x010fe20008010000 */
[----:B------:R-:W2:Y:S06]  /*fab0*/  LDS R50, [R89.X4+0x1c] ;  /* 0x00001c0059327984 */ /* 0x000eac0000004800 */
[----:B------:R-:W-:-:S04]  /*fac0*/  @!P4 FMUL.FTZ R52, R52, -1.4426950216293334961 ;  /* 0xbfb8aa3b3434c820 */ /* 0x000fc80000410000 */
[----:B------:R3:W4:Y:S01]  /*fad0*/  @!P4 MUFU.EX2 R53, R52 ;  /* 0x000000340035c308 */ /* 0x0007220000000800 */
[C---:B------:R-:W-:Y:S02]  /*fae0*/  FSETP.GTU.FTZ.AND P0, PT, R56.reuse, 20, PT ;  /* 0x41a000003800780b */ /* 0x040fe40003f1c000 */
[----:B------:R-:W-:Y:S02]  /*faf0*/  FSETP.GTU.FTZ.AND P1, PT, R51, 20, PT ;  /* 0x41a000003300780b */ /* 0x000fe40003f3c000 */
[----:B------:R-:W-:Y:S01]  /*fb00*/  FSETP.GTU.FTZ.AND P5, PT, R55, 20, PT ;  /* 0x41a000003700780b */ /* 0x000fe20003fbc000 */
[----:B---3--:R-:W3:Y:S08]  /*fb10*/  LDS R52, [R89.X4+0x24] ;  /* 0x0000240059347984 */ /* 0x008ef00000004800 */
[----:B------:R-:W-:-:S02]  /*fb20*/  @!P0 FMUL.FTZ R56, R56, -1.4426950216293334961 ;  /* 0xbfb8aa3b38388820 */ /* 0x000fc40000410000 */
[----:B----4-:R-:W-:Y:S02]  /*fb30*/  @!P4 FADD.FTZ R54, R53, 1 ;  /* 0x3f8000003536c421 */ /* 0x010fe40000010000 */
[----:B------:R-:W4:Y:S01]  /*fb40*/  LDS R53, [R89.X4+0x28] ;  /* 0x0000280059357984 */ /* 0x000f220000004800 */
[----:B------:R-:W-:Y:S01]  /*fb50*/  @!P1 FMUL.FTZ R57, R51, -1.4426950216293334961 ;  /* 0xbfb8aa3b33399820 */ /* 0x000fe20000410000 */
[----:B------:R-:W5:Y:S02]  /*fb60*/  @!P0 MUFU.EX2 R56, R56 ;  /* 0x0000003800388308 */ /* 0x000f640000000800 */
[----:B------:R-:W0:Y:S01]  /*fb70*/  LDS R51, [R89.X4+0x20] ;  /* 0x0000200059337984 */ /* 0x000e220000004800 */
[----:B------:R-:W-:-:S05]  /*fb80*/  @!P5 FMUL.FTZ R55, R55, -1.4426950216293334961 ;  /* 0xbfb8aa3b3737d820 */ /* 0x000fca0000410000 */
[----:B------:R-:W2:Y:S01]  /*fb90*/  @!P1 MUFU.EX2 R57, R57 ;  /* 0x0000003900399308 */ /* 0x000ea20000000800 */
[----:B-1----:R-:W-:-:S07]  /*fba0*/  FADD.FTZ R49, R49, UR5 ;  /* 0x0000000531317e21 */ /* 0x002fce0008010000 */
[----:B------:R-:W1:Y:S01]  /*fbb0*/  @!P4 MUFU.RCP R59, R54 ;  /* 0x00000036003bc308 */ /* 0x000e620000001000 */
[----:B-----5:R-:W-:Y:S01]  /*fbc0*/  @!P0 FADD.FTZ R56, R56, 1 ;  /* 0x3f80000038388421 */ /* 0x020fe20000010000 */
[----:B------:R-:W-:-:S06]  /*fbd0*/  FSETP.GTU.FTZ.AND P3, PT, R49, 20, PT ;  /* 0x41a000003100780b */ /* 0x000fcc0003f7c000 */
[----:B------:R-:W5:Y:S01]  /*fbe0*/  @!P5 MUFU.EX2 R55, R55 ;  /* 0x000000370037d308 */ /* 0x000f620000000800 */
[----:B--2---:R-:W-:Y:S02]  /*fbf0*/  @!P1 FADD.FTZ R57, R57, 1 ;  /* 0x3f80000039399421 */ /* 0x004fe40000010000 */
[----:B------:R-:W-:-:S05]  /*fc00*/  FADD.FTZ R48, R48, UR5 ;  /* 0x0000000530307e21 */ /* 0x000fca0008010000 */
[----:B------:R-:W2:Y:S01]  /*fc10*/  @!P0 MUFU.RCP R61, R56 ;  /* 0x00000038003d8308 */ /* 0x000ea20000001000 */
[----:B------:R-:W-:-:S07]  /*fc20*/  FADD.FTZ R50, R50, UR5 ;  /* 0x0000000532327e21 */ /* 0x000fce0008010000 */
[----:B------:R-:W0:Y:S01]  /*fc30*/  @!P1 MUFU.RCP R60, R57 ;  /* 0x00000039003c9308 */ /* 0x000e220000001000 */
[----:B-1----:R-:W-:Y:S01]  /*fc40*/  @!P4 FMUL.FTZ R2, R2, R59 ;  /* 0x0000003b0202c220 */ /* 0x002fe20000410000 */
[----:B------:R-:W-:Y:S01]  /*fc50*/  FSETP.GTU.FTZ.AND P2, PT, R48, 20, PT ;  /* 0x41a000003000780b */ /* 0x000fe20003f5c000 */
[----:B-----5:R-:W-:Y:S01]  /*fc60*/  @!P5 FADD.FTZ R55, R55, 1 ;  /* 0x3f8000003737d421 */ /* 0x020fe20000010000 */
[----:B------:R-:W-:Y:S01]  /*fc70*/  FSETP.GTU.FTZ.AND P4, PT, R50, 20, PT ;  /* 0x41a000003200780b */ /* 0x000fe20003f9c000 */
[----:B------:R-:W-:Y:S02]  /*fc80*/  @!P3 FMUL.FTZ R49, R49, -1.4426950216293334961 ;  /* 0xbfb8aa3b3131b820 */ /* 0x000fe40000410000 */
[----:B---3--:R-:W-:Y:S01]  /*fc90*/  FADD.FTZ R52, R52, UR5 ;  /* 0x0000000534347e21 */ /* 0x008fe20008010000 */
[----:B------:R-:W1:Y:S01]  /*fca0*/  @!P5 MUFU.RCP R58, R55 ;  /* 0x00000037003ad308 */ /* 0x000e620000001000 */
[----:B----4-:R-:W-:Y:S02]  /*fcb0*/  FADD.FTZ R53, R53, UR5 ;  /* 0x0000000535357e21 */ /* 0x010fe40008010000 */
[----:B--2---:R-:W-:Y:S01]  /*fcc0*/  @!P0 FMUL.FTZ R4, R4, R61 ;  /* 0x0000003d04048220 */ /* 0x004fe20000410000 */
[----:B------:R-:W-:-:S04]  /*fcd0*/  FSETP.GTU.FTZ.AND P0, PT, R52, 20, PT ;  /* 0x41a000003400780b */ /* 0x000fc80003f1c000 */
[----:B------:R-:W2:Y:S01]  /*fce0*/  @!P3 MUFU.EX2 R49, R49 ;  /* 0x000000310031b308 */ /* 0x000ea20000000800 */
[----:B0-----:R-:W-:Y:S01]  /*fcf0*/  @!P1 FMUL.FTZ R5, R5, R60 ;  /* 0x0000003c05059220 */ /* 0x001fe20000410000 */
[----:B------:R-:W-:Y:S01]  /*fd00*/  FSETP.GTU.FTZ.AND P1, PT, R53, 20, PT ;  /* 0x41a000003500780b */ /* 0x000fe20003f3c000 */
[----:B------:R-:W-:Y:S02]  /*fd10*/  @!P2 FMUL.FTZ R48, R48, -1.4426950216293334961 ;  /* 0xbfb8aa3b3030a820 */ /* 0x000fe40000410000 */
[----:B------:R-:W-:Y:S02]  /*fd20*/  @!P4 FMUL.FTZ R50, R50, -1.4426950216293334961 ;  /* 0xbfb8aa3b3232c820 */ /* 0x000fe40000410000 */
[----:B------:R-:W-:Y:S02]  /*fd30*/  FADD.FTZ R51, R51, UR5 ;  /* 0x0000000533337e21 */ /* 0x000fe40008010000 */
[----:B------:R-:W0:Y:S01]  /*fd40*/  @!P2 MUFU.EX2 R48, R48 ;  /* 0x000000300030a308 */ /* 0x000e220000000800 */
[----:B-1----:R-:W-:-:S02]  /*fd50*/  @!P5 FMUL.FTZ R3, R3, R58 ;  /* 0x0000003a0303d220 */ /* 0x002fc40000410000 */
[----:B------:R-:W-:Y:S01]  /*fd60*/  FSETP.GTU.FTZ.AND P5, PT, R51, 20, PT ;  /* 0x41a000003300780b */ /* 0x000fe20003fbc000 */
[----:B------:R-:W-:-:S04]  /*fd70*/  @!P0 FMUL.FTZ R55, R52, -1.4426950216293334961 ;  /* 0xbfb8aa3b34378820 */ /* 0x000fc80000410000 */
[----:B------:R-:W1:Y:S01]  /*fd80*/  @!P4 MUFU.EX2 R50, R50 ;  /* 0x000000320032c308 */ /* 0x000e620000000800 */
[----:B--2---:R-:W-:Y:S02]  /*fd90*/  @!P3 FADD.FTZ R52, R49, 1 ;  /* 0x3f8000003134b421 */ /* 0x004fe40000010000 */
[----:B------:R-:W-:Y:S01]  /*fda0*/  @!P1 FMUL.FTZ R56, R53, -1.4426950216293334961 ;  /* 0xbfb8aa3b35389820 */ /* 0x000fe20000410000 */
[----:B------:R-:W2:Y:S05]  /*fdb0*/  LDS R49, [R89.X4+0x30] ;  /* 0x0000300059317984 */ /* 0x000eaa0000004800 */
[----:B------:R-:W3:Y:S01]  /*fdc0*/  @!P1 MUFU.EX2 R56, R56 ;  /* 0x0000003800389308 */ /* 0x000ee20000000800 */
[----:B------:R-:W-:-:S02]  /*fdd0*/  @!P5 FMUL.FTZ R54, R51, -1.4426950216293334961 ;  /* 0xbfb8aa3b3336d820 */ /* 0x000fc40000410000 */
[----:B0-----:R-:W-:Y:S02]  /*fde0*/  @!P2 FADD.FTZ R51, R48, 1 ;  /* 0x3f8000003033a421 */ /* 0x001fe40000010000 */
[----:B------:R-:W-:Y:S01]  /*fdf0*/  LDS R48, [R89.X4+0x2c] ;  /* 0x00002c0059307984 */ /* 0x000fe20000004800 */
[----:B-1----:R-:W-:Y:S02]  /*fe00*/  @!P4 FADD.FTZ R53, R50, 1 ;  /* 0x3f8000003235c421 */ /* 0x002fe40000010000 */
[----:B------:R0:W-:Y:S01]  /*fe10*/  @!P2 MUFU.RCP R57, R51 ;  /* 0x000000330039a308 */ /* 0x0001e20000001000 */
[----:B------:R-:W-:Y:S07]  /*fe20*/  LDS R50, [R89.X4+0x34] ;  /* 0x0000340059327984 */ /* 0x000fee0000004800 */
[----:B------:R1:W-:Y:S01]  /*fe30*/  @!P4 MUFU.RCP R59, R53 ;  /* 0x00000035003bc308 */ /* 0x0003e20000001000 */
[----:B0-----:R-:W-:Y:S01]  /*fe40*/  LDS R51, [R89.X4+0x38] ;  /* 0x0000380059337984 */ /* 0x001fe20000004800 */
[----:B---3--:R-:W-:-:S03]  /*fe50*/  @!P1 FADD.FTZ R56, R56, 1 ;  /* 0x3f80000038389421 */ /* 0x008fc60000010000 */
[----:B-1----:R-:W0:Y:S03]  /*fe60*/  LDS R53, [R89.X4] ;  /* 0x0000000059357984 */ /* 0x002e260000004800 */
[----:B------:R-:W1:Y:S08]  /*fe70*/  @!P0 MUFU.EX2 R55, R55 ;  /* 0x0000003700378308 */ /* 0x000e700000000800 */
[----:B------:R3:W-:Y:S08]  /*fe80*/  @!P3 MUFU.RCP R58, R52 ;  /* 0x00000034003ab308 */ /* 0x0007f00000001000 */
[----:B------:R-:W4:Y:S01]  /*fe90*/  @!P1 MUFU.RCP R56, R56 ;  /* 0x0000003800389308 */ /* 0x000f220000001000 */
[----:B---3--:R-:W3:Y:S04]  /*fea0*/  LDS R52, [R89.X4+0x3c] ;  /* 0x00003c0059347984 */ /* 0x008ee80000004800 */
[----:B------:R-:W-:Y:S01]  /*feb0*/  BAR.SYNC.DEFER_BLOCKING 0x0 ;  /* 0x0000000000007b1d */ /* 0x000fe20000010000 */
[----:B-1----:R-:W-:-:S02]  /*fec0*/  @!P0 FADD.FTZ R55, R55, 1 ;  /* 0x3f80000037378421 */ /* 0x002fc40000010000 */
[----:B--2---:R-:W-:-:S04]  /*fed0*/  FADD.FTZ R49, R49, UR5 ;  /* 0x0000000531317e21 */ /* 0x004fc80008010000 */
[----:B------:R-:W1:Y:S01]  /*fee0*/  @!P0 MUFU.RCP R55, R55 ;  /* 0x0000003700378308 */ /* 0x000e620000001000 */
[----:B----4-:R-:W-:Y:S01]  /*fef0*/  @!P1 FMUL.FTZ R11, R11, R56 ;  /* 0x000000380b0b9220 */ /* 0x010fe20000410000 */
[----:B------:R-:W-:Y:S01]  /*ff00*/  FSETP.GTU.FTZ.AND P1, PT, R49, 20, PT ;  /* 0x41a000003100780b */ /* 0x000fe20003f3c000 */
[----:B------:R-:W-:Y:S02]  /*ff10*/  @!P2 FMUL.FTZ R6, R6, R57 ;  /* 0x000000390606a220 */ /* 0x000fe40000410000 */
[----:B------:R-:W-:Y:S01]  /*ff20*/  @!P4 FMUL.FTZ R8, R8, R59 ;  /* 0x0000003b0808c220 */ /* 0x000fe20000410000 */
[----:B------:R2:W-:Y:S01]  /*ff30*/  STS [R89.X4+0x10], R28 ;  /* 0x0000101c59007388 */ /* 0x0005e20000004800 */
[----:B-1----:R-:W-:-:S03]  /*ff40*/  @!P0 FMUL.FTZ R10, R10, R55 ;  /* 0x000000370a0a8220 */ /* 0x002fc60000410000 */
[----:B------:R-:W-:Y:S04]  /*ff50*/  STS [R89.X4], R32 ;  /* 0x0000002059007388 */ /* 0x000fe80000004800 */
[----:B------:R-:W-:Y:S01]  /*ff60*/  STS [R89.X4+0x4], R31 ;  /* 0x0000041f59007388 */ /* 0x000fe20000004800 */
[----:B--2---:R-:W-:-:S03]  /*ff70*/  MOV R28, UR29 ;  /* 0x0000001d001c7c02 */ /* 0x004fc60008000f00 */
[----:B------:R-:W-:Y:S04]  /*ff80*/  STS [R89.X4+0x8], R30 ;  /* 0x0000081e59007388 */ /* 0x000fe80000004800 */
[----:B------:R-:W-:Y:S04]  /*ff90*/  STS [R89.X4+0xc], R29 ;  /* 0x00000c1d59007388 */ /* 0x000fe80000004800 */
[----:B------:R-:W-:Y:S04]  /*ffa0*/  STS [R89.X4+0x14], R27 ;  /* 0x0000141b59007388 */ /* 0x000fe80000004800 */
[----:B------:R0:W-:Y:S04]  /*ffb0*/  STS [R89.X4+0x18], R26 ;  /* 0x0000181a59007388 */ /* 0x0001e80000004800 */
[----:B------:R-:W-:Y:S04]  /*ffc0*/  STS [R89.X4+0x1c], R25 ;  /* 0x00001c1959007388 */ /* 0x000fe80000004800 */
[----:B------:R1:W-:Y:S01]  /*ffd0*/  STS [R89.X4+0x20], R24 ;  /* 0x0000201859007388 */ /* 0x0003e20000004800 */
[----:B0-----:R-:W-:-:S03]  /*ffe0*/  FADD.FTZ R26, R53, UR5 ;  /* 0x00000005351a7e21 */ /* 0x001fc60008010000 */
[----:B------:R-:W-:Y:S04]  /*fff0*/  STS [R89.X4+0x24], R23 ;  /* 0x0000241759007388 */ /* 0x000fe80000004800 */
[----:B------:R-:W-:Y:S01]  /*10000*/  STS [R89.X4+0x28], R22 ;  /* 0x0000281659007388 */ /* 0x000fe20000004800 */
[----:B-1----:R-:W-:-:S03]  /*10010*/  FADD.FTZ R24, R51, UR5 ;  /* 0x0000000533187e21 */ /* 0x002fc60008010000 */
[----:B------:R-:W-:Y:S04]  /*10020*/  STS [R89.X4+0x2c], R21 ;  /* 0x00002c1559007388 */ /* 0x000fe80000004800 */
[----:B------:R0:W-:Y:S04]  /*10030*/  STS [R89.X4+0x30], R20 ;  /* 0x0000301459007388 */ /* 0x0001e80000004800 */
[----:B------:R1:W-:Y:S04]  /*10040*/  STS [R89.X4+0x34], R19 ;  /* 0x0000341359007388 */ /* 0x0003e80000004800 */
[----:B------:R2:W-:Y:S01]  /*10050*/  STS [R89.X4+0x38], R18 ;  /* 0x0000381259007388 */ /* 0x0005e20000004800 */
[----:B0-----:R-:W-:-:S03]  /*10060*/  @!P1 FMUL.FTZ R20, R49, -1.4426950216293334961 ;  /* 0xbfb8aa3b31149820 */ /* 0x001fc60000410000 */
        /* <DEDUP_REMOVED lines=19> */
[----:B------:R-:W4:Y:S01]  /*101a0*/  @!P5 MUFU.EX2 R54, R54 ;  /* 0x000000360036d308 */ /* 0x000f220000000800 */
[----:B------:R-:W-:Y:S01]  /*101b0*/  @!P3 FMUL.FTZ R7, R7, R58 ;  /* 0x0000003a0707b220 */ /* 0x000fe20000410000 */
[----:B------:R-:W-:Y:S01]  /*101c0*/  FSETP.GTU.FTZ.AND P3, PT, R24, 20, PT ;  /* 0x41a000001800780b */ /* 0x000fe20003f7c000 */
[----:B------:R-:W-:-:S02]  /*101d0*/  FADD.FTZ R48, R48, UR5 ;  /* 0x0000000530307e21 */ /* 0x000fc40008010000 */
[----:B------:R-:W-:-:S03]  /*101e0*/  FADD.FTZ R50, R50, UR5 ;  /* 0x0000000532327e21 */ /* 0x000fc60008010000 */
[----:B------:R-:W-:Y:S02]  /*101f0*/  FSETP.GTU.FTZ.AND P0, PT, R48, 20, PT ;  /* 0x41a000003000780b */ /* 0x000fe40003f1c000 */
[----:B------:R-:W-:-:S05]  /*10200*/  FSETP.GTU.FTZ.AND P2, PT, R50, 20, PT ;  /* 0x41a000003200780b */ /* 0x000fca0003f5c000 */
[----:B-1----:R-:W-:Y:S01]  /*10210*/  @!P3 FMUL.FTZ R19, R24, -1.4426950216293334961 ;  /* 0xbfb8aa3b1813b820 */ /* 0x002fe20000410000 */
[----:B------:R-:W-:Y:S01]  /*10220*/  BAR.SYNC.DEFER_BLOCKING 0x0 ;  /* 0x0000000000007b1d */ /* 0x000fe20000010000 */
[----:B----4-:R-:W-:-:S06]  /*10230*/  @!P5 FADD.FTZ R54, R54, 1 ;  /* 0x3f8000003636d421 */ /* 0x010fcc0000010000 */
[----:B------:R-:W1:Y:S01]  /*10240*/  @!P5 MUFU.RCP R54, R54 ;  /* 0x000000360036d308 */ /* 0x000e620000001000 */
[----:B---3--:R-:W-:Y:S01]  /*10250*/  FADD.FTZ R52, R52, UR5 ;  /* 0x0000000534347e21 */ /* 0x008fe20008010000 */
[----:B------:R-:W3:Y:S01]  /*10260*/  LDS R24, [0x840] ;  /* 0x00084000ff187984 */ /* 0x000ee20000000800 */
[----:B------:R-:W-:Y:S02]  /*10270*/  @!P0 FMUL.FTZ R21, R48, -1.4426950216293334961 ;  /* 0xbfb8aa3b30158820 */ /* 0x000fe40000410000 */
[----:B--2---:R-:W-:Y:S01]  /*10280*/  @!P2 FMUL.FTZ R18, R50, -1.4426950216293334961 ;  /* 0xbfb8aa3b3212a820 */ /* 0x004fe20000410000 */
[----:B------:R-:W-:Y:S01]  /*10290*/  FSETP.GTU.FTZ.AND P4, PT, R52, 20, PT ;  /* 0x41a000003400780b */ /* 0x000fe20003f9c000 */
[----:B-1----:R-:W-:Y:S01]  /*102a0*/  @!P5 FMUL.FTZ R9, R9, R54 ;  /* 0x000000360909d220 */ /* 0x002fe20000410000 */
[----:B------:R-:W-:Y:S01]  /*102b0*/  @!P1 MUFU.EX2 R20, R20 ;  /* 0x0000001400149308 */ /* 0x000fe20000000800 */
[----:B------:R-:W-:-:S07]  /*102c0*/  FSETP.GTU.FTZ.AND P5, PT, R26, 20, PT ;  /* 0x41a000001a00780b */ /* 0x000fce0003fbc000 */
[----:B------:R-:W1:Y:S08]  /*102d0*/  @!P0 MUFU.EX2 R21, R21 ;  /* 0x0000001500158308 */ /* 0x000e700000000800 */
[----:B------:R-:W2:Y:S08]  /*102e0*/  @!P2 MUFU.EX2 R18, R18 ;  /* 0x000000120012a308 */ /* 0x000eb00000000800 */
[----:B------:R-:W4:Y:S01]  /*102f0*/  @!P3 MUFU.EX2 R19, R19 ;  /* 0x000000130013b308 */ /* 0x000f220000000800 */
[----:B------:R-:W-:-:S02]  /*10300*/  @!P4 FMUL.FTZ R22, R52, -1.4426950216293334961 ;  /* 0xbfb8aa3b3416c820 */ /* 0x000fc40000410000 */
[----:B0-----:R-:W-:Y:S02]  /*10310*/  @!P5 FMUL.FTZ R17, R26, -1.4426950216293334961 ;  /* 0xbfb8aa3b1a11d820 */ /* 0x001fe40000410000 */
[----:B-1----:R-:W-:Y:S02]  /*10320*/  @!P0 FADD.FTZ R21, R21, 1 ;  /* 0x3f80000015158421 */ /* 0x002fe40000010000 */
[----:B------:R-:W-:Y:S01]  /*10330*/  @!P1 FADD.FTZ R20, R20, 1 ;  /* 0x3f80000014149421 */ /* 0x000fe20000010000 */
[----:B------:R-:W0:Y:S01]  /*10340*/  @!P4 MUFU.EX2 R22, R22 ;  /* 0x000000160016c308 */ /* 0x000e220000000800 */
[----:B--2---:R-:W-:Y:S01]  /*10350*/  @!P2 FADD.FTZ R18, R18, 1 ;  /* 0x3f8000001212a421 */ /* 0x004fe20000010000 */
[----:B---3--:R-:W-:Y:S01]  /*10360*/  ISETP.GE.AND P6, PT, R98, R24, PT ;  /* 0x000000186200720c */ /* 0x008fe20003fc6270 */
[----:B------:R-:W-:Y:S01]  /*10370*/  UIMAD UR7, UR13, UR8, URZ ;  /* 0x000000080d0772a4 */ /* 0x000fe2000f8e023f */
[----:B----4-:R-:W-:-:S04]  /*10380*/  @!P3 FADD.FTZ R19, R19, 1 ;  /* 0x3f8000001313b421 */ /* 0x010fc80000010000 */
[----:B------:R-:W1:Y:S01]  /*10390*/  @!P5 MUFU.EX2 R17, R17 ;  /* 0x000000110011d308 */ /* 0x000e620000000800 */
        /* <DEDUP_REMOVED lines=27> */
.L_x_8733:
[----:B---34-:R-:W-:Y:S05]  /*10550*/  BSYNC B0 ;  /* 0x0000000000007941 */ /* 0x018fea0003800000 */
.L_x_8732:
[----:B0-----:R-:W3:Y:S01]  /*10560*/  LDL.LU R23, [R1+0x4] ;  /* 0x0000040001177983 */ /* 0x001ee20000300800 */
[----:B------:R-:W-:Y:S01]  /*10570*/  ULDC.64 UR40, c[0x0][0x2e0] ;  /* 0x0000b80000287ab9 */ /* 0x000fe20000000a00 */
[----:B------:R-:W-:Y:S01]  /*10580*/  @!P0 FMUL.FTZ R12, R12, R71 ;  /* 0x000000470c0c8220 */ /* 0x000fe20000410000 */
[----:B------:R-:W-:Y:S01]  /*10590*/  UMOV UR37, UR7 ;  /* 0x0000000700257c82 */ /* 0x000fe20008000000 */
[C---:B--2---:R-:W-:Y:S01]  /*105a0*/  LEA R18, P0, R98.reuse, c[0x0][0x330], 0x2 ;  /* 0x0000cc0062127a11 */ /* 0x044fe200078010ff */
[----:B------:R-:W-:Y:S01]  /*105b0*/  UIMAD.WIDE.U32 UR36, UR10, UR40, UR36 ;  /* 0x000000280a2472a5 */ /* 0x000fe2000f8e0024 */
[----:B------:R-:W-:Y:S01]  /*105c0*/  SHF.R.S32.HI R19, RZ, 0x1f, R98 ;  /* 0x0000001fff137819 */ /* 0x000fe20000011462 */
[----:B------:R-:W-:Y:S01]  /*105d0*/  UIMAD UR40, UR11, UR40, URZ ;  /* 0x000000280b2872a4 */ /* 0x000fe2000f8e023f */
[----:B-1----:R-:W-:Y:S01]  /*105e0*/  @!P5 FADD.FTZ R17, R17, 1 ;  /* 0x3f8000001111d421 */ /* 0x002fe20000010000 */
[----:B------:R-:W-:Y:S01]  /*105f0*/  UIADD3 UR7, UP0, UR26, UR36, URZ ;  /* 0x000000241a077290 */ /* 0x000fe2000ff1e03f */
[----:B------:R0:W1:Y:S01]  /*10600*/  @!P4 MUFU.RCP R21, R22 ;  /* 0x000000160015c308 */ /* 0x0000620000001000 */
[----:B------:R-:W-:Y:S01]  /*10610*/  UIMAD UR36, UR10, UR41, UR40 ;  /* 0x000000290a2472a4 */ /* 0x000fe2000f8e0228 */
[----:B------:R-:W-:Y:S01]  /*10620*/  LEA.HI.X R19, R98, c[0x0][0x334], R19, 0x2, P0 ;  /* 0x0000cd0062137a11 */ /* 0x000fe200000f1413 */
[----:B------:R-:W-:-:S02]  /*10630*/  @!P1 FMUL.FTZ R13, R13, R26 ;  /* 0x0000001a0d0d9220 */ /* 0x000fc40000410000 */
[----:B------:R-:W-:Y:S01]  /*10640*/  UIADD3.X UR36, UR27, UR36, UR37, UP0, !UPT ;  /* 0x000000241b247290 */ /* 0x000fe200087fe425 */
[----:B------:R-:W-:Y:S01]  /*10650*/  MOV R20, UR7 ;  /* 0x0000000700147c02 */ /* 0x000fe20008000f00 */
[----:B------:R-:W-:Y:S01]  /*10660*/  @!P2 FMUL.FTZ R14, R14, R73 ;  /* 0x000000490e0ea220 */ /* 0x000fe20000410000 */
[----:B------:R-:W2:Y:S02]  /*10670*/  @!P5 MUFU.RCP R17, R17 ;  /* 0x000000110011d308 */ /* 0x000ea40000001000 */
[C---:B------:R-:W-:Y:S02]  /*10680*/  LEA R18, P0, R20.reuse, R18, 0x2 ;  /* 0x0000001214127211 */ /* 0x040fe400078010ff */
[----:B0-----:R-:W-:Y:S02]  /*10690*/  MOV R22, UR36 ;  /* 0x0000002400167c02 */ /* 0x001fe40008000f00 */
[----:B------:R-:W-:Y:S02]  /*106a0*/  ISETP.GE.AND P2, PT, R47, R24, PT ;  /* 0x000000182f00720c */ /* 0x000fe40003f46270 */
[----:B------:R-:W-:-:S02]  /*106b0*/  LEA.HI.X R19, R20, R19, R22, 0x2, P0 ;  /* 0x0000001314137211 */ /* 0x000fc400000f1416 */
[-C--:B------:R-:W-:Y:S02]  /*106c0*/  ISETP.GE.AND P1, PT, R33, R24.reuse, PT ;  /* 0x000000182100720c */ /* 0x080fe40003f26270 */
[----:B------:R-:W-:Y:S01]  /*106d0*/  ISETP.GE.AND P0, PT, R34, R24, PT ;  /* 0x000000182200720c */ /* 0x000fe20003f06270 */
[----:B------:R-:W-:Y:S01]  /*106e0*/  @!P3 FMUL.FTZ R15, R15, R28 ;  /* 0x0000001c0f0fb220 */ /* 0x000fe20000410000 */
[-C--:B------:R-:W-:Y:S01]  /*106f0*/  ISETP.GE.AND P3, PT, R37, R24.reuse, PT ;  /* 0x000000182500720c */ /* 0x080fe20003f66270 */
[----:B-1----:R-:W-:Y:S01]  /*10700*/  @!P4 FMUL.FTZ R16, R16, R21 ;  /* 0x000000151010c220 */ /* 0x002fe20000410000 */
[-C--:B------:R-:W-:Y:S01]  /*10710*/  ISETP.GE.AND P4, PT, R36, R24.reuse, PT ;  /* 0x000000182400720c */ /* 0x080fe20003f86270 */
[----:B--2---:R-:W-:Y:S01]  /*10720*/  @!P5 FMUL.FTZ R0, R0, R17 ;  /* 0x000000110000d220 */ /* 0x004fe20000410000 */
        /* <DEDUP_REMOVED lines=27> */
[----:B------:R0:W-:Y:S04]  /*108e0*/  STS [R89.X4+0x4], R2 ;  /* 0x0000040259007388 */ /* 0x0001e80000004800 */
[----:B------:R-:W-:Y:S04]  /*108f0*/  STS [R89.X4], R0 ;  /* 0x0000000059007388 */ /* 0x000fe80000004800 */
        /* <DEDUP_REMOVED lines=29> */
[----:B---3--:R-:W-:-:S03]  /*10ad0*/  FADD.FTZ R17, R0, R23 ;  /* 0x0000001700117221 */ /* 0x008fc60000010000 */
[----:B------:R-:W-:Y:S01]  /*10ae0*/  LDS R23, [R102.X4+0x180] ;  /* 0x0001800066177984 */ /* 0x000fe20000004800 */
[----:B------:R-:W-:Y:S01]  /*10af0*/  FADD.FTZ R20, R17, R2 ;  /* 0x0000000211147221 */ /* 0x000fe20000010000 */
[----:B0-----:R-:W-:-:S03]  /*10b00*/  MOV R2, UR29 ;  /* 0x0000001d00027c02 */ /* 0x001fc60008000f00 */
[----:B------:R-:W-:-:S04]  /*10b10*/  FADD.FTZ R17, R20, R3 ;  /* 0x0000000314117221 */ /* 0x000fc80000010000 */
[----:B------:R-:W-:Y:S02]  /*10b20*/  FADD.FTZ R20, R17, R4 ;  /* 0x0000000411147221 */ /* 0x000fe40000010000 */
[----:B------:R-:W-:Y:S04]  /*10b30*/  LDS R17, [R105.X4] ;  /* 0x0000000069117984 */ /* 0x000fe80000004800 */
[----:B------:R0:W-:Y:S04]  /*10b40*/  @!P6 STS [0x840], R2 ;  /* 0x00084002ff00e388 */ /* 0x0001e80000000800 */
[----:B------:R-:W-:Y:S01]  /*10b50*/  BAR.SYNC.DEFER_BLOCKING 0x0 ;  /* 0x0000000000007b1d */ /* 0x000fe20000010000 */
[----:B-1----:R-:W-:-:S04]  /*10b60*/  FADD.FTZ R5, R20, R5 ;  /* 0x0000000514057221 */ /* 0x002fc80000010000 */
[----:B--2---:R-:W-:-:S04]  /*10b70*/  FADD.FTZ R6, R5, R6 ;  /* 0x0000000605067221 */ /* 0x004fc80000010000 */
[----:B----4-:R-:W-:-:S04]  /*10b80*/  FADD.FTZ R7, R6, R7 ;  /* 0x0000000706077221 */ /* 0x010fc80000010000 */
[----:B-----5:R-:W-:-:S04]  /*10b90*/  FADD.FTZ R8, R7, R8 ;  /* 0x0000000807087221 */ /* 0x020fc80000010000 */
        /* <DEDUP_REMOVED lines=28> */
.L_x_8735:
[----:B0-----:R-:W-:Y:S05]  /*10d60*/  BSYNC B0 ;  /* 0x0000000000007941 */ /* 0x001fea0003800000 */
.L_x_8734:
        /* <DEDUP_REMOVED lines=61> */
.L_x_8614:
        /* <DEDUP_REMOVED lines=27> */
.L_x_8738:
[----:B-1----:R-:W-:Y:S05]  /*112f0*/  BSYNC B0 ;  /* 0x0000000000007941 */ /* 0x002fea0003800000 */
.L_x_8737:
        /* <DEDUP_REMOVED lines=26> */
.L_x_8740:
[----:B------:R-:W3:Y:S02]  /*114a0*/  S2R R11, SR_TID.X ;  /* 0x00000000000b7919 */ /* 0x000ee40000002100 */
.L_x_8741:
[----:B-1----:R-:W-:Y:S05]  /*114b0*/  BSYNC B0 ;  /* 0x0000000000007941 */ /* 0x002fea0003800000 */
.L_x_8739:
        /* <DEDUP_REMOVED lines=12> */
.L_x_8742:
        /* <DEDUP_REMOVED lines=32> */
.L_x_8743:
        /* <DEDUP_REMOVED lines=16> */
.L_x_14698:


//--------------------- .text._Z25selective_scan_bwd_kernelI32Selective_Scan_bwd_kernel_traitsILi32ELi16ELb0ELb1ELb0ELb0ELb0EfN3c107complexIfEEEEv12SSMParamsBwd --------------------------
	.section	.text._Z25selective_scan_bwd_kernelI32Selective_Scan_bwd_kernel_traitsILi32ELi16ELb0ELb1ELb0ELb0ELb0EfN3c107complexIfEEEEv12SSMParamsBwd,"ax",@progbits
	.sectioninfo	@"SHI_REGISTERS=255"
	.align	128
        .global         _Z25selective_scan_bwd_kernelI32Selective_Scan_bwd_kernel_traitsILi32ELi16ELb0ELb1ELb0ELb0ELb0EfN3c107complexIfEEEEv12SSMParamsBwd
        .type           _Z25selective_scan_bwd_kernelI32Selective_Scan_bwd_kernel_traitsILi32ELi16ELb0ELb1ELb0ELb0ELb0EfN3c107complexIfEEEEv12SSMParamsBwd,@function
        .size           _Z25selective_scan_bwd_kernelI32Selective_Scan_bwd_kernel_traitsILi32ELi16ELb0ELb1ELb0ELb0ELb0EfN3c107complexIfEEEEv12SSMParamsBwd,(.L_x_14699 - _Z25selective_scan_bwd_kernelI32Selective_Scan_bwd_kernel_traitsILi32ELi16ELb0ELb1ELb0ELb0ELb0EfN3c107complexIfEEEEv12SSMParamsBwd)
        .other          _Z25selective_scan_bwd_kernelI32Selective_Scan_bwd_kernel_traitsILi32ELi16ELb0ELb1ELb0ELb0ELb0EfN3c107complexIfEEEEv12SSMParamsBwd,@"STO_CUDA_ENTRY STV_DEFAULT"
_Z25selective_scan_bwd_kernelI32Selective_Scan_bwd_kernel_traitsILi32ELi16ELb0ELb1ELb0ELb0ELb0EfN3c107complexIfEEEEv12SSMParamsBwd:
.text._Z25selective_scan_bwd_kernelI32Selective_Scan_bwd_kernel_traitsILi32ELi16ELb0ELb1ELb0ELb0ELb0EfN3c107complexIfEEEEv12SSMParamsBwd:
        /* <DEDUP_REMOVED lines=159> */
[----:B---3--:R-:W-:-:S04]  /*09f0*/  SHF.L.U32 R125, R131, 0x4, RZ ;  /* 0x00000004837d7819 */ /* 0x008fc800000006ff */
[----:B----4-:R-:W-:Y:S02]  /*0a00*/  LOP3.LUT R125, R125, 0xfffffe00, RZ, 0xc0, !PT ;  /* 0xfffffe007d7d7812 */ /* 0x010fe400078ec0ff */
.L_x_8829:
[----:B------:R-:W-:Y:S01]  /*0a10*/  ULDC UR24, c[0x0][0x174] ;  /* 0x00005d0000187ab9 */ /* 0x000fe20000000800 */
[----:B------:R-:W-:Y:S01]  /*0a20*/  BAR.SYNC.DEFER_BLOCKING 0x0 ;  /* 0x0000000000007b1d */ /* 0x000fe20000010000 */
[----:B------:R-:W-:-:S04]  /*0a30*/  UIADD3 UR24, -UR6, UR24, URZ ;  /* 0x0000001806187290 */ /* 0x000fc8000fffe13f */
[----:B------:R-:W-:Y:S01]  /*0a40*/  ULEA UR25, UR24, 0xfffffe00, 0x9 ;  /* 0xfffffe0018197891 */ /* 0x000fe2000f8e483f */
[----:B------:R-:W3:Y:S01]  /*0a50*/  LDL.LU R39, [R1+0x4] ;  /* 0x0000040001277983 */ /* 0x000ee20000300800 */
[----:B------:R-:W-:Y:S01]  /*0a60*/  ULDC UR40, c[0x0][0x168] ;  /* 0x00005a0000287ab9 */ /* 0x000fe20000000800 */
[----:B------:R-:W-:Y:S01]  /*0a70*/  LOP3.LUT R124, R125, 0x1f, R131, 0xf8, !PT ;  /* 0x0000001f7d7c7812 */ /* 0x000fe200078ef883 */
[----:B------:R-:W-:Y:S01]  /*0a80*/  UIADD3 UR40, -UR25, UR40, URZ ;  /* 0x0000002819287290 */ /* 0x000fe2000fffe13f */
[----:B------:R-:W-:Y:S01]  /*0a90*/  MOV R2, UR16 ;  /* 0x0000001000027c02 */ /* 0x000fe20008000f00 */
[----:B------:R-:W-:Y:S01]  /*0aa0*/  HFMA2.MMA R0, -RZ, RZ, 0, 0 ;  /* 0x00000000ff007435 */ /* 0x000fe200000001ff */
[C---:B------:R-:W-:Y:S01]  /*0ab0*/  LOP3.LUT R30, R124.reuse, 0x20, RZ, 0xfc, !PT ;  /* 0x000000207c1e7812 */ /* 0x040fe200078efcff */
[----:B-1----:R-:W-:Y:S01]  /*0ac0*/  CS2R R4, SRZ ;  /* 0x0000000000047805 */ /* 0x002fe2000001ff00 */
[----:B------:R-:W-:Y:S01]  /*0ad0*/  MOV R3, UR17 ;  /* 0x0000001100037c02 */ /* 0x000fe20008000f00 */
[----:B------:R-:W-:Y:S01]  /*0ae0*/  CS2R R8, SRZ ;  /* 0x0000000000087805 */ /* 0x000fe2000001ff00 */
[----:B------:R-:W-:Y:S01]  /*0af0*/  ISETP.GE.AND P0, PT, R124, UR40, PT ;  /* 0x000000287c007c0c */ /* 0x000fe2000bf06270 */
[----:B------:R-:W-:Y:S01]  /*0b00*/  CS2R R6, SRZ ;  /* 0x0000000000067805 */ /* 0x000fe2000001ff00 */
[----:B------:R-:W-:Y:S01]  /*0b10*/  ISETP.GE.AND P2, PT, R30, UR40, PT ;  /* 0x000000281e007c0c */ /* 0x000fe2000bf46270 */
[C---:B------:R-:W-:Y:S01]  /*0b20*/  IMAD.WIDE R2, R124.reuse, 0x4, R2 ;  /* 0x000000047c027825 */ /* 0x040fe200078e0202 */
[C---:B------:R-:W-:Y:S01]  /*0b30*/  LOP3.LUT R38, R124.reuse, 0xa0, RZ, 0xfc, !PT ;  /* 0x000000a07c267812 */ /* 0x040fe200078efcff */
[----:B------:R-:W-:Y:S01]  /*0b40*/  CS2R R12, SRZ ;  /* 0x00000000000c7805 */ /* 0x000fe2000001ff00 */
[C---:B------:R-:W-:Y:S01]  /*0b50*/  LOP3.LUT R36, R124.reuse, 0x80, RZ, 0xfc, !PT ;  /* 0x000000807c247812 */ /* 0x040fe200078efcff */
[----:B------:R-:W-:Y:S01]  /*0b60*/  CS2R R16, SRZ ;  /* 0x0000000000107805 */ /* 0x000fe2000001ff00 */
[----:B------:R-:W-:-:S02]  /*0b70*/  LOP3.LUT R32, R124, 0x40, RZ, 0xfc, !PT ;  /* 0x000000407c207812 */ /* 0x000fc400078efcff */
[----:B------:R-:W-:Y:S02]  /*0b80*/  LOP3.LUT R34, R124, 0x60, RZ, 0xfc, !PT ;  /* 0x000000607c227812 */ /* 0x000fe400078efcff */
[----:B------:R-:W-:Y:S01]  /*0b90*/  ISETP.GE.AND P6, PT, R38, UR40, PT ;  /* 0x0000002826007c0c */ /* 0x000fe2000bfc6270 */
[----:B------:R1:W4:Y:S01]  /*0ba0*/  @!P0 LDG.E R0, [R2.64] ;  /* 0x0000002002008981 */ /* 0x000322000c1e1900 */
[----:B------:R-:W-:Y:S02]  /*0bb0*/  LOP3.LUT R10, R124, 0xc0, RZ, 0xfc, !PT ;  /* 0x000000c07c0a7812 */ /* 0x000fe400078efcff */
[----:B------:R-:W-:Y:S01]  /*0bc0*/  ISETP.GE.AND P5, PT, R36, UR40, PT ;  /* 0x0000002824007c0c */ /* 0x000fe2000bfa6270 */
[----:B------:R1:W5:Y:S01]  /*0bd0*/  @!P2 LDG.E R5, [R2.64+0x80] ;  /* 0x000080200205a981 */ /* 0x000362000c1e1900 */
[----:B------:R-:W-:Y:S02]  /*0be0*/  LOP3.LUT R11, R124, 0xe0, RZ, 0xfc, !PT ;  /* 0x000000e07c0b7812 */ /* 0x000fe400078efcff */
[----:B------:R-:W-:-:S02]  /*0bf0*/  ISETP.GE.AND P3, PT, R32, UR40, PT ;  /* 0x0000002820007c0c */ /* 0x000fc4000bf66270 */
[----:B------:R-:W-:Y:S02]  /*0c00*/  LOP3.LUT R14, R124, 0x100, RZ, 0xfc, !PT ;  /* 0x000001007c0e7812 */ /* 0x000fe400078efcff */
[----:B------:R-:W-:Y:S01]  /*0c10*/  ISETP.GE.AND P4, PT, R34, UR40, PT ;  /* 0x0000002822007c0c */ /* 0x000fe2000bf86270 */
[----:B--2---:R1:W2:Y:S01]  /*0c20*/  @!P6 LDG.E R9, [R2.64+0x280] ;  /* 0x000280200209e981 */ /* 0x0042a2000c1e1900 */
[----:B------:R-:W-:Y:S02]  /*0c30*/  ISETP.GE.AND P0, PT, R10, UR40, PT ;  /* 0x000000280a007c0c */ /* 0x000fe4000bf06270 */
[----:B------:R-:W-:Y:S01]  /*0c40*/  ISETP.GE.AND P1, PT, R11, UR40, PT ;  /* 0x000000280b007c0c */ /* 0x000fe2000bf26270 */
[----:B------:R1:W2:Y:S01]  /*0c50*/  @!P5 LDG.E R6, [R2.64+0x200] ;  /* 0x000200200206d981 */ /* 0x0002a2000c1e1900 */
[----:B------:R-:W-:Y:S02]  /*0c60*/  ISETP.GE.AND P2, PT, R14, UR40, PT ;  /* 0x000000280e007c0c */ /* 0x000fe4000bf46270 */
[C---:B------:R-:W-:Y:S01]  /*0c70*/  LOP3.LUT R15, R124.reuse, 0x120, RZ, 0xfc, !PT ;  /* 0x000001207c0f7812 */ /* 0x040fe200078efcff */
[----:B------:R1:W2:Y:S01]  /*0c80*/  @!P3 LDG.E R4, [R2.64+0x100] ;  /* 0x000100200204b981 */ /* 0x0002a2000c1e1900 */
[----:B------:R-:W-:-:S02]  /*0c90*/  LOP3.LUT R18, R124, 0x140, RZ, 0xfc, !PT ;  /* 0x000001407c127812 */ /* 0x000fc400078efcff */
        /* <DEDUP_REMOVED lines=26> */
[----:B------:R-:W-:-:S02]  /*0e40*/  IADD3 R29, R130, 0x20, RZ ;  /* 0x00000020821d7810 */ /* 0x000fc40007ffe0ff */
[C---:B------:R-:W-:Y:S02]  /*0e50*/  IADD3 R31, R130.reuse, 0x40, RZ ;  /* 0x00000040821f7810 */ /* 0x040fe40007ffe0ff */
[C---:B------:R-:W-:Y:S02]  /*0e60*/  IADD3 R33, R130.reuse, 0x60, RZ ;  /* 0x0000006082217810 */ /* 0x040fe40007ffe0ff */
[CC--:B------:R-:W-:Y:S02]  /*0e70*/  LEA.HI.SX32 R47, R130.reuse, R130.reuse, 0x1b ;  /* 0x00000082822f7211 */ /* 0x0c0fe400078fdaff */
[C---:B------:R-:W-:Y:S02]  /*0e80*/  IADD3 R35, R130.reuse, 0x80, RZ ;  /* 0x0000008082237810 */ /* 0x040fe40007ffe0ff */
[----:B------:R-:W-:Y:S02]  /*0e90*/  IADD3 R37, R130, 0xa0, RZ ;  /* 0x000000a082257810 */ /* 0x000fe40007ffe0ff */
[----:B------:R-:W-:-:S02]  /*0ea0*/  LEA.HI.SX32 R46, R29, R130, 0x1b ;  /* 0x000000821d2e7211 */ /* 0x000fc400078fdaff */
        /* <DEDUP_REMOVED lines=8> */
[C---:B------:R-:W-:Y:S02]  /*0f30*/  IADD3 R33, R130.reuse, 0x140, RZ ;  /* 0x0000014082217810 */ /* 0x040fe40007ffe0ff */
[-C--:B------:R-:W-:Y:S02]  /*0f40*/  LEA.HI.SX32 R41, R3, R130.reuse, 0x1b ;  /* 0x0000008203297211 */ /* 0x080fe400078fdaff */
        /* <DEDUP_REMOVED lines=8> */
[C---:B------:R-:W-:Y:S02]  /*0fd0*/  IADD3 R117, R130.reuse, 0x1e0, RZ ;  /* 0x000001e082757810 */ /* 0x040fe40007ffe0ff */
[-C--:B------:R-:W-:Y:S02]  /*0fe0*/  LEA.HI.SX32 R120, R3, R130.reuse, 0x1b ;  /* 0x0000008203787211 */ /* 0x080fe400078fdaff */
[-C--:B------:R-:W-:Y:S02]  /*0ff0*/  LEA.HI.SX32 R119, R119, R130.reuse, 0x1b ;  /* 0x0000008277777211 */ /* 0x080fe400078fdaff */
[----:B------:R-:W-:Y:S02]  /*1000*/  SHF.L.U32 R116, R130, 0x4, RZ ;  /* 0x0000000482747819 */ /* 0x000fe400000006ff */
[----:B------:R-:W-:Y:S02]  /*1010*/  LEA.HI.SX32 R117, R117, R130, 0x1b ;  /* 0x0000008275757211 */ /* 0x000fe400078fdaff */
[----:B------:R-:W-:-:S02]  /*1020*/  LEA.HI.SX32 R116, R116, R116, 0x1b ;  /* 0x0000007474747211 */ /* 0x000fc400078fdaff */
        /* <DEDUP_REMOVED lines=10> */
[----:B----4-:R-:W-:Y:S04]  /*10d0*/  STS [R47.X4], R0 ;  /* 0x000000002f007388 */ /* 0x010fe80000004800 */
[----:B-----5:R1:W-:Y:S02]  /*10e0*/  STS [R46.X4+0x80], R5 ;  /* 0x000080052e007388 */ /* 0x0203e40000004800 */
[----:B-1----:R-:W-:-:S02]  /*10f0*/  IADD3 R5, R130, 0x1c0, RZ ;  /* 0x000001c082057810 */ /* 0x002fc40007ffe0ff */
[----:B--2---:R1:W-:Y:S04]  /*1100*/  STS [R45.X4+0x100], R4 ;  /* 0x000100042d007388 */ /* 0x0043e80000004800 */
[----:B---3--:R-:W-:Y:S04]  /*1110*/  STS [R44.X4+0x180], R7 ;  /* 0x000180072c007388 */ /* 0x008fe80000004800 */
[----:B------:R2:W-:Y:S04]  /*1120*/  STS [R43.X4+0x200], R6 ;  /* 0x000200062b007388 */ /* 0x0005e80000004800 */
        /* <DEDUP_REMOVED lines=31> */
[----:B-1----:R-:W-:Y:S01]  /*1320*/  CS2R R4, SRZ ;  /* 0x0000000000047805 */ /* 0x002fe2000001ff00 */
[----:B--2---:R-:W-:Y:S01]  /*1330*/  CS2R R6, SRZ ;  /* 0x0000000000067805 */ /* 0x004fe2000001ff00 */
[----:B---3--:R-:W-:Y:S01]  /*1340*/  CS2R R8, SRZ ;  /* 0x0000000000087805 */ /* 0x008fe2000001ff00 */
[----:B----4-:R-:W-:Y:S01]  /*1350*/  CS2R R12, SRZ ;  /* 0x00000000000c7805 */ /* 0x010fe2000001ff00 */
[----:B-----5:R-:W-:Y:S02]  /*1360*/  CS2R R16, SRZ ;  /* 0x0000000000107805 */ /* 0x020fe4000001ff00 */
        /* <DEDUP_REMOVED lines=30> */
[----:B-1----:R-:W-:Y:S02]  /*1550*/  MOV R2, UR20 ;  /* 0x0000001400027c02 */ /* 0x002fe40008000f00 */
[----:B------:R-:W-:Y:S02]  /*1560*/  MOV R3, UR21 ;  /* 0x0000001500037c02 */ /* 0x000fe40008000f00 */
[----:B------:R-:W-:-:S03]  /*1570*/  ISETP.GE.AND P0, PT, R30, UR40, PT ;  /* 0x000000281e007c0c */ /* 0x000fc6000bf06270 */
[----:B------:R-:W-:Y:S01]  /*1580*/  IMAD.WIDE R2, R124, 0x4, R2 ;  /* 0x000000047c027825 */ /* 0x000fe200078e0202 */
[----:B------:R-:W-:Y:S02]  /*1590*/  ISETP.GE.AND P4, PT, R36, UR40, PT ;  /* 0x0000002824007c0c */ /* 0x000fe4000bf86270 */
[----:B------:R-:W-:Y:S02]  /*15a0*/  ISETP.GE.AND P6, PT, R34, UR40, PT ;  /* 0x0000002822007c0c */ /* 0x000fe4000bfc6270 */
[----:B------:R-:W-:Y:S02]  /*15b0*/  ISETP.GE.AND P5, PT, R10, UR40, PT ;  /* 0x000000280a007c0c */ /* 0x000fe4000bfa6270 */
        /* <DEDUP_REMOVED lines=39> */
[----:B----4-:R-:W-:-:S03]  /*1830*/  CS2R R12, SRZ ;  /* 0x00000000000c7805 */ /* 0x010fc6000001ff00 */
[----:B------:R-:W2:Y:S01]  /*1840*/  @!P2 LDG.E R4, [R2.64+0x100] ;  /* 0x000100200204a981 */ /* 0x000ea2000c1e1900 */
[----:B------:R-:W-:-:S03]  /*1850*/  ISETP.GE.AND P2, PT, R14, UR40, PT ;  /* 0x000000280e007c0c */ /* 0x000fc6000bf46270 */
[----:B------:R-:W3:Y:S01]  /*1860*/  @!P1 LDG.E R0, [R2.64] ;  /* 0x0000002002009981 */ /* 0x000ee2000c1e1900 */
[----:B------:R-:W-:Y:S02]  /*1870*/  ISETP.GE.AND P1, PT, R11, UR40, PT ;  /* 0x000000280b007c0c */ /* 0x000fe4000bf26270 */
[----:B------:R-:W-:Y:S01]  /*1880*/  CS2R R10, SRZ ;  /* 0x00000000000a7805 */ /* 0x000fe2000001ff00 */
[----:B------:R-:W4:Y:S01]  /*1890*/  @!P0 LDG.E R5, [R2.64+0x80] ;  /* 0x0000802002058981 */ /* 0x000f22000c1e1900 */
        /* <DEDUP_REMOVED lines=12> */
[----:B------:R-:W-:Y:S01]  /*1960*/  ISETP.GE.AND P1, PT, R27, UR40, PT ;  /* 0x000000281b007c0c */ /* 0x000fe2000bf26270 */
[----:B------:R-:W-:Y:S01]  /*1970*/  CS2R R14, SRZ ;  /* 0x00000000000e7805 */ /* 0x000fe2000001ff00 */
[----:B-----5:R-:W-:Y:S01]  /*1980*/  CS2R R16, SRZ ;  /* 0x0000000000107805 */ /* 0x020fe2000001ff00 */
        /* <DEDUP_REMOVED lines=19> */
[----:B------:R-:W-:Y:S04]  /*1ac0*/  STS [R44.X4+0x180], R7 ;  /* 0x000180072c007388 */ /* 0x000fe80000004800 */
        /* <DEDUP_REMOVED lines=31> */
[----:B---3--:R-:W-:-:S03]  /*1cc0*/  FFMA.FTZ R16, R112, R5, R14 ;  /* 0x0000000570107223 */ /* 0x008fc6000001000e */
[----:B------:R-:W3:Y:S01]  /*1cd0*/  LDS R14, [R116.X4+0x38] ;  /* 0x00003800740e7984 */ /* 0x000ee20000004800 */
[----:B----4-:R-:W-:Y:S01]  /*1ce0*/  FFMA.FTZ R16, R111, R4, R16 ;  /* 0x000000046f107223 */ /* 0x010fe20000010010 */
[----:B------:R-:W-:Y:S02]  /*1cf0*/  ISETP.GE.AND P0, PT, R17, 0x1, PT ;  /* 0x000000011100780c */ /* 0x000fe40003f06270 */
        /* <DEDUP_REMOVED lines=63> */
.L_x_8824:
        /* <DEDUP_REMOVED lines=12> */
[----:B------:R-:W-:Y:S02]  /*21b0*/  ULEA UR34, UP0, UR36, UR34, 0x3 ;  /* 0x0000002224227291 */ /* 0x000fe4000f80183f */
[----:B------:R-:W-:Y:S02]  /*21c0*/  ULDC UR40, c[0x0][0x168] ;  /* 0x00005a0000287ab9 */ /* 0x000fe40000000800 */
[----:B------:R-:W-:Y:S02]  /*21d0*/  ULEA.HI.X UR35, UR36, UR35, UR37, 0x3, UP0 ;  /* 0x0000002324237291 */ /* 0x000fe400080f1c25 */
[----:B------:R-:W-:Y:S01]  /*21e0*/  UIADD3 UR40, -UR25, UR40, URZ ;  /* 0x0000002819287290 */ /* 0x000fe2000fffe13f */
[----:B------:R-:W-:-:S02]  /*21f0*/  IADD3 R4, R125, R124, RZ ;  /* 0x0000007c7d047210 */ /* 0x000fc40007ffe0ff */
[----:B------:R-:W-:Y:S01]  /*2200*/  MOV R2, UR34 ;  /* 0x0000002200027c02 */ /* 0x000fe20008000f00 */
[----:B------:R-:W-:Y:S01]  /*2210*/  USHF.L.U32 UR36, UR40, 0x1, URZ ;  /* 0x0000000128247899 */ /* 0x000fe2000800063f */
[----:B------:R-:W-:Y:S01]  /*2220*/  MOV R3, UR35 ;  /* 0x0000002300037c02 */ /* 0x000fe20008000f00 */
[----:B------:R-:W-:Y:S01]  /*2230*/  ULDC.64 UR34, c[0x0][0x1a0] ;  /* 0x0000680000227ab9 */ /* 0x000fe20000000a00 */
[--C-:B------:R-:W-:Y:S01]  /*2240*/  SHF.R.S32.HI R5, RZ, 0x1f, R4.reuse ;  /* 0x0000001fff057819 */ /* 0x100fe20000011404 */
[----:B------:R-:W-:Y:S01]  /*2250*/  UIMAD UR34, UR42, UR34, URZ ;  /* 0x000000222a2272a4 */ /* 0x000fe2000f8e023f */
[----:B------:R-:W-:Y:S02]  /*2260*/  MOV R9, UR7 ;  /* 0x0000000700097c02 */ /* 0x000fe40008000f00 */
[C---:B------:R-:W-:Y:S01]  /*2270*/  IADD3 R0, R4.reuse, 0x20, RZ ;  /* 0x0000002004007810 */ /* 0x040fe20007ffe0ff */
[----:B------:R-:W-:Y:S01]  /*2280*/  UIMAD UR34, UR7, UR35, UR34 ;  /* 0x00000023072272a4 */ /* 0x000fe2000f8e0222 */
[----:B------:R-:W-:Y:S01]  /*2290*/  IADD3 R6, R4, 0x60, RZ ;  /* 0x0000006004067810 */ /* 0x000fe20007ffe0ff */
[----:B------:R-:W-:Y:S01]  /*22a0*/  IMAD.WIDE.U32 R8, R9, c[0x0][0x1a0], R4 ;  /* 0x0000680009087a25 */ /* 0x000fe200078e0004 */
[----:B------:R-:W-:Y:S01]  /*22b0*/  ISETP.GE.AND P1, PT, R0, UR36, PT ;  /* 0x0000002400007c0c */ /* 0x000fe2000bf26270 */
[----:B------:R-:W2:Y:S01]  /*22c0*/  LDG.E.64 R2, [R2.64] ;  /* 0x0000002002027981 */ /* 0x000ea2000c1e1b00 */
[----:B------:R-:W-:-:S02]  /*22d0*/  IADD3 R0, R4, 0x80, RZ ;  /* 0x0000008004007810 */ /* 0x000fc40007ffe0ff */
[C---:B------:R-:W-:Y:S02]  /*22e0*/  IADD3 R5, R4.reuse, 0x40, RZ ;  /* 0x0000004004057810 */ /* 0x040fe40007ffe0ff */
[----:B------:R-:W-:Y:S02]  /*22f0*/  ISETP.GE.AND P0, PT, R4, UR36, PT ;  /* 0x0000002404007c0c */ /* 0x000fe4000bf06270 */
[----:B------:R-:W-:Y:S01]  /*2300*/  ISETP.GE.AND P4, PT, R0, UR36, PT ;  /* 0x0000002400007c0c */ /* 0x000fe2000bf86270 */
[----:B------:R-:W-:Y:S01]  /*2310*/  HFMA2.MMA R0, -RZ, RZ, 0, 0 ;  /* 0x00000000ff007435 */ /* 0x000fe200000001ff */
[----:B------:R-:W-:Y:S02]  /*2320*/  ISETP.GE.AND P2, PT, R5, UR36, PT ;  /* 0x0000002405007c0c */ /* 0x000fe4000bf46270 */
[----:B------:R-:W-:Y:S02]  /*2330*/  ISETP.GE.AND P3, PT, R6, UR36, PT ;  /* 0x0000002406007c0c */ /* 0x000fe4000bf66270 */
[----:B------:R-:W-:-:S02]  /*2340*/  IADD3 R7, R4, 0xa0, RZ ;  /* 0x000000a004077810 */ /* 0x000fc40007ffe0ff */
[----:B------:R-:W-:Y:S02]  /*2350*/  IADD3 R5, R9, UR34, RZ ;  /* 0x0000002209057c10 */ /* 0x000fe4000fffe0ff */
[C---:B------:R-:W-:Y:S02]  /*2360*/  LEA R6, P6, R8.reuse, UR22, 0x2 ;  /* 0x0000001608067c11 */ /* 0x040fe4000f8c10ff */
[----:B------:R-:W-:Y:S02]  /*2370*/  ISETP.GE.AND P5, PT, R7, UR36, PT ;  /* 0x0000002407007c0c */ /* 0x000fe4000bfa6270 */
[----:B------:R-:W-:Y:S02]  /*2380*/  LEA.HI.X R7, R8, UR23, R5, 0x2, P6 ;  /* 0x0000001708077c11 */ /* 0x000fe4000b0f1405 */
[C---:B------:R-:W-:Y:S02]  /*2390*/  IADD3 R5, R4.reuse, 0xe0, RZ ;  /* 0x000000e004057810 */ /* 0x040fe40007ffe0ff */
[----:B------:R-:W-:Y:S01]  /*23a0*/  IADD3 R9, R4, 0xc0, RZ ;  /* 0x000000c004097810 */ /* 0x000fe20007ffe0ff */
[----:B------:R0:W3:Y:S01]  /*23b0*/  @!P0 LDG.E R0, [R6.64] ;  /* 0x0000002006008981 */ /* 0x0000e2000c1e1900 */
[----:B------:R-:W-:-:S02]  /*23c0*/  MOV R8, RZ ;  /* 0x000000ff00087202 */ /* 0x000fc40000000f00 */
[----:B------:R-:W-:Y:S01]  /*23d0*/  ISETP.GE.AND P0, PT, R5, UR36, PT ;  /* 0x0000002405007c0c */ /* 0x000fe2000bf06270 */
[----:B------:R-:W-:Y:S01]  /*23e0*/  HFMA2.MMA R5, -RZ, RZ, 0, 0 ;  /* 0x00000000ff057435 */ /* 0x000fe200000001ff */
[----:B------:R-:W-:Y:S02]  /*23f0*/  ISETP.GE.AND P6, PT, R9, UR36, PT ;  /* 0x0000002409007c0c */ /* 0x000fe4000bfc6270 */
[C---:B------:R-:W-:Y:S01]  /*2400*/  IADD3 R9, R4.reuse, 0x100, RZ ;  /* 0x0000010004097810 */ /* 0x040fe20007ffe0ff */
[----:B------:R0:W4:Y:S03]  /*2410*/  @!P1 LDG.E R8, [R6.64+0x80] ;  /* 0x0000802006089981 */ /* 0x000126000c1e1900 */
[----:B------:R-:W-:Y:S02]  /*2420*/  ISETP.GE.AND P1, PT, R9, UR36, PT ;  /* 0x0000002409007c0c */ /* 0x000fe4000bf26270 */
[----:B------:R-:W-:Y:S01]  /*2430*/  IADD3 R9, R4, 0x120, RZ ;  /* 0x0000012004097810 */ /* 0x000fe20007ffe0ff */
[----:B------:R0:W4:Y:S01]  /*2440*/  @!P2 LDG.E R5, [R6.64+0x100] ;  /* 0x000100200605a981 */ /* 0x000122000c1e1900 */
[----:B------:R-:W-:-:S02]  /*2450*/  MOV R10, RZ ;  /* 0x000000ff000a7202 */ /* 0x000fc40000000f00 */
[----:B------:R-:W-:Y:S01]  /*2460*/  ISETP.GE.AND P2, PT, R9, UR36, PT ;  /* 0x0000002409007c0c */ /* 0x000fe2000bf46270 */
[----:B------:R-:W-:Y:S01]  /*2470*/  HFMA2.MMA R9, -RZ, RZ, 0, 0 ;  /* 0x00000000ff097435 */ /* 0x000fe200000001ff */
[C---:B------:R-:W-:Y:S02]  /*2480*/  IADD3 R11, R4.reuse, 0x140, RZ ;  /* 0x00000140040b7810 */ /* 0x040fe40007ffe0ff */
[----:B------:R0:W4:Y:S02]  /*2490*/  @!P3 LDG.E R10, [R6.64+0x180] ;  /* 0x00018020060ab981 */ /* 0x000124000c1e1900 */
[----:B------:R-:W-:Y:S02]  /*24a0*/  ISETP.GE.AND P3, PT, R11, UR36, PT ;  /* 0x000000240b007c0c */ /* 0x000fe4000bf66270 */
[C---:B------:R-:W-:Y:S02]  /*24b0*/  IADD3 R11, R4.reuse, 0x160, RZ ;  /* 0x00000160040b7810 */ /* 0x040fe40007ffe0ff */
[----:B------:R-:W-:Y:S01]  /*24c0*/  MOV R12, RZ ;  /* 0x000000ff000c7202 */ /* 0x000fe20000000f00 */
[----:B------:R0:W4:Y:S01]  /*24d0*/  @!P4 LDG.E R9, [R6.64+0x200] ;  /* 0x000200200609c981 */ /* 0x000122000c1e1900 */
[----:B------:R-:W-:Y:S01]  /*24e0*/  ISETP.GE.AND P4, PT, R11, UR36, PT ;  /* 0x000000240b007c0c */ /* 0x000fe2000bf86270 */
[----:B------:R-:W-:Y:S01]  /*24f0*/  HFMA2.MMA R11, -RZ, RZ, 0, 0 ;  /* 0x00000000ff0b7435 */ /* 0x000fe200000001ff */
[----:B------:R-:W-:-:S02]  /*2500*/  IADD3 R13, R4, 0x180, RZ ;  /* 0x00000180040d7810 */ /* 0x000fc40007ffe0ff */
        /* <DEDUP_REMOVED lines=8> */
[----:B------:R-:W-:Y:S01]  /*2590*/  MOV R16, RZ ;  /* 0x000000ff00107202 */ /* 0x000fe20000000f00 */
[----:B------:R0:W4:Y:S01]  /*25a0*/  @!P0 LDG.E R14, [R6.64+0x380] ;  /* 0x00038020060e8981 */ /* 0x000122000c1e1900 */
[----:B------:R-:W-:Y:S02]  /*25b0*/  ISETP.GE.AND P0, PT, R15, UR36, PT ;  /* 0x000000240f007c0c */ /* 0x000fe4000bf06270 */
[C---:B------:R-:W-:Y:S02]  /*25c0*/  IADD3 R15, R4.reuse, 0x1e0, RZ ;  /* 0x000001e0040f7810 */ /* 0x040fe40007ffe0ff */
[----:B------:R-:W-:Y:S01]  /*25d0*/  IADD3 R17, R4, 0x200, RZ ;  /* 0x0000020004117810 */ /* 0x000fe20007ffe0ff */
[----:B------:R0:W4:Y:S01]  /*25e0*/  @!P1 LDG.E R13, [R6.64+0x400] ;  /* 0x00040020060d9981 */ /* 0x000122000c1e1900 */
[----:B------:R-:W-:-:S03]  /*25f0*/  ISETP.GE.AND P1, PT, R15, UR36, PT ;  /* 0x000000240f007c0c */ /* 0x000fc6000bf26270 */
[----:B------:R0:W4:Y:S01]  /*2600*/  @!P2 LDG.E R16, [R6.64+0x480] ;  /* 0x000480200610a981 */ /* 0x000122000c1e1900 */
[----:B------:R-:W-:Y:S01]  /*2610*/  ISETP.GE.AND P2, PT, R17, UR36, PT ;  /* 0x0000002411007c0c */ /* 0x000fe2000bf46270 */
[----:B------:R-:W-:Y:S01]  /*2620*/  HFMA2.MMA R22, -RZ, RZ, 0, 0 ;  /* 0x00000000ff167435 */ /* 0x000fe200000001ff */
[----:B------:R-:W-:Y:S01]  /*2630*/  MOV R18, RZ ;  /* 0x000000ff00127202 */ /* 0x000fe20000000f00 */
[----:B------:R-:W-:Y:S01]  /*2640*/  CS2R R20, SRZ ;  /* 0x0000000000147805 */ /* 0x000fe2000001ff00 */
[C---:B------:R-:W-:Y:S02]  /*2650*/  IADD3 R19, R4.reuse, 0x240, RZ ;  /* 0x0000024004137810 */ /* 0x040fe40007ffe0ff */
[C---:B------:R-:W-:Y:S02]  /*2660*/  IADD3 R23, R4.reuse, 0x260, RZ ;  /* 0x0000026004177810 */ /* 0x040fe40007ffe0ff */
[----:B------:R0:W4:Y:S01]  /*2670*/  @!P4 LDG.E R18, [R6.64+0x580] ;  /* 0x000580200612c981 */ /* 0x000122000c1e1900 */
[----:B------:R-:W-:Y:S01]  /*2680*/  IADD3 R24, R4, 0x280, RZ ;  /* 0x0000028004187810 */ /* 0x000fe20007ffe0ff */
[----:B------:R-:W-:Y:S01]  /*2690*/  HFMA2.MMA R15, -RZ, RZ, 0, 0 ;  /* 0x00000000ff0f7435 */ /* 0x000fe200000001ff */
[----:B------:R-:W-:Y:S01]  /*26a0*/  ISETP.GE.AND P4, PT, R19, UR36, PT ;  /* 0x0000002413007c0c */ /* 0x000fe2000bf86270 */
[----:B------:R0:W4:Y:S01]  /*26b0*/  @!P1 LDG.E R22, [R6.64+0x780] ;  /* 0x0007802006169981 */ /* 0x000122000c1e1900 */
[----:B------:R-:W-:-:S02]  /*26c0*/  MOV R19, RZ ;  /* 0x000000ff00137202 */ /* 0x000fc40000000f00 */
[----:B------:R-:W-:Y:S01]  /*26d0*/  ISETP.GE.AND P1, PT, R23, UR36, PT ;  /* 0x0000002417007c0c */ /* 0x000fe2000bf26270 */
[----:B------:R0:W4:Y:S01]  /*26e0*/  @!P2 LDG.E R21, [R6.64+0x800] ;  /* 0x000800200615a981 */ /* 0x000122000c1e1900 */
[----:B------:R-:W-:Y:S02]  /*26f0*/  ISETP.GE.AND P2, PT, R24, UR36, PT ;  /* 0x0000002418007c0c */ /* 0x000fe4000bf46270 */
[C---:B------:R-:W-:Y:S01]  /*2700*/  IADD3 R24, R4.reuse, 0x2a0, RZ ;  /* 0x000002a004187810 */ /* 0x040fe20007ffe0ff */
[----:B------:R0:W4:Y:S01]  /*2710*/  @!P0 LDG.E R19, [R6.64+0x700] ;  /* 0x0007002006138981 */ /* 0x000122000c1e1900 */
[----:B------:R-:W-:Y:S02]  /*2720*/  IADD3 R17, R4, 0x220, RZ ;  /* 0x0000022004117810 */ /* 0x000fe40007ffe0ff */
[----:B------:R-:W-:Y:S01]  /*2730*/  ISETP.GE.AND P0, PT, R24, UR36, PT ;  /* 0x0000002418007c0c */ /* 0x000fe2000bf06270 */
[----:B------:R-:W-:Y:S01]  /*2740*/  CS2R R66, SRZ ;  /* 0x0000000000427805 */ /* 0x000fe2000001ff00 */
[----:B------:R0:W4:Y:S01]  /*2750*/  @!P3 LDG.E R15, [R6.64+0x500] ;  /* 0x00050020060fb981 */ /* 0x000122000c1e1900 */
[----:B------:R-:W-:Y:S01]  /*2760*/  HFMA2.MMA R127, -RZ, RZ, 0, 0 ;  /* 0x00000000ff7f7435 */ /* 0x000fe200000001ff */
[----:B------:R-:W-:Y:S01]  /*2770*/  ISETP.GE.AND P3, PT, R17, UR36, PT ;  /* 0x0000002411007c0c */ /* 0x000fe2000bf66270 */
[----:B------:R-:W-:Y:S01]  /*2780*/  HFMA2.MMA R17, -RZ, RZ, 0, 0 ;  /* 0x00000000ff117435 */ /* 0x000fe200000001ff */
[----:B------:R-:W-:Y:S01]  /*2790*/  IADD3 R24, R4, 0x2c0, RZ ;  /* 0x000002c004187810 */ /* 0x000fe20007ffe0ff */
[----:B------:R0:W4:Y:S03]  /*27a0*/  @!P1 LDG.E R66, [R6.64+0x980] ;  /* 0x0009802006429981 */ /* 0x000126000c1e1900 */
[----:B------:R-:W-:Y:S01]  /*27b0*/  ISETP.GE.AND P1, PT, R24, UR36, PT ;  /* 0x0000002418007c0c */ /* 0x000fe2000bf26270 */
[----:B------:R-:W-:Y:S01]  /*27c0*/  CS2R R64, SRZ ;  /* 0x0000000000407805 */ /* 0x000fe2000001ff00 */
[----:B------:R-:W-:Y:S01]  /*27d0*/  IADD3 R24, R4, 0x320, RZ ;  /* 0x0000032004187810 */ /* 0x000fe20007ffe0ff */
[----:B------:R0:W4:Y:S01]  /*27e0*/  @!P0 LDG.E R127, [R6.64+0xa80] ;  /* 0x000a8020067f8981 */ /* 0x000122000c1e1900 */
[----:B------:R-:W-:-:S02]  /*27f0*/  MOV R23, RZ ;  /* 0x000000ff00177202 */ /* 0x000fc40000000f00 */
[----:B------:R-:W-:Y:S01]  /*2800*/  ISETP.GE.AND P0, PT, R24, UR36, PT ;  /* 0x0000002418007c0c */ /* 0x000fe2000bf06270 */
[----:B------:R0:W4:Y:S01]  /*2810*/  @!P5 LDG.E R17, [R6.64+0x600] ;  /* 0x000600200611d981 */ /* 0x000122000c1e1900 */
[----:B------:R-:W-:-:S03]  /*2820*/  IADD3 R25, R4, 0x2e0, RZ ;  /* 0x000002e004197810 */ /* 0x000fc60007ffe0ff */
[----:B------:R0:W4:Y:S01]  /*2830*/  @!P6 LDG.E R20, [R6.64+0x680] ;  /* 0x000680200614e981 */ /* 0x000122000c1e1900 */
[C---:B------:R-:W-:Y:S02]  /*2840*/  IADD3 R26, R4.reuse, 0x300, RZ ;  /* 0x00000300041a7810 */ /* 0x040fe40007ffe0ff */
[----:B------:R-:W-:Y:S01]  /*2850*/  IADD3 R24, R4, 0x340, RZ ;  /* 0x0000034004187810 */ /* 0x000fe20007ffe0ff */
[----:B------:R0:W4:Y:S01]  /*2860*/  @!P2 LDG.E R65, [R6.64+0xa00] ;  /* 0x000a00200641a981 */ /* 0x000122000c1e1900 */
[----:B------:R-:W-:Y:S01]  /*2870*/  ISETP.GE.AND P2, PT, R25, UR36, PT ;  /* 0x0000002419007c0c */ /* 0x000fe2000bf46270 */
[----:B------:R-:W-:Y:S02]  /*2880*/  CS2R R132, SRZ ;  /* 0x0000000000847805 */ /* 0x000fe4000001ff00 */
[----:B------:R0:W4:Y:S01]  /*2890*/  @!P3 LDG.E R64, [R6.64+0x880] ;  /* 0x000880200640b981 */ /* 0x000122000c1e1900 */
[----:B------:R-:W-:-:S03]  /*28a0*/  ISETP.GE.AND P3, PT, R26, UR36, PT ;  /* 0x000000241a007c0c */ /* 0x000fc6000bf66270 */
[----:B------:R0:W4:Y:S04]  /*28b0*/  @!P4 LDG.E R23, [R6.64+0x900] ;  /* 0x000900200617c981 */ /* 0x000128000c1e1900 */
[----:B------:R0:W4:Y:S01]  /*28c0*/  @!P1 LDG.E R67, [R6.64+0xb00] ;  /* 0x000b002006439981 */ /* 0x000122000c1e1900 */
[----:B------:R-:W-:Y:S02]  /*28d0*/  ISETP.GE.AND P1, PT, R24, UR36, PT ;  /* 0x0000002418007c0c */ /* 0x000fe4000bf26270 */
[----:B------:R-:W-:Y:S01]  /*28e0*/  IADD3 R24, R4, 0x360, RZ ;  /* 0x0000036004187810 */ /* 0x000fe20007ffe0ff */
[----:B------:R-:W-:Y:S01]  /*28f0*/  CS2R R128, SRZ ;  /* 0x0000000000807805 */ /* 0x000fe2000001ff00 */
[----:B------:R0:W4:Y:S02]  /*2900*/  @!P0 LDG.E R133, [R6.64+0xc80] ;  /* 0x000c802006858981 */ /* 0x000124000c1e1900 */
[----:B------:R-:W-:-:S02]  /*2910*/  ISETP.GE.AND P0, PT, R24, UR36, PT ;  /* 0x0000002418007c0c */ /* 0x000fc4000bf06270 */
[C---:B------:R-:W-:Y:S01]  /*2920*/  IADD3 R25, R4.reuse, 0x380, RZ ;  /* 0x0000038004197810 */ /* 0x040fe20007ffe0ff */
[----:B------:R0:W4:Y:S01]  /*2930*/  @!P2 LDG.E R129, [R6.64+0xb80] ;  /* 0x000b80200681a981 */ /* 0x000122000c1e1900 */
[----:B------:R-:W-:Y:S02]  /*2940*/  CS2R R134, SRZ ;  /* 0x0000000000867805 */ /* 0x000fe4000001ff00 */
[----:B------:R-:W-:Y:S01]  /*2950*/  ISETP.GE.AND P2, PT, R25, UR36, PT ;  /* 0x0000002419007c0c */ /* 0x000fe2000bf46270 */
[----:B------:R0:W4:Y:S01]  /*2960*/  @!P3 LDG.E R128, [R6.64+0xc00] ;  /* 0x000c00200680b981 */ /* 0x000122000c1e1900 */
[----:B------:R-:W-:-:S03]  /*2970*/  IADD3 R24, R4, 0x3a0, RZ ;  /* 0x000003a004187810 */ /* 0x000fc60007ffe0ff */
[----:B------:R0:W4:Y:S04]  /*2980*/  @!P1 LDG.E R132, [R6.64+0xd00] ;  /* 0x000d002006849981 */ /* 0x000128000c1e1900 */
[----:B------:R0:W4:Y:S01]  /*2990*/  @!P0 LDG.E R135, [R6.64+0xd80] ;  /* 0x000d802006878981 */ /* 0x000122000c1e1900 */
[----:B------:R-:W-:Y:S02]  /*29a0*/  ISETP.GE.AND P0, PT, R24, UR36, PT ;  /* 0x0000002418007c0c */ /* 0x000fe4000bf06270 */
[C---:B------:R-:W-:Y:S01]  /*29b0*/  IADD3 R24, R4.reuse, 0x3c0, RZ ;  /* 0x000003c004187810 */ /* 0x040fe20007ffe0ff */
[----:B------:R0:W4:Y:S01]  /*29c0*/  @!P2 LDG.E R134, [R6.64+0xe00] ;  /* 0x000e00200686a981 */ /* 0x000122000c1e1900 */
[----:B------:R-:W-:Y:S02]  /*29d0*/  IADD3 R4, R4, 0x3e0, RZ ;  /* 0x000003e004047810 */ /* 0x000fe40007ffe0ff */
[----:B------:R-:W-:-:S02]  /*29e0*/  ISETP.GE.AND P1, PT, R24, UR36, PT ;  /* 0x0000002418007c0c */ /* 0x000fc4000bf26270 */
[----:B------:R-:W-:Y:S01]  /*29f0*/  ISETP.GE.AND P2, PT, R4, UR36, PT ;  /* 0x0000002404007c0c */ /* 0x000fe2000bf46270 */
[----:B------:R-:W-:Y:S01]  /*2a00*/  CS2R R136, SRZ ;  /* 0x0000000000887805 */ /* 0x000fe2000001ff00 */
[----:B------:R-:W-:Y:S02]  /*2a10*/  MOV R4, RZ ;  /* 0x000000ff00047202 */ /* 0x000fe40000000f00 */
[C---:B------:R-:W-:Y:S02]  /*2a20*/  IADD3 R139, R130.reuse, 0x20, RZ ;  /* 0x00000020828b7810 */ /* 0x040fe40007ffe0ff */
[C---:B------:R-:W-:Y:S01]  /*2a30*/  LEA.HI.SX32 R141, R130.reuse, R130, 0x1b ;  /* 0x00000082828d7211 */ /* 0x040fe200078fdaff */
[----:B------:R0:W4:Y:S01]  /*2a40*/  @!P0 LDG.E R136, [R6.64+0xe80] ;  /* 0x000e802006888981 */ /* 0x000122000c1e1900 */
[----:B------:R-:W-:Y:S01]  /*2a50*/  FADD.FTZ R28, R97, UR5 ;  /* 0x00000005611c7e21 */ /* 0x000fe20008010000 */
[----:B------:R-:W-:Y:S02]  /*2a60*/  IADD3 R142, R130, 0x40, RZ ;  /* 0x00000040828e7810 */ /* 0x000fe40007ffe0ff */
[----:B------:R-:W-:Y:S01]  /*2a70*/  MOV R126, UR24 ;  /* 0x00000018007e7c02 */ /* 0x000fe20008000f00 */
[----:B------:R0:W4:Y:S01]  /*2a80*/  @!P1 LDG.E R4, [R6.64+0xf00] ;  /* 0x000f002006049981 */ /* 0x000122000c1e1900 */
[----:B------:R-:W-:Y:S01]  /*2a90*/  FADD.FTZ R27, R96, UR5 ;  /* 0x00000005601b7e21 */ /* 0x000fe20008010000 */
[----:B------:R-:W-:-:S02]  /*2aa0*/  ULDC.64 UR36, c[0x0][0x1b8] ;  /* 0x00006e0000247ab9 */ /* 0x000fc40000000a00 */
[----:B------:R0:W4:Y:S01]  /*2ab0*/  @!P2 LDG.E R137, [R6.64+0xf80] ;  /* 0x000f80200689a981 */ /* 0x000122000c1e1900 */
[----:B------:R-:W-:Y:S02]  /*2ac0*/  ISETP.NE.AND P0, PT, R31, RZ, PT ;  /* 0x000000ff1f00720c */ /* 0x000fe40003f05270 */
[----:B0-----:R-:W-:-:S04]  /*2ad0*/  MOV R6, UR24 ;  /* 0x0000001800067c02 */ /* 0x001fc80008000f00 */
[----:B------:R-:W-:Y:S02]  /*2ae0*/  ISETP.LT.OR P1, PT, R6, 0x2, P0 ;  /* 0x000000020600780c */ /* 0x000fe40000721670 */
[-C--:B------:R-:W-:Y:S01]  /*2af0*/  LEA.HI.SX32 R139, R139, R130.reuse, 0x1b ;  /* 0x000000828b8b7211 */ /* 0x080fe200078fdaff */
[----:B------:R-:W-:Y:S01]  /*2b00*/  FADD.FTZ R30, R99, UR5 ;  /* 0x00000005631e7e21 */ /* 0x000fe20008010000 */
[----:B------:R-:W-:Y:S02]  /*2b10*/  LEA.HI.SX32 R142, R142, R130, 0x1b ;  /* 0x000000828e8e7211 */ /* 0x000fe400078fdaff */
[----:B------:R-:W-:Y:S01]  /*2b20*/  MOV R7, c[0x0][0x16c] ;  /* 0x00005b0000077a02 */ /* 0x000fe20000000f00 */
[----:B------:R-:W-:-:S06]  /*2b30*/  FADD.FTZ R26, R95, UR5 ;  /* 0x000000055f1a7e21 */ /* 0x000fcc0008010000 */
[----:B------:R-:W-:Y:S01]  /*2b40*/  @!P1 IADD3 R126, R126, -0x2, RZ ;  /* 0xfffffffe7e7e9810 */ /* 0x000fe20007ffe0ff */
[----:B------:R-:W-:-:S04]  /*2b50*/  FADD.FTZ R29, R98, UR5 ;  /* 0x00000005621d7e21 */ /* 0x000fc80008010000 */
[----:B------:R-:W-:Y:S01]  /*2b60*/  @!P1 IMAD R126, R126, R7, UR7 ;  /* 0x000000077e7e9e24 */ /* 0x000fe2000f8e0207 */
[----:B------:R-:W-:Y:S02]  /*2b70*/  UIMAD.WIDE.U32 UR34, UR10, UR36, URZ ;  /* 0x000000240a2272a5 */ /* 0x000fe4000f8e003f */
[----:B------:R-:W-:-:S04]  /*2b80*/  UIMAD UR36, UR11, UR36, URZ ;  /* 0x000000240b2472a4 */ /* 0x000fc8000f8e023f */
[----:B------:R-:W-:-:S03]  /*2b90*/  UIMAD UR38, UR10, UR37, UR36 ;  /* 0x000000250a2672a4 */ /* 0x000fc6000f8e0224 */
[----:B------:R-:W-:Y:S01]  /*2ba0*/  ULDC.64 UR36, c[0x0][0x1c0] ;  /* 0x0000700000247ab9 */ /* 0x000fe20000000a00 */
[----:B--2---:R-:W0:Y:S02]  /*2bb0*/  R2UR UR43, R3 ;  /* 0x00000000032b73c2 */ /* 0x004e2400000e0000 */
[----:B0-----:R-:W-:Y:S01]  /*2bc0*/  FMUL.FTZ R3, R28, UR43 ;  /* 0x0000002b1c037c20 */ /* 0x001fe20008410000 */
[----:B---3--:R0:W-:Y:S03]  /*2bd0*/  STS [R141.X4], R0 ;  /* 0x000000008d007388 */ /* 0x0081e60000004800 */
[----:B------:R-:W-:Y:S01]  /*2be0*/  FMUL.RZ R6, R3, 0.15915493667125701904 ;  /* 0x3e22f98303067820 */ /* 0x000fe2000040c000 */
[----:B----4-:R1:W-:Y:S01]  /*2bf0*/  STS [R139.X4+0x80], R8 ;  /* 0x000080088b007388 */ /* 0x0103e20000004800 */
[----:B0-----:R-:W-:Y:S01]  /*2c00*/  IADD3 R141, R130, 0x60, RZ ;  /* 0x00000060828d7810 */ /* 0x001fe20007ffe0ff */
[----:B------:R-:W-:-:S03]  /*2c10*/  FMUL.FTZ R3, R27, UR43 ;  /* 0x0000002b1b037c20 */ /* 0x000fc60008410000 */
[----:B------:R-:W-:Y:S02]  /*2c20*/  LEA.HI.SX32 R141, R141, R130, 0x1b ;  /* 0x000000828d8d7211 */ /* 0x000fe400078fdaff */
[----:B-1----:R-:W-:Y:S01]  /*2c30*/  IADD3 R139, R130, 0x80, RZ ;  /* 0x00000080828b7810 */ /* 0x002fe20007ffe0ff */
[----:B------:R-:W-:-:S03]  /*2c40*/  FMUL.FTZ R24, R30, UR43 ;  /* 0x0000002b1e187c20 */ /* 0x000fc60008410000 */
[----:B------:R-:W-:Y:S01]  /*2c50*/  LEA.HI.SX32 R139, R139, R130, 0x1b ;  /* 0x000000828b8b7211 */ /* 0x000fe200078fdaff */
[----:B------:R0:W-:Y:S01]  /*2c60*/  STS [R142.X4+0x100], R5 ;  /* 0x000100058e007388 */ /* 0x0001e20000004800 */
[----:B------:R-:W-:-:S03]  /*2c70*/  FMUL.RZ R7, R3, 0.15915493667125701904 ;  /* 0x3e22f98303077820 */ /* 0x000fc6000040c000 */
[----:B------:R1:W-:Y:S01]  /*2c80*/  STS [R141.X4+0x180], R10 ;  /* 0x0001800a8d007388 */ /* 0x0003e20000004800 */
[----:B------:R-:W-:-:S03]  /*2c90*/  FMUL.FTZ R3, R26, UR43 ;  /* 0x0000002b1a037c20 */ /* 0x000fc60008410000 */
[----:B------:R2:W-:Y:S01]  /*2ca0*/  STS [R139.X4+0x200], R9 ;  /* 0x000200098b007388 */ /* 0x0005e20000004800 */
[----:B0-----:R-:W-:Y:S01]  /*2cb0*/  IADD3 R142, R130, 0xa0, RZ ;  /* 0x000000a0828e7810 */ /* 0x001fe20007ffe0ff */
[----:B------:R-:W-:Y:S01]  /*2cc0*/  FMUL.RZ R25, R24, 0.15915493667125701904 ;  /* 0x3e22f98318197820 */ /* 0x000fe2000040c000 */
[----:B-1----:R-:W-:Y:S02]  /*2cd0*/  IADD3 R141, R130, 0xc0, RZ ;  /* 0x000000c0828d7810 */ /* 0x002fe40007ffe0ff */
[-C--:B------:R-:W-:Y:S02]  /*2ce0*/  LEA.HI.SX32 R142, R142, R130.reuse, 0x1b ;  /* 0x000000828e8e7211 */ /* 0x080fe400078fdaff */
[C---:B--2---:R-:W-:Y:S01]  /*2cf0*/  IADD3 R139, R130.reuse, 0xe0, RZ ;  /* 0x000000e0828b7810 */ /* 0x044fe20007ffe0ff */
[----:B------:R-:W-:Y:S01]  /*2d00*/  FMUL.RZ R8, R3, 0.15915493667125701904 ;  /* 0x3e22f98303087820 */ /* 0x000fe2000040c000 */
[-C--:B------:R-:W-:Y:S01]  /*2d10*/  LEA.HI.SX32 R141, R141, R130.reuse, 0x1b ;  /* 0x000000828d8d7211 */ /* 0x080fe200078fdaff */
[----:B------:R-:W-:Y:S01]  /*2d20*/  MUFU.SIN R138, R25 ;  /* 0x00000019008a7308 */ /* 0x000fe20000000400 */
[-C--:B------:R-:W-:Y:S01]  /*2d30*/  LEA.HI.SX32 R139, R139, R130.reuse, 0x1b ;  /* 0x000000828b8b7211 */ /* 0x080fe200078fdaff */
[----:B------:R-:W-:Y:S01]  /*2d40*/  FMUL.FTZ R24, R29, UR43 ;  /* 0x0000002b1d187c20 */ /* 0x000fe20008410000 */
[----:B------:R-:W-:Y:S01]  /*2d50*/  IADD3 R3, R130, 0x200, RZ ;  /* 0x0000020082037810 */ /* 0x000fe20007ffe0ff */
[----:B------:R-:W-:Y:S01]  /*2d60*/  STS [R142.X4+0x280], R12 ;  /* 0x0002800c8e007388 */ /* 0x000fe20000004800 */
[----:B------:R-:W0:Y:S03]  /*2d70*/  R2UR UR44, R2 ;  /* 0x00000000022c73c2 */ /* 0x000e2600000e0000 */
[----:B------:R1:W-:Y:S01]  /*2d80*/  MUFU.COS R140, R25 ;  /* 0x00000019008c7308 */ /* 0x0003e20000000000 */
[----:B------:R-:W-:Y:S01]  /*2d90*/  STS [R141.X4+0x300], R11 ;  /* 0x0003000b8d007388 */ /* 0x000fe20000004800 */
[----:B------:R-:W-:Y:S01]  /*2da0*/  LEA.HI.SX32 R0, R3, R130, 0x1b ;  /* 0x0000008203007211 */ /* 0x000fe200078fdaff */
[----:B------:R-:W-:Y:S01]  /*2db0*/  FMUL.RZ R24, R24, 0.15915493667125701904 ;  /* 0x3e22f98318187820 */ /* 0x000fe2000040c000 */
[----:B------:R-:W-:Y:S01]  /*2dc0*/  IADD3 R3, R130, 0x220, RZ ;  /* 0x0000022082037810 */ /* 0x000fe20007ffe0ff */
[----:B------:R-:W-:Y:S01]  /*2dd0*/  STS [R139.X4+0x380], R14 ;  /* 0x0003800e8b007388 */ /* 0x000fe20000004800 */
[----:B-1----:R-:W-:-:S02]  /*2de0*/  FADD.FTZ R25, R94, UR5 ;  /* 0x000000055e197e21 */ /* 0x002fc40008010000 */
[----:B------:R-:W-:Y:S01]  /*2df0*/  MUFU.SIN R206, R6 ;  /* 0x0000000600ce7308 */ /* 0x000fe20000000400 */
[----:B------:R-:W-:Y:S01]  /*2e00*/  STS [R252.X4+0x400], R13 ;  /* 0x0004000dfc007388 */ /* 0x000fe20000004800 */
[----:B------:R-:W-:-:S03]  /*2e10*/  IADD3 R5, R130, 0x240, RZ ;  /* 0x0000024082057810 */ /* 0x000fc60007ffe0ff */
[----:B------:R-:W-:Y:S03]  /*2e20*/  STS [R123.X4+0x480], R16 ;  /* 0x000480107b007388 */ /* 0x000fe60000004800 */
[----:B------:R1:W-:Y:S01]  /*2e30*/  MUFU.COS R207, R6 ;  /* 0x0000000600cf7308 */ /* 0x0003e20000000000 */
[----:B------:R-:W-:Y:S02]  /*2e40*/  LEA.HI.SX32 R3, R3, R130, 0x1b ;  /* 0x0000008203037211 */ /* 0x000fe400078fdaff */
[----:B------:R-:W-:Y:S01]  /*2e50*/  IADD3 R9, R130, 0x280, RZ ;  /* 0x0000028082097810 */ /* 0x000fe20007ffe0ff */
[----:B-1----:R-:W-:-:S04]  /*2e60*/  FMUL.FTZ R6, R25, UR43 ;  /* 0x0000002b19067c20 */ /* 0x002fc80008410000 */
[----:B------:R-:W-:Y:S01]  /*2e70*/  MUFU.SIN R204, R7 ;  /* 0x0000000700cc7308 */ /* 0x000fe20000000400 */
[----:B------:R-:W-:Y:S01]  /*2e80*/  STS [R122.X4+0x500], R15 ;  /* 0x0005000f7a007388 */ /* 0x000fe20000004800 */
[----:B------:R-:W-:Y:S01]  /*2e90*/  FMUL.RZ R10, R6, 0.15915493667125701904 ;  /* 0x3e22f983060a7820 */ /* 0x000fe2000040c000 */
[----:B------:R-:W-:Y:S02]  /*2ea0*/  LEA.HI.SX32 R6, R5, R130, 0x1b ;  /* 0x0000008205067211 */ /* 0x000fe400078fdaff */
[----:B------:R-:W-:Y:S03]  /*2eb0*/  STS [R121.X4+0x580], R18 ;  /* 0x0005801279007388 */ /* 0x000fe60000004800 */
[----:B------:R1:W-:Y:S01]  /*2ec0*/  MUFU.COS R205, R7 ;  /* 0x0000000700cd7308 */ /* 0x0003e20000000000 */
[----:B------:R-:W-:-:S07]  /*2ed0*/  IADD3 R5, R130, 0x2a0, RZ ;  /* 0x000002a082057810 */ /* 0x000fce0007ffe0ff */
[----:B------:R-:W-:Y:S01]  /*2ee0*/  MUFU.SIN R208, R24 ;  /* 0x0000001800d07308 */ /* 0x000fe20000000400 */
[----:B------:R-:W-:Y:S01]  /*2ef0*/  STS [R120.X4+0x600], R17 ;  /* 0x0006001178007388 */ /* 0x000fe20000004800 */
[----:B-1----:R-:W-:-:S03]  /*2f00*/  IADD3 R7, R130, 0x260, RZ ;  /* 0x0000026082077810 */ /* 0x002fc60007ffe0ff */
[----:B------:R-:W-:Y:S03]  /*2f10*/  STS [R119.X4+0x680], R20 ;  /* 0x0006801477007388 */ /* 0x000fe60000004800 */
[----:B------:R1:W-:Y:S01]  /*2f20*/  MUFU.COS R209, R24 ;  /* 0x0000001800d17308 */ /* 0x0003e20000000000 */
[----:B------:R-:W-:Y:S01]  /*2f30*/  STS [R118.X4+0x700], R19 ;  /* 0x0007001376007388 */ /* 0x000fe20000004800 */
[----:B------:R-:W-:-:S03]  /*2f40*/  LEA.HI.SX32 R7, R7, R130, 0x1b ;  /* 0x0000008207077211 */ /* 0x000fc600078fdaff */
[----:B------:R-:W-:Y:S01]  /*2f50*/  STS [R117.X4+0x780], R22 ;  /* 0x0007801675007388 */ /* 0x000fe20000004800 */
[----:B-1----:R-:W-:Y:S02]  /*2f60*/  FADD.FTZ R24, R93, UR5 ;  /* 0x000000055d187e21 */ /* 0x002fe40008010000 */
[----:B------:R-:W-:Y:S01]  /*2f70*/  MUFU.SIN R202, R8 ;  /* 0x0000000800ca7308 */ /* 0x000fe20000000400 */
[----:B------:R1:W-:Y:S04]  /*2f80*/  STS [R0.X4+0x800], R21 ;  /* 0x0008001500007388 */ /* 0x0003e80000004800 */
[----:B------:R2:W-:Y:S03]  /*2f90*/  STS [R3.X4+0x880], R64 ;  /* 0x0008804003007388 */ /* 0x0005e60000004800 */
[----:B------:R3:W-:Y:S01]  /*2fa0*/  MUFU.COS R203, R8 ;  /* 0x0000000800cb7308 */ /* 0x0007e20000000000 */
[----:B------:R4:W-:Y:S01]  /*2fb0*/  STS [R6.X4+0x900], R23 ;  /* 0x0009001706007388 */ /* 0x0009e20000004800 */
[----:B-1----:R-:W-:-:S03]  /*2fc0*/  LEA.HI.SX32 R0, R9, R130, 0x1b ;  /* 0x0000008209007211 */ /* 0x002fc600078fdaff */
[----:B------:R-:W-:Y:S01]  /*2fd0*/  STS [R7.X4+0x980], R66 ;  /* 0x0009804207007388 */ /* 0x000fe20000004800 */
[----:B--2---:R-:W-:Y:S01]  /*2fe0*/  IADD3 R3, R130, 0x2e0, RZ ;  /* 0x000002e082037810 */ /* 0x004fe20007ffe0ff */
[----:B---3--:R-:W-:Y:S02]  /*2ff0*/  FMUL.FTZ R8, R24, UR43 ;  /* 0x0000002b18087c20 */ /* 0x008fe40008410000 */
[----:B----4-:R-:W-:Y:S01]  /*3000*/  FADD.FTZ R23, R92, UR5 ;  /* 0x000000055c177e21 */ /* 0x010fe20008010000 */
[----:B------:R-:W-:Y:S01]  /*3010*/  IADD3 R9, R130, 0x2c0, RZ ;  /* 0x000002c082097810 */ /* 0x000fe20007ffe0ff */
[----:B------:R-:W-:Y:S01]  /*3020*/  FMUL.RZ R11, R8, 0.15915493667125701904 ;  /* 0x3e22f983080b7820 */ /* 0x000fe2000040c000 */
[----:B------:R-:W-:Y:S01]  /*3030*/  MUFU.SIN R200, R10 ;  /* 0x0000000a00c87308 */ /* 0x000fe20000000400 */
[----:B------:R1:W-:Y:S01]  /*3040*/  STS [R0.X4+0xa00], R65 ;  /* 0x000a004100007388 */ /* 0x0003e20000004800 */
[----:B------:R-:W-:Y:S02]  /*3050*/  LEA.HI.SX32 R8, R5, R130, 0x1b ;  /* 0x0000008205087211 */ /* 0x000fe400078fdaff */
[----:B------:R-:W-:-:S04]  /*3060*/  IADD3 R5, R130, 0x300, RZ ;  /* 0x0000030082057810 */ /* 0x000fc80007ffe0ff */
[----:B------:R2:W-:Y:S01]  /*3070*/  MUFU.COS R201, R10 ;  /* 0x0000000a00c97308 */ /* 0x0005e20000000000 */
[-C--:B------:R-:W-:Y:S01]  /*3080*/  LEA.HI.SX32 R6, R9, R130.reuse, 0x1b ;  /* 0x0000008209067211 */ /* 0x080fe200078fdaff */
[----:B-1----:R-:W-:Y:S01]  /*3090*/  FMUL.FTZ R0, R23, UR43 ;  /* 0x0000002b17007c20 */ /* 0x002fe20008410000 */
[-C--:B------:R-:W-:Y:S02]  /*30a0*/  LEA.HI.SX32 R5, R5, R130.reuse, 0x1b ;  /* 0x0000008205057211 */ /* 0x080fe400078fdaff */
[-C--:B--2---:R-:W-:Y:S02]  /*30b0*/  LEA.HI.SX32 R10, R3, R130.reuse, 0x1b ;  /* 0x00000082030a7211 */ /* 0x084fe400078fdaff */
[----:B------:R-:W-:Y:S01]  /*30c0*/  IADD3 R3, R130, 0x320, RZ ;  /* 0x0000032082037810 */ /* 0x000fe20007ffe0ff */
[----:B------:R-:W-:Y:S01]  /*30d0*/  FMUL.RZ R9, R0, 0.15915493667125701904 ;  /* 0x3e22f98300097820 */ /* 0x000fe2000040c000 */
[C---:B------:R-:W-:Y:S01]  /*30e0*/  IADD3 R7, R130.reuse, 0x340, RZ ;  /* 0x0000034082077810 */ /* 0x040fe20007ffe0ff */
[----:B------:R-:W-:Y:S01]  /*30f0*/  STS [R8.X4+0xa80], R127 ;  /* 0x000a807f08007388 */ /* 0x000fe20000004800 */
[----:B------:R-:W-:Y:S01]  /*3100*/  LEA.HI.SX32 R0, R3, R130, 0x1b ;  /* 0x0000008203007211 */ /* 0x000fe200078fdaff */
[----:B------:R-:W-:Y:S01]  /*3110*/  FADD.FTZ R22, R91, UR5 ;  /* 0x000000055b167e21 */ /* 0x000fe20008010000 */
[----:B------:R-:W-:Y:S01]  /*3120*/  IADD3 R3, R130, 0x360, RZ ;  /* 0x0000036082037810 */ /* 0x000fe20007ffe0ff */
[----:B------:R-:W-:Y:S01]  /*3130*/  STS [R6.X4+0xb00], R67 ;  /* 0x000b004306007388 */ /* 0x000fe20000004800 */
[----:B0-----:R-:W-:-:S02]  /*3140*/  MOV R167, UR44 ;  /* 0x0000002c00a77c02 */ /* 0x001fc40008000f00 */
[-C--:B------:R-:W-:Y:S01]  /*3150*/  LEA.HI.SX32 R7, R7, R130.reuse, 0x1b ;  /* 0x0000008207077211 */ /* 0x080fe200078fdaff */
[----:B------:R-:W-:Y:S01]  /*3160*/  STS [R10.X4+0xb80], R129 ;  /* 0x000b80810a007388 */ /* 0x000fe20000004800 */
[----:B------:R-:W-:-:S03]  /*3170*/  LEA.HI.SX32 R2, R3, R130, 0x1b ;  /* 0x0000008203027211 */ /* 0x000fc600078fdaff */
[----:B------:R0:W-:Y:S01]  /*3180*/  STS [R5.X4+0xc00], R128 ;  /* 0x000c008005007388 */ /* 0x0001e20000004800 */
[----:B------:R-:W-:Y:S01]  /*3190*/  FMUL.FTZ R167, R167, 1.4426950216293334961 ;  /* 0x3fb8aa3ba7a77820 */ /* 0x000fe20000410000 */
[----:B------:R-:W-:Y:S02]  /*31a0*/  UIMAD UR39, UR42, UR36, URZ ;  /* 0x000000242a2772a4 */ /* 0x000fe4000f8e023f */
[----:B------:R-:W-:Y:S01]  /*31b0*/  STS [R0.X4+0xc80], R133 ;  /* 0x000c808500007388 */ /* 0x000fe20000004800 */
[----:B------:R-:W-:Y:S01]  /*31c0*/  UIADD3 UR35, UR35, UR38, URZ ;  /* 0x0000002623237290 */ /* 0x000fe2000fffe03f */
[----:B0-----:R-:W-:Y:S02]  /*31d0*/  FMUL.FTZ R5, R22, UR43 ;  /* 0x0000002b16057c20 */ /* 0x001fe40008410000 */
[----:B------:R-:W-:Y:S02]  /*31e0*/  STS [R7.X4+0xd00], R132 ;  /* 0x000d008407007388 */ /* 0x000fe40000004800 */
[----:B------:R-:W-:Y:S01]  /*31f0*/  FMUL.RZ R6, R5, 0.15915493667125701904 ;  /* 0x3e22f98305067820 */ /* 0x000fe2000040c000 */
[----:B------:R-:W-:Y:S01]  /*3200*/  IADD3 R5, R130, 0x380, RZ ;  /* 0x0000038082057810 */ /* 0x000fe20007ffe0ff */
[----:B------:R0:W-:Y:S01]  /*3210*/  STS [R2.X4+0xd80], R135 ;  /* 0x000d808702007388 */ /* 0x0001e20000004800 */
[----:B------:R-:W-:-:S02]  /*3220*/  UIMAD UR39, UR7, UR37, UR39 ;  /* 0x00000025072772a4 */ /* 0x000fc4000f8e0227 */
[----:B------:R-:W-:Y:S01]  /*3230*/  UIMAD.WIDE.U32 UR36, UR7, UR36, UR34 ;  /* 0x00000024072472a5 */ /* 0x000fe2000f8e0022 */
[----:B------:R-:W-:Y:S01]  /*3240*/  LEA.HI.SX32 R5, R5, R130, 0x1b ;  /* 0x0000008205057211 */ /* 0x000fe200078fdaff */
[----:B------:R-:W-:Y:S01]  /*3250*/  FADD.FTZ R21, R90, UR5 ;  /* 0x000000055a157e21 */ /* 0x000fe20008010000 */
[----:B------:R-:W-:Y:S01]  /*3260*/  ULDC.64 UR34, c[0x0][0x230] ;  /* 0x00008c0000227ab9 */ /* 0x000fe20000000a00 */
[----:B0-----:R-:W-:Y:S01]  /*3270*/  FMUL.FTZ R2, R30, R167 ;  /* 0x000000a71e027220 */ /* 0x001fe20000410000 */
[----:B------:R-:W-:-:S03]  /*3280*/  UIADD3 UR37, UR37, UR39, URZ ;  /* 0x0000002725257290 */ /* 0x000fc6000fffe03f */
[----:B------:R0:W1:Y:S01]  /*3290*/  MUFU.EX2 R67, R2 ;  /* 0x0000000200437308 */ /* 0x0000620000000800 */
[----:B------:R-:W-:Y:S01]  /*32a0*/  ULEA UR34, UP0, UR36, UR34, 0x3 ;  /* 0x0000002224227291 */ /* 0x000fe2000f80183f */
[----:B------:R2:W-:Y:S01]  /*32b0*/  STS [R5.X4+0xe00], R134 ;  /* 0x000e008605007388 */ /* 0x0005e20000004800 */
[C---:B------:R-:W-:Y:S01]  /*32c0*/  IADD3 R3, R130.reuse, 0x3a0, RZ ;  /* 0x000003a082037810 */ /* 0x040fe20007ffe0ff */
[----:B------:R-:W-:Y:S01]  /*32d0*/  FMUL.FTZ R0, R21, UR43 ;  /* 0x0000002b15007c20 */ /* 0x000fe20008410000 */
[C---:B------:R-:W-:Y:S01]  /*32e0*/  IADD3 R7, R130.reuse, 0x3e0, RZ ;  /* 0x000003e082077810 */ /* 0x040fe20007ffe0ff */
[----:B------:R-:W-:Y:S01]  /*32f0*/  ULEA.HI.X UR35, UR36, UR35, UR37, 0x3, UP0 ;  /* 0x0000002324237291 */ /* 0x000fe200080f1c25 */
[----:B------:R-:W-:Y:S01]  /*3300*/  FADD.FTZ R20, R89, UR5 ;  /* 0x0000000559147e21 */ /* 0x000fe20008010000 */
[----:B------:R-:W-:Y:S01]  /*3310*/  ULEA UR36, UR41, UR7, 0x8 ;  /* 0x0000000729247291 */ /* 0x000fe2000f8e403f */
[-C--:B------:R-:W-:Y:S02]  /*3320*/  LEA.HI.SX32 R3, R3, R130.reuse, 0x1b ;  /* 0x0000008203037211 */ /* 0x080fe400078fdaff */
[----:B--2---:R-:W-:Y:S01]  /*3330*/  IADD3 R5, R130, 0x3c0, RZ ;  /* 0x000003c082057810 */ /* 0x004fe20007ffe0ff */
[----:B------:R-:W-:Y:S01]  /*3340*/  FMUL.RZ R193, R0, 0.15915493667125701904 ;  /* 0x3e22f98300c17820 */ /* 0x000fe2000040c000 */
[----:B0-----:R-:W-:Y:S01]  /*3350*/  SHF.L.U32 R2, R130, 0x5, RZ ;  /* 0x0000000582027819 */ /* 0x001fe200000006ff */
[----:B------:R-:W-:Y:S01]  /*3360*/  MUFU.SIN R194, R6 ;  /* 0x0000000600c27308 */ /* 0x000fe20000000400 */
[-C--:B------:R-:W-:Y:S01]  /*3370*/  LEA.HI.SX32 R5, R5, R130.reuse, 0x1b ;  /* 0x0000008205057211 */ /* 0x080fe200078fdaff */
[----:B------:R-:W-:Y:S01]  /*3380*/  FADD.FTZ R19, R88, UR5 ;  /* 0x0000000558137e21 */ /* 0x000fe20008010000 */
[----:B------:R-:W-:Y:S01]  /*3390*/  LEA.HI.SX32 R0, R7, R130, 0x1b ;  /* 0x0000008207007211 */ /* 0x000fe200078fdaff */
[----:B------:R0:W-:Y:S01]  /*33a0*/  STS [R3.X4+0xe80], R136 ;  /* 0x000e808803007388 */ /* 0x0001e20000004800 */
[----:B------:R-:W-:-:S03]  /*33b0*/  LEA.HI.SX32 R147, R2, R2, 0x1b ;  /* 0x0000000202937211 */ /* 0x000fc600078fdaff */
[----:B------:R2:W-:Y:S01]  /*33c0*/  MUFU.COS R195, R6 ;  /* 0x0000000600c37308 */ /* 0x0005e20000000000 */
[C---:B------:R-:W-:Y:S01]  /*33d0*/  ISETP.NE.AND P2, PT, R131.reuse, RZ, PT ;  /* 0x000000ff8300720c */ /* 0x040fe20003f45270 */
[----:B------:R-:W-:Y:S01]  /*33e0*/  STS [R5.X4+0xf00], R4 ;  /* 0x000f000405007388 */ /* 0x000fe20000004800 */
[----:B------:R-:W-:Y:S02]  /*33f0*/  IADD3 R12, R131, 0x200, RZ ;  /* 0x00000200830c7810 */ /* 0x000fe40007ffe0ff */
[----:B------:R-:W-:Y:S01]  /*3400*/  MOV R148, UR36 ;  /* 0x0000002400947c02 */ /* 0x000fe20008000f00 */
[----:B--2---:R-:W-:Y:S01]  /*3410*/  FMUL.FTZ R6, R20, UR43 ;  /* 0x0000002b14067c20 */ /* 0x004fe20008410000 */
[----:B------:R-:W-:Y:S01]  /*3420*/  STS [R0.X4+0xf80], R137 ;  /* 0x000f808900007388 */ /* 0x000fe20000004800 */
[----:B0-----:R-:W-:Y:S01]  /*3430*/  FMUL.FTZ R3, R19, UR43 ;  /* 0x0000002b13037c20 */ /* 0x001fe20008410000 */
[----:B------:R-:W-:-:S06]  /*3440*/  NOP ;  /* 0x0000000000007918 */ /* 0x000fcc0000000000 */
[----:B------:R-:W-:Y:S01]  /*3450*/  FMUL.RZ R6, R6, 0.15915493667125701904 ;  /* 0x3e22f98306067820 */ /* 0x000fe2000040c000 */
[----:B------:R-:W-:Y:S01]  /*3460*/  MOV R64, UR34 ;  /* 0x0000002200407c02 */ /* 0x000fe20008000f00 */
[C---:B-1----:R-:W-:Y:S01]  /*3470*/  FMUL.FTZ R66, R67.reuse, R140 ;  /* 0x0000008c43427220 */ /* 0x042fe20000410000 */
[----:B------:R-:W-:Y:S01]  /*3480*/  MOV R65, UR35 ;  /* 0x0000002300417c02 */ /* 0x000fe20008000f00 */
[----:B------:R-:W-:Y:S01]  /*3490*/  FMUL.FTZ R67, R67, R138 ;  /* 0x0000008a43437220 */ /* 0x000fe20000410000 */
[----:B------:R-:W-:Y:S01]  /*34a0*/  SEL R148, R148, R12, !P2 ;  /* 0x0000000c94947207 */ /* 0x000fe20005000000 */
[----:B------:R-:W0:Y:S01]  /*34b0*/  LDS R2, [R147.X4] ;  /* 0x0000000093027984 */ /* 0x000e220000004800 */
[----:B------:R-:W-:Y:S01]  /*34c0*/  MUFU.SIN R198, R11 ;  /* 0x0000000b00c67308 */ /* 0x000fe20000000400 */
[----:B------:R-:W-:Y:S02]  /*34d0*/  FMUL.RZ R150, R3, 0.15915493667125701904 ;  /* 0x3e22f98303967820 */ /* 0x000fe4000040c000 */
[----:B------:R-:W1:Y:S04]  /*34e0*/  LDS R0, [R147.X4+0x4] ;  /* 0x0000040093007984 */ /* 0x000e680000004800 */
[----:B------:R-:W-:Y:S01]  /*34f0*/  LDS R18, [R147.X4+0x8] ;  /* 0x0000080093127984 */ /* 0x000fe20000004800 */
[----:B------:R2:W-:Y:S03]  /*3500*/  MUFU.COS R199, R11 ;  /* 0x0000000b00c77308 */ /* 0x0005e60000000000 */
[----:B------:R-:W3:Y:S04]  /*3510*/  LDS R17, [R147.X4+0xc] ;  /* 0x00000c0093117984 */ /* 0x000ee80000004800 */
[----:B------:R-:W4:Y:S01]  /*3520*/  LDS R16, [R147.X4+0x10] ;  /* 0x0000100093107984 */ /* 0x000f220000004800 */
[----:B------:R-:W-:Y:S03]  /*3530*/  MUFU.SIN R196, R9 ;  /* 0x0000000900c47308 */ /* 0x000fe60000000400 */
[----:B------:R-:W0:Y:S04]  /*3540*/  LDS R15, [R147.X4+0x14] ;  /* 0x00001400930f7984 */ /* 0x000e280000004800 */
[----:B------:R-:W-:Y:S01]  /*3550*/  LDS R14, [R147.X4+0x18] ;  /* 0x00001800930e7984 */ /* 0x000fe20000004800 */
[----:B------:R1:W-:Y:S03]  /*3560*/  MUFU.COS R197, R9 ;  /* 0x0000000900c57308 */ /* 0x0003e60000000000 */
[----:B------:R-:W0:Y:S04]  /*3570*/  LDS R13, [R147.X4+0x1c] ;  /* 0x00001c00930d7984 */ /* 0x000e280000004800 */
[----:B------:R-:W0:Y:S01]  /*3580*/  LDS R12, [R147.X4+0x20] ;  /* 0x00002000930c7984 */ /* 0x000e220000004800 */
[----:B------:R-:W-:Y:S03]  /*3590*/  MUFU.SIN R190, R6 ;  /* 0x0000000600be7308 */ /* 0x000fe60000000400 */
[----:B--2---:R-:W2:Y:S04]  /*35a0*/  LDS R11, [R147.X4+0x24] ;  /* 0x00002400930b7984 */ /* 0x004ea80000004800 */
[----:B------:R-:W-:Y:S01]  /*35b0*/  LDS R10, [R147.X4+0x28] ;  /* 0x00002800930a7984 */ /* 0x000fe20000004800 */
[----:B------:R3:W-:Y:S03]  /*35c0*/  MUFU.COS R191, R6 ;  /* 0x0000000600bf7308 */ /* 0x0007e60000000000 */
[----:B-1----:R-:W1:Y:S04]  /*35d0*/  LDS R9, [R147.X4+0x2c] ;  /* 0x00002c0093097984 */ /* 0x002e680000004800 */
[----:B------:R-:W0:Y:S04]  /*35e0*/  LDS R8, [R147.X4+0x30] ;  /* 0x0000300093087984 */ /* 0x000e280000004800 */
[----:B------:R-:W0:Y:S04]  /*35f0*/  LDS R7, [R147.X4+0x34] ;  /* 0x0000340093077984 */ /* 0x000e280000004800 */
[----:B---3--:R-:W3:Y:S04]  /*3600*/  LDS R6, [R147.X4+0x38] ;  /* 0x0000380093067984 */ /* 0x008ee80000004800 */
        /* <DEDUP_REMOVED lines=14> */
[----:B------:R-:W1:Y:S04]  /*36f0*/  LDS R135, [R147.X4+0x74] ;  /* 0x0000740093877984 */ /* 0x000e680000004800 */
[----:B------:R-:W1:Y:S04]  /*3700*/  LDS R134, [R147.X4+0x78] ;  /* 0x0000780093867984 */ /* 0x000e680000004800 */
[----:B------:R2:W1:Y:S04]  /*3710*/  LDS R133, [R147.X4+0x7c] ;  /* 0x00007c0093857984 */ /* 0x0004680000004800 */
[----:B------:R3:W-:Y:S04]  /*3720*/  STS.64 [R148.X8+0x2550], R66 ;  /* 0x0025504294007388 */ /* 0x0007e80000008a00 */
[----:B------:R-:W5:Y:S01]  /*3730*/  LDG.E.64 R64, [R64.64] ;  /* 0x0000002040407981 */ /* 0x000f62000c1e1b00 */
[----:B------:R-:W-:Y:S01]  /*3740*/  FADD.FTZ R210, R86, UR5 ;  /* 0x0000000556d27e21 */ /* 0x000fe20008010000 */
[----:B------:R-:W-:-:S03]  /*3750*/  HFMA2.MMA R127, -RZ, RZ, 0, 9.5367431640625e-07 ;  /* 0x00000010ff7f7435 */ /* 0x000fc600000001ff */
[----:B--2---:R-:W-:Y:S01]  /*3760*/  FMUL.FTZ R147, R210, UR43 ;  /* 0x0000002bd2937c20 */ /* 0x004fe20008410000 */
[----:B------:R-:W-:Y:S01]  /*3770*/  CS2R R128, SRZ ;  /* 0x0000000000807805 */ /* 0x000fe2000001ff00 */
[----:B------:R-:W-:Y:S02]  /*3780*/  FADD.FTZ R132, R87, UR5 ;  /* 0x0000000557847e21 */ /* 0x000fe40008010000 */
[----:B------:R-:W-:Y:S02]  /*3790*/  FMUL.RZ R151, R147, 0.15915493667125701904 ;  /* 0x3e22f98393977820 */ /* 0x000fe4000040c000 */
[----:B------:R-:W-:Y:S02]  /*37a0*/  FMUL.FTZ R147, R29, R167 ;  /* 0x000000a71d937220 */ /* 0x000fe40000410000 */
[----:B------:R-:W-:Y:S01]  /*37b0*/  @!P1 IMAD.WIDE R126, R126, R127, UR30 ;  /* 0x0000001e7e7e9e25 */ /* 0x000fe2000f8e027f */
[----:B------:R-:W-:Y:S03]  /*37c0*/  BAR.SYNC.DEFER_BLOCKING 0x0 ;  /* 0x0000000000007b1d */ /* 0x000fe60000010000 */
[----:B------:R-:W-:-:S02]  /*37d0*/  FMUL.FTZ R149, R132, UR43 ;  /* 0x0000002b84957c20 */ /* 0x000fc40008410000 */
[----:B---3--:R-:W-:Y:S01]  /*37e0*/  FMUL.FTZ R148, R26, R167 ;  /* 0x000000a71a947220 */ /* 0x008fe20000410000 */
[----:B------:R-:W2:Y:S01]  /*37f0*/  MUFU.EX2 R147, R147 ;  /* 0x0000009300937308 */ /* 0x000ea20000000800 */
[----:B------:R-:W-:Y:S02]  /*3800*/  FMUL.RZ R149, R149, 0.15915493667125701904 ;  /* 0x3e22f98395957820 */ /* 0x000fe4000040c000 */
[----:B0-----:R-:W-:-:S05]  /*3810*/  FMUL.FTZ R152, R30, R2 ;  /* 0x000000021e987220 */ /* 0x001fca0000410000 */
[----:B------:R-:W-:Y:S01]  /*3820*/  MUFU.SIN R186, R149 ;  /* 0x0000009500ba7308 */ /* 0x000fe20000000400 */
[----:B------:R0:W5:Y:S07]  /*3830*/  @!P1 LDG.E.64 R128, [R126.64+0x8] ;  /* 0x000008207e809981 */ /* 0x00016e000c1e1b00 */
[----:B------:R3:W-:Y:S01]  /*3840*/  MUFU.COS R187, R149 ;  /* 0x0000009500bb7308 */ /* 0x0007e20000000000 */
[----:B0-----:R-:W-:-:S07]  /*3850*/  FMUL.FTZ R126, R28, R167 ;  /* 0x000000a71c7e7220 */ /* 0x001fce0000410000 */
[----:B------:R-:W0:Y:S01]  /*3860*/  MUFU.EX2 R148, R148 ;  /* 0x0000009400947308 */ /* 0x000e220000000800 */
[-C--:B------:R-:W-:Y:S02]  /*3870*/  FMUL.FTZ R127, R27, R167.reuse ;  /* 0x000000a71b7f7220 */ /* 0x080fe40000410000 */
[----:B---3--:R-:W-:-:S05]  /*3880*/  FMUL.FTZ R149, R25, R167 ;  /* 0x000000a719957220 */ /* 0x008fca0000410000 */
[----:B------:R-:W3:Y:S01]  /*3890*/  MUFU.EX2 R126, R126 ;  /* 0x0000007e007e7308 */ /* 0x000ee20000000800 */
[----:B------:R-:W-:Y:S02]  /*38a0*/  FMUL.FTZ R240, R30, R0 ;  /* 0x000000001ef07220 */ /* 0x000fe40000410000 */
[----:B--2---:R-:W-:Y:S02]  /*38b0*/  FMUL.FTZ R208, R147, R208 ;  /* 0x000000d093d07220 */ /* 0x004fe40000410000 */
[----:B------:R-:W-:-:S03]  /*38c0*/  FMUL.FTZ R241, R115, R152 ;  /* 0x0000009873f17220 */ /* 0x000fc60000410000 */
[----:B------:R-:W2:Y:S01]  /*38d0*/  MUFU.EX2 R127, R127 ;  /* 0x0000007f007f7308 */ /* 0x000ea20000000800 */
[----:B------:R-:W-:-:S07]  /*38e0*/  FMUL.FTZ R240, R115, R240 ;  /* 0x000000f073f07220 */ /* 0x000fce0000410000 */
[----:B------:R-:W0:Y:S01]  /*38f0*/  MUFU.EX2 R149, R149 ;  /* 0x0000009500957308 */ /* 0x000e220000000800 */
[----:B------:R-:W-:Y:S02]  /*3900*/  FMUL.FTZ R209, R147, R209 ;  /* 0x000000d193d17220 */ /* 0x000fe40000410000 */
[----:B------:R-:W-:-:S05]  /*3910*/  FMUL.FTZ R153, R208, R241 ;  /* 0x000000f1d0997220 */ /* 0x000fca0000410000 */
[----:B------:R-:W-:Y:S01]  /*3920*/  MUFU.SIN R188, R150 ;  /* 0x0000009600bc7308 */ /* 0x000fe20000000400 */
[----:B------:R-:W-:-:S07]  /*3930*/  FMUL.FTZ R147, R23, R167 ;  /* 0x000000a717937220 */ /* 0x000fce0000410000 */
[----:B------:R1:W-:Y:S01]  /*3940*/  MUFU.COS R189, R150 ;  /* 0x0000009600bd7308 */ /* 0x0003e20000000000 */
[----:B0-----:R-:W-:Y:S02]  /*3950*/  FMUL.FTZ R203, R148, R203 ;  /* 0x000000cb94cb7220 */ /* 0x001fe40000410000 */
[----:B-1----:R-:W-:Y:S02]  /*3960*/  FMUL.FTZ R150, R24, R167 ;  /* 0x000000a718967220 */ /* 0x002fe40000410000 */
[----:B------:R-:W-:Y:S02]  /*3970*/  FMUL.FTZ R202, R148, R202 ;  /* 0x000000ca94ca7220 */ /* 0x000fe40000410000 */
[----:B------:R-:W-:Y:S02]  /*3980*/  FMUL.FTZ R152, R208, R240 ;  /* 0x000000f0d0987220 */ /* 0x000fe40000410000 */
[----:B------:R-:W0:Y:S01]  /*3990*/  MUFU.EX2 R150, R150 ;  /* 0x0000009600967308 */ /* 0x000e220000000800 */
[----:B------:R-:W-:-:S02]  /*39a0*/  FMUL.FTZ R148, R29, R17 ;  /* 0x000000111d947220 */ /* 0x000fc40000410000 */
[C---:B------:R-:W-:Y:S02]  /*39b0*/  FFMA.FTZ R153, R209.reuse, R240, R153 ;  /* 0x000000f0d1997223 */ /* 0x040fe40000010099 */
[C---:B---3--:R-:W-:Y:S02]  /*39c0*/  FMUL.FTZ R207, R126.reuse, R207 ;  /* 0x000000cf7ecf7220 */ /* 0x048fe40000410000 */
[----:B------:R-:W-:Y:S02]  /*39d0*/  FMUL.FTZ R206, R126, R206 ;  /* 0x000000ce7ece7220 */ /* 0x000fe40000410000 */
[----:B------:R1:W3:Y:S01]  /*39e0*/  MUFU.EX2 R126, R147 ;  /* 0x00000093007e7308 */ /* 0x0002e20000000800 */
[----:B------:R-:W-:Y:S02]  /*39f0*/  FFMA.FTZ R152, R209, R241, -R152 ;  /* 0x000000f1d1987223 */ /* 0x000fe40000010898 */
[----:B------:R-:W-:Y:S02]  /*3a00*/  FFMA.FTZ R154, R114, R148, R153 ;  /* 0x00000094729a7223 */ /* 0x000fe40000010099 */
[----:B--2---:R-:W-:-:S02]  /*3a10*/  FMUL.FTZ R205, R127, R205 ;  /* 0x000000cd7fcd7220 */ /* 0x004fc40000410000 */
[----:B------:R-:W-:Y:S02]  /*3a20*/  FMUL.FTZ R204, R127, R204 ;  /* 0x000000cc7fcc7220 */ /* 0x000fe40000410000 */
[----:B-1----:R-:W-:Y:S02]  /*3a30*/  FMUL.FTZ R147, R29, R18 ;  /* 0x000000121d937220 */ /* 0x002fe40000410000 */
[----:B------:R-:W-:Y:S02]  /*3a40*/  FMUL.FTZ R127, R22, R167 ;  /* 0x000000a7167f7220 */ /* 0x000fe40000410000 */
[C---:B------:R-:W-:Y:S02]  /*3a50*/  FMUL.FTZ R201, R149.reuse, R201 ;  /* 0x000000c995c97220 */ /* 0x040fe40000410000 */
[----:B------:R-:W-:Y:S02]  /*3a60*/  FMUL.FTZ R200, R149, R200 ;  /* 0x000000c895c87220 */ /* 0x000fe40000410000 */
[----:B------:R-:W-:-:S02]  /*3a70*/  FFMA.FTZ R149, R114, R147, R152 ;  /* 0x0000009372957223 */ /* 0x000fc40000010098 */
[C---:B------:R-:W-:Y:S01]  /*3a80*/  FMUL.FTZ R156, R206.reuse, R154 ;  /* 0x0000009ace9c7220 */ /* 0x040fe20000410000 */
[----:B------:R-:W-:Y:S01]  /*3a90*/  MUFU.SIN R184, R151 ;  /* 0x0000009700b87308 */ /* 0x000fe20000000400 */
[-C--:B------:R-:W-:Y:S02]  /*3aa0*/  FMUL.FTZ R155, R206, R149.reuse ;  /* 0x00000095ce9b7220 */ /* 0x080fe40000410000 */
[----:B------:R-:W-:Y:S02]  /*3ab0*/  FFMA.FTZ R156, R207, R149, -R156 ;  /* 0x00000095cf9c7223 */ /* 0x000fe4000001089c */
[----:B----4-:R-:W-:-:S03]  /*3ac0*/  FMUL.FTZ R149, R28, R16 ;  /* 0x000000101c957220 */ /* 0x010fc60000410000 */
[----:B------:R1:W-:Y:S01]  /*3ad0*/  MUFU.COS R185, R151 ;  /* 0x0000009700b97308 */ /* 0x0003e20000000000 */
[C---:B0-----:R-:W-:Y:S02]  /*3ae0*/  FMUL.FTZ R199, R150.reuse, R199 ;  /* 0x000000c796c77220 */ /* 0x041fe40000410000 */
[----:B------:R-:W-:Y:S02]  /*3af0*/  FMUL.FTZ R198, R150, R198 ;  /* 0x000000c696c67220 */ /* 0x000fe40000410000 */
[----:B------:R-:W-:-:S03]  /*3b00*/  FFMA.FTZ R157, R207, R154, R155 ;  /* 0x0000009acf9d7223 */ /* 0x000fc6000001009b */
[----:B------:R-:W0:Y:S01]  /*3b10*/  MUFU.EX2 R127, R127 ;  /* 0x0000007f007f7308 */ /* 0x000e220000000800 */
[----:B-1----:R-:W-:Y:S02]  /*3b20*/  FMUL.FTZ R151, R21, R167 ;  /* 0x000000a715977220 */ /* 0x002fe40000410000 */
[----:B------:R-:W-:Y:S02]  /*3b30*/  FMUL.FTZ R150, R28, R15 ;  /* 0x0000000f1c967220 */ /* 0x000fe40000410000 */
[----:B------:R-:W-:Y:S02]  /*3b40*/  FMUL.FTZ R152, R20, R167 ;  /* 0x000000a714987220 */ /* 0x000fe40000410000 */
[C---:B------:R-:W-:Y:S01]  /*3b50*/  FFMA.FTZ R156, R113.reuse, R149, R156 ;  /* 0x00000095719c7223 */ /* 0x040fe2000001009c */
[----:B------:R-:W-:Y:S01]  /*3b60*/  MUFU.SIN R192, R193 ;  /* 0x000000c100c07308 */ /* 0x000fe20000000400 */
[----:B------:R-:W-:-:S07]  /*3b70*/  FFMA.FTZ R157, R113, R150, R157 ;  /* 0x00000096719d7223 */ /* 0x000fce000001009d */
[----:B------:R-:W-:Y:S01]  /*3b80*/  MUFU.COS R193, R193 ;  /* 0x000000c100c17308 */ /* 0x000fe20000000000 */
[----:B------:R-:W-:-:S07]  /*3b90*/  FMUL.FTZ R155, R19, R167 ;  /* 0x000000a7139b7220 */ /* 0x000fce0000410000 */
[----:B------:R1:W2:Y:S01]  /*3ba0*/  MUFU.EX2 R153, R151 ;  /* 0x0000009700997308 */ /* 0x0002a20000000800 */
[C---:B---3--:R-:W-:Y:S02]  /*3bb0*/  FMUL.FTZ R197, R126.reuse, R197 ;  /* 0x000000c57ec57220 */ /* 0x048fe40000410000 */
[----:B------:R-:W-:-:S05]  /*3bc0*/  FMUL.FTZ R196, R126, R196 ;  /* 0x000000c47ec47220 */ /* 0x000fca0000410000 */
[----:B------:R3:W4:Y:S01]  /*3bd0*/  MUFU.EX2 R154, R152 ;  /* 0x00000098009a7308 */ /* 0x0007220000000800 */
[----:B-1----:R-:W-:Y:S02]  /*3be0*/  FMUL.FTZ R151, R204, R157 ;  /* 0x0000009dcc977220 */ /* 0x002fe40000410000 */
[----:B------:R-:W-:Y:S02]  /*3bf0*/  FMUL.FTZ R126, R132, R167 ;  /* 0x000000a7847e7220 */ /* 0x000fe40000410000 */
[-C--:B---3--:R-:W-:Y:S02]  /*3c00*/  FMUL.FTZ R152, R204, R156.reuse ;  /* 0x0000009ccc987220 */ /* 0x088fe40000410000 */
[C---:B------:R-:W-:Y:S02]  /*3c10*/  FFMA.FTZ R156, R205.reuse, R156, -R151 ;  /* 0x0000009ccd9c7223 */ /* 0x040fe40000010897 */
[----:B------:R-:W-:Y:S02]  /*3c20*/  FFMA.FTZ R157, R205, R157, R152 ;  /* 0x0000009dcd9d7223 */ /* 0x000fe40000010098 */
[----:B------:R-:W-:-:S02]  /*3c30*/  FMUL.FTZ R152, R27, R13 ;  /* 0x0000000d1b987220 */ /* 0x000fc40000410000 */
[C---:B0-----:R-:W-:Y:S02]  /*3c40*/  FMUL.FTZ R195, R127.reuse, R195 ;  /* 0x000000c37fc37220 */ /* 0x041fe40000410000 */
[----:B------:R-:W-:Y:S02]  /*3c50*/  FMUL.FTZ R194, R127, R194 ;  /* 0x000000c27fc27220 */ /* 0x000fe40000410000 */
[----:B------:R-:W-:Y:S01]  /*3c60*/  FMUL.FTZ R151, R27, R14 ;  /* 0x0000000e1b977220 */ /* 0x000fe20000410000 */
[----:B------:R-:W0:Y:S01]  /*3c70*/  MUFU.EX2 R155, R155 ;  /* 0x0000009b009b7308 */ /* 0x000e220000000800 */
[----:B------:R-:W-:Y:S02]  /*3c80*/  FMUL.FTZ R127, R210, R167 ;  /* 0x000000a7d27f7220 */ /* 0x000fe40000410000 */
[C---:B------:R-:W-:Y:S02]  /*3c90*/  FFMA.FTZ R157, R112.reuse, R152, R157 ;  /* 0x00000098709d7223 */ /* 0x040fe4000001009d */
[----:B------:R-:W-:-:S03]  /*3ca0*/  FFMA.FTZ R156, R112, R151, R156 ;  /* 0x00000097709c7223 */ /* 0x000fc6000001009c */
[----:B------:R-:W1:Y:S01]  /*3cb0*/  MUFU.EX2 R126, R126 ;  /* 0x0000007e007e7308 */ /* 0x000e620000000800 */
[C---:B--2---:R-:W-:Y:S02]  /*3cc0*/  FMUL.FTZ R193, R153.reuse, R193 ;  /* 0x000000c199c17220 */ /* 0x044fe40000410000 */
[----:B------:R-:W-:Y:S02]  /*3cd0*/  FMUL.FTZ R192, R153, R192 ;  /* 0x000000c099c07220 */ /* 0x000fe40000410000 */
[C---:B------:R-:W-:Y:S02]  /*3ce0*/  FMUL.FTZ R153, R202.reuse, R157 ;  /* 0x0000009dca997220 */ /* 0x040fe40000410000 */
[-C--:B------:R-:W-:Y:S01]  /*3cf0*/  FMUL.FTZ R158, R202, R156.reuse ;  /* 0x0000009cca9e7220 */ /* 0x080fe20000410000 */
[----:B------:R-:W2:Y:S01]  /*3d00*/  MUFU.EX2 R127, R127 ;  /* 0x0000007f007f7308 */ /* 0x000ea20000000800 */
[----:B------:R-:W-:Y:S02]  /*3d10*/  FFMA.FTZ R156, R203, R156, -R153 ;  /* 0x0000009ccb9c7223 */ /* 0x000fe40000010899 */
[----:B----4-:R-:W-:-:S02]  /*3d20*/  FMUL.FTZ R191, R154, R191 ;  /* 0x000000bf9abf7220 */ /* 0x010fc40000410000 */
[----:B------:R-:W-:Y:S02]  /*3d30*/  FMUL.FTZ R190, R154, R190 ;  /* 0x000000be9abe7220 */ /* 0x000fe40000410000 */
[C---:B------:R-:W-:Y:S02]  /*3d40*/  FMUL.FTZ R153, R26.reuse, R12 ;  /* 0x0000000c1a997220 */ /* 0x040fe40000410000 */
[----:B------:R-:W-:Y:S02]  /*3d50*/  FFMA.FTZ R158, R203, R157, R158 ;  /* 0x0000009dcb9e7223 */ /* 0x000fe4000001009e */
[----:B------:R-:W-:Y:S02]  /*3d60*/  FMUL.FTZ R154, R26, R11 ;  /* 0x0000000b1a9a7220 */ /* 0x000fe40000410000 */
[C---:B------:R-:W-:Y:S02]  /*3d70*/  FFMA.FTZ R156, R111.reuse, R153, R156 ;  /* 0x000000996f9c7223 */ /* 0x040fe4000001009c */
[----:B------:R-:W-:-:S02]  /*3d80*/  FFMA.FTZ R158, R111, R154, R158 ;  /* 0x0000009a6f9e7223 */ /* 0x000fc4000001009e */
[C---:B0-----:R-:W-:Y:S02]  /*3d90*/  FMUL.FTZ R189, R155.reuse, R189 ;  /* 0x000000bd9bbd7220 */ /* 0x041fe40000410000 */
[----:B------:R-:W-:Y:S02]  /*3da0*/  FMUL.FTZ R188, R155, R188 ;  /* 0x000000bc9bbc7220 */ /* 0x000fe40000410000 */
[C---:B-1----:R-:W-:Y:S02]  /*3db0*/  FMUL.FTZ R187, R126.reuse, R187 ;  /* 0x000000bb7ebb7220 */ /* 0x042fe40000410000 */
[----:B------:R-:W-:Y:S02]  /*3dc0*/  FMUL.FTZ R186, R126, R186 ;  /* 0x000000ba7eba7220 */ /* 0x000fe40000410000 */
[C---:B------:R-:W-:Y:S02]  /*3dd0*/  FMUL.FTZ R155, R200.reuse, R156 ;  /* 0x0000009cc89b7220 */ /* 0x040fe40000410000 */
[----:B------:R-:W-:-:S02]  /*3de0*/  FMUL.FTZ R126, R200, R158 ;  /* 0x0000009ec87e7220 */ /* 0x000fc40000410000 */
[C---:B--2---:R-:W-:Y:S02]  /*3df0*/  FMUL.FTZ R185, R127.reuse, R185 ;  /* 0x000000b97fb97220 */ /* 0x044fe40000410000 */
[----:B------:R-:W-:Y:S02]  /*3e00*/  FMUL.FTZ R184, R127, R184 ;  /* 0x000000b87fb87220 */ /* 0x000fe40000410000 */
[C---:B------:R-:W-:Y:S02]  /*3e10*/  FFMA.FTZ R157, R201.reuse, R158, R155 ;  /* 0x0000009ec99d7223 */ /* 0x040fe4000001009b */
[----:B------:R-:W-:Y:S02]  /*3e20*/  FFMA.FTZ R127, R201, R156, -R126 ;  /* 0x0000009cc97f7223 */ /* 0x000fe4000001087e */
[-C--:B------:R-:W-:Y:S02]  /*3e30*/  FMUL.FTZ R158, R66, R208.reuse ;  /* 0x000000d0429e7220 */ /* 0x080fe40000410000 */
[----:B------:R-:W-:-:S02]  /*3e40*/  FMUL.FTZ R126, R67, R208 ;  /* 0x000000d0437e7220 */ /* 0x000fc40000410000 */
[C---:B------:R-:W-:Y:S02]  /*3e50*/  FMUL.FTZ R156, R25.reuse, R9 ;  /* 0x00000009199c7220 */ /* 0x040fe40000410000 */
[----:B------:R-:W-:Y:S02]  /*3e60*/  FMUL.FTZ R155, R25, R10 ;  /* 0x0000000a199b7220 */ /* 0x000fe40000410000 */
[-C--:B------:R-:W-:Y:S02]  /*3e70*/  FFMA.FTZ R158, R67, R209.reuse, R158 ;  /* 0x000000d1439e7223 */ /* 0x080fe4000001009e */
[----:B------:R-:W-:Y:S02]  /*3e80*/  FFMA.FTZ R126, R66, R209, -R126 ;  /* 0x000000d1427e7223 */ /* 0x000fe4000001087e */
[C---:B------:R-:W-:Y:S02]  /*3e90*/  FFMA.FTZ R160, R110.reuse, R156, R157 ;  /* 0x0000009c6ea07223 */ /* 0x040fe4000001009d */
[----:B------:R-:W-:-:S02]  /*3ea0*/  FFMA.FTZ R159, R110, R155, R127 ;  /* 0x0000009b6e9f7223 */ /* 0x000fc4000001007f */
[C---:B------:R-:W-:Y:S02]  /*3eb0*/  FMUL.FTZ R127, R206.reuse, R158 ;  /* 0x0000009ece7f7220 */ /* 0x040fe40000410000 */
[----:B------:R-:W-:Y:S02]  /*3ec0*/  FMUL.FTZ R157, R206, R126 ;  /* 0x0000007ece9d7220 */ /* 0x000fe40000410000 */
[C---:B------:R-:W-:Y:S02]  /*3ed0*/  FMUL.FTZ R162, R198.reuse, R160 ;  /* 0x000000a0c6a27220 */ /* 0x040fe40000410000 */
[----:B------:R-:W-:Y:S02]  /*3ee0*/  FMUL.FTZ R161, R198, R159 ;  /* 0x0000009fc6a17220 */ /* 0x000fe40000410000 */
[C---:B------:R-:W-:Y:S02]  /*3ef0*/  FFMA.FTZ R127, R207.reuse, R126, -R127 ;  /* 0x0000007ecf7f7223 */ /* 0x040fe4000001087f */
[----:B------:R-:W-:-:S02]  /*3f00*/  FFMA.FTZ R126, R207, R158, R157 ;  /* 0x0000009ecf7e7223 */ /* 0x000fc4000001009d */
[C---:B------:R-:W-:Y:S02]  /*3f10*/  FFMA.FTZ R162, R199.reuse, R159, -R162 ;  /* 0x0000009fc7a27223 */ /* 0x040fe400000108a2 */
[----:B------:R-:W-:Y:S02]  /*3f20*/  FFMA.FTZ R161, R199, R160, R161 ;  /* 0x000000a0c7a17223 */ /* 0x000fe400000100a1 */
[C---:B------:R-:W-:Y:S02]  /*3f30*/  FMUL.FTZ R159, R204.reuse, R127 ;  /* 0x0000007fcc9f7220 */ /* 0x040fe40000410000 */
[----:B------:R-:W-:Y:S02]  /*3f40*/  FMUL.FTZ R160, R204, R126 ;  /* 0x0000007ecca07220 */ /* 0x000fe40000410000 */
[C---:B------:R-:W-:Y:S02]  /*3f50*/  FMUL.FTZ R157, R24.reuse, R8 ;  /* 0x00000008189d7220 */ /* 0x040fe40000410000 */
[----:B------:R-:W-:-:S02]  /*3f60*/  FMUL.FTZ R158, R24, R7 ;  /* 0x00000007189e7220 */ /* 0x000fc40000410000 */
[C---:B------:R-:W-:Y:S02]  /*3f70*/  FFMA.FTZ R159, R205.reuse, R126, R159 ;  /* 0x0000007ecd9f7223 */ /* 0x040fe4000001009f */
[----:B------:R-:W-:Y:S02]  /*3f80*/  FFMA.FTZ R160, R205, R127, -R160 ;  /* 0x0000007fcda07223 */ /* 0x000fe400000108a0 */
[C---:B------:R-:W-:Y:S02]  /*3f90*/  FFMA.FTZ R127, R109.reuse, R157, R162 ;  /* 0x0000009d6d7f7223 */ /* 0x040fe400000100a2 */
[----:B------:R-:W-:Y:S02]  /*3fa0*/  FFMA.FTZ R161, R109, R158, R161 ;  /* 0x0000009e6da17223 */ /* 0x000fe400000100a1 */
[C---:B------:R-:W-:Y:S02]  /*3fb0*/  FMUL.FTZ R126, R202.reuse, R159 ;  /* 0x0000009fca7e7220 */ /* 0x040fe40000410000 */
[----:B------:R-:W-:-:S02]  /*3fc0*/  FMUL.FTZ R162, R202, R160 ;  /* 0x000000a0caa27220 */ /* 0x000fc40000410000 */
[C---:B------:R-:W-:Y:S02]  /*3fd0*/  FMUL.FTZ R166, R196.reuse, R127 ;  /* 0x0000007fc4a67220 */ /* 0x040fe40000410000 */
[----:B------:R-:W-:Y:S02]  /*3fe0*/  FMUL.FTZ R164, R196, R161 ;  /* 0x000000a1c4a47220 */ /* 0x000fe40000410000 */
[C---:B------:R-:W-:Y:S02]  /*3ff0*/  FFMA.FTZ R126, R203.reuse, R160, -R126 ;  /* 0x000000a0cb7e7223 */ /* 0x040fe4000001087e */
[----:B------:R-:W-:Y:S02]  /*4000*/  FFMA.FTZ R162, R203, R159, R162 ;  /* 0x0000009fcba27223 */ /* 0x000fe400000100a2 */
[C---:B------:R-:W-:Y:S02]  /*4010*/  FFMA.FTZ R163, R197.reuse, R161, R166 ;  /* 0x000000a1c5a37223 */ /* 0x040fe400000100a6 */
[----:B------:R-:W-:-:S02]  /*4020*/  FFMA.FTZ R164, R197, R127, -R164 ;  /* 0x0000007fc5a47223 */ /* 0x000fc400000108a4 */
[C---:B------:R-:W-:Y:S02]  /*4030*/  FMUL.FTZ R161, R200.reuse, R126 ;  /* 0x0000007ec8a17220 */ /* 0x040fe40000410000 */
[----:B------:R-:W-:Y:S02]  /*4040*/  FMUL.FTZ R127, R200, R162 ;  /* 0x000000a2c87f7220 */ /* 0x000fe40000410000 */
[C---:B------:R-:W-:Y:S02]  /*4050*/  FMUL.FTZ R159, R23.reuse, R6 ;  /* 0x00000006179f7220 */ /* 0x040fe40000410000 */
[----:B------:R-:W-:Y:S02]  /*4060*/  FMUL.FTZ R160, R23, R5 ;  /* 0x0000000517a07220 */ /* 0x000fe40000410000 */
[C---:B------:R-:W-:Y:S02]  /*4070*/  FFMA.FTZ R161, R201.reuse, R162, R161 ;  /* 0x000000a2c9a17223 */ /* 0x040fe400000100a1 */
[----:B------:R-:W-:-:S02]  /*4080*/  FFMA.FTZ R127, R201, R126, -R127 ;  /* 0x0000007ec97f7223 */ /* 0x000fc4000001087f */
[C---:B------:R-:W-:Y:S02]  /*4090*/  FFMA.FTZ R164, R108.reuse, R159, R164 ;  /* 0x0000009f6ca47223 */ /* 0x040fe400000100a4 */
[----:B------:R-:W-:Y:S02]  /*40a0*/  FFMA.FTZ R163, R108, R160, R163 ;  /* 0x000000a06ca37223 */ /* 0x000fe400000100a3 */
[C---:B------:R-:W-:Y:S02]  /*40b0*/  FMUL.FTZ R126, R198.reuse, R161 ;  /* 0x000000a1c67e7220 */ /* 0x040fe40000410000 */
[----:B------:R-:W-:Y:S02]  /*40c0*/  FMUL.FTZ R162, R198, R127 ;  /* 0x0000007fc6a27220 */ /* 0x000fe40000410000 */
[C---:B------:R-:W-:Y:S02]  /*40d0*/  FMUL.FTZ R166, R194.reuse, R164 ;  /* 0x000000a4c2a67220 */ /* 0x040fe40000410000 */
[----:B------:R-:W-:-:S02]  /*40e0*/  FMUL.FTZ R165, R194, R163 ;  /* 0x000000a3c2a57220 */ /* 0x000fc40000410000 */
[C---:B------:R-:W-:Y:S02]  /*40f0*/  FFMA.FTZ R126, R199.reuse, R127, -R126 ;  /* 0x0000007fc77e7223 */ /* 0x040fe4000001087e */
[----:B------:R-:W-:Y:S02]  /*4100*/  FFMA.FTZ R127, R199, R161, R162 ;  /* 0x000000a1c77f7223 */ /* 0x000fe400000100a2 */
[C---:B------:R-:W-:Y:S02]  /*4110*/  FFMA.FTZ R166, R195.reuse, R163, R166 ;  /* 0x000000a3c3a67223 */ /* 0x040fe400000100a6 */
[C---:B------:R-:W-:Y:S02]  /*4120*/  FMUL.FTZ R162, R22.reuse, R3 ;  /* 0x0000000316a27220 */ /* 0x040fe40000410000 */
[----:B------:R-:W-:Y:S02]  /*4130*/  FFMA.FTZ R164, R195, R164, -R165 ;  /* 0x000000a4c3a47223 */ /* 0x000fe400000108a5 */
[----:B------:R-:W-:-:S02]  /*4140*/  FMUL.FTZ R161, R22, R4 ;  /* 0x0000000416a17220 */ /* 0x000fc40000410000 */
[C---:B------:R-:W-:Y:S02]  /*4150*/  FMUL.FTZ R163, R196.reuse, R127 ;  /* 0x0000007fc4a37220 */ /* 0x040fe40000410000 */
[----:B------:R-:W-:Y:S02]  /*4160*/  FFMA.FTZ R168, R107, R162, R166 ;  /* 0x000000a26ba87223 */ /* 0x000fe400000100a6 */
[----:B------:R-:W-:Y:S02]  /*4170*/  FADD.FTZ R183, R85, UR5 ;  /* 0x0000000555b77e21 */ /* 0x000fe40008010000 */
[----:B------:R-:W-:Y:S02]  /*4180*/  FFMA.FTZ R166, R107, R161, R164 ;  /* 0x000000a16ba67223 */ /* 0x000fe400000100a4 */
[-C--:B------:R-:W-:Y:S02]  /*4190*/  FMUL.FTZ R164, R196, R126.reuse ;  /* 0x0000007ec4a47220 */ /* 0x080fe40000410000 */
[----:B------:R-:W-:-:S02]  /*41a0*/  FFMA.FTZ R165, R197, R126, -R163 ;  /* 0x0000007ec5a57223 */ /* 0x000fc400000108a3 */
[C---:B------:R-:W-:Y:S02]  /*41b0*/  FMUL.FTZ R163, R192.reuse, R168 ;  /* 0x000000a8c0a37220 */ /* 0x040fe40000410000 */
[----:B------:R-:W-:Y:S02]  /*41c0*/  FMUL.FTZ R126, R183, UR43 ;  /* 0x0000002bb77e7c20 */ /* 0x000fe40008410000 */
[-C--:B------:R-:W-:Y:S02]  /*41d0*/  FMUL.FTZ R169, R192, R166.reuse ;  /* 0x000000a6c0a97220 */ /* 0x080fe40000410000 */
[----:B------:R-:W-:Y:S02]  /*41e0*/  FFMA.FTZ R127, R197, R127, R164 ;  /* 0x0000007fc57f7223 */ /* 0x000fe400000100a4 */
[----:B------:R-:W-:Y:S02]  /*41f0*/  FFMA.FTZ R166, R193, R166, -R163 ;  /* 0x000000a6c1a67223 */ /* 0x000fe400000108a3 */
[----:B------:R-:W-:-:S02]  /*4200*/  FMUL.RZ R181, R126, 0.15915493667125701904 ;  /* 0x3e22f9837eb57820 */ /* 0x000fc4000040c000 */
[----:B------:R-:W-:Y:S02]  /*4210*/  FMUL.FTZ R163, R21, R146 ;  /* 0x0000009215a37220 */ /* 0x000fe40000410000 */
[----:B------:R-:W-:Y:S02]  /*4220*/  FFMA.FTZ R169, R193, R168, R169 ;  /* 0x000000a8c1a97223 */ /* 0x000fe400000100a9 */
[----:B------:R-:W-:Y:S02]  /*4230*/  FMUL.FTZ R164, R21, R145 ;  /* 0x0000009115a47220 */ /* 0x000fe40000410000 */
[----:B------:R-:W-:Y:S02]  /*4240*/  FMUL.FTZ R126, R194, R127 ;  /* 0x0000007fc27e7220 */ /* 0x000fe40000410000 */
[C---:B------:R-:W-:Y:S02]  /*4250*/  FFMA.FTZ R168, R106.reuse, R163, R166 ;  /* 0x000000a36aa87223 */ /* 0x040fe400000100a6 */
[----:B------:R-:W-:-:S02]  /*4260*/  FFMA.FTZ R169, R106, R164, R169 ;  /* 0x000000a46aa97223 */ /* 0x000fc400000100a9 */
[CC--:B------:R-:W-:Y:S02]  /*4270*/  FFMA.FTZ R166, R195.reuse, R165.reuse, -R126 ;  /* 0x000000a5c3a67223 */ /* 0x0c0fe4000001087e */
[----:B------:R-:W-:Y:S02]  /*4280*/  FMUL.FTZ R126, R194, R165 ;  /* 0x000000a5c27e7220 */ /* 0x000fe40000410000 */
[C---:B------:R-:W-:Y:S02]  /*4290*/  FMUL.FTZ R165, R190.reuse, R169 ;  /* 0x000000a9bea57220 */ /* 0x040fe40000410000 */
[----:B------:R-:W-:Y:S02]  /*42a0*/  FFMA.FTZ R127, R195, R127, R126 ;  /* 0x0000007fc37f7223 */ /* 0x000fe4000001007e */
[-C--:B------:R-:W-:Y:S02]  /*42b0*/  FMUL.FTZ R172, R190, R168.reuse ;  /* 0x000000a8beac7220 */ /* 0x080fe40000410000 */
[----:B------:R-:W-:-:S02]  /*42c0*/  FFMA.FTZ R170, R191, R168, -R165 ;  /* 0x000000a8bfaa7223 */ /* 0x000fc400000108a5 */
[----:B------:R-:W-:Y:S02]  /*42d0*/  FMUL.FTZ R168, R192, R127 ;  /* 0x0000007fc0a87220 */ /* 0x000fe40000410000 */
[----:B------:R-:W-:Y:S02]  /*42e0*/  FADD.FTZ R182, R84, UR5 ;  /* 0x0000000554b67e21 */ /* 0x000fe40008010000 */
[----:B------:R-:W-:Y:S02]  /*42f0*/  FFMA.FTZ R172, R191, R169, R172 ;  /* 0x000000a9bfac7223 */ /* 0x000fe400000100ac */
[C---:B------:R-:W-:Y:S02]  /*4300*/  FMUL.FTZ R229, R20.reuse, R143 ;  /* 0x0000008f14e57220 */ /* 0x040fe40000410000 */
[----:B------:R-:W-:Y:S02]  /*4310*/  FMUL.FTZ R165, R20, R144 ;  /* 0x0000009014a57220 */ /* 0x000fe40000410000 */
[----:B------:R-:W-:-:S02]  /*4320*/  FFMA.FTZ R168, R193, R166, -R168 ;  /* 0x000000a6c1a87223 */ /* 0x000fc400000108a8 */
[----:B------:R-:W-:Y:S02]  /*4330*/  FMUL.FTZ R126, R182, UR43 ;  /* 0x0000002bb67e7c20 */ /* 0x000fe40008410000 */
[----:B------:R-:W-:Y:S02]  /*4340*/  FMUL.FTZ R166, R192, R166 ;  /* 0x000000a6c0a67220 */ /* 0x000fe40000410000 */
[C---:B------:R-:W-:Y:S02]  /*4350*/  FFMA.FTZ R172, R105.reuse, R229, R172 ;  /* 0x000000e569ac7223 */ /* 0x040fe400000100ac */
[----:B------:R-:W-:Y:S02]  /*4360*/  FFMA.FTZ R170, R105, R165, R170 ;  /* 0x000000a569aa7223 */ /* 0x000fe400000100aa */
[----:B------:R-:W-:Y:S02]  /*4370*/  FMUL.RZ R173, R126, 0.15915493667125701904 ;  /* 0x3e22f9837ead7820 */ /* 0x000fe4000040c000 */
[----:B------:R-:W-:-:S02]  /*4380*/  FFMA.FTZ R166, R193, R127, R166 ;  /* 0x0000007fc1a67223 */ /* 0x000fc400000100a6 */
[C---:B------:R-:W-:Y:S02]  /*4390*/  FMUL.FTZ R126, R188.reuse, R172 ;  /* 0x000000acbc7e7220 */ /* 0x040fe40000410000 */
[----:B------:R-:W-:Y:S02]  /*43a0*/  FMUL.FTZ R171, R188, R170 ;  /* 0x000000aabcab7220 */ /* 0x000fe40000410000 */
[----:B------:R-:W-:Y:S02]  /*43b0*/  FMUL.FTZ R127, R190, R168 ;  /* 0x000000a8be7f7220 */ /* 0x000fe40000410000 */
[C---:B------:R-:W-:Y:S02]  /*43c0*/  FFMA.FTZ R169, R189.reuse, R170, -R126 ;  /* 0x000000aabda97223 */ /* 0x040fe4000001087e */
[----:B------:R-:W-:Y:S02]  /*43d0*/  FFMA.FTZ R171, R189, R172, R171 ;  /* 0x000000acbdab7223 */ /* 0x000fe400000100ab */
[----:B------:R-:W-:-:S02]  /*43e0*/  FMUL.FTZ R231, R19, R141 ;  /* 0x0000008d13e77220 */ /* 0x000fc40000410000 */
[-C--:B------:R-:W-:Y:S02]  /*43f0*/  FFMA.FTZ R127, R191, R166.reuse, R127 ;  /* 0x000000a6bf7f7223 */ /* 0x080fe4000001007f */
[----:B------:R-:W-:Y:S02]  /*4400*/  FMUL.FTZ R126, R183, R167 ;  /* 0x000000a7b77e7220 */ /* 0x000fe40000410000 */
[----:B------:R-:W-:Y:S02]  /*4410*/  FMUL.FTZ R166, R190, R166 ;  /* 0x000000a6bea67220 */ /* 0x000fe40000410000 */
[----:B------:R-:W-:Y:S02]  /*4420*/  FMUL.FTZ R230, R19, R142 ;  /* 0x0000008e13e67220 */ /* 0x000fe40000410000 */
[----:B------:R-:W-:Y:S01]  /*4430*/  FFMA.FTZ R171, R104, R231, R171 ;  /* 0x000000e768ab7223 */ /* 0x000fe200000100ab */
[----:B------:R-:W-:Y:S01]  /*4440*/  MUFU.SIN R180, R181 ;  /* 0x000000b500b47308 */ /* 0x000fe20000000400 */
[----:B------:R-:W-:-:S02]  /*4450*/  FFMA.FTZ R166, R191, R168, -R166 ;  /* 0x000000a8bfa67223 */ /* 0x000fc400000108a6 */
[----:B------:R-:W-:Y:S02]  /*4460*/  FMUL.FTZ R168, R188, R127 ;  /* 0x0000007fbca87220 */ /* 0x000fe40000410000 */
[----:B------:R-:W-:Y:S02]  /*4470*/  FFMA.FTZ R169, R104, R230, R169 ;  /* 0x000000e668a97223 */ /* 0x000fe400000100a9 */
[----:B------:R-:W-:Y:S01]  /*4480*/  FMUL.FTZ R170, R186, R171 ;  /* 0x000000abbaaa7220 */ /* 0x000fe20000410000 */
[----:B------:R-:W-:Y:S01]  /*4490*/  MUFU.COS R181, R181 ;  /* 0x000000b500b57308 */ /* 0x000fe20000000000 */
[-C--:B------:R-:W-:Y:S02]  /*44a0*/  FFMA.FTZ R168, R189, R166.reuse, -R168 ;  /* 0x000000a6bda87223 */ /* 0x080fe400000108a8 */
[----:B------:R-:W-:-:S05]  /*44b0*/  FMUL.FTZ R166, R188, R166 ;  /* 0x000000a6bca67220 */ /* 0x000fca0000410000 */
[----:B------:R-:W0:Y:S01]  /*44c0*/  MUFU.EX2 R126, R126 ;  /* 0x0000007e007e7308 */ /* 0x000e220000000800 */
[-C--:B------:R-:W-:Y:S02]  /*44d0*/  FFMA.FTZ R170, R187, R169.reuse, -R170 ;  /* 0x000000a9bbaa7223 */ /* 0x080fe400000108aa */
[----:B------:R-:W-:Y:S02]  /*44e0*/  FMUL.FTZ R172, R186, R169 ;  /* 0x000000a9baac7220 */ /* 0x000fe40000410000 */
[----:B------:R-:W-:Y:S02]  /*44f0*/  FMUL.FTZ R232, R132, R140 ;  /* 0x0000008c84e87220 */ /* 0x000fe40000410000 */
[----:B------:R-:W-:Y:S02]  /*4500*/  FMUL.FTZ R167, R182, R167 ;  /* 0x000000a7b6a77220 */ /* 0x000fe40000410000 */
[----:B------:R-:W-:Y:S02]  /*4510*/  FFMA.FTZ R166, R189, R127, R166 ;  /* 0x0000007fbda67223 */ /* 0x000fe400000100a6 */
[----:B------:R-:W-:-:S02]  /*4520*/  FFMA.FTZ R172, R187, R171, R172 ;  /* 0x000000abbbac7223 */ /* 0x000fc400000100ac */
[----:B------:R-:W-:Y:S02]  /*4530*/  FMUL.FTZ R233, R132, R139 ;  /* 0x0000008b84e97220 */ /* 0x000fe40000410000 */
[C---:B------:R-:W-:Y:S01]  /*4540*/  FFMA.FTZ R170, R103.reuse, R232, R170 ;  /* 0x000000e867aa7223 */ /* 0x040fe200000100aa */
[----:B------:R1:W-:Y:S01]  /*4550*/  MUFU.EX2 R178, R167 ;  /* 0x000000a700b27308 */ /* 0x0003e20000000800 */
[----:B------:R-:W-:Y:S02]  /*4560*/  FFMA.FTZ R172, R103, R233, R172 ;  /* 0x000000e967ac7223 */ /* 0x000fe400000100ac */
[----:B------:R-:W-:Y:S02]  /*4570*/  FMUL.FTZ R169, R184, R170 ;  /* 0x000000aab8a97220 */ /* 0x000fe40000410000 */
[----:B0-----:R-:W-:Y:S02]  /*4580*/  FMUL.FTZ R181, R126, R181 ;  /* 0x000000b57eb57220 */ /* 0x001fe40000410000 */
[----:B-1----:R-:W-:Y:S01]  /*4590*/  FMUL.FTZ R167, R186, R166 ;  /* 0x000000a6baa77220 */ /* 0x002fe20000410000 */
[----:B------:R-:W0:Y:S01]  /*45a0*/  MUFU.COS R179, R173 ;  /* 0x000000ad00b37308 */ /* 0x000e220000000000 */
[----:B------:R-:W-:-:S02]  /*45b0*/  FMUL.FTZ R180, R126, R180 ;  /* 0x000000b47eb47220 */ /* 0x000fc40000410000 */
[----:B------:R-:W-:Y:S02]  /*45c0*/  FFMA.FTZ R167, R187, R168, -R167 ;  /* 0x000000a8bba77223 */ /* 0x000fe400000108a7 */
[----:B------:R-:W-:Y:S02]  /*45d0*/  FFMA.FTZ R126, R185, R172, R169 ;  /* 0x000000acb97e7223 */ /* 0x000fe400000100a9 */
[----:B------:R-:W-:Y:S01]  /*45e0*/  FMUL.FTZ R168, R186, R168 ;  /* 0x000000a8baa87220 */ /* 0x000fe20000410000 */
[----:B------:R-:W1:Y:S01]  /*45f0*/  MUFU.SIN R127, R173 ;  /* 0x000000ad007f7308 */ /* 0x000e620000000400 */
[----:B------:R-:W-:Y:S02]  /*4600*/  FMUL.FTZ R172, R184, R172 ;  /* 0x000000acb8ac7220 */ /* 0x000fe40000410000 */
[----:B------:R-:W-:Y:S02]  /*4610*/  FMUL.FTZ R235, R210, R137 ;  /* 0x00000089d2eb7220 */ /* 0x000fe40000410000 */
[----:B------:R-:W-:-:S02]  /*4620*/  FFMA.FTZ R168, R187, R166, R168 ;  /* 0x000000a6bba87223 */ /* 0x000fc400000100a8 */
[----:B------:R-:W-:Y:S02]  /*4630*/  FFMA.FTZ R169, R185, R170, -R172 ;  /* 0x000000aab9a97223 */ /* 0x000fe400000108ac */
[----:B------:R-:W-:Y:S02]  /*4640*/  FMUL.FTZ R234, R210, R138 ;  /* 0x0000008ad2ea7220 */ /* 0x000fe40000410000 */
[----:B------:R-:W-:Y:S02]  /*4650*/  FFMA.FTZ R170, R102, R235, R126 ;  /* 0x000000eb66aa7223 */ /* 0x000fe4000001007e */
[----:B------:R-:W-:Y:S02]  /*4660*/  FMUL.FTZ R126, R184, R168 ;  /* 0x000000a8b87e7220 */ /* 0x000fe40000410000 */
[----:B------:R-:W-:Y:S02]  /*4670*/  FFMA.FTZ R169, R102, R234, R169 ;  /* 0x000000ea66a97223 */ /* 0x000fe400000100a9 */
[----:B------:R-:W-:-:S02]  /*4680*/  FMUL.FTZ R166, R180, R170 ;  /* 0x000000aab4a67220 */ /* 0x000fc40000410000 */
[-C--:B------:R-:W-:Y:S02]  /*4690*/  FFMA.FTZ R126, R185, R167.reuse, -R126 ;  /* 0x000000a7b97e7223 */ /* 0x080fe4000001087e */
[----:B------:R-:W-:Y:S02]  /*46a0*/  FMUL.FTZ R167, R184, R167 ;  /* 0x000000a7b8a77220 */ /* 0x000fe40000410000 */
[----:B------:R-:W-:Y:S02]  /*46b0*/  FFMA.FTZ R166, R181, R169, -R166 ;  /* 0x000000a9b5a67223 */ /* 0x000fe400000108a6 */
[----:B------:R-:W-:Y:S02]  /*46c0*/  FMUL.FTZ R236, R183, R136 ;  /* 0x00000088b7ec7220 */ /* 0x000fe40000410000 */
[C---:B0-----:R-:W-:Y:S02]  /*46d0*/  FMUL.FTZ R179, R178.reuse, R179 ;  /* 0x000000b3b2b37220 */ /* 0x041fe40000410000 */
[----:B-1----:R-:W-:-:S02]  /*46e0*/  FMUL.FTZ R178, R178, R127 ;  /* 0x0000007fb2b27220 */ /* 0x002fc40000410000 */
[C---:B------:R-:W-:Y:S02]  /*46f0*/  FMUL.FTZ R127, R180.reuse, R169 ;  /* 0x000000a9b47f7220 */ /* 0x040fe40000410000 */
[----:B------:R-:W-:Y:S02]  /*4700*/  FFMA.FTZ R167, R185, R168, R167 ;  /* 0x000000a8b9a77223 */ /* 0x000fe400000100a7 */
[----:B------:R-:W-:Y:S01]  /*4710*/  FFMA.FTZ R168, R101, R236, R166 ;  /* 0x000000ec65a87223 */ /* 0x000fe200000100a6 */
[----:B------:R-:W-:Y:S01]  /*4720*/  ISETP.NE.AND P1, PT, R131, 0x1f, PT ;  /* 0x0000001f8300780c */ /* 0x000fe20003f25270 */
[C---:B------:R-:W-:Y:S02]  /*4730*/  FMUL.FTZ R166, R180.reuse, R126 ;  /* 0x0000007eb4a67220 */ /* 0x040fe40000410000 */
[----:B------:R-:W-:Y:S02]  /*4740*/  FFMA.FTZ R170, R181, R170, R127 ;  /* 0x000000aab5aa7223 */ /* 0x000fe4000001007f */
[----:B------:R-:W-:-:S02]  /*4750*/  FMUL.FTZ R127, R180, R167 ;  /* 0x000000a7b47f7220 */ /* 0x000fc40000410000 */
[C---:B------:R-:W-:Y:S02]  /*4760*/  FFMA.FTZ R166, R181.reuse, R167, R166 ;  /* 0x000000a7b5a67223 */ /* 0x040fe400000100a6 */
[----:B------:R-:W-:Y:S02]  /*4770*/  FFMA.FTZ R127, R181, R126, -R127 ;  /* 0x0000007eb57f7223 */ /* 0x000fe4000001087f */
[C---:B------:R-:W-:Y:S02]  /*4780*/  FMUL.FTZ R126, R178.reuse, R166 ;  /* 0x000000a6b27e7220 */ /* 0x040fe40000410000 */
[-C--:B------:R-:W-:Y:S02]  /*4790*/  FMUL.FTZ R167, R178, R127.reuse ;  /* 0x0000007fb2a77220 */ /* 0x080fe40000410000 */
[----:B------:R-:W-:Y:S02]  /*47a0*/  FFMA.FTZ R213, R179, R127, -R126 ;  /* 0x0000007fb3d57223 */ /* 0x000fe4000001087e */
[----:B------:R0:W1:Y:S01]  /*47b0*/  @P1 LDS.64 R126, [R131.X8+0x3558] ;  /* 0x00355800837e1984 */ /* 0x0000620000008a00 */
[----:B------:R-:W-:-:S04]  /*47c0*/  FMUL.FTZ R237, R183, R135 ;  /* 0x00000087b7ed7220 */ /* 0x000fc80000410000 */
[----:B------:R-:W-:Y:S02]  /*47d0*/  FFMA.FTZ R170, R101, R237, R170 ;  /* 0x000000ed65aa7223 */ /* 0x000fe400000100aa */
[C---:B------:R-:W-:Y:S02]  /*47e0*/  FMUL.FTZ R171, R178.reuse, R168 ;  /* 0x000000a8b2ab7220 */ /* 0x040fe40000410000 */
[-C--:B------:R-:W-:Y:S01]  /*47f0*/  FMUL.FTZ R169, R178, R170.reuse ;  /* 0x000000aab2a97220 */ /* 0x080fe20000410000 */
[----:B------:R-:W-:Y:S01]  /*4800*/  BSSY B0, `(.L_x_8746) ;  /* 0x0000015000007945 */ /* 0x000fe20003800000 */
[C---:B------:R-:W-:Y:S02]  /*4810*/  FFMA.FTZ R171, R179.reuse, R170, R171 ;  /* 0x000000aab3ab7223 */ /* 0x040fe400000100ab */
[----:B------:R-:W-:Y:S02]  /*4820*/  FFMA.FTZ R169, R179, R168, -R169 ;  /* 0x000000a8b3a97223 */ /* 0x000fe400000108a9 */
[----:B------:R-:W-:-:S02]  /*4830*/  FMUL.FTZ R239, R182, R134 ;  /* 0x00000086b6ef7220 */ /* 0x000fc40000410000 */
[----:B------:R-:W-:Y:S02]  /*4840*/  FMUL.FTZ R238, R182, R133 ;  /* 0x00000085b6ee7220 */ /* 0x000fe40000410000 */
[----:B------:R-:W-:Y:S02]  /*4850*/  FFMA.FTZ R167, R179, R166, R167 ;  /* 0x000000a6b3a77223 */ /* 0x000fe400000100a7 */
[C---:B------:R-:W-:Y:S02]  /*4860*/  FFMA.FTZ R212, R100.reuse, R239, R169 ;  /* 0x000000ef64d47223 */ /* 0x040fe400000100a9 */
[----:B------:R-:W-:Y:S01]  /*4870*/  FFMA.FTZ R211, R100, R238, R171 ;  /* 0x000000ee64d37223 */ /* 0x000fe200000100ab */
        /* <DEDUP_REMOVED lines=13> */
.L_x_8747:
[----:B0-----:R-:W-:Y:S05]  /*4950*/  BSYNC B0 ;  /* 0x0000000000007941 */ /* 0x001fea0003800000 */
.L_x_8746:
[----:B------:R-:W0:Y:S01]  /*4960*/  SHFL.UP PT, R172, R211, 0x1, RZ ;  /* 0x04200000d3ac7989 */ /* 0x000e2200000e00ff */
[----:B------:R-:W-:Y:S01]  /*4970*/  ISETP.GE.AND P3, PT, R130, 0x1, PT ;  /* 0x000000018200780c */ /* 0x000fe20003f66270 */
[CC--:B-----5:R-:W-:Y:S01]  /*4980*/  FMUL.FTZ R177, R32.reuse, R65.reuse ;  /* 0x0000004120b17220 */ /* 0x0e0fe20000410000 */
[----:B------:R-:W-:Y:S01]  /*4990*/  BSSY B0, `(.L_x_8748) ;  /* 0x0000183000007945 */ /* 0x000fe20003800000 */
[----:B------:R-:W2:Y:S01]  /*49a0*/  SHFL.UP PT, R166, R213, 0x1, RZ ;  /* 0x04200000d5a67989 */ /* 0x000ea200000e00ff */
[-C--:B------:R-:W-:Y:S02]  /*49b0*/  FMUL.FTZ R176, R32, R64.reuse ;  /* 0x0000004020b07220 */ /* 0x080fe40000410000 */
[-C--:B------:R-:W-:Y:S01]  /*49c0*/  FMUL.FTZ R175, R33, R64.reuse ;  /* 0x0000004021af7220 */ /* 0x080fe20000410000 */
[----:B------:R-:W3:Y:S01]  /*49d0*/  SHFL.UP PT, R170, R212, 0x1, RZ ;  /* 0x04200000d4aa7989 */ /* 0x000ee200000e00ff */
[C---:B------:R-:W-:Y:S02]  /*49e0*/  FMUL.FTZ R227, R42.reuse, R64 ;  /* 0x000000402ae37220 */ /* 0x040fe40000410000 */
[-C--:B------:R-:W-:Y:S01]  /*49f0*/  FMUL.FTZ R228, R42, R65.reuse ;  /* 0x000000412ae47220 */ /* 0x080fe20000410000 */
[----:B------:R-:W4:Y:S01]  /*4a00*/  SHFL.UP PT, R168, R167, 0x1, RZ ;  /* 0x04200000a7a87989 */ /* 0x000f2200000e00ff */
[----:B------:R-:W-:-:S02]  /*4a10*/  FMUL.FTZ R226, R43, R65 ;  /* 0x000000412be27220 */ /* 0x000fc40000410000 */
[----:B------:R-:W-:Y:S01]  /*4a20*/  FMUL.FTZ R225, R43, R64 ;  /* 0x000000402be17220 */ /* 0x000fe20000410000 */
[----:B------:R-:W-:Y:S01]  /*4a30*/  SHFL.IDX PT, R128, R128, RZ, 0x1f ;  /* 0x00001fff80807589 */ /* 0x000fe200000e0000 */
[----:B------:R-:W-:Y:S02]  /*4a40*/  FMUL.FTZ R224, R44, R65 ;  /* 0x000000412ce07220 */ /* 0x000fe40000410000 */
[C---:B-1----:R-:W-:Y:S02]  /*4a50*/  FMUL.FTZ R243, R178.reuse, -R126 ;  /* 0x8000007eb2f37220 */ /* 0x042fe40000410000 */
[-C--:B------:R-:W-:Y:S02]  /*4a60*/  FMUL.FTZ R242, R178, R127.reuse ;  /* 0x0000007fb2f27220 */ /* 0x080fe40000410000 */
[----:B------:R-:W-:Y:S02]  /*4a70*/  FFMA.FTZ R243, R179, -R127, R243 ;  /* 0x8000007fb3f37223 */ /* 0x000fe400000100f3 */
[----:B0-----:R-:W-:-:S02]  /*4a80*/  FMUL.FTZ R171, R167, R172 ;  /* 0x000000aca7ab7220 */ /* 0x001fc40000410000 */
[----:B------:R-:W-:Y:S02]  /*4a90*/  FFMA.FTZ R242, R179, R126, -R242 ;  /* 0x0000007eb3f27223 */ /* 0x000fe400000108f2 */
[C---:B--2---:R-:W-:Y:S02]  /*4aa0*/  FMUL.FTZ R169, R167.reuse, R166 ;  /* 0x000000a6a7a97220 */ /* 0x044fe40000410000 */
[-C--:B---3--:R-:W-:Y:S02]  /*4ab0*/  FMUL.FTZ R173, R167, R170.reuse ;  /* 0x000000aaa7ad7220 */ /* 0x088fe40000410000 */
[C---:B------:R-:W-:Y:S02]  /*4ac0*/  FFMA.FTZ R171, R213.reuse, R170, -R171 ;  /* 0x000000aad5ab7223 */ /* 0x040fe400000108ab */
[C---:B----4-:R-:W-:Y:S02]  /*4ad0*/  FFMA.FTZ R170, R213.reuse, R168, R169 ;  /* 0x000000a8d5aa7223 */ /* 0x050fe400000100a9 */
[----:B------:R-:W-:-:S02]  /*4ae0*/  FFMA.FTZ R172, R213, R172, R173 ;  /* 0x000000acd5ac7223 */ /* 0x000fc400000100ad */
[C---:B------:R-:W-:Y:S01]  /*4af0*/  FMUL.FTZ R168, R167.reuse, R168 ;  /* 0x000000a8a7a87220 */ /* 0x040fe20000410000 */
[----:B------:R-:W-:Y:S01]  /*4b00*/  FSEL R170, R167, R170, !P3 ;  /* 0x000000aaa7aa7208 */ /* 0x000fe20005800000 */
[----:B------:R-:W-:Y:S02]  /*4b10*/  @P3 FADD.FTZ R211, R211, R172 ;  /* 0x000000acd3d33221 */ /* 0x000fe40000010000 */
[----:B------:R-:W-:Y:S02]  /*4b20*/  @P3 FADD.FTZ R212, R212, R171 ;  /* 0x000000abd4d43221 */ /* 0x000fe40000010000 */
[----:B------:R-:W-:Y:S01]  /*4b30*/  @P3 FFMA.FTZ R213, R213, R166, -R168 ;  /* 0x000000a6d5d53223 */ /* 0x000fe200000108a8 */
        /* <DEDUP_REMOVED lines=8> */
[CC--:B--2---:R-:W-:Y:S02]  /*4bc0*/  FMUL.FTZ R172, R170.reuse, R166.reuse ;  /* 0x000000a6aaac7220 */ /* 0x0c4fe40000410000 */
[C---:B------:R-:W-:Y:S02]  /*4bd0*/  FFMA.FTZ R174, R213.reuse, R169, R174 ;  /* 0x000000a9d5ae7223 */ /* 0x040fe400000100ae */
[-C--:B---3--:R-:W-:Y:S02]  /*4be0*/  FMUL.FTZ R171, R170, R167.reuse ;  /* 0x000000a7aaab7220 */ /* 0x088fe40000410000 */
[C---:B------:R-:W-:Y:S02]  /*4bf0*/  FFMA.FTZ R167, R213.reuse, R167, R172 ;  /* 0x000000a7d5a77223 */ /* 0x040fe400000100ac */
[----:B------:R-:W-:-:S02]  /*4c00*/  @P3 FFMA.FTZ R213, R213, R166, -R171 ;  /* 0x000000a6d5d53223 */ /* 0x000fc400000108ab */
[----:B------:R-:W-:Y:S01]  /*4c10*/  @P3 FADD.FTZ R211, R211, R174 ;  /* 0x000000aed3d33221 */ /* 0x000fe20000010000 */
[----:B------:R-:W-:Y:S01]  /*4c20*/  FSEL R167, R170, R167, !P3 ;  /* 0x000000a7aaa77208 */ /* 0x000fe20005800000 */
[----:B------:R-:W-:Y:S01]  /*4c30*/  @P3 FADD.FTZ R212, R212, R173 ;  /* 0x000000add4d43221 */ /* 0x000fe20000010000 */
[----:B------:R-:W0:Y:S01]  /*4c40*/  SHFL.UP PT, R166, R213, 0x4, RZ ;  /* 0x04800000d5a67989 */ /* 0x000e2200000e00ff */
[----:B------:R-:W-:Y:S01]  /*4c50*/  ISETP.GE.AND P3, PT, R130, 0x4, PT ;  /* 0x000000048200780c */ /* 0x000fe20003f66270 */
[----:B------:R-:W-:Y:S02]  /*4c60*/  FMUL.FTZ R174, R33, R65 ;  /* 0x0000004121ae7220 */ /* 0x000fe40000410000 */
[----:B------:R-:W1:Y:S04]  /*4c70*/  SHFL.UP PT, R172, R211, 0x4, RZ ;  /* 0x04800000d3ac7989 */ /* 0x000e6800000e00ff */
[----:B------:R-:W2:Y:S04]  /*4c80*/  SHFL.UP PT, R170, R212, 0x4, RZ ;  /* 0x04800000d4aa7989 */ /* 0x000ea800000e00ff */
[----:B------:R-:W3:Y:S01]  /*4c90*/  SHFL.UP PT, R168, R167, 0x4, RZ ;  /* 0x04800000a7a87989 */ /* 0x000ee200000e00ff */
[----:B0-----:R-:W-:-:S02]  /*4ca0*/  FMUL.FTZ R169, R167, R166 ;  /* 0x000000a6a7a97220 */ /* 0x001fc40000410000 */
[C---:B-1----:R-:W-:Y:S02]  /*4cb0*/  FMUL.FTZ R171, R167.reuse, R172 ;  /* 0x000000aca7ab7220 */ /* 0x042fe40000410000 */
[-C--:B--2---:R-:W-:Y:S02]  /*4cc0*/  FMUL.FTZ R173, R167, R170.reuse ;  /* 0x000000aaa7ad7220 */ /* 0x084fe40000410000 */
[C---:B------:R-:W-:Y:S02]  /*4cd0*/  FFMA.FTZ R171, R213.reuse, R170, -R171 ;  /* 0x000000aad5ab7223 */ /* 0x040fe400000108ab */
[-C--:B---3--:R-:W-:Y:S02]  /*4ce0*/  FFMA.FTZ R214, R213, R168.reuse, R169 ;  /* 0x000000a8d5d67223 */ /* 0x088fe400000100a9 */
[----:B------:R-:W-:Y:S02]  /*4cf0*/  FMUL.FTZ R168, R167, R168 ;  /* 0x000000a8a7a87220 */ /* 0x000fe40000410000 */
[----:B------:R-:W-:-:S02]  /*4d00*/  FFMA.FTZ R172, R213, R172, R173 ;  /* 0x000000acd5ac7223 */ /* 0x000fc400000100ad */
[----:B------:R-:W-:Y:S02]  /*4d10*/  @P3 FFMA.FTZ R213, R213, R166, -R168 ;  /* 0x000000a6d5d53223 */ /* 0x000fe400000108a8 */
[-C--:B------:R-:W-:Y:S02]  /*4d20*/  FMUL.FTZ R166, R178, R177.reuse ;  /* 0x000000b1b2a67220 */ /* 0x080fe40000410000 */
[C---:B------:R-:W-:Y:S02]  /*4d30*/  FMUL.FTZ R169, R179.reuse, R177 ;  /* 0x000000b1b3a97220 */ /* 0x040fe40000410000 */
[----:B------:R-:W-:Y:S01]  /*4d40*/  FFMA.FTZ R168, R179, R176, -R166 ;  /* 0x000000b0b3a87223 */ /* 0x000fe200000108a6 */
[----:B------:R-:W-:Y:S01]  /*4d50*/  FSEL R166, R167, R214, !P3 ;  /* 0x000000d6a7a67208 */ /* 0x000fe20005800000 */
[----:B------:R-:W-:Y:S01]  /*4d60*/  @P3 FADD.FTZ R212, R212, R171 ;  /* 0x000000abd4d43221 */ /* 0x000fe20000010000 */
[----:B------:R-:W-:Y:S01]  /*4d70*/  SHFL.UP PT, R167, R213, 0x8, RZ ;  /* 0x05000000d5a77989 */ /* 0x000fe200000e00ff */
[----:B------:R-:W-:-:S02]  /*4d80*/  FFMA.FTZ R169, -R178, R176, -R169 ;  /* 0x000000b0b2a97223 */ /* 0x000fc400000109a9 */
[----:B------:R-:W-:Y:S01]  /*4d90*/  @P3 FADD.FTZ R211, R211, R172 ;  /* 0x000000acd3d33221 */ /* 0x000fe20000010000 */
[----:B------:R-:W-:Y:S01]  /*4da0*/  ISETP.GE.AND P3, PT, R130, 0x8, PT ;  /* 0x000000088200780c */ /* 0x000fe20003f66270 */
[----:B------:R-:W-:Y:S02]  /*4db0*/  FADD.FTZ R171, R175, R168 ;  /* 0x000000a8afab7221 */ /* 0x000fe40000010000 */
[----:B------:R-:W0:Y:S01]  /*4dc0*/  SHFL.UP PT, R168, R212, 0x8, RZ ;  /* 0x05000000d4a87989 */ /* 0x000e2200000e00ff */
[----:B------:R-:W-:Y:S02]  /*4dd0*/  FADD.FTZ R172, -R174, R169 ;  /* 0x000000a9aeac7221 */ /* 0x000fe40000010100 */
[C---:B------:R-:W-:Y:S01]  /*4de0*/  FMUL.FTZ R173, R180.reuse, -R171 ;  /* 0x800000abb4ad7220 */ /* 0x040fe20000410000 */
[----:B------:R-:W1:Y:S01]  /*4df0*/  SHFL.UP PT, R170, R211, 0x8, RZ ;  /* 0x05000000d3aa7989 */ /* 0x000e6200000e00ff */
[----:B------:R-:W-:-:S03]  /*4e00*/  FMUL.FTZ R214, R180, -R172 ;  /* 0x800000acb4d67220 */ /* 0x000fc60000410000 */
[----:B------:R-:W2:Y:S01]  /*4e10*/  SHFL.UP PT, R169, R166, 0x8, RZ ;  /* 0x05000000a6a97989 */ /* 0x000ea200000e00ff */
[C---:B------:R-:W-:Y:S02]  /*4e20*/  FFMA.FTZ R171, R181.reuse, R171, -R214 ;  /* 0x000000abb5ab7223 */ /* 0x040fe400000108d6 */
[----:B------:R-:W-:Y:S02]  /*4e30*/  FFMA.FTZ R214, R181, R172, R173 ;  /* 0x000000acb5d67223 */ /* 0x000fe400000100ad */
[C---:B------:R-:W-:Y:S02]  /*4e40*/  FMUL.FTZ R172, R34.reuse, R64 ;  /* 0x0000004022ac7220 */ /* 0x040fe40000410000 */
[----:B------:R-:W-:Y:S02]  /*4e50*/  FMUL.FTZ R173, R34, R65 ;  /* 0x0000004122ad7220 */ /* 0x000fe40000410000 */
[----:B------:R-:W-:Y:S02]  /*4e60*/  FADD.FTZ R171, R172, R171 ;  /* 0x000000abacab7221 */ /* 0x000fe40000010000 */
[----:B------:R-:W-:-:S02]  /*4e70*/  FADD.FTZ R214, -R173, R214 ;  /* 0x000000d6add67221 */ /* 0x000fc40000010100 */
[CC--:B------:R-:W-:Y:S02]  /*4e80*/  FMUL.FTZ R215, R184.reuse, -R171.reuse ;  /* 0x800000abb8d77220 */ /* 0x0c0fe40000410000 */
[-C--:B------:R-:W-:Y:S02]  /*4e90*/  FMUL.FTZ R216, R184, -R214.reuse ;  /* 0x800000d6b8d87220 */ /* 0x080fe40000410000 */
[C---:B------:R-:W-:Y:S02]  /*4ea0*/  FFMA.FTZ R217, R185.reuse, R214, R215 ;  /* 0x000000d6b9d97223 */ /* 0x040fe400000100d7 */
[----:B------:R-:W-:Y:S02]  /*4eb0*/  FFMA.FTZ R218, R185, R171, -R216 ;  /* 0x000000abb9da7223 */ /* 0x000fe400000108d8 */
[C---:B0-----:R-:W-:Y:S02]  /*4ec0*/  FMUL.FTZ R215, R166.reuse, R168 ;  /* 0x000000a8a6d77220 */ /* 0x041fe40000410000 */
[----:B------:R-:W-:-:S02]  /*4ed0*/  FMUL.FTZ R216, R166, R167 ;  /* 0x000000a7a6d87220 */ /* 0x000fc40000410000 */
[CC--:B-1----:R-:W-:Y:S02]  /*4ee0*/  FMUL.FTZ R171, R166.reuse, R170.reuse ;  /* 0x000000aaa6ab7220 */ /* 0x0c2fe40000410000 */
[CC--:B--2---:R-:W-:Y:S02]  /*4ef0*/  FMUL.FTZ R214, R166.reuse, R169.reuse ;  /* 0x000000a9a6d67220 */ /* 0x0c4fe40000410000 */
[C---:B------:R-:W-:Y:S02]  /*4f00*/  FFMA.FTZ R170, R213.reuse, R170, R215 ;  /* 0x000000aad5aa7223 */ /* 0x040fe400000100d7 */
[C---:B------:R-:W-:Y:S02]  /*4f10*/  FFMA.FTZ R215, R213.reuse, R169, R216 ;  /* 0x000000a9d5d77223 */ /* 0x040fe400000100d8 */
[C---:B------:R-:W-:Y:S02]  /*4f20*/  FFMA.FTZ R169, R213.reuse, R168, -R171 ;  /* 0x000000a8d5a97223 */ /* 0x040fe400000108ab */
[----:B------:R-:W-:Y:S01]  /*4f30*/  @P3 FFMA.FTZ R213, R213, R167, -R214 ;  /* 0x000000a7d5d53223 */ /* 0x000fe200000108d6 */
[----:B------:R-:W-:Y:S01]  /*4f40*/  FSEL R166, R166, R215, !P3 ;  /* 0x000000d7a6a67208 */ /* 0x000fe20005800000 */
[----:B------:R-:W-:-:S02]  /*4f50*/  @P3 FADD.FTZ R211, R211, R170 ;  /* 0x000000aad3d33221 */ /* 0x000fc40000010000 */
[C---:B------:R-:W-:Y:S01]  /*4f60*/  FMUL.FTZ R170, R35.reuse, R65 ;  /* 0x0000004123aa7220 */ /* 0x040fe20000410000 */
[----:B------:R-:W0:Y:S01]  /*4f70*/  SHFL.UP PT, R167, R213, 0x10, RZ ;  /* 0x06000000d5a77989 */ /* 0x000e2200000e00ff */
[----:B------:R-:W-:Y:S02]  /*4f80*/  FMUL.FTZ R171, R35, R64 ;  /* 0x0000004023ab7220 */ /* 0x000fe40000410000 */
[----:B------:R-:W-:Y:S01]  /*4f90*/  @P3 FADD.FTZ R212, R212, R169 ;  /* 0x000000a9d4d43221 */ /* 0x000fe20000010000 */
[----:B------:R-:W-:Y:S01]  /*4fa0*/  ISETP.GE.AND P3, PT, R130, 0x10, PT ;  /* 0x000000108200780c */ /* 0x000fe20003f66270 */
[----:B------:R-:W-:Y:S02]  /*4fb0*/  FADD.FTZ R169, -R170, R217 ;  /* 0x000000d9aaa97221 */ /* 0x000fe40000010100 */
[----:B------:R-:W1:Y:S01]  /*4fc0*/  SHFL.UP PT, R217, R166, 0x10, RZ ;  /* 0x06000000a6d97989 */ /* 0x000e6200000e00ff */
[----:B------:R-:W-:Y:S02]  /*4fd0*/  FADD.FTZ R168, R171, R218 ;  /* 0x000000daaba87221 */ /* 0x000fe40000010000 */
[C---:B------:R-:W-:Y:S01]  /*4fe0*/  FMUL.FTZ R214, R186.reuse, -R169 ;  /* 0x800000a9bad67220 */ /* 0x040fe20000410000 */
[----:B------:R-:W2:Y:S01]  /*4ff0*/  SHFL.UP PT, R218, R211, 0x10, RZ ;  /* 0x06000000d3da7989 */ /* 0x000ea200000e00ff */
[----:B------:R-:W-:-:S02]  /*5000*/  FMUL.FTZ R220, R186, -R168 ;  /* 0x800000a8badc7220 */ /* 0x000fc40000410000 */
[C---:B------:R-:W-:Y:S01]  /*5010*/  FFMA.FTZ R215, R187.reuse, R168, -R214 ;  /* 0x000000a8bbd77223 */ /* 0x040fe200000108d6 */
[----:B------:R-:W3:Y:S01]  /*5020*/  SHFL.UP PT, R216, R212, 0x10, RZ ;  /* 0x06000000d4d87989 */ /* 0x000ee200000e00ff */
[----:B------:R-:W-:Y:S02]  /*5030*/  FFMA.FTZ R220, R187, R169, R220 ;  /* 0x000000a9bbdc7223 */ /* 0x000fe400000100dc */
[C---:B------:R-:W-:Y:S02]  /*5040*/  FMUL.FTZ R169, R36.reuse, R65 ;  /* 0x0000004124a97220 */ /* 0x040fe40000410000 */
[----:B------:R-:W-:Y:S02]  /*5050*/  FMUL.FTZ R168, R36, R64 ;  /* 0x0000004024a87220 */ /* 0x000fe40000410000 */
[----:B------:R-:W-:Y:S02]  /*5060*/  FADD.FTZ R219, -R169, R220 ;  /* 0x000000dca9db7221 */ /* 0x000fe40000010100 */
[----:B------:R-:W-:-:S02]  /*5070*/  FADD.FTZ R215, R168, R215 ;  /* 0x000000d7a8d77221 */ /* 0x000fc40000010000 */
[----:B0-----:R-:W-:Y:S02]  /*5080*/  FMUL.FTZ R220, R166, R167 ;  /* 0x000000a7a6dc7220 */ /* 0x001fe40000410000 */
[C---:B------:R-:W-:Y:S02]  /*5090*/  FMUL.FTZ R214, R188.reuse, -R219 ;  /* 0x800000dbbcd67220 */ /* 0x040fe40000410000 */
[----:B------:R-:W-:Y:S02]  /*50a0*/  FMUL.FTZ R222, R188, -R215 ;  /* 0x800000d7bcde7220 */ /* 0x000fe40000410000 */
[-C--:B-1----:R-:W-:Y:S02]  /*50b0*/  FFMA.FTZ R221, R213, R217.reuse, R220 ;  /* 0x000000d9d5dd7223 */ /* 0x082fe400000100dc */
[C---:B------:R-:W-:Y:S02]  /*50c0*/  FMUL.FTZ R220, R166.reuse, R217 ;  /* 0x000000d9a6dc7220 */ /* 0x040fe40000410000 */
[----:B------:R-:W-:Y:S01]  /*50d0*/  FFMA.FTZ R214, R189, R215, -R214 ;  /* 0x000000d7bdd67223 */ /* 0x000fe200000108d6 */
[C---:B------:R-:W-:Y:S01]  /*50e0*/  FSEL R221, R166.reuse, R221, !P3 ;  /* 0x000000dda6dd7208 */ /* 0x040fe20005800000 */
[----:B--2---:R-:W-:-:S02]  /*50f0*/  FMUL.FTZ R217, R166, R218 ;  /* 0x000000daa6d97220 */ /* 0x004fc40000410000 */
[----:B------:R-:W-:Y:S02]  /*5100*/  FFMA.FTZ R215, R189, R219, R222 ;  /* 0x000000dbbdd77223 */ /* 0x000fe400000100de */
[-C--:B---3--:R-:W-:Y:S02]  /*5110*/  FMUL.FTZ R219, R166, R216.reuse ;  /* 0x000000d8a6db7220 */ /* 0x088fe40000410000 */
[C---:B------:R-:W-:Y:S02]  /*5120*/  FFMA.FTZ R217, R213.reuse, R216, -R217 ;  /* 0x000000d8d5d97223 */ /* 0x040fe400000108d9 */
[C---:B------:R-:W-:Y:S02]  /*5130*/  FFMA.FTZ R218, R213.reuse, R218, R219 ;  /* 0x000000dad5da7223 */ /* 0x040fe400000100db */
[----:B------:R-:W-:Y:S01]  /*5140*/  @P3 FFMA.FTZ R213, R213, R167, -R220 ;  /* 0x000000a7d5d53223 */ /* 0x000fe200000108dc */
[----:B------:R0:W-:Y:S01]  /*5150*/  SHFL.IDX PT, R219, R129, RZ, 0x1f ;  /* 0x00001fff81db7589 */ /* 0x0001e200000e0000 */
[----:B------:R-:W-:-:S02]  /*5160*/  FMUL.FTZ R167, R37, R64 ;  /* 0x0000004025a77220 */ /* 0x000fc40000410000 */
[----:B------:R-:W-:Y:S01]  /*5170*/  @P3 FADD.FTZ R212, R212, R217 ;  /* 0x000000d9d4d43221 */ /* 0x000fe20000010000 */
[----:B------:R-:W-:Y:S01]  /*5180*/  SHFL.UP PT, R220, R213, 0x1, RZ ;  /* 0x04200000d5dc7989 */ /* 0x000fe200000e00ff */
[----:B------:R-:W-:Y:S02]  /*5190*/  FMUL.FTZ R166, R37, R65 ;  /* 0x0000004125a67220 */ /* 0x000fe40000410000 */
[----:B------:R-:W-:Y:S01]  /*51a0*/  FADD.FTZ R214, R167, R214 ;  /* 0x000000d6a7d67221 */ /* 0x000fe20000010000 */
[----:B------:R-:W1:Y:S01]  /*51b0*/  SHFL.UP PT, R217, R221, 0x1, RZ ;  /* 0x04200000ddd97989 */ /* 0x000e6200000e00ff */
[----:B------:R-:W-:Y:S02]  /*51c0*/  FADD.FTZ R215, -R166, R215 ;  /* 0x000000d7a6d77221 */ /* 0x000fe40000010100 */
[C---:B------:R-:W-:Y:S01]  /*51d0*/  FMUL.FTZ R216, R190.reuse, -R214 ;  /* 0x800000d6bed87220 */ /* 0x040fe20000410000 */
[----:B------:R-:W2:Y:S01]  /*51e0*/  SHFL.UP PT, R212, R212, 0x1, RZ ;  /* 0x04200000d4d47989 */ /* 0x000ea200000e00ff */
[----:B------:R-:W-:-:S02]  /*51f0*/  FMUL.FTZ R222, R190, -R215 ;  /* 0x800000d7bede7220 */ /* 0x000fc40000410000 */
[C---:B------:R-:W-:Y:S02]  /*5200*/  FFMA.FTZ R223, R191.reuse, R215, R216 ;  /* 0x000000d7bfdf7223 */ /* 0x040fe400000100d8 */
[C---:B------:R-:W-:Y:S02]  /*5210*/  FMUL.FTZ R216, R38.reuse, R65 ;  /* 0x0000004126d87220 */ /* 0x040fe40000410000 */
[----:B------:R-:W-:Y:S02]  /*5220*/  FFMA.FTZ R222, R191, R214, -R222 ;  /* 0x000000d6bfde7223 */ /* 0x000fe400000108de */
[----:B------:R-:W-:Y:S02]  /*5230*/  FMUL.FTZ R215, R38, R64 ;  /* 0x0000004026d77220 */ /* 0x000fe40000410000 */
[----:B------:R-:W-:Y:S02]  /*5240*/  FADD.FTZ R223, -R216, R223 ;  /* 0x000000dfd8df7221 */ /* 0x000fe40000010100 */
[----:B------:R-:W-:-:S02]  /*5250*/  FADD.FTZ R222, R215, R222 ;  /* 0x000000ded7de7221 */ /* 0x000fc40000010000 */
[C---:B0-----:R-:W-:Y:S02]  /*5260*/  FMUL.FTZ R129, R192.reuse, -R223 ;  /* 0x800000dfc0817220 */ /* 0x041fe40000410000 */
[----:B------:R-:W-:Y:S02]  /*5270*/  @P3 FADD.FTZ R211, R211, R218 ;  /* 0x000000dad3d33221 */ /* 0x000fe40000010000 */
[-C--:B------:R-:W-:Y:S02]  /*5280*/  FFMA.FTZ R218, R193, R222.reuse, -R129 ;  /* 0x000000dec1da7223 */ /* 0x080fe40000010881 */
[----:B-1----:R-:W-:Y:S02]  /*5290*/  FMUL.FTZ R129, R217, R219 ;  /* 0x000000dbd9817220 */ /* 0x002fe40000410000 */
[----:B------:R-:W-:Y:S02]  /*52a0*/  FMUL.FTZ R222, R192, -R222 ;  /* 0x800000dec0de7220 */ /* 0x000fe40000410000 */
[----:B------:R-:W-:-:S02]  /*52b0*/  FFMA.FTZ R213, R220, R128, -R129 ;  /* 0x00000080dcd57223 */ /* 0x000fc40000010881 */
[----:B------:R0:W1:Y:S01]  /*52c0*/  SHFL.UP PT, R129, R211, 0x1, RZ ;  /* 0x04200000d3817989 */ /* 0x00006200000e00ff */
[----:B------:R-:W-:Y:S02]  /*52d0*/  FMUL.FTZ R217, R217, R128 ;  /* 0x00000080d9d97220 */ /* 0x000fe40000410000 */
[----:B------:R-:W-:Y:S02]  /*52e0*/  FFMA.FTZ R223, R193, R223, R222 ;  /* 0x000000dfc1df7223 */ /* 0x000fe400000100de */
[----:B--2---:R-:W-:Y:S02]  /*52f0*/  @P2 FADD.FTZ R128, R212, R213 ;  /* 0x000000d5d4802221 */ /* 0x004fe40000010000 */
[C---:B------:R-:W-:Y:S02]  /*5300*/  FMUL.FTZ R214, R39.reuse, R65 ;  /* 0x0000004127d67220 */ /* 0x040fe40000410000 */
[----:B------:R-:W-:Y:S02]  /*5310*/  FMUL.FTZ R213, R39, R64 ;  /* 0x0000004027d57220 */ /* 0x000fe40000410000 */
[----:B------:R-:W-:-:S02]  /*5320*/  FADD.FTZ R223, -R214, R223 ;  /* 0x000000dfd6df7221 */ /* 0x000fc40000010100 */
[----:B------:R-:W-:Y:S02]  /*5330*/  FADD.FTZ R218, R213, R218 ;  /* 0x000000dad5da7221 */ /* 0x000fe40000010000 */
[CC--:B------:R-:W-:Y:S02]  /*5340*/  FMUL.FTZ R212, R194.reuse, -R223.reuse ;  /* 0x800000dfc2d47220 */ /* 0x0c0fe40000410000 */
[-C--:B------:R-:W-:Y:S02]  /*5350*/  FMUL.FTZ R222, R194, -R218.reuse ;  /* 0x800000dac2de7220 */ /* 0x080fe40000410000 */
[C---:B------:R-:W-:Y:S02]  /*5360*/  FFMA.FTZ R218, R195.reuse, R218, -R212 ;  /* 0x000000dac3da7223 */ /* 0x040fe400000108d4 */
[----:B------:R-:W-:Y:S02]  /*5370*/  FFMA.FTZ R223, R195, R223, R222 ;  /* 0x000000dfc3df7223 */ /* 0x000fe400000100de */
[----:B------:R-:W-:-:S02]  /*5380*/  FMUL.FTZ R212, R40, R65 ;  /* 0x0000004128d47220 */ /* 0x000fc40000410000 */
[----:B0-----:R-:W-:Y:S02]  /*5390*/  FMUL.FTZ R211, R40, R64 ;  /* 0x0000004028d37220 */ /* 0x001fe40000410000 */
[----:B------:R-:W-:Y:S02]  /*53a0*/  FFMA.FTZ R220, R220, R219, R217 ;  /* 0x000000dbdcdc7223 */ /* 0x000fe400000100d9 */
[----:B------:R-:W-:Y:S02]  /*53b0*/  FADD.FTZ R223, -R212, R223 ;  /* 0x000000dfd4df7221 */ /* 0x000fe40000010100 */
[----:B------:R-:W-:Y:S02]  /*53c0*/  FADD.FTZ R218, R211, R218 ;  /* 0x000000dad3da7221 */ /* 0x000fe40000010000 */
[----:B-1----:R-:W-:Y:S01]  /*53d0*/  @P2 FADD.FTZ R219, R129, R220 ;  /* 0x000000dc81db2221 */ /* 0x002fe20000010000 */
[----:B------:R-:W-:Y:S01]  /*53e0*/  ISETP.NE.AND P2, PT, R31, 0x1f, PT ;  /* 0x0000001f1f00780c */ /* 0x000fe20003f45270 */
[----:B------:R-:W-:-:S02]  /*53f0*/  FMUL.FTZ R129, R196, -R223 ;  /* 0x800000dfc4817220 */ /* 0x000fc40000410000 */
[-C--:B------:R-:W-:Y:S02]  /*5400*/  FMUL.FTZ R222, R196, -R218.reuse ;  /* 0x800000dac4de7220 */ /* 0x080fe40000410000 */
[C---:B------:R-:W-:Y:S02]  /*5410*/  FFMA.FTZ R220, R197.reuse, R218, -R129 ;  /* 0x000000dac5dc7223 */ /* 0x040fe40000010881 */
[----:B------:R-:W-:Y:S02]  /*5420*/  FFMA.FTZ R223, R197, R223, R222 ;  /* 0x000000dfc5df7223 */ /* 0x000fe400000100de */
[C---:B------:R-:W-:Y:S02]  /*5430*/  FMUL.FTZ R218, R41.reuse, R65 ;  /* 0x0000004129da7220 */ /* 0x040fe40000410000 */
[----:B------:R-:W-:Y:S02]  /*5440*/  FMUL.FTZ R217, R41, R64 ;  /* 0x0000004029d97220 */ /* 0x000fe40000410000 */
[----:B------:R-:W-:-:S02]  /*5450*/  FMUL.FTZ R129, R67, R219 ;  /* 0x000000db43817220 */ /* 0x000fc40000410000 */
[-C--:B------:R-:W-:Y:S02]  /*5460*/  FMUL.FTZ R67, R67, R128.reuse ;  /* 0x0000008043437220 */ /* 0x080fe40000410000 */
[----:B------:R-:W-:Y:S02]  /*5470*/  FADD.FTZ R223, -R218, R223 ;  /* 0x000000dfdadf7221 */ /* 0x000fe40000010100 */
[----:B------:R-:W-:Y:S02]  /*5480*/  FADD.FTZ R220, R217, R220 ;  /* 0x000000dcd9dc7221 */ /* 0x000fe40000010000 */
[C---:B------:R-:W-:Y:S02]  /*5490*/  FFMA.FTZ R129, R66.reuse, R128, -R129 ;  /* 0x0000008042817223 */ /* 0x040fe40000010881 */
[----:B------:R-:W-:Y:S02]  /*54a0*/  FFMA.FTZ R128, R66, R219, R67 ;  /* 0x000000db42807223 */ /* 0x000fe40000010043 */
        /* <DEDUP_REMOVED lines=16> */
[----:B------:R-:W-:Y:S02]  /*55b0*/  FMUL.FTZ R223, R44, R64 ;  /* 0x000000402cdf7220 */ /* 0x000fe40000410000 */
[----:B------:R-:W-:Y:S02]  /*55c0*/  FADD.FTZ R66, -R224, R67 ;  /* 0x00000043e0427221 */ /* 0x000fe40000010100 */
[----:B------:R-:W-:-:S02]  /*55d0*/  FADD.FTZ R220, R223, R220 ;  /* 0x000000dcdfdc7221 */ /* 0x000fc40000010000 */
[C---:B------:R-:W-:Y:S02]  /*55e0*/  FMUL.FTZ R67, R204.reuse, -R66 ;  /* 0x80000042cc437220 */ /* 0x040fe40000410000 */
[-C--:B------:R-:W-:Y:S02]  /*55f0*/  FMUL.FTZ R219, R204, -R220.reuse ;  /* 0x800000dcccdb7220 */ /* 0x080fe40000410000 */
[C---:B------:R-:W-:Y:S02]  /*5600*/  FFMA.FTZ R220, R205.reuse, R220, -R67 ;  /* 0x000000dccddc7223 */ /* 0x040fe40000010843 */
[----:B------:R-:W-:Y:S02]  /*5610*/  FFMA.FTZ R67, R205, R66, R219 ;  /* 0x00000042cd437223 */ /* 0x000fe400000100db */
[C---:B------:R-:W-:Y:S02]  /*5620*/  FMUL.FTZ R222, R45.reuse, R65 ;  /* 0x000000412dde7220 */ /* 0x040fe40000410000 */
[----:B------:R-:W-:-:S02]  /*5630*/  FMUL.FTZ R221, R45, R64 ;  /* 0x000000402ddd7220 */ /* 0x000fc40000410000 */
[----:B------:R-:W-:Y:S02]  /*5640*/  FADD.FTZ R67, -R222, R67 ;  /* 0x00000043de437221 */ /* 0x000fe40000010100 */
[----:B------:R-:W-:Y:S02]  /*5650*/  FADD.FTZ R66, R221, R220 ;  /* 0x000000dcdd427221 */ /* 0x000fe40000010000 */
[CC--:B------:R-:W-:Y:S02]  /*5660*/  FMUL.FTZ R220, R206.reuse, -R67.reuse ;  /* 0x80000043cedc7220 */ /* 0x0c0fe40000410000 */
[-C--:B------:R-:W-:Y:S02]  /*5670*/  FMUL.FTZ R219, R206, -R66.reuse ;  /* 0x80000042cedb7220 */ /* 0x080fe40000410000 */
[C---:B------:R-:W-:Y:S02]  /*5680*/  FFMA.FTZ R66, R207.reuse, R66, -R220 ;  /* 0x00000042cf427223 */ /* 0x040fe400000108dc */
[----:B------:R-:W-:-:S02]  /*5690*/  FFMA.FTZ R67, R207, R67, R219 ;  /* 0x00000043cf437223 */ /* 0x000fc400000100db */
[C---:B------:R-:W-:Y:S02]  /*56a0*/  FMUL.FTZ R220, R46.reuse, R65 ;  /* 0x000000412edc7220 */ /* 0x040fe40000410000 */
[----:B------:R-:W-:Y:S02]  /*56b0*/  FMUL.FTZ R219, R46, R64 ;  /* 0x000000402edb7220 */ /* 0x000fe40000410000 */
[----:B------:R-:W-:Y:S02]  /*56c0*/  FADD.FTZ R67, -R220, R67 ;  /* 0x00000043dc437221 */ /* 0x000fe40000010100 */
[----:B------:R-:W-:Y:S02]  /*56d0*/  FADD.FTZ R66, R219, R66 ;  /* 0x00000042db427221 */ /* 0x000fe40000010000 */
[C---:B------:R-:W-:Y:S02]  /*56e0*/  FMUL.FTZ R244, R208.reuse, -R67 ;  /* 0x80000043d0f47220 */ /* 0x040fe40000410000 */
[----:B------:R-:W-:-:S02]  /*56f0*/  FMUL.FTZ R245, R208, -R66 ;  /* 0x80000042d0f57220 */ /* 0x000fc40000410000 */
[----:B------:R-:W-:Y:S02]  /*5700*/  FADD.FTZ R241, R241, R129 ;  /* 0x00000081f1f17221 */ /* 0x000fe40000010000 */
[----:B------:R-:W-:Y:S02]  /*5710*/  FADD.FTZ R240, R240, R128 ;  /* 0x00000080f0f07221 */ /* 0x000fe40000010000 */
[C---:B------:R-:W-:Y:S02]  /*5720*/  FFMA.FTZ R244, R209.reuse, R66, -R244 ;  /* 0x00000042d1f47223 */ /* 0x040fe400000108f4 */
[----:B------:R-:W-:Y:S02]  /*5730*/  FFMA.FTZ R245, R209, R67, R245 ;  /* 0x00000043d1f57223 */ /* 0x000fe400000100f5 */
[C---:B------:R-:W-:Y:S02]  /*5740*/  FMUL.FTZ R67, R208.reuse, R240 ;  /* 0x000000f0d0437220 */ /* 0x040fe40000410000 */
[----:B------:R-:W-:-:S02]  /*5750*/  FMUL.FTZ R66, R208, R241 ;  /* 0x000000f1d0427220 */ /* 0x000fc40000410000 */
[C---:B------:R-:W-:Y:S02]  /*5760*/  FFMA.FTZ R67, R209.reuse, R241, -R67 ;  /* 0x000000f1d1437223 */ /* 0x040fe40000010843 */
[----:B------:R-:W-:Y:S02]  /*5770*/  FFMA.FTZ R66, R209, R240, R66 ;  /* 0x000000f0d1427223 */ /* 0x000fe40000010042 */
[C---:B------:R-:W-:Y:S02]  /*5780*/  FFMA.FTZ R147, R114.reuse, R147, R67 ;  /* 0x0000009372937223 */ /* 0x040fe40000010043 */
[----:B------:R-:W-:Y:S02]  /*5790*/  FFMA.FTZ R148, R114, R148, R66 ;  /* 0x0000009472947223 */ /* 0x000fe40000010042 */
[C---:B------:R-:W-:Y:S02]  /*57a0*/  FMUL.FTZ R67, R180.reuse, -R243 ;  /* 0x800000f3b4437220 */ /* 0x040fe40000410000 */
[----:B------:R-:W-:-:S02]  /*57b0*/  FMUL.FTZ R66, R180, -R242 ;  /* 0x800000f2b4427220 */ /* 0x000fc40000410000 */
[C---:B------:R-:W-:Y:S02]  /*57c0*/  FFMA.FTZ R242, R181.reuse, R242, -R67 ;  /* 0x000000f2b5f27223 */ /* 0x040fe40000010843 */
[----:B------:R-:W-:Y:S02]  /*57d0*/  FFMA.FTZ R243, R181, R243, R66 ;  /* 0x000000f3b5f37223 */ /* 0x000fe40000010042 */
[CC--:B------:R-:W-:Y:S02]  /*57e0*/  FMUL.FTZ R67, R206.reuse, R148.reuse ;  /* 0x00000094ce437220 */ /* 0x0c0fe40000410000 */
[-C--:B------:R-:W-:Y:S02]  /*57f0*/  FMUL.FTZ R66, R206, R147.reuse ;  /* 0x00000093ce427220 */ /* 0x080fe40000410000 */
[C---:B------:R-:W-:Y:S02]  /*5800*/  FFMA.FTZ R67, R207.reuse, R147, -R67 ;  /* 0x00000093cf437223 */ /* 0x040fe40000010843 */
[----:B------:R-:W-:-:S02]  /*5810*/  FFMA.FTZ R66, R207, R148, R66 ;  /* 0x00000094cf427223 */ /* 0x000fc40000010042 */
[C---:B------:R-:W-:Y:S02]  /*5820*/  FFMA.FTZ R149, R113.reuse, R149, R67 ;  /* 0x0000009571957223 */ /* 0x040fe40000010043 */
[----:B------:R-:W-:Y:S02]  /*5830*/  FFMA.FTZ R150, R113, R150, R66 ;  /* 0x0000009671967223 */ /* 0x000fe40000010042 */
[CC--:B------:R-:W-:Y:S02]  /*5840*/  FMUL.FTZ R67, R184.reuse, -R243.reuse ;  /* 0x800000f3b8437220 */ /* 0x0c0fe40000410000 */
[-C--:B------:R-:W-:Y:S02]  /*5850*/  FMUL.FTZ R66, R184, -R242.reuse ;  /* 0x800000f2b8427220 */ /* 0x080fe40000410000 */
[C---:B------:R-:W-:Y:S02]  /*5860*/  FFMA.FTZ R242, R185.reuse, R242, -R67 ;  /* 0x000000f2b9f27223 */ /* 0x040fe40000010843 */
[----:B------:R-:W-:-:S02]  /*5870*/  FFMA.FTZ R243, R185, R243, R66 ;  /* 0x000000f3b9f37223 */ /* 0x000fc40000010042 */
[CC--:B------:R-:W-:Y:S02]  /*5880*/  FMUL.FTZ R67, R204.reuse, R150.reuse ;  /* 0x00000096cc437220 */ /* 0x0c0fe40000410000 */
[-C--:B------:R-:W-:Y:S02]  /*5890*/  FMUL.FTZ R66, R204, R149.reuse ;  /* 0x00000095cc427220 */ /* 0x080fe40000410000 */
[C---:B------:R-:W-:Y:S02]  /*58a0*/  FFMA.FTZ R67, R205.reuse, R149, -R67 ;  /* 0x00000095cd437223 */ /* 0x040fe40000010843 */
[----:B------:R-:W-:Y:S02]  /*58b0*/  FFMA.FTZ R66, R205, R150, R66 ;  /* 0x00000096cd427223 */ /* 0x000fe40000010042 */
[C---:B------:R-:W-:Y:S02]  /*58c0*/  FFMA.FTZ R151, R112.reuse, R151, R67 ;  /* 0x0000009770977223 */ /* 0x040fe40000010043 */
[----:B------:R-:W-:-:S02]  /*58d0*/  FFMA.FTZ R152, R112, R152, R66 ;  /* 0x0000009870987223 */ /* 0x000fc40000010042 */
[CC--:B------:R-:W-:Y:S02]  /*58e0*/  FMUL.FTZ R67, R186.reuse, -R243.reuse ;  /* 0x800000f3ba437220 */ /* 0x0c0fe40000410000 */
[-C--:B------:R-:W-:Y:S02]  /*58f0*/  FMUL.FTZ R66, R186, -R242.reuse ;  /* 0x800000f2ba427220 */ /* 0x080fe40000410000 */
        /* <DEDUP_REMOVED lines=41> */
[C---:B------:R-:W-:Y:S02]  /*5b90*/  FFMA.FTZ R243, R195.reuse, R243, R66 ;  /* 0x000000f3c3f37223 */ /* 0x040fe40000010042 */
        /* <DEDUP_REMOVED lines=30> */
[C---:B------:R-:W-:Y:S02]  /*5d80*/  FMUL.FTZ R67, R188.reuse, R229 ;  /* 0x000000e5bc437220 */ /* 0x040fe40000410000 */
        /* <DEDUP_REMOVED lines=35> */
[CC--:B------:R-:W-:Y:S02]  /*5fc0*/  FMUL.FTZ R128, R178.reuse, R236.reuse ;  /* 0x000000ecb2807220 */ /* 0x0c0fe40000410000 */
[-C--:B------:R-:W-:Y:S02]  /*5fd0*/  FMUL.FTZ R129, R178, R237.reuse ;  /* 0x000000edb2817220 */ /* 0x080fe40000410000 */
[C---:B------:R-:W-:Y:S02]  /*5fe0*/  FFMA.FTZ R128, R179.reuse, R237, R128 ;  /* 0x000000edb3807223 */ /* 0x040fe40000010080 */
[----:B------:R-:W-:-:S02]  /*5ff0*/  FFMA.FTZ R129, R179, R236, -R129 ;  /* 0x000000ecb3817223 */ /* 0x000fc40000010881 */
[----:B------:R-:W-:Y:S02]  /*6000*/  FMUL.FTZ R66, R208, -R242 ;  /* 0x800000f2d0427220 */ /* 0x000fe40000410000 */
[C---:B------:R-:W-:Y:S02]  /*6010*/  FFMA.FTZ R129, R100.reuse, R239, R129 ;  /* 0x000000ef64817223 */ /* 0x040fe40000010081 */
[----:B------:R-:W-:Y:S02]  /*6020*/  FFMA.FTZ R128, R100, R238, R128 ;  /* 0x000000ee64807223 */ /* 0x000fe40000010080 */
[----:B------:R-:W-:Y:S02]  /*6030*/  FMUL.FTZ R67, R208, -R243 ;  /* 0x800000f3d0437220 */ /* 0x000fe40000410000 */
[C---:B------:R-:W-:Y:S02]  /*6040*/  FMUL.FTZ R238, R47.reuse, R64 ;  /* 0x000000402fee7220 */ /* 0x040fe40000410000 */
[----:B------:R-:W-:-:S02]  /*6050*/  FMUL.FTZ R239, R47, R65 ;  /* 0x000000412fef7220 */ /* 0x000fc40000410000 */
[C---:B------:R-:W-:Y:S01]  /*6060*/  FFMA.FTZ R243, R209.reuse, R243, R66 ;  /* 0x000000f3d1f37223 */ /* 0x040fe20000010042 */
[----:B------:R-:W-:Y:S01]  /*6070*/  MOV R66, UR24 ;  /* 0x0000001800427c02 */ /* 0x000fe20008000f00 */
[----:B------:R-:W-:Y:S02]  /*6080*/  FFMA.FTZ R242, R209, R242, -R67 ;  /* 0x000000f2d1f27223 */ /* 0x000fe40000010843 */
[----:B------:R-:W-:Y:S01]  /*6090*/  FADD.FTZ R244, R238, R244 ;  /* 0x000000f4eef47221 */ /* 0x000fe20000010000 */
[----:B------:R-:W-:Y:S01]  /*60a0*/  ISETP.GE.OR P0, PT, R66, c[0x0][0x174], P0 ;  /* 0x00005d0042007a0c */ /* 0x000fe20000706670 */
[----:B------:R-:W-:Y:S01]  /*60b0*/  FADD.FTZ R245, -R239, R245 ;  /* 0x000000f5eff57221 */ /* 0x000fe20000010100 */
[----:B------:R0:W1:Y:S04]  /*60c0*/  SHFL.DOWN PT, R65, R242, 0x1, 0x1f ;  /* 0x08201f00f2417f89 */ /* 0x00006800000e0000 */
[----:B------:R0:W2:Y:S04]  /*60d0*/  SHFL.DOWN PT, R66, R243, 0x1, 0x1f ;  /* 0x08201f00f3427f89 */ /* 0x0000a800000e0000 */
[----:B------:R0:W3:Y:S04]  /*60e0*/  SHFL.DOWN PT, R64, R244, 0x1, 0x1f ;  /* 0x08201f00f4407f89 */ /* 0x0000e800000e0000 */
[----:B------:R0:W4:Y:S01]  /*60f0*/  SHFL.DOWN PT, R67, R245, 0x1, 0x1f ;  /* 0x08201f00f5437f89 */ /* 0x00012200000e0000 */
[----:B------:R-:W-:Y:S05]  /*6100*/  @!P2 BRA `(.L_x_8749) ;  /* 0x000000b00000a947 */ /* 0x000fea0003800000 */
[----:B----4-:R-:W-:-:S04]  /*6110*/  FMUL.FTZ R246, R243, R67 ;  /* 0x00000043f3f67220 */ /* 0x010fc80000410000 */
[-C--:B---3--:R-:W-:Y:S02]  /*6120*/  FFMA.FTZ R246, R242, R64.reuse, -R246 ;  /* 0x00000040f2f67223 */ /* 0x088fe400000108f6 */
[C---:B------:R-:W-:Y:S02]  /*6130*/  FMUL.FTZ R64, R243.reuse, R64 ;  /* 0x00000040f3407220 */ /* 0x040fe40000410000 */
        /* <DEDUP_REMOVED lines=8> */
.L_x_8749:
[----:B------:R-:W-:Y:S05]  /*61c0*/  BSYNC B0 ;  /* 0x0000000000007941 */ /* 0x000fea0003800000 */
.L_x_8748:
[----:B-1----:R-:W-:Y:S01]  /*61d0*/  HFMA2.MMA R65, -RZ, RZ, 0, 0 ;  /* 0x00000000ff417435 */ /* 0x002fe200000001ff */
[----:B------:R-:W-:Y:S01]  /*61e0*/  USHF.L.U32 UR34, UR7, 0x4, URZ ;  /* 0x0000000407227899 */ /* 0x000fe2000800063f */
[----:B---3--:R-:W-:Y:S01]  /*61f0*/  MOV R64, 0x3f800000 ;  /* 0x3f80000000407802 */ /* 0x008fe20000000f00 */
[----:B--2-4-:R-:W-:Y:S01]  /*6200*/  CS2R R66, SRZ ;  /* 0x0000000000427805 */ /* 0x014fe2000001ff00 */
[----:B------:R-:W-:Y:S01]  /*6210*/  ISETP.GT.U32.AND P2, PT, R31, 0x1d, PT ;  /* 0x0000001d1f00780c */ /* 0x000fe20003f44070 */
[----:B------:R1:W2:Y:S01]  /*6220*/  SHFL.DOWN PT, R247, R242, 0x2, 0x1f ;  /* 0x08401f00f2f77f89 */ /* 0x0002a200000e0000 */
[----:B------:R-:W-:Y:S03]  /*6230*/  BSSY B0, `(.L_x_8750) ;  /* 0x0000011000007945 */ /* 0x000fe60003800000 */
[----:B------:R1:W3:Y:S04]  /*6240*/  SHFL.DOWN PT, R248, R243, 0x2, 0x1f ;  /* 0x08401f00f3f87f89 */ /* 0x0002e800000e0000 */
[----:B------:R-:W4:Y:S04]  /*6250*/  @!P0 LDS.128 R64, [UR34+0x3650] ;  /* 0x00365022ff408984 */ /* 0x000f280008000c00 */
[----:B------:R1:W0:Y:S04]  /*6260*/  SHFL.DOWN PT, R246, R244, 0x2, 0x1f ;  /* 0x08401f00f4f67f89 */ /* 0x00022800000e0000 */
[----:B------:R1:W0:Y:S01]  /*6270*/  SHFL.DOWN PT, R249, R245, 0x2, 0x1f ;  /* 0x08401f00f5f97f89 */ /* 0x00022200000e0000 */
[----:B------:R-:W-:Y:S05]  /*6280*/  @P2 BRA `(.L_x_8751) ;  /* 0x000000b000002947 */ /* 0x000fea0003800000 */
[----:B0-----:R-:W-:-:S04]  /*6290*/  FMUL.FTZ R250, R243, R249 ;  /* 0x000000f9f3fa7220 */ /* 0x001fc80000410000 */
[-C--:B------:R-:W-:Y:S02]  /*62a0*/  FFMA.FTZ R250, R242, R246.reuse, -R250 ;  /* 0x000000f6f2fa7223 */ /* 0x080fe400000108fa */
        /* <DEDUP_REMOVED lines=9> */
.L_x_8751:
[----:B------:R-:W-:Y:S05]  /*6340*/  BSYNC B0 ;  /* 0x0000000000007941 */ /* 0x000fea0003800000 */
.L_x_8750:
[----:B------:R-:W-:Y:S01]  /*6350*/  ISETP.GT.U32.AND P0, PT, R31, 0x1b, PT ;  /* 0x0000001b1f00780c */ /* 0x000fe20003f04070 */
[----:B--2---:R2:W1:Y:S01]  /*6360*/  SHFL.DOWN PT, R247, R242, 0x4, 0x1f ;  /* 0x08801f00f2f77f89 */ /* 0x00446200000e0000 */
[----:B------:R-:W-:Y:S03]  /*6370*/  BSSY B0, `(.L_x_8752) ;  /* 0x0000010000007945 */ /* 0x000fe60003800000 */
[----:B---3--:R2:W3:Y:S04]  /*6380*/  SHFL.DOWN PT, R248, R243, 0x4, 0x1f ;  /* 0x08801f00f3f87f89 */ /* 0x0084e800000e0000 */
[----:B0-----:R2:W0:Y:S04]  /*6390*/  SHFL.DOWN PT, R246, R244, 0x4, 0x1f ;  /* 0x08801f00f4f67f89 */ /* 0x00142800000e0000 */
[----:B------:R2:W4:Y:S01]  /*63a0*/  SHFL.DOWN PT, R249, R245, 0x4, 0x1f ;  /* 0x08801f00f5f97f89 */ /* 0x00052200000e0000 */
[----:B------:R-:W-:Y:S05]  /*63b0*/  @P0 BRA `(.L_x_8753) ;  /* 0x000000b000000947 */ /* 0x000fea0003800000 */
[----:B----4-:R-:W-:-:S04]  /*63c0*/  FMUL.FTZ R250, R243, R249 ;  /* 0x000000f9f3fa7220 */ /* 0x010fc80000410000 */
[-C--:B0-----:R-:W-:Y:S02]  /*63d0*/  FFMA.FTZ R250, R242, R246.reuse, -R250 ;  /* 0x000000f6f2fa7223 */ /* 0x081fe400000108fa */
        /* <DEDUP_REMOVED lines=9> */
.L_x_8753:
[----:B------:R-:W-:Y:S05]  /*6470*/  BSYNC B0 ;  /* 0x0000000000007941 */ /* 0x000fea0003800000 */
.L_x_8752:
[----:B------:R-:W-:Y:S01]  /*6480*/  ISETP.GT.U32.AND P0, PT, R31, 0x17, PT ;  /* 0x000000171f00780c */ /* 0x000fe20003f04070 */
[----:B-1----:R1:W2:Y:S01]  /*6490*/  SHFL.DOWN PT, R247, R242, 0x8, 0x1f ;  /* 0x09001f00f2f77f89 */ /* 0x0022a200000e0000 */
[----:B------:R-:W-:Y:S03]  /*64a0*/  BSSY B0, `(.L_x_8754) ;  /* 0x0000010000007945 */ /* 0x000fe60003800000 */
[----:B---3--:R1:W3:Y:S04]  /*64b0*/  SHFL.DOWN PT, R248, R243, 0x8, 0x1f ;  /* 0x09001f00f3f87f89 */ /* 0x0082e800000e0000 */
[----:B0-----:R1:W0:Y:S04]  /*64c0*/  SHFL.DOWN PT, R246, R244, 0x8, 0x1f ;  /* 0x09001f00f4f67f89 */ /* 0x00122800000e0000 */
[----:B----4-:R1:W4:Y:S01]  /*64d0*/  SHFL.DOWN PT, R249, R245, 0x8, 0x1f ;  /* 0x09001f00f5f97f89 */ /* 0x01032200000e0000 */
        /* <DEDUP_REMOVED lines=12> */
.L_x_8755:
[----:B------:R-:W-:Y:S05]  /*65a0*/  BSYNC B0 ;  /* 0x0000000000007941 */ /* 0x000fea0003800000 */
.L_x_8754:
[----:B------:R-:W-:Y:S01]  /*65b0*/  ISETP.GT.U32.AND P0, PT, R31, 0xf, PT ;  /* 0x0000000f1f00780c */ /* 0x000fe20003f04070 */
[----:B--2---:R2:W1:Y:S01]  /*65c0*/  SHFL.DOWN PT, R247, R242, 0x10, 0x1f ;  /* 0x0a001f00f2f77f89 */ /* 0x00446200000e0000 */
        /* <DEDUP_REMOVED lines=16> */
.L_x_8757:
[----:B------:R-:W-:Y:S05]  /*66d0*/  BSYNC B0 ;  /* 0x0000000000007941 */ /* 0x000fea0003800000 */
.L_x_8756:
[----:B0-----:R-:W0:Y:S01]  /*66e0*/  SHFL.IDX PT, R246, R243, RZ, 0x1f ;  /* 0x00001ffff3f67589 */ /* 0x001e2200000e0000 */
[----:B------:R-:W-:Y:S01]  /*66f0*/  ISETP.NE.AND P0, PT, R131, RZ, PT ;  /* 0x000000ff8300720c */ /* 0x000fe20003f05270 */
[----:B------:R-:W-:Y:S02]  /*6700*/  BSSY B0, `(.L_x_8758) ;  /* 0x00001fc000007945 */ /* 0x000fe40003800000 */
[----:B-1----:R-:W1:Y:S04]  /*6710*/  SHFL.IDX PT, R247, R242, RZ, 0x1f ;  /* 0x00001ffff2f77589 */ /* 0x002e6800000e0000 */
[----:B------:R-:W5:Y:S04]  /*6720*/  SHFL.IDX PT, R250, R244, RZ, 0x1f ;  /* 0x00001ffff4fa7589 */ /* 0x000f6800000e0000 */
[----:B--2---:R-:W-:Y:S04]  /*6730*/  SHFL.DOWN PT, R243, R243, 0x1, 0x1f ;  /* 0x08201f00f3f37f89 */ /* 0x004fe800000e0000 */
[----:B------:R-:W-:Y:S04]  /*6740*/  SHFL.IDX PT, R251, R67, RZ, 0x1f ;  /* 0x00001fff43fb7589 */ /* 0x000fe800000e0000 */
[----:B------:R-:W-:Y:S01]  /*6750*/  SHFL.DOWN PT, R242, R242, 0x1, 0x1f ;  /* 0x08201f00f2f27f89 */ /* 0x000fe200000e0000 */
[----:B0---4-:R-:W-:-:S03]  /*6760*/  FMUL.FTZ R249, R246, R65 ;  /* 0x00000041f6f97220 */ /* 0x011fc60000410000 */
[----:B------:R-:W-:Y:S01]  /*6770*/  SHFL.DOWN PT, R244, R244, 0x1, 0x1f ;  /* 0x08201f00f4f47f89 */ /* 0x000fe200000e0000 */
[CC--:B---3--:R-:W-:Y:S02]  /*6780*/  FMUL.FTZ R248, R246.reuse, R64.reuse ;  /* 0x00000040f6f87220 */ /* 0x0c8fe40000410000 */
[C---:B-1----:R-:W-:Y:S02]  /*6790*/  FFMA.FTZ R64, R247.reuse, R64, -R249 ;  /* 0x00000040f7407223 */ /* 0x042fe400000108f9 */
[C---:B------:R-:W-:Y:S02]  /*67a0*/  FFMA.FTZ R65, R247.reuse, R65, R248 ;  /* 0x00000041f7417223 */ /* 0x040fe400000100f8 */
[CC--:B------:R-:W-:Y:S01]  /*67b0*/  FMUL.FTZ R249, R246.reuse, R67.reuse ;  /* 0x00000043f6f97220 */ /* 0x0c0fe20000410000 */
[----:B------:R-:W0:Y:S01]  /*67c0*/  SHFL.IDX PT, R248, R245, RZ, 0x1f ;  /* 0x00001ffff5f87589 */ /* 0x000e2200000e0000 */
[-C--:B------:R-:W-:Y:S02]  /*67d0*/  FMUL.FTZ R246, R246, R66.reuse ;  /* 0x00000042f6f67220 */ /* 0x080fe40000410000 */
[C---:B------:R-:W-:Y:S01]  /*67e0*/  FFMA.FTZ R249, R247.reuse, R66, -R249 ;  /* 0x00000042f7f97223 */ /* 0x040fe200000108f9 */
[----:B------:R-:W-:Y:S01]  /*67f0*/  SHFL.DOWN PT, R245, R245, 0x1, 0x1f ;  /* 0x08201f00f5f57f89 */ /* 0x000fe200000e0000 */
[----:B------:R-:W-:-:S03]  /*6800*/  FFMA.FTZ R247, R247, R67, R246 ;  /* 0x00000043f7f77223 */ /* 0x000fc600000100f6 */
[----:B------:R5:W1:Y:S02]  /*6810*/  SHFL.IDX PT, R246, R66, RZ, 0x1f ;  /* 0x00001fff42f67589 */ /* 0x000a6400000e0000 */
[----:B-----5:R-:W-:Y:S02]  /*6820*/  FADD.FTZ R66, R250, R249 ;  /* 0x000000f9fa427221 */ /* 0x020fe40000010000 */
[----:B0-----:R-:W-:-:S05]  /*6830*/  FADD.FTZ R67, R248, R247 ;  /* 0x000000f7f8437221 */ /* 0x001fca0000010000 */
[----:B------:R1:W-:Y:S02]  /*6840*/  @!P0 STS.128 [UR34+0x3650], R64 ;  /* 0x00365040ff008988 */ /* 0x0003e40008000c22 */
[----:B-1----:R-:W-:Y:S02]  /*6850*/  @P1 FMUL.FTZ R64, R243, R246 ;  /* 0x000000f6f3401220 */ /* 0x002fe40000410000 */
[C---:B------:R-:W-:Y:S02]  /*6860*/  FFMA.FTZ R66, R47.reuse, R241, RZ ;  /* 0x000000f12f427223 */ /* 0x040fe400000100ff */
[----:B------:R-:W-:Y:S02]  /*6870*/  FFMA.FTZ R67, R47, -R240, RZ ;  /* 0x800000f02f437223 */ /* 0x000fe400000100ff */
[----:B------:R-:W-:Y:S02]  /*6880*/  @P1 FMUL.FTZ R243, R243, R251 ;  /* 0x000000fbf3f31220 */ /* 0x000fe40000410000 */
[----:B------:R-:W-:-:S02]  /*6890*/  FFMA.FTZ R66, R46, R147, R66 ;  /* 0x000000932e427223 */ /* 0x000fc40000010042 */
[----:B------:R-:W-:Y:S02]  /*68a0*/  FFMA.FTZ R67, R46, -R148, R67 ;  /* 0x800000942e437223 */ /* 0x000fe40000010043 */
[C---:B------:R-:W-:Y:S02]  /*68b0*/  @P1 FFMA.FTZ R64, R242.reuse, R251, R64 ;  /* 0x000000fbf2401223 */ /* 0x040fe40000010040 */
[----:B------:R-:W-:Y:S02]  /*68c0*/  @P1 FFMA.FTZ R243, R242, R246, -R243 ;  /* 0x000000f6f2f31223 */ /* 0x000fe400000108f3 */
[C---:B------:R-:W-:Y:S02]  /*68d0*/  FFMA.FTZ R66, R45.reuse, R149, R66 ;  /* 0x000000952d427223 */ /* 0x040fe40000010042 */
[----:B------:R-:W-:Y:S02]  /*68e0*/  FFMA.FTZ R67, R45, -R150, R67 ;  /* 0x800000962d437223 */ /* 0x000fe40000010043 */
[----:B------:R-:W-:-:S02]  /*68f0*/  @P1 FADD.FTZ R251, R245, R64 ;  /* 0x00000040f5fb1221 */ /* 0x000fc40000010000 */
[----:B------:R-:W-:Y:S02]  /*6900*/  @P1 FADD.FTZ R246, R244, R243 ;  /* 0x000000f3f4f61221 */ /* 0x000fe40000010000 */
[C---:B------:R-:W-:Y:S02]  /*6910*/  FFMA.FTZ R66, R44.reuse, R151, R66 ;  /* 0x000000972c427223 */ /* 0x040fe40000010042 */
[----:B------:R-:W-:Y:S02]  /*6920*/  FFMA.FTZ R67, R44, -R152, R67 ;  /* 0x800000982c437223 */ /* 0x000fe40000010043 */
[-C--:B------:R-:W-:Y:S02]  /*6930*/  FMUL.FTZ R64, R251, -R127.reuse ;  /* 0x8000007ffb407220 */ /* 0x080fe40000410000 */
[----:B------:R-:W-:Y:S02]  /*6940*/  FMUL.FTZ R65, R246, -R127 ;  /* 0x8000007ff6417220 */ /* 0x000fe40000410000 */
[----:B------:R-:W-:-:S02]  /*6950*/  FMUL.FTZ R127, R115, R30 ;  /* 0x0000001e737f7220 */ /* 0x000fc40000410000 */
[C---:B------:R-:W-:Y:S02]  /*6960*/  FFMA.FTZ R66, R43.reuse, R153, R66 ;  /* 0x000000992b427223 */ /* 0x040fe40000010042 */
[----:B------:R-:W-:Y:S02]  /*6970*/  FFMA.FTZ R67, R43, -R154, R67 ;  /* 0x8000009a2b437223 */ /* 0x000fe40000010043 */
[-C--:B------:R-:W-:Y:S02]  /*6980*/  FFMA.FTZ R64, R246, R126.reuse, -R64 ;  /* 0x0000007ef6407223 */ /* 0x080fe40000010840 */
[----:B------:R-:W-:Y:S02]  /*6990*/  FFMA.FTZ R65, R251, R126, R65 ;  /* 0x0000007efb417223 */ /* 0x000fe40000010041 */
[-C--:B------:R-:W-:Y:S02]  /*69a0*/  FFMA.FTZ R126, R2, -R127.reuse, R241 ;  /* 0x8000007f027e7223 */ /* 0x080fe400000100f1 */
[----:B------:R-:W-:-:S02]  /*69b0*/  FFMA.FTZ R127, R0, -R127, R240 ;  /* 0x8000007f007f7223 */ /* 0x000fc400000100f0 */
[----:B------:R-:W-:Y:S02]  /*69c0*/  FMUL.FTZ R240, R114, R29 ;  /* 0x0000001d72f07220 */ /* 0x000fe40000410000 */
[C---:B------:R-:W-:Y:S02]  /*69d0*/  FFMA.FTZ R66, R42.reuse, R155, R66 ;  /* 0x0000009b2a427223 */ /* 0x040fe40000010042 */
[----:B------:R-:W-:Y:S02]  /*69e0*/  FFMA.FTZ R67, R42, -R156, R67 ;  /* 0x8000009c2a437223 */ /* 0x000fe40000010043 */
[-C--:B------:R-:W-:Y:S02]  /*69f0*/  FFMA.FTZ R147, R18, -R240.reuse, R147 ;  /* 0x800000f012937223 */ /* 0x080fe40000010093 */
[----:B------:R-:W-:Y:S02]  /*6a00*/  FFMA.FTZ R148, R17, -R240, R148 ;  /* 0x800000f011947223 */ /* 0x000fe40000010094 */
[----:B------:R-:W-:-:S02]  /*6a10*/  FFMA.FTZ R66, R41, R157, R66 ;  /* 0x0000009d29427223 */ /* 0x000fc40000010042 */
[----:B------:R-:W-:Y:S02]  /*6a20*/  FFMA.FTZ R67, R41, -R158, R67 ;  /* 0x8000009e29437223 */ /* 0x000fe40000010043 */
[----:B------:R-:W-:Y:S02]  /*6a30*/  FMUL.FTZ R240, R113, R28 ;  /* 0x0000001c71f07220 */ /* 0x000fe40000410000 */
[C---:B------:R-:W-:Y:S02]  /*6a40*/  FFMA.FTZ R66, R40.reuse, R159, R66 ;  /* 0x0000009f28427223 */ /* 0x040fe40000010042 */
[----:B------:R-:W-:Y:S02]  /*6a50*/  FFMA.FTZ R67, R40, -R160, R67 ;  /* 0x800000a028437223 */ /* 0x000fe40000010043 */
[-C--:B------:R-:W-:Y:S02]  /*6a60*/  FFMA.FTZ R149, R16, -R240.reuse, R149 ;  /* 0x800000f010957223 */ /* 0x080fe40000010095 */
[----:B------:R-:W-:-:S02]  /*6a70*/  FFMA.FTZ R150, R15, -R240, R150 ;  /* 0x800000f00f967223 */ /* 0x000fc40000010096 */
[----:B------:R-:W-:Y:S02]  /*6a80*/  FMUL.FTZ R240, R112, R27 ;  /* 0x0000001b70f07220 */ /* 0x000fe40000410000 */
[C---:B------:R-:W-:Y:S02]  /*6a90*/  FFMA.FTZ R66, R39.reuse, R161, R66 ;  /* 0x000000a127427223 */ /* 0x040fe40000010042 */
[----:B------:R-:W-:Y:S02]  /*6aa0*/  FFMA.FTZ R67, R39, -R162, R67 ;  /* 0x800000a227437223 */ /* 0x000fe40000010043 */
[-C--:B------:R-:W-:Y:S02]  /*6ab0*/  FFMA.FTZ R151, R14, -R240.reuse, R151 ;  /* 0x800000f00e977223 */ /* 0x080fe40000010097 */
[----:B------:R-:W-:Y:S02]  /*6ac0*/  FFMA.FTZ R152, R13, -R240, R152 ;  /* 0x800000f00d987223 */ /* 0x000fe40000010098 */
[----:B------:R-:W-:-:S02]  /*6ad0*/  FMUL.FTZ R240, R111, R26 ;  /* 0x0000001a6ff07220 */ /* 0x000fc40000410000 */
[C---:B------:R-:W-:Y:S02]  /*6ae0*/  FFMA.FTZ R66, R38.reuse, R163, R66 ;  /* 0x000000a326427223 */ /* 0x040fe40000010042 */
[----:B------:R-:W-:Y:S02]  /*6af0*/  FFMA.FTZ R67, R38, -R164, R67 ;  /* 0x800000a426437223 */ /* 0x000fe40000010043 */
[-C--:B------:R-:W-:Y:S02]  /*6b00*/  FFMA.FTZ R153, R12, -R240.reuse, R153 ;  /* 0x800000f00c997223 */ /* 0x080fe40000010099 */
[----:B------:R-:W-:Y:S02]  /*6b10*/  FFMA.FTZ R154, R11, -R240, R154 ;  /* 0x800000f00b9a7223 */ /* 0x000fe4000001009a */
[----:B------:R-:W-:Y:S02]  /*6b20*/  FMUL.FTZ R240, R110, R25 ;  /* 0x000000196ef07220 */ /* 0x000fe40000410000 */
[----:B------:R-:W-:-:S02]  /*6b30*/  FFMA.FTZ R66, R37, R165, R66 ;  /* 0x000000a525427223 */ /* 0x000fc40000010042 */
[----:B------:R-:W-:Y:S02]  /*6b40*/  FFMA.FTZ R67, R37, -R229, R67 ;  /* 0x800000e525437223 */ /* 0x000fe40000010043 */
[-C--:B------:R-:W-:Y:S02]  /*6b50*/  FFMA.FTZ R155, R10, -R240.reuse, R155 ;  /* 0x800000f00a9b7223 */ /* 0x080fe4000001009b */
[----:B------:R-:W-:Y:S02]  /*6b60*/  FFMA.FTZ R156, R9, -R240, R156 ;  /* 0x800000f0099c7223 */ /* 0x000fe4000001009c */
[C---:B------:R-:W-:Y:S02]  /*6b70*/  FFMA.FTZ R66, R36.reuse, R230, R66 ;  /* 0x000000e624427223 */ /* 0x040fe40000010042 */
[----:B------:R-:W-:Y:S02]  /*6b80*/  FFMA.FTZ R67, R36, -R231, R67 ;  /* 0x800000e724437223 */ /* 0x000fe40000010043 */
[----:B------:R-:W-:-:S02]  /*6b90*/  FADD.FTZ R64, R176, R64 ;  /* 0x00000040b0407221 */ /* 0x000fc40000010000 */
[----:B------:R-:W-:Y:S02]  /*6ba0*/  FMUL.FTZ R240, R109, R24 ;  /* 0x000000186df07220 */ /* 0x000fe40000410000 */
[----:B------:R-:W-:Y:S02]  /*6bb0*/  FMUL.FTZ R176, R103, R132 ;  /* 0x0000008467b07220 */ /* 0x000fe40000410000 */
[----:B------:R-:W-:Y:S02]  /*6bc0*/  FADD.FTZ R65, -R177, R65 ;  /* 0x00000041b1417221 */ /* 0x000fe40000010100 */
[C---:B------:R-:W-:Y:S02]  /*6bd0*/  FFMA.FTZ R66, R35.reuse, R232, R66 ;  /* 0x000000e823427223 */ /* 0x040fe40000010042 */
[----:B------:R-:W-:Y:S02]  /*6be0*/  FFMA.FTZ R67, R35, -R233, R67 ;  /* 0x800000e923437223 */ /* 0x000fe40000010043 */
[----:B------:R-:W-:-:S02]  /*6bf0*/  FFMA.FTZ R157, R8, -R240, R157 ;  /* 0x800000f0089d7223 */ /* 0x000fc4000001009d */
[----:B------:R-:W-:Y:S02]  /*6c00*/  FFMA.FTZ R158, R7, -R240, R158 ;  /* 0x800000f0079e7223 */ /* 0x000fe4000001009e */
[-C--:B------:R-:W-:Y:S02]  /*6c10*/  FFMA.FTZ R232, R140, -R176.reuse, R232 ;  /* 0x800000b08ce87223 */ /* 0x080fe400000100e8 */
[----:B------:R-:W-:Y:S02]  /*6c20*/  FFMA.FTZ R233, R139, -R176, R233 ;  /* 0x800000b08be97223 */ /* 0x000fe400000100e9 */
[----:B------:R-:W-:Y:S02]  /*6c30*/  FMUL.FTZ R240, R108, R23 ;  /* 0x000000176cf07220 */ /* 0x000fe40000410000 */
[C---:B------:R-:W-:Y:S02]  /*6c40*/  FMUL.FTZ R176, R178.reuse, -R65 ;  /* 0x80000041b2b07220 */ /* 0x040fe40000410000 */
[----:B------:R-:W-:-:S02]  /*6c50*/  FMUL.FTZ R178, R178, -R64 ;  /* 0x80000040b2b27220 */ /* 0x000fc40000410000 */
[-C--:B------:R-:W-:Y:S02]  /*6c60*/  FFMA.FTZ R159, R6, -R240.reuse, R159 ;  /* 0x800000f0069f7223 */ /* 0x080fe4000001009f */
[----:B------:R-:W-:Y:S02]  /*6c70*/  FFMA.FTZ R160, R5, -R240, R160 ;  /* 0x800000f005a07223 */ /* 0x000fe400000100a0 */
[----:B------:R-:W-:Y:S02]  /*6c80*/  FFMA.FTZ R176, R179, R64, -R176 ;  /* 0x00000040b3b07223 */ /* 0x000fe400000108b0 */
[----:B------:R-:W-:Y:S02]  /*6c90*/  FMUL.FTZ R240, R107, R22 ;  /* 0x000000166bf07220 */ /* 0x000fe40000410000 */
[----:B------:R-:W-:Y:S02]  /*6ca0*/  FFMA.FTZ R179, R179, R65, R178 ;  /* 0x00000041b3b37223 */ /* 0x000fe400000100b2 */
[----:B------:R-:W-:-:S02]  /*6cb0*/  FFMA.FTZ R178, R34, -R235, R67 ;  /* 0x800000eb22b27223 */ /* 0x000fc40000010043 */
[-C--:B------:R-:W-:Y:S02]  /*6cc0*/  FFMA.FTZ R161, R4, -R240.reuse, R161 ;  /* 0x800000f004a17223 */ /* 0x080fe400000100a1 */
[----:B------:R-:W-:Y:S02]  /*6cd0*/  FFMA.FTZ R162, R3, -R240, R162 ;  /* 0x800000f003a27223 */ /* 0x000fe400000100a2 */
[----:B------:R-:W-:Y:S02]  /*6ce0*/  FFMA.FTZ R177, R34, R234, R66 ;  /* 0x000000ea22b17223 */ /* 0x000fe40000010042 */
[----:B------:R-:W-:Y:S02]  /*6cf0*/  FADD.FTZ R67, -R174, R179 ;  /* 0x000000b3ae437221 */ /* 0x000fe40000010100 */
[----:B------:R-:W-:Y:S02]  /*6d00*/  FMUL.FTZ R240, R106, R21 ;  /* 0x000000156af07220 */ /* 0x000fe40000410000 */
[----:B------:R-:W-:-:S02]  /*6d10*/  FADD.FTZ R66, R175, R176 ;  /* 0x000000b0af427221 */ /* 0x000fc40000010000 */
[----:B------:R-:W-:Y:S02]  /*6d20*/  FMUL.FTZ R179, R180, -R67 ;  /* 0x80000043b4b37220 */ /* 0x000fe40000410000 */
[-C--:B------:R-:W-:Y:S02]  /*6d30*/  FFMA.FTZ R163, R146, -R240.reuse, R163 ;  /* 0x800000f092a37223 */ /* 0x080fe400000100a3 */
[----:B------:R-:W-:Y:S02]  /*6d40*/  FFMA.FTZ R164, R145, -R240, R164 ;  /* 0x800000f091a47223 */ /* 0x000fe400000100a4 */
[----:B------:R-:W-:Y:S02]  /*6d50*/  FMUL.FTZ R180, R180, -R66 ;  /* 0x80000042b4b47220 */ /* 0x000fe40000410000 */
[----:B------:R-:W-:Y:S02]  /*6d60*/  FMUL.FTZ R240, R105, R20 ;  /* 0x0000001469f07220 */ /* 0x000fe40000410000 */
[----:B------:R-:W-:-:S02]  /*6d70*/  FMUL.FTZ R174, R101, R183 ;  /* 0x000000b765ae7220 */ /* 0x000fc40000410000 */
[----:B------:R-:W-:Y:S02]  /*6d80*/  FFMA.FTZ R176, R33, R236, R177 ;  /* 0x000000ec21b07223 */ /* 0x000fe400000100b1 */
[----:B------:R-:W-:Y:S02]  /*6d90*/  FMUL.FTZ R177, R100, R182 ;  /* 0x000000b664b17220 */ /* 0x000fe40000410000 */
[C---:B------:R-:W-:Y:S02]  /*6da0*/  FFMA.FTZ R179, R181.reuse, R66, -R179 ;  /* 0x00000042b5b37223 */ /* 0x040fe400000108b3 */
[----:B------:R-:W-:Y:S02]  /*6db0*/  FFMA.FTZ R180, R181, R67, R180 ;  /* 0x00000043b5b47223 */ /* 0x000fe400000100b4 */
[-C--:B------:R-:W-:Y:S02]  /*6dc0*/  FFMA.FTZ R165, R144, -R240.reuse, R165 ;  /* 0x800000f090a57223 */ /* 0x080fe400000100a5 */
[----:B------:R-:W-:-:S02]  /*6dd0*/  FFMA.FTZ R229, R143, -R240, R229 ;  /* 0x800000f08fe57223 */ /* 0x000fc400000100e5 */
[----:B------:R-:W-:Y:S02]  /*6de0*/  FFMA.FTZ R175, R33, -R237, R178 ;  /* 0x800000ed21af7223 */ /* 0x000fe400000100b2 */
[----:B------:R-:W-:Y:S02]  /*6df0*/  FMUL.FTZ R181, R133, R65 ;  /* 0x0000004185b57220 */ /* 0x000fe40000410000 */
[----:B------:R-:W-:Y:S02]  /*6e00*/  FMUL.FTZ R240, R104, R19 ;  /* 0x0000001368f07220 */ /* 0x000fe40000410000 */
[-C--:B------:R-:W-:Y:S02]  /*6e10*/  FFMA.FTZ R236, R136, -R174.reuse, R236 ;  /* 0x800000ae88ec7223 */ /* 0x080fe400000100ec */
[----:B------:R-:W-:Y:S02]  /*6e20*/  FFMA.FTZ R237, R135, -R174, R237 ;  /* 0x800000ae87ed7223 */ /* 0x000fe400000100ed */
[----:B------:R-:W-:-:S02]  /*6e30*/  FFMA.FTZ R174, R133, -R177, R128 ;  /* 0x800000b185ae7223 */ /* 0x000fc40000010080 */
[C---:B------:R-:W-:Y:S02]  /*6e40*/  FFMA.FTZ R133, R134.reuse, -R177, R129 ;  /* 0x800000b186857223 */ /* 0x040fe40000010081 */
[----:B------:R-:W-:Y:S02]  /*6e50*/  FFMA.FTZ R134, R134, R64, R181 ;  /* 0x0000004086867223 */ /* 0x000fe400000100b5 */
[-C--:B------:R-:W-:Y:S02]  /*6e60*/  FFMA.FTZ R230, R142, -R240.reuse, R230 ;  /* 0x800000f08ee67223 */ /* 0x080fe400000100e6 */
[----:B------:R-:W-:Y:S02]  /*6e70*/  FFMA.FTZ R231, R141, -R240, R231 ;  /* 0x800000f08de77223 */ /* 0x000fe400000100e7 */
[----:B------:R-:W-:Y:S02]  /*6e80*/  FADD.FTZ R180, -R173, R180 ;  /* 0x000000b4adb47221 */ /* 0x000fe40000010100 */
[----:B------:R-:W-:-:S02]  /*6e90*/  FMUL.FTZ R240, R102, R210 ;  /* 0x000000d266f07220 */ /* 0x000fc40000410000 */
[----:B------:R-:W-:Y:S02]  /*6ea0*/  FADD.FTZ R179, R172, R179 ;  /* 0x000000b3acb37221 */ /* 0x000fe40000010000 */
[----:B------:R-:W-:Y:S02]  /*6eb0*/  FMUL.FTZ R173, R65, UR43 ;  /* 0x0000002b41ad7c20 */ /* 0x000fe40008410000 */
[C---:B------:R-:W-:Y:S02]  /*6ec0*/  FMUL.FTZ R178, R182.reuse, R64 ;  /* 0x00000040b6b27220 */ /* 0x040fe40000410000 */
[C---:B------:R-:W-:Y:S02]  /*6ed0*/  FMUL.FTZ R177, R182.reuse, R65 ;  /* 0x00000041b6b17220 */ /* 0x040fe40000410000 */
[----:B------:R-:W-:Y:S02]  /*6ee0*/  FFMA.FTZ R48, R182, R134, R48 ;  /* 0x00000086b6307223 */ /* 0x000fe40000010030 */
[----:B------:R-:W-:-:S02]  /*6ef0*/  FMUL.FTZ R182, R184, -R180 ;  /* 0x800000b4b8b67220 */ /* 0x000fc40000410000 */
[-C--:B------:R-:W-:Y:S02]  /*6f00*/  FFMA.FTZ R234, R138, -R240.reuse, R234 ;  /* 0x800000f08aea7223 */ /* 0x080fe400000100ea */
[----:B------:R-:W-:Y:S02]  /*6f10*/  FFMA.FTZ R235, R137, -R240, R235 ;  /* 0x800000f089eb7223 */ /* 0x000fe400000100eb */
[----:B------:R-:W-:Y:S02]  /*6f20*/  FMUL.FTZ R240, R64, UR43 ;  /* 0x0000002b40f07c20 */ /* 0x000fe40008410000 */
[----:B------:R-:W-:Y:S02]  /*6f30*/  FMUL.FTZ R184, R184, -R179 ;  /* 0x800000b3b8b87220 */ /* 0x000fe40000410000 */
[----:B------:R-:W-:Y:S02]  /*6f40*/  FFMA.FTZ R172, R64, UR44, R173 ;  /* 0x0000002c40ac7c23 */ /* 0x000fe400080100ad */
[----:B------:R-:W-:-:S02]  /*6f50*/  FMUL.FTZ R173, R135, R67 ;  /* 0x0000004387ad7220 */ /* 0x000fc40000410000 */
[----:B------:R-:W-:Y:S02]  /*6f60*/  FFMA.FTZ R182, R185, R179, -R182 ;  /* 0x000000b3b9b67223 */ /* 0x000fe400000108b6 */
[----:B------:R-:W-:Y:S02]  /*6f70*/  FMUL.FTZ R64, R66, UR43 ;  /* 0x0000002b42407c20 */ /* 0x000fe40008410000 */
[----:B------:R-:W-:Y:S02]  /*6f80*/  FFMA.FTZ R135, R65, UR44, -R240 ;  /* 0x0000002c41877c23 */ /* 0x000fe400080108f0 */
[-C--:B------:R-:W-:Y:S02]  /*6f90*/  FFMA.FTZ R185, R185, R180.reuse, R184 ;  /* 0x000000b4b9b97223 */ /* 0x080fe400000100b8 */
[----:B------:R-:W-:Y:S02]  /*6fa0*/  FMUL.FTZ R65, R137, R180 ;  /* 0x000000b489417220 */ /* 0x000fe40000410000 */
[----:B------:R-:W-:-:S02]  /*6fb0*/  FFMA.FTZ R136, R136, R66, R173 ;  /* 0x0000004288887223 */ /* 0x000fc400000100ad */
[----:B------:R-:W-:Y:S02]  /*6fc0*/  FFMA.FTZ R137, R67, UR44, -R64 ;  /* 0x0000002c43897c23 */ /* 0x000fe40008010840 */
[----:B------:R-:W-:Y:S02]  /*6fd0*/  FADD.FTZ R181, R171, R182 ;  /* 0x000000b6abb57221 */ /* 0x000fe40000010000 */
[----:B------:R-:W-:Y:S02]  /*6fe0*/  FMUL.FTZ R173, R67, UR43 ;  /* 0x0000002b43ad7c20 */ /* 0x000fe40008410000 */
[----:B------:R-:W-:Y:S02]  /*6ff0*/  FMUL.FTZ R64, R183, R67 ;  /* 0x00000043b7407220 */ /* 0x000fe40000410000 */
[----:B------:R-:W-:Y:S02]  /*7000*/  FMUL.FTZ R171, R179, UR43 ;  /* 0x0000002bb3ab7c20 */ /* 0x000fe40008410000 */
[----:B------:R-:W-:-:S02]  /*7010*/  FADD.FTZ R67, -R170, R185 ;  /* 0x000000b9aa437221 */ /* 0x000fc40000010100 */
[----:B------:R-:W-:Y:S02]  /*7020*/  FFMA.FTZ R138, R138, R179, R65 ;  /* 0x000000b38a8a7223 */ /* 0x000fe40000010041 */
[C---:B------:R-:W-:Y:S02]  /*7030*/  FMUL.FTZ R170, R180.reuse, UR43 ;  /* 0x0000002bb4aa7c20 */ /* 0x040fe40008410000 */
[----:B------:R-:W-:Y:S02]  /*7040*/  FFMA.FTZ R171, R180, UR44, -R171 ;  /* 0x0000002cb4ab7c23 */ /* 0x000fe400080108ab */
[----:B------:R-:W-:Y:S02]  /*7050*/  FMUL.FTZ R65, R210, R180 ;  /* 0x000000b4d2417220 */ /* 0x000fe40000410000 */
[----:B------:R-:W-:Y:S02]  /*7060*/  FMUL.FTZ R180, R186, -R67 ;  /* 0x80000043bab47220 */ /* 0x000fe40000410000 */
[----:B------:R-:W-:-:S02]  /*7070*/  FFMA.FTZ R173, R66, UR44, R173 ;  /* 0x0000002c42ad7c23 */ /* 0x000fc400080100ad */
[C---:B------:R-:W-:Y:S02]  /*7080*/  FMUL.FTZ R66, R183.reuse, R66 ;  /* 0x00000042b7427220 */ /* 0x040fe40000410000 */
[----:B------:R-:W-:Y:S02]  /*7090*/  FFMA.FTZ R49, R183, R136, R49 ;  /* 0x00000088b7317223 */ /* 0x000fe40000010031 */
[-C--:B------:R-:W-:Y:S02]  /*70a0*/  FMUL.FTZ R186, R186, -R181.reuse ;  /* 0x800000b5baba7220 */ /* 0x080fe40000410000 */
[----:B------:R-:W-:Y:S02]  /*70b0*/  FFMA.FTZ R183, R187, R181, -R180 ;  /* 0x000000b5bbb77223 */ /* 0x000fe400000108b4 */
[-C--:B------:R-:W-:Y:S02]  /*70c0*/  FMUL.FTZ R139, R139, R67.reuse ;  /* 0x000000438b8b7220 */ /* 0x080fe40000410000 */
[----:B------:R-:W-:-:S02]  /*70d0*/  FFMA.FTZ R184, R187, R67, R186 ;  /* 0x00000043bbb87223 */ /* 0x000fc400000100ba */
[----:B------:R-:W-:Y:S02]  /*70e0*/  FADD.FTZ R183, R168, R183 ;  /* 0x000000b7a8b77221 */ /* 0x000fe40000010000 */
[----:B------:R-:W-:Y:S02]  /*70f0*/  FMUL.FTZ R168, R67, UR43 ;  /* 0x0000002b43a87c20 */ /* 0x000fe40008410000 */
[-C--:B------:R-:W-:Y:S02]  /*7100*/  FFMA.FTZ R140, R140, R181.reuse, R139 ;  /* 0x000000b58c8c7223 */ /* 0x080fe4000001008b */
[----:B------:R-:W-:Y:S01]  /*7110*/  FADD.FTZ R184, -R169, R184 ;  /* 0x000000b8a9b87221 */ /* 0x000fe20000010100 */
[----:B------:R-:W-:Y:S01]  /*7120*/  SHF.L.U32 R169, R131, 0x5, RZ ;  /* 0x0000000583a97819 */ /* 0x000fe200000006ff */
[----:B------:R-:W-:Y:S02]  /*7130*/  FFMA.FTZ R139, R181, UR44, R168 ;  /* 0x0000002cb58b7c23 */ /* 0x000fe400080100a8 */
[----:B------:R-:W-:-:S02]  /*7140*/  FMUL.FTZ R180, R132, R181 ;  /* 0x000000b584b47220 */ /* 0x000fc40000410000 */
[C---:B------:R-:W-:Y:S02]  /*7150*/  FMUL.FTZ R168, R132.reuse, R67 ;  /* 0x0000004384a87220 */ /* 0x040fe40000410000 */
[----:B------:R-:W-:Y:S02]  /*7160*/  FFMA.FTZ R51, R132, R140, R51 ;  /* 0x0000008c84337223 */ /* 0x000fe40000010033 */
[-C--:B------:R-:W-:Y:S02]  /*7170*/  FMUL.FTZ R132, R188, -R184.reuse ;  /* 0x800000b8bc847220 */ /* 0x080fe40000410000 */
[----:B------:R-:W-:Y:S02]  /*7180*/  FMUL.FTZ R141, R141, R184 ;  /* 0x000000b88d8d7220 */ /* 0x000fe40000410000 */
[----:B------:R-:W-:Y:S02]  /*7190*/  FMUL.FTZ R182, R181, UR43 ;  /* 0x0000002bb5b67c20 */ /* 0x000fe40008410000 */
[----:B------:R-:W-:-:S02]  /*71a0*/  FFMA.FTZ R132, R189, R183, -R132 ;  /* 0x000000b7bd847223 */ /* 0x000fc40000010884 */
[----:B------:R-:W-:Y:S02]  /*71b0*/  FFMA.FTZ R141, R142, R183, R141 ;  /* 0x000000b78e8d7223 */ /* 0x000fe4000001008d */
[----:B------:R-:W-:Y:S02]  /*71c0*/  FMUL.FTZ R181, R183, UR43 ;  /* 0x0000002bb7b57c20 */ /* 0x000fe40008410000 */
[----:B------:R-:W-:Y:S01]  /*71d0*/  FFMA.FTZ R182, R67, UR44, -R182 ;  /* 0x0000002c43b67c23 */ /* 0x000fe200080108b6 */
[----:B------:R-:W-:Y:S01]  /*71e0*/  LEA.HI.SX32 R67, R169, R169, 0x1b ;  /* 0x000000a9a9437211 */ /* 0x000fe200078fdaff */
[----:B------:R-:W-:Y:S02]  /*71f0*/  FMUL.FTZ R142, R184, UR43 ;  /* 0x0000002bb88e7c20 */ /* 0x000fe40008410000 */
[----:B------:R-:W-:Y:S02]  /*7200*/  FMUL.FTZ R188, R188, -R183 ;  /* 0x800000b7bcbc7220 */ /* 0x000fe40000410000 */
[----:B------:R-:W-:-:S02]  /*7210*/  FADD.FTZ R169, R167, R132 ;  /* 0x00000084a7a97221 */ /* 0x000fc40000010000 */
[----:B------:R-:W-:Y:S02]  /*7220*/  FFMA.FTZ R132, R184, UR44, -R181 ;  /* 0x0000002cb8847c23 */ /* 0x000fe400080108b5 */
[----:B------:R-:W-:Y:S02]  /*7230*/  FFMA.FTZ R167, R183, UR44, R142 ;  /* 0x0000002cb7a77c23 */ /* 0x000fe4000801008e */
[-C--:B------:R-:W-:Y:S02]  /*7240*/  FMUL.FTZ R181, R19, R184.reuse ;  /* 0x000000b813b57220 */ /* 0x080fe40000410000 */
[----:B------:R-:W-:Y:S02]  /*7250*/  FFMA.FTZ R189, R189, R184, R188 ;  /* 0x000000b8bdbd7223 */ /* 0x000fe400000100bc */
[----:B------:R-:W-:Y:S02]  /*7260*/  FMUL.FTZ R183, R19, R183 ;  /* 0x000000b713b77220 */ /* 0x000fe40000410000 */
[----:B------:R-:W-:-:S02]  /*7270*/  FMUL.FTZ R186, R103, R180 ;  /* 0x000000b467ba7220 */ /* 0x000fc40000410000 */
[C---:B------:R-:W-:Y:S02]  /*7280*/  FMUL.FTZ R132, R231.reuse, R132 ;  /* 0x00000084e7847220 */ /* 0x040fe40000410000 */
[C---:B------:R-:W-:Y:S01]  /*7290*/  FMUL.FTZ R142, R231.reuse, R181 ;  /* 0x000000b5e78e7220 */ /* 0x040fe20000410000 */
[----:B------:R0:W-:Y:S01]  /*72a0*/  STS [R67.X4+0x10e0], R186 ;  /* 0x0010e0ba43007388 */ /* 0x0001e20000004800 */
[----:B------:R-:W-:Y:S02]  /*72b0*/  FADD.FTZ R166, -R166, R189 ;  /* 0x000000bda6a67221 */ /* 0x000fe40000010100 */
[----:B------:R-:W-:Y:S02]  /*72c0*/  FMUL.FTZ R231, R231, R183 ;  /* 0x000000b7e7e77220 */ /* 0x000fe40000410000 */
[----:B------:R-:W-:Y:S02]  /*72d0*/  FFMA.FTZ R132, R230, R167, R132 ;  /* 0x000000a7e6847223 */ /* 0x000fe40000010084 */
[----:B------:R-:W-:-:S02]  /*72e0*/  FMUL.FTZ R184, R104, R183 ;  /* 0x000000b768b87220 */ /* 0x000fc40000410000 */
[----:B------:R-:W-:Y:S02]  /*72f0*/  FFMA.FTZ R167, R230, R183, R142 ;  /* 0x000000b7e6a77223 */ /* 0x000fe4000001008e */
[-C--:B0-----:R-:W-:Y:S01]  /*7300*/  FMUL.FTZ R186, R104, R181.reuse ;  /* 0x000000b568ba7220 */ /* 0x081fe20000410000 */
[----:B------:R0:W-:Y:S01]  /*7310*/  STS [R67.X4+0x10d8], R184 ;  /* 0x0010d8b843007388 */ /* 0x0001e20000004800 */
[----:B------:R-:W-:Y:S02]  /*7320*/  FFMA.FTZ R230, R230, R181, -R231 ;  /* 0x000000b5e6e67223 */ /* 0x000fe400000108e7 */
[C---:B------:R-:W-:Y:S01]  /*7330*/  FMUL.FTZ R142, R190.reuse, -R166 ;  /* 0x800000a6be8e7220 */ /* 0x040fe20000410000 */
[----:B------:R1:W-:Y:S01]  /*7340*/  STS [R67.X4+0x10dc], R186 ;  /* 0x0010dcba43007388 */ /* 0x0003e20000004800 */
[----:B------:R-:W-:Y:S02]  /*7350*/  FMUL.FTZ R190, R190, -R169 ;  /* 0x800000a9bebe7220 */ /* 0x000fe40000410000 */
[----:B------:R-:W-:-:S02]  /*7360*/  FMUL.FTZ R181, R169, UR43 ;  /* 0x0000002ba9b57c20 */ /* 0x000fc40008410000 */
[----:B------:R-:W-:Y:S02]  /*7370*/  FFMA.FTZ R142, R191, R169, -R142 ;  /* 0x000000a9bf8e7223 */ /* 0x000fe4000001088e */
[-C--:B------:R-:W-:Y:S02]  /*7380*/  FMUL.FTZ R143, R143, R166.reuse ;  /* 0x000000a68f8f7220 */ /* 0x080fe40000410000 */
[-C--:B------:R-:W-:Y:S02]  /*7390*/  FFMA.FTZ R191, R191, R166.reuse, R190 ;  /* 0x000000a6bfbf7223 */ /* 0x080fe400000100be */
[C---:B0-----:R-:W-:Y:S02]  /*73a0*/  FMUL.FTZ R184, R166.reuse, UR43 ;  /* 0x0000002ba6b87c20 */ /* 0x041fe40008410000 */
[----:B-1----:R-:W-:Y:S02]  /*73b0*/  FFMA.FTZ R186, R166, UR44, -R181 ;  /* 0x0000002ca6ba7c23 */ /* 0x002fe400080108b5 */
[----:B------:R-:W-:-:S02]  /*73c0*/  FMUL.FTZ R166, R20, R166 ;  /* 0x000000a614a67220 */ /* 0x000fc40000410000 */
[----:B------:R-:W-:Y:S02]  /*73d0*/  FADD.FTZ R215, R215, R142 ;  /* 0x0000008ed7d77221 */ /* 0x000fe40000010000 */
[----:B------:R-:W-:Y:S02]  /*73e0*/  FFMA.FTZ R170, R179, UR44, R170 ;  /* 0x0000002cb3aa7c23 */ /* 0x000fe400080100aa */
[----:B------:R-:W-:Y:S02]  /*73f0*/  FFMA.FTZ R142, R169, UR44, R184 ;  /* 0x0000002ca98e7c23 */ /* 0x000fe400080100b8 */
[----:B------:R-:W-:Y:S02]  /*7400*/  FMUL.FTZ R179, R210, R179 ;  /* 0x000000b3d2b37220 */ /* 0x000fe40000410000 */
[----:B------:R-:W-:Y:S02]  /*7410*/  FMUL.FTZ R184, R20, R169 ;  /* 0x000000a914b87220 */ /* 0x000fe40000410000 */
[----:B------:R-:W-:-:S02]  /*7420*/  FMUL.FTZ R181, R229, R166 ;  /* 0x000000a6e5b57220 */ /* 0x000fc40000410000 */
[----:B------:R-:W-:Y:S02]  /*7430*/  FADD.FTZ R216, -R216, R191 ;  /* 0x000000bfd8d87221 */ /* 0x000fe40000010100 */
[----:B------:R-:W-:Y:S02]  /*7440*/  FFMA.FTZ R144, R144, R169, R143 ;  /* 0x000000a990907223 */ /* 0x000fe4000001008f */
[C---:B------:R-:W-:Y:S02]  /*7450*/  FMUL.FTZ R143, R229.reuse, R186 ;  /* 0x000000bae58f7220 */ /* 0x040fe40000410000 */
[----:B------:R-:W-:Y:S02]  /*7460*/  FMUL.FTZ R188, R102, R179 ;  /* 0x000000b366bc7220 */ /* 0x000fe40000410000 */
[-C--:B------:R-:W-:Y:S02]  /*7470*/  FMUL.FTZ R183, R229, R184.reuse ;  /* 0x000000b8e5b77220 */ /* 0x080fe40000410000 */
[-C--:B------:R-:W-:Y:S01]  /*7480*/  FFMA.FTZ R181, R165, R184.reuse, R181 ;  /* 0x000000b8a5b57223 */ /* 0x080fe200000100b5 */
[----:B------:R0:W-:Y:S01]  /*7490*/  STS [R67.X4+0x10e8], R188 ;  /* 0x0010e8bc43007388 */ /* 0x0001e20000004800 */
[----:B------:R-:W-:-:S02]  /*74a0*/  FMUL.FTZ R186, R105, R184 ;  /* 0x000000b869ba7220 */ /* 0x000fc40000410000 */
[CC--:B------:R-:W-:Y:S02]  /*74b0*/  FMUL.FTZ R184, R192.reuse, -R216.reuse ;  /* 0x800000d8c0b87220 */ /* 0x0c0fe40000410000 */
[-C--:B------:R-:W-:Y:S01]  /*74c0*/  FMUL.FTZ R192, R192, -R215.reuse ;  /* 0x800000d7c0c07220 */ /* 0x080fe20000410000 */
[----:B------:R-:W-:Y:S01]  /*74d0*/  STS [R67.X4+0x10d0], R186 ;  /* 0x0010d0ba43007388 */ /* 0x000fe20000004800 */
[C---:B------:R-:W-:Y:S02]  /*74e0*/  FFMA.FTZ R184, R193.reuse, R215, -R184 ;  /* 0x000000d7c1b87223 */ /* 0x040fe400000108b8 */
[----:B------:R-:W-:Y:S02]  /*74f0*/  FFMA.FTZ R193, R193, R216, R192 ;  /* 0x000000d8c1c17223 */ /* 0x000fe400000100c0 */
[----:B0-----:R-:W-:Y:S02]  /*7500*/  FMUL.FTZ R188, R103, R168 ;  /* 0x000000a867bc7220 */ /* 0x001fe40000410000 */
[----:B------:R-:W-:-:S02]  /*7510*/  FADD.FTZ R214, -R214, R193 ;  /* 0x000000c1d6d67221 */ /* 0x000fc40000010100 */
[----:B------:R-:W-:Y:S01]  /*7520*/  FFMA.FTZ R183, R165, R166, -R183 ;  /* 0x000000a6a5b77223 */ /* 0x000fe200000108b7 */
[----:B------:R0:W-:Y:S01]  /*7530*/  STS [R67.X4+0x10e4], R188 ;  /* 0x0010e4bc43007388 */ /* 0x0001e20000004800 */
[----:B------:R-:W-:Y:S02]  /*7540*/  FADD.FTZ R213, R213, R184 ;  /* 0x000000b8d5d57221 */ /* 0x000fe40000010000 */
[----:B------:R-:W-:Y:S02]  /*7550*/  FMUL.FTZ R145, R145, R216 ;  /* 0x000000d891917220 */ /* 0x000fe40000410000 */
[----:B------:R-:W-:Y:S02]  /*7560*/  FMUL.FTZ R169, R233, R168 ;  /* 0x000000a8e9a97220 */ /* 0x000fe40000410000 */
[----:B------:R-:W-:Y:S02]  /*7570*/  FFMA.FTZ R145, R146, R215, R145 ;  /* 0x000000d792917223 */ /* 0x000fe40000010091 */
[----:B------:R-:W-:-:S02]  /*7580*/  FMUL.FTZ R146, R216, UR43 ;  /* 0x0000002bd8927c20 */ /* 0x000fc40008410000 */
[----:B0-----:R-:W-:Y:S02]  /*7590*/  FMUL.FTZ R188, R105, R166 ;  /* 0x000000a669bc7220 */ /* 0x001fe40000410000 */
[----:B------:R-:W-:Y:S02]  /*75a0*/  FMUL.FTZ R166, R233, R182 ;  /* 0x000000b6e9a67220 */ /* 0x000fe40000410000 */
[CC--:B------:R-:W-:Y:S01]  /*75b0*/  FMUL.FTZ R182, R194.reuse, -R214.reuse ;  /* 0x800000d6c2b67220 */ /* 0x0c0fe20000410000 */
[----:B------:R0:W-:Y:S01]  /*75c0*/  STS [R67.X4+0x10d4], R188 ;  /* 0x0010d4bc43007388 */ /* 0x0001e20000004800 */
        /* <DEDUP_REMOVED lines=10> */
[-C--:B------:R-:W-:Y:S02]  /*7670*/  FMUL.FTZ R233, R233, R180.reuse ;  /* 0x000000b4e9e97220 */ /* 0x080fe40000410000 */
[----:B------:R-:W-:Y:S02]  /*7680*/  FFMA.FTZ R180, R232, R180, R169 ;  /* 0x000000b4e8b47223 */ /* 0x000fe400000100a9 */
[C---:B------:R-:W-:Y:S02]  /*7690*/  FMUL.FTZ R169, R215.reuse, UR43 ;  /* 0x0000002bd7a97c20 */ /* 0x040fe40008410000 */
[----:B------:R-:W-:Y:S02]  /*76a0*/  FFMA.FTZ R146, R215, UR44, R146 ;  /* 0x0000002cd7927c23 */ /* 0x000fe40008010092 */
[----:B------:R-:W-:-:S02]  /*76b0*/  FADD.FTZ R217, R217, R196 ;  /* 0x000000c4d9d97221 */ /* 0x000fc40000010000 */
[C---:B------:R-:W-:Y:S02]  /*76c0*/  FMUL.FTZ R182, R198.reuse, -R218 ;  /* 0x800000dac6b67220 */ /* 0x040fe40000410000 */
[C---:B------:R-:W-:Y:S02]  /*76d0*/  FMUL.FTZ R215, R21.reuse, R215 ;  /* 0x000000d715d77220 */ /* 0x040fe40000410000 */
[----:B------:R-:W-:Y:S02]  /*76e0*/  FMUL.FTZ R187, R21, R216 ;  /* 0x000000d815bb7220 */ /* 0x000fe40000410000 */
[-C--:B------:R-:W-:Y:S02]  /*76f0*/  FMUL.FTZ R198, R198, -R217.reuse ;  /* 0x800000d9c6c67220 */ /* 0x080fe40000410000 */
[----:B------:R-:W-:Y:S02]  /*7700*/  FFMA.FTZ R182, R199, R217, -R182 ;  /* 0x000000d9c7b67223 */ /* 0x000fe400000108b6 */
[----:B------:R-:W-:-:S02]  /*7710*/  FMUL.FTZ R184, R164, R215 ;  /* 0x000000d7a4b87220 */ /* 0x000fc40000410000 */
[-C--:B------:R-:W-:Y:S02]  /*7720*/  FMUL.FTZ R186, R164, R187.reuse ;  /* 0x000000bba4ba7220 */ /* 0x080fe40000410000 */
[-C--:B------:R-:W-:Y:S02]  /*7730*/  FMUL.FTZ R192, R106, R187.reuse ;  /* 0x000000bb6ac07220 */ /* 0x080fe40000410000 */
[----:B------:R-:W-:Y:S02]  /*7740*/  FFMA.FTZ R199, R199, R218, R198 ;  /* 0x000000dac7c77223 */ /* 0x000fe400000100c6 */
[----:B------:R-:W-:Y:S01]  /*7750*/  FADD.FTZ R227, R227, R182 ;  /* 0x000000b6e3e37221 */ /* 0x000fe20000010000 */
[----:B------:R-:W-:Y:S01]  /*7760*/  STS [R67.X4+0x10cc], R192 ;  /* 0x0010ccc043007388 */ /* 0x000fe20000004800 */
[----:B------:R-:W-:Y:S02]  /*7770*/  FFMA.FTZ R187, R163, R187, -R184 ;  /* 0x000000bba3bb7223 */ /* 0x000fe400000108b8 */
[----:B0-----:R-:W-:-:S02]  /*7780*/  FMUL.FTZ R188, R235, R65 ;  /* 0x00000041ebbc7220 */ /* 0x001fc40000410000 */
[----:B------:R-:W-:Y:S02]  /*7790*/  FMUL.FTZ R184, R235, R179 ;  /* 0x000000b3ebb87220 */ /* 0x000fe40000410000 */
[----:B------:R-:W-:Y:S02]  /*77a0*/  FADD.FTZ R228, -R228, R199 ;  /* 0x000000c7e4e47221 */ /* 0x000fe40000010100 */
[----:B------:R-:W-:Y:S02]  /*77b0*/  FMUL.FTZ R182, R200, -R227 ;  /* 0x800000e3c8b67220 */ /* 0x000fe40000410000 */
[----:B------:R-:W-:Y:S02]  /*77c0*/  FFMA.FTZ R188, R234, R179, R188 ;  /* 0x000000b3eabc7223 */ /* 0x000fe400000100bc */
[----:B------:R-:W-:Y:S02]  /*77d0*/  FFMA.FTZ R50, R210, R138, R50 ;  /* 0x0000008ad2327223 */ /* 0x000fe40000010032 */
[----:B------:R-:W-:-:S02]  /*77e0*/  FFMA.FTZ R179, R234, R65, -R184 ;  /* 0x00000041eab37223 */ /* 0x000fc400000108b8 */
[----:B------:R-:W-:Y:S02]  /*77f0*/  FMUL.FTZ R210, R102, R65 ;  /* 0x0000004166d27220 */ /* 0x000fe40000410000 */
[----:B------:R-:W-:Y:S02]  /*7800*/  FMUL.FTZ R184, R22, R214 ;  /* 0x000000d616b87220 */ /* 0x000fe40000410000 */
[-C--:B------:R-:W-:Y:S01]  /*7810*/  FMUL.FTZ R200, R200, -R228.reuse ;  /* 0x800000e4c8c87220 */ /* 0x080fe20000410000 */
[----:B------:R-:W-:Y:S01]  /*7820*/  STS [R67.X4+0x10ec], R210 ;  /* 0x0010ecd243007388 */ /* 0x000fe20000004800 */
[----:B------:R-:W-:Y:S02]  /*7830*/  FFMA.FTZ R65, R201, R228, R182 ;  /* 0x000000e4c9417223 */ /* 0x000fe400000100b6 */
[----:B------:R-:W-:Y:S02]  /*7840*/  FMUL.FTZ R190, R106, R215 ;  /* 0x000000d76abe7220 */ /* 0x000fe40000410000 */
[----:B------:R-:W-:-:S02]  /*7850*/  FMUL.FTZ R182, R22, R213 ;  /* 0x000000d516b67220 */ /* 0x000fc40000410000 */
[----:B------:R-:W-:Y:S01]  /*7860*/  FMUL.FTZ R185, R162, R184 ;  /* 0x000000b8a2b97220 */ /* 0x000fe20000410000 */
[----:B------:R0:W-:Y:S01]  /*7870*/  STS [R67.X4+0x10c8], R190 ;  /* 0x0010c8be43007388 */ /* 0x0001e20000004800 */
[----:B------:R-:W-:Y:S02]  /*7880*/  FFMA.FTZ R200, R201, R227, -R200 ;  /* 0x000000e3c9c87223 */ /* 0x000fe400000108c8 */
[----:B------:R-:W-:Y:S02]  /*7890*/  FADD.FTZ R226, -R226, R65 ;  /* 0x00000041e2e27221 */ /* 0x000fe40000010100 */
[-C--:B------:R-:W-:Y:S02]  /*78a0*/  FMUL.FTZ R189, R162, R182.reuse ;  /* 0x000000b6a2bd7220 */ /* 0x080fe40000410000 */
[----:B------:R-:W-:Y:S02]  /*78b0*/  FFMA.FTZ R65, R161, R182, R185 ;  /* 0x000000b6a1417223 */ /* 0x000fe400000100b9 */
[----:B------:R-:W-:-:S02]  /*78c0*/  FADD.FTZ R225, R225, R200 ;  /* 0x000000c8e1e17221 */ /* 0x000fc40000010000 */
[----:B0-----:R-:W-:Y:S02]  /*78d0*/  FMUL.FTZ R190, R107, R182 ;  /* 0x000000b66bbe7220 */ /* 0x001fe40000410000 */
[C---:B------:R-:W-:Y:S02]  /*78e0*/  FMUL.FTZ R182, R202.reuse, -R226 ;  /* 0x800000e2cab67220 */ /* 0x040fe40000410000 */
[-C--:B------:R-:W-:Y:S01]  /*78f0*/  FMUL.FTZ R202, R202, -R225.reuse ;  /* 0x800000e1caca7220 */ /* 0x080fe20000410000 */
[----:B------:R0:W-:Y:S01]  /*7900*/  STS [R67.X4+0x10c0], R190 ;  /* 0x0010c0be43007388 */ /* 0x0001e20000004800 */
[----:B------:R-:W-:Y:S02]  /*7910*/  FFMA.FTZ R182, R203, R225, -R182 ;  /* 0x000000e1cbb67223 */ /* 0x000fe400000108b6 */
[----:B------:R-:W-:Y:S02]  /*7920*/  FMUL.FTZ R185, R237, R64 ;  /* 0x00000040edb97220 */ /* 0x000fe40000410000 */
[----:B------:R-:W-:-:S02]  /*7930*/  FFMA.FTZ R203, R203, R226, R202 ;  /* 0x000000e2cbcb7223 */ /* 0x000fc400000100ca */
[----:B------:R-:W-:Y:S02]  /*7940*/  FADD.FTZ R223, R223, R182 ;  /* 0x000000b6dfdf7221 */ /* 0x000fe40000010000 */
[-C--:B------:R-:W-:Y:S02]  /*7950*/  FMUL.FTZ R240, R101, R66.reuse ;  /* 0x0000004265f07220 */ /* 0x080fe40000410000 */
[-C--:B------:R-:W-:Y:S02]  /*7960*/  FMUL.FTZ R191, R237, R66.reuse ;  /* 0x00000042edbf7220 */ /* 0x080fe40000410000 */
[----:B------:R-:W-:Y:S01]  /*7970*/  FFMA.FTZ R182, R236, R66, R185 ;  /* 0x00000042ecb67223 */ /* 0x000fe200000100b9 */
[----:B------:R-:W-:Y:S01]  /*7980*/  STS [R67.X4+0x10f0], R240 ;  /* 0x0010f0f043007388 */ /* 0x000fe20000004800 */
[----:B------:R-:W-:Y:S02]  /*7990*/  FADD.FTZ R224, -R224, R203 ;  /* 0x000000cbe0e07221 */ /* 0x000fe40000010100 */
[----:B------:R-:W-:-:S02]  /*79a0*/  FMUL.FTZ R66, R204, -R223 ;  /* 0x800000dfcc427220 */ /* 0x000fc40000410000 */
[-C--:B------:R-:W-:Y:S02]  /*79b0*/  FMUL.FTZ R204, R204, -R224.reuse ;  /* 0x800000e0cccc7220 */ /* 0x080fe40000410000 */
[C---:B------:R-:W-:Y:S02]  /*79c0*/  FFMA.FTZ R185, R205.reuse, R224, R66 ;  /* 0x000000e0cdb97223 */ /* 0x040fe40000010042 */
[----:B------:R-:W-:Y:S02]  /*79d0*/  FFMA.FTZ R204, R205, R223, -R204 ;  /* 0x000000dfcdcc7223 */ /* 0x000fe400000108cc */
[----:B------:R-:W-:Y:S02]  /*79e0*/  FADD.FTZ R222, -R222, R185 ;  /* 0x000000b9dede7221 */ /* 0x000fe40000010100 */
[----:B------:R-:W-:Y:S02]  /*79f0*/  FADD.FTZ R221, R221, R204 ;  /* 0x000000ccdddd7221 */ /* 0x000fe40000010000 */
[----:B0-----:R-:W-:-:S02]  /*7a00*/  FMUL.FTZ R190, R206, -R222 ;  /* 0x800000decebe7220 */ /* 0x001fc40000410000 */
[-C--:B------:R-:W-:Y:S02]  /*7a10*/  FMUL.FTZ R206, R206, -R221.reuse ;  /* 0x800000ddcece7220 */ /* 0x080fe40000410000 */
[----:B------:R-:W-:Y:S02]  /*7a20*/  FFMA.FTZ R190, R207, R221, -R190 ;  /* 0x000000ddcfbe7223 */ /* 0x000fe400000108be */
[----:B------:R-:W-:Y:S02]  /*7a30*/  FMUL.FTZ R192, R107, R184 ;  /* 0x000000b86bc07220 */ /* 0x000fe40000410000 */
[----:B------:R-:W-:Y:S02]  /*7a40*/  FMUL.FTZ R193, R23, R212 ;  /* 0x000000d417c17220 */ /* 0x000fe40000410000 */
[----:B------:R-:W-:Y:S01]  /*7a50*/  FMUL.FTZ R194, R24, R218 ;  /* 0x000000da18c27220 */ /* 0x000fe20000410000 */
[----:B------:R0:W-:Y:S01]  /*7a60*/  STS [R67.X4+0x10c4], R192 ;  /* 0x0010c4c043007388 */ /* 0x0001e20000004800 */
[----:B------:R-:W-:-:S02]  /*7a70*/  FFMA.FTZ R189, R161, R184, -R189 ;  /* 0x000000b8a1bd7223 */ /* 0x000fc400000108bd */
[----:B------:R-:W-:Y:S02]  /*7a80*/  FFMA.FTZ R207, R207, R222, R206 ;  /* 0x000000decfcf7223 */ /* 0x000fe400000100ce */
[----:B------:R-:W-:Y:S02]  /*7a90*/  FADD.FTZ R219, R219, R190 ;  /* 0x000000bedbdb7221 */ /* 0x000fe40000010000 */
[-C--:B------:R-:W-:Y:S02]  /*7aa0*/  FMUL.FTZ R242, R101, R64.reuse ;  /* 0x0000004065f27220 */ /* 0x080fe40000410000 */
[----:B------:R-:W-:Y:S02]  /*7ab0*/  FFMA.FTZ R184, R236, R64, -R191 ;  /* 0x00000040ecb87223 */ /* 0x000fe400000108bf */
[----:B------:R-:W-:Y:S01]  /*7ac0*/  FMUL.FTZ R191, R23, R211 ;  /* 0x000000d317bf7220 */ /* 0x000fe20000410000 */
[----:B------:R-:W-:Y:S01]  /*7ad0*/  STS [R67.X4+0x10f4], R242 ;  /* 0x0010f4f243007388 */ /* 0x000fe20000004800 */
[----:B------:R-:W-:-:S02]  /*7ae0*/  FMUL.FTZ R64, R160, R193 ;  /* 0x000000c1a0407220 */ /* 0x000fc40000410000 */
[----:B0-----:R-:W-:Y:S02]  /*7af0*/  FMUL.FTZ R192, R24, R217 ;  /* 0x000000d918c07220 */ /* 0x001fe40000410000 */
[----:B------:R-:W-:Y:S02]  /*7b00*/  FMUL.FTZ R190, R158, R194 ;  /* 0x000000c29ebe7220 */ /* 0x000fe40000410000 */
[----:B------:R-:W-:Y:S02]  /*7b10*/  FADD.FTZ R220, -R220, R207 ;  /* 0x000000cfdcdc7221 */ /* 0x000fe40000010100 */
[----:B------:R-:W-:Y:S02]  /*7b20*/  FMUL.FTZ R185, R208, -R219 ;  /* 0x800000dbd0b97220 */ /* 0x000fe40000410000 */
[-C--:B------:R-:W-:Y:S02]  /*7b30*/  FMUL.FTZ R66, R160, R191.reuse ;  /* 0x000000bfa0427220 */ /* 0x080fe40000410000 */
[----:B------:R-:W-:-:S02]  /*7b40*/  FFMA.FTZ R64, R159, R191, R64 ;  /* 0x000000bf9f407223 */ /* 0x000fc40000010040 */
[----:B------:R-:W-:Y:S02]  /*7b50*/  FMUL.FTZ R196, R108, R191 ;  /* 0x000000bf6cc47220 */ /* 0x000fe40000410000 */
[-C--:B------:R-:W-:Y:S02]  /*7b60*/  FMUL.FTZ R191, R158, R192.reuse ;  /* 0x000000c09ebf7220 */ /* 0x080fe40000410000 */
[-C--:B------:R-:W-:Y:S01]  /*7b70*/  FFMA.FTZ R190, R157, R192.reuse, R190 ;  /* 0x000000c09dbe7223 */ /* 0x080fe200000100be */
[----:B------:R-:W-:Y:S01]  /*7b80*/  STS [R67.X4+0x10b8], R196 ;  /* 0x0010b8c443007388 */ /* 0x000fe20000004800 */
[----:B------:R-:W-:Y:S02]  /*7b90*/  FMUL.FTZ R200, R109, R192 ;  /* 0x000000c06dc87220 */ /* 0x000fe40000410000 */
[-C--:B------:R-:W-:Y:S02]  /*7ba0*/  FMUL.FTZ R208, R208, -R220.reuse ;  /* 0x800000dcd0d07220 */ /* 0x080fe40000410000 */
[C---:B------:R-:W-:Y:S01]  /*7bb0*/  FFMA.FTZ R192, R209.reuse, R220, R185 ;  /* 0x000000dcd1c07223 */ /* 0x040fe200000100b9 */
[----:B------:R-:W-:Y:S01]  /*7bc0*/  STS [R67.X4+0x10b0], R200 ;  /* 0x0010b0c843007388 */ /* 0x000fe20000004800 */
[----:B------:R-:W-:-:S02]  /*7bd0*/  FFMA.FTZ R185, R209, R219, -R208 ;  /* 0x000000dbd1b97223 */ /* 0x000fc400000108d0 */
[----:B------:R-:W-:Y:S02]  /*7be0*/  FADD.FTZ R239, -R239, R192 ;  /* 0x000000c0efef7221 */ /* 0x000fe40000010100 */
[-C--:B------:R-:W-:Y:S02]  /*7bf0*/  FMUL.FTZ R198, R108, R193.reuse ;  /* 0x000000c16cc67220 */ /* 0x080fe40000410000 */
[----:B------:R-:W-:Y:S02]  /*7c00*/  FFMA.FTZ R66, R159, R193, -R66 ;  /* 0x000000c19f427223 */ /* 0x000fe40000010842 */
[----:B------:R-:W-:Y:S01]  /*7c10*/  FADD.FTZ R185, R238, R185 ;  /* 0x000000b9eeb97221 */ /* 0x000fe20000010000 */
[----:B------:R0:W-:Y:S01]  /*7c20*/  STS [R67.X4+0x10bc], R198 ;  /* 0x0010bcc643007388 */ /* 0x0001e20000004800 */
[----:B------:R-:W-:Y:S02]  /*7c30*/  FMUL.FTZ R192, R30, R239 ;  /* 0x000000ef1ec07220 */ /* 0x000fe40000410000 */
[----:B------:R-:W-:-:S02]  /*7c40*/  FMUL.FTZ R193, R29, R220 ;  /* 0x000000dc1dc17220 */ /* 0x000fc40000410000 */
[-C--:B------:R-:W-:Y:S02]  /*7c50*/  FMUL.FTZ R202, R109, R194.reuse ;  /* 0x000000c26dca7220 */ /* 0x080fe40000410000 */
[----:B------:R-:W-:Y:S02]  /*7c60*/  FFMA.FTZ R191, R157, R194, -R191 ;  /* 0x000000c29dbf7223 */ /* 0x000fe400000108bf */
[----:B------:R-:W-:Y:S01]  /*7c70*/  FMUL.FTZ R194, R30, R185 ;  /* 0x000000b91ec27220 */ /* 0x000fe20000410000 */
[----:B------:R1:W-:Y:S01]  /*7c80*/  STS [R67.X4+0x10b4], R202 ;  /* 0x0010b4ca43007388 */ /* 0x0003e20000004800 */
[----:B------:R-:W-:Y:S02]  /*7c90*/  FMUL.FTZ R197, R127, R192 ;  /* 0x000000c07fc57220 */ /* 0x000fe40000410000 */
[----:B------:R-:W-:Y:S02]  /*7ca0*/  FMUL.FTZ R195, R29, R219 ;  /* 0x000000db1dc37220 */ /* 0x000fe40000410000 */
[----:B0-----:R-:W-:-:S02]  /*7cb0*/  FMUL.FTZ R198, R148, R193 ;  /* 0x000000c194c67220 */ /* 0x001fc40000410000 */
[-C--:B------:R-:W-:Y:S02]  /*7cc0*/  FMUL.FTZ R199, R127, R194.reuse ;  /* 0x000000c27fc77220 */ /* 0x080fe40000410000 */
[----:B------:R-:W-:Y:S02]  /*7cd0*/  FFMA.FTZ R197, R126, R194, R197 ;  /* 0x000000c27ec57223 */ /* 0x000fe400000100c5 */
[-C--:B------:R-:W-:Y:S02]  /*7ce0*/  FFMA.FTZ R200, R147, R195.reuse, R198 ;  /* 0x000000c393c87223 */ /* 0x080fe400000100c6 */
[----:B------:R-:W-:Y:S02]  /*7cf0*/  FMUL.FTZ R198, R28, R222 ;  /* 0x000000de1cc67220 */ /* 0x000fe40000410000 */
[----:B-1----:R-:W-:Y:S02]  /*7d00*/  FMUL.FTZ R202, R148, R195 ;  /* 0x000000c394ca7220 */ /* 0x002fe40000410000 */
[----:B------:R-:W-:-:S02]  /*7d10*/  FFMA.FTZ R199, R126, R192, -R199 ;  /* 0x000000c07ec77223 */ /* 0x000fc400000108c7 */
[----:B------:R-:W-:Y:S02]  /*7d20*/  FADD.FTZ R197, RZ, R197 ;  /* 0x000000c5ffc57221 */ /* 0x000fe40000010000 */
[----:B------:R-:W-:Y:S02]  /*7d30*/  FMUL.FTZ R196, R28, R221 ;  /* 0x000000dd1cc47220 */ /* 0x000fe40000410000 */
[----:B------:R-:W-:Y:S02]  /*7d40*/  FMUL.FTZ R201, R150, R198 ;  /* 0x000000c696c97220 */ /* 0x000fe40000410000 */
[----:B------:R-:W-:Y:S02]  /*7d50*/  FFMA.FTZ R202, R147, R193, -R202 ;  /* 0x000000c193ca7223 */ /* 0x000fe400000108ca */
[----:B------:R-:W-:Y:S02]  /*7d60*/  FADD.FTZ R199, RZ, R199 ;  /* 0x000000c7ffc77221 */ /* 0x000fe40000010000 */
[----:B------:R-:W-:-:S02]  /*7d70*/  FADD.FTZ R200, R197, R200 ;  /* 0x000000c8c5c87221 */ /* 0x000fc40000010000 */
[----:B------:R-:W-:Y:S02]  /*7d80*/  FMUL.FTZ R203, R150, R196 ;  /* 0x000000c496cb7220 */ /* 0x000fe40000410000 */
[----:B------:R-:W-:Y:S02]  /*7d90*/  FMUL.FTZ R197, R27, R224 ;  /* 0x000000e01bc57220 */ /* 0x000fe40000410000 */
[----:B------:R-:W-:Y:S02]  /*7da0*/  FFMA.FTZ R201, R149, R196, R201 ;  /* 0x000000c495c97223 */ /* 0x000fe400000100c9 */
[----:B------:R-:W-:Y:S02]  /*7db0*/  FADD.FTZ R202, R199, R202 ;  /* 0x000000cac7ca7221 */ /* 0x000fe40000010000 */
[----:B------:R-:W-:Y:S02]  /*7dc0*/  FFMA.FTZ R203, R149, R198, -R203 ;  /* 0x000000c695cb7223 */ /* 0x000fe400000108cb */
[----:B------:R-:W-:-:S02]  /*7dd0*/  FMUL.FTZ R199, R27, R223 ;  /* 0x000000df1bc77220 */ /* 0x000fc40000410000 */
[----:B------:R-:W-:Y:S02]  /*7de0*/  FMUL.FTZ R204, R152, R197 ;  /* 0x000000c598cc7220 */ /* 0x000fe40000410000 */
[----:B------:R-:W-:Y:S02]  /*7df0*/  FADD.FTZ R201, R200, R201 ;  /* 0x000000c9c8c97221 */ /* 0x000fe40000010000 */
[----:B------:R-:W-:Y:S02]  /*7e00*/  FMUL.FTZ R200, R26, R226 ;  /* 0x000000e21ac87220 */ /* 0x000fe40000410000 */
[----:B------:R-:W-:Y:S02]  /*7e10*/  FADD.FTZ R203, R202, R203 ;  /* 0x000000cbcacb7221 */ /* 0x000fe40000010000 */
[----:B------:R-:W-:Y:S02]  /*7e20*/  FFMA.FTZ R204, R151, R199, R204 ;  /* 0x000000c797cc7223 */ /* 0x000fe400000100cc */
[----:B------:R-:W-:-:S02]  /*7e30*/  FMUL.FTZ R202, R26, R225 ;  /* 0x000000e11aca7220 */ /* 0x000fc40000410000 */
[----:B------:R-:W-:Y:S02]  /*7e40*/  FMUL.FTZ R205, R154, R200 ;  /* 0x000000c89acd7220 */ /* 0x000fe40000410000 */
[----:B------:R-:W-:Y:S02]  /*7e50*/  FADD.FTZ R201, R201, R204 ;  /* 0x000000ccc9c97221 */ /* 0x000fe40000010000 */
[----:B------:R-:W-:Y:S02]  /*7e60*/  FMUL.FTZ R206, R152, R199 ;  /* 0x000000c798ce7220 */ /* 0x000fe40000410000 */
[----:B------:R-:W-:Y:S02]  /*7e70*/  FMUL.FTZ R207, R25, R228 ;  /* 0x000000e419cf7220 */ /* 0x000fe40000410000 */
[----:B------:R-:W-:Y:S02]  /*7e80*/  FFMA.FTZ R204, R153, R202, R205 ;  /* 0x000000ca99cc7223 */ /* 0x000fe400000100cd */
[----:B------:R-:W-:-:S02]  /*7e90*/  FFMA.FTZ R206, R151, R197, -R206 ;  /* 0x000000c597ce7223 */ /* 0x000fc400000108ce */
[----:B------:R-:W-:Y:S02]  /*7ea0*/  FMUL.FTZ R205, R25, R227 ;  /* 0x000000e319cd7220 */ /* 0x000fe40000410000 */
[----:B------:R-:W-:Y:S02]  /*7eb0*/  FMUL.FTZ R208, R156, R207 ;  /* 0x000000cf9cd07220 */ /* 0x000fe40000410000 */
[----:B------:R-:W-:Y:S02]  /*7ec0*/  FADD.FTZ R201, R201, R204 ;  /* 0x000000ccc9c97221 */ /* 0x000fe40000010000 */
[----:B------:R-:W-:Y:S02]  /*7ed0*/  FMUL.FTZ R204, R154, R202 ;  /* 0x000000ca9acc7220 */ /* 0x000fe40000410000 */
[----:B------:R-:W-:Y:S02]  /*7ee0*/  FADD.FTZ R203, R203, R206 ;  /* 0x000000cecbcb7221 */ /* 0x000fe40000010000 */
[----:B------:R-:W-:-:S02]  /*7ef0*/  FFMA.FTZ R210, R155, R205, R208 ;  /* 0x000000cd9bd27223 */ /* 0x000fc400000100d0 */
[----:B------:R-:W-:Y:S02]  /*7f00*/  FMUL.FTZ R206, R156, R205 ;  /* 0x000000cd9cce7220 */ /* 0x000fe40000410000 */
[----:B------:R-:W-:Y:S02]  /*7f10*/  FFMA.FTZ R204, R153, R200, -R204 ;  /* 0x000000c899cc7223 */ /* 0x000fe400000108cc */
[----:B------:R-:W-:Y:S02]  /*7f20*/  FFMA.FTZ R169, R216, UR44, -R169 ;  /* 0x0000002cd8a97c23 */ /* 0x000fe400080108a9 */
[----:B------:R-:W-:Y:S02]  /*7f30*/  FADD.FTZ R201, R201, R210 ;  /* 0x000000d2c9c97221 */ /* 0x000fe40000010000 */
[----:B------:R-:W-:Y:S02]  /*7f40*/  FFMA.FTZ R216, R155, R207, -R206 ;  /* 0x000000cf9bd87223 */ /* 0x000fe400000108ce */
[----:B------:R-:W-:-:S02]  /*7f50*/  FADD.FTZ R203, R203, R204 ;  /* 0x000000cccbcb7221 */ /* 0x000fc40000010000 */
[----:B------:R-:W-:Y:S02]  /*7f60*/  FADD.FTZ R201, R201, R190 ;  /* 0x000000bec9c97221 */ /* 0x000fe40000010000 */
[----:B------:R-:W-:Y:S02]  /*7f70*/  FADD.FTZ R216, R203, R216 ;  /* 0x000000d8cbd87221 */ /* 0x000fe40000010000 */
[----:B------:R-:W-:Y:S02]  /*7f80*/  FADD.FTZ R190, R201, R64 ;  /* 0x00000040c9be7221 */ /* 0x000fe40000010000 */
[----:B------:R-:W-:Y:S02]  /*7f90*/  FADD.FTZ R191, R216, R191 ;  /* 0x000000bfd8bf7221 */ /* 0x000fe40000010000 */
[----:B------:R-:W-:Y:S02]  /*7fa0*/  FMUL.FTZ R64, R114, R195 ;  /* 0x000000c372407220 */ /* 0x000fe40000410000 */
[----:B------:R-:W-:-:S02]  /*7fb0*/  FFMA.FTZ R186, R163, R215, R186 ;  /* 0x000000d7a3ba7223 */ /* 0x000fc400000100ba */
[----:B------:R-:W-:Y:S01]  /*7fc0*/  FADD.FTZ R66, R191, R66 ;  /* 0x00000042bf427221 */ /* 0x000fe20000010000 */
[----:B------:R0:W-:Y:S01]  /*7fd0*/  STS [R67.X4+0x1088], R64 ;  /* 0x0010884043007388 */ /* 0x0001e20000004800 */
[----:B------:R-:W-:Y:S02]  /*7fe0*/  FADD.FTZ R65, R190, R65 ;  /* 0x00000041be417221 */ /* 0x000fe40000010000 */
[----:B------:R-:W-:Y:S02]  /*7ff0*/  FMUL.FTZ R208, R111, R200 ;  /* 0x000000c86fd07220 */ /* 0x000fe40000410000 */
[----:B------:R-:W-:Y:S02]  /*8000*/  FADD.FTZ R190, R66, R189 ;  /* 0x000000bd42be7221 */ /* 0x000fe40000010000 */
[----:B------:R-:W-:Y:S01]  /*8010*/  FADD.FTZ R186, R65, R186 ;  /* 0x000000ba41ba7221 */ /* 0x000fe20000010000 */
[----:B------:R-:W-:Y:S01]  /*8020*/  STS [R67.X4+0x10a4], R208 ;  /* 0x0010a4d043007388 */ /* 0x000fe20000004800 */
[----:B------:R-:W-:Y:S01]  /*8030*/  FMUL.FTZ R200, R112, R199 ;  /* 0x000000c770c87220 */ /* 0x000fe20000410000 */
[----:B0-----:R-:W-:Y:S01]  /*8040*/  MOV R64, UR40 ;  /* 0x0000002800407c02 */ /* 0x001fe20008000f00 */
[----:B------:R-:W-:-:S02]  /*8050*/  FADD.FTZ R190, R190, R187 ;  /* 0x000000bbbebe7221 */ /* 0x000fc40000010000 */
[----:B------:R-:W-:Y:S01]  /*8060*/  FADD.FTZ R186, R186, R181 ;  /* 0x000000b5baba7221 */ /* 0x000fe20000010000 */
[----:B------:R-:W-:Y:S01]  /*8070*/  LEA R199, R64, -R131, 0x1 ;  /* 0x8000008340c77211 */ /* 0x000fe200078e08ff */
[----:B------:R-:W-:Y:S01]  /*8080*/  FADD.FTZ R183, R190, R183 ;  /* 0x000000b7beb77221 */ /* 0x000fe20000010000 */
[----:B------:R0:W-:Y:S01]  /*8090*/  STS [R67.X4+0x1098], R200 ;  /* 0x001098c843007388 */ /* 0x0001e20000004800 */
[----:B------:R-:W-:Y:S01]  /*80a0*/  FADD.FTZ R167, R186, R167 ;  /* 0x000000a7baa77221 */ /* 0x000fe20000010000 */
[----:B------:R-:W-:Y:S01]  /*80b0*/  ISETP.GE.AND P0, PT, R199, 0x1, PT ;  /* 0x00000001c700780c */ /* 0x000fe20003f06270 */
[----:B------:R-:W-:Y:S02]  /*80c0*/  FMUL.FTZ R206, R111, R202 ;  /* 0x000000ca6fce7220 */ /* 0x000fe40000410000 */
[C---:B------:R-:W-:Y:S02]  /*80d0*/  FMUL.FTZ R196, R113.reuse, R196 ;  /* 0x000000c471c47220 */ /* 0x040fe40000410000 */
[----:B------:R-:W-:Y:S01]  /*80e0*/  FMUL.FTZ R198, R113, R198 ;  /* 0x000000c671c67220 */ /* 0x000fe20000410000 */
[----:B------:R-:W-:Y:S01]  /*80f0*/  STS [R67.X4+0x10a0], R206 ;  /* 0x0010a0ce43007388 */ /* 0x000fe20000004800 */
[----:B------:R-:W-:-:S02]  /*8100*/  FMUL.FTZ R194, R115, R194 ;  /* 0x000000c273c27220 */ /* 0x000fc40000410000 */
[----:B------:R-:W-:Y:S01]  /*8110*/  FMUL.FTZ R192, R115, R192 ;  /* 0x000000c073c07220 */ /* 0x000fe20000410000 */
[----:B------:R-:W-:Y:S01]  /*8120*/  STS [R67.X4+0x1090], R196 ;  /* 0x001090c443007388 */ /* 0x000fe20000004800 */
[C---:B------:R-:W-:Y:S02]  /*8130*/  FMUL.FTZ R244, R100.reuse, R178 ;  /* 0x000000b264f47220 */ /* 0x040fe40000410000 */
[----:B------:R-:W-:Y:S01]  /*8140*/  FMUL.FTZ R246, R100, R177 ;  /* 0x000000b164f67220 */ /* 0x000fe20000410000 */
[----:B------:R1:W-:Y:S01]  /*8150*/  STS [R67.X4+0x1094], R198 ;  /* 0x001094c643007388 */ /* 0x0003e20000004800 */
[----:B------:R-:W-:Y:S02]  /*8160*/  FFMA.FTZ R168, R232, R168, -R233 ;  /* 0x000000a8e8a87223 */ /* 0x000fe400000108e9 */
[C---:B------:R-:W-:Y:S01]  /*8170*/  FMUL.FTZ R238, R110.reuse, R205 ;  /* 0x000000cd6eee7220 */ /* 0x040fe20000410000 */
[----:B------:R2:W-:Y:S01]  /*8180*/  STS [R67.X4+0x1080], R194 ;  /* 0x001080c243007388 */ /* 0x0005e20000004800 */
[----:B------:R-:W-:-:S02]  /*8190*/  FMUL.FTZ R240, R110, R207 ;  /* 0x000000cf6ef07220 */ /* 0x000fc40000410000 */
[----:B------:R-:W-:Y:S01]  /*81a0*/  FMUL.FTZ R202, R112, R197 ;  /* 0x000000c570ca7220 */ /* 0x000fe20000410000 */
[----:B------:R3:W-:Y:S01]  /*81b0*/  STS [R67.X4+0x1084], R192 ;  /* 0x001084c043007388 */ /* 0x0007e20000004800 */
[----:B------:R-:W-:Y:S02]  /*81c0*/  FMUL.FTZ R66, R114, R193 ;  /* 0x000000c172427220 */ /* 0x000fe40000410000 */
[----:B------:R-:W-:Y:S01]  /*81d0*/  FADD.FTZ R183, R183, R230 ;  /* 0x000000e6b7b77221 */ /* 0x000fe20000010000 */
[----:B------:R4:W-:Y:S01]  /*81e0*/  STS [R67.X4+0x10f8], R244 ;  /* 0x0010f8f443007388 */ /* 0x0009e20000004800 */
[----:B------:R-:W-:Y:S02]  /*81f0*/  FADD.FTZ R167, R167, R180 ;  /* 0x000000b4a7a77221 */ /* 0x000fe40000010000 */
[----:B0-----:R-:W-:Y:S01]  /*8200*/  FADD.FTZ R200, R183, R168 ;  /* 0x000000a8b7c87221 */ /* 0x001fe20000010000 */
[----:B------:R4:W-:Y:S01]  /*8210*/  STS [R67.X4+0x10fc], R246 ;  /* 0x0010fcf643007388 */ /* 0x0009e20000004800 */
[----:B------:R-:W-:-:S02]  /*8220*/  FADD.FTZ R201, R167, R188 ;  /* 0x000000bca7c97221 */ /* 0x000fc40000010000 */
[----:B------:R-:W-:Y:S01]  /*8230*/  FMUL.FTZ R197, R213, UR43 ;  /* 0x0000002bd5c57c20 */ /* 0x000fe20008410000 */
[----:B------:R4:W-:Y:S01]  /*8240*/  STS [R67.X4+0x10a8], R238 ;  /* 0x0010a8ee43007388 */ /* 0x0009e20000004800 */
[----:B-1----:R-:W-:Y:S02]  /*8250*/  FMUL.FTZ R198, R214, UR43 ;  /* 0x0000002bd6c67c20 */ /* 0x002fe40008410000 */
[----:B------:R-:W-:Y:S01]  /*8260*/  FMUL.FTZ R195, R211, UR43 ;  /* 0x0000002bd3c37c20 */ /* 0x000fe20008410000 */
[----:B------:R4:W-:Y:S01]  /*8270*/  STS [R67.X4+0x10ac], R240 ;  /* 0x0010acf043007388 */ /* 0x0009e20000004800 */
[----:B------:R-:W-:Y:S02]  /*8280*/  FMUL.FTZ R196, R212, UR43 ;  /* 0x0000002bd4c47c20 */ /* 0x000fe40008410000 */
[----:B------:R-:W-:Y:S01]  /*8290*/  FMUL.FTZ R193, R217, UR43 ;  /* 0x0000002bd9c17c20 */ /* 0x000fe20008410000 */
[----:B------:R4:W-:Y:S01]  /*82a0*/  STS [R67.X4+0x109c], R202 ;  /* 0x00109cca43007388 */ /* 0x0009e20000004800 */
[----:B--2---:R-:W-:-:S02]  /*82b0*/  FMUL.FTZ R194, R218, UR43 ;  /* 0x0000002bdac27c20 */ /* 0x004fc40008410000 */
[----:B------:R-:W-:Y:S01]  /*82c0*/  FMUL.FTZ R191, R227, UR43 ;  /* 0x0000002be3bf7c20 */ /* 0x000fe20008410000 */
[----:B------:R4:W-:Y:S01]  /*82d0*/  STS [R67.X4+0x108c], R66 ;  /* 0x00108c4243007388 */ /* 0x0009e20000004800 */
[----:B---3--:R-:W-:Y:S02]  /*82e0*/  FMUL.FTZ R192, R228, UR43 ;  /* 0x0000002be4c07c20 */ /* 0x008fe40008410000 */
        /* <DEDUP_REMOVED lines=27> */
[----:B------:R-:W-:Y:S01]  /*84a0*/  FFMA.FTZ R167, R185, UR44, R64 ;  /* 0x0000002cb9a77c23 */ /* 0x000fe20008010040 */
[----:B------:R-:W-:Y:S06]  /*84b0*/  BAR.SYNC.DEFER_BLOCKING 0x0 ;  /* 0x0000000000007b1d */ /* 0x000fec0000010000 */
[----:B------:R-:W-:Y:S05]  /*84c0*/  @!P0 BRA `(.L_x_8759) ;  /* 0x000001f000008947 */ /* 0x000fea0003800000 */
[----:B----4-:R-:W-:Y:S01]  /*84d0*/  LEA.HI.SX32 R66, R131, R131, 0x1b ;  /* 0x0000008383427211 */ /* 0x010fe200078fdaff */
        /* <DEDUP_REMOVED lines=30> */
.L_x_8759:
[----:B----4-:R-:W-:Y:S05]  /*86c0*/  BSYNC B0 ;  /* 0x0000000000007941 */ /* 0x010fea0003800000 */
.L_x_8758:
[----:B------:R-:W-:Y:S01]  /*86d0*/  ULDC.64 UR34, c[0x0][0x298] ;  /* 0x0000a60000227ab9 */ /* 0x000fe20000000a00 */
[----:B------:R-:W-:Y:S01]  /*86e0*/  FMUL.FTZ R128, R32, R128 ;  /* 0x0000008020807220 */ /* 0x000fe20000410000 */
[----:B------:R-:W-:Y:S01]  /*86f0*/  USHF.R.U32.HI UR36, URZ, 0x1, UR35 ;  /* 0x000000013f247899 */ /* 0x000fe20008011623 */
[----:B------:R-:W-:Y:S01]  /*8700*/  FMUL.FTZ R65, R174, R177 ;  /* 0x000000b1ae417220 */ /* 0x000fe20000410000 */
[----:B------:R-:W-:Y:S01]  /*8710*/  USHF.R.U64 UR34, UR34, 0x1, UR35 ;  /* 0x0000000122227899 */ /* 0x000fe20008001223 */
[----:B0-----:R-:W-:Y:S01]  /*8720*/  IADD3 R66, R131, 0x20, RZ ;  /* 0x0000002083427810 */ /* 0x001fe20007ffe0ff */
[----:B------:R-:W-:Y:S01]  /*8730*/  UIMAD UR35, UR36, UR12, URZ ;  /* 0x0000000c242372a4 */ /* 0x000fe2000f8e023f */
[----:B------:R-:W-:Y:S01]  /*8740*/  FADD.FTZ R175, R175, -R128 ;  /* 0x80000080afaf7221 */ /* 0x000fe20000010000 */
[----:B------:R-:W-:Y:S01]  /*8750*/  UIMAD.WIDE.U32 UR36, UR34, UR12, URZ ;  /* 0x0000000c222472a5 */ /* 0x000fe2000f8e003f */
[-C--:B------:R-:W-:Y:S01]  /*8760*/  FFMA.FTZ R67, R133, R178.reuse, R65 ;  /* 0x000000b285437223 */ /* 0x080fe20000010041 */
[----:B------:R-:W-:Y:S01]  /*8770*/  UIMAD UR38, UR13, UR34, UR35 ;  /* 0x000000220d2672a4 */ /* 0x000fe2000f8e0223 */
[----:B------:R-:W-:Y:S01]  /*8780*/  FADD.FTZ R128, R201, R182 ;  /* 0x000000b6c9807221 */ /* 0x000fe20000010000 */
[----:B------:R-:W-:Y:S01]  /*8790*/  LEA.HI.SX32 R66, R66, R131, 0x1b ;  /* 0x0000008342427211 */ /* 0x000fe200078fdaff */
[----:B------:R-:W-:Y:S01]  /*87a0*/  ULDC.64 UR34, c[0x0][0x2a0] ;  /* 0x0000a80000227ab9 */ /* 0x000fe20000000a00 */
[----:B------:R-:W-:Y:S01]  /*87b0*/  FMUL.FTZ R129, R32, R129 ;  /* 0x0000008120817220 */ /* 0x000fe20000410000 */
[----:B------:R-:W-:Y:S01]  /*87c0*/  UIADD3 UR37, UR38, UR37, URZ ;  /* 0x0000002526257290 */ /* 0x000fe2000fffe03f */
[----:B------:R-:W-:Y:S01]  /*87d0*/  FADD.FTZ R128, R128, R67 ;  /* 0x0000004380807221 */ /* 0x000fe20000010000 */
[----:B------:R-:W-:Y:S01]  /*87e0*/  UIMAD UR38, UR15, UR34, URZ ;  /* 0x000000220f2672a4 */ /* 0x000fe2000f8e023f */
[----:B------:R0:W1:Y:S01]  /*87f0*/  LDS R67, [R66.X4+0x1100] ;  /* 0x0011000042437984 */ /* 0x0000620000004800 */
[----:B------:R-:W-:Y:S01]  /*8800*/  UIMAD.WIDE.U32 UR36, UR14, UR34, UR36 ;  /* 0x000000220e2472a5 */ /* 0x000fe2000f8e0024 */
[----:B------:R-:W-:Y:S01]  /*8810*/  FADD.FTZ R176, R176, R129 ;  /* 0x00000081b0b07221 */ /* 0x000fe20000010000 */
[----:B------:R-:W-:Y:S01]  /*8820*/  UIMAD UR38, UR14, UR35, UR38 ;  /* 0x000000230e2672a4 */ /* 0x000fe2000f8e0226 */
[----:B------:R-:W-:Y:S01]  /*8830*/  FMUL.FTZ R178, R174, R178 ;  /* 0x000000b2aeb27220 */ /* 0x000fe20000410000 */
[----:B------:R-:W-:Y:S01]  /*8840*/  ULDC UR39, c[0x0][0x174] ;  /* 0x00005d0000277ab9 */ /* 0x000fe20000000800 */
[----:B------:R-:W-:Y:S01]  /*8850*/  FADD.FTZ R179, R200, R179 ;  /* 0x000000b3c8b37221 */ /* 0x000fe20000010000 */
[----:B------:R-:W-:Y:S01]  /*8860*/  ULDC.64 UR34, c[0x0][0x318] ;  /* 0x0000c60000227ab9 */ /* 0x000fe20000000a00 */
[----:B------:R-:W-:Y:S01]  /*8870*/  FFMA.FTZ R200, R133, R177, -R178 ;  /* 0x000000b185c87223 */ /* 0x000fe200000108b2 */
[----:B------:R-:W-:Y:S01]  /*8880*/  UIADD3 UR38, UR38, UR37, URZ ;  /* 0x0000002526267290 */ /* 0x000fe2000fffe03f */
[----:B------:R-:W-:Y:S01]  /*8890*/  IADD3 R178, R131, 0x40, RZ ;  /* 0x0000004083b27810 */ /* 0x000fe20007ffe0ff */
[----:B------:R-:W-:Y:S01]  /*88a0*/  ULEA UR37, UP0, UR36, UR34, 0x3 ;  /* 0x0000002224257291 */ /* 0x000fe2000f80183f */
[----:B------:R-:W-:Y:S01]  /*88b0*/  BSSY B0, `(.L_x_8760) ;  /* 0x0000019000007945 */ /* 0x000fe20003800000 */
[----:B------:R-:W-:Y:S01]  /*88c0*/  UIADD3 UR34, UR6, -UR39, URZ ;  /* 0x8000002706227290 */ /* 0x000fe2000fffe03f */
[C---:B------:R-:W-:Y:S01]  /*88d0*/  ISETP.GE.AND P1, PT, R199.reuse, 0x41, PT ;  /* 0x00000041c700780c */ /* 0x040fe20003f26270 */
[----:B------:R-:W-:Y:S01]  /*88e0*/  ULEA.HI.X UR35, UR36, UR35, UR38, 0x3, UP0 ;  /* 0x0000002324237291 */ /* 0x000fe200080f1c26 */
[----:B------:R-:W-:Y:S01]  /*88f0*/  ISETP.GE.AND P2, PT, R199, 0x61, PT ;  /* 0x00000061c700780c */ /* 0x000fe20003f46270 */
        /* <DEDUP_REMOVED lines=10> */
[----:B------:R-:W-:Y:S01]  /*89a0*/  MOV R203, UR36 ;  /* 0x0000002400cb7c02 */ /* 0x000fe20008000f00 */
[----:B------:R-:W-:Y:S01]  /*89b0*/  IMAD.WIDE R64, R129, 0x4, R64 ;  /* 0x0000000481407825 */ /* 0x000fe200078e0240 */
[----:B------:R-:W-:Y:S01]  /*89c0*/  LEA.HI.SX32 R178, R178, R131, 0x1b ;  /* 0x00000083b2b27211 */ /* 0x000fe200078fdaff */
[----:B------:R-:W-:Y:S02]  /*89d0*/  UIMAD UR34, UR36, UR35, UR34 ;  /* 0x00000023242272a4 */ /* 0x000fe4000f8e0222 */
[----:B------:R-:W-:Y:S02]  /*89e0*/  FADD.FTZ R129, R179, R184 ;  /* 0x000000b8b3817221 */ /* 0x000fe40000010000 */
[----:B------:R-:W-:-:S04]  /*89f0*/  IMAD.WIDE.U32 R64, R203, c[0x0][0x2b0], R64 ;  /* 0x0000ac00cb407a25 */ /* 0x000fc800078e0040 */
[----:B------:R-:W-:Y:S01]  /*8a00*/  FADD.FTZ R129, R129, R200 ;  /* 0x000000c881817221 */ /* 0x000fe20000010000 */
[----:B------:R-:W-:Y:S01]  /*8a10*/  IADD3 R65, R65, UR34, RZ ;  /* 0x0000002241417c10 */ /* 0x000fe2000fffe0ff */
[----:B------:R-:W-:Y:S05]  /*8a20*/  @!P0 BRA `(.L_x_8761) ;  /* 0x0000001000008947 */ /* 0x000fea0003800000 */
[----:B01----:R0:W-:Y:S02]  /*8a30*/  RED.E.ADD.F32.FTZ.RN.STRONG.GPU [R64.64+-0xf80], R67 ;  /* 0xfff080434000798e */ /* 0x0031e4000c10e7a0 */
.L_x_8761:
[----:B01----:R-:W-:Y:S05]  /*8a40*/  BSYNC B0 ;  /* 0x0000000000007941 */ /* 0x003fea0003800000 */
.L_x_8760:
[----:B------:R0:W1:Y:S01]  /*8a50*/  LDS R67, [R178.X4+0x1180] ;  /* 0x00118000b2437984 */ /* 0x0000620000004800 */
[----:B------:R-:W-:Y:S01]  /*8a60*/  BSSY B0, `(.L_x_8762) ;  /* 0x0000004000007945 */ /* 0x000fe20003800000 */
[----:B------:R-:W-:Y:S01]  /*8a70*/  LEA.HI.SX32 R182, R182, R131, 0x1b ;  /* 0x00000083b6b67211 */ /* 0x000fe200078fdaff */
[----:B------:R-:W-:Y:S05]  /*8a80*/  @!P1 BRA `(.L_x_8763) ;  /* 0x0000001000009947 */ /* 0x000fea0003800000 */
[----:B-1----:R1:W-:Y:S02]  /*8a90*/  RED.E.ADD.F32.FTZ.RN.STRONG.GPU [R64.64+-0xf00], R67 ;  /* 0xfff100434000798e */ /* 0x0023e4000c10e7a0 */
.L_x_8763:
[----:B------:R-:W-:Y:S05]  /*8aa0*/  BSYNC B0 ;  /* 0x0000000000007941 */ /* 0x000fea0003800000 */
.L_x_8762:
[----:B-1----:R1:W2:Y:S01]  /*8ab0*/  LDS R67, [R182.X4+0x1200] ;  /* 0x00120000b6437984 */ /* 0x0022a20000004800 */
[----:B------:R-:W-:Y:S01]  /*8ac0*/  BSSY B0, `(.L_x_8764) ;  /* 0x0000005000007945 */ /* 0x000fe20003800000 */
[C---:B------:R-:W-:Y:S02]  /*8ad0*/  IADD3 R66, R131.reuse, 0x80, RZ ;  /* 0x0000008083427810 */ /* 0x040fe40007ffe0ff */
[----:B0-----:R-:W-:Y:S01]  /*8ae0*/  IADD3 R178, R131, 0xa0, RZ ;  /* 0x000000a083b27810 */ /* 0x001fe20007ffe0ff */
[----:B------:R-:W-:Y:S05]  /*8af0*/  @!P2 BRA `(.L_x_8765) ;  /* 0x000000100000a947 */ /* 0x000fea0003800000 */
[----:B--2---:R0:W-:Y:S02]  /*8b00*/  RED.E.ADD.F32.FTZ.RN.STRONG.GPU [R64.64+-0xe80], R67 ;  /* 0xfff180434000798e */ /* 0x0041e4000c10e7a0 */
.L_x_8765:
[----:B------:R-:W-:Y:S05]  /*8b10*/  BSYNC B0 ;  /* 0x0000000000007941 */ /* 0x000fea0003800000 */
.L_x_8764:
        /* <DEDUP_REMOVED lines=14> */
.L_x_8767:
[----:B0-----:R-:W-:Y:S05]  /*8c00*/  BSYNC B0 ;  /* 0x0000000000007941 */ /* 0x001fea0003800000 */
.L_x_8766:
[----:B-1----:R0:W1:Y:S01]  /*8c10*/  LDS R67, [R178.X4+0x1300] ;  /* 0x00130000b2437984 */ /* 0x0020620000004800 */
[----:B------:R-:W-:Y:S01]  /*8c20*/  BSSY B0, `(.L_x_8768) ;  /* 0x0000005000007945 */ /* 0x000fe20003800000 */
[----:B------:R-:W-:Y:S02]  /*8c30*/  IADD3 R66, R131, 0xe0, RZ ;  /* 0x000000e083427810 */ /* 0x000fe40007ffe0ff */
[----:B------:R-:W-:Y:S01]  /*8c40*/  LEA.HI.SX32 R182, R182, R131, 0x1b ;  /* 0x00000083b6b67211 */ /* 0x000fe200078fdaff */
[----:B------:R-:W-:Y:S05]  /*8c50*/  @!P0 BRA `(.L_x_8769) ;  /* 0x0000001000008947 */ /* 0x000fea0003800000 */
[----:B-1----:R1:W-:Y:S02]  /*8c60*/  RED.E.ADD.F32.FTZ.RN.STRONG.GPU [R64.64+-0xd80], R67 ;  /* 0xfff280434000798e */ /* 0x0023e4000c10e7a0 */
.L_x_8769:
[----:B------:R-:W-:Y:S05]  /*8c70*/  BSYNC B0 ;  /* 0x0000000000007941 */ /* 0x000fea0003800000 */
.L_x_8768:
[----:B-1----:R1:W2:Y:S01]  /*8c80*/  LDS R67, [R182.X4+0x1380] ;  /* 0x00138000b6437984 */ /* 0x0022a20000004800 */
[----:B------:R-:W-:Y:S01]  /*8c90*/  BSSY B0, `(.L_x_8770) ;  /* 0x0000005000007945 */ /* 0x000fe20003800000 */
[----:B0-----:R-:W-:-:S02]  /*8ca0*/  IADD3 R178, R131, 0x100, RZ ;  /* 0x0000010083b27810 */ /* 0x001fc40007ffe0ff */
[----:B------:R-:W-:Y:S01]  /*8cb0*/  LEA.HI.SX32 R66, R66, R131, 0x1b ;  /* 0x0000008342427211 */ /* 0x000fe200078fdaff */
[----:B------:R-:W-:Y:S05]  /*8cc0*/  @!P1 BRA `(.L_x_8771) ;  /* 0x0000001000009947 */ /* 0x000fea0003800000 */
[----:B--2---:R0:W-:Y:S02]  /*8cd0*/  RED.E.ADD.F32.FTZ.RN.STRONG.GPU [R64.64+-0xd00], R67 ;  /* 0xfff300434000798e */ /* 0x0041e4000c10e7a0 */
.L_x_8771:
[----:B------:R-:W-:Y:S05]  /*8ce0*/  BSYNC B0 ;  /* 0x0000000000007941 */ /* 0x000fea0003800000 */
.L_x_8770:
[----:B0-2---:R0:W2:Y:S01]  /*8cf0*/  LDS R67, [R66.X4+0x1400] ;  /* 0x0014000042437984 */ /* 0x0050a20000004800 */
[----:B------:R-:W-:Y:S01]  /*8d00*/  BSSY B0, `(.L_x_8772) ;  /* 0x0000005000007945 */ /* 0x000fe20003800000 */
[----:B-1----:R-:W-:Y:S02]  /*8d10*/  IADD3 R182, R131, 0x120, RZ ;  /* 0x0000012083b67810 */ /* 0x002fe40007ffe0ff */
[----:B------:R-:W-:Y:S01]  /*8d20*/  LEA.HI.SX32 R178, R178, R131, 0x1b ;  /* 0x00000083b2b27211 */ /* 0x000fe200078fdaff */
[----:B------:R-:W-:Y:S05]  /*8d30*/  @!P2 BRA `(.L_x_8773) ;  /* 0x000000100000a947 */ /* 0x000fea0003800000 */
[----:B--2---:R1:W-:Y:S02]  /*8d40*/  RED.E.ADD.F32.FTZ.RN.STRONG.GPU [R64.64+-0xc80], R67 ;  /* 0xfff380434000798e */ /* 0x0043e4000c10e7a0 */
.L_x_8773:
[----:B------:R-:W-:Y:S05]  /*8d50*/  BSYNC B0 ;  /* 0x0000000000007941 */ /* 0x000fea0003800000 */
.L_x_8772:
[----:B-12---:R1:W2:Y:S01]  /*8d60*/  LDS R67, [R178.X4+0x1480] ;  /* 0x00148000b2437984 */ /* 0x0062a20000004800 */
[----:B------:R-:W-:Y:S01]  /*8d70*/  BSSY B0, `(.L_x_8774) ;  /* 0x0000005000007945 */ /* 0x000fe20003800000 */
[----:B0-----:R-:W-:Y:S02]  /*8d80*/  IADD3 R66, R131, 0x140, RZ ;  /* 0x0000014083427810 */ /* 0x001fe40007ffe0ff */
[----:B------:R-:W-:Y:S01]  /*8d90*/  LEA.HI.SX32 R182, R182, R131, 0x1b ;  /* 0x00000083b6b67211 */ /* 0x000fe200078fdaff */
[----:B------:R-:W-:Y:S05]  /*8da0*/  @!P3 BRA `(.L_x_8775) ;  /* 0x000000100000b947 */ /* 0x000fea0003800000 */
[----:B--2---:R0:W-:Y:S02]  /*8db0*/  RED.E.ADD.F32.FTZ.RN.STRONG.GPU [R64.64+-0xc00], R67 ;  /* 0xfff400434000798e */ /* 0x0041e4000c10e7a0 */
.L_x_8775:
[----:B------:R-:W-:Y:S05]  /*8dc0*/  BSYNC B0 ;  /* 0x0000000000007941 */ /* 0x000fea0003800000 */
.L_x_8774:
[----:B0-2---:R0:W2:Y:S01]  /*8dd0*/  LDS R67, [R182.X4+0x1500] ;  /* 0x00150000b6437984 */ /* 0x0050a20000004800 */
[----:B------:R-:W-:Y:S01]  /*8de0*/  BSSY B0, `(.L_x_8776) ;  /* 0x0000004000007945 */ /* 0x000fe20003800000 */
[----:B------:R-:W-:Y:S01]  /*8df0*/  LEA.HI.SX32 R66, R66, R131, 0x1b ;  /* 0x0000008342427211 */ /* 0x000fe200078fdaff */
[----:B------:R-:W-:Y:S05]  /*8e00*/  @!P4 BRA `(.L_x_8777) ;  /* 0x000000100000c947 */ /* 0x000fea0003800000 */
[----:B--2---:R2:W-:Y:S02]  /*8e10*/  RED.E.ADD.F32.FTZ.RN.STRONG.GPU [R64.64+-0xb80], R67 ;  /* 0xfff480434000798e */ /* 0x0045e4000c10e7a0 */
.L_x_8777:
[----:B------:R-:W-:Y:S05]  /*8e20*/  BSYNC B0 ;  /* 0x0000000000007941 */ /* 0x000fea0003800000 */
.L_x_8776:
[----:B--2---:R2:W3:Y:S01]  /*8e30*/  LDS R67, [R66.X4+0x1580] ;  /* 0x0015800042437984 */ /* 0x0044e20000004800 */
[----:B------:R-:W-:Y:S01]  /*8e40*/  BSSY B0, `(.L_x_8778) ;  /* 0x0000005000007945 */ /* 0x000fe20003800000 */
[----:B-1----:R-:W-:-:S02]  /*8e50*/  IADD3 R178, R131, 0x160, RZ ;  /* 0x0000016083b27810 */ /* 0x002fc40007ffe0ff */
[----:B0-----:R-:W-:Y:S01]  /*8e60*/  IADD3 R182, R131, 0x180, RZ ;  /* 0x0000018083b67810 */ /* 0x001fe20007ffe0ff */
[----:B------:R-:W-:Y:S05]  /*8e70*/  @!P5 BRA `(.L_x_8779) ;  /* 0x000000100000d947 */ /* 0x000fea0003800000 */
[----:B---3--:R0:W-:Y:S02]  /*8e80*/  RED.E.ADD.F32.FTZ.RN.STRONG.GPU [R64.64+-0xb00], R67 ;  /* 0xfff500434000798e */ /* 0x0081e4000c10e7a0 */
.L_x_8779:
[----:B------:R-:W-:Y:S05]  /*8e90*/  BSYNC B0 ;  /* 0x0000000000007941 */ /* 0x000fea0003800000 */
.L_x_8778:
        /* <DEDUP_REMOVED lines=14> */
.L_x_8781:
[----:B0-----:R-:W-:Y:S05]  /*8f80*/  BSYNC B0 ;  /* 0x0000000000007941 */ /* 0x001fea0003800000 */
.L_x_8780:
[----:B-1----:R0:W1:Y:S01]  /*8f90*/  LDS R67, [R182.X4+0x1680] ;  /* 0x00168000b6437984 */ /* 0x0020620000004800 */
[----:B------:R-:W-:Y:S01]  /*8fa0*/  BSSY B0, `(.L_x_8782) ;  /* 0x0000005000007945 */ /* 0x000fe20003800000 */
[----:B------:R-:W-:Y:S02]  /*8fb0*/  IADD3 R178, R131, 0x1c0, RZ ;  /* 0x000001c083b27810 */ /* 0x000fe40007ffe0ff */
[----:B------:R-:W-:Y:S01]  /*8fc0*/  LEA.HI.SX32 R66, R66, R131, 0x1b ;  /* 0x0000008342427211 */ /* 0x000fe200078fdaff */
[----:B------:R-:W-:Y:S05]  /*8fd0*/  @!P0 BRA `(.L_x_8783) ;  /* 0x0000001000008947 */ /* 0x000fea0003800000 */
[----:B-1----:R1:W-:Y:S02]  /*8fe0*/  RED.E.ADD.F32.FTZ.RN.STRONG.GPU [R64.64+-0xa00], R67 ;  /* 0xfff600434000798e */ /* 0x0023e4000c10e7a0 */
.L_x_8783:
[----:B------:R-:W-:Y:S05]  /*8ff0*/  BSYNC B0 ;  /* 0x0000000000007941 */ /* 0x000fea0003800000 */
.L_x_8782:
[----:B-1----:R1:W2:Y:S01]  /*9000*/  LDS R67, [R66.X4+0x1700] ;  /* 0x0017000042437984 */ /* 0x0022a20000004800 */
[----:B------:R-:W-:Y:S01]  /*9010*/  BSSY B0, `(.L_x_8784) ;  /* 0x0000005000007945 */ /* 0x000fe20003800000 */
[----:B0-----:R-:W-:-:S02]  /*9020*/  IADD3 R182, R131, 0x1e0, RZ ;  /* 0x000001e083b67810 */ /* 0x001fc40007ffe0ff */
[----:B------:R-:W-:Y:S01]  /*9030*/  LEA.HI.SX32 R178, R178, R131, 0x1b ;  /* 0x00000083b2b27211 */ /* 0x000fe200078fdaff */
[----:B------:R-:W-:Y:S05]  /*9040*/  @!P1 BRA `(.L_x_8785) ;  /* 0x0000001000009947 */ /* 0x000fea0003800000 */
[----:B--2---:R0:W-:Y:S02]  /*9050*/  RED.E.ADD.F32.FTZ.RN.STRONG.GPU [R64.64+-0x980], R67 ;  /* 0xfff680434000798e */ /* 0x0041e4000c10e7a0 */
.L_x_8785:
[----:B------:R-:W-:Y:S05]  /*9060*/  BSYNC B0 ;  /* 0x0000000000007941 */ /* 0x000fea0003800000 */
.L_x_8784:
[----:B0-2---:R0:W2:Y:S01]  /*9070*/  LDS R67, [R178.X4+0x1780] ;  /* 0x00178000b2437984 */ /* 0x0050a20000004800 */
[----:B------:R-:W-:Y:S01]  /*9080*/  BSSY B0, `(.L_x_8786) ;  /* 0x0000004000007945 */ /* 0x000fe20003800000 */
[----:B------:R-:W-:Y:S01]  /*9090*/  LEA.HI.SX32 R182, R182, R131, 0x1b ;  /* 0x00000083b6b67211 */ /* 0x000fe200078fdaff */
[----:B------:R-:W-:Y:S05]  /*90a0*/  @!P2 BRA `(.L_x_8787) ;  /* 0x000000100000a947 */ /* 0x000fea0003800000 */
[----:B--2---:R2:W-:Y:S02]  /*90b0*/  RED.E.ADD.F32.FTZ.RN.STRONG.GPU [R64.64+-0x900], R67 ;  /* 0xfff700434000798e */ /* 0x0045e4000c10e7a0 */
.L_x_8787:
[----:B------:R-:W-:Y:S05]  /*90c0*/  BSYNC B0 ;  /* 0x0000000000007941 */ /* 0x000fea0003800000 */
.L_x_8786:
[----:B--2---:R2:W3:Y:S01]  /*90d0*/  LDS R67, [R182.X4+0x1800] ;  /* 0x00180000b6437984 */ /* 0x0044e20000004800 */
[C---:B-1----:R-:W-:Y:S01]  /*90e0*/  IADD3 R66, R131.reuse, 0x200, RZ ;  /* 0x0000020083427810 */ /* 0x042fe20007ffe0ff */
[----:B------:R-:W-:Y:S01]  /*90f0*/  BSSY B0, `(.L_x_8788) ;  /* 0x0000005000007945 */ /* 0x000fe20003800000 */
[----:B0-----:R-:W-:Y:S02]  /*9100*/  IADD3 R178, R131, 0x220, RZ ;  /* 0x0000022083b27810 */ /* 0x001fe40007ffe0ff */
[----:B------:R-:W-:Y:S01]  /*9110*/  LEA.HI.SX32 R66, R66, R131, 0x1b ;  /* 0x0000008342427211 */ /* 0x000fe200078fdaff */
[----:B------:R-:W-:Y:S05]  /*9120*/  @!P3 BRA `(.L_x_8789) ;  /* 0x000000100000b947 */ /* 0x000fea0003800000 */
[----:B---3--:R0:W-:Y:S02]  /*9130*/  RED.E.ADD.F32.FTZ.RN.STRONG.GPU [R64.64+-0x880], R67 ;  /* 0xfff780434000798e */ /* 0x0081e4000c10e7a0 */
.L_x_8789:
[----:B------:R-:W-:Y:S05]  /*9140*/  BSYNC B0 ;  /* 0x0000000000007941 */ /* 0x000fea0003800000 */
.L_x_8788:
[----:B0--3--:R0:W1:Y:S01]  /*9150*/  LDS R67, [R66.X4+0x1880] ;  /* 0x0018800042437984 */ /* 0x0090620000004800 */
[----:B------:R-:W-:Y:S01]  /*9160*/  BSSY B0, `(.L_x_8790) ;  /* 0x0000004000007945 */ /* 0x000fe20003800000 */
[----:B------:R-:W-:Y:S01]  /*9170*/  LEA.HI.SX32 R178, R178, R131, 0x1b ;  /* 0x00000083b2b27211 */ /* 0x000fe200078fdaff */
[----:B------:R-:W-:Y:S05]  /*9180*/  @!P4 BRA `(.L_x_8791) ;  /* 0x000000100000c947 */ /* 0x000fea0003800000 */
[----:B-1----:R1:W-:Y:S02]  /*9190*/  RED.E.ADD.F32.FTZ.RN.STRONG.GPU [R64.64+-0x800], R67 ;  /* 0xfff800434000798e */ /* 0x0023e4000c10e7a0 */
.L_x_8791:
[----:B------:R-:W-:Y:S05]  /*91a0*/  BSYNC B0 ;  /* 0x0000000000007941 */ /* 0x000fea0003800000 */
.L_x_8790:
[----:B-1----:R1:W3:Y:S01]  /*91b0*/  LDS R67, [R178.X4+0x1900] ;  /* 0x00190000b2437984 */ /* 0x0022e20000004800 */
[----:B------:R-:W-:Y:S01]  /*91c0*/  BSSY B0, `(.L_x_8792) ;  /* 0x0000005000007945 */ /* 0x000fe20003800000 */
[----:B0-----:R-:W-:-:S02]  /*91d0*/  IADD3 R66, R131, 0x240, RZ ;  /* 0x0000024083427810 */ /* 0x001fc40007ffe0ff */
[----:B--2---:R-:W-:Y:S01]  /*91e0*/  IADD3 R182, R131, 0x260, RZ ;  /* 0x0000026083b67810 */ /* 0x004fe20007ffe0ff */
[----:B------:R-:W-:Y:S05]  /*91f0*/  @!P5 BRA `(.L_x_8793) ;  /* 0x000000100000d947 */ /* 0x000fea0003800000 */
[----:B---3--:R0:W-:Y:S02]  /*9200*/  RED.E.ADD.F32.FTZ.RN.STRONG.GPU [R64.64+-0x780], R67 ;  /* 0xfff880434000798e */ /* 0x0081e4000c10e7a0 */
.L_x_8793:
[----:B------:R-:W-:Y:S05]  /*9210*/  BSYNC B0 ;  /* 0x0000000000007941 */ /* 0x000fea0003800000 */
.L_x_8792:
[-C--:B------:R-:W-:Y:S01]  /*9220*/  LEA.HI.SX32 R66, R66, R131.reuse, 0x1b ;  /* 0x0000008342427211 */ /* 0x080fe200078fdaff */
[----:B------:R-:W-:Y:S01]  /*9230*/  BSSY B0, `(.L_x_8794) ;  /* 0x000000d000007945 */ /* 0x000fe20003800000 */
[----:B------:R-:W-:Y:S02]  /*9240*/  ISETP.GE.AND P6, PT, R199, 0x241, PT ;  /* 0x00000241c700780c */ /* 0x000fe40003fc6270 */
[----:B-1----:R-:W-:Y:S01]  /*9250*/  IADD3 R178, R131, 0x280, RZ ;  /* 0x0000028083b27810 */ /* 0x002fe20007ffe0ff */
        /* <DEDUP_REMOVED lines=10> */
.L_x_8795:
[----:B0-----:R-:W-:Y:S05]  /*9300*/  BSYNC B0 ;  /* 0x0000000000007941 */ /* 0x001fea0003800000 */
.L_x_8794:
[----:B-1----:R0:W1:Y:S01]  /*9310*/  LDS R67, [R182.X4+0x1a00] ;  /* 0x001a0000b6437984 */ /* 0x0020620000004800 */
[----:B------:R-:W-:Y:S01]  /*9320*/  BSSY B0, `(.L_x_8796) ;  /* 0x0000005000007945 */ /* 0x000fe20003800000 */
[----:B------:R-:W-:Y:S02]  /*9330*/  IADD3 R66, R131, 0x2a0, RZ ;  /* 0x000002a083427810 */ /* 0x000fe40007ffe0ff */
[----:B------:R-:W-:Y:S01]  /*9340*/  LEA.HI.SX32 R178, R178, R131, 0x1b ;  /* 0x00000083b2b27211 */ /* 0x000fe200078fdaff */
[----:B------:R-:W-:Y:S05]  /*9350*/  @!P0 BRA `(.L_x_8797) ;  /* 0x0000001000008947 */ /* 0x000fea0003800000 */
[----:B-1----:R1:W-:Y:S02]  /*9360*/  RED.E.ADD.F32.FTZ.RN.STRONG.GPU [R64.64+-0x680], R67 ;  /* 0xfff980434000798e */ /* 0x0023e4000c10e7a0 */
.L_x_8797:
[----:B------:R-:W-:Y:S05]  /*9370*/  BSYNC B0 ;  /* 0x0000000000007941 */ /* 0x000fea0003800000 */
.L_x_8796:
[----:B-1----:R1:W2:Y:S01]  /*9380*/  LDS R67, [R178.X4+0x1a80] ;  /* 0x001a8000b2437984 */ /* 0x0022a20000004800 */
[----:B------:R-:W-:Y:S01]  /*9390*/  BSSY B0, `(.L_x_8798) ;  /* 0x0000005000007945 */ /* 0x000fe20003800000 */
[----:B0-----:R-:W-:-:S02]  /*93a0*/  IADD3 R182, R131, 0x2c0, RZ ;  /* 0x000002c083b67810 */ /* 0x001fc40007ffe0ff */
[----:B------:R-:W-:Y:S01]  /*93b0*/  LEA.HI.SX32 R66, R66, R131, 0x1b ;  /* 0x0000008342427211 */ /* 0x000fe200078fdaff */
[----:B------:R-:W-:Y:S05]  /*93c0*/  @!P1 BRA `(.L_x_8799) ;  /* 0x0000001000009947 */ /* 0x000fea0003800000 */
[----:B--2---:R0:W-:Y:S02]  /*93d0*/  RED.E.ADD.F32.FTZ.RN.STRONG.GPU [R64.64+-0x600], R67 ;  /* 0xfffa00434000798e */ /* 0x0041e4000c10e7a0 */
.L_x_8799:
[----:B------:R-:W-:Y:S05]  /*93e0*/  BSYNC B0 ;  /* 0x0000000000007941 */ /* 0x000fea0003800000 */
.L_x_8798:
[----:B0-2---:R0:W2:Y:S01]  /*93f0*/  LDS R67, [R66.X4+0x1b00] ;  /* 0x001b000042437984 */ /* 0x0050a20000004800 */
[----:B------:R-:W-:Y:S01]  /*9400*/  BSSY B0, `(.L_x_8800) ;  /* 0x0000005000007945 */ /* 0x000fe20003800000 */
[----:B-1----:R-:W-:Y:S02]  /*9410*/  IADD3 R178, R131, 0x2e0, RZ ;  /* 0x000002e083b27810 */ /* 0x002fe40007ffe0ff */
[----:B------:R-:W-:Y:S01]  /*9420*/  LEA.HI.SX32 R182, R182, R131, 0x1b ;  /* 0x00000083b6b67211 */ /* 0x000fe200078fdaff */
[----:B------:R-:W-:Y:S05]  /*9430*/  @!P2 BRA `(.L_x_8801) ;  /* 0x000000100000a947 */ /* 0x000fea0003800000 */
[----:B--2---:R1:W-:Y:S02]  /*9440*/  RED.E.ADD.F32.FTZ.RN.STRONG.GPU [R64.64+-0x580], R67 ;  /* 0xfffa80434000798e */ /* 0x0043e4000c10e7a0 */
.L_x_8801:
[----:B------:R-:W-:Y:S05]  /*9450*/  BSYNC B0 ;  /* 0x0000000000007941 */ /* 0x000fea0003800000 */
.L_x_8800:
[----:B-12---:R1:W2:Y:S01]  /*9460*/  LDS R67, [R182.X4+0x1b80] ;  /* 0x001b8000b6437984 */ /* 0x0062a20000004800 */
[----:B------:R-:W-:Y:S01]  /*9470*/  BSSY B0, `(.L_x_8802) ;  /* 0x0000005000007945 */ /* 0x000fe20003800000 */
[----:B0-----:R-:W-:Y:S02]  /*9480*/  IADD3 R66, R131, 0x300, RZ ;  /* 0x0000030083427810 */ /* 0x001fe40007ffe0ff */
[----:B------:R-:W-:Y:S01]  /*9490*/  LEA.HI.SX32 R178, R178, R131, 0x1b ;  /* 0x00000083b2b27211 */ /* 0x000fe200078fdaff */
[----:B------:R-:W-:Y:S05]  /*94a0*/  @!P3 BRA `(.L_x_8803) ;  /* 0x000000100000b947 */ /* 0x000fea0003800000 */
[----:B--2---:R0:W-:Y:S02]  /*94b0*/  RED.E.ADD.F32.FTZ.RN.STRONG.GPU [R64.64+-0x500], R67 ;  /* 0xfffb00434000798e */ /* 0x0041e4000c10e7a0 */
.L_x_8803:
[----:B------:R-:W-:Y:S05]  /*94c0*/  BSYNC B0 ;  /* 0x0000000000007941 */ /* 0x000fea0003800000 */
.L_x_8802:
[----:B0-2---:R0:W2:Y:S01]  /*94d0*/  LDS R67, [R178.X4+0x1c00] ;  /* 0x001c0000b2437984 */ /* 0x0050a20000004800 */
[----:B------:R-:W-:Y:S01]  /*94e0*/  BSSY B0, `(.L_x_8804) ;  /* 0x0000004000007945 */ /* 0x000fe20003800000 */
[----:B------:R-:W-:Y:S01]  /*94f0*/  LEA.HI.SX32 R66, R66, R131, 0x1b ;  /* 0x0000008342427211 */ /* 0x000fe200078fdaff */
[----:B------:R-:W-:Y:S05]  /*9500*/  @!P4 BRA `(.L_x_8805) ;  /* 0x000000100000c947 */ /* 0x000fea0003800000 */
[----:B--2---:R2:W-:Y:S02]  /*9510*/  RED.E.ADD.F32.FTZ.RN.STRONG.GPU [R64.64+-0x480], R67 ;  /* 0xfffb80434000798e */ /* 0x0045e4000c10e7a0 */
.L_x_8805:
[----:B------:R-:W-:Y:S05]  /*9520*/  BSYNC B0 ;  /* 0x0000000000007941 */ /* 0x000fea0003800000 */
.L_x_8804:
[----:B--2---:R2:W3:Y:S01]  /*9530*/  LDS R67, [R66.X4+0x1c80] ;  /* 0x001c800042437984 */ /* 0x0044e20000004800 */
[----:B------:R-:W-:Y:S01]  /*9540*/  BSSY B0, `(.L_x_8806) ;  /* 0x0000005000007945 */ /* 0x000fe20003800000 */
[----:B0-----:R-:W-:-:S02]  /*9550*/  IADD3 R178, R131, 0x320, RZ ;  /* 0x0000032083b27810 */ /* 0x001fc40007ffe0ff */
[----:B-1----:R-:W-:Y:S01]  /*9560*/  IADD3 R182, R131, 0x340, RZ ;  /* 0x0000034083b67810 */ /* 0x002fe20007ffe0ff */
[----:B------:R-:W-:Y:S05]  /*9570*/  @!P5 BRA `(.L_x_8807) ;  /* 0x000000100000d947 */ /* 0x000fea0003800000 */
[----:B---3--:R0:W-:Y:S02]  /*9580*/  RED.E.ADD.F32.FTZ.RN.STRONG.GPU [R64.64+-0x400], R67 ;  /* 0xfffc00434000798e */ /* 0x0081e4000c10e7a0 */
.L_x_8807:
[----:B------:R-:W-:Y:S05]  /*9590*/  BSYNC B0 ;  /* 0x0000000000007941 */ /* 0x000fea0003800000 */
.L_x_8806:
        /* <DEDUP_REMOVED lines=14> */
.L_x_8809:
[----:B0-----:R-:W-:Y:S05]  /*9680*/  BSYNC B0 ;  /* 0x0000000000007941 */ /* 0x001fea0003800000 */
.L_x_8808:
[----:B-1----:R0:W1:Y:S01]  /*9690*/  LDS R67, [R182.X4+0x1d80] ;  /* 0x001d8000b6437984 */ /* 0x0020620000004800 */
[----:B------:R-:W-:Y:S01]  /*96a0*/  BSSY B0, `(.L_x_8810) ;  /* 0x0000005000007945 */ /* 0x000fe20003800000 */
[----:B------:R-:W-:Y:S02]  /*96b0*/  IADD3 R178, R131, 0x380, RZ ;  /* 0x0000038083b27810 */ /* 0x000fe40007ffe0ff */
[----:B------:R-:W-:Y:S01]  /*96c0*/  LEA.HI.SX32 R66, R66, R131, 0x1b ;  /* 0x0000008342427211 */ /* 0x000fe200078fdaff */
[----:B------:R-:W-:Y:S05]  /*96d0*/  @!P0 BRA `(.L_x_8811) ;  /* 0x0000001000008947 */ /* 0x000fea0003800000 */
[----:B-1----:R1:W-:Y:S02]  /*96e0*/  RED.E.ADD.F32.FTZ.RN.STRONG.GPU [R64.64+-0x300], R67 ;  /* 0xfffd00434000798e */ /* 0x0023e4000c10e7a0 */
.L_x_8811:
[----:B------:R-:W-:Y:S05]  /*96f0*/  BSYNC B0 ;  /* 0x0000000000007941 */ /* 0x000fea0003800000 */
.L_x_8810:
[----:B-1----:R1:W2:Y:S01]  /*9700*/  LDS R67, [R66.X4+0x1e00] ;  /* 0x001e000042437984 */ /* 0x0022a20000004800 */
[----:B------:R-:W-:Y:S01]  /*9710*/  BSSY B0, `(.L_x_8812) ;  /* 0x0000005000007945 */ /* 0x000fe20003800000 */
[----:B0-----:R-:W-:-:S02]  /*9720*/  IADD3 R182, R131, 0x3a0, RZ ;  /* 0x000003a083b67810 */ /* 0x001fc40007ffe0ff */
[----:B------:R-:W-:Y:S01]  /*9730*/  LEA.HI.SX32 R178, R178, R131, 0x1b ;  /* 0x00000083b2b27211 */ /* 0x000fe200078fdaff */
[----:B------:R-:W-:Y:S05]  /*9740*/  @!P1 BRA `(.L_x_8813) ;  /* 0x0000001000009947 */ /* 0x000fea0003800000 */
[----:B--2---:R0:W-:Y:S02]  /*9750*/  RED.E.ADD.F32.FTZ.RN.STRONG.GPU [R64.64+-0x280], R67 ;  /* 0xfffd80434000798e */ /* 0x0041e4000c10e7a0 */
.L_x_8813:
[----:B------:R-:W-:Y:S05]  /*9760*/  BSYNC B0 ;  /* 0x0000000000007941 */ /* 0x000fea0003800000 */
.L_x_8812:
[----:B0-2---:R0:W2:Y:S01]  /*9770*/  LDS R67, [R178.X4+0x1e80] ;  /* 0x001e8000b2437984 */ /* 0x0050a20000004800 */
[----:B------:R-:W-:Y:S01]  /*9780*/  BSSY B0, `(.L_x_8814) ;  /* 0x0000005000007945 */ /* 0x000fe20003800000 */
[----:B-1----:R-:W-:Y:S02]  /*9790*/  IADD3 R66, R131, 0x3c0, RZ ;  /* 0x000003c083427810 */ /* 0x002fe40007ffe0ff */
[----:B------:R-:W-:Y:S01]  /*97a0*/  LEA.HI.SX32 R182, R182, R131, 0x1b ;  /* 0x00000083b6b67211 */ /* 0x000fe200078fdaff */
[----:B------:R-:W-:Y:S05]  /*97b0*/  @!P2 BRA `(.L_x_8815) ;  /* 0x000000100000a947 */ /* 0x000fea0003800000 */
[----:B--2---:R1:W-:Y:S02]  /*97c0*/  RED.E.ADD.F32.FTZ.RN.STRONG.GPU [R64.64+-0x200], R67 ;  /* 0xfffe00434000798e */ /* 0x0043e4000c10e7a0 */
.L_x_8815:
[----:B------:R-:W-:Y:S05]  /*97d0*/  BSYNC B0 ;  /* 0x0000000000007941 */ /* 0x000fea0003800000 */
.L_x_8814:
[----:B-12---:R1:W2:Y:S01]  /*97e0*/  LDS R67, [R182.X4+0x1f00] ;  /* 0x001f0000b6437984 */ /* 0x0062a20000004800 */
[----:B------:R-:W-:Y:S01]  /*97f0*/  BSSY B0, `(.L_x_8816) ;  /* 0x0000005000007945 */ /* 0x000fe20003800000 */
[----:B0-----:R-:W-:Y:S02]  /*9800*/  IADD3 R178, R131, 0x3e0, RZ ;  /* 0x000003e083b27810 */ /* 0x001fe40007ffe0ff */
[----:B------:R-:W-:Y:S01]  /*9810*/  LEA.HI.SX32 R66, R66, R131, 0x1b ;  /* 0x0000008342427211 */ /* 0x000fe200078fdaff */
[----:B------:R-:W-:Y:S05]  /*9820*/  @!P3 BRA `(.L_x_8817) ;  /* 0x000000100000b947 */ /* 0x000fea0003800000 */
[----:B--2---:R0:W-:Y:S02]  /*9830*/  RED.E.ADD.F32.FTZ.RN.STRONG.GPU [R64.64+-0x180], R67 ;  /* 0xfffe80434000798e */ /* 0x0041e4000c10e7a0 */
.L_x_8817:
[----:B------:R-:W-:Y:S05]  /*9840*/  BSYNC B0 ;  /* 0x0000000000007941 */ /* 0x000fea0003800000 */
.L_x_8816:
[----:B0-2---:R0:W2:Y:S01]  /*9850*/  LDS R67, [R66.X4+0x1f80] ;  /* 0x001f800042437984 */ /* 0x0050a20000004800 */
[----:B------:R-:W-:Y:S01]  /*9860*/  BSSY B0, `(.L_x_8818) ;  /* 0x0000004000007945 */ /* 0x000fe20003800000 */
[----:B------:R-:W-:Y:S01]  /*9870*/  LEA.HI.SX32 R178, R178, R131, 0x1b ;  /* 0x00000083b2b27211 */ /* 0x000fe200078fdaff */
[----:B------:R-:W-:Y:S05]  /*9880*/  @!P4 BRA `(.L_x_8819) ;  /* 0x000000100000c947 */ /* 0x000fea0003800000 */
[----:B--2---:R2:W-:Y:S02]  /*9890*/  RED.E.ADD.F32.FTZ.RN.STRONG.GPU [R64.64+-0x100], R67 ;  /* 0xffff00434000798e */ /* 0x0045e4000c10e7a0 */
.L_x_8819:
[----:B------:R-:W-:Y:S05]  /*98a0*/  BSYNC B0 ;  /* 0x0000000000007941 */ /* 0x000fea0003800000 */
.L_x_8818:
[----:B--2---:R2:W3:Y:S01]  /*98b0*/  LDS R67, [R178.X4+0x2000] ;  /* 0x00200000b2437984 */ /* 0x0044e20000004800 */
[----:B------:R-:W-:Y:S01]  /*98c0*/  BSSY B0, `(.L_x_8820) ;  /* 0x0000003000007945 */ /* 0x000fe20003800000 */
[----:B------:R-:W-:Y:S05]  /*98d0*/  @!P5 BRA `(.L_x_8821) ;  /* 0x000000100000d947 */ /* 0x000fea0003800000 */
[----:B---3--:R3:W-:Y:S02]  /*98e0*/  RED.E.ADD.F32.FTZ.RN.STRONG.GPU [R64.64+-0x80], R67 ;  /* 0xffff80434000798e */ /* 0x0087e4000c10e7a0 */
.L_x_8821:
[----:B------:R-:W-:Y:S05]  /*98f0*/  BSYNC B0 ;  /* 0x0000000000007941 */ /* 0x000fea0003800000 */
.L_x_8820:
[----:B--2---:R-:W2:Y:S01]  /*9900*/  SHFL.DOWN PT, R178, R129, 0x1, 0x1f ;  /* 0x08201f0081b27f89 */ /* 0x004ea200000e0000 */
[C---:B------:R-:W-:Y:S01]  /*9910*/  ISETP.GT.AND P0, PT, R130.reuse, 0x1e, PT ;  /* 0x0000001e8200780c */ /* 0x040fe20003f04270 */
[----:B------:R-:W-:Y:S01]  /*9920*/  FFMA.FTZ R142, R165, R142, R143 ;  /* 0x0000008ea58e7223 */ /* 0x000fe2000001008f */
[----:B---3--:R-:W-:Y:S01]  /*9930*/  MOV R65, R129 ;  /* 0x0000008100417202 */ /* 0x008fe20000000f00 */
[----:B------:R-:W3:Y:S01]  /*9940*/  SHFL.DOWN PT, R179, R176, 0x1, 0x1f ;  /* 0x08201f00b0b37f89 */ /* 0x000ee200000e0000 */
[----:B0-----:R-:W-:Y:S01]  /*9950*/  MOV R66, R176 ;  /* 0x000000b000427202 */ /* 0x001fe20000000f00 */
[----:B------:R-:W-:Y:S01]  /*9960*/  FFMA.FTZ R52, R19, R141, R52 ;  /* 0x0000008d13347223 */ /* 0x000fe20000010034 */
[----:B------:R-:W-:Y:S01]  /*9970*/  MOV R67, R175 ;  /* 0x000000af00437202 */ /* 0x000fe20000000f00 */
[----:B-1----:R-:W0:Y:S01]  /*9980*/  SHFL.DOWN PT, R182, R175, 0x1, 0x1f ;  /* 0x08201f00afb67f89 */ /* 0x002e2200000e0000 */
[----:B------:R-:W-:Y:S01]  /*9990*/  MOV R64, R128 ;  /* 0x0000008000407202 */ /* 0x000fe20000000f00 */
[-C--:B------:R-:W-:Y:S01]  /*99a0*/  FFMA.FTZ R19, R105, R144.reuse, R142 ;  /* 0x0000009069137223 */ /* 0x080fe2000001008e */
[----:B------:R-:W-:Y:S01]  /*99b0*/  ISETP.NE.AND P1, PT, R130, RZ, PT ;  /* 0x000000ff8200720c */ /* 0x000fe20003f25270 */
[----:B------:R-:W1:Y:S01]  /*99c0*/  SHFL.DOWN PT, R177, R128, 0x1, 0x1f ;  /* 0x08201f0080b17f89 */ /* 0x000e6200000e0000 */
[----:B------:R-:W-:Y:S01]  /*99d0*/  FFMA.FTZ R53, R20, R144, R53 ;  /* 0x0000009014357223 */ /* 0x000fe20000010035 */
[----:B------:R-:W-:Y:S01]  /*99e0*/  ISETP.NE.AND P2, PT, R131, RZ, PT ;  /* 0x000000ff8300720c */ /* 0x000fe20003f45270 */
[----:B------:R-:W-:Y:S01]  /*99f0*/  FFMA.FTZ R54, R21, R145, R54 ;  /* 0x0000009115367223 */ /* 0x000fe20000010036 */
[----:B------:R-:W-:Y:S01]  /*9a00*/  BSSY B0, `(.L_x_8822) ;  /* 0x000008d000007945 */ /* 0x000fe20003800000 */
[----:B------:R-:W-:-:S02]  /*9a10*/  FADD.FTZ R78, R19, R78 ;  /* 0x0000004e134e7221 */ /* 0x000fc40000010000 */
[----:B------:R-:W-:Y:S02]  /*9a20*/  FMUL.FTZ R3, R3, R214 ;  /* 0x000000d603037220 */ /* 0x000fe40000410000 */
[----:B------:R-:W-:Y:S02]  /*9a30*/  FMUL.FTZ R5, R5, R212 ;  /* 0x000000d405057220 */ /* 0x000fe40000410000 */
        /* <DEDUP_REMOVED lines=19> */
[----:B------:R-:W-:Y:S02]  /*9b70*/  FFMA.FTZ R55, R22, R4, R55 ;  /* 0x0000000416377223 */ /* 0x000fe40000010037 */
[----:B--2---:R-:W-:-:S02]  /*9b80*/  @!P0 FADD.FTZ R65, R65, R176 ;  /* 0x000000b041418221 */ /* 0x004fc40000010000 */
[----:B------:R-:W-:Y:S02]  /*9b90*/  FFMA.FTZ R197, R107, R4, R197 ;  /* 0x000000046bc57223 */ /* 0x000fe400000100c5 */
[----:B0-----:R-:W-:Y:S01]  /*9ba0*/  @!P0 FADD.FTZ R66, R66, R175 ;  /* 0x000000af42428221 */ /* 0x001fe20000010000 */
[----:B------:R-:W0:Y:S01]  /*9bb0*/  SHFL.DOWN PT, R20, R65, 0x4, 0x1f ;  /* 0x08801f0041147f89 */ /* 0x000e2200000e0000 */
[-C--:B------:R-:W-:Y:S02]  /*9bc0*/  FFMA.FTZ R56, R23, R5.reuse, R56 ;  /* 0x0000000517387223 */ /* 0x080fe40000010038 */
[----:B-1----:R-:W-:Y:S01]  /*9bd0*/  @!P0 FADD.FTZ R67, R67, R128 ;  /* 0x0000008043438221 */ /* 0x002fe20000010000 */
        /* <DEDUP_REMOVED lines=8> */
[----:B------:R-:W-:Y:S02]  /*9c60*/  FMUL.FTZ R9, R9, R228 ;  /* 0x000000e409097220 */ /* 0x000fe40000410000 */
[----:B------:R-:W-:Y:S02]  /*9c70*/  FMUL.FTZ R191, R156, R191 ;  /* 0x000000bf9cbf7220 */ /* 0x000fe40000410000 */
[----:B------:R-:W-:Y:S02]  /*9c80*/  FFMA.FTZ R9, R10, R227, R9 ;  /* 0x000000e30a097223 */ /* 0x000fe40000010009 */
[----:B------:R-:W-:Y:S02]  /*9c90*/  FFMA.FTZ R191, R155, R192, R191 ;  /* 0x000000c09bbf7223 */ /* 0x000fe400000100bf */
[----:B------:R-:W-:-:S02]  /*9ca0*/  FMUL.FTZ R169, R164, R169 ;  /* 0x000000a9a4a97220 */ /* 0x000fc40000410000 */
[----:B0-----:R-:W-:Y:S02]  /*9cb0*/  @!P0 FADD.FTZ R65, R65, R20 ;  /* 0x0000001441418221 */ /* 0x001fe40000010000 */
[----:B------:R-:W-:Y:S02]  /*9cc0*/  FMUL.FTZ R171, R235, R171 ;  /* 0x000000abebab7220 */ /* 0x000fe40000410000 */
[----:B-1----:R-:W-:Y:S01]  /*9cd0*/  @!P0 FADD.FTZ R66, R66, R21 ;  /* 0x0000001542428221 */ /* 0x002fe20000010000 */
[----:B------:R-:W0:Y:S01]  /*9ce0*/  SHFL.DOWN PT, R6, R65, 0x8, 0x1f ;  /* 0x09001f0041067f89 */ /* 0x000e2200000e0000 */
[----:B------:R-:W-:Y:S02]  /*9cf0*/  FMUL.FTZ R137, R237, R137 ;  /* 0x00000089ed897220 */ /* 0x000fe40000410000 */
[----:B--2---:R-:W-:Y:S02]  /*9d00*/  @!P0 FADD.FTZ R67, R67, R128 ;  /* 0x0000008043438221 */ /* 0x004fe40000010000 */
[----:B------:R-:W-:-:S02]  /*9d10*/  FMUL.FTZ R135, R174, R135 ;  /* 0x00000087ae877220 */ /* 0x000fc40000410000 */
[----:B---3--:R-:W-:Y:S01]  /*9d20*/  @!P0 FADD.FTZ R64, R64, R19 ;  /* 0x0000001340408221 */ /* 0x008fe20000010000 */
[----:B------:R-:W1:Y:S01]  /*9d30*/  SHFL.DOWN PT, R20, R67, 0x8, 0x1f ;  /* 0x09001f0043147f89 */ /* 0x000e6200000e0000 */
[----:B------:R-:W-:Y:S01]  /*9d40*/  ISETP.GT.AND P0, PT, R130, 0x17, PT ;  /* 0x000000178200780c */ /* 0x000fe20003f04270 */
[----:B------:R-:W-:Y:S02]  /*9d50*/  FMUL.FTZ R11, R11, R226 ;  /* 0x000000e20b0b7220 */ /* 0x000fe40000410000 */
[----:B------:R-:W2:Y:S01]  /*9d60*/  SHFL.DOWN PT, R19, R66, 0x8, 0x1f ;  /* 0x09001f0042137f89 */ /* 0x000ea200000e0000 */
[----:B------:R-:W-:Y:S02]  /*9d70*/  FMUL.FTZ R189, R154, R189 ;  /* 0x000000bd9abd7220 */ /* 0x000fe40000410000 */
[----:B------:R-:W-:Y:S01]  /*9d80*/  FMUL.FTZ R13, R13, R224 ;  /* 0x000000e00d0d7220 */ /* 0x000fe20000410000 */
[----:B------:R-:W3:Y:S01]  /*9d90*/  SHFL.DOWN PT, R3, R64, 0x8, 0x1f ;  /* 0x09001f0040037f89 */ /* 0x000ee200000e0000 */
[----:B------:R-:W-:-:S02]  /*9da0*/  FMUL.FTZ R187, R152, R187 ;  /* 0x000000bb98bb7220 */ /* 0x000fc40000410000 */
[----:B------:R-:W-:Y:S02]  /*9db0*/  FMUL.FTZ R15, R15, R222 ;  /* 0x000000de0f0f7220 */ /* 0x000fe40000410000 */
[----:B------:R-:W-:Y:S02]  /*9dc0*/  FMUL.FTZ R183, R150, R183 ;  /* 0x000000b796b77220 */ /* 0x000fe40000410000 */
[----:B------:R-:W-:Y:S02]  /*9dd0*/  FMUL.FTZ R17, R17, R220 ;  /* 0x000000dc11117220 */ /* 0x000fe40000410000 */
[----:B0-----:R-:W-:Y:S02]  /*9de0*/  @!P0 FADD.FTZ R65, R65, R6 ;  /* 0x0000000641418221 */ /* 0x001fe40000010000 */
[----:B------:R-:W-:Y:S02]  /*9df0*/  FMUL.FTZ R181, R148, R181 ;  /* 0x000000b594b57220 */ /* 0x000fe40000410000 */
[----:B------:R-:W-:Y:S01]  /*9e00*/  FMUL.FTZ R0, R0, R239 ;  /* 0x000000ef00007220 */ /* 0x000fe20000410000 */
[----:B------:R-:W0:Y:S01]  /*9e10*/  SHFL.DOWN PT, R6, R65, 0x10, 0x1f ;  /* 0x0a001f0041067f89 */ /* 0x000e2200000e0000 */
[----:B------:R-:W-:-:S02]  /*9e20*/  FMUL.FTZ R168, R127, R168 ;  /* 0x000000a87fa87220 */ /* 0x000fc40000410000 */
[----:B-1----:R-:W-:Y:S02]  /*9e30*/  @!P0 FADD.FTZ R67, R67, R20 ;  /* 0x0000001443438221 */ /* 0x002fe40000010000 */
        /* <DEDUP_REMOVED lines=24> */
[----:B------:R0:W-:Y:S01]  /*9fc0*/  @!P1 STS.128 [0x2110], R64 ;  /* 0x00211040ff009388 */ /* 0x0001e20000000c00 */
[----:B------:R-:W-:Y:S02]  /*9fd0*/  FFMA.FTZ R180, R147, R180, R181 ;  /* 0x000000b493b47223 */ /* 0x000fe400000100b5 */
[----:B------:R-:W-:Y:S02]  /*9fe0*/  FFMA.FTZ R0, R2, R185, R0 ;  /* 0x000000b902007223 */ /* 0x000fe40000010000 */
[----:B------:R-:W-:-:S02]  /*9ff0*/  FFMA.FTZ R167, R126, R167, R168 ;  /* 0x000000a77ea77223 */ /* 0x000fc400000100a8 */
        /* <DEDUP_REMOVED lines=45> */
.L_x_8823:
[----:B0-----:R-:W-:Y:S05]  /*a2d0*/  BSYNC B0 ;  /* 0x0000000000007941 */ /* 0x001fea0003800000 */
.L_x_8822:
        /* <DEDUP_REMOVED lines=8> */
.L_x_8745:
        /* <DEDUP_REMOVED lines=15> */
[-C--:B------:R-:W-:Y:S01]  /*a450*/  LEA.HI.SX32 R129, R130, R130.reuse, 0x1b ;  /* 0x0000008282817211 */ /* 0x080fe200078fdaff */
[----:B------:R-:W-:Y:S01]  /*a460*/  UIMAD.WIDE.U32 UR8, UR12, UR36, URZ ;  /* 0x000000240c0872a5 */ /* 0x000fe2000f8e003f */
[-C--:B------:R-:W-:Y:S01]  /*a470*/  LEA.HI.SX32 R128, R128, R130.reuse, 0x1b ;  /* 0x0000008280807211 */ /* 0x080fe200078fdaff */
[----:B------:R-:W-:Y:S01]  /*a480*/  BSSY B0, `(.L_x_8825) ;  /* 0x0000040000007945 */ /* 0x000fe20003800000 */
[----:B------:R-:W-:-:S02]  /*a490*/  LEA.HI.SX32 R127, R127, R130, 0x1b ;  /* 0x000000827f7f7211 */ /* 0x000fc400078fdaff */
[-C--:B------:R-:W-:Y:S01]  /*a4a0*/  LEA.HI.SX32 R126, R126, R130.reuse, 0x1b ;  /* 0x000000827e7e7211 */ /* 0x080fe200078fdaff */
[----:B------:R-:W-:Y:S01]  /*a4b0*/  STS [R116.X4], R63 ;  /* 0x0000003f74007388 */ /* 0x000fe20000004800 */
[-C--:B------:R-:W-:Y:S02]  /*a4c0*/  LEA.HI.SX32 R67, R67, R130.reuse, 0x1b ;  /* 0x0000008243437211 */ /* 0x080fe400078fdaff */
[-C--:B------:R-:W-:Y:S01]  /*a4d0*/  LEA.HI.SX32 R66, R66, R130.reuse, 0x1b ;  /* 0x0000008242427211 */ /* 0x080fe200078fdaff */
[----:B------:R-:W-:Y:S01]  /*a4e0*/  STS [R116.X4+0x4], R62 ;  /* 0x0000043e74007388 */ /* 0x000fe20000004800 */
[-C--:B------:R-:W-:Y:S02]  /*a4f0*/  LEA.HI.SX32 R65, R65, R130.reuse, 0x1b ;  /* 0x0000008241417211 */ /* 0x080fe400078fdaff */
[----:B------:R-:W-:Y:S01]  /*a500*/  LEA.HI.SX32 R64, R64, R130, 0x1b ;  /* 0x0000008240407211 */ /* 0x000fe200078fdaff */
[----:B------:R-:W-:Y:S01]  /*a510*/  STS [R116.X4+0x8], R61 ;  /* 0x0000083d74007388 */ /* 0x000fe20000004800 */
[----:B------:R-:W-:-:S02]  /*a520*/  MOV R0, UR40 ;  /* 0x0000002800007c02 */ /* 0x000fc40008000f00 */
[----:B------:R-:W-:Y:S01]  /*a530*/  IADD3 R4, P2, R124, UR25, RZ ;  /* 0x000000197c047c10 */ /* 0x000fe2000ff5e0ff */
[----:B------:R-:W-:Y:S01]  /*a540*/  STS [R116.X4+0xc], R60 ;  /* 0x00000c3c74007388 */ /* 0x000fe20000004800 */
[----:B------:R-:W-:-:S03]  /*a550*/  SHF.R.S32.HI R43, RZ, 0x1f, R124 ;  /* 0x0000001fff2b7819 */ /* 0x000fc6000001147c */
        /* <DEDUP_REMOVED lines=31> */
[----:B0-----:R-:W-:Y:S01]  /*a750*/  MOV R0, UR25 ;  /* 0x0000001900007c02 */ /* 0x001fe20008000f00 */
[----:B------:R-:W-:-:S02]  /*a760*/  UIMAD UR25, UR12, UR37, UR7 ;  /* 0x000000250c1972a4 */ /* 0x000fc4000f8e0207 */
[----:B------:R-:W-:Y:S01]  /*a770*/  UIADD3 UR7, UR35, UR38, URZ ;  /* 0x0000002623077290 */ /* 0x000fe2000fffe03f */
        /* <DEDUP_REMOVED lines=16> */
.L_x_8826:
[----:B------:R-:W-:Y:S05]  /*a880*/  BSYNC B0 ;  /* 0x0000000000007941 */ /* 0x000fea0003800000 */
.L_x_8825:
[----:B0-----:R-:W2:Y:S01]  /*a890*/  LDL.LU R9, [R1] ;  /* 0x0000000001097983 */ /* 0x001ea20000300800 */
        /* <DEDUP_REMOVED lines=9> */
[----:B------:R-:W-:Y:S01]  /*a930*/  LOP3.LUT R10, R124, 0x60, RZ, 0xfc, !PT ;  /* 0x000000607c0a7812 */ /* 0x000fe200078efcff */
        /* <DEDUP_REMOVED lines=28> */
[----:B------:R-:W-:Y:S01]  /*ab00*/  LOP3.LUT R24, R124, 0x140, RZ, 0xfc, !PT ;  /* 0x000001407c187812 */ /* 0x000fe200078efcff */
        /* <DEDUP_REMOVED lines=61> */
[----:B------:R-:W-:-:S04]  /*aee0*/  FADD.FTZ R0, R7, R70 ;  /* 0x0000004607007221 */ /* 0x000fc80000010000 */
[----:B------:R-:W-:-:S04]  /*aef0*/  FADD.FTZ R7, R0, R71 ;  /* 0x0000004700077221 */ /* 0x000fc80000010000 */
[----:B------:R-:W-:Y:S02]  /*af00*/  FADD.FTZ R0, R7, R72 ;  /* 0x0000004807007221 */ /* 0x000fe40000010000 */
[----:B------:R-:W-:Y:S02]  /*af10*/  LDS R7, [R129.X4] ;  /* 0x0000000081077984 */ /* 0x000fe40000004800 */
[----:B0-----:R-:W-:Y:S01]  /*af20*/  FADD.FTZ R73, R0, R73 ;  /* 0x0000004900497221 */ /* 0x001fe20000010000 */
[----:B------:R-:W-:Y:S01]  /*af30*/  IADD3 R0, P1, R124, -0x1e0, RZ ;  /* 0xfffffe207c007810 */ /* 0x000fe20007f3e0ff */
[----:B------:R0:W-:Y:S02]  /*af40*/  @!P0 STS [0x840], R2 ;  /* 0x00084002ff008388 */ /* 0x0001e40000000800 */
[----:B-1----:R-:W-:Y:S01]  /*af50*/  FADD.FTZ R74, R73, R74 ;  /* 0x0000004a494a7221 */ /* 0x002fe20000010000 */
[----:B------:R-:W-:Y:S01]  /*af60*/  IADD3.X R43, R43, -0x1, RZ, P1, !PT ;  /* 0xffffffff2b2b7810 */ /* 0x000fe20000ffe4ff */
[----:B------:R-:W-:Y:S02]  /*af70*/  BAR.SYNC.DEFER_BLOCKING 0x0 ;  /* 0x0000000000007b1d */ /* 0x000fe40000010000 */
[----:B---3--:R-:W-:-:S04]  /*af80*/  FADD.FTZ R75, R74, R75 ;  /* 0x0000004b4a4b7221 */ /* 0x008fc80000010000 */
[----:B----4-:R-:W-:-:S04]  /*af90*/  FADD.FTZ R76, R75, R76 ;  /* 0x0000004c4b4c7221 */ /* 0x010fc80000010000 */
[----:B-----5:R-:W-:-:S04]  /*afa0*/  FADD.FTZ R77, R76, R77 ;  /* 0x0000004d4c4d7221 */ /* 0x020fc80000010000 */
[----:B------:R-:W-:-:S04]  /*afb0*/  FADD.FTZ R78, R77, R78 ;  /* 0x0000004e4d4e7221 */ /* 0x000fc80000010000 */
[----:B------:R-:W-:-:S04]  /*afc0*/  FADD.FTZ R79, R78, R79 ;  /* 0x0000004f4e4f7221 */ /* 0x000fc80000010000 */
[----:B------:R-:W-:Y:S01]  /*afd0*/  FADD.FTZ R80, R79, R80 ;  /* 0x000000504f507221 */ /* 0x000fe20000010000 */
[----:B------:R-:W1:Y:S03]  /*afe0*/  LDS R31, [0x840] ;  /* 0x00084000ff1f7984 */ /* 0x000e660000000800 */
[----:B------:R-:W-:-:S04]  /*aff0*/  FADD.FTZ R81, R80, R81 ;  /* 0x0000005150517221 */ /* 0x000fc80000010000 */
[----:B------:R-:W-:-:S04]  /*b000*/  FADD.FTZ R82, R81, R82 ;  /* 0x0000005251527221 */ /* 0x000fc80000010000 */
[----:B0-----:R-:W-:-:S05]  /*b010*/  FADD.FTZ R2, R82, R83 ;  /* 0x0000005352027221 */ /* 0x001fca0000010000 */
[----:B------:R0:W-:Y:S01]  /*b020*/  STL [R1], R2 ;  /* 0x0000000201007387 */ /* 0x0001e20000100800 */
        /* <DEDUP_REMOVED lines=16> */
.L_x_8828:
[----:B0-----:R-:W-:Y:S05]  /*b130*/  BSYNC B0 ;  /* 0x0000000000007941 */ /* 0x001fea0003800000 */
.L_x_8827:
        /* <DEDUP_REMOVED lines=56> */
.L_x_8744:
        /* <DEDUP_REMOVED lines=27> */
.L_x_8831:
[----:B-1----:R-:W-:Y:S05]  /*b670*/  BSYNC B0 ;  /* 0x0000000000007941 */ /* 0x002fea0003800000 */
.L_x_8830:
[----:B------:R-:W-:Y:S01]  /*b680*/  BSSY B0, `(.L_x_8832) ;  /* 0x000001b000007945 */ /* 0x000fe20003800000 */
[----:B------:R-:W-:Y:S05]  /*b690*/  @!P0 BRA `(.L_x_8833) ;  /* 0x0000018000008947 */ /* 0x000fea0003800000 */
[----:B------:R-:W3:Y:S04]  /*b6a0*/  LDL.LU R2, [R1] ;  /* 0x0000000001027983 */ /* 0x000ee80000300800 */
        /* <DEDUP_REMOVED lines=23> */
.L_x_8833:
[----:B------:R-:W3:Y:S02]  /*b820*/  S2R R11, SR_TID.X ;  /* 0x00000000000b7919 */ /* 0x000ee40000002100 */
.L_x_8834:
[----:B-1----:R-:W-:Y:S05]  /*b830*/  BSYNC B0 ;  /* 0x0000000000007941 */ /* 0x002fea0003800000 */
.L_x_8832:
        /* <DEDUP_REMOVED lines=12> */
.L_x_8835:
        /* <DEDUP_REMOVED lines=32> */
.L_x_8836:
        /* <DEDUP_REMOVED lines=16> */
.L_x_14699:


//--------------------- .text._Z25selective_scan_bwd_kernelI32Selective_Scan_bwd_kernel_traitsILi32ELi16ELb0ELb1ELb0ELb0ELb1EfN3c107complexIfEEEEv12SSMParamsBwd --------------------------
	.section	.text._Z25selective_scan_bwd_kernelI32Selective_Scan_bwd_kernel_traitsILi32ELi16ELb0ELb1ELb0ELb0ELb1EfN3c107complexIfEEEEv12SSMParamsBwd,"ax",@progbits
	.sectioninfo	@"SHI_REGISTERS=255"
	.align	128
        .global         _Z25selective_scan_bwd_kernelI32Selective_Scan_bwd_kernel_traitsILi32ELi16ELb0ELb1ELb0ELb0ELb1EfN3c107complexIfEEEEv12SSMParamsBwd
        .type           _Z25selective_scan_bwd_kernelI32Selective_Scan_bwd_kernel_traitsILi32ELi16ELb0ELb1ELb0ELb0ELb1EfN3c107complexIfEEEEv12SSMParamsBwd,@function
        .size           _Z25selective_scan_bwd_kernelI32Selective_Scan_bwd_kernel_traitsILi32ELi16ELb0ELb1ELb0ELb0ELb1EfN3c107complexIfEEEEv12SSMParamsBwd,(.L_x_14700 - _Z25selective_scan_bwd_kernelI32Selective_Scan_bwd_kernel_traitsILi32ELi16ELb0ELb1ELb0ELb0ELb1EfN3c107complexIfEEEEv12SSMParamsBwd)
        .other          _Z25selective_scan_bwd_kernelI32Selective_Scan_bwd_kernel_traitsILi32ELi16ELb0ELb1ELb0ELb0ELb1EfN3c107complexIfEEEEv12SSMParamsBwd,@"STO_CUDA_ENTRY STV_DEFAULT"
_Z25selective_scan_bwd_kernelI32Selective_Scan_bwd_kernel_traitsILi32ELi16ELb0ELb1ELb0ELb0ELb1EfN3c107complexIfEEEEv12SSMParamsBwd:
.text._Z25selective_scan_bwd_kernelI32Selective_Scan_bwd_kernel_traitsILi32ELi16ELb0ELb1ELb0ELb0ELb1EfN3c107complexIfEEEEv12SSMParamsBwd:
        /* <DEDUP_REMOVED lines=159> */
[----:B---3--:R-:W-:-:S02]  /*09f0*/  SHF.L.U32 R0, R133, 0x4, RZ ;  /* 0x0000000485007819 */ /* 0x008fc400000006ff */
[----:B------:R-:W-:Y:S02]  /*0a00*/  LOP3.LUT R126, R133, 0x1f, RZ, 0xc0, !PT ;  /* 0x0000001f857e7812 */ /* 0x000fe400078ec0ff */
[----:B------:R-:W-:-:S04]  /*0a10*/  LOP3.LUT R0, R0, 0xfffffe00, RZ, 0xc0, !PT ;  /* 0xfffffe0000007812 */ /* 0x000fc800078ec0ff */
[----:B------:R-:W-:-:S04]  /*0a20*/  LOP3.LUT R127, R0, 0x1f, R133, 0xf8, !PT ;  /* 0x0000001f007f7812 */ /* 0x000fc800078ef885 */
[----:B-1--4-:R-:W-:Y:S02]  /*0a30*/  SHF.R.S32.HI R0, RZ, 0x1f, R127 ;  /* 0x0000001fff007819 */ /* 0x012fe4000001147f */
.L_x_8927:
        /* <DEDUP_REMOVED lines=27> */
[C---:B------:R-:W-:Y:S01]  /*0bf0*/  LOP3.LUT R12, R127.reuse, 0x140, RZ, 0xfc, !PT ;  /* 0x000001407f0c7812 */ /* 0x040fe200078efcff */
[----:B------:R1:W4:Y:S01]  /*0c00*/  @!P2 LDG.E R20, [R2.64+0x80] ;  /* 0x000080200214a981 */ /* 0x000322000c1e1900 */
[----:B------:R-:W-:Y:S02]  /*0c10*/  ISETP.GE.AND P5, PT, R6, UR39, PT ;  /* 0x0000002706007c0c */ /* 0x000fe4000bfa6270 */
[C---:B------:R-:W-:Y:S02]  /*0c20*/  LOP3.LUT R13, R127.reuse, 0x160, RZ, 0xfc, !PT ;  /* 0x000001607f0d7812 */ /* 0x040fe400078efcff */
[C---:B------:R-:W-:Y:S02]  /*0c30*/  LOP3.LUT R14, R127.reuse, 0x180, RZ, 0xfc, !PT ;  /* 0x000001807f0e7812 */ /* 0x040fe400078efcff */
[C---:B------:R-:W-:Y:S02]  /*0c40*/  LOP3.LUT R15, R127.reuse, 0x1a0, RZ, 0xfc, !PT ;  /* 0x000001a07f0f7812 */ /* 0x040fe400078efcff */
[----:B------:R-:W-:Y:S01]  /*0c50*/  LOP3.LUT R16, R127, 0x1c0, RZ, 0xfc, !PT ;  /* 0x000001c07f107812 */ /* 0x000fe200078efcff */
[----:B------:R1:W5:Y:S01]  /*0c60*/  @!P6 LDG.E R24, [R2.64+0x280] ;  /* 0x000280200218e981 */ /* 0x000362000c1e1900 */
        /* <DEDUP_REMOVED lines=9> */
[----:B------:R-:W-:Y:S02]  /*0d00*/  ISETP.GE.AND P2, PT, R10, UR39, PT ;  /* 0x000000270a007c0c */ /* 0x000fe4000bf46270 */
[----:B------:R-:W-:Y:S01]  /*0d10*/  IADD3 R35, R132, 0x20, RZ ;  /* 0x0000002084237810 */ /* 0x000fe20007ffe0ff */
[----:B------:R1:W2:Y:S01]  /*0d20*/  @!P3 LDG.E R5, [R2.64+0x100] ;  /* 0x000100200205b981 */ /* 0x0002a2000c1e1900 */
[----:B------:R-:W-:-:S02]  /*0d30*/  ISETP.GE.AND P6, PT, R11, UR39, PT ;  /* 0x000000270b007c0c */ /* 0x000fc4000bfc6270 */
[----:B------:R-:W-:Y:S01]  /*0d40*/  IADD3 R37, R132, 0x40, RZ ;  /* 0x0000004084257810 */ /* 0x000fe20007ffe0ff */
[----:B------:R1:W5:Y:S01]  /*0d50*/  @!P4 LDG.E R22, [R2.64+0x180] ;  /* 0x000180200216c981 */ /* 0x000362000c1e1900 */
[----:B------:R-:W-:Y:S02]  /*0d60*/  ISETP.GE.AND P5, PT, R12, UR39, PT ;  /* 0x000000270c007c0c */ /* 0x000fe4000bfa6270 */
[C---:B------:R-:W-:Y:S01]  /*0d70*/  IADD3 R39, R132.reuse, 0x60, RZ ;  /* 0x0000006084277810 */ /* 0x040fe20007ffe0ff */
[----:B------:R1:W5:Y:S01]  /*0d80*/  @!P0 LDG.E R23, [R2.64+0x300] ;  /* 0x0003002002178981 */ /* 0x000362000c1e1900 */
[----:B------:R-:W-:Y:S02]  /*0d90*/  ISETP.GE.AND P3, PT, R13, UR39, PT ;  /* 0x000000270d007c0c */ /* 0x000fe4000bf66270 */
[----:B------:R-:W-:Y:S01]  /*0da0*/  LEA.HI.SX32 R168, R132, R132, 0x1b ;  /* 0x0000008484a87211 */ /* 0x000fe200078fdaff */
[----:B------:R1:W5:Y:S01]  /*0db0*/  @!P1 LDG.E R25, [R2.64+0x380] ;  /* 0x0003802002199981 */ /* 0x000362000c1e1900 */
[----:B------:R-:W-:-:S02]  /*0dc0*/  ISETP.GE.AND P4, PT, R14, UR39, PT ;  /* 0x000000270e007c0c */ /* 0x000fc4000bf86270 */
[C---:B------:R-:W-:Y:S01]  /*0dd0*/  IADD3 R41, R132.reuse, 0x80, RZ ;  /* 0x0000008084297810 */ /* 0x040fe20007ffe0ff */
        /* <DEDUP_REMOVED lines=8> */
[C---:B------:R-:W-:Y:S01]  /*0e60*/  IADD3 R123, R132.reuse, 0x140, RZ ;  /* 0x00000140847b7810 */ /* 0x040fe20007ffe0ff */
[----:B------:R1:W5:Y:S01]  /*0e70*/  @!P3 LDG.E R29, [R2.64+0x580] ;  /* 0x00058020021db981 */ /* 0x000362000c1e1900 */
[C---:B------:R-:W-:Y:S02]  /*0e80*/  IADD3 R121, R132.reuse, 0x180, RZ ;  /* 0x0000018084797810 */ /* 0x040fe40007ffe0ff */
[C---:B------:R-:W-:Y:S01]  /*0e90*/  IADD3 R119, R132.reuse, 0x1c0, RZ ;  /* 0x000001c084777810 */ /* 0x040fe20007ffe0ff */
[----:B------:R1:W5:Y:S01]  /*0ea0*/  @!P4 LDG.E R30, [R2.64+0x600] ;  /* 0x00060020021ec981 */ /* 0x000362000c1e1900 */
[----:B------:R-:W-:Y:S02]  /*0eb0*/  SHF.L.U32 R117, R132, 0x4, RZ ;  /* 0x0000000484757819 */ /* 0x000fe400000006ff */
[----:B------:R-:W-:Y:S01]  /*0ec0*/  SHF.L.U32 R36, R127, 0x2, RZ ;  /* 0x000000027f247819 */ /* 0x000fe200000006ff */
[----:B------:R1:W5:Y:S01]  /*0ed0*/  @!P0 LDG.E R31, [R2.64+0x680] ;  /* 0x00068020021f8981 */ /* 0x000362000c1e1900 */
[----:B------:R-:W-:Y:S01]  /*0ee0*/  HFMA2.MMA R45, -RZ, RZ, 0, 0 ;  /* 0x00000000ff2d7435 */ /* 0x000fe200000001ff */
[----:B------:R-:W-:-:S02]  /*0ef0*/  ULDC.64 UR8, c[0x0][0x1f0] ;  /* 0x00007c0000087ab9 */ /* 0x000fc40000000a00 */
[----:B------:R1:W5:Y:S01]  /*0f00*/  @!P1 LDG.E R32, [R2.64+0x700] ;  /* 0x0007002002209981 */ /* 0x000362000c1e1900 */
[----:B------:R-:W-:Y:S02]  /*0f10*/  ULDC.64 UR36, c[0x0][0x200] ;  /* 0x0000800000247ab9 */ /* 0x000fe40000000a00 */
[----:B------:R-:W-:Y:S01]  /*0f20*/  ULDC.64 UR34, c[0x0][0x1f8] ;  /* 0x00007e0000227ab9 */ /* 0x000fe20000000a00 */
[----:B------:R1:W5:Y:S01]  /*0f30*/  @!P2 LDG.E R33, [R2.64+0x780] ;  /* 0x000780200221a981 */ /* 0x000362000c1e1900 */
[-C--:B------:R-:W-:Y:S02]  /*0f40*/  LEA.HI.SX32 R167, R35, R132.reuse, 0x1b ;  /* 0x0000008423a77211 */ /* 0x080fe400078fdaff */
[-C--:B------:R-:W-:Y:S02]  /*0f50*/  LEA.HI.SX32 R166, R37, R132.reuse, 0x1b ;  /* 0x0000008425a67211 */ /* 0x080fe400078fdaff */
[----:B------:R-:W-:Y:S02]  /*0f60*/  LEA.HI.SX32 R165, R39, R132, 0x1b ;  /* 0x0000008427a57211 */ /* 0x000fe400078fdaff */
[----:B------:R-:W-:-:S02]  /*0f70*/  IADD3 R35, R132, 0xe0, RZ ;  /* 0x000000e084237810 */ /* 0x000fc40007ffe0ff */
[C---:B-1----:R-:W-:Y:S02]  /*0f80*/  IADD3 R3, R132.reuse, 0xc0, RZ ;  /* 0x000000c084037810 */ /* 0x042fe40007ffe0ff */
[-C--:B------:R-:W-:Y:S02]  /*0f90*/  LEA.HI.SX32 R164, R41, R132.reuse, 0x1b ;  /* 0x0000008429a47211 */ /* 0x080fe400078fdaff */
[-C--:B------:R-:W-:Y:S02]  /*0fa0*/  LEA.HI.SX32 R162, R43, R132.reuse, 0x1b ;  /* 0x000000842ba27211 */ /* 0x080fe400078fdaff */
[C---:B------:R-:W-:Y:S02]  /*0fb0*/  IADD3 R37, R132.reuse, 0x120, RZ ;  /* 0x0000012084257810 */ /* 0x040fe40007ffe0ff */
[----:B------:R-:W-:Y:S02]  /*0fc0*/  LEA.HI.SX32 R160, R3, R132, 0x1b ;  /* 0x0000008403a07211 */ /* 0x000fe400078fdaff */
[----:B------:R-:W-:-:S02]  /*0fd0*/  IADD3 R3, R132, 0x160, RZ ;  /* 0x0000016084037810 */ /* 0x000fc40007ffe0ff */
[-C--:B------:R-:W-:Y:S02]  /*0fe0*/  LEA.HI.SX32 R158, R35, R132.reuse, 0x1b ;  /* 0x00000084239e7211 */ /* 0x080fe400078fdaff */
[-C--:B------:R-:W-:Y:S02]  /*0ff0*/  LEA.HI.SX32 R125, R125, R132.reuse, 0x1b ;  /* 0x000000847d7d7211 */ /* 0x080fe400078fdaff */
[-C--:B------:R-:W-:Y:S02]  /*1000*/  LEA.HI.SX32 R124, R37, R132.reuse, 0x1b ;  /* 0x00000084257c7211 */ /* 0x080fe400078fdaff */
[-C--:B------:R-:W-:Y:S02]  /*1010*/  LEA.HI.SX32 R123, R123, R132.reuse, 0x1b ;  /* 0x000000847b7b7211 */ /* 0x080fe400078fdaff */
[----:B------:R-:W-:Y:S02]  /*1020*/  LEA.HI.SX32 R122, R3, R132, 0x1b ;  /* 0x00000084037a7211 */ /* 0x000fe400078fdaff */
[----:B------:R-:W-:-:S02]  /*1030*/  IADD3 R3, R132, 0x1e0, RZ ;  /* 0x000001e084037810 */ /* 0x000fc40007ffe0ff */
[-C--:B------:R-:W-:Y:S02]  /*1040*/  LEA.HI.SX32 R121, R121, R132.reuse, 0x1b ;  /* 0x0000008479797211 */ /* 0x080fe400078fdaff */
[-C--:B------:R-:W-:Y:S02]  /*1050*/  LEA.HI.SX32 R119, R119, R132.reuse, 0x1b ;  /* 0x0000008477777211 */ /* 0x080fe400078fdaff */
[----:B------:R-:W-:Y:S02]  /*1060*/  LEA.HI.SX32 R118, R3, R132, 0x1b ;  /* 0x0000008403767211 */ /* 0x000fe400078fdaff */
[----:B------:R-:W-:Y:S02]  /*1070*/  LEA.HI.SX32 R117, R117, R117, 0x1b ;  /* 0x0000007575757211 */ /* 0x000fe400078fdaff */
        /* <DEDUP_REMOVED lines=12> */
[----:B--2---:R1:W-:Y:S04]  /*1140*/  STS [R166.X4+0x100], R5 ;  /* 0x00010005a6007388 */ /* 0x0043e80000004800 */
[----:B-----5:R-:W-:Y:S04]  /*1150*/  STS [R165.X4+0x180], R22 ;  /* 0x00018016a5007388 */ /* 0x020fe80000004800 */
[----:B------:R2:W-:Y:S01]  /*1160*/  STS [R164.X4+0x200], R21 ;  /* 0x00020015a4007388 */ /* 0x0005e20000004800 */
[----:B-1----:R-:W-:-:S03]  /*1170*/  IADD3 R5, R132, 0x1a0, RZ ;  /* 0x000001a084057810 */ /* 0x002fc60007ffe0ff */
[----:B------:R-:W-:Y:S01]  /*1180*/  STS [R162.X4+0x280], R24 ;  /* 0x00028018a2007388 */ /* 0x000fe20000004800 */
[----:B------:R-:W-:-:S03]  /*1190*/  LEA.HI.SX32 R120, R5, R132, 0x1b ;  /* 0x0000008405787211 */ /* 0x000fc600078fdaff */
        /* <DEDUP_REMOVED lines=63> */
[C---:B-1----:R-:W-:Y:S02]  /*1590*/  LEA R2, P0, R127.reuse, UR20, 0x2 ;  /* 0x000000147f027c11 */ /* 0x042fe4000f8010ff */
        /* <DEDUP_REMOVED lines=134> */
[----:B------:R-:W-:Y:S01]  /*1e00*/  CS2R R58, SRZ ;  /* 0x00000000003a7805 */ /* 0x000fe2000001ff00 */
[----:B------:R-:W-:-:S02]  /*1e10*/  @!P0 LEA.HI.X R39, R34, c[0x0][0x26c], R35, 0x2, P1 ;  /* 0x00009b0022278a11 */ /* 0x000fc400008f1423 */
[----:B------:R-:W-:Y:S01]  /*1e20*/  MOV R62, RZ ;  /* 0x000000ff003e7202 */ /* 0x000fe20000000f00 */
[----:B------:R-:W-:Y:S01]  /*1e30*/  HFMA2.MMA R61, -RZ, RZ, 0, 0 ;  /* 0x00000000ff3d7435 */ /* 0x000fe200000001ff */
        /* <DEDUP_REMOVED lines=8> */
[----:B------:R-:W-:-:S02]  /*1ec0*/  ISETP.GE.AND P4, PT, R0, UR39, PT ;  /* 0x0000002700007c0c */ /* 0x000fc4000bf86270 */
[----:B------:R-:W-:Y:S01]  /*1ed0*/  ISETP.GE.AND P5, PT, R7, UR39, PT ;  /* 0x0000002707007c0c */ /* 0x000fe2000bfa6270 */
[----:B------:R-:W-:Y:S01]  /*1ee0*/  HFMA2.MMA R44, -RZ, RZ, 0, 0 ;  /* 0x00000000ff2c7435 */ /* 0x000fe200000001ff */
[----:B------:R-:W-:Y:S01]  /*1ef0*/  ISETP.GE.AND P6, PT, R8, UR39, PT ;  /* 0x0000002708007c0c */ /* 0x000fe2000bfc6270 */
[----:B------:R-:W-:Y:S01]  /*1f00*/  ULDC.64 UR34, c[0x0][0x2e8] ;  /* 0x0000ba0000227ab9 */ /* 0x000fe20000000a00 */
        /* <DEDUP_REMOVED lines=37> */
[----:B-1----:R-:W-:Y:S01]  /*2160*/  HFMA2.MMA R45, -RZ, RZ, 0, 0 ;  /* 0x00000000ff2d7435 */ /* 0x002fe200000001ff */
[----:B------:R-:W-:Y:S01]  /*2170*/  MOV R42, RZ ;  /* 0x000000ff002a7202 */ /* 0x000fe20000000f00 */
[----:B------:R-:W3:Y:S04]  /*2180*/  @!P3 LDG.E R41, [R36.64+-0x780] ;  /* 0xfff880202429b981 */ /* 0x000ee8000c1e1900 */
[----:B------:R-:W4:Y:S04]  /*2190*/  @!P4 LDG.E R44, [R36.64+-0x680] ;  /* 0xfff98020242cc981 */ /* 0x000f28000c1e1900 */
[----:B------:R0:W5:Y:S04]  /*21a0*/  @!P0 LDG.E R43, [R38.64] ;  /* 0x00000020262b8981 */ /* 0x000168000c1e1900 */
[----:B------:R-:W2:Y:S01]  /*21b0*/  @!P1 LDG.E R47, [R36.64+-0x480] ;  /* 0xfffb8020242f9981 */ /* 0x000ea2000c1e1900 */
[----:B------:R-:W-:-:S03]  /*21c0*/  ISETP.GE.AND P1, PT, R10, UR39, PT ;  /* 0x000000270a007c0c */ /* 0x000fc6000bf26270 */
[----:B------:R-:W2:Y:S04]  /*21d0*/  @!P2 LDG.E R42, [R36.64+-0x600] ;  /* 0xfffa0020242aa981 */ /* 0x000ea8000c1e1900 */
[----:B------:R-:W4:Y:S04]  /*21e0*/  @!P5 LDG.E R46, [R36.64+-0x580] ;  /* 0xfffa8020242ed981 */ /* 0x000f28000c1e1900 */
[----:B------:R-:W4:Y:S04]  /*21f0*/  @!P6 LDG.E R45, [R36.64+-0x500] ;  /* 0xfffb0020242de981 */ /* 0x000f28000c1e1900 */
[----:B------:R-:W4:Y:S01]  /*2200*/  @!P1 LDG.E R48, [R36.64+-0x400] ;  /* 0xfffc002024309981 */ /* 0x000f22000c1e1900 */
[----:B------:R-:W-:-:S02]  /*2210*/  ISETP.GE.AND P1, PT, R11, UR39, PT ;  /* 0x000000270b007c0c */ /* 0x000fc4000bf26270 */
[----:B------:R-:W-:Y:S02]  /*2220*/  ISETP.GE.AND P2, PT, R13, UR39, PT ;  /* 0x000000270d007c0c */ /* 0x000fe4000bf46270 */
[----:B------:R-:W-:Y:S02]  /*2230*/  ISETP.GE.AND P3, PT, R14, UR39, PT ;  /* 0x000000270e007c0c */ /* 0x000fe4000bf66270 */
[----:B------:R-:W-:Y:S02]  /*2240*/  ISETP.GE.AND P4, PT, R15, UR39, PT ;  /* 0x000000270f007c0c */ /* 0x000fe4000bf86270 */
[----:B------:R-:W-:-:S05]  /*2250*/  ISETP.GE.AND P5, PT, R16, UR39, PT ;  /* 0x0000002710007c0c */ /* 0x000fca000bfa6270 */
[----:B------:R-:W4:Y:S01]  /*2260*/  @!P1 LDG.E R49, [R36.64+-0x380] ;  /* 0xfffc802024319981 */ /* 0x000f22000c1e1900 */
[----:B------:R-:W-:Y:S02]  /*2270*/  ISETP.GE.AND P1, PT, R12, UR39, PT ;  /* 0x000000270c007c0c */ /* 0x000fe4000bf26270 */
[----:B------:R-:W-:Y:S01]  /*2280*/  ISETP.GE.AND P6, PT, R17, UR39, PT ;  /* 0x0000002711007c0c */ /* 0x000fe2000bfc6270 */
[----:B0-----:R-:W-:Y:S01]  /*2290*/  CS2R R38, SRZ ;  /* 0x0000000000267805 */ /* 0x001fe2000001ff00 */
[----:B------:R-:W4:Y:S04]  /*22a0*/  @!P3 LDG.E R52, [R36.64+-0x200] ;  /* 0xfffe00202434b981 */ /* 0x000f28000c1e1900 */
[----:B------:R-:W4:Y:S04]  /*22b0*/  @!P4 LDG.E R53, [R36.64+-0x180] ;  /* 0xfffe80202435c981 */ /* 0x000f28000c1e1900 */
[----:B------:R-:W4:Y:S04]  /*22c0*/  @!P2 LDG.E R39, [R36.64+-0x280] ;  /* 0xfffd80202427a981 */ /* 0x000f28000c1e1900 */
[----:B------:R-:W4:Y:S04]  /*22d0*/  @!P1 LDG.E R38, [R36.64+-0x300] ;  /* 0xfffd002024269981 */ /* 0x000f28000c1e1900 */
[----:B------:R-:W4:Y:S04]  /*22e0*/  @!P5 LDG.E R54, [R36.64+-0x100] ;  /* 0xffff00202436d981 */ /* 0x000f28000c1e1900 */
[----:B------:R-:W4:Y:S01]  /*22f0*/  @!P6 LDG.E R55, [R36.64+-0x80] ;  /* 0xffff80202437e981 */ /* 0x000f22000c1e1900 */
[----:B------:R-:W-:-:S02]  /*2300*/  P2R R60, PR, RZ, 0x2 ;  /* 0x00000002ff3c7803 */ /* 0x000fc40000000000 */
[----:B------:R-:W-:Y:S02]  /*2310*/  ISETP.GE.AND P1, PT, R19, UR39, PT ;  /* 0x0000002713007c0c */ /* 0x000fe4000bf26270 */
[----:B------:R-:W-:Y:S01]  /*2320*/  MOV R65, RZ ;  /* 0x000000ff00417202 */ /* 0x000fe20000000f00 */
[----:B-----5:R-:W-:Y:S04]  /*2330*/  STS [R168.X4], R43 ;  /* 0x0000002ba8007388 */ /* 0x020fe80000004800 */
[----:B---3--:R-:W-:Y:S04]  /*2340*/  STS [R167.X4+0x80], R41 ;  /* 0x00008029a7007388 */ /* 0x008fe80000004800 */
[----:B--2---:R-:W-:Y:S04]  /*2350*/  STS [R166.X4+0x100], R40 ;  /* 0x00010028a6007388 */ /* 0x004fe80000004800 */
        /* <DEDUP_REMOVED lines=21> */
[----:B------:R-:W2:Y:S04]  /*24b0*/  LDS R44, [R117.X4+0x1c] ;  /* 0x00001c00752c7984 */ /* 0x000ea80000004800 */
[----:B------:R-:W1:Y:S04]  /*24c0*/  LDS R43, [R117.X4+0x20] ;  /* 0x00002000752b7984 */ /* 0x000e680000004800 */
        /* <DEDUP_REMOVED lines=55> */
[----:B------:R-:W-:Y:S01]  /*2840*/  MUFU.RCP R54, R54 ;  /* 0x0000003600367308 */ /* 0x000fe20000001000 */
[----:B------:R-:W-:Y:S02]  /*2850*/  FMUL.FTZ R73, R43, -1.4426950216293334961 ;  /* 0xbfb8aa3b2b497820 */ /* 0x000fe40000410000 */
[----:B------:R-:W-:Y:S02]  /*2860*/  FMUL.FTZ R74, R42, -1.4426950216293334961 ;  /* 0xbfb8aa3b2a4a7820 */ /* 0x000fe40000410000 */
[----:B-1----:R-:W-:-:S03]  /*2870*/  FADD.FTZ R3, R3, 1 ;  /* 0x3f80000003037421 */ /* 0x002fc60000010000 */
[----:B------:R0:W-:Y:S01]  /*2880*/  MUFU.EX2 R71, R70 ;  /* 0x0000004600477308 */ /* 0x0001e20000000800 */
[----:B------:R-:W-:Y:S02]  /*2890*/  FMUL.FTZ R76, R37, -1.4426950216293334961 ;  /* 0xbfb8aa3b254c7820 */ /* 0x000fe40000410000 */
[----:B---3--:R-:W-:Y:S02]  /*28a0*/  FADD.FTZ R64, R64, 1 ;  /* 0x3f80000040407421 */ /* 0x008fe40000010000 */
[----:B0-----:R-:W-:-:S03]  /*28b0*/  FMUL.FTZ R70, R39, -1.4426950216293334961 ;  /* 0xbfb8aa3b27467820 */ /* 0x001fc60000410000 */
[----:B------:R-:W0:Y:S01]  /*28c0*/  MUFU.RCP R60, R60 ;  /* 0x0000003c003c7308 */ /* 0x000e220000001000 */
[----:B----4-:R-:W-:Y:S02]  /*28d0*/  FADD.FTZ R2, R2, 1 ;  /* 0x3f80000002027421 */ /* 0x010fe40000010000 */
[----:B------:R-:W-:-:S05]  /*28e0*/  FMUL.FTZ R77, R38, -1.4426950216293334961 ;  /* 0xbfb8aa3b264d7820 */ /* 0x000fca0000410000 */
[----:B------:R-:W-:Y:S08]  /*28f0*/  MUFU.EX2 R78, R70 ;  /* 0x00000046004e7308 */ /* 0x000ff00000000800 */
[----:B------:R-:W-:Y:S08]  /*2900*/  MUFU.RCP R63, R63 ;  /* 0x0000003f003f7308 */ /* 0x000ff00000001000 */
[----:B------:R1:W-:Y:S08]  /*2910*/  MUFU.RCP R70, R3 ;  /* 0x0000000300467308 */ /* 0x0003f00000001000 */
[----:B------:R-:W2:Y:S01]  /*2920*/  MUFU.EX2 R73, R73 ;  /* 0x0000004900497308 */ /* 0x000ea20000000800 */
[----:B-1----:R-:W-:-:S07]  /*2930*/  FADD.FTZ R3, -R55, 1 ;  /* 0x3f80000037037421 */ /* 0x002fce0000010100 */
[----:B------:R-:W-:Y:S08]  /*2940*/  MUFU.EX2 R74, R74 ;  /* 0x0000004a004a7308 */ /* 0x000ff00000000800 */
[----:B------:R-:W-:Y:S08]  /*2950*/  MUFU.EX2 R76, R76 ;  /* 0x0000004c004c7308 */ /* 0x000ff00000000800 */
[----:B------:R-:W1:Y:S01]  /*2960*/  MUFU.RCP R64, R64 ;  /* 0x0000004000407308 */ /* 0x000e620000001000 */
[----:B------:R-:W-:-:S07]  /*2970*/  FMUL.FTZ R79, R40, -1.4426950216293334961 ;  /* 0xbfb8aa3b284f7820 */ /* 0x000fce0000410000 */
[----:B------:R-:W3:Y:S01]  /*2980*/  MUFU.EX2 R77, R77 ;  /* 0x0000004d004d7308 */ /* 0x000ee20000000800 */
        /* <DEDUP_REMOVED lines=18> */
[----:B------:R-:W5:Y:S04]  /*2ab0*/  LDS R52, [R117.X4] ;  /* 0x0000000075347984 */ /* 0x000f680000004800 */
[----:B------:R-:W5:Y:S04]  /*2ac0*/  LDS R53, [R117.X4+0x4] ;  /* 0x0000040075357984 */ /* 0x000f680000004800 */
[----:B------:R-:W5:Y:S04]  /*2ad0*/  LDS R56, [R117.X4+0x8] ;  /* 0x0000080075387984 */ /* 0x000f680000004800 */
[----:B------:R-:W-:Y:S04]  /*2ae0*/  LDS R57, [R117.X4+0xc] ;  /* 0x00000c0075397984 */ /* 0x000fe80000004800 */
[----:B------:R-:W5:Y:S01]  /*2af0*/  LDS R58, [R117.X4+0x10] ;  /* 0x00001000753a7984 */ /* 0x000f620000004800 */
[----:B----4-:R4:W-:Y:S01]  /*2b00*/  MUFU.RCP R65, R2 ;  /* 0x0000000200417308 */ /* 0x0109e20000001000 */
[----:B------:R-:W-:-:S02]  /*2b10*/  FFMA.FTZ R5, R50, R3, 1 ;  /* 0x3f80000032057423 */ /* 0x000fc40000010003 */
[----:B------:R-:W5:Y:S01]  /*2b20*/  LDS R59, [R117.X4+0x14] ;  /* 0x00001400753b7984 */ /* 0x000f620000004800 */
[----:B0-----:R-:W-:Y:S02]  /*2b30*/  FADD.FTZ R66, -R60, 1 ;  /* 0x3f8000003c427421 */ /* 0x001fe40000010100 */
[----:B--2---:R-:W-:Y:S01]  /*2b40*/  FADD.FTZ R72, R73, 1 ;  /* 0x3f80000049487421 */ /* 0x004fe20000010000 */
[----:B------:R-:W0:Y:S01]  /*2b50*/  LDS R61, [R117.X4+0x18] ;  /* 0x00001800753d7984 */ /* 0x000e220000004800 */
[----:B----4-:R-:W-:-:S03]  /*2b60*/  FADD.FTZ R2, -R54, 1 ;  /* 0x3f80000036027421 */ /* 0x010fc60000010100 */
[----:B------:R-:W2:Y:S01]  /*2b70*/  LDS R62, [R117.X4+0x1c] ;  /* 0x00001c00753e7984 */ /* 0x000ea20000004800 */
[----:B------:R-:W-:Y:S01]  /*2b80*/  FFMA.FTZ R2, R51, R2, 1 ;  /* 0x3f80000033027423 */ /* 0x000fe20000010002 */
[----:B------:R-:W4:Y:S01]  /*2b90*/  MUFU.EX2 R79, R79 ;  /* 0x0000004f004f7308 */ /* 0x000f220000000800 */
[----:B-1----:R-:W-:Y:S01]  /*2ba0*/  FADD.FTZ R68, -R64, 1 ;  /* 0x3f80000040447421 */ /* 0x002fe20000010100 */
[----:B------:R-:W-:Y:S01]  /*2bb0*/  LDS R69, [R117.X4+0x28] ;  /* 0x0000280075457984 */ /* 0x000fe20000004800 */
[----:B------:R-:W-:Y:S02]  /*2bc0*/  FMUL.FTZ R75, R36, -1.4426950216293334961 ;  /* 0xbfb8aa3b244b7820 */ /* 0x000fe40000410000 */
[----:B---3--:R-:W-:Y:S01]  /*2bd0*/  FADD.FTZ R81, R77, 1 ;  /* 0x3f8000004d517421 */ /* 0x008fe20000010000 */
[----:B------:R-:W-:Y:S01]  /*2be0*/  LDS R67, [R117.X4+0x20] ;  /* 0x0000200075437984 */ /* 0x000fe20000004800 */
[----:B-----5:R-:W-:Y:S02]  /*2bf0*/  FMUL.FTZ R3, R35, R52 ;  /* 0x0000003423037220 */ /* 0x020fe40000410000 */
[----:B------:R-:W-:-:S02]  /*2c00*/  FMUL.FTZ R4, R34, R53 ;  /* 0x0000003522047220 */ /* 0x000fc40000410000 */
[----:B------:R-:W-:Y:S02]  /*2c10*/  FMUL.FTZ R3, R54, R3 ;  /* 0x0000000336037220 */ /* 0x000fe40000410000 */
[----:B------:R-:W-:Y:S02]  /*2c20*/  FMUL.FTZ R4, R55, R4 ;  /* 0x0000000437047220 */ /* 0x000fe40000410000 */
[----:B------:R-:W-:Y:S02]  /*2c30*/  FMUL.FTZ R2, R3, R2 ;  /* 0x0000000203027220 */ /* 0x000fe40000410000 */
[----:B------:R-:W-:Y:S02]  /*2c40*/  FADD.FTZ R3, -R63, 1 ;  /* 0x3f8000003f037421 */ /* 0x000fe40000010100 */
[----:B------:R-:W-:Y:S02]  /*2c50*/  FADD.FTZ R73, R74, 1 ;  /* 0x3f8000004a497421 */ /* 0x000fe40000010000 */
[----:B------:R-:W-:-:S02]  /*2c60*/  FMUL.FTZ R4, R4, R5 ;  /* 0x0000000504047220 */ /* 0x000fc40000410000 */
[----:B------:R-:W-:Y:S02]  /*2c70*/  FADD.FTZ R74, R76, 1 ;  /* 0x3f8000004c4a7421 */ /* 0x000fe40000010000 */
[----:B------:R-:W-:Y:S02]  /*2c80*/  FFMA.FTZ R5, R48, R3, 1 ;  /* 0x3f80000030057423 */ /* 0x000fe40000010003 */
[----:B------:R-:W-:Y:S02]  /*2c90*/  FFMA.FTZ R76, R49, R66, 1 ;  /* 0x3f800000314c7423 */ /* 0x000fe40000010042 */
[----:B------:R-:W-:Y:S01]  /*2ca0*/  FMUL.FTZ R3, R33, R56 ;  /* 0x0000003821037220 */ /* 0x000fe20000410000 */
[----:B------:R-:W1:Y:S01]  /*2cb0*/  LDS R66, [R117.X4+0x24] ;  /* 0x0000240075427984 */ /* 0x000e620000004800 */
[----:B------:R3:W-:Y:S01]  /*2cc0*/  MUFU.EX2 R135, R80 ;  /* 0x0000005000877308 */ /* 0x0007e20000000800 */
[----:B------:R-:W-:Y:S02]  /*2cd0*/  FFMA.FTZ R128, R47, R68, 1 ;  /* 0x3f8000002f807423 */ /* 0x000fe40000010044 */
[----:B------:R-:W-:Y:S01]  /*2ce0*/  FMUL.FTZ R3, R60, R3 ;  /* 0x000000033c037220 */ /* 0x000fe20000410000 */
[----:B------:R-:W5:Y:S01]  /*2cf0*/  LDS R68, [R117.X4+0x2c] ;  /* 0x00002c0075447984 */ /* 0x000f620000004800 */
[----:B------:R-:W-:-:S02]  /*2d00*/  FMUL.FTZ R77, R31, R58 ;  /* 0x0000003a1f4d7220 */ /* 0x000fc40000410000 */
[----:B---3--:R-:W-:Y:S02]  /*2d10*/  FADD.FTZ R80, R78, 1 ;  /* 0x3f8000004e507421 */ /* 0x008fe40000010000 */
[----:B------:R-:W-:Y:S01]  /*2d20*/  FMUL.FTZ R78, R32, R57 ;  /* 0x00000039204e7220 */ /* 0x000fe20000410000 */
[----:B------:R-:W3:Y:S01]  /*2d30*/  MUFU.EX2 R75, R75 ;  /* 0x0000004b004b7308 */ /* 0x000ee20000000800 */
[----:B------:R-:W-:Y:S02]  /*2d40*/  FMUL.FTZ R82, R3, R76 ;  /* 0x0000004c03527220 */ /* 0x000fe40000410000 */
[----:B------:R-:W-:Y:S02]  /*2d50*/  FADD.FTZ R71, R71, 1 ;  /* 0x3f80000047477421 */ /* 0x000fe40000010000 */
[----:B------:R-:W-:Y:S02]  /*2d60*/  FMUL.FTZ R78, R63, R78 ;  /* 0x0000004e3f4e7220 */ /* 0x000fe40000410000 */
[----:B------:R-:W-:-:S02]  /*2d70*/  FMUL.FTZ R77, R64, R77 ;  /* 0x0000004d404d7220 */ /* 0x000fc40000410000 */
[----:B------:R-:W-:Y:S01]  /*2d80*/  FADD.FTZ R76, -R70, 1 ;  /* 0x3f800000464c7421 */ /* 0x000fe20000010100 */
[----:B------:R-:W0:Y:S01]  /*2d90*/  MUFU.RCP R71, R71 ;  /* 0x0000004700477308 */ /* 0x000e220000001000 */
[----:B------:R-:W-:Y:S02]  /*2da0*/  FMUL.FTZ R84, R78, R5 ;  /* 0x000000054e547220 */ /* 0x000fe40000410000 */
[----:B------:R-:W-:Y:S01]  /*2db0*/  FMUL.FTZ R128, R77, R128 ;  /* 0x000000804d807220 */ /* 0x000fe20000410000 */
[----:B------:R-:W-:Y:S01]  /*2dc0*/  LDS R78, [R117.X4+0x34] ;  /* 0x00003400754e7984 */ /* 0x000fe20000004800 */
[----:B----4-:R-:W-:Y:S02]  /*2dd0*/  FADD.FTZ R129, R79, 1 ;  /* 0x3f8000004f817421 */ /* 0x010fe40000010000 */
[----:B------:R-:W-:Y:S01]  /*2de0*/  FFMA.FTZ R134, R45, R76, 1 ;  /* 0x3f8000002d867423 */ /* 0x000fe2000001004c */
[----:B------:R-:W4:Y:S04]  /*2df0*/  LDS R79, [R117.X4+0x30] ;  /* 0x00003000754f7984 */ /* 0x000f280000004800 */
[----:B------:R-:W1:Y:S04]  /*2e00*/  LDS R77, [R117.X4+0x38] ;  /* 0x00003800754d7984 */ /* 0x000e680000004800 */
[----:B------:R-:W1:Y:S01]  /*2e10*/  LDS R76, [R117.X4+0x3c] ;  /* 0x00003c00754c7984 */ /* 0x000e620000004800 */
[----:B------:R-:W2:Y:S01]  /*2e20*/  MUFU.RCP R74, R74 ;  /* 0x0000004a004a7308 */ /* 0x000ea20000001000 */
[----:B---3--:R-:W-:-:S02]  /*2e30*/  FADD.FTZ R75, R75, 1 ;  /* 0x3f8000004b4b7421 */ /* 0x008fc40000010000 */
[----:B------:R-:W-:Y:S01]  /*2e40*/  FADD.FTZ R135, R135, 1 ;  /* 0x3f80000087877421 */ /* 0x000fe20000010000 */
[----:B------:R-:W-:Y:S06]  /*2e50*/  BAR.SYNC.DEFER_BLOCKING 0x0 ;  /* 0x0000000000007b1d */ /* 0x000fec0000010000 */
[----:B------:R-:W3:Y:S01]  /*2e60*/  MUFU.RCP R73, R73 ;  /* 0x0000004900497308 */ /* 0x000ee20000001000 */
[----:B0-----:R-:W-:Y:S02]  /*2e70*/  FADD.FTZ R5, -R71, 1 ;  /* 0x3f80000047057421 */ /* 0x001fe40000010100 */
[----:B------:R-:W-:-:S02]  /*2e80*/  FADD.FTZ R3, -R65, 1 ;  /* 0x3f80000041037421 */ /* 0x000fc40000010100 */
[----:B------:R-:W-:-:S03]  /*2e90*/  FMUL.FTZ R130, R30, R59 ;  /* 0x0000003b1e827220 */ /* 0x000fc60000410000 */
[----:B------:R-:W0:Y:S01]  /*2ea0*/  MUFU.RCP R75, R75 ;  /* 0x0000004b004b7308 */ /* 0x000e220000001000 */
[----:B------:R-:W-:-:S07]  /*2eb0*/  FFMA.FTZ R83, R44, R5, 1 ;  /* 0x3f8000002c537423 */ /* 0x000fce0000010005 */
[----:B------:R-:W0:Y:S01]  /*2ec0*/  MUFU.RCP R72, R72 ;  /* 0x0000004800487308 */ /* 0x000e220000001000 */
[----:B------:R-:W-:Y:S02]  /*2ed0*/  FFMA.FTZ R3, R46, R3, 1 ;  /* 0x3f8000002e037423 */ /* 0x000fe40000010003 */
[----:B------:R-:W-:Y:S02]  /*2ee0*/  FMUL.FTZ R5, R20, R61 ;  /* 0x0000003d14057220 */ /* 0x000fe40000410000 */
[----:B--2---:R-:W-:-:S03]  /*2ef0*/  FMUL.FTZ R136, R21, R62 ;  /* 0x0000003e15887220 */ /* 0x004fc60000410000 */
[----:B------:R-:W2:Y:S01]  /*2f00*/  MUFU.RCP R80, R80 ;  /* 0x0000005000507308 */ /* 0x000ea20000001000 */
[----:B------:R-:W-:Y:S02]  /*2f10*/  FMUL.FTZ R130, R65, R130 ;  /* 0x0000008241827220 */ /* 0x000fe40000410000 */
[----:B------:R-:W-:-:S05]  /*2f20*/  FADD.FTZ R140, -R74, 1 ;  /* 0x3f8000004a8c7421 */ /* 0x000fca0000010100 */
[----:B------:R5:W0:Y:S01]  /*2f30*/  MUFU.RCP R131, R129 ;  /* 0x0000008100837308 */ /* 0x000a220000001000 */
[----:B------:R-:W-:-:S07]  /*2f40*/  FMUL.FTZ R5, R70, R5 ;  /* 0x0000000546057220 */ /* 0x000fce0000410000 */
[----:B------:R-:W0:Y:S01]  /*2f50*/  MUFU.RCP R152, R135 ;  /* 0x0000008700987308 */ /* 0x000e220000001000 */
[----:B------:R-:W-:Y:S02]  /*2f60*/  FMUL.FTZ R136, R71, R136 ;  /* 0x0000008847887220 */ /* 0x000fe40000410000 */
[----:B------:R-:W-:Y:S02]  /*2f70*/  FMUL.FTZ R130, R130, R3 ;  /* 0x0000000382827220 */ /* 0x000fe40000410000 */
[----:B------:R-:W-:-:S03]  /*2f80*/  FFMA.FTZ R144, R37, R140, 1 ;  /* 0x3f80000025907423 */ /* 0x000fc6000001008c */
[----:B------:R-:W2:Y:S01]  /*2f90*/  MUFU.RCP R81, R81 ;  /* 0x0000005100517308 */ /* 0x000ea20000001000 */
[----:B---3--:R-:W-:Y:S02]  /*2fa0*/  FADD.FTZ R3, -R73, 1 ;  /* 0x3f80000049037421 */ /* 0x008fe40000010100 */
[----:B-1----:R-:W-:Y:S02]  /*2fb0*/  FMUL.FTZ R140, R23, R66 ;  /* 0x00000042178c7220 */ /* 0x002fe40000410000 */
[----:B------:R-:W-:Y:S02]  /*2fc0*/  FMUL.FTZ R134, R5, R134 ;  /* 0x0000008605867220 */ /* 0x000fe40000410000 */
[----:B------:R-:W-:Y:S02]  /*2fd0*/  FMUL.FTZ R136, R136, R83 ;  /* 0x0000005388887220 */ /* 0x000fe40000410000 */
[----:B0-----:R-:W-:Y:S02]  /*2fe0*/  FADD.FTZ R83, -R75, 1 ;  /* 0x3f8000004b537421 */ /* 0x001fe40000010100 */
[----:B------:R-:W-:-:S02]  /*2ff0*/  FFMA.FTZ R5, R42, R3, 1 ;  /* 0x3f8000002a057423 */ /* 0x000fc40000010003 */
[----:B------:R-:W-:Y:S02]  /*3000*/  FMUL.FTZ R142, R24, R69 ;  /* 0x00000045188e7220 */ /* 0x000fe40000410000 */
[----:B------:R-:W-:Y:S02]  /*3010*/  FMUL.FTZ R140, R73, R140 ;  /* 0x0000008c498c7220 */ /* 0x000fe40000410000 */
[----:B------:R-:W-:Y:S02]  /*3020*/  FADD.FTZ R138, -R72, 1 ;  /* 0x3f800000488a7421 */ /* 0x000fe40000010100 */
[----:B------:R-:W-:Y:S02]  /*3030*/  FMUL.FTZ R3, R22, R67 ;  /* 0x0000004316037220 */ /* 0x000fe40000410000 */
[----:B-----5:R-:W-:Y:S02]  /*3040*/  FMUL.FTZ R129, R25, R68 ;  /* 0x0000004419817220 */ /* 0x020fe40000410000 */
[----:B------:R-:W-:-:S02]  /*3050*/  FFMA.FTZ R83, R36, R83, 1 ;  /* 0x3f80000024537423 */ /* 0x000fc40000010053 */
[----:B------:R-:W-:Y:S02]  /*3060*/  FMUL.FTZ R142, R75, R142 ;  /* 0x0000008e4b8e7220 */ /* 0x000fe40000410000 */
[----:B------:R-:W-:Y:S02]  /*3070*/  FMUL.FTZ R140, R140, R5 ;  /* 0x000000058c8c7220 */ /* 0x000fe40000410000 */
[----:B------:R-:W-:Y:S02]  /*3080*/  FFMA.FTZ R138, R43, R138, 1 ;  /* 0x3f8000002b8a7423 */ /* 0x000fe4000001008a */
[----:B------:R-:W-:Y:S02]  /*3090*/  FMUL.FTZ R3, R72, R3 ;  /* 0x0000000348037220 */ /* 0x000fe40000410000 */
[----:B------:R-:W-:Y:S02]  /*30a0*/  FMUL.FTZ R129, R74, R129 ;  /* 0x000000814a817220 */ /* 0x000fe40000410000 */
[----:B--2---:R-:W-:-:S02]  /*30b0*/  FADD.FTZ R146, -R80, 1 ;  /* 0x3f80000050927421 */ /* 0x004fc40000010100 */
        /* <DEDUP_REMOVED lines=9> */
[----:B----4-:R-:W-:Y:S02]  /*3150*/  FMUL.FTZ R146, R26, R79 ;  /* 0x0000004f1a927220 */ /* 0x010fe40000410000 */
        /* <DEDUP_REMOVED lines=51> */
[----:B0-----:R-:W-:Y:S01]  /*3490*/  IADD3 R128, P1, R127, UR25, RZ ;  /* 0x000000197f807c10 */ /* 0x001fe2000ff3e0ff */
[----:B------:R-:W-:-:S02]  /*34a0*/  UIMAD.WIDE.U32 UR8, UR12, UR34, URZ ;  /* 0x000000220c0872a5 */ /* 0x000fc4000f8e003f */
[----:B------:R-:W-:Y:S01]  /*34b0*/  UIMAD UR36, UR12, UR35, UR7 ;  /* 0x000000230c2472a4 */ /* 0x000fe2000f8e0207 */
[----:B------:R-:W-:Y:S01]  /*34c0*/  IADD3.X R129, R156, UR38, RZ, P1, !PT ;  /* 0x000000269c817c10 */ /* 0x000fe20008ffe4ff */
        /* <DEDUP_REMOVED lines=16> */
.L_x_8839:
[----:B------:R-:W-:Y:S05]  /*35d0*/  BSYNC B0 ;  /* 0x0000000000007941 */ /* 0x000fea0003800000 */
.L_x_8838:
        /* <DEDUP_REMOVED lines=154> */
.L_x_8842:
[----:B------:R-:W-:Y:S05]  /*3f80*/  BSYNC B0 ;  /* 0x0000000000007941 */ /* 0x000fea0003800000 */
.L_x_8841:
        /* <DEDUP_REMOVED lines=43> */
.L_x_8840:
        /* <DEDUP_REMOVED lines=71> */
.L_x_8922:
[----:B------:R-:W-:Y:S01]  /*46b0*/  ULDC.64 UR34, c[0x0][0x180] ;  /* 0x0000600000227ab9 */ /* 0x000fe20000000a00 */
[----:B0-----:R-:W-:Y:S01]  /*46c0*/  LOP3.LUT R0, R133, 0x7ffffe0, RZ, 0xc0, !PT ;  /* 0x07ffffe085007812 */ /* 0x001fe200078ec0ff */
        /* <DEDUP_REMOVED lines=9> */
[----:B------:R-:W-:-:S02]  /*4760*/  SHF.L.U32 R5, R0, 0x5, RZ ;  /* 0x0000000500057819 */ /* 0x000fc400000006ff */
[----:B------:R-:W-:Y:S02]  /*4770*/  ULDC.64 UR34, c[0x0][0x220] ;  /* 0x0000880000227ab9 */ /* 0x000fe40000000a00 */
[----:B------:R-:W-:Y:S02]  /*4780*/  UIADD3 UR37, UR37, UR39, URZ ;  /* 0x0000002725257290 */ /* 0x000fe4000fffe03f */
[----:B------:R-:W-:Y:S02]  /*4790*/  ULEA UR34, UP0, UR36, UR34, 0x3 ;  /* 0x0000002224227291 */ /* 0x000fe4000f80183f */
[----:B------:R-:W-:Y:S02]  /*47a0*/  ULDC UR39, c[0x0][0x168] ;  /* 0x00005a0000277ab9 */ /* 0x000fe40000000800 */
[----:B------:R-:W-:Y:S01]  /*47b0*/  UIADD3 UR39, -UR25, UR39, URZ ;  /* 0x0000002719277290 */ /* 0x000fe2000fffe13f */
[----:B------:R-:W-:Y:S01]  /*47c0*/  LOP3.LUT R4, R5, 0xffffffe0, R126, 0xe2, !PT ;  /* 0xffffffe005047812 */ /* 0x000fe200078ee27e */
[----:B------:R-:W-:Y:S01]  /*47d0*/  ULEA.HI.X UR35, UR36, UR35, UR37, 0x3, UP0 ;  /* 0x0000002324237291 */ /* 0x000fe200080f1c25 */
[----:B------:R-:W-:Y:S01]  /*47e0*/  MOV R2, UR34 ;  /* 0x0000002200027c02 */ /* 0x000fe20008000f00 */
[----:B------:R-:W-:Y:S01]  /*47f0*/  USHF.L.U32 UR36, UR39, 0x1, URZ ;  /* 0x0000000127247899 */ /* 0x000fe2000800063f */
[----:B------:R-:W-:-:S03]  /*4800*/  LOP3.LUT R0, R4, 0x20, RZ, 0xfc, !PT ;  /* 0x0000002004007812 */ /* 0x000fc600078efcff */
[----:B------:R-:W-:Y:S01]  /*4810*/  MOV R3, UR35 ;  /* 0x0000002300037c02 */ /* 0x000fe20008000f00 */
[----:B------:R-:W-:Y:S01]  /*4820*/  ULDC.64 UR34, c[0x0][0x1a0] ;  /* 0x0000680000227ab9 */ /* 0x000fe20000000a00 */
[----:B------:R-:W-:Y:S01]  /*4830*/  ISETP.GE.AND P5, PT, R0, UR36, PT ;  /* 0x0000002400007c0c */ /* 0x000fe2000bfa6270 */
[----:B------:R-:W-:Y:S01]  /*4840*/  UIMAD UR34, UR44, UR34, URZ ;  /* 0x000000222c2272a4 */ /* 0x000fe2000f8e023f */
[----:B------:R-:W-:Y:S02]  /*4850*/  LOP3.LUT R0, R4, 0x40, RZ, 0xfc, !PT ;  /* 0x0000004004007812 */ /* 0x000fe400078efcff */
[--C-:B------:R-:W-:Y:S02]  /*4860*/  SHF.R.S32.HI R5, RZ, 0x1f, R4.reuse ;  /* 0x0000001fff057819 */ /* 0x100fe40000011404 */
[----:B------:R-:W-:Y:S01]  /*4870*/  MOV R9, UR7 ;  /* 0x0000000700097c02 */ /* 0x000fe20008000f00 */
[----:B------:R-:W-:Y:S01]  /*4880*/  UIMAD UR34, UR7, UR35, UR34 ;  /* 0x00000023072272a4 */ /* 0x000fe2000f8e0222 */
[----:B------:R-:W-:Y:S01]  /*4890*/  ISETP.GE.AND P4, PT, R0, UR36, PT ;  /* 0x0000002400007c0c */ /* 0x000fe2000bf86270 */
[----:B------:R-:W2:Y:S01]  /*48a0*/  LDG.E.64 R2, [R2.64] ;  /* 0x0000002002027981 */ /* 0x000ea2000c1e1b00 */
[C---:B------:R-:W-:Y:S01]  /*48b0*/  LOP3.LUT R0, R4.reuse, 0x60, RZ, 0xfc, !PT ;  /* 0x0000006004007812 */ /* 0x040fe200078efcff */
[----:B------:R-:W-:Y:S01]  /*48c0*/  IMAD.WIDE.U32 R8, R9, c[0x0][0x1a0], R4 ;  /* 0x0000680009087a25 */ /* 0x000fe200078e0004 */
[----:B------:R-:W-:-:S02]  /*48d0*/  ISETP.GE.AND P0, PT, R4, UR36, PT ;  /* 0x0000002404007c0c */ /* 0x000fc4000bf06270 */
[----:B------:R-:W-:Y:S01]  /*48e0*/  ISETP.GE.AND P3, PT, R0, UR36, PT ;  /* 0x0000002400007c0c */ /* 0x000fe2000bf66270 */
[----:B------:R-:W-:Y:S01]  /*48f0*/  HFMA2.MMA R0, -RZ, RZ, 0, 0 ;  /* 0x00000000ff007435 */ /* 0x000fe200000001ff */
[----:B------:R-:W-:Y:S02]  /*4900*/  LOP3.LUT R7, R4, 0x80, RZ, 0xfc, !PT ;  /* 0x0000008004077812 */ /* 0x000fe400078efcff */
[----:B------:R-:W-:Y:S02]  /*4910*/  IADD3 R5, R9, UR34, RZ ;  /* 0x0000002209057c10 */ /* 0x000fe4000fffe0ff */
[----:B------:R-:W-:Y:S02]  /*4920*/  MOV R10, RZ ;  /* 0x000000ff000a7202 */ /* 0x000fe40000000f00 */
[----:B------:R-:W-:Y:S01]  /*4930*/  MOV R12, RZ ;  /* 0x000000ff000c7202 */ /* 0x000fe20000000f00 */
[----:B------:R-:W-:Y:S01]  /*4940*/  CS2R R64, SRZ ;  /* 0x0000000000407805 */ /* 0x000fe2000001ff00 */
[C---:B------:R-:W-:Y:S01]  /*4950*/  LEA R6, P1, R8.reuse, UR22, 0x2 ;  /* 0x0000001608067c11 */ /* 0x040fe2000f8210ff */
[----:B------:R-:W-:Y:S01]  /*4960*/  CS2R R66, SRZ ;  /* 0x0000000000427805 */ /* 0x000fe2000001ff00 */
[----:B------:R-:W-:Y:S01]  /*4970*/  ISETP.GE.AND P2, PT, R7, UR36, PT ;  /* 0x0000002407007c0c */ /* 0x000fe2000bf46270 */
[----:B------:R-:W-:Y:S01]  /*4980*/  CS2R R68, SRZ ;  /* 0x0000000000447805 */ /* 0x000fe2000001ff00 */
[----:B------:R-:W-:Y:S01]  /*4990*/  LEA.HI.X R7, R8, UR23, R5, 0x2, P1 ;  /* 0x0000001708077c11 */ /* 0x000fe200088f1405 */
[----:B------:R-:W-:Y:S01]  /*49a0*/  CS2R R130, SRZ ;  /* 0x0000000000827805 */ /* 0x000fe2000001ff00 */
[C---:B------:R-:W-:Y:S01]  /*49b0*/  LOP3.LUT R9, R4.reuse, 0xa0, RZ, 0xfc, !PT ;  /* 0x000000a004097812 */ /* 0x040fe200078efcff */
[----:B------:R-:W-:Y:S01]  /*49c0*/  CS2R R134, SRZ ;  /* 0x0000000000867805 */ /* 0x000fe2000001ff00 */
[C---:B------:R-:W-:Y:S01]  /*49d0*/  LOP3.LUT R5, R4.reuse, 0xc0, RZ, 0xfc, !PT ;  /* 0x000000c004057812 */ /* 0x040fe200078efcff */
[----:B------:R0:W3:Y:S01]  /*49e0*/  @!P0 LDG.E R0, [R6.64] ;  /* 0x0000002006008981 */ /* 0x0000e2000c1e1900 */
[----:B------:R-:W-:Y:S01]  /*49f0*/  MOV R8, RZ ;  /* 0x000000ff00087202 */ /* 0x000fe20000000f00 */
[----:B------:R-:W-:Y:S01]  /*4a00*/  HFMA2.MMA R71, -RZ, RZ, 0, 0 ;  /* 0x00000000ff477435 */ /* 0x000fe200000001ff */
[----:B------:R-:W-:Y:S01]  /*4a10*/  ISETP.GE.AND P1, PT, R9, UR36, PT ;  /* 0x0000002409007c0c */ /* 0x000fe2000bf26270 */
[----:B------:R0:W4:Y:S01]  /*4a20*/  @!P3 LDG.E R10, [R6.64+0x180] ;  /* 0x00018020060ab981 */ /* 0x000122000c1e1900 */
[----:B------:R-:W-:Y:S01]  /*4a30*/  ISETP.GE.AND P0, PT, R5, UR36, PT ;  /* 0x0000002405007c0c */ /* 0x000fe2000bf06270 */
[----:B------:R-:W-:Y:S01]  /*4a40*/  HFMA2.MMA R5, -RZ, RZ, 0, 0 ;  /* 0x00000000ff057435 */ /* 0x000fe200000001ff */
[C---:B------:R-:W-:Y:S01]  /*4a50*/  LOP3.LUT R9, R4.reuse, 0xe0, RZ, 0xfc, !PT ;  /* 0x000000e004097812 */ /* 0x040fe200078efcff */
[----:B------:R0:W4:Y:S01]  /*4a60*/  @!P5 LDG.E R8, [R6.64+0x80] ;  /* 0x000080200608d981 */ /* 0x000122000c1e1900 */
[C---:B------:R-:W-:Y:S01]  /*4a70*/  LOP3.LUT R11, R4.reuse, 0x100, RZ, 0xfc, !PT ;  /* 0x00000100040b7812 */ /* 0x040fe200078efcff */
[----:B------:R-:W-:Y:S01]  /*4a80*/  CS2R R136, SRZ ;  /* 0x0000000000887805 */ /* 0x000fe2000001ff00 */
[----:B------:R-:W-:Y:S01]  /*4a90*/  ISETP.GE.AND P5, PT, R9, UR36, PT ;  /* 0x0000002409007c0c */ /* 0x000fe2000bfa6270 */
[----:B------:R-:W-:Y:S01]  /*4aa0*/  HFMA2.MMA R9, -RZ, RZ, 0, 0 ;  /* 0x00000000ff097435 */ /* 0x000fe200000001ff */
[C---:B------:R-:W-:Y:S01]  /*4ab0*/  LOP3.LUT R13, R4.reuse, 0x140, RZ, 0xfc, !PT ;  /* 0x00000140040d7812 */ /* 0x040fe200078efcff */
[----:B------:R-:W-:Y:S01]  /*4ac0*/  CS2R R138, SRZ ;  /* 0x00000000008a7805 */ /* 0x000fe2000001ff00 */
[----:B------:R-:W-:Y:S01]  /*4ad0*/  LOP3.LUT R14, R4, 0x180, RZ, 0xfc, !PT ;  /* 0x00000180040e7812 */ /* 0x000fe200078efcff */
[----:B------:R0:W4:Y:S01]  /*4ae0*/  @!P4 LDG.E R5, [R6.64+0x100] ;  /* 0x000100200605c981 */ /* 0x000122000c1e1900 */
[----:B------:R-:W-:Y:S01]  /*4af0*/  ISETP.GE.AND P4, PT, R11, UR36, PT ;  /* 0x000000240b007c0c */ /* 0x000fe2000bf86270 */
[----:B------:R-:W-:Y:S01]  /*4b00*/  FADD.FTZ R26, R98, UR5 ;  /* 0x00000005621a7e21 */ /* 0x000fe20008010000 */
[C---:B------:R-:W-:Y:S01]  /*4b10*/  LOP3.LUT R11, R4.reuse, 0x120, RZ, 0xfc, !PT ;  /* 0x00000120040b7812 */ /* 0x040fe200078efcff */
[----:B------:R0:W4:Y:S01]  /*4b20*/  @!P1 LDG.E R12, [R6.64+0x280] ;  /* 0x00028020060c9981 */ /* 0x000122000c1e1900 */
[----:B------:R-:W-:-:S02]  /*4b30*/  LOP3.LUT R15, R4, 0x1a0, RZ, 0xfc, !PT ;  /* 0x000001a0040f7812 */ /* 0x000fc400078efcff */
[----:B------:R-:W-:Y:S01]  /*4b40*/  MOV R70, UR24 ;  /* 0x0000001800467c02 */ /* 0x000fe20008000f00 */
[----:B------:R0:W4:Y:S01]  /*4b50*/  @!P2 LDG.E R9, [R6.64+0x200] ;  /* 0x000200200609a981 */ /* 0x000122000c1e1900 */
[----:B------:R-:W-:Y:S01]  /*4b60*/  ISETP.GE.AND P2, PT, R13, UR36, PT ;  /* 0x000000240d007c0c */ /* 0x000fe2000bf46270 */
[----:B------:R-:W-:Y:S01]  /*4b70*/  FADD.FTZ R25, R97, UR5 ;  /* 0x0000000561197e21 */ /* 0x000fe20008010000 */
[----:B------:R-:W-:Y:S01]  /*4b80*/  ISETP.GE.AND P3, PT, R11, UR36, PT ;  /* 0x000000240b007c0c */ /* 0x000fe2000bf66270 */
[----:B------:R-:W-:Y:S01]  /*4b90*/  HFMA2.MMA R11, -RZ, RZ, 0, 0 ;  /* 0x00000000ff0b7435 */ /* 0x000fe200000001ff */
[----:B------:R-:W-:Y:S01]  /*4ba0*/  LOP3.LUT R13, R4, 0x160, RZ, 0xfc, !PT ;  /* 0x00000160040d7812 */ /* 0x000fe200078efcff */
[----:B------:R-:W-:Y:S01]  /*4bb0*/  FADD.FTZ R28, R100, UR5 ;  /* 0x00000005641c7e21 */ /* 0x000fe20008010000 */
[----:B------:R-:W-:Y:S01]  /*4bc0*/  LOP3.LUT R16, R4, 0x1c0, RZ, 0xfc, !PT ;  /* 0x000001c004107812 */ /* 0x000fe200078efcff */
[----:B------:R-:W-:Y:S01]  /*4bd0*/  FADD.FTZ R27, R99, UR5 ;  /* 0x00000005631b7e21 */ /* 0x000fe20008010000 */
[----:B------:R-:W-:Y:S01]  /*4be0*/  ISETP.GE.AND P1, PT, R13, UR36, PT ;  /* 0x000000240d007c0c */ /* 0x000fe2000bf26270 */
[----:B------:R-:W-:Y:S01]  /*4bf0*/  ULDC.64 UR34, c[0x0][0x1b8] ;  /* 0x00006e0000227ab9 */ /* 0x000fe20000000a00 */
[----:B------:R-:W-:-:S03]  /*4c00*/  MOV R13, RZ ;  /* 0x000000ff000d7202 */ /* 0x000fc60000000f00 */
[----:B------:R0:W4:Y:S01]  /*4c10*/  @!P0 LDG.E R11, [R6.64+0x300] ;  /* 0x00030020060b8981 */ /* 0x000122000c1e1900 */
[----:B------:R-:W-:-:S03]  /*4c20*/  ISETP.GE.AND P0, PT, R14, UR36, PT ;  /* 0x000000240e007c0c */ /* 0x000fc6000bf06270 */
[----:B------:R0:W4:Y:S01]  /*4c30*/  @!P5 LDG.E R13, [R6.64+0x380] ;  /* 0x00038020060dd981 */ /* 0x000122000c1e1900 */
[----:B------:R-:W-:Y:S02]  /*4c40*/  ISETP.GE.AND P5, PT, R15, UR36, PT ;  /* 0x000000240f007c0c */ /* 0x000fe4000bfa6270 */
[----:B------:R-:W-:Y:S01]  /*4c50*/  CS2R R14, SRZ ;  /* 0x00000000000e7805 */ /* 0x000fe2000001ff00 */
[----:B------:R-:W-:-:S05]  /*4c60*/  LOP3.LUT R17, R4, 0x1e0, RZ, 0xfc, !PT ;  /* 0x000001e004117812 */ /* 0x000fca00078efcff */
[----:B------:R0:W4:Y:S01]  /*4c70*/  @!P4 LDG.E R14, [R6.64+0x400] ;  /* 0x00040020060ec981 */ /* 0x000122000c1e1900 */
[----:B------:R-:W-:-:S03]  /*4c80*/  ISETP.GE.AND P4, PT, R16, UR36, PT ;  /* 0x0000002410007c0c */ /* 0x000fc6000bf86270 */
[----:B------:R0:W4:Y:S01]  /*4c90*/  @!P3 LDG.E R15, [R6.64+0x480] ;  /* 0x00048020060fb981 */ /* 0x000122000c1e1900 */
[----:B------:R-:W-:Y:S02]  /*4ca0*/  ISETP.GE.AND P3, PT, R17, UR36, PT ;  /* 0x0000002411007c0c */ /* 0x000fe4000bf66270 */
[----:B------:R-:W-:Y:S01]  /*4cb0*/  CS2R R16, SRZ ;  /* 0x0000000000107805 */ /* 0x000fe2000001ff00 */
[C---:B------:R-:W-:Y:S02]  /*4cc0*/  LOP3.LUT R18, R4.reuse, 0x200, RZ, 0xfc, !PT ;  /* 0x0000020004127812 */ /* 0x040fe400078efcff */
[----:B------:R-:W-:-:S03]  /*4cd0*/  LOP3.LUT R19, R4, 0x220, RZ, 0xfc, !PT ;  /* 0x0000022004137812 */ /* 0x000fc600078efcff */
[----:B------:R0:W4:Y:S01]  /*4ce0*/  @!P2 LDG.E R16, [R6.64+0x500] ;  /* 0x000500200610a981 */ /* 0x000122000c1e1900 */
[----:B------:R-:W-:-:S03]  /*4cf0*/  ISETP.GE.AND P2, PT, R18, UR36, PT ;  /* 0x0000002412007c0c */ /* 0x000fc6000bf46270 */
[----:B------:R0:W4:Y:S01]  /*4d00*/  @!P1 LDG.E R17, [R6.64+0x580] ;  /* 0x0005802006119981 */ /* 0x000122000c1e1900 */
[----:B------:R-:W-:Y:S02]  /*4d10*/  ISETP.GE.AND P1, PT, R19, UR36, PT ;  /* 0x0000002413007c0c */ /* 0x000fe4000bf26270 */
[----:B------:R-:W-:Y:S01]  /*4d20*/  CS2R R18, SRZ ;  /* 0x0000000000127805 */ /* 0x000fe2000001ff00 */
[C---:B------:R-:W-:Y:S01]  /*4d30*/  LOP3.LUT R20, R4.reuse, 0x240, RZ, 0xfc, !PT ;  /* 0x0000024004147812 */ /* 0x040fe200078efcff */
[----:B------:R0:W4:Y:S01]  /*4d40*/  @!P3 LDG.E R65, [R6.64+0x780] ;  /* 0x000780200641b981 */ /* 0x000122000c1e1900 */
[----:B------:R-:W-:-:S03]  /*4d50*/  LOP3.LUT R22, R4, 0x260, RZ, 0xfc, !PT ;  /* 0x0000026004167812 */ /* 0x000fc600078efcff */
[----:B------:R0:W4:Y:S01]  /*4d60*/  @!P0 LDG.E R18, [R6.64+0x600] ;  /* 0x0006002006128981 */ /* 0x000122000c1e1900 */
[----:B------:R-:W-:Y:S02]  /*4d70*/  ISETP.GE.AND P0, PT, R20, UR36, PT ;  /* 0x0000002414007c0c */ /* 0x000fe4000bf06270 */
[----:B------:R-:W-:Y:S01]  /*4d80*/  CS2R R20, SRZ ;  /* 0x0000000000147805 */ /* 0x000fe2000001ff00 */
[----:B------:R-:W-:Y:S01]  /*4d90*/  ISETP.GE.AND P3, PT, R22, UR36, PT ;  /* 0x0000002416007c0c */ /* 0x000fe2000bf66270 */
[----:B------:R0:W4:Y:S01]  /*4da0*/  @!P1 LDG.E R66, [R6.64+0x880] ;  /* 0x0008802006429981 */ /* 0x000122000c1e1900 */
[----:B------:R-:W-:-:S03]  /*4db0*/  LOP3.LUT R22, R4, 0x2a0, RZ, 0xfc, !PT ;  /* 0x000002a004167812 */ /* 0x000fc600078efcff */
[----:B------:R0:W4:Y:S01]  /*4dc0*/  @!P2 LDG.E R21, [R6.64+0x800] ;  /* 0x000800200615a981 */ /* 0x000122000c1e1900 */
[----:B------:R-:W-:Y:S02]  /*4dd0*/  ISETP.GE.AND P2, PT, R22, UR36, PT ;  /* 0x0000002416007c0c */ /* 0x000fe4000bf46270 */
[C---:B------:R-:W-:Y:S01]  /*4de0*/  LOP3.LUT R22, R4.reuse, 0x2c0, RZ, 0xfc, !PT ;  /* 0x000002c004167812 */ /* 0x040fe200078efcff */
[----:B------:R0:W4:Y:S01]  /*4df0*/  @!P4 LDG.E R20, [R6.64+0x700] ;  /* 0x000700200614c981 */ /* 0x000122000c1e1900 */
[----:B------:R-:W-:-:S03]  /*4e00*/  LOP3.LUT R23, R4, 0x280, RZ, 0xfc, !PT ;  /* 0x0000028004177812 */ /* 0x000fc600078efcff */
[----:B------:R0:W4:Y:S01]  /*4e10*/  @!P0 LDG.E R64, [R6.64+0x900] ;  /* 0x0009002006408981 */ /* 0x000122000c1e1900 */
[----:B------:R-:W-:Y:S02]  /*4e20*/  ISETP.GE.AND P0, PT, R22, UR36, PT ;  /* 0x0000002416007c0c */ /* 0x000fe4000bf06270 */
[----:B------:R-:W-:Y:S01]  /*4e30*/  ISETP.GE.AND P4, PT, R23, UR36, PT ;  /* 0x0000002417007c0c */ /* 0x000fe2000bf86270 */
[----:B------:R0:W4:Y:S01]  /*4e40*/  @!P5 LDG.E R19, [R6.64+0x680] ;  /* 0x000680200613d981 */ /* 0x000122000c1e1900 */
[C---:B------:R-:W-:Y:S02]  /*4e50*/  LOP3.LUT R23, R4.reuse, 0x2e0, RZ, 0xfc, !PT ;  /* 0x000002e004177812 */ /* 0x040fe400078efcff */
[C---:B------:R-:W-:Y:S01]  /*4e60*/  LOP3.LUT R22, R4.reuse, 0x320, RZ, 0xfc, !PT ;  /* 0x0000032004167812 */ /* 0x040fe200078efcff */
[----:B------:R0:W4:Y:S01]  /*4e70*/  @!P3 LDG.E R68, [R6.64+0x980] ;  /* 0x000980200644b981 */ /* 0x000122000c1e1900 */
[----:B------:R-:W-:Y:S02]  /*4e80*/  ISETP.GE.AND P1, PT, R23, UR36, PT ;  /* 0x0000002417007c0c */ /* 0x000fe4000bf26270 */
[----:B------:R-:W-:Y:S01]  /*4e90*/  LOP3.LUT R24, R4, 0x300, RZ, 0xfc, !PT ;  /* 0x0000030004187812 */ /* 0x000fe200078efcff */
[----:B------:R0:W4:Y:S04]  /*4ea0*/  @!P2 LDG.E R71, [R6.64+0xa80] ;  /* 0x000a80200647a981 */ /* 0x000128000c1e1900 */
[----:B------:R0:W4:Y:S01]  /*4eb0*/  @!P0 LDG.E R69, [R6.64+0xb00] ;  /* 0x000b002006458981 */ /* 0x000122000c1e1900 */
[----:B------:R-:W-:-:S02]  /*4ec0*/  ISETP.GE.AND P0, PT, R22, UR36, PT ;  /* 0x0000002416007c0c */ /* 0x000fc4000bf06270 */
[----:B------:R-:W-:Y:S01]  /*4ed0*/  LOP3.LUT R22, R4, 0x340, RZ, 0xfc, !PT ;  /* 0x0000034004167812 */ /* 0x000fe200078efcff */
[----:B------:R0:W4:Y:S01]  /*4ee0*/  @!P4 LDG.E R67, [R6.64+0xa00] ;  /* 0x000a00200643c981 */ /* 0x000122000c1e1900 */
[----:B------:R-:W-:-:S03]  /*4ef0*/  ISETP.GE.AND P3, PT, R24, UR36, PT ;  /* 0x0000002418007c0c */ /* 0x000fc6000bf66270 */
[----:B------:R0:W4:Y:S01]  /*4f00*/  @!P1 LDG.E R131, [R6.64+0xb80] ;  /* 0x000b802006839981 */ /* 0x000122000c1e1900 */
[----:B------:R-:W-:Y:S02]  /*4f10*/  ISETP.GE.AND P1, PT, R22, UR36, PT ;  /* 0x0000002416007c0c */ /* 0x000fe4000bf26270 */
[----:B------:R-:W-:-:S03]  /*4f20*/  LOP3.LUT R22, R4, 0x360, RZ, 0xfc, !PT ;  /* 0x0000036004167812 */ /* 0x000fc600078efcff */
[----:B------:R0:W4:Y:S01]  /*4f30*/  @!P0 LDG.E R135, [R6.64+0xc80] ;  /* 0x000c802006878981 */ /* 0x000122000c1e1900 */
[----:B------:R-:W-:Y:S02]  /*4f40*/  ISETP.GE.AND P0, PT, R22, UR36, PT ;  /* 0x0000002416007c0c */ /* 0x000fe4000bf06270 */
[C---:B------:R-:W-:Y:S01]  /*4f50*/  LOP3.LUT R23, R4.reuse, 0x380, RZ, 0xfc, !PT ;  /* 0x0000038004177812 */ /* 0x040fe200078efcff */
[----:B------:R0:W4:Y:S01]  /*4f60*/  @!P3 LDG.E R130, [R6.64+0xc00] ;  /* 0x000c00200682b981 */ /* 0x000122000c1e1900 */
[----:B------:R-:W-:Y:S02]  /*4f70*/  LOP3.LUT R22, R4, 0x3a0, RZ, 0xfc, !PT ;  /* 0x000003a004167812 */ /* 0x000fe400078efcff */
[----:B------:R-:W-:Y:S01]  /*4f80*/  ISETP.GE.AND P2, PT, R23, UR36, PT ;  /* 0x0000002417007c0c */ /* 0x000fe2000bf46270 */
[----:B------:R0:W4:Y:S01]  /*4f90*/  @!P1 LDG.E R134, [R6.64+0xd00] ;  /* 0x000d002006869981 */ /* 0x000122000c1e1900 */
[----:B------:R-:W-:-:S05]  /*4fa0*/  SHF.L.U32 R23, R133, 0x5, RZ ;  /* 0x0000000585177819 */ /* 0x000fca00000006ff */
[----:B------:R0:W4:Y:S01]  /*4fb0*/  @!P0 LDG.E R137, [R6.64+0xd80] ;  /* 0x000d802006898981 */ /* 0x000122000c1e1900 */
[----:B------:R-:W-:Y:S02]  /*4fc0*/  ISETP.GE.AND P0, PT, R22, UR36, PT ;  /* 0x0000002416007c0c */ /* 0x000fe4000bf06270 */
[----:B------:R-:W-:Y:S02]  /*4fd0*/  LOP3.LUT R22, R23, 0xffffffe0, R126, 0xe2, !PT ;  /* 0xffffffe017167812 */ /* 0x000fe400078ee27e */
[----:B------:R-:W-:Y:S01]  /*4fe0*/  LOP3.LUT R4, R4, 0x3c0, RZ, 0xfc, !PT ;  /* 0x000003c004047812 */ /* 0x000fe200078efcff */
[----:B------:R0:W4:Y:S01]  /*4ff0*/  @!P2 LDG.E R136, [R6.64+0xe00] ;  /* 0x000e00200688a981 */ /* 0x000122000c1e1900 */
[----:B------:R-:W-:Y:S02]  /*5000*/  LOP3.LUT R22, R22, 0x3e0, RZ, 0xfc, !PT ;  /* 0x000003e016167812 */ /* 0x000fe400078efcff */
[----:B------:R-:W-:Y:S02]  /*5010*/  ISETP.GE.AND P1, PT, R4, UR36, PT ;  /* 0x0000002404007c0c */ /* 0x000fe4000bf26270 */
[----:B------:R-:W-:-:S02]  /*5020*/  ISETP.GE.AND P2, PT, R22, UR36, PT ;  /* 0x0000002416007c0c */ /* 0x000fc4000bf46270 */
[----:B------:R-:W-:Y:S01]  /*5030*/  MOV R4, RZ ;  /* 0x000000ff00047202 */ /* 0x000fe20000000f00 */
[----:B------:R0:W4:Y:S08]  /*5040*/  @!P0 LDG.E R138, [R6.64+0xe80] ;  /* 0x000e8020068a8981 */ /* 0x000130000c1e1900 */
[----:B------:R0:W4:Y:S04]  /*5050*/  @!P1 LDG.E R4, [R6.64+0xf00] ;  /* 0x000f002006049981 */ /* 0x000128000c1e1900 */
[----:B------:R0:W4:Y:S01]  /*5060*/  @!P2 LDG.E R139, [R6.64+0xf80] ;  /* 0x000f8020068ba981 */ /* 0x000122000c1e1900 */
[----:B------:R-:W-:-:S02]  /*5070*/  ISETP.NE.AND P0, PT, R126, RZ, PT ;  /* 0x000000ff7e00720c */ /* 0x000fc40003f05270 */
[C---:B------:R-:W-:Y:S02]  /*5080*/  IADD3 R141, R132.reuse, 0x20, RZ ;  /* 0x00000020848d7810 */ /* 0x040fe40007ffe0ff */
[----:B0-----:R-:W-:Y:S02]  /*5090*/  MOV R6, UR24 ;  /* 0x0000001800067c02 */ /* 0x001fe40008000f00 */
[-C--:B------:R-:W-:Y:S02]  /*50a0*/  LEA.HI.SX32 R143, R132, R132.reuse, 0x1b ;  /* 0x00000084848f7211 */ /* 0x080fe400078fdaff */
[----:B------:R-:W-:Y:S02]  /*50b0*/  ISETP.LT.OR P1, PT, R6, 0x2, P0 ;  /* 0x000000020600780c */ /* 0x000fe40000721670 */
[----:B------:R-:W-:Y:S02]  /*50c0*/  LEA.HI.SX32 R141, R141, R132, 0x1b ;  /* 0x000000848d8d7211 */ /* 0x000fe400078fdaff */
[----:B------:R-:W-:-:S02]  /*50d0*/  IADD3 R144, R132, 0x40, RZ ;  /* 0x0000004084907810 */ /* 0x000fc40007ffe0ff */
[----:B------:R-:W-:Y:S02]  /*50e0*/  MOV R7, c[0x0][0x16c] ;  /* 0x00005b0000077a02 */ /* 0x000fe40000000f00 */
[----:B------:R-:W-:Y:S01]  /*50f0*/  LEA.HI.SX32 R144, R144, R132, 0x1b ;  /* 0x0000008490907211 */ /* 0x000fe200078fdaff */
[----:B------:R-:W-:-:S04]  /*5100*/  FADD.FTZ R24, R96, UR5 ;  /* 0x0000000560187e21 */ /* 0x000fc80008010000 */
[----:B------:R-:W-:-:S05]  /*5110*/  @!P1 IADD3 R70, R70, -0x2, RZ ;  /* 0xfffffffe46469810 */ /* 0x000fca0007ffe0ff */
[----:B------:R-:W-:Y:S01]  /*5120*/  @!P1 IMAD R70, R70, R7, UR7 ;  /* 0x0000000746469e24 */ /* 0x000fe2000f8e0207 */
[----:B------:R-:W-:Y:S02]  /*5130*/  UIMAD.WIDE.U32 UR36, UR10, UR34, URZ ;  /* 0x000000220a2472a5 */ /* 0x000fe4000f8e003f */
[----:B------:R-:W-:-:S04]  /*5140*/  UIMAD UR34, UR11, UR34, URZ ;  /* 0x000000220b2272a4 */ /* 0x000fc8000f8e023f */
[----:B------:R-:W-:-:S03]  /*5150*/  UIMAD UR42, UR10, UR35, UR34 ;  /* 0x000000230a2a72a4 */ /* 0x000fc6000f8e0222 */
[----:B------:R-:W-:Y:S01]  /*5160*/  ULDC.64 UR34, c[0x0][0x1c0] ;  /* 0x0000700000227ab9 */ /* 0x000fe20000000a00 */
[----:B--2---:R-:W0:Y:S01]  /*5170*/  R2UR UR43, R3 ;  /* 0x00000000032b73c2 */ /* 0x004e2200000e0000 */
[----:B---3--:R1:W-:Y:S01]  /*5180*/  STS [R143.X4], R0 ;  /* 0x000000008f007388 */ /* 0x0083e20000004800 */
[----:B0-----:R-:W-:-:S03]  /*5190*/  FMUL.FTZ R3, R26, UR43 ;  /* 0x0000002b1a037c20 */ /* 0x001fc60008410000 */
[----:B----4-:R0:W-:Y:S01]  /*51a0*/  STS [R141.X4+0x80], R8 ;  /* 0x000080088d007388 */ /* 0x0101e20000004800 */
[----:B-1----:R-:W-:Y:S01]  /*51b0*/  IADD3 R143, R132, 0x60, RZ ;  /* 0x00000060848f7810 */ /* 0x002fe20007ffe0ff */
[----:B------:R-:W-:-:S03]  /*51c0*/  FMUL.RZ R6, R3, 0.15915493667125701904 ;  /* 0x3e22f98303067820 */ /* 0x000fc6000040c000 */
[----:B------:R-:W-:Y:S02]  /*51d0*/  LEA.HI.SX32 R143, R143, R132, 0x1b ;  /* 0x000000848f8f7211 */ /* 0x000fe400078fdaff */
[----:B0-----:R-:W-:Y:S01]  /*51e0*/  IADD3 R141, R132, 0x80, RZ ;  /* 0x00000080848d7810 */ /* 0x001fe20007ffe0ff */
        /* <DEDUP_REMOVED lines=8> */
[----:B------:R-:W-:Y:S01]  /*5270*/  FMUL.FTZ R3, R24, UR43 ;  /* 0x0000002b18037c20 */ /* 0x000fe20008410000 */
[----:B-1----:R-:W-:Y:S02]  /*5280*/  IADD3 R143, R132, 0xc0, RZ ;  /* 0x000000c0848f7810 */ /* 0x002fe40007ffe0ff */
[-C--:B------:R-:W-:Y:S02]  /*5290*/  LEA.HI.SX32 R144, R144, R132.reuse, 0x1b ;  /* 0x0000008490907211 */ /* 0x080fe400078fdaff */
[----:B--2---:R-:W-:Y:S02]  /*52a0*/  IADD3 R141, R132, 0xe0, RZ ;  /* 0x000000e0848d7810 */ /* 0x004fe40007ffe0ff */
[-C--:B------:R-:W-:Y:S01]  /*52b0*/  LEA.HI.SX32 R143, R143, R132.reuse, 0x1b ;  /* 0x000000848f8f7211 */ /* 0x080fe200078fdaff */
[----:B------:R-:W-:Y:S01]  /*52c0*/  FMUL.RZ R23, R22, 0.15915493667125701904 ;  /* 0x3e22f98316177820 */ /* 0x000fe2000040c000 */
[-C--:B------:R-:W-:Y:S01]  /*52d0*/  LEA.HI.SX32 R141, R141, R132.reuse, 0x1b ;  /* 0x000000848d8d7211 */ /* 0x080fe200078fdaff */
[----:B------:R-:W-:Y:S01]  /*52e0*/  FMUL.RZ R8, R3, 0.15915493667125701904 ;  /* 0x3e22f98303087820 */ /* 0x000fe2000040c000 */
[----:B------:R-:W-:Y:S01]  /*52f0*/  IADD3 R3, R132, 0x200, RZ ;  /* 0x0000020084037810 */ /* 0x000fe20007ffe0ff */
[----:B------:R-:W-:Y:S01]  /*5300*/  FMUL.FTZ R22, R27, UR43 ;  /* 0x0000002b1b167c20 */ /* 0x000fe20008410000 */
[----:B------:R-:W-:Y:S01]  /*5310*/  STS [R144.X4+0x280], R12 ;  /* 0x0002800c90007388 */ /* 0x000fe20000004800 */
[----:B------:R0:W1:Y:S01]  /*5320*/  R2UR UR45, R2 ;  /* 0x00000000022d73c2 */ /* 0x00006200000e0000 */
[----:B------:R-:W-:Y:S02]  /*5330*/  MUFU.SIN R140, R23 ;  /* 0x00000017008c7308 */ /* 0x000fe40000000400 */
[----:B------:R2:W-:Y:S01]  /*5340*/  STS [R143.X4+0x300], R11 ;  /* 0x0003000b8f007388 */ /* 0x0005e20000004800 */
[----:B------:R-:W-:Y:S01]  /*5350*/  FMUL.RZ R22, R22, 0.15915493667125701904 ;  /* 0x3e22f98316167820 */ /* 0x000fe2000040c000 */
[----:B------:R-:W-:-:S02]  /*5360*/  LEA.HI.SX32 R0, R3, R132, 0x1b ;  /* 0x0000008403007211 */ /* 0x000fc400078fdaff */
[----:B------:R-:W-:Y:S02]  /*5370*/  STS [R141.X4+0x380], R13 ;  /* 0x0003800d8d007388 */ /* 0x000fe40000004800 */
[----:B------:R3:W-:Y:S01]  /*5380*/  MUFU.COS R142, R23 ;  /* 0x00000017008e7308 */ /* 0x0007e20000000000 */
[C---:B------:R-:W-:Y:S01]  /*5390*/  IADD3 R3, R132.reuse, 0x220, RZ ;  /* 0x0000022084037810 */ /* 0x040fe20007ffe0ff */
[----:B------:R-:W-:Y:S01]  /*53a0*/  STS [R125.X4+0x400], R14 ;  /* 0x0004000e7d007388 */ /* 0x000fe20000004800 */
[----:B------:R-:W-:-:S03]  /*53b0*/  IADD3 R5, R132, 0x240, RZ ;  /* 0x0000024084057810 */ /* 0x000fc60007ffe0ff */
[----:B------:R-:W-:Y:S01]  /*53c0*/  STS [R124.X4+0x480], R15 ;  /* 0x0004800f7c007388 */ /* 0x000fe20000004800 */
[----:B---3--:R-:W-:-:S03]  /*53d0*/  FADD.FTZ R23, R95, UR5 ;  /* 0x000000055f177e21 */ /* 0x008fc60008010000 */
[----:B------:R-:W-:Y:S01]  /*53e0*/  STS [R123.X4+0x500], R16 ;  /* 0x000500107b007388 */ /* 0x000fe20000004800 */
[----:B------:R-:W-:Y:S01]  /*53f0*/  MUFU.SIN R206, R6 ;  /* 0x0000000600ce7308 */ /* 0x000fe20000000400 */
[----:B------:R-:W-:Y:S02]  /*5400*/  LEA.HI.SX32 R3, R3, R132, 0x1b ;  /* 0x0000008403037211 */ /* 0x000fe400078fdaff */
[----:B------:R-:W-:Y:S01]  /*5410*/  STS [R122.X4+0x580], R17 ;  /* 0x000580117a007388 */ /* 0x000fe20000004800 */
[----:B------:R-:W-:-:S03]  /*5420*/  IADD3 R9, R132, 0x280, RZ ;  /* 0x0000028084097810 */ /* 0x000fc60007ffe0ff */
[----:B------:R-:W-:Y:S01]  /*5430*/  STS [R121.X4+0x600], R18 ;  /* 0x0006001279007388 */ /* 0x000fe20000004800 */
[----:B------:R3:W-:Y:S01]  /*5440*/  MUFU.COS R207, R6 ;  /* 0x0000000600cf7308 */ /* 0x0007e20000000000 */
[----:B------:R-:W-:-:S07]  /*5450*/  LEA.HI.SX32 R5, R5, R132, 0x1b ;  /* 0x0000008405057211 */ /* 0x000fce00078fdaff */
[----:B------:R-:W-:Y:S01]  /*5460*/  MUFU.SIN R204, R7 ;  /* 0x0000000700cc7308 */ /* 0x000fe20000000400 */
[----:B---3--:R-:W-:-:S07]  /*5470*/  FMUL.FTZ R6, R23, UR43 ;  /* 0x0000002b17067c20 */ /* 0x008fce0008410000 */
[----:B------:R3:W-:Y:S01]  /*5480*/  MUFU.COS R205, R7 ;  /* 0x0000000700cd7308 */ /* 0x0007e20000000000 */
[----:B------:R-:W-:Y:S01]  /*5490*/  FMUL.RZ R10, R6, 0.15915493667125701904 ;  /* 0x3e22f983060a7820 */ /* 0x000fe2000040c000 */
[----:B------:R-:W-:Y:S06]  /*54a0*/  STS [R120.X4+0x680], R19 ;  /* 0x0006801378007388 */ /* 0x000fec0000004800 */
[----:B------:R-:W-:Y:S01]  /*54b0*/  MUFU.SIN R208, R22 ;  /* 0x0000001600d07308 */ /* 0x000fe20000000400 */
[----:B---3--:R-:W-:Y:S01]  /*54c0*/  IADD3 R7, R132, 0x260, RZ ;  /* 0x0000026084077810 */ /* 0x008fe20007ffe0ff */
[----:B------:R-:W-:Y:S06]  /*54d0*/  STS [R119.X4+0x700], R20 ;  /* 0x0007001477007388 */ /* 0x000fec0000004800 */
[----:B------:R3:W-:Y:S01]  /*54e0*/  MUFU.COS R209, R22 ;  /* 0x0000001600d17308 */ /* 0x0007e20000000000 */
[----:B------:R-:W-:Y:S01]  /*54f0*/  STS [R118.X4+0x780], R65 ;  /* 0x0007804176007388 */ /* 0x000fe20000004800 */
[----:B------:R-:W-:-:S03]  /*5500*/  LEA.HI.SX32 R7, R7, R132, 0x1b ;  /* 0x0000008407077211 */ /* 0x000fc600078fdaff */
[----:B------:R4:W-:Y:S01]  /*5510*/  STS [R0.X4+0x800], R21 ;  /* 0x0008001500007388 */ /* 0x0009e20000004800 */
[----:B---3--:R-:W-:-:S03]  /*5520*/  FADD.FTZ R22, R94, UR5 ;  /* 0x000000055e167e21 */ /* 0x008fc60008010000 */
[----:B------:R3:W-:Y:S01]  /*5530*/  STS [R3.X4+0x880], R66 ;  /* 0x0008804203007388 */ /* 0x0007e20000004800 */
[----:B--2---:R-:W-:Y:S01]  /*5540*/  IADD3 R11, R132, 0x2c0, RZ ;  /* 0x000002c0840b7810 */ /* 0x004fe20007ffe0ff */
[----:B------:R-:W-:Y:S01]  /*5550*/  FMUL.FTZ R6, R22, UR43 ;  /* 0x0000002b16067c20 */ /* 0x000fe20008410000 */
[-C--:B----4-:R-:W-:Y:S01]  /*5560*/  LEA.HI.SX32 R0, R9, R132.reuse, 0x1b ;  /* 0x0000008409007211 */ /* 0x090fe200078fdaff */
[----:B------:R-:W-:Y:S01]  /*5570*/  FADD.FTZ R21, R93, UR5 ;  /* 0x000000055d157e21 */ /* 0x000fe20008010000 */
[C---:B------:R-:W-:Y:S01]  /*5580*/  IADD3 R9, R132.reuse, 0x2a0, RZ ;  /* 0x000002a084097810 */ /* 0x040fe20007ffe0ff */
[----:B------:R2:W-:Y:S01]  /*5590*/  STS [R5.X4+0x900], R64 ;  /* 0x0009004005007388 */ /* 0x0005e20000004800 */
[----:B---3--:R-:W-:Y:S01]  /*55a0*/  IADD3 R3, R132, 0x2e0, RZ ;  /* 0x000002e084037810 */ /* 0x008fe20007ffe0ff */
[----:B------:R-:W-:Y:S02]  /*55b0*/  FMUL.RZ R12, R6, 0.15915493667125701904 ;  /* 0x3e22f983060c7820 */ /* 0x000fe4000040c000 */
[----:B------:R-:W-:Y:S01]  /*55c0*/  STS [R7.X4+0x980], R68 ;  /* 0x0009804407007388 */ /* 0x000fe20000004800 */
[----:B------:R-:W-:Y:S01]  /*55d0*/  MUFU.SIN R202, R8 ;  /* 0x0000000800ca7308 */ /* 0x000fe20000000400 */
[----:B------:R-:W-:-:S02]  /*55e0*/  LEA.HI.SX32 R6, R9, R132, 0x1b ;  /* 0x0000008409067211 */ /* 0x000fc400078fdaff */
[----:B------:R3:W-:Y:S01]  /*55f0*/  STS [R0.X4+0xa00], R67 ;  /* 0x000a004300007388 */ /* 0x0007e20000004800 */
[----:B--2---:R-:W-:-:S04]  /*5600*/  IADD3 R5, R132, 0x300, RZ ;  /* 0x0000030084057810 */ /* 0x004fc80007ffe0ff */
[----:B------:R2:W-:Y:S01]  /*5610*/  MUFU.COS R203, R8 ;  /* 0x0000000800cb7308 */ /* 0x0005e20000000000 */
[----:B------:R-:W-:Y:S01]  /*5620*/  STS [R6.X4+0xa80], R71 ;  /* 0x000a804706007388 */ /* 0x000fe20000004800 */
[----:B---3--:R-:W-:-:S06]  /*5630*/  FMUL.FTZ R0, R21, UR43 ;  /* 0x0000002b15007c20 */ /* 0x008fcc0008410000 */
[----:B------:R-:W-:Y:S01]  /*5640*/  MUFU.SIN R200, R10 ;  /* 0x0000000a00c87308 */ /* 0x000fe20000000400 */
[-C--:B--2---:R-:W-:Y:S01]  /*5650*/  LEA.HI.SX32 R8, R11, R132.reuse, 0x1b ;  /* 0x000000840b087211 */ /* 0x084fe200078fdaff */
[----:B------:R-:W-:Y:S01]  /*5660*/  FMUL.RZ R9, R0, 0.15915493667125701904 ;  /* 0x3e22f98300097820 */ /* 0x000fe2000040c000 */
[----:B------:R-:W-:-:S05]  /*5670*/  LEA.HI.SX32 R5, R5, R132, 0x1b ;  /* 0x0000008405057211 */ /* 0x000fca00078fdaff */
[----:B------:R2:W-:Y:S01]  /*5680*/  MUFU.COS R201, R10 ;  /* 0x0000000a00c97308 */ /* 0x0005e20000000000 */
[----:B------:R-:W-:Y:S01]  /*5690*/  STS [R8.X4+0xb00], R69 ;  /* 0x000b004508007388 */ /* 0x000fe20000004800 */
[----:B------:R-:W-:Y:S01]  /*56a0*/  IADD3 R7, R132, 0x340, RZ ;  /* 0x0000034084077810 */ /* 0x000fe20007ffe0ff */
[----:B------:R-:W-:Y:S01]  /*56b0*/  FADD.FTZ R20, R92, UR5 ;  /* 0x000000055c147e21 */ /* 0x000fe20008010000 */
[----:B--2---:R-:W-:Y:S02]  /*56c0*/  LEA.HI.SX32 R10, R3, R132, 0x1b ;  /* 0x00000084030a7211 */ /* 0x004fe400078fdaff */
[----:B------:R-:W-:-:S03]  /*56d0*/  IADD3 R3, R132, 0x320, RZ ;  /* 0x0000032084037810 */ /* 0x000fc60007ffe0ff */
[----:B------:R1:W-:Y:S01]  /*56e0*/  STS [R10.X4+0xb80], R131 ;  /* 0x000b80830a007388 */ /* 0x0003e20000004800 */
[-C--:B------:R-:W-:Y:S02]  /*56f0*/  LEA.HI.SX32 R0, R3, R132.reuse, 0x1b ;  /* 0x0000008403007211 */ /* 0x080fe400078fdaff */
[----:B------:R-:W-:Y:S01]  /*5700*/  IADD3 R3, R132, 0x360, RZ ;  /* 0x0000036084037810 */ /* 0x000fe20007ffe0ff */
[----:B------:R2:W-:Y:S01]  /*5710*/  STS [R5.X4+0xc00], R130 ;  /* 0x000c008205007388 */ /* 0x0005e20000004800 */
[-C--:B------:R-:W-:Y:S02]  /*5720*/  LEA.HI.SX32 R7, R7, R132.reuse, 0x1b ;  /* 0x0000008407077211 */ /* 0x080fe400078fdaff */
[----:B0-----:R-:W-:Y:S02]  /*5730*/  LEA.HI.SX32 R2, R3, R132, 0x1b ;  /* 0x0000008403027211 */ /* 0x001fe400078fdaff */
[----:B-1----:R-:W-:Y:S01]  /*5740*/  MOV R131, UR45 ;  /* 0x0000002d00837c02 */ /* 0x002fe20008000f00 */
[----:B------:R-:W-:Y:S01]  /*5750*/  STS [R0.X4+0xc80], R135 ;  /* 0x000c808700007388 */ /* 0x000fe20000004800 */
[----:B--2---:R-:W-:-:S03]  /*5760*/  FMUL.FTZ R5, R20, UR43 ;  /* 0x0000002b14057c20 */ /* 0x004fc60008410000 */
[----:B------:R-:W-:Y:S01]  /*5770*/  FMUL.FTZ R131, R131, 1.4426950216293334961 ;  /* 0x3fb8aa3b83837820 */ /* 0x000fe20000410000 */
[----:B------:R-:W-:Y:S01]  /*5780*/  STS [R7.X4+0xd00], R134 ;  /* 0x000d008607007388 */ /* 0x000fe20000004800 */
[----:B------:R-:W-:Y:S01]  /*5790*/  FMUL.RZ R6, R5, 0.15915493667125701904 ;  /* 0x3e22f98305067820 */ /* 0x000fe2000040c000 */
[----:B------:R-:W-:Y:S01]  /*57a0*/  UIMAD UR46, UR44, UR34, URZ ;  /* 0x000000222c2e72a4 */ /* 0x000fe2000f8e023f */
[----:B------:R-:W-:Y:S01]  /*57b0*/  IADD3 R5, R132, 0x380, RZ ;  /* 0x0000038084057810 */ /* 0x000fe20007ffe0ff */
[----:B------:R-:W-:Y:S01]  /*57c0*/  UIADD3 UR37, UR37, UR42, URZ ;  /* 0x0000002a25257290 */ /* 0x000fe2000fffe03f */
[----:B------:R0:W-:Y:S01]  /*57d0*/  STS [R2.X4+0xd80], R137 ;  /* 0x000d808902007388 */ /* 0x0001e20000004800 */
[----:B------:R-:W-:Y:S01]  /*57e0*/  UIMAD UR46, UR7, UR35, UR46 ;  /* 0x00000023072e72a4 */ /* 0x000fe2000f8e022e */
[----:B------:R-:W-:Y:S01]  /*57f0*/  LEA.HI.SX32 R5, R5, R132, 0x1b ;  /* 0x0000008405057211 */ /* 0x000fe200078fdaff */
[----:B------:R-:W-:Y:S01]  /*5800*/  UIMAD.WIDE.U32 UR36, UR7, UR34, UR36 ;  /* 0x00000022072472a5 */ /* 0x000fe2000f8e0024 */
[----:B------:R-:W-:-:S02]  /*5810*/  FADD.FTZ R150, R91, UR5 ;  /* 0x000000055b967e21 */ /* 0x000fc40008010000 */
[----:B------:R-:W-:Y:S01]  /*5820*/  ULDC.64 UR34, c[0x0][0x230] ;  /* 0x00008c0000227ab9 */ /* 0x000fe20000000a00 */
[----:B0-----:R-:W-:Y:S01]  /*5830*/  FMUL.FTZ R2, R28, R131 ;  /* 0x000000831c027220 */ /* 0x001fe20000410000 */
[----:B------:R-:W-:-:S03]  /*5840*/  UIADD3 UR37, UR37, UR46, URZ ;  /* 0x0000002e25257290 */ /* 0x000fc6000fffe03f */
[----:B------:R0:W1:Y:S01]  /*5850*/  MUFU.EX2 R67, R2 ;  /* 0x0000000200437308 */ /* 0x0000620000000800 */
[----:B------:R-:W-:Y:S01]  /*5860*/  ULEA UR34, UP0, UR36, UR34, 0x3 ;  /* 0x0000002224227291 */ /* 0x000fe2000f80183f */
[----:B------:R2:W-:Y:S01]  /*5870*/  STS [R5.X4+0xe00], R136 ;  /* 0x000e008805007388 */ /* 0x0005e20000004800 */
[----:B------:R-:W-:Y:S01]  /*5880*/  IADD3 R3, R132, 0x3a0, RZ ;  /* 0x000003a084037810 */ /* 0x000fe20007ffe0ff */
[----:B------:R-:W-:Y:S01]  /*5890*/  FMUL.FTZ R0, R150, UR43 ;  /* 0x0000002b96007c20 */ /* 0x000fe20008410000 */
[----:B------:R-:W-:Y:S01]  /*58a0*/  IADD3 R7, R132, 0x3e0, RZ ;  /* 0x000003e084077810 */ /* 0x000fe20007ffe0ff */
        /* <DEDUP_REMOVED lines=28> */
[----:B------:R-:W0:Y:S01]  /*5a70*/  LDS R0, [R130.X4+0x4] ;  /* 0x0000040082007984 */ /* 0x000e220000004800 */
[----:B------:R-:W-:Y:S01]  /*5a80*/  MUFU.SIN R198, R12 ;  /* 0x0000000c00c67308 */ /* 0x000fe20000000400 */
[----:B------:R-:W-:Y:S02]  /*5a90*/  FMUL.RZ R153, R3, 0.15915493667125701904 ;  /* 0x3e22f98303997820 */ /* 0x000fe4000040c000 */
[----:B------:R-:W1:Y:S04]  /*5aa0*/  LDS R2, [R130.X4] ;  /* 0x0000000082027984 */ /* 0x000e680000004800 */
[----:B------:R-:W2:Y:S01]  /*5ab0*/  LDS R18, [R130.X4+0x8] ;  /* 0x0000080082127984 */ /* 0x000ea20000004800 */
[----:B------:R3:W-:Y:S03]  /*5ac0*/  MUFU.COS R199, R12 ;  /* 0x0000000c00c77308 */ /* 0x0007e60000000000 */
[----:B------:R-:W4:Y:S04]  /*5ad0*/  LDS R17, [R130.X4+0xc] ;  /* 0x00000c0082117984 */ /* 0x000f280000004800 */
[----:B------:R-:W-:Y:S01]  /*5ae0*/  LDS R16, [R130.X4+0x10] ;  /* 0x0000100082107984 */ /* 0x000fe20000004800 */
[----:B------:R-:W-:Y:S03]  /*5af0*/  MUFU.SIN R196, R9 ;  /* 0x0000000900c47308 */ /* 0x000fe60000000400 */
[----:B------:R-:W0:Y:S04]  /*5b00*/  LDS R15, [R130.X4+0x14] ;  /* 0x00001400820f7984 */ /* 0x000e280000004800 */
[----:B------:R-:W-:Y:S01]  /*5b10*/  LDS R14, [R130.X4+0x18] ;  /* 0x00001800820e7984 */ /* 0x000fe20000004800 */
[----:B------:R1:W-:Y:S03]  /*5b20*/  MUFU.COS R197, R9 ;  /* 0x0000000900c57308 */ /* 0x0003e60000000000 */
[----:B------:R-:W0:Y:S04]  /*5b30*/  LDS R13, [R130.X4+0x1c] ;  /* 0x00001c00820d7984 */ /* 0x000e280000004800 */
[----:B---3--:R-:W-:Y:S01]  /*5b40*/  LDS R12, [R130.X4+0x20] ;  /* 0x00002000820c7984 */ /* 0x008fe20000004800 */
[----:B------:R-:W-:Y:S03]  /*5b50*/  MUFU.SIN R190, R6 ;  /* 0x0000000600be7308 */ /* 0x000fe60000000400 */
[----:B------:R-:W3:Y:S04]  /*5b60*/  LDS R11, [R130.X4+0x24] ;  /* 0x00002400820b7984 */ /* 0x000ee80000004800 */
[----:B------:R-:W-:Y:S01]  /*5b70*/  LDS R10, [R130.X4+0x28] ;  /* 0x00002800820a7984 */ /* 0x000fe20000004800 */
[----:B------:R2:W-:Y:S03]  /*5b80*/  MUFU.COS R191, R6 ;  /* 0x0000000600bf7308 */ /* 0x0005e60000000000 */
[----:B-1----:R-:W1:Y:S04]  /*5b90*/  LDS R9, [R130.X4+0x2c] ;  /* 0x00002c0082097984 */ /* 0x002e680000004800 */
[----:B------:R-:W0:Y:S04]  /*5ba0*/  LDS R8, [R130.X4+0x30] ;  /* 0x0000300082087984 */ /* 0x000e280000004800 */
[----:B------:R-:W0:Y:S04]  /*5bb0*/  LDS R7, [R130.X4+0x34] ;  /* 0x0000340082077984 */ /* 0x000e280000004800 */
[----:B--2---:R-:W2:Y:S04]  /*5bc0*/  LDS R6, [R130.X4+0x38] ;  /* 0x0000380082067984 */ /* 0x004ea80000004800 */
        /* <DEDUP_REMOVED lines=16> */
[----:B------:R2:W1:Y:S04]  /*5cd0*/  LDS R135, [R130.X4+0x7c] ;  /* 0x00007c0082877984 */ /* 0x0004680000004800 */
[----:B------:R0:W-:Y:S04]  /*5ce0*/  STS.64 [R151.X8+0x2550], R66 ;  /* 0x0025504297007388 */ /* 0x0001e80000008a00 */
[----:B------:R-:W5:Y:S01]  /*5cf0*/  LDG.E.64 R64, [R64.64] ;  /* 0x0000002040407981 */ /* 0x000f62000c1e1b00 */
[----:B------:R-:W-:Y:S01]  /*5d00*/  FADD.FTZ R210, R87, UR5 ;  /* 0x0000000557d27e21 */ /* 0x000fe20008010000 */
[----:B------:R-:W-:-:S03]  /*5d10*/  HFMA2.MMA R71, -RZ, RZ, 0, 9.5367431640625e-07 ;  /* 0x00000010ff477435 */ /* 0x000fc600000001ff */
[----:B--2---:R-:W-:Y:S01]  /*5d20*/  FMUL.FTZ R130, R210, UR43 ;  /* 0x0000002bd2827c20 */ /* 0x004fe20008410000 */
[----:B------:R-:W-:-:S03]  /*5d30*/  CS2R R68, SRZ ;  /* 0x0000000000447805 */ /* 0x000fc6000001ff00 */
[----:B------:R-:W-:Y:S02]  /*5d40*/  FMUL.RZ R154, R130, 0.15915493667125701904 ;  /* 0x3e22f983829a7820 */ /* 0x000fe4000040c000 */
[----:B------:R-:W-:Y:S02]  /*5d50*/  FMUL.FTZ R130, R27, R131 ;  /* 0x000000831b827220 */ /* 0x000fe40000410000 */
[----:B------:R-:W-:Y:S02]  /*5d60*/  FADD.FTZ R134, R88, UR5 ;  /* 0x0000000558867e21 */ /* 0x000fe40008010000 */
[----:B------:R-:W-:Y:S01]  /*5d70*/  @!P1 IMAD.WIDE R70, R70, R71, UR40 ;  /* 0x0000002846469e25 */ /* 0x000fe2000f8e0247 */
[----:B------:R-:W-:Y:S03]  /*5d80*/  BAR.SYNC.DEFER_BLOCKING 0x0 ;  /* 0x0000000000007b1d */ /* 0x000fe60000010000 */
[----:B------:R-:W-:-:S03]  /*5d90*/  FMUL.FTZ R152, R134, UR43 ;  /* 0x0000002b86987c20 */ /* 0x000fc60008410000 */
[----:B------:R-:W2:Y:S01]  /*5da0*/  MUFU.EX2 R130, R130 ;  /* 0x0000008200827308 */ /* 0x000ea20000000800 */
[----:B------:R-:W-:Y:S02]  /*5db0*/  FMUL.RZ R152, R152, 0.15915493667125701904 ;  /* 0x3e22f98398987820 */ /* 0x000fe4000040c000 */
[----:B0-----:R-:W-:-:S05]  /*5dc0*/  FMUL.FTZ R245, R28, R0 ;  /* 0x000000001cf57220 */ /* 0x001fca0000410000 */
[----:B------:R-:W-:Y:S01]  /*5dd0*/  MUFU.SIN R186, R152 ;  /* 0x0000009800ba7308 */ /* 0x000fe20000000400 */
[----:B------:R0:W5:Y:S07]  /*5de0*/  @!P1 LDG.E.64 R68, [R70.64+0x8] ;  /* 0x0000082046449981 */ /* 0x00016e000c1e1b00 */
[----:B------:R0:W-:Y:S02]  /*5df0*/  MUFU.COS R187, R152 ;  /* 0x0000009800bb7308 */ /* 0x0001e40000000000 */
[----:B0-----:R-:W-:-:S02]  /*5e00*/  FMUL.FTZ R70, R26, R131 ;  /* 0x000000831a467220 */ /* 0x001fc40000410000 */
[-C--:B------:R-:W-:Y:S02]  /*5e10*/  FMUL.FTZ R152, R23, R131.reuse ;  /* 0x0000008317987220 */ /* 0x080fe40000410000 */
[-C--:B------:R-:W-:Y:S02]  /*5e20*/  FMUL.FTZ R71, R25, R131.reuse ;  /* 0x0000008319477220 */ /* 0x080fe40000410000 */
[----:B------:R-:W0:Y:S01]  /*5e30*/  MUFU.EX2 R70, R70 ;  /* 0x0000004600467308 */ /* 0x000e220000000800 */
[----:B------:R-:W-:Y:S02]  /*5e40*/  FMUL.FTZ R247, R28, R2 ;  /* 0x000000021cf77220 */ /* 0x000fe40000410000 */
[----:B------:R-:W-:Y:S02]  /*5e50*/  FMUL.FTZ R151, R24, R131 ;  /* 0x0000008318977220 */ /* 0x000fe40000410000 */
[----:B--2---:R-:W-:Y:S02]  /*5e60*/  FMUL.FTZ R208, R130, R208 ;  /* 0x000000d082d07220 */ /* 0x004fe40000410000 */
[C---:B------:R-:W-:Y:S01]  /*5e70*/  FMUL.FTZ R245, R116.reuse, R245 ;  /* 0x000000f574f57220 */ /* 0x040fe20000410000 */
[----:B------:R-:W2:Y:S01]  /*5e80*/  MUFU.EX2 R152, R152 ;  /* 0x0000009800987308 */ /* 0x000ea20000000800 */
[----:B------:R-:W-:-:S02]  /*5e90*/  FMUL.FTZ R247, R116, R247 ;  /* 0x000000f774f77220 */ /* 0x000fc40000410000 */
[----:B------:R-:W-:-:S05]  /*5ea0*/  FMUL.FTZ R209, R130, R209 ;  /* 0x000000d182d17220 */ /* 0x000fca0000410000 */
[----:B------:R-:W0:Y:S01]  /*5eb0*/  MUFU.EX2 R71, R71 ;  /* 0x0000004700477308 */ /* 0x000e220000000800 */
[----:B------:R-:W-:Y:S02]  /*5ec0*/  FMUL.FTZ R156, R208, R247 ;  /* 0x000000f7d09c7220 */ /* 0x000fe40000410000 */
[----:B------:R-:W-:-:S05]  /*5ed0*/  FMUL.FTZ R130, R21, R131 ;  /* 0x0000008315827220 */ /* 0x000fca0000410000 */
[----:B------:R-:W-:Y:S01]  /*5ee0*/  MUFU.SIN R184, R154 ;  /* 0x0000009a00b87308 */ /* 0x000fe20000000400 */
[----:B------:R-:W-:-:S07]  /*5ef0*/  FMUL.FTZ R246, R27, R18 ;  /* 0x000000121bf67220 */ /* 0x000fce0000410000 */
[----:B------:R1:W-:Y:S01]  /*5f00*/  MUFU.COS R185, R154 ;  /* 0x0000009a00b97308 */ /* 0x0003e20000000000 */
[C---:B0-----:R-:W-:Y:S02]  /*5f10*/  FMUL.FTZ R207, R70.reuse, R207 ;  /* 0x000000cf46cf7220 */ /* 0x041fe40000410000 */
[----:B------:R-:W-:-:S05]  /*5f20*/  FMUL.FTZ R206, R70, R206 ;  /* 0x000000ce46ce7220 */ /* 0x000fca0000410000 */
[----:B------:R-:W-:Y:S01]  /*5f30*/  MUFU.SIN R188, R153 ;  /* 0x0000009900bc7308 */ /* 0x000fe20000000400 */
[----:B-1----:R-:W-:Y:S02]  /*5f40*/  FMUL.FTZ R154, R208, R245 ;  /* 0x000000f5d09a7220 */ /* 0x002fe40000410000 */
[----:B----4-:R-:W-:-:S05]  /*5f50*/  FMUL.FTZ R244, R27, R17 ;  /* 0x000000111bf47220 */ /* 0x010fca0000410000 */
[----:B------:R0:W-:Y:S01]  /*5f60*/  MUFU.COS R189, R153 ;  /* 0x0000009900bd7308 */ /* 0x0001e20000000000 */
[C---:B------:R-:W-:Y:S02]  /*5f70*/  FFMA.FTZ R154, R209.reuse, R247, -R154 ;  /* 0x000000f7d19a7223 */ /* 0x040fe4000001089a */
[----:B------:R-:W-:-:S05]  /*5f80*/  FFMA.FTZ R156, R209, R245, R156 ;  /* 0x000000f5d19c7223 */ /* 0x000fca000001009c */
[----:B------:R-:W1:Y:S01]  /*5f90*/  MUFU.EX2 R151, R151 ;  /* 0x0000009700977308 */ /* 0x000e620000000800 */
[-C--:B0-----:R-:W-:Y:S02]  /*5fa0*/  FMUL.FTZ R153, R22, R131.reuse ;  /* 0x0000008316997220 */ /* 0x081fe40000410000 */
[----:B------:R-:W-:Y:S02]  /*5fb0*/  FMUL.FTZ R70, R20, R131 ;  /* 0x0000008314467220 */ /* 0x000fe40000410000 */
[----:B------:R-:W-:-:S03]  /*5fc0*/  FFMA.FTZ R154, R115, R246, R154 ;  /* 0x000000f6739a7223 */ /* 0x000fc6000001009a */
[----:B------:R-:W0:Y:S01]  /*5fd0*/  MUFU.EX2 R153, R153 ;  /* 0x0000009900997308 */ /* 0x000e220000000800 */
[----:B------:R-:W-:Y:S02]  /*5fe0*/  FFMA.FTZ R156, R115, R244, R156 ;  /* 0x000000f4739c7223 */ /* 0x000fe4000001009c */
[C---:B--2---:R-:W-:Y:S02]  /*5ff0*/  FMUL.FTZ R201, R152.reuse, R201 ;  /* 0x000000c998c97220 */ /* 0x044fe40000410000 */
[----:B------:R-:W-:-:S03]  /*6000*/  FMUL.FTZ R200, R152, R200 ;  /* 0x000000c898c87220 */ /* 0x000fc60000410000 */
[----:B------:R-:W2:Y:S01]  /*6010*/  MUFU.EX2 R130, R130 ;  /* 0x0000008200827308 */ /* 0x000ea20000000800 */
[C---:B------:R-:W-:Y:S02]  /*6020*/  FMUL.FTZ R155, R206.reuse, R154 ;  /* 0x0000009ace9b7220 */ /* 0x040fe40000410000 */
[C---:B------:R-:W-:Y:S02]  /*6030*/  FMUL.FTZ R205, R71.reuse, R205 ;  /* 0x000000cd47cd7220 */ /* 0x040fe40000410000 */
[----:B------:R-:W-:Y:S02]  /*6040*/  FMUL.FTZ R204, R71, R204 ;  /* 0x000000cc47cc7220 */ /* 0x000fe40000410000 */
[-C--:B------:R-:W-:Y:S01]  /*6050*/  FMUL.FTZ R152, R206, R156.reuse ;  /* 0x0000009cce987220 */ /* 0x080fe20000410000 */
[----:B------:R-:W4:Y:S01]  /*6060*/  MUFU.EX2 R70, R70 ;  /* 0x0000004600467308 */ /* 0x000f220000000800 */
[----:B------:R-:W-:Y:S02]  /*6070*/  FMUL.FTZ R71, R150, R131 ;  /* 0x0000008396477220 */ /* 0x000fe40000410000 */
[----:B------:R-:W-:-:S02]  /*6080*/  FFMA.FTZ R155, R207, R156, R155 ;  /* 0x0000009ccf9b7223 */ /* 0x000fc4000001009b */
[C---:B------:R-:W-:Y:S02]  /*6090*/  FMUL.FTZ R242, R26.reuse, R15 ;  /* 0x0000000f1af27220 */ /* 0x040fe40000410000 */
[C---:B-1----:R-:W-:Y:S02]  /*60a0*/  FMUL.FTZ R203, R151.reuse, R203 ;  /* 0x000000cb97cb7220 */ /* 0x042fe40000410000 */
[----:B------:R-:W-:Y:S02]  /*60b0*/  FMUL.FTZ R202, R151, R202 ;  /* 0x000000ca97ca7220 */ /* 0x000fe40000410000 */
[----:B------:R-:W-:Y:S02]  /*60c0*/  FFMA.FTZ R154, R207, R154, -R152 ;  /* 0x0000009acf9a7223 */ /* 0x000fe40000010898 */
[----:B------:R-:W-:Y:S01]  /*60d0*/  FMUL.FTZ R243, R26, R16 ;  /* 0x000000101af37220 */ /* 0x000fe20000410000 */
[----:B------:R-:W-:Y:S01]  /*60e0*/  MUFU.SIN R192, R193 ;  /* 0x000000c100c07308 */ /* 0x000fe20000000400 */
[----:B------:R-:W-:-:S02]  /*60f0*/  FMUL.FTZ R151, R19, R131 ;  /* 0x0000008313977220 */ /* 0x000fc40000410000 */
[C---:B------:R-:W-:Y:S02]  /*6100*/  FFMA.FTZ R155, R114.reuse, R242, R155 ;  /* 0x000000f2729b7223 */ /* 0x040fe4000001009b */
[----:B------:R-:W-:-:S03]  /*6110*/  FFMA.FTZ R154, R114, R243, R154 ;  /* 0x000000f3729a7223 */ /* 0x000fc6000001009a */
[----:B------:R-:W-:Y:S01]  /*6120*/  MUFU.COS R193, R193 ;  /* 0x000000c100c17308 */ /* 0x000fe20000000000 */
[C---:B0-----:R-:W-:Y:S02]  /*6130*/  FMUL.FTZ R199, R153.reuse, R199 ;  /* 0x000000c799c77220 */ /* 0x041fe40000410000 */
[----:B------:R-:W-:-:S05]  /*6140*/  FMUL.FTZ R198, R153, R198 ;  /* 0x000000c699c67220 */ /* 0x000fca0000410000 */
[----:B------:R-:W0:Y:S01]  /*6150*/  MUFU.EX2 R71, R71 ;  /* 0x0000004700477308 */ /* 0x000e220000000800 */
[C---:B------:R-:W-:Y:S02]  /*6160*/  FMUL.FTZ R153, R204.reuse, R155 ;  /* 0x0000009bcc997220 */ /* 0x040fe40000410000 */
[----:B------:R-:W-:Y:S02]  /*6170*/  FMUL.FTZ R158, R204, R154 ;  /* 0x0000009acc9e7220 */ /* 0x000fe40000410000 */
[----:B--2---:R-:W-:-:S03]  /*6180*/  FMUL.FTZ R197, R130, R197 ;  /* 0x000000c582c57220 */ /* 0x004fc60000410000 */
[----:B------:R-:W1:Y:S01]  /*6190*/  MUFU.EX2 R151, R151 ;  /* 0x0000009700977308 */ /* 0x000e620000000800 */
[----:B------:R-:W-:Y:S02]  /*61a0*/  FMUL.FTZ R196, R130, R196 ;  /* 0x000000c482c47220 */ /* 0x000fe40000410000 */
[----:B------:R-:W-:Y:S02]  /*61b0*/  FMUL.FTZ R130, R134, R131 ;  /* 0x0000008386827220 */ /* 0x000fe40000410000 */
[C---:B----4-:R-:W-:Y:S02]  /*61c0*/  FMUL.FTZ R195, R70.reuse, R195 ;  /* 0x000000c346c37220 */ /* 0x050fe40000410000 */
[----:B------:R-:W-:Y:S02]  /*61d0*/  FMUL.FTZ R194, R70, R194 ;  /* 0x000000c246c27220 */ /* 0x000fe40000410000 */
[C---:B------:R-:W-:Y:S02]  /*61e0*/  FFMA.FTZ R156, R205.reuse, R154, -R153 ;  /* 0x0000009acd9c7223 */ /* 0x040fe40000010899 */
[----:B------:R-:W-:-:S02]  /*61f0*/  FFMA.FTZ R158, R205, R155, R158 ;  /* 0x0000009bcd9e7223 */ /* 0x000fc4000001009e */
[C---:B------:R-:W-:Y:S02]  /*6200*/  FMUL.FTZ R154, R25.reuse, R13 ;  /* 0x0000000d199a7220 */ /* 0x040fe40000410000 */
[----:B------:R-:W-:Y:S02]  /*6210*/  FMUL.FTZ R153, R25, R14 ;  /* 0x0000000e19997220 */ /* 0x000fe40000410000 */
[-C--:B------:R-:W-:Y:S02]  /*6220*/  FMUL.FTZ R70, R210, R131.reuse ;  /* 0x00000083d2467220 */ /* 0x080fe40000410000 */
[----:B------:R-:W-:Y:S01]  /*6230*/  FMUL.FTZ R152, R149, R131 ;  /* 0x0000008395987220 */ /* 0x000fe20000410000 */
[----:B------:R-:W2:Y:S01]  /*6240*/  MUFU.EX2 R130, R130 ;  /* 0x0000008200827308 */ /* 0x000ea20000000800 */
[C---:B------:R-:W-:Y:S02]  /*6250*/  FFMA.FTZ R158, R113.reuse, R154, R158 ;  /* 0x0000009a719e7223 */ /* 0x040fe4000001009e */
[----:B------:R-:W-:-:S02]  /*6260*/  FFMA.FTZ R156, R113, R153, R156 ;  /* 0x00000099719c7223 */ /* 0x000fc4000001009c */
[C---:B0-----:R-:W-:Y:S02]  /*6270*/  FMUL.FTZ R193, R71.reuse, R193 ;  /* 0x000000c147c17220 */ /* 0x041fe40000410000 */
[----:B------:R-:W-:Y:S01]  /*6280*/  FMUL.FTZ R192, R71, R192 ;  /* 0x000000c047c07220 */ /* 0x000fe20000410000 */
[----:B------:R-:W0:Y:S01]  /*6290*/  MUFU.EX2 R70, R70 ;  /* 0x0000004600467308 */ /* 0x000e220000000800 */
[C---:B------:R-:W-:Y:S02]  /*62a0*/  FMUL.FTZ R71, R202.reuse, R158 ;  /* 0x0000009eca477220 */ /* 0x040fe40000410000 */
[----:B------:R-:W-:Y:S02]  /*62b0*/  FMUL.FTZ R155, R202, R156 ;  /* 0x0000009cca9b7220 */ /* 0x000fe40000410000 */
[----:B-1----:R-:W-:-:S03]  /*62c0*/  FMUL.FTZ R191, R151, R191 ;  /* 0x000000bf97bf7220 */ /* 0x002fc60000410000 */
[----:B------:R-:W1:Y:S01]  /*62d0*/  MUFU.EX2 R152, R152 ;  /* 0x0000009800987308 */ /* 0x000e620000000800 */
[----:B------:R-:W-:Y:S02]  /*62e0*/  FMUL.FTZ R190, R151, R190 ;  /* 0x000000be97be7220 */ /* 0x000fe40000410000 */
[C---:B------:R-:W-:Y:S02]  /*62f0*/  FFMA.FTZ R71, R203.reuse, R156, -R71 ;  /* 0x0000009ccb477223 */ /* 0x040fe40000010847 */
[----:B------:R-:W-:Y:S02]  /*6300*/  FFMA.FTZ R151, R203, R158, R155 ;  /* 0x0000009ecb977223 */ /* 0x000fe4000001009b */
[C---:B---3--:R-:W-:Y:S02]  /*6310*/  FMUL.FTZ R156, R24.reuse, R11 ;  /* 0x0000000b189c7220 */ /* 0x048fe40000410000 */
[----:B------:R-:W-:Y:S02]  /*6320*/  FMUL.FTZ R155, R24, R12 ;  /* 0x0000000c189b7220 */ /* 0x000fe40000410000 */
[----:B------:R-:W-:-:S02]  /*6330*/  FFMA.FTZ R151, R112, R156, R151 ;  /* 0x0000009c70977223 */ /* 0x000fc40000010097 */
[----:B------:R-:W-:Y:S02]  /*6340*/  FFMA.FTZ R71, R112, R155, R71 ;  /* 0x0000009b70477223 */ /* 0x000fe40000010047 */
[C---:B--2---:R-:W-:Y:S02]  /*6350*/  FMUL.FTZ R187, R130.reuse, R187 ;  /* 0x000000bb82bb7220 */ /* 0x044fe40000410000 */
[----:B------:R-:W-:Y:S02]  /*6360*/  FMUL.FTZ R186, R130, R186 ;  /* 0x000000ba82ba7220 */ /* 0x000fe40000410000 */
[C---:B------:R-:W-:Y:S02]  /*6370*/  FMUL.FTZ R130, R200.reuse, R151 ;  /* 0x00000097c8827220 */ /* 0x040fe40000410000 */
[----:B------:R-:W-:Y:S02]  /*6380*/  FMUL.FTZ R158, R200, R71 ;  /* 0x00000047c89e7220 */ /* 0x000fe40000410000 */
[----:B0-----:R-:W-:-:S02]  /*6390*/  FMUL.FTZ R185, R70, R185 ;  /* 0x000000b946b97220 */ /* 0x001fc40000410000 */
[----:B------:R-:W-:Y:S02]  /*63a0*/  FMUL.FTZ R184, R70, R184 ;  /* 0x000000b846b87220 */ /* 0x000fe40000410000 */
[----:B------:R-:W-:Y:S02]  /*63b0*/  FMUL.FTZ R70, R67, R208 ;  /* 0x000000d043467220 */ /* 0x000fe40000410000 */
[C---:B-1----:R-:W-:Y:S02]  /*63c0*/  FMUL.FTZ R189, R152.reuse, R189 ;  /* 0x000000bd98bd7220 */ /* 0x042fe40000410000 */
[----:B------:R-:W-:Y:S02]  /*63d0*/  FMUL.FTZ R188, R152, R188 ;  /* 0x000000bc98bc7220 */ /* 0x000fe40000410000 */
[C---:B------:R-:W-:Y:S02]  /*63e0*/  FFMA.FTZ R152, R201.reuse, R71, -R130 ;  /* 0x00000047c9987223 */ /* 0x040fe40000010882 */
[----:B------:R-:W-:-:S02]  /*63f0*/  FFMA.FTZ R151, R201, R151, R158 ;  /* 0x00000097c9977223 */ /* 0x000fc4000001009e */
[C---:B------:R-:W-:Y:S02]  /*6400*/  FMUL.FTZ R130, R66.reuse, R208 ;  /* 0x000000d042827220 */ /* 0x040fe40000410000 */
[C---:B------:R-:W-:Y:S02]  /*6410*/  FMUL.FTZ R158, R23.reuse, R9 ;  /* 0x00000009179e7220 */ /* 0x040fe40000410000 */
[----:B------:R-:W-:Y:S02]  /*6420*/  FMUL.FTZ R157, R23, R10 ;  /* 0x0000000a179d7220 */ /* 0x000fe40000410000 */
[-C--:B------:R-:W-:Y:S02]  /*6430*/  FFMA.FTZ R70, R66, R209.reuse, -R70 ;  /* 0x000000d142467223 */ /* 0x080fe40000010846 */
[----:B------:R-:W-:Y:S02]  /*6440*/  FFMA.FTZ R130, R67, R209, R130 ;  /* 0x000000d143827223 */ /* 0x000fe40000010082 */
[----:B------:R-:W-:-:S02]  /*6450*/  FFMA.FTZ R159, R111, R158, R151 ;  /* 0x0000009e6f9f7223 */ /* 0x000fc40000010097 */
[----:B------:R-:W-:Y:S02]  /*6460*/  FFMA.FTZ R152, R111, R157, R152 ;  /* 0x0000009d6f987223 */ /* 0x000fe40000010098 */
[C---:B------:R-:W-:Y:S02]  /*6470*/  FMUL.FTZ R151, R206.reuse, R70 ;  /* 0x00000046ce977220 */ /* 0x040fe40000410000 */
[----:B------:R-:W-:Y:S02]  /*6480*/  FMUL.FTZ R71, R206, R130 ;  /* 0x00000082ce477220 */ /* 0x000fe40000410000 */
[C---:B------:R-:W-:Y:S02]  /*6490*/  FMUL.FTZ R162, R198.reuse, R152 ;  /* 0x00000098c6a27220 */ /* 0x040fe40000410000 */
[----:B------:R-:W-:Y:S02]  /*64a0*/  FFMA.FTZ R151, R207, R130, R151 ;  /* 0x00000082cf977223 */ /* 0x000fe40000010097 */
[----:B------:R-:W-:-:S02]  /*64b0*/  FMUL.FTZ R160, R198, R159 ;  /* 0x0000009fc6a07220 */ /* 0x000fc40000410000 */
[----:B------:R-:W-:Y:S02]  /*64c0*/  FFMA.FTZ R71, R207, R70, -R71 ;  /* 0x00000046cf477223 */ /* 0x000fe40000010847 */
[C---:B------:R-:W-:Y:S02]  /*64d0*/  FFMA.FTZ R161, R199.reuse, R159, R162 ;  /* 0x0000009fc7a17223 */ /* 0x040fe400000100a2 */
[----:B------:R-:W-:Y:S02]  /*64e0*/  FMUL.FTZ R70, R204, R151 ;  /* 0x00000097cc467220 */ /* 0x000fe40000410000 */
[----:B------:R-:W-:Y:S02]  /*64f0*/  FFMA.FTZ R152, R199, R152, -R160 ;  /* 0x00000098c7987223 */ /* 0x000fe400000108a0 */
[C---:B------:R-:W-:Y:S02]  /*6500*/  FMUL.FTZ R159, R22.reuse, R8 ;  /* 0x00000008169f7220 */ /* 0x040fe40000410000 */
[----:B------:R-:W-:-:S02]  /*6510*/  FMUL.FTZ R160, R22, R7 ;  /* 0x0000000716a07220 */ /* 0x000fc40000410000 */
[-C--:B------:R-:W-:Y:S02]  /*6520*/  FMUL.FTZ R130, R204, R71.reuse ;  /* 0x00000047cc827220 */ /* 0x080fe40000410000 */
[C---:B------:R-:W-:Y:S02]  /*6530*/  FFMA.FTZ R70, R205.reuse, R71, -R70 ;  /* 0x00000047cd467223 */ /* 0x040fe40000010846 */
[C---:B------:R-:W-:Y:S02]  /*6540*/  FFMA.FTZ R152, R110.reuse, R159, R152 ;  /* 0x0000009f6e987223 */ /* 0x040fe40000010098 */
[----:B------:R-:W-:Y:S02]  /*6550*/  FFMA.FTZ R161, R110, R160, R161 ;  /* 0x000000a06ea17223 */ /* 0x000fe400000100a1 */
[----:B------:R-:W-:Y:S02]  /*6560*/  FFMA.FTZ R130, R205, R151, R130 ;  /* 0x00000097cd827223 */ /* 0x000fe40000010082 */
[----:B------:R-:W-:-:S02]  /*6570*/  FMUL.FTZ R151, R202, R70 ;  /* 0x00000046ca977220 */ /* 0x000fc40000410000 */
[C---:B------:R-:W-:Y:S02]  /*6580*/  FMUL.FTZ R164, R196.reuse, R152 ;  /* 0x00000098c4a47220 */ /* 0x040fe40000410000 */
[-C--:B------:R-:W-:Y:S02]  /*6590*/  FMUL.FTZ R162, R196, R161.reuse ;  /* 0x000000a1c4a27220 */ /* 0x080fe40000410000 */
[-C--:B------:R-:W-:Y:S02]  /*65a0*/  FMUL.FTZ R71, R202, R130.reuse ;  /* 0x00000082ca477220 */ /* 0x080fe40000410000 */
[----:B------:R-:W-:Y:S02]  /*65b0*/  FFMA.FTZ R151, R203, R130, R151 ;  /* 0x00000082cb977223 */ /* 0x000fe40000010097 */
[C---:B------:R-:W-:Y:S02]  /*65c0*/  FFMA.FTZ R164, R197.reuse, R161, R164 ;  /* 0x000000a1c5a47223 */ /* 0x040fe400000100a4 */
[----:B------:R-:W-:-:S02]  /*65d0*/  FFMA.FTZ R152, R197, R152, -R162 ;  /* 0x00000098c5987223 */ /* 0x000fc400000108a2 */
[----:B------:R-:W-:Y:S02]  /*65e0*/  FMUL.FTZ R161, R21, R6 ;  /* 0x0000000615a17220 */ /* 0x000fe40000410000 */
[----:B------:R-:W-:Y:S02]  /*65f0*/  FFMA.FTZ R71, R203, R70, -R71 ;  /* 0x00000046cb477223 */ /* 0x000fe40000010847 */
[C---:B------:R-:W-:Y:S02]  /*6600*/  FMUL.FTZ R70, R200.reuse, R151 ;  /* 0x00000097c8467220 */ /* 0x040fe40000410000 */
[----:B------:R-:W-:Y:S02]  /*6610*/  FMUL.FTZ R162, R21, R5 ;  /* 0x0000000515a27220 */ /* 0x000fe40000410000 */
[----:B------:R-:W-:Y:S02]  /*6620*/  FFMA.FTZ R152, R109, R161, R152 ;  /* 0x000000a16d987223 */ /* 0x000fe40000010098 */
[----:B------:R-:W-:-:S02]  /*6630*/  FMUL.FTZ R130, R200, R71 ;  /* 0x00000047c8827220 */ /* 0x000fc40000410000 */
[----:B------:R-:W-:Y:S02]  /*6640*/  FFMA.FTZ R70, R201, R71, -R70 ;  /* 0x00000047c9467223 */ /* 0x000fe40000010846 */
[----:B------:R-:W-:Y:S02]  /*6650*/  FFMA.FTZ R164, R109, R162, R164 ;  /* 0x000000a26da47223 */ /* 0x000fe400000100a4 */
[----:B------:R-:W-:Y:S02]  /*6660*/  FMUL.FTZ R165, R194, R152 ;  /* 0x00000098c2a57220 */ /* 0x000fe40000410000 */
[----:B------:R-:W-:Y:S02]  /*6670*/  FFMA.FTZ R130, R201, R151, R130 ;  /* 0x00000097c9827223 */ /* 0x000fe40000010082 */
[----:B------:R-:W-:Y:S02]  /*6680*/  FMUL.FTZ R151, R198, R70 ;  /* 0x00000046c6977220 */ /* 0x000fe40000410000 */
[----:B------:R-:W-:-:S02]  /*6690*/  FMUL.FTZ R163, R194, R164 ;  /* 0x000000a4c2a37220 */ /* 0x000fc40000410000 */
[----:B------:R-:W-:Y:S02]  /*66a0*/  FFMA.FTZ R165, R195, R164, R165 ;  /* 0x000000a4c3a57223 */ /* 0x000fe400000100a5 */
[-C--:B------:R-:W-:Y:S02]  /*66b0*/  FMUL.FTZ R71, R198, R130.reuse ;  /* 0x00000082c6477220 */ /* 0x080fe40000410000 */
[C---:B------:R-:W-:Y:S02]  /*66c0*/  FMUL.FTZ R164, R20.reuse, R3 ;  /* 0x0000000314a47220 */ /* 0x040fe40000410000 */
[----:B------:R-:W-:Y:S02]  /*66d0*/  FFMA.FTZ R151, R199, R130, R151 ;  /* 0x00000082c7977223 */ /* 0x000fe40000010097 */
[----:B------:R-:W-:Y:S02]  /*66e0*/  FFMA.FTZ R152, R195, R152, -R163 ;  /* 0x00000098c3987223 */ /* 0x000fe400000108a3 */
[----:B------:R-:W-:-:S02]  /*66f0*/  FMUL.FTZ R163, R20, R4 ;  /* 0x0000000414a37220 */ /* 0x000fc40000410000 */
[----:B------:R-:W-:Y:S02]  /*6700*/  FFMA.FTZ R71, R199, R70, -R71 ;  /* 0x00000046c7477223 */ /* 0x000fe40000010847 */
[----:B------:R-:W-:Y:S02]  /*6710*/  FFMA.FTZ R166, R108, R164, R165 ;  /* 0x000000a46ca67223 */ /* 0x000fe400000100a5 */
[----:B------:R-:W-:Y:S02]  /*6720*/  FMUL.FTZ R70, R196, R151 ;  /* 0x00000097c4467220 */ /* 0x000fe40000410000 */
[----:B------:R-:W-:Y:S02]  /*6730*/  FFMA.FTZ R165, R108, R163, R152 ;  /* 0x000000a36ca57223 */ /* 0x000fe40000010098 */
[----:B------:R-:W-:Y:S02]  /*6740*/  FADD.FTZ R183, R86, UR5 ;  /* 0x0000000556b77e21 */ /* 0x000fe40008010000 */
[----:B------:R-:W-:-:S02]  /*6750*/  FMUL.FTZ R152, R196, R71 ;  /* 0x00000047c4987220 */ /* 0x000fc40000410000 */
[C---:B------:R-:W-:Y:S02]  /*6760*/  FMUL.FTZ R168, R192.reuse, R166 ;  /* 0x000000a6c0a87220 */ /* 0x040fe40000410000 */
[----:B------:R-:W-:Y:S02]  /*6770*/  FFMA.FTZ R130, R197, R71, -R70 ;  /* 0x00000047c5827223 */ /* 0x000fe40000010846 */
[----:B------:R-:W-:Y:S02]  /*6780*/  FMUL.FTZ R71, R192, R165 ;  /* 0x000000a5c0477220 */ /* 0x000fe40000410000 */
[----:B------:R-:W-:Y:S02]  /*6790*/  FMUL.FTZ R70, R183, UR43 ;  /* 0x0000002bb7467c20 */ /* 0x000fe40008410000 */
[----:B------:R-:W-:Y:S02]  /*67a0*/  FFMA.FTZ R152, R197, R151, R152 ;  /* 0x00000097c5987223 */ /* 0x000fe40000010098 */
[----:B------:R-:W-:-:S02]  /*67b0*/  FFMA.FTZ R168, R193, R165, -R168 ;  /* 0x000000a5c1a87223 */ /* 0x000fc400000108a8 */
[----:B------:R-:W-:Y:S02]  /*67c0*/  FMUL.FTZ R165, R150, R148 ;  /* 0x0000009496a57220 */ /* 0x000fe40000410000 */
[----:B------:R-:W-:Y:S02]  /*67d0*/  FFMA.FTZ R71, R193, R166, R71 ;  /* 0x000000a6c1477223 */ /* 0x000fe40000010047 */
[----:B------:R-:W-:Y:S02]  /*67e0*/  FMUL.RZ R181, R70, 0.15915493667125701904 ;  /* 0x3e22f98346b57820 */ /* 0x000fe4000040c000 */
[----:B------:R-:W-:Y:S02]  /*67f0*/  FMUL.FTZ R166, R150, R147 ;  /* 0x0000009396a67220 */ /* 0x000fe40000410000 */
[----:B------:R-:W-:Y:S02]  /*6800*/  FMUL.FTZ R70, R194, R152 ;  /* 0x00000098c2467220 */ /* 0x000fe40000410000 */
[----:B------:R-:W-:-:S02]  /*6810*/  FFMA.FTZ R168, R107, R165, R168 ;  /* 0x000000a56ba87223 */ /* 0x000fc400000100a8 */
[----:B------:R-:W-:Y:S02]  /*6820*/  FFMA.FTZ R151, R107, R166, R71 ;  /* 0x000000a66b977223 */ /* 0x000fe40000010047 */
[CC--:B------:R-:W-:Y:S02]  /*6830*/  FFMA.FTZ R71, R195.reuse, R130.reuse, -R70 ;  /* 0x00000082c3477223 */ /* 0x0c0fe40000010846 */
[----:B------:R-:W-:Y:S02]  /*6840*/  FMUL.FTZ R130, R194, R130 ;  /* 0x00000082c2827220 */ /* 0x000fe40000410000 */
[C---:B------:R-:W-:Y:S02]  /*6850*/  FMUL.FTZ R170, R190.reuse, R168 ;  /* 0x000000a8beaa7220 */ /* 0x040fe40000410000 */
[----:B------:R-:W-:Y:S02]  /*6860*/  FMUL.FTZ R70, R190, R151 ;  /* 0x00000097be467220 */ /* 0x000fe40000410000 */
[----:B------:R-:W-:-:S02]  /*6870*/  FFMA.FTZ R130, R195, R152, R130 ;  /* 0x00000098c3827223 */ /* 0x000fc40000010082 */
[----:B------:R-:W-:Y:S02]  /*6880*/  FFMA.FTZ R170, R191, R151, R170 ;  /* 0x00000097bfaa7223 */ /* 0x000fe400000100aa */
[----:B------:R-:W-:Y:S02]  /*6890*/  FMUL.FTZ R231, R19, R145 ;  /* 0x0000009113e77220 */ /* 0x000fe40000410000 */
[----:B------:R-:W-:Y:S02]  /*68a0*/  FFMA.FTZ R168, R191, R168, -R70 ;  /* 0x000000a8bfa87223 */ /* 0x000fe40000010846 */
[----:B------:R-:W-:Y:S02]  /*68b0*/  FMUL.FTZ R167, R19, R146 ;  /* 0x0000009213a77220 */ /* 0x000fe40000410000 */
[----:B------:R-:W-:Y:S02]  /*68c0*/  FMUL.FTZ R152, R192, R130 ;  /* 0x00000082c0987220 */ /* 0x000fe40000410000 */
[----:B------:R-:W-:-:S02]  /*68d0*/  FFMA.FTZ R170, R106, R231, R170 ;  /* 0x000000e76aaa7223 */ /* 0x000fc400000100aa */
[----:B------:R-:W-:Y:S02]  /*68e0*/  FFMA.FTZ R168, R106, R167, R168 ;  /* 0x000000a76aa87223 */ /* 0x000fe400000100a8 */
[-C--:B------:R-:W-:Y:S02]  /*68f0*/  FFMA.FTZ R152, R193, R71.reuse, -R152 ;  /* 0x00000047c1987223 */ /* 0x080fe40000010898 */
[----:B------:R-:W-:Y:S02]  /*6900*/  FMUL.FTZ R151, R188, R170 ;  /* 0x000000aabc977220 */ /* 0x000fe40000410000 */
[----:B------:R-:W-:Y:S02]  /*6910*/  FMUL.FTZ R71, R192, R71 ;  /* 0x00000047c0477220 */ /* 0x000fe40000410000 */
[-C--:B------:R-:W-:Y:S02]  /*6920*/  FMUL.FTZ R169, R188, R168.reuse ;  /* 0x000000a8bca97220 */ /* 0x080fe40000410000 */
[----:B------:R-:W-:-:S02]  /*6930*/  FFMA.FTZ R168, R189, R168, -R151 ;  /* 0x000000a8bda87223 */ /* 0x000fc40000010897 */
[----:B------:R-:W-:Y:S02]  /*6940*/  FFMA.FTZ R130, R193, R130, R71 ;  /* 0x00000082c1827223 */ /* 0x000fe40000010047 */
[----:B------:R-:W-:Y:S02]  /*6950*/  FMUL.FTZ R151, R190, R152 ;  /* 0x00000098be977220 */ /* 0x000fe40000410000 */
[----:B------:R-:W-:Y:S02]  /*6960*/  FADD.FTZ R182, R85, UR5 ;  /* 0x0000000555b67e21 */ /* 0x000fe40008010000 */
[----:B------:R-:W-:Y:S02]  /*6970*/  FFMA.FTZ R170, R189, R170, R169 ;  /* 0x000000aabdaa7223 */ /* 0x000fe400000100a9 */
[----:B------:R-:W-:Y:S02]  /*6980*/  FMUL.FTZ R233, R149, R143 ;  /* 0x0000008f95e97220 */ /* 0x000fe40000410000 */
[----:B------:R-:W-:-:S02]  /*6990*/  FFMA.FTZ R151, R191, R130, R151 ;  /* 0x00000082bf977223 */ /* 0x000fc40000010097 */
[----:B------:R-:W-:Y:S02]  /*69a0*/  FMUL.FTZ R130, R190, R130 ;  /* 0x00000082be827220 */ /* 0x000fe40000410000 */
[----:B------:R-:W-:Y:S02]  /*69b0*/  FMUL.FTZ R71, R183, R131 ;  /* 0x00000083b7477220 */ /* 0x000fe40000410000 */
[----:B------:R-:W-:Y:S02]  /*69c0*/  FMUL.FTZ R232, R149, R144 ;  /* 0x0000009095e87220 */ /* 0x000fe40000410000 */
[----:B------:R-:W-:Y:S02]  /*69d0*/  FFMA.FTZ R170, R105, R233, R170 ;  /* 0x000000e969aa7223 */ /* 0x000fe400000100aa */
[----:B------:R-:W-:Y:S02]  /*69e0*/  FMUL.FTZ R178, R182, R131 ;  /* 0x00000083b6b27220 */ /* 0x000fe40000410000 */
[----:B------:R-:W-:-:S02]  /*69f0*/  FFMA.FTZ R130, R191, R152, -R130 ;  /* 0x00000098bf827223 */ /* 0x000fc40000010882 */
[----:B------:R-:W-:Y:S02]  /*6a00*/  FMUL.FTZ R131, R188, R151 ;  /* 0x00000097bc837220 */ /* 0x000fe40000410000 */
[----:B------:R-:W-:Y:S02]  /*6a10*/  FFMA.FTZ R168, R105, R232, R168 ;  /* 0x000000e869a87223 */ /* 0x000fe400000100a8 */
[----:B------:R-:W-:Y:S02]  /*6a20*/  FMUL.FTZ R169, R186, R170 ;  /* 0x000000aabaa97220 */ /* 0x000fe40000410000 */
[-C--:B------:R-:W-:Y:S02]  /*6a30*/  FFMA.FTZ R152, R189, R130.reuse, -R131 ;  /* 0x00000082bd987223 */ /* 0x080fe40000010883 */
[----:B------:R-:W-:Y:S02]  /*6a40*/  FMUL.FTZ R130, R188, R130 ;  /* 0x00000082bc827220 */ /* 0x000fe40000410000 */
[----:B------:R-:W-:-:S02]  /*6a50*/  FFMA.FTZ R169, R187, R168, -R169 ;  /* 0x000000a8bba97223 */ /* 0x000fc400000108a9 */
[----:B------:R-:W-:Y:S02]  /*6a60*/  FMUL.FTZ R168, R186, R168 ;  /* 0x000000a8baa87220 */ /* 0x000fe40000410000 */
[----:B------:R-:W-:Y:S01]  /*6a70*/  FMUL.FTZ R234, R134, R142 ;  /* 0x0000008e86ea7220 */ /* 0x000fe20000410000 */
[----:B------:R-:W-:Y:S01]  /*6a80*/  MUFU.SIN R180, R181 ;  /* 0x000000b500b47308 */ /* 0x000fe20000000400 */
[----:B------:R-:W-:Y:S02]  /*6a90*/  FFMA.FTZ R130, R189, R151, R130 ;  /* 0x00000097bd827223 */ /* 0x000fe40000010082 */
[----:B------:R-:W-:Y:S02]  /*6aa0*/  FMUL.FTZ R70, R182, UR43 ;  /* 0x0000002bb6467c20 */ /* 0x000fe40008410000 */
[----:B------:R-:W-:-:S03]  /*6ab0*/  FFMA.FTZ R168, R187, R170, R168 ;  /* 0x000000aabba87223 */ /* 0x000fc600000100a8 */
[----:B------:R-:W0:Y:S01]  /*6ac0*/  MUFU.EX2 R71, R71 ;  /* 0x0000004700477308 */ /* 0x000e220000000800 */
[----:B------:R-:W-:Y:S02]  /*6ad0*/  FMUL.FTZ R235, R134, R141 ;  /* 0x0000008d86eb7220 */ /* 0x000fe40000410000 */
[----:B------:R-:W-:Y:S02]  /*6ae0*/  FFMA.FTZ R169, R104, R234, R169 ;  /* 0x000000ea68a97223 */ /* 0x000fe400000100a9 */
[----:B------:R-:W-:-:S03]  /*6af0*/  FMUL.FTZ R151, R186, R130 ;  /* 0x00000082ba977220 */ /* 0x000fc60000410000 */
[----:B------:R-:W1:Y:S01]  /*6b00*/  MUFU.COS R181, R181 ;  /* 0x000000b500b57308 */ /* 0x000e620000000000 */
[----:B------:R-:W-:Y:S02]  /*6b10*/  FMUL.RZ R70, R70, 0.15915493667125701904 ;  /* 0x3e22f98346467820 */ /* 0x000fe4000040c000 */
[----:B------:R-:W-:Y:S02]  /*6b20*/  FFMA.FTZ R168, R104, R235, R168 ;  /* 0x000000eb68a87223 */ /* 0x000fe400000100a8 */
[----:B------:R-:W-:Y:S02]  /*6b30*/  FMUL.FTZ R170, R184, R169 ;  /* 0x000000a9b8aa7220 */ /* 0x000fe40000410000 */
[-C--:B------:R-:W-:Y:S02]  /*6b40*/  FFMA.FTZ R151, R187, R152.reuse, -R151 ;  /* 0x00000098bb977223 */ /* 0x080fe40000010897 */
[----:B------:R-:W-:Y:S01]  /*6b50*/  FMUL.FTZ R152, R186, R152 ;  /* 0x00000098ba987220 */ /* 0x000fe20000410000 */
[----:B------:R-:W-:Y:S01]  /*6b60*/  MUFU.COS R179, R70 ;  /* 0x0000004600b37308 */ /* 0x000fe20000000000 */
[----:B------:R-:W-:-:S02]  /*6b70*/  FFMA.FTZ R170, R185, R168, R170 ;  /* 0x000000a8b9aa7223 */ /* 0x000fc400000100aa */
[----:B------:R-:W-:Y:S02]  /*6b80*/  FMUL.FTZ R168, R184, R168 ;  /* 0x000000a8b8a87220 */ /* 0x000fe40000410000 */
[----:B------:R-:W-:-:S03]  /*6b90*/  FMUL.FTZ R237, R210, R139 ;  /* 0x0000008bd2ed7220 */ /* 0x000fc60000410000 */
[----:B------:R-:W2:Y:S01]  /*6ba0*/  MUFU.EX2 R178, R178 ;  /* 0x000000b200b27308 */ /* 0x000ea20000000800 */
[----:B------:R-:W-:Y:S02]  /*6bb0*/  FFMA.FTZ R152, R187, R130, R152 ;  /* 0x00000082bb987223 */ /* 0x000fe40000010098 */
[----:B------:R-:W-:-:S05]  /*6bc0*/  FFMA.FTZ R168, R185, R169, -R168 ;  /* 0x000000a9b9a87223 */ /* 0x000fca00000108a8 */
[----:B------:R3:W4:Y:S01]  /*6bd0*/  MUFU.SIN R131, R70 ;  /* 0x0000004600837308 */ /* 0x0007220000000400 */
[----:B------:R-:W-:Y:S02]  /*6be0*/  FMUL.FTZ R236, R210, R140 ;  /* 0x0000008cd2ec7220 */ /* 0x000fe40000410000 */
[----:B0-----:R-:W-:Y:S02]  /*6bf0*/  FMUL.FTZ R180, R71, R180 ;  /* 0x000000b447b47220 */ /* 0x001fe40000410000 */
[----:B------:R-:W-:Y:S02]  /*6c00*/  FFMA.FTZ R170, R103, R237, R170 ;  /* 0x000000ed67aa7223 */ /* 0x000fe400000100aa */
[----:B---3--:R-:W-:Y:S02]  /*6c10*/  FMUL.FTZ R70, R184, R152 ;  /* 0x00000098b8467220 */ /* 0x008fe40000410000 */
[----:B-1----:R-:W-:Y:S02]  /*6c20*/  FMUL.FTZ R181, R71, R181 ;  /* 0x000000b547b57220 */ /* 0x002fe40000410000 */
[----:B------:R-:W-:-:S02]  /*6c30*/  FFMA.FTZ R168, R103, R236, R168 ;  /* 0x000000ec67a87223 */ /* 0x000fc400000100a8 */
[----:B------:R-:W-:Y:S02]  /*6c40*/  FMUL.FTZ R71, R180, R170 ;  /* 0x000000aab4477220 */ /* 0x000fe40000410000 */
[-C--:B------:R-:W-:Y:S02]  /*6c50*/  FFMA.FTZ R70, R185, R151.reuse, -R70 ;  /* 0x00000097b9467223 */ /* 0x080fe40000010846 */
[----:B------:R-:W-:Y:S02]  /*6c60*/  FMUL.FTZ R151, R184, R151 ;  /* 0x00000097b8977220 */ /* 0x000fe40000410000 */
[-C--:B------:R-:W-:Y:S02]  /*6c70*/  FMUL.FTZ R130, R180, R168.reuse ;  /* 0x000000a8b4827220 */ /* 0x080fe40000410000 */
[----:B------:R-:W-:Y:S02]  /*6c80*/  FFMA.FTZ R71, R181, R168, -R71 ;  /* 0x000000a8b5477223 */ /* 0x000fe40000010847 */
[----:B------:R-:W-:-:S02]  /*6c90*/  FMUL.FTZ R238, R183, R138 ;  /* 0x0000008ab7ee7220 */ /* 0x000fc40000410000 */
[----:B------:R-:W-:Y:S02]  /*6ca0*/  FFMA.FTZ R151, R185, R152, R151 ;  /* 0x00000098b9977223 */ /* 0x000fe40000010097 */
[C---:B--2---:R-:W-:Y:S02]  /*6cb0*/  FMUL.FTZ R179, R178.reuse, R179 ;  /* 0x000000b3b2b37220 */ /* 0x044fe40000410000 */
[----:B----4-:R-:W-:Y:S02]  /*6cc0*/  FMUL.FTZ R178, R178, R131 ;  /* 0x00000083b2b27220 */ /* 0x010fe40000410000 */
[----:B------:R-:W-:Y:S02]  /*6cd0*/  FFMA.FTZ R130, R181, R170, R130 ;  /* 0x000000aab5827223 */ /* 0x000fe40000010082 */
[----:B------:R-:W-:Y:S01]  /*6ce0*/  FMUL.FTZ R239, R183, R137 ;  /* 0x00000089b7ef7220 */ /* 0x000fe20000410000 */
[----:B------:R-:W-:Y:S01]  /*6cf0*/  ISETP.NE.AND P1, PT, R133, 0x1f, PT ;  /* 0x0000001f8500780c */ /* 0x000fe20003f25270 */
[----:B------:R-:W-:-:S02]  /*6d00*/  FFMA.FTZ R131, R102, R238, R71 ;  /* 0x000000ee66837223 */ /* 0x000fc40000010047 */
[----:B------:R-:W-:Y:S02]  /*6d10*/  FMUL.FTZ R71, R180, R151 ;  /* 0x00000097b4477220 */ /* 0x000fe40000410000 */
[----:B------:R-:W-:Y:S02]  /*6d20*/  FFMA.FTZ R152, R102, R239, R130 ;  /* 0x000000ef66987223 */ /* 0x000fe40000010082 */
[-C--:B------:R-:W-:Y:S02]  /*6d30*/  FMUL.FTZ R130, R180, R70.reuse ;  /* 0x00000046b4827220 */ /* 0x080fe40000410000 */
[C---:B------:R-:W-:Y:S02]  /*6d40*/  FFMA.FTZ R71, R181.reuse, R70, -R71 ;  /* 0x00000046b5477223 */ /* 0x040fe40000010847 */
[----:B------:R-:W-:Y:S02]  /*6d50*/  FFMA.FTZ R130, R181, R151, R130 ;  /* 0x00000097b5827223 */ /* 0x000fe40000010082 */
[----:B------:R-:W-:-:S02]  /*6d60*/  FMUL.FTZ R168, R178, R152 ;  /* 0x00000098b2a87220 */ /* 0x000fc40000410000 */
[C---:B------:R-:W-:Y:S02]  /*6d70*/  FMUL.FTZ R70, R178.reuse, R71 ;  /* 0x00000047b2467220 */ /* 0x040fe40000410000 */
[CC--:B------:R-:W-:Y:S02]  /*6d80*/  FMUL.FTZ R169, R178.reuse, R131.reuse ;  /* 0x00000083b2a97220 */ /* 0x0c0fe40000410000 */
[C---:B------:R-:W-:Y:S02]  /*6d90*/  FFMA.FTZ R168, R179.reuse, R131, -R168 ;  /* 0x00000083b3a87223 */ /* 0x040fe400000108a8 */
[-C--:B------:R-:W-:Y:S02]  /*6da0*/  FMUL.FTZ R212, R178, R130.reuse ;  /* 0x00000082b2d47220 */ /* 0x080fe40000410000 */
[C---:B------:R-:W-:Y:S02]  /*6db0*/  FFMA.FTZ R70, R179.reuse, R130, R70 ;  /* 0x00000082b3467223 */ /* 0x040fe40000010046 */
[----:B------:R0:W1:Y:S01]  /*6dc0*/  @P1 LDS.64 R130, [R133.X8+0x3558] ;  /* 0x0035580085821984 */ /* 0x0000620000008a00 */
[----:B------:R-:W-:Y:S01]  /*6dd0*/  FFMA.FTZ R169, R179, R152, R169 ;  /* 0x00000098b3a97223 */ /* 0x000fe200000100a9 */
[----:B------:R-:W-:Y:S01]  /*6de0*/  BSSY B0, `(.L_x_8844) ;  /* 0x0000013000007945 */ /* 0x000fe20003800000 */
[----:B------:R-:W-:-:S02]  /*6df0*/  FMUL.FTZ R151, R182, R136 ;  /* 0x00000088b6977220 */ /* 0x000fc40000410000 */
[----:B------:R-:W-:Y:S02]  /*6e00*/  FMUL.FTZ R152, R182, R135 ;  /* 0x00000087b6987220 */ /* 0x000fe40000410000 */
[----:B------:R-:W-:Y:S02]  /*6e10*/  FFMA.FTZ R212, R179, R71, -R212 ;  /* 0x00000047b3d47223 */ /* 0x000fe400000108d4 */
        /* <DEDUP_REMOVED lines=15> */
.L_x_8845:
[----:B0-----:R-:W-:Y:S05]  /*6f10*/  BSYNC B0 ;  /* 0x0000000000007941 */ /* 0x001fea0003800000 */
.L_x_8844:
[----:B------:R-:W0:Y:S01]  /*6f20*/  SHFL.UP PT, R175, R71, 0x1, RZ ;  /* 0x0420000047af7989 */ /* 0x000e2200000e00ff */
[----:B------:R-:W-:Y:S01]  /*6f30*/  ISETP.GE.AND P3, PT, R132, 0x1, PT ;  /* 0x000000018400780c */ /* 0x000fe20003f66270 */
[C---:B-----5:R-:W-:Y:S01]  /*6f40*/  FMUL.FTZ R177, R29.reuse, R65 ;  /* 0x000000411db17220 */ /* 0x060fe20000410000 */
[----:B------:R-:W-:Y:S01]  /*6f50*/  BSSY B0, `(.L_x_8846) ;  /* 0x0000183000007945 */ /* 0x000fe20003800000 */
[----:B------:R-:W2:Y:S01]  /*6f60*/  SHFL.UP PT, R173, R211, 0x1, RZ ;  /* 0x04200000d3ad7989 */ /* 0x000ea200000e00ff */
[----:B------:R-:W-:Y:S02]  /*6f70*/  FMUL.FTZ R176, R29, R64 ;  /* 0x000000401db07220 */ /* 0x000fe40000410000 */
[----:B------:R-:W-:Y:S01]  /*6f80*/  FMUL.FTZ R215, R179, R177 ;  /* 0x000000b1b3d77220 */ /* 0x000fe20000410000 */
[----:B------:R-:W3:Y:S01]  /*6f90*/  SHFL.UP PT, R169, R212, 0x1, RZ ;  /* 0x04200000d4a97989 */ /* 0x000ee200000e00ff */
[----:B------:R-:W-:Y:S02]  /*6fa0*/  FMUL.FTZ R174, R30, R65 ;  /* 0x000000411eae7220 */ /* 0x000fe40000410000 */
[----:B------:R-:W-:Y:S01]  /*6fb0*/  FFMA.FTZ R215, -R178, R176, -R215 ;  /* 0x000000b0b2d77223 */ /* 0x000fe200000109d7 */
[----:B------:R-:W4:Y:S01]  /*6fc0*/  SHFL.UP PT, R171, R70, 0x1, RZ ;  /* 0x0420000046ab7989 */ /* 0x000f2200000e00ff */
[----:B------:R-:W-:-:S02]  /*6fd0*/  FMUL.FTZ R229, R38, R64 ;  /* 0x0000004026e57220 */ /* 0x000fc40000410000 */
[----:B------:R-:W-:Y:S01]  /*6fe0*/  FADD.FTZ R215, -R174, R215 ;  /* 0x000000d7aed77221 */ /* 0x000fe20000010100 */
[----:B------:R-:W-:Y:S01]  /*6ff0*/  SHFL.IDX PT, R68, R68, RZ, 0x1f ;  /* 0x00001fff44447589 */ /* 0x000fe200000e0000 */
[-C--:B------:R-:W-:Y:S02]  /*7000*/  FMUL.FTZ R230, R38, R65.reuse ;  /* 0x0000004126e67220 */ /* 0x080fe40000410000 */
[C---:B------:R-:W-:Y:S02]  /*7010*/  FMUL.FTZ R228, R39.reuse, R65 ;  /* 0x0000004127e47220 */ /* 0x040fe40000410000 */
[-C--:B------:R-:W-:Y:S02]  /*7020*/  FMUL.FTZ R227, R39, R64.reuse ;  /* 0x0000004027e37220 */ /* 0x080fe40000410000 */
[----:B------:R-:W-:Y:S02]  /*7030*/  FMUL.FTZ R225, R40, R64 ;  /* 0x0000004028e17220 */ /* 0x000fe40000410000 */
[----:B0-----:R-:W-:-:S02]  /*7040*/  FMUL.FTZ R170, R70, R175 ;  /* 0x000000af46aa7220 */ /* 0x001fc40000410000 */
[----:B------:R-:W-:Y:S02]  /*7050*/  FMUL.FTZ R226, R40, R65 ;  /* 0x0000004128e27220 */ /* 0x000fe40000410000 */
[-C--:B--2---:R-:W-:Y:S02]  /*7060*/  FMUL.FTZ R172, R70, R173.reuse ;  /* 0x000000ad46ac7220 */ /* 0x084fe40000410000 */
[----:B------:R-:W-:Y:S02]  /*7070*/  FFMA.FTZ R170, R212, R173, -R170 ;  /* 0x000000add4aa7223 */ /* 0x000fe400000108aa */
[----:B---3--:R-:W-:Y:S02]  /*7080*/  FMUL.FTZ R168, R70, R169 ;  /* 0x000000a946a87220 */ /* 0x008fe40000410000 */
[C---:B------:R-:W-:Y:S02]  /*7090*/  FFMA.FTZ R172, R212.reuse, R175, R172 ;  /* 0x000000afd4ac7223 */ /* 0x040fe400000100ac */
[----:B----4-:R-:W-:-:S02]  /*70a0*/  FFMA.FTZ R173, R212, R171, R168 ;  /* 0x000000abd4ad7223 */ /* 0x010fc400000100a8 */
[C---:B------:R-:W-:Y:S02]  /*70b0*/  FMUL.FTZ R171, R70.reuse, R171 ;  /* 0x000000ab46ab7220 */ /* 0x040fe40000410000 */
[----:B------:R-:W-:Y:S01]  /*70c0*/  @P3 FADD.FTZ R211, R211, R170 ;  /* 0x000000aad3d33221 */ /* 0x000fe20000010000 */
[----:B------:R-:W-:Y:S01]  /*70d0*/  FSEL R173, R70, R173, !P3 ;  /* 0x000000ad46ad7208 */ /* 0x000fe20005800000 */
[----:B------:R-:W-:Y:S02]  /*70e0*/  @P3 FADD.FTZ R71, R71, R172 ;  /* 0x000000ac47473221 */ /* 0x000fe40000010000 */
[----:B------:R-:W-:Y:S01]  /*70f0*/  @P3 FFMA.FTZ R212, R212, R169, -R171 ;  /* 0x000000a9d4d43223 */ /* 0x000fe200000108ab */
[----:B------:R-:W-:Y:S01]  /*7100*/  ISETP.GE.AND P3, PT, R132, 0x2, PT ;  /* 0x000000028400780c */ /* 0x000fe20003f66270 */
[----:B------:R-:W0:Y:S01]  /*7110*/  SHFL.UP PT, R169, R211, 0x2, RZ ;  /* 0x04400000d3a97989 */ /* 0x000e2200000e00ff */
[CC--:B------:R-:W-:Y:S02]  /*7120*/  FMUL.FTZ R224, R41.reuse, R65.reuse ;  /* 0x0000004129e07220 */ /* 0x0c0fe40000410000 */
[----:B------:R-:W-:Y:S01]  /*7130*/  FMUL.FTZ R223, R41, R64 ;  /* 0x0000004029df7220 */ /* 0x000fe20000410000 */
[----:B------:R-:W2:Y:S01]  /*7140*/  SHFL.UP PT, R170, R71, 0x2, RZ ;  /* 0x0440000047aa7989 */ /* 0x000ea200000e00ff */
[----:B------:R-:W-:-:S02]  /*7150*/  FMUL.FTZ R222, R42, R65 ;  /* 0x000000412ade7220 */ /* 0x000fc40000410000 */
[----:B-1----:R-:W-:Y:S01]  /*7160*/  FMUL.FTZ R248, R178, R131 ;  /* 0x00000083b2f87220 */ /* 0x002fe20000410000 */
[----:B------:R-:W1:Y:S01]  /*7170*/  SHFL.UP PT, R70, R212, 0x2, RZ ;  /* 0x04400000d4467989 */ /* 0x000e6200000e00ff */
[C---:B------:R-:W-:Y:S02]  /*7180*/  FMUL.FTZ R240, R44.reuse, R64 ;  /* 0x000000402cf07220 */ /* 0x040fe40000410000 */
[----:B------:R-:W-:Y:S01]  /*7190*/  FFMA.FTZ R248, R179, R130, -R248 ;  /* 0x00000082b3f87223 */ /* 0x000fe200000108f8 */
[----:B------:R-:W3:Y:S01]  /*71a0*/  SHFL.UP PT, R168, R173, 0x2, RZ ;  /* 0x04400000ada87989 */ /* 0x000ee200000e00ff */
[----:B------:R-:W-:Y:S02]  /*71b0*/  FMUL.FTZ R241, R44, R65 ;  /* 0x000000412cf17220 */ /* 0x000fe40000410000 */
[C---:B0-----:R-:W-:Y:S02]  /*71c0*/  FMUL.FTZ R171, R173.reuse, R169 ;  /* 0x000000a9adab7220 */ /* 0x041fe40000410000 */
[----:B--2---:R-:W-:-:S02]  /*71d0*/  FMUL.FTZ R172, R173, R170 ;  /* 0x000000aaadac7220 */ /* 0x004fc40000410000 */
[C---:B------:R-:W-:Y:S02]  /*71e0*/  FFMA.FTZ R170, R212.reuse, R170, R171 ;  /* 0x000000aad4aa7223 */ /* 0x040fe400000100ab */
[C---:B-1----:R-:W-:Y:S02]  /*71f0*/  FMUL.FTZ R175, R173.reuse, R70 ;  /* 0x00000046adaf7220 */ /* 0x042fe40000410000 */
[C---:B------:R-:W-:Y:S02]  /*7200*/  FFMA.FTZ R172, R212.reuse, R169, -R172 ;  /* 0x000000a9d4ac7223 */ /* 0x040fe400000108ac */
        /* <DEDUP_REMOVED lines=14> */
[C---:B------:R-:W-:Y:S02]  /*72f0*/  FFMA.FTZ R170, R212.reuse, R173, -R170 ;  /* 0x000000add4aa7223 */ /* 0x040fe400000108aa */
[-C--:B---3--:R-:W-:Y:S02]  /*7300*/  FFMA.FTZ R173, R212, R171.reuse, R70 ;  /* 0x000000abd4ad7223 */ /* 0x088fe40000010046 */
[----:B------:R-:W-:Y:S02]  /*7310*/  FMUL.FTZ R171, R168, R171 ;  /* 0x000000aba8ab7220 */ /* 0x000fe40000410000 */
[----:B------:R-:W-:Y:S01]  /*7320*/  FFMA.FTZ R172, R212, R175, R172 ;  /* 0x000000afd4ac7223 */ /* 0x000fe200000100ac */
[----:B------:R-:W-:Y:S01]  /*7330*/  FSEL R70, R168, R173, !P3 ;  /* 0x000000ada8467208 */ /* 0x000fe20005800000 */
[----:B------:R-:W-:-:S02]  /*7340*/  @P3 FADD.FTZ R211, R211, R170 ;  /* 0x000000aad3d33221 */ /* 0x000fc40000010000 */
[----:B------:R-:W-:Y:S02]  /*7350*/  @P3 FFMA.FTZ R212, R212, R169, -R171 ;  /* 0x000000a9d4d43223 */ /* 0x000fe400000108ab */
[----:B------:R-:W-:Y:S01]  /*7360*/  @P3 FADD.FTZ R71, R71, R172 ;  /* 0x000000ac47473221 */ /* 0x000fe20000010000 */
[----:B------:R-:W0:Y:S01]  /*7370*/  SHFL.UP PT, R171, R211, 0x8, RZ ;  /* 0x05000000d3ab7989 */ /* 0x000e2200000e00ff */
[----:B------:R-:W-:Y:S01]  /*7380*/  FMUL.FTZ R168, R178, R177 ;  /* 0x000000b1b2a87220 */ /* 0x000fe20000410000 */
[----:B------:R-:W-:Y:S01]  /*7390*/  ISETP.GE.AND P3, PT, R132, 0x8, PT ;  /* 0x000000088400780c */ /* 0x000fe20003f66270 */
[----:B------:R-:W-:Y:S01]  /*73a0*/  FMUL.FTZ R175, R30, R64 ;  /* 0x000000401eaf7220 */ /* 0x000fe20000410000 */
[----:B------:R-:W1:Y:S01]  /*73b0*/  SHFL.UP PT, R169, R212, 0x8, RZ ;  /* 0x05000000d4a97989 */ /* 0x000e6200000e00ff */
[----:B------:R-:W-:Y:S02]  /*73c0*/  FFMA.FTZ R168, R179, R176, -R168 ;  /* 0x000000b0b3a87223 */ /* 0x000fe400000108a8 */
[----:B------:R-:W-:Y:S01]  /*73d0*/  FMUL.FTZ R170, R180, -R215 ;  /* 0x800000d7b4aa7220 */ /* 0x000fe20000410000 */
[----:B------:R-:W2:Y:S01]  /*73e0*/  SHFL.UP PT, R213, R71, 0x8, RZ ;  /* 0x0500000047d57989 */ /* 0x000ea200000e00ff */
[----:B------:R-:W-:-:S03]  /*73f0*/  FADD.FTZ R168, R175, R168 ;  /* 0x000000a8afa87221 */ /* 0x000fc60000010000 */
[----:B------:R-:W3:Y:S01]  /*7400*/  SHFL.UP PT, R173, R70, 0x8, RZ ;  /* 0x0500000046ad7989 */ /* 0x000ee200000e00ff */
[-C--:B------:R-:W-:Y:S02]  /*7410*/  FMUL.FTZ R172, R180, -R168.reuse ;  /* 0x800000a8b4ac7220 */ /* 0x080fe40000410000 */
[C---:B------:R-:W-:Y:S02]  /*7420*/  FFMA.FTZ R168, R181.reuse, R168, -R170 ;  /* 0x000000a8b5a87223 */ /* 0x040fe400000108aa */
[----:B------:R-:W-:Y:S02]  /*7430*/  FFMA.FTZ R215, R181, R215, R172 ;  /* 0x000000d7b5d77223 */ /* 0x000fe400000100ac */
[C---:B0-----:R-:W-:Y:S02]  /*7440*/  FMUL.FTZ R216, R70.reuse, R171 ;  /* 0x000000ab46d87220 */ /* 0x041fe40000410000 */
[C---:B-1----:R-:W-:Y:S02]  /*7450*/  FMUL.FTZ R172, R70.reuse, R169 ;  /* 0x000000a946ac7220 */ /* 0x042fe40000410000 */
[----:B--2---:R-:W-:-:S02]  /*7460*/  FMUL.FTZ R214, R70, R213 ;  /* 0x000000d546d67220 */ /* 0x004fc40000410000 */
[----:B------:R-:W-:Y:S02]  /*7470*/  FFMA.FTZ R216, R212, R213, R216 ;  /* 0x000000d5d4d87223 */ /* 0x000fe400000100d8 */
[-C--:B---3--:R-:W-:Y:S02]  /*7480*/  FMUL.FTZ R170, R70, R173.reuse ;  /* 0x000000ad46aa7220 */ /* 0x088fe40000410000 */
[C---:B------:R-:W-:Y:S02]  /*7490*/  FFMA.FTZ R213, R212.reuse, R173, R172 ;  /* 0x000000add4d57223 */ /* 0x040fe400000100ac */
[C---:B------:R-:W-:Y:S02]  /*74a0*/  FFMA.FTZ R214, R212.reuse, R171, -R214 ;  /* 0x000000abd4d67223 */ /* 0x040fe400000108d6 */
[----:B------:R-:W-:Y:S01]  /*74b0*/  @P3 FFMA.FTZ R212, R212, R169, -R170 ;  /* 0x000000a9d4d43223 */ /* 0x000fe200000108aa */
[----:B------:R-:W-:Y:S01]  /*74c0*/  FSEL R70, R70, R213, !P3 ;  /* 0x000000d546467208 */ /* 0x000fe20005800000 */
[----:B------:R-:W-:-:S02]  /*74d0*/  FMUL.FTZ R173, R31, R64 ;  /* 0x000000401fad7220 */ /* 0x000fc40000410000 */
[----:B------:R-:W-:Y:S01]  /*74e0*/  @P3 FADD.FTZ R71, R71, R216 ;  /* 0x000000d847473221 */ /* 0x000fe20000010000 */
[----:B------:R-:W0:Y:S01]  /*74f0*/  SHFL.UP PT, R169, R212, 0x10, RZ ;  /* 0x06000000d4a97989 */ /* 0x000e2200000e00ff */
[----:B------:R-:W-:Y:S02]  /*7500*/  FMUL.FTZ R172, R31, R65 ;  /* 0x000000411fac7220 */ /* 0x000fe40000410000 */
[----:B------:R-:W-:Y:S01]  /*7510*/  @P3 FADD.FTZ R211, R211, R214 ;  /* 0x000000d6d3d33221 */ /* 0x000fe20000010000 */
[----:B------:R-:W1:Y:S01]  /*7520*/  SHFL.UP PT, R219, R70, 0x10, RZ ;  /* 0x0600000046db7989 */ /* 0x000e6200000e00ff */
[----:B------:R-:W-:Y:S01]  /*7530*/  FADD.FTZ R168, R173, R168 ;  /* 0x000000a8ada87221 */ /* 0x000fe20000010000 */
[----:B------:R-:W-:Y:S01]  /*7540*/  ISETP.GE.AND P3, PT, R132, 0x10, PT ;  /* 0x000000108400780c */ /* 0x000fe20003f66270 */
[----:B------:R-:W-:Y:S01]  /*7550*/  FADD.FTZ R170, -R172, R215 ;  /* 0x000000d7acaa7221 */ /* 0x000fe20000010100 */
[----:B------:R-:W-:Y:S01]  /*7560*/  SHFL.UP PT, R217, R211, 0x10, RZ ;  /* 0x06000000d3d97989 */ /* 0x000fe200000e00ff */
[----:B------:R-:W-:-:S02]  /*7570*/  FMUL.FTZ R171, R184, -R168 ;  /* 0x800000a8b8ab7220 */ /* 0x000fc40000410000 */
[-C--:B------:R-:W-:Y:S01]  /*7580*/  FMUL.FTZ R213, R184, -R170.reuse ;  /* 0x800000aab8d57220 */ /* 0x080fe20000410000 */
[----:B------:R-:W2:Y:S01]  /*7590*/  SHFL.UP PT, R215, R71, 0x10, RZ ;  /* 0x0600000047d77989 */ /* 0x000ea200000e00ff */
[C---:B------:R-:W-:Y:S02]  /*75a0*/  FFMA.FTZ R214, R185.reuse, R170, R171 ;  /* 0x000000aab9d67223 */ /* 0x040fe400000100ab */
[C---:B------:R-:W-:Y:S02]  /*75b0*/  FMUL.FTZ R171, R32.reuse, R65 ;  /* 0x0000004120ab7220 */ /* 0x040fe40000410000 */
[----:B------:R-:W-:Y:S02]  /*75c0*/  FFMA.FTZ R213, R185, R168, -R213 ;  /* 0x000000a8b9d57223 */ /* 0x000fe400000108d5 */
[----:B------:R-:W-:Y:S02]  /*75d0*/  FMUL.FTZ R170, R32, R64 ;  /* 0x0000004020aa7220 */ /* 0x000fe40000410000 */
[----:B------:R-:W-:-:S02]  /*75e0*/  FADD.FTZ R214, -R171, R214 ;  /* 0x000000d6abd67221 */ /* 0x000fc40000010100 */
[----:B------:R-:W-:Y:S02]  /*75f0*/  FADD.FTZ R213, R170, R213 ;  /* 0x000000d5aad57221 */ /* 0x000fe40000010000 */
[----:B------:R-:W-:Y:S02]  /*7600*/  FMUL.FTZ R216, R186, -R214 ;  /* 0x800000d6bad87220 */ /* 0x000fe40000410000 */
[----:B0-----:R-:W-:Y:S02]  /*7610*/  FMUL.FTZ R168, R70, R169 ;  /* 0x000000a946a87220 */ /* 0x001fe40000410000 */
[-C--:B------:R-:W-:Y:S02]  /*7620*/  FFMA.FTZ R216, R187, R213.reuse, -R216 ;  /* 0x000000d5bbd87223 */ /* 0x080fe400000108d8 */
[----:B------:R-:W-:Y:S02]  /*7630*/  FMUL.FTZ R213, R186, -R213 ;  /* 0x800000d5bad57220 */ /* 0x000fe40000410000 */
[----:B-1----:R-:W-:-:S02]  /*7640*/  FFMA.FTZ R221, R212, R219, R168 ;  /* 0x000000dbd4dd7223 */ /* 0x002fc400000100a8 */
[----:B------:R-:W-:Y:S02]  /*7650*/  FFMA.FTZ R213, R187, R214, R213 ;  /* 0x000000d6bbd57223 */ /* 0x000fe400000100d5 */
[C---:B--2---:R-:W-:Y:S02]  /*7660*/  FMUL.FTZ R168, R70.reuse, R215 ;  /* 0x000000d746a87220 */ /* 0x044fe40000410000 */
[C---:B------:R-:W-:Y:S02]  /*7670*/  FMUL.FTZ R214, R70.reuse, R217 ;  /* 0x000000d946d67220 */ /* 0x040fe40000410000 */
[----:B------:R-:W-:Y:S02]  /*7680*/  FMUL.FTZ R219, R70, R219 ;  /* 0x000000db46db7220 */ /* 0x000fe40000410000 */
[C---:B------:R-:W-:Y:S02]  /*7690*/  FFMA.FTZ R168, R212.reuse, R217, -R168 ;  /* 0x000000d9d4a87223 */ /* 0x040fe400000108a8 */
[----:B------:R-:W-:-:S02]  /*76a0*/  FFMA.FTZ R214, R212, R215, R214 ;  /* 0x000000d7d4d67223 */ /* 0x000fc400000100d6 */
[----:B------:R-:W-:Y:S01]  /*76b0*/  @P3 FFMA.FTZ R212, R212, R169, -R219 ;  /* 0x000000a9d4d43223 */ /* 0x000fe200000108db */
[----:B------:R-:W-:Y:S01]  /*76c0*/  FSEL R219, R70, R221, !P3 ;  /* 0x000000dd46db7208 */ /* 0x000fe20005800000 */
[----:B------:R-:W-:Y:S01]  /*76d0*/  FMUL.FTZ R169, R33, R64 ;  /* 0x0000004021a97220 */ /* 0x000fe20000410000 */
[----:B------:R0:W-:Y:S01]  /*76e0*/  SHFL.IDX PT, R70, R69, RZ, 0x1f ;  /* 0x00001fff45467589 */ /* 0x0001e200000e0000 */
[----:B------:R-:W-:Y:S02]  /*76f0*/  @P3 FADD.FTZ R211, R211, R168 ;  /* 0x000000a8d3d33221 */ /* 0x000fe40000010000 */
[----:B------:R-:W-:Y:S01]  /*7700*/  FMUL.FTZ R168, R33, R65 ;  /* 0x0000004121a87220 */ /* 0x000fe20000410000 */
[----:B------:R-:W1:Y:S01]  /*7710*/  SHFL.UP PT, R219, R219, 0x1, RZ ;  /* 0x04200000dbdb7989 */ /* 0x000e6200000e00ff */
[----:B------:R-:W-:Y:S02]  /*7720*/  FADD.FTZ R215, R169, R216 ;  /* 0x000000d8a9d77221 */ /* 0x000fe40000010000 */
[----:B------:R-:W-:Y:S01]  /*7730*/  FADD.FTZ R213, -R168, R213 ;  /* 0x000000d5a8d57221 */ /* 0x000fe20000010100 */
[----:B------:R2:W3:Y:S01]  /*7740*/  SHFL.UP PT, R217, R212, 0x1, RZ ;  /* 0x04200000d4d97989 */ /* 0x0004e200000e00ff */
[----:B------:R-:W-:-:S02]  /*7750*/  FMUL.FTZ R216, R188, -R215 ;  /* 0x800000d7bcd87220 */ /* 0x000fc40000410000 */
[-C--:B------:R-:W-:Y:S01]  /*7760*/  FMUL.FTZ R218, R188, -R213.reuse ;  /* 0x800000d5bcda7220 */ /* 0x080fe20000410000 */
[----:B------:R-:W4:Y:S01]  /*7770*/  SHFL.UP PT, R211, R211, 0x1, RZ ;  /* 0x04200000d3d37989 */ /* 0x000f2200000e00ff */
[C---:B------:R-:W-:Y:S02]  /*7780*/  FFMA.FTZ R213, R189.reuse, R213, R216 ;  /* 0x000000d5bdd57223 */ /* 0x040fe400000100d8 */
[C---:B------:R-:W-:Y:S02]  /*7790*/  FMUL.FTZ R216, R34.reuse, R65 ;  /* 0x0000004122d87220 */ /* 0x040fe40000410000 */
[----:B------:R-:W-:Y:S02]  /*77a0*/  FFMA.FTZ R218, R189, R215, -R218 ;  /* 0x000000d7bdda7223 */ /* 0x000fe400000108da */
[----:B------:R-:W-:Y:S02]  /*77b0*/  FMUL.FTZ R215, R34, R64 ;  /* 0x0000004022d77220 */ /* 0x000fe40000410000 */
[----:B------:R-:W-:-:S02]  /*77c0*/  FADD.FTZ R213, -R216, R213 ;  /* 0x000000d5d8d57221 */ /* 0x000fc40000010100 */
[----:B------:R-:W-:Y:S02]  /*77d0*/  FADD.FTZ R218, R215, R218 ;  /* 0x000000dad7da7221 */ /* 0x000fe40000010000 */
[C---:B0-----:R-:W-:Y:S02]  /*77e0*/  FMUL.FTZ R69, R190.reuse, -R213 ;  /* 0x800000d5be457220 */ /* 0x041fe40000410000 */
[----:B------:R-:W-:Y:S02]  /*77f0*/  @P3 FADD.FTZ R71, R71, R214 ;  /* 0x000000d647473221 */ /* 0x000fe40000010000 */
[----:B--2---:R-:W-:Y:S02]  /*7800*/  FFMA.FTZ R212, R191, R218, -R69 ;  /* 0x000000dabfd47223 */ /* 0x004fe40000010845 */
[----:B-1----:R-:W-:Y:S02]  /*7810*/  FMUL.FTZ R69, R219, R70 ;  /* 0x00000046db457220 */ /* 0x002fe40000410000 */
[----:B------:R-:W0:Y:S01]  /*7820*/  SHFL.UP PT, R71, R71, 0x1, RZ ;  /* 0x0420000047477989 */ /* 0x000e2200000e00ff */
[----:B------:R-:W-:-:S02]  /*7830*/  FMUL.FTZ R218, R190, -R218 ;  /* 0x800000dabeda7220 */ /* 0x000fc40000410000 */
[-C--:B---3--:R-:W-:Y:S02]  /*7840*/  FFMA.FTZ R214, R217, R68.reuse, -R69 ;  /* 0x00000044d9d67223 */ /* 0x088fe40000010845 */
[----:B------:R-:W-:Y:S02]  /*7850*/  FMUL.FTZ R219, R219, R68 ;  /* 0x00000044dbdb7220 */ /* 0x000fe40000410000 */
[----:B----4-:R-:W-:Y:S02]  /*7860*/  @P2 FADD.FTZ R68, R211, R214 ;  /* 0x000000d6d3442221 */ /* 0x010fe40000010000 */
[----:B------:R-:W-:Y:S02]  /*7870*/  FFMA.FTZ R221, R191, R213, R218 ;  /* 0x000000d5bfdd7223 */ /* 0x000fe400000100da */
[C---:B------:R-:W-:Y:S02]  /*7880*/  FMUL.FTZ R214, R35.reuse, R65 ;  /* 0x0000004123d67220 */ /* 0x040fe40000410000 */
[----:B------:R-:W-:-:S02]  /*7890*/  FMUL.FTZ R213, R35, R64 ;  /* 0x0000004023d57220 */ /* 0x000fc40000410000 */
[----:B------:R-:W-:Y:S02]  /*78a0*/  FADD.FTZ R221, -R214, R221 ;  /* 0x000000ddd6dd7221 */ /* 0x000fe40000010100 */
[----:B------:R-:W-:Y:S02]  /*78b0*/  FADD.FTZ R212, R213, R212 ;  /* 0x000000d4d5d47221 */ /* 0x000fe40000010000 */
[C---:B------:R-:W-:Y:S02]  /*78c0*/  FMUL.FTZ R69, R192.reuse, -R221 ;  /* 0x800000ddc0457220 */ /* 0x040fe40000410000 */
[-C--:B------:R-:W-:Y:S02]  /*78d0*/  FMUL.FTZ R218, R192, -R212.reuse ;  /* 0x800000d4c0da7220 */ /* 0x080fe40000410000 */
[----:B------:R-:W-:Y:S02]  /*78e0*/  FFMA.FTZ R220, R193, R212, -R69 ;  /* 0x000000d4c1dc7223 */ /* 0x000fe40000010845 */
[----:B------:R-:W-:-:S02]  /*78f0*/  FMUL.FTZ R211, R36, R64 ;  /* 0x0000004024d37220 */ /* 0x000fc40000410000 */
[----:B------:R-:W-:Y:S02]  /*7900*/  FFMA.FTZ R221, R193, R221, R218 ;  /* 0x000000ddc1dd7223 */ /* 0x000fe400000100da */
[----:B------:R-:W-:Y:S02]  /*7910*/  FMUL.FTZ R212, R36, R65 ;  /* 0x0000004124d47220 */ /* 0x000fe40000410000 */
[----:B------:R-:W-:Y:S02]  /*7920*/  FFMA.FTZ R218, R217, R70, R219 ;  /* 0x00000046d9da7223 */ /* 0x000fe400000100db */
[----:B------:R-:W-:Y:S02]  /*7930*/  FADD.FTZ R220, R211, R220 ;  /* 0x000000dcd3dc7221 */ /* 0x000fe40000010000 */
[----:B------:R-:W-:Y:S02]  /*7940*/  FADD.FTZ R221, -R212, R221 ;  /* 0x000000ddd4dd7221 */ /* 0x000fe40000010100 */
[----:B0-----:R-:W-:Y:S01]  /*7950*/  @P2 FADD.FTZ R70, R71, R218 ;  /* 0x000000da47462221 */ /* 0x001fe20000010000 */
[----:B------:R-:W-:Y:S01]  /*7960*/  ISETP.NE.AND P2, PT, R126, 0x1f, PT ;  /* 0x0000001f7e00780c */ /* 0x000fe20003f45270 */
[----:B------:R-:W-:-:S02]  /*7970*/  FMUL.FTZ R218, R194, -R220 ;  /* 0x800000dcc2da7220 */ /* 0x000fc40000410000 */
[-C--:B------:R-:W-:Y:S02]  /*7980*/  FMUL.FTZ R69, R194, -R221.reuse ;  /* 0x800000ddc2457220 */ /* 0x080fe40000410000 */
[----:B------:R-:W-:Y:S02]  /*7990*/  FFMA.FTZ R221, R195, R221, R218 ;  /* 0x000000ddc3dd7223 */ /* 0x000fe400000100da */
[----:B------:R-:W-:Y:S02]  /*79a0*/  FMUL.FTZ R218, R37, R65 ;  /* 0x0000004125da7220 */ /* 0x000fe40000410000 */
[----:B------:R-:W-:Y:S02]  /*79b0*/  FFMA.FTZ R220, R195, R220, -R69 ;  /* 0x000000dcc3dc7223 */ /* 0x000fe40000010845 */
[----:B------:R-:W-:Y:S02]  /*79c0*/  FMUL.FTZ R69, R67, R70 ;  /* 0x0000004643457220 */ /* 0x000fe40000410000 */
[----:B------:R-:W-:-:S02]  /*79d0*/  FMUL.FTZ R217, R37, R64 ;  /* 0x0000004025d97220 */ /* 0x000fc40000410000 */
[-C--:B------:R-:W-:Y:S02]  /*79e0*/  FMUL.FTZ R67, R67, R68.reuse ;  /* 0x0000004443437220 */ /* 0x080fe40000410000 */
[----:B------:R-:W-:Y:S02]  /*79f0*/  FADD.FTZ R221, -R218, R221 ;  /* 0x000000dddadd7221 */ /* 0x000fe40000010100 */
[C---:B------:R-:W-:Y:S02]  /*7a00*/  FFMA.FTZ R69, R66.reuse, R68, -R69 ;  /* 0x0000004442457223 */ /* 0x040fe40000010845 */
        /* <DEDUP_REMOVED lines=29> */
[----:B------:R-:W-:Y:S02]  /*7be0*/  FMUL.FTZ R221, R42, R64 ;  /* 0x000000402add7220 */ /* 0x000fe40000410000 */
[----:B------:R-:W-:Y:S02]  /*7bf0*/  FFMA.FTZ R67, R205, R67, R70 ;  /* 0x00000043cd437223 */ /* 0x000fe40000010046 */
[----:B------:R-:W-:Y:S02]  /*7c00*/  FADD.FTZ R66, R221, R66 ;  /* 0x00000042dd427221 */ /* 0x000fe40000010000 */
[----:B------:R-:W-:-:S02]  /*7c10*/  FADD.FTZ R67, -R222, R67 ;  /* 0x00000043de437221 */ /* 0x000fc40000010100 */
[CC--:B------:R-:W-:Y:S02]  /*7c20*/  FMUL.FTZ R70, R206.reuse, -R66.reuse ;  /* 0x80000042ce467220 */ /* 0x0c0fe40000410000 */
[-C--:B------:R-:W-:Y:S02]  /*7c30*/  FMUL.FTZ R71, R206, -R67.reuse ;  /* 0x80000043ce477220 */ /* 0x080fe40000410000 */
[----:B------:R-:W-:Y:S02]  /*7c40*/  FFMA.FTZ R67, R207, R67, R70 ;  /* 0x00000043cf437223 */ /* 0x000fe40000010046 */
[----:B------:R-:W-:Y:S02]  /*7c50*/  FMUL.FTZ R220, R43, R65 ;  /* 0x000000412bdc7220 */ /* 0x000fe40000410000 */
[----:B------:R-:W-:Y:S02]  /*7c60*/  FFMA.FTZ R66, R207, R66, -R71 ;  /* 0x00000042cf427223 */ /* 0x000fe40000010847 */
[----:B------:R-:W-:-:S02]  /*7c70*/  FMUL.FTZ R219, R43, R64 ;  /* 0x000000402bdb7220 */ /* 0x000fc40000410000 */
[----:B------:R-:W-:Y:S02]  /*7c80*/  FADD.FTZ R67, -R220, R67 ;  /* 0x00000043dc437221 */ /* 0x000fe40000010100 */
[----:B------:R-:W-:Y:S02]  /*7c90*/  FADD.FTZ R66, R219, R66 ;  /* 0x00000042db427221 */ /* 0x000fe40000010000 */
[C---:B------:R-:W-:Y:S02]  /*7ca0*/  FMUL.FTZ R250, R208.reuse, -R67 ;  /* 0x80000043d0fa7220 */ /* 0x040fe40000410000 */
[----:B------:R-:W-:Y:S02]  /*7cb0*/  FADD.FTZ R247, R247, R69 ;  /* 0x00000045f7f77221 */ /* 0x000fe40000010000 */
[----:B------:R-:W-:Y:S02]  /*7cc0*/  FMUL.FTZ R249, R208, -R66 ;  /* 0x80000042d0f97220 */ /* 0x000fe40000410000 */
[----:B------:R-:W-:-:S02]  /*7cd0*/  FADD.FTZ R245, R245, R68 ;  /* 0x00000044f5f57221 */ /* 0x000fc40000010000 */
[C---:B------:R-:W-:Y:S02]  /*7ce0*/  FFMA.FTZ R250, R209.reuse, R66, -R250 ;  /* 0x00000042d1fa7223 */ /* 0x040fe400000108fa */
[C---:B------:R-:W-:Y:S02]  /*7cf0*/  FMUL.FTZ R66, R208.reuse, R247 ;  /* 0x000000f7d0427220 */ /* 0x040fe40000410000 */
[C---:B------:R-:W-:Y:S02]  /*7d00*/  FFMA.FTZ R249, R209.reuse, R67, R249 ;  /* 0x00000043d1f97223 */ /* 0x040fe400000100f9 */
[-C--:B------:R-:W-:Y:S02]  /*7d10*/  FMUL.FTZ R67, R208, R245.reuse ;  /* 0x000000f5d0437220 */ /* 0x080fe40000410000 */
[----:B------:R-:W-:Y:S02]  /*7d20*/  FMUL.FTZ R71, R178, -R130 ;  /* 0x80000082b2477220 */ /* 0x000fe40000410000 */
[----:B------:R-:W-:-:S02]  /*7d30*/  FFMA.FTZ R66, R209, R245, R66 ;  /* 0x000000f5d1427223 */ /* 0x000fc40000010042 */
[----:B------:R-:W-:Y:S02]  /*7d40*/  FFMA.FTZ R67, R209, R247, -R67 ;  /* 0x000000f7d1437223 */ /* 0x000fe40000010843 */
[----:B------:R-:W-:Y:S02]  /*7d50*/  FFMA.FTZ R71, R179, -R131, R71 ;  /* 0x80000083b3477223 */ /* 0x000fe40000010047 */
[C---:B------:R-:W-:Y:S02]  /*7d60*/  FFMA.FTZ R244, R115.reuse, R244, R66 ;  /* 0x000000f473f47223 */ /* 0x040fe40000010042 */
[C---:B------:R-:W-:Y:S02]  /*7d70*/  FMUL.FTZ R66, R180.reuse, -R248 ;  /* 0x800000f8b4427220 */ /* 0x040fe40000410000 */
[----:B------:R-:W-:Y:S02]  /*7d80*/  FFMA.FTZ R246, R115, R246, R67 ;  /* 0x000000f673f67223 */ /* 0x000fe40000010043 */
[----:B------:R-:W-:-:S02]  /*7d90*/  FMUL.FTZ R67, R180, -R71 ;  /* 0x80000047b4437220 */ /* 0x000fc40000410000 */
[C---:B------:R-:W-:Y:S02]  /*7da0*/  FFMA.FTZ R71, R181.reuse, R71, R66 ;  /* 0x00000047b5477223 */ /* 0x040fe40000010042 */
[C---:B------:R-:W-:Y:S02]  /*7db0*/  FMUL.FTZ R66, R206.reuse, R246 ;  /* 0x000000f6ce427220 */ /* 0x040fe40000410000 */
[----:B------:R-:W-:Y:S02]  /*7dc0*/  FFMA.FTZ R248, R181, R248, -R67 ;  /* 0x000000f8b5f87223 */ /* 0x000fe40000010843 */
[-C--:B------:R-:W-:Y:S02]  /*7dd0*/  FMUL.FTZ R67, R206, R244.reuse ;  /* 0x000000f4ce437220 */ /* 0x080fe40000410000 */
[C---:B------:R-:W-:Y:S02]  /*7de0*/  FFMA.FTZ R66, R207.reuse, R244, R66 ;  /* 0x000000f4cf427223 */ /* 0x040fe40000010042 */
[----:B------:R-:W-:-:S02]  /*7df0*/  FFMA.FTZ R67, R207, R246, -R67 ;  /* 0x000000f6cf437223 */ /* 0x000fc40000010843 */
[----:B------:R-:W-:Y:S02]  /*7e00*/  FFMA.FTZ R242, R114, R242, R66 ;  /* 0x000000f272f27223 */ /* 0x000fe40000010042 */
[----:B------:R-:W-:Y:S02]  /*7e10*/  FMUL.FTZ R66, R184, -R248 ;  /* 0x800000f8b8427220 */ /* 0x000fe40000410000 */
[----:B------:R-:W-:Y:S02]  /*7e20*/  FFMA.FTZ R243, R114, R243, R67 ;  /* 0x000000f372f37223 */ /* 0x000fe40000010043 */
[-C--:B------:R-:W-:Y:S02]  /*7e30*/  FMUL.FTZ R67, R184, -R71.reuse ;  /* 0x80000047b8437220 */ /* 0x080fe40000410000 */
[----:B------:R-:W-:Y:S02]  /*7e40*/  FFMA.FTZ R71, R185, R71, R66 ;  /* 0x00000047b9477223 */ /* 0x000fe40000010042 */
[----:B------:R-:W-:-:S02]  /*7e50*/  FMUL.FTZ R66, R204, R243 ;  /* 0x000000f3cc427220 */ /* 0x000fc40000410000 */
[----:B------:R-:W-:Y:S02]  /*7e60*/  FFMA.FTZ R248, R185, R248, -R67 ;  /* 0x000000f8b9f87223 */ /* 0x000fe40000010843 */
[-C--:B------:R-:W-:Y:S02]  /*7e70*/  FMUL.FTZ R67, R204, R242.reuse ;  /* 0x000000f2cc437220 */ /* 0x080fe40000410000 */
[C---:B------:R-:W-:Y:S02]  /*7e80*/  FFMA.FTZ R66, R205.reuse, R242, R66 ;  /* 0x000000f2cd427223 */ /* 0x040fe40000010042 */
[----:B------:R-:W-:Y:S02]  /*7e90*/  FFMA.FTZ R67, R205, R243, -R67 ;  /* 0x000000f3cd437223 */ /* 0x000fe40000010843 */
[----:B------:R-:W-:Y:S02]  /*7ea0*/  FFMA.FTZ R154, R113, R154, R66 ;  /* 0x0000009a719a7223 */ /* 0x000fe40000010042 */
[----:B------:R-:W-:-:S02]  /*7eb0*/  FMUL.FTZ R66, R186, -R248 ;  /* 0x800000f8ba427220 */ /* 0x000fc40000410000 */
[----:B------:R-:W-:Y:S02]  /*7ec0*/  FFMA.FTZ R153, R113, R153, R67 ;  /* 0x0000009971997223 */ /* 0x000fe40000010043 */
[-C--:B------:R-:W-:Y:S02]  /*7ed0*/  FMUL.FTZ R67, R186, -R71.reuse ;  /* 0x80000047ba437220 */ /* 0x080fe40000410000 */
[C---:B------:R-:W-:Y:S02]  /*7ee0*/  FFMA.FTZ R71, R187.reuse, R71, R66 ;  /* 0x00000047bb477223 */ /* 0x040fe40000010042 */
[C---:B------:R-:W-:Y:S02]  /*7ef0*/  FMUL.FTZ R66, R202.reuse, R153 ;  /* 0x00000099ca427220 */ /* 0x040fe40000410000 */
[----:B------:R-:W-:Y:S02]  /*7f00*/  FFMA.FTZ R248, R187, R248, -R67 ;  /* 0x000000f8bbf87223 */ /* 0x000fe40000010843 */
[----:B------:R-:W-:-:S02]  /*7f10*/  FMUL.FTZ R67, R202, R154 ;  /* 0x0000009aca437220 */ /* 0x000fc40000410000 */
[C---:B------:R-:W-:Y:S02]  /*7f20*/  FFMA.FTZ R66, R203.reuse, R154, R66 ;  /* 0x0000009acb427223 */ /* 0x040fe40000010042 */
[----:B------:R-:W-:Y:S02]  /*7f30*/  FFMA.FTZ R67, R203, R153, -R67 ;  /* 0x00000099cb437223 */ /* 0x000fe40000010843 */
[----:B------:R-:W-:Y:S02]  /*7f40*/  FFMA.FTZ R156, R112, R156, R66 ;  /* 0x0000009c709c7223 */ /* 0x000fe40000010042 */
[----:B------:R-:W-:Y:S02]  /*7f50*/  FMUL.FTZ R66, R188, -R248 ;  /* 0x800000f8bc427220 */ /* 0x000fe40000410000 */
[----:B------:R-:W-:Y:S02]  /*7f60*/  FFMA.FTZ R155, R112, R155, R67 ;  /* 0x0000009b709b7223 */ /* 0x000fe40000010043 */
[----:B------:R-:W-:-:S02]  /*7f70*/  FMUL.FTZ R67, R188, -R71 ;  /* 0x80000047bc437220 */ /* 0x000fc40000410000 */
[C---:B------:R-:W-:Y:S02]  /*7f80*/  FFMA.FTZ R71, R189.reuse, R71, R66 ;  /* 0x00000047bd477223 */ /* 0x040fe40000010042 */
[CC--:B------:R-:W-:Y:S02]  /*7f90*/  FMUL.FTZ R66, R200.reuse, R155.reuse ;  /* 0x0000009bc8427220 */ /* 0x0c0fe40000410000 */
[----:B------:R-:W-:Y:S02]  /*7fa0*/  FFMA.FTZ R248, R189, R248, -R67 ;  /* 0x000000f8bdf87223 */ /* 0x000fe40000010843 */
[-C--:B------:R-:W-:Y:S02]  /*7fb0*/  FMUL.FTZ R67, R200, R156.reuse ;  /* 0x0000009cc8437220 */ /* 0x080fe40000410000 */
[C---:B------:R-:W-:Y:S02]  /*7fc0*/  FFMA.FTZ R66, R201.reuse, R156, R66 ;  /* 0x0000009cc9427223 */ /* 0x040fe40000010042 */
[----:B------:R-:W-:-:S02]  /*7fd0*/  FFMA.FTZ R67, R201, R155, -R67 ;  /* 0x0000009bc9437223 */ /* 0x000fc40000010843 */
[C---:B------:R-:W-:Y:S02]  /*7fe0*/  FFMA.FTZ R158, R111.reuse, R158, R66 ;  /* 0x0000009e6f9e7223 */ /* 0x040fe40000010042 */
[C---:B------:R-:W-:Y:S02]  /*7ff0*/  FMUL.FTZ R66, R190.reuse, -R248 ;  /* 0x800000f8be427220 */ /* 0x040fe40000410000 */
        /* <DEDUP_REMOVED lines=18> */
[C---:B------:R-:W-:Y:S02]  /*8120*/  FFMA.FTZ R162, R109.reuse, R162, R66 ;  /* 0x000000a26da27223 */ /* 0x040fe40000010042 */
[C---:B------:R-:W-:Y:S02]  /*8130*/  FMUL.FTZ R66, R194.reuse, -R248 ;  /* 0x800000f8c2427220 */ /* 0x040fe40000410000 */
[----:B------:R-:W-:Y:S02]  /*8140*/  FFMA.FTZ R161, R109, R161, R67 ;  /* 0x000000a16da17223 */ /* 0x000fe40000010043 */
[----:B------:R-:W-:-:S02]  /*8150*/  FMUL.FTZ R67, R194, -R71 ;  /* 0x80000047c2437220 */ /* 0x000fc40000410000 */
[C---:B------:R-:W-:Y:S02]  /*8160*/  FFMA.FTZ R71, R195.reuse, R71, R66 ;  /* 0x00000047c3477223 */ /* 0x040fe40000010042 */
[CC--:B------:R-:W-:Y:S02]  /*8170*/  FMUL.FTZ R66, R194.reuse, R161.reuse ;  /* 0x000000a1c2427220 */ /* 0x0c0fe40000410000 */
[C---:B------:R-:W-:Y:S02]  /*8180*/  FFMA.FTZ R248, R195.reuse, R248, -R67 ;  /* 0x000000f8c3f87223 */ /* 0x040fe40000010843 */
        /* <DEDUP_REMOVED lines=70> */
[-C--:B------:R-:W-:Y:S02]  /*85f0*/  FFMA.FTZ R66, R179, R239.reuse, R66 ;  /* 0x000000efb3427223 */ /* 0x080fe40000010042 */
[----:B------:R-:W-:Y:S01]  /*8600*/  FMUL.FTZ R67, R178, R239 ;  /* 0x000000efb2437220 */ /* 0x000fe20000410000 */
[----:B------:R0:W1:Y:S01]  /*8610*/  SHFL.DOWN PT, R65, R248, 0x1, 0x1f ;  /* 0x08201f00f8417f89 */ /* 0x00006200000e0000 */
[----:B------:R-:W-:Y:S01]  /*8620*/  FFMA.FTZ R152, R101, R152, R66 ;  /* 0x0000009865987223 */ /* 0x000fe20000010042 */
[----:B------:R-:W-:Y:S01]  /*8630*/  MOV R66, UR24 ;  /* 0x0000001800427c02 */ /* 0x000fe20008000f00 */
[----:B------:R-:W-:Y:S02]  /*8640*/  FFMA.FTZ R67, R179, R238, -R67 ;  /* 0x000000eeb3437223 */ /* 0x000fe40000010843 */
[----:B------:R-:W-:Y:S01]  /*8650*/  FADD.FTZ R250, R240, R250 ;  /* 0x000000faf0fa7221 */ /* 0x000fe20000010000 */
[----:B------:R-:W-:Y:S01]  /*8660*/  ISETP.GE.OR P0, PT, R66, c[0x0][0x174], P0 ;  /* 0x00005d0042007a0c */ /* 0x000fe20000706670 */
[----:B------:R-:W-:Y:S01]  /*8670*/  FADD.FTZ R249, -R241, R249 ;  /* 0x000000f9f1f97221 */ /* 0x000fe20000010100 */
[----:B------:R0:W2:Y:S01]  /*8680*/  SHFL.DOWN PT, R66, R71, 0x1, 0x1f ;  /* 0x08201f0047427f89 */ /* 0x0000a200000e0000 */
[----:B------:R-:W-:-:S03]  /*8690*/  FFMA.FTZ R151, R101, R151, R67 ;  /* 0x0000009765977223 */ /* 0x000fc60000010043 */
        /* <DEDUP_REMOVED lines=14> */
.L_x_8847:
[----:B------:R-:W-:Y:S05]  /*8780*/  BSYNC B0 ;  /* 0x0000000000007941 */ /* 0x000fea0003800000 */
.L_x_8846:
        /* <DEDUP_REMOVED lines=23> */
.L_x_8849:
[----:B------:R-:W-:Y:S05]  /*8900*/  BSYNC B0 ;  /* 0x0000000000007941 */ /* 0x000fea0003800000 */
.L_x_8848:
        /* <DEDUP_REMOVED lines=18> */
.L_x_8851:
[----:B------:R-:W-:Y:S05]  /*8a30*/  BSYNC B0 ;  /* 0x0000000000007941 */ /* 0x000fea0003800000 */
.L_x_8850:
        /* <DEDUP_REMOVED lines=18> */
.L_x_8853:
[----:B------:R-:W-:Y:S05]  /*8b60*/  BSYNC B0 ;  /* 0x0000000000007941 */ /* 0x000fea0003800000 */
.L_x_8852:
        /* <DEDUP_REMOVED lines=18> */
.L_x_8855:
[----:B------:R-:W-:Y:S05]  /*8c90*/  BSYNC B0 ;  /* 0x0000000000007941 */ /* 0x000fea0003800000 */
.L_x_8854:
[----:B---3--:R-:W3:Y:S01]  /*8ca0*/  SHFL.IDX PT, R70, R71, RZ, 0x1f ;  /* 0x00001fff47467589 */ /* 0x008ee200000e0000 */
[----:B------:R-:W-:Y:S01]  /*8cb0*/  ISETP.NE.AND P0, PT, R133, RZ, PT ;  /* 0x000000ff8500720c */ /* 0x000fe20003f05270 */
[----:B------:R-:W-:Y:S02]  /*8cc0*/  BSSY B0, `(.L_x_8856) ;  /* 0x00001fe000007945 */ /* 0x000fe40003800000 */
[----:B-1----:R-:W1:Y:S04]  /*8cd0*/  SHFL.IDX PT, R69, R248, RZ, 0x1f ;  /* 0x00001ffff8457589 */ /* 0x002e6800000e0000 */
[----:B--2---:R-:W-:Y:S01]  /*8ce0*/  SHFL.DOWN PT, R248, R248, 0x1, 0x1f ;  /* 0x08201f00f8f87f89 */ /* 0x004fe200000e0000 */
[----:B0--3--:R-:W-:-:S02]  /*8cf0*/  FMUL.FTZ R68, R70, R65 ;  /* 0x0000004146447220 */ /* 0x009fc40000410000 */
[CC--:B----4-:R-:W-:Y:S02]  /*8d00*/  FMUL.FTZ R251, R70.reuse, R64.reuse ;  /* 0x0000004046fb7220 */ /* 0x0d0fe40000410000 */
        /* <DEDUP_REMOVED lines=8> */
[----:B------:R-:W1:Y:S04]  /*8d90*/  SHFL.IDX PT, R251, R249, RZ, 0x1f ;  /* 0x00001ffff9fb7589 */ /* 0x000e6800000e0000 */
[----:B------:R-:W-:Y:S04]  /*8da0*/  SHFL.DOWN PT, R249, R249, 0x1, 0x1f ;  /* 0x08201f00f9f97f89 */ /* 0x000fe800000e0000 */
[----:B------:R-:W-:Y:S01]  /*8db0*/  SHFL.DOWN PT, R250, R250, 0x1, 0x1f ;  /* 0x08201f00fafa7f89 */ /* 0x000fe200000e0000 */
[----:B0-----:R-:W-:-:S03]  /*8dc0*/  FADD.FTZ R70, R65, R70 ;  /* 0x0000004641467221 */ /* 0x001fc60000010000 */
[----:B------:R-:W-:Y:S04]  /*8dd0*/  SHFL.IDX PT, R65, R67, RZ, 0x1f ;  /* 0x00001fff43417589 */ /* 0x000fe800000e0000 */
[----:B------:R1:W0:Y:S02]  /*8de0*/  SHFL.DOWN PT, R67, R71, 0x1, 0x1f ;  /* 0x08201f0047437f89 */ /* 0x00022400000e0000 */
[----:B-1----:R-:W-:-:S05]  /*8df0*/  FADD.FTZ R71, R251, R64 ;  /* 0x00000040fb477221 */ /* 0x002fca0000010000 */
[----:B------:R-:W-:Y:S01]  /*8e00*/  @!P0 STS.128 [UR34+0x3650], R68 ;  /* 0x00365044ff008988 */ /* 0x000fe20008000c22 */
[CC--:B0-----:R-:W-:Y:S02]  /*8e10*/  @P1 FMUL.FTZ R64, R67.reuse, R65.reuse ;  /* 0x0000004143401220 */ /* 0x0c1fe40000410000 */
[-C--:B------:R-:W-:Y:S02]  /*8e20*/  @P1 FMUL.FTZ R67, R67, R66.reuse ;  /* 0x0000004243431220 */ /* 0x080fe40000410000 */
[C---:B------:R-:W-:Y:S02]  /*8e30*/  @P1 FFMA.FTZ R64, R248.reuse, R66, -R64 ;  /* 0x00000042f8401223 */ /* 0x040fe40000010840 */
[----:B------:R-:W-:Y:S02]  /*8e40*/  @P1 FFMA.FTZ R67, R248, R65, R67 ;  /* 0x00000041f8431223 */ /* 0x000fe40000010043 */
[----:B------:R-:W-:Y:S02]  /*8e50*/  @P1 FADD.FTZ R66, R250, R64 ;  /* 0x00000040fa421221 */ /* 0x000fe40000010000 */
[----:B------:R-:W-:-:S02]  /*8e60*/  @P1 FADD.FTZ R65, R249, R67 ;  /* 0x00000043f9411221 */ /* 0x000fc40000010000 */
[----:B------:R-:W-:Y:S02]  /*8e70*/  FFMA.FTZ R67, R44, -R245, RZ ;  /* 0x800000f52c437223 */ /* 0x000fe400000100ff */
[-C--:B------:R-:W-:Y:S02]  /*8e80*/  FMUL.FTZ R64, R65, -R131.reuse ;  /* 0x8000008341407220 */ /* 0x080fe40000410000 */
[C---:B------:R-:W-:Y:S02]  /*8e90*/  FMUL.FTZ R131, R66.reuse, -R131 ;  /* 0x8000008342837220 */ /* 0x040fe40000410000 */
[----:B------:R-:W-:Y:S02]  /*8ea0*/  FFMA.FTZ R64, R66, R130, -R64 ;  /* 0x0000008242407223 */ /* 0x000fe40000010840 */
[----:B------:R-:W-:Y:S02]  /*8eb0*/  FFMA.FTZ R66, R44, R247, RZ ;  /* 0x000000f72c427223 */ /* 0x000fe400000100ff */
[----:B------:R-:W-:-:S02]  /*8ec0*/  FFMA.FTZ R67, R43, -R244, R67 ;  /* 0x800000f42b437223 */ /* 0x000fc40000010043 */
[----:B------:R-:W-:Y:S02]  /*8ed0*/  FFMA.FTZ R66, R43, R246, R66 ;  /* 0x000000f62b427223 */ /* 0x000fe40000010042 */
[C---:B------:R-:W-:Y:S02]  /*8ee0*/  FFMA.FTZ R67, R42.reuse, -R242, R67 ;  /* 0x800000f22a437223 */ /* 0x040fe40000010043 */
[----:B------:R-:W-:Y:S02]  /*8ef0*/  FFMA.FTZ R66, R42, R243, R66 ;  /* 0x000000f32a427223 */ /* 0x000fe40000010042 */
[C---:B------:R-:W-:Y:S02]  /*8f00*/  FFMA.FTZ R67, R41.reuse, -R154, R67 ;  /* 0x8000009a29437223 */ /* 0x040fe40000010043 */
[----:B------:R-:W-:Y:S02]  /*8f10*/  FFMA.FTZ R66, R41, R153, R66 ;  /* 0x0000009929427223 */ /* 0x000fe40000010042 */
        /* <DEDUP_REMOVED lines=8> */
[----:B------:R-:W-:Y:S02]  /*8fa0*/  FFMA.FTZ R65, R65, R130, R131 ;  /* 0x0000008241417223 */ /* 0x000fe40000010083 */
[C---:B------:R-:W-:Y:S02]  /*8fb0*/  FFMA.FTZ R67, R36.reuse, -R164, R67 ;  /* 0x800000a424437223 */ /* 0x040fe40000010043 */
[----:B------:R-:W-:Y:S02]  /*8fc0*/  FFMA.FTZ R66, R36, R163, R66 ;  /* 0x000000a324427223 */ /* 0x000fe40000010042 */
[----:B------:R-:W-:Y:S02]  /*8fd0*/  FFMA.FTZ R67, R35, -R166, R67 ;  /* 0x800000a623437223 */ /* 0x000fe40000010043 */
[----:B------:R-:W-:-:S02]  /*8fe0*/  FADD.FTZ R65, -R177, R65 ;  /* 0x00000041b1417221 */ /* 0x000fc40000010100 */
[----:B------:R-:W-:Y:S02]  /*8ff0*/  FADD.FTZ R64, R176, R64 ;  /* 0x00000040b0407221 */ /* 0x000fe40000010000 */
[----:B------:R-:W-:Y:S02]  /*9000*/  FFMA.FTZ R66, R35, R165, R66 ;  /* 0x000000a523427223 */ /* 0x000fe40000010042 */
[----:B------:R-:W-:Y:S02]  /*9010*/  FMUL.FTZ R131, R114, R26 ;  /* 0x0000001a72837220 */ /* 0x000fe40000410000 */
[----:B------:R-:W-:Y:S02]  /*9020*/  FFMA.FTZ R67, R34, -R231, R67 ;  /* 0x800000e722437223 */ /* 0x000fe40000010043 */
[C---:B------:R-:W-:Y:S02]  /*9030*/  FMUL.FTZ R177, R178.reuse, -R65 ;  /* 0x80000041b2b17220 */ /* 0x040fe40000410000 */
[----:B------:R-:W-:-:S02]  /*9040*/  FMUL.FTZ R178, R178, -R64 ;  /* 0x80000040b2b27220 */ /* 0x000fc40000410000 */
[----:B------:R-:W-:Y:S02]  /*9050*/  FFMA.FTZ R66, R34, R167, R66 ;  /* 0x000000a722427223 */ /* 0x000fe40000010042 */
[-C--:B------:R-:W-:Y:S02]  /*9060*/  FFMA.FTZ R130, R16, -R131.reuse, R243 ;  /* 0x8000008310827223 */ /* 0x080fe400000100f3 */
[----:B------:R-:W-:Y:S02]  /*9070*/  FFMA.FTZ R131, R15, -R131, R242 ;  /* 0x800000830f837223 */ /* 0x000fe400000100f2 */
[----:B------:R-:W-:Y:S02]  /*9080*/  FFMA.FTZ R67, R33, -R233, R67 ;  /* 0x800000e921437223 */ /* 0x000fe40000010043 */
[----:B------:R-:W-:Y:S02]  /*9090*/  FFMA.FTZ R177, R179, R64, -R177 ;  /* 0x00000040b3b17223 */ /* 0x000fe400000108b1 */
[----:B------:R-:W-:-:S02]  /*90a0*/  FMUL.FTZ R242, R113, R25 ;  /* 0x0000001971f27220 */ /* 0x000fc40000410000 */
[----:B------:R-:W-:Y:S02]  /*90b0*/  FMUL.FTZ R176, R105, R149 ;  /* 0x0000009569b07220 */ /* 0x000fe40000410000 */
[----:B------:R-:W-:Y:S02]  /*90c0*/  FFMA.FTZ R179, R179, R65, R178 ;  /* 0x00000041b3b37223 */ /* 0x000fe400000100b2 */
[----:B------:R-:W-:Y:S02]  /*90d0*/  FFMA.FTZ R66, R33, R232, R66 ;  /* 0x000000e821427223 */ /* 0x000fe40000010042 */
[----:B------:R-:W-:Y:S02]  /*90e0*/  FFMA.FTZ R178, R32, -R235, R67 ;  /* 0x800000eb20b27223 */ /* 0x000fe40000010043 */
[-C--:B------:R-:W-:Y:S02]  /*90f0*/  FFMA.FTZ R153, R14, -R242.reuse, R153 ;  /* 0x800000f20e997223 */ /* 0x080fe40000010099 */
[----:B------:R-:W-:-:S02]  /*9100*/  FFMA.FTZ R154, R13, -R242, R154 ;  /* 0x800000f20d9a7223 */ /* 0x000fc4000001009a */
[-C--:B------:R-:W-:Y:S02]  /*9110*/  FFMA.FTZ R232, R144, -R176.reuse, R232 ;  /* 0x800000b090e87223 */ /* 0x080fe400000100e8 */
[----:B------:R-:W-:Y:S02]  /*9120*/  FFMA.FTZ R233, R143, -R176, R233 ;  /* 0x800000b08fe97223 */ /* 0x000fe400000100e9 */
[----:B------:R-:W-:Y:S02]  /*9130*/  FADD.FTZ R67, -R174, R179 ;  /* 0x000000b3ae437221 */ /* 0x000fe40000010100 */
[----:B------:R-:W-:Y:S02]  /*9140*/  FMUL.FTZ R242, R112, R24 ;  /* 0x0000001870f27220 */ /* 0x000fe40000410000 */
[----:B------:R-:W-:Y:S02]  /*9150*/  FFMA.FTZ R176, R32, R234, R66 ;  /* 0x000000ea20b07223 */ /* 0x000fe40000010042 */
[----:B------:R-:W-:-:S02]  /*9160*/  FADD.FTZ R66, R175, R177 ;  /* 0x000000b1af427221 */ /* 0x000fc40000010000 */
[----:B------:R-:W-:Y:S02]  /*9170*/  FFMA.FTZ R174, R31, -R237, R178 ;  /* 0x800000ed1fae7223 */ /* 0x000fe400000100b2 */
[----:B------:R-:W-:Y:S02]  /*9180*/  FMUL.FTZ R178, R180, -R67 ;  /* 0x80000043b4b27220 */ /* 0x000fe40000410000 */
[-C--:B------:R-:W-:Y:S02]  /*9190*/  FFMA.FTZ R155, R12, -R242.reuse, R155 ;  /* 0x800000f20c9b7223 */ /* 0x080fe4000001009b */
[----:B------:R-:W-:Y:S02]  /*91a0*/  FFMA.FTZ R156, R11, -R242, R156 ;  /* 0x800000f20b9c7223 */ /* 0x000fe4000001009c */
[----:B------:R-:W-:Y:S02]  /*91b0*/  FFMA.FTZ R175, R31, R236, R176 ;  /* 0x000000ec1faf7223 */ /* 0x000fe400000100b0 */
[----:B------:R-:W-:-:S02]  /*91c0*/  FMUL.FTZ R242, R111, R23 ;  /* 0x000000176ff27220 */ /* 0x000fc40000410000 */
[-C--:B------:R-:W-:Y:S02]  /*91d0*/  FMUL.FTZ R179, R180, -R66.reuse ;  /* 0x80000042b4b37220 */ /* 0x080fe40000410000 */
[----:B------:R-:W-:Y:S02]  /*91e0*/  FMUL.FTZ R176, R102, R183 ;  /* 0x000000b766b07220 */ /* 0x000fe40000410000 */
[----:B------:R-:W-:Y:S02]  /*91f0*/  FFMA.FTZ R178, R181, R66, -R178 ;  /* 0x00000042b5b27223 */ /* 0x000fe400000108b2 */
[C---:B------:R-:W-:Y:S02]  /*9200*/  FFMA.FTZ R175, R30.reuse, R238, R175 ;  /* 0x000000ee1eaf7223 */ /* 0x040fe400000100af */
[----:B------:R-:W-:Y:S02]  /*9210*/  FFMA.FTZ R174, R30, -R239, R174 ;  /* 0x800000ef1eae7223 */ /* 0x000fe400000100ae */
[----:B------:R-:W-:-:S02]  /*9220*/  FFMA.FTZ R157, R10, -R242, R157 ;  /* 0x800000f20a9d7223 */ /* 0x000fc4000001009d */
[----:B------:R-:W-:Y:S02]  /*9230*/  FFMA.FTZ R158, R9, -R242, R158 ;  /* 0x800000f2099e7223 */ /* 0x000fe4000001009e */
[----:B------:R-:W-:Y:S02]  /*9240*/  FFMA.FTZ R179, R181, R67, R179 ;  /* 0x00000043b5b37223 */ /* 0x000fe400000100b3 */
[-C--:B------:R-:W-:Y:S02]  /*9250*/  FFMA.FTZ R238, R138, -R176.reuse, R238 ;  /* 0x800000b08aee7223 */ /* 0x080fe400000100ee */
[----:B------:R-:W-:Y:S02]  /*9260*/  FFMA.FTZ R239, R137, -R176, R239 ;  /* 0x800000b089ef7223 */ /* 0x000fe400000100ef */
[----:B------:R-:W-:Y:S02]  /*9270*/  FMUL.FTZ R242, R110, R22 ;  /* 0x000000166ef27220 */ /* 0x000fe40000410000 */
[----:B------:R-:W-:-:S02]  /*9280*/  FMUL.FTZ R176, R101, R182 ;  /* 0x000000b665b07220 */ /* 0x000fc40000410000 */
[----:B------:R-:W-:Y:S02]  /*9290*/  FADD.FTZ R178, R173, R178 ;  /* 0x000000b2adb27221 */ /* 0x000fe40000010000 */
[----:B------:R-:W-:Y:S02]  /*92a0*/  FMUL.FTZ R173, R135, R65 ;  /* 0x0000004187ad7220 */ /* 0x000fe40000410000 */
[----:B------:R-:W-:Y:S02]  /*92b0*/  FADD.FTZ R179, -R172, R179 ;  /* 0x000000b3acb37221 */ /* 0x000fe40000010100 */
[-C--:B------:R-:W-:Y:S02]  /*92c0*/  FFMA.FTZ R159, R8, -R242.reuse, R159 ;  /* 0x800000f2089f7223 */ /* 0x080fe4000001009f */
[----:B------:R-:W-:Y:S02]  /*92d0*/  FFMA.FTZ R160, R7, -R242, R160 ;  /* 0x800000f207a07223 */ /* 0x000fe400000100a0 */
[----:B------:R-:W-:-:S02]  /*92e0*/  FFMA.FTZ R172, R135, -R176, R152 ;  /* 0x800000b087ac7223 */ /* 0x000fc40000010098 */
[----:B------:R-:W-:Y:S02]  /*92f0*/  FMUL.FTZ R242, R109, R21 ;  /* 0x000000156df27220 */ /* 0x000fe40000410000 */
[C---:B------:R-:W-:Y:S02]  /*9300*/  FFMA.FTZ R135, R136.reuse, -R176, R151 ;  /* 0x800000b088877223 */ /* 0x040fe40000010097 */
[----:B------:R-:W-:Y:S02]  /*9310*/  FMUL.FTZ R177, R103, R210 ;  /* 0x000000d267b17220 */ /* 0x000fe40000410000 */
[----:B------:R-:W-:Y:S02]  /*9320*/  FFMA.FTZ R136, R136, R64, R173 ;  /* 0x0000004088887223 */ /* 0x000fe400000100ad */
[----:B------:R-:W-:Y:S02]  /*9330*/  FMUL.FTZ R173, R65, UR43 ;  /* 0x0000002b41ad7c20 */ /* 0x000fe40008410000 */
[----:B------:R-:W-:-:S02]  /*9340*/  FFMA.FTZ R161, R6, -R242, R161 ;  /* 0x800000f206a17223 */ /* 0x000fc400000100a1 */
[----:B------:R-:W-:Y:S02]  /*9350*/  FFMA.FTZ R162, R5, -R242, R162 ;  /* 0x800000f205a27223 */ /* 0x000fe400000100a2 */
[----:B------:R-:W-:Y:S02]  /*9360*/  FMUL.FTZ R180, R184, -R179 ;  /* 0x800000b3b8b47220 */ /* 0x000fe40000410000 */
[----:B------:R-:W-:Y:S02]  /*9370*/  FMUL.FTZ R176, R64, UR43 ;  /* 0x0000002b40b07c20 */ /* 0x000fe40008410000 */
[----:B------:R-:W-:Y:S02]  /*9380*/  FMUL.FTZ R242, R108, R20 ;  /* 0x000000146cf27220 */ /* 0x000fe40000410000 */
[-C--:B------:R-:W-:Y:S02]  /*9390*/  FFMA.FTZ R236, R140, -R177.reuse, R236 ;  /* 0x800000b18cec7223 */ /* 0x080fe400000100ec */
[----:B------:R-:W-:-:S02]  /*93a0*/  FFMA.FTZ R237, R139, -R177, R237 ;  /* 0x800000b18bed7223 */ /* 0x000fc400000100ed */
[----:B------:R-:W-:Y:S02]  /*93b0*/  FMUL.FTZ R184, R184, -R178 ;  /* 0x800000b2b8b87220 */ /* 0x000fe40000410000 */
[----:B------:R-:W-:Y:S02]  /*93c0*/  FFMA.FTZ R173, R64, UR45, R173 ;  /* 0x0000002d40ad7c23 */ /* 0x000fe400080100ad */
[----:B------:R-:W-:Y:S02]  /*93d0*/  FMUL.FTZ R177, R182, R64 ;  /* 0x00000040b6b17220 */ /* 0x000fe40000410000 */
[----:B------:R-:W-:Y:S02]  /*93e0*/  FMUL.FTZ R64, R137, R67 ;  /* 0x0000004389407220 */ /* 0x000fe40000410000 */
[----:B------:R-:W-:Y:S02]  /*93f0*/  FFMA.FTZ R180, R185, R178, -R180 ;  /* 0x000000b2b9b47223 */ /* 0x000fe400000108b4 */
[----:B------:R-:W-:-:S02]  /*9400*/  FFMA.FTZ R137, R65, UR45, -R176 ;  /* 0x0000002d41897c23 */ /* 0x000fc400080108b0 */
[-C--:B------:R-:W-:Y:S02]  /*9410*/  FFMA.FTZ R163, R4, -R242.reuse, R163 ;  /* 0x800000f204a37223 */ /* 0x080fe400000100a3 */
[----:B------:R-:W-:Y:S02]  /*9420*/  FFMA.FTZ R164, R3, -R242, R164 ;  /* 0x800000f203a47223 */ /* 0x000fe400000100a4 */
[----:B------:R-:W-:Y:S02]  /*9430*/  FFMA.FTZ R185, R185, R179, R184 ;  /* 0x000000b3b9b97223 */ /* 0x000fe400000100b8 */
[----:B------:R-:W-:Y:S02]  /*9440*/  FMUL.FTZ R176, R182, R65 ;  /* 0x00000041b6b07220 */ /* 0x000fe40000410000 */
[----:B------:R-:W-:Y:S02]  /*9450*/  FMUL.FTZ R242, R107, R150 ;  /* 0x000000966bf27220 */ /* 0x000fe40000410000 */
[----:B------:R-:W-:-:S02]  /*9460*/  FMUL.FTZ R65, R67, UR43 ;  /* 0x0000002b43417c20 */ /* 0x000fc40008410000 */
[----:B------:R-:W-:Y:S02]  /*9470*/  FFMA.FTZ R138, R138, R66, R64 ;  /* 0x000000428a8a7223 */ /* 0x000fe40000010040 */
[----:B------:R-:W-:Y:S02]  /*9480*/  FMUL.FTZ R64, R66, UR43 ;  /* 0x0000002b42407c20 */ /* 0x000fe40008410000 */
[----:B------:R-:W-:Y:S02]  /*9490*/  FADD.FTZ R180, R170, R180 ;  /* 0x000000b4aab47221 */ /* 0x000fe40000010000 */
[----:B------:R-:W-:Y:S02]  /*94a0*/  FADD.FTZ R185, -R171, R185 ;  /* 0x000000b9abb97221 */ /* 0x000fe40000010100 */
[-C--:B------:R-:W-:Y:S02]  /*94b0*/  FFMA.FTZ R165, R148, -R242.reuse, R165 ;  /* 0x800000f294a57223 */ /* 0x080fe400000100a5 */
[----:B------:R-:W-:-:S02]  /*94c0*/  FFMA.FTZ R166, R147, -R242, R166 ;  /* 0x800000f293a67223 */ /* 0x000fc400000100a6 */
[----:B------:R-:W-:Y:S02]  /*94d0*/  FFMA.FTZ R170, R66, UR45, R65 ;  /* 0x0000002d42aa7c23 */ /* 0x000fe40008010041 */
[----:B------:R-:W-:Y:S02]  /*94e0*/  FMUL.FTZ R242, R106, R19 ;  /* 0x000000136af27220 */ /* 0x000fe40000410000 */
[----:B------:R-:W-:Y:S02]  /*94f0*/  FMUL.FTZ R65, R139, R179 ;  /* 0x000000b38b417220 */ /* 0x000fe40000410000 */
[----:B------:R-:W-:Y:S02]  /*9500*/  FFMA.FTZ R139, R67, UR45, -R64 ;  /* 0x0000002d438b7c23 */ /* 0x000fe40008010840 */
[----:B------:R-:W-:Y:S02]  /*9510*/  FMUL.FTZ R64, R186, -R185 ;  /* 0x800000b9ba407220 */ /* 0x000fe40000410000 */
[----:B------:R-:W-:-:S02]  /*9520*/  FFMA.FTZ R167, R146, -R242, R167 ;  /* 0x800000f292a77223 */ /* 0x000fc400000100a7 */
[----:B------:R-:W-:Y:S02]  /*9530*/  FFMA.FTZ R231, R145, -R242, R231 ;  /* 0x800000f291e77223 */ /* 0x000fe400000100e7 */
[----:B------:R-:W-:Y:S02]  /*9540*/  FMUL.FTZ R242, R104, R134 ;  /* 0x0000008668f27220 */ /* 0x000fe40000410000 */
[----:B------:R-:W-:Y:S02]  /*9550*/  FFMA.FTZ R140, R140, R178, R65 ;  /* 0x000000b28c8c7223 */ /* 0x000fe40000010041 */
[-C--:B------:R-:W-:Y:S02]  /*9560*/  FMUL.FTZ R186, R186, -R180.reuse ;  /* 0x800000b4baba7220 */ /* 0x080fe40000410000 */
[----:B------:R-:W-:Y:S02]  /*9570*/  FFMA.FTZ R64, R187, R180, -R64 ;  /* 0x000000b4bb407223 */ /* 0x000fe40000010840 */
[----:B------:R-:W-:-:S02]  /*9580*/  FMUL.FTZ R65, R141, R185 ;  /* 0x000000b98d417220 */ /* 0x000fc40000410000 */
[----:B------:R-:W-:Y:S02]  /*9590*/  FFMA.FTZ R61, R182, R136, R61 ;  /* 0x00000088b63d7223 */ /* 0x000fe4000001003d */
[----:B------:R-:W-:Y:S02]  /*95a0*/  FMUL.FTZ R182, R178, UR43 ;  /* 0x0000002bb2b67c20 */ /* 0x000fe40008410000 */
[C---:B------:R-:W-:Y:S02]  /*95b0*/  FFMA.FTZ R234, R142.reuse, -R242, R234 ;  /* 0x800000f28eea7223 */ /* 0x040fe400000100ea */
[----:B------:R-:W-:Y:S02]  /*95c0*/  FFMA.FTZ R187, R187, R185, R186 ;  /* 0x000000b9bbbb7223 */ /* 0x000fe400000100ba */
[----:B------:R-:W-:Y:S02]  /*95d0*/  FFMA.FTZ R142, R142, R180, R65 ;  /* 0x000000b48e8e7223 */ /* 0x000fe40000010041 */
[----:B------:R-:W-:-:S02]  /*95e0*/  FADD.FTZ R169, R169, R64 ;  /* 0x00000040a9a97221 */ /* 0x000fc40000010000 */
[----:B------:R-:W-:Y:S02]  /*95f0*/  FFMA.FTZ R235, R141, -R242, R235 ;  /* 0x800000f28deb7223 */ /* 0x000fe400000100eb */
[----:B------:R-:W-:Y:S02]  /*9600*/  FMUL.FTZ R65, R185, UR43 ;  /* 0x0000002bb9417c20 */ /* 0x000fe40008410000 */
[----:B------:R-:W-:Y:S02]  /*9610*/  FMUL.FTZ R64, R180, UR43 ;  /* 0x0000002bb4407c20 */ /* 0x000fe40008410000 */
[----:B------:R-:W-:Y:S02]  /*9620*/  FFMA.FTZ R141, R179, UR45, -R182 ;  /* 0x0000002db38d7c23 */ /* 0x000fe400080108b6 */
[----:B------:R-:W-:Y:S02]  /*9630*/  FADD.FTZ R182, -R168, R187 ;  /* 0x000000bba8b67221 */ /* 0x000fe40000010100 */
[----:B------:R-:W-:-:S02]  /*9640*/  FFMA.FTZ R168, R180, UR45, R65 ;  /* 0x0000002db4a87c23 */ /* 0x000fc40008010041 */
[----:B------:R-:W-:Y:S02]  /*9650*/  FFMA.FTZ R64, R185, UR45, -R64 ;  /* 0x0000002db9407c23 */ /* 0x000fe40008010840 */
[C---:B------:R-:W-:Y:S02]  /*9660*/  FMUL.FTZ R65, R134.reuse, R180 ;  /* 0x000000b486417220 */ /* 0x040fe40000410000 */
[C---:B------:R-:W-:Y:S02]  /*9670*/  FMUL.FTZ R185, R134.reuse, R185 ;  /* 0x000000b986b97220 */ /* 0x040fe40000410000 */
[----:B------:R-:W-:Y:S02]  /*9680*/  FFMA.FTZ R72, R134, R142, R72 ;  /* 0x0000008e86487223 */ /* 0x000fe40000010048 */
[-C--:B------:R-:W-:Y:S02]  /*9690*/  FMUL.FTZ R134, R188, -R182.reuse ;  /* 0x800000b6bc867220 */ /* 0x080fe40000410000 */
[----:B------:R-:W-:-:S02]  /*96a0*/  FMUL.FTZ R143, R143, R182 ;  /* 0x000000b68f8f7220 */ /* 0x000fc40000410000 */
[-C--:B------:R-:W-:Y:S02]  /*96b0*/  FFMA.FTZ R134, R189, R169.reuse, -R134 ;  /* 0x000000a9bd867223 */ /* 0x080fe40000010886 */
[----:B------:R-:W-:Y:S02]  /*96c0*/  FMUL.FTZ R181, R169, UR43 ;  /* 0x0000002ba9b57c20 */ /* 0x000fe40008410000 */
[----:B------:R-:W-:Y:S02]  /*96d0*/  FADD.FTZ R215, R215, R134 ;  /* 0x00000086d7d77221 */ /* 0x000fe40000010000 */
[----:B------:R-:W-:Y:S02]  /*96e0*/  FMUL.FTZ R134, R182, UR43 ;  /* 0x0000002bb6867c20 */ /* 0x000fe40008410000 */
[----:B------:R-:W-:Y:S02]  /*96f0*/  FFMA.FTZ R144, R144, R169, R143 ;  /* 0x000000a990907223 */ /* 0x000fe4000001008f */
[----:B------:R-:W-:-:S02]  /*9700*/  FFMA.FTZ R143, R169, UR45, R134 ;  /* 0x0000002da98f7c23 */ /* 0x000fc40008010086 */
[-C--:B------:R-:W-:Y:S02]  /*9710*/  FMUL.FTZ R188, R188, -R169.reuse ;  /* 0x800000a9bcbc7220 */ /* 0x080fe40000410000 */
[----:B------:R-:W-:Y:S02]  /*9720*/  FFMA.FTZ R134, R182, UR45, -R181 ;  /* 0x0000002db6867c23 */ /* 0x000fe400080108b5 */
[----:B------:R-:W-:Y:S01]  /*9730*/  FMUL.FTZ R180, R149, R169 ;  /* 0x000000a995b47220 */ /* 0x000fe20000410000 */
[----:B------:R-:W-:Y:S01]  /*9740*/  SHF.L.U32 R169, R133, 0x5, RZ ;  /* 0x0000000585a97819 */ /* 0x000fe200000006ff */
[----:B------:R-:W-:Y:S02]  /*9750*/  FMUL.FTZ R66, R183, R66 ;  /* 0x00000042b7427220 */ /* 0x000fe40000410000 */
[----:B------:R-:W-:Y:S01]  /*9760*/  FFMA.FTZ R189, R189, R182, R188 ;  /* 0x000000b6bdbd7223 */ /* 0x000fe200000100bc */
[----:B------:R-:W-:Y:S01]  /*9770*/  LEA.HI.SX32 R169, R169, R169, 0x1b ;  /* 0x000000a9a9a97211 */ /* 0x000fe200078fdaff */
[----:B------:R-:W-:-:S02]  /*9780*/  FMUL.FTZ R134, R233, R134 ;  /* 0x00000086e9867220 */ /* 0x000fc40000410000 */
[----:B------:R-:W-:Y:S02]  /*9790*/  FMUL.FTZ R182, R149, R182 ;  /* 0x000000b695b67220 */ /* 0x000fe40000410000 */
[----:B------:R-:W-:Y:S02]  /*97a0*/  FMUL.FTZ R184, R101, R177 ;  /* 0x000000b165b87220 */ /* 0x000fe40000410000 */
[----:B------:R-:W-:Y:S02]  /*97b0*/  FFMA.FTZ R134, R232, R143, R134 ;  /* 0x0000008fe8867223 */ /* 0x000fe40000010086 */
[----:B------:R-:W-:Y:S01]  /*97c0*/  FMUL.FTZ R186, R102, R66 ;  /* 0x0000004266ba7220 */ /* 0x000fe20000410000 */
[----:B------:R0:W-:Y:S01]  /*97d0*/  STS [R169.X4+0x10f8], R184 ;  /* 0x0010f8b8a9007388 */ /* 0x0001e20000004800 */
[C---:B------:R-:W-:Y:S02]  /*97e0*/  FMUL.FTZ R143, R233.reuse, R182 ;  /* 0x000000b6e98f7220 */ /* 0x040fe40000410000 */
[----:B------:R-:W-:Y:S01]  /*97f0*/  FMUL.FTZ R233, R233, R180 ;  /* 0x000000b4e9e97220 */ /* 0x000fe20000410000 */
[----:B------:R1:W-:Y:S01]  /*9800*/  STS [R169.X4+0x10f0], R186 ;  /* 0x0010f0baa9007388 */ /* 0x0003e20000004800 */
[----:B------:R-:W-:-:S02]  /*9810*/  FADD.FTZ R216, -R216, R189 ;  /* 0x000000bdd8d87221 */ /* 0x000fc40000010100 */
[C---:B------:R-:W-:Y:S02]  /*9820*/  FMUL.FTZ R67, R183.reuse, R67 ;  /* 0x00000043b7437220 */ /* 0x040fe40000410000 */
[----:B------:R-:W-:Y:S02]  /*9830*/  FFMA.FTZ R62, R183, R138, R62 ;  /* 0x0000008ab73e7223 */ /* 0x000fe4000001003e */
[CC--:B0-----:R-:W-:Y:S02]  /*9840*/  FMUL.FTZ R184, R105.reuse, R180.reuse ;  /* 0x000000b469b87220 */ /* 0x0c1fe40000410000 */
[C---:B------:R-:W-:Y:S02]  /*9850*/  FFMA.FTZ R180, R232.reuse, R180, R143 ;  /* 0x000000b4e8b47223 */ /* 0x040fe4000001008f */
[-C--:B-1----:R-:W-:Y:S01]  /*9860*/  FMUL.FTZ R186, R105, R182.reuse ;  /* 0x000000b669ba7220 */ /* 0x082fe20000410000 */
[----:B------:R0:W-:Y:S01]  /*9870*/  STS [R169.X4+0x10d8], R184 ;  /* 0x0010d8b8a9007388 */ /* 0x0001e20000004800 */
[----:B------:R-:W-:-:S02]  /*9880*/  FFMA.FTZ R232, R232, R182, -R233 ;  /* 0x000000b6e8e87223 */ /* 0x000fc400000108e9 */
[CC--:B------:R-:W-:Y:S01]  /*9890*/  FMUL.FTZ R182, R190.reuse, -R216.reuse ;  /* 0x800000d8beb67220 */ /* 0x0c0fe20000410000 */
[----:B------:R-:W-:Y:S01]  /*98a0*/  STS [R169.X4+0x10dc], R186 ;  /* 0x0010dcbaa9007388 */ /* 0x000fe20000004800 */
[----:B------:R-:W-:Y:S02]  /*98b0*/  FMUL.FTZ R143, R145, R216 ;  /* 0x000000d8918f7220 */ /* 0x000fe40000410000 */
[-C--:B------:R-:W-:Y:S02]  /*98c0*/  FMUL.FTZ R190, R190, -R215.reuse ;  /* 0x800000d7bebe7220 */ /* 0x080fe40000410000 */
[----:B------:R-:W-:Y:S02]  /*98d0*/  FMUL.FTZ R145, R215, UR43 ;  /* 0x0000002bd7917c20 */ /* 0x000fe40008410000 */
[-C--:B------:R-:W-:Y:S02]  /*98e0*/  FFMA.FTZ R182, R191, R215.reuse, -R182 ;  /* 0x000000d7bfb67223 */ /* 0x080fe400000108b6 */
[----:B------:R-:W-:-:S02]  /*98f0*/  FFMA.FTZ R143, R146, R215, R143 ;  /* 0x000000d7928f7223 */ /* 0x000fc4000001008f */
[-C--:B------:R-:W-:Y:S02]  /*9900*/  FFMA.FTZ R191, R191, R216.reuse, R190 ;  /* 0x000000d8bfbf7223 */ /* 0x080fe400000100be */
[C---:B------:R-:W-:Y:S02]  /*9910*/  FMUL.FTZ R146, R216.reuse, UR43 ;  /* 0x0000002bd8927c20 */ /* 0x040fe40008410000 */
[----:B0-----:R-:W-:Y:S02]  /*9920*/  FFMA.FTZ R184, R216, UR45, -R145 ;  /* 0x0000002dd8b87c23 */ /* 0x001fe40008010891 */
[----:B------:R-:W-:Y:S02]  /*9930*/  FMUL.FTZ R216, R19, R216 ;  /* 0x000000d813d87220 */ /* 0x000fe40000410000 */
[----:B------:R-:W-:Y:S02]  /*9940*/  FADD.FTZ R213, R213, R182 ;  /* 0x000000b6d5d57221 */ /* 0x000fe40000010000 */
[----:B------:R-:W-:-:S02]  /*9950*/  FMUL.FTZ R182, R19, R215 ;  /* 0x000000d713b67220 */ /* 0x000fc40000410000 */
[C---:B------:R-:W-:Y:S02]  /*9960*/  FMUL.FTZ R181, R231.reuse, R216 ;  /* 0x000000d8e7b57220 */ /* 0x040fe40000410000 */
[----:B------:R-:W-:Y:S02]  /*9970*/  FADD.FTZ R214, -R214, R191 ;  /* 0x000000bfd6d67221 */ /* 0x000fe40000010100 */
[C---:B------:R-:W-:Y:S02]  /*9980*/  FMUL.FTZ R145, R231.reuse, R184 ;  /* 0x000000b8e7917220 */ /* 0x040fe40000410000 */
        /* <DEDUP_REMOVED lines=8> */
[----:B------:R-:W-:Y:S02]  /*9a10*/  FFMA.FTZ R73, R149, R144, R73 ;  /* 0x0000009095497223 */ /* 0x000fe40000010049 */
[----:B------:R-:W-:-:S02]  /*9a20*/  FADD.FTZ R212, -R212, R193 ;  /* 0x000000c1d4d47221 */ /* 0x000fc40000010100 */
[----:B------:R-:W-:Y:S02]  /*9a30*/  FMUL.FTZ R149, R235, R64 ;  /* 0x00000040eb957220 */ /* 0x000fe40000410000 */
[----:B------:R-:W-:Y:S02]  /*9a40*/  FADD.FTZ R211, R211, R182 ;  /* 0x000000b6d3d37221 */ /* 0x000fe40000010000 */
[CC--:B------:R-:W-:Y:S02]  /*9a50*/  FMUL.FTZ R64, R194.reuse, -R212.reuse ;  /* 0x800000d4c2407220 */ /* 0x0c0fe40000410000 */
[-C--:B------:R-:W-:Y:S02]  /*9a60*/  FMUL.FTZ R194, R194, -R211.reuse ;  /* 0x800000d3c2c27220 */ /* 0x080fe40000410000 */
[C---:B------:R-:W-:Y:S02]  /*9a70*/  FFMA.FTZ R64, R195.reuse, R211, -R64 ;  /* 0x000000d3c3407223 */ /* 0x040fe40000010840 */
[----:B------:R-:W-:-:S02]  /*9a80*/  FFMA.FTZ R195, R195, R212, R194 ;  /* 0x000000d4c3c37223 */ /* 0x000fc400000100c2 */
[----:B------:R-:W-:Y:S02]  /*9a90*/  FADD.FTZ R217, R217, R64 ;  /* 0x00000040d9d97221 */ /* 0x000fe40000010000 */
[----:B------:R-:W-:Y:S02]  /*9aa0*/  FADD.FTZ R218, -R218, R195 ;  /* 0x000000c3dada7221 */ /* 0x000fe40000010100 */
[C---:B------:R-:W-:Y:S02]  /*9ab0*/  FMUL.FTZ R64, R196.reuse, -R217 ;  /* 0x800000d9c4407220 */ /* 0x040fe40000410000 */
[----:B------:R-:W-:Y:S02]  /*9ac0*/  FMUL.FTZ R147, R147, R214 ;  /* 0x000000d693937220 */ /* 0x000fe40000410000 */
[-C--:B------:R-:W-:Y:S02]  /*9ad0*/  FMUL.FTZ R196, R196, -R218.reuse ;  /* 0x800000dac4c47220 */ /* 0x080fe40000410000 */
[----:B------:R-:W-:-:S02]  /*9ae0*/  FFMA.FTZ R187, R197, R218, R64 ;  /* 0x000000dac5bb7223 */ /* 0x000fc40000010040 */
[----:B------:R-:W-:Y:S02]  /*9af0*/  FMUL.FTZ R182, R235, R185 ;  /* 0x000000b9ebb67220 */ /* 0x000fe40000410000 */
[----:B------:R-:W-:Y:S02]  /*9b00*/  FFMA.FTZ R148, R148, R213, R147 ;  /* 0x000000d594947223 */ /* 0x000fe40000010093 */
[----:B------:R-:W-:Y:S02]  /*9b10*/  FMUL.FTZ R147, R213, UR43 ;  /* 0x0000002bd5937c20 */ /* 0x000fe40008410000 */
[-C--:B------:R-:W-:Y:S02]  /*9b20*/  FMUL.FTZ R188, R104, R65.reuse ;  /* 0x0000004168bc7220 */ /* 0x080fe40000410000 */
[----:B------:R-:W-:Y:S02]  /*9b30*/  FMUL.FTZ R235, R235, R65 ;  /* 0x00000041ebeb7220 */ /* 0x000fe40000410000 */
[----:B------:R-:W-:Y:S01]  /*9b40*/  FFMA.FTZ R196, R197, R217, -R196 ;  /* 0x000000d9c5c47223 */ /* 0x000fe200000108c4 */
[----:B------:R-:W-:Y:S01]  /*9b50*/  STS [R169.X4+0x10e0], R188 ;  /* 0x0010e0bca9007388 */ /* 0x000fe20000004800 */
[----:B------:R-:W-:-:S02]  /*9b60*/  FADD.FTZ R230, -R230, R187 ;  /* 0x000000bbe6e67221 */ /* 0x000fc40000010100 */
[----:B------:R-:W-:Y:S02]  /*9b70*/  FFMA.FTZ R65, R234, R65, R182 ;  /* 0x00000041ea417223 */ /* 0x000fe400000100b6 */
[C---:B------:R-:W-:Y:S02]  /*9b80*/  FMUL.FTZ R182, R214.reuse, UR43 ;  /* 0x0000002bd6b67c20 */ /* 0x040fe40008410000 */
[----:B------:R-:W-:Y:S02]  /*9b90*/  FFMA.FTZ R147, R214, UR45, -R147 ;  /* 0x0000002dd6937c23 */ /* 0x000fe40008010893 */
[C---:B0-----:R-:W-:Y:S02]  /*9ba0*/  FMUL.FTZ R184, R150.reuse, R213 ;  /* 0x000000d596b87220 */ /* 0x041fe40000410000 */
[C---:B------:R-:W-:Y:S02]  /*9bb0*/  FMUL.FTZ R214, R150.reuse, R214 ;  /* 0x000000d696d67220 */ /* 0x040fe40000410000 */
[----:B------:R-:W-:-:S02]  /*9bc0*/  FFMA.FTZ R75, R150, R148, R75 ;  /* 0x00000094964b7223 */ /* 0x000fc4000001004b */
[----:B------:R-:W-:Y:S02]  /*9bd0*/  FADD.FTZ R229, R229, R196 ;  /* 0x000000c4e5e57221 */ /* 0x000fe40000010000 */
[----:B------:R-:W-:Y:S02]  /*9be0*/  FMUL.FTZ R150, R198, -R230 ;  /* 0x800000e6c6967220 */ /* 0x000fe40000410000 */
[----:B------:R-:W-:Y:S02]  /*9bf0*/  FMUL.FTZ R186, R106, R216 ;  /* 0x000000d86aba7220 */ /* 0x000fe40000410000 */
[-C--:B------:R-:W-:Y:S02]  /*9c00*/  FMUL.FTZ R198, R198, -R229.reuse ;  /* 0x800000e5c6c67220 */ /* 0x080fe40000410000 */
[----:B------:R-:W-:Y:S01]  /*9c10*/  FFMA.FTZ R150, R199, R229, -R150 ;  /* 0x000000e5c7967223 */ /* 0x000fe20000010896 */
[----:B------:R0:W-:Y:S01]  /*9c20*/  STS [R169.X4+0x10d4], R186 ;  /* 0x0010d4baa9007388 */ /* 0x0001e20000004800 */
[----:B------:R-:W-:-:S02]  /*9c30*/  FMUL.FTZ R171, R179, UR43 ;  /* 0x0000002bb3ab7c20 */ /* 0x000fc40008410000 */
[----:B------:R-:W-:Y:S02]  /*9c40*/  FMUL.FTZ R179, R210, R179 ;  /* 0x000000b3d2b37220 */ /* 0x000fe40000410000 */
[----:B------:R-:W-:Y:S02]  /*9c50*/  FFMA.FTZ R199, R199, R230, R198 ;  /* 0x000000e6c7c77223 */ /* 0x000fe400000100c6 */
[----:B------:R-:W-:Y:S02]  /*9c60*/  FADD.FTZ R227, R227, R150 ;  /* 0x00000096e3e37221 */ /* 0x000fe40000010000 */
[----:B------:R-:W-:Y:S02]  /*9c70*/  FMUL.FTZ R64, R166, R214 ;  /* 0x000000d6a6407220 */ /* 0x000fe40000410000 */
[----:B------:R-:W-:Y:S02]  /*9c80*/  FFMA.FTZ R171, R178, UR45, R171 ;  /* 0x0000002db2ab7c23 */ /* 0x000fe400080100ab */
[----:B0-----:R-:W-:-:S02]  /*9c90*/  FMUL.FTZ R186, R166, R184 ;  /* 0x000000b8a6ba7220 */ /* 0x001fc40000410000 */
[----:B------:R-:W-:Y:S02]  /*9ca0*/  FMUL.FTZ R178, R210, R178 ;  /* 0x000000b2d2b27220 */ /* 0x000fe40000410000 */
[----:B------:R-:W-:Y:S02]  /*9cb0*/  FMUL.FTZ R187, R237, R179 ;  /* 0x000000b3edbb7220 */ /* 0x000fe40000410000 */
[----:B------:R-:W-:Y:S02]  /*9cc0*/  FADD.FTZ R228, -R228, R199 ;  /* 0x000000c7e4e47221 */ /* 0x000fe40000010100 */
[----:B------:R-:W-:Y:S02]  /*9cd0*/  FMUL.FTZ R150, R200, -R227 ;  /* 0x800000e3c8967220 */ /* 0x000fe40000410000 */
[-C--:B------:R-:W-:Y:S02]  /*9ce0*/  FFMA.FTZ R64, R165, R184.reuse, R64 ;  /* 0x000000b8a5407223 */ /* 0x080fe40000010040 */
[----:B------:R-:W-:-:S02]  /*9cf0*/  FMUL.FTZ R188, R107, R184 ;  /* 0x000000b86bbc7220 */ /* 0x000fc40000410000 */
[----:B------:R-:W-:Y:S02]  /*9d00*/  FFMA.FTZ R184, R165, R214, -R186 ;  /* 0x000000d6a5b87223 */ /* 0x000fe400000108ba */
[----:B------:R-:W-:Y:S01]  /*9d10*/  FFMA.FTZ R186, R236, R178, R187 ;  /* 0x000000b2ecba7223 */ /* 0x000fe200000100bb */
[----:B------:R0:W-:Y:S01]  /*9d20*/  STS [R169.X4+0x10c8], R188 ;  /* 0x0010c8bca9007388 */ /* 0x0001e20000004800 */
[-C--:B------:R-:W-:Y:S02]  /*9d30*/  FMUL.FTZ R200, R200, -R228.reuse ;  /* 0x800000e4c8c87220 */ /* 0x080fe40000410000 */
[----:B------:R-:W-:Y:S02]  /*9d40*/  FFMA.FTZ R187, R201, R228, R150 ;  /* 0x000000e4c9bb7223 */ /* 0x000fe40000010096 */
[----:B------:R-:W-:Y:S02]  /*9d50*/  FMUL.FTZ R71, R115, R27 ;  /* 0x0000001b73477220 */ /* 0x000fe40000410000 */
[----:B------:R-:W-:-:S02]  /*9d60*/  FFMA.FTZ R200, R201, R227, -R200 ;  /* 0x000000e3c9c87223 */ /* 0x000fc400000108c8 */
[----:B------:R-:W-:Y:S02]  /*9d70*/  FADD.FTZ R226, -R226, R187 ;  /* 0x000000bbe2e27221 */ /* 0x000fe40000010100 */
[----:B------:R-:W-:Y:S02]  /*9d80*/  FMUL.FTZ R189, R237, R178 ;  /* 0x000000b2edbd7220 */ /* 0x000fe40000410000 */
[-C--:B------:R-:W-:Y:S02]  /*9d90*/  FFMA.FTZ R70, R18, -R71.reuse, R246 ;  /* 0x8000004712467223 */ /* 0x080fe400000100f6 */
[----:B------:R-:W-:Y:S02]  /*9da0*/  FFMA.FTZ R71, R17, -R71, R244 ;  /* 0x8000004711477223 */ /* 0x000fe400000100f4 */
[----:B------:R-:W-:Y:S02]  /*9db0*/  FMUL.FTZ R244, R103, R179 ;  /* 0x000000b367f47220 */ /* 0x000fe40000410000 */
[----:B------:R-:W-:-:S02]  /*9dc0*/  FADD.FTZ R225, R225, R200 ;  /* 0x000000c8e1e17221 */ /* 0x000fc40000010000 */
[----:B------:R-:W-:Y:S01]  /*9dd0*/  FMUL.FTZ R150, R202, -R226 ;  /* 0x800000e2ca967220 */ /* 0x000fe20000410000 */
[----:B------:R-:W-:Y:S01]  /*9de0*/  STS [R169.X4+0x10ec], R244 ;  /* 0x0010ecf4a9007388 */ /* 0x000fe20000004800 */
[----:B------:R-:W-:Y:S02]  /*9df0*/  FFMA.FTZ R179, R236, R179, -R189 ;  /* 0x000000b3ecb37223 */ /* 0x000fe400000108bd */
[C---:B------:R-:W-:Y:S02]  /*9e00*/  FMUL.FTZ R191, R20.reuse, R212 ;  /* 0x000000d414bf7220 */ /* 0x040fe40000410000 */
[----:B------:R-:W-:Y:S02]  /*9e10*/  FMUL.FTZ R189, R20, R211 ;  /* 0x000000d314bd7220 */ /* 0x000fe40000410000 */
[----:B------:R-:W-:Y:S02]  /*9e20*/  FMUL.FTZ R190, R107, R214 ;  /* 0x000000d66bbe7220 */ /* 0x000fe40000410000 */
[----:B------:R-:W-:-:S02]  /*9e30*/  FMUL.FTZ R202, R202, -R225 ;  /* 0x800000e1caca7220 */ /* 0x000fc40000410000 */
[----:B------:R-:W-:Y:S01]  /*9e40*/  FFMA.FTZ R150, R203, R225, -R150 ;  /* 0x000000e1cb967223 */ /* 0x000fe20000010896 */
[----:B------:R1:W-:Y:S01]  /*9e50*/  STS [R169.X4+0x10cc], R190 ;  /* 0x0010ccbea9007388 */ /* 0x0003e20000004800 */
[----:B------:R-:W-:Y:S02]  /*9e60*/  FMUL.FTZ R242, R103, R178 ;  /* 0x000000b267f27220 */ /* 0x000fe40000410000 */
[C---:B0-----:R-:W-:Y:S02]  /*9e70*/  FMUL.FTZ R188, R164.reuse, R191 ;  /* 0x000000bfa4bc7220 */ /* 0x041fe40000410000 */
[----:B------:R-:W-:Y:S01]  /*9e80*/  FMUL.FTZ R178, R164, R189 ;  /* 0x000000bda4b27220 */ /* 0x000fe20000410000 */
[----:B------:R-:W-:Y:S01]  /*9e90*/  STS [R169.X4+0x10e8], R242 ;  /* 0x0010e8f2a9007388 */ /* 0x000fe20000004800 */
[----:B------:R-:W-:Y:S02]  /*9ea0*/  FMUL.FTZ R187, R239, R67 ;  /* 0x00000043efbb7220 */ /* 0x000fe40000410000 */
[----:B------:R-:W-:-:S02]  /*9eb0*/  FFMA.FTZ R203, R203, R226, R202 ;  /* 0x000000e2cbcb7223 */ /* 0x000fc400000100ca */
[----:B------:R-:W-:Y:S02]  /*9ec0*/  FADD.FTZ R223, R223, R150 ;  /* 0x00000096dfdf7221 */ /* 0x000fe40000010000 */
[CC--:B------:R-:W-:Y:S02]  /*9ed0*/  FFMA.FTZ R188, R163.reuse, R189.reuse, R188 ;  /* 0x000000bda3bc7223 */ /* 0x0c0fe400000100bc */
[----:B-1----:R-:W-:Y:S02]  /*9ee0*/  FMUL.FTZ R190, R108, R189 ;  /* 0x000000bd6cbe7220 */ /* 0x002fe40000410000 */
[----:B------:R-:W-:Y:S02]  /*9ef0*/  FFMA.FTZ R189, R163, R191, -R178 ;  /* 0x000000bfa3bd7223 */ /* 0x000fe400000108b2 */
[-C--:B------:R-:W-:Y:S01]  /*9f00*/  FMUL.FTZ R178, R239, R66.reuse ;  /* 0x00000042efb27220 */ /* 0x080fe20000410000 */
[----:B------:R0:W-:Y:S01]  /*9f10*/  STS [R169.X4+0x10c0], R190 ;  /* 0x0010c0bea9007388 */ /* 0x0001e20000004800 */
[----:B------:R-:W-:-:S02]  /*9f20*/  FFMA.FTZ R150, R238, R66, R187 ;  /* 0x00000042ee967223 */ /* 0x000fc400000100bb */
[----:B------:R-:W-:Y:S02]  /*9f30*/  FADD.FTZ R224, -R224, R203 ;  /* 0x000000cbe0e07221 */ /* 0x000fe40000010100 */
[----:B------:R-:W-:Y:S02]  /*9f40*/  FMUL.FTZ R66, R204, -R223 ;  /* 0x800000dfcc427220 */ /* 0x000fe40000410000 */
[-C--:B------:R-:W-:Y:S02]  /*9f50*/  FMUL.FTZ R246, R102, R67.reuse ;  /* 0x0000004366f67220 */ /* 0x080fe40000410000 */
[----:B------:R-:W-:Y:S02]  /*9f60*/  FFMA.FTZ R178, R238, R67, -R178 ;  /* 0x00000043eeb27223 */ /* 0x000fe400000108b2 */
[----:B------:R-:W-:Y:S01]  /*9f70*/  FMUL.FTZ R192, R21, R218 ;  /* 0x000000da15c07220 */ /* 0x000fe20000410000 */
[----:B------:R-:W-:Y:S01]  /*9f80*/  STS [R169.X4+0x10f4], R246 ;  /* 0x0010f4f6a9007388 */ /* 0x000fe20000004800 */
[----:B------:R-:W-:-:S02]  /*9f90*/  FMUL.FTZ R204, R204, -R224 ;  /* 0x800000e0cccc7220 */ /* 0x000fc40000410000 */
[----:B------:R-:W-:Y:S02]  /*9fa0*/  FFMA.FTZ R67, R205, R224, R66 ;  /* 0x000000e0cd437223 */ /* 0x000fe40000010042 */
[----:B0-----:R-:W-:Y:S02]  /*9fb0*/  FMUL.FTZ R190, R21, R217 ;  /* 0x000000d915be7220 */ /* 0x001fe40000410000 */
[----:B------:R-:W-:Y:S02]  /*9fc0*/  FMUL.FTZ R66, R162, R192 ;  /* 0x000000c0a2427220 */ /* 0x000fe40000410000 */
[----:B------:R-:W-:Y:S02]  /*9fd0*/  FFMA.FTZ R204, R205, R223, -R204 ;  /* 0x000000dfcdcc7223 */ /* 0x000fe400000108cc */
[----:B------:R-:W-:Y:S02]  /*9fe0*/  FADD.FTZ R222, -R222, R67 ;  /* 0x00000043dede7221 */ /* 0x000fe40000010100 */
[----:B------:R-:W-:-:S02]  /*9ff0*/  FMUL.FTZ R67, R162, R190 ;  /* 0x000000bea2437220 */ /* 0x000fc40000410000 */
[-C--:B------:R-:W-:Y:S02]  /*a000*/  FFMA.FTZ R66, R161, R190.reuse, R66 ;  /* 0x000000bea1427223 */ /* 0x080fe40000010042 */
[----:B------:R-:W-:Y:S02]  /*a010*/  FMUL.FTZ R196, R109, R190 ;  /* 0x000000be6dc47220 */ /* 0x000fe40000410000 */
[----:B------:R-:W-:Y:S02]  /*a020*/  FADD.FTZ R221, R221, R204 ;  /* 0x000000ccdddd7221 */ /* 0x000fe40000010000 */
[C---:B------:R-:W-:Y:S01]  /*a030*/  FMUL.FTZ R190, R206.reuse, -R222 ;  /* 0x800000decebe7220 */ /* 0x040fe20000410000 */
[----:B------:R-:W-:Y:S01]  /*a040*/  STS [R169.X4+0x10b8], R196 ;  /* 0x0010b8c4a9007388 */ /* 0x000fe20000004800 */
[-C--:B------:R-:W-:Y:S02]  /*a050*/  FMUL.FTZ R206, R206, -R221.reuse ;  /* 0x800000ddcece7220 */ /* 0x080fe40000410000 */
[----:B------:R-:W-:-:S02]  /*a060*/  FFMA.FTZ R190, R207, R221, -R190 ;  /* 0x000000ddcfbe7223 */ /* 0x000fc400000108be */
[----:B------:R-:W-:Y:S02]  /*a070*/  FFMA.FTZ R207, R207, R222, R206 ;  /* 0x000000decfcf7223 */ /* 0x000fe400000100ce */
[----:B------:R-:W-:Y:S02]  /*a080*/  FADD.FTZ R219, R219, R190 ;  /* 0x000000bedbdb7221 */ /* 0x000fe40000010000 */
[----:B------:R-:W-:Y:S02]  /*a090*/  FADD.FTZ R220, -R220, R207 ;  /* 0x000000cfdcdc7221 */ /* 0x000fe40000010100 */
[----:B------:R-:W-:Y:S02]  /*a0a0*/  FMUL.FTZ R187, R208, -R219 ;  /* 0x800000dbd0bb7220 */ /* 0x000fe40000410000 */
[----:B------:R-:W-:Y:S02]  /*a0b0*/  FMUL.FTZ R194, R108, R191 ;  /* 0x000000bf6cc27220 */ /* 0x000fe40000410000 */
[----:B------:R-:W-:-:S02]  /*a0c0*/  FMUL.FTZ R193, R22, R230 ;  /* 0x000000e616c17220 */ /* 0x000fc40000410000 */
[-C--:B------:R-:W-:Y:S01]  /*a0d0*/  FMUL.FTZ R198, R109, R192.reuse ;  /* 0x000000c06dc67220 */ /* 0x080fe20000410000 */
[----:B------:R0:W-:Y:S01]  /*a0e0*/  STS [R169.X4+0x10c4], R194 ;  /* 0x0010c4c2a9007388 */ /* 0x0001e20000004800 */
[----:B------:R-:W-:Y:S02]  /*a0f0*/  FFMA.FTZ R67, R161, R192, -R67 ;  /* 0x000000c0a1437223 */ /* 0x000fe40000010843 */
[----:B------:R-:W-:Y:S01]  /*a100*/  FMUL.FTZ R191, R22, R229 ;  /* 0x000000e516bf7220 */ /* 0x000fe20000410000 */
[----:B------:R1:W-:Y:S01]  /*a110*/  STS [R169.X4+0x10bc], R198 ;  /* 0x0010bcc6a9007388 */ /* 0x0003e20000004800 */
[-C--:B------:R-:W-:Y:S02]  /*a120*/  FMUL.FTZ R208, R208, -R220.reuse ;  /* 0x800000dcd0d07220 */ /* 0x080fe40000410000 */
[----:B------:R-:W-:Y:S02]  /*a130*/  FFMA.FTZ R192, R209, R220, R187 ;  /* 0x000000dcd1c07223 */ /* 0x000fe400000100bb */
[----:B------:R-:W-:-:S02]  /*a140*/  FMUL.FTZ R190, R160, R193 ;  /* 0x000000c1a0be7220 */ /* 0x000fc40000410000 */
[----:B------:R-:W-:Y:S02]  /*a150*/  FMUL.FTZ R69, R116, R28 ;  /* 0x0000001c74457220 */ /* 0x000fe40000410000 */
[----:B0-----:R-:W-:Y:S02]  /*a160*/  FMUL.FTZ R194, R160, R191 ;  /* 0x000000bfa0c27220 */ /* 0x001fe40000410000 */
[----:B------:R-:W-:Y:S02]  /*a170*/  FFMA.FTZ R187, R209, R219, -R208 ;  /* 0x000000dbd1bb7223 */ /* 0x000fe400000108d0 */
[----:B------:R-:W-:Y:S02]  /*a180*/  FADD.FTZ R241, -R241, R192 ;  /* 0x000000c0f1f17221 */ /* 0x000fe40000010100 */
[-C--:B------:R-:W-:Y:S02]  /*a190*/  FFMA.FTZ R190, R159, R191.reuse, R190 ;  /* 0x000000bf9fbe7223 */ /* 0x080fe400000100be */
[----:B------:R-:W-:-:S02]  /*a1a0*/  FMUL.FTZ R200, R110, R191 ;  /* 0x000000bf6ec87220 */ /* 0x000fc40000410000 */
[----:B------:R-:W-:Y:S02]  /*a1b0*/  FFMA.FTZ R68, R2, -R69, R247 ;  /* 0x8000004502447223 */ /* 0x000fe400000100f7 */
[-C--:B------:R-:W-:Y:S01]  /*a1c0*/  FMUL.FTZ R202, R110, R193.reuse ;  /* 0x000000c16eca7220 */ /* 0x080fe20000410000 */
[----:B------:R0:W-:Y:S01]  /*a1d0*/  STS [R169.X4+0x10b0], R200 ;  /* 0x0010b0c8a9007388 */ /* 0x0001e20000004800 */
[----:B------:R-:W-:Y:S02]  /*a1e0*/  FFMA.FTZ R191, R159, R193, -R194 ;  /* 0x000000c19fbf7223 */ /* 0x000fe400000108c2 */
[----:B------:R-:W-:Y:S01]  /*a1f0*/  FFMA.FTZ R69, R0, -R69, R245 ;  /* 0x8000004500457223 */ /* 0x000fe200000100f5 */
[----:B------:R2:W-:Y:S01]  /*a200*/  STS [R169.X4+0x10b4], R202 ;  /* 0x0010b4caa9007388 */ /* 0x0005e20000004800 */
[----:B------:R-:W-:Y:S02]  /*a210*/  FADD.FTZ R187, R240, R187 ;  /* 0x000000bbf0bb7221 */ /* 0x000fe40000010000 */
[----:B------:R-:W-:-:S02]  /*a220*/  FMUL.FTZ R193, R28, R241 ;  /* 0x000000f11cc17220 */ /* 0x000fc40000410000 */
[----:B------:R-:W-:Y:S02]  /*a230*/  FMUL.FTZ R192, R27, R220 ;  /* 0x000000dc1bc07220 */ /* 0x000fe40000410000 */
[----:B------:R-:W-:Y:S02]  /*a240*/  FMUL.FTZ R195, R28, R187 ;  /* 0x000000bb1cc37220 */ /* 0x000fe40000410000 */
[----:B------:R-:W-:Y:S02]  /*a250*/  FMUL.FTZ R196, R69, R193 ;  /* 0x000000c145c47220 */ /* 0x000fe40000410000 */
[----:B------:R-:W-:Y:S02]  /*a260*/  FMUL.FTZ R194, R27, R219 ;  /* 0x000000db1bc27220 */ /* 0x000fe40000410000 */
[----:B------:R-:W-:Y:S02]  /*a270*/  FMUL.FTZ R199, R71, R192 ;  /* 0x000000c047c77220 */ /* 0x000fe40000410000 */
[----:B-1----:R-:W-:-:S02]  /*a280*/  FMUL.FTZ R198, R69, R195 ;  /* 0x000000c345c67220 */ /* 0x002fc40000410000 */
[----:B------:R-:W-:Y:S02]  /*a290*/  FFMA.FTZ R196, R68, R195, R196 ;  /* 0x000000c344c47223 */ /* 0x000fe400000100c4 */
[-C--:B------:R-:W-:Y:S02]  /*a2a0*/  FFMA.FTZ R201, R70, R194.reuse, R199 ;  /* 0x000000c246c97223 */ /* 0x080fe400000100c7 */
[----:B------:R-:W-:Y:S02]  /*a2b0*/  FMUL.FTZ R203, R71, R194 ;  /* 0x000000c247cb7220 */ /* 0x000fe40000410000 */
[----:B------:R-:W-:Y:S02]  /*a2c0*/  FFMA.FTZ R198, R68, R193, -R198 ;  /* 0x000000c144c67223 */ /* 0x000fe400000108c6 */
[----:B------:R-:W-:Y:S02]  /*a2d0*/  FADD.FTZ R196, RZ, R196 ;  /* 0x000000c4ffc47221 */ /* 0x000fe40000010000 */
[----:B------:R-:W-:-:S02]  /*a2e0*/  FMUL.FTZ R199, R26, R222 ;  /* 0x000000de1ac77220 */ /* 0x000fc40000410000 */
[----:B------:R-:W-:Y:S02]  /*a2f0*/  FMUL.FTZ R197, R26, R221 ;  /* 0x000000dd1ac57220 */ /* 0x000fe40000410000 */
[----:B------:R-:W-:Y:S02]  /*a300*/  FFMA.FTZ R203, R70, R192, -R203 ;  /* 0x000000c046cb7223 */ /* 0x000fe400000108cb */
[----:B------:R-:W-:Y:S02]  /*a310*/  FADD.FTZ R198, RZ, R198 ;  /* 0x000000c6ffc67221 */ /* 0x000fe40000010000 */
[----:B------:R-:W-:Y:S02]  /*a320*/  FADD.FTZ R201, R196, R201 ;  /* 0x000000c9c4c97221 */ /* 0x000fe40000010000 */
[----:B0-----:R-:W-:Y:S02]  /*a330*/  FMUL.FTZ R200, R131, R199 ;  /* 0x000000c783c87220 */ /* 0x001fe40000410000 */
[----:B------:R-:W-:-:S02]  /*a340*/  FMUL.FTZ R196, R25, R224 ;  /* 0x000000e019c47220 */ /* 0x000fc40000410000 */
[-C--:B--2---:R-:W-:Y:S02]  /*a350*/  FMUL.FTZ R202, R131, R197.reuse ;  /* 0x000000c583ca7220 */ /* 0x084fe40000410000 */
[----:B------:R-:W-:Y:S02]  /*a360*/  FADD.FTZ R203, R198, R203 ;  /* 0x000000cbc6cb7221 */ /* 0x000fe40000010000 */
[----:B------:R-:W-:Y:S02]  /*a370*/  FFMA.FTZ R200, R130, R197, R200 ;  /* 0x000000c582c87223 */ /* 0x000fe400000100c8 */
[----:B------:R-:W-:Y:S02]  /*a380*/  FMUL.FTZ R198, R25, R223 ;  /* 0x000000df19c67220 */ /* 0x000fe40000410000 */
[----:B------:R-:W-:Y:S02]  /*a390*/  FMUL.FTZ R204, R154, R196 ;  /* 0x000000c49acc7220 */ /* 0x000fe40000410000 */
[----:B------:R-:W-:-:S02]  /*a3a0*/  FFMA.FTZ R202, R130, R199, -R202 ;  /* 0x000000c782ca7223 */ /* 0x000fc400000108ca */
[----:B------:R-:W-:Y:S02]  /*a3b0*/  FADD.FTZ R200, R201, R200 ;  /* 0x000000c8c9c87221 */ /* 0x000fe40000010000 */
[----:B------:R-:W-:Y:S02]  /*a3c0*/  FMUL.FTZ R201, R24, R226 ;  /* 0x000000e218c97220 */ /* 0x000fe40000410000 */
[-C--:B------:R-:W-:Y:S02]  /*a3d0*/  FFMA.FTZ R205, R153, R198.reuse, R204 ;  /* 0x000000c699cd7223 */ /* 0x080fe400000100cc */
[----:B------:R-:W-:Y:S02]  /*a3e0*/  FADD.FTZ R202, R203, R202 ;  /* 0x000000cacbca7221 */ /* 0x000fe40000010000 */
[----:B------:R-:W-:Y:S02]  /*a3f0*/  FMUL.FTZ R204, R154, R198 ;  /* 0x000000c69acc7220 */ /* 0x000fe40000410000 */
[----:B------:R-:W-:-:S02]  /*a400*/  FMUL.FTZ R203, R24, R225 ;  /* 0x000000e118cb7220 */ /* 0x000fc40000410000 */
[----:B------:R-:W-:Y:S02]  /*a410*/  FMUL.FTZ R208, R156, R201 ;  /* 0x000000c99cd07220 */ /* 0x000fe40000410000 */
[----:B------:R-:W-:Y:S02]  /*a420*/  FADD.FTZ R206, R200, R205 ;  /* 0x000000cdc8ce7221 */ /* 0x000fe40000010000 */
[----:B------:R-:W-:Y:S02]  /*a430*/  FMUL.FTZ R200, R23, R228 ;  /* 0x000000e417c87220 */ /* 0x000fe40000410000 */
[----:B------:R-:W-:Y:S02]  /*a440*/  FFMA.FTZ R205, R153, R196, -R204 ;  /* 0x000000c499cd7223 */ /* 0x000fe400000108cc */
[----:B------:R-:W-:Y:S02]  /*a450*/  FFMA.FTZ R207, R155, R203, R208 ;  /* 0x000000cb9bcf7223 */ /* 0x000fe400000100d0 */
[----:B------:R-:W-:-:S02]  /*a460*/  FMUL.FTZ R208, R23, R227 ;  /* 0x000000e317d07220 */ /* 0x000fc40000410000 */
[----:B------:R-:W-:Y:S02]  /*a470*/  FMUL.FTZ R209, R158, R200 ;  /* 0x000000c89ed17220 */ /* 0x000fe40000410000 */
[----:B------:R-:W-:Y:S02]  /*a480*/  FFMA.FTZ R63, R210, R140, R63 ;  /* 0x0000008cd23f7223 */ /* 0x000fe4000001003f */
[----:B------:R-:W-:Y:S02]  /*a490*/  FMUL.FTZ R210, R104, R185 ;  /* 0x000000b968d27220 */ /* 0x000fe40000410000 */
[----:B------:R-:W-:Y:S02]  /*a4a0*/  FADD.FTZ R204, R202, R205 ;  /* 0x000000cdcacc7221 */ /* 0x000fe40000010000 */
[----:B------:R-:W-:Y:S01]  /*a4b0*/  FADD.FTZ R202, R206, R207 ;  /* 0x000000cfceca7221 */ /* 0x000fe20000010000 */
[----:B------:R0:W-:Y:S01]  /*a4c0*/  STS [R169.X4+0x10e4], R210 ;  /* 0x0010e4d2a9007388 */ /* 0x0001e20000004800 */
[----:B------:R-:W-:-:S02]  /*a4d0*/  FMUL.FTZ R206, R158, R208 ;  /* 0x000000d09ece7220 */ /* 0x000fc40000410000 */
[-C--:B------:R-:W-:Y:S02]  /*a4e0*/  FFMA.FTZ R205, R157, R208.reuse, R209 ;  /* 0x000000d09dcd7223 */ /* 0x080fe400000100d1 */
[----:B------:R-:W-:Y:S02]  /*a4f0*/  FMUL.FTZ R214, R111, R208 ;  /* 0x000000d06fd67220 */ /* 0x000fe40000410000 */
[-C--:B------:R-:W-:Y:S02]  /*a500*/  FMUL.FTZ R208, R156, R203.reuse ;  /* 0x000000cb9cd07220 */ /* 0x080fe40000410000 */
[----:B------:R-:W-:Y:S01]  /*a510*/  FFMA.FTZ R206, R157, R200, -R206 ;  /* 0x000000c89dce7223 */ /* 0x000fe200000108ce */
[----:B------:R-:W-:Y:S01]  /*a520*/  STS [R169.X4+0x10a8], R214 ;  /* 0x0010a8d6a9007388 */ /* 0x000fe20000004800 */
[----:B0-----:R-:W-:Y:S02]  /*a530*/  FMUL.FTZ R210, R112, R203 ;  /* 0x000000cb70d27220 */ /* 0x001fe40000410000 */
[----:B------:R-:W-:-:S02]  /*a540*/  FFMA.FTZ R203, R155, R201, -R208 ;  /* 0x000000c99bcb7223 */ /* 0x000fc400000108d0 */
[----:B------:R-:W-:Y:S01]  /*a550*/  FADD.FTZ R205, R202, R205 ;  /* 0x000000cdcacd7221 */ /* 0x000fe20000010000 */
[----:B------:R-:W-:Y:S01]  /*a560*/  STS [R169.X4+0x10a0], R210 ;  /* 0x0010a0d2a9007388 */ /* 0x000fe20000004800 */
[----:B------:R-:W-:Y:S02]  /*a570*/  FADD.FTZ R203, R204, R203 ;  /* 0x000000cbcccb7221 */ /* 0x000fe40000010000 */
[----:B------:R-:W-:Y:S02]  /*a580*/  FADD.FTZ R205, R205, R190 ;  /* 0x000000becdcd7221 */ /* 0x000fe40000010000 */
[----:B------:R-:W-:Y:S02]  /*a590*/  FADD.FTZ R206, R203, R206 ;  /* 0x000000cecbce7221 */ /* 0x000fe40000010000 */
[----:B------:R-:W-:Y:S02]  /*a5a0*/  FADD.FTZ R205, R205, R66 ;  /* 0x00000042cdcd7221 */ /* 0x000fe40000010000 */
[----:B------:R-:W-:-:S02]  /*a5b0*/  FADD.FTZ R206, R206, R191 ;  /* 0x000000bfcece7221 */ /* 0x000fc40000010000 */
[----:B------:R-:W-:Y:S02]  /*a5c0*/  FADD.FTZ R205, R205, R188 ;  /* 0x000000bccdcd7221 */ /* 0x000fe40000010000 */
[----:B------:R-:W-:Y:S02]  /*a5d0*/  FADD.FTZ R206, R206, R67 ;  /* 0x00000043cece7221 */ /* 0x000fe40000010000 */
[----:B------:R-:W-:Y:S02]  /*a5e0*/  FFMA.FTZ R183, R167, R216, -R183 ;  /* 0x000000d8a7b77223 */ /* 0x000fe400000108b7 */
[----:B------:R-:W-:Y:S02]  /*a5f0*/  FADD.FTZ R189, R206, R189 ;  /* 0x000000bdcebd7221 */ /* 0x000fe40000010000 */
[----:B------:R-:W-:Y:S02]  /*a600*/  FADD.FTZ R66, R205, R64 ;  /* 0x00000040cd427221 */ /* 0x000fe40000010000 */
[----:B------:R-:W-:-:S02]  /*a610*/  FADD.FTZ R184, R189, R184 ;  /* 0x000000b8bdb87221 */ /* 0x000fc40000010000 */
[----:B------:R-:W-:Y:S02]  /*a620*/  FADD.FTZ R181, R66, R181 ;  /* 0x000000b542b57221 */ /* 0x000fe40000010000 */
[----:B------:R-:W-:Y:S01]  /*a630*/  FADD.FTZ R183, R184, R183 ;  /* 0x000000b7b8b77221 */ /* 0x000fe20000010000 */
[----:B------:R-:W-:Y:S01]  /*a640*/  MOV R184, UR39 ;  /* 0x0000002700b87c02 */ /* 0x000fe20008000f00 */
[----:B------:R-:W-:Y:S02]  /*a650*/  FMUL.FTZ R190, R114, R199 ;  /* 0x000000c772be7220 */ /* 0x000fe40000410000 */
[----:B------:R-:W-:Y:S01]  /*a660*/  FADD.FTZ R180, R181, R180 ;  /* 0x000000b4b5b47221 */ /* 0x000fe20000010000 */
[----:B------:R-:W-:Y:S01]  /*a670*/  LEA R199, R184, -R133, 0x1 ;  /* 0x80000085b8c77211 */ /* 0x000fe200078e08ff */
[----:B------:R-:W-:Y:S01]  /*a680*/  FMUL.FTZ R216, R111, R200 ;  /* 0x000000c86fd87220 */ /* 0x000fe20000410000 */
[----:B------:R-:W-:Y:S01]  /*a690*/  STS [R169.X4+0x1094], R190 ;  /* 0x001094bea9007388 */ /* 0x000fe20000004800 */
[----:B------:R-:W-:Y:S01]  /*a6a0*/  FMUL.FTZ R200, R113, R196 ;  /* 0x000000c471c87220 */ /* 0x000fe20000410000 */
[----:B------:R-:W-:Y:S01]  /*a6b0*/  ISETP.GE.AND P0, PT, R199, 0x1, PT ;  /* 0x00000001c700780c */ /* 0x000fe20003f06270 */
[----:B------:R-:W-:Y:S01]  /*a6c0*/  FMUL.FTZ R64, R116, R195 ;  /* 0x000000c374407220 */ /* 0x000fe20000410000 */
[----:B------:R-:W-:Y:S01]  /*a6d0*/  STS [R169.X4+0x10ac], R216 ;  /* 0x0010acd8a9007388 */ /* 0x000fe20000004800 */
[----:B------:R-:W-:-:S02]  /*a6e0*/  FADD.FTZ R65, R180, R65 ;  /* 0x00000041b4417221 */ /* 0x000fc40000010000 */
[----:B------:R-:W-:Y:S01]  /*a6f0*/  FMUL.FTZ R208, R112, R201 ;  /* 0x000000c970d07220 */ /* 0x000fe20000410000 */
[----:B------:R0:W-:Y:S01]  /*a700*/  STS [R169.X4+0x109c], R200 ;  /* 0x00109cc8a9007388 */ /* 0x0001e20000004800 */
[----:B------:R-:W-:Y:S02]  /*a710*/  FMUL.FTZ R198, R113, R198 ;  /* 0x000000c671c67220 */ /* 0x000fe40000410000 */
[----:B------:R-:W-:Y:S01]  /*a720*/  FMUL.FTZ R196, R114, R197 ;  /* 0x000000c572c47220 */ /* 0x000fe20000410000 */
[----:B------:R1:W-:Y:S01]  /*a730*/  STS [R169.X4+0x1080], R64 ;  /* 0x00108040a9007388 */ /* 0x0003e20000004800 */
[C---:B------:R-:W-:Y:S02]  /*a740*/  FMUL.FTZ R194, R115.reuse, R194 ;  /* 0x000000c273c27220 */ /* 0x040fe40000410000 */
[----:B------:R-:W-:Y:S01]  /*a750*/  FMUL.FTZ R192, R115, R192 ;  /* 0x000000c073c07220 */ /* 0x000fe20000410000 */
[----:B------:R2:W-:Y:S01]  /*a760*/  STS [R169.X4+0x1098], R198 ;  /* 0x001098c6a9007388 */ /* 0x0005e20000004800 */
[----:B------:R-:W-:-:S02]  /*a770*/  FMUL.FTZ R66, R116, R193 ;  /* 0x000000c174427220 */ /* 0x000fc40000410000 */
[----:B------:R-:W-:Y:S01]  /*a780*/  FADD.FTZ R201, R65, R186 ;  /* 0x000000ba41c97221 */ /* 0x000fe20000010000 */
[----:B------:R3:W-:Y:S01]  /*a790*/  STS [R169.X4+0x1090], R196 ;  /* 0x001090c4a9007388 */ /* 0x0007e20000004800 */
[----:B------:R-:W-:Y:S02]  /*a7a0*/  FMUL.FTZ R248, R101, R176 ;  /* 0x000000b065f87220 */ /* 0x000fe40000410000 */
[----:B------:R-:W-:Y:S01]  /*a7b0*/  FFMA.FTZ R185, R234, R185, -R235 ;  /* 0x000000b9eab97223 */ /* 0x000fe200000108eb */
[----:B------:R4:W-:Y:S01]  /*a7c0*/  STS [R169.X4+0x1088], R194 ;  /* 0x001088c2a9007388 */ /* 0x0009e20000004800 */
[----:B0-----:R-:W-:Y:S02]  /*a7d0*/  FADD.FTZ R200, R183, R232 ;  /* 0x000000e8b7c87221 */ /* 0x001fe40000010000 */
[----:B------:R-:W-:Y:S01]  /*a7e0*/  FMUL.FTZ R65, R221, UR43 ;  /* 0x0000002bdd417c20 */ /* 0x000fe20008410000 */
[----:B------:R0:W-:Y:S01]  /*a7f0*/  STS [R169.X4+0x108c], R192 ;  /* 0x00108cc0a9007388 */ /* 0x0001e20000004800 */
[----:B-1----:R-:W-:-:S02]  /*a800*/  FMUL.FTZ R64, R222, UR43 ;  /* 0x0000002bde407c20 */ /* 0x002fc40008410000 */
[----:B------:R-:W-:Y:S01]  /*a810*/  FADD.FTZ R200, R200, R185 ;  /* 0x000000b9c8c87221 */ /* 0x000fe20000010000 */
[----:B------:R1:W-:Y:S01]  /*a820*/  STS [R169.X4+0x1084], R66 ;  /* 0x00108442a9007388 */ /* 0x0003e20000004800 */
[----:B------:R-:W-:Y:S02]  /*a830*/  FFMA.FTZ R186, R222, UR45, -R65 ;  /* 0x0000002ddeba7c23 */ /* 0x000fe40008010841 */
[----:B------:R-:W-:Y:S01]  /*a840*/  FFMA.FTZ R183, R221, UR45, R64 ;  /* 0x0000002dddb77c23 */ /* 0x000fe20008010040 */
[----:B------:R-:W-:Y:S01]  /*a850*/  STS [R169.X4+0x10fc], R248 ;  /* 0x0010fcf8a9007388 */ /* 0x000fe20000004800 */
[----:B------:R-:W-:Y:S02]  /*a860*/  FMUL.FTZ R197, R211, UR43 ;  /* 0x0000002bd3c57c20 */ /* 0x000fe40008410000 */
[----:B--2---:R-:W-:Y:S01]  /*a870*/  FMUL.FTZ R198, R212, UR43 ;  /* 0x0000002bd4c67c20 */ /* 0x004fe20008410000 */
[----:B------:R2:W-:Y:S01]  /*a880*/  STS [R169.X4+0x10a4], R208 ;  /* 0x0010a4d0a9007388 */ /* 0x0005e20000004800 */
[----:B------:R-:W-:-:S02]  /*a890*/  FMUL.FTZ R195, R217, UR43 ;  /* 0x0000002bd9c37c20 */ /* 0x000fc40008410000 */
[----:B---3--:R-:W-:Y:S02]  /*a8a0*/  FMUL.FTZ R196, R218, UR43 ;  /* 0x0000002bdac47c20 */ /* 0x008fe40008410000 */
[----:B------:R-:W-:Y:S02]  /*a8b0*/  FMUL.FTZ R193, R229, UR43 ;  /* 0x0000002be5c17c20 */ /* 0x000fe40008410000 */
[----:B----4-:R-:W-:Y:S02]  /*a8c0*/  FMUL.FTZ R194, R230, UR43 ;  /* 0x0000002be6c27c20 */ /* 0x010fe40008410000 */
[----:B------:R-:W-:Y:S02]  /*a8d0*/  FMUL.FTZ R191, R227, UR43 ;  /* 0x0000002be3bf7c20 */ /* 0x000fe40008410000 */
[----:B0-----:R-:W-:Y:S02]  /*a8e0*/  FMUL.FTZ R192, R228, UR43 ;  /* 0x0000002be4c07c20 */ /* 0x001fe40008410000 */
[----:B------:R-:W-:-:S02]  /*a8f0*/  FMUL.FTZ R189, R225, UR43 ;  /* 0x0000002be1bd7c20 */ /* 0x000fc40008410000 */
[----:B------:R-:W-:Y:S02]  /*a900*/  FMUL.FTZ R190, R226, UR43 ;  /* 0x0000002be2be7c20 */ /* 0x000fe40008410000 */
[----:B------:R-:W-:Y:S02]  /*a910*/  FMUL.FTZ R185, R223, UR43 ;  /* 0x0000002bdfb97c20 */ /* 0x000fe40008410000 */
[----:B------:R-:W-:Y:S02]  /*a920*/  FMUL.FTZ R188, R224, UR43 ;  /* 0x0000002be0bc7c20 */ /* 0x000fe40008410000 */
[----:B------:R-:W-:Y:S02]  /*a930*/  FMUL.FTZ R65, R219, UR43 ;  /* 0x0000002bdb417c20 */ /* 0x000fe40008410000 */
[----:B-1----:R-:W-:Y:S02]  /*a940*/  FMUL.FTZ R66, R220, UR43 ;  /* 0x0000002bdc427c20 */ /* 0x002fe40008410000 */
[----:B------:R-:W-:-:S02]  /*a950*/  FMUL.FTZ R180, R187, UR43 ;  /* 0x0000002bbbb47c20 */ /* 0x000fc40008410000 */
[----:B------:R-:W-:Y:S02]  /*a960*/  FMUL.FTZ R64, R241, UR43 ;  /* 0x0000002bf1407c20 */ /* 0x000fe40008410000 */
        /* <DEDUP_REMOVED lines=17> */
[----:B--2---:R-:W-:Y:S01]  /*aa80*/  FFMA.FTZ R169, R187, UR45, R64 ;  /* 0x0000002dbba97c23 */ /* 0x004fe20008010040 */
        /* <DEDUP_REMOVED lines=33> */
.L_x_8857:
[----:B------:R-:W-:Y:S05]  /*aca0*/  BSYNC B0 ;  /* 0x0000000000007941 */ /* 0x000fea0003800000 */
.L_x_8856:
[----:B------:R-:W-:Y:S01]  /*acb0*/  ULDC.64 UR34, c[0x0][0x298] ;  /* 0x0000a60000227ab9 */ /* 0x000fe20000000a00 */
[----:B0-----:R-:W-:Y:S01]  /*acc0*/  FMUL.FTZ R66, R172, R176 ;  /* 0x000000b0ac427220 */ /* 0x001fe20000410000 */
[----:B------:R-:W-:Y:S01]  /*acd0*/  USHF.R.U32.HI UR36, URZ, 0x1, UR35 ;  /* 0x000000013f247899 */ /* 0x000fe20008011623 */
[----:B------:R-:W-:Y:S01]  /*ace0*/  FADD.FTZ R150, R201, R150 ;  /* 0x00000096c9967221 */ /* 0x000fe20000010000 */
[----:B------:R-:W-:Y:S01]  /*acf0*/  USHF.R.U64 UR34, UR34, 0x1, UR35 ;  /* 0x0000000122227899 */ /* 0x000fe20008001223 */
[----:B------:R-:W-:Y:S01]  /*ad00*/  FFMA.FTZ R67, R135, R177, R66 ;  /* 0x000000b187437223 */ /* 0x000fe20000010042 */
[----:B------:R-:W-:Y:S01]  /*ad10*/  UIMAD UR35, UR36, UR12, URZ ;  /* 0x0000000c242372a4 */ /* 0x000fe2000f8e023f */
[----:B------:R-:W-:Y:S01]  /*ad20*/  IADD3 R66, R133, 0x20, RZ ;  /* 0x0000002085427810 */ /* 0x000fe20007ffe0ff */
[----:B------:R-:W-:Y:S01]  /*ad30*/  UIMAD.WIDE.U32 UR36, UR34, UR12, URZ ;  /* 0x0000000c222472a5 */ /* 0x000fe2000f8e003f */
[----:B------:R-:W-:Y:S01]  /*ad40*/  FADD.FTZ R150, R150, R67 ;  /* 0x0000004396967221 */ /* 0x000fe20000010000 */
[----:B------:R-:W-:Y:S01]  /*ad50*/  UIMAD UR42, UR13, UR34, UR35 ;  /* 0x000000220d2a72a4 */ /* 0x000fe2000f8e0223 */
[----:B------:R-:W-:Y:S01]  /*ad60*/  LEA.HI.SX32 R66, R66, R133, 0x1b ;  /* 0x0000008542427211 */ /* 0x000fe200078fdaff */
[----:B------:R-:W-:Y:S01]  /*ad70*/  ULDC UR43, c[0x0][0x174] ;  /* 0x00005d00002b7ab9 */ /* 0x000fe20000000800 */
[C---:B------:R-:W-:Y:S01]  /*ad80*/  FMUL.FTZ R64, R29.reuse, R151 ;  /* 0x000000971d407220 */ /* 0x040fe20000410000 */
[----:B------:R-:W-:Y:S01]  /*ad90*/  ULDC.64 UR34, c[0x0][0x2a0] ;  /* 0x0000a80000227ab9 */ /* 0x000fe20000000a00 */
[----:B------:R-:W-:Y:S01]  /*ada0*/  FMUL.FTZ R65, R29, R152 ;  /* 0x000000981d417220 */ /* 0x000fe20000410000 */
[----:B------:R-:W-:Y:S01]  /*adb0*/  UIADD3 UR37, UR42, UR37, URZ ;  /* 0x000000252a257290 */ /* 0x000fe2000fffe03f */
[----:B------:R0:W1:Y:S01]  /*adc0*/  LDS R67, [R66.X4+0x1100] ;  /* 0x0011000042437984 */ /* 0x0000620000004800 */
[----:B------:R-:W-:Y:S01]  /*add0*/  UIMAD UR42, UR15, UR34, URZ ;  /* 0x000000220f2a72a4 */ /* 0x000fe2000f8e023f */
[----:B------:R-:W-:Y:S01]  /*ade0*/  FADD.FTZ R175, R175, R64 ;  /* 0x00000040afaf7221 */ /* 0x000fe20000010000 */
[----:B------:R-:W-:Y:S01]  /*adf0*/  UIMAD.WIDE.U32 UR36, UR14, UR34, UR36 ;  /* 0x000000220e2472a5 */ /* 0x000fe2000f8e0024 */
[----:B------:R-:W-:Y:S01]  /*ae00*/  FADD.FTZ R174, R174, -R65 ;  /* 0x80000041aeae7221 */ /* 0x000fe20000010000 */
[----:B------:R-:W-:Y:S01]  /*ae10*/  UIMAD UR42, UR14, UR35, UR42 ;  /* 0x000000230e2a72a4 */ /* 0x000fe2000f8e022a */
[----:B------:R-:W-:Y:S01]  /*ae20*/  FADD.FTZ R179, R200, R179 ;  /* 0x000000b3c8b37221 */ /* 0x000fe20000010000 */
[----:B------:R-:W-:Y:S01]  /*ae30*/  IADD3 R152, R133, 0x40, RZ ;  /* 0x0000004085987810 */ /* 0x000fe20007ffe0ff */
[----:B------:R-:W-:Y:S01]  /*ae40*/  ULDC.64 UR34, c[0x0][0x318] ;  /* 0x0000c60000227ab9 */ /* 0x000fe20000000a00 */
[----:B------:R-:W-:Y:S01]  /*ae50*/  FMUL.FTZ R177, R172, R177 ;  /* 0x000000b1acb17220 */ /* 0x000fe20000410000 */
[----:B------:R-:W-:Y:S01]  /*ae60*/  UIADD3 UR42, UR42, UR37, URZ ;  /* 0x000000252a2a7290 */ /* 0x000fe2000fffe03f */
[----:B------:R-:W-:Y:S01]  /*ae70*/  BSSY B0, `(.L_x_8858) ;  /* 0x000001b000007945 */ /* 0x000fe20003800000 */
[----:B------:R-:W-:Y:S01]  /*ae80*/  ULEA UR37, UP0, UR36, UR34, 0x3 ;  /* 0x0000002224257291 */ /* 0x000fe2000f80183f */
[----:B------:R-:W-:Y:S01]  /*ae90*/  FFMA.FTZ R176, R135, R176, -R177 ;  /* 0x000000b087b07223 */ /* 0x000fe200000108b1 */
[----:B------:R-:W-:Y:S01]  /*aea0*/  UIADD3 UR34, UR6, -UR43, URZ ;  /* 0x8000002b06227290 */ /* 0x000fe2000fffe03f */
[C---:B------:R-:W-:Y:S01]  /*aeb0*/  ISETP.GE.AND P1, PT, R199.reuse, 0x41, PT ;  /* 0x00000041c700780c */ /* 0x040fe20003f26270 */
[----:B------:R-:W-:Y:S01]  /*aec0*/  ULEA.HI.X UR35, UR36, UR35, UR42, 0x3, UP0 ;  /* 0x0000002324237291 */ /* 0x000fe200080f1c2a */
[----:B------:R-:W-:Y:S01]  /*aed0*/  ISETP.GE.AND P2, PT, R199, 0x61, PT ;  /* 0x00000061c700780c */ /* 0x000fe20003f46270 */
        /* <DEDUP_REMOVED lines=9> */
[----:B------:R-:W-:Y:S01]  /*af70*/  UIMAD UR34, UR37, UR34, URZ ;  /* 0x00000022252272a4 */ /* 0x000fe2000f8e023f */
[----:B------:R-:W-:Y:S01]  /*af80*/  MOV R203, UR36 ;  /* 0x0000002400cb7c02 */ /* 0x000fe20008000f00 */
[----:B------:R-:W-:Y:S02]  /*af90*/  IMAD.WIDE R64, R151, 0x4, R64 ;  /* 0x0000000497407825 */ /* 0x000fe400078e0240 */
[----:B------:R-:W-:Y:S02]  /*afa0*/  UIMAD UR34, UR36, UR35, UR34 ;  /* 0x00000023242272a4 */ /* 0x000fe4000f8e0222 */
[----:B------:R-:W-:Y:S02]  /*afb0*/  FADD.FTZ R151, R179, R178 ;  /* 0x000000b2b3977221 */ /* 0x000fe40000010000 */
[----:B------:R-:W-:-:S04]  /*afc0*/  IMAD.WIDE.U32 R64, R203, c[0x0][0x2b0], R64 ;  /* 0x0000ac00cb407a25 */ /* 0x000fc800078e0040 */
[----:B------:R-:W-:Y:S01]  /*afd0*/  FADD.FTZ R151, R151, R176 ;  /* 0x000000b097977221 */ /* 0x000fe20000010000 */
[----:B------:R-:W-:Y:S02]  /*afe0*/  IADD3 R65, R65, UR34, RZ ;  /* 0x0000002241417c10 */ /* 0x000fe4000fffe0ff */
[----:B------:R-:W-:Y:S01]  /*aff0*/  IADD3 R176, R133, 0x60, RZ ;  /* 0x0000006085b07810 */ /* 0x000fe20007ffe0ff */
[----:B------:R-:W-:Y:S05]  /*b000*/  @!P0 BRA `(.L_x_8859) ;  /* 0x0000001000008947 */ /* 0x000fea0003800000 */
[----:B01----:R0:W-:Y:S02]  /*b010*/  RED.E.ADD.F32.FTZ.RN.STRONG.GPU [R64.64+-0xf80], R67 ;  /* 0xfff080434000798e */ /* 0x0031e4000c10e7a0 */
.L_x_8859:
[----:B01----:R-:W-:Y:S05]  /*b020*/  BSYNC B0 ;  /* 0x0000000000007941 */ /* 0x003fea0003800000 */
.L_x_8858:
[----:B------:R0:W1:Y:S01]  /*b030*/  LDS R67, [R152.X4+0x1180] ;  /* 0x0011800098437984 */ /* 0x0000620000004800 */
[----:B------:R-:W-:Y:S01]  /*b040*/  BSSY B0, `(.L_x_8860) ;  /* 0x0000004000007945 */ /* 0x000fe20003800000 */
[----:B------:R-:W-:Y:S01]  /*b050*/  LEA.HI.SX32 R176, R176, R133, 0x1b ;  /* 0x00000085b0b07211 */ /* 0x000fe200078fdaff */
[----:B------:R-:W-:Y:S05]  /*b060*/  @!P1 BRA `(.L_x_8861) ;  /* 0x0000001000009947 */ /* 0x000fea0003800000 */
[----:B-1----:R1:W-:Y:S02]  /*b070*/  RED.E.ADD.F32.FTZ.RN.STRONG.GPU [R64.64+-0xf00], R67 ;  /* 0xfff100434000798e */ /* 0x0023e4000c10e7a0 */
.L_x_8861:
[----:B------:R-:W-:Y:S05]  /*b080*/  BSYNC B0 ;  /* 0x0000000000007941 */ /* 0x000fea0003800000 */
.L_x_8860:
[----:B-1----:R1:W2:Y:S01]  /*b090*/  LDS R67, [R176.X4+0x1200] ;  /* 0x00120000b0437984 */ /* 0x0022a20000004800 */
[----:B------:R-:W-:Y:S01]  /*b0a0*/  BSSY B0, `(.L_x_8862) ;  /* 0x0000005000007945 */ /* 0x000fe20003800000 */
[C---:B------:R-:W-:Y:S02]  /*b0b0*/  IADD3 R66, R133.reuse, 0x80, RZ ;  /* 0x0000008085427810 */ /* 0x040fe40007ffe0ff */
[----:B0-----:R-:W-:Y:S01]  /*b0c0*/  IADD3 R152, R133, 0xa0, RZ ;  /* 0x000000a085987810 */ /* 0x001fe20007ffe0ff */
[----:B------:R-:W-:Y:S05]  /*b0d0*/  @!P2 BRA `(.L_x_8863) ;  /* 0x000000100000a947 */ /* 0x000fea0003800000 */
[----:B--2---:R0:W-:Y:S02]  /*b0e0*/  RED.E.ADD.F32.FTZ.RN.STRONG.GPU [R64.64+-0xe80], R67 ;  /* 0xfff180434000798e */ /* 0x0041e4000c10e7a0 */
.L_x_8863:
[----:B------:R-:W-:Y:S05]  /*b0f0*/  BSYNC B0 ;  /* 0x0000000000007941 */ /* 0x000fea0003800000 */
.L_x_8862:
        /* <DEDUP_REMOVED lines=14> */
.L_x_8865:
[----:B0-----:R-:W-:Y:S05]  /*b1e0*/  BSYNC B0 ;  /* 0x0000000000007941 */ /* 0x001fea0003800000 */
.L_x_8864:
[----:B-1----:R0:W1:Y:S01]  /*b1f0*/  LDS R67, [R152.X4+0x1300] ;  /* 0x0013000098437984 */ /* 0x0020620000004800 */
[----:B------:R-:W-:Y:S01]  /*b200*/  BSSY B0, `(.L_x_8866) ;  /* 0x0000005000007945 */ /* 0x000fe20003800000 */
[----:B------:R-:W-:Y:S02]  /*b210*/  IADD3 R66, R133, 0xe0, RZ ;  /* 0x000000e085427810 */ /* 0x000fe40007ffe0ff */
[----:B------:R-:W-:Y:S01]  /*b220*/  LEA.HI.SX32 R176, R176, R133, 0x1b ;  /* 0x00000085b0b07211 */ /* 0x000fe200078fdaff */
[----:B------:R-:W-:Y:S05]  /*b230*/  @!P0 BRA `(.L_x_8867) ;  /* 0x0000001000008947 */ /* 0x000fea0003800000 */
[----:B-1----:R1:W-:Y:S02]  /*b240*/  RED.E.ADD.F32.FTZ.RN.STRONG.GPU [R64.64+-0xd80], R67 ;  /* 0xfff280434000798e */ /* 0x0023e4000c10e7a0 */
.L_x_8867:
[----:B------:R-:W-:Y:S05]  /*b250*/  BSYNC B0 ;  /* 0x0000000000007941 */ /* 0x000fea0003800000 */
.L_x_8866:
[----:B-1----:R1:W2:Y:S01]  /*b260*/  LDS R67, [R176.X4+0x1380] ;  /* 0x00138000b0437984 */ /* 0x0022a20000004800 */
[----:B------:R-:W-:Y:S01]  /*b270*/  BSSY B0, `(.L_x_8868) ;  /* 0x0000005000007945 */ /* 0x000fe20003800000 */
[----:B0-----:R-:W-:-:S02]  /*b280*/  IADD3 R152, R133, 0x100, RZ ;  /* 0x0000010085987810 */ /* 0x001fc40007ffe0ff */
[----:B------:R-:W-:Y:S01]  /*b290*/  LEA.HI.SX32 R66, R66, R133, 0x1b ;  /* 0x0000008542427211 */ /* 0x000fe200078fdaff */
[----:B------:R-:W-:Y:S05]  /*b2a0*/  @!P1 BRA `(.L_x_8869) ;  /* 0x0000001000009947 */ /* 0x000fea0003800000 */
[----:B--2---:R0:W-:Y:S02]  /*b2b0*/  RED.E.ADD.F32.FTZ.RN.STRONG.GPU [R64.64+-0xd00], R67 ;  /* 0xfff300434000798e */ /* 0x0041e4000c10e7a0 */
.L_x_8869:
[----:B------:R-:W-:Y:S05]  /*b2c0*/  BSYNC B0 ;  /* 0x0000000000007941 */ /* 0x000fea0003800000 */
.L_x_8868:
[----:B0-2---:R0:W2:Y:S01]  /*b2d0*/  LDS R67, [R66.X4+0x1400] ;  /* 0x0014000042437984 */ /* 0x0050a20000004800 */
[----:B------:R-:W-:Y:S01]  /*b2e0*/  BSSY B0, `(.L_x_8870) ;  /* 0x0000005000007945 */ /* 0x000fe20003800000 */
[----:B-1----:R-:W-:Y:S02]  /*b2f0*/  IADD3 R176, R133, 0x120, RZ ;  /* 0x0000012085b07810 */ /* 0x002fe40007ffe0ff */
[----:B------:R-:W-:Y:S01]  /*b300*/  LEA.HI.SX32 R152, R152, R133, 0x1b ;  /* 0x0000008598987211 */ /* 0x000fe200078fdaff */
[----:B------:R-:W-:Y:S05]  /*b310*/  @!P2 BRA `(.L_x_8871) ;  /* 0x000000100000a947 */ /* 0x000fea0003800000 */
[----:B--2---:R1:W-:Y:S02]  /*b320*/  RED.E.ADD.F32.FTZ.RN.STRONG.GPU [R64.64+-0xc80], R67 ;  /* 0xfff380434000798e */ /* 0x0043e4000c10e7a0 */
.L_x_8871:
[----:B------:R-:W-:Y:S05]  /*b330*/  BSYNC B0 ;  /* 0x0000000000007941 */ /* 0x000fea0003800000 */
.L_x_8870:
[----:B-12---:R1:W2:Y:S01]  /*b340*/  LDS R67, [R152.X4+0x1480] ;  /* 0x0014800098437984 */ /* 0x0062a20000004800 */
[----:B------:R-:W-:Y:S01]  /*b350*/  BSSY B0, `(.L_x_8872) ;  /* 0x0000005000007945 */ /* 0x000fe20003800000 */
[----:B0-----:R-:W-:Y:S02]  /*b360*/  IADD3 R66, R133, 0x140, RZ ;  /* 0x0000014085427810 */ /* 0x001fe40007ffe0ff */
[----:B------:R-:W-:Y:S01]  /*b370*/  LEA.HI.SX32 R176, R176, R133, 0x1b ;  /* 0x00000085b0b07211 */ /* 0x000fe200078fdaff */
[----:B------:R-:W-:Y:S05]  /*b380*/  @!P3 BRA `(.L_x_8873) ;  /* 0x000000100000b947 */ /* 0x000fea0003800000 */
[----:B--2---:R0:W-:Y:S02]  /*b390*/  RED.E.ADD.F32.FTZ.RN.STRONG.GPU [R64.64+-0xc00], R67 ;  /* 0xfff400434000798e */ /* 0x0041e4000c10e7a0 */
.L_x_8873:
[----:B------:R-:W-:Y:S05]  /*b3a0*/  BSYNC B0 ;  /* 0x0000000000007941 */ /* 0x000fea0003800000 */
.L_x_8872:
[----:B0-2---:R0:W2:Y:S01]  /*b3b0*/  LDS R67, [R176.X4+0x1500] ;  /* 0x00150000b0437984 */ /* 0x0050a20000004800 */
[----:B------:R-:W-:Y:S01]  /*b3c0*/  BSSY B0, `(.L_x_8874) ;  /* 0x0000004000007945 */ /* 0x000fe20003800000 */
[----:B------:R-:W-:Y:S01]  /*b3d0*/  LEA.HI.SX32 R66, R66, R133, 0x1b ;  /* 0x0000008542427211 */ /* 0x000fe200078fdaff */
[----:B------:R-:W-:Y:S05]  /*b3e0*/  @!P4 BRA `(.L_x_8875) ;  /* 0x000000100000c947 */ /* 0x000fea0003800000 */
[----:B--2---:R2:W-:Y:S02]  /*b3f0*/  RED.E.ADD.F32.FTZ.RN.STRONG.GPU [R64.64+-0xb80], R67 ;  /* 0xfff480434000798e */ /* 0x0045e4000c10e7a0 */
.L_x_8875:
[----:B------:R-:W-:Y:S05]  /*b400*/  BSYNC B0 ;  /* 0x0000000000007941 */ /* 0x000fea0003800000 */
.L_x_8874:
[----:B--2---:R2:W3:Y:S01]  /*b410*/  LDS R67, [R66.X4+0x1580] ;  /* 0x0015800042437984 */ /* 0x0044e20000004800 */
[----:B------:R-:W-:Y:S01]  /*b420*/  BSSY B0, `(.L_x_8876) ;  /* 0x0000005000007945 */ /* 0x000fe20003800000 */
[----:B-1----:R-:W-:-:S02]  /*b430*/  IADD3 R152, R133, 0x160, RZ ;  /* 0x0000016085987810 */ /* 0x002fc40007ffe0ff */
[----:B0-----:R-:W-:Y:S01]  /*b440*/  IADD3 R176, R133, 0x180, RZ ;  /* 0x0000018085b07810 */ /* 0x001fe20007ffe0ff */
[----:B------:R-:W-:Y:S05]  /*b450*/  @!P5 BRA `(.L_x_8877) ;  /* 0x000000100000d947 */ /* 0x000fea0003800000 */
[----:B---3--:R0:W-:Y:S02]  /*b460*/  RED.E.ADD.F32.FTZ.RN.STRONG.GPU [R64.64+-0xb00], R67 ;  /* 0xfff500434000798e */ /* 0x0081e4000c10e7a0 */
.L_x_8877:
[----:B------:R-:W-:Y:S05]  /*b470*/  BSYNC B0 ;  /* 0x0000000000007941 */ /* 0x000fea0003800000 */
.L_x_8876:
        /* <DEDUP_REMOVED lines=14> */
.L_x_8879:
[----:B0-----:R-:W-:Y:S05]  /*b560*/  BSYNC B0 ;  /* 0x0000000000007941 */ /* 0x001fea0003800000 */
.L_x_8878:
[----:B-1----:R0:W1:Y:S01]  /*b570*/  LDS R67, [R176.X4+0x1680] ;  /* 0x00168000b0437984 */ /* 0x0020620000004800 */
[----:B------:R-:W-:Y:S01]  /*b580*/  BSSY B0, `(.L_x_8880) ;  /* 0x0000005000007945 */ /* 0x000fe20003800000 */
[----:B------:R-:W-:Y:S02]  /*b590*/  IADD3 R152, R133, 0x1c0, RZ ;  /* 0x000001c085987810 */ /* 0x000fe40007ffe0ff */
[----:B------:R-:W-:Y:S01]  /*b5a0*/  LEA.HI.SX32 R66, R66, R133, 0x1b ;  /* 0x0000008542427211 */ /* 0x000fe200078fdaff */
[----:B------:R-:W-:Y:S05]  /*b5b0*/  @!P0 BRA `(.L_x_8881) ;  /* 0x0000001000008947 */ /* 0x000fea0003800000 */
[----:B-1----:R1:W-:Y:S02]  /*b5c0*/  RED.E.ADD.F32.FTZ.RN.STRONG.GPU [R64.64+-0xa00], R67 ;  /* 0xfff600434000798e */ /* 0x0023e4000c10e7a0 */
.L_x_8881:
[----:B------:R-:W-:Y:S05]  /*b5d0*/  BSYNC B0 ;  /* 0x0000000000007941 */ /* 0x000fea0003800000 */
.L_x_8880:
[----:B-1----:R1:W2:Y:S01]  /*b5e0*/  LDS R67, [R66.X4+0x1700] ;  /* 0x0017000042437984 */ /* 0x0022a20000004800 */
[----:B------:R-:W-:Y:S01]  /*b5f0*/  BSSY B0, `(.L_x_8882) ;  /* 0x0000005000007945 */ /* 0x000fe20003800000 */
[----:B0-----:R-:W-:-:S02]  /*b600*/  IADD3 R176, R133, 0x1e0, RZ ;  /* 0x000001e085b07810 */ /* 0x001fc40007ffe0ff */
[----:B------:R-:W-:Y:S01]  /*b610*/  LEA.HI.SX32 R152, R152, R133, 0x1b ;  /* 0x0000008598987211 */ /* 0x000fe200078fdaff */
[----:B------:R-:W-:Y:S05]  /*b620*/  @!P1 BRA `(.L_x_8883) ;  /* 0x0000001000009947 */ /* 0x000fea0003800000 */
[----:B--2---:R0:W-:Y:S02]  /*b630*/  RED.E.ADD.F32.FTZ.RN.STRONG.GPU [R64.64+-0x980], R67 ;  /* 0xfff680434000798e */ /* 0x0041e4000c10e7a0 */
.L_x_8883:
[----:B------:R-:W-:Y:S05]  /*b640*/  BSYNC B0 ;  /* 0x0000000000007941 */ /* 0x000fea0003800000 */
.L_x_8882:
[----:B0-2---:R0:W2:Y:S01]  /*b650*/  LDS R67, [R152.X4+0x1780] ;  /* 0x0017800098437984 */ /* 0x0050a20000004800 */
[----:B------:R-:W-:Y:S01]  /*b660*/  BSSY B0, `(.L_x_8884) ;  /* 0x0000004000007945 */ /* 0x000fe20003800000 */
[----:B------:R-:W-:Y:S01]  /*b670*/  LEA.HI.SX32 R176, R176, R133, 0x1b ;  /* 0x00000085b0b07211 */ /* 0x000fe200078fdaff */
[----:B------:R-:W-:Y:S05]  /*b680*/  @!P2 BRA `(.L_x_8885) ;  /* 0x000000100000a947 */ /* 0x000fea0003800000 */
[----:B--2---:R2:W-:Y:S02]  /*b690*/  RED.E.ADD.F32.FTZ.RN.STRONG.GPU [R64.64+-0x900], R67 ;  /* 0xfff700434000798e */ /* 0x0045e4000c10e7a0 */
.L_x_8885:
[----:B------:R-:W-:Y:S05]  /*b6a0*/  BSYNC B0 ;  /* 0x0000000000007941 */ /* 0x000fea0003800000 */
.L_x_8884:
[----:B--2---:R2:W3:Y:S01]  /*b6b0*/  LDS R67, [R176.X4+0x1800] ;  /* 0x00180000b0437984 */ /* 0x0044e20000004800 */
[C---:B-1----:R-:W-:Y:S01]  /*b6c0*/  IADD3 R66, R133.reuse, 0x200, RZ ;  /* 0x0000020085427810 */ /* 0x042fe20007ffe0ff */
[----:B------:R-:W-:Y:S01]  /*b6d0*/  BSSY B0, `(.L_x_8886) ;  /* 0x0000005000007945 */ /* 0x000fe20003800000 */
[----:B0-----:R-:W-:Y:S02]  /*b6e0*/  IADD3 R152, R133, 0x220, RZ ;  /* 0x0000022085987810 */ /* 0x001fe40007ffe0ff */
[----:B------:R-:W-:Y:S01]  /*b6f0*/  LEA.HI.SX32 R66, R66, R133, 0x1b ;  /* 0x0000008542427211 */ /* 0x000fe200078fdaff */
[----:B------:R-:W-:Y:S05]  /*b700*/  @!P3 BRA `(.L_x_8887) ;  /* 0x000000100000b947 */ /* 0x000fea0003800000 */
[----:B---3--:R0:W-:Y:S02]  /*b710*/  RED.E.ADD.F32.FTZ.RN.STRONG.GPU [R64.64+-0x880], R67 ;  /* 0xfff780434000798e */ /* 0x0081e4000c10e7a0 */
.L_x_8887:
[----:B------:R-:W-:Y:S05]  /*b720*/  BSYNC B0 ;  /* 0x0000000000007941 */ /* 0x000fea0003800000 */
.L_x_8886:
[----:B0--3--:R0:W1:Y:S01]  /*b730*/  LDS R67, [R66.X4+0x1880] ;  /* 0x0018800042437984 */ /* 0x0090620000004800 */
[----:B------:R-:W-:Y:S01]  /*b740*/  BSSY B0, `(.L_x_8888) ;  /* 0x0000004000007945 */ /* 0x000fe20003800000 */
[----:B------:R-:W-:Y:S01]  /*b750*/  LEA.HI.SX32 R152, R152, R133, 0x1b ;  /* 0x0000008598987211 */ /* 0x000fe200078fdaff */
[----:B------:R-:W-:Y:S05]  /*b760*/  @!P4 BRA `(.L_x_8889) ;  /* 0x000000100000c947 */ /* 0x000fea0003800000 */
[----:B-1----:R1:W-:Y:S02]  /*b770*/  RED.E.ADD.F32.FTZ.RN.STRONG.GPU [R64.64+-0x800], R67 ;  /* 0xfff800434000798e */ /* 0x0023e4000c10e7a0 */
.L_x_8889:
[----:B------:R-:W-:Y:S05]  /*b780*/  BSYNC B0 ;  /* 0x0000000000007941 */ /* 0x000fea0003800000 */
.L_x_8888:
[----:B-1----:R1:W3:Y:S01]  /*b790*/  LDS R67, [R152.X4+0x1900] ;  /* 0x0019000098437984 */ /* 0x0022e20000004800 */
[----:B------:R-:W-:Y:S01]  /*b7a0*/  BSSY B0, `(.L_x_8890) ;  /* 0x0000005000007945 */ /* 0x000fe20003800000 */
[----:B0-----:R-:W-:-:S02]  /*b7b0*/  IADD3 R66, R133, 0x240, RZ ;  /* 0x0000024085427810 */ /* 0x001fc40007ffe0ff */
[----:B--2---:R-:W-:Y:S01]  /*b7c0*/  IADD3 R176, R133, 0x260, RZ ;  /* 0x0000026085b07810 */ /* 0x004fe20007ffe0ff */
[----:B------:R-:W-:Y:S05]  /*b7d0*/  @!P5 BRA `(.L_x_8891) ;  /* 0x000000100000d947 */ /* 0x000fea0003800000 */
[----:B---3--:R0:W-:Y:S02]  /*b7e0*/  RED.E.ADD.F32.FTZ.RN.STRONG.GPU [R64.64+-0x780], R67 ;  /* 0xfff880434000798e */ /* 0x0081e4000c10e7a0 */
.L_x_8891:
[----:B------:R-:W-:Y:S05]  /*b7f0*/  BSYNC B0 ;  /* 0x0000000000007941 */ /* 0x000fea0003800000 */
.L_x_8890:
        /* <DEDUP_REMOVED lines=14> */
.L_x_8893:
[----:B0-----:R-:W-:Y:S05]  /*b8e0*/  BSYNC B0 ;  /* 0x0000000000007941 */ /* 0x001fea0003800000 */
.L_x_8892:
[----:B-1----:R0:W1:Y:S01]  /*b8f0*/  LDS R67, [R176.X4+0x1a00] ;  /* 0x001a0000b0437984 */ /* 0x0020620000004800 */
[----:B------:R-:W-:Y:S01]  /*b900*/  BSSY B0, `(.L_x_8894) ;  /* 0x0000005000007945 */ /* 0x000fe20003800000 */
[----:B------:R-:W-:Y:S02]  /*b910*/  IADD3 R66, R133, 0x2a0, RZ ;  /* 0x000002a085427810 */ /* 0x000fe40007ffe0ff */
[----:B------:R-:W-:Y:S01]  /*b920*/  LEA.HI.SX32 R152, R152, R133, 0x1b ;  /* 0x0000008598987211 */ /* 0x000fe200078fdaff */
[----:B------:R-:W-:Y:S05]  /*b930*/  @!P0 BRA `(.L_x_8895) ;  /* 0x0000001000008947 */ /* 0x000fea0003800000 */
[----:B-1----:R1:W-:Y:S02]  /*b940*/  RED.E.ADD.F32.FTZ.RN.STRONG.GPU [R64.64+-0x680], R67 ;  /* 0xfff980434000798e */ /* 0x0023e4000c10e7a0 */
.L_x_8895:
[----:B------:R-:W-:Y:S05]  /*b950*/  BSYNC B0 ;  /* 0x0000000000007941 */ /* 0x000fea0003800000 */
.L_x_8894:
[----:B-1----:R1:W2:Y:S01]  /*b960*/  LDS R67, [R152.X4+0x1a80] ;  /* 0x001a800098437984 */ /* 0x0022a20000004800 */
[----:B------:R-:W-:Y:S01]  /*b970*/  BSSY B0, `(.L_x_8896) ;  /* 0x0000005000007945 */ /* 0x000fe20003800000 */
[----:B0-----:R-:W-:-:S02]  /*b980*/  IADD3 R176, R133, 0x2c0, RZ ;  /* 0x000002c085b07810 */ /* 0x001fc40007ffe0ff */
[----:B------:R-:W-:Y:S01]  /*b990*/  LEA.HI.SX32 R66, R66, R133, 0x1b ;  /* 0x0000008542427211 */ /* 0x000fe200078fdaff */
[----:B------:R-:W-:Y:S05]  /*b9a0*/  @!P1 BRA `(.L_x_8897) ;  /* 0x0000001000009947 */ /* 0x000fea0003800000 */
[----:B--2---:R0:W-:Y:S02]  /*b9b0*/  RED.E.ADD.F32.FTZ.RN.STRONG.GPU [R64.64+-0x600], R67 ;  /* 0xfffa00434000798e */ /* 0x0041e4000c10e7a0 */
.L_x_8897:
[----:B------:R-:W-:Y:S05]  /*b9c0*/  BSYNC B0 ;  /* 0x0000000000007941 */ /* 0x000fea0003800000 */
.L_x_8896:
[----:B0-2---:R0:W2:Y:S01]  /*b9d0*/  LDS R67, [R66.X4+0x1b00] ;  /* 0x001b000042437984 */ /* 0x0050a20000004800 */
[----:B------:R-:W-:Y:S01]  /*b9e0*/  BSSY B0, `(.L_x_8898) ;  /* 0x0000005000007945 */ /* 0x000fe20003800000 */
[----:B-1----:R-:W-:Y:S02]  /*b9f0*/  IADD3 R152, R133, 0x2e0, RZ ;  /* 0x000002e085987810 */ /* 0x002fe40007ffe0ff */
[----:B------:R-:W-:Y:S01]  /*ba00*/  LEA.HI.SX32 R176, R176, R133, 0x1b ;  /* 0x00000085b0b07211 */ /* 0x000fe200078fdaff */
[----:B------:R-:W-:Y:S05]  /*ba10*/  @!P2 BRA `(.L_x_8899) ;  /* 0x000000100000a947 */ /* 0x000fea0003800000 */
[----:B--2---:R1:W-:Y:S02]  /*ba20*/  RED.E.ADD.F32.FTZ.RN.STRONG.GPU [R64.64+-0x580], R67 ;  /* 0xfffa80434000798e */ /* 0x0043e4000c10e7a0 */
.L_x_8899:
[----:B------:R-:W-:Y:S05]  /*ba30*/  BSYNC B0 ;  /* 0x0000000000007941 */ /* 0x000fea0003800000 */
.L_x_8898:
[----:B-12---:R1:W2:Y:S01]  /*ba40*/  LDS R67, [R176.X4+0x1b80] ;  /* 0x001b8000b0437984 */ /* 0x0062a20000004800 */
[----:B------:R-:W-:Y:S01]  /*ba50*/  BSSY B0, `(.L_x_8900) ;  /* 0x0000005000007945 */ /* 0x000fe20003800000 */
[----:B0-----:R-:W-:Y:S02]  /*ba60*/  IADD3 R66, R133, 0x300, RZ ;  /* 0x0000030085427810 */ /* 0x001fe40007ffe0ff */
[----:B------:R-:W-:Y:S01]  /*ba70*/  LEA.HI.SX32 R152, R152, R133, 0x1b ;  /* 0x0000008598987211 */ /* 0x000fe200078fdaff */
[----:B------:R-:W-:Y:S05]  /*ba80*/  @!P3 BRA `(.L_x_8901) ;  /* 0x000000100000b947 */ /* 0x000fea0003800000 */
[----:B--2---:R0:W-:Y:S02]  /*ba90*/  RED.E.ADD.F32.FTZ.RN.STRONG.GPU [R64.64+-0x500], R67 ;  /* 0xfffb00434000798e */ /* 0x0041e4000c10e7a0 */
.L_x_8901:
[----:B------:R-:W-:Y:S05]  /*baa0*/  BSYNC B0 ;  /* 0x0000000000007941 */ /* 0x000fea0003800000 */
.L_x_8900:
[----:B0-2---:R0:W2:Y:S01]  /*bab0*/  LDS R67, [R152.X4+0x1c00] ;  /* 0x001c000098437984 */ /* 0x0050a20000004800 */
[----:B------:R-:W-:Y:S01]  /*bac0*/  BSSY B0, `(.L_x_8902) ;  /* 0x0000004000007945 */ /* 0x000fe20003800000 */
[----:B------:R-:W-:Y:S01]  /*bad0*/  LEA.HI.SX32 R66, R66, R133, 0x1b ;  /* 0x0000008542427211 */ /* 0x000fe200078fdaff */
[----:B------:R-:W-:Y:S05]  /*bae0*/  @!P4 BRA `(.L_x_8903) ;  /* 0x000000100000c947 */ /* 0x000fea0003800000 */
[----:B--2---:R2:W-:Y:S02]  /*baf0*/  RED.E.ADD.F32.FTZ.RN.STRONG.GPU [R64.64+-0x480], R67 ;  /* 0xfffb80434000798e */ /* 0x0045e4000c10e7a0 */
.L_x_8903:
[----:B------:R-:W-:Y:S05]  /*bb00*/  BSYNC B0 ;  /* 0x0000000000007941 */ /* 0x000fea0003800000 */
.L_x_8902:
[----:B--2---:R2:W3:Y:S01]  /*bb10*/  LDS R67, [R66.X4+0x1c80] ;  /* 0x001c800042437984 */ /* 0x0044e20000004800 */
[----:B------:R-:W-:Y:S01]  /*bb20*/  BSSY B0, `(.L_x_8904) ;  /* 0x0000005000007945 */ /* 0x000fe20003800000 */
[----:B0-----:R-:W-:-:S02]  /*bb30*/  IADD3 R152, R133, 0x320, RZ ;  /* 0x0000032085987810 */ /* 0x001fc40007ffe0ff */
[----:B-1----:R-:W-:Y:S01]  /*bb40*/  IADD3 R176, R133, 0x340, RZ ;  /* 0x0000034085b07810 */ /* 0x002fe20007ffe0ff */
[----:B------:R-:W-:Y:S05]  /*bb50*/  @!P5 BRA `(.L_x_8905) ;  /* 0x000000100000d947 */ /* 0x000fea0003800000 */
[----:B---3--:R0:W-:Y:S02]  /*bb60*/  RED.E.ADD.F32.FTZ.RN.STRONG.GPU [R64.64+-0x400], R67 ;  /* 0xfffc00434000798e */ /* 0x0081e4000c10e7a0 */
.L_x_8905:
[----:B------:R-:W-:Y:S05]  /*bb70*/  BSYNC B0 ;  /* 0x0000000000007941 */ /* 0x000fea0003800000 */
.L_x_8904:
        /* <DEDUP_REMOVED lines=14> */
.L_x_8907:
[----:B0-----:R-:W-:Y:S05]  /*bc60*/  BSYNC B0 ;  /* 0x0000000000007941 */ /* 0x001fea0003800000 */
.L_x_8906:
[----:B-1----:R0:W1:Y:S01]  /*bc70*/  LDS R67, [R176.X4+0x1d80] ;  /* 0x001d8000b0437984 */ /* 0x0020620000004800 */
[----:B------:R-:W-:Y:S01]  /*bc80*/  BSSY B0, `(.L_x_8908) ;  /* 0x0000005000007945 */ /* 0x000fe20003800000 */
[----:B------:R-:W-:Y:S02]  /*bc90*/  IADD3 R152, R133, 0x380, RZ ;  /* 0x0000038085987810 */ /* 0x000fe40007ffe0ff */
[----:B------:R-:W-:Y:S01]  /*bca0*/  LEA.HI.SX32 R66, R66, R133, 0x1b ;  /* 0x0000008542427211 */ /* 0x000fe200078fdaff */
[----:B------:R-:W-:Y:S05]  /*bcb0*/  @!P0 BRA `(.L_x_8909) ;  /* 0x0000001000008947 */ /* 0x000fea0003800000 */
[----:B-1----:R1:W-:Y:S02]  /*bcc0*/  RED.E.ADD.F32.FTZ.RN.STRONG.GPU [R64.64+-0x300], R67 ;  /* 0xfffd00434000798e */ /* 0x0023e4000c10e7a0 */
.L_x_8909:
[----:B------:R-:W-:Y:S05]  /*bcd0*/  BSYNC B0 ;  /* 0x0000000000007941 */ /* 0x000fea0003800000 */
.L_x_8908:
[----:B-1----:R1:W2:Y:S01]  /*bce0*/  LDS R67, [R66.X4+0x1e00] ;  /* 0x001e000042437984 */ /* 0x0022a20000004800 */
[----:B------:R-:W-:Y:S01]  /*bcf0*/  BSSY B0, `(.L_x_8910) ;  /* 0x0000005000007945 */ /* 0x000fe20003800000 */
[----:B0-----:R-:W-:-:S02]  /*bd00*/  IADD3 R176, R133, 0x3a0, RZ ;  /* 0x000003a085b07810 */ /* 0x001fc40007ffe0ff */
[----:B------:R-:W-:Y:S01]  /*bd10*/  LEA.HI.SX32 R152, R152, R133, 0x1b ;  /* 0x0000008598987211 */ /* 0x000fe200078fdaff */
[----:B------:R-:W-:Y:S05]  /*bd20*/  @!P1 BRA `(.L_x_8911) ;  /* 0x0000001000009947 */ /* 0x000fea0003800000 */
[----:B--2---:R0:W-:Y:S02]  /*bd30*/  RED.E.ADD.F32.FTZ.RN.STRONG.GPU [R64.64+-0x280], R67 ;  /* 0xfffd80434000798e */ /* 0x0041e4000c10e7a0 */
.L_x_8911:
[----:B------:R-:W-:Y:S05]  /*bd40*/  BSYNC B0 ;  /* 0x0000000000007941 */ /* 0x000fea0003800000 */
.L_x_8910:
[----:B0-2---:R0:W2:Y:S01]  /*bd50*/  LDS R67, [R152.X4+0x1e80] ;  /* 0x001e800098437984 */ /* 0x0050a20000004800 */
[----:B------:R-:W-:Y:S01]  /*bd60*/  BSSY B0, `(.L_x_8912) ;  /* 0x0000005000007945 */ /* 0x000fe20003800000 */
[----:B-1----:R-:W-:Y:S02]  /*bd70*/  IADD3 R66, R133, 0x3c0, RZ ;  /* 0x000003c085427810 */ /* 0x002fe40007ffe0ff */
[----:B------:R-:W-:Y:S01]  /*bd80*/  LEA.HI.SX32 R176, R176, R133, 0x1b ;  /* 0x00000085b0b07211 */ /* 0x000fe200078fdaff */
[----:B------:R-:W-:Y:S05]  /*bd90*/  @!P2 BRA `(.L_x_8913) ;  /* 0x000000100000a947 */ /* 0x000fea0003800000 */
[----:B--2---:R1:W-:Y:S02]  /*bda0*/  RED.E.ADD.F32.FTZ.RN.STRONG.GPU [R64.64+-0x200], R67 ;  /* 0xfffe00434000798e */ /* 0x0043e4000c10e7a0 */
.L_x_8913:
[----:B------:R-:W-:Y:S05]  /*bdb0*/  BSYNC B0 ;  /* 0x0000000000007941 */ /* 0x000fea0003800000 */
.L_x_8912:
[----:B-12---:R1:W2:Y:S01]  /*bdc0*/  LDS R67, [R176.X4+0x1f00] ;  /* 0x001f0000b0437984 */ /* 0x0062a20000004800 */
[----:B------:R-:W-:Y:S01]  /*bdd0*/  BSSY B0, `(.L_x_8914) ;  /* 0x0000005000007945 */ /* 0x000fe20003800000 */
[----:B0-----:R-:W-:Y:S02]  /*bde0*/  IADD3 R152, R133, 0x3e0, RZ ;  /* 0x000003e085987810 */ /* 0x001fe40007ffe0ff */
[----:B------:R-:W-:Y:S01]  /*bdf0*/  LEA.HI.SX32 R66, R66, R133, 0x1b ;  /* 0x0000008542427211 */ /* 0x000fe200078fdaff */
[----:B------:R-:W-:Y:S05]  /*be00*/  @!P3 BRA `(.L_x_8915) ;  /* 0x000000100000b947 */ /* 0x000fea0003800000 */
[----:B--2---:R0:W-:Y:S02]  /*be10*/  RED.E.ADD.F32.FTZ.RN.STRONG.GPU [R64.64+-0x180], R67 ;  /* 0xfffe80434000798e */ /* 0x0041e4000c10e7a0 */
.L_x_8915:
[----:B------:R-:W-:Y:S05]  /*be20*/  BSYNC B0 ;  /* 0x0000000000007941 */ /* 0x000fea0003800000 */
.L_x_8914:
[----:B0-2---:R0:W2:Y:S01]  /*be30*/  LDS R67, [R66.X4+0x1f80] ;  /* 0x001f800042437984 */ /* 0x0050a20000004800 */
[----:B------:R-:W-:Y:S01]  /*be40*/  BSSY B0, `(.L_x_8916) ;  /* 0x0000004000007945 */ /* 0x000fe20003800000 */
[----:B------:R-:W-:Y:S01]  /*be50*/  LEA.HI.SX32 R152, R152, R133, 0x1b ;  /* 0x0000008598987211 */ /* 0x000fe200078fdaff */
[----:B------:R-:W-:Y:S05]  /*be60*/  @!P4 BRA `(.L_x_8917) ;  /* 0x000000100000c947 */ /* 0x000fea0003800000 */
[----:B--2---:R2:W-:Y:S02]  /*be70*/  RED.E.ADD.F32.FTZ.RN.STRONG.GPU [R64.64+-0x100], R67 ;  /* 0xffff00434000798e */ /* 0x0045e4000c10e7a0 */
.L_x_8917:
[----:B------:R-:W-:Y:S05]  /*be80*/  BSYNC B0 ;  /* 0x0000000000007941 */ /* 0x000fea0003800000 */
.L_x_8916:
[----:B--2---:R2:W3:Y:S01]  /*be90*/  LDS R67, [R152.X4+0x2000] ;  /* 0x0020000098437984 */ /* 0x0044e20000004800 */
[----:B------:R-:W-:Y:S01]  /*bea0*/  BSSY B0, `(.L_x_8918) ;  /* 0x0000003000007945 */ /* 0x000fe20003800000 */
[----:B------:R-:W-:Y:S05]  /*beb0*/  @!P5 BRA `(.L_x_8919) ;  /* 0x000000100000d947 */ /* 0x000fea0003800000 */
[----:B---3--:R3:W-:Y:S02]  /*bec0*/  RED.E.ADD.F32.FTZ.RN.STRONG.GPU [R64.64+-0x80], R67 ;  /* 0xffff80434000798e */ /* 0x0087e4000c10e7a0 */
.L_x_8919:
[----:B------:R-:W-:Y:S05]  /*bed0*/  BSYNC B0 ;  /* 0x0000000000007941 */ /* 0x000fea0003800000 */
.L_x_8918:
[----:B--2---:R2:W4:Y:S01]  /*bee0*/  SHFL.DOWN PT, R152, R151, 0x1, 0x1f ;  /* 0x08201f0097987f89 */ /* 0x00452200000e0000 */
[C---:B------:R-:W-:Y:S01]  /*bef0*/  ISETP.GT.AND P0, PT, R132.reuse, 0x1e, PT ;  /* 0x0000001e8400780c */ /* 0x040fe20003f04270 */
[----:B------:R-:W-:Y:S01]  /*bf00*/  FFMA.FTZ R145, R167, R146, R145 ;  /* 0x00000092a7917223 */ /* 0x000fe20000010091 */
[----:B---3--:R-:W-:Y:S01]  /*bf10*/  MOV R65, R151 ;  /* 0x0000009700417202 */ /* 0x008fe20000000f00 */
[----:B------:R-:W3:Y:S01]  /*bf20*/  SHFL.DOWN PT, R179, R175, 0x1, 0x1f ;  /* 0x08201f00afb37f89 */ /* 0x000ee200000e0000 */
[----:B0-----:R-:W-:Y:S01]  /*bf30*/  MOV R66, R175 ;  /* 0x000000af00427202 */ /* 0x001fe20000000f00 */
[-C--:B------:R-:W-:Y:S01]  /*bf40*/  FFMA.FTZ R74, R19, R143.reuse, R74 ;  /* 0x0000008f134a7223 */ /* 0x080fe2000001004a */
[----:B------:R-:W-:Y:S01]  /*bf50*/  MOV R67, R174 ;  /* 0x000000ae00437202 */ /* 0x000fe20000000f00 */
[----:B-1----:R-:W0:Y:S01]  /*bf60*/  SHFL.DOWN PT, R176, R174, 0x1, 0x1f ;  /* 0x08201f00aeb07f89 */ /* 0x002e2200000e0000 */
[----:B------:R-:W-:Y:S01]  /*bf70*/  MOV R64, R150 ;  /* 0x0000009600407202 */ /* 0x000fe20000000f00 */
[----:B--2---:R-:W-:Y:S01]  /*bf80*/  FFMA.FTZ R151, R105, R144, R134 ;  /* 0x0000009069977223 */ /* 0x004fe20000010086 */
[----:B------:R-:W-:Y:S01]  /*bf90*/  ISETP.NE.AND P1, PT, R132, RZ, PT ;  /* 0x000000ff8400720c */ /* 0x000fe20003f25270 */
[----:B------:R-:W1:Y:S01]  /*bfa0*/  SHFL.DOWN PT, R177, R150, 0x1, 0x1f ;  /* 0x08201f0096b17f89 */ /* 0x000e6200000e0000 */
[----:B------:R-:W-:Y:S01]  /*bfb0*/  FFMA.FTZ R134, R106, R143, R145 ;  /* 0x0000008f6a867223 */ /* 0x000fe20000010091 */
[----:B------:R-:W-:Y:S01]  /*bfc0*/  ISETP.NE.AND P2, PT, R133, RZ, PT ;  /* 0x000000ff8500720c */ /* 0x000fe20003f45270 */
[----:B------:R-:W-:Y:S01]  /*bfd0*/  FMUL.FTZ R3, R3, R212 ;  /* 0x000000d403037220 */ /* 0x000fe20000410000 */
[----:B------:R-:W-:Y:S01]  /*bfe0*/  BSSY B0, `(.L_x_8920) ;  /* 0x000008b000007945 */ /* 0x000fe20003800000 */
[----:B------:R-:W-:-:S02]  /*bff0*/  FADD.FTZ R55, R134, R55 ;  /* 0x0000003786377221 */ /* 0x000fc40000010000 */
[----:B------:R-:W-:Y:S02]  /*c000*/  FMUL.FTZ R5, R5, R218 ;  /* 0x000000da05057220 */ /* 0x000fe40000410000 */
[----:B------:R-:W-:Y:S02]  /*c010*/  FFMA.FTZ R3, R4, R211, R3 ;  /* 0x000000d304037223 */ /* 0x000fe40000010003 */
[----:B------:R-:W-:Y:S02]  /*c020*/  FFMA.FTZ R6, R6, R217, R5 ;  /* 0x000000d906067223 */ /* 0x000fe40000010005 */
[----:B----4-:R-:W-:Y:S02]  /*c030*/  @!P0 FADD.FTZ R65, R65, R152 ;  /* 0x0000009841418221 */ /* 0x010fe40000010000 */
[----:B------:R-:W-:Y:S02]  /*c040*/  FFMA.FTZ R76, R20, R3, R76 ;  /* 0x00000003144c7223 */ /* 0x000fe4000001004c */
[----:B---3--:R-:W-:Y:S01]  /*c050*/  @!P0 FADD.FTZ R66, R66, R179 ;  /* 0x000000b342428221 */ /* 0x008fe20000010000 */
[----:B------:R-:W2:Y:S01]  /*c060*/  SHFL.DOWN PT, R152, R65, 0x2, 0x1f ;  /* 0x08401f0041987f89 */ /* 0x000ea200000e0000 */
[----:B------:R-:W-:-:S02]  /*c070*/  FMUL.FTZ R197, R164, R197 ;  /* 0x000000c5a4c57220 */ /* 0x000fc40000410000 */
[----:B0-----:R-:W-:Y:S02]  /*c080*/  @!P0 FADD.FTZ R67, R67, R176 ;  /* 0x000000b043438221 */ /* 0x001fe40000010000 */
[----:B------:R-:W-:Y:S02]  /*c090*/  FMUL.FTZ R172, R172, R137 ;  /* 0x00000089acac7220 */ /* 0x000fe40000410000 */
[----:B-1----:R-:W-:Y:S01]  /*c0a0*/  @!P0 FADD.FTZ R64, R64, R177 ;  /* 0x000000b140408221 */ /* 0x002fe20000010000 */
[----:B------:R-:W0:Y:S01]  /*c0b0*/  SHFL.DOWN PT, R150, R67, 0x2, 0x1f ;  /* 0x08401f0043967f89 */ /* 0x000e2200000e0000 */
[----:B------:R-:W-:Y:S01]  /*c0c0*/  ISETP.GT.AND P0, PT, R132, 0x1d, PT ;  /* 0x0000001d8400780c */ /* 0x000fe20003f04270 */
[----:B------:R-:W-:Y:S02]  /*c0d0*/  FFMA.FTZ R197, R163, R198, R197 ;  /* 0x000000c6a3c57223 */ /* 0x000fe400000100c5 */
[----:B------:R-:W1:Y:S01]  /*c0e0*/  SHFL.DOWN PT, R177, R66, 0x2, 0x1f ;  /* 0x08401f0042b17f89 */ /* 0x000e6200000e0000 */
[----:B------:R-:W-:-:S02]  /*c0f0*/  FFMA.FTZ R172, R135, R173, R172 ;  /* 0x000000ad87ac7223 */ /* 0x000fc400000100ac */
[----:B------:R-:W-:Y:S01]  /*c100*/  FMUL.FTZ R195, R162, R195 ;  /* 0x000000c3a2c37220 */ /* 0x000fe20000410000 */
[----:B------:R-:W3:Y:S01]  /*c110*/  SHFL.DOWN PT, R175, R64, 0x2, 0x1f ;  /* 0x08401f0040af7f89 */ /* 0x000ee200000e0000 */
[----:B------:R-:W-:Y:S02]  /*c120*/  FFMA.FTZ R4, R108, R3, R197 ;  /* 0x000000036c047223 */ /* 0x000fe400000100c5 */
[----:B------:R-:W-:Y:S02]  /*c130*/  FFMA.FTZ R3, R101, R136, R172 ;  /* 0x0000008865037223 */ /* 0x000fe400000100ac */
[----:B------:R-:W-:Y:S02]  /*c140*/  FMUL.FTZ R7, R7, R230 ;  /* 0x000000e607077220 */ /* 0x000fe40000410000 */
[----:B------:R-:W-:Y:S02]  /*c150*/  FFMA.FTZ R195, R161, R196, R195 ;  /* 0x000000c4a1c37223 */ /* 0x000fe400000100c3 */
[----:B--2---:R-:W-:-:S02]  /*c160*/  @!P0 FADD.FTZ R65, R65, R152 ;  /* 0x0000009841418221 */ /* 0x004fc40000010000 */
[-C--:B------:R-:W-:Y:S02]  /*c170*/  FFMA.FTZ R77, R21, R6.reuse, R77 ;  /* 0x00000006154d7223 */ /* 0x080fe4000001004d */
[----:B------:R-:W-:Y:S01]  /*c180*/  FFMA.FTZ R7, R8, R229, R7 ;  /* 0x000000e508077223 */ /* 0x000fe20000010007 */
[----:B------:R-:W2:Y:S01]  /*c190*/  SHFL.DOWN PT, R134, R65, 0x4, 0x1f ;  /* 0x08801f0041867f89 */ /* 0x000ea200000e0000 */
[----:B------:R-:W-:Y:S02]  /*c1a0*/  FFMA.FTZ R195, R109, R6, R195 ;  /* 0x000000066dc37223 */ /* 0x000fe400000100c3 */
[----:B0-----:R-:W-:Y:S02]  /*c1b0*/  @!P0 FADD.FTZ R67, R67, R150 ;  /* 0x0000009643438221 */ /* 0x001fe40000010000 */
[----:B------:R-:W-:Y:S02]  /*c1c0*/  FADD.FTZ R60, R3, R60 ;  /* 0x0000003c033c7221 */ /* 0x000fe40000010000 */
[----:B-1----:R-:W-:Y:S01]  /*c1d0*/  @!P0 FADD.FTZ R66, R66, R177 ;  /* 0x000000b142428221 */ /* 0x002fe20000010000 */
[----:B------:R-:W0:Y:S01]  /*c1e0*/  SHFL.DOWN PT, R144, R67, 0x4, 0x1f ;  /* 0x08801f0043907f89 */ /* 0x000e2200000e0000 */
[----:B------:R-:W-:-:S02]  /*c1f0*/  FMUL.FTZ R193, R160, R193 ;  /* 0x000000c1a0c17220 */ /* 0x000fc40000410000 */
        /* <DEDUP_REMOVED lines=9> */
[----:B------:R-:W-:Y:S02]  /*c290*/  FMUL.FTZ R191, R158, R191 ;  /* 0x000000bf9ebf7220 */ /* 0x000fe40000410000 */
[----:B--2---:R-:W-:Y:S02]  /*c2a0*/  @!P0 FADD.FTZ R65, R65, R134 ;  /* 0x0000008641418221 */ /* 0x004fe40000010000 */
[----:B------:R-:W-:Y:S02]  /*c2b0*/  FMUL.FTZ R11, R11, R226 ;  /* 0x000000e20b0b7220 */ /* 0x000fe40000410000 */
[----:B------:R-:W-:Y:S01]  /*c2c0*/  FMUL.FTZ R189, R156, R189 ;  /* 0x000000bd9cbd7220 */ /* 0x000fe20000410000 */
[----:B------:R-:W2:Y:S01]  /*c2d0*/  SHFL.DOWN PT, R20, R65, 0x8, 0x1f ;  /* 0x09001f0041147f89 */ /* 0x000ea200000e0000 */
[----:B0-----:R-:W-:-:S02]  /*c2e0*/  @!P0 FADD.FTZ R67, R67, R144 ;  /* 0x0000009043438221 */ /* 0x001fc40000010000 */
[----:B------:R-:W-:Y:S02]  /*c2f0*/  FMUL.FTZ R13, R13, R224 ;  /* 0x000000e00d0d7220 */ /* 0x000fe40000410000 */
[----:B-1----:R-:W-:Y:S01]  /*c300*/  @!P0 FADD.FTZ R66, R66, R143 ;  /* 0x0000008f42428221 */ /* 0x002fe20000010000 */
[----:B------:R-:W0:Y:S01]  /*c310*/  SHFL.DOWN PT, R134, R67, 0x8, 0x1f ;  /* 0x09001f0043867f89 */ /* 0x000e2200000e0000 */
[----:B------:R-:W-:Y:S02]  /*c320*/  FMUL.FTZ R185, R154, R185 ;  /* 0x000000b99ab97220 */ /* 0x000fe40000410000 */
[----:B---3--:R-:W-:Y:S01]  /*c330*/  @!P0 FADD.FTZ R64, R64, R19 ;  /* 0x0000001340408221 */ /* 0x008fe20000010000 */
[----:B------:R-:W-:Y:S01]  /*c340*/  ISETP.GT.AND P0, PT, R132, 0x17, PT ;  /* 0x000000178400780c */ /* 0x000fe20003f04270 */
[----:B------:R-:W1:Y:S01]  /*c350*/  SHFL.DOWN PT, R19, R66, 0x8, 0x1f ;  /* 0x09001f0042137f89 */ /* 0x000e6200000e0000 */
[----:B------:R-:W-:Y:S02]  /*c360*/  FMUL.FTZ R15, R15, R222 ;  /* 0x000000de0f0f7220 */ /* 0x000fe40000410000 */
[----:B------:R-:W-:Y:S01]  /*c370*/  FMUL.FTZ R186, R131, R186 ;  /* 0x000000ba83ba7220 */ /* 0x000fe20000410000 */
[----:B------:R-:W3:Y:S01]  /*c380*/  SHFL.DOWN PT, R5, R64, 0x8, 0x1f ;  /* 0x09001f0040057f89 */ /* 0x000ee200000e0000 */
[----:B------:R-:W-:-:S02]  /*c390*/  FMUL.FTZ R17, R17, R220 ;  /* 0x000000dc11117220 */ /* 0x000fc40000410000 */
[----:B------:R-:W-:Y:S02]  /*c3a0*/  FMUL.FTZ R184, R71, R184 ;  /* 0x000000b847b87220 */ /* 0x000fe40000410000 */
[----:B------:R-:W-:Y:S02]  /*c3b0*/  FMUL.FTZ R0, R0, R241 ;  /* 0x000000f100007220 */ /* 0x000fe40000410000 */
[----:B------:R-:W-:Y:S02]  /*c3c0*/  FMUL.FTZ R180, R69, R180 ;  /* 0x000000b445b47220 */ /* 0x000fe40000410000 */
[----:B--2---:R-:W-:Y:S02]  /*c3d0*/  @!P0 FADD.FTZ R65, R65, R20 ;  /* 0x0000001441418221 */ /* 0x004fe40000010000 */
[----:B------:R-:W-:Y:S02]  /*c3e0*/  FADD.FTZ R53, R4, R53 ;  /* 0x0000003504357221 */ /* 0x000fe40000010000 */
[----:B------:R-:W-:Y:S01]  /*c3f0*/  FFMA.FTZ R4, R110, R7, R193 ;  /* 0x000000076e047223 */ /* 0x000fe200000100c1 */
[----:B------:R-:W2:Y:S01]  /*c400*/  SHFL.DOWN PT, R6, R65, 0x10, 0x1f ;  /* 0x0a001f0041067f89 */ /* 0x000ea200000e0000 */
[----:B0-----:R-:W-:-:S02]  /*c410*/  @!P0 FADD.FTZ R67, R67, R134 ;  /* 0x0000008643438221 */ /* 0x001fc40000010000 */
[----:B------:R-:W-:Y:S02]  /*c420*/  FFMA.FTZ R149, R234, R168, R149 ;  /* 0x000000a8ea957223 */ /* 0x000fe40000010095 */
[----:B------:R-:W-:Y:S01]  /*c430*/  FFMA.FTZ R147, R165, R182, R147 ;  /* 0x000000b6a5937223 */ /* 0x000fe20000010093 */
[----:B------:R-:W0:Y:S01]  /*c440*/  SHFL.DOWN PT, R8, R67, 0x10, 0x1f ;  /* 0x0a001f0043087f89 */ /* 0x000e2200000e0000 */
[----:B-1----:R-:W-:Y:S02]  /*c450*/  @!P0 FADD.FTZ R66, R66, R19 ;  /* 0x0000001342428221 */ /* 0x002fe40000010000 */
[----:B------:R-:W-:Y:S02]  /*c460*/  FFMA.FTZ R141, R236, R171, R141 ;  /* 0x000000abec8d7223 */ /* 0x000fe4000001008d */
[----:B---3--:R-:W-:Y:S01]  /*c470*/  @!P0 FADD.FTZ R64, R64, R5 ;  /* 0x0000000540408221 */ /* 0x008fe20000010000 */
[----:B------:R-:W-:Y:S01]  /*c480*/  ISETP.GT.AND P0, PT, R132, 0xf, PT ;  /* 0x0000000f8400780c */ /* 0x000fe20003f04270 */
[----:B------:R-:W1:Y:S01]  /*c490*/  SHFL.DOWN PT, R5, R66, 0x10, 0x1f ;  /* 0x0a001f0042057f89 */ /* 0x000e6200000e0000 */
[----:B------:R-:W-:-:S02]  /*c4a0*/  FFMA.FTZ R139, R238, R170, R139 ;  /* 0x000000aaee8b7223 */ /* 0x000fc4000001008b */
[----:B------:R-:W-:Y:S01]  /*c4b0*/  FFMA.FTZ R10, R10, R227, R9 ;  /* 0x000000e30a0a7223 */ /* 0x000fe20000010009 */
[----:B------:R-:W3:Y:S01]  /*c4c0*/  SHFL.DOWN PT, R3, R64, 0x10, 0x1f ;  /* 0x0a001f0040037f89 */ /* 0x000ee200000e0000 */
[----:B------:R-:W-:Y:S02]  /*c4d0*/  FFMA.FTZ R191, R157, R192, R191 ;  /* 0x000000c09dbf7223 */ /* 0x000fe400000100bf */
[----:B------:R-:W-:Y:S02]  /*c4e0*/  FFMA.FTZ R11, R12, R225, R11 ;  /* 0x000000e10c0b7223 */ /* 0x000fe4000001000b */
[----:B------:R-:W-:Y:S02]  /*c4f0*/  FFMA.FTZ R189, R155, R190, R189 ;  /* 0x000000be9bbd7223 */ /* 0x000fe400000100bd */
[----:B------:R-:W-:Y:S02]  /*c500*/  FFMA.FTZ R14, R14, R223, R13 ;  /* 0x000000df0e0e7223 */ /* 0x000fe4000001000d */
[----:B--2---:R-:W-:-:S02]  /*c510*/  @!P0 FADD.FTZ R65, R65, R6 ;  /* 0x0000000641418221 */ /* 0x004fc40000010000 */
[----:B------:R-:W-:Y:S02]  /*c520*/  FFMA.FTZ R185, R153, R188, R185 ;  /* 0x000000bc99b97223 */ /* 0x000fe400000100b9 */
[----:B0-----:R-:W-:Y:S02]  /*c530*/  @!P0 FADD.FTZ R67, R67, R8 ;  /* 0x0000000843438221 */ /* 0x001fe40000010000 */
[----:B------:R-:W-:Y:S02]  /*c540*/  FFMA.FTZ R15, R16, R221, R15 ;  /* 0x000000dd100f7223 */ /* 0x000fe4000001000f */
[----:B------:R-:W-:Y:S02]  /*c550*/  FFMA.FTZ R183, R130, R183, R186 ;  /* 0x000000b782b77223 */ /* 0x000fe400000100ba */
[----:B------:R-:W-:Y:S02]  /*c560*/  FFMA.FTZ R18, R18, R219, R17 ;  /* 0x000000db12127223 */ /* 0x000fe40000010011 */
[----:B-1----:R-:W-:-:S02]  /*c570*/  @!P0 FADD.FTZ R66, R66, R5 ;  /* 0x0000000542428221 */ /* 0x002fc40000010000 */
[----:B------:R-:W-:Y:S02]  /*c580*/  FFMA.FTZ R181, R70, R181, R184 ;  /* 0x000000b546b57223 */ /* 0x000fe400000100b8 */
[----:B---3--:R-:W-:Y:S02]  /*c590*/  @!P0 FADD.FTZ R64, R64, R3 ;  /* 0x0000000340408221 */ /* 0x008fe40000010000 */
[----:B------:R-:W-:Y:S02]  /*c5a0*/  FFMA.FTZ R187, R2, R187, R0 ;  /* 0x000000bb02bb7223 */ /* 0x000fe40000010000 */
[----:B------:R-:W-:Y:S01]  /*c5b0*/  FFMA.FTZ R169, R68, R169, R180 ;  /* 0x000000a944a97223 */ /* 0x000fe200000100b4 */
[----:B------:R0:W-:Y:S01]  /*c5c0*/  @!P1 STS.128 [0x2110], R64 ;  /* 0x00211040ff009388 */ /* 0x0001e20000000c00 */
        /* <DEDUP_REMOVED lines=44> */
.L_x_8921:
[----:B0-----:R-:W-:Y:S05]  /*c890*/  BSYNC B0 ;  /* 0x0000000000007941 */ /* 0x001fea0003800000 */
.L_x_8920:
        /* <DEDUP_REMOVED lines=8> */
.L_x_8843:
[----:B------:R-:W-:Y:S01]  /*c920*/  BAR.SYNC.DEFER_BLOCKING 0x0 ;  /* 0x0000000000007b1d */ /* 0x000fe20000010000 */
        /* <DEDUP_REMOVED lines=9> */
[----:B------:R-:W-:Y:S01]  /*c9c0*/  UIMAD.WIDE.U32 UR34, UR12, UR8, URZ ;  /* 0x000000080c2272a5 */ /* 0x000fe2000f8e003f */
[C---:B------:R-:W-:Y:S01]  /*c9d0*/  IADD3 R10, R132.reuse, 0xa0, RZ ;  /* 0x000000a0840a7810 */ /* 0x040fe20007ffe0ff */
[----:B------:R-:W-:Y:S01]  /*c9e0*/  UIMAD UR38, UR13, UR36, URZ ;  /* 0x000000240d2672a4 */ /* 0x000fe2000f8e023f */
[C---:B------:R-:W-:Y:S01]  /*c9f0*/  IADD3 R12, R132.reuse, 0x80, RZ ;  /* 0x00000080840c7810 */ /* 0x040fe20007ffe0ff */
[----:B------:R-:W-:Y:S01]  /*ca00*/  UIMAD UR25, UR12, UR9, UR7 ;  /* 0x000000090c1972a4 */ /* 0x000fe2000f8e0207 */
[-C--:B------:R-:W-:Y:S01]  /*ca10*/  LEA.HI.SX32 R20, R132, R132.reuse, 0x1b ;  /* 0x0000008484147211 */ /* 0x080fe200078fdaff */
[----:B------:R-:W-:Y:S01]  /*ca20*/  UIMAD.WIDE.U32 UR8, UR12, UR36, URZ ;  /* 0x000000240c0872a5 */ /* 0x000fe2000f8e003f */
[-C--:B------:R-:W-:Y:S01]  /*ca30*/  LEA.HI.SX32 R18, R18, R132.reuse, 0x1b ;  /* 0x0000008412127211 */ /* 0x080fe200078fdaff */
[----:B------:R-:W-:Y:S01]  /*ca40*/  UIMAD UR38, UR12, UR37, UR38 ;  /* 0x000000250c2672a4 */ /* 0x000fe2000f8e0226 */
[-C--:B------:R-:W-:Y:S01]  /*ca50*/  LEA.HI.SX32 R16, R16, R132.reuse, 0x1b ;  /* 0x0000008410107211 */ /* 0x080fe200078fdaff */
[----:B------:R-:W-:Y:S01]  /*ca60*/  UIADD3 UR7, UR35, UR25, URZ ;  /* 0x0000001923077290 */ /* 0x000fe2000fffe03f */
[-C--:B------:R-:W-:Y:S01]  /*ca70*/  LEA.HI.SX32 R14, R14, R132.reuse, 0x1b ;  /* 0x000000840e0e7211 */ /* 0x080fe200078fdaff */
[----:B------:R-:W-:Y:S01]  /*ca80*/  STS [R117.X4], R84 ;  /* 0x0000005475007388 */ /* 0x000fe20000004800 */
[-C--:B------:R-:W-:Y:S01]  /*ca90*/  LEA.HI.SX32 R12, R12, R132.reuse, 0x1b ;  /* 0x000000840c0c7211 */ /* 0x080fe200078fdaff */
[----:B------:R-:W-:Y:S01]  /*caa0*/  BSSY B0, `(.L_x_8923) ;  /* 0x0000038000007945 */ /* 0x000fe20003800000 */
[-C--:B------:R-:W-:Y:S01]  /*cab0*/  LEA.HI.SX32 R10, R10, R132.reuse, 0x1b ;  /* 0x000000840a0a7211 */ /* 0x080fe200078fdaff */
[----:B------:R-:W-:Y:S01]  /*cac0*/  STS [R117.X4+0x4], R83 ;  /* 0x0000045375007388 */ /* 0x000fe20000004800 */
[----:B------:R-:W-:-:S02]  /*cad0*/  LEA.HI.SX32 R8, R8, R132, 0x1b ;  /* 0x0000008408087211 */ /* 0x000fc400078fdaff */
[----:B------:R-:W-:Y:S01]  /*cae0*/  LEA.HI.SX32 R6, R6, R132, 0x1b ;  /* 0x0000008406067211 */ /* 0x000fe200078fdaff */
[----:B------:R-:W-:Y:S01]  /*caf0*/  STS [R117.X4+0x8], R82 ;  /* 0x0000085275007388 */ /* 0x000fe20000004800 */
[----:B------:R-:W-:-:S03]  /*cb00*/  MOV R2, UR39 ;  /* 0x0000002700027c02 */ /* 0x000fc60008000f00 */
        /* <DEDUP_REMOVED lines=32> */
[----:B0-----:R-:W0:Y:S02]  /*cd10*/  LDS R0, [0x840] ;  /* 0x00084000ff007984 */ /* 0x001e240000000800 */
        /* <DEDUP_REMOVED lines=16> */
.L_x_8924:
[----:B------:R-:W-:Y:S05]  /*ce20*/  BSYNC B0 ;  /* 0x0000000000007941 */ /* 0x000fea0003800000 */
.L_x_8923:
[----:B0-----:R-:W2:Y:S01]  /*ce30*/  LDL.LU R7, [R1] ;  /* 0x0000000001077983 */ /* 0x001ea20000300800 */
        /* <DEDUP_REMOVED lines=15> */
[C---:B------:R-:W-:Y:S02]  /*cf30*/  LEA R2, P1, R4.reuse, R2, 0x2 ;  /* 0x0000000204027211 */ /* 0x040fe400078210ff */
[----:B------:R-:W-:Y:S02]  /*cf40*/  MOV R5, UR34 ;  /* 0x0000002200057c02 */ /* 0x000fe40008000f00 */
[-C--:B------:R-:W-:Y:S02]  /*cf50*/  ISETP.GE.AND P3, PT, R43, R0.reuse, PT ;  /* 0x000000002b00720c */ /* 0x080fe40003f66270 */
        /* <DEDUP_REMOVED lines=78> */
[----:B------:R-:W-:Y:S01]  /*d440*/  @!P6 STS [0x840], R2 ;  /* 0x00084002ff00e388 */ /* 0x000fe20000000800 */
[----:B------:R-:W-:-:S03]  /*d450*/  FADD.FTZ R5, R0, R47 ;  /* 0x0000002f00057221 */ /* 0x000fc60000010000 */
[----:B------:R-:W-:Y:S01]  /*d460*/  BAR.SYNC.DEFER_BLOCKING 0x0 ;  /* 0x0000000000007b1d */ /* 0x000fe20000010000 */
[----:B------:R-:W-:-:S04]  /*d470*/  FADD.FTZ R0, R5, R48 ;  /* 0x0000003005007221 */ /* 0x000fc80000010000 */
[----:B0-----:R-:W-:-:S04]  /*d480*/  FADD.FTZ R49, R0, R49 ;  /* 0x0000003100317221 */ /* 0x001fc80000010000 */
[----:B-1----:R-:W-:-:S04]  /*d490*/  FADD.FTZ R50, R49, R50 ;  /* 0x0000003231327221 */ /* 0x002fc80000010000 */
[----:B---3--:R-:W-:-:S04]  /*d4a0*/  FADD.FTZ R51, R50, R51 ;  /* 0x0000003332337221 */ /* 0x008fc80000010000 */
[----:B----4-:R-:W-:-:S04]  /*d4b0*/  FADD.FTZ R52, R51, R52 ;  /* 0x0000003433347221 */ /* 0x010fc80000010000 */
[----:B-----5:R-:W-:Y:S01]  /*d4c0*/  FADD.FTZ R53, R52, R53 ;  /* 0x0000003534357221 */ /* 0x020fe20000010000 */
        /* <DEDUP_REMOVED lines=9> */
[----:B0-----:R-:W-:Y:S01]  /*d560*/  ISETP.GE.AND P0, PT, R127, R6, PT ;  /* 0x000000067f00720c */ /* 0x001fe20003f06270 */
[----:B------:R-:W-:Y:S01]  /*d570*/  UIADD3 UR7, UR9, UR38, URZ ;  /* 0x0000002609077290 */ /* 0x000fe2000fffe03f */
[----:B------:R-:W-:Y:S11]  /*d580*/  BSSY B0, `(.L_x_8925) ;  /* 0x0000010000007945 */ /* 0x000ff60003800000 */
        /* <DEDUP_REMOVED lines=15> */
.L_x_8926:
[----:B-1----:R-:W-:Y:S05]  /*d680*/  BSYNC B0 ;  /* 0x0000000000007941 */ /* 0x002fea0003800000 */
.L_x_8925:
        /* <DEDUP_REMOVED lines=21> */
[----:B0-----:R-:W-:Y:S01]  /*d7e0*/  MOV R4, UR8 ;  /* 0x0000000800047c02 */ /* 0x001fe20008000f00 */
        /* <DEDUP_REMOVED lines=39> */
.L_x_8837:
        /* <DEDUP_REMOVED lines=27> */
.L_x_8929:
[----:B-1----:R-:W-:Y:S05]  /*dc10*/  BSYNC B0 ;  /* 0x0000000000007941 */ /* 0x002fea0003800000 */
.L_x_8928:
        /* <DEDUP_REMOVED lines=26> */
.L_x_8931:
[----:B------:R-:W3:Y:S02]  /*ddc0*/  S2R R11, SR_TID.X ;  /* 0x00000000000b7919 */ /* 0x000ee40000002100 */
.L_x_8932:
[----:B-1----:R-:W-:Y:S05]  /*ddd0*/  BSYNC B0 ;  /* 0x0000000000007941 */ /* 0x002fea0003800000 */
.L_x_8930:
        /* <DEDUP_REMOVED lines=12> */
.L_x_8933:
        /* <DEDUP_REMOVED lines=32> */
.L_x_8934:
        /* <DEDUP_REMOVED lines=14> */
.L_x_14700:


//--------------------- .text._Z25selective_scan_bwd_kernelI32Selective_Scan_bwd_kernel_traitsILi32ELi16ELb0ELb1ELb0ELb1ELb0EfN3c107complexIfEEEEv12SSMParamsBwd --------------------------
	.section	.text._Z25selective_scan_bwd_kernelI32Selective_Scan_bwd_kernel_traitsILi32ELi16ELb0ELb1ELb0ELb1ELb0EfN3c107complexIfEEEEv12SSMParamsBwd,"ax",@progbits
	.sectioninfo	@"SHI_REGISTERS=255"
	.align	128
        .global         _Z25selective_scan_bwd_kernelI32Selective_Scan_bwd_kernel_traitsILi32ELi16ELb0ELb1ELb0ELb1ELb0EfN3c107complexIfEEEEv12SSMParamsBwd
        .type           _Z25selective_scan_bwd_kernelI32Selective_Scan_bwd_kernel_traitsILi32ELi16ELb0ELb1ELb0ELb1ELb0EfN3c107complexIfEEEEv12SSMParamsBwd,@function
        .size           _Z25selective_scan_bwd_kernelI32Selective_Scan_bwd_kernel_traitsILi32ELi16ELb0ELb1ELb0ELb1ELb0EfN3c107complexIfEEEEv12SSMParamsBwd,(.L_x_14701 - _Z25selective_scan_bwd_kernelI32Selective_Scan_bwd_kernel_traitsILi32ELi16ELb0ELb1ELb0ELb1ELb0EfN3c107complexIfEEEEv12SSMParamsBwd)
        .other          _Z25selective_scan_bwd_kernelI32Selective_Scan_bwd_kernel_traitsILi32ELi16ELb0ELb1ELb0ELb1ELb0EfN3c107complexIfEEEEv12SSMParamsBwd,@"STO_CUDA_ENTRY STV_DEFAULT"
_Z25selective_scan_bwd_kernelI32Selective_Scan_bwd_kernel_traitsILi32ELi16ELb0ELb1ELb0ELb1ELb0EfN3c107complexIfEEEEv12SSMParamsBwd:
.text._Z25selective_scan_bwd_kernelI32Selective_Scan_bwd_kernel_traitsILi32ELi16ELb0ELb1ELb0ELb1ELb0EfN3c107complexIfEEEEv12SSMParamsBwd:
        /* <DEDUP_REMOVED lines=42> */
[----:B------:R-:W-:Y:S02]  /*02a0*/  UIMAD UR20, UR13, UR18, URZ ;  /* 0x000000120d1472a4 */ /* 0x000fe4000f8e023f */
[----:B------:R-:W-:-:S02]  /*02b0*/  UIMAD UR22, UR12, UR7, UR5 ;  /* 0x000000070c1672a4 */ /* 0x000fc4000f8e0205 */
[----:B------:R-:W-:Y:S02]  /*02c0*/  UIMAD UR20, UR12, UR19, UR20 ;  /* 0x000000130c1472a4 */ /* 0x000fe4000f8e0214 */
[----:B------:R-:W-:Y:S02]  /*02d0*/  UIMAD UR19, UR13, UR24, URZ ;  /* 0x000000180d1372a4 */ /* 0x000fe4000f8e023f */
[----:B------:R-:W-:Y:S02]  /*02e0*/  UIMAD.WIDE.U32 UR14, UR12, UR6, URZ ;  /* 0x000000060c0e72a5 */ /* 0x000fe4000f8e003f */
[----:B------:R-:W-:Y:S02]  /*02f0*/  UIMAD.WIDE.U32 UR6, UR12, UR24, URZ ;  /* 0x000000180c0672a5 */ /* 0x000fe4000f8e003f */
[----:B------:R-:W-:Y:S01]  /*0300*/  UIMAD UR19, UR12, UR25, UR19 ;  /* 0x000000190c1372a4 */ /* 0x000fe2000f8e0213 */
[----:B0-----:R-:W2:Y:S01]  /*0310*/  MUFU.RCP R0, R0 ;  /* 0x0000000000007308 */ /* 0x001ea20000001000 */
[----:B------:R-:W-:-:S02]  /*0320*/  UIMAD.WIDE.U32 UR16, UR12, UR18, URZ ;  /* 0x000000120c1072a5 */ /* 0x000fc4000f8e003f */
[----:B------:R-:W-:Y:S02]  /*0330*/  ULDC.64 UR24, c[0x0][0x1d8] ;  /* 0x0000760000187ab9 */ /* 0x000fe40000000a00 */
[----:B------:R-:W-:Y:S02]  /*0340*/  UISETP.NE.U32.AND UP1, UPT, URZ, UR30, UPT ;  /* 0x0000001e3f00728c */ /* 0x000fe4000bf25070 */
[----:B------:R-:W-:Y:S02]  /*0350*/  UIMAD UR18, UR11, UR24, URZ ;  /* 0x000000180b1272a4 */ /* 0x000fe4000f8e023f */
[----:B------:R-:W-:Y:S02]  /*0360*/  UIADD3 UR9, UR9, UR4, URZ ;  /* 0x0000000409097290 */ /* 0x000fe4000fffe03f */
[----:B------:R-:W-:Y:S02]  /*0370*/  UISETP.NE.AND.EX UP1, UPT, URZ, UR31, UPT, UP1 ;  /* 0x0000001f3f00728c */ /* 0x000fe4000bf25310 */
[----:B------:R-:W-:-:S02]  /*0380*/  UMOV UR4, URZ ;  /* 0x0000003f00047c82 */ /* 0x000fc40008000000 */
[----:B------:R-:W-:Y:S01]  /*0390*/  UISETP.NE.U32.AND UP2, UPT, URZ, UR36, UPT ;  /* 0x000000243f00728c */ /* 0x000fe2000bf45070 */
[----:B--2---:R-:W-:Y:S01]  /*03a0*/  IADD3 R2, R0, 0xffffffe, RZ ;  /* 0x0ffffffe00027810 */ /* 0x004fe20007ffe0ff */
[----:B------:R-:W-:Y:S01]  /*03b0*/  UIMAD UR18, UR10, UR25, UR18 ;  /* 0x000000190a1272a4 */ /* 0x000fe2000f8e0212 */
[----:B------:R-:W-:Y:S01]  /*03c0*/  IABS R0, UR10 ;  /* 0x0000000a00007c13 */ /* 0x000fe20008000000 */
[----:B------:R-:W-:Y:S02]  /*03d0*/  UIMAD.WIDE.U32 UR8, UR10, UR24, UR8 ;  /* 0x000000180a0872a5 */ /* 0x000fe4000f8e0008 */
[----:B------:R-:W-:Y:S01]  /*03e0*/  UIADD3 UR15, UR15, UR22, URZ ;  /* 0x000000160f0f7290 */ /* 0x000fe2000fffe03f */
[----:B------:R-:W0:Y:S01]  /*03f0*/  F2I.FTZ.U32.TRUNC.NTZ R2, R2 ;  /* 0x0000000200027305 */ /* 0x000e22000021f000 */
[----:B------:R-:W1:Y:S01]  /*0400*/  R2UR UR21, R0 ;  /* 0x00000000001573c2 */ /* 0x000e6200000e0000 */
[----:B------:R-:W-:Y:S02]  /*0410*/  ULDC.64 UR24, c[0x0][0x1e8] ;  /* 0x00007a0000187ab9 */ /* 0x000fe40000000a00 */
[----:B------:R-:W-:-:S02]  /*0420*/  UIMAD UR22, UR11, UR24, URZ ;  /* 0x000000180b1672a4 */ /* 0x000fc4000f8e023f */
[----:B------:R-:W-:Y:S02]  /*0430*/  UISETP.NE.AND.EX UP2, UPT, URZ, UR37, UPT, UP2 ;  /* 0x000000253f00728c */ /* 0x000fe4000bf45320 */
[----:B------:R-:W-:Y:S02]  /*0440*/  UMOV UR32, URZ ;  /* 0x0000003f00207c82 */ /* 0x000fe40008000000 */
[----:B------:R-:W-:Y:S02]  /*0450*/  UIMAD UR26, UR10, UR25, UR22 ;  /* 0x000000190a1a72a4 */ /* 0x000fe4000f8e0216 */
[----:B------:R-:W-:Y:S02]  /*0460*/  @UP1 ULEA UR32, UP3, UR10, UR30, 0x2 ;  /* 0x0000001e0a201291 */ /* 0x000fe4000f86103f */
[----:B------:R-:W-:Y:S01]  /*0470*/  UMOV UR33, URZ ;  /* 0x0000003f00217c82 */ /* 0x000fe20008000000 */
[----:B0-----:R-:W0:Y:S01]  /*0480*/  R2UR UR5, R2 ;  /* 0x00000000020573c2 */ /* 0x001e2200000e0000 */
[----:B------:R-:W-:-:S02]  /*0490*/  @UP1 ULEA.HI.X UR33, UR10, UR31, UR11, 0x2, UP3 ;  /* 0x0000001f0a211291 */ /* 0x000fc400098f140b */
[----:B------:R-:W-:Y:S02]  /*04a0*/  UMOV UR34, URZ ;  /* 0x0000003f00227c82 */ /* 0x000fe40008000000 */
[----:B------:R-:W-:Y:S02]  /*04b0*/  @UP2 ULEA UR34, UP1, UR10, UR36, 0x2 ;  /* 0x000000240a222291 */ /* 0x000fe4000f82103f */
[----:B------:R-:W-:Y:S02]  /*04c0*/  UMOV UR35, URZ ;  /* 0x0000003f00237c82 */ /* 0x000fe40008000000 */
[----:B------:R-:W-:Y:S02]  /*04d0*/  @UP2 ULEA.HI.X UR35, UR10, UR37, UR11, 0x2, UP1 ;  /* 0x000000250a232291 */ /* 0x000fe400088f140b */
[----:B------:R-:W-:Y:S02]  /*04e0*/  ULDC UR25, c[0x0][0x174] ;  /* 0x00005d0000197ab9 */ /* 0x000fe40000000800 */
[----:B------:R-:W-:-:S02]  /*04f0*/  ULDC.64 UR36, c[0x0][0x280] ;  /* 0x0000a00000247ab9 */ /* 0x000fc40000000a00 */
[----:B------:R-:W-:Y:S02]  /*0500*/  UIMAD.WIDE.U32 UR14, UR10, UR24, UR14 ;  /* 0x000000180a0e72a5 */ /* 0x000fe4000f8e000e */
[----:B------:R-:W-:Y:S02]  /*0510*/  ULDC UR31, c[0x0][0x178] ;  /* 0x00005e00001f7ab9 */ /* 0x000fe40000000800 */
[----:B------:R-:W-:Y:S02]  /*0520*/  UIADD3 UR7, UR7, UR19, URZ ;  /* 0x0000001307077290 */ /* 0x000fe4000fffe03f */
        /* <DEDUP_REMOVED lines=74> */
[----:B------:R-:W-:Y:S01]  /*09d0*/  UMOV UR6, URZ ;  /* 0x0000003f00067c82 */ /* 0x000fe20008000000 */
[----:B---3--:R-:W-:-:S04]  /*09e0*/  SHF.L.U32 R132, R133, 0x4, RZ ;  /* 0x0000000485847819 */ /* 0x008fc800000006ff */
[----:B----4-:R-:W-:Y:S02]  /*09f0*/  LOP3.LUT R132, R132, 0xfffffe00, RZ, 0xc0, !PT ;  /* 0xfffffe0084847812 */ /* 0x010fe400078ec0ff */
.L_x_9052:
[----:B------:R-:W-:Y:S01]  /*0a00*/  ULDC UR24, c[0x0][0x174] ;  /* 0x00005d0000187ab9 */ /* 0x000fe20000000800 */
[----:B------:R-:W-:Y:S01]  /*0a10*/  BAR.SYNC.DEFER_BLOCKING 0x0 ;  /* 0x0000000000007b1d */ /* 0x000fe20000010000 */
[----:B------:R-:W-:Y:S01]  /*0a20*/  UIADD3 UR24, -UR6, UR24, URZ ;  /* 0x0000001806187290 */ /* 0x000fe2000fffe13f */
[----:B------:R-:W-:Y:S01]  /*0a30*/  LOP3.LUT R129, R132, 0x1f, R133, 0xf8, !PT ;  /* 0x0000001f84817812 */ /* 0x000fe200078ef885 */
[----:B0-----:R-:W-:Y:S01]  /*0a40*/  CS2R R4, SRZ ;  /* 0x0000000000047805 */ /* 0x001fe2000001ff00 */
[----:B------:R-:W-:Y:S01]  /*0a50*/  MOV R2, UR16 ;  /* 0x0000001000027c02 */ /* 0x000fe20008000f00 */
        /* <DEDUP_REMOVED lines=10> */
[----:B------:R-:W-:Y:S01]  /*0b00*/  HFMA2.MMA R11, -RZ, RZ, 0, 0 ;  /* 0x00000000ff0b7435 */ /* 0x000fe200000001ff */
[----:B------:R-:W-:Y:S01]  /*0b10*/  ISETP.GE.AND P0, PT, R129, UR26, PT ;  /* 0x0000001a81007c0c */ /* 0x000fe2000bf06270 */
[----:B------:R-:W-:Y:S01]  /*0b20*/  HFMA2.MMA R0, -RZ, RZ, 0, 0 ;  /* 0x00000000ff007435 */ /* 0x000fe200000001ff */
[----:B------:R-:W-:Y:S01]  /*0b30*/  ISETP.GE.AND P2, PT, R31, UR26, PT ;  /* 0x0000001a1f007c0c */ /* 0x000fe2000bf46270 */
[----:B------:R-:W-:Y:S01]  /*0b40*/  CS2R R12, SRZ ;  /* 0x00000000000c7805 */ /* 0x000fe2000001ff00 */
[----:B------:R-:W-:Y:S01]  /*0b50*/  LOP3.LUT R33, R129, 0x60, RZ, 0xfc, !PT ;  /* 0x0000006081217812 */ /* 0x000fe200078efcff */
[----:B------:R-:W-:Y:S01]  /*0b60*/  CS2R R16, SRZ ;  /* 0x0000000000107805 */ /* 0x000fe2000001ff00 */
[----:B------:R-:W-:-:S02]  /*0b70*/  ISETP.GE.AND P6, PT, R35, UR26, PT ;  /* 0x0000001a23007c0c */ /* 0x000fc4000bfc6270 */
[C---:B------:R-:W-:Y:S02]  /*0b80*/  LOP3.LUT R8, R129.reuse, 0xc0, RZ, 0xfc, !PT ;  /* 0x000000c081087812 */ /* 0x040fe400078efcff */
[----:B------:R-:W-:Y:S02]  /*0b90*/  ISETP.GE.AND P5, PT, R34, UR26, PT ;  /* 0x0000001a22007c0c */ /* 0x000fe4000bfa6270 */
        /* <DEDUP_REMOVED lines=11> */
[----:B------:R-:W-:Y:S02]  /*0c50*/  MOV R9, RZ ;  /* 0x000000ff00097202 */ /* 0x000fe40000000f00 */
[C---:B------:R-:W-:Y:S01]  /*0c60*/  LOP3.LUT R15, R129.reuse, 0x120, RZ, 0xfc, !PT ;  /* 0x00000120810f7812 */ /* 0x040fe200078efcff */
[----:B------:R0:W2:Y:S01]  /*0c70*/  @!P3 LDG.E R0, [R2.64+0x100] ;  /* 0x0001001c0200b981 */ /* 0x0000a2000c1e1900 */
[----:B------:R-:W-:-:S02]  /*0c80*/  LOP3.LUT R18, R129, 0x140, RZ, 0xfc, !PT ;  /* 0x0000014081127812 */ /* 0x000fc400078efcff */
[C---:B------:R-:W-:Y:S01]  /*0c90*/  LOP3.LUT R19, R129.reuse, 0x160, RZ, 0xfc, !PT ;  /* 0x0000016081137812 */ /* 0x040fe200078efcff */
[----:B------:R0:W5:Y:S01]  /*0ca0*/  @!P4 LDG.E R9, [R2.64+0x180] ;  /* 0x0001801c0209c981 */ /* 0x000162000c1e1900 */
[----:B------:R-:W-:Y:S02]  /*0cb0*/  LOP3.LUT R22, R129, 0x180, RZ, 0xfc, !PT ;  /* 0x0000018081167812 */ /* 0x000fe400078efcff */
[----:B------:R-:W-:Y:S01]  /*0cc0*/  ISETP.GE.AND P6, PT, R15, UR26, PT ;  /* 0x0000001a0f007c0c */ /* 0x000fe2000bfc6270 */
[----:B------:R0:W5:Y:S01]  /*0cd0*/  @!P0 LDG.E R6, [R2.64+0x300] ;  /* 0x0003001c02068981 */ /* 0x000162000c1e1900 */
[C---:B------:R-:W-:Y:S02]  /*0ce0*/  LOP3.LUT R23, R129.reuse, 0x1a0, RZ, 0xfc, !PT ;  /* 0x000001a081177812 */ /* 0x040fe400078efcff */
[----:B------:R-:W-:Y:S01]  /*0cf0*/  ISETP.GE.AND P5, PT, R18, UR26, PT ;  /* 0x0000001a12007c0c */ /* 0x000fe2000bfa6270 */
[----:B------:R0:W5:Y:S01]  /*0d00*/  @!P1 LDG.E R13, [R2.64+0x380] ;  /* 0x0003801c020d9981 */ /* 0x000162000c1e1900 */
[----:B------:R-:W-:-:S02]  /*0d10*/  LOP3.LUT R26, R129, 0x1c0, RZ, 0xfc, !PT ;  /* 0x000001c0811a7812 */ /* 0x000fc400078efcff */
[----:B------:R-:W-:Y:S01]  /*0d20*/  LOP3.LUT R27, R129, 0x1e0, RZ, 0xfc, !PT ;  /* 0x000001e0811b7812 */ /* 0x000fe200078efcff */
        /* <DEDUP_REMOVED lines=8> */
[----:B------:R-:W-:-:S02]  /*0db0*/  ISETP.GE.AND P2, PT, R27, UR26, PT ;  /* 0x0000001a1b007c0c */ /* 0x000fc4000bf46270 */
        /* <DEDUP_REMOVED lines=10> */
[CC--:B------:R-:W-:Y:S02]  /*0e60*/  LEA.HI.SX32 R130, R131.reuse, R131.reuse, 0x1b ;  /* 0x0000008383827211 */ /* 0x0c0fe400078fdaff */
[C---:B0-----:R-:W-:Y:S02]  /*0e70*/  IADD3 R2, R131.reuse, 0x80, RZ ;  /* 0x0000008083027810 */ /* 0x041fe40007ffe0ff */
[----:B------:R-:W-:Y:S02]  /*0e80*/  IADD3 R124, R131, 0xa0, RZ ;  /* 0x000000a0837c7810 */ /* 0x000fe40007ffe0ff */
[----:B------:R-:W-:-:S02]  /*0e90*/  LEA.HI.SX32 R128, R128, R131, 0x1b ;  /* 0x0000008380807211 */ /* 0x000fc400078fdaff */
[-C--:B------:R-:W-:Y:S02]  /*0ea0*/  LEA.HI.SX32 R125, R2, R131.reuse, 0x1b ;  /* 0x00000083027d7211 */ /* 0x080fe400078fdaff */
[-C--:B------:R-:W-:Y:S02]  /*0eb0*/  LEA.HI.SX32 R127, R28, R131.reuse, 0x1b ;  /* 0x000000831c7f7211 */ /* 0x080fe400078fdaff */
[C---:B------:R-:W-:Y:S02]  /*0ec0*/  IADD3 R2, R131.reuse, 0xc0, RZ ;  /* 0x000000c083027810 */ /* 0x040fe40007ffe0ff */
[----:B------:R-:W-:Y:S02]  /*0ed0*/  LEA.HI.SX32 R126, R126, R131, 0x1b ;  /* 0x000000837e7e7211 */ /* 0x000fe400078fdaff */
[C---:B------:R-:W-:Y:S02]  /*0ee0*/  IADD3 R122, R131.reuse, 0xe0, RZ ;  /* 0x000000e0837a7810 */ /* 0x040fe40007ffe0ff */
        /* <DEDUP_REMOVED lines=8> */
[-C--:B------:R-:W-:Y:S02]  /*0f70*/  LEA.HI.SX32 R120, R120, R131.reuse, 0x1b ;  /* 0x0000008378787211 */ /* 0x080fe400078fdaff */
[C---:B------:R-:W-:Y:S02]  /*0f80*/  IADD3 R116, R131.reuse, 0x1a0, RZ ;  /* 0x000001a083747810 */ /* 0x040fe40007ffe0ff */
[----:B------:R-:W-:Y:S02]  /*0f90*/  LEA.HI.SX32 R119, R30, R131, 0x1b ;  /* 0x000000831e777211 */ /* 0x000fe400078fdaff */
[C---:B------:R-:W-:Y:S02]  /*0fa0*/  IADD3 R2, R131.reuse, 0x1c0, RZ ;  /* 0x000001c083027810 */ /* 0x040fe40007ffe0ff */
[----:B------:R-:W-:-:S02]  /*0fb0*/  IADD3 R114, R131, 0x1e0, RZ ;  /* 0x000001e083727810 */ /* 0x000fc40007ffe0ff */
[-C--:B------:R-:W-:Y:S02]  /*0fc0*/  LEA.HI.SX32 R118, R118, R131.reuse, 0x1b ;  /* 0x0000008376767211 */ /* 0x080fe400078fdaff */
[-C--:B------:R-:W-:Y:S02]  /*0fd0*/  LEA.HI.SX32 R116, R116, R131.reuse, 0x1b ;  /* 0x0000008374747211 */ /* 0x080fe400078fdaff */
[----:B------:R-:W-:Y:S02]  /*0fe0*/  SHF.L.U32 R113, R131, 0x4, RZ ;  /* 0x0000000483717819 */ /* 0x000fe400000006ff */
[-C--:B------:R-:W-:Y:S02]  /*0ff0*/  LEA.HI.SX32 R115, R2, R131.reuse, 0x1b ;  /* 0x0000008302737211 */ /* 0x080fe400078fdaff */
[----:B------:R-:W-:Y:S02]  /*1000*/  LEA.HI.SX32 R114, R114, R131, 0x1b ;  /* 0x0000008372727211 */ /* 0x000fe400078fdaff */
[----:B------:R-:W-:-:S02]  /*1010*/  LEA.HI.SX32 R113, R113, R113, 0x1b ;  /* 0x0000007171717211 */ /* 0x000fc400078fdaff */
        /* <DEDUP_REMOVED lines=10> */
[----:B------:R-:W-:Y:S01]  /*10c0*/  HFMA2.MMA R28, -RZ, RZ, 0, 0 ;  /* 0x00000000ff1c7435 */ /* 0x000fe200000001ff */
[----:B---3--:R-:W-:Y:S04]  /*10d0*/  STS [R130.X4], R5 ;  /* 0x0000000582007388 */ /* 0x008fe80000004800 */
[----:B----4-:R-:W-:Y:S04]  /*10e0*/  STS [R128.X4+0x80], R7 ;  /* 0x0000800780007388 */ /* 0x010fe80000004800 */
[----:B--2---:R0:W-:Y:S04]  /*10f0*/  STS [R127.X4+0x100], R0 ;  /* 0x000100007f007388 */ /* 0x0041e80000004800 */
[----:B-----5:R-:W-:Y:S04]  /*1100*/  STS [R126.X4+0x180], R9 ;  /* 0x000180097e007388 */ /* 0x020fe80000004800 */
[----:B------:R-:W-:Y:S01]  /*1110*/  STS [R125.X4+0x200], R4 ;  /* 0x000200047d007388 */ /* 0x000fe20000004800 */
[----:B0-----:R-:W-:-:S03]  /*1120*/  IADD3 R0, R131, 0x180, RZ ;  /* 0x0000018083007810 */ /* 0x001fc60007ffe0ff */
[----:B------:R-:W-:Y:S01]  /*1130*/  STS [R124.X4+0x280], R11 ;  /* 0x0002800b7c007388 */ /* 0x000fe20000004800 */
[----:B------:R-:W-:-:S03]  /*1140*/  LEA.HI.SX32 R117, R0, R131, 0x1b ;  /* 0x0000008300757211 */ /* 0x000fc600078fdaff */
        /* <DEDUP_REMOVED lines=27> */
[----:B------:R-:W-:-:S03]  /*1300*/  MOV R0, RZ ;  /* 0x000000ff00007202 */ /* 0x000fc60000000f00 */
[----:B------:R-:W-:Y:S01]  /*1310*/  BAR.SYNC.DEFER_BLOCKING 0x0 ;  /* 0x0000000000007b1d */ /* 0x000fe20000010000 */
[----:B0-----:R-:W-:Y:S01]  /*1320*/  CS2R R12, SRZ ;  /* 0x00000000000c7805 */ /* 0x001fe2000001ff00 */
[----:B------:R-:W-:-:S04]  /*1330*/  HFMA2.MMA R5, -RZ, RZ, 0, 0 ;  /* 0x00000000ff057435 */ /* 0x000fc800000001ff */
[----:B------:R-:W5:Y:S01]  /*1340*/  @!P0 LDG.E R0, [R2.64+0x100] ;  /* 0x0001001c02008981 */ /* 0x000f62000c1e1900 */
[----:B------:R-:W-:Y:S01]  /*1350*/  ISETP.GE.AND P0, PT, R10, UR26, PT ;  /* 0x0000001a0a007c0c */ /* 0x000fe2000bf06270 */
[----:B------:R-:W-:Y:S01]  /*1360*/  HFMA2.MMA R9, -RZ, RZ, 0, 0 ;  /* 0x00000000ff097435 */ /* 0x000fe200000001ff */
[----:B--2---:R-:W-:Y:S01]  /*1370*/  CS2R R16, SRZ ;  /* 0x0000000000107805 */ /* 0x004fe2000001ff00 */
[----:B------:R-:W-:Y:S01]  /*1380*/  CS2R R6, SRZ ;  /* 0x0000000000067805 */ /* 0x000fe2000001ff00 */
[----:B------:R-:W-:Y:S01]  /*1390*/  MOV R11, RZ ;  /* 0x000000ff000b7202 */ /* 0x000fe20000000f00 */
[----:B------:R-:W2:Y:S01]  /*13a0*/  @!P2 LDG.E R5, [R2.64] ;  /* 0x0000001c0205a981 */ /* 0x000ea2000c1e1900 */
[----:B---3--:R-:W-:-:S03]  /*13b0*/  CS2R R20, SRZ ;  /* 0x0000000000147805 */ /* 0x008fc6000001ff00 */
[----:B------:R-:W3:Y:S04]  /*13c0*/  @!P6 LDG.E R12, [R2.64+0x300] ;  /* 0x0003001c020ce981 */ /* 0x000ee8000c1e1900 */
[----:B------:R-:W3:Y:S01]  /*13d0*/  @!P0 LDG.E R13, [R2.64+0x380] ;  /* 0x0003801c020d8981 */ /* 0x000ee2000c1e1900 */
[----:B------:R-:W-:-:S03]  /*13e0*/  ISETP.GE.AND P0, PT, R14, UR26, PT ;  /* 0x0000001a0e007c0c */ /* 0x000fc6000bf06270 */
[----:B------:R-:W3:Y:S01]  /*13f0*/  @!P1 LDG.E R7, [R2.64+0x80] ;  /* 0x0000801c02079981 */ /* 0x000ee2000c1e1900 */
[----:B------:R-:W-:Y:S02]  /*1400*/  ISETP.GE.AND P1, PT, R18, UR26, PT ;  /* 0x0000001a12007c0c */ /* 0x000fe4000bf26270 */
[----:B------:R-:W-:Y:S01]  /*1410*/  ISETP.GE.AND P2, PT, R19, UR26, PT ;  /* 0x0000001a13007c0c */ /* 0x000fe2000bf46270 */
[----:B------:R-:W5:Y:S01]  /*1420*/  @!P3 LDG.E R6, [R2.64+0x200] ;  /* 0x0002001c0206b981 */ /* 0x000f62000c1e1900 */
[----:B------:R-:W-:-:S03]  /*1430*/  ISETP.GE.AND P3, PT, R22, UR26, PT ;  /* 0x0000001a16007c0c */ /* 0x000fc6000bf66270 */
[----:B------:R-:W5:Y:S04]  /*1440*/  @!P4 LDG.E R9, [R2.64+0x180] ;  /* 0x0001801c0209c981 */ /* 0x000f68000c1e1900 */
[----:B------:R-:W5:Y:S01]  /*1450*/  @!P0 LDG.E R16, [R2.64+0x400] ;  /* 0x0004001c02108981 */ /* 0x000f62000c1e1900 */
[----:B------:R-:W-:Y:S02]  /*1460*/  ISETP.GE.AND P0, PT, R15, UR26, PT ;  /* 0x0000001a0f007c0c */ /* 0x000fe4000bf06270 */
[----:B------:R-:W-:Y:S01]  /*1470*/  ISETP.GE.AND P4, PT, R23, UR26, PT ;  /* 0x0000001a17007c0c */ /* 0x000fe2000bf86270 */
[----:B------:R-:W5:Y:S01]  /*1480*/  @!P5 LDG.E R11, [R2.64+0x280] ;  /* 0x0002801c020bd981 */ /* 0x000f62000c1e1900 */
[----:B------:R-:W-:Y:S02]  /*1490*/  ISETP.GE.AND P5, PT, R26, UR26, PT ;  /* 0x0000001a1a007c0c */ /* 0x000fe4000bfa6270 */
[----:B------:R-:W-:Y:S01]  /*14a0*/  ISETP.GE.AND P6, PT, R27, UR26, PT ;  /* 0x0000001a1b007c0c */ /* 0x000fe2000bfc6270 */
[----:B----4-:R-:W-:Y:S01]  /*14b0*/  CS2R R24, SRZ ;  /* 0x0000000000187805 */ /* 0x010fe2000001ff00 */
        /* <DEDUP_REMOVED lines=13> */
[----:B------:R-:W-:Y:S01]  /*1590*/  HFMA2.MMA R23, -RZ, RZ, 0, 0 ;  /* 0x00000000ff177435 */ /* 0x000fe200000001ff */
[----:B------:R-:W-:Y:S01]  /*15a0*/  MOV R18, RZ ;  /* 0x000000ff00127202 */ /* 0x000fe20000000f00 */
[----:B--2---:R0:W-:Y:S04]  /*15b0*/  STS [R130.X4], R5 ;  /* 0x0000000582007388 */ /* 0x0041e80000004800 */
[----:B---3--:R-:W-:Y:S04]  /*15c0*/  STS [R128.X4+0x80], R7 ;  /* 0x0000800780007388 */ /* 0x008fe80000004800 */
[----:B-----5:R-:W-:Y:S04]  /*15d0*/  STS [R127.X4+0x100], R0 ;  /* 0x000100007f007388 */ /* 0x020fe80000004800 */
[----:B------:R-:W-:Y:S04]  /*15e0*/  STS [R126.X4+0x180], R9 ;  /* 0x000180097e007388 */ /* 0x000fe80000004800 */
[----:B------:R2:W-:Y:S04]  /*15f0*/  STS [R125.X4+0x200], R6 ;  /* 0x000200067d007388 */ /* 0x0005e80000004800 */
[----:B------:R3:W-:Y:S04]  /*1600*/  STS [R124.X4+0x280], R11 ;  /* 0x0002800b7c007388 */ /* 0x0007e80000004800 */
[----:B------:R-:W-:Y:S04]  /*1610*/  STS [R123.X4+0x300], R12 ;  /* 0x0003000c7b007388 */ /* 0x000fe80000004800 */
[----:B------:R5:W-:Y:S04]  /*1620*/  STS [R122.X4+0x380], R13 ;  /* 0x0003800d7a007388 */ /* 0x000be80000004800 */
[----:B------:R-:W-:Y:S04]  /*1630*/  STS [R121.X4+0x400], R16 ;  /* 0x0004001079007388 */ /* 0x000fe80000004800 */
[----:B----4-:R-:W-:Y:S04]  /*1640*/  STS [R120.X4+0x480], R17 ;  /* 0x0004801178007388 */ /* 0x010fe80000004800 */
        /* <DEDUP_REMOVED lines=22> */
[----:B------:R-:W1:Y:S01]  /*17b0*/  LDS R65, [R113.X4+0x3c] ;  /* 0x00003c0071417984 */ /* 0x000e620000004800 */
[----:B0-----:R-:W-:Y:S01]  /*17c0*/  MOV R5, UR21 ;  /* 0x0000001500057c02 */ /* 0x001fe20008000f00 */
[----:B--2---:R-:W-:-:S04]  /*17d0*/  CS2R R6, SRZ ;  /* 0x0000000000067805 */ /* 0x004fc8000001ff00 */
[----:B------:R-:W-:Y:S01]  /*17e0*/  IMAD.WIDE R4, R129, 0x4, R4 ;  /* 0x0000000481047825 */ /* 0x000fe200078e0204 */
[----:B------:R-:W-:Y:S01]  /*17f0*/  BAR.SYNC.DEFER_BLOCKING 0x0 ;  /* 0x0000000000007b1d */ /* 0x000fe20000010000 */
[----:B------:R-:W-:Y:S01]  /*1800*/  HFMA2.MMA R0, -RZ, RZ, 0, 0 ;  /* 0x00000000ff007435 */ /* 0x000fe200000001ff */
[----:B------:R-:W-:Y:S01]  /*1810*/  MOV R9, RZ ;  /* 0x000000ff00097202 */ /* 0x000fe20000000f00 */
[----:B---3--:R-:W-:-:S03]  /*1820*/  HFMA2.MMA R11, -RZ, RZ, 0, 0 ;  /* 0x00000000ff0b7435 */ /* 0x008fc600000001ff */
[----:B------:R-:W2:Y:S01]  /*1830*/  @!P0 LDG.E R7, [R4.64] ;  /* 0x0000001c04078981 */ /* 0x000ea2000c1e1900 */
[----:B------:R-:W-:-:S04]  /*1840*/  ISETP.GE.AND P0, PT, R31, UR26, PT ;  /* 0x0000001a1f007c0c */ /* 0x000fc8000bf06270 */
[----:B------:R-:W3:Y:S01]  /*1850*/  @!P1 LDG.E R0, [R4.64+0x100] ;  /* 0x0001001c04009981 */ /* 0x000ee2000c1e1900 */
[----:B------:R-:W-:Y:S01]  /*1860*/  ISETP.GE.AND P1, PT, R34, UR26, PT ;  /* 0x0000001a22007c0c */ /* 0x000fe2000bf26270 */
[----:B-----5:R-:W-:Y:S01]  /*1870*/  CS2R R12, SRZ ;  /* 0x00000000000c7805 */ /* 0x020fe2000001ff00 */
[----:B----4-:R-:W-:Y:S01]  /*1880*/  HFMA2.MMA R21, -RZ, RZ, 0, 0 ;  /* 0x00000000ff157435 */ /* 0x010fe200000001ff */
[----:B------:R-:W-:Y:S01]  /*1890*/  CS2R R16, SRZ ;  /* 0x0000000000107805 */ /* 0x000fe2000001ff00 */
[----:B-1----:R-:W-:Y:S01]  /*18a0*/  MOV R25, RZ ;  /* 0x000000ff00197202 */ /* 0x002fe20000000f00 */
[----:B------:R-:W4:Y:S04]  /*18b0*/  @!P4 LDG.E R23, [R4.64+0x680] ;  /* 0x0006801c0417c981 */ /* 0x000f28000c1e1900 */
[----:B------:R-:W5:Y:S01]  /*18c0*/  @!P0 LDG.E R9, [R4.64+0x80] ;  /* 0x0000801c04098981 */ /* 0x000f62000c1e1900 */
[----:B------:R-:W-:-:S03]  /*18d0*/  ISETP.GE.AND P0, PT, R33, UR26, PT ;  /* 0x0000001a21007c0c */ /* 0x000fc6000bf06270 */
[----:B------:R-:W3:Y:S01]  /*18e0*/  @!P1 LDG.E R6, [R4.64+0x200] ;  /* 0x0002001c04069981 */ /* 0x000ee2000c1e1900 */
[----:B------:R-:W-:Y:S02]  /*18f0*/  ISETP.GE.AND P1, PT, R8, UR26, PT ;  /* 0x0000001a08007c0c */ /* 0x000fe4000bf26270 */
[----:B------:R-:W-:Y:S01]  /*1900*/  MOV R8, RZ ;  /* 0x000000ff00087202 */ /* 0x000fe20000000f00 */
[----:B------:R-:W4:Y:S04]  /*1910*/  @!P2 LDG.E R21, [R4.64+0x580] ;  /* 0x0005801c0415a981 */ /* 0x000f28000c1e1900 */
[----:B------:R-:W4:Y:S04]  /*1920*/  @!P3 LDG.E R16, [R4.64+0x600] ;  /* 0x0006001c0410b981 */ /* 0x000f28000c1e1900 */
[----:B------:R-:W4:Y:S01]  /*1930*/  @!P0 LDG.E R11, [R4.64+0x180] ;  /* 0x0001801c040b8981 */ /* 0x000f22000c1e1900 */
[----:B------:R-:W-:-:S03]  /*1940*/  ISETP.GE.AND P0, PT, R35, UR26, PT ;  /* 0x0000001a23007c0c */ /* 0x000fc6000bf06270 */
[----:B------:R-:W4:Y:S01]  /*1950*/  @!P1 LDG.E R8, [R4.64+0x300] ;  /* 0x0003001c04089981 */ /* 0x000f22000c1e1900 */
[----:B------:R-:W-:-:S03]  /*1960*/  ISETP.GE.AND P1, PT, R14, UR26, PT ;  /* 0x0000001a0e007c0c */ /* 0x000fc6000bf26270 */
[----:B------:R-:W4:Y:S04]  /*1970*/  @!P5 LDG.E R18, [R4.64+0x700] ;  /* 0x0007001c0412d981 */ /* 0x000f28000c1e1900 */
[----:B------:R-:W4:Y:S04]  /*1980*/  @!P6 LDG.E R25, [R4.64+0x780] ;  /* 0x0007801c0419e981 */ /* 0x000f28000c1e1900 */
[----:B------:R-:W4:Y:S01]  /*1990*/  @!P0 LDG.E R13, [R4.64+0x280] ;  /* 0x0002801c040d8981 */ /* 0x000f22000c1e1900 */
[----:B------:R-:W-:Y:S01]  /*19a0*/  ISETP.GE.AND P0, PT, R10, UR26, PT ;  /* 0x0000001a0a007c0c */ /* 0x000fe2000bf06270 */
[----:B------:R-:W-:-:S10]  /*19b0*/  HFMA2.MMA R10, -RZ, RZ, 0, 0 ;  /* 0x00000000ff0a7435 */ /* 0x000fd400000001ff */
[----:B------:R-:W4:Y:S01]  /*19c0*/  @!P1 LDG.E R10, [R4.64+0x400] ;  /* 0x0004001c040a9981 */ /* 0x000f22000c1e1900 */
[----:B------:R-:W-:Y:S02]  /*19d0*/  ISETP.NE.AND P1, PT, R15, RZ, PT ;  /* 0x000000ff0f00720c */ /* 0x000fe40003f25270 */
[----:B------:R-:W-:-:S06]  /*19e0*/  MOV R15, RZ ;  /* 0x000000ff000f7202 */ /* 0x000fcc0000000f00 */
[----:B------:R-:W4:Y:S01]  /*19f0*/  @!P0 LDG.E R15, [R4.64+0x380] ;  /* 0x0003801c040f8981 */ /* 0x000f22000c1e1900 */
[----:B------:R-:W-:-:S04]  /*1a00*/  ISETP.NE.AND P0, PT, R30, RZ, PT ;  /* 0x000000ff1e00720c */ /* 0x000fc80003f05270 */
[----:B------:R-:W4:Y:S09]  /*1a10*/  @!P1 LDG.E R12, [R4.64+0x500] ;  /* 0x0005001c040c9981 */ /* 0x000f32000c1e1900 */
[----:B------:R-:W4:Y:S01]  /*1a20*/  @!P0 LDG.E R17, [R4.64+0x480] ;  /* 0x0004801c04118981 */ /* 0x000f22000c1e1900 */
        /* <DEDUP_REMOVED lines=81> */
.L_x_8937:
[----:B--234-:R-:W-:Y:S05]  /*1f40*/  BSYNC B0 ;  /* 0x0000000000007941 */ /* 0x01cfea0003800000 */
.L_x_8936:
        /* <DEDUP_REMOVED lines=35> */
.L_x_8939:
[----:B------:R-:W-:Y:S05]  /*2180*/  BSYNC B0 ;  /* 0x0000000000007941 */ /* 0x000fea0003800000 */
.L_x_8938:
        /* <DEDUP_REMOVED lines=35> */
.L_x_8941:
[----:B------:R-:W-:Y:S05]  /*23c0*/  BSYNC B0 ;  /* 0x0000000000007941 */ /* 0x000fea0003800000 */
.L_x_8940:
        /* <DEDUP_REMOVED lines=35> */
.L_x_8943:
[----:B------:R-:W-:Y:S05]  /*2600*/  BSYNC B0 ;  /* 0x0000000000007941 */ /* 0x000fea0003800000 */
.L_x_8942:
[----:B------:R-:W-:Y:S01]  /*2610*/  BSSY B0, `(.L_x_8944) ;  /* 0x0000025000007945 */ /* 0x000fe20003800000 */
[----:B------:R-:W-:Y:S01]  /*2620*/  HFMA2.MMA R85, -RZ, RZ, 0, 0 ;  /* 0x00000000ff557435 */ /* 0x000fe200000001ff */
[----:B------:R-:W-:Y:S01]  /*2630*/  FSETP.GTU.FTZ.AND P1, PT, R87, 20, PT ;  /* 0x41a000005700780b */ /* 0x000fe20003f3c000 */
[----:B------:R-:W-:Y:S01]  /*2640*/  FADD.FTZ R86, R86, UR5 ;  /* 0x0000000556567e21 */ /* 0x000fe20008010000 */
[----:B------:R-:W-:Y:S01]  /*2650*/  LOP3.LUT R218, R133, 0x1f, RZ, 0xc0, !PT ;  /* 0x0000001f85da7812 */ /* 0x000fe200078ec0ff */
[----:B------:R-:W-:Y:S05]  /*2660*/  @P0 BRA `(.L_x_8945) ;  /* 0x000001f000000947 */ /* 0x000fea0003800000 */
[----:B------:R-:W-:Y:S01]  /*2670*/  FMUL.FTZ R92, R92, 1.4426950216293334961 ;  /* 0x3fb8aa3b5c5c7820 */ /* 0x000fe20000410000 */
        /* <DEDUP_REMOVED lines=30> */
.L_x_8945:
[----:B------:R-:W-:Y:S05]  /*2860*/  BSYNC B0 ;  /* 0x0000000000007941 */ /* 0x000fea0003800000 */
.L_x_8944:
        /* <DEDUP_REMOVED lines=39> */
.L_x_8947:
[----:B------:R-:W-:Y:S05]  /*2ae0*/  BSYNC B0 ;  /* 0x0000000000007941 */ /* 0x000fea0003800000 */
.L_x_8946:
        /* <DEDUP_REMOVED lines=39> */
.L_x_8949:
[----:B------:R-:W-:Y:S05]  /*2d60*/  BSYNC B0 ;  /* 0x0000000000007941 */ /* 0x000fea0003800000 */
.L_x_8948:
        /* <DEDUP_REMOVED lines=39> */
.L_x_8951:
[----:B------:R-:W-:Y:S05]  /*2fe0*/  BSYNC B0 ;  /* 0x0000000000007941 */ /* 0x000fea0003800000 */
.L_x_8950:
        /* <DEDUP_REMOVED lines=39> */
.L_x_8953:
[----:B------:R-:W-:Y:S05]  /*3260*/  BSYNC B0 ;  /* 0x0000000000007941 */ /* 0x000fea0003800000 */
.L_x_8952:
        /* <DEDUP_REMOVED lines=39> */
.L_x_8955:
[----:B------:R-:W-:Y:S05]  /*34e0*/  BSYNC B0 ;  /* 0x0000000000007941 */ /* 0x000fea0003800000 */
.L_x_8954:
        /* <DEDUP_REMOVED lines=40> */
.L_x_8957:
[----:B------:R-:W-:Y:S05]  /*3770*/  BSYNC B0 ;  /* 0x0000000000007941 */ /* 0x000fea0003800000 */
.L_x_8956:
        /* <DEDUP_REMOVED lines=33> */
.L_x_8959:
[----:B------:R-:W-:Y:S05]  /*3990*/  BSYNC B0 ;  /* 0x0000000000007941 */ /* 0x000fea0003800000 */
.L_x_8958:
        /* <DEDUP_REMOVED lines=33> */
.L_x_8961:
[----:B------:R-:W-:Y:S05]  /*3bb0*/  BSYNC B0 ;  /* 0x0000000000007941 */ /* 0x000fea0003800000 */
.L_x_8960:
        /* <DEDUP_REMOVED lines=33> */
.L_x_8963:
[----:B------:R-:W-:Y:S05]  /*3dd0*/  BSYNC B0 ;  /* 0x0000000000007941 */ /* 0x000fea0003800000 */
.L_x_8962:
        /* <DEDUP_REMOVED lines=33> */
.L_x_8965:
[----:B------:R-:W-:Y:S05]  /*3ff0*/  BSYNC B0 ;  /* 0x0000000000007941 */ /* 0x000fea0003800000 */
.L_x_8964:
        /* <DEDUP_REMOVED lines=33> */
.L_x_8967:
[----:B------:R-:W-:Y:S05]  /*4210*/  BSYNC B0 ;  /* 0x0000000000007941 */ /* 0x000fea0003800000 */
.L_x_8966:
        /* <DEDUP_REMOVED lines=22> */
[----:B------:R-:W-:Y:S01]  /*4380*/  HFMA2.MMA R77, -RZ, RZ, 0, 0 ;  /* 0x00000000ff4d7435 */ /* 0x000fe200000001ff */
[----:B------:R-:W-:Y:S01]  /*4390*/  ULEA.HI UR9, UR27, UR27, URZ, 0x1 ;  /* 0x0000001b1b097291 */ /* 0x000fe2000f8f083f */
[----:B------:R-:W-:Y:S01]  /*43a0*/  HFMA2.MMA R69, -RZ, RZ, 0, 0 ;  /* 0x00000000ff457435 */ /* 0x000fe200000001ff */
[----:B------:R-:W-:Y:S01]  /*43b0*/  FADD.FTZ R46, R19, R19 ;  /* 0x00000013132e7221 */ /* 0x000fe20000010000 */
[----:B------:R-:W-:Y:S01]  /*43c0*/  CS2R R82, SRZ ;  /* 0x0000000000527805 */ /* 0x000fe2000001ff00 */
        /* <DEDUP_REMOVED lines=26> */
.L_x_9047:
[----:B------:R-:W-:Y:S01]  /*4570*/  ULDC.64 UR36, c[0x0][0x180] ;  /* 0x0000600000247ab9 */ /* 0x000fe20000000a00 */
[----:B------:R-:W-:Y:S01]  /*4580*/  IADD3 R6, R132, R129, RZ ;  /* 0x0000008184067210 */ /* 0x000fe20007ffe0ff */
[----:B------:R-:W-:Y:S01]  /*4590*/  UIMAD UR26, UR11, UR36, URZ ;  /* 0x000000240b1a72a4 */ /* 0x000fe2000f8e023f */
[----:B------:R-:W-:Y:S01]  /*45a0*/  MOV R11, UR7 ;  /* 0x00000007000b7c02 */ /* 0x000fe20008000f00 */
[----:B------:R-:W-:Y:S01]  /*45b0*/  UIMAD.WIDE.U32 UR38, UR10, UR36, URZ ;  /* 0x000000240a2672a5 */ /* 0x000fe2000f8e003f */
[----:B------:R-:W-:Y:S01]  /*45c0*/  SHF.R.S32.HI R7, RZ, 0x1f, R6 ;  /* 0x0000001fff077819 */ /* 0x000fe20000011406 */
[----:B------:R-:W-:Y:S01]  /*45d0*/  UIMAD UR26, UR10, UR37, UR26 ;  /* 0x000000250a1a72a4 */ /* 0x000fe2000f8e021a */
[----:B------:R-:W-:Y:S01]  /*45e0*/  IADD3 R8, R6, 0x40, RZ ;  /* 0x0000004006087810 */ /* 0x000fe20007ffe0ff */
[----:B------:R-:W-:-:S02]  /*45f0*/  USHF.R.S32.HI UR40, URZ, 0x1f, UR7 ;  /* 0x0000001f3f287899 */ /* 0x000fc40008011407 */
[----:B------:R-:W-:Y:S01]  /*4600*/  ULDC.64 UR36, c[0x0][0x188] ;  /* 0x0000620000247ab9 */ /* 0x000fe20000000a00 */
[----:B------:R-:W-:Y:S01]  /*4610*/  IMAD.WIDE.U32 R10, R11, c[0x0][0x1a0], R6 ;  /* 0x000068000b0a7a25 */ /* 0x000fe200078e0006 */
[----:B------:R-:W-:Y:S01]  /*4620*/  UIADD3 UR39, UR39, UR26, URZ ;  /* 0x0000001a27277290 */ /* 0x000fe2000fffe03f */
[----:B------:R-:W-:Y:S01]  /*4630*/  IADD3 R7, R6, 0x20, RZ ;  /* 0x0000002006077810 */ /* 0x000fe20007ffe0ff */
[----:B------:R-:W-:Y:S02]  /*4640*/  UIMAD UR26, UR40, UR36, URZ ;  /* 0x00000024281a72a4 */ /* 0x000fe4000f8e023f */
[----:B------:R-:W-:Y:S02]  /*4650*/  UIMAD.WIDE.U32 UR38, UR7, UR36, UR38 ;  /* 0x00000024072672a5 */ /* 0x000fe4000f8e0026 */
[----:B------:R-:W-:Y:S02]  /*4660*/  UIMAD UR26, UR7, UR37, UR26 ;  /* 0x00000025071a72a4 */ /* 0x000fe4000f8e021a */
[----:B------:R-:W-:-:S02]  /*4670*/  ULDC UR41, c[0x0][0x168] ;  /* 0x00005a0000297ab9 */ /* 0x000fc40000000800 */
[----:B------:R-:W-:Y:S02]  /*4680*/  ULDC.64 UR36, c[0x0][0x220] ;  /* 0x0000880000247ab9 */ /* 0x000fe40000000a00 */
[----:B------:R-:W-:Y:S02]  /*4690*/  UIADD3 UR26, UR39, UR26, URZ ;  /* 0x0000001a271a7290 */ /* 0x000fe4000fffe03f */
[----:B------:R-:W-:-:S04]  /*46a0*/  ULEA UR39, UP0, UR38, UR36, 0x3 ;  /* 0x0000002426277291 */ /* 0x000fc8000f80183f */
[----:B------:R-:W-:Y:S02]  /*46b0*/  ULEA.HI.X UR38, UR38, UR37, UR26, 0x3, UP0 ;  /* 0x0000002526267291 */ /* 0x000fe400080f1c1a */
[----:B------:R-:W-:Y:S01]  /*46c0*/  UIADD3 UR26, -UR25, UR41, URZ ;  /* 0x00000029191a7290 */ /* 0x000fe2000fffe13f */
[C---:B------:R-:W-:Y:S01]  /*46d0*/  IADD3 R0, R6.reuse, 0x60, RZ ;  /* 0x0000006006007810 */ /* 0x040fe20007ffe0ff */
[----:B------:R-:W-:Y:S01]  /*46e0*/  ULDC.64 UR36, c[0x0][0x1a0] ;  /* 0x0000680000247ab9 */ /* 0x000fe20000000a00 */
[----:B------:R-:W-:Y:S01]  /*46f0*/  MOV R4, UR39 ;  /* 0x0000002700047c02 */ /* 0x000fe20008000f00 */
[----:B------:R-:W-:Y:S01]  /*4700*/  UIMAD UR36, UR40, UR36, URZ ;  /* 0x00000024282472a4 */ /* 0x000fe2000f8e023f */
[----:B------:R-:W-:Y:S01]  /*4710*/  MOV R5, UR38 ;  /* 0x0000002600057c02 */ /* 0x000fe20008000f00 */
[----:B------:R-:W-:Y:S02]  /*4720*/  USHF.L.U32 UR38, UR26, 0x1, URZ ;  /* 0x000000011a267899 */ /* 0x000fe4000800063f */
[----:B------:R-:W-:Y:S01]  /*4730*/  UIMAD UR36, UR7, UR37, UR36 ;  /* 0x00000025072472a4 */ /* 0x000fe2000f8e0224 */
[----:B------:R-:W-:-:S02]  /*4740*/  IADD3 R12, R6, 0x100, RZ ;  /* 0x00000100060c7810 */ /* 0x000fc40007ffe0ff */
[----:B--2---:R-:W2:Y:S01]  /*4750*/  LDG.E.64 R4, [R4.64] ;  /* 0x0000001c04047981 */ /* 0x004ea2000c1e1b00 */
[----:B------:R-:W-:Y:S02]  /*4760*/  ISETP.GE.AND P0, PT, R6, UR38, PT ;  /* 0x0000002606007c0c */ /* 0x000fe4000bf06270 */
[----:B------:R-:W-:Y:S02]  /*4770*/  ISETP.GE.AND P1, PT, R7, UR38, PT ;  /* 0x0000002607007c0c */ /* 0x000fe4000bf26270 */
[----:B------:R-:W-:Y:S02]  /*4780*/  ISETP.GE.AND P2, PT, R8, UR38, PT ;  /* 0x0000002608007c0c */ /* 0x000fe4000bf46270 */
[----:B------:R-:W-:Y:S02]  /*4790*/  IADD3 R7, R6, 0xa0, RZ ;  /* 0x000000a006077810 */ /* 0x000fe40007ffe0ff */
[----:B------:R-:W-:Y:S02]  /*47a0*/  IADD3 R9, R11, UR36, RZ ;  /* 0x000000240b097c10 */ /* 0x000fe4000fffe0ff */
[----:B------:R-:W-:-:S02]  /*47b0*/  LEA R8, P6, R10, UR22, 0x2 ;  /* 0x000000160a087c11 */ /* 0x000fc4000f8c10ff */
[----:B------:R-:W-:Y:S02]  /*47c0*/  IADD3 R11, R6, 0xc0, RZ ;  /* 0x000000c0060b7810 */ /* 0x000fe40007ffe0ff */
[----:B------:R-:W-:Y:S02]  /*47d0*/  ISETP.GE.AND P3, PT, R0, UR38, PT ;  /* 0x0000002600007c0c */ /* 0x000fe4000bf66270 */
[----:B------:R-:W-:Y:S02]  /*47e0*/  ISETP.GE.AND P5, PT, R7, UR38, PT ;  /* 0x0000002607007c0c */ /* 0x000fe4000bfa6270 */
[----:B------:R-:W-:Y:S02]  /*47f0*/  IADD3 R0, R6, 0x80, RZ ;  /* 0x0000008006007810 */ /* 0x000fe40007ffe0ff */
[----:B------:R-:W-:Y:S02]  /*4800*/  LEA.HI.X R9, R10, UR23, R9, 0x2, P6 ;  /* 0x000000170a097c11 */ /* 0x000fe4000b0f1409 */
[----:B------:R-:W-:-:S02]  /*4810*/  MOV R7, RZ ;  /* 0x000000ff00077202 */ /* 0x000fc40000000f00 */
[----:B------:R-:W-:Y:S02]  /*4820*/  ISETP.GE.AND P6, PT, R11, UR38, PT ;  /* 0x000000260b007c0c */ /* 0x000fe4000bfc6270 */
[----:B------:R-:W-:Y:S02]  /*4830*/  MOV R11, RZ ;  /* 0x000000ff000b7202 */ /* 0x000fe40000000f00 */
[----:B------:R-:W-:Y:S01]  /*4840*/  IADD3 R10, R6, 0xe0, RZ ;  /* 0x000000e0060a7810 */ /* 0x000fe20007ffe0ff */
[----:B------:R0:W3:Y:S01]  /*4850*/  @!P0 LDG.E R7, [R8.64] ;  /* 0x0000001c08078981 */ /* 0x0000e2000c1e1900 */
[----:B------:R-:W-:Y:S02]  /*4860*/  ISETP.GE.AND P4, PT, R0, UR38, PT ;  /* 0x0000002600007c0c */ /* 0x000fe4000bf86270 */
[----:B------:R-:W-:Y:S01]  /*4870*/  MOV R0, RZ ;  /* 0x000000ff00007202 */ /* 0x000fe20000000f00 */
[----:B------:R0:W4:Y:S01]  /*4880*/  @!P1 LDG.E R11, [R8.64+0x80] ;  /* 0x0000801c080b9981 */ /* 0x000122000c1e1900 */
[----:B------:R-:W-:-:S02]  /*4890*/  ISETP.GE.AND P0, PT, R10, UR38, PT ;  /* 0x000000260a007c0c */ /* 0x000fc4000bf06270 */
[----:B------:R-:W-:Y:S02]  /*48a0*/  IADD3 R10, R6, 0x120, RZ ;  /* 0x00000120060a7810 */ /* 0x000fe40007ffe0ff */
[----:B------:R-:W-:Y:S01]  /*48b0*/  ISETP.GE.AND P1, PT, R12, UR38, PT ;  /* 0x000000260c007c0c */ /* 0x000fe2000bf26270 */
[----:B------:R0:W3:Y:S01]  /*48c0*/  @!P2 LDG.E R0, [R8.64+0x100] ;  /* 0x0001001c0800a981 */ /* 0x0000e2000c1e1900 */
[----:B------:R-:W-:Y:S01]  /*48d0*/  CS2R R12, SRZ ;  /* 0x00000000000c7805 */ /* 0x000fe2000001ff00 */
[----:B------:R-:W-:Y:S02]  /*48e0*/  ISETP.GE.AND P2, PT, R10, UR38, PT ;  /* 0x000000260a007c0c */ /* 0x000fe4000bf46270 */
[C---:B------:R-:W-:Y:S02]  /*48f0*/  IADD3 R10, R6.reuse, 0x140, RZ ;  /* 0x00000140060a7810 */ /* 0x040fe40007ffe0ff */
[----:B------:R-:W-:Y:S01]  /*4900*/  MOV R15, RZ ;  /* 0x000000ff000f7202 */ /* 0x000fe20000000f00 */
[----:B------:R0:W4:Y:S01]  /*4910*/  @!P3 LDG.E R13, [R8.64+0x180] ;  /* 0x0001801c080db981 */ /* 0x000122000c1e1900 */
[----:B------:R-:W-:-:S02]  /*4920*/  IADD3 R14, R6, 0x160, RZ ;  /* 0x00000160060e7810 */ /* 0x000fc40007ffe0ff */
[----:B------:R-:W-:Y:S01]  /*4930*/  ISETP.GE.AND P3, PT, R10, UR38, PT ;  /* 0x000000260a007c0c */ /* 0x000fe2000bf66270 */
[----:B------:R0:W4:Y:S01]  /*4940*/  @!P4 LDG.E R12, [R8.64+0x200] ;  /* 0x0002001c080cc981 */ /* 0x000122000c1e1900 */
[----:B------:R-:W-:Y:S02]  /*4950*/  IADD3 R10, R6, 0x180, RZ ;  /* 0x00000180060a7810 */ /* 0x000fe40007ffe0ff */
[----:B------:R-:W-:Y:S01]  /*4960*/  ISETP.GE.AND P4, PT, R14, UR38, PT ;  /* 0x000000260e007c0c */ /* 0x000fe2000bf86270 */
[----:B------:R0:W4:Y:S01]  /*4970*/  @!P5 LDG.E R15, [R8.64+0x280] ;  /* 0x0002801c080fd981 */ /* 0x000122000c1e1900 */
[----:B------:R-:W-:Y:S01]  /*4980*/  MOV R14, RZ ;  /* 0x000000ff000e7202 */ /* 0x000fe20000000f00 */
[----:B------:R-:W-:Y:S01]  /*4990*/  CS2R R16, SRZ ;  /* 0x0000000000107805 */ /* 0x000fe2000001ff00 */
[----:B------:R-:W-:Y:S02]  /*49a0*/  ISETP.GE.AND P5, PT, R10, UR38, PT ;  /* 0x000000260a007c0c */ /* 0x000fe4000bfa6270 */
[----:B------:R-:W-:-:S02]  /*49b0*/  IADD3 R10, R6, 0x1a0, RZ ;  /* 0x000001a0060a7810 */ /* 0x000fc40007ffe0ff */
[----:B------:R-:W-:Y:S01]  /*49c0*/  IADD3 R18, R6, 0x1c0, RZ ;  /* 0x000001c006127810 */ /* 0x000fe20007ffe0ff */
[----:B------:R0:W4:Y:S01]  /*49d0*/  @!P6 LDG.E R14, [R8.64+0x300] ;  /* 0x0003001c080ee981 */ /* 0x000122000c1e1900 */
[----:B------:R-:W-:Y:S02]  /*49e0*/  ISETP.GE.AND P6, PT, R10, UR38, PT ;  /* 0x000000260a007c0c */ /* 0x000fe4000bfc6270 */
[----:B------:R-:W-:Y:S01]  /*49f0*/  IADD3 R10, R6, 0x1e0, RZ ;  /* 0x000001e0060a7810 */ /* 0x000fe20007ffe0ff */
[----:B------:R0:W4:Y:S01]  /*4a00*/  @!P0 LDG.E R17, [R8.64+0x380] ;  /* 0x0003801c08118981 */ /* 0x000122000c1e1900 */
[----:B------:R-:W-:Y:S02]  /*4a10*/  ISETP.GE.AND P0, PT, R18, UR38, PT ;  /* 0x0000002612007c0c */ /* 0x000fe4000bf06270 */
[----:B------:R-:W-:Y:S01]  /*4a20*/  CS2R R18, SRZ ;  /* 0x0000000000127805 */ /* 0x000fe2000001ff00 */
[----:B------:R0:W4:Y:S01]  /*4a30*/  @!P1 LDG.E R16, [R8.64+0x400] ;  /* 0x0004001c08109981 */ /* 0x000122000c1e1900 */
[----:B------:R-:W-:-:S02]  /*4a40*/  ISETP.GE.AND P1, PT, R10, UR38, PT ;  /* 0x000000260a007c0c */ /* 0x000fc4000bf26270 */
[C---:B------:R-:W-:Y:S02]  /*4a50*/  IADD3 R10, R6.reuse, 0x200, RZ ;  /* 0x00000200060a7810 */ /* 0x040fe40007ffe0ff */
[----:B------:R-:W-:Y:S01]  /*4a60*/  MOV R21, RZ ;  /* 0x000000ff00157202 */ /* 0x000fe20000000f00 */
[----:B------:R0:W4:Y:S01]  /*4a70*/  @!P2 LDG.E R19, [R8.64+0x480] ;  /* 0x0004801c0813a981 */ /* 0x000122000c1e1900 */
[----:B------:R-:W-:Y:S01]  /*4a80*/  IADD3 R20, R6, 0x220, RZ ;  /* 0x0000022006147810 */ /* 0x000fe20007ffe0ff */
[----:B------:R-:W-:Y:S01]  /*4a90*/  CS2R R22, SRZ ;  /* 0x0000000000167805 */ /* 0x000fe2000001ff00 */
[----:B------:R-:W-:Y:S01]  /*4aa0*/  ISETP.GE.AND P2, PT, R10, UR38, PT ;  /* 0x000000260a007c0c */ /* 0x000fe2000bf46270 */
[----:B------:R0:W4:Y:S01]  /*4ab0*/  @!P3 LDG.E R18, [R8.64+0x500] ;  /* 0x0005001c0812b981 */ /* 0x000122000c1e1900 */
[----:B------:R-:W-:Y:S02]  /*4ac0*/  IADD3 R10, R6, 0x240, RZ ;  /* 0x00000240060a7810 */ /* 0x000fe40007ffe0ff */
[----:B------:R-:W-:Y:S01]  /*4ad0*/  ISETP.GE.AND P3, PT, R20, UR38, PT ;  /* 0x0000002614007c0c */ /* 0x000fe2000bf66270 */
[----:B------:R0:W4:Y:S01]  /*4ae0*/  @!P4 LDG.E R21, [R8.64+0x580] ;  /* 0x0005801c0815c981 */ /* 0x000122000c1e1900 */
[----:B------:R-:W-:-:S02]  /*4af0*/  MOV R25, RZ ;  /* 0x000000ff00197202 */ /* 0x000fc40000000f00 */
[----:B------:R-:W-:Y:S01]  /*4b00*/  MOV R20, RZ ;  /* 0x000000ff00147202 */ /* 0x000fe20000000f00 */
[----:B------:R0:W4:Y:S01]  /*4b10*/  @!P0 LDG.E R22, [R8.64+0x700] ;  /* 0x0007001c08168981 */ /* 0x000122000c1e1900 */
[----:B------:R-:W-:Y:S02]  /*4b20*/  IADD3 R24, R6, 0x280, RZ ;  /* 0x0000028006187810 */ /* 0x000fe40007ffe0ff */
[----:B------:R-:W-:Y:S01]  /*4b30*/  ISETP.GE.AND P4, PT, R10, UR38, PT ;  /* 0x000000260a007c0c */ /* 0x000fe2000bf86270 */
[----:B------:R0:W4:Y:S01]  /*4b40*/  @!P1 LDG.E R25, [R8.64+0x780] ;  /* 0x0007801c08199981 */ /* 0x000122000c1e1900 */
[C---:B------:R-:W-:Y:S02]  /*4b50*/  IADD3 R26, R6.reuse, 0x2a0, RZ ;  /* 0x000002a0061a7810 */ /* 0x040fe40007ffe0ff */
[----:B------:R-:W-:Y:S01]  /*4b60*/  IADD3 R10, R6, 0x260, RZ ;  /* 0x00000260060a7810 */ /* 0x000fe20007ffe0ff */
[----:B------:R0:W4:Y:S01]  /*4b70*/  @!P5 LDG.E R20, [R8.64+0x600] ;  /* 0x0006001c0814d981 */ /* 0x000122000c1e1900 */
[----:B------:R-:W-:-:S02]  /*4b80*/  ISETP.GE.AND P0, PT, R24, UR38, PT ;  /* 0x0000002618007c0c */ /* 0x000fc4000bf06270 */
[----:B------:R-:W-:Y:S01]  /*4b90*/  MOV R24, RZ ;  /* 0x000000ff00187202 */ /* 0x000fe20000000f00 */
[----:B------:R-:W-:Y:S01]  /*4ba0*/  CS2R R30, SRZ ;  /* 0x00000000001e7805 */ /* 0x000fe2000001ff00 */
[----:B------:R-:W-:Y:S01]  /*4bb0*/  ISETP.GE.AND P1, PT, R26, UR38, PT ;  /* 0x000000261a007c0c */ /* 0x000fe2000bf26270 */
[----:B------:R0:W4:Y:S01]  /*4bc0*/  @!P6 LDG.E R23, [R8.64+0x680] ;  /* 0x0006801c0817e981 */ /* 0x000122000c1e1900 */
[----:B------:R-:W-:Y:S01]  /*4bd0*/  ISETP.GE.AND P5, PT, R10, UR38, PT ;  /* 0x000000260a007c0c */ /* 0x000fe2000bfa6270 */
[----:B------:R-:W-:Y:S01]  /*4be0*/  CS2R R26, SRZ ;  /* 0x00000000001a7805 */ /* 0x000fe2000001ff00 */
[C---:B------:R-:W-:Y:S01]  /*4bf0*/  IADD3 R10, R6.reuse, 0x2c0, RZ ;  /* 0x000002c0060a7810 */ /* 0x040fe20007ffe0ff */
[----:B------:R0:W4:Y:S01]  /*4c00*/  @!P2 LDG.E R24, [R8.64+0x800] ;  /* 0x0008001c0818a981 */ /* 0x000122000c1e1900 */
[----:B------:R-:W-:Y:S02]  /*4c10*/  IADD3 R28, R6, 0x2e0, RZ ;  /* 0x000002e0061c7810 */ /* 0x000fe40007ffe0ff */
[----:B------:R-:W-:Y:S01]  /*4c20*/  ISETP.GE.AND P2, PT, R10, UR38, PT ;  /* 0x000000260a007c0c */ /* 0x000fe2000bf46270 */
[----:B------:R0:W4:Y:S01]  /*4c30*/  @!P3 LDG.E R27, [R8.64+0x880] ;  /* 0x0008801c081bb981 */ /* 0x000122000c1e1900 */
[----:B------:R-:W-:-:S02]  /*4c40*/  IADD3 R10, R6, 0x300, RZ ;  /* 0x00000300060a7810 */ /* 0x000fc40007ffe0ff */
[----:B------:R-:W-:Y:S01]  /*4c50*/  ISETP.GE.AND P3, PT, R28, UR38, PT ;  /* 0x000000261c007c0c */ /* 0x000fe2000bf66270 */
[----:B------:R0:W4:Y:S01]  /*4c60*/  @!P4 LDG.E R26, [R8.64+0x900] ;  /* 0x0009001c081ac981 */ /* 0x000122000c1e1900 */
[----:B------:R-:W-:Y:S02]  /*4c70*/  MOV R28, RZ ;  /* 0x000000ff001c7202 */ /* 0x000fe40000000f00 */
        /* <DEDUP_REMOVED lines=10> */
[----:B------:R-:W-:-:S03]  /*4d20*/  IADD3 R10, R6, 0x360, RZ ;  /* 0x00000360060a7810 */ /* 0x000fc60007ffe0ff */
[----:B------:R0:W4:Y:S01]  /*4d30*/  @!P5 LDG.E R29, [R8.64+0x980] ;  /* 0x0009801c081dd981 */ /* 0x000122000c1e1900 */
[----:B------:R-:W-:-:S03]  /*4d40*/  IADD3 R140, R6, 0x380, RZ ;  /* 0x00000380068c7810 */ /* 0x000fc60007ffe0ff */
[----:B------:R0:W4:Y:S01]  /*4d50*/  @!P0 LDG.E R139, [R8.64+0xc80] ;  /* 0x000c801c088b8981 */ /* 0x000122000c1e1900 */
[----:B------:R-:W-:-:S03]  /*4d60*/  ISETP.GE.AND P0, PT, R10, UR38, PT ;  /* 0x000000260a007c0c */ /* 0x000fc6000bf06270 */
[----:B------:R0:W4:Y:S01]  /*4d70*/  @!P1 LDG.E R138, [R8.64+0xd00] ;  /* 0x000d001c088a9981 */ /* 0x000122000c1e1900 */
[----:B------:R-:W-:Y:S02]  /*4d80*/  ISETP.GE.AND P1, PT, R140, UR38, PT ;  /* 0x000000268c007c0c */ /* 0x000fe4000bf26270 */
[----:B------:R-:W-:Y:S01]  /*4d90*/  MOV R136, RZ ;  /* 0x000000ff00887202 */ /* 0x000fe20000000f00 */
[----:B------:R-:W-:Y:S01]  /*4da0*/  CS2R R140, SRZ ;  /* 0x00000000008c7805 */ /* 0x000fe2000001ff00 */
[----:B------:R-:W-:Y:S02]  /*4db0*/  MOV R134, RZ ;  /* 0x000000ff00867202 */ /* 0x000fe40000000f00 */
[C---:B------:R-:W-:Y:S02]  /*4dc0*/  IADD3 R10, R6.reuse, 0x3a0, RZ ;  /* 0x000003a0060a7810 */ /* 0x040fe40007ffe0ff */
[----:B------:R0:W4:Y:S01]  /*4dd0*/  @!P3 LDG.E R136, [R8.64+0xb80] ;  /* 0x000b801c0888b981 */ /* 0x000122000c1e1900 */
[----:B------:R-:W-:-:S03]  /*4de0*/  IADD3 R142, R6, 0x3c0, RZ ;  /* 0x000003c0068e7810 */ /* 0x000fc60007ffe0ff */
[----:B------:R0:W4:Y:S01]  /*4df0*/  @!P0 LDG.E R141, [R8.64+0xd80] ;  /* 0x000d801c088d8981 */ /* 0x000122000c1e1900 */
[----:B------:R-:W-:Y:S02]  /*4e00*/  ISETP.GE.AND P0, PT, R10, UR38, PT ;  /* 0x000000260a007c0c */ /* 0x000fe4000bf06270 */
[----:B------:R-:W-:Y:S01]  /*4e10*/  IADD3 R6, R6, 0x3e0, RZ ;  /* 0x000003e006067810 */ /* 0x000fe20007ffe0ff */
[----:B------:R0:W4:Y:S04]  /*4e20*/  @!P4 LDG.E R134, [R8.64+0xc00] ;  /* 0x000c001c0886c981 */ /* 0x000128000c1e1900 */
[----:B------:R0:W4:Y:S01]  /*4e30*/  @!P1 LDG.E R140, [R8.64+0xe00] ;  /* 0x000e001c088c9981 */ /* 0x000122000c1e1900 */
[----:B------:R-:W-:Y:S02]  /*4e40*/  ISETP.GE.AND P1, PT, R142, UR38, PT ;  /* 0x000000268e007c0c */ /* 0x000fe4000bf26270 */
[----:B------:R-:W-:Y:S01]  /*4e50*/  ISETP.GE.AND P2, PT, R6, UR38, PT ;  /* 0x0000002606007c0c */ /* 0x000fe2000bf46270 */
[----:B------:R-:W-:Y:S01]  /*4e60*/  CS2R R142, SRZ ;  /* 0x00000000008e7805 */ /* 0x000fe2000001ff00 */
[----:B------:R-:W-:Y:S01]  /*4e70*/  MOV R6, RZ ;  /* 0x000000ff00067202 */ /* 0x000fe20000000f00 */
[----:B------:R-:W-:-:S04]  /*4e80*/  ULDC.64 UR38, c[0x0][0x1b8] ;  /* 0x00006e0000267ab9 */ /* 0x000fc80000000a00 */
[----:B------:R0:W4:Y:S04]  /*4e90*/  @!P0 LDG.E R142, [R8.64+0xe80] ;  /* 0x000e801c088e8981 */ /* 0x000128000c1e1900 */
[----:B------:R0:W4:Y:S04]  /*4ea0*/  @!P1 LDG.E R6, [R8.64+0xf00] ;  /* 0x000f001c08069981 */ /* 0x000128000c1e1900 */
[----:B------:R0:W4:Y:S01]  /*4eb0*/  @!P2 LDG.E R143, [R8.64+0xf80] ;  /* 0x000f801c088fa981 */ /* 0x000122000c1e1900 */
[----:B------:R-:W-:Y:S02]  /*4ec0*/  ISETP.NE.AND P0, PT, R218, RZ, PT ;  /* 0x000000ffda00720c */ /* 0x000fe40003f05270 */
[----:B0-----:R-:W-:Y:S01]  /*4ed0*/  MOV R9, c[0x0][0x16c] ;  /* 0x00005b0000097a02 */ /* 0x001fe20000000f00 */
        /* <DEDUP_REMOVED lines=10> */
[----:B------:R-:W-:Y:S01]  /*4f80*/  ULEA UR36, UP0, UR38, UR36, 0x3 ;  /* 0x0000002426247291 */ /* 0x000fe2000f80183f */
[----:B--2---:R-:W0:Y:S02]  /*4f90*/  R2UR UR42, R5 ;  /* 0x00000000052a73c2 */ /* 0x004e2400000e0000 */
[----:B0-----:R-:W-:-:S04]  /*4fa0*/  FMUL.FTZ R10, R97, UR42 ;  /* 0x0000002a610a7c20 */ /* 0x001fc80008410000 */
[----:B------:R-:W-:Y:S01]  /*4fb0*/  FMUL.RZ R145, R10, 0.15915493667125701904 ;  /* 0x3e22f9830a917820 */ /* 0x000fe2000040c000 */
[----:B------:R-:W-:-:S04]  /*4fc0*/  MOV R10, UR24 ;  /* 0x00000018000a7c02 */ /* 0x000fc80008000f00 */
[----:B------:R-:W-:Y:S01]  /*4fd0*/  ISETP.LT.OR P1, PT, R10, 0x2, P0 ;  /* 0x000000020a00780c */ /* 0x000fe20000721670 */
[----:B------:R-:W-:Y:S01]  /*4fe0*/  FMUL.FTZ R10, R95, UR42 ;  /* 0x0000002a5f0a7c20 */ /* 0x000fe20008410000 */
[----:B------:R-:W0:Y:S01]  /*4ff0*/  R2UR UR43, R4 ;  /* 0x00000000042b73c2 */ /* 0x000e2200000e0000 */
[----:B------:R-:W-:Y:S02]  /*5000*/  FMUL.FTZ R5, R94, UR42 ;  /* 0x0000002a5e057c20 */ /* 0x000fe40008410000 */
[----:B------:R-:W-:Y:S01]  /*5010*/  FMUL.RZ R147, R10, 0.15915493667125701904 ;  /* 0x3e22f9830a937820 */ /* 0x000fe2000040c000 */
[----:B------:R-:W-:Y:S01]  /*5020*/  MOV R10, UR24 ;  /* 0x00000018000a7c02 */ /* 0x000fe20008000f00 */
[----:B---3--:R1:W-:Y:S01]  /*5030*/  STS [R130.X4], R7 ;  /* 0x0000000782007388 */ /* 0x0083e20000004800 */
[----:B------:R-:W-:-:S03]  /*5040*/  FMUL.RZ R8, R5, 0.15915493667125701904 ;  /* 0x3e22f98305087820 */ /* 0x000fc6000040c000 */
[----:B----4-:R-:W-:Y:S02]  /*5050*/  STS [R128.X4+0x80], R11 ;  /* 0x0000800b80007388 */ /* 0x010fe40000004800 */
[----:B------:R-:W-:Y:S02]  /*5060*/  @!P1 IADD3 R10, R10, -0x2, RZ ;  /* 0xfffffffe0a0a9810 */ /* 0x000fe40007ffe0ff */
[----:B------:R2:W-:Y:S01]  /*5070*/  STS [R127.X4+0x100], R0 ;  /* 0x000100007f007388 */ /* 0x0005e20000004800 */
[----:B------:R-:W-:-:S03]  /*5080*/  FMUL.FTZ R5, R93, UR42 ;  /* 0x0000002a5d057c20 */ /* 0x000fc60008410000 */
[----:B------:R-:W-:Y:S01]  /*5090*/  STS [R126.X4+0x180], R13 ;  /* 0x0001800d7e007388 */ /* 0x000fe20000004800 */
[----:B-1----:R-:W-:-:S03]  /*50a0*/  FMUL.FTZ R7, R92, UR42 ;  /* 0x0000002a5c077c20 */ /* 0x002fc60008410000 */
[----:B------:R1:W-:Y:S01]  /*50b0*/  STS [R125.X4+0x200], R12 ;  /* 0x0002000c7d007388 */ /* 0x0003e20000004800 */
[----:B------:R-:W-:Y:S01]  /*50c0*/  MUFU.SIN R202, R8 ;  /* 0x0000000800ca7308 */ /* 0x000fe20000000400 */
[----:B--2---:R-:W-:Y:S02]  /*50d0*/  IADD3 R0, R131, 0x200, RZ ;  /* 0x0000020083007810 */ /* 0x004fe40007ffe0ff */
[----:B------:R-:W-:Y:S01]  /*50e0*/  STS [R124.X4+0x280], R15 ;  /* 0x0002800f7c007388 */ /* 0x000fe20000004800 */
[----:B------:R-:W-:-:S03]  /*50f0*/  @!P1 IMAD R10, R10, R9, UR7 ;  /* 0x000000070a0a9e24 */ /* 0x000fc6000f8e0209 */
[----:B------:R2:W-:Y:S01]  /*5100*/  STS [R123.X4+0x300], R14 ;  /* 0x0003000e7b007388 */ /* 0x0005e20000004800 */
[----:B------:R3:W-:Y:S01]  /*5110*/  MUFU.COS R203, R8 ;  /* 0x0000000800cb7308 */ /* 0x0007e20000000000 */
[----:B-1----:R-:W-:Y:S02]  /*5120*/  IADD3 R12, R131, 0x240, RZ ;  /* 0x00000240830c7810 */ /* 0x002fe40007ffe0ff */
[----:B------:R-:W-:Y:S01]  /*5130*/  STS [R122.X4+0x380], R17 ;  /* 0x000380117a007388 */ /* 0x000fe20000004800 */
[----:B------:R-:W-:Y:S01]  /*5140*/  FMUL.RZ R9, R5, 0.15915493667125701904 ;  /* 0x3e22f98305097820 */ /* 0x000fe2000040c000 */
[-C--:B------:R-:W-:Y:S02]  /*5150*/  LEA.HI.SX32 R5, R0, R131.reuse, 0x1b ;  /* 0x0000008300057211 */ /* 0x080fe400078fdaff */
[----:B------:R1:W-:Y:S01]  /*5160*/  STS [R121.X4+0x400], R16 ;  /* 0x0004001079007388 */ /* 0x0003e20000004800 */
[----:B---3--:R-:W-:Y:S01]  /*5170*/  IADD3 R8, R131, 0x220, RZ ;  /* 0x0000022083087810 */ /* 0x008fe20007ffe0ff */
[----:B------:R-:W-:Y:S01]  /*5180*/  FMUL.RZ R13, R7, 0.15915493667125701904 ;  /* 0x3e22f983070d7820 */ /* 0x000fe2000040c000 */
[----:B--2---:R-:W-:Y:S01]  /*5190*/  IADD3 R14, R131, 0x260, RZ ;  /* 0x00000260830e7810 */ /* 0x004fe20007ffe0ff */
[----:B------:R-:W-:Y:S01]  /*51a0*/  STS [R120.X4+0x480], R19 ;  /* 0x0004801378007388 */ /* 0x000fe20000004800 */
[----:B------:R-:W-:-:S02]  /*51b0*/  LEA.HI.SX32 R7, R12, R131, 0x1b ;  /* 0x000000830c077211 */ /* 0x000fc400078fdaff */
[C---:B------:R-:W-:Y:S01]  /*51c0*/  IADD3 R0, R131.reuse, 0x280, RZ ;  /* 0x0000028083007810 */ /* 0x040fe20007ffe0ff */
[----:B------:R2:W-:Y:S01]  /*51d0*/  STS [R119.X4+0x500], R18 ;  /* 0x0005001277007388 */ /* 0x0005e20000004800 */
[-C--:B------:R-:W-:Y:S02]  /*51e0*/  LEA.HI.SX32 R8, R8, R131.reuse, 0x1b ;  /* 0x0000008308087211 */ /* 0x080fe400078fdaff */
[----:B------:R-:W-:Y:S01]  /*51f0*/  IADD3 R12, R131, 0x2a0, RZ ;  /* 0x000002a0830c7810 */ /* 0x000fe20007ffe0ff */
[----:B------:R-:W-:Y:S01]  /*5200*/  STS [R118.X4+0x580], R21 ;  /* 0x0005801576007388 */ /* 0x000fe20000004800 */
[----:B------:R-:W-:Y:S01]  /*5210*/  MUFU.SIN R200, R9 ;  /* 0x0000000900c87308 */ /* 0x000fe20000000400 */
[-C--:B------:R-:W-:Y:S02]  /*5220*/  LEA.HI.SX32 R14, R14, R131.reuse, 0x1b ;  /* 0x000000830e0e7211 */ /* 0x080fe400078fdaff */
[----:B------:R-:W-:-:S05]  /*5230*/  LEA.HI.SX32 R12, R12, R131, 0x1b ;  /* 0x000000830c0c7211 */ /* 0x000fca00078fdaff */
[----:B------:R3:W-:Y:S01]  /*5240*/  MUFU.COS R201, R9 ;  /* 0x0000000900c97308 */ /* 0x0007e20000000000 */
[----:B------:R-:W-:Y:S04]  /*5250*/  STS [R117.X4+0x600], R20 ;  /* 0x0006001475007388 */ /* 0x000fe80000004800 */
[----:B------:R-:W-:Y:S01]  /*5260*/  STS [R116.X4+0x680], R23 ;  /* 0x0006801774007388 */ /* 0x000fe20000004800 */
[----:B---3--:R-:W-:-:S03]  /*5270*/  LEA.HI.SX32 R9, R0, R131, 0x1b ;  /* 0x0000008300097211 */ /* 0x008fc600078fdaff */
[----:B------:R-:W-:Y:S04]  /*5280*/  STS [R115.X4+0x700], R22 ;  /* 0x0007001673007388 */ /* 0x000fe80000004800 */
[----:B------:R-:W-:Y:S04]  /*5290*/  STS [R114.X4+0x780], R25 ;  /* 0x0007801972007388 */ /* 0x000fe80000004800 */
[----:B------:R-:W-:Y:S04]  /*52a0*/  STS [R5.X4+0x800], R24 ;  /* 0x0008001805007388 */ /* 0x000fe80000004800 */
[----:B------:R-:W-:Y:S04]  /*52b0*/  STS [R8.X4+0x880], R27 ;  /* 0x0008801b08007388 */ /* 0x000fe80000004800 */
[----:B------:R-:W-:Y:S01]  /*52c0*/  STS [R7.X4+0x900], R26 ;  /* 0x0009001a07007388 */ /* 0x000fe20000004800 */
[----:B-1----:R-:W-:-:S03]  /*52d0*/  IADD3 R16, R131, 0x2c0, RZ ;  /* 0x000002c083107810 */ /* 0x002fc60007ffe0ff */
[----:B------:R-:W-:Y:S04]  /*52e0*/  STS [R14.X4+0x980], R29 ;  /* 0x0009801d0e007388 */ /* 0x000fe80000004800 */
[----:B------:R-:W-:Y:S04]  /*52f0*/  STS [R9.X4+0xa00], R28 ;  /* 0x000a001c09007388 */ /* 0x000fe80000004800 */
[----:B------:R0:W-:Y:S01]  /*5300*/  STS [R12.X4+0xa80], R31 ;  /* 0x000a801f0c007388 */ /* 0x0001e20000004800 */
[----:B--2---:R-:W-:Y:S01]  /*5310*/  IADD3 R18, R131, 0x2e0, RZ ;  /* 0x000002e083127810 */ /* 0x004fe20007ffe0ff */
[----:B------:R-:W-:Y:S01]  /*5320*/  FMUL.FTZ R11, R91, UR42 ;  /* 0x0000002a5b0b7c20 */ /* 0x000fe20008410000 */
[----:B0-----:R-:W-:-:S02]  /*5330*/  MOV R12, UR43 ;  /* 0x0000002b000c7c02 */ /* 0x001fc40008000f00 */
[----:B------:R-:W-:-:S03]  /*5340*/  LEA.HI.SX32 R5, R16, R131, 0x1b ;  /* 0x0000008310057211 */ /* 0x000fc600078fdaff */
[----:B------:R-:W-:Y:S01]  /*5350*/  FMUL.FTZ R12, R12, 1.4426950216293334961 ;  /* 0x3fb8aa3b0c0c7820 */ /* 0x000fe20000410000 */
[C---:B------:R-:W-:Y:S02]  /*5360*/  IADD3 R0, R131.reuse, 0x300, RZ ;  /* 0x0000030083007810 */ /* 0x040fe40007ffe0ff */
[----:B------:R-:W-:Y:S01]  /*5370*/  LEA.HI.SX32 R7, R18, R131, 0x1b ;  /* 0x0000008312077211 */ /* 0x000fe200078fdaff */
[----:B------:R-:W-:Y:S01]  /*5380*/  FMUL.FTZ R9, R12, R97 ;  /* 0x000000610c097220 */ /* 0x000fe20000410000 */
[----:B------:R-:W-:Y:S01]  /*5390*/  IADD3 R8, R131, 0x320, RZ ;  /* 0x0000032083087810 */ /* 0x000fe20007ffe0ff */
[----:B------:R-:W-:Y:S01]  /*53a0*/  FMUL.RZ R15, R11, 0.15915493667125701904 ;  /* 0x3e22f9830b0f7820 */ /* 0x000fe2000040c000 */
[C---:B------:R-:W-:Y:S01]  /*53b0*/  IADD3 R14, R131.reuse, 0x340, RZ ;  /* 0x00000340830e7810 */ /* 0x040fe20007ffe0ff */
[----:B------:R0:W-:Y:S01]  /*53c0*/  STS [R5.X4+0xb00], R30 ;  /* 0x000b001e05007388 */ /* 0x0001e20000004800 */
[-C--:B------:R-:W-:Y:S02]  /*53d0*/  LEA.HI.SX32 R11, R0, R131.reuse, 0x1b ;  /* 0x00000083000b7211 */ /* 0x080fe400078fdaff */
[----:B------:R-:W-:Y:S01]  /*53e0*/  IADD3 R0, R131, 0x360, RZ ;  /* 0x0000036083007810 */ /* 0x000fe20007ffe0ff */
[----:B------:R1:W-:Y:S01]  /*53f0*/  STS [R7.X4+0xb80], R136 ;  /* 0x000b808807007388 */ /* 0x0003e20000004800 */
[----:B------:R-:W-:Y:S01]  /*5400*/  MUFU.SIN R144, R145 ;  /* 0x0000009100907308 */ /* 0x000fe20000000400 */
[----:B------:R-:W-:-:S02]  /*5410*/  LEA.HI.SX32 R8, R8, R131, 0x1b ;  /* 0x0000008308087211 */ /* 0x000fc400078fdaff */
[----:B------:R-:W-:Y:S02]  /*5420*/  IADD3 R4, R131, 0x380, RZ ;  /* 0x0000038083047810 */ /* 0x000fe40007ffe0ff */
[----:B0-----:R-:W-:-:S03]  /*5430*/  LEA.HI.SX32 R5, R14, R131, 0x1b ;  /* 0x000000830e057211 */ /* 0x001fc600078fdaff */
[----:B------:R-:W-:Y:S01]  /*5440*/  MUFU.COS R146, R145 ;  /* 0x0000009100927308 */ /* 0x000fe20000000000 */
[----:B-1----:R-:W-:Y:S01]  /*5450*/  FMUL.FTZ R7, R89, UR42 ;  /* 0x0000002a59077c20 */ /* 0x002fe20008410000 */
[-C--:B------:R-:W-:Y:S01]  /*5460*/  LEA.HI.SX32 R0, R0, R131.reuse, 0x1b ;  /* 0x0000008300007211 */ /* 0x080fe200078fdaff */
[----:B------:R0:W-:Y:S05]  /*5470*/  STS [R11.X4+0xc00], R134 ;  /* 0x000c00860b007388 */ /* 0x0001ea0000004800 */
[----:B------:R-:W1:Y:S01]  /*5480*/  MUFU.EX2 R9, R9 ;  /* 0x0000000900097308 */ /* 0x000e620000000800 */
[----:B------:R2:W-:Y:S01]  /*5490*/  STS [R8.X4+0xc80], R139 ;  /* 0x000c808b08007388 */ /* 0x0005e20000004800 */
[----:B------:R-:W-:Y:S01]  /*54a0*/  ULEA.HI.X UR37, UR38, UR37, UR39, 0x3, UP0 ;  /* 0x0000002526257291 */ /* 0x000fe200080f1c27 */
[----:B0-----:R-:W-:Y:S01]  /*54b0*/  FMUL.RZ R11, R7, 0.15915493667125701904 ;  /* 0x3e22f983070b7820 */ /* 0x001fe2000040c000 */
[----:B------:R-:W-:Y:S01]  /*54c0*/  LEA.HI.SX32 R7, R4, R131, 0x1b ;  /* 0x0000008304077211 */ /* 0x000fe200078fdaff */
[----:B------:R0:W-:Y:S01]  /*54d0*/  STS [R5.X4+0xd00], R138 ;  /* 0x000d008a05007388 */ /* 0x0001e20000004800 */
[----:B------:R-:W-:-:S02]  /*54e0*/  IADD3 R4, R131, 0x3a0, RZ ;  /* 0x000003a083047810 */ /* 0x000fc40007ffe0ff */
[----:B------:R-:W-:Y:S01]  /*54f0*/  MUFU.SIN R198, R13 ;  /* 0x0000000d00c67308 */ /* 0x000fe20000000400 */
[----:B------:R-:W-:Y:S01]  /*5500*/  ULEA UR38, UR27, UR7, 0x8 ;  /* 0x000000071b267291 */ /* 0x000fe2000f8e403f */
[----:B------:R3:W-:Y:S01]  /*5510*/  STS [R0.X4+0xd80], R141 ;  /* 0x000d808d00007388 */ /* 0x0007e20000004800 */
[----:B--2---:R-:W-:-:S05]  /*5520*/  IADD3 R8, R131, 0x3c0, RZ ;  /* 0x000003c083087810 */ /* 0x004fca0007ffe0ff */
[----:B------:R2:W-:Y:S01]  /*5530*/  MUFU.COS R199, R13 ;  /* 0x0000000d00c77308 */ /* 0x0005e20000000000 */
[----:B------:R4:W-:Y:S01]  /*5540*/  STS [R7.X4+0xe00], R140 ;  /* 0x000e008c07007388 */ /* 0x0009e20000004800 */
[-C--:B0-----:R-:W-:Y:S01]  /*5550*/  LEA.HI.SX32 R5, R4, R131.reuse, 0x1b ;  /* 0x0000008304057211 */ /* 0x081fe200078fdaff */
[----:B---3--:R-:W-:Y:S01]  /*5560*/  FMUL.FTZ R0, R88, UR42 ;  /* 0x0000002a58007c20 */ /* 0x008fe20008410000 */
[----:B------:R-:W-:Y:S01]  /*5570*/  IADD3 R14, R131, 0x3e0, RZ ;  /* 0x000003e0830e7810 */ /* 0x000fe20007ffe0ff */
[----:B------:R-:W-:Y:S02]  /*5580*/  FMUL.FTZ R4, R87, UR42 ;  /* 0x0000002a57047c20 */ /* 0x000fe40008410000 */
[----:B--2---:R-:W-:Y:S01]  /*5590*/  FMUL.FTZ R13, R90, UR42 ;  /* 0x0000002a5a0d7c20 */ /* 0x004fe20008410000 */
[----:B----4-:R-:W-:Y:S01]  /*55a0*/  LEA.HI.SX32 R7, R8, R131, 0x1b ;  /* 0x0000008308077211 */ /* 0x010fe200078fdaff */
[----:B------:R-:W-:Y:S01]  /*55b0*/  FMUL.RZ R8, R0, 0.15915493667125701904 ;  /* 0x3e22f98300087820 */ /* 0x000fe2000040c000 */
[----:B------:R-:W-:Y:S01]  /*55c0*/  MUFU.SIN R192, R11 ;  /* 0x0000000b00c07308 */ /* 0x000fe20000000400 */
[----:B------:R-:W-:Y:S01]  /*55d0*/  FMUL.RZ R13, R13, 0.15915493667125701904 ;  /* 0x3e22f9830d0d7820 */ /* 0x000fe2000040c000 */
[----:B------:R-:W-:Y:S01]  /*55e0*/  SHF.L.U32 R0, R131, 0x5, RZ ;  /* 0x0000000583007819 */ /* 0x000fe200000006ff */
[----:B------:R0:W-:Y:S01]  /*55f0*/  STS [R5.X4+0xe80], R142 ;  /* 0x000e808e05007388 */ /* 0x0001e20000004800 */
[C---:B------:R-:W-:Y:S01]  /*5600*/  ISETP.NE.AND P2, PT, R133.reuse, RZ, PT ;  /* 0x000000ff8500720c */ /* 0x040fe20003f45270 */
[----:B------:R-:W-:Y:S01]  /*5610*/  FMUL.RZ R189, R4, 0.15915493667125701904 ;  /* 0x3e22f98304bd7820 */ /* 0x000fe2000040c000 */
[----:B------:R-:W-:-:S02]  /*5620*/  IADD3 R134, R133, 0x200, RZ ;  /* 0x0000020085867810 */ /* 0x000fc40007ffe0ff */
[----:B------:R2:W-:Y:S01]  /*5630*/  MUFU.COS R156, R11 ;  /* 0x0000000b009c7308 */ /* 0x0005e20000000000 */
[----:B------:R-:W-:Y:S01]  /*5640*/  LEA.HI.SX32 R14, R14, R131, 0x1b ;  /* 0x000000830e0e7211 */ /* 0x000fe200078fdaff */
[C---:B-1----:R-:W-:Y:S02]  /*5650*/  FMUL.FTZ R4, R9.reuse, R146 ;  /* 0x0000009209047220 */ /* 0x042fe40000410000 */
[----:B0-----:R-:W-:Y:S01]  /*5660*/  FMUL.FTZ R5, R9, R144 ;  /* 0x0000009009057220 */ /* 0x001fe20000410000 */
[----:B------:R-:W-:Y:S02]  /*5670*/  MOV R9, UR37 ;  /* 0x0000002500097c02 */ /* 0x000fe40008000f00 */
[----:B--2---:R-:W-:Y:S01]  /*5680*/  MOV R11, UR38 ;  /* 0x00000026000b7c02 */ /* 0x004fe20008000f00 */
[----:B------:R-:W-:Y:S01]  /*5690*/  MUFU.SIN R194, R13 ;  /* 0x0000000d00c27308 */ /* 0x000fe20000000400 */
[----:B------:R0:W-:Y:S02]  /*56a0*/  STS [R7.X4+0xf00], R6 ;  /* 0x000f000607007388 */ /* 0x0001e40000004800 */
[----:B------:R-:W-:-:S05]  /*56b0*/  SEL R150, R11, R134, !P2 ;  /* 0x000000860b967207 */ /* 0x000fca0005000000 */
[----:B------:R1:W-:Y:S01]  /*56c0*/  MUFU.COS R154, R13 ;  /* 0x0000000d009a7308 */ /* 0x0003e20000000000 */
[----:B------:R-:W-:Y:S07]  /*56d0*/  STS [R14.X4+0xf80], R143 ;  /* 0x000f808f0e007388 */ /* 0x000fee0000004800 */
[----:B------:R-:W-:Y:S01]  /*56e0*/  MUFU.SIN R190, R8 ;  /* 0x0000000800be7308 */ /* 0x000fe20000000400 */
[----:B-1----:R-:W-:Y:S01]  /*56f0*/  LEA.HI.SX32 R13, R0, R0, 0x1b ;  /* 0x00000000000d7211 */ /* 0x002fe200078fdaff */
[----:B------:R-:W-:-:S06]  /*5700*/  NOP ;  /* 0x0000000000007918 */ /* 0x000fcc0000000000 */
[----:B------:R1:W-:Y:S01]  /*5710*/  MUFU.COS R158, R8 ;  /* 0x00000008009e7308 */ /* 0x0003e20000000000 */
[----:B------:R-:W-:Y:S04]  /*5720*/  LDS R31, [R13.X4+0x8] ;  /* 0x000008000d1f7984 */ /* 0x000fe80000004800 */
[----:B------:R-:W-:Y:S01]  /*5730*/  LDS R30, [R13.X4+0xc] ;  /* 0x00000c000d1e7984 */ /* 0x000fe20000004800 */
[----:B-1----:R-:W-:Y:S02]  /*5740*/  MOV R8, UR36 ;  /* 0x0000002400087c02 */ /* 0x002fe40008000f00 */
        /* <DEDUP_REMOVED lines=18> */
[----:B-1----:R-:W-:Y:S04]  /*5870*/  LDS R15, [R13.X4+0x48] ;  /* 0x000048000d0f7984 */ /* 0x002fe80000004800 */
        /* <DEDUP_REMOVED lines=13> */
[----:B------:R-:W-:Y:S04]  /*5950*/  LDS R14, [R13.X4] ;  /* 0x000000000d0e7984 */ /* 0x000fe80000004800 */
[----:B------:R1:W2:Y:S04]  /*5960*/  LDS R0, [R13.X4+0x4] ;  /* 0x000004000d007984 */ /* 0x0002a80000004800 */
[----:B------:R3:W-:Y:S04]  /*5970*/  STS.64 [R150.X8+0x2550], R4 ;  /* 0x0025500496007388 */ /* 0x0007e80000008a00 */
[----:B------:R-:W5:Y:S01]  /*5980*/  LDG.E.64 R8, [R8.64] ;  /* 0x0000001c08087981 */ /* 0x000f62000c1e1b00 */
[----:B0-----:R-:W-:Y:S01]  /*5990*/  FMUL.FTZ R7, R86, UR42 ;  /* 0x0000002a56077c20 */ /* 0x001fe20008410000 */
[----:B------:R-:W-:Y:S01]  /*59a0*/  MOV R11, 0x10 ;  /* 0x00000010000b7802 */ /* 0x000fe20000000f00 */
[----:B-1----:R-:W-:-:S02]  /*59b0*/  FMUL.FTZ R13, R81, UR42 ;  /* 0x0000002a510d7c20 */ /* 0x002fc40008410000 */
[----:B------:R-:W-:Y:S02]  /*59c0*/  FMUL.RZ R151, R7, 0.15915493667125701904 ;  /* 0x3e22f98307977820 */ /* 0x000fe4000040c000 */
[----:B------:R-:W-:Y:S01]  /*59d0*/  CS2R R6, SRZ ;  /* 0x0000000000067805 */ /* 0x000fe2000001ff00 */
[----:B------:R-:W-:Y:S01]  /*59e0*/  @!P1 IMAD.WIDE R10, R10, R11, UR30 ;  /* 0x0000001e0a0a9e25 */ /* 0x000fe2000f8e020b */
[----:B------:R-:W-:Y:S03]  /*59f0*/  BAR.SYNC.DEFER_BLOCKING 0x0 ;  /* 0x0000000000007b1d */ /* 0x000fe60000010000 */
[----:B------:R-:W-:Y:S02]  /*5a00*/  FMUL.RZ R153, R13, 0.15915493667125701904 ;  /* 0x3e22f9830d997820 */ /* 0x000fe4000040c000 */
[----:B------:R-:W-:-:S04]  /*5a10*/  FMUL.FTZ R13, R76, UR42 ;  /* 0x0000002a4c0d7c20 */ /* 0x000fc80008410000 */
[----:B------:R-:W-:Y:S02]  /*5a20*/  FMUL.RZ R162, R13, 0.15915493667125701904 ;  /* 0x3e22f9830da27820 */ /* 0x000fe4000040c000 */
[C---:B------:R-:W-:Y:S01]  /*5a30*/  FMUL.FTZ R13, R12.reuse, R95 ;  /* 0x0000005f0c0d7220 */ /* 0x040fe20000410000 */
[----:B------:R-:W-:Y:S01]  /*5a40*/  MUFU.SIN R186, R151 ;  /* 0x0000009700ba7308 */ /* 0x000fe20000000400 */
[----:B------:R0:W5:Y:S07]  /*5a50*/  @!P1 LDG.E.64 R6, [R10.64+0x8] ;  /* 0x0000081c0a069981 */ /* 0x00016e000c1e1b00 */
[----:B------:R1:W-:Y:S01]  /*5a60*/  MUFU.COS R160, R151 ;  /* 0x0000009700a07308 */ /* 0x0003e20000000000 */
[----:B0-----:R-:W-:-:S02]  /*5a70*/  FMUL.FTZ R10, R12, R94 ;  /* 0x0000005e0c0a7220 */ /* 0x001fc40000410000 */
[----:B------:R-:W-:-:S05]  /*5a80*/  FMUL.FTZ R11, R12, R93 ;  /* 0x0000005d0c0b7220 */ /* 0x000fca0000410000 */
[----:B------:R-:W-:Y:S01]  /*5a90*/  MUFU.EX2 R13, R13 ;  /* 0x0000000d000d7308 */ /* 0x000fe20000000800 */
[C---:B-1----:R-:W-:Y:S02]  /*5aa0*/  FMUL.FTZ R151, R12.reuse, R91 ;  /* 0x0000005b0c977220 */ /* 0x042fe40000410000 */
[----:B---3--:R-:W-:-:S05]  /*5ab0*/  FMUL.FTZ R150, R12, R92 ;  /* 0x0000005c0c967220 */ /* 0x008fca0000410000 */
[----:B------:R-:W0:Y:S08]  /*5ac0*/  MUFU.EX2 R10, R10 ;  /* 0x0000000a000a7308 */ /* 0x000e300000000800 */
[----:B------:R-:W1:Y:S01]  /*5ad0*/  MUFU.EX2 R11, R11 ;  /* 0x0000000b000b7308 */ /* 0x000e620000000800 */
[----:B--2---:R-:W-:-:S07]  /*5ae0*/  FMUL.FTZ R243, R0, R97 ;  /* 0x0000006100f37220 */ /* 0x004fce0000410000 */
[----:B------:R-:W2:Y:S01]  /*5af0*/  MUFU.EX2 R151, R151 ;  /* 0x0000009700977308 */ /* 0x000ea20000000800 */
[----:B0-----:R-:W-:-:S07]  /*5b00*/  FMUL.FTZ R203, R10, R203 ;  /* 0x000000cb0acb7220 */ /* 0x001fce0000410000 */
[----:B------:R-:W-:Y:S01]  /*5b10*/  MUFU.SIN R184, R153 ;  /* 0x0000009900b87308 */ /* 0x000fe20000000400 */
[----:B------:R-:W-:-:S07]  /*5b20*/  FMUL.FTZ R202, R10, R202 ;  /* 0x000000ca0aca7220 */ /* 0x000fce0000410000 */
[----:B------:R0:W-:Y:S01]  /*5b30*/  MUFU.COS R185, R153 ;  /* 0x0000009900b97308 */ /* 0x0001e20000000000 */
[----:B------:R-:W-:-:S07]  /*5b40*/  FMUL.FTZ R10, R12, R89 ;  /* 0x000000590c0a7220 */ /* 0x000fce0000410000 */
[----:B------:R-:W3:Y:S01]  /*5b50*/  MUFU.EX2 R150, R150 ;  /* 0x0000009600967308 */ /* 0x000ee20000000800 */
[----:B0-----:R-:W-:Y:S02]  /*5b60*/  FMUL.FTZ R153, R12, R90 ;  /* 0x0000005a0c997220 */ /* 0x001fe40000410000 */
[----:B------:R-:W-:Y:S02]  /*5b70*/  FMUL.FTZ R204, R13, R204 ;  /* 0x000000cc0dcc7220 */ /* 0x000fe40000410000 */
[----:B------:R-:W-:Y:S02]  /*5b80*/  FMUL.FTZ R157, R14, R97 ;  /* 0x000000610e9d7220 */ /* 0x000fe40000410000 */
[----:B------:R-:W-:Y:S01]  /*5b90*/  FMUL.FTZ R243, R112, R243 ;  /* 0x000000f370f37220 */ /* 0x000fe20000410000 */
[----:B------:R-:W0:Y:S01]  /*5ba0*/  MUFU.EX2 R153, R153 ;  /* 0x0000009900997308 */ /* 0x000e220000000800 */
[C---:B-1----:R-:W-:Y:S02]  /*5bb0*/  FMUL.FTZ R201, R11.reuse, R201 ;  /* 0x000000c90bc97220 */ /* 0x042fe40000410000 */
[----:B------:R-:W-:-:S02]  /*5bc0*/  FMUL.FTZ R200, R11, R200 ;  /* 0x000000c80bc87220 */ /* 0x000fc40000410000 */
[----:B------:R-:W-:Y:S02]  /*5bd0*/  FMUL.FTZ R205, R13, R205 ;  /* 0x000000cd0dcd7220 */ /* 0x000fe40000410000 */
[----:B------:R-:W-:Y:S01]  /*5be0*/  FMUL.FTZ R244, R112, R157 ;  /* 0x0000009d70f47220 */ /* 0x000fe20000410000 */
[----:B------:R1:W-:Y:S01]  /*5bf0*/  MUFU.EX2 R11, R10 ;  /* 0x0000000a000b7308 */ /* 0x0003e20000000800 */
[----:B--2---:R-:W-:Y:S02]  /*5c00*/  FMUL.FTZ R197, R151, R152 ;  /* 0x0000009897c57220 */ /* 0x004fe40000410000 */
[----:B------:R-:W-:Y:S02]  /*5c10*/  FMUL.FTZ R13, R12, R88 ;  /* 0x000000580c0d7220 */ /* 0x000fe40000410000 */
[C---:B------:R-:W-:Y:S02]  /*5c20*/  FMUL.FTZ R152, R204.reuse, R244 ;  /* 0x000000f4cc987220 */ /* 0x040fe40000410000 */
[----:B-1----:R-:W-:-:S02]  /*5c30*/  FMUL.FTZ R10, R204, R243 ;  /* 0x000000f3cc0a7220 */ /* 0x002fc40000410000 */
[----:B------:R-:W-:Y:S02]  /*5c40*/  FMUL.FTZ R237, R31, R95 ;  /* 0x0000005f1fed7220 */ /* 0x000fe40000410000 */
[----:B------:R-:W-:Y:S02]  /*5c50*/  FFMA.FTZ R10, R205, R244, -R10 ;  /* 0x000000f4cd0a7223 */ /* 0x000fe4000001080a */
[C---:B---3--:R-:W-:Y:S02]  /*5c60*/  FMUL.FTZ R199, R150.reuse, R199 ;  /* 0x000000c796c77220 */ /* 0x048fe40000410000 */
[----:B------:R-:W-:Y:S02]  /*5c70*/  FMUL.FTZ R198, R150, R198 ;  /* 0x000000c696c67220 */ /* 0x000fe40000410000 */
[----:B------:R-:W-:Y:S02]  /*5c80*/  FMUL.FTZ R150, R12, R87 ;  /* 0x000000570c967220 */ /* 0x000fe40000410000 */
[----:B------:R-:W-:-:S02]  /*5c90*/  FMUL.FTZ R241, R30, R95 ;  /* 0x0000005f1ef17220 */ /* 0x000fc40000410000 */
[----:B------:R-:W-:Y:S02]  /*5ca0*/  FFMA.FTZ R152, R205, R243, R152 ;  /* 0x000000f3cd987223 */ /* 0x000fe40000010098 */
[C---:B------:R-:W-:Y:S01]  /*5cb0*/  FFMA.FTZ R10, R110.reuse, R237, R10 ;  /* 0x000000ed6e0a7223 */ /* 0x040fe2000001000a */
[----:B------:R-:W1:Y:S01]  /*5cc0*/  MUFU.EX2 R13, R13 ;  /* 0x0000000d000d7308 */ /* 0x000e620000000800 */
[C---:B0-----:R-:W-:Y:S02]  /*5cd0*/  FMUL.FTZ R195, R153.reuse, R154 ;  /* 0x0000009a99c37220 */ /* 0x041fe40000410000 */
[----:B------:R-:W-:Y:S02]  /*5ce0*/  FMUL.FTZ R194, R153, R194 ;  /* 0x000000c299c27220 */ /* 0x000fe40000410000 */
[----:B------:R-:W-:Y:S02]  /*5cf0*/  FFMA.FTZ R152, R110, R241, R152 ;  /* 0x000000f16e987223 */ /* 0x000fe40000010098 */
[----:B------:R-:W-:Y:S01]  /*5d00*/  FMUL.FTZ R153, R202, R10 ;  /* 0x0000000aca997220 */ /* 0x000fe20000410000 */
[----:B------:R-:W-:Y:S01]  /*5d10*/  MUFU.SIN R155, R189 ;  /* 0x000000bd009b7308 */ /* 0x000fe20000000400 */
[----:B------:R-:W-:-:S02]  /*5d20*/  FMUL.FTZ R196, R151, R196 ;  /* 0x000000c497c47220 */ /* 0x000fc40000410000 */
[----:B------:R-:W-:-:S05]  /*5d30*/  FMUL.FTZ R151, R202, R152 ;  /* 0x00000098ca977220 */ /* 0x000fca0000410000 */
[----:B------:R-:W0:Y:S01]  /*5d40*/  MUFU.EX2 R150, R150 ;  /* 0x0000009600967308 */ /* 0x000e220000000800 */
[C---:B------:R-:W-:Y:S02]  /*5d50*/  FFMA.FTZ R153, R203.reuse, R152, R153 ;  /* 0x00000098cb997223 */ /* 0x040fe40000010099 */
[----:B------:R-:W-:Y:S02]  /*5d60*/  FMUL.FTZ R152, R28, R94 ;  /* 0x0000005e1c987220 */ /* 0x000fe40000410000 */
[----:B------:R-:W-:-:S03]  /*5d70*/  FFMA.FTZ R151, R203, R10, -R151 ;  /* 0x0000000acb977223 */ /* 0x000fc60000010897 */
[----:B------:R-:W2:Y:S01]  /*5d80*/  MUFU.COS R189, R189 ;  /* 0x000000bd00bd7308 */ /* 0x000ea20000000000 */
[----:B------:R-:W-:Y:S02]  /*5d90*/  FMUL.FTZ R240, R29, R94 ;  /* 0x0000005e1df07220 */ /* 0x000fe40000410000 */
[C---:B------:R-:W-:Y:S02]  /*5da0*/  FFMA.FTZ R153, R111.reuse, R152, R153 ;  /* 0x000000986f997223 */ /* 0x040fe40000010099 */
[----:B------:R-:W-:Y:S02]  /*5db0*/  FFMA.FTZ R151, R111, R240, R151 ;  /* 0x000000f06f977223 */ /* 0x000fe40000010097 */
[----:B------:R-:W-:Y:S02]  /*5dc0*/  FMUL.FTZ R154, R200, R153 ;  /* 0x00000099c89a7220 */ /* 0x000fe40000410000 */
[C---:B-1----:R-:W-:Y:S02]  /*5dd0*/  FMUL.FTZ R191, R13.reuse, R158 ;  /* 0x0000009e0dbf7220 */ /* 0x042fe40000410000 */
[----:B------:R-:W-:-:S02]  /*5de0*/  FMUL.FTZ R190, R13, R190 ;  /* 0x000000be0dbe7220 */ /* 0x000fc40000410000 */
[C---:B------:R-:W-:Y:S02]  /*5df0*/  FMUL.FTZ R13, R12.reuse, R81 ;  /* 0x000000510c0d7220 */ /* 0x040fe40000410000 */
[----:B------:R-:W-:Y:S02]  /*5e00*/  FMUL.FTZ R193, R11, R156 ;  /* 0x0000009c0bc17220 */ /* 0x000fe40000410000 */
[----:B------:R-:W-:Y:S02]  /*5e10*/  FMUL.FTZ R10, R12, R86 ;  /* 0x000000560c0a7220 */ /* 0x000fe40000410000 */
[----:B0-----:R-:W-:Y:S02]  /*5e20*/  FMUL.FTZ R188, R150, R155 ;  /* 0x0000009b96bc7220 */ /* 0x001fe40000410000 */
[-C--:B------:R-:W-:Y:S02]  /*5e30*/  FMUL.FTZ R156, R200, R151.reuse ;  /* 0x00000097c89c7220 */ /* 0x080fe40000410000 */
[----:B------:R-:W-:-:S02]  /*5e40*/  FFMA.FTZ R154, R201, R151, -R154 ;  /* 0x00000097c99a7223 */ /* 0x000fc4000001089a */
[----:B------:R-:W-:Y:S02]  /*5e50*/  FMUL.FTZ R155, R27, R93 ;  /* 0x0000005d1b9b7220 */ /* 0x000fe40000410000 */
[----:B------:R-:W-:Y:S01]  /*5e60*/  FMUL.FTZ R192, R11, R192 ;  /* 0x000000c00bc07220 */ /* 0x000fe20000410000 */
[----:B------:R-:W0:Y:S01]  /*5e70*/  MUFU.EX2 R13, R13 ;  /* 0x0000000d000d7308 */ /* 0x000e220000000800 */
[----:B------:R-:W-:Y:S02]  /*5e80*/  FFMA.FTZ R156, R201, R153, R156 ;  /* 0x00000099c99c7223 */ /* 0x000fe4000001009c */
[----:B------:R-:W-:Y:S02]  /*5e90*/  FMUL.FTZ R239, R26, R93 ;  /* 0x0000005d1aef7220 */ /* 0x000fe40000410000 */
[----:B------:R-:W-:-:S03]  /*5ea0*/  FFMA.FTZ R154, R108, R155, R154 ;  /* 0x0000009b6c9a7223 */ /* 0x000fc6000001009a */
[----:B------:R1:W-:Y:S01]  /*5eb0*/  MUFU.EX2 R11, R10 ;  /* 0x0000000a000b7308 */ /* 0x0003e20000000800 */
[----:B--2---:R-:W-:Y:S02]  /*5ec0*/  FMUL.FTZ R189, R150, R189 ;  /* 0x000000bd96bd7220 */ /* 0x004fe40000410000 */
[----:B------:R-:W-:Y:S02]  /*5ed0*/  FMUL.FTZ R150, R73, UR42 ;  /* 0x0000002a49967c20 */ /* 0x000fe40008410000 */
[----:B------:R-:W-:Y:S02]  /*5ee0*/  FFMA.FTZ R156, R108, R239, R156 ;  /* 0x000000ef6c9c7223 */ /* 0x000fe4000001009c */
[----:B-1----:R-:W-:Y:S01]  /*5ef0*/  FMUL.FTZ R10, R12, R76 ;  /* 0x0000004c0c0a7220 */ /* 0x002fe20000410000 */
[----:B------:R-:W-:Y:S01]  /*5f00*/  MUFU.SIN R182, R162 ;  /* 0x000000a200b67308 */ /* 0x000fe20000000400 */
[----:B------:R-:W-:Y:S02]  /*5f10*/  FMUL.FTZ R153, R198, R154 ;  /* 0x0000009ac6997220 */ /* 0x000fe40000410000 */
[----:B------:R-:W-:-:S05]  /*5f20*/  FMUL.RZ R157, R150, 0.15915493667125701904 ;  /* 0x3e22f983969d7820 */ /* 0x000fca000040c000 */
[----:B------:R-:W-:Y:S01]  /*5f30*/  MUFU.COS R162, R162 ;  /* 0x000000a200a27308 */ /* 0x000fe20000000000 */
[-C--:B------:R-:W-:Y:S02]  /*5f40*/  FMUL.FTZ R150, R198, R156.reuse ;  /* 0x0000009cc6967220 */ /* 0x080fe40000410000 */
[----:B------:R-:W-:-:S05]  /*5f50*/  FFMA.FTZ R153, R199, R156, R153 ;  /* 0x0000009cc7997223 */ /* 0x000fca0000010099 */
[----:B------:R-:W1:Y:S01]  /*5f60*/  MUFU.EX2 R151, R10 ;  /* 0x0000000a00977308 */ /* 0x000e620000000800 */
[----:B------:R-:W-:Y:S02]  /*5f70*/  FMUL.FTZ R156, R24, R92 ;  /* 0x0000005c189c7220 */ /* 0x000fe40000410000 */
[----:B------:R-:W-:Y:S02]  /*5f80*/  FFMA.FTZ R150, R199, R154, -R150 ;  /* 0x0000009ac7967223 */ /* 0x000fe40000010896 */
[----:B------:R-:W-:Y:S02]  /*5f90*/  FMUL.FTZ R154, R25, R92 ;  /* 0x0000005c199a7220 */ /* 0x000fe40000410000 */
[----:B------:R-:W-:Y:S02]  /*5fa0*/  FFMA.FTZ R153, R109, R156, R153 ;  /* 0x0000009c6d997223 */ /* 0x000fe40000010099 */
[C---:B0-----:R-:W-:Y:S02]  /*5fb0*/  FMUL.FTZ R185, R13.reuse, R185 ;  /* 0x000000b90db97220 */ /* 0x041fe40000410000 */
[----:B------:R-:W-:-:S02]  /*5fc0*/  FMUL.FTZ R184, R13, R184 ;  /* 0x000000b80db87220 */ /* 0x000fc40000410000 */
[----:B------:R-:W-:Y:S02]  /*5fd0*/  FFMA.FTZ R150, R109, R154, R150 ;  /* 0x0000009a6d967223 */ /* 0x000fe40000010096 */
[----:B------:R-:W-:Y:S02]  /*5fe0*/  FMUL.FTZ R13, R196, R153 ;  /* 0x00000099c40d7220 */ /* 0x000fe40000410000 */
[C---:B-1----:R-:W-:Y:S02]  /*5ff0*/  FMUL.FTZ R183, R151.reuse, R162 ;  /* 0x000000a297b77220 */ /* 0x042fe40000410000 */
[----:B------:R-:W-:Y:S02]  /*6000*/  FMUL.FTZ R182, R151, R182 ;  /* 0x000000b697b67220 */ /* 0x000fe40000410000 */
[----:B------:R-:W-:Y:S02]  /*6010*/  FFMA.FTZ R151, R197, R150, -R13 ;  /* 0x00000096c5977223 */ /* 0x000fe4000001080d */
[----:B------:R-:W-:-:S02]  /*6020*/  FMUL.FTZ R13, R5, R204 ;  /* 0x000000cc050d7220 */ /* 0x000fc40000410000 */
[----:B------:R-:W-:Y:S02]  /*6030*/  FMUL.FTZ R158, R196, R150 ;  /* 0x00000096c49e7220 */ /* 0x000fe40000410000 */
[----:B------:R-:W-:Y:S02]  /*6040*/  FMUL.FTZ R159, R23, R91 ;  /* 0x0000005b179f7220 */ /* 0x000fe40000410000 */
[----:B------:R-:W-:Y:S02]  /*6050*/  FMUL.FTZ R10, R12, R73 ;  /* 0x000000490c0a7220 */ /* 0x000fe40000410000 */
[C---:B------:R-:W-:Y:S02]  /*6060*/  FMUL.FTZ R150, R4.reuse, R204 ;  /* 0x000000cc04967220 */ /* 0x040fe40000410000 */
[----:B------:R-:W-:Y:S01]  /*6070*/  FFMA.FTZ R13, R4, R205, -R13 ;  /* 0x000000cd040d7223 */ /* 0x000fe2000001080d */
[----:B------:R-:W-:Y:S01]  /*6080*/  MUFU.COS R181, R157 ;  /* 0x0000009d00b57308 */ /* 0x000fe20000000000 */
[----:B------:R-:W-:-:S02]  /*6090*/  FMUL.FTZ R187, R11, R160 ;  /* 0x000000a00bbb7220 */ /* 0x000fc40000410000 */
[----:B------:R-:W-:Y:S02]  /*60a0*/  FMUL.FTZ R186, R11, R186 ;  /* 0x000000ba0bba7220 */ /* 0x000fe40000410000 */
[----:B------:R-:W-:Y:S02]  /*60b0*/  FFMA.FTZ R158, R197, R153, R158 ;  /* 0x00000099c59e7223 */ /* 0x000fe4000001009e */
[----:B------:R-:W-:Y:S01]  /*60c0*/  FFMA.FTZ R153, R106, R159, R151 ;  /* 0x0000009f6a997223 */ /* 0x000fe20000010097 */
[----:B------:R0:W-:Y:S01]  /*60d0*/  MUFU.SIN R11, R157 ;  /* 0x0000009d000b7308 */ /* 0x0001e20000000400 */
[----:B------:R-:W-:Y:S02]  /*60e0*/  FFMA.FTZ R150, R5, R205, R150 ;  /* 0x000000cd05967223 */ /* 0x000fe40000010096 */
[----:B------:R-:W-:Y:S02]  /*60f0*/  FMUL.FTZ R151, R202, R13 ;  /* 0x0000000dca977220 */ /* 0x000fe40000410000 */
[----:B0-----:R-:W-:-:S03]  /*6100*/  FMUL.FTZ R157, R22, R91 ;  /* 0x0000005b169d7220 */ /* 0x001fc60000410000 */
[----:B------:R-:W0:Y:S01]  /*6110*/  MUFU.EX2 R10, R10 ;  /* 0x0000000a000a7308 */ /* 0x000e220000000800 */
[CC--:B------:R-:W-:Y:S02]  /*6120*/  FFMA.FTZ R151, R203.reuse, R150.reuse, R151 ;  /* 0x00000096cb977223 */ /* 0x0c0fe40000010097 */
[----:B------:R-:W-:Y:S02]  /*6130*/  FFMA.FTZ R160, R106, R157, R158 ;  /* 0x0000009d6aa07223 */ /* 0x000fe4000001009e */
[----:B------:R-:W-:Y:S02]  /*6140*/  FMUL.FTZ R158, R202, R150 ;  /* 0x00000096ca9e7220 */ /* 0x000fe40000410000 */
[C---:B------:R-:W-:Y:S02]  /*6150*/  FMUL.FTZ R162, R194.reuse, R160 ;  /* 0x000000a0c2a27220 */ /* 0x040fe40000410000 */
[----:B------:R-:W-:Y:S02]  /*6160*/  FMUL.FTZ R161, R194, R153 ;  /* 0x00000099c2a17220 */ /* 0x000fe40000410000 */
[----:B------:R-:W-:-:S02]  /*6170*/  FFMA.FTZ R13, R203, R13, -R158 ;  /* 0x0000000dcb0d7223 */ /* 0x000fc4000001089e */
[C---:B------:R-:W-:Y:S02]  /*6180*/  FMUL.FTZ R150, R200.reuse, R151 ;  /* 0x00000097c8967220 */ /* 0x040fe40000410000 */
[----:B------:R-:W-:Y:S02]  /*6190*/  FFMA.FTZ R153, R195, R153, -R162 ;  /* 0x00000099c3997223 */ /* 0x000fe400000108a2 */
[----:B------:R-:W-:Y:S02]  /*61a0*/  FMUL.FTZ R158, R21, R90 ;  /* 0x0000005a159e7220 */ /* 0x000fe40000410000 */
[----:B------:R-:W-:Y:S02]  /*61b0*/  FFMA.FTZ R161, R195, R160, R161 ;  /* 0x000000a0c3a17223 */ /* 0x000fe400000100a1 */
[-C--:B------:R-:W-:Y:S02]  /*61c0*/  FMUL.FTZ R162, R200, R13.reuse ;  /* 0x0000000dc8a27220 */ /* 0x080fe40000410000 */
[----:B------:R-:W-:-:S02]  /*61d0*/  FFMA.FTZ R150, R201, R13, -R150 ;  /* 0x0000000dc9967223 */ /* 0x000fc40000010896 */
[----:B------:R-:W-:Y:S02]  /*61e0*/  FMUL.FTZ R160, R20, R90 ;  /* 0x0000005a14a07220 */ /* 0x000fe40000410000 */
[----:B------:R-:W-:Y:S02]  /*61f0*/  FFMA.FTZ R153, R107, R158, R153 ;  /* 0x0000009e6b997223 */ /* 0x000fe40000010099 */
[----:B------:R-:W-:Y:S02]  /*6200*/  FFMA.FTZ R162, R201, R151, R162 ;  /* 0x00000097c9a27223 */ /* 0x000fe400000100a2 */
[----:B------:R-:W-:Y:S02]  /*6210*/  FMUL.FTZ R13, R198, R150 ;  /* 0x00000096c60d7220 */ /* 0x000fe40000410000 */
[----:B------:R-:W-:Y:S02]  /*6220*/  FFMA.FTZ R161, R107, R160, R161 ;  /* 0x000000a06ba17223 */ /* 0x000fe400000100a1 */
[----:B0-----:R-:W-:-:S02]  /*6230*/  FMUL.FTZ R181, R10, R181 ;  /* 0x000000b50ab57220 */ /* 0x001fc40000410000 */
[----:B------:R-:W-:Y:S02]  /*6240*/  FMUL.FTZ R180, R10, R11 ;  /* 0x0000000b0ab47220 */ /* 0x000fe40000410000 */
[C---:B------:R-:W-:Y:S02]  /*6250*/  FMUL.FTZ R10, R192.reuse, R153 ;  /* 0x00000099c00a7220 */ /* 0x040fe40000410000 */
[-C--:B------:R-:W-:Y:S02]  /*6260*/  FFMA.FTZ R13, R199, R162.reuse, R13 ;  /* 0x000000a2c70d7223 */ /* 0x080fe4000001000d */
[-C--:B------:R-:W-:Y:S02]  /*6270*/  FMUL.FTZ R164, R192, R161.reuse ;  /* 0x000000a1c0a47220 */ /* 0x080fe40000410000 */
[----:B------:R-:W-:Y:S02]  /*6280*/  FMUL.FTZ R162, R198, R162 ;  /* 0x000000a2c6a27220 */ /* 0x000fe40000410000 */
[----:B------:R-:W-:-:S02]  /*6290*/  FFMA.FTZ R11, R193, R161, R10 ;  /* 0x000000a1c10b7223 */ /* 0x000fc4000001000a */
[----:B------:R-:W-:Y:S02]  /*62a0*/  FMUL.FTZ R161, R18, R89 ;  /* 0x0000005912a17220 */ /* 0x000fe40000410000 */
[----:B------:R-:W-:Y:S02]  /*62b0*/  FFMA.FTZ R164, R193, R153, -R164 ;  /* 0x00000099c1a47223 */ /* 0x000fe400000108a4 */
[----:B------:R-:W-:Y:S02]  /*62c0*/  FMUL.FTZ R235, R19, R89 ;  /* 0x0000005913eb7220 */ /* 0x000fe40000410000 */
[----:B------:R-:W-:Y:S02]  /*62d0*/  FFMA.FTZ R162, R199, R150, -R162 ;  /* 0x00000096c7a27223 */ /* 0x000fe400000108a2 */
[----:B------:R-:W-:Y:S02]  /*62e0*/  FMUL.FTZ R10, R196, R13 ;  /* 0x0000000dc40a7220 */ /* 0x000fe40000410000 */
[----:B------:R-:W-:-:S02]  /*62f0*/  FFMA.FTZ R11, R104, R161, R11 ;  /* 0x000000a1680b7223 */ /* 0x000fc4000001000b */
[----:B------:R-:W-:Y:S02]  /*6300*/  FFMA.FTZ R164, R104, R235, R164 ;  /* 0x000000eb68a47223 */ /* 0x000fe400000100a4 */
[-C--:B------:R-:W-:Y:S02]  /*6310*/  FMUL.FTZ R150, R196, R162.reuse ;  /* 0x000000a2c4967220 */ /* 0x080fe40000410000 */
[C---:B------:R-:W-:Y:S02]  /*6320*/  FFMA.FTZ R162, R197.reuse, R162, -R10 ;  /* 0x000000a2c5a27223 */ /* 0x040fe4000001080a */
[C---:B------:R-:W-:Y:S02]  /*6330*/  FMUL.FTZ R151, R190.reuse, R11 ;  /* 0x0000000bbe977220 */ /* 0x040fe40000410000 */
[----:B------:R-:W-:Y:S02]  /*6340*/  FMUL.FTZ R166, R190, R164 ;  /* 0x000000a4bea67220 */ /* 0x000fe40000410000 */
[----:B------:R-:W-:-:S02]  /*6350*/  FFMA.FTZ R150, R197, R13, R150 ;  /* 0x0000000dc5967223 */ /* 0x000fc40000010096 */
[C---:B------:R-:W-:Y:S02]  /*6360*/  FMUL.FTZ R13, R194.reuse, R162 ;  /* 0x000000a2c20d7220 */ /* 0x040fe40000410000 */
[----:B------:R-:W-:Y:S02]  /*6370*/  FFMA.FTZ R151, R191, R164, -R151 ;  /* 0x000000a4bf977223 */ /* 0x000fe40000010897 */
[----:B------:R-:W-:Y:S02]  /*6380*/  FMUL.FTZ R206, R17, R88 ;  /* 0x0000005811ce7220 */ /* 0x000fe40000410000 */
[----:B------:R-:W-:Y:S02]  /*6390*/  FFMA.FTZ R166, R191, R11, R166 ;  /* 0x0000000bbfa67223 */ /* 0x000fe400000100a6 */
[-C--:B------:R-:W-:Y:S02]  /*63a0*/  FMUL.FTZ R11, R194, R150.reuse ;  /* 0x00000096c20b7220 */ /* 0x080fe40000410000 */
[----:B------:R-:W-:-:S02]  /*63b0*/  FFMA.FTZ R13, R195, R150, R13 ;  /* 0x00000096c30d7223 */ /* 0x000fc4000001000d */
[----:B------:R-:W-:Y:S02]  /*63c0*/  FMUL.FTZ R10, R16, R88 ;  /* 0x00000058100a7220 */ /* 0x000fe40000410000 */
[----:B------:R-:W-:Y:S02]  /*63d0*/  FFMA.FTZ R151, R105, R206, R151 ;  /* 0x000000ce69977223 */ /* 0x000fe40000010097 */
[----:B------:R-:W-:Y:S02]  /*63e0*/  FFMA.FTZ R162, R195, R162, -R11 ;  /* 0x000000a2c3a27223 */ /* 0x000fe4000001080b */
[----:B------:R-:W-:Y:S02]  /*63f0*/  FMUL.FTZ R150, R192, R13 ;  /* 0x0000000dc0967220 */ /* 0x000fe40000410000 */
[----:B------:R-:W-:Y:S02]  /*6400*/  FFMA.FTZ R166, R105, R10, R166 ;  /* 0x0000000a69a67223 */ /* 0x000fe400000100a6 */
[----:B------:R-:W-:-:S02]  /*6410*/  FMUL.FTZ R153, R188, R151 ;  /* 0x00000097bc997220 */ /* 0x000fc40000410000 */
[-C--:B------:R-:W-:Y:S02]  /*6420*/  FFMA.FTZ R150, R193, R162.reuse, -R150 ;  /* 0x000000a2c1967223 */ /* 0x080fe40000010896 */
[----:B------:R-:W-:Y:S02]  /*6430*/  FMUL.FTZ R11, R68, UR42 ;  /* 0x0000002a440b7c20 */ /* 0x000fe40008410000 */
[----:B------:R-:W-:Y:S02]  /*6440*/  FMUL.FTZ R162, R192, R162 ;  /* 0x000000a2c0a27220 */ /* 0x000fe40000410000 */
[-C--:B------:R-:W-:Y:S02]  /*6450*/  FMUL.FTZ R164, R188, R166.reuse ;  /* 0x000000a6bca47220 */ /* 0x080fe40000410000 */
[----:B------:R-:W-:Y:S02]  /*6460*/  FFMA.FTZ R153, R189, R166, R153 ;  /* 0x000000a6bd997223 */ /* 0x000fe40000010099 */
[----:B------:R-:W-:-:S02]  /*6470*/  FMUL.FTZ R225, R148, R87 ;  /* 0x0000005794e17220 */ /* 0x000fc40000410000 */
[----:B------:R-:W-:Y:S02]  /*6480*/  FMUL.RZ R167, R11, 0.15915493667125701904 ;  /* 0x3e22f9830ba77820 */ /* 0x000fe4000040c000 */
[----:B------:R-:W-:Y:S02]  /*6490*/  FFMA.FTZ R162, R193, R13, R162 ;  /* 0x0000000dc1a27223 */ /* 0x000fe400000100a2 */
[----:B------:R-:W-:Y:S02]  /*64a0*/  FFMA.FTZ R164, R189, R151, -R164 ;  /* 0x00000097bda47223 */ /* 0x000fe400000108a4 */
[----:B------:R-:W-:Y:S02]  /*64b0*/  FMUL.FTZ R11, R15, R87 ;  /* 0x000000570f0b7220 */ /* 0x000fe40000410000 */
[----:B------:R-:W-:Y:S02]  /*64c0*/  FFMA.FTZ R163, R102, R225, R153 ;  /* 0x000000e166a37223 */ /* 0x000fe40000010099 */
[----:B------:R-:W-:-:S02]  /*64d0*/  FMUL.FTZ R13, R190, R162 ;  /* 0x000000a2be0d7220 */ /* 0x000fc40000410000 */
[-C--:B------:R-:W-:Y:S02]  /*64e0*/  FMUL.FTZ R153, R190, R150.reuse ;  /* 0x00000096be997220 */ /* 0x080fe40000410000 */
[----:B------:R-:W-:Y:S02]  /*64f0*/  FFMA.FTZ R164, R102, R11, R164 ;  /* 0x0000000b66a47223 */ /* 0x000fe400000100a4 */
[C---:B------:R-:W-:Y:S02]  /*6500*/  FMUL.FTZ R165, R186.reuse, R163 ;  /* 0x000000a3baa57220 */ /* 0x040fe40000410000 */
[C---:B------:R-:W-:Y:S02]  /*6510*/  FFMA.FTZ R151, R191.reuse, R150, -R13 ;  /* 0x00000096bf977223 */ /* 0x040fe4000001080d */
[----:B------:R-:W-:Y:S02]  /*6520*/  FFMA.FTZ R153, R191, R162, R153 ;  /* 0x000000a2bf997223 */ /* 0x000fe40000010099 */
[----:B------:R-:W-:-:S02]  /*6530*/  FMUL.FTZ R166, R186, R164 ;  /* 0x000000a4baa67220 */ /* 0x000fc40000410000 */
[----:B------:R-:W-:Y:S02]  /*6540*/  FFMA.FTZ R165, R187, R164, -R165 ;  /* 0x000000a4bba57223 */ /* 0x000fe400000108a5 */
[-C--:B------:R-:W-:Y:S02]  /*6550*/  FMUL.FTZ R226, R149, R86.reuse ;  /* 0x0000005695e27220 */ /* 0x080fe40000410000 */
[C---:B------:R-:W-:Y:S02]  /*6560*/  FMUL.FTZ R162, R188.reuse, R153 ;  /* 0x00000099bca27220 */ /* 0x040fe40000410000 */
[----:B------:R-:W-:Y:S02]  /*6570*/  FMUL.FTZ R164, R188, R151 ;  /* 0x00000097bca47220 */ /* 0x000fe40000410000 */
[----:B------:R-:W-:Y:S02]  /*6580*/  FFMA.FTZ R166, R187, R163, R166 ;  /* 0x000000a3bba67223 */ /* 0x000fe400000100a6 */
[----:B------:R-:W-:-:S02]  /*6590*/  FMUL.FTZ R228, R147, R86 ;  /* 0x0000005693e47220 */ /* 0x000fc40000410000 */
[----:B------:R-:W-:Y:S02]  /*65a0*/  FFMA.FTZ R165, R103, R226, R165 ;  /* 0x000000e267a57223 */ /* 0x000fe400000100a5 */
[----:B------:R-:W-:Y:S02]  /*65b0*/  FMUL.FTZ R13, R65, UR42 ;  /* 0x0000002a410d7c20 */ /* 0x000fe40008410000 */
[C---:B------:R-:W-:Y:S02]  /*65c0*/  FFMA.FTZ R162, R189.reuse, R151, -R162 ;  /* 0x00000097bda27223 */ /* 0x040fe400000108a2 */
[----:B------:R-:W-:Y:S02]  /*65d0*/  FFMA.FTZ R164, R189, R153, R164 ;  /* 0x00000099bda47223 */ /* 0x000fe400000100a4 */
[----:B------:R-:W-:Y:S02]  /*65e0*/  FFMA.FTZ R166, R103, R228, R166 ;  /* 0x000000e467a67223 */ /* 0x000fe400000100a6 */
[----:B------:R-:W-:-:S02]  /*65f0*/  FMUL.FTZ R153, R184, R165 ;  /* 0x000000a5b8997220 */ /* 0x000fc40000410000 */
[----:B------:R-:W-:Y:S02]  /*6600*/  FMUL.RZ R169, R13, 0.15915493667125701904 ;  /* 0x3e22f9830da97820 */ /* 0x000fe4000040c000 */
[----:B------:R-:W-:Y:S02]  /*6610*/  FMUL.FTZ R13, R12, R68 ;  /* 0x000000440c0d7220 */ /* 0x000fe40000410000 */
[----:B------:R-:W-:Y:S02]  /*6620*/  FMUL.FTZ R151, R186, R162 ;  /* 0x000000a2ba977220 */ /* 0x000fe40000410000 */
[-C--:B------:R-:W-:Y:S02]  /*6630*/  FMUL.FTZ R168, R184, R166.reuse ;  /* 0x000000a6b8a87220 */ /* 0x080fe40000410000 */
[----:B------:R-:W-:Y:S02]  /*6640*/  FFMA.FTZ R153, R185, R166, R153 ;  /* 0x000000a6b9997223 */ /* 0x000fe40000010099 */
[----:B------:R-:W-:Y:S01]  /*6650*/  FMUL.FTZ R229, R144, R81 ;  /* 0x0000005190e57220 */ /* 0x000fe20000410000 */
[----:B------:R-:W-:Y:S01]  /*6660*/  MUFU.COS R150, R167 ;  /* 0x000000a700967308 */ /* 0x000fe20000000000 */
[----:B------:R-:W-:-:S02]  /*6670*/  FFMA.FTZ R151, R187, R164, R151 ;  /* 0x000000a4bb977223 */ /* 0x000fc40000010097 */
[----:B------:R-:W-:Y:S02]  /*6680*/  FFMA.FTZ R168, R185, R165, -R168 ;  /* 0x000000a5b9a87223 */ /* 0x000fe400000108a8 */
[----:B------:R-:W-:Y:S02]  /*6690*/  FMUL.FTZ R227, R146, R81 ;  /* 0x0000005192e37220 */ /* 0x000fe40000410000 */
[----:B------:R-:W-:Y:S01]  /*66a0*/  FFMA.FTZ R163, R100, R229, R153 ;  /* 0x000000e564a37223 */ /* 0x000fe20000010099 */
[----:B------:R-:W0:Y:S01]  /*66b0*/  MUFU.EX2 R13, R13 ;  /* 0x0000000d000d7308 */ /* 0x000e220000000800 */
[----:B------:R-:W-:Y:S02]  /*66c0*/  FMUL.FTZ R164, R186, R164 ;  /* 0x000000a4baa47220 */ /* 0x000fe40000410000 */
[----:B------:R-:W-:Y:S02]  /*66d0*/  FFMA.FTZ R168, R100, R227, R168 ;  /* 0x000000e364a87223 */ /* 0x000fe400000100a8 */
[----:B------:R-:W-:-:S02]  /*66e0*/  FMUL.FTZ R165, R182, R163 ;  /* 0x000000a3b6a57220 */ /* 0x000fc40000410000 */
[----:B------:R-:W-:Y:S02]  /*66f0*/  FFMA.FTZ R164, R187, R162, -R164 ;  /* 0x000000a2bba47223 */ /* 0x000fe400000108a4 */
[----:B------:R-:W-:Y:S02]  /*6700*/  FMUL.FTZ R153, R184, R151 ;  /* 0x00000097b8997220 */ /* 0x000fe40000410000 */
[----:B------:R-:W-:Y:S02]  /*6710*/  FFMA.FTZ R165, R183, R168, -R165 ;  /* 0x000000a8b7a57223 */ /* 0x000fe400000108a5 */
[----:B------:R-:W-:Y:S02]  /*6720*/  FFMA.FTZ R153, R185, R164, -R153 ;  /* 0x000000a4b9997223 */ /* 0x000fe40000010899 */
[----:B------:R-:W-:Y:S02]  /*6730*/  FMUL.FTZ R168, R182, R168 ;  /* 0x000000a8b6a87220 */ /* 0x000fe40000410000 */
[----:B------:R-:W-:-:S02]  /*6740*/  FMUL.FTZ R230, R145, R76 ;  /* 0x0000004c91e67220 */ /* 0x000fc40000410000 */
[----:B------:R-:W-:Y:S02]  /*6750*/  FMUL.FTZ R164, R184, R164 ;  /* 0x000000a4b8a47220 */ /* 0x000fe40000410000 */
[----:B------:R-:W-:Y:S01]  /*6760*/  FMUL.FTZ R12, R12, R65 ;  /* 0x000000410c0c7220 */ /* 0x000fe20000410000 */
[----:B------:R-:W1:Y:S01]  /*6770*/  MUFU.SIN R178, R167 ;  /* 0x000000a700b27308 */ /* 0x000e620000000400 */
[----:B------:R-:W-:Y:S02]  /*6780*/  FFMA.FTZ R168, R183, R163, R168 ;  /* 0x000000a3b7a87223 */ /* 0x000fe400000100a8 */
[----:B------:R-:W-:Y:S02]  /*6790*/  FMUL.FTZ R232, R143, R76 ;  /* 0x0000004c8fe87220 */ /* 0x000fe40000410000 */
[----:B------:R-:W-:Y:S02]  /*67a0*/  FFMA.FTZ R165, R101, R230, R165 ;  /* 0x000000e665a57223 */ /* 0x000fe400000100a5 */
[----:B------:R-:W-:Y:S01]  /*67b0*/  FFMA.FTZ R164, R185, R151, R164 ;  /* 0x00000097b9a47223 */ /* 0x000fe200000100a4 */
[----:B------:R-:W-:Y:S01]  /*67c0*/  MUFU.COS R177, R169 ;  /* 0x000000a900b17308 */ /* 0x000fe20000000000 */
[----:B0-----:R-:W-:-:S02]  /*67d0*/  FMUL.FTZ R179, R13, R150 ;  /* 0x000000960db37220 */ /* 0x001fc40000410000 */
[----:B------:R-:W-:Y:S02]  /*67e0*/  FFMA.FTZ R168, R101, R232, R168 ;  /* 0x000000e865a87223 */ /* 0x000fe400000100a8 */
[----:B------:R-:W-:Y:S02]  /*67f0*/  FMUL.FTZ R162, R180, R165 ;  /* 0x000000a5b4a27220 */ /* 0x000fe40000410000 */
[----:B------:R-:W-:Y:S01]  /*6800*/  FMUL.FTZ R150, R182, R164 ;  /* 0x000000a4b6967220 */ /* 0x000fe20000410000 */
[----:B------:R-:W0:Y:S01]  /*6810*/  MUFU.EX2 R12, R12 ;  /* 0x0000000c000c7308 */ /* 0x000e220000000800 */
[----:B------:R-:W-:Y:S02]  /*6820*/  FFMA.FTZ R162, R181, R168, R162 ;  /* 0x000000a8b5a27223 */ /* 0x000fe400000100a2 */
[----:B------:R-:W-:-:S05]  /*6830*/  FFMA.FTZ R150, R183, R153, -R150 ;  /* 0x00000099b7967223 */ /* 0x000fca0000010896 */
[----:B------:R-:W2:Y:S01]  /*6840*/  MUFU.SIN R151, R169 ;  /* 0x000000a900977308 */ /* 0x000ea20000000400 */
[----:B------:R-:W-:Y:S02]  /*6850*/  FMUL.FTZ R168, R180, R168 ;  /* 0x000000a8b4a87220 */ /* 0x000fe40000410000 */
[----:B------:R-:W-:Y:S02]  /*6860*/  FMUL.FTZ R153, R182, R153 ;  /* 0x00000099b6997220 */ /* 0x000fe40000410000 */
[----:B------:R-:W-:Y:S02]  /*6870*/  FFMA.FTZ R168, R181, R165, -R168 ;  /* 0x000000a5b5a87223 */ /* 0x000fe400000108a8 */
[----:B------:R-:W-:Y:S02]  /*6880*/  FMUL.FTZ R231, R142, R73 ;  /* 0x000000498ee77220 */ /* 0x000fe40000410000 */
[----:B------:R-:W-:Y:S02]  /*6890*/  FFMA.FTZ R153, R183, R164, R153 ;  /* 0x000000a4b7997223 */ /* 0x000fe40000010099 */
[----:B-1----:R-:W-:-:S02]  /*68a0*/  FMUL.FTZ R178, R13, R178 ;  /* 0x000000b20db27220 */ /* 0x002fc40000410000 */
[----:B------:R-:W-:Y:S02]  /*68b0*/  FMUL.FTZ R233, R140, R73 ;  /* 0x000000498ce97220 */ /* 0x000fe40000410000 */
[----:B------:R-:W-:Y:S02]  /*68c0*/  FFMA.FTZ R168, R98, R231, R168 ;  /* 0x000000e762a87223 */ /* 0x000fe400000100a8 */
[----:B------:R-:W-:Y:S02]  /*68d0*/  FMUL.FTZ R13, R180, R153 ;  /* 0x00000099b40d7220 */ /* 0x000fe40000410000 */
[C---:B0-----:R-:W-:Y:S02]  /*68e0*/  FMUL.FTZ R177, R12.reuse, R177 ;  /* 0x000000b10cb17220 */ /* 0x041fe40000410000 */
[----:B--2---:R-:W-:Y:S02]  /*68f0*/  FMUL.FTZ R176, R12, R151 ;  /* 0x000000970cb07220 */ /* 0x004fe40000410000 */
[----:B------:R-:W-:-:S02]  /*6900*/  FFMA.FTZ R162, R98, R233, R162 ;  /* 0x000000e962a27223 */ /* 0x000fc400000100a2 */
[----:B------:R-:W-:Y:S02]  /*6910*/  FMUL.FTZ R12, R178, R168 ;  /* 0x000000a8b20c7220 */ /* 0x000fe40000410000 */
[-C--:B------:R-:W-:Y:S02]  /*6920*/  FFMA.FTZ R13, R181, R150.reuse, -R13 ;  /* 0x00000096b50d7223 */ /* 0x080fe4000001080d */
[----:B------:R-:W-:Y:S02]  /*6930*/  FMUL.FTZ R150, R180, R150 ;  /* 0x00000096b4967220 */ /* 0x000fe40000410000 */
[----:B------:R-:W-:Y:S02]  /*6940*/  FFMA.FTZ R12, R179, R162, R12 ;  /* 0x000000a2b30c7223 */ /* 0x000fe4000001000c */
[----:B------:R-:W-:Y:S02]  /*6950*/  FMUL.FTZ R236, R139, R68 ;  /* 0x000000448bec7220 */ /* 0x000fe40000410000 */
[----:B------:R-:W-:-:S02]  /*6960*/  FFMA.FTZ R150, R181, R153, R150 ;  /* 0x00000099b5967223 */ /* 0x000fc40000010096 */
[----:B------:R-:W-:Y:S01]  /*6970*/  FFMA.FTZ R153, R99, R236, R12 ;  /* 0x000000ec63997223 */ /* 0x000fe2000001000c */
[----:B------:R-:W-:Y:S01]  /*6980*/  ISETP.NE.AND P1, PT, R133, 0x1f, PT ;  /* 0x0000001f8500780c */ /* 0x000fe20003f25270 */
[C---:B------:R-:W-:Y:S02]  /*6990*/  FMUL.FTZ R12, R178.reuse, R150 ;  /* 0x00000096b20c7220 */ /* 0x040fe40000410000 */
[CC--:B------:R-:W-:Y:S02]  /*69a0*/  FMUL.FTZ R151, R178.reuse, R13.reuse ;  /* 0x0000000db2977220 */ /* 0x0c0fe40000410000 */
[----:B------:R-:W-:Y:S02]  /*69b0*/  FMUL.FTZ R163, R178, R162 ;  /* 0x000000a2b2a37220 */ /* 0x000fe40000410000 */
[C---:B------:R-:W-:Y:S02]  /*69c0*/  FFMA.FTZ R12, R179.reuse, R13, -R12 ;  /* 0x0000000db30c7223 */ /* 0x040fe4000001080c */
[----:B------:R-:W-:-:S02]  /*69d0*/  FFMA.FTZ R162, R179, R150, R151 ;  /* 0x00000096b3a27223 */ /* 0x000fc40000010097 */
[C---:B------:R-:W-:Y:S02]  /*69e0*/  FMUL.FTZ R13, R176.reuse, R12 ;  /* 0x0000000cb00d7220 */ /* 0x040fe40000410000 */
[-C--:B------:R-:W-:Y:S02]  /*69f0*/  FMUL.FTZ R150, R176, R162.reuse ;  /* 0x000000a2b0967220 */ /* 0x080fe40000410000 */
[C---:B------:R-:W-:Y:S02]  /*6a00*/  FFMA.FTZ R162, R177.reuse, R162, R13 ;  /* 0x000000a2b1a27223 */ /* 0x040fe4000001000d */
[----:B------:R-:W-:Y:S02]  /*6a10*/  FFMA.FTZ R150, R177, R12, -R150 ;  /* 0x0000000cb1967223 */ /* 0x000fe40000010896 */
[----:B------:R0:W1:Y:S01]  /*6a20*/  @P1 LDS.64 R12, [R133.X8+0x3558] ;  /* 0x00355800850c1984 */ /* 0x0000620000008a00 */
[----:B------:R-:W-:Y:S02]  /*6a30*/  FFMA.FTZ R163, R179, R168, -R163 ;  /* 0x000000a8b3a37223 */ /* 0x000fe400000108a3 */
[----:B------:R-:W-:-:S04]  /*6a40*/  FMUL.FTZ R234, R141, R68 ;  /* 0x000000448dea7220 */ /* 0x000fc80000410000 */
[----:B------:R-:W-:Y:S02]  /*6a50*/  FFMA.FTZ R163, R99, R234, R163 ;  /* 0x000000ea63a37223 */ /* 0x000fe400000100a3 */
[C---:B------:R-:W-:Y:S02]  /*6a60*/  FMUL.FTZ R164, R176.reuse, R153 ;  /* 0x00000099b0a47220 */ /* 0x040fe40000410000 */
[-C--:B------:R-:W-:Y:S01]  /*6a70*/  FMUL.FTZ R166, R176, R163.reuse ;  /* 0x000000a3b0a67220 */ /* 0x080fe20000410000 */
[----:B------:R-:W-:Y:S01]  /*6a80*/  BSSY B0, `(.L_x_8969) ;  /* 0x0000014000007945 */ /* 0x000fe20003800000 */
[C---:B------:R-:W-:Y:S02]  /*6a90*/  FFMA.FTZ R164, R177.reuse, R163, -R164 ;  /* 0x000000a3b1a47223 */ /* 0x040fe400000108a4 */
[----:B------:R-:W-:Y:S02]  /*6aa0*/  FFMA.FTZ R166, R177, R153, R166 ;  /* 0x00000099b1a67223 */ /* 0x000fe400000100a6 */
[----:B------:R-:W-:-:S02]  /*6ab0*/  FMUL.FTZ R153, R138, R65 ;  /* 0x000000418a997220 */ /* 0x000fc40000410000 */
[----:B------:R-:W-:Y:S02]  /*6ac0*/  FMUL.FTZ R151, R136, R65 ;  /* 0x0000004188977220 */ /* 0x000fe40000410000 */
[C---:B------:R-:W-:Y:S02]  /*6ad0*/  FFMA.FTZ R208, R96.reuse, R153, R164 ;  /* 0x0000009960d07223 */ /* 0x040fe400000100a4 */
[----:B------:R-:W-:Y:S01]  /*6ae0*/  FFMA.FTZ R207, R96, R151, R166 ;  /* 0x0000009760cf7223 */ /* 0x000fe200000100a6 */
        /* <DEDUP_REMOVED lines=13> */
.L_x_8970:
[----:B0-----:R-:W-:Y:S05]  /*6bc0*/  BSYNC B0 ;  /* 0x0000000000007941 */ /* 0x001fea0003800000 */
.L_x_8969:
        /* <DEDUP_REMOVED lines=8> */
[C---:B------:R-:W-:Y:S02]  /*6c50*/  FMUL.FTZ R172, R33.reuse, R9 ;  /* 0x0000000921ac7220 */ /* 0x040fe40000410000 */
[----:B------:R-:W-:Y:S01]  /*6c60*/  FFMA.FTZ R171, -R176, R174, -R171 ;  /* 0x000000aeb0ab7223 */ /* 0x000fe200000109ab */
[----:B------:R-:W4:Y:S01]  /*6c70*/  SHFL.UP PT, R165, R162, 0x1, RZ ;  /* 0x04200000a2a57989 */ /* 0x000f2200000e00ff */
[----:B------:R-:W-:-:S02]  /*6c80*/  FMUL.FTZ R173, R33, R8 ;  /* 0x0000000821ad7220 */ /* 0x000fc40000410000 */
[----:B------:R-:W-:Y:S01]  /*6c90*/  FADD.FTZ R171, -R172, R171 ;  /* 0x000000abacab7221 */ /* 0x000fe20000010100 */
[----:B------:R-:W-:Y:S01]  /*6ca0*/  SHFL.IDX PT, R7, R7, RZ, 0x1f ;  /* 0x00001fff07077589 */ /* 0x000fe200000e0000 */
[CC--:B------:R-:W-:Y:S02]  /*6cb0*/  FMUL.FTZ R223, R43.reuse, R9.reuse ;  /* 0x000000092bdf7220 */ /* 0x0c0fe40000410000 */
[----:B------:R-:W-:Y:S01]  /*6cc0*/  FMUL.FTZ R222, R43, R8 ;  /* 0x000000082bde7220 */ /* 0x000fe20000410000 */
[----:B------:R-:W-:Y:S01]  /*6cd0*/  SHFL.IDX PT, R6, R6, RZ, 0x1f ;  /* 0x00001fff06067589 */ /* 0x000fe200000e0000 */
        /* <DEDUP_REMOVED lines=9> */
[----:B------:R-:W-:Y:S02]  /*6d70*/  FMUL.FTZ R165, R162, R165 ;  /* 0x000000a5a2a57220 */ /* 0x000fe40000410000 */
[----:B------:R-:W-:Y:S01]  /*6d80*/  @P3 FADD.FTZ R208, R208, R167 ;  /* 0x000000a7d0d03221 */ /* 0x000fe20000010000 */
[----:B------:R-:W-:Y:S01]  /*6d90*/  FSEL R169, R162, R169, !P3 ;  /* 0x000000a9a2a97208 */ /* 0x000fe20005800000 */
[----:B------:R-:W-:Y:S02]  /*6da0*/  @P3 FADD.FTZ R207, R207, R168 ;  /* 0x000000a8cfcf3221 */ /* 0x000fe40000010000 */
[----:B------:R-:W-:Y:S01]  /*6db0*/  @P3 FFMA.FTZ R150, R150, R163, -R165 ;  /* 0x000000a396963223 */ /* 0x000fe200000108a5 */
[----:B------:R-:W0:Y:S01]  /*6dc0*/  SHFL.UP PT, R164, R208, 0x2, RZ ;  /* 0x04400000d0a47989 */ /* 0x000e2200000e00ff */
[----:B------:R-:W-:-:S03]  /*6dd0*/  ISETP.GE.AND P3, PT, R131, 0x2, PT ;  /* 0x000000028300780c */ /* 0x000fc60003f66270 */
[----:B------:R-:W2:Y:S04]  /*6de0*/  SHFL.UP PT, R165, R207, 0x2, RZ ;  /* 0x04400000cfa57989 */ /* 0x000ea800000e00ff */
[----:B------:R-:W3:Y:S04]  /*6df0*/  SHFL.UP PT, R162, R150, 0x2, RZ ;  /* 0x0440000096a27989 */ /* 0x000ee800000e00ff */
[----:B------:R-:W4:Y:S01]  /*6e00*/  SHFL.UP PT, R163, R169, 0x2, RZ ;  /* 0x04400000a9a37989 */ /* 0x000f2200000e00ff */
[C---:B0-----:R-:W-:Y:S02]  /*6e10*/  FMUL.FTZ R168, R169.reuse, R164 ;  /* 0x000000a4a9a87220 */ /* 0x041fe40000410000 */
[----:B--2---:R-:W-:-:S02]  /*6e20*/  FMUL.FTZ R167, R169, R165 ;  /* 0x000000a5a9a77220 */ /* 0x004fc40000410000 */
[C---:B------:R-:W-:Y:S02]  /*6e30*/  FFMA.FTZ R168, R150.reuse, R165, R168 ;  /* 0x000000a596a87223 */ /* 0x040fe400000100a8 */
[C---:B---3--:R-:W-:Y:S02]  /*6e40*/  FMUL.FTZ R166, R169.reuse, R162 ;  /* 0x000000a2a9a67220 */ /* 0x048fe40000410000 */
[C---:B------:R-:W-:Y:S02]  /*6e50*/  FFMA.FTZ R167, R150.reuse, R164, -R167 ;  /* 0x000000a496a77223 */ /* 0x040fe400000108a7 */
[-C--:B----4-:R-:W-:Y:S02]  /*6e60*/  FMUL.FTZ R165, R169, R163.reuse ;  /* 0x000000a3a9a57220 */ /* 0x090fe40000410000 */
[C---:B------:R-:W-:Y:S02]  /*6e70*/  FFMA.FTZ R166, R150.reuse, R163, R166 ;  /* 0x000000a396a67223 */ /* 0x040fe400000100a6 */
[----:B------:R-:W-:-:S02]  /*6e80*/  @P3 FFMA.FTZ R150, R150, R162, -R165 ;  /* 0x000000a296963223 */ /* 0x000fc400000108a5 */
[----:B------:R-:W-:Y:S01]  /*6e90*/  @P3 FADD.FTZ R207, R207, R168 ;  /* 0x000000a8cfcf3221 */ /* 0x000fe20000010000 */
[----:B------:R-:W-:Y:S01]  /*6ea0*/  FSEL R166, R169, R166, !P3 ;  /* 0x000000a6a9a67208 */ /* 0x000fe20005800000 */
[----:B------:R-:W-:Y:S01]  /*6eb0*/  @P3 FADD.FTZ R208, R208, R167 ;  /* 0x000000a7d0d03221 */ /* 0x000fe20000010000 */
[----:B------:R-:W0:Y:S01]  /*6ec0*/  SHFL.UP PT, R163, R150, 0x4, RZ ;  /* 0x0480000096a37989 */ /* 0x000e2200000e00ff */
[----:B------:R-:W-:Y:S01]  /*6ed0*/  FMUL.FTZ R162, R176, R175 ;  /* 0x000000afb0a27220 */ /* 0x000fe20000410000 */
[----:B------:R-:W-:Y:S01]  /*6ee0*/  ISETP.GE.AND P3, PT, R131, 0x4, PT ;  /* 0x000000048300780c */ /* 0x000fe20003f66270 */
[----:B------:R-:W-:Y:S01]  /*6ef0*/  FMUL.FTZ R164, R178, -R171 ;  /* 0x800000abb2a47220 */ /* 0x000fe20000410000 */
[----:B------:R-:W2:Y:S01]  /*6f00*/  SHFL.UP PT, R169, R207, 0x4, RZ ;  /* 0x04800000cfa97989 */ /* 0x000ea200000e00ff */
[----:B------:R-:W-:-:S03]  /*6f10*/  FFMA.FTZ R162, R177, R174, -R162 ;  /* 0x000000aeb1a27223 */ /* 0x000fc600000108a2 */
[----:B------:R-:W3:Y:S01]  /*6f20*/  SHFL.UP PT, R167, R208, 0x4, RZ ;  /* 0x04800000d0a77989 */ /* 0x000ee200000e00ff */
[----:B------:R-:W-:-:S03]  /*6f30*/  FADD.FTZ R162, R173, R162 ;  /* 0x000000a2ada27221 */ /* 0x000fc60000010000 */
[----:B------:R-:W4:Y:S01]  /*6f40*/  SHFL.UP PT, R165, R166, 0x4, RZ ;  /* 0x04800000a6a57989 */ /* 0x000f2200000e00ff */
[-C--:B------:R-:W-:Y:S02]  /*6f50*/  FMUL.FTZ R168, R178, -R162.reuse ;  /* 0x800000a2b2a87220 */ /* 0x080fe40000410000 */
[C---:B------:R-:W-:Y:S02]  /*6f60*/  FFMA.FTZ R210, R179.reuse, R162, -R164 ;  /* 0x000000a2b3d27223 */ /* 0x040fe400000108a4 */
[----:B------:R-:W-:Y:S02]  /*6f70*/  FFMA.FTZ R209, R179, R171, R168 ;  /* 0x000000abb3d17223 */ /* 0x000fe400000100a8 */
[----:B------:R-:W-:-:S04]  /*6f80*/  FMUL.FTZ R171, R34, R8 ;  /* 0x0000000822ab7220 */ /* 0x000fc80000410000 */
[----:B------:R-:W-:Y:S02]  /*6f90*/  FADD.FTZ R210, R171, R210 ;  /* 0x000000d2abd27221 */ /* 0x000fe40000010000 */
[C---:B0-----:R-:W-:Y:S02]  /*6fa0*/  FMUL.FTZ R164, R166.reuse, R163 ;  /* 0x000000a3a6a47220 */ /* 0x041fe40000410000 */
[C---:B--2---:R-:W-:Y:S02]  /*6fb0*/  FMUL.FTZ R168, R166.reuse, R169 ;  /* 0x000000a9a6a87220 */ /* 0x044fe40000410000 */
[-C--:B---3--:R-:W-:Y:S02]  /*6fc0*/  FMUL.FTZ R170, R166, R167.reuse ;  /* 0x000000a7a6aa7220 */ /* 0x088fe40000410000 */
[----:B------:R-:W-:Y:S02]  /*6fd0*/  FFMA.FTZ R167, R150, R167, -R168 ;  /* 0x000000a796a77223 */ /* 0x000fe400000108a8 */
[----:B----4-:R-:W-:-:S02]  /*6fe0*/  FMUL.FTZ R162, R166, R165 ;  /* 0x000000a5a6a27220 */ /* 0x010fc40000410000 */
[C---:B------:R-:W-:Y:S02]  /*6ff0*/  FFMA.FTZ R165, R150.reuse, R165, R164 ;  /* 0x000000a596a57223 */ /* 0x040fe400000100a4 */
[C---:B------:R-:W-:Y:S02]  /*7000*/  FFMA.FTZ R164, R150.reuse, R169, R170 ;  /* 0x000000a996a47223 */ /* 0x040fe400000100aa */
[----:B------:R-:W-:Y:S01]  /*7010*/  @P3 FFMA.FTZ R150, R150, R163, -R162 ;  /* 0x000000a396963223 */ /* 0x000fe200000108a2 */
[----:B------:R-:W-:Y:S01]  /*7020*/  FSEL R165, R166, R165, !P3 ;  /* 0x000000a5a6a57208 */ /* 0x000fe20005800000 */
[----:B------:R-:W-:Y:S02]  /*7030*/  @P3 FADD.FTZ R208, R208, R167 ;  /* 0x000000a7d0d03221 */ /* 0x000fe40000010000 */
[----:B------:R-:W-:Y:S01]  /*7040*/  @P3 FADD.FTZ R207, R207, R164 ;  /* 0x000000a4cfcf3221 */ /* 0x000fe20000010000 */
[----:B------:R-:W-:Y:S01]  /*7050*/  SHFL.UP PT, R162, R150, 0x8, RZ ;  /* 0x0500000096a27989 */ /* 0x000fe200000e00ff */
[----:B------:R-:W-:Y:S01]  /*7060*/  FMUL.FTZ R170, R34, R9 ;  /* 0x0000000922aa7220 */ /* 0x000fe20000410000 */
[----:B------:R-:W-:Y:S01]  /*7070*/  ISETP.GE.AND P3, PT, R131, 0x8, PT ;  /* 0x000000088300780c */ /* 0x000fe20003f66270 */
[----:B------:R-:W-:Y:S01]  /*7080*/  FMUL.FTZ R168, R180, -R210 ;  /* 0x800000d2b4a87220 */ /* 0x000fe20000410000 */
[----:B------:R-:W0:Y:S01]  /*7090*/  SHFL.UP PT, R164, R208, 0x8, RZ ;  /* 0x05000000d0a47989 */ /* 0x000e2200000e00ff */
[----:B------:R-:W-:-:S02]  /*70a0*/  FADD.FTZ R209, -R170, R209 ;  /* 0x000000d1aad17221 */ /* 0x000fc40000010100 */
[----:B------:R-:W-:Y:S01]  /*70b0*/  FMUL.FTZ R169, R35, R9 ;  /* 0x0000000923a97220 */ /* 0x000fe20000410000 */
[----:B------:R-:W2:Y:S01]  /*70c0*/  SHFL.UP PT, R166, R207, 0x8, RZ ;  /* 0x05000000cfa67989 */ /* 0x000ea200000e00ff */
[----:B------:R-:W-:-:S03]  /*70d0*/  FMUL.FTZ R167, R180, -R209 ;  /* 0x800000d1b4a77220 */ /* 0x000fc60000410000 */
[----:B------:R-:W3:Y:S01]  /*70e0*/  SHFL.UP PT, R163, R165, 0x8, RZ ;  /* 0x05000000a5a37989 */ /* 0x000ee200000e00ff */
[C---:B------:R-:W-:Y:S02]  /*70f0*/  FFMA.FTZ R167, R181.reuse, R210, -R167 ;  /* 0x000000d2b5a77223 */ /* 0x040fe400000108a7 */
[----:B------:R-:W-:Y:S02]  /*7100*/  FFMA.FTZ R210, R181, R209, R168 ;  /* 0x000000d1b5d27223 */ /* 0x000fe400000100a8 */
        /* <DEDUP_REMOVED lines=10> */
[CC--:B---3--:R-:W-:Y:S02]  /*71b0*/  FMUL.FTZ R167, R165.reuse, R163.reuse ;  /* 0x000000a3a5a77220 */ /* 0x0c8fe40000410000 */
[C---:B------:R-:W-:Y:S02]  /*71c0*/  FFMA.FTZ R166, R150.reuse, R166, R213 ;  /* 0x000000a696a67223 */ /* 0x040fe400000100d5 */
        /* <DEDUP_REMOVED lines=8> */
[----:B------:R-:W-:Y:S01]  /*7250*/  FADD.FTZ R212, R167, R212 ;  /* 0x000000d4a7d47221 */ /* 0x000fe20000010000 */
[----:B------:R-:W2:Y:S01]  /*7260*/  SHFL.UP PT, R209, R210, 0x10, RZ ;  /* 0x06000000d2d17989 */ /* 0x000ea200000e00ff */
[----:B------:R-:W-:Y:S01]  /*7270*/  @P3 FADD.FTZ R208, R208, R211 ;  /* 0x000000d3d0d03221 */ /* 0x000fe20000010000 */
[----:B------:R-:W-:Y:S01]  /*7280*/  ISETP.GE.AND P3, PT, R131, 0x10, PT ;  /* 0x000000108300780c */ /* 0x000fe20003f66270 */
[----:B------:R-:W-:Y:S01]  /*7290*/  FADD.FTZ R215, -R166, R215 ;  /* 0x000000d7a6d77221 */ /* 0x000fe20000010100 */
[----:B------:R-:W3:Y:S01]  /*72a0*/  SHFL.UP PT, R213, R207, 0x10, RZ ;  /* 0x06000000cfd57989 */ /* 0x000ee200000e00ff */
[----:B------:R-:W-:-:S02]  /*72b0*/  FMUL.FTZ R164, R184, -R212 ;  /* 0x800000d4b8a47220 */ /* 0x000fc40000410000 */
[-C--:B------:R-:W-:Y:S01]  /*72c0*/  FMUL.FTZ R162, R184, -R215.reuse ;  /* 0x800000d7b8a27220 */ /* 0x080fe20000410000 */
[----:B------:R-:W4:Y:S01]  /*72d0*/  SHFL.UP PT, R211, R208, 0x10, RZ ;  /* 0x06000000d0d37989 */ /* 0x000f2200000e00ff */
[----:B------:R-:W-:Y:S02]  /*72e0*/  FFMA.FTZ R214, R185, R215, R164 ;  /* 0x000000d7b9d67223 */ /* 0x000fe400000100a4 */
[----:B------:R-:W-:Y:S02]  /*72f0*/  FMUL.FTZ R165, R37, R9 ;  /* 0x0000000925a57220 */ /* 0x000fe40000410000 */
[----:B------:R-:W-:Y:S02]  /*7300*/  FFMA.FTZ R215, R185, R212, -R162 ;  /* 0x000000d4b9d77223 */ /* 0x000fe400000108a2 */
[----:B------:R-:W-:Y:S02]  /*7310*/  FMUL.FTZ R164, R37, R8 ;  /* 0x0000000825a47220 */ /* 0x000fe40000410000 */
[----:B------:R-:W-:-:S02]  /*7320*/  FADD.FTZ R214, -R165, R214 ;  /* 0x000000d6a5d67221 */ /* 0x000fc40000010100 */
[----:B------:R-:W-:Y:S02]  /*7330*/  FADD.FTZ R215, R164, R215 ;  /* 0x000000d7a4d77221 */ /* 0x000fe40000010000 */
[----:B------:R-:W-:-:S04]  /*7340*/  FMUL.FTZ R162, R186, -R214 ;  /* 0x800000d6baa27220 */ /* 0x000fc80000410000 */
[CC--:B------:R-:W-:Y:S02]  /*7350*/  FFMA.FTZ R216, R187.reuse, R215.reuse, -R162 ;  /* 0x000000d7bbd87223 */ /* 0x0c0fe400000108a2 */
[----:B------:R-:W-:Y:S02]  /*7360*/  FMUL.FTZ R215, R186, -R215 ;  /* 0x800000d7bad77220 */ /* 0x000fe40000410000 */
[----:B0-----:R-:W-:Y:S02]  /*7370*/  FMUL.FTZ R162, R210, R163 ;  /* 0x000000a3d2a27220 */ /* 0x001fe40000410000 */
[----:B------:R-:W-:Y:S02]  /*7380*/  FFMA.FTZ R217, R187, R214, R215 ;  /* 0x000000d6bbd97223 */ /* 0x000fe400000100d7 */
[----:B--2---:R-:W-:Y:S02]  /*7390*/  FFMA.FTZ R215, R150, R209, R162 ;  /* 0x000000d196d77223 */ /* 0x004fe400000100a2 */
[----:B---3--:R-:W-:-:S02]  /*73a0*/  FMUL.FTZ R162, R210, R213 ;  /* 0x000000d5d2a27220 */ /* 0x008fc40000410000 */
[C---:B----4-:R-:W-:Y:S01]  /*73b0*/  FMUL.FTZ R212, R210.reuse, R211 ;  /* 0x000000d3d2d47220 */ /* 0x050fe20000410000 */
[C---:B------:R-:W-:Y:S01]  /*73c0*/  FSEL R215, R210.reuse, R215, !P3 ;  /* 0x000000d7d2d77208 */ /* 0x040fe20005800000 */
[----:B------:R-:W-:Y:S02]  /*73d0*/  FMUL.FTZ R209, R210, R209 ;  /* 0x000000d1d2d17220 */ /* 0x000fe40000410000 */
[C---:B------:R-:W-:Y:S02]  /*73e0*/  FFMA.FTZ R211, R150.reuse, R211, -R162 ;  /* 0x000000d396d37223 */ /* 0x040fe400000108a2 */
[C---:B------:R-:W-:Y:S01]  /*73f0*/  FFMA.FTZ R214, R150.reuse, R213, R212 ;  /* 0x000000d596d67223 */ /* 0x040fe200000100d4 */
[----:B------:R-:W0:Y:S01]  /*7400*/  SHFL.UP PT, R215, R215, 0x1, RZ ;  /* 0x04200000d7d77989 */ /* 0x000e2200000e00ff */
[----:B------:R-:W-:Y:S02]  /*7410*/  @P3 FFMA.FTZ R150, R150, R163, -R209 ;  /* 0x000000a396963223 */ /* 0x000fe400000108d1 */
[----:B------:R-:W-:-:S02]  /*7420*/  FMUL.FTZ R163, R38, R8 ;  /* 0x0000000826a37220 */ /* 0x000fc40000410000 */
[----:B------:R-:W-:Y:S02]  /*7430*/  @P3 FADD.FTZ R208, R208, R211 ;  /* 0x000000d3d0d03221 */ /* 0x000fe40000010000 */
[----:B------:R-:W-:Y:S01]  /*7440*/  FMUL.FTZ R162, R38, R9 ;  /* 0x0000000926a27220 */ /* 0x000fe20000410000 */
[----:B------:R-:W2:Y:S01]  /*7450*/  SHFL.UP PT, R150, R150, 0x1, RZ ;  /* 0x0420000096967989 */ /* 0x000ea200000e00ff */
[----:B------:R-:W-:Y:S02]  /*7460*/  FADD.FTZ R216, R163, R216 ;  /* 0x000000d8a3d87221 */ /* 0x000fe40000010000 */
[----:B------:R-:W-:Y:S01]  /*7470*/  FADD.FTZ R217, -R162, R217 ;  /* 0x000000d9a2d97221 */ /* 0x000fe20000010100 */
[----:B------:R-:W3:Y:S01]  /*7480*/  SHFL.UP PT, R208, R208, 0x1, RZ ;  /* 0x04200000d0d07989 */ /* 0x000ee200000e00ff */
[C---:B------:R-:W-:Y:S02]  /*7490*/  FMUL.FTZ R210, R188.reuse, -R216 ;  /* 0x800000d8bcd27220 */ /* 0x040fe40000410000 */
[----:B------:R-:W-:-:S02]  /*74a0*/  FMUL.FTZ R209, R188, -R217 ;  /* 0x800000d9bcd17220 */ /* 0x000fc40000410000 */
[----:B------:R-:W-:Y:S02]  /*74b0*/  FFMA.FTZ R217, R189, R217, R210 ;  /* 0x000000d9bdd97223 */ /* 0x000fe400000100d2 */
[----:B------:R-:W-:Y:S02]  /*74c0*/  FMUL.FTZ R212, R39, R9 ;  /* 0x0000000927d47220 */ /* 0x000fe40000410000 */
[----:B------:R-:W-:Y:S02]  /*74d0*/  FFMA.FTZ R216, R189, R216, -R209 ;  /* 0x000000d8bdd87223 */ /* 0x000fe400000108d1 */
[----:B------:R-:W-:Y:S02]  /*74e0*/  FMUL.FTZ R211, R39, R8 ;  /* 0x0000000827d37220 */ /* 0x000fe40000410000 */
[----:B------:R-:W-:Y:S02]  /*74f0*/  FADD.FTZ R217, -R212, R217 ;  /* 0x000000d9d4d97221 */ /* 0x000fe40000010100 */
[----:B------:R-:W-:-:S02]  /*7500*/  FADD.FTZ R216, R211, R216 ;  /* 0x000000d8d3d87221 */ /* 0x000fc40000010000 */
[C---:B------:R-:W-:Y:S02]  /*7510*/  FMUL.FTZ R209, R190.reuse, -R217 ;  /* 0x800000d9bed17220 */ /* 0x040fe40000410000 */
[----:B------:R-:W-:Y:S02]  /*7520*/  @P3 FADD.FTZ R207, R207, R214 ;  /* 0x000000d6cfcf3221 */ /* 0x000fe40000010000 */
[-C--:B------:R-:W-:Y:S02]  /*7530*/  FFMA.FTZ R214, R191, R216.reuse, -R209 ;  /* 0x000000d8bfd67223 */ /* 0x080fe400000108d1 */
[----:B0-----:R-:W-:Y:S01]  /*7540*/  FMUL.FTZ R209, R215, R7 ;  /* 0x00000007d7d17220 */ /* 0x001fe20000410000 */
[----:B------:R0:W4:Y:S01]  /*7550*/  SHFL.UP PT, R213, R207, 0x1, RZ ;  /* 0x04200000cfd57989 */ /* 0x00012200000e00ff */
[----:B------:R-:W-:Y:S02]  /*7560*/  FMUL.FTZ R216, R190, -R216 ;  /* 0x800000d8bed87220 */ /* 0x000fe40000410000 */
[----:B--2---:R-:W-:-:S02]  /*7570*/  FFMA.FTZ R209, R150, R6, -R209 ;  /* 0x0000000696d17223 */ /* 0x004fc400000108d1 */
[----:B------:R-:W-:Y:S02]  /*7580*/  FMUL.FTZ R215, R215, R6 ;  /* 0x00000006d7d77220 */ /* 0x000fe40000410000 */
[----:B------:R-:W-:Y:S02]  /*7590*/  FFMA.FTZ R217, R191, R217, R216 ;  /* 0x000000d9bfd97223 */ /* 0x000fe400000100d8 */
[----:B---3--:R-:W-:Y:S02]  /*75a0*/  @P2 FADD.FTZ R6, R208, R209 ;  /* 0x000000d1d0062221 */ /* 0x008fe40000010000 */
        /* <DEDUP_REMOVED lines=9> */
[----:B------:R-:W-:Y:S02]  /*7640*/  FFMA.FTZ R150, R150, R7, R215 ;  /* 0x0000000796967223 */ /* 0x000fe400000100d7 */
[----:B0-----:R-:W-:Y:S02]  /*7650*/  FMUL.FTZ R207, R41, R8 ;  /* 0x0000000829cf7220 */ /* 0x001fe40000410000 */
[----:B------:R-:W-:Y:S02]  /*7660*/  FADD.FTZ R217, -R208, R217 ;  /* 0x000000d9d0d97221 */ /* 0x000fe40000010100 */
[----:B----4-:R-:W-:Y:S01]  /*7670*/  @P2 FADD.FTZ R7, R213, R150 ;  /* 0x00000096d5072221 */ /* 0x010fe20000010000 */
[----:B------:R-:W-:Y:S01]  /*7680*/  ISETP.NE.AND P2, PT, R218, 0x1f, PT ;  /* 0x0000001fda00780c */ /* 0x000fe20003f45270 */
[----:B------:R-:W-:Y:S02]  /*7690*/  FADD.FTZ R214, R207, R214 ;  /* 0x000000d6cfd67221 */ /* 0x000fe40000010000 */
[----:B------:R-:W-:-:S02]  /*76a0*/  FMUL.FTZ R150, R194, -R217 ;  /* 0x800000d9c2967220 */ /* 0x000fc40000410000 */
[----:B------:R-:W-:Y:S02]  /*76b0*/  FMUL.FTZ R213, R5, R7 ;  /* 0x0000000705d57220 */ /* 0x000fe40000410000 */
[-C--:B------:R-:W-:Y:S02]  /*76c0*/  FMUL.FTZ R220, R194, -R214.reuse ;  /* 0x800000d6c2dc7220 */ /* 0x080fe40000410000 */
[----:B------:R-:W-:Y:S02]  /*76d0*/  FFMA.FTZ R216, R195, R214, -R150 ;  /* 0x000000d6c3d87223 */ /* 0x000fe40000010896 */
[-C--:B------:R-:W-:Y:S02]  /*76e0*/  FMUL.FTZ R150, R5, R6.reuse ;  /* 0x0000000605967220 */ /* 0x080fe40000410000 */
[----:B------:R-:W-:Y:S02]  /*76f0*/  FFMA.FTZ R5, R4, R6, -R213 ;  /* 0x0000000604057223 */ /* 0x000fe400000108d5 */
[----:B------:R-:W-:-:S02]  /*7700*/  FMUL.FTZ R213, R42, R8 ;  /* 0x000000082ad57220 */ /* 0x000fc40000410000 */
[----:B------:R-:W-:Y:S02]  /*7710*/  FFMA.FTZ R217, R195, R217, R220 ;  /* 0x000000d9c3d97223 */ /* 0x000fe400000100dc */
[----:B------:R-:W-:Y:S02]  /*7720*/  FMUL.FTZ R214, R42, R9 ;  /* 0x000000092ad67220 */ /* 0x000fe40000410000 */
[----:B------:R-:W-:Y:S02]  /*7730*/  FADD.FTZ R216, R213, R216 ;  /* 0x000000d8d5d87221 */ /* 0x000fe40000010000 */
[----:B------:R-:W-:Y:S02]  /*7740*/  FADD.FTZ R217, -R214, R217 ;  /* 0x000000d9d6d97221 */ /* 0x000fe40000010100 */
[----:B------:R-:W-:Y:S02]  /*7750*/  FFMA.FTZ R4, R4, R7, R150 ;  /* 0x0000000704047223 */ /* 0x000fe40000010096 */
        /* <DEDUP_REMOVED lines=15> */
[C---:B------:R-:W-:Y:S02]  /*7850*/  FFMA.FTZ R150, R201.reuse, R150, R215 ;  /* 0x00000096c9967223 */ /* 0x040fe400000100d7 */
[----:B------:R-:W-:Y:S02]  /*7860*/  FFMA.FTZ R6, R201, R7, -R6 ;  /* 0x00000007c9067223 */ /* 0x000fe40000010806 */
[----:B------:R-:W-:Y:S02]  /*7870*/  FMUL.FTZ R217, R45, R8 ;  /* 0x000000082dd97220 */ /* 0x000fe40000410000 */
[----:B------:R-:W-:-:S02]  /*7880*/  FADD.FTZ R150, -R219, R150 ;  /* 0x00000096db967221 */ /* 0x000fc40000010100 */
[----:B------:R-:W-:Y:S02]  /*7890*/  FADD.FTZ R6, R217, R6 ;  /* 0x00000006d9067221 */ /* 0x000fe40000010000 */
[C---:B------:R-:W-:Y:S02]  /*78a0*/  FMUL.FTZ R7, R202.reuse, -R150 ;  /* 0x80000096ca077220 */ /* 0x040fe40000410000 */
[-C--:B------:R-:W-:Y:S02]  /*78b0*/  FMUL.FTZ R215, R202, -R6.reuse ;  /* 0x80000006cad77220 */ /* 0x080fe40000410000 */
[C---:B------:R-:W-:Y:S02]  /*78c0*/  FFMA.FTZ R6, R203.reuse, R6, -R7 ;  /* 0x00000006cb067223 */ /* 0x040fe40000010807 */
[----:B------:R-:W-:Y:S02]  /*78d0*/  FFMA.FTZ R7, R203, R150, R215 ;  /* 0x00000096cb077223 */ /* 0x000fe400000100d7 */
[----:B------:R-:W-:-:S02]  /*78e0*/  FMUL.FTZ R215, R46, R8 ;  /* 0x000000082ed77220 */ /* 0x000fc40000410000 */
[----:B------:R-:W-:Y:S02]  /*78f0*/  FMUL.FTZ R216, R46, R9 ;  /* 0x000000092ed87220 */ /* 0x000fe40000410000 */
[----:B------:R-:W-:Y:S02]  /*7900*/  FADD.FTZ R6, R215, R6 ;  /* 0x00000006d7067221 */ /* 0x000fe40000010000 */
[----:B------:R-:W-:Y:S02]  /*7910*/  FADD.FTZ R7, -R216, R7 ;  /* 0x00000007d8077221 */ /* 0x000fe40000010100 */
[----:B------:R-:W-:Y:S02]  /*7920*/  FMUL.FTZ R150, R204, -R6 ;  /* 0x80000006cc967220 */ /* 0x000fe40000410000 */
[----:B------:R-:W-:Y:S02]  /*7930*/  FADD.FTZ R244, R244, R5 ;  /* 0x00000005f4f47221 */ /* 0x000fe40000010000 */
[----:B------:R-:W-:-:S02]  /*7940*/  FADD.FTZ R243, R243, R4 ;  /* 0x00000004f3f37221 */ /* 0x000fc40000010000 */
[CC--:B------:R-:W-:Y:S02]  /*7950*/  FMUL.FTZ R4, R204.reuse, -R7.reuse ;  /* 0x80000007cc047220 */ /* 0x0c0fe40000410000 */
[C---:B------:R-:W-:Y:S02]  /*7960*/  FFMA.FTZ R5, R205.reuse, R7, R150 ;  /* 0x00000007cd057223 */ /* 0x040fe40000010096 */
[C---:B------:R-:W-:Y:S02]  /*7970*/  FMUL.FTZ R150, R204.reuse, R244 ;  /* 0x000000f4cc967220 */ /* 0x040fe40000410000 */
[C---:B------:R-:W-:Y:S02]  /*7980*/  FFMA.FTZ R4, R205.reuse, R6, -R4 ;  /* 0x00000006cd047223 */ /* 0x040fe40000010804 */
[-C--:B------:R-:W-:Y:S02]  /*7990*/  FMUL.FTZ R6, R204, R243.reuse ;  /* 0x000000f3cc067220 */ /* 0x080fe40000410000 */
[----:B------:R-:W-:-:S02]  /*79a0*/  FFMA.FTZ R150, R205, R243, R150 ;  /* 0x000000f3cd967223 */ /* 0x000fc40000010096 */
[----:B------:R-:W-:Y:S02]  /*79b0*/  FFMA.FTZ R6, R205, R244, -R6 ;  /* 0x000000f4cd067223 */ /* 0x000fe40000010806 */
[----:B------:R-:W-:Y:S02]  /*79c0*/  FFMA.FTZ R241, R110, R241, R150 ;  /* 0x000000f16ef17223 */ /* 0x000fe40000010096 */
[----:B-1----:R-:W-:Y:S02]  /*79d0*/  FMUL.FTZ R150, R176, -R12 ;  /* 0x8000000cb0967220 */ /* 0x002fe40000410000 */
[----:B------:R-:W-:Y:S02]  /*79e0*/  FFMA.FTZ R242, R110, R237, R6 ;  /* 0x000000ed6ef27223 */ /* 0x000fe40000010006 */
[-C--:B------:R-:W-:Y:S02]  /*79f0*/  FMUL.FTZ R6, R176, R13.reuse ;  /* 0x0000000db0067220 */ /* 0x080fe40000410000 */
[----:B------:R-:W-:-:S02]  /*7a00*/  FFMA.FTZ R150, R177, -R13, R150 ;  /* 0x8000000db1967223 */ /* 0x000fc40000010096 */
[----:B------:R-:W-:Y:S02]  /*7a10*/  FFMA.FTZ R6, R177, R12, -R6 ;  /* 0x0000000cb1067223 */ /* 0x000fe40000010806 */
[C---:B------:R-:W-:Y:S02]  /*7a20*/  FMUL.FTZ R7, R178.reuse, -R150 ;  /* 0x80000096b2077220 */ /* 0x040fe40000410000 */
[-C--:B------:R-:W-:Y:S02]  /*7a30*/  FMUL.FTZ R224, R178, -R6.reuse ;  /* 0x80000006b2e07220 */ /* 0x080fe40000410000 */
[C---:B------:R-:W-:Y:S02]  /*7a40*/  FFMA.FTZ R7, R179.reuse, R6, -R7 ;  /* 0x00000006b3077223 */ /* 0x040fe40000010807 */
[----:B------:R-:W-:Y:S02]  /*7a50*/  FMUL.FTZ R6, R202, R241 ;  /* 0x000000f1ca067220 */ /* 0x000fe40000410000 */
[----:B------:R-:W-:-:S02]  /*7a60*/  FFMA.FTZ R224, R179, R150, R224 ;  /* 0x00000096b3e07223 */ /* 0x000fc400000100e0 */
[-C--:B------:R-:W-:Y:S02]  /*7a70*/  FMUL.FTZ R150, R202, R242.reuse ;  /* 0x000000f2ca967220 */ /* 0x080fe40000410000 */
[C---:B------:R-:W-:Y:S02]  /*7a80*/  FFMA.FTZ R6, R203.reuse, R242, -R6 ;  /* 0x000000f2cb067223 */ /* 0x040fe40000010806 */
[----:B------:R-:W-:Y:S02]  /*7a90*/  FFMA.FTZ R150, R203, R241, R150 ;  /* 0x000000f1cb967223 */ /* 0x000fe40000010096 */
[C---:B------:R-:W-:Y:S02]  /*7aa0*/  FFMA.FTZ R240, R111.reuse, R240, R6 ;  /* 0x000000f06ff07223 */ /* 0x040fe40000010006 */
[----:B------:R-:W-:Y:S02]  /*7ab0*/  FMUL.FTZ R6, R180, -R224 ;  /* 0x800000e0b4067220 */ /* 0x000fe40000410000 */
[----:B------:R-:W-:-:S02]  /*7ac0*/  FFMA.FTZ R152, R111, R152, R150 ;  /* 0x000000986f987223 */ /* 0x000fc40000010096 */
[-C--:B------:R-:W-:Y:S02]  /*7ad0*/  FFMA.FTZ R237, R181, R7.reuse, -R6 ;  /* 0x00000007b5ed7223 */ /* 0x080fe40000010806 */
[----:B------:R-:W-:Y:S02]  /*7ae0*/  FMUL.FTZ R6, R200, R152 ;  /* 0x00000098c8067220 */ /* 0x000fe40000410000 */
[----:B------:R-:W-:Y:S02]  /*7af0*/  FMUL.FTZ R150, R180, -R7 ;  /* 0x80000007b4967220 */ /* 0x000fe40000410000 */
[-C--:B------:R-:W-:Y:S02]  /*7b00*/  FMUL.FTZ R7, R200, R240.reuse ;  /* 0x000000f0c8077220 */ /* 0x080fe40000410000 */
[----:B------:R-:W-:Y:S02]  /*7b10*/  FFMA.FTZ R6, R201, R240, -R6 ;  /* 0x000000f0c9067223 */ /* 0x000fe40000010806 */
[----:B------:R-:W-:-:S02]  /*7b20*/  FFMA.FTZ R224, R181, R224, R150 ;  /* 0x000000e0b5e07223 */ /* 0x000fc40000010096 */
[----:B------:R-:W-:Y:S02]  /*7b30*/  FFMA.FTZ R7, R201, R152, R7 ;  /* 0x00000098c9077223 */ /* 0x000fe40000010007 */
[----:B------:R-:W-:Y:S02]  /*7b40*/  FFMA.FTZ R150, R108, R155, R6 ;  /* 0x0000009b6c967223 */ /* 0x000fe40000010006 */
[----:B------:R-:W-:Y:S02]  /*7b50*/  FMUL.FTZ R6, R182, -R224 ;  /* 0x800000e0b6067220 */ /* 0x000fe40000410000 */
[----:B------:R-:W-:Y:S02]  /*7b60*/  FFMA.FTZ R239, R108, R239, R7 ;  /* 0x000000ef6cef7223 */ /* 0x000fe40000010007 */
[-C--:B------:R-:W-:Y:S02]  /*7b70*/  FMUL.FTZ R7, R182, -R237.reuse ;  /* 0x800000edb6077220 */ /* 0x080fe40000410000 */
[----:B------:R-:W-:-:S02]  /*7b80*/  FFMA.FTZ R237, R183, R237, -R6 ;  /* 0x000000edb7ed7223 */ /* 0x000fc40000010806 */
[CC--:B------:R-:W-:Y:S02]  /*7b90*/  FMUL.FTZ R6, R198.reuse, R239.reuse ;  /* 0x000000efc6067220 */ /* 0x0c0fe40000410000 */
[----:B------:R-:W-:Y:S02]  /*7ba0*/  FFMA.FTZ R7, R183, R224, R7 ;  /* 0x000000e0b7077223 */ /* 0x000fe40000010007 */
[-C--:B------:R-:W-:Y:S02]  /*7bb0*/  FMUL.FTZ R224, R198, R150.reuse ;  /* 0x00000096c6e07220 */ /* 0x080fe40000410000 */
[C---:B------:R-:W-:Y:S02]  /*7bc0*/  FFMA.FTZ R6, R199.reuse, R150, -R6 ;  /* 0x00000096c7067223 */ /* 0x040fe40000010806 */
[----:B------:R-:W-:Y:S02]  /*7bd0*/  FFMA.FTZ R155, R199, R239, R224 ;  /* 0x000000efc79b7223 */ /* 0x000fe400000100e0 */
[----:B------:R-:W-:-:S02]  /*7be0*/  FFMA.FTZ R154, R109, R154, R6 ;  /* 0x0000009a6d9a7223 */ /* 0x000fc40000010006 */
[C---:B------:R-:W-:Y:S02]  /*7bf0*/  FMUL.FTZ R6, R184.reuse, -R7 ;  /* 0x80000007b8067220 */ /* 0x040fe40000410000 */
[----:B------:R-:W-:Y:S02]  /*7c00*/  FFMA.FTZ R155, R109, R156, R155 ;  /* 0x0000009c6d9b7223 */ /* 0x000fe4000001009b */
[-C--:B------:R-:W-:Y:S02]  /*7c10*/  FMUL.FTZ R156, R184, -R237.reuse ;  /* 0x800000edb89c7220 */ /* 0x080fe40000410000 */
[C---:B------:R-:W-:Y:S02]  /*7c20*/  FFMA.FTZ R237, R185.reuse, R237, -R6 ;  /* 0x000000edb9ed7223 */ /* 0x040fe40000010806 */
[----:B------:R-:W-:Y:S02]  /*7c30*/  FMUL.FTZ R6, R196, R155 ;  /* 0x0000009bc4067220 */ /* 0x000fe40000410000 */
[----:B------:R-:W-:-:S02]  /*7c40*/  FFMA.FTZ R224, R185, R7, R156 ;  /* 0x00000007b9e07223 */ /* 0x000fc4000001009c */
[-C--:B------:R-:W-:Y:S02]  /*7c50*/  FMUL.FTZ R156, R196, R154.reuse ;  /* 0x0000009ac49c7220 */ /* 0x080fe40000410000 */
[C---:B------:R-:W-:Y:S02]  /*7c60*/  FFMA.FTZ R6, R197.reuse, R154, -R6 ;  /* 0x0000009ac5067223 */ /* 0x040fe40000010806 */
[----:B------:R-:W-:Y:S02]  /*7c70*/  FFMA.FTZ R7, R197, R155, R156 ;  /* 0x0000009bc5077223 */ /* 0x000fe4000001009c */
[----:B------:R-:W-:Y:S02]  /*7c80*/  FFMA.FTZ R156, R106, R159, R6 ;  /* 0x0000009f6a9c7223 */ /* 0x000fe40000010006 */
[----:B------:R-:W-:Y:S02]  /*7c90*/  FMUL.FTZ R6, R186, -R224 ;  /* 0x800000e0ba067220 */ /* 0x000fe40000410000 */
[----:B------:R-:W-:-:S02]  /*7ca0*/  FFMA.FTZ R157, R106, R157, R7 ;  /* 0x0000009d6a9d7223 */ /* 0x000fc40000010007 */
[-C--:B------:R-:W-:Y:S02]  /*7cb0*/  FMUL.FTZ R7, R186, -R237.reuse ;  /* 0x800000edba077220 */ /* 0x080fe40000410000 */
[C---:B------:R-:W-:Y:S02]  /*7cc0*/  FFMA.FTZ R237, R187.reuse, R237, -R6 ;  /* 0x000000edbbed7223 */ /* 0x040fe40000010806 */
[C---:B------:R-:W-:Y:S02]  /*7cd0*/  FMUL.FTZ R6, R194.reuse, R157 ;  /* 0x0000009dc2067220 */ /* 0x040fe40000410000 */
[----:B------:R-:W-:Y:S02]  /*7ce0*/  FFMA.FTZ R7, R187, R224, R7 ;  /* 0x000000e0bb077223 */ /* 0x000fe40000010007 */
[-C--:B------:R-:W-:Y:S02]  /*7cf0*/  FMUL.FTZ R224, R194, R156.reuse ;  /* 0x0000009cc2e07220 */ /* 0x080fe40000410000 */
[----:B------:R-:W-:-:S02]  /*7d00*/  FFMA.FTZ R6, R195, R156, -R6 ;  /* 0x0000009cc3067223 */ /* 0x000fc40000010806 */
[----:B------:R-:W-:Y:S02]  /*7d10*/  FFMA.FTZ R159, R195, R157, R224 ;  /* 0x0000009dc39f7223 */ /* 0x000fe400000100e0 */
[C---:B------:R-:W-:Y:S02]  /*7d20*/  FFMA.FTZ R158, R107.reuse, R158, R6 ;  /* 0x0000009e6b9e7223 */ /* 0x040fe40000010006 */
[C---:B------:R-:W-:Y:S02]  /*7d30*/  FMUL.FTZ R6, R188.reuse, -R7 ;  /* 0x80000007bc067220 */ /* 0x040fe40000410000 */
[----:B------:R-:W-:Y:S02]  /*7d40*/  FFMA.FTZ R159, R107, R160, R159 ;  /* 0x000000a06b9f7223 */ /* 0x000fe4000001009f */
[-C--:B------:R-:W-:Y:S02]  /*7d50*/  FMUL.FTZ R160, R188, -R237.reuse ;  /* 0x800000edbca07220 */ /* 0x080fe40000410000 */
[----:B------:R-:W-:-:S02]  /*7d60*/  FFMA.FTZ R237, R189, R237, -R6 ;  /* 0x000000edbded7223 */ /* 0x000fc40000010806 */
[C---:B------:R-:W-:Y:S02]  /*7d70*/  FMUL.FTZ R6, R192.reuse, R159 ;  /* 0x0000009fc0067220 */ /* 0x040fe40000410000 */
[----:B------:R-:W-:Y:S02]  /*7d80*/  FFMA.FTZ R224, R189, R7, R160 ;  /* 0x00000007bde07223 */ /* 0x000fe400000100a0 */
[-C--:B------:R-:W-:Y:S02]  /*7d90*/  FMUL.FTZ R160, R192, R158.reuse ;  /* 0x0000009ec0a07220 */ /* 0x080fe40000410000 */
[C---:B------:R-:W-:Y:S02]  /*7da0*/  FFMA.FTZ R6, R193.reuse, R158, -R6 ;  /* 0x0000009ec1067223 */ /* 0x040fe40000010806 */
[----:B------:R-:W-:Y:S02]  /*7db0*/  FFMA.FTZ R7, R193, R159, R160 ;  /* 0x0000009fc1077223 */ /* 0x000fe400000100a0 */
[----:B------:R-:W-:-:S02]  /*7dc0*/  FFMA.FTZ R160, R104, R235, R6 ;  /* 0x000000eb68a07223 */ /* 0x000fc40000010006 */
[-C--:B------:R-:W-:Y:S02]  /*7dd0*/  FMUL.FTZ R6, R190, -R224.reuse ;  /* 0x800000e0be067220 */ /* 0x080fe40000410000 */
[----:B------:R-:W-:Y:S02]  /*7de0*/  FFMA.FTZ R161, R104, R161, R7 ;  /* 0x000000a168a17223 */ /* 0x000fe40000010007 */
[CC--:B------:R-:W-:Y:S02]  /*7df0*/  FMUL.FTZ R7, R190.reuse, -R237.reuse ;  /* 0x800000edbe077220 */ /* 0x0c0fe40000410000 */
        /* <DEDUP_REMOVED lines=16> */
[----:B------:R-:W-:Y:S02]  /*7f00*/  FFMA.FTZ R224, R102, R11, R6 ;  /* 0x0000000b66e07223 */ /* 0x000fe40000010006 */
[----:B------:R-:W-:Y:S02]  /*7f10*/  FMUL.FTZ R6, R194, -R7 ;  /* 0x80000007c2067220 */ /* 0x000fe40000410000 */
        /* <DEDUP_REMOVED lines=49> */
[C---:B------:R-:W-:Y:S02]  /*8230*/  FMUL.FTZ R6, R204.reuse, -R7 ;  /* 0x80000007cc067220 */ /* 0x040fe40000410000 */
[----:B------:R-:W-:-:S02]  /*8240*/  FMUL.FTZ R246, R204, -R237 ;  /* 0x800000edccf67220 */ /* 0x000fc40000410000 */
[----:B------:R-:W-:Y:S02]  /*8250*/  FFMA.FTZ R236, R99, R236, R10 ;  /* 0x000000ec63ec7223 */ /* 0x000fe4000001000a */
[C---:B------:R-:W-:Y:S02]  /*8260*/  FFMA.FTZ R245, R205.reuse, R237, -R6 ;  /* 0x000000edcdf57223 */ /* 0x040fe40000010806 */
[----:B------:R-:W-:Y:S02]  /*8270*/  FFMA.FTZ R246, R205, R7, R246 ;  /* 0x00000007cdf67223 */ /* 0x000fe400000100f6 */
[C---:B------:R-:W-:Y:S02]  /*8280*/  FMUL.FTZ R6, R176.reuse, R236 ;  /* 0x000000ecb0067220 */ /* 0x040fe40000410000 */
[----:B------:R-:W-:Y:S01]  /*8290*/  FMUL.FTZ R7, R176, R234 ;  /* 0x000000eab0077220 */ /* 0x000fe20000410000 */
[----:B------:R0:W1:Y:S01]  /*82a0*/  SHFL.DOWN PT, R9, R246, 0x1, 0x1f ;  /* 0x08201f00f6097f89 */ /* 0x00006200000e0000 */
[----:B------:R-:W-:-:S02]  /*82b0*/  FMUL.FTZ R237, R47, R8 ;  /* 0x000000082fed7220 */ /* 0x000fc40000410000 */
[C---:B------:R-:W-:Y:S02]  /*82c0*/  FFMA.FTZ R6, R177.reuse, R234, -R6 ;  /* 0x000000eab1067223 */ /* 0x040fe40000010806 */
[----:B------:R-:W-:Y:S02]  /*82d0*/  FFMA.FTZ R7, R177, R236, R7 ;  /* 0x000000ecb1077223 */ /* 0x000fe40000010007 */
[----:B------:R-:W-:Y:S02]  /*82e0*/  FADD.FTZ R247, R237, R4 ;  /* 0x00000004edf77221 */ /* 0x000fe40000010000 */
[----:B------:R-:W-:Y:S02]  /*82f0*/  FADD.FTZ R248, -R238, R5 ;  /* 0x00000005eef87221 */ /* 0x000fe40000010100 */
[C---:B------:R-:W-:Y:S01]  /*8300*/  FFMA.FTZ R153, R96.reuse, R153, R6 ;  /* 0x0000009960997223 */ /* 0x040fe20000010006 */
[----:B------:R-:W-:Y:S01]  /*8310*/  MOV R6, UR24 ;  /* 0x0000001800067c02 */ /* 0x000fe20008000f00 */
[----:B------:R-:W-:Y:S01]  /*8320*/  FFMA.FTZ R151, R96, R151, R7 ;  /* 0x0000009760977223 */ /* 0x000fe20000010007 */
[----:B------:R0:W2:Y:S02]  /*8330*/  SHFL.DOWN PT, R5, R247, 0x1, 0x1f ;  /* 0x08201f00f7057f89 */ /* 0x0000a400000e0000 */
[----:B------:R-:W-:-:S02]  /*8340*/  ISETP.GE.OR P0, PT, R6, c[0x0][0x174], P0 ;  /* 0x00005d0006007a0c */ /* 0x000fc40000706670 */
[----:B------:R0:W3:Y:S04]  /*8350*/  SHFL.DOWN PT, R7, R245, 0x1, 0x1f ;  /* 0x08201f00f5077f89 */ /* 0x0000e800000e0000 */
[----:B------:R0:W4:Y:S01]  /*8360*/  SHFL.DOWN PT, R11, R248, 0x1, 0x1f ;  /* 0x08201f00f80b7f89 */ /* 0x00012200000e0000 */
[----:B------:R-:W-:Y:S05]  /*8370*/  @!P2 BRA `(.L_x_8972) ;  /* 0x000000b00000a947 */ /* 0x000fea0003800000 */
[C---:B----4-:R-:W-:Y:S02]  /*8380*/  FMUL.FTZ R4, R246.reuse, R11 ;  /* 0x0000000bf6047220 */ /* 0x050fe40000410000 */
[CC--:B--2---:R-:W-:Y:S02]  /*8390*/  FMUL.FTZ R8, R246.reuse, R5.reuse ;  /* 0x00000005f6087220 */ /* 0x0c4fe40000410000 */
[----:B------:R-:W-:Y:S02]  /*83a0*/  FFMA.FTZ R6, R245, R5, -R4 ;  /* 0x00000005f5067223 */ /* 0x000fe40000010804 */
[----:B-1----:R-:W-:-:S02]  /*83b0*/  FMUL.FTZ R4, R246, R9 ;  /* 0x00000009f6047220 */ /* 0x002fc40000410000 */
[-C--:B0--3--:R-:W-:Y:S02]  /*83c0*/  FMUL.FTZ R246, R246, R7.reuse ;  /* 0x00000007f6f67220 */ /* 0x089fe40000410000 */
[C---:B------:R-:W-:Y:S02]  /*83d0*/  FFMA.FTZ R4, R245.reuse, R7, -R4 ;  /* 0x00000007f5047223 */ /* 0x040fe40000010804 */
[C---:B------:R-:W-:Y:S02]  /*83e0*/  FFMA.FTZ R5, R245.reuse, R11, R8 ;  /* 0x0000000bf5057223 */ /* 0x040fe40000010008 */
[----:B------:R-:W-:Y:S01]  /*83f0*/  FFMA.FTZ R246, R245, R9, R246 ;  /* 0x00000009f5f67223 */ /* 0x000fe200000100f6 */
[----:B------:R-:W-:Y:S01]  /*8400*/  MOV R245, R4 ;  /* 0x0000000400f57202 */ /* 0x000fe20000000f00 */
[----:B------:R-:W-:Y:S02]  /*8410*/  FADD.FTZ R247, R247, R6 ;  /* 0x00000006f7f77221 */ /* 0x000fe40000010000 */
[----:B------:R-:W-:-:S02]  /*8420*/  FADD.FTZ R248, R248, R5 ;  /* 0x00000005f8f87221 */ /* 0x000fc40000010000 */
.L_x_8972:
[----:B------:R-:W-:Y:S05]  /*8430*/  BSYNC B0 ;  /* 0x0000000000007941 */ /* 0x000fea0003800000 */
.L_x_8971:
[----:B--2---:R-:W-:Y:S01]  /*8440*/  HFMA2.MMA R5, -RZ, RZ, 0, 0 ;  /* 0x00000000ff057435 */ /* 0x004fe200000001ff */
[----:B------:R-:W-:Y:S01]  /*8450*/  USHF.L.U32 UR36, UR7, 0x4, URZ ;  /* 0x0000000407247899 */ /* 0x000fe2000800063f */
[----:B------:R-:W-:Y:S01]  /*8460*/  MOV R4, 0x3f800000 ;  /* 0x3f80000000047802 */ /* 0x000fe20000000f00 */
[----:B---3--:R-:W-:Y:S01]  /*8470*/  CS2R R6, SRZ ;  /* 0x0000000000067805 */ /* 0x008fe2000001ff00 */
[----:B------:R-:W-:Y:S01]  /*8480*/  ISETP.GT.U32.AND P2, PT, R218, 0x1d, PT ;  /* 0x0000001dda00780c */ /* 0x000fe20003f44070 */
[----:B-1----:R1:W2:Y:S01]  /*8490*/  SHFL.DOWN PT, R9, R245, 0x2, 0x1f ;  /* 0x08401f00f5097f89 */ /* 0x0022a200000e0000 */
[----:B------:R-:W-:Y:S03]  /*84a0*/  BSSY B0, `(.L_x_8973) ;  /* 0x0000011000007945 */ /* 0x000fe60003800000 */
[----:B------:R1:W3:Y:S04]  /*84b0*/  SHFL.DOWN PT, R8, R246, 0x2, 0x1f ;  /* 0x08401f00f6087f89 */ /* 0x0002e800000e0000 */
[----:B------:R-:W0:Y:S04]  /*84c0*/  @!P0 LDS.128 R4, [UR36+0x3650] ;  /* 0x00365024ff048984 */ /* 0x000e280008000c00 */
[----:B----4-:R1:W4:Y:S04]  /*84d0*/  SHFL.DOWN PT, R11, R247, 0x2, 0x1f ;  /* 0x08401f00f70b7f89 */ /* 0x01032800000e0000 */
[----:B------:R1:W0:Y:S01]  /*84e0*/  SHFL.DOWN PT, R249, R248, 0x2, 0x1f ;  /* 0x08401f00f8f97f89 */ /* 0x00022200000e0000 */
[----:B------:R-:W-:Y:S05]  /*84f0*/  @P2 BRA `(.L_x_8974) ;  /* 0x000000b000002947 */ /* 0x000fea0003800000 */
[C---:B0-----:R-:W-:Y:S02]  /*8500*/  FMUL.FTZ R10, R246.reuse, R249 ;  /* 0x000000f9f60a7220 */ /* 0x041fe40000410000 */
[----:B----4-:R-:W-:-:S02]  /*8510*/  FMUL.FTZ R250, R246, R11 ;  /* 0x0000000bf6fa7220 */ /* 0x010fc40000410000 */
[C---:B------:R-:W-:Y:S02]  /*8520*/  FFMA.FTZ R10, R245.reuse, R11, -R10 ;  /* 0x0000000bf50a7223 */ /* 0x040fe4000001080a */
[C---:B------:R-:W-:Y:S02]  /*8530*/  FFMA.FTZ R11, R245.reuse, R249, R250 ;  /* 0x000000f9f50b7223 */ /* 0x040fe400000100fa */
[CC--:B---3--:R-:W-:Y:S02]  /*8540*/  FMUL.FTZ R250, R246.reuse, R8.reuse ;  /* 0x00000008f6fa7220 */ /* 0x0c8fe40000410000 */
[-C--:B-12---:R-:W-:Y:S02]  /*8550*/  FMUL.FTZ R246, R246, R9.reuse ;  /* 0x00000009f6f67220 */ /* 0x086fe40000410000 */
[C---:B------:R-:W-:Y:S02]  /*8560*/  FFMA.FTZ R250, R245.reuse, R9, -R250 ;  /* 0x00000009f5fa7223 */ /* 0x040fe400000108fa */
[----:B------:R-:W-:-:S02]  /*8570*/  FFMA.FTZ R246, R245, R8, R246 ;  /* 0x00000008f5f67223 */ /* 0x000fc400000100f6 */
[----:B------:R-:W-:Y:S01]  /*8580*/  FADD.FTZ R247, R247, R10 ;  /* 0x0000000af7f77221 */ /* 0x000fe20000010000 */
[----:B------:R-:W-:Y:S01]  /*8590*/  MOV R245, R250 ;  /* 0x000000fa00f57202 */ /* 0x000fe20000000f00 */
[----:B------:R-:W-:Y:S02]  /*85a0*/  FADD.FTZ R248, R248, R11 ;  /* 0x0000000bf8f87221 */ /* 0x000fe40000010000 */
.L_x_8974:
[----:B------:R-:W-:Y:S05]  /*85b0*/  BSYNC B0 ;  /* 0x0000000000007941 */ /* 0x000fea0003800000 */
.L_x_8973:
[----:B------:R-:W-:Y:S01]  /*85c0*/  ISETP.GT.U32.AND P0, PT, R218, 0x1b, PT ;  /* 0x0000001bda00780c */ /* 0x000fe20003f04070 */
        /* <DEDUP_REMOVED lines=17> */
.L_x_8976:
[----:B------:R-:W-:Y:S05]  /*86e0*/  BSYNC B0 ;  /* 0x0000000000007941 */ /* 0x000fea0003800000 */
.L_x_8975:
[----:B------:R-:W-:Y:S01]  /*86f0*/  ISETP.GT.U32.AND P0, PT, R218, 0x17, PT ;  /* 0x00000017da00780c */ /* 0x000fe20003f04070 */
        /* <DEDUP_REMOVED lines=17> */
.L_x_8978:
[----:B------:R-:W-:Y:S05]  /*8810*/  BSYNC B0 ;  /* 0x0000000000007941 */ /* 0x000fea0003800000 */
.L_x_8977:
        /* <DEDUP_REMOVED lines=18> */
.L_x_8980:
[----:B------:R-:W-:Y:S05]  /*8940*/  BSYNC B0 ;  /* 0x0000000000007941 */ /* 0x000fea0003800000 */
.L_x_8979:
[----:B------:R-:W5:Y:S01]  /*8950*/  SHFL.IDX PT, R10, R246, RZ, 0x1f ;  /* 0x00001ffff60a7589 */ /* 0x000f6200000e0000 */
[----:B------:R-:W-:Y:S01]  /*8960*/  ISETP.NE.AND P0, PT, R133, RZ, PT ;  /* 0x000000ff8500720c */ /* 0x000fe20003f05270 */
[----:B------:R-:W-:Y:S02]  /*8970*/  BSSY B0, `(.L_x_8981) ;  /* 0x00001fb000007945 */ /* 0x000fe40003800000 */
[----:B----4-:R-:W4:Y:S04]  /*8980*/  SHFL.IDX PT, R11, R245, RZ, 0x1f ;  /* 0x00001ffff50b7589 */ /* 0x010f2800000e0000 */
[----:B0-----:R-:W0:Y:S04]  /*8990*/  SHFL.IDX PT, R249, R247, RZ, 0x1f ;  /* 0x00001ffff7f97589 */ /* 0x001e2800000e0000 */
[----:B-12---:R-:W-:Y:S04]  /*89a0*/  SHFL.DOWN PT, R246, R246, 0x1, 0x1f ;  /* 0x08201f00f6f67f89 */ /* 0x006fe800000e0000 */
[----:B------:R-:W-:Y:S04]  /*89b0*/  SHFL.DOWN PT, R251, R248, 0x1, 0x1f ;  /* 0x08201f00f8fb7f89 */ /* 0x000fe800000e0000 */
[----:B------:R-:W-:Y:S01]  /*89c0*/  SHFL.DOWN PT, R252, R247, 0x1, 0x1f ;  /* 0x08201f00f7fc7f89 */ /* 0x000fe200000e0000 */
[----:B---3-5:R-:W-:-:S02]  /*89d0*/  FMUL.FTZ R8, R10, R5 ;  /* 0x000000050a087220 */ /* 0x028fc40000410000 */
[CC--:B------:R-:W-:Y:S02]  /*89e0*/  FMUL.FTZ R250, R10.reuse, R4.reuse ;  /* 0x000000040afa7220 */ /* 0x0c0fe40000410000 */
[C---:B----4-:R-:W-:Y:S02]  /*89f0*/  FFMA.FTZ R8, R11.reuse, R4, -R8 ;  /* 0x000000040b087223 */ /* 0x050fe40000010808 */
[C---:B------:R-:W-:Y:S02]  /*8a00*/  FMUL.FTZ R4, R10.reuse, R7 ;  /* 0x000000070a047220 */ /* 0x040fe40000410000 */
[C---:B------:R-:W-:Y:S02]  /*8a10*/  FFMA.FTZ R9, R11.reuse, R5, R250 ;  /* 0x000000050b097223 */ /* 0x040fe400000100fa */
[-C--:B------:R-:W-:Y:S01]  /*8a20*/  FMUL.FTZ R250, R10, R6.reuse ;  /* 0x000000060afa7220 */ /* 0x080fe20000410000 */
[----:B------:R-:W1:Y:S01]  /*8a30*/  SHFL.IDX PT, R5, R6, RZ, 0x1f ;  /* 0x00001fff06057589 */ /* 0x000e6200000e0000 */
[----:B------:R-:W-:-:S02]  /*8a40*/  FFMA.FTZ R10, R11, R6, -R4 ;  /* 0x000000060b0a7223 */ /* 0x000fc40000010804 */
[----:B------:R-:W-:Y:S01]  /*8a50*/  FFMA.FTZ R11, R11, R7, R250 ;  /* 0x000000070b0b7223 */ /* 0x000fe200000100fa */
[----:B------:R-:W2:Y:S01]  /*8a60*/  SHFL.IDX PT, R4, R248, RZ, 0x1f ;  /* 0x00001ffff8047589 */ /* 0x000ea200000e0000 */
[----:B0-----:R-:W-:-:S03]  /*8a70*/  FADD.FTZ R10, R249, R10 ;  /* 0x0000000af90a7221 */ /* 0x001fc60000010000 */
[----:B------:R-:W0:Y:S04]  /*8a80*/  SHFL.IDX PT, R7, R7, RZ, 0x1f ;  /* 0x00001fff07077589 */ /* 0x000e2800000e0000 */
[----:B------:R-:W3:Y:S01]  /*8a90*/  SHFL.DOWN PT, R250, R245, 0x1, 0x1f ;  /* 0x08201f00f5fa7f89 */ /* 0x000ee200000e0000 */
[----:B-1----:R-:W-:Y:S02]  /*8aa0*/  @P1 FMUL.FTZ R249, R246, R5 ;  /* 0x00000005f6f91220 */ /* 0x002fe40000410000 */
[----:B--2---:R-:W-:Y:S01]  /*8ab0*/  FADD.FTZ R11, R4, R11 ;  /* 0x0000000b040b7221 */ /* 0x004fe20000010000 */
[----:B------:R-:W-:Y:S01]  /*8ac0*/  P2R R4, PR, RZ, 0x1 ;  /* 0x00000001ff047803 */ /* 0x000fe20000000000 */
[----:B0-----:R-:W-:-:S03]  /*8ad0*/  @P1 FMUL.FTZ R4, R246, R7 ;  /* 0x00000007f6041220 */ /* 0x001fc60000410000 */
[----:B------:R0:W-:Y:S01]  /*8ae0*/  @!P0 STS.128 [UR36+0x3650], R8 ;  /* 0x00365008ff008988 */ /* 0x0001e20008000c24 */
[C---:B---3--:R-:W-:Y:S02]  /*8af0*/  @P1 FFMA.FTZ R6, R250.reuse, R7, R249 ;  /* 0x00000007fa061223 */ /* 0x048fe400000100f9 */
[----:B------:R-:W-:Y:S02]  /*8b00*/  @P1 FFMA.FTZ R249, R250, R5, -R4 ;  /* 0x00000005faf91223 */ /* 0x000fe40000010804 */
[----:B------:R-:W-:Y:S02]  /*8b10*/  @P1 FADD.FTZ R7, R251, R6 ;  /* 0x00000006fb071221 */ /* 0x000fe40000010000 */
[----:B------:R-:W-:Y:S02]  /*8b20*/  @P1 FADD.FTZ R5, R252, R249 ;  /* 0x000000f9fc051221 */ /* 0x000fe40000010000 */
[-C--:B------:R-:W-:Y:S02]  /*8b30*/  FMUL.FTZ R4, R7, -R13.reuse ;  /* 0x8000000d07047220 */ /* 0x080fe40000410000 */
[----:B------:R-:W-:-:S02]  /*8b40*/  FMUL.FTZ R13, R5, -R13 ;  /* 0x8000000d050d7220 */ /* 0x000fc40000410000 */
[----:B0-----:R-:W-:Y:S02]  /*8b50*/  FMUL.FTZ R9, R112, R97 ;  /* 0x0000006170097220 */ /* 0x001fe40000410000 */
[-C--:B------:R-:W-:Y:S02]  /*8b60*/  FFMA.FTZ R5, R5, R12.reuse, -R4 ;  /* 0x0000000c05057223 */ /* 0x080fe40000010804 */
[-C--:B------:R-:W-:Y:S02]  /*8b70*/  FFMA.FTZ R8, R14, -R9.reuse, R244 ;  /* 0x800000090e087223 */ /* 0x080fe400000100f4 */
[----:B------:R-:W-:Y:S02]  /*8b80*/  FFMA.FTZ R4, R7, R12, R13 ;  /* 0x0000000c07047223 */ /* 0x000fe4000001000d */
[----:B------:R-:W-:Y:S02]  /*8b90*/  FFMA.FTZ R9, R0, -R9, R243 ;  /* 0x8000000900097223 */ /* 0x000fe400000100f3 */
[----:B------:R-:W-:-:S02]  /*8ba0*/  FFMA.FTZ R7, R47, R244, RZ ;  /* 0x000000f42f077223 */ /* 0x000fc400000100ff */
[----:B------:R-:W-:Y:S02]  /*8bb0*/  FFMA.FTZ R243, R47, -R243, RZ ;  /* 0x800000f32ff37223 */ /* 0x000fe400000100ff */
[C---:B------:R-:W-:Y:S02]  /*8bc0*/  FFMA.FTZ R7, R46.reuse, R242, R7 ;  /* 0x000000f22e077223 */ /* 0x040fe40000010007 */
[----:B------:R-:W-:Y:S02]  /*8bd0*/  FFMA.FTZ R243, R46, -R241, R243 ;  /* 0x800000f12ef37223 */ /* 0x000fe400000100f3 */
[----:B------:R-:W-:Y:S02]  /*8be0*/  FMUL.FTZ R13, R111, R94 ;  /* 0x0000005e6f0d7220 */ /* 0x000fe40000410000 */
[C---:B------:R-:W-:Y:S02]  /*8bf0*/  FFMA.FTZ R7, R45.reuse, R240, R7 ;  /* 0x000000f02d077223 */ /* 0x040fe40000010007 */
[----:B------:R-:W-:-:S02]  /*8c00*/  FFMA.FTZ R243, R45, -R152, R243 ;  /* 0x800000982df37223 */ /* 0x000fc400000100f3 */
[----:B------:R-:W-:Y:S02]  /*8c10*/  FFMA.FTZ R12, R29, -R13, R240 ;  /* 0x8000000d1d0c7223 */ /* 0x000fe400000100f0 */
[C---:B------:R-:W-:Y:S02]  /*8c20*/  FFMA.FTZ R7, R44.reuse, R150, R7 ;  /* 0x000000962c077223 */ /* 0x040fe40000010007 */
[----:B------:R-:W-:Y:S02]  /*8c30*/  FFMA.FTZ R240, R44, -R239, R243 ;  /* 0x800000ef2cf07223 */ /* 0x000fe400000100f3 */
[----:B------:R-:W-:Y:S02]  /*8c40*/  FMUL.FTZ R6, R109, R92 ;  /* 0x0000005c6d067220 */ /* 0x000fe40000410000 */
[C---:B------:R-:W-:Y:S02]  /*8c50*/  FFMA.FTZ R7, R43.reuse, R154, R7 ;  /* 0x0000009a2b077223 */ /* 0x040fe40000010007 */
[----:B------:R-:W-:-:S02]  /*8c60*/  FFMA.FTZ R240, R43, -R155, R240 ;  /* 0x8000009b2bf07223 */ /* 0x000fc400000100f0 */
[-C--:B------:R-:W-:Y:S02]  /*8c70*/  FFMA.FTZ R154, R25, -R6.reuse, R154 ;  /* 0x80000006199a7223 */ /* 0x080fe4000001009a */
[----:B------:R-:W-:Y:S02]  /*8c80*/  FFMA.FTZ R155, R24, -R6, R155 ;  /* 0x80000006189b7223 */ /* 0x000fe4000001009b */
[----:B------:R-:W-:Y:S02]  /*8c90*/  FMUL.FTZ R6, R106, R91 ;  /* 0x0000005b6a067220 */ /* 0x000fe40000410000 */
[C---:B------:R-:W-:Y:S02]  /*8ca0*/  FFMA.FTZ R7, R42.reuse, R156, R7 ;  /* 0x0000009c2a077223 */ /* 0x040fe40000010007 */
[----:B------:R-:W-:Y:S02]  /*8cb0*/  FFMA.FTZ R240, R42, -R157, R240 ;  /* 0x8000009d2af07223 */ /* 0x000fe400000100f0 */
[----:B------:R-:W-:-:S02]  /*8cc0*/  FFMA.FTZ R156, R23, -R6, R156 ;  /* 0x80000006179c7223 */ /* 0x000fc4000001009c */
        /* <DEDUP_REMOVED lines=17> */
[----:B------:R-:W-:-:S02]  /*8de0*/  FADD.FTZ R4, -R175, R4 ;  /* 0x00000004af047221 */ /* 0x000fc40000010100 */
[----:B------:R-:W-:Y:S02]  /*8df0*/  FADD.FTZ R5, R174, R5 ;  /* 0x00000005ae057221 */ /* 0x000fe40000010000 */
[C---:B------:R-:W-:Y:S02]  /*8e00*/  FFMA.FTZ R174, R38.reuse, R224, R7 ;  /* 0x000000e026ae7223 */ /* 0x040fe40000010007 */
[----:B------:R-:W-:Y:S02]  /*8e10*/  FFMA.FTZ R240, R38, -R225, R240 ;  /* 0x800000e126f07223 */ /* 0x000fe400000100f0 */
[-C--:B------:R-:W-:Y:S02]  /*8e20*/  FFMA.FTZ R224, R15, -R6.reuse, R224 ;  /* 0x800000060fe07223 */ /* 0x080fe400000100e0 */
[----:B------:R-:W-:Y:S02]  /*8e30*/  FFMA.FTZ R225, R148, -R6, R225 ;  /* 0x8000000694e17223 */ /* 0x000fe400000100e1 */
[----:B------:R-:W-:-:S02]  /*8e40*/  FMUL.FTZ R6, R176, -R4 ;  /* 0x80000004b0067220 */ /* 0x000fc40000410000 */
[-C--:B------:R-:W-:Y:S02]  /*8e50*/  FMUL.FTZ R176, R176, -R5.reuse ;  /* 0x80000005b0b07220 */ /* 0x080fe40000410000 */
[C---:B------:R-:W-:Y:S02]  /*8e60*/  FFMA.FTZ R6, R177.reuse, R5, -R6 ;  /* 0x00000005b1067223 */ /* 0x040fe40000010806 */
[----:B------:R-:W-:Y:S02]  /*8e70*/  FFMA.FTZ R177, R177, R4, R176 ;  /* 0x00000004b1b17223 */ /* 0x000fe400000100b0 */
[C---:B------:R-:W-:Y:S02]  /*8e80*/  FFMA.FTZ R174, R37.reuse, R226, R174 ;  /* 0x000000e225ae7223 */ /* 0x040fe400000100ae */
[----:B------:R-:W-:Y:S02]  /*8e90*/  FFMA.FTZ R240, R37, -R228, R240 ;  /* 0x800000e425f07223 */ /* 0x000fe400000100f0 */
[----:B------:R-:W-:-:S02]  /*8ea0*/  FADD.FTZ R173, R173, R6 ;  /* 0x00000006adad7221 */ /* 0x000fc40000010000 */
[----:B------:R-:W-:Y:S02]  /*8eb0*/  FMUL.FTZ R6, R100, R81 ;  /* 0x0000005164067220 */ /* 0x000fe40000410000 */
[----:B------:R-:W-:Y:S02]  /*8ec0*/  FADD.FTZ R172, -R172, R177 ;  /* 0x000000b1acac7221 */ /* 0x000fe40000010100 */
[C---:B------:R-:W-:Y:S02]  /*8ed0*/  FFMA.FTZ R175, R36.reuse, R227, R174 ;  /* 0x000000e324af7223 */ /* 0x040fe400000100ae */
[----:B------:R-:W-:Y:S02]  /*8ee0*/  FFMA.FTZ R240, R36, -R229, R240 ;  /* 0x800000e524f07223 */ /* 0x000fe400000100f0 */
[-C--:B------:R-:W-:Y:S02]  /*8ef0*/  FFMA.FTZ R227, R146, -R6.reuse, R227 ;  /* 0x8000000692e37223 */ /* 0x080fe400000100e3 */
[----:B------:R-:W-:-:S02]  /*8f00*/  FFMA.FTZ R229, R144, -R6, R229 ;  /* 0x8000000690e57223 */ /* 0x000fc400000100e5 */
[----:B------:R-:W-:Y:S02]  /*8f10*/  FMUL.FTZ R7, R103, R86 ;  /* 0x0000005667077220 */ /* 0x000fe40000410000 */
[CC--:B------:R-:W-:Y:S02]  /*8f20*/  FMUL.FTZ R6, R178.reuse, -R172.reuse ;  /* 0x800000acb2067220 */ /* 0x0c0fe40000410000 */
[----:B------:R-:W-:Y:S02]  /*8f30*/  FMUL.FTZ R178, R178, -R173 ;  /* 0x800000adb2b27220 */ /* 0x000fe40000410000 */
[-C--:B------:R-:W-:Y:S02]  /*8f40*/  FFMA.FTZ R226, R149, -R7.reuse, R226 ;  /* 0x8000000795e27223 */ /* 0x080fe400000100e2 */
[----:B------:R-:W-:Y:S02]  /*8f50*/  FFMA.FTZ R228, R147, -R7, R228 ;  /* 0x8000000793e47223 */ /* 0x000fe400000100e4 */
[----:B------:R-:W-:-:S02]  /*8f60*/  FFMA.FTZ R7, R179, R172, R178 ;  /* 0x000000acb3077223 */ /* 0x000fc400000100b2 */
[----:B------:R-:W-:Y:S02]  /*8f70*/  FFMA.FTZ R6, R179, R173, -R6 ;  /* 0x000000adb3067223 */ /* 0x000fe40000010806 */
[----:B------:R-:W-:Y:S02]  /*8f80*/  FMUL.FTZ R174, R101, R76 ;  /* 0x0000004c65ae7220 */ /* 0x000fe40000410000 */
[C---:B------:R-:W-:Y:S02]  /*8f90*/  FFMA.FTZ R175, R35.reuse, R230, R175 ;  /* 0x000000e623af7223 */ /* 0x040fe400000100af */
[----:B------:R-:W-:Y:S02]  /*8fa0*/  FFMA.FTZ R240, R35, -R232, R240 ;  /* 0x800000e823f07223 */ /* 0x000fe400000100f0 */
[----:B------:R-:W-:Y:S02]  /*8fb0*/  FADD.FTZ R7, -R170, R7 ;  /* 0x00000007aa077221 */ /* 0x000fe40000010100 */
[----:B------:R-:W-:-:S02]  /*8fc0*/  FMUL.FTZ R170, R98, R73 ;  /* 0x0000004962aa7220 */ /* 0x000fc40000410000 */
[-C--:B------:R-:W-:Y:S02]  /*8fd0*/  FFMA.FTZ R230, R145, -R174.reuse, R230 ;  /* 0x800000ae91e67223 */ /* 0x080fe400000100e6 */
[----:B------:R-:W-:Y:S02]  /*8fe0*/  FFMA.FTZ R232, R143, -R174, R232 ;  /* 0x800000ae8fe87223 */ /* 0x000fe400000100e8 */
[----:B------:R-:W-:Y:S02]  /*8ff0*/  FADD.FTZ R6, R171, R6 ;  /* 0x00000006ab067221 */ /* 0x000fe40000010000 */
[C---:B------:R-:W-:Y:S02]  /*9000*/  FFMA.FTZ R175, R34.reuse, R231, R175 ;  /* 0x000000e722af7223 */ /* 0x040fe400000100af */
[----:B------:R-:W-:Y:S02]  /*9010*/  FFMA.FTZ R174, R34, -R233, R240 ;  /* 0x800000e922ae7223 */ /* 0x000fe400000100f0 */
[----:B------:R-:W-:-:S02]  /*9020*/  FFMA.FTZ R231, R142, -R170, R231 ;  /* 0x800000aa8ee77223 */ /* 0x000fc400000100e7 */
[----:B------:R-:W-:Y:S02]  /*9030*/  FFMA.FTZ R233, R140, -R170, R233 ;  /* 0x800000aa8ce97223 */ /* 0x000fe400000100e9 */
[----:B------:R-:W-:Y:S02]  /*9040*/  FMUL.FTZ R171, R99, R68 ;  /* 0x0000004463ab7220 */ /* 0x000fe40000410000 */
[C---:B------:R-:W-:Y:S02]  /*9050*/  FMUL.FTZ R170, R180.reuse, -R7 ;  /* 0x80000007b4aa7220 */ /* 0x040fe40000410000 */
[----:B------:R-:W-:Y:S02]  /*9060*/  FMUL.FTZ R180, R180, -R6 ;  /* 0x80000006b4b47220 */ /* 0x000fe40000410000 */
[C---:B------:R-:W-:Y:S02]  /*9070*/  FFMA.FTZ R175, R33.reuse, R234, R175 ;  /* 0x000000ea21af7223 */ /* 0x040fe400000100af */
[----:B------:R-:W-:-:S02]  /*9080*/  FFMA.FTZ R174, R33, -R236, R174 ;  /* 0x800000ec21ae7223 */ /* 0x000fc400000100ae */
[-C--:B------:R-:W-:Y:S02]  /*9090*/  FFMA.FTZ R234, R141, -R171.reuse, R234 ;  /* 0x800000ab8dea7223 */ /* 0x080fe400000100ea */
[----:B------:R-:W-:Y:S02]  /*90a0*/  FFMA.FTZ R236, R139, -R171, R236 ;  /* 0x800000ab8bec7223 */ /* 0x000fe400000100ec */
[----:B------:R-:W-:Y:S02]  /*90b0*/  FMUL.FTZ R171, R96, R65 ;  /* 0x0000004160ab7220 */ /* 0x000fe40000410000 */
[C---:B------:R-:W-:Y:S02]  /*90c0*/  FFMA.FTZ R176, R181.reuse, R7, R180 ;  /* 0x00000007b5b07223 */ /* 0x040fe400000100b4 */
[----:B------:R-:W-:Y:S02]  /*90d0*/  FMUL.FTZ R178, R136, R4 ;  /* 0x0000000488b27220 */ /* 0x000fe40000410000 */
[----:B------:R-:W-:-:S02]  /*90e0*/  FFMA.FTZ R177, R181, R6, -R170 ;  /* 0x00000006b5b17223 */ /* 0x000fc400000108aa */
[-C--:B------:R-:W-:Y:S02]  /*90f0*/  FFMA.FTZ R170, R136, -R171.reuse, R151 ;  /* 0x800000ab88aa7223 */ /* 0x080fe40000010097 */
[C---:B------:R-:W-:Y:S02]  /*9100*/  FFMA.FTZ R136, R138.reuse, -R171, R153 ;  /* 0x800000ab8a887223 */ /* 0x040fe40000010099 */
[----:B------:R-:W-:Y:S02]  /*9110*/  FADD.FTZ R176, -R169, R176 ;  /* 0x000000b0a9b07221 */ /* 0x000fe40000010100 */
[----:B------:R-:W-:Y:S01]  /*9120*/  FFMA.FTZ R171, R138, R5, R178 ;  /* 0x000000058aab7223 */ /* 0x000fe200000100b2 */
[----:B------:R-:W-:Y:S01]  /*9130*/  SHF.L.U32 R178, R133, 0x5, RZ ;  /* 0x0000000585b27819 */ /* 0x000fe200000006ff */
[----:B------:R-:W-:Y:S02]  /*9140*/  FMUL.FTZ R138, R139, R172 ;  /* 0x000000ac8b8a7220 */ /* 0x000fe40000410000 */
[----:B------:R-:W-:-:S02]  /*9150*/  FMUL.FTZ R139, R140, R7 ;  /* 0x000000078c8b7220 */ /* 0x000fc40000410000 */
[----:B------:R-:W-:Y:S02]  /*9160*/  FADD.FTZ R180, R168, R177 ;  /* 0x000000b1a8b47221 */ /* 0x000fe40000010000 */
[----:B------:R-:W-:Y:S02]  /*9170*/  FMUL.FTZ R140, R182, -R176 ;  /* 0x800000b0b68c7220 */ /* 0x000fe40000410000 */
[----:B------:R-:W-:Y:S02]  /*9180*/  FFMA.FTZ R139, R142, R6, R139 ;  /* 0x000000068e8b7223 */ /* 0x000fe4000001008b */
[-C--:B------:R-:W-:Y:S02]  /*9190*/  FMUL.FTZ R182, R182, -R180.reuse ;  /* 0x800000b4b6b67220 */ /* 0x080fe40000410000 */
[----:B------:R-:W-:Y:S02]  /*91a0*/  FFMA.FTZ R142, R183, R180, -R140 ;  /* 0x000000b4b78e7223 */ /* 0x000fe4000001088c */
[----:B------:R-:W-:-:S02]  /*91b0*/  FMUL.FTZ R168, R4, UR42 ;  /* 0x0000002a04a87c20 */ /* 0x000fc40008410000 */
[-C--:B------:R-:W-:Y:S02]  /*91c0*/  FMUL.FTZ R140, R143, R176.reuse ;  /* 0x000000b08f8c7220 */ /* 0x080fe40000410000 */
[----:B------:R-:W-:Y:S02]  /*91d0*/  FFMA.FTZ R138, R141, R173, R138 ;  /* 0x000000ad8d8a7223 */ /* 0x000fe4000001008a */
[----:B------:R-:W-:Y:S02]  /*91e0*/  FFMA.FTZ R183, R183, R176, R182 ;  /* 0x000000b0b7b77223 */ /* 0x000fe400000100b6 */
[----:B------:R-:W-:Y:S02]  /*91f0*/  FFMA.FTZ R141, R5, UR43, R168 ;  /* 0x0000002b058d7c23 */ /* 0x000fe400080100a8 */
[----:B------:R-:W-:Y:S02]  /*9200*/  FFMA.FTZ R140, R145, R180, R140 ;  /* 0x000000b4918c7223 */ /* 0x000fe4000001008c */
[----:B------:R-:W-:-:S02]  /*9210*/  FMUL.FTZ R168, R172, UR42 ;  /* 0x0000002aaca87c20 */ /* 0x000fc40008410000 */
[----:B------:R-:W-:Y:S02]  /*9220*/  FMUL.FTZ R145, R173, UR42 ;  /* 0x0000002aad917c20 */ /* 0x000fe40008410000 */
[----:B------:R-:W-:Y:S02]  /*9230*/  FFMA.FTZ R13, R28, -R13, R152 ;  /* 0x8000000d1c0d7223 */ /* 0x000fe40000010098 */
[----:B------:R-:W-:Y:S02]  /*9240*/  FMUL.FTZ R152, R108, R93 ;  /* 0x0000005d6c987220 */ /* 0x000fe40000410000 */
[----:B------:R-:W-:Y:S02]  /*9250*/  FADD.FTZ R245, -R166, R183 ;  /* 0x000000b7a6f57221 */ /* 0x000fe40000010100 */
[C---:B------:R-:W-:Y:S02]  /*9260*/  FMUL.FTZ R169, R5.reuse, UR42 ;  /* 0x0000002a05a97c20 */ /* 0x040fe40008410000 */
[----:B------:R-:W-:-:S02]  /*9270*/  FMUL.FTZ R179, R5, R65 ;  /* 0x0000004105b37220 */ /* 0x000fc40000410000 */
[C---:B------:R-:W-:Y:S02]  /*9280*/  FFMA.FTZ R143, R173.reuse, UR43, R168 ;  /* 0x0000002bad8f7c23 */ /* 0x040fe400080100a8 */
[C---:B------:R-:W-:Y:S02]  /*9290*/  FFMA.FTZ R145, R172.reuse, UR43, -R145 ;  /* 0x0000002bac917c23 */ /* 0x040fe40008010891 */
[-C--:B------:R-:W-:Y:S02]  /*92a0*/  FMUL.FTZ R5, R172, R68.reuse ;  /* 0x00000044ac057220 */ /* 0x080fe40000410000 */
[----:B------:R-:W-:Y:S02]  /*92b0*/  FMUL.FTZ R173, R173, R68 ;  /* 0x00000044adad7220 */ /* 0x000fe40000410000 */
[----:B------:R-:W-:Y:S02]  /*92c0*/  FADD.FTZ R172, R167, R142 ;  /* 0x0000008ea7ac7221 */ /* 0x000fe40000010000 */
[----:B------:R-:W-:-:S02]  /*92d0*/  FFMA.FTZ R150, R27, -R152, R150 ;  /* 0x800000981b967223 */ /* 0x000fc40000010096 */
[----:B------:R-:W-:Y:S02]  /*92e0*/  FMUL.FTZ R142, R184, -R245 ;  /* 0x800000f5b88e7220 */ /* 0x000fe40000410000 */
[----:B------:R-:W-:Y:S02]  /*92f0*/  FFMA.FTZ R152, R26, -R152, R239 ;  /* 0x800000981a987223 */ /* 0x000fe400000100ef */
[C---:B------:R-:W-:Y:S02]  /*9300*/  FFMA.FTZ R169, R4.reuse, UR43, -R169 ;  /* 0x0000002b04a97c23 */ /* 0x040fe400080108a9 */
[----:B------:R-:W-:Y:S01]  /*9310*/  FMUL.FTZ R177, R4, R65 ;  /* 0x0000004104b17220 */ /* 0x000fe20000410000 */
[----:B------:R-:W-:Y:S01]  /*9320*/  LEA.HI.SX32 R4, R178, R178, 0x1b ;  /* 0x000000b2b2047211 */ /* 0x000fe200078fdaff */
[----:B------:R-:W-:Y:S02]  /*9330*/  FMUL.FTZ R239, R96, R179 ;  /* 0x000000b360ef7220 */ /* 0x000fe40000410000 */
[----:B------:R-:W-:-:S02]  /*9340*/  FMUL.FTZ R181, R99, R173 ;  /* 0x000000ad63b57220 */ /* 0x000fc40000410000 */
[-C--:B------:R-:W-:Y:S01]  /*9350*/  FFMA.FTZ R167, R185, R172.reuse, -R142 ;  /* 0x000000acb9a77223 */ /* 0x080fe2000001088e */
[----:B------:R0:W-:Y:S01]  /*9360*/  STS [R4.X4+0x10f8], R239 ;  /* 0x0010f8ef04007388 */ /* 0x0001e20000004800 */
[----:B------:R-:W-:Y:S02]  /*9370*/  FMUL.FTZ R142, R172, UR42 ;  /* 0x0000002aac8e7c20 */ /* 0x000fe40008410000 */
[----:B------:R-:W-:Y:S01]  /*9380*/  FMUL.FTZ R183, R7, UR42 ;  /* 0x0000002a07b77c20 */ /* 0x000fe20008410000 */
[----:B------:R1:W-:Y:S01]  /*9390*/  STS [R4.X4+0x10f0], R181 ;  /* 0x0010f0b504007388 */ /* 0x0003e20000004800 */
[----:B------:R-:W-:Y:S02]  /*93a0*/  FMUL.FTZ R168, R6, R73 ;  /* 0x0000004906a87220 */ /* 0x000fe40000410000 */
[----:B------:R-:W-:Y:S02]  /*93b0*/  FMUL.FTZ R184, R184, -R172 ;  /* 0x800000acb8b87220 */ /* 0x000fe40000410000 */
[----:B------:R-:W-:-:S02]  /*93c0*/  FADD.FTZ R167, R164, R167 ;  /* 0x000000a7a4a77221 */ /* 0x000fc40000010000 */
[----:B0-----:R-:W-:Y:S02]  /*93d0*/  FMUL.FTZ R239, R144, R245 ;  /* 0x000000f590ef7220 */ /* 0x001fe40000410000 */
[C---:B------:R-:W-:Y:S02]  /*93e0*/  FFMA.FTZ R144, R245.reuse, UR43, -R142 ;  /* 0x0000002bf5907c23 */ /* 0x040fe4000801088e */
[----:B-1----:R-:W-:Y:S02]  /*93f0*/  FMUL.FTZ R181, R245, UR42 ;  /* 0x0000002af5b57c20 */ /* 0x002fe40008410000 */
[----:B------:R-:W-:Y:S02]  /*9400*/  FFMA.FTZ R239, R146, R172, R239 ;  /* 0x000000ac92ef7223 */ /* 0x000fe400000100ef */
[----:B------:R-:W-:Y:S02]  /*9410*/  FFMA.FTZ R142, R6, UR43, R183 ;  /* 0x0000002b068e7c23 */ /* 0x000fe400080100b7 */
[----:B------:R-:W-:-:S02]  /*9420*/  FFMA.FTZ R146, R172, UR43, R181 ;  /* 0x0000002bac927c23 */ /* 0x000fc400080100b5 */
[----:B------:R-:W-:Y:S02]  /*9430*/  FMUL.FTZ R144, R229, R144 ;  /* 0x00000090e5907220 */ /* 0x000fe40000410000 */
[----:B------:R-:W-:Y:S02]  /*9440*/  FMUL.FTZ R6, R6, UR42 ;  /* 0x0000002a06067c20 */ /* 0x000fe40008410000 */
[-C--:B------:R-:W-:Y:S02]  /*9450*/  FMUL.FTZ R164, R245, R81.reuse ;  /* 0x00000051f5a47220 */ /* 0x080fe40000410000 */
[----:B------:R-:W-:Y:S02]  /*9460*/  FMUL.FTZ R172, R172, R81 ;  /* 0x00000051acac7220 */ /* 0x000fe40000410000 */
[----:B------:R-:W-:Y:S02]  /*9470*/  FFMA.FTZ R184, R185, R245, R184 ;  /* 0x000000f5b9b87223 */ /* 0x000fe400000100b8 */
[----:B------:R-:W-:-:S02]  /*9480*/  FFMA.FTZ R146, R227, R146, R144 ;  /* 0x00000092e3927223 */ /* 0x000fc40000010090 */
[----:B------:R-:W-:Y:S02]  /*9490*/  FMUL.FTZ R11, R110, R95 ;  /* 0x0000005f6e0b7220 */ /* 0x000fe40000410000 */
[----:B------:R-:W-:Y:S02]  /*94a0*/  FMUL.FTZ R243, R99, R5 ;  /* 0x0000000563f37220 */ /* 0x000fe40000410000 */
[----:B------:R-:W-:Y:S02]  /*94b0*/  FFMA.FTZ R144, R7, UR43, -R6 ;  /* 0x0000002b07907c23 */ /* 0x000fe40008010806 */
[C---:B------:R-:W-:Y:S01]  /*94c0*/  FMUL.FTZ R6, R229.reuse, R164 ;  /* 0x000000a4e5067220 */ /* 0x040fe20000410000 */
[----:B------:R0:W-:Y:S01]  /*94d0*/  STS [R4.X4+0x10f4], R243 ;  /* 0x0010f4f304007388 */ /* 0x0001e20000004800 */
[----:B------:R-:W-:Y:S02]  /*94e0*/  FMUL.FTZ R229, R229, R172 ;  /* 0x000000ace5e57220 */ /* 0x000fe40000410000 */
[----:B------:R-:W-:-:S02]  /*94f0*/  FMUL.FTZ R178, R7, R73 ;  /* 0x0000004907b27220 */ /* 0x000fc40000410000 */
[----:B------:R-:W-:Y:S02]  /*9500*/  FADD.FTZ R165, -R165, R184 ;  /* 0x000000b8a5a57221 */ /* 0x000fe40000010100 */
[-C--:B------:R-:W-:Y:S02]  /*9510*/  FFMA.FTZ R10, R31, -R11.reuse, R242 ;  /* 0x8000000b1f0a7223 */ /* 0x080fe400000100f2 */
[----:B------:R-:W-:Y:S02]  /*9520*/  FFMA.FTZ R11, R30, -R11, R241 ;  /* 0x8000000b1e0b7223 */ /* 0x000fe400000100f1 */
[C---:B------:R-:W-:Y:S02]  /*9530*/  FFMA.FTZ R6, R227.reuse, R172, R6 ;  /* 0x000000ace3067223 */ /* 0x040fe40000010006 */
[----:B------:R-:W-:Y:S02]  /*9540*/  FMUL.FTZ R241, R96, R177 ;  /* 0x000000b160f17220 */ /* 0x000fe40000410000 */
[----:B------:R-:W-:-:S02]  /*9550*/  FFMA.FTZ R227, R227, R164, -R229 ;  /* 0x000000a4e3e37223 */ /* 0x000fc400000108e5 */
[----:B------:R-:W-:Y:S01]  /*9560*/  FMUL.FTZ R7, R98, R178 ;  /* 0x000000b262077220 */ /* 0x000fe20000410000 */
[----:B------:R1:W-:Y:S01]  /*9570*/  STS [R4.X4+0x10fc], R241 ;  /* 0x0010fcf104007388 */ /* 0x0003e20000004800 */
[----:B0-----:R-:W-:Y:S02]  /*9580*/  FMUL.FTZ R243, R100, R164 ;  /* 0x000000a464f37220 */ /* 0x001fe40000410000 */
[C---:B------:R-:W-:Y:S01]  /*9590*/  FMUL.FTZ R164, R186.reuse, -R165 ;  /* 0x800000a5baa47220 */ /* 0x040fe20000410000 */
[----:B------:R0:W-:Y:S01]  /*95a0*/  STS [R4.X4+0x10ec], R7 ;  /* 0x0010ec0704007388 */ /* 0x0001e20000004800 */
[-C--:B------:R-:W-:Y:S02]  /*95b0*/  FMUL.FTZ R186, R186, -R167.reuse ;  /* 0x800000a7baba7220 */ /* 0x080fe40000410000 */
[----:B------:R-:W-:Y:S01]  /*95c0*/  FFMA.FTZ R166, R187, R167, -R164 ;  /* 0x000000a7bba67223 */ /* 0x000fe200000108a4 */
[----:B------:R-:W-:Y:S01]  /*95d0*/  STS [R4.X4+0x10dc], R243 ;  /* 0x0010dcf304007388 */ /* 0x000fe20000004800 */
[----:B------:R-:W-:-:S02]  /*95e0*/  FMUL.FTZ R229, R180, UR42 ;  /* 0x0000002ab4e57c20 */ /* 0x000fc40008410000 */
[----:B-1----:R-:W-:Y:S02]  /*95f0*/  FMUL.FTZ R241, R98, R168 ;  /* 0x000000a862f17220 */ /* 0x002fe40000410000 */
[----:B------:R-:W-:Y:S02]  /*9600*/  FADD.FTZ R166, R163, R166 ;  /* 0x000000a6a3a67221 */ /* 0x000fe40000010000 */
[----:B0-----:R-:W-:Y:S01]  /*9610*/  FFMA.FTZ R7, R187, R165, R186 ;  /* 0x000000a5bb077223 */ /* 0x001fe200000100ba */
[----:B------:R0:W-:Y:S01]  /*9620*/  STS [R4.X4+0x10e8], R241 ;  /* 0x0010e8f104007388 */ /* 0x0001e20000004800 */
[----:B------:R-:W-:Y:S02]  /*9630*/  FMUL.FTZ R185, R176, UR42 ;  /* 0x0000002ab0b97c20 */ /* 0x000fe40008410000 */
[----:B------:R-:W-:Y:S02]  /*9640*/  FADD.FTZ R7, -R162, R7 ;  /* 0x00000007a2077221 */ /* 0x000fe40000010100 */
[----:B------:R-:W-:-:S02]  /*9650*/  FFMA.FTZ R229, R176, UR43, -R229 ;  /* 0x0000002bb0e57c23 */ /* 0x000fc400080108e5 */
[----:B------:R-:W-:Y:S02]  /*9660*/  FMUL.FTZ R181, R176, R76 ;  /* 0x0000004cb0b57220 */ /* 0x000fe40000410000 */
[----:B------:R-:W-:Y:S02]  /*9670*/  FMUL.FTZ R176, R167, UR42 ;  /* 0x0000002aa7b07c20 */ /* 0x000fe40008410000 */
[----:B0-----:R-:W-:Y:S02]  /*9680*/  FMUL.FTZ R241, R100, R172 ;  /* 0x000000ac64f17220 */ /* 0x001fe40000410000 */
[----:B------:R-:W-:Y:S02]  /*9690*/  FMUL.FTZ R172, R147, R165 ;  /* 0x000000a593ac7220 */ /* 0x000fe40000410000 */
[C---:B------:R-:W-:Y:S01]  /*96a0*/  FMUL.FTZ R147, R188.reuse, -R7 ;  /* 0x80000007bc937220 */ /* 0x040fe20000410000 */
[----:B------:R-:W-:Y:S01]  /*96b0*/  STS [R4.X4+0x10d8], R241 ;  /* 0x0010d8f104007388 */ /* 0x000fe20000004800 */
[----:B------:R-:W-:-:S02]  /*96c0*/  FMUL.FTZ R188, R188, -R166 ;  /* 0x800000a6bcbc7220 */ /* 0x000fc40000410000 */
[----:B------:R-:W-:Y:S02]  /*96d0*/  FFMA.FTZ R164, R149, R167, R172 ;  /* 0x000000a795a47223 */ /* 0x000fe400000100ac */
[----:B------:R-:W-:Y:S02]  /*96e0*/  FMUL.FTZ R172, R165, UR42 ;  /* 0x0000002aa5ac7c20 */ /* 0x000fe40008410000 */
[----:B------:R-:W-:Y:S02]  /*96f0*/  FFMA.FTZ R162, R189, R166, -R147 ;  /* 0x000000a6bda27223 */ /* 0x000fe40000010893 */
[C---:B------:R-:W-:Y:S02]  /*9700*/  FFMA.FTZ R163, R165.reuse, UR43, -R176 ;  /* 0x0000002ba5a37c23 */ /* 0x040fe400080108b0 */
[-C--:B------:R-:W-:Y:S02]  /*9710*/  FMUL.FTZ R187, R165, R86.reuse ;  /* 0x00000056a5bb7220 */ /* 0x080fe40000410000 */
[----:B------:R-:W-:-:S02]  /*9720*/  FMUL.FTZ R165, R167, R86 ;  /* 0x00000056a7a57220 */ /* 0x000fc40000410000 */
[----:B------:R-:W-:Y:S02]  /*9730*/  FFMA.FTZ R147, R189, R7, R188 ;  /* 0x00000007bd937223 */ /* 0x000fe400000100bc */
[----:B------:R-:W-:Y:S02]  /*9740*/  FFMA.FTZ R149, R167, UR43, R172 ;  /* 0x0000002ba7957c23 */ /* 0x000fe400080100ac */
[----:B------:R-:W-:Y:S02]  /*9750*/  FADD.FTZ R211, R211, R162 ;  /* 0x000000a2d3d37221 */ /* 0x000fe40000010000 */
[C---:B------:R-:W-:Y:S02]  /*9760*/  FMUL.FTZ R167, R228.reuse, R187 ;  /* 0x000000bbe4a77220 */ /* 0x040fe40000410000 */
[C---:B------:R-:W-:Y:S02]  /*9770*/  FMUL.FTZ R163, R228.reuse, R163 ;  /* 0x000000a3e4a37220 */ /* 0x040fe40000410000 */
[----:B------:R-:W-:-:S02]  /*9780*/  FMUL.FTZ R228, R228, R165 ;  /* 0x000000a5e4e47220 */ /* 0x000fc40000410000 */
[----:B------:R-:W-:Y:S02]  /*9790*/  FADD.FTZ R147, -R212, R147 ;  /* 0x00000093d4937221 */ /* 0x000fe40000010100 */
[----:B------:R-:W-:Y:S02]  /*97a0*/  FMUL.FTZ R162, R190, -R211 ;  /* 0x800000d3bea27220 */ /* 0x000fe40000410000 */
[CC--:B------:R-:W-:Y:S02]  /*97b0*/  FFMA.FTZ R167, R226.reuse, R165.reuse, R167 ;  /* 0x000000a5e2a77223 */ /* 0x0c0fe400000100a7 */
[----:B------:R-:W-:Y:S02]  /*97c0*/  FMUL.FTZ R189, R103, R165 ;  /* 0x000000a567bd7220 */ /* 0x000fe40000410000 */
[----:B------:R-:W-:Y:S02]  /*97d0*/  FFMA.FTZ R165, R226, R187, -R228 ;  /* 0x000000bbe2a57223 */ /* 0x000fe400000108e4 */
[----:B------:R-:W-:Y:S01]  /*97e0*/  FMUL.FTZ R190, R190, -R147 ;  /* 0x80000093bebe7220 */ /* 0x000fe20000410000 */
[----:B------:R0:W-:Y:S01]  /*97f0*/  STS [R4.X4+0x10d0], R189 ;  /* 0x0010d0bd04007388 */ /* 0x0001e20000004800 */
[----:B------:R-:W-:-:S02]  /*9800*/  FFMA.FTZ R226, R226, R149, R163 ;  /* 0x00000095e2e27223 */ /* 0x000fc400000100a3 */
[C---:B------:R-:W-:Y:S02]  /*9810*/  FFMA.FTZ R163, R191.reuse, R147, R162 ;  /* 0x00000093bfa37223 */ /* 0x040fe400000100a2 */
[----:B------:R-:W-:Y:S02]  /*9820*/  FFMA.FTZ R162, R191, R211, -R190 ;  /* 0x000000d3bfa27223 */ /* 0x000fe400000108be */
[----:B------:R-:W-:Y:S02]  /*9830*/  FADD.FTZ R210, -R210, R163 ;  /* 0x000000a3d2d27221 */ /* 0x000fe40000010100 */
[----:B------:R-:W-:Y:S02]  /*9840*/  FADD.FTZ R162, R209, R162 ;  /* 0x000000a2d1a27221 */ /* 0x000fe40000010000 */
[----:B------:R-:W-:Y:S02]  /*9850*/  FMUL.FTZ R163, R192, -R210 ;  /* 0x800000d2c0a37220 */ /* 0x000fe40000410000 */
[----:B------:R-:W-:-:S02]  /*9860*/  FFMA.FTZ R185, R180, UR43, R185 ;  /* 0x0000002bb4b97c23 */ /* 0x000fc400080100b9 */
[----:B------:R-:W-:Y:S02]  /*9870*/  FMUL.FTZ R183, R180, R76 ;  /* 0x0000004cb4b77220 */ /* 0x000fe40000410000 */
[C---:B------:R-:W-:Y:S02]  /*9880*/  FMUL.FTZ R229, R232.reuse, R229 ;  /* 0x000000e5e8e57220 */ /* 0x040fe40000410000 */
[----:B------:R-:W-:Y:S02]  /*9890*/  FMUL.FTZ R180, R232, R181 ;  /* 0x000000b5e8b47220 */ /* 0x000fe40000410000 */
[-C--:B------:R-:W-:Y:S02]  /*98a0*/  FMUL.FTZ R192, R192, -R162.reuse ;  /* 0x800000a2c0c07220 */ /* 0x080fe40000410000 */
[----:B------:R-:W-:Y:S02]  /*98b0*/  FFMA.FTZ R172, R193, R162, -R163 ;  /* 0x000000a2c1ac7223 */ /* 0x000fe400000108a3 */
[----:B------:R-:W-:-:S02]  /*98c0*/  FFMA.FTZ R149, R230, R185, R229 ;  /* 0x000000b9e6957223 */ /* 0x000fc400000100e5 */
[-C--:B------:R-:W-:Y:S02]  /*98d0*/  FMUL.FTZ R245, R101, R183.reuse ;  /* 0x000000b765f57220 */ /* 0x080fe40000410000 */
[-C--:B------:R-:W-:Y:S02]  /*98e0*/  FMUL.FTZ R232, R232, R183.reuse ;  /* 0x000000b7e8e87220 */ /* 0x080fe40000410000 */
[----:B------:R-:W-:Y:S01]  /*98f0*/  FFMA.FTZ R180, R230, R183, R180 ;  /* 0x000000b7e6b47223 */ /* 0x000fe200000100b4 */
[----:B------:R-:W-:Y:S01]  /*9900*/  STS [R4.X4+0x10e0], R245 ;  /* 0x0010e0f504007388 */ /* 0x000fe20000004800 */
[-C--:B------:R-:W-:Y:S02]  /*9910*/  FMUL.FTZ R185, R7, R87.reuse ;  /* 0x0000005707b97220 */ /* 0x080fe40000410000 */
[----:B------:R-:W-:Y:S02]  /*9920*/  FFMA.FTZ R163, R193, R210, R192 ;  /* 0x000000d2c1a37223 */ /* 0x000fe400000100c0 */
[----:B------:R-:W-:-:S02]  /*9930*/  FMUL.FTZ R183, R166, R87 ;  /* 0x00000057a6b77220 */ /* 0x000fc40000410000 */
[----:B------:R-:W-:Y:S02]  /*9940*/  FADD.FTZ R207, R207, R172 ;  /* 0x000000accfcf7221 */ /* 0x000fe40000010000 */
[C---:B------:R-:W-:Y:S02]  /*9950*/  FMUL.FTZ R182, R225.reuse, R185 ;  /* 0x000000b9e1b67220 */ /* 0x040fe40000410000 */
[----:B------:R-:W-:Y:S02]  /*9960*/  FADD.FTZ R163, -R208, R163 ;  /* 0x000000a3d0a37221 */ /* 0x000fe40000010100 */
[----:B------:R-:W-:Y:S02]  /*9970*/  FMUL.FTZ R176, R225, R183 ;  /* 0x000000b7e1b07220 */ /* 0x000fe40000410000 */
[----:B------:R-:W-:Y:S02]  /*9980*/  FFMA.FTZ R52, R239, R81, R52 ;  /* 0x00000051ef347223 */ /* 0x000fe40000010034 */
[----:B------:R-:W-:-:S02]  /*9990*/  FFMA.FTZ R146, R100, R239, R146 ;  /* 0x000000ef64927223 */ /* 0x000fc40000010092 */
[----:B------:R-:W-:Y:S02]  /*99a0*/  FMUL.FTZ R172, R194, -R207 ;  /* 0x800000cfc2ac7220 */ /* 0x000fe40000410000 */
[----:B------:R-:W-:Y:S02]  /*99b0*/  FMUL.FTZ R239, R103, R187 ;  /* 0x000000bb67ef7220 */ /* 0x000fe40000410000 */
[-C--:B------:R-:W-:Y:S02]  /*99c0*/  FFMA.FTZ R182, R224, R183.reuse, R182 ;  /* 0x000000b7e0b67223 */ /* 0x080fe400000100b6 */
[----:B------:R-:W-:Y:S01]  /*99d0*/  FMUL.FTZ R187, R102, R183 ;  /* 0x000000b766bb7220 */ /* 0x000fe20000410000 */
[----:B------:R-:W-:Y:S01]  /*99e0*/  STS [R4.X4+0x10d4], R239 ;  /* 0x0010d4ef04007388 */ /* 0x000fe20000004800 */
[----:B------:R-:W-:Y:S02]  /*99f0*/  FMUL.FTZ R194, R194, -R163 ;  /* 0x800000a3c2c27220 */ /* 0x000fe40000410000 */
[-C--:B0-----:R-:W-:Y:S01]  /*9a00*/  FMUL.FTZ R189, R102, R185.reuse ;  /* 0x000000b966bd7220 */ /* 0x081fe20000410000 */
[----:B------:R0:W-:Y:S01]  /*9a10*/  STS [R4.X4+0x10c8], R187 ;  /* 0x0010c8bb04007388 */ /* 0x0001e20000004800 */
[----:B------:R-:W-:-:S02]  /*9a20*/  FFMA.FTZ R183, R224, R185, -R176 ;  /* 0x000000b9e0b77223 */ /* 0x000fc400000108b0 */
[C---:B------:R-:W-:Y:S01]  /*9a30*/  FFMA.FTZ R185, R195.reuse, R163, R172 ;  /* 0x000000a3c3b97223 */ /* 0x040fe200000100ac */
[----:B------:R1:W-:Y:S01]  /*9a40*/  STS [R4.X4+0x10cc], R189 ;  /* 0x0010ccbd04007388 */ /* 0x0003e20000004800 */
[----:B------:R-:W-:Y:S02]  /*9a50*/  FFMA.FTZ R172, R195, R207, -R194 ;  /* 0x000000cfc3ac7223 */ /* 0x000fe400000108c2 */
[----:B------:R-:W-:Y:S02]  /*9a60*/  FADD.FTZ R214, -R214, R185 ;  /* 0x000000b9d6d67221 */ /* 0x000fe40000010100 */
[----:B------:R-:W-:Y:S02]  /*9a70*/  FMUL.FTZ R184, R233, R178 ;  /* 0x000000b2e9b87220 */ /* 0x000fe40000410000 */
[----:B------:R-:W-:Y:S02]  /*9a80*/  FADD.FTZ R172, R213, R172 ;  /* 0x000000acd5ac7221 */ /* 0x000fe40000010000 */
[----:B------:R-:W-:-:S02]  /*9a90*/  FMUL.FTZ R185, R233, R168 ;  /* 0x000000a8e9b97220 */ /* 0x000fc40000410000 */
[C---:B------:R-:W-:Y:S02]  /*9aa0*/  FMUL.FTZ R176, R196.reuse, -R214 ;  /* 0x800000d6c4b07220 */ /* 0x040fe40000410000 */
[----:B------:R-:W-:Y:S02]  /*9ab0*/  FFMA.FTZ R184, R231, R168, R184 ;  /* 0x000000a8e7b87223 */ /* 0x000fe400000100b8 */
[----:B------:R-:W-:Y:S02]  /*9ac0*/  FMUL.FTZ R196, R196, -R172 ;  /* 0x800000acc4c47220 */ /* 0x000fe40000410000 */
[----:B------:R-:W-:Y:S02]  /*9ad0*/  FMUL.FTZ R186, R147, R88 ;  /* 0x0000005893ba7220 */ /* 0x000fe40000410000 */
[----:B------:R-:W-:Y:S02]  /*9ae0*/  FFMA.FTZ R168, R231, R178, -R185 ;  /* 0x000000b2e7a87223 */ /* 0x000fe400000108b9 */
[----:B------:R-:W-:-:S02]  /*9af0*/  FFMA.FTZ R185, R197, R172, -R176 ;  /* 0x000000acc5b97223 */ /* 0x000fc400000108b0 */
[----:B------:R-:W-:Y:S02]  /*9b00*/  FFMA.FTZ R196, R197, R214, R196 ;  /* 0x000000d6c5c47223 */ /* 0x000fe400000100c4 */
[----:B------:R-:W-:Y:S02]  /*9b10*/  FMUL.FTZ R176, R211, R88 ;  /* 0x00000058d3b07220 */ /* 0x000fe40000410000 */
[----:B0-----:R-:W-:Y:S02]  /*9b20*/  FMUL.FTZ R187, R235, R186 ;  /* 0x000000baebbb7220 */ /* 0x001fe40000410000 */
[----:B------:R-:W-:Y:S02]  /*9b30*/  FADD.FTZ R222, R222, R185 ;  /* 0x000000b9dede7221 */ /* 0x000fe40000010000 */
[----:B------:R-:W-:Y:S02]  /*9b40*/  FADD.FTZ R223, -R223, R196 ;  /* 0x000000c4dfdf7221 */ /* 0x000fe40000010100 */
[----:B------:R-:W-:-:S02]  /*9b50*/  FFMA.FTZ R185, R206, R176, R187 ;  /* 0x000000b0ceb97223 */ /* 0x000fc400000100bb */
[-C--:B-1----:R-:W-:Y:S02]  /*9b60*/  FMUL.FTZ R189, R235, R176.reuse ;  /* 0x000000b0ebbd7220 */ /* 0x082fe40000410000 */
[----:B------:R-:W-:Y:S02]  /*9b70*/  FMUL.FTZ R187, R105, R176 ;  /* 0x000000b069bb7220 */ /* 0x000fe40000410000 */
[CC--:B------:R-:W-:Y:S02]  /*9b80*/  FMUL.FTZ R176, R198.reuse, -R222.reuse ;  /* 0x800000dec6b07220 */ /* 0x0c0fe40000410000 */
[-C--:B------:R-:W-:Y:S01]  /*9b90*/  FMUL.FTZ R198, R198, -R223.reuse ;  /* 0x800000dfc6c67220 */ /* 0x080fe20000410000 */
[----:B------:R0:W-:Y:S01]  /*9ba0*/  STS [R4.X4+0x10c0], R187 ;  /* 0x0010c0bb04007388 */ /* 0x0001e20000004800 */
[C---:B------:R-:W-:Y:S02]  /*9bb0*/  FFMA.FTZ R176, R199.reuse, R223, R176 ;  /* 0x000000dfc7b07223 */ /* 0x040fe400000100b0 */
[----:B------:R-:W-:-:S02]  /*9bc0*/  FFMA.FTZ R199, R199, R222, -R198 ;  /* 0x000000dec7c77223 */ /* 0x000fc400000108c6 */
[----:B------:R-:W-:Y:S02]  /*9bd0*/  FADD.FTZ R221, -R221, R176 ;  /* 0x000000b0dddd7221 */ /* 0x000fe40000010100 */
[----:B------:R-:W-:Y:S02]  /*9be0*/  FADD.FTZ R220, R220, R199 ;  /* 0x000000c7dcdc7221 */ /* 0x000fe40000010000 */
[C---:B------:R-:W-:Y:S02]  /*9bf0*/  FMUL.FTZ R178, R236.reuse, R5 ;  /* 0x00000005ecb27220 */ /* 0x040fe40000410000 */
[----:B------:R-:W-:Y:S02]  /*9c00*/  FMUL.FTZ R188, R236, R173 ;  /* 0x000000adecbc7220 */ /* 0x000fe40000410000 */
[----:B------:R-:W-:Y:S02]  /*9c10*/  FMUL.FTZ R176, R200, -R221 ;  /* 0x800000ddc8b07220 */ /* 0x000fe40000410000 */
[----:B------:R-:W-:-:S02]  /*9c20*/  FMUL.FTZ R191, R105, R186 ;  /* 0x000000ba69bf7220 */ /* 0x000fc40000410000 */
[----:B------:R-:W-:Y:S02]  /*9c30*/  FMUL.FTZ R200, R200, -R220 ;  /* 0x800000dcc8c87220 */ /* 0x000fe40000410000 */
[----:B------:R-:W-:Y:S01]  /*9c40*/  FFMA.FTZ R186, R206, R186, -R189 ;  /* 0x000000baceba7223 */ /* 0x000fe200000108bd */
[----:B------:R1:W-:Y:S01]  /*9c50*/  STS [R4.X4+0x10c4], R191 ;  /* 0x0010c4bf04007388 */ /* 0x0003e20000004800 */
[C---:B------:R-:W-:Y:S02]  /*9c60*/  FFMA.FTZ R173, R234.reuse, R173, R178 ;  /* 0x000000adeaad7223 */ /* 0x040fe400000100b2 */
[----:B------:R-:W-:Y:S02]  /*9c70*/  FFMA.FTZ R178, R234, R5, -R188 ;  /* 0x00000005eab27223 */ /* 0x000fe400000108bc */
[----:B------:R-:W-:Y:S02]  /*9c80*/  FMUL.FTZ R189, R210, R89 ;  /* 0x00000059d2bd7220 */ /* 0x000fe40000410000 */
[----:B------:R-:W-:-:S02]  /*9c90*/  FFMA.FTZ R176, R201, R220, -R176 ;  /* 0x000000dcc9b07223 */ /* 0x000fc400000108b0 */
[----:B------:R-:W-:Y:S02]  /*9ca0*/  FMUL.FTZ R5, R162, R89 ;  /* 0x00000059a2057220 */ /* 0x000fe40000410000 */
[----:B------:R-:W-:Y:S02]  /*9cb0*/  FFMA.FTZ R200, R201, R221, R200 ;  /* 0x000000ddc9c87223 */ /* 0x000fe400000100c8 */
[----:B0-----:R-:W-:Y:S02]  /*9cc0*/  FMUL.FTZ R187, R161, R189 ;  /* 0x000000bda1bb7220 */ /* 0x001fe40000410000 */
[----:B------:R-:W-:Y:S02]  /*9cd0*/  FADD.FTZ R217, R217, R176 ;  /* 0x000000b0d9d97221 */ /* 0x000fe40000010000 */
[----:B------:R-:W-:Y:S02]  /*9ce0*/  FMUL.FTZ R176, R161, R5 ;  /* 0x00000005a1b07220 */ /* 0x000fe40000410000 */
[----:B------:R-:W-:-:S02]  /*9cf0*/  FADD.FTZ R219, -R219, R200 ;  /* 0x000000c8dbdb7221 */ /* 0x000fc40000010100 */
        /* <DEDUP_REMOVED lines=10> */
[----:B------:R-:W-:Y:S02]  /*9da0*/  FMUL.FTZ R197, R104, R189 ;  /* 0x000000bd68c57220 */ /* 0x000fe40000410000 */
[C---:B------:R-:W-:Y:S02]  /*9db0*/  FMUL.FTZ R189, R204.reuse, -R176 ;  /* 0x800000b0ccbd7220 */ /* 0x040fe40000410000 */
[----:B------:R-:W-:Y:S01]  /*9dc0*/  FMUL.FTZ R204, R204, -R216 ;  /* 0x800000d8cccc7220 */ /* 0x000fe20000410000 */
[----:B------:R2:W-:Y:S01]  /*9dd0*/  STS [R4.X4+0x10bc], R197 ;  /* 0x0010bcc504007388 */ /* 0x0005e20000004800 */
[----:B------:R-:W-:-:S02]  /*9de0*/  FMUL.FTZ R192, R163, R90 ;  /* 0x0000005aa3c07220 */ /* 0x000fc40000410000 */
[C---:B------:R-:W-:Y:S02]  /*9df0*/  FFMA.FTZ R189, R205.reuse, R216, R189 ;  /* 0x000000d8cdbd7223 */ /* 0x040fe400000100bd */
[----:B------:R-:W-:Y:S02]  /*9e00*/  FFMA.FTZ R204, R205, R176, -R204 ;  /* 0x000000b0cdcc7223 */ /* 0x000fe400000108cc */
[----:B------:R-:W-:Y:S02]  /*9e10*/  FMUL.FTZ R190, R207, R90 ;  /* 0x0000005acfbe7220 */ /* 0x000fe40000410000 */
[----:B-1----:R-:W-:Y:S02]  /*9e20*/  FMUL.FTZ R191, R159, R192 ;  /* 0x000000c09fbf7220 */ /* 0x002fe40000410000 */
[----:B------:R-:W-:Y:S02]  /*9e30*/  FADD.FTZ R238, -R238, R189 ;  /* 0x000000bdeeee7221 */ /* 0x000fe40000010100 */
[----:B------:R-:W-:-:S02]  /*9e40*/  FADD.FTZ R237, R237, R204 ;  /* 0x000000cceded7221 */ /* 0x000fc40000010000 */
[-C--:B------:R-:W-:Y:S02]  /*9e50*/  FMUL.FTZ R193, R159, R190.reuse ;  /* 0x000000be9fc17220 */ /* 0x080fe40000410000 */
[-C--:B------:R-:W-:Y:S02]  /*9e60*/  FFMA.FTZ R188, R158, R190.reuse, R191 ;  /* 0x000000be9ebc7223 */ /* 0x080fe400000100bf */
[-C--:B------:R-:W-:Y:S02]  /*9e70*/  FMUL.FTZ R189, R238, R97.reuse ;  /* 0x00000061eebd7220 */ /* 0x080fe40000410000 */
[----:B------:R-:W-:Y:S02]  /*9e80*/  FMUL.FTZ R199, R107, R190 ;  /* 0x000000be6bc77220 */ /* 0x000fe40000410000 */
[----:B------:R-:W-:Y:S02]  /*9e90*/  FMUL.FTZ R191, R237, R97 ;  /* 0x00000061edbf7220 */ /* 0x000fe40000410000 */
[----:B------:R-:W-:Y:S01]  /*9ea0*/  FFMA.FTZ R190, R158, R192, -R193 ;  /* 0x000000c09ebe7223 */ /* 0x000fe200000108c1 */
[----:B------:R1:W-:Y:S01]  /*9eb0*/  STS [R4.X4+0x10b0], R199 ;  /* 0x0010b0c704007388 */ /* 0x0003e20000004800 */
[----:B------:R-:W-:-:S02]  /*9ec0*/  FMUL.FTZ R193, R216, R95 ;  /* 0x0000005fd8c17220 */ /* 0x000fc40000410000 */
[C---:B------:R-:W-:Y:S02]  /*9ed0*/  FMUL.FTZ R194, R9.reuse, R189 ;  /* 0x000000bd09c27220 */ /* 0x040fe40000410000 */
[----:B0-----:R-:W-:Y:S02]  /*9ee0*/  FMUL.FTZ R195, R176, R95 ;  /* 0x0000005fb0c37220 */ /* 0x001fe40000410000 */
[----:B------:R-:W-:Y:S02]  /*9ef0*/  FMUL.FTZ R196, R9, R191 ;  /* 0x000000bf09c47220 */ /* 0x000fe40000410000 */
[C---:B--2---:R-:W-:Y:S02]  /*9f00*/  FMUL.FTZ R197, R11.reuse, R193 ;  /* 0x000000c10bc57220 */ /* 0x044fe40000410000 */
[----:B------:R-:W-:Y:S02]  /*9f10*/  FFMA.FTZ R194, R8, R191, R194 ;  /* 0x000000bf08c27223 */ /* 0x000fe400000100c2 */
[----:B-1----:R-:W-:-:S02]  /*9f20*/  FMUL.FTZ R199, R11, R195 ;  /* 0x000000c30bc77220 */ /* 0x002fc40000410000 */
[----:B------:R-:W-:Y:S02]  /*9f30*/  FFMA.FTZ R196, R8, R189, -R196 ;  /* 0x000000bd08c47223 */ /* 0x000fe400000108c4 */
[----:B------:R-:W-:Y:S02]  /*9f40*/  FMUL.FTZ R201, R107, R192 ;  /* 0x000000c06bc97220 */ /* 0x000fe40000410000 */
[C---:B------:R-:W-:Y:S02]  /*9f50*/  FFMA.FTZ R198, R10.reuse, R195, R197 ;  /* 0x000000c30ac67223 */ /* 0x040fe400000100c5 */
[----:B------:R-:W-:Y:S01]  /*9f60*/  FADD.FTZ R197, RZ, R194 ;  /* 0x000000c2ffc57221 */ /* 0x000fe20000010000 */
[----:B------:R0:W-:Y:S01]  /*9f70*/  STS [R4.X4+0x10b4], R201 ;  /* 0x0010b4c904007388 */ /* 0x0001e20000004800 */
[----:B------:R-:W-:Y:S02]  /*9f80*/  FMUL.FTZ R192, R219, R94 ;  /* 0x0000005edbc07220 */ /* 0x000fe40000410000 */
[----:B------:R-:W-:-:S02]  /*9f90*/  FFMA.FTZ R199, R10, R193, -R199 ;  /* 0x000000c10ac77223 */ /* 0x000fc400000108c7 */
[----:B------:R-:W-:Y:S02]  /*9fa0*/  FADD.FTZ R196, RZ, R196 ;  /* 0x000000c4ffc47221 */ /* 0x000fe40000010000 */
[----:B------:R-:W-:Y:S02]  /*9fb0*/  FMUL.FTZ R194, R217, R94 ;  /* 0x0000005ed9c27220 */ /* 0x000fe40000410000 */
[----:B------:R-:W-:Y:S02]  /*9fc0*/  FADD.FTZ R198, R197, R198 ;  /* 0x000000c6c5c67221 */ /* 0x000fe40000010000 */
[C---:B0-----:R-:W-:Y:S02]  /*9fd0*/  FMUL.FTZ R201, R13.reuse, R192 ;  /* 0x000000c00dc97220 */ /* 0x041fe40000410000 */
[----:B------:R-:W-:Y:S02]  /*9fe0*/  FADD.FTZ R196, R196, R199 ;  /* 0x000000c7c4c47221 */ /* 0x000fe40000010000 */
[----:B------:R-:W-:-:S02]  /*9ff0*/  FMUL.FTZ R203, R13, R194 ;  /* 0x000000c20dcb7220 */ /* 0x000fc40000410000 */
[-C--:B------:R-:W-:Y:S02]  /*a000*/  FMUL.FTZ R197, R221, R93.reuse ;  /* 0x0000005dddc57220 */ /* 0x080fe40000410000 */
[----:B------:R-:W-:Y:S02]  /*a010*/  FMUL.FTZ R199, R220, R93 ;  /* 0x0000005ddcc77220 */ /* 0x000fe40000410000 */
[C---:B------:R-:W-:Y:S02]  /*a020*/  FFMA.FTZ R201, R12.reuse, R194, R201 ;  /* 0x000000c20cc97223 */ /* 0x040fe400000100c9 */
[----:B------:R-:W-:Y:S02]  /*a030*/  FFMA.FTZ R203, R12, R192, -R203 ;  /* 0x000000c00ccb7223 */ /* 0x000fe400000108cb */
[C---:B------:R-:W-:Y:S02]  /*a040*/  FMUL.FTZ R200, R152.reuse, R197 ;  /* 0x000000c598c87220 */ /* 0x040fe40000410000 */
[----:B------:R-:W-:-:S02]  /*a050*/  FMUL.FTZ R202, R152, R199 ;  /* 0x000000c798ca7220 */ /* 0x000fc40000410000 */
[----:B------:R-:W-:Y:S02]  /*a060*/  FMUL.FTZ R209, R214, R91 ;  /* 0x0000005bd6d17220 */ /* 0x000fe40000410000 */
[----:B------:R-:W-:Y:S02]  /*a070*/  FADD.FTZ R198, R198, R201 ;  /* 0x000000c9c6c67221 */ /* 0x000fe40000010000 */
[----:B------:R-:W-:Y:S02]  /*a080*/  FADD.FTZ R196, R196, R203 ;  /* 0x000000cbc4c47221 */ /* 0x000fe40000010000 */
[C---:B------:R-:W-:Y:S02]  /*a090*/  FFMA.FTZ R201, R150.reuse, R199, R200 ;  /* 0x000000c796c97223 */ /* 0x040fe400000100c8 */
[----:B------:R-:W-:Y:S02]  /*a0a0*/  FFMA.FTZ R203, R150, R197, -R202 ;  /* 0x000000c596cb7223 */ /* 0x000fe400000108ca */
[----:B------:R-:W-:-:S02]  /*a0b0*/  FMUL.FTZ R205, R172, R91 ;  /* 0x0000005baccd7220 */ /* 0x000fc40000410000 */
[----:B------:R-:W-:Y:S02]  /*a0c0*/  FMUL.FTZ R200, R157, R209 ;  /* 0x000000d19dc87220 */ /* 0x000fe40000410000 */
[----:B------:R-:W-:Y:S02]  /*a0d0*/  FMUL.FTZ R202, R223, R92 ;  /* 0x0000005cdfca7220 */ /* 0x000fe40000410000 */
[----:B------:R-:W-:Y:S02]  /*a0e0*/  FADD.FTZ R196, R196, R203 ;  /* 0x000000cbc4c47221 */ /* 0x000fe40000010000 */
[-C--:B------:R-:W-:Y:S02]  /*a0f0*/  FMUL.FTZ R203, R157, R205.reuse ;  /* 0x000000cd9dcb7220 */ /* 0x080fe40000410000 */
[----:B------:R-:W-:Y:S02]  /*a100*/  FFMA.FTZ R213, R156, R205, R200 ;  /* 0x000000cd9cd57223 */ /* 0x000fe400000100c8 */
[----:B------:R-:W-:-:S02]  /*a110*/  FADD.FTZ R198, R198, R201 ;  /* 0x000000c9c6c67221 */ /* 0x000fc40000010000 */
[----:B------:R-:W-:Y:S02]  /*a120*/  FMUL.FTZ R200, R222, R92 ;  /* 0x0000005cdec87220 */ /* 0x000fe40000410000 */
[C---:B------:R-:W-:Y:S02]  /*a130*/  FMUL.FTZ R201, R155.reuse, R202 ;  /* 0x000000ca9bc97220 */ /* 0x040fe40000410000 */
[----:B------:R-:W-:Y:S02]  /*a140*/  FFMA.FTZ R215, R156, R209, -R203 ;  /* 0x000000d19cd77223 */ /* 0x000fe400000108cb */
[-C--:B------:R-:W-:Y:S02]  /*a150*/  FMUL.FTZ R203, R155, R200.reuse ;  /* 0x000000c89bcb7220 */ /* 0x080fe40000410000 */
[C---:B------:R-:W-:Y:S02]  /*a160*/  FFMA.FTZ R201, R154.reuse, R200, R201 ;  /* 0x000000c89ac97223 */ /* 0x040fe400000100c9 */
[----:B------:R-:W-:-:S02]  /*a170*/  FFMA.FTZ R203, R154, R202, -R203 ;  /* 0x000000ca9acb7223 */ /* 0x000fc400000108cb */
[----:B------:R-:W-:Y:S02]  /*a180*/  FADD.FTZ R198, R198, R201 ;  /* 0x000000c9c6c67221 */ /* 0x000fe40000010000 */
[----:B------:R-:W-:Y:S02]  /*a190*/  FADD.FTZ R196, R196, R203 ;  /* 0x000000cbc4c47221 */ /* 0x000fe40000010000 */
[----:B------:R-:W-:Y:S01]  /*a1a0*/  FADD.FTZ R213, R198, R213 ;  /* 0x000000d5c6d57221 */ /* 0x000fe20000010000 */
[----:B------:R-:W-:Y:S01]  /*a1b0*/  MOV R198, UR26 ;  /* 0x0000001a00c67c02 */ /* 0x000fe20008000f00 */
[----:B------:R-:W-:Y:S02]  /*a1c0*/  FADD.FTZ R215, R196, R215 ;  /* 0x000000d7c4d77221 */ /* 0x000fe40000010000 */
[----:B------:R-:W-:Y:S01]  /*a1d0*/  FADD.FTZ R188, R213, R188 ;  /* 0x000000bcd5bc7221 */ /* 0x000fe20000010000 */
[----:B------:R-:W-:Y:S01]  /*a1e0*/  LEA R198, R198, -R133, 0x1 ;  /* 0x80000085c6c67211 */ /* 0x000fe200078e08ff */
[----:B------:R-:W-:-:S02]  /*a1f0*/  FADD.FTZ R190, R215, R190 ;  /* 0x000000bed7be7221 */ /* 0x000fc40000010000 */
[----:B------:R-:W-:Y:S01]  /*a200*/  FADD.FTZ R188, R188, R187 ;  /* 0x000000bbbcbc7221 */ /* 0x000fe20000010000 */
[----:B------:R-:W-:Y:S01]  /*a210*/  ISETP.GE.AND P0, PT, R198, 0x1, PT ;  /* 0x00000001c600780c */ /* 0x000fe20003f06270 */
[----:B------:R-:W-:Y:S02]  /*a220*/  FMUL.FTZ R229, R106, R205 ;  /* 0x000000cd6ae57220 */ /* 0x000fe40000410000 */
[----:B------:R-:W-:Y:S02]  /*a230*/  FADD.FTZ R203, R190, R5 ;  /* 0x00000005becb7221 */ /* 0x000fe40000010000 */
[----:B------:R-:W-:Y:S01]  /*a240*/  FMUL.FTZ R247, R101, R181 ;  /* 0x000000b565f77220 */ /* 0x000fe20000410000 */
[----:B------:R-:W-:Y:S01]  /*a250*/  STS [R4.X4+0x10a8], R229 ;  /* 0x0010a8e504007388 */ /* 0x000fe20000004800 */
        /* <DEDUP_REMOVED lines=10> */
[----:B------:R-:W-:Y:S01]  /*a300*/  FADD.FTZ R185, R188, R185 ;  /* 0x000000b9bcb97221 */ /* 0x000fe20000010000 */
        /* <DEDUP_REMOVED lines=12> */
[----:B------:R0:W-:Y:S01]  /*a3d0*/  STS [R4.X4+0x1094], R5 ;  /* 0x0010940504007388 */ /* 0x0001e20000004800 */
[----:B------:R-:W-:Y:S02]  /*a3e0*/  FADD.FTZ R186, R186, R165 ;  /* 0x000000a5baba7221 */ /* 0x000fe40000010000 */
[----:B------:R-:W-:Y:S01]  /*a3f0*/  FADD.FTZ R167, R167, R6 ;  /* 0x00000006a7a77221 */ /* 0x000fe20000010000 */
[----:B------:R-:W-:Y:S01]  /*a400*/  STS [R4.X4+0x1088], R195 ;  /* 0x001088c304007388 */ /* 0x000fe20000004800 */
[----:B------:R-:W-:Y:S02]  /*a410*/  FFMA.FTZ R181, R230, R181, -R232 ;  /* 0x000000b5e6b57223 */ /* 0x000fe400000108e8 */
[----:B------:R-:W-:Y:S01]  /*a420*/  FADD.FTZ R186, R186, R227 ;  /* 0x000000e3baba7221 */ /* 0x000fe20000010000 */
[----:B------:R-:W-:Y:S01]  /*a430*/  STS [R4.X4+0x108c], R193 ;  /* 0x00108cc104007388 */ /* 0x000fe20000004800 */
[----:B------:R-:W-:-:S02]  /*a440*/  FADD.FTZ R167, R167, R180 ;  /* 0x000000b4a7a77221 */ /* 0x000fc40000010000 */
[----:B0-----:R-:W-:Y:S01]  /*a450*/  FMUL.FTZ R5, R162, UR42 ;  /* 0x0000002aa2057c20 */ /* 0x001fe20008410000 */
[----:B------:R-:W-:Y:S01]  /*a460*/  STS [R4.X4+0x1080], R191 ;  /* 0x001080bf04007388 */ /* 0x000fe20000004800 */
[----:B------:R-:W-:Y:S02]  /*a470*/  FMUL.FTZ R190, R166, UR42 ;  /* 0x0000002aa6be7c20 */ /* 0x000fe40008410000 */
[----:B------:R-:W-:Y:S01]  /*a480*/  FFMA.FTZ R194, R210, UR43, -R5 ;  /* 0x0000002bd2c27c23 */ /* 0x000fe20008010805 */
[----:B------:R0:W-:Y:S01]  /*a490*/  STS [R4.X4+0x1084], R189 ;  /* 0x001084bd04007388 */ /* 0x0001e20000004800 */
[----:B------:R-:W-:Y:S02]  /*a4a0*/  FMUL.FTZ R5, R172, UR42 ;  /* 0x0000002aac057c20 */ /* 0x000fe40008410000 */
[----:B------:R-:W-:Y:S02]  /*a4b0*/  FADD.FTZ R199, R186, R181 ;  /* 0x000000b5bac77221 */ /* 0x000fe40000010000 */
[----:B------:R-:W-:-:S02]  /*a4c0*/  FADD.FTZ R200, R167, R184 ;  /* 0x000000b8a7c87221 */ /* 0x000fc40000010000 */
[----:B------:R-:W-:Y:S02]  /*a4d0*/  FMUL.FTZ R188, R148, R7 ;  /* 0x0000000794bc7220 */ /* 0x000fe40000410000 */
[----:B------:R-:W-:Y:S02]  /*a4e0*/  FFMA.FTZ R190, R7, UR43, -R190 ;  /* 0x0000002b07be7c23 */ /* 0x000fe400080108be */
[----:B0-----:R-:W-:Y:S02]  /*a4f0*/  FMUL.FTZ R4, R147, UR42 ;  /* 0x0000002a93047c20 */ /* 0x001fe40008410000 */
[----:B------:R-:W-:Y:S02]  /*a500*/  FMUL.FTZ R193, R7, UR42 ;  /* 0x0000002a07c17c20 */ /* 0x000fe40008410000 */
[----:B------:R-:W-:Y:S02]  /*a510*/  FFMA.FTZ R195, R211, UR43, R4 ;  /* 0x0000002bd3c37c23 */ /* 0x000fe40008010004 */
[----:B------:R-:W-:-:S02]  /*a520*/  FMUL.FTZ R4, R163, UR42 ;  /* 0x0000002aa3047c20 */ /* 0x000fc40008410000 */
[----:B------:R-:W-:Y:S02]  /*a530*/  FFMA.FTZ R186, R214, UR43, -R5 ;  /* 0x0000002bd6ba7c23 */ /* 0x000fe40008010805 */
[----:B------:R-:W-:Y:S02]  /*a540*/  FFMA.FTZ R191, R207, UR43, R4 ;  /* 0x0000002bcfbf7c23 */ /* 0x000fe40008010004 */
[----:B------:R-:W-:Y:S02]  /*a550*/  FMUL.FTZ R4, R219, UR42 ;  /* 0x0000002adb047c20 */ /* 0x000fe40008410000 */
[----:B------:R-:W-:Y:S02]  /*a560*/  FMUL.FTZ R192, R211, UR42 ;  /* 0x0000002ad3c07c20 */ /* 0x000fe40008410000 */
        /* <DEDUP_REMOVED lines=59> */
.L_x_8982:
[----:B------:R-:W-:Y:S05]  /*a920*/  BSYNC B0 ;  /* 0x0000000000007941 */ /* 0x000fea0003800000 */
.L_x_8981:
[----:B------:R-:W-:Y:S01]  /*a930*/  ULDC.64 UR36, c[0x0][0x298] ;  /* 0x0000a60000247ab9 */ /* 0x000fe20000000a00 */
[C---:B------:R-:W-:Y:S01]  /*a940*/  FMUL.FTZ R4, R32.reuse, R153 ;  /* 0x0000009920047220 */ /* 0x040fe20000410000 */
[----:B------:R-:W-:Y:S01]  /*a950*/  USHF.R.U32.HI UR38, URZ, 0x1, UR37 ;  /* 0x000000013f267899 */ /* 0x000fe20008011625 */
[----:B------:R-:W-:Y:S01]  /*a960*/  FMUL.FTZ R151, R32, R151 ;  /* 0x0000009720977220 */ /* 0x000fe20000410000 */
[----:B------:R-:W-:Y:S01]  /*a970*/  USHF.R.U64 UR36, UR36, 0x1, UR37 ;  /* 0x0000000124247899 */ /* 0x000fe20008001225 */
[----:B------:R-:W-:Y:S01]  /*a980*/  FMUL.FTZ R5, R170, R177 ;  /* 0x000000b1aa057220 */ /* 0x000fe20000410000 */
[----:B------:R-:W-:Y:S01]  /*a990*/  UIMAD UR37, UR38, UR12, URZ ;  /* 0x0000000c262572a4 */ /* 0x000fe2000f8e023f */
[----:B------:R-:W-:Y:S01]  /*a9a0*/  FADD.FTZ R175, R175, R4 ;  /* 0x00000004afaf7221 */ /* 0x000fe20000010000 */
[----:B------:R-:W-:Y:S01]  /*a9b0*/  UIMAD.WIDE.U32 UR38, UR36, UR12, URZ ;  /* 0x0000000c242672a5 */ /* 0x000fe2000f8e003f */
[----:B------:R-:W-:Y:S01]  /*a9c0*/  FADD.FTZ R174, R174, -R151 ;  /* 0x80000097aeae7221 */ /* 0x000fe20000010000 */
[----:B------:R-:W-:Y:S01]  /*a9d0*/  UIMAD UR40, UR13, UR36, UR37 ;  /* 0x000000240d2872a4 */ /* 0x000fe2000f8e0225 */
[-C--:B0-----:R-:W-:Y:S01]  /*a9e0*/  FFMA.FTZ R6, R136, R179.reuse, R5 ;  /* 0x000000b388067223 */ /* 0x081fe20000010005 */
[----:B------:R-:W-:Y:S01]  /*a9f0*/  ULDC UR41, c[0x0][0x174] ;  /* 0x00005d0000297ab9 */ /* 0x000fe20000000800 */
[----:B------:R-:W-:Y:S01]  /*aa00*/  FADD.FTZ R151, R200, R173 ;  /* 0x000000adc8977221 */ /* 0x000fe20000010000 */
[----:B------:R-:W-:Y:S01]  /*aa10*/  ULDC.64 UR36, c[0x0][0x2a0] ;  /* 0x0000a80000247ab9 */ /* 0x000fe20000000a00 */
[----:B------:R-:W-:Y:S01]  /*aa20*/  FADD.FTZ R199, R199, R168 ;  /* 0x000000a8c7c77221 */ /* 0x000fe20000010000 */
[----:B------:R-:W-:Y:S01]  /*aa30*/  UIADD3 UR39, UR40, UR39, URZ ;  /* 0x0000002728277290 */ /* 0x000fe2000fffe03f */
[----:B------:R-:W-:Y:S01]  /*aa40*/  FADD.FTZ R151, R151, R6 ;  /* 0x0000000697977221 */ /* 0x000fe20000010000 */
[----:B------:R-:W-:Y:S01]  /*aa50*/  UIMAD UR40, UR15, UR36, URZ ;  /* 0x000000240f2872a4 */ /* 0x000fe2000f8e023f */
[----:B------:R-:W-:Y:S01]  /*aa60*/  IADD3 R6, R133, 0x20, RZ ;  /* 0x0000002085067810 */ /* 0x000fe20007ffe0ff */
[----:B------:R-:W-:Y:S01]  /*aa70*/  UIMAD.WIDE.U32 UR38, UR14, UR36, UR38 ;  /* 0x000000240e2672a5 */ /* 0x000fe2000f8e0026 */
[----:B------:R-:W-:Y:S01]  /*aa80*/  FMUL.FTZ R179, R170, R179 ;  /* 0x000000b3aab37220 */ /* 0x000fe20000410000 */
[----:B------:R-:W-:Y:S01]  /*aa90*/  UIMAD UR40, UR14, UR37, UR40 ;  /* 0x000000250e2872a4 */ /* 0x000fe2000f8e0228 */
[----:B------:R-:W-:Y:S01]  /*aaa0*/  LEA.HI.SX32 R6, R6, R133, 0x1b ;  /* 0x0000008506067211 */ /* 0x000fe200078fdaff */
[----:B------:R-:W-:Y:S01]  /*aab0*/  FADD.FTZ R153, R199, R178 ;  /* 0x000000b2c7997221 */ /* 0x000fe20000010000 */
[----:B------:R-:W-:Y:S01]  /*aac0*/  ULDC.64 UR36, c[0x0][0x318] ;  /* 0x0000c60000247ab9 */ /* 0x000fe20000000a00 */
[----:B------:R-:W-:Y:S01]  /*aad0*/  FFMA.FTZ R202, R136, R177, -R179 ;  /* 0x000000b188ca7223 */ /* 0x000fe200000108b3 */
[----:B------:R-:W-:Y:S01]  /*aae0*/  UIADD3 UR40, UR40, UR39, URZ ;  /* 0x0000002728287290 */ /* 0x000fe2000fffe03f */
[C---:B------:R-:W-:Y:S01]  /*aaf0*/  IADD3 R168, R133.reuse, 0x40, RZ ;  /* 0x0000004085a87810 */ /* 0x040fe20007ffe0ff */
[----:B------:R-:W-:Y:S01]  /*ab00*/  ULEA UR39, UP0, UR38, UR36, 0x3 ;  /* 0x0000002426277291 */ /* 0x000fe2000f80183f */
[----:B------:R-:W-:Y:S01]  /*ab10*/  BSSY B0, `(.L_x_8983) ;  /* 0x0000019000007945 */ /* 0x000fe20003800000 */
[----:B------:R-:W-:Y:S01]  /*ab20*/  UIADD3 UR36, UR6, -UR41, URZ ;  /* 0x8000002906247290 */ /* 0x000fe2000fffe03f */
[C---:B------:R-:W-:Y:S01]  /*ab30*/  ISETP.GE.AND P1, PT, R198.reuse, 0x41, PT ;  /* 0x00000041c600780c */ /* 0x040fe20003f26270 */
[----:B------:R-:W-:Y:S01]  /*ab40*/  ULEA.HI.X UR37, UR38, UR37, UR40, 0x3, UP0 ;  /* 0x0000002526257291 */ /* 0x000fe200080f1c28 */
[----:B------:R-:W-:Y:S01]  /*ab50*/  ISETP.GE.AND P2, PT, R198, 0x61, PT ;  /* 0x00000061c600780c */ /* 0x000fe20003f46270 */
[----:B------:R-:W-:Y:S01]  /*ab60*/  UIMAD UR36, UR36, -0x400, URZ ;  /* 0xfffffc00242478a4 */ /* 0x000fe2000f8e023f */
[----:B------:R-:W-:Y:S01]  /*ab70*/  LEA R4, P0, R133, UR39, 0x2 ;  /* 0x0000002785047c11 */ /* 0x000fe2000f8010ff */
[----:B------:R-:W-:Y:S01]  /*ab80*/  USHF.L.U32 UR38, UR8, 0x2, URZ ;  /* 0x0000000208267899 */ /* 0x000fe2000800063f */
[----:B------:R-:W-:Y:S01]  /*ab90*/  FADD.FTZ R153, R153, R202 ;  /* 0x000000ca99997221 */ /* 0x000fe20000010000 */
[----:B------:R-:W-:Y:S01]  /*aba0*/  USHF.L.U64.HI UR39, UR8, 0x2, UR9 ;  /* 0x0000000208277899 */ /* 0x000fe20008010209 */
[----:B------:R-:W-:-:S02]  /*abb0*/  LEA.HI.X R5, R133, UR37, RZ, 0x2, P0 ;  /* 0x0000002585057c11 */ /* 0x000fc400080f14ff */
        /* <DEDUP_REMOVED lines=14> */
.L_x_8984:
[----:B------:R-:W-:Y:S05]  /*aca0*/  BSYNC B0 ;  /* 0x0000000000007941 */ /* 0x000fea0003800000 */
.L_x_8983:
[----:B-1----:R1:W2:Y:S01]  /*acb0*/  LDS R7, [R168.X4+0x1180] ;  /* 0x00118000a8077984 */ /* 0x0022a20000004800 */
[----:B------:R-:W-:Y:S01]  /*acc0*/  BSSY B0, `(.L_x_8985) ;  /* 0x0000004000007945 */ /* 0x000fe20003800000 */
[----:B------:R-:W-:Y:S01]  /*acd0*/  LEA.HI.SX32 R178, R178, R133, 0x1b ;  /* 0x00000085b2b27211 */ /* 0x000fe200078fdaff */
[----:B------:R-:W-:Y:S05]  /*ace0*/  @!P1 BRA `(.L_x_8986) ;  /* 0x0000001000009947 */ /* 0x000fea0003800000 */
[----:B--2---:R2:W-:Y:S02]  /*acf0*/  RED.E.ADD.F32.FTZ.RN.STRONG.GPU [R4.64+-0xf00], R7 ;  /* 0xfff100070400798e */ /* 0x0045e4000c10e79c */
.L_x_8986:
[----:B------:R-:W-:Y:S05]  /*ad00*/  BSYNC B0 ;  /* 0x0000000000007941 */ /* 0x000fea0003800000 */
.L_x_8985:
[----:B--2---:R2:W3:Y:S01]  /*ad10*/  LDS R7, [R178.X4+0x1200] ;  /* 0x00120000b2077984 */ /* 0x0044e20000004800 */
[----:B------:R-:W-:Y:S01]  /*ad20*/  BSSY B0, `(.L_x_8987) ;  /* 0x0000005000007945 */ /* 0x000fe20003800000 */
[----:B0-----:R-:W-:-:S02]  /*ad30*/  IADD3 R6, R133, 0x80, RZ ;  /* 0x0000008085067810 */ /* 0x001fc40007ffe0ff */
[----:B-1----:R-:W-:Y:S01]  /*ad40*/  IADD3 R168, R133, 0xa0, RZ ;  /* 0x000000a085a87810 */ /* 0x002fe20007ffe0ff */
[----:B------:R-:W-:Y:S05]  /*ad50*/  @!P2 BRA `(.L_x_8988) ;  /* 0x000000100000a947 */ /* 0x000fea0003800000 */
[----:B---3--:R0:W-:Y:S02]  /*ad60*/  RED.E.ADD.F32.FTZ.RN.STRONG.GPU [R4.64+-0xe80], R7 ;  /* 0xfff180070400798e */ /* 0x0081e4000c10e79c */
.L_x_8988:
[----:B------:R-:W-:Y:S05]  /*ad70*/  BSYNC B0 ;  /* 0x0000000000007941 */ /* 0x000fea0003800000 */
.L_x_8987:
        /* <DEDUP_REMOVED lines=14> */
.L_x_8990:
[----:B0-----:R-:W-:Y:S05]  /*ae60*/  BSYNC B0 ;  /* 0x0000000000007941 */ /* 0x001fea0003800000 */
.L_x_8989:
[----:B-1----:R0:W1:Y:S01]  /*ae70*/  LDS R7, [R168.X4+0x1300] ;  /* 0x00130000a8077984 */ /* 0x0020620000004800 */
[----:B------:R-:W-:Y:S01]  /*ae80*/  BSSY B0, `(.L_x_8991) ;  /* 0x0000005000007945 */ /* 0x000fe20003800000 */
[----:B------:R-:W-:Y:S02]  /*ae90*/  IADD3 R6, R133, 0xe0, RZ ;  /* 0x000000e085067810 */ /* 0x000fe40007ffe0ff */
[----:B------:R-:W-:Y:S01]  /*aea0*/  LEA.HI.SX32 R178, R178, R133, 0x1b ;  /* 0x00000085b2b27211 */ /* 0x000fe200078fdaff */
[----:B------:R-:W-:Y:S05]  /*aeb0*/  @!P0 BRA `(.L_x_8992) ;  /* 0x0000001000008947 */ /* 0x000fea0003800000 */
[----:B-1----:R1:W-:Y:S02]  /*aec0*/  RED.E.ADD.F32.FTZ.RN.STRONG.GPU [R4.64+-0xd80], R7 ;  /* 0xfff280070400798e */ /* 0x0023e4000c10e79c */
.L_x_8992:
[----:B------:R-:W-:Y:S05]  /*aed0*/  BSYNC B0 ;  /* 0x0000000000007941 */ /* 0x000fea0003800000 */
.L_x_8991:
[----:B-1----:R1:W2:Y:S01]  /*aee0*/  LDS R7, [R178.X4+0x1380] ;  /* 0x00138000b2077984 */ /* 0x0022a20000004800 */
[----:B------:R-:W-:Y:S01]  /*aef0*/  BSSY B0, `(.L_x_8993) ;  /* 0x0000005000007945 */ /* 0x000fe20003800000 */
[----:B0-----:R-:W-:-:S02]  /*af00*/  IADD3 R168, R133, 0x100, RZ ;  /* 0x0000010085a87810 */ /* 0x001fc40007ffe0ff */
[----:B------:R-:W-:Y:S01]  /*af10*/  LEA.HI.SX32 R6, R6, R133, 0x1b ;  /* 0x0000008506067211 */ /* 0x000fe200078fdaff */
[----:B------:R-:W-:Y:S05]  /*af20*/  @!P1 BRA `(.L_x_8994) ;  /* 0x0000001000009947 */ /* 0x000fea0003800000 */
[----:B--2---:R0:W-:Y:S02]  /*af30*/  RED.E.ADD.F32.FTZ.RN.STRONG.GPU [R4.64+-0xd00], R7 ;  /* 0xfff300070400798e */ /* 0x0041e4000c10e79c */
.L_x_8994:
[----:B------:R-:W-:Y:S05]  /*af40*/  BSYNC B0 ;  /* 0x0000000000007941 */ /* 0x000fea0003800000 */
.L_x_8993:
[----:B0-2---:R0:W2:Y:S01]  /*af50*/  LDS R7, [R6.X4+0x1400] ;  /* 0x0014000006077984 */ /* 0x0050a20000004800 */
[----:B------:R-:W-:Y:S01]  /*af60*/  BSSY B0, `(.L_x_8995) ;  /* 0x0000005000007945 */ /* 0x000fe20003800000 */
[----:B-1----:R-:W-:Y:S02]  /*af70*/  IADD3 R178, R133, 0x120, RZ ;  /* 0x0000012085b27810 */ /* 0x002fe40007ffe0ff */
[----:B------:R-:W-:Y:S01]  /*af80*/  LEA.HI.SX32 R168, R168, R133, 0x1b ;  /* 0x00000085a8a87211 */ /* 0x000fe200078fdaff */
[----:B------:R-:W-:Y:S05]  /*af90*/  @!P2 BRA `(.L_x_8996) ;  /* 0x000000100000a947 */ /* 0x000fea0003800000 */
[----:B--2---:R1:W-:Y:S02]  /*afa0*/  RED.E.ADD.F32.FTZ.RN.STRONG.GPU [R4.64+-0xc80], R7 ;  /* 0xfff380070400798e */ /* 0x0043e4000c10e79c */
.L_x_8996:
[----:B------:R-:W-:Y:S05]  /*afb0*/  BSYNC B0 ;  /* 0x0000000000007941 */ /* 0x000fea0003800000 */
.L_x_8995:
[----:B-12---:R1:W2:Y:S01]  /*afc0*/  LDS R7, [R168.X4+0x1480] ;  /* 0x00148000a8077984 */ /* 0x0062a20000004800 */
[----:B------:R-:W-:Y:S01]  /*afd0*/  BSSY B0, `(.L_x_8997) ;  /* 0x0000005000007945 */ /* 0x000fe20003800000 */
[----:B0-----:R-:W-:Y:S02]  /*afe0*/  IADD3 R6, R133, 0x140, RZ ;  /* 0x0000014085067810 */ /* 0x001fe40007ffe0ff */
[----:B------:R-:W-:Y:S01]  /*aff0*/  LEA.HI.SX32 R178, R178, R133, 0x1b ;  /* 0x00000085b2b27211 */ /* 0x000fe200078fdaff */
[----:B------:R-:W-:Y:S05]  /*b000*/  @!P3 BRA `(.L_x_8998) ;  /* 0x000000100000b947 */ /* 0x000fea0003800000 */
[----:B--2---:R0:W-:Y:S02]  /*b010*/  RED.E.ADD.F32.FTZ.RN.STRONG.GPU [R4.64+-0xc00], R7 ;  /* 0xfff400070400798e */ /* 0x0041e4000c10e79c */
.L_x_8998:
[----:B------:R-:W-:Y:S05]  /*b020*/  BSYNC B0 ;  /* 0x0000000000007941 */ /* 0x000fea0003800000 */
.L_x_8997:
[----:B0-2---:R0:W2:Y:S01]  /*b030*/  LDS R7, [R178.X4+0x1500] ;  /* 0x00150000b2077984 */ /* 0x0050a20000004800 */
[----:B------:R-:W-:Y:S01]  /*b040*/  BSSY B0, `(.L_x_8999) ;  /* 0x0000004000007945 */ /* 0x000fe20003800000 */
[----:B------:R-:W-:Y:S01]  /*b050*/  LEA.HI.SX32 R6, R6, R133, 0x1b ;  /* 0x0000008506067211 */ /* 0x000fe200078fdaff */
[----:B------:R-:W-:Y:S05]  /*b060*/  @!P4 BRA `(.L_x_9000) ;  /* 0x000000100000c947 */ /* 0x000fea0003800000 */
[----:B--2---:R2:W-:Y:S02]  /*b070*/  RED.E.ADD.F32.FTZ.RN.STRONG.GPU [R4.64+-0xb80], R7 ;  /* 0xfff480070400798e */ /* 0x0045e4000c10e79c */
.L_x_9000:
[----:B------:R-:W-:Y:S05]  /*b080*/  BSYNC B0 ;  /* 0x0000000000007941 */ /* 0x000fea0003800000 */
.L_x_8999:
[----:B--2---:R2:W3:Y:S01]  /*b090*/  LDS R7, [R6.X4+0x1580] ;  /* 0x0015800006077984 */ /* 0x0044e20000004800 */
[----:B------:R-:W-:Y:S01]  /*b0a0*/  BSSY B0, `(.L_x_9001) ;  /* 0x0000005000007945 */ /* 0x000fe20003800000 */
[----:B-1----:R-:W-:-:S02]  /*b0b0*/  IADD3 R168, R133, 0x160, RZ ;  /* 0x0000016085a87810 */ /* 0x002fc40007ffe0ff */
[----:B0-----:R-:W-:Y:S01]  /*b0c0*/  IADD3 R178, R133, 0x180, RZ ;  /* 0x0000018085b27810 */ /* 0x001fe20007ffe0ff */
[----:B------:R-:W-:Y:S05]  /*b0d0*/  @!P5 BRA `(.L_x_9002) ;  /* 0x000000100000d947 */ /* 0x000fea0003800000 */
[----:B---3--:R0:W-:Y:S02]  /*b0e0*/  RED.E.ADD.F32.FTZ.RN.STRONG.GPU [R4.64+-0xb00], R7 ;  /* 0xfff500070400798e */ /* 0x0081e4000c10e79c */
.L_x_9002:
[----:B------:R-:W-:Y:S05]  /*b0f0*/  BSYNC B0 ;  /* 0x0000000000007941 */ /* 0x000fea0003800000 */
.L_x_9001:
        /* <DEDUP_REMOVED lines=14> */
.L_x_9004:
[----:B0-----:R-:W-:Y:S05]  /*b1e0*/  BSYNC B0 ;  /* 0x0000000000007941 */ /* 0x001fea0003800000 */
.L_x_9003:
[----:B-1----:R0:W1:Y:S01]  /*b1f0*/  LDS R7, [R178.X4+0x1680] ;  /* 0x00168000b2077984 */ /* 0x0020620000004800 */
[----:B------:R-:W-:Y:S01]  /*b200*/  BSSY B0, `(.L_x_9005) ;  /* 0x0000005000007945 */ /* 0x000fe20003800000 */
[----:B------:R-:W-:Y:S02]  /*b210*/  IADD3 R168, R133, 0x1c0, RZ ;  /* 0x000001c085a87810 */ /* 0x000fe40007ffe0ff */
[----:B------:R-:W-:Y:S01]  /*b220*/  LEA.HI.SX32 R6, R6, R133, 0x1b ;  /* 0x0000008506067211 */ /* 0x000fe200078fdaff */
[----:B------:R-:W-:Y:S05]  /*b230*/  @!P0 BRA `(.L_x_9006) ;  /* 0x0000001000008947 */ /* 0x000fea0003800000 */
[----:B-1----:R1:W-:Y:S02]  /*b240*/  RED.E.ADD.F32.FTZ.RN.STRONG.GPU [R4.64+-0xa00], R7 ;  /* 0xfff600070400798e */ /* 0x0023e4000c10e79c */
.L_x_9006:
[----:B------:R-:W-:Y:S05]  /*b250*/  BSYNC B0 ;  /* 0x0000000000007941 */ /* 0x000fea0003800000 */
.L_x_9005:
[----:B-1----:R1:W2:Y:S01]  /*b260*/  LDS R7, [R6.X4+0x1700] ;  /* 0x0017000006077984 */ /* 0x0022a20000004800 */
[----:B------:R-:W-:Y:S01]  /*b270*/  BSSY B0, `(.L_x_9007) ;  /* 0x0000005000007945 */ /* 0x000fe20003800000 */
[----:B0-----:R-:W-:-:S02]  /*b280*/  IADD3 R178, R133, 0x1e0, RZ ;  /* 0x000001e085b27810 */ /* 0x001fc40007ffe0ff */
[----:B------:R-:W-:Y:S01]  /*b290*/  LEA.HI.SX32 R168, R168, R133, 0x1b ;  /* 0x00000085a8a87211 */ /* 0x000fe200078fdaff */
[----:B------:R-:W-:Y:S05]  /*b2a0*/  @!P1 BRA `(.L_x_9008) ;  /* 0x0000001000009947 */ /* 0x000fea0003800000 */
[----:B--2---:R0:W-:Y:S02]  /*b2b0*/  RED.E.ADD.F32.FTZ.RN.STRONG.GPU [R4.64+-0x980], R7 ;  /* 0xfff680070400798e */ /* 0x0041e4000c10e79c */
.L_x_9008:
[----:B------:R-:W-:Y:S05]  /*b2c0*/  BSYNC B0 ;  /* 0x0000000000007941 */ /* 0x000fea0003800000 */
.L_x_9007:
[----:B0-2---:R0:W2:Y:S01]  /*b2d0*/  LDS R7, [R168.X4+0x1780] ;  /* 0x00178000a8077984 */ /* 0x0050a20000004800 */
[----:B------:R-:W-:Y:S01]  /*b2e0*/  BSSY B0, `(.L_x_9009) ;  /* 0x0000004000007945 */ /* 0x000fe20003800000 */
[----:B------:R-:W-:Y:S01]  /*b2f0*/  LEA.HI.SX32 R178, R178, R133, 0x1b ;  /* 0x00000085b2b27211 */ /* 0x000fe200078fdaff */
[----:B------:R-:W-:Y:S05]  /*b300*/  @!P2 BRA `(.L_x_9010) ;  /* 0x000000100000a947 */ /* 0x000fea0003800000 */
[----:B--2---:R2:W-:Y:S02]  /*b310*/  RED.E.ADD.F32.FTZ.RN.STRONG.GPU [R4.64+-0x900], R7 ;  /* 0xfff700070400798e */ /* 0x0045e4000c10e79c */
.L_x_9010:
[----:B------:R-:W-:Y:S05]  /*b320*/  BSYNC B0 ;  /* 0x0000000000007941 */ /* 0x000fea0003800000 */
.L_x_9009:
[----:B--2---:R2:W3:Y:S01]  /*b330*/  LDS R7, [R178.X4+0x1800] ;  /* 0x00180000b2077984 */ /* 0x0044e20000004800 */
[----:B------:R-:W-:Y:S01]  /*b340*/  BSSY B0, `(.L_x_9011) ;  /* 0x0000005000007945 */ /* 0x000fe20003800000 */
[----:B-1----:R-:W-:Y:S02]  /*b350*/  IADD3 R6, R133, 0x220, RZ ;  /* 0x0000022085067810 */ /* 0x002fe40007ffe0ff */
[----:B------:R-:W-:Y:S01]  /*b360*/  LEA.HI.SX32 R134, R134, R133, 0x1b ;  /* 0x0000008586867211 */ /* 0x000fe200078fdaff */
[----:B------:R-:W-:Y:S05]  /*b370*/  @!P3 BRA `(.L_x_9012) ;  /* 0x000000100000b947 */ /* 0x000fea0003800000 */
[----:B---3--:R1:W-:Y:S02]  /*b380*/  RED.E.ADD.F32.FTZ.RN.STRONG.GPU [R4.64+-0x880], R7 ;  /* 0xfff780070400798e */ /* 0x0083e4000c10e79c */
.L_x_9012:
[----:B------:R-:W-:Y:S05]  /*b390*/  BSYNC B0 ;  /* 0x0000000000007941 */ /* 0x000fea0003800000 */
.L_x_9011:
[----:B-1-3--:R1:W3:Y:S01]  /*b3a0*/  LDS R7, [R134.X4+0x1880] ;  /* 0x0018800086077984 */ /* 0x00a2e20000004800 */
[----:B------:R-:W-:Y:S01]  /*b3b0*/  BSSY B0, `(.L_x_9013) ;  /* 0x0000004000007945 */ /* 0x000fe20003800000 */
[----:B------:R-:W-:Y:S01]  /*b3c0*/  LEA.HI.SX32 R6, R6, R133, 0x1b ;  /* 0x0000008506067211 */ /* 0x000fe200078fdaff */
[----:B------:R-:W-:Y:S05]  /*b3d0*/  @!P4 BRA `(.L_x_9014) ;  /* 0x000000100000c947 */ /* 0x000fea0003800000 */
[----:B---3--:R3:W-:Y:S02]  /*b3e0*/  RED.E.ADD.F32.FTZ.RN.STRONG.GPU [R4.64+-0x800], R7 ;  /* 0xfff800070400798e */ /* 0x0087e4000c10e79c */
.L_x_9014:
[----:B------:R-:W-:Y:S05]  /*b3f0*/  BSYNC B0 ;  /* 0x0000000000007941 */ /* 0x000fea0003800000 */
.L_x_9013:
[----:B---3--:R3:W4:Y:S01]  /*b400*/  LDS R7, [R6.X4+0x1900] ;  /* 0x0019000006077984 */ /* 0x0087220000004800 */
[----:B------:R-:W-:Y:S01]  /*b410*/  BSSY B0, `(.L_x_9015) ;  /* 0x0000005000007945 */ /* 0x000fe20003800000 */
[----:B-1----:R-:W-:-:S02]  /*b420*/  IADD3 R134, R133, 0x240, RZ ;  /* 0x0000024085867810 */ /* 0x002fc40007ffe0ff */
[----:B0-----:R-:W-:Y:S01]  /*b430*/  IADD3 R168, R133, 0x260, RZ ;  /* 0x0000026085a87810 */ /* 0x001fe20007ffe0ff */
[----:B------:R-:W-:Y:S05]  /*b440*/  @!P5 BRA `(.L_x_9016) ;  /* 0x000000100000d947 */ /* 0x000fea0003800000 */
[----:B----4-:R0:W-:Y:S02]  /*b450*/  RED.E.ADD.F32.FTZ.RN.STRONG.GPU [R4.64+-0x780], R7 ;  /* 0xfff880070400798e */ /* 0x0101e4000c10e79c */
.L_x_9016:
[----:B------:R-:W-:Y:S05]  /*b460*/  BSYNC B0 ;  /* 0x0000000000007941 */ /* 0x000fea0003800000 */
.L_x_9015:
[-C--:B------:R-:W-:Y:S01]  /*b470*/  LEA.HI.SX32 R134, R134, R133.reuse, 0x1b ;  /* 0x0000008586867211 */ /* 0x080fe200078fdaff */
[----:B------:R-:W-:Y:S01]  /*b480*/  BSSY B0, `(.L_x_9017) ;  /* 0x000000d000007945 */ /* 0x000fe20003800000 */
[----:B------:R-:W-:Y:S02]  /*b490*/  ISETP.GE.AND P6, PT, R198, 0x241, PT ;  /* 0x00000241c600780c */ /* 0x000fe40003fc6270 */
[----:B---3--:R-:W-:Y:S01]  /*b4a0*/  IADD3 R6, R133, 0x280, RZ ;  /* 0x0000028085067810 */ /* 0x008fe20007ffe0ff */
[----:B0---4-:R0:W1:Y:S01]  /*b4b0*/  LDS R7, [R134.X4+0x1980] ;  /* 0x0019800086077984 */ /* 0x0110620000004800 */
        /* <DEDUP_REMOVED lines=9> */
.L_x_9018:
[----:B0-----:R-:W-:Y:S05]  /*b550*/  BSYNC B0 ;  /* 0x0000000000007941 */ /* 0x001fea0003800000 */
.L_x_9017:
[----:B-1----:R0:W1:Y:S01]  /*b560*/  LDS R7, [R168.X4+0x1a00] ;  /* 0x001a0000a8077984 */ /* 0x0020620000004800 */
[----:B------:R-:W-:Y:S01]  /*b570*/  BSSY B0, `(.L_x_9019) ;  /* 0x0000005000007945 */ /* 0x000fe20003800000 */
[----:B------:R-:W-:Y:S02]  /*b580*/  IADD3 R134, R133, 0x2a0, RZ ;  /* 0x000002a085867810 */ /* 0x000fe40007ffe0ff */
[----:B------:R-:W-:Y:S01]  /*b590*/  LEA.HI.SX32 R6, R6, R133, 0x1b ;  /* 0x0000008506067211 */ /* 0x000fe200078fdaff */
[----:B------:R-:W-:Y:S05]  /*b5a0*/  @!P0 BRA `(.L_x_9020) ;  /* 0x0000001000008947 */ /* 0x000fea0003800000 */
[----:B-1----:R1:W-:Y:S02]  /*b5b0*/  RED.E.ADD.F32.FTZ.RN.STRONG.GPU [R4.64+-0x680], R7 ;  /* 0xfff980070400798e */ /* 0x0023e4000c10e79c */
.L_x_9020:
[----:B------:R-:W-:Y:S05]  /*b5c0*/  BSYNC B0 ;  /* 0x0000000000007941 */ /* 0x000fea0003800000 */
.L_x_9019:
[----:B-1----:R1:W3:Y:S01]  /*b5d0*/  LDS R7, [R6.X4+0x1a80] ;  /* 0x001a800006077984 */ /* 0x0022e20000004800 */
[----:B------:R-:W-:Y:S01]  /*b5e0*/  BSSY B0, `(.L_x_9021) ;  /* 0x0000005000007945 */ /* 0x000fe20003800000 */
[----:B0-----:R-:W-:-:S02]  /*b5f0*/  IADD3 R168, R133, 0x2c0, RZ ;  /* 0x000002c085a87810 */ /* 0x001fc40007ffe0ff */
[----:B------:R-:W-:Y:S01]  /*b600*/  LEA.HI.SX32 R134, R134, R133, 0x1b ;  /* 0x0000008586867211 */ /* 0x000fe200078fdaff */
[----:B------:R-:W-:Y:S05]  /*b610*/  @!P1 BRA `(.L_x_9022) ;  /* 0x0000001000009947 */ /* 0x000fea0003800000 */
[----:B---3--:R0:W-:Y:S02]  /*b620*/  RED.E.ADD.F32.FTZ.RN.STRONG.GPU [R4.64+-0x600], R7 ;  /* 0xfffa00070400798e */ /* 0x0081e4000c10e79c */
.L_x_9022:
[----:B------:R-:W-:Y:S05]  /*b630*/  BSYNC B0 ;  /* 0x0000000000007941 */ /* 0x000fea0003800000 */
.L_x_9021:
[----:B0--3--:R0:W3:Y:S01]  /*b640*/  LDS R7, [R134.X4+0x1b00] ;  /* 0x001b000086077984 */ /* 0x0090e20000004800 */
[----:B------:R-:W-:Y:S01]  /*b650*/  BSSY B0, `(.L_x_9023) ;  /* 0x0000005000007945 */ /* 0x000fe20003800000 */
[----:B-1----:R-:W-:Y:S02]  /*b660*/  IADD3 R6, R133, 0x2e0, RZ ;  /* 0x000002e085067810 */ /* 0x002fe40007ffe0ff */
[----:B------:R-:W-:Y:S01]  /*b670*/  LEA.HI.SX32 R168, R168, R133, 0x1b ;  /* 0x00000085a8a87211 */ /* 0x000fe200078fdaff */
[----:B------:R-:W-:Y:S05]  /*b680*/  @!P2 BRA `(.L_x_9024) ;  /* 0x000000100000a947 */ /* 0x000fea0003800000 */
[----:B---3--:R1:W-:Y:S02]  /*b690*/  RED.E.ADD.F32.FTZ.RN.STRONG.GPU [R4.64+-0x580], R7 ;  /* 0xfffa80070400798e */ /* 0x0083e4000c10e79c */
.L_x_9024:
[----:B------:R-:W-:Y:S05]  /*b6a0*/  BSYNC B0 ;  /* 0x0000000000007941 */ /* 0x000fea0003800000 */
.L_x_9023:
[----:B-1-3--:R1:W3:Y:S01]  /*b6b0*/  LDS R7, [R168.X4+0x1b80] ;  /* 0x001b8000a8077984 */ /* 0x00a2e20000004800 */
[----:B------:R-:W-:Y:S01]  /*b6c0*/  BSSY B0, `(.L_x_9025) ;  /* 0x0000005000007945 */ /* 0x000fe20003800000 */
[----:B0-----:R-:W-:Y:S02]  /*b6d0*/  IADD3 R134, R133, 0x300, RZ ;  /* 0x0000030085867810 */ /* 0x001fe40007ffe0ff */
[----:B------:R-:W-:Y:S01]  /*b6e0*/  LEA.HI.SX32 R6, R6, R133, 0x1b ;  /* 0x0000008506067211 */ /* 0x000fe200078fdaff */
[----:B------:R-:W-:Y:S05]  /*b6f0*/  @!P3 BRA `(.L_x_9026) ;  /* 0x000000100000b947 */ /* 0x000fea0003800000 */
[----:B---3--:R0:W-:Y:S02]  /*b700*/  RED.E.ADD.F32.FTZ.RN.STRONG.GPU [R4.64+-0x500], R7 ;  /* 0xfffb00070400798e */ /* 0x0081e4000c10e79c */
.L_x_9026:
[----:B------:R-:W-:Y:S05]  /*b710*/  BSYNC B0 ;  /* 0x0000000000007941 */ /* 0x000fea0003800000 */
.L_x_9025:
[----:B0--3--:R0:W3:Y:S01]  /*b720*/  LDS R7, [R6.X4+0x1c00] ;  /* 0x001c000006077984 */ /* 0x0090e20000004800 */
[----:B------:R-:W-:Y:S01]  /*b730*/  BSSY B0, `(.L_x_9027) ;  /* 0x0000004000007945 */ /* 0x000fe20003800000 */
[----:B------:R-:W-:Y:S01]  /*b740*/  LEA.HI.SX32 R134, R134, R133, 0x1b ;  /* 0x0000008586867211 */ /* 0x000fe200078fdaff */
[----:B------:R-:W-:Y:S05]  /*b750*/  @!P4 BRA `(.L_x_9028) ;  /* 0x000000100000c947 */ /* 0x000fea0003800000 */
[----:B---3--:R3:W-:Y:S02]  /*b760*/  RED.E.ADD.F32.FTZ.RN.STRONG.GPU [R4.64+-0x480], R7 ;  /* 0xfffb80070400798e */ /* 0x0087e4000c10e79c */
.L_x_9028:
[----:B------:R-:W-:Y:S05]  /*b770*/  BSYNC B0 ;  /* 0x0000000000007941 */ /* 0x000fea0003800000 */
.L_x_9027:
[----:B---3--:R3:W4:Y:S01]  /*b780*/  LDS R7, [R134.X4+0x1c80] ;  /* 0x001c800086077984 */ /* 0x0087220000004800 */
[----:B------:R-:W-:Y:S01]  /*b790*/  BSSY B0, `(.L_x_9029) ;  /* 0x0000005000007945 */ /* 0x000fe20003800000 */
[----:B0-----:R-:W-:-:S02]  /*b7a0*/  IADD3 R6, R133, 0x320, RZ ;  /* 0x0000032085067810 */ /* 0x001fc40007ffe0ff */
[----:B-1----:R-:W-:Y:S01]  /*b7b0*/  IADD3 R168, R133, 0x340, RZ ;  /* 0x0000034085a87810 */ /* 0x002fe20007ffe0ff */
[----:B------:R-:W-:Y:S05]  /*b7c0*/  @!P5 BRA `(.L_x_9030) ;  /* 0x000000100000d947 */ /* 0x000fea0003800000 */
[----:B----4-:R0:W-:Y:S02]  /*b7d0*/  RED.E.ADD.F32.FTZ.RN.STRONG.GPU [R4.64+-0x400], R7 ;  /* 0xfffc00070400798e */ /* 0x0101e4000c10e79c */
.L_x_9030:
[----:B------:R-:W-:Y:S05]  /*b7e0*/  BSYNC B0 ;  /* 0x0000000000007941 */ /* 0x000fea0003800000 */
.L_x_9029:
        /* <DEDUP_REMOVED lines=14> */
.L_x_9032:
[----:B0-----:R-:W-:Y:S05]  /*b8d0*/  BSYNC B0 ;  /* 0x0000000000007941 */ /* 0x001fea0003800000 */
.L_x_9031:
[----:B-1----:R0:W1:Y:S01]  /*b8e0*/  LDS R7, [R168.X4+0x1d80] ;  /* 0x001d8000a8077984 */ /* 0x0020620000004800 */
[----:B------:R-:W-:Y:S01]  /*b8f0*/  BSSY B0, `(.L_x_9033) ;  /* 0x0000005000007945 */ /* 0x000fe20003800000 */
[----:B------:R-:W-:Y:S02]  /*b900*/  IADD3 R6, R133, 0x380, RZ ;  /* 0x0000038085067810 */ /* 0x000fe40007ffe0ff */
[----:B------:R-:W-:Y:S01]  /*b910*/  LEA.HI.SX32 R134, R134, R133, 0x1b ;  /* 0x0000008586867211 */ /* 0x000fe200078fdaff */
[----:B------:R-:W-:Y:S05]  /*b920*/  @!P0 BRA `(.L_x_9034) ;  /* 0x0000001000008947 */ /* 0x000fea0003800000 */
[----:B-1----:R1:W-:Y:S02]  /*b930*/  RED.E.ADD.F32.FTZ.RN.STRONG.GPU [R4.64+-0x300], R7 ;  /* 0xfffd00070400798e */ /* 0x0023e4000c10e79c */
.L_x_9034:
[----:B------:R-:W-:Y:S05]  /*b940*/  BSYNC B0 ;  /* 0x0000000000007941 */ /* 0x000fea0003800000 */
.L_x_9033:
[----:B-1----:R1:W3:Y:S01]  /*b950*/  LDS R7, [R134.X4+0x1e00] ;  /* 0x001e000086077984 */ /* 0x0022e20000004800 */
[----:B------:R-:W-:Y:S01]  /*b960*/  BSSY B0, `(.L_x_9035) ;  /* 0x0000005000007945 */ /* 0x000fe20003800000 */
[----:B0-----:R-:W-:-:S02]  /*b970*/  IADD3 R168, R133, 0x3a0, RZ ;  /* 0x000003a085a87810 */ /* 0x001fc40007ffe0ff */
[----:B------:R-:W-:Y:S01]  /*b980*/  LEA.HI.SX32 R6, R6, R133, 0x1b ;  /* 0x0000008506067211 */ /* 0x000fe200078fdaff */
[----:B------:R-:W-:Y:S05]  /*b990*/  @!P1 BRA `(.L_x_9036) ;  /* 0x0000001000009947 */ /* 0x000fea0003800000 */
[----:B---3--:R0:W-:Y:S02]  /*b9a0*/  RED.E.ADD.F32.FTZ.RN.STRONG.GPU [R4.64+-0x280], R7 ;  /* 0xfffd80070400798e */ /* 0x0081e4000c10e79c */
.L_x_9036:
[----:B------:R-:W-:Y:S05]  /*b9b0*/  BSYNC B0 ;  /* 0x0000000000007941 */ /* 0x000fea0003800000 */
.L_x_9035:
[----:B0--3--:R0:W3:Y:S01]  /*b9c0*/  LDS R7, [R6.X4+0x1e80] ;  /* 0x001e800006077984 */ /* 0x0090e20000004800 */
[----:B------:R-:W-:Y:S01]  /*b9d0*/  BSSY B0, `(.L_x_9037) ;  /* 0x0000005000007945 */ /* 0x000fe20003800000 */
[----:B-1----:R-:W-:Y:S02]  /*b9e0*/  IADD3 R134, R133, 0x3c0, RZ ;  /* 0x000003c085867810 */ /* 0x002fe40007ffe0ff */
[----:B------:R-:W-:Y:S01]  /*b9f0*/  LEA.HI.SX32 R168, R168, R133, 0x1b ;  /* 0x00000085a8a87211 */ /* 0x000fe200078fdaff */
[----:B------:R-:W-:Y:S05]  /*ba00*/  @!P2 BRA `(.L_x_9038) ;  /* 0x000000100000a947 */ /* 0x000fea0003800000 */
[----:B---3--:R1:W-:Y:S02]  /*ba10*/  RED.E.ADD.F32.FTZ.RN.STRONG.GPU [R4.64+-0x200], R7 ;  /* 0xfffe00070400798e */ /* 0x0083e4000c10e79c */
.L_x_9038:
[----:B------:R-:W-:Y:S05]  /*ba20*/  BSYNC B0 ;  /* 0x0000000000007941 */ /* 0x000fea0003800000 */
.L_x_9037:
[----:B-1-3--:R1:W3:Y:S01]  /*ba30*/  LDS R7, [R168.X4+0x1f00] ;  /* 0x001f0000a8077984 */ /* 0x00a2e20000004800 */
[----:B------:R-:W-:Y:S01]  /*ba40*/  BSSY B0, `(.L_x_9039) ;  /* 0x0000005000007945 */ /* 0x000fe20003800000 */
[----:B0-----:R-:W-:Y:S02]  /*ba50*/  IADD3 R6, R133, 0x3e0, RZ ;  /* 0x000003e085067810 */ /* 0x001fe40007ffe0ff */
[----:B------:R-:W-:Y:S01]  /*ba60*/  LEA.HI.SX32 R134, R134, R133, 0x1b ;  /* 0x0000008586867211 */ /* 0x000fe200078fdaff */
[----:B------:R-:W-:Y:S05]  /*ba70*/  @!P3 BRA `(.L_x_9040) ;  /* 0x000000100000b947 */ /* 0x000fea0003800000 */
[----:B---3--:R0:W-:Y:S02]  /*ba80*/  RED.E.ADD.F32.FTZ.RN.STRONG.GPU [R4.64+-0x180], R7 ;  /* 0xfffe80070400798e */ /* 0x0081e4000c10e79c */
.L_x_9040:
[----:B------:R-:W-:Y:S05]  /*ba90*/  BSYNC B0 ;  /* 0x0000000000007941 */ /* 0x000fea0003800000 */
.L_x_9039:
[----:B0--3--:R0:W3:Y:S01]  /*baa0*/  LDS R7, [R134.X4+0x1f80] ;  /* 0x001f800086077984 */ /* 0x0090e20000004800 */
[----:B------:R-:W-:Y:S01]  /*bab0*/  BSSY B0, `(.L_x_9041) ;  /* 0x0000004000007945 */ /* 0x000fe20003800000 */
[----:B------:R-:W-:Y:S01]  /*bac0*/  LEA.HI.SX32 R6, R6, R133, 0x1b ;  /* 0x0000008506067211 */ /* 0x000fe200078fdaff */
[----:B------:R-:W-:Y:S05]  /*bad0*/  @!P4 BRA `(.L_x_9042) ;  /* 0x000000100000c947 */ /* 0x000fea0003800000 */
[----:B---3--:R3:W-:Y:S02]  /*bae0*/  RED.E.ADD.F32.FTZ.RN.STRONG.GPU [R4.64+-0x100], R7 ;  /* 0xffff00070400798e */ /* 0x0087e4000c10e79c */
.L_x_9042:
[----:B------:R-:W-:Y:S05]  /*baf0*/  BSYNC B0 ;  /* 0x0000000000007941 */ /* 0x000fea0003800000 */
.L_x_9041:
[----:B---3--:R3:W4:Y:S01]  /*bb00*/  LDS R7, [R6.X4+0x2000] ;  /* 0x0020000006077984 */ /* 0x0087220000004800 */
[----:B------:R-:W-:Y:S01]  /*bb10*/  BSSY B0, `(.L_x_9043) ;  /* 0x0000003000007945 */ /* 0x000fe20003800000 */
[----:B------:R-:W-:Y:S05]  /*bb20*/  @!P5 BRA `(.L_x_9044) ;  /* 0x000000100000d947 */ /* 0x000fea0003800000 */
[----:B----4-:R4:W-:Y:S02]  /*bb30*/  RED.E.ADD.F32.FTZ.RN.STRONG.GPU [R4.64+-0x80], R7 ;  /* 0xffff80070400798e */ /* 0x0109e4000c10e79c */
.L_x_9044:
[----:B------:R-:W-:Y:S05]  /*bb40*/  BSYNC B0 ;  /* 0x0000000000007941 */ /* 0x000fea0003800000 */
.L_x_9043:
[----:B0-----:R-:W0:Y:S01]  /*bb50*/  SHFL.DOWN PT, R134, R153, 0x1, 0x1f ;  /* 0x08201f0099867f89 */ /* 0x001e2200000e0000 */
[----:B------:R-:W-:Y:S01]  /*bb60*/  ISETP.GT.AND P0, PT, R131, 0x1e, PT ;  /* 0x0000001e8300780c */ /* 0x000fe20003f04270 */
[----:B------:R-:W-:Y:S01]  /*bb70*/  FFMA.FTZ R149, R101, R140, R149 ;  /* 0x0000008c65957223 */ /* 0x000fe20000010095 */
[----:B----4-:R-:W-:Y:S01]  /*bb80*/  MOV R5, R153 ;  /* 0x0000009900057202 */ /* 0x010fe20000000f00 */
[----:B------:R-:W4:Y:S01]  /*bb90*/  SHFL.DOWN PT, R177, R175, 0x1, 0x1f ;  /* 0x08201f00afb17f89 */ /* 0x000f2200000e0000 */
[----:B---3--:R-:W-:Y:S01]  /*bba0*/  MOV R6, R175 ;  /* 0x000000af00067202 */ /* 0x008fe20000000f00 */
[----:B------:R-:W-:Y:S01]  /*bbb0*/  FFMA.FTZ R51, R140, R76, R51 ;  /* 0x0000004c8c337223 */ /* 0x000fe20000010033 */
[----:B------:R-:W-:Y:S01]  /*bbc0*/  MOV R7, R174 ;  /* 0x000000ae00077202 */ /* 0x000fe20000000f00 */
[----:B-1----:R-:W1:Y:S01]  /*bbd0*/  SHFL.DOWN PT, R168, R174, 0x1, 0x1f ;  /* 0x08201f00aea87f89 */ /* 0x002e6200000e0000 */
[----:B------:R-:W-:Y:S01]  /*bbe0*/  MOV R4, R151 ;  /* 0x0000009700047202 */ /* 0x000fe20000000f00 */
[----:B------:R-:W-:Y:S01]  /*bbf0*/  FADD.FTZ R80, R149, R80 ;  /* 0x0000005095507221 */ /* 0x000fe20000010000 */
[----:B------:R-:W-:Y:S01]  /*bc00*/  ISETP.NE.AND P1, PT, R131, RZ, PT ;  /* 0x000000ff8300720c */ /* 0x000fe20003f25270 */
[----:B------:R-:W3:Y:S01]  /*bc10*/  SHFL.DOWN PT, R173, R151, 0x1, 0x1f ;  /* 0x08201f0097ad7f89 */ /* 0x000ee200000e0000 */
[----:B------:R-:W-:Y:S01]  /*bc20*/  FMUL.FTZ R16, R16, R147 ;  /* 0x0000009310107220 */ /* 0x000fe20000410000 */
[----:B------:R-:W-:Y:S01]  /*bc30*/  ISETP.NE.AND P2, PT, R133, RZ, PT ;  /* 0x000000ff8500720c */ /* 0x000fe20003f45270 */
[----:B------:R-:W-:Y:S01]  /*bc40*/  FMUL.FTZ R190, R225, R190 ;  /* 0x000000bee1be7220 */ /* 0x000fe20000410000 */
[----:B------:R-:W-:Y:S01]  /*bc50*/  BSSY B0, `(.L_x_9045) ;  /* 0x000008e000007945 */ /* 0x000fe20003800000 */
[----:B------:R-:W-:-:S02]  /*bc60*/  FMUL.FTZ R192, R235, R192 ;  /* 0x000000c0ebc07220 */ /* 0x000fc40000410000 */
[----:B------:R-:W-:Y:S02]  /*bc70*/  FFMA.FTZ R15, R15, R166, R188 ;  /* 0x000000a60f0f7223 */ /* 0x000fe400000100bc */
[----:B------:R-:W-:Y:S02]  /*bc80*/  FFMA.FTZ R16, R17, R211, R16 ;  /* 0x000000d311107223 */ /* 0x000fe40000010010 */
[----:B------:R-:W-:Y:S02]  /*bc90*/  FMUL.FTZ R18, R18, R210 ;  /* 0x000000d212127220 */ /* 0x000fe40000410000 */
[----:B0-----:R-:W-:Y:S02]  /*bca0*/  @!P0 FADD.FTZ R5, R5, R134 ;  /* 0x0000008605058221 */ /* 0x001fe40000010000 */
[----:B------:R-:W-:Y:S02]  /*bcb0*/  FFMA.FTZ R190, R224, R193, R190 ;  /* 0x000000c1e0be7223 */ /* 0x000fe400000100be */
[----:B----4-:R-:W-:Y:S01]  /*bcc0*/  @!P0 FADD.FTZ R6, R6, R177 ;  /* 0x000000b106068221 */ /* 0x010fe20000010000 */
[----:B------:R-:W0:Y:S01]  /*bcd0*/  SHFL.DOWN PT, R134, R5, 0x2, 0x1f ;  /* 0x08401f0005867f89 */ /* 0x000e2200000e0000 */
[----:B------:R-:W-:-:S02]  /*bce0*/  FFMA.FTZ R192, R206, R195, R192 ;  /* 0x000000c3cec07223 */ /* 0x000fc400000100c0 */
        /* <DEDUP_REMOVED lines=11> */
[----:B------:R-:W-:Y:S02]  /*bda0*/  FMUL.FTZ R194, R161, R194 ;  /* 0x000000c2a1c27220 */ /* 0x000fe40000410000 */
[----:B------:R-:W-:Y:S02]  /*bdb0*/  FMUL.FTZ R20, R20, R163 ;  /* 0x000000a314147220 */ /* 0x000fe40000410000 */
[----:B------:R-:W-:Y:S02]  /*bdc0*/  FFMA.FTZ R194, R160, R197, R194 ;  /* 0x000000c5a0c27223 */ /* 0x000fe400000100c2 */
[----:B0-----:R-:W-:-:S02]  /*bdd0*/  @!P0 FADD.FTZ R5, R5, R134 ;  /* 0x0000008605058221 */ /* 0x001fc40000010000 */
[----:B------:R-:W-:Y:S02]  /*bde0*/  FMUL.FTZ R196, R159, R196 ;  /* 0x000000c49fc47220 */ /* 0x000fe40000410000 */
[----:B------:R-:W-:Y:S01]  /*bdf0*/  FFMA.FTZ R56, R19, R89, R56 ;  /* 0x0000005913387223 */ /* 0x000fe20000010038 */
[----:B------:R-:W0:Y:S01]  /*be00*/  SHFL.DOWN PT, R134, R5, 0x4, 0x1f ;  /* 0x08801f0005867f89 */ /* 0x000e2200000e0000 */
[----:B------:R-:W-:Y:S02]  /*be10*/  FFMA.FTZ R20, R21, R207, R20 ;  /* 0x000000cf15147223 */ /* 0x000fe40000010014 */
[----:B-1----:R-:W-:Y:S02]  /*be20*/  @!P0 FADD.FTZ R7, R7, R168 ;  /* 0x000000a807078221 */ /* 0x002fe40000010000 */
[----:B------:R-:W-:Y:S02]  /*be30*/  FFMA.FTZ R19, R104, R19, R194 ;  /* 0x0000001368137223 */ /* 0x000fe400000100c2 */
[----:B---3--:R-:W-:Y:S01]  /*be40*/  @!P0 FADD.FTZ R6, R6, R173 ;  /* 0x000000ad06068221 */ /* 0x008fe20000010000 */
[----:B------:R-:W1:Y:S01]  /*be50*/  SHFL.DOWN PT, R140, R7, 0x4, 0x1f ;  /* 0x08801f00078c7f89 */ /* 0x000e6200000e0000 */
[----:B------:R-:W-:-:S02]  /*be60*/  FFMA.FTZ R191, R158, R191, R196 ;  /* 0x000000bf9ebf7223 */ /* 0x000fc400000100c4 */
[----:B----4-:R-:W-:Y:S01]  /*be70*/  @!P0 FADD.FTZ R4, R4, R153 ;  /* 0x0000009904048221 */ /* 0x010fe20000010000 */
[----:B------:R-:W3:Y:S01]  /*be80*/  SHFL.DOWN PT, R149, R6, 0x4, 0x1f ;  /* 0x08801f0006957f89 */ /* 0x000ee200000e0000 */
[----:B------:R-:W-:Y:S01]  /*be90*/  ISETP.GT.AND P0, PT, R131, 0x1b, PT ;  /* 0x0000001b8300780c */ /* 0x000fe20003f04270 */
[----:B------:R-:W-:Y:S02]  /*bea0*/  FADD.FTZ R74, R19, R74 ;  /* 0x0000004a134a7221 */ /* 0x000fe40000010000 */
[----:B------:R-:W4:Y:S01]  /*beb0*/  SHFL.DOWN PT, R147, R4, 0x4, 0x1f ;  /* 0x08801f0004937f89 */ /* 0x000f2200000e0000 */
[----:B------:R-:W-:Y:S02]  /*bec0*/  FFMA.FTZ R57, R20, R90, R57 ;  /* 0x0000005a14397223 */ /* 0x000fe40000010039 */
[----:B------:R-:W-:Y:S02]  /*bed0*/  FFMA.FTZ R191, R107, R20, R191 ;  /* 0x000000146bbf7223 */ /* 0x000fe400000100bf */
        /* <DEDUP_REMOVED lines=24> */
[----:B------:R-:W-:Y:S02]  /*c060*/  FMUL.FTZ R148, R9, R148 ;  /* 0x0000009409947220 */ /* 0x000fe40000410000 */
[----:B-1----:R-:W-:Y:S02]  /*c070*/  @!P0 FADD.FTZ R7, R7, R18 ;  /* 0x0000001207078221 */ /* 0x002fe40000010000 */
[----:B------:R-:W0:Y:S01]  /*c080*/  SHFL.DOWN PT, R18, R5, 0x10, 0x1f ;  /* 0x0a001f0005127f89 */ /* 0x000e2200000e0000 */
[----:B---3--:R-:W-:Y:S02]  /*c090*/  @!P0 FADD.FTZ R6, R6, R17 ;  /* 0x0000001106068221 */ /* 0x008fe40000010000 */
[----:B------:R-:W-:Y:S01]  /*c0a0*/  FFMA.FTZ R28, R29, R217, R28 ;  /* 0x000000d91d1c7223 */ /* 0x000fe2000001001c */
[----:B------:R-:W1:Y:S01]  /*c0b0*/  SHFL.DOWN PT, R20, R7, 0x10, 0x1f ;  /* 0x0a001f0007147f89 */ /* 0x000e6200000e0000 */
[----:B----4-:R-:W-:Y:S01]  /*c0c0*/  @!P0 FADD.FTZ R4, R4, R15 ;  /* 0x0000000f04048221 */ /* 0x010fe20000010000 */
[----:B------:R-:W-:Y:S01]  /*c0d0*/  ISETP.GT.AND P0, PT, R131, 0xf, PT ;  /* 0x0000000f8300780c */ /* 0x000fe20003f04270 */
[----:B------:R-:W-:Y:S01]  /*c0e0*/  FFMA.FTZ R142, R231, R142, R144 ;  /* 0x0000008ee78e7223 */ /* 0x000fe20000010090 */
[----:B------:R-:W3:Y:S01]  /*c0f0*/  SHFL.DOWN PT, R19, R6, 0x10, 0x1f ;  /* 0x0a001f0006137f89 */ /* 0x000ee200000e0000 */
[----:B------:R-:W-:-:S02]  /*c100*/  FFMA.FTZ R143, R234, R143, R145 ;  /* 0x0000008fea8f7223 */ /* 0x000fc40000010091 */
[----:B------:R-:W-:Y:S01]  /*c110*/  FFMA.FTZ R141, R136, R141, R169 ;  /* 0x0000008d888d7223 */ /* 0x000fe200000100a9 */
[----:B------:R-:W4:Y:S01]  /*c120*/  SHFL.DOWN PT, R17, R4, 0x10, 0x1f ;  /* 0x0a001f0004117f89 */ /* 0x000f2200000e0000 */
        /* <DEDUP_REMOVED lines=8> */
[----:B-1----:R-:W-:Y:S02]  /*c1b0*/  @!P0 FADD.FTZ R7, R7, R20 ;  /* 0x0000001407078221 */ /* 0x002fe40000010000 */
[----:B------:R-:W-:Y:S02]  /*c1c0*/  FFMA.FTZ R31, R31, R176, R30 ;  /* 0x000000b01f1f7223 */ /* 0x000fe4000001001e */
[----:B---3--:R-:W-:-:S02]  /*c1d0*/  @!P0 FADD.FTZ R6, R6, R19 ;  /* 0x0000001306068221 */ /* 0x008fc40000010000 */
[----:B------:R-:W-:Y:S02]  /*c1e0*/  FFMA.FTZ R167, R10, R167, R180 ;  /* 0x000000a70aa77223 */ /* 0x000fe400000100b4 */
[----:B----4-:R-:W-:Y:S02]  /*c1f0*/  @!P0 FADD.FTZ R4, R4, R17 ;  /* 0x0000001104048221 */ /* 0x010fe40000010000 */
[----:B------:R-:W-:Y:S02]  /*c200*/  FFMA.FTZ R0, R14, R237, R0 ;  /* 0x000000ed0e007223 */ /* 0x000fe40000010000 */
[----:B------:R-:W-:Y:S01]  /*c210*/  FFMA.FTZ R165, R8, R165, R148 ;  /* 0x000000a508a57223 */ /* 0x000fe20000010094 */
[----:B------:R0:W-:Y:S01]  /*c220*/  @!P1 STS.128 [0x2110], R4 ;  /* 0x00211004ff009388 */ /* 0x0001e20000000c00 */
        /* <DEDUP_REMOVED lines=16> */
[----:B------:R-:W-:Y:S02]  /*c330*/  FADD.FTZ R77, R190, R77 ;  /* 0x0000004dbe4d7221 */ /* 0x000fe40000010000 */
[----:B------:R-:W-:Y:S02]  /*c340*/  FADD.FTZ R82, R139, R82 ;  /* 0x000000528b527221 */ /* 0x000fe40000010000 */
[----:B------:R-:W-:Y:S02]  /*c350*/  FADD.FTZ R75, R192, R75 ;  /* 0x0000004bc04b7221 */ /* 0x000fe40000010000 */
[----:B------:R-:W-:-:S02]  /*c360*/  FADD.FTZ R83, R138, R83 ;  /* 0x000000538a537221 */ /* 0x000fc40000010000 */
[----:B------:R-:W-:Y:S02]  /*c370*/  FFMA.FTZ R48, R171, R65, R48 ;  /* 0x00000041ab307223 */ /* 0x000fe40000010030 */
[----:B------:R-:W-:Y:S02]  /*c380*/  FADD.FTZ R84, R141, R84 ;  /* 0x000000548d547221 */ /* 0x000fe40000010000 */
[----:B------:R-:W-:Y:S02]  /*c390*/  FADD.FTZ R72, R191, R72 ;  /* 0x00000048bf487221 */ /* 0x000fe40000010000 */
[----:B------:R-:W-:Y:S02]  /*c3a0*/  FFMA.FTZ R58, R23, R91, R58 ;  /* 0x0000005b173a7223 */ /* 0x000fe4000001003a */
[----:B------:R-:W-:Y:S02]  /*c3b0*/  FADD.FTZ R71, R186, R71 ;  /* 0x00000047ba477221 */ /* 0x000fe40000010000 */
[----:B------:R-:W-:-:S02]  /*c3c0*/  FFMA.FTZ R59, R24, R92, R59 ;  /* 0x0000005c183b7223 */ /* 0x000fc4000001003b */
[----:B------:R-:W-:Y:S02]  /*c3d0*/  FFMA.FTZ R60, R27, R93, R60 ;  /* 0x0000005d1b3c7223 */ /* 0x000fe4000001003c */
[----:B------:R-:W-:Y:S02]  /*c3e0*/  FADD.FTZ R70, R15, R70 ;  /* 0x000000460f467221 */ /* 0x000fe40000010000 */
[----:B------:R-:W-:Y:S02]  /*c3f0*/  FADD.FTZ R69, R16, R69 ;  /* 0x0000004510457221 */ /* 0x000fe40000010000 */
[----:B------:R-:W-:Y:S02]  /*c400*/  FFMA.FTZ R62, R31, R95, R62 ;  /* 0x0000005f1f3e7223 */ /* 0x000fe4000001003e */
[----:B------:R-:W-:Y:S02]  /*c410*/  FADD.FTZ R67, R28, R67 ;  /* 0x000000431c437221 */ /* 0x000fe40000010000 */
[----:B------:R-:W-:-:S02]  /*c420*/  FFMA.FTZ R63, R0, R97, R63 ;  /* 0x00000061003f7223 */ /* 0x000fc4000001003f */
        /* <DEDUP_REMOVED lines=16> */
.L_x_9046:
[----:B0-----:R-:W-:Y:S05]  /*c530*/  BSYNC B0 ;  /* 0x0000000000007941 */ /* 0x001fea0003800000 */
.L_x_9045:
        /* <DEDUP_REMOVED lines=8> */
.L_x_8968:
[----:B------:R-:W-:Y:S01]  /*c5c0*/  BAR.SYNC.DEFER_BLOCKING 0x0 ;  /* 0x0000000000007b1d */ /* 0x000fe20000010000 */
[C---:B------:R-:W-:Y:S01]  /*c5d0*/  LOP3.LUT R16, R129.reuse, 0x20, RZ, 0xfc, !PT ;  /* 0x0000002081107812 */ /* 0x040fe200078efcff */
[----:B------:R-:W-:Y:S01]  /*c5e0*/  CS2R R18, SRZ ;  /* 0x0000000000127805 */ /* 0x000fe2000001ff00 */
[C---:B------:R-:W-:Y:S01]  /*c5f0*/  ISETP.GE.AND P2, PT, R129.reuse, UR26, PT ;  /* 0x0000001a81007c0c */ /* 0x040fe2000bf46270 */
        /* <DEDUP_REMOVED lines=13> */
[----:B------:R-:W-:Y:S01]  /*c6d0*/  LOP3.LUT R10, R129, 0x140, RZ, 0xfc, !PT ;  /* 0x00000140810a7812 */ /* 0x000fe200078efcff */
[----:B------:R-:W3:Y:S01]  /*c6e0*/  @!P2 LDG.E R85, [R2.64] ;  /* 0x0000001c0255a981 */ /* 0x000ee2000c1e1900 */
[----:B------:R-:W-:-:S02]  /*c6f0*/  ISETP.GE.AND P0, PT, R17, UR26, PT ;  /* 0x0000001a11007c0c */ /* 0x000fc4000bf06270 */
[C---:B------:R-:W-:Y:S01]  /*c700*/  LOP3.LUT R11, R129.reuse, 0x160, RZ, 0xfc, !PT ;  /* 0x00000160810b7812 */ /* 0x040fe200078efcff */
[----:B------:R-:W4:Y:S01]  /*c710*/  @!P1 LDG.E R19, [R2.64+0x80] ;  /* 0x0000801c02139981 */ /* 0x000f22000c1e1900 */
[----:B------:R-:W-:Y:S02]  /*c720*/  ISETP.GE.AND P4, PT, R0, UR26, PT ;  /* 0x0000001a00007c0c */ /* 0x000fe4000bf86270 */
[C---:B------:R-:W-:Y:S02]  /*c730*/  LOP3.LUT R12, R129.reuse, 0x180, RZ, 0xfc, !PT ;  /* 0x00000180810c7812 */ /* 0x040fe400078efcff */
[C---:B------:R-:W-:Y:S02]  /*c740*/  LOP3.LUT R13, R129.reuse, 0x1a0, RZ, 0xfc, !PT ;  /* 0x000001a0810d7812 */ /* 0x040fe400078efcff */
[C---:B------:R-:W-:Y:S02]  /*c750*/  LOP3.LUT R14, R129.reuse, 0x1c0, RZ, 0xfc, !PT ;  /* 0x000001c0810e7812 */ /* 0x040fe400078efcff */
[----:B------:R-:W-:Y:S01]  /*c760*/  LOP3.LUT R15, R129, 0x1e0, RZ, 0xfc, !PT ;  /* 0x000001e0810f7812 */ /* 0x000fe200078efcff */
[----:B------:R-:W5:Y:S01]  /*c770*/  @!P0 LDG.E R18, [R2.64+0x100] ;  /* 0x0001001c02128981 */ /* 0x000f62000c1e1900 */
[----:B------:R-:W-:Y:S01]  /*c780*/  ISETP.GE.AND P6, PT, R4, UR26, PT ;  /* 0x0000001a04007c0c */ /* 0x000fe2000bfc6270 */
[----:B------:R-:W-:Y:S01]  /*c790*/  CS2R R28, SRZ ;  /* 0x00000000001c7805 */ /* 0x000fe2000001ff00 */
[----:B------:R-:W-:Y:S01]  /*c7a0*/  ISETP.GE.AND P5, PT, R5, UR26, PT ;  /* 0x0000001a05007c0c */ /* 0x000fe2000bfa6270 */
[----:B--2---:R-:W2:Y:S01]  /*c7b0*/  @!P4 LDG.E R21, [R2.64+0x180] ;  /* 0x0001801c0215c981 */ /* 0x004ea2000c1e1900 */
        /* <DEDUP_REMOVED lines=19> */
[----:B------:R-:W2:Y:S04]  /*c8f0*/  @!P0 LDG.E R27, [R2.64+0x480] ;  /* 0x0004801c021b8981 */ /* 0x000ea8000c1e1900 */
[----:B------:R-:W2:Y:S04]  /*c900*/  @!P4 LDG.E R26, [R2.64+0x500] ;  /* 0x0005001c021ac981 */ /* 0x000ea8000c1e1900 */
[----:B------:R-:W2:Y:S04]  /*c910*/  @!P6 LDG.E R29, [R2.64+0x580] ;  /* 0x0005801c021de981 */ /* 0x000ea8000c1e1900 */
[----:B------:R-:W2:Y:S04]  /*c920*/  @!P5 LDG.E R28, [R2.64+0x600] ;  /* 0x0006001c021cd981 */ /* 0x000ea8000c1e1900 */
[----:B------:R-:W2:Y:S04]  /*c930*/  @!P3 LDG.E R31, [R2.64+0x680] ;  /* 0x0006801c021fb981 */ /* 0x000ea8000c1e1900 */
[----:B------:R-:W2:Y:S04]  /*c940*/  @!P2 LDG.E R30, [R2.64+0x700] ;  /* 0x0007001c021ea981 */ /* 0x000ea8000c1e1900 */
[----:B------:R-:W2:Y:S04]  /*c950*/  @!P1 LDG.E R33, [R2.64+0x780] ;  /* 0x0007801c02219981 */ /* 0x000ea8000c1e1900 */
        /* <DEDUP_REMOVED lines=24> */
[----:B------:R-:W-:Y:S01]  /*cae0*/  LDS R2, [R113.X4+0x14] ;  /* 0x0000140071027984 */ /* 0x000fe20000004800 */
[----:B-1----:R-:W-:-:S03]  /*caf0*/  FADD.FTZ R23, R3, UR5 ;  /* 0x0000000503177e21 */ /* 0x002fc60008010000 */
[----:B------:R-:W0:Y:S01]  /*cb00*/  LDS R3, [R113.X4+0x18] ;  /* 0x0000180071037984 */ /* 0x000e220000004800 */
[----:B------:R-:W-:Y:S01]  /*cb10*/  FSETP.GTU.FTZ.AND P1, PT, R22, 20, PT ;  /* 0x41a000001600780b */ /* 0x000fe20003f3c000 */
[----:B--2---:R-:W-:Y:S01]  /*cb20*/  FADD.FTZ R24, R18, UR5 ;  /* 0x0000000512187e21 */ /* 0x004fe20008010000 */
[----:B------:R-:W-:Y:S01]  /*cb30*/  FSETP.GTU.FTZ.AND P6, PT, R23, 20, PT ;  /* 0x41a000001700780b */ /* 0x000fe20003fdc000 */
[----:B------:R-:W1:Y:S01]  /*cb40*/  LDS R18, [R113.X4+0x1c] ;  /* 0x00001c0071127984 */ /* 0x000e620000004800 */
[----:B---3--:R-:W-:-:S03]  /*cb50*/  FADD.FTZ R25, R19, UR5 ;  /* 0x0000000513197e21 */ /* 0x008fc60008010000 */
[----:B------:R-:W2:Y:S06]  /*cb60*/  LDS R19, [R113.X4+0x20] ;  /* 0x0000200071137984 */ /* 0x000eac0000004800 */
[----:B------:R-:W-:Y:S01]  /*cb70*/  @!P1 FMUL.FTZ R22, R22, -1.4426950216293334961 ;  /* 0xbfb8aa3b16169820 */ /* 0x000fe20000410000 */
[----:B------:R-:W-:-:S05]  /*cb80*/  FSETP.GTU.FTZ.AND P5, PT, R24, 20, PT ;  /* 0x41a000001800780b */ /* 0x000fca0003fbc000 */
[----:B------:R-:W3:Y:S01]  /*cb90*/  @!P1 MUFU.EX2 R22, R22 ;  /* 0x0000001600169308 */ /* 0x000ee20000000800 */
[----:B------:R-:W-:-:S07]  /*cba0*/  @!P6 FMUL.FTZ R23, R23, -1.4426950216293334961 ;  /* 0xbfb8aa3b1717e820 */ /* 0x000fce0000410000 */
[----:B------:R-:W4:Y:S01]  /*cbb0*/  @!P6 MUFU.EX2 R23, R23 ;  /* 0x000000170017e308 */ /* 0x000f220000000800 */
[----:B------:R-:W-:Y:S02]  /*cbc0*/  @!P5 FMUL.FTZ R24, R24, -1.4426950216293334961 ;  /* 0xbfb8aa3b1818d820 */ /* 0x000fe40000410000 */
[----:B---3--:R-:W-:Y:S02]  /*cbd0*/  @!P1 FADD.FTZ R22, R22, 1 ;  /* 0x3f80000016169421 */ /* 0x008fe40000010000 */
[----:B0-----:R-:W-:-:S03]  /*cbe0*/  FADD.FTZ R3, R3, UR5 ;  /* 0x0000000503037e21 */ /* 0x001fc60008010000 */
[----:B------:R2:W0:Y:S02]  /*cbf0*/  @!P1 MUFU.RCP R27, R22 ;  /* 0x00000016001b9308 */ /* 0x0004240000001000 */
[----:B------:R-:W-:-:S06]  /*cc00*/  FSETP.GTU.FTZ.AND P3, PT, R3, 20, PT ;  /* 0x41a000000300780b */ /* 0x000fcc0003f7c000 */
[----:B------:R-:W3:Y:S01]  /*cc10*/  @!P5 MUFU.EX2 R24, R24 ;  /* 0x000000180018d308 */ /* 0x000ee20000000800 */
[----:B----4-:R-:W-:Y:S02]  /*cc20*/  @!P6 FADD.FTZ R23, R23, 1 ;  /* 0x3f8000001717e421 */ /* 0x010fe40000010000 */
[----:B------:R-:W-:Y:S02]  /*cc30*/  FADD.FTZ R2, R2, UR5 ;  /* 0x0000000502027e21 */ /* 0x000fe40008010000 */
[----:B-1----:R-:W-:Y:S02]  /*cc40*/  FADD.FTZ R28, R18, UR5 ;  /* 0x00000005121c7e21 */ /* 0x002fe40008010000 */
[----:B--2---:R-:W-:Y:S01]  /*cc50*/  FADD.FTZ R22, R19, UR5 ;  /* 0x0000000513167e21 */ /* 0x004fe20008010000 */
[----:B------:R-:W1:Y:S01]  /*cc60*/  @!P6 MUFU.RCP R26, R23 ;  /* 0x00000017001ae308 */ /* 0x000e620000001000 */
[----:B------:R-:W-:Y:S01]  /*cc70*/  @!P3 FMUL.FTZ R3, R3, -1.4426950216293334961 ;  /* 0xbfb8aa3b0303b820 */ /* 0x000fe20000410000 */
[----:B------:R-:W-:Y:S01]  /*cc80*/  FSETP.GTU.FTZ.AND P4, PT, R2, 20, PT ;  /* 0x41a000000200780b */ /* 0x000fe20003f9c000 */
[----:B0-----:R-:W-:Y:S01]  /*cc90*/  @!P1 FMUL.FTZ R66, R66, R27 ;  /* 0x0000001b42429220 */ /* 0x001fe20000410000 */
[----:B------:R-:W-:-:S02]  /*cca0*/  FSETP.GTU.FTZ.AND P2, PT, R28, 20, PT ;  /* 0x41a000001c00780b */ /* 0x000fc40003f5c000 */
[----:B------:R-:W-:Y:S02]  /*ccb0*/  FSETP.GTU.FTZ.AND P1, PT, R22, 20, PT ;  /* 0x41a000001600780b */ /* 0x000fe40003f3c000 */
[----:B------:R-:W0:Y:S01]  /*ccc0*/  @!P3 MUFU.EX2 R18, R3 ;  /* 0x000000030012b308 */ /* 0x000e220000000800 */
[----:B---3--:R-:W-:Y:S01]  /*ccd0*/  @!P5 FADD.FTZ R24, R24, 1 ;  /* 0x3f8000001818d421 */ /* 0x008fe20000010000 */
[----:B------:R-:W-:-:S06]  /*cce0*/  FSETP.GTU.FTZ.AND P0, PT, R25, 20, PT ;  /* 0x41a000001900780b */ /* 0x000fcc0003f1c000 */
[----:B------:R-:W2:Y:S01]  /*ccf0*/  @!P5 MUFU.RCP R24, R24 ;  /* 0x000000180018d308 */ /* 0x000ea20000001000 */
[----:B-1----:R-:W-:Y:S02]  /*cd00*/  @!P6 FMUL.FTZ R67, R67, R26 ;  /* 0x0000001a4343e220 */ /* 0x002fe40000410000 */
[----:B------:R-:W-:Y:S02]  /*cd10*/  FADD.FTZ R26, R21, UR5 ;  /* 0x00000005151a7e21 */ /* 0x000fe40008010000 */
[----:B------:R-:W-:Y:S02]  /*cd20*/  @!P4 FMUL.FTZ R2, R2, -1.4426950216293334961 ;  /* 0xbfb8aa3b0202c820 */ /* 0x000fe40000410000 */
[----:B------:R-:W-:Y:S02]  /*cd30*/  @!P2 FMUL.FTZ R19, R28, -1.4426950216293334961 ;  /* 0xbfb8aa3b1c13a820 */ /* 0x000fe40000410000 */
[----:B------:R-:W-:Y:S02]  /*cd40*/  @!P1 FMUL.FTZ R21, R22, -1.4426950216293334961 ;  /* 0xbfb8aa3b16159820 */ /* 0x000fe40000410000 */
[----:B------:R-:W-:-:S02]  /*cd50*/  FADD.FTZ R23, R20, UR5 ;  /* 0x0000000514177e21 */ /* 0x000fc40008010000 */
[----:B------:R0:W1:Y:S01]  /*cd60*/  @!P2 MUFU.EX2 R20, R19 ;  /* 0x000000130014a308 */ /* 0x0000620000000800 */
[----:B------:R-:W-:-:S07]  /*cd70*/  @!P0 FMUL.FTZ R25, R25, -1.4426950216293334961 ;  /* 0xbfb8aa3b19198820 */ /* 0x000fce0000410000 */
[----:B------:R-:W3:Y:S01]  /*cd80*/  @!P4 MUFU.EX2 R2, R2 ;  /* 0x000000020002c308 */ /* 0x000ee20000000800 */
[----:B0-----:R-:W-:Y:S01]  /*cd90*/  @!P3 FADD.FTZ R19, R18, 1 ;  /* 0x3f8000001213b421 */ /* 0x001fe20000010000 */
[----:B------:R-:W-:Y:S01]  /*cda0*/  FSETP.GTU.FTZ.AND P6, PT, R23, 20, PT ;  /* 0x41a000001700780b */ /* 0x000fe20003fdc000 */
[----:B--2---:R-:W-:-:S05]  /*cdb0*/  @!P5 FMUL.FTZ R69, R69, R24 ;  /* 0x000000184545d220 */ /* 0x004fca0000410000 */
[----:B------:R-:W0:Y:S01]  /*cdc0*/  @!P1 MUFU.EX2 R21, R21 ;  /* 0x0000001500159308 */ /* 0x000e220000000800 */
[----:B------:R-:W-:Y:S01]  /*cdd0*/  FSETP.GTU.FTZ.AND P5, PT, R26, 20, PT ;  /* 0x41a000001a00780b */ /* 0x000fe20003fbc000 */
[----:B-1----:R-:W-:Y:S01]  /*cde0*/  @!P2 FADD.FTZ R20, R20, 1 ;  /* 0x3f8000001414a421 */ /* 0x002fe20000010000 */
[----:B------:R-:W-:Y:S05]  /*cdf0*/  LDS R18, [R113.X4+0x34] ;  /* 0x0000340071127984 */ /* 0x000fea0000004800 */
[----:B------:R-:W1:Y:S01]  /*ce00*/  @!P3 MUFU.RCP R19, R19 ;  /* 0x000000130013b308 */ /* 0x000e620000001000 */
[----:B---3--:R-:W-:-:S07]  /*ce10*/  @!P4 FADD.FTZ R3, R2, 1 ;  /* 0x3f8000000203c421 */ /* 0x008fce0000010000 */
[----:B------:R-:W2:Y:S01]  /*ce20*/  @!P0 MUFU.EX2 R25, R25 ;  /* 0x0000001900198308 */ /* 0x000ea20000000800 */
[----:B0-----:R-:W-:Y:S01]  /*ce30*/  @!P1 FADD.FTZ R21, R21, 1 ;  /* 0x3f80000015159421 */ /* 0x001fe20000010000 */
[----:B------:R-:W0:Y:S01]  /*ce40*/  LDS R2, [R113.X4+0x2c] ;  /* 0x00002c0071027984 */ /* 0x000e220000004800 */
[----:B------:R-:W-:Y:S02]  /*ce50*/  @!P6 FMUL.FTZ R22, R23, -1.4426950216293334961 ;  /* 0xbfb8aa3b1716e820 */ /* 0x000fe40000410000 */
[----:B------:R-:W-:-:S03]  /*ce60*/  @!P5 FMUL.FTZ R23, R26, -1.4426950216293334961 ;  /* 0xbfb8aa3b1a17d820 */ /* 0x000fc60000410000 */
[----:B------:R3:W4:Y:S01]  /*ce70*/  @!P4 MUFU.RCP R24, R3 ;  /* 0x000000030018c308 */ /* 0x0007220000001000 */
[----:B-1----:R-:W-:Y:S02]  /*ce80*/  @!P3 FMUL.FTZ R72, R72, R19 ;  /* 0x000000134848b220 */ /* 0x002fe40000410000 */
[----:B------:R-:W-:Y:S05]  /*ce90*/  LDS R19, [R113.X4+0x38] ;  /* 0x0000380071137984 */ /* 0x000fea0000004800 */
[----:B------:R1:W-:Y:S01]  /*cea0*/  @!P2 MUFU.RCP R27, R20 ;  /* 0x00000014001ba308 */ /* 0x0003e20000001000 */
[----:B---3--:R-:W3:Y:S01]  /*ceb0*/  LDS R3, [R113.X4+0x30] ;  /* 0x0000300071037984 */ /* 0x008ee20000004800 */
[----:B--2---:R-:W-:-:S06]  /*cec0*/  @!P0 FADD.FTZ R25, R25, 1 ;  /* 0x3f80000019198421 */ /* 0x004fcc0000010000 */
[----:B------:R2:W5:Y:S01]  /*ced0*/  @!P1 MUFU.RCP R26, R21 ;  /* 0x00000015001a9308 */ /* 0x0005620000001000 */
[----:B-1----:R-:W1:Y:S04]  /*cee0*/  LDS R20, [R113.X4+0x3c] ;  /* 0x00003c0071147984 */ /* 0x002e680000004800 */
[----:B--2---:R-:W2:Y:S04]  /*cef0*/  LDS R21, [R113.X4] ;  /* 0x0000000071157984 */ /* 0x004ea80000004800 */
[----:B------:R-:W-:Y:S01]  /*cf00*/  BAR.SYNC.DEFER_BLOCKING 0x0 ;  /* 0x0000000000007b1d */ /* 0x000fe20000010000 */
[----:B----4-:R-:W-:-:S05]  /*cf10*/  @!P4 FMUL.FTZ R71, R71, R24 ;  /* 0x000000184747c220 */ /* 0x010fca0000410000 */
[----:B------:R-:W4:Y:S01]  /*cf20*/  @!P0 MUFU.RCP R25, R25 ;  /* 0x0000001900198308 */ /* 0x000f220000001000 */
[----:B------:R-:W-:Y:S01]  /*cf30*/  ISETP.NE.AND P4, PT, R133, RZ, PT ;  /* 0x000000ff8500720c */ /* 0x000fe20003f85270 */
[----:B-----5:R-:W-:Y:S01]  /*cf40*/  @!P1 FMUL.FTZ R75, R75, R26 ;  /* 0x0000001a4b4b9220 */ /* 0x020fe20000410000 */
[----:B------:R-:W-:Y:S01]  /*cf50*/  MOV R26, UR26 ;  /* 0x0000001a001a7c02 */ /* 0x000fe20008000f00 */
[----:B------:R-:W-:-:S04]  /*cf60*/  @!P2 FMUL.FTZ R74, R74, R27 ;  /* 0x0000001b4a4aa220 */ /* 0x000fc80000410000 */
[----:B------:R-:W5:Y:S01]  /*cf70*/  @!P5 MUFU.EX2 R23, R23 ;  /* 0x000000170017d308 */ /* 0x000f620000000800 */
[----:B----4-:R-:W-:Y:S01]  /*cf80*/  @!P0 FMUL.FTZ R70, R70, R25 ;  /* 0x0000001946468220 */ /* 0x010fe20000410000 */
        /* <DEDUP_REMOVED lines=35> */
[----:B------:R-:W4:Y:S01]  /*d1c0*/  @!P6 MUFU.EX2 R22, R22 ;  /* 0x000000160016e308 */ /* 0x000f220000000800 */
[----:B-----5:R-:W-:-:S02]  /*d1d0*/  @!P5 FADD.FTZ R23, R23, 1 ;  /* 0x3f8000001717d421 */ /* 0x020fc40000010000 */
[----:B0-----:R-:W-:Y:S02]  /*d1e0*/  FADD.FTZ R2, R2, UR5 ;  /* 0x0000000502027e21 */ /* 0x001fe40008010000 */
[----:B------:R-:W-:Y:S02]  /*d1f0*/  FADD.FTZ R24, R18, UR5 ;  /* 0x0000000512187e21 */ /* 0x000fe40008010000 */
[----:B---3--:R-:W-:Y:S01]  /*d200*/  FADD.FTZ R3, R3, UR5 ;  /* 0x0000000503037e21 */ /* 0x008fe20008010000 */
[----:B------:R-:W0:Y:S01]  /*d210*/  @!P5 MUFU.RCP R23, R23 ;  /* 0x000000170017d308 */ /* 0x000e220000001000 */
[----:B------:R-:W-:Y:S01]  /*d220*/  FSETP.GTU.FTZ.AND P0, PT, R2, 20, PT ;  /* 0x41a000000200780b */ /* 0x000fe20003f1c000 */
[----:B----4-:R-:W-:Y:S01]  /*d230*/  @!P6 FADD.FTZ R22, R22, 1 ;  /* 0x3f8000001616e421 */ /* 0x010fe20000010000 */
[----:B------:R-:W3:Y:S01]  /*d240*/  LDS R26, [0x840] ;  /* 0x00084000ff1a7984 */ /* 0x000ee20000000800 */
[----:B------:R-:W-:-:S04]  /*d250*/  FSETP.GTU.FTZ.AND P2, PT, R24, 20, PT ;  /* 0x41a000001800780b */ /* 0x000fc80003f5c000 */
[----:B------:R-:W4:Y:S01]  /*d260*/  @!P6 MUFU.RCP R22, R22 ;  /* 0x000000160016e308 */ /* 0x000f220000001000 */
[----:B------:R-:W-:Y:S01]  /*d270*/  FSETP.GTU.FTZ.AND P1, PT, R3, 20, PT ;  /* 0x41a000000300780b */ /* 0x000fe20003f3c000 */
[----:B------:R-:W-:-:S04]  /*d280*/  FADD.FTZ R28, R19, UR5 ;  /* 0x00000005131c7e21 */ /* 0x000fc80008010000 */
[----:B------:R-:W-:Y:S02]  /*d290*/  @!P0 FMUL.FTZ R2, R2, -1.4426950216293334961 ;  /* 0xbfb8aa3b02028820 */ /* 0x000fe40000410000 */
[----:B-1----:R-:W-:Y:S01]  /*d2a0*/  FADD.FTZ R32, R20, UR5 ;  /* 0x0000000514207e21 */ /* 0x002fe20008010000 */
[----:B------:R-:W-:Y:S01]  /*d2b0*/  P2R R18, PR, RZ, 0x10 ;  /* 0x00000010ff127803 */ /* 0x000fe20000000000 */
[----:B0-----:R-:W-:Y:S02]  /*d2c0*/  @!P5 FMUL.FTZ R78, R78, R23 ;  /* 0x000000174e4ed220 */ /* 0x001fe40000410000 */
[----:B------:R-:W-:Y:S01]  /*d2d0*/  @!P2 FMUL.FTZ R20, R24, -1.4426950216293334961 ;  /* 0xbfb8aa3b1814a820 */ /* 0x000fe20000410000 */
[----:B------:R0:W-:Y:S01]  /*d2e0*/  @!P0 MUFU.EX2 R23, R2 ;  /* 0x0000000200178308 */ /* 0x0001e20000000800 */
[----:B------:R-:W-:Y:S01]  /*d2f0*/  FSETP.GTU.FTZ.AND P3, PT, R28, 20, PT ;  /* 0x41a000001c00780b */ /* 0x000fe20003f7c000 */
[----:B------:R-:W-:Y:S01]  /*d300*/  @!P1 FMUL.FTZ R18, R3, -1.4426950216293334961 ;  /* 0xbfb8aa3b03129820 */ /* 0x000fe20000410000 */
[----:B------:R-:W-:Y:S01]  /*d310*/  SHF.R.S32.HI R30, RZ, 0x1f, R129 ;  /* 0x0000001fff1e7819 */ /* 0x000fe20000011481 */
[----:B----4-:R-:W-:Y:S01]  /*d320*/  @!P6 FMUL.FTZ R77, R77, R22 ;  /* 0x000000164d4de220 */ /* 0x010fe20000410000 */
[----:B------:R-:W-:Y:S01]  /*d330*/  MOV R3, UR25 ;  /* 0x0000001900037c02 */ /* 0x000fe20008000f00 */
[----:B--2---:R-:W-:Y:S01]  /*d340*/  FADD.FTZ R22, R21, UR5 ;  /* 0x0000000515167e21 */ /* 0x004fe20008010000 */
[----:B0-----:R-:W-:Y:S01]  /*d350*/  IADD3 R2, P5, R129, UR25, RZ ;  /* 0x0000001981027c10 */ /* 0x001fe2000ffbe0ff */
[----:B------:R-:W0:Y:S01]  /*d360*/  @!P1 MUFU.EX2 R19, R18 ;  /* 0x0000001200139308 */ /* 0x000e220000000800 */
[----:B------:R-:W-:-:S02]  /*d370*/  FSETP.GTU.FTZ.AND P4, PT, R32, 20, PT ;  /* 0x41a000002000780b */ /* 0x000fc40003f9c000 */
[----:B------:R-:W-:Y:S02]  /*d380*/  LEA.HI.X.SX32 R3, R3, R30, 0x1, P5 ;  /* 0x0000001e03037211 */ /* 0x000fe400028f0eff */
[----:B------:R-:W-:-:S03]  /*d390*/  FSETP.GTU.FTZ.AND P5, PT, R22, 20, PT ;  /* 0x41a000001600780b */ /* 0x000fc60003fbc000 */
[----:B------:R-:W1:Y:S01]  /*d3a0*/  @!P2 MUFU.EX2 R20, R20 ;  /* 0x000000140014a308 */ /* 0x000e620000000800 */
[----:B------:R-:W-:-:S05]  /*d3b0*/  @!P3 FMUL.FTZ R21, R28, -1.4426950216293334961 ;  /* 0xbfb8aa3b1c15b820 */ /* 0x000fca0000410000 */
[----:B------:R-:W-:Y:S01]  /*d3c0*/  @!P4 FMUL.FTZ R24, R32, -1.4426950216293334961 ;  /* 0xbfb8aa3b2018c820 */ /* 0x000fe20000410000 */
[----:B---3--:R-:W-:Y:S01]  /*d3d0*/  ISETP.GE.AND P6, PT, R129, R26, PT ;  /* 0x0000001a8100720c */ /* 0x008fe20003fc6270 */
[----:B------:R-:W2:Y:S01]  /*d3e0*/  @!P3 MUFU.EX2 R21, R21 ;  /* 0x000000150015b308 */ /* 0x000ea20000000800 */
[----:B0-----:R-:W-:Y:S02]  /*d3f0*/  @!P1 FADD.FTZ R19, R19, 1 ;  /* 0x3f80000013139421 */ /* 0x001fe40000010000 */
[----:B------:R-:W-:Y:S01]  /*d400*/  @!P5 FMUL.FTZ R18, R22, -1.4426950216293334961 ;  /* 0xbfb8aa3b1612d820 */ /* 0x000fe20000410000 */
[----:B------:R-:W-:Y:S01]  /*d410*/  UIMAD UR7, UR13, UR8, URZ ;  /* 0x000000080d0772a4 */ /* 0x000fe2000f8e023f */
[----:B-1----:R-:W-:-:S03]  /*d420*/  @!P2 FADD.FTZ R20, R20, 1 ;  /* 0x3f8000001414a421 */ /* 0x002fc60000010000 */
[----:B------:R-:W0:Y:S01]  /*d430*/  @!P4 MUFU.EX2 R24, R24 ;  /* 0x000000180018c308 */ /* 0x000e220000000800 */
[----:B------:R-:W-:Y:S02]  /*d440*/  UIMAD UR25, UR12, UR9, UR7 ;  /* 0x000000090c1972a4 */ /* 0x000fe4000f8e0207 */
[----:B------:R-:W-:-:S05]  /*d450*/  UIMAD UR7, UR13, UR38, URZ ;  /* 0x000000260d0772a4 */ /* 0x000fca000f8e023f */
[----:B------:R-:W1:Y:S01]  /*d460*/  @!P5 MUFU.EX2 R22, R18 ;  /* 0x000000120016d308 */ /* 0x000e620000000800 */
[----:B------:R-:W-:-:S07]  /*d470*/  UIMAD.WIDE.U32 UR36, UR12, UR8, URZ ;  /* 0x000000080c2472a5 */ /* 0x000fce000f8e003f */
[----:B------:R-:W3:Y:S01]  /*d480*/  @!P1 MUFU.RCP R57, R19 ;  /* 0x0000001300399308 */ /* 0x000ee20000001000 */
[----:B------:R-:W-:-:S07]  /*d490*/  @!P0 FADD.FTZ R23, R23, 1 ;  /* 0x3f80000017178421 */ /* 0x000fce0000010000 */
[----:B------:R-:W4:Y:S01]  /*d4a0*/  @!P2 MUFU.RCP R59, R20 ;  /* 0x00000014003ba308 */ /* 0x000f220000001000 */
[----:B------:R-:W-:Y:S01]  /*d4b0*/  UIMAD UR27, UR12, UR39, UR7 ;  /* 0x000000270c1b72a4 */ /* 0x000fe2000f8e0207 */
[----:B------:R-:W-:Y:S01]  /*d4c0*/  BSSY B0, `(.L_x_9048) ;  /* 0x0000012000007945 */ /* 0x000fe20003800000 */
[----:B------:R-:W-:Y:S02]  /*d4d0*/  UIMAD.WIDE.U32 UR8, UR12, UR38, URZ ;  /* 0x000000260c0872a5 */ /* 0x000fe4000f8e003f */
[----:B------:R-:W-:-:S03]  /*d4e0*/  UIADD3 UR7, UR37, UR25, URZ ;  /* 0x0000001925077290 */ /* 0x000fc6000fffe03f */
[----:B------:R2:W0:Y:S02]  /*d4f0*/  @!P0 MUFU.RCP R28, R23 ;  /* 0x00000017001c8308 */ /* 0x0004240000001000 */
[----:B--2---:R-:W-:Y:S01]  /*d500*/  @!P3 FADD.FTZ R23, R21, 1 ;  /* 0x3f8000001517b421 */ /* 0x004fe20000010000 */
        /* <DEDUP_REMOVED lines=13> */
.L_x_9049:
[----:B-1-34-:R-:W-:Y:S05]  /*d5e0*/  BSYNC B0 ;  /* 0x0000000000007941 */ /* 0x01afea0003800000 */
.L_x_9048:
[----:B------:R-:W-:Y:S01]  /*d5f0*/  ULDC UR25, c[0x0][0x174] ;  /* 0x00005d0000197ab9 */ /* 0x000fe20000000800 */
[----:B------:R-:W1:Y:S01]  /*d600*/  @!P3 MUFU.RCP R20, R23 ;  /* 0x000000170014b308 */ /* 0x000e620000001000 */
[----:B------:R-:W-:Y:S01]  /*d610*/  UIADD3 UR25, UR6, -UR25, URZ ;  /* 0x8000001906197290 */ /* 0x000fe2000fffe03f */
[----:B0-----:R-:W-:Y:S01]  /*d620*/  @!P4 FADD.FTZ R24, R24, 1 ;  /* 0x3f8000001818c421 */ /* 0x001fe20000010000 */
[----:B------:R-:W-:Y:S01]  /*d630*/  ULDC.64 UR38, c[0x0][0x2e0] ;  /* 0x0000b80000267ab9 */ /* 0x000fe20000000a00 */
[----:B------:R-:W-:Y:S01]  /*d640*/  @!P0 FMUL.FTZ R79, R79, R28 ;  /* 0x0000001c4f4f8220 */ /* 0x000fe20000410000 */
[----:B------:R-:W-:Y:S01]  /*d650*/  UMOV UR37, UR7 ;  /* 0x0000000700257c82 */ /* 0x000fe20008000000 */
[C---:B------:R-:W-:Y:S01]  /*d660*/  LEA R18, P0, R129.reuse, c[0x0][0x330], 0x2 ;  /* 0x0000cc0081127a11 */ /* 0x040fe200078010ff */
        /* <DEDUP_REMOVED lines=11> */
[----:B------:R-:W2:Y:S01]  /*d720*/  @!P5 MUFU.RCP R21, R22 ;  /* 0x000000160015d308 */ /* 0x000ea20000001000 */
        /* <DEDUP_REMOVED lines=10> */
[-C--:B------:R-:W-:Y:S02]  /*d7d0*/  ISETP.GE.AND P4, PT, R7, R26.reuse, PT ;  /* 0x0000001a0700720c */ /* 0x080fe40003f86270 */
[----:B------:R-:W-:Y:S02]  /*d7e0*/  LEA.HI.X R19, R23, R19, R24, 0x2, P1 ;  /* 0x0000001317137211 */ /* 0x000fe400008f1418 */
[-C--:B------:R-:W-:Y:S01]  /*d7f0*/  ISETP.GE.AND P1, PT, R4, R26.reuse, PT ;  /* 0x0000001a0400720c */ /* 0x080fe20003f26270 */
[----:B--2---:R-:W-:Y:S01]  /*d800*/  @!P5 FMUL.FTZ R64, R64, R21 ;  /* 0x000000154040d220 */ /* 0x004fe20000410000 */
        /* <DEDUP_REMOVED lines=8> */
[----:B------:R-:W-:Y:S01]  /*d890*/  ISETP.NE.AND P6, PT, R133, RZ, PT ;  /* 0x000000ff8500720c */ /* 0x000fe20003fc5270 */
        /* <DEDUP_REMOVED lines=31> */
[----:B------:R-:W-:Y:S04]  /*da90*/  STS [R113.X4+0x18], R72 ;  /* 0x0000184871007388 */ /* 0x000fe80000004800 */
[----:B------:R1:W-:Y:S01]  /*daa0*/  STS [R113.X4+0x1c], R74 ;  /* 0x00001c4a71007388 */ /* 0x0003e20000004800 */
[----:B0-----:R-:W-:Y:S01]  /*dab0*/  FADD.FTZ R71, R20, R71 ;  /* 0x0000004714477221 */ /* 0x001fe20000010000 */
[----:B------:R-:W-:-:S02]  /*dac0*/  IADD3 R20, P1, R129, -0x1e0, RZ ;  /* 0xfffffe2081147810 */ /* 0x000fc40007f3e0ff */
[----:B------:R-:W-:Y:S01]  /*dad0*/  STS [R113.X4+0x20], R75 ;  /* 0x0000204b71007388 */ /* 0x000fe20000004800 */
[----:B------:R-:W-:Y:S01]  /*dae0*/  FADD.FTZ R71, R71, R72 ;  /* 0x0000004847477221 */ /* 0x000fe20000010000 */
[----:B------:R-:W-:Y:S02]  /*daf0*/  IADD3.X R39, R30, -0x1, RZ, P1, !PT ;  /* 0xffffffff1e277810 */ /* 0x000fe40000ffe4ff */
[----:B------:R0:W-:Y:S01]  /*db00*/  STS [R113.X4+0x24], R77 ;  /* 0x0000244d71007388 */ /* 0x0001e20000004800 */
[----:B-1----:R-:W-:-:S03]  /*db10*/  FADD.FTZ R74, R71, R74 ;  /* 0x0000004a474a7221 */ /* 0x002fc60000010000 */
[----:B------:R1:W-:Y:S01]  /*db20*/  STS [R113.X4+0x28], R78 ;  /* 0x0000284e71007388 */ /* 0x0003e20000004800 */
[----:B------:R-:W-:-:S03]  /*db30*/  FADD.FTZ R74, R74, R75 ;  /* 0x0000004b4a4a7221 */ /* 0x000fc60000010000 */
[----:B------:R2:W-:Y:S01]  /*db40*/  STS [R113.X4+0x2c], R79 ;  /* 0x00002c4f71007388 */ /* 0x0005e20000004800 */
[----:B0-----:R-:W-:-:S03]  /*db50*/  FADD.FTZ R77, R74, R77 ;  /* 0x0000004d4a4d7221 */ /* 0x001fc60000010000 */
[----:B------:R-:W-:Y:S01]  /*db60*/  STS [R113.X4+0x30], R80 ;  /* 0x0000305071007388 */ /* 0x000fe20000004800 */
[----:B-1----:R-:W-:-:S03]  /*db70*/  FADD.FTZ R78, R77, R78 ;  /* 0x0000004e4d4e7221 */ /* 0x002fc60000010000 */
[----:B------:R0:W-:Y:S01]  /*db80*/  STS [R113.X4+0x34], R82 ;  /* 0x0000345271007388 */ /* 0x0001e20000004800 */
[----:B--2---:R-:W-:-:S03]  /*db90*/  FADD.FTZ R79, R78, R79 ;  /* 0x0000004f4e4f7221 */ /* 0x004fc60000010000 */
[----:B------:R1:W-:Y:S01]  /*dba0*/  STS [R113.X4+0x38], R83 ;  /* 0x0000385371007388 */ /* 0x0003e20000004800 */
[----:B------:R-:W-:-:S03]  /*dbb0*/  FADD.FTZ R79, R79, R80 ;  /* 0x000000504f4f7221 */ /* 0x000fc60000010000 */
        /* <DEDUP_REMOVED lines=38> */
.L_x_9051:
[----:B------:R-:W-:Y:S05]  /*de20*/  BSYNC B0 ;  /* 0x0000000000007941 */ /* 0x000fea0003800000 */
.L_x_9050:
        /* <DEDUP_REMOVED lines=56> */
.L_x_8935:
        /* <DEDUP_REMOVED lines=10> */
[----:B0-----:R-:W0:Y:S04]  /*e250*/  SHFL.DOWN P1, R3, R0, 0x2, 0x1f ;  /* 0x08401f0000037f89 */ /* 0x001e280000020000 */
        /* <DEDUP_REMOVED lines=15> */
.L_x_9054:
[----:B0-----:R-:W-:Y:S05]  /*e350*/  BSYNC B0 ;  /* 0x0000000000007941 */ /* 0x001fea0003800000 */
.L_x_9053:
        /* <DEDUP_REMOVED lines=8> */
[----:B0-----:R-:W0:Y:S02]  /*e3e0*/  SHFL.DOWN P0, R3, R0, 0x2, 0x1f ;  /* 0x08401f0000037f89 */ /* 0x001e240000000000 */
[----:B0-----:R-:W-:-:S05]  /*e3f0*/  @P0 FADD R3, R0, R3 ;  /* 0x0000000300030221 */ /* 0x001fca0000000000 */
[----:B------:R-:W0:Y:S02]  /*e400*/  SHFL.DOWN P0, R2, R3, 0x4, 0x1f ;  /* 0x08801f0003027f89 */ /* 0x000e240000000000 */
        /* <DEDUP_REMOVED lines=14> */
.L_x_9056:
[----:B------:R-:W3:Y:S02]  /*e4f0*/  S2R R11, SR_TID.X ;  /* 0x00000000000b7919 */ /* 0x000ee40000002100 */
.L_x_9057:
[----:B0-----:R-:W-:Y:S05]  /*e500*/  BSYNC B0 ;  /* 0x0000000000007941 */ /* 0x001fea0003800000 */
.L_x_9055:
        /* <DEDUP_REMOVED lines=12> */
.L_x_9058:
        /* <DEDUP_REMOVED lines=32> */
.L_x_9059:
        /* <DEDUP_REMOVED lines=11> */
.L_x_14701:


//--------------------- .text._Z25selective_scan_bwd_kernelI32Selective_Scan_bwd_kernel_traitsILi32ELi16ELb0ELb1ELb0ELb1ELb1EfN3c107complexIfEEEEv12SSMParamsBwd --------------------------
	.section	.text._Z25selective_scan_bwd_kernelI32Selective_Scan_bwd_kernel_traitsILi32ELi16ELb0ELb1ELb0ELb1ELb1EfN3c107complexIfEEEEv12SSMParamsBwd,"ax",@progbits
	.sectioninfo	@"SHI_REGISTERS=255"
	.align	128
        .global         _Z25selective_scan_bwd_kernelI32Selective_Scan_bwd_kernel_traitsILi32ELi16ELb0ELb1ELb0ELb1ELb1EfN3c107complexIfEEEEv12SSMParamsBwd
        .type           _Z25selective_scan_bwd_kernelI32Selective_Scan_bwd_kernel_traitsILi32ELi16ELb0ELb1ELb0ELb1ELb1EfN3c107complexIfEEEEv12SSMParamsBwd,@function
        .size           _Z25selective_scan_bwd_kernelI32Selective_Scan_bwd_kernel_traitsILi32ELi16ELb0ELb1ELb0ELb1ELb1EfN3c107complexIfEEEEv12SSMParamsBwd,(.L_x_14702 - _Z25selective_scan_bwd_kernelI32Selective_Scan_bwd_kernel_traitsILi32ELi16ELb0ELb1ELb0ELb1ELb1EfN3c107complexIfEEEEv12SSMParamsBwd)
        .other          _Z25selective_scan_bwd_kernelI32Selective_Scan_bwd_kernel_traitsILi32ELi16ELb0ELb1ELb0ELb1ELb1EfN3c107complexIfEEEEv12SSMParamsBwd,@"STO_CUDA_ENTRY STV_DEFAULT"
_Z25selective_scan_bwd_kernelI32Selective_Scan_bwd_kernel_traitsILi32ELi16ELb0ELb1ELb0ELb1ELb1EfN3c107complexIfEEEEv12SSMParamsBwd:
.text._Z25selective_scan_bwd_kernelI32Selective_Scan_bwd_kernel_traitsILi32ELi16ELb0ELb1ELb0ELb1ELb1EfN3c107complexIfEEEEv12SSMParamsBwd:
        /* <DEDUP_REMOVED lines=158> */
[----:B---3--:R-:W-:-:S02]  /*09e0*/  SHF.L.U32 R0, R136, 0x4, RZ ;  /* 0x0000000488007819 */ /* 0x008fc400000006ff */
[----:B------:R-:W-:Y:S02]  /*09f0*/  LOP3.LUT R133, R136, 0x1f, RZ, 0xc0, !PT ;  /* 0x0000001f88857812 */ /* 0x000fe400078ec0ff */
[----:B0-----:R-:W-:-:S04]  /*0a00*/  LOP3.LUT R3, R0, 0xfffffe00, RZ, 0xc0, !PT ;  /* 0xfffffe0000037812 */ /* 0x001fc800078ec0ff */
[----:B------:R-:W-:-:S04]  /*0a10*/  LOP3.LUT R134, R3, 0x1f, R136, 0xf8, !PT ;  /* 0x0000001f03867812 */ /* 0x000fc800078ef888 */
[----:B----4-:R-:W-:Y:S02]  /*0a20*/  SHF.R.S32.HI R132, RZ, 0x1f, R134 ;  /* 0x0000001fff847819 */ /* 0x010fe40000011486 */
.L_x_9182:
        /* <DEDUP_REMOVED lines=13> */
[C---:B------:R-:W-:Y:S01]  /*0b00*/  LEA.HI.X R3, R134.reuse, UR17, R132, 0x2, P1 ;  /* 0x0000001186037c11 */ /* 0x040fe200088f1484 */
[----:B------:R-:W-:Y:S01]  /*0b10*/  CS2R R6, SRZ ;  /* 0x0000000000067805 */ /* 0x000fe2000001ff00 */
[C---:B------:R-:W-:Y:S01]  /*0b20*/  LOP3.LUT R21, R134.reuse, 0x60, RZ, 0xfc, !PT ;  /* 0x0000006086157812 */ /* 0x040fe200078efcff */
[----:B------:R-:W-:Y:S01]  /*0b30*/  CS2R R24, SRZ ;  /* 0x0000000000187805 */ /* 0x000fe2000001ff00 */
[----:B------:R-:W-:Y:S01]  /*0b40*/  ISETP.GE.AND P0, PT, R134, UR29, PT ;  /* 0x0000001d86007c0c */ /* 0x000fe2000bf06270 */
[----:B------:R-:W-:Y:S01]  /*0b50*/  CS2R R26, SRZ ;  /* 0x00000000001a7805 */ /* 0x000fe2000001ff00 */
[----:B------:R-:W-:-:S02]  /*0b60*/  ISETP.GE.AND P2, PT, R23, UR29, PT ;  /* 0x0000001d17007c0c */ /* 0x000fc4000bf46270 */
[C---:B------:R-:W-:Y:S02]  /*0b70*/  LOP3.LUT R18, R134.reuse, 0xc0, RZ, 0xfc, !PT ;  /* 0x000000c086127812 */ /* 0x040fe400078efcff */
[----:B------:R-:W-:Y:S02]  /*0b80*/  ISETP.GE.AND P6, PT, R19, UR29, PT ;  /* 0x0000001d13007c0c */ /* 0x000fe4000bfc6270 */
[----:B------:R-:W-:Y:S02]  /*0b90*/  LOP3.LUT R17, R134, 0xe0, RZ, 0xfc, !PT ;  /* 0x000000e086117812 */ /* 0x000fe400078efcff */
[----:B------:R-:W-:Y:S02]  /*0ba0*/  ISETP.GE.AND P5, PT, R20, UR29, PT ;  /* 0x0000001d14007c0c */ /* 0x000fe4000bfa6270 */
[----:B------:R-:W-:Y:S01]  /*0bb0*/  ISETP.GE.AND P3, PT, R22, UR29, PT ;  /* 0x0000001d16007c0c */ /* 0x000fe2000bf66270 */
[----:B------:R0:W3:Y:S01]  /*0bc0*/  @!P0 LDG.E R4, [R2.64] ;  /* 0x0000001e02048981 */ /* 0x0000e2000c1e1900 */
[----:B------:R-:W-:-:S02]  /*0bd0*/  LOP3.LUT R16, R134, 0x100, RZ, 0xfc, !PT ;  /* 0x0000010086107812 */ /* 0x000fc400078efcff */
[----:B------:R-:W-:Y:S01]  /*0be0*/  ISETP.GE.AND P4, PT, R21, UR29, PT ;  /* 0x0000001d15007c0c */ /* 0x000fe2000bf86270 */
[----:B------:R0:W4:Y:S01]  /*0bf0*/  @!P2 LDG.E R5, [R2.64+0x80] ;  /* 0x0000801e0205a981 */ /* 0x000122000c1e1900 */
[----:B------:R-:W-:Y:S02]  /*0c00*/  ISETP.GE.AND P0, PT, R18, UR29, PT ;  /* 0x0000001d12007c0c */ /* 0x000fe4000bf06270 */
[----:B------:R-:W-:Y:S01]  /*0c10*/  ISETP.GE.AND P1, PT, R17, UR29, PT ;  /* 0x0000001d11007c0c */ /* 0x000fe2000bf26270 */
[----:B------:R0:W5:Y:S01]  /*0c20*/  @!P6 LDG.E R13, [R2.64+0x280] ;  /* 0x0002801e020de981 */ /* 0x000162000c1e1900 */
[----:B------:R-:W-:Y:S02]  /*0c30*/  ISETP.GE.AND P2, PT, R16, UR29, PT ;  /* 0x0000001d10007c0c */ /* 0x000fe4000bf46270 */
[C---:B------:R-:W-:Y:S01]  /*0c40*/  LOP3.LUT R15, R134.reuse, 0x120, RZ, 0xfc, !PT ;  /* 0x00000120860f7812 */ /* 0x040fe200078efcff */
[----:B--2---:R0:W2:Y:S01]  /*0c50*/  @!P5 LDG.E R12, [R2.64+0x200] ;  /* 0x0002001e020cd981 */ /* 0x0040a2000c1e1900 */
[----:B------:R-:W-:-:S02]  /*0c60*/  LOP3.LUT R14, R134, 0x140, RZ, 0xfc, !PT ;  /* 0x00000140860e7812 */ /* 0x000fc400078efcff */
[C---:B------:R-:W-:Y:S01]  /*0c70*/  LOP3.LUT R11, R134.reuse, 0x160, RZ, 0xfc, !PT ;  /* 0x00000160860b7812 */ /* 0x040fe200078efcff */
[----:B------:R0:W2:Y:S01]  /*0c80*/  @!P3 LDG.E R6, [R2.64+0x100] ;  /* 0x0001001e0206b981 */ /* 0x0000a2000c1e1900 */
[C---:B------:R-:W-:Y:S02]  /*0c90*/  LOP3.LUT R10, R134.reuse, 0x180, RZ, 0xfc, !PT ;  /* 0x00000180860a7812 */ /* 0x040fe400078efcff */
[----:B------:R-:W-:Y:S01]  /*0ca0*/  ISETP.GE.AND P6, PT, R15, UR29, PT ;  /* 0x0000001d0f007c0c */ /* 0x000fe2000bfc6270 */
[----:B------:R0:W5:Y:S01]  /*0cb0*/  @!P4 LDG.E R7, [R2.64+0x180] ;  /* 0x0001801e0207c981 */ /* 0x000162000c1e1900 */
[----:B------:R-:W-:Y:S02]  /*0cc0*/  LOP3.LUT R9, R134, 0x1a0, RZ, 0xfc, !PT ;  /* 0x000001a086097812 */ /* 0x000fe400078efcff */
[----:B------:R-:W-:Y:S01]  /*0cd0*/  ISETP.GE.AND P5, PT, R14, UR29, PT ;  /* 0x0000001d0e007c0c */ /* 0x000fe2000bfa6270 */
[----:B------:R0:W5:Y:S01]  /*0ce0*/  @!P0 LDG.E R24, [R2.64+0x300] ;  /* 0x0003001e02188981 */ /* 0x000162000c1e1900 */
[----:B------:R-:W-:-:S02]  /*0cf0*/  LOP3.LUT R8, R134, 0x1c0, RZ, 0xfc, !PT ;  /* 0x000001c086087812 */ /* 0x000fc400078efcff */
[----:B------:R-:W-:Y:S01]  /*0d00*/  LOP3.LUT R0, R134, 0x1e0, RZ, 0xfc, !PT ;  /* 0x000001e086007812 */ /* 0x000fe200078efcff */
[----:B------:R0:W5:Y:S01]  /*0d10*/  @!P1 LDG.E R25, [R2.64+0x380] ;  /* 0x0003801e02199981 */ /* 0x000162000c1e1900 */
[----:B------:R-:W-:Y:S02]  /*0d20*/  ISETP.GE.AND P3, PT, R11, UR29, PT ;  /* 0x0000001d0b007c0c */ /* 0x000fe4000bf66270 */
[----:B------:R-:W-:Y:S01]  /*0d30*/  ISETP.GE.AND P4, PT, R10, UR29, PT ;  /* 0x0000001d0a007c0c */ /* 0x000fe2000bf86270 */
[----:B------:R0:W5:Y:S01]  /*0d40*/  @!P2 LDG.E R26, [R2.64+0x400] ;  /* 0x0004001e021aa981 */ /* 0x000162000c1e1900 */
[----:B------:R-:W-:Y:S02]  /*0d50*/  ISETP.GE.AND P0, PT, R9, UR29, PT ;  /* 0x0000001d09007c0c */ /* 0x000fe4000bf06270 */
[----:B------:R-:W-:Y:S01]  /*0d60*/  ISETP.GE.AND P1, PT, R8, UR29, PT ;  /* 0x0000001d08007c0c */ /* 0x000fe2000bf26270 */
[----:B------:R-:W-:Y:S01]  /*0d70*/  CS2R R28, SRZ ;  /* 0x00000000001c7805 */ /* 0x000fe2000001ff00 */
        /* <DEDUP_REMOVED lines=18> */
[C---:B0-----:R-:W-:Y:S02]  /*0ea0*/  IADD3 R2, R135.reuse, 0xc0, RZ ;  /* 0x000000c087027810 */ /* 0x041fe40007ffe0ff */
[-C--:B------:R-:W-:Y:S02]  /*0eb0*/  LEA.HI.SX32 R128, R128, R135.reuse, 0x1b ;  /* 0x0000008780807211 */ /* 0x080fe400078fdaff */
[----:B------:R-:W-:Y:S02]  /*0ec0*/  IADD3 R124, R135, 0xe0, RZ ;  /* 0x000000e0877c7810 */ /* 0x000fe40007ffe0ff */
[-C--:B------:R-:W-:Y:S02]  /*0ed0*/  LEA.HI.SX32 R127, R36, R135.reuse, 0x1b ;  /* 0x00000087247f7211 */ /* 0x080fe400078fdaff */
[----:B------:R-:W-:-:S02]  /*0ee0*/  LEA.HI.SX32 R126, R126, R135, 0x1b ;  /* 0x000000877e7e7211 */ /* 0x000fc400078fdaff */
[C---:B------:R-:W-:Y:S02]  /*0ef0*/  IADD3 R122, R135.reuse, 0x120, RZ ;  /* 0x00000120877a7810 */ /* 0x040fe40007ffe0ff */
[C---:B------:R-:W-:Y:S02]  /*0f00*/  IADD3 R34, R135.reuse, 0x140, RZ ;  /* 0x0000014087227810 */ /* 0x040fe40007ffe0ff */
[-C--:B------:R-:W-:Y:S02]  /*0f10*/  LEA.HI.SX32 R125, R2, R135.reuse, 0x1b ;  /* 0x00000087027d7211 */ /* 0x080fe400078fdaff */
[----:B------:R-:W-:Y:S02]  /*0f20*/  LEA.HI.SX32 R124, R124, R135, 0x1b ;  /* 0x000000877c7c7211 */ /* 0x000fe400078fdaff */
[C---:B------:R-:W-:Y:S02]  /*0f30*/  IADD3 R120, R135.reuse, 0x160, RZ ;  /* 0x0000016087787810 */ /* 0x040fe40007ffe0ff */
        /* <DEDUP_REMOVED lines=16> */
[----:B------:R-:W-:Y:S02]  /*1040*/  ISETP.GE.AND P2, PT, R22, UR29, PT ;  /* 0x0000001d16007c0c */ /* 0x000fe4000bf46270 */
[----:B------:R-:W-:Y:S02]  /*1050*/  ISETP.GE.AND P3, PT, R20, UR29, PT ;  /* 0x0000001d14007c0c */ /* 0x000fe4000bf66270 */
[----:B------:R-:W-:Y:S02]  /*1060*/  ISETP.GE.AND P4, PT, R21, UR29, PT ;  /* 0x0000001d15007c0c */ /* 0x000fe4000bf86270 */
[----:B------:R-:W-:-:S02]  /*1070*/  ISETP.GE.AND P5, PT, R19, UR29, PT ;  /* 0x0000001d13007c0c */ /* 0x000fc4000bfa6270 */
[----:B------:R-:W-:Y:S01]  /*1080*/  ISETP.GE.AND P6, PT, R18, UR29, PT ;  /* 0x0000001d12007c0c */ /* 0x000fe2000bfc6270 */
[----:B------:R-:W-:Y:S01]  /*1090*/  CS2R R34, SRZ ;  /* 0x0000000000227805 */ /* 0x000fe2000001ff00 */
[----:B---3--:R0:W-:Y:S04]  /*10a0*/  STS [R131.X4], R4 ;  /* 0x0000000483007388 */ /* 0x0081e80000004800 */
[----:B----4-:R-:W-:Y:S01]  /*10b0*/  STS [R130.X4+0x80], R5 ;  /* 0x0000800582007388 */ /* 0x010fe20000004800 */
[----:B0-----:R-:W-:-:S04]  /*10c0*/  IADD3 R4, R135, 0x100, RZ ;  /* 0x0000010087047810 */ /* 0x001fc80007ffe0ff */
[----:B------:R-:W-:Y:S01]  /*10d0*/  LEA.HI.SX32 R123, R4, R135, 0x1b ;  /* 0x00000087047b7211 */ /* 0x000fe200078fdaff */
[----:B--2---:R-:W-:Y:S01]  /*10e0*/  STS [R129.X4+0x100], R6 ;  /* 0x0001000681007388 */ /* 0x004fe20000004800 */
[----:B------:R-:W-:-:S03]  /*10f0*/  IADD3 R4, R135, 0x1c0, RZ ;  /* 0x000001c087047810 */ /* 0x000fc60007ffe0ff */
[----:B-----5:R0:W-:Y:S04]  /*1100*/  STS [R128.X4+0x180], R7 ;  /* 0x0001800780007388 */ /* 0x0201e80000004800 */
[----:B------:R-:W-:Y:S04]  /*1110*/  STS [R127.X4+0x200], R12 ;  /* 0x0002000c7f007388 */ /* 0x000fe80000004800 */
        /* <DEDUP_REMOVED lines=32> */
[----:B------:R-:W-:-:S04]  /*1320*/  LEA R4, P1, R134, UR20, 0x2 ;  /* 0x0000001486047c11 */ /* 0x000fc8000f8210ff */
[C---:B------:R-:W-:Y:S02]  /*1330*/  LEA.HI.X R5, R134.reuse, UR21, R132, 0x2, P1 ;  /* 0x0000001586057c11 */ /* 0x040fe400088f1484 */
[----:B------:R-:W-:Y:S01]  /*1340*/  ISETP.GE.AND P1, PT, R134, UR29, PT ;  /* 0x0000001d86007c0c */ /* 0x000fe2000bf26270 */
[----:B------:R-:W2:Y:S01]  /*1350*/  @!P0 LDG.E R7, [R2.64+0x80] ;  /* 0x0000801e02078981 */ /* 0x000ea2000c1e1900 */
[----:B------:R-:W-:Y:S01]  /*1360*/  ISETP.GE.AND P0, PT, R17, UR29, PT ;  /* 0x0000001d11007c0c */ /* 0x000fe2000bf06270 */
[----:B---3--:R-:W-:Y:S01]  /*1370*/  CS2R R28, SRZ ;  /* 0x00000000001c7805 */ /* 0x008fe2000001ff00 */
[----:B------:R-:W-:Y:S01]  /*1380*/  CS2R R12, SRZ ;  /* 0x00000000000c7805 */ /* 0x000fe2000001ff00 */
[----:B------:R-:W-:-:S08]  /*1390*/  CS2R R24, SRZ ;  /* 0x0000000000187805 */ /* 0x000fd0000001ff00 */
[----:B------:R-:W3:Y:S01]  /*13a0*/  @!P1 LDG.E R6, [R2.64] ;  /* 0x0000001e02069981 */ /* 0x000ee2000c1e1900 */
[----:B----4-:R-:W-:-:S03]  /*13b0*/  CS2R R30, SRZ ;  /* 0x00000000001e7805 */ /* 0x010fc6000001ff00 */
[----:B------:R-:W4:Y:S04]  /*13c0*/  @!P6 LDG.E R26, [R2.64+0x300] ;  /* 0x0003001e021ae981 */ /* 0x000f28000c1e1900 */
[----:B------:R-:W4:Y:S01]  /*13d0*/  @!P0 LDG.E R27, [R2.64+0x380] ;  /* 0x0003801e021b8981 */ /* 0x000f22000c1e1900 */
[----:B------:R-:W-:Y:S02]  /*13e0*/  ISETP.GE.AND P0, PT, R16, UR29, PT ;  /* 0x0000001d10007c0c */ /* 0x000fe4000bf06270 */
[----:B------:R-:W-:Y:S01]  /*13f0*/  ISETP.GE.AND P1, PT, R14, UR29, PT ;  /* 0x0000001d0e007c0c */ /* 0x000fe2000bf26270 */
[----:B------:R-:W4:Y:S01]  /*1400*/  @!P2 LDG.E R12, [R2.64+0x100] ;  /* 0x0001001e020ca981 */ /* 0x000f22000c1e1900 */
[----:B------:R-:W-:-:S03]  /*1410*/  ISETP.GE.AND P2, PT, R11, UR29, PT ;  /* 0x0000001d0b007c0c */ /* 0x000fc6000bf46270 */
[----:B------:R-:W4:Y:S01]  /*1420*/  @!P3 LDG.E R24, [R2.64+0x200] ;  /* 0x0002001e0218b981 */ /* 0x000f22000c1e1900 */
[----:B------:R-:W-:-:S03]  /*1430*/  ISETP.GE.AND P3, PT, R10, UR29, PT ;  /* 0x0000001d0a007c0c */ /* 0x000fc6000bf66270 */
[----:B------:R-:W4:Y:S04]  /*1440*/  @!P4 LDG.E R13, [R2.64+0x180] ;  /* 0x0001801e020dc981 */ /* 0x000f28000c1e1900 */
[----:B------:R-:W4:Y:S01]  /*1450*/  @!P0 LDG.E R28, [R2.64+0x400] ;  /* 0x0004001e021c8981 */ /* 0x000f22000c1e1900 */
[----:B------:R-:W-:Y:S02]  /*1460*/  ISETP.GE.AND P0, PT, R15, UR29, PT ;  /* 0x0000001d0f007c0c */ /* 0x000fe4000bf06270 */
[----:B------:R-:W-:Y:S01]  /*1470*/  ISETP.GE.AND P4, PT, R9, UR29, PT ;  /* 0x0000001d09007c0c */ /* 0x000fe2000bf86270 */
[----:B------:R-:W4:Y:S01]  /*1480*/  @!P5 LDG.E R25, [R2.64+0x280] ;  /* 0x0002801e0219d981 */ /* 0x000f22000c1e1900 */
[----:B------:R-:W-:Y:S02]  /*1490*/  ISETP.GE.AND P5, PT, R8, UR29, PT ;  /* 0x0000001d08007c0c */ /* 0x000fe4000bfa6270 */
[----:B------:R-:W-:Y:S01]  /*14a0*/  ISETP.GE.AND P6, PT, R0, UR29, PT ;  /* 0x0000001d00007c0c */ /* 0x000fe2000bfc6270 */
[----:B-----5:R-:W-:Y:S01]  /*14b0*/  CS2R R32, SRZ ;  /* 0x0000000000207805 */ /* 0x020fe2000001ff00 */
        /* <DEDUP_REMOVED lines=11> */
[----:B---3--:R-:W-:Y:S04]  /*1570*/  STS [R131.X4], R6 ;  /* 0x0000000683007388 */ /* 0x008fe80000004800 */
[----:B--2---:R0:W-:Y:S04]  /*1580*/  STS [R130.X4+0x80], R7 ;  /* 0x0000800782007388 */ /* 0x0041e80000004800 */
[----:B----4-:R-:W-:Y:S04]  /*1590*/  STS [R129.X4+0x100], R12 ;  /* 0x0001000c81007388 */ /* 0x010fe80000004800 */
[----:B------:R2:W-:Y:S04]  /*15a0*/  STS [R128.X4+0x180], R13 ;  /* 0x0001800d80007388 */ /* 0x0005e80000004800 */
[----:B------:R-:W-:Y:S04]  /*15b0*/  STS [R127.X4+0x200], R24 ;  /* 0x000200187f007388 */ /* 0x000fe80000004800 */
[----:B------:R3:W-:Y:S04]  /*15c0*/  STS [R126.X4+0x280], R25 ;  /* 0x000280197e007388 */ /* 0x0007e80000004800 */
[----:B------:R-:W-:Y:S04]  /*15d0*/  STS [R125.X4+0x300], R26 ;  /* 0x0003001a7d007388 */ /* 0x000fe80000004800 */
[----:B------:R4:W-:Y:S04]  /*15e0*/  STS [R124.X4+0x380], R27 ;  /* 0x0003801b7c007388 */ /* 0x0009e80000004800 */
[----:B------:R-:W-:Y:S04]  /*15f0*/  STS [R123.X4+0x400], R28 ;  /* 0x0004001c7b007388 */ /* 0x000fe80000004800 */
[----:B-----5:R5:W-:Y:S04]  /*1600*/  STS [R122.X4+0x480], R29 ;  /* 0x0004801d7a007388 */ /* 0x020be80000004800 */
[----:B------:R-:W-:Y:S04]  /*1610*/  STS [R121.X4+0x500], R30 ;  /* 0x0005001e79007388 */ /* 0x000fe80000004800 */
[----:B------:R1:W-:Y:S04]  /*1620*/  STS [R120.X4+0x580], R31 ;  /* 0x0005801f78007388 */ /* 0x0003e80000004800 */
        /* <DEDUP_REMOVED lines=21> */
[----:B0-----:R-:W-:-:S03]  /*1780*/  CS2R R6, SRZ ;  /* 0x0000000000067805 */ /* 0x001fc6000001ff00 */
[----:B------:R-:W-:Y:S01]  /*1790*/  BAR.SYNC.DEFER_BLOCKING 0x0 ;  /* 0x0000000000007b1d */ /* 0x000fe20000010000 */
[----:B--2---:R-:W-:-:S05]  /*17a0*/  CS2R R12, SRZ ;  /* 0x00000000000c7805 */ /* 0x004fca000001ff00 */
[----:B------:R-:W2:Y:S01]  /*17b0*/  @!P0 LDG.E R6, [R4.64] ;  /* 0x0000001e04068981 */ /* 0x000ea2000c1e1900 */
[----:B------:R-:W-:-:S03]  /*17c0*/  ISETP.GE.AND P0, PT, R23, UR29, PT ;  /* 0x0000001d17007c0c */ /* 0x000fc6000bf06270 */
[----:B------:R-:W2:Y:S01]  /*17d0*/  @!P1 LDG.E R12, [R4.64+0x100] ;  /* 0x0001001e040c9981 */ /* 0x000ea2000c1e1900 */
[----:B------:R-:W-:-:S09]  /*17e0*/  ISETP.GE.AND P1, PT, R20, UR29, PT ;  /* 0x0000001d14007c0c */ /* 0x000fd2000bf26270 */
[----:B------:R-:W2:Y:S01]  /*17f0*/  @!P0 LDG.E R7, [R4.64+0x80] ;  /* 0x0000801e04078981 */ /* 0x000ea2000c1e1900 */
[----:B------:R-:W-:Y:S01]  /*1800*/  ISETP.GE.AND P0, PT, R21, UR29, PT ;  /* 0x0000001d15007c0c */ /* 0x000fe2000bf06270 */
[----:B---3--:R-:W-:-:S06]  /*1810*/  CS2R R24, SRZ ;  /* 0x0000000000187805 */ /* 0x008fcc000001ff00 */
[----:B------:R-:W3:Y:S01]  /*1820*/  @!P1 LDG.E R24, [R4.64+0x200] ;  /* 0x0002001e04189981 */ /* 0x000ee2000c1e1900 */
[----:B------:R-:W-:-:S05]  /*1830*/  ISETP.GE.AND P1, PT, R18, UR29, PT ;  /* 0x0000001d12007c0c */ /* 0x000fca000bf26270 */
[----:B------:R-:W3:Y:S01]  /*1840*/  @!P0 LDG.E R13, [R4.64+0x180] ;  /* 0x0001801e040d8981 */ /* 0x000ee2000c1e1900 */
[----:B------:R-:W-:Y:S01]  /*1850*/  ISETP.GE.AND P0, PT, R19, UR29, PT ;  /* 0x0000001d13007c0c */ /* 0x000fe2000bf06270 */
[----:B----4-:R-:W-:-:S06]  /*1860*/  CS2R R26, SRZ ;  /* 0x00000000001a7805 */ /* 0x010fcc000001ff00 */
[----:B------:R-:W4:Y:S01]  /*1870*/  @!P1 LDG.E R26, [R4.64+0x300] ;  /* 0x0003001e041a9981 */ /* 0x000f22000c1e1900 */
[----:B------:R-:W-:-:S05]  /*1880*/  ISETP.GE.AND P1, PT, R16, UR29, PT ;  /* 0x0000001d10007c0c */ /* 0x000fca000bf26270 */
[----:B------:R-:W4:Y:S01]  /*1890*/  @!P0 LDG.E R25, [R4.64+0x280] ;  /* 0x0002801e04198981 */ /* 0x000f22000c1e1900 */
[----:B------:R-:W-:Y:S01]  /*18a0*/  ISETP.GE.AND P0, PT, R17, UR29, PT ;  /* 0x0000001d11007c0c */ /* 0x000fe2000bf06270 */
[----:B-----5:R-:W-:-:S06]  /*18b0*/  CS2R R28, SRZ ;  /* 0x00000000001c7805 */ /* 0x020fcc000001ff00 */
[----:B------:R-:W5:Y:S01]  /*18c0*/  @!P1 LDG.E R28, [R4.64+0x400] ;  /* 0x0004001e041c9981 */ /* 0x000f62000c1e1900 */
[----:B------:R-:W-:-:S05]  /*18d0*/  ISETP.NE.AND P1, PT, R36, RZ, PT ;  /* 0x000000ff2400720c */ /* 0x000fca0003f25270 */
[----:B------:R-:W5:Y:S01]  /*18e0*/  @!P0 LDG.E R27, [R4.64+0x380] ;  /* 0x0003801e041b8981 */ /* 0x000f62000c1e1900 */
[----:B------:R-:W-:Y:S01]  /*18f0*/  ISETP.NE.AND P0, PT, R37, RZ, PT ;  /* 0x000000ff2500720c */ /* 0x000fe20003f05270 */
[----:B-1----:R-:W-:Y:S01]  /*1900*/  CS2R R30, SRZ ;  /* 0x00000000001e7805 */ /* 0x002fe2000001ff00 */
        /* <DEDUP_REMOVED lines=74> */
.L_x_9062:
[----:B------:R-:W-:Y:S05]  /*1db0*/  BSYNC B0 ;  /* 0x0000000000007941 */ /* 0x000fea0003800000 */
.L_x_9061:
        /* <DEDUP_REMOVED lines=35> */
.L_x_9064:
[----:B------:R-:W-:Y:S05]  /*1ff0*/  BSYNC B0 ;  /* 0x0000000000007941 */ /* 0x000fea0003800000 */
.L_x_9063:
        /* <DEDUP_REMOVED lines=35> */
.L_x_9066:
[----:B------:R-:W-:Y:S05]  /*2230*/  BSYNC B0 ;  /* 0x0000000000007941 */ /* 0x000fea0003800000 */
.L_x_9065:
        /* <DEDUP_REMOVED lines=35> */
.L_x_9068:
[----:B------:R-:W-:Y:S05]  /*2470*/  BSYNC B0 ;  /* 0x0000000000007941 */ /* 0x000fea0003800000 */
.L_x_9067:
        /* <DEDUP_REMOVED lines=35> */
.L_x_9070:
[----:B------:R-:W-:Y:S05]  /*26b0*/  BSYNC B0 ;  /* 0x0000000000007941 */ /* 0x000fea0003800000 */
.L_x_9069:
        /* <DEDUP_REMOVED lines=35> */
.L_x_9072:
[----:B------:R-:W-:Y:S05]  /*28f0*/  BSYNC B0 ;  /* 0x0000000000007941 */ /* 0x000fea0003800000 */
.L_x_9071:
        /* <DEDUP_REMOVED lines=35> */
.L_x_9074:
[----:B------:R-:W-:Y:S05]  /*2b30*/  BSYNC B0 ;  /* 0x0000000000007941 */ /* 0x000fea0003800000 */
.L_x_9073:
        /* <DEDUP_REMOVED lines=35> */
.L_x_9076:
[----:B------:R-:W-:Y:S05]  /*2d70*/  BSYNC B0 ;  /* 0x0000000000007941 */ /* 0x000fea0003800000 */
.L_x_9075:
        /* <DEDUP_REMOVED lines=35> */
.L_x_9078:
[----:B------:R-:W-:Y:S05]  /*2fb0*/  BSYNC B0 ;  /* 0x0000000000007941 */ /* 0x000fea0003800000 */
.L_x_9077:
        /* <DEDUP_REMOVED lines=34> */
.L_x_9080:
[----:B------:R-:W-:Y:S05]  /*31e0*/  BSYNC B0 ;  /* 0x0000000000007941 */ /* 0x000fea0003800000 */
.L_x_9079:
        /* <DEDUP_REMOVED lines=33> */
.L_x_9082:
[----:B------:R-:W-:Y:S05]  /*3400*/  BSYNC B0 ;  /* 0x0000000000007941 */ /* 0x000fea0003800000 */
.L_x_9081:
        /* <DEDUP_REMOVED lines=33> */
.L_x_9084:
[----:B------:R-:W-:Y:S05]  /*3620*/  BSYNC B0 ;  /* 0x0000000000007941 */ /* 0x000fea0003800000 */
.L_x_9083:
        /* <DEDUP_REMOVED lines=33> */
.L_x_9086:
[----:B------:R-:W-:Y:S05]  /*3840*/  BSYNC B0 ;  /* 0x0000000000007941 */ /* 0x000fea0003800000 */
.L_x_9085:
        /* <DEDUP_REMOVED lines=33> */
.L_x_9088:
[----:B------:R-:W-:Y:S05]  /*3a60*/  BSYNC B0 ;  /* 0x0000000000007941 */ /* 0x000fea0003800000 */
.L_x_9087:
        /* <DEDUP_REMOVED lines=33> */
.L_x_9090:
[----:B------:R-:W-:Y:S05]  /*3c80*/  BSYNC B0 ;  /* 0x0000000000007941 */ /* 0x000fea0003800000 */
.L_x_9089:
        /* <DEDUP_REMOVED lines=33> */
.L_x_9092:
[----:B------:R-:W-:Y:S05]  /*3ea0*/  BSYNC B0 ;  /* 0x0000000000007941 */ /* 0x000fea0003800000 */
.L_x_9091:
[----:B------:R-:W-:Y:S01]  /*3eb0*/  ULDC.64 UR8, c[0x0][0x1f0] ;  /* 0x00007c0000087ab9 */ /* 0x000fe20000000a00 */
[C---:B------:R-:W-:Y:S01]  /*3ec0*/  ISETP.GE.AND P0, PT, R134.reuse, UR29, PT ;  /* 0x0000001d86007c0c */ /* 0x040fe2000bf06270 */
        /* <DEDUP_REMOVED lines=16> */
[----:B------:R-:W-:Y:S01]  /*3fd0*/  UIMAD UR28, UR11, UR36, URZ ;  /* 0x000000240b1c72a4 */ /* 0x000fe2000f8e023f */
[----:B------:R-:W-:Y:S01]  /*3fe0*/  MOV R25, UR10 ;  /* 0x0000000a00197c02 */ /* 0x000fe20008000f00 */
[----:B------:R-:W-:Y:S01]  /*3ff0*/  UIMAD UR43, UR12, UR41, UR40 ;  /* 0x000000290c2b72a4 */ /* 0x000fe2000f8e0228 */
[----:B------:R-:W-:Y:S01]  /*4000*/  @!P0 IMAD.WIDE.U32 R4, R13, c[0x0][0x1f0], R4 ;  /* 0x00007c000d048a25 */ /* 0x000fe200078e0004 */
[----:B------:R-:W-:Y:S01]  /*4010*/  UIADD3 UR27, UR27, UR7, URZ ;  /* 0x000000071b1b7290 */ /* 0x000fe2000fffe03f */
[----:B------:R-:W-:Y:S01]  /*4020*/  MOV R13, UR10 ;  /* 0x0000000a000d7c02 */ /* 0x000fe20008000f00 */
[----:B------:R-:W-:Y:S01]  /*4030*/  UIMAD UR28, UR10, UR37, UR28 ;  /* 0x000000250a1c72a4 */ /* 0x000fe2000f8e021c */
[----:B------:R-:W-:Y:S01]  /*4040*/  LDS R38, [R114.X4+0x4] ;  /* 0x0000040072267984 */ /* 0x000fe20000004800 */
[----:B------:R-:W-:Y:S01]  /*4050*/  UIMAD.WIDE.U32 UR36, UR10, UR36, UR26 ;  /* 0x000000240a2472a5 */ /* 0x000fe2000f8e001a */
[----:B------:R-:W-:Y:S01]  /*4060*/  @!P0 IADD3 R7, R7, UR43, RZ ;  /* 0x0000002b07078c10 */ /* 0x000fe2000fffe0ff */
[----:B------:R-:W-:Y:S01]  /*4070*/  ULDC.64 UR40, c[0x0][0x208] ;  /* 0x0000820000287ab9 */ /* 0x000fe20000000a00 */
[----:B------:R-:W-:Y:S01]  /*4080*/  @!P0 IADD3 R5, R5, UR7, RZ ;  /* 0x0000000705058c10 */ /* 0x000fe2000fffe0ff */
[----:B------:R-:W-:Y:S01]  /*4090*/  ULDC UR26, c[0x0][0x174] ;  /* 0x00005d00001a7ab9 */ /* 0x000fe20000000800 */
[----:B------:R-:W-:Y:S01]  /*40a0*/  LDS R37, [R114.X4+0x8] ;  /* 0x0000080072257984 */ /* 0x000fe20000004800 */
[----:B------:R-:W-:Y:S01]  /*40b0*/  UIADD3 UR26, UR6, -UR26, URZ ;  /* 0x8000001a061a7290 */ /* 0x000fe2000fffe03f */
[----:B------:R-:W-:Y:S01]  /*40c0*/  @!P0 IMAD.WIDE.U32 R6, R25, c[0x0][0x208], R6 ;  /* 0x0000820019068a25 */ /* 0x000fe200078e0006 */
[----:B------:R-:W-:Y:S01]  /*40d0*/  UIADD3 UR9, UR9, UR43, URZ ;  /* 0x0000002b09097290 */ /* 0x000fe2000fffe03f */
[----:B------:R-:W-:Y:S01]  /*40e0*/  LDS R36, [R114.X4+0xc] ;  /* 0x00000c0072247984 */ /* 0x000fe20000004800 */
[----:B------:R-:W-:Y:S01]  /*40f0*/  UIMAD UR7, UR11, UR40, URZ ;  /* 0x000000280b0772a4 */ /* 0x000fe2000f8e023f */
[----:B------:R-:W-:Y:S01]  /*4100*/  @!P0 IMAD.WIDE.U32 R4, R13, c[0x0][0x1f8], R4 ;  /* 0x00007e000d048a25 */ /* 0x000fe200078e0004 */
[----:B------:R-:W-:Y:S01]  /*4110*/  UIMAD UR26, UR26, -0x200, URZ ;  /* 0xfffffe001a1a78a4 */ /* 0x000fe2000f8e023f */
[C---:B------:R-:W-:Y:S01]  /*4120*/  @!P0 IADD3 R24, P2, R134.reuse, R6, RZ ;  /* 0x0000000686188210 */ /* 0x040fe20007f5e0ff */
[----:B------:R-:W-:Y:S01]  /*4130*/  UIMAD.WIDE.U32 UR8, UR10, UR40, UR8 ;  /* 0x000000280a0872a5 */ /* 0x000fe2000f8e0008 */
[----:B------:R-:W-:Y:S01]  /*4140*/  LDS R35, [R114.X4+0x10] ;  /* 0x0000100072237984 */ /* 0x000fe20000004800 */
[----:B------:R-:W-:Y:S01]  /*4150*/  UIMAD UR7, UR10, UR41, UR7 ;  /* 0x000000290a0772a4 */ /* 0x000fe2000f8e0207 */
[----:B------:R-:W-:Y:S01]  /*4160*/  @!P0 IADD3 R13, P1, R134, R4, RZ ;  /* 0x00000004860d8210 */ /* 0x000fe20007f3e0ff */
[----:B------:R-:W-:Y:S01]  /*4170*/  USHF.R.S32.HI UR27, URZ, 0x1f, UR26 ;  /* 0x0000001f3f1b7899 */ /* 0x000fe2000801141a */
[----:B------:R-:W-:Y:S01]  /*4180*/  @!P0 LEA R4, P3, R24, c[0x0][0x258], 0x2 ;  /* 0x0000960018048a11 */ /* 0x000fe200078610ff */
[----:B------:R-:W-:Y:S01]  /*4190*/  UIADD3 UR41, UP0, UR26, UR36, URZ ;  /* 0x000000241a297290 */ /* 0x000fe2000ff1e03f */
[C---:B------:R-:W-:Y:S01]  /*41a0*/  @!P0 IADD3.X R26, R132.reuse, UR28, R5, P1, !PT ;  /* 0x0000001c841a8c10 */ /* 0x040fe20008ffe405 */
[----:B------:R-:W-:Y:S01]  /*41b0*/  UIADD3 UR40, UP1, UR26, UR8, URZ ;  /* 0x000000081a287290 */ /* 0x000fe2000ff3e03f */
[----:B------:R-:W-:Y:S01]  /*41c0*/  @!P0 IADD3.X R25, R132, UR7, R7, P2, !PT ;  /* 0x0000000784198c10 */ /* 0x000fe200097fe407 */
[----:B------:R-:W-:Y:S01]  /*41d0*/  UIADD3.X UR36, UR27, UR28, UR37, UP0, !UPT ;  /* 0x0000001c1b247290 */ /* 0x000fe200087fe425 */
[C---:B------:R-:W-:Y:S01]  /*41e0*/  LEA R6, P2, R134.reuse, c[0x0][0x258], 0x2 ;  /* 0x0000960086067a11 */ /* 0x040fe200078410ff */
[----:B------:R-:W-:Y:S01]  /*41f0*/  UIADD3.X UR8, UR27, UR7, UR9, UP1, !UPT ;  /* 0x000000071b087290 */ /* 0x000fe20008ffe409 */
[C---:B------:R-:W-:Y:S01]  /*4200*/  LEA R40, P1, R134.reuse, c[0x0][0x268], 0x2 ;  /* 0x00009a0086287a11 */ /* 0x040fe200078210ff */
[----:B------:R-:W-:Y:S01]  /*4210*/  LDS R34, [R114.X4+0x14] ;  /* 0x0000140072227984 */ /* 0x000fe20000004800 */
[----:B------:R-:W-:Y:S01]  /*4220*/  MOV R27, UR41 ;  /* 0x00000029001b7c02 */ /* 0x000fe20008000f00 */
[----:B------:R-:W-:Y:S01]  /*4230*/  CS2R R42, SRZ ;  /* 0x00000000002a7805 */ /* 0x000fe2000001ff00 */
[----:B------:R-:W-:Y:S01]  /*4240*/  MOV R29, UR40 ;  /* 0x00000028001d7c02 */ /* 0x000fe20008000f00 */
[----:B------:R-:W-:Y:S01]  /*4250*/  LDS R31, [R114.X4+0x34] ;  /* 0x00003400721f7984 */ /* 0x000fe20000004800 */
[----:B------:R-:W-:-:S02]  /*4260*/  LEA.HI.X R5, R134, c[0x0][0x25c], R132, 0x2, P2 ;  /* 0x0000970086057a11 */ /* 0x000fc400010f1484 */
[----:B------:R-:W-:Y:S01]  /*4270*/  LEA.HI.X R7, R134, c[0x0][0x26c], R132, 0x2, P1 ;  /* 0x00009b0086077a11 */ /* 0x000fe200008f1484 */
[----:B------:R-:W-:Y:S01]  /*4280*/  LDS R32, [R114.X4+0x38] ;  /* 0x0000380072207984 */ /* 0x000fe20000004800 */
[----:B------:R-:W-:Y:S02]  /*4290*/  LEA R40, P2, R27, R40, 0x2 ;  /* 0x000000281b287211 */ /* 0x000fe400078410ff */
[----:B------:R-:W-:Y:S01]  /*42a0*/  MOV R28, UR36 ;  /* 0x00000024001c7c02 */ /* 0x000fe20008000f00 */
[----:B------:R-:W-:Y:S01]  /*42b0*/  LDS R33, [R114.X4+0x3c] ;  /* 0x00003c0072217984 */ /* 0x000fe20000004800 */
[----:B------:R-:W-:Y:S01]  /*42c0*/  LEA R6, P4, R29, R6, 0x2 ;  /* 0x000000061d067211 */ /* 0x000fe200078810ff */
[----:B------:R-:W-:Y:S01]  /*42d0*/  CS2R R44, SRZ ;  /* 0x00000000002c7805 */ /* 0x000fe2000001ff00 */
[----:B------:R-:W-:Y:S01]  /*42e0*/  MOV R30, UR8 ;  /* 0x00000008001e7c02 */ /* 0x000fe20008000f00 */
[----:B------:R-:W-:Y:S01]  /*42f0*/  CS2R R48, SRZ ;  /* 0x0000000000307805 */ /* 0x000fe2000001ff00 */
[----:B------:R-:W-:Y:S01]  /*4300*/  @!P0 LEA R12, P1, R13, c[0x0][0x268], 0x2 ;  /* 0x00009a000d0c8a11 */ /* 0x000fe200078210ff */
[----:B------:R-:W-:Y:S01]  /*4310*/  CS2R R50, SRZ ;  /* 0x0000000000327805 */ /* 0x000fe2000001ff00 */
[----:B------:R-:W-:-:S02]  /*4320*/  LEA.HI.X R41, R27, R7, R28, 0x2, P2 ;  /* 0x000000071b297211 */ /* 0x000fc400010f141c */
[----:B------:R-:W-:Y:S01]  /*4330*/  ISETP.GE.AND P5, PT, R18, UR29, PT ;  /* 0x0000001d12007c0c */ /* 0x000fe2000bfa6270 */
[----:B------:R-:W-:Y:S01]  /*4340*/  LDS R27, [R114.X4+0x24] ;  /* 0x00002400721b7984 */ /* 0x000fe20000004800 */
[----:B------:R-:W-:Y:S02]  /*4350*/  LEA.HI.X R7, R29, R5, R30, 0x2, P4 ;  /* 0x000000051d077211 */ /* 0x000fe400020f141e */
[----:B------:R-:W-:Y:S01]  /*4360*/  ISETP.GE.AND P6, PT, R19, UR29, PT ;  /* 0x0000001d13007c0c */ /* 0x000fe2000bfc6270 */
[----:B------:R-:W-:Y:S01]  /*4370*/  LDS R28, [R114.X4+0x28] ;  /* 0x00002800721c7984 */ /* 0x000fe20000004800 */
[----:B------:R-:W-:Y:S01]  /*4380*/  @!P0 LEA.HI.X R13, R13, c[0x0][0x26c], R26, 0x2, P1 ;  /* 0x00009b000d0d8a11 */ /* 0x000fe200008f141a */
[----:B------:R-:W-:Y:S01]  /*4390*/  CS2R R46, SRZ ;  /* 0x00000000002e7805 */ /* 0x000fe2000001ff00 */
[----:B------:R-:W-:Y:S01]  /*43a0*/  @!P0 LEA.HI.X R5, R24, c[0x0][0x25c], R25, 0x2, P3 ;  /* 0x0000970018058a11 */ /* 0x000fe200018f1419 */
[----:B------:R-:W-:Y:S01]  /*43b0*/  LDS R26, [R114.X4+0x20] ;  /* 0x00002000721a7984 */ /* 0x000fe20000004800 */
[----:B------:R-:W-:Y:S01]  /*43c0*/  CS2R R56, SRZ ;  /* 0x0000000000387805 */ /* 0x000fe2000001ff00 */
[----:B------:R-:W-:Y:S01]  /*43d0*/  CS2R R58, SRZ ;  /* 0x00000000003a7805 */ /* 0x000fe2000001ff00 */
[----:B------:R-:W-:Y:S01]  /*43e0*/  CS2R R60, SRZ ;  /* 0x00000000003c7805 */ /* 0x000fe2000001ff00 */
[----:B------:R-:W-:Y:S01]  /*43f0*/  LDS R24, [R114.X4+0x18] ;  /* 0x0000180072187984 */ /* 0x000fe20000004800 */
[----:B------:R-:W-:Y:S01]  /*4400*/  HFMA2.MMA R65, -RZ, RZ, 0, 0 ;  /* 0x00000000ff417435 */ /* 0x000fe200000001ff */
[----:B------:R-:W-:Y:S01]  /*4410*/  MOV R66, RZ ;  /* 0x000000ff00427202 */ /* 0x000fe20000000f00 */
[----:B------:R-:W-:Y:S01]  /*4420*/  CS2R R70, SRZ ;  /* 0x0000000000467805 */ /* 0x000fe2000001ff00 */
[----:B------:R-:W-:Y:S01]  /*4430*/  LDS R25, [R114.X4+0x1c] ;  /* 0x00001c0072197984 */ /* 0x000fe20000004800 */
[----:B------:R-:W-:Y:S01]  /*4440*/  CS2R R72, SRZ ;  /* 0x0000000000487805 */ /* 0x000fe2000001ff00 */
[----:B------:R-:W-:-:S02]  /*4450*/  ULDC.64 UR36, c[0x0][0x2e8] ;  /* 0x0000ba0000247ab9 */ /* 0x000fc40000000a00 */
        /* <DEDUP_REMOVED lines=60> */
[----:B------:R-:W2:Y:S04]  /*4820*/  LDS R47, [R114.X4+0x20] ;  /* 0x00002000722f7984 */ /* 0x000ea80000004800 */
[----:B------:R-:W-:Y:S04]  /*4830*/  LDS R40, [R114.X4+0x24] ;  /* 0x0000240072287984 */ /* 0x000fe80000004800 */
[----:B------:R-:W-:Y:S04]  /*4840*/  LDS R41, [R114.X4+0x28] ;  /* 0x0000280072297984 */ /* 0x000fe80000004800 */
[----:B------:R-:W-:Y:S04]  /*4850*/  LDS R42, [R114.X4+0x2c] ;  /* 0x00002c00722a7984 */ /* 0x000fe80000004800 */
[----:B------:R-:W-:Y:S04]  /*4860*/  LDS R43, [R114.X4+0x30] ;  /* 0x00003000722b7984 */ /* 0x000fe80000004800 */
[----:B------:R-:W2:Y:S04]  /*4870*/  LDS R44, [R114.X4+0x34] ;  /* 0x00003400722c7984 */ /* 0x000ea80000004800 */
        /* <DEDUP_REMOVED lines=27> */
[----:B------:R-:W-:-:S07]  /*4a30*/  CS2R R62, SRZ ;  /* 0x00000000003e7805 */ /* 0x000fce000001ff00 */
[----:B------:R4:W5:Y:S01]  /*4a40*/  @!P0 LDG.E R63, [R6.64+-0x380] ;  /* 0xfffc801e063f8981 */ /* 0x000962000c1e1900 */
[----:B------:R-:W-:-:S03]  /*4a50*/  ISETP.GE.AND P0, PT, R16, UR29, PT ;  /* 0x0000001d10007c0c */ /* 0x000fc6000bf06270 */
[----:B------:R4:W5:Y:S10]  /*4a60*/  @!P1 LDG.E R66, [R6.64+-0x300] ;  /* 0xfffd001e06429981 */ /* 0x000974000c1e1900 */
[----:B------:R4:W5:Y:S01]  /*4a70*/  @!P0 LDG.E R62, [R6.64+-0x400] ;  /* 0xfffc001e063e8981 */ /* 0x000962000c1e1900 */
[----:B--2---:R-:W-:-:S02]  /*4a80*/  FMUL.FTZ R59, R54, -1.4426950216293334961 ;  /* 0xbfb8aa3b363b7820 */ /* 0x004fc40000410000 */
[----:B---3--:R-:W-:-:S04]  /*4a90*/  FMUL.FTZ R68, R51, -1.4426950216293334961 ;  /* 0xbfb8aa3b33447820 */ /* 0x008fc80000410000 */
[----:B------:R-:W0:Y:S01]  /*4aa0*/  MUFU.EX2 R59, R59 ;  /* 0x0000003b003b7308 */ /* 0x000e220000000800 */
[----:B------:R-:W-:Y:S02]  /*4ab0*/  FMUL.FTZ R67, R52, -1.4426950216293334961 ;  /* 0xbfb8aa3b34437820 */ /* 0x000fe40000410000 */
[----:B----4-:R-:W-:-:S05]  /*4ac0*/  FMUL.FTZ R6, R50, -1.4426950216293334961 ;  /* 0xbfb8aa3b32067820 */ /* 0x010fca0000410000 */
[----:B------:R-:W1:Y:S01]  /*4ad0*/  MUFU.EX2 R68, R68 ;  /* 0x0000004400447308 */ /* 0x000e620000000800 */
[----:B------:R-:W-:Y:S02]  /*4ae0*/  FMUL.FTZ R7, R49, -1.4426950216293334961 ;  /* 0xbfb8aa3b31077820 */ /* 0x000fe40000410000 */
[----:B------:R-:W-:-:S05]  /*4af0*/  FMUL.FTZ R58, R55, -1.4426950216293334961 ;  /* 0xbfb8aa3b373a7820 */ /* 0x000fca0000410000 */
[----:B------:R-:W2:Y:S01]  /*4b00*/  MUFU.EX2 R67, R67 ;  /* 0x0000004300437308 */ /* 0x000ea20000000800 */
[----:B0-----:R-:W-:Y:S02]  /*4b10*/  FADD.FTZ R59, R59, 1 ;  /* 0x3f8000003b3b7421 */ /* 0x001fe40000010000 */
[----:B------:R-:W-:-:S05]  /*4b20*/  FMUL.FTZ R69, R48, -1.4426950216293334961 ;  /* 0xbfb8aa3b30457820 */ /* 0x000fca0000410000 */
[----:B------:R-:W0:Y:S01]  /*4b30*/  MUFU.EX2 R6, R6 ;  /* 0x0000000600067308 */ /* 0x000e220000000800 */
[----:B-1----:R-:W-:Y:S02]  /*4b40*/  FADD.FTZ R68, R68, 1 ;  /* 0x3f80000044447421 */ /* 0x002fe40000010000 */
[----:B------:R-:W-:-:S05]  /*4b50*/  FMUL.FTZ R64, R53, -1.4426950216293334961 ;  /* 0xbfb8aa3b35407820 */ /* 0x000fca0000410000 */
[----:B------:R-:W1:Y:S08]  /*4b60*/  MUFU.EX2 R7, R7 ;  /* 0x0000000700077308 */ /* 0x000e700000000800 */
[----:B------:R-:W-:Y:S01]  /*4b70*/  MUFU.RCP R59, R59 ;  /* 0x0000003b003b7308 */ /* 0x000fe20000001000 */
[----:B------:R-:W-:-:S07]  /*4b80*/  FMUL.FTZ R74, R47, -1.4426950216293334961 ;  /* 0xbfb8aa3b2f4a7820 */ /* 0x000fce0000410000 */
[----:B------:R-:W3:Y:S01]  /*4b90*/  MUFU.EX2 R58, R58 ;  /* 0x0000003a003a7308 */ /* 0x000ee20000000800 */
[----:B--2---:R-:W-:-:S07]  /*4ba0*/  FADD.FTZ R67, R67, 1 ;  /* 0x3f80000043437421 */ /* 0x004fce0000010000 */
[----:B------:R2:W4:Y:S01]  /*4bb0*/  MUFU.EX2 R75, R69 ;  /* 0x00000045004b7308 */ /* 0x0005220000000800 */
[----:B0-----:R-:W-:-:S07]  /*4bc0*/  FADD.FTZ R6, R6, 1 ;  /* 0x3f80000006067421 */ /* 0x001fce0000010000 */
[----:B------:R-:W-:Y:S01]  /*4bd0*/  MUFU.RCP R68, R68 ;  /* 0x0000004400447308 */ /* 0x000fe20000001000 */
[----:B--2---:R-:W-:Y:S02]  /*4be0*/  FMUL.FTZ R69, R44, -1.4426950216293334961 ;  /* 0xbfb8aa3b2c457820 */ /* 0x004fe40000410000 */
[----:B-1----:R-:W-:-:S05]  /*4bf0*/  FADD.FTZ R7, R7, 1 ;  /* 0x3f80000007077421 */ /* 0x002fca0000010000 */
[----:B------:R-:W0:Y:S01]  /*4c00*/  MUFU.EX2 R64, R64 ;  /* 0x0000004000407308 */ /* 0x000e220000000800 */
[----:B------:R-:W-:Y:S02]  /*4c10*/  FMUL.FTZ R80, R43, -1.4426950216293334961 ;  /* 0xbfb8aa3b2b507820 */ /* 0x000fe40000410000 */
[----:B---3--:R-:W-:-:S05]  /*4c20*/  FADD.FTZ R58, R58, 1 ;  /* 0x3f8000003a3a7421 */ /* 0x008fca0000010000 */
[----:B------:R1:W-:Y:S01]  /*4c30*/  MUFU.EX2 R76, R74 ;  /* 0x0000004a004c7308 */ /* 0x0003e20000000800 */
[----:B----4-:R-:W-:-:S07]  /*4c40*/  FADD.FTZ R75, R75, 1 ;  /* 0x3f8000004b4b7421 */ /* 0x010fce0000010000 */
[----:B------:R-:W2:Y:S01]  /*4c50*/  MUFU.EX2 R81, R69 ;  /* 0x0000004500517308 */ /* 0x000ea20000000800 */
[----:B-1----:R-:W-:-:S07]  /*4c60*/  FMUL.FTZ R74, R45, -1.4426950216293334961 ;  /* 0xbfb8aa3b2d4a7820 */ /* 0x002fce0000410000 */
[----:B------:R-:W1:Y:S01]  /*4c70*/  MUFU.RCP R67, R67 ;  /* 0x0000004300437308 */ /* 0x000e620000001000 */
[----:B------:R-:W-:-:S07]  /*4c80*/  FMUL.FTZ R78, R41, -1.4426950216293334961 ;  /* 0xbfb8aa3b294e7820 */ /* 0x000fce0000410000 */
[----:B------:R-:W-:Y:S01]  /*4c90*/  MUFU.RCP R69, R6 ;  /* 0x0000000600457308 */ /* 0x000fe20000001000 */
[----:B------:R-:W-:-:S07]  /*4ca0*/  FMUL.FTZ R139, R46, -1.4426950216293334961 ;  /* 0xbfb8aa3b2e8b7820 */ /* 0x000fce0000410000 */
[----:B------:R-:W-:Y:S01]  /*4cb0*/  MUFU.EX2 R140, R74 ;  /* 0x0000004a008c7308 */ /* 0x000fe20000000800 */
[----:B------:R-:W-:-:S07]  /*4cc0*/  FMUL.FTZ R79, R42, -1.4426950216293334961 ;  /* 0xbfb8aa3b2a4f7820 */ /* 0x000fce0000410000 */
[----:B------:R3:W-:Y:S01]  /*4cd0*/  MUFU.RCP R74, R7 ;  /* 0x00000007004a7308 */ /* 0x0007e20000001000 */
[----:B0-----:R-:W-:Y:S02]  /*4ce0*/  FADD.FTZ R64, R64, 1 ;  /* 0x3f80000040407421 */ /* 0x001fe40000010000 */
[----:B------:R-:W-:-:S05]  /*4cf0*/  FMUL.FTZ R77, R40, -1.4426950216293334961 ;  /* 0xbfb8aa3b284d7820 */ /* 0x000fca0000410000 */
[----:B------:R-:W-:Y:S08]  /*4d00*/  MUFU.EX2 R80, R80 ;  /* 0x0000005000507308 */ /* 0x000ff00000000800 */
[----:B------:R-:W0:Y:S08]  /*4d10*/  MUFU.RCP R58, R58 ;  /* 0x0000003a003a7308 */ /* 0x000e300000001000 */
[----:B------:R-:W4:Y:S01]  /*4d20*/  MUFU.RCP R75, R75 ;  /* 0x0000004b004b7308 */ /* 0x000f220000001000 */
[----:B--2---:R-:W-:Y:S01]  /*4d30*/  FADD.FTZ R141, R81, 1 ;  /* 0x3f800000518d7421 */ /* 0x004fe20000010000 */
        /* <DEDUP_REMOVED lines=17> */
[----:B------:R-:W5:Y:S04]  /*4e50*/  LDS R57, [R114.X4+0x4] ;  /* 0x0000040072397984 */ /* 0x000f680000004800 */
[----:B------:R-:W-:Y:S04]  /*4e60*/  LDS R61, [R114.X4+0xc] ;  /* 0x00000c00723d7984 */ /* 0x000fe80000004800 */
[----:B------:R-:W0:Y:S04]  /*4e70*/  LDS R62, [R114.X4+0x10] ;  /* 0x00001000723e7984 */ /* 0x000e280000004800 */
[----:B------:R-:W0:Y:S04]  /*4e80*/  LDS R56, [R114.X4] ;  /* 0x0000000072387984 */ /* 0x000e280000004800 */
[----:B------:R-:W4:Y:S01]  /*4e90*/  LDS R60, [R114.X4+0x8] ;  /* 0x00000800723c7984 */ /* 0x000f220000004800 */
[----:B--2---:R-:W-:-:S03]  /*4ea0*/  FADD.FTZ R5, -R59, 1 ;  /* 0x3f8000003b057421 */ /* 0x004fc60000010100 */
[----:B------:R-:W2:Y:S01]  /*4eb0*/  LDS R65, [R114.X4+0x18] ;  /* 0x0000180072417984 */ /* 0x000ea20000004800 */
[----:B---3--:R-:W-:-:S03]  /*4ec0*/  FFMA.FTZ R7, R54, R5, 1 ;  /* 0x3f80000036077423 */ /* 0x008fc60000010005 */
[----:B------:R-:W3:Y:S01]  /*4ed0*/  LDS R66, [R114.X4+0x1c] ;  /* 0x00001c0072427984 */ /* 0x000ee20000004800 */
[----:B------:R-:W0:Y:S03]  /*4ee0*/  MUFU.EX2 R78, R78 ;  /* 0x0000004e004e7308 */ /* 0x000e260000000800 */
[----:B------:R-:W2:Y:S01]  /*4ef0*/  LDS R63, [R114.X4+0x14] ;  /* 0x00001400723f7984 */ /* 0x000ea20000004800 */
[----:B-1----:R-:W-:-:S03]  /*4f00*/  FADD.FTZ R13, -R67, 1 ;  /* 0x3f800000430d7421 */ /* 0x002fc60000010100 */
[----:B------:R-:W1:Y:S01]  /*4f10*/  LDS R70, [R114.X4+0x24] ;  /* 0x0000240072467984 */ /* 0x000e620000004800 */
[----:B------:R0:W-:Y:S03]  /*4f20*/  MUFU.EX2 R146, R139 ;  /* 0x0000008b00927308 */ /* 0x0001e60000000800 */
[----:B------:R-:W1:Y:S01]  /*4f30*/  LDS R73, [R114.X4+0x28] ;  /* 0x0000280072497984 */ /* 0x000e620000004800 */
[----:B-----5:R-:W-:-:S04]  /*4f40*/  FMUL.FTZ R6, R38, R57 ;  /* 0x0000003926067220 */ /* 0x020fc80000410000 */
[----:B------:R-:W5:Y:S01]  /*4f50*/  MUFU.EX2 R79, R79 ;  /* 0x0000004f004f7308 */ /* 0x000f620000000800 */
[----:B------:R-:W1:Y:S01]  /*4f60*/  LDS R71, [R114.X4+0x20] ;  /* 0x0000200072477984 */ /* 0x000e620000004800 */
[----:B------:R-:W-:-:S03]  /*4f70*/  FMUL.FTZ R6, R59, R6 ;  /* 0x000000063b067220 */ /* 0x000fc60000410000 */
[----:B------:R-:W1:Y:S01]  /*4f80*/  LDS R72, [R114.X4+0x2c] ;  /* 0x00002c0072487984 */ /* 0x000e620000004800 */
[----:B------:R-:W-:Y:S02]  /*4f90*/  FMUL.FTZ R7, R6, R7 ;  /* 0x0000000706077220 */ /* 0x000fe40000410000 */
[----:B------:R-:W-:Y:S02]  /*4fa0*/  FADD.FTZ R6, -R68, 1 ;  /* 0x3f80000044067421 */ /* 0x000fe40000010100 */
[----:B0-----:R-:W-:Y:S02]  /*4fb0*/  FMUL.FTZ R139, R35, R62 ;  /* 0x0000003e238b7220 */ /* 0x001fe40000410000 */
[----:B------:R-:W-:Y:S02]  /*4fc0*/  FFMA.FTZ R12, R51, R6, 1 ;  /* 0x3f800000330c7423 */ /* 0x000fe40000010006 */
[----:B------:R-:W-:Y:S01]  /*4fd0*/  FMUL.FTZ R6, R36, R61 ;  /* 0x0000003d24067220 */ /* 0x000fe20000410000 */
[----:B------:R-:W0:Y:S01]  /*4fe0*/  MUFU.RCP R64, R64 ;  /* 0x0000004000407308 */ /* 0x000e220000001000 */
[----:B------:R-:W-:-:S02]  /*4ff0*/  FFMA.FTZ R81, R52, R13, 1 ;  /* 0x3f80000034517423 */ /* 0x000fc4000001000d */
[----:B------:R-:W-:Y:S02]  /*5000*/  FMUL.FTZ R6, R67, R6 ;  /* 0x0000000643067220 */ /* 0x000fe40000410000 */
[----:B------:R-:W-:-:S03]  /*5010*/  FMUL.FTZ R139, R68, R139 ;  /* 0x0000008b448b7220 */ /* 0x000fc60000410000 */
[----:B------:R-:W0:Y:S01]  /*5020*/  MUFU.EX2 R77, R77 ;  /* 0x0000004d004d7308 */ /* 0x000e220000000800 */
[----:B------:R-:W-:Y:S02]  /*5030*/  FMUL.FTZ R143, R6, R81 ;  /* 0x00000051068f7220 */ /* 0x000fe40000410000 */
[----:B------:R-:W-:Y:S02]  /*5040*/  FMUL.FTZ R145, R139, R12 ;  /* 0x0000000c8b917220 */ /* 0x000fe40000410000 */
[----:B------:R-:W-:Y:S02]  /*5050*/  FADD.FTZ R4, -R58, 1 ;  /* 0x3f8000003a047421 */ /* 0x000fe40000010100 */
[----:B------:R-:W-:Y:S02]  /*5060*/  FMUL.FTZ R5, R39, R56 ;  /* 0x0000003827057220 */ /* 0x000fe40000410000 */
[----:B------:R-:W-:Y:S02]  /*5070*/  FADD.FTZ R80, R80, 1 ;  /* 0x3f80000050507421 */ /* 0x000fe40000010000 */
[----:B------:R-:W-:-:S02]  /*5080*/  FADD.FTZ R81, -R69, 1 ;  /* 0x3f80000045517421 */ /* 0x000fc40000010100 */
[----:B----4-:R-:W-:Y:S01]  /*5090*/  FADD.FTZ R139, -R75, 1 ;  /* 0x3f8000004b8b7421 */ /* 0x010fe20000010100 */
[----:B------:R4:W-:Y:S01]  /*50a0*/  MUFU.RCP R142, R80 ;  /* 0x00000050008e7308 */ /* 0x0009e20000001000 */
[----:B------:R-:W-:Y:S02]  /*50b0*/  FFMA.FTZ R4, R55, R4, 1 ;  /* 0x3f80000037047423 */ /* 0x000fe40000010004 */
[----:B------:R-:W-:Y:S02]  /*50c0*/  FMUL.FTZ R5, R58, R5 ;  /* 0x000000053a057220 */ /* 0x000fe40000410000 */
[----:B------:R-:W-:Y:S02]  /*50d0*/  FADD.FTZ R78, R78, 1 ;  /* 0x3f8000004e4e7421 */ /* 0x000fe40000010000 */
[----:B------:R-:W-:Y:S02]  /*50e0*/  FADD.FTZ R144, R140, 1 ;  /* 0x3f8000008c907421 */ /* 0x000fe40000010000 */
[----:B------:R-:W-:Y:S01]  /*50f0*/  FFMA.FTZ R147, R50, R81, 1 ;  /* 0x3f80000032937423 */ /* 0x000fe20000010051 */
[----:B------:R-:W-:Y:S01]  /*5100*/  LDS R140, [R114.X4+0x34] ;  /* 0x00003400728c7984 */ /* 0x000fe20000004800 */
[----:B------:R-:W-:-:S03]  /*5110*/  FFMA.FTZ R151, R48, R139, 1 ;  /* 0x3f80000030977423 */ /* 0x000fc6000001008b */
[----:B------:R-:W1:Y:S01]  /*5120*/  LDS R139, [R114.X4+0x30] ;  /* 0x00003000728b7984 */ /* 0x000e620000004800 */
[----:B------:R-:W-:-:S03]  /*5130*/  FMUL.FTZ R5, R5, R4 ;  /* 0x0000000405057220 */ /* 0x000fc60000410000 */
[----:B------:R-:W1:Y:S01]  /*5140*/  LDS R81, [R114.X4+0x38] ;  /* 0x0000380072517984 */ /* 0x000e620000004800 */
[----:B-----5:R-:W-:-:S03]  /*5150*/  FADD.FTZ R79, R79, 1 ;  /* 0x3f8000004f4f7421 */ /* 0x020fc60000010000 */
[----:B----4-:R-:W4:Y:S01]  /*5160*/  LDS R80, [R114.X4+0x3c] ;  /* 0x00003c0072507984 */ /* 0x010f220000004800 */
[C---:B0-----:R-:W-:Y:S02]  /*5170*/  FADD.FTZ R4, -R64.reuse, 1 ;  /* 0x3f80000040047421 */ /* 0x041fe40000010100 */
[----:B------:R-:W-:Y:S01]  /*5180*/  FMUL.FTZ R13, R37, R60 ;  /* 0x0000003c250d7220 */ /* 0x000fe20000410000 */
[----:B------:R-:W0:Y:S01]  /*5190*/  MUFU.RCP R78, R78 ;  /* 0x0000004e004e7308 */ /* 0x000e220000001000 */
[----:B------:R-:W-:Y:S01]  /*51a0*/  FADD.FTZ R77, R77, 1 ;  /* 0x3f8000004d4d7421 */ /* 0x000fe20000010000 */
[----:B------:R-:W-:Y:S01]  /*51b0*/  BAR.SYNC.DEFER_BLOCKING 0x0 ;  /* 0x0000000000007b1d */ /* 0x000fe20000010000 */
[----:B------:R-:W-:Y:S02]  /*51c0*/  FFMA.FTZ R4, R53, R4, 1 ;  /* 0x3f80000035047423 */ /* 0x000fe40000010004 */
[----:B------:R-:W-:Y:S02]  /*51d0*/  FMUL.FTZ R13, R64, R13 ;  /* 0x0000000d400d7220 */ /* 0x000fe40000410000 */
[----:B------:R-:W-:Y:S01]  /*51e0*/  FADD.FTZ R76, R76, 1 ;  /* 0x3f8000004c4c7421 */ /* 0x000fe20000010000 */
[----:B------:R-:W5:Y:S01]  /*51f0*/  MUFU.RCP R79, R79 ;  /* 0x0000004f004f7308 */ /* 0x000f620000001000 */
[----:B------:R-:W-:-:S02]  /*5200*/  FMUL.FTZ R13, R13, R4 ;  /* 0x000000040d0d7220 */ /* 0x000fc40000410000 */
[----:B------:R-:W-:Y:S02]  /*5210*/  FADD.FTZ R4, -R74, 1 ;  /* 0x3f8000004a047421 */ /* 0x000fe40000010100 */
[----:B--2---:R-:W-:-:S03]  /*5220*/  FMUL.FTZ R149, R24, R65 ;  /* 0x0000004118957220 */ /* 0x004fc60000410000 */
[----:B------:R-:W2:Y:S01]  /*5230*/  MUFU.RCP R77, R77 ;  /* 0x0000004d004d7308 */ /* 0x000ea20000001000 */
[----:B------:R-:W-:Y:S02]  /*5240*/  FADD.FTZ R146, R146, 1 ;  /* 0x3f80000092927421 */ /* 0x000fe40000010000 */
[----:B------:R-:W-:Y:S02]  /*5250*/  FFMA.FTZ R6, R49, R4, 1 ;  /* 0x3f80000031067423 */ /* 0x000fe40000010004 */
[----:B---3--:R-:W-:Y:S02]  /*5260*/  FMUL.FTZ R12, R25, R66 ;  /* 0x00000042190c7220 */ /* 0x008fe40000410000 */
[----:B------:R-:W-:Y:S01]  /*5270*/  FMUL.FTZ R149, R74, R149 ;  /* 0x000000954a957220 */ /* 0x000fe20000410000 */
[----:B------:R-:W3:Y:S01]  /*5280*/  MUFU.RCP R76, R76 ;  /* 0x0000004c004c7308 */ /* 0x000ee20000001000 */
[----:B------:R-:W-:Y:S02]  /*5290*/  FMUL.FTZ R12, R75, R12 ;  /* 0x0000000c4b0c7220 */ /* 0x000fe40000410000 */
[----:B------:R-:W-:-:S02]  /*52a0*/  FMUL.FTZ R149, R149, R6 ;  /* 0x0000000695957220 */ /* 0x000fc40000410000 */
[----:B0-----:R-:W-:-:S03]  /*52b0*/  FADD.FTZ R6, -R78, 1 ;  /* 0x3f8000004e067421 */ /* 0x001fc60000010100 */
[----:B------:R-:W0:Y:S01]  /*52c0*/  MUFU.RCP R141, R141 ;  /* 0x0000008d008d7308 */ /* 0x000e220000001000 */
[----:B------:R-:W-:Y:S02]  /*52d0*/  FMUL.FTZ R4, R34, R63 ;  /* 0x0000003f22047220 */ /* 0x000fe40000410000 */
[----:B------:R-:W-:-:S05]  /*52e0*/  FMUL.FTZ R151, R12, R151 ;  /* 0x000000970c977220 */ /* 0x000fca0000410000 */
[----:B------:R-:W0:Y:S01]  /*52f0*/  MUFU.RCP R144, R144 ;  /* 0x0000009000907308 */ /* 0x000e220000001000 */
[----:B-----5:R-:W-:-:S07]  /*5300*/  FADD.FTZ R157, -R79, 1 ;  /* 0x3f8000004f9d7421 */ /* 0x020fce0000010100 */
[----:B------:R5:W0:Y:S01]  /*5310*/  MUFU.RCP R167, R146 ;  /* 0x0000009200a77308 */ /* 0x000a220000001000 */
[----:B------:R-:W-:Y:S02]  /*5320*/  FFMA.FTZ R12, R41, R6, 1 ;  /* 0x3f800000290c7423 */ /* 0x000fe40000010006 */
[----:B------:R-:W-:Y:S02]  /*5330*/  FMUL.FTZ R4, R69, R4 ;  /* 0x0000000445047220 */ /* 0x000fe40000410000 */
[----:B--2---:R-:W-:Y:S02]  /*5340*/  FADD.FTZ R153, -R77, 1 ;  /* 0x3f8000004d997421 */ /* 0x004fe40000010100 */
[----:B-1----:R-:W-:Y:S02]  /*5350*/  FMUL.FTZ R6, R27, R70 ;  /* 0x000000461b067220 */ /* 0x002fe40000410000 */
[----:B------:R-:W-:Y:S02]  /*5360*/  FFMA.FTZ R159, R42, R157, 1 ;  /* 0x3f8000002a9f7423 */ /* 0x000fe4000001009d */
[----:B------:R-:W-:-:S02]  /*5370*/  FMUL.FTZ R147, R4, R147 ;  /* 0x0000009304937220 */ /* 0x000fc40000410000 */
[----:B------:R-:W-:Y:S02]  /*5380*/  FFMA.FTZ R155, R40, R153, 1 ;  /* 0x3f800000289b7423 */ /* 0x000fe40000010099 */
[----:B------:R-:W-:Y:S02]  /*5390*/  FMUL.FTZ R157, R28, R73 ;  /* 0x000000491c9d7220 */ /* 0x000fe40000410000 */
[----:B------:R-:W-:Y:S02]  /*53a0*/  FMUL.FTZ R6, R77, R6 ;  /* 0x000000064d067220 */ /* 0x000fe40000410000 */
[----:B---3--:R-:W-:Y:S02]  /*53b0*/  FADD.FTZ R4, -R76, 1 ;  /* 0x3f8000004c047421 */ /* 0x008fe40000010100 */
[----:B------:R-:W-:Y:S02]  /*53c0*/  FMUL.FTZ R153, R26, R71 ;  /* 0x000000471a997220 */ /* 0x000fe40000410000 */
[----:B-----5:R-:W-:-:S02]  /*53d0*/  FMUL.FTZ R146, R29, R72 ;  /* 0x000000481d927220 */ /* 0x020fc40000410000 */
[----:B------:R-:W-:Y:S02]  /*53e0*/  FMUL.FTZ R157, R78, R157 ;  /* 0x0000009d4e9d7220 */ /* 0x000fe40000410000 */
[----:B------:R-:W-:Y:S02]  /*53f0*/  FMUL.FTZ R155, R6, R155 ;  /* 0x0000009b069b7220 */ /* 0x000fe40000410000 */
[----:B------:R-:W-:Y:S02]  /*5400*/  FFMA.FTZ R4, R47, R4, 1 ;  /* 0x3f8000002f047423 */ /* 0x000fe40000010004 */
[----:B------:R-:W-:Y:S02]  /*5410*/  FMUL.FTZ R153, R76, R153 ;  /* 0x000000994c997220 */ /* 0x000fe40000410000 */
[----:B------:R-:W-:Y:S02]  /*5420*/  FMUL.FTZ R146, R79, R146 ;  /* 0x000000924f927220 */ /* 0x000fe40000410000 */
[----:B0-----:R-:W-:-:S02]  /*5430*/  FADD.FTZ R161, -R141, 1 ;  /* 0x3f8000008da17421 */ /* 0x001fc40000010100 */
        /* <DEDUP_REMOVED lines=12> */
[----:B----4-:R-:W-:Y:S01]  /*5500*/  FMUL.FTZ R146, R33, R80 ;  /* 0x0000005021927220 */ /* 0x010fe20000410000 */
        /* <DEDUP_REMOVED lines=68> */
.L_x_9094:
[----:B------:R-:W-:Y:S05]  /*5950*/  BSYNC B0 ;  /* 0x0000000000007941 */ /* 0x000fea0003800000 */
.L_x_9093:
        /* <DEDUP_REMOVED lines=154> */
.L_x_9097:
[----:B------:R-:W-:Y:S05]  /*6300*/  BSYNC B0 ;  /* 0x0000000000007941 */ /* 0x000fea0003800000 */
.L_x_9096:
        /* <DEDUP_REMOVED lines=43> */
.L_x_9095:
        /* <DEDUP_REMOVED lines=77> */
.L_x_9177:
[----:B------:R-:W-:Y:S01]  /*6a90*/  ULDC.64 UR36, c[0x0][0x180] ;  /* 0x0000600000247ab9 */ /* 0x000fe20000000a00 */
[----:B------:R-:W-:Y:S01]  /*6aa0*/  LOP3.LUT R0, R136, 0x7ffffe0, RZ, 0xc0, !PT ;  /* 0x07ffffe088007812 */ /* 0x000fe200078ec0ff */
[----:B------:R-:W-:Y:S01]  /*6ab0*/  UIMAD UR29, UR11, UR36, URZ ;  /* 0x000000240b1d72a4 */ /* 0x000fe2000f8e023f */
[----:B------:R-:W-:Y:S01]  /*6ac0*/  MOV R11, UR7 ;  /* 0x00000007000b7c02 */ /* 0x000fe20008000f00 */
[----:B------:R-:W-:Y:S01]  /*6ad0*/  UIMAD.WIDE.U32 UR40, UR10, UR36, URZ ;  /* 0x000000240a2872a5 */ /* 0x000fe2000f8e003f */
[----:B------:R-:W-:Y:S01]  /*6ae0*/  SHF.L.U32 R0, R0, 0x5, RZ ;  /* 0x0000000500007819 */ /* 0x000fe200000006ff */
[----:B------:R-:W-:-:S02]  /*6af0*/  UIMAD UR29, UR10, UR37, UR29 ;  /* 0x000000250a1d72a4 */ /* 0x000fc4000f8e021d */
[----:B------:R-:W-:Y:S01]  /*6b00*/  USHF.R.S32.HI UR42, URZ, 0x1f, UR7 ;  /* 0x0000001f3f2a7899 */ /* 0x000fe20008011407 */
[----:B------:R-:W-:Y:S01]  /*6b10*/  LOP3.LUT R6, R0, 0xffffffe0, R133, 0xe2, !PT ;  /* 0xffffffe000067812 */ /* 0x000fe200078ee285 */
[----:B------:R-:W-:Y:S02]  /*6b20*/  ULDC.64 UR36, c[0x0][0x188] ;  /* 0x0000620000247ab9 */ /* 0x000fe40000000a00 */
[----:B------:R-:W-:Y:S01]  /*6b30*/  UIADD3 UR41, UR41, UR29, URZ ;  /* 0x0000001d29297290 */ /* 0x000fe2000fffe03f */
[----:B------:R-:W-:Y:S01]  /*6b40*/  LOP3.LUT R0, R6, 0x20, RZ, 0xfc, !PT ;  /* 0x0000002006007812 */ /* 0x000fe200078efcff */
[----:B------:R-:W-:Y:S01]  /*6b50*/  UIMAD UR29, UR42, UR36, URZ ;  /* 0x000000242a1d72a4 */ /* 0x000fe2000f8e023f */
[----:B------:R-:W-:Y:S01]  /*6b60*/  SHF.R.S32.HI R7, RZ, 0x1f, R6 ;  /* 0x0000001fff077819 */ /* 0x000fe20000011406 */
[----:B------:R-:W-:Y:S02]  /*6b70*/  ULDC UR44, c[0x0][0x168] ;  /* 0x00005a00002c7ab9 */ /* 0x000fe40000000800 */
[----:B------:R-:W-:-:S02]  /*6b80*/  UIMAD UR43, UR7, UR37, UR29 ;  /* 0x00000025072b72a4 */ /* 0x000fc4000f8e021d */
[----:B------:R-:W-:Y:S02]  /*6b90*/  UIMAD.WIDE.U32 UR40, UR7, UR36, UR40 ;  /* 0x00000024072872a5 */ /* 0x000fe4000f8e0028 */
[----:B------:R-:W-:Y:S02]  /*6ba0*/  UIADD3 UR29, -UR25, UR44, URZ ;  /* 0x0000002c191d7290 */ /* 0x000fe4000fffe13f */
[----:B------:R-:W-:Y:S02]  /*6bb0*/  ULDC.64 UR36, c[0x0][0x220] ;  /* 0x0000880000247ab9 */ /* 0x000fe40000000a00 */
[----:B------:R-:W-:Y:S02]  /*6bc0*/  UIADD3 UR43, UR41, UR43, URZ ;  /* 0x0000002b292b7290 */ /* 0x000fe4000fffe03f */
[----:B------:R-:W-:Y:S02]  /*6bd0*/  ULEA UR41, UP0, UR40, UR36, 0x3 ;  /* 0x0000002428297291 */ /* 0x000fe4000f80183f */
[----:B------:R-:W-:-:S02]  /*6be0*/  USHF.L.U32 UR44, UR29, 0x1, URZ ;  /* 0x000000011d2c7899 */ /* 0x000fc4000800063f */
[----:B------:R-:W-:Y:S01]  /*6bf0*/  ULEA.HI.X UR40, UR40, UR37, UR43, 0x3, UP0 ;  /* 0x0000002528287291 */ /* 0x000fe200080f1c2b */
[----:B------:R-:W-:Y:S01]  /*6c00*/  IMAD.WIDE.U32 R10, R11, c[0x0][0x1a0], R6 ;  /* 0x000068000b0a7a25 */ /* 0x000fe200078e0006 */
[----:B------:R-:W-:Y:S01]  /*6c10*/  CS2R R14, SRZ ;  /* 0x00000000000e7805 */ /* 0x000fe2000001ff00 */
[----:B------:R-:W-:Y:S01]  /*6c20*/  ULDC.64 UR36, c[0x0][0x1a0] ;  /* 0x0000680000247ab9 */ /* 0x000fe20000000a00 */
[----:B------:R-:W-:Y:S01]  /*6c30*/  ISETP.GE.AND P5, PT, R0, UR44, PT ;  /* 0x0000002c00007c0c */ /* 0x000fe2000bfa6270 */
[----:B------:R-:W-:Y:S01]  /*6c40*/  UIMAD UR36, UR42, UR36, URZ ;  /* 0x000000242a2472a4 */ /* 0x000fe2000f8e023f */
[C---:B------:R-:W-:Y:S02]  /*6c50*/  LOP3.LUT R0, R6.reuse, 0x40, RZ, 0xfc, !PT ;  /* 0x0000004006007812 */ /* 0x040fe400078efcff */
[----:B------:R-:W-:Y:S01]  /*6c60*/  ISETP.GE.AND P0, PT, R6, UR44, PT ;  /* 0x0000002c06007c0c */ /* 0x000fe2000bf06270 */
[----:B------:R-:W-:Y:S01]  /*6c70*/  UIMAD UR36, UR7, UR37, UR36 ;  /* 0x00000025072472a4 */ /* 0x000fe2000f8e0224 */
[----:B------:R-:W-:-:S02]  /*6c80*/  ISETP.GE.AND P4, PT, R0, UR44, PT ;  /* 0x0000002c00007c0c */ /* 0x000fc4000bf86270 */
[C---:B------:R-:W-:Y:S02]  /*6c90*/  LOP3.LUT R0, R6.reuse, 0x60, RZ, 0xfc, !PT ;  /* 0x0000006006007812 */ /* 0x040fe400078efcff */
[----:B------:R-:W-:Y:S02]  /*6ca0*/  LOP3.LUT R7, R6, 0x80, RZ, 0xfc, !PT ;  /* 0x0000008006077812 */ /* 0x000fe400078efcff */
[----:B------:R-:W-:Y:S02]  /*6cb0*/  IADD3 R9, R11, UR36, RZ ;  /* 0x000000240b097c10 */ /* 0x000fe4000fffe0ff */
[----:B------:R-:W-:Y:S01]  /*6cc0*/  MOV R16, RZ ;  /* 0x000000ff00107202 */ /* 0x000fe20000000f00 */
[----:B------:R-:W-:Y:S01]  /*6cd0*/  HFMA2.MMA R18, -RZ, RZ, 0, 0 ;  /* 0x00000000ff127435 */ /* 0x000fe200000001ff */
[----:B------:R-:W-:Y:S01]  /*6ce0*/  LEA R8, P1, R10, UR22, 0x2 ;  /* 0x000000160a087c11 */ /* 0x000fe2000f8210ff */
[----:B------:R-:W-:Y:S01]  /*6cf0*/  CS2R R20, SRZ ;  /* 0x0000000000147805 */ /* 0x000fe2000001ff00 */
[----:B------:R-:W-:Y:S01]  /*6d00*/  ISETP.GE.AND P3, PT, R0, UR44, PT ;  /* 0x0000002c00007c0c */ /* 0x000fe2000bf66270 */
[----:B------:R-:W-:Y:S01]  /*6d10*/  HFMA2.MMA R0, -RZ, RZ, 0, 0 ;  /* 0x00000000ff007435 */ /* 0x000fe200000001ff */
[----:B------:R-:W-:-:S02]  /*6d20*/  LOP3.LUT R11, R6, 0xa0, RZ, 0xfc, !PT ;  /* 0x000000a0060b7812 */ /* 0x000fc400078efcff */
[----:B------:R-:W-:Y:S01]  /*6d30*/  MOV R22, RZ ;  /* 0x000000ff00167202 */ /* 0x000fe20000000f00 */
[----:B------:R-:W-:Y:S01]  /*6d40*/  HFMA2.MMA R24, -RZ, RZ, 0, 0 ;  /* 0x00000000ff187435 */ /* 0x000fe200000001ff */
[----:B------:R-:W-:Y:S01]  /*6d50*/  ISETP.GE.AND P2, PT, R7, UR44, PT ;  /* 0x0000002c07007c0c */ /* 0x000fe2000bf46270 */
[----:B------:R-:W-:Y:S01]  /*6d60*/  CS2R R26, SRZ ;  /* 0x00000000001a7805 */ /* 0x000fe2000001ff00 */
[----:B------:R-:W-:Y:S01]  /*6d70*/  MOV R7, RZ ;  /* 0x000000ff00077202 */ /* 0x000fe20000000f00 */
[----:B------:R-:W-:Y:S01]  /*6d80*/  HFMA2.MMA R32, -RZ, RZ, 0, 0 ;  /* 0x00000000ff207435 */ /* 0x000fe200000001ff */
[----:B------:R-:W-:Y:S02]  /*6d90*/  LEA.HI.X R9, R10, UR23, R9, 0x2, P1 ;  /* 0x000000170a097c11 */ /* 0x000fe400088f1409 */
[----:B------:R-:W-:Y:S02]  /*6da0*/  MOV R141, RZ ;  /* 0x000000ff008d7202 */ /* 0x000fe40000000f00 */
[----:B------:R-:W-:Y:S01]  /*6db0*/  MOV R31, RZ ;  /* 0x000000ff001f7202 */ /* 0x000fe20000000f00 */
[----:B------:R0:W2:Y:S01]  /*6dc0*/  @!P5 LDG.E R7, [R8.64+0x80] ;  /* 0x0000801e0807d981 */ /* 0x0000a2000c1e1900 */
[----:B------:R-:W-:-:S02]  /*6dd0*/  ISETP.GE.AND P1, PT, R11, UR44, PT ;  /* 0x0000002c0b007c0c */ /* 0x000fc4000bf26270 */
[----:B------:R-:W-:Y:S01]  /*6de0*/  MOV R139, RZ ;  /* 0x000000ff008b7202 */ /* 0x000fe20000000f00 */
[----:B---3--:R0:W3:Y:S01]  /*6df0*/  @!P0 LDG.E R0, [R8.64] ;  /* 0x0000001e08008981 */ /* 0x0080e2000c1e1900 */
[C---:B------:R-:W-:Y:S01]  /*6e00*/  LOP3.LUT R11, R6.reuse, 0xe0, RZ, 0xfc, !PT ;  /* 0x000000e0060b7812 */ /* 0x040fe200078efcff */
[----:B------:R-:W-:Y:S01]  /*6e10*/  CS2R R142, SRZ ;  /* 0x00000000008e7805 */ /* 0x000fe2000001ff00 */
[----:B------:R-:W-:Y:S01]  /*6e20*/  LOP3.LUT R10, R6, 0xc0, RZ, 0xfc, !PT ;  /* 0x000000c0060a7812 */ /* 0x000fe200078efcff */
[----:B------:R0:W4:Y:S01]  /*6e30*/  @!P4 LDG.E R14, [R8.64+0x100] ;  /* 0x0001001e080ec981 */ /* 0x000122000c1e1900 */
[----:B------:R-:W-:Y:S01]  /*6e40*/  ISETP.GE.AND P5, PT, R11, UR44, PT ;  /* 0x0000002c0b007c0c */ /* 0x000fe2000bfa6270 */
[----:B------:R-:W-:Y:S01]  /*6e50*/  HFMA2.MMA R11, -RZ, RZ, 0, 0 ;  /* 0x00000000ff0b7435 */ /* 0x000fe200000001ff */
[----:B------:R-:W-:Y:S01]  /*6e60*/  ISETP.GE.AND P0, PT, R10, UR44, PT ;  /* 0x0000002c0a007c0c */ /* 0x000fe2000bf06270 */
[----:B------:R0:W2:Y:S01]  /*6e70*/  @!P2 LDG.E R16, [R8.64+0x200] ;  /* 0x0002001e0810a981 */ /* 0x0000a2000c1e1900 */
[----:B------:R-:W-:Y:S01]  /*6e80*/  MOV R4, UR41 ;  /* 0x0000002900047c02 */ /* 0x000fe20008000f00 */
[----:B------:R-:W-:Y:S01]  /*6e90*/  ULDC.64 UR36, c[0x0][0x1b8] ;  /* 0x00006e0000247ab9 */ /* 0x000fe20000000a00 */
[----:B------:R-:W-:Y:S01]  /*6ea0*/  MOV R5, UR40 ;  /* 0x0000002800057c02 */ /* 0x000fe20008000f00 */
[----:B------:R0:W2:Y:S01]  /*6eb0*/  @!P1 LDG.E R15, [R8.64+0x280] ;  /* 0x0002801e080f9981 */ /* 0x0000a2000c1e1900 */
[----:B------:R-:W-:-:S02]  /*6ec0*/  LOP3.LUT R10, R6, 0x100, RZ, 0xfc, !PT ;  /* 0x00000100060a7812 */ /* 0x000fc400078efcff */
[----:B------:R-:W-:Y:S01]  /*6ed0*/  LOP3.LUT R17, R6, 0x140, RZ, 0xfc, !PT ;  /* 0x0000014006117812 */ /* 0x000fe200078efcff */
[----:B------:R0:W2:Y:S01]  /*6ee0*/  @!P3 LDG.E R11, [R8.64+0x180] ;  /* 0x0001801e080bb981 */ /* 0x0000a2000c1e1900 */
[----:B------:R-:W-:Y:S02]  /*6ef0*/  ISETP.GE.AND P4, PT, R10, UR44, PT ;  /* 0x0000002c0a007c0c */ /* 0x000fe4000bf86270 */
[----:B------:R-:W-:Y:S01]  /*6f00*/  LOP3.LUT R10, R6, 0x120, RZ, 0xfc, !PT ;  /* 0x00000120060a7812 */ /* 0x000fe200078efcff */
[----:B------:R-:W2:Y:S01]  /*6f10*/  LDG.E.64 R4, [R4.64] ;  /* 0x0000001e04047981 */ /* 0x000ea2000c1e1b00 */
[----:B------:R-:W-:Y:S02]  /*6f20*/  ISETP.GE.AND P2, PT, R17, UR44, PT ;  /* 0x0000002c11007c0c */ /* 0x000fe4000bf46270 */
[----:B------:R-:W-:Y:S01]  /*6f30*/  ISETP.GE.AND P3, PT, R10, UR44, PT ;  /* 0x0000002c0a007c0c */ /* 0x000fe2000bf66270 */
[----:B------:R0:W4:Y:S01]  /*6f40*/  @!P0 LDG.E R18, [R8.64+0x300] ;  /* 0x0003001e08128981 */ /* 0x000122000c1e1900 */
[----:B------:R-:W-:-:S02]  /*6f50*/  LOP3.LUT R10, R6, 0x160, RZ, 0xfc, !PT ;  /* 0x00000160060a7812 */ /* 0x000fc400078efcff */
[----:B------:R-:W-:Y:S02]  /*6f60*/  MOV R17, RZ ;  /* 0x000000ff00117202 */ /* 0x000fe40000000f00 */
[----:B------:R-:W-:Y:S01]  /*6f70*/  LOP3.LUT R19, R6, 0x1a0, RZ, 0xfc, !PT ;  /* 0x000001a006137812 */ /* 0x000fe200078efcff */
[----:B------:R0:W4:Y:S01]  /*6f80*/  @!P4 LDG.E R20, [R8.64+0x400] ;  /* 0x0004001e0814c981 */ /* 0x000122000c1e1900 */
[----:B------:R-:W-:Y:S02]  /*6f90*/  ISETP.GE.AND P1, PT, R10, UR44, PT ;  /* 0x0000002c0a007c0c */ /* 0x000fe4000bf26270 */
[----:B------:R-:W-:Y:S01]  /*6fa0*/  LOP3.LUT R10, R6, 0x180, RZ, 0xfc, !PT ;  /* 0x00000180060a7812 */ /* 0x000fe200078efcff */
[----:B------:R0:W4:Y:S01]  /*6fb0*/  @!P5 LDG.E R17, [R8.64+0x380] ;  /* 0x0003801e0811d981 */ /* 0x000122000c1e1900 */
[----:B------:R-:W-:Y:S01]  /*6fc0*/  ISETP.GE.AND P5, PT, R19, UR44, PT ;  /* 0x0000002c13007c0c */ /* 0x000fe2000bfa6270 */
[----:B------:R-:W-:Y:S01]  /*6fd0*/  HFMA2.MMA R19, -RZ, RZ, 0, 0 ;  /* 0x00000000ff137435 */ /* 0x000fe200000001ff */
[----:B------:R-:W-:Y:S01]  /*6fe0*/  ISETP.GE.AND P0, PT, R10, UR44, PT ;  /* 0x0000002c0a007c0c */ /* 0x000fe2000bf06270 */
[----:B------:R0:W4:Y:S01]  /*6ff0*/  @!P2 LDG.E R22, [R8.64+0x500] ;  /* 0x0005001e0816a981 */ /* 0x000122000c1e1900 */
[----:B------:R-:W-:-:S04]  /*7000*/  LOP3.LUT R10, R6, 0x1c0, RZ, 0xfc, !PT ;  /* 0x000001c0060a7812 */ /* 0x000fc800078efcff */
[----:B------:R-:W-:Y:S01]  /*7010*/  ISETP.GE.AND P4, PT, R10, UR44, PT ;  /* 0x0000002c0a007c0c */ /* 0x000fe2000bf86270 */
[----:B------:R0:W4:Y:S01]  /*7020*/  @!P1 LDG.E R21, [R8.64+0x580] ;  /* 0x0005801e08159981 */ /* 0x000122000c1e1900 */
[----:B------:R-:W-:-:S03]  /*7030*/  LOP3.LUT R10, R6, 0x1e0, RZ, 0xfc, !PT ;  /* 0x000001e0060a7812 */ /* 0x000fc600078efcff */
[----:B------:R0:W4:Y:S01]  /*7040*/  @!P3 LDG.E R19, [R8.64+0x480] ;  /* 0x0004801e0813b981 */ /* 0x000122000c1e1900 */
[----:B------:R-:W-:Y:S02]  /*7050*/  ISETP.GE.AND P3, PT, R10, UR44, PT ;  /* 0x0000002c0a007c0c */ /* 0x000fe4000bf66270 */
[C---:B------:R-:W-:Y:S01]  /*7060*/  LOP3.LUT R23, R6.reuse, 0x200, RZ, 0xfc, !PT ;  /* 0x0000020006177812 */ /* 0x040fe200078efcff */
[----:B------:R0:W4:Y:S01]  /*7070*/  @!P0 LDG.E R24, [R8.64+0x600] ;  /* 0x0006001e08188981 */ /* 0x000122000c1e1900 */
[C---:B------:R-:W-:Y:S02]  /*7080*/  LOP3.LUT R10, R6.reuse, 0x220, RZ, 0xfc, !PT ;  /* 0x00000220060a7812 */ /* 0x040fe400078efcff */
[----:B------:R-:W-:Y:S01]  /*7090*/  LOP3.LUT R25, R6, 0x280, RZ, 0xfc, !PT ;  /* 0x0000028006197812 */ /* 0x000fe200078efcff */
[----:B------:R0:W4:Y:S01]  /*70a0*/  @!P4 LDG.E R26, [R8.64+0x700] ;  /* 0x0007001e081ac981 */ /* 0x000122000c1e1900 */
[----:B------:R-:W-:Y:S02]  /*70b0*/  ISETP.GE.AND P2, PT, R23, UR44, PT ;  /* 0x0000002c17007c0c */ /* 0x000fe4000bf46270 */
[----:B------:R-:W-:-:S02]  /*70c0*/  ISETP.GE.AND P1, PT, R10, UR44, PT ;  /* 0x0000002c0a007c0c */ /* 0x000fc4000bf26270 */
[C---:B------:R-:W-:Y:S01]  /*70d0*/  LOP3.LUT R10, R6.reuse, 0x240, RZ, 0xfc, !PT ;  /* 0x00000240060a7812 */ /* 0x040fe200078efcff */
[----:B------:R0:W4:Y:S01]  /*70e0*/  @!P3 LDG.E R27, [R8.64+0x780] ;  /* 0x0007801e081bb981 */ /* 0x000122000c1e1900 */
[----:B------:R-:W-:Y:S01]  /*70f0*/  ISETP.GE.AND P3, PT, R25, UR44, PT ;  /* 0x0000002c19007c0c */ /* 0x000fe2000bf66270 */
[----:B------:R-:W-:Y:S01]  /*7100*/  HFMA2.MMA R25, -RZ, RZ, 0, 0 ;  /* 0x00000000ff197435 */ /* 0x000fe200000001ff */
[----:B------:R-:W-:Y:S02]  /*7110*/  MOV R23, RZ ;  /* 0x000000ff00177202 */ /* 0x000fe40000000f00 */
[----:B------:R-:W-:Y:S02]  /*7120*/  LOP3.LUT R28, R6, 0x2a0, RZ, 0xfc, !PT ;  /* 0x000002a0061c7812 */ /* 0x000fe400078efcff */
[----:B------:R-:W-:Y:S02]  /*7130*/  ISETP.GE.AND P0, PT, R10, UR44, PT ;  /* 0x0000002c0a007c0c */ /* 0x000fe4000bf06270 */
[----:B------:R-:W-:Y:S01]  /*7140*/  LOP3.LUT R10, R6, 0x260, RZ, 0xfc, !PT ;  /* 0x00000260060a7812 */ /* 0x000fe200078efcff */
[----:B------:R0:W4:Y:S01]  /*7150*/  @!P5 LDG.E R23, [R8.64+0x680] ;  /* 0x0006801e0817d981 */ /* 0x000122000c1e1900 */
[----:B------:R-:W-:-:S02]  /*7160*/  ISETP.GE.AND P4, PT, R28, UR44, PT ;  /* 0x0000002c1c007c0c */ /* 0x000fc4000bf86270 */
[----:B------:R-:W-:Y:S01]  /*7170*/  CS2R R28, SRZ ;  /* 0x00000000001c7805 */ /* 0x000fe2000001ff00 */
[----:B------:R-:W-:Y:S01]  /*7180*/  LOP3.LUT R30, R6, 0x2e0, RZ, 0xfc, !PT ;  /* 0x000002e0061e7812 */ /* 0x000fe200078efcff */
[----:B------:R0:W4:Y:S01]  /*7190*/  @!P2 LDG.E R25, [R8.64+0x800] ;  /* 0x0008001e0819a981 */ /* 0x000122000c1e1900 */
[----:B------:R-:W-:Y:S02]  /*71a0*/  ISETP.GE.AND P5, PT, R10, UR44, PT ;  /* 0x0000002c0a007c0c */ /* 0x000fe4000bfa6270 */
[----:B------:R-:W-:Y:S01]  /*71b0*/  LOP3.LUT R10, R6, 0x2c0, RZ, 0xfc, !PT ;  /* 0x000002c0060a7812 */ /* 0x000fe200078efcff */
[----:B------:R0:W4:Y:S01]  /*71c0*/  @!P1 LDG.E R29, [R8.64+0x880] ;  /* 0x0008801e081d9981 */ /* 0x000122000c1e1900 */
[----:B------:R-:W-:Y:S02]  /*71d0*/  ISETP.GE.AND P2, PT, R30, UR44, PT ;  /* 0x0000002c1e007c0c */ /* 0x000fe4000bf46270 */
[----:B------:R-:W-:Y:S01]  /*71e0*/  ISETP.GE.AND P1, PT, R10, UR44, PT ;  /* 0x0000002c0a007c0c */ /* 0x000fe2000bf26270 */
[----:B------:R0:W4:Y:S01]  /*71f0*/  @!P0 LDG.E R28, [R8.64+0x900] ;  /* 0x0009001e081c8981 */ /* 0x000122000c1e1900 */
[C---:B------:R-:W-:Y:S01]  /*7200*/  LOP3.LUT R10, R6.reuse, 0x300, RZ, 0xfc, !PT ;  /* 0x00000300060a7812 */ /* 0x040fe200078efcff */
[----:B------:R-:W-:Y:S01]  /*7210*/  HFMA2.MMA R30, -RZ, RZ, 0, 0 ;  /* 0x00000000ff1e7435 */ /* 0x000fe200000001ff */
[----:B------:R-:W-:Y:S01]  /*7220*/  LOP3.LUT R140, R6, 0x340, RZ, 0xfc, !PT ;  /* 0x00000340068c7812 */ /* 0x000fe200078efcff */
[----:B------:R0:W4:Y:S01]  /*7230*/  @!P4 LDG.E R139, [R8.64+0xa80] ;  /* 0x000a801e088bc981 */ /* 0x000122000c1e1900 */
[----:B------:R-:W-:-:S02]  /*7240*/  ISETP.GE.AND P0, PT, R10, UR44, PT ;  /* 0x0000002c0a007c0c */ /* 0x000fc4000bf06270 */
[----:B------:R-:W-:Y:S01]  /*7250*/  LOP3.LUT R10, R6, 0x320, RZ, 0xfc, !PT ;  /* 0x00000320060a7812 */ /* 0x000fe200078efcff */
[----:B------:R0:W4:Y:S04]  /*7260*/  @!P5 LDG.E R31, [R8.64+0x980] ;  /* 0x0009801e081fd981 */ /* 0x000128000c1e1900 */
[----:B------:R0:W4:Y:S01]  /*7270*/  @!P2 LDG.E R141, [R8.64+0xb80] ;  /* 0x000b801e088da981 */ /* 0x000122000c1e1900 */
[----:B------:R-:W-:Y:S01]  /*7280*/  ISETP.GE.AND P2, PT, R140, UR44, PT ;  /* 0x0000002c8c007c0c */ /* 0x000fe2000bf46270 */
[----:B------:R-:W-:Y:S02]  /*7290*/  HFMA2.MMA R140, -RZ, RZ, 0, 0 ;  /* 0x00000000ff8c7435 */ /* 0x000fe400000001ff */
[----:B------:R0:W4:Y:S01]  /*72a0*/  @!P1 LDG.E R32, [R8.64+0xb00] ;  /* 0x000b001e08209981 */ /* 0x000122000c1e1900 */
[----:B------:R-:W-:-:S03]  /*72b0*/  ISETP.GE.AND P1, PT, R10, UR44, PT ;  /* 0x0000002c0a007c0c */ /* 0x000fc6000bf26270 */
[----:B------:R0:W4:Y:S01]  /*72c0*/  @!P3 LDG.E R30, [R8.64+0xa00] ;  /* 0x000a001e081eb981 */ /* 0x000122000c1e1900 */
[C---:B------:R-:W-:Y:S02]  /*72d0*/  LOP3.LUT R10, R6.reuse, 0x360, RZ, 0xfc, !PT ;  /* 0x00000360060a7812 */ /* 0x040fe400078efcff */
[----:B------:R-:W-:Y:S01]  /*72e0*/  LOP3.LUT R144, R6, 0x380, RZ, 0xfc, !PT ;  /* 0x0000038006907812 */ /* 0x000fe200078efcff */
[----:B------:R0:W4:Y:S01]  /*72f0*/  @!P0 LDG.E R140, [R8.64+0xc00] ;  /* 0x000c001e088c8981 */ /* 0x000122000c1e1900 */
[----:B------:R-:W-:Y:S02]  /*7300*/  ISETP.GE.AND P0, PT, R10, UR44, PT ;  /* 0x0000002c0a007c0c */ /* 0x000fe4000bf06270 */
[----:B------:R-:W-:Y:S01]  /*7310*/  SHF.L.U32 R146, R136, 0x5, RZ ;  /* 0x0000000588927819 */ /* 0x000fe200000006ff */
[----:B------:R0:W4:Y:S04]  /*7320*/  @!P2 LDG.E R142, [R8.64+0xd00] ;  /* 0x000d001e088ea981 */ /* 0x000128000c1e1900 */
[----:B------:R0:W4:Y:S01]  /*7330*/  @!P1 LDG.E R143, [R8.64+0xc80] ;  /* 0x000c801e088f9981 */ /* 0x000122000c1e1900 */
[----:B------:R-:W-:-:S02]  /*7340*/  ISETP.GE.AND P1, PT, R144, UR44, PT ;  /* 0x0000002c90007c0c */ /* 0x000fc4000bf26270 */
[----:B------:R-:W-:Y:S01]  /*7350*/  CS2R R144, SRZ ;  /* 0x0000000000907805 */ /* 0x000fe2000001ff00 */
[----:B------:R-:W-:Y:S02]  /*7360*/  LOP3.LUT R10, R6, 0x3a0, RZ, 0xfc, !PT ;  /* 0x000003a0060a7812 */ /* 0x000fe400078efcff */
[----:B------:R-:W-:Y:S02]  /*7370*/  LOP3.LUT R146, R146, 0xffffffe0, R133, 0xe2, !PT ;  /* 0xffffffe092927812 */ /* 0x000fe400078ee285 */
[----:B------:R-:W-:Y:S01]  /*7380*/  LOP3.LUT R6, R6, 0x3c0, RZ, 0xfc, !PT ;  /* 0x000003c006067812 */ /* 0x000fe200078efcff */
[----:B------:R0:W4:Y:S01]  /*7390*/  @!P0 LDG.E R145, [R8.64+0xd80] ;  /* 0x000d801e08918981 */ /* 0x000122000c1e1900 */
[----:B------:R-:W-:Y:S02]  /*73a0*/  ISETP.GE.AND P0, PT, R10, UR44, PT ;  /* 0x0000002c0a007c0c */ /* 0x000fe4000bf06270 */
[----:B------:R-:W-:Y:S02]  /*73b0*/  LOP3.LUT R146, R146, 0x3e0, RZ, 0xfc, !PT ;  /* 0x000003e092927812 */ /* 0x000fe400078efcff */
[----:B------:R0:W4:Y:S01]  /*73c0*/  @!P1 LDG.E R144, [R8.64+0xe00] ;  /* 0x000e001e08909981 */ /* 0x000122000c1e1900 */
[----:B------:R-:W-:-:S02]  /*73d0*/  ISETP.GE.AND P1, PT, R6, UR44, PT ;  /* 0x0000002c06007c0c */ /* 0x000fc4000bf26270 */
[----:B------:R-:W-:Y:S02]  /*73e0*/  ISETP.GE.AND P2, PT, R146, UR44, PT ;  /* 0x0000002c92007c0c */ /* 0x000fe4000bf46270 */
[----:B------:R-:W-:Y:S01]  /*73f0*/  CS2R R146, SRZ ;  /* 0x0000000000927805 */ /* 0x000fe2000001ff00 */
[----:B------:R-:W-:-:S05]  /*7400*/  MOV R6, RZ ;  /* 0x000000ff00067202 */ /* 0x000fca0000000f00 */
        /* <DEDUP_REMOVED lines=17> */
[----:B------:R-:W-:Y:S01]  /*7520*/  ULEA UR40, UR28, UR7, 0x8 ;  /* 0x000000071c287291 */ /* 0x000fe2000f8e403f */
[----:B------:R-:W-:-:S05]  /*7530*/  ISETP.NE.AND P2, PT, R136, RZ, PT ;  /* 0x000000ff8800720c */ /* 0x000fca0003f45270 */
[----:B------:R-:W-:Y:S01]  /*7540*/  MOV R154, UR40 ;  /* 0x00000028009a7c02 */ /* 0x000fe20008000f00 */
[----:B--2---:R-:W0:Y:S01]  /*7550*/  R2UR UR44, R5 ;  /* 0x00000000052c73c2 */ /* 0x004e2200000e0000 */
[----:B---3--:R1:W-:Y:S01]  /*7560*/  STS [R131.X4], R0 ;  /* 0x0000000083007388 */ /* 0x0083e20000004800 */
[----:B0-----:R-:W-:-:S04]  /*7570*/  FMUL.FTZ R10, R97, UR44 ;  /* 0x0000002c610a7c20 */ /* 0x001fc80008410000 */
[----:B------:R-:W-:Y:S01]  /*7580*/  FMUL.RZ R149, R10, 0.15915493667125701904 ;  /* 0x3e22f9830a957820 */ /* 0x000fe2000040c000 */
[----:B------:R-:W-:-:S04]  /*7590*/  MOV R10, UR24 ;  /* 0x00000018000a7c02 */ /* 0x000fc80008000f00 */
[----:B------:R-:W-:Y:S01]  /*75a0*/  ISETP.LT.OR P1, PT, R10, 0x2, P0 ;  /* 0x000000020a00780c */ /* 0x000fe20000721670 */
[----:B------:R-:W-:Y:S02]  /*75b0*/  FMUL.FTZ R10, R96, UR44 ;  /* 0x0000002c600a7c20 */ /* 0x000fe40008410000 */
[----:B------:R-:W-:Y:S02]  /*75c0*/  FMUL.FTZ R5, R95, UR44 ;  /* 0x0000002c5f057c20 */ /* 0x000fe40008410000 */
[----:B------:R-:W-:Y:S01]  /*75d0*/  FMUL.RZ R151, R10, 0.15915493667125701904 ;  /* 0x3e22f9830a977820 */ /* 0x000fe2000040c000 */
[----:B------:R-:W-:Y:S01]  /*75e0*/  MOV R10, UR24 ;  /* 0x00000018000a7c02 */ /* 0x000fe20008000f00 */
[----:B------:R-:W-:Y:S01]  /*75f0*/  FMUL.RZ R8, R5, 0.15915493667125701904 ;  /* 0x3e22f98305087820 */ /* 0x000fe2000040c000 */
[----:B------:R-:W-:Y:S01]  /*7600*/  STS [R130.X4+0x80], R7 ;  /* 0x0000800782007388 */ /* 0x000fe20000004800 */
[----:B------:R-:W-:Y:S01]  /*7610*/  FMUL.FTZ R5, R94, UR44 ;  /* 0x0000002c5e057c20 */ /* 0x000fe20008410000 */
[----:B------:R-:W0:Y:S03]  /*7620*/  R2UR UR45, R4 ;  /* 0x00000000042d73c2 */ /* 0x000e2600000e0000 */
[----:B------:R-:W-:Y:S01]  /*7630*/  @!P1 IADD3 R10, R10, -0x2, RZ ;  /* 0xfffffffe0a0a9810 */ /* 0x000fe20007ffe0ff */
[----:B----4-:R2:W-:Y:S04]  /*7640*/  STS [R129.X4+0x100], R14 ;  /* 0x0001000e81007388 */ /* 0x0105e80000004800 */
[----:B------:R3:W-:Y:S01]  /*7650*/  STS [R128.X4+0x180], R11 ;  /* 0x0001800b80007388 */ /* 0x0007e20000004800 */
[----:B------:R-:W-:-:S03]  /*7660*/  @!P1 IMAD R10, R10, R9, UR7 ;  /* 0x000000070a0a9e24 */ /* 0x000fc6000f8e0209 */
[----:B------:R4:W-:Y:S01]  /*7670*/  STS [R127.X4+0x200], R16 ;  /* 0x000200107f007388 */ /* 0x0009e20000004800 */
[----:B------:R-:W-:Y:S01]  /*7680*/  FMUL.RZ R9, R5, 0.15915493667125701904 ;  /* 0x3e22f98305097820 */ /* 0x000fe2000040c000 */
[----:B------:R-:W-:Y:S02]  /*7690*/  MUFU.SIN R205, R8 ;  /* 0x0000000800cd7308 */ /* 0x000fe40000000400 */
[----:B------:R-:W-:Y:S01]  /*76a0*/  STS [R126.X4+0x280], R15 ;  /* 0x0002800f7e007388 */ /* 0x000fe20000004800 */
[----:B-1----:R-:W-:Y:S01]  /*76b0*/  IADD3 R0, R135, 0x200, RZ ;  /* 0x0000020087007810 */ /* 0x002fe20007ffe0ff */
[----:B------:R-:W-:Y:S02]  /*76c0*/  FMUL.FTZ R5, R93, UR44 ;  /* 0x0000002c5d057c20 */ /* 0x000fe40008410000 */
[----:B------:R1:W-:Y:S01]  /*76d0*/  STS [R125.X4+0x300], R18 ;  /* 0x000300127d007388 */ /* 0x0003e20000004800 */
[----:B--2---:R-:W-:Y:S01]  /*76e0*/  IADD3 R14, R135, 0x240, RZ ;  /* 0x00000240870e7810 */ /* 0x004fe20007ffe0ff */
[----:B------:R2:W-:Y:S02]  /*76f0*/  MUFU.COS R206, R8 ;  /* 0x0000000800ce7308 */ /* 0x0005e40000000000 */
[----:B------:R-:W-:Y:S01]  /*7700*/  STS [R124.X4+0x380], R17 ;  /* 0x000380117c007388 */ /* 0x000fe20000004800 */
[----:B------:R-:W-:-:S03]  /*7710*/  LEA.HI.SX32 R0, R0, R135, 0x1b ;  /* 0x0000008700007211 */ /* 0x000fc600078fdaff */
[----:B------:R0:W-:Y:S01]  /*7720*/  STS [R123.X4+0x400], R20 ;  /* 0x000400147b007388 */ /* 0x0001e20000004800 */
[----:B--2---:R-:W-:-:S03]  /*7730*/  IADD3 R8, R135, 0x220, RZ ;  /* 0x0000022087087810 */ /* 0x004fc60007ffe0ff */
[----:B------:R-:W-:Y:S01]  /*7740*/  STS [R122.X4+0x480], R19 ;  /* 0x000480137a007388 */ /* 0x000fe20000004800 */
[----:B---3--:R-:W-:Y:S01]  /*7750*/  FMUL.RZ R11, R5, 0.15915493667125701904 ;  /* 0x3e22f983050b7820 */ /* 0x008fe2000040c000 */
[C---:B----4-:R-:W-:Y:S02]  /*7760*/  IADD3 R16, R135.reuse, 0x260, RZ ;  /* 0x0000026087107810 */ /* 0x050fe40007ffe0ff */
[----:B------:R2:W-:Y:S01]  /*7770*/  STS [R121.X4+0x500], R22 ;  /* 0x0005001679007388 */ /* 0x0005e20000004800 */
[-C--:B------:R-:W-:Y:S02]  /*7780*/  LEA.HI.SX32 R8, R8, R135.reuse, 0x1b ;  /* 0x0000008708087211 */ /* 0x080fe400078fdaff */
[----:B------:R-:W-:Y:S01]  /*7790*/  LEA.HI.SX32 R5, R14, R135, 0x1b ;  /* 0x000000870e057211 */ /* 0x000fe200078fdaff */
[----:B------:R-:W-:Y:S01]  /*77a0*/  STS [R120.X4+0x580], R21 ;  /* 0x0005801578007388 */ /* 0x000fe20000004800 */
[----:B------:R-:W-:-:S03]  /*77b0*/  IADD3 R14, R135, 0x280, RZ ;  /* 0x00000280870e7810 */ /* 0x000fc60007ffe0ff */
[----:B------:R-:W-:Y:S01]  /*77c0*/  STS [R119.X4+0x600], R24 ;  /* 0x0006001877007388 */ /* 0x000fe20000004800 */
[----:B-1----:R-:W-:-:S03]  /*77d0*/  IADD3 R18, R135, 0x2a0, RZ ;  /* 0x000002a087127810 */ /* 0x002fc60007ffe0ff */
[----:B------:R-:W-:Y:S01]  /*77e0*/  STS [R118.X4+0x680], R23 ;  /* 0x0006801776007388 */ /* 0x000fe20000004800 */
[----:B0-----:R-:W-:-:S03]  /*77f0*/  IADD3 R20, R135, 0x2c0, RZ ;  /* 0x000002c087147810 */ /* 0x001fc60007ffe0ff */
[----:B------:R-:W-:Y:S01]  /*7800*/  STS [R117.X4+0x700], R26 ;  /* 0x0007001a75007388 */ /* 0x000fe20000004800 */
[----:B------:R-:W-:-:S03]  /*7810*/  LEA.HI.SX32 R16, R16, R135, 0x1b ;  /* 0x0000008710107211 */ /* 0x000fc600078fdaff */
[----:B------:R-:W-:Y:S01]  /*7820*/  STS [R116.X4+0x780], R27 ;  /* 0x0007801b74007388 */ /* 0x000fe20000004800 */
[----:B------:R-:W-:-:S03]  /*7830*/  LEA.HI.SX32 R7, R14, R135, 0x1b ;  /* 0x000000870e077211 */ /* 0x000fc600078fdaff */
[----:B------:R-:W-:Y:S01]  /*7840*/  STS [R0.X4+0x800], R25 ;  /* 0x0008001900007388 */ /* 0x000fe20000004800 */
[----:B------:R-:W-:-:S03]  /*7850*/  LEA.HI.SX32 R18, R18, R135, 0x1b ;  /* 0x0000008712127211 */ /* 0x000fc600078fdaff */
[----:B------:R-:W-:Y:S01]  /*7860*/  STS [R8.X4+0x880], R29 ;  /* 0x0008801d08007388 */ /* 0x000fe20000004800 */
[----:B------:R-:W-:-:S03]  /*7870*/  IADD3 R14, R135, 0x340, RZ ;  /* 0x00000340870e7810 */ /* 0x000fc60007ffe0ff */
[----:B------:R0:W-:Y:S01]  /*7880*/  STS [R5.X4+0x900], R28 ;  /* 0x0009001c05007388 */ /* 0x0001e20000004800 */
[----:B------:R-:W-:Y:S03]  /*7890*/  MUFU.SIN R203, R9 ;  /* 0x0000000900cb7308 */ /* 0x000fe60000000400 */
[----:B------:R-:W-:Y:S01]  /*78a0*/  STS [R16.X4+0x980], R31 ;  /* 0x0009801f10007388 */ /* 0x000fe20000004800 */
[C---:B--2---:R-:W-:Y:S02]  /*78b0*/  IADD3 R22, R135.reuse, 0x2e0, RZ ;  /* 0x000002e087167810 */ /* 0x044fe40007ffe0ff */
[----:B0-----:R-:W-:Y:S01]  /*78c0*/  LEA.HI.SX32 R5, R20, R135, 0x1b ;  /* 0x0000008714057211 */ /* 0x001fe200078fdaff */
[----:B------:R-:W-:Y:S01]  /*78d0*/  STS [R7.X4+0xa00], R30 ;  /* 0x000a001e07007388 */ /* 0x000fe20000004800 */
[----:B------:R0:W-:Y:S01]  /*78e0*/  MUFU.COS R204, R9 ;  /* 0x0000000900cc7308 */ /* 0x0001e20000000000 */
[----:B------:R-:W-:-:S02]  /*78f0*/  IADD3 R0, R135, 0x300, RZ ;  /* 0x0000030087007810 */ /* 0x000fc40007ffe0ff */
[----:B------:R-:W-:Y:S04]  /*7900*/  STS [R18.X4+0xa80], R139 ;  /* 0x000a808b12007388 */ /* 0x000fe80000004800 */
[----:B------:R1:W-:Y:S01]  /*7910*/  STS [R5.X4+0xb00], R32 ;  /* 0x000b002005007388 */ /* 0x0003e20000004800 */
[----:B0-----:R-:W-:Y:S01]  /*7920*/  FMUL.FTZ R9, R92, UR44 ;  /* 0x0000002c5c097c20 */ /* 0x001fe20008410000 */
[----:B------:R-:W-:-:S03]  /*7930*/  LEA.HI.SX32 R22, R22, R135, 0x1b ;  /* 0x0000008716167211 */ /* 0x000fc600078fdaff */
[----:B------:R-:W-:Y:S01]  /*7940*/  FMUL.RZ R15, R9, 0.15915493667125701904 ;  /* 0x3e22f983090f7820 */ /* 0x000fe2000040c000 */
[-C--:B-1----:R-:W-:Y:S02]  /*7950*/  LEA.HI.SX32 R5, R14, R135.reuse, 0x1b ;  /* 0x000000870e057211 */ /* 0x082fe400078fdaff */
[----:B------:R-:W-:Y:S02]  /*7960*/  MOV R14, UR45 ;  /* 0x0000002d000e7c02 */ /* 0x000fe40008000f00 */
[----:B------:R-:W-:Y:S01]  /*7970*/  LEA.HI.SX32 R9, R0, R135, 0x1b ;  /* 0x0000008700097211 */ /* 0x000fe200078fdaff */
[----:B------:R-:W-:Y:S02]  /*7980*/  STS [R22.X4+0xb80], R141 ;  /* 0x000b808d16007388 */ /* 0x000fe40000004800 */
[----:B------:R-:W-:Y:S02]  /*7990*/  FMUL.FTZ R14, R14, 1.4426950216293334961 ;  /* 0x3fb8aa3b0e0e7820 */ /* 0x000fe40000410000 */
[----:B------:R0:W-:Y:S01]  /*79a0*/  STS [R9.X4+0xc00], R140 ;  /* 0x000c008c09007388 */ /* 0x0001e20000004800 */
[----:B------:R-:W-:-:S02]  /*79b0*/  IADD3 R8, R135, 0x320, RZ ;  /* 0x0000032087087810 */ /* 0x000fc40007ffe0ff */
[----:B------:R-:W-:Y:S01]  /*79c0*/  IADD3 R0, R135, 0x360, RZ ;  /* 0x0000036087007810 */ /* 0x000fe20007ffe0ff */
[----:B------:R-:W-:Y:S01]  /*79d0*/  MUFU.SIN R148, R149 ;  /* 0x0000009500947308 */ /* 0x000fe20000000400 */
[----:B0-----:R-:W-:Y:S01]  /*79e0*/  FMUL.FTZ R9, R14, R97 ;  /* 0x000000610e097220 */ /* 0x001fe20000410000 */
[----:B------:R-:W-:-:S06]  /*79f0*/  LEA.HI.SX32 R8, R8, R135, 0x1b ;  /* 0x0000008708087211 */ /* 0x000fcc00078fdaff */
[----:B------:R-:W-:Y:S01]  /*7a00*/  MUFU.COS R150, R149 ;  /* 0x0000009500967308 */ /* 0x000fe20000000000 */
[----:B------:R-:W-:Y:S01]  /*7a10*/  FMUL.FTZ R7, R90, UR44 ;  /* 0x0000002c5a077c20 */ /* 0x000fe20008410000 */
[----:B------:R-:W-:Y:S02]  /*7a20*/  IADD3 R4, R135, 0x380, RZ ;  /* 0x0000038087047810 */ /* 0x000fe40007ffe0ff */
[----:B------:R-:W-:-:S04]  /*7a30*/  LEA.HI.SX32 R0, R0, R135, 0x1b ;  /* 0x0000008700007211 */ /* 0x000fc800078fdaff */
[----:B------:R-:W0:Y:S01]  /*7a40*/  MUFU.EX2 R9, R9 ;  /* 0x0000000900097308 */ /* 0x000e220000000800 */
[----:B------:R1:W-:Y:S04]  /*7a50*/  STS [R8.X4+0xc80], R143 ;  /* 0x000c808f08007388 */ /* 0x0003e80000004800 */
[----:B------:R-:W-:Y:S03]  /*7a60*/  STS [R5.X4+0xd00], R142 ;  /* 0x000d008e05007388 */ /* 0x000fe60000004800 */
[----:B------:R-:W-:Y:S01]  /*7a70*/  MUFU.SIN R199, R15 ;  /* 0x0000000f00c77308 */ /* 0x000fe20000000400 */
[----:B------:R2:W-:Y:S01]  /*7a80*/  STS [R0.X4+0xd80], R145 ;  /* 0x000d809100007388 */ /* 0x0005e20000004800 */
[----:B-1----:R-:W-:-:S06]  /*7a90*/  IADD3 R8, R135, 0x3c0, RZ ;  /* 0x000003c087087810 */ /* 0x002fcc0007ffe0ff */
[----:B------:R1:W-:Y:S01]  /*7aa0*/  MUFU.COS R157, R15 ;  /* 0x0000000f009d7308 */ /* 0x0003e20000000000 */
[----:B--2---:R-:W-:Y:S02]  /*7ab0*/  FMUL.FTZ R0, R89, UR44 ;  /* 0x0000002c59007c20 */ /* 0x004fe40008410000 */
[----:B-1----:R-:W-:Y:S01]  /*7ac0*/  FMUL.RZ R15, R7, 0.15915493667125701904 ;  /* 0x3e22f983070f7820 */ /* 0x002fe2000040c000 */
[-C--:B------:R-:W-:Y:S02]  /*7ad0*/  LEA.HI.SX32 R7, R4, R135.reuse, 0x1b ;  /* 0x0000008704077211 */ /* 0x080fe400078fdaff */
[C---:B------:R-:W-:Y:S02]  /*7ae0*/  IADD3 R4, R135.reuse, 0x3a0, RZ ;  /* 0x000003a087047810 */ /* 0x040fe40007ffe0ff */
[C---:B------:R-:W-:Y:S01]  /*7af0*/  IADD3 R16, R135.reuse, 0x3e0, RZ ;  /* 0x000003e087107810 */ /* 0x040fe20007ffe0ff */
[----:B------:R1:W-:Y:S01]  /*7b00*/  STS [R7.X4+0xe00], R144 ;  /* 0x000e009007007388 */ /* 0x0003e20000004800 */
[-C--:B------:R-:W-:Y:S01]  /*7b10*/  LEA.HI.SX32 R5, R4, R135.reuse, 0x1b ;  /* 0x0000008704057211 */ /* 0x080fe200078fdaff */
[----:B------:R-:W-:Y:S01]  /*7b20*/  FMUL.FTZ R4, R88, UR44 ;  /* 0x0000002c58047c20 */ /* 0x000fe20008410000 */
[----:B------:R-:W-:Y:S01]  /*7b30*/  IADD3 R139, R136, 0x200, RZ ;  /* 0x00000200888b7810 */ /* 0x000fe20007ffe0ff */
[----:B------:R-:W-:Y:S01]  /*7b40*/  MUFU.SIN R195, R15 ;  /* 0x0000000f00c37308 */ /* 0x000fe20000000400 */
[-C--:B------:R-:W-:Y:S01]  /*7b50*/  LEA.HI.SX32 R16, R16, R135.reuse, 0x1b ;  /* 0x0000008710107211 */ /* 0x080fe200078fdaff */
[----:B------:R2:W-:Y:S01]  /*7b60*/  STS [R5.X4+0xe80], R146 ;  /* 0x000e809205007388 */ /* 0x0005e20000004800 */
[----:B-1----:R-:W-:Y:S01]  /*7b70*/  LEA.HI.SX32 R7, R8, R135, 0x1b ;  /* 0x0000008708077211 */ /* 0x002fe200078fdaff */
[----:B------:R-:W-:Y:S01]  /*7b80*/  FMUL.RZ R8, R0, 0.15915493667125701904 ;  /* 0x3e22f98300087820 */ /* 0x000fe2000040c000 */
[----:B------:R-:W-:Y:S01]  /*7b90*/  SHF.L.U32 R0, R135, 0x5, RZ ;  /* 0x0000000587007819 */ /* 0x000fe200000006ff */
[----:B------:R-:W-:-:S02]  /*7ba0*/  FMUL.RZ R192, R4, 0.15915493667125701904 ;  /* 0x3e22f98304c07820 */ /* 0x000fc4000040c000 */
[----:B------:R1:W-:Y:S01]  /*7bb0*/  MUFU.COS R159, R15 ;  /* 0x0000000f009f7308 */ /* 0x0003e20000000000 */
[C---:B0-----:R-:W-:Y:S02]  /*7bc0*/  FMUL.FTZ R4, R9.reuse, R150 ;  /* 0x0000009609047220 */ /* 0x041fe40000410000 */
[----:B--2---:R-:W-:Y:S01]  /*7bd0*/  FMUL.FTZ R5, R9, R148 ;  /* 0x0000009409057220 */ /* 0x004fe20000410000 */
[----:B------:R-:W-:Y:S01]  /*7be0*/  MOV R9, UR37 ;  /* 0x0000002500097c02 */ /* 0x000fe20008000f00 */
[----:B------:R0:W-:Y:S01]  /*7bf0*/  STS [R7.X4+0xf00], R6 ;  /* 0x000f000607007388 */ /* 0x0001e20000004800 */
[----:B------:R-:W-:Y:S02]  /*7c00*/  SEL R154, R154, R139, !P2 ;  /* 0x0000008b9a9a7207 */ /* 0x000fe40005000000 */
[----:B------:R-:W-:Y:S01]  /*7c10*/  MUFU.SIN R193, R8 ;  /* 0x0000000800c17308 */ /* 0x000fe20000000400 */
[----:B-1----:R-:W-:Y:S01]  /*7c20*/  LEA.HI.SX32 R15, R0, R0, 0x1b ;  /* 0x00000000000f7211 */ /* 0x002fe200078fdaff */
[----:B------:R-:W-:Y:S01]  /*7c30*/  STS [R16.X4+0xf80], R147 ;  /* 0x000f809310007388 */ /* 0x000fe20000004800 */
        /* <DEDUP_REMOVED lines=17> */
[----:B------:R-:W-:Y:S01]  /*7d50*/  LDS R22, [R15.X4+0x30] ;  /* 0x000030000f167984 */ /* 0x000fe20000004800 */
[----:B-1----:R-:W-:-:S03]  /*7d60*/  FMUL.FTZ R11, R91, UR44 ;  /* 0x0000002c5b0b7c20 */ /* 0x002fc60008410000 */
        /* <DEDUP_REMOVED lines=23> */
[----:B------:R-:W-:-:S04]  /*7ee0*/  FMUL.RZ R11, R11, 0.15915493667125701904 ;  /* 0x3e22f9830b0b7820 */ /* 0x000fc8000040c000 */
[----:B------:R-:W-:Y:S01]  /*7ef0*/  MUFU.SIN R197, R11 ;  /* 0x0000000b00c57308 */ /* 0x000fe20000000400 */
[----:B0-----:R-:W-:-:S07]  /*7f00*/  FMUL.FTZ R7, R87, UR44 ;  /* 0x0000002c57077c20 */ /* 0x001fce0008410000 */
[----:B------:R0:W-:Y:S01]  /*7f10*/  MUFU.COS R198, R11 ;  /* 0x0000000b00c67308 */ /* 0x0001e20000000000 */
[----:B------:R-:W-:Y:S01]  /*7f20*/  FMUL.RZ R155, R7, 0.15915493667125701904 ;  /* 0x3e22f983079b7820 */ /* 0x000fe2000040c000 */
[----:B0-----:R-:W-:Y:S01]  /*7f30*/  HFMA2.MMA R11, -RZ, RZ, 0, 9.5367431640625e-07 ;  /* 0x00000010ff0b7435 */ /* 0x001fe200000001ff */
[----:B------:R-:W-:Y:S01]  /*7f40*/  CS2R R6, SRZ ;  /* 0x0000000000067805 */ /* 0x000fe2000001ff00 */
[----:B-1----:R-:W-:-:S08]  /*7f50*/  FMUL.FTZ R15, R86, UR44 ;  /* 0x0000002c560f7c20 */ /* 0x002fd00008410000 */
[----:B------:R-:W-:Y:S01]  /*7f60*/  @!P1 IMAD.WIDE R10, R10, R11, UR38 ;  /* 0x000000260a0a9e25 */ /* 0x000fe2000f8e020b */
[----:B------:R-:W-:Y:S03]  /*7f70*/  BAR.SYNC.DEFER_BLOCKING 0x0 ;  /* 0x0000000000007b1d */ /* 0x000fe60000010000 */
[----:B------:R-:W-:Y:S02]  /*7f80*/  FMUL.RZ R156, R15, 0.15915493667125701904 ;  /* 0x3e22f9830f9c7820 */ /* 0x000fe4000040c000 */
[----:B------:R-:W-:Y:S02]  /*7f90*/  FMUL.FTZ R15, R85, UR44 ;  /* 0x0000002c550f7c20 */ /* 0x000fe40008410000 */
[----:B---3--:R-:W-:Y:S02]  /*7fa0*/  FMUL.FTZ R154, R14, R93 ;  /* 0x0000005d0e9a7220 */ /* 0x008fe40000410000 */
[----:B------:R-:W-:-:S02]  /*7fb0*/  FMUL.RZ R164, R15, 0.15915493667125701904 ;  /* 0x3e22f9830fa47820 */ /* 0x000fc4000040c000 */
[C---:B------:R-:W-:Y:S02]  /*7fc0*/  FMUL.FTZ R15, R14.reuse, R96 ;  /* 0x000000600e0f7220 */ /* 0x040fe40000410000 */
[----:B------:R-:W-:Y:S01]  /*7fd0*/  MUFU.EX2 R154, R154 ;  /* 0x0000009a009a7308 */ /* 0x000fe20000000800 */
[----:B------:R0:W5:Y:S02]  /*7fe0*/  @!P1 LDG.E.64 R6, [R10.64+0x8] ;  /* 0x0000081e0a069981 */ /* 0x000164000c1e1b00 */
[----:B0-----:R-:W-:-:S06]  /*7ff0*/  FMUL.FTZ R10, R14, R95 ;  /* 0x0000005f0e0a7220 */ /* 0x001fcc0000410000 */
[----:B------:R-:W0:Y:S01]  /*8000*/  MUFU.EX2 R10, R10 ;  /* 0x0000000a000a7308 */ /* 0x000e220000000800 */
[----:B------:R-:W-:-:S07]  /*8010*/  FMUL.FTZ R11, R14, R94 ;  /* 0x0000005e0e0b7220 */ /* 0x000fce0000410000 */
[----:B------:R-:W-:Y:S08]  /*8020*/  MUFU.SIN R189, R155 ;  /* 0x0000009b00bd7308 */ /* 0x000ff00000000400 */
[----:B------:R1:W-:Y:S08]  /*8030*/  MUFU.COS R163, R155 ;  /* 0x0000009b00a37308 */ /* 0x0003f00000000000 */
[----:B------:R-:W3:Y:S01]  /*8040*/  MUFU.EX2 R15, R15 ;  /* 0x0000000f000f7308 */ /* 0x000ee20000000800 */
[----:B-1----:R-:W-:-:S02]  /*8050*/  FMUL.FTZ R155, R14, R92 ;  /* 0x0000005c0e9b7220 */ /* 0x002fc40000410000 */
[----:B0-----:R-:W-:-:S05]  /*8060*/  FMUL.FTZ R206, R10, R206 ;  /* 0x000000ce0ace7220 */ /* 0x001fca0000410000 */
[----:B------:R-:W-:Y:S01]  /*8070*/  MUFU.SIN R187, R156 ;  /* 0x0000009c00bb7308 */ /* 0x000fe20000000400 */
[----:B------:R-:W-:-:S07]  /*8080*/  FMUL.FTZ R205, R10, R205 ;  /* 0x000000cd0acd7220 */ /* 0x000fce0000410000 */
[----:B------:R-:W-:Y:S01]  /*8090*/  MUFU.COS R188, R156 ;  /* 0x0000009c00bc7308 */ /* 0x000fe20000000000 */
[----:B------:R-:W-:-:S07]  /*80a0*/  FMUL.FTZ R10, R14, R90 ;  /* 0x0000005a0e0a7220 */ /* 0x000fce0000410000 */
[----:B------:R-:W0:Y:S01]  /*80b0*/  MUFU.EX2 R156, R155 ;  /* 0x0000009b009c7308 */ /* 0x000e220000000800 */
[----:B------:R-:W-:-:S07]  /*80c0*/  FMUL.FTZ R202, R154, R202 ;  /* 0x000000ca9aca7220 */ /* 0x000fce0000410000 */
[----:B------:R-:W1:Y:S01]  /*80d0*/  MUFU.EX2 R11, R11 ;  /* 0x0000000b000b7308 */ /* 0x000e620000000800 */
[----:B------:R-:W-:Y:S02]  /*80e0*/  FMUL.FTZ R201, R154, R201 ;  /* 0x000000c99ac97220 */ /* 0x000fe40000410000 */
[-C--:B--2---:R-:W-:Y:S02]  /*80f0*/  FMUL.FTZ R162, R0, R97.reuse ;  /* 0x0000006100a27220 */ /* 0x084fe40000410000 */
[----:B------:R-:W-:Y:S02]  /*8100*/  FMUL.FTZ R154, R16, R97 ;  /* 0x00000061109a7220 */ /* 0x000fe40000410000 */
[----:B---3--:R-:W-:Y:S01]  /*8110*/  FMUL.FTZ R207, R15, R207 ;  /* 0x000000cf0fcf7220 */ /* 0x008fe20000410000 */
[----:B------:R-:W2:Y:S01]  /*8120*/  MUFU.EX2 R10, R10 ;  /* 0x0000000a000a7308 */ /* 0x000ea20000000800 */
[C---:B------:R-:W-:Y:S02]  /*8130*/  FMUL.FTZ R245, R113.reuse, R162 ;  /* 0x000000a271f57220 */ /* 0x040fe40000410000 */
[----:B------:R-:W-:-:S02]  /*8140*/  FMUL.FTZ R247, R113, R154 ;  /* 0x0000009a71f77220 */ /* 0x000fc40000410000 */
[----:B------:R-:W-:Y:S02]  /*8150*/  FMUL.FTZ R208, R15, R208 ;  /* 0x000000d00fd07220 */ /* 0x000fe40000410000 */
[C---:B0-----:R-:W-:Y:S02]  /*8160*/  FMUL.FTZ R200, R156.reuse, R157 ;  /* 0x0000009d9cc87220 */ /* 0x041fe40000410000 */
[----:B------:R-:W-:Y:S02]  /*8170*/  FMUL.FTZ R199, R156, R199 ;  /* 0x000000c79cc77220 */ /* 0x000fe40000410000 */
[C---:B------:R-:W-:Y:S02]  /*8180*/  FMUL.FTZ R155, R207.reuse, R245 ;  /* 0x000000f5cf9b7220 */ /* 0x040fe40000410000 */
[----:B------:R-:W-:Y:S02]  /*8190*/  FMUL.FTZ R156, R207, R247 ;  /* 0x000000f7cf9c7220 */ /* 0x000fe40000410000 */
[----:B------:R-:W-:-:S02]  /*81a0*/  FMUL.FTZ R158, R14, R91 ;  /* 0x0000005b0e9e7220 */ /* 0x000fc40000410000 */
[C---:B-1----:R-:W-:Y:S02]  /*81b0*/  FMUL.FTZ R204, R11.reuse, R204 ;  /* 0x000000cc0bcc7220 */ /* 0x042fe40000410000 */
[----:B------:R-:W-:Y:S02]  /*81c0*/  FMUL.FTZ R203, R11, R203 ;  /* 0x000000cb0bcb7220 */ /* 0x000fe40000410000 */
[----:B------:R-:W-:Y:S02]  /*81d0*/  FMUL.FTZ R11, R14, R89 ;  /* 0x000000590e0b7220 */ /* 0x000fe40000410000 */
[----:B------:R-:W-:Y:S02]  /*81e0*/  FMUL.FTZ R243, R32, R96 ;  /* 0x0000006020f37220 */ /* 0x000fe40000410000 */
[----:B------:R-:W-:Y:S02]  /*81f0*/  FFMA.FTZ R155, R208, R247, -R155 ;  /* 0x000000f7d09b7223 */ /* 0x000fe4000001089b */
[----:B------:R-:W-:-:S02]  /*8200*/  FMUL.FTZ R15, R14, R88 ;  /* 0x000000580e0f7220 */ /* 0x000fc40000410000 */
[----:B------:R-:W-:Y:S02]  /*8210*/  FMUL.FTZ R239, R31, R96 ;  /* 0x000000601fef7220 */ /* 0x000fe40000410000 */
[----:B------:R-:W-:Y:S01]  /*8220*/  FFMA.FTZ R156, R208, R245, R156 ;  /* 0x000000f5d09c7223 */ /* 0x000fe2000001009c */
[----:B------:R0:W1:Y:S01]  /*8230*/  MUFU.EX2 R154, R11 ;  /* 0x0000000b009a7308 */ /* 0x0000620000000800 */
[----:B--2---:R-:W-:Y:S02]  /*8240*/  FMUL.FTZ R196, R10, R159 ;  /* 0x0000009f0ac47220 */ /* 0x004fe40000410000 */
[----:B------:R-:W-:-:S05]  /*8250*/  FFMA.FTZ R156, R112, R239, R156 ;  /* 0x000000ef709c7223 */ /* 0x000fca000001009c */
[----:B------:R-:W2:Y:S01]  /*8260*/  MUFU.EX2 R158, R158 ;  /* 0x0000009e009e7308 */ /* 0x000ea20000000800 */
[----:B0-----:R-:W-:Y:S02]  /*8270*/  FFMA.FTZ R11, R112, R243, R155 ;  /* 0x000000f3700b7223 */ /* 0x001fe4000001009b */
[C---:B------:R-:W-:Y:S02]  /*8280*/  FMUL.FTZ R157, R205.reuse, R156 ;  /* 0x0000009ccd9d7220 */ /* 0x040fe40000410000 */
[----:B------:R-:W-:-:S03]  /*8290*/  FMUL.FTZ R159, R205, R11 ;  /* 0x0000000bcd9f7220 */ /* 0x000fc60000410000 */
[----:B------:R-:W-:Y:S01]  /*82a0*/  MUFU.SIN R160, R192 ;  /* 0x000000c000a07308 */ /* 0x000fe20000000400 */
[----:B------:R-:W-:Y:S02]  /*82b0*/  FFMA.FTZ R159, R206, R156, R159 ;  /* 0x0000009cce9f7223 */ /* 0x000fe4000001009f */
[----:B------:R-:W-:-:S05]  /*82c0*/  FMUL.FTZ R242, R29, R95 ;  /* 0x0000005f1df27220 */ /* 0x000fca0000410000 */
[----:B------:R-:W0:Y:S01]  /*82d0*/  MUFU.EX2 R15, R15 ;  /* 0x0000000f000f7308 */ /* 0x000e220000000800 */
[----:B------:R-:W-:Y:S02]  /*82e0*/  FFMA.FTZ R157, R206, R11, -R157 ;  /* 0x0000000bce9d7223 */ /* 0x000fe4000001089d */
[----:B------:R-:W-:Y:S02]  /*82f0*/  FMUL.FTZ R156, R30, R95 ;  /* 0x0000005f1e9c7220 */ /* 0x000fe40000410000 */
[C---:B------:R-:W-:Y:S02]  /*8300*/  FFMA.FTZ R159, R111.reuse, R242, R159 ;  /* 0x000000f26f9f7223 */ /* 0x040fe4000001009f */
[----:B------:R-:W-:Y:S01]  /*8310*/  FFMA.FTZ R157, R111, R156, R157 ;  /* 0x0000009c6f9d7223 */ /* 0x000fe2000001009d */
[----:B------:R-:W3:Y:S01]  /*8320*/  MUFU.COS R192, R192 ;  /* 0x000000c000c07308 */ /* 0x000ee20000000000 */
[C---:B-1----:R-:W-:Y:S02]  /*8330*/  FMUL.FTZ R194, R154.reuse, R161 ;  /* 0x000000a19ac27220 */ /* 0x042fe40000410000 */
[----:B------:R-:W-:-:S02]  /*8340*/  FMUL.FTZ R193, R154, R193 ;  /* 0x000000c19ac17220 */ /* 0x000fc40000410000 */
[C---:B--2---:R-:W-:Y:S02]  /*8350*/  FMUL.FTZ R198, R158.reuse, R198 ;  /* 0x000000c69ec67220 */ /* 0x044fe40000410000 */
[----:B------:R-:W-:Y:S02]  /*8360*/  FMUL.FTZ R197, R158, R197 ;  /* 0x000000c59ec57220 */ /* 0x000fe40000410000 */
[C---:B------:R-:W-:Y:S02]  /*8370*/  FMUL.FTZ R154, R203.reuse, R159 ;  /* 0x0000009fcb9a7220 */ /* 0x040fe40000410000 */
[-C--:B------:R-:W-:Y:S02]  /*8380*/  FMUL.FTZ R158, R203, R157.reuse ;  /* 0x0000009dcb9e7220 */ /* 0x080fe40000410000 */
[----:B0-----:R-:W-:Y:S02]  /*8390*/  FMUL.FTZ R191, R15, R160 ;  /* 0x000000a00fbf7220 */ /* 0x001fe40000410000 */
[----:B------:R-:W-:-:S02]  /*83a0*/  FFMA.FTZ R160, R204, R157, -R154 ;  /* 0x0000009dcca07223 */ /* 0x000fc4000001089a */
[----:B------:R-:W-:Y:S02]  /*83b0*/  FFMA.FTZ R154, R204, R159, R158 ;  /* 0x0000009fcc9a7223 */ /* 0x000fe4000001009e */
[-C--:B------:R-:W-:Y:S02]  /*83c0*/  FMUL.FTZ R157, R27, R94.reuse ;  /* 0x0000005e1b9d7220 */ /* 0x080fe40000410000 */
[----:B------:R-:W-:Y:S02]  /*83d0*/  FMUL.FTZ R159, R28, R94 ;  /* 0x0000005e1c9f7220 */ /* 0x000fe40000410000 */
[----:B------:R-:W-:Y:S02]  /*83e0*/  FMUL.FTZ R195, R10, R195 ;  /* 0x000000c30ac37220 */ /* 0x000fe40000410000 */
[----:B------:R-:W-:Y:S02]  /*83f0*/  FMUL.FTZ R10, R14, R87 ;  /* 0x000000570e0a7220 */ /* 0x000fe40000410000 */
[----:B------:R-:W-:-:S02]  /*8400*/  FMUL.FTZ R158, R84, UR44 ;  /* 0x0000002c549e7c20 */ /* 0x000fc40008410000 */
[C---:B------:R-:W-:Y:S02]  /*8410*/  FFMA.FTZ R161, R110.reuse, R157, R154 ;  /* 0x0000009d6ea17223 */ /* 0x040fe4000001009a */
[----:B------:R-:W-:Y:S01]  /*8420*/  FFMA.FTZ R160, R110, R159, R160 ;  /* 0x0000009f6ea07223 */ /* 0x000fe200000100a0 */
[----:B------:R-:W-:Y:S01]  /*8430*/  MUFU.SIN R185, R164 ;  /* 0x000000a400b97308 */ /* 0x000fe20000000400 */
[----:B---3--:R-:W-:Y:S02]  /*8440*/  FMUL.FTZ R192, R15, R192 ;  /* 0x000000c00fc07220 */ /* 0x008fe40000410000 */
[C---:B------:R-:W-:Y:S02]  /*8450*/  FMUL.FTZ R11, R14.reuse, R86 ;  /* 0x000000560e0b7220 */ /* 0x040fe40000410000 */
[----:B------:R-:W-:Y:S02]  /*8460*/  FMUL.FTZ R15, R14, R85 ;  /* 0x000000550e0f7220 */ /* 0x000fe40000410000 */
[----:B------:R-:W-:Y:S01]  /*8470*/  FMUL.FTZ R165, R201, R161 ;  /* 0x000000a1c9a57220 */ /* 0x000fe20000410000 */
[----:B------:R0:W-:Y:S03]  /*8480*/  MUFU.COS R155, R164 ;  /* 0x000000a4009b7308 */ /* 0x0001e60000000000 */
[----:B------:R-:W-:-:S02]  /*8490*/  FFMA.FTZ R165, R202, R160, -R165 ;  /* 0x000000a0caa57223 */ /* 0x000fc400000108a5 */
[----:B0-----:R-:W-:-:S03]  /*84a0*/  FMUL.RZ R164, R158, 0.15915493667125701904 ;  /* 0x3e22f9839ea47820 */ /* 0x001fc6000040c000 */
[----:B------:R-:W0:Y:S01]  /*84b0*/  MUFU.EX2 R10, R10 ;  /* 0x0000000a000a7308 */ /* 0x000e220000000800 */
[----:B------:R-:W-:Y:S02]  /*84c0*/  FMUL.FTZ R158, R201, R160 ;  /* 0x000000a0c99e7220 */ /* 0x000fe40000410000 */
[----:B------:R-:W-:Y:S02]  /*84d0*/  FMUL.FTZ R160, R25, R93 ;  /* 0x0000005d19a07220 */ /* 0x000fe40000410000 */
[----:B------:R-:W-:-:S03]  /*84e0*/  FFMA.FTZ R161, R202, R161, R158 ;  /* 0x000000a1caa17223 */ /* 0x000fc6000001009e */
[----:B------:R1:W2:Y:S01]  /*84f0*/  MUFU.EX2 R154, R15 ;  /* 0x0000000f009a7308 */ /* 0x0002a20000000800 */
[----:B------:R-:W-:Y:S02]  /*8500*/  FMUL.FTZ R158, R26, R93 ;  /* 0x0000005d1a9e7220 */ /* 0x000fe40000410000 */
[----:B------:R-:W-:-:S05]  /*8510*/  FFMA.FTZ R161, R109, R160, R161 ;  /* 0x000000a06da17223 */ /* 0x000fca00000100a1 */
[----:B------:R-:W3:Y:S01]  /*8520*/  MUFU.EX2 R11, R11 ;  /* 0x0000000b000b7308 */ /* 0x000ee20000000800 */
[----:B------:R-:W-:Y:S02]  /*8530*/  FFMA.FTZ R165, R109, R158, R165 ;  /* 0x0000009e6da57223 */ /* 0x000fe400000100a5 */
[C---:B-1----:R-:W-:Y:S02]  /*8540*/  FMUL.FTZ R15, R199.reuse, R161 ;  /* 0x000000a1c70f7220 */ /* 0x042fe40000410000 */
[-C--:B------:R-:W-:Y:S02]  /*8550*/  FMUL.FTZ R162, R199, R165.reuse ;  /* 0x000000a5c7a27220 */ /* 0x080fe40000410000 */
[----:B------:R-:W-:Y:S02]  /*8560*/  FFMA.FTZ R165, R200, R165, -R15 ;  /* 0x000000a5c8a57223 */ /* 0x000fe4000001080f */
[C---:B0-----:R-:W-:Y:S02]  /*8570*/  FMUL.FTZ R190, R10.reuse, R163 ;  /* 0x000000a30abe7220 */ /* 0x041fe40000410000 */
[----:B------:R-:W-:-:S02]  /*8580*/  FMUL.FTZ R189, R10, R189 ;  /* 0x000000bd0abd7220 */ /* 0x000fc40000410000 */
[----:B------:R-:W-:Y:S02]  /*8590*/  FMUL.FTZ R15, R5, R207 ;  /* 0x000000cf050f7220 */ /* 0x000fe40000410000 */
[----:B------:R-:W-:Y:S02]  /*85a0*/  FMUL.FTZ R10, R14, R84 ;  /* 0x000000540e0a7220 */ /* 0x000fe40000410000 */
[----:B------:R-:W-:Y:S02]  /*85b0*/  FFMA.FTZ R162, R200, R161, R162 ;  /* 0x000000a1c8a27223 */ /* 0x000fe400000100a2 */
[C---:B--2---:R-:W-:Y:S02]  /*85c0*/  FMUL.FTZ R186, R154.reuse, R155 ;  /* 0x0000009b9aba7220 */ /* 0x044fe40000410000 */
[----:B------:R-:W-:Y:S02]  /*85d0*/  FMUL.FTZ R185, R154, R185 ;  /* 0x000000b99ab97220 */ /* 0x000fe40000410000 */
[----:B------:R-:W-:-:S02]  /*85e0*/  FMUL.FTZ R161, R23, R92 ;  /* 0x0000005c17a17220 */ /* 0x000fc40000410000 */
[----:B------:R-:W-:Y:S02]  /*85f0*/  FMUL.FTZ R154, R4, R207 ;  /* 0x000000cf049a7220 */ /* 0x000fe40000410000 */
[----:B------:R-:W-:Y:S01]  /*8600*/  FMUL.FTZ R163, R24, R92 ;  /* 0x0000005c18a37220 */ /* 0x000fe20000410000 */
[----:B------:R-:W-:Y:S01]  /*8610*/  MUFU.SIN R183, R164 ;  /* 0x000000a400b77308 */ /* 0x000fe20000000400 */
[C---:B---3--:R-:W-:Y:S02]  /*8620*/  FMUL.FTZ R188, R11.reuse, R188 ;  /* 0x000000bc0bbc7220 */ /* 0x048fe40000410000 */
[----:B------:R-:W-:Y:S02]  /*8630*/  FMUL.FTZ R187, R11, R187 ;  /* 0x000000bb0bbb7220 */ /* 0x000fe40000410000 */
[----:B------:R-:W-:-:S03]  /*8640*/  FFMA.FTZ R15, R4, R208, -R15 ;  /* 0x000000d0040f7223 */ /* 0x000fc6000001080f */
[----:B------:R0:W-:Y:S01]  /*8650*/  MUFU.COS R11, R164 ;  /* 0x000000a4000b7308 */ /* 0x0001e20000000000 */
[----:B------:R-:W-:-:S07]  /*8660*/  FFMA.FTZ R154, R5, R208, R154 ;  /* 0x000000d0059a7223 */ /* 0x000fce000001009a */
[----:B------:R-:W1:Y:S01]  /*8670*/  MUFU.EX2 R10, R10 ;  /* 0x0000000a000a7308 */ /* 0x000e620000000800 */
[C---:B0-----:R-:W-:Y:S02]  /*8680*/  FFMA.FTZ R164, R108.reuse, R161, R162 ;  /* 0x000000a16ca47223 */ /* 0x041fe400000100a2 */
[----:B------:R-:W-:Y:S02]  /*8690*/  FFMA.FTZ R162, R108, R163, R165 ;  /* 0x000000a36ca27223 */ /* 0x000fe400000100a5 */
[C---:B------:R-:W-:Y:S02]  /*86a0*/  FMUL.FTZ R165, R205.reuse, R15 ;  /* 0x0000000fcda57220 */ /* 0x040fe40000410000 */
[-C--:B------:R-:W-:Y:S02]  /*86b0*/  FMUL.FTZ R155, R205, R154.reuse ;  /* 0x0000009acd9b7220 */ /* 0x080fe40000410000 */
[----:B------:R-:W-:Y:S02]  /*86c0*/  FFMA.FTZ R165, R206, R154, R165 ;  /* 0x0000009acea57223 */ /* 0x000fe400000100a5 */
[----:B------:R-:W-:-:S02]  /*86d0*/  FMUL.FTZ R169, R197, R162 ;  /* 0x000000a2c5a97220 */ /* 0x000fc40000410000 */
[-C--:B------:R-:W-:Y:S02]  /*86e0*/  FMUL.FTZ R167, R197, R164.reuse ;  /* 0x000000a4c5a77220 */ /* 0x080fe40000410000 */
[----:B------:R-:W-:Y:S02]  /*86f0*/  FFMA.FTZ R155, R206, R15, -R155 ;  /* 0x0000000fce9b7223 */ /* 0x000fe4000001089b */
[----:B------:R-:W-:Y:S02]  /*8700*/  FMUL.FTZ R15, R203, R165 ;  /* 0x000000a5cb0f7220 */ /* 0x000fe40000410000 */
[C---:B------:R-:W-:Y:S02]  /*8710*/  FFMA.FTZ R169, R198.reuse, R164, R169 ;  /* 0x000000a4c6a97223 */ /* 0x040fe400000100a9 */
[----:B------:R-:W-:Y:S02]  /*8720*/  FFMA.FTZ R167, R198, R162, -R167 ;  /* 0x000000a2c6a77223 */ /* 0x000fe400000108a7 */
[----:B------:R-:W-:-:S02]  /*8730*/  FMUL.FTZ R164, R21, R91 ;  /* 0x0000005b15a47220 */ /* 0x000fc40000410000 */
[----:B------:R-:W-:Y:S02]  /*8740*/  FMUL.FTZ R162, R22, R91 ;  /* 0x0000005b16a27220 */ /* 0x000fe40000410000 */
[-C--:B------:R-:W-:Y:S02]  /*8750*/  FMUL.FTZ R154, R203, R155.reuse ;  /* 0x0000009bcb9a7220 */ /* 0x080fe40000410000 */
[----:B------:R-:W-:Y:S02]  /*8760*/  FFMA.FTZ R15, R204, R155, -R15 ;  /* 0x0000009bcc0f7223 */ /* 0x000fe4000001080f */
[C---:B------:R-:W-:Y:S02]  /*8770*/  FFMA.FTZ R169, R107.reuse, R164, R169 ;  /* 0x000000a46ba97223 */ /* 0x040fe400000100a9 */
[----:B------:R-:W-:Y:S02]  /*8780*/  FFMA.FTZ R167, R107, R162, R167 ;  /* 0x000000a26ba77223 */ /* 0x000fe400000100a7 */
[----:B-1----:R-:W-:-:S02]  /*8790*/  FMUL.FTZ R184, R10, R11 ;  /* 0x0000000b0ab87220 */ /* 0x002fc40000410000 */
[----:B------:R-:W-:Y:S02]  /*87a0*/  FFMA.FTZ R154, R204, R165, R154 ;  /* 0x000000a5cc9a7223 */ /* 0x000fe4000001009a */
[----:B------:R-:W-:Y:S02]  /*87b0*/  FMUL.FTZ R11, R201, R15 ;  /* 0x0000000fc90b7220 */ /* 0x000fe40000410000 */
[C---:B------:R-:W-:Y:S02]  /*87c0*/  FMUL.FTZ R155, R195.reuse, R169 ;  /* 0x000000a9c39b7220 */ /* 0x040fe40000410000 */
[----:B------:R-:W-:Y:S02]  /*87d0*/  FMUL.FTZ R183, R10, R183 ;  /* 0x000000b70ab77220 */ /* 0x000fe40000410000 */
[----:B------:R-:W-:Y:S02]  /*87e0*/  FMUL.FTZ R10, R195, R167 ;  /* 0x000000a7c30a7220 */ /* 0x000fe40000410000 */
[----:B------:R-:W-:-:S02]  /*87f0*/  FFMA.FTZ R11, R202, R154, R11 ;  /* 0x0000009aca0b7223 */ /* 0x000fc4000001000b */
[----:B------:R-:W-:Y:S02]  /*8800*/  FMUL.FTZ R154, R201, R154 ;  /* 0x0000009ac99a7220 */ /* 0x000fe40000410000 */
[----:B------:R-:W-:Y:S02]  /*8810*/  FFMA.FTZ R155, R196, R167, -R155 ;  /* 0x000000a7c49b7223 */ /* 0x000fe4000001089b */
[-C--:B------:R-:W-:Y:S02]  /*8820*/  FMUL.FTZ R167, R20, R90.reuse ;  /* 0x0000005a14a77220 */ /* 0x080fe40000410000 */
[----:B------:R-:W-:Y:S02]  /*8830*/  FFMA.FTZ R10, R196, R169, R10 ;  /* 0x000000a9c40a7223 */ /* 0x000fe4000001000a */
[----:B------:R-:W-:Y:S02]  /*8840*/  FMUL.FTZ R165, R19, R90 ;  /* 0x0000005a13a57220 */ /* 0x000fe40000410000 */
[----:B------:R-:W-:-:S02]  /*8850*/  FFMA.FTZ R154, R202, R15, -R154 ;  /* 0x0000000fca9a7223 */ /* 0x000fc4000001089a */
[C---:B------:R-:W-:Y:S02]  /*8860*/  FMUL.FTZ R15, R199.reuse, R11 ;  /* 0x0000000bc70f7220 */ /* 0x040fe40000410000 */
[C---:B------:R-:W-:Y:S02]  /*8870*/  FFMA.FTZ R155, R106.reuse, R167, R155 ;  /* 0x000000a76a9b7223 */ /* 0x040fe4000001009b */
[----:B------:R-:W-:Y:S02]  /*8880*/  FFMA.FTZ R166, R106, R165, R10 ;  /* 0x000000a56aa67223 */ /* 0x000fe4000001000a */
[-C--:B------:R-:W-:Y:S02]  /*8890*/  FMUL.FTZ R10, R199, R154.reuse ;  /* 0x0000009ac70a7220 */ /* 0x080fe40000410000 */
[----:B------:R-:W-:Y:S02]  /*88a0*/  FFMA.FTZ R15, R200, R154, -R15 ;  /* 0x0000009ac80f7223 */ /* 0x000fe4000001080f */
[----:B------:R-:W-:-:S02]  /*88b0*/  FMUL.FTZ R169, R193, R155 ;  /* 0x0000009bc1a97220 */ /* 0x000fc40000410000 */
[-C--:B------:R-:W-:Y:S02]  /*88c0*/  FMUL.FTZ R154, R193, R166.reuse ;  /* 0x000000a6c19a7220 */ /* 0x080fe40000410000 */
[----:B------:R-:W-:Y:S02]  /*88d0*/  FFMA.FTZ R10, R200, R11, R10 ;  /* 0x0000000bc80a7223 */ /* 0x000fe4000001000a */
[C---:B------:R-:W-:Y:S02]  /*88e0*/  FFMA.FTZ R169, R194.reuse, R166, R169 ;  /* 0x000000a6c2a97223 */ /* 0x040fe400000100a9 */
[----:B------:R-:W-:Y:S02]  /*88f0*/  FMUL.FTZ R168, R17, R89 ;  /* 0x0000005911a87220 */ /* 0x000fe40000410000 */
[----:B------:R-:W-:Y:S02]  /*8900*/  FFMA.FTZ R154, R194, R155, -R154 ;  /* 0x0000009bc29a7223 */ /* 0x000fe4000001089a */
[----:B------:R-:W-:-:S02]  /*8910*/  FMUL.FTZ R166, R18, R89 ;  /* 0x0000005912a67220 */ /* 0x000fc40000410000 */
[----:B------:R-:W-:Y:S02]  /*8920*/  FMUL.FTZ R155, R197, R15 ;  /* 0x0000000fc59b7220 */ /* 0x000fe40000410000 */
[----:B------:R-:W-:Y:S02]  /*8930*/  FFMA.FTZ R169, R105, R168, R169 ;  /* 0x000000a869a97223 */ /* 0x000fe400000100a9 */
[----:B------:R-:W-:Y:S02]  /*8940*/  FMUL.FTZ R11, R197, R10 ;  /* 0x0000000ac50b7220 */ /* 0x000fe40000410000 */
[----:B------:R-:W-:Y:S02]  /*8950*/  FFMA.FTZ R154, R105, R166, R154 ;  /* 0x000000a6699a7223 */ /* 0x000fe4000001009a */
[----:B------:R-:W-:Y:S02]  /*8960*/  FFMA.FTZ R155, R198, R10, R155 ;  /* 0x0000000ac69b7223 */ /* 0x000fe4000001009b */
[----:B------:R-:W-:-:S02]  /*8970*/  FMUL.FTZ R171, R191, R169 ;  /* 0x000000a9bfab7220 */ /* 0x000fc40000410000 */
[----:B------:R-:W-:Y:S02]  /*8980*/  FFMA.FTZ R11, R198, R15, -R11 ;  /* 0x0000000fc60b7223 */ /* 0x000fe4000001080b */
[-C--:B------:R-:W-:Y:S02]  /*8990*/  FMUL.FTZ R170, R191, R154.reuse ;  /* 0x0000009abfaa7220 */ /* 0x080fe40000410000 */
[----:B------:R-:W-:Y:S02]  /*89a0*/  FMUL.FTZ R15, R195, R155 ;  /* 0x0000009bc30f7220 */ /* 0x000fe40000410000 */
[C---:B------:R-:W-:Y:S02]  /*89b0*/  FFMA.FTZ R171, R192.reuse, R154, -R171 ;  /* 0x0000009ac0ab7223 */ /* 0x040fe400000108ab */
[----:B------:R-:W-:Y:S02]  /*89c0*/  FMUL.FTZ R231, R153, R88 ;  /* 0x0000005899e77220 */ /* 0x000fe40000410000 */
[----:B------:R-:W-:-:S02]  /*89d0*/  FFMA.FTZ R170, R192, R169, R170 ;  /* 0x000000a9c0aa7223 */ /* 0x000fc400000100aa */
[-C--:B------:R-:W-:Y:S02]  /*89e0*/  FFMA.FTZ R15, R196, R11.reuse, -R15 ;  /* 0x0000000bc40f7223 */ /* 0x080fe4000001080f */
[----:B------:R-:W-:Y:S02]  /*89f0*/  FMUL.FTZ R229, R152, R88 ;  /* 0x0000005898e57220 */ /* 0x000fe40000410000 */
[----:B------:R-:W-:Y:S02]  /*8a00*/  FMUL.FTZ R11, R195, R11 ;  /* 0x0000000bc30b7220 */ /* 0x000fe40000410000 */
[C---:B------:R-:W-:Y:S02]  /*8a10*/  FFMA.FTZ R171, R104.reuse, R231, R171 ;  /* 0x000000e768ab7223 */ /* 0x040fe400000100ab */
[----:B------:R-:W-:Y:S02]  /*8a20*/  FMUL.FTZ R10, R83, UR44 ;  /* 0x0000002c530a7c20 */ /* 0x000fe40008410000 */
[----:B------:R-:W-:-:S02]  /*8a30*/  FFMA.FTZ R170, R104, R229, R170 ;  /* 0x000000e568aa7223 */ /* 0x000fc400000100aa */
[----:B------:R-:W-:Y:S02]  /*8a40*/  FFMA.FTZ R11, R196, R155, R11 ;  /* 0x0000009bc40b7223 */ /* 0x000fe4000001000b */
[C---:B------:R-:W-:Y:S02]  /*8a50*/  FMUL.FTZ R169, R189.reuse, R171 ;  /* 0x000000abbda97220 */ /* 0x040fe40000410000 */
[----:B------:R-:W-:Y:S02]  /*8a60*/  FMUL.RZ R172, R10, 0.15915493667125701904 ;  /* 0x3e22f9830aac7820 */ /* 0x000fe4000040c000 */
[----:B------:R-:W-:Y:S02]  /*8a70*/  FMUL.FTZ R155, R189, R170 ;  /* 0x000000aabd9b7220 */ /* 0x000fe40000410000 */
[C---:B------:R-:W-:Y:S02]  /*8a80*/  FMUL.FTZ R10, R193.reuse, R11 ;  /* 0x0000000bc10a7220 */ /* 0x040fe40000410000 */
[----:B------:R-:W-:-:S02]  /*8a90*/  FMUL.FTZ R154, R193, R15 ;  /* 0x0000000fc19a7220 */ /* 0x000fc40000410000 */
[----:B------:R-:W-:Y:S02]  /*8aa0*/  FFMA.FTZ R169, R190, R170, R169 ;  /* 0x000000aabea97223 */ /* 0x000fe400000100a9 */
[----:B------:R-:W-:Y:S02]  /*8ab0*/  FMUL.FTZ R232, R150, R87 ;  /* 0x0000005796e87220 */ /* 0x000fe40000410000 */
[----:B------:R-:W-:Y:S02]  /*8ac0*/  FFMA.FTZ R171, R190, R171, -R155 ;  /* 0x000000abbeab7223 */ /* 0x000fe4000001089b */
[----:B------:R-:W-:Y:S02]  /*8ad0*/  FMUL.FTZ R230, R151, R87 ;  /* 0x0000005797e67220 */ /* 0x000fe40000410000 */
[C---:B------:R-:W-:Y:S02]  /*8ae0*/  FFMA.FTZ R15, R194.reuse, R15, -R10 ;  /* 0x0000000fc20f7223 */ /* 0x040fe4000001080a */
[----:B------:R-:W-:-:S02]  /*8af0*/  FFMA.FTZ R154, R194, R11, R154 ;  /* 0x0000000bc29a7223 */ /* 0x000fc4000001009a */
[----:B------:R-:W-:Y:S02]  /*8b00*/  FMUL.FTZ R10, R82, UR44 ;  /* 0x0000002c520a7c20 */ /* 0x000fe40008410000 */
[C---:B------:R-:W-:Y:S02]  /*8b10*/  FFMA.FTZ R170, R103.reuse, R232, R169 ;  /* 0x000000e867aa7223 */ /* 0x040fe400000100a9 */
[----:B------:R-:W-:Y:S02]  /*8b20*/  FFMA.FTZ R171, R103, R230, R171 ;  /* 0x000000e667ab7223 */ /* 0x000fe400000100ab */
[----:B------:R-:W-:Y:S02]  /*8b30*/  FMUL.FTZ R155, R191, R154 ;  /* 0x0000009abf9b7220 */ /* 0x000fe40000410000 */
[----:B------:R-:W-:Y:S02]  /*8b40*/  FMUL.RZ R179, R10, 0.15915493667125701904 ;  /* 0x3e22f9830ab37820 */ /* 0x000fe4000040c000 */
[----:B------:R-:W-:-:S02]  /*8b50*/  FMUL.FTZ R10, R187, R170 ;  /* 0x000000aabb0a7220 */ /* 0x000fc40000410000 */
[----:B------:R-:W-:Y:S02]  /*8b60*/  FMUL.FTZ R169, R191, R15 ;  /* 0x0000000fbfa97220 */ /* 0x000fe40000410000 */
[----:B------:R-:W-:Y:S02]  /*8b70*/  FMUL.FTZ R173, R187, R171 ;  /* 0x000000abbbad7220 */ /* 0x000fe40000410000 */
[----:B------:R-:W-:Y:S02]  /*8b80*/  FFMA.FTZ R155, R192, R15, -R155 ;  /* 0x0000000fc09b7223 */ /* 0x000fe4000001089b */
[----:B------:R-:W-:Y:S02]  /*8b90*/  FFMA.FTZ R171, R188, R171, -R10 ;  /* 0x000000abbcab7223 */ /* 0x000fe4000001080a */
[----:B------:R-:W-:Y:S02]  /*8ba0*/  FFMA.FTZ R169, R192, R154, R169 ;  /* 0x0000009ac0a97223 */ /* 0x000fe400000100a9 */
[----:B------:R-:W-:-:S02]  /*8bb0*/  FMUL.FTZ R10, R14, R83 ;  /* 0x000000530e0a7220 */ /* 0x000fc40000410000 */
[----:B------:R-:W-:Y:S02]  /*8bc0*/  FFMA.FTZ R173, R188, R170, R173 ;  /* 0x000000aabcad7223 */ /* 0x000fe400000100ad */
[-C--:B------:R-:W-:Y:S02]  /*8bd0*/  FMUL.FTZ R233, R148, R86.reuse ;  /* 0x0000005694e97220 */ /* 0x080fe40000410000 */
[----:B------:R-:W-:Y:S02]  /*8be0*/  FMUL.FTZ R154, R189, R155 ;  /* 0x0000009bbd9a7220 */ /* 0x000fe40000410000 */
[----:B------:R-:W-:Y:S02]  /*8bf0*/  FMUL.FTZ R235, R149, R86 ;  /* 0x0000005695eb7220 */ /* 0x000fe40000410000 */
[----:B------:R-:W-:Y:S01]  /*8c00*/  FFMA.FTZ R173, R102, R233, R173 ;  /* 0x000000e966ad7223 */ /* 0x000fe200000100ad */
[----:B------:R-:W-:Y:S01]  /*8c10*/  MUFU.COS R11, R172 ;  /* 0x000000ac000b7308 */ /* 0x000fe20000000000 */
[----:B------:R-:W-:-:S02]  /*8c20*/  FFMA.FTZ R170, R190, R169, R154 ;  /* 0x000000a9beaa7223 */ /* 0x000fc4000001009a */
[----:B------:R-:W-:Y:S02]  /*8c30*/  FMUL.FTZ R169, R189, R169 ;  /* 0x000000a9bda97220 */ /* 0x000fe40000410000 */
[----:B------:R-:W-:-:S03]  /*8c40*/  FFMA.FTZ R171, R102, R235, R171 ;  /* 0x000000eb66ab7223 */ /* 0x000fc600000100ab */
[----:B------:R-:W0:Y:S01]  /*8c50*/  MUFU.EX2 R10, R10 ;  /* 0x0000000a000a7308 */ /* 0x000e220000000800 */
[----:B------:R-:W-:Y:S02]  /*8c60*/  FFMA.FTZ R169, R190, R155, -R169 ;  /* 0x0000009bbea97223 */ /* 0x000fe400000108a9 */
[----:B------:R-:W-:-:S05]  /*8c70*/  FMUL.FTZ R154, R187, R170 ;  /* 0x000000aabb9a7220 */ /* 0x000fca0000410000 */
[----:B------:R1:W2:Y:S01]  /*8c80*/  MUFU.SIN R181, R172 ;  /* 0x000000ac00b57308 */ /* 0x0002a20000000400 */
[----:B------:R-:W-:Y:S02]  /*8c90*/  FMUL.FTZ R14, R14, R82 ;  /* 0x000000520e0e7220 */ /* 0x000fe40000410000 */
[----:B------:R-:W-:Y:S02]  /*8ca0*/  FMUL.FTZ R234, R147, R85 ;  /* 0x0000005593ea7220 */ /* 0x000fe40000410000 */
[C---:B-1----:R-:W-:Y:S02]  /*8cb0*/  FMUL.FTZ R172, R185.reuse, R173 ;  /* 0x000000adb9ac7220 */ /* 0x042fe40000410000 */
[----:B------:R-:W-:Y:S02]  /*8cc0*/  FFMA.FTZ R155, R188, R169, -R154 ;  /* 0x000000a9bc9b7223 */ /* 0x000fe4000001089a */
[-C--:B------:R-:W-:Y:S02]  /*8cd0*/  FFMA.FTZ R172, R186, R171.reuse, -R172 ;  /* 0x000000abbaac7223 */ /* 0x080fe400000108ac */
[----:B------:R-:W-:-:S02]  /*8ce0*/  FMUL.FTZ R171, R185, R171 ;  /* 0x000000abb9ab7220 */ /* 0x000fc40000410000 */
[----:B------:R-:W-:Y:S01]  /*8cf0*/  FMUL.FTZ R169, R187, R169 ;  /* 0x000000a9bba97220 */ /* 0x000fe20000410000 */
[----:B------:R-:W-:Y:S01]  /*8d00*/  MUFU.COS R15, R179 ;  /* 0x000000b3000f7308 */ /* 0x000fe20000000000 */
[----:B------:R-:W-:Y:S02]  /*8d10*/  FFMA.FTZ R171, R186, R173, R171 ;  /* 0x000000adbaab7223 */ /* 0x000fe400000100ab */
[----:B------:R-:W-:Y:S02]  /*8d20*/  FMUL.FTZ R154, R146, R85 ;  /* 0x00000055929a7220 */ /* 0x000fe40000410000 */
[C---:B------:R-:W-:Y:S02]  /*8d30*/  FFMA.FTZ R172, R101.reuse, R234, R172 ;  /* 0x000000ea65ac7223 */ /* 0x040fe400000100ac */
[----:B------:R-:W-:Y:S01]  /*8d40*/  FFMA.FTZ R169, R188, R170, R169 ;  /* 0x000000aabca97223 */ /* 0x000fe200000100a9 */
[----:B------:R-:W1:Y:S01]  /*8d50*/  MUFU.EX2 R14, R14 ;  /* 0x0000000e000e7308 */ /* 0x000e620000000800 */
[----:B------:R-:W-:-:S02]  /*8d60*/  FFMA.FTZ R171, R101, R154, R171 ;  /* 0x0000009a65ab7223 */ /* 0x000fc400000100ab */
[----:B------:R-:W-:-:S05]  /*8d70*/  FMUL.FTZ R170, R183, R172 ;  /* 0x000000acb7aa7220 */ /* 0x000fca0000410000 */
[----:B------:R-:W3:Y:S01]  /*8d80*/  MUFU.SIN R179, R179 ;  /* 0x000000b300b37308 */ /* 0x000ee20000000400 */
[----:B0-----:R-:W-:Y:S02]  /*8d90*/  FMUL.FTZ R182, R10, R11 ;  /* 0x0000000b0ab67220 */ /* 0x001fe40000410000 */
[----:B------:R-:W-:Y:S02]  /*8da0*/  FMUL.FTZ R11, R185, R169 ;  /* 0x000000a9b90b7220 */ /* 0x000fe40000410000 */
[----:B------:R-:W-:Y:S02]  /*8db0*/  FFMA.FTZ R170, R184, R171, R170 ;  /* 0x000000abb8aa7223 */ /* 0x000fe400000100aa */
[----:B--2---:R-:W-:Y:S02]  /*8dc0*/  FMUL.FTZ R181, R10, R181 ;  /* 0x000000b50ab57220 */ /* 0x004fe40000410000 */
[----:B------:R-:W-:Y:S02]  /*8dd0*/  FMUL.FTZ R171, R183, R171 ;  /* 0x000000abb7ab7220 */ /* 0x000fe40000410000 */
[----:B------:R-:W-:-:S02]  /*8de0*/  FFMA.FTZ R10, R186, R155, -R11 ;  /* 0x0000009bba0a7223 */ /* 0x000fc4000001080b */
[----:B------:R-:W-:Y:S02]  /*8df0*/  FMUL.FTZ R237, R144, R84 ;  /* 0x0000005490ed7220 */ /* 0x000fe40000410000 */
[----:B------:R-:W-:Y:S02]  /*8e00*/  FMUL.FTZ R155, R185, R155 ;  /* 0x0000009bb99b7220 */ /* 0x000fe40000410000 */
[----:B------:R-:W-:Y:S02]  /*8e10*/  FFMA.FTZ R171, R184, R172, -R171 ;  /* 0x000000acb8ab7223 */ /* 0x000fe400000108ab */
[----:B------:R-:W-:Y:S02]  /*8e20*/  FMUL.FTZ R11, R145, R84 ;  /* 0x00000054910b7220 */ /* 0x000fe40000410000 */
[----:B------:R-:W-:Y:S02]  /*8e30*/  FFMA.FTZ R170, R100, R237, R170 ;  /* 0x000000ed64aa7223 */ /* 0x000fe400000100aa */
[----:B------:R-:W-:-:S02]  /*8e40*/  FFMA.FTZ R155, R186, R169, R155 ;  /* 0x000000a9ba9b7223 */ /* 0x000fc4000001009b */
[----:B-1----:R-:W-:Y:S02]  /*8e50*/  FMUL.FTZ R180, R14, R15 ;  /* 0x0000000f0eb47220 */ /* 0x002fe40000410000 */
[----:B------:R-:W-:Y:S02]  /*8e60*/  FFMA.FTZ R171, R100, R11, R171 ;  /* 0x0000000b64ab7223 */ /* 0x000fe400000100ab */
[----:B---3--:R-:W-:Y:S02]  /*8e70*/  FMUL.FTZ R179, R14, R179 ;  /* 0x000000b30eb37220 */ /* 0x008fe40000410000 */
        /* <DEDUP_REMOVED lines=8> */
[----:B------:R-:W-:Y:S01]  /*8f00*/  FFMA.FTZ R173, R182, R170, R173 ;  /* 0x000000aab6ad7223 */ /* 0x000fe200000100ad */
[----:B------:R-:W-:Y:S01]  /*8f10*/  ISETP.NE.AND P1, PT, R136, 0x1f, PT ;  /* 0x0000001f8800780c */ /* 0x000fe20003f25270 */
[----:B------:R-:W-:-:S02]  /*8f20*/  FFMA.FTZ R170, R99, R238, R169 ;  /* 0x000000ee63aa7223 */ /* 0x000fc400000100a9 */
[CC--:B------:R-:W-:Y:S02]  /*8f30*/  FMUL.FTZ R155, R181.reuse, R14.reuse ;  /* 0x0000000eb59b7220 */ /* 0x0c0fe40000410000 */
[-C--:B------:R-:W-:Y:S02]  /*8f40*/  FMUL.FTZ R169, R181, R15.reuse ;  /* 0x0000000fb5a97220 */ /* 0x080fe40000410000 */
[C---:B------:R-:W-:Y:S02]  /*8f50*/  FFMA.FTZ R15, R182.reuse, R15, -R155 ;  /* 0x0000000fb60f7223 */ /* 0x040fe4000001089b */
[----:B------:R-:W-:Y:S02]  /*8f60*/  FFMA.FTZ R169, R182, R14, R169 ;  /* 0x0000000eb6a97223 */ /* 0x000fe400000100a9 */
[C---:B------:R-:W-:Y:S02]  /*8f70*/  FMUL.FTZ R14, R179.reuse, R15 ;  /* 0x0000000fb30e7220 */ /* 0x040fe40000410000 */
[----:B------:R-:W-:-:S02]  /*8f80*/  FMUL.FTZ R210, R179, R169 ;  /* 0x000000a9b3d27220 */ /* 0x000fc40000410000 */
[C---:B------:R-:W-:Y:S02]  /*8f90*/  FFMA.FTZ R169, R180.reuse, R169, R14 ;  /* 0x000000a9b4a97223 */ /* 0x040fe4000001000e */
[----:B------:R-:W-:Y:S02]  /*8fa0*/  FFMA.FTZ R210, R180, R15, -R210 ;  /* 0x0000000fb4d27223 */ /* 0x000fe400000108d2 */
[----:B------:R0:W1:Y:S01]  /*8fb0*/  @P1 LDS.64 R14, [R136.X8+0x3558] ;  /* 0x00355800880e1984 */ /* 0x0000620000008a00 */
[----:B------:R-:W-:-:S04]  /*8fc0*/  FMUL.FTZ R10, R142, R83 ;  /* 0x000000538e0a7220 */ /* 0x000fc80000410000 */
[----:B------:R-:W-:Y:S02]  /*8fd0*/  FFMA.FTZ R173, R99, R10, R173 ;  /* 0x0000000a63ad7223 */ /* 0x000fe400000100ad */
[CC--:B------:R-:W-:Y:S02]  /*8fe0*/  FMUL.FTZ R172, R179.reuse, R170.reuse ;  /* 0x000000aab3ac7220 */ /* 0x0c0fe40000410000 */
[-C--:B------:R-:W-:Y:S01]  /*8ff0*/  FMUL.FTZ R171, R179, R173.reuse ;  /* 0x000000adb3ab7220 */ /* 0x080fe20000410000 */
[----:B------:R-:W-:Y:S01]  /*9000*/  BSSY B0, `(.L_x_9099) ;  /* 0x0000014000007945 */ /* 0x000fe20003800000 */
[C---:B------:R-:W-:Y:S02]  /*9010*/  FFMA.FTZ R172, R180.reuse, R173, R172 ;  /* 0x000000adb4ac7223 */ /* 0x040fe400000100ac */
[----:B------:R-:W-:Y:S02]  /*9020*/  FFMA.FTZ R171, R180, R170, -R171 ;  /* 0x000000aab4ab7223 */ /* 0x000fe400000108ab */
[----:B------:R-:W-:-:S02]  /*9030*/  FMUL.FTZ R241, R141, R82 ;  /* 0x000000528df17220 */ /* 0x000fc40000410000 */
[----:B------:R-:W-:Y:S02]  /*9040*/  FMUL.FTZ R155, R140, R82 ;  /* 0x000000528c9b7220 */ /* 0x000fe40000410000 */
        /* <DEDUP_REMOVED lines=15> */
.L_x_9100:
[----:B0-----:R-:W-:Y:S05]  /*9140*/  BSYNC B0 ;  /* 0x0000000000007941 */ /* 0x001fea0003800000 */
.L_x_9099:
[----:B------:R-:W0:Y:S01]  /*9150*/  SHFL.UP PT, R173, R209, 0x1, RZ ;  /* 0x04200000d1ad7989 */ /* 0x000e2200000e00ff */
[----:B------:R-:W-:Y:S01]  /*9160*/  ISETP.GE.AND P3, PT, R135, 0x1, PT ;  /* 0x000000018700780c */ /* 0x000fe20003f66270 */
[CC--:B-----5:R-:W-:Y:S01]  /*9170*/  FMUL.FTZ R227, R42.reuse, R8.reuse ;  /* 0x000000082ae37220 */ /* 0x0e0fe20000410000 */
[----:B------:R-:W-:Y:S01]  /*9180*/  BSSY B0, `(.L_x_9101) ;  /* 0x0000183000007945 */ /* 0x000fe20003800000 */
[----:B------:R-:W2:Y:S01]  /*9190*/  SHFL.UP PT, R172, R211, 0x1, RZ ;  /* 0x04200000d3ac7989 */ /* 0x000ea200000e00ff */
[-C--:B------:R-:W-:Y:S02]  /*91a0*/  FMUL.FTZ R228, R42, R9.reuse ;  /* 0x000000092ae47220 */ /* 0x080fe40000410000 */
[CC--:B------:R-:W-:Y:S01]  /*91b0*/  FMUL.FTZ R226, R43.reuse, R9.reuse ;  /* 0x000000092be27220 */ /* 0x0c0fe20000410000 */
[----:B------:R-:W3:Y:S01]  /*91c0*/  SHFL.UP PT, R170, R210, 0x1, RZ ;  /* 0x04200000d2aa7989 */ /* 0x000ee200000e00ff */
[-C--:B------:R-:W-:Y:S02]  /*91d0*/  FMUL.FTZ R225, R43, R8.reuse ;  /* 0x000000082be17220 */ /* 0x080fe40000410000 */
[C---:B------:R-:W-:Y:S01]  /*91e0*/  FMUL.FTZ R223, R44.reuse, R8 ;  /* 0x000000082cdf7220 */ /* 0x040fe20000410000 */
[----:B------:R-:W4:Y:S01]  /*91f0*/  SHFL.UP PT, R171, R169, 0x1, RZ ;  /* 0x04200000a9ab7989 */ /* 0x000f2200000e00ff */
[----:B------:R-:W-:-:S02]  /*9200*/  FMUL.FTZ R224, R44, R9 ;  /* 0x000000092ce07220 */ /* 0x000fc40000410000 */
[----:B------:R-:W-:Y:S01]  /*9210*/  FMUL.FTZ R222, R45, R9 ;  /* 0x000000092dde7220 */ /* 0x000fe20000410000 */
[----:B------:R-:W-:Y:S01]  /*9220*/  SHFL.IDX PT, R7, R7, RZ, 0x1f ;  /* 0x00001fff07077589 */ /* 0x000fe200000e0000 */
[----:B------:R-:W-:-:S03]  /*9230*/  FMUL.FTZ R240, R48, R8 ;  /* 0x0000000830f07220 */ /* 0x000fc60000410000 */
[----:B------:R-:W-:Y:S01]  /*9240*/  SHFL.IDX PT, R6, R6, RZ, 0x1f ;  /* 0x00001fff06067589 */ /* 0x000fe200000e0000 */
[CC--:B0-----:R-:W-:Y:S02]  /*9250*/  FMUL.FTZ R175, R169.reuse, R173.reuse ;  /* 0x000000ada9af7220 */ /* 0x0c1fe40000410000 */
[CC--:B--2---:R-:W-:Y:S02]  /*9260*/  FMUL.FTZ R176, R169.reuse, R172.reuse ;  /* 0x000000aca9b07220 */ /* 0x0c4fe40000410000 */
[C---:B------:R-:W-:Y:S02]  /*9270*/  FFMA.FTZ R172, R210.reuse, R172, -R175 ;  /* 0x000000acd2ac7223 */ /* 0x040fe400000108af */
[----:B---3--:R-:W-:Y:S02]  /*9280*/  FMUL.FTZ R174, R169, R170 ;  /* 0x000000aaa9ae7220 */ /* 0x008fe40000410000 */
[C---:B------:R-:W-:Y:S02]  /*9290*/  FFMA.FTZ R176, R210.reuse, R173, R176 ;  /* 0x000000add2b07223 */ /* 0x040fe400000100b0 */
[----:B----4-:R-:W-:-:S02]  /*92a0*/  FFMA.FTZ R174, R210, R171, R174 ;  /* 0x000000abd2ae7223 */ /* 0x010fc400000100ae */
[----:B------:R-:W-:Y:S02]  /*92b0*/  @P3 FADD.FTZ R211, R211, R172 ;  /* 0x000000acd3d33221 */ /* 0x000fe40000010000 */
[C---:B------:R-:W-:Y:S01]  /*92c0*/  FMUL.FTZ R171, R169.reuse, R171 ;  /* 0x000000aba9ab7220 */ /* 0x040fe20000410000 */
[----:B------:R-:W-:Y:S01]  /*92d0*/  FSEL R174, R169, R174, !P3 ;  /* 0x000000aea9ae7208 */ /* 0x000fe20005800000 */
[----:B------:R-:W-:Y:S01]  /*92e0*/  @P3 FADD.FTZ R209, R209, R176 ;  /* 0x000000b0d1d13221 */ /* 0x000fe20000010000 */
[----:B------:R-:W0:Y:S01]  /*92f0*/  SHFL.UP PT, R173, R211, 0x2, RZ ;  /* 0x04400000d3ad7989 */ /* 0x000e2200000e00ff */
[----:B------:R-:W-:Y:S01]  /*9300*/  @P3 FFMA.FTZ R210, R210, R170, -R171 ;  /* 0x000000aad2d23223 */ /* 0x000fe200000108ab */
[----:B------:R-:W-:Y:S02]  /*9310*/  ISETP.GE.AND P3, PT, R135, 0x2, PT ;  /* 0x000000028700780c */ /* 0x000fe40003f66270 */
[----:B------:R-:W2:Y:S04]  /*9320*/  SHFL.UP PT, R175, R209, 0x2, RZ ;  /* 0x04400000d1af7989 */ /* 0x000ea800000e00ff */
[----:B------:R-:W3:Y:S04]  /*9330*/  SHFL.UP PT, R169, R210, 0x2, RZ ;  /* 0x04400000d2a97989 */ /* 0x000ee800000e00ff */
[----:B------:R-:W4:Y:S01]  /*9340*/  SHFL.UP PT, R171, R174, 0x2, RZ ;  /* 0x04400000aeab7989 */ /* 0x000f2200000e00ff */
[----:B0-----:R-:W-:-:S02]  /*9350*/  FMUL.FTZ R176, R174, R173 ;  /* 0x000000adaeb07220 */ /* 0x001fc40000410000 */
[-C--:B--2---:R-:W-:Y:S02]  /*9360*/  FMUL.FTZ R170, R174, R175.reuse ;  /* 0x000000afaeaa7220 */ /* 0x084fe40000410000 */
[----:B------:R-:W-:Y:S02]  /*9370*/  FFMA.FTZ R178, R210, R175, R176 ;  /* 0x000000afd2b27223 */ /* 0x000fe400000100b0 */
[----:B---3--:R-:W-:Y:S02]  /*9380*/  FMUL.FTZ R172, R174, R169 ;  /* 0x000000a9aeac7220 */ /* 0x008fe40000410000 */
[----:B------:R-:W-:Y:S02]  /*9390*/  FFMA.FTZ R176, R210, R173, -R170 ;  /* 0x000000add2b07223 */ /* 0x000fe400000108aa */
[-C--:B----4-:R-:W-:Y:S02]  /*93a0*/  FMUL.FTZ R170, R174, R171.reuse ;  /* 0x000000abaeaa7220 */ /* 0x090fe40000410000 */
[----:B------:R-:W-:-:S02]  /*93b0*/  FFMA.FTZ R171, R210, R171, R172 ;  /* 0x000000abd2ab7223 */ /* 0x000fc400000100ac */
[----:B------:R-:W-:Y:S02]  /*93c0*/  @P3 FFMA.FTZ R210, R210, R169, -R170 ;  /* 0x000000a9d2d23223 */ /* 0x000fe400000108aa */
[----:B------:R-:W-:Y:S01]  /*93d0*/  @P3 FADD.FTZ R209, R209, R178 ;  /* 0x000000b2d1d13221 */ /* 0x000fe20000010000 */
[----:B------:R-:W-:Y:S01]  /*93e0*/  FSEL R171, R174, R171, !P3 ;  /* 0x000000abaeab7208 */ /* 0x000fe20005800000 */
[----:B------:R-:W-:Y:S01]  /*93f0*/  @P3 FADD.FTZ R211, R211, R176 ;  /* 0x000000b0d3d33221 */ /* 0x000fe20000010000 */
[----:B------:R-:W0:Y:S01]  /*9400*/  SHFL.UP PT, R169, R210, 0x4, RZ ;  /* 0x04800000d2a97989 */ /* 0x000e2200000e00ff */
[----:B------:R-:W-:Y:S01]  /*9410*/  ISETP.GE.AND P3, PT, R135, 0x4, PT ;  /* 0x000000048700780c */ /* 0x000fe20003f66270 */
[----:B------:R-:W-:Y:S02]  /*9420*/  FMUL.FTZ R178, R33, R9 ;  /* 0x0000000921b27220 */ /* 0x000fe40000410000 */
[----:B------:R-:W2:Y:S02]  /*9430*/  SHFL.UP PT, R173, R209, 0x4, RZ ;  /* 0x04800000d1ad7989 */ /* 0x000ea400000e00ff */
[----:B------:R-:W-:-:S02]  /*9440*/  FMUL.FTZ R212, R180, R178 ;  /* 0x000000b2b4d47220 */ /* 0x000fc40000410000 */
[----:B------:R-:W3:Y:S04]  /*9450*/  SHFL.UP PT, R172, R211, 0x4, RZ ;  /* 0x04800000d3ac7989 */ /* 0x000ee800000e00ff */
[----:B------:R-:W4:Y:S01]  /*9460*/  SHFL.UP PT, R170, R171, 0x4, RZ ;  /* 0x04800000abaa7989 */ /* 0x000f2200000e00ff */
[C---:B0-----:R-:W-:Y:S02]  /*9470*/  FMUL.FTZ R175, R171.reuse, R169 ;  /* 0x000000a9abaf7220 */ /* 0x041fe40000410000 */
[C---:B--2---:R-:W-:Y:S02]  /*9480*/  FMUL.FTZ R177, R171.reuse, R173 ;  /* 0x000000adabb17220 */ /* 0x044fe40000410000 */
[-C--:B---3--:R-:W-:Y:S02]  /*9490*/  FMUL.FTZ R174, R171, R172.reuse ;  /* 0x000000acabae7220 */ /* 0x088fe40000410000 */
[----:B------:R-:W-:-:S02]  /*94a0*/  FFMA.FTZ R172, R210, R172, -R177 ;  /* 0x000000acd2ac7223 */ /* 0x000fc400000108b1 */
[CC--:B----4-:R-:W-:Y:S02]  /*94b0*/  FFMA.FTZ R176, R210.reuse, R170.reuse, R175 ;  /* 0x000000aad2b07223 */ /* 0x0d0fe400000100af */
[C---:B------:R-:W-:Y:S02]  /*94c0*/  FFMA.FTZ R174, R210.reuse, R173, R174 ;  /* 0x000000add2ae7223 */ /* 0x040fe400000100ae */
[C---:B------:R-:W-:Y:S01]  /*94d0*/  FMUL.FTZ R170, R171.reuse, R170 ;  /* 0x000000aaabaa7220 */ /* 0x040fe20000410000 */
[----:B------:R-:W-:Y:S01]  /*94e0*/  FSEL R171, R171, R176, !P3 ;  /* 0x000000b0abab7208 */ /* 0x000fe20005800000 */
        /* <DEDUP_REMOVED lines=8> */
[----:B------:R-:W-:-:S02]  /*9570*/  FMUL.FTZ R176, R34, R8 ;  /* 0x0000000822b07220 */ /* 0x000fc40000410000 */
[----:B------:R-:W-:Y:S01]  /*9580*/  FMUL.FTZ R175, R34, R9 ;  /* 0x0000000922af7220 */ /* 0x000fe20000410000 */
[----:B------:R-:W3:Y:S01]  /*9590*/  SHFL.UP PT, R169, R210, 0x8, RZ ;  /* 0x05000000d2a97989 */ /* 0x000ee200000e00ff */
[-C--:B------:R-:W-:Y:S02]  /*95a0*/  FFMA.FTZ R212, -R179, R177.reuse, -R212 ;  /* 0x000000b1b3d47223 */ /* 0x080fe400000109d4 */
[----:B------:R-:W-:Y:S01]  /*95b0*/  FFMA.FTZ R213, R180, R177, -R174 ;  /* 0x000000b1b4d57223 */ /* 0x000fe200000108ae */
[----:B------:R-:W4:Y:S01]  /*95c0*/  SHFL.UP PT, R170, R171, 0x8, RZ ;  /* 0x05000000abaa7989 */ /* 0x000f2200000e00ff */
[----:B------:R-:W-:Y:S02]  /*95d0*/  FADD.FTZ R212, -R175, R212 ;  /* 0x000000d4afd47221 */ /* 0x000fe40000010100 */
[----:B------:R-:W-:Y:S02]  /*95e0*/  FADD.FTZ R213, R176, R213 ;  /* 0x000000d5b0d57221 */ /* 0x000fe40000010000 */
[----:B------:R-:W-:-:S02]  /*95f0*/  FMUL.FTZ R174, R181, -R212 ;  /* 0x800000d4b5ae7220 */ /* 0x000fc40000410000 */
[-C--:B------:R-:W-:Y:S02]  /*9600*/  FMUL.FTZ R215, R181, -R213.reuse ;  /* 0x800000d5b5d77220 */ /* 0x080fe40000410000 */
[C---:B------:R-:W-:Y:S02]  /*9610*/  FFMA.FTZ R217, R182.reuse, R213, -R174 ;  /* 0x000000d5b6d97223 */ /* 0x040fe400000108ae */
[----:B------:R-:W-:Y:S02]  /*9620*/  FFMA.FTZ R214, R182, R212, R215 ;  /* 0x000000d4b6d67223 */ /* 0x000fe400000100d7 */
[C---:B0-----:R-:W-:Y:S02]  /*9630*/  FMUL.FTZ R212, R171.reuse, R172 ;  /* 0x000000acabd47220 */ /* 0x041fe40000410000 */
[-C--:B--2---:R-:W-:Y:S02]  /*9640*/  FMUL.FTZ R215, R171, R173.reuse ;  /* 0x000000adabd77220 */ /* 0x084fe40000410000 */
[----:B------:R-:W-:-:S02]  /*9650*/  FFMA.FTZ R212, R210, R173, R212 ;  /* 0x000000add2d47223 */ /* 0x000fc400000100d4 */
[CC--:B---3--:R-:W-:Y:S02]  /*9660*/  FMUL.FTZ R213, R171.reuse, R169.reuse ;  /* 0x000000a9abd57220 */ /* 0x0c8fe40000410000 */
[C---:B------:R-:W-:Y:S02]  /*9670*/  FFMA.FTZ R172, R210.reuse, R172, -R215 ;  /* 0x000000acd2ac7223 */ /* 0x040fe400000108d7 */
[-C--:B----4-:R-:W-:Y:S02]  /*9680*/  FMUL.FTZ R174, R171, R170.reuse ;  /* 0x000000aaabae7220 */ /* 0x090fe40000410000 */
[C---:B------:R-:W-:Y:S02]  /*9690*/  FFMA.FTZ R170, R210.reuse, R170, R213 ;  /* 0x000000aad2aa7223 */ /* 0x040fe400000100d5 */
[----:B------:R-:W-:Y:S02]  /*96a0*/  @P3 FFMA.FTZ R210, R210, R169, -R174 ;  /* 0x000000a9d2d23223 */ /* 0x000fe400000108ae */
[----:B------:R-:W-:Y:S01]  /*96b0*/  @P3 FADD.FTZ R209, R209, R212 ;  /* 0x000000d4d1d13221 */ /* 0x000fe20000010000 */
[----:B------:R-:W-:Y:S01]  /*96c0*/  FSEL R212, R171, R170, !P3 ;  /* 0x000000aaabd47208 */ /* 0x000fe20005800000 */
[----:B------:R-:W-:Y:S01]  /*96d0*/  FMUL.FTZ R174, R35, R8 ;  /* 0x0000000823ae7220 */ /* 0x000fe20000410000 */
[----:B------:R-:W0:Y:S01]  /*96e0*/  SHFL.UP PT, R169, R210, 0x10, RZ ;  /* 0x06000000d2a97989 */ /* 0x000e2200000e00ff */
[----:B------:R-:W-:Y:S01]  /*96f0*/  @P3 FADD.FTZ R211, R211, R172 ;  /* 0x000000acd3d33221 */ /* 0x000fe20000010000 */
[----:B------:R-:W-:Y:S01]  /*9700*/  ISETP.GE.AND P3, PT, R135, 0x10, PT ;  /* 0x000000108700780c */ /* 0x000fe20003f66270 */
[----:B------:R-:W-:Y:S01]  /*9710*/  FMUL.FTZ R173, R35, R9 ;  /* 0x0000000923ad7220 */ /* 0x000fe20000410000 */
[----:B------:R-:W2:Y:S01]  /*9720*/  SHFL.UP PT, R213, R212, 0x10, RZ ;  /* 0x06000000d4d57989 */ /* 0x000ea200000e00ff */
[----:B------:R-:W-:-:S02]  /*9730*/  FADD.FTZ R170, R174, R217 ;  /* 0x000000d9aeaa7221 */ /* 0x000fc40000010000 */
[----:B------:R-:W-:Y:S01]  /*9740*/  FADD.FTZ R214, -R173, R214 ;  /* 0x000000d6add67221 */ /* 0x000fe20000010100 */
[----:B------:R-:W3:Y:S01]  /*9750*/  SHFL.UP PT, R217, R209, 0x10, RZ ;  /* 0x06000000d1d97989 */ /* 0x000ee200000e00ff */
[C---:B------:R-:W-:Y:S02]  /*9760*/  FMUL.FTZ R219, R183.reuse, -R170 ;  /* 0x800000aab7db7220 */ /* 0x040fe40000410000 */
[-C--:B------:R-:W-:Y:S01]  /*9770*/  FMUL.FTZ R171, R183, -R214.reuse ;  /* 0x800000d6b7ab7220 */ /* 0x080fe20000410000 */
[----:B------:R-:W4:Y:S01]  /*9780*/  SHFL.UP PT, R215, R211, 0x10, RZ ;  /* 0x06000000d3d77989 */ /* 0x000f2200000e00ff */
[C---:B------:R-:W-:Y:S02]  /*9790*/  FFMA.FTZ R219, R184.reuse, R214, R219 ;  /* 0x000000d6b8db7223 */ /* 0x040fe400000100db */
[----:B------:R-:W-:Y:S02]  /*97a0*/  FFMA.FTZ R170, R184, R170, -R171 ;  /* 0x000000aab8aa7223 */ /* 0x000fe400000108ab */
[----:B------:R-:W-:-:S02]  /*97b0*/  FMUL.FTZ R172, R36, R9 ;  /* 0x0000000924ac7220 */ /* 0x000fc40000410000 */
[----:B------:R-:W-:Y:S02]  /*97c0*/  FMUL.FTZ R171, R36, R8 ;  /* 0x0000000824ab7220 */ /* 0x000fe40000410000 */
[----:B------:R-:W-:Y:S02]  /*97d0*/  FADD.FTZ R219, -R172, R219 ;  /* 0x000000dbacdb7221 */ /* 0x000fe40000010100 */
[----:B------:R-:W-:Y:S02]  /*97e0*/  FADD.FTZ R214, R171, R170 ;  /* 0x000000aaabd67221 */ /* 0x000fe40000010000 */
[C---:B------:R-:W-:Y:S02]  /*97f0*/  FMUL.FTZ R221, R185.reuse, -R219 ;  /* 0x800000dbb9dd7220 */ /* 0x040fe40000410000 */
[----:B------:R-:W-:Y:S02]  /*9800*/  FMUL.FTZ R216, R185, -R214 ;  /* 0x800000d6b9d87220 */ /* 0x000fe40000410000 */
[----:B0-----:R-:W-:-:S02]  /*9810*/  FMUL.FTZ R170, R212, R169 ;  /* 0x000000a9d4aa7220 */ /* 0x001fc40000410000 */
[C---:B------:R-:W-:Y:S02]  /*9820*/  FFMA.FTZ R218, R186.reuse, R214, -R221 ;  /* 0x000000d6bada7223 */ /* 0x040fe400000108dd */
[----:B------:R-:W-:Y:S02]  /*9830*/  FFMA.FTZ R221, R186, R219, R216 ;  /* 0x000000dbbadd7223 */ /* 0x000fe400000100d8 */
[----:B--2---:R-:W-:Y:S02]  /*9840*/  FFMA.FTZ R219, R210, R213, R170 ;  /* 0x000000d5d2db7223 */ /* 0x004fe400000100aa */
[C---:B---3--:R-:W-:Y:S02]  /*9850*/  FMUL.FTZ R214, R212.reuse, R217 ;  /* 0x000000d9d4d67220 */ /* 0x048fe40000410000 */
[C---:B----4-:R-:W-:Y:S02]  /*9860*/  FMUL.FTZ R170, R212.reuse, R215 ;  /* 0x000000d7d4aa7220 */ /* 0x050fe40000410000 */
[C---:B------:R-:W-:Y:S01]  /*9870*/  FMUL.FTZ R213, R212.reuse, R213 ;  /* 0x000000d5d4d57220 */ /* 0x040fe20000410000 */
[----:B------:R-:W-:Y:S01]  /*9880*/  FSEL R212, R212, R219, !P3 ;  /* 0x000000dbd4d47208 */ /* 0x000fe20005800000 */
[----:B------:R-:W-:-:S02]  /*9890*/  FFMA.FTZ R216, R210, R215, -R214 ;  /* 0x000000d7d2d87223 */ /* 0x000fc400000108d6 */
[C---:B------:R-:W-:Y:S02]  /*98a0*/  FFMA.FTZ R214, R210.reuse, R217, R170 ;  /* 0x000000d9d2d67223 */ /* 0x040fe400000100aa */
[----:B------:R-:W-:Y:S01]  /*98b0*/  @P3 FFMA.FTZ R210, R210, R169, -R213 ;  /* 0x000000a9d2d23223 */ /* 0x000fe200000108d5 */
[----:B------:R-:W0:Y:S01]  /*98c0*/  SHFL.UP PT, R212, R212, 0x1, RZ ;  /* 0x04200000d4d47989 */ /* 0x000e2200000e00ff */
[C---:B------:R-:W-:Y:S02]  /*98d0*/  FMUL.FTZ R169, R37.reuse, R8 ;  /* 0x0000000825a97220 */ /* 0x040fe40000410000 */
[----:B------:R-:W-:Y:S02]  /*98e0*/  FMUL.FTZ R170, R37, R9 ;  /* 0x0000000925aa7220 */ /* 0x000fe40000410000 */
[----:B------:R-:W-:Y:S01]  /*98f0*/  @P3 FADD.FTZ R211, R211, R216 ;  /* 0x000000d8d3d33221 */ /* 0x000fe20000010000 */
[----:B------:R-:W2:Y:S01]  /*9900*/  SHFL.UP PT, R210, R210, 0x1, RZ ;  /* 0x04200000d2d27989 */ /* 0x000ea200000e00ff */
[----:B------:R-:W-:-:S02]  /*9910*/  FADD.FTZ R218, R169, R218 ;  /* 0x000000daa9da7221 */ /* 0x000fc40000010000 */
[----:B------:R-:W-:Y:S02]  /*9920*/  FADD.FTZ R221, -R170, R221 ;  /* 0x000000ddaadd7221 */ /* 0x000fe40000010100 */
[CC--:B------:R-:W-:Y:S01]  /*9930*/  FMUL.FTZ R215, R187.reuse, -R218.reuse ;  /* 0x800000dabbd77220 */ /* 0x0c0fe20000410000 */
[----:B------:R-:W3:Y:S01]  /*9940*/  SHFL.UP PT, R211, R211, 0x1, RZ ;  /* 0x04200000d3d37989 */ /* 0x000ee200000e00ff */
[-C--:B------:R-:W-:Y:S02]  /*9950*/  FMUL.FTZ R213, R187, -R221.reuse ;  /* 0x800000ddbbd57220 */ /* 0x080fe40000410000 */
[C---:B------:R-:W-:Y:S02]  /*9960*/  FFMA.FTZ R221, R188.reuse, R221, R215 ;  /* 0x000000ddbcdd7223 */ /* 0x040fe400000100d7 */
[----:B------:R-:W-:Y:S02]  /*9970*/  FFMA.FTZ R218, R188, R218, -R213 ;  /* 0x000000dabcda7223 */ /* 0x000fe400000108d5 */
[----:B------:R-:W-:-:S02]  /*9980*/  FMUL.FTZ R215, R38, R8 ;  /* 0x0000000826d77220 */ /* 0x000fc40000410000 */
[----:B------:R-:W-:Y:S02]  /*9990*/  FMUL.FTZ R216, R38, R9 ;  /* 0x0000000926d87220 */ /* 0x000fe40000410000 */
[----:B------:R-:W-:Y:S02]  /*99a0*/  FADD.FTZ R218, R215, R218 ;  /* 0x000000dad7da7221 */ /* 0x000fe40000010000 */
[----:B------:R-:W-:Y:S02]  /*99b0*/  FADD.FTZ R221, -R216, R221 ;  /* 0x000000ddd8dd7221 */ /* 0x000fe40000010100 */
[----:B------:R-:W-:Y:S02]  /*99c0*/  FMUL.FTZ R217, R189, -R218 ;  /* 0x800000dabdd97220 */ /* 0x000fe40000410000 */
[----:B------:R-:W-:Y:S02]  /*99d0*/  @P3 FADD.FTZ R209, R209, R214 ;  /* 0x000000d6d1d13221 */ /* 0x000fe40000010000 */
[----:B------:R-:W-:-:S02]  /*99e0*/  FMUL.FTZ R213, R189, -R221 ;  /* 0x800000ddbdd57220 */ /* 0x000fc40000410000 */
[----:B------:R-:W-:Y:S02]  /*99f0*/  FFMA.FTZ R221, R190, R221, R217 ;  /* 0x000000ddbedd7223 */ /* 0x000fe400000100d9 */
[----:B0-----:R-:W-:Y:S01]  /*9a00*/  FMUL.FTZ R217, R212, R7 ;  /* 0x00000007d4d97220 */ /* 0x001fe20000410000 */
[----:B------:R-:W0:Y:S01]  /*9a10*/  SHFL.UP PT, R209, R209, 0x1, RZ ;  /* 0x04200000d1d17989 */ /* 0x000e2200000e00ff */
[----:B------:R-:W-:Y:S02]  /*9a20*/  FFMA.FTZ R220, R190, R218, -R213 ;  /* 0x000000dabedc7223 */ /* 0x000fe400000108d5 */
[C---:B------:R-:W-:Y:S02]  /*9a30*/  FMUL.FTZ R214, R39.reuse, R9 ;  /* 0x0000000927d67220 */ /* 0x040fe40000410000 */
[----:B------:R-:W-:Y:S02]  /*9a40*/  FMUL.FTZ R213, R39, R8 ;  /* 0x0000000827d57220 */ /* 0x000fe40000410000 */
[----:B--2---:R-:W-:-:S02]  /*9a50*/  FFMA.FTZ R218, R210, R6, -R217 ;  /* 0x00000006d2da7223 */ /* 0x004fc400000108d9 */
[----:B------:R-:W-:Y:S02]  /*9a60*/  FADD.FTZ R221, -R214, R221 ;  /* 0x000000ddd6dd7221 */ /* 0x000fe40000010100 */
[----:B------:R-:W-:Y:S02]  /*9a70*/  FADD.FTZ R220, R213, R220 ;  /* 0x000000dcd5dc7221 */ /* 0x000fe40000010000 */
[----:B------:R-:W-:Y:S02]  /*9a80*/  FMUL.FTZ R217, R212, R6 ;  /* 0x00000006d4d97220 */ /* 0x000fe40000410000 */
[----:B---3--:R-:W-:Y:S02]  /*9a90*/  @P2 FADD.FTZ R6, R211, R218 ;  /* 0x000000dad3062221 */ /* 0x008fe40000010000 */
[C---:B------:R-:W-:Y:S02]  /*9aa0*/  FMUL.FTZ R211, R191.reuse, -R221 ;  /* 0x800000ddbfd37220 */ /* 0x040fe40000410000 */
[----:B------:R-:W-:-:S02]  /*9ab0*/  FMUL.FTZ R212, R191, -R220 ;  /* 0x800000dcbfd47220 */ /* 0x000fc40000410000 */
[C---:B------:R-:W-:Y:S02]  /*9ac0*/  FFMA.FTZ R220, R192.reuse, R220, -R211 ;  /* 0x000000dcc0dc7223 */ /* 0x040fe400000108d3 */
[----:B------:R-:W-:Y:S02]  /*9ad0*/  FFMA.FTZ R221, R192, R221, R212 ;  /* 0x000000ddc0dd7223 */ /* 0x000fe400000100d4 */
[C---:B------:R-:W-:Y:S02]  /*9ae0*/  FMUL.FTZ R211, R40.reuse, R8 ;  /* 0x0000000828d37220 */ /* 0x040fe40000410000 */
[----:B------:R-:W-:Y:S02]  /*9af0*/  FMUL.FTZ R212, R40, R9 ;  /* 0x0000000928d47220 */ /* 0x000fe40000410000 */
[----:B------:R-:W-:Y:S02]  /*9b00*/  FADD.FTZ R220, R211, R220 ;  /* 0x000000dcd3dc7221 */ /* 0x000fe40000010000 */
[----:B------:R-:W-:-:S02]  /*9b10*/  FADD.FTZ R221, -R212, R221 ;  /* 0x000000ddd4dd7221 */ /* 0x000fc40000010100 */
[----:B------:R-:W-:Y:S02]  /*9b20*/  FFMA.FTZ R210, R210, R7, R217 ;  /* 0x00000007d2d27223 */ /* 0x000fe400000100d9 */
[C---:B------:R-:W-:Y:S02]  /*9b30*/  FMUL.FTZ R218, R193.reuse, -R220 ;  /* 0x800000dcc1da7220 */ /* 0x040fe40000410000 */
[-C--:B------:R-:W-:Y:S02]  /*9b40*/  FMUL.FTZ R217, R193, -R221.reuse ;  /* 0x800000ddc1d97220 */ /* 0x080fe40000410000 */
[----:B0-----:R-:W-:Y:S01]  /*9b50*/  @P2 FADD.FTZ R7, R209, R210 ;  /* 0x000000d2d1072221 */ /* 0x001fe20000010000 */
[----:B------:R-:W-:Y:S01]  /*9b60*/  ISETP.NE.AND P2, PT, R133, 0x1f, PT ;  /* 0x0000001f8500780c */ /* 0x000fe20003f45270 */
[----:B------:R-:W-:Y:S02]  /*9b70*/  FFMA.FTZ R221, R194, R221, R218 ;  /* 0x000000ddc2dd7223 */ /* 0x000fe400000100da */
[----:B------:R-:W-:-:S02]  /*9b80*/  FMUL.FTZ R210, R41, R9 ;  /* 0x0000000929d27220 */ /* 0x000fc40000410000 */
[----:B------:R-:W-:Y:S02]  /*9b90*/  FFMA.FTZ R220, R194, R220, -R217 ;  /* 0x000000dcc2dc7223 */ /* 0x000fe400000108d9 */
[----:B------:R-:W-:Y:S02]  /*9ba0*/  FMUL.FTZ R209, R41, R8 ;  /* 0x0000000829d17220 */ /* 0x000fe40000410000 */
[----:B------:R-:W-:Y:S02]  /*9bb0*/  FADD.FTZ R221, -R210, R221 ;  /* 0x000000ddd2dd7221 */ /* 0x000fe40000010100 */
[----:B------:R-:W-:Y:S02]  /*9bc0*/  FADD.FTZ R220, R209, R220 ;  /* 0x000000dcd1dc7221 */ /* 0x000fe40000010000 */
        /* <DEDUP_REMOVED lines=26> */
[----:B------:R-:W-:Y:S02]  /*9d70*/  FMUL.FTZ R221, R45, R8 ;  /* 0x000000082ddd7220 */ /* 0x000fe40000410000 */
[----:B------:R-:W-:Y:S02]  /*9d80*/  FADD.FTZ R7, -R222, R7 ;  /* 0x00000007de077221 */ /* 0x000fe40000010100 */
[----:B------:R-:W-:Y:S02]  /*9d90*/  FADD.FTZ R220, R221, R220 ;  /* 0x000000dcdddc7221 */ /* 0x000fe40000010000 */
[C---:B------:R-:W-:Y:S02]  /*9da0*/  FMUL.FTZ R5, R203.reuse, -R7 ;  /* 0x80000007cb057220 */ /* 0x040fe40000410000 */
[-C--:B------:R-:W-:Y:S02]  /*9db0*/  FMUL.FTZ R217, R203, -R220.reuse ;  /* 0x800000dccbd97220 */ /* 0x080fe40000410000 */
[----:B------:R-:W-:-:S02]  /*9dc0*/  FFMA.FTZ R218, R204, R220, -R5 ;  /* 0x000000dcccda7223 */ /* 0x000fc40000010805 */
[----:B------:R-:W-:Y:S02]  /*9dd0*/  FMUL.FTZ R219, R46, R8 ;  /* 0x000000082edb7220 */ /* 0x000fe40000410000 */
[----:B------:R-:W-:Y:S02]  /*9de0*/  FFMA.FTZ R217, R204, R7, R217 ;  /* 0x00000007ccd97223 */ /* 0x000fe400000100d9 */
[----:B------:R-:W-:Y:S02]  /*9df0*/  FMUL.FTZ R220, R46, R9 ;  /* 0x000000092edc7220 */ /* 0x000fe40000410000 */
[----:B------:R-:W-:Y:S02]  /*9e00*/  FADD.FTZ R218, R219, R218 ;  /* 0x000000dadbda7221 */ /* 0x000fe40000010000 */
[----:B------:R-:W-:Y:S02]  /*9e10*/  FADD.FTZ R217, -R220, R217 ;  /* 0x000000d9dcd97221 */ /* 0x000fe40000010100 */
[----:B------:R-:W-:-:S02]  /*9e20*/  FMUL.FTZ R7, R205, -R218 ;  /* 0x800000dacd077220 */ /* 0x000fc40000410000 */
[-C--:B------:R-:W-:Y:S02]  /*9e30*/  FMUL.FTZ R5, R205, -R217.reuse ;  /* 0x800000d9cd057220 */ /* 0x080fe40000410000 */
[C---:B------:R-:W-:Y:S02]  /*9e40*/  FFMA.FTZ R7, R206.reuse, R217, R7 ;  /* 0x000000d9ce077223 */ /* 0x040fe40000010007 */
[----:B------:R-:W-:Y:S02]  /*9e50*/  FFMA.FTZ R236, R206, R218, -R5 ;  /* 0x000000daceec7223 */ /* 0x000fe40000010805 */
[C---:B------:R-:W-:Y:S02]  /*9e60*/  FMUL.FTZ R217, R47.reuse, R8 ;  /* 0x000000082fd97220 */ /* 0x040fe40000410000 */
[----:B------:R-:W-:Y:S02]  /*9e70*/  FMUL.FTZ R218, R47, R9 ;  /* 0x000000092fda7220 */ /* 0x000fe40000410000 */
[----:B------:R-:W-:-:S02]  /*9e80*/  FADD.FTZ R236, R217, R236 ;  /* 0x000000ecd9ec7221 */ /* 0x000fc40000010000 */
[----:B------:R-:W-:Y:S02]  /*9e90*/  FADD.FTZ R245, R245, R4 ;  /* 0x00000004f5f57221 */ /* 0x000fe40000010000 */
[----:B------:R-:W-:Y:S02]  /*9ea0*/  FADD.FTZ R7, -R218, R7 ;  /* 0x00000007da077221 */ /* 0x000fe40000010100 */
[----:B------:R-:W-:Y:S02]  /*9eb0*/  FMUL.FTZ R4, R207, -R236 ;  /* 0x800000eccf047220 */ /* 0x000fe40000410000 */
[----:B------:R-:W-:Y:S02]  /*9ec0*/  FADD.FTZ R247, R247, R6 ;  /* 0x00000006f7f77221 */ /* 0x000fe40000010000 */
[-C--:B------:R-:W-:Y:S02]  /*9ed0*/  FMUL.FTZ R5, R207, -R7.reuse ;  /* 0x80000007cf057220 */ /* 0x080fe40000410000 */
[----:B------:R-:W-:-:S02]  /*9ee0*/  FFMA.FTZ R4, R208, R7, R4 ;  /* 0x00000007d0047223 */ /* 0x000fc40000010004 */
[C---:B------:R-:W-:Y:S02]  /*9ef0*/  FMUL.FTZ R6, R207.reuse, R245 ;  /* 0x000000f5cf067220 */ /* 0x040fe40000410000 */
[-C--:B------:R-:W-:Y:S02]  /*9f00*/  FMUL.FTZ R7, R207, R247.reuse ;  /* 0x000000f7cf077220 */ /* 0x080fe40000410000 */
[C---:B------:R-:W-:Y:S02]  /*9f10*/  FFMA.FTZ R6, R208.reuse, R247, -R6 ;  /* 0x000000f7d0067223 */ /* 0x040fe40000010806 */
[----:B------:R-:W-:Y:S02]  /*9f20*/  FFMA.FTZ R7, R208, R245, R7 ;  /* 0x000000f5d0077223 */ /* 0x000fe40000010007 */
[C---:B------:R-:W-:Y:S02]  /*9f30*/  FFMA.FTZ R246, R112.reuse, R243, R6 ;  /* 0x000000f370f67223 */ /* 0x040fe40000010006 */
[----:B------:R-:W-:-:S02]  /*9f40*/  FFMA.FTZ R244, R112, R239, R7 ;  /* 0x000000ef70f47223 */ /* 0x000fc40000010007 */
[C---:B-1----:R-:W-:Y:S02]  /*9f50*/  FMUL.FTZ R6, R179.reuse, -R14 ;  /* 0x8000000eb3067220 */ /* 0x042fe40000410000 */
[-C--:B------:R-:W-:Y:S02]  /*9f60*/  FMUL.FTZ R7, R179, R15.reuse ;  /* 0x0000000fb3077220 */ /* 0x080fe40000410000 */
[----:B------:R-:W-:Y:S02]  /*9f70*/  FFMA.FTZ R5, R208, R236, -R5 ;  /* 0x000000ecd0057223 */ /* 0x000fe40000010805 */
[C---:B------:R-:W-:Y:S02]  /*9f80*/  FFMA.FTZ R236, R180.reuse, -R15, R6 ;  /* 0x8000000fb4ec7223 */ /* 0x040fe40000010006 */
[----:B------:R-:W-:Y:S02]  /*9f90*/  FFMA.FTZ R7, R180, R14, -R7 ;  /* 0x0000000eb4077223 */ /* 0x000fe40000010807 */
[----:B------:R-:W-:-:S02]  /*9fa0*/  FMUL.FTZ R6, R181, -R236 ;  /* 0x800000ecb5067220 */ /* 0x000fc40000410000 */
[-C--:B------:R-:W-:Y:S02]  /*9fb0*/  FMUL.FTZ R239, R181, -R7.reuse ;  /* 0x80000007b5ef7220 */ /* 0x080fe40000410000 */
[C---:B------:R-:W-:Y:S02]  /*9fc0*/  FFMA.FTZ R6, R182.reuse, R7, -R6 ;  /* 0x00000007b6067223 */ /* 0x040fe40000010806 */
[----:B------:R-:W-:Y:S02]  /*9fd0*/  FFMA.FTZ R7, R182, R236, R239 ;  /* 0x000000ecb6077223 */ /* 0x000fe400000100ef */
[C---:B------:R-:W-:Y:S02]  /*9fe0*/  FMUL.FTZ R239, R205.reuse, R244 ;  /* 0x000000f4cdef7220 */ /* 0x040fe40000410000 */
[-C--:B------:R-:W-:Y:S02]  /*9ff0*/  FMUL.FTZ R243, R205, R246.reuse ;  /* 0x000000f6cdf37220 */ /* 0x080fe40000410000 */
[----:B------:R-:W-:-:S02]  /*a000*/  FFMA.FTZ R239, R206, R246, -R239 ;  /* 0x000000f6ceef7223 */ /* 0x000fc400000108ef */
[----:B------:R-:W-:Y:S02]  /*a010*/  FFMA.FTZ R236, R206, R244, R243 ;  /* 0x000000f4ceec7223 */ /* 0x000fe400000100f3 */
[----:B------:R-:W-:Y:S02]  /*a020*/  FFMA.FTZ R243, R111, R156, R239 ;  /* 0x0000009c6ff37223 */ /* 0x000fe400000100ef */
[----:B------:R-:W-:Y:S02]  /*a030*/  FMUL.FTZ R156, R183, -R6 ;  /* 0x80000006b79c7220 */ /* 0x000fe40000410000 */
[----:B------:R-:W-:Y:S02]  /*a040*/  FFMA.FTZ R242, R111, R242, R236 ;  /* 0x000000f26ff27223 */ /* 0x000fe400000100ec */
[-C--:B------:R-:W-:Y:S02]  /*a050*/  FMUL.FTZ R239, R183, -R7.reuse ;  /* 0x80000007b7ef7220 */ /* 0x080fe40000410000 */
        /* <DEDUP_REMOVED lines=11> */
[----:B------:R-:W-:Y:S02]  /*a110*/  FFMA.FTZ R7, R186, R7, R236 ;  /* 0x00000007ba077223 */ /* 0x000fe400000100ec */
[----:B------:R-:W-:-:S02]  /*a120*/  FMUL.FTZ R159, R201, R157 ;  /* 0x0000009dc99f7220 */ /* 0x000fc40000410000 */
        /* <DEDUP_REMOVED lines=9> */
[-C--:B------:R-:W-:Y:S02]  /*a1c0*/  FMUL.FTZ R236, R199, R158.reuse ;  /* 0x0000009ec7ec7220 */ /* 0x080fe40000410000 */
[----:B------:R-:W-:Y:S02]  /*a1d0*/  FFMA.FTZ R7, R188, R7, R160 ;  /* 0x00000007bc077223 */ /* 0x000fe400000100a0 */
[----:B------:R-:W-:-:S02]  /*a1e0*/  FFMA.FTZ R160, R200, R158, -R239 ;  /* 0x0000009ec8a07223 */ /* 0x000fc400000108ef */
[----:B------:R-:W-:Y:S02]  /*a1f0*/  FFMA.FTZ R236, R200, R159, R236 ;  /* 0x0000009fc8ec7223 */ /* 0x000fe400000100ec */
[C---:B------:R-:W-:Y:S02]  /*a200*/  FFMA.FTZ R160, R108.reuse, R163, R160 ;  /* 0x000000a36ca07223 */ /* 0x040fe400000100a0 */
[----:B------:R-:W-:Y:S02]  /*a210*/  FFMA.FTZ R161, R108, R161, R236 ;  /* 0x000000a16ca17223 */ /* 0x000fe400000100ec */
[C---:B------:R-:W-:Y:S02]  /*a220*/  FMUL.FTZ R163, R189.reuse, -R7 ;  /* 0x80000007bda37220 */ /* 0x040fe40000410000 */
[-C--:B------:R-:W-:Y:S02]  /*a230*/  FMUL.FTZ R236, R189, -R6.reuse ;  /* 0x80000006bdec7220 */ /* 0x080fe40000410000 */
[----:B------:R-:W-:-:S02]  /*a240*/  FFMA.FTZ R6, R190, R6, -R163 ;  /* 0x00000006be067223 */ /* 0x000fc400000108a3 */
[----:B------:R-:W-:Y:S02]  /*a250*/  FFMA.FTZ R7, R190, R7, R236 ;  /* 0x00000007be077223 */ /* 0x000fe400000100ec */
[CC--:B------:R-:W-:Y:S02]  /*a260*/  FMUL.FTZ R163, R197.reuse, R161.reuse ;  /* 0x000000a1c5a37220 */ /* 0x0c0fe40000410000 */
[-C--:B------:R-:W-:Y:S02]  /*a270*/  FMUL.FTZ R236, R197, R160.reuse ;  /* 0x000000a0c5ec7220 */ /* 0x080fe40000410000 */
[C---:B------:R-:W-:Y:S02]  /*a280*/  FFMA.FTZ R163, R198.reuse, R160, -R163 ;  /* 0x000000a0c6a37223 */ /* 0x040fe400000108a3 */
[----:B------:R-:W-:Y:S02]  /*a290*/  FFMA.FTZ R236, R198, R161, R236 ;  /* 0x000000a1c6ec7223 */ /* 0x000fe400000100ec */
[----:B------:R-:W-:-:S02]  /*a2a0*/  FFMA.FTZ R162, R107, R162, R163 ;  /* 0x000000a26ba27223 */ /* 0x000fc400000100a3 */
[----:B------:R-:W-:Y:S02]  /*a2b0*/  FMUL.FTZ R239, R191, -R7 ;  /* 0x80000007bfef7220 */ /* 0x000fe40000410000 */
[----:B------:R-:W-:Y:S02]  /*a2c0*/  FFMA.FTZ R163, R107, R164, R236 ;  /* 0x000000a46ba37223 */ /* 0x000fe400000100ec */
[-C--:B------:R-:W-:Y:S02]  /*a2d0*/  FMUL.FTZ R164, R191, -R6.reuse ;  /* 0x80000006bfa47220 */ /* 0x080fe40000410000 */
[----:B------:R-:W-:Y:S02]  /*a2e0*/  FFMA.FTZ R6, R192, R6, -R239 ;  /* 0x00000006c0067223 */ /* 0x000fe400000108ef */
[C---:B------:R-:W-:Y:S02]  /*a2f0*/  FMUL.FTZ R239, R195.reuse, R163 ;  /* 0x000000a3c3ef7220 */ /* 0x040fe40000410000 */
[----:B------:R-:W-:-:S02]  /*a300*/  FMUL.FTZ R236, R195, R162 ;  /* 0x000000a2c3ec7220 */ /* 0x000fc40000410000 */
[----:B------:R-:W-:Y:S02]  /*a310*/  FFMA.FTZ R7, R192, R7, R164 ;  /* 0x00000007c0077223 */ /* 0x000fe400000100a4 */
[C---:B------:R-:W-:Y:S02]  /*a320*/  FFMA.FTZ R164, R196.reuse, R162, -R239 ;  /* 0x000000a2c4a47223 */ /* 0x040fe400000108ef */
[----:B------:R-:W-:Y:S02]  /*a330*/  FFMA.FTZ R236, R196, R163, R236 ;  /* 0x000000a3c4ec7223 */ /* 0x000fe400000100ec */
[C---:B------:R-:W-:Y:S02]  /*a340*/  FFMA.FTZ R164, R106.reuse, R167, R164 ;  /* 0x000000a76aa47223 */ /* 0x040fe400000100a4 */
[----:B------:R-:W-:Y:S02]  /*a350*/  FFMA.FTZ R165, R106, R165, R236 ;  /* 0x000000a56aa57223 */ /* 0x000fe400000100ec */
[----:B------:R-:W-:-:S02]  /*a360*/  FMUL.FTZ R167, R193, -R7 ;  /* 0x80000007c1a77220 */ /* 0x000fc40000410000 */
[CC--:B------:R-:W-:Y:S02]  /*a370*/  FMUL.FTZ R236, R193.reuse, -R6.reuse ;  /* 0x80000006c1ec7220 */ /* 0x0c0fe40000410000 */
[C---:B------:R-:W-:Y:S02]  /*a380*/  FFMA.FTZ R6, R194.reuse, R6, -R167 ;  /* 0x00000006c2067223 */ /* 0x040fe400000108a7 */
[C---:B------:R-:W-:Y:S02]  /*a390*/  FFMA.FTZ R7, R194.reuse, R7, R236 ;  /* 0x00000007c2077223 */ /* 0x040fe400000100ec */
        /* <DEDUP_REMOVED lines=10> */
[-C--:B------:R-:W-:Y:S02]  /*a440*/  FMUL.FTZ R236, R191, R166.reuse ;  /* 0x000000a6bfec7220 */ /* 0x080fe40000410000 */
[----:B------:R-:W-:Y:S02]  /*a450*/  FFMA.FTZ R7, R196, R7, R168 ;  /* 0x00000007c4077223 */ /* 0x000fe400000100a8 */
[C---:B------:R-:W-:Y:S02]  /*a460*/  FFMA.FTZ R168, R192.reuse, R166, -R239 ;  /* 0x000000a6c0a87223 */ /* 0x040fe400000108ef */
[----:B------:R-:W-:Y:S02]  /*a470*/  FFMA.FTZ R236, R192, R167, R236 ;  /* 0x000000a7c0ec7223 */ /* 0x000fe400000100ec */
[----:B------:R-:W-:-:S02]  /*a480*/  FFMA.FTZ R168, R104, R231, R168 ;  /* 0x000000e768a87223 */ /* 0x000fc400000100a8 */
[----:B------:R-:W-:Y:S02]  /*a490*/  FFMA.FTZ R229, R104, R229, R236 ;  /* 0x000000e568e57223 */ /* 0x000fe400000100ec */
[CC--:B------:R-:W-:Y:S02]  /*a4a0*/  FMUL.FTZ R231, R197.reuse, -R7.reuse ;  /* 0x80000007c5e77220 */ /* 0x0c0fe40000410000 */
        /* <DEDUP_REMOVED lines=37> */
[C---:B------:R-:W-:Y:S02]  /*a700*/  FFMA.FTZ R236, R100.reuse, R11, R236 ;  /* 0x0000000b64ec7223 */ /* 0x040fe400000100ec */
[----:B------:R-:W-:Y:S02]  /*a710*/  FFMA.FTZ R237, R100, R237, R154 ;  /* 0x000000ed64ed7223 */ /* 0x000fe4000001009a */
        /* <DEDUP_REMOVED lines=19> */
[----:B------:R-:W-:Y:S02]  /*a850*/  FMUL.FTZ R241, R48, R9 ;  /* 0x0000000930f17220 */ /* 0x000fe40000410000 */
[----:B------:R-:W-:Y:S01]  /*a860*/  FFMA.FTZ R155, R98, R155, R6 ;  /* 0x0000009b629b7223 */ /* 0x000fe20000010006 */
[----:B------:R-:W-:Y:S01]  /*a870*/  MOV R6, UR24 ;  /* 0x0000001800067c02 */ /* 0x000fe20008000f00 */
[----:B------:R-:W-:Y:S02]  /*a880*/  FADD.FTZ R250, R240, R5 ;  /* 0x00000005f0fa7221 */ /* 0x000fe40000010000 */
[----:B------:R-:W-:Y:S01]  /*a890*/  FADD.FTZ R249, -R241, R4 ;  /* 0x00000004f1f97221 */ /* 0x000fe20000010100 */
[----:B------:R-:W-:Y:S01]  /*a8a0*/  ISETP.GE.OR P0, PT, R6, c[0x0][0x174], P0 ;  /* 0x00005d0006007a0c */ /* 0x000fe20000706670 */
[----:B------:R0:W1:Y:S04]  /*a8b0*/  SHFL.DOWN PT, R5, R248, 0x1, 0x1f ;  /* 0x08201f00f8057f89 */ /* 0x00006800000e0000 */
[----:B------:R0:W2:Y:S04]  /*a8c0*/  SHFL.DOWN PT, R4, R11, 0x1, 0x1f ;  /* 0x08201f000b047f89 */ /* 0x0000a800000e0000 */
[----:B------:R0:W3:Y:S04]  /*a8d0*/  SHFL.DOWN PT, R6, R250, 0x1, 0x1f ;  /* 0x08201f00fa067f89 */ /* 0x0000e800000e0000 */
[----:B------:R0:W4:Y:S01]  /*a8e0*/  SHFL.DOWN PT, R8, R249, 0x1, 0x1f ;  /* 0x08201f00f9087f89 */ /* 0x00012200000e0000 */
[----:B------:R-:W-:Y:S05]  /*a8f0*/  @!P2 BRA `(.L_x_9102) ;  /* 0x000000b00000a947 */ /* 0x000fea0003800000 */
[C---:B----4-:R-:W-:Y:S02]  /*a900*/  FMUL.FTZ R7, R11.reuse, R8 ;  /* 0x000000080b077220 */ /* 0x050fe40000410000 */
[----:B---3--:R-:W-:-:S02]  /*a910*/  FMUL.FTZ R9, R11, R6 ;  /* 0x000000060b097220 */ /* 0x008fc40000410000 */
[C---:B------:R-:W-:Y:S02]  /*a920*/  FFMA.FTZ R7, R248.reuse, R6, -R7 ;  /* 0x00000006f8077223 */ /* 0x040fe40000010807 */
[C---:B--2---:R-:W-:Y:S02]  /*a930*/  FMUL.FTZ R6, R11.reuse, R4 ;  /* 0x000000040b067220 */ /* 0x044fe40000410000 */
[-C--:B01----:R-:W-:Y:S02]  /*a940*/  FMUL.FTZ R11, R11, R5.reuse ;  /* 0x000000050b0b7220 */ /* 0x083fe40000410000 */
[C---:B------:R-:W-:Y:S02]  /*a950*/  FFMA.FTZ R6, R248.reuse, R5, -R6 ;  /* 0x00000005f8067223 */ /* 0x040fe40000010806 */
[C---:B------:R-:W-:Y:S02]  /*a960*/  FFMA.FTZ R8, R248.reuse, R8, R9 ;  /* 0x00000008f8087223 */ /* 0x040fe40000010009 */
[----:B------:R-:W-:Y:S01]  /*a970*/  FFMA.FTZ R11, R248, R4, R11 ;  /* 0x00000004f80b7223 */ /* 0x000fe2000001000b */
[----:B------:R-:W-:Y:S01]  /*a980*/  MOV R248, R6 ;  /* 0x0000000600f87202 */ /* 0x000fe20000000f00 */
[----:B------:R-:W-:-:S02]  /*a990*/  FADD.FTZ R250, R250, R7 ;  /* 0x00000007fafa7221 */ /* 0x000fc40000010000 */
[----:B------:R-:W-:Y:S02]  /*a9a0*/  FADD.FTZ R249, R249, R8 ;  /* 0x00000008f9f97221 */ /* 0x000fe40000010000 */
.L_x_9102:
[----:B------:R-:W-:Y:S05]  /*a9b0*/  BSYNC B0 ;  /* 0x0000000000007941 */ /* 0x000fea0003800000 */
.L_x_9101:
[----:B-1----:R-:W-:Y:S01]  /*a9c0*/  HFMA2.MMA R5, -RZ, RZ, 0, 0 ;  /* 0x00000000ff057435 */ /* 0x002fe200000001ff */
[----:B------:R-:W-:Y:S01]  /*a9d0*/  USHF.L.U32 UR36, UR7, 0x4, URZ ;  /* 0x0000000407247899 */ /* 0x000fe2000800063f */
[----:B--2---:R-:W-:Y:S01]  /*a9e0*/  MOV R4, 0x3f800000 ;  /* 0x3f80000000047802 */ /* 0x004fe20000000f00 */
[----:B---3--:R-:W-:Y:S01]  /*a9f0*/  CS2R R6, SRZ ;  /* 0x0000000000067805 */ /* 0x008fe2000001ff00 */
[----:B------:R-:W-:Y:S01]  /*aa00*/  ISETP.GT.U32.AND P2, PT, R133, 0x1d, PT ;  /* 0x0000001d8500780c */ /* 0x000fe20003f44070 */
[----:B------:R1:W2:Y:S01]  /*aa10*/  SHFL.DOWN PT, R9, R248, 0x2, 0x1f ;  /* 0x08401f00f8097f89 */ /* 0x0002a200000e0000 */
[----:B------:R-:W-:Y:S03]  /*aa20*/  BSSY B0, `(.L_x_9103) ;  /* 0x0000011000007945 */ /* 0x000fe60003800000 */
[----:B------:R1:W3:Y:S04]  /*aa30*/  SHFL.DOWN PT, R10, R11, 0x2, 0x1f ;  /* 0x08401f000b0a7f89 */ /* 0x0002e800000e0000 */
[----:B------:R-:W0:Y:S04]  /*aa40*/  @!P0 LDS.128 R4, [UR36+0x3650] ;  /* 0x00365024ff048984 */ /* 0x000e280008000c00 */
[----:B------:R1:W4:Y:S04]  /*aa50*/  SHFL.DOWN PT, R252, R250, 0x2, 0x1f ;  /* 0x08401f00fafc7f89 */ /* 0x00032800000e0000 */
[----:B------:R1:W0:Y:S01]  /*aa60*/  SHFL.DOWN PT, R251, R249, 0x2, 0x1f ;  /* 0x08401f00f9fb7f89 */ /* 0x00022200000e0000 */
[----:B------:R-:W-:Y:S05]  /*aa70*/  @P2 BRA `(.L_x_9104) ;  /* 0x000000b000002947 */ /* 0x000fea0003800000 */
[----:B0---4-:R-:W-:-:S04]  /*aa80*/  FMUL.FTZ R8, R11, R251 ;  /* 0x000000fb0b087220 */ /* 0x011fc80000410000 */
[-C--:B------:R-:W-:Y:S02]  /*aa90*/  FFMA.FTZ R8, R248, R252.reuse, -R8 ;  /* 0x000000fcf8087223 */ /* 0x080fe40000010808 */
[C---:B------:R-:W-:Y:S02]  /*aaa0*/  FMUL.FTZ R252, R11.reuse, R252 ;  /* 0x000000fc0bfc7220 */ /* 0x040fe40000410000 */
[----:B-1----:R-:W-:Y:S02]  /*aab0*/  FADD.FTZ R250, R250, R8 ;  /* 0x00000008fafa7221 */ /* 0x002fe40000010000 */
[C---:B---3--:R-:W-:Y:S02]  /*aac0*/  FMUL.FTZ R8, R11.reuse, R10 ;  /* 0x0000000a0b087220 */ /* 0x048fe40000410000 */
[-C--:B--2---:R-:W-:Y:S02]  /*aad0*/  FMUL.FTZ R11, R11, R9.reuse ;  /* 0x000000090b0b7220 */ /* 0x084fe40000410000 */
[----:B------:R-:W-:-:S02]  /*aae0*/  FFMA.FTZ R8, R248, R9, -R8 ;  /* 0x00000009f8087223 */ /* 0x000fc40000010808 */
[C---:B------:R-:W-:Y:S02]  /*aaf0*/  FFMA.FTZ R252, R248.reuse, R251, R252 ;  /* 0x000000fbf8fc7223 */ /* 0x040fe400000100fc */
[----:B------:R-:W-:Y:S01]  /*ab00*/  FFMA.FTZ R11, R248, R10, R11 ;  /* 0x0000000af80b7223 */ /* 0x000fe2000001000b */
[----:B------:R-:W-:Y:S01]  /*ab10*/  MOV R248, R8 ;  /* 0x0000000800f87202 */ /* 0x000fe20000000f00 */
[----:B------:R-:W-:Y:S02]  /*ab20*/  FADD.FTZ R249, R249, R252 ;  /* 0x000000fcf9f97221 */ /* 0x000fe40000010000 */
.L_x_9104:
[----:B------:R-:W-:Y:S05]  /*ab30*/  BSYNC B0 ;  /* 0x0000000000007941 */ /* 0x000fea0003800000 */
.L_x_9103:
        /* <DEDUP_REMOVED lines=11> */
[C---:B---3--:R-:W-:Y:S02]  /*abf0*/  FMUL.FTZ R8, R11.reuse, R10 ;  /* 0x0000000a0b087220 */ /* 0x048fe40000410000 */
[-C--:B------:R-:W-:Y:S02]  /*ac00*/  FMUL.FTZ R11, R11, R9.reuse ;  /* 0x000000090b0b7220 */ /* 0x080fe40000410000 */
[----:B------:R-:W-:-:S02]  /*ac10*/  FFMA.FTZ R8, R248, R9, -R8 ;  /* 0x00000009f8087223 */ /* 0x000fc40000010808 */
[C---:B------:R-:W-:Y:S02]  /*ac20*/  FFMA.FTZ R252, R248.reuse, R251, R252 ;  /* 0x000000fbf8fc7223 */ /* 0x040fe400000100fc */
[----:B------:R-:W-:Y:S01]  /*ac30*/  FFMA.FTZ R11, R248, R10, R11 ;  /* 0x0000000af80b7223 */ /* 0x000fe2000001000b */
[----:B------:R-:W-:Y:S01]  /*ac40*/  MOV R248, R8 ;  /* 0x0000000800f87202 */ /* 0x000fe20000000f00 */
[----:B------:R-:W-:Y:S02]  /*ac50*/  FADD.FTZ R249, R249, R252 ;  /* 0x000000fcf9f97221 */ /* 0x000fe40000010000 */
.L_x_9106:
[----:B------:R-:W-:Y:S05]  /*ac60*/  BSYNC B0 ;  /* 0x0000000000007941 */ /* 0x000fea0003800000 */
.L_x_9105:
        /* <DEDUP_REMOVED lines=18> */
.L_x_9108:
[----:B------:R-:W-:Y:S05]  /*ad90*/  BSYNC B0 ;  /* 0x0000000000007941 */ /* 0x000fea0003800000 */
.L_x_9107:
        /* <DEDUP_REMOVED lines=18> */
.L_x_9110:
[----:B------:R-:W-:Y:S05]  /*aec0*/  BSYNC B0 ;  /* 0x0000000000007941 */ /* 0x000fea0003800000 */
.L_x_9109:
[----:B-1----:R-:W1:Y:S01]  /*aed0*/  SHFL.IDX PT, R9, R11, RZ, 0x1f ;  /* 0x00001fff0b097589 */ /* 0x002e6200000e0000 */
[----:B------:R-:W-:Y:S01]  /*aee0*/  ISETP.NE.AND P0, PT, R136, RZ, PT ;  /* 0x000000ff8800720c */ /* 0x000fe20003f05270 */
[----:B------:R-:W-:Y:S02]  /*aef0*/  BSSY B0, `(.L_x_9111) ;  /* 0x00001fc000007945 */ /* 0x000fe40003800000 */
[----:B---3--:R-:W3:Y:S04]  /*af00*/  SHFL.IDX PT, R10, R248, RZ, 0x1f ;  /* 0x00001ffff80a7589 */ /* 0x008ee800000e0000 */
[----:B--2---:R-:W-:Y:S01]  /*af10*/  SHFL.DOWN PT, R248, R248, 0x1, 0x1f ;  /* 0x08201f00f8f87f89 */ /* 0x004fe200000e0000 */
[----:B01----:R-:W-:-:S04]  /*af20*/  FMUL.FTZ R251, R9, R5 ;  /* 0x0000000509fb7220 */ /* 0x003fc80000410000 */
[CC--:B---3--:R-:W-:Y:S02]  /*af30*/  FFMA.FTZ R8, R10.reuse, R4.reuse, -R251 ;  /* 0x000000040a087223 */ /* 0x0c8fe400000108fb */
[C---:B------:R-:W-:Y:S02]  /*af40*/  FMUL.FTZ R251, R9.reuse, R4 ;  /* 0x0000000409fb7220 */ /* 0x040fe40000410000 */
[CC--:B------:R-:W-:Y:S02]  /*af50*/  FMUL.FTZ R4, R9.reuse, R7.reuse ;  /* 0x0000000709047220 */ /* 0x0c0fe40000410000 */
[-C--:B------:R-:W-:Y:S02]  /*af60*/  FMUL.FTZ R9, R9, R6.reuse ;  /* 0x0000000609097220 */ /* 0x080fe40000410000 */
[C---:B----4-:R-:W-:Y:S02]  /*af70*/  FFMA.FTZ R252, R10.reuse, R6, -R4 ;  /* 0x000000060afc7223 */ /* 0x050fe40000010804 */
[C---:B------:R-:W-:Y:S01]  /*af80*/  FFMA.FTZ R4, R10.reuse, R7, R9 ;  /* 0x000000070a047223 */ /* 0x040fe20000010009 */
[----:B------:R-:W-:Y:S01]  /*af90*/  SHFL.IDX PT, R6, R6, RZ, 0x1f ;  /* 0x00001fff06067589 */ /* 0x000fe200000e0000 */
[----:B------:R-:W-:-:S03]  /*afa0*/  FFMA.FTZ R9, R10, R5, R251 ;  /* 0x000000050a097223 */ /* 0x000fc600000100fb */
[----:B------:R-:W0:Y:S04]  /*afb0*/  SHFL.IDX PT, R5, R250, RZ, 0x1f ;  /* 0x00001ffffa057589 */ /* 0x000e2800000e0000 */
[----:B------:R-:W1:Y:S01]  /*afc0*/  SHFL.IDX PT, R251, R249, RZ, 0x1f ;  /* 0x00001ffff9fb7589 */ /* 0x000e6200000e0000 */
[----:B0-----:R-:W-:-:S03]  /*afd0*/  FADD.FTZ R10, R5, R252 ;  /* 0x000000fc050a7221 */ /* 0x001fc60000010000 */
[----:B------:R-:W-:Y:S04]  /*afe0*/  SHFL.IDX PT, R5, R7, RZ, 0x1f ;  /* 0x00001fff07057589 */ /* 0x000fe800000e0000 */
[----:B------:R1:W0:Y:S02]  /*aff0*/  SHFL.DOWN PT, R252, R11, 0x1, 0x1f ;  /* 0x08201f000bfc7f89 */ /* 0x00022400000e0000 */
[----:B-1----:R-:W-:Y:S02]  /*b000*/  FADD.FTZ R11, R251, R4 ;  /* 0x00000004fb0b7221 */ /* 0x002fe40000010000 */
[----:B------:R-:W1:Y:S04]  /*b010*/  SHFL.DOWN PT, R4, R249, 0x1, 0x1f ;  /* 0x08201f00f9047f89 */ /* 0x000e6800000e0000 */
[----:B------:R2:W3:Y:S04]  /*b020*/  SHFL.DOWN PT, R251, R250, 0x1, 0x1f ;  /* 0x08201f00fafb7f89 */ /* 0x0004e800000e0000 */
[----:B------:R4:W-:Y:S01]  /*b030*/  @!P0 STS.128 [UR36+0x3650], R8 ;  /* 0x00365008ff008988 */ /* 0x0009e20008000c24 */
[----:B0-----:R-:W-:-:S02]  /*b040*/  @P1 FMUL.FTZ R7, R252, R5 ;  /* 0x00000005fc071220 */ /* 0x001fc40000410000 */
[-C--:B--2---:R-:W-:Y:S02]  /*b050*/  @P1 FMUL.FTZ R250, R252, R6.reuse ;  /* 0x00000006fcfa1220 */ /* 0x084fe40000410000 */
[C---:B------:R-:W-:Y:S02]  /*b060*/  @P1 FFMA.FTZ R252, R248.reuse, R6, -R7 ;  /* 0x00000006f8fc1223 */ /* 0x040fe40000010807 */
[----:B------:R-:W-:Y:S02]  /*b070*/  @P1 FFMA.FTZ R7, R248, R5, R250 ;  /* 0x00000005f8071223 */ /* 0x000fe400000100fa */
[----:B----4-:R-:W-:Y:S02]  /*b080*/  FMUL.FTZ R9, R113, R97 ;  /* 0x0000006171097220 */ /* 0x010fe40000410000 */
[----:B-1----:R-:W-:Y:S02]  /*b090*/  @P1 FADD.FTZ R5, R4, R7 ;  /* 0x0000000704051221 */ /* 0x002fe40000010000 */
[----:B------:R-:W-:-:S02]  /*b0a0*/  FFMA.FTZ R8, R16, -R9, R247 ;  /* 0x8000000910087223 */ /* 0x000fc400000100f7 */
[----:B---3--:R-:W-:Y:S02]  /*b0b0*/  @P1 FADD.FTZ R6, R251, R252 ;  /* 0x000000fcfb061221 */ /* 0x008fe40000010000 */
[-C--:B------:R-:W-:Y:S02]  /*b0c0*/  FMUL.FTZ R7, R5, -R15.reuse ;  /* 0x8000000f05077220 */ /* 0x080fe40000410000 */
[C---:B------:R-:W-:Y:S02]  /*b0d0*/  FMUL.FTZ R15, R6.reuse, -R15 ;  /* 0x8000000f060f7220 */ /* 0x040fe40000410000 */
[----:B------:R-:W-:Y:S02]  /*b0e0*/  FFMA.FTZ R4, R6, R14, -R7 ;  /* 0x0000000e06047223 */ /* 0x000fe40000010807 */
[----:B------:R-:W-:Y:S02]  /*b0f0*/  FFMA.FTZ R9, R0, -R9, R245 ;  /* 0x8000000900097223 */ /* 0x000fe400000100f5 */
[----:B------:R-:W-:-:S02]  /*b100*/  FFMA.FTZ R6, R48, R247, RZ ;  /* 0x000000f730067223 */ /* 0x000fc400000100ff */
[----:B------:R-:W-:Y:S02]  /*b110*/  FFMA.FTZ R245, R48, -R245, RZ ;  /* 0x800000f530f57223 */ /* 0x000fe400000100ff */
[----:B------:R-:W-:Y:S02]  /*b120*/  FMUL.FTZ R11, R112, R96 ;  /* 0x00000060700b7220 */ /* 0x000fe40000410000 */
[C---:B------:R-:W-:Y:S02]  /*b130*/  FFMA.FTZ R6, R47.reuse, R246, R6 ;  /* 0x000000f62f067223 */ /* 0x040fe40000010006 */
[----:B------:R-:W-:Y:S02]  /*b140*/  FFMA.FTZ R245, R47, -R244, R245 ;  /* 0x800000f42ff57223 */ /* 0x000fe400000100f5 */
[-C--:B------:R-:W-:Y:S02]  /*b150*/  FFMA.FTZ R10, R32, -R11.reuse, R246 ;  /* 0x8000000b200a7223 */ /* 0x080fe400000100f6 */
[----:B------:R-:W-:-:S02]  /*b160*/  FFMA.FTZ R11, R31, -R11, R244 ;  /* 0x8000000b1f0b7223 */ /* 0x000fc400000100f4 */
[C---:B------:R-:W-:Y:S02]  /*b170*/  FFMA.FTZ R7, R46.reuse, R243, R6 ;  /* 0x000000f32e077223 */ /* 0x040fe40000010006 */
        /* <DEDUP_REMOVED lines=26> */
[----:B------:R-:W-:Y:S02]  /*b320*/  FMUL.FTZ R6, R105, R89 ;  /* 0x0000005969067220 */ /* 0x000fe40000410000 */
[----:B------:R-:W-:Y:S02]  /*b330*/  FFMA.FTZ R7, R40, R166, R7 ;  /* 0x000000a628077223 */ /* 0x000fe40000010007 */
[----:B------:R-:W-:-:S02]  /*b340*/  FFMA.FTZ R5, R5, R14, R15 ;  /* 0x0000000e05057223 */ /* 0x000fc4000001000f */
[----:B------:R-:W-:Y:S02]  /*b350*/  FFMA.FTZ R244, R40, -R167, R244 ;  /* 0x800000a728f47223 */ /* 0x000fe400000100f4 */
[-C--:B------:R-:W-:Y:S02]  /*b360*/  FFMA.FTZ R166, R18, -R6.reuse, R166 ;  /* 0x8000000612a67223 */ /* 0x080fe400000100a6 */
[----:B------:R-:W-:Y:S02]  /*b370*/  FFMA.FTZ R167, R17, -R6, R167 ;  /* 0x8000000611a77223 */ /* 0x000fe400000100a7 */
[----:B------:R-:W-:Y:S02]  /*b380*/  FFMA.FTZ R7, R39, R168, R7 ;  /* 0x000000a827077223 */ /* 0x000fe40000010007 */
[----:B------:R-:W-:Y:S02]  /*b390*/  FMUL.FTZ R6, R104, R88 ;  /* 0x0000005868067220 */ /* 0x000fe40000410000 */
[----:B------:R-:W-:-:S02]  /*b3a0*/  FADD.FTZ R5, -R178, R5 ;  /* 0x00000005b2057221 */ /* 0x000fc40000010100 */
[----:B------:R-:W-:Y:S02]  /*b3b0*/  FADD.FTZ R4, R177, R4 ;  /* 0x00000004b1047221 */ /* 0x000fe40000010000 */
[----:B------:R-:W-:Y:S02]  /*b3c0*/  FFMA.FTZ R244, R39, -R229, R244 ;  /* 0x800000e527f47223 */ /* 0x000fe400000100f4 */
[----:B------:R-:W-:Y:S02]  /*b3d0*/  FFMA.FTZ R177, R38, R230, R7 ;  /* 0x000000e626b17223 */ /* 0x000fe40000010007 */
[-C--:B------:R-:W-:Y:S02]  /*b3e0*/  FFMA.FTZ R168, R153, -R6.reuse, R168 ;  /* 0x8000000699a87223 */ /* 0x080fe400000100a8 */
[----:B------:R-:W-:Y:S02]  /*b3f0*/  FFMA.FTZ R229, R152, -R6, R229 ;  /* 0x8000000698e57223 */ /* 0x000fe400000100e5 */
[----:B------:R-:W-:-:S02]  /*b400*/  FMUL.FTZ R7, R179, -R5 ;  /* 0x80000005b3077220 */ /* 0x000fc40000410000 */
[----:B------:R-:W-:Y:S02]  /*b410*/  FMUL.FTZ R6, R103, R87 ;  /* 0x0000005767067220 */ /* 0x000fe40000410000 */
[-C--:B------:R-:W-:Y:S02]  /*b420*/  FMUL.FTZ R179, R179, -R4.reuse ;  /* 0x80000004b3b37220 */ /* 0x080fe40000410000 */
[----:B------:R-:W-:Y:S02]  /*b430*/  FFMA.FTZ R244, R38, -R231, R244 ;  /* 0x800000e726f47223 */ /* 0x000fe400000100f4 */
[----:B------:R-:W-:Y:S02]  /*b440*/  FFMA.FTZ R7, R180, R4, -R7 ;  /* 0x00000004b4077223 */ /* 0x000fe40000010807 */
[-C--:B------:R-:W-:Y:S02]  /*b450*/  FFMA.FTZ R230, R151, -R6.reuse, R230 ;  /* 0x8000000697e67223 */ /* 0x080fe400000100e6 */
[----:B------:R-:W-:-:S02]  /*b460*/  FFMA.FTZ R231, R150, -R6, R231 ;  /* 0x8000000696e77223 */ /* 0x000fc400000100e7 */
[----:B------:R-:W-:Y:S02]  /*b470*/  FFMA.FTZ R180, R180, R5, R179 ;  /* 0x00000005b4b47223 */ /* 0x000fe400000100b3 */
[----:B------:R-:W-:Y:S02]  /*b480*/  FMUL.FTZ R6, R102, R86 ;  /* 0x0000005666067220 */ /* 0x000fe40000410000 */
[C---:B------:R-:W-:Y:S02]  /*b490*/  FFMA.FTZ R177, R37.reuse, R232, R177 ;  /* 0x000000e825b17223 */ /* 0x040fe400000100b1 */
[----:B------:R-:W-:Y:S02]  /*b4a0*/  FFMA.FTZ R244, R37, -R233, R244 ;  /* 0x800000e925f47223 */ /* 0x000fe400000100f4 */
[----:B------:R-:W-:Y:S02]  /*b4b0*/  FADD.FTZ R175, -R175, R180 ;  /* 0x000000b4afaf7221 */ /* 0x000fe40000010100 */
[----:B------:R-:W-:-:S02]  /*b4c0*/  FFMA.FTZ R232, R149, -R6, R232 ;  /* 0x8000000695e87223 */ /* 0x000fc400000100e8 */
[----:B------:R-:W-:Y:S02]  /*b4d0*/  FFMA.FTZ R233, R148, -R6, R233 ;  /* 0x8000000694e97223 */ /* 0x000fe400000100e9 */
[----:B------:R-:W-:Y:S02]  /*b4e0*/  FADD.FTZ R176, R176, R7 ;  /* 0x00000007b0b07221 */ /* 0x000fe40000010000 */
[----:B------:R-:W-:Y:S02]  /*b4f0*/  FMUL.FTZ R6, R101, R85 ;  /* 0x0000005565067220 */ /* 0x000fe40000410000 */
[----:B------:R-:W-:Y:S02]  /*b500*/  FMUL.FTZ R7, R181, -R175 ;  /* 0x800000afb5077220 */ /* 0x000fe40000410000 */
[C---:B------:R-:W-:Y:S02]  /*b510*/  FFMA.FTZ R177, R36.reuse, R234, R177 ;  /* 0x000000ea24b17223 */ /* 0x040fe400000100b1 */
[----:B------:R-:W-:-:S02]  /*b520*/  FFMA.FTZ R244, R36, -R235, R244 ;  /* 0x800000eb24f47223 */ /* 0x000fc400000100f4 */
[----:B------:R-:W-:Y:S02]  /*b530*/  FMUL.FTZ R181, R181, -R176 ;  /* 0x800000b0b5b57220 */ /* 0x000fe40000410000 */
[-C--:B------:R-:W-:Y:S02]  /*b540*/  FFMA.FTZ R234, R147, -R6.reuse, R234 ;  /* 0x8000000693ea7223 */ /* 0x080fe400000100ea */
[----:B------:R-:W-:Y:S02]  /*b550*/  FFMA.FTZ R235, R146, -R6, R235 ;  /* 0x8000000692eb7223 */ /* 0x000fe400000100eb */
[----:B------:R-:W-:Y:S02]  /*b560*/  FMUL.FTZ R6, R100, R84 ;  /* 0x0000005464067220 */ /* 0x000fe40000410000 */
[C---:B------:R-:W-:Y:S02]  /*b570*/  FFMA.FTZ R7, R182.reuse, R176, -R7 ;  /* 0x000000b0b6077223 */ /* 0x040fe40000010807 */
[----:B------:R-:W-:-:S02]  /*b580*/  FFMA.FTZ R182, R182, R175, R181 ;  /* 0x000000afb6b67223 */ /* 0x000fc400000100b5 */
[C---:B------:R-:W-:Y:S02]  /*b590*/  FFMA.FTZ R177, R35.reuse, R236, R177 ;  /* 0x000000ec23b17223 */ /* 0x040fe400000100b1 */
[----:B------:R-:W-:Y:S02]  /*b5a0*/  FFMA.FTZ R244, R35, -R237, R244 ;  /* 0x800000ed23f47223 */ /* 0x000fe400000100f4 */
[-C--:B------:R-:W-:Y:S02]  /*b5b0*/  FFMA.FTZ R236, R145, -R6.reuse, R236 ;  /* 0x8000000691ec7223 */ /* 0x080fe400000100ec */
[----:B------:R-:W-:Y:S02]  /*b5c0*/  FFMA.FTZ R237, R144, -R6, R237 ;  /* 0x8000000690ed7223 */ /* 0x000fe400000100ed */
[----:B------:R-:W-:Y:S02]  /*b5d0*/  FADD.FTZ R6, R174, R7 ;  /* 0x00000007ae067221 */ /* 0x000fe40000010000 */
[----:B------:R-:W-:-:S02]  /*b5e0*/  FADD.FTZ R7, -R173, R182 ;  /* 0x000000b6ad077221 */ /* 0x000fc40000010100 */
[----:B------:R-:W-:Y:S02]  /*b5f0*/  FMUL.FTZ R173, R99, R83 ;  /* 0x0000005363ad7220 */ /* 0x000fe40000410000 */
        /* <DEDUP_REMOVED lines=8> */
[----:B------:R-:W-:Y:S02]  /*b680*/  FMUL.FTZ R142, R142, R175 ;  /* 0x000000af8e8e7220 */ /* 0x000fe40000410000 */
[----:B------:R-:W-:Y:S02]  /*b690*/  FADD.FTZ R178, R171, R178 ;  /* 0x000000b2abb27221 */ /* 0x000fe40000010000 */
[----:B------:R-:W-:-:S02]  /*b6a0*/  FMUL.FTZ R144, R144, R7 ;  /* 0x0000000790907220 */ /* 0x000fc40000410000 */
[----:B------:R-:W-:Y:S02]  /*b6b0*/  FADD.FTZ R172, -R172, R183 ;  /* 0x000000b7acac7221 */ /* 0x000fe40000010100 */
[----:B------:R-:W-:Y:S02]  /*b6c0*/  FFMA.FTZ R142, R143, R176, R142 ;  /* 0x000000b08f8e7223 */ /* 0x000fe4000001008e */
[----:B------:R-:W-:Y:S02]  /*b6d0*/  FMUL.FTZ R143, R185, -R178 ;  /* 0x800000b2b98f7220 */ /* 0x000fe40000410000 */
[----:B------:R-:W-:Y:S02]  /*b6e0*/  FFMA.FTZ R145, R145, R6, R144 ;  /* 0x0000000691917223 */ /* 0x000fe40000010090 */
[-C--:B------:R-:W-:Y:S02]  /*b6f0*/  FMUL.FTZ R144, R146, R172.reuse ;  /* 0x000000ac92907220 */ /* 0x080fe40000410000 */
[----:B------:R-:W-:-:S02]  /*b700*/  FFMA.FTZ R143, R186, R172, R143 ;  /* 0x000000acba8f7223 */ /* 0x000fc4000001008f */
[----:B------:R-:W-:Y:S02]  /*b710*/  FMUL.FTZ R173, R98, R82 ;  /* 0x0000005262ad7220 */ /* 0x000fe40000410000 */
[----:B------:R-:W-:Y:S02]  /*b720*/  FMUL.FTZ R179, R140, R5 ;  /* 0x000000058cb37220 */ /* 0x000fe40000410000 */
[----:B------:R-:W-:Y:S02]  /*b730*/  FMUL.FTZ R185, R185, -R172 ;  /* 0x800000acb9b97220 */ /* 0x000fe40000410000 */
[----:B------:R-:W-:Y:S02]  /*b740*/  FFMA.FTZ R144, R147, R178, R144 ;  /* 0x000000b293907223 */ /* 0x000fe40000010090 */
[----:B------:R-:W-:Y:S02]  /*b750*/  FMUL.FTZ R147, R5, UR44 ;  /* 0x0000002c05937c20 */ /* 0x000fe40008410000 */
[----:B------:R-:W-:Y:S01]  /*b760*/  FADD.FTZ R181, -R170, R143 ;  /* 0x0000008faab57221 */ /* 0x000fe20000010100 */
[----:B------:R-:W-:Y:S01]  /*b770*/  SHF.L.U32 R143, R136, 0x5, RZ ;  /* 0x00000005888f7819 */ /* 0x000fe200000006ff */
[----:B------:R-:W-:-:S02]  /*b780*/  FFMA.FTZ R140, R140, -R173, R155 ;  /* 0x800000ad8c8c7223 */ /* 0x000fc4000001009b */
[C---:B------:R-:W-:Y:S02]  /*b790*/  FFMA.FTZ R173, R141.reuse, -R173, R154 ;  /* 0x800000ad8dad7223 */ /* 0x040fe4000001009a */
[----:B------:R-:W-:Y:S02]  /*b7a0*/  FMUL.FTZ R170, R4, UR44 ;  /* 0x0000002c04aa7c20 */ /* 0x000fe40008410000 */
[----:B------:R-:W-:Y:S02]  /*b7b0*/  FFMA.FTZ R141, R141, R4, R179 ;  /* 0x000000048d8d7223 */ /* 0x000fe400000100b3 */
[----:B------:R-:W-:Y:S02]  /*b7c0*/  FFMA.FTZ R186, R186, R178, -R185 ;  /* 0x000000b2baba7223 */ /* 0x000fe400000108b9 */
[C---:B------:R-:W-:Y:S02]  /*b7d0*/  FMUL.FTZ R179, R4.reuse, R82 ;  /* 0x0000005204b37220 */ /* 0x040fe40000410000 */
[----:B------:R-:W-:Y:S01]  /*b7e0*/  FFMA.FTZ R146, R4, UR45, R147 ;  /* 0x0000002d04927c23 */ /* 0x000fe20008010093 */
[----:B------:R-:W-:Y:S01]  /*b7f0*/  LEA.HI.SX32 R4, R143, R143, 0x1b ;  /* 0x0000008f8f047211 */ /* 0x000fe200078fdaff */
[----:B------:R-:W-:-:S02]  /*b800*/  FFMA.FTZ R143, R5, UR45, -R170 ;  /* 0x0000002d058f7c23 */ /* 0x000fc400080108aa */
[----:B------:R-:W-:Y:S02]  /*b810*/  FMUL.FTZ R171, R5, R82 ;  /* 0x0000005205ab7220 */ /* 0x000fe40000410000 */
[----:B------:R-:W-:Y:S02]  /*b820*/  FADD.FTZ R5, R169, R186 ;  /* 0x000000baa9057221 */ /* 0x000fe40000010000 */
[-C--:B------:R-:W-:Y:S02]  /*b830*/  FMUL.FTZ R147, R187, -R181.reuse ;  /* 0x800000b5bb937220 */ /* 0x080fe40000410000 */
[----:B------:R-:W-:Y:S02]  /*b840*/  FMUL.FTZ R148, R148, R181 ;  /* 0x000000b594947220 */ /* 0x000fe40000410000 */
[-C--:B------:R-:W-:Y:S02]  /*b850*/  FFMA.FTZ R182, R188, R5.reuse, -R147 ;  /* 0x00000005bcb67223 */ /* 0x080fe40000010893 */
[----:B------:R-:W-:-:S02]  /*b860*/  FFMA.FTZ R169, R149, R5, R148 ;  /* 0x0000000595a97223 */ /* 0x000fc40000010094 */
[----:B------:R-:W-:Y:S02]  /*b870*/  FMUL.FTZ R147, R175, UR44 ;  /* 0x0000002caf937c20 */ /* 0x000fe40008410000 */
[----:B------:R-:W-:Y:S02]  /*b880*/  FMUL.FTZ R148, R5, UR44 ;  /* 0x0000002c05947c20 */ /* 0x000fe40008410000 */
[C---:B------:R-:W-:Y:S02]  /*b890*/  FMUL.FTZ R180, R176.reuse, R83 ;  /* 0x00000053b0b47220 */ /* 0x040fe40000410000 */
[C---:B------:R-:W-:Y:S02]  /*b8a0*/  FFMA.FTZ R147, R176.reuse, UR45, R147 ;  /* 0x0000002db0937c23 */ /* 0x040fe40008010093 */
[----:B------:R-:W-:Y:S02]  /*b8b0*/  FMUL.FTZ R184, R176, UR44 ;  /* 0x0000002cb0b87c20 */ /* 0x000fe40008410000 */
[----:B------:R-:W-:-:S02]  /*b8c0*/  FMUL.FTZ R170, R181, UR44 ;  /* 0x0000002cb5aa7c20 */ /* 0x000fc40008410000 */
[----:B------:R-:W-:Y:S02]  /*b8d0*/  FMUL.FTZ R187, R187, -R5 ;  /* 0x80000005bbbb7220 */ /* 0x000fe40000410000 */
[----:B------:R-:W-:Y:S02]  /*b8e0*/  FFMA.FTZ R176, R181, UR45, -R148 ;  /* 0x0000002db5b07c23 */ /* 0x000fe40008010894 */
[----:B------:R-:W-:Y:S02]  /*b8f0*/  FMUL.FTZ R183, R98, R179 ;  /* 0x000000b362b77220 */ /* 0x000fe40000410000 */
[----:B------:R-:W-:Y:S02]  /*b900*/  FFMA.FTZ R149, R5, UR45, R170 ;  /* 0x0000002d05957c23 */ /* 0x000fe400080100aa */
[----:B------:R-:W-:Y:S01]  /*b910*/  FFMA.FTZ R187, R188, R181, R187 ;  /* 0x000000b5bcbb7223 */ /* 0x000fe200000100bb */
[----:B------:R0:W-:Y:S01]  /*b920*/  STS [R4.X4+0x10f8], R183 ;  /* 0x0010f8b704007388 */ /* 0x0001e20000004800 */
[----:B------:R-:W-:-:S02]  /*b930*/  FMUL.FTZ R170, R233, R176 ;  /* 0x000000b0e9aa7220 */ /* 0x000fc40000410000 */
[-C--:B------:R-:W-:Y:S02]  /*b940*/  FMUL.FTZ R181, R181, R86.reuse ;  /* 0x00000056b5b57220 */ /* 0x080fe40000410000 */
[----:B------:R-:W-:Y:S02]  /*b950*/  FMUL.FTZ R185, R98, R171 ;  /* 0x000000ab62b97220 */ /* 0x000fe40000410000 */
[C---:B------:R-:W-:Y:S02]  /*b960*/  FFMA.FTZ R148, R175.reuse, UR45, -R184 ;  /* 0x0000002daf947c23 */ /* 0x040fe400080108b8 */
[----:B------:R-:W-:Y:S01]  /*b970*/  FMUL.FTZ R176, R175, R83 ;  /* 0x00000053afb07220 */ /* 0x000fe20000410000 */
[----:B------:R1:W-:Y:S01]  /*b980*/  STS [R4.X4+0x10fc], R185 ;  /* 0x0010fcb904007388 */ /* 0x0003e20000004800 */
[----:B------:R-:W-:Y:S02]  /*b990*/  FMUL.FTZ R5, R5, R86 ;  /* 0x0000005605057220 */ /* 0x000fe40000410000 */
[----:B------:R-:W-:-:S02]  /*b9a0*/  FFMA.FTZ R175, R232, R149, R170 ;  /* 0x00000095e8af7223 */ /* 0x000fc400000100aa */
[----:B0-----:R-:W-:Y:S02]  /*b9b0*/  FMUL.FTZ R183, R99, R180 ;  /* 0x000000b463b77220 */ /* 0x001fe40000410000 */
[C---:B------:R-:W-:Y:S02]  /*b9c0*/  FMUL.FTZ R149, R233.reuse, R181 ;  /* 0x000000b5e9957220 */ /* 0x040fe40000410000 */
[----:B------:R-:W-:Y:S01]  /*b9d0*/  FADD.FTZ R216, -R216, R187 ;  /* 0x000000bbd8d87221 */ /* 0x000fe20000010100 */
[----:B------:R0:W-:Y:S01]  /*b9e0*/  STS [R4.X4+0x10f0], R183 ;  /* 0x0010f0b704007388 */ /* 0x0001e20000004800 */
[-C--:B------:R-:W-:Y:S02]  /*b9f0*/  FMUL.FTZ R233, R233, R5.reuse ;  /* 0x00000005e9e97220 */ /* 0x080fe40000410000 */
[-C--:B-1----:R-:W-:Y:S02]  /*ba00*/  FMUL.FTZ R185, R102, R5.reuse ;  /* 0x0000000566b97220 */ /* 0x082fe40000410000 */
[----:B------:R-:W-:-:S02]  /*ba10*/  FFMA.FTZ R5, R232, R5, R149 ;  /* 0x00000005e8057223 */ /* 0x000fc40000010095 */
[----:B------:R-:W-:Y:S01]  /*ba20*/  FADD.FTZ R182, R215, R182 ;  /* 0x000000b6d7b67221 */ /* 0x000fe20000010000 */
[----:B------:R1:W-:Y:S01]  /*ba30*/  STS [R4.X4+0x10d8], R185 ;  /* 0x0010d8b904007388 */ /* 0x0003e20000004800 */
[----:B------:R-:W-:Y:S02]  /*ba40*/  FMUL.FTZ R149, R7, UR44 ;  /* 0x0000002c07957c20 */ /* 0x000fe40008410000 */
[-C--:B------:R-:W-:Y:S02]  /*ba50*/  FMUL.FTZ R187, R102, R181.reuse ;  /* 0x000000b566bb7220 */ /* 0x080fe40000410000 */
[----:B------:R-:W-:Y:S02]  /*ba60*/  FFMA.FTZ R232, R232, R181, -R233 ;  /* 0x000000b5e8e87223 */ /* 0x000fe400000108e9 */
[----:B0-----:R-:W-:Y:S01]  /*ba70*/  FMUL.FTZ R183, R189, -R216 ;  /* 0x800000d8bdb77220 */ /* 0x001fe20000410000 */
[----:B------:R0:W-:Y:S01]  /*ba80*/  STS [R4.X4+0x10dc], R187 ;  /* 0x0010dcbb04007388 */ /* 0x0001e20000004800 */
[----:B------:R-:W-:-:S02]  /*ba90*/  FMUL.FTZ R181, R6, R84 ;  /* 0x0000005406b57220 */ /* 0x000fc40000410000 */
[----:B------:R-:W-:Y:S02]  /*baa0*/  FMUL.FTZ R189, R189, -R182 ;  /* 0x800000b6bdbd7220 */ /* 0x000fe40000410000 */
[C---:B------:R-:W-:Y:S02]  /*bab0*/  FFMA.FTZ R149, R6.reuse, UR45, R149 ;  /* 0x0000002d06957c23 */ /* 0x040fe40008010095 */
[----:B------:R-:W-:Y:S02]  /*bac0*/  FMUL.FTZ R170, R6, UR44 ;  /* 0x0000002c06aa7c20 */ /* 0x000fe40008410000 */
[----:B------:R-:W-:Y:S02]  /*bad0*/  FMUL.FTZ R150, R150, R216 ;  /* 0x000000d896967220 */ /* 0x000fe40000410000 */
[----:B------:R-:W-:Y:S02]  /*bae0*/  FFMA.FTZ R6, R190, R182, -R183 ;  /* 0x000000b6be067223 */ /* 0x000fe400000108b7 */
[----:B-1----:R-:W-:-:S02]  /*baf0*/  FMUL.FTZ R185, R100, R181 ;  /* 0x000000b564b97220 */ /* 0x002fc40000410000 */
[----:B------:R-:W-:Y:S02]  /*bb00*/  FMUL.FTZ R183, R7, R84 ;  /* 0x0000005407b77220 */ /* 0x000fe40000410000 */
[----:B------:R-:W-:Y:S01]  /*bb10*/  FFMA.FTZ R189, R190, R216, R189 ;  /* 0x000000d8bebd7223 */ /* 0x000fe200000100bd */
[----:B------:R1:W-:Y:S01]  /*bb20*/  STS [R4.X4+0x10e8], R185 ;  /* 0x0010e8b904007388 */ /* 0x0003e20000004800 */
[----:B------:R-:W-:Y:S02]  /*bb30*/  FFMA.FTZ R150, R151, R182, R150 ;  /* 0x000000b697967223 */ /* 0x000fe40000010096 */
[----:B------:R-:W-:Y:S02]  /*bb40*/  FFMA.FTZ R170, R7, UR45, -R170 ;  /* 0x0000002d07aa7c23 */ /* 0x000fe400080108aa */
[----:B------:R-:W-:Y:S02]  /*bb50*/  FFMA.FTZ R70, R169, R86, R70 ;  /* 0x00000056a9467223 */ /* 0x000fe40000010046 */
[----:B------:R-:W-:-:S02]  /*bb60*/  FFMA.FTZ R151, R102, R169, R175 ;  /* 0x000000a966977223 */ /* 0x000fc400000100af */
[----:B------:R-:W-:Y:S02]  /*bb70*/  FMUL.FTZ R7, R100, R183 ;  /* 0x000000b764077220 */ /* 0x000fe40000410000 */
[----:B------:R-:W-:Y:S02]  /*bb80*/  FMUL.FTZ R169, R172, UR44 ;  /* 0x0000002caca97c20 */ /* 0x000fe40008410000 */
[----:B0-----:R-:W-:Y:S01]  /*bb90*/  FMUL.FTZ R187, R178, UR44 ;  /* 0x0000002cb2bb7c20 */ /* 0x001fe20008410000 */
[----:B------:R0:W-:Y:S01]  /*bba0*/  STS [R4.X4+0x10ec], R7 ;  /* 0x0010ec0704007388 */ /* 0x0001e20000004800 */
[----:B------:R-:W-:Y:S02]  /*bbb0*/  FADD.FTZ R175, -R214, R189 ;  /* 0x000000bdd6af7221 */ /* 0x000fe40000010100 */
[----:B-1----:R-:W-:Y:S02]  /*bbc0*/  FMUL.FTZ R185, R182, UR44 ;  /* 0x0000002cb6b97c20 */ /* 0x002fe40008410000 */
[----:B------:R-:W-:-:S02]  /*bbd0*/  FADD.FTZ R213, R213, R6 ;  /* 0x00000006d5d57221 */ /* 0x000fc40000010000 */
[CC--:B------:R-:W-:Y:S02]  /*bbe0*/  FMUL.FTZ R184, R178.reuse, R85.reuse ;  /* 0x00000055b2b87220 */ /* 0x0c0fe40000410000 */
[----:B------:R-:W-:Y:S02]  /*bbf0*/  FFMA.FTZ R169, R178, UR45, R169 ;  /* 0x0000002db2a97c23 */ /* 0x000fe400080100a9 */
[C---:B------:R-:W-:Y:S02]  /*bc00*/  FFMA.FTZ R188, R172.reuse, UR45, -R187 ;  /* 0x0000002dacbc7c23 */ /* 0x040fe400080108bb */
[----:B------:R-:W-:Y:S02]  /*bc10*/  FMUL.FTZ R178, R172, R85 ;  /* 0x00000055acb27220 */ /* 0x000fe40000410000 */
[C---:B0-----:R-:W-:Y:S02]  /*bc20*/  FMUL.FTZ R7, R216.reuse, UR44 ;  /* 0x0000002cd8077c20 */ /* 0x041fe40008410000 */
[----:B------:R-:W-:-:S02]  /*bc30*/  FFMA.FTZ R6, R216, UR45, -R185 ;  /* 0x0000002dd8067c23 */ /* 0x000fc400080108b9 */
[C---:B------:R-:W-:Y:S02]  /*bc40*/  FMUL.FTZ R172, R191.reuse, -R175 ;  /* 0x800000afbfac7220 */ /* 0x040fe40000410000 */
[----:B------:R-:W-:Y:S02]  /*bc50*/  FMUL.FTZ R216, R216, R87 ;  /* 0x00000057d8d87220 */ /* 0x000fe40000410000 */
[----:B------:R-:W-:Y:S02]  /*bc60*/  FMUL.FTZ R191, R191, -R213 ;  /* 0x800000d5bfbf7220 */ /* 0x000fe40000410000 */
[C---:B------:R-:W-:Y:S02]  /*bc70*/  FMUL.FTZ R186, R182.reuse, R87 ;  /* 0x00000057b6ba7220 */ /* 0x040fe40000410000 */
[----:B------:R-:W-:Y:S02]  /*bc80*/  FFMA.FTZ R185, R182, UR45, R7 ;  /* 0x0000002db6b97c23 */ /* 0x000fe40008010007 */
[----:B------:R-:W-:-:S02]  /*bc90*/  FFMA.FTZ R172, R192, R213, -R172 ;  /* 0x000000d5c0ac7223 */ /* 0x000fc400000108ac */
[C---:B------:R-:W-:Y:S02]  /*bca0*/  FMUL.FTZ R7, R231.reuse, R216 ;  /* 0x000000d8e7077220 */ /* 0x040fe40000410000 */
[C---:B------:R-:W-:Y:S02]  /*bcb0*/  FMUL.FTZ R182, R231.reuse, R6 ;  /* 0x00000006e7b67220 */ /* 0x040fe40000410000 */
[----:B------:R-:W-:Y:S02]  /*bcc0*/  FFMA.FTZ R191, R192, R175, R191 ;  /* 0x000000afc0bf7223 */ /* 0x000fe400000100bf */
[-C--:B------:R-:W-:Y:S02]  /*bcd0*/  FMUL.FTZ R231, R231, R186.reuse ;  /* 0x000000bae7e77220 */ /* 0x080fe40000410000 */
[----:B------:R-:W-:Y:S02]  /*bce0*/  FADD.FTZ R211, R211, R172 ;  /* 0x000000acd3d37221 */ /* 0x000fe40000010000 */
[----:B------:R-:W-:-:S02]  /*bcf0*/  FFMA.FTZ R6, R230, R186, R7 ;  /* 0x000000bae6067223 */ /* 0x000fc40000010007 */
[----:B------:R-:W-:Y:S02]  /*bd00*/  FADD.FTZ R212, -R212, R191 ;  /* 0x000000bfd4d47221 */ /* 0x000fe40000010100 */
[C---:B------:R-:W-:Y:S02]  /*bd10*/  FFMA.FTZ R7, R230.reuse, R216, -R231 ;  /* 0x000000d8e6077223 */ /* 0x040fe400000108e7 */
[----:B------:R-:W-:Y:S02]  /*bd20*/  FFMA.FTZ R230, R230, R185, R182 ;  /* 0x000000b9e6e67223 */ /* 0x000fe400000100b6 */
[C---:B------:R-:W-:Y:S02]  /*bd30*/  FMUL.FTZ R185, R193.reuse, -R211 ;  /* 0x800000d3c1b97220 */ /* 0x040fe40000410000 */
[----:B------:R-:W-:Y:S02]  /*bd40*/  FMUL.FTZ R193, R193, -R212 ;  /* 0x800000d4c1c17220 */ /* 0x000fe40000410000 */
[----:B------:R-:W-:-:S02]  /*bd50*/  FMUL.FTZ R215, R99, R176 ;  /* 0x000000b063d77220 */ /* 0x000fc40000410000 */
[----:B------:R-:W-:Y:S02]  /*bd60*/  FMUL.FTZ R187, R103, R186 ;  /* 0x000000ba67bb7220 */ /* 0x000fe40000410000 */
[C---:B------:R-:W-:Y:S01]  /*bd70*/  FFMA.FTZ R185, R194.reuse, R212, R185 ;  /* 0x000000d4c2b97223 */ /* 0x040fe200000100b9 */
[----:B------:R0:W-:Y:S01]  /*bd80*/  STS [R4.X4+0x10f4], R215 ;  /* 0x0010f4d704007388 */ /* 0x0001e20000004800 */
[----:B------:R-:W-:Y:S02]  /*bd90*/  FFMA.FTZ R194, R194, R211, -R193 ;  /* 0x000000d3c2c27223 */ /* 0x000fe400000108c1 */
[----:B------:R-:W-:Y:S01]  /*bda0*/  FMUL.FTZ R152, R152, R175 ;  /* 0x000000af98987220 */ /* 0x000fe20000410000 */
[----:B------:R1:W-:Y:S01]  /*bdb0*/  STS [R4.X4+0x10d0], R187 ;  /* 0x0010d0bb04007388 */ /* 0x0003e20000004800 */
[----:B------:R-:W-:Y:S02]  /*bdc0*/  FADD.FTZ R210, -R210, R185 ;  /* 0x000000b9d2d27221 */ /* 0x000fe40000010100 */
[----:B------:R-:W-:-:S02]  /*bdd0*/  FMUL.FTZ R188, R235, R188 ;  /* 0x000000bcebbc7220 */ /* 0x000fc40000410000 */
[----:B------:R-:W-:Y:S02]  /*bde0*/  FADD.FTZ R209, R209, R194 ;  /* 0x000000c2d1d17221 */ /* 0x000fe40000010000 */
[----:B0-----:R-:W-:Y:S02]  /*bdf0*/  FMUL.FTZ R215, R101, R184 ;  /* 0x000000b865d77220 */ /* 0x001fe40000410000 */
[----:B------:R-:W-:Y:S02]  /*be00*/  FFMA.FTZ R153, R153, R213, R152 ;  /* 0x000000d599997223 */ /* 0x000fe40000010098 */
[C---:B-1----:R-:W-:Y:S01]  /*be10*/  FMUL.FTZ R187, R235.reuse, R178 ;  /* 0x000000b2ebbb7220 */ /* 0x042fe20000410000 */
[----:B------:R0:W-:Y:S01]  /*be20*/  STS [R4.X4+0x10e0], R215 ;  /* 0x0010e0d704007388 */ /* 0x0001e20000004800 */
[----:B------:R-:W-:Y:S02]  /*be30*/  FMUL.FTZ R235, R235, R184 ;  /* 0x000000b8ebeb7220 */ /* 0x000fe40000410000 */
[----:B------:R-:W-:-:S02]  /*be40*/  FMUL.FTZ R152, R195, -R210 ;  /* 0x800000d2c3987220 */ /* 0x000fc40000410000 */
[C---:B------:R-:W-:Y:S02]  /*be50*/  FFMA.FTZ R169, R234.reuse, R169, R188 ;  /* 0x000000a9eaa97223 */ /* 0x040fe400000100bc */
[C---:B------:R-:W-:Y:S02]  /*be60*/  FFMA.FTZ R172, R234.reuse, R184, R187 ;  /* 0x000000b8eaac7223 */ /* 0x040fe400000100bb */
[----:B------:R-:W-:Y:S02]  /*be70*/  FMUL.FTZ R195, R195, -R209 ;  /* 0x800000d1c3c37220 */ /* 0x000fe40000410000 */
[-C--:B0-----:R-:W-:Y:S02]  /*be80*/  FMUL.FTZ R215, R101, R178.reuse ;  /* 0x000000b265d77220 */ /* 0x081fe40000410000 */
[----:B------:R-:W-:Y:S02]  /*be90*/  FFMA.FTZ R234, R234, R178, -R235 ;  /* 0x000000b2eaea7223 */ /* 0x000fe400000108eb */
[----:B------:R-:W-:Y:S01]  /*bea0*/  FMUL.FTZ R178, R213, UR44 ;  /* 0x0000002cd5b27c20 */ /* 0x000fe20008410000 */
[----:B------:R-:W-:Y:S01]  /*beb0*/  STS [R4.X4+0x10e4], R215 ;  /* 0x0010e4d704007388 */ /* 0x000fe20000004800 */
[----:B------:R-:W-:-:S02]  /*bec0*/  FFMA.FTZ R195, R196, R210, R195 ;  /* 0x000000d2c4c37223 */ /* 0x000fc400000100c3 */
[C---:B------:R-:W-:Y:S02]  /*bed0*/  FMUL.FTZ R182, R175.reuse, UR44 ;  /* 0x0000002cafb67c20 */ /* 0x040fe40008410000 */
[C---:B------:R-:W-:Y:S02]  /*bee0*/  FFMA.FTZ R184, R175.reuse, UR45, -R178 ;  /* 0x0000002dafb87c23 */ /* 0x040fe400080108b2 */
[----:B------:R-:W-:Y:S02]  /*bef0*/  FFMA.FTZ R178, R196, R209, -R152 ;  /* 0x000000d1c4b27223 */ /* 0x000fe40000010898 */
[----:B------:R-:W-:Y:S02]  /*bf00*/  FMUL.FTZ R185, R175, R88 ;  /* 0x00000058afb97220 */ /* 0x000fe40000410000 */
[----:B------:R-:W-:Y:S02]  /*bf10*/  FADD.FTZ R228, -R228, R195 ;  /* 0x000000c3e4e47221 */ /* 0x000fe40000010100 */
[----:B------:R-:W-:-:S02]  /*bf20*/  FFMA.FTZ R175, R213, UR45, R182 ;  /* 0x0000002dd5af7c23 */ /* 0x000fc400080100b6 */
[----:B------:R-:W-:Y:S02]  /*bf30*/  FMUL.FTZ R213, R213, R88 ;  /* 0x00000058d5d57220 */ /* 0x000fe40000410000 */
[----:B------:R-:W-:Y:S02]  /*bf40*/  FADD.FTZ R227, R227, R178 ;  /* 0x000000b2e3e37221 */ /* 0x000fe40000010000 */
[----:B------:R-:W-:Y:S02]  /*bf50*/  FMUL.FTZ R178, R197, -R228 ;  /* 0x800000e4c5b27220 */ /* 0x000fe40000410000 */
[C---:B------:R-:W-:Y:S02]  /*bf60*/  FMUL.FTZ R152, R229.reuse, R184 ;  /* 0x000000b8e5987220 */ /* 0x040fe40000410000 */
[----:B------:R-:W-:Y:S02]  /*bf70*/  FMUL.FTZ R184, R229, R213 ;  /* 0x000000d5e5b87220 */ /* 0x000fe40000410000 */
[----:B------:R-:W-:-:S02]  /*bf80*/  FMUL.FTZ R197, R197, -R227 ;  /* 0x800000e3c5c57220 */ /* 0x000fc40000410000 */
[----:B------:R-:W-:Y:S02]  /*bf90*/  FFMA.FTZ R178, R198, R227, -R178 ;  /* 0x000000e3c6b27223 */ /* 0x000fe400000108b2 */
[-C--:B------:R-:W-:Y:S02]  /*bfa0*/  FMUL.FTZ R182, R229, R185.reuse ;  /* 0x000000b9e5b67220 */ /* 0x080fe40000410000 */
[-C--:B------:R-:W-:Y:S02]  /*bfb0*/  FMUL.FTZ R187, R104, R185.reuse ;  /* 0x000000b968bb7220 */ /* 0x080fe40000410000 */
[----:B------:R-:W-:Y:S02]  /*bfc0*/  FFMA.FTZ R184, R168, R185, -R184 ;  /* 0x000000b9a8b87223 */ /* 0x000fe400000108b8 */
[----:B------:R-:W-:Y:S01]  /*bfd0*/  FMUL.FTZ R185, R237, R183 ;  /* 0x000000b7edb97220 */ /* 0x000fe20000410000 */
[----:B------:R-:W-:Y:S01]  /*bfe0*/  STS [R4.X4+0x10cc], R187 ;  /* 0x0010ccbb04007388 */ /* 0x000fe20000004800 */
[----:B------:R-:W-:-:S02]  /*bff0*/  FFMA.FTZ R197, R198, R228, R197 ;  /* 0x000000e4c6c57223 */ /* 0x000fc400000100c5 */
[----:B------:R-:W-:Y:S02]  /*c000*/  FADD.FTZ R225, R225, R178 ;  /* 0x000000b2e1e17221 */ /* 0x000fe40000010000 */
[-C--:B------:R-:W-:Y:S02]  /*c010*/  FMUL.FTZ R178, R237, R181.reuse ;  /* 0x000000b5edb27220 */ /* 0x080fe40000410000 */
[----:B------:R-:W-:Y:S02]  /*c020*/  FFMA.FTZ R181, R236, R181, R185 ;  /* 0x000000b5ecb57223 */ /* 0x000fe400000100b9 */
[----:B------:R-:W-:Y:S02]  /*c030*/  FADD.FTZ R226, -R226, R197 ;  /* 0x000000c5e2e27221 */ /* 0x000fe40000010100 */
[----:B------:R-:W-:Y:S02]  /*c040*/  FMUL.FTZ R185, R199, -R225 ;  /* 0x800000e1c7b97220 */ /* 0x000fe40000410000 */
[----:B------:R-:W-:-:S02]  /*c050*/  FMUL.FTZ R188, R212, R89 ;  /* 0x00000059d4bc7220 */ /* 0x000fc40000410000 */
[-C--:B------:R-:W-:Y:S02]  /*c060*/  FMUL.FTZ R199, R199, -R226.reuse ;  /* 0x800000e2c7c77220 */ /* 0x080fe40000410000 */
[----:B------:R-:W-:Y:S02]  /*c070*/  FFMA.FTZ R185, R200, R226, R185 ;  /* 0x000000e2c8b97223 */ /* 0x000fe400000100b9 */
[----:B------:R-:W-:Y:S02]  /*c080*/  FMUL.FTZ R189, R103, R216 ;  /* 0x000000d867bd7220 */ /* 0x000fe40000410000 */
[----:B------:R-:W-:Y:S02]  /*c090*/  FFMA.FTZ R178, R236, R183, -R178 ;  /* 0x000000b7ecb27223 */ /* 0x000fe400000108b2 */
[----:B------:R-:W-:Y:S01]  /*c0a0*/  FMUL.FTZ R186, R211, R89 ;  /* 0x00000059d3ba7220 */ /* 0x000fe20000410000 */
[----:B------:R0:W-:Y:S01]  /*c0b0*/  STS [R4.X4+0x10d4], R189 ;  /* 0x0010d4bd04007388 */ /* 0x0001e20000004800 */
[----:B------:R-:W-:-:S02]  /*c0c0*/  FMUL.FTZ R183, R167, R188 ;  /* 0x000000bca7b77220 */ /* 0x000fc40000410000 */
[----:B------:R-:W-:Y:S02]  /*c0d0*/  FFMA.FTZ R200, R200, R225, -R199 ;  /* 0x000000e1c8c87223 */ /* 0x000fe400000108c7 */
[----:B------:R-:W-:Y:S02]  /*c0e0*/  FADD.FTZ R224, -R224, R185 ;  /* 0x000000b9e0e07221 */ /* 0x000fe40000010100 */
[-C--:B------:R-:W-:Y:S02]  /*c0f0*/  FMUL.FTZ R185, R167, R186.reuse ;  /* 0x000000baa7b97220 */ /* 0x080fe40000410000 */
[-C--:B------:R-:W-:Y:S02]  /*c100*/  FFMA.FTZ R183, R166, R186.reuse, R183 ;  /* 0x000000baa6b77223 */ /* 0x080fe400000100b7 */
[----:B0-----:R-:W-:Y:S02]  /*c110*/  FMUL.FTZ R189, R105, R186 ;  /* 0x000000ba69bd7220 */ /* 0x001fe40000410000 */
[----:B------:R-:W-:-:S02]  /*c120*/  FADD.FTZ R223, R223, R200 ;  /* 0x000000c8dfdf7221 */ /* 0x000fc40000010000 */
[C---:B------:R-:W-:Y:S01]  /*c130*/  FMUL.FTZ R186, R201.reuse, -R224 ;  /* 0x800000e0c9ba7220 */ /* 0x040fe20000410000 */
[----:B------:R0:W-:Y:S01]  /*c140*/  STS [R4.X4+0x10c0], R189 ;  /* 0x0010c0bd04007388 */ /* 0x0001e20000004800 */
[-C--:B------:R-:W-:Y:S02]  /*c150*/  FMUL.FTZ R201, R201, -R223.reuse ;  /* 0x800000dfc9c97220 */ /* 0x080fe40000410000 */
[C---:B------:R-:W-:Y:S02]  /*c160*/  FFMA.FTZ R186, R202.reuse, R223, -R186 ;  /* 0x000000dfcaba7223 */ /* 0x040fe400000108ba */
[----:B------:R-:W-:Y:S02]  /*c170*/  FMUL.FTZ R187, R239, R176 ;  /* 0x000000b0efbb7220 */ /* 0x000fe40000410000 */
[----:B------:R-:W-:Y:S02]  /*c180*/  FFMA.FTZ R201, R202, R224, R201 ;  /* 0x000000e0cac97223 */ /* 0x000fe400000100c9 */
[----:B------:R-:W-:-:S02]  /*c190*/  FADD.FTZ R221, R221, R186 ;  /* 0x000000badddd7221 */ /* 0x000fc40000010000 */
[-C--:B------:R-:W-:Y:S02]  /*c1a0*/  FMUL.FTZ R191, R239, R180.reuse ;  /* 0x000000b4efbf7220 */ /* 0x080fe40000410000 */
[----:B------:R-:W-:Y:S02]  /*c1b0*/  FFMA.FTZ R180, R238, R180, R187 ;  /* 0x000000b4eeb47223 */ /* 0x000fe400000100bb */
[----:B------:R-:W-:Y:S02]  /*c1c0*/  FADD.FTZ R222, -R222, R201 ;  /* 0x000000c9dede7221 */ /* 0x000fe40000010100 */
[C---:B------:R-:W-:Y:S02]  /*c1d0*/  FMUL.FTZ R187, R203.reuse, -R221 ;  /* 0x800000ddcbbb7220 */ /* 0x040fe40000410000 */
[-C--:B------:R-:W-:Y:S02]  /*c1e0*/  FMUL.FTZ R203, R203, -R222.reuse ;  /* 0x800000decbcb7220 */ /* 0x080fe40000410000 */
[----:B------:R-:W-:-:S02]  /*c1f0*/  FFMA.FTZ R187, R204, R222, R187 ;  /* 0x000000deccbb7223 */ /* 0x000fc400000100bb */
[----:B------:R-:W-:Y:S02]  /*c200*/  FFMA.FTZ R204, R204, R221, -R203 ;  /* 0x000000ddcccc7223 */ /* 0x000fe400000108cb */
[----:B------:R-:W-:Y:S02]  /*c210*/  FFMA.FTZ R176, R238, R176, -R191 ;  /* 0x000000b0eeb07223 */ /* 0x000fe400000108bf */
[----:B------:R-:W-:Y:S02]  /*c220*/  FADD.FTZ R220, -R220, R187 ;  /* 0x000000bbdcdc7221 */ /* 0x000fe40000010100 */
[----:B------:R-:W-:Y:S02]  /*c230*/  FMUL.FTZ R191, R210, R90 ;  /* 0x0000005ad2bf7220 */ /* 0x000fe40000410000 */
[-C--:B------:R-:W-:Y:S02]  /*c240*/  FMUL.FTZ R193, R105, R188.reuse ;  /* 0x000000bc69c17220 */ /* 0x080fe40000410000 */
[----:B------:R-:W-:-:S02]  /*c250*/  FFMA.FTZ R185, R166, R188, -R185 ;  /* 0x000000bca6b97223 */ /* 0x000fc400000108b9 */
[----:B------:R-:W-:Y:S01]  /*c260*/  FADD.FTZ R219, R219, R204 ;  /* 0x000000ccdbdb7221 */ /* 0x000fe20000010000 */
[----:B------:R-:W-:Y:S01]  /*c270*/  STS [R4.X4+0x10c4], R193 ;  /* 0x0010c4c104007388 */ /* 0x000fe20000004800 */
[----:B------:R-:W-:Y:S02]  /*c280*/  FMUL.FTZ R188, R205, -R220 ;  /* 0x800000dccdbc7220 */ /* 0x000fe40000410000 */
[----:B0-----:R-:W-:Y:S02]  /*c290*/  FMUL.FTZ R189, R209, R90 ;  /* 0x0000005ad1bd7220 */ /* 0x001fe40000410000 */
[----:B------:R-:W-:Y:S02]  /*c2a0*/  FMUL.FTZ R186, R165, R191 ;  /* 0x000000bfa5ba7220 */ /* 0x000fe40000410000 */
[-C--:B------:R-:W-:Y:S02]  /*c2b0*/  FMUL.FTZ R205, R205, -R219.reuse ;  /* 0x800000dbcdcd7220 */ /* 0x080fe40000410000 */
[----:B------:R-:W-:-:S02]  /*c2c0*/  FFMA.FTZ R188, R206, R219, -R188 ;  /* 0x000000dbcebc7223 */ /* 0x000fc400000108bc */
[-C--:B------:R-:W-:Y:S02]  /*c2d0*/  FMUL.FTZ R187, R165, R189.reuse ;  /* 0x000000bda5bb7220 */ /* 0x080fe40000410000 */
[-C--:B------:R-:W-:Y:S02]  /*c2e0*/  FFMA.FTZ R186, R164, R189.reuse, R186 ;  /* 0x000000bda4ba7223 */ /* 0x080fe400000100ba */
[----:B------:R-:W-:Y:S02]  /*c2f0*/  FMUL.FTZ R189, R106, R189 ;  /* 0x000000bd6abd7220 */ /* 0x000fe40000410000 */
[----:B------:R-:W-:Y:S02]  /*c300*/  FMUL.FTZ R192, R228, R91 ;  /* 0x0000005be4c07220 */ /* 0x000fe40000410000 */
[----:B------:R-:W-:Y:S01]  /*c310*/  FFMA.FTZ R205, R206, R220, R205 ;  /* 0x000000dccecd7223 */ /* 0x000fe200000100cd */
[----:B------:R0:W-:Y:S01]  /*c320*/  STS [R4.X4+0x10b8], R189 ;  /* 0x0010b8bd04007388 */ /* 0x0001e20000004800 */
[----:B------:R-:W-:-:S02]  /*c330*/  FADD.FTZ R217, R217, R188 ;  /* 0x000000bcd9d97221 */ /* 0x000fc40000010000 */
[-C--:B------:R-:W-:Y:S02]  /*c340*/  FMUL.FTZ R195, R106, R191.reuse ;  /* 0x000000bf6ac37220 */ /* 0x080fe40000410000 */
[----:B------:R-:W-:Y:S02]  /*c350*/  FFMA.FTZ R187, R164, R191, -R187 ;  /* 0x000000bfa4bb7223 */ /* 0x000fe400000108bb */
[----:B------:R-:W-:Y:S01]  /*c360*/  FMUL.FTZ R190, R227, R91 ;  /* 0x0000005be3be7220 */ /* 0x000fe20000410000 */
[----:B------:R1:W-:Y:S01]  /*c370*/  STS [R4.X4+0x10bc], R195 ;  /* 0x0010bcc304007388 */ /* 0x0003e20000004800 */
[----:B------:R-:W-:Y:S02]  /*c380*/  FMUL.FTZ R191, R163, R192 ;  /* 0x000000c0a3bf7220 */ /* 0x000fe40000410000 */
[----:B------:R-:W-:Y:S02]  /*c390*/  FADD.FTZ R218, -R218, R205 ;  /* 0x000000cddada7221 */ /* 0x000fe40000010100 */
[----:B0-----:R-:W-:-:S02]  /*c3a0*/  FMUL.FTZ R189, R207, -R217 ;  /* 0x800000d9cfbd7220 */ /* 0x001fc40000410000 */
[-C--:B------:R-:W-:Y:S02]  /*c3b0*/  FMUL.FTZ R193, R163, R190.reuse ;  /* 0x000000bea3c17220 */ /* 0x080fe40000410000 */
[-C--:B------:R-:W-:Y:S02]  /*c3c0*/  FFMA.FTZ R188, R162, R190.reuse, R191 ;  /* 0x000000bea2bc7223 */ /* 0x080fe400000100bf */
[----:B------:R-:W-:Y:S02]  /*c3d0*/  FMUL.FTZ R199, R107, R190 ;  /* 0x000000be6bc77220 */ /* 0x000fe40000410000 */
[-C--:B------:R-:W-:Y:S02]  /*c3e0*/  FMUL.FTZ R207, R207, -R218.reuse ;  /* 0x800000dacfcf7220 */ /* 0x080fe40000410000 */
[C---:B------:R-:W-:Y:S01]  /*c3f0*/  FFMA.FTZ R190, R208.reuse, R218, R189 ;  /* 0x000000dad0be7223 */ /* 0x040fe200000100bd */
[----:B------:R0:W-:Y:S01]  /*c400*/  STS [R4.X4+0x10b0], R199 ;  /* 0x0010b0c704007388 */ /* 0x0001e20000004800 */
[----:B------:R-:W-:-:S02]  /*c410*/  FFMA.FTZ R207, R208, R217, -R207 ;  /* 0x000000d9d0cf7223 */ /* 0x000fc400000108cf */
[----:B------:R-:W-:Y:S02]  /*c420*/  FADD.FTZ R241, -R241, R190 ;  /* 0x000000bef1f17221 */ /* 0x000fe40000010100 */
[----:B------:R-:W-:Y:S02]  /*c430*/  FADD.FTZ R240, R240, R207 ;  /* 0x000000cff0f07221 */ /* 0x000fe40000010000 */
[-C--:B------:R-:W-:Y:S02]  /*c440*/  FMUL.FTZ R190, R241, R97.reuse ;  /* 0x00000061f1be7220 */ /* 0x080fe40000410000 */
[-C--:B------:R-:W-:Y:S02]  /*c450*/  FMUL.FTZ R201, R107, R192.reuse ;  /* 0x000000c06bc97220 */ /* 0x080fe40000410000 */
[----:B------:R-:W-:Y:S02]  /*c460*/  FFMA.FTZ R189, R162, R192, -R193 ;  /* 0x000000c0a2bd7223 */ /* 0x000fe400000108c1 */
[----:B------:R-:W-:Y:S01]  /*c470*/  FMUL.FTZ R191, R218, R96 ;  /* 0x00000060dabf7220 */ /* 0x000fe20000410000 */
[----:B------:R2:W-:Y:S01]  /*c480*/  STS [R4.X4+0x10b4], R201 ;  /* 0x0010b4c904007388 */ /* 0x0005e20000004800 */
[----:B------:R-:W-:-:S02]  /*c490*/  FMUL.FTZ R192, R240, R97 ;  /* 0x00000061f0c07220 */ /* 0x000fc40000410000 */
[----:B-1----:R-:W-:Y:S02]  /*c4a0*/  FMUL.FTZ R195, R9, R190 ;  /* 0x000000be09c37220 */ /* 0x002fe40000410000 */
[----:B------:R-:W-:Y:S02]  /*c4b0*/  FMUL.FTZ R15, R111, R95 ;  /* 0x0000005f6f0f7220 */ /* 0x000fe40000410000 */
[----:B------:R-:W-:Y:S02]  /*c4c0*/  FMUL.FTZ R193, R217, R96 ;  /* 0x00000060d9c17220 */ /* 0x000fe40000410000 */
[----:B------:R-:W-:Y:S02]  /*c4d0*/  FMUL.FTZ R196, R11, R191 ;  /* 0x000000bf0bc47220 */ /* 0x000fe40000410000 */
[-C--:B------:R-:W-:Y:S02]  /*c4e0*/  FMUL.FTZ R197, R9, R192.reuse ;  /* 0x000000c009c57220 */ /* 0x080fe40000410000 */
[----:B------:R-:W-:-:S02]  /*c4f0*/  FFMA.FTZ R195, R8, R192, R195 ;  /* 0x000000c008c37223 */ /* 0x000fc400000100c3 */
[----:B------:R-:W-:Y:S02]  /*c500*/  FFMA.FTZ R14, R30, -R15, R243 ;  /* 0x8000000f1e0e7223 */ /* 0x000fe400000100f3 */
[-C--:B0-----:R-:W-:Y:S02]  /*c510*/  FMUL.FTZ R199, R11, R193.reuse ;  /* 0x000000c10bc77220 */ /* 0x081fe40000410000 */
[----:B------:R-:W-:Y:S02]  /*c520*/  FFMA.FTZ R198, R10, R193, R196 ;  /* 0x000000c10ac67223 */ /* 0x000fe400000100c4 */
[----:B------:R-:W-:Y:S02]  /*c530*/  FFMA.FTZ R197, R8, R190, -R197 ;  /* 0x000000be08c57223 */ /* 0x000fe400000108c5 */
[----:B------:R-:W-:Y:S02]  /*c540*/  FFMA.FTZ R15, R29, -R15, R242 ;  /* 0x8000000f1d0f7223 */ /* 0x000fe400000100f2 */
[----:B------:R-:W-:-:S02]  /*c550*/  FMUL.FTZ R194, R219, R95 ;  /* 0x0000005fdbc27220 */ /* 0x000fc40000410000 */
[----:B------:R-:W-:Y:S02]  /*c560*/  FADD.FTZ R195, RZ, R195 ;  /* 0x000000c3ffc37221 */ /* 0x000fe40000010000 */
[----:B------:R-:W-:Y:S02]  /*c570*/  FMUL.FTZ R196, R220, R95 ;  /* 0x0000005fdcc47220 */ /* 0x000fe40000410000 */
[----:B------:R-:W-:Y:S02]  /*c580*/  FFMA.FTZ R200, R10, R191, -R199 ;  /* 0x000000bf0ac87223 */ /* 0x000fe400000108c7 */
[----:B------:R-:W-:Y:S02]  /*c590*/  FADD.FTZ R197, RZ, R197 ;  /* 0x000000c5ffc57221 */ /* 0x000fe40000010000 */
[----:B------:R-:W-:Y:S02]  /*c5a0*/  FADD.FTZ R198, R195, R198 ;  /* 0x000000c6c3c67221 */ /* 0x000fe40000010000 */
[----:B------:R-:W-:-:S02]  /*c5b0*/  FMUL.FTZ R199, R15, R196 ;  /* 0x000000c40fc77220 */ /* 0x000fc40000410000 */
[----:B--2---:R-:W-:Y:S02]  /*c5c0*/  FMUL.FTZ R201, R15, R194 ;  /* 0x000000c20fc97220 */ /* 0x004fe40000410000 */
[----:B------:R-:W-:Y:S02]  /*c5d0*/  FMUL.FTZ R195, R222, R94 ;  /* 0x0000005edec37220 */ /* 0x000fe40000410000 */
[----:B------:R-:W-:Y:S02]  /*c5e0*/  FADD.FTZ R197, R197, R200 ;  /* 0x000000c8c5c57221 */ /* 0x000fe40000010000 */
[C---:B------:R-:W-:Y:S02]  /*c5f0*/  FFMA.FTZ R199, R14.reuse, R194, R199 ;  /* 0x000000c20ec77223 */ /* 0x040fe400000100c7 */
[----:B------:R-:W-:Y:S02]  /*c600*/  FFMA.FTZ R200, R14, R196, -R201 ;  /* 0x000000c40ec87223 */ /* 0x000fe400000108c9 */
[----:B------:R-:W-:-:S02]  /*c610*/  FMUL.FTZ R201, R221, R94 ;  /* 0x0000005eddc97220 */ /* 0x000fc40000410000 */
[----:B------:R-:W-:Y:S02]  /*c620*/  FMUL.FTZ R202, R157, R195 ;  /* 0x000000c39dca7220 */ /* 0x000fe40000410000 */
[----:B------:R-:W-:Y:S02]  /*c630*/  FMUL.FTZ R204, R224, R93 ;  /* 0x0000005de0cc7220 */ /* 0x000fe40000410000 */
[----:B------:R-:W-:Y:S02]  /*c640*/  FADD.FTZ R198, R198, R199 ;  /* 0x000000c7c6c67221 */ /* 0x000fe40000010000 */
[----:B------:R-:W-:Y:S02]  /*c650*/  FFMA.FTZ R199, R156, R201, R202 ;  /* 0x000000c99cc77223 */ /* 0x000fe400000100ca */
[----:B------:R-:W-:Y:S02]  /*c660*/  FMUL.FTZ R202, R223, R93 ;  /* 0x0000005ddfca7220 */ /* 0x000fe40000410000 */
[----:B------:R-:W-:-:S02]  /*c670*/  FMUL.FTZ R203, R159, R204 ;  /* 0x000000cc9fcb7220 */ /* 0x000fc40000410000 */
[----:B------:R-:W-:Y:S02]  /*c680*/  FMUL.FTZ R205, R226, R92 ;  /* 0x0000005ce2cd7220 */ /* 0x000fe40000410000 */
[-C--:B------:R-:W-:Y:S02]  /*c690*/  FFMA.FTZ R182, R168, R213.reuse, R182 ;  /* 0x000000d5a8b67223 */ /* 0x080fe400000100b6 */
[----:B------:R-:W-:Y:S02]  /*c6a0*/  FMUL.FTZ R213, R104, R213 ;  /* 0x000000d568d57220 */ /* 0x000fe40000410000 */
[----:B------:R-:W-:Y:S02]  /*c6b0*/  FADD.FTZ R198, R198, R199 ;  /* 0x000000c7c6c67221 */ /* 0x000fe40000010000 */
[----:B------:R-:W-:Y:S01]  /*c6c0*/  FFMA.FTZ R203, R158, R202, R203 ;  /* 0x000000ca9ecb7223 */ /* 0x000fe200000100cb */
[----:B------:R0:W-:Y:S01]  /*c6d0*/  STS [R4.X4+0x10c8], R213 ;  /* 0x0010c8d504007388 */ /* 0x0001e20000004800 */
[----:B------:R-:W-:-:S02]  /*c6e0*/  FADD.FTZ R197, R197, R200 ;  /* 0x000000c8c5c57221 */ /* 0x000fc40000010000 */
[----:B------:R-:W-:Y:S02]  /*c6f0*/  FMUL.FTZ R199, R225, R92 ;  /* 0x0000005ce1c77220 */ /* 0x000fe40000410000 */
[----:B------:R-:W-:Y:S02]  /*c700*/  FMUL.FTZ R206, R161, R205 ;  /* 0x000000cda1ce7220 */ /* 0x000fe40000410000 */
[----:B------:R-:W-:Y:S02]  /*c710*/  FMUL.FTZ R200, R157, R201 ;  /* 0x000000c99dc87220 */ /* 0x000fe40000410000 */
[----:B------:R-:W-:Y:S02]  /*c720*/  FADD.FTZ R203, R198, R203 ;  /* 0x000000cbc6cb7221 */ /* 0x000fe40000010000 */
[-C--:B------:R-:W-:Y:S02]  /*c730*/  FMUL.FTZ R198, R161, R199.reuse ;  /* 0x000000c7a1c67220 */ /* 0x080fe40000410000 */
[----:B------:R-:W-:-:S02]  /*c740*/  FFMA.FTZ R206, R160, R199, R206 ;  /* 0x000000c7a0ce7223 */ /* 0x000fc400000100ce */
[----:B0-----:R-:W-:Y:S02]  /*c750*/  FMUL.FTZ R213, R108, R199 ;  /* 0x000000c76cd57220 */ /* 0x001fe40000410000 */
[----:B------:R-:W-:Y:S02]  /*c760*/  FFMA.FTZ R200, R156, R195, -R200 ;  /* 0x000000c39cc87223 */ /* 0x000fe400000108c8 */
[----:B------:R-:W-:Y:S01]  /*c770*/  FMUL.FTZ R199, R159, R202 ;  /* 0x000000ca9fc77220 */ /* 0x000fe20000410000 */
[----:B------:R-:W-:Y:S01]  /*c780*/  STS [R4.X4+0x10a8], R213 ;  /* 0x0010a8d504007388 */ /* 0x000fe20000004800 */
[----:B------:R-:W-:Y:S02]  /*c790*/  FFMA.FTZ R207, R160, R205, -R198 ;  /* 0x000000cda0cf7223 */ /* 0x000fe400000108c6 */
[----:B------:R-:W-:Y:S02]  /*c7a0*/  FADD.FTZ R197, R197, R200 ;  /* 0x000000c8c5c57221 */ /* 0x000fe40000010000 */
[----:B------:R-:W-:-:S02]  /*c7b0*/  FFMA.FTZ R198, R158, R204, -R199 ;  /* 0x000000cc9ec67223 */ /* 0x000fc400000108c7 */
        /* <DEDUP_REMOVED lines=11> */
[----:B------:R-:W-:Y:S01]  /*c870*/  MOV R187, UR29 ;  /* 0x0000001d00bb7c02 */ /* 0x000fe20008000f00 */
[----:B------:R-:W-:-:S02]  /*c880*/  FADD.FTZ R184, R185, R184 ;  /* 0x000000b8b9b87221 */ /* 0x000fc40000010000 */
[----:B------:R-:W-:Y:S01]  /*c890*/  FADD.FTZ R5, R6, R5 ;  /* 0x0000000506057221 */ /* 0x000fe20000010000 */
[----:B------:R-:W-:Y:S01]  /*c8a0*/  LEA R198, R187, -R136, 0x1 ;  /* 0x80000088bbc67211 */ /* 0x000fe200078e08ff */
[----:B------:R-:W-:Y:S02]  /*c8b0*/  FMUL.FTZ R215, R108, R205 ;  /* 0x000000cd6cd77220 */ /* 0x000fe40000410000 */
[----:B------:R-:W-:Y:S01]  /*c8c0*/  FMUL.FTZ R197, R110, R195 ;  /* 0x000000c36ec57220 */ /* 0x000fe20000410000 */
[----:B------:R-:W-:Y:S01]  /*c8d0*/  ISETP.GE.AND P0, PT, R198, 0x1, PT ;  /* 0x00000001c600780c */ /* 0x000fe20003f06270 */
[----:B------:R-:W-:Y:S01]  /*c8e0*/  FADD.FTZ R185, R184, R7 ;  /* 0x00000007b8b97221 */ /* 0x000fe20000010000 */
[----:B------:R-:W-:Y:S01]  /*c8f0*/  STS [R4.X4+0x10ac], R215 ;  /* 0x0010acd704007388 */ /* 0x000fe20000004800 */
[C---:B------:R-:W-:Y:S02]  /*c900*/  FMUL.FTZ R205, R109.reuse, R202 ;  /* 0x000000ca6dcd7220 */ /* 0x040fe40000410000 */
[----:B------:R-:W-:Y:S01]  /*c910*/  FMUL.FTZ R199, R109, R204 ;  /* 0x000000cc6dc77220 */ /* 0x000fe20000410000 */
        /* <DEDUP_REMOVED lines=8> */
[C---:B------:R-:W-:Y:S01]  /*c9a0*/  FMUL.FTZ R183, R113.reuse, R192 ;  /* 0x000000c071b77220 */ /* 0x040fe20000410000 */
[----:B------:R-:W-:Y:S01]  /*c9b0*/  STS [R4.X4+0x1098], R201 ;  /* 0x001098c904007388 */ /* 0x000fe20000004800 */
[----:B------:R-:W-:-:S02]  /*c9c0*/  FMUL.FTZ R7, R113, R190 ;  /* 0x000000be71077220 */ /* 0x000fc40000410000 */
[----:B------:R-:W-:Y:S01]  /*c9d0*/  FADD.FTZ R172, R5, R172 ;  /* 0x000000ac05ac7221 */ /* 0x000fe20000010000 */
[----:B------:R0:W-:Y:S01]  /*c9e0*/  STS [R4.X4+0x1090], R195 ;  /* 0x001090c304007388 */ /* 0x0001e20000004800 */
[----:B------:R-:W-:Y:S02]  /*c9f0*/  FMUL.FTZ R5, R211, UR44 ;  /* 0x0000002cd3057c20 */ /* 0x000fe40008410000 */
[C---:B------:R-:W-:Y:S01]  /*ca00*/  FMUL.FTZ R6, R212.reuse, UR44 ;  /* 0x0000002cd4067c20 */ /* 0x040fe20008410000 */
[----:B------:R-:W-:Y:S01]  /*ca10*/  STS [R4.X4+0x1094], R189 ;  /* 0x001094bd04007388 */ /* 0x000fe20000004800 */
[----:B------:R-:W-:Y:S02]  /*ca20*/  FFMA.FTZ R192, R212, UR45, -R5 ;  /* 0x0000002dd4c07c23 */ /* 0x000fe40008010805 */
[----:B------:R-:W-:Y:S01]  /*ca30*/  FMUL.FTZ R5, R227, UR44 ;  /* 0x0000002ce3057c20 */ /* 0x000fe20008410000 */
[----:B------:R-:W-:Y:S01]  /*ca40*/  STS [R4.X4+0x1088], R193 ;  /* 0x001088c104007388 */ /* 0x000fe20000004800 */
[----:B------:R-:W-:-:S02]  /*ca50*/  FADD.FTZ R185, R185, R232 ;  /* 0x000000e8b9b97221 */ /* 0x000fc40000010000 */
[----:B0-----:R-:W-:Y:S01]  /*ca60*/  FFMA.FTZ R195, R211, UR45, R6 ;  /* 0x0000002dd3c37c23 */ /* 0x001fe20008010006 */
[----:B------:R-:W-:Y:S01]  /*ca70*/  STS [R4.X4+0x108c], R191 ;  /* 0x00108cbf04007388 */ /* 0x000fe20000004800 */
[----:B------:R-:W-:Y:S02]  /*ca80*/  FFMA.FTZ R196, R228, UR45, -R5 ;  /* 0x0000002de4c47c23 */ /* 0x000fe40008010805 */
[----:B------:R-:W-:Y:S01]  /*ca90*/  FMUL.FTZ R6, R210, UR44 ;  /* 0x0000002cd2067c20 */ /* 0x000fe20008410000 */
[----:B------:R-:W-:Y:S01]  /*caa0*/  STS [R4.X4+0x1080], R183 ;  /* 0x001080b704007388 */ /* 0x000fe20000004800 */
[----:B------:R-:W-:Y:S02]  /*cab0*/  FMUL.FTZ R5, R223, UR44 ;  /* 0x0000002cdf057c20 */ /* 0x000fe40008410000 */
[----:B------:R-:W-:Y:S01]  /*cac0*/  FADD.FTZ R199, R172, R181 ;  /* 0x000000b5acc77221 */ /* 0x000fe20000010000 */
[----:B------:R0:W-:Y:S01]  /*cad0*/  STS [R4.X4+0x1084], R7 ;  /* 0x0010840704007388 */ /* 0x0001e20000004800 */
[----:B------:R-:W-:-:S02]  /*cae0*/  FFMA.FTZ R197, R209, UR45, R6 ;  /* 0x0000002dd1c57c23 */ /* 0x000fc40008010006 */
[----:B------:R-:W-:Y:S02]  /*caf0*/  FFMA.FTZ R186, R224, UR45, -R5 ;  /* 0x0000002de0ba7c23 */ /* 0x000fe40008010805 */
[----:B------:R-:W-:Y:S02]  /*cb00*/  FMUL.FTZ R181, R209, UR44 ;  /* 0x0000002cd1b57c20 */ /* 0x000fe40008410000 */
[----:B------:R-:W-:Y:S02]  /*cb10*/  FMUL.FTZ R6, R226, UR44 ;  /* 0x0000002ce2067c20 */ /* 0x000fe40008410000 */
[----:B------:R-:W-:Y:S02]  /*cb20*/  FMUL.FTZ R5, R219, UR44 ;  /* 0x0000002cdb057c20 */ /* 0x000fe40008410000 */
[----:B0-----:R-:W-:Y:S02]  /*cb30*/  FMUL.FTZ R4, R228, UR44 ;  /* 0x0000002ce4047c20 */ /* 0x001fe40008410000 */
[----:B------:R-:W-:-:S02]  /*cb40*/  FMUL.FTZ R7, R225, UR44 ;  /* 0x0000002ce1077c20 */ /* 0x000fc40008410000 */
[----:B------:R-:W-:Y:S02]  /*cb50*/  FFMA.FTZ R193, R227, UR45, R4 ;  /* 0x0000002de3c17c23 */ /* 0x000fe40008010004 */
[----:B------:R-:W-:Y:S02]  /*cb60*/  FMUL.FTZ R4, R224, UR44 ;  /* 0x0000002ce0047c20 */ /* 0x000fe40008410000 */
[----:B------:R-:W-:Y:S02]  /*cb70*/  FADD.FTZ R201, R185, R234 ;  /* 0x000000eab9c97221 */ /* 0x000fe40000010000 */
[----:B------:R-:W-:Y:S02]  /*cb80*/  FFMA.FTZ R189, R223, UR45, R4 ;  /* 0x0000002ddfbd7c23 */ /* 0x000fe40008010004 */
[----:B------:R-:W-:Y:S02]  /*cb90*/  FMUL.FTZ R4, R220, UR44 ;  /* 0x0000002cdc047c20 */ /* 0x000fe40008410000 */
[----:B------:R-:W-:-:S02]  /*cba0*/  FFMA.FTZ R194, R210, UR45, -R181 ;  /* 0x0000002dd2c27c23 */ /* 0x000fc400080108b5 */
[----:B------:R-:W-:Y:S02]  /*cbb0*/  FFMA.FTZ R190, R226, UR45, -R7 ;  /* 0x0000002de2be7c23 */ /* 0x000fe40008010807 */
[----:B------:R-:W-:Y:S02]  /*cbc0*/  FFMA.FTZ R191, R225, UR45, R6 ;  /* 0x0000002de1bf7c23 */ /* 0x000fe40008010006 */
[----:B------:R-:W-:Y:S02]  /*cbd0*/  FFMA.FTZ R184, R220, UR45, -R5 ;  /* 0x0000002ddcb87c23 */ /* 0x000fe40008010805 */
[----:B------:R-:W-:Y:S02]  /*cbe0*/  FFMA.FTZ R185, R219, UR45, R4 ;  /* 0x0000002ddbb97c23 */ /* 0x000fe40008010004 */
[----:B------:R-:W-:Y:S02]  /*cbf0*/  FMUL.FTZ R7, R221, UR44 ;  /* 0x0000002cdd077c20 */ /* 0x000fe40008410000 */
[----:B------:R-:W-:-:S02]  /*cc00*/  FMUL.FTZ R6, R222, UR44 ;  /* 0x0000002cde067c20 */ /* 0x000fc40008410000 */
[----:B------:R-:W-:Y:S02]  /*cc10*/  FMUL.FTZ R5, R217, UR44 ;  /* 0x0000002cd9057c20 */ /* 0x000fe40008410000 */
[----:B------:R-:W-:Y:S02]  /*cc20*/  FMUL.FTZ R4, R218, UR44 ;  /* 0x0000002cda047c20 */ /* 0x000fe40008410000 */
[----:B------:R-:W-:Y:S02]  /*cc30*/  FMUL.FTZ R172, R240, UR44 ;  /* 0x0000002cf0ac7c20 */ /* 0x000fe40008410000 */
[----:B------:R-:W-:Y:S02]  /*cc40*/  FMUL.FTZ R181, R241, UR44 ;  /* 0x0000002cf1b57c20 */ /* 0x000fe40008410000 */
        /* <DEDUP_REMOVED lines=38> */
.L_x_9112:
[----:B------:R-:W-:Y:S05]  /*ceb0*/  BSYNC B0 ;  /* 0x0000000000007941 */ /* 0x000fea0003800000 */
.L_x_9111:
[----:B------:R-:W-:Y:S01]  /*cec0*/  FMUL.FTZ R154, R33, R154 ;  /* 0x0000009a219a7220 */ /* 0x000fe20000410000 */
[----:B------:R-:W-:Y:S01]  /*ced0*/  ULDC.64 UR36, c[0x0][0x298] ;  /* 0x0000a60000247ab9 */ /* 0x000fe20000000a00 */
[----:B0-----:R-:W-:Y:S01]  /*cee0*/  FMUL.FTZ R6, R140, R171 ;  /* 0x000000ab8c067220 */ /* 0x001fe20000410000 */
[----:B------:R-:W-:Y:S01]  /*cef0*/  USHF.R.U32.HI UR40, URZ, 0x1, UR37 ;  /* 0x000000013f287899 */ /* 0x000fe20008011625 */
[----:B------:R-:W-:Y:S01]  /*cf00*/  FADD.FTZ R177, R177, R154 ;  /* 0x0000009ab1b17221 */ /* 0x000fe20000010000 */
[----:B------:R-:W-:Y:S01]  /*cf10*/  USHF.R.U64 UR36, UR36, 0x1, UR37 ;  /* 0x0000000124247899 */ /* 0x000fe20008001225 */
[----:B------:R-:W-:Y:S01]  /*cf20*/  FFMA.FTZ R7, R173, R179, R6 ;  /* 0x000000b3ad077223 */ /* 0x000fe20000010006 */
[----:B------:R-:W-:Y:S01]  /*cf30*/  UIMAD UR37, UR40, UR12, URZ ;  /* 0x0000000c282572a4 */ /* 0x000fe2000f8e023f */
[----:B------:R-:W-:Y:S01]  /*cf40*/  FADD.FTZ R154, R199, R180 ;  /* 0x000000b4c79a7221 */ /* 0x000fe20000010000 */
[----:B------:R-:W-:Y:S01]  /*cf50*/  UIMAD.WIDE.U32 UR40, UR36, UR12, URZ ;  /* 0x0000000c242872a5 */ /* 0x000fe2000f8e003f */
[----:B------:R-:W-:Y:S01]  /*cf60*/  FMUL.FTZ R155, R33, R155 ;  /* 0x0000009b219b7220 */ /* 0x000fe20000410000 */
[----:B------:R-:W-:Y:S01]  /*cf70*/  UIMAD UR42, UR13, UR36, UR37 ;  /* 0x000000240d2a72a4 */ /* 0x000fe2000f8e0225 */
[----:B------:R-:W-:Y:S01]  /*cf80*/  FADD.FTZ R154, R154, R7 ;  /* 0x000000079a9a7221 */ /* 0x000fe20000010000 */
[----:B------:R-:W-:Y:S01]  /*cf90*/  IADD3 R7, R136, 0x20, RZ ;  /* 0x0000002088077810 */ /* 0x000fe20007ffe0ff */
[----:B------:R-:W-:Y:S01]  /*cfa0*/  ULDC.64 UR36, c[0x0][0x2a0] ;  /* 0x0000a80000247ab9 */ /* 0x000fe20000000a00 */
[----:B------:R-:W-:Y:S01]  /*cfb0*/  FADD.FTZ R174, R174, -R155 ;  /* 0x8000009baeae7221 */ /* 0x000fe20000010000 */
[----:B------:R-:W-:Y:S01]  /*cfc0*/  UIADD3 UR41, UR42, UR41, URZ ;  /* 0x000000292a297290 */ /* 0x000fe2000fffe03f */
[-C--:B------:R-:W-:Y:S01]  /*cfd0*/  LEA.HI.SX32 R7, R7, R136.reuse, 0x1b ;  /* 0x0000008807077211 */ /* 0x080fe200078fdaff */
[----:B------:R-:W-:Y:S01]  /*cfe0*/  UIMAD UR42, UR15, UR36, URZ ;  /* 0x000000240f2a72a4 */ /* 0x000fe2000f8e023f */
[----:B------:R-:W-:Y:S01]  /*cff0*/  FMUL.FTZ R6, R140, R179 ;  /* 0x000000b38c067220 */ /* 0x000fe20000410000 */
[----:B------:R-:W-:Y:S01]  /*d000*/  UIMAD.WIDE.U32 UR40, UR14, UR36, UR40 ;  /* 0x000000240e2872a5 */ /* 0x000fe2000f8e0028 */
[----:B------:R-:W-:Y:S01]  /*d010*/  FADD.FTZ R201, R201, R178 ;  /* 0x000000b2c9c97221 */ /* 0x000fe20000010000 */
[----:B------:R-:W-:Y:S01]  /*d020*/  UIMAD UR42, UR14, UR37, UR42 ;  /* 0x000000250e2a72a4 */ /* 0x000fe2000f8e022a */
[----:B------:R-:W0:Y:S01]  /*d030*/  LDS R7, [R7.X4+0x1100] ;  /* 0x0011000007077984 */ /* 0x000e220000004800 */
[----:B------:R-:W-:Y:S01]  /*d040*/  ULDC UR43, c[0x0][0x174] ;  /* 0x00005d00002b7ab9 */ /* 0x000fe20000000800 */
[----:B------:R-:W-:Y:S01]  /*d050*/  FFMA.FTZ R6, R173, R171, -R6 ;  /* 0x000000abad067223 */ /* 0x000fe20000010806 */
[----:B------:R-:W-:Y:S01]  /*d060*/  ULDC.64 UR36, c[0x0][0x318] ;  /* 0x0000c60000247ab9 */ /* 0x000fe20000000a00 */
[----:B------:R-:W-:Y:S01]  /*d070*/  IADD3 R171, R136, 0x40, RZ ;  /* 0x0000004088ab7810 */ /* 0x000fe20007ffe0ff */
[----:B------:R-:W-:Y:S01]  /*d080*/  UIADD3 UR42, UR42, UR41, URZ ;  /* 0x000000292a2a7290 */ /* 0x000fe2000fffe03f */
[----:B------:R-:W-:Y:S01]  /*d090*/  BSSY B0, `(.L_x_9113) ;  /* 0x000001a000007945 */ /* 0x000fe20003800000 */
[----:B------:R-:W-:Y:S01]  /*d0a0*/  ULEA UR41, UP0, UR40, UR36, 0x3 ;  /* 0x0000002428297291 */ /* 0x000fe2000f80183f */
[C---:B------:R-:W-:Y:S01]  /*d0b0*/  ISETP.GE.AND P1, PT, R198.reuse, 0x41, PT ;  /* 0x00000041c600780c */ /* 0x040fe20003f26270 */
[----:B------:R-:W-:Y:S01]  /*d0c0*/  UIADD3 UR36, UR6, -UR43, URZ ;  /* 0x8000002b06247290 */ /* 0x000fe2000fffe03f */
[----:B------:R-:W-:Y:S01]  /*d0d0*/  ISETP.GE.AND P2, PT, R198, 0x61, PT ;  /* 0x00000061c600780c */ /* 0x000fe20003f46270 */
        /* <DEDUP_REMOVED lines=14> */
[----:B------:R-:W-:Y:S02]  /*d1c0*/  FADD.FTZ R155, R201, R176 ;  /* 0x000000b0c99b7221 */ /* 0x000fe40000010000 */
[----:B------:R-:W-:Y:S01]  /*d1d0*/  IMAD.WIDE.U32 R4, R179, c[0x0][0x2b0], R4 ;  /* 0x0000ac00b3047a25 */ /* 0x000fe200078e0004 */
[----:B------:R-:W-:-:S03]  /*d1e0*/  IADD3 R179, R136, 0x60, RZ ;  /* 0x0000006088b37810 */ /* 0x000fc60007ffe0ff */
[----:B------:R-:W-:Y:S01]  /*d1f0*/  FADD.FTZ R155, R155, R6 ;  /* 0x000000069b9b7221 */ /* 0x000fe20000010000 */
[----:B------:R-:W-:Y:S01]  /*d200*/  IADD3 R5, R5, UR36, RZ ;  /* 0x0000002405057c10 */ /* 0x000fe2000fffe0ff */
[----:B------:R-:W-:Y:S05]  /*d210*/  @!P0 BRA `(.L_x_9114) ;  /* 0x0000001000008947 */ /* 0x000fea0003800000 */
[----:B0-----:R0:W-:Y:S02]  /*d220*/  RED.E.ADD.F32.FTZ.RN.STRONG.GPU [R4.64+-0xf80], R7 ;  /* 0xfff080070400798e */ /* 0x0011e4000c10e79e */
.L_x_9114:
[----:B------:R-:W-:Y:S05]  /*d230*/  BSYNC B0 ;  /* 0x0000000000007941 */ /* 0x000fea0003800000 */
.L_x_9113:
[----:B------:R-:W1:Y:S01]  /*d240*/  LDS R171, [R171.X4+0x1180] ;  /* 0x00118000abab7984 */ /* 0x000e620000004800 */
[----:B------:R-:W-:Y:S01]  /*d250*/  BSSY B0, `(.L_x_9115) ;  /* 0x0000004000007945 */ /* 0x000fe20003800000 */
[----:B------:R-:W-:Y:S01]  /*d260*/  LEA.HI.SX32 R179, R179, R136, 0x1b ;  /* 0x00000088b3b37211 */ /* 0x000fe200078fdaff */
[----:B------:R-:W-:Y:S05]  /*d270*/  @!P1 BRA `(.L_x_9116) ;  /* 0x0000001000009947 */ /* 0x000fea0003800000 */
[----:B-1----:R1:W-:Y:S02]  /*d280*/  RED.E.ADD.F32.FTZ.RN.STRONG.GPU [R4.64+-0xf00], R171 ;  /* 0xfff100ab0400798e */ /* 0x0023e4000c10e79e */
.L_x_9116:
[----:B------:R-:W-:Y:S05]  /*d290*/  BSYNC B0 ;  /* 0x0000000000007941 */ /* 0x000fea0003800000 */
.L_x_9115:
[----:B------:R-:W2:Y:S01]  /*d2a0*/  LDS R179, [R179.X4+0x1200] ;  /* 0x00120000b3b37984 */ /* 0x000ea20000004800 */
[----:B------:R-:W-:Y:S01]  /*d2b0*/  BSSY B0, `(.L_x_9117) ;  /* 0x0000005000007945 */ /* 0x000fe20003800000 */
[C---:B0-----:R-:W-:Y:S02]  /*d2c0*/  IADD3 R7, R136.reuse, 0x80, RZ ;  /* 0x0000008088077810 */ /* 0x041fe40007ffe0ff */
[----:B-1----:R-:W-:Y:S01]  /*d2d0*/  IADD3 R171, R136, 0xa0, RZ ;  /* 0x000000a088ab7810 */ /* 0x002fe20007ffe0ff */
[----:B------:R-:W-:Y:S05]  /*d2e0*/  @!P2 BRA `(.L_x_9118) ;  /* 0x000000100000a947 */ /* 0x000fea0003800000 */
[----:B--2---:R0:W-:Y:S02]  /*d2f0*/  RED.E.ADD.F32.FTZ.RN.STRONG.GPU [R4.64+-0xe80], R179 ;  /* 0xfff180b30400798e */ /* 0x0041e4000c10e79e */
.L_x_9118:
[----:B------:R-:W-:Y:S05]  /*d300*/  BSYNC B0 ;  /* 0x0000000000007941 */ /* 0x000fea0003800000 */
.L_x_9117:
        /* <DEDUP_REMOVED lines=14> */
.L_x_9120:
[----:B------:R-:W-:Y:S05]  /*d3f0*/  BSYNC B0 ;  /* 0x0000000000007941 */ /* 0x000fea0003800000 */
.L_x_9119:
[----:B------:R-:W1:Y:S01]  /*d400*/  LDS R171, [R171.X4+0x1300] ;  /* 0x00130000abab7984 */ /* 0x000e620000004800 */
[----:B------:R-:W-:Y:S01]  /*d410*/  BSSY B0, `(.L_x_9121) ;  /* 0x0000005000007945 */ /* 0x000fe20003800000 */
[----:B0-----:R-:W-:Y:S02]  /*d420*/  IADD3 R7, R136, 0xe0, RZ ;  /* 0x000000e088077810 */ /* 0x001fe40007ffe0ff */
[----:B------:R-:W-:Y:S01]  /*d430*/  LEA.HI.SX32 R179, R179, R136, 0x1b ;  /* 0x00000088b3b37211 */ /* 0x000fe200078fdaff */
[----:B------:R-:W-:Y:S05]  /*d440*/  @!P0 BRA `(.L_x_9122) ;  /* 0x0000001000008947 */ /* 0x000fea0003800000 */
[----:B-1----:R0:W-:Y:S02]  /*d450*/  RED.E.ADD.F32.FTZ.RN.STRONG.GPU [R4.64+-0xd80], R171 ;  /* 0xfff280ab0400798e */ /* 0x0021e4000c10e79e */
.L_x_9122:
[----:B------:R-:W-:Y:S05]  /*d460*/  BSYNC B0 ;  /* 0x0000000000007941 */ /* 0x000fea0003800000 */
.L_x_9121:
[----:B------:R-:W2:Y:S01]  /*d470*/  LDS R179, [R179.X4+0x1380] ;  /* 0x00138000b3b37984 */ /* 0x000ea20000004800 */
[----:B------:R-:W-:Y:S01]  /*d480*/  BSSY B0, `(.L_x_9123) ;  /* 0x0000005000007945 */ /* 0x000fe20003800000 */
[----:B01----:R-:W-:-:S02]  /*d490*/  IADD3 R171, R136, 0x100, RZ ;  /* 0x0000010088ab7810 */ /* 0x003fc40007ffe0ff */
[----:B------:R-:W-:Y:S01]  /*d4a0*/  LEA.HI.SX32 R7, R7, R136, 0x1b ;  /* 0x0000008807077211 */ /* 0x000fe200078fdaff */
[----:B------:R-:W-:Y:S05]  /*d4b0*/  @!P1 BRA `(.L_x_9124) ;  /* 0x0000001000009947 */ /* 0x000fea0003800000 */
[----:B--2---:R0:W-:Y:S02]  /*d4c0*/  RED.E.ADD.F32.FTZ.RN.STRONG.GPU [R4.64+-0xd00], R179 ;  /* 0xfff300b30400798e */ /* 0x0041e4000c10e79e */
.L_x_9124:
[----:B------:R-:W-:Y:S05]  /*d4d0*/  BSYNC B0 ;  /* 0x0000000000007941 */ /* 0x000fea0003800000 */
.L_x_9123:
[----:B------:R-:W1:Y:S01]  /*d4e0*/  LDS R7, [R7.X4+0x1400] ;  /* 0x0014000007077984 */ /* 0x000e620000004800 */
[----:B------:R-:W-:Y:S01]  /*d4f0*/  BSSY B0, `(.L_x_9125) ;  /* 0x0000005000007945 */ /* 0x000fe20003800000 */
[----:B0-2---:R-:W-:Y:S02]  /*d500*/  IADD3 R179, R136, 0x120, RZ ;  /* 0x0000012088b37810 */ /* 0x005fe40007ffe0ff */
[----:B------:R-:W-:Y:S01]  /*d510*/  LEA.HI.SX32 R171, R171, R136, 0x1b ;  /* 0x00000088abab7211 */ /* 0x000fe200078fdaff */
[----:B------:R-:W-:Y:S05]  /*d520*/  @!P2 BRA `(.L_x_9126) ;  /* 0x000000100000a947 */ /* 0x000fea0003800000 */
[----:B-1----:R0:W-:Y:S02]  /*d530*/  RED.E.ADD.F32.FTZ.RN.STRONG.GPU [R4.64+-0xc80], R7 ;  /* 0xfff380070400798e */ /* 0x0021e4000c10e79e */
.L_x_9126:
[----:B------:R-:W-:Y:S05]  /*d540*/  BSYNC B0 ;  /* 0x0000000000007941 */ /* 0x000fea0003800000 */
.L_x_9125:
[----:B------:R-:W2:Y:S01]  /*d550*/  LDS R171, [R171.X4+0x1480] ;  /* 0x00148000abab7984 */ /* 0x000ea20000004800 */
[----:B------:R-:W-:Y:S01]  /*d560*/  BSSY B0, `(.L_x_9127) ;  /* 0x0000005000007945 */ /* 0x000fe20003800000 */
[----:B01----:R-:W-:Y:S02]  /*d570*/  IADD3 R7, R136, 0x140, RZ ;  /* 0x0000014088077810 */ /* 0x003fe40007ffe0ff */
[----:B------:R-:W-:Y:S01]  /*d580*/  LEA.HI.SX32 R179, R179, R136, 0x1b ;  /* 0x00000088b3b37211 */ /* 0x000fe200078fdaff */
[----:B------:R-:W-:Y:S05]  /*d590*/  @!P3 BRA `(.L_x_9128) ;  /* 0x000000100000b947 */ /* 0x000fea0003800000 */
[----:B--2---:R0:W-:Y:S02]  /*d5a0*/  RED.E.ADD.F32.FTZ.RN.STRONG.GPU [R4.64+-0xc00], R171 ;  /* 0xfff400ab0400798e */ /* 0x0041e4000c10e79e */
.L_x_9128:
[----:B------:R-:W-:Y:S05]  /*d5b0*/  BSYNC B0 ;  /* 0x0000000000007941 */ /* 0x000fea0003800000 */
.L_x_9127:
[----:B------:R-:W1:Y:S01]  /*d5c0*/  LDS R179, [R179.X4+0x1500] ;  /* 0x00150000b3b37984 */ /* 0x000e620000004800 */
[----:B------:R-:W-:Y:S01]  /*d5d0*/  BSSY B0, `(.L_x_9129) ;  /* 0x0000004000007945 */ /* 0x000fe20003800000 */
[----:B------:R-:W-:Y:S01]  /*d5e0*/  LEA.HI.SX32 R7, R7, R136, 0x1b ;  /* 0x0000008807077211 */ /* 0x000fe200078fdaff */
[----:B------:R-:W-:Y:S05]  /*d5f0*/  @!P4 BRA `(.L_x_9130) ;  /* 0x000000100000c947 */ /* 0x000fea0003800000 */
[----:B-1----:R1:W-:Y:S02]  /*d600*/  RED.E.ADD.F32.FTZ.RN.STRONG.GPU [R4.64+-0xb80], R179 ;  /* 0xfff480b30400798e */ /* 0x0023e4000c10e79e */
.L_x_9130:
[----:B------:R-:W-:Y:S05]  /*d610*/  BSYNC B0 ;  /* 0x0000000000007941 */ /* 0x000fea0003800000 */
.L_x_9129:
[----:B------:R-:W3:Y:S01]  /*d620*/  LDS R7, [R7.X4+0x1580] ;  /* 0x0015800007077984 */ /* 0x000ee20000004800 */
[----:B------:R-:W-:Y:S01]  /*d630*/  BSSY B0, `(.L_x_9131) ;  /* 0x0000005000007945 */ /* 0x000fe20003800000 */
[----:B0-2---:R-:W-:-:S02]  /*d640*/  IADD3 R171, R136, 0x160, RZ ;  /* 0x0000016088ab7810 */ /* 0x005fc40007ffe0ff */
[----:B-1----:R-:W-:Y:S01]  /*d650*/  IADD3 R179, R136, 0x180, RZ ;  /* 0x0000018088b37810 */ /* 0x002fe20007ffe0ff */
[----:B------:R-:W-:Y:S05]  /*d660*/  @!P5 BRA `(.L_x_9132) ;  /* 0x000000100000d947 */ /* 0x000fea0003800000 */
[----:B---3--:R0:W-:Y:S02]  /*d670*/  RED.E.ADD.F32.FTZ.RN.STRONG.GPU [R4.64+-0xb00], R7 ;  /* 0xfff500070400798e */ /* 0x0081e4000c10e79e */
.L_x_9132:
[----:B------:R-:W-:Y:S05]  /*d680*/  BSYNC B0 ;  /* 0x0000000000007941 */ /* 0x000fea0003800000 */
.L_x_9131:
        /* <DEDUP_REMOVED lines=14> */
.L_x_9134:
[----:B------:R-:W-:Y:S05]  /*d770*/  BSYNC B0 ;  /* 0x0000000000007941 */ /* 0x000fea0003800000 */
.L_x_9133:
[----:B------:R-:W1:Y:S01]  /*d780*/  LDS R179, [R179.X4+0x1680] ;  /* 0x00168000b3b37984 */ /* 0x000e620000004800 */
[----:B------:R-:W-:Y:S01]  /*d790*/  BSSY B0, `(.L_x_9135) ;  /* 0x0000005000007945 */ /* 0x000fe20003800000 */
[----:B0-----:R-:W-:-:S02]  /*d7a0*/  IADD3 R171, R136, 0x1c0, RZ ;  /* 0x000001c088ab7810 */ /* 0x001fc40007ffe0ff */
[----:B------:R-:W-:Y:S01]  /*d7b0*/  LEA.HI.SX32 R7, R7, R136, 0x1b ;  /* 0x0000008807077211 */ /* 0x000fe200078fdaff */
[----:B------:R-:W-:Y:S05]  /*d7c0*/  @!P0 BRA `(.L_x_9136) ;  /* 0x0000001000008947 */ /* 0x000fea0003800000 */
[----:B-1----:R0:W-:Y:S02]  /*d7d0*/  RED.E.ADD.F32.FTZ.RN.STRONG.GPU [R4.64+-0xa00], R179 ;  /* 0xfff600b30400798e */ /* 0x0021e4000c10e79e */
.L_x_9136:
[----:B------:R-:W-:Y:S05]  /*d7e0*/  BSYNC B0 ;  /* 0x0000000000007941 */ /* 0x000fea0003800000 */
.L_x_9135:
[----:B------:R-:W2:Y:S01]  /*d7f0*/  LDS R7, [R7.X4+0x1700] ;  /* 0x0017000007077984 */ /* 0x000ea20000004800 */
[----:B------:R-:W-:Y:S01]  /*d800*/  BSSY B0, `(.L_x_9137) ;  /* 0x0000005000007945 */ /* 0x000fe20003800000 */
[----:B01----:R-:W-:Y:S02]  /*d810*/  IADD3 R179, R136, 0x1e0, RZ ;  /* 0x000001e088b37810 */ /* 0x003fe40007ffe0ff */
[----:B------:R-:W-:Y:S01]  /*d820*/  LEA.HI.SX32 R171, R171, R136, 0x1b ;  /* 0x00000088abab7211 */ /* 0x000fe200078fdaff */
[----:B------:R-:W-:Y:S05]  /*d830*/  @!P1 BRA `(.L_x_9138) ;  /* 0x0000001000009947 */ /* 0x000fea0003800000 */
[----:B--2---:R0:W-:Y:S02]  /*d840*/  RED.E.ADD.F32.FTZ.RN.STRONG.GPU [R4.64+-0x980], R7 ;  /* 0xfff680070400798e */ /* 0x0041e4000c10e79e */
.L_x_9138:
[----:B------:R-:W-:Y:S05]  /*d850*/  BSYNC B0 ;  /* 0x0000000000007941 */ /* 0x000fea0003800000 */
.L_x_9137:
[----:B------:R-:W1:Y:S01]  /*d860*/  LDS R171, [R171.X4+0x1780] ;  /* 0x00178000abab7984 */ /* 0x000e620000004800 */
[----:B------:R-:W-:Y:S01]  /*d870*/  BSSY B0, `(.L_x_9139) ;  /* 0x0000004000007945 */ /* 0x000fe20003800000 */
[----:B------:R-:W-:Y:S01]  /*d880*/  LEA.HI.SX32 R179, R179, R136, 0x1b ;  /* 0x00000088b3b37211 */ /* 0x000fe200078fdaff */
[----:B------:R-:W-:Y:S05]  /*d890*/  @!P2 BRA `(.L_x_9140) ;  /* 0x000000100000a947 */ /* 0x000fea0003800000 */
[----:B-1----:R1:W-:Y:S02]  /*d8a0*/  RED.E.ADD.F32.FTZ.RN.STRONG.GPU [R4.64+-0x900], R171 ;  /* 0xfff700ab0400798e */ /* 0x0023e4000c10e79e */
.L_x_9140:
[----:B------:R-:W-:Y:S05]  /*d8b0*/  BSYNC B0 ;  /* 0x0000000000007941 */ /* 0x000fea0003800000 */
.L_x_9139:
[----:B------:R-:W3:Y:S01]  /*d8c0*/  LDS R179, [R179.X4+0x1800] ;  /* 0x00180000b3b37984 */ /* 0x000ee20000004800 */
[----:B------:R-:W-:Y:S01]  /*d8d0*/  BSSY B0, `(.L_x_9141) ;  /* 0x0000005000007945 */ /* 0x000fe20003800000 */
[----:B0-2---:R-:W-:-:S02]  /*d8e0*/  IADD3 R7, R136, 0x220, RZ ;  /* 0x0000022088077810 */ /* 0x005fc40007ffe0ff */
[----:B------:R-:W-:Y:S01]  /*d8f0*/  LEA.HI.SX32 R139, R139, R136, 0x1b ;  /* 0x000000888b8b7211 */ /* 0x000fe200078fdaff */
[----:B------:R-:W-:Y:S05]  /*d900*/  @!P3 BRA `(.L_x_9142) ;  /* 0x000000100000b947 */ /* 0x000fea0003800000 */
[----:B---3--:R0:W-:Y:S02]  /*d910*/  RED.E.ADD.F32.FTZ.RN.STRONG.GPU [R4.64+-0x880], R179 ;  /* 0xfff780b30400798e */ /* 0x0081e4000c10e79e */
.L_x_9142:
[----:B------:R-:W-:Y:S05]  /*d920*/  BSYNC B0 ;  /* 0x0000000000007941 */ /* 0x000fea0003800000 */
.L_x_9141:
[----:B------:R-:W2:Y:S01]  /*d930*/  LDS R139, [R139.X4+0x1880] ;  /* 0x001880008b8b7984 */ /* 0x000ea20000004800 */
[----:B------:R-:W-:Y:S01]  /*d940*/  BSSY B0, `(.L_x_9143) ;  /* 0x0000004000007945 */ /* 0x000fe20003800000 */
[----:B------:R-:W-:Y:S01]  /*d950*/  LEA.HI.SX32 R7, R7, R136, 0x1b ;  /* 0x0000008807077211 */ /* 0x000fe200078fdaff */
[----:B------:R-:W-:Y:S05]  /*d960*/  @!P4 BRA `(.L_x_9144) ;  /* 0x000000100000c947 */ /* 0x000fea0003800000 */
[----:B--2---:R2:W-:Y:S02]  /*d970*/  RED.E.ADD.F32.FTZ.RN.STRONG.GPU [R4.64+-0x800], R139 ;  /* 0xfff8008b0400798e */ /* 0x0045e4000c10e79e */
.L_x_9144:
[----:B------:R-:W-:Y:S05]  /*d980*/  BSYNC B0 ;  /* 0x0000000000007941 */ /* 0x000fea0003800000 */
.L_x_9143:
[----:B------:R-:W4:Y:S01]  /*d990*/  LDS R7, [R7.X4+0x1900] ;  /* 0x0019000007077984 */ /* 0x000f220000004800 */
[----:B------:R-:W-:Y:S01]  /*d9a0*/  BSSY B0, `(.L_x_9145) ;  /* 0x0000005000007945 */ /* 0x000fe20003800000 */
[C---:B--2---:R-:W-:Y:S02]  /*d9b0*/  IADD3 R139, R136.reuse, 0x240, RZ ;  /* 0x00000240888b7810 */ /* 0x044fe40007ffe0ff */
[----:B-1----:R-:W-:Y:S01]  /*d9c0*/  IADD3 R171, R136, 0x260, RZ ;  /* 0x0000026088ab7810 */ /* 0x002fe20007ffe0ff */
[----:B------:R-:W-:Y:S05]  /*d9d0*/  @!P5 BRA `(.L_x_9146) ;  /* 0x000000100000d947 */ /* 0x000fea0003800000 */
[----:B----4-:R1:W-:Y:S02]  /*d9e0*/  RED.E.ADD.F32.FTZ.RN.STRONG.GPU [R4.64+-0x780], R7 ;  /* 0xfff880070400798e */ /* 0x0103e4000c10e79e */
.L_x_9146:
[----:B------:R-:W-:Y:S05]  /*d9f0*/  BSYNC B0 ;  /* 0x0000000000007941 */ /* 0x000fea0003800000 */
.L_x_9145:
        /* <DEDUP_REMOVED lines=14> */
.L_x_9148:
[----:B------:R-:W-:Y:S05]  /*dae0*/  BSYNC B0 ;  /* 0x0000000000007941 */ /* 0x000fea0003800000 */
.L_x_9147:
[----:B------:R-:W2:Y:S01]  /*daf0*/  LDS R171, [R171.X4+0x1a00] ;  /* 0x001a0000abab7984 */ /* 0x000ea20000004800 */
[----:B------:R-:W-:Y:S01]  /*db00*/  BSSY B0, `(.L_x_9149) ;  /* 0x0000005000007945 */ /* 0x000fe20003800000 */
[----:B-1----:R-:W-:Y:S02]  /*db10*/  IADD3 R139, R136, 0x2a0, RZ ;  /* 0x000002a0888b7810 */ /* 0x002fe40007ffe0ff */
[----:B------:R-:W-:Y:S01]  /*db20*/  LEA.HI.SX32 R7, R7, R136, 0x1b ;  /* 0x0000008807077211 */ /* 0x000fe200078fdaff */
[----:B------:R-:W-:Y:S05]  /*db30*/  @!P0 BRA `(.L_x_9150) ;  /* 0x0000001000008947 */ /* 0x000fea0003800000 */
[----:B--2---:R1:W-:Y:S02]  /*db40*/  RED.E.ADD.F32.FTZ.RN.STRONG.GPU [R4.64+-0x680], R171 ;  /* 0xfff980ab0400798e */ /* 0x0043e4000c10e79e */
.L_x_9150:
[----:B------:R-:W-:Y:S05]  /*db50*/  BSYNC B0 ;  /* 0x0000000000007941 */ /* 0x000fea0003800000 */
.L_x_9149:
[----:B------:R-:W4:Y:S01]  /*db60*/  LDS R7, [R7.X4+0x1a80] ;  /* 0x001a800007077984 */ /* 0x000f220000004800 */
[----:B------:R-:W-:Y:S01]  /*db70*/  BSSY B0, `(.L_x_9151) ;  /* 0x0000005000007945 */ /* 0x000fe20003800000 */
[----:B-12---:R-:W-:-:S02]  /*db80*/  IADD3 R171, R136, 0x2c0, RZ ;  /* 0x000002c088ab7810 */ /* 0x006fc40007ffe0ff */
[----:B------:R-:W-:Y:S01]  /*db90*/  LEA.HI.SX32 R139, R139, R136, 0x1b ;  /* 0x000000888b8b7211 */ /* 0x000fe200078fdaff */
[----:B------:R-:W-:Y:S05]  /*dba0*/  @!P1 BRA `(.L_x_9152) ;  /* 0x0000001000009947 */ /* 0x000fea0003800000 */
[----:B----4-:R1:W-:Y:S02]  /*dbb0*/  RED.E.ADD.F32.FTZ.RN.STRONG.GPU [R4.64+-0x600], R7 ;  /* 0xfffa00070400798e */ /* 0x0103e4000c10e79e */
.L_x_9152:
[----:B------:R-:W-:Y:S05]  /*dbc0*/  BSYNC B0 ;  /* 0x0000000000007941 */ /* 0x000fea0003800000 */
.L_x_9151:
[----:B------:R-:W2:Y:S01]  /*dbd0*/  LDS R139, [R139.X4+0x1b00] ;  /* 0x001b00008b8b7984 */ /* 0x000ea20000004800 */
[----:B------:R-:W-:Y:S01]  /*dbe0*/  BSSY B0, `(.L_x_9153) ;  /* 0x0000005000007945 */ /* 0x000fe20003800000 */
[----:B-1--4-:R-:W-:Y:S02]  /*dbf0*/  IADD3 R7, R136, 0x2e0, RZ ;  /* 0x000002e088077810 */ /* 0x012fe40007ffe0ff */
[----:B------:R-:W-:Y:S01]  /*dc00*/  LEA.HI.SX32 R171, R171, R136, 0x1b ;  /* 0x00000088abab7211 */ /* 0x000fe200078fdaff */
[----:B------:R-:W-:Y:S05]  /*dc10*/  @!P2 BRA `(.L_x_9154) ;  /* 0x000000100000a947 */ /* 0x000fea0003800000 */
[----:B--2---:R1:W-:Y:S02]  /*dc20*/  RED.E.ADD.F32.FTZ.RN.STRONG.GPU [R4.64+-0x580], R139 ;  /* 0xfffa808b0400798e */ /* 0x0043e4000c10e79e */
.L_x_9154:
[----:B------:R-:W-:Y:S05]  /*dc30*/  BSYNC B0 ;  /* 0x0000000000007941 */ /* 0x000fea0003800000 */
.L_x_9153:
[----:B------:R-:W4:Y:S01]  /*dc40*/  LDS R171, [R171.X4+0x1b80] ;  /* 0x001b8000abab7984 */ /* 0x000f220000004800 */
[----:B------:R-:W-:Y:S01]  /*dc50*/  BSSY B0, `(.L_x_9155) ;  /* 0x0000005000007945 */ /* 0x000fe20003800000 */
[----:B-12---:R-:W-:Y:S02]  /*dc60*/  IADD3 R139, R136, 0x300, RZ ;  /* 0x00000300888b7810 */ /* 0x006fe40007ffe0ff */
[----:B------:R-:W-:Y:S01]  /*dc70*/  LEA.HI.SX32 R7, R7, R136, 0x1b ;  /* 0x0000008807077211 */ /* 0x000fe200078fdaff */
[----:B------:R-:W-:Y:S05]  /*dc80*/  @!P3 BRA `(.L_x_9156) ;  /* 0x000000100000b947 */ /* 0x000fea0003800000 */
[----:B----4-:R1:W-:Y:S02]  /*dc90*/  RED.E.ADD.F32.FTZ.RN.STRONG.GPU [R4.64+-0x500], R171 ;  /* 0xfffb00ab0400798e */ /* 0x0103e4000c10e79e */
.L_x_9156:
[----:B------:R-:W-:Y:S05]  /*dca0*/  BSYNC B0 ;  /* 0x0000000000007941 */ /* 0x000fea0003800000 */
.L_x_9155:
[----:B------:R-:W2:Y:S01]  /*dcb0*/  LDS R7, [R7.X4+0x1c00] ;  /* 0x001c000007077984 */ /* 0x000ea20000004800 */
[----:B------:R-:W-:Y:S01]  /*dcc0*/  BSSY B0, `(.L_x_9157) ;  /* 0x0000004000007945 */ /* 0x000fe20003800000 */
[----:B------:R-:W-:Y:S01]  /*dcd0*/  LEA.HI.SX32 R139, R139, R136, 0x1b ;  /* 0x000000888b8b7211 */ /* 0x000fe200078fdaff */
[----:B------:R-:W-:Y:S05]  /*dce0*/  @!P4 BRA `(.L_x_9158) ;  /* 0x000000100000c947 */ /* 0x000fea0003800000 */
[----:B--2---:R2:W-:Y:S02]  /*dcf0*/  RED.E.ADD.F32.FTZ.RN.STRONG.GPU [R4.64+-0x480], R7 ;  /* 0xfffb80070400798e */ /* 0x0045e4000c10e79e */
.L_x_9158:
[----:B------:R-:W-:Y:S05]  /*dd00*/  BSYNC B0 ;  /* 0x0000000000007941 */ /* 0x000fea0003800000 */
.L_x_9157:
[----:B------:R-:W0:Y:S01]  /*dd10*/  LDS R139, [R139.X4+0x1c80] ;  /* 0x001c80008b8b7984 */ /* 0x000e220000004800 */
[----:B------:R-:W-:Y:S01]  /*dd20*/  BSSY B0, `(.L_x_9159) ;  /* 0x0000005000007945 */ /* 0x000fe20003800000 */
[----:B--2---:R-:W-:-:S02]  /*dd30*/  IADD3 R7, R136, 0x320, RZ ;  /* 0x0000032088077810 */ /* 0x004fc40007ffe0ff */
[----:B-1--4-:R-:W-:Y:S01]  /*dd40*/  IADD3 R171, R136, 0x340, RZ ;  /* 0x0000034088ab7810 */ /* 0x012fe20007ffe0ff */
[----:B------:R-:W-:Y:S05]  /*dd50*/  @!P5 BRA `(.L_x_9160) ;  /* 0x000000100000d947 */ /* 0x000fea0003800000 */
[----:B0-----:R0:W-:Y:S02]  /*dd60*/  RED.E.ADD.F32.FTZ.RN.STRONG.GPU [R4.64+-0x400], R139 ;  /* 0xfffc008b0400798e */ /* 0x0011e4000c10e79e */
.L_x_9160:
[----:B------:R-:W-:Y:S05]  /*dd70*/  BSYNC B0 ;  /* 0x0000000000007941 */ /* 0x000fea0003800000 */
.L_x_9159:
        /* <DEDUP_REMOVED lines=14> */
.L_x_9162:
[----:B------:R-:W-:Y:S05]  /*de60*/  BSYNC B0 ;  /* 0x0000000000007941 */ /* 0x000fea0003800000 */
.L_x_9161:
[----:B------:R-:W1:Y:S01]  /*de70*/  LDS R171, [R171.X4+0x1d80] ;  /* 0x001d8000abab7984 */ /* 0x000e620000004800 */
[----:B------:R-:W-:Y:S01]  /*de80*/  BSSY B0, `(.L_x_9163) ;  /* 0x0000005000007945 */ /* 0x000fe20003800000 */
[----:B0-----:R-:W-:-:S02]  /*de90*/  IADD3 R7, R136, 0x380, RZ ;  /* 0x0000038088077810 */ /* 0x001fc40007ffe0ff */
[----:B------:R-:W-:Y:S01]  /*dea0*/  LEA.HI.SX32 R139, R139, R136, 0x1b ;  /* 0x000000888b8b7211 */ /* 0x000fe200078fdaff */
[----:B------:R-:W-:Y:S05]  /*deb0*/  @!P0 BRA `(.L_x_9164) ;  /* 0x0000001000008947 */ /* 0x000fea0003800000 */
[----:B-1----:R0:W-:Y:S02]  /*dec0*/  RED.E.ADD.F32.FTZ.RN.STRONG.GPU [R4.64+-0x300], R171 ;  /* 0xfffd00ab0400798e */ /* 0x0021e4000c10e79e */
.L_x_9164:
[----:B------:R-:W-:Y:S05]  /*ded0*/  BSYNC B0 ;  /* 0x0000000000007941 */ /* 0x000fea0003800000 */
.L_x_9163:
[----:B------:R-:W2:Y:S01]  /*dee0*/  LDS R139, [R139.X4+0x1e00] ;  /* 0x001e00008b8b7984 */ /* 0x000ea20000004800 */
[----:B------:R-:W-:Y:S01]  /*def0*/  BSSY B0, `(.L_x_9165) ;  /* 0x0000005000007945 */ /* 0x000fe20003800000 */
[----:B01----:R-:W-:Y:S02]  /*df00*/  IADD3 R171, R136, 0x3a0, RZ ;  /* 0x000003a088ab7810 */ /* 0x003fe40007ffe0ff */
[----:B------:R-:W-:Y:S01]  /*df10*/  LEA.HI.SX32 R7, R7, R136, 0x1b ;  /* 0x0000008807077211 */ /* 0x000fe200078fdaff */
[----:B------:R-:W-:Y:S05]  /*df20*/  @!P1 BRA `(.L_x_9166) ;  /* 0x0000001000009947 */ /* 0x000fea0003800000 */
[----:B--2---:R0:W-:Y:S02]  /*df30*/  RED.E.ADD.F32.FTZ.RN.STRONG.GPU [R4.64+-0x280], R139 ;  /* 0xfffd808b0400798e */ /* 0x0041e4000c10e79e */
.L_x_9166:
[----:B------:R-:W-:Y:S05]  /*df40*/  BSYNC B0 ;  /* 0x0000000000007941 */ /* 0x000fea0003800000 */
.L_x_9165:
[----:B------:R-:W1:Y:S01]  /*df50*/  LDS R7, [R7.X4+0x1e80] ;  /* 0x001e800007077984 */ /* 0x000e620000004800 */
[----:B------:R-:W-:Y:S01]  /*df60*/  BSSY B0, `(.L_x_9167) ;  /* 0x0000005000007945 */ /* 0x000fe20003800000 */
[----:B0-2---:R-:W-:Y:S02]  /*df70*/  IADD3 R139, R136, 0x3c0, RZ ;  /* 0x000003c0888b7810 */ /* 0x005fe40007ffe0ff */
[----:B------:R-:W-:Y:S01]  /*df80*/  LEA.HI.SX32 R171, R171, R136, 0x1b ;  /* 0x00000088abab7211 */ /* 0x000fe200078fdaff */
[----:B------:R-:W-:Y:S05]  /*df90*/  @!P2 BRA `(.L_x_9168) ;  /* 0x000000100000a947 */ /* 0x000fea0003800000 */
[----:B-1----:R0:W-:Y:S02]  /*dfa0*/  RED.E.ADD.F32.FTZ.RN.STRONG.GPU [R4.64+-0x200], R7 ;  /* 0xfffe00070400798e */ /* 0x0021e4000c10e79e */
.L_x_9168:
[----:B------:R-:W-:Y:S05]  /*dfb0*/  BSYNC B0 ;  /* 0x0000000000007941 */ /* 0x000fea0003800000 */
.L_x_9167:
[----:B------:R-:W2:Y:S01]  /*dfc0*/  LDS R171, [R171.X4+0x1f00] ;  /* 0x001f0000abab7984 */ /* 0x000ea20000004800 */
[----:B------:R-:W-:Y:S01]  /*dfd0*/  BSSY B0, `(.L_x_9169) ;  /* 0x0000005000007945 */ /* 0x000fe20003800000 */
[----:B01----:R-:W-:-:S02]  /*dfe0*/  IADD3 R7, R136, 0x3e0, RZ ;  /* 0x000003e088077810 */ /* 0x003fc40007ffe0ff */
[----:B------:R-:W-:Y:S01]  /*dff0*/  LEA.HI.SX32 R139, R139, R136, 0x1b ;  /* 0x000000888b8b7211 */ /* 0x000fe200078fdaff */
[----:B------:R-:W-:Y:S05]  /*e000*/  @!P3 BRA `(.L_x_9170) ;  /* 0x000000100000b947 */ /* 0x000fea0003800000 */
[----:B--2---:R0:W-:Y:S02]  /*e010*/  RED.E.ADD.F32.FTZ.RN.STRONG.GPU [R4.64+-0x180], R171 ;  /* 0xfffe80ab0400798e */ /* 0x0041e4000c10e79e */
.L_x_9170:
[----:B------:R-:W-:Y:S05]  /*e020*/  BSYNC B0 ;  /* 0x0000000000007941 */ /* 0x000fea0003800000 */
.L_x_9169:
[----:B------:R-:W1:Y:S01]  /*e030*/  LDS R139, [R139.X4+0x1f80] ;  /* 0x001f80008b8b7984 */ /* 0x000e620000004800 */
[----:B------:R-:W-:Y:S01]  /*e040*/  BSSY B0, `(.L_x_9171) ;  /* 0x0000004000007945 */ /* 0x000fe20003800000 */
[----:B------:R-:W-:Y:S01]  /*e050*/  LEA.HI.SX32 R7, R7, R136, 0x1b ;  /* 0x0000008807077211 */ /* 0x000fe200078fdaff */
[----:B------:R-:W-:Y:S05]  /*e060*/  @!P4 BRA `(.L_x_9172) ;  /* 0x000000100000c947 */ /* 0x000fea0003800000 */
[----:B-1----:R1:W-:Y:S02]  /*e070*/  RED.E.ADD.F32.FTZ.RN.STRONG.GPU [R4.64+-0x100], R139 ;  /* 0xffff008b0400798e */ /* 0x0023e4000c10e79e */
.L_x_9172:
[----:B------:R-:W-:Y:S05]  /*e080*/  BSYNC B0 ;  /* 0x0000000000007941 */ /* 0x000fea0003800000 */
.L_x_9171:
[----:B------:R-:W4:Y:S01]  /*e090*/  LDS R7, [R7.X4+0x2000] ;  /* 0x0020000007077984 */ /* 0x000f220000004800 */
[----:B------:R-:W-:Y:S01]  /*e0a0*/  BSSY B0, `(.L_x_9173) ;  /* 0x0000003000007945 */ /* 0x000fe20003800000 */
[----:B------:R-:W-:Y:S05]  /*e0b0*/  @!P5 BRA `(.L_x_9174) ;  /* 0x000000100000d947 */ /* 0x000fea0003800000 */
[----:B----4-:R4:W-:Y:S02]  /*e0c0*/  RED.E.ADD.F32.FTZ.RN.STRONG.GPU [R4.64+-0x80], R7 ;  /* 0xffff80070400798e */ /* 0x0109e4000c10e79e */
.L_x_9174:
[----:B------:R-:W-:Y:S05]  /*e0d0*/  BSYNC B0 ;  /* 0x0000000000007941 */ /* 0x000fea0003800000 */
.L_x_9173:
[----:B------:R-:W5:Y:S01]  /*e0e0*/  SHFL.DOWN PT, R176, R155, 0x1, 0x1f ;  /* 0x08201f009bb07f89 */ /* 0x000f6200000e0000 */
[----:B------:R-:W-:Y:S01]  /*e0f0*/  ISETP.GT.AND P0, PT, R135, 0x1e, PT ;  /* 0x0000001e8700780c */ /* 0x000fe20003f04270 */
[----:B------:R-:W-:Y:S01]  /*e100*/  FFMA.FTZ R69, R144, R85, R69 ;  /* 0x0000005590457223 */ /* 0x000fe20000010045 */
[----:B01--4-:R-:W-:Y:S01]  /*e110*/  MOV R5, R155 ;  /* 0x0000009b00057202 */ /* 0x013fe20000000f00 */
[----:B--2---:R-:W0:Y:S01]  /*e120*/  SHFL.DOWN PT, R171, R177, 0x1, 0x1f ;  /* 0x08201f00b1ab7f89 */ /* 0x004e2200000e0000 */
[----:B------:R-:W-:Y:S01]  /*e130*/  MOV R6, R177 ;  /* 0x000000b100067202 */ /* 0x000fe20000000f00 */
[----:B------:R-:W-:Y:S01]  /*e140*/  FFMA.FTZ R144, R101, R144, R169 ;  /* 0x0000009065907223 */ /* 0x000fe200000100a9 */
[----:B------:R-:W-:Y:S01]  /*e150*/  MOV R7, R174 ;  /* 0x000000ae00077202 */ /* 0x000fe20000000f00 */
[----:B------:R-:W1:Y:S01]  /*e160*/  SHFL.DOWN PT, R178, R174, 0x1, 0x1f ;  /* 0x08201f00aeb27f89 */ /* 0x000e6200000e0000 */
        /* <DEDUP_REMOVED lines=8> */
[----:B------:R-:W-:-:S02]  /*e1f0*/  FADD.FTZ R61, R144, R61 ;  /* 0x0000003d903d7221 */ /* 0x000fc40000010000 */
[----:B------:R-:W-:Y:S02]  /*e200*/  FMUL.FTZ R17, R17, R212 ;  /* 0x000000d411117220 */ /* 0x000fe40000410000 */
[----:B------:R-:W-:Y:S02]  /*e210*/  FMUL.FTZ R192, R167, R192 ;  /* 0x000000c0a7c07220 */ /* 0x000fe40000410000 */
[----:B------:R-:W-:Y:S02]  /*e220*/  FFMA.FTZ R18, R18, R211, R17 ;  /* 0x000000d312127223 */ /* 0x000fe40000010011 */
[----:B-----5:R-:W-:Y:S02]  /*e230*/  @!P0 FADD.FTZ R5, R5, R176 ;  /* 0x000000b005058221 */ /* 0x020fe40000010000 */
[----:B------:R-:W-:Y:S02]  /*e240*/  FMUL.FTZ R19, R19, R210 ;  /* 0x000000d213137220 */ /* 0x000fe40000410000 */
[----:B0-----:R-:W-:Y:S01]  /*e250*/  @!P0 FADD.FTZ R6, R6, R171 ;  /* 0x000000ab06068221 */ /* 0x001fe20000010000 */
[----:B------:R-:W0:Y:S01]  /*e260*/  SHFL.DOWN PT, R174, R5, 0x2, 0x1f ;  /* 0x08401f0005ae7f89 */ /* 0x000e2200000e0000 */
[----:B------:R-:W-:-:S02]  /*e270*/  FFMA.FTZ R192, R166, R195, R192 ;  /* 0x000000c3a6c07223 */ /* 0x000fc400000100c0 */
[----:B-1----:R-:W-:Y:S01]  /*e280*/  @!P0 FADD.FTZ R7, R7, R178 ;  /* 0x000000b207078221 */ /* 0x002fe20000010000 */
[----:B------:R-:W1:Y:S01]  /*e290*/  SHFL.DOWN PT, R155, R6, 0x2, 0x1f ;  /* 0x08401f00069b7f89 */ /* 0x000e6200000e0000 */
[----:B------:R-:W-:Y:S02]  /*e2a0*/  FFMA.FTZ R19, R20, R209, R19 ;  /* 0x000000d114137223 */ /* 0x000fe40000010013 */
[----:B--2---:R-:W-:Y:S01]  /*e2b0*/  @!P0 FADD.FTZ R4, R4, R139 ;  /* 0x0000008b04048221 */ /* 0x004fe20000010000 */
[----:B------:R-:W2:Y:S01]  /*e2c0*/  SHFL.DOWN PT, R154, R7, 0x2, 0x1f ;  /* 0x08401f00079a7f89 */ /* 0x000ea200000e0000 */
[----:B------:R-:W-:Y:S01]  /*e2d0*/  ISETP.GT.AND P0, PT, R135, 0x1d, PT ;  /* 0x0000001d8700780c */ /* 0x000fe20003f04270 */
[----:B------:R-:W-:Y:S02]  /*e2e0*/  FFMA.FTZ R73, R18, R89, R73 ;  /* 0x0000005912497223 */ /* 0x000fe40000010049 */
[----:B------:R-:W4:Y:S01]  /*e2f0*/  SHFL.DOWN PT, R139, R4, 0x2, 0x1f ;  /* 0x08401f00048b7f89 */ /* 0x000f2200000e0000 */
[----:B------:R-:W-:-:S02]  /*e300*/  FFMA.FTZ R192, R105, R18, R192 ;  /* 0x0000001269c07223 */ /* 0x000fc400000100c0 */
[----:B------:R-:W-:Y:S02]  /*e310*/  FMUL.FTZ R194, R165, R194 ;  /* 0x000000c2a5c27220 */ /* 0x000fe40000410000 */
[----:B------:R-:W-:Y:S02]  /*e320*/  FFMA.FTZ R74, R19, R90, R74 ;  /* 0x0000005a134a7223 */ /* 0x000fe4000001004a */
[----:B------:R-:W-:Y:S02]  /*e330*/  FFMA.FTZ R194, R164, R197, R194 ;  /* 0x000000c5a4c27223 */ /* 0x000fe400000100c2 */
[----:B------:R-:W-:Y:S02]  /*e340*/  FMUL.FTZ R21, R21, R228 ;  /* 0x000000e415157220 */ /* 0x000fe40000410000 */
[----:B------:R-:W-:Y:S02]  /*e350*/  FFMA.FTZ R19, R106, R19, R194 ;  /* 0x000000136a137223 */ /* 0x000fe400000100c2 */
[----:B0-----:R-:W-:-:S02]  /*e360*/  @!P0 FADD.FTZ R5, R5, R174 ;  /* 0x000000ae05058221 */ /* 0x001fc40000010000 */
[----:B------:R-:W-:Y:S02]  /*e370*/  FADD.FTZ R56, R19, R56 ;  /* 0x0000003813387221 */ /* 0x000fe40000010000 */
[----:B-1----:R-:W-:Y:S01]  /*e380*/  @!P0 FADD.FTZ R6, R6, R155 ;  /* 0x0000009b06068221 */ /* 0x002fe20000010000 */
[----:B------:R-:W0:Y:S01]  /*e390*/  SHFL.DOWN PT, R144, R5, 0x4, 0x1f ;  /* 0x08801f0005907f89 */ /* 0x000e2200000e0000 */
[----:B------:R-:W-:Y:S02]  /*e3a0*/  FMUL.FTZ R23, R23, R226 ;  /* 0x000000e217177220 */ /* 0x000fe40000410000 */
[----:B--2---:R-:W-:Y:S01]  /*e3b0*/  @!P0 FADD.FTZ R7, R7, R154 ;  /* 0x0000009a07078221 */ /* 0x004fe20000010000 */
[----:B------:R-:W1:Y:S01]  /*e3c0*/  SHFL.DOWN PT, R151, R6, 0x4, 0x1f ;  /* 0x08801f0006977f89 */ /* 0x000e6200000e0000 */
[----:B------:R-:W-:Y:S02]  /*e3d0*/  FMUL.FTZ R31, R31, R218 ;  /* 0x000000da1f1f7220 */ /* 0x000fe40000410000 */
[----:B----4-:R-:W-:Y:S01]  /*e3e0*/  @!P0 FADD.FTZ R4, R4, R139 ;  /* 0x0000008b04048221 */ /* 0x010fe20000010000 */
[----:B------:R-:W2:Y:S01]  /*e3f0*/  SHFL.DOWN PT, R150, R7, 0x4, 0x1f ;  /* 0x08801f0007967f89 */ /* 0x000ea200000e0000 */
        /* <DEDUP_REMOVED lines=16> */
[----:B----4-:R-:W-:Y:S01]  /*e500*/  @!P0 FADD.FTZ R4, R4, R139 ;  /* 0x0000008b04048221 */ /* 0x010fe20000010000 */
[----:B------:R-:W1:Y:S01]  /*e510*/  SHFL.DOWN PT, R20, R7, 0x8, 0x1f ;  /* 0x09001f0007147f89 */ /* 0x000e6200000e0000 */
[----:B------:R-:W-:Y:S01]  /*e520*/  ISETP.GT.AND P0, PT, R135, 0x17, PT ;  /* 0x000000178700780c */ /* 0x000fe20003f04270 */
[----:B------:R-:W-:Y:S02]  /*e530*/  FMUL.FTZ R184, R15, R184 ;  /* 0x000000b80fb87220 */ /* 0x000fe40000410000 */
[----:B------:R-:W2:Y:S01]  /*e540*/  SHFL.DOWN PT, R139, R6, 0x8, 0x1f ;  /* 0x09001f00068b7f89 */ /* 0x000ea200000e0000 */
[----:B------:R-:W-:Y:S02]  /*e550*/  FMUL.FTZ R182, R11, R182 ;  /* 0x000000b60bb67220 */ /* 0x000fe40000410000 */
[----:B------:R-:W-:Y:S01]  /*e560*/  FMUL.FTZ R241, R0, R241 ;  /* 0x000000f100f17220 */ /* 0x000fe20000410000 */
[----:B------:R-:W4:Y:S01]  /*e570*/  SHFL.DOWN PT, R17, R4, 0x8, 0x1f ;  /* 0x09001f0004117f89 */ /* 0x000f2200000e0000 */
[----:B------:R-:W-:-:S02]  /*e580*/  FMUL.FTZ R172, R9, R172 ;  /* 0x000000ac09ac7220 */ /* 0x000fc40000410000 */
[----:B------:R-:W-:Y:S02]  /*e590*/  FFMA.FTZ R22, R22, R227, R21 ;  /* 0x000000e316167223 */ /* 0x000fe40000010015 */
[----:B------:R-:W-:Y:S02]  /*e5a0*/  FFMA.FTZ R23, R24, R225, R23 ;  /* 0x000000e118177223 */ /* 0x000fe40000010017 */
[----:B------:R-:W-:Y:S02]  /*e5b0*/  FFMA.FTZ R31, R32, R217, R31 ;  /* 0x000000d9201f7223 */ /* 0x000fe4000001001f */
[----:B0-----:R-:W-:Y:S02]  /*e5c0*/  @!P0 FADD.FTZ R5, R5, R18 ;  /* 0x0000001205058221 */ /* 0x001fe40000010000 */
[----:B------:R-:W-:Y:S02]  /*e5d0*/  FFMA.FTZ R152, R168, R175, R152 ;  /* 0x000000afa8987223 */ /* 0x000fe40000010098 */
[----:B------:R-:W-:Y:S01]  /*e5e0*/  FFMA.FTZ R149, R236, R149, R170 ;  /* 0x00000095ec957223 */ /* 0x000fe200000100aa */
[----:B------:R-:W0:Y:S01]  /*e5f0*/  SHFL.DOWN PT, R18, R5, 0x10, 0x1f ;  /* 0x0a001f0005127f89 */ /* 0x000e2200000e0000 */
[----:B------:R-:W-:-:S02]  /*e600*/  FFMA.FTZ R147, R238, R147, R148 ;  /* 0x00000093ee937223 */ /* 0x000fc40000010094 */
[----:B-1----:R-:W-:Y:S02]  /*e610*/  @!P0 FADD.FTZ R7, R7, R20 ;  /* 0x0000001407078221 */ /* 0x002fe40000010000 */
[----:B------:R-:W-:Y:S02]  /*e620*/  FFMA.FTZ R143, R173, R146, R143 ;  /* 0x00000092ad8f7223 */ /* 0x000fe4000001008f */
[----:B--2---:R-:W-:Y:S01]  /*e630*/  @!P0 FADD.FTZ R6, R6, R139 ;  /* 0x0000008b06068221 */ /* 0x004fe20000010000 */
[----:B------:R-:W1:Y:S01]  /*e640*/  SHFL.DOWN PT, R20, R7, 0x10, 0x1f ;  /* 0x0a001f0007147f89 */ /* 0x000e6200000e0000 */
        /* <DEDUP_REMOVED lines=18> */
[----:B----4-:R-:W-:Y:S02]  /*e770*/  @!P0 FADD.FTZ R4, R4, R17 ;  /* 0x0000001104048221 */ /* 0x010fe40000010000 */
        /* <DEDUP_REMOVED lines=26> */
[----:B------:R-:W-:Y:S02]  /*e920*/  FADD.FTZ R54, R23, R54 ;  /* 0x0000003617367221 */ /* 0x000fe40000010000 */
[----:B------:R-:W-:Y:S02]  /*e930*/  FFMA.FTZ R77, R26, R93, R77 ;  /* 0x0000005d1a4d7223 */ /* 0x000fe4000001004d */
[----:B------:R-:W-:Y:S02]  /*e940*/  FFMA.FTZ R78, R27, R94, R78 ;  /* 0x0000005e1b4e7223 */ /* 0x000fe4000001004e */
[----:B------:R-:W-:-:S02]  /*e950*/  FADD.FTZ R53, R186, R53 ;  /* 0x00000035ba357221 */ /* 0x000fc40000010000 */
        /* <DEDUP_REMOVED lines=20> */
.L_x_9176:
[----:B0-----:R-:W-:Y:S05]  /*eaa0*/  BSYNC B0 ;  /* 0x0000000000007941 */ /* 0x001fea0003800000 */
.L_x_9175:
        /* <DEDUP_REMOVED lines=8> */
.L_x_9098:
[----:B------:R-:W-:Y:S01]  /*eb30*/  BAR.SYNC.DEFER_BLOCKING 0x0 ;  /* 0x0000000000007b1d */ /* 0x000fe20000010000 */
        /* <DEDUP_REMOVED lines=16> */
[----:B------:R-:W-:Y:S01]  /*ec40*/  LOP3.LUT R9, R134, 0x120, RZ, 0xfc, !PT ;  /* 0x0000012086097812 */ /* 0x000fe200078efcff */
[----:B------:R-:W2:Y:S01]  /*ec50*/  @!P1 LDG.E R65, [R2.64] ;  /* 0x0000001e02419981 */ /* 0x000ea2000c1e1900 */
[----:B------:R-:W-:-:S02]  /*ec60*/  ISETP.GE.AND P4, PT, R0, UR29, PT ;  /* 0x0000001d00007c0c */ /* 0x000fc4000bf86270 */
[----:B------:R-:W-:Y:S01]  /*ec70*/  LOP3.LUT R10, R134, 0x140, RZ, 0xfc, !PT ;  /* 0x00000140860a7812 */ /* 0x000fe200078efcff */
[----:B------:R-:W4:Y:S01]  /*ec80*/  @!P2 LDG.E R21, [R2.64+0x80] ;  /* 0x0000801e0215a981 */ /* 0x000f22000c1e1900 */
[----:B------:R-:W-:Y:S02]  /*ec90*/  ISETP.GE.AND P5, PT, R4, UR29, PT ;  /* 0x0000001d04007c0c */ /* 0x000fe4000bfa6270 */
[C---:B------:R-:W-:Y:S01]  /*eca0*/  LOP3.LUT R11, R134.reuse, 0x160, RZ, 0xfc, !PT ;  /* 0x00000160860b7812 */ /* 0x040fe200078efcff */
[----:B------:R-:W5:Y:S01]  /*ecb0*/  @!P3 LDG.E R20, [R2.64+0x100] ;  /* 0x0001001e0214b981 */ /* 0x000f62000c1e1900 */
[----:B------:R-:W-:Y:S02]  /*ecc0*/  ISETP.GE.AND P0, PT, R5, UR29, PT ;  /* 0x0000001d05007c0c */ /* 0x000fe4000bf06270 */
[C---:B------:R-:W-:Y:S02]  /*ecd0*/  LOP3.LUT R14, R134.reuse, 0x180, RZ, 0xfc, !PT ;  /* 0x00000180860e7812 */ /* 0x040fe400078efcff */
[----:B------:R-:W-:Y:S01]  /*ece0*/  LOP3.LUT R15, R134, 0x1a0, RZ, 0xfc, !PT ;  /* 0x000001a0860f7812 */ /* 0x000fe200078efcff */
[----:B---3--:R-:W3:Y:S01]  /*ecf0*/  @!P4 LDG.E R23, [R2.64+0x180] ;  /* 0x0001801e0217c981 */ /* 0x008ee2000c1e1900 */
[----:B------:R-:W-:-:S02]  /*ed00*/  ISETP.GE.AND P1, PT, R6, UR29, PT ;  /* 0x0000001d06007c0c */ /* 0x000fc4000bf26270 */
[C---:B------:R-:W-:Y:S01]  /*ed10*/  LOP3.LUT R16, R134.reuse, 0x1c0, RZ, 0xfc, !PT ;  /* 0x000001c086107812 */ /* 0x040fe200078efcff */
[----:B------:R-:W3:Y:S01]  /*ed20*/  @!P5 LDG.E R22, [R2.64+0x200] ;  /* 0x0002001e0216d981 */ /* 0x000ee2000c1e1900 */
[----:B------:R-:W-:Y:S02]  /*ed30*/  ISETP.GE.AND P2, PT, R7, UR29, PT ;  /* 0x0000001d07007c0c */ /* 0x000fe4000bf46270 */
[----:B------:R-:W-:Y:S01]  /*ed40*/  LOP3.LUT R17, R134, 0x1e0, RZ, 0xfc, !PT ;  /* 0x000001e086117812 */ /* 0x000fe200078efcff */
[----:B------:R-:W3:Y:S01]  /*ed50*/  @!P0 LDG.E R25, [R2.64+0x280] ;  /* 0x0002801e02198981 */ /* 0x000ee2000c1e1900 */
[----:B------:R-:W-:Y:S01]  /*ed60*/  ISETP.GE.AND P3, PT, R8, UR29, PT ;  /* 0x0000001d08007c0c */ /* 0x000fe2000bf66270 */
[----:B------:R-:W-:Y:S01]  /*ed70*/  CS2R R30, SRZ ;  /* 0x00000000001e7805 */ /* 0x000fe2000001ff00 */
[----:B------:R-:W-:Y:S01]  /*ed80*/  ISETP.GE.AND P4, PT, R9, UR29, PT ;  /* 0x0000001d09007c0c */ /* 0x000fe2000bf86270 */
[----:B------:R-:W-:Y:S01]  /*ed90*/  CS2R R32, SRZ ;  /* 0x0000000000207805 */ /* 0x000fe2000001ff00 */
[----:B------:R-:W-:Y:S01]  /*eda0*/  ISETP.GE.AND P5, PT, R10, UR29, PT ;  /* 0x0000001d0a007c0c */ /* 0x000fe2000bfa6270 */
[----:B------:R-:W3:Y:S01]  /*edb0*/  @!P1 LDG.E R24, [R2.64+0x300] ;  /* 0x0003001e02189981 */ /* 0x000ee2000c1e1900 */
[----:B------:R-:W-:Y:S01]  /*edc0*/  ISETP.GE.AND P0, PT, R11, UR29, PT ;  /* 0x0000001d0b007c0c */ /* 0x000fe2000bf06270 */
[----:B------:R-:W-:Y:S01]  /*edd0*/  ULDC.64 UR8, c[0x0][0x2d8] ;  /* 0x0000b60000087ab9 */ /* 0x000fe20000000a00 */
[----:B------:R-:W-:Y:S01]  /*ede0*/  ISETP.GE.AND P1, PT, R14, UR29, PT ;  /* 0x0000001d0e007c0c */ /* 0x000fe2000bf26270 */
[----:B------:R-:W3:Y:S01]  /*edf0*/  @!P2 LDG.E R27, [R2.64+0x380] ;  /* 0x0003801e021ba981 */ /* 0x000ee2000c1e1900 */
[----:B------:R-:W-:Y:S01]  /*ee00*/  ISETP.GE.AND P2, PT, R15, UR29, PT ;  /* 0x0000001d0f007c0c */ /* 0x000fe2000bf46270 */
[----:B------:R-:W-:-:S02]  /*ee10*/  ULDC.64 UR40, c[0x0][0x2f8] ;  /* 0x0000be0000287ab9 */ /* 0x000fc40000000a00 */
[----:B------:R-:W3:Y:S01]  /*ee20*/  @!P3 LDG.E R26, [R2.64+0x400] ;  /* 0x0004001e021ab981 */ /* 0x000ee2000c1e1900 */
[----:B------:R-:W-:-:S03]  /*ee30*/  ISETP.GE.AND P3, PT, R16, UR29, PT ;  /* 0x0000001d10007c0c */ /* 0x000fc6000bf66270 */
[----:B------:R-:W3:Y:S01]  /*ee40*/  @!P4 LDG.E R29, [R2.64+0x480] ;  /* 0x0004801e021dc981 */ /* 0x000ee2000c1e1900 */
[----:B------:R-:W-:Y:S02]  /*ee50*/  ISETP.GE.AND P4, PT, R17, UR29, PT ;  /* 0x0000001d11007c0c */ /* 0x000fe4000bf86270 */
[----:B------:R-:W-:Y:S01]  /*ee60*/  MOV R35, RZ ;  /* 0x000000ff00237202 */ /* 0x000fe20000000f00 */
[----:B------:R-:W3:Y:S04]  /*ee70*/  @!P5 LDG.E R28, [R2.64+0x500] ;  /* 0x0005001e021cd981 */ /* 0x000ee8000c1e1900 */
[----:B------:R-:W3:Y:S04]  /*ee80*/  @!P0 LDG.E R31, [R2.64+0x580] ;  /* 0x0005801e021f8981 */ /* 0x000ee8000c1e1900 */
[----:B------:R-:W3:Y:S04]  /*ee90*/  @!P1 LDG.E R30, [R2.64+0x600] ;  /* 0x0006001e021e9981 */ /* 0x000ee8000c1e1900 */
[----:B------:R-:W3:Y:S04]  /*eea0*/  @!P2 LDG.E R33, [R2.64+0x680] ;  /* 0x0006801e0221a981 */ /* 0x000ee8000c1e1900 */
[----:B------:R-:W3:Y:S04]  /*eeb0*/  @!P3 LDG.E R32, [R2.64+0x700] ;  /* 0x0007001e0220b981 */ /* 0x000ee8000c1e1900 */
[----:B------:R-:W3:Y:S01]  /*eec0*/  @!P4 LDG.E R35, [R2.64+0x780] ;  /* 0x0007801e0223c981 */ /* 0x000ee2000c1e1900 */
[----:B------:R-:W-:-:S03]  /*eed0*/  ISETP.NE.AND P6, PT, R136, RZ, PT ;  /* 0x000000ff8800720c */ /* 0x000fc60003fc5270 */
[----:B--2---:R-:W-:Y:S04]  /*eee0*/  STS [R131.X4], R65 ;  /* 0x0000004183007388 */ /* 0x004fe80000004800 */
[----:B----4-:R-:W-:Y:S04]  /*eef0*/  STS [R130.X4+0x80], R21 ;  /* 0x0000801582007388 */ /* 0x010fe80000004800 */
[----:B-----5:R-:W-:Y:S04]  /*ef00*/  STS [R129.X4+0x100], R20 ;  /* 0x0001001481007388 */ /* 0x020fe80000004800 */
        /* <DEDUP_REMOVED lines=19> */
[----:B------:R-:W0:Y:S02]  /*f040*/  LDS R2, [R114.X4+0x14] ;  /* 0x0000140072027984 */ /* 0x000e240000004800 */
[----:B------:R-:W-:Y:S01]  /*f050*/  FSETP.GTU.FTZ.AND P4, PT, R22, 20, PT ;  /* 0x41a000001600780b */ /* 0x000fe20003f9c000 */
[----:B-1----:R-:W-:Y:S02]  /*f060*/  FADD.FTZ R26, R20, UR5 ;  /* 0x00000005141a7e21 */ /* 0x002fe40008010000 */
[----:B--2---:R-:W-:Y:S01]  /*f070*/  FADD.FTZ R25, R3, UR5 ;  /* 0x0000000503197e21 */ /* 0x004fe20008010000 */
[----:B------:R-:W-:Y:S02]  /*f080*/  LDS R20, [R114.X4+0x1c] ;  /* 0x00001c0072147984 */ /* 0x000fe40000004800 */
[----:B------:R-:W-:Y:S02]  /*f090*/  FSETP.GTU.FTZ.AND P0, PT, R26, 20, PT ;  /* 0x41a000001a00780b */ /* 0x000fe40003f1c000 */
[----:B------:R-:W1:Y:S01]  /*f0a0*/  LDS R3, [R114.X4+0x18] ;  /* 0x0000180072037984 */ /* 0x000e620000004800 */
[----:B---3--:R-:W-:-:S04]  /*f0b0*/  FADD.FTZ R21, R21, UR5 ;  /* 0x0000000515157e21 */ /* 0x008fc80008010000 */
[----:B------:R-:W-:Y:S01]  /*f0c0*/  @!P4 FMUL.FTZ R22, R22, -1.4426950216293334961 ;  /* 0xbfb8aa3b1616c820 */ /* 0x000fe20000410000 */
[----:B------:R-:W-:-:S03]  /*f0d0*/  FSETP.GTU.FTZ.AND P1, PT, R21, 20, PT ;  /* 0x41a000001500780b */ /* 0x000fc60003f3c000 */
[----:B------:R2:W3:Y:S01]  /*f0e0*/  @!P4 MUFU.EX2 R23, R22 ;  /* 0x000000160017c308 */ /* 0x0004e20000000800 */
[----:B------:R-:W-:Y:S01]  /*f0f0*/  FSETP.GTU.FTZ.AND P5, PT, R25, 20, PT ;  /* 0x41a000001900780b */ /* 0x000fe20003fbc000 */
[----:B------:R-:W-:Y:S01]  /*f100*/  @!P0 FMUL.FTZ R26, R26, -1.4426950216293334961 ;  /* 0xbfb8aa3b1a1a8820 */ /* 0x000fe20000410000 */
[----:B--2---:R-:W2:Y:S05]  /*f110*/  LDS R22, [R114.X4+0x24] ;  /* 0x0000240072167984 */ /* 0x004eaa0000004800 */
[----:B------:R-:W4:Y:S02]  /*f120*/  @!P0 MUFU.EX2 R26, R26 ;  /* 0x0000001a001a8308 */ /* 0x000f240000000800 */
[----:B------:R-:W-:-:S02]  /*f130*/  @!P1 FMUL.FTZ R27, R21, -1.4426950216293334961 ;  /* 0xbfb8aa3b151b9820 */ /* 0x000fc40000410000 */
[----:B------:R-:W5:Y:S01]  /*f140*/  LDS R21, [R114.X4+0x20] ;  /* 0x0000200072157984 */ /* 0x000f620000004800 */
[----:B---3--:R-:W-:-:S03]  /*f150*/  @!P4 FADD.FTZ R24, R23, 1 ;  /* 0x3f8000001718c421 */ /* 0x008fc60000010000 */
[----:B------:R-:W3:Y:S01]  /*f160*/  LDS R23, [R114.X4+0x28] ;  /* 0x0000280072177984 */ /* 0x000ee20000004800 */
[----:B------:R-:W-:Y:S01]  /*f170*/  @!P5 FMUL.FTZ R25, R25, -1.4426950216293334961 ;  /* 0xbfb8aa3b1919d820 */ /* 0x000fe20000410000 */
[----:B------:R-:W0:Y:S08]  /*f180*/  @!P4 MUFU.RCP R29, R24 ;  /* 0x00000018001dc308 */ /* 0x000e300000001000 */
[----:B------:R-:W2:Y:S01]  /*f190*/  @!P5 MUFU.EX2 R25, R25 ;  /* 0x000000190019d308 */ /* 0x000ea20000000800 */
[----:B----4-:R-:W-:-:S07]  /*f1a0*/  @!P0 FADD.FTZ R26, R26, 1 ;  /* 0x3f8000001a1a8421 */ /* 0x010fce0000010000 */
[----:B------:R-:W4:Y:S01]  /*f1b0*/  @!P1 MUFU.EX2 R27, R27 ;  /* 0x0000001b001b9308 */ /* 0x000f220000000800 */
[----:B0-----:R-:W-:Y:S02]  /*f1c0*/  FADD.FTZ R2, R2, UR5 ;  /* 0x0000000502027e21 */ /* 0x001fe40008010000 */
[----:B-1----:R-:W-:Y:S02]  /*f1d0*/  FADD.FTZ R3, R3, UR5 ;  /* 0x0000000503037e21 */ /* 0x002fe40008010000 */
[----:B------:R-:W-:-:S03]  /*f1e0*/  FADD.FTZ R20, R20, UR5 ;  /* 0x0000000514147e21 */ /* 0x000fc60008010000 */
[----:B------:R-:W0:Y:S01]  /*f1f0*/  @!P0 MUFU.RCP R31, R26 ;  /* 0x0000001a001f8308 */ /* 0x000e220000001000 */
[----:B------:R-:W-:Y:S01]  /*f200*/  @!P4 FMUL.FTZ R50, R50, R29 ;  /* 0x0000001d3232c220 */ /* 0x000fe20000410000 */
[----:B------:R-:W-:Y:S01]  /*f210*/  FSETP.GTU.FTZ.AND P2, PT, R2, 20, PT ;  /* 0x41a000000200780b */ /* 0x000fe20003f5c000 */
[----:B--2---:R-:W-:Y:S01]  /*f220*/  @!P5 FADD.FTZ R25, R25, 1 ;  /* 0x3f8000001919d421 */ /* 0x004fe20000010000 */
[----:B------:R-:W-:Y:S02]  /*f230*/  FSETP.GTU.FTZ.AND P3, PT, R3, 20, PT ;  /* 0x41a000000300780b */ /* 0x000fe40003f7c000 */
[----:B------:R-:W-:Y:S01]  /*f240*/  FSETP.GTU.FTZ.AND P4, PT, R20, 20, PT ;  /* 0x41a000001400780b */ /* 0x000fe20003f9c000 */
[----:B----4-:R-:W-:Y:S01]  /*f250*/  @!P1 FADD.FTZ R27, R27, 1 ;  /* 0x3f8000001b1b9421 */ /* 0x010fe20000010000 */
[----:B------:R-:W1:Y:S01]  /*f260*/  @!P5 MUFU.RCP R28, R25 ;  /* 0x00000019001cd308 */ /* 0x000e620000001000 */
[----:B------:R-:W-:-:S07]  /*f270*/  FADD.FTZ R22, R22, UR5 ;  /* 0x0000000516167e21 */ /* 0x000fce0008010000 */
[----:B------:R-:W2:Y:S01]  /*f280*/  @!P1 MUFU.RCP R30, R27 ;  /* 0x0000001b001e9308 */ /* 0x000ea20000001000 */
[----:B0-----:R-:W-:Y:S01]  /*f290*/  @!P0 FMUL.FTZ R52, R52, R31 ;  /* 0x0000001f34348220 */ /* 0x001fe20000410000 */
[----:B------:R-:W-:Y:S01]  /*f2a0*/  FSETP.GTU.FTZ.AND P0, PT, R22, 20, PT ;  /* 0x41a000001600780b */ /* 0x000fe20003f1c000 */
[----:B------:R-:W-:Y:S02]  /*f2b0*/  @!P2 FMUL.FTZ R2, R2, -1.4426950216293334961 ;  /* 0xbfb8aa3b0202a820 */ /* 0x000fe40000410000 */
[----:B------:R-:W-:Y:S02]  /*f2c0*/  @!P3 FMUL.FTZ R3, R3, -1.4426950216293334961 ;  /* 0xbfb8aa3b0303b820 */ /* 0x000fe40000410000 */
[----:B------:R-:W-:Y:S02]  /*f2d0*/  @!P4 FMUL.FTZ R20, R20, -1.4426950216293334961 ;  /* 0xbfb8aa3b1414c820 */ /* 0x000fe40000410000 */
[----:B-----5:R-:W-:Y:S02]  /*f2e0*/  FADD.FTZ R21, R21, UR5 ;  /* 0x0000000515157e21 */ /* 0x020fe40008010000 */
[----:B---3--:R-:W-:Y:S01]  /*f2f0*/  FADD.FTZ R23, R23, UR5 ;  /* 0x0000000517177e21 */ /* 0x008fe20008010000 */
[----:B------:R-:W0:Y:S01]  /*f300*/  @!P2 MUFU.EX2 R2, R2 ;  /* 0x000000020002a308 */ /* 0x000e220000000800 */
[----:B-1----:R-:W-:Y:S01]  /*f310*/  @!P5 FMUL.FTZ R51, R51, R28 ;  /* 0x0000001c3333d220 */ /* 0x002fe20000410000 */
[----:B------:R-:W-:Y:S01]  /*f320*/  FSETP.GTU.FTZ.AND P5, PT, R21, 20, PT ;  /* 0x41a000001500780b */ /* 0x000fe20003fbc000 */
[----:B--2---:R-:W-:Y:S01]  /*f330*/  @!P1 FMUL.FTZ R53, R53, R30 ;  /* 0x0000001e35359220 */ /* 0x004fe20000410000 */
[----:B------:R-:W-:-:S04]  /*f340*/  FSETP.GTU.FTZ.AND P1, PT, R23, 20, PT ;  /* 0x41a000001700780b */ /* 0x000fc80003f3c000 */
[----:B------:R-:W1:Y:S01]  /*f350*/  @!P3 MUFU.EX2 R3, R3 ;  /* 0x000000030003b308 */ /* 0x000e620000000800 */
[----:B------:R-:W-:-:S07]  /*f360*/  @!P0 FMUL.FTZ R25, R22, -1.4426950216293334961 ;  /* 0xbfb8aa3b16198820 */ /* 0x000fce0000410000 */
[----:B------:R-:W2:Y:S01]  /*f370*/  @!P4 MUFU.EX2 R20, R20 ;  /* 0x000000140014c308 */ /* 0x000ea20000000800 */
[----:B------:R-:W-:Y:S02]  /*f380*/  @!P5 FMUL.FTZ R24, R21, -1.4426950216293334961 ;  /* 0xbfb8aa3b1518d820 */ /* 0x000fe40000410000 */
[----:B------:R-:W-:-:S05]  /*f390*/  @!P1 FMUL.FTZ R26, R23, -1.4426950216293334961 ;  /* 0xbfb8aa3b171a9820 */ /* 0x000fca0000410000 */
[----:B------:R-:W3:Y:S01]  /*f3a0*/  @!P0 MUFU.EX2 R25, R25 ;  /* 0x0000001900198308 */ /* 0x000ee20000000800 */
[----:B0-----:R-:W-:Y:S02]  /*f3b0*/  @!P2 FADD.FTZ R21, R2, 1 ;  /* 0x3f8000000215a421 */ /* 0x001fe40000010000 */
[----:B-1----:R-:W-:Y:S01]  /*f3c0*/  @!P3 FADD.FTZ R22, R3, 1 ;  /* 0x3f8000000316b421 */ /* 0x002fe20000010000 */
[----:B------:R-:W-:Y:S01]  /*f3d0*/  LDS R2, [R114.X4+0x2c] ;  /* 0x00002c0072027984 */ /* 0x000fe20000004800 */
[----:B--2---:R-:W-:-:S03]  /*f3e0*/  @!P4 FADD.FTZ R23, R20, 1 ;  /* 0x3f8000001417c421 */ /* 0x004fc60000010000 */
[----:B------:R0:W1:Y:S01]  /*f3f0*/  @!P2 MUFU.RCP R27, R21 ;  /* 0x00000015001ba308 */ /* 0x0000620000001000 */
[----:B------:R-:W2:Y:S04]  /*f400*/  LDS R3, [R114.X4+0x30] ;  /* 0x0000300072037984 */ /* 0x000ea80000004800 */
[----:B------:R-:W4:Y:S03]  /*f410*/  LDS R20, [R114.X4+0x34] ;  /* 0x0000340072147984 */ /* 0x000f260000004800 */
[----:B------:R5:W-:Y:S01]  /*f420*/  @!P3 MUFU.RCP R28, R22 ;  /* 0x00000016001cb308 */ /* 0x000be20000001000 */
[----:B0-----:R-:W0:Y:S01]  /*f430*/  LDS R21, [R114.X4+0x38] ;  /* 0x0000380072157984 */ /* 0x001e220000004800 */
[----:B---3--:R-:W-:-:S06]  /*f440*/  @!P0 FADD.FTZ R25, R25, 1 ;  /* 0x3f80000019198421 */ /* 0x008fcc0000010000 */
[----:B------:R3:W0:Y:S01]  /*f450*/  @!P4 MUFU.RCP R29, R23 ;  /* 0x00000017001dc308 */ /* 0x0006220000001000 */
[----:B-----5:R-:W5:Y:S04]  /*f460*/  LDS R22, [R114.X4+0x3c] ;  /* 0x00003c0072167984 */ /* 0x020f680000004800 */
[----:B---3--:R-:W3:Y:S04]  /*f470*/  LDS R23, [R114.X4] ;  /* 0x0000000072177984 */ /* 0x008ee80000004800 */
[----:B------:R-:W-:Y:S06]  /*f480*/  BAR.SYNC.DEFER_BLOCKING 0x0 ;  /* 0x0000000000007b1d */ /* 0x000fec0000010000 */
[----:B------:R-:W0:Y:S08]  /*f490*/  @!P0 MUFU.RCP R25, R25 ;  /* 0x0000001900198308 */ /* 0x000e300000001000 */
[----:B------:R-:W2:Y:S08]  /*f4a0*/  @!P5 MUFU.EX2 R24, R24 ;  /* 0x000000180018d308 */ /* 0x000eb00000000800 */
[----:B------:R-:W2:Y:S01]  /*f4b0*/  @!P1 MUFU.EX2 R26, R26 ;  /* 0x0000001a001a9308 */ /* 0x000ea20000000800 */
[----:B------:R-:W-:Y:S01]  /*f4c0*/  MOV R30, UR29 ;  /* 0x0000001d001e7c02 */ /* 0x000fe20008000f00 */
[----:B------:R-:W-:Y:S01]  /*f4d0*/  STS [R114.X4], R81 ;  /* 0x0000005172007388 */ /* 0x000fe20000004800 */
[----:B-1----:R-:W-:-:S02]  /*f4e0*/  @!P2 FMUL.FTZ R54, R54, R27 ;  /* 0x0000001b3636a220 */ /* 0x002fc40000410000 */
[----:B0-----:R-:W-:Y:S01]  /*f4f0*/  @!P4 FMUL.FTZ R56, R56, R29 ;  /* 0x0000001d3838c220 */ /* 0x001fe20000410000 */
[----:B------:R-:W-:Y:S01]  /*f500*/  STS [R114.X4+0x4], R80 ;  /* 0x0000045072007388 */ /* 0x000fe20000004800 */
[----:B------:R-:W-:-:S03]  /*f510*/  @!P0 FMUL.FTZ R58, R58, R25 ;  /* 0x000000193a3a8220 */ /* 0x000fc60000410000 */
        /* <DEDUP_REMOVED lines=15> */
[----:B------:R-:W-:Y:S01]  /*f610*/  LDS R25, [R131.X4] ;  /* 0x0000000083197984 */ /* 0x000fe20000004800 */
[----:B--2---:R-:W-:-:S03]  /*f620*/  @!P5 FADD.FTZ R24, R24, 1 ;  /* 0x3f8000001818d421 */ /* 0x004fc60000010000 */
[----:B------:R-:W-:Y:S01]  /*f630*/  LDS R27, [R130.X4+0x80] ;  /* 0x00008000821b7984 */ /* 0x000fe20000004800 */
[----:B------:R-:W-:-:S03]  /*f640*/  @!P1 FADD.FTZ R26, R26, 1 ;  /* 0x3f8000001a1a9421 */ /* 0x000fc60000010000 */
        /* <DEDUP_REMOVED lines=16> */
[----:B------:R-:W0:Y:S08]  /*f750*/  @!P5 MUFU.RCP R24, R24 ;  /* 0x000000180018d308 */ /* 0x000e300000001000 */
[----:B------:R-:W1:Y:S01]  /*f760*/  @!P1 MUFU.RCP R26, R26 ;  /* 0x0000001a001a9308 */ /* 0x000e620000001000 */
[----:B------:R-:W-:-:S02]  /*f770*/  FADD.FTZ R3, R3, UR5 ;  /* 0x0000000503037e21 */ /* 0x000fc40008010000 */
[----:B------:R-:W-:Y:S02]  /*f780*/  FADD.FTZ R2, R2, UR5 ;  /* 0x0000000502027e21 */ /* 0x000fe40008010000 */
[----:B0-----:R-:W-:Y:S02]  /*f790*/  @!P5 FMUL.FTZ R57, R57, R24 ;  /* 0x000000183939d220 */ /* 0x001fe40000410000 */
[----:B----4-:R-:W-:Y:S01]  /*f7a0*/  FADD.FTZ R24, R20, UR5 ;  /* 0x0000000514187e21 */ /* 0x010fe20008010000 */
[----:B------:R-:W0:Y:S01]  /*f7b0*/  LDS R73, [0x840] ;  /* 0x00084000ff497984 */ /* 0x000e220000000800 */
[----:B-1----:R-:W-:Y:S02]  /*f7c0*/  @!P1 FMUL.FTZ R59, R59, R26 ;  /* 0x0000001a3b3b9220 */ /* 0x002fe40000410000 */
[----:B------:R-:W-:Y:S01]  /*f7d0*/  FADD.FTZ R26, R21, UR5 ;  /* 0x00000005151a7e21 */ /* 0x000fe20008010000 */
[----:B------:R-:W-:Y:S01]  /*f7e0*/  FSETP.GTU.FTZ.AND P1, PT, R3, 20, PT ;  /* 0x41a000000300780b */ /* 0x000fe20003f3c000 */
[----:B------:R-:W-:Y:S01]  /*f7f0*/  @!P3 FMUL.FTZ R55, R55, R28 ;  /* 0x0000001c3737b220 */ /* 0x000fe20000410000 */
[----:B------:R-:W-:-:S02]  /*f800*/  FSETP.GTU.FTZ.AND P2, PT, R24, 20, PT ;  /* 0x41a000001800780b */ /* 0x000fc40003f5c000 */
[----:B------:R-:W-:Y:S02]  /*f810*/  FSETP.GTU.FTZ.AND P3, PT, R26, 20, PT ;  /* 0x41a000001a00780b */ /* 0x000fe40003f7c000 */
[----:B------:R-:W-:Y:S01]  /*f820*/  FSETP.GTU.FTZ.AND P0, PT, R2, 20, PT ;  /* 0x41a000000200780b */ /* 0x000fe20003f1c000 */
[----:B-----5:R-:W-:Y:S02]  /*f830*/  FADD.FTZ R28, R22, UR5 ;  /* 0x00000005161c7e21 */ /* 0x020fe40008010000 */
[----:B---3--:R-:W-:-:S04]  /*f840*/  FADD.FTZ R22, R23, UR5 ;  /* 0x0000000517167e21 */ /* 0x008fc80008010000 */
[----:B------:R-:W-:Y:S02]  /*f850*/  @!P1 FMUL.FTZ R20, R3, -1.4426950216293334961 ;  /* 0xbfb8aa3b03149820 */ /* 0x000fe40000410000 */
[----:B------:R-:W-:Y:S02]  /*f860*/  @!P2 FMUL.FTZ R21, R24, -1.4426950216293334961 ;  /* 0xbfb8aa3b1815a820 */ /* 0x000fe40000410000 */
        /* <DEDUP_REMOVED lines=45> */
.L_x_9179:
[----:B--234-:R-:W-:Y:S05]  /*fb40*/  BSYNC B0 ;  /* 0x0000000000007941 */ /* 0x01cfea0003800000 */
.L_x_9178:
[----:B------:R-:W-:Y:S01]  /*fb50*/  ULDC.64 UR40, c[0x0][0x2e0] ;  /* 0x0000b80000287ab9 */ /* 0x000fe20000000a00 */
[----:B------:R-:W-:Y:S01]  /*fb60*/  @!P0 FMUL.FTZ R60, R60, R75 ;  /* 0x0000004b3c3c8220 */ /* 0x000fe20000410000 */
[----:B------:R-:W-:Y:S01]  /*fb70*/  UMOV UR37, UR7 ;  /* 0x0000000700257c82 */ /* 0x000fe20008000000 */
[----:B-1----:R-:W-:Y:S01]  /*fb80*/  LEA R2, P0, R134, c[0x0][0x330], 0x2 ;  /* 0x0000cc0086027a11 */ /* 0x002fe200078010ff */
[----:B------:R-:W-:Y:S01]  /*fb90*/  UIMAD.WIDE.U32 UR36, UR10, UR40, UR36 ;  /* 0x000000280a2472a5 */ /* 0x000fe2000f8e0024 */
[----:B------:R-:W-:Y:S01]  /*fba0*/  @!P5 FADD.FTZ R22, R22, 1 ;  /* 0x3f8000001616d421 */ /* 0x000fe20000010000 */
[----:B------:R-:W-:Y:S01]  /*fbb0*/  UIMAD UR40, UR11, UR40, URZ ;  /* 0x000000280b2872a4 */ /* 0x000fe2000f8e023f */
[----:B------:R-:W-:Y:S01]  /*fbc0*/  LEA.HI.X R3, R134, c[0x0][0x334], R132, 0x2, P0 ;  /* 0x0000cd0086037a11 */ /* 0x000fe200000f1484 */
[----:B------:R-:W-:Y:S01]  /*fbd0*/  UIADD3 UR7, UP0, UR26, UR36, URZ ;  /* 0x000000241a077290 */ /* 0x000fe2000ff1e03f */
[----:B0-----:R-:W0:Y:S01]  /*fbe0*/  @!P4 MUFU.RCP R21, R24 ;  /* 0x000000180015c308 */ /* 0x001e220000001000 */
[----:B------:R-:W-:Y:S01]  /*fbf0*/  UIMAD UR36, UR10, UR41, UR40 ;  /* 0x000000290a2472a4 */ /* 0x000fe2000f8e0228 */
[----:B------:R-:W-:Y:S01]  /*fc00*/  @!P1 FMUL.FTZ R61, R61, R26 ;  /* 0x0000001a3d3d9220 */ /* 0x000fe20000410000 */
[----:B------:R-:W-:Y:S01]  /*fc10*/  ISETP.GE.AND P1, PT, R0, R73, PT ;  /* 0x000000490000720c */ /* 0x000fe20003f26270 */
[----:B------:R-:W-:Y:S01]  /*fc20*/  @!P2 FMUL.FTZ R62, R62, R77 ;  /* 0x0000004d3e3ea220 */ /* 0x000fe20000410000 */
[----:B------:R-:W-:Y:S01]  /*fc30*/  UIADD3.X UR36, UR27, UR36, UR37, UP0, !UPT ;  /* 0x000000241b247290 */ /* 0x000fe200087fe425 */
[----:B------:R-:W-:Y:S01]  /*fc40*/  MOV R20, UR7 ;  /* 0x0000000700147c02 */ /* 0x000fe20008000f00 */
[----:B------:R-:W-:Y:S01]  /*fc50*/  @!P3 FMUL.FTZ R63, R63, R28 ;  /* 0x0000001c3f3fb220 */ /* 0x000fe20000410000 */
[----:B------:R-:W1:Y:S01]  /*fc60*/  @!P5 MUFU.RCP R22, R22 ;  /* 0x000000160016d308 */ /* 0x000e620000001000 */
[----:B------:R-:W-:Y:S01]  /*fc70*/  ISETP.GE.AND P2, PT, R19, R73, PT ;  /* 0x000000491300720c */ /* 0x000fe20003f46270 */
[----:B------:R-:W-:Y:S01]  /*fc80*/  UIADD3 UR7, UR9, UR28, URZ ;  /* 0x0000001c09077290 */ /* 0x000fe2000fffe03f */
[----:B------:R-:W-:Y:S01]  /*fc90*/  LEA R2, P0, R20, R2, 0x2 ;  /* 0x0000000214027211 */ /* 0x000fe200078010ff */
[----:B------:R-:W-:Y:S01]  /*fca0*/  BSSY B0, `(.L_x_9180) ;  /* 0x0000068000007945 */ /* 0x000fe20003800000 */
[----:B------:R-:W-:-:S02]  /*fcb0*/  MOV R23, UR36 ;  /* 0x0000002400177c02 */ /* 0x000fc40008000f00 */
[----:B------:R-:W-:Y:S01]  /*fcc0*/  ISETP.GE.AND P3, PT, R7, R73, PT ;  /* 0x000000490700720c */ /* 0x000fe20003f66270 */
[----:B0-----:R-:W-:Y:S01]  /*fcd0*/  @!P4 FMUL.FTZ R64, R64, R21 ;  /* 0x000000154040c220 */ /* 0x001fe20000410000 */
        /* <DEDUP_REMOVED lines=100> */
.L_x_9181:
[----:B------:R-:W-:Y:S05]  /*10320*/  BSYNC B0 ;  /* 0x0000000000007941 */ /* 0x000fea0003800000 */
.L_x_9180:
[----:B------:R-:W-:Y:S01]  /*10330*/  ULDC.64 UR28, c[0x0][0x300] ;  /* 0x0000c000001c7ab9 */ /* 0x000fe20000000a00 */
[----:B------:R-:W-:Y:S01]  /*10340*/  SHF.L.U32 R2, R134, 0x2, RZ ;  /* 0x0000000286027819 */ /* 0x000fe200000006ff */
[----:B------:R-:W-:Y:S01]  /*10350*/  UMOV UR9, UR7 ;  /* 0x0000000700097c82 */ /* 0x000fe20008000000 */
[-C--:B------:R-:W-:Y:S01]  /*10360*/  ISETP.GE.AND P3, PT, R18, R37.reuse, PT ;  /* 0x000000251200720c */ /* 0x080fe20003f66270 */
        /* <DEDUP_REMOVED lines=11> */
[----:B0-----:R-:W-:Y:S01]  /*10420*/  MOV R12, UR26 ;  /* 0x0000001a000c7c02 */ /* 0x001fe20008000f00 */
        /* <DEDUP_REMOVED lines=43> */
.L_x_9060:
[----:B------:R-:W-:Y:S02]  /*106e0*/  ISETP.NE.U32.AND P0, PT, RZ, c[0x0][0x328], PT ;  /* 0x0000ca00ff007a0c */ /* 0x000fe40003f05070 */
[----:B------:R-:W-:Y:S02]  /*106f0*/  ISETP.NE.U32.AND P2, PT, RZ, c[0x0][0x348], PT ;  /* 0x0000d200ff007a0c */ /* 0x000fe40003f45070 */
[----:B------:R-:W-:Y:S02]  /*10700*/  ISETP.NE.AND.EX P1, PT, RZ, c[0x0][0x32c], PT, P0 ;  /* 0x0000cb00ff007a0c */ /* 0x000fe40003f25300 */
[----:B------:R-:W-:-:S11]  /*10710*/  ISETP.NE.AND.EX P0, PT, RZ, c[0x0][0x34c], PT, P2 ;  /* 0x0000d300ff007a0c */ /* 0x000fd60003f05320 */
[----:B------:R-:W-:Y:S05]  /*10720*/  @!P1 BRA `(.L_x_9183) ;  /* 0x0000016000009947 */ /* 0x000fea0003800000 */
[----:B0-----:R-:W0:Y:S01]  /*10730*/  SHFL.DOWN P1, R3, R138, 0x1, 0x1f ;  /* 0x08201f008a037f89 */ /* 0x001e220000020000 */
[----:B------:R-:W-:Y:S03]  /*10740*/  BSSY B0, `(.L_x_9183) ;  /* 0x0000014000007945 */ /* 0x000fe60003800000 */
[----:B------:R-:W3:Y:S01]  /*10750*/  S2R R4, SR_LANEID ;  /* 0x0000000000047919 */ /* 0x000ee20000000000 */
[----:B0-----:R-:W-:Y:S01]  /*10760*/  @P1 FADD R3, R3, R138 ;  /* 0x0000008a03031221 */ /* 0x001fe20000000000 */
[----:B---3--:R-:W-:-:S04]  /*10770*/  ISETP.NE.AND P2, PT, R4, RZ, PT ;  /* 0x000000ff0400720c */ /* 0x008fc80003f45270 */
        /* <DEDUP_REMOVED lines=16> */
.L_x_9184:
[----:B0-----:R-:W-:Y:S05]  /*10880*/  BSYNC B0 ;  /* 0x0000000000007941 */ /* 0x001fea0003800000 */
.L_x_9183:
        /* <DEDUP_REMOVED lines=25> */
.L_x_9186:
[----:B------:R-:W3:Y:S02]  /*10a20*/  S2R R11, SR_TID.X ;  /* 0x00000000000b7919 */ /* 0x000ee40000002100 */
.L_x_9187:
[----:B0-----:R-:W-:Y:S05]  /*10a30*/  BSYNC B0 ;  /* 0x0000000000007941 */ /* 0x001fea0003800000 */
.L_x_9185:
        /* <DEDUP_REMOVED lines=12> */
.L_x_9188:
        /* <DEDUP_REMOVED lines=32> */
.L_x_9189:
        /* <DEDUP_REMOVED lines=16> */
.L_x_14702:


//--------------------- .text._Z25selective_scan_bwd_kernelI32Selective_Scan_bwd_kernel_traitsILi32ELi16ELb0ELb1ELb1ELb0ELb0EfN3c107complexIfEEEEv12SSMParamsBwd --------------------------
	.section	.text._Z25selective_scan_bwd_kernelI32Selective_Scan_bwd_kernel_traitsILi32ELi16ELb0ELb1ELb1ELb0ELb0EfN3c107complexIfEEEEv12SSMParamsBwd,"ax",@progbits
	.sectioninfo	@"SHI_REGISTERS=255"
	.align	128
        .global         _Z25selective_scan_bwd_kernelI32Selective_Scan_bwd_kernel_traitsILi32ELi16ELb0ELb1ELb1ELb0ELb0EfN3c107complexIfEEEEv12SSMParamsBwd
        .type           _Z25selective_scan_bwd_kernelI32Selective_Scan_bwd_kernel_traitsILi32ELi16ELb0ELb1ELb1ELb0ELb0EfN3c107complexIfEEEEv12SSMParamsBwd,@function
        .size           _Z25selective_scan_bwd_kernelI32Selective_Scan_bwd_kernel_traitsILi32ELi16ELb0ELb1ELb1ELb0ELb0EfN3c107complexIfEEEEv12SSMParamsBwd,(.L_x_14703 - _Z25selective_scan_bwd_kernelI32Selective_Scan_bwd_kernel_traitsILi32ELi16ELb0ELb1ELb1ELb0ELb0EfN3c107complexIfEEEEv12SSMParamsBwd)
        .other          _Z25selective_scan_bwd_kernelI32Selective_Scan_bwd_kernel_traitsILi32ELi16ELb0ELb1ELb1ELb0ELb0EfN3c107complexIfEEEEv12SSMParamsBwd,@"STO_CUDA_ENTRY STV_DEFAULT"
_Z25selective_scan_bwd_kernelI32Selective_Scan_bwd_kernel_traitsILi32ELi16ELb0ELb1ELb1ELb0ELb0EfN3c107complexIfEEEEv12SSMParamsBwd:
.text._Z25selective_scan_bwd_kernelI32Selective_Scan_bwd_kernel_traitsILi32ELi16ELb0ELb1ELb1ELb0ELb0EfN3c107complexIfEEEEv12SSMParamsBwd:
        /* <DEDUP_REMOVED lines=168> */
[----:B------:R3:W-:Y:S01]  /*0a80*/  STL [R1+0x14], RZ ;  /* 0x000014ff01007387 */ /* 0x0007e20000100800 */
[----:B------:R-:W-:Y:S02]  /*0a90*/  UMOV UR16, UR17 ;  /* 0x0000001100107c82 */ /* 0x000fe40008000000 */
[----:B------:R-:W-:Y:S01]  /*0aa0*/  UMOV UR17, UR18 ;  /* 0x0000001200117c82 */ /* 0x000fe20008000000 */
[----:B------:R-:W4:Y:S01]  /*0ab0*/  S2R R115, SR_TID.X ;  /* 0x0000000000737919 */ /* 0x000f220000002100 */
        /* <DEDUP_REMOVED lines=8> */
[----:B------:R-:W-:-:S02]  /*0b40*/  UMOV UR6, URZ ;  /* 0x0000003f00067c82 */ /* 0x000fc40008000000 */
.L_x_9275:
[----:B------:R-:W-:Y:S01]  /*0b50*/  ULDC UR26, c[0x0][0x174] ;  /* 0x00005d00001a7ab9 */ /* 0x000fe20000000800 */
[----:B----4-:R-:W-:Y:S01]  /*0b60*/  SHF.L.U32 R0, R115, 0x4, RZ ;  /* 0x0000000473007819 */ /* 0x010fe200000006ff */
[----:B------:R-:W-:Y:S01]  /*0b70*/  UIADD3 UR26, -UR6, UR26, URZ ;  /* 0x0000001a061a7290 */ /* 0x000fe2000fffe13f */
[----:B------:R-:W-:Y:S01]  /*0b80*/  BAR.SYNC.DEFER_BLOCKING 0x0 ;  /* 0x0000000000007b1d */ /* 0x000fe20000010000 */
[----:B-1----:R-:W-:-:S02]  /*0b90*/  MOV R2, UR16 ;  /* 0x0000001000027c02 */ /* 0x002fc40008000f00 */
[----:B------:R-:W-:Y:S01]  /*0ba0*/  ULEA UR27, UR26, 0xfffffe00, 0x9 ;  /* 0xfffffe001a1b7891 */ /* 0x000fe2000f8e483f */
[----:B------:R-:W-:Y:S02]  /*0bb0*/  LOP3.LUT R0, R0, 0xfffffe00, RZ, 0xc0, !PT ;  /* 0xfffffe0000007812 */ /* 0x000fe400078ec0ff */
[----:B------:R-:W-:Y:S01]  /*0bc0*/  ULDC UR38, c[0x0][0x168] ;  /* 0x00005a0000267ab9 */ /* 0x000fe20000000800 */
[----:B------:R-:W-:Y:S01]  /*0bd0*/  MOV R3, UR17 ;  /* 0x0000001100037c02 */ /* 0x000fe20008000f00 */
[----:B------:R-:W-:Y:S01]  /*0be0*/  UIADD3 UR38, -UR27, UR38, URZ ;  /* 0x000000261b267290 */ /* 0x000fe2000fffe13f */
[----:B------:R-:W-:Y:S01]  /*0bf0*/  LOP3.LUT R39, R0, 0x1f, R115, 0xf8, !PT ;  /* 0x0000001f00277812 */ /* 0x000fe200078ef873 */
[----:B------:R-:W-:-:S03]  /*0c00*/  HFMA2.MMA R0, -RZ, RZ, 0, 0 ;  /* 0x00000000ff007435 */ /* 0x000fc600000001ff */
[C---:B------:R-:W-:Y:S01]  /*0c10*/  LOP3.LUT R24, R39.reuse, 0x20, RZ, 0xfc, !PT ;  /* 0x0000002027187812 */ /* 0x040fe200078efcff */
[C---:B------:R-:W-:Y:S01]  /*0c20*/  IMAD.WIDE R2, R39.reuse, 0x4, R2 ;  /* 0x0000000427027825 */ /* 0x040fe200078e0202 */
[C---:B------:R-:W-:Y:S02]  /*0c30*/  ISETP.GE.AND P0, PT, R39.reuse, UR38, PT ;  /* 0x0000002627007c0c */ /* 0x040fe4000bf06270 */
[C---:B------:R-:W-:Y:S02]  /*0c40*/  LOP3.LUT R26, R39.reuse, 0x40, RZ, 0xfc, !PT ;  /* 0x00000040271a7812 */ /* 0x040fe400078efcff */
[C---:B------:R-:W-:Y:S02]  /*0c50*/  LOP3.LUT R28, R39.reuse, 0x60, RZ, 0xfc, !PT ;  /* 0x00000060271c7812 */ /* 0x040fe400078efcff */
[C---:B------:R-:W-:Y:S02]  /*0c60*/  LOP3.LUT R8, R39.reuse, 0x80, RZ, 0xfc, !PT ;  /* 0x0000008027087812 */ /* 0x040fe400078efcff */
[----:B------:R-:W-:-:S02]  /*0c70*/  LOP3.LUT R9, R39, 0xa0, RZ, 0xfc, !PT ;  /* 0x000000a027097812 */ /* 0x000fc400078efcff */
[----:B------:R-:W-:-:S03]  /*0c80*/  ISETP.GE.AND P1, PT, R26, UR38, PT ;  /* 0x000000261a007c0c */ /* 0x000fc6000bf26270 */
[----:B------:R1:W4:Y:S01]  /*0c90*/  @!P0 LDG.E R0, [R2.64] ;  /* 0x0000002a02008981 */ /* 0x000322000c1e1900 */
[----:B------:R-:W-:Y:S01]  /*0ca0*/  ISETP.GE.AND P0, PT, R24, UR38, PT ;  /* 0x0000002618007c0c */ /* 0x000fe2000bf06270 */
[----:B------:R-:W-:Y:S01]  /*0cb0*/  CS2R R4, SRZ ;  /* 0x0000000000047805 */ /* 0x000fe2000001ff00 */
[----:B------:R-:W-:Y:S01]  /*0cc0*/  ISETP.GE.AND P2, PT, R28, UR38, PT ;  /* 0x000000261c007c0c */ /* 0x000fe2000bf46270 */
[----:B------:R-:W-:Y:S01]  /*0cd0*/  CS2R R6, SRZ ;  /* 0x0000000000067805 */ /* 0x000fe2000001ff00 */
[----:B------:R-:W-:Y:S01]  /*0ce0*/  ISETP.GE.AND P3, PT, R8, UR38, PT ;  /* 0x0000002608007c0c */ /* 0x000fe2000bf66270 */
[----:B------:R-:W-:Y:S01]  /*0cf0*/  CS2R R10, SRZ ;  /* 0x00000000000a7805 */ /* 0x000fe2000001ff00 */
[----:B------:R-:W-:Y:S02]  /*0d00*/  ISETP.GE.AND P4, PT, R9, UR38, PT ;  /* 0x0000002609007c0c */ /* 0x000fe4000bf86270 */
[C---:B------:R-:W-:Y:S01]  /*0d10*/  LOP3.LUT R30, R39.reuse, 0xc0, RZ, 0xfc, !PT ;  /* 0x000000c0271e7812 */ /* 0x040fe200078efcff */
[----:B------:R1:W5:Y:S01]  /*0d20*/  @!P1 LDG.E R4, [R2.64+0x100] ;  /* 0x0001002a02049981 */ /* 0x000362000c1e1900 */
[----:B------:R-:W-:-:S02]  /*0d30*/  LOP3.LUT R32, R39, 0xe0, RZ, 0xfc, !PT ;  /* 0x000000e027207812 */ /* 0x000fc400078efcff */
[C---:B------:R-:W-:Y:S01]  /*0d40*/  LOP3.LUT R34, R39.reuse, 0x100, RZ, 0xfc, !PT ;  /* 0x0000010027227812 */ /* 0x040fe200078efcff */
[----:B---3--:R1:W3:Y:S01]  /*0d50*/  @!P0 LDG.E R5, [R2.64+0x80] ;  /* 0x0000802a02058981 */ /* 0x0082e2000c1e1900 */
[C---:B------:R-:W-:Y:S02]  /*0d60*/  LOP3.LUT R14, R39.reuse, 0x120, RZ, 0xfc, !PT ;  /* 0x00000120270e7812 */ /* 0x040fe400078efcff */
[----:B------:R-:W-:Y:S01]  /*0d70*/  LOP3.LUT R17, R39, 0x140, RZ, 0xfc, !PT ;  /* 0x0000014027117812 */ /* 0x000fe200078efcff */
[----:B--2---:R1:W2:Y:S01]  /*0d80*/  @!P2 LDG.E R7, [R2.64+0x180] ;  /* 0x0001802a0207a981 */ /* 0x0042a2000c1e1900 */
[----:B------:R-:W-:Y:S02]  /*0d90*/  ISETP.GE.AND P0, PT, R30, UR38, PT ;  /* 0x000000261e007c0c */ /* 0x000fe4000bf06270 */
[----:B------:R-:W-:Y:S01]  /*0da0*/  ISETP.GE.AND P1, PT, R32, UR38, PT ;  /* 0x0000002620007c0c */ /* 0x000fe2000bf26270 */
[----:B------:R1:W2:Y:S01]  /*0db0*/  @!P3 LDG.E R6, [R2.64+0x200] ;  /* 0x0002002a0206b981 */ /* 0x0002a2000c1e1900 */
[----:B------:R-:W-:-:S02]  /*0dc0*/  ISETP.GE.AND P2, PT, R34, UR38, PT ;  /* 0x0000002622007c0c */ /* 0x000fc4000bf46270 */
[----:B------:R-:W-:Y:S01]  /*0dd0*/  ISETP.GE.AND P3, PT, R14, UR38, PT ;  /* 0x000000260e007c0c */ /* 0x000fe2000bf66270 */
[----:B------:R1:W2:Y:S01]  /*0de0*/  @!P4 LDG.E R11, [R2.64+0x280] ;  /* 0x0002802a020bc981 */ /* 0x0002a2000c1e1900 */
[----:B------:R-:W-:Y:S01]  /*0df0*/  ISETP.GE.AND P4, PT, R17, UR38, PT ;  /* 0x0000002611007c0c */ /* 0x000fe2000bf86270 */
[----:B------:R-:W-:Y:S01]  /*0e00*/  HFMA2.MMA R16, -RZ, RZ, 0, 0 ;  /* 0x00000000ff107435 */ /* 0x000fe200000001ff */
[----:B------:R-:W-:Y:S01]  /*0e10*/  CS2R R12, SRZ ;  /* 0x00000000000c7805 */ /* 0x000fe2000001ff00 */
[----:B------:R-:W-:Y:S02]  /*0e20*/  MOV R15, RZ ;  /* 0x000000ff000f7202 */ /* 0x000fe40000000f00 */
[C---:B------:R-:W-:Y:S01]  /*0e30*/  LOP3.LUT R36, R39.reuse, 0x160, RZ, 0xfc, !PT ;  /* 0x0000016027247812 */ /* 0x040fe200078efcff */
[----:B------:R1:W2:Y:S01]  /*0e40*/  @!P0 LDG.E R10, [R2.64+0x300] ;  /* 0x0003002a020a8981 */ /* 0x0002a2000c1e1900 */
[C---:B------:R-:W-:Y:S02]  /*0e50*/  LOP3.LUT R37, R39.reuse, 0x180, RZ, 0xfc, !PT ;  /* 0x0000018027257812 */ /* 0x040fe400078efcff */
[C---:B------:R-:W-:Y:S01]  /*0e60*/  LOP3.LUT R38, R39.reuse, 0x1a0, RZ, 0xfc, !PT ;  /* 0x000001a027267812 */ /* 0x040fe200078efcff */
        /* <DEDUP_REMOVED lines=9> */
[----:B------:R1:W2:Y:S01]  /*0f00*/  @!P4 LDG.E R16, [R2.64+0x500] ;  /* 0x0005002a0210c981 */ /* 0x0002a2000c1e1900 */
[----:B------:R-:W-:Y:S01]  /*0f10*/  ISETP.GE.AND P4, PT, R23, UR38, PT ;  /* 0x0000002617007c0c */ /* 0x000fe2000bf86270 */
[----:B------:R-:W-:Y:S01]  /*0f20*/  CS2R R18, SRZ ;  /* 0x0000000000127805 */ /* 0x000fe2000001ff00 */
[----:B------:R-:W-:Y:S01]  /*0f30*/  CS2R R20, SRZ ;  /* 0x0000000000147805 */ /* 0x000fe2000001ff00 */
[----:B------:R-:W-:-:S04]  /*0f40*/  MOV R25, RZ ;  /* 0x000000ff00197202 */ /* 0x000fc80000000f00 */
[----:B------:R1:W2:Y:S04]  /*0f50*/  @!P0 LDG.E R19, [R2.64+0x580] ;  /* 0x0005802a02138981 */ /* 0x0002a8000c1e1900 */
[----:B------:R1:W2:Y:S04]  /*0f60*/  @!P1 LDG.E R18, [R2.64+0x600] ;  /* 0x0006002a02129981 */ /* 0x0002a8000c1e1900 */
[----:B------:R1:W2:Y:S04]  /*0f70*/  @!P2 LDG.E R21, [R2.64+0x680] ;  /* 0x0006802a0215a981 */ /* 0x0002a8000c1e1900 */
[----:B------:R1:W2:Y:S04]  /*0f80*/  @!P3 LDG.E R20, [R2.64+0x700] ;  /* 0x0007002a0214b981 */ /* 0x0002a8000c1e1900 */
[----:B------:R1:W2:Y:S01]  /*0f90*/  @!P4 LDG.E R25, [R2.64+0x780] ;  /* 0x0007802a0219c981 */ /* 0x0002a2000c1e1900 */
        /* <DEDUP_REMOVED lines=8> */
[-C--:B------:R-:W-:Y:S02]  /*1020*/  LEA.HI.SX32 R31, R31, R114.reuse, 0x1b ;  /* 0x000000721f1f7211 */ /* 0x080fe400078fdaff */
[----:B-1----:R-:W-:Y:S02]  /*1030*/  IADD3 R3, R114, 0xc0, RZ ;  /* 0x000000c072037810 */ /* 0x002fe40007ffe0ff */
[----:B------:R-:W-:Y:S02]  /*1040*/  SHF.L.U32 R113, R113, 0x2, RZ ;  /* 0x0000000271717819 */ /* 0x000fe400000006ff */
[-C--:B------:R-:W-:Y:S02]  /*1050*/  LEA.HI.SX32 R33, R33, R114.reuse, 0x1b ;  /* 0x0000007221217211 */ /* 0x080fe400078fdaff */
[----:B------:R-:W-:-:S02]  /*1060*/  LEA.HI.SX32 R35, R35, R114, 0x1b ;  /* 0x0000007223237211 */ /* 0x000fc400078fdaff */
[----:B------:R-:W-:Y:S02]  /*1070*/  SHF.L.U32 R112, R27, 0x2, RZ ;  /* 0x000000021b707819 */ /* 0x000fe400000006ff */
[----:B------:R-:W-:Y:S02]  /*1080*/  SHF.L.U32 R111, R29, 0x2, RZ ;  /* 0x000000021d6f7819 */ /* 0x000fe400000006ff */
[----:B------:R-:W-:Y:S02]  /*1090*/  SHF.L.U32 R110, R31, 0x2, RZ ;  /* 0x000000021f6e7819 */ /* 0x000fe400000006ff */
[----:B------:R-:W-:Y:S02]  /*10a0*/  IADD3 R27, R114, 0xe0, RZ ;  /* 0x000000e0721b7810 */ /* 0x000fe40007ffe0ff */
[----:B------:R-:W-:Y:S02]  /*10b0*/  LEA.HI.SX32 R3, R3, R114, 0x1b ;  /* 0x0000007203037211 */ /* 0x000fe400078fdaff */
[----:B------:R-:W-:-:S02]  /*10c0*/  SHF.L.U32 R109, R33, 0x2, RZ ;  /* 0x00000002216d7819 */ /* 0x000fc400000006ff */
[----:B------:R-:W-:Y:S02]  /*10d0*/  SHF.L.U32 R108, R35, 0x2, RZ ;  /* 0x00000002236c7819 */ /* 0x000fe400000006ff */
[C---:B------:R-:W-:Y:S02]  /*10e0*/  IADD3 R29, R114.reuse, 0x100, RZ ;  /* 0x00000100721d7810 */ /* 0x040fe40007ffe0ff */
[C---:B------:R-:W-:Y:S02]  /*10f0*/  IADD3 R31, R114.reuse, 0x120, RZ ;  /* 0x00000120721f7810 */ /* 0x040fe40007ffe0ff */
[----:B------:R-:W-:Y:S02]  /*1100*/  IADD3 R33, R114, 0x140, RZ ;  /* 0x0000014072217810 */ /* 0x000fe40007ffe0ff */
[----:B------:R-:W-:Y:S02]  /*1110*/  LEA.HI.SX32 R27, R27, R114, 0x1b ;  /* 0x000000721b1b7211 */ /* 0x000fe400078fdaff */
[----:B------:R-:W-:-:S02]  /*1120*/  SHF.L.U32 R107, R3, 0x2, RZ ;  /* 0x00000002036b7819 */ /* 0x000fc400000006ff */
[C---:B------:R-:W-:Y:S02]  /*1130*/  IADD3 R3, R114.reuse, 0x160, RZ ;  /* 0x0000016072037810 */ /* 0x040fe40007ffe0ff */
[-C--:B------:R-:W-:Y:S02]  /*1140*/  LEA.HI.SX32 R29, R29, R114.reuse, 0x1b ;  /* 0x000000721d1d7211 */ /* 0x080fe400078fdaff */
[-C--:B------:R-:W-:Y:S02]  /*1150*/  LEA.HI.SX32 R31, R31, R114.reuse, 0x1b ;  /* 0x000000721f1f7211 */ /* 0x080fe400078fdaff */
[----:B------:R-:W-:Y:S02]  /*1160*/  LEA.HI.SX32 R33, R33, R114, 0x1b ;  /* 0x0000007221217211 */ /* 0x000fe400078fdaff */
[----:B------:R-:W-:Y:S02]  /*1170*/  SHF.L.U32 R106, R27, 0x2, RZ ;  /* 0x000000021b6a7819 */ /* 0x000fe400000006ff */
[----:B------:R-:W-:-:S02]  /*1180*/  IADD3 R27, R114, 0x1e0, RZ ;  /* 0x000001e0721b7810 */ /* 0x000fc40007ffe0ff */
[-C--:B------:R-:W-:Y:S02]  /*1190*/  LEA.HI.SX32 R3, R3, R114.reuse, 0x1b ;  /* 0x0000007203037211 */ /* 0x080fe400078fdaff */
[----:B------:R-:W-:Y:S02]  /*11a0*/  SHF.L.U32 R105, R29, 0x2, RZ ;  /* 0x000000021d697819 */ /* 0x000fe400000006ff */
[----:B------:R-:W-:Y:S02]  /*11b0*/  SHF.L.U32 R104, R31, 0x2, RZ ;  /* 0x000000021f687819 */ /* 0x000fe400000006ff */
[----:B------:R-:W-:Y:S02]  /*11c0*/  SHF.L.U32 R103, R33, 0x2, RZ ;  /* 0x0000000221677819 */ /* 0x000fe400000006ff */
[----:B------:R-:W-:Y:S02]  /*11d0*/  SHF.L.U32 R102, R3, 0x2, RZ ;  /* 0x0000000203667819 */ /* 0x000fe400000006ff */
[----:B------:R-:W-:-:S02]  /*11e0*/  LEA.HI.SX32 R27, R27, R114, 0x1b ;  /* 0x000000721b1b7211 */ /* 0x000fc400078fdaff */
[----:B------:R-:W-:Y:S02]  /*11f0*/  SHF.L.U32 R97, R114, 0x4, RZ ;  /* 0x0000000472617819 */ /* 0x000fe400000006ff */
[----:B------:R-:W-:Y:S02]  /*1200*/  SHF.L.U32 R98, R27, 0x2, RZ ;  /* 0x000000021b627819 */ /* 0x000fe400000006ff */
        /* <DEDUP_REMOVED lines=11> */
[----:B----4-:R-:W-:Y:S04]  /*12c0*/  STS [R113], R0 ;  /* 0x0000000071007388 */ /* 0x010fe80000000800 */
[----:B---3--:R1:W-:Y:S04]  /*12d0*/  STS [R112+0x80], R5 ;  /* 0x0000800570007388 */ /* 0x0083e80000000800 */
[----:B-----5:R-:W-:Y:S04]  /*12e0*/  STS [R111+0x100], R4 ;  /* 0x000100046f007388 */ /* 0x020fe80000000800 */
[----:B--2---:R2:W-:Y:S01]  /*12f0*/  STS [R110+0x180], R7 ;  /* 0x000180076e007388 */ /* 0x0045e20000000800 */
[----:B-1----:R-:W-:-:S03]  /*1300*/  IADD3 R5, R114, 0x180, RZ ;  /* 0x0000018072057810 */ /* 0x002fc60007ffe0ff */
[----:B------:R-:W-:Y:S04]  /*1310*/  STS [R109+0x200], R6 ;  /* 0x000200066d007388 */ /* 0x000fe80000000800 */
[----:B------:R1:W-:Y:S01]  /*1320*/  STS [R108+0x280], R11 ;  /* 0x0002800b6c007388 */ /* 0x0003e20000000800 */
[C---:B--2---:R-:W-:Y:S02]  /*1330*/  IADD3 R7, R114.reuse, 0x1a0, RZ ;  /* 0x000001a072077810 */ /* 0x044fe40007ffe0ff */
[-C--:B------:R-:W-:Y:S02]  /*1340*/  LEA.HI.SX32 R5, R5, R114.reuse, 0x1b ;  /* 0x0000007205057211 */ /* 0x080fe400078fdaff */
[----:B------:R-:W-:Y:S02]  /*1350*/  LEA.HI.SX32 R7, R7, R114, 0x1b ;  /* 0x0000007207077211 */ /* 0x000fe400078fdaff */
[----:B-1----:R-:W-:Y:S01]  /*1360*/  IADD3 R11, R114, 0x1c0, RZ ;  /* 0x000001c0720b7810 */ /* 0x002fe20007ffe0ff */
[----:B------:R1:W-:Y:S01]  /*1370*/  STS [R107+0x300], R10 ;  /* 0x0003000a6b007388 */ /* 0x0003e20000000800 */
[----:B------:R-:W-:-:S02]  /*1380*/  SHF.L.U32 R101, R5, 0x2, RZ ;  /* 0x0000000205657819 */ /* 0x000fc400000006ff */
[----:B------:R-:W-:Y:S01]  /*1390*/  LEA.HI.SX32 R11, R11, R114, 0x1b ;  /* 0x000000720b0b7211 */ /* 0x000fe200078fdaff */
[----:B------:R-:W-:Y:S01]  /*13a0*/  STS [R106+0x380], R13 ;  /* 0x0003800d6a007388 */ /* 0x000fe20000000800 */
[----:B------:R-:W-:Y:S02]  /*13b0*/  SHF.L.U32 R100, R7, 0x2, RZ ;  /* 0x0000000207647819 */ /* 0x000fe400000006ff */
[----:B------:R-:W-:Y:S01]  /*13c0*/  SHF.L.U32 R99, R11, 0x2, RZ ;  /* 0x000000020b637819 */ /* 0x000fe200000006ff */
[----:B------:R2:W-:Y:S04]  /*13d0*/  STS [R105+0x400], R12 ;  /* 0x0004000c69007388 */ /* 0x0005e80000000800 */
[----:B------:R-:W-:Y:S04]  /*13e0*/  STS [R104+0x480], R15 ;  /* 0x0004800f68007388 */ /* 0x000fe80000000800 */
[----:B------:R3:W-:Y:S04]  /*13f0*/  STS [R103+0x500], R16 ;  /* 0x0005001067007388 */ /* 0x0007e80000000800 */
[----:B------:R-:W-:Y:S04]  /*1400*/  STS [R102+0x580], R19 ;  /* 0x0005801366007388 */ /* 0x000fe80000000800 */
[----:B------:R4:W-:Y:S04]  /*1410*/  STS [R101+0x600], R18 ;  /* 0x0006001265007388 */ /* 0x0009e80000000800 */
[----:B------:R-:W-:Y:S04]  /*1420*/  STS [R100+0x680], R21 ;  /* 0x0006801564007388 */ /* 0x000fe80000000800 */
[----:B------:R5:W-:Y:S04]  /*1430*/  STS [R99+0x700], R20 ;  /* 0x0007001463007388 */ /* 0x000be80000000800 */
[----:B------:R0:W-:Y:S01]  /*1440*/  STS [R98+0x780], R25 ;  /* 0x0007801962007388 */ /* 0x0001e20000000800 */
        /* <DEDUP_REMOVED lines=23> */
[----:B---3--:R-:W-:Y:S01]  /*15c0*/  HFMA2.MMA R16, -RZ, RZ, 0, 0 ;  /* 0x00000000ff107435 */ /* 0x008fe200000001ff */
[----:B------:R-:W-:Y:S01]  /*15d0*/  MOV R15, RZ ;  /* 0x000000ff000f7202 */ /* 0x000fe20000000f00 */
        /* <DEDUP_REMOVED lines=37> */
[----:B------:R-:W-:Y:S02]  /*1830*/  ISETP.GE.AND P3, PT, R9, UR38, PT ;  /* 0x0000002609007c0c */ /* 0x000fe4000bf66270 */
[----:B------:R-:W-:Y:S01]  /*1840*/  CS2R R8, SRZ ;  /* 0x0000000000087805 */ /* 0x000fe2000001ff00 */
[----:B--2---:R-:W-:Y:S04]  /*1850*/  STS [R113], R0 ;  /* 0x0000000071007388 */ /* 0x004fe80000000800 */
[----:B---3--:R-:W-:Y:S04]  /*1860*/  STS [R112+0x80], R5 ;  /* 0x0000800570007388 */ /* 0x008fe80000000800 */
[----:B------:R-:W-:Y:S04]  /*1870*/  STS [R111+0x100], R4 ;  /* 0x000100046f007388 */ /* 0x000fe80000000800 */
[----:B------:R-:W-:Y:S04]  /*1880*/  STS [R110+0x180], R7 ;  /* 0x000180076e007388 */ /* 0x000fe80000000800 */
[----:B------:R-:W-:Y:S04]  /*1890*/  STS [R109+0x200], R6 ;  /* 0x000200066d007388 */ /* 0x000fe80000000800 */
[----:B------:R-:W-:Y:S04]  /*18a0*/  STS [R108+0x280], R11 ;  /* 0x0002800b6c007388 */ /* 0x000fe80000000800 */
[----:B------:R-:W-:Y:S04]  /*18b0*/  STS [R107+0x300], R10 ;  /* 0x0003000a6b007388 */ /* 0x000fe80000000800 */
[----:B------:R-:W-:Y:S04]  /*18c0*/  STS [R106+0x380], R13 ;  /* 0x0003800d6a007388 */ /* 0x000fe80000000800 */
[----:B------:R-:W-:Y:S04]  /*18d0*/  STS [R105+0x400], R12 ;  /* 0x0004000c69007388 */ /* 0x000fe80000000800 */
[----:B----4-:R-:W-:Y:S04]  /*18e0*/  STS [R104+0x480], R15 ;  /* 0x0004800f68007388 */ /* 0x010fe80000000800 */
[----:B-----5:R-:W-:Y:S04]  /*18f0*/  STS [R103+0x500], R16 ;  /* 0x0005001067007388 */ /* 0x020fe80000000800 */
[----:B------:R-:W-:Y:S04]  /*1900*/  STS [R102+0x580], R19 ;  /* 0x0005801366007388 */ /* 0x000fe80000000800 */
[----:B------:R-:W-:Y:S04]  /*1910*/  STS [R101+0x600], R18 ;  /* 0x0006001265007388 */ /* 0x000fe80000000800 */
[----:B------:R-:W-:Y:S04]  /*1920*/  STS [R100+0x680], R21 ;  /* 0x0006801564007388 */ /* 0x000fe80000000800 */
[----:B------:R-:W-:Y:S04]  /*1930*/  STS [R99+0x700], R20 ;  /* 0x0007001463007388 */ /* 0x000fe80000000800 */
[----:B------:R-:W-:Y:S01]  /*1940*/  STS [R98+0x780], R25 ;  /* 0x0007801962007388 */ /* 0x000fe20000000800 */
[----:B------:R-:W-:-:S06]  /*1950*/  NOP ;  /* 0x0000000000007918 */ /* 0x000fcc0000000000 */
[----:B------:R-:W0:Y:S04]  /*1960*/  LDS R6, [R97.X4] ;  /* 0x0000000061067984 */ /* 0x000e280000004800 */
[----:B------:R-:W1:Y:S04]  /*1970*/  LDS R5, [R97.X4+0x4] ;  /* 0x0000040061057984 */ /* 0x000e680000004800 */
[----:B------:R-:W2:Y:S04]  /*1980*/  LDS R7, [R97.X4+0x8] ;  /* 0x0000080061077984 */ /* 0x000ea80000004800 */
[----:B------:R-:W-:Y:S04]  /*1990*/  LDS R80, [R97.X4+0x14] ;  /* 0x0000140061507984 */ /* 0x000fe80000004800 */
[----:B------:R-:W-:Y:S04]  /*19a0*/  LDS R79, [R97.X4+0x18] ;  /* 0x00001800614f7984 */ /* 0x000fe80000004800 */
[----:B------:R-:W-:Y:S04]  /*19b0*/  LDS R78, [R97.X4+0x1c] ;  /* 0x00001c00614e7984 */ /* 0x000fe80000004800 */
[----:B------:R-:W-:Y:S04]  /*19c0*/  LDS R77, [R97.X4+0x20] ;  /* 0x00002000614d7984 */ /* 0x000fe80000004800 */
[----:B------:R-:W-:Y:S04]  /*19d0*/  LDS R76, [R97.X4+0x24] ;  /* 0x00002400614c7984 */ /* 0x000fe80000004800 */
[----:B------:R-:W-:Y:S04]  /*19e0*/  LDS R75, [R97.X4+0x28] ;  /* 0x00002800614b7984 */ /* 0x000fe80000004800 */
[----:B------:R-:W-:Y:S04]  /*19f0*/  LDS R74, [R97.X4+0x2c] ;  /* 0x00002c00614a7984 */ /* 0x000fe80000004800 */
[----:B0-----:R-:W-:Y:S04]  /*1a00*/  STL [R1+0x10], R6 ;  /* 0x0000100601007387 */ /* 0x001fe80000100800 */
[----:B------:R-:W0:Y:S04]  /*1a10*/  LDS R6, [R97.X4+0xc] ;  /* 0x00000c0061067984 */ /* 0x000e280000004800 */
[----:B-1----:R-:W-:Y:S04]  /*1a20*/  STL [R1+0xc], R5 ;  /* 0x00000c0501007387 */ /* 0x002fe80000100800 */
[----:B------:R-:W1:Y:S04]  /*1a30*/  LDS R5, [R97.X4+0x10] ;  /* 0x0000100061057984 */ /* 0x000e680000004800 */
[----:B------:R-:W-:Y:S04]  /*1a40*/  LDS R73, [R97.X4+0x30] ;  /* 0x0000300061497984 */ /* 0x000fe80000004800 */
[----:B------:R-:W-:Y:S04]  /*1a50*/  LDS R72, [R97.X4+0x34] ;  /* 0x0000340061487984 */ /* 0x000fe80000004800 */
[----:B------:R-:W-:Y:S04]  /*1a60*/  LDS R71, [R97.X4+0x38] ;  /* 0x0000380061477984 */ /* 0x000fe80000004800 */
[----:B------:R-:W-:Y:S04]  /*1a70*/  LDS R70, [R97.X4+0x3c] ;  /* 0x00003c0061467984 */ /* 0x000fe80000004800 */
[----:B------:R-:W-:Y:S01]  /*1a80*/  BAR.SYNC.DEFER_BLOCKING 0x0 ;  /* 0x0000000000007b1d */ /* 0x000fe20000010000 */
[----:B------:R-:W-:-:S05]  /*1a90*/  HFMA2.MMA R0, -RZ, RZ, 0, 0 ;  /* 0x00000000ff007435 */ /* 0x000fca00000001ff */
[----:B--2---:R-:W-:Y:S04]  /*1aa0*/  STL [R1+0x8], R7 ;  /* 0x0000080701007387 */ /* 0x004fe80000100800 */
[----:B------:R-:W2:Y:S04]  /*1ab0*/  LDL.LU R18, [R1+0x18] ;  /* 0x0000180001127983 */ /* 0x000ea80000300800 */
[----:B0-----:R-:W-:Y:S04]  /*1ac0*/  STL [R1+0x4], R6 ;  /* 0x0000040601007387 */ /* 0x001fe80000100800 */
[----:B-1----:R0:W-:Y:S04]  /*1ad0*/  STL [R1], R5 ;  /* 0x0000000501007387 */ /* 0x0021e80000100800 */
[----:B------:R1:W3:Y:S01]  /*1ae0*/  @!P1 LDG.E R0, [R2.64] ;  /* 0x0000002a02009981 */ /* 0x0002e2000c1e1900 */
[----:B------:R-:W-:-:S03]  /*1af0*/  CS2R R10, SRZ ;  /* 0x00000000000a7805 */ /* 0x000fc6000001ff00 */
[----:B------:R1:W4:Y:S01]  /*1b00*/  @!P5 LDG.E R8, [R2.64+0x300] ;  /* 0x0003002a0208d981 */ /* 0x000322000c1e1900 */
[----:B0-----:R-:W-:Y:S01]  /*1b10*/  CS2R R4, SRZ ;  /* 0x0000000000047805 */ /* 0x001fe2000001ff00 */
[----:B------:R-:W-:Y:S01]  /*1b20*/  ISETP.GE.AND P1, PT, R32, UR38, PT ;  /* 0x0000002620007c0c */ /* 0x000fe2000bf26270 */
[----:B------:R-:W-:Y:S01]  /*1b30*/  CS2R R6, SRZ ;  /* 0x0000000000067805 */ /* 0x000fe2000001ff00 */
[----:B------:R1:W5:Y:S04]  /*1b40*/  @!P3 LDG.E R9, [R2.64+0x280] ;  /* 0x0002802a0209b981 */ /* 0x000368000c1e1900 */
[----:B------:R1:W2:Y:S01]  /*1b50*/  @!P2 LDG.E R4, [R2.64+0x100] ;  /* 0x0001002a0204a981 */ /* 0x0002a2000c1e1900 */
[----:B------:R-:W-:-:S03]  /*1b60*/  ISETP.GE.AND P2, PT, R34, UR38, PT ;  /* 0x0000002622007c0c */ /* 0x000fc6000bf46270 */
[----:B------:R1:W2:Y:S01]  /*1b70*/  @!P0 LDG.E R5, [R2.64+0x80] ;  /* 0x0000802a02058981 */ /* 0x0002a2000c1e1900 */
[----:B------:R-:W-:-:S03]  /*1b80*/  ISETP.GE.AND P0, PT, R14, UR38, PT ;  /* 0x000000260e007c0c */ /* 0x000fc6000bf06270 */
[----:B------:R1:W4:Y:S01]  /*1b90*/  @!P4 LDG.E R6, [R2.64+0x200] ;  /* 0x0002002a0206c981 */ /* 0x000322000c1e1900 */
[----:B------:R-:W-:-:S03]  /*1ba0*/  ISETP.GE.AND P4, PT, R17, UR38, PT ;  /* 0x0000002611007c0c */ /* 0x000fc6000bf86270 */
[----:B------:R1:W4:Y:S01]  /*1bb0*/  @!P6 LDG.E R7, [R2.64+0x180] ;  /* 0x0001802a0207e981 */ /* 0x000322000c1e1900 */
[----:B------:R-:W-:Y:S02]  /*1bc0*/  ISETP.GE.AND P6, PT, R36, UR38, PT ;  /* 0x0000002624007c0c */ /* 0x000fe4000bfc6270 */
[----:B------:R-:W-:Y:S01]  /*1bd0*/  ISETP.GE.AND P5, PT, R37, UR38, PT ;  /* 0x0000002625007c0c */ /* 0x000fe2000bfa6270 */
[----:B------:R1:W5:Y:S01]  /*1be0*/  @!P2 LDG.E R10, [R2.64+0x400] ;  /* 0x0004002a020aa981 */ /* 0x000362000c1e1900 */
[----:B------:R-:W-:Y:S01]  /*1bf0*/  ISETP.GE.AND P3, PT, R38, UR38, PT ;  /* 0x0000002626007c0c */ /* 0x000fe2000bf66270 */
[----:B------:R-:W-:Y:S01]  /*1c00*/  HFMA2.MMA R15, -RZ, RZ, 0, 0 ;  /* 0x00000000ff0f7435 */ /* 0x000fe200000001ff */
[----:B------:R-:W-:Y:S01]  /*1c10*/  ISETP.GE.AND P2, PT, R22, UR38, PT ;  /* 0x0000002616007c0c */ /* 0x000fe2000bf46270 */
[----:B------:R1:W5:Y:S01]  /*1c20*/  @!P1 LDG.E R11, [R2.64+0x380] ;  /* 0x0003802a020b9981 */ /* 0x000362000c1e1900 */
[----:B------:R-:W-:Y:S01]  /*1c30*/  ISETP.GE.AND P1, PT, R23, UR38, PT ;  /* 0x0000002617007c0c */ /* 0x000fe2000bf26270 */
[----:B------:R-:W-:Y:S01]  /*1c40*/  CS2R R12, SRZ ;  /* 0x00000000000c7805 */ /* 0x000fe2000001ff00 */
[----:B------:R-:W-:Y:S01]  /*1c50*/  MOV R14, RZ ;  /* 0x000000ff000e7202 */ /* 0x000fe20000000f00 */
[----:B------:R-:W-:Y:S01]  /*1c60*/  CS2R R16, SRZ ;  /* 0x0000000000107805 */ /* 0x000fe2000001ff00 */
[----:B------:R-:W-:-:S03]  /*1c70*/  MOV R19, RZ ;  /* 0x000000ff00137202 */ /* 0x000fc60000000f00 */
[----:B------:R1:W5:Y:S04]  /*1c80*/  @!P0 LDG.E R13, [R2.64+0x480] ;  /* 0x0004802a020d8981 */ /* 0x000368000c1e1900 */
[----:B------:R1:W5:Y:S04]  /*1c90*/  @!P4 LDG.E R12, [R2.64+0x500] ;  /* 0x0005002a020cc981 */ /* 0x000368000c1e1900 */
[----:B------:R1:W5:Y:S04]  /*1ca0*/  @!P6 LDG.E R15, [R2.64+0x580] ;  /* 0x0005802a020fe981 */ /* 0x000368000c1e1900 */
[----:B------:R1:W5:Y:S04]  /*1cb0*/  @!P5 LDG.E R14, [R2.64+0x600] ;  /* 0x0006002a020ed981 */ /* 0x000368000c1e1900 */
[----:B------:R1:W5:Y:S04]  /*1cc0*/  @!P3 LDG.E R17, [R2.64+0x680] ;  /* 0x0006802a0211b981 */ /* 0x000368000c1e1900 */
[----:B------:R1:W5:Y:S04]  /*1cd0*/  @!P2 LDG.E R16, [R2.64+0x700] ;  /* 0x0007002a0210a981 */ /* 0x000368000c1e1900 */
[----:B------:R1:W5:Y:S02]  /*1ce0*/  @!P1 LDG.E R19, [R2.64+0x780] ;  /* 0x0007802a02139981 */ /* 0x000364000c1e1900 */
[----:B-1----:R-:W-:-:S04]  /*1cf0*/  MOV R2, c[0x0][0x16c] ;  /* 0x00005b0000027a02 */ /* 0x002fc80000000f00 */
        /* <DEDUP_REMOVED lines=9> */
[----:B---3--:R-:W-:Y:S04]  /*1d90*/  STS [R113], R0 ;  /* 0x0000000071007388 */ /* 0x008fe80000000800 */
[----:B--2---:R-:W-:Y:S04]  /*1da0*/  STS [R112+0x80], R5 ;  /* 0x0000800570007388 */ /* 0x004fe80000000800 */
[----:B------:R-:W-:Y:S04]  /*1db0*/  STS [R111+0x100], R4 ;  /* 0x000100046f007388 */ /* 0x000fe80000000800 */
[----:B----4-:R-:W-:Y:S04]  /*1dc0*/  STS [R110+0x180], R7 ;  /* 0x000180076e007388 */ /* 0x010fe80000000800 */
[----:B------:R-:W-:Y:S04]  /*1dd0*/  STS [R109+0x200], R6 ;  /* 0x000200066d007388 */ /* 0x000fe80000000800 */
[----:B-----5:R-:W-:Y:S04]  /*1de0*/  STS [R108+0x280], R9 ;  /* 0x000280096c007388 */ /* 0x020fe80000000800 */
[----:B------:R-:W-:Y:S04]  /*1df0*/  STS [R107+0x300], R8 ;  /* 0x000300086b007388 */ /* 0x000fe80000000800 */
        /* <DEDUP_REMOVED lines=63> */
[----:B------:R-:W-:Y:S01]  /*21f0*/  CS2R R68, SRZ ;  /* 0x0000000000447805 */ /* 0x000fe2000001ff00 */
        /* <DEDUP_REMOVED lines=28> */
.L_x_9270:
[C---:B------:R-:W-:Y:S01]  /*23c0*/  SHF.L.U32 R0, R115.reuse, 0x4, RZ ;  /* 0x0000000473007819 */ /* 0x040fe200000006ff */
[----:B------:R-:W-:Y:S01]  /*23d0*/  USHF.R.S32.HI UR40, URZ, 0x1f, UR7 ;  /* 0x0000001f3f287899 */ /* 0x000fe20008011407 */
[----:B------:R-:W2:Y:S01]  /*23e0*/  LDL R177, [R1+0x10] ;  /* 0x0000100001b17983 */ /* 0x000ea20000100800 */
[----:B------:R-:W-:Y:S01]  /*23f0*/  ULDC.64 UR32, c[0x0][0x1a0] ;  /* 0x0000680000207ab9 */ /* 0x000fe20000000a00 */
[----:B------:R-:W-:Y:S02]  /*2400*/  LOP3.LUT R0, R0, 0xfffffe00, RZ, 0xc0, !PT ;  /* 0xfffffe0000007812 */ /* 0x000fe400078ec0ff */
[----:B---3--:R-:W3:Y:S02]  /*2410*/  LDL R176, [R1+0xc] ;  /* 0x00000c0001b07983 */ /* 0x008ee40000100800 */
[----:B------:R-:W-:Y:S02]  /*2420*/  LOP3.LUT R2, R0, 0x1f, R115, 0xf8, !PT ;  /* 0x0000001f00027812 */ /* 0x000fe400078ef873 */
[----:B------:R-:W-:Y:S01]  /*2430*/  SHF.L.U32 R0, R115, 0x4, RZ ;  /* 0x0000000473007819 */ /* 0x000fe200000006ff */
[----:B----4-:R-:W4:Y:S03]  /*2440*/  LDL R175, [R1+0x8] ;  /* 0x0000080001af7983 */ /* 0x010f260000100800 */
[----:B------:R-:W-:Y:S01]  /*2450*/  LOP3.LUT R0, R0, 0xfffffe00, RZ, 0xc0, !PT ;  /* 0xfffffe0000007812 */ /* 0x000fe200078ec0ff */
[----:B------:R-:W2:Y:S03]  /*2460*/  LDL R172, [R1+0x4] ;  /* 0x0000040001ac7983 */ /* 0x000ea60000100800 */
[----:B------:R-:W-:Y:S01]  /*2470*/  IADD3 R6, R0, R2, RZ ;  /* 0x0000000200067210 */ /* 0x000fe20007ffe0ff */
[----:B------:R-:W-:Y:S01]  /*2480*/  UIMAD UR32, UR40, UR32, URZ ;  /* 0x00000020282072a4 */ /* 0x000fe2000f8e023f */
[----:B------:R-:W-:Y:S01]  /*2490*/  MOV R5, UR7 ;  /* 0x0000000700057c02 */ /* 0x000fe20008000f00 */
[----:B------:R-:W2:Y:S01]  /*24a0*/  LDL R171, [R1] ;  /* 0x0000000001ab7983 */ /* 0x000ea20000100800 */
[----:B------:R-:W-:Y:S01]  /*24b0*/  SHF.R.S32.HI R7, RZ, 0x1f, R6 ;  /* 0x0000001fff077819 */ /* 0x000fe20000011406 */
[----:B------:R-:W-:-:S02]  /*24c0*/  UIMAD UR32, UR7, UR33, UR32 ;  /* 0x00000021072072a4 */ /* 0x000fc4000f8e0220 */
[----:B------:R-:W-:Y:S02]  /*24d0*/  ULDC UR38, c[0x0][0x168] ;  /* 0x00005a0000267ab9 */ /* 0x000fe40000000800 */
[----:B------:R-:W-:Y:S01]  /*24e0*/  IMAD.WIDE.U32 R4, R5, c[0x0][0x1a0], R6 ;  /* 0x0000680005047a25 */ /* 0x000fe200078e0006 */
[----:B------:R-:W-:-:S04]  /*24f0*/  UIADD3 UR38, -UR27, UR38, URZ ;  /* 0x000000261b267290 */ /* 0x000fc8000fffe13f */
[----:B------:R-:W-:Y:S02]  /*2500*/  IADD3 R3, R5, UR32, RZ ;  /* 0x0000002005037c10 */ /* 0x000fe4000fffe0ff */
[----:B------:R-:W-:Y:S01]  /*2510*/  LEA R2, P0, R4, UR22, 0x2 ;  /* 0x0000001604027c11 */ /* 0x000fe2000f8010ff */
[----:B------:R-:W-:Y:S01]  /*2520*/  USHF.L.U32 UR37, UR38, 0x1, URZ ;  /* 0x0000000126257899 */ /* 0x000fe2000800063f */
[----:B------:R-:W-:Y:S01]  /*2530*/  IADD3 R64, R6, 0x40, RZ ;  /* 0x0000004006407810 */ /* 0x000fe20007ffe0ff */
[----:B------:R-:W-:Y:S01]  /*2540*/  HFMA2.MMA R0, -RZ, RZ, 0, 0 ;  /* 0x00000000ff007435 */ /* 0x000fe200000001ff */
[----:B------:R-:W-:Y:S01]  /*2550*/  LEA.HI.X R3, R4, UR23, R3, 0x2, P0 ;  /* 0x0000001704037c11 */ /* 0x000fe200080f1403 */
[----:B------:R-:W-:Y:S01]  /*2560*/  CS2R R10, SRZ ;  /* 0x00000000000a7805 */ /* 0x000fe2000001ff00 */
[C---:B------:R-:W-:Y:S01]  /*2570*/  IADD3 R4, R6.reuse, 0x20, RZ ;  /* 0x0000002006047810 */ /* 0x040fe20007ffe0ff */
[----:B------:R-:W-:Y:S01]  /*2580*/  CS2R R12, SRZ ;  /* 0x00000000000c7805 */ /* 0x000fe2000001ff00 */
[----:B------:R-:W-:Y:S01]  /*2590*/  IADD3 R127, R6, 0x60, RZ ;  /* 0x00000060067f7810 */ /* 0x000fe20007ffe0ff */
[----:B------:R-:W-:Y:S01]  /*25a0*/  CS2R R16, SRZ ;  /* 0x0000000000107805 */ /* 0x000fe2000001ff00 */
[----:B------:R-:W-:Y:S01]  /*25b0*/  ISETP.GE.AND P6, PT, R4, UR37, PT ;  /* 0x0000002504007c0c */ /* 0x000fe2000bfc6270 */
[----:B------:R-:W-:Y:S01]  /*25c0*/  CS2R R14, SRZ ;  /* 0x00000000000e7805 */ /* 0x000fe2000001ff00 */
[----:B------:R-:W-:Y:S01]  /*25d0*/  ISETP.GE.AND P5, PT, R6, UR37, PT ;  /* 0x0000002506007c0c */ /* 0x000fe2000bfa6270 */
[----:B------:R-:W-:Y:S01]  /*25e0*/  CS2R R66, SRZ ;  /* 0x0000000000427805 */ /* 0x000fe2000001ff00 */
[----:B------:R-:W-:-:S02]  /*25f0*/  ISETP.GE.AND P0, PT, R64, UR37, PT ;  /* 0x0000002540007c0c */ /* 0x000fc4000bf06270 */
[----:B------:R-:W-:Y:S01]  /*2600*/  MOV R65, RZ ;  /* 0x000000ff00417202 */ /* 0x000fe20000000f00 */
[----:B------:R-:W-:Y:S01]  /*2610*/  CS2R R120, SRZ ;  /* 0x0000000000787805 */ /* 0x000fe2000001ff00 */
[----:B------:R-:W-:Y:S01]  /*2620*/  ISETP.GE.AND P1, PT, R127, UR37, PT ;  /* 0x000000257f007c0c */ /* 0x000fe2000bf26270 */
[----:B------:R-:W-:Y:S01]  /*2630*/  CS2R R118, SRZ ;  /* 0x0000000000767805 */ /* 0x000fe2000001ff00 */
[C---:B------:R-:W-:Y:S01]  /*2640*/  IADD3 R160, R6.reuse, 0x100, RZ ;  /* 0x0000010006a07810 */ /* 0x040fe20007ffe0ff */
[----:B------:R-:W-:Y:S01]  /*2650*/  CS2R R116, SRZ ;  /* 0x0000000000747805 */ /* 0x000fe2000001ff00 */
[C---:B------:R-:W-:Y:S01]  /*2660*/  IADD3 R159, R6.reuse, 0xe0, RZ ;  /* 0x000000e0069f7810 */ /* 0x040fe20007ffe0ff */
[----:B0-----:R0:W2:Y:S01]  /*2670*/  @!P6 LDG.E R11, [R2.64+0x80] ;  /* 0x0000802a020be981 */ /* 0x0010a2000c1e1900 */
[C---:B------:R-:W-:Y:S01]  /*2680*/  IADD3 R154, R6.reuse, 0x80, RZ ;  /* 0x00000080069a7810 */ /* 0x040fe20007ffe0ff */
[----:B------:R-:W-:Y:S01]  /*2690*/  HFMA2.MMA R124, -RZ, RZ, 0, 0 ;  /* 0x00000000ff7c7435 */ /* 0x000fe200000001ff */
[C---:B------:R-:W-:Y:S01]  /*26a0*/  IADD3 R157, R6.reuse, 0xa0, RZ ;  /* 0x000000a0069d7810 */ /* 0x040fe20007ffe0ff */
[----:B------:R0:W2:Y:S01]  /*26b0*/  @!P5 LDG.E R0, [R2.64] ;  /* 0x0000002a0200d981 */ /* 0x0000a2000c1e1900 */
[----:B------:R-:W-:Y:S01]  /*26c0*/  IADD3 R161, R6, 0x120, RZ ;  /* 0x0000012006a17810 */ /* 0x000fe20007ffe0ff */
[----:B------:R-:W-:Y:S01]  /*26d0*/  HFMA2.MMA R123, -RZ, RZ, 0, 0 ;  /* 0x00000000ff7b7435 */ /* 0x000fe200000001ff */
[----:B------:R-:W-:Y:S01]  /*26e0*/  ISETP.GE.AND P6, PT, R160, UR37, PT ;  /* 0x00000025a0007c0c */ /* 0x000fe2000bfc6270 */
[----:B------:R0:W3:Y:S01]  /*26f0*/  @!P0 LDG.E R10, [R2.64+0x100] ;  /* 0x0001002a020a8981 */ /* 0x0000e2000c1e1900 */
[C---:B------:R-:W-:Y:S01]  /*2700*/  IADD3 R162, R6.reuse, 0x140, RZ ;  /* 0x0000014006a27810 */ /* 0x040fe20007ffe0ff */
[----:B------:R-:W-:Y:S01]  /*2710*/  CS2R R134, SRZ ;  /* 0x0000000000867805 */ /* 0x000fe2000001ff00 */
[----:B------:R-:W-:Y:S01]  /*2720*/  ISETP.GE.AND P5, PT, R159, UR37, PT ;  /* 0x000000259f007c0c */ /* 0x000fe2000bfa6270 */
[----:B------:R0:W3:Y:S01]  /*2730*/  @!P1 LDG.E R13, [R2.64+0x180] ;  /* 0x0001802a020d9981 */ /* 0x0000e2000c1e1900 */
[----:B------:R-:W-:Y:S01]  /*2740*/  IADD3 R158, R6, 0xc0, RZ ;  /* 0x000000c0069e7810 */ /* 0x000fe20007ffe0ff */
[----:B------:R-:W-:Y:S01]  /*2750*/  HFMA2.MMA R137, -RZ, RZ, 0, 0 ;  /* 0x00000000ff897435 */ /* 0x000fe200000001ff */
[----:B------:R-:W-:-:S02]  /*2760*/  ISETP.GE.AND P2, PT, R154, UR37, PT ;  /* 0x000000259a007c0c */ /* 0x000fc4000bf46270 */
[----:B------:R-:W-:Y:S02]  /*2770*/  MOV R126, RZ ;  /* 0x000000ff007e7202 */ /* 0x000fe40000000f00 */
[----:B------:R-:W-:Y:S01]  /*2780*/  MOV R133, RZ ;  /* 0x000000ff00857202 */ /* 0x000fe20000000f00 */
[----:B------:R0:W4:Y:S01]  /*2790*/  @!P6 LDG.E R16, [R2.64+0x400] ;  /* 0x0004002a0210e981 */ /* 0x000122000c1e1900 */
[----:B------:R-:W-:Y:S01]  /*27a0*/  ISETP.GE.AND P3, PT, R157, UR37, PT ;  /* 0x000000259d007c0c */ /* 0x000fe2000bf66270 */
[----:B------:R-:W-:Y:S01]  /*27b0*/  HFMA2.MMA R143, -RZ, RZ, 0, 0 ;  /* 0x00000000ff8f7435 */ /* 0x000fe200000001ff */
[----:B------:R-:W-:Y:S01]  /*27c0*/  ISETP.GE.AND P0, PT, R161, UR37, PT ;  /* 0x00000025a1007c0c */ /* 0x000fe2000bf06270 */
[----:B------:R0:W4:Y:S01]  /*27d0*/  @!P5 LDG.E R17, [R2.64+0x380] ;  /* 0x0003802a0211d981 */ /* 0x000122000c1e1900 */
[----:B------:R-:W-:Y:S01]  /*27e0*/  ISETP.GE.AND P1, PT, R162, UR37, PT ;  /* 0x00000025a2007c0c */ /* 0x000fe2000bf26270 */
[----:B------:R-:W-:Y:S01]  /*27f0*/  HFMA2.MMA R145, -RZ, RZ, 0, 0 ;  /* 0x00000000ff917435 */ /* 0x000fe200000001ff */
[----:B------:R-:W-:Y:S01]  /*2800*/  ISETP.GE.AND P4, PT, R158, UR37, PT ;  /* 0x000000259e007c0c */ /* 0x000fe2000bf86270 */
[----:B------:R0:W4:Y:S01]  /*2810*/  @!P2 LDG.E R12, [R2.64+0x200] ;  /* 0x0002002a020ca981 */ /* 0x000122000c1e1900 */
[C---:B------:R-:W-:Y:S01]  /*2820*/  IADD3 R167, R6.reuse, 0x1e0, RZ ;  /* 0x000001e006a77810 */ /* 0x040fe20007ffe0ff */
[----:B------:R-:W-:Y:S01]  /*2830*/  HFMA2.MMA R150, -RZ, RZ, 0, 0 ;  /* 0x00000000ff967435 */ /* 0x000fe200000001ff */
[C---:B------:R-:W-:Y:S01]  /*2840*/  IADD3 R166, R6.reuse, 0x1c0, RZ ;  /* 0x000001c006a67810 */ /* 0x040fe20007ffe0ff */
[----:B------:R-:W-:Y:S01]  /*2850*/  ULDC.64 UR32, c[0x0][0x180] ;  /* 0x0000600000207ab9 */ /* 0x000fe20000000a00 */
[C---:B------:R-:W-:Y:S01]  /*2860*/  IADD3 R163, R6.reuse, 0x160, RZ ;  /* 0x0000016006a37810 */ /* 0x040fe20007ffe0ff */
[----:B------:R0:W4:Y:S01]  /*2870*/  @!P3 LDG.E R15, [R2.64+0x280] ;  /* 0x0002802a020fb981 */ /* 0x000122000c1e1900 */
[----:B------:R-:W-:-:S02]  /*2880*/  IADD3 R164, R6, 0x180, RZ ;  /* 0x0000018006a47810 */ /* 0x000fc40007ffe0ff */
[C---:B------:R-:W-:Y:S01]  /*2890*/  IADD3 R168, R6.reuse, 0x200, RZ ;  /* 0x0000020006a87810 */ /* 0x040fe20007ffe0ff */
[----:B------:R0:W4:Y:S01]  /*28a0*/  @!P0 LDG.E R65, [R2.64+0x480] ;  /* 0x0004802a02418981 */ /* 0x000122000c1e1900 */
[----:B------:R-:W-:Y:S02]  /*28b0*/  ISETP.GE.AND P6, PT, R167, UR37, PT ;  /* 0x00000025a7007c0c */ /* 0x000fe4000bfc6270 */
[----:B------:R-:W-:Y:S01]  /*28c0*/  IADD3 R169, R6, 0x220, RZ ;  /* 0x0000022006a97810 */ /* 0x000fe20007ffe0ff */
[----:B------:R0:W4:Y:S01]  /*28d0*/  @!P1 LDG.E R66, [R2.64+0x500] ;  /* 0x0005002a02429981 */ /* 0x000122000c1e1900 */
[----:B------:R-:W-:Y:S02]  /*28e0*/  ISETP.GE.AND P5, PT, R166, UR37, PT ;  /* 0x00000025a6007c0c */ /* 0x000fe4000bfa6270 */
[----:B------:R-:W-:Y:S01]  /*28f0*/  IADD3 R165, R6, 0x1a0, RZ ;  /* 0x000001a006a57810 */ /* 0x000fe20007ffe0ff */
        /* <DEDUP_REMOVED lines=8> */
[C---:B------:R-:W-:Y:S02]  /*2980*/  IADD3 R125, R6.reuse, 0x280, RZ ;  /* 0x00000280067d7810 */ /* 0x040fe40007ffe0ff */
[C---:B------:R-:W-:Y:S01]  /*2990*/  IADD3 R131, R6.reuse, 0x2a0, RZ ;  /* 0x000002a006837810 */ /* 0x040fe20007ffe0ff */
[----:B------:R0:W4:Y:S01]  /*29a0*/  @!P2 LDG.E R67, [R2.64+0x580] ;  /* 0x0005802a0243a981 */ /* 0x000122000c1e1900 */
[----:B------:R-:W-:-:S02]  /*29b0*/  IADD3 R170, R6, 0x240, RZ ;  /* 0x0000024006aa7810 */ /* 0x000fc40007ffe0ff */
[C---:B------:R-:W-:Y:S01]  /*29c0*/  IADD3 R122, R6.reuse, 0x260, RZ ;  /* 0x00000260067a7810 */ /* 0x040fe20007ffe0ff */
[----:B------:R0:W4:Y:S01]  /*29d0*/  @!P3 LDG.E R116, [R2.64+0x600] ;  /* 0x0006002a0274b981 */ /* 0x000122000c1e1900 */
[----:B------:R-:W-:Y:S02]  /*29e0*/  ISETP.GE.AND P6, PT, R125, UR37, PT ;  /* 0x000000257d007c0c */ /* 0x000fe4000bfc6270 */
[C---:B------:R-:W-:Y:S01]  /*29f0*/  IADD3 R136, R6.reuse, 0x2c0, RZ ;  /* 0x000002c006887810 */ /* 0x040fe20007ffe0ff */
[----:B------:R0:W4:Y:S01]  /*2a00*/  @!P0 LDG.E R119, [R2.64+0x800] ;  /* 0x0008002a02778981 */ /* 0x000122000c1e1900 */
[----:B------:R-:W-:Y:S02]  /*2a10*/  ISETP.GE.AND P5, PT, R131, UR37, PT ;  /* 0x0000002583007c0c */ /* 0x000fe4000bfa6270 */
[----:B------:R-:W-:Y:S01]  /*2a20*/  IADD3 R139, R6, 0x300, RZ ;  /* 0x00000300068b7810 */ /* 0x000fe20007ffe0ff */
[----:B------:R0:W4:Y:S01]  /*2a30*/  @!P1 LDG.E R120, [R2.64+0x880] ;  /* 0x0008802a02789981 */ /* 0x000122000c1e1900 */
[----:B------:R-:W-:-:S02]  /*2a40*/  ISETP.GE.AND P2, PT, R170, UR37, PT ;  /* 0x00000025aa007c0c */ /* 0x000fc4000bf46270 */
[----:B------:R-:W-:Y:S01]  /*2a50*/  IADD3 R138, R6, 0x2e0, RZ ;  /* 0x000002e0068a7810 */ /* 0x000fe20007ffe0ff */
[----:B------:R0:W4:Y:S01]  /*2a60*/  @!P4 LDG.E R117, [R2.64+0x680] ;  /* 0x0006802a0275c981 */ /* 0x000122000c1e1900 */
[----:B------:R-:W-:Y:S02]  /*2a70*/  ISETP.GE.AND P3, PT, R122, UR37, PT ;  /* 0x000000257a007c0c */ /* 0x000fe4000bf66270 */
[----:B------:R-:W-:Y:S01]  /*2a80*/  ISETP.GE.AND P0, PT, R136, UR37, PT ;  /* 0x0000002588007c0c */ /* 0x000fe2000bf06270 */
[----:B------:R0:W4:Y:S01]  /*2a90*/  @!P6 LDG.E R124, [R2.64+0xa00] ;  /* 0x000a002a027ce981 */ /* 0x000122000c1e1900 */
[----:B------:R-:W-:Y:S02]  /*2aa0*/  ISETP.GE.AND P1, PT, R139, UR37, PT ;  /* 0x000000258b007c0c */ /* 0x000fe4000bf26270 */
[----:B------:R-:W-:Y:S01]  /*2ab0*/  ISETP.GE.AND P4, PT, R138, UR37, PT ;  /* 0x000000258a007c0c */ /* 0x000fe2000bf86270 */
[----:B------:R0:W4:Y:S01]  /*2ac0*/  @!P5 LDG.E R135, [R2.64+0xa80] ;  /* 0x000a802a0287d981 */ /* 0x000122000c1e1900 */
[----:B------:R-:W-:-:S02]  /*2ad0*/  IADD3 R141, R6, 0x320, RZ ;  /* 0x00000320068d7810 */ /* 0x000fc40007ffe0ff */
[C---:B------:R-:W-:Y:S01]  /*2ae0*/  IADD3 R142, R6.reuse, 0x340, RZ ;  /* 0x00000340068e7810 */ /* 0x040fe20007ffe0ff */
[----:B------:R0:W4:Y:S01]  /*2af0*/  @!P2 LDG.E R123, [R2.64+0x900] ;  /* 0x0009002a027ba981 */ /* 0x000122000c1e1900 */
[C---:B------:R-:W-:Y:S02]  /*2b00*/  IADD3 R144, R6.reuse, 0x360, RZ ;  /* 0x0000036006907810 */ /* 0x040fe40007ffe0ff */
[C---:B------:R-:W-:Y:S01]  /*2b10*/  IADD3 R147, R6.reuse, 0x380, RZ ;  /* 0x0000038006937810 */ /* 0x040fe20007ffe0ff */
[----:B------:R0:W4:Y:S01]  /*2b20*/  @!P3 LDG.E R126, [R2.64+0x980] ;  /* 0x0009802a027eb981 */ /* 0x000122000c1e1900 */
[----:B------:R-:W-:Y:S02]  /*2b30*/  ISETP.GE.AND P6, PT, R141, UR37, PT ;  /* 0x000000258d007c0c */ /* 0x000fe4000bfc6270 */
        /* <DEDUP_REMOVED lines=9> */
[----:B------:R-:W-:Y:S02]  /*2bd0*/  ISETP.GE.AND P0, PT, R148, UR37, PT ;  /* 0x0000002594007c0c */ /* 0x000fe4000bf06270 */
[----:B------:R-:W-:Y:S01]  /*2be0*/  ISETP.GE.AND P1, PT, R151, UR37, PT ;  /* 0x0000002597007c0c */ /* 0x000fe2000bf26270 */
[----:B------:R0:W4:Y:S01]  /*2bf0*/  @!P5 LDG.E R143, [R2.64+0xd00] ;  /* 0x000d002a028fd981 */ /* 0x000122000c1e1900 */
[----:B------:R-:W-:-:S02]  /*2c00*/  ISETP.GE.AND P4, PT, R152, UR37, PT ;  /* 0x0000002598007c0c */ /* 0x000fc4000bf86270 */
[----:B------:R-:W-:Y:S02]  /*2c10*/  MOV R140, RZ ;  /* 0x000000ff008c7202 */ /* 0x000fe40000000f00 */
[----:B------:R-:W-:Y:S02]  /*2c20*/  MOV R146, RZ ;  /* 0x000000ff00927202 */ /* 0x000fe40000000f00 */
[----:B------:R-:W-:Y:S01]  /*2c30*/  MOV R149, RZ ;  /* 0x000000ff00957202 */ /* 0x000fe20000000f00 */
[----:B------:R0:W4:Y:S01]  /*2c40*/  @!P3 LDG.E R145, [R2.64+0xe00] ;  /* 0x000e002a0291b981 */ /* 0x000122000c1e1900 */
[----:B-1----:R-:W-:-:S03]  /*2c50*/  MOV R153, RZ ;  /* 0x000000ff00997202 */ /* 0x002fc60000000f00 */
        /* <DEDUP_REMOVED lines=21> */
[----:B------:R-:W-:Y:S01]  /*2db0*/  MOV R9, UR7 ;  /* 0x0000000700097c02 */ /* 0x000fe20008000f00 */
[----:B------:R-:W-:-:S04]  /*2dc0*/  UIMAD UR32, UR40, UR32, URZ ;  /* 0x00000020282072a4 */ /* 0x000fc8000f8e023f */
[----:B------:R-:W-:Y:S01]  /*2dd0*/  UIMAD UR32, UR7, UR33, UR32 ;  /* 0x00000021072072a4 */ /* 0x000fe2000f8e0220 */
[----:B------:R-:W-:Y:S01]  /*2de0*/  IMAD.WIDE.U32 R8, R9, c[0x0][0x1c0], R6 ;  /* 0x0000700009087a25 */ /* 0x000fe200078e0006 */
[----:B------:R-:W-:Y:S02]  /*2df0*/  IADD3 R7, R114, 0x200, RZ ;  /* 0x0000020072077810 */ /* 0x000fe40007ffe0ff */
[----:B------:R-:W-:Y:S02]  /*2e00*/  ISETP.GE.AND P2, PT, R64, UR37, PT ;  /* 0x0000002540007c0c */ /* 0x000fe4000bf46270 */
[----:B------:R-:W-:Y:S02]  /*2e10*/  LEA.HI.SX32 R64, R7, R114, 0x1b ;  /* 0x0000007207407211 */ /* 0x000fe400078fdaff */
[----:B------:R-:W-:Y:S02]  /*2e20*/  IADD3 R5, R9, UR32, RZ ;  /* 0x0000002009057c10 */ /* 0x000fe4000fffe0ff */
[----:B------:R-:W-:-:S02]  /*2e30*/  IADD3 R7, R114, 0x220, RZ ;  /* 0x0000022072077810 */ /* 0x000fc40007ffe0ff */
[C---:B------:R-:W-:Y:S02]  /*2e40*/  IADD3 R9, R114.reuse, 0x240, RZ ;  /* 0x0000024072097810 */ /* 0x040fe40007ffe0ff */
[----:B------:R-:W-:Y:S02]  /*2e50*/  ISETP.GE.AND P3, PT, R127, UR37, PT ;  /* 0x000000257f007c0c */ /* 0x000fe4000bf66270 */
[C---:B------:R-:W-:Y:S02]  /*2e60*/  IADD3 R127, R114.reuse, 0x2e0, RZ ;  /* 0x000002e0727f7810 */ /* 0x040fe40007ffe0ff */
[C---:B------:R-:W-:Y:S02]  /*2e70*/  IADD3 R129, R114.reuse, 0x320, RZ ;  /* 0x0000032072817810 */ /* 0x040fe40007ffe0ff */
[----:B------:R-:W-:Y:S02]  /*2e80*/  LEA.HI.SX32 R127, R127, R114, 0x1b ;  /* 0x000000727f7f7211 */ /* 0x000fe400078fdaff */
[----:B------:R-:W-:-:S02]  /*2e90*/  IADD3 R155, R114, 0x360, RZ ;  /* 0x00000360729b7810 */ /* 0x000fc40007ffe0ff */
[-C--:B------:R-:W-:Y:S02]  /*2ea0*/  LEA.HI.SX32 R129, R129, R114.reuse, 0x1b ;  /* 0x0000007281817211 */ /* 0x080fe400078fdaff */
[----:B------:R-:W-:Y:S02]  /*2eb0*/  LEA.HI.SX32 R155, R155, R114, 0x1b ;  /* 0x000000729b9b7211 */ /* 0x000fe400078fdaff */
[----:B------:R-:W-:Y:S02]  /*2ec0*/  ISETP.GE.AND P1, PT, R4, UR37, PT ;  /* 0x0000002504007c0c */ /* 0x000fe4000bf26270 */
[----:B------:R-:W-:-:S04]  /*2ed0*/  LEA R4, P4, R8, UR24, 0x2 ;  /* 0x0000001808047c11 */ /* 0x000fc8000f8810ff */
[----:B------:R-:W-:Y:S02]  /*2ee0*/  LEA.HI.X R5, R8, UR25, R5, 0x2, P4 ;  /* 0x0000001908057c11 */ /* 0x000fe4000a0f1405 */
[----:B------:R-:W-:Y:S02]  /*2ef0*/  ISETP.GE.AND P0, PT, R6, UR37, PT ;  /* 0x0000002506007c0c */ /* 0x000fe4000bf06270 */
[----:B------:R-:W-:Y:S02]  /*2f00*/  ISETP.GE.AND P4, PT, R159, UR37, PT ;  /* 0x000000259f007c0c */ /* 0x000fe4000bf86270 */
[----:B------:R-:W-:Y:S01]  /*2f10*/  ISETP.GE.AND P6, PT, R162, UR37, PT ;  /* 0x00000025a2007c0c */ /* 0x000fe2000bfc6270 */
[----:B------:R-:W-:Y:S01]  /*2f20*/  CS2R R180, SRZ ;  /* 0x0000000000b47805 */ /* 0x000fe2000001ff00 */
[----:B------:R-:W-:Y:S01]  /*2f30*/  ISETP.GE.AND P5, PT, R165, UR37, PT ;  /* 0x00000025a5007c0c */ /* 0x000fe2000bfa6270 */
[----:B------:R-:W-:Y:S02]  /*2f40*/  HFMA2.MMA R174, -RZ, RZ, 0, 0 ;  /* 0x00000000ffae7435 */ /* 0x000fe400000001ff */
[----:B------:R-:W-:Y:S01]  /*2f50*/  HFMA2.MMA R173, -RZ, RZ, 0, 0 ;  /* 0x00000000ffad7435 */ /* 0x000fe200000001ff */
[----:B------:R-:W-:-:S02]  /*2f60*/  MOV R179, RZ ;  /* 0x000000ff00b37202 */ /* 0x000fc40000000f00 */
[----:B------:R-:W-:Y:S01]  /*2f70*/  MOV R191, RZ ;  /* 0x000000ff00bf7202 */ /* 0x000fe20000000f00 */
[----:B--2---:R-:W-:Y:S04]  /*2f80*/  STS [R113], R0 ;  /* 0x0000000071007388 */ /* 0x004fe80000000800 */
[----:B------:R0:W-:Y:S04]  /*2f90*/  STS [R112+0x80], R11 ;  /* 0x0000800b70007388 */ /* 0x0001e80000000800 */
[----:B---3--:R-:W-:Y:S04]  /*2fa0*/  STS [R111+0x100], R10 ;  /* 0x0001000a6f007388 */ /* 0x008fe80000000800 */
[----:B------:R1:W-:Y:S01]  /*2fb0*/  STS [R110+0x180], R13 ;  /* 0x0001800d6e007388 */ /* 0x0003e20000000800 */
[----:B0-----:R-:W-:-:S03]  /*2fc0*/  IADD3 R11, R114, 0x260, RZ ;  /* 0x00000260720b7810 */ /* 0x001fc60007ffe0ff */
[----:B----4-:R-:W-:Y:S04]  /*2fd0*/  STS [R109+0x200], R12 ;  /* 0x0002000c6d007388 */ /* 0x010fe80000000800 */
[----:B------:R-:W-:Y:S01]  /*2fe0*/  STS [R108+0x280], R15 ;  /* 0x0002800f6c007388 */ /* 0x000fe20000000800 */
[----:B-1----:R-:W-:-:S03]  /*2ff0*/  IADD3 R13, R114, 0x2a0, RZ ;  /* 0x000002a0720d7810 */ /* 0x002fc60007ffe0ff */
[----:B------:R-:W-:Y:S04]  /*3000*/  STS [R107+0x300], R14 ;  /* 0x0003000e6b007388 */ /* 0x000fe80000000800 */
[----:B------:R-:W-:Y:S04]  /*3010*/  STS [R106+0x380], R17 ;  /* 0x000380116a007388 */ /* 0x000fe80000000800 */
[----:B------:R-:W-:Y:S04]  /*3020*/  STS [R105+0x400], R16 ;  /* 0x0004001069007388 */ /* 0x000fe80000000800 */
[----:B------:R0:W-:Y:S04]  /*3030*/  STS [R104+0x480], R65 ;  /* 0x0004804168007388 */ /* 0x0001e80000000800 */
[----:B------:R-:W-:Y:S04]  /*3040*/  STS [R103+0x500], R66 ;  /* 0x0005004267007388 */ /* 0x000fe80000000800 */
[----:B------:R1:W-:Y:S01]  /*3050*/  STS [R102+0x580], R67 ;  /* 0x0005804366007388 */ /* 0x0003e20000000800 */
[----:B0-----:R-:W-:-:S03]  /*3060*/  IADD3 R65, R114, 0x280, RZ ;  /* 0x0000028072417810 */ /* 0x001fc60007ffe0ff */
[----:B------:R0:W-:Y:S01]  /*3070*/  STS [R101+0x600], R116 ;  /* 0x0006007465007388 */ /* 0x0001e20000000800 */
[-C--:B------:R-:W-:Y:S02]  /*3080*/  LEA.HI.SX32 R65, R65, R114.reuse, 0x1b ;  /* 0x0000007241417211 */ /* 0x080fe400078fdaff */
[-C--:B-1----:R-:W-:Y:S01]  /*3090*/  LEA.HI.SX32 R67, R7, R114.reuse, 0x1b ;  /* 0x0000007207437211 */ /* 0x082fe200078fdaff */
[----:B------:R1:W-:Y:S01]  /*30a0*/  STS [R100+0x680], R117 ;  /* 0x0006807564007388 */ /* 0x0003e20000000800 */
[C---:B------:R-:W-:Y:S02]  /*30b0*/  IADD3 R7, R114.reuse, 0x2c0, RZ ;  /* 0x000002c072077810 */ /* 0x040fe40007ffe0ff */
[-C--:B0-----:R-:W-:Y:S01]  /*30c0*/  LEA.HI.SX32 R116, R9, R114.reuse, 0x1b ;  /* 0x0000007209747211 */ /* 0x081fe200078fdaff */
[----:B------:R-:W-:Y:S01]  /*30d0*/  STS [R99+0x700], R118 ;  /* 0x0007007663007388 */ /* 0x000fe20000000800 */
[----:B------:R-:W-:Y:S02]  /*30e0*/  IADD3 R9, R114, 0x300, RZ ;  /* 0x0000030072097810 */ /* 0x000fe40007ffe0ff */
[-C--:B------:R-:W-:Y:S01]  /*30f0*/  LEA.HI.SX32 R66, R13, R114.reuse, 0x1b ;  /* 0x000000720d427211 */ /* 0x080fe200078fdaff */
[----:B------:R-:W-:Y:S01]  /*3100*/  STS [R98+0x780], R121 ;  /* 0x0007807962007388 */ /* 0x000fe20000000800 */
[----:B-1----:R-:W-:-:S03]  /*3110*/  LEA.HI.SX32 R117, R11, R114, 0x1b ;  /* 0x000000720b757211 */ /* 0x002fc600078fdaff */
[----:B------:R-:W-:Y:S01]  /*3120*/  STS [R64.X4+0x800], R119 ;  /* 0x0008007740007388 */ /* 0x000fe20000004800 */
[C---:B------:R-:W-:Y:S02]  /*3130*/  IADD3 R11, R114.reuse, 0x340, RZ ;  /* 0x00000340720b7810 */ /* 0x040fe40007ffe0ff */
[-C--:B------:R-:W-:Y:S01]  /*3140*/  LEA.HI.SX32 R132, R7, R114.reuse, 0x1b ;  /* 0x0000007207847211 */ /* 0x080fe200078fdaff */
[----:B------:R-:W-:Y:S01]  /*3150*/  STS [R67.X4+0x880], R120 ;  /* 0x0008807843007388 */ /* 0x000fe20000004800 */
[-C--:B------:R-:W-:Y:S02]  /*3160*/  LEA.HI.SX32 R128, R9, R114.reuse, 0x1b ;  /* 0x0000007209807211 */ /* 0x080fe400078fdaff */
[C---:B------:R-:W-:Y:S01]  /*3170*/  IADD3 R7, R114.reuse, 0x380, RZ ;  /* 0x0000038072077810 */ /* 0x040fe20007ffe0ff */
[----:B------:R-:W-:Y:S01]  /*3180*/  STS [R116.X4+0x900], R123 ;  /* 0x0009007b74007388 */ /* 0x000fe20000004800 */
[----:B------:R-:W-:Y:S02]  /*3190*/  LEA.HI.SX32 R130, R11, R114, 0x1b ;  /* 0x000000720b827211 */ /* 0x000fe400078fdaff */
[C---:B------:R-:W-:Y:S01]  /*31a0*/  IADD3 R9, R114.reuse, 0x3a0, RZ ;  /* 0x000003a072097810 */ /* 0x040fe20007ffe0ff */
[----:B------:R-:W-:Y:S01]  /*31b0*/  STS [R117.X4+0x980], R126 ;  /* 0x0009807e75007388 */ /* 0x000fe20000004800 */
[----:B------:R-:W-:-:S03]  /*31c0*/  IADD3 R11, R114, 0x3c0, RZ ;  /* 0x000003c0720b7810 */ /* 0x000fc60007ffe0ff */
[----:B------:R-:W-:Y:S01]  /*31d0*/  STS [R65.X4+0xa00], R124 ;  /* 0x000a007c41007388 */ /* 0x000fe20000004800 */
[----:B------:R-:W-:-:S03]  /*31e0*/  IADD3 R13, R114, 0x3e0, RZ ;  /* 0x000003e0720d7810 */ /* 0x000fc60007ffe0ff */
[----:B------:R-:W-:Y:S01]  /*31f0*/  STS [R66.X4+0xa80], R135 ;  /* 0x000a808742007388 */ /* 0x000fe20000004800 */
[----:B------:R-:W-:-:S03]  /*3200*/  LEA.HI.SX32 R156, R7, R114, 0x1b ;  /* 0x00000072079c7211 */ /* 0x000fc600078fdaff */
[----:B------:R-:W-:Y:S04]  /*3210*/  STS [R132.X4+0xb00], R133 ;  /* 0x000b008584007388 */ /* 0x000fe80000004800 */
[----:B------:R0:W-:Y:S01]  /*3220*/  STS [R127.X4+0xb80], R134 ;  /* 0x000b80867f007388 */ /* 0x0001e20000004800 */
[----:B------:R-:W-:-:S03]  /*3230*/  CS2R R106, SRZ ;  /* 0x00000000006a7805 */ /* 0x000fc6000001ff00 */
[----:B------:R1:W-:Y:S04]  /*3240*/  STS [R128.X4+0xc00], R137 ;  /* 0x000c008980007388 */ /* 0x0003e80000004800 */
[----:B------:R2:W-:Y:S01]  /*3250*/  STS [R129.X4+0xc80], R140 ;  /* 0x000c808c81007388 */ /* 0x0005e20000004800 */
[----:B0-----:R-:W-:-:S03]  /*3260*/  LEA.HI.SX32 R134, R9, R114, 0x1b ;  /* 0x0000007209867211 */ /* 0x001fc600078fdaff */
[----:B------:R-:W-:Y:S01]  /*3270*/  STS [R130.X4+0xd00], R143 ;  /* 0x000d008f82007388 */ /* 0x000fe20000004800 */
[----:B-1----:R-:W-:-:S03]  /*3280*/  LEA.HI.SX32 R137, R11, R114, 0x1b ;  /* 0x000000720b897211 */ /* 0x002fc600078fdaff */
[----:B------:R-:W-:Y:S01]  /*3290*/  STS [R155.X4+0xd80], R146 ;  /* 0x000d80929b007388 */ /* 0x000fe20000004800 */
[----:B--2---:R-:W-:-:S03]  /*32a0*/  LEA.HI.SX32 R140, R13, R114, 0x1b ;  /* 0x000000720d8c7211 */ /* 0x004fc600078fdaff */
[----:B------:R-:W-:Y:S04]  /*32b0*/  STS [R156.X4+0xe00], R145 ;  /* 0x000e00919c007388 */ /* 0x000fe80000004800 */
[----:B------:R-:W-:Y:S04]  /*32c0*/  STS [R134.X4+0xe80], R149 ;  /* 0x000e809586007388 */ /* 0x000fe80000004800 */
[----:B------:R-:W-:Y:S04]  /*32d0*/  STS [R137.X4+0xf00], R150 ;  /* 0x000f009689007388 */ /* 0x000fe80000004800 */
[----:B------:R0:W-:Y:S01]  /*32e0*/  STS [R140.X4+0xf80], R153 ;  /* 0x000f80998c007388 */ /* 0x0001e20000004800 */
[----:B------:R-:W-:-:S06]  /*32f0*/  NOP ;  /* 0x0000000000007918 */ /* 0x000fcc0000000000 */
[----:B------:R1:W2:Y:S01]  /*3300*/  @!P2 LDG.E R106, [R4.64+0x100] ;  /* 0x0001002a046aa981 */ /* 0x0002a2000c1e1900 */
[----:B------:R-:W-:Y:S01]  /*3310*/  ISETP.GE.AND P2, PT, R157, UR37, PT ;  /* 0x000000259d007c0c */ /* 0x000fe2000bf46270 */
[----:B------:R-:W-:Y:S01]  /*3320*/  CS2R R108, SRZ ;  /* 0x00000000006c7805 */ /* 0x000fe2000001ff00 */
[----:B------:R-:W-:Y:S01]  /*3330*/  CS2R R104, SRZ ;  /* 0x0000000000687805 */ /* 0x000fe2000001ff00 */
[----:B------:R1:W3:Y:S01]  /*3340*/  @!P3 LDG.E R107, [R4.64+0x180] ;  /* 0x0001802a046bb981 */ /* 0x0002e2000c1e1900 */
[----:B------:R-:W-:-:S03]  /*3350*/  ISETP.GE.AND P3, PT, R158, UR37, PT ;  /* 0x000000259e007c0c */ /* 0x000fc6000bf66270 */
[----:B------:R1:W4:Y:S01]  /*3360*/  @!P1 LDG.E R109, [R4.64+0x80] ;  /* 0x0000802a046d9981 */ /* 0x000322000c1e1900 */
[----:B------:R-:W-:-:S03]  /*3370*/  ISETP.GE.AND P1, PT, R154, UR37, PT ;  /* 0x000000259a007c0c */ /* 0x000fc6000bf26270 */
[----:B------:R1:W2:Y:S01]  /*3380*/  @!P0 LDG.E R108, [R4.64] ;  /* 0x0000002a046c8981 */ /* 0x0002a2000c1e1900 */
[----:B------:R-:W-:-:S03]  /*3390*/  ISETP.GE.AND P0, PT, R160, UR37, PT ;  /* 0x00000025a0007c0c */ /* 0x000fc6000bf06270 */
[----:B------:R1:W2:Y:S01]  /*33a0*/  @!P2 LDG.E R105, [R4.64+0x280] ;  /* 0x0002802a0469a981 */ /* 0x0002a2000c1e1900 */
[----:B------:R-:W-:Y:S01]  /*33b0*/  ISETP.GE.AND P2, PT, R164, UR37, PT ;  /* 0x00000025a4007c0c */ /* 0x000fe2000bf46270 */
[----:B------:R-:W-:Y:S01]  /*33c0*/  CS2R R102, SRZ ;  /* 0x0000000000667805 */ /* 0x000fe2000001ff00 */
[----:B------:R-:W-:Y:S01]  /*33d0*/  CS2R R100, SRZ ;  /* 0x0000000000647805 */ /* 0x000fe2000001ff00 */
[----:B------:R-:W-:Y:S01]  /*33e0*/  CS2R R98, SRZ ;  /* 0x0000000000627805 */ /* 0x000fe2000001ff00 */
[----:B------:R1:W2:Y:S04]  /*33f0*/  @!P5 LDG.E R179, [R4.64+0x680] ;  /* 0x0006802a04b3d981 */ /* 0x0002a8000c1e1900 */
        /* <DEDUP_REMOVED lines=18> */
[----:B------:R-:W-:Y:S02]  /*3520*/  HFMA2.MMA R186, -RZ, RZ, 0, 0 ;  /* 0x00000000ffba7435 */ /* 0x000fe400000001ff */
[----:B------:R1:W2:Y:S01]  /*3530*/  @!P6 LDG.E R173, [R4.64+0x800] ;  /* 0x0008002a04ade981 */ /* 0x0002a2000c1e1900 */
[----:B------:R-:W-:Y:S02]  /*3540*/  ISETP.GE.AND P6, PT, R136, UR37, PT ;  /* 0x0000002588007c0c */ /* 0x000fe4000bfc6270 */
[----:B------:R-:W-:Y:S01]  /*3550*/  ISETP.GE.AND P5, PT, R131, UR37, PT ;  /* 0x0000002583007c0c */ /* 0x000fe2000bfa6270 */
[----:B------:R1:W2:Y:S01]  /*3560*/  @!P2 LDG.E R191, [R4.64+0x900] ;  /* 0x0009002a04bfa981 */ /* 0x0002a2000c1e1900 */
[----:B------:R-:W-:Y:S01]  /*3570*/  ISETP.GE.AND P2, PT, R139, UR37, PT ;  /* 0x000000258b007c0c */ /* 0x000fe2000bf46270 */
[----:B------:R-:W-:-:S02]  /*3580*/  CS2R R198, SRZ ;  /* 0x0000000000c67805 */ /* 0x000fc4000001ff00 */
[----:B------:R1:W2:Y:S01]  /*3590*/  @!P0 LDG.E R181, [R4.64+0x780] ;  /* 0x0007802a04b58981 */ /* 0x0002a2000c1e1900 */
[----:B------:R-:W-:Y:S01]  /*35a0*/  ISETP.GE.AND P0, PT, R138, UR37, PT ;  /* 0x000000258a007c0c */ /* 0x000fe2000bf06270 */
[----:B------:R-:W-:Y:S01]  /*35b0*/  HFMA2.MMA R197, -RZ, RZ, 0, 0 ;  /* 0x00000000ffc57435 */ /* 0x000fe200000001ff */
[----:B------:R-:W-:Y:S01]  /*35c0*/  MOV R192, RZ ;  /* 0x000000ff00c07202 */ /* 0x000fe20000000f00 */
[----:B------:R-:W-:Y:S01]  /*35d0*/  CS2R R200, SRZ ;  /* 0x0000000000c87805 */ /* 0x000fe2000001ff00 */
        /* <DEDUP_REMOVED lines=12> */
[----:B------:R-:W-:Y:S02]  /*36a0*/  CS2R R206, SRZ ;  /* 0x0000000000ce7805 */ /* 0x000fe4000001ff00 */
[----:B------:R1:W2:Y:S01]  /*36b0*/  @!P0 LDG.E R200, [R4.64+0xb80] ;  /* 0x000b802a04c88981 */ /* 0x0002a2000c1e1900 */
[----:B------:R-:W-:Y:S01]  /*36c0*/  ISETP.GE.AND P0, PT, R152, UR37, PT ;  /* 0x0000002598007c0c */ /* 0x000fe2000bf06270 */
[----:B------:R-:W-:Y:S01]  /*36d0*/  CS2R R204, SRZ ;  /* 0x0000000000cc7805 */ /* 0x000fe2000001ff00 */
[----:B------:R-:W-:Y:S01]  /*36e0*/  MOV R209, RZ ;  /* 0x000000ff00d17202 */ /* 0x000fe20000000f00 */
        /* <DEDUP_REMOVED lines=8> */
[----:B------:R-:W0:Y:S01]  /*3770*/  R2UR UR35, R3 ;  /* 0x00000000032373c2 */ /* 0x000e2200000e0000 */
[----:B------:R-:W-:-:S02]  /*3780*/  FADD.FTZ R17, R177, UR5 ;  /* 0x00000005b1117e21 */ /* 0x000fc40008010000 */
[----:B------:R-:W-:Y:S02]  /*3790*/  FADD.FTZ R16, R176, UR5 ;  /* 0x00000005b0107e21 */ /* 0x000fe40008010000 */
[----:B------:R-:W-:Y:S02]  /*37a0*/  FADD.FTZ R15, R175, UR5 ;  /* 0x00000005af0f7e21 */ /* 0x000fe40008010000 */
[----:B------:R-:W-:Y:S02]  /*37b0*/  FADD.FTZ R14, R172, UR5 ;  /* 0x00000005ac0e7e21 */ /* 0x000fe40008010000 */
[----:B0-----:R-:W-:-:S04]  /*37c0*/  FMUL.FTZ R0, R17, UR35 ;  /* 0x0000002311007c20 */ /* 0x001fc80008410000 */
[----:B------:R-:W-:Y:S02]  /*37d0*/  FMUL.RZ R6, R0, 0.15915493667125701904 ;  /* 0x3e22f98300067820 */ /* 0x000fe4000040c000 */
[----:B------:R-:W-:-:S04]  /*37e0*/  FMUL.FTZ R0, R16, UR35 ;  /* 0x0000002310007c20 */ /* 0x000fc80008410000 */
[----:B------:R-:W-:Y:S02]  /*37f0*/  FMUL.RZ R7, R0, 0.15915493667125701904 ;  /* 0x3e22f98300077820 */ /* 0x000fe4000040c000 */
[----:B------:R-:W-:Y:S02]  /*3800*/  FMUL.FTZ R0, R15, UR35 ;  /* 0x000000230f007c20 */ /* 0x000fe40008410000 */
[----:B------:R-:W-:Y:S02]  /*3810*/  FADD.FTZ R13, R171, UR5 ;  /* 0x00000005ab0d7e21 */ /* 0x000fe40008010000 */
[----:B------:R-:W-:Y:S02]  /*3820*/  FMUL.RZ R3, R0, 0.15915493667125701904 ;  /* 0x3e22f98300037820 */ /* 0x000fe4000040c000 */
[----:B------:R-:W-:Y:S01]  /*3830*/  FMUL.FTZ R0, R14, UR35 ;  /* 0x000000230e007c20 */ /* 0x000fe20008410000 */
[----:B------:R-:W-:Y:S01]  /*3840*/  LOP3.LUT R252, R115, 0x1f, RZ, 0xc0, !PT ;  /* 0x0000001f73fc7812 */ /* 0x000fe200078ec0ff */
[----:B------:R-:W-:-:S02]  /*3850*/  FADD.FTZ R12, R80, UR5 ;  /* 0x00000005500c7e21 */ /* 0x000fc40008010000 */
[----:B-1----:R-:W-:Y:S02]  /*3860*/  FMUL.RZ R4, R0, 0.15915493667125701904 ;  /* 0x3e22f98300047820 */ /* 0x002fe4000040c000 */
[----:B------:R-:W-:Y:S01]  /*3870*/  FMUL.FTZ R0, R13, UR35 ;  /* 0x000000230d007c20 */ /* 0x000fe20008410000 */
[----:B------:R-:W-:Y:S01]  /*3880*/  MUFU.SIN R208, R6 ;  /* 0x0000000600d07308 */ /* 0x000fe20000000400 */
[----:B------:R-:W-:Y:S02]  /*3890*/  ISETP.NE.AND P0, PT, R252, RZ, PT ;  /* 0x000000fffc00720c */ /* 0x000fe40003f05270 */
[----:B------:R-:W-:Y:S02]  /*38a0*/  FMUL.RZ R5, R0, 0.15915493667125701904 ;  /* 0x3e22f98300057820 */ /* 0x000fe4000040c000 */
[----:B------:R-:W-:-:S03]  /*38b0*/  FMUL.FTZ R0, R12, UR35 ;  /* 0x000000230c007c20 */ /* 0x000fc60008410000 */
[----:B------:R0:W-:Y:S01]  /*38c0*/  MUFU.COS R211, R6 ;  /* 0x0000000600d37308 */ /* 0x0001e20000000000 */
[----:B------:R-:W-:Y:S01]  /*38d0*/  FADD.FTZ R123, R79, UR5 ;  /* 0x000000054f7b7e21 */ /* 0x000fe20008010000 */
[----:B0-----:R-:W-:-:S06]  /*38e0*/  MOV R6, UR26 ;  /* 0x0000001a00067c02 */ /* 0x001fcc0008000f00 */
[----:B------:R-:W-:Y:S01]  /*38f0*/  MUFU.SIN R135, R3 ;  /* 0x0000000300877308 */ /* 0x000fe20000000400 */
[----:B------:R-:W-:Y:S01]  /*3900*/  ISETP.LT.OR P1, PT, R6, 0x2, P0 ;  /* 0x000000020600780c */ /* 0x000fe20000721670 */
[----:B------:R-:W-:-:S06]  /*3910*/  FADD.FTZ R118, R78, UR5 ;  /* 0x000000054e767e21 */ /* 0x000fcc0008010000 */
[----:B------:R0:W-:Y:S01]  /*3920*/  MUFU.COS R136, R3 ;  /* 0x0000000300887308 */ /* 0x0001e20000000000 */
[----:B------:R-:W-:Y:S01]  /*3930*/  FADD.FTZ R154, R77, UR5 ;  /* 0x000000054d9a7e21 */ /* 0x000fe20008010000 */
[----:B------:R-:W-:Y:S01]  /*3940*/  MOV R210, UR26 ;  /* 0x0000001a00d27c02 */ /* 0x000fe20008000f00 */
[----:B0-----:R-:W-:Y:S02]  /*3950*/  FMUL.RZ R3, R0, 0.15915493667125701904 ;  /* 0x3e22f98300037820 */ /* 0x001fe4000040c000 */
[----:B------:R-:W-:-:S03]  /*3960*/  FMUL.FTZ R0, R123, UR35 ;  /* 0x000000237b007c20 */ /* 0x000fc60008410000 */
[----:B------:R-:W-:Y:S01]  /*3970*/  MUFU.SIN R119, R4 ;  /* 0x0000000400777308 */ /* 0x000fe20000000400 */
[----:B------:R-:W-:-:S07]  /*3980*/  @!P1 IADD3 R210, R210, -0x2, RZ ;  /* 0xfffffffed2d29810 */ /* 0x000fce0007ffe0ff */
[----:B------:R0:W-:Y:S01]  /*3990*/  MUFU.COS R120, R4 ;  /* 0x0000000400787308 */ /* 0x0001e20000000000 */
[----:B------:R-:W-:Y:S02]  /*39a0*/  FADD.FTZ R153, R76, UR5 ;  /* 0x000000054c997e21 */ /* 0x000fe40008010000 */
[----:B0-----:R-:W-:Y:S02]  /*39b0*/  FMUL.RZ R4, R0, 0.15915493667125701904 ;  /* 0x3e22f98300047820 */ /* 0x001fe4000040c000 */
[----:B------:R-:W-:-:S03]  /*39c0*/  FMUL.FTZ R0, R118, UR35 ;  /* 0x0000002376007c20 */ /* 0x000fc60008410000 */
[----:B------:R-:W-:Y:S01]  /*39d0*/  MUFU.SIN R138, R5 ;  /* 0x00000005008a7308 */ /* 0x000fe20000000400 */
[----:B------:R-:W-:-:S07]  /*39e0*/  IADD3 R11, R114, 0x20, RZ ;  /* 0x00000020720b7810 */ /* 0x000fce0007ffe0ff */
[----:B------:R0:W-:Y:S01]  /*39f0*/  MUFU.COS R139, R5 ;  /* 0x00000005008b7308 */ /* 0x0001e20000000000 */
[----:B------:R-:W-:-:S07]  /*3a00*/  IADD3 R9, R114, 0x40, RZ ;  /* 0x0000004072097810 */ /* 0x000fce0007ffe0ff */
[----:B------:R-:W-:Y:S01]  /*3a10*/  MUFU.SIN R131, R7 ;  /* 0x0000000700837308 */ /* 0x000fe20000000400 */
[----:B0-----:R-:W-:Y:S02]  /*3a20*/  FMUL.RZ R5, R0, 0.15915493667125701904 ;  /* 0x3e22f98300057820 */ /* 0x001fe4000040c000 */
[----:B------:R-:W-:-:S05]  /*3a30*/  FMUL.FTZ R0, R154, UR35 ;  /* 0x000000239a007c20 */ /* 0x000fca0008410000 */
[----:B------:R0:W-:Y:S01]  /*3a40*/  MUFU.COS R133, R7 ;  /* 0x0000000700857308 */ /* 0x0001e20000000000 */
[----:B------:R-:W-:Y:S01]  /*3a50*/  FADD.FTZ R152, R75, UR5 ;  /* 0x000000054b987e21 */ /* 0x000fe20008010000 */
[----:B------:R-:W-:Y:S02]  /*3a60*/  SHF.L.U32 R125, R114, 0x5, RZ ;  /* 0x00000005727d7819 */ /* 0x000fe400000006ff */
[----:B0-----:R-:W-:-:S04]  /*3a70*/  MOV R7, c[0x0][0x16c] ;  /* 0x00005b0000077a02 */ /* 0x001fc80000000f00 */
[----:B------:R-:W-:Y:S01]  /*3a80*/  MUFU.SIN R143, R3 ;  /* 0x00000003008f7308 */ /* 0x000fe20000000400 */
[----:B------:R-:W-:Y:S01]  /*3a90*/  LEA.HI.SX32 R113, R114, R114, 0x1b ;  /* 0x0000007272717211 */ /* 0x000fe200078fdaff */
[----:B------:R-:W-:Y:S01]  /*3aa0*/  @!P1 IMAD R210, R210, R7, UR7 ;  /* 0x00000007d2d29e24 */ /* 0x000fe2000f8e0207 */
[----:B------:R-:W-:-:S05]  /*3ab0*/  IADD3 R7, R114, 0x60, RZ ;  /* 0x0000006072077810 */ /* 0x000fca0007ffe0ff */
[----:B------:R0:W-:Y:S01]  /*3ac0*/  MUFU.COS R144, R3 ;  /* 0x0000000300907308 */ /* 0x0001e20000000000 */
[-C--:B------:R-:W-:Y:S01]  /*3ad0*/  LEA.HI.SX32 R11, R11, R114.reuse, 0x1b ;  /* 0x000000720b0b7211 */ /* 0x080fe200078fdaff */
[----:B------:R1:W1:Y:S01]  /*3ae0*/  R2UR UR34, R2 ;  /* 0x00000000022273c2 */ /* 0x00026200000e0000 */
[-C--:B------:R-:W-:Y:S01]  /*3af0*/  LEA.HI.SX32 R7, R7, R114.reuse, 0x1b ;  /* 0x0000007207077211 */ /* 0x080fe200078fdaff */
[----:B0-----:R-:W-:Y:S02]  /*3b00*/  FMUL.RZ R3, R0, 0.15915493667125701904 ;  /* 0x3e22f98300037820 */ /* 0x001fe4000040c000 */
[----:B------:R-:W-:Y:S01]  /*3b10*/  FMUL.FTZ R0, R153, UR35 ;  /* 0x0000002399007c20 */ /* 0x000fe20008410000 */
[----:B------:R-:W-:-:S03]  /*3b20*/  LEA.HI.SX32 R9, R9, R114, 0x1b ;  /* 0x0000007209097211 */ /* 0x000fc600078fdaff */
[----:B------:R-:W-:Y:S01]  /*3b30*/  FMUL.RZ R121, R0, 0.15915493667125701904 ;  /* 0x3e22f98300797820 */ /* 0x000fe2000040c000 */
[----:B------:R-:W-:Y:S01]  /*3b40*/  LEA.HI.SX32 R125, R125, R125, 0x1b ;  /* 0x0000007d7d7d7211 */ /* 0x000fe200078fdaff */
[----:B------:R-:W-:Y:S01]  /*3b50*/  FMUL.FTZ R0, R152, UR35 ;  /* 0x0000002398007c20 */ /* 0x000fe20008410000 */
[----:B------:R-:W-:Y:S02]  /*3b60*/  SHF.L.U32 R113, R113, 0x2, RZ ;  /* 0x0000000271717819 */ /* 0x000fe400000006ff */
[----:B------:R-:W-:Y:S02]  /*3b70*/  IADD3 R175, R114, 0xe0, RZ ;  /* 0x000000e072af7810 */ /* 0x000fe40007ffe0ff */
[----:B------:R-:W-:Y:S01]  /*3b80*/  SHF.L.U32 R112, R11, 0x2, RZ ;  /* 0x000000020b707819 */ /* 0x000fe200000006ff */
[----:B------:R-:W-:Y:S01]  /*3b90*/  MUFU.SIN R165, R4 ;  /* 0x0000000400a57308 */ /* 0x000fe20000000400 */
[----:B------:R-:W-:Y:S01]  /*3ba0*/  SHF.L.U32 R111, R9, 0x2, RZ ;  /* 0x00000002096f7819 */ /* 0x000fe200000006ff */
[----:B------:R-:W-:Y:S01]  /*3bb0*/  FMUL.RZ R167, R0, 0.15915493667125701904 ;  /* 0x3e22f98300a77820 */ /* 0x000fe2000040c000 */
[----:B------:R-:W-:Y:S01]  /*3bc0*/  SHF.L.U32 R110, R7, 0x2, RZ ;  /* 0x00000002076e7819 */ /* 0x000fe200000006ff */
[----:B------:R-:W0:Y:S01]  /*3bd0*/  LDS R11, [R125.X4] ;  /* 0x000000007d0b7984 */ /* 0x000e220000004800 */
[----:B------:R-:W-:Y:S01]  /*3be0*/  FADD.FTZ R145, R74, UR5 ;  /* 0x000000054a917e21 */ /* 0x000fe20008010000 */
[----:B------:R-:W-:-:S02]  /*3bf0*/  LEA.HI.SX32 R168, R175, R114, 0x1b ;  /* 0x00000072afa87211 */ /* 0x000fc400078fdaff */
[----:B------:R1:W-:Y:S01]  /*3c00*/  MUFU.COS R166, R4 ;  /* 0x0000000400a67308 */ /* 0x0003e20000000000 */
[----:B------:R-:W0:Y:S01]  /*3c10*/  LDS R10, [R125.X4+0x4] ;  /* 0x000004007d0a7984 */ /* 0x000e220000004800 */
[C---:B------:R-:W-:Y:S02]  /*3c20*/  IADD3 R187, R114.reuse, 0xc0, RZ ;  /* 0x000000c072bb7810 */ /* 0x040fe40007ffe0ff */
[C---:B------:R-:W-:Y:S01]  /*3c30*/  IADD3 R193, R114.reuse, 0x80, RZ ;  /* 0x0000008072c17810 */ /* 0x040fe20007ffe0ff */
[----:B------:R-:W-:Y:S03]  /*3c40*/  LDS R9, [R125.X4+0x8] ;  /* 0x000008007d097984 */ /* 0x000fe60000004800 */
[----:B------:R-:W-:Y:S01]  /*3c50*/  MUFU.SIN R163, R5 ;  /* 0x0000000500a37308 */ /* 0x000fe20000000400 */
[----:B------:R-:W0:Y:S01]  /*3c60*/  LDS R8, [R125.X4+0xc] ;  /* 0x00000c007d087984 */ /* 0x000e220000004800 */
[----:B------:R-:W-:-:S03]  /*3c70*/  IADD3 R189, R114, 0xa0, RZ ;  /* 0x000000a072bd7810 */ /* 0x000fc60007ffe0ff */
[----:B------:R-:W0:Y:S03]  /*3c80*/  LDS R7, [R125.X4+0x10] ;  /* 0x000010007d077984 */ /* 0x000e260000004800 */
[----:B------:R3:W-:Y:S01]  /*3c90*/  MUFU.COS R164, R5 ;  /* 0x0000000500a47308 */ /* 0x0007e20000000000 */
[----:B------:R-:W0:Y:S04]  /*3ca0*/  LDS R6, [R125.X4+0x14] ;  /* 0x000014007d067984 */ /* 0x000e280000004800 */
[----:B-1----:R-:W1:Y:S03]  /*3cb0*/  LDS R4, [R125.X4+0x1c] ;  /* 0x00001c007d047984 */ /* 0x002e660000004800 */
[----:B------:R-:W-:Y:S01]  /*3cc0*/  MUFU.SIN R161, R3 ;  /* 0x0000000300a17308 */ /* 0x000fe20000000400 */
[----:B---3--:R-:W3:Y:S04]  /*3cd0*/  LDS R5, [R125.X4+0x18] ;  /* 0x000018007d057984 */ /* 0x008ee80000004800 */
[----:B------:R-:W0:Y:S03]  /*3ce0*/  LDS R2, [R125.X4+0x24] ;  /* 0x000024007d027984 */ /* 0x000e260000004800 */
[----:B------:R4:W-:Y:S01]  /*3cf0*/  MUFU.COS R162, R3 ;  /* 0x0000000300a27308 */ /* 0x0009e20000000000 */
[----:B------:R-:W-:Y:S04]  /*3d00*/  LDS R0, [R125.X4+0x28] ;  /* 0x000028007d007984 */ /* 0x000fe80000004800 */
[----:B------:R-:W-:Y:S03]  /*3d10*/  LDS R124, [R125.X4+0x2c] ;  /* 0x00002c007d7c7984 */ /* 0x000fe60000004800 */
[----:B------:R-:W-:Y:S01]  /*3d20*/  MUFU.SIN R159, R121 ;  /* 0x00000079009f7308 */ /* 0x000fe20000000400 */
[----:B----4-:R-:W4:Y:S04]  /*3d30*/  LDS R3, [R125.X4+0x20] ;  /* 0x000020007d037984 */ /* 0x010f280000004800 */
[----:B------:R-:W0:Y:S03]  /*3d40*/  LDS R122, [R125.X4+0x30] ;  /* 0x000030007d7a7984 */ /* 0x000e260000004800 */
[----:B------:R1:W-:Y:S01]  /*3d50*/  MUFU.COS R160, R121 ;  /* 0x0000007900a07308 */ /* 0x0003e20000000000 */
[----:B------:R-:W-:Y:S04]  /*3d60*/  LDS R142, [R125.X4+0x38] ;  /* 0x000038007d8e7984 */ /* 0x000fe80000004800 */
[----:B------:R-:W-:Y:S04]  /*3d70*/  LDS R141, [R125.X4+0x3c] ;  /* 0x00003c007d8d7984 */ /* 0x000fe80000004800 */
[----:B-1----:R-:W1:Y:S04]  /*3d80*/  LDS R121, [R125.X4+0x34] ;  /* 0x000034007d797984 */ /* 0x002e680000004800 */
        /* <DEDUP_REMOVED lines=15> */
[----:B------:R-:W0:Y:S01]  /*3e80*/  LDS R177, [R125.X4+0x7c] ;  /* 0x00007c007db17984 */ /* 0x000e220000004800 */
[----:B------:R-:W-:-:S03]  /*3e90*/  FMUL.FTZ R126, R145, UR35 ;  /* 0x00000023917e7c20 */ /* 0x000fc60008410000 */
[----:B--2---:R-:W-:Y:S01]  /*3ea0*/  STS [R113+0x1080], R108 ;  /* 0x0010806c71007388 */ /* 0x004fe20000000800 */
[----:B------:R-:W-:-:S03]  /*3eb0*/  LEA.HI.SX32 R193, R193, R114, 0x1b ;  /* 0x00000072c1c17211 */ /* 0x000fc600078fdaff */
[----:B------:R-:W-:Y:S01]  /*3ec0*/  STS [R112+0x1100], R109 ;  /* 0x0011006d70007388 */ /* 0x000fe20000000800 */
[----:B------:R-:W-:-:S03]  /*3ed0*/  LEA.HI.SX32 R187, R187, R114, 0x1b ;  /* 0x00000072bbbb7211 */ /* 0x000fc600078fdaff */
[----:B------:R2:W-:Y:S01]  /*3ee0*/  STS [R111+0x1180], R106 ;  /* 0x0011806a6f007388 */ /* 0x0005e20000000800 */
[----:B------:R-:W-:Y:S01]  /*3ef0*/  LEA.HI.SX32 R189, R189, R114, 0x1b ;  /* 0x00000072bdbd7211 */ /* 0x000fe200078fdaff */
[----:B------:R-:W-:Y:S01]  /*3f00*/  FMUL.RZ R175, R126, 0.15915493667125701904 ;  /* 0x3e22f9837eaf7820 */ /* 0x000fe2000040c000 */
[----:B------:R-:W-:Y:S01]  /*3f10*/  IADD3 R215, R114, 0x100, RZ ;  /* 0x0000010072d77810 */ /* 0x000fe20007ffe0ff */
[----:B------:R1:W-:Y:S01]  /*3f20*/  STS [R110+0x1200], R107 ;  /* 0x0012006b6e007388 */ /* 0x0003e20000000800 */
[----:B------:R-:W-:Y:S01]  /*3f30*/  MUFU.SIN R157, R167 ;  /* 0x000000a7009d7308 */ /* 0x000fe20000000400 */
[----:B--2---:R-:W-:Y:S01]  /*3f40*/  SHF.L.U32 R106, R168, 0x2, RZ ;  /* 0x00000002a86a7819 */ /* 0x004fe200000006ff */
[----:B------:R-:W-:Y:S01]  /*3f50*/  FADD.FTZ R168, R73, UR5 ;  /* 0x0000000549a87e21 */ /* 0x000fe20008010000 */
[----:B------:R-:W-:-:S05]  /*3f60*/  SHF.L.U32 R109, R193, 0x2, RZ ;  /* 0x00000002c16d7819 */ /* 0x000fca00000006ff */
[----:B------:R2:W-:Y:S01]  /*3f70*/  MUFU.COS R158, R167 ;  /* 0x000000a7009e7308 */ /* 0x0005e20000000000 */
[----:B-1----:R-:W-:Y:S01]  /*3f80*/  SHF.L.U32 R107, R187, 0x2, RZ ;  /* 0x00000002bb6b7819 */ /* 0x002fe200000006ff */
[----:B------:R-:W-:Y:S01]  /*3f90*/  FMUL.FTZ R126, R168, UR35 ;  /* 0x00000023a87e7c20 */ /* 0x000fe20008410000 */
[----:B------:R-:W-:Y:S02]  /*3fa0*/  SHF.L.U32 R108, R189, 0x2, RZ ;  /* 0x00000002bd6c7819 */ /* 0x000fe400000006ff */
[----:B------:R-:W-:Y:S01]  /*3fb0*/  IADD3 R187, R114, 0x160, RZ ;  /* 0x0000016072bb7810 */ /* 0x000fe20007ffe0ff */
[----:B------:R-:W-:Y:S01]  /*3fc0*/  FMUL.RZ R176, R126, 0.15915493667125701904 ;  /* 0x3e22f9837eb07820 */ /* 0x000fe2000040c000 */
[----:B------:R-:W-:Y:S01]  /*3fd0*/  IADD3 R213, R114, 0x120, RZ ;  /* 0x0000012072d57810 */ /* 0x000fe20007ffe0ff */
[----:B--2---:R-:W-:Y:S01]  /*3fe0*/  FADD.FTZ R167, R72, UR5 ;  /* 0x0000000548a77e21 */ /* 0x004fe20008010000 */
[-C--:B------:R-:W-:Y:S01]  /*3ff0*/  LEA.HI.SX32 R215, R215, R114.reuse, 0x1b ;  /* 0x00000072d7d77211 */ /* 0x080fe200078fdaff */
[----:B------:R-:W-:Y:S01]  /*4000*/  STS [R109+0x1280], R104 ;  /* 0x001280686d007388 */ /* 0x000fe20000000800 */
[C---:B------:R-:W-:Y:S01]  /*4010*/  IADD3 R195, R114.reuse, 0x140, RZ ;  /* 0x0000014072c37810 */ /* 0x040fe20007ffe0ff */
[----:B------:R-:W-:Y:S01]  /*4020*/  FMUL.FTZ R126, R167, UR35 ;  /* 0x00000023a77e7c20 */ /* 0x000fe20008410000 */
[-C--:B------:R-:W-:Y:S01]  /*4030*/  LEA.HI.SX32 R193, R187, R114.reuse, 0x1b ;  /* 0x00000072bbc17211 */ /* 0x080fe200078fdaff */
[----:B------:R1:W-:Y:S01]  /*4040*/  STS [R108+0x1300], R105 ;  /* 0x001300696c007388 */ /* 0x0003e20000000800 */
[-C--:B------:R-:W-:Y:S01]  /*4050*/  LEA.HI.SX32 R213, R213, R114.reuse, 0x1b ;  /* 0x00000072d5d57211 */ /* 0x080fe200078fdaff */
[----:B------:R-:W-:Y:S01]  /*4060*/  MUFU.SIN R189, R175 ;  /* 0x000000af00bd7308 */ /* 0x000fe20000000400 */
[----:B------:R-:W-:Y:S01]  /*4070*/  LEA.HI.SX32 R195, R195, R114, 0x1b ;  /* 0x00000072c3c37211 */ /* 0x000fe200078fdaff */
[----:B------:R2:W-:Y:S01]  /*4080*/  STS [R107+0x1380], R102 ;  /* 0x001380666b007388 */ /* 0x0005e20000000800 */
[----:B------:R-:W-:-:S02]  /*4090*/  IADD3 R217, R114, 0x180, RZ ;  /* 0x0000018072d97810 */ /* 0x000fc40007ffe0ff */
[----:B-1----:R-:W-:-:S03]  /*40a0*/  SHF.L.U32 R105, R215, 0x2, RZ ;  /* 0x00000002d7697819 */ /* 0x002fc600000006ff */
[----:B------:R1:W-:Y:S01]  /*40b0*/  MUFU.COS R190, R175 ;  /* 0x000000af00be7308 */ /* 0x0003e20000000000 */
[----:B------:R0:W-:Y:S01]  /*40c0*/  STS [R106+0x1400], R103 ;  /* 0x001400676a007388 */ /* 0x0001e20000000800 */
[----:B--2---:R-:W-:Y:S02]  /*40d0*/  SHF.L.U32 R102, R193, 0x2, RZ ;  /* 0x00000002c1667819 */ /* 0x004fe400000006ff */
[----:B------:R-:W-:-:S04]  /*40e0*/  IADD3 R193, R114, 0x1e0, RZ ;  /* 0x000001e072c17810 */ /* 0x000fc80007ffe0ff */
[----:B------:R-:W-:Y:S01]  /*40f0*/  MUFU.SIN R187, R176 ;  /* 0x000000b000bb7308 */ /* 0x000fe20000000400 */
[----:B-1----:R-:W-:Y:S01]  /*4100*/  FMUL.RZ R175, R126, 0.15915493667125701904 ;  /* 0x3e22f9837eaf7820 */ /* 0x002fe2000040c000 */
[----:B------:R-:W-:Y:S01]  /*4110*/  MOV R126, UR34 ;  /* 0x00000022007e7c02 */ /* 0x000fe20008000f00 */
[----:B------:R1:W-:Y:S01]  /*4120*/  STS [R105+0x1480], R98 ;  /* 0x0014806269007388 */ /* 0x0003e20000000800 */
[----:B------:R-:W-:-:S04]  /*4130*/  SHF.L.U32 R104, R213, 0x2, RZ ;  /* 0x00000002d5687819 */ /* 0x000fc800000006ff */
[----:B------:R2:W-:Y:S01]  /*4140*/  MUFU.COS R188, R176 ;  /* 0x000000b000bc7308 */ /* 0x0005e20000000000 */
[----:B0-----:R-:W-:Y:S02]  /*4150*/  SHF.L.U32 R103, R195, 0x2, RZ ;  /* 0x00000002c3677819 */ /* 0x001fe400000006ff */
[C---:B------:R-:W-:Y:S02]  /*4160*/  IADD3 R215, R114.reuse, 0x1a0, RZ ;  /* 0x000001a072d77810 */ /* 0x040fe40007ffe0ff */
[----:B------:R-:W-:Y:S01]  /*4170*/  IADD3 R213, R114, 0x1c0, RZ ;  /* 0x000001c072d57810 */ /* 0x000fe20007ffe0ff */
[----:B--2---:R-:W-:Y:S01]  /*4180*/  FADD.FTZ R176, R71, UR5 ;  /* 0x0000000547b07e21 */ /* 0x004fe20008010000 */
[-C--:B------:R-:W-:Y:S01]  /*4190*/  LEA.HI.SX32 R212, R193, R114.reuse, 0x1b ;  /* 0x00000072c1d47211 */ /* 0x080fe200078fdaff */
[----:B------:R-:W-:Y:S02]  /*41a0*/  FMUL.FTZ R126, R126, 1.4426950216293334961 ;  /* 0x3fb8aa3b7e7e7820 */ /* 0x000fe40000410000 */
[----:B-1----:R-:W-:Y:S01]  /*41b0*/  FMUL.FTZ R98, R176, UR35 ;  /* 0x00000023b0627c20 */ /* 0x002fe20008410000 */
[-C--:B------:R-:W-:Y:S01]  /*41c0*/  LEA.HI.SX32 R217, R217, R114.reuse, 0x1b ;  /* 0x00000072d9d97211 */ /* 0x080fe200078fdaff */
[----:B------:R0:W-:Y:S01]  /*41d0*/  STS [R104+0x1500], R99 ;  /* 0x0015006368007388 */ /* 0x0001e20000000800 */
[-C--:B------:R-:W-:Y:S01]  /*41e0*/  LEA.HI.SX32 R215, R215, R114.reuse, 0x1b ;  /* 0x00000072d7d77211 */ /* 0x080fe200078fdaff */
[----:B------:R-:W-:Y:S01]  /*41f0*/  FMUL.RZ R194, R98, 0.15915493667125701904 ;  /* 0x3e22f98362c27820 */ /* 0x000fe2000040c000 */
[----:B------:R-:W-:Y:S01]  /*4200*/  LEA.HI.SX32 R213, R213, R114, 0x1b ;  /* 0x00000072d5d57211 */ /* 0x000fe200078fdaff */
[----:B------:R1:W-:Y:S01]  /*4210*/  STS [R103+0x1580], R100 ;  /* 0x0015806467007388 */ /* 0x0003e20000000800 */
[----:B------:R-:W-:Y:S01]  /*4220*/  SHF.L.U32 R98, R212, 0x2, RZ ;  /* 0x00000002d4627819 */ /* 0x000fe200000006ff */
[----:B------:R-:W-:-:S02]  /*4230*/  FMUL.FTZ R212, R17, R126 ;  /* 0x0000007e11d47220 */ /* 0x000fc40000410000 */
[----:B------:R2:W-:Y:S01]  /*4240*/  STS [R102+0x1600], R101 ;  /* 0x0016006566007388 */ /* 0x0005e20000000800 */
[----:B0-----:R-:W-:Y:S02]  /*4250*/  SHF.L.U32 R99, R213, 0x2, RZ ;  /* 0x00000002d5637819 */ /* 0x001fe400000006ff */
[----:B-1----:R-:W-:Y:S02]  /*4260*/  SHF.L.U32 R100, R215, 0x2, RZ ;  /* 0x00000002d7647819 */ /* 0x002fe400000006ff */
[----:B--2---:R-:W-:Y:S01]  /*4270*/  SHF.L.U32 R101, R217, 0x2, RZ ;  /* 0x00000002d9657819 */ /* 0x004fe200000006ff */
[----:B------:R-:W0:Y:S04]  /*4280*/  MUFU.EX2 R212, R212 ;  /* 0x000000d400d47308 */ /* 0x000e280000000800 */
[----:B------:R-:W-:Y:S04]  /*4290*/  STS [R101+0x1680], R180 ;  /* 0x001680b465007388 */ /* 0x000fe80000000800 */
[----:B------:R-:W-:Y:S04]  /*42a0*/  STS [R100+0x1700], R179 ;  /* 0x001700b364007388 */ /* 0x000fe80000000800 */
[----:B------:R1:W-:Y:S01]  /*42b0*/  STS [R99+0x1780], R174 ;  /* 0x001780ae63007388 */ /* 0x0003e20000000800 */
[----:B------:R-:W-:Y:S03]  /*42c0*/  MUFU.SIN R195, R175 ;  /* 0x000000af00c37308 */ /* 0x000fe60000000400 */
[----:B------:R-:W-:Y:S04]  /*42d0*/  STS [R98+0x1800], R181 ;  /* 0x001800b562007388 */ /* 0x000fe80000000800 */
[----:B------:R-:W-:Y:S01]  /*42e0*/  STS [R64.X4+0x1880], R173 ;  /* 0x001880ad40007388 */ /* 0x000fe20000004800 */
[----:B------:R2:W-:Y:S03]  /*42f0*/  MUFU.COS R196, R175 ;  /* 0x000000af00c47308 */ /* 0x0005e60000000000 */
[----:B------:R-:W-:Y:S04]  /*4300*/  STS [R67.X4+0x1900], R198 ;  /* 0x001900c643007388 */ /* 0x000fe80000004800 */
[----:B------:R-:W-:Y:S01]  /*4310*/  STS [R116.X4+0x1980], R191 ;  /* 0x001980bf74007388 */ /* 0x000fe20000004800 */
[----:B--2---:R-:W-:-:S03]  /*4320*/  FADD.FTZ R175, R70, UR5 ;  /* 0x0000000546af7e21 */ /* 0x004fc60008010000 */
[----:B------:R-:W-:Y:S01]  /*4330*/  STS [R117.X4+0x1a00], R192 ;  /* 0x001a00c075007388 */ /* 0x000fe20000004800 */
[----:B------:R-:W-:-:S03]  /*4340*/  ULEA UR32, UR39, UR7, 0x8 ;  /* 0x0000000727207291 */ /* 0x000fc6000f8e403f */
[----:B------:R-:W-:Y:S01]  /*4350*/  STS [R65.X4+0x1a80], R186 ;  /* 0x001a80ba41007388 */ /* 0x000fe20000004800 */
[----:B-1----:R-:W-:-:S03]  /*4360*/  FMUL.FTZ R174, R175, UR35 ;  /* 0x00000023afae7c20 */ /* 0x002fc60008410000 */
[----:B------:R0:W-:Y:S01]  /*4370*/  STS [R66.X4+0x1b00], R201 ;  /* 0x001b00c942007388 */ /* 0x0001e20000004800 */
[----:B------:R-:W-:-:S03]  /*4380*/  ISETP.NE.AND P2, PT, R115, RZ, PT ;  /* 0x000000ff7300720c */ /* 0x000fc60003f45270 */
[----:B------:R-:W-:Y:S01]  /*4390*/  STS [R132.X4+0x1b80], R199 ;  /* 0x001b80c784007388 */ /* 0x000fe20000004800 */
[----:B------:R-:W-:-:S03]  /*43a0*/  IADD3 R214, R115, 0x200, RZ ;  /* 0x0000020073d67810 */ /* 0x000fc60007ffe0ff */
[----:B------:R1:W-:Y:S01]  /*43b0*/  STS [R127.X4+0x1c00], R200 ;  /* 0x001c00c87f007388 */ /* 0x0003e20000004800 */
[----:B------:R-:W-:-:S03]  /*43c0*/  FMUL.RZ R174, R174, 0.15915493667125701904 ;  /* 0x3e22f983aeae7820 */ /* 0x000fc6000040c000 */
[----:B------:R2:W-:Y:S04]  /*43d0*/  STS [R128.X4+0x1c80], R197 ;  /* 0x001c80c580007388 */ /* 0x0005e80000004800 */
[----:B------:R-:W-:Y:S01]  /*43e0*/  STS [R129.X4+0x1d00], R206 ;  /* 0x001d00ce81007388 */ /* 0x000fe20000004800 */
[----:B0-----:R-:W-:-:S03]  /*43f0*/  FMUL.FTZ R66, R212, R211 ;  /* 0x000000d3d4427220 */ /* 0x001fc60000410000 */
[----:B------:R-:W-:Y:S01]  /*4400*/  STS [R130.X4+0x1d80], R209 ;  /* 0x001d80d182007388 */ /* 0x000fe20000004800 */
[----:B------:R-:W-:Y:S01]  /*4410*/  FMUL.FTZ R67, R212, R208 ;  /* 0x000000d0d4437220 */ /* 0x000fe20000410000 */
[----:B-1----:R-:W-:Y:S02]  /*4420*/  SEL R127, R214, UR32, P2 ;  /* 0x00000020d67f7c07 */ /* 0x002fe40009000000 */
[----:B------:R-:W-:Y:S04]  /*4430*/  STS [R155.X4+0x1e00], R204 ;  /* 0x001e00cc9b007388 */ /* 0x000fe80000004800 */
[----:B------:R-:W-:Y:S01]  /*4440*/  STS [R156.X4+0x1e80], R207 ;  /* 0x001e80cf9c007388 */ /* 0x000fe20000004800 */
[----:B------:R-:W-:Y:S03]  /*4450*/  MUFU.SIN R191, R174 ;  /* 0x000000ae00bf7308 */ /* 0x000fe60000000400 */
[----:B------:R-:W-:Y:S04]  /*4460*/  STS [R134.X4+0x1f00], R205 ;  /* 0x001f00cd86007388 */ /* 0x000fe80000004800 */
[----:B------:R-:W-:Y:S01]  /*4470*/  STS [R137.X4+0x1f80], R202 ;  /* 0x001f80ca89007388 */ /* 0x000fe20000004800 */
[----:B------:R0:W-:Y:S03]  /*4480*/  MUFU.COS R192, R174 ;  /* 0x000000ae00c07308 */ /* 0x0001e60000000000 */
[----:B------:R-:W-:Y:S01]  /*4490*/  STS [R140.X4+0x2000], R203 ;  /* 0x002000cb8c007388 */ /* 0x000fe20000004800 */
[----:B------:R-:W-:-:S06]  /*44a0*/  NOP ;  /* 0x0000000000007918 */ /* 0x000fcc0000000000 */
        /* <DEDUP_REMOVED lines=8> */
[----:B0-----:R-:W0:Y:S04]  /*4530*/  LDS R174, [R125.X4+0x10a0] ;  /* 0x0010a0007dae7984 */ /* 0x001e280000004800 */
        /* <DEDUP_REMOVED lines=23> */
[----:B------:R1:W-:Y:S01]  /*46b0*/  STS.64 [R127.X8+0x4650], R66 ;  /* 0x004650427f007388 */ /* 0x0003e20000008a00 */
[----:B------:R-:W-:-:S02]  /*46c0*/  HFMA2.MMA R117, -RZ, RZ, 0, 9.5367431640625e-07 ;  /* 0x00000010ff757435 */ /* 0x000fc400000001ff */
[----:B------:R-:W-:Y:S01]  /*46d0*/  HFMA2.MMA R65, -RZ, RZ, 0, 0 ;  /* 0x00000000ff417435 */ /* 0x000fe200000001ff */
[-C--:B------:R-:W-:Y:S01]  /*46e0*/  FMUL.FTZ R179, R14, R126.reuse ;  /* 0x0000007e0eb37220 */ /* 0x080fe20000410000 */
[----:B------:R-:W-:Y:S01]  /*46f0*/  MOV R64, RZ ;  /* 0x000000ff00407202 */ /* 0x000fe20000000f00 */
[-C--:B------:R-:W-:Y:S02]  /*4700*/  FMUL.FTZ R181, R12, R126.reuse ;  /* 0x0000007e0cb57220 */ /* 0x080fe40000410000 */
[----:B--2---:R-:W-:-:S03]  /*4710*/  FMUL.FTZ R128, R16, R126 ;  /* 0x0000007e10807220 */ /* 0x004fc60000410000 */
[----:B------:R-:W-:Y:S01]  /*4720*/  @!P1 IMAD.WIDE R116, R210, R117, UR44 ;  /* 0x0000002cd2749e25 */ /* 0x000fe2000f8e0275 */
[----:B------:R-:W-:Y:S03]  /*4730*/  BAR.SYNC.DEFER_BLOCKING 0x0 ;  /* 0x0000000000007b1d */ /* 0x000fe60000010000 */
[----:B------:R-:W-:-:S03]  /*4740*/  FMUL.FTZ R180, R13, R126 ;  /* 0x0000007e0db47220 */ /* 0x000fc60000410000 */
[----:B------:R-:W2:Y:S01]  /*4750*/  MUFU.EX2 R179, R179 ;  /* 0x000000b300b37308 */ /* 0x000ea20000000800 */
[-C--:B-1----:R-:W-:Y:S02]  /*4760*/  FMUL.FTZ R125, R123, R126.reuse ;  /* 0x0000007e7b7d7220 */ /* 0x082fe40000410000 */
[----:B------:R-:W-:-:S05]  /*4770*/  FMUL.FTZ R127, R118, R126 ;  /* 0x0000007e767f7220 */ /* 0x000fca0000410000 */
[----:B------:R-:W1:Y:S01]  /*4780*/  MUFU.EX2 R181, R181 ;  /* 0x000000b500b57308 */ /* 0x000e620000000800 */
[-C--:B------:R-:W-:Y:S01]  /*4790*/  FMUL.FTZ R129, R15, R126.reuse ;  /* 0x0000007e0f817220 */ /* 0x080fe20000410000 */
[----:B------:R0:W5:Y:S06]  /*47a0*/  @!P1 LDG.E.64 R64, [R116.64+0x8] ;  /* 0x0000082a74409981 */ /* 0x00016c000c1e1b00 */
[----:B------:R-:W1:Y:S01]  /*47b0*/  MUFU.EX2 R128, R128 ;  /* 0x0000008000807308 */ /* 0x000e620000000800 */
[----:B0-----:R-:W-:-:S07]  /*47c0*/  FMUL.FTZ R116, R152, R126 ;  /* 0x0000007e98747220 */ /* 0x001fce0000410000 */
[----:B------:R-:W0:Y:S01]  /*47d0*/  MUFU.EX2 R180, R180 ;  /* 0x000000b400b47308 */ /* 0x000e220000000800 */
[----:B------:R-:W-:-:S07]  /*47e0*/  FMUL.FTZ R117, R153, R126 ;  /* 0x0000007e99757220 */ /* 0x000fce0000410000 */
[----:B------:R-:W0:Y:S01]  /*47f0*/  MUFU.EX2 R210, R127 ;  /* 0x0000007f00d27308 */ /* 0x000e220000000800 */
[----:B--2---:R-:W-:-:S07]  /*4800*/  FMUL.FTZ R120, R179, R120 ;  /* 0x00000078b3787220 */ /* 0x004fce0000410000 */
[----:B------:R-:W2:Y:S01]  /*4810*/  MUFU.EX2 R125, R125 ;  /* 0x0000007d007d7308 */ /* 0x000ea20000000800 */
[----:B------:R-:W-:-:S07]  /*4820*/  FMUL.FTZ R119, R179, R119 ;  /* 0x00000077b3777220 */ /* 0x000fce0000410000 */
[----:B------:R-:W0:Y:S01]  /*4830*/  MUFU.EX2 R116, R116 ;  /* 0x0000007400747308 */ /* 0x000e220000000800 */
[C---:B-1----:R-:W-:Y:S02]  /*4840*/  FMUL.FTZ R144, R181.reuse, R144 ;  /* 0x00000090b5907220 */ /* 0x042fe40000410000 */
[----:B------:R-:W-:-:S05]  /*4850*/  FMUL.FTZ R143, R181, R143 ;  /* 0x0000008fb58f7220 */ /* 0x000fca0000410000 */
[----:B------:R-:W1:Y:S01]  /*4860*/  MUFU.EX2 R117, R117 ;  /* 0x0000007500757308 */ /* 0x000e620000000800 */
[-C--:B------:R-:W-:Y:S02]  /*4870*/  FMUL.FTZ R179, R11, R17.reuse ;  /* 0x000000110bb37220 */ /* 0x080fe40000410000 */
[----:B------:R-:W-:Y:S02]  /*4880*/  FMUL.FTZ R212, R145, R126 ;  /* 0x0000007e91d47220 */ /* 0x000fe40000410000 */
[----:B------:R-:W-:-:S03]  /*4890*/  FMUL.FTZ R181, R10, R17 ;  /* 0x000000110ab57220 */ /* 0x000fc60000410000 */
[----:B------:R-:W1:Y:S01]  /*48a0*/  MUFU.EX2 R129, R129 ;  /* 0x0000008100817308 */ /* 0x000e620000000800 */
[----:B------:R-:W-:Y:S02]  /*48b0*/  FMUL.FTZ R211, R154, R126 ;  /* 0x0000007e9ad37220 */ /* 0x000fe40000410000 */
[----:B------:R-:W-:Y:S02]  /*48c0*/  FMUL.FTZ R131, R128, R131 ;  /* 0x0000008380837220 */ /* 0x000fe40000410000 */
[C---:B0-----:R-:W-:Y:S02]  /*48d0*/  FMUL.FTZ R139, R180.reuse, R139 ;  /* 0x0000008bb48b7220 */ /* 0x041fe40000410000 */
[----:B------:R-:W-:Y:S01]  /*48e0*/  FMUL.FTZ R138, R180, R138 ;  /* 0x0000008ab48a7220 */ /* 0x000fe20000410000 */
[----:B------:R0:W0:Y:S01]  /*48f0*/  MUFU.EX2 R127, R212 ;  /* 0x000000d4007f7308 */ /* 0x0000220000000800 */
[C---:B------:R-:W-:Y:S02]  /*4900*/  FMUL.FTZ R179, R96.reuse, R179 ;  /* 0x000000b360b37220 */ /* 0x040fe40000410000 */
[----:B------:R-:W-:-:S02]  /*4910*/  FMUL.FTZ R180, R96, R181 ;  /* 0x000000b560b47220 */ /* 0x000fc40000410000 */
[C---:B------:R-:W-:Y:S02]  /*4920*/  FMUL.FTZ R164, R210.reuse, R164 ;  /* 0x000000a4d2a47220 */ /* 0x040fe40000410000 */
[----:B------:R-:W-:Y:S01]  /*4930*/  FMUL.FTZ R163, R210, R163 ;  /* 0x000000a3d2a37220 */ /* 0x000fe20000410000 */
[----:B------:R-:W0:Y:S01]  /*4940*/  MUFU.EX2 R211, R211 ;  /* 0x000000d300d37308 */ /* 0x000e220000000800 */
[----:B------:R-:W-:Y:S02]  /*4950*/  FMUL.FTZ R133, R128, R133 ;  /* 0x0000008580857220 */ /* 0x000fe40000410000 */
[C---:B--2---:R-:W-:Y:S02]  /*4960*/  FMUL.FTZ R166, R125.reuse, R166 ;  /* 0x000000a67da67220 */ /* 0x044fe40000410000 */
[----:B------:R-:W-:Y:S02]  /*4970*/  FMUL.FTZ R165, R125, R165 ;  /* 0x000000a57da57220 */ /* 0x000fe40000410000 */
[----:B------:R-:W-:-:S02]  /*4980*/  FMUL.FTZ R158, R116, R158 ;  /* 0x0000009e749e7220 */ /* 0x000fc40000410000 */
[----:B------:R-:W-:Y:S02]  /*4990*/  FMUL.FTZ R157, R116, R157 ;  /* 0x0000009d749d7220 */ /* 0x000fe40000410000 */
[----:B------:R-:W-:Y:S02]  /*49a0*/  FMUL.FTZ R210, R131, R179 ;  /* 0x000000b383d27220 */ /* 0x000fe40000410000 */
[----:B------:R-:W-:Y:S02]  /*49b0*/  FMUL.FTZ R125, R167, R126 ;  /* 0x0000007ea77d7220 */ /* 0x000fe40000410000 */
[----:B------:R-:W-:Y:S02]  /*49c0*/  FMUL.FTZ R116, R131, R180 ;  /* 0x000000b483747220 */ /* 0x000fe40000410000 */
[----:B------:R-:W-:Y:S02]  /*49d0*/  FMUL.FTZ R128, R168, R126 ;  /* 0x0000007ea8807220 */ /* 0x000fe40000410000 */
[----:B-1----:R-:W-:-:S02]  /*49e0*/  FMUL.FTZ R160, R117, R160 ;  /* 0x000000a075a07220 */ /* 0x002fc40000410000 */
[----:B------:R-:W-:Y:S02]  /*49f0*/  FMUL.FTZ R159, R117, R159 ;  /* 0x0000009f759f7220 */ /* 0x000fe40000410000 */
[C---:B0-----:R-:W-:Y:S01]  /*4a00*/  FFMA.FTZ R212, R133.reuse, R180, R210 ;  /* 0x000000b485d47223 */ /* 0x041fe200000100d2 */
[----:B------:R0:W-:Y:S01]  /*4a10*/  MUFU.EX2 R117, R125 ;  /* 0x0000007d00757308 */ /* 0x0001e20000000800 */
[----:B------:R-:W-:Y:S02]  /*4a20*/  FFMA.FTZ R210, R133, R179, -R116 ;  /* 0x000000b385d27223 */ /* 0x000fe40000010874 */
[C---:B------:R-:W-:Y:S02]  /*4a30*/  FMUL.FTZ R136, R129.reuse, R136 ;  /* 0x0000008881887220 */ /* 0x040fe40000410000 */
[----:B------:R-:W-:Y:S02]  /*4a40*/  FMUL.FTZ R135, R129, R135 ;  /* 0x0000008781877220 */ /* 0x000fe40000410000 */
[----:B------:R-:W-:-:S02]  /*4a50*/  FMUL.FTZ R116, R175, R126 ;  /* 0x0000007eaf747220 */ /* 0x000fc40000410000 */
[----:B0-----:R-:W-:Y:S02]  /*4a60*/  FMUL.FTZ R125, R8, R16 ;  /* 0x00000010087d7220 */ /* 0x001fe40000410000 */
[----:B------:R-:W-:Y:S02]  /*4a70*/  FMUL.FTZ R129, R176, R126 ;  /* 0x0000007eb0817220 */ /* 0x000fe40000410000 */
[----:B------:R-:W-:Y:S01]  /*4a80*/  FMUL.FTZ R181, R9, R16 ;  /* 0x0000001009b57220 */ /* 0x000fe20000410000 */
[----:B------:R-:W0:Y:S01]  /*4a90*/  MUFU.EX2 R128, R128 ;  /* 0x0000008000807308 */ /* 0x000e220000000800 */
[C---:B------:R-:W-:Y:S02]  /*4aa0*/  FFMA.FTZ R212, R95.reuse, R125, R212 ;  /* 0x0000007d5fd47223 */ /* 0x040fe400000100d4 */
[----:B------:R-:W-:Y:S02]  /*4ab0*/  FFMA.FTZ R210, R95, R181, R210 ;  /* 0x000000b55fd27223 */ /* 0x000fe400000100d2 */
[----:B------:R-:W-:-:S02]  /*4ac0*/  FMUL.FTZ R190, R127, R190 ;  /* 0x000000be7fbe7220 */ /* 0x000fc40000410000 */
[----:B------:R-:W-:Y:S01]  /*4ad0*/  FMUL.FTZ R189, R127, R189 ;  /* 0x000000bd7fbd7220 */ /* 0x000fe20000410000 */
[----:B------:R-:W-:Y:S01]  /*4ae0*/  MUFU.SIN R193, R194 ;  /* 0x000000c200c17308 */ /* 0x000fe20000000400 */
[C---:B------:R-:W-:Y:S02]  /*4af0*/  FMUL.FTZ R127, R135.reuse, R212 ;  /* 0x000000d4877f7220 */ /* 0x040fe40000410000 */
[----:B------:R-:W-:-:S05]  /*4b00*/  FMUL.FTZ R213, R135, R210 ;  /* 0x000000d287d57220 */ /* 0x000fca0000410000 */
[----:B------:R-:W1:Y:S01]  /*4b10*/  MUFU.EX2 R116, R116 ;  /* 0x0000007400747308 */ /* 0x000e620000000800 */
[C---:B------:R-:W-:Y:S02]  /*4b20*/  FMUL.FTZ R162, R211.reuse, R162 ;  /* 0x000000a2d3a27220 */ /* 0x040fe40000410000 */
[----:B------:R-:W-:-:S05]  /*4b30*/  FMUL.FTZ R161, R211, R161 ;  /* 0x000000a1d3a17220 */ /* 0x000fca0000410000 */
[----:B------:R-:W-:Y:S01]  /*4b40*/  MUFU.COS R194, R194 ;  /* 0x000000c200c27308 */ /* 0x000fe20000000000 */
[----:B------:R-:W-:Y:S02]  /*4b50*/  FFMA.FTZ R211, R136, R210, -R127 ;  /* 0x000000d288d37223 */ /* 0x000fe4000001087f */
[----:B------:R-:W-:-:S05]  /*4b60*/  FMUL.FTZ R126, R7, R15 ;  /* 0x0000000f077e7220 */ /* 0x000fca0000410000 */
[----:B------:R-:W2:Y:S01]  /*4b70*/  MUFU.EX2 R129, R129 ;  /* 0x0000008100817308 */ /* 0x000ea20000000800 */
[----:B------:R-:W-:Y:S02]  /*4b80*/  FFMA.FTZ R213, R136, R212, R213 ;  /* 0x000000d488d57223 */ /* 0x000fe400000100d5 */
[----:B------:R-:W-:Y:S02]  /*4b90*/  FMUL.FTZ R127, R6, R15 ;  /* 0x0000000f067f7220 */ /* 0x000fe40000410000 */
[C---:B------:R-:W-:Y:S02]  /*4ba0*/  FFMA.FTZ R211, R94.reuse, R126, R211 ;  /* 0x0000007e5ed37223 */ /* 0x040fe400000100d3 */
[----:B------:R-:W-:Y:S02]  /*4bb0*/  FFMA.FTZ R213, R94, R127, R213 ;  /* 0x0000007f5ed57223 */ /* 0x000fe400000100d5 */
[C---:B0-----:R-:W-:Y:S02]  /*4bc0*/  FMUL.FTZ R188, R128.reuse, R188 ;  /* 0x000000bc80bc7220 */ /* 0x041fe40000410000 */
[----:B------:R-:W-:-:S02]  /*4bd0*/  FMUL.FTZ R187, R128, R187 ;  /* 0x000000bb80bb7220 */ /* 0x000fc40000410000 */
[C---:B------:R-:W-:Y:S02]  /*4be0*/  FMUL.FTZ R196, R117.reuse, R196 ;  /* 0x000000c475c47220 */ /* 0x040fe40000410000 */
[----:B------:R-:W-:Y:S02]  /*4bf0*/  FMUL.FTZ R195, R117, R195 ;  /* 0x000000c375c37220 */ /* 0x000fe40000410000 */
[C---:B------:R-:W-:Y:S02]  /*4c00*/  FMUL.FTZ R128, R119.reuse, R211 ;  /* 0x000000d377807220 */ /* 0x040fe40000410000 */
[----:B------:R-:W-:Y:S02]  /*4c10*/  FMUL.FTZ R117, R119, R213 ;  /* 0x000000d577757220 */ /* 0x000fe40000410000 */
[C---:B-1----:R-:W-:Y:S02]  /*4c20*/  FMUL.FTZ R192, R116.reuse, R192 ;  /* 0x000000c074c07220 */ /* 0x042fe40000410000 */
[----:B------:R-:W-:-:S02]  /*4c30*/  FMUL.FTZ R191, R116, R191 ;  /* 0x000000bf74bf7220 */ /* 0x000fc40000410000 */
[----:B------:R-:W-:Y:S02]  /*4c40*/  FMUL.FTZ R210, R66, R131 ;  /* 0x0000008342d27220 */ /* 0x000fe40000410000 */
[C---:B--2---:R-:W-:Y:S02]  /*4c50*/  FMUL.FTZ R194, R129.reuse, R194 ;  /* 0x000000c281c27220 */ /* 0x044fe40000410000 */
[----:B------:R-:W-:Y:S02]  /*4c60*/  FMUL.FTZ R193, R129, R193 ;  /* 0x000000c181c17220 */ /* 0x000fe40000410000 */
[----:B------:R-:W-:Y:S02]  /*4c70*/  FMUL.FTZ R116, R67, R131 ;  /* 0x0000008343747220 */ /* 0x000fe40000410000 */
[----:B------:R-:W-:Y:S02]  /*4c80*/  FFMA.FTZ R212, R120, R213, R128 ;  /* 0x000000d578d47223 */ /* 0x000fe40000010080 */
[----:B------:R-:W-:-:S02]  /*4c90*/  FMUL.FTZ R129, R4, R14 ;  /* 0x0000000e04817220 */ /* 0x000fc40000410000 */
[----:B------:R-:W-:Y:S02]  /*4ca0*/  FFMA.FTZ R117, R120, R211, -R117 ;  /* 0x000000d378757223 */ /* 0x000fe40000010875 */
[----:B---3--:R-:W-:Y:S02]  /*4cb0*/  FMUL.FTZ R128, R5, R14 ;  /* 0x0000000e05807220 */ /* 0x008fe40000410000 */
        /* <DEDUP_REMOVED lines=10> */
[C---:B------:R-:W-:Y:S02]  /*4d60*/  FFMA.FTZ R216, R139.reuse, R213, R216 ;  /* 0x000000d58bd87223 */ /* 0x040fe400000100d8 */
[----:B------:R-:W-:Y:S02]  /*4d70*/  FFMA.FTZ R215, R139, R212, -R214 ;  /* 0x000000d48bd77223 */ /* 0x000fe400000108d6 */
[C---:B------:R-:W-:Y:S02]  /*4d80*/  FMUL.FTZ R213, R119.reuse, R117 ;  /* 0x0000007577d57220 */ /* 0x040fe40000410000 */
[-C--:B------:R-:W-:Y:S02]  /*4d90*/  FMUL.FTZ R212, R119, R116.reuse ;  /* 0x0000007477d47220 */ /* 0x080fe40000410000 */
[----:B------:R-:W-:Y:S02]  /*4da0*/  FMUL.FTZ R211, R2, R13 ;  /* 0x0000000d02d37220 */ /* 0x000fe40000410000 */
[----:B------:R-:W-:-:S02]  /*4db0*/  FFMA.FTZ R213, R120, R116, R213 ;  /* 0x0000007478d57223 */ /* 0x000fc400000100d5 */
[----:B------:R-:W-:Y:S02]  /*4dc0*/  FFMA.FTZ R212, R120, R117, -R212 ;  /* 0x0000007578d47223 */ /* 0x000fe400000108d4 */
[----:B----4-:R-:W-:Y:S02]  /*4dd0*/  FMUL.FTZ R210, R3, R13 ;  /* 0x0000000d03d27220 */ /* 0x010fe40000410000 */
[----:B------:R-:W-:Y:S02]  /*4de0*/  FFMA.FTZ R216, R92, R211, R216 ;  /* 0x000000d35cd87223 */ /* 0x000fe400000100d8 */
[C---:B------:R-:W-:Y:S02]  /*4df0*/  FMUL.FTZ R116, R138.reuse, R213 ;  /* 0x000000d58a747220 */ /* 0x040fe40000410000 */
[----:B------:R-:W-:Y:S02]  /*4e00*/  FMUL.FTZ R214, R138, R212 ;  /* 0x000000d48ad67220 */ /* 0x000fe40000410000 */
[----:B------:R-:W-:-:S02]  /*4e10*/  FFMA.FTZ R215, R92, R210, R215 ;  /* 0x000000d25cd77223 */ /* 0x000fc400000100d7 */
[----:B------:R-:W-:Y:S02]  /*4e20*/  FMUL.FTZ R117, R143, R216 ;  /* 0x000000d88f757220 */ /* 0x000fe40000410000 */
[C---:B------:R-:W-:Y:S02]  /*4e30*/  FFMA.FTZ R116, R139.reuse, R212, -R116 ;  /* 0x000000d48b747223 */ /* 0x040fe40000010874 */
[----:B------:R-:W-:Y:S02]  /*4e40*/  FFMA.FTZ R214, R139, R213, R214 ;  /* 0x000000d58bd67223 */ /* 0x000fe400000100d6 */
[CC--:B------:R-:W-:Y:S02]  /*4e50*/  FMUL.FTZ R219, R143.reuse, R215.reuse ;  /* 0x000000d78fdb7220 */ /* 0x0c0fe40000410000 */
[----:B------:R-:W-:Y:S02]  /*4e60*/  FFMA.FTZ R217, R144, R215, -R117 ;  /* 0x000000d790d97223 */ /* 0x000fe40000010875 */
[----:B------:R-:W-:-:S02]  /*4e70*/  FMUL.FTZ R215, R143, R116 ;  /* 0x000000748fd77220 */ /* 0x000fc40000410000 */
[-C--:B------:R-:W-:Y:S02]  /*4e80*/  FMUL.FTZ R117, R143, R214.reuse ;  /* 0x000000d68f757220 */ /* 0x080fe40000410000 */
[C---:B------:R-:W-:Y:S02]  /*4e90*/  FFMA.FTZ R215, R144.reuse, R214, R215 ;  /* 0x000000d690d77223 */ /* 0x040fe400000100d7 */
[----:B------:R-:W-:Y:S02]  /*4ea0*/  FFMA.FTZ R117, R144, R116, -R117 ;  /* 0x0000007490757223 */ /* 0x000fe40000010875 */
[----:B------:R-:W-:Y:S02]  /*4eb0*/  FMUL.FTZ R212, R0, R12 ;  /* 0x0000000c00d47220 */ /* 0x000fe40000410000 */
[----:B------:R-:W-:Y:S02]  /*4ec0*/  FFMA.FTZ R216, R144, R216, R219 ;  /* 0x000000d890d87223 */ /* 0x000fe400000100db */
[----:B------:R-:W-:-:S02]  /*4ed0*/  FMUL.FTZ R213, R124, R12 ;  /* 0x0000000c7cd57220 */ /* 0x000fc40000410000 */
[C---:B------:R-:W-:Y:S02]  /*4ee0*/  FMUL.FTZ R116, R165.reuse, R215 ;  /* 0x000000d7a5747220 */ /* 0x040fe40000410000 */
[----:B------:R-:W-:Y:S02]  /*4ef0*/  FMUL.FTZ R214, R165, R117 ;  /* 0x00000075a5d67220 */ /* 0x000fe40000410000 */
[C---:B------:R-:W-:Y:S02]  /*4f00*/  FFMA.FTZ R217, R91.reuse, R212, R217 ;  /* 0x000000d45bd97223 */ /* 0x040fe400000100d9 */
[----:B------:R-:W-:Y:S02]  /*4f10*/  FFMA.FTZ R216, R91, R213, R216 ;  /* 0x000000d55bd87223 */ /* 0x000fe400000100d8 */
[C---:B------:R-:W-:Y:S02]  /*4f20*/  FFMA.FTZ R116, R166.reuse, R117, -R116 ;  /* 0x00000075a6747223 */ /* 0x040fe40000010874 */
[----:B------:R-:W-:-:S02]  /*4f30*/  FFMA.FTZ R117, R166, R215, R214 ;  /* 0x000000d7a6757223 */ /* 0x000fc400000100d6 */
[C---:B------:R-:W-:Y:S02]  /*4f40*/  FMUL.FTZ R219, R165.reuse, R217 ;  /* 0x000000d9a5db7220 */ /* 0x040fe40000410000 */
[-C--:B------:R-:W-:Y:S02]  /*4f50*/  FMUL.FTZ R218, R165, R216.reuse ;  /* 0x000000d8a5da7220 */ /* 0x080fe40000410000 */
[C---:B------:R-:W-:Y:S02]  /*4f60*/  FMUL.FTZ R221, R163.reuse, R117 ;  /* 0x00000075a3dd7220 */ /* 0x040fe40000410000 */
[C---:B------:R-:W-:Y:S02]  /*4f70*/  FFMA.FTZ R219, R166.reuse, R216, R219 ;  /* 0x000000d8a6db7223 */ /* 0x040fe400000100db */
[----:B------:R-:W-:Y:S02]  /*4f80*/  FMUL.FTZ R216, R163, R116 ;  /* 0x00000074a3d87220 */ /* 0x000fe40000410000 */
[----:B------:R-:W-:-:S02]  /*4f90*/  FFMA.FTZ R217, R166, R217, -R218 ;  /* 0x000000d9a6d97223 */ /* 0x000fc400000108da */
[-C--:B------:R-:W-:Y:S02]  /*4fa0*/  FMUL.FTZ R214, R122, R123.reuse ;  /* 0x0000007b7ad67220 */ /* 0x080fe40000410000 */
[C---:B------:R-:W-:Y:S02]  /*4fb0*/  FFMA.FTZ R221, R164.reuse, R116, -R221 ;  /* 0x00000074a4dd7223 */ /* 0x040fe400000108dd */
[----:B------:R-:W-:Y:S02]  /*4fc0*/  FMUL.FTZ R215, R121, R123 ;  /* 0x0000007b79d77220 */ /* 0x000fe40000410000 */
[----:B------:R-:W-:Y:S02]  /*4fd0*/  FFMA.FTZ R216, R164, R117, R216 ;  /* 0x00000075a4d87223 */ /* 0x000fe400000100d8 */
[----:B------:R-:W-:Y:S02]  /*4fe0*/  FFMA.FTZ R217, R90, R214, R217 ;  /* 0x000000d65ad97223 */ /* 0x000fe400000100d9 */
[----:B------:R-:W-:-:S02]  /*4ff0*/  FMUL.FTZ R223, R161, R221 ;  /* 0x000000dda1df7220 */ /* 0x000fc40000410000 */
[----:B------:R-:W-:Y:S02]  /*5000*/  FFMA.FTZ R219, R90, R215, R219 ;  /* 0x000000d75adb7223 */ /* 0x000fe400000100db */
[-C--:B------:R-:W-:Y:S02]  /*5010*/  FMUL.FTZ R218, R161, R216.reuse ;  /* 0x000000d8a1da7220 */ /* 0x080fe40000410000 */
[C---:B------:R-:W-:Y:S02]  /*5020*/  FMUL.FTZ R117, R163.reuse, R217 ;  /* 0x000000d9a3757220 */ /* 0x040fe40000410000 */
[C---:B------:R-:W-:Y:S02]  /*5030*/  FFMA.FTZ R223, R162.reuse, R216, R223 ;  /* 0x000000d8a2df7223 */ /* 0x040fe400000100df */
[----:B------:R-:W-:Y:S02]  /*5040*/  FMUL.FTZ R116, R163, R219 ;  /* 0x000000dba3747220 */ /* 0x000fe40000410000 */
[----:B------:R-:W-:-:S02]  /*5050*/  FFMA.FTZ R221, R162, R221, -R218 ;  /* 0x000000dda2dd7223 */ /* 0x000fc400000108da */
[C---:B------:R-:W-:Y:S02]  /*5060*/  FFMA.FTZ R218, R164.reuse, R219, R117 ;  /* 0x000000dba4da7223 */ /* 0x040fe40000010075 */
[----:B------:R-:W-:Y:S02]  /*5070*/  FMUL.FTZ R117, R159, R223 ;  /* 0x000000df9f757220 */ /* 0x000fe40000410000 */
[----:B------:R-:W-:Y:S02]  /*5080*/  FFMA.FTZ R116, R164, R217, -R116 ;  /* 0x000000d9a4747223 */ /* 0x000fe40000010874 */
[-C--:B------:R-:W-:Y:S02]  /*5090*/  FMUL.FTZ R217, R141, R118.reuse ;  /* 0x000000768dd97220 */ /* 0x080fe40000410000 */
[----:B------:R-:W-:Y:S02]  /*50a0*/  FMUL.FTZ R219, R159, R221 ;  /* 0x000000dd9fdb7220 */ /* 0x000fe40000410000 */
[----:B------:R-:W-:-:S02]  /*50b0*/  FMUL.FTZ R216, R142, R118 ;  /* 0x000000768ed87220 */ /* 0x000fc40000410000 */
[C---:B------:R-:W-:Y:S02]  /*50c0*/  FFMA.FTZ R221, R160.reuse, R221, -R117 ;  /* 0x000000dda0dd7223 */ /* 0x040fe40000010875 */
[C---:B------:R-:W-:Y:S02]  /*50d0*/  FFMA.FTZ R218, R89.reuse, R217, R218 ;  /* 0x000000d959da7223 */ /* 0x040fe400000100da */
[----:B------:R-:W-:Y:S02]  /*50e0*/  FFMA.FTZ R223, R160, R223, R219 ;  /* 0x000000dfa0df7223 */ /* 0x000fe400000100db */
[----:B------:R-:W-:Y:S02]  /*50f0*/  FFMA.FTZ R116, R89, R216, R116 ;  /* 0x000000d859747223 */ /* 0x000fe40000010074 */
[----:B------:R-:W-:Y:S02]  /*5100*/  FMUL.FTZ R222, R157, R221 ;  /* 0x000000dd9dde7220 */ /* 0x000fe40000410000 */
[----:B------:R-:W-:-:S02]  /*5110*/  FMUL.FTZ R117, R161, R218 ;  /* 0x000000daa1757220 */ /* 0x000fc40000410000 */
[-C--:B------:R-:W-:Y:S02]  /*5120*/  FMUL.FTZ R220, R157, R223.reuse ;  /* 0x000000df9ddc7220 */ /* 0x080fe40000410000 */
[-C--:B------:R-:W-:Y:S02]  /*5130*/  FMUL.FTZ R219, R161, R116.reuse ;  /* 0x00000074a1db7220 */ /* 0x080fe40000410000 */
[----:B------:R-:W-:Y:S02]  /*5140*/  FFMA.FTZ R222, R158, R223, R222 ;  /* 0x000000df9ede7223 */ /* 0x000fe400000100de */
[----:B------:R-:W-:Y:S02]  /*5150*/  FFMA.FTZ R117, R162, R116, -R117 ;  /* 0x00000074a2757223 */ /* 0x000fe40000010875 */
[----:B------:R-:W-:Y:S02]  /*5160*/  FFMA.FTZ R220, R158, R221, -R220 ;  /* 0x000000dd9edc7223 */ /* 0x000fe400000108dc */
[----:B------:R-:W-:-:S02]  /*5170*/  FFMA.FTZ R116, R162, R218, R219 ;  /* 0x000000daa2747223 */ /* 0x000fc400000100db */
[----:B------:R-:W-:Y:S02]  /*5180*/  FMUL.FTZ R221, R189, R222 ;  /* 0x000000debddd7220 */ /* 0x000fe40000410000 */
[-C--:B------:R-:W-:Y:S02]  /*5190*/  FMUL.FTZ R218, R151, R154.reuse ;  /* 0x0000009a97da7220 */ /* 0x080fe40000410000 */
[----:B------:R-:W-:Y:S02]  /*51a0*/  FMUL.FTZ R219, R150, R154 ;  /* 0x0000009a96db7220 */ /* 0x000fe40000410000 */
[-C--:B------:R-:W-:Y:S02]  /*51b0*/  FMUL.FTZ R223, R189, R220.reuse ;  /* 0x000000dcbddf7220 */ /* 0x080fe40000410000 */
[----:B------:R-:W-:Y:S02]  /*51c0*/  FFMA.FTZ R247, R190, R220, -R221 ;  /* 0x000000dcbef77223 */ /* 0x000fe400000108dd */
[----:B------:R-:W-:-:S02]  /*51d0*/  FFMA.FTZ R117, R88, R218, R117 ;  /* 0x000000da58757223 */ /* 0x000fc40000010075 */
[----:B------:R-:W-:Y:S02]  /*51e0*/  FFMA.FTZ R116, R88, R219, R116 ;  /* 0x000000db58747223 */ /* 0x000fe40000010074 */
[----:B------:R-:W-:Y:S02]  /*51f0*/  FFMA.FTZ R223, R190, R222, R223 ;  /* 0x000000debedf7223 */ /* 0x000fe400000100df */
[----:B------:R-:W-:Y:S02]  /*5200*/  FMUL.FTZ R224, R187, R247 ;  /* 0x000000f7bbe07220 */ /* 0x000fe40000410000 */
[C---:B------:R-:W-:Y:S02]  /*5210*/  FMUL.FTZ R221, R159.reuse, R117 ;  /* 0x000000759fdd7220 */ /* 0x040fe40000410000 */
[----:B------:R-:W-:Y:S02]  /*5220*/  FMUL.FTZ R220, R159, R116 ;  /* 0x000000749fdc7220 */ /* 0x000fe40000410000 */
[----:B------:R-:W-:-:S02]  /*5230*/  FMUL.FTZ R222, R187, R223 ;  /* 0x000000dfbbde7220 */ /* 0x000fc40000410000 */
[----:B------:R-:W-:Y:S02]  /*5240*/  FFMA.FTZ R224, R188, R223, R224 ;  /* 0x000000dfbce07223 */ /* 0x000fe400000100e0 */
[----:B------:R-:W-:Y:S02]  /*5250*/  FFMA.FTZ R116, R160, R116, R221 ;  /* 0x00000074a0747223 */ /* 0x000fe400000100dd */
[----:B------:R-:W-:Y:S02]  /*5260*/  FMUL.FTZ R221, R148, R153 ;  /* 0x0000009994dd7220 */ /* 0x000fe40000410000 */
[----:B------:R-:W-:Y:S02]  /*5270*/  FFMA.FTZ R117, R160, R117, -R220 ;  /* 0x00000075a0757223 */ /* 0x000fe400000108dc */
[----:B------:R-:W-:Y:S02]  /*5280*/  FFMA.FTZ R247, R188, R247, -R222 ;  /* 0x000000f7bcf77223 */ /* 0x000fe400000108de */
[----:B------:R-:W-:-:S02]  /*5290*/  FMUL.FTZ R220, R149, R153 ;  /* 0x0000009995dc7220 */ /* 0x000fc40000410000 */
[----:B------:R-:W-:Y:S02]  /*52a0*/  FMUL.FTZ R222, R195, R224 ;  /* 0x000000e0c3de7220 */ /* 0x000fe40000410000 */
[----:B------:R-:W-:Y:S02]  /*52b0*/  FFMA.FTZ R116, R87, R221, R116 ;  /* 0x000000dd57747223 */ /* 0x000fe40000010074 */
[-C--:B------:R-:W-:Y:S02]  /*52c0*/  FMUL.FTZ R249, R195, R247.reuse ;  /* 0x000000f7c3f97220 */ /* 0x080fe40000410000 */
[----:B------:R-:W-:Y:S02]  /*52d0*/  FFMA.FTZ R117, R87, R220, R117 ;  /* 0x000000dc57757223 */ /* 0x000fe40000010075 */
[----:B------:R-:W-:Y:S02]  /*52e0*/  FFMA.FTZ R247, R196, R247, -R222 ;  /* 0x000000f7c4f77223 */ /* 0x000fe400000108de */
[----:B------:R-:W-:-:S02]  /*52f0*/  FMUL.FTZ R222, R157, R116 ;  /* 0x000000749dde7220 */ /* 0x000fc40000410000 */
[-C--:B------:R-:W-:Y:S02]  /*5300*/  FMUL.FTZ R223, R157, R117.reuse ;  /* 0x000000759ddf7220 */ /* 0x080fe40000410000 */
[C---:B------:R-:W-:Y:S02]  /*5310*/  FFMA.FTZ R117, R158.reuse, R117, -R222 ;  /* 0x000000759e757223 */ /* 0x040fe400000108de */
[----:B------:R-:W-:Y:S02]  /*5320*/  FMUL.FTZ R222, R147, R152 ;  /* 0x0000009893de7220 */ /* 0x000fe40000410000 */
[----:B------:R-:W-:Y:S02]  /*5330*/  FFMA.FTZ R116, R158, R116, R223 ;  /* 0x000000749e747223 */ /* 0x000fe400000100df */
[----:B------:R-:W-:Y:S02]  /*5340*/  FMUL.FTZ R223, R146, R152 ;  /* 0x0000009892df7220 */ /* 0x000fe40000410000 */
[----:B------:R-:W-:-:S02]  /*5350*/  FFMA.FTZ R117, R86, R222, R117 ;  /* 0x000000de56757223 */ /* 0x000fc40000010075 */
[----:B------:R-:W-:Y:S02]  /*5360*/  FFMA.FTZ R116, R86, R223, R116 ;  /* 0x000000df56747223 */ /* 0x000fe40000010074 */
[C---:B------:R-:W-:Y:S02]  /*5370*/  FMUL.FTZ R225, R189.reuse, R117 ;  /* 0x00000075bde17220 */ /* 0x040fe40000410000 */
[----:B------:R-:W-:Y:S02]  /*5380*/  FFMA.FTZ R249, R196, R224, R249 ;  /* 0x000000e0c4f97223 */ /* 0x000fe400000100f9 */
[-C--:B------:R-:W-:Y:S02]  /*5390*/  FMUL.FTZ R224, R189, R116.reuse ;  /* 0x00000074bde07220 */ /* 0x080fe40000410000 */
[----:B------:R-:W-:Y:S02]  /*53a0*/  FFMA.FTZ R116, R190, R116, R225 ;  /* 0x00000074be747223 */ /* 0x000fe400000100e1 */
[----:B------:R-:W-:-:S02]  /*53b0*/  FMUL.FTZ R225, R171, R145 ;  /* 0x00000091abe17220 */ /* 0x000fc40000410000 */
[----:B------:R-:W-:Y:S02]  /*53c0*/  FFMA.FTZ R117, R190, R117, -R224 ;  /* 0x00000075be757223 */ /* 0x000fe400000108e0 */
[----:B------:R-:W-:Y:S02]  /*53d0*/  FMUL.FTZ R224, R172, R145 ;  /* 0x00000091ace07220 */ /* 0x000fe40000410000 */
[C---:B------:R-:W-:Y:S02]  /*53e0*/  FFMA.FTZ R116, R85.reuse, R225, R116 ;  /* 0x000000e155747223 */ /* 0x040fe40000010074 */
[----:B------:R-:W-:Y:S02]  /*53f0*/  FFMA.FTZ R117, R85, R224, R117 ;  /* 0x000000e055757223 */ /* 0x000fe40000010075 */
[C---:B------:R-:W-:Y:S02]  /*5400*/  FMUL.FTZ R226, R187.reuse, R116 ;  /* 0x00000074bbe27220 */ /* 0x040fe40000410000 */
[----:B------:R-:W-:-:S02]  /*5410*/  FMUL.FTZ R227, R187, R117 ;  /* 0x00000075bbe37220 */ /* 0x000fc40000410000 */
[----:B------:R-:W-:Y:S02]  /*5420*/  FFMA.FTZ R117, R188, R117, -R226 ;  /* 0x00000075bc757223 */ /* 0x000fe400000108e2 */
[----:B------:R-:W-:Y:S02]  /*5430*/  FMUL.FTZ R226, R170, R168 ;  /* 0x000000a8aae27220 */ /* 0x000fe40000410000 */
[----:B------:R-:W-:Y:S02]  /*5440*/  FFMA.FTZ R116, R188, R116, R227 ;  /* 0x00000074bc747223 */ /* 0x000fe400000100e3 */
[----:B------:R-:W-:Y:S02]  /*5450*/  FMUL.FTZ R227, R169, R168 ;  /* 0x000000a8a9e37220 */ /* 0x000fe40000410000 */
[C---:B------:R-:W-:Y:S02]  /*5460*/  FFMA.FTZ R117, R84.reuse, R226, R117 ;  /* 0x000000e254757223 */ /* 0x040fe40000010075 */
[----:B------:R-:W-:-:S02]  /*5470*/  FFMA.FTZ R116, R84, R227, R116 ;  /* 0x000000e354747223 */ /* 0x000fc40000010074 */
[C---:B------:R-:W-:Y:S02]  /*5480*/  FMUL.FTZ R229, R195.reuse, R117 ;  /* 0x00000075c3e57220 */ /* 0x040fe40000410000 */
[-C--:B------:R-:W-:Y:S02]  /*5490*/  FMUL.FTZ R230, R195, R116.reuse ;  /* 0x00000074c3e67220 */ /* 0x080fe40000410000 */
[----:B------:R-:W-:Y:S02]  /*54a0*/  FFMA.FTZ R116, R196, R116, R229 ;  /* 0x00000074c4747223 */ /* 0x000fe400000100e5 */
[----:B------:R-:W-:Y:S02]  /*54b0*/  FMUL.FTZ R229, R184, R167 ;  /* 0x000000a7b8e57220 */ /* 0x000fe40000410000 */
[----:B------:R-:W-:Y:S02]  /*54c0*/  FFMA.FTZ R230, R196, R117, -R230 ;  /* 0x00000075c4e67223 */ /* 0x000fe400000108e6 */
[----:B------:R-:W-:-:S02]  /*54d0*/  FMUL.FTZ R228, R185, R167 ;  /* 0x000000a7b9e47220 */ /* 0x000fc40000410000 */
[C---:B------:R-:W-:Y:S02]  /*54e0*/  FFMA.FTZ R117, R83.reuse, R229, R116 ;  /* 0x000000e553757223 */ /* 0x040fe40000010074 */
[----:B------:R-:W-:Y:S02]  /*54f0*/  FFMA.FTZ R116, R83, R228, R230 ;  /* 0x000000e453747223 */ /* 0x000fe400000100e6 */
[CC--:B------:R-:W-:Y:S02]  /*5500*/  FMUL.FTZ R245, R193.reuse, R117.reuse ;  /* 0x00000075c1f57220 */ /* 0x0c0fe40000410000 */
[-C--:B------:R-:W-:Y:S01]  /*5510*/  FMUL.FTZ R230, R193, R116.reuse ;  /* 0x00000074c1e67220 */ /* 0x080fe20000410000 */
[----:B------:R-:W-:Y:S01]  /*5520*/  ISETP.NE.AND P1, PT, R115, 0x1f, PT ;  /* 0x0000001f7300780c */ /* 0x000fe20003f25270 */
[C---:B------:R-:W-:Y:S02]  /*5530*/  FFMA.FTZ R245, R194.reuse, R116, -R245 ;  /* 0x00000074c2f57223 */ /* 0x040fe400000108f5 */
[----:B------:R-:W-:-:S02]  /*5540*/  FFMA.FTZ R244, R194, R117, R230 ;  /* 0x00000075c2f47223 */ /* 0x000fc400000100e6 */
[-C--:B------:R-:W-:Y:S02]  /*5550*/  FMUL.FTZ R231, R182, R176.reuse ;  /* 0x000000b0b6e77220 */ /* 0x080fe40000410000 */
[----:B------:R-:W-:Y:S02]  /*5560*/  FMUL.FTZ R230, R183, R176 ;  /* 0x000000b0b7e67220 */ /* 0x000fe40000410000 */
[C---:B------:R-:W-:Y:S02]  /*5570*/  FFMA.FTZ R244, R82.reuse, R231, R244 ;  /* 0x000000e752f47223 */ /* 0x040fe400000100f4 */
[----:B------:R-:W-:Y:S02]  /*5580*/  FFMA.FTZ R245, R82, R230, R245 ;  /* 0x000000e652f57223 */ /* 0x000fe400000100f5 */
[C---:B------:R-:W-:Y:S02]  /*5590*/  FMUL.FTZ R117, R191.reuse, R244 ;  /* 0x000000f4bf757220 */ /* 0x040fe40000410000 */
[----:B------:R-:W-:-:S02]  /*55a0*/  FMUL.FTZ R116, R191, R245 ;  /* 0x000000f5bf747220 */ /* 0x000fc40000410000 */
[C---:B------:R-:W-:Y:S02]  /*55b0*/  FFMA.FTZ R245, R192.reuse, R245, -R117 ;  /* 0x000000f5c0f57223 */ /* 0x040fe40000010875 */
[----:B------:R-:W-:Y:S02]  /*55c0*/  FFMA.FTZ R244, R192, R244, R116 ;  /* 0x000000f4c0f47223 */ /* 0x000fe40000010074 */
[----:B------:R0:W1:Y:S01]  /*55d0*/  @P1 LDS.64 R116, [R115.X8+0x5658] ;  /* 0x0056580073741984 */ /* 0x0000620000008a00 */
[-C--:B------:R-:W-:Y:S01]  /*55e0*/  FMUL.FTZ R232, R178, R175.reuse ;  /* 0x000000afb2e87220 */ /* 0x080fe20000410000 */
[----:B------:R-:W-:Y:S01]  /*55f0*/  BSSY B0, `(.L_x_9192) ;  /* 0x0000011000007945 */ /* 0x000fe20003800000 */
        /* <DEDUP_REMOVED lines=16> */
.L_x_9193:
[----:B0-----:R-:W-:Y:S05]  /*5700*/  BSYNC B0 ;  /* 0x0000000000007941 */ /* 0x001fea0003800000 */
.L_x_9192:
[----:B------:R-:W0:Y:S01]  /*5710*/  SHFL.UP PT, R246, R245, 0x1, RZ ;  /* 0x04200000f5f67989 */ /* 0x000e2200000e00ff */
[C---:B------:R-:W-:Y:S01]  /*5720*/  FMUL.FTZ R243, R193.reuse, R249 ;  /* 0x000000f9c1f37220 */ /* 0x040fe20000410000 */
[----:B------:R-:W-:Y:S01]  /*5730*/  ISETP.GE.AND P3, PT, R114, 0x1, PT ;  /* 0x000000017200780c */ /* 0x000fe20003f66270 */
[----:B------:R-:W-:Y:S01]  /*5740*/  FMUL.FTZ R242, R18, R242 ;  /* 0x000000f212f27220 */ /* 0x000fe20000410000 */
[----:B------:R-:W2:Y:S01]  /*5750*/  SHFL.UP PT, R248, R244, 0x1, RZ ;  /* 0x04200000f4f87989 */ /* 0x000ea200000e00ff */
[-C--:B------:R-:W-:Y:S01]  /*5760*/  FFMA.FTZ R243, R194, R247.reuse, -R243 ;  /* 0x000000f7c2f37223 */ /* 0x080fe200000108f3 */
[----:B------:R-:W-:Y:S01]  /*5770*/  BSSY B0, `(.L_x_9194) ;  /* 0x0000188000007945 */ /* 0x000fe20003800000 */
[----:B------:R-:W-:Y:S01]  /*5780*/  FMUL.FTZ R247, R193, R247 ;  /* 0x000000f7c1f77220 */ /* 0x000fe20000410000 */
[----:B-----5:R-:W-:Y:S01]  /*5790*/  SHFL.IDX PT, R64, R64, RZ, 0x1f ;  /* 0x00001fff40407589 */ /* 0x020fe200000e0000 */
[----:B------:R-:W-:Y:S02]  /*57a0*/  FMUL.FTZ R241, R18, R241 ;  /* 0x000000f112f17220 */ /* 0x000fe40000410000 */
[----:B------:R-:W-:Y:S01]  /*57b0*/  FFMA.FTZ R249, R194, R249, R247 ;  /* 0x000000f9c2f97223 */ /* 0x000fe200000100f7 */
[----:B------:R-:W-:Y:S01]  /*57c0*/  SHFL.IDX PT, R65, R65, RZ, 0x1f ;  /* 0x00001fff41417589 */ /* 0x000fe200000e0000 */
[----:B------:R-:W-:-:S02]  /*57d0*/  FMUL.FTZ R247, R191, R243 ;  /* 0x000000f3bff77220 */ /* 0x000fc40000410000 */
[----:B------:R-:W-:Y:S02]  /*57e0*/  FMUL.FTZ R237, R19, R237 ;  /* 0x000000ed13ed7220 */ /* 0x000fe40000410000 */
[CC--:B------:R-:W-:Y:S02]  /*57f0*/  FFMA.FTZ R247, R192.reuse, R249.reuse, R247 ;  /* 0x000000f9c0f77223 */ /* 0x0c0fe400000100f7 */
[----:B------:R-:W-:Y:S02]  /*5800*/  FMUL.FTZ R249, R191, R249 ;  /* 0x000000f9bff97220 */ /* 0x000fe40000410000 */
[----:B------:R-:W-:Y:S02]  /*5810*/  FMUL.FTZ R240, R19, R240 ;  /* 0x000000f013f07220 */ /* 0x000fe40000410000 */
[----:B------:R-:W-:Y:S02]  /*5820*/  FFMA.FTZ R243, R192, R243, -R249 ;  /* 0x000000f3c0f37223 */ /* 0x000fe400000108f9 */
[----:B0-----:R-:W-:-:S02]  /*5830*/  FMUL.FTZ R249, R247, R246 ;  /* 0x000000f6f7f97220 */ /* 0x001fc40000410000 */
[----:B------:R-:W-:Y:S02]  /*5840*/  FMUL.FTZ R234, R20, R234 ;  /* 0x000000ea14ea7220 */ /* 0x000fe40000410000 */
[-C--:B--2---:R-:W-:Y:S02]  /*5850*/  FMUL.FTZ R250, R247, R248.reuse ;  /* 0x000000f8f7fa7220 */ /* 0x084fe40000410000 */
[C---:B------:R-:W-:Y:S02]  /*5860*/  FFMA.FTZ R248, R243.reuse, R248, R249 ;  /* 0x000000f8f3f87223 */ /* 0x040fe400000100f9 */
[----:B------:R-:W0:Y:S01]  /*5870*/  SHFL.UP PT, R249, R243, 0x1, RZ ;  /* 0x04200000f3f97989 */ /* 0x000e2200000e00ff */
[----:B------:R-:W-:Y:S02]  /*5880*/  FFMA.FTZ R246, R243, R246, -R250 ;  /* 0x000000f6f3f67223 */ /* 0x000fe400000108fa */
[----:B------:R-:W-:Y:S01]  /*5890*/  @P3 FADD.FTZ R244, R244, R248 ;  /* 0x000000f8f4f43221 */ /* 0x000fe20000010000 */
[----:B------:R-:W2:Y:S01]  /*58a0*/  SHFL.UP PT, R250, R247, 0x1, RZ ;  /* 0x04200000f7fa7989 */ /* 0x000ea200000e00ff */
[----:B------:R-:W-:-:S02]  /*58b0*/  @P3 FADD.FTZ R245, R245, R246 ;  /* 0x000000f6f5f53221 */ /* 0x000fc40000010000 */
[----:B------:R-:W-:Y:S02]  /*58c0*/  FMUL.FTZ R236, R20, R236 ;  /* 0x000000ec14ec7220 */ /* 0x000fe40000410000 */
[C---:B------:R-:W-:Y:S01]  /*58d0*/  FMUL.FTZ R239, R21.reuse, R239 ;  /* 0x000000ef15ef7220 */ /* 0x040fe20000410000 */
[----:B------:R-:W3:Y:S01]  /*58e0*/  SHFL.UP PT, R248, R245, 0x2, RZ ;  /* 0x04400000f5f87989 */ /* 0x000ee200000e00ff */
[----:B------:R-:W-:Y:S02]  /*58f0*/  FMUL.FTZ R238, R21, R238 ;  /* 0x000000ee15ee7220 */ /* 0x000fe40000410000 */
[C---:B------:R-:W-:Y:S02]  /*5900*/  FMUL.FTZ R209, R22.reuse, R209 ;  /* 0x000000d116d17220 */ /* 0x040fe40000410000 */
[----:B------:R-:W-:Y:S02]  /*5910*/  FMUL.FTZ R208, R22, R208 ;  /* 0x000000d016d07220 */ /* 0x000fe40000410000 */
[----:B------:R-:W-:-:S02]  /*5920*/  FMUL.FTZ R206, R23, R206 ;  /* 0x000000ce17ce7220 */ /* 0x000fc40000410000 */
[----:B------:R-:W-:Y:S02]  /*5930*/  FMUL.FTZ R207, R23, R207 ;  /* 0x000000cf17cf7220 */ /* 0x000fe40000410000 */
[C---:B------:R-:W-:Y:S02]  /*5940*/  FMUL.FTZ R205, R24.reuse, R205 ;  /* 0x000000cd18cd7220 */ /* 0x040fe40000410000 */
[----:B------:R-:W-:Y:S02]  /*5950*/  FMUL.FTZ R204, R24, R204 ;  /* 0x000000cc18cc7220 */ /* 0x000fe40000410000 */
[----:B0-----:R-:W-:Y:S02]  /*5960*/  FMUL.FTZ R246, R247, R249 ;  /* 0x000000f9f7f67220 */ /* 0x001fe40000410000 */
[----:B------:R-:W-:Y:S02]  /*5970*/  FMUL.FTZ R202, R25, R202 ;  /* 0x000000ca19ca7220 */ /* 0x000fe40000410000 */
[----:B--2---:R-:W-:-:S02]  /*5980*/  FFMA.FTZ R246, R243, R250, R246 ;  /* 0x000000faf3f67223 */ /* 0x004fc400000100f6 */
[----:B------:R-:W-:Y:S02]  /*5990*/  FMUL.FTZ R250, R247, R250 ;  /* 0x000000faf7fa7220 */ /* 0x000fe40000410000 */
[----:B------:R-:W-:Y:S01]  /*59a0*/  FMUL.FTZ R203, R25, R203 ;  /* 0x000000cb19cb7220 */ /* 0x000fe20000410000 */
[----:B------:R-:W-:Y:S01]  /*59b0*/  FSEL R247, R247, R246, !P3 ;  /* 0x000000f6f7f77208 */ /* 0x000fe20005800000 */
[----:B------:R-:W-:Y:S01]  /*59c0*/  @P3 FFMA.FTZ R243, R243, R249, -R250 ;  /* 0x000000f9f3f33223 */ /* 0x000fe200000108fa */
[----:B------:R-:W0:Y:S01]  /*59d0*/  SHFL.UP PT, R246, R244, 0x2, RZ ;  /* 0x04400000f4f67989 */ /* 0x000e2200000e00ff */
[----:B------:R-:W-:Y:S01]  /*59e0*/  ISETP.GE.AND P3, PT, R114, 0x2, PT ;  /* 0x000000027200780c */ /* 0x000fe20003f66270 */
[C---:B------:R-:W-:Y:S02]  /*59f0*/  FMUL.FTZ R201, R26.reuse, R201 ;  /* 0x000000c91ac97220 */ /* 0x040fe40000410000 */
[----:B---3--:R-:W-:Y:S02]  /*5a00*/  FMUL.FTZ R249, R247, R248 ;  /* 0x000000f8f7f97220 */ /* 0x008fe40000410000 */
        /* <DEDUP_REMOVED lines=9> */
[-C--:B0-----:R-:W-:Y:S02]  /*5aa0*/  FMUL.FTZ R250, R247, R246.reuse ;  /* 0x000000f6f7fa7220 */ /* 0x081fe40000410000 */
[C---:B------:R-:W-:Y:S02]  /*5ab0*/  FFMA.FTZ R249, R243.reuse, R246, R249 ;  /* 0x000000f6f3f97223 */ /* 0x040fe400000100f9 */
[----:B------:R-:W0:Y:S01]  /*5ac0*/  SHFL.UP PT, R246, R243, 0x2, RZ ;  /* 0x04400000f3f67989 */ /* 0x000e2200000e00ff */
[----:B------:R-:W-:Y:S02]  /*5ad0*/  FFMA.FTZ R248, R243, R248, -R250 ;  /* 0x000000f8f3f87223 */ /* 0x000fe400000108fa */
[----:B------:R-:W-:Y:S01]  /*5ae0*/  @P3 FADD.FTZ R244, R244, R249 ;  /* 0x000000f9f4f43221 */ /* 0x000fe20000010000 */
[----:B------:R-:W2:Y:S01]  /*5af0*/  SHFL.UP PT, R250, R247, 0x2, RZ ;  /* 0x04400000f7fa7989 */ /* 0x000ea200000e00ff */
[----:B------:R-:W-:-:S02]  /*5b00*/  @P3 FADD.FTZ R245, R245, R248 ;  /* 0x000000f8f5f53221 */ /* 0x000fc40000010000 */
[C---:B------:R-:W-:Y:S02]  /*5b10*/  FMUL.FTZ R155, R31.reuse, R155 ;  /* 0x0000009b1f9b7220 */ /* 0x040fe40000410000 */
[----:B------:R-:W-:Y:S01]  /*5b20*/  FMUL.FTZ R140, R31, R140 ;  /* 0x0000008c1f8c7220 */ /* 0x000fe20000410000 */
[----:B------:R-:W-:Y:S01]  /*5b30*/  SHFL.UP PT, R251, R245, 0x4, RZ ;  /* 0x04800000f5fb7989 */ /* 0x000fe200000e00ff */
[C---:B------:R-:W-:Y:S02]  /*5b40*/  FMUL.FTZ R130, R32.reuse, R130 ;  /* 0x0000008220827220 */ /* 0x040fe40000410000 */
[----:B------:R-:W-:Y:S02]  /*5b50*/  FMUL.FTZ R137, R32, R137 ;  /* 0x0000008920897220 */ /* 0x000fe40000410000 */
[C---:B------:R-:W-:Y:S02]  /*5b60*/  FMUL.FTZ R134, R33.reuse, R134 ;  /* 0x0000008621867220 */ /* 0x040fe40000410000 */
[----:B------:R-:W-:-:S02]  /*5b70*/  FMUL.FTZ R132, R33, R132 ;  /* 0x0000008421847220 */ /* 0x000fc40000410000 */
[----:B0-----:R-:W-:-:S04]  /*5b80*/  FMUL.FTZ R249, R247, R246 ;  /* 0x000000f6f7f97220 */ /* 0x001fc80000410000 */
[-C--:B--2---:R-:W-:Y:S02]  /*5b90*/  FFMA.FTZ R249, R243, R250.reuse, R249 ;  /* 0x000000faf3f97223 */ /* 0x084fe400000100f9 */
[C---:B------:R-:W-:Y:S02]  /*5ba0*/  FMUL.FTZ R248, R247.reuse, R250 ;  /* 0x000000faf7f87220 */ /* 0x040fe40000410000 */
[----:B------:R-:W0:Y:S01]  /*5bb0*/  SHFL.UP PT, R250, R244, 0x4, RZ ;  /* 0x04800000f4fa7989 */ /* 0x000e2200000e00ff */
[----:B------:R-:W-:Y:S01]  /*5bc0*/  FSEL R247, R247, R249, !P3 ;  /* 0x000000f9f7f77208 */ /* 0x000fe20005800000 */
[----:B------:R-:W-:Y:S01]  /*5bd0*/  @P3 FFMA.FTZ R243, R243, R246, -R248 ;  /* 0x000000f6f3f33223 */ /* 0x000fe200000108f8 */
[----:B------:R-:W-:-:S03]  /*5be0*/  ISETP.GE.AND P3, PT, R114, 0x4, PT ;  /* 0x000000047200780c */ /* 0x000fc60003f66270 */
[----:B------:R-:W-:Y:S04]  /*5bf0*/  SHFL.UP PT, R249, R247, 0x4, RZ ;  /* 0x04800000f7f97989 */ /* 0x000fe800000e00ff */
[----:B------:R-:W2:Y:S01]  /*5c00*/  SHFL.UP PT, R248, R243, 0x4, RZ ;  /* 0x04800000f3f87989 */ /* 0x000ea200000e00ff */
[----:B0-----:R-:W-:-:S04]  /*5c10*/  FMUL.FTZ R246, R247, R250 ;  /* 0x000000faf7f67220 */ /* 0x001fc80000410000 */
[-C--:B------:R-:W-:Y:S02]  /*5c20*/  FFMA.FTZ R246, R243, R251.reuse, -R246 ;  /* 0x000000fbf3f67223 */ /* 0x080fe400000108f6 */
[----:B------:R-:W-:Y:S02]  /*5c30*/  FMUL.FTZ R251, R247, R251 ;  /* 0x000000fbf7fb7220 */ /* 0x000fe40000410000 */
[----:B------:R-:W-:Y:S02]  /*5c40*/  @P3 FADD.FTZ R245, R245, R246 ;  /* 0x000000f6f5f53221 */ /* 0x000fe40000010000 */
[----:B------:R-:W-:Y:S02]  /*5c50*/  FFMA.FTZ R251, R243, R250, R251 ;  /* 0x000000faf3fb7223 */ /* 0x000fe400000100fb */
[----:B--2---:R-:W-:Y:S02]  /*5c60*/  FMUL.FTZ R250, R247, R248 ;  /* 0x000000f8f7fa7220 */ /* 0x004fe40000410000 */
[----:B------:R-:W-:-:S02]  /*5c70*/  @P3 FADD.FTZ R244, R244, R251 ;  /* 0x000000fbf4f43221 */ /* 0x000fc40000010000 */
[-C--:B------:R-:W-:Y:S02]  /*5c80*/  FFMA.FTZ R250, R243, R249.reuse, R250 ;  /* 0x000000f9f3fa7223 */ /* 0x080fe400000100fa */
[C---:B------:R-:W-:Y:S01]  /*5c90*/  FMUL.FTZ R249, R247.reuse, R249 ;  /* 0x000000f9f7f97220 */ /* 0x040fe20000410000 */
[----:B------:R-:W0:Y:S02]  /*5ca0*/  SHFL.UP PT, R246, R244, 0x8, RZ ;  /* 0x05000000f4f67989 */ /* 0x000e2400000e00ff */
[----:B------:R-:W-:Y:S01]  /*5cb0*/  FSEL R247, R247, R250, !P3 ;  /* 0x000000faf7f77208 */ /* 0x000fe20005800000 */
[----:B------:R-:W-:Y:S01]  /*5cc0*/  @P3 FFMA.FTZ R243, R243, R248, -R249 ;  /* 0x000000f8f3f33223 */ /* 0x000fe200000108f9 */
[----:B------:R-:W2:Y:S01]  /*5cd0*/  SHFL.UP PT, R250, R245, 0x8, RZ ;  /* 0x05000000f5fa7989 */ /* 0x000ea200000e00ff */
[----:B------:R-:W-:-:S03]  /*5ce0*/  ISETP.GE.AND P3, PT, R114, 0x8, PT ;  /* 0x000000087200780c */ /* 0x000fc60003f66270 */
[----:B------:R-:W3:Y:S01]  /*5cf0*/  SHFL.UP PT, R248, R243, 0x8, RZ ;  /* 0x05000000f3f87989 */ /* 0x000ee200000e00ff */
[----:B0-----:R-:W-:-:S04]  /*5d00*/  FMUL.FTZ R249, R247, R246 ;  /* 0x000000f6f7f97220 */ /* 0x001fc80000410000 */
[-C--:B--2---:R-:W-:Y:S02]  /*5d10*/  FFMA.FTZ R249, R243, R250.reuse, -R249 ;  /* 0x000000faf3f97223 */ /* 0x084fe400000108f9 */
[----:B------:R-:W-:Y:S02]  /*5d20*/  FMUL.FTZ R251, R247, R250 ;  /* 0x000000faf7fb7220 */ /* 0x000fe40000410000 */
[----:B------:R-:W0:Y:S01]  /*5d30*/  SHFL.UP PT, R250, R247, 0x8, RZ ;  /* 0x05000000f7fa7989 */ /* 0x000e2200000e00ff */
[----:B------:R-:W-:Y:S02]  /*5d40*/  @P3 FADD.FTZ R245, R245, R249 ;  /* 0x000000f9f5f53221 */ /* 0x000fe40000010000 */
[----:B------:R-:W-:Y:S02]  /*5d50*/  FFMA.FTZ R251, R243, R246, R251 ;  /* 0x000000f6f3fb7223 */ /* 0x000fe400000100fb */
[----:B---3--:R-:W-:Y:S02]  /*5d60*/  FMUL.FTZ R246, R247, R248 ;  /* 0x000000f8f7f67220 */ /* 0x008fe40000410000 */
[----:B------:R-:W-:-:S02]  /*5d70*/  @P3 FADD.FTZ R244, R244, R251 ;  /* 0x000000fbf4f43221 */ /* 0x000fc40000010000 */
[----:B------:R-:W-:Y:S01]  /*5d80*/  SHFL.UP PT, R251, R245, 0x10, RZ ;  /* 0x06000000f5fb7989 */ /* 0x000fe200000e00ff */
[-C--:B0-----:R-:W-:Y:S02]  /*5d90*/  FFMA.FTZ R246, R243, R250.reuse, R246 ;  /* 0x000000faf3f67223 */ /* 0x081fe400000100f6 */
[----:B------:R-:W-:-:S03]  /*5da0*/  FMUL.FTZ R250, R247, R250 ;  /* 0x000000faf7fa7220 */ /* 0x000fc60000410000 */
[----:B------:R-:W-:Y:S01]  /*5db0*/  FSEL R247, R247, R246, !P3 ;  /* 0x000000f6f7f77208 */ /* 0x000fe20005800000 */
[----:B------:R-:W-:Y:S01]  /*5dc0*/  @P3 FFMA.FTZ R243, R243, R248, -R250 ;  /* 0x000000f8f3f33223 */ /* 0x000fe200000108fa */
[----:B------:R-:W-:Y:S01]  /*5dd0*/  ISETP.GE.AND P3, PT, R114, 0x10, PT ;  /* 0x000000107200780c */ /* 0x000fe20003f66270 */
[----:B------:R-:W0:Y:S04]  /*5de0*/  SHFL.UP PT, R250, R244, 0x10, RZ ;  /* 0x06000000f4fa7989 */ /* 0x000e2800000e00ff */
[----:B------:R-:W2:Y:S04]  /*5df0*/  SHFL.UP PT, R249, R243, 0x10, RZ ;  /* 0x06000000f3f97989 */ /* 0x000ea800000e00ff */
[----:B------:R-:W3:Y:S01]  /*5e00*/  SHFL.UP PT, R248, R247, 0x10, RZ ;  /* 0x06000000f7f87989 */ /* 0x000ee200000e00ff */
[----:B0-----:R-:W-:-:S04]  /*5e10*/  FMUL.FTZ R246, R247, R250 ;  /* 0x000000faf7f67220 */ /* 0x001fc80000410000 */
[-C--:B------:R-:W-:Y:S02]  /*5e20*/  FFMA.FTZ R246, R243, R251.reuse, -R246 ;  /* 0x000000fbf3f67223 */ /* 0x080fe400000108f6 */
[----:B------:R-:W-:Y:S02]  /*5e30*/  FMUL.FTZ R251, R247, R251 ;  /* 0x000000fbf7fb7220 */ /* 0x000fe40000410000 */
[----:B------:R-:W-:Y:S02]  /*5e40*/  @P3 FADD.FTZ R245, R245, R246 ;  /* 0x000000f6f5f53221 */ /* 0x000fe40000010000 */
[----:B------:R-:W-:Y:S02]  /*5e50*/  FFMA.FTZ R250, R243, R250, R251 ;  /* 0x000000faf3fa7223 */ /* 0x000fe400000100fb */
[----:B--2---:R-:W-:Y:S02]  /*5e60*/  FMUL.FTZ R251, R247, R249 ;  /* 0x000000f9f7fb7220 */ /* 0x004fe40000410000 */
[----:B------:R-:W-:Y:S01]  /*5e70*/  @P3 FADD.FTZ R244, R244, R250 ;  /* 0x000000faf4f43221 */ /* 0x000fe20000010000 */
[----:B------:R-:W-:Y:S01]  /*5e80*/  SHFL.UP PT, R245, R245, 0x1, RZ ;  /* 0x04200000f5f57989 */ /* 0x000fe200000e00ff */
[----:B---3--:R-:W-:-:S02]  /*5e90*/  FFMA.FTZ R251, R243, R248, R251 ;  /* 0x000000f8f3fb7223 */ /* 0x008fc400000100fb */
[C---:B------:R-:W-:Y:S02]  /*5ea0*/  FMUL.FTZ R248, R247.reuse, R248 ;  /* 0x000000f8f7f87220 */ /* 0x040fe40000410000 */
[----:B------:R-:W-:Y:S01]  /*5eb0*/  SHFL.UP PT, R244, R244, 0x1, RZ ;  /* 0x04200000f4f47989 */ /* 0x000fe200000e00ff */
[----:B------:R-:W-:Y:S01]  /*5ec0*/  FSEL R251, R247, R251, !P3 ;  /* 0x000000fbf7fb7208 */ /* 0x000fe20005800000 */
[----:B------:R-:W-:-:S05]  /*5ed0*/  @P3 FFMA.FTZ R243, R243, R249, -R248 ;  /* 0x000000f9f3f33223 */ /* 0x000fca00000108f8 */
[----:B------:R-:W0:Y:S04]  /*5ee0*/  SHFL.UP PT, R251, R251, 0x1, RZ ;  /* 0x04200000fbfb7989 */ /* 0x000e2800000e00ff */
[----:B------:R-:W2:Y:S01]  /*5ef0*/  SHFL.UP PT, R243, R243, 0x1, RZ ;  /* 0x04200000f3f37989 */ /* 0x000ea200000e00ff */
[CC--:B0-----:R-:W-:Y:S02]  /*5f00*/  FMUL.FTZ R246, R251.reuse, R64.reuse ;  /* 0x00000040fbf67220 */ /* 0x0c1fe40000410000 */
[-C--:B------:R-:W-:Y:S02]  /*5f10*/  FMUL.FTZ R251, R251, R65.reuse ;  /* 0x00000041fbfb7220 */ /* 0x080fe40000410000 */
[C---:B--2---:R-:W-:Y:S02]  /*5f20*/  FFMA.FTZ R246, R243.reuse, R65, R246 ;  /* 0x00000041f3f67223 */ /* 0x044fe400000100f6 */
[----:B------:R-:W-:-:S02]  /*5f30*/  FFMA.FTZ R251, R243, R64, -R251 ;  /* 0x00000040f3fb7223 */ /* 0x000fc400000108fb */
[----:B------:R-:W-:Y:S02]  /*5f40*/  @P2 FADD.FTZ R65, R244, R246 ;  /* 0x000000f6f4412221 */ /* 0x000fe40000010000 */
[----:B------:R-:W-:Y:S01]  /*5f50*/  @P2 FADD.FTZ R64, R245, R251 ;  /* 0x000000fbf5402221 */ /* 0x000fe20000010000 */
[----:B------:R-:W-:Y:S01]  /*5f60*/  ISETP.NE.AND P2, PT, R252, 0x1f, PT ;  /* 0x0000001ffc00780c */ /* 0x000fe20003f45270 */
[CC--:B------:R-:W-:Y:S02]  /*5f70*/  FMUL.FTZ R243, R67.reuse, R65.reuse ;  /* 0x0000004143f37220 */ /* 0x0c0fe40000410000 */
[-C--:B------:R-:W-:Y:S02]  /*5f80*/  FMUL.FTZ R67, R67, R64.reuse ;  /* 0x0000004043437220 */ /* 0x080fe40000410000 */
[C---:B------:R-:W-:Y:S02]  /*5f90*/  FFMA.FTZ R64, R66.reuse, R64, -R243 ;  /* 0x0000004042407223 */ /* 0x040fe400000108f3 */
[----:B------:R-:W-:-:S02]  /*5fa0*/  FFMA.FTZ R66, R66, R65, R67 ;  /* 0x0000004142427223 */ /* 0x000fc40000010043 */
[CC--:B------:R-:W-:Y:S02]  /*5fb0*/  FMUL.FTZ R65, R191.reuse, R242.reuse ;  /* 0x000000f2bf417220 */ /* 0x0c0fe40000410000 */
[C---:B------:R-:W-:Y:S02]  /*5fc0*/  FMUL.FTZ R67, R192.reuse, R242 ;  /* 0x000000f2c0437220 */ /* 0x040fe40000410000 */
[-C--:B------:R-:W-:Y:S02]  /*5fd0*/  FFMA.FTZ R65, R192, R241.reuse, -R65 ;  /* 0x000000f1c0417223 */ /* 0x080fe40000010841 */
[----:B------:R-:W-:Y:S02]  /*5fe0*/  FFMA.FTZ R67, -R191, R241, -R67 ;  /* 0x000000f1bf437223 */ /* 0x000fe40000010943 */
        /* <DEDUP_REMOVED lines=80> */
[----:B------:R-:W-:Y:S02]  /*64f0*/  FADD.FTZ R65, R137, R65 ;  /* 0x0000004189417221 */ /* 0x000fe40000010000 */
[C---:B------:R-:W-:Y:S02]  /*6500*/  FMUL.FTZ R245, R131.reuse, -R67 ;  /* 0x8000004383f57220 */ /* 0x040fe40000410000 */
[----:B------:R-:W-:Y:S02]  /*6510*/  FADD.FTZ R180, R180, R66 ;  /* 0x00000042b4b47221 */ /* 0x000fe40000010000 */
[C---:B------:R-:W-:Y:S02]  /*6520*/  FMUL.FTZ R64, R131.reuse, R179 ;  /* 0x000000b383407220 */ /* 0x040fe40000410000 */
[-C--:B------:R-:W-:Y:S02]  /*6530*/  FMUL.FTZ R244, R131, -R65.reuse ;  /* 0x8000004183f47220 */ /* 0x080fe40000410000 */
[----:B------:R-:W-:-:S02]  /*6540*/  FFMA.FTZ R245, R133, R65, -R245 ;  /* 0x0000004185f57223 */ /* 0x000fc400000108f5 */
[----:B-1----:R-:W-:Y:S02]  /*6550*/  FMUL.FTZ R243, R191, R117 ;  /* 0x00000075bff37220 */ /* 0x002fe40000410000 */
[----:B------:R-:W-:Y:S02]  /*6560*/  FMUL.FTZ R65, R131, R180 ;  /* 0x000000b483417220 */ /* 0x000fe40000410000 */
[----:B------:R-:W-:Y:S02]  /*6570*/  FMUL.FTZ R246, R191, -R116 ;  /* 0x80000074bff67220 */ /* 0x000fe40000410000 */
[C---:B------:R-:W-:Y:S02]  /*6580*/  FFMA.FTZ R64, R133.reuse, R180, R64 ;  /* 0x000000b485407223 */ /* 0x040fe40000010040 */
[----:B------:R-:W-:Y:S02]  /*6590*/  FFMA.FTZ R243, R192, R116, -R243 ;  /* 0x00000074c0f37223 */ /* 0x000fe400000108f3 */
[----:B------:R-:W-:-:S02]  /*65a0*/  FFMA.FTZ R65, R133, R179, -R65 ;  /* 0x000000b385417223 */ /* 0x000fc40000010841 */
[----:B------:R-:W-:Y:S02]  /*65b0*/  FFMA.FTZ R246, R192, -R117, R246 ;  /* 0x80000075c0f67223 */ /* 0x000fe400000100f6 */
        /* <DEDUP_REMOVED lines=8> */
[C---:B------:R-:W-:Y:S02]  /*6640*/  FFMA.FTZ R64, R136.reuse, R125, R64 ;  /* 0x0000007d88407223 */ /* 0x040fe40000010040 */
[----:B------:R-:W-:Y:S02]  /*6650*/  FFMA.FTZ R65, R136, R181, -R65 ;  /* 0x000000b588417223 */ /* 0x000fe40000010841 */
[----:B------:R-:W-:-:S02]  /*6660*/  FFMA.FTZ R127, R94, R127, R64 ;  /* 0x0000007f5e7f7223 */ /* 0x000fc40000010040 */
[CC--:B------:R-:W-:Y:S02]  /*6670*/  FMUL.FTZ R64, R195.reuse, -R243.reuse ;  /* 0x800000f3c3407220 */ /* 0x0c0fe40000410000 */
[----:B------:R-:W-:Y:S02]  /*6680*/  FFMA.FTZ R126, R94, R126, R65 ;  /* 0x0000007e5e7e7223 */ /* 0x000fe40000010041 */
[-C--:B------:R-:W-:Y:S02]  /*6690*/  FMUL.FTZ R65, R195, -R246.reuse ;  /* 0x800000f6c3417220 */ /* 0x080fe40000410000 */
[C---:B------:R-:W-:Y:S02]  /*66a0*/  FFMA.FTZ R246, R196.reuse, R246, R64 ;  /* 0x000000f6c4f67223 */ /* 0x040fe40000010040 */
[----:B------:R-:W-:Y:S02]  /*66b0*/  FMUL.FTZ R64, R119, R126 ;  /* 0x0000007e77407220 */ /* 0x000fe40000410000 */
[----:B------:R-:W-:-:S02]  /*66c0*/  FFMA.FTZ R243, R196, R243, -R65 ;  /* 0x000000f3c4f37223 */ /* 0x000fc40000010841 */
[-C--:B------:R-:W-:Y:S02]  /*66d0*/  FMUL.FTZ R65, R119, R127.reuse ;  /* 0x0000007f77417220 */ /* 0x080fe40000410000 */
[C---:B------:R-:W-:Y:S02]  /*66e0*/  FFMA.FTZ R64, R120.reuse, R127, R64 ;  /* 0x0000007f78407223 */ /* 0x040fe40000010040 */
[----:B------:R-:W-:Y:S02]  /*66f0*/  FFMA.FTZ R65, R120, R126, -R65 ;  /* 0x0000007e78417223 */ /* 0x000fe40000010841 */
[----:B------:R-:W-:Y:S02]  /*6700*/  FFMA.FTZ R129, R93, R129, R64 ;  /* 0x000000815d817223 */ /* 0x000fe40000010040 */
[----:B------:R-:W-:Y:S02]  /*6710*/  FMUL.FTZ R64, R187, -R243 ;  /* 0x800000f3bb407220 */ /* 0x000fe40000410000 */
[----:B------:R-:W-:-:S02]  /*6720*/  FFMA.FTZ R128, R93, R128, R65 ;  /* 0x000000805d807223 */ /* 0x000fc40000010041 */
[-C--:B------:R-:W-:Y:S02]  /*6730*/  FMUL.FTZ R65, R187, -R246.reuse ;  /* 0x800000f6bb417220 */ /* 0x080fe40000410000 */
[----:B------:R-:W-:Y:S02]  /*6740*/  FFMA.FTZ R246, R188, R246, R64 ;  /* 0x000000f6bcf67223 */ /* 0x000fe40000010040 */
[----:B------:R-:W-:Y:S02]  /*6750*/  FMUL.FTZ R64, R138, R128 ;  /* 0x000000808a407220 */ /* 0x000fe40000410000 */
[----:B------:R-:W-:Y:S02]  /*6760*/  FFMA.FTZ R243, R188, R243, -R65 ;  /* 0x000000f3bcf37223 */ /* 0x000fe40000010841 */
[-C--:B------:R-:W-:Y:S02]  /*6770*/  FMUL.FTZ R65, R138, R129.reuse ;  /* 0x000000818a417220 */ /* 0x080fe40000410000 */
[----:B------:R-:W-:-:S02]  /*6780*/  FFMA.FTZ R64, R139, R129, R64 ;  /* 0x000000818b407223 */ /* 0x000fc40000010040 */
[----:B------:R-:W-:Y:S02]  /*6790*/  FFMA.FTZ R65, R139, R128, -R65 ;  /* 0x000000808b417223 */ /* 0x000fe40000010841 */
[C---:B------:R-:W-:Y:S02]  /*67a0*/  FFMA.FTZ R211, R92.reuse, R211, R64 ;  /* 0x000000d35cd37223 */ /* 0x040fe40000010040 */
[C---:B------:R-:W-:Y:S02]  /*67b0*/  FMUL.FTZ R64, R189.reuse, -R243 ;  /* 0x800000f3bd407220 */ /* 0x040fe40000410000 */
[----:B------:R-:W-:Y:S02]  /*67c0*/  FFMA.FTZ R210, R92, R210, R65 ;  /* 0x000000d25cd27223 */ /* 0x000fe40000010041 */
[-C--:B------:R-:W-:Y:S02]  /*67d0*/  FMUL.FTZ R65, R189, -R246.reuse ;  /* 0x800000f6bd417220 */ /* 0x080fe40000410000 */
[----:B------:R-:W-:-:S02]  /*67e0*/  FFMA.FTZ R246, R190, R246, R64 ;  /* 0x000000f6bef67223 */ /* 0x000fc40000010040 */
[CC--:B------:R-:W-:Y:S02]  /*67f0*/  FMUL.FTZ R64, R143.reuse, R210.reuse ;  /* 0x000000d28f407220 */ /* 0x0c0fe40000410000 */
[----:B------:R-:W-:Y:S02]  /*6800*/  FFMA.FTZ R243, R190, R243, -R65 ;  /* 0x000000f3bef37223 */ /* 0x000fe40000010841 */
[-C--:B------:R-:W-:Y:S02]  /*6810*/  FMUL.FTZ R65, R143, R211.reuse ;  /* 0x000000d38f417220 */ /* 0x080fe40000410000 */
[C---:B------:R-:W-:Y:S02]  /*6820*/  FFMA.FTZ R64, R144.reuse, R211, R64 ;  /* 0x000000d390407223 */ /* 0x040fe40000010040 */
[----:B------:R-:W-:Y:S02]  /*6830*/  FFMA.FTZ R65, R144, R210, -R65 ;  /* 0x000000d290417223 */ /* 0x000fe40000010841 */
[----:B------:R-:W-:-:S02]  /*6840*/  FFMA.FTZ R213, R91, R213, R64 ;  /* 0x000000d55bd57223 */ /* 0x000fc40000010040 */
[-C--:B------:R-:W-:Y:S02]  /*6850*/  FMUL.FTZ R64, R157, -R243.reuse ;  /* 0x800000f39d407220 */ /* 0x080fe40000410000 */
        /* <DEDUP_REMOVED lines=8> */
[C---:B------:R-:W-:Y:S02]  /*68e0*/  FFMA.FTZ R215, R90.reuse, R215, R64 ;  /* 0x000000d75ad77223 */ /* 0x040fe40000010040 */
[----:B------:R-:W-:Y:S02]  /*68f0*/  FMUL.FTZ R64, R159, -R243 ;  /* 0x800000f39f407220 */ /* 0x000fe40000410000 */
[----:B------:R-:W-:-:S02]  /*6900*/  FFMA.FTZ R214, R90, R214, R65 ;  /* 0x000000d65ad67223 */ /* 0x000fc40000010041 */
[-C--:B------:R-:W-:Y:S02]  /*6910*/  FMUL.FTZ R65, R159, -R246.reuse ;  /* 0x800000f69f417220 */ /* 0x080fe40000410000 */
[C---:B------:R-:W-:Y:S02]  /*6920*/  FFMA.FTZ R246, R160.reuse, R246, R64 ;  /* 0x000000f6a0f67223 */ /* 0x040fe40000010040 */
[C---:B------:R-:W-:Y:S02]  /*6930*/  FMUL.FTZ R64, R163.reuse, R214 ;  /* 0x000000d6a3407220 */ /* 0x040fe40000410000 */
[----:B------:R-:W-:Y:S02]  /*6940*/  FFMA.FTZ R243, R160, R243, -R65 ;  /* 0x000000f3a0f37223 */ /* 0x000fe40000010841 */
[-C--:B------:R-:W-:Y:S02]  /*6950*/  FMUL.FTZ R65, R163, R215.reuse ;  /* 0x000000d7a3417220 */ /* 0x080fe40000410000 */
[----:B------:R-:W-:-:S02]  /*6960*/  FFMA.FTZ R64, R164, R215, R64 ;  /* 0x000000d7a4407223 */ /* 0x000fc40000010040 */
[----:B------:R-:W-:Y:S02]  /*6970*/  FFMA.FTZ R65, R164, R214, -R65 ;  /* 0x000000d6a4417223 */ /* 0x000fe40000010841 */
[----:B------:R-:W-:Y:S02]  /*6980*/  FFMA.FTZ R217, R89, R217, R64 ;  /* 0x000000d959d97223 */ /* 0x000fe40000010040 */
[----:B------:R-:W-:Y:S02]  /*6990*/  FMUL.FTZ R64, R161, -R243 ;  /* 0x800000f3a1407220 */ /* 0x000fe40000410000 */
[----:B------:R-:W-:Y:S02]  /*69a0*/  FFMA.FTZ R216, R89, R216, R65 ;  /* 0x000000d859d87223 */ /* 0x000fe40000010041 */
[-C--:B------:R-:W-:Y:S02]  /*69b0*/  FMUL.FTZ R65, R161, -R246.reuse ;  /* 0x800000f6a1417220 */ /* 0x080fe40000410000 */
[----:B------:R-:W-:-:S02]  /*69c0*/  FFMA.FTZ R246, R162, R246, R64 ;  /* 0x000000f6a2f67223 */ /* 0x000fc40000010040 */
[CC--:B------:R-:W-:Y:S02]  /*69d0*/  FMUL.FTZ R64, R161.reuse, R216.reuse ;  /* 0x000000d8a1407220 */ /* 0x0c0fe40000410000 */
[C---:B------:R-:W-:Y:S02]  /*69e0*/  FFMA.FTZ R243, R162.reuse, R243, -R65 ;  /* 0x000000f3a2f37223 */ /* 0x040fe40000010841 */
        /* <DEDUP_REMOVED lines=37> */
[----:B------:R-:W-:Y:S02]  /*6c40*/  FFMA.FTZ R246, R139, R246, R64 ;  /* 0x000000f68bf67223 */ /* 0x000fe40000010040 */
        /* <DEDUP_REMOVED lines=31> */
[----:B------:R-:W-:Y:S01]  /*6e40*/  FFMA.FTZ R243, R133, R243, -R65 ;  /* 0x000000f385f37223 */ /* 0x000fe20000010841 */
[----:B------:R0:W1:Y:S01]  /*6e50*/  SHFL.DOWN PT, R66, R246, 0x1, 0x1f ;  /* 0x08201f00f6427f89 */ /* 0x00006200000e0000 */
[----:B------:R-:W-:-:S02]  /*6e60*/  FFMA.FTZ R64, R192, R231, R64 ;  /* 0x000000e7c0407223 */ /* 0x000fc40000010040 */
[----:B------:R-:W-:Y:S02]  /*6e70*/  FMUL.FTZ R65, R191, R231 ;  /* 0x000000e7bf417220 */ /* 0x000fe40000410000 */
[----:B------:R-:W-:Y:S02]  /*6e80*/  FFMA.FTZ R244, R133, R67, R244 ;  /* 0x0000004385f47223 */ /* 0x000fe400000100f4 */
[----:B------:R-:W-:Y:S01]  /*6e90*/  FFMA.FTZ R233, R81, R233, R64 ;  /* 0x000000e951e97223 */ /* 0x000fe20000010040 */
[----:B------:R-:W-:Y:S01]  /*6ea0*/  MOV R64, UR26 ;  /* 0x0000001a00407c02 */ /* 0x000fe20008000f00 */
[----:B------:R-:W-:Y:S02]  /*6eb0*/  FFMA.FTZ R65, R192, R230, -R65 ;  /* 0x000000e6c0417223 */ /* 0x000fe40000010841 */
[----:B------:R-:W-:Y:S01]  /*6ec0*/  FADD.FTZ R245, R134, R245 ;  /* 0x000000f586f57221 */ /* 0x000fe20000010000 */
[----:B------:R-:W-:Y:S01]  /*6ed0*/  ISETP.GE.OR P0, PT, R64, c[0x0][0x174], P0 ;  /* 0x00005d0040007a0c */ /* 0x000fe20000706670 */
[----:B------:R-:W-:-:S02]  /*6ee0*/  FADD.FTZ R244, -R132, R244 ;  /* 0x000000f484f47221 */ /* 0x000fc40000010100 */
[----:B------:R-:W-:Y:S01]  /*6ef0*/  FFMA.FTZ R232, R81, R232, R65 ;  /* 0x000000e851e87223 */ /* 0x000fe20000010041 */
[----:B------:R0:W2:Y:S04]  /*6f00*/  SHFL.DOWN PT, R64, R245, 0x1, 0x1f ;  /* 0x08201f00f5407f89 */ /* 0x0000a800000e0000 */
[----:B------:R0:W3:Y:S04]  /*6f10*/  SHFL.DOWN PT, R65, R243, 0x1, 0x1f ;  /* 0x08201f00f3417f89 */ /* 0x0000e800000e0000 */
[----:B------:R0:W4:Y:S01]  /*6f20*/  SHFL.DOWN PT, R67, R244, 0x1, 0x1f ;  /* 0x08201f00f4437f89 */ /* 0x00012200000e0000 */
[----:B------:R-:W-:Y:S05]  /*6f30*/  @!P2 BRA `(.L_x_9195) ;  /* 0x000000b00000a947 */ /* 0x000fea0003800000 */
[----:B-1--4-:R-:W-:-:S04]  /*6f40*/  FMUL.FTZ R247, R246, R67 ;  /* 0x00000043f6f77220 */ /* 0x012fc80000410000 */
[-C--:B--2---:R-:W-:Y:S02]  /*6f50*/  FFMA.FTZ R247, R243, R64.reuse, -R247 ;  /* 0x00000040f3f77223 */ /* 0x084fe400000108f7 */
[C---:B------:R-:W-:Y:S02]  /*6f60*/  FMUL.FTZ R64, R246.reuse, R64 ;  /* 0x00000040f6407220 */ /* 0x040fe40000410000 */
[----:B0-----:R-:W-:Y:S02]  /*6f70*/  FADD.FTZ R245, R245, R247 ;  /* 0x000000f7f5f57221 */ /* 0x001fe40000010000 */
[----:B------:R-:W-:Y:S02]  /*6f80*/  FFMA.FTZ R64, R243, R67, R64 ;  /* 0x00000043f3407223 */ /* 0x000fe40000010040 */
[C---:B------:R-:W-:Y:S02]  /*6f90*/  FMUL.FTZ R67, R246.reuse, R66 ;  /* 0x00000042f6437220 */ /* 0x040fe40000410000 */
[----:B---3--:R-:W-:-:S02]  /*6fa0*/  FMUL.FTZ R246, R246, R65 ;  /* 0x00000041f6f67220 */ /* 0x008fc40000410000 */
[C---:B------:R-:W-:Y:S02]  /*6fb0*/  FFMA.FTZ R67, R243.reuse, R65, -R67 ;  /* 0x00000041f3437223 */ /* 0x040fe40000010843 */
[----:B------:R-:W-:Y:S02]  /*6fc0*/  FFMA.FTZ R246, R243, R66, R246 ;  /* 0x00000042f3f67223 */ /* 0x000fe400000100f6 */
[----:B------:R-:W-:Y:S01]  /*6fd0*/  FADD.FTZ R244, R244, R64 ;  /* 0x00000040f4f47221 */ /* 0x000fe20000010000 */
[----:B------:R-:W-:Y:S02]  /*6fe0*/  MOV R243, R67 ;  /* 0x0000004300f37202 */ /* 0x000fe40000000f00 */
.L_x_9195:
[----:B-1----:R-:W-:Y:S05]  /*6ff0*/  BSYNC B0 ;  /* 0x0000000000007941 */ /* 0x002fea0003800000 */
.L_x_9194:
[----:B---3--:R-:W-:Y:S01]  /*7000*/  HFMA2.MMA R65, -RZ, RZ, 0, 0 ;  /* 0x00000000ff417435 */ /* 0x008fe200000001ff */
[----:B------:R-:W-:Y:S01]  /*7010*/  USHF.L.U32 UR32, UR7, 0x4, URZ ;  /* 0x0000000407207899 */ /* 0x000fe2000800063f */
[----:B--2---:R-:W-:Y:S01]  /*7020*/  MOV R64, 0x3f800000 ;  /* 0x3f80000000407802 */ /* 0x004fe20000000f00 */
[----:B----4-:R-:W-:Y:S01]  /*7030*/  CS2R R66, SRZ ;  /* 0x0000000000427805 */ /* 0x010fe2000001ff00 */
        /* <DEDUP_REMOVED lines=19> */
.L_x_9197:
[----:B------:R-:W-:Y:S05]  /*7170*/  BSYNC B0 ;  /* 0x0000000000007941 */ /* 0x000fea0003800000 */
.L_x_9196:
        /* <DEDUP_REMOVED lines=18> */
.L_x_9199:
[----:B------:R-:W-:Y:S05]  /*72a0*/  BSYNC B0 ;  /* 0x0000000000007941 */ /* 0x000fea0003800000 */
.L_x_9198:
        /* <DEDUP_REMOVED lines=18> */
.L_x_9201:
[----:B------:R-:W-:Y:S05]  /*73d0*/  BSYNC B0 ;  /* 0x0000000000007941 */ /* 0x000fea0003800000 */
.L_x_9200:
        /* <DEDUP_REMOVED lines=18> */
.L_x_9203:
[----:B------:R-:W-:Y:S05]  /*7500*/  BSYNC B0 ;  /* 0x0000000000007941 */ /* 0x000fea0003800000 */
.L_x_9202:
[----:B-1----:R-:W1:Y:S01]  /*7510*/  SHFL.IDX PT, R248, R246, RZ, 0x1f ;  /* 0x00001ffff6f87589 */ /* 0x002e6200000e0000 */
[----:B------:R-:W-:Y:S01]  /*7520*/  ISETP.NE.AND P0, PT, R115, RZ, PT ;  /* 0x000000ff7300720c */ /* 0x000fe20003f05270 */
[----:B------:R-:W-:Y:S02]  /*7530*/  BSSY B0, `(.L_x_9204) ;  /* 0x00002c9000007945 */ /* 0x000fe40003800000 */
[----:B0-----:R-:W0:Y:S04]  /*7540*/  SHFL.IDX PT, R247, R243, RZ, 0x1f ;  /* 0x00001ffff3f77589 */ /* 0x001e2800000e0000 */
[----:B------:R-:W5:Y:S04]  /*7550*/  SHFL.IDX PT, R251, R245, RZ, 0x1f ;  /* 0x00001ffff5fb7589 */ /* 0x000f6800000e0000 */
[----:B--2---:R-:W-:Y:S04]  /*7560*/  SHFL.DOWN PT, R246, R246, 0x1, 0x1f ;  /* 0x08201f00f6f67f89 */ /* 0x004fe800000e0000 */
[----:B------:R5:W-:Y:S04]  /*7570*/  SHFL.IDX PT, R252, R66, RZ, 0x1f ;  /* 0x00001fff42fc7589 */ /* 0x000be800000e0000 */
[----:B------:R-:W-:Y:S01]  /*7580*/  SHFL.DOWN PT, R243, R243, 0x1, 0x1f ;  /* 0x08201f00f3f37f89 */ /* 0x000fe200000e0000 */
[----:B-1--4-:R-:W-:-:S03]  /*7590*/  FMUL.FTZ R250, R248, R65 ;  /* 0x00000041f8fa7220 */ /* 0x012fc60000410000 */
[----:B------:R-:W-:Y:S01]  /*75a0*/  SHFL.DOWN PT, R245, R245, 0x1, 0x1f ;  /* 0x08201f00f5f57f89 */ /* 0x000fe200000e0000 */
[CC--:B---3--:R-:W-:Y:S02]  /*75b0*/  FMUL.FTZ R249, R248.reuse, R64.reuse ;  /* 0x00000040f8f97220 */ /* 0x0c8fe40000410000 */
[C---:B0-----:R-:W-:Y:S02]  /*75c0*/  FFMA.FTZ R64, R247.reuse, R64, -R250 ;  /* 0x00000040f7407223 */ /* 0x041fe400000108fa */
[C---:B------:R-:W-:Y:S02]  /*75d0*/  FMUL.FTZ R250, R248.reuse, R67 ;  /* 0x00000043f8fa7220 */ /* 0x040fe40000410000 */
[-C--:B------:R-:W-:Y:S02]  /*75e0*/  FMUL.FTZ R248, R248, R66.reuse ;  /* 0x00000042f8f87220 */ /* 0x080fe40000410000 */
[C---:B------:R-:W-:Y:S02]  /*75f0*/  FFMA.FTZ R65, R247.reuse, R65, R249 ;  /* 0x00000041f7417223 */ /* 0x040fe400000100f9 */
[C---:B------:R-:W-:Y:S01]  /*7600*/  FFMA.FTZ R250, R247.reuse, R66, -R250 ;  /* 0x00000042f7fa7223 */ /* 0x040fe200000108fa */
[----:B------:R-:W-:Y:S01]  /*7610*/  SHFL.IDX PT, R249, R67, RZ, 0x1f ;  /* 0x00001fff43f97589 */ /* 0x000fe200000e0000 */
[----:B------:R-:W-:-:S02]  /*7620*/  FFMA.FTZ R247, R247, R67, R248 ;  /* 0x00000043f7f77223 */ /* 0x000fc400000100f8 */
[----:B-----5:R-:W-:Y:S01]  /*7630*/  FADD.FTZ R66, R251, R250 ;  /* 0x000000fafb427221 */ /* 0x020fe20000010000 */
[----:B------:R-:W0:Y:S01]  /*7640*/  SHFL.IDX PT, R248, R244, RZ, 0x1f ;  /* 0x00001ffff4f87589 */ /* 0x000e2200000e0000 */
[----:B------:R-:W-:-:S03]  /*7650*/  IADD3 R250, R115, 0x200, RZ ;  /* 0x0000020073fa7810 */ /* 0x000fc60007ffe0ff */
[----:B------:R-:W1:Y:S01]  /*7660*/  SHFL.DOWN PT, R244, R244, 0x1, 0x1f ;  /* 0x08201f00f4f47f89 */ /* 0x000e6200000e0000 */
[----:B0-----:R-:W-:Y:S02]  /*7670*/  FADD.FTZ R67, R248, R247 ;  /* 0x000000f7f8437221 */ /* 0x001fe40000010000 */
[----:B------:R-:W-:-:S03]  /*7680*/  FMUL.FTZ R247, R30, R128 ;  /* 0x000000801ef77220 */ /* 0x000fc60000410000 */
[----:B------:R0:W-:Y:S02]  /*7690*/  @!P0 STS.128 [UR32+0x5750], R64 ;  /* 0x00575040ff008988 */ /* 0x0001e40008000c20 */
[CC--:B0-----:R-:W-:Y:S02]  /*76a0*/  @P1 FMUL.FTZ R64, R246.reuse, R249.reuse ;  /* 0x000000f9f6401220 */ /* 0x0c1fe40000410000 */
[-C--:B------:R-:W-:Y:S02]  /*76b0*/  @P1 FMUL.FTZ R246, R246, R252.reuse ;  /* 0x000000fcf6f61220 */ /* 0x080fe40000410000 */
[C---:B------:R-:W-:Y:S02]  /*76c0*/  @P1 FFMA.FTZ R64, R243.reuse, R252, -R64 ;  /* 0x000000fcf3401223 */ /* 0x040fe40000010840 */
[----:B------:R-:W-:Y:S02]  /*76d0*/  @P1 FFMA.FTZ R246, R243, R249, R246 ;  /* 0x000000f9f3f61223 */ /* 0x000fe400000100f6 */
[----:B------:R-:W-:-:S02]  /*76e0*/  @P1 FADD.FTZ R252, R245, R64 ;  /* 0x00000040f5fc1221 */ /* 0x000fc40000010000 */
[----:B-1----:R-:W-:Y:S02]  /*76f0*/  @P1 FADD.FTZ R249, R244, R246 ;  /* 0x000000f6f4f91221 */ /* 0x002fe40000010000 */
[CC--:B------:R-:W-:Y:S02]  /*7700*/  FMUL.FTZ R243, R252.reuse, -R117.reuse ;  /* 0x80000075fcf37220 */ /* 0x0c0fe40000410000 */
[C---:B------:R-:W-:Y:S02]  /*7710*/  FMUL.FTZ R117, R249.reuse, -R117 ;  /* 0x80000075f9757220 */ /* 0x040fe40000410000 */
[-C--:B------:R-:W-:Y:S02]  /*7720*/  FFMA.FTZ R243, R249, R116.reuse, R243 ;  /* 0x00000074f9f37223 */ /* 0x080fe400000100f3 */
[----:B------:R-:W-:Y:S02]  /*7730*/  FFMA.FTZ R116, R252, R116, -R117 ;  /* 0x00000074fc747223 */ /* 0x000fe40000010875 */
[----:B------:R-:W-:-:S02]  /*7740*/  FADD.FTZ R66, -R242, R243 ;  /* 0x000000f3f2427221 */ /* 0x000fc40000010100 */
[----:B------:R-:W-:Y:S02]  /*7750*/  FADD.FTZ R67, R241, R116 ;  /* 0x00000074f1437221 */ /* 0x000fe40000010000 */
[CC--:B------:R-:W-:Y:S02]  /*7760*/  FMUL.FTZ R64, R191.reuse, -R66.reuse ;  /* 0x80000042bf407220 */ /* 0x0c0fe40000410000 */
[-C--:B------:R-:W-:Y:S02]  /*7770*/  FMUL.FTZ R117, R191, -R67.reuse ;  /* 0x80000043bf757220 */ /* 0x080fe40000410000 */
[----:B------:R-:W-:Y:S02]  /*7780*/  FFMA.FTZ R64, R192, R67, -R64 ;  /* 0x00000043c0407223 */ /* 0x000fe40000010840 */
[----:B------:R-:W-:Y:S02]  /*7790*/  FMUL.FTZ R65, R81, R175 ;  /* 0x000000af51417220 */ /* 0x000fe40000410000 */
[----:B------:R-:W-:-:S02]  /*77a0*/  FMUL.FTZ R116, R177, R66 ;  /* 0x00000042b1747220 */ /* 0x000fc40000410000 */
[----:B------:R-:W-:Y:S02]  /*77b0*/  FFMA.FTZ R117, R192, R66, R117 ;  /* 0x00000042c0757223 */ /* 0x000fe40000010075 */
[-C--:B------:R-:W-:Y:S02]  /*77c0*/  FFMA.FTZ R177, R177, -R65.reuse, R233 ;  /* 0x80000041b1b17223 */ /* 0x080fe400000100e9 */
[----:B------:R-:W-:Y:S02]  /*77d0*/  FADD.FTZ R237, R237, R64 ;  /* 0x00000040eded7221 */ /* 0x000fe40000010000 */
[----:B------:R-:W-:Y:S02]  /*77e0*/  FFMA.FTZ R65, R178, -R65, R232 ;  /* 0x80000041b2417223 */ /* 0x000fe400000100e8 */
[----:B------:R-:W-:Y:S02]  /*77f0*/  FMUL.FTZ R64, R66, UR35 ;  /* 0x0000002342407c20 */ /* 0x000fe40008410000 */
[----:B------:R-:W-:-:S02]  /*7800*/  FMUL.FTZ R191, R67, UR35 ;  /* 0x0000002343bf7c20 */ /* 0x000fc40008410000 */
[-C--:B------:R-:W-:Y:S02]  /*7810*/  FFMA.FTZ R178, R178, R67.reuse, R116 ;  /* 0x00000043b2b27223 */ /* 0x080fe40000010074 */
[----:B------:R-:W-:Y:S02]  /*7820*/  FADD.FTZ R117, -R240, R117 ;  /* 0x00000075f0757221 */ /* 0x000fe40000010100 */
[----:B------:R-:W-:Y:S02]  /*7830*/  FFMA.FTZ R64, R67, UR34, R64 ;  /* 0x0000002243407c23 */ /* 0x000fe40008010040 */
[----:B------:R-:W-:Y:S02]  /*7840*/  FFMA.FTZ R116, R66, UR34, -R191 ;  /* 0x0000002242747c23 */ /* 0x000fe400080108bf */
[C---:B------:R-:W-:Y:S02]  /*7850*/  FMUL.FTZ R67, R175.reuse, R67 ;  /* 0x00000043af437220 */ /* 0x040fe40000410000 */
[----:B------:R-:W-:-:S02]  /*7860*/  FMUL.FTZ R66, R175, R66 ;  /* 0x00000042af427220 */ /* 0x000fc40000410000 */
[----:B------:R-:W-:Y:S02]  /*7870*/  FFMA.FTZ R34, R175, R178, R34 ;  /* 0x000000b2af227223 */ /* 0x000fe40000010022 */
[C---:B------:R-:W-:Y:S02]  /*7880*/  FMUL.FTZ R175, R193.reuse, -R117 ;  /* 0x80000075c1af7220 */ /* 0x040fe40000410000 */
[----:B------:R-:W-:Y:S02]  /*7890*/  FMUL.FTZ R193, R193, -R237 ;  /* 0x800000edc1c17220 */ /* 0x000fe40000410000 */
[----:B------:R-:W-:Y:S02]  /*78a0*/  FMUL.FTZ R192, R82, R176 ;  /* 0x000000b052c07220 */ /* 0x000fe40000410000 */
[C---:B------:R-:W-:Y:S02]  /*78b0*/  FFMA.FTZ R193, R194.reuse, R117, R193 ;  /* 0x00000075c2c17223 */ /* 0x040fe400000100c1 */
[----:B------:R-:W-:-:S02]  /*78c0*/  FFMA.FTZ R175, R194, R237, -R175 ;  /* 0x000000edc2af7223 */ /* 0x000fc400000108af */
[C---:B------:R-:W-:Y:S02]  /*78d0*/  FMUL.FTZ R194, R182.reuse, R117 ;  /* 0x00000075b6c27220 */ /* 0x040fe40000410000 */
[-C--:B------:R-:W-:Y:S02]  /*78e0*/  FFMA.FTZ R191, R182, -R192.reuse, R231 ;  /* 0x800000c0b6bf7223 */ /* 0x080fe400000100e7 */
[----:B------:R-:W-:Y:S02]  /*78f0*/  FADD.FTZ R234, -R234, R193 ;  /* 0x000000c1eaea7221 */ /* 0x000fe40000010100 */
[C---:B------:R-:W-:Y:S02]  /*7900*/  FFMA.FTZ R182, R183.reuse, -R192, R230 ;  /* 0x800000c0b7b67223 */ /* 0x040fe400000100e6 */
[----:B------:R-:W-:Y:S02]  /*7910*/  FADD.FTZ R236, R236, R175 ;  /* 0x000000afecec7221 */ /* 0x000fe40000010000 */
[----:B------:R-:W-:-:S02]  /*7920*/  FFMA.FTZ R183, R183, R237, R194 ;  /* 0x000000edb7b77223 */ /* 0x000fc400000100c2 */
        /* <DEDUP_REMOVED lines=9> */
[C---:B------:R-:W-:Y:S02]  /*79c0*/  FFMA.FTZ R194, R196.reuse, R236, -R175 ;  /* 0x000000ecc4c27223 */ /* 0x040fe400000108af */
[----:B------:R-:W-:Y:S02]  /*79d0*/  FFMA.FTZ R195, R196, R234, R195 ;  /* 0x000000eac4c37223 */ /* 0x000fe400000100c3 */
[----:B------:R-:W-:-:S02]  /*79e0*/  FMUL.FTZ R176, R83, R167 ;  /* 0x000000a753b07220 */ /* 0x000fc40000410000 */
[C---:B------:R-:W-:Y:S02]  /*79f0*/  FMUL.FTZ R196, R184.reuse, R234 ;  /* 0x000000eab8c47220 */ /* 0x040fe40000410000 */
[-C--:B------:R-:W-:Y:S02]  /*7a00*/  FFMA.FTZ R175, R184, -R176.reuse, R229 ;  /* 0x800000b0b8af7223 */ /* 0x080fe400000100e5 */
[C---:B------:R-:W-:Y:S02]  /*7a10*/  FFMA.FTZ R176, R185.reuse, -R176, R228 ;  /* 0x800000b0b9b07223 */ /* 0x040fe400000100e4 */
[----:B------:R-:W-:Y:S01]  /*7a20*/  FFMA.FTZ R184, R185, R236, R196 ;  /* 0x000000ecb9b87223 */ /* 0x000fe200000100c4 */
[----:B------:R-:W-:Y:S01]  /*7a30*/  IADD3 R196, R115, 0x300, RZ ;  /* 0x0000030073c47810 */ /* 0x000fe20007ffe0ff */
[----:B------:R-:W-:Y:S02]  /*7a40*/  FMUL.FTZ R185, R236, UR35 ;  /* 0x00000023ecb97c20 */ /* 0x000fe40008410000 */
[----:B------:R-:W-:-:S02]  /*7a50*/  FADD.FTZ R239, R239, R194 ;  /* 0x000000c2efef7221 */ /* 0x000fc40000010000 */
[C---:B------:R-:W-:Y:S02]  /*7a60*/  FFMA.FTZ R194, R234.reuse, UR34, -R185 ;  /* 0x00000022eac27c23 */ /* 0x040fe400080108b9 */
[----:B------:R-:W-:Y:S02]  /*7a70*/  FMUL.FTZ R185, R234, UR35 ;  /* 0x00000023eab97c20 */ /* 0x000fe40008410000 */
[----:B------:R-:W-:Y:S02]  /*7a80*/  FMUL.FTZ R194, R175, R194 ;  /* 0x000000c2afc27220 */ /* 0x000fe40000410000 */
[----:B------:R-:W-:Y:S02]  /*7a90*/  FFMA.FTZ R185, R236, UR34, R185 ;  /* 0x00000022ecb97c23 */ /* 0x000fe400080100b9 */
[----:B------:R-:W-:Y:S02]  /*7aa0*/  FMUL.FTZ R236, R167, R236 ;  /* 0x000000eca7ec7220 */ /* 0x000fe40000410000 */
[----:B------:R-:W-:-:S02]  /*7ab0*/  FFMA.FTZ R185, R176, R185, R194 ;  /* 0x000000b9b0b97223 */ /* 0x000fc400000100c2 */
[----:B------:R-:W-:Y:S01]  /*7ac0*/  FMUL.FTZ R194, R167, R234 ;  /* 0x000000eaa7c27220 */ /* 0x000fe20000410000 */
[----:B------:R-:W-:Y:S01]  /*7ad0*/  SHF.L.U32 R234, R115, 0x5, RZ ;  /* 0x0000000573ea7819 */ /* 0x000fe200000006ff */
[----:B------:R-:W-:Y:S02]  /*7ae0*/  FADD.FTZ R238, -R238, R195 ;  /* 0x000000c3eeee7221 */ /* 0x000fe40000010100 */
[C---:B------:R-:W-:Y:S01]  /*7af0*/  FMUL.FTZ R195, R175.reuse, R194 ;  /* 0x000000c2afc37220 */ /* 0x040fe20000410000 */
[----:B------:R-:W-:Y:S01]  /*7b00*/  LEA.HI.SX32 R234, R234, R234, 0x1b ;  /* 0x000000eaeaea7211 */ /* 0x000fe200078fdaff */
[-C--:B------:R-:W-:Y:S02]  /*7b10*/  FMUL.FTZ R241, R175, R236.reuse ;  /* 0x000000ecaff17220 */ /* 0x080fe40000410000 */
[C---:B------:R-:W-:Y:S02]  /*7b20*/  FFMA.FTZ R175, R176.reuse, R236, R195 ;  /* 0x000000ecb0af7223 */ /* 0x040fe400000100c3 */
[----:B------:R-:W-:-:S02]  /*7b30*/  FFMA.FTZ R176, R176, R194, -R241 ;  /* 0x000000c2b0b07223 */ /* 0x000fc400000108f1 */
[CC--:B------:R-:W-:Y:S02]  /*7b40*/  FMUL.FTZ R241, R187.reuse, -R238.reuse ;  /* 0x800000eebbf17220 */ /* 0x0c0fe40000410000 */
[-C--:B------:R-:W-:Y:S02]  /*7b50*/  FMUL.FTZ R187, R187, -R239.reuse ;  /* 0x800000efbbbb7220 */ /* 0x080fe40000410000 */
[C---:B------:R-:W-:Y:S02]  /*7b60*/  FFMA.FTZ R241, R188.reuse, R239, -R241 ;  /* 0x000000efbcf17223 */ /* 0x040fe400000108f1 */
[----:B------:R-:W-:Y:S02]  /*7b70*/  FFMA.FTZ R188, R188, R238, R187 ;  /* 0x000000eebcbc7223 */ /* 0x000fe400000100bb */
[----:B------:R-:W-:Y:S02]  /*7b80*/  FMUL.FTZ R187, R84, R168 ;  /* 0x000000a854bb7220 */ /* 0x000fe40000410000 */
[----:B------:R-:W-:-:S02]  /*7b90*/  FMUL.FTZ R195, R169, R238 ;  /* 0x000000eea9c37220 */ /* 0x000fc40000410000 */
[----:B------:R-:W-:Y:S02]  /*7ba0*/  FFMA.FTZ R36, R167, R184, R36 ;  /* 0x000000b8a7247223 */ /* 0x000fe40000010024 */
[----:B------:R-:W-:Y:S02]  /*7bb0*/  FMUL.FTZ R245, R83, R194 ;  /* 0x000000c253f57220 */ /* 0x000fe40000410000 */
[----:B------:R-:W-:Y:S02]  /*7bc0*/  FMUL.FTZ R167, R191, R237 ;  /* 0x000000edbfa77220 */ /* 0x000fe40000410000 */
[-C--:B------:R-:W-:Y:S01]  /*7bd0*/  FFMA.FTZ R194, R169, -R187.reuse, R227 ;  /* 0x800000bba9c27223 */ /* 0x080fe200000100e3 */
[----:B------:R-:W-:Y:S01]  /*7be0*/  STS [R234.X4+0x216c], R245 ;  /* 0x00216cf5ea007388 */ /* 0x000fe20000004800 */
[----:B------:R-:W-:Y:S02]  /*7bf0*/  FFMA.FTZ R184, R83, R184, R185 ;  /* 0x000000b853b87223 */ /* 0x000fe400000100b9 */
[----:B------:R-:W-:-:S02]  /*7c00*/  FFMA.FTZ R187, R170, -R187, R226 ;  /* 0x800000bbaabb7223 */ /* 0x000fc400000100e2 */
[----:B------:R-:W-:Y:S02]  /*7c10*/  FFMA.FTZ R195, R170, R239, R195 ;  /* 0x000000efaac37223 */ /* 0x000fe400000100c3 */
[C---:B------:R-:W-:Y:S02]  /*7c20*/  FMUL.FTZ R192, R191.reuse, R192 ;  /* 0x000000c0bfc07220 */ /* 0x040fe40000410000 */
[----:B------:R-:W-:Y:S02]  /*7c30*/  FMUL.FTZ R185, R82, R237 ;  /* 0x000000ed52b97220 */ /* 0x000fe40000410000 */
[-C--:B------:R-:W-:Y:S02]  /*7c40*/  FMUL.FTZ R169, R191, R117.reuse ;  /* 0x00000075bfa97220 */ /* 0x080fe40000410000 */
[----:B------:R-:W-:Y:S01]  /*7c50*/  FMUL.FTZ R170, R238, UR35 ;  /* 0x00000023eeaa7c20 */ /* 0x000fe20008410000 */
[----:B------:R0:W-:Y:S01]  /*7c60*/  STS [R234.X4+0x2170], R185 ;  /* 0x002170b9ea007388 */ /* 0x0001e20000004800 */
[----:B------:R-:W-:-:S02]  /*7c70*/  FMUL.FTZ R191, R82, R117 ;  /* 0x0000007552bf7220 */ /* 0x000fc40000410000 */
[C---:B------:R-:W-:Y:S02]  /*7c80*/  FFMA.FTZ R167, R182.reuse, R117, -R167 ;  /* 0x00000075b6a77223 */ /* 0x040fe400000108a7 */
[----:B------:R-:W-:Y:S01]  /*7c90*/  FMUL.FTZ R117, R239, UR35 ;  /* 0x00000023ef757c20 */ /* 0x000fe20008410000 */
[----:B------:R-:W-:Y:S01]  /*7ca0*/  STS [R234.X4+0x2174], R191 ;  /* 0x002174bfea007388 */ /* 0x000fe20000004800 */
[C---:B------:R-:W-:Y:S01]  /*7cb0*/  FFMA.FTZ R193, R182.reuse, R193, R192 ;  /* 0x000000c1b6c17223 */ /* 0x040fe200000100c0 */
[----:B------:R-:W-:Y:S01]  /*7cc0*/  IADD3 R192, R115, 0x2c0, RZ ;  /* 0x000002c073c07810 */ /* 0x000fe20007ffe0ff */
[----:B------:R-:W-:Y:S02]  /*7cd0*/  FFMA.FTZ R169, R182, R237, R169 ;  /* 0x000000edb6a97223 */ /* 0x000fe400000100a9 */
[----:B------:R-:W-:Y:S02]  /*7ce0*/  FFMA.FTZ R182, R239, UR34, R170 ;  /* 0x00000022efb67c23 */ /* 0x000fe400080100aa */
[----:B0-----:R-:W-:-:S02]  /*7cf0*/  FMUL.FTZ R185, R168, R238 ;  /* 0x000000eea8b97220 */ /* 0x001fc40000410000 */
[----:B------:R-:W-:Y:S02]  /*7d00*/  FMUL.FTZ R239, R168, R239 ;  /* 0x000000efa8ef7220 */ /* 0x000fe40000410000 */
[----:B------:R-:W-:Y:S02]  /*7d10*/  FFMA.FTZ R117, R238, UR34, -R117 ;  /* 0x00000022ee757c23 */ /* 0x000fe40008010875 */
[----:B------:R-:W-:Y:S02]  /*7d20*/  FFMA.FTZ R37, R168, R195, R37 ;  /* 0x000000c3a8257223 */ /* 0x000fe40000010025 */
[C---:B------:R-:W-:Y:S02]  /*7d30*/  FMUL.FTZ R168, R194.reuse, R185 ;  /* 0x000000b9c2a87220 */ /* 0x040fe40000410000 */
[C---:B------:R-:W-:Y:S02]  /*7d40*/  FMUL.FTZ R170, R194.reuse, R239 ;  /* 0x000000efc2aa7220 */ /* 0x040fe40000410000 */
[----:B------:R-:W-:Y:S01]  /*7d50*/  FMUL.FTZ R117, R194, R117 ;  /* 0x00000075c2757220 */ /* 0x000fe20000410000 */
[----:B------:R-:W-:Y:S01]  /*7d60*/  IADD3 R194, R115, 0x2e0, RZ ;  /* 0x000002e073c27810 */ /* 0x000fe20007ffe0ff */
[----:B------:R-:W-:-:S02]  /*7d70*/  FADD.FTZ R188, -R209, R188 ;  /* 0x000000bcd1bc7221 */ /* 0x000fc40000010100 */
[C---:B------:R-:W-:Y:S02]  /*7d80*/  FFMA.FTZ R168, R187.reuse, R239, R168 ;  /* 0x000000efbba87223 */ /* 0x040fe400000100a8 */
[C---:B------:R-:W-:Y:S02]  /*7d90*/  FFMA.FTZ R170, R187.reuse, R185, -R170 ;  /* 0x000000b9bbaa7223 */ /* 0x040fe400000108aa */
[----:B------:R-:W-:Y:S02]  /*7da0*/  FFMA.FTZ R187, R187, R182, R117 ;  /* 0x000000b6bbbb7223 */ /* 0x000fe40000010075 */
[----:B------:R-:W-:Y:S01]  /*7db0*/  FADD.FTZ R241, R208, R241 ;  /* 0x000000f1d0f17221 */ /* 0x000fe20000010000 */
[----:B------:R-:W-:Y:S01]  /*7dc0*/  IADD3 R208, R115, 0x3c0, RZ ;  /* 0x000003c073d07810 */ /* 0x000fe20007ffe0ff */
[----:B------:R-:W-:Y:S02]  /*7dd0*/  FMUL.FTZ R117, R189, -R188 ;  /* 0x800000bcbd757220 */ /* 0x000fe40000410000 */
[----:B------:R-:W-:-:S02]  /*7de0*/  FADD.FTZ R63, R184, R63 ;  /* 0x0000003fb83f7221 */ /* 0x000fc40000010000 */
[----:B------:R-:W-:Y:S02]  /*7df0*/  FMUL.FTZ R182, R85, R145 ;  /* 0x0000009155b67220 */ /* 0x000fe40000410000 */
[----:B------:R-:W-:Y:S02]  /*7e00*/  FMUL.FTZ R184, R171, R188 ;  /* 0x000000bcabb87220 */ /* 0x000fe40000410000 */
[----:B------:R-:W-:Y:S02]  /*7e10*/  FFMA.FTZ R193, R82, R183, R193 ;  /* 0x000000b752c17223 */ /* 0x000fe400000100c1 */
[----:B------:R-:W-:Y:S02]  /*7e20*/  FFMA.FTZ R183, R190, R241, -R117 ;  /* 0x000000f1beb77223 */ /* 0x000fe40000010875 */
[----:B------:R-:W-:Y:S01]  /*7e30*/  FMUL.FTZ R243, R83, R236 ;  /* 0x000000ec53f37220 */ /* 0x000fe20000410000 */
[----:B------:R-:W-:Y:S01]  /*7e40*/  IADD3 R236, R115, 0x3e0, RZ ;  /* 0x000003e073ec7810 */ /* 0x000fe20007ffe0ff */
[----:B------:R-:W-:-:S02]  /*7e50*/  FFMA.FTZ R171, R171, -R182, R225 ;  /* 0x800000b6abab7223 */ /* 0x000fc400000100e1 */
[C---:B------:R-:W-:Y:S01]  /*7e60*/  FFMA.FTZ R117, R172.reuse, -R182, R224 ;  /* 0x800000b6ac757223 */ /* 0x040fe200000100e0 */
[----:B------:R0:W-:Y:S01]  /*7e70*/  STS [R234.X4+0x2168], R243 ;  /* 0x002168f3ea007388 */ /* 0x0001e20000004800 */
[----:B------:R-:W-:Y:S02]  /*7e80*/  FFMA.FTZ R182, R172, R241, R184 ;  /* 0x000000f1acb67223 */ /* 0x000fe400000100b8 */
[C---:B------:R-:W-:Y:S02]  /*7e90*/  FMUL.FTZ R116, R177.reuse, R116 ;  /* 0x00000074b1747220 */ /* 0x040fe40000410000 */
[----:B------:R-:W-:Y:S02]  /*7ea0*/  FMUL.FTZ R172, R177, R66 ;  /* 0x00000042b1ac7220 */ /* 0x000fe40000410000 */
[----:B------:R-:W-:Y:S02]  /*7eb0*/  FFMA.FTZ R116, R65, R64, R116 ;  /* 0x0000004041747223 */ /* 0x000fe40000010074 */
[----:B------:R-:W-:-:S02]  /*7ec0*/  FMUL.FTZ R177, R177, R67 ;  /* 0x00000043b1b17220 */ /* 0x000fc40000410000 */
[-C--:B0-----:R-:W-:Y:S02]  /*7ed0*/  FMUL.FTZ R243, R81, R67.reuse ;  /* 0x0000004351f37220 */ /* 0x081fe40000410000 */
[----:B------:R-:W-:Y:S02]  /*7ee0*/  FFMA.FTZ R64, R65, R67, R172 ;  /* 0x0000004341407223 */ /* 0x000fe400000100ac */
[----:B------:R-:W-:Y:S01]  /*7ef0*/  FMUL.FTZ R189, R189, -R241 ;  /* 0x800000f1bdbd7220 */ /* 0x000fe20000410000 */
[----:B------:R-:W-:Y:S01]  /*7f00*/  STS [R234.X4+0x2178], R243 ;  /* 0x002178f3ea007388 */ /* 0x000fe20000004800 */
[----:B------:R-:W-:Y:S02]  /*7f10*/  FMUL.FTZ R67, R241, UR35 ;  /* 0x00000023f1437c20 */ /* 0x000fe40008410000 */
[-C--:B------:R-:W-:Y:S02]  /*7f20*/  FMUL.FTZ R237, R81, R66.reuse ;  /* 0x0000004251ed7220 */ /* 0x080fe40000410000 */
[----:B------:R-:W-:-:S02]  /*7f30*/  FFMA.FTZ R65, R65, R66, -R177 ;  /* 0x0000004241417223 */ /* 0x000fc400000108b1 */
[-C--:B------:R-:W-:Y:S01]  /*7f40*/  FFMA.FTZ R190, R190, R188.reuse, R189 ;  /* 0x000000bcbebe7223 */ /* 0x080fe200000100bd */
[----:B------:R0:W-:Y:S01]  /*7f50*/  STS [R234.X4+0x217c], R237 ;  /* 0x00217cedea007388 */ /* 0x0001e20000004800 */
[C---:B------:R-:W-:Y:S02]  /*7f60*/  FMUL.FTZ R66, R188.reuse, UR35 ;  /* 0x00000023bc427c20 */ /* 0x040fe40008410000 */
[----:B------:R-:W-:Y:S02]  /*7f70*/  FFMA.FTZ R172, R188, UR34, -R67 ;  /* 0x00000022bcac7c23 */ /* 0x000fe40008010843 */
[C---:B------:R-:W-:Y:S02]  /*7f80*/  FMUL.FTZ R188, R145.reuse, R188 ;  /* 0x000000bc91bc7220 */ /* 0x040fe40000410000 */
[C---:B------:R-:W-:Y:S02]  /*7f90*/  FMUL.FTZ R184, R145.reuse, R241 ;  /* 0x000000f191b87220 */ /* 0x040fe40000410000 */
[----:B------:R-:W-:Y:S01]  /*7fa0*/  FFMA.FTZ R38, R145, R182, R38 ;  /* 0x000000b691267223 */ /* 0x000fe20000010026 */
[----:B0-----:R-:W-:Y:S01]  /*7fb0*/  LEA.HI.SX32 R237, R115, R115, 0x1b ;  /* 0x0000007373ed7211 */ /* 0x001fe200078fdaff */
[----:B------:R-:W-:-:S02]  /*7fc0*/  FMUL.FTZ R145, R171, R188 ;  /* 0x000000bcab917220 */ /* 0x000fc40000410000 */
[----:B------:R-:W-:Y:S02]  /*7fd0*/  FFMA.FTZ R66, R241, UR34, R66 ;  /* 0x00000022f1427c23 */ /* 0x000fe40008010042 */
[----:B------:R-:W-:Y:S02]  /*7fe0*/  FMUL.FTZ R67, R171, R172 ;  /* 0x000000acab437220 */ /* 0x000fe40000410000 */
[----:B------:R-:W-:Y:S01]  /*7ff0*/  FADD.FTZ R207, -R207, R190 ;  /* 0x000000becfcf7221 */ /* 0x000fe20000010100 */
[----:B------:R-:W-:Y:S01]  /*8000*/  IADD3 R190, R115, 0x2a0, RZ ;  /* 0x000002a073be7810 */ /* 0x000fe20007ffe0ff */
[-C--:B------:R-:W-:Y:S02]  /*8010*/  FMUL.FTZ R172, R171, R184.reuse ;  /* 0x000000b8abac7220 */ /* 0x080fe40000410000 */
[C---:B------:R-:W-:Y:S02]  /*8020*/  FFMA.FTZ R171, R117.reuse, R184, R145 ;  /* 0x000000b875ab7223 */ /* 0x040fe40000010091 */
[----:B------:R-:W-:-:S02]  /*8030*/  FFMA.FTZ R145, R117, R66, R67 ;  /* 0x0000004275917223 */ /* 0x000fc40000010043 */
[----:B------:R-:W-:Y:S02]  /*8040*/  FADD.FTZ R206, R206, R183 ;  /* 0x000000b7cece7221 */ /* 0x000fe40000010000 */
[----:B------:R-:W-:Y:S02]  /*8050*/  FFMA.FTZ R178, R81, R178, R116 ;  /* 0x000000b251b27223 */ /* 0x000fe40000010074 */
[-C--:B------:R-:W-:Y:S02]  /*8060*/  FMUL.FTZ R67, R157, -R207.reuse ;  /* 0x800000cf9d437220 */ /* 0x080fe40000410000 */
[----:B------:R-:W-:Y:S02]  /*8070*/  FMUL.FTZ R116, R146, R207 ;  /* 0x000000cf92747220 */ /* 0x000fe40000410000 */
[----:B------:R-:W-:Y:S02]  /*8080*/  FFMA.FTZ R172, R117, R188, -R172 ;  /* 0x000000bc75ac7223 */ /* 0x000fe400000108ac */
[----:B------:R-:W-:-:S02]  /*8090*/  FFMA.FTZ R117, R158, R206, -R67 ;  /* 0x000000ce9e757223 */ /* 0x000fc40000010843 */
[-C--:B------:R-:W-:Y:S02]  /*80a0*/  FFMA.FTZ R67, R147, R206.reuse, R116 ;  /* 0x000000ce93437223 */ /* 0x080fe40000010074 */
[----:B------:R-:W-:Y:S02]  /*80b0*/  FMUL.FTZ R157, R157, -R206 ;  /* 0x800000ce9d9d7220 */ /* 0x000fe40000410000 */
[----:B------:R-:W-:Y:S02]  /*80c0*/  FMUL.FTZ R116, R206, UR35 ;  /* 0x00000023ce747c20 */ /* 0x000fe40008410000 */
[----:B------:R-:W-:Y:S02]  /*80d0*/  FMUL.FTZ R66, R86, R152 ;  /* 0x0000009856427220 */ /* 0x000fe40000410000 */
[----:B------:R-:W-:Y:S02]  /*80e0*/  FFMA.FTZ R182, R85, R182, R145 ;  /* 0x000000b655b67223 */ /* 0x000fe40000010091 */
[----:B------:R-:W-:-:S02]  /*80f0*/  FADD.FTZ R204, R204, R117 ;  /* 0x00000075cccc7221 */ /* 0x000fc40000010000 */
[-C--:B------:R-:W-:Y:S02]  /*8100*/  FFMA.FTZ R158, R158, R207.reuse, R157 ;  /* 0x000000cf9e9e7223 */ /* 0x080fe4000001009d */
[C---:B------:R-:W-:Y:S02]  /*8110*/  FMUL.FTZ R117, R207.reuse, UR35 ;  /* 0x00000023cf757c20 */ /* 0x040fe40008410000 */
[----:B------:R-:W-:Y:S02]  /*8120*/  FFMA.FTZ R145, R207, UR34, -R116 ;  /* 0x00000022cf917c23 */ /* 0x000fe40008010874 */
[-C--:B------:R-:W-:Y:S02]  /*8130*/  FFMA.FTZ R146, R146, -R66.reuse, R223 ;  /* 0x8000004292927223 */ /* 0x080fe400000100df */
[----:B------:R-:W-:Y:S02]  /*8140*/  FMUL.FTZ R207, R152, R207 ;  /* 0x000000cf98cf7220 */ /* 0x000fe40000410000 */
[----:B------:R-:W-:-:S02]  /*8150*/  FFMA.FTZ R66, R147, -R66, R222 ;  /* 0x8000004293427223 */ /* 0x000fc400000100de */
[----:B------:R-:W-:Y:S02]  /*8160*/  FMUL.FTZ R147, R152, R206 ;  /* 0x000000ce98937220 */ /* 0x000fe40000410000 */
[----:B------:R-:W-:Y:S01]  /*8170*/  FFMA.FTZ R117, R206, UR34, R117 ;  /* 0x00000022ce757c23 */ /* 0x000fe20008010075 */
[----:B------:R-:W-:Y:S01]  /*8180*/  IADD3 R206, R115, 0x3a0, RZ ;  /* 0x000003a073ce7810 */ /* 0x000fe20007ffe0ff */
[C---:B------:R-:W-:Y:S02]  /*8190*/  FMUL.FTZ R116, R146.reuse, R207 ;  /* 0x000000cf92747220 */ /* 0x040fe40000410000 */
[----:B------:R-:W-:Y:S02]  /*81a0*/  FMUL.FTZ R145, R146, R145 ;  /* 0x0000009192917220 */ /* 0x000fe40000410000 */
[----:B------:R-:W-:Y:S01]  /*81b0*/  FMUL.FTZ R177, R85, R184 ;  /* 0x000000b855b17220 */ /* 0x000fe20000410000 */
[----:B------:R-:W-:Y:S01]  /*81c0*/  IADD3 R184, R115, 0x240, RZ ;  /* 0x0000024073b87810 */ /* 0x000fe20007ffe0ff */
[----:B------:R-:W-:-:S02]  /*81d0*/  FADD.FTZ R205, -R205, R158 ;  /* 0x0000009ecdcd7221 */ /* 0x000fc40000010100 */
[-C--:B------:R-:W-:Y:S01]  /*81e0*/  FMUL.FTZ R146, R146, R147.reuse ;  /* 0x0000009392927220 */ /* 0x080fe20000410000 */
[----:B------:R0:W-:Y:S01]  /*81f0*/  STS [R234.X4+0x2158], R177 ;  /* 0x002158b1ea007388 */ /* 0x0001e20000004800 */
[-C--:B------:R-:W-:Y:S02]  /*8200*/  FMUL.FTZ R157, R86, R147.reuse ;  /* 0x00000093569d7220 */ /* 0x080fe40000410000 */
[C---:B------:R-:W-:Y:S02]  /*8210*/  FFMA.FTZ R147, R66.reuse, R147, R116 ;  /* 0x0000009342937223 */ /* 0x040fe40000010074 */
[----:B------:R-:W-:Y:S01]  /*8220*/  FFMA.FTZ R145, R66, R117, R145 ;  /* 0x0000007542917223 */ /* 0x000fe20000010091 */
[----:B------:R-:W-:Y:S01]  /*8230*/  STS [R234.X4+0x2150], R157 ;  /* 0x0021509dea007388 */ /* 0x000fe20000004800 */
[-C--:B------:R-:W-:Y:S02]  /*8240*/  FMUL.FTZ R117, R159, -R205.reuse ;  /* 0x800000cd9f757220 */ /* 0x080fe40000410000 */
[----:B------:R-:W-:-:S02]  /*8250*/  FMUL.FTZ R116, R148, R205 ;  /* 0x000000cd94747220 */ /* 0x000fc40000410000 */
[-C--:B0-----:R-:W-:Y:S02]  /*8260*/  FMUL.FTZ R177, R86, R207.reuse ;  /* 0x000000cf56b17220 */ /* 0x081fe40000410000 */
[----:B------:R-:W-:Y:S02]  /*8270*/  FFMA.FTZ R146, R66, R207, -R146 ;  /* 0x000000cf42927223 */ /* 0x000fe40000010892 */
[-C--:B------:R-:W-:Y:S01]  /*8280*/  FMUL.FTZ R159, R159, -R204.reuse ;  /* 0x800000cc9f9f7220 */ /* 0x080fe20000410000 */
[----:B------:R0:W-:Y:S01]  /*8290*/  STS [R234.X4+0x2154], R177 ;  /* 0x002154b1ea007388 */ /* 0x0001e20000004800 */
[----:B------:R-:W-:Y:S02]  /*82a0*/  FMUL.FTZ R66, R87, R153 ;  /* 0x0000009957427220 */ /* 0x000fe40000410000 */
[-C--:B------:R-:W-:Y:S02]  /*82b0*/  FFMA.FTZ R117, R160, R204.reuse, -R117 ;  /* 0x000000cca0757223 */ /* 0x080fe40000010875 */
[----:B------:R-:W-:-:S02]  /*82c0*/  FFMA.FTZ R158, R149, R204, R116 ;  /* 0x000000cc959e7223 */ /* 0x000fc40000010074 */
[----:B------:R-:W-:Y:S02]  /*82d0*/  FMUL.FTZ R116, R204, UR35 ;  /* 0x00000023cc747c20 */ /* 0x000fe40008410000 */
[----:B------:R-:W-:Y:S02]  /*82e0*/  FFMA.FTZ R160, R160, R205, R159 ;  /* 0x000000cda0a07223 */ /* 0x000fe4000001009f */
[-C--:B------:R-:W-:Y:S02]  /*82f0*/  FFMA.FTZ R148, R148, -R66.reuse, R221 ;  /* 0x8000004294947223 */ /* 0x080fe400000100dd */
[----:B------:R-:W-:Y:S02]  /*8300*/  FFMA.FTZ R159, R86, R67, R145 ;  /* 0x00000043569f7223 */ /* 0x000fe40000010091 */
[----:B0-----:R-:W-:Y:S01]  /*8310*/  FADD.FTZ R177, R202, R117 ;  /* 0x00000075cab17221 */ /* 0x001fe20000010000 */
[----:B------:R-:W-:Y:S01]  /*8320*/  IADD3 R202, R115, 0x360, RZ ;  /* 0x0000036073ca7810 */ /* 0x000fe20007ffe0ff */
[----:B------:R-:W-:-:S02]  /*8330*/  FFMA.FTZ R66, R149, -R66, R220 ;  /* 0x8000004295427223 */ /* 0x000fc400000100dc */
[----:B------:R-:W-:Y:S02]  /*8340*/  FFMA.FTZ R117, R205, UR34, -R116 ;  /* 0x00000022cd757c23 */ /* 0x000fe40008010874 */
[C---:B------:R-:W-:Y:S02]  /*8350*/  FMUL.FTZ R145, R153.reuse, R205 ;  /* 0x000000cd99917220 */ /* 0x040fe40000410000 */
[----:B------:R-:W-:Y:S02]  /*8360*/  FFMA.FTZ R39, R152, R67, R39 ;  /* 0x0000004398277223 */ /* 0x000fe40000010027 */
[----:B------:R-:W-:Y:S02]  /*8370*/  FMUL.FTZ R149, R153, R204 ;  /* 0x000000cc99957220 */ /* 0x000fe40000410000 */
[----:B------:R-:W-:Y:S02]  /*8380*/  FMUL.FTZ R67, R205, UR35 ;  /* 0x00000023cd437c20 */ /* 0x000fe40008410000 */
[----:B------:R-:W-:-:S02]  /*8390*/  FMUL.FTZ R116, R148, R145 ;  /* 0x0000009194747220 */ /* 0x000fc40000410000 */
[C---:B------:R-:W-:Y:S02]  /*83a0*/  FMUL.FTZ R117, R148.reuse, R117 ;  /* 0x0000007594757220 */ /* 0x040fe40000410000 */
[----:B------:R-:W-:Y:S02]  /*83b0*/  FMUL.FTZ R148, R148, R149 ;  /* 0x0000009594947220 */ /* 0x000fe40000410000 */
[----:B------:R-:W-:Y:S01]  /*83c0*/  FFMA.FTZ R67, R204, UR34, R67 ;  /* 0x00000022cc437c23 */ /* 0x000fe20008010043 */
[----:B------:R-:W-:Y:S01]  /*83d0*/  IADD3 R204, R115, 0x380, RZ ;  /* 0x0000038073cc7810 */ /* 0x000fe20007ffe0ff */
[----:B------:R-:W-:Y:S02]  /*83e0*/  FADD.FTZ R203, -R203, R160 ;  /* 0x000000a0cbcb7221 */ /* 0x000fe40000010100 */
[-C--:B------:R-:W-:Y:S02]  /*83f0*/  FMUL.FTZ R157, R87, R145.reuse ;  /* 0x00000091579d7220 */ /* 0x080fe40000410000 */
[----:B------:R-:W-:-:S02]  /*8400*/  FFMA.FTZ R148, R66, R145, -R148 ;  /* 0x0000009142947223 */ /* 0x000fc40000010894 */
[C---:B------:R-:W-:Y:S01]  /*8410*/  FFMA.FTZ R145, R66.reuse, R67, R117 ;  /* 0x0000004342917223 */ /* 0x040fe20000010075 */
[----:B------:R-:W-:Y:S01]  /*8420*/  STS [R234.X4+0x214c], R157 ;  /* 0x00214c9dea007388 */ /* 0x000fe20000004800 */
[----:B------:R-:W-:Y:S02]  /*8430*/  FFMA.FTZ R40, R153, R158, R40 ;  /* 0x0000009e99287223 */ /* 0x000fe40000010028 */
[----:B------:R-:W-:Y:S02]  /*8440*/  FMUL.FTZ R67, R161, -R203 ;  /* 0x800000cba1437220 */ /* 0x000fe40000410000 */
[----:B------:R-:W-:Y:S02]  /*8450*/  FMUL.FTZ R153, R87, R149 ;  /* 0x0000009557997220 */ /* 0x000fe40000410000 */
[----:B------:R-:W-:Y:S02]  /*8460*/  FMUL.FTZ R161, R161, -R177 ;  /* 0x800000b1a1a17220 */ /* 0x000fe40000410000 */
[----:B------:R-:W-:Y:S01]  /*8470*/  FFMA.FTZ R149, R66, R149, R116 ;  /* 0x0000009542957223 */ /* 0x000fe20000010074 */
[----:B------:R0:W-:Y:S01]  /*8480*/  STS [R234.X4+0x2148], R153 ;  /* 0x00214899ea007388 */ /* 0x0001e20000004800 */
[----:B------:R-:W-:-:S02]  /*8490*/  FMUL.FTZ R66, R88, R154 ;  /* 0x0000009a58427220 */ /* 0x000fc40000410000 */
[C---:B------:R-:W-:Y:S02]  /*84a0*/  FFMA.FTZ R117, R162.reuse, R177, -R67 ;  /* 0x000000b1a2757223 */ /* 0x040fe40000010843 */
[-C--:B------:R-:W-:Y:S02]  /*84b0*/  FFMA.FTZ R162, R162, R203.reuse, R161 ;  /* 0x000000cba2a27223 */ /* 0x080fe400000100a1 */
[C---:B------:R-:W-:Y:S02]  /*84c0*/  FMUL.FTZ R116, R150.reuse, R203 ;  /* 0x000000cb96747220 */ /* 0x040fe40000410000 */
[-C--:B------:R-:W-:Y:S02]  /*84d0*/  FFMA.FTZ R150, R150, -R66.reuse, R219 ;  /* 0x8000004296967223 */ /* 0x080fe400000100db */
[----:B------:R-:W-:Y:S02]  /*84e0*/  FFMA.FTZ R152, R151, -R66, R218 ;  /* 0x8000004297987223 */ /* 0x000fe400000100da */
[----:B------:R-:W-:-:S02]  /*84f0*/  FMUL.FTZ R66, R203, UR35 ;  /* 0x00000023cb427c20 */ /* 0x000fc40008410000 */
[----:B------:R-:W-:Y:S02]  /*8500*/  FADD.FTZ R201, -R201, R162 ;  /* 0x000000a2c9c97221 */ /* 0x000fe40000010100 */
[----:B------:R-:W-:Y:S01]  /*8510*/  FADD.FTZ R117, R200, R117 ;  /* 0x00000075c8757221 */ /* 0x000fe20000010000 */
[----:B------:R-:W-:Y:S01]  /*8520*/  IADD3 R200, R115, 0x340, RZ ;  /* 0x0000034073c87810 */ /* 0x000fe20007ffe0ff */
[----:B0-----:R-:W-:Y:S02]  /*8530*/  FFMA.FTZ R153, R177, UR34, R66 ;  /* 0x00000022b1997c23 */ /* 0x001fe40008010042 */
[----:B------:R-:W-:Y:S02]  /*8540*/  FFMA.FTZ R67, R151, R177, R116 ;  /* 0x000000b197437223 */ /* 0x000fe40000010074 */
[C---:B------:R-:W-:Y:S02]  /*8550*/  FMUL.FTZ R66, R163.reuse, -R201 ;  /* 0x800000c9a3427220 */ /* 0x040fe40000410000 */
[----:B------:R-:W-:-:S02]  /*8560*/  FMUL.FTZ R163, R163, -R117 ;  /* 0x80000075a3a37220 */ /* 0x000fc40000410000 */
[----:B------:R-:W-:Y:S02]  /*8570*/  FADD.FTZ R60, R159, R60 ;  /* 0x0000003c9f3c7221 */ /* 0x000fe40000010000 */
[C---:B------:R-:W-:Y:S02]  /*8580*/  FMUL.FTZ R157, R154.reuse, R177 ;  /* 0x000000b19a9d7220 */ /* 0x040fe40000410000 */
[C---:B------:R-:W-:Y:S02]  /*8590*/  FMUL.FTZ R159, R154.reuse, R203 ;  /* 0x000000cb9a9f7220 */ /* 0x040fe40000410000 */
[----:B------:R-:W-:Y:S02]  /*85a0*/  FFMA.FTZ R41, R154, R67, R41 ;  /* 0x000000439a297223 */ /* 0x000fe40000010029 */
[----:B------:R-:W-:Y:S02]  /*85b0*/  FFMA.FTZ R154, R164, R201, R163 ;  /* 0x000000c9a49a7223 */ /* 0x000fe400000100a3 */
[----:B------:R-:W-:-:S02]  /*85c0*/  FFMA.FTZ R158, R87, R158, R145 ;  /* 0x0000009e579e7223 */ /* 0x000fc40000010091 */
[----:B------:R-:W-:Y:S02]  /*85d0*/  FMUL.FTZ R116, R177, UR35 ;  /* 0x00000023b1747c20 */ /* 0x000fe40008410000 */
[----:B------:R-:W-:Y:S02]  /*85e0*/  FFMA.FTZ R145, R164, R117, -R66 ;  /* 0x00000075a4917223 */ /* 0x000fe40000010842 */
[----:B------:R-:W-:Y:S02]  /*85f0*/  FADD.FTZ R154, -R199, R154 ;  /* 0x0000009ac79a7221 */ /* 0x000fe40000010100 */
[----:B------:R-:W-:Y:S02]  /*8600*/  FFMA.FTZ R151, R203, UR34, -R116 ;  /* 0x00000022cb977c23 */ /* 0x000fe40008010874 */
[----:B------:R-:W-:Y:S02]  /*8610*/  FADD.FTZ R198, R198, R145 ;  /* 0x00000091c6c67221 */ /* 0x000fe40000010000 */
[----:B------:R-:W-:-:S02]  /*8620*/  FMUL.FTZ R66, R150, R159 ;  /* 0x0000009f96427220 */ /* 0x000fc40000410000 */
[C---:B------:R-:W-:Y:S02]  /*8630*/  FMUL.FTZ R145, R165.reuse, -R154 ;  /* 0x8000009aa5917220 */ /* 0x040fe40000410000 */
[C---:B------:R-:W-:Y:S02]  /*8640*/  FMUL.FTZ R116, R150.reuse, R151 ;  /* 0x0000009796747220 */ /* 0x040fe40000410000 */
[-C--:B------:R-:W-:Y:S02]  /*8650*/  FMUL.FTZ R151, R150, R157.reuse ;  /* 0x0000009d96977220 */ /* 0x080fe40000410000 */
[-C--:B------:R-:W-:Y:S02]  /*8660*/  FMUL.FTZ R165, R165, -R198.reuse ;  /* 0x800000c6a5a57220 */ /* 0x080fe40000410000 */
[----:B------:R-:W-:Y:S02]  /*8670*/  FFMA.FTZ R150, R152, R157, R66 ;  /* 0x0000009d98967223 */ /* 0x000fe40000010042 */
[----:B------:R-:W-:-:S02]  /*8680*/  FFMA.FTZ R66, R166, R198, -R145 ;  /* 0x000000c6a6427223 */ /* 0x000fc40000010891 */
[----:B------:R-:W-:Y:S02]  /*8690*/  FFMA.FTZ R166, R166, R154, R165 ;  /* 0x0000009aa6a67223 */ /* 0x000fe400000100a5 */
[----:B------:R-:W-:Y:S02]  /*86a0*/  FMUL.FTZ R145, R89, R118 ;  /* 0x0000007659917220 */ /* 0x000fe40000410000 */
[----:B------:R-:W-:Y:S02]  /*86b0*/  FMUL.FTZ R157, R88, R157 ;  /* 0x0000009d589d7220 */ /* 0x000fe40000410000 */
[----:B------:R-:W-:Y:S02]  /*86c0*/  FADD.FTZ R66, R197, R66 ;  /* 0x00000042c5427221 */ /* 0x000fe40000010000 */
[C---:B------:R-:W-:Y:S01]  /*86d0*/  FFMA.FTZ R151, R152.reuse, R159, -R151 ;  /* 0x0000009f98977223 */ /* 0x040fe20000010897 */
[----:B------:R0:W-:Y:S01]  /*86e0*/  STS [R234.X4+0x2140], R157 ;  /* 0x0021409dea007388 */ /* 0x0001e20000004800 */
[----:B------:R-:W-:-:S02]  /*86f0*/  FFMA.FTZ R153, R152, R153, R116 ;  /* 0x0000009998997223 */ /* 0x000fc40000010074 */
[----:B------:R-:W-:Y:S02]  /*8700*/  FADD.FTZ R235, -R235, R166 ;  /* 0x000000a6ebeb7221 */ /* 0x000fe40000010100 */
[C---:B------:R-:W-:Y:S02]  /*8710*/  FFMA.FTZ R152, R141.reuse, -R145, R217 ;  /* 0x800000918d987223 */ /* 0x040fe400000100d9 */
[----:B------:R-:W-:Y:S02]  /*8720*/  FMUL.FTZ R141, R141, R201 ;  /* 0x000000c98d8d7220 */ /* 0x000fe40000410000 */
[C---:B------:R-:W-:Y:S02]  /*8730*/  FMUL.FTZ R116, R143.reuse, -R66 ;  /* 0x800000428f747220 */ /* 0x040fe40000410000 */
[----:B------:R-:W-:Y:S02]  /*8740*/  FMUL.FTZ R143, R143, -R235 ;  /* 0x800000eb8f8f7220 */ /* 0x000fe40000410000 */
[----:B0-----:R-:W-:-:S02]  /*8750*/  FFMA.FTZ R157, R142, -R145, R216 ;  /* 0x800000918e9d7223 */ /* 0x001fc400000100d8 */
[----:B------:R-:W-:Y:S02]  /*8760*/  FFMA.FTZ R145, R142, R117, R141 ;  /* 0x000000758e917223 */ /* 0x000fe4000001008d */
[C---:B------:R-:W-:Y:S02]  /*8770*/  FFMA.FTZ R141, R144.reuse, R235, R116 ;  /* 0x000000eb908d7223 */ /* 0x040fe40000010074 */
[----:B------:R-:W-:Y:S02]  /*8780*/  FFMA.FTZ R143, R144, R66, -R143 ;  /* 0x00000042908f7223 */ /* 0x000fe4000001088f */
[----:B------:R-:W-:Y:S02]  /*8790*/  FFMA.FTZ R163, R88, R67, R153 ;  /* 0x0000004358a37223 */ /* 0x000fe40000010099 */
[----:B------:R-:W-:Y:S01]  /*87a0*/  FADD.FTZ R67, -R186, R141 ;  /* 0x0000008dba437221 */ /* 0x000fe20000010100 */
[----:B------:R-:W-:Y:S01]  /*87b0*/  IADD3 R186, R115, 0x260, RZ ;  /* 0x0000026073ba7810 */ /* 0x000fe20007ffe0ff */
[----:B------:R-:W-:-:S02]  /*87c0*/  FMUL.FTZ R142, R201, UR35 ;  /* 0x00000023c98e7c20 */ /* 0x000fc40008410000 */
[----:B------:R-:W-:Y:S02]  /*87d0*/  FADD.FTZ R116, R174, R143 ;  /* 0x0000008fae747221 */ /* 0x000fe40000010000 */
[----:B------:R-:W-:Y:S02]  /*87e0*/  FADD.FTZ R59, R158, R59 ;  /* 0x0000003b9e3b7221 */ /* 0x000fe40000010000 */
[C---:B------:R-:W-:Y:S02]  /*87f0*/  FMUL.FTZ R158, R117.reuse, UR35 ;  /* 0x00000023759e7c20 */ /* 0x040fe40008410000 */
[C---:B------:R-:W-:Y:S02]  /*8800*/  FMUL.FTZ R141, R138.reuse, -R67 ;  /* 0x800000438a8d7220 */ /* 0x040fe40000410000 */
[----:B------:R-:W-:Y:S02]  /*8810*/  FFMA.FTZ R144, R117, UR34, R142 ;  /* 0x0000002275907c23 */ /* 0x000fe4000801008e */
[----:B------:R-:W-:-:S02]  /*8820*/  FMUL.FTZ R142, R138, -R116 ;  /* 0x800000748a8e7220 */ /* 0x000fc40000410000 */
[----:B------:R-:W-:Y:S02]  /*8830*/  FFMA.FTZ R143, R201, UR34, -R158 ;  /* 0x00000022c98f7c23 */ /* 0x000fe4000801089e */
[C---:B------:R-:W-:Y:S02]  /*8840*/  FFMA.FTZ R138, R139.reuse, R116, -R141 ;  /* 0x000000748b8a7223 */ /* 0x040fe4000001088d */
[C---:B------:R-:W-:Y:S02]  /*8850*/  FMUL.FTZ R158, R118.reuse, R201 ;  /* 0x000000c9769e7220 */ /* 0x040fe40000410000 */
[----:B------:R-:W-:Y:S02]  /*8860*/  FFMA.FTZ R139, R139, R67, R142 ;  /* 0x000000438b8b7223 */ /* 0x000fe4000001008e */
[----:B------:R-:W-:Y:S02]  /*8870*/  FMUL.FTZ R160, R118, R117 ;  /* 0x0000007576a07220 */ /* 0x000fe40000410000 */
[----:B------:R-:W-:-:S02]  /*8880*/  FADD.FTZ R117, R173, R138 ;  /* 0x0000008aad757221 */ /* 0x000fc40000010000 */
[----:B------:R-:W-:Y:S02]  /*8890*/  FFMA.FTZ R42, R118, R145, R42 ;  /* 0x00000091762a7223 */ /* 0x000fe4000001002a */
[----:B------:R-:W-:Y:S02]  /*88a0*/  FMUL.FTZ R138, R152, R158 ;  /* 0x0000009e988a7220 */ /* 0x000fe40000410000 */
[----:B------:R-:W-:Y:S02]  /*88b0*/  FADD.FTZ R118, -R156, R139 ;  /* 0x0000008b9c767221 */ /* 0x000fe40000010100 */
[C---:B------:R-:W-:Y:S02]  /*88c0*/  FMUL.FTZ R143, R152.reuse, R143 ;  /* 0x0000008f988f7220 */ /* 0x040fe40000410000 */
[-C--:B------:R-:W-:Y:S02]  /*88d0*/  FMUL.FTZ R153, R152, R160.reuse ;  /* 0x000000a098997220 */ /* 0x080fe40000410000 */
[----:B------:R-:W-:-:S02]  /*88e0*/  FFMA.FTZ R152, R157, R160, R138 ;  /* 0x000000a09d987223 */ /* 0x000fc4000001008a */
[CC--:B------:R-:W-:Y:S02]  /*88f0*/  FMUL.FTZ R138, R119.reuse, -R118.reuse ;  /* 0x80000076778a7220 */ /* 0x0c0fe40000410000 */
[-C--:B------:R-:W-:Y:S02]  /*8900*/  FMUL.FTZ R119, R119, -R117.reuse ;  /* 0x8000007577777220 */ /* 0x080fe40000410000 */
[C---:B------:R-:W-:Y:S02]  /*8910*/  FFMA.FTZ R138, R120.reuse, R117, -R138 ;  /* 0x00000075788a7223 */ /* 0x040fe4000001088a */
[----:B------:R-:W-:Y:S02]  /*8920*/  FFMA.FTZ R139, R120, R118, R119 ;  /* 0x00000076788b7223 */ /* 0x000fe40000010077 */
[----:B------:R-:W-:Y:S02]  /*8930*/  FFMA.FTZ R144, R157, R144, R143 ;  /* 0x000000909d907223 */ /* 0x000fe4000001008f */
[----:B------:R-:W-:-:S02]  /*8940*/  FMUL.FTZ R141, R90, R123 ;  /* 0x0000007b5a8d7220 */ /* 0x000fc40000410000 */
[----:B------:R-:W-:Y:S02]  /*8950*/  FADD.FTZ R120, -R140, R139 ;  /* 0x0000008b8c787221 */ /* 0x000fe40000010100 */
[----:B------:R-:W-:Y:S02]  /*8960*/  FADD.FTZ R119, R155, R138 ;  /* 0x0000008a9b777221 */ /* 0x000fe40000010000 */
[C---:B------:R-:W-:Y:S02]  /*8970*/  FMUL.FTZ R143, R121.reuse, R154 ;  /* 0x0000009a798f7220 */ /* 0x040fe40000410000 */
[----:B------:R-:W-:Y:S02]  /*8980*/  FFMA.FTZ R139, R121, -R141, R215 ;  /* 0x8000008d798b7223 */ /* 0x000fe400000100d7 */
[----:B------:R-:W-:Y:S02]  /*8990*/  FMUL.FTZ R138, R135, -R120 ;  /* 0x80000078878a7220 */ /* 0x000fe40000410000 */
[----:B------:R-:W-:-:S02]  /*89a0*/  FFMA.FTZ R121, R122, R198, R143 ;  /* 0x000000c67a797223 */ /* 0x000fc4000001008f */
[----:B------:R-:W-:Y:S02]  /*89b0*/  FMUL.FTZ R135, R135, -R119 ;  /* 0x8000007787877220 */ /* 0x000fe40000410000 */
[----:B------:R-:W-:Y:S02]  /*89c0*/  FFMA.FTZ R141, R122, -R141, R214 ;  /* 0x8000008d7a8d7223 */ /* 0x000fe400000100d6 */
[----:B------:R-:W-:Y:S02]  /*89d0*/  FMUL.FTZ R143, R154, UR35 ;  /* 0x000000239a8f7c20 */ /* 0x000fe40008410000 */
[----:B------:R-:W-:Y:S02]  /*89e0*/  FFMA.FTZ R122, R89, R145, R144 ;  /* 0x00000091597a7223 */ /* 0x000fe40000010090 */
[----:B------:R-:W-:Y:S02]  /*89f0*/  FMUL.FTZ R145, R198, UR35 ;  /* 0x00000023c6917c20 */ /* 0x000fe40008410000 */
[----:B------:R-:W-:-:S02]  /*8a00*/  FFMA.FTZ R138, R136, R119, -R138 ;  /* 0x00000077888a7223 */ /* 0x000fc4000001088a */
[----:B------:R-:W-:Y:S02]  /*8a10*/  FFMA.FTZ R135, R136, R120, R135 ;  /* 0x0000007888877223 */ /* 0x000fe40000010087 */
[----:B------:R-:W-:Y:S02]  /*8a20*/  FFMA.FTZ R142, R198, UR34, R143 ;  /* 0x00000022c68e7c23 */ /* 0x000fe4000801008f */
[C---:B------:R-:W-:Y:S02]  /*8a30*/  FMUL.FTZ R198, R123.reuse, R198 ;  /* 0x000000c67bc67220 */ /* 0x040fe40000410000 */
[C---:B------:R-:W-:Y:S02]  /*8a40*/  FMUL.FTZ R140, R123.reuse, R154 ;  /* 0x0000009a7b8c7220 */ /* 0x040fe40000410000 */
[----:B------:R-:W-:Y:S02]  /*8a50*/  FFMA.FTZ R43, R123, R121, R43 ;  /* 0x000000797b2b7223 */ /* 0x000fe4000001002b */
[----:B------:R-:W-:-:S02]  /*8a60*/  FFMA.FTZ R136, R154, UR34, -R145 ;  /* 0x000000229a887c23 */ /* 0x000fc40008010891 */
[----:B------:R-:W-:Y:S02]  /*8a70*/  FADD.FTZ R123, R137, R138 ;  /* 0x0000008a897b7221 */ /* 0x000fe40000010000 */
[----:B------:R-:W-:Y:S02]  /*8a80*/  FADD.FTZ R130, -R130, R135 ;  /* 0x0000008782827221 */ /* 0x000fe40000010100 */
[----:B------:R-:W-:Y:S02]  /*8a90*/  FMUL.FTZ R159, R88, R159 ;  /* 0x0000009f589f7220 */ /* 0x000fe40000410000 */
[----:B------:R-:W-:Y:S02]  /*8aa0*/  FMUL.FTZ R173, R139, R136 ;  /* 0x000000888bad7220 */ /* 0x000fe40000410000 */
[C---:B------:R-:W-:Y:S01]  /*8ab0*/  FMUL.FTZ R135, R131.reuse, -R123 ;  /* 0x8000007b83877220 */ /* 0x040fe20000410000 */
[----:B------:R0:W-:Y:S01]  /*8ac0*/  STS [R234.X4+0x2144], R159 ;  /* 0x0021449fea007388 */ /* 0x0001e20000004800 */
[----:B------:R-:W-:-:S02]  /*8ad0*/  FMUL.FTZ R136, R131, -R130 ;  /* 0x8000008283887220 */ /* 0x000fc40000410000 */
[C---:B------:R-:W-:Y:S02]  /*8ae0*/  FFMA.FTZ R135, R133.reuse, R130, R135 ;  /* 0x0000008285877223 */ /* 0x040fe40000010087 */
[----:B------:R-:W-:Y:S02]  /*8af0*/  FFMA.FTZ R131, R133, R123, -R136 ;  /* 0x0000007b85837223 */ /* 0x000fe40000010888 */
[----:B------:R-:W-:Y:S02]  /*8b00*/  FMUL.FTZ R137, R96, R17 ;  /* 0x0000001160897220 */ /* 0x000fe40000410000 */
[----:B------:R-:W-:Y:S02]  /*8b10*/  FADD.FTZ R132, -R132, R135 ;  /* 0x0000008784847221 */ /* 0x000fe40000010100 */
[----:B0-----:R-:W-:Y:S02]  /*8b20*/  FMUL.FTZ R159, R89, R160 ;  /* 0x000000a0599f7220 */ /* 0x001fe40000410000 */
[----:B------:R-:W-:-:S02]  /*8b30*/  FADD.FTZ R131, R134, R131 ;  /* 0x0000008386837221 */ /* 0x000fc40000010000 */
[----:B------:R-:W-:Y:S01]  /*8b40*/  FMUL.FTZ R136, R95, R16 ;  /* 0x000000105f887220 */ /* 0x000fe20000410000 */
[----:B------:R0:W-:Y:S01]  /*8b50*/  STS [R234.X4+0x2138], R159 ;  /* 0x0021389fea007388 */ /* 0x0001e20000004800 */
[----:B------:R-:W-:Y:S02]  /*8b60*/  FFMA.FTZ R153, R157, R158, -R153 ;  /* 0x0000009e9d997223 */ /* 0x000fe40000010899 */
[----:B------:R-:W-:Y:S02]  /*8b70*/  FFMA.FTZ R134, R10, -R137, R180 ;  /* 0x800000890a867223 */ /* 0x000fe400000100b4 */
[C---:B------:R-:W-:Y:S02]  /*8b80*/  FMUL.FTZ R155, R17.reuse, R132 ;  /* 0x00000084119b7220 */ /* 0x040fe40000410000 */
[----:B------:R-:W-:Y:S02]  /*8b90*/  FMUL.FTZ R157, R17, R131 ;  /* 0x00000083119d7220 */ /* 0x000fe40000410000 */
[----:B------:R-:W-:-:S02]  /*8ba0*/  FFMA.FTZ R135, R9, -R136, R181 ;  /* 0x8000008809877223 */ /* 0x000fc400000100b5 */
[----:B0-----:R-:W-:Y:S02]  /*8bb0*/  FMUL.FTZ R159, R139, R198 ;  /* 0x000000c68b9f7220 */ /* 0x001fe40000410000 */
[----:B------:R-:W-:Y:S02]  /*8bc0*/  FFMA.FTZ R136, R8, -R136, R125 ;  /* 0x8000008808887223 */ /* 0x000fe4000001007d */
[----:B------:R-:W-:Y:S02]  /*8bd0*/  FMUL.FTZ R156, R16, R130 ;  /* 0x00000082109c7220 */ /* 0x000fe40000410000 */
[----:B------:R-:W-:Y:S02]  /*8be0*/  FMUL.FTZ R161, R89, R158 ;  /* 0x0000009e59a17220 */ /* 0x000fe40000410000 */
[-C--:B------:R-:W-:Y:S02]  /*8bf0*/  FMUL.FTZ R154, R139, R140.reuse ;  /* 0x0000008c8b9a7220 */ /* 0x080fe40000410000 */
[----:B------:R-:W-:Y:S01]  /*8c00*/  FFMA.FTZ R133, R11, -R137, R179 ;  /* 0x800000890b857223 */ /* 0x000fe200000100b3 */
[----:B------:R-:W-:Y:S01]  /*8c10*/  STS [R234.X4+0x213c], R161 ;  /* 0x00213ca1ea007388 */ /* 0x000fe20000004800 */
[----:B------:R-:W-:-:S02]  /*8c20*/  FFMA.FTZ R159, R141, R140, -R159 ;  /* 0x0000008c8d9f7223 */ /* 0x000fc4000001089f */
[----:B------:R-:W-:Y:S02]  /*8c30*/  FMUL.FTZ R145, R90, R140 ;  /* 0x0000008c5a917220 */ /* 0x000fe40000410000 */
[----:B------:R-:W-:Y:S02]  /*8c40*/  FMUL.FTZ R138, R134, R155 ;  /* 0x0000009b868a7220 */ /* 0x000fe40000410000 */
[----:B------:R-:W-:Y:S01]  /*8c50*/  FMUL.FTZ R158, R16, R123 ;  /* 0x0000007b109e7220 */ /* 0x000fe20000410000 */
[----:B------:R-:W-:Y:S01]  /*8c60*/  STS [R234.X4+0x2134], R145 ;  /* 0x00213491ea007388 */ /* 0x000fe20000004800 */
[-C--:B------:R-:W-:Y:S02]  /*8c70*/  FMUL.FTZ R140, R134, R157.reuse ;  /* 0x0000009d868c7220 */ /* 0x080fe40000410000 */
[----:B------:R-:W-:Y:S02]  /*8c80*/  FMUL.FTZ R137, R136, R156 ;  /* 0x0000009c88897220 */ /* 0x000fe40000410000 */
[----:B------:R-:W-:-:S02]  /*8c90*/  FFMA.FTZ R138, R133, R157, R138 ;  /* 0x0000009d858a7223 */ /* 0x000fc4000001008a */
[----:B------:R-:W-:Y:S02]  /*8ca0*/  FMUL.FTZ R139, R136, R158 ;  /* 0x0000009e888b7220 */ /* 0x000fe40000410000 */
[----:B------:R-:W-:Y:S02]  /*8cb0*/  FFMA.FTZ R140, R133, R155, -R140 ;  /* 0x0000009b858c7223 */ /* 0x000fe4000001088c */
[----:B------:R-:W-:Y:S02]  /*8cc0*/  FMUL.FTZ R143, R90, R198 ;  /* 0x000000c65a8f7220 */ /* 0x000fe40000410000 */
[C---:B------:R-:W-:Y:S02]  /*8cd0*/  FFMA.FTZ R144, R135.reuse, R158, R137 ;  /* 0x0000009e87907223 */ /* 0x040fe40000010089 */
[----:B------:R-:W-:Y:S01]  /*8ce0*/  FADD.FTZ R137, RZ, R138 ;  /* 0x0000008aff897221 */ /* 0x000fe20000010000 */
[----:B------:R0:W-:Y:S01]  /*8cf0*/  STS [R234.X4+0x2130], R143 ;  /* 0x0021308fea007388 */ /* 0x0001e20000004800 */
[----:B------:R-:W-:-:S02]  /*8d00*/  FFMA.FTZ R139, R135, R156, -R139 ;  /* 0x0000009c878b7223 */ /* 0x000fc4000001088b */
[----:B------:R-:W-:Y:S02]  /*8d10*/  FADD.FTZ R140, RZ, R140 ;  /* 0x0000008cff8c7221 */ /* 0x000fe40000010000 */
[----:B------:R-:W-:Y:S02]  /*8d20*/  FMUL.FTZ R138, R94, R15 ;  /* 0x0000000f5e8a7220 */ /* 0x000fe40000410000 */
[----:B------:R-:W-:Y:S02]  /*8d30*/  FADD.FTZ R144, R137, R144 ;  /* 0x0000009089907221 */ /* 0x000fe40000010000 */
[----:B------:R-:W-:Y:S02]  /*8d40*/  FFMA.FTZ R137, R7, -R138, R126 ;  /* 0x8000008a07897223 */ /* 0x000fe4000001007e */
[----:B0-----:R-:W-:Y:S02]  /*8d50*/  FADD.FTZ R143, R140, R139 ;  /* 0x0000008b8c8f7221 */ /* 0x001fe40000010000 */
[----:B------:R-:W-:-:S02]  /*8d60*/  FADD.FTZ R58, R163, R58 ;  /* 0x0000003aa33a7221 */ /* 0x000fc40000010000 */
[----:B------:R-:W-:Y:S02]  /*8d70*/  FMUL.FTZ R140, R93, R14 ;  /* 0x0000000e5d8c7220 */ /* 0x000fe40000410000 */
[----:B------:R-:W-:Y:S02]  /*8d80*/  FFMA.FTZ R138, R6, -R138, R127 ;  /* 0x8000008a068a7223 */ /* 0x000fe4000001007f */
[C---:B------:R-:W-:Y:S02]  /*8d90*/  FMUL.FTZ R161, R15.reuse, R120 ;  /* 0x000000780fa17220 */ /* 0x040fe40000410000 */
[----:B------:R-:W-:Y:S02]  /*8da0*/  FMUL.FTZ R163, R15, R119 ;  /* 0x000000770fa37220 */ /* 0x000fe40000410000 */
[----:B------:R-:W-:Y:S02]  /*8db0*/  FFMA.FTZ R139, R5, -R140, R128 ;  /* 0x8000008c058b7223 */ /* 0x000fe40000010080 */
[----:B------:R-:W-:-:S02]  /*8dc0*/  FMUL.FTZ R164, R138, R161 ;  /* 0x000000a18aa47220 */ /* 0x000fc40000410000 */
[----:B------:R-:W-:Y:S02]  /*8dd0*/  FFMA.FTZ R140, R4, -R140, R129 ;  /* 0x8000008c048c7223 */ /* 0x000fe40000010081 */
[-C--:B------:R-:W-:Y:S02]  /*8de0*/  FMUL.FTZ R166, R138, R163.reuse ;  /* 0x000000a38aa67220 */ /* 0x080fe40000410000 */
[C---:B------:R-:W-:Y:S02]  /*8df0*/  FMUL.FTZ R160, R14.reuse, R118 ;  /* 0x000000760ea07220 */ /* 0x040fe40000410000 */
[C---:B------:R-:W-:Y:S02]  /*8e00*/  FFMA.FTZ R145, R137.reuse, R163, R164 ;  /* 0x000000a389917223 */ /* 0x040fe400000100a4 */
[----:B------:R-:W-:Y:S02]  /*8e10*/  FMUL.FTZ R162, R14, R117 ;  /* 0x000000750ea27220 */ /* 0x000fe40000410000 */
[----:B------:R-:W-:-:S02]  /*8e20*/  FFMA.FTZ R166, R137, R161, -R166 ;  /* 0x000000a189a67223 */ /* 0x000fc400000108a6 */
[----:B------:R-:W-:Y:S02]  /*8e30*/  FMUL.FTZ R164, R140, R160 ;  /* 0x000000a08ca47220 */ /* 0x000fe40000410000 */
[----:B------:R-:W-:Y:S02]  /*8e40*/  FADD.FTZ R144, R144, R145 ;  /* 0x0000009190907221 */ /* 0x000fe40000010000 */
[----:B------:R-:W-:Y:S02]  /*8e50*/  FADD.FTZ R166, R143, R166 ;  /* 0x000000a68fa67221 */ /* 0x000fe40000010000 */
[-C--:B------:R-:W-:Y:S02]  /*8e60*/  FFMA.FTZ R145, R139, R162.reuse, R164 ;  /* 0x000000a28b917223 */ /* 0x080fe400000100a4 */
[----:B------:R-:W-:Y:S02]  /*8e70*/  FMUL.FTZ R165, R140, R162 ;  /* 0x000000a28ca57220 */ /* 0x000fe40000410000 */
[----:B------:R-:W-:-:S02]  /*8e80*/  FMUL.FTZ R143, R92, R13 ;  /* 0x0000000d5c8f7220 */ /* 0x000fc40000410000 */
[----:B------:R-:W-:Y:S01]  /*8e90*/  FFMA.FTZ R154, R141, R198, R154 ;  /* 0x000000c68d9a7223 */ /* 0x000fe2000001009a */
[----:B------:R-:W-:Y:S01]  /*8ea0*/  IADD3 R198, R115, 0x320, RZ ;  /* 0x0000032073c67810 */ /* 0x000fe20007ffe0ff */
[----:B------:R-:W-:Y:S02]  /*8eb0*/  FFMA.FTZ R141, R141, R142, R173 ;  /* 0x0000008e8d8d7223 */ /* 0x000fe400000100ad */
[----:B------:R-:W-:Y:S02]  /*8ec0*/  FADD.FTZ R164, R144, R145 ;  /* 0x0000009190a47221 */ /* 0x000fe40000010000 */
[----:B------:R-:W-:Y:S02]  /*8ed0*/  FFMA.FTZ R165, R139, R160, -R165 ;  /* 0x000000a08ba57223 */ /* 0x000fe400000108a5 */
[----:B------:R-:W-:Y:S02]  /*8ee0*/  FMUL.FTZ R145, R91, R12 ;  /* 0x0000000c5b917220 */ /* 0x000fe40000410000 */
[----:B------:R-:W-:-:S02]  /*8ef0*/  FFMA.FTZ R142, R3, -R143, R210 ;  /* 0x8000008f038e7223 */ /* 0x000fc400000100d2 */
[----:B------:R-:W-:Y:S02]  /*8f00*/  FFMA.FTZ R143, R2, -R143, R211 ;  /* 0x8000008f028f7223 */ /* 0x000fe400000100d3 */
[----:B------:R-:W-:Y:S02]  /*8f10*/  FMUL.FTZ R177, R13, R67 ;  /* 0x000000430db17220 */ /* 0x000fe40000410000 */
[----:B------:R-:W-:Y:S01]  /*8f20*/  FMUL.FTZ R183, R85, R188 ;  /* 0x000000bc55b77220 */ /* 0x000fe20000410000 */
[----:B------:R-:W-:Y:S01]  /*8f30*/  IADD3 R188, R115, 0x280, RZ ;  /* 0x0000028073bc7810 */ /* 0x000fe20007ffe0ff */
[----:B------:R-:W-:Y:S02]  /*8f40*/  FADD.FTZ R61, R182, R61 ;  /* 0x0000003db63d7221 */ /* 0x000fe40000010000 */
[----:B------:R-:W-:Y:S01]  /*8f50*/  FADD.FTZ R165, R166, R165 ;  /* 0x000000a5a6a57221 */ /* 0x000fe20000010000 */
[----:B------:R0:W-:Y:S01]  /*8f60*/  STS [R234.X4+0x215c], R183 ;  /* 0x00215cb7ea007388 */ /* 0x0001e20000004800 */
[----:B------:R-:W-:-:S02]  /*8f70*/  FFMA.FTZ R144, R0, -R145, R212 ;  /* 0x8000009100907223 */ /* 0x000fc400000100d4 */
[----:B------:R-:W-:Y:S02]  /*8f80*/  FMUL.FTZ R173, R13, R116 ;  /* 0x000000740dad7220 */ /* 0x000fe40000410000 */
[----:B------:R-:W-:Y:S02]  /*8f90*/  FFMA.FTZ R145, R124, -R145, R213 ;  /* 0x800000917c917223 */ /* 0x000fe400000100d5 */
[----:B------:R-:W-:Y:S02]  /*8fa0*/  FMUL.FTZ R166, R143, R177 ;  /* 0x000000b18fa67220 */ /* 0x000fe40000410000 */
[----:B------:R-:W-:Y:S02]  /*8fb0*/  FMUL.FTZ R182, R12, R235 ;  /* 0x000000eb0cb67220 */ /* 0x000fe40000410000 */
[----:B------:R-:W-:Y:S02]  /*8fc0*/  FMUL.FTZ R209, R84, R185 ;  /* 0x000000b954d17220 */ /* 0x000fe40000410000 */
[----:B------:R-:W-:-:S02]  /*8fd0*/  FADD.FTZ R69, R178, R69 ;  /* 0x00000045b2457221 */ /* 0x000fc40000010000 */
[-C--:B------:R-:W-:Y:S01]  /*8fe0*/  FMUL.FTZ R174, R143, R173.reuse ;  /* 0x000000ad8fae7220 */ /* 0x080fe20000410000 */
[----:B------:R-:W-:Y:S01]  /*8ff0*/  STS [R234.X4+0x2164], R209 ;  /* 0x002164d1ea007388 */ /* 0x000fe20000004800 */
[----:B------:R-:W-:Y:S02]  /*9000*/  FMUL.FTZ R178, R12, R66 ;  /* 0x000000420cb27220 */ /* 0x000fe40000410000 */
[----:B0-----:R-:W-:Y:S02]  /*9010*/  FFMA.FTZ R183, R142, R173, R166 ;  /* 0x000000ad8eb77223 */ /* 0x001fe400000100a6 */
[----:B------:R-:W-:Y:S02]  /*9020*/  FMUL.FTZ R185, R145, R182 ;  /* 0x000000b691b97220 */ /* 0x000fe40000410000 */
[----:B------:R-:W-:Y:S02]  /*9030*/  FFMA.FTZ R195, R84, R195, R187 ;  /* 0x000000c354c37223 */ /* 0x000fe400000100bb */
[----:B------:R-:W-:-:S02]  /*9040*/  FFMA.FTZ R174, R142, R177, -R174 ;  /* 0x000000b18eae7223 */ /* 0x000fc400000108ae */
[-C--:B------:R-:W-:Y:S02]  /*9050*/  FMUL.FTZ R187, R145, R178.reuse ;  /* 0x000000b291bb7220 */ /* 0x080fe40000410000 */
[----:B------:R-:W-:Y:S02]  /*9060*/  FADD.FTZ R164, R164, R183 ;  /* 0x000000b7a4a47221 */ /* 0x000fe40000010000 */
[C---:B------:R-:W-:Y:S02]  /*9070*/  FFMA.FTZ R185, R144.reuse, R178, R185 ;  /* 0x000000b290b97223 */ /* 0x040fe400000100b9 */
[----:B------:R-:W-:Y:S01]  /*9080*/  FADD.FTZ R165, R165, R174 ;  /* 0x000000aea5a57221 */ /* 0x000fe20000010000 */
[C---:B------:R-:W-:Y:S01]  /*9090*/  IADD3 R174, R115.reuse, 0x1a0, RZ ;  /* 0x000001a073ae7810 */ /* 0x040fe20007ffe0ff */
[----:B------:R-:W-:Y:S02]  /*90a0*/  FFMA.FTZ R166, R144, R182, -R187 ;  /* 0x000000b690a67223 */ /* 0x000fe400000108bb */
[----:B------:R-:W-:Y:S01]  /*90b0*/  FADD.FTZ R185, R164, R185 ;  /* 0x000000b9a4b97221 */ /* 0x000fe20000010000 */
[----:B------:R-:W-:Y:S01]  /*90c0*/  IADD3 R164, R115, 0x100, RZ ;  /* 0x0000010073a47810 */ /* 0x000fe20007ffe0ff */
[----:B------:R-:W-:Y:S01]  /*90d0*/  FADD.FTZ R166, R165, R166 ;  /* 0x000000a6a5a67221 */ /* 0x000fe20000010000 */
[----:B------:R-:W-:Y:S01]  /*90e0*/  LEA.HI.SX32 R165, R184, R115, 0x1b ;  /* 0x00000073b8a57211 */ /* 0x000fe200078fdaff */
[----:B------:R-:W-:Y:S01]  /*90f0*/  FADD.FTZ R185, R185, R154 ;  /* 0x0000009ab9b97221 */ /* 0x000fe20000010000 */
[----:B------:R-:W-:Y:S01]  /*9100*/  IADD3 R154, R115, 0x60, RZ ;  /* 0x00000060739a7810 */ /* 0x000fe20007ffe0ff */
[----:B------:R-:W-:-:S02]  /*9110*/  FADD.FTZ R166, R166, R159 ;  /* 0x0000009fa6a67221 */ /* 0x000fc40000010000 */
[----:B------:R-:W-:Y:S01]  /*9120*/  FADD.FTZ R185, R185, R152 ;  /* 0x00000098b9b97221 */ /* 0x000fe20000010000 */
[----:B------:R-:W-:Y:S01]  /*9130*/  IADD3 R152, R115, 0x40, RZ ;  /* 0x0000004073987810 */ /* 0x000fe20007ffe0ff */
[----:B------:R-:W-:Y:S02]  /*9140*/  FADD.FTZ R166, R166, R153 ;  /* 0x00000099a6a67221 */ /* 0x000fe40000010000 */
[----:B------:R-:W-:Y:S02]  /*9150*/  FADD.FTZ R150, R185, R150 ;  /* 0x00000096b9967221 */ /* 0x000fe40000010000 */
[----:B------:R-:W-:Y:S01]  /*9160*/  FADD.FTZ R151, R166, R151 ;  /* 0x00000097a6977221 */ /* 0x000fe20000010000 */
[----:B------:R-:W-:Y:S01]  /*9170*/  IADD3 R166, R115, 0x120, RZ ;  /* 0x0000012073a67810 */ /* 0x000fe20007ffe0ff */
[----:B------:R-:W-:Y:S02]  /*9180*/  FADD.FTZ R150, R150, R149 ;  /* 0x0000009596967221 */ /* 0x000fe40000010000 */
[----:B------:R-:W-:Y:S01]  /*9190*/  FADD.FTZ R151, R151, R148 ;  /* 0x0000009497977221 */ /* 0x000fe20000010000 */
[----:B------:R-:W-:Y:S01]  /*91a0*/  LEA.HI.SX32 R148, R250, R115, 0x1b ;  /* 0x00000073fa947211 */ /* 0x000fe200078fdaff */
[----:B------:R-:W-:-:S02]  /*91b0*/  FADD.FTZ R150, R150, R147 ;  /* 0x0000009396967221 */ /* 0x000fc40000010000 */
[----:B------:R-:W-:Y:S02]  /*91c0*/  FMUL.FTZ R191, R84, R239 ;  /* 0x000000ef54bf7220 */ /* 0x000fe40000410000 */
[----:B------:R-:W-:Y:S01]  /*91d0*/  FMUL.FTZ R183, R91, R178 ;  /* 0x000000b25bb77220 */ /* 0x000fe20000410000 */
[----:B------:R-:W-:Y:S01]  /*91e0*/  IADD3 R178, R115, 0x1e0, RZ ;  /* 0x000001e073b27810 */ /* 0x000fe20007ffe0ff */
        /* <DEDUP_REMOVED lines=10> */
[C---:B------:R-:W-:Y:S01]  /*9290*/  FMUL.FTZ R163, R94.reuse, R163 ;  /* 0x000000a35ea37220 */ /* 0x040fe20000410000 */
[----:B------:R-:W-:Y:S01]  /*92a0*/  IADD3 R160, R115, 0xc0, RZ ;  /* 0x000000c073a07810 */ /* 0x000fe20007ffe0ff */
[----:B------:R-:W-:Y:S01]  /*92b0*/  FMUL.FTZ R161, R94, R161 ;  /* 0x000000a15ea17220 */ /* 0x000fe20000410000 */
[----:B------:R0:W-:Y:S01]  /*92c0*/  STS [R234.X4+0x2120], R173 ;  /* 0x002120adea007388 */ /* 0x0001e20000004800 */
        /* <DEDUP_REMOVED lines=8> */
[----:B------:R-:W-:Y:S01]  /*9350*/  FADD.FTZ R151, R151, R146 ;  /* 0x0000009297977221 */ /* 0x000fe20000010000 */
[----:B0-----:R-:W-:Y:S01]  /*9360*/  LEA.HI.SX32 R173, R200, R115, 0x1b ;  /* 0x00000073c8ad7211 */ /* 0x001fe200078fdaff */
        /* <DEDUP_REMOVED lines=14> */
[----:B------:R-:W-:Y:S01]  /*9450*/  IADD3 R172, R115, 0x180, RZ ;  /* 0x0000018073ac7810 */ /* 0x000fe20007ffe0ff */
[----:B------:R-:W-:Y:S01]  /*9460*/  FFMA.FTZ R125, -R32, R125, -RZ ;  /* 0x0000007d207d7223 */ /* 0x000fe200000109ff */
[-C--:B------:R-:W-:Y:S01]  /*9470*/  LEA.HI.SX32 R151, R154, R115.reuse, 0x1b ;  /* 0x000000739a977211 */ /* 0x080fe200078fdaff */
[----:B------:R2:W-:Y:S01]  /*9480*/  STS [R234.X4+0x210c], R149 ;  /* 0x00210c95ea007388 */ /* 0x0005e20000004800 */
[----:B-1----:R-:W-:Y:S01]  /*9490*/  LEA.HI.SX32 R153, R158, R115, 0x1b ;  /* 0x000000739e997211 */ /* 0x002fe200078fdaff */
[----:B------:R-:W-:Y:S01]  /*94a0*/  FFMA.FTZ R127, -R31, R127, -RZ ;  /* 0x0000007f1f7f7223 */ /* 0x000fe200000109ff */
[-C--:B------:R-:W-:Y:S01]  /*94b0*/  LEA.HI.SX32 R154, R160, R115.reuse, 0x1b ;  /* 0x00000073a09a7211 */ /* 0x080fe200078fdaff */
[----:B------:R-:W-:Y:S01]  /*94c0*/  STS [R234.X4+0x2100], R157 ;  /* 0x0021009dea007388 */ /* 0x000fe20000004800 */
[-C--:B------:R-:W-:Y:S01]  /*94d0*/  LEA.HI.SX32 R158, R168, R115.reuse, 0x1b ;  /* 0x00000073a89e7211 */ /* 0x080fe200078fdaff */
[----:B0-----:R-:W-:Y:S01]  /*94e0*/  FADD.FTZ R147, R176, R167 ;  /* 0x000000a7b0937221 */ /* 0x001fe20000010000 */
[----:B------:R-:W-:Y:S01]  /*94f0*/  IADD3 R176, R115, 0x1c0, RZ ;  /* 0x000001c073b07810 */ /* 0x000fe20007ffe0ff */
[----:B------:R0:W-:Y:S01]  /*9500*/  STS [R234.X4+0x2104], R155 ;  /* 0x0021049bea007388 */ /* 0x0001e20000004800 */
[-C--:B------:R-:W-:Y:S01]  /*9510*/  LEA.HI.SX32 R159, R170, R115.reuse, 0x1b ;  /* 0x00000073aa9f7211 */ /* 0x080fe200078fdaff */
[----:B------:R-:W-:Y:S01]  /*9520*/  FADD.FTZ R68, R193, R68 ;  /* 0x00000044c1447221 */ /* 0x000fe20000010000 */
[-C--:B--2---:R-:W-:Y:S01]  /*9530*/  LEA.HI.SX32 R149, R150, R115.reuse, 0x1b ;  /* 0x0000007396957211 */ /* 0x084fe200078fdaff */
[----:B------:R-:W-:Y:S01]  /*9540*/  BAR.SYNC.DEFER_BLOCKING 0x0 ;  /* 0x0000000000007b1d */ /* 0x000fe20000010000 */
[-C--:B------:R-:W-:Y:S01]  /*9550*/  LEA.HI.SX32 R150, R152, R115.reuse, 0x1b ;  /* 0x0000007398967211 */ /* 0x080fe200078fdaff */
[----:B------:R-:W-:Y:S01]  /*9560*/  FADD.FTZ R62, R195, R62 ;  /* 0x0000003ec33e7221 */ /* 0x000fe20000010000 */
[-C--:B------:R-:W-:Y:S01]  /*9570*/  LEA.HI.SX32 R152, R156, R115.reuse, 0x1b ;  /* 0x000000739c987211 */ /* 0x080fe200078fdaff */
[C---:B------:R-:W-:Y:S01]  /*9580*/  FFMA.FTZ R239, -R33.reuse, R180, -RZ ;  /* 0x000000b421ef7223 */ /* 0x040fe200000109ff */
[----:B------:R-:W-:Y:S01]  /*9590*/  LEA.HI.SX32 R156, R164, R115, 0x1b ;  /* 0x00000073a49c7211 */ /* 0x000fe200078fdaff */
[----:B------:R-:W-:Y:S01]  /*95a0*/  FMUL.FTZ R241, R33, R179 ;  /* 0x000000b321f17220 */ /* 0x000fe20000410000 */
[----:B0-----:R-:W-:Y:S01]  /*95b0*/  LEA.HI.SX32 R155, R162, R115, 0x1b ;  /* 0x00000073a29b7211 */ /* 0x001fe200078fdaff */
[----:B------:R-:W-:Y:S01]  /*95c0*/  FMUL.FTZ R243, R32, R181 ;  /* 0x000000b520f37220 */ /* 0x000fe20000410000 */
[----:B------:R-:W-:Y:S01]  /*95d0*/  LEA.HI.SX32 R157, R166, R115, 0x1b ;  /* 0x00000073a69d7211 */ /* 0x000fe200078fdaff */
[----:B------:R-:W-:Y:S01]  /*95e0*/  FFMA.FTZ R211, -R29, R211, -RZ ;  /* 0x000000d31dd37223 */ /* 0x000fe200000109ff */
[----:B------:R-:W-:Y:S01]  /*95f0*/  LEA.HI.SX32 R160, R172, R115, 0x1b ;  /* 0x00000073aca07211 */ /* 0x000fe200078fdaff */
[----:B------:R-:W-:Y:S01]  /*9600*/  FFMA.FTZ R129, -R30, R129, -RZ ;  /* 0x000000811e817223 */ /* 0x000fe200000109ff */
[-C--:B------:R-:W-:Y:S01]  /*9610*/  LEA.HI.SX32 R161, R174, R115.reuse, 0x1b ;  /* 0x00000073aea17211 */ /* 0x080fe200078fdaff */
[----:B------:R-:W-:Y:S01]  /*9620*/  FMUL.FTZ R245, R31, R126 ;  /* 0x0000007e1ff57220 */ /* 0x000fe20000410000 */
[-C--:B------:R-:W-:Y:S01]  /*9630*/  LEA.HI.SX32 R162, R176, R115.reuse, 0x1b ;  /* 0x00000073b0a27211 */ /* 0x080fe200078fdaff */
[----:B------:R-:W-:Y:S01]  /*9640*/  FMUL.FTZ R126, R66, UR35 ;  /* 0x00000023427e7c20 */ /* 0x000fe20008410000 */
        /* <DEDUP_REMOVED lines=26> */
[----:B------:R-:W-:Y:S01]  /*97f0*/  LEA.HI.SX32 R178, R236, R115, 0x1b ;  /* 0x00000073ecb27211 */ /* 0x000fe200078fdaff */
[----:B------:R-:W0:Y:S01]  /*9800*/  LDS R184, [R154.X4+0x2400] ;  /* 0x002400009ab87984 */ /* 0x000e220000004800 */
[----:B------:R-:W-:-:S02]  /*9810*/  FFMA.FTZ R229, -R20, R229, -RZ ;  /* 0x000000e514e57223 */ /* 0x000fc400000109ff */
[----:B------:R-:W-:Y:S01]  /*9820*/  FFMA.FTZ R231, -R19, R231, -RZ ;  /* 0x000000e713e77223 */ /* 0x000fe200000109ff */
[----:B------:R-:W0:Y:S01]  /*9830*/  LDS R236, [R237.X4+0x2100] ;  /* 0x00210000edec7984 */ /* 0x000e220000004800 */
[----:B------:R-:W-:-:S03]  /*9840*/  FFMA.FTZ R233, -R18, R233, -RZ ;  /* 0x000000e912e97223 */ /* 0x000fc600000109ff */
        /* <DEDUP_REMOVED lines=32> */
[----:B--2---:R-:W-:Y:S01]  /*9a50*/  FMUL.FTZ R241, R29, R210 ;  /* 0x000000d21df17220 */ /* 0x004fe20000410000 */
[----:B------:R-:W-:Y:S02]  /*9a60*/  MOV R210, UR38 ;  /* 0x0000002600d27c02 */ /* 0x000fe40008000f00 */
[----:B------:R2:W-:Y:S01]  /*9a70*/  STS [R234.X4+0x31b8], R127 ;  /* 0x0031b87fea007388 */ /* 0x0005e20000004800 */
[----:B-----5:R-:W-:Y:S01]  /*9a80*/  FMUL.FTZ R211, R24, R220 ;  /* 0x000000dc18d37220 */ /* 0x020fe20000410000 */
[----:B------:R-:W-:Y:S02]  /*9a90*/  LEA R210, R210, -R115, 0x1 ;  /* 0x80000073d2d27211 */ /* 0x000fe400078e08ff */
[----:B------:R5:W-:Y:S01]  /*9aa0*/  STS [R234.X4+0x319c], R129 ;  /* 0x00319c81ea007388 */ /* 0x000be20000004800 */
[----:B------:R-:W-:Y:S02]  /*9ab0*/  FMUL.FTZ R220, R116, UR35 ;  /* 0x0000002374dc7c20 */ /* 0x000fe40008410000 */
[----:B-1----:R-:W-:Y:S01]  /*9ac0*/  FMUL.FTZ R125, R23, R222 ;  /* 0x000000de177d7220 */ /* 0x002fe20000410000 */
[----:B------:R1:W-:Y:S01]  /*9ad0*/  STS [R234.X4+0x31c8], R211 ;  /* 0x0031c8d3ea007388 */ /* 0x0003e20000004800 */
[----:B------:R-:W-:Y:S01]  /*9ae0*/  ISETP.GE.AND P0, PT, R210, 0x1, PT ;  /* 0x00000001d200780c */ /* 0x000fe20003f06270 */
[----:B--2---:R-:W-:-:S02]  /*9af0*/  FMUL.FTZ R127, R22, R224 ;  /* 0x000000e0167f7220 */ /* 0x004fc40000410000 */
[----:B------:R2:W-:Y:S01]  /*9b00*/  STS [R234.X4+0x31d0], R125 ;  /* 0x0031d07dea007388 */ /* 0x0005e20000004800 */
[----:B------:R-:W-:Y:S02]  /*9b10*/  FFMA.FTZ R220, R67, UR34, -R220 ;  /* 0x0000002243dc7c23 */ /* 0x000fe400080108dc */
[----:B-----5:R-:W-:Y:S01]  /*9b20*/  FMUL.FTZ R129, R25, R218 ;  /* 0x000000da19817220 */ /* 0x020fe20000410000 */
        /* <DEDUP_REMOVED lines=9> */
[----:B------:R-:W-:Y:S02]  /*9bc0*/  FMUL.FTZ R212, R124, R235 ;  /* 0x000000eb7cd47220 */ /* 0x000fe40000410000 */
[----:B--2---:R-:W-:Y:S01]  /*9bd0*/  FFMA.FTZ R211, R235, UR34, -R126 ;  /* 0x00000022ebd37c23 */ /* 0x004fe2000801087e */
[----:B------:R2:W-:Y:S01]  /*9be0*/  STS [R234.X4+0x31f8], R127 ;  /* 0x0031f87fea007388 */ /* 0x0005e20000004800 */
[----:B------:R-:W-:Y:S02]  /*9bf0*/  FMUL.FTZ R126, R118, UR35 ;  /* 0x00000023767e7c20 */ /* 0x000fe40008410000 */
[----:B-----5:R-:W-:Y:S01]  /*9c00*/  FMUL.FTZ R129, R21, R226 ;  /* 0x000000e215817220 */ /* 0x020fe20000410000 */
[----:B------:R5:W-:Y:S01]  /*9c10*/  STS [R234.X4+0x31bc], R217 ;  /* 0x0031bcd9ea007388 */ /* 0x000be20000004800 */
[----:B------:R-:W-:Y:S02]  /*9c20*/  FMUL.FTZ R124, R120, UR35 ;  /* 0x00000023787c7c20 */ /* 0x000fe40008410000 */
[----:B-1----:R-:W-:Y:S01]  /*9c30*/  FMUL.FTZ R125, R119, UR35 ;  /* 0x00000023777d7c20 */ /* 0x002fe20008410000 */
[----:B------:R1:W-:Y:S01]  /*9c40*/  STS [R234.X4+0x31d4], R223 ;  /* 0x0031d4dfea007388 */ /* 0x0003e20000004800 */
[----:B--2---:R-:W-:-:S03]  /*9c50*/  FMUL.FTZ R127, R117, UR35 ;  /* 0x00000023757f7c20 */ /* 0x004fc60008410000 */
[----:B------:R2:W-:Y:S01]  /*9c60*/  STS [R234.X4+0x31c4], R219 ;  /* 0x0031c4dbea007388 */ /* 0x0005e20000004800 */
[----:B------:R-:W-:Y:S02]  /*9c70*/  FFMA.FTZ R218, R120, UR34, -R125 ;  /* 0x0000002278da7c23 */ /* 0x000fe4000801087d */
[----:B------:R-:W-:Y:S01]  /*9c80*/  FFMA.FTZ R222, R118, UR34, -R127 ;  /* 0x0000002276de7c23 */ /* 0x000fe2000801087f */
[----:B------:R0:W-:Y:S01]  /*9c90*/  STS [R234.X4+0x31cc], R221 ;  /* 0x0031ccddea007388 */ /* 0x0001e20000004800 */
[----:B-----5:R-:W-:Y:S02]  /*9ca0*/  FFMA.FTZ R217, R119, UR34, R124 ;  /* 0x0000002277d97c23 */ /* 0x020fe4000801007c */
[----:B-1----:R-:W-:Y:S01]  /*9cb0*/  FFMA.FTZ R223, R117, UR34, R126 ;  /* 0x0000002275df7c23 */ /* 0x002fe2000801007e */
[----:B------:R-:W-:Y:S01]  /*9cc0*/  STS [R234.X4+0x3188], R243 ;  /* 0x003188f3ea007388 */ /* 0x000fe20000004800 */
[----:B------:R-:W-:Y:S02]  /*9cd0*/  FMUL.FTZ R127, R123, UR35 ;  /* 0x000000237b7f7c20 */ /* 0x000fe40008410000 */
[----:B--2---:R-:W-:Y:S01]  /*9ce0*/  FMUL.FTZ R219, R235, UR35 ;  /* 0x00000023ebdb7c20 */ /* 0x004fe20008410000 */
[----:B------:R-:W-:Y:S01]  /*9cf0*/  STS [R234.X4+0x3190], R245 ;  /* 0x003190f5ea007388 */ /* 0x000fe20000004800 */
[----:B------:R-:W-:-:S02]  /*9d00*/  FMUL.FTZ R126, R130, UR35 ;  /* 0x00000023827e7c20 */ /* 0x000fc40008410000 */
[----:B0-----:R-:W-:Y:S01]  /*9d10*/  FMUL.FTZ R221, R67, UR35 ;  /* 0x0000002343dd7c20 */ /* 0x001fe20008410000 */
[----:B------:R-:W-:Y:S01]  /*9d20*/  STS [R234.X4+0x3198], R247 ;  /* 0x003198f7ea007388 */ /* 0x000fe20000004800 */
[----:B------:R-:W-:Y:S02]  /*9d30*/  FMUL.FTZ R125, R131, UR35 ;  /* 0x00000023837d7c20 */ /* 0x000fe40008410000 */
[----:B------:R-:W-:Y:S01]  /*9d40*/  FMUL.FTZ R124, R132, UR35 ;  /* 0x00000023847c7c20 */ /* 0x000fe20008410000 */
[----:B------:R-:W-:Y:S01]  /*9d50*/  STS [R234.X4+0x31a0], R241 ;  /* 0x0031a0f1ea007388 */ /* 0x000fe20000004800 */
[----:B------:R-:W-:Y:S02]  /*9d60*/  FFMA.FTZ R219, R66, UR34, R219 ;  /* 0x0000002242db7c23 */ /* 0x000fe400080100db */
[----:B------:R-:W-:Y:S01]  /*9d70*/  FFMA.FTZ R221, R116, UR34, R221 ;  /* 0x0000002274dd7c23 */ /* 0x000fe200080100dd */
[----:B------:R-:W-:Y:S01]  /*9d80*/  STS [R234.X4+0x31a8], R239 ;  /* 0x0031a8efea007388 */ /* 0x000fe20000004800 */
[----:B------:R-:W-:-:S02]  /*9d90*/  FFMA.FTZ R216, R130, UR34, -R127 ;  /* 0x0000002282d87c23 */ /* 0x000fc4000801087f */
[----:B------:R-:W-:Y:S01]  /*9da0*/  FFMA.FTZ R214, R132, UR34, -R125 ;  /* 0x0000002284d67c23 */ /* 0x000fe2000801087d */
[----:B------:R0:W-:Y:S04]  /*9db0*/  STS [R234.X4+0x31ac], R213 ;  /* 0x0031acd5ea007388 */ /* 0x0001e80000004800 */
[----:B------:R1:W-:Y:S04]  /*9dc0*/  STS [R234.X4+0x31b4], R215 ;  /* 0x0031b4d7ea007388 */ /* 0x0003e80000004800 */
[----:B------:R2:W-:Y:S01]  /*9dd0*/  STS [R234.X4+0x31dc], R225 ;  /* 0x0031dce1ea007388 */ /* 0x0005e20000004800 */
[----:B0-----:R-:W-:-:S03]  /*9de0*/  FFMA.FTZ R213, R131, UR34, R124 ;  /* 0x0000002283d57c23 */ /* 0x001fc6000801007c */
[----:B------:R2:W-:Y:S01]  /*9df0*/  STS [R234.X4+0x31e0], R129 ;  /* 0x0031e081ea007388 */ /* 0x0005e20000004800 */
[----:B-1----:R-:W-:-:S03]  /*9e00*/  FFMA.FTZ R215, R123, UR34, R126 ;  /* 0x000000227bd77c23 */ /* 0x002fc6000801007e */
[----:B------:R2:W-:Y:S04]  /*9e10*/  STS [R234.X4+0x31e4], R227 ;  /* 0x0031e4e3ea007388 */ /* 0x0005e80000004800 */
[----:B------:R2:W-:Y:S04]  /*9e20*/  STS [R234.X4+0x31ec], R229 ;  /* 0x0031ece5ea007388 */ /* 0x0005e80000004800 */
[----:B------:R2:W-:Y:S04]  /*9e30*/  STS [R234.X4+0x31f4], R231 ;  /* 0x0031f4e7ea007388 */ /* 0x0005e80000004800 */
[----:B------:R2:W-:Y:S04]  /*9e40*/  STS [R234.X4+0x31fc], R233 ;  /* 0x0031fce9ea007388 */ /* 0x0005e80000004800 */
[----:B------:R-:W-:Y:S06]  /*9e50*/  BAR.SYNC.DEFER_BLOCKING 0x0 ;  /* 0x0000000000007b1d */ /* 0x000fec0000010000 */
[----:B------:R-:W-:Y:S05]  /*9e60*/  @!P0 BRA `(.L_x_9205) ;  /* 0x0000035000008947 */ /* 0x000fea0003800000 */
[----:B--234-:R-:W-:Y:S01]  /*9e70*/  ULDC.64 UR34, c[0x0][0x2b8] ;  /* 0x0000ae0000227ab9 */ /* 0x01cfe20000000a00 */
[----:B------:R-:W0:Y:S01]  /*9e80*/  LDS R237, [R237.X4+0x3180] ;  /* 0x00318000eded7984 */ /* 0x000e220000004800 */
[----:B------:R-:W-:Y:S01]  /*9e90*/  USHF.R.U64 UR41, UR34, 0x1, UR35 ;  /* 0x0000000122297899 */ /* 0x000fe20008001223 */
[----:B------:R-:W-:Y:S01]  /*9ea0*/  MOV R129, UR7 ;  /* 0x0000000700817c02 */ /* 0x000fe20008000f00 */
[----:B------:R-:W-:Y:S01]  /*9eb0*/  USHF.R.U32.HI UR50, URZ, 0x1, UR35 ;  /* 0x000000013f327899 */ /* 0x000fe20008011623 */
[----:B------:R-:W-:Y:S01]  /*9ec0*/  MOV R125, UR7 ;  /* 0x00000007007d7c02 */ /* 0x000fe20008000f00 */
[----:B------:R-:W-:-:S02]  /*9ed0*/  ULDC.64 UR32, c[0x0][0x298] ;  /* 0x0000a60000207ab9 */ /* 0x000fc40000000a00 */
[----:B------:R-:W-:Y:S02]  /*9ee0*/  ULDC.64 UR34, c[0x0][0x2a0] ;  /* 0x0000a80000227ab9 */ /* 0x000fe40000000a00 */
[----:B------:R-:W-:Y:S02]  /*9ef0*/  UIMAD UR48, UR15, UR34, URZ ;  /* 0x000000220f3072a4 */ /* 0x000fe4000f8e023f */
[----:B------:R-:W-:Y:S02]  /*9f00*/  UIMAD.WIDE.U32 UR46, UR14, UR34, URZ ;  /* 0x000000220e2e72a5 */ /* 0x000fe4000f8e003f */
[----:B------:R-:W-:Y:S02]  /*9f10*/  UIMAD UR35, UR14, UR35, UR48 ;  /* 0x000000230e2372a4 */ /* 0x000fe4000f8e0230 */
[----:B------:R-:W-:Y:S02]  /*9f20*/  USHF.R.U32.HI UR52, URZ, 0x1, UR33 ;  /* 0x000000013f347899 */ /* 0x000fe40008011621 */
[----:B------:R-:W-:-:S02]  /*9f30*/  USHF.R.U64 UR51, UR32, 0x1, UR33 ;  /* 0x0000000120337899 */ /* 0x000fc40008001221 */
[----:B------:R-:W-:Y:S02]  /*9f40*/  ULDC.64 UR36, c[0x0][0x2d0] ;  /* 0x0000b40000247ab9 */ /* 0x000fe40000000a00 */
[----:B------:R-:W-:Y:S02]  /*9f50*/  UIADD3 UR47, UR47, UR35, URZ ;  /* 0x000000232f2f7290 */ /* 0x000fe4000fffe03f */
[----:B------:R-:W-:Y:S02]  /*9f60*/  ULEA UR53, UR26, 0xfffffc00, 0xa ;  /* 0xfffffc001a357891 */ /* 0x000fe4000f8e503f */
[----:B------:R-:W-:Y:S02]  /*9f70*/  ULDC.64 UR32, c[0x0][0x2b0] ;  /* 0x0000ac0000207ab9 */ /* 0x000fe40000000a00 */
[----:B------:R-:W-:Y:S02]  /*9f80*/  ULDC.64 UR34, c[0x0][0x2c0] ;  /* 0x0000b00000227ab9 */ /* 0x000fe40000000a00 */
[----:B------:R-:W-:Y:S01]  /*9f90*/  UIMAD UR36, UR40, UR36, URZ ;  /* 0x00000024282472a4 */ /* 0x000fe2000f8e023f */
[----:B------:R-:W-:Y:S01]  /*9fa0*/  IADD3 R126, P0, R115, UR53, RZ ;  /* 0x00000035737e7c10 */ /* 0x000fe2000ff1e0ff */
[----:B------:R-:W-:Y:S01]  /*9fb0*/  UIMAD UR32, UR40, UR32, URZ ;  /* 0x00000020282072a4 */ /* 0x000fe2000f8e023f */
[----:B------:R-:W-:Y:S01]  /*9fc0*/  MOV R124, UR53 ;  /* 0x00000035007c7c02 */ /* 0x000fe20008000f00 */
[----:B------:R-:W-:-:S02]  /*9fd0*/  UIMAD UR52, UR52, UR12, URZ ;  /* 0x0000000c343472a4 */ /* 0x000fc4000f8e023f */
[----:B------:R-:W-:Y:S01]  /*9fe0*/  UIMAD UR54, UR15, UR34, URZ ;  /* 0x000000220f3672a4 */ /* 0x000fe2000f8e023f */
[----:B------:R-:W-:Y:S01]  /*9ff0*/  LEA.HI.X.SX32 R127, R124, RZ, 0x1, P0 ;  /* 0x000000ff7c7f7211 */ /* 0x000fe200000f0eff */
[----:B------:R-:W-:Y:S02]  /*a000*/  UIMAD UR49, UR7, UR37, UR36 ;  /* 0x00000025073172a4 */ /* 0x000fe4000f8e0224 */
[----:B------:R-:W-:Y:S02]  /*a010*/  UIMAD UR52, UR13, UR51, UR52 ;  /* 0x000000330d3472a4 */ /* 0x000fe4000f8e0234 */
[----:B------:R-:W-:Y:S01]  /*a020*/  UIMAD.WIDE.U32 UR46, UR12, UR51, UR46 ;  /* 0x000000330c2e72a5 */ /* 0x000fe2000f8e002e */
[--C-:B------:R-:W-:Y:S01]  /*a030*/  IMAD.WIDE.U32 R128, R129, c[0x0][0x2b0], R126.reuse ;  /* 0x0000ac0081807a25 */ /* 0x100fe200078e007e */
[----:B------:R-:W-:Y:S02]  /*a040*/  UIMAD.WIDE.U32 UR36, UR14, UR34, URZ ;  /* 0x000000220e2472a5 */ /* 0x000fe4000f8e003f */
[----:B------:R-:W-:Y:S01]  /*a050*/  UIMAD UR35, UR14, UR35, UR54 ;  /* 0x000000230e2372a4 */ /* 0x000fe2000f8e0236 */
[----:B------:R-:W-:Y:S01]  /*a060*/  IMAD.WIDE.U32 R126, R125, c[0x0][0x2d0], R126 ;  /* 0x0000b4007d7e7a25 */ /* 0x000fe200078e007e */
[----:B------:R-:W-:-:S02]  /*a070*/  UIMAD UR48, UR7, UR33, UR32 ;  /* 0x00000021073072a4 */ /* 0x000fc4000f8e0220 */
[----:B------:R-:W-:Y:S02]  /*a080*/  UIADD3 UR51, UR47, UR52, URZ ;  /* 0x000000342f337290 */ /* 0x000fe4000fffe03f */
[----:B------:R-:W-:Y:S01]  /*a090*/  ULDC.64 UR32, c[0x0][0x318] ;  /* 0x0000c60000207ab9 */ /* 0x000fe20000000a00 */
[----:B------:R-:W-:Y:S01]  /*a0a0*/  IADD3 R127, R127, UR49, RZ ;  /* 0x000000317f7f7c10 */ /* 0x000fe2000fffe0ff */
[----:B------:R-:W-:Y:S01]  /*a0b0*/  UIMAD UR50, UR50, UR12, URZ ;  /* 0x0000000c323272a4 */ /* 0x000fe2000f8e023f */
[----:B------:R-:W-:Y:S01]  /*a0c0*/  IADD3 R125, R129, UR48, RZ ;  /* 0x00000030817d7c10 */ /* 0x000fe2000fffe0ff */
[----:B------:R-:W-:Y:S02]  /*a0d0*/  UIADD3 UR37, UR37, UR35, URZ ;  /* 0x0000002325257290 */ /* 0x000fe4000fffe03f */
[----:B------:R-:W-:Y:S02]  /*a0e0*/  ULEA UR47, UP0, UR46, UR32, 0x3 ;  /* 0x000000202e2f7291 */ /* 0x000fe4000f80183f */
[----:B------:R-:W-:-:S02]  /*a0f0*/  UIMAD UR34, UR13, UR41, UR50 ;  /* 0x000000290d2272a4 */ /* 0x000fc4000f8e0232 */
[----:B------:R-:W-:Y:S02]  /*a100*/  UIMAD.WIDE.U32 UR36, UR12, UR41, UR36 ;  /* 0x000000290c2472a5 */ /* 0x000fe4000f8e0024 */
[----:B------:R-:W-:Y:S01]  /*a110*/  ULEA.HI.X UR46, UR46, UR33, UR51, 0x3, UP0 ;  /* 0x000000212e2e7291 */ /* 0x000fe200080f1c33 */
[C---:B------:R-:W-:Y:S01]  /*a120*/  LEA R124, P0, R128.reuse, UR47, 0x2 ;  /* 0x0000002f807c7c11 */ /* 0x040fe2000f8010ff */
[----:B------:R-:W-:Y:S02]  /*a130*/  UIADD3 UR34, UR37, UR34, URZ ;  /* 0x0000002225227290 */ /* 0x000fe4000fffe03f */
[----:B------:R-:W-:Y:S02]  /*a140*/  ULDC.64 UR32, c[0x0][0x320] ;  /* 0x0000c80000207ab9 */ /* 0x000fe40000000a00 */
[----:B------:R-:W-:Y:S01]  /*a150*/  ULEA UR32, UP0, UR36, UR32, 0x3 ;  /* 0x0000002024207291 */ /* 0x000fe2000f80183f */
[----:B------:R-:W-:-:S03]  /*a160*/  LEA.HI.X R125, R128, UR46, R125, 0x2, P0 ;  /* 0x0000002e807d7c11 */ /* 0x000fc600080f147d */
[----:B------:R-:W-:Y:S02]  /*a170*/  ULEA.HI.X UR33, UR36, UR33, UR34, 0x3, UP0 ;  /* 0x0000002124217291 */ /* 0x000fe400080f1c22 */
[C---:B------:R-:W-:Y:S01]  /*a180*/  LEA R128, P0, R126.reuse, UR32, 0x2 ;  /* 0x000000207e807c11 */ /* 0x040fe2000f8010ff */
[----:B------:R1:W-:Y:S03]  /*a190*/  RED.E.ADD.F32.FTZ.RN.STRONG.GPU [R124.64], R236 ;  /* 0x000000ec7c00798e */ /* 0x0003e6000c10e7aa */
[----:B------:R-:W-:-:S05]  /*a1a0*/  LEA.HI.X R129, R126, UR33, R127, 0x2, P0 ;  /* 0x000000217e817c11 */ /* 0x000fca00080f147f */
[----:B0-----:R1:W-:Y:S04]  /*a1b0*/  RED.E.ADD.F32.FTZ.RN.STRONG.GPU [R128.64], R237 ;  /* 0x000000ed8000798e */ /* 0x0013e8000c10e7aa */
.L_x_9205:
[----:B--234-:R-:W-:Y:S05]  /*a1c0*/  BSYNC B0 ;  /* 0x0000000000007941 */ /* 0x01cfea0003800000 */
.L_x_9204:
        /* <DEDUP_REMOVED lines=35> */
[C---:B-1----:R-:W-:Y:S01]  /*a400*/  IADD3 R124, P0, R126.reuse, UR46, RZ ;  /* 0x0000002e7e7c7c10 */ /* 0x042fe2000ff1e0ff */
        /* <DEDUP_REMOVED lines=31> */
.L_x_9207:
[----:B0-----:R-:W-:Y:S05]  /*a600*/  BSYNC B0 ;  /* 0x0000000000007941 */ /* 0x001fea0003800000 */
.L_x_9206:
[----:B------:R0:W1:Y:S01]  /*a610*/  LDS R129, [R150.X4+0x3280] ;  /* 0x0032800096817984 */ /* 0x0000620000004800 */
[----:B------:R-:W-:Y:S01]  /*a620*/  BSSY B0, `(.L_x_9208) ;  /* 0x0000004000007945 */ /* 0x000fe20003800000 */
[----:B------:R-:W-:Y:S05]  /*a630*/  @!P1 BRA `(.L_x_9209) ;  /* 0x0000002000009947 */ /* 0x000fea0003800000 */
[----:B------:R2:W-:Y:S04]  /*a640*/  RED.E.ADD.F32.FTZ.RN.STRONG.GPU [R124.64+-0xf00], R180 ;  /* 0xfff100b47c00798e */ /* 0x0005e8000c10e7aa */
[----:B-1----:R2:W-:Y:S02]  /*a650*/  RED.E.ADD.F32.FTZ.RN.STRONG.GPU [R126.64+-0xf00], R129 ;  /* 0xfff100817e00798e */ /* 0x0025e4000c10e7aa */
.L_x_9209:
[----:B------:R-:W-:Y:S05]  /*a660*/  BSYNC B0 ;  /* 0x0000000000007941 */ /* 0x000fea0003800000 */
.L_x_9208:
[----:B------:R-:W3:Y:S01]  /*a670*/  LDS R151, [R151.X4+0x3300] ;  /* 0x0033000097977984 */ /* 0x000ee20000004800 */
[----:B------:R-:W-:Y:S01]  /*a680*/  BSSY B0, `(.L_x_9210) ;  /* 0x0000004000007945 */ /* 0x000fe20003800000 */
[----:B------:R-:W-:Y:S05]  /*a690*/  @!P2 BRA `(.L_x_9211) ;  /* 0x000000200000a947 */ /* 0x000fea0003800000 */
[----:B------:R4:W-:Y:S04]  /*a6a0*/  RED.E.ADD.F32.FTZ.RN.STRONG.GPU [R124.64+-0xe80], R181 ;  /* 0xfff180b57c00798e */ /* 0x0009e8000c10e7aa */
[----:B---3--:R4:W-:Y:S02]  /*a6b0*/  RED.E.ADD.F32.FTZ.RN.STRONG.GPU [R126.64+-0xe80], R151 ;  /* 0xfff180977e00798e */ /* 0x0089e4000c10e7aa */
.L_x_9211:
[----:B------:R-:W-:Y:S05]  /*a6c0*/  BSYNC B0 ;  /* 0x0000000000007941 */ /* 0x000fea0003800000 */
.L_x_9210:
        /* <DEDUP_REMOVED lines=12> */
.L_x_9213:
[----:B-1----:R-:W-:Y:S05]  /*a790*/  BSYNC B0 ;  /* 0x0000000000007941 */ /* 0x002fea0003800000 */
.L_x_9212:
[----:B------:R-:W1:Y:S01]  /*a7a0*/  LDS R153, [R153.X4+0x3400] ;  /* 0x0034000099997984 */ /* 0x000e620000004800 */
[----:B------:R-:W-:Y:S01]  /*a7b0*/  BSSY B0, `(.L_x_9214) ;  /* 0x0000004000007945 */ /* 0x000fe20003800000 */
[----:B------:R-:W-:Y:S05]  /*a7c0*/  @!P0 BRA `(.L_x_9215) ;  /* 0x0000002000008947 */ /* 0x000fea0003800000 */
[----:B------:R0:W-:Y:S04]  /*a7d0*/  RED.E.ADD.F32.FTZ.RN.STRONG.GPU [R124.64+-0xd80], R183 ;  /* 0xfff280b77c00798e */ /* 0x0001e8000c10e7aa */
[----:B-1----:R0:W-:Y:S02]  /*a7e0*/  RED.E.ADD.F32.FTZ.RN.STRONG.GPU [R126.64+-0xd80], R153 ;  /* 0xfff280997e00798e */ /* 0x0021e4000c10e7aa */
.L_x_9215:
[----:B------:R-:W-:Y:S05]  /*a7f0*/  BSYNC B0 ;  /* 0x0000000000007941 */ /* 0x000fea0003800000 */
.L_x_9214:
[----:B--2---:R2:W0:Y:S01]  /*a800*/  LDS R129, [R154.X4+0x3480] ;  /* 0x003480009a817984 */ /* 0x0044220000004800 */
[----:B------:R-:W-:Y:S01]  /*a810*/  BSSY B0, `(.L_x_9216) ;  /* 0x0000004000007945 */ /* 0x000fe20003800000 */
[----:B------:R-:W-:Y:S05]  /*a820*/  @!P1 BRA `(.L_x_9217) ;  /* 0x0000002000009947 */ /* 0x000fea0003800000 */
[----:B------:R2:W-:Y:S04]  /*a830*/  RED.E.ADD.F32.FTZ.RN.STRONG.GPU [R124.64+-0xd00], R184 ;  /* 0xfff300b87c00798e */ /* 0x0005e8000c10e7aa */
[----:B0-----:R2:W-:Y:S02]  /*a840*/  RED.E.ADD.F32.FTZ.RN.STRONG.GPU [R126.64+-0xd00], R129 ;  /* 0xfff300817e00798e */ /* 0x0015e4000c10e7aa */
.L_x_9217:
[----:B------:R-:W-:Y:S05]  /*a850*/  BSYNC B0 ;  /* 0x0000000000007941 */ /* 0x000fea0003800000 */
.L_x_9216:
[----:B------:R-:W2:Y:S01]  /*a860*/  LDS R155, [R155.X4+0x3500] ;  /* 0x003500009b9b7984 */ /* 0x000ea20000004800 */
[----:B------:R-:W-:Y:S01]  /*a870*/  BSSY B0, `(.L_x_9218) ;  /* 0x0000004000007945 */ /* 0x000fe20003800000 */
[----:B------:R-:W-:Y:S05]  /*a880*/  @!P2 BRA `(.L_x_9219) ;  /* 0x000000200000a947 */ /* 0x000fea0003800000 */
[----:B------:R4:W-:Y:S04]  /*a890*/  RED.E.ADD.F32.FTZ.RN.STRONG.GPU [R124.64+-0xc80], R185 ;  /* 0xfff380b97c00798e */ /* 0x0009e8000c10e7aa */
[----:B--2---:R4:W-:Y:S02]  /*a8a0*/  RED.E.ADD.F32.FTZ.RN.STRONG.GPU [R126.64+-0xc80], R155 ;  /* 0xfff3809b7e00798e */ /* 0x0049e4000c10e7aa */
.L_x_9219:
[----:B------:R-:W-:Y:S05]  /*a8b0*/  BSYNC B0 ;  /* 0x0000000000007941 */ /* 0x000fea0003800000 */
.L_x_9218:
[----:B0-2---:R0:W2:Y:S01]  /*a8c0*/  LDS R129, [R156.X4+0x3580] ;  /* 0x003580009c817984 */ /* 0x0050a20000004800 */
[----:B------:R-:W-:Y:S01]  /*a8d0*/  BSSY B0, `(.L_x_9220) ;  /* 0x0000004000007945 */ /* 0x000fe20003800000 */
[----:B------:R-:W-:Y:S05]  /*a8e0*/  @!P3 BRA `(.L_x_9221) ;  /* 0x000000200000b947 */ /* 0x000fea0003800000 */
[----:B------:R0:W-:Y:S04]  /*a8f0*/  RED.E.ADD.F32.FTZ.RN.STRONG.GPU [R124.64+-0xc00], R186 ;  /* 0xfff400ba7c00798e */ /* 0x0001e8000c10e7aa */
[----:B--2---:R0:W-:Y:S02]  /*a900*/  RED.E.ADD.F32.FTZ.RN.STRONG.GPU [R126.64+-0xc00], R129 ;  /* 0xfff400817e00798e */ /* 0x0041e4000c10e7aa */
.L_x_9221:
[----:B------:R-:W-:Y:S05]  /*a910*/  BSYNC B0 ;  /* 0x0000000000007941 */ /* 0x000fea0003800000 */
.L_x_9220:
[----:B------:R-:W0:Y:S01]  /*a920*/  LDS R157, [R157.X4+0x3600] ;  /* 0x003600009d9d7984 */ /* 0x000e220000004800 */
[----:B------:R-:W-:Y:S01]  /*a930*/  BSSY B0, `(.L_x_9222) ;  /* 0x0000004000007945 */ /* 0x000fe20003800000 */
[----:B------:R-:W-:Y:S05]  /*a940*/  @!P4 BRA `(.L_x_9223) ;  /* 0x000000200000c947 */ /* 0x000fea0003800000 */
[----:B------:R4:W-:Y:S04]  /*a950*/  RED.E.ADD.F32.FTZ.RN.STRONG.GPU [R124.64+-0xb80], R187 ;  /* 0xfff480bb7c00798e */ /* 0x0009e8000c10e7aa */
[----:B0-----:R4:W-:Y:S02]  /*a960*/  RED.E.ADD.F32.FTZ.RN.STRONG.GPU [R126.64+-0xb80], R157 ;  /* 0xfff4809d7e00798e */ /* 0x0019e4000c10e7aa */
.L_x_9223:
[----:B------:R-:W-:Y:S05]  /*a970*/  BSYNC B0 ;  /* 0x0000000000007941 */ /* 0x000fea0003800000 */
.L_x_9222:
[----:B0-2---:R0:W2:Y:S01]  /*a980*/  LDS R129, [R158.X4+0x3680] ;  /* 0x003680009e817984 */ /* 0x0050a20000004800 */
[----:B------:R-:W-:Y:S01]  /*a990*/  BSSY B0, `(.L_x_9224) ;  /* 0x0000004000007945 */ /* 0x000fe20003800000 */
[----:B------:R-:W-:Y:S05]  /*a9a0*/  @!P5 BRA `(.L_x_9225) ;  /* 0x000000200000d947 */ /* 0x000fea0003800000 */
[----:B------:R0:W-:Y:S04]  /*a9b0*/  RED.E.ADD.F32.FTZ.RN.STRONG.GPU [R124.64+-0xb00], R188 ;  /* 0xfff500bc7c00798e */ /* 0x0001e8000c10e7aa */
[----:B--2---:R0:W-:Y:S02]  /*a9c0*/  RED.E.ADD.F32.FTZ.RN.STRONG.GPU [R126.64+-0xb00], R129 ;  /* 0xfff500817e00798e */ /* 0x0041e4000c10e7aa */
.L_x_9225:
[----:B------:R-:W-:Y:S05]  /*a9d0*/  BSYNC B0 ;  /* 0x0000000000007941 */ /* 0x000fea0003800000 */
.L_x_9224:
        /* <DEDUP_REMOVED lines=12> */
.L_x_9227:
[----:B------:R-:W-:Y:S05]  /*aaa0*/  BSYNC B0 ;  /* 0x0000000000007941 */ /* 0x000fea0003800000 */
.L_x_9226:
[----:B0-2---:R0:W2:Y:S01]  /*aab0*/  LDS R129, [R160.X4+0x3780] ;  /* 0x00378000a0817984 */ /* 0x0050a20000004800 */
[----:B------:R-:W-:Y:S01]  /*aac0*/  BSSY B0, `(.L_x_9228) ;  /* 0x0000004000007945 */ /* 0x000fe20003800000 */
[----:B------:R-:W-:Y:S05]  /*aad0*/  @!P0 BRA `(.L_x_9229) ;  /* 0x0000002000008947 */ /* 0x000fea0003800000 */
[----:B------:R0:W-:Y:S04]  /*aae0*/  RED.E.ADD.F32.FTZ.RN.STRONG.GPU [R124.64+-0xa00], R190 ;  /* 0xfff600be7c00798e */ /* 0x0001e8000c10e7aa */
[----:B--2---:R0:W-:Y:S02]  /*aaf0*/  RED.E.ADD.F32.FTZ.RN.STRONG.GPU [R126.64+-0xa00], R129 ;  /* 0xfff600817e00798e */ /* 0x0041e4000c10e7aa */
.L_x_9229:
[----:B------:R-:W-:Y:S05]  /*ab00*/  BSYNC B0 ;  /* 0x0000000000007941 */ /* 0x000fea0003800000 */
.L_x_9228:
[----:B------:R-:W0:Y:S01]  /*ab10*/  LDS R161, [R161.X4+0x3800] ;  /* 0x00380000a1a17984 */ /* 0x000e220000004800 */
[----:B------:R-:W-:Y:S01]  /*ab20*/  BSSY B0, `(.L_x_9230) ;  /* 0x0000004000007945 */ /* 0x000fe20003800000 */
[----:B------:R-:W-:Y:S05]  /*ab30*/  @!P1 BRA `(.L_x_9231) ;  /* 0x0000002000009947 */ /* 0x000fea0003800000 */
[----:B------:R4:W-:Y:S04]  /*ab40*/  RED.E.ADD.F32.FTZ.RN.STRONG.GPU [R124.64+-0x980], R191 ;  /* 0xfff680bf7c00798e */ /* 0x0009e8000c10e7aa */
[----:B0-----:R4:W-:Y:S02]  /*ab50*/  RED.E.ADD.F32.FTZ.RN.STRONG.GPU [R126.64+-0x980], R161 ;  /* 0xfff680a17e00798e */ /* 0x0019e4000c10e7aa */
.L_x_9231:
[----:B------:R-:W-:Y:S05]  /*ab60*/  BSYNC B0 ;  /* 0x0000000000007941 */ /* 0x000fea0003800000 */
.L_x_9230:
[----:B0-2---:R0:W2:Y:S01]  /*ab70*/  LDS R129, [R162.X4+0x3880] ;  /* 0x00388000a2817984 */ /* 0x0050a20000004800 */
[----:B------:R-:W-:Y:S01]  /*ab80*/  BSSY B0, `(.L_x_9232) ;  /* 0x0000004000007945 */ /* 0x000fe20003800000 */
[----:B------:R-:W-:Y:S05]  /*ab90*/  @!P2 BRA `(.L_x_9233) ;  /* 0x000000200000a947 */ /* 0x000fea0003800000 */
[----:B------:R0:W-:Y:S04]  /*aba0*/  RED.E.ADD.F32.FTZ.RN.STRONG.GPU [R124.64+-0x900], R192 ;  /* 0xfff700c07c00798e */ /* 0x0001e8000c10e7aa */
[----:B--2---:R0:W-:Y:S02]  /*abb0*/  RED.E.ADD.F32.FTZ.RN.STRONG.GPU [R126.64+-0x900], R129 ;  /* 0xfff700817e00798e */ /* 0x0041e4000c10e7aa */
.L_x_9233:
[----:B------:R-:W-:Y:S05]  /*abc0*/  BSYNC B0 ;  /* 0x0000000000007941 */ /* 0x000fea0003800000 */
.L_x_9232:
[----:B------:R-:W0:Y:S01]  /*abd0*/  LDS R163, [R163.X4+0x3900] ;  /* 0x00390000a3a37984 */ /* 0x000e220000004800 */
[----:B------:R-:W-:Y:S01]  /*abe0*/  BSSY B0, `(.L_x_9234) ;  /* 0x0000004000007945 */ /* 0x000fe20003800000 */
[----:B------:R-:W-:Y:S05]  /*abf0*/  @!P3 BRA `(.L_x_9235) ;  /* 0x000000200000b947 */ /* 0x000fea0003800000 */
[----:B------:R4:W-:Y:S04]  /*ac00*/  RED.E.ADD.F32.FTZ.RN.STRONG.GPU [R124.64+-0x880], R193 ;  /* 0xfff780c17c00798e */ /* 0x0009e8000c10e7aa */
[----:B0-----:R4:W-:Y:S02]  /*ac10*/  RED.E.ADD.F32.FTZ.RN.STRONG.GPU [R126.64+-0x880], R163 ;  /* 0xfff780a37e00798e */ /* 0x0019e4000c10e7aa */
.L_x_9235:
[----:B------:R-:W-:Y:S05]  /*ac20*/  BSYNC B0 ;  /* 0x0000000000007941 */ /* 0x000fea0003800000 */
.L_x_9234:
[----:B0-2---:R0:W2:Y:S01]  /*ac30*/  LDS R129, [R148.X4+0x3980] ;  /* 0x0039800094817984 */ /* 0x0050a20000004800 */
[----:B------:R-:W-:Y:S01]  /*ac40*/  BSSY B0, `(.L_x_9236) ;  /* 0x0000004000007945 */ /* 0x000fe20003800000 */
[----:B------:R-:W-:Y:S05]  /*ac50*/  @!P4 BRA `(.L_x_9237) ;  /* 0x000000200000c947 */ /* 0x000fea0003800000 */
[----:B------:R0:W-:Y:S04]  /*ac60*/  RED.E.ADD.F32.FTZ.RN.STRONG.GPU [R124.64+-0x800], R194 ;  /* 0xfff800c27c00798e */ /* 0x0001e8000c10e7aa */
[----:B--2---:R0:W-:Y:S02]  /*ac70*/  RED.E.ADD.F32.FTZ.RN.STRONG.GPU [R126.64+-0x800], R129 ;  /* 0xfff800817e00798e */ /* 0x0041e4000c10e7aa */
.L_x_9237:
[----:B------:R-:W-:Y:S05]  /*ac80*/  BSYNC B0 ;  /* 0x0000000000007941 */ /* 0x000fea0003800000 */
.L_x_9236:
[----:B0-2---:R0:W2:Y:S01]  /*ac90*/  LDS R129, [R164.X4+0x3a00] ;  /* 0x003a0000a4817984 */ /* 0x0050a20000004800 */
[----:B------:R-:W-:Y:S01]  /*aca0*/  BSSY B0, `(.L_x_9238) ;  /* 0x0000004000007945 */ /* 0x000fe20003800000 */
[----:B------:R-:W-:Y:S05]  /*acb0*/  @!P5 BRA `(.L_x_9239) ;  /* 0x000000200000d947 */ /* 0x000fea0003800000 */
[----:B------:R0:W-:Y:S04]  /*acc0*/  RED.E.ADD.F32.FTZ.RN.STRONG.GPU [R124.64+-0x780], R195 ;  /* 0xfff880c37c00798e */ /* 0x0001e8000c10e7aa */
[----:B--2---:R0:W-:Y:S02]  /*acd0*/  RED.E.ADD.F32.FTZ.RN.STRONG.GPU [R126.64+-0x780], R129 ;  /* 0xfff880817e00798e */ /* 0x0041e4000c10e7aa */
.L_x_9239:
[----:B------:R-:W-:Y:S05]  /*ace0*/  BSYNC B0 ;  /* 0x0000000000007941 */ /* 0x000fea0003800000 */
.L_x_9238:
        /* <DEDUP_REMOVED lines=12> */
.L_x_9241:
[----:B------:R-:W-:Y:S05]  /*adb0*/  BSYNC B0 ;  /* 0x0000000000007941 */ /* 0x000fea0003800000 */
.L_x_9240:
[----:B0-2---:R0:W2:Y:S01]  /*adc0*/  LDS R129, [R166.X4+0x3b00] ;  /* 0x003b0000a6817984 */ /* 0x0050a20000004800 */
[----:B------:R-:W-:Y:S01]  /*add0*/  BSSY B0, `(.L_x_9242) ;  /* 0x0000004000007945 */ /* 0x000fe20003800000 */
[----:B------:R-:W-:Y:S05]  /*ade0*/  @!P0 BRA `(.L_x_9243) ;  /* 0x0000002000008947 */ /* 0x000fea0003800000 */
[----:B------:R0:W-:Y:S04]  /*adf0*/  RED.E.ADD.F32.FTZ.RN.STRONG.GPU [R124.64+-0x680], R197 ;  /* 0xfff980c57c00798e */ /* 0x0001e8000c10e7aa */
[----:B--2---:R0:W-:Y:S02]  /*ae00*/  RED.E.ADD.F32.FTZ.RN.STRONG.GPU [R126.64+-0x680], R129 ;  /* 0xfff980817e00798e */ /* 0x0041e4000c10e7aa */
.L_x_9243:
[----:B------:R-:W-:Y:S05]  /*ae10*/  BSYNC B0 ;  /* 0x0000000000007941 */ /* 0x000fea0003800000 */
.L_x_9242:
[----:B------:R-:W0:Y:S01]  /*ae20*/  LDS R167, [R167.X4+0x3b80] ;  /* 0x003b8000a7a77984 */ /* 0x000e220000004800 */
[----:B------:R-:W-:Y:S01]  /*ae30*/  BSSY B0, `(.L_x_9244) ;  /* 0x0000004000007945 */ /* 0x000fe20003800000 */
[----:B------:R-:W-:Y:S05]  /*ae40*/  @!P1 BRA `(.L_x_9245) ;  /* 0x0000002000009947 */ /* 0x000fea0003800000 */
[----:B------:R4:W-:Y:S04]  /*ae50*/  RED.E.ADD.F32.FTZ.RN.STRONG.GPU [R124.64+-0x600], R198 ;  /* 0xfffa00c67c00798e */ /* 0x0009e8000c10e7aa */
[----:B0-----:R4:W-:Y:S02]  /*ae60*/  RED.E.ADD.F32.FTZ.RN.STRONG.GPU [R126.64+-0x600], R167 ;  /* 0xfffa00a77e00798e */ /* 0x0019e4000c10e7aa */
.L_x_9245:
[----:B------:R-:W-:Y:S05]  /*ae70*/  BSYNC B0 ;  /* 0x0000000000007941 */ /* 0x000fea0003800000 */
.L_x_9244:
[----:B0-2---:R0:W2:Y:S01]  /*ae80*/  LDS R129, [R168.X4+0x3c00] ;  /* 0x003c0000a8817984 */ /* 0x0050a20000004800 */
[----:B------:R-:W-:Y:S01]  /*ae90*/  BSSY B0, `(.L_x_9246) ;  /* 0x0000004000007945 */ /* 0x000fe20003800000 */
[----:B------:R-:W-:Y:S05]  /*aea0*/  @!P2 BRA `(.L_x_9247) ;  /* 0x000000200000a947 */ /* 0x000fea0003800000 */
[----:B------:R0:W-:Y:S04]  /*aeb0*/  RED.E.ADD.F32.FTZ.RN.STRONG.GPU [R124.64+-0x580], R199 ;  /* 0xfffa80c77c00798e */ /* 0x0001e8000c10e7aa */
[----:B--2---:R0:W-:Y:S02]  /*aec0*/  RED.E.ADD.F32.FTZ.RN.STRONG.GPU [R126.64+-0x580], R129 ;  /* 0xfffa80817e00798e */ /* 0x0041e4000c10e7aa */
.L_x_9247:
[----:B------:R-:W-:Y:S05]  /*aed0*/  BSYNC B0 ;  /* 0x0000000000007941 */ /* 0x000fea0003800000 */
.L_x_9246:
[----:B------:R-:W0:Y:S01]  /*aee0*/  LDS R169, [R169.X4+0x3c80] ;  /* 0x003c8000a9a97984 */ /* 0x000e220000004800 */
[----:B------:R-:W-:Y:S01]  /*aef0*/  BSSY B0, `(.L_x_9248) ;  /* 0x0000004000007945 */ /* 0x000fe20003800000 */
[----:B------:R-:W-:Y:S05]  /*af00*/  @!P3 BRA `(.L_x_9249) ;  /* 0x000000200000b947 */ /* 0x000fea0003800000 */
[----:B------:R4:W-:Y:S04]  /*af10*/  RED.E.ADD.F32.FTZ.RN.STRONG.GPU [R124.64+-0x500], R200 ;  /* 0xfffb00c87c00798e */ /* 0x0009e8000c10e7aa */
[----:B0-----:R4:W-:Y:S02]  /*af20*/  RED.E.ADD.F32.FTZ.RN.STRONG.GPU [R126.64+-0x500], R169 ;  /* 0xfffb00a97e00798e */ /* 0x0019e4000c10e7aa */
.L_x_9249:
[----:B------:R-:W-:Y:S05]  /*af30*/  BSYNC B0 ;  /* 0x0000000000007941 */ /* 0x000fea0003800000 */
.L_x_9248:
[----:B0-2---:R0:W2:Y:S01]  /*af40*/  LDS R129, [R170.X4+0x3d00] ;  /* 0x003d0000aa817984 */ /* 0x0050a20000004800 */
[----:B------:R-:W-:Y:S01]  /*af50*/  BSSY B0, `(.L_x_9250) ;  /* 0x0000004000007945 */ /* 0x000fe20003800000 */
[----:B------:R-:W-:Y:S05]  /*af60*/  @!P4 BRA `(.L_x_9251) ;  /* 0x000000200000c947 */ /* 0x000fea0003800000 */
[----:B------:R0:W-:Y:S04]  /*af70*/  RED.E.ADD.F32.FTZ.RN.STRONG.GPU [R124.64+-0x480], R201 ;  /* 0xfffb80c97c00798e */ /* 0x0001e8000c10e7aa */
[----:B--2---:R0:W-:Y:S02]  /*af80*/  RED.E.ADD.F32.FTZ.RN.STRONG.GPU [R126.64+-0x480], R129 ;  /* 0xfffb80817e00798e */ /* 0x0041e4000c10e7aa */
.L_x_9251:
[----:B------:R-:W-:Y:S05]  /*af90*/  BSYNC B0 ;  /* 0x0000000000007941 */ /* 0x000fea0003800000 */
.L_x_9250:
[----:B------:R-:W0:Y:S01]  /*afa0*/  LDS R171, [R171.X4+0x3d80] ;  /* 0x003d8000abab7984 */ /* 0x000e220000004800 */
[----:B------:R-:W-:Y:S01]  /*afb0*/  BSSY B0, `(.L_x_9252) ;  /* 0x0000004000007945 */ /* 0x000fe20003800000 */
[----:B------:R-:W-:Y:S05]  /*afc0*/  @!P5 BRA `(.L_x_9253) ;  /* 0x000000200000d947 */ /* 0x000fea0003800000 */
[----:B------:R4:W-:Y:S04]  /*afd0*/  RED.E.ADD.F32.FTZ.RN.STRONG.GPU [R124.64+-0x400], R202 ;  /* 0xfffc00ca7c00798e */ /* 0x0009e8000c10e7aa */
[----:B0-----:R4:W-:Y:S02]  /*afe0*/  RED.E.ADD.F32.FTZ.RN.STRONG.GPU [R126.64+-0x400], R171 ;  /* 0xfffc00ab7e00798e */ /* 0x0019e4000c10e7aa */
.L_x_9253:
[----:B------:R-:W-:Y:S05]  /*aff0*/  BSYNC B0 ;  /* 0x0000000000007941 */ /* 0x000fea0003800000 */
.L_x_9252:
        /* <DEDUP_REMOVED lines=12> */
.L_x_9255:
[----:B0-----:R-:W-:Y:S05]  /*b0c0*/  BSYNC B0 ;  /* 0x0000000000007941 */ /* 0x001fea0003800000 */
.L_x_9254:
[----:B------:R-:W0:Y:S01]  /*b0d0*/  LDS R173, [R173.X4+0x3e80] ;  /* 0x003e8000adad7984 */ /* 0x000e220000004800 */
[----:B------:R-:W-:Y:S01]  /*b0e0*/  BSSY B0, `(.L_x_9256) ;  /* 0x0000004000007945 */ /* 0x000fe20003800000 */
[----:B------:R-:W-:Y:S05]  /*b0f0*/  @!P0 BRA `(.L_x_9257) ;  /* 0x0000002000008947 */ /* 0x000fea0003800000 */
[----:B------:R4:W-:Y:S04]  /*b100*/  RED.E.ADD.F32.FTZ.RN.STRONG.GPU [R124.64+-0x300], R204 ;  /* 0xfffd00cc7c00798e */ /* 0x0009e8000c10e7aa */
[----:B0-----:R4:W-:Y:S02]  /*b110*/  RED.E.ADD.F32.FTZ.RN.STRONG.GPU [R126.64+-0x300], R173 ;  /* 0xfffd00ad7e00798e */ /* 0x0019e4000c10e7aa */
.L_x_9257:
[----:B------:R-:W-:Y:S05]  /*b120*/  BSYNC B0 ;  /* 0x0000000000007941 */ /* 0x000fea0003800000 */
.L_x_9256:
[----:B--2---:R2:W4:Y:S01]  /*b130*/  LDS R129, [R174.X4+0x3f00] ;  /* 0x003f0000ae817984 */ /* 0x0045220000004800 */
[----:B------:R-:W-:Y:S01]  /*b140*/  BSSY B0, `(.L_x_9258) ;  /* 0x0000004000007945 */ /* 0x000fe20003800000 */
[----:B------:R-:W-:Y:S05]  /*b150*/  @!P1 BRA `(.L_x_9259) ;  /* 0x0000002000009947 */ /* 0x000fea0003800000 */
[----:B------:R2:W-:Y:S04]  /*b160*/  RED.E.ADD.F32.FTZ.RN.STRONG.GPU [R124.64+-0x280], R205 ;  /* 0xfffd80cd7c00798e */ /* 0x0005e8000c10e7aa */
[----:B----4-:R2:W-:Y:S02]  /*b170*/  RED.E.ADD.F32.FTZ.RN.STRONG.GPU [R126.64+-0x280], R129 ;  /* 0xfffd80817e00798e */ /* 0x0105e4000c10e7aa */
.L_x_9259:
[----:B------:R-:W-:Y:S05]  /*b180*/  BSYNC B0 ;  /* 0x0000000000007941 */ /* 0x000fea0003800000 */
.L_x_9258:
[----:B------:R-:W2:Y:S01]  /*b190*/  LDS R175, [R175.X4+0x3f80] ;  /* 0x003f8000afaf7984 */ /* 0x000ea20000004800 */
[----:B------:R-:W-:Y:S01]  /*b1a0*/  BSSY B0, `(.L_x_9260) ;  /* 0x0000004000007945 */ /* 0x000fe20003800000 */
[----:B------:R-:W-:Y:S05]  /*b1b0*/  @!P2 BRA `(.L_x_9261) ;  /* 0x000000200000a947 */ /* 0x000fea0003800000 */
[----:B------:R4:W-:Y:S04]  /*b1c0*/  RED.E.ADD.F32.FTZ.RN.STRONG.GPU [R124.64+-0x200], R206 ;  /* 0xfffe00ce7c00798e */ /* 0x0009e8000c10e7aa */
[----:B--2---:R4:W-:Y:S02]  /*b1d0*/  RED.E.ADD.F32.FTZ.RN.STRONG.GPU [R126.64+-0x200], R175 ;  /* 0xfffe00af7e00798e */ /* 0x0049e4000c10e7aa */
.L_x_9261:
[----:B------:R-:W-:Y:S05]  /*b1e0*/  BSYNC B0 ;  /* 0x0000000000007941 */ /* 0x000fea0003800000 */
.L_x_9260:
[----:B--2-4-:R2:W4:Y:S01]  /*b1f0*/  LDS R129, [R176.X4+0x4000] ;  /* 0x00400000b0817984 */ /* 0x0145220000004800 */
[----:B------:R-:W-:Y:S01]  /*b200*/  BSSY B0, `(.L_x_9262) ;  /* 0x0000004000007945 */ /* 0x000fe20003800000 */
[----:B------:R-:W-:Y:S05]  /*b210*/  @!P3 BRA `(.L_x_9263) ;  /* 0x000000200000b947 */ /* 0x000fea0003800000 */
[----:B------:R2:W-:Y:S04]  /*b220*/  RED.E.ADD.F32.FTZ.RN.STRONG.GPU [R124.64+-0x180], R207 ;  /* 0xfffe80cf7c00798e */ /* 0x0005e8000c10e7aa */
[----:B----4-:R2:W-:Y:S02]  /*b230*/  RED.E.ADD.F32.FTZ.RN.STRONG.GPU [R126.64+-0x180], R129 ;  /* 0xfffe80817e00798e */ /* 0x0105e4000c10e7aa */
.L_x_9263:
[----:B------:R-:W-:Y:S05]  /*b240*/  BSYNC B0 ;  /* 0x0000000000007941 */ /* 0x000fea0003800000 */
.L_x_9262:
[----:B------:R-:W2:Y:S01]  /*b250*/  LDS R177, [R177.X4+0x4080] ;  /* 0x00408000b1b17984 */ /* 0x000ea20000004800 */
[----:B------:R-:W-:Y:S01]  /*b260*/  BSSY B0, `(.L_x_9264) ;  /* 0x0000004000007945 */ /* 0x000fe20003800000 */
[----:B------:R-:W-:Y:S05]  /*b270*/  @!P4 BRA `(.L_x_9265) ;  /* 0x000000200000c947 */ /* 0x000fea0003800000 */
[----:B------:R4:W-:Y:S04]  /*b280*/  RED.E.ADD.F32.FTZ.RN.STRONG.GPU [R124.64+-0x100], R208 ;  /* 0xffff00d07c00798e */ /* 0x0009e8000c10e7aa */
[----:B--2---:R4:W-:Y:S02]  /*b290*/  RED.E.ADD.F32.FTZ.RN.STRONG.GPU [R126.64+-0x100], R177 ;  /* 0xffff00b17e00798e */ /* 0x0049e4000c10e7aa */
.L_x_9265:
[----:B------:R-:W-:Y:S05]  /*b2a0*/  BSYNC B0 ;  /* 0x0000000000007941 */ /* 0x000fea0003800000 */
.L_x_9264:
[----:B--2-4-:R2:W4:Y:S01]  /*b2b0*/  LDS R129, [R178.X4+0x4100] ;  /* 0x00410000b2817984 */ /* 0x0145220000004800 */
[----:B------:R-:W-:Y:S01]  /*b2c0*/  BSSY B0, `(.L_x_9266) ;  /* 0x0000004000007945 */ /* 0x000fe20003800000 */
[----:B------:R-:W-:Y:S05]  /*b2d0*/  @!P5 BRA `(.L_x_9267) ;  /* 0x000000200000d947 */ /* 0x000fea0003800000 */
[----:B------:R2:W-:Y:S04]  /*b2e0*/  RED.E.ADD.F32.FTZ.RN.STRONG.GPU [R124.64+-0x80], R209 ;  /* 0xffff80d17c00798e */ /* 0x0005e8000c10e7aa */
[----:B----4-:R2:W-:Y:S02]  /*b2f0*/  RED.E.ADD.F32.FTZ.RN.STRONG.GPU [R126.64+-0x80], R129 ;  /* 0xffff80817e00798e */ /* 0x0105e4000c10e7aa */
.L_x_9267:
[----:B------:R-:W-:Y:S05]  /*b300*/  BSYNC B0 ;  /* 0x0000000000007941 */ /* 0x000fea0003800000 */
.L_x_9266:
[----:B--2---:R-:W2:Y:S01]  /*b310*/  SHFL.DOWN PT, R125, R64, 0x1, 0x1f ;  /* 0x08201f00407d7f89 */ /* 0x004ea200000e0000 */
        /* <DEDUP_REMOVED lines=15> */
[----:B------:R-:W-:Y:S02]  /*b410*/  FMUL.FTZ R216, R136, R216 ;  /* 0x000000d888d87220 */ /* 0x000fe40000410000 */
[----:B--2---:R-:W-:Y:S02]  /*b420*/  @!P0 FADD.FTZ R64, R64, R125 ;  /* 0x0000007d40408221 */ /* 0x004fe40000010000 */
[----:B------:R-:W-:Y:S02]  /*b430*/  FMUL.FTZ R10, R10, R132 ;  /* 0x000000840a0a7220 */ /* 0x000fe40000410000 */
[----:B-----5:R-:W-:Y:S01]  /*b440*/  @!P0 FADD.FTZ R65, R65, R124 ;  /* 0x0000007c41418221 */ /* 0x020fe20000010000 */
[----:B------:R-:W2:Y:S01]  /*b450*/  SHFL.DOWN PT, R125, R64, 0x2, 0x1f ;  /* 0x08401f00407d7f89 */ /* 0x000ea200000e0000 */
[----:B------:R-:W-:Y:S01]  /*b460*/  ISETP.GT.AND P0, PT, R114, 0x1d, PT ;  /* 0x0000001d7200780c */ /* 0x000fe20003f04270 */
[----:B------:R-:W-:Y:S02]  /*b470*/  FMUL.FTZ R214, R134, R214 ;  /* 0x000000d686d67220 */ /* 0x000fe40000410000 */
        /* <DEDUP_REMOVED lines=11> */
[----:B--2---:R-:W-:Y:S02]  /*b530*/  @!P0 FADD.FTZ R64, R64, R125 ;  /* 0x0000007d40408221 */ /* 0x004fe40000010000 */
[----:B------:R-:W-:Y:S02]  /*b540*/  FFMA.FTZ R213, R133, R213, R214 ;  /* 0x000000d585d57223 */ /* 0x000fe400000100d6 */
[----:B-----5:R-:W-:Y:S01]  /*b550*/  @!P0 FADD.FTZ R65, R65, R124 ;  /* 0x0000007c41418221 */ /* 0x020fe20000010000 */
[----:B------:R-:W2:Y:S01]  /*b560*/  SHFL.DOWN PT, R125, R64, 0x4, 0x1f ;  /* 0x08801f00407d7f89 */ /* 0x000ea200000e0000 */
[----:B------:R-:W-:Y:S01]  /*b570*/  ISETP.GT.AND P0, PT, R114, 0x1b, PT ;  /* 0x0000001b7200780c */ /* 0x000fe20003f04270 */
[----:B------:R-:W-:-:S02]  /*b580*/  FFMA.FTZ R141, R90, R121, R141 ;  /* 0x000000795a8d7223 */ /* 0x000fc4000001008d */
[----:B------:R-:W5:Y:S01]  /*b590*/  SHFL.DOWN PT, R124, R65, 0x4, 0x1f ;  /* 0x08801f00417c7f89 */ /* 0x000f6200000e0000 */
[----:B------:R-:W-:Y:S02]  /*b5a0*/  FFMA.FTZ R222, R93, R5, R222 ;  /* 0x000000055dde7223 */ /* 0x000fe400000100de */
[----:B------:R-:W-:Y:S02]  /*b5b0*/  FFMA.FTZ R217, R94, R6, R217 ;  /* 0x000000065ed97223 */ /* 0x000fe400000100d9 */
        /* <DEDUP_REMOVED lines=8> */
[----:B--2---:R-:W-:Y:S02]  /*b640*/  @!P0 FADD.FTZ R64, R64, R125 ;  /* 0x0000007d40408221 */ /* 0x004fe40000010000 */
[----:B------:R-:W-:-:S02]  /*b650*/  FFMA.FTZ R48, R16, R9, R48 ;  /* 0x0000000910307223 */ /* 0x000fc40000010030 */
[----:B-----5:R-:W-:Y:S01]  /*b660*/  @!P0 FADD.FTZ R65, R65, R124 ;  /* 0x0000007c41418221 */ /* 0x020fe20000010000 */
[----:B------:R-:W2:Y:S01]  /*b670*/  SHFL.DOWN PT, R125, R64, 0x8, 0x1f ;  /* 0x09001f00407d7f89 */ /* 0x000ea200000e0000 */
[----:B------:R-:W-:Y:S01]  /*b680*/  ISETP.GT.AND P0, PT, R114, 0x17, PT ;  /* 0x000000177200780c */ /* 0x000fe20003f04270 */
[----:B------:R-:W-:Y:S02]  /*b690*/  FADD.FTZ R52, R217, R52 ;  /* 0x00000034d9347221 */ /* 0x000fe40000010000 */
[----:B------:R-:W5:Y:S01]  /*b6a0*/  SHFL.DOWN PT, R124, R65, 0x8, 0x1f ;  /* 0x09001f00417c7f89 */ /* 0x000f6200000e0000 */
[----:B------:R-:W-:Y:S02]  /*b6b0*/  FFMA.FTZ R49, R17, R10, R49 ;  /* 0x0000000a11317223 */ /* 0x000fe40000010031 */
[----:B------:R-:W-:Y:S02]  /*b6c0*/  FADD.FTZ R51, R216, R51 ;  /* 0x00000033d8337221 */ /* 0x000fe40000010000 */
[----:B------:R-:W-:-:S05]  /*b6d0*/  FADD.FTZ R50, R213, R50 ;  /* 0x00000032d5327221 */ /* 0x000fca0000010000 */
[----:B--2---:R-:W-:Y:S02]  /*b6e0*/  @!P0 FADD.FTZ R64, R64, R125 ;  /* 0x0000007d40408221 */ /* 0x004fe40000010000 */
[----:B------:R-:W-:Y:S02]  /*b6f0*/  FFMA.FTZ R125, R0, R66, R212 ;  /* 0x00000042007d7223 */ /* 0x000fe400000100d4 */
[----:B-----5:R-:W-:Y:S01]  /*b700*/  @!P0 FADD.FTZ R65, R65, R124 ;  /* 0x0000007c41418221 */ /* 0x020fe20000010000 */
[----:B------:R-:W2:Y:S01]  /*b710*/  SHFL.DOWN PT, R127, R64, 0x10, 0x1f ;  /* 0x0a001f00407f7f89 */ /* 0x000ea200000e0000 */
[----:B------:R-:W-:Y:S01]  /*b720*/  ISETP.GT.AND P0, PT, R114, 0xf, PT ;  /* 0x0000000f7200780c */ /* 0x000fe20003f04270 */
[-C--:B------:R-:W-:Y:S02]  /*b730*/  FFMA.FTZ R144, R91, R125.reuse, R144 ;  /* 0x0000007d5b907223 */ /* 0x080fe40000010090 */
[----:B------:R-:W5:Y:S01]  /*b740*/  SHFL.DOWN PT, R124, R65, 0x10, 0x1f ;  /* 0x0a001f00417c7f89 */ /* 0x000f6200000e0000 */
[----:B------:R-:W-:-:S02]  /*b750*/  FFMA.FTZ R44, R12, R125, R44 ;  /* 0x0000007d0c2c7223 */ /* 0x000fc4000001002c */
[----:B------:R-:W-:-:S07]  /*b760*/  FADD.FTZ R55, R144, R55 ;  /* 0x0000003790377221 */ /* 0x000fce0000010000 */
[----:B--2---:R-:W-:Y:S02]  /*b770*/  @!P0 FADD.FTZ R64, R64, R127 ;  /* 0x0000007f40408221 */ /* 0x004fe40000010000 */
[----:B-----5:R-:W-:-:S03]  /*b780*/  @!P0 FADD.FTZ R65, R65, R124 ;  /* 0x0000007c41418221 */ /* 0x020fc60000010000 */
[----:B------:R-:W-:Y:S02]  /*b790*/  MOV R2, R64 ;  /* 0x0000004000027202 */ /* 0x000fe40000000f00 */
[----:B------:R-:W-:-:S05]  /*b7a0*/  MOV R3, R65 ;  /* 0x0000004100037202 */ /* 0x000fca0000000f00 */
[----:B------:R2:W-:Y:S04]  /*b7b0*/  @!P1 STS.64 [0x4208], R2 ;  /* 0x00420802ff009388 */ /* 0x0005e80000000a00 */
[----:B------:R-:W-:Y:S06]  /*b7c0*/  BAR.SYNC.DEFER_BLOCKING 0x0 ;  /* 0x0000000000007b1d */ /* 0x000fec0000010000 */
[----:B------:R-:W-:Y:S05]  /*b7d0*/  @P2 BRA `(.L_x_9269) ;  /* 0x0000008000002947 */ /* 0x000fea0003800000 */
[----:B--2---:R-:W-:Y:S02]  /*b7e0*/  ULDC UR32, c[0x0][0x174] ;  /* 0x00005d0000207ab9 */ /* 0x004fe40000000800 */
[----:B------:R-:W-:-:S02]  /*b7f0*/  UISETP.NE.AND UP0, UPT, UR26, UR32, UPT ;  /* 0x000000201a00728c */ /* 0x000fc4000bf05270 */
[----:B------:R-:W-:-:S04]  /*b800*/  USHF.L.U32 UR32, UR7, 0x3, URZ ;  /* 0x0000000307207899 */ /* 0x000fc8000800063f */
[----:B------:R-:W-:-:S13]  /*b810*/  PLOP3.LUT P0, PT, PT, PT, UP0, 0x80, 0x0 ;  /* 0x000000000000781c */ /* 0x000fda0003f0f008 */
[----:B------:R-:W2:Y:S02]  /*b820*/  @P0 LDS.64 R4, [UR32+0x6750] ;  /* 0x00675020ff040984 */ /* 0x000ea40008000a00 */
[----:B--2---:R-:W-:Y:S02]  /*b830*/  @P0 FADD.FTZ R3, R3, R5 ;  /* 0x0000000503030221 */ /* 0x004fe40000010000 */
[----:B------:R-:W-:-:S05]  /*b840*/  @P0 FADD.FTZ R2, R2, R4 ;  /* 0x0000000402020221 */ /* 0x000fca0000010000 */
[----:B------:R2:W-:Y:S02]  /*b850*/  STS.64 [UR32+0x6750], R2 ;  /* 0x00675002ff007988 */ /* 0x0005e40008000a20 */
.L_x_9269:
[----:B--2---:R-:W-:Y:S05]  /*b860*/  BSYNC B0 ;  /* 0x0000000000007941 */ /* 0x004fea0003800000 */
.L_x_9268:
[----:B------:R-:W-:Y:S02]  /*b870*/  UIADD3 UR7, UR7, 0x1, URZ ;  /* 0x0000000107077890 */ /* 0x000fe4000fffe03f */
[----:B------:R-:W-:Y:S02]  /*b880*/  ULDC UR32, c[0x0][0x16c] ;  /* 0x00005b0000207ab9 */ /* 0x000fe40000000800 */
[----:B------:R-:W-:Y:S02]  /*b890*/  UISETP.GE.AND UP0, UPT, UR7, UR32, UPT ;  /* 0x000000200700728c */ /* 0x000fe4000bf06270 */
[----:B------:R-:W-:-:S04]  /*b8a0*/  UIADD3 UR8, UP1, UR8, 0x1, URZ ;  /* 0x0000000108087890 */ /* 0x000fc8000ff3e03f */
[----:B------:R-:W-:Y:S01]  /*b8b0*/  PLOP3.LUT P0, PT, PT, PT, UP0, 0x80, 0x0 ;  /* 0x000000000000781c */ /* 0x000fe20003f0f008 */
[----:B------:R-:W-:-:S12]  /*b8c0*/  UIADD3.X UR9, URZ, UR9, URZ, UP1, !UPT ;  /* 0x000000093f097290 */ /* 0x000fd80008ffe43f */
[----:B------:R-:W-:Y:S01]  /*b8d0*/  @P0 CALL.REL.NOINC `(.L_x_9191) ;  /* 0x0000001000000944 */ /* 0x000fe20003c00000 */
[----:B------:R-:W-:Y:S05]  /*b8e0*/  BRA `(.L_x_9270) ;  /* 0xffff6ad000007947 */ /* 0x000fea000383ffff */
.L_x_9191:
[----:B0-----:R-:W-:Y:S01]  /*b8f0*/  BAR.SYNC.DEFER_BLOCKING 0x0 ;  /* 0x0000000000007b1d */ /* 0x001fe20000010000 */
[C---:B------:R-:W-:Y:S02]  /*b900*/  ISETP.NE.AND P0, PT, R115.reuse, RZ, PT ;  /* 0x000000ff7300720c */ /* 0x040fe40003f05270 */
[----:B------:R-:W-:Y:S02]  /*b910*/  MOV R2, UR38 ;  /* 0x0000002600027c02 */ /* 0x000fe40008000f00 */
[----:B------:R-:W-:Y:S01]  /*b920*/  SHF.L.U32 R3, R115, 0x4, RZ ;  /* 0x0000000473037819 */ /* 0x000fe200000006ff */
[----:B------:R-:W-:Y:S01]  /*b930*/  ULDC.64 UR32, c[0x0][0x2d8] ;  /* 0x0000b60000207ab9 */ /* 0x000fe20000000a00 */
[----:B------:R-:W-:Y:S01]  /*b940*/  BSSY B0, `(.L_x_9271) ;  /* 0x0000041000007945 */ /* 0x000fe20003800000 */
[----:B------:R-:W-:Y:S01]  /*b950*/  UIMAD UR7, UR13, UR32, URZ ;  /* 0x000000200d0772a4 */ /* 0x000fe2000f8e023f */
[----:B------:R-:W-:Y:S01]  /*b960*/  LOP3.LUT R3, R3, 0xfffffe00, RZ, 0xc0, !PT ;  /* 0xfffffe0003037812 */ /* 0x000fe200078ec0ff */
[----:B------:R-:W-:-:S02]  /*b970*/  ULDC.64 UR34, c[0x0][0x2f8] ;  /* 0x0000be0000227ab9 */ /* 0x000fc40000000a00 */
[----:B------:R-:W-:Y:S01]  /*b980*/  UIMAD UR36, UR12, UR33, UR7 ;  /* 0x000000210c2472a4 */ /* 0x000fe2000f8e0207 */
[----:B------:R-:W-:Y:S01]  /*b990*/  LOP3.LUT R10, R3, 0x1f, R115, 0xf8, !PT ;  /* 0x0000001f030a7812 */ /* 0x000fe200078ef873 */
[----:B------:R-:W-:Y:S01]  /*b9a0*/  UIMAD.WIDE.U32 UR8, UR12, UR32, URZ ;  /* 0x000000200c0872a5 */ /* 0x000fe2000f8e003f */
[----:B------:R-:W-:Y:S01]  /*b9b0*/  MOV R3, UR27 ;  /* 0x0000001b00037c02 */ /* 0x000fe20008000f00 */
[----:B------:R-:W-:Y:S01]  /*b9c0*/  UIMAD UR7, UR13, UR34, URZ ;  /* 0x000000220d0772a4 */ /* 0x000fe2000f8e023f */
[----:B------:R-:W-:Y:S01]  /*b9d0*/  SHF.R.S32.HI R8, RZ, 0x1f, R10 ;  /* 0x0000001fff087819 */ /* 0x000fe2000001140a */
[----:B------:R-:W-:Y:S01]  /*b9e0*/  UIMAD.WIDE.U32 UR32, UR12, UR34, URZ ;  /* 0x000000220c2072a5 */ /* 0x000fe2000f8e003f */
[----:B------:R-:W-:Y:S01]  /*b9f0*/  IADD3 R4, P2, R10, UR27, RZ ;  /* 0x0000001b0a047c10 */ /* 0x000fe2000ff5e0ff */
[----:B------:R-:W-:Y:S02]  /*ba00*/  UIMAD UR7, UR12, UR35, UR7 ;  /* 0x000000230c0772a4 */ /* 0x000fe4000f8e0207 */
[----:B------:R-:W-:Y:S01]  /*ba10*/  UIADD3 UR27, UR9, UR36, URZ ;  /* 0x00000024091b7290 */ /* 0x000fe2000fffe03f */
[----:B------:R-:W-:Y:S01]  /*ba20*/  LEA.HI.X.SX32 R5, R3, R8, 0x1, P2 ;  /* 0x0000000803057211 */ /* 0x000fe200010f0eff */
        /* <DEDUP_REMOVED lines=17> */
[----:B------:R-:W-:Y:S04]  /*bb40*/  LDS R9, [R113] ;  /* 0x0000000071097984 */ /* 0x000fe80000000800 */
[----:B------:R-:W-:Y:S04]  /*bb50*/  LDS R11, [R112+0x80] ;  /* 0x00008000700b7984 */ /* 0x000fe80000000800 */
        /* <DEDUP_REMOVED lines=31> */
.L_x_9272:
[----:B------:R-:W-:Y:S05]  /*bd50*/  BSYNC B0 ;  /* 0x0000000000007941 */ /* 0x000fea0003800000 */
.L_x_9271:
        /* <DEDUP_REMOVED lines=97> */
[----:B------:R-:W-:Y:S01]  /*c370*/  LDS R21, [R98+0x780] ;  /* 0x0007800062157984 */ /* 0x000fe20000000800 */
[----:B--2---:R-:W-:-:S03]  /*c380*/  FADD.FTZ R0, R50, R9 ;  /* 0x0000000932007221 */ /* 0x004fc60000010000 */
[----:B------:R-:W-:Y:S01]  /*c390*/  LDS R9, [R110+0x180] ;  /* 0x000180006e097984 */ /* 0x000fe20000000800 */
[----:B------:R-:W-:-:S04]  /*c3a0*/  FADD.FTZ R7, R0, R51 ;  /* 0x0000003300077221 */ /* 0x000fc80000010000 */
[----:B------:R-:W-:-:S04]  /*c3b0*/  FADD.FTZ R0, R7, R52 ;  /* 0x0000003407007221 */ /* 0x000fc80000010000 */
[----:B------:R-:W-:-:S04]  /*c3c0*/  FADD.FTZ R7, R0, R53 ;  /* 0x0000003500077221 */ /* 0x000fc80000010000 */
[----:B------:R-:W-:Y:S02]  /*c3d0*/  FADD.FTZ R0, R7, R54 ;  /* 0x0000003607007221 */ /* 0x000fe40000010000 */
[----:B------:R-:W-:Y:S02]  /*c3e0*/  LDS R7, [R112+0x80] ;  /* 0x0000800070077984 */ /* 0x000fe40000000800 */
[----:B0-----:R-:W-:Y:S01]  /*c3f0*/  FADD.FTZ R55, R0, R55 ;  /* 0x0000003700377221 */ /* 0x001fe20000010000 */
[----:B------:R-:W-:Y:S01]  /*c400*/  IADD3 R0, P1, R10, -0x1e0, RZ ;  /* 0xfffffe200a007810 */ /* 0x000fe20007f3e0ff */
[----:B------:R0:W-:Y:S02]  /*c410*/  @!P0 STS [0x840], R2 ;  /* 0x00084002ff008388 */ /* 0x0001e40000000800 */
[----:B-----5:R-:W-:Y:S01]  /*c420*/  FADD.FTZ R56, R55, R56 ;  /* 0x0000003837387221 */ /* 0x020fe20000010000 */
[----:B------:R-:W-:Y:S01]  /*c430*/  IADD3.X R23, R8, -0x1, RZ, P1, !PT ;  /* 0xffffffff08177810 */ /* 0x000fe20000ffe4ff */
[----:B------:R-:W-:Y:S02]  /*c440*/  BAR.SYNC.DEFER_BLOCKING 0x0 ;  /* 0x0000000000007b1d */ /* 0x000fe40000010000 */
[----:B----4-:R-:W-:-:S04]  /*c450*/  FADD.FTZ R57, R56, R57 ;  /* 0x0000003938397221 */ /* 0x010fc80000010000 */
[----:B---3--:R-:W-:-:S04]  /*c460*/  FADD.FTZ R58, R57, R58 ;  /* 0x0000003a393a7221 */ /* 0x008fc80000010000 */
        /* <DEDUP_REMOVED lines=25> */
.L_x_9274:
[----:B0-----:R-:W-:Y:S05]  /*c600*/  BSYNC B0 ;  /* 0x0000000000007941 */ /* 0x001fea0003800000 */
.L_x_9273:
        /* <DEDUP_REMOVED lines=58> */
.L_x_9190:
[----:B------:R-:W-:Y:S02]  /*c9b0*/  ISETP.NE.U32.AND P0, PT, RZ, c[0x0][0x328], PT ;  /* 0x0000ca00ff007a0c */ /* 0x000fe40003f05070 */
[----:B------:R-:W-:Y:S02]  /*c9c0*/  ISETP.NE.U32.AND P2, PT, RZ, c[0x0][0x348], PT ;  /* 0x0000d200ff007a0c */ /* 0x000fe40003f45070 */
[----:B------:R-:W-:Y:S02]  /*c9d0*/  ISETP.NE.AND.EX P1, PT, RZ, c[0x0][0x32c], PT, P0 ;  /* 0x0000cb00ff007a0c */ /* 0x000fe40003f25300 */
[----:B------:R-:W-:-:S11]  /*c9e0*/  ISETP.NE.AND.EX P0, PT, RZ, c[0x0][0x34c], PT, P2 ;  /* 0x0000d300ff007a0c */ /* 0x000fd60003f05320 */
[----:B------:R-:W-:Y:S05]  /*c9f0*/  @!P1 BRA `(.L_x_9276) ;  /* 0x0000017000009947 */ /* 0x000fea0003800000 */
[----:B-1----:R-:W3:Y:S01]  /*ca00*/  LDL.LU R2, [R1+0x18] ;  /* 0x0000180001027983 */ /* 0x002ee20000300800 */
[----:B------:R-:W-:Y:S03]  /*ca10*/  BSSY B0, `(.L_x_9276) ;  /* 0x0000015000007945 */ /* 0x000fe60003800000 */
[----:B------:R-:W1:Y:S02]  /*ca20*/  S2R R6, SR_LANEID ;  /* 0x0000000000067919 */ /* 0x000e640000000000 */
[----:B-1----:R-:W-:Y:S02]  /*ca30*/  ISETP.NE.AND P2, PT, R6, RZ, PT ;  /* 0x000000ff0600720c */ /* 0x002fe40003f45270 */
[----:B------:R-:W1:Y:S04]  /*ca40*/  S2R R6, SR_TID.X ;  /* 0x0000000000067919 */ /* 0x000e680000002100 */
[----:B---3--:R-:W3:Y:S02]  /*ca50*/  SHFL.DOWN P1, R0, R2, 0x1, 0x1f ;  /* 0x08201f0002007f89 */ /* 0x008ee40000020000 */
[----:B---3--:R-:W-:-:S05]  /*ca60*/  @P1 FADD R0, R0, R2 ;  /* 0x0000000200001221 */ /* 0x008fca0000000000 */
        /* <DEDUP_REMOVED lines=8> */
[----:B-1----:R-:W-:-:S04]  /*caf0*/  ISETP.NE.AND P1, PT, R6, RZ, PT ;  /* 0x000000ff0600720c */ /* 0x002fc80003f25270 */
[----:B------:R1:W-:Y:S04]  /*cb00*/  @!P2 STS [0x4204], R4 ;  /* 0x00420404ff00a388 */ /* 0x0003e80000000800 */
[----:B------:R-:W-:Y:S06]  /*cb10*/  BAR.SYNC.DEFER_BLOCKING 0x0 ;  /* 0x0000000000007b1d */ /* 0x000fec0000010000 */
[----:B------:R-:W-:Y:S05]  /*cb20*/  @P1 BRA `(.L_x_9277) ;  /* 0x0000003000001947 */ /* 0x000fea0003800000 */
[----:B-1----:R-:W-:Y:S02]  /*cb30*/  MOV R2, UR30 ;  /* 0x0000001e00027c02 */ /* 0x002fe40008000f00 */
[----:B------:R-:W-:-:S05]  /*cb40*/  MOV R3, UR31 ;  /* 0x0000001f00037c02 */ /* 0x000fca0008000f00 */
[----:B------:R1:W-:Y:S02]  /*cb50*/  RED.E.ADD.F32.FTZ.RN.STRONG.GPU [R2.64], R4 ;  /* 0x000000040200798e */ /* 0x0003e4000c10e7aa */
.L_x_9277:
[----:B-1----:R-:W-:Y:S05]  /*cb60*/  BSYNC B0 ;  /* 0x0000000000007941 */ /* 0x002fea0003800000 */
.L_x_9276:
[----:B------:R-:W-:Y:S01]  /*cb70*/  BSSY B0, `(.L_x_9278) ;  /* 0x000001b000007945 */ /* 0x000fe20003800000 */
[----:B------:R-:W-:Y:S05]  /*cb80*/  @!P0 BRA `(.L_x_9279) ;  /* 0x0000018000008947 */ /* 0x000fea0003800000 */
[----:B-1----:R-:W3:Y:S04]  /*cb90*/  LDL.LU R2, [R1+0x14] ;  /* 0x0000140001027983 */ /* 0x002ee80000300800 */
[----:B------:R-:W1:Y:S04]  /*cba0*/  S2R R6, SR_LANEID ;  /* 0x0000000000067919 */ /* 0x000e680000000000 */
[----:B------:R-:W4:Y:S04]  /*cbb0*/  S2R R7, SR_TID.X ;  /* 0x0000000000077919 */ /* 0x000f280000002100 */
[----:B------:R-:W-:Y:S01]  /*cbc0*/  BAR.SYNC.DEFER_BLOCKING 0x0 ;  /* 0x0000000000007b1d */ /* 0x000fe20000010000 */
[----:B-1----:R-:W-:-:S05]  /*cbd0*/  ISETP.NE.AND P1, PT, R6, RZ, PT ;  /* 0x000000ff0600720c */ /* 0x002fca0003f25270 */
        /* <DEDUP_REMOVED lines=19> */
.L_x_9279:
[----:B------:R-:W3:Y:S02]  /*cd10*/  S2R R7, SR_TID.X ;  /* 0x0000000000077919 */ /* 0x000ee40000002100 */
.L_x_9280:
[----:B-1----:R-:W-:Y:S05]  /*cd20*/  BSYNC B0 ;  /* 0x0000000000007941 */ /* 0x002fea0003800000 */
.L_x_9278:
[----:B---3--:R-:W-:-:S13]  /*cd30*/  ISETP.GE.AND P0, PT, R7, c[0x0][0x16c], PT ;  /* 0x00005b0007007a0c */ /* 0x008fda0003f06270 */
[----:B------:R-:W-:Y:S05]  /*cd40*/  @P0 EXIT ;  /* 0x000000000000094d */ /* 0x000fea0003800000 */
[----:B------:R-:W-:Y:S02]  /*cd50*/  ULDC.64 UR6, c[0x0][0x288] ;  /* 0x0000a20000067ab9 */ /* 0x000fe40000000a00 */
[----:B------:R-:W-:Y:S02]  /*cd60*/  UIMAD UR11, UR11, UR6, URZ ;  /* 0x000000060b0b72a4 */ /* 0x000fe4000f8e023f */
[----:B0-2---:R-:W-:Y:S02]  /*cd70*/  UIMAD.WIDE.U32 UR4, UR10, UR6, URZ ;  /* 0x000000060a0472a5 */ /* 0x005fe4000f8e003f */
[----:B------:R-:W-:-:S04]  /*cd80*/  UIMAD UR6, UR10, UR7, UR11 ;  /* 0x000000070a0672a4 */ /* 0x000fc8000f8e020b */
[----:B------:R-:W-:Y:S02]  /*cd90*/  UIADD3 UR6, UR5, UR6, URZ ;  /* 0x0000000605067290 */ /* 0x000fe4000fffe03f */
.L_x_9281:
        /* <DEDUP_REMOVED lines=19> */
.L_x_9282:
        /* <DEDUP_REMOVED lines=11> */
.L_x_14703:


//--------------------- .text._Z25selective_scan_bwd_kernelI32Selective_Scan_bwd_kernel_traitsILi32ELi16ELb0ELb1ELb1ELb0ELb1EfN3c107complexIfEEEEv12SSMParamsBwd --------------------------
	.section	.text._Z25selective_scan_bwd_kernelI32Selective_Scan_bwd_kernel_traitsILi32ELi16ELb0ELb1ELb1ELb0ELb1EfN3c107complexIfEEEEv12SSMParamsBwd,"ax",@progbits
	.sectioninfo	@"SHI_REGISTERS=255"
	.align	128
        .global         _Z25selective_scan_bwd_kernelI32Selective_Scan_bwd_kernel_traitsILi32ELi16ELb0ELb1ELb1ELb0ELb1EfN3c107complexIfEEEEv12SSMParamsBwd
        .type           _Z25selective_scan_bwd_kernelI32Selective_Scan_bwd_kernel_traitsILi32ELi16ELb0ELb1ELb1ELb0ELb1EfN3c107complexIfEEEEv12SSMParamsBwd,@function
        .size           _Z25selective_scan_bwd_kernelI32Selective_Scan_bwd_kernel_traitsILi32ELi16ELb0ELb1ELb1ELb0ELb1EfN3c107complexIfEEEEv12SSMParamsBwd,(.L_x_14704 - _Z25selective_scan_bwd_kernelI32Selective_Scan_bwd_kernel_traitsILi32ELi16ELb0ELb1ELb1ELb0ELb1EfN3c107complexIfEEEEv12SSMParamsBwd)
        .other          _Z25selective_scan_bwd_kernelI32Selective_Scan_bwd_kernel_traitsILi32ELi16ELb0ELb1ELb1ELb0ELb1EfN3c107complexIfEEEEv12SSMParamsBwd,@"STO_CUDA_ENTRY STV_DEFAULT"
_Z25selective_scan_bwd_kernelI32Selective_Scan_bwd_kernel_traitsILi32ELi16ELb0ELb1ELb1ELb0ELb1EfN3c107complexIfEEEEv12SSMParamsBwd:
.text._Z25selective_scan_bwd_kernelI32Selective_Scan_bwd_kernel_traitsILi32ELi16ELb0ELb1ELb1ELb0ELb1EfN3c107complexIfEEEEv12SSMParamsBwd:
        /* <DEDUP_REMOVED lines=181> */
[----:B---3--:R-:W-:-:S04]  /*0b50*/  SHF.L.U32 R0, R119, 0x4, RZ ;  /* 0x0000000477007819 */ /* 0x008fc800000006ff */
[----:B------:R-:W-:-:S04]  /*0b60*/  LOP3.LUT R0, R0, 0xfffffe00, RZ, 0xc0, !PT ;  /* 0xfffffe0000007812 */ /* 0x000fc800078ec0ff */
[----:B------:R-:W-:-:S04]  /*0b70*/  LOP3.LUT R117, R0, 0x1f, R119, 0xf8, !PT ;  /* 0x0000001f00757812 */ /* 0x000fc800078ef877 */
[----:B-1--4-:R-:W-:Y:S02]  /*0b80*/  SHF.R.S32.HI R0, RZ, 0x1f, R117 ;  /* 0x0000001fff007819 */ /* 0x012fe40000011475 */
.L_x_9373:
[----:B------:R-:W-:Y:S01]  /*0b90*/  ULDC UR26, c[0x0][0x174] ;  /* 0x00005d00001a7ab9 */ /* 0x000fe20000000800 */
[----:B------:R-:W-:Y:S01]  /*0ba0*/  BAR.SYNC.DEFER_BLOCKING 0x0 ;  /* 0x0000000000007b1d */ /* 0x000fe20000010000 */
[----:B------:R-:W-:Y:S01]  /*0bb0*/  UIADD3 UR26, -UR6, UR26, URZ ;  /* 0x0000001a061a7290 */ /* 0x000fe2000fffe13f */
[----:B------:R-:W-:Y:S01]  /*0bc0*/  SHF.R.S32.HI R134, RZ, 0x1f, R117 ;  /* 0x0000001fff867819 */ /* 0x000fe20000011475 */
[----:B------:R-:W-:Y:S01]  /*0bd0*/  CS2R R4, SRZ ;  /* 0x0000000000047805 */ /* 0x000fe2000001ff00 */
[C---:B------:R-:W-:Y:S01]  /*0be0*/  LEA R2, P1, R117.reuse, UR16, 0x2 ;  /* 0x0000001075027c11 */ /* 0x040fe2000f8210ff */
[----:B------:R-:W-:Y:S01]  /*0bf0*/  ULEA UR27, UR26, 0xfffffe00, 0x9 ;  /* 0xfffffe001a1b7891 */ /* 0x000fe2000f8e483f */
[C---:B------:R-:W-:Y:S01]  /*0c00*/  LOP3.LUT R18, R117.reuse, 0x20, RZ, 0xfc, !PT ;  /* 0x0000002075127812 */ /* 0x040fe200078efcff */
[----:B------:R-:W-:Y:S01]  /*0c10*/  ULDC UR28, c[0x0][0x168] ;  /* 0x00005a00001c7ab9 */ /* 0x000fe20000000800 */
[C---:B------:R-:W-:Y:S01]  /*0c20*/  LEA.HI.X R3, R117.reuse, UR17, R134, 0x2, P1 ;  /* 0x0000001175037c11 */ /* 0x040fe200088f1486 */
[----:B------:R-:W-:Y:S01]  /*0c30*/  UIADD3 UR28, -UR27, UR28, URZ ;  /* 0x0000001c1b1c7290 */ /* 0x000fe2000fffe13f */
[----:B------:R-:W-:-:S02]  /*0c40*/  LOP3.LUT R19, R117, 0x40, RZ, 0xfc, !PT ;  /* 0x0000004075137812 */ /* 0x000fc400078efcff */
[C---:B------:R-:W-:Y:S02]  /*0c50*/  LOP3.LUT R0, R117.reuse, 0x60, RZ, 0xfc, !PT ;  /* 0x0000006075007812 */ /* 0x040fe400078efcff */
[C---:B------:R-:W-:Y:S02]  /*0c60*/  LOP3.LUT R6, R117.reuse, 0x80, RZ, 0xfc, !PT ;  /* 0x0000008075067812 */ /* 0x040fe400078efcff */
[C---:B------:R-:W-:Y:S01]  /*0c70*/  LOP3.LUT R7, R117.reuse, 0xa0, RZ, 0xfc, !PT ;  /* 0x000000a075077812 */ /* 0x040fe200078efcff */
[----:B------:R-:W-:Y:S01]  /*0c80*/  CS2R R20, SRZ ;  /* 0x0000000000147805 */ /* 0x000fe2000001ff00 */
[----:B------:R-:W-:Y:S01]  /*0c90*/  ISETP.GE.AND P0, PT, R117, UR28, PT ;  /* 0x0000001c75007c0c */ /* 0x000fe2000bf06270 */
[----:B------:R-:W-:Y:S01]  /*0ca0*/  CS2R R22, SRZ ;  /* 0x0000000000167805 */ /* 0x000fe2000001ff00 */
[----:B------:R-:W-:Y:S02]  /*0cb0*/  ISETP.GE.AND P1, PT, R19, UR28, PT ;  /* 0x0000001c13007c0c */ /* 0x000fe4000bf26270 */
[----:B------:R-:W-:-:S02]  /*0cc0*/  LOP3.LUT R8, R117, 0xc0, RZ, 0xfc, !PT ;  /* 0x000000c075087812 */ /* 0x000fc400078efcff */
[C---:B------:R-:W-:Y:S02]  /*0cd0*/  LOP3.LUT R9, R117.reuse, 0xe0, RZ, 0xfc, !PT ;  /* 0x000000e075097812 */ /* 0x040fe400078efcff */
[C---:B------:R-:W-:Y:S02]  /*0ce0*/  LOP3.LUT R10, R117.reuse, 0x100, RZ, 0xfc, !PT ;  /* 0x00000100750a7812 */ /* 0x040fe400078efcff */
[C---:B------:R-:W-:Y:S02]  /*0cf0*/  LOP3.LUT R11, R117.reuse, 0x120, RZ, 0xfc, !PT ;  /* 0x00000120750b7812 */ /* 0x040fe400078efcff */
[----:B------:R-:W-:Y:S01]  /*0d00*/  LOP3.LUT R12, R117, 0x140, RZ, 0xfc, !PT ;  /* 0x00000140750c7812 */ /* 0x000fe200078efcff */
[----:B------:R1:W3:Y:S01]  /*0d10*/  @!P0 LDG.E R5, [R2.64] ;  /* 0x0000002a02058981 */ /* 0x0002e2000c1e1900 */
[----:B------:R-:W-:Y:S01]  /*0d20*/  ISETP.GE.AND P0, PT, R18, UR28, PT ;  /* 0x0000001c12007c0c */ /* 0x000fe2000bf06270 */
[----:B------:R-:W-:Y:S01]  /*0d30*/  CS2R R24, SRZ ;  /* 0x0000000000187805 */ /* 0x000fe2000001ff00 */
[----:B------:R-:W-:Y:S01]  /*0d40*/  ISETP.GE.AND P2, PT, R0, UR28, PT ;  /* 0x0000001c00007c0c */ /* 0x000fe2000bf46270 */
[----:B------:R1:W4:Y:S01]  /*0d50*/  @!P1 LDG.E R21, [R2.64+0x100] ;  /* 0x0001002a02159981 */ /* 0x000322000c1e1900 */
[----:B------:R-:W-:Y:S01]  /*0d60*/  ISETP.GE.AND P3, PT, R6, UR28, PT ;  /* 0x0000001c06007c0c */ /* 0x000fe2000bf66270 */
[----:B------:R-:W-:Y:S01]  /*0d70*/  CS2R R26, SRZ ;  /* 0x00000000001a7805 */ /* 0x000fe2000001ff00 */
[----:B------:R-:W-:Y:S01]  /*0d80*/  ISETP.GE.AND P4, PT, R7, UR28, PT ;  /* 0x0000001c07007c0c */ /* 0x000fe2000bf86270 */
[----:B------:R-:W-:Y:S01]  /*0d90*/  CS2R R28, SRZ ;  /* 0x00000000001c7805 */ /* 0x000fe2000001ff00 */
[----:B------:R-:W-:-:S02]  /*0da0*/  ISETP.GE.AND P1, PT, R9, UR28, PT ;  /* 0x0000001c09007c0c */ /* 0x000fc4000bf26270 */
[C---:B------:R-:W-:Y:S02]  /*0db0*/  LOP3.LUT R13, R117.reuse, 0x160, RZ, 0xfc, !PT ;  /* 0x00000160750d7812 */ /* 0x040fe400078efcff */
[C---:B------:R-:W-:Y:S01]  /*0dc0*/  LOP3.LUT R14, R117.reuse, 0x180, RZ, 0xfc, !PT ;  /* 0x00000180750e7812 */ /* 0x040fe200078efcff */
[----:B-----5:R1:W5:Y:S01]  /*0dd0*/  @!P0 LDG.E R4, [R2.64+0x80] ;  /* 0x0000802a02048981 */ /* 0x020362000c1e1900 */
[----:B------:R-:W-:Y:S02]  /*0de0*/  ISETP.GE.AND P0, PT, R8, UR28, PT ;  /* 0x0000001c08007c0c */ /* 0x000fe4000bf06270 */
[C---:B------:R-:W-:Y:S01]  /*0df0*/  LOP3.LUT R15, R117.reuse, 0x1a0, RZ, 0xfc, !PT ;  /* 0x000001a0750f7812 */ /* 0x040fe200078efcff */
[----:B--2---:R1:W2:Y:S01]  /*0e00*/  @!P2 LDG.E R20, [R2.64+0x180] ;  /* 0x0001802a0214a981 */ /* 0x0042a2000c1e1900 */
[----:B------:R-:W-:Y:S02]  /*0e10*/  ISETP.GE.AND P2, PT, R10, UR28, PT ;  /* 0x0000001c0a007c0c */ /* 0x000fe4000bf46270 */
[----:B------:R-:W-:Y:S01]  /*0e20*/  LOP3.LUT R16, R117, 0x1c0, RZ, 0xfc, !PT ;  /* 0x000001c075107812 */ /* 0x000fe200078efcff */
[----:B------:R1:W2:Y:S01]  /*0e30*/  @!P3 LDG.E R23, [R2.64+0x200] ;  /* 0x0002002a0217b981 */ /* 0x0002a2000c1e1900 */
[----:B------:R-:W-:-:S02]  /*0e40*/  ISETP.GE.AND P3, PT, R11, UR28, PT ;  /* 0x0000001c0b007c0c */ /* 0x000fc4000bf66270 */
[----:B------:R-:W-:Y:S01]  /*0e50*/  LOP3.LUT R17, R117, 0x1e0, RZ, 0xfc, !PT ;  /* 0x000001e075117812 */ /* 0x000fe200078efcff */
[----:B------:R1:W2:Y:S01]  /*0e60*/  @!P4 LDG.E R22, [R2.64+0x280] ;  /* 0x0002802a0216c981 */ /* 0x0002a2000c1e1900 */
[----:B------:R-:W-:Y:S01]  /*0e70*/  ISETP.GE.AND P4, PT, R12, UR28, PT ;  /* 0x0000001c0c007c0c */ /* 0x000fe2000bf86270 */
[----:B------:R-:W-:Y:S01]  /*0e80*/  CS2R R30, SRZ ;  /* 0x00000000001e7805 */ /* 0x000fe2000001ff00 */
[----:B------:R-:W-:Y:S01]  /*0e90*/  CS2R R32, SRZ ;  /* 0x0000000000207805 */ /* 0x000fe2000001ff00 */
[----:B------:R1:W2:Y:S01]  /*0ea0*/  @!P0 LDG.E R25, [R2.64+0x300] ;  /* 0x0003002a02198981 */ /* 0x0002a2000c1e1900 */
[----:B------:R-:W-:Y:S01]  /*0eb0*/  ISETP.GE.AND P0, PT, R13, UR28, PT ;  /* 0x0000001c0d007c0c */ /* 0x000fe2000bf06270 */
[----:B------:R-:W-:Y:S02]  /*0ec0*/  ULDC.64 UR8, c[0x0][0x1f0] ;  /* 0x00007c0000087ab9 */ /* 0x000fe40000000a00 */
[----:B------:R1:W2:Y:S01]  /*0ed0*/  @!P1 LDG.E R24, [R2.64+0x380] ;  /* 0x0003802a02189981 */ /* 0x0002a2000c1e1900 */
[----:B------:R-:W-:Y:S01]  /*0ee0*/  ISETP.GE.AND P1, PT, R14, UR28, PT ;  /* 0x0000001c0e007c0c */ /* 0x000fe2000bf26270 */
[----:B------:R-:W-:-:S02]  /*0ef0*/  ULDC.64 UR30, c[0x0][0x200] ;  /* 0x00008000001e7ab9 */ /* 0x000fc40000000a00 */
        /* <DEDUP_REMOVED lines=10> */
[----:B------:R1:W2:Y:S01]  /*0fa0*/  @!P4 LDG.E R32, [R2.64+0x780] ;  /* 0x0007802a0220c981 */ /* 0x0002a2000c1e1900 */
[----:B------:R-:W-:-:S02]  /*0fb0*/  LEA.HI.SX32 R116, R118, R118, 0x1b ;  /* 0x0000007676747211 */ /* 0x000fc400078fdaff */
[----:B------:R-:W-:Y:S02]  /*0fc0*/  IADD3 R35, R118, 0x20, RZ ;  /* 0x0000002076237810 */ /* 0x000fe40007ffe0ff */
[----:B------:R-:W-:Y:S02]  /*0fd0*/  SHF.L.U32 R116, R116, 0x2, RZ ;  /* 0x0000000274747819 */ /* 0x000fe400000006ff */
[C---:B------:R-:W-:Y:S02]  /*0fe0*/  IADD3 R37, R118.reuse, 0x40, RZ ;  /* 0x0000004076257810 */ /* 0x040fe40007ffe0ff */
[C---:B------:R-:W-:Y:S02]  /*0ff0*/  IADD3 R39, R118.reuse, 0x60, RZ ;  /* 0x0000006076277810 */ /* 0x040fe40007ffe0ff */
[----:B------:R-:W-:Y:S02]  /*1000*/  IADD3 R41, R118, 0x80, RZ ;  /* 0x0000008076297810 */ /* 0x000fe40007ffe0ff */
[----:B------:R-:W-:-:S02]  /*1010*/  LEA.HI.SX32 R35, R35, R118, 0x1b ;  /* 0x0000007623237211 */ /* 0x000fc400078fdaff */
[-C--:B------:R-:W-:Y:S02]  /*1020*/  LEA.HI.SX32 R37, R37, R118.reuse, 0x1b ;  /* 0x0000007625257211 */ /* 0x080fe400078fdaff */
[C---:B-1----:R-:W-:Y:S02]  /*1030*/  IADD3 R3, R118.reuse, 0xc0, RZ ;  /* 0x000000c076037810 */ /* 0x042fe40007ffe0ff */
[-C--:B------:R-:W-:Y:S02]  /*1040*/  LEA.HI.SX32 R39, R39, R118.reuse, 0x1b ;  /* 0x0000007627277211 */ /* 0x080fe400078fdaff */
[----:B------:R-:W-:Y:S02]  /*1050*/  LEA.HI.SX32 R41, R41, R118, 0x1b ;  /* 0x0000007629297211 */ /* 0x000fe400078fdaff */
[----:B------:R-:W-:Y:S02]  /*1060*/  IADD3 R43, R118, 0xa0, RZ ;  /* 0x000000a0762b7810 */ /* 0x000fe40007ffe0ff */
[----:B------:R-:W-:-:S02]  /*1070*/  SHF.L.U32 R115, R35, 0x2, RZ ;  /* 0x0000000223737819 */ /* 0x000fc400000006ff */
[----:B------:R-:W-:Y:S02]  /*1080*/  SHF.L.U32 R114, R37, 0x2, RZ ;  /* 0x0000000225727819 */ /* 0x000fe400000006ff */
[----:B------:R-:W-:Y:S02]  /*1090*/  IADD3 R35, R118, 0x100, RZ ;  /* 0x0000010076237810 */ /* 0x000fe40007ffe0ff */
[-C--:B------:R-:W-:Y:S02]  /*10a0*/  LEA.HI.SX32 R3, R3, R118.reuse, 0x1b ;  /* 0x0000007603037211 */ /* 0x080fe400078fdaff */
[----:B------:R-:W-:Y:S02]  /*10b0*/  SHF.L.U32 R113, R39, 0x2, RZ ;  /* 0x0000000227717819 */ /* 0x000fe400000006ff */
[----:B------:R-:W-:Y:S02]  /*10c0*/  SHF.L.U32 R112, R41, 0x2, RZ ;  /* 0x0000000229707819 */ /* 0x000fe400000006ff */
[----:B------:R-:W-:-:S02]  /*10d0*/  LEA.HI.SX32 R43, R43, R118, 0x1b ;  /* 0x000000762b2b7211 */ /* 0x000fc400078fdaff */
[C---:B------:R-:W-:Y:S02]  /*10e0*/  IADD3 R37, R118.reuse, 0x120, RZ ;  /* 0x0000012076257810 */ /* 0x040fe40007ffe0ff */
[C---:B------:R-:W-:Y:S02]  /*10f0*/  IADD3 R39, R118.reuse, 0x140, RZ ;  /* 0x0000014076277810 */ /* 0x040fe40007ffe0ff */
[----:B------:R-:W-:Y:S02]  /*1100*/  LEA.HI.SX32 R35, R35, R118, 0x1b ;  /* 0x0000007623237211 */ /* 0x000fe400078fdaff */
[----:B------:R-:W-:Y:S02]  /*1110*/  SHF.L.U32 R110, R3, 0x2, RZ ;  /* 0x00000002036e7819 */ /* 0x000fe400000006ff */
[----:B------:R-:W-:Y:S02]  /*1120*/  IADD3 R3, R118, 0x160, RZ ;  /* 0x0000016076037810 */ /* 0x000fe40007ffe0ff */
[----:B------:R-:W-:-:S02]  /*1130*/  SHF.L.U32 R111, R43, 0x2, RZ ;  /* 0x000000022b6f7819 */ /* 0x000fc400000006ff */
[-C--:B------:R-:W-:Y:S02]  /*1140*/  LEA.HI.SX32 R37, R37, R118.reuse, 0x1b ;  /* 0x0000007625257211 */ /* 0x080fe400078fdaff */
[-C--:B------:R-:W-:Y:S02]  /*1150*/  LEA.HI.SX32 R39, R39, R118.reuse, 0x1b ;  /* 0x0000007627277211 */ /* 0x080fe400078fdaff */
[----:B------:R-:W-:Y:S02]  /*1160*/  SHF.L.U32 R108, R35, 0x2, RZ ;  /* 0x00000002236c7819 */ /* 0x000fe400000006ff */
[----:B------:R-:W-:Y:S02]  /*1170*/  IADD3 R35, R118, 0x1e0, RZ ;  /* 0x000001e076237810 */ /* 0x000fe40007ffe0ff */
[----:B------:R-:W-:Y:S02]  /*1180*/  LEA.HI.SX32 R3, R3, R118, 0x1b ;  /* 0x0000007603037211 */ /* 0x000fe400078fdaff */
[----:B------:R-:W-:-:S02]  /*1190*/  SHF.L.U32 R107, R37, 0x2, RZ ;  /* 0x00000002256b7819 */ /* 0x000fc400000006ff */
[----:B------:R-:W-:Y:S02]  /*11a0*/  SHF.L.U32 R106, R39, 0x2, RZ ;  /* 0x00000002276a7819 */ /* 0x000fe400000006ff */
[----:B------:R-:W-:Y:S02]  /*11b0*/  SHF.L.U32 R105, R3, 0x2, RZ ;  /* 0x0000000203697819 */ /* 0x000fe400000006ff */
[----:B------:R-:W-:Y:S02]  /*11c0*/  LEA.HI.SX32 R35, R35, R118, 0x1b ;  /* 0x0000007623237211 */ /* 0x000fe400078fdaff */
[----:B------:R-:W-:Y:S02]  /*11d0*/  SHF.L.U32 R100, R118, 0x4, RZ ;  /* 0x0000000476647819 */ /* 0x000fe400000006ff */
[----:B------:R-:W-:Y:S02]  /*11e0*/  SHF.L.U32 R101, R35, 0x2, RZ ;  /* 0x0000000223657819 */ /* 0x000fe400000006ff */
[----:B------:R-:W-:-:S02]  /*11f0*/  LEA.HI.SX32 R100, R100, R100, 0x1b ;  /* 0x0000006464647211 */ /* 0x000fc400078fdaff */
[C---:B------:R-:W-:Y:S02]  /*1200*/  SHF.L.U32 R36, R117.reuse, 0x2, RZ ;  /* 0x0000000275247819 */ /* 0x040fe400000006ff */
[C---:B------:R-:W-:Y:S02]  /*1210*/  ISETP.GE.AND P2, PT, R117.reuse, UR28, PT ;  /* 0x0000001c75007c0c */ /* 0x040fe4000bf46270 */
        /* <DEDUP_REMOVED lines=9> */
[----:B---3--:R1:W-:Y:S02]  /*12b0*/  STS [R116], R5 ;  /* 0x0000000574007388 */ /* 0x0083e40000000800 */
[----:B-1----:R-:W-:-:S04]  /*12c0*/  IADD3 R5, R118, 0xe0, RZ ;  /* 0x000000e076057810 */ /* 0x002fc80007ffe0ff */
[----:B------:R-:W-:Y:S01]  /*12d0*/  LEA.HI.SX32 R5, R5, R118, 0x1b ;  /* 0x0000007605057211 */ /* 0x000fe200078fdaff */
[----:B-----5:R-:W-:Y:S03]  /*12e0*/  STS [R115+0x80], R4 ;  /* 0x0000800473007388 */ /* 0x020fe60000000800 */
[----:B------:R-:W-:Y:S01]  /*12f0*/  SHF.L.U32 R109, R5, 0x2, RZ ;  /* 0x00000002056d7819 */ /* 0x000fe200000006ff */
[----:B----4-:R1:W-:Y:S01]  /*1300*/  STS [R114+0x100], R21 ;  /* 0x0001001572007388 */ /* 0x0103e20000000800 */
[----:B------:R-:W-:-:S03]  /*1310*/  IADD3 R5, R118, 0x180, RZ ;  /* 0x0000018076057810 */ /* 0x000fc60007ffe0ff */
[----:B--2---:R-:W-:Y:S01]  /*1320*/  STS [R113+0x180], R20 ;  /* 0x0001801471007388 */ /* 0x004fe20000000800 */
[----:B------:R-:W-:-:S03]  /*1330*/  LEA.HI.SX32 R5, R5, R118, 0x1b ;  /* 0x0000007605057211 */ /* 0x000fc600078fdaff */
[----:B------:R2:W-:Y:S01]  /*1340*/  STS [R112+0x200], R23 ;  /* 0x0002001770007388 */ /* 0x0005e20000000800 */
[----:B-1----:R-:W-:-:S03]  /*1350*/  IADD3 R21, R118, 0x1a0, RZ ;  /* 0x000001a076157810 */ /* 0x002fc60007ffe0ff */
[----:B------:R1:W-:Y:S01]  /*1360*/  STS [R111+0x280], R22 ;  /* 0x000280166f007388 */ /* 0x0003e20000000800 */
[-C--:B------:R-:W-:Y:S02]  /*1370*/  LEA.HI.SX32 R21, R21, R118.reuse, 0x1b ;  /* 0x0000007615157211 */ /* 0x080fe400078fdaff */
[----:B--2---:R-:W-:Y:S01]  /*1380*/  IADD3 R23, R118, 0x1c0, RZ ;  /* 0x000001c076177810 */ /* 0x004fe20007ffe0ff */
[----:B------:R-:W-:Y:S01]  /*1390*/  STS [R110+0x300], R25 ;  /* 0x000300196e007388 */ /* 0x000fe20000000800 */
[----:B------:R-:W-:Y:S02]  /*13a0*/  SHF.L.U32 R104, R5, 0x2, RZ ;  /* 0x0000000205687819 */ /* 0x000fe400000006ff */
[----:B------:R-:W-:Y:S01]  /*13b0*/  LEA.HI.SX32 R23, R23, R118, 0x1b ;  /* 0x0000007617177211 */ /* 0x000fe200078fdaff */
[----:B------:R2:W-:Y:S01]  /*13c0*/  STS [R109+0x380], R24 ;  /* 0x000380186d007388 */ /* 0x0005e20000000800 */
[----:B------:R-:W-:Y:S02]  /*13d0*/  SHF.L.U32 R103, R21, 0x2, RZ ;  /* 0x0000000215677819 */ /* 0x000fe400000006ff */
[----:B------:R-:W-:Y:S01]  /*13e0*/  SHF.L.U32 R102, R23, 0x2, RZ ;  /* 0x0000000217667819 */ /* 0x000fe200000006ff */
[----:B------:R-:W-:Y:S04]  /*13f0*/  STS [R108+0x400], R27 ;  /* 0x0004001b6c007388 */ /* 0x000fe80000000800 */
[----:B------:R3:W-:Y:S04]  /*1400*/  STS [R107+0x480], R26 ;  /* 0x0004801a6b007388 */ /* 0x0007e80000000800 */
[----:B------:R-:W-:Y:S04]  /*1410*/  STS [R106+0x500], R29 ;  /* 0x0005001d6a007388 */ /* 0x000fe80000000800 */
[----:B------:R4:W-:Y:S04]  /*1420*/  STS [R105+0x580], R28 ;  /* 0x0005801c69007388 */ /* 0x0009e80000000800 */
[----:B------:R-:W-:Y:S04]  /*1430*/  STS [R104+0x600], R31 ;  /* 0x0006001f68007388 */ /* 0x000fe80000000800 */
[----:B------:R5:W-:Y:S04]  /*1440*/  STS [R103+0x680], R30 ;  /* 0x0006801e67007388 */ /* 0x000be80000000800 */
[----:B------:R-:W-:Y:S04]  /*1450*/  STS [R102+0x700], R33 ;  /* 0x0007002166007388 */ /* 0x000fe80000000800 */
        /* <DEDUP_REMOVED lines=20> */
[----:B------:R-:W-:Y:S01]  /*15a0*/  CS2R R20, SRZ ;  /* 0x0000000000147805 */ /* 0x000fe2000001ff00 */
[----:B-1----:R-:W-:Y:S01]  /*15b0*/  CS2R R22, SRZ ;  /* 0x0000000000167805 */ /* 0x002fe2000001ff00 */
[----:B--2---:R-:W-:Y:S01]  /*15c0*/  CS2R R24, SRZ ;  /* 0x0000000000187805 */ /* 0x004fe2000001ff00 */
[----:B---3--:R-:W-:Y:S01]  /*15d0*/  CS2R R26, SRZ ;  /* 0x00000000001a7805 */ /* 0x008fe2000001ff00 */
[----:B----4-:R-:W-:Y:S01]  /*15e0*/  CS2R R28, SRZ ;  /* 0x00000000001c7805 */ /* 0x010fe2000001ff00 */
        /* <DEDUP_REMOVED lines=18> */
[----:B-----5:R-:W-:Y:S01]  /*1710*/  CS2R R30, SRZ ;  /* 0x00000000001e7805 */ /* 0x020fe2000001ff00 */
[----:B0-----:R-:W-:Y:S01]  /*1720*/  CS2R R32, SRZ ;  /* 0x0000000000207805 */ /* 0x001fe2000001ff00 */
        /* <DEDUP_REMOVED lines=18> */
[----:B--2---:R-:W-:Y:S04]  /*1850*/  STS [R116], R5 ;  /* 0x0000000574007388 */ /* 0x004fe80000000800 */
[----:B---3--:R-:W-:Y:S04]  /*1860*/  STS [R115+0x80], R4 ;  /* 0x0000800473007388 */ /* 0x008fe80000000800 */
[----:B----4-:R-:W-:Y:S04]  /*1870*/  STS [R114+0x100], R21 ;  /* 0x0001001572007388 */ /* 0x010fe80000000800 */
[----:B------:R-:W-:Y:S04]  /*1880*/  STS [R113+0x180], R20 ;  /* 0x0001801471007388 */ /* 0x000fe80000000800 */
[----:B------:R-:W-:Y:S04]  /*1890*/  STS [R112+0x200], R23 ;  /* 0x0002001770007388 */ /* 0x000fe80000000800 */
[----:B------:R-:W-:Y:S04]  /*18a0*/  STS [R111+0x280], R22 ;  /* 0x000280166f007388 */ /* 0x000fe80000000800 */
[----:B------:R-:W-:Y:S04]  /*18b0*/  STS [R110+0x300], R25 ;  /* 0x000300196e007388 */ /* 0x000fe80000000800 */
[----:B------:R-:W-:Y:S04]  /*18c0*/  STS [R109+0x380], R24 ;  /* 0x000380186d007388 */ /* 0x000fe80000000800 */
[----:B------:R-:W-:Y:S04]  /*18d0*/  STS [R108+0x400], R27 ;  /* 0x0004001b6c007388 */ /* 0x000fe80000000800 */
[----:B-----5:R-:W-:Y:S04]  /*18e0*/  STS [R107+0x480], R26 ;  /* 0x0004801a6b007388 */ /* 0x020fe80000000800 */
        /* <DEDUP_REMOVED lines=18> */
[----:B-1----:R-:W-:Y:S04]  /*1a10*/  STL [R1+0xc], R4 ;  /* 0x00000c0401007387 */ /* 0x002fe80000100800 */
[----:B------:R-:W0:Y:S04]  /*1a20*/  LDS R5, [R100.X4+0xc] ;  /* 0x00000c0064057984 */ /* 0x000e280000004800 */
[----:B------:R-:W1:Y:S04]  /*1a30*/  LDS R4, [R100.X4+0x10] ;  /* 0x0000100064047984 */ /* 0x000e680000004800 */
[----:B------:R-:W-:Y:S04]  /*1a40*/  LDS R76, [R100.X4+0x30] ;  /* 0x00003000644c7984 */ /* 0x000fe80000004800 */
[----:B------:R-:W-:Y:S04]  /*1a50*/  LDS R75, [R100.X4+0x34] ;  /* 0x00003400644b7984 */ /* 0x000fe80000004800 */
[----:B------:R-:W-:Y:S04]  /*1a60*/  LDS R74, [R100.X4+0x38] ;  /* 0x00003800644a7984 */ /* 0x000fe80000004800 */
[----:B------:R-:W-:Y:S01]  /*1a70*/  LDS R73, [R100.X4+0x3c] ;  /* 0x00003c0064497984 */ /* 0x000fe20000004800 */
[----:B------:R-:W-:-:S03]  /*1a80*/  CS2R R20, SRZ ;  /* 0x0000000000147805 */ /* 0x000fc6000001ff00 */
[----:B------:R-:W-:Y:S01]  /*1a90*/  BAR.SYNC.DEFER_BLOCKING 0x0 ;  /* 0x0000000000007b1d */ /* 0x000fe20000010000 */
[----:B------:R-:W-:Y:S01]  /*1aa0*/  CS2R R22, SRZ ;  /* 0x0000000000167805 */ /* 0x000fe2000001ff00 */
[----:B------:R-:W-:Y:S01]  /*1ab0*/  CS2R R24, SRZ ;  /* 0x0000000000187805 */ /* 0x000fe2000001ff00 */
[----:B------:R-:W-:Y:S01]  /*1ac0*/  CS2R R26, SRZ ;  /* 0x00000000001a7805 */ /* 0x000fe2000001ff00 */
[----:B------:R-:W-:Y:S02]  /*1ad0*/  CS2R R28, SRZ ;  /* 0x00000000001c7805 */ /* 0x000fe4000001ff00 */
[----:B--2---:R2:W-:Y:S04]  /*1ae0*/  STL [R1+0x8], R30 ;  /* 0x0000081e01007387 */ /* 0x0045e80000100800 */
        /* <DEDUP_REMOVED lines=18> */
[----:B--2---:R-:W-:Y:S02]  /*1c10*/  CS2R R30, SRZ ;  /* 0x00000000001e7805 */ /* 0x004fe4000001ff00 */
[----:B------:R3:W2:Y:S04]  /*1c20*/  @!P0 LDG.E R28, [R2.64+0x480] ;  /* 0x0004802a021c8981 */ /* 0x0006a8000c1e1900 */
[----:B------:R3:W2:Y:S04]  /*1c30*/  @!P4 LDG.E R31, [R2.64+0x500] ;  /* 0x0005002a021fc981 */ /* 0x0006a8000c1e1900 */
[----:B------:R3:W2:Y:S04]  /*1c40*/  @!P6 LDG.E R30, [R2.64+0x580] ;  /* 0x0005802a021ee981 */ /* 0x0006a8000c1e1900 */
[----:B------:R3:W2:Y:S04]  /*1c50*/  @!P5 LDG.E R41, [R2.64+0x600] ;  /* 0x0006002a0229d981 */ /* 0x0006a8000c1e1900 */
[----:B------:R3:W2:Y:S04]  /*1c60*/  @!P3 LDG.E R40, [R2.64+0x680] ;  /* 0x0006802a0228b981 */ /* 0x0006a8000c1e1900 */
[----:B------:R3:W2:Y:S04]  /*1c70*/  @!P2 LDG.E R43, [R2.64+0x700] ;  /* 0x0007002a022ba981 */ /* 0x0006a8000c1e1900 */
[----:B------:R3:W2:Y:S01]  /*1c80*/  @!P1 LDG.E R42, [R2.64+0x780] ;  /* 0x0007802a022a9981 */ /* 0x0006a2000c1e1900 */
[----:B------:R-:W-:Y:S01]  /*1c90*/  ISETP.GE.AND P0, PT, R117, UR28, PT ;  /* 0x0000001c75007c0c */ /* 0x000fe2000bf06270 */
[----:B------:R-:W-:-:S02]  /*1ca0*/  USHF.R.S32.HI UR40, URZ, 0x1f, UR27 ;  /* 0x0000001f3f287899 */ /* 0x000fc4000801141b */
[----:B------:R-:W-:Y:S01]  /*1cb0*/  UIMAD UR7, UR13, UR8, URZ ;  /* 0x000000080d0772a4 */ /* 0x000fe2000f8e023f */
[----:B------:R-:W-:Y:S01]  /*1cc0*/  MOV R33, UR12 ;  /* 0x0000000c00217c02 */ /* 0x000fe20008000f00 */
[----:B0-----:R0:W-:Y:S01]  /*1cd0*/  STL [R1+0x4], R5 ;  /* 0x0000040501007387 */ /* 0x0011e20000100800 */
[----:B------:R-:W-:Y:S01]  /*1ce0*/  UIMAD.WIDE.U32 UR34, UR12, UR8, URZ ;  /* 0x000000080c2272a5 */ /* 0x000fe2000f8e003f */
[----:B---3--:R-:W-:Y:S02]  /*1cf0*/  MOV R2, UR27 ;  /* 0x0000001b00027c02 */ /* 0x008fe40008000f00 */
[----:B------:R-:W-:Y:S01]  /*1d00*/  MOV R3, UR40 ;  /* 0x0000002800037c02 */ /* 0x000fe20008000f00 */
[----:B-1----:R1:W-:Y:S01]  /*1d10*/  STL [R1], R4 ;  /* 0x0000000401007387 */ /* 0x0023e20000100800 */
[----:B------:R-:W-:Y:S01]  /*1d20*/  UIMAD UR7, UR12, UR9, UR7 ;  /* 0x000000090c0772a4 */ /* 0x000fe2000f8e0207 */
[----:B------:R-:W-:Y:S01]  /*1d30*/  MOV R35, UR12 ;  /* 0x0000000c00237c02 */ /* 0x000fe20008000f00 */
[----:B------:R-:W-:Y:S01]  /*1d40*/  UIMAD.WIDE.U32 UR32, UR12, UR30, URZ ;  /* 0x0000001e0c2072a5 */ /* 0x000fe2000f8e003f */
[----:B0-----:R-:W-:Y:S01]  /*1d50*/  MOV R5, UR40 ;  /* 0x0000002800057c02 */ /* 0x001fe20008000f00 */
[----:B------:R-:W-:-:S02]  /*1d60*/  ULDC.64 UR8, c[0x0][0x1f8] ;  /* 0x00007e0000087ab9 */ /* 0x000fc40000000a00 */
[----:B------:R-:W-:Y:S01]  /*1d70*/  UIMAD UR30, UR13, UR30, URZ ;  /* 0x0000001e0d1e72a4 */ /* 0x000fe2000f8e023f */
[----:B------:R-:W-:Y:S01]  /*1d80*/  @!P0 IMAD.WIDE.U32 R2, R33, c[0x0][0x1f0], R2 ;  /* 0x00007c0021028a25 */ /* 0x000fe200078e0002 */
[----:B-1----:R-:W-:Y:S01]  /*1d90*/  MOV R4, UR27 ;  /* 0x0000001b00047c02 */ /* 0x002fe20008000f00 */
[----:B------:R-:W-:Y:S02]  /*1da0*/  UIMAD UR29, UR11, UR8, URZ ;  /* 0x000000080b1d72a4 */ /* 0x000fe4000f8e023f */
[----:B------:R-:W-:Y:S02]  /*1db0*/  UIMAD UR41, UR12, UR31, UR30 ;  /* 0x0000001f0c2972a4 */ /* 0x000fe4000f8e021e */
        /* <DEDUP_REMOVED lines=10> */
[----:B------:R-:W-:Y:S02]  /*1e60*/  UIADD3 UR33, UR33, UR41, URZ ;  /* 0x0000002921217290 */ /* 0x000fe4000fffe03f */
        /* <DEDUP_REMOVED lines=51> */
[----:B----4-:R-:W-:Y:S04]  /*21a0*/  STS [R116], R21 ;  /* 0x0000001574007388 */ /* 0x010fe80000000800 */
        /* <DEDUP_REMOVED lines=8> */
[----:B--2---:R-:W-:Y:S04]  /*2230*/  STS [R107+0x480], R28 ;  /* 0x0004801c6b007388 */ /* 0x004fe80000000800 */
[----:B------:R-:W-:Y:S04]  /*2240*/  STS [R106+0x500], R31 ;  /* 0x0005001f6a007388 */ /* 0x000fe80000000800 */
[----:B------:R-:W-:Y:S04]  /*2250*/  STS [R105+0x580], R30 ;  /* 0x0005801e69007388 */ /* 0x000fe80000000800 */
        /* <DEDUP_REMOVED lines=53> */
[----:B----4-:R-:W-:Y:S04]  /*25b0*/  STS [R116], R45 ;  /* 0x0000002d74007388 */ /* 0x010fe80000000800 */
[----:B---3--:R-:W-:Y:S04]  /*25c0*/  STS [R115+0x80], R40 ;  /* 0x0000802873007388 */ /* 0x008fe80000000800 */
[----:B--2---:R-:W-:Y:S04]  /*25d0*/  STS [R114+0x100], R41 ;  /* 0x0001002972007388 */ /* 0x004fe80000000800 */
        /* <DEDUP_REMOVED lines=10> */
[----:B------:R0:W-:Y:S04]  /*2680*/  STS [R103+0x680], R52 ;  /* 0x0006803467007388 */ /* 0x0001e80000000800 */
[----:B------:R-:W-:Y:S04]  /*2690*/  STS [R102+0x700], R55 ;  /* 0x0007003766007388 */ /* 0x000fe80000000800 */
[----:B------:R-:W-:Y:S01]  /*26a0*/  STS [R101+0x780], R54 ;  /* 0x0007803665007388 */ /* 0x000fe20000000800 */
        /* <DEDUP_REMOVED lines=9> */
[----:B------:R-:W-:Y:S04]  /*2740*/  LDS R43, [R100.X4+0x20] ;  /* 0x00002000642b7984 */ /* 0x000fe80000004800 */
[----:B------:R-:W-:Y:S04]  /*2750*/  LDS R42, [R100.X4+0x24] ;  /* 0x00002400642a7984 */ /* 0x000fe80000004800 */
[----:B------:R-:W1:Y:S04]  /*2760*/  LDS R36, [R100.X4+0x28] ;  /* 0x0000280064247984 */ /* 0x000e680000004800 */
[----:B------:R-:W-:Y:S04]  /*2770*/  LDS R37, [R100.X4+0x2c] ;  /* 0x00002c0064257984 */ /* 0x000fe80000004800 */
        /* <DEDUP_REMOVED lines=40> */
[----:B----4-:R-:W-:-:S07]  /*2a00*/  FMUL.FTZ R3, R45, -1.4426950216293334961 ;  /* 0xbfb8aa3b2d037820 */ /* 0x010fce0000410000 */
[----:B------:R-:W2:Y:S01]  /*2a10*/  MUFU.EX2 R63, R63 ;  /* 0x0000003f003f7308 */ /* 0x000ea20000000800 */
[----:B------:R-:W-:-:S07]  /*2a20*/  FMUL.FTZ R2, R46, -1.4426950216293334961 ;  /* 0xbfb8aa3b2e027820 */ /* 0x000fce0000410000 */
[----:B------:R-:W3:Y:S01]  /*2a30*/  MUFU.EX2 R64, R64 ;  /* 0x0000004000407308 */ /* 0x000ee20000000800 */
[----:B0-----:R-:W-:Y:S02]  /*2a40*/  FADD.FTZ R55, R55, 1 ;  /* 0x3f80000037377421 */ /* 0x001fe40000010000 */
[----:B------:R-:W-:-:S05]  /*2a50*/  FMUL.FTZ R70, R44, -1.4426950216293334961 ;  /* 0xbfb8aa3b2c467820 */ /* 0x000fca0000410000 */
[----:B------:R-:W0:Y:S01]  /*2a60*/  MUFU.EX2 R60, R60 ;  /* 0x0000003c003c7308 */ /* 0x000e220000000800 */
[----:B-1----:R-:W-:-:S07]  /*2a70*/  FADD.FTZ R54, R54, 1 ;  /* 0x3f80000036367421 */ /* 0x002fce0000010000 */
[----:B------:R-:W1:Y:S01]  /*2a80*/  MUFU.EX2 R3, R3 ;  /* 0x0000000300037308 */ /* 0x000e620000000800 */
[----:B--2---:R-:W-:Y:S02]  /*2a90*/  FADD.FTZ R63, R63, 1 ;  /* 0x3f8000003f3f7421 */ /* 0x004fe40000010000 */
[----:B---3--:R-:W-:-:S05]  /*2aa0*/  FADD.FTZ R64, R64, 1 ;  /* 0x3f80000040407421 */ /* 0x008fca0000010000 */
[----:B------:R-:W2:Y:S08]  /*2ab0*/  MUFU.EX2 R2, R2 ;  /* 0x0000000200027308 */ /* 0x000eb00000000800 */
[----:B------:R-:W-:Y:S01]  /*2ac0*/  MUFU.RCP R55, R55 ;  /* 0x0000003700377308 */ /* 0x000fe20000001000 */
[----:B0-----:R-:W-:-:S07]  /*2ad0*/  FADD.FTZ R60, R60, 1 ;  /* 0x3f8000003c3c7421 */ /* 0x001fce0000010000 */
[----:B------:R0:W3:Y:S01]  /*2ae0*/  MUFU.EX2 R71, R70 ;  /* 0x0000004600477308 */ /* 0x0000e20000000800 */
[----:B------:R-:W-:-:S07]  /*2af0*/  FMUL.FTZ R122, R36, -1.4426950216293334961 ;  /* 0xbfb8aa3b247a7820 */ /* 0x000fce0000410000 */
[----:B------:R-:W-:Y:S01]  /*2b00*/  MUFU.RCP R54, R54 ;  /* 0x0000003600367308 */ /* 0x000fe20000001000 */
[----:B0-----:R-:W-:Y:S02]  /*2b10*/  FMUL.FTZ R70, R39, -1.4426950216293334961 ;  /* 0xbfb8aa3b27467820 */ /* 0x001fe40000410000 */
[----:B-1----:R-:W-:Y:S02]  /*2b20*/  FADD.FTZ R3, R3, 1 ;  /* 0x3f80000003037421 */ /* 0x002fe40000010000 */
[----:B------:R-:W-:-:S03]  /*2b30*/  FMUL.FTZ R120, R43, -1.4426950216293334961 ;  /* 0xbfb8aa3b2b787820 */ /* 0x000fc60000410000 */
[----:B------:R-:W0:Y:S01]  /*2b40*/  MUFU.RCP R63, R63 ;  /* 0x0000003f003f7308 */ /* 0x000e220000001000 */
[----:B------:R-:W-:-:S07]  /*2b50*/  FMUL.FTZ R123, R37, -1.4426950216293334961 ;  /* 0xbfb8aa3b257b7820 */ /* 0x000fce0000410000 */
[----:B------:R-:W-:Y:S01]  /*2b60*/  MUFU.RCP R64, R64 ;  /* 0x0000004000407308 */ /* 0x000fe20000001000 */
[----:B--2---:R-:W-:Y:S02]  /*2b70*/  FADD.FTZ R2, R2, 1 ;  /* 0x3f80000002027421 */ /* 0x004fe40000010000 */
[----:B------:R-:W-:-:S05]  /*2b80*/  FMUL.FTZ R124, R38, -1.4426950216293334961 ;  /* 0xbfb8aa3b267c7820 */ /* 0x000fca0000410000 */
[----:B------:R-:W-:Y:S01]  /*2b90*/  MUFU.EX2 R125, R70 ;  /* 0x00000046007d7308 */ /* 0x000fe20000000800 */
[----:B---3--:R-:W-:-:S07]  /*2ba0*/  FADD.FTZ R71, R71, 1 ;  /* 0x3f80000047477421 */ /* 0x008fce0000010000 */
[----:B------:R-:W-:Y:S01]  /*2bb0*/  MUFU.RCP R60, R60 ;  /* 0x0000003c003c7308 */ /* 0x000fe20000001000 */
[----:B------:R-:W-:-:S07]  /*2bc0*/  FMUL.FTZ R121, R42, -1.4426950216293334961 ;  /* 0xbfb8aa3b2a797820 */ /* 0x000fce0000410000 */
[----:B------:R1:W-:Y:S08]  /*2bd0*/  MUFU.RCP R70, R3 ;  /* 0x0000000300467308 */ /* 0x0003f00000001000 */
[----:B------:R-:W2:Y:S01]  /*2be0*/  MUFU.EX2 R122, R122 ;  /* 0x0000007a007a7308 */ /* 0x000ea20000000800 */
[----:B-1----:R-:W-:-:S07]  /*2bf0*/  FADD.FTZ R3, -R55, 1 ;  /* 0x3f80000037037421 */ /* 0x002fce0000010100 */
[----:B------:R-:W1:Y:S01]  /*2c00*/  MUFU.EX2 R120, R120 ;  /* 0x0000007800787308 */ /* 0x000e620000000800 */
[----:B------:R-:W-:-:S07]  /*2c10*/  FMUL.FTZ R126, R40, -1.4426950216293334961 ;  /* 0xbfb8aa3b287e7820 */ /* 0x000fce0000410000 */
[----:B------:R-:W3:Y:S01]  /*2c20*/  MUFU.EX2 R123, R123 ;  /* 0x0000007b007b7308 */ /* 0x000ee20000000800 */
[----:B------:R-:W-:-:S07]  /*2c30*/  FMUL.FTZ R127, R41, -1.4426950216293334961 ;  /* 0xbfb8aa3b297f7820 */ /* 0x000fce0000410000 */
[----:B------:R-:W4:Y:S08]  /*2c40*/  MUFU.EX2 R124, R124 ;  /* 0x0000007c007c7308 */ /* 0x000f300000000800 */
[----:B------:R-:W0:Y:S01]  /*2c50*/  MUFU.RCP R71, R71 ;  /* 0x0000004700477308 */ /* 0x000e220000001000 */
[----:B-----5:R-:W-:Y:S04]  /*2c60*/  STS [R116], R57 ;  /* 0x0000003974007388 */ /* 0x020fe80000000800 */
        /* <DEDUP_REMOVED lines=11> */
[----:B------:R0:W-:Y:S04]  /*2d20*/  STS [R104+0x600], R67 ;  /* 0x0006004368007388 */ /* 0x0001e80000000800 */
[----:B------:R-:W-:Y:S04]  /*2d30*/  STS [R103+0x680], R68 ;  /* 0x0006804467007388 */ /* 0x000fe80000000800 */
[----:B------:R-:W-:Y:S04]  /*2d40*/  STS [R102+0x700], R69 ;  /* 0x0007004566007388 */ /* 0x000fe80000000800 */
[----:B------:R-:W-:Y:S01]  /*2d50*/  STS [R101+0x780], R72 ;  /* 0x0007804865007388 */ /* 0x000fe20000000800 */
[----:B------:R-:W-:-:S06]  /*2d60*/  NOP ;  /* 0x0000000000007918 */ /* 0x000fcc0000000000 */
[----:B------:R-:W1:Y:S04]  /*2d70*/  LDS R53, [R100.X4+0x4] ;  /* 0x0000040064357984 */ /* 0x000e680000004800 */
[----:B------:R-:W3:Y:S04]  /*2d80*/  LDS R52, [R100.X4] ;  /* 0x0000000064347984 */ /* 0x000ee80000004800 */
[----:B------:R-:W4:Y:S04]  /*2d90*/  LDS R56, [R100.X4+0x8] ;  /* 0x0000080064387984 */ /* 0x000f280000004800 */
[----:B------:R-:W4:Y:S04]  /*2da0*/  LDS R57, [R100.X4+0xc] ;  /* 0x00000c0064397984 */ /* 0x000f280000004800 */
[----:B------:R-:W4:Y:S01]  /*2db0*/  LDS R58, [R100.X4+0x10] ;  /* 0x00001000643a7984 */ /* 0x000f220000004800 */
[----:B-----5:R5:W1:Y:S01]  /*2dc0*/  MUFU.RCP R65, R2 ;  /* 0x0000000200417308 */ /* 0x020a620000001000 */
[----:B------:R-:W-:-:S02]  /*2dd0*/  FFMA.FTZ R5, R50, R3, 1 ;  /* 0x3f80000032057423 */ /* 0x000fc40000010003 */
[----:B------:R-:W4:Y:S01]  /*2de0*/  LDS R61, [R100.X4+0x18] ;  /* 0x00001800643d7984 */ /* 0x000f220000004800 */
[----:B0-----:R-:W-:-:S03]  /*2df0*/  FADD.FTZ R67, -R63, 1 ;  /* 0x3f8000003f437421 */ /* 0x001fc60000010100 */
[----:B------:R-:W0:Y:S01]  /*2e00*/  LDS R59, [R100.X4+0x14] ;  /* 0x00001400643b7984 */ /* 0x000e220000004800 */
[----:B-----5:R-:W-:-:S03]  /*2e10*/  FADD.FTZ R2, -R54, 1 ;  /* 0x3f80000036027421 */ /* 0x020fc60000010100 */
[----:B------:R-:W5:Y:S01]  /*2e20*/  LDS R62, [R100.X4+0x1c] ;  /* 0x00001c00643e7984 */ /* 0x000f620000004800 */
[----:B------:R-:W-:Y:S01]  /*2e30*/  FFMA.FTZ R2, R51, R2, 1 ;  /* 0x3f80000033027423 */ /* 0x000fe20000010002 */
[----:B------:R-:W0:Y:S02]  /*2e40*/  MUFU.EX2 R121, R121 ;  /* 0x0000007900797308 */ /* 0x000e240000000800 */
[----:B------:R-:W-:Y:S01]  /*2e50*/  LDS R69, [R100.X4+0x28] ;  /* 0x0000280064457984 */ /* 0x000fe20000004800 */
[----:B--2---:R-:W-:-:S05]  /*2e60*/  FADD.FTZ R122, R122, 1 ;  /* 0x3f8000007a7a7421 */ /* 0x004fca0000010000 */
[----:B------:R2:W-:Y:S01]  /*2e70*/  MUFU.EX2 R128, R126 ;  /* 0x0000007e00807308 */ /* 0x0005e20000000800 */
[----:B-1----:R-:W-:Y:S01]  /*2e80*/  FMUL.FTZ R4, R34, R53 ;  /* 0x0000003522047220 */ /* 0x002fe20000410000 */
[----:B------:R-:W-:Y:S03]  /*2e90*/  LDS R66, [R100.X4+0x24] ;  /* 0x0000240064427984 */ /* 0x000fe60000004800 */
[----:B------:R-:W-:Y:S01]  /*2ea0*/  FMUL.FTZ R4, R55, R4 ;  /* 0x0000000437047220 */ /* 0x000fe20000410000 */
[----:B------:R-:W-:Y:S01]  /*2eb0*/  LDS R68, [R100.X4+0x2c] ;  /* 0x00002c0064447984 */ /* 0x000fe20000004800 */
[----:B---3--:R-:W-:Y:S02]  /*2ec0*/  FMUL.FTZ R3, R35, R52 ;  /* 0x0000003423037220 */ /* 0x008fe40000410000 */
[----:B------:R-:W-:Y:S02]  /*2ed0*/  FMUL.FTZ R5, R4, R5 ;  /* 0x0000000504057220 */ /* 0x000fe40000410000 */
[----:B------:R-:W-:-:S02]  /*2ee0*/  FMUL.FTZ R3, R54, R3 ;  /* 0x0000000336037220 */ /* 0x000fc40000410000 */
[----:B------:R-:W-:Y:S01]  /*2ef0*/  FADD.FTZ R4, -R64, 1 ;  /* 0x3f80000040047421 */ /* 0x000fe20000010100 */
[----:B------:R1:W3:Y:S01]  /*2f00*/  MUFU.EX2 R132, R127 ;  /* 0x0000007f00847308 */ /* 0x0002e20000000800 */
[----:B------:R-:W-:Y:S02]  /*2f10*/  FMUL.FTZ R3, R3, R2 ;  /* 0x0000000203037220 */ /* 0x000fe40000410000 */
[----:B--2---:R-:W-:Y:S02]  /*2f20*/  FADD.FTZ R126, R125, 1 ;  /* 0x3f8000007d7e7421 */ /* 0x004fe40000010000 */
[----:B------:R-:W-:Y:S02]  /*2f30*/  FFMA.FTZ R135, R47, R4, 1 ;  /* 0x3f8000002f877423 */ /* 0x000fe40000010004 */
[----:B------:R-:W-:Y:S02]  /*2f40*/  FADD.FTZ R2, -R60, 1 ;  /* 0x3f8000003c027421 */ /* 0x000fe40000010100 */
[----:B-1----:R-:W-:-:S02]  /*2f50*/  FFMA.FTZ R127, R48, R67, 1 ;  /* 0x3f800000307f7423 */ /* 0x002fc40000010043 */
[----:B----4-:R-:W-:Y:S01]  /*2f60*/  FMUL.FTZ R125, R33, R56 ;  /* 0x00000038217d7220 */ /* 0x010fe20000410000 */
[----:B------:R-:W1:Y:S01]  /*2f70*/  LDS R67, [R100.X4+0x20] ;  /* 0x0000200064437984 */ /* 0x000e620000004800 */
[----:B------:R-:W-:Y:S02]  /*2f80*/  FMUL.FTZ R4, R32, R57 ;  /* 0x0000003920047220 */ /* 0x000fe40000410000 */
[----:B------:R-:W-:Y:S02]  /*2f90*/  FMUL.FTZ R131, R31, R58 ;  /* 0x0000003a1f837220 */ /* 0x000fe40000410000 */
[----:B------:R-:W-:Y:S02]  /*2fa0*/  FADD.FTZ R72, R120, 1 ;  /* 0x3f80000078487421 */ /* 0x000fe40000010000 */
[----:B------:R-:W-:Y:S02]  /*2fb0*/  FFMA.FTZ R2, R49, R2, 1 ;  /* 0x3f80000031027423 */ /* 0x000fe40000010002 */
[----:B------:R-:W-:-:S02]  /*2fc0*/  FMUL.FTZ R125, R60, R125 ;  /* 0x0000007d3c7d7220 */ /* 0x000fc40000410000 */
[----:B------:R-:W-:Y:S02]  /*2fd0*/  FMUL.FTZ R4, R63, R4 ;  /* 0x000000043f047220 */ /* 0x000fe40000410000 */
[----:B------:R-:W-:Y:S02]  /*2fe0*/  FADD.FTZ R120, R123, 1 ;  /* 0x3f8000007b787421 */ /* 0x000fe40000010000 */
[----:B------:R2:W-:Y:S01]  /*2ff0*/  MUFU.RCP R123, R122 ;  /* 0x0000007a007b7308 */ /* 0x0005e20000001000 */
[----:B------:R-:W-:Y:S02]  /*3000*/  FMUL.FTZ R133, R4, R127 ;  /* 0x0000007f04857220 */ /* 0x000fe40000410000 */
[----:B------:R-:W-:Y:S02]  /*3010*/  FADD.FTZ R124, R124, 1 ;  /* 0x3f8000007c7c7421 */ /* 0x000fe40000010000 */
[----:B------:R-:W-:Y:S02]  /*3020*/  FADD.FTZ R127, -R71, 1 ;  /* 0x3f800000477f7421 */ /* 0x000fe40000010100 */
[----:B--2---:R-:W-:-:S02]  /*3030*/  FMUL.FTZ R122, R64, R131 ;  /* 0x00000083407a7220 */ /* 0x004fc40000410000 */
[----:B------:R-:W-:Y:S02]  /*3040*/  FMUL.FTZ R131, R125, R2 ;  /* 0x000000027d837220 */ /* 0x000fe40000410000 */
[----:B------:R-:W-:Y:S01]  /*3050*/  FADD.FTZ R125, -R65, 1 ;  /* 0x3f800000417d7421 */ /* 0x000fe20000010100 */
[----:B------:R2:W-:Y:S01]  /*3060*/  MUFU.RCP R129, R124 ;  /* 0x0000007c00817308 */ /* 0x0005e20000001000 */
[----:B0-----:R-:W-:Y:S02]  /*3070*/  FADD.FTZ R121, R121, 1 ;  /* 0x3f80000079797421 */ /* 0x001fe40000010000 */
[----:B------:R-:W-:Y:S02]  /*3080*/  FMUL.FTZ R135, R122, R135 ;  /* 0x000000877a877220 */ /* 0x000fe40000410000 */
[----:B------:R-:W-:Y:S01]  /*3090*/  FFMA.FTZ R137, R46, R125, 1 ;  /* 0x3f8000002e897423 */ /* 0x000fe2000001007d */
[----:B------:R-:W-:Y:S01]  /*30a0*/  LDS R122, [R100.X4+0x3c] ;  /* 0x00003c00647a7984 */ /* 0x000fe20000004800 */
[----:B------:R-:W-:-:S03]  /*30b0*/  FFMA.FTZ R141, R44, R127, 1 ;  /* 0x3f8000002c8d7423 */ /* 0x000fc6000001007f */
[----:B------:R-:W0:Y:S04]  /*30c0*/  LDS R127, [R100.X4+0x30] ;  /* 0x00003000647f7984 */ /* 0x000e280000004800 */
[----:B--2---:R-:W2:Y:S04]  /*30d0*/  LDS R124, [R100.X4+0x34] ;  /* 0x00003400647c7984 */ /* 0x004ea80000004800 */
[----:B------:R-:W4:Y:S01]  /*30e0*/  LDS R125, [R100.X4+0x38] ;  /* 0x00003800647d7984 */ /* 0x000f220000004800 */
[----:B------:R-:W0:Y:S01]  /*30f0*/  MUFU.RCP R121, R121 ;  /* 0x0000007900797308 */ /* 0x000e220000001000 */
[----:B------:R-:W-:-:S02]  /*3100*/  FADD.FTZ R2, -R70, 1 ;  /* 0x3f80000046027421 */ /* 0x000fc40000010100 */
[----:B---3--:R-:W-:Y:S01]  /*3110*/  FADD.FTZ R132, R132, 1 ;  /* 0x3f80000084847421 */ /* 0x008fe20000010000 */
[----:B------:R-:W-:Y:S06]  /*3120*/  BAR.SYNC.DEFER_BLOCKING 0x0 ;  /* 0x0000000000007b1d */ /* 0x000fec0000010000 */
[----:B------:R-:W3:Y:S01]  /*3130*/  MUFU.RCP R120, R120 ;  /* 0x0000007800787308 */ /* 0x000ee20000001000 */
[----:B------:R-:W-:-:S07]  /*3140*/  FADD.FTZ R130, R128, 1 ;  /* 0x3f80000080827421 */ /* 0x000fce0000010000 */
[----:B------:R-:W0:Y:S01]  /*3150*/  MUFU.RCP R72, R72 ;  /* 0x0000004800487308 */ /* 0x000e220000001000 */
[----:B------:R-:W-:Y:S02]  /*3160*/  FFMA.FTZ R4, R45, R2, 1 ;  /* 0x3f8000002d047423 */ /* 0x000fe40000010002 */
[----:B------:R-:W-:Y:S02]  /*3170*/  FMUL.FTZ R139, R20, R61 ;  /* 0x0000003d148b7220 */ /* 0x000fe40000410000 */
[----:B------:R-:W-:Y:S02]  /*3180*/  FMUL.FTZ R2, R30, R59 ;  /* 0x0000003b1e027220 */ /* 0x000fe40000410000 */
[----:B-----5:R-:W-:Y:S01]  /*3190*/  FMUL.FTZ R128, R21, R62 ;  /* 0x0000003e15807220 */ /* 0x020fe20000410000 */
[----:B------:R-:W5:Y:S01]  /*31a0*/  MUFU.RCP R126, R126 ;  /* 0x0000007e007e7308 */ /* 0x000f620000001000 */
[----:B------:R-:W-:Y:S02]  /*31b0*/  FMUL.FTZ R139, R70, R139 ;  /* 0x0000008b468b7220 */ /* 0x000fe40000410000 */
[----:B------:R-:W-:-:S02]  /*31c0*/  FMUL.FTZ R2, R65, R2 ;  /* 0x0000000241027220 */ /* 0x000fc40000410000 */
[----:B------:R-:W-:-:S03]  /*31d0*/  FMUL.FTZ R128, R71, R128 ;  /* 0x0000008047807220 */ /* 0x000fc60000410000 */
[----:B------:R1:W1:Y:S01]  /*31e0*/  MUFU.RCP R155, R130 ;  /* 0x00000082009b7308 */ /* 0x0002620000001000 */
[----:B0-----:R-:W-:Y:S02]  /*31f0*/  FADD.FTZ R143, -R121, 1 ;  /* 0x3f800000798f7421 */ /* 0x001fe40000010100 */
[----:B------:R-:W-:-:S05]  /*3200*/  FMUL.FTZ R139, R139, R4 ;  /* 0x000000048b8b7220 */ /* 0x000fca0000410000 */
[----:B------:R-:W0:Y:S01]  /*3210*/  MUFU.RCP R132, R132 ;  /* 0x0000008400847308 */ /* 0x000e220000001000 */
[----:B------:R-:W-:Y:S02]  /*3220*/  FMUL.FTZ R137, R2, R137 ;  /* 0x0000008902897220 */ /* 0x000fe40000410000 */
[----:B------:R-:W-:Y:S02]  /*3230*/  FMUL.FTZ R141, R128, R141 ;  /* 0x0000008d808d7220 */ /* 0x000fe40000410000 */
[----:B---3--:R-:W-:Y:S02]  /*3240*/  FADD.FTZ R4, -R120, 1 ;  /* 0x3f80000078047421 */ /* 0x008fe40000010100 */
[----:B------:R-:W-:Y:S02]  /*3250*/  FFMA.FTZ R145, R42, R143, 1 ;  /* 0x3f8000002a917423 */ /* 0x000fe4000001008f */
[----:B------:R-:W-:Y:S02]  /*3260*/  FADD.FTZ R2, -R72, 1 ;  /* 0x3f80000048027421 */ /* 0x000fe40000010100 */
[----:B------:R-:W-:-:S02]  /*3270*/  FADD.FTZ R147, -R123, 1 ;  /* 0x3f8000007b937421 */ /* 0x000fc40000010100 */
[----:B-1----:R-:W-:Y:S02]  /*3280*/  FMUL.FTZ R143, R22, R67 ;  /* 0x00000043168f7220 */ /* 0x002fe40000410000 */
[----:B------:R-:W-:Y:S02]  /*3290*/  FMUL.FTZ R128, R24, R69 ;  /* 0x0000004518807220 */ /* 0x000fe40000410000 */
[----:B------:R-:W-:Y:S02]  /*32a0*/  FFMA.FTZ R130, R37, R4, 1 ;  /* 0x3f80000025827423 */ /* 0x000fe40000010004 */
[----:B------:R-:W-:Y:S02]  /*32b0*/  FFMA.FTZ R2, R43, R2, 1 ;  /* 0x3f8000002b027423 */ /* 0x000fe40000010002 */
        /* <DEDUP_REMOVED lines=9> */
[----:B-----5:R-:W-:Y:S02]  /*3350*/  FADD.FTZ R2, -R126, 1 ;  /* 0x3f8000007e027421 */ /* 0x020fe40000010100 */
[----:B------:R-:W-:Y:S02]  /*3360*/  FADD.FTZ R153, -R155, 1 ;  /* 0x3f8000009b997421 */ /* 0x000fe40000010100 */
[----:B0-----:R-:W-:Y:S02]  /*3370*/  FADD.FTZ R128, -R132, 1 ;  /* 0x3f80000084807421 */ /* 0x001fe40000010100 */
[----:B------:R-:W-:Y:S02]  /*3380*/  FMUL.FTZ R145, R4, R145 ;  /* 0x0000009104917220 */ /* 0x000fe40000410000 */
[----:B------:R-:W-:-:S02]  /*3390*/  FMUL.FTZ R149, R149, R130 ;  /* 0x0000008295957220 */ /* 0x000fc40000410000 */
[----:B------:R-:W-:Y:S02]  /*33a0*/  FFMA.FTZ R4, R39, R2, 1 ;  /* 0x3f80000027047423 */ /* 0x000fe40000010002 */
[----:B------:R-:W-:Y:S02]  /*33b0*/  FFMA.FTZ R157, R40, R153, 1 ;  /* 0x3f800000289d7423 */ /* 0x000fe40000010099 */
[----:B------:R-:W-:Y:S02]  /*33c0*/  FFMA.FTZ R130, R41, R128, 1 ;  /* 0x3f80000029827423 */ /* 0x000fe40000010080 */
[----:B------:R-:W-:Y:S02]  /*33d0*/  FADD.FTZ R151, -R129, 1 ;  /* 0x3f80000081977421 */ /* 0x000fe40000010100 */
[----:B------:R-:W-:Y:S02]  /*33e0*/  FMUL.FTZ R2, R26, R127 ;  /* 0x0000007f1a027220 */ /* 0x000fe40000410000 */
[----:B--2---:R-:W-:-:S02]  /*33f0*/  FMUL.FTZ R153, R27, R124 ;  /* 0x0000007c1b997220 */ /* 0x004fc40000410000 */
        /* <DEDUP_REMOVED lines=71> */
.L_x_9285:
[----:B-1----:R-:W-:Y:S05]  /*3870*/  BSYNC B0 ;  /* 0x0000000000007941 */ /* 0x002fea0003800000 */
.L_x_9284:
        /* <DEDUP_REMOVED lines=154> */
.L_x_9288:
[----:B------:R-:W-:Y:S05]  /*4220*/  BSYNC B0 ;  /* 0x0000000000007941 */ /* 0x000fea0003800000 */
.L_x_9287:
        /* <DEDUP_REMOVED lines=43> */
.L_x_9286:
        /* <DEDUP_REMOVED lines=71> */
.L_x_9368:
[----:B------:R-:W-:Y:S01]  /*4950*/  ULDC.64 UR32, c[0x0][0x180] ;  /* 0x0000600000207ab9 */ /* 0x000fe20000000a00 */
[----:B------:R-:W2:Y:S01]  /*4960*/  LDL R13, [R1+0xc] ;  /* 0x00000c00010d7983 */ /* 0x000ea20000100800 */
[----:B------:R-:W-:Y:S02]  /*4970*/  UIMAD UR28, UR11, UR32, URZ ;  /* 0x000000200b1c72a4 */ /* 0x000fe4000f8e023f */
[----:B------:R-:W-:Y:S01]  /*4980*/  UIMAD.WIDE.U32 UR34, UR10, UR32, URZ ;  /* 0x000000200a2272a5 */ /* 0x000fe2000f8e003f */
[----:B---3--:R-:W3:Y:S01]  /*4990*/  LDL R15, [R1+0x8] ;  /* 0x00000800010f7983 */ /* 0x008ee20000100800 */
[----:B------:R-:W-:-:S02]  /*49a0*/  UIMAD UR28, UR10, UR33, UR28 ;  /* 0x000000210a1c72a4 */ /* 0x000fc4000f8e021c */
[----:B------:R-:W-:Y:S01]  /*49b0*/  USHF.R.S32.HI UR40, URZ, 0x1f, UR7 ;  /* 0x0000001f3f287899 */ /* 0x000fe20008011407 */
[C---:B0-----:R-:W-:Y:S01]  /*49c0*/  LOP3.LUT R0, R119.reuse, 0x7ffffe0, RZ, 0xc0, !PT ;  /* 0x07ffffe077007812 */ /* 0x041fe200078ec0ff */
[----:B------:R-:W-:Y:S01]  /*49d0*/  ULDC.64 UR32, c[0x0][0x188] ;  /* 0x0000620000207ab9 */ /* 0x000fe20000000a00 */
[----:B------:R-:W-:Y:S01]  /*49e0*/  LOP3.LUT R251, R119, 0x1f, RZ, 0xc0, !PT ;  /* 0x0000001f77fb7812 */ /* 0x000fe200078ec0ff */
[----:B------:R-:W-:Y:S01]  /*49f0*/  UIADD3 UR35, UR35, UR28, URZ ;  /* 0x0000001c23237290 */ /* 0x000fe2000fffe03f */
[----:B------:R-:W-:Y:S01]  /*4a00*/  MOV R9, UR7 ;  /* 0x0000000700097c02 */ /* 0x000fe20008000f00 */
[----:B------:R-:W-:Y:S01]  /*4a10*/  UIMAD UR28, UR40, UR32, URZ ;  /* 0x00000020281c72a4 */ /* 0x000fe2000f8e023f */
[----:B------:R-:W-:Y:S01]  /*4a20*/  HFMA2.MMA R66, -RZ, RZ, 0, 0 ;  /* 0x00000000ff427435 */ /* 0x000fe200000001ff */
[----:B------:R-:W-:Y:S01]  /*4a30*/  UIMAD.WIDE.U32 UR34, UR7, UR32, UR34 ;  /* 0x00000020072272a5 */ /* 0x000fe2000f8e0022 */
[----:B------:R-:W-:Y:S01]  /*4a40*/  MOV R68, RZ ;  /* 0x000000ff00447202 */ /* 0x000fe20000000f00 */
[----:B------:R-:W-:Y:S01]  /*4a50*/  UIMAD UR28, UR7, UR33, UR28 ;  /* 0x00000021071c72a4 */ /* 0x000fe2000f8e021c */
[----:B------:R-:W-:Y:S01]  /*4a60*/  CS2R R124, SRZ ;  /* 0x00000000007c7805 */ /* 0x000fe2000001ff00 */
[----:B------:R-:W-:Y:S01]  /*4a70*/  HFMA2.MMA R131, -RZ, RZ, 0, 0 ;  /* 0x00000000ff837435 */ /* 0x000fe200000001ff */
[----:B------:R-:W-:Y:S01]  /*4a80*/  ULDC.64 UR32, c[0x0][0x220] ;  /* 0x0000880000207ab9 */ /* 0x000fe20000000a00 */
[----:B------:R-:W-:Y:S01]  /*4a90*/  HFMA2.MMA R126, -RZ, RZ, 0, 0 ;  /* 0x00000000ff7e7435 */ /* 0x000fe200000001ff */
[----:B------:R-:W-:Y:S01]  /*4aa0*/  UIADD3 UR28, UR35, UR28, URZ ;  /* 0x0000001c231c7290 */ /* 0x000fe2000fffe03f */
[----:B------:R-:W-:Y:S01]  /*4ab0*/  MOV R147, RZ ;  /* 0x000000ff00937202 */ /* 0x000fe20000000f00 */
[----:B------:R-:W-:Y:S01]  /*4ac0*/  ULEA UR32, UP0, UR34, UR32, 0x3 ;  /* 0x0000002022207291 */ /* 0x000fe2000f80183f */
[----:B------:R-:W-:Y:S01]  /*4ad0*/  SHF.L.U32 R0, R0, 0x5, RZ ;  /* 0x0000000500007819 */ /* 0x000fe200000006ff */
[----:B------:R-:W-:Y:S01]  /*4ae0*/  HFMA2.MMA R159, -RZ, RZ, 0, 0 ;  /* 0x00000000ff9f7435 */ /* 0x000fe200000001ff */
[----:B------:R-:W-:Y:S01]  /*4af0*/  CS2R R150, SRZ ;  /* 0x0000000000967805 */ /* 0x000fe2000001ff00 */
[----:B------:R-:W-:Y:S01]  /*4b00*/  ULEA.HI.X UR33, UR34, UR33, UR28, 0x3, UP0 ;  /* 0x0000002122217291 */ /* 0x000fe200080f1c1c */
[----:B------:R-:W-:Y:S01]  /*4b10*/  LOP3.LUT R6, R0, 0xffffffe0, R251, 0xe2, !PT ;  /* 0xffffffe000067812 */ /* 0x000fe200078ee2fb */
[----:B------:R-:W-:Y:S01]  /*4b20*/  CS2R R152, SRZ ;  /* 0x0000000000987805 */ /* 0x000fe2000001ff00 */
[----:B------:R-:W-:Y:S01]  /*4b30*/  ULDC UR28, c[0x0][0x168] ;  /* 0x00005a00001c7ab9 */ /* 0x000fe20000000800 */
[----:B------:R-:W-:Y:S01]  /*4b40*/  MOV R2, UR32 ;  /* 0x0000002000027c02 */ /* 0x000fe20008000f00 */
[----:B------:R-:W-:Y:S01]  /*4b50*/  UIADD3 UR28, -UR27, UR28, URZ ;  /* 0x0000001c1b1c7290 */ /* 0x000fe2000fffe13f */
[----:B------:R-:W-:Y:S01]  /*4b60*/  MOV R3, UR33 ;  /* 0x0000002100037c02 */ /* 0x000fe20008000f00 */
[----:B------:R-:W-:Y:S01]  /*4b70*/  ULDC.64 UR32, c[0x0][0x1a0] ;  /* 0x0000680000207ab9 */ /* 0x000fe20000000a00 */
[--C-:B------:R-:W-:Y:S01]  /*4b80*/  SHF.R.S32.HI R7, RZ, 0x1f, R6.reuse ;  /* 0x0000001fff077819 */ /* 0x100fe20000011406 */
[----:B------:R-:W-:Y:S01]  /*4b90*/  UIMAD UR32, UR40, UR32, URZ ;  /* 0x00000020282072a4 */ /* 0x000fe2000f8e023f */
[----:B------:R-:W-:Y:S01]  /*4ba0*/  CS2R R138, SRZ ;  /* 0x00000000008a7805 */ /* 0x000fe2000001ff00 */
[----:B------:R-:W-:Y:S01]  /*4bb0*/  USHF.L.U32 UR41, UR28, 0x1, URZ ;  /* 0x000000011c297899 */ /* 0x000fe2000800063f */
[C---:B-1----:R-:W-:Y:S01]  /*4bc0*/  LOP3.LUT R155, R6.reuse, 0x60, RZ, 0xfc, !PT ;  /* 0x00000060069b7812 */ /* 0x042fe200078efcff */
[----:B------:R-:W-:Y:S01]  /*4bd0*/  UIMAD UR32, UR7, UR33, UR32 ;  /* 0x00000021072072a4 */ /* 0x000fe2000f8e0220 */
[C---:B------:R-:W-:Y:S01]  /*4be0*/  LOP3.LUT R154, R6.reuse, 0x40, RZ, 0xfc, !PT ;  /* 0x00000040069a7812 */ /* 0x040fe200078efcff */
[----:B------:R-:W-:Y:S01]  /*4bf0*/  IMAD.WIDE.U32 R8, R9, c[0x0][0x1a0], R6 ;  /* 0x0000680009087a25 */ /* 0x000fe200078e0006 */
[----:B------:R-:W-:Y:S01]  /*4c00*/  LOP3.LUT R141, R6, 0x20, RZ, 0xfc, !PT ;  /* 0x00000020068d7812 */ /* 0x000fe200078efcff */
[----:B----4-:R-:W4:Y:S01]  /*4c10*/  LDG.E.64 R2, [R2.64] ;  /* 0x0000002a02027981 */ /* 0x010f22000c1e1b00 */
[----:B------:R-:W-:-:S02]  /*4c20*/  ISETP.GE.AND P1, PT, R155, UR41, PT ;  /* 0x000000299b007c0c */ /* 0x000fc4000bf26270 */
[----:B------:R-:W-:Y:S01]  /*4c30*/  ISETP.GE.AND P2, PT, R154, UR41, PT ;  /* 0x000000299a007c0c */ /* 0x000fe2000bf46270 */
[----:B------:R-:W-:Y:S01]  /*4c40*/  CS2R R120, SRZ ;  /* 0x0000000000787805 */ /* 0x000fe2000001ff00 */
[----:B------:R-:W-:Y:S01]  /*4c50*/  ISETP.GE.AND P3, PT, R141, UR41, PT ;  /* 0x000000298d007c0c */ /* 0x000fe2000bf66270 */
[----:B------:R-:W5:Y:S01]  /*4c60*/  LDL R14, [R1+0x4] ;  /* 0x00000400010e7983 */ /* 0x000f620000100800 */
[----:B------:R-:W-:Y:S01]  /*4c70*/  IADD3 R5, R9, UR32, RZ ;  /* 0x0000002009057c10 */ /* 0x000fe2000fffe0ff */
[----:B------:R-:W-:Y:S01]  /*4c80*/  CS2R R160, SRZ ;  /* 0x0000000000a07805 */ /* 0x000fe2000001ff00 */
[----:B------:R-:W-:Y:S01]  /*4c90*/  LEA R4, P0, R8, UR22, 0x2 ;  /* 0x0000001608047c11 */ /* 0x000fe2000f8010ff */
[----:B------:R-:W5:Y:S01]  /*4ca0*/  LDL R137, [R1] ;  /* 0x0000000001897983 */ /* 0x000f620000100800 */
[----:B------:R-:W-:Y:S02]  /*4cb0*/  LOP3.LUT R156, R6, 0x80, RZ, 0xfc, !PT ;  /* 0x00000080069c7812 */ /* 0x000fe400078efcff */
[----:B------:R-:W-:Y:S01]  /*4cc0*/  MOV R163, RZ ;  /* 0x000000ff00a37202 */ /* 0x000fe20000000f00 */
[----:B------:R-:W-:Y:S01]  /*4cd0*/  CS2R R168, SRZ ;  /* 0x0000000000a87805 */ /* 0x000fe2000001ff00 */
[----:B------:R-:W-:Y:S01]  /*4ce0*/  LEA.HI.X R5, R8, UR23, R5, 0x2, P0 ;  /* 0x0000001708057c11 */ /* 0x000fe200080f1405 */
[----:B------:R-:W-:Y:S01]  /*4cf0*/  CS2R R70, SRZ ;  /* 0x0000000000467805 */ /* 0x000fe2000001ff00 */
[C---:B------:R-:W-:Y:S01]  /*4d00*/  LOP3.LUT R182, R6.reuse, 0x120, RZ, 0xfc, !PT ;  /* 0x0000012006b67812 */ /* 0x040fe200078efcff */
[----:B------:R-:W-:Y:S01]  /*4d10*/  HFMA2.MMA R171, -RZ, RZ, 0, 0 ;  /* 0x00000000ffab7435 */ /* 0x000fe200000001ff */
[C---:B------:R-:W-:Y:S01]  /*4d20*/  LOP3.LUT R183, R6.reuse, 0x100, RZ, 0xfc, !PT ;  /* 0x0000010006b77812 */ /* 0x040fe200078efcff */
[----:B------:R0:W5:Y:S01]  /*4d30*/  @!P1 LDG.E R68, [R4.64+0x180] ;  /* 0x0001802a04449981 */ /* 0x000162000c1e1900 */
[----:B------:R-:W-:Y:S01]  /*4d40*/  LOP3.LUT R184, R6, 0xe0, RZ, 0xfc, !PT ;  /* 0x000000e006b87812 */ /* 0x000fe200078efcff */
[----:B------:R-:W-:Y:S01]  /*4d50*/  CS2R R166, SRZ ;  /* 0x0000000000a67805 */ /* 0x000fe2000001ff00 */
[----:B------:R-:W-:Y:S01]  /*4d60*/  ISETP.GE.AND P0, PT, R156, UR41, PT ;  /* 0x000000299c007c0c */ /* 0x000fe2000bf06270 */
[----:B------:R0:W5:Y:S01]  /*4d70*/  @!P2 LDG.E R125, [R4.64+0x100] ;  /* 0x0001002a047da981 */ /* 0x000162000c1e1900 */
[----:B------:R-:W-:-:S02]  /*4d80*/  ISETP.GE.AND P1, PT, R182, UR41, PT ;  /* 0x00000029b6007c0c */ /* 0x000fc4000bf26270 */
[----:B------:R-:W-:Y:S01]  /*4d90*/  MOV R173, RZ ;  /* 0x000000ff00ad7202 */ /* 0x000fe20000000f00 */
[----:B------:R0:W5:Y:S01]  /*4da0*/  @!P3 LDG.E R66, [R4.64+0x80] ;  /* 0x0000802a0442b981 */ /* 0x000162000c1e1900 */
[----:B------:R-:W-:Y:S02]  /*4db0*/  ISETP.GE.AND P2, PT, R183, UR41, PT ;  /* 0x00000029b7007c0c */ /* 0x000fe4000bf46270 */
[----:B------:R-:W-:Y:S01]  /*4dc0*/  MOV R128, RZ ;  /* 0x000000ff00807202 */ /* 0x000fe20000000f00 */
[----:B------:R-:W-:Y:S01]  /*4dd0*/  CS2R R164, SRZ ;  /* 0x0000000000a47805 */ /* 0x000fe2000001ff00 */
        /* <DEDUP_REMOVED lines=15> */
[C---:B------:R-:W-:Y:S01]  /*4ed0*/  LOP3.LUT R143, R6.reuse, 0x200, RZ, 0xfc, !PT ;  /* 0x00000200068f7812 */ /* 0x040fe200078efcff */
[----:B------:R-:W5:Y:S01]  /*4ee0*/  LDL R185, [R1+0x10] ;  /* 0x0000100001b97983 */ /* 0x000f620000100800 */
[----:B------:R-:W-:-:S02]  /*4ef0*/  ISETP.GE.AND P4, PT, R6, UR41, PT ;  /* 0x0000002906007c0c */ /* 0x000fc4000bf86270 */
[C---:B------:R-:W-:Y:S01]  /*4f00*/  LOP3.LUT R142, R6.reuse, 0x220, RZ, 0xfc, !PT ;  /* 0x00000220068e7812 */ /* 0x040fe200078efcff */
[----:B------:R0:W5:Y:S01]  /*4f10*/  @!P0 LDG.E R151, [R4.64+0x500] ;  /* 0x0005002a04978981 */ /* 0x000162000c1e1900 */
[C---:B------:R-:W-:Y:S02]  /*4f20*/  LOP3.LUT R135, R6.reuse, 0x240, RZ, 0xfc, !PT ;  /* 0x0000024006877812 */ /* 0x040fe400078efcff */
[----:B------:R-:W-:Y:S01]  /*4f30*/  LOP3.LUT R134, R6, 0x260, RZ, 0xfc, !PT ;  /* 0x0000026006867812 */ /* 0x000fe200078efcff */
[----:B------:R0:W5:Y:S01]  /*4f40*/  @!P1 LDG.E R152, [R4.64+0x780] ;  /* 0x0007802a04989981 */ /* 0x000162000c1e1900 */
[----:B------:R-:W-:Y:S02]  /*4f50*/  ISETP.GE.AND P0, PT, R143, UR41, PT ;  /* 0x000000298f007c0c */ /* 0x000fe4000bf06270 */
[----:B------:R-:W-:Y:S01]  /*4f60*/  ISETP.GE.AND P1, PT, R142, UR41, PT ;  /* 0x000000298e007c0c */ /* 0x000fe2000bf26270 */
[----:B------:R0:W5:Y:S01]  /*4f70*/  @!P2 LDG.E R159, [R4.64+0x700] ;  /* 0x0007002a049fa981 */ /* 0x000162000c1e1900 */
[----:B------:R-:W-:-:S03]  /*4f80*/  ISETP.GE.AND P2, PT, R135, UR41, PT ;  /* 0x0000002987007c0c */ /* 0x000fc6000bf46270 */
[----:B------:R0:W5:Y:S01]  /*4f90*/  @!P3 LDG.E R138, [R4.64+0x680] ;  /* 0x0006802a048ab981 */ /* 0x000162000c1e1900 */
[----:B------:R-:W-:Y:S02]  /*4fa0*/  ISETP.GE.AND P3, PT, R134, UR41, PT ;  /* 0x0000002986007c0c */ /* 0x000fe4000bf66270 */
[C---:B------:R-:W-:Y:S01]  /*4fb0*/  LOP3.LUT R177, R6.reuse, 0xa0, RZ, 0xfc, !PT ;  /* 0x000000a006b17812 */ /* 0x040fe200078efcff */
[----:B------:R0:W5:Y:S01]  /*4fc0*/  @!P4 LDG.E R121, [R4.64] ;  /* 0x0000002a0479c981 */ /* 0x000162000c1e1900 */
[C---:B------:R-:W-:Y:S02]  /*4fd0*/  LOP3.LUT R176, R6.reuse, 0xc0, RZ, 0xfc, !PT ;  /* 0x000000c006b07812 */ /* 0x040fe400078efcff */
[----:B------:R-:W-:Y:S01]  /*4fe0*/  ISETP.GE.AND P5, PT, R177, UR41, PT ;  /* 0x00000029b1007c0c */ /* 0x000fe2000bfa6270 */
[----:B------:R0:W5:Y:S01]  /*4ff0*/  @!P0 LDG.E R150, [R4.64+0x800] ;  /* 0x0008002a04968981 */ /* 0x000162000c1e1900 */
[----:B------:R-:W-:Y:S02]  /*5000*/  LOP3.LUT R127, R6, 0x280, RZ, 0xfc, !PT ;  /* 0x00000280067f7812 */ /* 0x000fe400078efcff */
[----:B------:R-:W-:Y:S01]  /*5010*/  ISETP.GE.AND P4, PT, R176, UR41, PT ;  /* 0x00000029b0007c0c */ /* 0x000fe2000bf86270 */
[----:B------:R0:W5:Y:S01]  /*5020*/  @!P1 LDG.E R163, [R4.64+0x880] ;  /* 0x0008802a04a39981 */ /* 0x000162000c1e1900 */
[----:B------:R-:W-:-:S02]  /*5030*/  LOP3.LUT R129, R6, 0x2a0, RZ, 0xfc, !PT ;  /* 0x000002a006817812 */ /* 0x000fc400078efcff */
[C---:B------:R-:W-:Y:S01]  /*5040*/  LOP3.LUT R69, R6.reuse, 0x2c0, RZ, 0xfc, !PT ;  /* 0x000002c006457812 */ /* 0x040fe200078efcff */
        /* <DEDUP_REMOVED lines=25> */
[----:B------:R-:W-:-:S02]  /*51e0*/  SHF.L.U32 R8, R119, 0x5, RZ ;  /* 0x0000000577087819 */ /* 0x000fc400000006ff */
[----:B------:R-:W-:Y:S01]  /*51f0*/  ISETP.GE.AND P3, PT, R9, UR41, PT ;  /* 0x0000002909007c0c */ /* 0x000fe2000bf66270 */
[----:B------:R0:W5:Y:S01]  /*5200*/  @!P4 LDG.E R153, [R4.64+0x600] ;  /* 0x0006002a0499c981 */ /* 0x000162000c1e1900 */
[----:B------:R-:W-:Y:S02]  /*5210*/  LOP3.LUT R8, R8, 0xffffffe0, R251, 0xe2, !PT ;  /* 0xffffffe008087812 */ /* 0x000fe400078ee2fb */
[C---:B------:R-:W-:Y:S01]  /*5220*/  LOP3.LUT R170, R6.reuse, 0x380, RZ, 0xfc, !PT ;  /* 0x0000038006aa7812 */ /* 0x040fe200078efcff */
[----:B------:R0:W5:Y:S01]  /*5230*/  @!P0 LDG.E R168, [R4.64+0xc00] ;  /* 0x000c002a04a88981 */ /* 0x000162000c1e1900 */
[----:B------:R-:W-:Y:S02]  /*5240*/  LOP3.LUT R0, R6, 0x3a0, RZ, 0xfc, !PT ;  /* 0x000003a006007812 */ /* 0x000fe400078efcff */
[----:B------:R-:W-:Y:S01]  /*5250*/  LOP3.LUT R12, R8, 0x3e0, RZ, 0xfc, !PT ;  /* 0x000003e0080c7812 */ /* 0x000fe200078efcff */
[----:B------:R0:W5:Y:S01]  /*5260*/  @!P1 LDG.E R120, [R4.64+0xc80] ;  /* 0x000c802a04789981 */ /* 0x000162000c1e1900 */
[----:B------:R-:W-:-:S02]  /*5270*/  LOP3.LUT R8, R6, 0x3c0, RZ, 0xfc, !PT ;  /* 0x000003c006087812 */ /* 0x000fc400078efcff */
[----:B------:R-:W-:Y:S01]  /*5280*/  ISETP.GE.AND P0, PT, R170, UR41, PT ;  /* 0x00000029aa007c0c */ /* 0x000fe2000bf06270 */
[----:B------:R0:W5:Y:S01]  /*5290*/  @!P2 LDG.E R71, [R4.64+0xd00] ;  /* 0x000d002a0447a981 */ /* 0x000162000c1e1900 */
[----:B------:R-:W-:Y:S02]  /*52a0*/  ISETP.GE.AND P1, PT, R0, UR41, PT ;  /* 0x0000002900007c0c */ /* 0x000fe4000bf26270 */
[----:B------:R-:W-:Y:S01]  /*52b0*/  ISETP.GE.AND P2, PT, R8, UR41, PT ;  /* 0x0000002908007c0c */ /* 0x000fe2000bf46270 */
[----:B------:R0:W5:Y:S01]  /*52c0*/  @!P3 LDG.E R166, [R4.64+0xd80] ;  /* 0x000d802a04a6b981 */ /* 0x000162000c1e1900 */
[----:B------:R-:W-:-:S07]  /*52d0*/  ISETP.GE.AND P3, PT, R12, UR41, PT ;  /* 0x000000290c007c0c */ /* 0x000fce000bf66270 */
[----:B------:R0:W5:Y:S04]  /*52e0*/  @!P0 LDG.E R164, [R4.64+0xe00] ;  /* 0x000e002a04a48981 */ /* 0x000168000c1e1900 */
[----:B------:R0:W5:Y:S04]  /*52f0*/  @!P1 LDG.E R165, [R4.64+0xe80] ;  /* 0x000e802a04a59981 */ /* 0x000168000c1e1900 */
[----:B------:R0:W5:Y:S04]  /*5300*/  @!P2 LDG.E R149, [R4.64+0xf00] ;  /* 0x000f002a0495a981 */ /* 0x000168000c1e1900 */
[----:B------:R0:W5:Y:S01]  /*5310*/  @!P3 LDG.E R148, [R4.64+0xf80] ;  /* 0x000f802a0494b981 */ /* 0x000162000c1e1900 */
[----:B------:R-:W-:Y:S01]  /*5320*/  UIMAD UR32, UR40, UR32, URZ ;  /* 0x00000020282072a4 */ /* 0x000fe2000f8e023f */
[----:B------:R-:W-:-:S03]  /*5330*/  ISETP.GE.AND P0, PT, R12, UR41, PT ;  /* 0x000000290c007c0c */ /* 0x000fc6000bf06270 */
[----:B------:R-:W-:Y:S01]  /*5340*/  UIMAD UR32, UR7, UR33, UR32 ;  /* 0x00000021072072a4 */ /* 0x000fe2000f8e0220 */
[----:B0-----:R-:W-:Y:S01]  /*5350*/  MOV R5, UR7 ;  /* 0x0000000700057c02 */ /* 0x001fe20008000f00 */
[----:B------:R-:W-:-:S04]  /*5360*/  FADD.FTZ R12, R83, UR5 ;  /* 0x00000005530c7e21 */ /* 0x000fc80008010000 */
[----:B------:R-:W-:-:S05]  /*5370*/  IMAD.WIDE.U32 R4, R5, c[0x0][0x1c0], R6 ;  /* 0x0000700005047a25 */ /* 0x000fca00078e0006 */
[----:B------:R-:W-:Y:S02]  /*5380*/  IADD3 R5, R5, UR32, RZ ;  /* 0x0000002005057c10 */ /* 0x000fe4000fffe0ff */
[----:B------:R-:W-:Y:S02]  /*5390*/  ISETP.GE.AND P5, PT, R6, UR41, PT ;  /* 0x0000002906007c0c */ /* 0x000fe4000bfa6270 */
[C---:B------:R-:W-:Y:S02]  /*53a0*/  IADD3 R207, R118.reuse, 0x200, RZ ;  /* 0x0000020076cf7810 */ /* 0x040fe40007ffe0ff */
[----:B------:R-:W-:Y:S02]  /*53b0*/  IADD3 R7, R118, 0x260, RZ ;  /* 0x0000026076077810 */ /* 0x000fe40007ffe0ff */
[----:B------:R-:W-:Y:S02]  /*53c0*/  LEA.HI.SX32 R207, R207, R118, 0x1b ;  /* 0x00000076cfcf7211 */ /* 0x000fe400078fdaff */
[----:B------:R-:W-:-:S02]  /*53d0*/  ISETP.GE.AND P2, PT, R154, UR41, PT ;  /* 0x000000299a007c0c */ /* 0x000fc4000bf46270 */
[----:B------:R-:W-:Y:S01]  /*53e0*/  ISETP.GE.AND P1, PT, R141, UR41, PT ;  /* 0x000000298d007c0c */ /* 0x000fe2000bf26270 */
[----:B------:R-:W-:Y:S01]  /*53f0*/  HFMA2.MMA R237, -RZ, RZ, 0, 0 ;  /* 0x00000000ffed7435 */ /* 0x000fe200000001ff */
[----:B------:R-:W-:Y:S01]  /*5400*/  ISETP.GE.AND P3, PT, R155, UR41, PT ;  /* 0x000000299b007c0c */ /* 0x000fe2000bf66270 */
[----:B--2---:R-:W-:Y:S02]  /*5410*/  FADD.FTZ R16, R13, UR5 ;  /* 0x000000050d107e21 */ /* 0x004fe40008010000 */
[----:B---3--:R-:W-:Y:S01]  /*5420*/  FADD.FTZ R15, R15, UR5 ;  /* 0x000000050f0f7e21 */ /* 0x008fe20008010000 */
[----:B----4-:R-:W0:Y:S01]  /*5430*/  R2UR UR35, R3 ;  /* 0x00000000032373c2 */ /* 0x010e2200000e0000 */
[----:B-----5:R-:W-:Y:S02]  /*5440*/  FADD.FTZ R14, R14, UR5 ;  /* 0x000000050e0e7e21 */ /* 0x020fe40008010000 */
[----:B0-----:R-:W-:-:S04]  /*5450*/  FMUL.FTZ R13, R16, UR35 ;  /* 0x00000023100d7c20 */ /* 0x001fc80008410000 */
[----:B------:R-:W-:Y:S02]  /*5460*/  FMUL.RZ R64, R13, 0.15915493667125701904 ;  /* 0x3e22f9830d407820 */ /* 0x000fe4000040c000 */
[----:B------:R-:W-:Y:S02]  /*5470*/  FMUL.FTZ R13, R15, UR35 ;  /* 0x000000230f0d7c20 */ /* 0x000fe40008410000 */
[----:B------:R-:W-:Y:S02]  /*5480*/  FMUL.FTZ R3, R14, UR35 ;  /* 0x000000230e037c20 */ /* 0x000fe40008410000 */
[----:B------:R-:W-:Y:S02]  /*5490*/  FMUL.RZ R65, R13, 0.15915493667125701904 ;  /* 0x3e22f9830d417820 */ /* 0x000fe4000040c000 */
[----:B------:R-:W-:Y:S02]  /*54a0*/  FADD.FTZ R13, R137, UR5 ;  /* 0x00000005890d7e21 */ /* 0x000fe40008010000 */
[----:B------:R-:W-:-:S02]  /*54b0*/  FMUL.RZ R133, R3, 0.15915493667125701904 ;  /* 0x3e22f98303857820 */ /* 0x000fc4000040c000 */
[----:B------:R-:W-:Y:S01]  /*54c0*/  FMUL.FTZ R3, R13, UR35 ;  /* 0x000000230d037c20 */ /* 0x000fe20008410000 */
[----:B------:R-:W-:Y:S03]  /*54d0*/  MUFU.SIN R130, R64 ;  /* 0x0000004000827308 */ /* 0x000fe60000000400 */
[----:B------:R-:W-:Y:S02]  /*54e0*/  FMUL.RZ R144, R3, 0.15915493667125701904 ;  /* 0x3e22f98303907820 */ /* 0x000fe4000040c000 */
[----:B------:R-:W-:-:S03]  /*54f0*/  FMUL.FTZ R3, R12, UR35 ;  /* 0x000000230c037c20 */ /* 0x000fc60008410000 */
[----:B------:R0:W-:Y:S08]  /*5500*/  MUFU.COS R132, R64 ;  /* 0x0000004000847308 */ /* 0x0001f00000000000 */
[----:B------:R-:W-:Y:S01]  /*5510*/  MUFU.SIN R136, R133 ;  /* 0x0000008500887308 */ /* 0x000fe20000000400 */
[----:B0-----:R-:W-:-:S07]  /*5520*/  LEA R64, P4, R4, UR24, 0x2 ;  /* 0x0000001804407c11 */ /* 0x001fce000f8810ff */
[----:B------:R0:W-:Y:S01]  /*5530*/  MUFU.COS R137, R133 ;  /* 0x0000008500897308 */ /* 0x0001e20000000000 */
[----:B------:R-:W-:Y:S07]  /*5540*/  STS [R116], R121 ;  /* 0x0000007974007388 */ /* 0x000fee0000000800 */
[----:B------:R-:W-:Y:S01]  /*5550*/  MUFU.SIN R122, R65 ;  /* 0x00000041007a7308 */ /* 0x000fe20000000400 */
[----:B0-----:R-:W-:Y:S01]  /*5560*/  FADD.FTZ R133, R82, UR5 ;  /* 0x0000000552857e21 */ /* 0x001fe20008010000 */
[----:B------:R-:W-:Y:S06]  /*5570*/  STS [R115+0x80], R66 ;  /* 0x0000804273007388 */ /* 0x000fec0000000800 */
[----:B------:R0:W-:Y:S01]  /*5580*/  MUFU.COS R123, R65 ;  /* 0x00000041007b7308 */ /* 0x0001e20000000000 */
[----:B------:R-:W-:Y:S04]  /*5590*/  STS [R114+0x100], R125 ;  /* 0x0001007d72007388 */ /* 0x000fe80000000800 */
[----:B------:R-:W-:Y:S01]  /*55a0*/  STS [R113+0x180], R68 ;  /* 0x0001804471007388 */ /* 0x000fe20000000800 */
[----:B0-----:R-:W-:Y:S01]  /*55b0*/  LEA.HI.X R65, R4, UR25, R5, 0x2, P4 ;  /* 0x0000001904417c11 */ /* 0x001fe2000a0f1405 */
[----:B------:R-:W-:-:S02]  /*55c0*/  FMUL.RZ R4, R3, 0.15915493667125701904 ;  /* 0x3e22f98303047820 */ /* 0x000fc4000040c000 */
[----:B------:R-:W-:Y:S01]  /*55d0*/  STS [R112+0x200], R131 ;  /* 0x0002008370007388 */ /* 0x000fe20000000800 */
[----:B------:R-:W-:-:S03]  /*55e0*/  FMUL.FTZ R3, R133, UR35 ;  /* 0x0000002385037c20 */ /* 0x000fc60008410000 */
[----:B------:R-:W-:Y:S01]  /*55f0*/  STS [R111+0x280], R70 ;  /* 0x000280466f007388 */ /* 0x000fe20000000800 */
[----:B------:R-:W-:Y:S01]  /*5600*/  FMUL.RZ R6, R3, 0.15915493667125701904 ;  /* 0x3e22f98303067820 */ /* 0x000fe2000040c000 */
[C---:B------:R-:W-:Y:S02]  /*5610*/  IADD3 R3, R118.reuse, 0x220, RZ ;  /* 0x0000022076037810 */ /* 0x040fe40007ffe0ff */
[----:B------:R-:W-:Y:S01]  /*5620*/  STS [R110+0x300], R139 ;  /* 0x0003008b6e007388 */ /* 0x000fe20000000800 */
[----:B------:R-:W-:-:S03]  /*5630*/  IADD3 R5, R118, 0x240, RZ ;  /* 0x0000024076057810 */ /* 0x000fc60007ffe0ff */
[----:B------:R-:W-:Y:S04]  /*5640*/  STS [R109+0x380], R124 ;  /* 0x0003807c6d007388 */ /* 0x000fe80000000800 */
[----:B------:R-:W-:Y:S04]  /*5650*/  STS [R108+0x400], R147 ;  /* 0x000400936c007388 */ /* 0x000fe80000000800 */
[----:B------:R0:W-:Y:S04]  /*5660*/  STS [R107+0x480], R126 ;  /* 0x0004807e6b007388 */ /* 0x0001e80000000800 */
[----:B------:R-:W-:Y:S04]  /*5670*/  STS [R106+0x500], R151 ;  /* 0x000500976a007388 */ /* 0x000fe80000000800 */
[----:B------:R1:W-:Y:S01]  /*5680*/  STS [R105+0x580], R128 ;  /* 0x0005808069007388 */ /* 0x0003e20000000800 */
[----:B0-----:R-:W-:-:S03]  /*5690*/  LEA.HI.SX32 R126, R5, R118, 0x1b ;  /* 0x00000076057e7211 */ /* 0x001fc600078fdaff */
[----:B------:R-:W-:Y:S01]  /*56a0*/  STS [R104+0x600], R153 ;  /* 0x0006009968007388 */ /* 0x000fe20000000800 */
[C---:B------:R-:W-:Y:S02]  /*56b0*/  IADD3 R5, R118.reuse, 0x2a0, RZ ;  /* 0x000002a076057810 */ /* 0x040fe40007ffe0ff */
[-C--:B------:R-:W-:Y:S02]  /*56c0*/  LEA.HI.SX32 R66, R7, R118.reuse, 0x1b ;  /* 0x0000007607427211 */ /* 0x080fe400078fdaff */
[-C--:B-1----:R-:W-:Y:S02]  /*56d0*/  LEA.HI.SX32 R128, R3, R118.reuse, 0x1b ;  /* 0x0000007603807211 */ /* 0x082fe400078fdaff */
[C---:B------:R-:W-:Y:S01]  /*56e0*/  IADD3 R3, R118.reuse, 0x280, RZ ;  /* 0x0000028076037810 */ /* 0x040fe20007ffe0ff */
[----:B------:R0:W-:Y:S01]  /*56f0*/  STS [R103+0x680], R138 ;  /* 0x0006808a67007388 */ /* 0x0001e20000000800 */
[C---:B------:R-:W-:Y:S02]  /*5700*/  IADD3 R121, R118.reuse, 0x2c0, RZ ;  /* 0x000002c076797810 */ /* 0x040fe40007ffe0ff */
[----:B------:R-:W-:Y:S01]  /*5710*/  IADD3 R7, R118, 0x2e0, RZ ;  /* 0x000002e076077810 */ /* 0x000fe20007ffe0ff */
[----:B------:R-:W-:Y:S01]  /*5720*/  STS [R102+0x700], R159 ;  /* 0x0007009f66007388 */ /* 0x000fe20000000800 */
[----:B------:R-:W-:-:S02]  /*5730*/  LEA.HI.SX32 R70, R3, R118, 0x1b ;  /* 0x0000007603467211 */ /* 0x000fc400078fdaff */
[C---:B------:R-:W-:Y:S01]  /*5740*/  IADD3 R125, R118.reuse, 0x300, RZ ;  /* 0x00000300767d7810 */ /* 0x040fe20007ffe0ff */
[----:B------:R-:W-:Y:S01]  /*5750*/  STS [R101+0x780], R152 ;  /* 0x0007809865007388 */ /* 0x000fe20000000800 */
[-C--:B------:R-:W-:Y:S02]  /*5760*/  LEA.HI.SX32 R68, R5, R118.reuse, 0x1b ;  /* 0x0000007605447211 */ /* 0x080fe400078fdaff */
[C---:B------:R-:W-:Y:S01]  /*5770*/  IADD3 R131, R118.reuse, 0x320, RZ ;  /* 0x0000032076837810 */ /* 0x040fe20007ffe0ff */
[----:B------:R-:W-:Y:S01]  /*5780*/  STS [R207.X4+0x800], R150 ;  /* 0x00080096cf007388 */ /* 0x000fe20000004800 */
[-C--:B------:R-:W-:Y:S02]  /*5790*/  LEA.HI.SX32 R121, R121, R118.reuse, 0x1b ;  /* 0x0000007679797211 */ /* 0x080fe400078fdaff */
[----:B------:R-:W-:Y:S01]  /*57a0*/  IADD3 R3, R118, 0x340, RZ ;  /* 0x0000034076037810 */ /* 0x000fe20007ffe0ff */
[----:B------:R1:W-:Y:S01]  /*57b0*/  STS [R128.X4+0x880], R163 ;  /* 0x000880a380007388 */ /* 0x0003e20000004800 */
[----:B------:R-:W-:-:S02]  /*57c0*/  LEA.HI.SX32 R124, R7, R118, 0x1b ;  /* 0x00000076077c7211 */ /* 0x000fc400078fdaff */
[-C--:B------:R-:W-:Y:S01]  /*57d0*/  LEA.HI.SX32 R125, R125, R118.reuse, 0x1b ;  /* 0x000000767d7d7211 */ /* 0x080fe200078fdaff */
[----:B------:R-:W-:Y:S01]  /*57e0*/  STS [R126.X4+0x900], R161 ;  /* 0x000900a17e007388 */ /* 0x000fe20000004800 */
[C---:B------:R-:W-:Y:S02]  /*57f0*/  IADD3 R139, R118.reuse, 0x360, RZ ;  /* 0x00000360768b7810 */ /* 0x040fe40007ffe0ff */
[-C--:B------:R-:W-:Y:S01]  /*5800*/  LEA.HI.SX32 R131, R131, R118.reuse, 0x1b ;  /* 0x0000007683837211 */ /* 0x080fe200078fdaff */
[----:B------:R-:W-:Y:S01]  /*5810*/  STS [R66.X4+0x980], R169 ;  /* 0x000980a942007388 */ /* 0x000fe20000004800 */
[----:B0-----:R-:W-:Y:S02]  /*5820*/  LEA.HI.SX32 R138, R3, R118, 0x1b ;  /* 0x00000076038a7211 */ /* 0x001fe400078fdaff */
[C---:B-1----:R-:W-:Y:S01]  /*5830*/  IADD3 R163, R118.reuse, 0x380, RZ ;  /* 0x0000038076a37810 */ /* 0x042fe20007ffe0ff */
[----:B------:R-:W-:Y:S01]  /*5840*/  STS [R70.X4+0xa00], R167 ;  /* 0x000a00a746007388 */ /* 0x000fe20000004800 */
[----:B------:R-:W-:-:S02]  /*5850*/  IADD3 R5, R118, 0x3a0, RZ ;  /* 0x000003a076057810 */ /* 0x000fc40007ffe0ff */
[----:B------:R-:W-:Y:S01]  /*5860*/  IADD3 R7, R118, 0x3c0, RZ ;  /* 0x000003c076077810 */ /* 0x000fe20007ffe0ff */
[----:B------:R-:W-:Y:S01]  /*5870*/  STS [R68.X4+0xa80], R171 ;  /* 0x000a80ab44007388 */ /* 0x000fe20000004800 */
[----:B------:R-:W-:Y:S02]  /*5880*/  ISETP.GE.AND P4, PT, R156, UR41, PT ;  /* 0x000000299c007c0c */ /* 0x000fe4000bf86270 */
[-C--:B------:R-:W-:Y:S01]  /*5890*/  LEA.HI.SX32 R139, R139, R118.reuse, 0x1b ;  /* 0x000000768b8b7211 */ /* 0x080fe200078fdaff */
[----:B------:R-:W-:Y:S01]  /*58a0*/  STS [R121.X4+0xb00], R160 ;  /* 0x000b00a079007388 */ /* 0x000fe20000004800 */
[----:B------:R-:W-:Y:S02]  /*58b0*/  IADD3 R101, R118, 0x3e0, RZ ;  /* 0x000003e076657810 */ /* 0x000fe40007ffe0ff */
[-C--:B------:R-:W-:Y:S01]  /*58c0*/  LEA.HI.SX32 R163, R163, R118.reuse, 0x1b ;  /* 0x00000076a3a37211 */ /* 0x080fe200078fdaff */
[----:B------:R-:W-:Y:S01]  /*58d0*/  STS [R124.X4+0xb80], R173 ;  /* 0x000b80ad7c007388 */ /* 0x000fe20000004800 */
[----:B------:R-:W-:-:S03]  /*58e0*/  LEA.HI.SX32 R178, R5, R118, 0x1b ;  /* 0x0000007605b27211 */ /* 0x000fc600078fdaff */
[----:B------:R-:W-:Y:S01]  /*58f0*/  STS [R125.X4+0xc00], R168 ;  /* 0x000c00a87d007388 */ /* 0x000fe20000004800 */
[----:B------:R-:W-:-:S03]  /*5900*/  CS2R R106, SRZ ;  /* 0x00000000006a7805 */ /* 0x000fc6000001ff00 */
[----:B------:R0:W-:Y:S04]  /*5910*/  STS [R131.X4+0xc80], R120 ;  /* 0x000c807883007388 */ /* 0x0001e80000004800 */
[----:B------:R1:W-:Y:S01]  /*5920*/  STS [R138.X4+0xd00], R71 ;  /* 0x000d00478a007388 */ /* 0x0003e20000004800 */
[----:B------:R-:W-:Y:S01]  /*5930*/  MUFU.SIN R140, R144 ;  /* 0x00000090008c7308 */ /* 0x000fe20000000400 */
[----:B------:R-:W-:Y:S02]  /*5940*/  CS2R R104, SRZ ;  /* 0x0000000000687805 */ /* 0x000fe4000001ff00 */
[----:B------:R-:W-:Y:S01]  /*5950*/  STS [R139.X4+0xd80], R166 ;  /* 0x000d80a68b007388 */ /* 0x000fe20000004800 */
[----:B0-----:R-:W-:-:S03]  /*5960*/  LEA.HI.SX32 R120, R7, R118, 0x1b ;  /* 0x0000007607787211 */ /* 0x001fc600078fdaff */
[----:B------:R-:W-:Y:S01]  /*5970*/  STS [R163.X4+0xe00], R164 ;  /* 0x000e00a4a3007388 */ /* 0x000fe20000004800 */
[----:B-1----:R-:W-:Y:S01]  /*5980*/  LEA.HI.SX32 R71, R101, R118, 0x1b ;  /* 0x0000007665477211 */ /* 0x002fe200078fdaff */
[----:B------:R0:W-:Y:S02]  /*5990*/  MUFU.COS R141, R144 ;  /* 0x00000090008d7308 */ /* 0x0001e40000000000 */
[----:B------:R-:W-:Y:S01]  /*59a0*/  STS [R178.X4+0xe80], R165 ;  /* 0x000e80a5b2007388 */ /* 0x000fe20000004800 */
[----:B------:R-:W-:-:S03]  /*59b0*/  CS2R R108, SRZ ;  /* 0x00000000006c7805 */ /* 0x000fc6000001ff00 */
[----:B------:R1:W-:Y:S01]  /*59c0*/  STS [R120.X4+0xf00], R149 ;  /* 0x000f009578007388 */ /* 0x0003e20000004800 */
[----:B0-----:R-:W-:-:S03]  /*59d0*/  FADD.FTZ R144, R81, UR5 ;  /* 0x0000000551907e21 */ /* 0x001fc60008010000 */
[----:B------:R-:W-:Y:S01]  /*59e0*/  STS [R71.X4+0xf80], R148 ;  /* 0x000f809447007388 */ /* 0x000fe20000004800 */
[----:B------:R-:W-:-:S06]  /*59f0*/  NOP ;  /* 0x0000000000007918 */ /* 0x000fcc0000000000 */
[----:B------:R-:W-:Y:S01]  /*5a00*/  MUFU.SIN R157, R4 ;  /* 0x00000004009d7308 */ /* 0x000fe20000000400 */
[----:B------:R0:W2:Y:S01]  /*5a10*/  @!P2 LDG.E R107, [R64.64+0x100] ;  /* 0x0001002a406ba981 */ /* 0x0000a2000c1e1900 */
[----:B------:R-:W-:-:S03]  /*5a20*/  ISETP.GE.AND P2, PT, R176, UR41, PT ;  /* 0x00000029b0007c0c */ /* 0x000fc6000bf46270 */
[----:B------:R0:W3:Y:S03]  /*5a30*/  @!P4 LDG.E R105, [R64.64+0x200] ;  /* 0x0002002a4069c981 */ /* 0x0000e6000c1e1900 */
[----:B------:R4:W-:Y:S01]  /*5a40*/  MUFU.COS R158, R4 ;  /* 0x00000004009e7308 */ /* 0x0009e20000000000 */
[----:B------:R0:W5:Y:S01]  /*5a50*/  @!P5 LDG.E R109, [R64.64] ;  /* 0x0000002a406dd981 */ /* 0x000162000c1e1900 */
[----:B------:R-:W-:Y:S02]  /*5a60*/  ISETP.GE.AND P4, PT, R183, UR41, PT ;  /* 0x00000029b7007c0c */ /* 0x000fe4000bf86270 */
[----:B------:R-:W-:Y:S01]  /*5a70*/  ISETP.GE.AND P5, PT, R177, UR41, PT ;  /* 0x00000029b1007c0c */ /* 0x000fe2000bfa6270 */
[----:B------:R0:W2:Y:S01]  /*5a80*/  @!P1 LDG.E R106, [R64.64+0x80] ;  /* 0x0000802a406a9981 */ /* 0x0000a2000c1e1900 */
[----:B----4-:R-:W-:-:S03]  /*5a90*/  FMUL.FTZ R4, R144, UR35 ;  /* 0x0000002390047c20 */ /* 0x010fc60008410000 */
[----:B------:R0:W4:Y:S01]  /*5aa0*/  @!P2 LDG.E R237, [R64.64+0x300] ;  /* 0x0003002a40eda981 */ /* 0x000122000c1e1900 */
[----:B------:R-:W-:-:S03]  /*5ab0*/  FMUL.RZ R103, R4, 0.15915493667125701904 ;  /* 0x3e22f98304677820 */ /* 0x000fc6000040c000 */
[----:B------:R0:W2:Y:S01]  /*5ac0*/  @!P3 LDG.E R108, [R64.64+0x180] ;  /* 0x0001802a406cb981 */ /* 0x0000a2000c1e1900 */
[----:B------:R-:W-:Y:S01]  /*5ad0*/  MUFU.SIN R153, R103 ;  /* 0x0000006700997308 */ /* 0x000fe20000000400 */
[----:B------:R-:W-:Y:S02]  /*5ae0*/  ISETP.GE.AND P1, PT, R184, UR41, PT ;  /* 0x00000029b8007c0c */ /* 0x000fe4000bf26270 */
[----:B------:R0:W2:Y:S05]  /*5af0*/  @!P5 LDG.E R104, [R64.64+0x280] ;  /* 0x0002802a4068d981 */ /* 0x0000aa000c1e1900 */
[----:B------:R0:W-:Y:S01]  /*5b00*/  MUFU.COS R154, R103 ;  /* 0x00000067009a7308 */ /* 0x0001e20000000000 */
[----:B------:R-:W-:Y:S01]  /*5b10*/  ISETP.GE.AND P2, PT, R181, UR41, PT ;  /* 0x00000029b5007c0c */ /* 0x000fe2000bf46270 */
[----:B0-----:R-:W-:Y:S01]  /*5b20*/  CS2R R102, SRZ ;  /* 0x0000000000667805 */ /* 0x001fe2000001ff00 */
[----:B------:R-:W-:-:S05]  /*5b30*/  ISETP.GE.AND P3, PT, R182, UR41, PT ;  /* 0x00000029b6007c0c */ /* 0x000fca000bf66270 */
[----:B------:R0:W2:Y:S01]  /*5b40*/  @!P4 LDG.E R103, [R64.64+0x400] ;  /* 0x0004002a4067c981 */ /* 0x0000a2000c1e1900 */
[----:B------:R-:W-:Y:S01]  /*5b50*/  ISETP.GE.AND P4, PT, R179, UR41, PT ;  /* 0x00000029b3007c0c */ /* 0x000fe2000bf86270 */
[----:B------:R-:W-:Y:S01]  /*5b60*/  HFMA2.MMA R240, -RZ, RZ, 0, 0 ;  /* 0x00000000fff07435 */ /* 0x000fe200000001ff */
[----:B------:R-:W-:Y:S01]  /*5b70*/  ISETP.GE.AND P5, PT, R180, UR41, PT ;  /* 0x00000029b4007c0c */ /* 0x000fe2000bfa6270 */
[----:B------:R-:W-:Y:S01]  /*5b80*/  CS2R R216, SRZ ;  /* 0x0000000000d87805 */ /* 0x000fe2000001ff00 */
[----:B------:R-:W-:Y:S01]  /*5b90*/  MOV R101, RZ ;  /* 0x000000ff00657202 */ /* 0x000fe20000000f00 */
[----:B------:R0:W2:Y:S01]  /*5ba0*/  @!P1 LDG.E R102, [R64.64+0x380] ;  /* 0x0003802a40669981 */ /* 0x0000a2000c1e1900 */
[----:B------:R-:W-:-:S04]  /*5bb0*/  ISETP.GE.AND P1, PT, R174, UR41, PT ;  /* 0x00000029ae007c0c */ /* 0x000fc8000bf26270 */
[----:B------:R0:W2:Y:S01]  /*5bc0*/  @!P2 LDG.E R101, [R64.64+0x500] ;  /* 0x0005002a4065a981 */ /* 0x0000a2000c1e1900 */
[----:B------:R-:W-:-:S03]  /*5bd0*/  ISETP.GE.AND P2, PT, R146, UR41, PT ;  /* 0x0000002992007c0c */ /* 0x000fc6000bf46270 */
[----:B------:R0:W2:Y:S01]  /*5be0*/  @!P4 LDG.E R217, [R64.64+0x600] ;  /* 0x0006002a40d9c981 */ /* 0x0000a2000c1e1900 */
[----:B------:R-:W-:Y:S01]  /*5bf0*/  ISETP.GE.AND P4, PT, R143, UR41, PT ;  /* 0x000000298f007c0c */ /* 0x000fe2000bf86270 */
[----:B------:R-:W-:Y:S02]  /*5c00*/  HFMA2.MMA R212, -RZ, RZ, 0, 0 ;  /* 0x00000000ffd47435 */ /* 0x000fe400000001ff */
[----:B------:R0:W2:Y:S01]  /*5c10*/  @!P3 LDG.E R240, [R64.64+0x480] ;  /* 0x0004802a40f0b981 */ /* 0x0000a2000c1e1900 */
[----:B------:R-:W-:Y:S01]  /*5c20*/  ISETP.GE.AND P3, PT, R145, UR41, PT ;  /* 0x0000002991007c0c */ /* 0x000fe2000bf66270 */
[----:B------:R-:W-:Y:S01]  /*5c30*/  CS2R R208, SRZ ;  /* 0x0000000000d07805 */ /* 0x000fe2000001ff00 */
[----:B------:R-:W-:Y:S01]  /*5c40*/  MOV R210, RZ ;  /* 0x000000ff00d27202 */ /* 0x000fe20000000f00 */
[----:B------:R0:W2:Y:S01]  /*5c50*/  @!P5 LDG.E R216, [R64.64+0x580] ;  /* 0x0005802a40d8d981 */ /* 0x0000a2000c1e1900 */
[----:B------:R-:W-:-:S03]  /*5c60*/  MOV R214, RZ ;  /* 0x000000ff00d67202 */ /* 0x000fc60000000f00 */
[----:B------:R0:W2:Y:S01]  /*5c70*/  @!P2 LDG.E R209, [R64.64+0x700] ;  /* 0x0007002a40d1a981 */ /* 0x0000a2000c1e1900 */
[----:B------:R-:W-:-:S03]  /*5c80*/  ISETP.GE.AND P2, PT, R135, UR41, PT ;  /* 0x0000002987007c0c */ /* 0x000fc6000bf46270 */
[----:B------:R0:W2:Y:S04]  /*5c90*/  @!P1 LDG.E R210, [R64.64+0x680] ;  /* 0x0006802a40d29981 */ /* 0x0000a8000c1e1900 */
[----:B------:R0:W2:Y:S01]  /*5ca0*/  @!P4 LDG.E R212, [R64.64+0x800] ;  /* 0x0008002a40d4c981 */ /* 0x0000a2000c1e1900 */
[----:B------:R-:W-:Y:S01]  /*5cb0*/  ISETP.GE.AND P4, PT, R127, UR41, PT ;  /* 0x000000297f007c0c */ /* 0x000fe2000bf86270 */
[----:B------:R-:W-:Y:S01]  /*5cc0*/  HFMA2.MMA R127, -RZ, RZ, 0, 0 ;  /* 0x00000000ff7f7435 */ /* 0x000fe200000001ff */
[----:B------:R-:W-:Y:S01]  /*5cd0*/  ISETP.GE.AND P5, PT, R142, UR41, PT ;  /* 0x000000298e007c0c */ /* 0x000fe2000bfa6270 */
[----:B------:R0:W2:Y:S01]  /*5ce0*/  @!P3 LDG.E R214, [R64.64+0x780] ;  /* 0x0007802a40d6b981 */ /* 0x0000a2000c1e1900 */
[----:B------:R-:W-:Y:S02]  /*5cf0*/  ISETP.GE.AND P3, PT, R129, UR41, PT ;  /* 0x0000002981007c0c */ /* 0x000fe4000bf66270 */
[----:B------:R-:W-:-:S05]  /*5d00*/  MOV R129, RZ ;  /* 0x000000ff00817202 */ /* 0x000fca0000000f00 */
[----:B------:R0:W2:Y:S01]  /*5d10*/  @!P2 LDG.E R127, [R64.64+0x900] ;  /* 0x0009002a407fa981 */ /* 0x0000a2000c1e1900 */
[----:B------:R-:W-:Y:S01]  /*5d20*/  ISETP.GE.AND P2, PT, R69, UR41, PT ;  /* 0x0000002945007c0c */ /* 0x000fe2000bf46270 */
[----:B------:R-:W-:Y:S02]  /*5d30*/  CS2R R204, SRZ ;  /* 0x0000000000cc7805 */ /* 0x000fe4000001ff00 */
[----:B------:R0:W2:Y:S01]  /*5d40*/  @!P5 LDG.E R129, [R64.64+0x880] ;  /* 0x0008802a4081d981 */ /* 0x0000a2000c1e1900 */
[----:B------:R-:W-:Y:S01]  /*5d50*/  CS2R R200, SRZ ;  /* 0x0000000000c87805 */ /* 0x000fe2000001ff00 */
[----:B------:R-:W-:Y:S01]  /*5d60*/  ISETP.GE.AND P1, PT, R134, UR41, PT ;  /* 0x0000002986007c0c */ /* 0x000fe2000bf26270 */
[----:B------:R-:W0:Y:S01]  /*5d70*/  R2UR UR34, R2 ;  /* 0x00000000022273c2 */ /* 0x000e2200000e0000 */
[----:B------:R0:W2:Y:S01]  /*5d80*/  @!P4 LDG.E R205, [R64.64+0xa00] ;  /* 0x000a002a40cdc981 */ /* 0x0000a2000c1e1900 */
[----:B------:R-:W-:Y:S01]  /*5d90*/  HFMA2.MMA R69, -RZ, RZ, 0, 0 ;  /* 0x00000000ff457435 */ /* 0x000fe200000001ff */
[----:B------:R-:W-:-:S02]  /*5da0*/  ISETP.GE.AND P4, PT, R67, UR41, PT ;  /* 0x0000002943007c0c */ /* 0x000fc4000bf86270 */
[----:B------:R-:W-:Y:S02]  /*5db0*/  ISETP.GE.AND P5, PT, R172, UR41, PT ;  /* 0x00000029ac007c0c */ /* 0x000fe4000bfa6270 */
[----:B------:R0:W2:Y:S01]  /*5dc0*/  @!P2 LDG.E R200, [R64.64+0xb00] ;  /* 0x000b002a40c8a981 */ /* 0x0000a2000c1e1900 */
[----:B------:R-:W-:Y:S01]  /*5dd0*/  ISETP.GE.AND P2, PT, R10, UR41, PT ;  /* 0x000000290a007c0c */ /* 0x000fe2000bf46270 */
[----:B------:R-:W-:Y:S01]  /*5de0*/  HFMA2.MMA R199, -RZ, RZ, 0, 0 ;  /* 0x00000000ffc77435 */ /* 0x000fe200000001ff */
[----:B------:R-:W-:Y:S01]  /*5df0*/  MOV R189, RZ ;  /* 0x000000ff00bd7202 */ /* 0x000fe20000000f00 */
[----:B------:R-:W-:Y:S01]  /*5e00*/  CS2R R202, SRZ ;  /* 0x0000000000ca7805 */ /* 0x000fe2000001ff00 */
[----:B------:R0:W2:Y:S01]  /*5e10*/  @!P1 LDG.E R69, [R64.64+0x980] ;  /* 0x0009802a40459981 */ /* 0x0000a2000c1e1900 */
[----:B------:R-:W-:Y:S01]  /*5e20*/  FADD.FTZ R162, R80, UR5 ;  /* 0x0000000550a27e21 */ /* 0x000fe20008010000 */
[----:B------:R-:W-:Y:S02]  /*5e30*/  ISETP.GE.AND P1, PT, R11, UR41, PT ;  /* 0x000000290b007c0c */ /* 0x000fe4000bf26270 */
[----:B------:R0:W2:Y:S01]  /*5e40*/  @!P3 LDG.E R189, [R64.64+0xa80] ;  /* 0x000a802a40bdb981 */ /* 0x0000a2000c1e1900 */
[----:B------:R-:W-:Y:S01]  /*5e50*/  ISETP.GE.AND P3, PT, R9, UR41, PT ;  /* 0x0000002909007c0c */ /* 0x000fe2000bf66270 */
[----:B------:R-:W-:-:S02]  /*5e60*/  FMUL.FTZ R4, R162, UR35 ;  /* 0x00000023a2047c20 */ /* 0x000fc40008410000 */
[----:B------:R0:W2:Y:S01]  /*5e70*/  @!P4 LDG.E R202, [R64.64+0xc00] ;  /* 0x000c002a40cac981 */ /* 0x0000a2000c1e1900 */
[----:B------:R-:W-:Y:S01]  /*5e80*/  ISETP.GE.AND P4, PT, R170, UR41, PT ;  /* 0x00000029aa007c0c */ /* 0x000fe2000bf86270 */
[----:B------:R-:W-:Y:S02]  /*5e90*/  FADD.FTZ R161, R79, UR5 ;  /* 0x000000054fa17e21 */ /* 0x000fe40008010000 */
[----:B------:R0:W2:Y:S01]  /*5ea0*/  @!P5 LDG.E R199, [R64.64+0xb80] ;  /* 0x000b802a40c7d981 */ /* 0x0000a2000c1e1900 */
[----:B------:R-:W-:-:S03]  /*5eb0*/  ISETP.GE.AND P5, PT, R0, UR41, PT ;  /* 0x0000002900007c0c */ /* 0x000fc6000bfa6270 */
[----:B------:R0:W2:Y:S01]  /*5ec0*/  @!P2 LDG.E R201, [R64.64+0xd00] ;  /* 0x000d002a40c9a981 */ /* 0x0000a2000c1e1900 */
[----:B------:R-:W-:Y:S01]  /*5ed0*/  ISETP.GE.AND P2, PT, R8, UR41, PT ;  /* 0x0000002908007c0c */ /* 0x000fe2000bf46270 */
[----:B------:R-:W-:Y:S01]  /*5ee0*/  MUFU.SIN R155, R6 ;  /* 0x00000006009b7308 */ /* 0x000fe20000000400 */
[----:B------:R-:W-:Y:S01]  /*5ef0*/  FADD.FTZ R160, R78, UR5 ;  /* 0x000000054ea07e21 */ /* 0x000fe20008010000 */
[----:B------:R-:W-:Y:S01]  /*5f00*/  MOV R206, RZ ;  /* 0x000000ff00ce7202 */ /* 0x000fe20000000f00 */
[----:B------:R-:W-:-:S05]  /*5f10*/  FADD.FTZ R159, R77, UR5 ;  /* 0x000000054d9f7e21 */ /* 0x000fca0008010000 */
[----:B------:R1:W-:Y:S01]  /*5f20*/  MUFU.COS R156, R6 ;  /* 0x00000006009c7308 */ /* 0x0003e20000000000 */
[----:B------:R-:W-:Y:S01]  /*5f30*/  FMUL.FTZ R3, R160, UR35 ;  /* 0x00000023a0037c20 */ /* 0x000fe20008410000 */
[----:B0-----:R-:W-:Y:S01]  /*5f40*/  MOV R111, UR34 ;  /* 0x00000022006f7c02 */ /* 0x001fe20008000f00 */
[----:B------:R-:W-:Y:S01]  /*5f50*/  FADD.FTZ R177, R76, UR5 ;  /* 0x000000054cb17e21 */ /* 0x000fe20008010000 */
[----:B------:R-:W-:Y:S01]  /*5f60*/  CS2R R190, SRZ ;  /* 0x0000000000be7805 */ /* 0x000fe2000001ff00 */
[----:B------:R0:W2:Y:S01]  /*5f70*/  @!P1 LDG.E R204, [R64.64+0xc80] ;  /* 0x000c802a40cc9981 */ /* 0x0000a2000c1e1900 */
[----:B-1----:R-:W-:-:S03]  /*5f80*/  FMUL.RZ R6, R4, 0.15915493667125701904 ;  /* 0x3e22f98304067820 */ /* 0x002fc6000040c000 */
[----:B------:R0:W2:Y:S01]  /*5f90*/  @!P3 LDG.E R208, [R64.64+0xd80] ;  /* 0x000d802a40d0b981 */ /* 0x0000a2000c1e1900 */
[----:B------:R-:W-:Y:S01]  /*5fa0*/  FMUL.FTZ R4, R161, UR35 ;  /* 0x00000023a1047c20 */ /* 0x000fe20008410000 */
[----:B------:R-:W-:Y:S01]  /*5fb0*/  MUFU.SIN R151, R6 ;  /* 0x0000000600977308 */ /* 0x000fe20000000400 */
[----:B------:R-:W-:Y:S01]  /*5fc0*/  FMUL.FTZ R5, R159, UR35 ;  /* 0x000000239f057c20 */ /* 0x000fe20008410000 */
[----:B------:R0:W2:Y:S01]  /*5fd0*/  @!P4 LDG.E R206, [R64.64+0xe00] ;  /* 0x000e002a40cec981 */ /* 0x0000a2000c1e1900 */
[----:B------:R-:W-:Y:S02]  /*5fe0*/  FMUL.RZ R4, R4, 0.15915493667125701904 ;  /* 0x3e22f98304047820 */ /* 0x000fe4000040c000 */
[----:B------:R-:W-:Y:S01]  /*5ff0*/  FMUL.FTZ R2, R177, UR35 ;  /* 0x00000023b1027c20 */ /* 0x000fe20008410000 */
[----:B------:R0:W2:Y:S02]  /*6000*/  @!P5 LDG.E R203, [R64.64+0xe80] ;  /* 0x000e802a40cbd981 */ /* 0x0000a4000c1e1900 */
[----:B------:R1:W-:Y:S01]  /*6010*/  MUFU.COS R152, R6 ;  /* 0x0000000600987308 */ /* 0x0003e20000000000 */
[----:B------:R-:W-:Y:S01]  /*6020*/  FMUL.FTZ R111, R111, 1.4426950216293334961 ;  /* 0x3fb8aa3b6f6f7820 */ /* 0x000fe20000410000 */
[----:B------:R0:W2:Y:S01]  /*6030*/  @!P2 LDG.E R191, [R64.64+0xf00] ;  /* 0x000f002a40bfa981 */ /* 0x0000a2000c1e1900 */
[----:B------:R-:W-:-:S03]  /*6040*/  FMUL.RZ R5, R5, 0.15915493667125701904 ;  /* 0x3e22f98305057820 */ /* 0x000fc6000040c000 */
[----:B------:R0:W2:Y:S01]  /*6050*/  @!P0 LDG.E R190, [R64.64+0xf80] ;  /* 0x000f802a40be8981 */ /* 0x0000a2000c1e1900 */
[----:B-1----:R-:W-:Y:S01]  /*6060*/  FMUL.RZ R6, R3, 0.15915493667125701904 ;  /* 0x3e22f98303067820 */ /* 0x002fe2000040c000 */
[----:B------:R-:W-:Y:S08]  /*6070*/  MUFU.SIN R147, R4 ;  /* 0x0000000400937308 */ /* 0x000ff00000000400 */
[----:B------:R-:W-:Y:S08]  /*6080*/  MUFU.COS R150, R4 ;  /* 0x0000000400967308 */ /* 0x000ff00000000000 */
[----:B------:R-:W-:Y:S08]  /*6090*/  MUFU.SIN R3, R6 ;  /* 0x0000000600037308 */ /* 0x000ff00000000400 */
[----:B------:R1:W-:Y:S01]  /*60a0*/  MUFU.COS R4, R6 ;  /* 0x0000000600047308 */ /* 0x0003e20000000000 */
[----:B------:R-:W-:Y:S01]  /*60b0*/  SHF.L.U32 R67, R118, 0x5, RZ ;  /* 0x0000000576437819 */ /* 0x000fe200000006ff */
[----:B-1----:R-:W-:-:S02]  /*60c0*/  FMUL.RZ R6, R2, 0.15915493667125701904 ;  /* 0x3e22f98302067820 */ /* 0x002fc4000040c000 */
[----:B------:R-:W-:-:S04]  /*60d0*/  FMUL.FTZ R2, R16, R111 ;  /* 0x0000006f10027220 */ /* 0x000fc80000410000 */
[----:B------:R-:W-:Y:S01]  /*60e0*/  MUFU.SIN R175, R5 ;  /* 0x0000000500af7308 */ /* 0x000fe20000000400 */
[----:B------:R-:W-:-:S07]  /*60f0*/  FMUL.FTZ R7, R13, R111 ;  /* 0x0000006f0d077220 */ /* 0x000fce0000410000 */
[----:B------:R-:W-:Y:S01]  /*6100*/  MUFU.COS R176, R5 ;  /* 0x0000000500b07308 */ /* 0x000fe20000000000 */
[----:B------:R-:W-:-:S07]  /*6110*/  FMUL.FTZ R11, R162, R111 ;  /* 0x0000006fa20b7220 */ /* 0x000fce0000410000 */
[----:B------:R1:W0:Y:S01]  /*6120*/  MUFU.EX2 R5, R2 ;  /* 0x0000000200057308 */ /* 0x0002220000000800 */
[----:B------:R-:W-:-:S05]  /*6130*/  LEA.HI.SX32 R67, R67, R67, 0x1b ;  /* 0x0000004343437211 */ /* 0x000fca00078fdaff */
[----:B------:R-:W-:Y:S01]  /*6140*/  LDS R10, [R67.X4+0x4] ;  /* 0x00000400430a7984 */ /* 0x000fe20000004800 */
[-C--:B-1----:R-:W-:Y:S01]  /*6150*/  FMUL.FTZ R2, R14, R111.reuse ;  /* 0x0000006f0e027220 */ /* 0x082fe20000410000 */
[----:B------:R-:W-:Y:S02]  /*6160*/  MUFU.EX2 R7, R7 ;  /* 0x0000000700077308 */ /* 0x000fe40000000800 */
[----:B------:R-:W-:Y:S01]  /*6170*/  LDS R8, [R67.X4+0xc] ;  /* 0x00000c0043087984 */ /* 0x000fe20000004800 */
[-C--:B------:R-:W-:Y:S02]  /*6180*/  FMUL.FTZ R0, R160, R111.reuse ;  /* 0x0000006fa0007220 */ /* 0x080fe40000410000 */
[----:B------:R-:W-:Y:S01]  /*6190*/  FMUL.FTZ R112, R133, R111 ;  /* 0x0000006f85707220 */ /* 0x000fe20000410000 */
[----:B------:R-:W-:Y:S02]  /*61a0*/  LDS R143, [R67.X4+0x28] ;  /* 0x00002800438f7984 */ /* 0x000fe40000004800 */
[----:B------:R-:W1:Y:S08]  /*61b0*/  MUFU.EX2 R2, R2 ;  /* 0x0000000200027308 */ /* 0x000e700000000800 */
[----:B------:R1:W-:Y:S01]  /*61c0*/  MUFU.EX2 R114, R11 ;  /* 0x0000000b00727308 */ /* 0x0003e20000000800 */
[C---:B0-----:R-:W-:Y:S01]  /*61d0*/  FMUL.FTZ R132, R5.reuse, R132 ;  /* 0x0000008405847220 */ /* 0x041fe20000410000 */
[----:B------:R-:W-:Y:S01]  /*61e0*/  LDS R142, [R67.X4+0x2c] ;  /* 0x00002c00438e7984 */ /* 0x000fe20000004800 */
[----:B------:R-:W-:-:S02]  /*61f0*/  FMUL.FTZ R130, R5, R130 ;  /* 0x0000008205827220 */ /* 0x000fc40000410000 */
[-C--:B------:R-:W-:Y:S01]  /*6200*/  FMUL.FTZ R110, R12, R111.reuse ;  /* 0x0000006f0c6e7220 */ /* 0x080fe20000410000 */
[----:B------:R-:W-:Y:S04]  /*6210*/  LDS R171, [R67.X4+0x3c] ;  /* 0x00003c0043ab7984 */ /* 0x000fe80000004800 */
[----:B-1----:R-:W0:Y:S01]  /*6220*/  LDS R11, [R67.X4] ;  /* 0x00000000430b7984 */ /* 0x002e220000004800 */
[----:B------:R-:W-:Y:S01]  /*6230*/  MUFU.SIN R173, R6 ;  /* 0x0000000600ad7308 */ /* 0x000fe20000000400 */
[----:B------:R-:W-:Y:S02]  /*6240*/  FMUL.FTZ R5, R159, R111 ;  /* 0x0000006f9f057220 */ /* 0x000fe40000410000 */
[C---:B------:R-:W-:Y:S01]  /*6250*/  FMUL.FTZ R137, R2.reuse, R137 ;  /* 0x0000008902897220 */ /* 0x040fe20000410000 */
[----:B------:R-:W-:Y:S04]  /*6260*/  LDS R170, [R67.X4+0x38] ;  /* 0x0000380043aa7984 */ /* 0x000fe80000004800 */
[----:B------:R1:W-:Y:S01]  /*6270*/  MUFU.COS R149, R6 ;  /* 0x0000000600957308 */ /* 0x0003e20000000000 */
[----:B------:R-:W-:Y:S01]  /*6280*/  FMUL.FTZ R136, R2, R136 ;  /* 0x0000008802887220 */ /* 0x000fe20000410000 */
[----:B------:R-:W-:Y:S01]  /*6290*/  LDS R168, [R67.X4+0x40] ;  /* 0x0000400043a87984 */ /* 0x000fe20000004800 */
[----:B------:R-:W-:-:S02]  /*62a0*/  FMUL.FTZ R2, R177, R111 ;  /* 0x0000006fb1027220 */ /* 0x000fc40000410000 */
[-C--:B------:R-:W-:Y:S01]  /*62b0*/  FMUL.FTZ R113, R144, R111.reuse ;  /* 0x0000006f90717220 */ /* 0x080fe20000410000 */
[----:B------:R-:W-:Y:S01]  /*62c0*/  LDS R169, [R67.X4+0x44] ;  /* 0x0000440043a97984 */ /* 0x000fe20000004800 */
[----:B-1----:R-:W-:Y:S01]  /*62d0*/  FMUL.FTZ R6, R15, R111 ;  /* 0x0000006f0f067220 */ /* 0x002fe20000410000 */
[----:B------:R-:W1:Y:S01]  /*62e0*/  MUFU.EX2 R5, R5 ;  /* 0x0000000500057308 */ /* 0x000e620000000800 */
[C---:B------:R-:W-:Y:S01]  /*62f0*/  FMUL.FTZ R141, R7.reuse, R141 ;  /* 0x0000008d078d7220 */ /* 0x040fe20000410000 */
[----:B------:R-:W-:Y:S01]  /*6300*/  LDS R166, [R67.X4+0x4c] ;  /* 0x00004c0043a67984 */ /* 0x000fe20000004800 */
[----:B------:R-:W-:-:S03]  /*6310*/  FMUL.FTZ R140, R7, R140 ;  /* 0x0000008c078c7220 */ /* 0x000fc60000410000 */
[----:B------:R-:W0:Y:S02]  /*6320*/  LDS R7, [R67.X4+0x8] ;  /* 0x0000080043077984 */ /* 0x000e240000004800 */
[----:B------:R-:W3:Y:S01]  /*6330*/  MUFU.EX2 R6, R6 ;  /* 0x0000000600067308 */ /* 0x000ee20000000800 */
[----:B------:R-:W-:Y:S01]  /*6340*/  FMUL.FTZ R9, R161, R111 ;  /* 0x0000006fa1097220 */ /* 0x000fe20000410000 */
[----:B------:R-:W-:Y:S01]  /*6350*/  LDS R167, [R67.X4+0x48] ;  /* 0x0000480043a77984 */ /* 0x000fe20000004800 */
[----:B------:R-:W-:Y:S02]  /*6360*/  FADD.FTZ R172, R75, UR5 ;  /* 0x000000054bac7e21 */ /* 0x000fe40008010000 */
[----:B------:R-:W-:Y:S02]  /*6370*/  FADD.FTZ R186, R74, UR5 ;  /* 0x000000054aba7e21 */ /* 0x000fe40008010000 */
[----:B------:R-:W-:Y:S01]  /*6380*/  FADD.FTZ R198, R73, UR5 ;  /* 0x0000000549c67e21 */ /* 0x000fe20008010000 */
[----:B------:R-:W5:Y:S01]  /*6390*/  MUFU.EX2 R2, R2 ;  /* 0x0000000200027308 */ /* 0x000f620000000800 */
[C---:B-1----:R-:W-:Y:S01]  /*63a0*/  FMUL.FTZ R176, R5.reuse, R176 ;  /* 0x000000b005b07220 */ /* 0x042fe20000410000 */
[----:B------:R-:W-:Y:S01]  /*63b0*/  IADD3 R239, R118, 0x80, RZ ;  /* 0x0000008076ef7810 */ /* 0x000fe20007ffe0ff */
[----:B------:R-:W-:Y:S01]  /*63c0*/  FMUL.FTZ R175, R5, R175 ;  /* 0x000000af05af7220 */ /* 0x000fe20000410000 */
[----:B------:R-:W-:Y:S04]  /*63d0*/  LDS R184, [R67.X4+0x5c] ;  /* 0x00005c0043b87984 */ /* 0x000fe80000004800 */
[----:B------:R-:W1:Y:S01]  /*63e0*/  MUFU.EX2 R145, R0 ;  /* 0x0000000000917308 */ /* 0x000e620000000800 */
[C---:B---3--:R-:W-:Y:S01]  /*63f0*/  FMUL.FTZ R123, R6.reuse, R123 ;  /* 0x0000007b067b7220 */ /* 0x048fe20000410000 */
[----:B------:R-:W-:Y:S01]  /*6400*/  LDS R5, [R67.X4+0x10] ;  /* 0x0000100043057984 */ /* 0x000fe20000004800 */
[----:B------:R-:W-:-:S03]  /*6410*/  FMUL.FTZ R122, R6, R122 ;  /* 0x0000007a067a7220 */ /* 0x000fc60000410000 */
[----:B------:R-:W3:Y:S02]  /*6420*/  LDS R6, [R67.X4+0x14] ;  /* 0x0000140043067984 */ /* 0x000ee40000004800 */
[----:B------:R-:W0:Y:S01]  /*6430*/  MUFU.EX2 R112, R112 ;  /* 0x0000007000707308 */ /* 0x000e220000000800 */
[C---:B-----5:R-:W-:Y:S01]  /*6440*/  FMUL.FTZ R174, R2.reuse, R149 ;  /* 0x0000009502ae7220 */ /* 0x060fe20000410000 */
[----:B------:R-:W-:Y:S01]  /*6450*/  LDS R183, [R67.X4+0x60] ;  /* 0x0000600043b77984 */ /* 0x000fe20000004800 */
[----:B------:R-:W-:Y:S02]  /*6460*/  FMUL.FTZ R173, R2, R173 ;  /* 0x000000ad02ad7220 */ /* 0x000fe40000410000 */
[----:B------:R-:W-:Y:S01]  /*6470*/  FMUL.FTZ R2, R172, UR35 ;  /* 0x00000023ac027c20 */ /* 0x000fe20008410000 */
[----:B------:R-:W-:Y:S02]  /*6480*/  LDS R182, [R67.X4+0x64] ;  /* 0x0000640043b67984 */ /* 0x000fe40000004800 */
[----:B------:R-:W5:Y:S01]  /*6490*/  MUFU.EX2 R110, R110 ;  /* 0x0000006e006e7308 */ /* 0x000f620000000800 */
[----:B------:R-:W-:Y:S01]  /*64a0*/  FMUL.RZ R187, R2, 0.15915493667125701904 ;  /* 0x3e22f98302bb7820 */ /* 0x000fe2000040c000 */
[----:B------:R-:W-:Y:S04]  /*64b0*/  LDS R180, [R67.X4+0x68] ;  /* 0x0000680043b47984 */ /* 0x000fe80000004800 */
[----:B------:R-:W-:Y:S02]  /*64c0*/  LDS R193, [R67.X4+0x70] ;  /* 0x0000700043c17984 */ /* 0x000fe40000004800 */
[----:B------:R-:W3:Y:S02]  /*64d0*/  MUFU.EX2 R113, R113 ;  /* 0x0000007100717308 */ /* 0x000ee40000000800 */
[----:B------:R-:W-:Y:S06]  /*64e0*/  LDS R192, [R67.X4+0x74] ;  /* 0x0000740043c07984 */ /* 0x000fec0000004800 */
[----:B------:R4:W3:Y:S01]  /*64f0*/  MUFU.EX2 R115, R9 ;  /* 0x0000000900737308 */ /* 0x0008e20000000800 */
[----:B-1----:R-:W-:-:S02]  /*6500*/  FMUL.FTZ R146, R145, R4 ;  /* 0x0000000491927220 */ /* 0x002fc40000410000 */
[----:B------:R-:W-:Y:S01]  /*6510*/  FMUL.FTZ R145, R145, R3 ;  /* 0x0000000391917220 */ /* 0x000fe20000410000 */
[----:B------:R-:W-:Y:S01]  /*6520*/  LDS R4, [R67.X4+0x18] ;  /* 0x0000180043047984 */ /* 0x000fe20000004800 */
[C---:B0-----:R-:W-:Y:S02]  /*6530*/  FMUL.FTZ R156, R112.reuse, R156 ;  /* 0x0000009c709c7220 */ /* 0x041fe40000410000 */
[----:B------:R-:W-:Y:S01]  /*6540*/  FMUL.FTZ R155, R112, R155 ;  /* 0x0000009b709b7220 */ /* 0x000fe20000410000 */
[----:B------:R-:W0:Y:S01]  /*6550*/  LDS R3, [R67.X4+0x1c] ;  /* 0x00001c0043037984 */ /* 0x000e220000004800 */
[----:B----4-:R-:W-:Y:S02]  /*6560*/  FADD.FTZ R9, R185, UR5 ;  /* 0x00000005b9097e21 */ /* 0x010fe40008010000 */
[----:B-----5:R-:W-:Y:S01]  /*6570*/  FMUL.FTZ R158, R110, R158 ;  /* 0x0000009e6e9e7220 */ /* 0x020fe20000410000 */
[----:B------:R-:W-:Y:S01]  /*6580*/  LDS R185, [R67.X4+0x58] ;  /* 0x0000580043b97984 */ /* 0x000fe20000004800 */
[----:B------:R-:W-:-:S02]  /*6590*/  FMUL.FTZ R2, R11, R9 ;  /* 0x000000090b027220 */ /* 0x000fc40000410000 */
[----:B------:R-:W-:Y:S02]  /*65a0*/  FMUL.FTZ R0, R9, UR35 ;  /* 0x0000002309007c20 */ /* 0x000fe40008410000 */
[----:B------:R-:W-:Y:S02]  /*65b0*/  FMUL.FTZ R236, R10, R9 ;  /* 0x000000090aec7220 */ /* 0x000fe40000410000 */
[----:B------:R-:W-:Y:S02]  /*65c0*/  FMUL.FTZ R181, R99, R2 ;  /* 0x0000000263b57220 */ /* 0x000fe40000410000 */
[----:B------:R-:W-:Y:S01]  /*65d0*/  FMUL.RZ R112, R0, 0.15915493667125701904 ;  /* 0x3e22f98300707820 */ /* 0x000fe2000040c000 */
[----:B------:R-:W1:Y:S01]  /*65e0*/  LDS R2, [R67.X4+0x24] ;  /* 0x0000240043027984 */ /* 0x000e620000004800 */
[----:B------:R-:W-:Y:S02]  /*65f0*/  FMUL.FTZ R0, R9, R111 ;  /* 0x0000006f09007220 */ /* 0x000fe40000410000 */
[----:B------:R-:W-:-:S02]  /*6600*/  FMUL.FTZ R236, R99, R236 ;  /* 0x000000ec63ec7220 */ /* 0x000fc40000410000 */
[----:B------:R-:W-:Y:S02]  /*6610*/  FMUL.FTZ R135, R130, R181 ;  /* 0x000000b582877220 */ /* 0x000fe40000410000 */
[----:B------:R-:W-:Y:S02]  /*6620*/  FMUL.FTZ R157, R110, R157 ;  /* 0x0000009d6e9d7220 */ /* 0x000fe40000410000 */
[C---:B---3--:R-:W-:Y:S01]  /*6630*/  FMUL.FTZ R154, R113.reuse, R154 ;  /* 0x0000009a719a7220 */ /* 0x048fe20000410000 */
[----:B------:R3:W-:Y:S01]  /*6640*/  MUFU.EX2 R110, R0 ;  /* 0x00000000006e7308 */ /* 0x0007e20000000800 */
[----:B------:R-:W-:Y:S02]  /*6650*/  FMUL.FTZ R153, R113, R153 ;  /* 0x0000009971997220 */ /* 0x000fe40000410000 */
[C---:B------:R-:W-:Y:S02]  /*6660*/  FMUL.FTZ R150, R115.reuse, R150 ;  /* 0x0000009673967220 */ /* 0x040fe40000410000 */
[----:B------:R-:W-:-:S03]  /*6670*/  FMUL.FTZ R147, R115, R147 ;  /* 0x0000009373937220 */ /* 0x000fc60000410000 */
[----:B------:R-:W-:Y:S01]  /*6680*/  MUFU.SIN R113, R112 ;  /* 0x0000007000717308 */ /* 0x000fe20000000400 */
[----:B------:R-:W-:Y:S02]  /*6690*/  FMUL.FTZ R234, R8, R16 ;  /* 0x0000001008ea7220 */ /* 0x000fe40000410000 */
[-C--:B---3--:R-:W-:Y:S02]  /*66a0*/  FMUL.FTZ R0, R130, R236.reuse ;  /* 0x000000ec82007220 */ /* 0x088fe40000410000 */
[----:B------:R-:W-:-:S03]  /*66b0*/  FFMA.FTZ R135, R132, R236, R135 ;  /* 0x000000ec84877223 */ /* 0x000fc60000010087 */
[----:B------:R3:W4:Y:S01]  /*66c0*/  MUFU.COS R115, R112 ;  /* 0x0000007000737308 */ /* 0x0007220000000000 */
[----:B------:R-:W-:Y:S02]  /*66d0*/  FMUL.FTZ R235, R7, R16 ;  /* 0x0000001007eb7220 */ /* 0x000fe40000410000 */
[----:B------:R-:W-:Y:S02]  /*66e0*/  FFMA.FTZ R0, R132, R181, -R0 ;  /* 0x000000b584007223 */ /* 0x000fe40000010800 */
[----:B------:R-:W-:Y:S02]  /*66f0*/  FMUL.FTZ R152, R114, R152 ;  /* 0x0000009872987220 */ /* 0x000fe40000410000 */
[----:B---3--:R-:W-:Y:S02]  /*6700*/  FFMA.FTZ R112, R98, R234, R135 ;  /* 0x000000ea62707223 */ /* 0x008fe40000010087 */
[----:B------:R-:W-:Y:S02]  /*6710*/  FMUL.FTZ R151, R114, R151 ;  /* 0x0000009772977220 */ /* 0x000fe40000410000 */
[----:B------:R-:W-:-:S02]  /*6720*/  FFMA.FTZ R0, R98, R235, R0 ;  /* 0x000000eb62007223 */ /* 0x000fc40000010000 */
[----:B------:R-:W-:Y:S02]  /*6730*/  FMUL.FTZ R114, R122, R112 ;  /* 0x000000707a727220 */ /* 0x000fe40000410000 */
[----:B----4-:R-:W-:Y:S02]  /*6740*/  FMUL.FTZ R64, R110, R115 ;  /* 0x000000736e407220 */ /* 0x010fe40000410000 */
[-C--:B------:R-:W-:Y:S02]  /*6750*/  FFMA.FTZ R116, R123, R0.reuse, -R114 ;  /* 0x000000007b747223 */ /* 0x080fe40000010872 */
[----:B------:R-:W-:Y:S02]  /*6760*/  FMUL.FTZ R114, R122, R0 ;  /* 0x000000007a727220 */ /* 0x000fe40000410000 */
[----:B------:R-:W3:Y:S01]  /*6770*/  LDS R0, [R67.X4+0x20] ;  /* 0x0000200043007984 */ /* 0x000ee20000004800 */
[----:B------:R-:W-:Y:S02]  /*6780*/  FMUL.FTZ R65, R110, R113 ;  /* 0x000000716e417220 */ /* 0x000fe40000410000 */
[----:B------:R-:W-:-:S02]  /*6790*/  FMUL.FTZ R110, R172, R111 ;  /* 0x0000006fac6e7220 */ /* 0x000fc40000410000 */
[----:B------:R-:W-:Y:S02]  /*67a0*/  FFMA.FTZ R114, R123, R112, R114 ;  /* 0x000000707b727223 */ /* 0x000fe40000010072 */
[-C--:B------:R-:W-:Y:S02]  /*67b0*/  FMUL.FTZ R232, R6, R15.reuse ;  /* 0x0000000f06e87220 */ /* 0x080fe40000410000 */
[----:B------:R-:W-:Y:S01]  /*67c0*/  FMUL.FTZ R233, R5, R15 ;  /* 0x0000000f05e97220 */ /* 0x000fe20000410000 */
[----:B------:R-:W-:Y:S01]  /*67d0*/  MUFU.COS R135, R187 ;  /* 0x000000bb00877308 */ /* 0x000fe20000000000 */
[C---:B------:R-:W-:Y:S02]  /*67e0*/  FFMA.FTZ R115, R97.reuse, R232, R114 ;  /* 0x000000e861737223 */ /* 0x040fe40000010072 */
[----:B------:R-:W-:-:S05]  /*67f0*/  FFMA.FTZ R116, R97, R233, R116 ;  /* 0x000000e961747223 */ /* 0x000fca0000010074 */
[----:B------:R-:W4:Y:S01]  /*6800*/  MUFU.EX2 R110, R110 ;  /* 0x0000006e006e7308 */ /* 0x000f220000000800 */
[CC--:B------:R-:W-:Y:S02]  /*6810*/  FMUL.FTZ R134, R136.reuse, R115.reuse ;  /* 0x0000007388867220 */ /* 0x0c0fe40000410000 */
[-C--:B------:R-:W-:Y:S02]  /*6820*/  FMUL.FTZ R148, R136, R116.reuse ;  /* 0x0000007488947220 */ /* 0x080fe40000410000 */
[C---:B------:R-:W-:Y:S02]  /*6830*/  FFMA.FTZ R134, R137.reuse, R116, -R134 ;  /* 0x0000007489867223 */ /* 0x040fe40000010886 */
[----:B------:R-:W-:Y:S02]  /*6840*/  FFMA.FTZ R115, R137, R115, R148 ;  /* 0x0000007389737223 */ /* 0x000fe40000010094 */
[-C--:B0-----:R-:W-:Y:S02]  /*6850*/  FMUL.FTZ R230, R3, R14.reuse ;  /* 0x0000000e03e67220 */ /* 0x081fe40000410000 */
[----:B------:R-:W-:-:S02]  /*6860*/  FMUL.FTZ R231, R4, R14 ;  /* 0x0000000e04e77220 */ /* 0x000fc40000410000 */
[----:B------:R-:W-:Y:S02]  /*6870*/  FMUL.FTZ R112, R64, R130 ;  /* 0x0000008240707220 */ /* 0x000fe40000410000 */
[C---:B------:R-:W-:Y:S02]  /*6880*/  FFMA.FTZ R116, R96.reuse, R230, R115 ;  /* 0x000000e660747223 */ /* 0x040fe40000010073 */
[----:B------:R-:W-:Y:S02]  /*6890*/  FFMA.FTZ R115, R96, R231, R134 ;  /* 0x000000e760737223 */ /* 0x000fe40000010086 */
[----:B----4-:R-:W-:Y:S01]  /*68a0*/  FMUL.FTZ R188, R110, R135 ;  /* 0x000000876ebc7220 */ /* 0x010fe20000410000 */
[----:B------:R-:W0:Y:S01]  /*68b0*/  LDS R134, [R67.X4+0x34] ;  /* 0x0000340043867984 */ /* 0x000e220000004800 */
[C---:B------:R-:W-:Y:S02]  /*68c0*/  FMUL.FTZ R113, R65.reuse, R130 ;  /* 0x0000008241717220 */ /* 0x040fe40000410000 */
[-C--:B------:R-:W-:Y:S01]  /*68d0*/  FFMA.FTZ R112, R65, R132.reuse, R112 ;  /* 0x0000008441707223 */ /* 0x080fe20000010070 */
[----:B------:R-:W4:Y:S01]  /*68e0*/  LDS R135, [R67.X4+0x30] ;  /* 0x0000300043877984 */ /* 0x000f220000004800 */
[----:B------:R-:W-:-:S02]  /*68f0*/  FFMA.FTZ R113, R64, R132, -R113 ;  /* 0x0000008440717223 */ /* 0x000fc40000010871 */
[----:B------:R-:W-:Y:S02]  /*6900*/  FMUL.FTZ R114, R122, R112 ;  /* 0x000000707a727220 */ /* 0x000fe40000410000 */
[----:B------:R-:W-:Y:S02]  /*6910*/  FMUL.FTZ R149, R140, R115 ;  /* 0x000000738c957220 */ /* 0x000fe40000410000 */
[CC--:B------:R-:W-:Y:S02]  /*6920*/  FFMA.FTZ R114, R123.reuse, R113.reuse, -R114 ;  /* 0x000000717b727223 */ /* 0x0c0fe40000010872 */
[----:B------:R-:W-:Y:S01]  /*6930*/  FMUL.FTZ R113, R122, R113 ;  /* 0x000000717a717220 */ /* 0x000fe20000410000 */
[----:B------:R-:W5:Y:S01]  /*6940*/  MUFU.SIN R187, R187 ;  /* 0x000000bb00bb7308 */ /* 0x000f620000000400 */
[----:B------:R-:W-:Y:S02]  /*6950*/  FMUL.FTZ R148, R140, R116 ;  /* 0x000000748c947220 */ /* 0x000fe40000410000 */
[----:B------:R-:W-:-:S02]  /*6960*/  FFMA.FTZ R113, R123, R112, R113 ;  /* 0x000000707b717223 */ /* 0x000fc40000010071 */
[C---:B------:R-:W-:Y:S02]  /*6970*/  FFMA.FTZ R149, R141.reuse, R116, R149 ;  /* 0x000000748d957223 */ /* 0x040fe40000010095 */
[----:B-1----:R-:W-:Y:S02]  /*6980*/  FMUL.FTZ R228, R2, R13 ;  /* 0x0000000d02e47220 */ /* 0x002fe40000410000 */
[----:B------:R-:W-:Y:S02]  /*6990*/  FFMA.FTZ R148, R141, R115, -R148 ;  /* 0x000000738d947223 */ /* 0x000fe40000010894 */
[----:B---3--:R-:W-:Y:S02]  /*69a0*/  FMUL.FTZ R229, R0, R13 ;  /* 0x0000000d00e57220 */ /* 0x008fe40000410000 */
[----:B------:R-:W-:Y:S02]  /*69b0*/  FMUL.FTZ R112, R136, R113 ;  /* 0x0000007188707220 */ /* 0x000fe40000410000 */
[----:B------:R-:W-:-:S02]  /*69c0*/  FFMA.FTZ R149, R95, R228, R149 ;  /* 0x000000e45f957223 */ /* 0x000fc40000010095 */
[----:B------:R-:W-:Y:S02]  /*69d0*/  FFMA.FTZ R148, R95, R229, R148 ;  /* 0x000000e55f947223 */ /* 0x000fe40000010094 */
[-C--:B------:R-:W-:Y:S02]  /*69e0*/  FFMA.FTZ R112, R137, R114.reuse, -R112 ;  /* 0x0000007289707223 */ /* 0x080fe40000010870 */
[----:B------:R-:W-:Y:S02]  /*69f0*/  FMUL.FTZ R114, R136, R114 ;  /* 0x0000007288727220 */ /* 0x000fe40000410000 */
[C---:B------:R-:W-:Y:S02]  /*6a00*/  FMUL.FTZ R115, R157.reuse, R149 ;  /* 0x000000959d737220 */ /* 0x040fe40000410000 */
[----:B------:R-:W-:Y:S02]  /*6a10*/  FMUL.FTZ R116, R157, R148 ;  /* 0x000000949d747220 */ /* 0x000fe40000410000 */
[----:B------:R-:W-:-:S02]  /*6a20*/  FFMA.FTZ R114, R137, R113, R114 ;  /* 0x0000007189727223 */ /* 0x000fc40000010072 */
[C---:B------:R-:W-:Y:S02]  /*6a30*/  FFMA.FTZ R148, R158.reuse, R148, -R115 ;  /* 0x000000949e947223 */ /* 0x040fe40000010873 */
[-C--:B------:R-:W-:Y:S02]  /*6a40*/  FMUL.FTZ R227, R143, R12.reuse ;  /* 0x0000000c8fe37220 */ /* 0x080fe40000410000 */
[----:B------:R-:W-:Y:S02]  /*6a50*/  FFMA.FTZ R149, R158, R149, R116 ;  /* 0x000000959e957223 */ /* 0x000fe40000010074 */
[----:B------:R-:W-:Y:S02]  /*6a60*/  FMUL.FTZ R226, R142, R12 ;  /* 0x0000000c8ee27220 */ /* 0x000fe40000410000 */
[----:B-----5:R-:W-:Y:S02]  /*6a70*/  FMUL.FTZ R187, R110, R187 ;  /* 0x000000bb6ebb7220 */ /* 0x020fe40000410000 */
[----:B------:R-:W-:-:S02]  /*6a80*/  FMUL.FTZ R110, R186, UR35 ;  /* 0x00000023ba6e7c20 */ /* 0x000fc40008410000 */
[----:B------:R-:W-:Y:S02]  /*6a90*/  FMUL.FTZ R113, R140, R114 ;  /* 0x000000728c717220 */ /* 0x000fe40000410000 */
[C---:B------:R-:W-:Y:S02]  /*6aa0*/  FFMA.FTZ R148, R94.reuse, R227, R148 ;  /* 0x000000e35e947223 */ /* 0x040fe40000010094 */
[----:B------:R-:W-:Y:S02]  /*6ab0*/  FFMA.FTZ R149, R94, R226, R149 ;  /* 0x000000e25e957223 */ /* 0x000fe40000010095 */
[----:B------:R-:W-:Y:S02]  /*6ac0*/  FMUL.RZ R165, R110, 0.15915493667125701904 ;  /* 0x3e22f9836ea57820 */ /* 0x000fe4000040c000 */
[----:B------:R-:W-:Y:S02]  /*6ad0*/  FFMA.FTZ R115, R141, R112, -R113 ;  /* 0x000000708d737223 */ /* 0x000fe40000010871 */
[----:B------:R-:W-:-:S02]  /*6ae0*/  FMUL.FTZ R110, R155, R148 ;  /* 0x000000949b6e7220 */ /* 0x000fc40000410000 */
[-C--:B------:R-:W-:Y:S02]  /*6af0*/  FMUL.FTZ R113, R155, R149.reuse ;  /* 0x000000959b717220 */ /* 0x080fe40000410000 */
[----:B------:R-:W-:Y:S02]  /*6b00*/  FMUL.FTZ R112, R140, R112 ;  /* 0x000000708c707220 */ /* 0x000fe40000410000 */
[----:B------:R-:W-:Y:S02]  /*6b10*/  FFMA.FTZ R149, R156, R149, R110 ;  /* 0x000000959c957223 */ /* 0x000fe4000001006e */
[-C--:B0-----:R-:W-:Y:S02]  /*6b20*/  FMUL.FTZ R224, R134, R133.reuse ;  /* 0x0000008586e07220 */ /* 0x081fe40000410000 */
[----:B------:R-:W-:Y:S02]  /*6b30*/  FFMA.FTZ R148, R156, R148, -R113 ;  /* 0x000000949c947223 */ /* 0x000fe40000010871 */
[----:B----4-:R-:W-:-:S02]  /*6b40*/  FMUL.FTZ R225, R135, R133 ;  /* 0x0000008587e17220 */ /* 0x010fc40000410000 */
[----:B------:R-:W-:Y:S02]  /*6b50*/  FFMA.FTZ R116, R141, R114, R112 ;  /* 0x000000728d747223 */ /* 0x000fe40000010070 */
[----:B------:R-:W-:Y:S02]  /*6b60*/  FMUL.FTZ R112, R186, R111 ;  /* 0x0000006fba707220 */ /* 0x000fe40000410000 */
[C---:B------:R-:W-:Y:S02]  /*6b70*/  FFMA.FTZ R164, R93.reuse, R224, R149 ;  /* 0x000000e05da47223 */ /* 0x040fe40000010095 */
[----:B------:R-:W-:Y:S01]  /*6b80*/  FFMA.FTZ R149, R93, R225, R148 ;  /* 0x000000e15d957223 */ /* 0x000fe20000010094 */
[----:B------:R-:W-:Y:S03]  /*6b90*/  MUFU.COS R114, R165 ;  /* 0x000000a500727308 */ /* 0x000fe60000000000 */
[----:B------:R-:W-:-:S05]  /*6ba0*/  FMUL.FTZ R179, R153, R149 ;  /* 0x0000009599b37220 */ /* 0x000fca0000410000 */
[----:B------:R-:W0:Y:S01]  /*6bb0*/  MUFU.EX2 R113, R112 ;  /* 0x0000007000717308 */ /* 0x000e220000000800 */
[----:B------:R-:W-:Y:S02]  /*6bc0*/  FFMA.FTZ R179, R154, R164, R179 ;  /* 0x000000a49ab37223 */ /* 0x000fe400000100b3 */
[----:B------:R-:W-:Y:S02]  /*6bd0*/  FMUL.FTZ R222, R171, R144 ;  /* 0x00000090abde7220 */ /* 0x000fe40000410000 */
[----:B------:R-:W-:-:S03]  /*6be0*/  FMUL.FTZ R148, R157, R116 ;  /* 0x000000749d947220 */ /* 0x000fc60000410000 */
[----:B------:R1:W3:Y:S01]  /*6bf0*/  MUFU.SIN R196, R165 ;  /* 0x000000a500c47308 */ /* 0x0002e20000000400 */
[----:B------:R-:W-:Y:S02]  /*6c00*/  FMUL.FTZ R223, R170, R144 ;  /* 0x00000090aadf7220 */ /* 0x000fe40000410000 */
[----:B------:R-:W-:Y:S02]  /*6c10*/  FFMA.FTZ R179, R92, R222, R179 ;  /* 0x000000de5cb37223 */ /* 0x000fe400000100b3 */
[----:B-1----:R-:W-:Y:S02]  /*6c20*/  FMUL.FTZ R165, R153, R164 ;  /* 0x000000a499a57220 */ /* 0x002fe40000410000 */
[----:B------:R-:W-:Y:S01]  /*6c30*/  FFMA.FTZ R148, R158, R115, -R148 ;  /* 0x000000739e947223 */ /* 0x000fe20000010894 */
[----:B------:R-:W1:Y:S01]  /*6c40*/  LDS R164, [R67.X4+0x54] ;  /* 0x0000540043a47984 */ /* 0x000e620000004800 */
[----:B------:R-:W-:Y:S02]  /*6c50*/  FFMA.FTZ R165, R154, R149, -R165 ;  /* 0x000000959aa57223 */ /* 0x000fe400000108a5 */
[----:B------:R-:W-:-:S02]  /*6c60*/  FMUL.FTZ R115, R157, R115 ;  /* 0x000000739d737220 */ /* 0x000fc40000410000 */
[----:B------:R-:W-:Y:S02]  /*6c70*/  FFMA.FTZ R165, R92, R223, R165 ;  /* 0x000000df5ca57223 */ /* 0x000fe400000100a5 */
[----:B------:R-:W-:Y:S02]  /*6c80*/  FMUL.FTZ R112, R151, R179 ;  /* 0x000000b397707220 */ /* 0x000fe40000410000 */
[----:B------:R-:W-:Y:S02]  /*6c90*/  FMUL.FTZ R194, R198, R111 ;  /* 0x0000006fc6c27220 */ /* 0x000fe40000410000 */
[----:B------:R-:W-:Y:S02]  /*6ca0*/  FFMA.FTZ R115, R158, R116, R115 ;  /* 0x000000749e737223 */ /* 0x000fe40000010073 */
[----:B------:R-:W-:Y:S02]  /*6cb0*/  FMUL.FTZ R111, R155, R148 ;  /* 0x000000949b6f7220 */ /* 0x000fe40000410000 */
[----:B------:R-:W-:-:S02]  /*6cc0*/  FMUL.FTZ R110, R198, UR35 ;  /* 0x00000023c66e7c20 */ /* 0x000fc40008410000 */
[----:B0-----:R-:W-:Y:S02]  /*6cd0*/  FMUL.FTZ R197, R113, R114 ;  /* 0x0000007271c57220 */ /* 0x001fe40000410000 */
[-C--:B------:R-:W-:Y:S02]  /*6ce0*/  FMUL.FTZ R116, R151, R165.reuse ;  /* 0x000000a597747220 */ /* 0x080fe40000410000 */
[----:B------:R-:W-:Y:S02]  /*6cf0*/  FFMA.FTZ R114, R152, R165, -R112 ;  /* 0x000000a598727223 */ /* 0x000fe40000010870 */
[----:B------:R-:W-:Y:S02]  /*6d00*/  FMUL.FTZ R221, R168, R162 ;  /* 0x000000a2a8dd7220 */ /* 0x000fe40000410000 */
[----:B------:R-:W-:Y:S02]  /*6d10*/  FFMA.FTZ R112, R156, R115, R111 ;  /* 0x000000739c707223 */ /* 0x000fe4000001006f */
[----:B------:R-:W-:-:S02]  /*6d20*/  FMUL.RZ R110, R110, 0.15915493667125701904 ;  /* 0x3e22f9836e6e7820 */ /* 0x000fc4000040c000 */
[----:B------:R-:W-:Y:S02]  /*6d30*/  FFMA.FTZ R116, R152, R179, R116 ;  /* 0x000000b398747223 */ /* 0x000fe40000010074 */
[----:B------:R-:W-:Y:S02]  /*6d40*/  FMUL.FTZ R115, R155, R115 ;  /* 0x000000739b737220 */ /* 0x000fe40000410000 */
[----:B------:R-:W-:Y:S02]  /*6d50*/  FMUL.FTZ R220, R169, R162 ;  /* 0x000000a2a9dc7220 */ /* 0x000fe40000410000 */
[C---:B------:R-:W-:Y:S01]  /*6d60*/  FFMA.FTZ R114, R91.reuse, R221, R114 ;  /* 0x000000dd5b727223 */ /* 0x040fe20000010072 */
[----:B------:R-:W-:Y:S01]  /*6d70*/  MUFU.COS R195, R110 ;  /* 0x0000006e00c37308 */ /* 0x000fe20000000000 */
[----:B------:R-:W-:Y:S02]  /*6d80*/  FFMA.FTZ R115, R156, R148, -R115 ;  /* 0x000000949c737223 */ /* 0x000fe40000010873 */
[----:B------:R-:W-:Y:S01]  /*6d90*/  FFMA.FTZ R116, R91, R220, R116 ;  /* 0x000000dc5b747223 */ /* 0x000fe20000010074 */
[----:B------:R-:W-:Y:S01]  /*6da0*/  LDS R148, [R67.X4+0x7c] ;  /* 0x00007c0043947984 */ /* 0x000fe20000004800 */
[----:B------:R-:W-:-:S03]  /*6db0*/  FMUL.FTZ R179, R147, R114 ;  /* 0x0000007293b37220 */ /* 0x000fc60000410000 */
[----:B------:R-:W0:Y:S01]  /*6dc0*/  MUFU.EX2 R194, R194 ;  /* 0x000000c200c27308 */ /* 0x000e220000000800 */
[----:B------:R-:W-:Y:S02]  /*6dd0*/  FMUL.FTZ R149, R153, R115 ;  /* 0x0000007399957220 */ /* 0x000fe40000410000 */
[----:B------:R-:W-:-:S05]  /*6de0*/  FMUL.FTZ R165, R147, R116 ;  /* 0x0000007493a57220 */ /* 0x000fca0000410000 */
[----:B------:R-:W4:Y:S01]  /*6df0*/  MUFU.SIN R111, R110 ;  /* 0x0000006e006f7308 */ /* 0x000f220000000400 */
[----:B------:R-:W-:Y:S02]  /*6e00*/  FFMA.FTZ R179, R150, R116, R179 ;  /* 0x0000007496b37223 */ /* 0x000fe400000100b3 */
[----:B------:R-:W-:Y:S02]  /*6e10*/  FMUL.FTZ R218, R166, R161 ;  /* 0x000000a1a6da7220 */ /* 0x000fe40000410000 */
[----:B---3--:R-:W-:Y:S02]  /*6e20*/  FMUL.FTZ R196, R113, R196 ;  /* 0x000000c471c47220 */ /* 0x008fe40000410000 */
[-C--:B------:R-:W-:Y:S02]  /*6e30*/  FMUL.FTZ R113, R153, R112.reuse ;  /* 0x0000007099717220 */ /* 0x080fe40000410000 */
[----:B------:R-:W-:Y:S02]  /*6e40*/  FFMA.FTZ R149, R154, R112, R149 ;  /* 0x000000709a957223 */ /* 0x000fe40000010095 */
[----:B------:R-:W-:-:S02]  /*6e50*/  FFMA.FTZ R165, R150, R114, -R165 ;  /* 0x0000007296a57223 */ /* 0x000fc400000108a5 */
[----:B------:R-:W-:Y:S02]  /*6e60*/  FMUL.FTZ R219, R167, R161 ;  /* 0x000000a1a7db7220 */ /* 0x000fe40000410000 */
[----:B------:R-:W-:Y:S02]  /*6e70*/  FFMA.FTZ R179, R90, R218, R179 ;  /* 0x000000da5ab37223 */ /* 0x000fe400000100b3 */
[----:B------:R-:W-:Y:S02]  /*6e80*/  FFMA.FTZ R113, R154, R115, -R113 ;  /* 0x000000739a717223 */ /* 0x000fe40000010871 */
[----:B------:R-:W-:Y:S02]  /*6e90*/  FMUL.FTZ R211, R151, R149 ;  /* 0x0000009597d37220 */ /* 0x000fe40000410000 */
[----:B------:R-:W-:Y:S02]  /*6ea0*/  FFMA.FTZ R165, R90, R219, R165 ;  /* 0x000000db5aa57223 */ /* 0x000fe400000100a5 */
[----:B------:R-:W-:Y:S01]  /*6eb0*/  FMUL.FTZ R238, R145, R179 ;  /* 0x000000b391ee7220 */ /* 0x000fe20000410000 */
[----:B------:R-:W-:Y:S01]  /*6ec0*/  LEA.HI.SX32 R116, R118, R118, 0x1b ;  /* 0x0000007676747211 */ /* 0x000fe200078fdaff */
[----:B0-----:R-:W-:-:S02]  /*6ed0*/  FMUL.FTZ R195, R194, R195 ;  /* 0x000000c3c2c37220 */ /* 0x001fc40000410000 */
[-C--:B------:R-:W-:Y:S02]  /*6ee0*/  FFMA.FTZ R211, R152, R113.reuse, -R211 ;  /* 0x0000007198d37223 */ /* 0x080fe400000108d3 */
[----:B------:R-:W-:Y:S01]  /*6ef0*/  FMUL.FTZ R213, R151, R113 ;  /* 0x0000007197d57220 */ /* 0x000fe20000410000 */
[----:B------:R-:W-:Y:S01]  /*6f00*/  IADD3 R113, R118, 0x40, RZ ;  /* 0x0000004076717810 */ /* 0x000fe20007ffe0ff */
[----:B----4-:R-:W-:Y:S01]  /*6f10*/  FMUL.FTZ R194, R194, R111 ;  /* 0x0000006fc2c27220 */ /* 0x010fe20000410000 */
[----:B------:R-:W-:Y:S01]  /*6f20*/  IADD3 R111, R118, 0x60, RZ ;  /* 0x00000060766f7810 */ /* 0x000fe20007ffe0ff */
[-C--:B------:R-:W-:Y:S02]  /*6f30*/  FMUL.FTZ R215, R145, R165.reuse ;  /* 0x000000a591d77220 */ /* 0x080fe40000410000 */
[----:B------:R-:W-:Y:S02]  /*6f40*/  FFMA.FTZ R238, R146, R165, -R238 ;  /* 0x000000a592ee7223 */ /* 0x000fe400000108ee */
[----:B------:R-:W0:Y:S01]  /*6f50*/  LDS R165, [R67.X4+0x50] ;  /* 0x0000500043a57984 */ /* 0x000e220000004800 */
[----:B------:R-:W-:-:S02]  /*6f60*/  SHF.L.U32 R116, R116, 0x2, RZ ;  /* 0x0000000274747819 */ /* 0x000fc400000006ff */
[-C--:B------:R-:W-:Y:S01]  /*6f70*/  LEA.HI.SX32 R113, R113, R118.reuse, 0x1b ;  /* 0x0000007671717211 */ /* 0x080fe200078fdaff */
[----:B------:R-:W-:Y:S01]  /*6f80*/  FFMA.FTZ R213, R152, R149, R213 ;  /* 0x0000009598d57223 */ /* 0x000fe200000100d5 */
[----:B------:R-:W-:Y:S01]  /*6f90*/  LEA.HI.SX32 R111, R111, R118, 0x1b ;  /* 0x000000766f6f7211 */ /* 0x000fe200078fdaff */
[----:B------:R-:W-:Y:S01]  /*6fa0*/  FFMA.FTZ R215, R146, R179, R215 ;  /* 0x000000b392d77223 */ /* 0x000fe200000100d7 */
[----:B------:R-:W-:Y:S01]  /*6fb0*/  IADD3 R115, R118, 0x20, RZ ;  /* 0x0000002076737810 */ /* 0x000fe20007ffe0ff */
[----:B------:R-:W3:Y:S01]  /*6fc0*/  LDS R179, [R67.X4+0x6c] ;  /* 0x00006c0043b37984 */ /* 0x000ee20000004800 */
[----:B------:R-:W-:-:S03]  /*6fd0*/  SHF.L.U32 R114, R113, 0x2, RZ ;  /* 0x0000000271727819 */ /* 0x000fc600000006ff */
[----:B------:R-:W4:Y:S01]  /*6fe0*/  LDS R149, [R67.X4+0x78] ;  /* 0x0000780043957984 */ /* 0x000f220000004800 */
[----:B------:R-:W-:-:S03]  /*6ff0*/  SHF.L.U32 R113, R111, 0x2, RZ ;  /* 0x000000026f717819 */ /* 0x000fc600000006ff */
[----:B------:R5:W-:Y:S01]  /*7000*/  STS [R116+0x1080], R109 ;  /* 0x0010806d74007388 */ /* 0x000be20000000800 */
[-C--:B------:R-:W-:Y:S02]  /*7010*/  LEA.HI.SX32 R115, R115, R118.reuse, 0x1b ;  /* 0x0000007673737211 */ /* 0x080fe400078fdaff */
[C---:B------:R-:W-:Y:S02]  /*7020*/  IADD3 R111, R118.reuse, 0xa0, RZ ;  /* 0x000000a0766f7810 */ /* 0x040fe40007ffe0ff */
[-C--:B------:R-:W-:Y:S02]  /*7030*/  LEA.HI.SX32 R239, R239, R118.reuse, 0x1b ;  /* 0x00000076efef7211 */ /* 0x080fe400078fdaff */
[----:B-----5:R-:W-:Y:S02]  /*7040*/  IADD3 R109, R118, 0xc0, RZ ;  /* 0x000000c0766d7810 */ /* 0x020fe40007ffe0ff */
[----:B------:R-:W-:Y:S02]  /*7050*/  SHF.L.U32 R115, R115, 0x2, RZ ;  /* 0x0000000273737819 */ /* 0x000fe400000006ff */
[----:B------:R-:W-:-:S02]  /*7060*/  LEA.HI.SX32 R109, R109, R118, 0x1b ;  /* 0x000000766d6d7211 */ /* 0x000fc400078fdaff */
[-C--:B------:R-:W-:Y:S02]  /*7070*/  LEA.HI.SX32 R111, R111, R118.reuse, 0x1b ;  /* 0x000000766f6f7211 */ /* 0x080fe400078fdaff */
[----:B------:R-:W-:Y:S02]  /*7080*/  SHF.L.U32 R112, R239, 0x2, RZ ;  /* 0x00000002ef707819 */ /* 0x000fe400000006ff */
[C---:B------:R-:W-:Y:S02]  /*7090*/  IADD3 R239, R118.reuse, 0xe0, RZ ;  /* 0x000000e076ef7810 */ /* 0x040fe40007ffe0ff */
[----:B------:R-:W-:Y:S01]  /*70a0*/  SHF.L.U32 R110, R109, 0x2, RZ ;  /* 0x000000026d6e7819 */ /* 0x000fe200000006ff */
[----:B--2---:R-:W-:Y:S01]  /*70b0*/  STS [R115+0x1100], R106 ;  /* 0x0011006a73007388 */ /* 0x004fe20000000800 */
[----:B------:R-:W-:Y:S02]  /*70c0*/  SHF.L.U32 R111, R111, 0x2, RZ ;  /* 0x000000026f6f7819 */ /* 0x000fe400000006ff */
[----:B------:R-:W-:Y:S01]  /*70d0*/  IADD3 R109, R118, 0x100, RZ ;  /* 0x00000100766d7810 */ /* 0x000fe20007ffe0ff */
[----:B------:R2:W-:Y:S01]  /*70e0*/  STS [R114+0x1180], R107 ;  /* 0x0011806b72007388 */ /* 0x0005e20000000800 */
[----:B------:R-:W-:-:S03]  /*70f0*/  LEA.HI.SX32 R239, R239, R118, 0x1b ;  /* 0x00000076efef7211 */ /* 0x000fc600078fdaff */
[----:B------:R5:W-:Y:S04]  /*7100*/  STS [R113+0x1200], R108 ;  /* 0x0012006c71007388 */ /* 0x000be80000000800 */
[----:B------:R0:W-:Y:S01]  /*7110*/  STS [R112+0x1280], R105 ;  /* 0x0012806970007388 */ /* 0x0001e20000000800 */
[----:B--2---:R-:W-:-:S03]  /*7120*/  IADD3 R107, R118, 0x120, RZ ;  /* 0x00000120766b7810 */ /* 0x004fc60007ffe0ff */
[----:B------:R-:W-:Y:S01]  /*7130*/  STS [R111+0x1300], R104 ;  /* 0x001300686f007388 */ /* 0x000fe20000000800 */
[-C--:B-----5:R-:W-:Y:S02]  /*7140*/  LEA.HI.SX32 R108, R109, R118.reuse, 0x1b ;  /* 0x000000766d6c7211 */ /* 0x0a0fe400078fdaff */
[----:B------:R-:W-:Y:S01]  /*7150*/  SHF.L.U32 R109, R239, 0x2, RZ ;  /* 0x00000002ef6d7819 */ /* 0x000fe200000006ff */
[----:B------:R2:W-:Y:S01]  /*7160*/  STS [R110+0x1380], R237 ;  /* 0x001380ed6e007388 */ /* 0x0005e20000000800 */
[C---:B------:R-:W-:Y:S02]  /*7170*/  IADD3 R239, R118.reuse, 0x140, RZ ;  /* 0x0000014076ef7810 */ /* 0x040fe40007ffe0ff */
[----:B0-----:R-:W-:Y:S02]  /*7180*/  IADD3 R105, R118, 0x180, RZ ;  /* 0x0000018076697810 */ /* 0x001fe40007ffe0ff */
[-C--:B------:R-:W-:Y:S02]  /*7190*/  LEA.HI.SX32 R107, R107, R118.reuse, 0x1b ;  /* 0x000000766b6b7211 */ /* 0x080fe400078fdaff */
[----:B------:R-:W-:-:S02]  /*71a0*/  LEA.HI.SX32 R239, R239, R118, 0x1b ;  /* 0x00000076efef7211 */ /* 0x000fc400078fdaff */
[----:B--2---:R-:W-:Y:S02]  /*71b0*/  IADD3 R237, R118, 0x160, RZ ;  /* 0x0000016076ed7810 */ /* 0x004fe40007ffe0ff */
[----:B------:R-:W-:Y:S02]  /*71c0*/  SHF.L.U32 R108, R108, 0x2, RZ ;  /* 0x000000026c6c7819 */ /* 0x000fe400000006ff */
[-C--:B------:R-:W-:Y:S02]  /*71d0*/  LEA.HI.SX32 R237, R237, R118.reuse, 0x1b ;  /* 0x00000076eded7211 */ /* 0x080fe400078fdaff */
[----:B------:R-:W-:Y:S02]  /*71e0*/  LEA.HI.SX32 R104, R105, R118, 0x1b ;  /* 0x0000007669687211 */ /* 0x000fe400078fdaff */
[----:B------:R-:W-:Y:S02]  /*71f0*/  SHF.L.U32 R107, R107, 0x2, RZ ;  /* 0x000000026b6b7819 */ /* 0x000fe400000006ff */
[----:B------:R-:W-:Y:S01]  /*7200*/  SHF.L.U32 R106, R239, 0x2, RZ ;  /* 0x00000002ef6a7819 */ /* 0x000fe200000006ff */
[----:B------:R0:W-:Y:S01]  /*7210*/  STS [R109+0x1400], R102 ;  /* 0x001400666d007388 */ /* 0x0001e20000000800 */
[----:B------:R-:W-:-:S02]  /*7220*/  SHF.L.U32 R105, R237, 0x2, RZ ;  /* 0x00000002ed697819 */ /* 0x000fc400000006ff */
[C---:B------:R-:W-:Y:S01]  /*7230*/  IADD3 R239, R118.reuse, 0x1a0, RZ ;  /* 0x000001a076ef7810 */ /* 0x040fe20007ffe0ff */
[----:B------:R2:W-:Y:S01]  /*7240*/  STS [R108+0x1480], R103 ;  /* 0x001480676c007388 */ /* 0x0005e20000000800 */
[----:B------:R-:W-:Y:S02]  /*7250*/  IADD3 R237, R118, 0x1c0, RZ ;  /* 0x000001c076ed7810 */ /* 0x000fe40007ffe0ff */
[----:B------:R-:W-:Y:S01]  /*7260*/  SHF.L.U32 R104, R104, 0x2, RZ ;  /* 0x0000000268687819 */ /* 0x000fe200000006ff */
[----:B------:R-:W-:Y:S01]  /*7270*/  STS [R107+0x1500], R240 ;  /* 0x001500f06b007388 */ /* 0x000fe20000000800 */
[-C--:B------:R-:W-:Y:S02]  /*7280*/  LEA.HI.SX32 R239, R239, R118.reuse, 0x1b ;  /* 0x00000076efef7211 */ /* 0x080fe400078fdaff */
[----:B0-----:R-:W-:Y:S01]  /*7290*/  LEA.HI.SX32 R102, R237, R118, 0x1b ;  /* 0x00000076ed667211 */ /* 0x001fe200078fdaff */
[----:B------:R-:W-:Y:S01]  /*72a0*/  STS [R106+0x1580], R101 ;  /* 0x001580656a007388 */ /* 0x000fe20000000800 */
[----:B--2---:R-:W-:-:S03]  /*72b0*/  IADD3 R103, R118, 0x1e0, RZ ;  /* 0x000001e076677810 */ /* 0x004fc60007ffe0ff */
[----:B------:R1:W-:Y:S01]  /*72c0*/  STS [R105+0x1600], R216 ;  /* 0x001600d869007388 */ /* 0x0003e20000000800 */
[----:B------:R-:W-:-:S03]  /*72d0*/  LEA.HI.SX32 R237, R103, R118, 0x1b ;  /* 0x0000007667ed7211 */ /* 0x000fc600078fdaff */
[----:B------:R0:W-:Y:S01]  /*72e0*/  STS [R104+0x1680], R217 ;  /* 0x001680d968007388 */ /* 0x0001e20000000800 */
[----:B------:R-:W-:Y:S02]  /*72f0*/  SHF.L.U32 R103, R239, 0x2, RZ ;  /* 0x00000002ef677819 */ /* 0x000fe400000006ff */
[----:B------:R-:W-:Y:S01]  /*7300*/  SHF.L.U32 R102, R102, 0x2, RZ ;  /* 0x0000000266667819 */ /* 0x000fe200000006ff */
[-C--:B-1----:R-:W-:Y:S02]  /*7310*/  FMUL.FTZ R216, R164, R160.reuse ;  /* 0x000000a0a4d87220 */ /* 0x082fe40000410000 */
[----:B0-----:R-:W-:Y:S02]  /*7320*/  FMUL.FTZ R217, R165, R160 ;  /* 0x000000a0a5d97220 */ /* 0x001fe40000410000 */
[C---:B------:R-:W-:Y:S01]  /*7330*/  FFMA.FTZ R215, R89.reuse, R216, R215 ;  /* 0x000000d859d77223 */ /* 0x040fe200000100d7 */
[----:B------:R0:W-:Y:S01]  /*7340*/  STS [R103+0x1700], R210 ;  /* 0x001700d267007388 */ /* 0x0001e20000000800 */
[----:B------:R-:W-:Y:S01]  /*7350*/  FFMA.FTZ R238, R89, R217, R238 ;  /* 0x000000d959ee7223 */ /* 0x000fe200000100ee */
[----:B------:R-:W-:Y:S01]  /*7360*/  SHF.L.U32 R101, R237, 0x2, RZ ;  /* 0x00000002ed657819 */ /* 0x000fe200000006ff */
[C---:B------:R-:W-:Y:S01]  /*7370*/  FMUL.FTZ R239, R147.reuse, R211 ;  /* 0x000000d393ef7220 */ /* 0x040fe20000410000 */
[----:B------:R1:W-:Y:S01]  /*7380*/  STS [R102+0x1780], R209 ;  /* 0x001780d166007388 */ /* 0x0003e20000000800 */
[----:B------:R-:W-:-:S02]  /*7390*/  FMUL.FTZ R237, R147, R213 ;  /* 0x000000d593ed7220 */ /* 0x000fc40000410000 */
[C---:B------:R-:W-:Y:S02]  /*73a0*/  FFMA.FTZ R213, R150.reuse, R213, R239 ;  /* 0x000000d596d57223 */ /* 0x040fe400000100ef */
[CC--:B0-----:R-:W-:Y:S02]  /*73b0*/  FMUL.FTZ R210, R175.reuse, R238.reuse ;  /* 0x000000eeafd27220 */ /* 0x0c1fe40000410000 */
[----:B-1----:R-:W-:Y:S01]  /*73c0*/  FMUL.FTZ R209, R175, R215 ;  /* 0x000000d7afd17220 */ /* 0x002fe20000410000 */
[----:B------:R0:W-:Y:S01]  /*73d0*/  STS [R101+0x1800], R214 ;  /* 0x001800d665007388 */ /* 0x0001e20000000800 */
[----:B------:R-:W-:Y:S02]  /*73e0*/  FFMA.FTZ R211, R150, R211, -R237 ;  /* 0x000000d396d37223 */ /* 0x000fe400000108ed */
[C---:B------:R-:W-:Y:S01]  /*73f0*/  FFMA.FTZ R238, R176.reuse, R238, -R209 ;  /* 0x000000eeb0ee7223 */ /* 0x040fe200000108d1 */
[----:B------:R1:W-:Y:S01]  /*7400*/  STS [R207.X4+0x1880], R212 ;  /* 0x001880d4cf007388 */ /* 0x0003e20000004800 */
[----:B------:R-:W-:-:S02]  /*7410*/  FFMA.FTZ R209, R176, R215, R210 ;  /* 0x000000d7b0d17223 */ /* 0x000fc400000100d2 */
[-C--:B------:R-:W-:Y:S02]  /*7420*/  FMUL.FTZ R215, R185, R159.reuse ;  /* 0x0000009fb9d77220 */ /* 0x080fe40000410000 */
[----:B0-----:R-:W-:Y:S02]  /*7430*/  FMUL.FTZ R214, R184, R159 ;  /* 0x0000009fb8d67220 */ /* 0x001fe40000410000 */
[C---:B------:R-:W-:Y:S02]  /*7440*/  FMUL.FTZ R210, R145.reuse, R211 ;  /* 0x000000d391d27220 */ /* 0x040fe40000410000 */
[----:B-1----:R-:W-:Y:S02]  /*7450*/  FMUL.FTZ R207, R145, R213 ;  /* 0x000000d591cf7220 */ /* 0x002fe40000410000 */
[C---:B------:R-:W-:Y:S02]  /*7460*/  FFMA.FTZ R209, R88.reuse, R214, R209 ;  /* 0x000000d658d17223 */ /* 0x040fe400000100d1 */
[----:B------:R-:W-:-:S02]  /*7470*/  FFMA.FTZ R238, R88, R215, R238 ;  /* 0x000000d758ee7223 */ /* 0x000fc400000100ee */
[C---:B------:R-:W-:Y:S02]  /*7480*/  FFMA.FTZ R211, R146.reuse, R211, -R207 ;  /* 0x000000d392d37223 */ /* 0x040fe400000108cf */
[----:B------:R-:W-:Y:S02]  /*7490*/  FFMA.FTZ R207, R146, R213, R210 ;  /* 0x000000d592cf7223 */ /* 0x000fe400000100d2 */
[C---:B------:R-:W-:Y:S02]  /*74a0*/  FMUL.FTZ R213, R173.reuse, R209 ;  /* 0x000000d1add57220 */ /* 0x040fe40000410000 */
[-C--:B------:R-:W-:Y:S01]  /*74b0*/  FMUL.FTZ R210, R173, R238.reuse ;  /* 0x000000eeadd27220 */ /* 0x080fe20000410000 */
[----:B------:R0:W-:Y:S01]  /*74c0*/  STS [R128.X4+0x1900], R129 ;  /* 0x0019008180007388 */ /* 0x0001e20000004800 */
[----:B------:R-:W-:Y:S02]  /*74d0*/  FFMA.FTZ R238, R174, R238, -R213 ;  /* 0x000000eeaeee7223 */ /* 0x000fe400000108d5 */
[----:B------:R-:W-:-:S02]  /*74e0*/  FMUL.FTZ R213, R183, R177 ;  /* 0x000000b1b7d57220 */ /* 0x000fc40000410000 */
[----:B------:R-:W-:Y:S02]  /*74f0*/  FMUL.FTZ R212, R182, R177 ;  /* 0x000000b1b6d47220 */ /* 0x000fe40000410000 */
[----:B------:R-:W-:Y:S02]  /*7500*/  FFMA.FTZ R238, R87, R213, R238 ;  /* 0x000000d557ee7223 */ /* 0x000fe400000100ee */
[----:B0-----:R-:W-:Y:S02]  /*7510*/  FFMA.FTZ R128, R174, R209, R210 ;  /* 0x000000d1ae807223 */ /* 0x001fe400000100d2 */
[C---:B------:R-:W-:Y:S02]  /*7520*/  FMUL.FTZ R209, R175.reuse, R211 ;  /* 0x000000d3afd17220 */ /* 0x040fe40000410000 */
[----:B------:R-:W-:Y:S02]  /*7530*/  FMUL.FTZ R129, R175, R207 ;  /* 0x000000cfaf817220 */ /* 0x000fe40000410000 */
[----:B------:R-:W-:-:S02]  /*7540*/  FFMA.FTZ R128, R87, R212, R128 ;  /* 0x000000d457807223 */ /* 0x000fc40000010080 */
[C---:B------:R-:W-:Y:S02]  /*7550*/  FFMA.FTZ R207, R176.reuse, R207, R209 ;  /* 0x000000cfb0cf7223 */ /* 0x040fe400000100d1 */
[----:B------:R-:W-:Y:S02]  /*7560*/  FFMA.FTZ R211, R176, R211, -R129 ;  /* 0x000000d3b0d37223 */ /* 0x000fe40000010881 */
[C---:B------:R-:W-:Y:S02]  /*7570*/  FMUL.FTZ R209, R187.reuse, R238 ;  /* 0x000000eebbd17220 */ /* 0x040fe40000410000 */
[-C--:B------:R-:W-:Y:S02]  /*7580*/  FMUL.FTZ R129, R187, R128.reuse ;  /* 0x00000080bb817220 */ /* 0x080fe40000410000 */
[C---:B------:R-:W-:Y:S02]  /*7590*/  FFMA.FTZ R237, R188.reuse, R128, R209 ;  /* 0x00000080bced7223 */ /* 0x040fe400000100d1 */
[----:B------:R-:W-:-:S02]  /*75a0*/  FFMA.FTZ R238, R188, R238, -R129 ;  /* 0x000000eebcee7223 */ /* 0x000fc40000010881 */
[-C--:B---3--:R-:W-:Y:S01]  /*75b0*/  FMUL.FTZ R128, R179, R172.reuse ;  /* 0x000000acb3807220 */ /* 0x088fe20000410000 */
[----:B------:R0:W-:Y:S01]  /*75c0*/  STS [R126.X4+0x1980], R127 ;  /* 0x0019807f7e007388 */ /* 0x0001e20000004800 */
[----:B------:R-:W-:Y:S02]  /*75d0*/  FMUL.FTZ R129, R180, R172 ;  /* 0x000000acb4817220 */ /* 0x000fe40000410000 */
[C---:B------:R-:W-:Y:S02]  /*75e0*/  FMUL.FTZ R209, R173.reuse, R211 ;  /* 0x000000d3add17220 */ /* 0x040fe40000410000 */
[C---:B------:R-:W-:Y:S02]  /*75f0*/  FFMA.FTZ R238, R86.reuse, R129, R238 ;  /* 0x0000008156ee7223 */ /* 0x040fe400000100ee */
[----:B0-----:R-:W-:Y:S02]  /*7600*/  FMUL.FTZ R127, R173, R207 ;  /* 0x000000cfad7f7220 */ /* 0x001fe40000410000 */
[----:B------:R-:W-:-:S02]  /*7610*/  FFMA.FTZ R126, R86, R128, R237 ;  /* 0x00000080567e7223 */ /* 0x000fc400000100ed */
[C---:B------:R-:W-:Y:S02]  /*7620*/  FFMA.FTZ R211, R174.reuse, R211, -R127 ;  /* 0x000000d3aed37223 */ /* 0x040fe4000001087f */
[----:B------:R-:W-:Y:S02]  /*7630*/  FFMA.FTZ R207, R174, R207, R209 ;  /* 0x000000cfaecf7223 */ /* 0x000fe400000100d1 */
[C---:B------:R-:W-:Y:S02]  /*7640*/  FMUL.FTZ R127, R196.reuse, R126 ;  /* 0x0000007ec47f7220 */ /* 0x040fe40000410000 */
[-C--:B------:R-:W-:Y:S01]  /*7650*/  FMUL.FTZ R209, R196, R238.reuse ;  /* 0x000000eec4d17220 */ /* 0x080fe20000410000 */
[----:B------:R0:W-:Y:S01]  /*7660*/  STS [R66.X4+0x1a00], R69 ;  /* 0x001a004542007388 */ /* 0x0001e20000004800 */
[C---:B------:R-:W-:Y:S02]  /*7670*/  FFMA.FTZ R238, R197.reuse, R238, -R127 ;  /* 0x000000eec5ee7223 */ /* 0x040fe4000001087f */
[----:B------:R-:W-:Y:S01]  /*7680*/  FFMA.FTZ R209, R197, R126, R209 ;  /* 0x0000007ec5d17223 */ /* 0x000fe200000100d1 */
[----:B------:R-:W-:Y:S01]  /*7690*/  STS [R70.X4+0x1a80], R205 ;  /* 0x001a80cd46007388 */ /* 0x000fe20000004800 */
[----:B------:R-:W-:-:S02]  /*76a0*/  FMUL.FTZ R127, R193, R186 ;  /* 0x000000bac17f7220 */ /* 0x000fc40000410000 */
[----:B------:R-:W-:Y:S01]  /*76b0*/  FMUL.FTZ R126, R192, R186 ;  /* 0x000000bac07e7220 */ /* 0x000fe20000410000 */
[----:B------:R1:W-:Y:S01]  /*76c0*/  STS [R68.X4+0x1b00], R189 ;  /* 0x001b00bd44007388 */ /* 0x0003e20000004800 */
[C---:B------:R-:W-:Y:S01]  /*76d0*/  FFMA.FTZ R238, R85.reuse, R127, R238 ;  /* 0x0000007f55ee7223 */ /* 0x040fe200000100ee */
[----:B------:R-:W-:Y:S02]  /*76e0*/  ULEA UR32, UR31, UR7, 0x8 ;  /* 0x000000071f207291 */ /* 0x000fe4000f8e403f */
[----:B------:R-:W-:Y:S01]  /*76f0*/  STS [R121.X4+0x1b80], R200 ;  /* 0x001b80c879007388 */ /* 0x000fe20000004800 */
[----:B------:R-:W-:Y:S01]  /*7700*/  FFMA.FTZ R209, R85, R126, R209 ;  /* 0x0000007e55d17223 */ /* 0x000fe200000100d1 */
[C---:B------:R-:W-:Y:S02]  /*7710*/  ISETP.NE.AND P2, PT, R119.reuse, RZ, PT ;  /* 0x000000ff7700720c */ /* 0x040fe40003f45270 */
[----:B------:R-:W-:Y:S01]  /*7720*/  STS [R124.X4+0x1c00], R199 ;  /* 0x001c00c77c007388 */ /* 0x000fe20000004800 */
[----:B------:R-:W-:-:S03]  /*7730*/  IADD3 R241, R119, 0x200, RZ ;  /* 0x0000020077f17810 */ /* 0x000fc60007ffe0ff */
[----:B------:R4:W-:Y:S01]  /*7740*/  STS [R125.X4+0x1c80], R202 ;  /* 0x001c80ca7d007388 */ /* 0x0009e20000004800 */
[----:B------:R-:W-:-:S03]  /*7750*/  FMUL.FTZ R210, R194, R238 ;  /* 0x000000eec2d27220 */ /* 0x000fc60000410000 */
[----:B------:R2:W-:Y:S01]  /*7760*/  STS [R131.X4+0x1d00], R204 ;  /* 0x001d00cc83007388 */ /* 0x0005e20000004800 */
[----:B0-----:R-:W-:-:S03]  /*7770*/  FMUL.FTZ R66, R187, R207 ;  /* 0x000000cfbb427220 */ /* 0x001fc60000410000 */
[----:B------:R2:W-:Y:S01]  /*7780*/  STS [R138.X4+0x1d80], R201 ;  /* 0x001d80c98a007388 */ /* 0x0005e20000004800 */
[----:B------:R-:W-:Y:S01]  /*7790*/  FMUL.FTZ R69, R187, R211 ;  /* 0x000000d3bb457220 */ /* 0x000fe20000410000 */
[----:B-1----:R-:W-:Y:S01]  /*77a0*/  SEL R68, R241, UR32, P2 ;  /* 0x00000020f1447c07 */ /* 0x002fe20009000000 */
[----:B------:R-:W-:Y:S01]  /*77b0*/  FMUL.FTZ R237, R194, R209 ;  /* 0x000000d1c2ed7220 */ /* 0x000fe20000410000 */
[----:B------:R2:W-:Y:S04]  /*77c0*/  STS [R139.X4+0x1e00], R208 ;  /* 0x001e00d08b007388 */ /* 0x0005e80000004800 */
[----:B------:R2:W-:Y:S01]  /*77d0*/  STS [R163.X4+0x1e80], R206 ;  /* 0x001e80cea3007388 */ /* 0x0005e20000004800 */
[----:B------:R-:W-:-:S03]  /*77e0*/  FFMA.FTZ R66, R188, R211, -R66 ;  /* 0x000000d3bc427223 */ /* 0x000fc60000010842 */
[----:B------:R2:W-:Y:S01]  /*77f0*/  STS [R178.X4+0x1f00], R203 ;  /* 0x001f00cbb2007388 */ /* 0x0005e20000004800 */
[----:B------:R-:W-:-:S03]  /*7800*/  FFMA.FTZ R69, R188, R207, R69 ;  /* 0x000000cfbc457223 */ /* 0x000fc60000010045 */
[----:B------:R2:W-:Y:S01]  /*7810*/  STS [R120.X4+0x1f80], R191 ;  /* 0x001f80bf78007388 */ /* 0x0005e20000004800 */
[C---:B------:R-:W-:Y:S02]  /*7820*/  FFMA.FTZ R237, R195.reuse, R238, -R237 ;  /* 0x000000eec3ed7223 */ /* 0x040fe400000108ed */
[----:B------:R-:W-:Y:S01]  /*7830*/  FFMA.FTZ R70, R195, R209, R210 ;  /* 0x000000d1c3467223 */ /* 0x000fe200000100d2 */
[----:B------:R2:W-:Y:S01]  /*7840*/  STS [R71.X4+0x2000], R190 ;  /* 0x002000be47007388 */ /* 0x0005e20000004800 */
[----:B------:R-:W-:-:S06]  /*7850*/  NOP ;  /* 0x0000000000007918 */ /* 0x000fcc0000000000 */
[----:B------:R2:W0:Y:S04]  /*7860*/  LDS R138, [R67.X4+0x1080] ;  /* 0x00108000438a7984 */ /* 0x0004280000004800 */
[----:B------:R2:W1:Y:S04]  /*7870*/  LDS R131, [R67.X4+0x1084] ;  /* 0x0010840043837984 */ /* 0x0004680000004800 */
        /* <DEDUP_REMOVED lines=30> */
[----:B------:R2:W-:Y:S04]  /*7a60*/  STS.64 [R68.X8+0x4650], R64 ;  /* 0x0046504044007388 */ /* 0x0005e80000008a00 */
[----:B------:R-:W-:Y:S01]  /*7a70*/  BAR.SYNC.DEFER_BLOCKING 0x0 ;  /* 0x0000000000007b1d */ /* 0x000fe20000010000 */
[----:B------:R-:W-:-:S13]  /*7a80*/  ISETP.NE.AND P1, PT, R119, 0x1f, PT ;  /* 0x0000001f7700780c */ /* 0x000fda0003f25270 */
[----:B------:R2:W0:Y:S01]  /*7a90*/  @P1 LDS.64 R120, [R119.X8+0x5658] ;  /* 0x0056580077781984 */ /* 0x0004220000008a00 */
[-C--:B----4-:R-:W-:Y:S01]  /*7aa0*/  FMUL.FTZ R125, R149, R198.reuse ;  /* 0x000000c6957d7220 */ /* 0x090fe20000410000 */
[----:B------:R-:W-:Y:S01]  /*7ab0*/  BSSY B0, `(.L_x_9290) ;  /* 0x0000011000007945 */ /* 0x000fe20003800000 */
[----:B------:R-:W-:Y:S02]  /*7ac0*/  FMUL.FTZ R124, R148, R198 ;  /* 0x000000c6947c7220 */ /* 0x000fe40000410000 */
[C---:B------:R-:W-:Y:S02]  /*7ad0*/  FFMA.FTZ R237, R84.reuse, R125, R237 ;  /* 0x0000007d54ed7223 */ /* 0x040fe400000100ed */
[----:B------:R-:W-:Y:S01]  /*7ae0*/  FFMA.FTZ R70, R84, R124, R70 ;  /* 0x0000007c54467223 */ /* 0x000fe20000010046 */
[----:B------:R-:W-:Y:S05]  /*7af0*/  @P1 BRA `(.L_x_9291) ;  /* 0x000000c000001947 */ /* 0x000fea0003800000 */
[----:B-123--:R-:W-:Y:S01]  /*7b00*/  ULDC UR33, c[0x0][0x174] ;  /* 0x00005d0000217ab9 */ /* 0x00efe20000000800 */
        /* <DEDUP_REMOVED lines=11> */
.L_x_9291:
[----:B-123--:R-:W-:Y:S05]  /*7bc0*/  BSYNC B0 ;  /* 0x0000000000007941 */ /* 0x00efea0003800000 */
.L_x_9290:
[----:B0-----:R-:W0:Y:S01]  /*7bd0*/  SHFL.UP PT, R67, R237, 0x1, RZ ;  /* 0x04200000ed437989 */ /* 0x001e2200000e00ff */
[----:B------:R-:W-:Y:S01]  /*7be0*/  FMUL.FTZ R71, R196, R69 ;  /* 0x00000045c4477220 */ /* 0x000fe20000410000 */
[C---:B------:R-:W-:Y:S02]  /*7bf0*/  ISETP.GE.AND P0, PT, R118.reuse, 0x1, PT ;  /* 0x000000017600780c */ /* 0x040fe40003f06270 */
[----:B------:R-:W1:Y:S01]  /*7c00*/  SHFL.UP PT, R68, R70, 0x1, RZ ;  /* 0x0420000046447989 */ /* 0x000e6200000e00ff */
[-C--:B------:R-:W-:Y:S01]  /*7c10*/  FFMA.FTZ R71, R197, R66.reuse, -R71 ;  /* 0x00000042c5477223 */ /* 0x080fe20000010847 */
[----:B------:R-:W-:Y:S01]  /*7c20*/  ISETP.GE.AND P4, PT, R118, 0x10, PT ;  /* 0x000000107600780c */ /* 0x000fe20003f86270 */
[----:B------:R-:W-:-:S04]  /*7c30*/  FMUL.FTZ R66, R196, R66 ;  /* 0x00000042c4427220 */ /* 0x000fc80000410000 */
[----:B------:R-:W-:Y:S02]  /*7c40*/  FFMA.FTZ R69, R197, R69, R66 ;  /* 0x00000045c5457223 */ /* 0x000fe40000010042 */
[----:B------:R-:W-:-:S04]  /*7c50*/  FMUL.FTZ R66, R194, R71 ;  /* 0x00000047c2427220 */ /* 0x000fc80000410000 */
[-C--:B------:R-:W-:Y:S02]  /*7c60*/  FFMA.FTZ R66, R195, R69.reuse, R66 ;  /* 0x00000045c3427223 */ /* 0x080fe40000010042 */
[----:B------:R-:W-:-:S04]  /*7c70*/  FMUL.FTZ R69, R194, R69 ;  /* 0x00000045c2457220 */ /* 0x000fc80000410000 */
[----:B------:R-:W-:Y:S02]  /*7c80*/  FFMA.FTZ R71, R195, R71, -R69 ;  /* 0x00000047c3477223 */ /* 0x000fe40000010845 */
[CC--:B0-----:R-:W-:Y:S02]  /*7c90*/  FMUL.FTZ R69, R66.reuse, R67.reuse ;  /* 0x0000004342457220 */ /* 0x0c1fe40000410000 */
[-C--:B-1----:R-:W-:Y:S02]  /*7ca0*/  FMUL.FTZ R243, R66, R68.reuse ;  /* 0x0000004442f37220 */ /* 0x082fe40000410000 */
[C---:B------:R-:W-:Y:S02]  /*7cb0*/  FFMA.FTZ R68, R71.reuse, R68, R69 ;  /* 0x0000004447447223 */ /* 0x040fe40000010045 */
[----:B------:R-:W0:Y:S01]  /*7cc0*/  SHFL.UP PT, R69, R71, 0x1, RZ ;  /* 0x0420000047457989 */ /* 0x000e2200000e00ff */
[----:B------:R-:W-:Y:S02]  /*7cd0*/  FFMA.FTZ R67, R71, R67, -R243 ;  /* 0x0000004347437223 */ /* 0x000fe400000108f3 */
[----:B------:R-:W-:Y:S01]  /*7ce0*/  @P0 FADD.FTZ R70, R70, R68 ;  /* 0x0000004446460221 */ /* 0x000fe20000010000 */
[----:B------:R-:W1:Y:S01]  /*7cf0*/  SHFL.UP PT, R243, R66, 0x1, RZ ;  /* 0x0420000042f37989 */ /* 0x000e6200000e00ff */
[----:B------:R-:W-:-:S05]  /*7d00*/  @P0 FADD.FTZ R237, R237, R67 ;  /* 0x00000043eded0221 */ /* 0x000fca0000010000 */
[----:B------:R-:W2:Y:S01]  /*7d10*/  SHFL.UP PT, R68, R237, 0x2, RZ ;  /* 0x04400000ed447989 */ /* 0x000ea200000e00ff */
[----:B0-----:R-:W-:-:S04]  /*7d20*/  FMUL.FTZ R67, R66, R69 ;  /* 0x0000004542437220 */ /* 0x001fc80000410000 */
[-C--:B-1----:R-:W-:Y:S02]  /*7d30*/  FFMA.FTZ R67, R71, R243.reuse, R67 ;  /* 0x000000f347437223 */ /* 0x082fe40000010043 */
[----:B------:R-:W-:-:S03]  /*7d40*/  FMUL.FTZ R243, R66, R243 ;  /* 0x000000f342f37220 */ /* 0x000fc60000410000 */
[----:B------:R-:W-:Y:S01]  /*7d50*/  FSEL R66, R66, R67, !P0 ;  /* 0x0000004342427208 */ /* 0x000fe20004000000 */
[----:B------:R-:W-:Y:S01]  /*7d60*/  @P0 FFMA.FTZ R71, R71, R69, -R243 ;  /* 0x0000004547470223 */ /* 0x000fe200000108f3 */
[----:B------:R-:W0:Y:S01]  /*7d70*/  SHFL.UP PT, R67, R70, 0x2, RZ ;  /* 0x0440000046437989 */ /* 0x000e2200000e00ff */
[----:B------:R-:W-:Y:S02]  /*7d80*/  ISETP.GE.AND P0, PT, R118, 0x2, PT ;  /* 0x000000027600780c */ /* 0x000fe40003f06270 */
[CC--:B--2---:R-:W-:Y:S02]  /*7d90*/  FMUL.FTZ R69, R66.reuse, R68.reuse ;  /* 0x0000004442457220 */ /* 0x0c4fe40000410000 */
[-C--:B0-----:R-:W-:Y:S02]  /*7da0*/  FMUL.FTZ R243, R66, R67.reuse ;  /* 0x0000004342f37220 */ /* 0x081fe40000410000 */
[C---:B------:R-:W-:Y:S02]  /*7db0*/  FFMA.FTZ R69, R71.reuse, R67, R69 ;  /* 0x0000004347457223 */ /* 0x040fe40000010045 */
[----:B------:R-:W0:Y:S01]  /*7dc0*/  SHFL.UP PT, R67, R71, 0x2, RZ ;  /* 0x0440000047437989 */ /* 0x000e2200000e00ff */
[----:B------:R-:W-:-:S04]  /*7dd0*/  FFMA.FTZ R68, R71, R68, -R243 ;  /* 0x0000004447447223 */ /* 0x000fc800000108f3 */
[----:B------:R-:W-:Y:S01]  /*7de0*/  @P0 FADD.FTZ R70, R70, R69 ;  /* 0x0000004546460221 */ /* 0x000fe20000010000 */
[----:B------:R-:W1:Y:S01]  /*7df0*/  SHFL.UP PT, R243, R66, 0x2, RZ ;  /* 0x0440000042f37989 */ /* 0x000e6200000e00ff */
[----:B------:R-:W-:-:S05]  /*7e00*/  @P0 FADD.FTZ R237, R237, R68 ;  /* 0x00000044eded0221 */ /* 0x000fca0000010000 */
[----:B------:R-:W-:Y:S01]  /*7e10*/  SHFL.UP PT, R250, R237, 0x4, RZ ;  /* 0x04800000edfa7989 */ /* 0x000fe200000e00ff */
[----:B0-----:R-:W-:-:S04]  /*7e20*/  FMUL.FTZ R69, R66, R67 ;  /* 0x0000004342457220 */ /* 0x001fc80000410000 */
[CC--:B-1----:R-:W-:Y:S02]  /*7e30*/  FFMA.FTZ R69, R71.reuse, R243.reuse, R69 ;  /* 0x000000f347457223 */ /* 0x0c2fe40000010045 */
[C---:B------:R-:W-:Y:S02]  /*7e40*/  FMUL.FTZ R68, R66.reuse, R243 ;  /* 0x000000f342447220 */ /* 0x040fe40000410000 */
[----:B------:R-:W0:Y:S01]  /*7e50*/  SHFL.UP PT, R243, R70, 0x4, RZ ;  /* 0x0480000046f37989 */ /* 0x000e2200000e00ff */
[----:B------:R-:W-:Y:S01]  /*7e60*/  FSEL R66, R66, R69, !P0 ;  /* 0x0000004542427208 */ /* 0x000fe20004000000 */
[----:B------:R-:W-:Y:S01]  /*7e70*/  @P0 FFMA.FTZ R71, R71, R67, -R68 ;  /* 0x0000004347470223 */ /* 0x000fe20000010844 */
[----:B------:R-:W-:-:S03]  /*7e80*/  ISETP.GE.AND P0, PT, R118, 0x4, PT ;  /* 0x000000047600780c */ /* 0x000fc60003f06270 */
[----:B------:R-:W-:Y:S04]  /*7e90*/  SHFL.UP PT, R69, R66, 0x4, RZ ;  /* 0x0480000042457989 */ /* 0x000fe800000e00ff */
[----:B------:R-:W1:Y:S01]  /*7ea0*/  SHFL.UP PT, R68, R71, 0x4, RZ ;  /* 0x0480000047447989 */ /* 0x000e6200000e00ff */
[----:B0-----:R-:W-:-:S04]  /*7eb0*/  FMUL.FTZ R67, R66, R243 ;  /* 0x000000f342437220 */ /* 0x001fc80000410000 */
[-C--:B------:R-:W-:Y:S02]  /*7ec0*/  FFMA.FTZ R67, R71, R250.reuse, -R67 ;  /* 0x000000fa47437223 */ /* 0x080fe40000010843 */
[C---:B------:R-:W-:Y:S02]  /*7ed0*/  FMUL.FTZ R250, R66.reuse, R250 ;  /* 0x000000fa42fa7220 */ /* 0x040fe40000410000 */
[----:B------:R-:W-:Y:S02]  /*7ee0*/  @P0 FADD.FTZ R237, R237, R67 ;  /* 0x00000043eded0221 */ /* 0x000fe40000010000 */
[----:B------:R-:W-:Y:S02]  /*7ef0*/  FFMA.FTZ R250, R71, R243, R250 ;  /* 0x000000f347fa7223 */ /* 0x000fe400000100fa */
[----:B-1----:R-:W-:Y:S02]  /*7f00*/  FMUL.FTZ R243, R66, R68 ;  /* 0x0000004442f37220 */ /* 0x002fe40000410000 */
[----:B------:R-:W-:-:S02]  /*7f10*/  @P0 FADD.FTZ R70, R70, R250 ;  /* 0x000000fa46460221 */ /* 0x000fc40000010000 */
[CC--:B------:R-:W-:Y:S02]  /*7f20*/  FFMA.FTZ R243, R71.reuse, R69.reuse, R243 ;  /* 0x0000004547f37223 */ /* 0x0c0fe400000100f3 */
[C---:B------:R-:W-:Y:S01]  /*7f30*/  FMUL.FTZ R69, R66.reuse, R69 ;  /* 0x0000004542457220 */ /* 0x040fe20000410000 */
[----:B------:R-:W0:Y:S02]  /*7f40*/  SHFL.UP PT, R67, R70, 0x8, RZ ;  /* 0x0500000046437989 */ /* 0x000e2400000e00ff */
[----:B------:R-:W-:Y:S01]  /*7f50*/  FSEL R66, R66, R243, !P0 ;  /* 0x000000f342427208 */ /* 0x000fe20004000000 */
[----:B------:R-:W-:Y:S01]  /*7f60*/  @P0 FFMA.FTZ R71, R71, R68, -R69 ;  /* 0x0000004447470223 */ /* 0x000fe20000010845 */
[----:B------:R-:W1:Y:S01]  /*7f70*/  SHFL.UP PT, R243, R237, 0x8, RZ ;  /* 0x05000000edf37989 */ /* 0x000e6200000e00ff */
[----:B------:R-:W-:-:S03]  /*7f80*/  ISETP.GE.AND P0, PT, R118, 0x8, PT ;  /* 0x000000087600780c */ /* 0x000fc60003f06270 */
[----:B------:R-:W2:Y:S01]  /*7f90*/  SHFL.UP PT, R68, R71, 0x8, RZ ;  /* 0x0500000047447989 */ /* 0x000ea200000e00ff */
[----:B0-----:R-:W-:-:S04]  /*7fa0*/  FMUL.FTZ R69, R66, R67 ;  /* 0x0000004342457220 */ /* 0x001fc80000410000 */
[-C--:B-1----:R-:W-:Y:S02]  /*7fb0*/  FFMA.FTZ R69, R71, R243.reuse, -R69 ;  /* 0x000000f347457223 */ /* 0x082fe40000010845 */
[C---:B------:R-:W-:Y:S02]  /*7fc0*/  FMUL.FTZ R250, R66.reuse, R243 ;  /* 0x000000f342fa7220 */ /* 0x040fe40000410000 */
[----:B------:R-:W0:Y:S01]  /*7fd0*/  SHFL.UP PT, R243, R66, 0x8, RZ ;  /* 0x0500000042f37989 */ /* 0x000e2200000e00ff */
[----:B------:R-:W-:Y:S02]  /*7fe0*/  @P0 FADD.FTZ R237, R237, R69 ;  /* 0x00000045eded0221 */ /* 0x000fe40000010000 */
[----:B------:R-:W-:Y:S02]  /*7ff0*/  FFMA.FTZ R250, R71, R67, R250 ;  /* 0x0000004347fa7223 */ /* 0x000fe400000100fa */
[----:B--2---:R-:W-:Y:S02]  /*8000*/  FMUL.FTZ R67, R66, R68 ;  /* 0x0000004442437220 */ /* 0x004fe40000410000 */
[----:B------:R-:W-:-:S02]  /*8010*/  @P0 FADD.FTZ R70, R70, R250 ;  /* 0x000000fa46460221 */ /* 0x000fc40000010000 */
[----:B------:R-:W-:Y:S01]  /*8020*/  SHFL.UP PT, R250, R237, 0x10, RZ ;  /* 0x06000000edfa7989 */ /* 0x000fe200000e00ff */
[-C--:B0-----:R-:W-:Y:S02]  /*8030*/  FFMA.FTZ R67, R71, R243.reuse, R67 ;  /* 0x000000f347437223 */ /* 0x081fe40000010043 */
[----:B------:R-:W-:-:S03]  /*8040*/  FMUL.FTZ R243, R66, R243 ;  /* 0x000000f342f37220 */ /* 0x000fc60000410000 */
[----:B------:R-:W-:Y:S01]  /*8050*/  FSEL R66, R66, R67, !P0 ;  /* 0x0000004342427208 */ /* 0x000fe20004000000 */
[----:B------:R-:W-:Y:S01]  /*8060*/  @P0 FFMA.FTZ R71, R71, R68, -R243 ;  /* 0x0000004447470223 */ /* 0x000fe200000108f3 */
[----:B------:R-:W-:Y:S01]  /*8070*/  ISETP.NE.AND P0, PT, R251, RZ, PT ;  /* 0x000000fffb00720c */ /* 0x000fe20003f05270 */
[----:B------:R-:W0:Y:S04]  /*8080*/  SHFL.UP PT, R243, R70, 0x10, RZ ;  /* 0x0600000046f37989 */ /* 0x000e2800000e00ff */
[----:B------:R-:W1:Y:S04]  /*8090*/  SHFL.UP PT, R69, R71, 0x10, RZ ;  /* 0x0600000047457989 */ /* 0x000e6800000e00ff */
[----:B------:R-:W2:Y:S01]  /*80a0*/  SHFL.UP PT, R67, R66, 0x10, RZ ;  /* 0x0600000042437989 */ /* 0x000ea200000e00ff */
[----:B0-----:R-:W-:-:S04]  /*80b0*/  FMUL.FTZ R68, R66, R243 ;  /* 0x000000f342447220 */ /* 0x001fc80000410000 */
[-C--:B------:R-:W-:Y:S02]  /*80c0*/  FFMA.FTZ R68, R71, R250.reuse, -R68 ;  /* 0x000000fa47447223 */ /* 0x080fe40000010844 */
[C---:B------:R-:W-:Y:S02]  /*80d0*/  FMUL.FTZ R250, R66.reuse, R250 ;  /* 0x000000fa42fa7220 */ /* 0x040fe40000410000 */
[----:B------:R-:W-:Y:S02]  /*80e0*/  @P4 FADD.FTZ R237, R237, R68 ;  /* 0x00000044eded4221 */ /* 0x000fe40000010000 */
[----:B------:R-:W-:Y:S02]  /*80f0*/  FFMA.FTZ R243, R71, R243, R250 ;  /* 0x000000f347f37223 */ /* 0x000fe400000100fa */
[----:B-1----:R-:W-:Y:S02]  /*8100*/  FMUL.FTZ R250, R66, R69 ;  /* 0x0000004542fa7220 */ /* 0x002fe40000410000 */
[----:B------:R-:W-:-:S02]  /*8110*/  @P4 FADD.FTZ R70, R70, R243 ;  /* 0x000000f346464221 */ /* 0x000fc40000010000 */
[-C--:B--2---:R-:W-:Y:S02]  /*8120*/  FFMA.FTZ R250, R71, R67.reuse, R250 ;  /* 0x0000004347fa7223 */ /* 0x084fe400000100fa */
[----:B------:R-:W-:-:S03]  /*8130*/  FMUL.FTZ R67, R66, R67 ;  /* 0x0000004342437220 */ /* 0x000fc60000410000 */
[----:B------:R-:W-:Y:S01]  /*8140*/  FSEL R250, R66, R250, !P4 ;  /* 0x000000fa42fa7208 */ /* 0x000fe20006000000 */
[----:B------:R-:W-:Y:S01]  /*8150*/  @P4 FFMA.FTZ R71, R71, R69, -R67 ;  /* 0x0000004547474223 */ /* 0x000fe20000010843 */
[----:B------:R-:W-:Y:S01]  /*8160*/  MOV R67, UR26 ;  /* 0x0000001a00437c02 */ /* 0x000fe20008000f00 */
[----:B------:R-:W-:Y:S01]  /*8170*/  CS2R R68, SRZ ;  /* 0x0000000000447805 */ /* 0x000fe2000001ff00 */
[----:B------:R-:W-:Y:S02]  /*8180*/  MOV R66, UR26 ;  /* 0x0000001a00427c02 */ /* 0x000fe40008000f00 */
[----:B------:R-:W-:Y:S02]  /*8190*/  ISETP.LT.OR P3, PT, R67, 0x2, P0 ;  /* 0x000000024300780c */ /* 0x000fe40000761670 */
[----:B------:R-:W-:-:S11]  /*81a0*/  MOV R67, c[0x0][0x16c] ;  /* 0x00005b0000437a02 */ /* 0x000fd60000000f00 */
[----:B------:R-:W-:-:S05]  /*81b0*/  @!P3 IADD3 R66, R66, -0x2, RZ ;  /* 0xfffffffe4242b810 */ /* 0x000fca0007ffe0ff */
[----:B------:R-:W-:Y:S01]  /*81c0*/  @!P3 IMAD R66, R66, R67, UR7 ;  /* 0x000000074242be24 */ /* 0x000fe2000f8e0243 */
[----:B------:R-:W-:-:S10]  /*81d0*/  HFMA2.MMA R67, -RZ, RZ, 0, 9.5367431640625e-07 ;  /* 0x00000010ff437435 */ /* 0x000fd400000001ff */
[----:B------:R-:W-:-:S05]  /*81e0*/  @!P3 IMAD.WIDE R66, R66, R67, UR44 ;  /* 0x0000002c4242be25 */ /* 0x000fca000f8e0243 */
[----:B------:R-:W2:Y:S01]  /*81f0*/  @!P3 LDG.E.64 R68, [R66.64+0x8] ;  /* 0x0000082a4244b981 */ /* 0x000ea2000c1e1b00 */
[C---:B------:R-:W-:Y:S01]  /*8200*/  FMUL.FTZ R249, R17.reuse, R249 ;  /* 0x000000f911f97220 */ /* 0x040fe20000410000 */
[----:B------:R-:W-:Y:S01]  /*8210*/  BSSY B0, `(.L_x_9292) ;  /* 0x0000135000007945 */ /* 0x000fe20003800000 */
[----:B------:R-:W-:Y:S01]  /*8220*/  FMUL.FTZ R247, R17, R247 ;  /* 0x000000f711f77220 */ /* 0x000fe20000410000 */
[----:B------:R-:W-:Y:S01]  /*8230*/  SHFL.UP PT, R250, R250, 0x1, RZ ;  /* 0x04200000fafa7989 */ /* 0x000fe200000e00ff */
[C---:B------:R-:W-:Y:S02]  /*8240*/  FMUL.FTZ R248, R18.reuse, R248 ;  /* 0x000000f812f87220 */ /* 0x040fe40000410000 */
[----:B------:R-:W-:Y:S01]  /*8250*/  FMUL.FTZ R246, R18, R246 ;  /* 0x000000f612f67220 */ /* 0x000fe20000410000 */
[----:B------:R-:W-:Y:S01]  /*8260*/  SHFL.UP PT, R71, R71, 0x1, RZ ;  /* 0x0420000047477989 */ /* 0x000fe200000e00ff */
[C---:B------:R-:W-:Y:S02]  /*8270*/  FMUL.FTZ R245, R19.reuse, R245 ;  /* 0x000000f513f57220 */ /* 0x040fe40000410000 */
[----:B------:R-:W-:Y:S01]  /*8280*/  FMUL.FTZ R244, R19, R244 ;  /* 0x000000f413f47220 */ /* 0x000fe20000410000 */
[----:B------:R-:W-:Y:S01]  /*8290*/  SHFL.UP PT, R70, R70, 0x1, RZ ;  /* 0x0420000046467989 */ /* 0x000fe200000e00ff */
[----:B------:R-:W-:-:S02]  /*82a0*/  FMUL.FTZ R242, R20, R242 ;  /* 0x000000f214f27220 */ /* 0x000fc40000410000 */
[----:B------:R-:W-:Y:S01]  /*82b0*/  FMUL.FTZ R241, R20, R241 ;  /* 0x000000f114f17220 */ /* 0x000fe20000410000 */
[----:B------:R-:W-:Y:S01]  /*82c0*/  SHFL.UP PT, R237, R237, 0x1, RZ ;  /* 0x04200000eded7989 */ /* 0x000fe200000e00ff */
        /* <DEDUP_REMOVED lines=23> */
[----:B------:R-:W-:Y:S01]  /*8440*/  FMUL.FTZ R131, R32, R131 ;  /* 0x0000008320837220 */ /* 0x000fe20000410000 */
[----:B--2---:R-:W0:Y:S04]  /*8450*/  SHFL.IDX PT, R68, R68, RZ, 0x1f ;  /* 0x00001fff44447589 */ /* 0x004e2800000e0000 */
[----:B------:R-:W1:Y:S01]  /*8460*/  SHFL.IDX PT, R69, R69, RZ, 0x1f ;  /* 0x00001fff45457589 */ /* 0x000e6200000e0000 */
[C---:B0-----:R-:W-:Y:S02]  /*8470*/  FMUL.FTZ R66, R250.reuse, R68 ;  /* 0x00000044fa427220 */ /* 0x041fe40000410000 */
[-C--:B-1----:R-:W-:Y:S02]  /*8480*/  FMUL.FTZ R250, R250, R69.reuse ;  /* 0x00000045fafa7220 */ /* 0x082fe40000410000 */
[----:B------:R-:W-:-:S02]  /*8490*/  FFMA.FTZ R66, R71, R69, R66 ;  /* 0x0000004547427223 */ /* 0x000fc40000010042 */
[----:B------:R-:W-:Y:S02]  /*84a0*/  FFMA.FTZ R250, R71, R68, -R250 ;  /* 0x0000004447fa7223 */ /* 0x000fe400000108fa */
[----:B------:R-:W-:Y:S02]  /*84b0*/  @P2 FADD.FTZ R69, R70, R66 ;  /* 0x0000004246452221 */ /* 0x000fe40000010000 */
[----:B------:R-:W-:Y:S01]  /*84c0*/  @P2 FADD.FTZ R68, R237, R250 ;  /* 0x000000faed442221 */ /* 0x000fe20000010000 */
[----:B------:R-:W-:Y:S01]  /*84d0*/  ISETP.NE.AND P2, PT, R251, 0x1f, PT ;  /* 0x0000001ffb00780c */ /* 0x000fe20003f45270 */
[C---:B------:R-:W-:Y:S02]  /*84e0*/  FMUL.FTZ R66, R65.reuse, R69 ;  /* 0x0000004541427220 */ /* 0x040fe40000410000 */
[-C--:B------:R-:W-:Y:S02]  /*84f0*/  FMUL.FTZ R67, R65, R68.reuse ;  /* 0x0000004441437220 */ /* 0x080fe40000410000 */
[----:B------:R-:W-:-:S02]  /*8500*/  FFMA.FTZ R65, R64, R68, -R66 ;  /* 0x0000004440417223 */ /* 0x000fc40000010842 */
[----:B------:R-:W-:Y:S02]  /*8510*/  FFMA.FTZ R64, R64, R69, R67 ;  /* 0x0000004540407223 */ /* 0x000fe40000010043 */
[----:B------:R-:W-:Y:S02]  /*8520*/  FADD.FTZ R181, R181, R65 ;  /* 0x00000041b5b57221 */ /* 0x000fe40000010000 */
[----:B------:R-:W-:Y:S02]  /*8530*/  FADD.FTZ R236, R236, R64 ;  /* 0x00000040ecec7221 */ /* 0x000fe40000010000 */
[----:B------:R-:W-:Y:S02]  /*8540*/  FMUL.FTZ R64, R130, R181 ;  /* 0x000000b582407220 */ /* 0x000fe40000410000 */
[----:B------:R-:W-:Y:S02]  /*8550*/  FMUL.FTZ R250, R194, R121 ;  /* 0x00000079c2fa7220 */ /* 0x000fe40000410000 */
[----:B------:R-:W-:-:S02]  /*8560*/  FMUL.FTZ R65, R130, R236 ;  /* 0x000000ec82417220 */ /* 0x000fc40000410000 */
[----:B------:R-:W-:Y:S02]  /*8570*/  FMUL.FTZ R71, R194, -R120 ;  /* 0x80000078c2477220 */ /* 0x000fe40000410000 */
[C---:B------:R-:W-:Y:S02]  /*8580*/  FFMA.FTZ R64, R132.reuse, R236, R64 ;  /* 0x000000ec84407223 */ /* 0x040fe40000010040 */
[C---:B------:R-:W-:Y:S02]  /*8590*/  FFMA.FTZ R250, R195.reuse, R120, -R250 ;  /* 0x00000078c3fa7223 */ /* 0x040fe400000108fa */
[----:B------:R-:W-:Y:S02]  /*85a0*/  FFMA.FTZ R65, R132, R181, -R65 ;  /* 0x000000b584417223 */ /* 0x000fe40000010841 */
[----:B------:R-:W-:Y:S02]  /*85b0*/  FFMA.FTZ R71, R195, -R121, R71 ;  /* 0x80000079c3477223 */ /* 0x000fe40000010047 */
        /* <DEDUP_REMOVED lines=18> */
[----:B------:R-:W-:-:S02]  /*86e0*/  FMUL.FTZ R66, R194, R249 ;  /* 0x000000f9c2427220 */ /* 0x000fc40000410000 */
[-C--:B------:R-:W-:Y:S02]  /*86f0*/  FMUL.FTZ R65, R136, R232.reuse ;  /* 0x000000e888417220 */ /* 0x080fe40000410000 */
[----:B------:R-:W-:Y:S02]  /*8700*/  FFMA.FTZ R64, R137, R232, R64 ;  /* 0x000000e889407223 */ /* 0x000fe40000010040 */
[-C--:B------:R-:W-:Y:S02]  /*8710*/  FFMA.FTZ R67, -R194, R247.reuse, -R67 ;  /* 0x000000f7c2437223 */ /* 0x080fe40000010943 */
[----:B------:R-:W-:Y:S02]  /*8720*/  FFMA.FTZ R66, R195, R247, -R66 ;  /* 0x000000f7c3427223 */ /* 0x000fe40000010842 */
[----:B------:R-:W-:Y:S02]  /*8730*/  FFMA.FTZ R65, R137, R233, -R65 ;  /* 0x000000e989417223 */ /* 0x000fe40000010841 */
[----:B------:R-:W-:-:S02]  /*8740*/  FFMA.FTZ R230, R96, R230, R64 ;  /* 0x000000e660e67223 */ /* 0x000fc40000010040 */
[C---:B------:R-:W-:Y:S02]  /*8750*/  FMUL.FTZ R64, R173.reuse, -R250 ;  /* 0x800000faad407220 */ /* 0x040fe40000410000 */
[----:B------:R-:W-:Y:S02]  /*8760*/  FADD.FTZ R67, -R246, R67 ;  /* 0x00000043f6437221 */ /* 0x000fe40000010100 */
[----:B------:R-:W-:Y:S02]  /*8770*/  FADD.FTZ R66, R248, R66 ;  /* 0x00000042f8427221 */ /* 0x000fe40000010000 */
[----:B------:R-:W-:Y:S02]  /*8780*/  FFMA.FTZ R231, R96, R231, R65 ;  /* 0x000000e760e77223 */ /* 0x000fe40000010041 */
[-C--:B------:R-:W-:Y:S02]  /*8790*/  FMUL.FTZ R65, R173, -R71.reuse ;  /* 0x80000047ad417220 */ /* 0x080fe40000410000 */
[----:B------:R-:W-:-:S02]  /*87a0*/  FFMA.FTZ R71, R174, R71, R64 ;  /* 0x00000047ae477223 */ /* 0x000fc40000010040 */
[C---:B------:R-:W-:Y:S02]  /*87b0*/  FMUL.FTZ R69, R196.reuse, -R67 ;  /* 0x80000043c4457220 */ /* 0x040fe40000410000 */
[----:B------:R-:W-:Y:S02]  /*87c0*/  FMUL.FTZ R68, R196, -R66 ;  /* 0x80000042c4447220 */ /* 0x000fe40000410000 */
[----:B------:R-:W-:Y:S02]  /*87d0*/  FMUL.FTZ R64, R140, R231 ;  /* 0x000000e78c407220 */ /* 0x000fe40000410000 */
[----:B------:R-:W-:Y:S02]  /*87e0*/  FFMA.FTZ R250, R174, R250, -R65 ;  /* 0x000000faaefa7223 */ /* 0x000fe40000010841 */
[----:B------:R-:W-:Y:S02]  /*87f0*/  FMUL.FTZ R65, R140, R230 ;  /* 0x000000e68c417220 */ /* 0x000fe40000410000 */
[----:B------:R-:W-:-:S02]  /*8800*/  FFMA.FTZ R66, R197, R66, -R69 ;  /* 0x00000042c5427223 */ /* 0x000fc40000010845 */
[----:B------:R-:W-:Y:S02]  /*8810*/  FFMA.FTZ R68, R197, R67, R68 ;  /* 0x00000043c5447223 */ /* 0x000fe40000010044 */
[C---:B------:R-:W-:Y:S02]  /*8820*/  FFMA.FTZ R64, R141.reuse, R230, R64 ;  /* 0x000000e68d407223 */ /* 0x040fe40000010040 */
[----:B------:R-:W-:Y:S02]  /*8830*/  FFMA.FTZ R65, R141, R231, -R65 ;  /* 0x000000e78d417223 */ /* 0x000fe40000010841 */
[----:B------:R-:W-:Y:S02]  /*8840*/  FADD.FTZ R68, -R245, R68 ;  /* 0x00000044f5447221 */ /* 0x000fe40000010100 */
[----:B------:R-:W-:Y:S02]  /*8850*/  FADD.FTZ R66, R244, R66 ;  /* 0x00000042f4427221 */ /* 0x000fe40000010000 */
[----:B------:R-:W-:-:S02]  /*8860*/  FFMA.FTZ R228, R95, R228, R64 ;  /* 0x000000e45fe47223 */ /* 0x000fc40000010040 */
[----:B------:R-:W-:Y:S02]  /*8870*/  FMUL.FTZ R64, R175, -R250 ;  /* 0x800000faaf407220 */ /* 0x000fe40000410000 */
[----:B------:R-:W-:Y:S02]  /*8880*/  FFMA.FTZ R229, R95, R229, R65 ;  /* 0x000000e55fe57223 */ /* 0x000fe40000010041 */
[-C--:B------:R-:W-:Y:S02]  /*8890*/  FMUL.FTZ R65, R175, -R71.reuse ;  /* 0x80000047af417220 */ /* 0x080fe40000410000 */
[C---:B------:R-:W-:Y:S02]  /*88a0*/  FMUL.FTZ R69, R187.reuse, -R68 ;  /* 0x80000044bb457220 */ /* 0x040fe40000410000 */
[----:B------:R-:W-:Y:S02]  /*88b0*/  FMUL.FTZ R67, R187, -R66 ;  /* 0x80000042bb437220 */ /* 0x000fe40000410000 */
[----:B------:R-:W-:-:S02]  /*88c0*/  FFMA.FTZ R71, R176, R71, R64 ;  /* 0x00000047b0477223 */ /* 0x000fc40000010040 */
[C---:B------:R-:W-:Y:S02]  /*88d0*/  FMUL.FTZ R64, R157.reuse, R229 ;  /* 0x000000e59d407220 */ /* 0x040fe40000410000 */
[----:B------:R-:W-:Y:S02]  /*88e0*/  FFMA.FTZ R250, R176, R250, -R65 ;  /* 0x000000fab0fa7223 */ /* 0x000fe40000010841 */
[C---:B------:R-:W-:Y:S02]  /*88f0*/  FFMA.FTZ R66, R188.reuse, R66, -R69 ;  /* 0x00000042bc427223 */ /* 0x040fe40000010845 */
[----:B------:R-:W-:Y:S02]  /*8900*/  FFMA.FTZ R67, R188, R68, R67 ;  /* 0x00000044bc437223 */ /* 0x000fe40000010043 */
[-C--:B------:R-:W-:Y:S02]  /*8910*/  FMUL.FTZ R65, R157, R228.reuse ;  /* 0x000000e49d417220 */ /* 0x080fe40000410000 */
[----:B------:R-:W-:-:S02]  /*8920*/  FFMA.FTZ R64, R158, R228, R64 ;  /* 0x000000e49e407223 */ /* 0x000fc40000010040 */
[----:B------:R-:W-:Y:S02]  /*8930*/  FADD.FTZ R67, -R242, R67 ;  /* 0x00000043f2437221 */ /* 0x000fe40000010100 */
[----:B------:R-:W-:Y:S02]  /*8940*/  FADD.FTZ R66, R241, R66 ;  /* 0x00000042f1427221 */ /* 0x000fe40000010000 */
[----:B------:R-:W-:Y:S02]  /*8950*/  FFMA.FTZ R65, R158, R229, -R65 ;  /* 0x000000e59e417223 */ /* 0x000fe40000010841 */
[----:B------:R-:W-:Y:S02]  /*8960*/  FFMA.FTZ R226, R94, R226, R64 ;  /* 0x000000e25ee27223 */ /* 0x000fe40000010040 */
[----:B------:R-:W-:Y:S02]  /*8970*/  FMUL.FTZ R64, R145, -R250 ;  /* 0x800000fa91407220 */ /* 0x000fe40000410000 */
[----:B------:R-:W-:-:S02]  /*8980*/  FMUL.FTZ R69, R173, -R67 ;  /* 0x80000043ad457220 */ /* 0x000fc40000410000 */
[-C--:B------:R-:W-:Y:S02]  /*8990*/  FMUL.FTZ R68, R173, -R66.reuse ;  /* 0x80000042ad447220 */ /* 0x080fe40000410000 */
[----:B------:R-:W-:Y:S02]  /*89a0*/  FFMA.FTZ R227, R94, R227, R65 ;  /* 0x000000e35ee37223 */ /* 0x000fe40000010041 */
[-C--:B------:R-:W-:Y:S02]  /*89b0*/  FMUL.FTZ R65, R145, -R71.reuse ;  /* 0x8000004791417220 */ /* 0x080fe40000410000 */
[----:B------:R-:W-:Y:S02]  /*89c0*/  FFMA.FTZ R71, R146, R71, R64 ;  /* 0x0000004792477223 */ /* 0x000fe40000010040 */
[C---:B------:R-:W-:Y:S02]  /*89d0*/  FFMA.FTZ R66, R174.reuse, R66, -R69 ;  /* 0x00000042ae427223 */ /* 0x040fe40000010845 */
[----:B------:R-:W-:-:S02]  /*89e0*/  FFMA.FTZ R68, R174, R67, R68 ;  /* 0x00000043ae447223 */ /* 0x000fc40000010044 */
[C---:B------:R-:W-:Y:S02]  /*89f0*/  FMUL.FTZ R64, R155.reuse, R227 ;  /* 0x000000e39b407220 */ /* 0x040fe40000410000 */
[----:B------:R-:W-:Y:S02]  /*8a00*/  FFMA.FTZ R250, R146, R250, -R65 ;  /* 0x000000fa92fa7223 */ /* 0x000fe40000010841 */
[-C--:B------:R-:W-:Y:S02]  /*8a10*/  FMUL.FTZ R65, R155, R226.reuse ;  /* 0x000000e29b417220 */ /* 0x080fe40000410000 */
[----:B------:R-:W-:Y:S02]  /*8a20*/  FADD.FTZ R68, -R240, R68 ;  /* 0x00000044f0447221 */ /* 0x000fe40000010100 */
[----:B------:R-:W-:Y:S02]  /*8a30*/  FADD.FTZ R66, R239, R66 ;  /* 0x00000042ef427221 */ /* 0x000fe40000010000 */
[----:B------:R-:W-:-:S02]  /*8a40*/  FFMA.FTZ R64, R156, R226, R64 ;  /* 0x000000e29c407223 */ /* 0x000fc40000010040 */
[----:B------:R-:W-:Y:S02]  /*8a50*/  FFMA.FTZ R65, R156, R227, -R65 ;  /* 0x000000e39c417223 */ /* 0x000fe40000010841 */
[C---:B------:R-:W-:Y:S02]  /*8a60*/  FMUL.FTZ R69, R175.reuse, -R68 ;  /* 0x80000044af457220 */ /* 0x040fe40000410000 */
[----:B------:R-:W-:Y:S02]  /*8a70*/  FMUL.FTZ R67, R175, -R66 ;  /* 0x80000042af437220 */ /* 0x000fe40000410000 */
[----:B------:R-:W-:Y:S02]  /*8a80*/  FFMA.FTZ R224, R93, R224, R64 ;  /* 0x000000e05de07223 */ /* 0x000fe40000010040 */
[----:B------:R-:W-:Y:S02]  /*8a90*/  FMUL.FTZ R64, R147, -R250 ;  /* 0x800000fa93407220 */ /* 0x000fe40000410000 */
[----:B------:R-:W-:-:S02]  /*8aa0*/  FFMA.FTZ R225, R93, R225, R65 ;  /* 0x000000e15de17223 */ /* 0x000fc40000010041 */
[-C--:B------:R-:W-:Y:S02]  /*8ab0*/  FMUL.FTZ R65, R147, -R71.reuse ;  /* 0x8000004793417220 */ /* 0x080fe40000410000 */
[C---:B------:R-:W-:Y:S02]  /*8ac0*/  FFMA.FTZ R66, R176.reuse, R66, -R69 ;  /* 0x00000042b0427223 */ /* 0x040fe40000010845 */
[----:B------:R-:W-:Y:S02]  /*8ad0*/  FFMA.FTZ R67, R176, R68, R67 ;  /* 0x00000044b0437223 */ /* 0x000fe40000010043 */
[C---:B------:R-:W-:Y:S02]  /*8ae0*/  FFMA.FTZ R71, R150.reuse, R71, R64 ;  /* 0x0000004796477223 */ /* 0x040fe40000010040 */
[----:B------:R-:W-:Y:S02]  /*8af0*/  FMUL.FTZ R64, R153, R225 ;  /* 0x000000e199407220 */ /* 0x000fe40000410000 */
[----:B------:R-:W-:-:S02]  /*8b00*/  FFMA.FTZ R250, R150, R250, -R65 ;  /* 0x000000fa96fa7223 */ /* 0x000fc40000010841 */
[----:B------:R-:W-:Y:S02]  /*8b10*/  FADD.FTZ R67, -R200, R67 ;  /* 0x00000043c8437221 */ /* 0x000fe40000010100 */
[----:B------:R-:W-:Y:S02]  /*8b20*/  FADD.FTZ R66, R201, R66 ;  /* 0x00000042c9427221 */ /* 0x000fe40000010000 */
[-C--:B------:R-:W-:Y:S02]  /*8b30*/  FMUL.FTZ R65, R153, R224.reuse ;  /* 0x000000e099417220 */ /* 0x080fe40000410000 */
[----:B------:R-:W-:Y:S02]  /*8b40*/  FFMA.FTZ R64, R154, R224, R64 ;  /* 0x000000e09a407223 */ /* 0x000fe40000010040 */
[C---:B------:R-:W-:Y:S02]  /*8b50*/  FMUL.FTZ R69, R145.reuse, -R67 ;  /* 0x8000004391457220 */ /* 0x040fe40000410000 */
[----:B------:R-:W-:-:S02]  /*8b60*/  FMUL.FTZ R68, R145, -R66 ;  /* 0x8000004291447220 */ /* 0x000fc40000410000 */
[----:B------:R-:W-:Y:S02]  /*8b70*/  FFMA.FTZ R65, R154, R225, -R65 ;  /* 0x000000e19a417223 */ /* 0x000fe40000010841 */
[----:B------:R-:W-:Y:S02]  /*8b80*/  FFMA.FTZ R222, R92, R222, R64 ;  /* 0x000000de5cde7223 */ /* 0x000fe40000010040 */
[----:B------:R-:W-:Y:S02]  /*8b90*/  FMUL.FTZ R64, R151, -R250 ;  /* 0x800000fa97407220 */ /* 0x000fe40000410000 */
[C---:B------:R-:W-:Y:S02]  /*8ba0*/  FFMA.FTZ R66, R146.reuse, R66, -R69 ;  /* 0x0000004292427223 */ /* 0x040fe40000010845 */
[----:B------:R-:W-:Y:S02]  /*8bb0*/  FFMA.FTZ R68, R146, R67, R68 ;  /* 0x0000004392447223 */ /* 0x000fe40000010044 */
[----:B------:R-:W-:-:S02]  /*8bc0*/  FFMA.FTZ R223, R92, R223, R65 ;  /* 0x000000df5cdf7223 */ /* 0x000fc40000010041 */
[-C--:B------:R-:W-:Y:S02]  /*8bd0*/  FMUL.FTZ R65, R151, -R71.reuse ;  /* 0x8000004797417220 */ /* 0x080fe40000410000 */
[----:B------:R-:W-:Y:S02]  /*8be0*/  FFMA.FTZ R71, R152, R71, R64 ;  /* 0x0000004798477223 */ /* 0x000fe40000010040 */
[----:B------:R-:W-:Y:S02]  /*8bf0*/  FADD.FTZ R68, -R202, R68 ;  /* 0x00000044ca447221 */ /* 0x000fe40000010100 */
[----:B------:R-:W-:Y:S02]  /*8c00*/  FADD.FTZ R66, R203, R66 ;  /* 0x00000042cb427221 */ /* 0x000fe40000010000 */
[----:B------:R-:W-:Y:S02]  /*8c10*/  FMUL.FTZ R64, R151, R223 ;  /* 0x000000df97407220 */ /* 0x000fe40000410000 */
[----:B------:R-:W-:-:S02]  /*8c20*/  FFMA.FTZ R250, R152, R250, -R65 ;  /* 0x000000fa98fa7223 */ /* 0x000fc40000010841 */
[----:B------:R-:W-:Y:S02]  /*8c30*/  FMUL.FTZ R65, R151, R222 ;  /* 0x000000de97417220 */ /* 0x000fe40000410000 */
[C---:B------:R-:W-:Y:S02]  /*8c40*/  FMUL.FTZ R69, R147.reuse, -R68 ;  /* 0x8000004493457220 */ /* 0x040fe40000410000 */
[----:B------:R-:W-:Y:S02]  /*8c50*/  FMUL.FTZ R67, R147, -R66 ;  /* 0x8000004293437220 */ /* 0x000fe40000410000 */
[C---:B------:R-:W-:Y:S02]  /*8c60*/  FFMA.FTZ R64, R152.reuse, R222, R64 ;  /* 0x000000de98407223 */ /* 0x040fe40000010040 */
[----:B------:R-:W-:Y:S02]  /*8c70*/  FFMA.FTZ R65, R152, R223, -R65 ;  /* 0x000000df98417223 */ /* 0x000fe40000010841 */
[----:B------:R-:W-:-:S02]  /*8c80*/  FFMA.FTZ R66, R150, R66, -R69 ;  /* 0x0000004296427223 */ /* 0x000fc40000010845 */
[----:B------:R-:W-:Y:S02]  /*8c90*/  FFMA.FTZ R67, R150, R68, R67 ;  /* 0x0000004496437223 */ /* 0x000fe40000010043 */
[----:B------:R-:W-:Y:S02]  /*8ca0*/  FFMA.FTZ R220, R91, R220, R64 ;  /* 0x000000dc5bdc7223 */ /* 0x000fe40000010040 */
[----:B------:R-:W-:Y:S02]  /*8cb0*/  FMUL.FTZ R64, R153, -R250 ;  /* 0x800000fa99407220 */ /* 0x000fe40000410000 */
[----:B------:R-:W-:Y:S02]  /*8cc0*/  FFMA.FTZ R221, R91, R221, R65 ;  /* 0x000000dd5bdd7223 */ /* 0x000fe40000010041 */
[----:B------:R-:W-:Y:S02]  /*8cd0*/  FMUL.FTZ R65, R153, -R71 ;  /* 0x8000004799417220 */ /* 0x000fe40000410000 */
[----:B------:R-:W-:-:S02]  /*8ce0*/  FADD.FTZ R67, -R204, R67 ;  /* 0x00000043cc437221 */ /* 0x000fc40000010100 */
[----:B------:R-:W-:Y:S02]  /*8cf0*/  FADD.FTZ R66, R205, R66 ;  /* 0x00000042cd427221 */ /* 0x000fe40000010000 */
[C---:B------:R-:W-:Y:S02]  /*8d00*/  FFMA.FTZ R71, R154.reuse, R71, R64 ;  /* 0x000000479a477223 */ /* 0x040fe40000010040 */
[----:B------:R-:W-:Y:S02]  /*8d10*/  FMUL.FTZ R64, R147, R221 ;  /* 0x000000dd93407220 */ /* 0x000fe40000410000 */
[----:B------:R-:W-:Y:S02]  /*8d20*/  FFMA.FTZ R250, R154, R250, -R65 ;  /* 0x000000fa9afa7223 */ /* 0x000fe40000010841 */
[C---:B------:R-:W-:Y:S02]  /*8d30*/  FMUL.FTZ R69, R151.reuse, -R67 ;  /* 0x8000004397457220 */ /* 0x040fe40000410000 */
[----:B------:R-:W-:-:S02]  /*8d40*/  FMUL.FTZ R68, R151, -R66 ;  /* 0x8000004297447220 */ /* 0x000fc40000410000 */
[-C--:B------:R-:W-:Y:S02]  /*8d50*/  FMUL.FTZ R65, R147, R220.reuse ;  /* 0x000000dc93417220 */ /* 0x080fe40000410000 */
[----:B------:R-:W-:Y:S02]  /*8d60*/  FFMA.FTZ R64, R150, R220, R64 ;  /* 0x000000dc96407223 */ /* 0x000fe40000010040 */
[C---:B------:R-:W-:Y:S02]  /*8d70*/  FFMA.FTZ R66, R152.reuse, R66, -R69 ;  /* 0x0000004298427223 */ /* 0x040fe40000010845 */
[----:B------:R-:W-:Y:S02]  /*8d80*/  FFMA.FTZ R68, R152, R67, R68 ;  /* 0x0000004398447223 */ /* 0x000fe40000010044 */
[----:B------:R-:W-:Y:S02]  /*8d90*/  FFMA.FTZ R65, R150, R221, -R65 ;  /* 0x000000dd96417223 */ /* 0x000fe40000010841 */
[----:B------:R-:W-:-:S02]  /*8da0*/  FFMA.FTZ R218, R90, R218, R64 ;  /* 0x000000da5ada7223 */ /* 0x000fc40000010040 */
[----:B------:R-:W-:Y:S02]  /*8db0*/  FMUL.FTZ R64, R155, -R250 ;  /* 0x800000fa9b407220 */ /* 0x000fe40000410000 */
[----:B------:R-:W-:Y:S02]  /*8dc0*/  FADD.FTZ R68, -R206, R68 ;  /* 0x00000044ce447221 */ /* 0x000fe40000010100 */
[----:B------:R-:W-:Y:S02]  /*8dd0*/  FADD.FTZ R66, R207, R66 ;  /* 0x00000042cf427221 */ /* 0x000fe40000010000 */
[----:B------:R-:W-:Y:S02]  /*8de0*/  FFMA.FTZ R219, R90, R219, R65 ;  /* 0x000000db5adb7223 */ /* 0x000fe40000010041 */
[-C--:B------:R-:W-:Y:S02]  /*8df0*/  FMUL.FTZ R65, R155, -R71.reuse ;  /* 0x800000479b417220 */ /* 0x080fe40000410000 */
[----:B------:R-:W-:-:S02]  /*8e00*/  FFMA.FTZ R71, R156, R71, R64 ;  /* 0x000000479c477223 */ /* 0x000fc40000010040 */
[C---:B------:R-:W-:Y:S02]  /*8e10*/  FMUL.FTZ R69, R153.reuse, -R68 ;  /* 0x8000004499457220 */ /* 0x040fe40000410000 */
[----:B------:R-:W-:Y:S02]  /*8e20*/  FMUL.FTZ R67, R153, -R66 ;  /* 0x8000004299437220 */ /* 0x000fe40000410000 */
[C---:B------:R-:W-:Y:S02]  /*8e30*/  FMUL.FTZ R64, R145.reuse, R219 ;  /* 0x000000db91407220 */ /* 0x040fe40000410000 */
        /* <DEDUP_REMOVED lines=11> */
[----:B------:R-:W-:Y:S02]  /*8ef0*/  FMUL.FTZ R65, R157, -R71 ;  /* 0x800000479d417220 */ /* 0x000fe40000410000 */
        /* <DEDUP_REMOVED lines=21> */
[----:B------:R-:W-:Y:S02]  /*9050*/  FMUL.FTZ R64, R173, R215 ;  /* 0x000000d7ad407220 */ /* 0x000fe40000410000 */
        /* <DEDUP_REMOVED lines=8> */
[C---:B------:R-:W-:Y:S02]  /*90e0*/  FFMA.FTZ R212, R87.reuse, R212, R64 ;  /* 0x000000d457d47223 */ /* 0x040fe40000010040 */
[----:B------:R-:W-:Y:S02]  /*90f0*/  FMUL.FTZ R64, R136, -R250 ;  /* 0x800000fa88407220 */ /* 0x000fe40000410000 */
[----:B------:R-:W-:-:S02]  /*9100*/  FFMA.FTZ R213, R87, R213, R65 ;  /* 0x000000d557d57223 */ /* 0x000fc40000010041 */
[----:B------:R-:W-:Y:S02]  /*9110*/  FMUL.FTZ R65, R136, -R71 ;  /* 0x8000004788417220 */ /* 0x000fe40000410000 */
[C---:B------:R-:W-:Y:S02]  /*9120*/  FFMA.FTZ R66, R141.reuse, R66, -R69 ;  /* 0x000000428d427223 */ /* 0x040fe40000010845 */
[----:B------:R-:W-:Y:S02]  /*9130*/  FFMA.FTZ R68, R141, R67, R68 ;  /* 0x000000438d447223 */ /* 0x000fe40000010044 */
[----:B------:R-:W-:Y:S02]  /*9140*/  FFMA.FTZ R71, R137, R71, R64 ;  /* 0x0000004789477223 */ /* 0x000fe40000010040 */
        /* <DEDUP_REMOVED lines=27> */
[C---:B------:R-:W-:Y:S02]  /*9300*/  FFMA.FTZ R126, R85.reuse, R126, R64 ;  /* 0x0000007e557e7223 */ /* 0x040fe40000010040 */
[----:B------:R-:W-:Y:S02]  /*9310*/  FMUL.FTZ R64, R130, -R250 ;  /* 0x800000fa82407220 */ /* 0x000fe40000410000 */
[----:B------:R-:W-:Y:S02]  /*9320*/  FFMA.FTZ R127, R85, R127, R65 ;  /* 0x0000007f557f7223 */ /* 0x000fe40000010041 */
[----:B------:R-:W-:Y:S02]  /*9330*/  FADD.FTZ R67, -R139, R67 ;  /* 0x000000438b437221 */ /* 0x000fe40000010100 */
[----:B------:R-:W-:-:S02]  /*9340*/  FADD.FTZ R66, R163, R66 ;  /* 0x00000042a3427221 */ /* 0x000fc40000010000 */
[-C--:B------:R-:W-:Y:S02]  /*9350*/  FMUL.FTZ R65, R130, -R71.reuse ;  /* 0x8000004782417220 */ /* 0x080fe40000410000 */
[----:B------:R-:W-:Y:S02]  /*9360*/  FFMA.FTZ R71, R132, R71, R64 ;  /* 0x0000004784477223 */ /* 0x000fe40000010040 */
[----:B------:R-:W-:Y:S02]  /*9370*/  FMUL.FTZ R64, R194, R127 ;  /* 0x0000007fc2407220 */ /* 0x000fe40000410000 */
[C---:B------:R-:W-:Y:S02]  /*9380*/  FMUL.FTZ R243, R130.reuse, -R67 ;  /* 0x8000004382f37220 */ /* 0x040fe40000410000 */
[----:B------:R-:W-:Y:S02]  /*9390*/  FMUL.FTZ R237, R130, -R66 ;  /* 0x8000004282ed7220 */ /* 0x000fe40000410000 */
[----:B------:R-:W-:-:S02]  /*93a0*/  FFMA.FTZ R250, R132, R250, -R65 ;  /* 0x000000fa84fa7223 */ /* 0x000fc40000010841 */
[CC--:B------:R-:W-:Y:S02]  /*93b0*/  FFMA.FTZ R64, R195.reuse, R126.reuse, R64 ;  /* 0x0000007ec3407223 */ /* 0x0c0fe40000010040 */
[----:B------:R-:W-:Y:S02]  /*93c0*/  FMUL.FTZ R65, R194, R126 ;  /* 0x0000007ec2417220 */ /* 0x000fe40000410000 */
[C---:B------:R-:W-:Y:S02]  /*93d0*/  FFMA.FTZ R243, R132.reuse, R66, -R243 ;  /* 0x0000004284f37223 */ /* 0x040fe400000108f3 */
[----:B------:R-:W-:Y:S01]  /*93e0*/  FFMA.FTZ R237, R132, R67, R237 ;  /* 0x0000004384ed7223 */ /* 0x000fe200000100ed */
[----:B------:R0:W1:Y:S01]  /*93f0*/  SHFL.DOWN PT, R66, R71, 0x1, 0x1f ;  /* 0x08201f0047427f89 */ /* 0x00006200000e0000 */
[----:B------:R-:W-:Y:S01]  /*9400*/  FFMA.FTZ R124, R84, R124, R64 ;  /* 0x0000007c547c7223 */ /* 0x000fe20000010040 */
[----:B------:R-:W-:Y:S01]  /*9410*/  MOV R64, UR26 ;  /* 0x0000001a00407c02 */ /* 0x000fe20008000f00 */
[----:B------:R-:W-:-:S02]  /*9420*/  FFMA.FTZ R65, R195, R127, -R65 ;  /* 0x0000007fc3417223 */ /* 0x000fc40000010841 */
[----:B------:R-:W-:Y:S01]  /*9430*/  FADD.FTZ R243, R138, R243 ;  /* 0x000000f38af37221 */ /* 0x000fe20000010000 */
[----:B------:R-:W-:Y:S01]  /*9440*/  ISETP.GE.OR P0, PT, R64, c[0x0][0x174], P0 ;  /* 0x00005d0040007a0c */ /* 0x000fe20000706670 */
[----:B------:R-:W-:Y:S02]  /*9450*/  FADD.FTZ R237, -R131, R237 ;  /* 0x000000ed83ed7221 */ /* 0x000fe40000010100 */
[----:B------:R-:W-:Y:S01]  /*9460*/  FFMA.FTZ R125, R84, R125, R65 ;  /* 0x0000007d547d7223 */ /* 0x000fe20000010041 */
[----:B------:R0:W2:Y:S04]  /*9470*/  SHFL.DOWN PT, R64, R243, 0x1, 0x1f ;  /* 0x08201f00f3407f89 */ /* 0x0000a800000e0000 */
[----:B------:R0:W3:Y:S04]  /*9480*/  SHFL.DOWN PT, R65, R250, 0x1, 0x1f ;  /* 0x08201f00fa417f89 */ /* 0x0000e800000e0000 */
[----:B------:R0:W4:Y:S01]  /*9490*/  SHFL.DOWN PT, R67, R237, 0x1, 0x1f ;  /* 0x08201f00ed437f89 */ /* 0x00012200000e0000 */
[----:B------:R-:W-:Y:S05]  /*94a0*/  @!P2 BRA `(.L_x_9293) ;  /* 0x000000b00000a947 */ /* 0x000fea0003800000 */
[----:B----4-:R-:W-:-:S04]  /*94b0*/  FMUL.FTZ R68, R71, R67 ;  /* 0x0000004347447220 */ /* 0x010fc80000410000 */
[CC--:B--2---:R-:W-:Y:S02]  /*94c0*/  FFMA.FTZ R68, R250.reuse, R64.reuse, -R68 ;  /* 0x00000040fa447223 */ /* 0x0c4fe40000010844 */
[----:B------:R-:W-:Y:S02]  /*94d0*/  FMUL.FTZ R64, R71, R64 ;  /* 0x0000004047407220 */ /* 0x000fe40000410000 */
[----:B0-----:R-:W-:Y:S02]  /*94e0*/  FADD.FTZ R243, R243, R68 ;  /* 0x00000044f3f37221 */ /* 0x001fe40000010000 */
[----:B------:R-:W-:Y:S02]  /*94f0*/  FFMA.FTZ R64, R250, R67, R64 ;  /* 0x00000043fa407223 */ /* 0x000fe40000010040 */
[C---:B-1----:R-:W-:Y:S02]  /*9500*/  FMUL.FTZ R67, R71.reuse, R66 ;  /* 0x0000004247437220 */ /* 0x042fe40000410000 */
[----:B---3--:R-:W-:-:S02]  /*9510*/  FMUL.FTZ R71, R71, R65 ;  /* 0x0000004147477220 */ /* 0x008fc40000410000 */
[C---:B------:R-:W-:Y:S02]  /*9520*/  FFMA.FTZ R67, R250.reuse, R65, -R67 ;  /* 0x00000041fa437223 */ /* 0x040fe40000010843 */
[----:B------:R-:W-:Y:S02]  /*9530*/  FFMA.FTZ R71, R250, R66, R71 ;  /* 0x00000042fa477223 */ /* 0x000fe40000010047 */
[----:B------:R-:W-:Y:S01]  /*9540*/  FADD.FTZ R237, R237, R64 ;  /* 0x00000040eded7221 */ /* 0x000fe20000010000 */
[----:B------:R-:W-:Y:S02]  /*9550*/  MOV R250, R67 ;  /* 0x0000004300fa7202 */ /* 0x000fe40000000f00 */
.L_x_9293:
[----:B------:R-:W-:Y:S05]  /*9560*/  BSYNC B0 ;  /* 0x0000000000007941 */ /* 0x000fea0003800000 */
.L_x_9292:
[----:B--2---:R-:W-:Y:S01]  /*9570*/  HFMA2.MMA R64, -RZ, RZ, 1.875, 0 ;  /* 0x3f800000ff407435 */ /* 0x004fe200000001ff */
[----:B------:R-:W-:Y:S01]  /*9580*/  USHF.L.U32 UR32, UR7, 0x4, URZ ;  /* 0x0000000407207899 */ /* 0x000fe2000800063f */
[----:B---3--:R-:W-:Y:S01]  /*9590*/  MOV R65, RZ ;  /* 0x000000ff00417202 */ /* 0x008fe20000000f00 */
[----:B-1--4-:R-:W-:Y:S01]  /*95a0*/  CS2R R66, SRZ ;  /* 0x0000000000427805 */ /* 0x012fe2000001ff00 */
        /* <DEDUP_REMOVED lines=9> */
[CC--:B------:R-:W-:Y:S02]  /*9640*/  FFMA.FTZ R252, R250.reuse, R68.reuse, -R252 ;  /* 0x00000044fafc7223 */ /* 0x0c0fe400000108fc */
[----:B------:R-:W-:Y:S02]  /*9650*/  FMUL.FTZ R68, R71, R68 ;  /* 0x0000004447447220 */ /* 0x000fe40000410000 */
        /* <DEDUP_REMOVED lines=8> */
.L_x_9295:
[----:B------:R-:W-:Y:S05]  /*96e0*/  BSYNC B0 ;  /* 0x0000000000007941 */ /* 0x000fea0003800000 */
.L_x_9294:
[----:B0-----:R-:W-:Y:S01]  /*96f0*/  LOP3.LUT R68, R119, 0x1f, RZ, 0xc0, !PT ;  /* 0x0000001f77447812 */ /* 0x001fe200078ec0ff */
[----:B--2---:R0:W2:Y:S01]  /*9700*/  SHFL.DOWN PT, R69, R250, 0x4, 0x1f ;  /* 0x08801f00fa457f89 */ /* 0x0040a200000e0000 */
[----:B------:R-:W-:Y:S02]  /*9710*/  BSSY B0, `(.L_x_9296) ;  /* 0x0000011000007945 */ /* 0x000fe40003800000 */
[----:B------:R-:W-:Y:S01]  /*9720*/  ISETP.GT.U32.AND P0, PT, R68, 0x1b, PT ;  /* 0x0000001b4400780c */ /* 0x000fe20003f04070 */
[----:B---3--:R0:W3:Y:S04]  /*9730*/  SHFL.DOWN PT, R70, R71, 0x4, 0x1f ;  /* 0x08801f0047467f89 */ /* 0x0080e800000e0000 */
[----:B------:R0:W1:Y:S04]  /*9740*/  SHFL.DOWN PT, R68, R243, 0x4, 0x1f ;  /* 0x08801f00f3447f89 */ /* 0x00006800000e0000 */
[----:B------:R0:W4:Y:S04]  /*9750*/  SHFL.DOWN PT, R251, R237, 0x4, 0x1f ;  /* 0x08801f00edfb7f89 */ /* 0x00012800000e0000 */
[----:B------:R-:W-:Y:S05]  /*9760*/  @P0 BRA `(.L_x_9297) ;  /* 0x000000b000000947 */ /* 0x000fea0003800000 */
[----:B----4-:R-:W-:-:S04]  /*9770*/  FMUL.FTZ R252, R71, R251 ;  /* 0x000000fb47fc7220 */ /* 0x010fc80000410000 */
[CC--:B-1----:R-:W-:Y:S02]  /*9780*/  FFMA.FTZ R252, R250.reuse, R68.reuse, -R252 ;  /* 0x00000044fafc7223 */ /* 0x0c2fe400000108fc */
[----:B------:R-:W-:Y:S02]  /*9790*/  FMUL.FTZ R68, R71, R68 ;  /* 0x0000004447447220 */ /* 0x000fe40000410000 */
[----:B0-----:R-:W-:Y:S02]  /*97a0*/  FADD.FTZ R243, R243, R252 ;  /* 0x000000fcf3f37221 */ /* 0x001fe40000010000 */
[----:B------:R-:W-:Y:S02]  /*97b0*/  FFMA.FTZ R68, R250, R251, R68 ;  /* 0x000000fbfa447223 */ /* 0x000fe40000010044 */
[C---:B---3--:R-:W-:Y:S02]  /*97c0*/  FMUL.FTZ R251, R71.reuse, R70 ;  /* 0x0000004647fb7220 */ /* 0x048fe40000410000 */
[----:B--2---:R-:W-:-:S02]  /*97d0*/  FMUL.FTZ R71, R71, R69 ;  /* 0x0000004547477220 */ /* 0x004fc40000410000 */
[C---:B------:R-:W-:Y:S02]  /*97e0*/  FFMA.FTZ R251, R250.reuse, R69, -R251 ;  /* 0x00000045fafb7223 */ /* 0x040fe400000108fb */
[----:B------:R-:W-:Y:S02]  /*97f0*/  FFMA.FTZ R71, R250, R70, R71 ;  /* 0x00000046fa477223 */ /* 0x000fe40000010047 */
[----:B------:R-:W-:Y:S01]  /*9800*/  FADD.FTZ R237, R237, R68 ;  /* 0x00000044eded7221 */ /* 0x000fe20000010000 */
[----:B------:R-:W-:Y:S02]  /*9810*/  MOV R250, R251 ;  /* 0x000000fb00fa7202 */ /* 0x000fe40000000f00 */
.L_x_9297:
[----:B------:R-:W-:Y:S05]  /*9820*/  BSYNC B0 ;  /* 0x0000000000007941 */ /* 0x000fea0003800000 */
.L_x_9296:
[----:B-1----:R-:W-:Y:S01]  /*9830*/  LOP3.LUT R68, R119, 0x1f, RZ, 0xc0, !PT ;  /* 0x0000001f77447812 */ /* 0x002fe200078ec0ff */
[----:B--2---:R1:W2:Y:S01]  /*9840*/  SHFL.DOWN PT, R69, R250, 0x8, 0x1f ;  /* 0x09001f00fa457f89 */ /* 0x0042a200000e0000 */
[----:B------:R-:W-:Y:S02]  /*9850*/  BSSY B0, `(.L_x_9298) ;  /* 0x0000011000007945 */ /* 0x000fe40003800000 */
[----:B------:R-:W-:Y:S01]  /*9860*/  ISETP.GT.U32.AND P0, PT, R68, 0x17, PT ;  /* 0x000000174400780c */ /* 0x000fe20003f04070 */
[----:B---3--:R1:W3:Y:S04]  /*9870*/  SHFL.DOWN PT, R70, R71, 0x8, 0x1f ;  /* 0x09001f0047467f89 */ /* 0x0082e800000e0000 */
[----:B------:R1:W0:Y:S04]  /*9880*/  SHFL.DOWN PT, R68, R243, 0x8, 0x1f ;  /* 0x09001f00f3447f89 */ /* 0x00022800000e0000 */
[----:B----4-:R1:W4:Y:S04]  /*9890*/  SHFL.DOWN PT, R251, R237, 0x8, 0x1f ;  /* 0x09001f00edfb7f89 */ /* 0x01032800000e0000 */
[----:B------:R-:W-:Y:S05]  /*98a0*/  @P0 BRA `(.L_x_9299) ;  /* 0x000000b000000947 */ /* 0x000fea0003800000 */
[----:B----4-:R-:W-:-:S04]  /*98b0*/  FMUL.FTZ R252, R71, R251 ;  /* 0x000000fb47fc7220 */ /* 0x010fc80000410000 */
[CC--:B0-----:R-:W-:Y:S02]  /*98c0*/  FFMA.FTZ R252, R250.reuse, R68.reuse, -R252 ;  /* 0x00000044fafc7223 */ /* 0x0c1fe400000108fc */
        /* <DEDUP_REMOVED lines=9> */
.L_x_9299:
[----:B------:R-:W-:Y:S05]  /*9960*/  BSYNC B0 ;  /* 0x0000000000007941 */ /* 0x000fea0003800000 */
.L_x_9298:
[----:B0-----:R-:W-:Y:S01]  /*9970*/  LOP3.LUT R68, R119, 0x1f, RZ, 0xc0, !PT ;  /* 0x0000001f77447812 */ /* 0x001fe200078ec0ff */
[----:B--2---:R0:W2:Y:S01]  /*9980*/  SHFL.DOWN PT, R69, R250, 0x10, 0x1f ;  /* 0x0a001f00fa457f89 */ /* 0x0040a200000e0000 */
[----:B------:R-:W-:Y:S02]  /*9990*/  BSSY B0, `(.L_x_9300) ;  /* 0x0000011000007945 */ /* 0x000fe40003800000 */
[----:B------:R-:W-:Y:S01]  /*99a0*/  ISETP.GT.U32.AND P0, PT, R68, 0xf, PT ;  /* 0x0000000f4400780c */ /* 0x000fe20003f04070 */
[----:B---3--:R0:W3:Y:S04]  /*99b0*/  SHFL.DOWN PT, R70, R71, 0x10, 0x1f ;  /* 0x0a001f0047467f89 */ /* 0x0080e800000e0000 */
[----:B------:R0:W1:Y:S04]  /*99c0*/  SHFL.DOWN PT, R68, R243, 0x10, 0x1f ;  /* 0x0a001f00f3447f89 */ /* 0x00006800000e0000 */
[----:B----4-:R0:W4:Y:S04]  /*99d0*/  SHFL.DOWN PT, R251, R237, 0x10, 0x1f ;  /* 0x0a001f00edfb7f89 */ /* 0x01012800000e0000 */
        /* <DEDUP_REMOVED lines=12> */
.L_x_9301:
[----:B------:R-:W-:Y:S05]  /*9aa0*/  BSYNC B0 ;  /* 0x0000000000007941 */ /* 0x000fea0003800000 */
.L_x_9300:
[----:B---3--:R-:W3:Y:S01]  /*9ab0*/  SHFL.IDX PT, R70, R71, RZ, 0x1f ;  /* 0x00001fff47467589 */ /* 0x008ee200000e0000 */
[----:B------:R-:W-:Y:S01]  /*9ac0*/  ISETP.NE.AND P0, PT, R119, RZ, PT ;  /* 0x000000ff7700720c */ /* 0x000fe20003f05270 */
[----:B------:R-:W-:Y:S02]  /*9ad0*/  BSSY B0, `(.L_x_9302) ;  /* 0x00002cb000007945 */ /* 0x000fe40003800000 */
[----:B--2---:R-:W2:Y:S04]  /*9ae0*/  SHFL.IDX PT, R69, R250, RZ, 0x1f ;  /* 0x00001ffffa457589 */ /* 0x004ea800000e0000 */
[----:B01----:R-:W-:Y:S01]  /*9af0*/  SHFL.DOWN PT, R250, R250, 0x1, 0x1f ;  /* 0x08201f00fafa7f89 */ /* 0x003fe200000e0000 */
[----:B---3--:R-:W-:-:S02]  /*9b00*/  FMUL.FTZ R68, R70, R65 ;  /* 0x0000004146447220 */ /* 0x008fc40000410000 */
[CC--:B----4-:R-:W-:Y:S02]  /*9b10*/  FMUL.FTZ R251, R70.reuse, R64.reuse ;  /* 0x0000004046fb7220 */ /* 0x0d0fe40000410000 */
[C---:B--2---:R-:W-:Y:S02]  /*9b20*/  FFMA.FTZ R68, R69.reuse, R64, -R68 ;  /* 0x0000004045447223 */ /* 0x044fe40000010844 */
[CC--:B------:R-:W-:Y:S02]  /*9b30*/  FMUL.FTZ R64, R70.reuse, R67.reuse ;  /* 0x0000004346407220 */ /* 0x0c0fe40000410000 */
[-C--:B------:R-:W-:Y:S02]  /*9b40*/  FMUL.FTZ R252, R70, R66.reuse ;  /* 0x0000004246fc7220 */ /* 0x080fe40000410000 */
[C---:B------:R-:W-:Y:S02]  /*9b50*/  FFMA.FTZ R70, R69.reuse, R66, -R64 ;  /* 0x0000004245467223 */ /* 0x040fe40000010840 */
[C---:B------:R-:W-:Y:S01]  /*9b60*/  FFMA.FTZ R64, R69.reuse, R67, R252 ;  /* 0x0000004345407223 */ /* 0x040fe200000100fc */
[----:B------:R-:W-:Y:S01]  /*9b70*/  SHFL.IDX PT, R66, R66, RZ, 0x1f ;  /* 0x00001fff42427589 */ /* 0x000fe200000e0000 */
[----:B------:R-:W-:Y:S01]  /*9b80*/  FFMA.FTZ R69, R69, R65, R251 ;  /* 0x0000004145457223 */ /* 0x000fe200000100fb */
[----:B------:R-:W-:-:S02]  /*9b90*/  IADD3 R252, R119, 0x200, RZ ;  /* 0x0000020077fc7810 */ /* 0x000fc40007ffe0ff */
        /* <DEDUP_REMOVED lines=9> */
[-C--:B------:R-:W-:Y:S01]  /*9c30*/  @P1 FMUL.FTZ R251, R251, R66.reuse ;  /* 0x00000042fbfb1220 */ /* 0x080fe20000410000 */
[----:B------:R0:W-:Y:S01]  /*9c40*/  @!P0 STS.128 [UR32+0x5750], R68 ;  /* 0x00575044ff008988 */ /* 0x0001e20008000c20 */
[----:B------:R-:W-:-:S02]  /*9c50*/  @P1 FFMA.FTZ R64, R250, R66, -R64 ;  /* 0x00000042fa401223 */ /* 0x000fc40000010840 */
[----:B------:R-:W-:Y:S02]  /*9c60*/  @P1 FFMA.FTZ R251, R250, R67, R251 ;  /* 0x00000043fafb1223 */ /* 0x000fe400000100fb */
[----:B------:R-:W-:Y:S02]  /*9c70*/  @P1 FADD.FTZ R66, R243, R64 ;  /* 0x00000040f3421221 */ /* 0x000fe40000010000 */
[----:B-1----:R-:W-:Y:S01]  /*9c80*/  @P1 FADD.FTZ R67, R237, R251 ;  /* 0x000000fbed431221 */ /* 0x002fe20000010000 */
[----:B------:R-:W-:Y:S01]  /*9c90*/  SHF.L.U32 R237, R119, 0x5, RZ ;  /* 0x0000000577ed7819 */ /* 0x000fe200000006ff */
[-C--:B------:R-:W-:Y:S02]  /*9ca0*/  FMUL.FTZ R64, R66, -R121.reuse ;  /* 0x8000007942407220 */ /* 0x080fe40000410000 */
[----:B------:R-:W-:Y:S01]  /*9cb0*/  FMUL.FTZ R121, R67, -R121 ;  /* 0x8000007943797220 */ /* 0x000fe20000410000 */
[----:B------:R-:W-:Y:S01]  /*9cc0*/  LEA.HI.SX32 R237, R237, R237, 0x1b ;  /* 0x000000ededed7211 */ /* 0x000fe200078fdaff */
[----:B------:R-:W-:-:S02]  /*9cd0*/  FFMA.FTZ R67, R67, R120, R64 ;  /* 0x0000007843437223 */ /* 0x000fc40000010040 */
[----:B0-----:R-:W-:Y:S02]  /*9ce0*/  FFMA.FTZ R69, R66, R120, -R121 ;  /* 0x0000007842457223 */ /* 0x001fe40000010879 */
[----:B------:R-:W-:Y:S02]  /*9cf0*/  FADD.FTZ R67, -R249, R67 ;  /* 0x00000043f9437221 */ /* 0x000fe40000010100 */
[----:B------:R-:W-:Y:S02]  /*9d00*/  FADD.FTZ R69, R247, R69 ;  /* 0x00000045f7457221 */ /* 0x000fe40000010000 */
[C---:B------:R-:W-:Y:S02]  /*9d10*/  FMUL.FTZ R68, R194.reuse, -R67 ;  /* 0x80000043c2447220 */ /* 0x040fe40000410000 */
[-C--:B------:R-:W-:Y:S02]  /*9d20*/  FMUL.FTZ R194, R194, -R69.reuse ;  /* 0x80000045c2c27220 */ /* 0x080fe40000410000 */
[----:B------:R-:W-:-:S02]  /*9d30*/  FFMA.FTZ R68, R195, R69, -R68 ;  /* 0x00000045c3447223 */ /* 0x000fc40000010844 */
[-C--:B------:R-:W-:Y:S02]  /*9d40*/  FFMA.FTZ R195, R195, R67.reuse, R194 ;  /* 0x00000043c3c37223 */ /* 0x080fe400000100c2 */
[----:B------:R-:W-:Y:S02]  /*9d50*/  FMUL.FTZ R65, R84, R198 ;  /* 0x000000c654417220 */ /* 0x000fe40000410000 */
[----:B------:R-:W-:Y:S02]  /*9d60*/  FADD.FTZ R246, -R246, R195 ;  /* 0x000000c3f6f67221 */ /* 0x000fe40000010100 */
[----:B------:R-:W-:Y:S02]  /*9d70*/  FADD.FTZ R248, R248, R68 ;  /* 0x00000044f8f87221 */ /* 0x000fe40000010000 */
[----:B------:R-:W-:Y:S02]  /*9d80*/  FMUL.FTZ R71, R196, -R246 ;  /* 0x800000f6c4477220 */ /* 0x000fe40000410000 */
[----:B------:R-:W-:-:S02]  /*9d90*/  FMUL.FTZ R66, R148, R67 ;  /* 0x0000004394427220 */ /* 0x000fc40000410000 */
[-C--:B------:R-:W-:Y:S02]  /*9da0*/  FFMA.FTZ R64, R148, -R65.reuse, R124 ;  /* 0x8000004194407223 */ /* 0x080fe4000001007c */
[----:B------:R-:W-:Y:S02]  /*9db0*/  FFMA.FTZ R71, R197, R248, -R71 ;  /* 0x000000f8c5477223 */ /* 0x000fe40000010847 */
[C---:B------:R-:W-:Y:S02]  /*9dc0*/  FFMA.FTZ R65, R149.reuse, -R65, R125 ;  /* 0x8000004195417223 */ /* 0x040fe4000001007d */
[----:B------:R-:W-:Y:S02]  /*9dd0*/  FFMA.FTZ R66, R149, R69, R66 ;  /* 0x0000004595427223 */ /* 0x000fe40000010042 */
[----:B------:R-:W-:Y:S02]  /*9de0*/  FMUL.FTZ R149, R85, R186 ;  /* 0x000000ba55957220 */ /* 0x000fe40000410000 */
[----:B------:R-:W-:-:S02]  /*9df0*/  FMUL.FTZ R196, R196, -R248 ;  /* 0x800000f8c4c47220 */ /* 0x000fc40000410000 */
[-C--:B------:R-:W-:Y:S02]  /*9e00*/  FMUL.FTZ R120, R192, R246.reuse ;  /* 0x000000f6c0787220 */ /* 0x080fe40000410000 */
[----:B------:R-:W-:Y:S02]  /*9e10*/  FADD.FTZ R244, R244, R71 ;  /* 0x00000047f4f47221 */ /* 0x000fe40000010000 */
[----:B------:R-:W-:Y:S02]  /*9e20*/  FMUL.FTZ R71, R248, UR35 ;  /* 0x00000023f8477c20 */ /* 0x000fe40008410000 */
[-C--:B------:R-:W-:Y:S02]  /*9e30*/  FFMA.FTZ R192, R192, -R149.reuse, R126 ;  /* 0x80000095c0c07223 */ /* 0x080fe4000001007e */
[----:B------:R-:W-:Y:S02]  /*9e40*/  FFMA.FTZ R197, R197, R246, R196 ;  /* 0x000000f6c5c57223 */ /* 0x000fe400000100c4 */
[----:B------:R-:W-:-:S02]  /*9e50*/  FFMA.FTZ R149, R193, -R149, R127 ;  /* 0x80000095c1957223 */ /* 0x000fc4000001007f */
[----:B------:R-:W-:Y:S02]  /*9e60*/  FFMA.FTZ R193, R193, R248, R120 ;  /* 0x000000f8c1c17223 */ /* 0x000fe40000010078 */
[C---:B------:R-:W-:Y:S02]  /*9e70*/  FFMA.FTZ R120, R246.reuse, UR34, -R71 ;  /* 0x00000022f6787c23 */ /* 0x040fe40008010847 */
[----:B------:R-:W-:Y:S02]  /*9e80*/  FMUL.FTZ R71, R246, UR35 ;  /* 0x00000023f6477c20 */ /* 0x000fe40008410000 */
[----:B------:R-:W-:Y:S02]  /*9e90*/  FADD.FTZ R197, -R245, R197 ;  /* 0x000000c5f5c57221 */ /* 0x000fe40000010100 */
[----:B------:R-:W-:Y:S02]  /*9ea0*/  FFMA.FTZ R71, R248, UR34, R71 ;  /* 0x00000022f8477c23 */ /* 0x000fe40008010047 */
[----:B------:R-:W-:-:S02]  /*9eb0*/  FMUL.FTZ R120, R192, R120 ;  /* 0x00000078c0787220 */ /* 0x000fc40000410000 */
[C---:B------:R-:W-:Y:S02]  /*9ec0*/  FMUL.FTZ R121, R187.reuse, -R197 ;  /* 0x800000c5bb797220 */ /* 0x040fe40000410000 */
[----:B------:R-:W-:Y:S02]  /*9ed0*/  FMUL.FTZ R187, R187, -R244 ;  /* 0x800000f4bbbb7220 */ /* 0x000fe40000410000 */
[----:B------:R-:W-:Y:S02]  /*9ee0*/  FFMA.FTZ R71, R149, R71, R120 ;  /* 0x0000004795477223 */ /* 0x000fe40000010078 */
[C---:B------:R-:W-:Y:S02]  /*9ef0*/  FMUL.FTZ R246, R186.reuse, R246 ;  /* 0x000000f6baf67220 */ /* 0x040fe40000410000 */
[C---:B------:R-:W-:Y:S02]  /*9f00*/  FMUL.FTZ R248, R186.reuse, R248 ;  /* 0x000000f8baf87220 */ /* 0x040fe40000410000 */
[----:B------:R-:W-:-:S02]  /*9f10*/  FFMA.FTZ R50, R186, R193, R50 ;  /* 0x000000c1ba327223 */ /* 0x000fc40000010032 */
[C---:B------:R-:W-:Y:S02]  /*9f20*/  FFMA.FTZ R120, R188.reuse, R244, -R121 ;  /* 0x000000f4bc787223 */ /* 0x040fe40000010879 */
[-C--:B------:R-:W-:Y:S02]  /*9f30*/  FFMA.FTZ R121, R188, R197.reuse, R187 ;  /* 0x000000c5bc797223 */ /* 0x080fe400000100bb */
[----:B------:R-:W-:Y:S02]  /*9f40*/  FMUL.FTZ R186, R86, R172 ;  /* 0x000000ac56ba7220 */ /* 0x000fe40000410000 */
[C---:B------:R-:W-:Y:S02]  /*9f50*/  FMUL.FTZ R187, R179.reuse, R197 ;  /* 0x000000c5b3bb7220 */ /* 0x040fe40000410000 */
[-C--:B------:R-:W-:Y:S02]  /*9f60*/  FFMA.FTZ R179, R179, -R186.reuse, R128 ;  /* 0x800000bab3b37223 */ /* 0x080fe40000010080 */
[----:B------:R-:W-:-:S02]  /*9f70*/  FFMA.FTZ R186, R180, -R186, R129 ;  /* 0x800000bab4ba7223 */ /* 0x000fc40000010081 */
[----:B------:R-:W-:Y:S02]  /*9f80*/  FFMA.FTZ R187, R180, R244, R187 ;  /* 0x000000f4b4bb7223 */ /* 0x000fe400000100bb */
[C---:B------:R-:W-:Y:S02]  /*9f90*/  FMUL.FTZ R180, R244.reuse, UR35 ;  /* 0x00000023f4b47c20 */ /* 0x040fe40008410000 */
[C---:B------:R-:W-:Y:S02]  /*9fa0*/  FMUL.FTZ R195, R197.reuse, UR35 ;  /* 0x00000023c5c37c20 */ /* 0x040fe40008410000 */
[----:B------:R-:W-:Y:S02]  /*9fb0*/  FFMA.FTZ R180, R197, UR34, -R180 ;  /* 0x00000022c5b47c23 */ /* 0x000fe400080108b4 */
[----:B------:R-:W-:Y:S02]  /*9fc0*/  FFMA.FTZ R195, R244, UR34, R195 ;  /* 0x00000022f4c37c23 */ /* 0x000fe400080100c3 */
[----:B------:R-:W-:-:S02]  /*9fd0*/  FMUL.FTZ R180, R179, R180 ;  /* 0x000000b4b3b47220 */ /* 0x000fc40000410000 */
[----:B------:R-:W-:Y:S02]  /*9fe0*/  FMUL.FTZ R197, R172, R197 ;  /* 0x000000c5acc57220 */ /* 0x000fe40000410000 */
[C---:B------:R-:W-:Y:S02]  /*9ff0*/  FMUL.FTZ R148, R192.reuse, R246 ;  /* 0x000000f6c0947220 */ /* 0x040fe40000410000 */
[----:B------:R-:W-:Y:S02]  /*a000*/  FMUL.FTZ R192, R192, R248 ;  /* 0x000000f8c0c07220 */ /* 0x000fe40000410000 */
[----:B------:R-:W-:Y:S02]  /*a010*/  FFMA.FTZ R188, R186, R195, R180 ;  /* 0x000000c3babc7223 */ /* 0x000fe400000100b4 */
[----:B------:R-:W-:Y:S02]  /*a020*/  FMUL.FTZ R195, R172, R244 ;  /* 0x000000f4acc37220 */ /* 0x000fe40000410000 */
[----:B------:R-:W-:-:S02]  /*a030*/  FMUL.FTZ R180, R179, R197 ;  /* 0x000000c5b3b47220 */ /* 0x000fc40000410000 */
[C---:B------:R-:W-:Y:S02]  /*a040*/  FFMA.FTZ R148, R149.reuse, R248, R148 ;  /* 0x000000f895947223 */ /* 0x040fe40000010094 */
[----:B------:R-:W-:Y:S02]  /*a050*/  FADD.FTZ R121, -R242, R121 ;  /* 0x00000079f2797221 */ /* 0x000fe40000010100 */
[----:B------:R-:W-:Y:S02]  /*a060*/  FFMA.FTZ R149, R149, R246, -R192 ;  /* 0x000000f695957223 */ /* 0x000fe400000108c0 */
[----:B------:R-:W-:Y:S02]  /*a070*/  FADD.FTZ R120, R241, R120 ;  /* 0x00000078f1787221 */ /* 0x000fe40000010000 */
[-C--:B------:R-:W-:Y:S02]  /*a080*/  FMUL.FTZ R192, R179, R195.reuse ;  /* 0x000000c3b3c07220 */ /* 0x080fe40000410000 */
[----:B------:R-:W-:-:S02]  /*a090*/  FFMA.FTZ R179, R186, R195, R180 ;  /* 0x000000c3bab37223 */ /* 0x000fc400000100b4 */
[----:B------:R-:W-:Y:S02]  /*a0a0*/  FMUL.FTZ R194, R86, R195 ;  /* 0x000000c356c27220 */ /* 0x000fe40000410000 */
[C---:B------:R-:W-:Y:S02]  /*a0b0*/  FMUL.FTZ R195, R173.reuse, -R121 ;  /* 0x80000079adc37220 */ /* 0x040fe40000410000 */
[----:B------:R-:W-:Y:S01]  /*a0c0*/  FMUL.FTZ R173, R173, -R120 ;  /* 0x80000078adad7220 */ /* 0x000fe20000410000 */
[----:B------:R-:W-:Y:S01]  /*a0d0*/  STS [R237.X4+0x2168], R194 ;  /* 0x002168c2ed007388 */ /* 0x000fe20000004800 */
[----:B------:R-:W-:Y:S02]  /*a0e0*/  FMUL.FTZ R68, R67, UR35 ;  /* 0x0000002343447c20 */ /* 0x000fe40008410000 */
[----:B------:R-:W-:Y:S02]  /*a0f0*/  FFMA.FTZ R51, R172, R187, R51 ;  /* 0x000000bbac337223 */ /* 0x000fe40000010033 */
[----:B------:R-:W-:-:S02]  /*a100*/  FFMA.FTZ R180, R186, R197, -R192 ;  /* 0x000000c5bab47223 */ /* 0x000fc400000108c0 */
[----:B------:R-:W-:Y:S02]  /*a110*/  FFMA.FTZ R173, R174, R121, R173 ;  /* 0x00000079aead7223 */ /* 0x000fe400000100ad */
[----:B------:R-:W-:Y:S02]  /*a120*/  FFMA.FTZ R187, R86, R187, R188 ;  /* 0x000000bb56bb7223 */ /* 0x000fe400000100bc */
[C---:B------:R-:W-:Y:S02]  /*a130*/  FMUL.FTZ R70, R69.reuse, UR35 ;  /* 0x0000002345467c20 */ /* 0x040fe40008410000 */
[----:B------:R-:W-:Y:S02]  /*a140*/  FFMA.FTZ R68, R69, UR34, R68 ;  /* 0x0000002245447c23 */ /* 0x000fe40008010044 */
[----:B------:R-:W-:Y:S02]  /*a150*/  FFMA.FTZ R192, R174, R120, -R195 ;  /* 0x00000078aec07223 */ /* 0x000fe400000108c3 */
[----:B------:R-:W-:-:S02]  /*a160*/  FMUL.FTZ R186, R87, R177 ;  /* 0x000000b157ba7220 */ /* 0x000fc40000410000 */
[----:B------:R-:W-:Y:S02]  /*a170*/  FMUL.FTZ R188, R120, UR35 ;  /* 0x0000002378bc7c20 */ /* 0x000fe40008410000 */
[----:B------:R-:W-:Y:S02]  /*a180*/  FMUL.FTZ R69, R198, R69 ;  /* 0x00000045c6457220 */ /* 0x000fe40000410000 */
[----:B------:R-:W-:Y:S02]  /*a190*/  FMUL.FTZ R174, R182, R121 ;  /* 0x00000079b6ae7220 */ /* 0x000fe40000410000 */
[----:B------:R-:W-:Y:S02]  /*a1a0*/  FADD.FTZ R240, -R240, R173 ;  /* 0x000000adf0f07221 */ /* 0x000fe40000010100 */
[----:B------:R-:W-:Y:S02]  /*a1b0*/  FFMA.FTZ R172, R182, -R186, R212 ;  /* 0x800000bab6ac7223 */ /* 0x000fe400000100d4 */
[----:B------:R-:W-:-:S02]  /*a1c0*/  FFMA.FTZ R173, R121, UR34, -R188 ;  /* 0x0000002279ad7c23 */ /* 0x000fc400080108bc */
[C---:B------:R-:W-:Y:S02]  /*a1d0*/  FFMA.FTZ R186, R183.reuse, -R186, R213 ;  /* 0x800000bab7ba7223 */ /* 0x040fe400000100d5 */
[-C--:B------:R-:W-:Y:S02]  /*a1e0*/  FFMA.FTZ R182, R183, R120.reuse, R174 ;  /* 0x00000078b7b67223 */ /* 0x080fe400000100ae */
[----:B------:R-:W-:Y:S02]  /*a1f0*/  FMUL.FTZ R188, R84, R69 ;  /* 0x0000004554bc7220 */ /* 0x000fe40000410000 */
[----:B------:R-:W-:Y:S02]  /*a200*/  FMUL.FTZ R183, R121, UR35 ;  /* 0x0000002379b77c20 */ /* 0x000fe40008410000 */
[C---:B------:R-:W-:Y:S01]  /*a210*/  FMUL.FTZ R121, R177.reuse, R121 ;  /* 0x00000079b1797220 */ /* 0x040fe20000410000 */
[----:B------:R0:W-:Y:S01]  /*a220*/  STS [R237.X4+0x2178], R188 ;  /* 0x002178bced007388 */ /* 0x0001e20000004800 */
[----:B------:R-:W-:-:S02]  /*a230*/  FMUL.FTZ R195, R177, R120 ;  /* 0x00000078b1c37220 */ /* 0x000fc40000410000 */
[----:B------:R-:W-:Y:S01]  /*a240*/  FADD.FTZ R174, R239, R192 ;  /* 0x000000c0efae7221 */ /* 0x000fe20000010000 */
[----:B------:R-:W-:Y:S01]  /*a250*/  LEA.HI.SX32 R239, R119, R119, 0x1b ;  /* 0x0000007777ef7211 */ /* 0x000fe200078fdaff */
[----:B------:R-:W-:Y:S02]  /*a260*/  FFMA.FTZ R183, R120, UR34, R183 ;  /* 0x0000002278b77c23 */ /* 0x000fe400080100b7 */
[----:B------:R-:W-:Y:S02]  /*a270*/  FFMA.FTZ R52, R177, R182, R52 ;  /* 0x000000b6b1347223 */ /* 0x000fe40000010034 */
[C---:B------:R-:W-:Y:S02]  /*a280*/  FMUL.FTZ R120, R172.reuse, R173 ;  /* 0x000000adac787220 */ /* 0x040fe40000410000 */
[----:B0-----:R-:W-:Y:S02]  /*a290*/  FFMA.FTZ R188, R85, R193, R71 ;  /* 0x000000c155bc7223 */ /* 0x001fe40000010047 */
[----:B------:R-:W-:-:S02]  /*a2a0*/  FMUL.FTZ R177, R172, R121 ;  /* 0x00000079acb17220 */ /* 0x000fc40000410000 */
[----:B------:R-:W-:Y:S02]  /*a2b0*/  FMUL.FTZ R173, R172, R195 ;  /* 0x000000c3acad7220 */ /* 0x000fe40000410000 */
[----:B------:R-:W-:Y:S02]  /*a2c0*/  FMUL.FTZ R71, R175, -R240 ;  /* 0x800000f0af477220 */ /* 0x000fe40000410000 */
[----:B------:R-:W-:Y:S02]  /*a2d0*/  FFMA.FTZ R70, R67, UR34, -R70 ;  /* 0x0000002243467c23 */ /* 0x000fe40008010846 */
[----:B------:R-:W-:Y:S02]  /*a2e0*/  FMUL.FTZ R175, R175, -R174 ;  /* 0x800000aeafaf7220 */ /* 0x000fe40000410000 */
[----:B------:R-:W-:Y:S02]  /*a2f0*/  FMUL.FTZ R67, R198, R67 ;  /* 0x00000043c6437220 */ /* 0x000fe40000410000 */
[----:B------:R-:W-:-:S02]  /*a300*/  FMUL.FTZ R192, R87, R195 ;  /* 0x000000c357c07220 */ /* 0x000fc40000410000 */
[C---:B------:R-:W-:Y:S02]  /*a310*/  FFMA.FTZ R172, R186.reuse, R195, R177 ;  /* 0x000000c3baac7223 */ /* 0x040fe400000100b1 */
[C---:B------:R-:W-:Y:S01]  /*a320*/  FFMA.FTZ R173, R186.reuse, R121, -R173 ;  /* 0x00000079baad7223 */ /* 0x040fe200000108ad */
[----:B------:R-:W-:Y:S01]  /*a330*/  STS [R237.X4+0x2160], R192 ;  /* 0x002160c0ed007388 */ /* 0x000fe20000004800 */
[----:B------:R-:W-:Y:S02]  /*a340*/  FFMA.FTZ R183, R186, R183, R120 ;  /* 0x000000b7bab77223 */ /* 0x000fe40000010078 */
[----:B------:R-:W-:Y:S02]  /*a350*/  FMUL.FTZ R194, R87, R121 ;  /* 0x0000007957c27220 */ /* 0x000fe40000410000 */
[----:B------:R-:W-:Y:S02]  /*a360*/  FMUL.FTZ R120, R88, R159 ;  /* 0x0000009f58787220 */ /* 0x000fe40000410000 */
[C---:B------:R-:W-:Y:S01]  /*a370*/  FFMA.FTZ R186, R176.reuse, R174, -R71 ;  /* 0x000000aeb0ba7223 */ /* 0x040fe20000010847 */
[----:B------:R0:W-:Y:S01]  /*a380*/  STS [R237.X4+0x2164], R194 ;  /* 0x002164c2ed007388 */ /* 0x0001e20000004800 */
[----:B------:R-:W-:-:S02]  /*a390*/  FFMA.FTZ R175, R176, R240, R175 ;  /* 0x000000f0b0af7223 */ /* 0x000fc400000100af */
[----:B------:R-:W-:Y:S02]  /*a3a0*/  FMUL.FTZ R196, R86, R197 ;  /* 0x000000c556c47220 */ /* 0x000fe40000410000 */
[----:B------:R-:W-:Y:S02]  /*a3b0*/  FMUL.FTZ R121, R184, R240 ;  /* 0x000000f0b8797220 */ /* 0x000fe40000410000 */
[C---:B------:R-:W-:Y:S01]  /*a3c0*/  FMUL.FTZ R176, R64.reuse, R67 ;  /* 0x0000004340b07220 */ /* 0x040fe20000410000 */
[----:B------:R1:W-:Y:S01]  /*a3d0*/  STS [R237.X4+0x216c], R196 ;  /* 0x00216cc4ed007388 */ /* 0x0003e20000004800 */
[----:B------:R-:W-:Y:S01]  /*a3e0*/  FMUL.FTZ R70, R64, R70 ;  /* 0x0000004640467220 */ /* 0x000fe20000410000 */
[----:B0-----:R-:W-:Y:S01]  /*a3f0*/  IADD3 R194, R119, 0x2a0, RZ ;  /* 0x000002a077c27810 */ /* 0x001fe20007ffe0ff */
[----:B------:R-:W-:Y:S02]  /*a400*/  FMUL.FTZ R177, R174, UR35 ;  /* 0x00000023aeb17c20 */ /* 0x000fe40008410000 */
[----:B------:R-:W-:-:S02]  /*a410*/  FMUL.FTZ R192, R64, R69 ;  /* 0x0000004540c07220 */ /* 0x000fc40000410000 */
[-C--:B------:R-:W-:Y:S02]  /*a420*/  FFMA.FTZ R184, R184, -R120.reuse, R214 ;  /* 0x80000078b8b87223 */ /* 0x080fe400000100d6 */
[C---:B------:R-:W-:Y:S02]  /*a430*/  FFMA.FTZ R71, R185.reuse, -R120, R215 ;  /* 0x80000078b9477223 */ /* 0x040fe400000100d7 */
[----:B------:R-:W-:Y:S02]  /*a440*/  FFMA.FTZ R120, R185, R174, R121 ;  /* 0x000000aeb9787223 */ /* 0x000fe40000010079 */
[C---:B------:R-:W-:Y:S02]  /*a450*/  FFMA.FTZ R64, R65.reuse, R69, R176 ;  /* 0x0000004541407223 */ /* 0x040fe400000100b0 */
[----:B------:R-:W-:Y:S02]  /*a460*/  FFMA.FTZ R121, R65, R68, R70 ;  /* 0x0000004441797223 */ /* 0x000fe40000010046 */
[----:B------:R-:W-:-:S02]  /*a470*/  FMUL.FTZ R69, R240, UR35 ;  /* 0x00000023f0457c20 */ /* 0x000fc40008410000 */
[----:B------:R-:W-:Y:S02]  /*a480*/  FFMA.FTZ R177, R240, UR34, -R177 ;  /* 0x00000022f0b17c23 */ /* 0x000fe400080108b1 */
[-C--:B-1----:R-:W-:Y:S02]  /*a490*/  FMUL.FTZ R196, R84, R67.reuse ;  /* 0x0000004354c47220 */ /* 0x082fe40000410000 */
[----:B------:R-:W-:Y:S01]  /*a4a0*/  FFMA.FTZ R65, R65, R67, -R192 ;  /* 0x0000004341417223 */ /* 0x000fe200000108c0 */
[----:B------:R-:W-:Y:S01]  /*a4b0*/  IADD3 R192, R119, 0x280, RZ ;  /* 0x0000028077c07810 */ /* 0x000fe20007ffe0ff */
[----:B------:R-:W-:Y:S01]  /*a4c0*/  FADD.FTZ R67, -R200, R175 ;  /* 0x000000afc8437221 */ /* 0x000fe20000010100 */
[----:B------:R0:W-:Y:S01]  /*a4d0*/  STS [R237.X4+0x217c], R196 ;  /* 0x00217cc4ed007388 */ /* 0x0001e20000004800 */
[----:B------:R-:W-:Y:S01]  /*a4e0*/  FMUL.FTZ R175, R159, R240 ;  /* 0x000000f09faf7220 */ /* 0x000fe20000410000 */
[C---:B------:R-:W-:Y:S01]  /*a4f0*/  IADD3 R200, R119.reuse, 0x300, RZ ;  /* 0x0000030077c87810 */ /* 0x040fe20007ffe0ff */
[----:B------:R-:W-:Y:S01]  /*a500*/  FFMA.FTZ R68, R174, UR34, R69 ;  /* 0x00000022ae447c23 */ /* 0x000fe20008010045 */
[----:B------:R-:W-:Y:S01]  /*a510*/  IADD3 R240, R119, 0x3e0, RZ ;  /* 0x000003e077f07810 */ /* 0x000fe20007ffe0ff */
[----:B------:R-:W-:-:S02]  /*a520*/  FMUL.FTZ R177, R184, R177 ;  /* 0x000000b1b8b17220 */ /* 0x000fc40000410000 */
[----:B------:R-:W-:Y:S02]  /*a530*/  FMUL.FTZ R69, R159, R174 ;  /* 0x000000ae9f457220 */ /* 0x000fe40000410000 */
[----:B------:R-:W-:Y:S01]  /*a540*/  FMUL.FTZ R70, R184, R175 ;  /* 0x000000afb8467220 */ /* 0x000fe20000410000 */
[----:B0-----:R-:W-:Y:S01]  /*a550*/  IADD3 R196, R119, 0x2c0, RZ ;  /* 0x000002c077c47810 */ /* 0x001fe20007ffe0ff */
[----:B------:R-:W-:Y:S02]  /*a560*/  FFMA.FTZ R177, R71, R68, R177 ;  /* 0x0000004447b17223 */ /* 0x000fe400000100b1 */
[----:B------:R-:W-:Y:S02]  /*a570*/  FADD.FTZ R201, R201, R186 ;  /* 0x000000bac9c97221 */ /* 0x000fe40000010000 */
[----:B------:R-:W-:Y:S02]  /*a580*/  FFMA.FTZ R53, R159, R120, R53 ;  /* 0x000000789f357223 */ /* 0x000fe40000010035 */
[----:B------:R-:W-:-:S02]  /*a590*/  FMUL.FTZ R68, R89, R160 ;  /* 0x000000a059447220 */ /* 0x000fc40000410000 */
[----:B------:R-:W-:Y:S02]  /*a5a0*/  FFMA.FTZ R159, R71, R69, R70 ;  /* 0x00000045479f7223 */ /* 0x000fe40000010046 */
[-C--:B------:R-:W-:Y:S01]  /*a5b0*/  FFMA.FTZ R49, R198, R66.reuse, R49 ;  /* 0x00000042c6317223 */ /* 0x080fe20000010031 */
[----:B------:R-:W-:Y:S01]  /*a5c0*/  IADD3 R198, R119, 0x2e0, RZ ;  /* 0x000002e077c67810 */ /* 0x000fe20007ffe0ff */
[----:B------:R-:W-:Y:S02]  /*a5d0*/  FFMA.FTZ R121, R84, R66, R121 ;  /* 0x0000004254797223 */ /* 0x000fe40000010079 */
[-C--:B------:R-:W-:Y:S02]  /*a5e0*/  FMUL.FTZ R70, R164, R67.reuse ;  /* 0x00000043a4467220 */ /* 0x080fe40000410000 */
[----:B------:R-:W-:Y:S02]  /*a5f0*/  FFMA.FTZ R177, R88, R120, R177 ;  /* 0x0000007858b17223 */ /* 0x000fe400000100b1 */
[----:B------:R-:W-:-:S02]  /*a600*/  FMUL.FTZ R66, R145, -R67 ;  /* 0x8000004391427220 */ /* 0x000fc40000410000 */
[----:B------:R-:W-:Y:S02]  /*a610*/  FMUL.FTZ R120, R201, UR35 ;  /* 0x00000023c9787c20 */ /* 0x000fe40008410000 */
[----:B------:R-:W-:Y:S02]  /*a620*/  FMUL.FTZ R145, R145, -R201 ;  /* 0x800000c991917220 */ /* 0x000fe40000410000 */
[-C--:B------:R-:W-:Y:S02]  /*a630*/  FFMA.FTZ R164, R164, -R68.reuse, R216 ;  /* 0x80000044a4a47223 */ /* 0x080fe400000100d8 */
[-C--:B------:R-:W-:Y:S02]  /*a640*/  FMUL.FTZ R174, R184, R69.reuse ;  /* 0x00000045b8ae7220 */ /* 0x080fe40000410000 */
[----:B------:R-:W-:Y:S02]  /*a650*/  FFMA.FTZ R68, R165, -R68, R217 ;  /* 0x80000044a5447223 */ /* 0x000fe400000100d9 */
[----:B------:R-:W-:-:S02]  /*a660*/  FMUL.FTZ R176, R88, R69 ;  /* 0x0000004558b07220 */ /* 0x000fc40000410000 */
[----:B------:R-:W-:Y:S02]  /*a670*/  FFMA.FTZ R165, R165, R201, R70 ;  /* 0x000000c9a5a57223 */ /* 0x000fe40000010046 */
[C---:B------:R-:W-:Y:S01]  /*a680*/  FMUL.FTZ R70, R67.reuse, UR35 ;  /* 0x0000002343467c20 */ /* 0x040fe20008410000 */
[----:B------:R0:W-:Y:S01]  /*a690*/  STS [R237.X4+0x2158], R176 ;  /* 0x002158b0ed007388 */ /* 0x0001e20000004800 */
[----:B------:R-:W-:Y:S02]  /*a6a0*/  FFMA.FTZ R69, R67, UR34, -R120 ;  /* 0x0000002243457c23 */ /* 0x000fe40008010878 */
[C---:B------:R-:W-:Y:S02]  /*a6b0*/  FFMA.FTZ R145, R146.reuse, R67, R145 ;  /* 0x0000004392917223 */ /* 0x040fe40000010091 */
[----:B------:R-:W-:Y:S02]  /*a6c0*/  FFMA.FTZ R174, R71, R175, -R174 ;  /* 0x000000af47ae7223 */ /* 0x000fe400000108ae */
[----:B------:R-:W-:-:S02]  /*a6d0*/  FFMA.FTZ R66, R146, R201, -R66 ;  /* 0x000000c992427223 */ /* 0x000fc40000010842 */
[----:B------:R-:W-:Y:S02]  /*a6e0*/  FMUL.FTZ R71, R160, R67 ;  /* 0x00000043a0477220 */ /* 0x000fe40000410000 */
[----:B------:R-:W-:Y:S02]  /*a6f0*/  FFMA.FTZ R67, R201, UR34, R70 ;  /* 0x00000022c9437c23 */ /* 0x000fe40008010046 */
[----:B------:R-:W-:Y:S02]  /*a700*/  FMUL.FTZ R69, R164, R69 ;  /* 0x00000045a4457220 */ /* 0x000fe40000410000 */
[----:B------:R-:W-:Y:S02]  /*a710*/  FADD.FTZ R202, -R202, R145 ;  /* 0x00000091caca7221 */ /* 0x000fe40000010100 */
[----:B------:R-:W-:Y:S02]  /*a720*/  FADD.FTZ R66, R203, R66 ;  /* 0x00000042cb427221 */ /* 0x000fe40000010000 */
[----:B------:R-:W-:-:S02]  /*a730*/  FMUL.FTZ R201, R160, R201 ;  /* 0x000000c9a0c97220 */ /* 0x000fc40000410000 */
[----:B------:R-:W-:Y:S02]  /*a740*/  FFMA.FTZ R146, R68, R67, R69 ;  /* 0x0000004344927223 */ /* 0x000fe40000010045 */
[----:B------:R-:W-:Y:S02]  /*a750*/  FFMA.FTZ R54, R160, R165, R54 ;  /* 0x000000a5a0367223 */ /* 0x000fe40000010036 */
[C---:B------:R-:W-:Y:S02]  /*a760*/  FMUL.FTZ R67, R147.reuse, -R202 ;  /* 0x800000ca93437220 */ /* 0x040fe40000410000 */
[C---:B------:R-:W-:Y:S02]  /*a770*/  FMUL.FTZ R70, R164.reuse, R71 ;  /* 0x00000047a4467220 */ /* 0x040fe40000410000 */
[----:B------:R-:W-:Y:S02]  /*a780*/  FMUL.FTZ R160, R164, R201 ;  /* 0x000000c9a4a07220 */ /* 0x000fe40000410000 */
[----:B------:R-:W-:-:S02]  /*a790*/  FMUL.FTZ R147, R147, -R66 ;  /* 0x8000004293937220 */ /* 0x000fc40000410000 */
[C---:B------:R-:W-:Y:S02]  /*a7a0*/  FFMA.FTZ R164, R68.reuse, R201, R70 ;  /* 0x000000c944a47223 */ /* 0x040fe40000010046 */
[----:B------:R-:W-:Y:S02]  /*a7b0*/  FFMA.FTZ R160, R68, R71, -R160 ;  /* 0x0000004744a07223 */ /* 0x000fe400000108a0 */
[C---:B------:R-:W-:Y:S02]  /*a7c0*/  FFMA.FTZ R147, R150.reuse, R202, R147 ;  /* 0x000000ca96937223 */ /* 0x040fe40000010093 */
[----:B------:R-:W-:Y:S02]  /*a7d0*/  FMUL.FTZ R120, R89, R201 ;  /* 0x000000c959787220 */ /* 0x000fe40000410000 */
[----:B------:R-:W-:Y:S02]  /*a7e0*/  FFMA.FTZ R68, R150, R66, -R67 ;  /* 0x0000004296447223 */ /* 0x000fe40000010843 */
[----:B------:R-:W-:Y:S01]  /*a7f0*/  FMUL.FTZ R67, R202, UR35 ;  /* 0x00000023ca437c20 */ /* 0x000fe20008410000 */
[----:B------:R1:W-:Y:S01]  /*a800*/  STS [R237.X4+0x2150], R120 ;  /* 0x00215078ed007388 */ /* 0x0003e20000004800 */
[----:B------:R-:W-:-:S02]  /*a810*/  FMUL.FTZ R70, R166, R202 ;  /* 0x000000caa6467220 */ /* 0x000fc40000410000 */
[----:B------:R-:W-:Y:S02]  /*a820*/  FADD.FTZ R204, -R204, R147 ;  /* 0x00000093cccc7221 */ /* 0x000fe40000010100 */
[----:B------:R-:W-:Y:S02]  /*a830*/  FADD.FTZ R205, R205, R68 ;  /* 0x00000044cdcd7221 */ /* 0x000fe40000010000 */
[----:B0-----:R-:W-:Y:S02]  /*a840*/  FMUL.FTZ R176, R89, R71 ;  /* 0x0000004759b07220 */ /* 0x001fe40000410000 */
[C---:B------:R-:W-:Y:S02]  /*a850*/  FFMA.FTZ R68, R66.reuse, UR34, R67 ;  /* 0x0000002242447c23 */ /* 0x040fe40008010043 */
[----:B-1----:R-:W-:Y:S01]  /*a860*/  FFMA.FTZ R120, R167, R66, R70 ;  /* 0x00000042a7787223 */ /* 0x002fe20000010046 */
[----:B------:R0:W-:Y:S01]  /*a870*/  STS [R237.X4+0x2154], R176 ;  /* 0x002154b0ed007388 */ /* 0x0001e20000004800 */
[----:B------:R-:W-:-:S02]  /*a880*/  FMUL.FTZ R71, R66, UR35 ;  /* 0x0000002342477c20 */ /* 0x000fc40008410000 */
[----:B------:R-:W-:Y:S02]  /*a890*/  FMUL.FTZ R67, R161, R66 ;  /* 0x00000042a1437220 */ /* 0x000fe40000410000 */
[C---:B------:R-:W-:Y:S02]  /*a8a0*/  FMUL.FTZ R66, R151.reuse, -R204 ;  /* 0x800000cc97427220 */ /* 0x040fe40000410000 */
[----:B------:R-:W-:Y:S02]  /*a8b0*/  FMUL.FTZ R69, R90, R161 ;  /* 0x000000a15a457220 */ /* 0x000fe40000410000 */
[----:B------:R-:W-:Y:S02]  /*a8c0*/  FMUL.FTZ R151, R151, -R205 ;  /* 0x800000cd97977220 */ /* 0x000fe40000410000 */
[----:B------:R-:W-:Y:S02]  /*a8d0*/  FADD.FTZ R48, R121, R48 ;  /* 0x0000003079307221 */ /* 0x000fe40000010000 */
[----:B------:R-:W-:-:S02]  /*a8e0*/  FFMA.FTZ R166, R166, -R69, R218 ;  /* 0x80000045a6a67223 */ /* 0x000fc400000100da */
[----:B------:R-:W-:Y:S02]  /*a8f0*/  FMUL.FTZ R121, R161, R202 ;  /* 0x000000caa1797220 */ /* 0x000fe40000410000 */
[----:B------:R-:W-:Y:S02]  /*a900*/  FFMA.FTZ R151, R152, R204, R151 ;  /* 0x000000cc98977223 */ /* 0x000fe40000010097 */
[----:B------:R-:W-:Y:S01]  /*a910*/  FFMA.FTZ R71, R202, UR34, -R71 ;  /* 0x00000022ca477c23 */ /* 0x000fe20008010847 */
[----:B------:R-:W-:Y:S01]  /*a920*/  IADD3 R202, R119, 0x320, RZ ;  /* 0x0000032077ca7810 */ /* 0x000fe20007ffe0ff */
[----:B------:R-:W-:Y:S02]  /*a930*/  FFMA.FTZ R66, R152, R205, -R66 ;  /* 0x000000cd98427223 */ /* 0x000fe40000010842 */
[----:B------:R-:W-:Y:S02]  /*a940*/  FFMA.FTZ R69, R167, -R69, R219 ;  /* 0x80000045a7457223 */ /* 0x000fe400000100db */
[----:B------:R-:W-:-:S02]  /*a950*/  FMUL.FTZ R150, R166, R121 ;  /* 0x00000079a6967220 */ /* 0x000fc40000410000 */
[----:B------:R-:W-:Y:S02]  /*a960*/  FADD.FTZ R206, -R206, R151 ;  /* 0x00000097cece7221 */ /* 0x000fe40000010100 */
[C---:B------:R-:W-:Y:S02]  /*a970*/  FMUL.FTZ R71, R166.reuse, R71 ;  /* 0x00000047a6477220 */ /* 0x040fe40000410000 */
[----:B------:R-:W-:Y:S02]  /*a980*/  FADD.FTZ R207, R207, R66 ;  /* 0x00000042cfcf7221 */ /* 0x000fe40000010000 */
[----:B------:R-:W-:Y:S02]  /*a990*/  FFMA.FTZ R70, R89, R165, R146 ;  /* 0x000000a559467223 */ /* 0x000fe40000010092 */
[-C--:B------:R-:W-:Y:S02]  /*a9a0*/  FMUL.FTZ R166, R166, R67.reuse ;  /* 0x00000043a6a67220 */ /* 0x080fe40000410000 */
[----:B------:R-:W-:-:S02]  /*a9b0*/  FMUL.FTZ R146, R90, R67 ;  /* 0x000000435a927220 */ /* 0x000fc40000410000 */
[----:B------:R-:W-:Y:S02]  /*a9c0*/  FFMA.FTZ R150, R69, R67, R150 ;  /* 0x0000004345967223 */ /* 0x000fe40000010096 */
[----:B------:R-:W-:Y:S01]  /*a9d0*/  FMUL.FTZ R66, R153, -R206 ;  /* 0x800000ce99427220 */ /* 0x000fe20000410000 */
[----:B------:R1:W-:Y:S01]  /*a9e0*/  STS [R237.X4+0x2148], R146 ;  /* 0x00214892ed007388 */ /* 0x0003e20000004800 */
[----:B------:R-:W-:Y:S02]  /*a9f0*/  FFMA.FTZ R71, R69, R68, R71 ;  /* 0x0000004445477223 */ /* 0x000fe40000010047 */
[----:B------:R-:W-:Y:S02]  /*aa00*/  FMUL.FTZ R67, R91, R162 ;  /* 0x000000a25b437220 */ /* 0x000fe40000410000 */
[----:B------:R-:W-:Y:S02]  /*aa10*/  FMUL.FTZ R153, R153, -R207 ;  /* 0x800000cf99997220 */ /* 0x000fe40000410000 */
[----:B------:R-:W-:-:S02]  /*aa20*/  FMUL.FTZ R68, R169, R204 ;  /* 0x000000cca9447220 */ /* 0x000fc40000410000 */
[----:B------:R-:W-:Y:S02]  /*aa30*/  FADD.FTZ R43, R70, R43 ;  /* 0x0000002b462b7221 */ /* 0x000fe40000010000 */
[-C--:B------:R-:W-:Y:S02]  /*aa40*/  FFMA.FTZ R169, R169, -R67.reuse, R220 ;  /* 0x80000043a9a97223 */ /* 0x080fe400000100dc */
[----:B------:R-:W-:Y:S02]  /*aa50*/  FFMA.FTZ R70, R168, -R67, R221 ;  /* 0x80000043a8467223 */ /* 0x000fe400000100dd */
[----:B------:R-:W-:Y:S02]  /*aa60*/  FFMA.FTZ R153, R154, R206, R153 ;  /* 0x000000ce9a997223 */ /* 0x000fe40000010099 */
[----:B------:R-:W-:Y:S02]  /*aa70*/  FFMA.FTZ R55, R161, R120, R55 ;  /* 0x00000078a1377223 */ /* 0x000fe40000010037 */
[----:B------:R-:W-:-:S02]  /*aa80*/  FFMA.FTZ R67, R168, R205, R68 ;  /* 0x000000cda8437223 */ /* 0x000fc40000010044 */
[----:B------:R-:W-:Y:S02]  /*aa90*/  FFMA.FTZ R66, R154, R207, -R66 ;  /* 0x000000cf9a427223 */ /* 0x000fe40000010842 */
[-C--:B------:R-:W-:Y:S02]  /*aaa0*/  FFMA.FTZ R161, R69, R121.reuse, -R166 ;  /* 0x0000007945a17223 */ /* 0x080fe400000108a6 */
[----:B------:R-:W-:Y:S02]  /*aab0*/  FMUL.FTZ R68, R204, UR35 ;  /* 0x00000023cc447c20 */ /* 0x000fe40008410000 */
[----:B------:R-:W-:Y:S02]  /*aac0*/  FMUL.FTZ R69, R205, UR35 ;  /* 0x00000023cd457c20 */ /* 0x000fe40008410000 */
[----:B0-----:R-:W-:Y:S02]  /*aad0*/  FMUL.FTZ R176, R90, R121 ;  /* 0x000000795ab07220 */ /* 0x001fe40000410000 */
[----:B------:R-:W-:-:S02]  /*aae0*/  FADD.FTZ R208, -R208, R153 ;  /* 0x00000099d0d07221 */ /* 0x000fc40000010100 */
[----:B------:R-:W-:Y:S01]  /*aaf0*/  FFMA.FTZ R121, R90, R120, R71 ;  /* 0x000000785a797223 */ /* 0x000fe20000010047 */
[----:B------:R-:W-:Y:S01]  /*ab00*/  STS [R237.X4+0x214c], R176 ;  /* 0x00214cb0ed007388 */ /* 0x000fe20000004800 */
[----:B-1----:R-:W-:Y:S02]  /*ab10*/  FADD.FTZ R146, R209, R66 ;  /* 0x00000042d1927221 */ /* 0x002fe40000010000 */
[----:B------:R-:W-:Y:S02]  /*ab20*/  FFMA.FTZ R71, R205, UR34, R68 ;  /* 0x00000022cd477c23 */ /* 0x000fe40008010044 */
[----:B------:R-:W-:Y:S02]  /*ab30*/  FFMA.FTZ R68, R204, UR34, -R69 ;  /* 0x00000022cc447c23 */ /* 0x000fe40008010845 */
[C---:B------:R-:W-:Y:S02]  /*ab40*/  FMUL.FTZ R69, R155.reuse, -R208 ;  /* 0x800000d09b457220 */ /* 0x040fe40000410000 */
[----:B------:R-:W-:-:S02]  /*ab50*/  FMUL.FTZ R155, R155, -R146 ;  /* 0x800000929b9b7220 */ /* 0x000fc40000410000 */
[C---:B------:R-:W-:Y:S02]  /*ab60*/  FFMA.FTZ R66, R156.reuse, R146, -R69 ;  /* 0x000000929c427223 */ /* 0x040fe40000010845 */
[----:B------:R-:W-:Y:S02]  /*ab70*/  FFMA.FTZ R147, R156, R208, R155 ;  /* 0x000000d09c937223 */ /* 0x000fe4000001009b */
[C---:B------:R-:W-:Y:S02]  /*ab80*/  FMUL.FTZ R204, R162.reuse, R204 ;  /* 0x000000cca2cc7220 */ /* 0x040fe40000410000 */
[----:B------:R-:W-:Y:S02]  /*ab90*/  FADD.FTZ R211, R211, R66 ;  /* 0x00000042d3d37221 */ /* 0x000fe40000010000 */
[----:B------:R-:W-:Y:S02]  /*aba0*/  FMUL.FTZ R152, R162, R205 ;  /* 0x000000cda2987220 */ /* 0x000fe40000410000 */
[----:B------:R-:W-:Y:S01]  /*abb0*/  FADD.FTZ R147, -R210, R147 ;  /* 0x00000093d2937221 */ /* 0x000fe20000010100 */
[----:B------:R-:W-:Y:S01]  /*abc0*/  IADD3 R210, R119, 0x3a0, RZ ;  /* 0x000003a077d27810 */ /* 0x000fe20007ffe0ff */
[----:B------:R-:W-:-:S02]  /*abd0*/  FMUL.FTZ R151, R169, R204 ;  /* 0x000000cca9977220 */ /* 0x000fc40000410000 */
[----:B------:R-:W-:Y:S02]  /*abe0*/  FMUL.FTZ R120, R169, R68 ;  /* 0x00000044a9787220 */ /* 0x000fe40000410000 */
[----:B------:R-:W-:Y:S02]  /*abf0*/  FMUL.FTZ R66, R157, -R211 ;  /* 0x800000d39d427220 */ /* 0x000fe40000410000 */
[----:B------:R-:W-:Y:S02]  /*ac00*/  FMUL.FTZ R169, R169, R152 ;  /* 0x00000098a9a97220 */ /* 0x000fe40000410000 */
[----:B------:R-:W-:Y:S02]  /*ac10*/  FMUL.FTZ R157, R157, -R147 ;  /* 0x800000939d9d7220 */ /* 0x000fe40000410000 */
[----:B------:R-:W-:Y:S02]  /*ac20*/  FMUL.FTZ R68, R92, R144 ;  /* 0x000000905c447220 */ /* 0x000fe40000410000 */
[----:B------:R-:W-:-:S02]  /*ac30*/  FFMA.FTZ R151, R70, R152, R151 ;  /* 0x0000009846977223 */ /* 0x000fc40000010097 */
[----:B------:R-:W-:Y:S02]  /*ac40*/  FMUL.FTZ R154, R91, R152 ;  /* 0x000000985b9a7220 */ /* 0x000fe40000410000 */
[----:B------:R-:W-:Y:S02]  /*ac50*/  FFMA.FTZ R120, R70, R71, R120 ;  /* 0x0000004746787223 */ /* 0x000fe40000010078 */
[----:B------:R-:W-:Y:S01]  /*ac60*/  FFMA.FTZ R69, R158, R147, R66 ;  /* 0x000000939e457223 */ /* 0x000fe20000010042 */
[----:B------:R0:W-:Y:S01]  /*ac70*/  STS [R237.X4+0x2140], R154 ;  /* 0x0021409aed007388 */ /* 0x0001e20000004800 */
[----:B------:R-:W-:Y:S02]  /*ac80*/  FFMA.FTZ R152, R70, R204, -R169 ;  /* 0x000000cc46987223 */ /* 0x000fe400000108a9 */
[----:B------:R-:W-:Y:S02]  /*ac90*/  FFMA.FTZ R158, R158, R211, -R157 ;  /* 0x000000d39e9e7223 */ /* 0x000fe4000001089d */
[----:B------:R-:W-:-:S02]  /*aca0*/  FFMA.FTZ R70, R171, -R68, R222 ;  /* 0x80000044ab467223 */ /* 0x000fc400000100de */
[----:B------:R-:W-:Y:S02]  /*acb0*/  FFMA.FTZ R71, R170, -R68, R223 ;  /* 0x80000044aa477223 */ /* 0x000fe400000100df */
[-C--:B------:R-:W-:Y:S02]  /*acc0*/  FFMA.FTZ R56, R162, R67.reuse, R56 ;  /* 0x00000043a2387223 */ /* 0x080fe40000010038 */
[----:B------:R-:W-:Y:S02]  /*acd0*/  FMUL.FTZ R68, R206, UR35 ;  /* 0x00000023ce447c20 */ /* 0x000fe40008410000 */
[----:B------:R-:W-:Y:S02]  /*ace0*/  FFMA.FTZ R162, R91, R67, R120 ;  /* 0x000000435ba27223 */ /* 0x000fe40000010078 */
[----:B------:R-:W-:Y:S01]  /*acf0*/  FADD.FTZ R66, -R238, R69 ;  /* 0x00000045ee427221 */ /* 0x000fe20000010100 */
[----:B------:R-:W-:Y:S01]  /*ad00*/  IADD3 R238, R119, 0x3c0, RZ ;  /* 0x000003c077ee7810 */ /* 0x000fe20007ffe0ff */
[----:B------:R-:W-:-:S02]  /*ad10*/  FADD.FTZ R67, R199, R158 ;  /* 0x0000009ec7437221 */ /* 0x000fc40000010000 */
[----:B------:R-:W-:Y:S02]  /*ad20*/  FMUL.FTZ R171, R171, R206 ;  /* 0x000000ceabab7220 */ /* 0x000fe40000410000 */
[C---:B------:R-:W-:Y:S02]  /*ad30*/  FMUL.FTZ R69, R207.reuse, UR35 ;  /* 0x00000023cf457c20 */ /* 0x040fe40008410000 */
[----:B------:R-:W-:Y:S02]  /*ad40*/  FFMA.FTZ R120, R207, UR34, R68 ;  /* 0x00000022cf787c23 */ /* 0x000fe40008010044 */
[C---:B------:R-:W-:Y:S02]  /*ad50*/  FMUL.FTZ R68, R140.reuse, -R66 ;  /* 0x800000428c447220 */ /* 0x040fe40000410000 */
[----:B------:R-:W-:Y:S02]  /*ad60*/  FMUL.FTZ R140, R140, -R67 ;  /* 0x800000438c8c7220 */ /* 0x000fe40000410000 */
[----:B------:R-:W-:-:S02]  /*ad70*/  FADD.FTZ R42, R121, R42 ;  /* 0x0000002a792a7221 */ /* 0x000fc40000010000 */
[-C--:B------:R-:W-:Y:S02]  /*ad80*/  FFMA.FTZ R171, R170, R207.reuse, R171 ;  /* 0x000000cfaaab7223 */ /* 0x080fe400000100ab */
[----:B------:R-:W-:Y:S02]  /*ad90*/  FFMA.FTZ R121, R206, UR34, -R69 ;  /* 0x00000022ce797c23 */ /* 0x000fe40008010845 */
[C---:B------:R-:W-:Y:S01]  /*ada0*/  FMUL.FTZ R145, R144.reuse, R206 ;  /* 0x000000ce90917220 */ /* 0x040fe20000410000 */
[----:B------:R-:W-:Y:S01]  /*adb0*/  IADD3 R206, R119, 0x360, RZ ;  /* 0x0000036077ce7810 */ /* 0x000fe20007ffe0ff */
[----:B------:R-:W-:Y:S02]  /*adc0*/  FMUL.FTZ R207, R144, R207 ;  /* 0x000000cf90cf7220 */ /* 0x000fe40000410000 */
[C---:B------:R-:W-:Y:S02]  /*add0*/  FFMA.FTZ R69, R141.reuse, R66, R140 ;  /* 0x000000428d457223 */ /* 0x040fe4000001008c */
[----:B------:R-:W-:-:S02]  /*ade0*/  FFMA.FTZ R68, R141, R67, -R68 ;  /* 0x000000438d447223 */ /* 0x000fc40000010844 */
[C---:B0-----:R-:W-:Y:S02]  /*adf0*/  FMUL.FTZ R154, R70.reuse, R145 ;  /* 0x00000091469a7220 */ /* 0x041fe40000410000 */
[C---:B------:R-:W-:Y:S02]  /*ae00*/  FMUL.FTZ R121, R70.reuse, R121 ;  /* 0x0000007946797220 */ /* 0x040fe40000410000 */
[----:B------:R-:W-:Y:S02]  /*ae10*/  FMUL.FTZ R70, R70, R207 ;  /* 0x000000cf46467220 */ /* 0x000fe40000410000 */
[----:B------:R-:W-:Y:S01]  /*ae20*/  FADD.FTZ R69, -R190, R69 ;  /* 0x00000045be457221 */ /* 0x000fe20000010100 */
[----:B------:R-:W-:Y:S01]  /*ae30*/  IADD3 R190, R119, 0x260, RZ ;  /* 0x0000026077be7810 */ /* 0x000fe20007ffe0ff */
[----:B------:R-:W-:Y:S02]  /*ae40*/  FADD.FTZ R68, R191, R68 ;  /* 0x00000044bf447221 */ /* 0x000fe40000010000 */
[----:B------:R-:W-:-:S02]  /*ae50*/  FFMA.FTZ R153, R71, R145, -R70 ;  /* 0x0000009147997223 */ /* 0x000fc40000010846 */
[C---:B------:R-:W-:Y:S02]  /*ae60*/  FMUL.FTZ R70, R136.reuse, -R69 ;  /* 0x8000004588467220 */ /* 0x040fe40000410000 */
[-C--:B------:R-:W-:Y:S02]  /*ae70*/  FMUL.FTZ R136, R136, -R68.reuse ;  /* 0x8000004488887220 */ /* 0x080fe40000410000 */
[----:B------:R-:W-:Y:S02]  /*ae80*/  FFMA.FTZ R70, R137, R68, -R70 ;  /* 0x0000004489467223 */ /* 0x000fe40000010846 */
[C---:B------:R-:W-:Y:S02]  /*ae90*/  FFMA.FTZ R154, R71.reuse, R207, R154 ;  /* 0x000000cf479a7223 */ /* 0x040fe4000001009a */
[----:B------:R-:W-:Y:S02]  /*aea0*/  FFMA.FTZ R121, R71, R120, R121 ;  /* 0x0000007847797223 */ /* 0x000fe40000010079 */
[----:B------:R-:W-:-:S02]  /*aeb0*/  FFMA.FTZ R71, R137, R69, R136 ;  /* 0x0000004589477223 */ /* 0x000fc40000010088 */
[----:B------:R-:W-:Y:S02]  /*aec0*/  FADD.FTZ R70, R189, R70 ;  /* 0x00000046bd467221 */ /* 0x000fe40000010000 */
[----:B------:R-:W-:Y:S02]  /*aed0*/  FMUL.FTZ R140, R93, R133 ;  /* 0x000000855d8c7220 */ /* 0x000fe40000410000 */
[----:B------:R-:W-:Y:S02]  /*aee0*/  FADD.FTZ R71, -R178, R71 ;  /* 0x00000047b2477221 */ /* 0x000fe40000010100 */
[----:B------:R-:W-:Y:S02]  /*aef0*/  FMUL.FTZ R136, R122, -R70 ;  /* 0x800000467a887220 */ /* 0x000fe40000410000 */
[C---:B------:R-:W-:Y:S02]  /*af00*/  FMUL.FTZ R120, R134.reuse, R208 ;  /* 0x000000d086787220 */ /* 0x040fe40000410000 */
[----:B------:R-:W-:-:S02]  /*af10*/  FFMA.FTZ R137, R134, -R140, R224 ;  /* 0x8000008c86897223 */ /* 0x000fc400000100e0 */
[-C--:B------:R-:W-:Y:S02]  /*af20*/  FMUL.FTZ R134, R122, -R71.reuse ;  /* 0x800000477a867220 */ /* 0x080fe40000410000 */
[----:B------:R-:W-:Y:S02]  /*af30*/  FFMA.FTZ R136, R123, R71, R136 ;  /* 0x000000477b887223 */ /* 0x000fe40000010088 */
[----:B------:R-:W-:Y:S02]  /*af40*/  FMUL.FTZ R156, R92, R145 ;  /* 0x000000915c9c7220 */ /* 0x000fe40000410000 */
[C---:B------:R-:W-:Y:S02]  /*af50*/  FFMA.FTZ R140, R135.reuse, -R140, R225 ;  /* 0x8000008c878c7223 */ /* 0x040fe400000100e1 */
[----:B------:R-:W-:Y:S01]  /*af60*/  FFMA.FTZ R120, R135, R146, R120 ;  /* 0x0000009287787223 */ /* 0x000fe20000010078 */
[----:B------:R0:W-:Y:S01]  /*af70*/  STS [R237.X4+0x213c], R156 ;  /* 0x00213c9ced007388 */ /* 0x0001e20000004800 */
[----:B------:R-:W-:-:S02]  /*af80*/  FMUL.FTZ R135, R208, UR35 ;  /* 0x00000023d0877c20 */ /* 0x000fc40008410000 */
[----:B------:R-:W-:Y:S02]  /*af90*/  FFMA.FTZ R122, R123, R70, -R134 ;  /* 0x000000467b7a7223 */ /* 0x000fe40000010886 */
[----:B------:R-:W-:Y:S02]  /*afa0*/  FADD.FTZ R123, -R139, R136 ;  /* 0x000000888b7b7221 */ /* 0x000fe40000010100 */
[C---:B------:R-:W-:Y:S02]  /*afb0*/  FMUL.FTZ R141, R146.reuse, UR35 ;  /* 0x00000023928d7c20 */ /* 0x040fe40008410000 */
[----:B------:R-:W-:Y:S02]  /*afc0*/  FFMA.FTZ R167, R146, UR34, R135 ;  /* 0x0000002292a77c23 */ /* 0x000fe40008010087 */
[----:B------:R-:W-:Y:S02]  /*afd0*/  FADD.FTZ R122, R163, R122 ;  /* 0x0000007aa37a7221 */ /* 0x000fe40000010000 */
[----:B0-----:R-:W-:-:S02]  /*afe0*/  FMUL.FTZ R156, R133, R208 ;  /* 0x000000d0859c7220 */ /* 0x001fc40000410000 */
[C---:B------:R-:W-:Y:S02]  /*aff0*/  FMUL.FTZ R146, R133.reuse, R146 ;  /* 0x0000009285927220 */ /* 0x040fe40000410000 */
[----:B------:R-:W-:Y:S02]  /*b000*/  FFMA.FTZ R58, R133, R120, R58 ;  /* 0x00000078853a7223 */ /* 0x000fe4000001003a */
[CC--:B------:R-:W-:Y:S02]  /*b010*/  FMUL.FTZ R133, R130.reuse, -R123.reuse ;  /* 0x8000007b82857220 */ /* 0x0c0fe40000410000 */
[-C--:B------:R-:W-:Y:S02]  /*b020*/  FMUL.FTZ R130, R130, -R122.reuse ;  /* 0x8000007a82827220 */ /* 0x080fe40000410000 */
[C---:B------:R-:W-:Y:S02]  /*b030*/  FFMA.FTZ R133, R132.reuse, R122, -R133 ;  /* 0x0000007a84857223 */ /* 0x040fe40000010885 */
[----:B------:R-:W-:-:S02]  /*b040*/  FFMA.FTZ R132, R132, R123, R130 ;  /* 0x0000007b84847223 */ /* 0x000fc40000010082 */
[----:B------:R-:W-:Y:S01]  /*b050*/  FFMA.FTZ R134, R208, UR34, -R141 ;  /* 0x00000022d0867c23 */ /* 0x000fe2000801088d */
[----:B------:R-:W-:Y:S01]  /*b060*/  IADD3 R208, R119, 0x380, RZ ;  /* 0x0000038077d07810 */ /* 0x000fe20007ffe0ff */
[----:B------:R-:W-:Y:S02]  /*b070*/  FADD.FTZ R130, R138, R133 ;  /* 0x000000858a827221 */ /* 0x000fe40000010000 */
[----:B------:R-:W-:Y:S02]  /*b080*/  FFMA.FTZ R57, R144, R171, R57 ;  /* 0x000000ab90397223 */ /* 0x000fe40000010039 */
[----:B------:R-:W-:Y:S02]  /*b090*/  FMUL.FTZ R133, R99, R9 ;  /* 0x0000000963857220 */ /* 0x000fe40000410000 */
[----:B------:R-:W-:Y:S02]  /*b0a0*/  FMUL.FTZ R144, R92, R207 ;  /* 0x000000cf5c907220 */ /* 0x000fe40000410000 */
[----:B------:R-:W-:-:S02]  /*b0b0*/  FADD.FTZ R131, -R131, R132 ;  /* 0x0000008483837221 */ /* 0x000fc40000010100 */
[C---:B------:R-:W-:Y:S01]  /*b0c0*/  FMUL.FTZ R155, R137.reuse, R156 ;  /* 0x0000009c899b7220 */ /* 0x040fe20000410000 */
[----:B------:R0:W-:Y:S01]  /*b0d0*/  STS [R237.X4+0x2138], R144 ;  /* 0x00213890ed007388 */ /* 0x0001e20000004800 */
[C---:B------:R-:W-:Y:S02]  /*b0e0*/  FMUL.FTZ R169, R137.reuse, R134 ;  /* 0x0000008689a97220 */ /* 0x040fe40000410000 */
[----:B------:R-:W-:Y:S02]  /*b0f0*/  FADD.FTZ R41, R162, R41 ;  /* 0x00000029a2297221 */ /* 0x000fe40000010000 */
[----:B------:R-:W-:Y:S02]  /*b100*/  FMUL.FTZ R137, R137, R146 ;  /* 0x0000009289897220 */ /* 0x000fe40000410000 */
[----:B------:R-:W-:Y:S02]  /*b110*/  FMUL.FTZ R135, R98, R16 ;  /* 0x0000001062877220 */ /* 0x000fe40000410000 */
[----:B------:R-:W-:-:S02]  /*b120*/  FFMA.FTZ R132, R11, -R133, R181 ;  /* 0x800000850b847223 */ /* 0x000fc400000100b5 */
[----:B------:R-:W-:Y:S02]  /*b130*/  FFMA.FTZ R133, R10, -R133, R236 ;  /* 0x800000850a857223 */ /* 0x000fe400000100ec */
[C---:B------:R-:W-:Y:S02]  /*b140*/  FMUL.FTZ R158, R9.reuse, R131 ;  /* 0x00000083099e7220 */ /* 0x040fe40000410000 */
[----:B------:R-:W-:Y:S02]  /*b150*/  FMUL.FTZ R162, R9, R130 ;  /* 0x0000008209a27220 */ /* 0x000fe40000410000 */
[-C--:B0-----:R-:W-:Y:S02]  /*b160*/  FMUL.FTZ R144, R93, R156.reuse ;  /* 0x0000009c5d907220 */ /* 0x081fe40000410000 */
[----:B------:R-:W-:Y:S02]  /*b170*/  FFMA.FTZ R156, R140, R156, -R137 ;  /* 0x0000009c8c9c7223 */ /* 0x000fe40000010889 */
[----:B------:R-:W-:Y:S01]  /*b180*/  FFMA.FTZ R134, R7, -R135, R235 ;  /* 0x8000008707867223 */ /* 0x000fe200000100eb */
[----:B------:R0:W-:Y:S01]  /*b190*/  STS [R237.X4+0x2134], R144 ;  /* 0x00213490ed007388 */ /* 0x0001e20000004800 */
[----:B------:R-:W-:-:S02]  /*b1a0*/  FMUL.FTZ R137, R97, R15 ;  /* 0x0000000f61897220 */ /* 0x000fc40000410000 */
[----:B------:R-:W-:Y:S02]  /*b1b0*/  FFMA.FTZ R135, R8, -R135, R234 ;  /* 0x8000008708877223 */ /* 0x000fe400000100ea */
[C---:B------:R-:W-:Y:S02]  /*b1c0*/  FMUL.FTZ R157, R16.reuse, R123 ;  /* 0x0000007b109d7220 */ /* 0x040fe40000410000 */
[----:B------:R-:W-:Y:S02]  /*b1d0*/  FMUL.FTZ R163, R16, R122 ;  /* 0x0000007a10a37220 */ /* 0x000fe40000410000 */
[C---:B------:R-:W-:Y:S02]  /*b1e0*/  FMUL.FTZ R139, R133.reuse, R158 ;  /* 0x0000009e858b7220 */ /* 0x040fe40000410000 */
[----:B------:R-:W-:Y:S02]  /*b1f0*/  FMUL.FTZ R141, R133, R162 ;  /* 0x000000a2858d7220 */ /* 0x000fe40000410000 */
[----:B------:R-:W-:-:S02]  /*b200*/  FFMA.FTZ R136, R5, -R137, R233 ;  /* 0x8000008905887223 */ /* 0x000fc400000100e9 */
[C---:B------:R-:W-:Y:S02]  /*b210*/  FMUL.FTZ R138, R135.reuse, R157 ;  /* 0x0000009d878a7220 */ /* 0x040fe40000410000 */
[----:B0-----:R-:W-:Y:S02]  /*b220*/  FMUL.FTZ R144, R135, R163 ;  /* 0x000000a387907220 */ /* 0x001fe40000410000 */
[C---:B------:R-:W-:Y:S02]  /*b230*/  FFMA.FTZ R139, R132.reuse, R162, R139 ;  /* 0x000000a2848b7223 */ /* 0x040fe4000001008b */
[----:B------:R-:W-:Y:S02]  /*b240*/  FFMA.FTZ R141, R132, R158, -R141 ;  /* 0x0000009e848d7223 */ /* 0x000fe4000001088d */
[----:B------:R-:W-:Y:S02]  /*b250*/  FFMA.FTZ R137, R6, -R137, R232 ;  /* 0x8000008906897223 */ /* 0x000fe400000100e8 */
[----:B------:R-:W-:-:S02]  /*b260*/  FMUL.FTZ R166, R15, R71 ;  /* 0x000000470fa67220 */ /* 0x000fc40000410000 */
[C---:B------:R-:W-:Y:S02]  /*b270*/  FFMA.FTZ R138, R134.reuse, R163, R138 ;  /* 0x000000a3868a7223 */ /* 0x040fe4000001008a */
[----:B------:R-:W-:Y:S02]  /*b280*/  FFMA.FTZ R144, R134, R157, -R144 ;  /* 0x0000009d86907223 */ /* 0x000fe40000010890 */
[----:B------:R-:W-:Y:S02]  /*b290*/  FADD.FTZ R139, RZ, R139 ;  /* 0x0000008bff8b7221 */ /* 0x000fe40000010000 */
[----:B------:R-:W-:Y:S02]  /*b2a0*/  FADD.FTZ R141, RZ, R141 ;  /* 0x0000008dff8d7221 */ /* 0x000fe40000010000 */
[----:B------:R-:W-:Y:S02]  /*b2b0*/  FMUL.FTZ R168, R15, R70 ;  /* 0x000000460fa87220 */ /* 0x000fe40000410000 */
[----:B------:R-:W-:-:S02]  /*b2c0*/  FMUL.FTZ R145, R137, R166 ;  /* 0x000000a689917220 */ /* 0x000fc40000410000 */
[-C--:B------:R-:W-:Y:S02]  /*b2d0*/  FFMA.FTZ R155, R140, R146.reuse, R155 ;  /* 0x000000928c9b7223 */ /* 0x080fe4000001009b */
[----:B------:R-:W-:Y:S02]  /*b2e0*/  FMUL.FTZ R146, R93, R146 ;  /* 0x000000925d927220 */ /* 0x000fe40000410000 */
[----:B------:R-:W-:Y:S02]  /*b2f0*/  FADD.FTZ R139, R139, R138 ;  /* 0x0000008a8b8b7221 */ /* 0x000fe40000010000 */
[----:B------:R-:W-:Y:S01]  /*b300*/  FADD.FTZ R141, R141, R144 ;  /* 0x000000908d8d7221 */ /* 0x000fe20000010000 */
[----:B------:R0:W-:Y:S01]  /*b310*/  STS [R237.X4+0x2130], R146 ;  /* 0x00213092ed007388 */ /* 0x0001e20000004800 */
[----:B------:R-:W-:Y:S02]  /*b320*/  FFMA.FTZ R144, R136, R168, R145 ;  /* 0x000000a888907223 */ /* 0x000fe40000010091 */
[----:B------:R-:W-:-:S02]  /*b330*/  FFMA.FTZ R138, R140, R167, R169 ;  /* 0x000000a78c8a7223 */ /* 0x000fc400000100a9 */
[----:B------:R-:W-:Y:S02]  /*b340*/  FMUL.FTZ R165, R137, R168 ;  /* 0x000000a889a57220 */ /* 0x000fe40000410000 */
[----:B------:R-:W-:Y:S02]  /*b350*/  FMUL.FTZ R140, R96, R14 ;  /* 0x0000000e608c7220 */ /* 0x000fe40000410000 */
[----:B------:R-:W-:Y:S02]  /*b360*/  FADD.FTZ R169, R139, R144 ;  /* 0x000000908ba97221 */ /* 0x000fe40000010000 */
[----:B0-----:R-:W-:Y:S02]  /*b370*/  FFMA.FTZ R146, R136, R166, -R165 ;  /* 0x000000a688927223 */ /* 0x001fe400000108a5 */
[----:B------:R-:W-:Y:S02]  /*b380*/  FFMA.FTZ R139, R3, -R140, R230 ;  /* 0x8000008c038b7223 */ /* 0x000fe400000100e6 */
[----:B------:R-:W-:-:S02]  /*b390*/  FMUL.FTZ R167, R14, R68 ;  /* 0x000000440ea77220 */ /* 0x000fc40000410000 */
[----:B------:R-:W-:Y:S02]  /*b3a0*/  FMUL.FTZ R165, R14, R69 ;  /* 0x000000450ea57220 */ /* 0x000fe40000410000 */
[----:B------:R-:W-:Y:S02]  /*b3b0*/  FFMA.FTZ R121, R92, R171, R121 ;  /* 0x000000ab5c797223 */ /* 0x000fe40000010079 */
[----:B------:R-:W-:Y:S02]  /*b3c0*/  FFMA.FTZ R140, R4, -R140, R231 ;  /* 0x8000008c048c7223 */ /* 0x000fe400000100e7 */
[C---:B------:R-:W-:Y:S02]  /*b3d0*/  FMUL.FTZ R171, R139.reuse, R167 ;  /* 0x000000a78bab7220 */ /* 0x040fe40000410000 */
[----:B------:R-:W-:Y:S02]  /*b3e0*/  FMUL.FTZ R170, R139, R165 ;  /* 0x000000a58baa7220 */ /* 0x000fe40000410000 */
[----:B------:R-:W-:-:S02]  /*b3f0*/  FMUL.FTZ R144, R94, R12 ;  /* 0x0000000c5e907220 */ /* 0x000fc40000410000 */
[----:B------:R-:W-:Y:S02]  /*b400*/  FADD.FTZ R146, R141, R146 ;  /* 0x000000928d927221 */ /* 0x000fe40000010000 */
[----:B------:R-:W-:Y:S02]  /*b410*/  FFMA.FTZ R171, R140, R165, -R171 ;  /* 0x000000a58cab7223 */ /* 0x000fe400000108ab */
[----:B------:R-:W-:Y:S02]  /*b420*/  FMUL.FTZ R145, R95, R13 ;  /* 0x0000000d5f917220 */ /* 0x000fe40000410000 */
[----:B------:R-:W-:Y:S02]  /*b430*/  FMUL.FTZ R176, R142, R147 ;  /* 0x000000938eb07220 */ /* 0x000fe40000410000 */
[----:B------:R-:W-:Y:S02]  /*b440*/  FFMA.FTZ R170, R140, R167, R170 ;  /* 0x000000a78caa7223 */ /* 0x000fe400000100aa */
[----:B------:R-:W-:-:S02]  /*b450*/  FFMA.FTZ R141, R142, -R144, R226 ;  /* 0x800000908e8d7223 */ /* 0x000fc400000100e2 */
[C---:B------:R-:W-:Y:S02]  /*b460*/  FFMA.FTZ R142, R143.reuse, -R144, R227 ;  /* 0x800000908f8e7223 */ /* 0x040fe400000100e3 */
[----:B------:R-:W-:Y:S02]  /*b470*/  FADD.FTZ R171, R146, R171 ;  /* 0x000000ab92ab7221 */ /* 0x000fe40000010000 */
[----:B------:R-:W-:Y:S02]  /*b480*/  FFMA.FTZ R143, R143, R211, R176 ;  /* 0x000000d38f8f7223 */ /* 0x000fe400000100b0 */
[----:B------:R-:W-:Y:S02]  /*b490*/  FADD.FTZ R169, R169, R170 ;  /* 0x000000aaa9a97221 */ /* 0x000fe40000010000 */
[----:B------:R-:W-:Y:S02]  /*b4a0*/  FFMA.FTZ R144, R0, -R145, R229 ;  /* 0x8000009100907223 */ /* 0x000fe400000100e5 */
[----:B------:R-:W-:-:S02]  /*b4b0*/  FMUL.FTZ R146, R211, UR35 ;  /* 0x00000023d3927c20 */ /* 0x000fc40008410000 */
[----:B------:R-:W-:Y:S02]  /*b4c0*/  FFMA.FTZ R145, R2, -R145, R228 ;  /* 0x8000009102917223 */ /* 0x000fe400000100e4 */
[----:B------:R-:W-:Y:S02]  /*b4d0*/  FMUL.FTZ R178, R147, UR35 ;  /* 0x0000002393b27c20 */ /* 0x000fe40008410000 */
[C---:B------:R-:W-:Y:S02]  /*b4e0*/  FMUL.FTZ R176, R13.reuse, R66 ;  /* 0x000000420db07220 */ /* 0x040fe40000410000 */
[----:B------:R-:W-:Y:S02]  /*b4f0*/  FMUL.FTZ R170, R13, R67 ;  /* 0x000000430daa7220 */ /* 0x000fe40000410000 */
[----:B------:R-:W-:Y:S02]  /*b500*/  FFMA.FTZ R182, R87, R182, R183 ;  /* 0x000000b657b67223 */ /* 0x000fe400000100b7 */
[----:B------:R-:W-:-:S02]  /*b510*/  FMUL.FTZ R184, R88, R175 ;  /* 0x000000af58b87220 */ /* 0x000fc40000410000 */
[----:B------:R-:W-:Y:S02]  /*b520*/  FADD.FTZ R44, R177, R44 ;  /* 0x0000002cb12c7221 */ /* 0x000fe40000010000 */
[----:B------:R-:W-:Y:S01]  /*b530*/  FFMA.FTZ R146, R147, UR34, -R146 ;  /* 0x0000002293927c23 */ /* 0x000fe20008010892 */
[----:B------:R0:W-:Y:S01]  /*b540*/  STS [R237.X4+0x215c], R184 ;  /* 0x00215cb8ed007388 */ /* 0x0001e20000004800 */
[----:B------:R-:W-:Y:S02]  /*b550*/  FMUL.FTZ R183, R12, R147 ;  /* 0x000000930cb77220 */ /* 0x000fe40000410000 */
[C---:B------:R-:W-:Y:S02]  /*b560*/  FMUL.FTZ R175, R145.reuse, R176 ;  /* 0x000000b091af7220 */ /* 0x040fe40000410000 */
[----:B------:R-:W-:Y:S02]  /*b570*/  FMUL.FTZ R177, R145, R170 ;  /* 0x000000aa91b17220 */ /* 0x000fe40000410000 */
[----:B------:R-:W-:-:S02]  /*b580*/  FFMA.FTZ R147, R211, UR34, R178 ;  /* 0x00000022d3937c23 */ /* 0x000fc400080100b2 */
[----:B------:R-:W-:Y:S02]  /*b590*/  FMUL.FTZ R211, R12, R211 ;  /* 0x000000d30cd37220 */ /* 0x000fe40000410000 */
[----:B------:R-:W-:Y:S02]  /*b5a0*/  FADD.FTZ R45, R182, R45 ;  /* 0x0000002db62d7221 */ /* 0x000fe40000010000 */
[C---:B------:R-:W-:Y:S02]  /*b5b0*/  FFMA.FTZ R178, R144.reuse, R170, R175 ;  /* 0x000000aa90b27223 */ /* 0x040fe400000100af */
[----:B------:R-:W-:Y:S02]  /*b5c0*/  FFMA.FTZ R182, R144, R176, -R177 ;  /* 0x000000b090b67223 */ /* 0x000fe400000108b1 */
[C---:B------:R-:W-:Y:S02]  /*b5d0*/  FMUL.FTZ R175, R141.reuse, R183 ;  /* 0x000000b78daf7220 */ /* 0x040fe40000410000 */
[----:B------:R-:W-:-:S02]  /*b5e0*/  FMUL.FTZ R177, R141, R211 ;  /* 0x000000d38db17220 */ /* 0x000fc40000410000 */
[----:B------:R-:W-:Y:S02]  /*b5f0*/  FADD.FTZ R169, R169, R178 ;  /* 0x000000b2a9a97221 */ /* 0x000fe40000010000 */
[----:B------:R-:W-:Y:S02]  /*b600*/  FADD.FTZ R171, R171, R182 ;  /* 0x000000b6abab7221 */ /* 0x000fe40000010000 */
[C---:B------:R-:W-:Y:S02]  /*b610*/  FFMA.FTZ R178, R142.reuse, R211, R175 ;  /* 0x000000d38eb27223 */ /* 0x040fe400000100af */
[----:B------:R-:W-:Y:S01]  /*b620*/  FFMA.FTZ R182, R142, R183, -R177 ;  /* 0x000000b78eb67223 */ /* 0x000fe200000108b1 */
[-C--:B------:R-:W-:Y:S01]  /*b630*/  LEA.HI.SX32 R177, R208, R119.reuse, 0x1b ;  /* 0x00000077d0b17211 */ /* 0x080fe200078fdaff */
[----:B------:R-:W-:Y:S01]  /*b640*/  FADD.FTZ R178, R169, R178 ;  /* 0x000000b2a9b27221 */ /* 0x000fe20000010000 */
[----:B------:R-:W-:Y:S01]  /*b650*/  LEA.HI.SX32 R169, R192, R119, 0x1b ;  /* 0x00000077c0a97211 */ /* 0x000fe200078fdaff */
[----:B------:R-:W-:Y:S01]  /*b660*/  FADD.FTZ R171, R171, R182 ;  /* 0x000000b6abab7221 */ /* 0x000fe20000010000 */
[----:B------:R-:W-:Y:S01]  /*b670*/  IADD3 R182, R119, 0x1c0, RZ ;  /* 0x000001c077b67810 */ /* 0x000fe20007ffe0ff */
[----:B------:R-:W-:-:S02]  /*b680*/  FADD.FTZ R155, R178, R155 ;  /* 0x0000009bb29b7221 */ /* 0x000fc40000010000 */
[----:B------:R-:W-:Y:S01]  /*b690*/  FADD.FTZ R156, R171, R156 ;  /* 0x0000009cab9c7221 */ /* 0x000fe20000010000 */
[----:B------:R-:W-:Y:S01]  /*b6a0*/  LEA.HI.SX32 R171, R196, R119, 0x1b ;  /* 0x00000077c4ab7211 */ /* 0x000fe200078fdaff */
[----:B------:R-:W-:Y:S02]  /*b6b0*/  FADD.FTZ R178, R155, R154 ;  /* 0x0000009a9bb27221 */ /* 0x000fe40000010000 */
[----:B------:R-:W-:Y:S02]  /*b6c0*/  FADD.FTZ R153, R156, R153 ;  /* 0x000000999c997221 */ /* 0x000fe40000010000 */
[----:B------:R-:W-:Y:S01]  /*b6d0*/  FADD.FTZ R151, R178, R151 ;  /* 0x00000097b2977221 */ /* 0x000fe20000010000 */
[----:B------:R-:W-:Y:S01]  /*b6e0*/  IADD3 R178, R119, 0x180, RZ ;  /* 0x0000018077b27810 */ /* 0x000fe20007ffe0ff */
[----:B------:R-:W-:Y:S02]  /*b6f0*/  FADD.FTZ R152, R153, R152 ;  /* 0x0000009899987221 */ /* 0x000fe40000010000 */
[----:B------:R-:W-:-:S02]  /*b700*/  FADD.FTZ R151, R151, R150 ;  /* 0x0000009697977221 */ /* 0x000fc40000010000 */
[----:B------:R-:W-:Y:S02]  /*b710*/  FADD.FTZ R161, R152, R161 ;  /* 0x000000a198a17221 */ /* 0x000fe40000010000 */
[C---:B------:R-:W-:Y:S02]  /*b720*/  FMUL.FTZ R248, R85.reuse, R248 ;  /* 0x000000f855f87220 */ /* 0x040fe40000410000 */
[----:B------:R-:W-:Y:S02]  /*b730*/  FMUL.FTZ R246, R85, R246 ;  /* 0x000000f655f67220 */ /* 0x000fe40000410000 */
[----:B------:R-:W-:Y:S01]  /*b740*/  FMUL.FTZ R204, R91, R204 ;  /* 0x000000cc5bcc7220 */ /* 0x000fe20000410000 */
[----:B------:R-:W-:Y:S01]  /*b750*/  STS [R237.X4+0x2170], R248 ;  /* 0x002170f8ed007388 */ /* 0x000fe20000004800 */
[C---:B0-----:R-:W-:Y:S02]  /*b760*/  FMUL.FTZ R184, R94.reuse, R211 ;  /* 0x000000d35eb87220 */ /* 0x041fe40000410000 */
[----:B------:R-:W-:Y:S01]  /*b770*/  FMUL.FTZ R186, R94, R183 ;  /* 0x000000b75eba7220 */ /* 0x000fe20000410000 */
[----:B------:R-:W-:Y:S01]  /*b780*/  STS [R237.X4+0x2174], R246 ;  /* 0x002174f6ed007388 */ /* 0x000fe20000004800 */
[----:B------:R-:W-:-:S02]  /*b790*/  FMUL.FTZ R170, R95, R170 ;  /* 0x000000aa5faa7220 */ /* 0x000fc40000410000 */
[----:B------:R-:W-:Y:S01]  /*b7a0*/  FMUL.FTZ R176, R95, R176 ;  /* 0x000000b05fb07220 */ /* 0x000fe20000410000 */
[----:B------:R0:W-:Y:S01]  /*b7b0*/  STS [R237.X4+0x2144], R204 ;  /* 0x002144cced007388 */ /* 0x0001e20000004800 */
[C---:B------:R-:W-:Y:S02]  /*b7c0*/  FMUL.FTZ R154, R96.reuse, R167 ;  /* 0x000000a7609a7220 */ /* 0x040fe40000410000 */
[----:B------:R-:W-:Y:S01]  /*b7d0*/  FMUL.FTZ R156, R96, R165 ;  /* 0x000000a5609c7220 */ /* 0x000fe20000410000 */
[----:B------:R1:W-:Y:S01]  /*b7e0*/  STS [R237.X4+0x2128], R184 ;  /* 0x002128b8ed007388 */ /* 0x0003e20000004800 */
[C---:B------:R-:W-:Y:S02]  /*b7f0*/  FMUL.FTZ R168, R97.reuse, R168 ;  /* 0x000000a861a87220 */ /* 0x040fe40000410000 */
[----:B------:R-:W-:Y:S01]  /*b800*/  FMUL.FTZ R166, R97, R166 ;  /* 0x000000a661a67220 */ /* 0x000fe20000410000 */
[----:B------:R-:W-:Y:S01]  /*b810*/  STS [R237.X4+0x212c], R186 ;  /* 0x00212cbaed007388 */ /* 0x000fe20000004800 */
        /* <DEDUP_REMOVED lines=8> */
[----:B------:R-:W-:Y:S01]  /*b8a0*/  FADD.FTZ R161, R161, R160 ;  /* 0x000000a0a1a17221 */ /* 0x000fe20000010000 */
[----:B------:R-:W-:Y:S01]  /*b8b0*/  IADD3 R160, R119, 0x60, RZ ;  /* 0x0000006077a07810 */ /* 0x000fe20007ffe0ff */
[----:B------:R-:W-:Y:S01]  /*b8c0*/  FADD.FTZ R164, R151, R164 ;  /* 0x000000a497a47221 */ /* 0x000fe20000010000 */
[----:B------:R1:W-:Y:S01]  /*b8d0*/  STS [R237.X4+0x2118], R154 ;  /* 0x0021189aed007388 */ /* 0x0003e20000004800 */
        /* <DEDUP_REMOVED lines=12> */
[----:B------:R-:W-:Y:S01]  /*b9a0*/  FADD.FTZ R149, R180, R149 ;  /* 0x00000095b4957221 */ /* 0x000fe20000010000 */
[C---:B0-----:R-:W-:Y:S01]  /*b9b0*/  IADD3 R156, R119.reuse, 0x40, RZ ;  /* 0x00000040779c7810 */ /* 0x041fe20007ffe0ff */
[----:B------:R-:W-:Y:S01]  /*b9c0*/  FADD.FTZ R47, R188, R47 ;  /* 0x0000002fbc2f7221 */ /* 0x000fe20000010000 */
[----:B------:R-:W-:Y:S01]  /*b9d0*/  STS [R237.X4+0x2108], R150 ;  /* 0x00210896ed007388 */ /* 0x000fe20000004800 */
[----:B------:R-:W-:Y:S01]  /*b9e0*/  IADD3 R172, R119, 0x120, RZ ;  /* 0x0000012077ac7810 */ /* 0x000fe20007ffe0ff */
[----:B------:R-:W-:Y:S01]  /*b9f0*/  FADD.FTZ R148, R179, R148 ;  /* 0x00000094b3947221 */ /* 0x000fe20000010000 */
[C---:B--2---:R-:W-:Y:S01]  /*ba00*/  IADD3 R168, R119.reuse, 0xc0, RZ ;  /* 0x000000c077a87810 */ /* 0x044fe20007ffe0ff */
[----:B------:R-:W-:Y:S01]  /*ba10*/  STS [R237.X4+0x210c], R152 ;  /* 0x00210c98ed007388 */ /* 0x000fe20000004800 */
[----:B------:R-:W-:Y:S01]  /*ba20*/  IADD3 R174, R119, 0x140, RZ ;  /* 0x0000014077ae7810 */ /* 0x000fe20007ffe0ff */
[----:B------:R-:W-:Y:S01]  /*ba30*/  FFMA.FTZ R218, -R23, R218, -RZ ;  /* 0x000000da17da7223 */ /* 0x000fe200000109ff */
[C---:B-1----:R-:W-:Y:S01]  /*ba40*/  IADD3 R166, R119.reuse, 0xa0, RZ ;  /* 0x000000a077a67810 */ /* 0x042fe20007ffe0ff */
[----:B------:R0:W-:Y:S01]  /*ba50*/  STS [R237.X4+0x2100], R162 ;  /* 0x002100a2ed007388 */ /* 0x0001e20000004800 */
[----:B------:R-:W-:Y:S01]  /*ba60*/  IADD3 R176, R119, 0x160, RZ ;  /* 0x0000016077b07810 */ /* 0x000fe20007ffe0ff */
[----:B------:R-:W-:Y:S01]  /*ba70*/  FADD.FTZ R46, R187, R46 ;  /* 0x0000002ebb2e7221 */ /* 0x000fe20000010000 */
[C---:B------:R-:W-:Y:S01]  /*ba80*/  IADD3 R180, R119.reuse, 0x1a0, RZ ;  /* 0x000001a077b47810 */ /* 0x040fe20007ffe0ff */
[----:B------:R1:W-:Y:S01]  /*ba90*/  STS [R237.X4+0x2104], R158 ;  /* 0x0021049eed007388 */ /* 0x0003e20000004800 */
[----:B------:R-:W-:Y:S01]  /*baa0*/  IADD3 R186, R119, 0x220, RZ ;  /* 0x0000022077ba7810 */ /* 0x000fe20007ffe0ff */
[----:B------:R-:W-:Y:S01]  /*bab0*/  FFMA.FTZ R226, -R27, R226, -RZ ;  /* 0x000000e21be27223 */ /* 0x000fe200000109ff */
[C---:B------:R-:W-:Y:S01]  /*bac0*/  IADD3 R188, R119.reuse, 0x240, RZ ;  /* 0x0000024077bc7810 */ /* 0x040fe20007ffe0ff */
[----:B------:R-:W-:Y:S01]  /*bad0*/  BAR.SYNC.DEFER_BLOCKING 0x0 ;  /* 0x0000000000007b1d */ /* 0x000fe20000010000 */
[-C--:B------:R-:W-:Y:S01]  /*bae0*/  LEA.HI.SX32 R151, R154, R119.reuse, 0x1b ;  /* 0x000000779a977211 */ /* 0x080fe200078fdaff */
[----:B------:R-:W-:Y:S01]  /*baf0*/  FFMA.FTZ R220, -R24, R220, -RZ ;  /* 0x000000dc18dc7223 */ /* 0x000fe200000109ff */
[----:B0-----:R-:W-:Y:S01]  /*bb00*/  IADD3 R162, R119, 0x100, RZ ;  /* 0x0000010077a27810 */ /* 0x001fe20007ffe0ff */
[----:B------:R-:W-:Y:S01]  /*bb10*/  FFMA.FTZ R216, -R22, R216, -RZ ;  /* 0x000000d816d87223 */ /* 0x000fe200000109ff */
[-C--:B------:R-:W-:Y:S01]  /*bb20*/  LEA.HI.SX32 R152, R156, R119.reuse, 0x1b ;  /* 0x000000779c987211 */ /* 0x080fe200078fdaff */
[----:B------:R-:W-:Y:S01]  /*bb30*/  FFMA.FTZ R214, -R21, R214, -RZ ;  /* 0x000000d615d67223 */ /* 0x000fe200000109ff */
[-C--:B------:R-:W-:Y:S01]  /*bb40*/  LEA.HI.SX32 R153, R160, R119.reuse, 0x1b ;  /* 0x00000077a0997211 */ /* 0x080fe200078fdaff */
[----:B------:R-:W-:Y:S01]  /*bb50*/  FFMA.FTZ R236, -R32, R236, -RZ ;  /* 0x000000ec20ec7223 */ /* 0x000fe200000109ff */
        /* <DEDUP_REMOVED lines=45> */
[----:B------:R-:W-:Y:S01]  /*be30*/  LEA.HI.SX32 R180, R240, R119, 0x1b ;  /* 0x00000077f0b47211 */ /* 0x000fe200078fdaff */
[----:B------:R-:W-:-:S02]  /*be40*/  FMUL.FTZ R240, R32, R181 ;  /* 0x000000b520f07220 */ /* 0x000fc40000410000 */
        /* <DEDUP_REMOVED lines=26> */
[----:B-----5:R-:W-:-:S03]  /*bff0*/  MOV R218, UR28 ;  /* 0x0000001c00da7c02 */ /* 0x020fc60008000f00 */
[----:B------:R5:W-:Y:S01]  /*c000*/  STS [R237.X4+0x31d4], R216 ;  /* 0x0031d4d8ed007388 */ /* 0x000be20000004800 */
[----:B------:R-:W-:Y:S01]  /*c010*/  LEA R218, R218, -R119, 0x1 ;  /* 0x80000077dada7211 */ /* 0x000fe200078e08ff */
[----:B-1----:R-:W-:Y:S02]  /*c020*/  FMUL.FTZ R226, R22, R217 ;  /* 0x000000d916e27220 */ /* 0x002fe40000410000 */
[----:B------:R1:W-:Y:S01]  /*c030*/  STS [R237.X4+0x31dc], R214 ;  /* 0x0031dcd6ed007388 */ /* 0x0003e20000004800 */
[----:B------:R-:W-:Y:S01]  /*c040*/  FMUL.FTZ R217, R131, UR35 ;  /* 0x0000002383d97c20 */ /* 0x000fe20008410000 */
[----:B------:R-:W-:Y:S01]  /*c050*/  ISETP.GE.AND P0, PT, R218, 0x1, PT ;  /* 0x00000001da00780c */ /* 0x000fe20003f06270 */
[----:B--2---:R-:W-:Y:S01]  /*c060*/  FMUL.FTZ R220, R19, R129 ;  /* 0x0000008113dc7220 */ /* 0x004fe20000410000 */
[----:B------:R2:W-:Y:S01]  /*c070*/  STS [R237.X4+0x3180], R240 ;  /* 0x003180f0ed007388 */ /* 0x0005e20000004800 */
[----:B------:R-:W-:Y:S02]  /*c080*/  FFMA.FTZ R217, R130, UR34, R217 ;  /* 0x0000002282d97c23 */ /* 0x000fe400080100d9 */
[----:B-----5:R-:W-:Y:S01]  /*c090*/  FMUL.FTZ R216, R17, R125 ;  /* 0x0000007d11d87220 */ /* 0x020fe20000410000 */
[----:B------:R5:W-:Y:S01]  /*c0a0*/  STS [R237.X4+0x3184], R236 ;  /* 0x003184eced007388 */ /* 0x000be20000004800 */
[----:B------:R-:W-:-:S02]  /*c0b0*/  FMUL.FTZ R125, R69, UR35 ;  /* 0x00000023457d7c20 */ /* 0x000fc40008410000 */
[----:B-1----:R-:W-:Y:S01]  /*c0c0*/  FFMA.FTZ R214, -R17, R124, -RZ ;  /* 0x0000007c11d67223 */ /* 0x002fe200000109ff */
[----:B------:R1:W-:Y:S01]  /*c0d0*/  STS [R237.X4+0x318c], R234 ;  /* 0x00318ceaed007388 */ /* 0x0003e20000004800 */
[----:B------:R-:W-:Y:S02]  /*c0e0*/  FMUL.FTZ R124, R68, UR35 ;  /* 0x00000023447c7c20 */ /* 0x000fe40008410000 */
[----:B--2---:R-:W-:Y:S01]  /*c0f0*/  FMUL.FTZ R240, R28, R229 ;  /* 0x000000e51cf07220 */ /* 0x004fe20000410000 */
        /* <DEDUP_REMOVED lines=9> */
[----:B------:R-:W-:Y:S02]  /*c190*/  FFMA.FTZ R221, R69, UR34, -R124 ;  /* 0x0000002245dd7c23 */ /* 0x000fe4000801087c */
[----:B-1----:R-:W-:Y:S01]  /*c1a0*/  FMUL.FTZ R228, R23, R219 ;  /* 0x000000db17e47220 */ /* 0x002fe20000410000 */
[----:B------:R1:W-:Y:S01]  /*c1b0*/  STS [R237.X4+0x31d0], R226 ;  /* 0x0031d0e2ed007388 */ /* 0x0003e20000004800 */
[----:B------:R-:W-:Y:S02]  /*c1c0*/  FMUL.FTZ R219, R67, UR35 ;  /* 0x0000002343db7c20 */ /* 0x000fe40008410000 */
[----:B--2---:R-:W-:Y:S01]  /*c1d0*/  FMUL.FTZ R224, R21, R215 ;  /* 0x000000d715e07220 */ /* 0x004fe20000410000 */
[----:B------:R2:W-:Y:S01]  /*c1e0*/  STS [R237.X4+0x31e4], R212 ;  /* 0x0031e4d4ed007388 */ /* 0x0005e20000004800 */
[----:B------:R-:W-:Y:S02]  /*c1f0*/  FMUL.FTZ R215, R123, UR35 ;  /* 0x000000237bd77c20 */ /* 0x000fe40008410000 */
[----:B-----5:R-:W-:Y:S01]  /*c200*/  FMUL.FTZ R222, R20, R213 ;  /* 0x000000d514de7220 */ /* 0x020fe20000410000 */
[----:B------:R5:W-:Y:S01]  /*c210*/  STS [R237.X4+0x31e8], R220 ;  /* 0x0031e8dced007388 */ /* 0x000be20000004800 */
[----:B------:R-:W-:-:S02]  /*c220*/  FMUL.FTZ R213, R71, UR35 ;  /* 0x0000002347d57c20 */ /* 0x000fc40008410000 */
[----:B-1----:R-:W-:Y:S01]  /*c230*/  FMUL.FTZ R226, R18, R127 ;  /* 0x0000007f12e27220 */ /* 0x002fe20000410000 */
[----:B------:R1:W-:Y:S01]  /*c240*/  STS [R237.X4+0x31f8], R216 ;  /* 0x0031f8d8ed007388 */ /* 0x0003e20000004800 */
[----:B------:R-:W-:Y:S02]  /*c250*/  FFMA.FTZ R219, R66, UR34, -R219 ;  /* 0x0000002242db7c23 */ /* 0x000fe400080108db */
[C---:B--2---:R-:W-:Y:S01]  /*c260*/  FMUL.FTZ R212, R70.reuse, UR35 ;  /* 0x0000002346d47c20 */ /* 0x044fe20008410000 */
[----:B------:R2:W-:Y:S01]  /*c270*/  STS [R237.X4+0x31fc], R214 ;  /* 0x0031fcd6ed007388 */ /* 0x0005e20000004800 */
[----:B------:R-:W-:Y:S02]  /*c280*/  FFMA.FTZ R213, R70, UR34, R213 ;  /* 0x0000002246d57c23 */ /* 0x000fe400080100d5 */
[----:B-----5:R-:W-:Y:S01]  /*c290*/  FMUL.FTZ R220, R66, UR35 ;  /* 0x0000002342dc7c20 */ /* 0x020fe20008410000 */
[----:B------:R-:W-:Y:S01]  /*c2a0*/  STS [R237.X4+0x3188], R242 ;  /* 0x003188f2ed007388 */ /* 0x000fe20000004800 */
[----:B------:R-:W-:-:S02]  /*c2b0*/  FFMA.FTZ R212, R71, UR34, -R212 ;  /* 0x0000002247d47c23 */ /* 0x000fc400080108d4 */
[----:B-1----:R-:W-:Y:S01]  /*c2c0*/  FMUL.FTZ R216, R130, UR35 ;  /* 0x0000002382d87c20 */ /* 0x002fe20008410000 */
[----:B------:R-:W-:Y:S01]  /*c2d0*/  STS [R237.X4+0x3190], R244 ;  /* 0x003190f4ed007388 */ /* 0x000fe20000004800 */
[----:B------:R-:W-:Y:S02]  /*c2e0*/  FFMA.FTZ R220, R67, UR34, R220 ;  /* 0x0000002243dc7c23 */ /* 0x000fe400080100dc */
[C---:B--2---:R-:W-:Y:S01]  /*c2f0*/  FMUL.FTZ R214, R122.reuse, UR35 ;  /* 0x000000237ad67c20 */ /* 0x044fe20008410000 */
[----:B------:R-:W-:Y:S01]  /*c300*/  STS [R237.X4+0x3198], R246 ;  /* 0x003198f6ed007388 */ /* 0x000fe20000004800 */
[----:B------:R-:W-:Y:S02]  /*c310*/  FFMA.FTZ R215, R122, UR34, R215 ;  /* 0x000000227ad77c23 */ /* 0x000fe400080100d7 */
[----:B------:R-:W-:Y:S01]  /*c320*/  FFMA.FTZ R214, R123, UR34, -R214 ;  /* 0x000000227bd67c23 */ /* 0x000fe200080108d6 */
[----:B------:R-:W-:Y:S01]  /*c330*/  STS [R237.X4+0x31a0], R240 ;  /* 0x0031a0f0ed007388 */ /* 0x000fe20000004800 */
[----:B------:R-:W-:-:S03]  /*c340*/  FFMA.FTZ R216, R131, UR34, -R216 ;  /* 0x0000002283d87c23 */ /* 0x000fc600080108d8 */
        /* <DEDUP_REMOVED lines=13> */
[----:B0-234-:R-:W-:Y:S01]  /*c420*/  ULDC.64 UR32, c[0x0][0x298] ;  /* 0x0000a60000207ab9 */ /* 0x01dfe20000000a00 */
[----:B------:R-:W-:Y:S01]  /*c430*/  MOV R129, UR7 ;  /* 0x0000000700817c02 */ /* 0x000fe20008000f00 */
[----:B------:R-:W-:Y:S01]  /*c440*/  ULDC.64 UR34, c[0x0][0x2a0] ;  /* 0x0000a80000227ab9 */ /* 0x000fe20000000a00 */
[----:B------:R-:W0:Y:S01]  /*c450*/  LDS R239, [R239.X4+0x3180] ;  /* 0x00318000efef7984 */ /* 0x000e220000004800 */
[----:B------:R-:W-:-:S02]  /*c460*/  USHF.R.U64 UR41, UR32, 0x1, UR33 ;  /* 0x0000000120297899 */ /* 0x000fc40008001221 */
[----:B------:R-:W-:Y:S02]  /*c470*/  UIMAD UR32, UR15, UR34, URZ ;  /* 0x000000220f2072a4 */ /* 0x000fe4000f8e023f */
[----:B------:R-:W-:Y:S02]  /*c480*/  UIMAD.WIDE.U32 UR46, UR14, UR34, URZ ;  /* 0x000000220e2e72a5 */ /* 0x000fe4000f8e003f */
[----:B------:R-:W-:Y:S02]  /*c490*/  ULEA UR34, UR26, 0xfffffc00, 0xa ;  /* 0xfffffc001a227891 */ /* 0x000fe4000f8e503f */
[----:B------:R-:W-:Y:S02]  /*c4a0*/  USHF.R.U32.HI UR48, URZ, 0x1, UR33 ;  /* 0x000000013f307899 */ /* 0x000fe40008011621 */
[----:B------:R-:W-:Y:S02]  /*c4b0*/  UIMAD UR35, UR14, UR35, UR32 ;  /* 0x000000230e2372a4 */ /* 0x000fe4000f8e0220 */
[----:B------:R-:W-:Y:S01]  /*c4c0*/  UIMAD UR48, UR48, UR12, URZ ;  /* 0x0000000c303072a4 */ /* 0x000fe2000f8e023f */
[----:B------:R-:W-:Y:S01]  /*c4d0*/  IADD3 R126, P0, R119, UR34, RZ ;  /* 0x00000022777e7c10 */ /* 0x000fe2000ff1e0ff */
[----:B------:R-:W-:Y:S01]  /*c4e0*/  ULDC.64 UR32, c[0x0][0x2b0] ;  /* 0x0000ac0000207ab9 */ /* 0x000fe20000000a00 */
[----:B------:R-:W-:Y:S01]  /*c4f0*/  MOV R124, UR34 ;  /* 0x00000022007c7c02 */ /* 0x000fe20008000f00 */
[----:B------:R-:W-:-:S02]  /*c500*/  UIMAD UR32, UR40, UR32, URZ ;  /* 0x00000020282072a4 */ /* 0x000fc4000f8e023f */
[----:B------:R-:W-:Y:S01]  /*c510*/  UIADD3 UR47, UR47, UR35, URZ ;  /* 0x000000232f2f7290 */ /* 0x000fe2000fffe03f */
[----:B------:R-:W-:Y:S01]  /*c520*/  LEA.HI.X.SX32 R127, R124, RZ, 0x1, P0 ;  /* 0x000000ff7c7f7211 */ /* 0x000fe200000f0eff */
[----:B------:R-:W-:Y:S02]  /*c530*/  UIMAD UR34, UR13, UR41, UR48 ;  /* 0x000000290d2272a4 */ /* 0x000fe4000f8e0230 */
[----:B------:R-:W-:Y:S02]  /*c540*/  UIMAD.WIDE.U32 UR46, UR12, UR41, UR46 ;  /* 0x000000290c2e72a5 */ /* 0x000fe4000f8e002e */
[----:B------:R-:W-:Y:S01]  /*c550*/  UIMAD UR35, UR7, UR33, UR32 ;  /* 0x00000021072372a4 */ /* 0x000fe2000f8e0220 */
[----:B------:R-:W-:Y:S01]  /*c560*/  IMAD.WIDE.U32 R128, R129, c[0x0][0x2b0], R126 ;  /* 0x0000ac0081807a25 */ /* 0x000fe200078e007e */
[----:B------:R-:W-:Y:S02]  /*c570*/  UIADD3 UR34, UR47, UR34, URZ ;  /* 0x000000222f227290 */ /* 0x000fe4000fffe03f */
[----:B------:R-:W-:-:S02]  /*c580*/  ULDC.64 UR32, c[0x0][0x318] ;  /* 0x0000c60000207ab9 */ /* 0x000fc40000000a00 */
[----:B------:R-:W-:Y:S01]  /*c590*/  ULEA UR32, UP0, UR46, UR32, 0x3 ;  /* 0x000000202e207291 */ /* 0x000fe2000f80183f */
[----:B------:R-:W-:Y:S02]  /*c5a0*/  IADD3 R125, R129, UR35, RZ ;  /* 0x00000023817d7c10 */ /* 0x000fe4000fffe0ff */
[----:B------:R-:W-:Y:S01]  /*c5b0*/  MOV R129, UR7 ;  /* 0x0000000700817c02 */ /* 0x000fe20008000f00 */
[----:B------:R-:W-:Y:S02]  /*c5c0*/  ULEA.HI.X UR33, UR46, UR33, UR34, 0x3, UP0 ;  /* 0x000000212e217291 */ /* 0x000fe400080f1c22 */
[C---:B------:R-:W-:Y:S01]  /*c5d0*/  LEA R124, P0, R128.reuse, UR32, 0x2 ;  /* 0x00000020807c7c11 */ /* 0x040fe2000f8010ff */
[----:B------:R-:W-:Y:S01]  /*c5e0*/  ULDC.64 UR34, c[0x0][0x2c0] ;  /* 0x0000b00000227ab9 */ /* 0x000fe20000000a00 */
[----:B------:R-:W-:Y:S01]  /*c5f0*/  IMAD.WIDE.U32 R126, R129, c[0x0][0x2d0], R126 ;  /* 0x0000b400817e7a25 */ /* 0x000fe200078e007e */
[----:B------:R-:W-:Y:S01]  /*c600*/  UIMAD UR41, UR15, UR34, URZ ;  /* 0x000000220f2972a4 */ /* 0x000fe2000f8e023f */
[----:B------:R-:W-:Y:S01]  /*c610*/  LEA.HI.X R125, R128, UR33, R125, 0x2, P0 ;  /* 0x00000021807d7c11 */ /* 0x000fe200080f147d */
[----:B------:R-:W-:-:S02]  /*c620*/  ULDC.64 UR32, c[0x0][0x2b8] ;  /* 0x0000ae0000207ab9 */ /* 0x000fc40000000a00 */
[----:B------:R-:W-:Y:S02]  /*c630*/  UIMAD.WIDE.U32 UR46, UR14, UR34, URZ ;  /* 0x000000220e2e72a5 */ /* 0x000fe4000f8e003f */
[----:B------:R-:W-:Y:S01]  /*c640*/  UIMAD UR35, UR14, UR35, UR41 ;  /* 0x000000230e2372a4 */ /* 0x000fe2000f8e0229 */
[----:B------:R1:W-:Y:S01]  /*c650*/  RED.E.ADD.F32.FTZ.RN.STRONG.GPU [R124.64], R238 ;  /* 0x000000ee7c00798e */ /* 0x0003e2000c10e7aa */
[----:B------:R-:W-:Y:S02]  /*c660*/  USHF.R.U32.HI UR48, URZ, 0x1, UR33 ;  /* 0x000000013f307899 */ /* 0x000fe40008011621 */
[----:B------:R-:W-:Y:S02]  /*c670*/  USHF.R.U64 UR41, UR32, 0x1, UR33 ;  /* 0x0000000120297899 */ /* 0x000fe40008001221 */
[----:B------:R-:W-:Y:S02]  /*c680*/  UIMAD UR48, UR48, UR12, URZ ;  /* 0x0000000c303072a4 */ /* 0x000fe4000f8e023f */
[----:B------:R-:W-:-:S02]  /*c690*/  ULDC.64 UR32, c[0x0][0x2d0] ;  /* 0x0000b40000207ab9 */ /* 0x000fc40000000a00 */
[----:B------:R-:W-:Y:S02]  /*c6a0*/  UIMAD UR32, UR40, UR32, URZ ;  /* 0x00000020282072a4 */ /* 0x000fe4000f8e023f */
[----:B------:R-:W-:Y:S02]  /*c6b0*/  UIADD3 UR35, UR47, UR35, URZ ;  /* 0x000000232f237290 */ /* 0x000fe4000fffe03f */
[----:B------:R-:W-:Y:S02]  /*c6c0*/  UMOV UR34, UR46 ;  /* 0x0000002e00227c82 */ /* 0x000fe40008000000 */
[----:B------:R-:W-:Y:S02]  /*c6d0*/  UIMAD UR48, UR13, UR41, UR48 ;  /* 0x000000290d3072a4 */ /* 0x000fe4000f8e0230 */
        /* <DEDUP_REMOVED lines=10> */
.L_x_9303:
[----:B0-234-:R-:W-:Y:S05]  /*c780*/  BSYNC B0 ;  /* 0x0000000000007941 */ /* 0x01dfea0003800000 */
.L_x_9302:
        /* <DEDUP_REMOVED lines=67> */
.L_x_9305:
[----:B0-----:R-:W-:Y:S05]  /*cbc0*/  BSYNC B0 ;  /* 0x0000000000007941 */ /* 0x001fea0003800000 */
.L_x_9304:
[----:B------:R0:W1:Y:S01]  /*cbd0*/  LDS R129, [R152.X4+0x3280] ;  /* 0x0032800098817984 */ /* 0x0000620000004800 */
[----:B------:R-:W-:Y:S01]  /*cbe0*/  BSSY B0, `(.L_x_9306) ;  /* 0x0000004000007945 */ /* 0x000fe20003800000 */
[----:B------:R-:W-:Y:S05]  /*cbf0*/  @!P1 BRA `(.L_x_9307) ;  /* 0x0000002000009947 */ /* 0x000fea0003800000 */
[----:B------:R2:W-:Y:S04]  /*cc00*/  RED.E.ADD.F32.FTZ.RN.STRONG.GPU [R124.64+-0xf00], R182 ;  /* 0xfff100b67c00798e */ /* 0x0005e8000c10e7aa */
[----:B-1----:R2:W-:Y:S02]  /*cc10*/  RED.E.ADD.F32.FTZ.RN.STRONG.GPU [R126.64+-0xf00], R129 ;  /* 0xfff100817e00798e */ /* 0x0025e4000c10e7aa */
.L_x_9307:
[----:B------:R-:W-:Y:S05]  /*cc20*/  BSYNC B0 ;  /* 0x0000000000007941 */ /* 0x000fea0003800000 */
.L_x_9306:
[----:B------:R-:W3:Y:S01]  /*cc30*/  LDS R153, [R153.X4+0x3300] ;  /* 0x0033000099997984 */ /* 0x000ee20000004800 */
[----:B------:R-:W-:Y:S01]  /*cc40*/  BSSY B0, `(.L_x_9308) ;  /* 0x0000004000007945 */ /* 0x000fe20003800000 */
[----:B------:R-:W-:Y:S05]  /*cc50*/  @!P2 BRA `(.L_x_9309) ;  /* 0x000000200000a947 */ /* 0x000fea0003800000 */
[----:B------:R4:W-:Y:S04]  /*cc60*/  RED.E.ADD.F32.FTZ.RN.STRONG.GPU [R124.64+-0xe80], R183 ;  /* 0xfff180b77c00798e */ /* 0x0009e8000c10e7aa */
[----:B---3--:R4:W-:Y:S02]  /*cc70*/  RED.E.ADD.F32.FTZ.RN.STRONG.GPU [R126.64+-0xe80], R153 ;  /* 0xfff180997e00798e */ /* 0x0089e4000c10e7aa */
.L_x_9309:
[----:B------:R-:W-:Y:S05]  /*cc80*/  BSYNC B0 ;  /* 0x0000000000007941 */ /* 0x000fea0003800000 */
.L_x_9308:
        /* <DEDUP_REMOVED lines=12> */
.L_x_9311:
[----:B-1----:R-:W-:Y:S05]  /*cd50*/  BSYNC B0 ;  /* 0x0000000000007941 */ /* 0x002fea0003800000 */
.L_x_9310:
[----:B------:R-:W1:Y:S01]  /*cd60*/  LDS R155, [R155.X4+0x3400] ;  /* 0x003400009b9b7984 */ /* 0x000e620000004800 */
[----:B------:R-:W-:Y:S01]  /*cd70*/  BSSY B0, `(.L_x_9312) ;  /* 0x0000004000007945 */ /* 0x000fe20003800000 */
[----:B------:R-:W-:Y:S05]  /*cd80*/  @!P0 BRA `(.L_x_9313) ;  /* 0x0000002000008947 */ /* 0x000fea0003800000 */
[----:B------:R0:W-:Y:S04]  /*cd90*/  RED.E.ADD.F32.FTZ.RN.STRONG.GPU [R124.64+-0xd80], R185 ;  /* 0xfff280b97c00798e */ /* 0x0001e8000c10e7aa */
[----:B-1----:R0:W-:Y:S02]  /*cda0*/  RED.E.ADD.F32.FTZ.RN.STRONG.GPU [R126.64+-0xd80], R155 ;  /* 0xfff2809b7e00798e */ /* 0x0021e4000c10e7aa */
.L_x_9313:
[----:B------:R-:W-:Y:S05]  /*cdb0*/  BSYNC B0 ;  /* 0x0000000000007941 */ /* 0x000fea0003800000 */
.L_x_9312:
[----:B--2---:R2:W0:Y:S01]  /*cdc0*/  LDS R129, [R156.X4+0x3480] ;  /* 0x003480009c817984 */ /* 0x0044220000004800 */
[----:B------:R-:W-:Y:S01]  /*cdd0*/  BSSY B0, `(.L_x_9314) ;  /* 0x0000004000007945 */ /* 0x000fe20003800000 */
[----:B------:R-:W-:Y:S05]  /*cde0*/  @!P1 BRA `(.L_x_9315) ;  /* 0x0000002000009947 */ /* 0x000fea0003800000 */
[----:B------:R2:W-:Y:S04]  /*cdf0*/  RED.E.ADD.F32.FTZ.RN.STRONG.GPU [R124.64+-0xd00], R186 ;  /* 0xfff300ba7c00798e */ /* 0x0005e8000c10e7aa */
[----:B0-----:R2:W-:Y:S02]  /*ce00*/  RED.E.ADD.F32.FTZ.RN.STRONG.GPU [R126.64+-0xd00], R129 ;  /* 0xfff300817e00798e */ /* 0x0015e4000c10e7aa */
.L_x_9315:
[----:B------:R-:W-:Y:S05]  /*ce10*/  BSYNC B0 ;  /* 0x0000000000007941 */ /* 0x000fea0003800000 */
.L_x_9314:
[----:B------:R-:W2:Y:S01]  /*ce20*/  LDS R157, [R157.X4+0x3500] ;  /* 0x003500009d9d7984 */ /* 0x000ea20000004800 */
[----:B------:R-:W-:Y:S01]  /*ce30*/  BSSY B0, `(.L_x_9316) ;  /* 0x0000004000007945 */ /* 0x000fe20003800000 */
[----:B------:R-:W-:Y:S05]  /*ce40*/  @!P2 BRA `(.L_x_9317) ;  /* 0x000000200000a947 */ /* 0x000fea0003800000 */
[----:B------:R4:W-:Y:S04]  /*ce50*/  RED.E.ADD.F32.FTZ.RN.STRONG.GPU [R124.64+-0xc80], R187 ;  /* 0xfff380bb7c00798e */ /* 0x0009e8000c10e7aa */
[----:B--2---:R4:W-:Y:S02]  /*ce60*/  RED.E.ADD.F32.FTZ.RN.STRONG.GPU [R126.64+-0xc80], R157 ;  /* 0xfff3809d7e00798e */ /* 0x0049e4000c10e7aa */
.L_x_9317:
[----:B------:R-:W-:Y:S05]  /*ce70*/  BSYNC B0 ;  /* 0x0000000000007941 */ /* 0x000fea0003800000 */
.L_x_9316:
[----:B0-2---:R0:W2:Y:S01]  /*ce80*/  LDS R129, [R158.X4+0x3580] ;  /* 0x003580009e817984 */ /* 0x0050a20000004800 */
[----:B------:R-:W-:Y:S01]  /*ce90*/  BSSY B0, `(.L_x_9318) ;  /* 0x0000004000007945 */ /* 0x000fe20003800000 */
[----:B------:R-:W-:Y:S05]  /*cea0*/  @!P3 BRA `(.L_x_9319) ;  /* 0x000000200000b947 */ /* 0x000fea0003800000 */
[----:B------:R0:W-:Y:S04]  /*ceb0*/  RED.E.ADD.F32.FTZ.RN.STRONG.GPU [R124.64+-0xc00], R188 ;  /* 0xfff400bc7c00798e */ /* 0x0001e8000c10e7aa */
[----:B--2---:R0:W-:Y:S02]  /*cec0*/  RED.E.ADD.F32.FTZ.RN.STRONG.GPU [R126.64+-0xc00], R129 ;  /* 0xfff400817e00798e */ /* 0x0041e4000c10e7aa */
.L_x_9319:
[----:B------:R-:W-:Y:S05]  /*ced0*/  BSYNC B0 ;  /* 0x0000000000007941 */ /* 0x000fea0003800000 */
.L_x_9318:
[----:B------:R-:W0:Y:S01]  /*cee0*/  LDS R159, [R159.X4+0x3600] ;  /* 0x003600009f9f7984 */ /* 0x000e220000004800 */
[----:B------:R-:W-:Y:S01]  /*cef0*/  BSSY B0, `(.L_x_9320) ;  /* 0x0000004000007945 */ /* 0x000fe20003800000 */
[----:B------:R-:W-:Y:S05]  /*cf00*/  @!P4 BRA `(.L_x_9321) ;  /* 0x000000200000c947 */ /* 0x000fea0003800000 */
[----:B------:R4:W-:Y:S04]  /*cf10*/  RED.E.ADD.F32.FTZ.RN.STRONG.GPU [R124.64+-0xb80], R189 ;  /* 0xfff480bd7c00798e */ /* 0x0009e8000c10e7aa */
[----:B0-----:R4:W-:Y:S02]  /*cf20*/  RED.E.ADD.F32.FTZ.RN.STRONG.GPU [R126.64+-0xb80], R159 ;  /* 0xfff4809f7e00798e */ /* 0x0019e4000c10e7aa */
.L_x_9321:
[----:B------:R-:W-:Y:S05]  /*cf30*/  BSYNC B0 ;  /* 0x0000000000007941 */ /* 0x000fea0003800000 */
.L_x_9320:
[----:B0-2---:R0:W2:Y:S01]  /*cf40*/  LDS R129, [R160.X4+0x3680] ;  /* 0x00368000a0817984 */ /* 0x0050a20000004800 */
[----:B------:R-:W-:Y:S01]  /*cf50*/  BSSY B0, `(.L_x_9322) ;  /* 0x0000004000007945 */ /* 0x000fe20003800000 */
[----:B------:R-:W-:Y:S05]  /*cf60*/  @!P5 BRA `(.L_x_9323) ;  /* 0x000000200000d947 */ /* 0x000fea0003800000 */
[----:B------:R0:W-:Y:S04]  /*cf70*/  RED.E.ADD.F32.FTZ.RN.STRONG.GPU [R124.64+-0xb00], R190 ;  /* 0xfff500be7c00798e */ /* 0x0001e8000c10e7aa */
[----:B--2---:R0:W-:Y:S02]  /*cf80*/  RED.E.ADD.F32.FTZ.RN.STRONG.GPU [R126.64+-0xb00], R129 ;  /* 0xfff500817e00798e */ /* 0x0041e4000c10e7aa */
.L_x_9323:
[----:B------:R-:W-:Y:S05]  /*cf90*/  BSYNC B0 ;  /* 0x0000000000007941 */ /* 0x000fea0003800000 */
.L_x_9322:
        /* <DEDUP_REMOVED lines=12> */
.L_x_9325:
[----:B------:R-:W-:Y:S05]  /*d060*/  BSYNC B0 ;  /* 0x0000000000007941 */ /* 0x000fea0003800000 */
.L_x_9324:
[----:B0-2---:R0:W2:Y:S01]  /*d070*/  LDS R129, [R162.X4+0x3780] ;  /* 0x00378000a2817984 */ /* 0x0050a20000004800 */
[----:B------:R-:W-:Y:S01]  /*d080*/  BSSY B0, `(.L_x_9326) ;  /* 0x0000004000007945 */ /* 0x000fe20003800000 */
[----:B------:R-:W-:Y:S05]  /*d090*/  @!P0 BRA `(.L_x_9327) ;  /* 0x0000002000008947 */ /* 0x000fea0003800000 */
[----:B------:R0:W-:Y:S04]  /*d0a0*/  RED.E.ADD.F32.FTZ.RN.STRONG.GPU [R124.64+-0xa00], R192 ;  /* 0xfff600c07c00798e */ /* 0x0001e8000c10e7aa */
[----:B--2---:R0:W-:Y:S02]  /*d0b0*/  RED.E.ADD.F32.FTZ.RN.STRONG.GPU [R126.64+-0xa00], R129 ;  /* 0xfff600817e00798e */ /* 0x0041e4000c10e7aa */
.L_x_9327:
[----:B------:R-:W-:Y:S05]  /*d0c0*/  BSYNC B0 ;  /* 0x0000000000007941 */ /* 0x000fea0003800000 */
.L_x_9326:
[----:B------:R-:W0:Y:S01]  /*d0d0*/  LDS R163, [R163.X4+0x3800] ;  /* 0x00380000a3a37984 */ /* 0x000e220000004800 */
[----:B------:R-:W-:Y:S01]  /*d0e0*/  BSSY B0, `(.L_x_9328) ;  /* 0x0000004000007945 */ /* 0x000fe20003800000 */
[----:B------:R-:W-:Y:S05]  /*d0f0*/  @!P1 BRA `(.L_x_9329) ;  /* 0x0000002000009947 */ /* 0x000fea0003800000 */
[----:B------:R4:W-:Y:S04]  /*d100*/  RED.E.ADD.F32.FTZ.RN.STRONG.GPU [R124.64+-0x980], R193 ;  /* 0xfff680c17c00798e */ /* 0x0009e8000c10e7aa */
[----:B0-----:R4:W-:Y:S02]  /*d110*/  RED.E.ADD.F32.FTZ.RN.STRONG.GPU [R126.64+-0x980], R163 ;  /* 0xfff680a37e00798e */ /* 0x0019e4000c10e7aa */
.L_x_9329:
[----:B------:R-:W-:Y:S05]  /*d120*/  BSYNC B0 ;  /* 0x0000000000007941 */ /* 0x000fea0003800000 */
.L_x_9328:
[----:B0-2---:R0:W2:Y:S01]  /*d130*/  LDS R129, [R164.X4+0x3880] ;  /* 0x00388000a4817984 */ /* 0x0050a20000004800 */
[----:B------:R-:W-:Y:S01]  /*d140*/  BSSY B0, `(.L_x_9330) ;  /* 0x0000004000007945 */ /* 0x000fe20003800000 */
[----:B------:R-:W-:Y:S05]  /*d150*/  @!P2 BRA `(.L_x_9331) ;  /* 0x000000200000a947 */ /* 0x000fea0003800000 */
[----:B------:R0:W-:Y:S04]  /*d160*/  RED.E.ADD.F32.FTZ.RN.STRONG.GPU [R124.64+-0x900], R194 ;  /* 0xfff700c27c00798e */ /* 0x0001e8000c10e7aa */
[----:B--2---:R0:W-:Y:S02]  /*d170*/  RED.E.ADD.F32.FTZ.RN.STRONG.GPU [R126.64+-0x900], R129 ;  /* 0xfff700817e00798e */ /* 0x0041e4000c10e7aa */
.L_x_9331:
[----:B------:R-:W-:Y:S05]  /*d180*/  BSYNC B0 ;  /* 0x0000000000007941 */ /* 0x000fea0003800000 */
.L_x_9330:
[----:B------:R-:W0:Y:S01]  /*d190*/  LDS R165, [R165.X4+0x3900] ;  /* 0x00390000a5a57984 */ /* 0x000e220000004800 */
[----:B------:R-:W-:Y:S01]  /*d1a0*/  BSSY B0, `(.L_x_9332) ;  /* 0x0000004000007945 */ /* 0x000fe20003800000 */
[----:B------:R-:W-:Y:S05]  /*d1b0*/  @!P3 BRA `(.L_x_9333) ;  /* 0x000000200000b947 */ /* 0x000fea0003800000 */
[----:B------:R4:W-:Y:S04]  /*d1c0*/  RED.E.ADD.F32.FTZ.RN.STRONG.GPU [R124.64+-0x880], R195 ;  /* 0xfff780c37c00798e */ /* 0x0009e8000c10e7aa */
[----:B0-----:R4:W-:Y:S02]  /*d1d0*/  RED.E.ADD.F32.FTZ.RN.STRONG.GPU [R126.64+-0x880], R165 ;  /* 0xfff780a57e00798e */ /* 0x0019e4000c10e7aa */
.L_x_9333:
[----:B------:R-:W-:Y:S05]  /*d1e0*/  BSYNC B0 ;  /* 0x0000000000007941 */ /* 0x000fea0003800000 */
.L_x_9332:
[----:B0-2---:R0:W2:Y:S01]  /*d1f0*/  LDS R129, [R150.X4+0x3980] ;  /* 0x0039800096817984 */ /* 0x0050a20000004800 */
[----:B------:R-:W-:Y:S01]  /*d200*/  BSSY B0, `(.L_x_9334) ;  /* 0x0000004000007945 */ /* 0x000fe20003800000 */
[----:B------:R-:W-:Y:S05]  /*d210*/  @!P4 BRA `(.L_x_9335) ;  /* 0x000000200000c947 */ /* 0x000fea0003800000 */
[----:B------:R0:W-:Y:S04]  /*d220*/  RED.E.ADD.F32.FTZ.RN.STRONG.GPU [R124.64+-0x800], R196 ;  /* 0xfff800c47c00798e */ /* 0x0001e8000c10e7aa */
[----:B--2---:R0:W-:Y:S02]  /*d230*/  RED.E.ADD.F32.FTZ.RN.STRONG.GPU [R126.64+-0x800], R129 ;  /* 0xfff800817e00798e */ /* 0x0041e4000c10e7aa */
.L_x_9335:
[----:B------:R-:W-:Y:S05]  /*d240*/  BSYNC B0 ;  /* 0x0000000000007941 */ /* 0x000fea0003800000 */
.L_x_9334:
[----:B0-2---:R0:W2:Y:S01]  /*d250*/  LDS R129, [R166.X4+0x3a00] ;  /* 0x003a0000a6817984 */ /* 0x0050a20000004800 */
[----:B------:R-:W-:Y:S01]  /*d260*/  BSSY B0, `(.L_x_9336) ;  /* 0x0000004000007945 */ /* 0x000fe20003800000 */
[----:B------:R-:W-:Y:S05]  /*d270*/  @!P5 BRA `(.L_x_9337) ;  /* 0x000000200000d947 */ /* 0x000fea0003800000 */
[----:B------:R0:W-:Y:S04]  /*d280*/  RED.E.ADD.F32.FTZ.RN.STRONG.GPU [R124.64+-0x780], R197 ;  /* 0xfff880c57c00798e */ /* 0x0001e8000c10e7aa */
[----:B--2---:R0:W-:Y:S02]  /*d290*/  RED.E.ADD.F32.FTZ.RN.STRONG.GPU [R126.64+-0x780], R129 ;  /* 0xfff880817e00798e */ /* 0x0041e4000c10e7aa */
.L_x_9337:
[----:B------:R-:W-:Y:S05]  /*d2a0*/  BSYNC B0 ;  /* 0x0000000000007941 */ /* 0x000fea0003800000 */
.L_x_9336:
        /* <DEDUP_REMOVED lines=12> */
.L_x_9339:
[----:B------:R-:W-:Y:S05]  /*d370*/  BSYNC B0 ;  /* 0x0000000000007941 */ /* 0x000fea0003800000 */
.L_x_9338:
[----:B0-2---:R0:W2:Y:S01]  /*d380*/  LDS R129, [R168.X4+0x3b00] ;  /* 0x003b0000a8817984 */ /* 0x0050a20000004800 */
[----:B------:R-:W-:Y:S01]  /*d390*/  BSSY B0, `(.L_x_9340) ;  /* 0x0000004000007945 */ /* 0x000fe20003800000 */
[----:B------:R-:W-:Y:S05]  /*d3a0*/  @!P0 BRA `(.L_x_9341) ;  /* 0x0000002000008947 */ /* 0x000fea0003800000 */
[----:B------:R0:W-:Y:S04]  /*d3b0*/  RED.E.ADD.F32.FTZ.RN.STRONG.GPU [R124.64+-0x680], R199 ;  /* 0xfff980c77c00798e */ /* 0x0001e8000c10e7aa */
[----:B--2---:R0:W-:Y:S02]  /*d3c0*/  RED.E.ADD.F32.FTZ.RN.STRONG.GPU [R126.64+-0x680], R129 ;  /* 0xfff980817e00798e */ /* 0x0041e4000c10e7aa */
.L_x_9341:
[----:B------:R-:W-:Y:S05]  /*d3d0*/  BSYNC B0 ;  /* 0x0000000000007941 */ /* 0x000fea0003800000 */
.L_x_9340:
[----:B------:R-:W0:Y:S01]  /*d3e0*/  LDS R169, [R169.X4+0x3b80] ;  /* 0x003b8000a9a97984 */ /* 0x000e220000004800 */
[----:B------:R-:W-:Y:S01]  /*d3f0*/  BSSY B0, `(.L_x_9342) ;  /* 0x0000004000007945 */ /* 0x000fe20003800000 */
[----:B------:R-:W-:Y:S05]  /*d400*/  @!P1 BRA `(.L_x_9343) ;  /* 0x0000002000009947 */ /* 0x000fea0003800000 */
[----:B------:R4:W-:Y:S04]  /*d410*/  RED.E.ADD.F32.FTZ.RN.STRONG.GPU [R124.64+-0x600], R200 ;  /* 0xfffa00c87c00798e */ /* 0x0009e8000c10e7aa */
[----:B0-----:R4:W-:Y:S02]  /*d420*/  RED.E.ADD.F32.FTZ.RN.STRONG.GPU [R126.64+-0x600], R169 ;  /* 0xfffa00a97e00798e */ /* 0x0019e4000c10e7aa */
.L_x_9343:
[----:B------:R-:W-:Y:S05]  /*d430*/  BSYNC B0 ;  /* 0x0000000000007941 */ /* 0x000fea0003800000 */
.L_x_9342:
[----:B0-2---:R0:W2:Y:S01]  /*d440*/  LDS R129, [R170.X4+0x3c00] ;  /* 0x003c0000aa817984 */ /* 0x0050a20000004800 */
[----:B------:R-:W-:Y:S01]  /*d450*/  BSSY B0, `(.L_x_9344) ;  /* 0x0000004000007945 */ /* 0x000fe20003800000 */
[----:B------:R-:W-:Y:S05]  /*d460*/  @!P2 BRA `(.L_x_9345) ;  /* 0x000000200000a947 */ /* 0x000fea0003800000 */
[----:B------:R0:W-:Y:S04]  /*d470*/  RED.E.ADD.F32.FTZ.RN.STRONG.GPU [R124.64+-0x580], R201 ;  /* 0xfffa80c97c00798e */ /* 0x0001e8000c10e7aa */
[----:B--2---:R0:W-:Y:S02]  /*d480*/  RED.E.ADD.F32.FTZ.RN.STRONG.GPU [R126.64+-0x580], R129 ;  /* 0xfffa80817e00798e */ /* 0x0041e4000c10e7aa */
.L_x_9345:
[----:B------:R-:W-:Y:S05]  /*d490*/  BSYNC B0 ;  /* 0x0000000000007941 */ /* 0x000fea0003800000 */
.L_x_9344:
[----:B------:R-:W0:Y:S01]  /*d4a0*/  LDS R171, [R171.X4+0x3c80] ;  /* 0x003c8000abab7984 */ /* 0x000e220000004800 */
[----:B------:R-:W-:Y:S01]  /*d4b0*/  BSSY B0, `(.L_x_9346) ;  /* 0x0000004000007945 */ /* 0x000fe20003800000 */
[----:B------:R-:W-:Y:S05]  /*d4c0*/  @!P3 BRA `(.L_x_9347) ;  /* 0x000000200000b947 */ /* 0x000fea0003800000 */
[----:B------:R4:W-:Y:S04]  /*d4d0*/  RED.E.ADD.F32.FTZ.RN.STRONG.GPU [R124.64+-0x500], R202 ;  /* 0xfffb00ca7c00798e */ /* 0x0009e8000c10e7aa */
[----:B0-----:R4:W-:Y:S02]  /*d4e0*/  RED.E.ADD.F32.FTZ.RN.STRONG.GPU [R126.64+-0x500], R171 ;  /* 0xfffb00ab7e00798e */ /* 0x0019e4000c10e7aa */
.L_x_9347:
[----:B------:R-:W-:Y:S05]  /*d4f0*/  BSYNC B0 ;  /* 0x0000000000007941 */ /* 0x000fea0003800000 */
.L_x_9346:
[----:B0-2---:R0:W2:Y:S01]  /*d500*/  LDS R129, [R172.X4+0x3d00] ;  /* 0x003d0000ac817984 */ /* 0x0050a20000004800 */
[----:B------:R-:W-:Y:S01]  /*d510*/  BSSY B0, `(.L_x_9348) ;  /* 0x0000004000007945 */ /* 0x000fe20003800000 */
[----:B------:R-:W-:Y:S05]  /*d520*/  @!P4 BRA `(.L_x_9349) ;  /* 0x000000200000c947 */ /* 0x000fea0003800000 */
[----:B------:R0:W-:Y:S04]  /*d530*/  RED.E.ADD.F32.FTZ.RN.STRONG.GPU [R124.64+-0x480], R203 ;  /* 0xfffb80cb7c00798e */ /* 0x0001e8000c10e7aa */
[----:B--2---:R0:W-:Y:S02]  /*d540*/  RED.E.ADD.F32.FTZ.RN.STRONG.GPU [R126.64+-0x480], R129 ;  /* 0xfffb80817e00798e */ /* 0x0041e4000c10e7aa */
.L_x_9349:
[----:B------:R-:W-:Y:S05]  /*d550*/  BSYNC B0 ;  /* 0x0000000000007941 */ /* 0x000fea0003800000 */
.L_x_9348:
[----:B------:R-:W0:Y:S01]  /*d560*/  LDS R173, [R173.X4+0x3d80] ;  /* 0x003d8000adad7984 */ /* 0x000e220000004800 */
[----:B------:R-:W-:Y:S01]  /*d570*/  BSSY B0, `(.L_x_9350) ;  /* 0x0000004000007945 */ /* 0x000fe20003800000 */
[----:B------:R-:W-:Y:S05]  /*d580*/  @!P5 BRA `(.L_x_9351) ;  /* 0x000000200000d947 */ /* 0x000fea0003800000 */
[----:B------:R4:W-:Y:S04]  /*d590*/  RED.E.ADD.F32.FTZ.RN.STRONG.GPU [R124.64+-0x400], R204 ;  /* 0xfffc00cc7c00798e */ /* 0x0009e8000c10e7aa */
[----:B0-----:R4:W-:Y:S02]  /*d5a0*/  RED.E.ADD.F32.FTZ.RN.STRONG.GPU [R126.64+-0x400], R173 ;  /* 0xfffc00ad7e00798e */ /* 0x0019e4000c10e7aa */
.L_x_9351:
[----:B------:R-:W-:Y:S05]  /*d5b0*/  BSYNC B0 ;  /* 0x0000000000007941 */ /* 0x000fea0003800000 */
.L_x_9350:
        /* <DEDUP_REMOVED lines=12> */
.L_x_9353:
[----:B0-----:R-:W-:Y:S05]  /*d680*/  BSYNC B0 ;  /* 0x0000000000007941 */ /* 0x001fea0003800000 */
.L_x_9352:
[----:B------:R-:W0:Y:S01]  /*d690*/  LDS R175, [R175.X4+0x3e80] ;  /* 0x003e8000afaf7984 */ /* 0x000e220000004800 */
[----:B------:R-:W-:Y:S01]  /*d6a0*/  BSSY B0, `(.L_x_9354) ;  /* 0x0000004000007945 */ /* 0x000fe20003800000 */
[----:B------:R-:W-:Y:S05]  /*d6b0*/  @!P0 BRA `(.L_x_9355) ;  /* 0x0000002000008947 */ /* 0x000fea0003800000 */
[----:B------:R4:W-:Y:S04]  /*d6c0*/  RED.E.ADD.F32.FTZ.RN.STRONG.GPU [R124.64+-0x300], R206 ;  /* 0xfffd00ce7c00798e */ /* 0x0009e8000c10e7aa */
[----:B0-----:R4:W-:Y:S02]  /*d6d0*/  RED.E.ADD.F32.FTZ.RN.STRONG.GPU [R126.64+-0x300], R175 ;  /* 0xfffd00af7e00798e */ /* 0x0019e4000c10e7aa */
.L_x_9355:
[----:B------:R-:W-:Y:S05]  /*d6e0*/  BSYNC B0 ;  /* 0x0000000000007941 */ /* 0x000fea0003800000 */
.L_x_9354:
[----:B--2---:R2:W4:Y:S01]  /*d6f0*/  LDS R129, [R176.X4+0x3f00] ;  /* 0x003f0000b0817984 */ /* 0x0045220000004800 */
[----:B------:R-:W-:Y:S01]  /*d700*/  BSSY B0, `(.L_x_9356) ;  /* 0x0000004000007945 */ /* 0x000fe20003800000 */
[----:B------:R-:W-:Y:S05]  /*d710*/  @!P1 BRA `(.L_x_9357) ;  /* 0x0000002000009947 */ /* 0x000fea0003800000 */
[----:B------:R2:W-:Y:S04]  /*d720*/  RED.E.ADD.F32.FTZ.RN.STRONG.GPU [R124.64+-0x280], R207 ;  /* 0xfffd80cf7c00798e */ /* 0x0005e8000c10e7aa */
[----:B----4-:R2:W-:Y:S02]  /*d730*/  RED.E.ADD.F32.FTZ.RN.STRONG.GPU [R126.64+-0x280], R129 ;  /* 0xfffd80817e00798e */ /* 0x0105e4000c10e7aa */
.L_x_9357:
[----:B------:R-:W-:Y:S05]  /*d740*/  BSYNC B0 ;  /* 0x0000000000007941 */ /* 0x000fea0003800000 */
.L_x_9356:
[----:B------:R-:W2:Y:S01]  /*d750*/  LDS R177, [R177.X4+0x3f80] ;  /* 0x003f8000b1b17984 */ /* 0x000ea20000004800 */
[----:B------:R-:W-:Y:S01]  /*d760*/  BSSY B0, `(.L_x_9358) ;  /* 0x0000004000007945 */ /* 0x000fe20003800000 */
[----:B------:R-:W-:Y:S05]  /*d770*/  @!P2 BRA `(.L_x_9359) ;  /* 0x000000200000a947 */ /* 0x000fea0003800000 */
[----:B------:R4:W-:Y:S04]  /*d780*/  RED.E.ADD.F32.FTZ.RN.STRONG.GPU [R124.64+-0x200], R208 ;  /* 0xfffe00d07c00798e */ /* 0x0009e8000c10e7aa */
[----:B--2---:R4:W-:Y:S02]  /*d790*/  RED.E.ADD.F32.FTZ.RN.STRONG.GPU [R126.64+-0x200], R177 ;  /* 0xfffe00b17e00798e */ /* 0x0049e4000c10e7aa */
.L_x_9359:
[----:B------:R-:W-:Y:S05]  /*d7a0*/  BSYNC B0 ;  /* 0x0000000000007941 */ /* 0x000fea0003800000 */
.L_x_9358:
[----:B--2-4-:R2:W4:Y:S01]  /*d7b0*/  LDS R129, [R178.X4+0x4000] ;  /* 0x00400000b2817984 */ /* 0x0145220000004800 */
[----:B------:R-:W-:Y:S01]  /*d7c0*/  BSSY B0, `(.L_x_9360) ;  /* 0x0000004000007945 */ /* 0x000fe20003800000 */
[----:B------:R-:W-:Y:S05]  /*d7d0*/  @!P3 BRA `(.L_x_9361) ;  /* 0x000000200000b947 */ /* 0x000fea0003800000 */
[----:B------:R2:W-:Y:S04]  /*d7e0*/  RED.E.ADD.F32.FTZ.RN.STRONG.GPU [R124.64+-0x180], R209 ;  /* 0xfffe80d17c00798e */ /* 0x0005e8000c10e7aa */
[----:B----4-:R2:W-:Y:S02]  /*d7f0*/  RED.E.ADD.F32.FTZ.RN.STRONG.GPU [R126.64+-0x180], R129 ;  /* 0xfffe80817e00798e */ /* 0x0105e4000c10e7aa */
.L_x_9361:
[----:B------:R-:W-:Y:S05]  /*d800*/  BSYNC B0 ;  /* 0x0000000000007941 */ /* 0x000fea0003800000 */
.L_x_9360:
[----:B------:R-:W2:Y:S01]  /*d810*/  LDS R179, [R179.X4+0x4080] ;  /* 0x00408000b3b37984 */ /* 0x000ea20000004800 */
[----:B------:R-:W-:Y:S01]  /*d820*/  BSSY B0, `(.L_x_9362) ;  /* 0x0000004000007945 */ /* 0x000fe20003800000 */
[----:B------:R-:W-:Y:S05]  /*d830*/  @!P4 BRA `(.L_x_9363) ;  /* 0x000000200000c947 */ /* 0x000fea0003800000 */
[----:B------:R4:W-:Y:S04]  /*d840*/  RED.E.ADD.F32.FTZ.RN.STRONG.GPU [R124.64+-0x100], R210 ;  /* 0xffff00d27c00798e */ /* 0x0009e8000c10e7aa */
[----:B--2---:R4:W-:Y:S02]  /*d850*/  RED.E.ADD.F32.FTZ.RN.STRONG.GPU [R126.64+-0x100], R179 ;  /* 0xffff00b37e00798e */ /* 0x0049e4000c10e7aa */
.L_x_9363:
[----:B------:R-:W-:Y:S05]  /*d860*/  BSYNC B0 ;  /* 0x0000000000007941 */ /* 0x000fea0003800000 */
.L_x_9362:
[----:B--2-4-:R2:W4:Y:S01]  /*d870*/  LDS R129, [R180.X4+0x4100] ;  /* 0x00410000b4817984 */ /* 0x0145220000004800 */
[----:B------:R-:W-:Y:S01]  /*d880*/  BSSY B0, `(.L_x_9364) ;  /* 0x0000004000007945 */ /* 0x000fe20003800000 */
[----:B------:R-:W-:Y:S05]  /*d890*/  @!P5 BRA `(.L_x_9365) ;  /* 0x000000200000d947 */ /* 0x000fea0003800000 */
[----:B------:R2:W-:Y:S04]  /*d8a0*/  RED.E.ADD.F32.FTZ.RN.STRONG.GPU [R124.64+-0x80], R211 ;  /* 0xffff80d37c00798e */ /* 0x0005e8000c10e7aa */
[----:B----4-:R2:W-:Y:S02]  /*d8b0*/  RED.E.ADD.F32.FTZ.RN.STRONG.GPU [R126.64+-0x80], R129 ;  /* 0xffff80817e00798e */ /* 0x0105e4000c10e7aa */
.L_x_9365:
[----:B------:R-:W-:Y:S05]  /*d8c0*/  BSYNC B0 ;  /* 0x0000000000007941 */ /* 0x000fea0003800000 */
.L_x_9364:
[----:B--2---:R-:W2:Y:S01]  /*d8d0*/  SHFL.DOWN PT, R125, R64, 0x1, 0x1f ;  /* 0x08201f00407d7f89 */ /* 0x004ea200000e0000 */
[----:B------:R-:W-:Y:S01]  /*d8e0*/  ISETP.GT.AND P0, PT, R118, 0x1e, PT ;  /* 0x0000001e7600780c */ /* 0x000fe20003f04270 */
[----:B------:R-:W-:Y:S01]  /*d8f0*/  FMUL.FTZ R2, R2, R66 ;  /* 0x0000004202027220 */ /* 0x000fe20000410000 */
[----:B------:R-:W-:Y:S01]  /*d900*/  ISETP.NE.AND P1, PT, R118, RZ, PT ;  /* 0x000000ff7600720c */ /* 0x000fe20003f25270 */
[----:B------:R-:W5:Y:S01]  /*d910*/  SHFL.DOWN PT, R124, R65, 0x1, 0x1f ;  /* 0x08201f00417c7f89 */ /* 0x000f6200000e0000 */
[----:B------:R-:W-:Y:S01]  /*d920*/  FMUL.FTZ R219, R145, R219 ;  /* 0x000000db91db7220 */ /* 0x000fe20000410000 */
[----:B------:R-:W-:Y:S01]  /*d930*/  ISETP.NE.AND P2, PT, R119, RZ, PT ;  /* 0x000000ff7700720c */ /* 0x000fe20003f45270 */
[----:B------:R-:W-:Y:S01]  /*d940*/  FMUL.FTZ R3, R3, R69 ;  /* 0x0000004503037220 */ /* 0x000fe20000410000 */
[----:B------:R-:W-:Y:S01]  /*d950*/  BSSY B0, `(.L_x_9366) ;  /* 0x000004c000007945 */ /* 0x000fe20003800000 */
[----:B------:R-:W-:-:S02]  /*d960*/  FMUL.FTZ R221, R139, R221 ;  /* 0x000000dd8bdd7220 */ /* 0x000fc40000410000 */
[----:B------:R-:W-:Y:S02]  /*d970*/  FFMA.FTZ R2, R0, R67, R2 ;  /* 0x0000004300027223 */ /* 0x000fe40000010002 */
[----:B------:R-:W-:Y:S02]  /*d980*/  FFMA.FTZ R219, R144, R220, R219 ;  /* 0x000000dc90db7223 */ /* 0x000fe400000100db */
[----:B------:R-:W-:Y:S02]  /*d990*/  FFMA.FTZ R3, R4, R68, R3 ;  /* 0x0000004404037223 */ /* 0x000fe40000010003 */
[----:B------:R-:W-:Y:S02]  /*d9a0*/  FFMA.FTZ R221, R140, R222, R221 ;  /* 0x000000de8cdd7223 */ /* 0x000fe400000100dd */
        /* <DEDUP_REMOVED lines=10> */
[----:B------:R-:W-:-:S02]  /*da50*/  FMUL.FTZ R10, R10, R131 ;  /* 0x000000830a0a7220 */ /* 0x000fc40000410000 */
[----:B------:R-:W-:Y:S02]  /*da60*/  FMUL.FTZ R216, R133, R216 ;  /* 0x000000d885d87220 */ /* 0x000fe40000410000 */
[-C--:B------:R-:W-:Y:S02]  /*da70*/  FFMA.FTZ R60, R13, R2.reuse, R60 ;  /* 0x000000020d3c7223 */ /* 0x080fe4000001003c */
[----:B------:R-:W-:Y:S02]  /*da80*/  FFMA.FTZ R0, R95, R2, R219 ;  /* 0x000000025f007223 */ /* 0x000fe400000100db */
[-C--:B------:R-:W-:Y:S02]  /*da90*/  FFMA.FTZ R61, R14, R3.reuse, R61 ;  /* 0x000000030e3d7223 */ /* 0x080fe4000001003d */
        /* <DEDUP_REMOVED lines=22> */
[----:B--2---:R-:W-:Y:S02]  /*dc00*/  @!P0 FADD.FTZ R64, R64, R125 ;  /* 0x0000007d40408221 */ /* 0x004fe40000010000 */
[----:B------:R-:W-:-:S02]  /*dc10*/  FADD.FTZ R38, R143, R38 ;  /* 0x000000268f267221 */ /* 0x000fc40000010000 */
[----:B-----5:R-:W-:Y:S01]  /*dc20*/  @!P0 FADD.FTZ R65, R65, R124 ;  /* 0x0000007c41418221 */ /* 0x020fe20000010000 */
[----:B------:R-:W2:Y:S01]  /*dc30*/  SHFL.DOWN PT, R125, R64, 0x8, 0x1f ;  /* 0x09001f00407d7f89 */ /* 0x000ea200000e0000 */
[----:B------:R-:W-:Y:S01]  /*dc40*/  ISETP.GT.AND P0, PT, R118, 0x17, PT ;  /* 0x000000177600780c */ /* 0x000fe20003f04270 */
[----:B------:R-:W-:Y:S02]  /*dc50*/  FADD.FTZ R37, R0, R37 ;  /* 0x0000002500257221 */ /* 0x000fe40000010000 */
[----:B------:R-:W5:Y:S01]  /*dc60*/  SHFL.DOWN PT, R124, R65, 0x8, 0x1f ;  /* 0x09001f00417c7f89 */ /* 0x000f6200000e0000 */
[----:B------:R-:W-:Y:S02]  /*dc70*/  FFMA.FTZ R62, R15, R6, R62 ;  /* 0x000000060f3e7223 */ /* 0x000fe4000001003e */
[----:B------:R-:W-:Y:S02]  /*dc80*/  FADD.FTZ R36, R221, R36 ;  /* 0x00000024dd247221 */ /* 0x000fe40000010000 */
[----:B------:R-:W-:-:S02]  /*dc90*/  FADD.FTZ R35, R212, R35 ;  /* 0x00000023d4237221 */ /* 0x000fc40000010000 */
[----:B------:R-:W-:Y:S02]  /*dca0*/  FFMA.FTZ R72, R9, R10, R72 ;  /* 0x0000000a09487223 */ /* 0x000fe40000010048 */
[----:B------:R-:W-:Y:S02]  /*dcb0*/  FADD.FTZ R34, R7, R34 ;  /* 0x0000002207227221 */ /* 0x000fe40000010000 */
[----:B------:R-:W-:Y:S02]  /*dcc0*/  FADD.FTZ R33, R216, R33 ;  /* 0x00000021d8217221 */ /* 0x000fe40000010000 */
[----:B--2---:R-:W-:Y:S02]  /*dcd0*/  @!P0 FADD.FTZ R64, R64, R125 ;  /* 0x0000007d40408221 */ /* 0x004fe40000010000 */
[----:B-----5:R-:W-:-:S03]  /*dce0*/  @!P0 FADD.FTZ R65, R65, R124 ;  /* 0x0000007c41418221 */ /* 0x020fc60000010000 */
[----:B------:R-:W2:Y:S01]  /*dcf0*/  SHFL.DOWN PT, R125, R64, 0x10, 0x1f ;  /* 0x0a001f00407d7f89 */ /* 0x000ea200000e0000 */
[----:B------:R-:W-:-:S03]  /*dd00*/  ISETP.GT.AND P0, PT, R118, 0xf, PT ;  /* 0x0000000f7600780c */ /* 0x000fc60003f04270 */
[----:B------:R-:W5:Y:S10]  /*dd10*/  SHFL.DOWN PT, R124, R65, 0x10, 0x1f ;  /* 0x0a001f00417c7f89 */ /* 0x000f7400000e0000 */
[----:B--2---:R-:W-:-:S02]  /*dd20*/  @!P0 FADD.FTZ R64, R64, R125 ;  /* 0x0000007d40408221 */ /* 0x004fc40000010000 */
        /* <DEDUP_REMOVED lines=14> */
.L_x_9367:
[----:B--2---:R-:W-:Y:S05]  /*de10*/  BSYNC B0 ;  /* 0x0000000000007941 */ /* 0x004fea0003800000 */
.L_x_9366:
        /* <DEDUP_REMOVED lines=8> */
.L_x_9289:
[----:B------:R2:W5:Y:S04]  /*dea0*/  LDL.64 R120, [R1+0x18] ;  /* 0x0000180001787983 */ /* 0x0005680000100a00 */
[----:B------:R-:W-:Y:S01]  /*deb0*/  BAR.SYNC.DEFER_BLOCKING 0x0 ;  /* 0x0000000000007b1d */ /* 0x000fe20000010000 */
[----:B------:R-:W-:Y:S02]  /*dec0*/  ISETP.NE.AND P6, PT, R119, RZ, PT ;  /* 0x000000ff7700720c */ /* 0x000fe40003fc5270 */
[----:B------:R-:W-:-:S03]  /*ded0*/  MOV R2, UR28 ;  /* 0x0000001c00027c02 */ /* 0x000fc60008000f00 */
        /* <DEDUP_REMOVED lines=45> */
[----:B0-----:R-:W0:Y:S02]  /*e1b0*/  LDS R0, [0x840] ;  /* 0x00084000ff007984 */ /* 0x001e240000000800 */
[----:B0-----:R-:W-:-:S13]  /*e1c0*/  ISETP.GE.AND P0, PT, R117, R0, PT ;  /* 0x000000007500720c */ /* 0x001fda0003f06270 */
[----:B------:R-:W-:Y:S05]  /*e1d0*/  @P0 BRA `(.L_x_9370) ;  /* 0x000000e000000947 */ /* 0x000fea0003800000 */
[----:B--2---:R-:W-:Y:S01]  /*e1e0*/  MOV R5, UR12 ;  /* 0x0000000c00057c02 */ /* 0x004fe20008000f00 */
        /* <DEDUP_REMOVED lines=13> */
.L_x_9370:
[----:B--2---:R-:W-:Y:S05]  /*e2c0*/  BSYNC B0 ;  /* 0x0000000000007941 */ /* 0x004fea0003800000 */
.L_x_9369:
        /* <DEDUP_REMOVED lines=15> */
[----:B0-----:R-:W-:-:S04]  /*e3c0*/  MOV R4, UR7 ;  /* 0x0000000700047c02 */ /* 0x001fc80008000f00 */
        /* <DEDUP_REMOVED lines=79> */
[----:B------:R-:W-:Y:S01]  /*e8c0*/  @!P6 STS [0x840], R2 ;  /* 0x00084002ff00e388 */ /* 0x000fe20000000800 */
[----:B--2---:R-:W-:-:S03]  /*e8d0*/  FADD.FTZ R5, R33, R6 ;  /* 0x0000000621057221 */ /* 0x004fc60000010000 */
[----:B------:R-:W-:Y:S01]  /*e8e0*/  BAR.SYNC.DEFER_BLOCKING 0x0 ;  /* 0x0000000000007b1d */ /* 0x000fe20000010000 */
[----:B------:R-:W-:-:S04]  /*e8f0*/  FADD.FTZ R0, R5, R34 ;  /* 0x0000002205007221 */ /* 0x000fc80000010000 */
[----:B------:R-:W-:-:S04]  /*e900*/  FADD.FTZ R5, R0, R35 ;  /* 0x0000002300057221 */ /* 0x000fc80000010000 */
[----:B------:R-:W-:-:S04]  /*e910*/  FADD.FTZ R0, R5, R36 ;  /* 0x0000002405007221 */ /* 0x000fc80000010000 */
[----:B0-----:R-:W-:-:S04]  /*e920*/  FADD.FTZ R37, R0, R37 ;  /* 0x0000002500257221 */ /* 0x001fc80000010000 */
[----:B----4-:R-:W-:-:S04]  /*e930*/  FADD.FTZ R38, R37, R38 ;  /* 0x0000002625267221 */ /* 0x010fc80000010000 */
[----:B---3--:R-:W-:Y:S01]  /*e940*/  FADD.FTZ R39, R38, R39 ;  /* 0x0000002726277221 */ /* 0x008fe20000010000 */
[----:B------:R-:W0:Y:S03]  /*e950*/  LDS R6, [0x840] ;  /* 0x00084000ff067984 */ /* 0x000e260000000800 */
[----:B-1----:R-:W-:-:S04]  /*e960*/  FADD.FTZ R40, R39, R40 ;  /* 0x0000002827287221 */ /* 0x002fc80000010000 */
        /* <DEDUP_REMOVED lines=27> */
.L_x_9372:
[----:B-1----:R-:W-:Y:S05]  /*eb20*/  BSYNC B0 ;  /* 0x0000000000007941 */ /* 0x002fea0003800000 */
.L_x_9371:
        /* <DEDUP_REMOVED lines=63> */
.L_x_9283:
        /* <DEDUP_REMOVED lines=27> */
.L_x_9375:
[----:B-1----:R-:W-:Y:S05]  /*f0d0*/  BSYNC B0 ;  /* 0x0000000000007941 */ /* 0x002fea0003800000 */
.L_x_9374:
        /* <DEDUP_REMOVED lines=26> */
.L_x_9377:
[----:B------:R-:W3:Y:S02]  /*f280*/  S2R R7, SR_TID.X ;  /* 0x0000000000077919 */ /* 0x000ee40000002100 */
.L_x_9378:
[----:B-1----:R-:W-:Y:S05]  /*f290*/  BSYNC B0 ;  /* 0x0000000000007941 */ /* 0x002fea0003800000 */
.L_x_9376:
[----:B---3--:R-:W-:-:S13]  /*f2a0*/  ISETP.GE.AND P0, PT, R7, c[0x0][0x16c], PT ;  /* 0x00005b0007007a0c */ /* 0x008fda0003f06270 */
[----:B------:R-:W-:Y:S05]  /*f2b0*/  @P0 EXIT ;  /* 0x000000000000094d */ /* 0x000fea0003800000 */
[----:B------:R-:W-:Y:S02]  /*f2c0*/  ULDC.64 UR6, c[0x0][0x288] ;  /* 0x0000a20000067ab9 */ /* 0x000fe40000000a00 */
[----:B------:R-:W-:Y:S02]  /*f2d0*/  UIMAD UR11, UR11, UR6, URZ ;  /* 0x000000060b0b72a4 */ /* 0x000fe4000f8e023f */
[----:B0-2---:R-:W-:Y:S02]  /*f2e0*/  UIMAD.WIDE.U32 UR4, UR10, UR6, URZ ;  /* 0x000000060a0472a5 */ /* 0x005fe4000f8e003f */
[----:B------:R-:W-:-:S04]  /*f2f0*/  UIMAD UR6, UR10, UR7, UR11 ;  /* 0x000000070a0672a4 */ /* 0x000fc8000f8e020b */
[----:B------:R-:W-:Y:S02]  /*f300*/  UIADD3 UR6, UR5, UR6, URZ ;  /* 0x0000000605067290 */ /* 0x000fe4000fffe03f */
.L_x_9379:
        /* <DEDUP_REMOVED lines=19> */
.L_x_9380:
        /* <DEDUP_REMOVED lines=12> */
.L_x_14704:


//--------------------- .text._Z25selective_scan_bwd_kernelI32Selective_Scan_bwd_kernel_traitsILi32ELi16ELb0ELb1ELb1ELb1ELb0EfN3c107complexIfEEEEv12SSMParamsBwd --------------------------
	.section	.text._Z25selective_scan_bwd_kernelI32Selective_Scan_bwd_kernel_traitsILi32ELi16ELb0ELb1ELb1ELb1ELb0EfN3c107complexIfEEEEv12SSMParamsBwd,"ax",@progbits
	.sectioninfo	@"SHI_REGISTERS=255"
	.align	128
        .global         _Z25selective_scan_bwd_kernelI32Selective_Scan_bwd_kernel_traitsILi32ELi16ELb0ELb1ELb1ELb1ELb0EfN3c107complexIfEEEEv12SSMParamsBwd
        .type           _Z25selective_scan_bwd_kernelI32Selective_Scan_bwd_kernel_traitsILi32ELi16ELb0ELb1ELb1ELb1ELb0EfN3c107complexIfEEEEv12SSMParamsBwd,@function
        .size           _Z25selective_scan_bwd_kernelI32Selective_Scan_bwd_kernel_traitsILi32ELi16ELb0ELb1ELb1ELb1ELb0EfN3c107complexIfEEEEv12SSMParamsBwd,(.L_x_14705 - _Z25selective_scan_bwd_kernelI32Selective_Scan_bwd_kernel_traitsILi32ELi16ELb0ELb1ELb1ELb1ELb0EfN3c107complexIfEEEEv12SSMParamsBwd)
        .other          _Z25selective_scan_bwd_kernelI32Selective_Scan_bwd_kernel_traitsILi32ELi16ELb0ELb1ELb1ELb1ELb0EfN3c107complexIfEEEEv12SSMParamsBwd,@"STO_CUDA_ENTRY STV_DEFAULT"
_Z25selective_scan_bwd_kernelI32Selective_Scan_bwd_kernel_traitsILi32ELi16ELb0ELb1ELb1ELb1ELb0EfN3c107complexIfEEEEv12SSMParamsBwd:
.text._Z25selective_scan_bwd_kernelI32Selective_Scan_bwd_kernel_traitsILi32ELi16ELb0ELb1ELb1ELb1ELb0EfN3c107complexIfEEEEv12SSMParamsBwd:
        /* <DEDUP_REMOVED lines=32> */
[----:B------:R-:W-:Y:S01]  /*0200*/  CS2R R124, SRZ ;  /* 0x00000000007c7805 */ /* 0x000fe2000001ff00 */
[----:B-1----:R-:W-:Y:S02]  /*0210*/  USHF.R.S32.HI UR13, URZ, 0x1f, UR12 ;  /* 0x0000001f3f0d7899 */ /* 0x002fe4000801140c */
        /* <DEDUP_REMOVED lines=89> */
[----:B------:R-:W-:Y:S02]  /*07b0*/  ULEA UR9, UP1, UR22, UR4, 0x2 ;  /* 0x0000000416097291 */ /* 0x000fe4000f82103f */
[----:B------:R-:W-:Y:S02]  /*07c0*/  UIMAD UR4, UR15, UR26, URZ ;  /* 0x0000001a0f0472a4 */ /* 0x000fe4000f8e023f */
[----:B------:R-:W-:-:S02]  /*07d0*/  UMOV UR24, UR8 ;  /* 0x0000000800187c82 */ /* 0x000fc40008000000 */
[----:B------:R-:W-:Y:S02]  /*07e0*/  UIADD3.X UR23, UR29, UR23, UR35, UP2, !UPT ;  /* 0x000000171d177290 */ /* 0x000fe400097fe423 */
[----:B------:R-:W-:Y:S02]  /*07f0*/  UIMAD.WIDE.U32 UR24, UR14, UR26, UR24 ;  /* 0x0000001a0e1872a5 */ /* 0x000fe4000f8e0018 */
[----:B------:R-:W-:Y:S02]  /*0800*/  ULEA UR19, UR28, 0xfffffc00, 0xa ;  /* 0xfffffc001c137891 */ /* 0x000fe4000f8e503f */
[----:B------:R-:W-:Y:S02]  /*0810*/  UIMAD UR8, UR14, UR27, UR4 ;  /* 0x0000001b0e0872a4 */ /* 0x000fe4000f8e0204 */
[----:B------:R-:W-:Y:S02]  /*0820*/  ULEA.HI.X UR22, UR22, UR5, UR23, 0x2, UP1 ;  /* 0x0000000516167291 */ /* 0x000fe400088f1417 */
[----:B------:R-:W-:-:S02]  /*0830*/  UIADD3 UR7, UR7, UR16, URZ ;  /* 0x0000001007077290 */ /* 0x000fc4000fffe03f */
[----:B------:R-:W-:Y:S02]  /*0840*/  UIADD3 UR16, UP1, UR19, UR24, URZ ;  /* 0x0000001813107290 */ /* 0x000fe4000ff3e03f */
[----:B------:R-:W-:Y:S02]  /*0850*/  ULDC.64 UR26, c[0x0][0x1c8] ;  /* 0x00007200001a7ab9 */ /* 0x000fe40000000a00 */
[----:B------:R-:W-:Y:S02]  /*0860*/  USHF.R.S32.HI UR23, URZ, 0x1f, UR19 ;  /* 0x0000001f3f177899 */ /* 0x000fe40008011413 */
[----:B------:R-:W-:Y:S02]  /*0870*/  UIADD3 UR24, UR25, UR8, URZ ;  /* 0x0000000819187290 */ /* 0x000fe4000fffe03f */
[----:B------:R-:W-:Y:S02]  /*0880*/  ULDC.64 UR4, c[0x0][0x228] ;  /* 0x00008a0000047ab9 */ /* 0x000fe40000000a00 */
[----:B------:R-:W-:-:S02]  /*0890*/  UIMAD UR29, UR15, UR26, URZ ;  /* 0x0000001a0f1d72a4 */ /* 0x000fc4000f8e023f */
[----:B------:R-:W-:Y:S02]  /*08a0*/  ULEA UR8, UP2, UR16, UR4, 0x2 ;  /* 0x0000000410087291 */ /* 0x000fe4000f84103f */
[----:B------:R-:W-:Y:S02]  /*08b0*/  UIADD3.X UR4, UR23, UR24, URZ, UP1, !UPT ;  /* 0x0000001817047290 */ /* 0x000fe40008ffe43f */
[----:B------:R-:W-:Y:S02]  /*08c0*/  UIMAD.WIDE.U32 UR24, UR14, UR26, UR6 ;  /* 0x0000001a0e1872a5 */ /* 0x000fe4000f8e0006 */
[----:B------:R-:W-:Y:S02]  /*08d0*/  UIMAD UR27, UR14, UR27, UR29 ;  /* 0x0000001b0e1b72a4 */ /* 0x000fe4000f8e021d */
[----:B------:R-:W-:Y:S02]  /*08e0*/  UIADD3 UR19, UP1, UR19, UR24, URZ ;  /* 0x0000001813137290 */ /* 0x000fe4000ff3e03f */
[----:B------:R-:W-:-:S02]  /*08f0*/  UIADD3 UR25, UR25, UR27, URZ ;  /* 0x0000001b19197290 */ /* 0x000fc4000fffe03f */
[----:B------:R-:W-:Y:S02]  /*0900*/  ULEA.HI.X UR26, UR16, UR5, UR4, 0x2, UP2 ;  /* 0x00000005101a7291 */ /* 0x000fe400090f1404 */
[----:B------:R-:W-:Y:S02]  /*0910*/  ULDC.64 UR6, c[0x0][0x230] ;  /* 0x00008c0000067ab9 */ /* 0x000fe40000000a00 */
        /* <DEDUP_REMOVED lines=21> */
[----:B------:R-:W-:Y:S01]  /*0a70*/  UMOV UR16, UR17 ;  /* 0x0000001100107c82 */ /* 0x000fe20008000000 */
[----:B------:R-:W-:Y:S01]  /*0a80*/  CS2R R124, SRZ ;  /* 0x00000000007c7805 */ /* 0x000fe2000001ff00 */
[----:B------:R-:W-:Y:S01]  /*0a90*/  UMOV UR17, UR18 ;  /* 0x0000001200117c82 */ /* 0x000fe20008000000 */
        /* <DEDUP_REMOVED lines=8> */
[----:B---3--:R-:W-:-:S04]  /*0b20*/  SHF.L.U32 R122, R123, 0x4, RZ ;  /* 0x000000047b7a7819 */ /* 0x008fc800000006ff */
[----:B----4-:R-:W-:Y:S02]  /*0b30*/  LOP3.LUT R122, R122, 0xfffffe00, RZ, 0xc0, !PT ;  /* 0xfffffe007a7a7812 */ /* 0x010fe400078ec0ff */
.L_x_9498:
[----:B------:R-:W-:Y:S01]  /*0b40*/  ULDC UR26, c[0x0][0x174] ;  /* 0x00005d00001a7ab9 */ /* 0x000fe20000000800 */
[----:B------:R-:W-:Y:S01]  /*0b50*/  BAR.SYNC.DEFER_BLOCKING 0x0 ;  /* 0x0000000000007b1d */ /* 0x000fe20000010000 */
[----:B------:R-:W-:Y:S01]  /*0b60*/  UIADD3 UR26, -UR6, UR26, URZ ;  /* 0x0000001a061a7290 */ /* 0x000fe2000fffe13f */
[----:B------:R-:W-:Y:S01]  /*0b70*/  LOP3.LUT R119, R122, 0x1f, R123, 0xf8, !PT ;  /* 0x0000001f7a777812 */ /* 0x000fe200078ef87b */
[----:B0-----:R-:W-:Y:S01]  /*0b80*/  CS2R R4, SRZ ;  /* 0x0000000000047805 */ /* 0x001fe2000001ff00 */
[----:B------:R-:W-:Y:S01]  /*0b90*/  MOV R2, UR16 ;  /* 0x0000001000027c02 */ /* 0x000fe20008000f00 */
[----:B------:R-:W-:Y:S01]  /*0ba0*/  ULEA UR27, UR26, 0xfffffe00, 0x9 ;  /* 0xfffffe001a1b7891 */ /* 0x000fe2000f8e483f */
[----:B------:R-:W-:Y:S01]  /*0bb0*/  MOV R3, UR17 ;  /* 0x0000001100037c02 */ /* 0x000fe20008000f00 */
[----:B------:R-:W-:Y:S01]  /*0bc0*/  ULDC UR28, c[0x0][0x168] ;  /* 0x00005a00001c7ab9 */ /* 0x000fe20000000800 */
[C---:B------:R-:W-:Y:S01]  /*0bd0*/  LOP3.LUT R27, R119.reuse, 0x20, RZ, 0xfc, !PT ;  /* 0x00000020771b7812 */ /* 0x040fe200078efcff */
[----:B------:R-:W-:Y:S01]  /*0be0*/  UIADD3 UR28, -UR27, UR28, URZ ;  /* 0x0000001c1b1c7290 */ /* 0x000fe2000fffe13f */
[C---:B------:R-:W-:Y:S01]  /*0bf0*/  LOP3.LUT R29, R119.reuse, 0x40, RZ, 0xfc, !PT ;  /* 0x00000040771d7812 */ /* 0x040fe200078efcff */
[C---:B------:R-:W-:Y:S01]  /*0c00*/  IMAD.WIDE R2, R119.reuse, 0x4, R2 ;  /* 0x0000000477027825 */ /* 0x040fe200078e0202 */
[----:B------:R-:W-:-:S03]  /*0c10*/  LOP3.LUT R31, R119, 0x60, RZ, 0xfc, !PT ;  /* 0x00000060771f7812 */ /* 0x000fc600078efcff */
[C---:B------:R-:W-:Y:S02]  /*0c20*/  ISETP.GE.AND P0, PT, R119.reuse, UR28, PT ;  /* 0x0000001c77007c0c */ /* 0x040fe4000bf06270 */
[C---:B------:R-:W-:Y:S02]  /*0c30*/  LOP3.LUT R6, R119.reuse, 0x80, RZ, 0xfc, !PT ;  /* 0x0000008077067812 */ /* 0x040fe400078efcff */
[----:B------:R-:W-:Y:S02]  /*0c40*/  LOP3.LUT R8, R119, 0xa0, RZ, 0xfc, !PT ;  /* 0x000000a077087812 */ /* 0x000fe400078efcff */
[----:B------:R-:W-:Y:S01]  /*0c50*/  ISETP.GE.AND P1, PT, R29, UR28, PT ;  /* 0x0000001c1d007c0c */ /* 0x000fe2000bf26270 */
[----:B------:R-:W-:Y:S01]  /*0c60*/  HFMA2.MMA R7, -RZ, RZ, 0, 0 ;  /* 0x00000000ff077435 */ /* 0x000fe200000001ff */
[----:B------:R-:W-:-:S05]  /*0c70*/  ISETP.GE.AND P2, PT, R31, UR28, PT ;  /* 0x0000001c1f007c0c */ /* 0x000fca000bf46270 */
[----:B------:R0:W3:Y:S01]  /*0c80*/  @!P0 LDG.E R5, [R2.64] ;  /* 0x0000002802058981 */ /* 0x0000e2000c1e1900 */
[----:B------:R-:W-:Y:S01]  /*0c90*/  ISETP.GE.AND P0, PT, R27, UR28, PT ;  /* 0x0000001c1b007c0c */ /* 0x000fe2000bf06270 */
[----:B------:R-:W-:Y:S01]  /*0ca0*/  HFMA2.MMA R9, -RZ, RZ, 0, 0 ;  /* 0x00000000ff097435 */ /* 0x000fe200000001ff */
[----:B------:R-:W-:Y:S01]  /*0cb0*/  ISETP.GE.AND P3, PT, R6, UR28, PT ;  /* 0x0000001c06007c0c */ /* 0x000fe2000bf66270 */
[----:B------:R-:W-:Y:S01]  /*0cc0*/  CS2R R10, SRZ ;  /* 0x00000000000a7805 */ /* 0x000fe2000001ff00 */
[----:B------:R-:W-:Y:S02]  /*0cd0*/  ISETP.GE.AND P4, PT, R8, UR28, PT ;  /* 0x0000001c08007c0c */ /* 0x000fe4000bf86270 */
[----:B------:R-:W-:Y:S02]  /*0ce0*/  MOV R0, RZ ;  /* 0x000000ff00007202 */ /* 0x000fe40000000f00 */
[C---:B------:R-:W-:Y:S02]  /*0cf0*/  LOP3.LUT R32, R119.reuse, 0xc0, RZ, 0xfc, !PT ;  /* 0x000000c077207812 */ /* 0x040fe400078efcff */
[C---:B------:R-:W-:Y:S01]  /*0d00*/  LOP3.LUT R33, R119.reuse, 0xe0, RZ, 0xfc, !PT ;  /* 0x000000e077217812 */ /* 0x040fe200078efcff */
[----:B------:R0:W4:Y:S01]  /*0d10*/  @!P2 LDG.E R9, [R2.64+0x180] ;  /* 0x000180280209a981 */ /* 0x000122000c1e1900 */
[----:B------:R-:W-:-:S02]  /*0d20*/  LOP3.LUT R34, R119, 0x100, RZ, 0xfc, !PT ;  /* 0x0000010077227812 */ /* 0x000fc400078efcff */
[C---:B------:R-:W-:Y:S01]  /*0d30*/  LOP3.LUT R14, R119.reuse, 0x120, RZ, 0xfc, !PT ;  /* 0x00000120770e7812 */ /* 0x040fe200078efcff */
[----:B------:R0:W5:Y:S01]  /*0d40*/  @!P0 LDG.E R7, [R2.64+0x80] ;  /* 0x0000802802078981 */ /* 0x000162000c1e1900 */
[----:B------:R-:W-:Y:S02]  /*0d50*/  LOP3.LUT R17, R119, 0x140, RZ, 0xfc, !PT ;  /* 0x0000014077117812 */ /* 0x000fe400078efcff */
[----:B------:R-:W-:Y:S01]  /*0d60*/  ISETP.GE.AND P0, PT, R32, UR28, PT ;  /* 0x0000001c20007c0c */ /* 0x000fe2000bf06270 */
[----:B--2---:R0:W2:Y:S01]  /*0d70*/  @!P1 LDG.E R0, [R2.64+0x100] ;  /* 0x0001002802009981 */ /* 0x0040a2000c1e1900 */
[----:B------:R-:W-:Y:S02]  /*0d80*/  ISETP.GE.AND P1, PT, R33, UR28, PT ;  /* 0x0000001c21007c0c */ /* 0x000fe4000bf26270 */
[----:B------:R-:W-:Y:S01]  /*0d90*/  ISETP.GE.AND P2, PT, R34, UR28, PT ;  /* 0x0000001c22007c0c */ /* 0x000fe2000bf46270 */
[----:B------:R0:W4:Y:S01]  /*0da0*/  @!P3 LDG.E R4, [R2.64+0x200] ;  /* 0x000200280204b981 */ /* 0x000122000c1e1900 */
[----:B------:R-:W-:-:S03]  /*0db0*/  ISETP.GE.AND P3, PT, R14, UR28, PT ;  /* 0x0000001c0e007c0c */ /* 0x000fc6000bf66270 */
[----:B------:R0:W4:Y:S01]  /*0dc0*/  @!P4 LDG.E R11, [R2.64+0x280] ;  /* 0x00028028020bc981 */ /* 0x000122000c1e1900 */
[----:B------:R-:W-:Y:S01]  /*0dd0*/  ISETP.GE.AND P4, PT, R17, UR28, PT ;  /* 0x0000001c11007c0c */ /* 0x000fe2000bf86270 */
[----:B------:R-:W-:Y:S01]  /*0de0*/  HFMA2.MMA R16, -RZ, RZ, 0, 0 ;  /* 0x00000000ff107435 */ /* 0x000fe200000001ff */
[----:B------:R-:W-:Y:S01]  /*0df0*/  CS2R R12, SRZ ;  /* 0x00000000000c7805 */ /* 0x000fe2000001ff00 */
[----:B------:R-:W-:Y:S01]  /*0e00*/  MOV R15, RZ ;  /* 0x000000ff000f7202 */ /* 0x000fe20000000f00 */
        /* <DEDUP_REMOVED lines=15> */
[----:B------:R-:W-:Y:S01]  /*0f00*/  CS2R R18, SRZ ;  /* 0x0000000000127805 */ /* 0x000fe2000001ff00 */
[----:B------:R-:W-:Y:S01]  /*0f10*/  CS2R R20, SRZ ;  /* 0x0000000000147805 */ /* 0x000fe2000001ff00 */
[----:B------:R-:W-:-:S04]  /*0f20*/  MOV R25, RZ ;  /* 0x000000ff00197202 */ /* 0x000fc80000000f00 */
[----:B------:R0:W4:Y:S04]  /*0f30*/  @!P0 LDG.E R19, [R2.64+0x580] ;  /* 0x0005802802138981 */ /* 0x000128000c1e1900 */
[----:B------:R0:W4:Y:S04]  /*0f40*/  @!P1 LDG.E R18, [R2.64+0x600] ;  /* 0x0006002802129981 */ /* 0x000128000c1e1900 */
[----:B------:R0:W4:Y:S04]  /*0f50*/  @!P2 LDG.E R21, [R2.64+0x680] ;  /* 0x000680280215a981 */ /* 0x000128000c1e1900 */
[----:B------:R0:W4:Y:S04]  /*0f60*/  @!P3 LDG.E R20, [R2.64+0x700] ;  /* 0x000700280214b981 */ /* 0x000128000c1e1900 */
[----:B------:R0:W4:Y:S01]  /*0f70*/  @!P4 LDG.E R25, [R2.64+0x780] ;  /* 0x000780280219c981 */ /* 0x000122000c1e1900 */
[----:B------:R-:W-:-:S02]  /*0f80*/  IADD3 R24, R121, 0x20, RZ ;  /* 0x0000002079187810 */ /* 0x000fc40007ffe0ff */
[C---:B------:R-:W-:Y:S02]  /*0f90*/  IADD3 R26, R121.reuse, 0x60, RZ ;  /* 0x00000060791a7810 */ /* 0x040fe40007ffe0ff */
[CC--:B------:R-:W-:Y:S02]  /*0fa0*/  LEA.HI.SX32 R120, R121.reuse, R121.reuse, 0x1b ;  /* 0x0000007979787211 */ /* 0x0c0fe400078fdaff */
[C---:B0-----:R-:W-:Y:S02]  /*0fb0*/  IADD3 R2, R121.reuse, 0x40, RZ ;  /* 0x0000004079027810 */ /* 0x041fe40007ffe0ff */
[----:B------:R-:W-:Y:S02]  /*0fc0*/  IADD3 R28, R121, 0x80, RZ ;  /* 0x00000080791c7810 */ /* 0x000fe40007ffe0ff */
[-C--:B------:R-:W-:Y:S02]  /*0fd0*/  LEA.HI.SX32 R2, R2, R121.reuse, 0x1b ;  /* 0x0000007902027211 */ /* 0x080fe400078fdaff */
[----:B------:R-:W-:-:S02]  /*0fe0*/  LEA.HI.SX32 R24, R24, R121, 0x1b ;  /* 0x0000007918187211 */ /* 0x000fc400078fdaff */
[C---:B------:R-:W-:Y:S02]  /*0ff0*/  IADD3 R30, R121.reuse, 0xa0, RZ ;  /* 0x000000a0791e7810 */ /* 0x040fe40007ffe0ff */
[-C--:B------:R-:W-:Y:S02]  /*1000*/  LEA.HI.SX32 R26, R26, R121.reuse, 0x1b ;  /* 0x000000791a1a7211 */ /* 0x080fe400078fdaff */
[----:B------:R-:W-:Y:S02]  /*1010*/  SHF.L.U32 R117, R2, 0x2, RZ ;  /* 0x0000000202757819 */ /* 0x000fe400000006ff */
[----:B------:R-:W-:Y:S02]  /*1020*/  SHF.L.U32 R120, R120, 0x2, RZ ;  /* 0x0000000278787819 */ /* 0x000fe400000006ff */
[----:B------:R-:W-:Y:S02]  /*1030*/  LEA.HI.SX32 R28, R28, R121, 0x1b ;  /* 0x000000791c1c7211 */ /* 0x000fe400078fdaff */
[----:B------:R-:W-:-:S02]  /*1040*/  IADD3 R2, R121, 0xc0, RZ ;  /* 0x000000c079027810 */ /* 0x000fc40007ffe0ff */
[----:B------:R-:W-:Y:S02]  /*1050*/  SHF.L.U32 R118, R24, 0x2, RZ ;  /* 0x0000000218767819 */ /* 0x000fe400000006ff */
[----:B------:R-:W-:Y:S02]  /*1060*/  LEA.HI.SX32 R30, R30, R121, 0x1b ;  /* 0x000000791e1e7211 */ /* 0x000fe400078fdaff */
[----:B------:R-:W-:Y:S02]  /*1070*/  SHF.L.U32 R116, R26, 0x2, RZ ;  /* 0x000000021a747819 */ /* 0x000fe400000006ff */
[C---:B------:R-:W-:Y:S02]  /*1080*/  IADD3 R24, R121.reuse, 0xe0, RZ ;  /* 0x000000e079187810 */ /* 0x040fe40007ffe0ff */
[----:B------:R-:W-:Y:S02]  /*1090*/  IADD3 R26, R121, 0x100, RZ ;  /* 0x00000100791a7810 */ /* 0x000fe40007ffe0ff */
[----:B------:R-:W-:-:S02]  /*10a0*/  SHF.L.U32 R115, R28, 0x2, RZ ;  /* 0x000000021c737819 */ /* 0x000fc400000006ff */
[-C--:B------:R-:W-:Y:S02]  /*10b0*/  LEA.HI.SX32 R2, R2, R121.reuse, 0x1b ;  /* 0x0000007902027211 */ /* 0x080fe400078fdaff */
[----:B------:R-:W-:Y:S02]  /*10c0*/  SHF.L.U32 R114, R30, 0x2, RZ ;  /* 0x000000021e727819 */ /* 0x000fe400000006ff */
[C---:B------:R-:W-:Y:S02]  /*10d0*/  IADD3 R28, R121.reuse, 0x120, RZ ;  /* 0x00000120791c7810 */ /* 0x040fe40007ffe0ff */
[-C--:B------:R-:W-:Y:S02]  /*10e0*/  LEA.HI.SX32 R24, R24, R121.reuse, 0x1b ;  /* 0x0000007918187211 */ /* 0x080fe400078fdaff */
[----:B------:R-:W-:Y:S02]  /*10f0*/  IADD3 R30, R121, 0x140, RZ ;  /* 0x00000140791e7810 */ /* 0x000fe40007ffe0ff */
[----:B------:R-:W-:-:S02]  /*1100*/  LEA.HI.SX32 R26, R26, R121, 0x1b ;  /* 0x000000791a1a7211 */ /* 0x000fc400078fdaff */
[----:B------:R-:W-:Y:S02]  /*1110*/  SHF.L.U32 R113, R2, 0x2, RZ ;  /* 0x0000000202717819 */ /* 0x000fe400000006ff */
[----:B------:R-:W-:Y:S02]  /*1120*/  IADD3 R2, R121, 0x180, RZ ;  /* 0x0000018079027810 */ /* 0x000fe40007ffe0ff */
[-C--:B------:R-:W-:Y:S02]  /*1130*/  LEA.HI.SX32 R28, R28, R121.reuse, 0x1b ;  /* 0x000000791c1c7211 */ /* 0x080fe400078fdaff */
[----:B------:R-:W-:Y:S02]  /*1140*/  SHF.L.U32 R112, R24, 0x2, RZ ;  /* 0x0000000218707819 */ /* 0x000fe400000006ff */
[----:B------:R-:W-:Y:S02]  /*1150*/  LEA.HI.SX32 R30, R30, R121, 0x1b ;  /* 0x000000791e1e7211 */ /* 0x000fe400078fdaff */
[----:B------:R-:W-:-:S02]  /*1160*/  SHF.L.U32 R111, R26, 0x2, RZ ;  /* 0x000000021a6f7819 */ /* 0x000fc400000006ff */
[C---:B------:R-:W-:Y:S02]  /*1170*/  IADD3 R24, R121.reuse, 0x1c0, RZ ;  /* 0x000001c079187810 */ /* 0x040fe40007ffe0ff */
[----:B------:R-:W-:Y:S02]  /*1180*/  IADD3 R26, R121, 0x1e0, RZ ;  /* 0x000001e0791a7810 */ /* 0x000fe40007ffe0ff */
[-C--:B------:R-:W-:Y:S02]  /*1190*/  LEA.HI.SX32 R2, R2, R121.reuse, 0x1b ;  /* 0x0000007902027211 */ /* 0x080fe400078fdaff */
[----:B------:R-:W-:Y:S02]  /*11a0*/  SHF.L.U32 R110, R28, 0x2, RZ ;  /* 0x000000021c6e7819 */ /* 0x000fe400000006ff */
[----:B------:R-:W-:Y:S02]  /*11b0*/  SHF.L.U32 R109, R30, 0x2, RZ ;  /* 0x000000021e6d7819 */ /* 0x000fe400000006ff */
[----:B------:R-:W-:-:S02]  /*11c0*/  LEA.HI.SX32 R24, R24, R121, 0x1b ;  /* 0x0000007918187211 */ /* 0x000fc400078fdaff */
[----:B------:R-:W-:Y:S02]  /*11d0*/  LEA.HI.SX32 R26, R26, R121, 0x1b ;  /* 0x000000791a1a7211 */ /* 0x000fe400078fdaff */
[----:B------:R-:W-:Y:S02]  /*11e0*/  SHF.L.U32 R107, R2, 0x2, RZ ;  /* 0x00000002026b7819 */ /* 0x000fe400000006ff */
[----:B------:R-:W-:Y:S02]  /*11f0*/  SHF.L.U32 R103, R121, 0x4, RZ ;  /* 0x0000000479677819 */ /* 0x000fe400000006ff */
[----:B------:R-:W-:Y:S02]  /*1200*/  SHF.L.U32 R105, R24, 0x2, RZ ;  /* 0x0000000218697819 */ /* 0x000fe400000006ff */
[----:B------:R-:W-:Y:S02]  /*1210*/  SHF.L.U32 R104, R26, 0x2, RZ ;  /* 0x000000021a687819 */ /* 0x000fe400000006ff */
        /* <DEDUP_REMOVED lines=12> */
[----:B---3--:R-:W-:Y:S04]  /*12e0*/  STS [R120], R5 ;  /* 0x0000000578007388 */ /* 0x008fe80000000800 */
[----:B-----5:R-:W-:Y:S04]  /*12f0*/  STS [R118+0x80], R7 ;  /* 0x0000800776007388 */ /* 0x020fe80000000800 */
[----:B--2---:R0:W-:Y:S04]  /*1300*/  STS [R117+0x100], R0 ;  /* 0x0001000075007388 */ /* 0x0041e80000000800 */
[----:B----4-:R-:W-:Y:S04]  /*1310*/  STS [R116+0x180], R9 ;  /* 0x0001800974007388 */ /* 0x010fe80000000800 */
[----:B------:R2:W-:Y:S01]  /*1320*/  STS [R115+0x200], R4 ;  /* 0x0002000473007388 */ /* 0x0005e20000000800 */
[----:B0-----:R-:W-:-:S04]  /*1330*/  IADD3 R0, R121, 0x160, RZ ;  /* 0x0000016079007810 */ /* 0x001fc80007ffe0ff */
[-C--:B------:R-:W-:Y:S02]  /*1340*/  LEA.HI.SX32 R0, R0, R121.reuse, 0x1b ;  /* 0x0000007900007211 */ /* 0x080fe400078fdaff */
[----:B--2---:R-:W-:Y:S01]  /*1350*/  IADD3 R4, R121, 0x1a0, RZ ;  /* 0x000001a079047810 */ /* 0x004fe20007ffe0ff */
[----:B------:R-:W-:Y:S01]  /*1360*/  STS [R114+0x280], R11 ;  /* 0x0002800b72007388 */ /* 0x000fe20000000800 */
[----:B------:R-:W-:Y:S02]  /*1370*/  SHF.L.U32 R108, R0, 0x2, RZ ;  /* 0x00000002006c7819 */ /* 0x000fe400000006ff */
[----:B------:R-:W-:Y:S01]  /*1380*/  LEA.HI.SX32 R4, R4, R121, 0x1b ;  /* 0x0000007904047211 */ /* 0x000fe200078fdaff */
[----:B------:R0:W-:Y:S03]  /*1390*/  STS [R113+0x300], R10 ;  /* 0x0003000a71007388 */ /* 0x0001e60000000800 */
        /* <DEDUP_REMOVED lines=30> */
[----:B---3--:R-:W-:Y:S02]  /*1580*/  HFMA2.MMA R16, -RZ, RZ, 0, 0 ;  /* 0x00000000ff107435 */ /* 0x008fe400000001ff */
[----:B------:R-:W-:Y:S02]  /*1590*/  HFMA2.MMA R0, -RZ, RZ, 0, 0 ;  /* 0x00000000ff007435 */ /* 0x000fe400000001ff */
[----:B------:R-:W2:Y:S01]  /*15a0*/  @!P0 LDG.E R10, [R2.64+0x200] ;  /* 0x00020028020a8981 */ /* 0x000ea2000c1e1900 */
[----:B------:R-:W-:Y:S01]  /*15b0*/  ISETP.GE.AND P0, PT, R33, UR28, PT ;  /* 0x0000001c21007c0c */ /* 0x000fe2000bf06270 */
[----:B------:R-:W-:Y:S01]  /*15c0*/  HFMA2.MMA R5, -RZ, RZ, 0, 0 ;  /* 0x00000000ff057435 */ /* 0x000fe200000001ff */
[----:B------:R-:W-:-:S05]  /*15d0*/  MOV R9, RZ ;  /* 0x000000ff00097202 */ /* 0x000fca0000000f00 */
[----:B------:R-:W3:Y:S01]  /*15e0*/  @!P2 LDG.E R0, [R2.64+0x100] ;  /* 0x000100280200a981 */ /* 0x000ee2000c1e1900 */
[----:B------:R-:W-:-:S03]  /*15f0*/  MOV R7, RZ ;  /* 0x000000ff00077202 */ /* 0x000fc60000000f00 */
[----:B------:R-:W2:Y:S01]  /*1600*/  @!P5 LDG.E R12, [R2.64+0x300] ;  /* 0x00030028020cd981 */ /* 0x000ea2000c1e1900 */
[----:B------:R-:W-:-:S03]  /*1610*/  MOV R15, RZ ;  /* 0x000000ff000f7202 */ /* 0x000fc60000000f00 */
[----:B------:R-:W2:Y:S04]  /*1620*/  @!P1 LDG.E R9, [R2.64+0x180] ;  /* 0x0001802802099981 */ /* 0x000ea8000c1e1900 */
[----:B------:R-:W2:Y:S01]  /*1630*/  @!P0 LDG.E R13, [R2.64+0x380] ;  /* 0x00038028020d8981 */ /* 0x000ea2000c1e1900 */
[----:B------:R-:W-:Y:S02]  /*1640*/  ISETP.GE.AND P0, PT, R34, UR28, PT ;  /* 0x0000001c22007c0c */ /* 0x000fe4000bf06270 */
[----:B------:R-:W-:Y:S01]  /*1650*/  ISETP.GE.AND P1, PT, R17, UR28, PT ;  /* 0x0000001c11007c0c */ /* 0x000fe2000bf26270 */
[----:B------:R-:W2:Y:S01]  /*1660*/  @!P3 LDG.E R7, [R2.64+0x80] ;  /* 0x000080280207b981 */ /* 0x000ea2000c1e1900 */
[----:B------:R-:W-:Y:S02]  /*1670*/  ISETP.GE.AND P2, PT, R35, UR28, PT ;  /* 0x0000001c23007c0c */ /* 0x000fe4000bf46270 */
[----:B------:R-:W-:Y:S01]  /*1680*/  ISETP.GE.AND P3, PT, R36, UR28, PT ;  /* 0x0000001c24007c0c */ /* 0x000fe2000bf66270 */
[----:B------:R-:W2:Y:S01]  /*1690*/  @!P4 LDG.E R5, [R2.64] ;  /* 0x000000280205c981 */ /* 0x000ea2000c1e1900 */
[----:B------:R-:W-:-:S03]  /*16a0*/  ISETP.GE.AND P4, PT, R37, UR28, PT ;  /* 0x0000001c25007c0c */ /* 0x000fc6000bf86270 */
[----:B------:R-:W3:Y:S04]  /*16b0*/  @!P6 LDG.E R11, [R2.64+0x280] ;  /* 0x00028028020be981 */ /* 0x000ee8000c1e1900 */
[----:B------:R-:W3:Y:S01]  /*16c0*/  @!P0 LDG.E R16, [R2.64+0x400] ;  /* 0x0004002802108981 */ /* 0x000ee2000c1e1900 */
[----:B------:R-:W-:Y:S02]  /*16d0*/  ISETP.GE.AND P0, PT, R14, UR28, PT ;  /* 0x0000001c0e007c0c */ /* 0x000fe4000bf06270 */
[----:B------:R-:W-:Y:S02]  /*16e0*/  ISETP.GE.AND P5, PT, R22, UR28, PT ;  /* 0x0000001c16007c0c */ /* 0x000fe4000bfa6270 */
[----:B------:R-:W-:Y:S01]  /*16f0*/  ISETP.GE.AND P6, PT, R23, UR28, PT ;  /* 0x0000001c17007c0c */ /* 0x000fe2000bfc6270 */
[----:B----4-:R-:W-:Y:S01]  /*1700*/  CS2R R18, SRZ ;  /* 0x0000000000127805 */ /* 0x010fe2000001ff00 */
[----:B-----5:R-:W-:Y:S01]  /*1710*/  CS2R R20, SRZ ;  /* 0x0000000000147805 */ /* 0x020fe2000001ff00 */
[----:B-1----:R-:W-:-:S04]  /*1720*/  MOV R25, RZ ;  /* 0x000000ff00197202 */ /* 0x002fc80000000f00 */
[----:B------:R-:W4:Y:S04]  /*1730*/  @!P1 LDG.E R18, [R2.64+0x500] ;  /* 0x0005002802129981 */ /* 0x000f28000c1e1900 */
[----:B------:R-:W5:Y:S04]  /*1740*/  @!P0 LDG.E R15, [R2.64+0x480] ;  /* 0x00048028020f8981 */ /* 0x000f68000c1e1900 */
        /* <DEDUP_REMOVED lines=10> */
[----:B------:R-:W-:Y:S02]  /*17f0*/  HFMA2.MMA R17, -RZ, RZ, 0, 0 ;  /* 0x00000000ff117435 */ /* 0x000fe400000001ff */
[----:B------:R-:W-:Y:S01]  /*1800*/  HFMA2.MMA R23, -RZ, RZ, 0, 0 ;  /* 0x00000000ff177435 */ /* 0x000fe200000001ff */
[----:B--2---:R0:W-:Y:S04]  /*1810*/  STS [R120], R5 ;  /* 0x0000000578007388 */ /* 0x0041e80000000800 */
[----:B------:R1:W-:Y:S04]  /*1820*/  STS [R118+0x80], R7 ;  /* 0x0000800776007388 */ /* 0x0003e80000000800 */
[----:B---3--:R-:W-:Y:S04]  /*1830*/  STS [R117+0x100], R0 ;  /* 0x0001000075007388 */ /* 0x008fe80000000800 */
[----:B------:R2:W-:Y:S04]  /*1840*/  STS [R116+0x180], R9 ;  /* 0x0001800974007388 */ /* 0x0005e80000000800 */
[----:B------:R-:W-:Y:S04]  /*1850*/  STS [R115+0x200], R10 ;  /* 0x0002000a73007388 */ /* 0x000fe80000000800 */
[----:B------:R3:W-:Y:S04]  /*1860*/  STS [R114+0x280], R11 ;  /* 0x0002800b72007388 */ /* 0x0007e80000000800 */
[----:B------:R-:W-:Y:S04]  /*1870*/  STS [R113+0x300], R12 ;  /* 0x0003000c71007388 */ /* 0x000fe80000000800 */
[----:B------:R0:W-:Y:S04]  /*1880*/  STS [R112+0x380], R13 ;  /* 0x0003800d70007388 */ /* 0x0001e80000000800 */
[----:B------:R-:W-:Y:S04]  /*1890*/  STS [R111+0x400], R16 ;  /* 0x000400106f007388 */ /* 0x000fe80000000800 */
[----:B-----5:R5:W-:Y:S04]  /*18a0*/  STS [R110+0x480], R15 ;  /* 0x0004800f6e007388 */ /* 0x020be80000000800 */
[----:B----4-:R-:W-:Y:S04]  /*18b0*/  STS [R109+0x500], R18 ;  /* 0x000500126d007388 */ /* 0x010fe80000000800 */
[----:B------:R-:W-:Y:S04]  /*18c0*/  STS [R108+0x580], R19 ;  /* 0x000580136c007388 */ /* 0x000fe80000000800 */
[----:B------:R-:W-:Y:S04]  /*18d0*/  STS [R107+0x600], R20 ;  /* 0x000600146b007388 */ /* 0x000fe80000000800 */
[----:B------:R4:W-:Y:S04]  /*18e0*/  STS [R106+0x680], R21 ;  /* 0x000680156a007388 */ /* 0x0009e80000000800 */
[----:B------:R-:W-:Y:S04]  /*18f0*/  STS [R105+0x700], R24 ;  /* 0x0007001869007388 */ /* 0x000fe80000000800 */
[----:B------:R0:W-:Y:S01]  /*1900*/  STS [R104+0x780], R25 ;  /* 0x0007801968007388 */ /* 0x0001e20000000800 */
        /* <DEDUP_REMOVED lines=17> */
[----:B0-----:R-:W-:Y:S01]  /*1a20*/  MOV R5, UR21 ;  /* 0x0000001500057c02 */ /* 0x001fe20008000f00 */
[----:B-1----:R-:W-:-:S04]  /*1a30*/  HFMA2.MMA R7, -RZ, RZ, 0, 0 ;  /* 0x00000000ff077435 */ /* 0x002fc800000001ff */
[----:B------:R-:W-:Y:S01]  /*1a40*/  IMAD.WIDE R4, R119, 0x4, R4 ;  /* 0x0000000477047825 */ /* 0x000fe200078e0204 */
[----:B------:R-:W-:Y:S01]  /*1a50*/  BAR.SYNC.DEFER_BLOCKING 0x0 ;  /* 0x0000000000007b1d */ /* 0x000fe20000010000 */
[----:B--2---:R-:W-:Y:S01]  /*1a60*/  HFMA2.MMA R9, -RZ, RZ, 0, 0 ;  /* 0x00000000ff097435 */ /* 0x004fe200000001ff */
[----:B------:R-:W-:-:S04]  /*1a70*/  MOV R0, RZ ;  /* 0x000000ff00007202 */ /* 0x000fc80000000f00 */
[----:B------:R-:W2:Y:S01]  /*1a80*/  @!P0 LDG.E R7, [R4.64] ;  /* 0x0000002804078981 */ /* 0x000ea2000c1e1900 */
[----:B------:R-:W-:-:S03]  /*1a90*/  ISETP.GE.AND P0, PT, R27, UR28, PT ;  /* 0x0000001c1b007c0c */ /* 0x000fc6000bf06270 */
[----:B------:R-:W2:Y:S01]  /*1aa0*/  @!P1 LDG.E R0, [R4.64+0x100] ;  /* 0x0001002804009981 */ /* 0x000ea2000c1e1900 */
[----:B------:R-:W-:Y:S01]  /*1ab0*/  ISETP.GE.AND P1, PT, R6, UR28, PT ;  /* 0x0000001c06007c0c */ /* 0x000fe2000bf26270 */
[----:B---3--:R-:W-:Y:S01]  /*1ac0*/  CS2R R10, SRZ ;  /* 0x00000000000a7805 */ /* 0x008fe2000001ff00 */
[----:B------:R-:W-:Y:S01]  /*1ad0*/  CS2R R12, SRZ ;  /* 0x00000000000c7805 */ /* 0x000fe2000001ff00 */
[----:B-----5:R-:W-:Y:S01]  /*1ae0*/  MOV R15, RZ ;  /* 0x000000ff000f7202 */ /* 0x020fe20000000f00 */
[----:B----4-:R-:W-:Y:S01]  /*1af0*/  HFMA2.MMA R21, -RZ, RZ, 0, 0 ;  /* 0x00000000ff157435 */ /* 0x010fe200000001ff */
[----:B------:R-:W-:Y:S01]  /*1b00*/  MOV R16, RZ ;  /* 0x000000ff00107202 */ /* 0x000fe20000000f00 */
[----:B------:R-:W3:Y:S04]  /*1b10*/  @!P4 LDG.E R23, [R4.64+0x680] ;  /* 0x000680280417c981 */ /* 0x000ee8000c1e1900 */
[----:B------:R-:W4:Y:S01]  /*1b20*/  @!P0 LDG.E R9, [R4.64+0x80] ;  /* 0x0000802804098981 */ /* 0x000f22000c1e1900 */
[----:B------:R-:W-:-:S02]  /*1b30*/  ISETP.GE.AND P0, PT, R31, UR28, PT ;  /* 0x0000001c1f007c0c */ /* 0x000fc4000bf06270 */
[----:B------:R-:W-:Y:S01]  /*1b40*/  MOV R6, RZ ;  /* 0x000000ff00067202 */ /* 0x000fe20000000f00 */
[----:B------:R-:W5:Y:S01]  /*1b50*/  @!P2 LDG.E R21, [R4.64+0x580] ;  /* 0x000580280415a981 */ /* 0x000f62000c1e1900 */
[----:B------:R-:W-:Y:S02]  /*1b60*/  MOV R18, RZ ;  /* 0x000000ff00127202 */ /* 0x000fe40000000f00 */
[----:B------:R-:W-:Y:S01]  /*1b70*/  MOV R25, RZ ;  /* 0x000000ff00197202 */ /* 0x000fe20000000f00 */
[----:B------:R-:W3:Y:S04]  /*1b80*/  @!P3 LDG.E R16, [R4.64+0x600] ;  /* 0x000600280410b981 */ /* 0x000ee8000c1e1900 */
[----:B------:R-:W3:Y:S01]  /*1b90*/  @!P1 LDG.E R6, [R4.64+0x200] ;  /* 0x0002002804069981 */ /* 0x000ee2000c1e1900 */
[----:B------:R-:W-:-:S03]  /*1ba0*/  ISETP.GE.AND P1, PT, R32, UR28, PT ;  /* 0x0000001c20007c0c */ /* 0x000fc6000bf26270 */
[----:B------:R-:W3:Y:S01]  /*1bb0*/  @!P0 LDG.E R11, [R4.64+0x180] ;  /* 0x00018028040b8981 */ /* 0x000ee2000c1e1900 */
[----:B------:R-:W-:Y:S01]  /*1bc0*/  ISETP.GE.AND P0, PT, R8, UR28, PT ;  /* 0x0000001c08007c0c */ /* 0x000fe2000bf06270 */
[----:B------:R-:W-:Y:S02]  /*1bd0*/  HFMA2.MMA R8, -RZ, RZ, 0, 0 ;  /* 0x00000000ff087435 */ /* 0x000fe400000001ff */
[----:B------:R-:W5:Y:S04]  /*1be0*/  @!P5 LDG.E R18, [R4.64+0x700] ;  /* 0x000700280412d981 */ /* 0x000f68000c1e1900 */
[----:B------:R-:W5:Y:S04]  /*1bf0*/  @!P6 LDG.E R25, [R4.64+0x780] ;  /* 0x000780280419e981 */ /* 0x000f68000c1e1900 */
[----:B------:R-:W5:Y:S01]  /*1c00*/  @!P1 LDG.E R10, [R4.64+0x300] ;  /* 0x00030028040a9981 */ /* 0x000f62000c1e1900 */
[----:B------:R-:W-:-:S03]  /*1c10*/  ISETP.GE.AND P1, PT, R34, UR28, PT ;  /* 0x0000001c22007c0c */ /* 0x000fc6000bf26270 */
[----:B------:R-:W5:Y:S01]  /*1c20*/  @!P0 LDG.E R13, [R4.64+0x280] ;  /* 0x00028028040d8981 */ /* 0x000f62000c1e1900 */
[----:B------:R-:W-:-:S09]  /*1c30*/  ISETP.GE.AND P0, PT, R33, UR28, PT ;  /* 0x0000001c21007c0c */ /* 0x000fd2000bf06270 */
[----:B------:R-:W5:Y:S01]  /*1c40*/  @!P1 LDG.E R8, [R4.64+0x400] ;  /* 0x0004002804089981 */ /* 0x000f62000c1e1900 */
[----:B------:R-:W-:-:S03]  /*1c50*/  ISETP.NE.AND P1, PT, R14, RZ, PT ;  /* 0x000000ff0e00720c */ /* 0x000fc60003f25270 */
[----:B------:R-:W5:Y:S01]  /*1c60*/  @!P0 LDG.E R15, [R4.64+0x380] ;  /* 0x00038028040f8981 */ /* 0x000f62000c1e1900 */
[----:B------:R-:W-:-:S09]  /*1c70*/  ISETP.NE.AND P0, PT, R26, RZ, PT ;  /* 0x000000ff1a00720c */ /* 0x000fd20003f05270 */
        /* <DEDUP_REMOVED lines=16> */
[----:B--2---:R-:W-:Y:S04]  /*1d80*/  STS [R120], R7 ;  /* 0x0000000778007388 */ /* 0x004fe80000000800 */
[----:B----4-:R-:W-:Y:S04]  /*1d90*/  STS [R118+0x80], R9 ;  /* 0x0000800976007388 */ /* 0x010fe80000000800 */
[----:B------:R-:W-:Y:S04]  /*1da0*/  STS [R117+0x100], R0 ;  /* 0x0001000075007388 */ /* 0x000fe80000000800 */
[----:B---3--:R-:W-:Y:S04]  /*1db0*/  STS [R116+0x180], R11 ;  /* 0x0001800b74007388 */ /* 0x008fe80000000800 */
        /* <DEDUP_REMOVED lines=8> */
[----:B------:R0:W-:Y:S04]  /*1e40*/  STS [R107+0x600], R16 ;  /* 0x000600106b007388 */ /* 0x0001e80000000800 */
[----:B------:R1:W-:Y:S04]  /*1e50*/  STS [R106+0x680], R23 ;  /* 0x000680176a007388 */ /* 0x0003e80000000800 */
[----:B------:R1:W-:Y:S04]  /*1e60*/  STS [R105+0x700], R18 ;  /* 0x0007001269007388 */ /* 0x0003e80000000800 */
[----:B------:R1:W-:Y:S01]  /*1e70*/  STS [R104+0x780], R25 ;  /* 0x0007801968007388 */ /* 0x0003e20000000800 */
        /* <DEDUP_REMOVED lines=51> */
.L_x_9383:
[----:B--234-:R-:W-:Y:S05]  /*21b0*/  BSYNC B0 ;  /* 0x0000000000007941 */ /* 0x01cfea0003800000 */
.L_x_9382:
        /* <DEDUP_REMOVED lines=35> */
.L_x_9385:
[----:B------:R-:W-:Y:S05]  /*23f0*/  BSYNC B0 ;  /* 0x0000000000007941 */ /* 0x000fea0003800000 */
.L_x_9384:
        /* <DEDUP_REMOVED lines=35> */
.L_x_9387:
[----:B------:R-:W-:Y:S05]  /*2630*/  BSYNC B0 ;  /* 0x0000000000007941 */ /* 0x000fea0003800000 */
.L_x_9386:
        /* <DEDUP_REMOVED lines=35> */
.L_x_9389:
[----:B------:R-:W-:Y:S05]  /*2870*/  BSYNC B0 ;  /* 0x0000000000007941 */ /* 0x000fea0003800000 */
.L_x_9388:
        /* <DEDUP_REMOVED lines=37> */
.L_x_9391:
[----:B------:R-:W-:Y:S05]  /*2ad0*/  BSYNC B0 ;  /* 0x0000000000007941 */ /* 0x000fea0003800000 */
.L_x_9390:
        /* <DEDUP_REMOVED lines=39> */
.L_x_9393:
[----:B------:R-:W-:Y:S05]  /*2d50*/  BSYNC B0 ;  /* 0x0000000000007941 */ /* 0x000fea0003800000 */
.L_x_9392:
        /* <DEDUP_REMOVED lines=39> */
.L_x_9395:
[----:B------:R-:W-:Y:S05]  /*2fd0*/  BSYNC B0 ;  /* 0x0000000000007941 */ /* 0x000fea0003800000 */
.L_x_9394:
        /* <DEDUP_REMOVED lines=39> */
.L_x_9397:
[----:B------:R-:W-:Y:S05]  /*3250*/  BSYNC B0 ;  /* 0x0000000000007941 */ /* 0x000fea0003800000 */
.L_x_9396:
        /* <DEDUP_REMOVED lines=39> */
.L_x_9399:
[----:B------:R-:W-:Y:S05]  /*34d0*/  BSYNC B0 ;  /* 0x0000000000007941 */ /* 0x000fea0003800000 */
.L_x_9398:
        /* <DEDUP_REMOVED lines=39> */
.L_x_9401:
[----:B------:R-:W-:Y:S05]  /*3750*/  BSYNC B0 ;  /* 0x0000000000007941 */ /* 0x000fea0003800000 */
.L_x_9400:
        /* <DEDUP_REMOVED lines=40> */
.L_x_9403:
[----:B------:R-:W-:Y:S05]  /*39e0*/  BSYNC B0 ;  /* 0x0000000000007941 */ /* 0x000fea0003800000 */
.L_x_9402:
        /* <DEDUP_REMOVED lines=33> */
.L_x_9405:
[----:B------:R-:W-:Y:S05]  /*3c00*/  BSYNC B0 ;  /* 0x0000000000007941 */ /* 0x000fea0003800000 */
.L_x_9404:
        /* <DEDUP_REMOVED lines=33> */
.L_x_9407:
[----:B------:R-:W-:Y:S05]  /*3e20*/  BSYNC B0 ;  /* 0x0000000000007941 */ /* 0x000fea0003800000 */
.L_x_9406:
        /* <DEDUP_REMOVED lines=33> */
.L_x_9409:
[----:B------:R-:W-:Y:S05]  /*4040*/  BSYNC B0 ;  /* 0x0000000000007941 */ /* 0x000fea0003800000 */
.L_x_9408:
        /* <DEDUP_REMOVED lines=33> */
.L_x_9411:
[----:B------:R-:W-:Y:S05]  /*4260*/  BSYNC B0 ;  /* 0x0000000000007941 */ /* 0x000fea0003800000 */
.L_x_9410:
        /* <DEDUP_REMOVED lines=33> */
.L_x_9413:
[----:B------:R-:W-:Y:S05]  /*4480*/  BSYNC B0 ;  /* 0x0000000000007941 */ /* 0x000fea0003800000 */
.L_x_9412:
        /* <DEDUP_REMOVED lines=53> */
.L_x_9493:
[----:B------:R-:W-:Y:S01]  /*47e0*/  USHF.R.S32.HI UR38, URZ, 0x1f, UR7 ;  /* 0x0000001f3f267899 */ /* 0x000fe20008011407 */
[----:B------:R-:W-:Y:S01]  /*47f0*/  IADD3 R8, R122, R119, RZ ;  /* 0x000000777a087210 */ /* 0x000fe20007ffe0ff */
[----:B------:R-:W-:Y:S01]  /*4800*/  ULDC.64 UR34, c[0x0][0x1a0] ;  /* 0x0000680000227ab9 */ /* 0x000fe20000000a00 */
[----:B------:R-:W-:Y:S01]  /*4810*/  MOV R7, UR7 ;  /* 0x0000000700077c02 */ /* 0x000fe20008000f00 */
[----:B------:R-:W-:Y:S01]  /*4820*/  UIMAD UR34, UR38, UR34, URZ ;  /* 0x00000022262272a4 */ /* 0x000fe2000f8e023f */
[--C-:B------:R-:W-:Y:S01]  /*4830*/  SHF.R.S32.HI R9, RZ, 0x1f, R8.reuse ;  /* 0x0000001fff097819 */ /* 0x100fe20000011408 */
[----:B------:R-:W-:Y:S01]  /*4840*/  ULDC UR28, c[0x0][0x168] ;  /* 0x00005a00001c7ab9 */ /* 0x000fe20000000800 */
[C---:B------:R-:W-:Y:S01]  /*4850*/  IADD3 R137, R8.reuse, 0x60, RZ ;  /* 0x0000006008897810 */ /* 0x040fe20007ffe0ff */
[----:B------:R-:W-:Y:S01]  /*4860*/  UIMAD UR34, UR7, UR35, UR34 ;  /* 0x00000023072272a4 */ /* 0x000fe2000f8e0222 */
[----:B------:R-:W-:Y:S01]  /*4870*/  CS2R R14, SRZ ;  /* 0x00000000000e7805 */ /* 0x000fe2000001ff00 */
[----:B------:R-:W-:Y:S01]  /*4880*/  IMAD.WIDE.U32 R6, R7, c[0x0][0x1a0], R8 ;  /* 0x0000680007067a25 */ /* 0x000fe200078e0008 */
[----:B------:R-:W-:Y:S01]  /*4890*/  UIADD3 UR28, -UR27, UR28, URZ ;  /* 0x0000001c1b1c7290 */ /* 0x000fe2000fffe13f */
[----:B------:R-:W-:Y:S01]  /*48a0*/  CS2R R12, SRZ ;  /* 0x00000000000c7805 */ /* 0x000fe2000001ff00 */
[----:B------:R-:W-:Y:S01]  /*48b0*/  IADD3 R171, R8, 0x100, RZ ;  /* 0x0000010008ab7810 */ /* 0x000fe20007ffe0ff */
[----:B------:R-:W-:Y:S01]  /*48c0*/  CS2R R16, SRZ ;  /* 0x0000000000107805 */ /* 0x000fe2000001ff00 */
[----:B------:R-:W-:Y:S01]  /*48d0*/  IADD3 R5, R7, UR34, RZ ;  /* 0x0000002207057c10 */ /* 0x000fe2000fffe0ff */
[----:B------:R-:W-:Y:S01]  /*48e0*/  USHF.L.U32 UR44, UR28, 0x1, URZ ;  /* 0x000000011c2c7899 */ /* 0x000fe2000800063f */
[----:B------:R-:W-:Y:S01]  /*48f0*/  LEA R4, P0, R6, UR22, 0x2 ;  /* 0x0000001606047c11 */ /* 0x000fe2000f8010ff */
[----:B------:R-:W-:Y:S01]  /*4900*/  CS2R R20, SRZ ;  /* 0x0000000000147805 */ /* 0x000fe2000001ff00 */
[----:B------:R-:W-:Y:S01]  /*4910*/  IADD3 R7, R8, 0x40, RZ ;  /* 0x0000004008077810 */ /* 0x000fe20007ffe0ff */
[----:B------:R-:W-:Y:S01]  /*4920*/  CS2R R18, SRZ ;  /* 0x0000000000127805 */ /* 0x000fe2000001ff00 */
[----:B------:R-:W-:Y:S01]  /*4930*/  LEA.HI.X R5, R6, UR23, R5, 0x2, P0 ;  /* 0x0000001706057c11 */ /* 0x000fe200080f1405 */
[----:B------:R-:W-:Y:S01]  /*4940*/  CS2R R126, SRZ ;  /* 0x00000000007e7805 */ /* 0x000fe2000001ff00 */
[C---:B------:R-:W-:Y:S01]  /*4950*/  IADD3 R6, R8.reuse, 0x20, RZ ;  /* 0x0000002008067810 */ /* 0x040fe20007ffe0ff */
        /* <DEDUP_REMOVED lines=9> */
[----:B------:R-:W-:-:S02]  /*49f0*/  MOV R0, RZ ;  /* 0x000000ff00007202 */ /* 0x000fc40000000f00 */
[C---:B------:R-:W-:Y:S02]  /*4a00*/  IADD3 R169, R8.reuse, 0xe0, RZ ;  /* 0x000000e008a97810 */ /* 0x040fe40007ffe0ff */
[C---:B------:R-:W-:Y:S01]  /*4a10*/  IADD3 R138, R8.reuse, 0x80, RZ ;  /* 0x00000080088a7810 */ /* 0x040fe20007ffe0ff */
[----:B0-----:R0:W2:Y:S01]  /*4a20*/  @!P5 LDG.E R13, [R4.64] ;  /* 0x00000028040dd981 */ /* 0x0010a2000c1e1900 */
[C---:B------:R-:W-:Y:S02]  /*4a30*/  IADD3 R166, R8.reuse, 0xa0, RZ ;  /* 0x000000a008a67810 */ /* 0x040fe40007ffe0ff */
[C---:B------:R-:W-:Y:S01]  /*4a40*/  IADD3 R173, R8.reuse, 0x120, RZ ;  /* 0x0000012008ad7810 */ /* 0x040fe20007ffe0ff */
[----:B---3--:R0:W3:Y:S01]  /*4a50*/  @!P6 LDG.E R15, [R4.64+0x80] ;  /* 0x00008028040fe981 */ /* 0x0080e2000c1e1900 */
[----:B------:R-:W-:Y:S02]  /*4a60*/  ISETP.GE.AND P6, PT, R171, UR44, PT ;  /* 0x0000002cab007c0c */ /* 0x000fe4000bfc6270 */
[----:B------:R-:W-:Y:S01]  /*4a70*/  IADD3 R175, R8, 0x140, RZ ;  /* 0x0000014008af7810 */ /* 0x000fe20007ffe0ff */
[----:B------:R0:W4:Y:S01]  /*4a80*/  @!P0 LDG.E R0, [R4.64+0x100] ;  /* 0x0001002804008981 */ /* 0x000122000c1e1900 */
[----:B------:R-:W-:-:S02]  /*4a90*/  ISETP.GE.AND P5, PT, R169, UR44, PT ;  /* 0x0000002ca9007c0c */ /* 0x000fc4000bfa6270 */
[----:B------:R-:W-:Y:S01]  /*4aa0*/  IADD3 R168, R8, 0xc0, RZ ;  /* 0x000000c008a87810 */ /* 0x000fe20007ffe0ff */
[----:B------:R0:W4:Y:S01]  /*4ab0*/  @!P1 LDG.E R17, [R4.64+0x180] ;  /* 0x0001802804119981 */ /* 0x000122000c1e1900 */
[----:B------:R-:W-:Y:S02]  /*4ac0*/  ISETP.GE.AND P2, PT, R138, UR44, PT ;  /* 0x0000002c8a007c0c */ /* 0x000fe4000bf46270 */
        /* <DEDUP_REMOVED lines=18> */
[----:B------:R-:W-:Y:S02]  /*4bf0*/  IADD3 R180, R8, 0x1a0, RZ ;  /* 0x000001a008b47810 */ /* 0x000fe40007ffe0ff */
        /* <DEDUP_REMOVED lines=8> */
[C---:B------:R-:W-:Y:S02]  /*4c80*/  IADD3 R136, R8.reuse, 0x280, RZ ;  /* 0x0000028008887810 */ /* 0x040fe40007ffe0ff */
[C---:B------:R-:W-:Y:S01]  /*4c90*/  IADD3 R141, R8.reuse, 0x2a0, RZ ;  /* 0x000002a0088d7810 */ /* 0x040fe20007ffe0ff */
[----:B------:R0:W4:Y:S01]  /*4ca0*/  @!P2 LDG.E R129, [R4.64+0x580] ;  /* 0x000580280481a981 */ /* 0x000122000c1e1900 */
[C---:B------:R-:W-:Y:S02]  /*4cb0*/  IADD3 R185, R8.reuse, 0x240, RZ ;  /* 0x0000024008b97810 */ /* 0x040fe40007ffe0ff */
[----:B------:R-:W-:Y:S01]  /*4cc0*/  MOV R131, RZ ;  /* 0x000000ff00837202 */ /* 0x000fe20000000f00 */
[----:B------:R0:W4:Y:S01]  /*4cd0*/  @!P3 LDG.E R20, [R4.64+0x600] ;  /* 0x000600280414b981 */ /* 0x000122000c1e1900 */
[----:B------:R-:W-:-:S02]  /*4ce0*/  IADD3 R130, R8, 0x260, RZ ;  /* 0x0000026008827810 */ /* 0x000fc40007ffe0ff */
[----:B------:R-:W-:Y:S01]  /*4cf0*/  ISETP.GE.AND P6, PT, R136, UR44, PT ;  /* 0x0000002c88007c0c */ /* 0x000fe2000bfc6270 */
[----:B------:R0:W4:Y:S01]  /*4d00*/  @!P0 LDG.E R133, [R4.64+0x800] ;  /* 0x0008002804858981 */ /* 0x000122000c1e1900 */
[C---:B------:R-:W-:Y:S02]  /*4d10*/  IADD3 R142, R8.reuse, 0x2c0, RZ ;  /* 0x000002c0088e7810 */ /* 0x040fe40007ffe0ff */
[----:B------:R-:W-:Y:S01]  /*4d20*/  ISETP.GE.AND P5, PT, R141, UR44, PT ;  /* 0x0000002c8d007c0c */ /* 0x000fe2000bfa6270 */
[----:B------:R0:W4:Y:S01]  /*4d30*/  @!P1 LDG.E R128, [R4.64+0x880] ;  /* 0x0008802804809981 */ /* 0x000122000c1e1900 */
[C---:B------:R-:W-:Y:S02]  /*4d40*/  IADD3 R148, R8.reuse, 0x300, RZ ;  /* 0x0000030008947810 */ /* 0x040fe40007ffe0ff */
[----:B------:R-:W-:Y:S01]  /*4d50*/  ISETP.GE.AND P2, PT, R185, UR44, PT ;  /* 0x0000002cb9007c0c */ /* 0x000fe2000bf46270 */
[----:B------:R0:W4:Y:S01]  /*4d60*/  @!P4 LDG.E R131, [R4.64+0x680] ;  /* 0x000680280483c981 */ /* 0x000122000c1e1900 */
[----:B------:R-:W-:-:S02]  /*4d70*/  IADD3 R144, R8, 0x2e0, RZ ;  /* 0x000002e008907810 */ /* 0x000fc40007ffe0ff */
[----:B------:R-:W-:Y:S01]  /*4d80*/  ISETP.GE.AND P3, PT, R130, UR44, PT ;  /* 0x0000002c82007c0c */ /* 0x000fe2000bf66270 */
[----:B------:R0:W4:Y:S01]  /*4d90*/  @!P6 LDG.E R132, [R4.64+0xa00] ;  /* 0x000a00280484e981 */ /* 0x000122000c1e1900 */
[----:B------:R-:W-:Y:S02]  /*4da0*/  ISETP.GE.AND P0, PT, R142, UR44, PT ;  /* 0x0000002c8e007c0c */ /* 0x000fe4000bf06270 */
[----:B------:R-:W-:Y:S02]  /*4db0*/  ISETP.GE.AND P1, PT, R148, UR44, PT ;  /* 0x0000002c94007c0c */ /* 0x000fe4000bf26270 */
[----:B------:R-:W-:Y:S02]  /*4dc0*/  ISETP.GE.AND P4, PT, R144, UR44, PT ;  /* 0x0000002c90007c0c */ /* 0x000fe4000bf86270 */
[----:B------:R-:W-:Y:S02]  /*4dd0*/  MOV R145, RZ ;  /* 0x000000ff00917202 */ /* 0x000fe40000000f00 */
[----:B------:R-:W-:-:S02]  /*4de0*/  MOV R139, RZ ;  /* 0x000000ff008b7202 */ /* 0x000fc40000000f00 */
[C---:B------:R-:W-:Y:S01]  /*4df0*/  IADD3 R152, R8.reuse, 0x320, RZ ;  /* 0x0000032008987810 */ /* 0x040fe20007ffe0ff */
[----:B------:R0:W4:Y:S01]  /*4e00*/  @!P3 LDG.E R134, [R4.64+0x980] ;  /* 0x000980280486b981 */ /* 0x000122000c1e1900 */
[----:B------:R-:W-:Y:S02]  /*4e10*/  MOV R143, RZ ;  /* 0x000000ff008f7202 */ /* 0x000fe40000000f00 */
[C---:B------:R-:W-:Y:S01]  /*4e20*/  IADD3 R155, R8.reuse, 0x340, RZ ;  /* 0x00000340089b7810 */ /* 0x040fe20007ffe0ff */
[----:B------:R0:W4:Y:S01]  /*4e30*/  @!P5 LDG.E R145, [R4.64+0xa80] ;  /* 0x000a80280491d981 */ /* 0x000122000c1e1900 */
[C---:B------:R-:W-:Y:S02]  /*4e40*/  IADD3 R156, R8.reuse, 0x360, RZ ;  /* 0x00000360089c7810 */ /* 0x040fe40007ffe0ff */
[----:B------:R-:W-:Y:S01]  /*4e50*/  IADD3 R158, R8, 0x380, RZ ;  /* 0x00000380089e7810 */ /* 0x000fe20007ffe0ff */
[----:B------:R0:W4:Y:S01]  /*4e60*/  @!P2 LDG.E R139, [R4.64+0x900] ;  /* 0x00090028048ba981 */ /* 0x000122000c1e1900 */
[----:B------:R-:W-:-:S02]  /*4e70*/  ISETP.GE.AND P6, PT, R152, UR44, PT ;  /* 0x0000002c98007c0c */ /* 0x000fc4000bfc6270 */
[C---:B------:R-:W-:Y:S01]  /*4e80*/  IADD3 R161, R8.reuse, 0x3a0, RZ ;  /* 0x000003a008a17810 */ /* 0x040fe20007ffe0ff */
[----:B------:R0:W4:Y:S01]  /*4e90*/  @!P0 LDG.E R143, [R4.64+0xb00] ;  /* 0x000b0028048f8981 */ /* 0x000122000c1e1900 */
[----:B------:R-:W-:Y:S02]  /*4ea0*/  ISETP.GE.AND P5, PT, R155, UR44, PT ;  /* 0x0000002c9b007c0c */ /* 0x000fe4000bfa6270 */
[C---:B------:R-:W-:Y:S01]  /*4eb0*/  IADD3 R162, R8.reuse, 0x3c0, RZ ;  /* 0x000003c008a27810 */ /* 0x040fe20007ffe0ff */
[----:B------:R0:W4:Y:S01]  /*4ec0*/  @!P1 LDG.E R147, [R4.64+0xc00] ;  /* 0x000c002804939981 */ /* 0x000122000c1e1900 */
[----:B------:R-:W-:Y:S02]  /*4ed0*/  IADD3 R164, R8, 0x3e0, RZ ;  /* 0x000003e008a47810 */ /* 0x000fe40007ffe0ff */
[----:B------:R-:W-:Y:S01]  /*4ee0*/  ISETP.GE.AND P2, PT, R156, UR44, PT ;  /* 0x0000002c9c007c0c */ /* 0x000fe2000bf46270 */
[----:B------:R0:W4:Y:S01]  /*4ef0*/  @!P4 LDG.E R146, [R4.64+0xb80] ;  /* 0x000b80280492c981 */ /* 0x000122000c1e1900 */
[----:B------:R-:W-:-:S02]  /*4f00*/  ISETP.GE.AND P3, PT, R158, UR44, PT ;  /* 0x0000002c9e007c0c */ /* 0x000fc4000bf66270 */
[----:B------:R-:W-:Y:S02]  /*4f10*/  ISETP.GE.AND P0, PT, R161, UR44, PT ;  /* 0x0000002ca1007c0c */ /* 0x000fe4000bf06270 */
[----:B------:R-:W-:Y:S02]  /*4f20*/  ISETP.GE.AND P1, PT, R162, UR44, PT ;  /* 0x0000002ca2007c0c */ /* 0x000fe4000bf26270 */
[----:B------:R-:W-:Y:S02]  /*4f30*/  ISETP.GE.AND P4, PT, R164, UR44, PT ;  /* 0x0000002ca4007c0c */ /* 0x000fe4000bf86270 */
[----:B------:R-:W-:Y:S02]  /*4f40*/  MOV R154, RZ ;  /* 0x000000ff009a7202 */ /* 0x000fe40000000f00 */
[----:B------:R-:W-:Y:S02]  /*4f50*/  MOV R153, RZ ;  /* 0x000000ff00997202 */ /* 0x000fe40000000f00 */
[----:B------:R-:W-:-:S02]  /*4f60*/  MOV R159, RZ ;  /* 0x000000ff009f7202 */ /* 0x000fc40000000f00 */
[----:B------:R-:W-:Y:S01]  /*4f70*/  MOV R157, RZ ;  /* 0x000000ff009d7202 */ /* 0x000fe20000000f00 */
[----:B------:R0:W4:Y:S01]  /*4f80*/  @!P6 LDG.E R154, [R4.64+0xc80] ;  /* 0x000c8028049ae981 */ /* 0x000122000c1e1900 */
        /* <DEDUP_REMOVED lines=29> */
[----:B------:R-:W-:Y:S02]  /*5160*/  ISETP.GE.AND P1, PT, R6, UR44, PT ;  /* 0x0000002c06007c0c */ /* 0x000fe4000bf26270 */
[----:B------:R-:W-:Y:S02]  /*5170*/  ISETP.GE.AND P2, PT, R7, UR44, PT ;  /* 0x0000002c07007c0c */ /* 0x000fe4000bf46270 */
[----:B------:R-:W-:Y:S02]  /*5180*/  IADD3 R7, R11, UR34, RZ ;  /* 0x000000220b077c10 */ /* 0x000fe4000fffe0ff */
[----:B------:R-:W-:Y:S02]  /*5190*/  LEA R6, P5, R10, UR24, 0x2 ;  /* 0x000000180a067c11 */ /* 0x000fe4000f8a10ff */
[----:B------:R-:W-:-:S02]  /*51a0*/  ISETP.GE.AND P0, PT, R8, UR44, PT ;  /* 0x0000002c08007c0c */ /* 0x000fc4000bf06270 */
[C---:B------:R-:W-:Y:S02]  /*51b0*/  IADD3 R8, R121.reuse, 0x200, RZ ;  /* 0x0000020079087810 */ /* 0x040fe40007ffe0ff */
[----:B------:R-:W-:Y:S02]  /*51c0*/  LEA.HI.X R7, R10, UR25, R7, 0x2, P5 ;  /* 0x000000190a077c11 */ /* 0x000fe4000a8f1407 */
[C---:B------:R-:W-:Y:S02]  /*51d0*/  IADD3 R10, R121.reuse, 0x240, RZ ;  /* 0x00000240790a7810 */ /* 0x040fe40007ffe0ff */
[----:B------:R-:W-:Y:S02]  /*51e0*/  ISETP.GE.AND P4, PT, R138, UR44, PT ;  /* 0x0000002c8a007c0c */ /* 0x000fe4000bf86270 */
[----:B------:R-:W-:Y:S02]  /*51f0*/  LEA.HI.SX32 R8, R8, R121, 0x1b ;  /* 0x0000007908087211 */ /* 0x000fe400078fdaff */
[----:B------:R-:W-:-:S02]  /*5200*/  IADD3 R138, R121, 0x2a0, RZ ;  /* 0x000002a0798a7810 */ /* 0x000fc40007ffe0ff */
[-C--:B------:R-:W-:Y:S02]  /*5210*/  LEA.HI.SX32 R10, R10, R121.reuse, 0x1b ;  /* 0x000000790a0a7211 */ /* 0x080fe400078fdaff */
[----:B------:R-:W-:Y:S02]  /*5220*/  IADD3 R140, R121, 0x2c0, RZ ;  /* 0x000002c0798c7810 */ /* 0x000fe40007ffe0ff */
[----:B------:R-:W-:Y:S02]  /*5230*/  ISETP.GE.AND P3, PT, R137, UR44, PT ;  /* 0x0000002c89007c0c */ /* 0x000fe4000bf66270 */
[C---:B------:R-:W-:Y:S02]  /*5240*/  IADD3 R150, R121.reuse, 0x300, RZ ;  /* 0x0000030079967810 */ /* 0x040fe40007ffe0ff */
[----:B------:R-:W-:Y:S02]  /*5250*/  LEA.HI.SX32 R138, R138, R121, 0x1b ;  /* 0x000000798a8a7211 */ /* 0x000fe400078fdaff */
[----:B------:R-:W-:-:S02]  /*5260*/  IADD3 R160, R121, 0x340, RZ ;  /* 0x0000034079a07810 */ /* 0x000fc40007ffe0ff */
[-C--:B------:R-:W-:Y:S02]  /*5270*/  LEA.HI.SX32 R140, R140, R121.reuse, 0x1b ;  /* 0x000000798c8c7211 */ /* 0x080fe400078fdaff */
[C---:B------:R-:W-:Y:S02]  /*5280*/  IADD3 R170, R121.reuse, 0x360, RZ ;  /* 0x0000036079aa7810 */ /* 0x040fe40007ffe0ff */
[-C--:B------:R-:W-:Y:S02]  /*5290*/  LEA.HI.SX32 R150, R150, R121.reuse, 0x1b ;  /* 0x0000007996967211 */ /* 0x080fe400078fdaff */
[C---:B------:R-:W-:Y:S02]  /*52a0*/  IADD3 R174, R121.reuse, 0x380, RZ ;  /* 0x0000038079ae7810 */ /* 0x040fe40007ffe0ff */
[----:B------:R-:W-:Y:S02]  /*52b0*/  IADD3 R172, R121, 0x3a0, RZ ;  /* 0x000003a079ac7810 */ /* 0x000fe40007ffe0ff */
[----:B------:R-:W-:-:S02]  /*52c0*/  LEA.HI.SX32 R160, R160, R121, 0x1b ;  /* 0x00000079a0a07211 */ /* 0x000fc400078fdaff */
[C---:B------:R-:W-:Y:S02]  /*52d0*/  IADD3 R176, R121.reuse, 0x3c0, RZ ;  /* 0x000003c079b07810 */ /* 0x040fe40007ffe0ff */
[----:B------:R-:W-:Y:S02]  /*52e0*/  IADD3 R178, R121, 0x3e0, RZ ;  /* 0x000003e079b27810 */ /* 0x000fe40007ffe0ff */
[-C--:B------:R-:W-:Y:S02]  /*52f0*/  LEA.HI.SX32 R170, R170, R121.reuse, 0x1b ;  /* 0x00000079aaaa7211 */ /* 0x080fe400078fdaff */
[-C--:B------:R-:W-:Y:S02]  /*5300*/  LEA.HI.SX32 R174, R174, R121.reuse, 0x1b ;  /* 0x00000079aeae7211 */ /* 0x080fe400078fdaff */
[-C--:B------:R-:W-:Y:S02]  /*5310*/  LEA.HI.SX32 R172, R172, R121.reuse, 0x1b ;  /* 0x00000079acac7211 */ /* 0x080fe400078fdaff */
[----:B------:R-:W-:-:S02]  /*5320*/  LEA.HI.SX32 R176, R176, R121, 0x1b ;  /* 0x00000079b0b07211 */ /* 0x000fc400078fdaff */
[----:B------:R-:W-:Y:S02]  /*5330*/  LEA.HI.SX32 R178, R178, R121, 0x1b ;  /* 0x00000079b2b27211 */ /* 0x000fe400078fdaff */
[----:B------:R-:W-:Y:S01]  /*5340*/  ISETP.GE.AND P5, PT, R175, UR44, PT ;  /* 0x0000002caf007c0c */ /* 0x000fe2000bfa6270 */
[----:B--2---:R-:W-:Y:S04]  /*5350*/  STS [R120], R13 ;  /* 0x0000000d78007388 */ /* 0x004fe80000000800 */
[----:B---3--:R-:W-:Y:S04]  /*5360*/  STS [R118+0x80], R15 ;  /* 0x0000800f76007388 */ /* 0x008fe80000000800 */
[----:B----4-:R0:W-:Y:S04]  /*5370*/  STS [R117+0x100], R0 ;  /* 0x0001000075007388 */ /* 0x0101e80000000800 */
[----:B------:R-:W-:Y:S01]  /*5380*/  STS [R116+0x180], R17 ;  /* 0x0001801174007388 */ /* 0x000fe20000000800 */
[----:B0-----:R-:W-:-:S03]  /*5390*/  IADD3 R0, R121, 0x220, RZ ;  /* 0x0000022079007810 */ /* 0x001fc60007ffe0ff */
[----:B------:R0:W-:Y:S04]  /*53a0*/  STS [R115+0x200], R12 ;  /* 0x0002000c73007388 */ /* 0x0001e80000000800 */
[----:B------:R-:W-:Y:S01]  /*53b0*/  STS [R114+0x280], R19 ;  /* 0x0002801372007388 */ /* 0x000fe20000000800 */
[----:B------:R-:W-:Y:S02]  /*53c0*/  LEA.HI.SX32 R9, R0, R121, 0x1b ;  /* 0x0000007900097211 */ /* 0x000fe400078fdaff */
[C---:B0-----:R-:W-:Y:S01]  /*53d0*/  IADD3 R12, R121.reuse, 0x260, RZ ;  /* 0x00000260790c7810 */ /* 0x041fe20007ffe0ff */
[----:B------:R0:W-:Y:S04]  /*53e0*/  STS [R113+0x300], R14 ;  /* 0x0003000e71007388 */ /* 0x0001e80000000800 */
[----:B------:R1:W-:Y:S04]  /*53f0*/  STS [R112+0x380], R21 ;  /* 0x0003801570007388 */ /* 0x0003e80000000800 */
[----:B------:R-:W-:Y:S01]  /*5400*/  STS [R111+0x400], R16 ;  /* 0x000400106f007388 */ /* 0x000fe20000000800 */
[----:B0-----:R-:W-:-:S03]  /*5410*/  IADD3 R14, R121, 0x280, RZ ;  /* 0x00000280790e7810 */ /* 0x001fc60007ffe0ff */
[----:B------:R-:W-:Y:S04]  /*5420*/  STS [R110+0x480], R127 ;  /* 0x0004807f6e007388 */ /* 0x000fe80000000800 */
[----:B------:R-:W-:Y:S01]  /*5430*/  STS [R109+0x500], R18 ;  /* 0x000500126d007388 */ /* 0x000fe20000000800 */
[----:B------:R-:W-:-:S03]  /*5440*/  LEA.HI.SX32 R13, R12, R121, 0x1b ;  /* 0x000000790c0d7211 */ /* 0x000fc600078fdaff */
[----:B------:R0:W-:Y:S01]  /*5450*/  STS [R108+0x580], R129 ;  /* 0x000580816c007388 */ /* 0x0001e20000000800 */
[----:B------:R-:W-:-:S03]  /*5460*/  IADD3 R0, R121, 0x2e0, RZ ;  /* 0x000002e079007810 */ /* 0x000fc60007ffe0ff */
[----:B------:R-:W-:Y:S01]  /*5470*/  STS [R107+0x600], R20 ;  /* 0x000600146b007388 */ /* 0x000fe20000000800 */
[----:B------:R-:W-:-:S03]  /*5480*/  LEA.HI.SX32 R137, R14, R121, 0x1b ;  /* 0x000000790e897211 */ /* 0x000fc600078fdaff */
[----:B------:R2:W-:Y:S01]  /*5490*/  STS [R106+0x680], R131 ;  /* 0x000680836a007388 */ /* 0x0005e20000000800 */
[----:B------:R-:W-:-:S03]  /*54a0*/  IADD3 R12, R121, 0x320, RZ ;  /* 0x00000320790c7810 */ /* 0x000fc60007ffe0ff */
[----:B------:R-:W-:Y:S01]  /*54b0*/  STS [R105+0x700], R126 ;  /* 0x0007007e69007388 */ /* 0x000fe20000000800 */
[----:B------:R-:W-:-:S03]  /*54c0*/  LEA.HI.SX32 R149, R0, R121, 0x1b ;  /* 0x0000007900957211 */ /* 0x000fc600078fdaff */
[----:B------:R3:W-:Y:S04]  /*54d0*/  STS [R104+0x780], R135 ;  /* 0x0007808768007388 */ /* 0x0007e80000000800 */
[----:B------:R-:W-:Y:S01]  /*54e0*/  STS [R8.X4+0x800], R133 ;  /* 0x0008008508007388 */ /* 0x000fe20000004800 */
[----:B------:R-:W-:-:S03]  /*54f0*/  LEA.HI.SX32 R151, R12, R121, 0x1b ;  /* 0x000000790c977211 */ /* 0x000fc600078fdaff */
[----:B------:R-:W-:Y:S04]  /*5500*/  STS [R9.X4+0x880], R128 ;  /* 0x0008808009007388 */ /* 0x000fe80000004800 */
[----:B------:R-:W-:Y:S04]  /*5510*/  STS [R10.X4+0x900], R139 ;  /* 0x0009008b0a007388 */ /* 0x000fe80000004800 */
[----:B------:R-:W-:Y:S04]  /*5520*/  STS [R13.X4+0x980], R134 ;  /* 0x000980860d007388 */ /* 0x000fe80000004800 */
[----:B------:R4:W-:Y:S04]  /*5530*/  STS [R137.X4+0xa00], R132 ;  /* 0x000a008489007388 */ /* 0x0009e80000004800 */
[----:B------:R-:W-:Y:S04]  /*5540*/  STS [R138.X4+0xa80], R145 ;  /* 0x000a80918a007388 */ /* 0x000fe80000004800 */
[----:B------:R-:W-:Y:S04]  /*5550*/  STS [R140.X4+0xb00], R143 ;  /* 0x000b008f8c007388 */ /* 0x000fe80000004800 */
[----:B------:R-:W-:Y:S01]  /*5560*/  STS [R149.X4+0xb80], R146 ;  /* 0x000b809295007388 */ /* 0x000fe20000004800 */
[----:B------:R-:W-:-:S03]  /*5570*/  MOV R115, RZ ;  /* 0x000000ff00737202 */ /* 0x000fc60000000f00 */
[----:B------:R-:W-:Y:S04]  /*5580*/  STS [R150.X4+0xc00], R147 ;  /* 0x000c009396007388 */ /* 0x000fe80000004800 */
[----:B------:R-:W-:Y:S04]  /*5590*/  STS [R151.X4+0xc80], R154 ;  /* 0x000c809a97007388 */ /* 0x000fe80000004800 */
[----:B------:R-:W-:Y:S04]  /*55a0*/  STS [R160.X4+0xd00], R153 ;  /* 0x000d0099a0007388 */ /* 0x000fe80000004800 */
[----:B------:R0:W-:Y:S04]  /*55b0*/  STS [R170.X4+0xd80], R159 ;  /* 0x000d809faa007388 */ /* 0x0001e80000004800 */
[----:B------:R0:W-:Y:S04]  /*55c0*/  STS [R174.X4+0xe00], R157 ;  /* 0x000e009dae007388 */ /* 0x0001e80000004800 */
[----:B------:R-:W-:Y:S04]  /*55d0*/  STS [R172.X4+0xe80], R165 ;  /* 0x000e80a5ac007388 */ /* 0x000fe80000004800 */
[----:B------:R0:W-:Y:S04]  /*55e0*/  STS [R176.X4+0xf00], R163 ;  /* 0x000f00a3b0007388 */ /* 0x0001e80000004800 */
[----:B------:R0:W-:Y:S01]  /*55f0*/  STS [R178.X4+0xf80], R167 ;  /* 0x000f80a7b2007388 */ /* 0x0001e20000004800 */
[----:B------:R-:W-:-:S06]  /*5600*/  NOP ;  /* 0x0000000000007918 */ /* 0x000fcc0000000000 */
[----:B------:R2:W4:Y:S01]  /*5610*/  @!P1 LDG.E R115, [R6.64+0x80] ;  /* 0x0000802806739981 */ /* 0x000522000c1e1900 */
[----:B------:R-:W-:Y:S01]  /*5620*/  ISETP.GE.AND P1, PT, R168, UR44, PT ;  /* 0x0000002ca8007c0c */ /* 0x000fe2000bf26270 */
[----:B-1----:R-:W-:Y:S01]  /*5630*/  CS2R R112, SRZ ;  /* 0x0000000000707805 */ /* 0x002fe2000001ff00 */
[----:B0-----:R-:W-:Y:S01]  /*5640*/  CS2R R108, SRZ ;  /* 0x00000000006c7805 */ /* 0x001fe2000001ff00 */
[----:B------:R-:W-:-:S04]  /*5650*/  CS2R R110, SRZ ;  /* 0x00000000006e7805 */ /* 0x000fc8000001ff00 */
[----:B------:R0:W4:Y:S01]  /*5660*/  @!P0 LDG.E R113, [R6.64] ;  /* 0x0000002806718981 */ /* 0x000122000c1e1900 */
[----:B------:R-:W-:Y:S02]  /*5670*/  ISETP.GE.AND P0, PT, R169, UR44, PT ;  /* 0x0000002ca9007c0c */ /* 0x000fe4000bf06270 */
[----:B------:R-:W-:Y:S01]  /*5680*/  ISETP.GE.AND P6, PT, R166, UR44, PT ;  /* 0x0000002ca6007c0c */ /* 0x000fe2000bfc6270 */
[----:B------:R0:W4:Y:S01]  /*5690*/  @!P3 LDG.E R111, [R6.64+0x180] ;  /* 0x00018028066fb981 */ /* 0x000122000c1e1900 */
[----:B------:R-:W-:-:S03]  /*56a0*/  ISETP.GE.AND P3, PT, R171, UR44, PT ;  /* 0x0000002cab007c0c */ /* 0x000fc6000bf66270 */
[----:B------:R0:W4:Y:S01]  /*56b0*/  @!P1 LDG.E R108, [R6.64+0x300] ;  /* 0x00030028066c9981 */ /* 0x000122000c1e1900 */
[----:B------:R-:W-:Y:S01]  /*56c0*/  ISETP.GE.AND P1, PT, R179, UR44, PT ;  /* 0x0000002cb3007c0c */ /* 0x000fe2000bf26270 */
[----:B--2---:R-:W-:Y:S01]  /*56d0*/  CS2R R106, SRZ ;  /* 0x00000000006a7805 */ /* 0x004fe2000001ff00 */
[----:B---3--:R-:W-:Y:S01]  /*56e0*/  CS2R R104, SRZ ;  /* 0x0000000000687805 */ /* 0x008fe2000001ff00 */
[----:B------:R0:W2:Y:S01]  /*56f0*/  @!P2 LDG.E R112, [R6.64+0x100] ;  /* 0x000100280670a981 */ /* 0x0000a2000c1e1900 */
[----:B------:R-:W-:Y:S02]  /*5700*/  MOV R188, RZ ;  /* 0x000000ff00bc7202 */ /* 0x000fe40000000f00 */
[----:B------:R-:W-:Y:S01]  /*5710*/  ISETP.GE.AND P2, PT, R173, UR44, PT ;  /* 0x0000002cad007c0c */ /* 0x000fe2000bf46270 */
[----:B------:R0:W3:Y:S01]  /*5720*/  @!P4 LDG.E R110, [R6.64+0x200] ;  /* 0x00020028066ec981 */ /* 0x0000e2000c1e1900 */
        /* <DEDUP_REMOVED lines=12> */
[----:B------:R0:W2:Y:S01]  /*57f0*/  @!P2 LDG.E R105, [R6.64+0x480] ;  /* 0x000480280669a981 */ /* 0x0000a2000c1e1900 */
[----:B------:R-:W-:Y:S02]  /*5800*/  MOV R180, RZ ;  /* 0x000000ff00b47202 */ /* 0x000fe40000000f00 */
[----:B------:R-:W-:Y:S02]  /*5810*/  MOV R193, RZ ;  /* 0x000000ff00c17202 */ /* 0x000fe40000000f00 */
[----:B------:R-:W-:Y:S01]  /*5820*/  MOV R197, RZ ;  /* 0x000000ff00c57202 */ /* 0x000fe20000000f00 */
[----:B------:R0:W2:Y:S01]  /*5830*/  @!P4 LDG.E R11, [R6.64+0x580] ;  /* 0x00058028060bc981 */ /* 0x0000a2000c1e1900 */
[----:B------:R-:W-:-:S02]  /*5840*/  MOV R199, RZ ;  /* 0x000000ff00c77202 */ /* 0x000fc40000000f00 */
[----:B------:R-:W-:Y:S01]  /*5850*/  MOV R201, RZ ;  /* 0x000000ff00c97202 */ /* 0x000fe20000000f00 */
[----:B------:R0:W2:Y:S01]  /*5860*/  @!P0 LDG.E R180, [R6.64+0x700] ;  /* 0x0007002806b48981 */ /* 0x0000a2000c1e1900 */
[----:B------:R-:W-:Y:S02]  /*5870*/  ISETP.GE.AND P2, PT, R184, UR44, PT ;  /* 0x0000002cb8007c0c */ /* 0x000fe4000bf46270 */
[----:B------:R-:W-:Y:S01]  /*5880*/  ISETP.GE.AND P0, PT, R136, UR44, PT ;  /* 0x0000002c88007c0c */ /* 0x000fe2000bf06270 */
[----:B------:R0:W2:Y:S01]  /*5890*/  @!P5 LDG.E R193, [R6.64+0x800] ;  /* 0x0008002806c1d981 */ /* 0x0000a2000c1e1900 */
[----:B------:R-:W-:Y:S02]  /*58a0*/  ISETP.GE.AND P4, PT, R130, UR44, PT ;  /* 0x0000002c82007c0c */ /* 0x000fe4000bf86270 */
[----:B------:R-:W-:Y:S01]  /*58b0*/  ISETP.GE.AND P5, PT, R142, UR44, PT ;  /* 0x0000002c8e007c0c */ /* 0x000fe2000bfa6270 */
[----:B------:R0:W2:Y:S01]  /*58c0*/  @!P6 LDG.E R197, [R6.64+0x680] ;  /* 0x0006802806c5e981 */ /* 0x0000a2000c1e1900 */
[----:B------:R-:W-:-:S03]  /*58d0*/  ISETP.GE.AND P6, PT, R141, UR44, PT ;  /* 0x0000002c8d007c0c */ /* 0x000fc6000bfc6270 */
[----:B------:R0:W2:Y:S01]  /*58e0*/  @!P1 LDG.E R199, [R6.64+0x900] ;  /* 0x0009002806c79981 */ /* 0x0000a2000c1e1900 */
[----:B------:R-:W-:-:S03]  /*58f0*/  ISETP.GE.AND P1, PT, R148, UR44, PT ;  /* 0x0000002c94007c0c */ /* 0x000fc6000bf26270 */
[----:B------:R0:W2:Y:S01]  /*5900*/  @!P3 LDG.E R201, [R6.64+0x780] ;  /* 0x0007802806c9b981 */ /* 0x0000a2000c1e1900 */
[----:B------:R-:W-:Y:S02]  /*5910*/  ISETP.GE.AND P3, PT, R144, UR44, PT ;  /* 0x0000002c90007c0c */ /* 0x000fe4000bf66270 */
[----:B------:R-:W-:Y:S02]  /*5920*/  MOV R184, RZ ;  /* 0x000000ff00b87202 */ /* 0x000fe40000000f00 */
[----:B------:R-:W-:Y:S02]  /*5930*/  MOV R182, RZ ;  /* 0x000000ff00b67202 */ /* 0x000fe40000000f00 */
[----:B------:R-:W-:Y:S02]  /*5940*/  MOV R186, RZ ;  /* 0x000000ff00ba7202 */ /* 0x000fe40000000f00 */
[----:B------:R-:W-:Y:S01]  /*5950*/  MOV R205, RZ ;  /* 0x000000ff00cd7202 */ /* 0x000fe20000000f00 */
[----:B------:R0:W2:Y:S01]  /*5960*/  @!P2 LDG.E R184, [R6.64+0x880] ;  /* 0x0008802806b8a981 */ /* 0x0000a2000c1e1900 */
[----:B------:R-:W-:-:S02]  /*5970*/  MOV R207, RZ ;  /* 0x000000ff00cf7202 */ /* 0x000fc40000000f00 */
[----:B------:R-:W-:Y:S01]  /*5980*/  MOV R203, RZ ;  /* 0x000000ff00cb7202 */ /* 0x000fe20000000f00 */
[----:B------:R0:W2:Y:S01]  /*5990*/  @!P0 LDG.E R182, [R6.64+0xa00] ;  /* 0x000a002806b68981 */ /* 0x0000a2000c1e1900 */
[----:B------:R-:W-:Y:S02]  /*59a0*/  MOV R190, RZ ;  /* 0x000000ff00be7202 */ /* 0x000fe40000000f00 */
        /* <DEDUP_REMOVED lines=26> */
[----:B------:R-:W1:Y:S02]  /*5b50*/  R2UR UR37, R5 ;  /* 0x00000000052573c2 */ /* 0x000e6400000e0000 */
        /* <DEDUP_REMOVED lines=11> */
[----:B------:R-:W-:Y:S01]  /*5c10*/  MUFU.SIN R192, R12 ;  /* 0x0000000c00c07308 */ /* 0x000fe20000000400 */
[----:B------:R-:W-:-:S07]  /*5c20*/  ISETP.NE.AND P0, PT, R196, RZ, PT ;  /* 0x000000ffc400720c */ /* 0x000fce0003f05270 */
[----:B------:R0:W-:Y:S02]  /*5c30*/  MUFU.COS R198, R12 ;  /* 0x0000000c00c67308 */ /* 0x0001e40000000000 */
[----:B0-----:R-:W-:Y:S02]  /*5c40*/  FMUL.RZ R12, R0, 0.15915493667125701904 ;  /* 0x3e22f983000c7820 */ /* 0x001fe4000040c000 */
[----:B------:R-:W-:-:S04]  /*5c50*/  FMUL.FTZ R0, R80, UR37 ;  /* 0x0000002550007c20 */ /* 0x000fc80008410000 */
[----:B------:R-:W-:Y:S08]  /*5c60*/  MUFU.SIN R130, R6 ;  /* 0x0000000600827308 */ /* 0x000ff00000000400 */
[----:B----4-:R0:W-:Y:S02]  /*5c70*/  MUFU.COS R132, R6 ;  /* 0x0000000600847308 */ /* 0x0101e40000000000 */
[----:B0-----:R-:W-:Y:S01]  /*5c80*/  FMUL.RZ R6, R0, 0.15915493667125701904 ;  /* 0x3e22f98300067820 */ /* 0x001fe2000040c000 */
[----:B------:R-:W-:-:S04]  /*5c90*/  MOV R0, UR26 ;  /* 0x0000001a00007c02 */ /* 0x000fc80008000f00 */
[----:B------:R-:W-:Y:S01]  /*5ca0*/  ISETP.LT.OR P1, PT, R0, 0x2, P0 ;  /* 0x000000020000780c */ /* 0x000fe20000721670 */
[----:B------:R-:W-:Y:S01]  /*5cb0*/  FMUL.FTZ R0, R79, UR37 ;  /* 0x000000254f007c20 */ /* 0x000fe20008410000 */
[----:B------:R-:W-:Y:S08]  /*5cc0*/  MUFU.SIN R129, R5 ;  /* 0x0000000500817308 */ /* 0x000ff00000000400 */
[----:B------:R0:W-:Y:S01]  /*5cd0*/  MUFU.COS R131, R5 ;  /* 0x0000000500837308 */ /* 0x0001e20000000000 */
[----:B------:R-:W-:Y:S01]  /*5ce0*/  IADD3 R16, R121, 0x20, RZ ;  /* 0x0000002079107810 */ /* 0x000fe20007ffe0ff */
[----:B0-----:R-:W-:-:S02]  /*5cf0*/  FMUL.RZ R5, R0, 0.15915493667125701904 ;  /* 0x3e22f98300057820 */ /* 0x001fc4000040c000 */
[----:B------:R-:W-:-:S04]  /*5d00*/  FMUL.FTZ R0, R78, UR37 ;  /* 0x000000254e007c20 */ /* 0x000fc80008410000 */
[----:B------:R-:W-:Y:S01]  /*5d10*/  MUFU.SIN R126, R7 ;  /* 0x00000007007e7308 */ /* 0x000fe20000000400 */
[----:B------:R-:W-:Y:S01]  /*5d20*/  MOV R200, UR26 ;  /* 0x0000001a00c87c02 */ /* 0x000fe20008000f00 */
[----:B------:R0:W1:Y:S06]  /*5d30*/  R2UR UR36, R4 ;  /* 0x00000000042473c2 */ /* 0x00006c00000e0000 */
[----:B------:R4:W-:Y:S01]  /*5d40*/  MUFU.COS R128, R7 ;  /* 0x0000000700807308 */ /* 0x0009e20000000000 */
[----:B------:R-:W-:Y:S01]  /*5d50*/  LEA.HI.SX32 R120, R121, R121, 0x1b ;  /* 0x0000007979787211 */ /* 0x000fe200078fdaff */
[----:B0-----:R-:W-:-:S02]  /*5d60*/  FMUL.FTZ R4, R76, UR37 ;  /* 0x000000254c047c20 */ /* 0x001fc40008410000 */
[----:B----4-:R-:W-:-:S04]  /*5d70*/  FMUL.RZ R7, R0, 0.15915493667125701904 ;  /* 0x3e22f98300077820 */ /* 0x010fc8000040c000 */
[----:B------:R-:W-:Y:S01]  /*5d80*/  MUFU.SIN R158, R6 ;  /* 0x00000006009e7308 */ /* 0x000fe20000000400 */
[----:B------:R-:W-:Y:S01]  /*5d90*/  FMUL.FTZ R0, R77, UR37 ;  /* 0x000000254d007c20 */ /* 0x000fe20008410000 */
[----:B------:R-:W-:-:S06]  /*5da0*/  LEA.HI.SX32 R16, R16, R121, 0x1b ;  /* 0x0000007910107211 */ /* 0x000fcc00078fdaff */
[----:B------:R0:W-:Y:S01]  /*5db0*/  MUFU.COS R156, R6 ;  /* 0x00000006009c7308 */ /* 0x0001e20000000000 */
[----:B------:R-:W-:Y:S02]  /*5dc0*/  MOV R15, c[0x0][0x16c] ;  /* 0x00005b00000f7a02 */ /* 0x000fe40000000f00 */
[----:B------:R-:W-:-:S05]  /*5dd0*/  @!P1 IADD3 R200, R200, -0x2, RZ ;  /* 0xfffffffec8c89810 */ /* 0x000fca0007ffe0ff */
[----:B------:R-:W-:Y:S01]  /*5de0*/  MUFU.SIN R133, R14 ;  /* 0x0000000e00857308 */ /* 0x000fe20000000400 */
[----:B0-----:R-:W-:-:S07]  /*5df0*/  IADD3 R6, R121, 0x60, RZ ;  /* 0x0000006079067810 */ /* 0x001fce0007ffe0ff */
[----:B------:R0:W-:Y:S01]  /*5e00*/  MUFU.COS R135, R14 ;  /* 0x0000000e00877308 */ /* 0x0001e20000000000 */
[----:B------:R-:W-:Y:S02]  /*5e10*/  LEA.HI.SX32 R6, R6, R121, 0x1b ;  /* 0x0000007906067211 */ /* 0x000fe400078fdaff */
[----:B------:R-:W-:-:S05]  /*5e20*/  IADD3 R202, R121, 0x80, RZ ;  /* 0x0000008079ca7810 */ /* 0x000fca0007ffe0ff */
[----:B------:R-:W-:Y:S01]  /*5e30*/  MUFU.SIN R159, R12 ;  /* 0x0000000c009f7308 */ /* 0x000fe20000000400 */
[----:B0-----:R-:W-:-:S07]  /*5e40*/  IADD3 R14, R121, 0x40, RZ ;  /* 0x00000040790e7810 */ /* 0x001fce0007ffe0ff */
[----:B------:R0:W-:Y:S01]  /*5e50*/  MUFU.COS R157, R12 ;  /* 0x0000000c009d7308 */ /* 0x0001e20000000000 */
[----:B------:R-:W-:-:S07]  /*5e60*/  LEA.HI.SX32 R14, R14, R121, 0x1b ;  /* 0x000000790e0e7211 */ /* 0x000fce00078fdaff */
[----:B------:R-:W-:Y:S01]  /*5e70*/  MUFU.SIN R163, R5 ;  /* 0x0000000500a37308 */ /* 0x000fe20000000400 */
[----:B0-----:R-:W-:-:S07]  /*5e80*/  SHF.L.U32 R12, R121, 0x5, RZ ;  /* 0x00000005790c7819 */ /* 0x001fce00000006ff */
[----:B------:R0:W-:Y:S01]  /*5e90*/  MUFU.COS R161, R5 ;  /* 0x0000000500a17308 */ /* 0x0001e20000000000 */
[----:B------:R-:W-:Y:S02]  /*5ea0*/  LEA.HI.SX32 R12, R12, R12, 0x1b ;  /* 0x0000000c0c0c7211 */ /* 0x000fe400078fdaff */
[----:B------:R-:W-:Y:S02]  /*5eb0*/  SHF.L.U32 R120, R120, 0x2, RZ ;  /* 0x0000000278787819 */ /* 0x000fe400000006ff */
[----:B------:R-:W-:Y:S02]  /*5ec0*/  SHF.L.U32 R118, R16, 0x2, RZ ;  /* 0x0000000210767819 */ /* 0x000fe400000006ff */
[C---:B------:R-:W-:Y:S01]  /*5ed0*/  IADD3 R114, R121.reuse, 0xa0, RZ ;  /* 0x000000a079727810 */ /* 0x040fe20007ffe0ff */
[----:B------:R-:W-:Y:S01]  /*5ee0*/  @!P1 IMAD R200, R200, R15, UR7 ;  /* 0x00000007c8c89e24 */ /* 0x000fe2000f8e020f */
[----:B------:R-:W-:Y:S01]  /*5ef0*/  SHF.L.U32 R116, R6, 0x2, RZ ;  /* 0x0000000206747819 */ /* 0x000fe200000006ff */
[----:B0-----:R-:W-:Y:S01]  /*5f00*/  FMUL.RZ R5, R0, 0.15915493667125701904 ;  /* 0x3e22f98300057820 */ /* 0x001fe2000040c000 */
[----:B------:R-:W-:Y:S01]  /*5f10*/  IADD3 R6, R121, 0xc0, RZ ;  /* 0x000000c079067810 */ /* 0x000fe20007ffe0ff */
[----:B------:R-:W-:Y:S01]  /*5f20*/  MUFU.SIN R167, R7 ;  /* 0x0000000700a77308 */ /* 0x000fe20000000400 */
[----:B------:R-:W-:Y:S01]  /*5f30*/  SHF.L.U32 R117, R14, 0x2, RZ ;  /* 0x000000020e757819 */ /* 0x000fe200000006ff */
[----:B------:R-:W-:Y:S01]  /*5f40*/  LDS R21, [R12.X4] ;  /* 0x000000000c157984 */ /* 0x000fe20000004800 */
[----:B------:R-:W-:-:S02]  /*5f50*/  LEA.HI.SX32 R202, R202, R121, 0x1b ;  /* 0x00000079caca7211 */ /* 0x000fc400078fdaff */
[----:B------:R-:W-:Y:S01]  /*5f60*/  LEA.HI.SX32 R114, R114, R121, 0x1b ;  /* 0x0000007972727211 */ /* 0x000fe200078fdaff */
[----:B------:R-:W0:Y:S02]  /*5f70*/  LDS R20, [R12.X4+0x4] ;  /* 0x000004000c147984 */ /* 0x000e240000004800 */
[----:B------:R-:W-:Y:S01]  /*5f80*/  MUFU.SIN R171, R5 ;  /* 0x0000000500ab7308 */ /* 0x000fe20000000400 */
[C---:B------:R-:W-:Y:S01]  /*5f90*/  IADD3 R208, R121.reuse, 0x100, RZ ;  /* 0x0000010079d07810 */ /* 0x040fe20007ffe0ff */
[----:B------:R-:W4:Y:S01]  /*5fa0*/  LDS R19, [R12.X4+0x8] ;  /* 0x000008000c137984 */ /* 0x000f220000004800 */
[----:B------:R-:W-:-:S03]  /*5fb0*/  IADD3 R206, R121, 0x120, RZ ;  /* 0x0000012079ce7810 */ /* 0x000fc60007ffe0ff */
[----:B------:R-:W0:Y:S02]  /*5fc0*/  LDS R18, [R12.X4+0xc] ;  /* 0x00000c000c127984 */ /* 0x000e240000004800 */
[----:B------:R1:W-:Y:S02]  /*5fd0*/  MUFU.COS R169, R5 ;  /* 0x0000000500a97308 */ /* 0x0003e40000000000 */
[----:B------:R-:W0:Y:S01]  /*5fe0*/  LDS R17, [R12.X4+0x10] ;  /* 0x000010000c117984 */ /* 0x000e220000004800 */
[----:B------:R-:W-:-:S03]  /*5ff0*/  IADD3 R204, R121, 0x140, RZ ;  /* 0x0000014079cc7810 */ /* 0x000fc60007ffe0ff */
[----:B------:R-:W0:Y:S01]  /*6000*/  LDS R16, [R12.X4+0x14] ;  /* 0x000014000c107984 */ /* 0x000e220000004800 */
[----:B-1----:R-:W-:Y:S01]  /*6010*/  FMUL.RZ R5, R4, 0.15915493667125701904 ;  /* 0x3e22f98304057820 */ /* 0x002fe2000040c000 */
[----:B------:R-:W-:Y:S01]  /*6020*/  IADD3 R4, R121, 0xe0, RZ ;  /* 0x000000e079047810 */ /* 0x000fe20007ffe0ff */
[----:B------:R1:W-:Y:S01]  /*6030*/  MUFU.COS R165, R7 ;  /* 0x0000000700a57308 */ /* 0x0003e20000000000 */
[----:B------:R-:W-:Y:S04]  /*6040*/  LDS R15, [R12.X4+0x18] ;  /* 0x000018000c0f7984 */ /* 0x000fe80000004800 */
[----:B------:R-:W0:Y:S04]  /*6050*/  LDS R14, [R12.X4+0x1c] ;  /* 0x00001c000c0e7984 */ /* 0x000e280000004800 */
[----:B------:R-:W-:Y:S01]  /*6060*/  LDS R0, [R12.X4+0x20] ;  /* 0x000020000c007984 */ /* 0x000fe20000004800 */
[----:B-1----:R-:W-:Y:S01]  /*6070*/  LEA.HI.SX32 R7, R4, R121, 0x1b ;  /* 0x0000007904077211 */ /* 0x002fe200078fdaff */
[----:B------:R-:W-:-:S02]  /*6080*/  FMUL.FTZ R4, R71, UR37 ;  /* 0x0000002547047c20 */ /* 0x000fc40008410000 */
[----:B------:R-:W1:Y:S04]  /*6090*/  LDS R243, [R12.X4+0x24] ;  /* 0x000024000cf37984 */ /* 0x000e680000004800 */
        /* <DEDUP_REMOVED lines=22> */
[----:B------:R1:W-:Y:S01]  /*6200*/  STS [R120+0x1080], R113 ;  /* 0x0010807178007388 */ /* 0x0003e20000000800 */
[----:B------:R-:W-:-:S03]  /*6210*/  SHF.L.U32 R114, R114, 0x2, RZ ;  /* 0x0000000272727819 */ /* 0x000fc600000006ff */
[----:B------:R2:W-:Y:S01]  /*6220*/  STS [R118+0x1100], R115 ;  /* 0x0011007376007388 */ /* 0x0005e20000000800 */
[-C--:B------:R-:W-:Y:S02]  /*6230*/  LEA.HI.SX32 R208, R208, R121.reuse, 0x1b ;  /* 0x00000079d0d07211 */ /* 0x080fe400078fdaff */
[-C--:B-1----:R-:W-:Y:S01]  /*6240*/  LEA.HI.SX32 R113, R6, R121.reuse, 0x1b ;  /* 0x0000007906717211 */ /* 0x082fe200078fdaff */
[----:B------:R-:W-:Y:S01]  /*6250*/  FMUL.RZ R6, R4, 0.15915493667125701904 ;  /* 0x3e22f98304067820 */ /* 0x000fe2000040c000 */
[----:B--2---:R-:W-:Y:S02]  /*6260*/  SHF.L.U32 R115, R202, 0x2, RZ ;  /* 0x00000002ca737819 */ /* 0x004fe400000006ff */
[----:B------:R-:W-:Y:S01]  /*6270*/  IADD3 R202, R121, 0x160, RZ ;  /* 0x0000016079ca7810 */ /* 0x000fe20007ffe0ff */
[----:B------:R1:W-:Y:S01]  /*6280*/  STS [R117+0x1180], R112 ;  /* 0x0011807075007388 */ /* 0x0003e20000000800 */
[----:B------:R-:W-:Y:S01]  /*6290*/  SHF.L.U32 R113, R113, 0x2, RZ ;  /* 0x0000000271717819 */ /* 0x000fe200000006ff */
[----:B------:R-:W-:Y:S01]  /*62a0*/  FMUL.FTZ R4, R66, UR37 ;  /* 0x0000002542047c20 */ /* 0x000fe20008410000 */
[-C--:B------:R-:W-:Y:S01]  /*62b0*/  LEA.HI.SX32 R206, R206, R121.reuse, 0x1b ;  /* 0x00000079cece7211 */ /* 0x080fe200078fdaff */
[----:B------:R2:W-:Y:S01]  /*62c0*/  STS [R116+0x1200], R111 ;  /* 0x0012006f74007388 */ /* 0x0005e20000000800 */
[----:B------:R-:W-:-:S02]  /*62d0*/  LEA.HI.SX32 R204, R204, R121, 0x1b ;  /* 0x00000079cccc7211 */ /* 0x000fc400078fdaff */
[----:B------:R-:W-:Y:S01]  /*62e0*/  LEA.HI.SX32 R202, R202, R121, 0x1b ;  /* 0x00000079caca7211 */ /* 0x000fe200078fdaff */
[----:B---3--:R3:W-:Y:S01]  /*62f0*/  STS [R115+0x1280], R110 ;  /* 0x0012806e73007388 */ /* 0x0087e20000000800 */
[----:B-1----:R-:W-:Y:S01]  /*6300*/  SHF.L.U32 R112, R7, 0x2, RZ ;  /* 0x0000000207707819 */ /* 0x002fe200000006ff */
[----:B------:R-:W-:Y:S02]  /*6310*/  MUFU.SIN R175, R5 ;  /* 0x0000000500af7308 */ /* 0x000fe40000000400 */
[----:B------:R1:W-:Y:S01]  /*6320*/  STS [R114+0x1300], R109 ;  /* 0x0013006d72007388 */ /* 0x0003e20000000800 */
[----:B--2---:R-:W-:-:S03]  /*6330*/  SHF.L.U32 R111, R208, 0x2, RZ ;  /* 0x00000002d06f7819 */ /* 0x004fc600000006ff */
[----:B------:R2:W-:Y:S01]  /*6340*/  STS [R113+0x1380], R108 ;  /* 0x0013806c71007388 */ /* 0x0005e20000000800 */
[----:B---3--:R-:W-:Y:S01]  /*6350*/  SHF.L.U32 R110, R206, 0x2, RZ ;  /* 0x00000002ce6e7819 */ /* 0x008fe200000006ff */
[----:B------:R3:W-:Y:S02]  /*6360*/  MUFU.COS R173, R5 ;  /* 0x0000000500ad7308 */ /* 0x0007e40000000000 */
[----:B------:R0:W-:Y:S01]  /*6370*/  STS [R112+0x1400], R107 ;  /* 0x0014006b70007388 */ /* 0x0001e20000000800 */
[----:B-1----:R-:W-:-:S05]  /*6380*/  SHF.L.U32 R109, R204, 0x2, RZ ;  /* 0x00000002cc6d7819 */ /* 0x002fca00000006ff */
[----:B------:R-:W-:Y:S01]  /*6390*/  MUFU.SIN R185, R6 ;  /* 0x0000000600b97308 */ /* 0x000fe20000000400 */
[----:B---3--:R-:W-:Y:S01]  /*63a0*/  FMUL.RZ R5, R4, 0.15915493667125701904 ;  /* 0x3e22f98304057820 */ /* 0x008fe2000040c000 */
[----:B--2---:R-:W-:Y:S01]  /*63b0*/  SHF.L.U32 R108, R202, 0x2, RZ ;  /* 0x00000002ca6c7819 */ /* 0x004fe200000006ff */
[----:B------:R-:W-:Y:S01]  /*63c0*/  FMUL.FTZ R4, R63, UR37 ;  /* 0x000000253f047c20 */ /* 0x000fe20008410000 */
[----:B------:R1:W-:Y:S04]  /*63d0*/  STS [R111+0x1480], R106 ;  /* 0x0014806a6f007388 */ /* 0x0003e80000000800 */
[----:B------:R2:W-:Y:S01]  /*63e0*/  MUFU.COS R187, R6 ;  /* 0x0000000600bb7308 */ /* 0x0005e20000000000 */
[----:B------:R-:W-:Y:S01]  /*63f0*/  STS [R110+0x1500], R105 ;  /* 0x001500696e007388 */ /* 0x000fe20000000800 */
[----:B--2---:R-:W-:-:S03]  /*6400*/  IADD3 R6, R121, 0x180, RZ ;  /* 0x0000018079067810 */ /* 0x004fc60007ffe0ff */
[----:B------:R-:W-:Y:S01]  /*6410*/  STS [R109+0x1580], R104 ;  /* 0x001580686d007388 */ /* 0x000fe20000000800 */
[----:B0-----:R-:W-:Y:S01]  /*6420*/  LEA.HI.SX32 R107, R6, R121, 0x1b ;  /* 0x00000079066b7211 */ /* 0x001fe200078fdaff */
[----:B------:R-:W-:Y:S02]  /*6430*/  FMUL.RZ R6, R4, 0.15915493667125701904 ;  /* 0x3e22f98304067820 */ /* 0x000fe4000040c000 */
[----:B------:R0:W-:Y:S01]  /*6440*/  STS [R108+0x1600], R11 ;  /* 0x0016000b6c007388 */ /* 0x0001e20000000800 */
[C---:B------:R-:W-:Y:S02]  /*6450*/  IADD3 R4, R121.reuse, 0x1e0, RZ ;  /* 0x000001e079047810 */ /* 0x040fe40007ffe0ff */
[----:B------:R-:W-:Y:S02]  /*6460*/  IADD3 R202, R121, 0x1a0, RZ ;  /* 0x000001a079ca7810 */ /* 0x000fe40007ffe0ff */
[----:B------:R-:W-:Y:S02]  /*6470*/  SHF.L.U32 R107, R107, 0x2, RZ ;  /* 0x000000026b6b7819 */ /* 0x000fe400000006ff */
[----:B-1----:R-:W-:-:S02]  /*6480*/  IADD3 R106, R121, 0x1c0, RZ ;  /* 0x000001c0796a7810 */ /* 0x002fc40007ffe0ff */
[----:B0-----:R-:W-:Y:S02]  /*6490*/  MOV R11, UR36 ;  /* 0x00000024000b7c02 */ /* 0x001fe40008000f00 */
[-C--:B------:R-:W-:Y:S01]  /*64a0*/  LEA.HI.SX32 R104, R4, R121.reuse, 0x1b ;  /* 0x0000007904687211 */ /* 0x080fe200078fdaff */
[----:B------:R-:W-:Y:S01]  /*64b0*/  FMUL.FTZ R4, R58, UR37 ;  /* 0x000000253a047c20 */ /* 0x000fe20008410000 */
[-C--:B------:R-:W-:Y:S01]  /*64c0*/  LEA.HI.SX32 R202, R202, R121.reuse, 0x1b ;  /* 0x00000079caca7211 */ /* 0x080fe200078fdaff */
[----:B------:R-:W-:Y:S01]  /*64d0*/  FMUL.FTZ R11, R11, 1.4426950216293334961 ;  /* 0x3fb8aa3b0b0b7820 */ /* 0x000fe20000410000 */
[----:B------:R-:W-:Y:S01]  /*64e0*/  LEA.HI.SX32 R105, R106, R121, 0x1b ;  /* 0x000000796a697211 */ /* 0x000fe200078fdaff */
[----:B------:R0:W-:Y:S01]  /*64f0*/  STS [R107+0x1680], R188 ;  /* 0x001680bc6b007388 */ /* 0x0001e20000000800 */
[----:B------:R-:W-:Y:S02]  /*6500*/  SHF.L.U32 R106, R202, 0x2, RZ ;  /* 0x00000002ca6a7819 */ /* 0x000fe400000006ff */
[----:B------:R-:W-:-:S02]  /*6510*/  SHF.L.U32 R105, R105, 0x2, RZ ;  /* 0x0000000269697819 */ /* 0x000fc400000006ff */
[----:B------:R-:W-:Y:S01]  /*6520*/  SHF.L.U32 R104, R104, 0x2, RZ ;  /* 0x0000000268687819 */ /* 0x000fe200000006ff */
[----:B0-----:R-:W-:Y:S02]  /*6530*/  FMUL.RZ R188, R4, 0.15915493667125701904 ;  /* 0x3e22f98304bc7820 */ /* 0x001fe4000040c000 */
[----:B------:R-:W-:Y:S01]  /*6540*/  FMUL.FTZ R4, R11, R86 ;  /* 0x000000560b047220 */ /* 0x000fe20000410000 */
[----:B------:R-:W-:Y:S03]  /*6550*/  STS [R106+0x1700], R197 ;  /* 0x001700c56a007388 */ /* 0x000fe60000000800 */
[----:B------:R-:W0:Y:S01]  /*6560*/  MUFU.EX2 R7, R4 ;  /* 0x0000000400077308 */ /* 0x000e220000000800 */
[----:B------:R-:W-:Y:S04]  /*6570*/  STS [R105+0x1780], R180 ;  /* 0x001780b469007388 */ /* 0x000fe80000000800 */
[----:B------:R-:W-:Y:S04]  /*6580*/  STS [R104+0x1800], R201 ;  /* 0x001800c968007388 */ /* 0x000fe80000000800 */
[----:B------:R-:W-:Y:S04]  /*6590*/  STS [R8.X4+0x1880], R193 ;  /* 0x001880c108007388 */ /* 0x000fe80000004800 */
[----:B------:R-:W-:Y:S04]  /*65a0*/  STS [R9.X4+0x1900], R184 ;  /* 0x001900b809007388 */ /* 0x000fe80000004800 */
[----:B------:R-:W-:Y:S04]  /*65b0*/  STS [R10.X4+0x1980], R199 ;  /* 0x001980c70a007388 */ /* 0x000fe80000004800 */
[----:B------:R-:W-:Y:S01]  /*65c0*/  STS [R13.X4+0x1a00], R186 ;  /* 0x001a00ba0d007388 */ /* 0x000fe20000004800 */
[----:B------:R-:W-:-:S03]  /*65d0*/  ULEA UR34, UR29, UR7, 0x8 ;  /* 0x000000071d227291 */ /* 0x000fc6000f8e403f */
[----:B------:R-:W-:Y:S04]  /*65e0*/  STS [R137.X4+0x1a80], R182 ;  /* 0x001a80b689007388 */ /* 0x000fe80000004800 */
[----:B------:R-:W-:Y:S01]  /*65f0*/  STS [R138.X4+0x1b00], R207 ;  /* 0x001b00cf8a007388 */ /* 0x000fe20000004800 */
[----:B------:R-:W-:-:S03]  /*6600*/  ISETP.NE.AND P2, PT, R123, RZ, PT ;  /* 0x000000ff7b00720c */ /* 0x000fc60003f45270 */
[----:B------:R-:W-:Y:S04]  /*6610*/  STS [R140.X4+0x1b80], R205 ;  /* 0x001b80cd8c007388 */ /* 0x000fe80000004800 */
[----:B------:R-:W-:Y:S01]  /*6620*/  STS [R149.X4+0x1c00], R190 ;  /* 0x001c00be95007388 */ /* 0x000fe20000004800 */
[----:B------:R-:W-:Y:S03]  /*6630*/  MUFU.SIN R191, R6 ;  /* 0x0000000600bf7308 */ /* 0x000fe60000000400 */
[----:B------:R1:W-:Y:S04]  /*6640*/  STS [R150.X4+0x1c80], R203 ;  /* 0x001c80cb96007388 */ /* 0x0003e80000004800 */
[----:B------:R-:W-:Y:S01]  /*6650*/  STS [R151.X4+0x1d00], R194 ;  /* 0x001d00c297007388 */ /* 0x000fe20000004800 */
[----:B------:R0:W-:Y:S03]  /*6660*/  MUFU.COS R189, R6 ;  /* 0x0000000600bd7308 */ /* 0x0001e60000000000 */
[----:B------:R-:W-:Y:S01]  /*6670*/  STS [R160.X4+0x1d80], R219 ;  /* 0x001d80dba0007388 */ /* 0x000fe20000004800 */
[----:B-1----:R-:W-:-:S03]  /*6680*/  IADD3 R150, R123, 0x200, RZ ;  /* 0x000002007b967810 */ /* 0x002fc60007ffe0ff */
[----:B------:R-:W-:Y:S01]  /*6690*/  STS [R170.X4+0x1e00], R217 ;  /* 0x001e00d9aa007388 */ /* 0x000fe20000004800 */
[C---:B0-----:R-:W-:Y:S01]  /*66a0*/  FMUL.FTZ R6, R7.reuse, R198 ;  /* 0x000000c607067220 */ /* 0x041fe20000410000 */
[----:B------:R-:W-:Y:S02]  /*66b0*/  SEL R13, R150, UR34, P2 ;  /* 0x00000022960d7c07 */ /* 0x000fe40009000000 */
[----:B------:R-:W-:Y:S01]  /*66c0*/  STS [R174.X4+0x1e80], R215 ;  /* 0x001e80d7ae007388 */ /* 0x000fe20000004800 */
[----:B------:R-:W-:-:S03]  /*66d0*/  FMUL.FTZ R7, R7, R192 ;  /* 0x000000c007077220 */ /* 0x000fc60000410000 */
        /* <DEDUP_REMOVED lines=36> */
[----:B------:R1:W-:Y:S01]  /*6920*/  STS.64 [R13.X8+0x4650], R6 ;  /* 0x004650060d007388 */ /* 0x0003e20000008a00 */
[----:B------:R-:W-:Y:S01]  /*6930*/  MUFU.SIN R181, R5 ;  /* 0x0000000500b57308 */ /* 0x000fe20000000400 */
[----:B------:R-:W-:-:S07]  /*6940*/  MOV R9, 0x10 ;  /* 0x0000001000097802 */ /* 0x000fce0000000f00 */
[----:B------:R1:W-:Y:S01]  /*6950*/  MUFU.COS R183, R5 ;  /* 0x0000000500b77308 */ /* 0x0003e20000000000 */
[----:B------:R-:W-:-:S04]  /*6960*/  @!P1 IMAD.WIDE R8, R200, R9, UR42 ;  /* 0x0000002ac8089e25 */ /* 0x000fc8000f8e0209 */
[----:B-1----:R-:W-:-:S04]  /*6970*/  FMUL.FTZ R5, R55, UR37 ;  /* 0x0000002537057c20 */ /* 0x002fc80008410000 */
[----:B------:R-:W-:Y:S02]  /*6980*/  FMUL.RZ R137, R5, 0.15915493667125701904 ;  /* 0x3e22f98305897820 */ /* 0x000fe4000040c000 */
[----:B------:R-:W-:Y:S01]  /*6990*/  CS2R R4, SRZ ;  /* 0x0000000000047805 */ /* 0x000fe2000001ff00 */
[----:B------:R-:W-:Y:S01]  /*69a0*/  BAR.SYNC.DEFER_BLOCKING 0x0 ;  /* 0x0000000000007b1d */ /* 0x000fe20000010000 */
[----:B------:R-:W-:-:S05]  /*69b0*/  FMUL.FTZ R13, R11, R80 ;  /* 0x000000500b0d7220 */ /* 0x000fca0000410000 */
[----:B------:R-:W-:Y:S01]  /*69c0*/  MUFU.SIN R199, R137 ;  /* 0x0000008900c77308 */ /* 0x000fe20000000400 */
[----:B------:R-:W-:-:S07]  /*69d0*/  FMUL.FTZ R12, R11, R81 ;  /* 0x000000510b0c7220 */ /* 0x000fce0000410000 */
[----:B------:R1:W-:Y:S01]  /*69e0*/  MUFU.COS R197, R137 ;  /* 0x0000008900c57308 */ /* 0x0003e20000000000 */
[C---:B------:R-:W-:Y:S02]  /*69f0*/  FMUL.FTZ R184, R11.reuse, R83 ;  /* 0x000000530bb87220 */ /* 0x040fe40000410000 */
[C---:B-1----:R-:W-:Y:S01]  /*6a00*/  FMUL.FTZ R137, R11.reuse, R85 ;  /* 0x000000550b897220 */ /* 0x042fe20000410000 */
[----:B------:R1:W5:Y:S04]  /*6a10*/  @!P1 LDG.E.64 R4, [R8.64+0x8] ;  /* 0x0000082808049981 */ /* 0x000368000c1e1b00 */
[----:B------:R0:W0:Y:S01]  /*6a20*/  MUFU.EX2 R180, R137 ;  /* 0x0000008900b47308 */ /* 0x0000220000000800 */
[C---:B------:R-:W-:Y:S02]  /*6a30*/  FMUL.FTZ R182, R11.reuse, R84 ;  /* 0x000000540bb67220 */ /* 0x040fe40000410000 */
[----:B-1----:R-:W-:-:S05]  /*6a40*/  FMUL.FTZ R8, R11, R79 ;  /* 0x0000004f0b087220 */ /* 0x002fca0000410000 */
[----:B------:R-:W1:Y:S01]  /*6a50*/  MUFU.EX2 R13, R13 ;  /* 0x0000000d000d7308 */ /* 0x000e620000000800 */
[----:B------:R-:W-:-:S07]  /*6a60*/  FMUL.FTZ R9, R11, R78 ;  /* 0x0000004e0b097220 */ /* 0x000fce0000410000 */
[----:B------:R-:W0:Y:S08]  /*6a70*/  MUFU.EX2 R12, R12 ;  /* 0x0000000c000c7308 */ /* 0x000e300000000800 */
[----:B------:R-:W1:Y:S01]  /*6a80*/  MUFU.EX2 R8, R8 ;  /* 0x0000000800087308 */ /* 0x000e620000000800 */
[----:B------:R-:W-:-:S07]  /*6a90*/  FMUL.FTZ R186, R11, R82 ;  /* 0x000000520bba7220 */ /* 0x000fce0000410000 */
[----:B------:R-:W1:Y:S01]  /*6aa0*/  MUFU.EX2 R184, R184 ;  /* 0x000000b800b87308 */ /* 0x000e620000000800 */
[----:B0-----:R-:W-:Y:S02]  /*6ab0*/  FMUL.FTZ R137, R11, R77 ;  /* 0x0000004d0b897220 */ /* 0x001fe40000410000 */
[----:B------:R-:W-:-:S05]  /*6ac0*/  FMUL.FTZ R135, R180, R135 ;  /* 0x00000087b4877220 */ /* 0x000fca0000410000 */
[----:B------:R-:W-:Y:S01]  /*6ad0*/  MUFU.EX2 R213, R182 ;  /* 0x000000b600d57308 */ /* 0x000fe20000000800 */
[----:B------:R-:W-:Y:S02]  /*6ae0*/  FMUL.FTZ R133, R180, R133 ;  /* 0x00000085b4857220 */ /* 0x000fe40000410000 */
[----:B------:R-:W-:-:S05]  /*6af0*/  FMUL.FTZ R180, R20, R86 ;  /* 0x0000005614b47220 */ /* 0x000fca0000410000 */
[----:B------:R0:W2:Y:S01]  /*6b00*/  MUFU.EX2 R182, R9 ;  /* 0x0000000900b67308 */ /* 0x0000a20000000800 */
[----:B------:R-:W-:Y:S02]  /*6b10*/  FMUL.FTZ R236, R21, R86 ;  /* 0x0000005615ec7220 */ /* 0x000fe40000410000 */
[C---:B-1----:R-:W-:Y:S02]  /*6b20*/  FMUL.FTZ R156, R13.reuse, R156 ;  /* 0x0000009c0d9c7220 */ /* 0x042fe40000410000 */
[----:B------:R-:W-:Y:S02]  /*6b30*/  FMUL.FTZ R158, R13, R158 ;  /* 0x0000009e0d9e7220 */ /* 0x000fe40000410000 */
[C---:B------:R-:W-:Y:S01]  /*6b40*/  FMUL.FTZ R13, R11.reuse, R66 ;  /* 0x000000420b0d7220 */ /* 0x040fe20000410000 */
[----:B------:R-:W-:Y:S01]  /*6b50*/  MUFU.SIN R195, R188 ;  /* 0x000000bc00c37308 */ /* 0x000fe20000000400 */
[----:B0-----:R-:W-:Y:S02]  /*6b60*/  FMUL.FTZ R9, R11, R71 ;  /* 0x000000470b097220 */ /* 0x001fe40000410000 */
[----:B------:R-:W-:-:S02]  /*6b70*/  FMUL.FTZ R180, R101, R180 ;  /* 0x000000b465b47220 */ /* 0x000fc40000410000 */
[----:B------:R-:W-:-:S03]  /*6b80*/  FMUL.FTZ R236, R101, R236 ;  /* 0x000000ec65ec7220 */ /* 0x000fc60000410000 */
[----:B------:R-:W-:Y:S01]  /*6b90*/  MUFU.COS R193, R188 ;  /* 0x000000bc00c17308 */ /* 0x000fe20000000000 */
[C---:B------:R-:W-:Y:S02]  /*6ba0*/  FMUL.FTZ R157, R12.reuse, R157 ;  /* 0x0000009d0c9d7220 */ /* 0x040fe40000410000 */
[----:B------:R-:W-:-:S05]  /*6bb0*/  FMUL.FTZ R159, R12, R159 ;  /* 0x0000009f0c9f7220 */ /* 0x000fca0000410000 */
[----:B------:R0:W-:Y:S01]  /*6bc0*/  MUFU.EX2 R215, R186 ;  /* 0x000000ba00d77308 */ /* 0x0001e20000000800 */
[C---:B------:R-:W-:Y:S02]  /*6bd0*/  FMUL.FTZ R161, R8.reuse, R161 ;  /* 0x000000a108a17220 */ /* 0x040fe40000410000 */
[----:B------:R-:W-:-:S05]  /*6be0*/  FMUL.FTZ R163, R8, R163 ;  /* 0x000000a308a37220 */ /* 0x000fca0000410000 */
[----:B------:R-:W1:Y:S01]  /*6bf0*/  MUFU.EX2 R188, R137 ;  /* 0x0000008900bc7308 */ /* 0x000e620000000800 */
[----:B0-----:R-:W-:Y:S02]  /*6c00*/  FMUL.FTZ R186, R11, R76 ;  /* 0x0000004c0bba7220 */ /* 0x001fe40000410000 */
[C---:B------:R-:W-:Y:S02]  /*6c10*/  FMUL.FTZ R131, R184.reuse, R131 ;  /* 0x00000083b8837220 */ /* 0x040fe40000410000 */
[----:B------:R-:W-:-:S03]  /*6c20*/  FMUL.FTZ R129, R184, R129 ;  /* 0x00000081b8817220 */ /* 0x000fc60000410000 */
[----:B------:R-:W0:Y:S01]  /*6c30*/  MUFU.EX2 R12, R9 ;  /* 0x00000009000c7308 */ /* 0x000e220000000800 */
[----:B------:R-:W-:Y:S02]  /*6c40*/  FMUL.FTZ R184, R133, R236 ;  /* 0x000000ec85b87220 */ /* 0x000fe40000410000 */
[----:B--2---:R-:W-:-:S05]  /*6c50*/  FMUL.FTZ R165, R182, R165 ;  /* 0x000000a5b6a57220 */ /* 0x004fca0000410000 */
[----:B------:R2:W-:Y:S01]  /*6c60*/  MUFU.EX2 R8, R13 ;  /* 0x0000000d00087308 */ /* 0x0005e20000000800 */
[----:B------:R-:W-:Y:S02]  /*6c70*/  FMUL.FTZ R167, R182, R167 ;  /* 0x000000a7b6a77220 */ /* 0x000fe40000410000 */
[----:B----4-:R-:W-:-:S05]  /*6c80*/  FMUL.FTZ R182, R19, R85 ;  /* 0x0000005513b67220 */ /* 0x010fca0000410000 */
[----:B------:R-:W4:Y:S01]  /*6c90*/  MUFU.EX2 R186, R186 ;  /* 0x000000ba00ba7308 */ /* 0x000f220000000800 */
[----:B--2---:R-:W-:Y:S02]  /*6ca0*/  FMUL.FTZ R13, R133, R180 ;  /* 0x000000b4850d7220 */ /* 0x004fe40000410000 */
[----:B------:R-:W-:Y:S02]  /*6cb0*/  FMUL.FTZ R245, R18, R85 ;  /* 0x0000005512f57220 */ /* 0x000fe40000410000 */
[C---:B------:R-:W-:Y:S02]  /*6cc0*/  FFMA.FTZ R13, R135.reuse, R236, -R13 ;  /* 0x000000ec870d7223 */ /* 0x040fe4000001080d */
[----:B------:R-:W-:Y:S02]  /*6cd0*/  FFMA.FTZ R184, R135, R180, R184 ;  /* 0x000000b487b87223 */ /* 0x000fe400000100b8 */
[C---:B------:R-:W-:Y:S02]  /*6ce0*/  FMUL.FTZ R132, R213.reuse, R132 ;  /* 0x00000084d5847220 */ /* 0x040fe40000410000 */
[----:B------:R-:W-:-:S02]  /*6cf0*/  FMUL.FTZ R130, R213, R130 ;  /* 0x00000082d5827220 */ /* 0x000fc40000410000 */
[C---:B------:R-:W-:Y:S02]  /*6d00*/  FMUL.FTZ R9, R11.reuse, R63 ;  /* 0x0000003f0b097220 */ /* 0x040fe40000410000 */
[C---:B------:R-:W-:Y:S02]  /*6d10*/  FFMA.FTZ R13, R102.reuse, R182, R13 ;  /* 0x000000b6660d7223 */ /* 0x040fe4000001000d */
[----:B------:R-:W-:Y:S02]  /*6d20*/  FFMA.FTZ R213, R102, R245, R184 ;  /* 0x000000f566d57223 */ /* 0x000fe400000100b8 */
[C---:B-1----:R-:W-:Y:S02]  /*6d30*/  FMUL.FTZ R169, R188.reuse, R169 ;  /* 0x000000a9bca97220 */ /* 0x042fe40000410000 */
[----:B------:R-:W-:Y:S02]  /*6d40*/  FMUL.FTZ R171, R188, R171 ;  /* 0x000000abbcab7220 */ /* 0x000fe40000410000 */
[C---:B------:R-:W-:Y:S01]  /*6d50*/  FMUL.FTZ R137, R11.reuse, R58 ;  /* 0x0000003a0b897220 */ /* 0x040fe20000410000 */
[----:B------:R1:W2:Y:S01]  /*6d60*/  MUFU.EX2 R188, R9 ;  /* 0x0000000900bc7308 */ /* 0x0002a20000000800 */
[----:B------:R-:W-:-:S02]  /*6d70*/  FMUL.FTZ R11, R11, R55 ;  /* 0x000000370b0b7220 */ /* 0x000fc40000410000 */
[----:B------:R-:W-:Y:S02]  /*6d80*/  FMUL.FTZ R184, R130, R13 ;  /* 0x0000000d82b87220 */ /* 0x000fe40000410000 */
[C---:B0-----:R-:W-:Y:S02]  /*6d90*/  FMUL.FTZ R187, R12.reuse, R187 ;  /* 0x000000bb0cbb7220 */ /* 0x041fe40000410000 */
[----:B------:R-:W-:Y:S02]  /*6da0*/  FMUL.FTZ R185, R12, R185 ;  /* 0x000000b90cb97220 */ /* 0x000fe40000410000 */
[-C--:B-1----:R-:W-:Y:S01]  /*6db0*/  FMUL.FTZ R9, R130, R213.reuse ;  /* 0x000000d582097220 */ /* 0x082fe20000410000 */
[----:B------:R-:W0:Y:S01]  /*6dc0*/  MUFU.EX2 R12, R11 ;  /* 0x0000000b000c7308 */ /* 0x000e220000000800 */
[----:B------:R-:W-:Y:S02]  /*6dd0*/  FFMA.FTZ R213, R132, R213, R184 ;  /* 0x000000d584d57223 */ /* 0x000fe400000100b8 */
[----:B----4-:R-:W-:-:S02]  /*6de0*/  FMUL.FTZ R173, R186, R173 ;  /* 0x000000adbaad7220 */ /* 0x010fc40000410000 */
[----:B------:R-:W-:Y:S02]  /*6df0*/  FMUL.FTZ R175, R186, R175 ;  /* 0x000000afbaaf7220 */ /* 0x000fe40000410000 */
[----:B------:R-:W-:Y:S02]  /*6e00*/  FFMA.FTZ R9, R132, R13, -R9 ;  /* 0x0000000d84097223 */ /* 0x000fe40000010809 */
[-C--:B------:R-:W-:Y:S02]  /*6e10*/  FMUL.FTZ R184, R17, R84.reuse ;  /* 0x0000005411b87220 */ /* 0x080fe40000410000 */
[----:B------:R-:W-:Y:S02]  /*6e20*/  FMUL.FTZ R186, R16, R84 ;  /* 0x0000005410ba7220 */ /* 0x000fe40000410000 */
[C---:B------:R-:W-:Y:S02]  /*6e30*/  FMUL.FTZ R183, R8.reuse, R183 ;  /* 0x000000b708b77220 */ /* 0x040fe40000410000 */
[----:B------:R-:W-:-:S02]  /*6e40*/  FMUL.FTZ R181, R8, R181 ;  /* 0x000000b508b57220 */ /* 0x000fc40000410000 */
[C---:B------:R-:W-:Y:S02]  /*6e50*/  FFMA.FTZ R8, R99.reuse, R184, R9 ;  /* 0x000000b863087223 */ /* 0x040fe40000010009 */
[----:B------:R-:W-:Y:S02]  /*6e60*/  FFMA.FTZ R192, R99, R186, R213 ;  /* 0x000000ba63c07223 */ /* 0x000fe400000100d5 */
[C---:B------:R-:W-:Y:S02]  /*6e70*/  FMUL.FTZ R13, R129.reuse, R8 ;  /* 0x00000008810d7220 */ /* 0x040fe40000410000 */
[----:B------:R-:W-:Y:S02]  /*6e80*/  FMUL.FTZ R9, R129, R192 ;  /* 0x000000c081097220 */ /* 0x000fe40000410000 */
[C---:B--2---:R-:W-:Y:S02]  /*6e90*/  FMUL.FTZ R189, R188.reuse, R189 ;  /* 0x000000bdbcbd7220 */ /* 0x044fe40000410000 */
[----:B------:R-:W-:-:S02]  /*6ea0*/  FMUL.FTZ R191, R188, R191 ;  /* 0x000000bfbcbf7220 */ /* 0x000fc40000410000 */
[C---:B------:R-:W-:Y:S02]  /*6eb0*/  FFMA.FTZ R13, R131.reuse, R192, R13 ;  /* 0x000000c0830d7223 */ /* 0x040fe4000001000d */
[-C--:B------:R-:W-:Y:S02]  /*6ec0*/  FMUL.FTZ R247, R14, R83.reuse ;  /* 0x000000530ef77220 */ /* 0x080fe40000410000 */
[----:B------:R-:W-:Y:S02]  /*6ed0*/  FFMA.FTZ R9, R131, R8, -R9 ;  /* 0x0000000883097223 */ /* 0x000fe40000010809 */
[----:B------:R-:W-:Y:S01]  /*6ee0*/  FMUL.FTZ R188, R15, R83 ;  /* 0x000000530fbc7220 */ /* 0x000fe20000410000 */
[----:B------:R1:W2:Y:S01]  /*6ef0*/  MUFU.EX2 R190, R137 ;  /* 0x0000008900be7308 */ /* 0x0002a20000000800 */
[----:B------:R-:W-:Y:S02]  /*6f00*/  FMUL.FTZ R8, R7, R133 ;  /* 0x0000008507087220 */ /* 0x000fe40000410000 */
[----:B0-----:R-:W-:-:S02]  /*6f10*/  FMUL.FTZ R197, R12, R197 ;  /* 0x000000c50cc57220 */ /* 0x001fc40000410000 */
[----:B------:R-:W-:Y:S02]  /*6f20*/  FMUL.FTZ R199, R12, R199 ;  /* 0x000000c70cc77220 */ /* 0x000fe40000410000 */
[----:B------:R-:W-:Y:S02]  /*6f30*/  FMUL.FTZ R12, R6, R133 ;  /* 0x00000085060c7220 */ /* 0x000fe40000410000 */
[C---:B-1----:R-:W-:Y:S02]  /*6f40*/  FFMA.FTZ R137, R100.reuse, R247, R13 ;  /* 0x000000f764897223 */ /* 0x042fe4000001000d */
[----:B------:R-:W-:Y:S02]  /*6f50*/  FFMA.FTZ R13, R100, R188, R9 ;  /* 0x000000bc640d7223 */ /* 0x000fe40000010009 */
[-C--:B------:R-:W-:Y:S02]  /*6f60*/  FFMA.FTZ R9, R6, R135.reuse, -R8 ;  /* 0x0000008706097223 */ /* 0x080fe40000010808 */
[----:B------:R-:W-:-:S02]  /*6f70*/  FFMA.FTZ R11, R7, R135, R12 ;  /* 0x00000087070b7223 */ /* 0x000fc4000001000c */
[C---:B------:R-:W-:Y:S02]  /*6f80*/  FMUL.FTZ R12, R130.reuse, R9 ;  /* 0x00000009820c7220 */ /* 0x040fe40000410000 */
[-C--:B------:R-:W-:Y:S02]  /*6f90*/  FMUL.FTZ R8, R130, R11.reuse ;  /* 0x0000000b82087220 */ /* 0x080fe40000410000 */
[C---:B------:R-:W-:Y:S02]  /*6fa0*/  FMUL.FTZ R126, R215.reuse, R126 ;  /* 0x0000007ed77e7220 */ /* 0x040fe40000410000 */
[C---:B------:R-:W-:Y:S02]  /*6fb0*/  FFMA.FTZ R12, R132.reuse, R11, R12 ;  /* 0x0000000b840c7223 */ /* 0x040fe4000001000c */
[----:B------:R-:W-:Y:S02]  /*6fc0*/  FFMA.FTZ R8, R132, R9, -R8 ;  /* 0x0000000984087223 */ /* 0x000fe40000010808 */
[----:B------:R-:W-:-:S02]  /*6fd0*/  FMUL.FTZ R128, R215, R128 ;  /* 0x00000080d7807220 */ /* 0x000fc40000410000 */
[----:B------:R-:W-:Y:S02]  /*6fe0*/  FMUL.FTZ R192, R126, R13 ;  /* 0x0000000d7ec07220 */ /* 0x000fe40000410000 */
[C---:B------:R-:W-:Y:S02]  /*6ff0*/  FMUL.FTZ R9, R129.reuse, R12 ;  /* 0x0000000c81097220 */ /* 0x040fe40000410000 */
[C---:B--2---:R-:W-:Y:S02]  /*7000*/  FMUL.FTZ R193, R190.reuse, R193 ;  /* 0x000000c1bec17220 */ /* 0x044fe40000410000 */
[----:B------:R-:W-:Y:S02]  /*7010*/  FMUL.FTZ R195, R190, R195 ;  /* 0x000000c3bec37220 */ /* 0x000fe40000410000 */
[----:B------:R-:W-:Y:S02]  /*7020*/  FMUL.FTZ R190, R126, R137 ;  /* 0x000000897ebe7220 */ /* 0x000fe40000410000 */
[----:B------:R-:W-:-:S02]  /*7030*/  FMUL.FTZ R11, R129, R8 ;  /* 0x00000008810b7220 */ /* 0x000fc40000410000 */
[C---:B------:R-:W-:Y:S02]  /*7040*/  FFMA.FTZ R137, R128.reuse, R137, R192 ;  /* 0x0000008980897223 */ /* 0x040fe400000100c0 */
[----:B------:R-:W-:Y:S02]  /*7050*/  FFMA.FTZ R9, R131, R8, -R9 ;  /* 0x0000000883097223 */ /* 0x000fe40000010809 */
[----:B------:R-:W-:Y:S02]  /*7060*/  FMUL.FTZ R192, R243, R82 ;  /* 0x00000052f3c07220 */ /* 0x000fe40000410000 */
[----:B------:R-:W-:Y:S02]  /*7070*/  FFMA.FTZ R13, R128, R13, -R190 ;  /* 0x0000000d800d7223 */ /* 0x000fe400000108be */
[----:B------:R-:W-:Y:S02]  /*7080*/  FFMA.FTZ R11, R131, R12, R11 ;  /* 0x0000000c830b7223 */ /* 0x000fe4000001000b */
[----:B------:R-:W-:-:S02]  /*7090*/  FMUL.FTZ R190, R0, R82 ;  /* 0x0000005200be7220 */ /* 0x000fc40000410000 */
[C---:B------:R-:W-:Y:S02]  /*70a0*/  FMUL.FTZ R12, R126.reuse, R9 ;  /* 0x000000097e0c7220 */ /* 0x040fe40000410000 */
[C---:B------:R-:W-:Y:S02]  /*70b0*/  FFMA.FTZ R198, R97.reuse, R192, R137 ;  /* 0x000000c061c67223 */ /* 0x040fe40000010089 */
[-C--:B------:R-:W-:Y:S02]  /*70c0*/  FMUL.FTZ R8, R126, R11.reuse ;  /* 0x0000000b7e087220 */ /* 0x080fe40000410000 */
[----:B------:R-:W-:Y:S02]  /*70d0*/  FFMA.FTZ R194, R97, R190, R13 ;  /* 0x000000be61c27223 */ /* 0x000fe4000001000d */
[----:B------:R-:W-:Y:S02]  /*70e0*/  FFMA.FTZ R12, R128, R11, R12 ;  /* 0x0000000b800c7223 */ /* 0x000fe4000001000c */
[----:B------:R-:W-:-:S02]  /*70f0*/  FMUL.FTZ R13, R159, R198 ;  /* 0x000000c69f0d7220 */ /* 0x000fc40000410000 */
[----:B------:R-:W-:Y:S02]  /*7100*/  FFMA.FTZ R8, R128, R9, -R8 ;  /* 0x0000000980087223 */ /* 0x000fe40000010808 */
[C---:B------:R-:W-:Y:S02]  /*7110*/  FMUL.FTZ R137, R159.reuse, R194 ;  /* 0x000000c29f897220 */ /* 0x040fe40000410000 */
[----:B------:R-:W-:Y:S02]  /*7120*/  FMUL.FTZ R9, R159, R12 ;  /* 0x0000000c9f097220 */ /* 0x000fe40000410000 */
[----:B------:R-:W-:Y:S02]  /*7130*/  FFMA.FTZ R13, R157, R194, -R13 ;  /* 0x000000c29d0d7223 */ /* 0x000fe4000001080d */
[----:B------:R-:W-:Y:S02]  /*7140*/  FMUL.FTZ R249, R136, R81 ;  /* 0x0000005188f97220 */ /* 0x000fe40000410000 */
[----:B------:R-:W-:-:S02]  /*7150*/  FMUL.FTZ R11, R159, R8 ;  /* 0x000000089f0b7220 */ /* 0x000fc40000410000 */
[C---:B------:R-:W-:Y:S02]  /*7160*/  FFMA.FTZ R137, R157.reuse, R198, R137 ;  /* 0x000000c69d897223 */ /* 0x040fe40000010089 */
[----:B------:R-:W-:Y:S02]  /*7170*/  FMUL.FTZ R251, R134, R81 ;  /* 0x0000005186fb7220 */ /* 0x000fe40000410000 */
[C---:B------:R-:W-:Y:S02]  /*7180*/  FFMA.FTZ R9, R157.reuse, R8, -R9 ;  /* 0x000000089d097223 */ /* 0x040fe40000010809 */
[C---:B------:R-:W-:Y:S02]  /*7190*/  FFMA.FTZ R13, R98.reuse, R249, R13 ;  /* 0x000000f9620d7223 */ /* 0x040fe4000001000d */
[----:B------:R-:W-:Y:S02]  /*71a0*/  FFMA.FTZ R11, R157, R12, R11 ;  /* 0x0000000c9d0b7223 */ /* 0x000fe4000001000b */
[----:B------:R-:W-:-:S02]  /*71b0*/  FFMA.FTZ R137, R98, R251, R137 ;  /* 0x000000fb62897223 */ /* 0x000fc40000010089 */
[C---:B------:R-:W-:Y:S02]  /*71c0*/  FMUL.FTZ R12, R158.reuse, R9 ;  /* 0x000000099e0c7220 */ /* 0x040fe40000410000 */
[C---:B------:R-:W-:Y:S02]  /*71d0*/  FMUL.FTZ R198, R158.reuse, R13 ;  /* 0x0000000d9ec67220 */ /* 0x040fe40000410000 */
[C---:B------:R-:W-:Y:S02]  /*71e0*/  FMUL.FTZ R8, R158.reuse, R11 ;  /* 0x0000000b9e087220 */ /* 0x040fe40000410000 */
[----:B------:R-:W-:Y:S02]  /*71f0*/  FMUL.FTZ R194, R158, R137 ;  /* 0x000000899ec27220 */ /* 0x000fe40000410000 */
[C---:B------:R-:W-:Y:S02]  /*7200*/  FFMA.FTZ R12, R156.reuse, R11, R12 ;  /* 0x0000000b9c0c7223 */ /* 0x040fe4000001000c */
[----:B------:R-:W-:-:S02]  /*7210*/  FFMA.FTZ R137, R156, R137, R198 ;  /* 0x000000899c897223 */ /* 0x000fc400000100c6 */
[-C--:B------:R-:W-:Y:S02]  /*7220*/  FMUL.FTZ R198, R139, R80.reuse ;  /* 0x000000508bc67220 */ /* 0x080fe40000410000 */
[C---:B------:R-:W-:Y:S02]  /*7230*/  FFMA.FTZ R8, R156.reuse, R9, -R8 ;  /* 0x000000099c087223 */ /* 0x040fe40000010808 */
[----:B------:R-:W-:Y:S02]  /*7240*/  FFMA.FTZ R13, R156, R13, -R194 ;  /* 0x0000000d9c0d7223 */ /* 0x000fe400000108c2 */
[----:B------:R-:W-:Y:S02]  /*7250*/  FMUL.FTZ R194, R141, R80 ;  /* 0x000000508dc27220 */ /* 0x000fe40000410000 */
        /* <DEDUP_REMOVED lines=8> */
[----:B------:R-:W-:Y:S02]  /*72e0*/  FMUL.FTZ R11, R167, R8 ;  /* 0x00000008a70b7220 */ /* 0x000fe40000410000 */
[----:B------:R-:W-:Y:S02]  /*72f0*/  FFMA.FTZ R13, R161, R200, -R13 ;  /* 0x000000c8a10d7223 */ /* 0x000fe4000001080d */
[----:B------:R-:W-:Y:S02]  /*7300*/  FMUL.FTZ R9, R167, R12 ;  /* 0x0000000ca7097220 */ /* 0x000fe40000410000 */
[----:B------:R-:W-:Y:S02]  /*7310*/  FMUL.FTZ R200, R148, R79 ;  /* 0x0000004f94c87220 */ /* 0x000fe40000410000 */
[----:B------:R-:W-:Y:S02]  /*7320*/  FFMA.FTZ R137, R161, R202, R137 ;  /* 0x000000caa1897223 */ /* 0x000fe40000010089 */
[----:B------:R-:W-:-:S02]  /*7330*/  FFMA.FTZ R206, R165, R12, R11 ;  /* 0x0000000ca5ce7223 */ /* 0x000fc4000001000b */
[----:B------:R-:W-:Y:S02]  /*7340*/  FMUL.FTZ R202, R146, R79 ;  /* 0x0000004f92ca7220 */ /* 0x000fe40000410000 */
[----:B------:R-:W-:Y:S02]  /*7350*/  FFMA.FTZ R204, R165, R8, -R9 ;  /* 0x00000008a5cc7223 */ /* 0x000fe40000010809 */
[C---:B------:R-:W-:Y:S02]  /*7360*/  FFMA.FTZ R8, R96.reuse, R200, R13 ;  /* 0x000000c860087223 */ /* 0x040fe4000001000d */
[C---:B------:R-:W-:Y:S02]  /*7370*/  FMUL.FTZ R13, R171.reuse, R206 ;  /* 0x000000ceab0d7220 */ /* 0x040fe40000410000 */
[----:B------:R-:W-:Y:S02]  /*7380*/  FFMA.FTZ R12, R96, R202, R137 ;  /* 0x000000ca600c7223 */ /* 0x000fe40000010089 */
[----:B------:R-:W-:-:S02]  /*7390*/  FMUL.FTZ R137, R171, R204 ;  /* 0x000000ccab897220 */ /* 0x000fc40000410000 */
[----:B------:R-:W-:Y:S02]  /*73a0*/  FMUL.FTZ R11, R167, R8 ;  /* 0x00000008a70b7220 */ /* 0x000fe40000410000 */
[----:B------:R-:W-:Y:S02]  /*73b0*/  FFMA.FTZ R208, R169, R204, -R13 ;  /* 0x000000cca9d07223 */ /* 0x000fe4000001080d */
[----:B------:R-:W-:Y:S02]  /*73c0*/  FMUL.FTZ R9, R167, R12 ;  /* 0x0000000ca7097220 */ /* 0x000fe40000410000 */
[----:B------:R-:W-:Y:S02]  /*73d0*/  FFMA.FTZ R210, R169, R206, R137 ;  /* 0x000000cea9d27223 */ /* 0x000fe40000010089 */
[----:B------:R-:W-:Y:S02]  /*73e0*/  FFMA.FTZ R11, R165, R12, R11 ;  /* 0x0000000ca50b7223 */ /* 0x000fe4000001000b */
[----:B------:R-:W-:-:S02]  /*73f0*/  FMUL.FTZ R12, R175, R208 ;  /* 0x000000d0af0c7220 */ /* 0x000fc40000410000 */
[----:B------:R-:W-:Y:S02]  /*7400*/  FFMA.FTZ R9, R165, R8, -R9 ;  /* 0x00000008a5097223 */ /* 0x000fe40000010809 */
[----:B------:R-:W-:Y:S02]  /*7410*/  FMUL.FTZ R8, R175, R210 ;  /* 0x000000d2af087220 */ /* 0x000fe40000410000 */
[----:B------:R-:W-:Y:S02]  /*7420*/  FMUL.FTZ R204, R147, R78 ;  /* 0x0000004e93cc7220 */ /* 0x000fe40000410000 */
[----:B------:R-:W-:Y:S02]  /*7430*/  FFMA.FTZ R210, R173, R210, R12 ;  /* 0x000000d2add27223 */ /* 0x000fe4000001000c */
[----:B------:R-:W-:Y:S02]  /*7440*/  FMUL.FTZ R206, R145, R78 ;  /* 0x0000004e91ce7220 */ /* 0x000fe40000410000 */
[----:B------:R-:W-:-:S02]  /*7450*/  FFMA.FTZ R208, R173, R208, -R8 ;  /* 0x000000d0add07223 */ /* 0x000fc40000010808 */
[----:B------:R-:W-:Y:S02]  /*7460*/  FFMA.FTZ R8, R93, R204, R9 ;  /* 0x000000cc5d087223 */ /* 0x000fe40000010009 */
[----:B------:R-:W-:Y:S02]  /*7470*/  FMUL.FTZ R13, R185, R210 ;  /* 0x000000d2b90d7220 */ /* 0x000fe40000410000 */
[----:B------:R-:W-:Y:S02]  /*7480*/  FFMA.FTZ R12, R93, R206, R11 ;  /* 0x000000ce5d0c7223 */ /* 0x000fe4000001000b */
[----:B------:R-:W-:Y:S02]  /*7490*/  FMUL.FTZ R137, R185, R208 ;  /* 0x000000d0b9897220 */ /* 0x000fe40000410000 */
[----:B------:R-:W-:Y:S02]  /*74a0*/  FMUL.FTZ R11, R171, R8 ;  /* 0x00000008ab0b7220 */ /* 0x000fe40000410000 */
[----:B------:R-:W-:-:S02]  /*74b0*/  FFMA.FTZ R212, R187, R208, -R13 ;  /* 0x000000d0bbd47223 */ /* 0x000fc4000001080d */
[----:B------:R-:W-:Y:S02]  /*74c0*/  FMUL.FTZ R9, R171, R12 ;  /* 0x0000000cab097220 */ /* 0x000fe40000410000 */
[----:B------:R-:W-:Y:S02]  /*74d0*/  FFMA.FTZ R214, R187, R210, R137 ;  /* 0x000000d2bbd67223 */ /* 0x000fe40000010089 */
[----:B------:R-:W-:Y:S02]  /*74e0*/  FFMA.FTZ R11, R169, R12, R11 ;  /* 0x0000000ca90b7223 */ /* 0x000fe4000001000b */
[----:B------:R-:W-:Y:S02]  /*74f0*/  FMUL.FTZ R12, R181, R212 ;  /* 0x000000d4b50c7220 */ /* 0x000fe40000410000 */
[----:B------:R-:W-:Y:S02]  /*7500*/  FMUL.FTZ R210, R142, R77 ;  /* 0x0000004d8ed27220 */ /* 0x000fe40000410000 */
[----:B------:R-:W-:-:S02]  /*7510*/  FFMA.FTZ R9, R169, R8, -R9 ;  /* 0x00000008a9097223 */ /* 0x000fc40000010809 */
[-C--:B------:R-:W-:Y:S02]  /*7520*/  FMUL.FTZ R8, R181, R214.reuse ;  /* 0x000000d6b5087220 */ /* 0x080fe40000410000 */
[----:B------:R-:W-:Y:S02]  /*7530*/  FMUL.FTZ R208, R144, R77 ;  /* 0x0000004d90d07220 */ /* 0x000fe40000410000 */
[C---:B------:R-:W-:Y:S02]  /*7540*/  FFMA.FTZ R214, R183.reuse, R214, R12 ;  /* 0x000000d6b7d67223 */ /* 0x040fe4000001000c */
[C---:B------:R-:W-:Y:S02]  /*7550*/  FFMA.FTZ R12, R94.reuse, R210, R11 ;  /* 0x000000d25e0c7223 */ /* 0x040fe4000001000b */
[----:B------:R-:W-:Y:S02]  /*7560*/  FFMA.FTZ R212, R183, R212, -R8 ;  /* 0x000000d4b7d47223 */ /* 0x000fe40000010808 */
[----:B------:R-:W-:-:S02]  /*7570*/  FFMA.FTZ R8, R94, R208, R9 ;  /* 0x000000d05e087223 */ /* 0x000fc40000010009 */
[----:B------:R-:W-:Y:S02]  /*7580*/  FMUL.FTZ R13, R191, R214 ;  /* 0x000000d6bf0d7220 */ /* 0x000fe40000410000 */
[----:B------:R-:W-:Y:S02]  /*7590*/  FMUL.FTZ R9, R175, R12 ;  /* 0x0000000caf097220 */ /* 0x000fe40000410000 */
[----:B------:R-:W-:Y:S02]  /*75a0*/  FMUL.FTZ R137, R191, R212 ;  /* 0x000000d4bf897220 */ /* 0x000fe40000410000 */
[----:B------:R-:W-:Y:S02]  /*75b0*/  FMUL.FTZ R11, R175, R8 ;  /* 0x00000008af0b7220 */ /* 0x000fe40000410000 */
[----:B------:R-:W-:Y:S02]  /*75c0*/  FFMA.FTZ R238, R189, R212, -R13 ;  /* 0x000000d4bdee7223 */ /* 0x000fe4000001080d */
[----:B------:R-:W-:-:S02]  /*75d0*/  FFMA.FTZ R9, R173, R8, -R9 ;  /* 0x00000008ad097223 */ /* 0x000fc40000010809 */
[----:B------:R-:W-:Y:S02]  /*75e0*/  FMUL.FTZ R212, R143, R76 ;  /* 0x0000004c8fd47220 */ /* 0x000fe40000410000 */
[----:B------:R-:W-:Y:S02]  /*75f0*/  FFMA.FTZ R248, R189, R214, R137 ;  /* 0x000000d6bdf87223 */ /* 0x000fe40000010089 */
[----:B------:R-:W-:Y:S02]  /*7600*/  FFMA.FTZ R11, R173, R12, R11 ;  /* 0x0000000cad0b7223 */ /* 0x000fe4000001000b */
[----:B------:R-:W-:Y:S02]  /*7610*/  FMUL.FTZ R214, R127, R76 ;  /* 0x0000004c7fd67220 */ /* 0x000fe40000410000 */
[C---:B------:R-:W-:Y:S02]  /*7620*/  FFMA.FTZ R8, R91.reuse, R212, R9 ;  /* 0x000000d45b087223 */ /* 0x040fe40000010009 */
[----:B------:R-:W-:-:S02]  /*7630*/  FFMA.FTZ R12, R91, R214, R11 ;  /* 0x000000d65b0c7223 */ /* 0x000fc4000001000b */
[C---:B------:R-:W-:Y:S02]  /*7640*/  FMUL.FTZ R11, R185.reuse, R8 ;  /* 0x00000008b90b7220 */ /* 0x040fe40000410000 */
[-C--:B------:R-:W-:Y:S02]  /*7650*/  FMUL.FTZ R9, R185, R12.reuse ;  /* 0x0000000cb9097220 */ /* 0x080fe40000410000 */
[C---:B------:R-:W-:Y:S02]  /*7660*/  FFMA.FTZ R11, R187.reuse, R12, R11 ;  /* 0x0000000cbb0b7223 */ /* 0x040fe4000001000b */
[-C--:B------:R-:W-:Y:S02]  /*7670*/  FMUL.FTZ R241, R152, R71.reuse ;  /* 0x0000004798f17220 */ /* 0x080fe40000410000 */
[----:B------:R-:W-:Y:S02]  /*7680*/  FFMA.FTZ R9, R187, R8, -R9 ;  /* 0x00000008bb097223 */ /* 0x000fe40000010809 */
[----:B------:R-:W-:-:S02]  /*7690*/  FMUL.FTZ R216, R154, R71 ;  /* 0x000000479ad87220 */ /* 0x000fc40000410000 */
[C---:B------:R-:W-:Y:S02]  /*76a0*/  FFMA.FTZ R12, R92.reuse, R241, R11 ;  /* 0x000000f15c0c7223 */ /* 0x040fe4000001000b */
[----:B------:R-:W-:Y:S02]  /*76b0*/  FFMA.FTZ R8, R92, R216, R9 ;  /* 0x000000d85c087223 */ /* 0x000fe40000010009 */
[C---:B------:R-:W-:Y:S02]  /*76c0*/  FMUL.FTZ R9, R181.reuse, R12 ;  /* 0x0000000cb5097220 */ /* 0x040fe40000410000 */
[-C--:B------:R-:W-:Y:S02]  /*76d0*/  FMUL.FTZ R11, R181, R8.reuse ;  /* 0x00000008b50b7220 */ /* 0x080fe40000410000 */
[----:B------:R-:W-:Y:S02]  /*76e0*/  FFMA.FTZ R9, R183, R8, -R9 ;  /* 0x00000008b7097223 */ /* 0x000fe40000010809 */
[----:B------:R-:W-:-:S02]  /*76f0*/  FMUL.FTZ R220, R155, R66 ;  /* 0x000000429bdc7220 */ /* 0x000fc40000410000 */
[----:B------:R-:W-:Y:S02]  /*7700*/  FFMA.FTZ R11, R183, R12, R11 ;  /* 0x0000000cb70b7223 */ /* 0x000fe4000001000b */
[----:B------:R-:W-:Y:S02]  /*7710*/  FMUL.FTZ R222, R153, R66 ;  /* 0x0000004299de7220 */ /* 0x000fe40000410000 */
[----:B------:R-:W-:Y:S02]  /*7720*/  FFMA.FTZ R8, R89, R220, R9 ;  /* 0x000000dc59087223 */ /* 0x000fe40000010009 */
[----:B------:R-:W-:Y:S02]  /*7730*/  FMUL.FTZ R137, R195, R238 ;  /* 0x000000eec3897220 */ /* 0x000fe40000410000 */
[----:B------:R-:W-:Y:S02]  /*7740*/  FFMA.FTZ R12, R89, R222, R11 ;  /* 0x000000de590c7223 */ /* 0x000fe4000001000b */
[----:B------:R-:W-:-:S02]  /*7750*/  FMUL.FTZ R11, R191, R8 ;  /* 0x00000008bf0b7220 */ /* 0x000fc40000410000 */
[-C--:B------:R-:W-:Y:S02]  /*7760*/  FMUL.FTZ R13, R195, R248.reuse ;  /* 0x000000f8c30d7220 */ /* 0x080fe40000410000 */
[----:B------:R-:W-:Y:S02]  /*7770*/  FFMA.FTZ R248, R193, R248, R137 ;  /* 0x000000f8c1f87223 */ /* 0x000fe40000010089 */
[-C--:B------:R-:W-:Y:S02]  /*7780*/  FMUL.FTZ R9, R191, R12.reuse ;  /* 0x0000000cbf097220 */ /* 0x080fe40000410000 */
[C---:B------:R-:W-:Y:S02]  /*7790*/  FFMA.FTZ R11, R189.reuse, R12, R11 ;  /* 0x0000000cbd0b7223 */ /* 0x040fe4000001000b */
[----:B------:R-:W-:Y:S02]  /*77a0*/  FMUL.FTZ R137, R166, R63 ;  /* 0x0000003fa6897220 */ /* 0x000fe40000410000 */
[----:B------:R-:W-:-:S02]  /*77b0*/  FFMA.FTZ R9, R189, R8, -R9 ;  /* 0x00000008bd097223 */ /* 0x000fc40000010809 */
[----:B------:R-:W-:Y:S02]  /*77c0*/  FMUL.FTZ R239, R168, R63 ;  /* 0x0000003fa8ef7220 */ /* 0x000fe40000410000 */
[C---:B------:R-:W-:Y:S02]  /*77d0*/  FFMA.FTZ R12, R90.reuse, R137, R11 ;  /* 0x000000895a0c7223 */ /* 0x040fe4000001000b */
[----:B------:R-:W-:Y:S02]  /*77e0*/  FFMA.FTZ R8, R90, R239, R9 ;  /* 0x000000ef5a087223 */ /* 0x000fe40000010009 */
[----:B------:R-:W-:Y:S01]  /*77f0*/  FMUL.FTZ R9, R195, R12 ;  /* 0x0000000cc3097220 */ /* 0x000fe20000410000 */
[----:B------:R-:W-:Y:S01]  /*7800*/  ISETP.NE.AND P1, PT, R123, 0x1f, PT ;  /* 0x0000001f7b00780c */ /* 0x000fe20003f25270 */
[-C--:B------:R-:W-:Y:S02]  /*7810*/  FMUL.FTZ R11, R195, R8.reuse ;  /* 0x00000008c30b7220 */ /* 0x080fe40000410000 */
[----:B------:R-:W-:-:S02]  /*7820*/  FFMA.FTZ R9, R193, R8, -R9 ;  /* 0x00000008c1097223 */ /* 0x000fc40000010809 */
[----:B------:R-:W-:Y:S02]  /*7830*/  FMUL.FTZ R228, R179, R58 ;  /* 0x0000003ab3e47220 */ /* 0x000fe40000410000 */
[----:B------:R-:W-:Y:S02]  /*7840*/  FFMA.FTZ R11, R193, R12, R11 ;  /* 0x0000000cc10b7223 */ /* 0x000fe4000001000b */
[----:B------:R-:W-:Y:S02]  /*7850*/  FMUL.FTZ R230, R177, R58 ;  /* 0x0000003ab1e67220 */ /* 0x000fe40000410000 */
[C---:B------:R-:W-:Y:S02]  /*7860*/  FFMA.FTZ R8, R87.reuse, R228, R9 ;  /* 0x000000e457087223 */ /* 0x040fe40000010009 */
[----:B------:R-:W-:Y:S02]  /*7870*/  FFMA.FTZ R12, R87, R230, R11 ;  /* 0x000000e6570c7223 */ /* 0x000fe4000001000b */
[----:B------:R-:W-:-:S02]  /*7880*/  FMUL.FTZ R11, R199, R8 ;  /* 0x00000008c70b7220 */ /* 0x000fc40000410000 */
[----:B------:R-:W-:Y:S02]  /*7890*/  FFMA.FTZ R238, R193, R238, -R13 ;  /* 0x000000eec1ee7223 */ /* 0x000fe4000001080d */
[-C--:B------:R-:W-:Y:S02]  /*78a0*/  FMUL.FTZ R9, R199, R12.reuse ;  /* 0x0000000cc7097220 */ /* 0x080fe40000410000 */
[C---:B------:R-:W-:Y:S02]  /*78b0*/  FFMA.FTZ R11, R197.reuse, R12, R11 ;  /* 0x0000000cc50b7223 */ /* 0x040fe4000001000b */
[----:B------:R0:W1:Y:S01]  /*78c0*/  @P1 LDS.64 R12, [R123.X8+0x5658] ;  /* 0x005658007b0c1984 */ /* 0x0000620000008a00 */
[----:B------:R-:W-:Y:S02]  /*78d0*/  FFMA.FTZ R215, R197, R8, -R9 ;  /* 0x00000008c5d77223 */ /* 0x000fe40000010809 */
[----:B------:R-:W-:Y:S01]  /*78e0*/  FMUL.FTZ R9, R162, R55 ;  /* 0x00000037a2097220 */ /* 0x000fe20000410000 */
[----:B------:R-:W-:Y:S03]  /*78f0*/  BSSY B0, `(.L_x_9415) ;  /* 0x0000010000007945 */ /* 0x000fe60003800000 */
[----:B------:R-:W-:-:S02]  /*7900*/  FFMA.FTZ R8, R88, R9, R11 ;  /* 0x0000000958087223 */ /* 0x000fc4000001000b */
[----:B------:R-:W-:Y:S01]  /*7910*/  FMUL.FTZ R11, R164, R55 ;  /* 0x00000037a40b7220 */ /* 0x000fe20000410000 */
[----:B------:R-:W-:Y:S05]  /*7920*/  @P1 BRA `(.L_x_9416) ;  /* 0x000000c000001947 */ /* 0x000fea0003800000 */
[----:B0--3--:R-:W-:Y:S01]  /*7930*/  ULDC UR35, c[0x0][0x174] ;  /* 0x00005d0000237ab9 */ /* 0x009fe20000000800 */
        /* <DEDUP_REMOVED lines=11> */
.L_x_9416:
[----:B0--3--:R-:W-:Y:S05]  /*79f0*/  BSYNC B0 ;  /* 0x0000000000007941 */ /* 0x009fea0003800000 */
.L_x_9415:
[----:B------:R-:W-:Y:S01]  /*7a00*/  FFMA.FTZ R215, R88, R11, R215 ;  /* 0x0000000b58d77223 */ /* 0x000fe200000100d7 */
[----:B------:R-:W0:Y:S01]  /*7a10*/  SHFL.UP PT, R250, R8, 0x1, RZ ;  /* 0x0420000008fa7989 */ /* 0x000e2200000e00ff */
[----:B------:R-:W-:Y:S01]  /*7a20*/  FMUL.FTZ R213, R199, R248 ;  /* 0x000000f8c7d57220 */ /* 0x000fe20000410000 */
[----:B------:R-:W-:Y:S01]  /*7a30*/  ISETP.GE.AND P3, PT, R121, 0x1, PT ;  /* 0x000000017900780c */ /* 0x000fe20003f66270 */
[-C--:B------:R-:W-:Y:S01]  /*7a40*/  FMUL.FTZ R221, R199, R238.reuse ;  /* 0x000000eec7dd7220 */ /* 0x080fe20000410000 */
[----:B------:R-:W2:Y:S01]  /*7a50*/  SHFL.UP PT, R252, R215, 0x1, RZ ;  /* 0x04200000d7fc7989 */ /* 0x000ea200000e00ff */
[C---:B------:R-:W-:Y:S01]  /*7a60*/  FFMA.FTZ R213, R197.reuse, R238, -R213 ;  /* 0x000000eec5d57223 */ /* 0x040fe200000108d5 */
[----:B------:R-:W-:Y:S01]  /*7a70*/  BSSY B0, `(.L_x_9417) ;  /* 0x0000184000007945 */ /* 0x000fe20003800000 */
[----:B------:R-:W-:Y:S01]  /*7a80*/  FFMA.FTZ R221, R197, R248, R221 ;  /* 0x000000f8c5dd7223 */ /* 0x000fe200000100dd */
[----:B-----5:R-:W-:Y:S01]  /*7a90*/  SHFL.IDX PT, R4, R4, RZ, 0x1f ;  /* 0x00001fff04047589 */ /* 0x020fe200000e0000 */
[----:B------:R-:W-:-:S02]  /*7aa0*/  FMUL.FTZ R233, R24, R233 ;  /* 0x000000e918e97220 */ /* 0x000fc40000410000 */
[----:B------:R-:W-:Y:S01]  /*7ab0*/  FMUL.FTZ R231, R24, R231 ;  /* 0x000000e718e77220 */ /* 0x000fe20000410000 */
[----:B------:R-:W3:Y:S01]  /*7ac0*/  SHFL.UP PT, R238, R213, 0x1, RZ ;  /* 0x04200000d5ee7989 */ /* 0x000ee200000e00ff */
[C---:B------:R-:W-:Y:S02]  /*7ad0*/  FMUL.FTZ R235, R25.reuse, R244 ;  /* 0x000000f419eb7220 */ /* 0x040fe40000410000 */
[----:B------:R-:W-:Y:S01]  /*7ae0*/  FMUL.FTZ R237, R25, R242 ;  /* 0x000000f219ed7220 */ /* 0x000fe20000410000 */
[----:B------:R-:W4:Y:S01]  /*7af0*/  SHFL.UP PT, R248, R221, 0x1, RZ ;  /* 0x04200000ddf87989 */ /* 0x000f2200000e00ff */
[C---:B------:R-:W-:Y:S02]  /*7b00*/  FMUL.FTZ R225, R26.reuse, R225 ;  /* 0x000000e11ae17220 */ /* 0x040fe40000410000 */
[----:B------:R-:W-:Y:S02]  /*7b10*/  FMUL.FTZ R223, R26, R223 ;  /* 0x000000df1adf7220 */ /* 0x000fe40000410000 */
[----:B------:R-:W-:-:S02]  /*7b20*/  FMUL.FTZ R176, R27, R176 ;  /* 0x000000b01bb07220 */ /* 0x000fc40000410000 */
[----:B------:R-:W-:Y:S02]  /*7b30*/  FMUL.FTZ R178, R27, R178 ;  /* 0x000000b21bb27220 */ /* 0x000fe40000410000 */
[----:B0-----:R-:W-:Y:S02]  /*7b40*/  FMUL.FTZ R227, R221, R250 ;  /* 0x000000fadde37220 */ /* 0x001fe40000410000 */
[----:B------:R-:W-:Y:S02]  /*7b50*/  FMUL.FTZ R203, R28, R203 ;  /* 0x000000cb1ccb7220 */ /* 0x000fe40000410000 */
[-C--:B--2---:R-:W-:Y:S02]  /*7b60*/  FFMA.FTZ R227, R213, R252.reuse, -R227 ;  /* 0x000000fcd5e37223 */ /* 0x084fe400000108e3 */
[----:B------:R-:W-:Y:S02]  /*7b70*/  FMUL.FTZ R252, R221, R252 ;  /* 0x000000fcddfc7220 */ /* 0x000fe40000410000 */
[----:B------:R-:W-:-:S02]  /*7b80*/  @P3 FADD.FTZ R215, R215, R227 ;  /* 0x000000e3d7d73221 */ /* 0x000fc40000010000 */
[----:B------:R-:W-:Y:S02]  /*7b90*/  FFMA.FTZ R229, R213, R250, R252 ;  /* 0x000000fad5e57223 */ /* 0x000fe400000100fc */
[----:B---3--:R-:W-:Y:S02]  /*7ba0*/  FMUL.FTZ R227, R221, R238 ;  /* 0x000000eedde37220 */ /* 0x008fe40000410000 */
[----:B------:R-:W-:Y:S02]  /*7bb0*/  @P3 FADD.FTZ R8, R8, R229 ;  /* 0x000000e508083221 */ /* 0x000fe40000010000 */
[-C--:B----4-:R-:W-:Y:S02]  /*7bc0*/  FFMA.FTZ R250, R213, R248.reuse, R227 ;  /* 0x000000f8d5fa7223 */ /* 0x090fe400000100e3 */
[C---:B------:R-:W-:Y:S01]  /*7bd0*/  FMUL.FTZ R248, R221.reuse, R248 ;  /* 0x000000f8ddf87220 */ /* 0x040fe20000410000 */
[----:B------:R-:W-:Y:S01]  /*7be0*/  SHFL.UP PT, R252, R8, 0x2, RZ ;  /* 0x0440000008fc7989 */ /* 0x000fe200000e00ff */
[----:B------:R-:W-:Y:S01]  /*7bf0*/  FMUL.FTZ R201, R28, R201 ;  /* 0x000000c91cc97220 */ /* 0x000fe20000410000 */
[----:B------:R-:W-:Y:S01]  /*7c00*/  FSEL R221, R221, R250, !P3 ;  /* 0x000000fadddd7208 */ /* 0x000fe20005800000 */
[----:B------:R-:W-:Y:S01]  /*7c10*/  @P3 FFMA.FTZ R213, R213, R238, -R248 ;  /* 0x000000eed5d53223 */ /* 0x000fe200000108f8 */
[----:B------:R-:W0:Y:S01]  /*7c20*/  SHFL.UP PT, R250, R215, 0x2, RZ ;  /* 0x04400000d7fa7989 */ /* 0x000e2200000e00ff */
[----:B------:R-:W-:Y:S01]  /*7c30*/  ISETP.GE.AND P3, PT, R121, 0x2, PT ;  /* 0x000000027900780c */ /* 0x000fe20003f66270 */
[----:B------:R-:W-:-:S02]  /*7c40*/  FMUL.FTZ R211, R30, R211 ;  /* 0x000000d31ed37220 */ /* 0x000fc40000410000 */
[----:B------:R-:W2:Y:S01]  /*7c50*/  SHFL.UP PT, R248, R213, 0x2, RZ ;  /* 0x04400000d5f87989 */ /* 0x000ea200000e00ff */
[----:B------:R-:W-:Y:S02]  /*7c60*/  FMUL.FTZ R209, R30, R209 ;  /* 0x000000d11ed17220 */ /* 0x000fe40000410000 */
[C---:B------:R-:W-:Y:S01]  /*7c70*/  FMUL.FTZ R217, R32.reuse, R217 ;  /* 0x000000d920d97220 */ /* 0x040fe20000410000 */
[----:B------:R-:W3:Y:S01]  /*7c80*/  SHFL.UP PT, R238, R221, 0x2, RZ ;  /* 0x04400000ddee7989 */ /* 0x000ee200000e00ff */
[----:B------:R-:W-:Y:S02]  /*7c90*/  FMUL.FTZ R219, R32, R219 ;  /* 0x000000db20db7220 */ /* 0x000fe40000410000 */
[----:B------:R-:W-:Y:S02]  /*7ca0*/  FMUL.FTZ R174, R33, R174 ;  /* 0x000000ae21ae7220 */ /* 0x000fe40000410000 */
[----:B------:R-:W-:Y:S02]  /*7cb0*/  FMUL.FTZ R172, R34, R172 ;  /* 0x000000ac22ac7220 */ /* 0x000fe40000410000 */
[----:B------:R-:W-:-:S02]  /*7cc0*/  FMUL.FTZ R160, R35, R160 ;  /* 0x000000a023a07220 */ /* 0x000fc40000410000 */
[C---:B------:R-:W-:Y:S02]  /*7cd0*/  FMUL.FTZ R149, R36.reuse, R149 ;  /* 0x0000009524957220 */ /* 0x040fe40000410000 */
[----:B------:R-:W-:Y:S02]  /*7ce0*/  FMUL.FTZ R140, R36, R140 ;  /* 0x0000008c248c7220 */ /* 0x000fe40000410000 */
[----:B------:R-:W-:Y:S02]  /*7cf0*/  FMUL.FTZ R138, R37, R138 ;  /* 0x0000008a258a7220 */ /* 0x000fe40000410000 */
        /* <DEDUP_REMOVED lines=18> */
[----:B------:R-:W-:Y:S02]  /*7e20*/  FMUL.FTZ R227, R221, R227 ;  /* 0x000000e3dde37220 */ /* 0x000fe40000410000 */
[----:B------:R-:W-:Y:S02]  /*7e30*/  @P3 FADD.FTZ R215, R215, R252 ;  /* 0x000000fcd7d73221 */ /* 0x000fe40000010000 */
[----:B------:R-:W-:-:S03]  /*7e40*/  FFMA.FTZ R227, R213, R248, R227 ;  /* 0x000000f8d5e37223 */ /* 0x000fc600000100e3 */
[----:B------:R-:W-:Y:S01]  /*7e50*/  SHFL.UP PT, R229, R215, 0x8, RZ ;  /* 0x05000000d7e57989 */ /* 0x000fe200000e00ff */
[----:B------:R-:W-:Y:S02]  /*7e60*/  @P3 FADD.FTZ R8, R8, R227 ;  /* 0x000000e308083221 */ /* 0x000fe40000010000 */
[----:B---3--:R-:W-:-:S03]  /*7e70*/  FMUL.FTZ R227, R221, R238 ;  /* 0x000000eedde37220 */ /* 0x008fc60000410000 */
[----:B------:R-:W0:Y:S01]  /*7e80*/  SHFL.UP PT, R248, R8, 0x8, RZ ;  /* 0x0500000008f87989 */ /* 0x000e2200000e00ff */
[-C--:B----4-:R-:W-:Y:S02]  /*7e90*/  FFMA.FTZ R227, R213, R250.reuse, R227 ;  /* 0x000000fad5e37223 */ /* 0x090fe400000100e3 */
[----:B------:R-:W-:-:S03]  /*7ea0*/  FMUL.FTZ R250, R221, R250 ;  /* 0x000000faddfa7220 */ /* 0x000fc60000410000 */
        /* <DEDUP_REMOVED lines=9> */
[----:B------:R-:W-:-:S04]  /*7f40*/  FFMA.FTZ R229, R213, R248, R229 ;  /* 0x000000f8d5e57223 */ /* 0x000fc800000100e5 */
[----:B------:R-:W-:Y:S02]  /*7f50*/  @P3 FADD.FTZ R8, R8, R229 ;  /* 0x000000e508083221 */ /* 0x000fe40000010000 */
[----:B--2---:R-:W-:Y:S01]  /*7f60*/  FMUL.FTZ R227, R221, R238 ;  /* 0x000000eedde37220 */ /* 0x004fe20000410000 */
[----:B------:R-:W-:Y:S03]  /*7f70*/  SHFL.UP PT, R229, R215, 0x10, RZ ;  /* 0x06000000d7e57989 */ /* 0x000fe600000e00ff */
[-C--:B------:R-:W-:Y:S01]  /*7f80*/  FFMA.FTZ R227, R213, R250.reuse, R227 ;  /* 0x000000fad5e37223 */ /* 0x080fe200000100e3 */
[----:B------:R-:W0:Y:S01]  /*7f90*/  SHFL.UP PT, R248, R8, 0x10, RZ ;  /* 0x0600000008f87989 */ /* 0x000e2200000e00ff */
        /* <DEDUP_REMOVED lines=12> */
[----:B------:R-:W-:Y:S01]  /*8060*/  SHFL.UP PT, R215, R215, 0x1, RZ ;  /* 0x04200000d7d77989 */ /* 0x000fe200000e00ff */
[----:B------:R-:W-:-:S02]  /*8070*/  @P3 FADD.FTZ R8, R8, R229 ;  /* 0x000000e508083221 */ /* 0x000fc40000010000 */
[-C--:B------:R-:W-:Y:S02]  /*8080*/  FFMA.FTZ R248, R213, R252.reuse, R227 ;  /* 0x000000fcd5f87223 */ /* 0x080fe400000100e3 */
[C---:B------:R-:W-:Y:S02]  /*8090*/  FMUL.FTZ R252, R221.reuse, R252 ;  /* 0x000000fcddfc7220 */ /* 0x040fe40000410000 */
[----:B------:R-:W-:Y:S01]  /*80a0*/  SHFL.UP PT, R8, R8, 0x1, RZ ;  /* 0x0420000008087989 */ /* 0x000fe200000e00ff */
[----:B------:R-:W-:Y:S01]  /*80b0*/  FSEL R248, R221, R248, !P3 ;  /* 0x000000f8ddf87208 */ /* 0x000fe20005800000 */
[----:B------:R-:W-:Y:S02]  /*80c0*/  @P3 FFMA.FTZ R213, R213, R238, -R252 ;  /* 0x000000eed5d53223 */ /* 0x000fe400000108fc */
[----:B------:R-:W-:Y:S04]  /*80d0*/  SHFL.IDX PT, R221, R5, RZ, 0x1f ;  /* 0x00001fff05dd7589 */ /* 0x000fe800000e0000 */
[----:B------:R-:W0:Y:S04]  /*80e0*/  SHFL.UP PT, R248, R248, 0x1, RZ ;  /* 0x04200000f8f87989 */ /* 0x000e2800000e00ff */
[----:B------:R-:W2:Y:S01]  /*80f0*/  SHFL.UP PT, R213, R213, 0x1, RZ ;  /* 0x04200000d5d57989 */ /* 0x000ea200000e00ff */
[----:B0-----:R-:W-:-:S02]  /*8100*/  FMUL.FTZ R238, R248, R4 ;  /* 0x00000004f8ee7220 */ /* 0x001fc40000410000 */
[-C--:B------:R-:W-:Y:S02]  /*8110*/  FMUL.FTZ R227, R248, R221.reuse ;  /* 0x000000ddf8e37220 */ /* 0x080fe40000410000 */
[C---:B--2---:R-:W-:Y:S02]  /*8120*/  FFMA.FTZ R229, R213.reuse, R221, R238 ;  /* 0x000000ddd5e57223 */ /* 0x044fe400000100ee */
[----:B------:R-:W-:Y:S02]  /*8130*/  FFMA.FTZ R238, R213, R4, -R227 ;  /* 0x00000004d5ee7223 */ /* 0x000fe400000108e3 */
[----:B------:R-:W-:Y:S02]  /*8140*/  @P2 FADD.FTZ R221, R8, R229 ;  /* 0x000000e508dd2221 */ /* 0x000fe40000010000 */
[----:B------:R-:W-:Y:S01]  /*8150*/  @P2 FADD.FTZ R4, R215, R238 ;  /* 0x000000eed7042221 */ /* 0x000fe20000010000 */
[----:B------:R-:W-:Y:S01]  /*8160*/  ISETP.NE.AND P2, PT, R196, 0x1f, PT ;  /* 0x0000001fc400780c */ /* 0x000fe20003f45270 */
[----:B------:R-:W-:-:S02]  /*8170*/  FMUL.FTZ R227, R7, R221 ;  /* 0x000000dd07e37220 */ /* 0x000fc40000410000 */
[-C--:B------:R-:W-:Y:S02]  /*8180*/  FMUL.FTZ R7, R7, R4.reuse ;  /* 0x0000000407077220 */ /* 0x080fe40000410000 */
[----:B------:R-:W-:Y:S02]  /*8190*/  FMUL.FTZ R238, R22, R207 ;  /* 0x000000cf16ee7220 */ /* 0x000fe40000410000 */
[C---:B------:R-:W-:Y:S02]  /*81a0*/  FFMA.FTZ R5, R6.reuse, R4, -R227 ;  /* 0x0000000406057223 */ /* 0x040fe400000108e3 */
[----:B------:R-:W-:Y:S02]  /*81b0*/  FFMA.FTZ R7, R6, R221, R7 ;  /* 0x000000dd06077223 */ /* 0x000fe40000010007 */
[----:B------:R-:W-:Y:S02]  /*81c0*/  FMUL.FTZ R227, R23, R240 ;  /* 0x000000f017e37220 */ /* 0x000fe40000410000 */
[----:B------:R-:W-:-:S02]  /*81d0*/  FMUL.FTZ R240, R22, R205 ;  /* 0x000000cd16f07220 */ /* 0x000fc40000410000 */
[-C--:B------:R-:W-:Y:S02]  /*81e0*/  FMUL.FTZ R6, R197, R238.reuse ;  /* 0x000000eec5067220 */ /* 0x080fe40000410000 */
[----:B------:R-:W-:Y:S02]  /*81f0*/  FMUL.FTZ R4, R199, R238 ;  /* 0x000000eec7047220 */ /* 0x000fe40000410000 */
[----:B------:R-:W-:Y:S02]  /*8200*/  FMUL.FTZ R229, R23, R246 ;  /* 0x000000f617e57220 */ /* 0x000fe40000410000 */
[-C--:B------:R-:W-:Y:S02]  /*8210*/  FFMA.FTZ R6, -R199, R240.reuse, -R6 ;  /* 0x000000f0c7067223 */ /* 0x080fe40000010906 */
        /* <DEDUP_REMOVED lines=35> */
[----:B------:R-:W-:Y:S02]  /*8450*/  FFMA.FTZ R6, R169, R6, R205 ;  /* 0x00000006a9067223 */ /* 0x000fe400000100cd */
[----:B------:R-:W-:Y:S02]  /*8460*/  FMUL.FTZ R205, R29, R234 ;  /* 0x000000ea1dcd7220 */ /* 0x000fe40000410000 */
[----:B------:R-:W-:-:S02]  /*8470*/  FFMA.FTZ R4, R169, R8, -R4 ;  /* 0x00000008a9047223 */ /* 0x000fc40000010804 */
[----:B------:R-:W-:Y:S02]  /*8480*/  FMUL.FTZ R207, R29, R232 ;  /* 0x000000e81dcf7220 */ /* 0x000fe40000410000 */
        /* <DEDUP_REMOVED lines=26> */
[----:B------:R-:W-:Y:S02]  /*8630*/  FMUL.FTZ R221, R33, R170 ;  /* 0x000000aa21dd7220 */ /* 0x000fe40000410000 */
[----:B------:R-:W-:Y:S02]  /*8640*/  FADD.FTZ R6, R174, R6 ;  /* 0x00000006ae067221 */ /* 0x000fe40000010000 */
[----:B------:R-:W-:-:S02]  /*8650*/  FADD.FTZ R8, -R221, R8 ;  /* 0x00000008dd087221 */ /* 0x000fc40000010100 */
[C---:B------:R-:W-:Y:S02]  /*8660*/  FMUL.FTZ R170, R126.reuse, -R6 ;  /* 0x800000067eaa7220 */ /* 0x040fe40000410000 */
        /* <DEDUP_REMOVED lines=11> */
[----:B------:R-:W-:Y:S02]  /*8720*/  FADD.FTZ R6, R160, R6 ;  /* 0x00000006a0067221 */ /* 0x000fe40000010000 */
[----:B------:R-:W-:Y:S02]  /*8730*/  FADD.FTZ R8, -R151, R8 ;  /* 0x0000000897087221 */ /* 0x000fe40000010100 */
[C---:B------:R-:W-:Y:S02]  /*8740*/  FMUL.FTZ R218, R130.reuse, -R6 ;  /* 0x8000000682da7220 */ /* 0x040fe40000410000 */
[-C--:B------:R-:W-:Y:S02]  /*8750*/  FMUL.FTZ R4, R130, -R8.reuse ;  /* 0x8000000882047220 */ /* 0x080fe40000410000 */
[C---:B------:R-:W-:Y:S02]  /*8760*/  FFMA.FTZ R218, R132.reuse, R8, R218 ;  /* 0x0000000884da7223 */ /* 0x040fe400000100da */
[----:B------:R-:W-:-:S02]  /*8770*/  FFMA.FTZ R4, R132, R6, -R4 ;  /* 0x0000000684047223 */ /* 0x000fc40000010804 */
[----:B------:R-:W-:Y:S02]  /*8780*/  FADD.FTZ R236, R236, R5 ;  /* 0x00000005ecec7221 */ /* 0x000fe40000010000 */
[----:B------:R-:W-:Y:S02]  /*8790*/  FADD.FTZ R218, -R149, R218 ;  /* 0x000000da95da7221 */ /* 0x000fe40000010100 */
[----:B------:R-:W-:Y:S02]  /*87a0*/  FADD.FTZ R4, R140, R4 ;  /* 0x000000048c047221 */ /* 0x000fe40000010000 */
[----:B------:R-:W-:Y:S02]  /*87b0*/  FADD.FTZ R180, R180, R7 ;  /* 0x00000007b4b47221 */ /* 0x000fe40000010000 */
[C---:B------:R-:W-:Y:S02]  /*87c0*/  FMUL.FTZ R8, R133.reuse, R236 ;  /* 0x000000ec85087220 */ /* 0x040fe40000410000 */
[----:B------:R-:W-:-:S02]  /*87d0*/  FMUL.FTZ R5, R133, -R218 ;  /* 0x800000da85057220 */ /* 0x000fc40000410000 */
[----:B------:R-:W-:Y:S02]  /*87e0*/  FMUL.FTZ R6, R133, -R4 ;  /* 0x8000000485067220 */ /* 0x000fe40000410000 */
[C---:B------:R-:W-:Y:S02]  /*87f0*/  FFMA.FTZ R8, R135.reuse, R180, R8 ;  /* 0x000000b487087223 */ /* 0x040fe40000010008 */
[C---:B------:R-:W-:Y:S02]  /*8800*/  FFMA.FTZ R5, R135.reuse, R4, -R5 ;  /* 0x0000000487057223 */ /* 0x040fe40000010805 */
[----:B------:R-:W-:Y:S02]  /*8810*/  FFMA.FTZ R4, R135, R218, R6 ;  /* 0x000000da87047223 */ /* 0x000fe40000010006 */
[----:B------:R-:W-:Y:S02]  /*8820*/  FMUL.FTZ R6, R133, R180 ;  /* 0x000000b485067220 */ /* 0x000fe40000410000 */
[----:B------:R-:W-:-:S02]  /*8830*/  FFMA.FTZ R245, R102, R245, R8 ;  /* 0x000000f566f57223 */ /* 0x000fc40000010008 */
[----:B-1----:R-:W-:Y:S02]  /*8840*/  FMUL.FTZ R8, R199, -R12 ;  /* 0x8000000cc7087220 */ /* 0x002fe40000410000 */
[----:B------:R-:W-:Y:S02]  /*8850*/  FFMA.FTZ R7, R135, R236, -R6 ;  /* 0x000000ec87077223 */ /* 0x000fe40000010806 */
[-C--:B------:R-:W-:Y:S02]  /*8860*/  FMUL.FTZ R6, R199, R13.reuse ;  /* 0x0000000dc7067220 */ /* 0x080fe40000410000 */
[C---:B------:R-:W-:Y:S02]  /*8870*/  FFMA.FTZ R8, R197.reuse, -R13, R8 ;  /* 0x8000000dc5087223 */ /* 0x040fe40000010008 */
[----:B------:R-:W-:Y:S02]  /*8880*/  FFMA.FTZ R182, R102, R182, R7 ;  /* 0x000000b666b67223 */ /* 0x000fe40000010007 */
[----:B------:R-:W-:-:S02]  /*8890*/  FFMA.FTZ R6, R197, R12, -R6 ;  /* 0x0000000cc5067223 */ /* 0x000fc40000010806 */
[C---:B------:R-:W-:Y:S02]  /*88a0*/  FMUL.FTZ R7, R195.reuse, -R8 ;  /* 0x80000008c3077220 */ /* 0x040fe40000410000 */
[-C--:B------:R-:W-:Y:S02]  /*88b0*/  FMUL.FTZ R224, R195, -R6.reuse ;  /* 0x80000006c3e07220 */ /* 0x080fe40000410000 */
[----:B------:R-:W-:Y:S02]  /*88c0*/  FFMA.FTZ R218, R193, R6, -R7 ;  /* 0x00000006c1da7223 */ /* 0x000fe40000010807 */
[C---:B------:R-:W-:Y:S02]  /*88d0*/  FMUL.FTZ R6, R130.reuse, R182 ;  /* 0x000000b682067220 */ /* 0x040fe40000410000 */
[-C--:B------:R-:W-:Y:S02]  /*88e0*/  FMUL.FTZ R7, R130, R245.reuse ;  /* 0x000000f582077220 */ /* 0x080fe40000410000 */
[----:B------:R-:W-:-:S02]  /*88f0*/  FFMA.FTZ R6, R132, R245, R6 ;  /* 0x000000f584067223 */ /* 0x000fc40000010006 */
[----:B------:R-:W-:Y:S02]  /*8900*/  FFMA.FTZ R224, R193, R8, R224 ;  /* 0x00000008c1e07223 */ /* 0x000fe400000100e0 */
[----:B------:R-:W-:Y:S02]  /*8910*/  FFMA.FTZ R7, R132, R182, -R7 ;  /* 0x000000b684077223 */ /* 0x000fe40000010807 */
[----:B------:R-:W-:Y:S02]  /*8920*/  FFMA.FTZ R186, R99, R186, R6 ;  /* 0x000000ba63ba7223 */ /* 0x000fe40000010006 */
[----:B------:R-:W-:Y:S02]  /*8930*/  FMUL.FTZ R6, R191, -R224 ;  /* 0x800000e0bf067220 */ /* 0x000fe40000410000 */
[----:B------:R-:W-:Y:S02]  /*8940*/  FFMA.FTZ R184, R99, R184, R7 ;  /* 0x000000b863b87223 */ /* 0x000fe40000010007 */
[----:B------:R-:W-:-:S02]  /*8950*/  FMUL.FTZ R7, R191, -R218 ;  /* 0x800000dabf077220 */ /* 0x000fc40000410000 */
[----:B------:R-:W-:Y:S02]  /*8960*/  FFMA.FTZ R218, R189, R218, -R6 ;  /* 0x000000dabdda7223 */ /* 0x000fe40000010806 */
[C---:B------:R-:W-:Y:S02]  /*8970*/  FMUL.FTZ R6, R129.reuse, R186 ;  /* 0x000000ba81067220 */ /* 0x040fe40000410000 */
[----:B------:R-:W-:Y:S02]  /*8980*/  FMUL.FTZ R8, R129, R184 ;  /* 0x000000b881087220 */ /* 0x000fe40000410000 */
[----:B------:R-:W-:Y:S02]  /*8990*/  FFMA.FTZ R224, R189, R224, R7 ;  /* 0x000000e0bde07223 */ /* 0x000fe40000010007 */
[C---:B------:R-:W-:Y:S02]  /*89a0*/  FFMA.FTZ R7, R131.reuse, R184, -R6 ;  /* 0x000000b883077223 */ /* 0x040fe40000010806 */
[----:B------:R-:W-:-:S02]  /*89b0*/  FFMA.FTZ R8, R131, R186, R8 ;  /* 0x000000ba83087223 */ /* 0x000fc40000010008 */
[C---:B------:R-:W-:Y:S02]  /*89c0*/  FMUL.FTZ R6, R181.reuse, -R224 ;  /* 0x800000e0b5067220 */ /* 0x040fe40000410000 */
[C---:B------:R-:W-:Y:S02]  /*89d0*/  FFMA.FTZ R188, R100.reuse, R188, R7 ;  /* 0x000000bc64bc7223 */ /* 0x040fe40000010007 */
[-C--:B------:R-:W-:Y:S02]  /*89e0*/  FMUL.FTZ R7, R181, -R218.reuse ;  /* 0x800000dab5077220 */ /* 0x080fe40000410000 */
[----:B------:R-:W-:Y:S02]  /*89f0*/  FFMA.FTZ R247, R100, R247, R8 ;  /* 0x000000f764f77223 */ /* 0x000fe40000010008 */
[----:B------:R-:W-:Y:S02]  /*8a00*/  FFMA.FTZ R218, R183, R218, -R6 ;  /* 0x000000dab7da7223 */ /* 0x000fe40000010806 */
[----:B------:R-:W-:-:S02]  /*8a10*/  FMUL.FTZ R6, R126, R188 ;  /* 0x000000bc7e067220 */ /* 0x000fc40000410000 */
[----:B------:R-:W-:Y:S02]  /*8a20*/  FFMA.FTZ R224, R183, R224, R7 ;  /* 0x000000e0b7e07223 */ /* 0x000fe40000010007 */
[-C--:B------:R-:W-:Y:S02]  /*8a30*/  FMUL.FTZ R7, R126, R247.reuse ;  /* 0x000000f77e077220 */ /* 0x080fe40000410000 */
[C---:B------:R-:W-:Y:S02]  /*8a40*/  FFMA.FTZ R6, R128.reuse, R247, R6 ;  /* 0x000000f780067223 */ /* 0x040fe40000010006 */
[----:B------:R-:W-:Y:S02]  /*8a50*/  FFMA.FTZ R7, R128, R188, -R7 ;  /* 0x000000bc80077223 */ /* 0x000fe40000010807 */
[----:B------:R-:W-:Y:S02]  /*8a60*/  FFMA.FTZ R192, R97, R192, R6 ;  /* 0x000000c061c07223 */ /* 0x000fe40000010006 */
[----:B------:R-:W-:-:S02]  /*8a70*/  FMUL.FTZ R6, R185, -R224 ;  /* 0x800000e0b9067220 */ /* 0x000fc40000410000 */
[----:B------:R-:W-:Y:S02]  /*8a80*/  FFMA.FTZ R190, R97, R190, R7 ;  /* 0x000000be61be7223 */ /* 0x000fe40000010007 */
[-C--:B------:R-:W-:Y:S02]  /*8a90*/  FMUL.FTZ R7, R185, -R218.reuse ;  /* 0x800000dab9077220 */ /* 0x080fe40000410000 */
[----:B------:R-:W-:Y:S02]  /*8aa0*/  FFMA.FTZ R218, R187, R218, -R6 ;  /* 0x000000dabbda7223 */ /* 0x000fe40000010806 */
[----:B------:R-:W-:Y:S02]  /*8ab0*/  FMUL.FTZ R6, R159, R192 ;  /* 0x000000c09f067220 */ /* 0x000fe40000410000 */
[----:B------:R-:W-:Y:S02]  /*8ac0*/  FFMA.FTZ R224, R187, R224, R7 ;  /* 0x000000e0bbe07223 */ /* 0x000fe40000010007 */
[----:B------:R-:W-:-:S02]  /*8ad0*/  FMUL.FTZ R7, R159, R190 ;  /* 0x000000be9f077220 */ /* 0x000fc40000410000 */
[C---:B------:R-:W-:Y:S02]  /*8ae0*/  FFMA.FTZ R6, R157.reuse, R190, -R6 ;  /* 0x000000be9d067223 */ /* 0x040fe40000010806 */
[----:B------:R-:W-:Y:S02]  /*8af0*/  FFMA.FTZ R7, R157, R192, R7 ;  /* 0x000000c09d077223 */ /* 0x000fe40000010007 */
[C---:B------:R-:W-:Y:S02]  /*8b00*/  FFMA.FTZ R249, R98.reuse, R249, R6 ;  /* 0x000000f962f97223 */ /* 0x040fe40000010006 */
[C---:B------:R-:W-:Y:S02]  /*8b10*/  FMUL.FTZ R6, R175.reuse, -R224 ;  /* 0x800000e0af067220 */ /* 0x040fe40000410000 */
[----:B------:R-:W-:Y:S02]  /*8b20*/  FFMA.FTZ R251, R98, R251, R7 ;  /* 0x000000fb62fb7223 */ /* 0x000fe40000010007 */
[----:B------:R-:W-:-:S02]  /*8b30*/  FMUL.FTZ R7, R175, -R218 ;  /* 0x800000daaf077220 */ /* 0x000fc40000410000 */
[C---:B------:R-:W-:Y:S02]  /*8b40*/  FFMA.FTZ R218, R173.reuse, R218, -R6 ;  /* 0x000000daadda7223 */ /* 0x040fe40000010806 */
[C---:B------:R-:W-:Y:S02]  /*8b50*/  FMUL.FTZ R6, R158.reuse, R251 ;  /* 0x000000fb9e067220 */ /* 0x040fe40000410000 */
[----:B------:R-:W-:Y:S02]  /*8b60*/  FFMA.FTZ R224, R173, R224, R7 ;  /* 0x000000e0ade07223 */ /* 0x000fe40000010007 */
[-C--:B------:R-:W-:Y:S02]  /*8b70*/  FMUL.FTZ R7, R158, R249.reuse ;  /* 0x000000f99e077220 */ /* 0x080fe40000410000 */
[C---:B------:R-:W-:Y:S02]  /*8b80*/  FFMA.FTZ R6, R156.reuse, R249, -R6 ;  /* 0x000000f99c067223 */ /* 0x040fe40000010806 */
[----:B------:R-:W-:-:S02]  /*8b90*/  FFMA.FTZ R7, R156, R251, R7 ;  /* 0x000000fb9c077223 */ /* 0x000fc40000010007 */
[----:B------:R-:W-:Y:S02]  /*8ba0*/  FFMA.FTZ R194, R95, R194, R6 ;  /* 0x000000c25fc27223 */ /* 0x000fe40000010006 */
[----:B------:R-:W-:Y:S02]  /*8bb0*/  FMUL.FTZ R6, R171, -R224 ;  /* 0x800000e0ab067220 */ /* 0x000fe40000410000 */
[----:B------:R-:W-:Y:S02]  /*8bc0*/  FFMA.FTZ R198, R95, R198, R7 ;  /* 0x000000c65fc67223 */ /* 0x000fe40000010007 */
[-C--:B------:R-:W-:Y:S02]  /*8bd0*/  FMUL.FTZ R7, R171, -R218.reuse ;  /* 0x800000daab077220 */ /* 0x080fe40000410000 */
[----:B------:R-:W-:Y:S02]  /*8be0*/  FFMA.FTZ R218, R169, R218, -R6 ;  /* 0x000000daa9da7223 */ /* 0x000fe40000010806 */
[----:B------:R-:W-:-:S02]  /*8bf0*/  FMUL.FTZ R6, R163, R198 ;  /* 0x000000c6a3067220 */ /* 0x000fc40000410000 */
[----:B------:R-:W-:Y:S02]  /*8c00*/  FMUL.FTZ R8, R163, R194 ;  /* 0x000000c2a3087220 */ /* 0x000fe40000410000 */
[----:B------:R-:W-:Y:S02]  /*8c10*/  FFMA.FTZ R224, R169, R224, R7 ;  /* 0x000000e0a9e07223 */ /* 0x000fe40000010007 */
[C---:B------:R-:W-:Y:S02]  /*8c20*/  FFMA.FTZ R7, R161.reuse, R194, -R6 ;  /* 0x000000c2a1077223 */ /* 0x040fe40000010806 */
[----:B------:R-:W-:Y:S02]  /*8c30*/  FFMA.FTZ R8, R161, R198, R8 ;  /* 0x000000c6a1087223 */ /* 0x000fe40000010008 */
[----:B------:R-:W-:Y:S02]  /*8c40*/  FMUL.FTZ R6, R167, -R224 ;  /* 0x800000e0a7067220 */ /* 0x000fe40000410000 */
[----:B------:R-:W-:-:S02]  /*8c50*/  FFMA.FTZ R200, R96, R200, R7 ;  /* 0x000000c860c87223 */ /* 0x000fc40000010007 */
        /* <DEDUP_REMOVED lines=18> */
[----:B------:R-:W-:Y:S02]  /*8d80*/  FMUL.FTZ R6, R158, -R218 ;  /* 0x800000da9e067220 */ /* 0x000fe40000410000 */
[C---:B------:R-:W-:Y:S02]  /*8d90*/  FFMA.FTZ R208, R94.reuse, R208, R7 ;  /* 0x000000d05ed07223 */ /* 0x040fe40000010007 */
[----:B------:R-:W-:Y:S02]  /*8da0*/  FFMA.FTZ R210, R94, R210, R8 ;  /* 0x000000d25ed27223 */ /* 0x000fe40000010008 */
[-C--:B------:R-:W-:Y:S02]  /*8db0*/  FMUL.FTZ R7, R158, -R224.reuse ;  /* 0x800000e09e077220 */ /* 0x080fe40000410000 */
[----:B------:R-:W-:Y:S02]  /*8dc0*/  FFMA.FTZ R224, R156, R224, R6 ;  /* 0x000000e09ce07223 */ /* 0x000fe40000010006 */
[----:B------:R-:W-:-:S02]  /*8dd0*/  FMUL.FTZ R6, R175, R210 ;  /* 0x000000d2af067220 */ /* 0x000fc40000410000 */
[----:B------:R-:W-:Y:S02]  /*8de0*/  FFMA.FTZ R218, R156, R218, -R7 ;  /* 0x000000da9cda7223 */ /* 0x000fe40000010807 */
[-C--:B------:R-:W-:Y:S02]  /*8df0*/  FMUL.FTZ R7, R175, R208.reuse ;  /* 0x000000d0af077220 */ /* 0x080fe40000410000 */
[C---:B------:R-:W-:Y:S02]  /*8e00*/  FFMA.FTZ R6, R173.reuse, R208, -R6 ;  /* 0x000000d0ad067223 */ /* 0x040fe40000010806 */
[----:B------:R-:W-:Y:S02]  /*8e10*/  FFMA.FTZ R7, R173, R210, R7 ;  /* 0x000000d2ad077223 */ /* 0x000fe40000010007 */
        /* <DEDUP_REMOVED lines=14> */
[C---:B------:R-:W-:Y:S02]  /*8f00*/  FFMA.FTZ R226, R128.reuse, R226, -R7 ;  /* 0x000000e280e27223 */ /* 0x040fe40000010807 */
[C---:B------:R-:W-:Y:S02]  /*8f10*/  FMUL.FTZ R7, R181.reuse, R216 ;  /* 0x000000d8b5077220 */ /* 0x040fe40000410000 */
[-C--:B------:R-:W-:Y:S02]  /*8f20*/  FMUL.FTZ R6, R181, R218.reuse ;  /* 0x000000dab5067220 */ /* 0x080fe40000410000 */
[C---:B------:R-:W-:Y:S02]  /*8f30*/  FFMA.FTZ R7, R183.reuse, R218, R7 ;  /* 0x000000dab7077223 */ /* 0x040fe40000010007 */
[----:B------:R-:W-:Y:S02]  /*8f40*/  FFMA.FTZ R6, R183, R216, -R6 ;  /* 0x000000d8b7067223 */ /* 0x000fe40000010806 */
[----:B------:R-:W-:-:S02]  /*8f50*/  FFMA.FTZ R224, R128, R224, R241 ;  /* 0x000000e080e07223 */ /* 0x000fc400000100f1 */
        /* <DEDUP_REMOVED lines=21> */
[----:B------:R-:W-:Y:S02]  /*90b0*/  FFMA.FTZ R228, R87, R228, R6 ;  /* 0x000000e457e47223 */ /* 0x000fe40000010006 */
[----:B------:R-:W-:Y:S02]  /*90c0*/  FMUL.FTZ R6, R199, R230 ;  /* 0x000000e6c7067220 */ /* 0x000fe40000410000 */
[----:B------:R-:W-:-:S02]  /*90d0*/  FMUL.FTZ R239, R133, -R8 ;  /* 0x8000000885ef7220 */ /* 0x000fc40000410000 */
[----:B------:R-:W-:Y:S02]  /*90e0*/  FMUL.FTZ R241, R133, -R232 ;  /* 0x800000e885f17220 */ /* 0x000fe40000410000 */
[----:B------:R-:W-:Y:S02]  /*90f0*/  FMUL.FTZ R137, R37, R10 ;  /* 0x0000000a25897220 */ /* 0x000fe40000410000 */
[----:B------:R-:W-:Y:S02]  /*9100*/  FFMA.FTZ R6, R197, R228, -R6 ;  /* 0x000000e4c5067223 */ /* 0x000fe40000010806 */
[C---:B------:R-:W-:Y:S02]  /*9110*/  FFMA.FTZ R239, R135.reuse, R232, -R239 ;  /* 0x000000e887ef7223 */ /* 0x040fe400000108ef */
[----:B------:R-:W-:Y:S02]  /*9120*/  FFMA.FTZ R241, R135, R8, R241 ;  /* 0x0000000887f17223 */ /* 0x000fe400000100f1 */
[----:B------:R-:W-:Y:S01]  /*9130*/  FMUL.FTZ R7, R199, R228 ;  /* 0x000000e4c7077220 */ /* 0x000fe20000410000 */
[----:B------:R0:W1:Y:S01]  /*9140*/  SHFL.DOWN PT, R8, R239, 0x1, 0x1f ;  /* 0x08201f00ef087f89 */ /* 0x00006200000e0000 */
[----:B------:R-:W-:-:S02]  /*9150*/  FADD.FTZ R242, R138, R5 ;  /* 0x000000058af27221 */ /* 0x000fc40000010000 */
[----:B------:R-:W-:Y:S01]  /*9160*/  FADD.FTZ R244, -R137, R4 ;  /* 0x0000000489f47221 */ /* 0x000fe20000010100 */
[----:B------:R0:W2:Y:S01]  /*9170*/  SHFL.DOWN PT, R10, R241, 0x1, 0x1f ;  /* 0x08201f00f10a7f89 */ /* 0x0000a200000e0000 */
[----:B------:R-:W-:Y:S01]  /*9180*/  FFMA.FTZ R232, R88, R11, R6 ;  /* 0x0000000b58e87223 */ /* 0x000fe20000010006 */
[----:B------:R-:W-:Y:S01]  /*9190*/  MOV R6, UR26 ;  /* 0x0000001a00067c02 */ /* 0x000fe20008000f00 */
[----:B------:R-:W-:Y:S01]  /*91a0*/  FFMA.FTZ R7, R197, R230, R7 ;  /* 0x000000e6c5077223 */ /* 0x000fe20000010007 */
[----:B------:R0:W3:Y:S02]  /*91b0*/  SHFL.DOWN PT, R246, R242, 0x1, 0x1f ;  /* 0x08201f00f2f67f89 */ /* 0x0000e400000e0000 */
[----:B------:R-:W-:Y:S01]  /*91c0*/  ISETP.GE.OR P0, PT, R6, c[0x0][0x174], P0 ;  /* 0x00005d0006007a0c */ /* 0x000fe20000706670 */
[----:B------:R-:W-:Y:S01]  /*91d0*/  FFMA.FTZ R234, R88, R9, R7 ;  /* 0x0000000958ea7223 */ /* 0x000fe20000010007 */
[----:B------:R0:W4:Y:S01]  /*91e0*/  SHFL.DOWN PT, R248, R244, 0x1, 0x1f ;  /* 0x08201f00f4f87f89 */ /* 0x00012200000e0000 */
[----:B------:R-:W-:Y:S05]  /*91f0*/  @!P2 BRA `(.L_x_9418) ;  /* 0x000000b00000a947 */ /* 0x000fea0003800000 */
[C---:B----4-:R-:W-:Y:S02]  /*9200*/  FMUL.FTZ R4, R241.reuse, R248 ;  /* 0x000000f8f1047220 */ /* 0x050fe40000410000 */
[----:B---3--:R-:W-:-:S02]  /*9210*/  FMUL.FTZ R6, R241, R246 ;  /* 0x000000f6f1067220 */ /* 0x008fc40000410000 */
[----:B------:R-:W-:Y:S02]  /*9220*/  FFMA.FTZ R5, R239, R246, -R4 ;  /* 0x000000f6ef057223 */ /* 0x000fe40000010804 */
[----:B--2---:R-:W-:Y:S02]  /*9230*/  FMUL.FTZ R4, R241, R10 ;  /* 0x0000000af1047220 */ /* 0x004fe40000410000 */
[----:B------:R-:W-:Y:S02]  /*9240*/  FFMA.FTZ R7, R239, R248, R6 ;  /* 0x000000f8ef077223 */ /* 0x000fe40000010006 */
[-C--:B-1----:R-:W-:Y:S02]  /*9250*/  FMUL.FTZ R6, R241, R8.reuse ;  /* 0x00000008f1067220 */ /* 0x082fe40000410000 */
[C---:B------:R-:W-:Y:S02]  /*9260*/  FFMA.FTZ R4, R239.reuse, R8, -R4 ;  /* 0x00000008ef047223 */ /* 0x040fe40000010804 */
[----:B0-----:R-:W-:-:S02]  /*9270*/  FFMA.FTZ R241, R239, R10, R6 ;  /* 0x0000000aeff17223 */ /* 0x001fc40000010006 */
[----:B------:R-:W-:Y:S01]  /*9280*/  FADD.FTZ R242, R242, R5 ;  /* 0x00000005f2f27221 */ /* 0x000fe20000010000 */
[----:B------:R-:W-:Y:S01]  /*9290*/  MOV R239, R4 ;  /* 0x0000000400ef7202 */ /* 0x000fe20000000f00 */
[----:B------:R-:W-:Y:S02]  /*92a0*/  FADD.FTZ R244, R244, R7 ;  /* 0x00000007f4f47221 */ /* 0x000fe40000010000 */
.L_x_9418:
[----:B------:R-:W-:Y:S05]  /*92b0*/  BSYNC B0 ;  /* 0x0000000000007941 */ /* 0x000fea0003800000 */
.L_x_9417:
[----:B------:R-:W-:Y:S01]  /*92c0*/  HFMA2.MMA R5, -RZ, RZ, 0, 0 ;  /* 0x00000000ff057435 */ /* 0x000fe200000001ff */
[----:B------:R-:W-:Y:S01]  /*92d0*/  USHF.L.U32 UR34, UR7, 0x4, URZ ;  /* 0x0000000407227899 */ /* 0x000fe2000800063f */
[----:B------:R-:W-:Y:S01]  /*92e0*/  MOV R4, 0x3f800000 ;  /* 0x3f80000000047802 */ /* 0x000fe20000000f00 */
[----:B------:R-:W-:Y:S01]  /*92f0*/  CS2R R6, SRZ ;  /* 0x0000000000067805 */ /* 0x000fe2000001ff00 */
[----:B------:R-:W-:Y:S01]  /*9300*/  ISETP.GT.U32.AND P2, PT, R196, 0x1d, PT ;  /* 0x0000001dc400780c */ /* 0x000fe20003f44070 */
[----:B--2---:R2:W0:Y:S01]  /*9310*/  SHFL.DOWN PT, R10, R239, 0x2, 0x1f ;  /* 0x08401f00ef0a7f89 */ /* 0x00442200000e0000 */
[----:B------:R-:W-:Y:S03]  /*9320*/  BSSY B0, `(.L_x_9419) ;  /* 0x0000011000007945 */ /* 0x000fe60003800000 */
[----:B-1----:R2:W1:Y:S04]  /*9330*/  SHFL.DOWN PT, R8, R241, 0x2, 0x1f ;  /* 0x08401f00f1087f89 */ /* 0x00246800000e0000 */
[----:B------:R-:W4:Y:S04]  /*9340*/  @!P0 LDS.128 R4, [UR34+0x5750] ;  /* 0x00575022ff048984 */ /* 0x000f280008000c00 */
[----:B----4-:R2:W4:Y:S04]  /*9350*/  SHFL.DOWN PT, R248, R242, 0x2, 0x1f ;  /* 0x08401f00f2f87f89 */ /* 0x01052800000e0000 */
[----:B------:R2:W3:Y:S01]  /*9360*/  SHFL.DOWN PT, R250, R244, 0x2, 0x1f ;  /* 0x08401f00f4fa7f89 */ /* 0x0004e200000e0000 */
[----:B------:R-:W-:Y:S05]  /*9370*/  @P2 BRA `(.L_x_9420) ;  /* 0x000000b000002947 */ /* 0x000fea0003800000 */
[C---:B---3--:R-:W-:Y:S02]  /*9380*/  FMUL.FTZ R246, R241.reuse, R250 ;  /* 0x000000faf1f67220 */ /* 0x048fe40000410000 */
[----:B-1----:R-:W-:-:S02]  /*9390*/  FMUL.FTZ R11, R241, R8 ;  /* 0x00000008f10b7220 */ /* 0x002fc40000410000 */
[-C--:B----4-:R-:W-:Y:S02]  /*93a0*/  FFMA.FTZ R9, R239, R248.reuse, -R246 ;  /* 0x000000f8ef097223 */ /* 0x090fe400000108f6 */
[C---:B------:R-:W-:Y:S02]  /*93b0*/  FMUL.FTZ R246, R241.reuse, R248 ;  /* 0x000000f8f1f67220 */ /* 0x040fe40000410000 */
[-C--:B0-2---:R-:W-:Y:S02]  /*93c0*/  FMUL.FTZ R241, R241, R10.reuse ;  /* 0x0000000af1f17220 */ /* 0x085fe40000410000 */
[C---:B------:R-:W-:Y:S02]  /*93d0*/  FFMA.FTZ R11, R239.reuse, R10, -R11 ;  /* 0x0000000aef0b7223 */ /* 0x040fe4000001080b */
[C---:B------:R-:W-:Y:S02]  /*93e0*/  FFMA.FTZ R246, R239.reuse, R250, R246 ;  /* 0x000000faeff67223 */ /* 0x040fe400000100f6 */
[----:B------:R-:W-:Y:S01]  /*93f0*/  FFMA.FTZ R241, R239, R8, R241 ;  /* 0x00000008eff17223 */ /* 0x000fe200000100f1 */
[----:B------:R-:W-:Y:S01]  /*9400*/  MOV R239, R11 ;  /* 0x0000000b00ef7202 */ /* 0x000fe20000000f00 */
[----:B------:R-:W-:-:S02]  /*9410*/  FADD.FTZ R242, R242, R9 ;  /* 0x00000009f2f27221 */ /* 0x000fc40000010000 */
[----:B------:R-:W-:Y:S02]  /*9420*/  FADD.FTZ R244, R244, R246 ;  /* 0x000000f6f4f47221 */ /* 0x000fe40000010000 */
.L_x_9420:
[----:B------:R-:W-:Y:S05]  /*9430*/  BSYNC B0 ;  /* 0x0000000000007941 */ /* 0x000fea0003800000 */
.L_x_9419:
[----:B------:R-:W-:Y:S01]  /*9440*/  ISETP.GT.U32.AND P0, PT, R196, 0x1b, PT ;  /* 0x0000001bc400780c */ /* 0x000fe20003f04070 */
[----:B0-----:R0:W2:Y:S01]  /*9450*/  SHFL.DOWN PT, R10, R239, 0x4, 0x1f ;  /* 0x08801f00ef0a7f89 */ /* 0x0010a200000e0000 */
[----:B------:R-:W-:Y:S03]  /*9460*/  BSSY B0, `(.L_x_9421) ;  /* 0x0000010000007945 */ /* 0x000fe60003800000 */
[----:B-1----:R0:W1:Y:S04]  /*9470*/  SHFL.DOWN PT, R8, R241, 0x4, 0x1f ;  /* 0x08801f00f1087f89 */ /* 0x00206800000e0000 */
[----:B----4-:R0:W4:Y:S04]  /*9480*/  SHFL.DOWN PT, R248, R242, 0x4, 0x1f ;  /* 0x08801f00f2f87f89 */ /* 0x01012800000e0000 */
[----:B---3--:R0:W3:Y:S01]  /*9490*/  SHFL.DOWN PT, R250, R244, 0x4, 0x1f ;  /* 0x08801f00f4fa7f89 */ /* 0x0080e200000e0000 */
        /* <DEDUP_REMOVED lines=12> */
.L_x_9422:
[----:B------:R-:W-:Y:S05]  /*9560*/  BSYNC B0 ;  /* 0x0000000000007941 */ /* 0x000fea0003800000 */
.L_x_9421:
[----:B------:R-:W-:Y:S01]  /*9570*/  ISETP.GT.U32.AND P0, PT, R196, 0x17, PT ;  /* 0x00000017c400780c */ /* 0x000fe20003f04070 */
[----:B--2---:R2:W0:Y:S01]  /*9580*/  SHFL.DOWN PT, R10, R239, 0x8, 0x1f ;  /* 0x09001f00ef0a7f89 */ /* 0x00442200000e0000 */
        /* <DEDUP_REMOVED lines=16> */
.L_x_9424:
[----:B------:R-:W-:Y:S05]  /*9690*/  BSYNC B0 ;  /* 0x0000000000007941 */ /* 0x000fea0003800000 */
.L_x_9423:
        /* <DEDUP_REMOVED lines=18> */
.L_x_9426:
[----:B------:R-:W-:Y:S05]  /*97c0*/  BSYNC B0 ;  /* 0x0000000000007941 */ /* 0x000fea0003800000 */
.L_x_9425:
[----:B--2---:R-:W2:Y:S01]  /*97d0*/  SHFL.IDX PT, R10, R241, RZ, 0x1f ;  /* 0x00001ffff10a7589 */ /* 0x004ea200000e0000 */
[C---:B------:R-:W-:Y:S01]  /*97e0*/  ISETP.NE.AND P0, PT, R123.reuse, RZ, PT ;  /* 0x000000ff7b00720c */ /* 0x040fe20003f05270 */
[----:B------:R-:W-:Y:S01]  /*97f0*/  BSSY B0, `(.L_x_9427) ;  /* 0x00002d0000007945 */ /* 0x000fe20003800000 */
[----:B------:R-:W-:Y:S01]  /*9800*/  IADD3 R252, R123, 0x320, RZ ;  /* 0x000003207bfc7810 */ /* 0x000fe20007ffe0ff */
[----:B------:R-:W5:Y:S04]  /*9810*/  SHFL.IDX PT, R11, R239, RZ, 0x1f ;  /* 0x00001fffef0b7589 */ /* 0x000f6800000e0000 */
[----:B0-----:R-:W-:Y:S04]  /*9820*/  SHFL.DOWN PT, R241, R241, 0x1, 0x1f ;  /* 0x08201f00f1f17f89 */ /* 0x001fe800000e0000 */
[----:B------:R-:W-:Y:S04]  /*9830*/  SHFL.DOWN PT, R239, R239, 0x1, 0x1f ;  /* 0x08201f00efef7f89 */ /* 0x000fe800000e0000 */
[----:B----4-:R-:W-:Y:S04]  /*9840*/  SHFL.DOWN PT, R248, R244, 0x1, 0x1f ;  /* 0x08201f00f4f87f89 */ /* 0x010fe800000e0000 */
[----:B---3--:R-:W-:Y:S01]  /*9850*/  SHFL.DOWN PT, R250, R242, 0x1, 0x1f ;  /* 0x08201f00f2fa7f89 */ /* 0x008fe200000e0000 */
[----:B-12---:R-:W-:-:S02]  /*9860*/  FMUL.FTZ R8, R10, R5 ;  /* 0x000000050a087220 */ /* 0x006fc40000410000 */
[CC--:B------:R-:W-:Y:S02]  /*9870*/  FMUL.FTZ R246, R10.reuse, R4.reuse ;  /* 0x000000040af67220 */ /* 0x0c0fe40000410000 */
[C---:B-----5:R-:W-:Y:S02]  /*9880*/  FFMA.FTZ R8, R11.reuse, R4, -R8 ;  /* 0x000000040b087223 */ /* 0x060fe40000010808 */
[C---:B------:R-:W-:Y:S02]  /*9890*/  FMUL.FTZ R4, R10.reuse, R7 ;  /* 0x000000070a047220 */ /* 0x040fe40000410000 */
[C---:B------:R-:W-:Y:S02]  /*98a0*/  FFMA.FTZ R9, R11.reuse, R5, R246 ;  /* 0x000000050b097223 */ /* 0x040fe400000100f6 */
[-C--:B------:R-:W-:Y:S01]  /*98b0*/  FMUL.FTZ R246, R10, R6.reuse ;  /* 0x000000060af67220 */ /* 0x080fe20000410000 */
[----:B------:R-:W0:Y:S01]  /*98c0*/  SHFL.IDX PT, R5, R242, RZ, 0x1f ;  /* 0x00001ffff2057589 */ /* 0x000e2200000e0000 */
[----:B------:R-:W-:-:S02]  /*98d0*/  FFMA.FTZ R10, R11, R6, -R4 ;  /* 0x000000060b0a7223 */ /* 0x000fc40000010804 */
[----:B------:R-:W-:Y:S01]  /*98e0*/  FFMA.FTZ R11, R11, R7, R246 ;  /* 0x000000070b0b7223 */ /* 0x000fe200000100f6 */
[----:B------:R-:W1:Y:S04]  /*98f0*/  SHFL.IDX PT, R4, R244, RZ, 0x1f ;  /* 0x00001ffff4047589 */ /* 0x000e6800000e0000 */
[----:B------:R-:W2:Y:S04]  /*9900*/  SHFL.IDX PT, R6, R6, RZ, 0x1f ;  /* 0x00001fff06067589 */ /* 0x000ea800000e0000 */
[----:B------:R-:W3:Y:S01]  /*9910*/  SHFL.IDX PT, R246, R7, RZ, 0x1f ;  /* 0x00001fff07f67589 */ /* 0x000ee200000e0000 */
[----:B0-----:R-:W-:-:S02]  /*9920*/  FADD.FTZ R10, R5, R10 ;  /* 0x0000000a050a7221 */ /* 0x001fc40000010000 */
[----:B-1----:R-:W-:Y:S01]  /*9930*/  FADD.FTZ R11, R4, R11 ;  /* 0x0000000b040b7221 */ /* 0x002fe20000010000 */
[----:B------:R-:W-:Y:S01]  /*9940*/  P2R R4, PR, RZ, 0x1 ;  /* 0x00000001ff047803 */ /* 0x000fe20000000000 */
[----:B--2---:R-:W-:-:S03]  /*9950*/  @P1 FMUL.FTZ R5, R241, R6 ;  /* 0x00000006f1051220 */ /* 0x004fc60000410000 */
[----:B------:R0:W-:Y:S01]  /*9960*/  @!P0 STS.128 [UR34+0x5750], R8 ;  /* 0x00575008ff008988 */ /* 0x0001e20008000c22 */
[-C--:B---3--:R-:W-:Y:S02]  /*9970*/  @P1 FMUL.FTZ R4, R241, R246.reuse ;  /* 0x000000f6f1041220 */ /* 0x088fe40000410000 */
[C---:B------:R-:W-:Y:S02]  /*9980*/  @P1 FFMA.FTZ R241, R239.reuse, R246, R5 ;  /* 0x000000f6eff11223 */ /* 0x040fe40000010005 */
[----:B------:R-:W-:Y:S02]  /*9990*/  @P1 FFMA.FTZ R5, R239, R6, -R4 ;  /* 0x00000006ef051223 */ /* 0x000fe40000010804 */
[----:B------:R-:W-:Y:S02]  /*99a0*/  @P1 FADD.FTZ R246, R248, R241 ;  /* 0x000000f1f8f61221 */ /* 0x000fe40000010000 */
[----:B------:R-:W-:Y:S01]  /*99b0*/  @P1 FADD.FTZ R6, R250, R5 ;  /* 0x00000005fa061221 */ /* 0x000fe20000010000 */
[----:B------:R-:W-:Y:S01]  /*99c0*/  IADD3 R250, R123, 0x300, RZ ;  /* 0x000003007bfa7810 */ /* 0x000fe20007ffe0ff */
[----:B------:R-:W-:-:S02]  /*99d0*/  FMUL.FTZ R5, R246, -R13 ;  /* 0x8000000df6057220 */ /* 0x000fc40000410000 */
        /* <DEDUP_REMOVED lines=8> */
[----:B0-----:R-:W-:Y:S02]  /*9a60*/  FFMA.FTZ R10, R197, R240, -R199 ;  /* 0x000000f0c50a7223 */ /* 0x001fe400000108c7 */
        /* <DEDUP_REMOVED lines=8> */
[----:B------:R-:W-:-:S02]  /*9af0*/  FMUL.FTZ R5, R162, R238 ;  /* 0x000000eea2057220 */ /* 0x000fc40000410000 */
[----:B------:R-:W-:Y:S02]  /*9b00*/  FADD.FTZ R6, R233, R6 ;  /* 0x00000006e9067221 */ /* 0x000fe40000010000 */
[----:B------:R-:W-:Y:S02]  /*9b10*/  FMUL.FTZ R7, R191, -R4 ;  /* 0x80000004bf077220 */ /* 0x000fe40000410000 */
[-C--:B------:R-:W-:Y:S02]  /*9b20*/  FFMA.FTZ R162, R162, -R13.reuse, R234 ;  /* 0x8000000da2a27223 */ /* 0x080fe400000100ea */
[----:B------:R-:W-:Y:S02]  /*9b30*/  FMUL.FTZ R11, R87, R58 ;  /* 0x0000003a570b7220 */ /* 0x000fe40000410000 */
[C---:B------:R-:W-:Y:S02]  /*9b40*/  FFMA.FTZ R13, R164.reuse, -R13, R232 ;  /* 0x8000000da40d7223 */ /* 0x040fe400000100e8 */
[----:B------:R-:W-:-:S02]  /*9b50*/  FFMA.FTZ R5, R164, R240, R5 ;  /* 0x000000f0a4057223 */ /* 0x000fc40000010005 */
[----:B------:R-:W-:Y:S02]  /*9b60*/  FMUL.FTZ R12, R177, R8 ;  /* 0x00000008b10c7220 */ /* 0x000fe40000410000 */
[-C--:B------:R-:W-:Y:S02]  /*9b70*/  FMUL.FTZ R191, R191, -R6.reuse ;  /* 0x80000006bfbf7220 */ /* 0x080fe40000410000 */
[----:B------:R-:W-:Y:S02]  /*9b80*/  FFMA.FTZ R164, R189, R6, -R7 ;  /* 0x00000006bda47223 */ /* 0x000fe40000010807 */
[----:B------:R-:W-:Y:S02]  /*9b90*/  FMUL.FTZ R7, R90, R63 ;  /* 0x0000003f5a077220 */ /* 0x000fe40000410000 */
[----:B------:R-:W-:Y:S02]  /*9ba0*/  FFMA.FTZ R177, R177, -R11, R230 ;  /* 0x8000000bb1b17223 */ /* 0x000fe400000100e6 */
[----:B------:R-:W-:-:S02]  /*9bb0*/  FMUL.FTZ R9, R166, R4 ;  /* 0x00000004a6097220 */ /* 0x000fc40000410000 */
[C---:B------:R-:W-:Y:S02]  /*9bc0*/  FFMA.FTZ R11, R179.reuse, -R11, R228 ;  /* 0x8000000bb30b7223 */ /* 0x040fe400000100e4 */
[----:B------:R-:W-:Y:S02]  /*9bd0*/  FFMA.FTZ R12, R179, R10, R12 ;  /* 0x0000000ab30c7223 */ /* 0x000fe4000001000c */
[----:B------:R-:W-:Y:S02]  /*9be0*/  FFMA.FTZ R246, R189, R4, R191 ;  /* 0x00000004bdf67223 */ /* 0x000fe400000100bf */
[----:B------:R-:W-:Y:S02]  /*9bf0*/  FMUL.FTZ R189, R6, UR37 ;  /* 0x0000002506bd7c20 */ /* 0x000fe40008410000 */
[----:B------:R-:W-:Y:S02]  /*9c00*/  FMUL.FTZ R179, R4, UR37 ;  /* 0x0000002504b37c20 */ /* 0x000fe40008410000 */
[----:B------:R-:W-:-:S02]  /*9c10*/  FFMA.FTZ R166, R166, -R7, R226 ;  /* 0x80000007a6a67223 */ /* 0x000fc400000100e2 */
[C---:B------:R-:W-:Y:S02]  /*9c20*/  FFMA.FTZ R7, R168.reuse, -R7, R224 ;  /* 0x80000007a8077223 */ /* 0x040fe400000100e0 */
[----:B------:R-:W-:Y:S02]  /*9c30*/  FFMA.FTZ R9, R168, R6, R9 ;  /* 0x00000006a8097223 */ /* 0x000fe40000010009 */
[C---:B------:R-:W-:Y:S02]  /*9c40*/  FMUL.FTZ R191, R4.reuse, R63 ;  /* 0x0000003f04bf7220 */ /* 0x040fe40000410000 */
[----:B------:R-:W-:Y:S02]  /*9c50*/  FADD.FTZ R168, R237, R164 ;  /* 0x000000a4eda87221 */ /* 0x000fe40000010000 */
[----:B------:R-:W-:Y:S01]  /*9c60*/  FFMA.FTZ R189, R4, UR36, -R189 ;  /* 0x0000002404bd7c23 */ /* 0x000fe200080108bd */
[----:B------:R-:W-:Y:S01]  /*9c70*/  SHF.L.U32 R4, R123, 0x5, RZ ;  /* 0x000000057b047819 */ /* 0x000fe200000006ff */
[----:B------:R-:W-:-:S02]  /*9c80*/  FFMA.FTZ R164, R6, UR36, R179 ;  /* 0x0000002406a47c23 */ /* 0x000fc400080100b3 */
[----:B------:R-:W-:Y:S01]  /*9c90*/  FMUL.FTZ R179, R6, R63 ;  /* 0x0000003f06b37220 */ /* 0x000fe20000410000 */
[----:B------:R-:W-:Y:S01]  /*9ca0*/  LEA.HI.SX32 R4, R4, R4, 0x1b ;  /* 0x0000000404047211 */ /* 0x000fe200078fdaff */
[C---:B------:R-:W-:Y:S02]  /*9cb0*/  FMUL.FTZ R6, R166.reuse, R191 ;  /* 0x000000bfa6067220 */ /* 0x040fe40000410000 */
[C---:B------:R-:W-:Y:S02]  /*9cc0*/  FMUL.FTZ R189, R166.reuse, R189 ;  /* 0x000000bda6bd7220 */ /* 0x040fe40000410000 */
[-C--:B------:R-:W-:Y:S02]  /*9cd0*/  FMUL.FTZ R166, R166, R179.reuse ;  /* 0x000000b3a6a67220 */ /* 0x080fe40000410000 */
[----:B------:R-:W-:Y:S02]  /*9ce0*/  FADD.FTZ R246, -R235, R246 ;  /* 0x000000f6ebf67221 */ /* 0x000fe40000010100 */
[----:B------:R-:W-:-:S02]  /*9cf0*/  FFMA.FTZ R6, R7, R179, R6 ;  /* 0x000000b307067223 */ /* 0x000fc40000010006 */
[----:B------:R-:W-:Y:S02]  /*9d00*/  FMUL.FTZ R193, R90, R179 ;  /* 0x000000b35ac17220 */ /* 0x000fe40000410000 */
[----:B------:R-:W-:Y:S02]  /*9d10*/  FMUL.FTZ R179, R89, R66 ;  /* 0x0000004259b37220 */ /* 0x000fe40000410000 */
[C---:B------:R-:W-:Y:S01]  /*9d20*/  FFMA.FTZ R189, R7.reuse, R164, R189 ;  /* 0x000000a407bd7223 */ /* 0x040fe200000100bd */
[----:B------:R-:W-:Y:S01]  /*9d30*/  STS [R4.X4+0x2168], R193 ;  /* 0x002168c104007388 */ /* 0x000fe20000004800 */
[----:B------:R-:W-:Y:S02]  /*9d40*/  FFMA.FTZ R7, R7, R191, -R166 ;  /* 0x000000bf07077223 */ /* 0x000fe400000108a6 */
[C---:B------:R-:W-:Y:S02]  /*9d50*/  FMUL.FTZ R164, R181.reuse, -R246 ;  /* 0x800000f6b5a47220 */ /* 0x040fe40000410000 */
[----:B------:R-:W-:-:S02]  /*9d60*/  FMUL.FTZ R242, R181, -R168 ;  /* 0x800000a8b5f27220 */ /* 0x000fc40000410000 */
[C---:B------:R-:W-:Y:S02]  /*9d70*/  FMUL.FTZ R166, R153.reuse, R246 ;  /* 0x000000f699a67220 */ /* 0x040fe40000410000 */
[-C--:B------:R-:W-:Y:S02]  /*9d80*/  FFMA.FTZ R181, R153, -R179.reuse, R222 ;  /* 0x800000b399b57223 */ /* 0x080fe400000100de */
[----:B------:R-:W-:Y:S02]  /*9d90*/  FMUL.FTZ R153, R10, UR37 ;  /* 0x000000250a997c20 */ /* 0x000fe40008410000 */
[C---:B------:R-:W-:Y:S02]  /*9da0*/  FFMA.FTZ R179, R155.reuse, -R179, R220 ;  /* 0x800000b39bb37223 */ /* 0x040fe400000100dc */
[----:B------:R-:W-:Y:S02]  /*9db0*/  FFMA.FTZ R166, R155, R168, R166 ;  /* 0x000000a89ba67223 */ /* 0x000fe400000100a6 */
[----:B------:R-:W-:-:S02]  /*9dc0*/  FFMA.FTZ R40, R9, R63, R40 ;  /* 0x0000003f09287223 */ /* 0x000fc40000010028 */
[----:B------:R-:W-:Y:S02]  /*9dd0*/  FFMA.FTZ R155, R90, R9, R189 ;  /* 0x000000095a9b7223 */ /* 0x000fe400000100bd */
[C---:B------:R-:W-:Y:S02]  /*9de0*/  FMUL.FTZ R9, R8.reuse, UR37 ;  /* 0x0000002508097c20 */ /* 0x040fe40008410000 */
[C---:B------:R-:W-:Y:S02]  /*9df0*/  FFMA.FTZ R244, R8.reuse, UR36, -R153 ;  /* 0x0000002408f47c23 */ /* 0x040fe40008010899 */
[-C--:B------:R-:W-:Y:S02]  /*9e00*/  FMUL.FTZ R8, R8, R58.reuse ;  /* 0x0000003a08087220 */ /* 0x080fe40000410000 */
[----:B------:R-:W-:Y:S02]  /*9e10*/  FMUL.FTZ R248, R10, R58 ;  /* 0x0000003a0af87220 */ /* 0x000fe40000410000 */
[----:B------:R-:W-:-:S02]  /*9e20*/  FMUL.FTZ R191, R90, R191 ;  /* 0x000000bf5abf7220 */ /* 0x000fc40000410000 */
[----:B------:R-:W-:Y:S02]  /*9e30*/  FFMA.FTZ R10, R10, UR36, R9 ;  /* 0x000000240a0a7c23 */ /* 0x000fe40008010009 */
[C---:B------:R-:W-:Y:S01]  /*9e40*/  FMUL.FTZ R189, R177.reuse, R244 ;  /* 0x000000f4b1bd7220 */ /* 0x040fe20000410000 */
[----:B------:R0:W-:Y:S01]  /*9e50*/  STS [R4.X4+0x216c], R191 ;  /* 0x00216cbf04007388 */ /* 0x0001e20000004800 */
[C---:B------:R-:W-:Y:S02]  /*9e60*/  FMUL.FTZ R9, R177.reuse, R8 ;  /* 0x00000008b1097220 */ /* 0x040fe40000410000 */
[----:B------:R-:W-:Y:S02]  /*9e70*/  FMUL.FTZ R177, R177, R248 ;  /* 0x000000f8b1b17220 */ /* 0x000fe40000410000 */
[C---:B------:R-:W-:Y:S02]  /*9e80*/  FFMA.FTZ R164, R183.reuse, R168, -R164 ;  /* 0x000000a8b7a47223 */ /* 0x040fe400000108a4 */
[----:B------:R-:W-:-:S02]  /*9e90*/  FFMA.FTZ R242, R183, R246, R242 ;  /* 0x000000f6b7f27223 */ /* 0x000fc400000100f2 */
[C---:B------:R-:W-:Y:S02]  /*9ea0*/  FMUL.FTZ R183, R87.reuse, R248 ;  /* 0x000000f857b77220 */ /* 0x040fe40000410000 */
[----:B0-----:R-:W-:Y:S02]  /*9eb0*/  FMUL.FTZ R191, R87, R8 ;  /* 0x0000000857bf7220 */ /* 0x001fe40000410000 */
[C---:B------:R-:W-:Y:S01]  /*9ec0*/  FFMA.FTZ R189, R11.reuse, R10, R189 ;  /* 0x0000000a0bbd7223 */ /* 0x040fe200000100bd */
[----:B------:R0:W-:Y:S01]  /*9ed0*/  STS [R4.X4+0x2170], R183 ;  /* 0x002170b704007388 */ /* 0x0001e20000004800 */
[C---:B------:R-:W-:Y:S02]  /*9ee0*/  FFMA.FTZ R9, R11.reuse, R248, R9 ;  /* 0x000000f80b097223 */ /* 0x040fe40000010009 */
[----:B------:R-:W-:Y:S01]  /*9ef0*/  FFMA.FTZ R8, R11, R8, -R177 ;  /* 0x000000080b087223 */ /* 0x000fe200000108b1 */
[----:B------:R-:W-:Y:S01]  /*9f00*/  STS [R4.X4+0x2174], R191 ;  /* 0x002174bf04007388 */ /* 0x000fe20000004800 */
[----:B------:R-:W-:-:S02]  /*9f10*/  FMUL.FTZ R11, R238, UR37 ;  /* 0x00000025ee0b7c20 */ /* 0x000fc40008410000 */
[----:B------:R-:W-:Y:S02]  /*9f20*/  FMUL.FTZ R177, R168, UR37 ;  /* 0x00000025a8b17c20 */ /* 0x000fe40008410000 */
[C---:B------:R-:W-:Y:S02]  /*9f30*/  FFMA.FTZ R244, R240.reuse, UR36, R11 ;  /* 0x00000024f0f47c23 */ /* 0x040fe4000801000b */
[----:B0-----:R-:W-:Y:S02]  /*9f40*/  FMUL.FTZ R183, R240, UR37 ;  /* 0x00000025f0b77c20 */ /* 0x001fe40008410000 */
[C---:B------:R-:W-:Y:S02]  /*9f50*/  FMUL.FTZ R11, R246.reuse, UR37 ;  /* 0x00000025f60b7c20 */ /* 0x040fe40008410000 */
[C---:B------:R-:W-:Y:S02]  /*9f60*/  FFMA.FTZ R10, R246.reuse, UR36, -R177 ;  /* 0x00000024f60a7c23 */ /* 0x040fe400080108b1 */
[----:B------:R-:W-:-:S02]  /*9f70*/  FMUL.FTZ R248, R246, R66 ;  /* 0x00000042f6f87220 */ /* 0x000fc40000410000 */
[----:B------:R-:W-:Y:S02]  /*9f80*/  FMUL.FTZ R246, R168, R66 ;  /* 0x00000042a8f67220 */ /* 0x000fe40000410000 */
[----:B------:R-:W-:Y:S02]  /*9f90*/  FMUL.FTZ R153, R240, R55 ;  /* 0x00000037f0997220 */ /* 0x000fe40000410000 */
[----:B------:R-:W-:Y:S02]  /*9fa0*/  FADD.FTZ R242, -R223, R242 ;  /* 0x000000f2dff27221 */ /* 0x000fe40000010100 */
[----:B------:R-:W-:Y:S02]  /*9fb0*/  FFMA.FTZ R177, R238, UR36, -R183 ;  /* 0x00000024eeb17c23 */ /* 0x000fe400080108b7 */
[----:B------:R-:W-:Y:S02]  /*9fc0*/  FFMA.FTZ R240, R168, UR36, R11 ;  /* 0x00000024a8f07c23 */ /* 0x000fe4000801000b */
[----:B------:R-:W-:-:S02]  /*9fd0*/  FMUL.FTZ R11, R181, R248 ;  /* 0x000000f8b50b7220 */ /* 0x000fc40000410000 */
[----:B------:R-:W-:Y:S02]  /*9fe0*/  FMUL.FTZ R183, R238, R55 ;  /* 0x00000037eeb77220 */ /* 0x000fe40000410000 */
[C---:B------:R-:W-:Y:S02]  /*9ff0*/  FMUL.FTZ R168, R181.reuse, R10 ;  /* 0x0000000ab5a87220 */ /* 0x040fe40000410000 */
[----:B------:R-:W-:Y:S02]  /*a000*/  FMUL.FTZ R181, R181, R246 ;  /* 0x000000f6b5b57220 */ /* 0x000fe40000410000 */
[----:B------:R-:W-:Y:S02]  /*a010*/  FFMA.FTZ R39, R12, R58, R39 ;  /* 0x0000003a0c277223 */ /* 0x000fe40000010027 */
[----:B------:R-:W-:Y:S02]  /*a020*/  FFMA.FTZ R238, R87, R12, R189 ;  /* 0x0000000c57ee7223 */ /* 0x000fe400000100bd */
[----:B------:R-:W-:-:S02]  /*a030*/  FADD.FTZ R164, R225, R164 ;  /* 0x000000a4e1a47221 */ /* 0x000fc40000010000 */
[----:B------:R-:W-:Y:S02]  /*a040*/  FMUL.FTZ R12, R185, -R242 ;  /* 0x800000f2b90c7220 */ /* 0x000fe40000410000 */
[----:B------:R-:W-:Y:S02]  /*a050*/  FMUL.FTZ R177, R162, R177 ;  /* 0x000000b1a2b17220 */ /* 0x000fe40000410000 */
[C---:B------:R-:W-:Y:S02]  /*a060*/  FFMA.FTZ R10, R179.reuse, R246, R11 ;  /* 0x000000f6b30a7223 */ /* 0x040fe4000001000b */
[C---:B------:R-:W-:Y:S02]  /*a070*/  FFMA.FTZ R11, R179.reuse, R248, -R181 ;  /* 0x000000f8b30b7223 */ /* 0x040fe400000108b5 */
[----:B------:R-:W-:Y:S02]  /*a080*/  FFMA.FTZ R240, R179, R240, R168 ;  /* 0x000000f0b3f07223 */ /* 0x000fe400000100a8 */
[----:B------:R-:W-:-:S02]  /*a090*/  FFMA.FTZ R179, R187, R164, -R12 ;  /* 0x000000a4bbb37223 */ /* 0x000fc4000001080c */
[----:B------:R-:W-:Y:S02]  /*a0a0*/  FADD.FTZ R72, R155, R72 ;  /* 0x000000489b487221 */ /* 0x000fe40000010000 */
[----:B------:R-:W-:Y:S02]  /*a0b0*/  FMUL.FTZ R12, R162, R183 ;  /* 0x000000b7a20c7220 */ /* 0x000fe40000410000 */
[----:B------:R-:W-:Y:S02]  /*a0c0*/  FFMA.FTZ R244, R13, R244, R177 ;  /* 0x000000f40df47223 */ /* 0x000fe400000100b1 */
[----:B------:R-:W-:Y:S02]  /*a0d0*/  FMUL.FTZ R155, R92, R71 ;  /* 0x000000475c9b7220 */ /* 0x000fe40000410000 */
[----:B------:R-:W-:Y:S02]  /*a0e0*/  FMUL.FTZ R177, R164, UR37 ;  /* 0x00000025a4b17c20 */ /* 0x000fe40008410000 */
[----:B------:R-:W-:-:S02]  /*a0f0*/  FMUL.FTZ R185, R185, -R164 ;  /* 0x800000a4b9b97220 */ /* 0x000fc40000410000 */
[-C--:B------:R-:W-:Y:S02]  /*a100*/  FMUL.FTZ R193, R88, R153.reuse ;  /* 0x0000009958c17220 */ /* 0x080fe40000410000 */
[----:B------:R-:W-:Y:S02]  /*a110*/  FMUL.FTZ R181, R152, R242 ;  /* 0x000000f298b57220 */ /* 0x000fe40000410000 */
[-C--:B------:R-:W-:Y:S01]  /*a120*/  FMUL.FTZ R162, R162, R153.reuse ;  /* 0x00000099a2a27220 */ /* 0x080fe20000410000 */
[----:B------:R-:W-:Y:S01]  /*a130*/  STS [R4.X4+0x2178], R193 ;  /* 0x002178c104007388 */ /* 0x000fe20000004800 */
[----:B------:R-:W-:Y:S02]  /*a140*/  FFMA.FTZ R12, R13, R153, R12 ;  /* 0x000000990d0c7223 */ /* 0x000fe4000001000c */
[----:B------:R-:W-:Y:S02]  /*a150*/  FADD.FTZ R178, R178, R179 ;  /* 0x000000b3b2b27221 */ /* 0x000fe40000010000 */
[----:B------:R-:W-:-:S02]  /*a160*/  FFMA.FTZ R152, R152, -R155, R218 ;  /* 0x8000009b98987223 */ /* 0x000fc400000100da */
[C---:B------:R-:W-:Y:S02]  /*a170*/  FMUL.FTZ R153, R242.reuse, UR37 ;  /* 0x00000025f2997c20 */ /* 0x040fe40008410000 */
[----:B------:R-:W-:Y:S02]  /*a180*/  FFMA.FTZ R179, R242, UR36, -R177 ;  /* 0x00000024f2b37c23 */ /* 0x000fe400080108b1 */
[----:B------:R-:W-:Y:S02]  /*a190*/  FFMA.FTZ R185, R187, R242, R185 ;  /* 0x000000f2bbb97223 */ /* 0x000fe400000100b9 */
[C---:B------:R-:W-:Y:S02]  /*a1a0*/  FFMA.FTZ R168, R154.reuse, -R155, R216 ;  /* 0x8000009b9aa87223 */ /* 0x040fe400000100d8 */
[----:B------:R-:W-:Y:S02]  /*a1b0*/  FFMA.FTZ R155, R154, R164, R181 ;  /* 0x000000a49a9b7223 */ /* 0x000fe400000100b5 */
[----:B------:R-:W-:-:S02]  /*a1c0*/  FFMA.FTZ R177, R164, UR36, R153 ;  /* 0x00000024a4b17c23 */ /* 0x000fc40008010099 */
[----:B------:R-:W-:Y:S02]  /*a1d0*/  FMUL.FTZ R179, R152, R179 ;  /* 0x000000b398b37220 */ /* 0x000fe40000410000 */
[----:B------:R-:W-:Y:S02]  /*a1e0*/  FADD.FTZ R73, R238, R73 ;  /* 0x00000049ee497221 */ /* 0x000fe40000010000 */
[-C--:B------:R-:W-:Y:S02]  /*a1f0*/  FMUL.FTZ R181, R242, R71.reuse ;  /* 0x00000047f2b57220 */ /* 0x080fe40000410000 */
[----:B------:R-:W-:Y:S02]  /*a200*/  FADD.FTZ R238, -R176, R185 ;  /* 0x000000b9b0ee7221 */ /* 0x000fe40000010100 */
[----:B------:R-:W-:Y:S02]  /*a210*/  FMUL.FTZ R153, R164, R71 ;  /* 0x00000047a4997220 */ /* 0x000fe40000410000 */
[----:B------:R-:W-:-:S02]  /*a220*/  FFMA.FTZ R177, R168, R177, R179 ;  /* 0x000000b1a8b17223 */ /* 0x000fc400000100b3 */
[----:B------:R-:W-:Y:S02]  /*a230*/  FFMA.FTZ R41, R166, R66, R41 ;  /* 0x00000042a6297223 */ /* 0x000fe40000010029 */
[----:B------:R-:W-:Y:S02]  /*a240*/  FFMA.FTZ R187, R89, R166, R240 ;  /* 0x000000a659bb7223 */ /* 0x000fe400000100f0 */
[----:B------:R-:W-:Y:S02]  /*a250*/  FMUL.FTZ R154, R152, R181 ;  /* 0x000000b5989a7220 */ /* 0x000fe40000410000 */
[----:B------:R-:W-:Y:S02]  /*a260*/  FFMA.FTZ R38, R5, R55, R38 ;  /* 0x0000003705267223 */ /* 0x000fe40000010026 */
[----:B------:R-:W-:Y:S02]  /*a270*/  FFMA.FTZ R179, R88, R5, R244 ;  /* 0x0000000558b37223 */ /* 0x000fe400000100f4 */
[----:B------:R-:W-:-:S02]  /*a280*/  FMUL.FTZ R164, R91, R76 ;  /* 0x0000004c5ba47220 */ /* 0x000fc40000410000 */
[-C--:B------:R-:W-:Y:S02]  /*a290*/  FMUL.FTZ R5, R175, -R238.reuse ;  /* 0x800000eeaf057220 */ /* 0x080fe40000410000 */
[----:B------:R-:W-:Y:S02]  /*a2a0*/  FMUL.FTZ R166, R127, R238 ;  /* 0x000000ee7fa67220 */ /* 0x000fe40000410000 */
[-C--:B------:R-:W-:Y:S02]  /*a2b0*/  FMUL.FTZ R195, R88, R183.reuse ;  /* 0x000000b758c37220 */ /* 0x080fe40000410000 */
[----:B------:R-:W-:Y:S02]  /*a2c0*/  FFMA.FTZ R13, R13, R183, -R162 ;  /* 0x000000b70d0d7223 */ /* 0x000fe400000108a2 */
[-C--:B------:R-:W-:Y:S01]  /*a2d0*/  FMUL.FTZ R152, R152, R153.reuse ;  /* 0x0000009998987220 */ /* 0x080fe20000410000 */
[----:B------:R-:W-:Y:S01]  /*a2e0*/  STS [R4.X4+0x217c], R195 ;  /* 0x00217cc304007388 */ /* 0x000fe20000004800 */
[----:B------:R-:W-:-:S02]  /*a2f0*/  FMUL.FTZ R183, R92, R153 ;  /* 0x000000995cb77220 */ /* 0x000fc40000410000 */
[----:B------:R-:W-:Y:S02]  /*a300*/  FFMA.FTZ R153, R168, R153, R154 ;  /* 0x00000099a8997223 */ /* 0x000fe4000001009a */
[----:B------:R-:W-:Y:S01]  /*a310*/  FFMA.FTZ R127, R127, -R164, R214 ;  /* 0x800000a47f7f7223 */ /* 0x000fe200000100d6 */
[----:B------:R-:W-:Y:S01]  /*a320*/  STS [R4.X4+0x2158], R183 ;  /* 0x002158b704007388 */ /* 0x000fe20000004800 */
[----:B------:R-:W-:Y:S02]  /*a330*/  FFMA.FTZ R154, R173, R178, -R5 ;  /* 0x000000b2ad9a7223 */ /* 0x000fe40000010805 */
[C---:B------:R-:W-:Y:S02]  /*a340*/  FFMA.FTZ R164, R143.reuse, -R164, R212 ;  /* 0x800000a48fa47223 */ /* 0x040fe400000100d4 */
[----:B------:R-:W-:Y:S02]  /*a350*/  FFMA.FTZ R166, R143, R178, R166 ;  /* 0x000000b28fa67223 */ /* 0x000fe400000100a6 */
[----:B------:R-:W-:-:S02]  /*a360*/  FMUL.FTZ R143, R178, UR37 ;  /* 0x00000025b28f7c20 */ /* 0x000fc40008410000 */
[----:B------:R-:W-:Y:S02]  /*a370*/  FMUL.FTZ R5, R238, UR37 ;  /* 0x00000025ee057c20 */ /* 0x000fe40008410000 */
[----:B------:R-:W-:Y:S02]  /*a380*/  FFMA.FTZ R152, R168, R181, -R152 ;  /* 0x000000b5a8987223 */ /* 0x000fe40000010898 */
[----:B------:R-:W-:Y:S02]  /*a390*/  FMUL.FTZ R162, R175, -R178 ;  /* 0x800000b2afa27220 */ /* 0x000fe40000410000 */
[----:B------:R-:W-:Y:S02]  /*a3a0*/  FADD.FTZ R240, R203, R154 ;  /* 0x0000009acbf07221 */ /* 0x000fe40000010000 */
[C---:B------:R-:W-:Y:S02]  /*a3b0*/  FFMA.FTZ R154, R238.reuse, UR36, -R143 ;  /* 0x00000024ee9a7c23 */ /* 0x040fe4000801088f */
[----:B------:R-:W-:-:S02]  /*a3c0*/  FMUL.FTZ R168, R238, R76 ;  /* 0x0000004ceea87220 */ /* 0x000fc40000410000 */
[C---:B------:R-:W-:Y:S02]  /*a3d0*/  FFMA.FTZ R5, R178.reuse, UR36, R5 ;  /* 0x00000024b2057c23 */ /* 0x040fe40008010005 */
[----:B------:R-:W-:Y:S02]  /*a3e0*/  FMUL.FTZ R178, R178, R76 ;  /* 0x0000004cb2b27220 */ /* 0x000fe40000410000 */
[----:B------:R-:W-:Y:S02]  /*a3f0*/  FFMA.FTZ R162, R173, R238, R162 ;  /* 0x000000eeada27223 */ /* 0x000fe400000100a2 */
[----:B------:R-:W-:Y:S02]  /*a400*/  FFMA.FTZ R42, R155, R71, R42 ;  /* 0x000000479b2a7223 */ /* 0x000fe4000001002a */
[----:B------:R-:W-:Y:S02]  /*a410*/  FFMA.FTZ R176, R92, R155, R177 ;  /* 0x0000009b5cb07223 */ /* 0x000fe400000100b1 */
[----:B------:R-:W-:-:S02]  /*a420*/  FMUL.FTZ R155, R127, R168 ;  /* 0x000000a87f9b7220 */ /* 0x000fc40000410000 */
[C---:B------:R-:W-:Y:S02]  /*a430*/  FMUL.FTZ R143, R127.reuse, R154 ;  /* 0x0000009a7f8f7220 */ /* 0x040fe40000410000 */
[-C--:B------:R-:W-:Y:S02]  /*a440*/  FMUL.FTZ R127, R127, R178.reuse ;  /* 0x000000b27f7f7220 */ /* 0x080fe40000410000 */
[----:B------:R-:W-:Y:S02]  /*a450*/  FADD.FTZ R238, -R201, R162 ;  /* 0x000000a2c9ee7221 */ /* 0x000fe40000010100 */
[C---:B------:R-:W-:Y:S02]  /*a460*/  FFMA.FTZ R154, R164.reuse, R178, R155 ;  /* 0x000000b2a49a7223 */ /* 0x040fe4000001009b */
[-C--:B------:R-:W-:Y:S02]  /*a470*/  FMUL.FTZ R175, R91, R168.reuse ;  /* 0x000000a85baf7220 */ /* 0x080fe40000410000 */
[----:B------:R-:W-:-:S02]  /*a480*/  FFMA.FTZ R155, R164, R168, -R127 ;  /* 0x000000a8a49b7223 */ /* 0x000fc4000001087f */
[----:B------:R-:W-:Y:S01]  /*a490*/  FFMA.FTZ R168, R164, R5, R143 ;  /* 0x00000005a4a87223 */ /* 0x000fe2000001008f */
[----:B------:R-:W-:Y:S01]  /*a4a0*/  STS [R4.X4+0x2154], R175 ;  /* 0x002154af04007388 */ /* 0x000fe20000004800 */
[C---:B------:R-:W-:Y:S02]  /*a4b0*/  FMUL.FTZ R162, R171.reuse, -R238 ;  /* 0x800000eeaba27220 */ /* 0x040fe40000410000 */
[----:B------:R-:W-:Y:S02]  /*a4c0*/  FMUL.FTZ R164, R171, -R240 ;  /* 0x800000f0aba47220 */ /* 0x000fe40000410000 */
[----:B------:R-:W-:Y:S02]  /*a4d0*/  FMUL.FTZ R127, R142, R238 ;  /* 0x000000ee8e7f7220 */ /* 0x000fe40000410000 */
[----:B------:R-:W-:Y:S02]  /*a4e0*/  FMUL.FTZ R5, R94, R77 ;  /* 0x0000004d5e057220 */ /* 0x000fe40000410000 */
[----:B------:R-:W-:-:S02]  /*a4f0*/  FFMA.FTZ R162, R169, R240, -R162 ;  /* 0x000000f0a9a27223 */ /* 0x000fc400000108a2 */
[----:B------:R-:W-:Y:S02]  /*a500*/  FFMA.FTZ R164, R169, R238, R164 ;  /* 0x000000eea9a47223 */ /* 0x000fe400000100a4 */
[----:B------:R-:W-:Y:S02]  /*a510*/  FMUL.FTZ R143, R240, UR37 ;  /* 0x00000025f08f7c20 */ /* 0x000fe40008410000 */
[----:B------:R-:W-:Y:S02]  /*a520*/  FFMA.FTZ R169, R144, R240, R127 ;  /* 0x000000f090a97223 */ /* 0x000fe4000001007f */
[----:B------:R-:W-:Y:S02]  /*a530*/  FMUL.FTZ R127, R238, UR37 ;  /* 0x00000025ee7f7c20 */ /* 0x000fe40008410000 */
[----:B------:R-:W-:Y:S02]  /*a540*/  FFMA.FTZ R142, R142, -R5, R210 ;  /* 0x800000058e8e7223 */ /* 0x000fe400000100d2 */
[----:B------:R-:W-:-:S02]  /*a550*/  FFMA.FTZ R143, R238, UR36, -R143 ;  /* 0x00000024ee8f7c23 */ /* 0x000fc4000801088f */
[----:B------:R-:W-:Y:S02]  /*a560*/  FFMA.FTZ R5, R144, -R5, R208 ;  /* 0x8000000590057223 */ /* 0x000fe400000100d0 */
[----:B------:R-:W-:Y:S02]  /*a570*/  FFMA.FTZ R144, R240, UR36, R127 ;  /* 0x00000024f0907c23 */ /* 0x000fe4000801007f */
[-C--:B------:R-:W-:Y:S02]  /*a580*/  FMUL.FTZ R171, R238, R77.reuse ;  /* 0x0000004deeab7220 */ /* 0x080fe40000410000 */
[----:B------:R-:W-:Y:S02]  /*a590*/  FMUL.FTZ R127, R240, R77 ;  /* 0x0000004df07f7220 */ /* 0x000fe40000410000 */
[----:B------:R-:W-:Y:S02]  /*a5a0*/  FMUL.FTZ R173, R91, R178 ;  /* 0x000000b25bad7220 */ /* 0x000fe40000410000 */
[----:B------:R-:W-:-:S02]  /*a5b0*/  FADD.FTZ R238, -R205, R164 ;  /* 0x000000a4cdee7221 */ /* 0x000fc40000010100 */
[C---:B------:R-:W-:Y:S01]  /*a5c0*/  FMUL.FTZ R143, R142.reuse, R143 ;  /* 0x0000008f8e8f7220 */ /* 0x040fe20000410000 */
[----:B------:R0:W-:Y:S01]  /*a5d0*/  STS [R4.X4+0x2150], R173 ;  /* 0x002150ad04007388 */ /* 0x0001e20000004800 */
[----:B------:R-:W-:Y:S02]  /*a5e0*/  FADD.FTZ R178, R207, R162 ;  /* 0x000000a2cfb27221 */ /* 0x000fe40000010000 */
[----:B------:R-:W-:Y:S02]  /*a5f0*/  FFMA.FTZ R177, R91, R166, R168 ;  /* 0x000000a65bb17223 */ /* 0x000fe400000100a8 */
[C---:B------:R-:W-:Y:S02]  /*a600*/  FMUL.FTZ R164, R142.reuse, R171 ;  /* 0x000000ab8ea47220 */ /* 0x040fe40000410000 */
[----:B------:R-:W-:Y:S02]  /*a610*/  FMUL.FTZ R162, R142, R127 ;  /* 0x0000007f8ea27220 */ /* 0x000fe40000410000 */
[----:B------:R-:W-:-:S02]  /*a620*/  FFMA.FTZ R168, R5, R144, R143 ;  /* 0x0000009005a87223 */ /* 0x000fc4000001008f */
[C---:B------:R-:W-:Y:S02]  /*a630*/  FMUL.FTZ R142, R167.reuse, -R238 ;  /* 0x800000eea78e7220 */ /* 0x040fe40000410000 */
[----:B------:R-:W-:Y:S02]  /*a640*/  FMUL.FTZ R144, R167, -R178 ;  /* 0x800000b2a7907220 */ /* 0x000fe40000410000 */
[----:B------:R-:W-:Y:S02]  /*a650*/  FFMA.FTZ R43, R166, R76, R43 ;  /* 0x0000004ca62b7223 */ /* 0x000fe4000001002b */
[-C--:B0-----:R-:W-:Y:S02]  /*a660*/  FMUL.FTZ R173, R94, R127.reuse ;  /* 0x0000007f5ead7220 */ /* 0x081fe40000410000 */
[----:B------:R-:W-:Y:S02]  /*a670*/  FFMA.FTZ R164, R5, R127, R164 ;  /* 0x0000007f05a47223 */ /* 0x000fe400000100a4 */
[----:B------:R-:W-:Y:S01]  /*a680*/  FFMA.FTZ R142, R165, R178, -R142 ;  /* 0x000000b2a58e7223 */ /* 0x000fe2000001088e */
[----:B------:R-:W-:Y:S01]  /*a690*/  STS [R4.X4+0x2148], R173 ;  /* 0x002148ad04007388 */ /* 0x000fe20000004800 */
[----:B------:R-:W-:-:S02]  /*a6a0*/  FFMA.FTZ R162, R5, R171, -R162 ;  /* 0x000000ab05a27223 */ /* 0x000fc400000108a2 */
[-C--:B------:R-:W-:Y:S02]  /*a6b0*/  FMUL.FTZ R166, R145, R238.reuse ;  /* 0x000000ee91a67220 */ /* 0x080fe40000410000 */
[----:B------:R-:W-:Y:S02]  /*a6c0*/  FFMA.FTZ R144, R165, R238, R144 ;  /* 0x000000eea5907223 */ /* 0x000fe40000010090 */
[----:B------:R-:W-:Y:S02]  /*a6d0*/  FMUL.FTZ R143, R178, UR37 ;  /* 0x00000025b28f7c20 */ /* 0x000fe40008410000 */
[----:B------:R-:W-:Y:S02]  /*a6e0*/  FMUL.FTZ R127, R238, UR37 ;  /* 0x00000025ee7f7c20 */ /* 0x000fe40008410000 */
[----:B------:R-:W-:Y:S02]  /*a6f0*/  FMUL.FTZ R5, R93, R78 ;  /* 0x0000004e5d057220 */ /* 0x000fe40000410000 */
[----:B------:R-:W-:-:S02]  /*a700*/  FADD.FTZ R69, R176, R69 ;  /* 0x00000045b0457221 */ /* 0x000fc40000010000 */
[----:B------:R-:W-:Y:S02]  /*a710*/  FFMA.FTZ R240, R94, R169, R168 ;  /* 0x000000a95ef07223 */ /* 0x000fe400000100a8 */
[----:B------:R-:W-:Y:S02]  /*a720*/  FADD.FTZ R242, R211, R142 ;  /* 0x0000008ed3f27221 */ /* 0x000fe40000010000 */
[----:B------:R-:W-:Y:S02]  /*a730*/  FFMA.FTZ R166, R147, R178, R166 ;  /* 0x000000b293a67223 */ /* 0x000fe400000100a6 */
[----:B------:R-:W-:Y:S02]  /*a740*/  FFMA.FTZ R176, R238, UR36, -R143 ;  /* 0x00000024eeb07c23 */ /* 0x000fe4000801088f */
[----:B------:R-:W-:Y:S02]  /*a750*/  FFMA.FTZ R168, R178, UR36, R127 ;  /* 0x00000024b2a87c23 */ /* 0x000fe4000801007f */
[----:B------:R-:W-:-:S02]  /*a760*/  FADD.FTZ R244, -R209, R144 ;  /* 0x00000090d1f47221 */ /* 0x000fc40000010100 */
[-C--:B------:R-:W-:Y:S02]  /*a770*/  FFMA.FTZ R145, R145, -R5.reuse, R206 ;  /* 0x8000000591917223 */ /* 0x080fe400000100ce */
[-C--:B------:R-:W-:Y:S02]  /*a780*/  FMUL.FTZ R238, R238, R78.reuse ;  /* 0x0000004eeeee7220 */ /* 0x080fe40000410000 */
[----:B------:R-:W-:Y:S02]  /*a790*/  FMUL.FTZ R178, R178, R78 ;  /* 0x0000004eb2b27220 */ /* 0x000fe40000410000 */
[----:B------:R-:W-:Y:S02]  /*a7a0*/  FMUL.FTZ R144, R163, -R242 ;  /* 0x800000f2a3907220 */ /* 0x000fe40000410000 */
[----:B------:R-:W-:Y:S02]  /*a7b0*/  FFMA.FTZ R5, R147, -R5, R204 ;  /* 0x8000000593057223 */ /* 0x000fe400000100cc */
[----:B------:R-:W-:-:S02]  /*a7c0*/  FMUL.FTZ R142, R163, -R244 ;  /* 0x800000f4a38e7220 */ /* 0x000fc40000410000 */
[C---:B------:R-:W-:Y:S02]  /*a7d0*/  FMUL.FTZ R147, R145.reuse, R238 ;  /* 0x000000ee91937220 */ /* 0x040fe40000410000 */
[C---:B------:R-:W-:Y:S02]  /*a7e0*/  FMUL.FTZ R165, R145.reuse, R178 ;  /* 0x000000b291a57220 */ /* 0x040fe40000410000 */
[----:B------:R-:W-:Y:S02]  /*a7f0*/  FMUL.FTZ R176, R145, R176 ;  /* 0x000000b091b07220 */ /* 0x000fe40000410000 */
[----:B------:R-:W-:Y:S02]  /*a800*/  FFMA.FTZ R144, R161, R244, R144 ;  /* 0x000000f4a1907223 */ /* 0x000fe40000010090 */
[----:B------:R-:W-:Y:S02]  /*a810*/  FMUL.FTZ R143, R93, R178 ;  /* 0x000000b25d8f7220 */ /* 0x000fe40000410000 */
[----:B------:R-:W-:-:S02]  /*a820*/  FFMA.FTZ R142, R161, R242, -R142 ;  /* 0x000000f2a18e7223 */ /* 0x000fc4000001088e */
[C---:B------:R-:W-:Y:S01]  /*a830*/  FFMA.FTZ R147, R5.reuse, R178, R147 ;  /* 0x000000b205937223 */ /* 0x040fe20000010093 */
[----:B------:R0:W-:Y:S01]  /*a840*/  STS [R4.X4+0x2140], R143 ;  /* 0x0021408f04007388 */ /* 0x0001e20000004800 */
[C---:B------:R-:W-:Y:S02]  /*a850*/  FFMA.FTZ R165, R5.reuse, R238, -R165 ;  /* 0x000000ee05a57223 */ /* 0x040fe400000108a5 */
[----:B------:R-:W-:Y:S02]  /*a860*/  FFMA.FTZ R168, R5, R168, R176 ;  /* 0x000000a805a87223 */ /* 0x000fe400000100b0 */
[----:B------:R-:W-:Y:S02]  /*a870*/  FMUL.FTZ R5, R96, R79 ;  /* 0x0000004f60057220 */ /* 0x000fe40000410000 */
[----:B------:R-:W-:Y:S02]  /*a880*/  FADD.FTZ R213, -R213, R144 ;  /* 0x00000090d5d57221 */ /* 0x000fe40000010100 */
[----:B------:R-:W-:-:S02]  /*a890*/  FADD.FTZ R215, R215, R142 ;  /* 0x0000008ed7d77221 */ /* 0x000fc40000010000 */
[-C--:B------:R-:W-:Y:S02]  /*a8a0*/  FFMA.FTZ R142, R146, -R5.reuse, R202 ;  /* 0x80000005928e7223 */ /* 0x080fe400000100ca */
[----:B0-----:R-:W-:Y:S02]  /*a8b0*/  FFMA.FTZ R143, R148, -R5, R200 ;  /* 0x80000005948f7223 */ /* 0x001fe400000100c8 */
[----:B------:R-:W-:Y:S02]  /*a8c0*/  FMUL.FTZ R127, R146, R244 ;  /* 0x000000f4927f7220 */ /* 0x000fe40000410000 */
[C---:B------:R-:W-:Y:S02]  /*a8d0*/  FMUL.FTZ R5, R158.reuse, -R213 ;  /* 0x800000d59e057220 */ /* 0x040fe40000410000 */
[----:B------:R-:W-:Y:S02]  /*a8e0*/  FMUL.FTZ R158, R158, -R215 ;  /* 0x800000d79e9e7220 */ /* 0x000fe40000410000 */
[----:B------:R-:W-:-:S02]  /*a8f0*/  FFMA.FTZ R163, R148, R242, R127 ;  /* 0x000000f294a37223 */ /* 0x000fc4000001007f */
[C---:B------:R-:W-:Y:S02]  /*a900*/  FFMA.FTZ R148, R156.reuse, R213, R158 ;  /* 0x000000d59c947223 */ /* 0x040fe4000001009e */
[----:B------:R-:W-:Y:S02]  /*a910*/  FFMA.FTZ R146, R156, R215, -R5 ;  /* 0x000000d79c927223 */ /* 0x000fe40000010805 */
[----:B------:R-:W-:Y:S02]  /*a920*/  FMUL.FTZ R5, R244, UR37 ;  /* 0x00000025f4057c20 */ /* 0x000fe40008410000 */
[----:B------:R-:W-:Y:S02]  /*a930*/  FMUL.FTZ R127, R242, UR37 ;  /* 0x00000025f27f7c20 */ /* 0x000fe40008410000 */
[----:B------:R-:W-:Y:S02]  /*a940*/  FADD.FTZ R148, -R217, R148 ;  /* 0x00000094d9947221 */ /* 0x000fe40000010100 */
[----:B------:R-:W-:-:S02]  /*a950*/  FADD.FTZ R146, R219, R146 ;  /* 0x00000092db927221 */ /* 0x000fc40000010000 */
[----:B------:R-:W-:Y:S02]  /*a960*/  FMUL.FTZ R145, R93, R238 ;  /* 0x000000ee5d917220 */ /* 0x000fe40000410000 */
[----:B------:R-:W-:Y:S02]  /*a970*/  FFMA.FTZ R144, R242, UR36, R5 ;  /* 0x00000024f2907c23 */ /* 0x000fe40008010005 */
[C---:B------:R-:W-:Y:S01]  /*a980*/  FFMA.FTZ R127, R244.reuse, UR36, -R127 ;  /* 0x00000024f47f7c23 */ /* 0x040fe2000801087f */
[----:B------:R0:W-:Y:S01]  /*a990*/  STS [R4.X4+0x2144], R145 ;  /* 0x0021449104007388 */ /* 0x0001e20000004800 */
[-C--:B------:R-:W-:Y:S01]  /*a9a0*/  FMUL.FTZ R167, R244, R79.reuse ;  /* 0x0000004ff4a77220 */ /* 0x080fe20000410000 */
[C---:B------:R-:W-:Y:S01]  /*a9b0*/  IADD3 R244, R123.reuse, 0x2a0, RZ ;  /* 0x000002a07bf47810 */ /* 0x040fe20007ffe0ff */
[----:B------:R-:W-:Y:S01]  /*a9c0*/  FMUL.FTZ R161, R242, R79 ;  /* 0x0000004ff2a17220 */ /* 0x000fe20000410000 */
[----:B------:R-:W-:Y:S01]  /*a9d0*/  IADD3 R242, R123, 0x280, RZ ;  /* 0x000002807bf27810 */ /* 0x000fe20007ffe0ff */
[----:B------:R-:W-:-:S02]  /*a9e0*/  FMUL.FTZ R5, R159, -R148 ;  /* 0x800000949f057220 */ /* 0x000fc40000410000 */
[----:B------:R-:W-:Y:S02]  /*a9f0*/  FMUL.FTZ R159, R159, -R146 ;  /* 0x800000929f9f7220 */ /* 0x000fe40000410000 */
[C---:B------:R-:W-:Y:S02]  /*aa00*/  FMUL.FTZ R156, R142.reuse, R167 ;  /* 0x000000a78e9c7220 */ /* 0x040fe40000410000 */
[C---:B0-----:R-:W-:Y:S02]  /*aa10*/  FMUL.FTZ R145, R142.reuse, R127 ;  /* 0x0000007f8e917220 */ /* 0x041fe40000410000 */
[----:B------:R-:W-:Y:S02]  /*aa20*/  FMUL.FTZ R158, R142, R161 ;  /* 0x000000a18e9e7220 */ /* 0x000fe40000410000 */
[C---:B------:R-:W-:Y:S02]  /*aa30*/  FFMA.FTZ R142, R157.reuse, R148, R159 ;  /* 0x000000949d8e7223 */ /* 0x040fe4000001009f */
[----:B------:R-:W-:-:S02]  /*aa40*/  FFMA.FTZ R127, R157, R146, -R5 ;  /* 0x000000929d7f7223 */ /* 0x000fc40000010805 */
[----:B------:R-:W-:Y:S02]  /*aa50*/  FADD.FTZ R5, -R221, R142 ;  /* 0x0000008edd057221 */ /* 0x000fe40000010100 */
[----:B------:R-:W-:Y:S02]  /*aa60*/  FADD.FTZ R127, R174, R127 ;  /* 0x0000007fae7f7221 */ /* 0x000fe40000010000 */
[C---:B------:R-:W-:Y:S02]  /*aa70*/  FMUL.FTZ R142, R126.reuse, -R5 ;  /* 0x800000057e8e7220 */ /* 0x040fe40000410000 */
[----:B------:R-:W-:Y:S02]  /*aa80*/  FMUL.FTZ R126, R126, -R127 ;  /* 0x8000007f7e7e7220 */ /* 0x000fe40000410000 */
[----:B------:R-:W-:Y:S02]  /*aa90*/  FFMA.FTZ R45, R166, R78, R45 ;  /* 0x0000004ea62d7223 */ /* 0x000fe4000001002d */
[----:B------:R-:W-:-:S02]  /*aaa0*/  FFMA.FTZ R168, R93, R166, R168 ;  /* 0x000000a65da87223 */ /* 0x000fc400000100a8 */
[C---:B------:R-:W-:Y:S02]  /*aab0*/  FFMA.FTZ R166, R143.reuse, R144, R145 ;  /* 0x000000908fa67223 */ /* 0x040fe40000010091 */
[C---:B------:R-:W-:Y:S02]  /*aac0*/  FFMA.FTZ R156, R143.reuse, R161, R156 ;  /* 0x000000a18f9c7223 */ /* 0x040fe4000001009c */
[----:B------:R-:W-:Y:S02]  /*aad0*/  FFMA.FTZ R157, R143, R167, -R158 ;  /* 0x000000a78f9d7223 */ /* 0x000fe4000001089e */
[----:B------:R-:W-:Y:S02]  /*aae0*/  FFMA.FTZ R145, R128, R5, R126 ;  /* 0x0000000580917223 */ /* 0x000fe4000001007e */
[----:B------:R-:W-:Y:S02]  /*aaf0*/  FMUL.FTZ R161, R96, R161 ;  /* 0x000000a160a17220 */ /* 0x000fe40000410000 */
[----:B------:R-:W-:-:S02]  /*ab00*/  FFMA.FTZ R143, R128, R127, -R142 ;  /* 0x0000007f808f7223 */ /* 0x000fc4000001088e */
[----:B------:R-:W-:Y:S01]  /*ab10*/  FMUL.FTZ R144, R95, R80 ;  /* 0x000000505f907220 */ /* 0x000fe20000410000 */
[----:B------:R0:W-:Y:S01]  /*ab20*/  STS [R4.X4+0x2138], R161 ;  /* 0x002138a104007388 */ /* 0x0001e20000004800 */
[----:B------:R-:W-:Y:S02]  /*ab30*/  FMUL.FTZ R158, R139, R213 ;  /* 0x000000d58b9e7220 */ /* 0x000fe40000410000 */
[----:B------:R-:W-:Y:S02]  /*ab40*/  FADD.FTZ R126, -R172, R145 ;  /* 0x00000091ac7e7221 */ /* 0x000fe40000010100 */
[----:B------:R-:W-:Y:S02]  /*ab50*/  FADD.FTZ R128, R170, R143 ;  /* 0x0000008faa807221 */ /* 0x000fe40000010000 */
[----:B------:R-:W-:Y:S02]  /*ab60*/  FFMA.FTZ R46, R163, R79, R46 ;  /* 0x0000004fa32e7223 */ /* 0x000fe4000001002e */
[----:B------:R-:W-:-:S02]  /*ab70*/  FFMA.FTZ R159, R141, -R144, R194 ;  /* 0x800000908d9f7223 */ /* 0x000fc400000100c2 */
[----:B0-----:R-:W-:Y:S02]  /*ab80*/  FFMA.FTZ R161, R139, -R144, R198 ;  /* 0x800000908ba17223 */ /* 0x001fe400000100c6 */
[----:B------:R-:W-:Y:S02]  /*ab90*/  FFMA.FTZ R142, R141, R215, R158 ;  /* 0x000000d78d8e7223 */ /* 0x000fe4000001009e */
[----:B------:R-:W-:Y:S02]  /*aba0*/  FFMA.FTZ R163, R96, R163, R166 ;  /* 0x000000a360a37223 */ /* 0x000fe400000100a6 */
[C---:B------:R-:W-:Y:S02]  /*abb0*/  FMUL.FTZ R139, R129.reuse, -R126 ;  /* 0x8000007e818b7220 */ /* 0x040fe40000410000 */
[----:B------:R-:W-:Y:S02]  /*abc0*/  FMUL.FTZ R141, R129, -R128 ;  /* 0x80000080818d7220 */ /* 0x000fe40000410000 */
[----:B------:R-:W-:-:S02]  /*abd0*/  FMUL.FTZ R166, R215, UR37 ;  /* 0x00000025d7a67c20 */ /* 0x000fc40008410000 */
[C---:B------:R-:W-:Y:S02]  /*abe0*/  FMUL.FTZ R158, R213.reuse, UR37 ;  /* 0x00000025d59e7c20 */ /* 0x040fe40008410000 */
[----:B------:R-:W-:Y:S02]  /*abf0*/  FMUL.FTZ R170, R213, R80 ;  /* 0x00000050d5aa7220 */ /* 0x000fe40000410000 */
[----:B------:R-:W-:Y:S02]  /*ac00*/  FADD.FTZ R65, R168, R65 ;  /* 0x00000041a8417221 */ /* 0x000fe40000010000 */
[C---:B------:R-:W-:Y:S02]  /*ac10*/  FFMA.FTZ R129, R131.reuse, R128, -R139 ;  /* 0x0000008083817223 */ /* 0x040fe4000001088b */
[----:B------:R-:W-:Y:S02]  /*ac20*/  FFMA.FTZ R144, R131, R126, R141 ;  /* 0x0000007e83907223 */ /* 0x000fe4000001008d */
[----:B------:R-:W-:-:S02]  /*ac30*/  FFMA.FTZ R168, R213, UR36, -R166 ;  /* 0x00000024d5a87c23 */ /* 0x000fc400080108a6 */
[C---:B------:R-:W-:Y:S02]  /*ac40*/  FFMA.FTZ R166, R215.reuse, UR36, R158 ;  /* 0x00000024d7a67c23 */ /* 0x040fe4000801009e */
[----:B------:R-:W-:Y:S02]  /*ac50*/  FMUL.FTZ R158, R215, R80 ;  /* 0x00000050d79e7220 */ /* 0x000fe40000410000 */
[----:B------:R-:W-:Y:S02]  /*ac60*/  FMUL.FTZ R139, R161, R170 ;  /* 0x000000aaa18b7220 */ /* 0x000fe40000410000 */
[----:B------:R-:W-:Y:S02]  /*ac70*/  FADD.FTZ R129, R160, R129 ;  /* 0x00000081a0817221 */ /* 0x000fe40000010000 */
[----:B------:R-:W-:Y:S02]  /*ac80*/  FADD.FTZ R131, -R151, R144 ;  /* 0x0000009097837221 */ /* 0x000fe40000010100 */
[----:B------:R-:W-:-:S02]  /*ac90*/  FFMA.FTZ R151, R159, R158, R139 ;  /* 0x0000009e9f977223 */ /* 0x000fc4000001008b */
[C---:B------:R-:W-:Y:S02]  /*aca0*/  FMUL.FTZ R139, R130.reuse, -R129 ;  /* 0x80000081828b7220 */ /* 0x040fe40000410000 */
[-C--:B------:R-:W-:Y:S02]  /*acb0*/  FMUL.FTZ R130, R130, -R131.reuse ;  /* 0x8000008382827220 */ /* 0x080fe40000410000 */
[C---:B------:R-:W-:Y:S02]  /*acc0*/  FFMA.FTZ R144, R132.reuse, R131, R139 ;  /* 0x0000008384907223 */ /* 0x040fe4000001008b */
[----:B------:R-:W-:Y:S02]  /*acd0*/  FFMA.FTZ R139, R132, R129, -R130 ;  /* 0x00000081848b7223 */ /* 0x000fe40000010882 */
[C---:B------:R-:W-:Y:S02]  /*ace0*/  FMUL.FTZ R168, R161.reuse, R168 ;  /* 0x000000a8a1a87220 */ /* 0x040fe40000410000 */
[----:B------:R-:W-:-:S02]  /*acf0*/  FMUL.FTZ R161, R161, R158 ;  /* 0x0000009ea1a17220 */ /* 0x000fc40000410000 */
[----:B------:R-:W-:Y:S02]  /*ad00*/  FMUL.FTZ R141, R98, R81 ;  /* 0x00000051628d7220 */ /* 0x000fe40000410000 */
[----:B------:R-:W-:Y:S02]  /*ad10*/  FADD.FTZ R132, R140, R139 ;  /* 0x0000008b8c847221 */ /* 0x000fe40000010000 */
[----:B------:R-:W-:Y:S02]  /*ad20*/  FMUL.FTZ R145, R95, R158 ;  /* 0x0000009e5f917220 */ /* 0x000fe40000410000 */
[----:B------:R-:W-:Y:S02]  /*ad30*/  FADD.FTZ R130, -R149, R144 ;  /* 0x0000009095827221 */ /* 0x000fe40000010100 */
[C---:B------:R-:W-:Y:S01]  /*ad40*/  FFMA.FTZ R158, R159.reuse, R170, -R161 ;  /* 0x000000aa9f9e7223 */ /* 0x040fe200000108a1 */
[----:B------:R-:W-:Y:S01]  /*ad50*/  STS [R4.X4+0x2130], R145 ;  /* 0x0021309104007388 */ /* 0x000fe20000004800 */
[----:B------:R-:W-:-:S02]  /*ad60*/  FFMA.FTZ R168, R159, R166, R168 ;  /* 0x000000a69fa87223 */ /* 0x000fc400000100a8 */
[CC--:B------:R-:W-:Y:S02]  /*ad70*/  FFMA.FTZ R159, R134.reuse, -R141.reuse, R251 ;  /* 0x8000008d869f7223 */ /* 0x0c0fe400000100fb */
[----:B------:R-:W-:Y:S02]  /*ad80*/  FMUL.FTZ R143, R134, R148 ;  /* 0x00000094868f7220 */ /* 0x000fe40000410000 */
[C---:B------:R-:W-:Y:S02]  /*ad90*/  FMUL.FTZ R134, R133.reuse, -R132 ;  /* 0x8000008485867220 */ /* 0x040fe40000410000 */
[----:B------:R-:W-:Y:S02]  /*ada0*/  FMUL.FTZ R139, R133, -R130 ;  /* 0x80000082858b7220 */ /* 0x000fe40000410000 */
[C---:B------:R-:W-:Y:S02]  /*adb0*/  FFMA.FTZ R149, R136.reuse, -R141, R249 ;  /* 0x8000008d88957223 */ /* 0x040fe400000100f9 */
[----:B------:R-:W-:-:S02]  /*adc0*/  FFMA.FTZ R133, R136, R146, R143 ;  /* 0x0000009288857223 */ /* 0x000fc4000001008f */
[C---:B------:R-:W-:Y:S02]  /*add0*/  FFMA.FTZ R136, R135.reuse, R130, R134 ;  /* 0x0000008287887223 */ /* 0x040fe40000010086 */
[----:B------:R-:W-:Y:S02]  /*ade0*/  FFMA.FTZ R139, R135, R132, -R139 ;  /* 0x00000084878b7223 */ /* 0x000fe4000001088b */
[----:B------:R-:W-:Y:S02]  /*adf0*/  FMUL.FTZ R141, R101, R86 ;  /* 0x00000056658d7220 */ /* 0x000fe40000410000 */
[----:B------:R-:W-:Y:S02]  /*ae00*/  FADD.FTZ R135, -R137, R136 ;  /* 0x0000008889877221 */ /* 0x000fe40000010100 */
[----:B------:R-:W-:Y:S02]  /*ae10*/  FMUL.FTZ R161, R95, R170 ;  /* 0x000000aa5fa17220 */ /* 0x000fe40000410000 */
[----:B------:R-:W-:-:S02]  /*ae20*/  FADD.FTZ R134, R138, R139 ;  /* 0x0000008b8a867221 */ /* 0x000fc40000010000 */
[----:B------:R-:W-:Y:S01]  /*ae30*/  FMUL.FTZ R139, R102, R85 ;  /* 0x00000055668b7220 */ /* 0x000fe20000410000 */
[----:B------:R0:W-:Y:S01]  /*ae40*/  STS [R4.X4+0x2134], R161 ;  /* 0x002134a104007388 */ /* 0x0001e20000004800 */
[----:B------:R-:W-:Y:S02]  /*ae50*/  FFMA.FTZ R137, R20, -R141, R180 ;  /* 0x8000008d14897223 */ /* 0x000fe400000100b4 */
[-C--:B------:R-:W-:Y:S02]  /*ae60*/  FMUL.FTZ R160, R135, R86.reuse ;  /* 0x0000005687a07220 */ /* 0x080fe40000410000 */
[----:B------:R-:W-:Y:S02]  /*ae70*/  FMUL.FTZ R166, R134, R86 ;  /* 0x0000005686a67220 */ /* 0x000fe40000410000 */
[----:B------:R-:W-:Y:S02]  /*ae80*/  FFMA.FTZ R138, R19, -R139, R182 ;  /* 0x8000008b138a7223 */ /* 0x000fe400000100b6 */
[----:B------:R-:W-:-:S02]  /*ae90*/  FFMA.FTZ R136, R21, -R141, R236 ;  /* 0x8000008d15887223 */ /* 0x000fc400000100ec */
[----:B------:R-:W-:Y:S02]  /*aea0*/  FFMA.FTZ R139, R18, -R139, R245 ;  /* 0x8000008b128b7223 */ /* 0x000fe400000100f5 */
[-C--:B0-----:R-:W-:Y:S02]  /*aeb0*/  FMUL.FTZ R161, R130, R85.reuse ;  /* 0x0000005582a17220 */ /* 0x081fe40000410000 */
[----:B------:R-:W-:Y:S02]  /*aec0*/  FADD.FTZ R64, R163, R64 ;  /* 0x00000040a3407221 */ /* 0x000fe40000010000 */
[C---:B------:R-:W-:Y:S02]  /*aed0*/  FMUL.FTZ R141, R137.reuse, R160 ;  /* 0x000000a0898d7220 */ /* 0x040fe40000410000 */
[----:B------:R-:W-:Y:S02]  /*aee0*/  FMUL.FTZ R163, R132, R85 ;  /* 0x0000005584a37220 */ /* 0x000fe40000410000 */
[----:B------:R-:W-:-:S02]  /*aef0*/  FMUL.FTZ R143, R137, R166 ;  /* 0x000000a6898f7220 */ /* 0x000fc40000410000 */
[C---:B------:R-:W-:Y:S02]  /*af00*/  FMUL.FTZ R140, R139.reuse, R161 ;  /* 0x000000a18b8c7220 */ /* 0x040fe40000410000 */
[C---:B------:R-:W-:Y:S02]  /*af10*/  FFMA.FTZ R141, R136.reuse, R166, R141 ;  /* 0x000000a6888d7223 */ /* 0x040fe4000001008d */
[-C--:B------:R-:W-:Y:S02]  /*af20*/  FMUL.FTZ R144, R139, R163.reuse ;  /* 0x000000a38b907220 */ /* 0x080fe40000410000 */
[----:B------:R-:W-:Y:S02]  /*af30*/  FFMA.FTZ R143, R136, R160, -R143 ;  /* 0x000000a0888f7223 */ /* 0x000fe4000001088f */
[----:B------:R-:W-:Y:S02]  /*af40*/  FFMA.FTZ R145, R138, R163, R140 ;  /* 0x000000a38a917223 */ /* 0x000fe4000001008c */
[----:B------:R-:W-:-:S02]  /*af50*/  FMUL.FTZ R175, R94, R171 ;  /* 0x000000ab5eaf7220 */ /* 0x000fc40000410000 */
[----:B------:R-:W-:Y:S02]  /*af60*/  FADD.FTZ R140, RZ, R141 ;  /* 0x0000008dff8c7221 */ /* 0x000fe40000010000 */
[----:B------:R-:W-:Y:S01]  /*af70*/  FFMA.FTZ R144, R138, R161, -R144 ;  /* 0x000000a18a907223 */ /* 0x000fe20000010890 */
[----:B------:R0:W-:Y:S01]  /*af80*/  STS [R4.X4+0x214c], R175 ;  /* 0x00214caf04007388 */ /* 0x0001e20000004800 */
[----:B------:R-:W-:Y:S02]  /*af90*/  FADD.FTZ R143, RZ, R143 ;  /* 0x0000008fff8f7221 */ /* 0x000fe40000010000 */
[----:B------:R-:W-:Y:S02]  /*afa0*/  FMUL.FTZ R141, R99, R84 ;  /* 0x00000054638d7220 */ /* 0x000fe40000410000 */
[----:B------:R-:W-:Y:S02]  /*afb0*/  FADD.FTZ R145, R140, R145 ;  /* 0x000000918c917221 */ /* 0x000fe40000010000 */
[----:B------:R-:W-:-:S02]  /*afc0*/  FMUL.FTZ R167, R96, R167 ;  /* 0x000000a760a77220 */ /* 0x000fc40000410000 */
[----:B------:R-:W-:Y:S02]  /*afd0*/  FADD.FTZ R144, R143, R144 ;  /* 0x000000908f907221 */ /* 0x000fe40000010000 */
[----:B------:R-:W-:Y:S01]  /*afe0*/  FFMA.FTZ R140, R17, -R141, R184 ;  /* 0x8000008d118c7223 */ /* 0x000fe200000100b8 */
[----:B------:R1:W-:Y:S01]  /*aff0*/  STS [R4.X4+0x213c], R167 ;  /* 0x00213ca704007388 */ /* 0x0003e20000004800 */
[----:B0-----:R-:W-:Y:S02]  /*b000*/  FFMA.FTZ R175, R95, R142, R168 ;  /* 0x0000008e5faf7223 */ /* 0x001fe400000100a8 */
[----:B------:R-:W-:Y:S02]  /*b010*/  FMUL.FTZ R143, R100, R83 ;  /* 0x00000053648f7220 */ /* 0x000fe40000410000 */
[----:B------:R-:W-:Y:S02]  /*b020*/  FFMA.FTZ R141, R16, -R141, R186 ;  /* 0x8000008d108d7223 */ /* 0x000fe400000100ba */
[----:B------:R-:W-:-:S02]  /*b030*/  FMUL.FTZ R170, R129, R84 ;  /* 0x0000005481aa7220 */ /* 0x000fc40000410000 */
[----:B------:R-:W-:Y:S02]  /*b040*/  FMUL.FTZ R168, R131, R84 ;  /* 0x0000005483a87220 */ /* 0x000fe40000410000 */
[----:B------:R-:W-:Y:S02]  /*b050*/  FFMA.FTZ R44, R169, R77, R44 ;  /* 0x0000004da92c7223 */ /* 0x000fe4000001002c */
[----:B------:R-:W-:Y:S02]  /*b060*/  FFMA.FTZ R47, R142, R80, R47 ;  /* 0x000000508e2f7223 */ /* 0x000fe4000001002f */
[-C--:B------:R-:W-:Y:S02]  /*b070*/  FFMA.FTZ R142, R15, -R143.reuse, R188 ;  /* 0x8000008f0f8e7223 */ /* 0x080fe400000100bc */
[----:B------:R-:W-:Y:S02]  /*b080*/  FMUL.FTZ R169, R141, R170 ;  /* 0x000000aa8da97220 */ /* 0x000fe40000410000 */
[----:B------:R-:W-:-:S02]  /*b090*/  FFMA.FTZ R143, R14, -R143, R247 ;  /* 0x8000008f0e8f7223 */ /* 0x000fc400000100f7 */
[-C--:B-1----:R-:W-:Y:S02]  /*b0a0*/  FMUL.FTZ R167, R141, R168.reuse ;  /* 0x000000a88da77220 */ /* 0x082fe40000410000 */
[-C--:B------:R-:W-:Y:S02]  /*b0b0*/  FMUL.FTZ R171, R128, R83.reuse ;  /* 0x0000005380ab7220 */ /* 0x080fe40000410000 */
[----:B------:R-:W-:Y:S02]  /*b0c0*/  FFMA.FTZ R169, R140, R168, -R169 ;  /* 0x000000a88ca97223 */ /* 0x000fe400000108a9 */
[----:B------:R-:W-:Y:S02]  /*b0d0*/  FMUL.FTZ R173, R126, R83 ;  /* 0x000000537ead7220 */ /* 0x000fe40000410000 */
[----:B------:R-:W-:Y:S02]  /*b0e0*/  FFMA.FTZ R172, R140, R170, R167 ;  /* 0x000000aa8cac7223 */ /* 0x000fe400000100a7 */
[----:B------:R-:W-:-:S02]  /*b0f0*/  FMUL.FTZ R174, R143, R171 ;  /* 0x000000ab8fae7220 */ /* 0x000fc40000410000 */
[----:B------:R-:W-:Y:S02]  /*b100*/  FADD.FTZ R144, R144, R169 ;  /* 0x000000a990907221 */ /* 0x000fe40000010000 */
[----:B------:R-:W-:Y:S02]  /*b110*/  FADD.FTZ R68, R177, R68 ;  /* 0x00000044b1447221 */ /* 0x000fe40000010000 */
[----:B------:R-:W-:Y:S02]  /*b120*/  FADD.FTZ R172, R145, R172 ;  /* 0x000000ac91ac7221 */ /* 0x000fe40000010000 */
[-C--:B------:R-:W-:Y:S02]  /*b130*/  FFMA.FTZ R169, R142, R173.reuse, -R174 ;  /* 0x000000ad8ea97223 */ /* 0x080fe400000108ae */
[----:B------:R-:W-:Y:S02]  /*b140*/  FMUL.FTZ R167, R143, R173 ;  /* 0x000000ad8fa77220 */ /* 0x000fe40000410000 */
[----:B------:R-:W-:-:S02]  /*b150*/  FMUL.FTZ R145, R97, R82 ;  /* 0x0000005261917220 */ /* 0x000fc40000410000 */
[----:B------:R-:W-:Y:S02]  /*b160*/  FMUL.FTZ R177, R146, UR37 ;  /* 0x0000002592b17c20 */ /* 0x000fe40008410000 */
[----:B------:R-:W-:Y:S02]  /*b170*/  FADD.FTZ R67, R240, R67 ;  /* 0x00000043f0437221 */ /* 0x000fe40000010000 */
[----:B------:R-:W-:Y:S02]  /*b180*/  FADD.FTZ R62, R175, R62 ;  /* 0x0000003eaf3e7221 */ /* 0x000fe40000010000 */
[----:B------:R-:W-:Y:S02]  /*b190*/  FADD.FTZ R169, R144, R169 ;  /* 0x000000a990a97221 */ /* 0x000fe40000010000 */
[----:B------:R-:W-:Y:S02]  /*b1a0*/  FFMA.FTZ R167, R142, R171, R167 ;  /* 0x000000ab8ea77223 */ /* 0x000fe400000100a7 */
[----:B------:R-:W-:-:S02]  /*b1b0*/  FFMA.FTZ R144, R0, -R145, R190 ;  /* 0x8000009100907223 */ /* 0x000fc400000100be */
[C---:B------:R-:W-:Y:S02]  /*b1c0*/  FMUL.FTZ R175, R148.reuse, UR37 ;  /* 0x0000002594af7c20 */ /* 0x040fe40008410000 */
[C---:B------:R-:W-:Y:S02]  /*b1d0*/  FFMA.FTZ R174, R148.reuse, UR36, -R177 ;  /* 0x0000002494ae7c23 */ /* 0x040fe400080108b1 */
[----:B------:R-:W-:Y:S02]  /*b1e0*/  FMUL.FTZ R240, R148, R81 ;  /* 0x0000005194f07220 */ /* 0x000fe40000410000 */
[----:B------:R-:W-:Y:S02]  /*b1f0*/  FFMA.FTZ R145, R243, -R145, R192 ;  /* 0x80000091f3917223 */ /* 0x000fe400000100c0 */
[----:B------:R-:W-:Y:S02]  /*b200*/  FMUL.FTZ R148, R127, R82 ;  /* 0x000000527f947220 */ /* 0x000fe40000410000 */
[----:B------:R-:W-:-:S02]  /*b210*/  FADD.FTZ R167, R172, R167 ;  /* 0x000000a7aca77221 */ /* 0x000fc40000010000 */
[----:B------:R-:W-:Y:S02]  /*b220*/  FMUL.FTZ R172, R5, R82 ;  /* 0x0000005205ac7220 */ /* 0x000fe40000410000 */
[----:B------:R-:W-:Y:S02]  /*b230*/  FMUL.FTZ R177, R145, R148 ;  /* 0x0000009491b17220 */ /* 0x000fe40000410000 */
[----:B------:R-:W-:Y:S02]  /*b240*/  FMUL.FTZ R238, R146, R81 ;  /* 0x0000005192ee7220 */ /* 0x000fe40000410000 */
[----:B------:R-:W-:Y:S02]  /*b250*/  FADD.FTZ R74, R179, R74 ;  /* 0x0000004ab34a7221 */ /* 0x000fe40000010000 */
[C---:B------:R-:W-:Y:S02]  /*b260*/  FMUL.FTZ R178, R159.reuse, R174 ;  /* 0x000000ae9fb27220 */ /* 0x040fe40000410000 */
[----:B------:R-:W-:-:S02]  /*b270*/  FMUL.FTZ R179, R159, R240 ;  /* 0x000000f09fb37220 */ /* 0x000fc40000410000 */
[----:B------:R-:W-:Y:S01]  /*b280*/  FFMA.FTZ R174, R144, R172, -R177 ;  /* 0x000000ac90ae7223 */ /* 0x000fe200000108b1 */
[----:B------:R-:W-:Y:S01]  /*b290*/  IADD3 R177, R123, 0x3a0, RZ ;  /* 0x000003a07bb17810 */ /* 0x000fe20007ffe0ff */
[----:B------:R-:W-:Y:S02]  /*b2a0*/  FMUL.FTZ R159, R159, R238 ;  /* 0x000000ee9f9f7220 */ /* 0x000fe40000410000 */
[----:B------:R-:W-:Y:S01]  /*b2b0*/  FADD.FTZ R169, R169, R174 ;  /* 0x000000aea9a97221 */ /* 0x000fe20000010000 */
[----:B------:R-:W-:Y:S01]  /*b2c0*/  LEA.HI.SX32 R177, R177, R123, 0x1b ;  /* 0x0000007bb1b17211 */ /* 0x000fe200078fdaff */
[----:B------:R-:W-:Y:S02]  /*b2d0*/  FFMA.FTZ R174, R149, R240, -R159 ;  /* 0x000000f095ae7223 */ /* 0x000fe4000001089f */
[----:B------:R-:W-:Y:S02]  /*b2e0*/  FFMA.FTZ R176, R146, UR36, R175 ;  /* 0x0000002492b07c23 */ /* 0x000fe400080100af */
[----:B------:R-:W-:-:S02]  /*b2f0*/  FMUL.FTZ R175, R145, R172 ;  /* 0x000000ac91af7220 */ /* 0x000fc40000410000 */
[----:B------:R-:W-:Y:S01]  /*b300*/  FADD.FTZ R169, R169, R174 ;  /* 0x000000aea9a97221 */ /* 0x000fe20000010000 */
[----:B------:R-:W-:Y:S01]  /*b310*/  IADD3 R174, R123, 0x1c0, RZ ;  /* 0x000001c07bae7810 */ /* 0x000fe20007ffe0ff */
[----:B------:R-:W-:Y:S02]  /*b320*/  FFMA.FTZ R146, R144, R148, R175 ;  /* 0x0000009490927223 */ /* 0x000fe400000100af */
[----:B------:R-:W-:Y:S01]  /*b330*/  FADD.FTZ R158, R169, R158 ;  /* 0x0000009ea99e7221 */ /* 0x000fe20000010000 */
[----:B------:R-:W-:Y:S01]  /*b340*/  LEA.HI.SX32 R169, R244, R123, 0x1b ;  /* 0x0000007bf4a97211 */ /* 0x000fe200078fdaff */
[----:B------:R-:W-:Y:S02]  /*b350*/  FFMA.FTZ R179, R149, R238, R179 ;  /* 0x000000ee95b37223 */ /* 0x000fe400000100b3 */
[----:B------:R-:W-:Y:S02]  /*b360*/  FADD.FTZ R146, R167, R146 ;  /* 0x00000092a7927221 */ /* 0x000fe40000010000 */
[----:B------:R-:W-:-:S02]  /*b370*/  FADD.FTZ R158, R158, R157 ;  /* 0x0000009d9e9e7221 */ /* 0x000fc40000010000 */
[----:B------:R-:W-:Y:S02]  /*b380*/  FMUL.FTZ R175, R98, R238 ;  /* 0x000000ee62af7220 */ /* 0x000fe40000410000 */
[----:B------:R-:W-:Y:S01]  /*b390*/  FADD.FTZ R238, R146, R179 ;  /* 0x000000b392ee7221 */ /* 0x000fe20000010000 */
[C---:B------:R-:W-:Y:S01]  /*b3a0*/  IADD3 R179, R123.reuse, 0x3e0, RZ ;  /* 0x000003e07bb37810 */ /* 0x040fe20007ffe0ff */
[----:B------:R-:W-:Y:S01]  /*b3b0*/  FADD.FTZ R165, R158, R165 ;  /* 0x000000a59ea57221 */ /* 0x000fe20000010000 */
[----:B------:R0:W-:Y:S01]  /*b3c0*/  STS [R4.X4+0x2128], R175 ;  /* 0x002128af04007388 */ /* 0x0001e20000004800 */
[----:B------:R-:W-:Y:S01]  /*b3d0*/  FADD.FTZ R151, R238, R151 ;  /* 0x00000097ee977221 */ /* 0x000fe20000010000 */
[----:B------:R-:W-:Y:S01]  /*b3e0*/  IADD3 R158, R123, 0xc0, RZ ;  /* 0x000000c07b9e7810 */ /* 0x000fe20007ffe0ff */
[----:B------:R-:W-:Y:S01]  /*b3f0*/  FADD.FTZ R162, R165, R162 ;  /* 0x000000a2a5a27221 */ /* 0x000fe20000010000 */
[----:B------:R-:W-:Y:S01]  /*b400*/  IADD3 R238, R123, 0x240, RZ ;  /* 0x000002407bee7810 */ /* 0x000fe20007ffe0ff */
[----:B------:R-:W-:Y:S01]  /*b410*/  FADD.FTZ R156, R151, R156 ;  /* 0x0000009c979c7221 */ /* 0x000fe20000010000 */
[----:B------:R-:W-:Y:S01]  /*b420*/  LEA.HI.SX32 R179, R179, R123, 0x1b ;  /* 0x0000007bb3b37211 */ /* 0x000fe200078fdaff */
[----:B------:R-:W-:Y:S01]  /*b430*/  FADD.FTZ R155, R162, R155 ;  /* 0x0000009ba29b7221 */ /* 0x000fe20000010000 */
[----:B------:R-:W-:Y:S01]  /*b440*/  IADD3 R162, R123, 0x100, RZ ;  /* 0x000001007ba27810 */ /* 0x000fe20007ffe0ff */
[----:B------:R-:W-:Y:S01]  /*b450*/  FFMA.FTZ R146, R149, R176, R178 ;  /* 0x000000b095927223 */ /* 0x000fe200000100b2 */
[----:B------:R-:W-:Y:S01]  /*b460*/  IADD3 R176, R123, 0x1e0, RZ ;  /* 0x000001e07bb07810 */ /* 0x000fe20007ffe0ff */
[----:B------:R-:W-:Y:S01]  /*b470*/  FMUL.FTZ R149, R97, R172 ;  /* 0x000000ac61957220 */ /* 0x000fe20000410000 */
[C---:B------:R-:W-:Y:S01]  /*b480*/  IADD3 R172, R123.reuse, 0x1a0, RZ ;  /* 0x000001a07bac7810 */ /* 0x040fe20007ffe0ff */
[----:B------:R-:W-:Y:S01]  /*b490*/  FADD.FTZ R147, R156, R147 ;  /* 0x000000939c937221 */ /* 0x000fe20000010000 */
[----:B------:R-:W-:Y:S01]  /*b4a0*/  IADD3 R156, R123, 0xa0, RZ ;  /* 0x000000a07b9c7810 */ /* 0x000fe20007ffe0ff */
[----:B------:R-:W-:Y:S01]  /*b4b0*/  FADD.FTZ R152, R155, R152 ;  /* 0x000000989b987221 */ /* 0x000fe20000010000 */
[----:B------:R1:W-:Y:S01]  /*b4c0*/  STS [R4.X4+0x2124], R149 ;  /* 0x0021249504007388 */ /* 0x0003e20000004800 */
[----:B------:R-:W-:Y:S01]  /*b4d0*/  FADD.FTZ R157, R147, R164 ;  /* 0x000000a4939d7221 */ /* 0x000fe20000010000 */
[C---:B------:R-:W-:Y:S01]  /*b4e0*/  IADD3 R164, R123.reuse, 0x120, RZ ;  /* 0x000001207ba47810 */ /* 0x040fe20007ffe0ff */
[----:B------:R-:W-:Y:S01]  /*b4f0*/  FADD.FTZ R152, R152, R11 ;  /* 0x0000000b98987221 */ /* 0x000fe20000010000 */
[----:B------:R-:W-:Y:S01]  /*b500*/  IADD3 R178, R123, 0x220, RZ ;  /* 0x000002207bb27810 */ /* 0x000fe20007ffe0ff */
[----:B------:R-:W-:Y:S01]  /*b510*/  FMUL.FTZ R191, R89, R246 ;  /* 0x000000f659bf7220 */ /* 0x000fe20000410000 */
[----:B------:R-:W-:Y:S01]  /*b520*/  IADD3 R246, R123, 0x2c0, RZ ;  /* 0x000002c07bf67810 */ /* 0x000fe20007ffe0ff */
[----:B------:R-:W-:Y:S01]  /*b530*/  FMUL.FTZ R193, R89, R248 ;  /* 0x000000f859c17220 */ /* 0x000fe20000410000 */
[C---:B------:R-:W-:Y:S01]  /*b540*/  IADD3 R248, R123.reuse, 0x2e0, RZ ;  /* 0x000002e07bf87810 */ /* 0x040fe20007ffe0ff */
[----:B------:R-:W-:Y:S01]  /*b550*/  FMUL.FTZ R185, R92, R181 ;  /* 0x000000b55cb97220 */ /* 0x000fe20000410000 */
[----:B------:R-:W-:Y:S01]  /*b560*/  STS [R4.X4+0x2160], R191 ;  /* 0x002160bf04007388 */ /* 0x000fe20000004800 */
[----:B------:R-:W-:Y:S01]  /*b570*/  FMUL.FTZ R167, R98, R240 ;  /* 0x000000f062a77220 */ /* 0x000fe20000410000 */
[----:B------:R-:W-:Y:S01]  /*b580*/  IADD3 R240, R123, 0x260, RZ ;  /* 0x000002607bf07810 */ /* 0x000fe20007ffe0ff */
[----:B------:R-:W-:Y:S01]  /*b590*/  FMUL.FTZ R159, R97, R148 ;  /* 0x00000094619f7220 */ /* 0x000fe20000410000 */
[----:B------:R-:W-:Y:S01]  /*b5a0*/  STS [R4.X4+0x2164], R193 ;  /* 0x002164c104007388 */ /* 0x000fe20000004800 */
[C---:B------:R-:W-:Y:S01]  /*b5b0*/  FMUL.FTZ R171, R100.reuse, R171 ;  /* 0x000000ab64ab7220 */ /* 0x040fe20000410000 */
[----:B0-----:R-:W-:Y:S01]  /*b5c0*/  IADD3 R175, R123, 0x360, RZ ;  /* 0x000003607baf7810 */ /* 0x001fe20007ffe0ff */
        /* <DEDUP_REMOVED lines=12> */
[----:B-1----:R-:W-:Y:S01]  /*b690*/  FMUL.FTZ R149, R101, R160 ;  /* 0x000000a065957220 */ /* 0x002fe20000410000 */
        /* <DEDUP_REMOVED lines=14> */
[C---:B------:R-:W-:Y:S01]  /*b780*/  IADD3 R152, R123.reuse, 0x60, RZ ;  /* 0x000000607b987810 */ /* 0x040fe20007ffe0ff */
[----:B------:R-:W-:Y:S01]  /*b790*/  FFMA.FTZ R251, -R32, R251, -RZ ;  /* 0x000000fb20fb7223 */ /* 0x000fe200000109ff */
[----:B------:R-:W-:Y:S01]  /*b7a0*/  STS [R4.X4+0x2108], R163 ;  /* 0x002108a304007388 */ /* 0x000fe20000004800 */
[C---:B------:R-:W-:Y:S01]  /*b7b0*/  IADD3 R7, R123.reuse, 0x340, RZ ;  /* 0x000003407b077810 */ /* 0x040fe20007ffe0ff */
[----:B0-----:R-:W-:Y:S01]  /*b7c0*/  FADD.FTZ R147, R6, R9 ;  /* 0x0000000906937221 */ /* 0x001fe20000010000 */
[C---:B------:R-:W-:Y:S01]  /*b7d0*/  IADD3 R6, R123.reuse, 0x20, RZ ;  /* 0x000000207b067810 */ /* 0x040fe20007ffe0ff */
[----:B------:R-:W-:Y:S01]  /*b7e0*/  STS [R4.X4+0x210c], R161 ;  /* 0x00210ca104007388 */ /* 0x000fe20000004800 */
[C---:B------:R-:W-:Y:S01]  /*b7f0*/  IADD3 R9, R123.reuse, 0x380, RZ ;  /* 0x000003807b097810 */ /* 0x040fe20007ffe0ff */
[----:B------:R-:W-:Y:S01]  /*b800*/  FFMA.FTZ R245, -R36, R245, -RZ ;  /* 0x000000f524f57223 */ /* 0x000fe200000109ff */
[-C--:B------:R-:W-:Y:S01]  /*b810*/  LEA.HI.SX32 R153, R154, R123.reuse, 0x1b ;  /* 0x0000007b9a997211 */ /* 0x080fe200078fdaff */
[----:B------:R0:W-:Y:S01]  /*b820*/  STS [R4.X4+0x2100], R11 ;  /* 0x0021000b04007388 */ /* 0x0001e20000004800 */
[----:B------:R-:W-:Y:S01]  /*b830*/  LEA.HI.SX32 R154, R156, R123, 0x1b ;  /* 0x0000007b9c9a7211 */ /* 0x000fe200078fdaff */
[----:B------:R-:W-:Y:S01]  /*b840*/  FMUL.FTZ R249, R32, R249 ;  /* 0x000000f920f97220 */ /* 0x000fe20000410000 */
[-C--:B------:R-:W-:Y:S01]  /*b850*/  LEA.HI.SX32 R155, R158, R123.reuse, 0x1b ;  /* 0x0000007b9e9b7211 */ /* 0x080fe200078fdaff */
[----:B------:R1:W-:Y:S01]  /*b860*/  STS [R4.X4+0x2104], R149 ;  /* 0x0021049504007388 */ /* 0x0003e20000004800 */
[----:B------:R-:W-:Y:S01]  /*b870*/  LEA.HI.SX32 R156, R160, R123, 0x1b ;  /* 0x0000007ba09c7211 */ /* 0x000fe200078fdaff */
[----:B------:R-:W-:Y:S01]  /*b880*/  FFMA.FTZ R247, -R34, R247, -RZ ;  /* 0x000000f722f77223 */ /* 0x000fe200000109ff */
[-C--:B------:R-:W-:Y:S01]  /*b890*/  LEA.HI.SX32 R157, R162, R123.reuse, 0x1b ;  /* 0x0000007ba29d7211 */ /* 0x080fe200078fdaff */
[----:B------:R-:W-:Y:S01]  /*b8a0*/  BAR.SYNC.DEFER_BLOCKING 0x0 ;  /* 0x0000000000007b1d */ /* 0x000fe20000010000 */
[-C--:B------:R-:W-:Y:S01]  /*b8b0*/  LEA.HI.SX32 R158, R164, R123.reuse, 0x1b ;  /* 0x0000007ba49e7211 */ /* 0x080fe200078fdaff */
[----:B------:R-:W-:Y:S01]  /*b8c0*/  FMUL.FTZ R188, R34, R188 ;  /* 0x000000bc22bc7220 */ /* 0x000fe20000410000 */
[----:B0-----:R-:W-:Y:S01]  /*b8d0*/  IADD3 R11, R123, 0x3c0, RZ ;  /* 0x000003c07b0b7810 */ /* 0x001fe20007ffe0ff */
[----:B------:R-:W-:Y:S01]  /*b8e0*/  FMUL.FTZ R182, R36, R182 ;  /* 0x000000b624b67220 */ /* 0x000fe20000410000 */
[-C--:B------:R-:W-:Y:S01]  /*b8f0*/  LEA.HI.SX32 R159, R166, R123.reuse, 0x1b ;  /* 0x0000007ba69f7211 */ /* 0x080fe200078fdaff */
[----:B------:R-:W-:Y:S01]  /*b900*/  FMUL.FTZ R190, R33, R190 ;  /* 0x000000be21be7220 */ /* 0x000fe20000410000 */
[-C--:B-1----:R-:W-:Y:S01]  /*b910*/  LEA.HI.SX32 R149, R150, R123.reuse, 0x1b ;  /* 0x0000007b96957211 */ /* 0x082fe200078fdaff */
        /* <DEDUP_REMOVED lines=9> */
[----:B------:R-:W-:-:S02]  /*b9b0*/  LEA.HI.SX32 R164, R176, R123, 0x1b ;  /* 0x0000007bb0a47211 */ /* 0x000fc400078fdaff */
[-C--:B------:R-:W-:Y:S02]  /*b9c0*/  LEA.HI.SX32 R165, R178, R123.reuse, 0x1b ;  /* 0x0000007bb2a57211 */ /* 0x080fe400078fdaff */
[-C--:B------:R-:W-:Y:S02]  /*b9d0*/  LEA.HI.SX32 R8, R123, R123.reuse, 0x1b ;  /* 0x0000007b7b087211 */ /* 0x080fe400078fdaff */
        /* <DEDUP_REMOVED lines=17> */
[----:B------:R-:W-:Y:S01]  /*baf0*/  FFMA.FTZ R7, -R37, R180, -RZ ;  /* 0x000000b425077223 */ /* 0x000fe200000109ff */
[-C--:B------:R-:W-:Y:S01]  /*bb00*/  LEA.HI.SX32 R175, R175, R123.reuse, 0x1b ;  /* 0x0000007bafaf7211 */ /* 0x080fe200078fdaff */
[----:B------:R-:W0:Y:S01]  /*bb10*/  LDS R191, [R155.X4+0x2400] ;  /* 0x002400009bbf7984 */ /* 0x000e220000004800 */
[-C--:B------:R-:W-:Y:S01]  /*bb20*/  LEA.HI.SX32 R176, R9, R123.reuse, 0x1b ;  /* 0x0000007b09b07211 */ /* 0x080fe200078fdaff */
[----:B------:R-:W-:Y:S01]  /*bb30*/  FFMA.FTZ R9, -R35, R186, -RZ ;  /* 0x000000ba23097223 */ /* 0x000fe200000109ff */
[----:B------:R-:W-:Y:S01]  /*bb40*/  LEA.HI.SX32 R178, R11, R123, 0x1b ;  /* 0x0000007b0bb27211 */ /* 0x000fe200078fdaff */
[----:B------:R-:W-:Y:S01]  /*bb50*/  FMUL.FTZ R11, R37, R236 ;  /* 0x000000ec250b7220 */ /* 0x000fe20000410000 */
[----:B------:R-:W0:Y:S01]  /*bb60*/  LDS R193, [R156.X4+0x2480] ;  /* 0x002480009cc17984 */ /* 0x000e220000004800 */
[----:B------:R-:W-:Y:S01]  /*bb70*/  MOV R180, UR28 ;  /* 0x0000001c00b47c02 */ /* 0x000fe20008000f00 */
[----:B------:R-:W-:-:S02]  /*bb80*/  FMUL.FTZ R186, R243, R5 ;  /* 0x00000005f3ba7220 */ /* 0x000fc40000410000 */
[----:B------:R-:W0:Y:S01]  /*bb90*/  LDS R236, [R8.X4+0x2100] ;  /* 0x0021000008ec7984 */ /* 0x000e220000004800 */
[----:B------:R-:W-:Y:S01]  /*bba0*/  LEA R180, R180, -R123, 0x1 ;  /* 0x8000007bb4b47211 */ /* 0x000fe200078e08ff */
[----:B------:R-:W-:Y:S02]  /*bbb0*/  FMUL.FTZ R243, R130, UR37 ;  /* 0x0000002582f37c20 */ /* 0x000fe40008410000 */
[----:B------:R-:W0:Y:S01]  /*bbc0*/  LDS R195, [R157.X4+0x2500] ;  /* 0x002500009dc37984 */ /* 0x000e220000004800 */
[----:B------:R-:W-:Y:S01]  /*bbd0*/  ISETP.GE.AND P0, PT, R180, 0x1, PT ;  /* 0x00000001b400780c */ /* 0x000fe20003f06270 */
[----:B------:R-:W-:Y:S02]  /*bbe0*/  FFMA.FTZ R243, R132, UR36, R243 ;  /* 0x0000002484f37c23 */ /* 0x000fe400080100f3 */
        /* <DEDUP_REMOVED lines=34> */
[----:B-1----:R-:W-:-:S03]  /*be10*/  FFMA.FTZ R245, -R28, R210, -RZ ;  /* 0x000000d21cf57223 */ /* 0x002fc600000109ff */
[----:B------:R1:W-:Y:S01]  /*be20*/  STS [R4.X4+0x31a4], R7 ;  /* 0x0031a40704007388 */ /* 0x0003e20000004800 */
[----:B--2---:R-:W-:-:S03]  /*be30*/  FMUL.FTZ R249, R28, R208 ;  /* 0x000000d01cf97220 */ /* 0x004fc60000410000 */
[----:B------:R2:W-:Y:S01]  /*be40*/  STS [R4.X4+0x31b4], R9 ;  /* 0x0031b40904007388 */ /* 0x0005e20000004800 */
[----:B-----5:R-:W-:-:S03]  /*be50*/  FMUL.FTZ R247, R29, R204 ;  /* 0x000000cc1df77220 */ /* 0x020fc60000410000 */
[----:B------:R5:W-:Y:S01]  /*be60*/  STS [R4.X4+0x31bc], R11 ;  /* 0x0031bc0b04007388 */ /* 0x000be20000004800 */
[----:B-1----:R-:W-:-:S03]  /*be70*/  FFMA.FTZ R7, -R29, R206, -RZ ;  /* 0x000000ce1d077223 */ /* 0x002fc600000109ff */
[----:B------:R1:W-:Y:S01]  /*be80*/  STS [R4.X4+0x3198], R188 ;  /* 0x003198bc04007388 */ /* 0x0003e20000004800 */
[----:B--2---:R-:W-:-:S03]  /*be90*/  FFMA.FTZ R9, -R27, R214, -RZ ;  /* 0x000000d61b097223 */ /* 0x004fc600000109ff */
[----:B------:R2:W-:Y:S01]  /*bea0*/  STS [R4.X4+0x31d0], R251 ;  /* 0x0031d0fb04007388 */ /* 0x0005e20000004800 */
[----:B-----5:R-:W-:-:S03]  /*beb0*/  FFMA.FTZ R11, -R26, R218, -RZ ;  /* 0x000000da1a0b7223 */ /* 0x020fc600000109ff */
[----:B------:R5:W-:Y:S01]  /*bec0*/  STS [R4.X4+0x31c8], R249 ;  /* 0x0031c8f904007388 */ /* 0x000be20000004800 */
[----:B-1----:R-:W-:-:S03]  /*bed0*/  FMUL.FTZ R188, R127, UR37 ;  /* 0x000000257fbc7c20 */ /* 0x002fc60008410000 */
[----:B------:R1:W-:Y:S01]  /*bee0*/  STS [R4.X4+0x31cc], R245 ;  /* 0x0031ccf504007388 */ /* 0x0003e20000004800 */
[----:B--2---:R-:W-:-:S03]  /*bef0*/  FMUL.FTZ R251, R23, R228 ;  /* 0x000000e417fb7220 */ /* 0x004fc60000410000 */
[----:B------:R2:W-:Y:S01]  /*bf00*/  STS [R4.X4+0x31c0], R247 ;  /* 0x0031c0f704007388 */ /* 0x0005e20000004800 */
[----:B------:R-:W-:Y:S02]  /*bf10*/  FFMA.FTZ R188, R5, UR36, -R188 ;  /* 0x0000002405bc7c23 */ /* 0x000fe400080108bc */
[----:B-----5:R-:W-:Y:S01]  /*bf20*/  FMUL.FTZ R249, R24, R224 ;  /* 0x000000e018f97220 */ /* 0x020fe20000410000 */
[----:B------:R5:W-:Y:S01]  /*bf30*/  STS [R4.X4+0x31c4], R7 ;  /* 0x0031c40704007388 */ /* 0x000be20000004800 */
[----:B------:R-:W-:Y:S02]  /*bf40*/  FMUL.FTZ R5, R128, UR37 ;  /* 0x0000002580057c20 */ /* 0x000fe40008410000 */
[----:B-1----:R-:W-:Y:S01]  /*bf50*/  FFMA.FTZ R245, -R23, R230, -RZ ;  /* 0x000000e617f57223 */ /* 0x002fe200000109ff */
[----:B------:R1:W-:Y:S01]  /*bf60*/  STS [R4.X4+0x31d4], R9 ;  /* 0x0031d40904007388 */ /* 0x0003e20000004800 */
[----:B------:R-:W-:Y:S02]  /*bf70*/  FFMA.FTZ R192, R126, UR36, -R5 ;  /* 0x000000247ec07c23 */ /* 0x000fe40008010805 */
[----:B--2---:R-:W-:Y:S01]  /*bf80*/  FFMA.FTZ R247, -R25, R222, -RZ ;  /* 0x000000de19f77223 */ /* 0x004fe200000109ff */
[----:B------:R2:W-:Y:S01]  /*bf90*/  STS [R4.X4+0x31dc], R11 ;  /* 0x0031dc0b04007388 */ /* 0x0005e20000004800 */
[----:B------:R-:W-:-:S02]  /*bfa0*/  FMUL.FTZ R5, R132, UR37 ;  /* 0x0000002584057c20 */ /* 0x000fc40008410000 */
[----:B-----5:R-:W-:Y:S01]  /*bfb0*/  FFMA.FTZ R7, -R24, R226, -RZ ;  /* 0x000000e218077223 */ /* 0x020fe200000109ff */
[----:B------:R5:W-:Y:S01]  /*bfc0*/  STS [R4.X4+0x31f0], R251 ;  /* 0x0031f0fb04007388 */ /* 0x000be20000004800 */
[----:B-1----:R-:W-:-:S03]  /*bfd0*/  FFMA.FTZ R9, -R22, R234, -RZ ;  /* 0x000000ea16097223 */ /* 0x002fc600000109ff */
[----:B------:R1:W-:Y:S01]  /*bfe0*/  STS [R4.X4+0x3188], R182 ;  /* 0x003188b604007388 */ /* 0x0003e20000004800 */
[----:B--2---:R-:W-:-:S03]  /*bff0*/  FMUL.FTZ R11, R22, R232 ;  /* 0x000000e8160b7220 */ /* 0x004fc60000410000 */
[----:B------:R2:W-:Y:S01]  /*c000*/  STS [R4.X4+0x31a0], R190 ;  /* 0x0031a0be04007388 */ /* 0x0005e20000004800 */
[----:B-----5:R-:W-:-:S03]  /*c010*/  FFMA.FTZ R251, R127, UR36, R6 ;  /* 0x000000247ffb7c23 */ /* 0x020fc60008010006 */
[----:B------:R5:W-:Y:S01]  /*c020*/  STS [R4.X4+0x31e8], R249 ;  /* 0x0031e8f904007388 */ /* 0x000be20000004800 */
[----:B------:R-:W-:Y:S02]  /*c030*/  FMUL.FTZ R6, R131, UR37 ;  /* 0x0000002583067c20 */ /* 0x000fe40008410000 */
[----:B-1----:R-:W-:Y:S01]  /*c040*/  FMUL.FTZ R182, R134, UR37 ;  /* 0x0000002586b67c20 */ /* 0x002fe20008410000 */
[----:B------:R1:W-:Y:S01]  /*c050*/  STS [R4.X4+0x31f4], R245 ;  /* 0x0031f4f504007388 */ /* 0x0003e20000004800 */
[----:B--2---:R-:W-:-:S03]  /*c060*/  FMUL.FTZ R190, R129, UR37 ;  /* 0x0000002581be7c20 */ /* 0x004fc60008410000 */
[----:B------:R2:W-:Y:S01]  /*c070*/  STS [R4.X4+0x3190], R184 ;  /* 0x003190b804007388 */ /* 0x0005e20000004800 */
[----:B------:R-:W-:Y:S02]  /*c080*/  FFMA.FTZ R182, R135, UR36, -R182 ;  /* 0x0000002487b67c23 */ /* 0x000fe400080108b6 */
[----:B-----5:R-:W-:Y:S01]  /*c090*/  FMUL.FTZ R249, R126, UR37 ;  /* 0x000000257ef97c20 */ /* 0x020fe20008410000 */
[----:B------:R-:W-:Y:S01]  /*c0a0*/  STS [R4.X4+0x31b0], R194 ;  /* 0x0031b0c204007388 */ /* 0x000fe20000004800 */
[----:B------:R-:W-:Y:S02]  /*c0b0*/  FFMA.FTZ R190, R131, UR36, -R190 ;  /* 0x0000002483be7c23 */ /* 0x000fe400080108be */
[----:B-1----:R-:W-:Y:S01]  /*c0c0*/  FMUL.FTZ R245, R135, UR37 ;  /* 0x0000002587f57c20 */ /* 0x002fe20008410000 */
[----:B------:R-:W-:Y:S01]  /*c0d0*/  STS [R4.X4+0x31b8], R200 ;  /* 0x0031b8c804007388 */ /* 0x000fe20000004800 */
[----:B------:R-:W-:Y:S02]  /*c0e0*/  FFMA.FTZ R249, R128, UR36, R249 ;  /* 0x0000002480f97c23 */ /* 0x000fe400080100f9 */
[----:B--2---:R-:W-:Y:S01]  /*c0f0*/  FFMA.FTZ R184, R130, UR36, -R5 ;  /* 0x0000002482b87c23 */ /* 0x004fe20008010805 */
[----:B------:R-:W-:Y:S01]  /*c100*/  STS [R4.X4+0x31d8], R216 ;  /* 0x0031d8d804007388 */ /* 0x000fe20000004800 */
[----:B------:R-:W-:-:S03]  /*c110*/  FFMA.FTZ R245, R134, UR36, R245 ;  /* 0x0000002486f57c23 */ /* 0x000fc600080100f5 */
        /* <DEDUP_REMOVED lines=9> */
[----:B------:R0:W1:Y:S01]  /*c1b0*/  LDS R194, [R8.X4+0x3180] ;  /* 0x0031800008c27984 */ /* 0x0000620000004800 */
[----:B------:R-:W-:Y:S01]  /*c1c0*/  USHF.R.U64 UR48, UR36, 0x1, UR37 ;  /* 0x0000000124307899 */ /* 0x000fe20008001225 */
[----:B------:R-:W-:Y:S01]  /*c1d0*/  MOV R5, UR7 ;  /* 0x0000000700057c02 */ /* 0x000fe20008000f00 */
[----:B------:R-:W-:Y:S01]  /*c1e0*/  USHF.R.U32.HI UR52, URZ, 0x1, UR37 ;  /* 0x000000013f347899 */ /* 0x000fe20008011625 */
[----:B------:R-:W-:Y:S01]  /*c1f0*/  MOV R9, UR7 ;  /* 0x0000000700097c02 */ /* 0x000fe20008000f00 */
[----:B------:R-:W-:-:S02]  /*c200*/  ULDC.64 UR34, c[0x0][0x298] ;  /* 0x0000a60000227ab9 */ /* 0x000fc40000000a00 */
[----:B------:R-:W-:Y:S02]  /*c210*/  ULDC.64 UR36, c[0x0][0x2a0] ;  /* 0x0000a80000247ab9 */ /* 0x000fe40000000a00 */
[----:B------:R-:W-:Y:S02]  /*c220*/  UIMAD UR53, UR15, UR36, URZ ;  /* 0x000000240f3572a4 */ /* 0x000fe4000f8e023f */
[----:B------:R-:W-:Y:S02]  /*c230*/  USHF.R.U64 UR39, UR34, 0x1, UR35 ;  /* 0x0000000122277899 */ /* 0x000fe40008001223 */
[----:B------:R-:W-:Y:S02]  /*c240*/  USHF.R.U32.HI UR50, URZ, 0x1, UR35 ;  /* 0x000000013f327899 */ /* 0x000fe40008011623 */
[----:B------:R-:W-:Y:S02]  /*c250*/  UIMAD.WIDE.U32 UR44, UR14, UR36, URZ ;  /* 0x000000240e2c72a5 */ /* 0x000fe4000f8e003f */
[----:B------:R-:W-:-:S02]  /*c260*/  ULDC.64 UR34, c[0x0][0x2b0] ;  /* 0x0000ac0000227ab9 */ /* 0x000fc40000000a00 */
[----:B------:R-:W-:Y:S02]  /*c270*/  UIMAD UR34, UR38, UR34, URZ ;  /* 0x00000022262272a4 */ /* 0x000fe4000f8e023f */
[----:B------:R-:W-:Y:S02]  /*c280*/  UIMAD UR53, UR14, UR37, UR53 ;  /* 0x000000250e3572a4 */ /* 0x000fe4000f8e0235 */
[----:B------:R-:W-:Y:S02]  /*c290*/  ULEA UR56, UR26, 0xfffffc00, 0xa ;  /* 0xfffffc001a387891 */ /* 0x000fe4000f8e503f */
[----:B------:R-:W-:Y:S02]  /*c2a0*/  ULDC.64 UR36, c[0x0][0x2c0] ;  /* 0x0000b00000247ab9 */ /* 0x000fe40000000a00 */
[----:B------:R-:W-:Y:S02]  /*c2b0*/  UIMAD UR54, UR15, UR36, URZ ;  /* 0x000000240f3672a4 */ /* 0x000fe4000f8e023f */
[----:B------:R-:W-:Y:S01]  /*c2c0*/  UIMAD UR49, UR7, UR35, UR34 ;  /* 0x00000023073172a4 */ /* 0x000fe2000f8e0222 */
[----:B------:R-:W-:Y:S01]  /*c2d0*/  IADD3 R6, P0, R123, UR56, RZ ;  /* 0x000000387b067c10 */ /* 0x000fe2000ff1e0ff */
[----:B------:R-:W-:Y:S01]  /*c2e0*/  UIMAD.WIDE.U32 UR46, UR14, UR36, URZ ;  /* 0x000000240e2e72a5 */ /* 0x000fe2000f8e003f */
[----:B------:R-:W-:Y:S01]  /*c2f0*/  MOV R4, UR56 ;  /* 0x0000003800047c02 */ /* 0x000fe20008000f00 */
[----:B------:R-:W-:-:S02]  /*c300*/  ULDC.64 UR34, c[0x0][0x2d0] ;  /* 0x0000b40000227ab9 */ /* 0x000fc40000000a00 */
[----:B------:R-:W-:Y:S01]  /*c310*/  UIMAD UR54, UR14, UR37, UR54 ;  /* 0x000000250e3672a4 */ /* 0x000fe2000f8e0236 */
[----:B------:R-:W-:Y:S01]  /*c320*/  LEA.HI.X.SX32 R7, R4, RZ, 0x1, P0 ;  /* 0x000000ff04077211 */ /* 0x000fe200000f0eff */
[----:B------:R-:W-:Y:S02]  /*c330*/  UIMAD UR34, UR38, UR34, URZ ;  /* 0x00000022262272a4 */ /* 0x000fe4000f8e023f */
        /* <DEDUP_REMOVED lines=20> */
[----:B0-----:R-:W-:Y:S01]  /*c480*/  LEA R8, P0, R4, UR34, 0x2 ;  /* 0x0000002204087c11 */ /* 0x001fe2000f8010ff */
[----:B------:R-:W-:Y:S02]  /*c490*/  ULEA.HI.X UR37, UR46, UR37, UR50, 0x3, UP1 ;  /* 0x000000252e257291 */ /* 0x000fe400088f1c32 */
[----:B------:R-:W-:-:S02]  /*c4a0*/  LEA R10, P1, R6, UR36, 0x2 ;  /* 0x00000024060a7c11 */ /* 0x000fc4000f8210ff */
[----:B------:R-:W-:Y:S02]  /*c4b0*/  LEA.HI.X R9, R4, UR35, R9, 0x2, P0 ;  /* 0x0000002304097c11 */ /* 0x000fe400080f1409 */
[----:B------:R-:W-:-:S03]  /*c4c0*/  LEA.HI.X R11, R6, UR37, R5, 0x2, P1 ;  /* 0x00000025060b7c11 */ /* 0x000fc600088f1405 */
[----:B------:R0:W-:Y:S04]  /*c4d0*/  RED.E.ADD.F32.FTZ.RN.STRONG.GPU [R8.64], R236 ;  /* 0x000000ec0800798e */ /* 0x0001e8000c10e7a8 */
[----:B-1----:R0:W-:Y:S02]  /*c4e0*/  RED.E.ADD.F32.FTZ.RN.STRONG.GPU [R10.64], R194 ;  /* 0x000000c20a00798e */ /* 0x0021e4000c10e7a8 */
.L_x_9428:
[----:B0-234-:R-:W-:Y:S05]  /*c4f0*/  BSYNC B0 ;  /* 0x0000000000007941 */ /* 0x01dfea0003800000 */
.L_x_9427:
        /* <DEDUP_REMOVED lines=37> */
[----:B------:R-:W-:Y:S02]  /*c750*/  UIADD3 UR39, UR48, UR45, URZ ;  /* 0x0000002d30277290 */ /* 0x000fe4000fffe03f */
[----:B------:R-:W-:-:S02]  /*c760*/  ULEA.HI.X UR35, UR38, UR35, UR47, 0x3, UP0 ;  /* 0x0000002326237291 */ /* 0x000fc400080f1c2f */
[----:B------:R-:W-:Y:S02]  /*c770*/  UIMAD UR36, UR36, -0x400, URZ ;  /* 0xfffffc00242478a4 */ /* 0x000fe4000f8e023f */
[----:B------:R-:W-:Y:S02]  /*c780*/  ULEA.HI.X UR37, UR44, UR37, UR39, 0x3, UP1 ;  /* 0x000000252c257291 */ /* 0x000fe400088f1c27 */
[----:B------:R-:W-:Y:S01]  /*c790*/  USHF.L.U32 UR38, UR8, 0x2, URZ ;  /* 0x0000000208267899 */ /* 0x000fe2000800063f */
[C---:B------:R-:W-:Y:S01]  /*c7a0*/  IADD3.X R7, R5.reuse, UR35, RZ, P0, !PT ;  /* 0x0000002305077c10 */ /* 0x040fe200087fe4ff */
[----:B------:R-:W-:Y:S01]  /*c7b0*/  USHF.L.U64.HI UR39, UR8, 0x2, UR9 ;  /* 0x0000000208277899 */ /* 0x000fe20008010209 */
[----:B------:R-:W-:Y:S01]  /*c7c0*/  MOV R9, UR36 ;  /* 0x0000002400097c02 */ /* 0x000fe20008000f00 */
[----:B------:R-:W-:Y:S01]  /*c7d0*/  ULDC.64 UR34, c[0x0][0x2b0] ;  /* 0x0000ac0000227ab9 */ /* 0x000fe20000000a00 */
[----:B------:R-:W-:Y:S01]  /*c7e0*/  IADD3.X R5, R5, UR37, RZ, P1, !PT ;  /* 0x0000002505057c10 */ /* 0x000fe20008ffe4ff */
[----:B------:R-:W-:Y:S01]  /*c7f0*/  UIMAD UR34, UR39, UR34, URZ ;  /* 0x00000022272272a4 */ /* 0x000fe2000f8e023f */
[----:B------:R-:W-:Y:S01]  /*c800*/  MOV R11, UR36 ;  /* 0x00000024000b7c02 */ /* 0x000fe20008000f00 */
[----:B------:R-:W-:Y:S01]  /*c810*/  IMAD.WIDE R6, R9, 0x4, R6 ;  /* 0x0000000409067825 */ /* 0x000fe200078e0206 */
[----:B------:R-:W-:Y:S01]  /*c820*/  MOV R9, UR38 ;  /* 0x0000002600097c02 */ /* 0x000fe20008000f00 */
[----:B------:R-:W-:Y:S01]  /*c830*/  UIMAD UR34, UR38, UR35, UR34 ;  /* 0x00000023262272a4 */ /* 0x000fe2000f8e0222 */
[C---:B------:R-:W-:Y:S01]  /*c840*/  ISETP.GE.AND P0, PT, R180.reuse, 0x21, PT ;  /* 0x00000021b400780c */ /* 0x040fe20003f06270 */
[----:B------:R-:W-:Y:S01]  /*c850*/  IMAD.WIDE R4, R11, 0x4, R4 ;  /* 0x000000040b047825 */ /* 0x000fe200078e0204 */
[----:B------:R-:W-:Y:S01]  /*c860*/  MOV R11, UR38 ;  /* 0x00000026000b7c02 */ /* 0x000fe20008000f00 */
[----:B------:R-:W-:Y:S01]  /*c870*/  ULDC.64 UR36, c[0x0][0x2d0] ;  /* 0x0000b40000247ab9 */ /* 0x000fe20000000a00 */
[----:B------:R-:W-:Y:S01]  /*c880*/  ISETP.GE.AND P1, PT, R180, 0x41, PT ;  /* 0x00000041b400780c */ /* 0x000fe20003f26270 */
[----:B------:R-:W-:Y:S01]  /*c890*/  IMAD.WIDE.U32 R6, R9, c[0x0][0x2b0], R6 ;  /* 0x0000ac0009067a25 */ /* 0x000fe200078e0006 */
[----:B------:R-:W-:-:S03]  /*c8a0*/  UIMAD UR36, UR39, UR36, URZ ;  /* 0x00000024272472a4 */ /* 0x000fc6000f8e023f */
[----:B------:R-:W-:Y:S01]  /*c8b0*/  IMAD.WIDE.U32 R8, R11, c[0x0][0x2d0], R4 ;  /* 0x0000b4000b087a25 */ /* 0x000fe200078e0004 */
[----:B------:R-:W-:Y:S01]  /*c8c0*/  IADD3 R5, R7, UR34, RZ ;  /* 0x0000002207057c10 */ /* 0x000fe2000fffe0ff */
[----:B------:R-:W-:Y:S01]  /*c8d0*/  UIMAD UR36, UR38, UR37, UR36 ;  /* 0x00000025262472a4 */ /* 0x000fe2000f8e0224 */
[----:B------:R0:W1:Y:S01]  /*c8e0*/  LDS R7, [R150.X4+0x3200] ;  /* 0x0032000096077984 */ /* 0x0000620000004800 */
[----:B------:R-:W-:-:S04]  /*c8f0*/  MOV R4, R6 ;  /* 0x0000000600047202 */ /* 0x000fc80000000f00 */
[----:B------:R-:W-:Y:S01]  /*c900*/  IADD3 R9, R9, UR36, RZ ;  /* 0x0000002409097c10 */ /* 0x000fe2000fffe0ff */
[----:B------:R-:W-:Y:S05]  /*c910*/  @!P0 BRA `(.L_x_9430) ;  /* 0x0000002000008947 */ /* 0x000fea0003800000 */
[----:B------:R2:W-:Y:S04]  /*c920*/  RED.E.ADD.F32.FTZ.RN.STRONG.GPU [R4.64+-0xf80], R181 ;  /* 0xfff080b50400798e */ /* 0x0005e8000c10e7a8 */
[----:B-1----:R2:W-:Y:S02]  /*c930*/  RED.E.ADD.F32.FTZ.RN.STRONG.GPU [R8.64+-0xf80], R7 ;  /* 0xfff080070800798e */ /* 0x0025e4000c10e7a8 */
.L_x_9430:
[----:B------:R-:W-:Y:S05]  /*c940*/  BSYNC B0 ;  /* 0x0000000000007941 */ /* 0x000fea0003800000 */
.L_x_9429:
[----:B------:R-:W3:Y:S01]  /*c950*/  LDS R151, [R151.X4+0x3280] ;  /* 0x0032800097977984 */ /* 0x000ee20000004800 */
[----:B------:R-:W-:Y:S01]  /*c960*/  BSSY B0, `(.L_x_9431) ;  /* 0x0000004000007945 */ /* 0x000fe20003800000 */
[----:B------:R-:W-:Y:S05]  /*c970*/  @!P1 BRA `(.L_x_9432) ;  /* 0x0000002000009947 */ /* 0x000fea0003800000 */
[----:B------:R4:W-:Y:S04]  /*c980*/  RED.E.ADD.F32.FTZ.RN.STRONG.GPU [R4.64+-0xf00], R183 ;  /* 0xfff100b70400798e */ /* 0x0009e8000c10e7a8 */
[----:B---3--:R4:W-:Y:S02]  /*c990*/  RED.E.ADD.F32.FTZ.RN.STRONG.GPU [R8.64+-0xf00], R151 ;  /* 0xfff100970800798e */ /* 0x0089e4000c10e7a8 */
.L_x_9432:
[----:B------:R-:W-:Y:S05]  /*c9a0*/  BSYNC B0 ;  /* 0x0000000000007941 */ /* 0x000fea0003800000 */
.L_x_9431:
[----:B-12---:R1:W2:Y:S01]  /*c9b0*/  LDS R7, [R152.X4+0x3300] ;  /* 0x0033000098077984 */ /* 0x0062a20000004800 */
[----:B------:R-:W-:Y:S01]  /*c9c0*/  BSSY B0, `(.L_x_9433) ;  /* 0x0000004000007945 */ /* 0x000fe20003800000 */
[----:B------:R-:W-:Y:S05]  /*c9d0*/  @!P2 BRA `(.L_x_9434) ;  /* 0x000000200000a947 */ /* 0x000fea0003800000 */
[----:B------:R0:W-:Y:S04]  /*c9e0*/  RED.E.ADD.F32.FTZ.RN.STRONG.GPU [R4.64+-0xe80], R185 ;  /* 0xfff180b90400798e */ /* 0x0001e8000c10e7a8 */
[----:B--2---:R0:W-:Y:S02]  /*c9f0*/  RED.E.ADD.F32.FTZ.RN.STRONG.GPU [R8.64+-0xe80], R7 ;  /* 0xfff180070800798e */ /* 0x0041e4000c10e7a8 */
.L_x_9434:
[----:B------:R-:W-:Y:S05]  /*ca00*/  BSYNC B0 ;  /* 0x0000000000007941 */ /* 0x000fea0003800000 */
.L_x_9433:
        /* <DEDUP_REMOVED lines=12> */
.L_x_9436:
[----:B------:R-:W-:Y:S05]  /*cad0*/  BSYNC B0 ;  /* 0x0000000000007941 */ /* 0x000fea0003800000 */
.L_x_9435:
[----:B0-2---:R0:W2:Y:S01]  /*cae0*/  LDS R7, [R154.X4+0x3400] ;  /* 0x003400009a077984 */ /* 0x0050a20000004800 */
[----:B------:R-:W-:Y:S01]  /*caf0*/  BSSY B0, `(.L_x_9437) ;  /* 0x0000004000007945 */ /* 0x000fe20003800000 */
[----:B------:R-:W-:Y:S05]  /*cb00*/  @!P0 BRA `(.L_x_9438) ;  /* 0x0000002000008947 */ /* 0x000fea0003800000 */
[----:B------:R0:W-:Y:S04]  /*cb10*/  RED.E.ADD.F32.FTZ.RN.STRONG.GPU [R4.64+-0xd80], R189 ;  /* 0xfff280bd0400798e */ /* 0x0001e8000c10e7a8 */
[----:B--2---:R0:W-:Y:S02]  /*cb20*/  RED.E.ADD.F32.FTZ.RN.STRONG.GPU [R8.64+-0xd80], R7 ;  /* 0xfff280070800798e */ /* 0x0041e4000c10e7a8 */
.L_x_9438:
[----:B------:R-:W-:Y:S05]  /*cb30*/  BSYNC B0 ;  /* 0x0000000000007941 */ /* 0x000fea0003800000 */
.L_x_9437:
[----:B------:R-:W0:Y:S01]  /*cb40*/  LDS R155, [R155.X4+0x3480] ;  /* 0x003480009b9b7984 */ /* 0x000e220000004800 */
[----:B------:R-:W-:Y:S01]  /*cb50*/  BSSY B0, `(.L_x_9439) ;  /* 0x0000004000007945 */ /* 0x000fe20003800000 */
[----:B------:R-:W-:Y:S05]  /*cb60*/  @!P1 BRA `(.L_x_9440) ;  /* 0x0000002000009947 */ /* 0x000fea0003800000 */
[----:B------:R1:W-:Y:S04]  /*cb70*/  RED.E.ADD.F32.FTZ.RN.STRONG.GPU [R4.64+-0xd00], R191 ;  /* 0xfff300bf0400798e */ /* 0x0003e8000c10e7a8 */
[----:B0-----:R1:W-:Y:S02]  /*cb80*/  RED.E.ADD.F32.FTZ.RN.STRONG.GPU [R8.64+-0xd00], R155 ;  /* 0xfff3009b0800798e */ /* 0x0013e4000c10e7a8 */
.L_x_9440:
[----:B------:R-:W-:Y:S05]  /*cb90*/  BSYNC B0 ;  /* 0x0000000000007941 */ /* 0x000fea0003800000 */
.L_x_9439:
[----:B0-2---:R0:W2:Y:S01]  /*cba0*/  LDS R7, [R156.X4+0x3500] ;  /* 0x003500009c077984 */ /* 0x0050a20000004800 */
[----:B------:R-:W-:Y:S01]  /*cbb0*/  BSSY B0, `(.L_x_9441) ;  /* 0x0000004000007945 */ /* 0x000fe20003800000 */
[----:B------:R-:W-:Y:S05]  /*cbc0*/  @!P2 BRA `(.L_x_9442) ;  /* 0x000000200000a947 */ /* 0x000fea0003800000 */
[----:B------:R0:W-:Y:S04]  /*cbd0*/  RED.E.ADD.F32.FTZ.RN.STRONG.GPU [R4.64+-0xc80], R193 ;  /* 0xfff380c10400798e */ /* 0x0001e8000c10e7a8 */
[----:B--2---:R0:W-:Y:S02]  /*cbe0*/  RED.E.ADD.F32.FTZ.RN.STRONG.GPU [R8.64+-0xc80], R7 ;  /* 0xfff380070800798e */ /* 0x0041e4000c10e7a8 */
.L_x_9442:
[----:B------:R-:W-:Y:S05]  /*cbf0*/  BSYNC B0 ;  /* 0x0000000000007941 */ /* 0x000fea0003800000 */
.L_x_9441:
[----:B------:R-:W0:Y:S01]  /*cc00*/  LDS R157, [R157.X4+0x3580] ;  /* 0x003580009d9d7984 */ /* 0x000e220000004800 */
[----:B------:R-:W-:Y:S01]  /*cc10*/  BSSY B0, `(.L_x_9443) ;  /* 0x0000004000007945 */ /* 0x000fe20003800000 */
[----:B------:R-:W-:Y:S05]  /*cc20*/  @!P3 BRA `(.L_x_9444) ;  /* 0x000000200000b947 */ /* 0x000fea0003800000 */
[----:B------:R1:W-:Y:S04]  /*cc30*/  RED.E.ADD.F32.FTZ.RN.STRONG.GPU [R4.64+-0xc00], R195 ;  /* 0xfff400c30400798e */ /* 0x0003e8000c10e7a8 */
[----:B0-----:R1:W-:Y:S02]  /*cc40*/  RED.E.ADD.F32.FTZ.RN.STRONG.GPU [R8.64+-0xc00], R157 ;  /* 0xfff4009d0800798e */ /* 0x0013e4000c10e7a8 */
.L_x_9444:
[----:B------:R-:W-:Y:S05]  /*cc50*/  BSYNC B0 ;  /* 0x0000000000007941 */ /* 0x000fea0003800000 */
.L_x_9443:
[----:B0-2---:R0:W2:Y:S01]  /*cc60*/  LDS R7, [R158.X4+0x3600] ;  /* 0x003600009e077984 */ /* 0x0050a20000004800 */
[----:B------:R-:W-:Y:S01]  /*cc70*/  BSSY B0, `(.L_x_9445) ;  /* 0x0000004000007945 */ /* 0x000fe20003800000 */
[----:B------:R-:W-:Y:S05]  /*cc80*/  @!P4 BRA `(.L_x_9446) ;  /* 0x000000200000c947 */ /* 0x000fea0003800000 */
[----:B------:R0:W-:Y:S04]  /*cc90*/  RED.E.ADD.F32.FTZ.RN.STRONG.GPU [R4.64+-0xb80], R197 ;  /* 0xfff480c50400798e */ /* 0x0001e8000c10e7a8 */
[----:B--2---:R0:W-:Y:S02]  /*cca0*/  RED.E.ADD.F32.FTZ.RN.STRONG.GPU [R8.64+-0xb80], R7 ;  /* 0xfff480070800798e */ /* 0x0041e4000c10e7a8 */
.L_x_9446:
[----:B------:R-:W-:Y:S05]  /*ccb0*/  BSYNC B0 ;  /* 0x0000000000007941 */ /* 0x000fea0003800000 */
.L_x_9445:
[----:B------:R-:W0:Y:S01]  /*ccc0*/  LDS R159, [R159.X4+0x3680] ;  /* 0x003680009f9f7984 */ /* 0x000e220000004800 */
[----:B------:R-:W-:Y:S01]  /*ccd0*/  BSSY B0, `(.L_x_9447) ;  /* 0x0000004000007945 */ /* 0x000fe20003800000 */
[----:B------:R-:W-:Y:S05]  /*cce0*/  @!P5 BRA `(.L_x_9448) ;  /* 0x000000200000d947 */ /* 0x000fea0003800000 */
[----:B------:R1:W-:Y:S04]  /*ccf0*/  RED.E.ADD.F32.FTZ.RN.STRONG.GPU [R4.64+-0xb00], R199 ;  /* 0xfff500c70400798e */ /* 0x0003e8000c10e7a8 */
[----:B0-----:R1:W-:Y:S02]  /*cd00*/  RED.E.ADD.F32.FTZ.RN.STRONG.GPU [R8.64+-0xb00], R159 ;  /* 0xfff5009f0800798e */ /* 0x0013e4000c10e7a8 */
.L_x_9448:
[----:B------:R-:W-:Y:S05]  /*cd10*/  BSYNC B0 ;  /* 0x0000000000007941 */ /* 0x000fea0003800000 */
.L_x_9447:
        /* <DEDUP_REMOVED lines=12> */
.L_x_9450:
[----:B0-----:R-:W-:Y:S05]  /*cde0*/  BSYNC B0 ;  /* 0x0000000000007941 */ /* 0x001fea0003800000 */
.L_x_9449:
[----:B------:R-:W0:Y:S01]  /*cdf0*/  LDS R161, [R161.X4+0x3780] ;  /* 0x00378000a1a17984 */ /* 0x000e220000004800 */
[----:B------:R-:W-:Y:S01]  /*ce00*/  BSSY B0, `(.L_x_9451) ;  /* 0x0000004000007945 */ /* 0x000fe20003800000 */
[----:B------:R-:W-:Y:S05]  /*ce10*/  @!P0 BRA `(.L_x_9452) ;  /* 0x0000002000008947 */ /* 0x000fea0003800000 */
[----:B------:R1:W-:Y:S04]  /*ce20*/  RED.E.ADD.F32.FTZ.RN.STRONG.GPU [R4.64+-0xa00], R203 ;  /* 0xfff600cb0400798e */ /* 0x0003e8000c10e7a8 */
[----:B0-----:R1:W-:Y:S02]  /*ce30*/  RED.E.ADD.F32.FTZ.RN.STRONG.GPU [R8.64+-0xa00], R161 ;  /* 0xfff600a10800798e */ /* 0x0013e4000c10e7a8 */
.L_x_9452:
[----:B------:R-:W-:Y:S05]  /*ce40*/  BSYNC B0 ;  /* 0x0000000000007941 */ /* 0x000fea0003800000 */
.L_x_9451:
[----:B--2---:R2:W1:Y:S01]  /*ce50*/  LDS R7, [R162.X4+0x3800] ;  /* 0x00380000a2077984 */ /* 0x0044620000004800 */
[----:B------:R-:W-:Y:S01]  /*ce60*/  BSSY B0, `(.L_x_9453) ;  /* 0x0000004000007945 */ /* 0x000fe20003800000 */
[----:B------:R-:W-:Y:S05]  /*ce70*/  @!P1 BRA `(.L_x_9454) ;  /* 0x0000002000009947 */ /* 0x000fea0003800000 */
[----:B------:R2:W-:Y:S04]  /*ce80*/  RED.E.ADD.F32.FTZ.RN.STRONG.GPU [R4.64+-0x980], R205 ;  /* 0xfff680cd0400798e */ /* 0x0005e8000c10e7a8 */
[----:B-1----:R2:W-:Y:S02]  /*ce90*/  RED.E.ADD.F32.FTZ.RN.STRONG.GPU [R8.64+-0x980], R7 ;  /* 0xfff680070800798e */ /* 0x0025e4000c10e7a8 */
.L_x_9454:
[----:B------:R-:W-:Y:S05]  /*cea0*/  BSYNC B0 ;  /* 0x0000000000007941 */ /* 0x000fea0003800000 */
.L_x_9453:
[----:B------:R-:W2:Y:S01]  /*ceb0*/  LDS R163, [R163.X4+0x3880] ;  /* 0x00388000a3a37984 */ /* 0x000ea20000004800 */
[----:B------:R-:W-:Y:S01]  /*cec0*/  BSSY B0, `(.L_x_9455) ;  /* 0x0000004000007945 */ /* 0x000fe20003800000 */
[----:B------:R-:W-:Y:S05]  /*ced0*/  @!P2 BRA `(.L_x_9456) ;  /* 0x000000200000a947 */ /* 0x000fea0003800000 */
[----:B------:R4:W-:Y:S04]  /*cee0*/  RED.E.ADD.F32.FTZ.RN.STRONG.GPU [R4.64+-0x900], R207 ;  /* 0xfff700cf0400798e */ /* 0x0009e8000c10e7a8 */
[----:B--2---:R4:W-:Y:S02]  /*cef0*/  RED.E.ADD.F32.FTZ.RN.STRONG.GPU [R8.64+-0x900], R163 ;  /* 0xfff700a30800798e */ /* 0x0049e4000c10e7a8 */
.L_x_9456:
[----:B------:R-:W-:Y:S05]  /*cf00*/  BSYNC B0 ;  /* 0x0000000000007941 */ /* 0x000fea0003800000 */
.L_x_9455:
[----:B-12---:R1:W2:Y:S01]  /*cf10*/  LDS R7, [R164.X4+0x3900] ;  /* 0x00390000a4077984 */ /* 0x0062a20000004800 */
[----:B------:R-:W-:Y:S01]  /*cf20*/  BSSY B0, `(.L_x_9457) ;  /* 0x0000004000007945 */ /* 0x000fe20003800000 */
[----:B------:R-:W-:Y:S05]  /*cf30*/  @!P3 BRA `(.L_x_9458) ;  /* 0x000000200000b947 */ /* 0x000fea0003800000 */
[----:B------:R1:W-:Y:S04]  /*cf40*/  RED.E.ADD.F32.FTZ.RN.STRONG.GPU [R4.64+-0x880], R209 ;  /* 0xfff780d10400798e */ /* 0x0003e8000c10e7a8 */
[----:B--2---:R1:W-:Y:S02]  /*cf50*/  RED.E.ADD.F32.FTZ.RN.STRONG.GPU [R8.64+-0x880], R7 ;  /* 0xfff780070800798e */ /* 0x0043e4000c10e7a8 */
.L_x_9458:
[----:B------:R-:W-:Y:S05]  /*cf60*/  BSYNC B0 ;  /* 0x0000000000007941 */ /* 0x000fea0003800000 */
.L_x_9457:
[----:B------:R-:W1:Y:S01]  /*cf70*/  LDS R149, [R149.X4+0x3980] ;  /* 0x0039800095957984 */ /* 0x000e620000004800 */
[----:B------:R-:W-:Y:S01]  /*cf80*/  BSSY B0, `(.L_x_9459) ;  /* 0x0000004000007945 */ /* 0x000fe20003800000 */
[----:B------:R-:W-:Y:S05]  /*cf90*/  @!P4 BRA `(.L_x_9460) ;  /* 0x000000200000c947 */ /* 0x000fea0003800000 */
[----:B------:R4:W-:Y:S04]  /*cfa0*/  RED.E.ADD.F32.FTZ.RN.STRONG.GPU [R4.64+-0x800], R211 ;  /* 0xfff800d30400798e */ /* 0x0009e8000c10e7a8 */
[----:B-1----:R4:W-:Y:S02]  /*cfb0*/  RED.E.ADD.F32.FTZ.RN.STRONG.GPU [R8.64+-0x800], R149 ;  /* 0xfff800950800798e */ /* 0x0029e4000c10e7a8 */
.L_x_9460:
[----:B------:R-:W-:Y:S05]  /*cfc0*/  BSYNC B0 ;  /* 0x0000000000007941 */ /* 0x000fea0003800000 */
.L_x_9459:
[----:B------:R-:W4:Y:S01]  /*cfd0*/  LDS R165, [R165.X4+0x3a00] ;  /* 0x003a0000a5a57984 */ /* 0x000f220000004800 */
[----:B------:R-:W-:Y:S01]  /*cfe0*/  BSSY B0, `(.L_x_9461) ;  /* 0x0000004000007945 */ /* 0x000fe20003800000 */
[----:B------:R-:W-:Y:S05]  /*cff0*/  @!P5 BRA `(.L_x_9462) ;  /* 0x000000200000d947 */ /* 0x000fea0003800000 */
[----:B------:R4:W-:Y:S04]  /*d000*/  RED.E.ADD.F32.FTZ.RN.STRONG.GPU [R4.64+-0x780], R213 ;  /* 0xfff880d50400798e */ /* 0x0009e8000c10e7a8 */
[----:B----4-:R4:W-:Y:S02]  /*d010*/  RED.E.ADD.F32.FTZ.RN.STRONG.GPU [R8.64+-0x780], R165 ;  /* 0xfff880a50800798e */ /* 0x0109e4000c10e7a8 */
.L_x_9462:
[----:B------:R-:W-:Y:S05]  /*d020*/  BSYNC B0 ;  /* 0x0000000000007941 */ /* 0x000fea0003800000 */
.L_x_9461:
        /* <DEDUP_REMOVED lines=12> */
.L_x_9464:
[----:B-1----:R-:W-:Y:S05]  /*d0f0*/  BSYNC B0 ;  /* 0x0000000000007941 */ /* 0x002fea0003800000 */
.L_x_9463:
[----:B------:R-:W1:Y:S01]  /*d100*/  LDS R167, [R167.X4+0x3b00] ;  /* 0x003b0000a7a77984 */ /* 0x000e620000004800 */
[----:B------:R-:W-:Y:S01]  /*d110*/  BSSY B0, `(.L_x_9465) ;  /* 0x0000004000007945 */ /* 0x000fe20003800000 */
[----:B------:R-:W-:Y:S05]  /*d120*/  @!P0 BRA `(.L_x_9466) ;  /* 0x0000002000008947 */ /* 0x000fea0003800000 */
[----:B------:R4:W-:Y:S04]  /*d130*/  RED.E.ADD.F32.FTZ.RN.STRONG.GPU [R4.64+-0x680], R217 ;  /* 0xfff980d90400798e */ /* 0x0009e8000c10e7a8 */
[----:B-1----:R4:W-:Y:S02]  /*d140*/  RED.E.ADD.F32.FTZ.RN.STRONG.GPU [R8.64+-0x680], R167 ;  /* 0xfff980a70800798e */ /* 0x0029e4000c10e7a8 */
.L_x_9466:
[----:B------:R-:W-:Y:S05]  /*d150*/  BSYNC B0 ;  /* 0x0000000000007941 */ /* 0x000fea0003800000 */
.L_x_9465:
[----:B--2---:R2:W4:Y:S01]  /*d160*/  LDS R7, [R168.X4+0x3b80] ;  /* 0x003b8000a8077984 */ /* 0x0045220000004800 */
[----:B------:R-:W-:Y:S01]  /*d170*/  BSSY B0, `(.L_x_9467) ;  /* 0x0000004000007945 */ /* 0x000fe20003800000 */
[----:B------:R-:W-:Y:S05]  /*d180*/  @!P1 BRA `(.L_x_9468) ;  /* 0x0000002000009947 */ /* 0x000fea0003800000 */
[----:B------:R2:W-:Y:S04]  /*d190*/  RED.E.ADD.F32.FTZ.RN.STRONG.GPU [R4.64+-0x600], R219 ;  /* 0xfffa00db0400798e */ /* 0x0005e8000c10e7a8 */
[----:B----4-:R2:W-:Y:S02]  /*d1a0*/  RED.E.ADD.F32.FTZ.RN.STRONG.GPU [R8.64+-0x600], R7 ;  /* 0xfffa00070800798e */ /* 0x0105e4000c10e7a8 */
.L_x_9468:
[----:B------:R-:W-:Y:S05]  /*d1b0*/  BSYNC B0 ;  /* 0x0000000000007941 */ /* 0x000fea0003800000 */
.L_x_9467:
[----:B------:R-:W2:Y:S01]  /*d1c0*/  LDS R169, [R169.X4+0x3c00] ;  /* 0x003c0000a9a97984 */ /* 0x000ea20000004800 */
[----:B------:R-:W-:Y:S01]  /*d1d0*/  BSSY B0, `(.L_x_9469) ;  /* 0x0000004000007945 */ /* 0x000fe20003800000 */
[----:B------:R-:W-:Y:S05]  /*d1e0*/  @!P2 BRA `(.L_x_9470) ;  /* 0x000000200000a947 */ /* 0x000fea0003800000 */
[----:B------:R4:W-:Y:S04]  /*d1f0*/  RED.E.ADD.F32.FTZ.RN.STRONG.GPU [R4.64+-0x580], R221 ;  /* 0xfffa80dd0400798e */ /* 0x0009e8000c10e7a8 */
[----:B--2---:R4:W-:Y:S02]  /*d200*/  RED.E.ADD.F32.FTZ.RN.STRONG.GPU [R8.64+-0x580], R169 ;  /* 0xfffa80a90800798e */ /* 0x0049e4000c10e7a8 */
.L_x_9470:
[----:B------:R-:W-:Y:S05]  /*d210*/  BSYNC B0 ;  /* 0x0000000000007941 */ /* 0x000fea0003800000 */
.L_x_9469:
[----:B--2-4-:R2:W4:Y:S01]  /*d220*/  LDS R7, [R170.X4+0x3c80] ;  /* 0x003c8000aa077984 */ /* 0x0145220000004800 */
[----:B------:R-:W-:Y:S01]  /*d230*/  BSSY B0, `(.L_x_9471) ;  /* 0x0000004000007945 */ /* 0x000fe20003800000 */
[----:B------:R-:W-:Y:S05]  /*d240*/  @!P3 BRA `(.L_x_9472) ;  /* 0x000000200000b947 */ /* 0x000fea0003800000 */
[----:B------:R2:W-:Y:S04]  /*d250*/  RED.E.ADD.F32.FTZ.RN.STRONG.GPU [R4.64+-0x500], R223 ;  /* 0xfffb00df0400798e */ /* 0x0005e8000c10e7a8 */
[----:B----4-:R2:W-:Y:S02]  /*d260*/  RED.E.ADD.F32.FTZ.RN.STRONG.GPU [R8.64+-0x500], R7 ;  /* 0xfffb00070800798e */ /* 0x0105e4000c10e7a8 */
.L_x_9472:
[----:B------:R-:W-:Y:S05]  /*d270*/  BSYNC B0 ;  /* 0x0000000000007941 */ /* 0x000fea0003800000 */
.L_x_9471:
[----:B------:R-:W2:Y:S01]  /*d280*/  LDS R171, [R171.X4+0x3d00] ;  /* 0x003d0000abab7984 */ /* 0x000ea20000004800 */
[----:B------:R-:W-:Y:S01]  /*d290*/  BSSY B0, `(.L_x_9473) ;  /* 0x0000004000007945 */ /* 0x000fe20003800000 */
[----:B------:R-:W-:Y:S05]  /*d2a0*/  @!P4 BRA `(.L_x_9474) ;  /* 0x000000200000c947 */ /* 0x000fea0003800000 */
[----:B------:R4:W-:Y:S04]  /*d2b0*/  RED.E.ADD.F32.FTZ.RN.STRONG.GPU [R4.64+-0x480], R225 ;  /* 0xfffb80e10400798e */ /* 0x0009e8000c10e7a8 */
[----:B--2---:R4:W-:Y:S02]  /*d2c0*/  RED.E.ADD.F32.FTZ.RN.STRONG.GPU [R8.64+-0x480], R171 ;  /* 0xfffb80ab0800798e */ /* 0x0049e4000c10e7a8 */
.L_x_9474:
[----:B------:R-:W-:Y:S05]  /*d2d0*/  BSYNC B0 ;  /* 0x0000000000007941 */ /* 0x000fea0003800000 */
.L_x_9473:
[----:B--2-4-:R2:W4:Y:S01]  /*d2e0*/  LDS R7, [R172.X4+0x3d80] ;  /* 0x003d8000ac077984 */ /* 0x0145220000004800 */
[----:B------:R-:W-:Y:S01]  /*d2f0*/  BSSY B0, `(.L_x_9475) ;  /* 0x0000004000007945 */ /* 0x000fe20003800000 */
[----:B------:R-:W-:Y:S05]  /*d300*/  @!P5 BRA `(.L_x_9476) ;  /* 0x000000200000d947 */ /* 0x000fea0003800000 */
[----:B------:R2:W-:Y:S04]  /*d310*/  RED.E.ADD.F32.FTZ.RN.STRONG.GPU [R4.64+-0x400], R227 ;  /* 0xfffc00e30400798e */ /* 0x0005e8000c10e7a8 */
[----:B----4-:R2:W-:Y:S02]  /*d320*/  RED.E.ADD.F32.FTZ.RN.STRONG.GPU [R8.64+-0x400], R7 ;  /* 0xfffc00070800798e */ /* 0x0105e4000c10e7a8 */
.L_x_9476:
[----:B------:R-:W-:Y:S05]  /*d330*/  BSYNC B0 ;  /* 0x0000000000007941 */ /* 0x000fea0003800000 */
.L_x_9475:
        /* <DEDUP_REMOVED lines=12> */
.L_x_9478:
[----:B------:R-:W-:Y:S05]  /*d400*/  BSYNC B0 ;  /* 0x0000000000007941 */ /* 0x000fea0003800000 */
.L_x_9477:
[----:B--2-4-:R2:W4:Y:S01]  /*d410*/  LDS R7, [R174.X4+0x3e80] ;  /* 0x003e8000ae077984 */ /* 0x0145220000004800 */
[----:B------:R-:W-:Y:S01]  /*d420*/  BSSY B0, `(.L_x_9479) ;  /* 0x0000004000007945 */ /* 0x000fe20003800000 */
[----:B------:R-:W-:Y:S05]  /*d430*/  @!P0 BRA `(.L_x_9480) ;  /* 0x0000002000008947 */ /* 0x000fea0003800000 */
[----:B------:R2:W-:Y:S04]  /*d440*/  RED.E.ADD.F32.FTZ.RN.STRONG.GPU [R4.64+-0x300], R231 ;  /* 0xfffd00e70400798e */ /* 0x0005e8000c10e7a8 */
[----:B----4-:R2:W-:Y:S02]  /*d450*/  RED.E.ADD.F32.FTZ.RN.STRONG.GPU [R8.64+-0x300], R7 ;  /* 0xfffd00070800798e */ /* 0x0105e4000c10e7a8 */
.L_x_9480:
[----:B------:R-:W-:Y:S05]  /*d460*/  BSYNC B0 ;  /* 0x0000000000007941 */ /* 0x000fea0003800000 */
.L_x_9479:
[----:B------:R-:W2:Y:S01]  /*d470*/  LDS R175, [R175.X4+0x3f00] ;  /* 0x003f0000afaf7984 */ /* 0x000ea20000004800 */
[----:B------:R-:W-:Y:S01]  /*d480*/  BSSY B0, `(.L_x_9481) ;  /* 0x0000004000007945 */ /* 0x000fe20003800000 */
[----:B------:R-:W-:Y:S05]  /*d490*/  @!P1 BRA `(.L_x_9482) ;  /* 0x0000002000009947 */ /* 0x000fea0003800000 */
[----:B------:R4:W-:Y:S04]  /*d4a0*/  RED.E.ADD.F32.FTZ.RN.STRONG.GPU [R4.64+-0x280], R233 ;  /* 0xfffd80e90400798e */ /* 0x0009e8000c10e7a8 */
[----:B--2---:R4:W-:Y:S02]  /*d4b0*/  RED.E.ADD.F32.FTZ.RN.STRONG.GPU [R8.64+-0x280], R175 ;  /* 0xfffd80af0800798e */ /* 0x0049e4000c10e7a8 */
.L_x_9482:
[----:B------:R-:W-:Y:S05]  /*d4c0*/  BSYNC B0 ;  /* 0x0000000000007941 */ /* 0x000fea0003800000 */
.L_x_9481:
[----:B--2-4-:R2:W4:Y:S01]  /*d4d0*/  LDS R7, [R176.X4+0x3f80] ;  /* 0x003f8000b0077984 */ /* 0x0145220000004800 */
[----:B------:R-:W-:Y:S01]  /*d4e0*/  BSSY B0, `(.L_x_9483) ;  /* 0x0000004000007945 */ /* 0x000fe20003800000 */
[----:B------:R-:W-:Y:S05]  /*d4f0*/  @!P2 BRA `(.L_x_9484) ;  /* 0x000000200000a947 */ /* 0x000fea0003800000 */
[----:B------:R2:W-:Y:S04]  /*d500*/  RED.E.ADD.F32.FTZ.RN.STRONG.GPU [R4.64+-0x200], R235 ;  /* 0xfffe00eb0400798e */ /* 0x0005e8000c10e7a8 */
[----:B----4-:R2:W-:Y:S02]  /*d510*/  RED.E.ADD.F32.FTZ.RN.STRONG.GPU [R8.64+-0x200], R7 ;  /* 0xfffe00070800798e */ /* 0x0105e4000c10e7a8 */
.L_x_9484:
[----:B------:R-:W-:Y:S05]  /*d520*/  BSYNC B0 ;  /* 0x0000000000007941 */ /* 0x000fea0003800000 */
.L_x_9483:
[----:B------:R-:W2:Y:S01]  /*d530*/  LDS R177, [R177.X4+0x4000] ;  /* 0x00400000b1b17984 */ /* 0x000ea20000004800 */
[----:B------:R-:W-:Y:S01]  /*d540*/  BSSY B0, `(.L_x_9485) ;  /* 0x0000004000007945 */ /* 0x000fe20003800000 */
[----:B------:R-:W-:Y:S05]  /*d550*/  @!P3 BRA `(.L_x_9486) ;  /* 0x000000200000b947 */ /* 0x000fea0003800000 */
[----:B------:R4:W-:Y:S04]  /*d560*/  RED.E.ADD.F32.FTZ.RN.STRONG.GPU [R4.64+-0x180], R237 ;  /* 0xfffe80ed0400798e */ /* 0x0009e8000c10e7a8 */
[----:B--2---:R4:W-:Y:S02]  /*d570*/  RED.E.ADD.F32.FTZ.RN.STRONG.GPU [R8.64+-0x180], R177 ;  /* 0xfffe80b10800798e */ /* 0x0049e4000c10e7a8 */
.L_x_9486:
[----:B------:R-:W-:Y:S05]  /*d580*/  BSYNC B0 ;  /* 0x0000000000007941 */ /* 0x000fea0003800000 */
.L_x_9485:
[----:B--2-4-:R2:W4:Y:S01]  /*d590*/  LDS R7, [R178.X4+0x4080] ;  /* 0x00408000b2077984 */ /* 0x0145220000004800 */
[----:B------:R-:W-:Y:S01]  /*d5a0*/  BSSY B0, `(.L_x_9487) ;  /* 0x0000004000007945 */ /* 0x000fe20003800000 */
[----:B------:R-:W-:Y:S05]  /*d5b0*/  @!P4 BRA `(.L_x_9488) ;  /* 0x000000200000c947 */ /* 0x000fea0003800000 */
[----:B------:R2:W-:Y:S04]  /*d5c0*/  RED.E.ADD.F32.FTZ.RN.STRONG.GPU [R4.64+-0x100], R239 ;  /* 0xffff00ef0400798e */ /* 0x0005e8000c10e7a8 */
[----:B----4-:R2:W-:Y:S02]  /*d5d0*/  RED.E.ADD.F32.FTZ.RN.STRONG.GPU [R8.64+-0x100], R7 ;  /* 0xffff00070800798e */ /* 0x0105e4000c10e7a8 */
.L_x_9488:
[----:B------:R-:W-:Y:S05]  /*d5e0*/  BSYNC B0 ;  /* 0x0000000000007941 */ /* 0x000fea0003800000 */
.L_x_9487:
[----:B------:R-:W2:Y:S01]  /*d5f0*/  LDS R179, [R179.X4+0x4100] ;  /* 0x00410000b3b37984 */ /* 0x000ea20000004800 */
[----:B------:R-:W-:Y:S01]  /*d600*/  BSSY B0, `(.L_x_9489) ;  /* 0x0000004000007945 */ /* 0x000fe20003800000 */
[----:B------:R-:W-:Y:S05]  /*d610*/  @!P5 BRA `(.L_x_9490) ;  /* 0x000000200000d947 */ /* 0x000fea0003800000 */
[----:B------:R4:W-:Y:S04]  /*d620*/  RED.E.ADD.F32.FTZ.RN.STRONG.GPU [R4.64+-0x80], R241 ;  /* 0xffff80f10400798e */ /* 0x0009e8000c10e7a8 */
[----:B--2---:R4:W-:Y:S02]  /*d630*/  RED.E.ADD.F32.FTZ.RN.STRONG.GPU [R8.64+-0x80], R179 ;  /* 0xffff80b30800798e */ /* 0x0049e4000c10e7a8 */
.L_x_9490:
[----:B------:R-:W-:Y:S05]  /*d640*/  BSYNC B0 ;  /* 0x0000000000007941 */ /* 0x000fea0003800000 */
.L_x_9489:
[----:B--2-4-:R-:W2:Y:S01]  /*d650*/  SHFL.DOWN PT, R5, R12, 0x1, 0x1f ;  /* 0x08201f000c057f89 */ /* 0x014ea200000e0000 */
[----:B------:R-:W-:Y:S01]  /*d660*/  ISETP.GT.AND P0, PT, R121, 0x1e, PT ;  /* 0x0000001e7900780c */ /* 0x000fe20003f04270 */
[----:B------:R-:W-:Y:S01]  /*d670*/  FMUL.FTZ R188, R145, R188 ;  /* 0x000000bc91bc7220 */ /* 0x000fe20000410000 */
[----:B------:R-:W-:Y:S01]  /*d680*/  ISETP.NE.AND P1, PT, R121, RZ, PT ;  /* 0x000000ff7900720c */ /* 0x000fe20003f25270 */
[----:B------:R-:W4:Y:S01]  /*d690*/  SHFL.DOWN PT, R4, R13, 0x1, 0x1f ;  /* 0x08201f000d047f89 */ /* 0x000f2200000e0000 */
        /* <DEDUP_REMOVED lines=45> */
[----:B--2---:R-:W-:Y:S02]  /*d970*/  @!P0 FADD.FTZ R12, R12, R5 ;  /* 0x000000050c0c8221 */ /* 0x004fe40000010000 */
[----:B------:R-:W-:-:S02]  /*d980*/  FFMA.FTZ R53, R20, R86, R53 ;  /* 0x0000005614357223 */ /* 0x000fc40000010035 */
[----:B----4-:R-:W-:Y:S01]  /*d990*/  @!P0 FADD.FTZ R13, R13, R4 ;  /* 0x000000040d0d8221 */ /* 0x010fe20000010000 */
[----:B------:R-:W2:Y:S01]  /*d9a0*/  SHFL.DOWN PT, R5, R12, 0x8, 0x1f ;  /* 0x09001f000c057f89 */ /* 0x000ea200000e0000 */
[----:B------:R-:W-:Y:S01]  /*d9b0*/  ISETP.GT.AND P0, PT, R121, 0x17, PT ;  /* 0x000000177900780c */ /* 0x000fe20003f04270 */
[----:B------:R-:W-:Y:S02]  /*d9c0*/  FADD.FTZ R56, R19, R56 ;  /* 0x0000003813387221 */ /* 0x000fe40000010000 */
[----:B------:R-:W4:Y:S01]  /*d9d0*/  SHFL.DOWN PT, R4, R13, 0x8, 0x1f ;  /* 0x09001f000d047f89 */ /* 0x000f2200000e0000 */
[----:B------:R-:W-:-:S09]  /*d9e0*/  FADD.FTZ R54, R7, R54 ;  /* 0x0000003607367221 */ /* 0x000fd20000010000 */
[----:B--2---:R-:W-:Y:S02]  /*d9f0*/  @!P0 FADD.FTZ R12, R12, R5 ;  /* 0x000000050c0c8221 */ /* 0x004fe40000010000 */
[----:B----4-:R-:W-:-:S03]  /*da00*/  @!P0 FADD.FTZ R13, R13, R4 ;  /* 0x000000040d0d8221 */ /* 0x010fc60000010000 */
[----:B------:R-:W2:Y:S01]  /*da10*/  SHFL.DOWN PT, R5, R12, 0x10, 0x1f ;  /* 0x0a001f000c057f89 */ /* 0x000ea200000e0000 */
[----:B------:R-:W-:-:S03]  /*da20*/  ISETP.GT.AND P0, PT, R121, 0xf, PT ;  /* 0x0000000f7900780c */ /* 0x000fc60003f04270 */
[----:B------:R-:W4:Y:S10]  /*da30*/  SHFL.DOWN PT, R4, R13, 0x10, 0x1f ;  /* 0x0a001f000d047f89 */ /* 0x000f3400000e0000 */
[----:B--2---:R-:W-:-:S02]  /*da40*/  @!P0 FADD.FTZ R12, R12, R5 ;  /* 0x000000050c0c8221 */ /* 0x004fc40000010000 */
[----:B----4-:R-:W-:-:S03]  /*da50*/  @!P0 FADD.FTZ R13, R13, R4 ;  /* 0x000000040d0d8221 */ /* 0x010fc60000010000 */
        /* <DEDUP_REMOVED lines=13> */
.L_x_9492:
[----:B--2---:R-:W-:Y:S05]  /*db30*/  BSYNC B0 ;  /* 0x0000000000007941 */ /* 0x004fea0003800000 */
.L_x_9491:
        /* <DEDUP_REMOVED lines=8> */
.L_x_9414:
        /* <DEDUP_REMOVED lines=31> */
[----:B---3--:R-:W3:Y:S01]  /*ddb0*/  @!P4 LDG.E R21, [R2.64+0x180] ;  /* 0x000180280215c981 */ /* 0x008ee2000c1e1900 */
        /* <DEDUP_REMOVED lines=25> */
[----:B------:R-:W3:Y:S04]  /*df50*/  @!P1 LDG.E R33, [R2.64+0x780] ;  /* 0x0007802802219981 */ /* 0x000ee8000c1e1900 */
[----:B--2---:R-:W-:Y:S04]  /*df60*/  STS [R120], R75 ;  /* 0x0000004b78007388 */ /* 0x004fe80000000800 */
[----:B----4-:R-:W-:Y:S04]  /*df70*/  STS [R118+0x80], R19 ;  /* 0x0000801376007388 */ /* 0x010fe80000000800 */
[----:B-----5:R-:W-:Y:S04]  /*df80*/  STS [R117+0x100], R18 ;  /* 0x0001001275007388 */ /* 0x020fe80000000800 */
        /* <DEDUP_REMOVED lines=22> */
[----:B---3--:R-:W-:-:S03]  /*e0f0*/  FADD.FTZ R23, R3, UR5 ;  /* 0x0000000503177e21 */ /* 0x008fc60008010000 */
[----:B------:R-:W2:Y:S01]  /*e100*/  LDS R3, [R103.X4+0x18] ;  /* 0x0000180067037984 */ /* 0x000ea20000004800 */
[----:B------:R-:W-:Y:S01]  /*e110*/  FSETP.GTU.FTZ.AND P1, PT, R22, 20, PT ;  /* 0x41a000001600780b */ /* 0x000fe20003f3c000 */
[----:B----4-:R-:W-:Y:S01]  /*e120*/  FADD.FTZ R24, R18, UR5 ;  /* 0x0000000512187e21 */ /* 0x010fe20008010000 */
[----:B------:R-:W-:Y:S01]  /*e130*/  FSETP.GTU.FTZ.AND P6, PT, R23, 20, PT ;  /* 0x41a000001700780b */ /* 0x000fe20003fdc000 */
[----:B------:R-:W3:Y:S01]  /*e140*/  LDS R18, [R103.X4+0x1c] ;  /* 0x00001c0067127984 */ /* 0x000ee20000004800 */
[----:B-----5:R-:W-:-:S03]  /*e150*/  FADD.FTZ R25, R19, UR5 ;  /* 0x0000000513197e21 */ /* 0x020fc60008010000 */
[----:B------:R-:W4:Y:S06]  /*e160*/  LDS R19, [R103.X4+0x20] ;  /* 0x0000200067137984 */ /* 0x000f2c0000004800 */
[----:B------:R-:W-:Y:S01]  /*e170*/  @!P1 FMUL.FTZ R22, R22, -1.4426950216293334961 ;  /* 0xbfb8aa3b16169820 */ /* 0x000fe20000410000 */
[----:B------:R-:W-:-:S05]  /*e180*/  FSETP.GTU.FTZ.AND P5, PT, R24, 20, PT ;  /* 0x41a000001800780b */ /* 0x000fca0003fbc000 */
[----:B------:R-:W5:Y:S01]  /*e190*/  @!P1 MUFU.EX2 R22, R22 ;  /* 0x0000001600169308 */ /* 0x000f620000000800 */
[----:B------:R-:W-:-:S07]  /*e1a0*/  @!P6 FMUL.FTZ R23, R23, -1.4426950216293334961 ;  /* 0xbfb8aa3b1717e820 */ /* 0x000fce0000410000 */
[----:B------:R-:W1:Y:S01]  /*e1b0*/  @!P6 MUFU.EX2 R23, R23 ;  /* 0x000000170017e308 */ /* 0x000e620000000800 */
[----:B------:R-:W-:Y:S02]  /*e1c0*/  @!P5 FMUL.FTZ R24, R24, -1.4426950216293334961 ;  /* 0xbfb8aa3b1818d820 */ /* 0x000fe40000410000 */
[----:B-----5:R-:W-:Y:S02]  /*e1d0*/  @!P1 FADD.FTZ R22, R22, 1 ;  /* 0x3f80000016169421 */ /* 0x020fe40000010000 */
[----:B--2---:R-:W-:-:S03]  /*e1e0*/  FADD.FTZ R3, R3, UR5 ;  /* 0x0000000503037e21 */ /* 0x004fc60008010000 */
[----:B------:R4:W2:Y:S02]  /*e1f0*/  @!P1 MUFU.RCP R27, R22 ;  /* 0x00000016001b9308 */ /* 0x0008a40000001000 */
[----:B------:R-:W-:-:S06]  /*e200*/  FSETP.GTU.FTZ.AND P3, PT, R3, 20, PT ;  /* 0x41a000000300780b */ /* 0x000fcc0003f7c000 */
[----:B------:R-:W5:Y:S01]  /*e210*/  @!P5 MUFU.EX2 R24, R24 ;  /* 0x000000180018d308 */ /* 0x000f620000000800 */
[----:B-1----:R-:W-:Y:S02]  /*e220*/  @!P6 FADD.FTZ R23, R23, 1 ;  /* 0x3f8000001717e421 */ /* 0x002fe40000010000 */
[----:B------:R-:W-:Y:S02]  /*e230*/  FADD.FTZ R2, R2, UR5 ;  /* 0x0000000502027e21 */ /* 0x000fe40008010000 */
[----:B---3--:R-:W-:Y:S02]  /*e240*/  FADD.FTZ R28, R18, UR5 ;  /* 0x00000005121c7e21 */ /* 0x008fe40008010000 */
[----:B----4-:R-:W-:Y:S01]  /*e250*/  FADD.FTZ R22, R19, UR5 ;  /* 0x0000000513167e21 */ /* 0x010fe20008010000 */
[----:B------:R-:W1:Y:S01]  /*e260*/  @!P6 MUFU.RCP R26, R23 ;  /* 0x00000017001ae308 */ /* 0x000e620000001000 */
[----:B------:R-:W-:Y:S01]  /*e270*/  @!P3 FMUL.FTZ R3, R3, -1.4426950216293334961 ;  /* 0xbfb8aa3b0303b820 */ /* 0x000fe20000410000 */
[----:B------:R-:W-:Y:S01]  /*e280*/  FSETP.GTU.FTZ.AND P4, PT, R2, 20, PT ;  /* 0x41a000000200780b */ /* 0x000fe20003f9c000 */
[----:B--2---:R-:W-:Y:S01]  /*e290*/  @!P1 FMUL.FTZ R56, R56, R27 ;  /* 0x0000001b38389220 */ /* 0x004fe20000410000 */
[----:B------:R-:W-:-:S02]  /*e2a0*/  FSETP.GTU.FTZ.AND P2, PT, R28, 20, PT ;  /* 0x41a000001c00780b */ /* 0x000fc40003f5c000 */
[----:B------:R-:W-:Y:S02]  /*e2b0*/  FSETP.GTU.FTZ.AND P1, PT, R22, 20, PT ;  /* 0x41a000001600780b */ /* 0x000fe40003f3c000 */
[----:B------:R-:W2:Y:S01]  /*e2c0*/  @!P3 MUFU.EX2 R18, R3 ;  /* 0x000000030012b308 */ /* 0x000ea20000000800 */
[----:B-----5:R-:W-:Y:S01]  /*e2d0*/  @!P5 FADD.FTZ R24, R24, 1 ;  /* 0x3f8000001818d421 */ /* 0x020fe20000010000 */
[----:B------:R-:W-:-:S06]  /*e2e0*/  FSETP.GTU.FTZ.AND P0, PT, R25, 20, PT ;  /* 0x41a000001900780b */ /* 0x000fcc0003f1c000 */
[----:B------:R-:W3:Y:S01]  /*e2f0*/  @!P5 MUFU.RCP R24, R24 ;  /* 0x000000180018d308 */ /* 0x000ee20000001000 */
        /* <DEDUP_REMOVED lines=8> */
[----:B------:R-:W4:Y:S01]  /*e380*/  @!P4 MUFU.EX2 R2, R2 ;  /* 0x000000020002c308 */ /* 0x000f220000000800 */
[----:B--2---:R-:W-:Y:S01]  /*e390*/  @!P3 FADD.FTZ R19, R18, 1 ;  /* 0x3f8000001213b421 */ /* 0x004fe20000010000 */
[----:B------:R-:W-:Y:S01]  /*e3a0*/  FSETP.GTU.FTZ.AND P6, PT, R23, 20, PT ;  /* 0x41a000001700780b */ /* 0x000fe20003fdc000 */
[----:B---3--:R-:W-:-:S05]  /*e3b0*/  @!P5 FMUL.FTZ R59, R59, R24 ;  /* 0x000000183b3bd220 */ /* 0x008fca0000410000 */
[----:B------:R-:W2:Y:S01]  /*e3c0*/  @!P1 MUFU.EX2 R21, R21 ;  /* 0x0000001500159308 */ /* 0x000ea20000000800 */
[----:B------:R-:W-:Y:S01]  /*e3d0*/  FSETP.GTU.FTZ.AND P5, PT, R26, 20, PT ;  /* 0x41a000001a00780b */ /* 0x000fe20003fbc000 */
[----:B-1----:R-:W-:Y:S01]  /*e3e0*/  @!P2 FADD.FTZ R20, R20, 1 ;  /* 0x3f8000001414a421 */ /* 0x002fe20000010000 */
[----:B------:R-:W-:Y:S05]  /*e3f0*/  LDS R18, [R103.X4+0x34] ;  /* 0x0000340067127984 */ /* 0x000fea0000004800 */
[----:B------:R-:W1:Y:S01]  /*e400*/  @!P3 MUFU.RCP R19, R19 ;  /* 0x000000130013b308 */ /* 0x000e620000001000 */
[----:B----4-:R-:W-:-:S07]  /*e410*/  @!P4 FADD.FTZ R3, R2, 1 ;  /* 0x3f8000000203c421 */ /* 0x010fce0000010000 */
[----:B------:R-:W3:Y:S01]  /*e420*/  @!P0 MUFU.EX2 R25, R25 ;  /* 0x0000001900198308 */ /* 0x000ee20000000800 */
[----:B--2---:R-:W-:Y:S01]  /*e430*/  @!P1 FADD.FTZ R21, R21, 1 ;  /* 0x3f80000015159421 */ /* 0x004fe20000010000 */
[----:B------:R-:W2:Y:S01]  /*e440*/  LDS R2, [R103.X4+0x2c] ;  /* 0x00002c0067027984 */ /* 0x000ea20000004800 */
[----:B------:R-:W-:Y:S02]  /*e450*/  @!P6 FMUL.FTZ R22, R23, -1.4426950216293334961 ;  /* 0xbfb8aa3b1716e820 */ /* 0x000fe40000410000 */
[----:B------:R-:W-:-:S03]  /*e460*/  @!P5 FMUL.FTZ R23, R26, -1.4426950216293334961 ;  /* 0xbfb8aa3b1a17d820 */ /* 0x000fc60000410000 */
[----:B------:R4:W5:Y:S01]  /*e470*/  @!P4 MUFU.RCP R24, R3 ;  /* 0x000000030018c308 */ /* 0x0009620000001000 */
[----:B-1----:R-:W-:Y:S02]  /*e480*/  @!P3 FMUL.FTZ R62, R62, R19 ;  /* 0x000000133e3eb220 */ /* 0x002fe40000410000 */
[----:B------:R-:W-:Y:S05]  /*e490*/  LDS R19, [R103.X4+0x38] ;  /* 0x0000380067137984 */ /* 0x000fea0000004800 */
[----:B------:R1:W-:Y:S01]  /*e4a0*/  @!P2 MUFU.RCP R27, R20 ;  /* 0x00000014001ba308 */ /* 0x0003e20000001000 */
[----:B----4-:R-:W4:Y:S01]  /*e4b0*/  LDS R3, [R103.X4+0x30] ;  /* 0x0000300067037984 */ /* 0x010f220000004800 */
[----:B---3--:R-:W-:-:S06]  /*e4c0*/  @!P0 FADD.FTZ R25, R25, 1 ;  /* 0x3f80000019198421 */ /* 0x008fcc0000010000 */
[----:B------:R3:W0:Y:S01]  /*e4d0*/  @!P1 MUFU.RCP R26, R21 ;  /* 0x00000015001a9308 */ /* 0x0006220000001000 */
[----:B-1----:R-:W1:Y:S04]  /*e4e0*/  LDS R20, [R103.X4+0x3c] ;  /* 0x00003c0067147984 */ /* 0x002e680000004800 */
[----:B---3--:R-:W3:Y:S04]  /*e4f0*/  LDS R21, [R103.X4] ;  /* 0x0000000067157984 */ /* 0x008ee80000004800 */
[----:B------:R-:W-:Y:S01]  /*e500*/  BAR.SYNC.DEFER_BLOCKING 0x0 ;  /* 0x0000000000007b1d */ /* 0x000fe20000010000 */
[----:B-----5:R-:W-:-:S05]  /*e510*/  @!P4 FMUL.FTZ R61, R61, R24 ;  /* 0x000000183d3dc220 */ /* 0x020fca0000410000 */
[----:B------:R-:W5:Y:S01]  /*e520*/  @!P0 MUFU.RCP R25, R25 ;  /* 0x0000001900198308 */ /* 0x000f620000001000 */
[----:B------:R-:W-:Y:S01]  /*e530*/  ISETP.NE.AND P4, PT, R123, RZ, PT ;  /* 0x000000ff7b00720c */ /* 0x000fe20003f85270 */
[----:B0-----:R-:W-:Y:S01]  /*e540*/  @!P1 FMUL.FTZ R65, R65, R26 ;  /* 0x0000001a41419220 */ /* 0x001fe20000410000 */
[----:B------:R-:W-:Y:S01]  /*e550*/  MOV R26, UR28 ;  /* 0x0000001c001a7c02 */ /* 0x000fe20008000f00 */
[----:B------:R-:W-:-:S04]  /*e560*/  @!P2 FMUL.FTZ R64, R64, R27 ;  /* 0x0000001b4040a220 */ /* 0x000fc80000410000 */
[----:B------:R-:W0:Y:S01]  /*e570*/  @!P5 MUFU.EX2 R23, R23 ;  /* 0x000000170017d308 */ /* 0x000e220000000800 */
[----:B-----5:R-:W-:Y:S01]  /*e580*/  @!P0 FMUL.FTZ R60, R60, R25 ;  /* 0x000000193c3c8220 */ /* 0x020fe20000410000 */
        /* <DEDUP_REMOVED lines=35> */
[----:B------:R-:W5:Y:S01]  /*e7c0*/  @!P6 MUFU.EX2 R22, R22 ;  /* 0x000000160016e308 */ /* 0x000f620000000800 */
[----:B0-----:R-:W-:-:S02]  /*e7d0*/  @!P5 FADD.FTZ R23, R23, 1 ;  /* 0x3f8000001717d421 */ /* 0x001fc40000010000 */
[----:B--2---:R-:W-:Y:S02]  /*e7e0*/  FADD.FTZ R2, R2, UR5 ;  /* 0x0000000502027e21 */ /* 0x004fe40008010000 */
[----:B------:R-:W-:Y:S02]  /*e7f0*/  FADD.FTZ R24, R18, UR5 ;  /* 0x0000000512187e21 */ /* 0x000fe40008010000 */
[----:B----4-:R-:W-:Y:S01]  /*e800*/  FADD.FTZ R3, R3, UR5 ;  /* 0x0000000503037e21 */ /* 0x010fe20008010000 */
[----:B------:R-:W0:Y:S01]  /*e810*/  @!P5 MUFU.RCP R23, R23 ;  /* 0x000000170017d308 */ /* 0x000e220000001000 */
[----:B------:R-:W-:Y:S01]  /*e820*/  FSETP.GTU.FTZ.AND P0, PT, R2, 20, PT ;  /* 0x41a000000200780b */ /* 0x000fe20003f1c000 */
[----:B-----5:R-:W-:Y:S01]  /*e830*/  @!P6 FADD.FTZ R22, R22, 1 ;  /* 0x3f8000001616e421 */ /* 0x020fe20000010000 */
[----:B------:R-:W2:Y:S01]  /*e840*/  LDS R26, [0x840] ;  /* 0x00084000ff1a7984 */ /* 0x000ea20000000800 */
        /* <DEDUP_REMOVED lines=15> */
[----:B---3--:R-:W-:Y:S01]  /*e940*/  FADD.FTZ R22, R21, UR5 ;  /* 0x0000000515167e21 */ /* 0x008fe20008010000 */
        /* <DEDUP_REMOVED lines=8> */
[----:B--2---:R-:W-:Y:S01]  /*e9d0*/  ISETP.GE.AND P6, PT, R119, R26, PT ;  /* 0x0000001a7700720c */ /* 0x004fe20003fc6270 */
[----:B------:R-:W2:Y:S01]  /*e9e0*/  @!P3 MUFU.EX2 R21, R21 ;  /* 0x000000150015b308 */ /* 0x000ea20000000800 */
[----:B0-----:R-:W-:Y:S02]  /*e9f0*/  @!P1 FADD.FTZ R19, R19, 1 ;  /* 0x3f80000013139421 */ /* 0x001fe40000010000 */
[----:B------:R-:W-:Y:S01]  /*ea00*/  @!P5 FMUL.FTZ R18, R22, -1.4426950216293334961 ;  /* 0xbfb8aa3b1612d820 */ /* 0x000fe20000410000 */
[----:B------:R-:W-:Y:S01]  /*ea10*/  UIMAD UR7, UR13, UR8, URZ ;  /* 0x000000080d0772a4 */ /* 0x000fe2000f8e023f */
[----:B-1----:R-:W-:-:S03]  /*ea20*/  @!P2 FADD.FTZ R20, R20, 1 ;  /* 0x3f8000001414a421 */ /* 0x002fc60000010000 */
[----:B------:R-:W0:Y:S01]  /*ea30*/  @!P4 MUFU.EX2 R24, R24 ;  /* 0x000000180018c308 */ /* 0x000e220000000800 */
[----:B------:R-:W-:Y:S02]  /*ea40*/  UIMAD UR29, UR12, UR9, UR7 ;  /* 0x000000090c1d72a4 */ /* 0x000fe4000f8e0207 */
[----:B------:R-:W-:-:S05]  /*ea50*/  UIMAD.WIDE.U32 UR34, UR12, UR8, URZ ;  /* 0x000000080c2272a5 */ /* 0x000fca000f8e003f */
[----:B------:R-:W1:Y:S01]  /*ea60*/  @!P5 MUFU.EX2 R22, R18 ;  /* 0x000000120016d308 */ /* 0x000e620000000800 */
[----:B------:R-:W-:-:S07]  /*ea70*/  UIMAD UR7, UR13, UR36, URZ ;  /* 0x000000240d0772a4 */ /* 0x000fce000f8e023f */
[----:B------:R-:W3:Y:S01]  /*ea80*/  @!P1 MUFU.RCP R63, R19 ;  /* 0x00000013003f9308 */ /* 0x000ee20000001000 */
[----:B------:R-:W-:-:S07]  /*ea90*/  @!P0 FADD.FTZ R23, R23, 1 ;  /* 0x3f80000017178421 */ /* 0x000fce0000010000 */
[----:B------:R-:W4:Y:S01]  /*eaa0*/  @!P2 MUFU.RCP R71, R20 ;  /* 0x000000140047a308 */ /* 0x000f220000001000 */
[----:B------:R-:W-:Y:S01]  /*eab0*/  UIMAD.WIDE.U32 UR8, UR12, UR36, URZ ;  /* 0x000000240c0872a5 */ /* 0x000fe2000f8e003f */
[----:B------:R-:W-:Y:S01]  /*eac0*/  BSSY B0, `(.L_x_9494) ;  /* 0x0000012000007945 */ /* 0x000fe20003800000 */
[----:B------:R-:W-:Y:S02]  /*ead0*/  UIMAD UR7, UR12, UR37, UR7 ;  /* 0x000000250c0772a4 */ /* 0x000fe4000f8e0207 */
        /* <DEDUP_REMOVED lines=16> */
.L_x_9495:
[----:B-1-34-:R-:W-:Y:S05]  /*ebe0*/  BSYNC B0 ;  /* 0x0000000000007941 */ /* 0x01afea0003800000 */
.L_x_9494:
        /* <DEDUP_REMOVED lines=95> */
[----:B------:R-:W-:Y:S01]  /*f1e0*/  LDS R21, [R120] ;  /* 0x0000000078157984 */ /* 0x000fe20000000800 */
[----:B0-----:R-:W-:-:S03]  /*f1f0*/  FADD.FTZ R72, R69, R72 ;  /* 0x0000004845487221 */ /* 0x001fc60000010000 */
[----:B------:R-:W-:Y:S01]  /*f200*/  LDS R23, [R118+0x80] ;  /* 0x0000800076177984 */ /* 0x000fe20000000800 */
[----:B-1----:R-:W-:-:S03]  /*f210*/  FADD.FTZ R73, R72, R73 ;  /* 0x0000004948497221 */ /* 0x002fc60000010000 */
[----:B------:R-:W-:Y:S01]  /*f220*/  LDS R117, [R117+0x100] ;  /* 0x0001000075757984 */ /* 0x000fe20000000800 */
[----:B------:R-:W-:-:S03]  /*f230*/  FADD.FTZ R125, R73, R74 ;  /* 0x0000004a497d7221 */ /* 0x000fc60000010000 */
        /* <DEDUP_REMOVED lines=30> */
.L_x_9497:
[----:B------:R-:W-:Y:S05]  /*f420*/  BSYNC B0 ;  /* 0x0000000000007941 */ /* 0x000fea0003800000 */
.L_x_9496:
        /* <DEDUP_REMOVED lines=58> */
.L_x_9381:
        /* <DEDUP_REMOVED lines=26> */
.L_x_9500:
[----:B0-----:R-:W-:Y:S05]  /*f970*/  BSYNC B0 ;  /* 0x0000000000007941 */ /* 0x001fea0003800000 */
.L_x_9499:
        /* <DEDUP_REMOVED lines=25> */
.L_x_9502:
[----:B------:R-:W3:Y:S02]  /*fb10*/  S2R R7, SR_TID.X ;  /* 0x0000000000077919 */ /* 0x000ee40000002100 */
.L_x_9503:
[----:B0-----:R-:W-:Y:S05]  /*fb20*/  BSYNC B0 ;  /* 0x0000000000007941 */ /* 0x001fea0003800000 */
.L_x_9501:
[----:B---3--:R-:W-:-:S13]  /*fb30*/  ISETP.GE.AND P0, PT, R7, c[0x0][0x16c], PT ;  /* 0x00005b0007007a0c */ /* 0x008fda0003f06270 */
[----:B------:R-:W-:Y:S05]  /*fb40*/  @P0 EXIT ;  /* 0x000000000000094d */ /* 0x000fea0003800000 */
[----:B------:R-:W-:Y:S02]  /*fb50*/  ULDC.64 UR6, c[0x0][0x288] ;  /* 0x0000a20000067ab9 */ /* 0x000fe40000000a00 */
[----:B------:R-:W-:Y:S02]  /*fb60*/  UIMAD UR11, UR11, UR6, URZ ;  /* 0x000000060b0b72a4 */ /* 0x000fe4000f8e023f */
[----:B-12---:R-:W-:Y:S02]  /*fb70*/  UIMAD.WIDE.U32 UR4, UR10, UR6, URZ ;  /* 0x000000060a0472a5 */ /* 0x006fe4000f8e003f */
[----:B------:R-:W-:-:S04]  /*fb80*/  UIMAD UR6, UR10, UR7, UR11 ;  /* 0x000000070a0672a4 */ /* 0x000fc8000f8e020b */
[----:B------:R-:W-:Y:S02]  /*fb90*/  UIADD3 UR6, UR5, UR6, URZ ;  /* 0x0000000605067290 */ /* 0x000fe4000fffe03f */
.L_x_9504:
        /* <DEDUP_REMOVED lines=19> */
.L_x_9505:
        /* <DEDUP_REMOVED lines=11> */
.L_x_14705:


//--------------------- .text._Z25selective_scan_bwd_kernelI32Selective_Scan_bwd_kernel_traitsILi32ELi16ELb0ELb1ELb1ELb1ELb1EfN3c107complexIfEEEEv12SSMParamsBwd --------------------------
	.section	.text._Z25selective_scan_bwd_kernelI32Selective_Scan_bwd_kernel_traitsILi32ELi16ELb0ELb1ELb1ELb1ELb1EfN3c107complexIfEEEEv12SSMParamsBwd,"ax",@progbits
	.sectioninfo	@"SHI_REGISTERS=255"
	.align	128
        .global         _Z25selective_scan_bwd_kernelI32Selective_Scan_bwd_kernel_traitsILi32ELi16ELb0ELb1ELb1ELb1ELb1EfN3c107complexIfEEEEv12SSMParamsBwd
        .type           _Z25selective_scan_bwd_kernelI32Selective_Scan_bwd_kernel_traitsILi32ELi16ELb0ELb1ELb1ELb1ELb1EfN3c107complexIfEEEEv12SSMParamsBwd,@function
        .size           _Z25selective_scan_bwd_kernelI32Selective_Scan_bwd_kernel_traitsILi32ELi16ELb0ELb1ELb1ELb1ELb1EfN3c107complexIfEEEEv12SSMParamsBwd,(.L_x_14706 - _Z25selective_scan_bwd_kernelI32Selective_Scan_bwd_kernel_traitsILi32ELi16ELb0ELb1ELb1ELb1ELb1EfN3c107complexIfEEEEv12SSMParamsBwd)
        .other          _Z25selective_scan_bwd_kernelI32Selective_Scan_bwd_kernel_traitsILi32ELi16ELb0ELb1ELb1ELb1ELb1EfN3c107complexIfEEEEv12SSMParamsBwd,@"STO_CUDA_ENTRY STV_DEFAULT"
_Z25selective_scan_bwd_kernelI32Selective_Scan_bwd_kernel_traitsILi32ELi16ELb0ELb1ELb1ELb1ELb1EfN3c107complexIfEEEEv12SSMParamsBwd:
.text._Z25selective_scan_bwd_kernelI32Selective_Scan_bwd_kernel_traitsILi32ELi16ELb0ELb1ELb1ELb1ELb1EfN3c107complexIfEEEEv12SSMParamsBwd:
        /* <DEDUP_REMOVED lines=178> */
[----:B---3--:R-:W-:-:S02]  /*0b20*/  SHF.L.U32 R0, R127, 0x4, RZ ;  /* 0x000000047f007819 */ /* 0x008fc400000006ff */
[----:B------:R-:W-:Y:S02]  /*0b30*/  LOP3.LUT R124, R127, 0x1f, RZ, 0xc0, !PT ;  /* 0x0000001f7f7c7812 */ /* 0x000fe400078ec0ff */
[----:B------:R-:W-:-:S04]  /*0b40*/  LOP3.LUT R0, R0, 0xfffffe00, RZ, 0xc0, !PT ;  /* 0xfffffe0000007812 */ /* 0x000fc800078ec0ff */
[----:B------:R-:W-:-:S04]  /*0b50*/  LOP3.LUT R125, R0, 0x1f, R127, 0xf8, !PT ;  /* 0x0000001f007d7812 */ /* 0x000fc800078ef87f */
[----:B----4-:R-:W-:Y:S02]  /*0b60*/  SHF.R.S32.HI R123, RZ, 0x1f, R125 ;  /* 0x0000001fff7b7819 */ /* 0x010fe4000001147d */
.L_x_9628:
[----:B------:R-:W-:Y:S01]  /*0b70*/  ULDC UR26, c[0x0][0x174] ;  /* 0x00005d00001a7ab9 */ /* 0x000fe20000000800 */
[----:B------:R-:W-:Y:S01]  /*0b80*/  BAR.SYNC.DEFER_BLOCKING 0x0 ;  /* 0x0000000000007b1d */ /* 0x000fe20000010000 */
[----:B------:R-:W-:Y:S01]  /*0b90*/  UIADD3 UR26, -UR6, UR26, URZ ;  /* 0x0000001a061a7290 */ /* 0x000fe2000fffe13f */
[C---:B0-----:R-:W-:Y:S01]  /*0ba0*/  LEA R2, P1, R125.reuse, UR16, 0x2 ;  /* 0x000000107d027c11 */ /* 0x041fe2000f8210ff */
[----:B------:R-:W-:Y:S01]  /*0bb0*/  CS2R R4, SRZ ;  /* 0x0000000000047805 */ /* 0x000fe2000001ff00 */
[C---:B------:R-:W-:Y:S01]  /*0bc0*/  LOP3.LUT R22, R125.reuse, 0x20, RZ, 0xfc, !PT ;  /* 0x000000207d167812 */ /* 0x040fe200078efcff */
[----:B------:R-:W-:Y:S01]  /*0bd0*/  ULEA UR27, UR26, 0xfffffe00, 0x9 ;  /* 0xfffffe001a1b7891 */ /* 0x000fe2000f8e483f */
[C---:B------:R-:W-:Y:S01]  /*0be0*/  LEA.HI.X R3, R125.reuse, UR17, R123, 0x2, P1 ;  /* 0x000000117d037c11 */ /* 0x040fe200088f147b */
[----:B------:R-:W-:Y:S01]  /*0bf0*/  ULDC UR28, c[0x0][0x168] ;  /* 0x00005a00001c7ab9 */ /* 0x000fe20000000800 */
[C---:B------:R-:W-:Y:S01]  /*0c00*/  LOP3.LUT R23, R125.reuse, 0x40, RZ, 0xfc, !PT ;  /* 0x000000407d177812 */ /* 0x040fe200078efcff */
[----:B------:R-:W-:Y:S01]  /*0c10*/  UIADD3 UR28, -UR27, UR28, URZ ;  /* 0x0000001c1b1c7290 */ /* 0x000fe2000fffe13f */
[----:B------:R-:W-:-:S05]  /*0c20*/  LOP3.LUT R0, R125, 0x60, RZ, 0xfc, !PT ;  /* 0x000000607d007812 */ /* 0x000fca00078efcff */
[C---:B------:R-:W-:Y:S02]  /*0c30*/  ISETP.GE.AND P0, PT, R125.reuse, UR28, PT ;  /* 0x0000001c7d007c0c */ /* 0x040fe4000bf06270 */
[C---:B------:R-:W-:Y:S02]  /*0c40*/  LOP3.LUT R8, R125.reuse, 0x80, RZ, 0xfc, !PT ;  /* 0x000000807d087812 */ /* 0x040fe400078efcff */
[----:B------:R-:W-:Y:S02]  /*0c50*/  LOP3.LUT R9, R125, 0xa0, RZ, 0xfc, !PT ;  /* 0x000000a07d097812 */ /* 0x000fe400078efcff */
[----:B------:R-:W-:Y:S02]  /*0c60*/  ISETP.GE.AND P1, PT, R23, UR28, PT ;  /* 0x0000001c17007c0c */ /* 0x000fe4000bf26270 */
[----:B------:R-:W-:-:S05]  /*0c70*/  ISETP.GE.AND P2, PT, R0, UR28, PT ;  /* 0x0000001c00007c0c */ /* 0x000fca000bf46270 */
[----:B------:R0:W3:Y:S01]  /*0c80*/  @!P0 LDG.E R5, [R2.64] ;  /* 0x0000002a02058981 */ /* 0x0000e2000c1e1900 */
[----:B------:R-:W-:Y:S01]  /*0c90*/  ISETP.GE.AND P0, PT, R22, UR28, PT ;  /* 0x0000001c16007c0c */ /* 0x000fe2000bf06270 */
[----:B------:R-:W-:Y:S01]  /*0ca0*/  CS2R R6, SRZ ;  /* 0x0000000000067805 */ /* 0x000fe2000001ff00 */
[----:B------:R-:W-:Y:S01]  /*0cb0*/  ISETP.GE.AND P3, PT, R8, UR28, PT ;  /* 0x0000001c08007c0c */ /* 0x000fe2000bf66270 */
[----:B------:R-:W-:Y:S01]  /*0cc0*/  CS2R R12, SRZ ;  /* 0x00000000000c7805 */ /* 0x000fe2000001ff00 */
[----:B------:R-:W-:Y:S02]  /*0cd0*/  ISETP.GE.AND P4, PT, R9, UR28, PT ;  /* 0x0000001c09007c0c */ /* 0x000fe4000bf86270 */
[C---:B------:R-:W-:Y:S01]  /*0ce0*/  LOP3.LUT R10, R125.reuse, 0xc0, RZ, 0xfc, !PT ;  /* 0x000000c07d0a7812 */ /* 0x040fe200078efcff */
[----:B------:R0:W4:Y:S01]  /*0cf0*/  @!P1 LDG.E R7, [R2.64+0x100] ;  /* 0x0001002a02079981 */ /* 0x000122000c1e1900 */
[C---:B------:R-:W-:Y:S02]  /*0d00*/  LOP3.LUT R11, R125.reuse, 0xe0, RZ, 0xfc, !PT ;  /* 0x000000e07d0b7812 */ /* 0x040fe400078efcff */
[C---:B------:R-:W-:Y:S01]  /*0d10*/  LOP3.LUT R14, R125.reuse, 0x100, RZ, 0xfc, !PT ;  /* 0x000001007d0e7812 */ /* 0x040fe200078efcff */
[----:B------:R0:W5:Y:S01]  /*0d20*/  @!P2 LDG.E R6, [R2.64+0x180] ;  /* 0x0001802a0206a981 */ /* 0x000162000c1e1900 */
[----:B------:R-:W-:-:S02]  /*0d30*/  LOP3.LUT R15, R125, 0x120, RZ, 0xfc, !PT ;  /* 0x000001207d0f7812 */ /* 0x000fc400078efcff */
[----:B------:R-:W-:Y:S01]  /*0d40*/  LOP3.LUT R16, R125, 0x140, RZ, 0xfc, !PT ;  /* 0x000001407d107812 */ /* 0x000fe200078efcff */
[----:B--2---:R0:W2:Y:S01]  /*0d50*/  @!P0 LDG.E R4, [R2.64+0x80] ;  /* 0x0000802a02048981 */ /* 0x0040a2000c1e1900 */
[----:B------:R-:W-:Y:S02]  /*0d60*/  ISETP.GE.AND P0, PT, R10, UR28, PT ;  /* 0x0000001c0a007c0c */ /* 0x000fe4000bf06270 */
[----:B------:R-:W-:Y:S01]  /*0d70*/  ISETP.GE.AND P1, PT, R11, UR28, PT ;  /* 0x0000001c0b007c0c */ /* 0x000fe2000bf26270 */
[----:B------:R0:W4:Y:S01]  /*0d80*/  @!P3 LDG.E R13, [R2.64+0x200] ;  /* 0x0002002a020db981 */ /* 0x000122000c1e1900 */
[----:B------:R-:W-:Y:S02]  /*0d90*/  ISETP.GE.AND P2, PT, R14, UR28, PT ;  /* 0x0000001c0e007c0c */ /* 0x000fe4000bf46270 */
[----:B------:R-:W-:Y:S01]  /*0da0*/  ISETP.GE.AND P3, PT, R15, UR28, PT ;  /* 0x0000001c0f007c0c */ /* 0x000fe2000bf66270 */
[----:B------:R0:W5:Y:S01]  /*0db0*/  @!P4 LDG.E R12, [R2.64+0x280] ;  /* 0x0002802a020cc981 */ /* 0x000162000c1e1900 */
[----:B------:R-:W-:Y:S01]  /*0dc0*/  ISETP.GE.AND P4, PT, R16, UR28, PT ;  /* 0x0000001c10007c0c */ /* 0x000fe2000bf86270 */
[----:B------:R-:W-:Y:S01]  /*0dd0*/  CS2R R24, SRZ ;  /* 0x0000000000187805 */ /* 0x000fe2000001ff00 */
[----:B------:R-:W-:Y:S01]  /*0de0*/  CS2R R26, SRZ ;  /* 0x00000000001a7805 */ /* 0x000fe2000001ff00 */
[C---:B------:R-:W-:Y:S01]  /*0df0*/  LOP3.LUT R17, R125.reuse, 0x160, RZ, 0xfc, !PT ;  /* 0x000001607d117812 */ /* 0x040fe200078efcff */
[----:B------:R-:W-:Y:S01]  /*0e00*/  CS2R R28, SRZ ;  /* 0x00000000001c7805 */ /* 0x000fe2000001ff00 */
        /* <DEDUP_REMOVED lines=20> */
[----:B------:R0:W5:Y:S01]  /*0f50*/  @!P4 LDG.E R32, [R2.64+0x780] ;  /* 0x0007802a0220c981 */ /* 0x000162000c1e1900 */
        /* <DEDUP_REMOVED lines=8> */
[C---:B0-----:R-:W-:Y:S02]  /*0fe0*/  IADD3 R3, R126.reuse, 0xc0, RZ ;  /* 0x000000c07e037810 */ /* 0x041fe40007ffe0ff */
        /* <DEDUP_REMOVED lines=29> */
[----:B------:R-:W-:Y:S02]  /*11c0*/  SHF.L.U64.HI R106, R125, 0x2, R123 ;  /* 0x000000027d6a7819 */ /* 0x000fe4000001027b */
        /* <DEDUP_REMOVED lines=9> */
[----:B---3--:R0:W-:Y:S02]  /*1260*/  STS [R122], R5 ;  /* 0x000000057a007388 */ /* 0x0081e40000000800 */
[----:B0-----:R-:W-:-:S04]  /*1270*/  IADD3 R5, R126, 0xe0, RZ ;  /* 0x000000e07e057810 */ /* 0x001fc80007ffe0ff */
[----:B------:R-:W-:Y:S01]  /*1280*/  LEA.HI.SX32 R5, R5, R126, 0x1b ;  /* 0x0000007e05057211 */ /* 0x000fe200078fdaff */
[----:B--2---:R-:W-:Y:S03]  /*1290*/  STS [R121+0x80], R4 ;  /* 0x0000800479007388 */ /* 0x004fe60000000800 */
[----:B------:R-:W-:Y:S01]  /*12a0*/  SHF.L.U32 R115, R5, 0x2, RZ ;  /* 0x0000000205737819 */ /* 0x000fe200000006ff */
[----:B----4-:R0:W-:Y:S01]  /*12b0*/  STS [R120+0x100], R7 ;  /* 0x0001000778007388 */ /* 0x0101e20000000800 */
[----:B------:R-:W-:-:S03]  /*12c0*/  IADD3 R5, R126, 0x180, RZ ;  /* 0x000001807e057810 */ /* 0x000fc60007ffe0ff */
[----:B-----5:R-:W-:Y:S01]  /*12d0*/  STS [R119+0x180], R6 ;  /* 0x0001800677007388 */ /* 0x020fe20000000800 */
[----:B------:R-:W-:-:S03]  /*12e0*/  LEA.HI.SX32 R5, R5, R126, 0x1b ;  /* 0x0000007e05057211 */ /* 0x000fc600078fdaff */
[----:B------:R2:W-:Y:S01]  /*12f0*/  STS [R118+0x200], R13 ;  /* 0x0002000d76007388 */ /* 0x0005e20000000800 */
[----:B0-----:R-:W-:-:S03]  /*1300*/  IADD3 R7, R126, 0x1a0, RZ ;  /* 0x000001a07e077810 */ /* 0x001fc60007ffe0ff */
[----:B------:R-:W-:Y:S01]  /*1310*/  STS [R117+0x280], R12 ;  /* 0x0002800c75007388 */ /* 0x000fe20000000800 */
[-C--:B------:R-:W-:Y:S02]  /*1320*/  LEA.HI.SX32 R7, R7, R126.reuse, 0x1b ;  /* 0x0000007e07077211 */ /* 0x080fe400078fdaff */
[----:B--2---:R-:W-:Y:S01]  /*1330*/  IADD3 R13, R126, 0x1c0, RZ ;  /* 0x000001c07e0d7810 */ /* 0x004fe20007ffe0ff */
[----:B------:R-:W-:Y:S01]  /*1340*/  STS [R116+0x300], R25 ;  /* 0x0003001974007388 */ /* 0x000fe20000000800 */
[----:B------:R-:W-:Y:S02]  /*1350*/  SHF.L.U32 R110, R5, 0x2, RZ ;  /* 0x00000002056e7819 */ /* 0x000fe400000006ff */
[----:B------:R-:W-:Y:S01]  /*1360*/  LEA.HI.SX32 R13, R13, R126, 0x1b ;  /* 0x0000007e0d0d7211 */ /* 0x000fe200078fdaff */
[----:B------:R-:W-:Y:S01]  /*1370*/  STS [R115+0x380], R24 ;  /* 0x0003801873007388 */ /* 0x000fe20000000800 */
        /* <DEDUP_REMOVED lines=29> */
[----:B0-----:R-:W-:Y:S01]  /*1550*/  CS2R R26, SRZ ;  /* 0x00000000001a7805 */ /* 0x001fe2000001ff00 */
[----:B------:R-:W-:-:S04]  /*1560*/  LEA R4, P1, R125, UR20, 0x2 ;  /* 0x000000147d047c11 */ /* 0x000fc8000f8210ff */
[C---:B------:R-:W-:Y:S02]  /*1570*/  LEA.HI.X R5, R125.reuse, UR21, R123, 0x2, P1 ;  /* 0x000000157d057c11 */ /* 0x040fe400088f147b */
[----:B------:R-:W-:Y:S01]  /*1580*/  ISETP.GE.AND P1, PT, R125, UR28, PT ;  /* 0x0000001c7d007c0c */ /* 0x000fe2000bf26270 */
[----:B------:R-:W5:Y:S01]  /*1590*/  @!P0 LDG.E R6, [R2.64+0x80] ;  /* 0x0000802a02068981 */ /* 0x000f62000c1e1900 */
[----:B------:R-:W-:Y:S01]  /*15a0*/  ISETP.GE.AND P0, PT, R11, UR28, PT ;  /* 0x0000001c0b007c0c */ /* 0x000fe2000bf06270 */
[----:B--2---:R-:W-:Y:S01]  /*15b0*/  CS2R R28, SRZ ;  /* 0x00000000001c7805 */ /* 0x004fe2000001ff00 */
[----:B------:R-:W-:Y:S01]  /*15c0*/  CS2R R24, SRZ ;  /* 0x0000000000187805 */ /* 0x000fe2000001ff00 */
[----:B------:R-:W-:-:S08]  /*15d0*/  CS2R R12, SRZ ;  /* 0x00000000000c7805 */ /* 0x000fd0000001ff00 */
[----:B------:R-:W2:Y:S04]  /*15e0*/  @!P1 LDG.E R7, [R2.64] ;  /* 0x0000002a02079981 */ /* 0x000ea8000c1e1900 */
[----:B------:R-:W5:Y:S04]  /*15f0*/  @!P5 LDG.E R27, [R2.64+0x300] ;  /* 0x0003002a021bd981 */ /* 0x000f68000c1e1900 */
[----:B------:R-:W5:Y:S01]  /*1600*/  @!P0 LDG.E R26, [R2.64+0x380] ;  /* 0x0003802a021a8981 */ /* 0x000f62000c1e1900 */
[----:B------:R-:W-:Y:S02]  /*1610*/  ISETP.GE.AND P0, PT, R14, UR28, PT ;  /* 0x0000001c0e007c0c */ /* 0x000fe4000bf06270 */
[----:B------:R-:W-:Y:S01]  /*1620*/  ISETP.GE.AND P1, PT, R16, UR28, PT ;  /* 0x0000001c10007c0c */ /* 0x000fe2000bf26270 */
[----:B------:R-:W5:Y:S01]  /*1630*/  @!P2 LDG.E R25, [R2.64+0x200] ;  /* 0x0002002a0219a981 */ /* 0x000f62000c1e1900 */
[----:B------:R-:W-:-:S03]  /*1640*/  ISETP.GE.AND P2, PT, R17, UR28, PT ;  /* 0x0000001c11007c0c */ /* 0x000fc6000bf46270 */
        /* <DEDUP_REMOVED lines=9> */
[----:B---3--:R-:W-:Y:S01]  /*16e0*/  CS2R R30, SRZ ;  /* 0x00000000001e7805 */ /* 0x008fe2000001ff00 */
[----:B----4-:R-:W-:-:S05]  /*16f0*/  CS2R R32, SRZ ;  /* 0x0000000000207805 */ /* 0x010fca000001ff00 */
        /* <DEDUP_REMOVED lines=9> */
[----:B------:R-:W-:Y:S02]  /*1790*/  P2R R36, PR, RZ, 0x2 ;  /* 0x00000002ff247803 */ /* 0x000fe40000000000 */
[----:B------:R-:W-:Y:S01]  /*17a0*/  ISETP.GE.AND P1, PT, R23, UR28, PT ;  /* 0x0000001c17007c0c */ /* 0x000fe2000bf26270 */
[----:B--2---:R-:W-:Y:S04]  /*17b0*/  STS [R122], R7 ;  /* 0x000000077a007388 */ /* 0x004fe80000000800 */
[----:B-----5:R0:W-:Y:S04]  /*17c0*/  STS [R121+0x80], R6 ;  /* 0x0000800679007388 */ /* 0x0201e80000000800 */
[----:B------:R-:W-:Y:S04]  /*17d0*/  STS [R120+0x100], R13 ;  /* 0x0001000d78007388 */ /* 0x000fe80000000800 */
[----:B------:R2:W-:Y:S04]  /*17e0*/  STS [R119+0x180], R12 ;  /* 0x0001800c77007388 */ /* 0x0005e80000000800 */
[----:B------:R-:W-:Y:S04]  /*17f0*/  STS [R118+0x200], R25 ;  /* 0x0002001976007388 */ /* 0x000fe80000000800 */
[----:B------:R5:W-:Y:S04]  /*1800*/  STS [R117+0x280], R24 ;  /* 0x0002801875007388 */ /* 0x000be80000000800 */
[----:B------:R-:W-:Y:S04]  /*1810*/  STS [R116+0x300], R27 ;  /* 0x0003001b74007388 */ /* 0x000fe80000000800 */
[----:B------:R1:W-:Y:S04]  /*1820*/  STS [R115+0x380], R26 ;  /* 0x0003801a73007388 */ /* 0x0003e80000000800 */
[----:B------:R-:W-:Y:S04]  /*1830*/  STS [R114+0x400], R29 ;  /* 0x0004001d72007388 */ /* 0x000fe80000000800 */
[----:B---3--:R3:W-:Y:S04]  /*1840*/  STS [R113+0x480], R28 ;  /* 0x0004801c71007388 */ /* 0x0087e80000000800 */
[----:B----4-:R-:W-:Y:S04]  /*1850*/  STS [R112+0x500], R31 ;  /* 0x0005001f70007388 */ /* 0x010fe80000000800 */
[----:B------:R4:W-:Y:S04]  /*1860*/  STS [R111+0x580], R30 ;  /* 0x0005801e6f007388 */ /* 0x0009e80000000800 */
        /* <DEDUP_REMOVED lines=30> */
[----:B-----5:R-:W-:-:S06]  /*1a50*/  CS2R R24, SRZ ;  /* 0x0000000000187805 */ /* 0x020fcc000001ff00 */
[----:B------:R-:W5:Y:S01]  /*1a60*/  @!P1 LDG.E R25, [R4.64+0x200] ;  /* 0x0002002a04199981 */ /* 0x000f62000c1e1900 */
[----:B------:R-:W-:-:S05]  /*1a70*/  ISETP.GE.AND P1, PT, R10, UR28, PT ;  /* 0x0000001c0a007c0c */ /* 0x000fca000bf26270 */
[----:B------:R-:W5:Y:S01]  /*1a80*/  @!P0 LDG.E R12, [R4.64+0x180] ;  /* 0x0001802a040c8981 */ /* 0x000f62000c1e1900 */
[----:B------:R-:W-:Y:S01]  /*1a90*/  ISETP.GE.AND P0, PT, R9, UR28, PT ;  /* 0x0000001c09007c0c */ /* 0x000fe2000bf06270 */
[----:B-1----:R-:W-:-:S06]  /*1aa0*/  CS2R R26, SRZ ;  /* 0x00000000001a7805 */ /* 0x002fcc000001ff00 */
[----:B------:R-:W5:Y:S01]  /*1ab0*/  @!P1 LDG.E R27, [R4.64+0x300] ;  /* 0x0003002a041b9981 */ /* 0x000f62000c1e1900 */
[----:B------:R-:W-:-:S05]  /*1ac0*/  ISETP.GE.AND P1, PT, R14, UR28, PT ;  /* 0x0000001c0e007c0c */ /* 0x000fca000bf26270 */
[----:B------:R-:W5:Y:S01]  /*1ad0*/  @!P0 LDG.E R24, [R4.64+0x280] ;  /* 0x0002802a04188981 */ /* 0x000f62000c1e1900 */
[----:B------:R-:W-:Y:S01]  /*1ae0*/  ISETP.GE.AND P0, PT, R11, UR28, PT ;  /* 0x0000001c0b007c0c */ /* 0x000fe2000bf06270 */
[----:B---3--:R-:W-:-:S06]  /*1af0*/  CS2R R28, SRZ ;  /* 0x00000000001c7805 */ /* 0x008fcc000001ff00 */
[----:B------:R-:W3:Y:S01]  /*1b00*/  @!P1 LDG.E R29, [R4.64+0x400] ;  /* 0x0004002a041d9981 */ /* 0x000ee2000c1e1900 */
[----:B------:R-:W-:-:S05]  /*1b10*/  ISETP.NE.AND P1, PT, R36, RZ, PT ;  /* 0x000000ff2400720c */ /* 0x000fca0003f25270 */
[----:B------:R-:W3:Y:S01]  /*1b20*/  @!P0 LDG.E R26, [R4.64+0x380] ;  /* 0x0003802a041a8981 */ /* 0x000ee2000c1e1900 */
[----:B------:R-:W-:Y:S01]  /*1b30*/  ISETP.NE.AND P0, PT, R37, RZ, PT ;  /* 0x000000ff2500720c */ /* 0x000fe20003f05270 */
[----:B----4-:R-:W-:Y:S01]  /*1b40*/  CS2R R30, SRZ ;  /* 0x00000000001e7805 */ /* 0x010fe2000001ff00 */
[----:B------:R-:W-:Y:S01]  /*1b50*/  CS2R R32, SRZ ;  /* 0x0000000000207805 */ /* 0x000fe2000001ff00 */
[----:B------:R-:W-:-:S04]  /*1b60*/  CS2R R34, SRZ ;  /* 0x0000000000227805 */ /* 0x000fc8000001ff00 */
[----:B------:R-:W4:Y:S04]  /*1b70*/  @!P1 LDG.E R31, [R4.64+0x500] ;  /* 0x0005002a041f9981 */ /* 0x000f28000c1e1900 */
[----:B------:R-:W4:Y:S04]  /*1b80*/  @!P2 LDG.E R30, [R4.64+0x580] ;  /* 0x0005802a041ea981 */ /* 0x000f28000c1e1900 */
[----:B------:R-:W4:Y:S04]  /*1b90*/  @!P0 LDG.E R28, [R4.64+0x480] ;  /* 0x0004802a041c8981 */ /* 0x000f28000c1e1900 */
[----:B------:R-:W4:Y:S04]  /*1ba0*/  @!P3 LDG.E R33, [R4.64+0x600] ;  /* 0x0006002a0421b981 */ /* 0x000f28000c1e1900 */
[----:B------:R-:W4:Y:S04]  /*1bb0*/  @!P4 LDG.E R32, [R4.64+0x680] ;  /* 0x0006802a0420c981 */ /* 0x000f28000c1e1900 */
[----:B------:R-:W4:Y:S04]  /*1bc0*/  @!P5 LDG.E R35, [R4.64+0x700] ;  /* 0x0007002a0423d981 */ /* 0x000f28000c1e1900 */
[----:B------:R-:W4:Y:S01]  /*1bd0*/  @!P6 LDG.E R34, [R4.64+0x780] ;  /* 0x0007802a0422e981 */ /* 0x000f22000c1e1900 */
        /* <DEDUP_REMOVED lines=16> */
[----:B--2---:R0:W-:Y:S04]  /*1ce0*/  STS [R122], R7 ;  /* 0x000000077a007388 */ /* 0x0041e80000000800 */
[----:B------:R0:W-:Y:S04]  /*1cf0*/  STS [R121+0x80], R6 ;  /* 0x0000800679007388 */ /* 0x0001e80000000800 */
[----:B------:R0:W-:Y:S04]  /*1d00*/  STS [R120+0x100], R13 ;  /* 0x0001000d78007388 */ /* 0x0001e80000000800 */
[----:B-----5:R0:W-:Y:S04]  /*1d10*/  STS [R119+0x180], R12 ;  /* 0x0001800c77007388 */ /* 0x0201e80000000800 */
[----:B------:R0:W-:Y:S04]  /*1d20*/  STS [R118+0x200], R25 ;  /* 0x0002001976007388 */ /* 0x0001e80000000800 */
[----:B------:R0:W-:Y:S04]  /*1d30*/  STS [R117+0x280], R24 ;  /* 0x0002801875007388 */ /* 0x0001e80000000800 */
[----:B------:R0:W-:Y:S04]  /*1d40*/  STS [R116+0x300], R27 ;  /* 0x0003001b74007388 */ /* 0x0001e80000000800 */
[----:B---3--:R0:W-:Y:S04]  /*1d50*/  STS [R115+0x380], R26 ;  /* 0x0003801a73007388 */ /* 0x0081e80000000800 */
[----:B------:R0:W-:Y:S04]  /*1d60*/  STS [R114+0x400], R29 ;  /* 0x0004001d72007388 */ /* 0x0001e80000000800 */
[----:B----4-:R0:W-:Y:S04]  /*1d70*/  STS [R113+0x480], R28 ;  /* 0x0004801c71007388 */ /* 0x0101e80000000800 */
[----:B------:R0:W-:Y:S04]  /*1d80*/  STS [R112+0x500], R31 ;  /* 0x0005001f70007388 */ /* 0x0001e80000000800 */
[----:B------:R0:W-:Y:S04]  /*1d90*/  STS [R111+0x580], R30 ;  /* 0x0005801e6f007388 */ /* 0x0001e80000000800 */
[----:B------:R0:W-:Y:S04]  /*1da0*/  STS [R110+0x600], R33 ;  /* 0x000600216e007388 */ /* 0x0001e80000000800 */
[----:B------:R0:W-:Y:S04]  /*1db0*/  STS [R109+0x680], R32 ;  /* 0x000680206d007388 */ /* 0x0001e80000000800 */
[----:B------:R0:W-:Y:S04]  /*1dc0*/  STS [R108+0x700], R35 ;  /* 0x000700236c007388 */ /* 0x0001e80000000800 */
[----:B------:R0:W-:Y:S01]  /*1dd0*/  STS [R107+0x780], R34 ;  /* 0x000780226b007388 */ /* 0x0001e20000000800 */
        /* <DEDUP_REMOVED lines=33> */
.L_x_9508:
[----:B------:R-:W-:Y:S05]  /*1ff0*/  BSYNC B0 ;  /* 0x0000000000007941 */ /* 0x000fea0003800000 */
.L_x_9507:
        /* <DEDUP_REMOVED lines=35> */
.L_x_9510:
[----:B------:R-:W-:Y:S05]  /*2230*/  BSYNC B0 ;  /* 0x0000000000007941 */ /* 0x000fea0003800000 */
.L_x_9509:
        /* <DEDUP_REMOVED lines=35> */
.L_x_9512:
[----:B------:R-:W-:Y:S05]  /*2470*/  BSYNC B0 ;  /* 0x0000000000007941 */ /* 0x000fea0003800000 */
.L_x_9511:
        /* <DEDUP_REMOVED lines=35> */
.L_x_9514:
[----:B------:R-:W-:Y:S05]  /*26b0*/  BSYNC B0 ;  /* 0x0000000000007941 */ /* 0x000fea0003800000 */
.L_x_9513:
        /* <DEDUP_REMOVED lines=35> */
.L_x_9516:
[----:B------:R-:W-:Y:S05]  /*28f0*/  BSYNC B0 ;  /* 0x0000000000007941 */ /* 0x000fea0003800000 */
.L_x_9515:
        /* <DEDUP_REMOVED lines=35> */
.L_x_9518:
[----:B------:R-:W-:Y:S05]  /*2b30*/  BSYNC B0 ;  /* 0x0000000000007941 */ /* 0x000fea0003800000 */
.L_x_9517:
        /* <DEDUP_REMOVED lines=35> */
.L_x_9520:
[----:B------:R-:W-:Y:S05]  /*2d70*/  BSYNC B0 ;  /* 0x0000000000007941 */ /* 0x000fea0003800000 */
.L_x_9519:
        /* <DEDUP_REMOVED lines=35> */
.L_x_9522:
[----:B------:R-:W-:Y:S05]  /*2fb0*/  BSYNC B0 ;  /* 0x0000000000007941 */ /* 0x000fea0003800000 */
.L_x_9521:
        /* <DEDUP_REMOVED lines=35> */
.L_x_9524:
[----:B------:R-:W-:Y:S05]  /*31f0*/  BSYNC B0 ;  /* 0x0000000000007941 */ /* 0x000fea0003800000 */
.L_x_9523:
        /* <DEDUP_REMOVED lines=34> */
.L_x_9526:
[----:B------:R-:W-:Y:S05]  /*3420*/  BSYNC B0 ;  /* 0x0000000000007941 */ /* 0x000fea0003800000 */
.L_x_9525:
        /* <DEDUP_REMOVED lines=33> */
.L_x_9528:
[----:B------:R-:W-:Y:S05]  /*3640*/  BSYNC B0 ;  /* 0x0000000000007941 */ /* 0x000fea0003800000 */
.L_x_9527:
        /* <DEDUP_REMOVED lines=33> */
.L_x_9530:
[----:B------:R-:W-:Y:S05]  /*3860*/  BSYNC B0 ;  /* 0x0000000000007941 */ /* 0x000fea0003800000 */
.L_x_9529:
        /* <DEDUP_REMOVED lines=33> */
.L_x_9532:
[----:B------:R-:W-:Y:S05]  /*3a80*/  BSYNC B0 ;  /* 0x0000000000007941 */ /* 0x000fea0003800000 */
.L_x_9531:
        /* <DEDUP_REMOVED lines=33> */
.L_x_9534:
[----:B------:R-:W-:Y:S05]  /*3ca0*/  BSYNC B0 ;  /* 0x0000000000007941 */ /* 0x000fea0003800000 */
.L_x_9533:
        /* <DEDUP_REMOVED lines=33> */
.L_x_9536:
[----:B------:R-:W-:Y:S05]  /*3ec0*/  BSYNC B0 ;  /* 0x0000000000007941 */ /* 0x000fea0003800000 */
.L_x_9535:
        /* <DEDUP_REMOVED lines=33> */
.L_x_9538:
[----:B------:R-:W-:Y:S05]  /*40e0*/  BSYNC B0 ;  /* 0x0000000000007941 */ /* 0x000fea0003800000 */
.L_x_9537:
        /* <DEDUP_REMOVED lines=63> */
[----:B------:R-:W-:-:S03]  /*44e0*/  MOV R28, UR8 ;  /* 0x00000008001c7c02 */ /* 0x000fc60008000f00 */
[----:B------:R-:W-:Y:S01]  /*44f0*/  LDS R33, [R105.X4+0x3c] ;  /* 0x00003c0069217984 */ /* 0x000fe20000004800 */
[----:B------:R-:W-:Y:S01]  /*4500*/  LEA R6, P4, R29, R6, 0x2 ;  /* 0x000000061d067211 */ /* 0x000fe200078810ff */
[----:B------:R-:W-:Y:S01]  /*4510*/  CS2R R44, SRZ ;  /* 0x00000000002c7805 */ /* 0x000fe2000001ff00 */
[----:B------:R-:W-:Y:S01]  /*4520*/  MOV R30, UR32 ;  /* 0x00000020001e7c02 */ /* 0x000fe20008000f00 */
[----:B------:R-:W-:Y:S01]  /*4530*/  CS2R R48, SRZ ;  /* 0x0000000000307805 */ /* 0x000fe2000001ff00 */
[----:B------:R-:W-:Y:S01]  /*4540*/  @!P0 LEA R12, P1, R13, c[0x0][0x268], 0x2 ;  /* 0x00009a000d0c8a11 */ /* 0x000fe200078210ff */
[----:B------:R-:W-:Y:S01]  /*4550*/  CS2R R50, SRZ ;  /* 0x0000000000327805 */ /* 0x000fe2000001ff00 */
[----:B------:R-:W-:Y:S02]  /*4560*/  LEA.HI.X R41, R27, R7, R28, 0x2, P2 ;  /* 0x000000071b297211 */ /* 0x000fe400010f141c */
[----:B------:R-:W-:Y:S01]  /*4570*/  ISETP.GE.AND P5, PT, R10, UR28, PT ;  /* 0x0000001c0a007c0c */ /* 0x000fe2000bfa6270 */
[----:B------:R-:W-:Y:S01]  /*4580*/  LDS R27, [R105.X4+0x24] ;  /* 0x00002400691b7984 */ /* 0x000fe20000004800 */
[----:B------:R-:W-:-:S02]  /*4590*/  LEA.HI.X R7, R29, R5, R30, 0x2, P4 ;  /* 0x000000051d077211 */ /* 0x000fc400020f141e */
        /* <DEDUP_REMOVED lines=12> */
[----:B------:R-:W-:Y:S01]  /*4660*/  HFMA2.MMA R131, -RZ, RZ, 0, 0 ;  /* 0x00000000ff837435 */ /* 0x000fe200000001ff */
[----:B------:R-:W-:Y:S01]  /*4670*/  LDS R25, [R105.X4+0x1c] ;  /* 0x00001c0069197984 */ /* 0x000fe20000004800 */
[----:B------:R-:W-:Y:S01]  /*4680*/  CS2R R70, SRZ ;  /* 0x0000000000467805 */ /* 0x000fe2000001ff00 */
[----:B------:R-:W-:Y:S01]  /*4690*/  MOV R72, RZ ;  /* 0x000000ff00487202 */ /* 0x000fe20000000f00 */
[----:B------:R-:W-:Y:S01]  /*46a0*/  ULDC.64 UR8, c[0x0][0x2e8] ;  /* 0x0000ba0000087ab9 */ /* 0x000fe20000000a00 */
        /* <DEDUP_REMOVED lines=50> */
[----:B------:R-:W-:Y:S01]  /*49d0*/  STS [R107+0x780], R58 ;  /* 0x0007803a6b007388 */ /* 0x000fe20000000800 */
        /* <DEDUP_REMOVED lines=9> */
[----:B------:R-:W-:Y:S04]  /*4a70*/  LDS R47, [R105.X4+0x20] ;  /* 0x00002000692f7984 */ /* 0x000fe80000004800 */
[----:B------:R-:W-:Y:S04]  /*4a80*/  LDS R40, [R105.X4+0x24] ;  /* 0x0000240069287984 */ /* 0x000fe80000004800 */
[----:B------:R-:W2:Y:S04]  /*4a90*/  LDS R41, [R105.X4+0x28] ;  /* 0x0000280069297984 */ /* 0x000ea80000004800 */
[----:B------:R-:W-:Y:S04]  /*4aa0*/  LDS R42, [R105.X4+0x2c] ;  /* 0x00002c00692a7984 */ /* 0x000fe80000004800 */
[----:B------:R-:W2:Y:S04]  /*4ab0*/  LDS R43, [R105.X4+0x30] ;  /* 0x00003000692b7984 */ /* 0x000ea80000004800 */
        /* <DEDUP_REMOVED lines=39> */
[----:B----4-:R-:W-:-:S07]  /*4d30*/  FMUL.FTZ R7, R49, -1.4426950216293334961 ;  /* 0xbfb8aa3b31077820 */ /* 0x010fce0000410000 */
[----:B------:R-:W2:Y:S01]  /*4d40*/  MUFU.EX2 R68, R68 ;  /* 0x0000004400447308 */ /* 0x000ea20000000800 */
[----:B0-----:R-:W-:-:S07]  /*4d50*/  FADD.FTZ R59, R59, 1 ;  /* 0x3f8000003b3b7421 */ /* 0x001fce0000010000 */
[----:B------:R-:W0:Y:S01]  /*4d60*/  MUFU.EX2 R67, R67 ;  /* 0x0000004300437308 */ /* 0x000e220000000800 */
[----:B------:R-:W-:Y:S02]  /*4d70*/  FMUL.FTZ R6, R50, -1.4426950216293334961 ;  /* 0xbfb8aa3b32067820 */ /* 0x000fe40000410000 */
[----:B-1----:R-:W-:-:S05]  /*4d80*/  FADD.FTZ R58, R58, 1 ;  /* 0x3f8000003a3a7421 */ /* 0x002fca0000010000 */
[----:B------:R-:W1:Y:S01]  /*4d90*/  MUFU.EX2 R7, R7 ;  /* 0x0000000700077308 */ /* 0x000e620000000800 */
[----:B------:R-:W-:-:S07]  /*4da0*/  FMUL.FTZ R64, R53, -1.4426950216293334961 ;  /* 0xbfb8aa3b35407820 */ /* 0x000fce0000410000 */
[----:B------:R-:W-:Y:S01]  /*4db0*/  MUFU.RCP R59, R59 ;  /* 0x0000003b003b7308 */ /* 0x000fe20000001000 */
[----:B------:R-:W-:Y:S02]  /*4dc0*/  FMUL.FTZ R69, R48, -1.4426950216293334961 ;  /* 0xbfb8aa3b30457820 */ /* 0x000fe40000410000 */
[----:B------:R-:W-:Y:S02]  /*4dd0*/  FMUL.FTZ R136, R41, -1.4426950216293334961 ;  /* 0xbfb8aa3b29887820 */ /* 0x000fe40000410000 */
[----:B--2---:R-:W-:-:S03]  /*4de0*/  FADD.FTZ R68, R68, 1 ;  /* 0x3f80000044447421 */ /* 0x004fc60000010000 */
[----:B------:R-:W2:Y:S01]  /*4df0*/  MUFU.EX2 R6, R6 ;  /* 0x0000000600067308 */ /* 0x000ea20000000800 */
[----:B------:R-:W-:Y:S02]  /*4e00*/  FMUL.FTZ R130, R47, -1.4426950216293334961 ;  /* 0xbfb8aa3b2f827820 */ /* 0x000fe40000410000 */
[----:B0-----:R-:W-:-:S05]  /*4e10*/  FADD.FTZ R67, R67, 1 ;  /* 0x3f80000043437421 */ /* 0x001fca0000010000 */
[----:B------:R-:W-:Y:S01]  /*4e20*/  MUFU.RCP R58, R58 ;  /* 0x0000003a003a7308 */ /* 0x000fe20000001000 */
[----:B------:R-:W-:Y:S02]  /*4e30*/  FMUL.FTZ R138, R43, -1.4426950216293334961 ;  /* 0xbfb8aa3b2b8a7820 */ /* 0x000fe40000410000 */
[----:B-1----:R-:W-:-:S05]  /*4e40*/  FADD.FTZ R7, R7, 1 ;  /* 0x3f80000007077421 */ /* 0x002fca0000010000 */
[----:B------:R-:W0:Y:S01]  /*4e50*/  MUFU.EX2 R64, R64 ;  /* 0x0000004000407308 */ /* 0x000e220000000800 */
[----:B------:R-:W-:-:S07]  /*4e60*/  FMUL.FTZ R133, R40, -1.4426950216293334961 ;  /* 0xbfb8aa3b28857820 */ /* 0x000fce0000410000 */
[----:B------:R1:W-:Y:S08]  /*4e70*/  MUFU.EX2 R132, R69 ;  /* 0x0000004500847308 */ /* 0x0003f00000000800 */
[----:B------:R3:W-:Y:S01]  /*4e80*/  MUFU.EX2 R134, R130 ;  /* 0x0000008200867308 */ /* 0x0007e20000000800 */
[----:B-1----:R-:W-:-:S07]  /*4e90*/  FMUL.FTZ R69, R44, -1.4426950216293334961 ;  /* 0xbfb8aa3b2c457820 */ /* 0x002fce0000410000 */
[----:B------:R-:W-:Y:S01]  /*4ea0*/  MUFU.EX2 R136, R136 ;  /* 0x0000008800887308 */ /* 0x000fe20000000800 */
[----:B---3--:R-:W-:-:S07]  /*4eb0*/  FMUL.FTZ R130, R45, -1.4426950216293334961 ;  /* 0xbfb8aa3b2d827820 */ /* 0x008fce0000410000 */
[----:B------:R-:W1:Y:S01]  /*4ec0*/  MUFU.RCP R68, R68 ;  /* 0x0000004400447308 */ /* 0x000e620000001000 */
[----:B--2---:R-:W-:-:S07]  /*4ed0*/  FADD.FTZ R6, R6, 1 ;  /* 0x3f80000006067421 */ /* 0x004fce0000010000 */
[----:B------:R-:W-:Y:S01]  /*4ee0*/  MUFU.RCP R67, R67 ;  /* 0x0000004300437308 */ /* 0x000fe20000001000 */
[----:B------:R-:W-:-:S07]  /*4ef0*/  FMUL.FTZ R137, R42, -1.4426950216293334961 ;  /* 0xbfb8aa3b2a897820 */ /* 0x000fce0000410000 */
[----:B------:R-:W2:Y:S08]  /*4f00*/  MUFU.EX2 R138, R138 ;  /* 0x0000008a008a7308 */ /* 0x000eb00000000800 */
[----:B------:R-:W-:Y:S01]  /*4f10*/  MUFU.EX2 R141, R130 ;  /* 0x00000082008d7308 */ /* 0x000fe20000000800 */
[----:B0-----:R-:W-:-:S07]  /*4f20*/  FADD.FTZ R64, R64, 1 ;  /* 0x3f80000040407421 */ /* 0x001fce0000010000 */
[----:B------:R-:W-:Y:S08]  /*4f30*/  MUFU.RCP R130, R7 ;  /* 0x0000000700827308 */ /* 0x000ff00000001000 */
[----:B------:R0:W-:Y:S08]  /*4f40*/  MUFU.EX2 R135, R133 ;  /* 0x0000008500877308 */ /* 0x0001f00000000800 */
[----:B------:R-:W3:Y:S01]  /*4f50*/  MUFU.EX2 R139, R69 ;  /* 0x00000045008b7308 */ /* 0x000ee20000000800 */
[----:B0-----:R-:W-:-:S07]  /*4f60*/  FMUL.FTZ R133, R46, -1.4426950216293334961 ;  /* 0xbfb8aa3b2e857820 */ /* 0x001fce0000410000 */
[----:B------:R-:W-:Y:S01]  /*4f70*/  MUFU.RCP R69, R6 ;  /* 0x0000000600457308 */ /* 0x000fe20000001000 */
[----:B-----5:R-:W-:Y:S04]  /*4f80*/  STS [R122], R61 ;  /* 0x0000003d7a007388 */ /* 0x020fe80000000800 */
[----:B------:R-:W-:Y:S04]  /*4f90*/  STS [R121+0x80], R12 ;  /* 0x0000800c79007388 */ /* 0x000fe80000000800 */
[----:B------:R-:W-:Y:S04]  /*4fa0*/  STS [R120+0x100], R13 ;  /* 0x0001000d78007388 */ /* 0x000fe80000000800 */
[----:B------:R-:W-:Y:S04]  /*4fb0*/  STS [R119+0x180], R56 ;  /* 0x0001803877007388 */ /* 0x000fe80000000800 */
[----:B------:R-:W-:Y:S04]  /*4fc0*/  STS [R118+0x200], R57 ;  /* 0x0002003976007388 */ /* 0x000fe80000000800 */
[----:B------:R-:W-:Y:S04]  /*4fd0*/  STS [R117+0x280], R60 ;  /* 0x0002803c75007388 */ /* 0x000fe80000000800 */
[----:B------:R0:W-:Y:S04]  /*4fe0*/  STS [R116+0x300], R5 ;  /* 0x0003000574007388 */ /* 0x0001e80000000800 */
[----:B------:R4:W-:Y:S04]  /*4ff0*/  STS [R115+0x380], R4 ;  /* 0x0003800473007388 */ /* 0x0009e80000000800 */
        /* <DEDUP_REMOVED lines=9> */
[----:B------:R-:W5:Y:S04]  /*5090*/  LDS R56, [R105.X4] ;  /* 0x0000000069387984 */ /* 0x000f680000004800 */
[----:B------:R-:W3:Y:S04]  /*50a0*/  LDS R57, [R105.X4+0x4] ;  /* 0x0000040069397984 */ /* 0x000ee80000004800 */
[----:B------:R-:W3:Y:S04]  /*50b0*/  LDS R61, [R105.X4+0xc] ;  /* 0x00000c00693d7984 */ /* 0x000ee80000004800 */
[----:B------:R-:W3:Y:S04]  /*50c0*/  LDS R62, [R105.X4+0x10] ;  /* 0x00001000693e7984 */ /* 0x000ee80000004800 */
[----:B------:R-:W3:Y:S01]  /*50d0*/  LDS R60, [R105.X4+0x8] ;  /* 0x00000800693c7984 */ /* 0x000ee20000004800 */
[----:B0-----:R-:W-:-:S03]  /*50e0*/  FADD.FTZ R5, -R59, 1 ;  /* 0x3f8000003b057421 */ /* 0x001fc60000010100 */
[----:B------:R-:W0:Y:S01]  /*50f0*/  LDS R63, [R105.X4+0x14] ;  /* 0x00001400693f7984 */ /* 0x000e220000004800 */
[----:B------:R-:W-:-:S03]  /*5100*/  FFMA.FTZ R7, R54, R5, 1 ;  /* 0x3f80000036077423 */ /* 0x000fc60000010005 */
[----:B------:R-:W0:Y:S01]  /*5110*/  LDS R66, [R105.X4+0x1c] ;  /* 0x00001c0069427984 */ /* 0x000e220000004800 */
[----:B----4-:R-:W-:-:S03]  /*5120*/  FADD.FTZ R4, -R58, 1 ;  /* 0x3f8000003a047421 */ /* 0x010fc60000010100 */
[----:B------:R-:W4:Y:S01]  /*5130*/  LDS R65, [R105.X4+0x18] ;  /* 0x0000180069417984 */ /* 0x000f220000004800 */
[----:B------:R-:W-:Y:S01]  /*5140*/  FFMA.FTZ R4, R55, R4, 1 ;  /* 0x3f80000037047423 */ /* 0x000fe20000010004 */
[----:B------:R5:W-:Y:S01]  /*5150*/  MUFU.EX2 R145, R133 ;  /* 0x0000008500917308 */ /* 0x000be20000000800 */
[----:B-1----:R-:W-:Y:S01]  /*5160*/  FADD.FTZ R70, -R68, 1 ;  /* 0x3f80000044467421 */ /* 0x002fe20000010100 */
[----:B------:R-:W1:Y:S01]  /*5170*/  LDS R71, [R105.X4+0x20] ;  /* 0x0000200069477984 */ /* 0x000e620000004800 */
[----:B--2---:R-:W-:-:S03]  /*5180*/  FADD.FTZ R140, R138, 1 ;  /* 0x3f8000008a8c7421 */ /* 0x004fc60000010000 */
[----:B------:R-:W2:Y:S01]  /*5190*/  LDS R131, [R105.X4+0x28] ;  /* 0x0000280069837984 */ /* 0x000ea20000004800 */
[----:B-----5:R-:W-:Y:S01]  /*51a0*/  FMUL.FTZ R5, R39, R56 ;  /* 0x0000003827057220 */ /* 0x020fe20000410000 */
[----:B------:R-:W5:Y:S01]  /*51b0*/  MUFU.EX2 R137, R137 ;  /* 0x0000008900897308 */ /* 0x000f620000000800 */
[----:B------:R-:W-:Y:S01]  /*51c0*/  FADD.FTZ R133, R132, 1 ;  /* 0x3f80000084857421 */ /* 0x000fe20000010000 */
[----:B------:R-:W-:Y:S01]  /*51d0*/  LDS R72, [R105.X4+0x2c] ;  /* 0x00002c0069487984 */ /* 0x000fe20000004800 */
[----:B---3--:R-:W-:Y:S02]  /*51e0*/  FMUL.FTZ R6, R38, R57 ;  /* 0x0000003926067220 */ /* 0x008fe40000410000 */
[----:B------:R-:W-:Y:S02]  /*51f0*/  FMUL.FTZ R5, R58, R5 ;  /* 0x000000053a057220 */ /* 0x000fe40000410000 */
[----:B------:R-:W-:Y:S02]  /*5200*/  FADD.FTZ R132, R134, 1 ;  /* 0x3f80000086847421 */ /* 0x000fe40000010000 */
[----:B------:R-:W-:-:S02]  /*5210*/  FADD.FTZ R134, R136, 1 ;  /* 0x3f80000088867421 */ /* 0x000fc40000010000 */
[----:B------:R-:W-:Y:S02]  /*5220*/  FMUL.FTZ R6, R59, R6 ;  /* 0x000000063b067220 */ /* 0x000fe40000410000 */
[----:B------:R-:W-:Y:S02]  /*5230*/  FMUL.FTZ R4, R5, R4 ;  /* 0x0000000405047220 */ /* 0x000fe40000410000 */
[----:B------:R-:W-:Y:S02]  /*5240*/  FADD.FTZ R5, -R67, 1 ;  /* 0x3f80000043057421 */ /* 0x000fe40000010100 */
[----:B------:R-:W-:Y:S01]  /*5250*/  FMUL.FTZ R136, R36, R61 ;  /* 0x0000003d24887220 */ /* 0x000fe20000410000 */
[----:B------:R-:W3:Y:S01]  /*5260*/  MUFU.RCP R64, R64 ;  /* 0x0000004000407308 */ /* 0x000ee20000001000 */
[----:B------:R-:W-:Y:S02]  /*5270*/  FMUL.FTZ R6, R6, R7 ;  /* 0x0000000706067220 */ /* 0x000fe40000410000 */
[----:B------:R-:W-:-:S02]  /*5280*/  FFMA.FTZ R7, R52, R5, 1 ;  /* 0x3f80000034077423 */ /* 0x000fc40000010005 */
[----:B------:R-:W-:Y:S02]  /*5290*/  FFMA.FTZ R138, R51, R70, 1 ;  /* 0x3f800000338a7423 */ /* 0x000fe40000010046 */
[----:B------:R-:W-:Y:S01]  /*52a0*/  FMUL.FTZ R136, R67, R136 ;  /* 0x0000008843887220 */ /* 0x000fe20000410000 */
[----:B------:R-:W0:Y:S01]  /*52b0*/  LDS R70, [R105.X4+0x24] ;  /* 0x0000240069467984 */ /* 0x000e220000004800 */
[----:B------:R-:W-:Y:S02]  /*52c0*/  FMUL.FTZ R13, R35, R62 ;  /* 0x0000003e230d7220 */ /* 0x000fe40000410000 */
[----:B------:R-:W-:Y:S01]  /*52d0*/  FMUL.FTZ R144, R136, R7 ;  /* 0x0000000788907220 */ /* 0x000fe20000410000 */
[----:B------:R-:W0:Y:S01]  /*52e0*/  MUFU.RCP R133, R133 ;  /* 0x0000008500857308 */ /* 0x000e220000001000 */
[----:B------:R-:W-:Y:S02]  /*52f0*/  FADD.FTZ R139, R139, 1 ;  /* 0x3f8000008b8b7421 */ /* 0x000fe40000010000 */
[----:B------:R-:W-:-:S02]  /*5300*/  FADD.FTZ R136, -R130, 1 ;  /* 0x3f80000082887421 */ /* 0x000fc40000010100 */
[----:B------:R-:W-:Y:S02]  /*5310*/  FMUL.FTZ R13, R68, R13 ;  /* 0x0000000d440d7220 */ /* 0x000fe40000410000 */
[----:B------:R-:W-:Y:S01]  /*5320*/  FADD.FTZ R135, R135, 1 ;  /* 0x3f80000087877421 */ /* 0x000fe20000010000 */
[----:B------:R1:W-:Y:S01]  /*5330*/  MUFU.RCP R143, R139 ;  /* 0x0000008b008f7308 */ /* 0x0003e20000001000 */
[----:B-----5:R-:W-:Y:S02]  /*5340*/  FADD.FTZ R137, R137, 1 ;  /* 0x3f80000089897421 */ /* 0x020fe40000010000 */
[----:B------:R-:W-:Y:S02]  /*5350*/  FMUL.FTZ R146, R13, R138 ;  /* 0x0000008a0d927220 */ /* 0x000fe40000410000 */
[----:B------:R-:W-:Y:S01]  /*5360*/  FADD.FTZ R142, R141, 1 ;  /* 0x3f8000008d8e7421 */ /* 0x000fe20000010000 */
[----:B------:R-:W-:Y:S01]  /*5370*/  LDS R138, [R105.X4+0x34] ;  /* 0x00003400698a7984 */ /* 0x000fe20000004800 */
[----:B------:R-:W-:-:S03]  /*5380*/  FFMA.FTZ R150, R49, R136, 1 ;  /* 0x3f80000031967423 */ /* 0x000fc60000010088 */
[----:B------:R-:W5:Y:S01]  /*5390*/  LDS R141, [R105.X4+0x30] ;  /* 0x00003000698d7984 */ /* 0x000f620000004800 */
[----:B---3--:R-:W-:-:S03]  /*53a0*/  FADD.FTZ R12, -R64, 1 ;  /* 0x3f800000400c7421 */ /* 0x008fc60000010100 */
[----:B-1----:R-:W1:Y:S01]  /*53b0*/  LDS R139, [R105.X4+0x38] ;  /* 0x00003800698b7984 */ /* 0x002e620000004800 */
[----:B------:R-:W-:-:S03]  /*53c0*/  FMUL.FTZ R5, R37, R60 ;  /* 0x0000003c25057220 */ /* 0x000fc60000410000 */
[----:B------:R-:W3:Y:S01]  /*53d0*/  LDS R136, [R105.X4+0x3c] ;  /* 0x00003c0069887984 */ /* 0x000ee20000004800 */
[----:B------:R-:W1:Y:S01]  /*53e0*/  MUFU.RCP R135, R135 ;  /* 0x0000008700877308 */ /* 0x000e620000001000 */
[----:B------:R-:W-:Y:S02]  /*53f0*/  FFMA.FTZ R12, R53, R12, 1 ;  /* 0x3f800000350c7423 */ /* 0x000fe4000001000c */
[----:B------:R-:W-:Y:S01]  /*5400*/  FMUL.FTZ R5, R64, R5 ;  /* 0x0000000540057220 */ /* 0x000fe20000410000 */
[----:B------:R-:W-:Y:S06]  /*5410*/  BAR.SYNC.DEFER_BLOCKING 0x0 ;  /* 0x0000000000007b1d */ /* 0x000fec0000010000 */
[----:B------:R-:W1:Y:S01]  /*5420*/  MUFU.RCP R137, R137 ;  /* 0x0000008900897308 */ /* 0x000e620000001000 */
[----:B------:R-:W-:-:S02]  /*5430*/  FMUL.FTZ R12, R5, R12 ;  /* 0x0000000c050c7220 */ /* 0x000fc40000410000 */
[----:B0-----:R-:W-:Y:S02]  /*5440*/  FADD.FTZ R7, -R133, 1 ;  /* 0x3f80000085077421 */ /* 0x001fe40000010100 */
[----:B------:R-:W-:-:S03]  /*5450*/  FADD.FTZ R5, -R69, 1 ;  /* 0x3f80000045057421 */ /* 0x000fc60000010100 */
[----:B------:R-:W0:Y:S01]  /*5460*/  MUFU.RCP R134, R134 ;  /* 0x0000008600867308 */ /* 0x000e220000001000 */
[----:B------:R-:W-:Y:S02]  /*5470*/  FMUL.FTZ R148, R34, R63 ;  /* 0x0000003f22947220 */ /* 0x000fe40000410000 */
[----:B------:R-:W-:Y:S02]  /*5480*/  FMUL.FTZ R152, R25, R66 ;  /* 0x0000004219987220 */ /* 0x000fe40000410000 */
[----:B------:R-:W-:-:S03]  /*5490*/  FADD.FTZ R147, R145, 1 ;  /* 0x3f80000091937421 */ /* 0x000fc60000010000 */
[----:B------:R-:W0:Y:S01]  /*54a0*/  MUFU.RCP R132, R132 ;  /* 0x0000008400847308 */ /* 0x000e220000001000 */
[----:B------:R-:W-:Y:S02]  /*54b0*/  FFMA.FTZ R13, R48, R7, 1 ;  /* 0x3f800000300d7423 */ /* 0x000fe40000010007 */
[----:B------:R-:W-:Y:S02]  /*54c0*/  FFMA.FTZ R5, R50, R5, 1 ;  /* 0x3f80000032057423 */ /* 0x000fe40000010005 */
[----:B----4-:R-:W-:Y:S02]  /*54d0*/  FMUL.FTZ R7, R24, R65 ;  /* 0x0000004118077220 */ /* 0x010fe40000410000 */
[----:B------:R-:W-:Y:S02]  /*54e0*/  FMUL.FTZ R148, R69, R148 ;  /* 0x0000009445947220 */ /* 0x000fe40000410000 */
[----:B------:R-:W-:Y:S01]  /*54f0*/  FMUL.FTZ R152, R133, R152 ;  /* 0x0000009885987220 */ /* 0x000fe20000410000 */
[----:B------:R-:W4:Y:S01]  /*5500*/  MUFU.RCP R142, R142 ;  /* 0x0000008e008e7308 */ /* 0x000f220000001000 */
[----:B------:R-:W-:-:S02]  /*5510*/  FMUL.FTZ R7, R130, R7 ;  /* 0x0000000782077220 */ /* 0x000fc40000410000 */
[----:B------:R-:W-:Y:S02]  /*5520*/  FMUL.FTZ R148, R148, R5 ;  /* 0x0000000594947220 */ /* 0x000fe40000410000 */
[----:B------:R-:W-:-:S03]  /*5530*/  FMUL.FTZ R152, R152, R13 ;  /* 0x0000000d98987220 */ /* 0x000fc60000410000 */
[----:B------:R-:W2:Y:S01]  /*5540*/  MUFU.RCP R147, R147 ;  /* 0x0000009300937308 */ /* 0x000ea20000001000 */
[----:B-1----:R-:W-:Y:S02]  /*5550*/  FADD.FTZ R5, -R135, 1 ;  /* 0x3f80000087057421 */ /* 0x002fe40000010100 */
[----:B------:R-:W-:Y:S02]  /*5560*/  FADD.FTZ R13, -R137, 1 ;  /* 0x3f800000890d7421 */ /* 0x000fe40000010100 */
[----:B------:R-:W-:Y:S02]  /*5570*/  FMUL.FTZ R150, R7, R150 ;  /* 0x0000009607967220 */ /* 0x000fe40000410000 */
[----:B0-----:R-:W-:Y:S01]  /*5580*/  FADD.FTZ R156, -R134, 1 ;  /* 0x3f800000869c7421 */ /* 0x001fe20000010100 */
[----:B------:R-:W0:Y:S01]  /*5590*/  MUFU.RCP R140, R140 ;  /* 0x0000008c008c7308 */ /* 0x000e220000001000 */
[----:B------:R-:W-:Y:S02]  /*55a0*/  FFMA.FTZ R7, R40, R5, 1 ;  /* 0x3f80000028077423 */ /* 0x000fe40000010005 */
[----:B------:R-:W-:-:S02]  /*55b0*/  FFMA.FTZ R145, R42, R13, 1 ;  /* 0x3f8000002a917423 */ /* 0x000fc4000001000d */
[----:B------:R-:W-:Y:S02]  /*55c0*/  FADD.FTZ R154, -R132, 1 ;  /* 0x3f800000849a7421 */ /* 0x000fe40000010100 */
[----:B------:R-:W-:Y:S02]  /*55d0*/  FMUL.FTZ R5, R26, R71 ;  /* 0x000000471a057220 */ /* 0x000fe40000410000 */
[----:B--2---:R-:W-:Y:S02]  /*55e0*/  FMUL.FTZ R13, R28, R131 ;  /* 0x000000831c0d7220 */ /* 0x004fe40000410000 */
        /* <DEDUP_REMOVED lines=11> */
[----:B----4-:R-:W-:Y:S02]  /*56a0*/  FADD.FTZ R164, -R142, 1 ;  /* 0x3f8000008ea47421 */ /* 0x010fe40000010100 */
[----:B------:R-:W-:Y:S02]  /*56b0*/  FADD.FTZ R13, -R147, 1 ;  /* 0x3f800000930d7421 */ /* 0x000fe40000010100 */
[----:B------:R-:W-:Y:S02]  /*56c0*/  FMUL.FTZ R156, R156, R7 ;  /* 0x000000079c9c7220 */ /* 0x000fe40000410000 */
[----:B------:R-:W-:-:S02]  /*56d0*/  FMUL.FTZ R160, R160, R145 ;  /* 0x00000091a0a07220 */ /* 0x000fc40000410000 */
[----:B------:R-:W-:Y:S02]  /*56e0*/  FFMA.FTZ R7, R44, R5, 1 ;  /* 0x3f8000002c077423 */ /* 0x000fe40000010005 */
[----:B------:R-:W-:Y:S02]  /*56f0*/  FFMA.FTZ R166, R45, R164, 1 ;  /* 0x3f8000002da67423 */ /* 0x000fe400000100a4 */
[----:B------:R-:W-:Y:S02]  /*5700*/  FFMA.FTZ R145, R46, R13, 1 ;  /* 0x3f8000002e917423 */ /* 0x000fe4000001000d */
[----:B0-----:R-:W-:Y:S02]  /*5710*/  FADD.FTZ R162, -R140, 1 ;  /* 0x3f8000008ca27421 */ /* 0x001fe40000010100 */
[----:B-----5:R-:W-:Y:S02]  /*5720*/  FMUL.FTZ R5, R30, R141 ;  /* 0x0000008d1e057220 */ /* 0x020fe40000410000 */
        /* <DEDUP_REMOVED lines=71> */
.L_x_9540:
[----:B------:R-:W-:Y:S05]  /*5ba0*/  BSYNC B0 ;  /* 0x0000000000007941 */ /* 0x000fea0003800000 */
.L_x_9539:
        /* <DEDUP_REMOVED lines=154> */
.L_x_9543:
[----:B------:R-:W-:Y:S05]  /*6550*/  BSYNC B0 ;  /* 0x0000000000007941 */ /* 0x000fea0003800000 */
.L_x_9542:
        /* <DEDUP_REMOVED lines=43> */
.L_x_9541:
        /* <DEDUP_REMOVED lines=76> */
.L_x_9623:
        /* <DEDUP_REMOVED lines=15> */
[----:B------:R-:W-:Y:S01]  /*6dc0*/  ULEA.HI.X UR33, UR34, UR33, UR28, 0x3, UP0 ;  /* 0x0000002122217291 */ /* 0x000fe200080f1c1c */
[----:B------:R-:W-:Y:S02]  /*6dd0*/  LOP3.LUT R4, R5, 0xffffffe0, R124, 0xe2, !PT ;  /* 0xffffffe005047812 */ /* 0x000fe400078ee27c */
[----:B------:R-:W-:-:S03]  /*6de0*/  MOV R6, UR32 ;  /* 0x0000002000067c02 */ /* 0x000fc60008000f00 */
[----:B------:R-:W-:Y:S01]  /*6df0*/  MOV R7, UR33 ;  /* 0x0000002100077c02 */ /* 0x000fe20008000f00 */
[----:B------:R-:W-:Y:S01]  /*6e00*/  ULDC.64 UR32, c[0x0][0x1a0] ;  /* 0x0000680000207ab9 */ /* 0x000fe20000000a00 */
[--C-:B------:R-:W-:Y:S01]  /*6e10*/  SHF.R.S32.HI R5, RZ, 0x1f, R4.reuse ;  /* 0x0000001fff057819 */ /* 0x100fe20000011404 */
[----:B------:R-:W-:Y:S01]  /*6e20*/  UIMAD UR32, UR40, UR32, URZ ;  /* 0x00000020282072a4 */ /* 0x000fe2000f8e023f */
[----:B------:R-:W-:Y:S01]  /*6e30*/  MOV R11, UR7 ;  /* 0x00000007000b7c02 */ /* 0x000fe20008000f00 */
[----:B------:R-:W-:Y:S01]  /*6e40*/  ULDC UR28, c[0x0][0x168] ;  /* 0x00005a00001c7ab9 */ /* 0x000fe20000000800 */
[C---:B------:R-:W-:Y:S01]  /*6e50*/  LOP3.LUT R190, R4.reuse, 0x20, RZ, 0xfc, !PT ;  /* 0x0000002004be7812 */ /* 0x040fe200078efcff */
[----:B------:R-:W-:Y:S01]  /*6e60*/  UIMAD UR32, UR7, UR33, UR32 ;  /* 0x00000021072072a4 */ /* 0x000fe2000f8e0220 */
[C---:B------:R-:W-:Y:S01]  /*6e70*/  LOP3.LUT R191, R4.reuse, 0x40, RZ, 0xfc, !PT ;  /* 0x0000004004bf7812 */ /* 0x040fe200078efcff */
[----:B------:R-:W-:Y:S01]  /*6e80*/  IMAD.WIDE.U32 R10, R11, c[0x0][0x1a0], R4 ;  /* 0x000068000b0a7a25 */ /* 0x000fe200078e0004 */
[----:B------:R-:W-:Y:S01]  /*6e90*/  UIADD3 UR28, -UR27, UR28, URZ ;  /* 0x0000001c1b1c7290 */ /* 0x000fe2000fffe13f */
[C---:B------:R-:W-:Y:S01]  /*6ea0*/  LOP3.LUT R192, R4.reuse, 0x60, RZ, 0xfc, !PT ;  /* 0x0000006004c07812 */ /* 0x040fe200078efcff */
[----:B------:R-:W-:Y:S01]  /*6eb0*/  HFMA2.MMA R0, -RZ, RZ, 0, 0 ;  /* 0x00000000ff007435 */ /* 0x000fe200000001ff */
[----:B------:R-:W-:Y:S01]  /*6ec0*/  LOP3.LUT R193, R4, 0x80, RZ, 0xfc, !PT ;  /* 0x0000008004c17812 */ /* 0x000fe200078efcff */
[----:B------:R-:W-:Y:S01]  /*6ed0*/  USHF.L.U32 UR41, UR28, 0x1, URZ ;  /* 0x000000011c297899 */ /* 0x000fe2000800063f */
[----:B------:R-:W-:Y:S01]  /*6ee0*/  IADD3 R9, R11, UR32, RZ ;  /* 0x000000200b097c10 */ /* 0x000fe2000fffe0ff */
[----:B------:R-:W-:Y:S01]  /*6ef0*/  CS2R R14, SRZ ;  /* 0x00000000000e7805 */ /* 0x000fe2000001ff00 */
[----:B------:R-:W-:Y:S01]  /*6f00*/  LEA R8, P0, R10, UR22, 0x2 ;  /* 0x000000160a087c11 */ /* 0x000fe2000f8010ff */
[----:B------:R-:W-:Y:S01]  /*6f10*/  CS2R R140, SRZ ;  /* 0x00000000008c7805 */ /* 0x000fe2000001ff00 */
[----:B------:R-:W-:Y:S01]  /*6f20*/  LOP3.LUT R187, R4, 0xe0, RZ, 0xfc, !PT ;  /* 0x000000e004bb7812 */ /* 0x000fe200078efcff */
[----:B------:R-:W2:Y:S01]  /*6f30*/  LDG.E.64 R6, [R6.64] ;  /* 0x0000002a06067981 */ /* 0x000ea2000c1e1b00 */
[----:B------:R-:W-:Y:S01]  /*6f40*/  LEA.HI.X R9, R10, UR23, R9, 0x2, P0 ;  /* 0x000000170a097c11 */ /* 0x000fe200080f1409 */
[----:B------:R-:W-:Y:S01]  /*6f50*/  HFMA2.MMA R157, -RZ, RZ, 0, 0 ;  /* 0x00000000ff9d7435 */ /* 0x000fe200000001ff */
[----:B------:R-:W-:Y:S01]  /*6f60*/  ISETP.GE.AND P0, PT, R190, UR41, PT ;  /* 0x00000029be007c0c */ /* 0x000fe2000bf06270 */
[----:B------:R-:W-:Y:S01]  /*6f70*/  CS2R R10, SRZ ;  /* 0x00000000000a7805 */ /* 0x000fe2000001ff00 */
[----:B------:R-:W-:Y:S01]  /*6f80*/  ISETP.GE.AND P1, PT, R191, UR41, PT ;  /* 0x00000029bf007c0c */ /* 0x000fe2000bf26270 */
[----:B------:R-:W-:Y:S01]  /*6f90*/  CS2R R146, SRZ ;  /* 0x0000000000927805 */ /* 0x000fe2000001ff00 */
[----:B------:R-:W-:Y:S01]  /*6fa0*/  ISETP.GE.AND P2, PT, R192, UR41, PT ;  /* 0x00000029c0007c0c */ /* 0x000fe2000bf46270 */
[----:B0-----:R-:W-:Y:S01]  /*6fb0*/  CS2R R164, SRZ ;  /* 0x0000000000a47805 */ /* 0x001fe2000001ff00 */
[----:B------:R-:W-:Y:S01]  /*6fc0*/  ISETP.GE.AND P3, PT, R193, UR41, PT ;  /* 0x00000029c1007c0c */ /* 0x000fe2000bf66270 */
[----:B------:R-:W-:Y:S01]  /*6fd0*/  CS2R R168, SRZ ;  /* 0x0000000000a87805 */ /* 0x000fe2000001ff00 */
[C---:B------:R-:W-:Y:S01]  /*6fe0*/  LOP3.LUT R186, R4.reuse, 0x100, RZ, 0xfc, !PT ;  /* 0x0000010004ba7812 */ /* 0x040fe200078efcff */
[----:B------:R-:W-:Y:S01]  /*6ff0*/  CS2R R166, SRZ ;  /* 0x0000000000a67805 */ /* 0x000fe2000001ff00 */
[C---:B------:R-:W-:Y:S01]  /*7000*/  LOP3.LUT R185, R4.reuse, 0x120, RZ, 0xfc, !PT ;  /* 0x0000012004b97812 */ /* 0x040fe200078efcff */
[----:B------:R-:W-:Y:S01]  /*7010*/  CS2R R162, SRZ ;  /* 0x0000000000a27805 */ /* 0x000fe2000001ff00 */
[C---:B------:R-:W-:Y:S01]  /*7020*/  LOP3.LUT R184, R4.reuse, 0x140, RZ, 0xfc, !PT ;  /* 0x0000014004b87812 */ /* 0x040fe200078efcff */
[----:B---3--:R0:W3:Y:S01]  /*7030*/  @!P0 LDG.E R0, [R8.64+0x80] ;  /* 0x0000802a08008981 */ /* 0x0080e2000c1e1900 */
[----:B------:R-:W-:-:S02]  /*7040*/  LOP3.LUT R189, R4, 0xa0, RZ, 0xfc, !PT ;  /* 0x000000a004bd7812 */ /* 0x000fc400078efcff */
[----:B------:R-:W-:Y:S01]  /*7050*/  MOV R145, RZ ;  /* 0x000000ff00917202 */ /* 0x000fe20000000f00 */
[----:B------:R0:W4:Y:S01]  /*7060*/  @!P1 LDG.E R15, [R8.64+0x100] ;  /* 0x0001002a080f9981 */ /* 0x000122000c1e1900 */
[----:B------:R-:W-:Y:S01]  /*7070*/  ISETP.GE.AND P0, PT, R187, UR41, PT ;  /* 0x00000029bb007c0c */ /* 0x000fe2000bf06270 */
[----:B------:R-:W-:Y:S01]  /*7080*/  CS2R R172, SRZ ;  /* 0x0000000000ac7805 */ /* 0x000fe2000001ff00 */
[----:B------:R-:W-:Y:S01]  /*7090*/  ISETP.GE.AND P1, PT, R186, UR41, PT ;  /* 0x00000029ba007c0c */ /* 0x000fe2000bf26270 */
[----:B------:R0:W5:Y:S01]  /*70a0*/  @!P2 LDG.E R10, [R8.64+0x180] ;  /* 0x0001802a080aa981 */ /* 0x000162000c1e1900 */
[----:B------:R-:W-:Y:S01]  /*70b0*/  ISETP.GE.AND P2, PT, R185, UR41, PT ;  /* 0x00000029b9007c0c */ /* 0x000fe2000bf46270 */
[----:B------:R-:W-:Y:S01]  /*70c0*/  CS2R R174, SRZ ;  /* 0x0000000000ae7805 */ /* 0x000fe2000001ff00 */
[----:B------:R-:W-:Y:S01]  /*70d0*/  ISETP.GE.AND P4, PT, R189, UR41, PT ;  /* 0x00000029bd007c0c */ /* 0x000fe2000bf86270 */
[----:B------:R0:W3:Y:S01]  /*70e0*/  @!P3 LDG.E R141, [R8.64+0x200] ;  /* 0x0002002a088db981 */ /* 0x0000e2000c1e1900 */
[----:B------:R-:W-:Y:S01]  /*70f0*/  ISETP.GE.AND P3, PT, R184, UR41, PT ;  /* 0x00000029b8007c0c */ /* 0x000fe2000bf66270 */
[----:B-1----:R-:W-:Y:S01]  /*7100*/  CS2R R170, SRZ ;  /* 0x0000000000aa7805 */ /* 0x002fe2000001ff00 */
[C---:B------:R-:W-:Y:S01]  /*7110*/  LOP3.LUT R144, R4.reuse, 0x1a0, RZ, 0xfc, !PT ;  /* 0x000001a004907812 */ /* 0x040fe200078efcff */
[----:B------:R-:W-:Y:S01]  /*7120*/  HFMA2.MMA R178, -RZ, RZ, 0, 0 ;  /* 0x00000000ffb27435 */ /* 0x000fe200000001ff */
[C---:B------:R-:W-:Y:S01]  /*7130*/  LOP3.LUT R143, R4.reuse, 0x1c0, RZ, 0xfc, !PT ;  /* 0x000001c0048f7812 */ /* 0x040fe200078efcff */
[----:B------:R0:W3:Y:S01]  /*7140*/  @!P0 LDG.E R140, [R8.64+0x380] ;  /* 0x0003802a088c8981 */ /* 0x0000e2000c1e1900 */
[----:B------:R-:W-:-:S02]  /*7150*/  ISETP.GE.AND P5, PT, R4, UR41, PT ;  /* 0x0000002904007c0c */ /* 0x000fc4000bfa6270 */
[----:B------:R-:W-:Y:S01]  /*7160*/  SHF.L.U32 R131, R127, 0x5, RZ ;  /* 0x000000057f837819 */ /* 0x000fe200000006ff */
[----:B------:R0:W3:Y:S01]  /*7170*/  @!P1 LDG.E R147, [R8.64+0x400] ;  /* 0x0004002a08939981 */ /* 0x0000e2000c1e1900 */
[C---:B------:R-:W-:Y:S02]  /*7180*/  LOP3.LUT R142, R4.reuse, 0x1e0, RZ, 0xfc, !PT ;  /* 0x000001e0048e7812 */ /* 0x040fe400078efcff */
        /* <DEDUP_REMOVED lines=10> */
[----:B------:R-:W-:Y:S01]  /*7230*/  ISETP.GE.AND P2, PT, R142, UR41, PT ;  /* 0x000000298e007c0c */ /* 0x000fe2000bf46270 */
[----:B------:R-:W-:Y:S01]  /*7240*/  ULDC.64 UR32, c[0x0][0x1c0] ;  /* 0x0000700000207ab9 */ /* 0x000fe20000000a00 */
[----:B------:R-:W-:Y:S01]  /*7250*/  ISETP.GE.AND P3, PT, R137, UR41, PT ;  /* 0x0000002989007c0c */ /* 0x000fe2000bf66270 */
[----:B------:R0:W3:Y:S01]  /*7260*/  @!P5 LDG.E R11, [R8.64] ;  /* 0x0000002a080bd981 */ /* 0x0000e2000c1e1900 */
[----:B------:R-:W-:-:S02]  /*7270*/  ISETP.GE.AND P4, PT, R183, UR41, PT ;  /* 0x00000029b7007c0c */ /* 0x000fc4000bf86270 */
[C---:B------:R-:W-:Y:S02]  /*7280*/  LOP3.LUT R188, R4.reuse, 0xc0, RZ, 0xfc, !PT ;  /* 0x000000c004bc7812 */ /* 0x040fe400078efcff */
[C---:B------:R-:W-:Y:S01]  /*7290*/  LOP3.LUT R130, R4.reuse, 0x260, RZ, 0xfc, !PT ;  /* 0x0000026004827812 */ /* 0x040fe200078efcff */
[----:B------:R0:W4:Y:S01]  /*72a0*/  @!P0 LDG.E R164, [R8.64+0x680] ;  /* 0x0006802a08a48981 */ /* 0x000122000c1e1900 */
        /* <DEDUP_REMOVED lines=33> */
[----:B------:R-:W-:-:S02]  /*74c0*/  LOP3.LUT R131, R131, 0xffffffe0, R124, 0xe2, !PT ;  /* 0xffffffe083837812 */ /* 0x000fc400078ee27c */
        /* <DEDUP_REMOVED lines=15> */
[----:B------:R-:W-:Y:S01]  /*75c0*/  MOV R153, RZ ;  /* 0x000000ff00997202 */ /* 0x000fe20000000f00 */
[----:B------:R0:W5:Y:S04]  /*75d0*/  @!P0 LDG.E R160, [R8.64+0xd80] ;  /* 0x000d802a08a08981 */ /* 0x000168000c1e1900 */
[----:B------:R0:W5:Y:S04]  /*75e0*/  @!P1 LDG.E R161, [R8.64+0xe00] ;  /* 0x000e002a08a19981 */ /* 0x000168000c1e1900 */
[----:B------:R0:W5:Y:S04]  /*75f0*/  @!P2 LDG.E R158, [R8.64+0xe80] ;  /* 0x000e802a089ea981 */ /* 0x000168000c1e1900 */
[----:B------:R0:W5:Y:S04]  /*7600*/  @!P3 LDG.E R159, [R8.64+0xf00] ;  /* 0x000f002a089fb981 */ /* 0x000168000c1e1900 */
[----:B------:R0:W5:Y:S01]  /*7610*/  @!P4 LDG.E R153, [R8.64+0xf80] ;  /* 0x000f802a0899c981 */ /* 0x000162000c1e1900 */
[----:B------:R-:W-:-:S04]  /*7620*/  UIMAD UR32, UR40, UR32, URZ ;  /* 0x00000020282072a4 */ /* 0x000fc8000f8e023f */
[----:B------:R-:W-:Y:S01]  /*7630*/  UIMAD UR32, UR7, UR33, UR32 ;  /* 0x00000021072072a4 */ /* 0x000fe2000f8e0220 */
[----:B0-----:R-:W-:-:S05]  /*7640*/  MOV R9, UR7 ;  /* 0x0000000700097c02 */ /* 0x001fca0008000f00 */
[----:B------:R-:W-:Y:S01]  /*7650*/  IMAD.WIDE.U32 R8, R9, c[0x0][0x1c0], R4 ;  /* 0x0000700009087a25 */ /* 0x000fe200078e0004 */
[----:B------:R-:W-:-:S04]  /*7660*/  ISETP.GE.AND P5, PT, R4, UR41, PT ;  /* 0x0000002904007c0c */ /* 0x000fc8000bfa6270 */
[----:B------:R-:W-:Y:S02]  /*7670*/  LEA R4, P4, R8, UR24, 0x2 ;  /* 0x0000001808047c11 */ /* 0x000fe4000f8810ff */
[----:B------:R-:W-:Y:S02]  /*7680*/  ISETP.GE.AND P0, PT, R148, UR41, PT ;  /* 0x0000002994007c0c */ /* 0x000fe4000bf06270 */
[----:B------:R-:W-:Y:S02]  /*7690*/  ISETP.GE.AND P3, PT, R192, UR41, PT ;  /* 0x00000029c0007c0c */ /* 0x000fe4000bf66270 */
[----:B------:R-:W-:Y:S02]  /*76a0*/  IADD3 R195, R126, 0x360, RZ ;  /* 0x000003607ec37810 */ /* 0x000fe40007ffe0ff */
[----:B------:R-:W-:Y:S02]  /*76b0*/  ISETP.GE.AND P2, PT, R191, UR41, PT ;  /* 0x00000029bf007c0c */ /* 0x000fe4000bf46270 */
[----:B------:R-:W-:Y:S01]  /*76c0*/  LEA.HI.SX32 R195, R195, R126, 0x1b ;  /* 0x0000007ec3c37211 */ /* 0x000fe200078fdaff */
[----:B------:R-:W-:Y:S01]  /*76d0*/  CS2R R212, SRZ ;  /* 0x0000000000d47805 */ /* 0x000fe2000001ff00 */
[----:B------:R-:W-:Y:S01]  /*76e0*/  ISETP.GE.AND P1, PT, R190, UR41, PT ;  /* 0x00000029be007c0c */ /* 0x000fe2000bf26270 */
[----:B------:R-:W-:Y:S01]  /*76f0*/  CS2R R210, SRZ ;  /* 0x0000000000d27805 */ /* 0x000fe2000001ff00 */
[----:B------:R-:W-:Y:S01]  /*7700*/  CS2R R208, SRZ ;  /* 0x0000000000d07805 */ /* 0x000fe2000001ff00 */
[----:B------:R-:W-:Y:S01]  /*7710*/  MOV R236, RZ ;  /* 0x000000ff00ec7202 */ /* 0x000fe20000000f00 */
[----:B------:R-:W-:Y:S01]  /*7720*/  HFMA2.MMA R214, -RZ, RZ, 0, 0 ;  /* 0x00000000ffd67435 */ /* 0x000fe200000001ff */
[----:B--2---:R-:W0:Y:S02]  /*7730*/  R2UR UR35, R7 ;  /* 0x00000000072373c2 */ /* 0x004e2400000e0000 */
[----:B0-----:R-:W-:-:S02]  /*7740*/  FMUL.FTZ R7, R84, UR35 ;  /* 0x0000002354077c20 */ /* 0x001fc40008410000 */
        /* <DEDUP_REMOVED lines=8> */
[----:B------:R-:W-:Y:S01]  /*77d0*/  MUFU.SIN R152, R7 ;  /* 0x0000000700987308 */ /* 0x000fe20000000400 */
[----:B------:R-:W-:Y:S02]  /*77e0*/  FMUL.FTZ R5, R82, UR35 ;  /* 0x0000002352057c20 */ /* 0x000fe40008410000 */
[----:B------:R-:W-:-:S05]  /*77f0*/  FMUL.RZ R151, R131, 0.15915493667125701904 ;  /* 0x3e22f98383977820 */ /* 0x000fca000040c000 */
[----:B------:R0:W-:Y:S01]  /*7800*/  MUFU.COS R154, R7 ;  /* 0x00000007009a7308 */ /* 0x0001e20000000000 */
[----:B---3--:R-:W-:Y:S07]  /*7810*/  STS [R122], R11 ;  /* 0x0000000b7a007388 */ /* 0x008fee0000000800 */
[----:B------:R-:W-:Y:S01]  /*7820*/  MUFU.SIN R138, R149 ;  /* 0x00000095008a7308 */ /* 0x000fe20000000400 */
[----:B------:R1:W-:Y:S01]  /*7830*/  STS [R121+0x80], R0 ;  /* 0x0000800079007388 */ /* 0x0003e20000000800 */
[----:B0-----:R-:W-:-:S03]  /*7840*/  FMUL.FTZ R7, R81, UR35 ;  /* 0x0000002351077c20 */ /* 0x001fc60008410000 */
[----:B----4-:R-:W-:Y:S03]  /*7850*/  STS [R120+0x100], R15 ;  /* 0x0001000f78007388 */ /* 0x010fe60000000800 */
[----:B------:R0:W-:Y:S01]  /*7860*/  MUFU.COS R139, R149 ;  /* 0x00000095008b7308 */ /* 0x0001e20000000000 */
[----:B-----5:R-:W-:Y:S01]  /*7870*/  STS [R119+0x180], R10 ;  /* 0x0001800a77007388 */ /* 0x020fe20000000800 */
[----:B-1----:R-:W-:-:S03]  /*7880*/  FMUL.FTZ R0, R80, UR35 ;  /* 0x0000002350007c20 */ /* 0x002fc60008410000 */
[----:B------:R1:W-:Y:S01]  /*7890*/  STS [R118+0x200], R141 ;  /* 0x0002008d76007388 */ /* 0x0003e20000000800 */
[----:B0-----:R-:W-:Y:S01]  /*78a0*/  FMUL.RZ R149, R5, 0.15915493667125701904 ;  /* 0x3e22f98305957820 */ /* 0x001fe2000040c000 */
[----:B------:R-:W-:Y:S02]  /*78b0*/  IADD3 R5, R9, UR32, RZ ;  /* 0x0000002009057c10 */ /* 0x000fe4000fffe0ff */
[----:B------:R-:W-:Y:S01]  /*78c0*/  STS [R117+0x280], R14 ;  /* 0x0002800e75007388 */ /* 0x000fe20000000800 */
[----:B------:R-:W-:Y:S01]  /*78d0*/  FMUL.RZ R9, R7, 0.15915493667125701904 ;  /* 0x3e22f98307097820 */ /* 0x000fe2000040c000 */
[C---:B------:R-:W-:Y:S01]  /*78e0*/  IADD3 R7, R126.reuse, 0x240, RZ ;  /* 0x000002407e077810 */ /* 0x040fe20007ffe0ff */
[----:B------:R-:W-:Y:S01]  /*78f0*/  MUFU.SIN R134, R150 ;  /* 0x0000009600867308 */ /* 0x000fe20000000400 */
[----:B------:R-:W-:Y:S01]  /*7900*/  STS [R116+0x300], R145 ;  /* 0x0003009174007388 */ /* 0x000fe20000000800 */
[----:B-1----:R-:W-:-:S03]  /*7910*/  IADD3 R141, R126, 0x200, RZ ;  /* 0x000002007e8d7810 */ /* 0x002fc60007ffe0ff */
[----:B------:R-:W-:Y:S01]  /*7920*/  STS [R115+0x380], R140 ;  /* 0x0003808c73007388 */ /* 0x000fe20000000800 */
[----:B------:R-:W-:Y:S02]  /*7930*/  LEA.HI.X R5, R8, UR25, R5, 0x2, P4 ;  /* 0x0000001908057c11 */ /* 0x000fe4000a0f1405 */
[----:B------:R-:W-:Y:S01]  /*7940*/  MUFU.COS R135, R150 ;  /* 0x0000009600877308 */ /* 0x000fe20000000000 */
[----:B------:R-:W-:Y:S01]  /*7950*/  STS [R114+0x400], R147 ;  /* 0x0004009372007388 */ /* 0x000fe20000000800 */
[----:B------:R-:W-:Y:S01]  /*7960*/  IADD3 R11, R126, 0x220, RZ ;  /* 0x000002207e0b7810 */ /* 0x000fe20007ffe0ff */
[----:B------:R-:W-:Y:S01]  /*7970*/  FMUL.RZ R10, R0, 0.15915493667125701904 ;  /* 0x3e22f983000a7820 */ /* 0x000fe2000040c000 */
[----:B------:R-:W-:Y:S01]  /*7980*/  LEA.HI.SX32 R8, R7, R126, 0x1b ;  /* 0x0000007e07087211 */ /* 0x000fe200078fdaff */
[----:B------:R-:W-:Y:S03]  /*7990*/  STS [R113+0x480], R146 ;  /* 0x0004809271007388 */ /* 0x000fe60000000800 */
[----:B------:R-:W-:Y:S01]  /*79a0*/  MUFU.SIN R131, R151 ;  /* 0x0000009700837308 */ /* 0x000fe20000000400 */
[----:B------:R-:W-:Y:S01]  /*79b0*/  STS [R112+0x500], R157 ;  /* 0x0005009d70007388 */ /* 0x000fe20000000800 */
[----:B------:R-:W-:Y:S01]  /*79c0*/  IADD3 R7, R126, 0x260, RZ ;  /* 0x000002607e077810 */ /* 0x000fe20007ffe0ff */
[----:B------:R-:W-:-:S05]  /*79d0*/  FMUL.FTZ R0, R79, UR35 ;  /* 0x000000234f007c20 */ /* 0x000fca0008410000 */
[----:B------:R-:W-:Y:S01]  /*79e0*/  MUFU.COS R132, R151 ;  /* 0x0000009700847308 */ /* 0x000fe20000000000 */
[----:B------:R-:W-:Y:S01]  /*79f0*/  STS [R111+0x580], R162 ;  /* 0x000580a26f007388 */ /* 0x000fe20000000800 */
[----:B------:R-:W-:-:S06]  /*7a00*/  LEA.HI.SX32 R141, R141, R126, 0x1b ;  /* 0x0000007e8d8d7211 */ /* 0x000fcc00078fdaff */
[----:B------:R-:W-:Y:S01]  /*7a10*/  MUFU.SIN R150, R149 ;  /* 0x0000009500967308 */ /* 0x000fe20000000400 */
[----:B------:R-:W-:Y:S01]  /*7a20*/  STS [R110+0x600], R163 ;  /* 0x000600a36e007388 */ /* 0x000fe20000000800 */
[----:B------:R-:W-:-:S06]  /*7a30*/  LEA.HI.SX32 R11, R11, R126, 0x1b ;  /* 0x0000007e0b0b7211 */ /* 0x000fcc00078fdaff */
[----:B------:R-:W-:Y:S01]  /*7a40*/  MUFU.COS R151, R149 ;  /* 0x0000009500977308 */ /* 0x000fe20000000000 */
[----:B------:R0:W-:Y:S01]  /*7a50*/  STS [R109+0x680], R164 ;  /* 0x000680a46d007388 */ /* 0x0001e20000000800 */
[----:B------:R-:W-:-:S06]  /*7a60*/  IADD3 R15, R126, 0x2a0, RZ ;  /* 0x000002a07e0f7810 */ /* 0x000fcc0007ffe0ff */
[----:B------:R-:W-:Y:S01]  /*7a70*/  MUFU.SIN R148, R9 ;  /* 0x0000000900947308 */ /* 0x000fe20000000400 */
[----:B------:R-:W-:Y:S01]  /*7a80*/  ISETP.GE.AND P4, PT, R193, UR41, PT ;  /* 0x00000029c1007c0c */ /* 0x000fe2000bf86270 */
[----:B------:R-:W-:Y:S01]  /*7a90*/  STS [R108+0x700], R165 ;  /* 0x000700a56c007388 */ /* 0x000fe20000000800 */
[----:B0-----:R-:W-:-:S05]  /*7aa0*/  IADD3 R109, R126, 0x2c0, RZ ;  /* 0x000002c07e6d7810 */ /* 0x001fca0007ffe0ff */
[----:B------:R0:W-:Y:S01]  /*7ab0*/  MUFU.COS R149, R9 ;  /* 0x0000000900957308 */ /* 0x0001e20000000000 */
[----:B------:R-:W-:Y:S01]  /*7ac0*/  LEA.HI.SX32 R7, R7, R126, 0x1b ;  /* 0x0000007e07077211 */ /* 0x000fe200078fdaff */
[----:B------:R-:W-:Y:S01]  /*7ad0*/  FMUL.RZ R14, R0, 0.15915493667125701904 ;  /* 0x3e22f983000e7820 */ /* 0x000fe2000040c000 */
[C---:B------:R-:W-:Y:S02]  /*7ae0*/  IADD3 R193, R126.reuse, 0x2e0, RZ ;  /* 0x000002e07ec17810 */ /* 0x040fe40007ffe0ff */
[----:B0-----:R-:W-:-:S03]  /*7af0*/  IADD3 R9, R126, 0x280, RZ ;  /* 0x000002807e097810 */ /* 0x001fc60007ffe0ff */
[----:B------:R-:W-:Y:S01]  /*7b00*/  MUFU.SIN R155, R181 ;  /* 0x000000b5009b7308 */ /* 0x000fe20000000400 */
[----:B------:R0:W-:Y:S01]  /*7b10*/  STS [R107+0x780], R168 ;  /* 0x000780a86b007388 */ /* 0x0001e20000000800 */
[-C--:B------:R-:W-:Y:S01]  /*7b20*/  LEA.HI.SX32 R140, R9, R126.reuse, 0x1b ;  /* 0x0000007e098c7211 */ /* 0x080fe200078fdaff */
[----:B------:R-:W-:Y:S01]  /*7b30*/  FMUL.FTZ R0, R78, UR35 ;  /* 0x000000234e007c20 */ /* 0x000fe20008410000 */
[C---:B------:R-:W-:Y:S01]  /*7b40*/  IADD3 R9, R126.reuse, 0x300, RZ ;  /* 0x000003007e097810 */ /* 0x040fe20007ffe0ff */
[----:B------:R-:W-:Y:S01]  /*7b50*/  STS [R141.X4+0x800], R166 ;  /* 0x000800a68d007388 */ /* 0x000fe20000004800 */
[-C--:B------:R-:W-:Y:S02]  /*7b60*/  LEA.HI.SX32 R15, R15, R126.reuse, 0x1b ;  /* 0x0000007e0f0f7211 */ /* 0x080fe400078fdaff */
[----:B------:R1:W-:Y:S01]  /*7b70*/  MUFU.COS R156, R181 ;  /* 0x000000b5009c7308 */ /* 0x0003e20000000000 */
[-C--:B------:R-:W-:Y:S01]  /*7b80*/  LEA.HI.SX32 R194, R109, R126.reuse, 0x1b ;  /* 0x0000007e6dc27211 */ /* 0x080fe200078fdaff */
[----:B------:R-:W-:Y:S01]  /*7b90*/  STS [R11.X4+0x880], R170 ;  /* 0x000880aa0b007388 */ /* 0x000fe20000004800 */
[----:B0-----:R-:W-:Y:S01]  /*7ba0*/  IADD3 R107, R126, 0x340, RZ ;  /* 0x000003407e6b7810 */ /* 0x001fe20007ffe0ff */
[----:B------:R-:W-:Y:S01]  /*7bb0*/  FMUL.RZ R108, R0, 0.15915493667125701904 ;  /* 0x3e22f983006c7820 */ /* 0x000fe2000040c000 */
[-C--:B------:R-:W-:Y:S01]  /*7bc0*/  LEA.HI.SX32 R193, R193, R126.reuse, 0x1b ;  /* 0x0000007ec1c17211 */ /* 0x080fe200078fdaff */
[----:B------:R-:W-:Y:S01]  /*7bd0*/  STS [R8.X4+0x900], R167 ;  /* 0x000900a708007388 */ /* 0x000fe20000004800 */
[----:B------:R-:W-:-:S02]  /*7be0*/  LEA.HI.SX32 R192, R9, R126, 0x1b ;  /* 0x0000007e09c07211 */ /* 0x000fc400078fdaff */
[C---:B-1----:R-:W-:Y:S01]  /*7bf0*/  IADD3 R181, R126.reuse, 0x320, RZ ;  /* 0x000003207eb57810 */ /* 0x042fe20007ffe0ff */
[----:B------:R-:W-:Y:S01]  /*7c00*/  MUFU.SIN R146, R10 ;  /* 0x0000000a00927308 */ /* 0x000fe20000000400 */
[----:B------:R-:W-:Y:S01]  /*7c10*/  STS [R7.X4+0x980], R172 ;  /* 0x000980ac07007388 */ /* 0x000fe20000004800 */
[C---:B------:R-:W-:Y:S02]  /*7c20*/  IADD3 R9, R126.reuse, 0x380, RZ ;  /* 0x000003807e097810 */ /* 0x040fe40007ffe0ff */
[-C--:B------:R-:W-:Y:S01]  /*7c30*/  LEA.HI.SX32 R181, R181, R126.reuse, 0x1b ;  /* 0x0000007eb5b57211 */ /* 0x080fe200078fdaff */
[----:B------:R-:W-:Y:S01]  /*7c40*/  STS [R140.X4+0xa00], R169 ;  /* 0x000a00a98c007388 */ /* 0x000fe20000004800 */
[----:B------:R-:W-:Y:S02]  /*7c50*/  LEA.HI.SX32 R0, R107, R126, 0x1b ;  /* 0x0000007e6b007211 */ /* 0x000fe400078fdaff */
[----:B------:R0:W-:Y:S01]  /*7c60*/  MUFU.COS R147, R10 ;  /* 0x0000000a00937308 */ /* 0x0001e20000000000 */
[C---:B------:R-:W-:Y:S01]  /*7c70*/  IADD3 R157, R126.reuse, 0x3a0, RZ ;  /* 0x000003a07e9d7810 */ /* 0x040fe20007ffe0ff */
[----:B------:R1:W-:Y:S01]  /*7c80*/  STS [R15.X4+0xa80], R174 ;  /* 0x000a80ae0f007388 */ /* 0x0003e20000004800 */
[----:B------:R-:W-:-:S02]  /*7c90*/  IADD3 R107, R126, 0x3c0, RZ ;  /* 0x000003c07e6b7810 */ /* 0x000fc40007ffe0ff */
[----:B------:R-:W-:Y:S01]  /*7ca0*/  IADD3 R109, R126, 0x3e0, RZ ;  /* 0x000003e07e6d7810 */ /* 0x000fe20007ffe0ff */
[----:B------:R-:W-:Y:S01]  /*7cb0*/  STS [R194.X4+0xb00], R171 ;  /* 0x000b00abc2007388 */ /* 0x000fe20000004800 */
[----:B0-----:R-:W-:-:S03]  /*7cc0*/  FMUL.FTZ R10, R77, UR35 ;  /* 0x000000234d0a7c20 */ /* 0x001fc60008410000 */
[----:B------:R-:W-:Y:S01]  /*7cd0*/  STS [R193.X4+0xb80], R176 ;  /* 0x000b80b0c1007388 */ /* 0x000fe20000004800 */
[-C--:B------:R-:W-:Y:S02]  /*7ce0*/  LEA.HI.SX32 R157, R157, R126.reuse, 0x1b ;  /* 0x0000007e9d9d7211 */ /* 0x080fe400078fdaff */
[-C--:B-1----:R-:W-:Y:S01]  /*7cf0*/  LEA.HI.SX32 R174, R9, R126.reuse, 0x1b ;  /* 0x0000007e09ae7211 */ /* 0x082fe200078fdaff */
[----:B------:R0:W-:Y:S01]  /*7d00*/  STS [R192.X4+0xc00], R173 ;  /* 0x000c00adc0007388 */ /* 0x0001e20000004800 */
[----:B------:R-:W-:Y:S01]  /*7d10*/  FMUL.RZ R110, R10, 0.15915493667125701904 ;  /* 0x3e22f9830a6e7820 */ /* 0x000fe2000040c000 */
[----:B------:R-:W-:Y:S01]  /*7d20*/  MUFU.SIN R117, R14 ;  /* 0x0000000e00757308 */ /* 0x000fe20000000400 */
[----:B------:R-:W-:Y:S01]  /*7d30*/  LEA.HI.SX32 R10, R107, R126, 0x1b ;  /* 0x0000007e6b0a7211 */ /* 0x000fe200078fdaff */
[----:B------:R-:W-:Y:S01]  /*7d40*/  STS [R181.X4+0xc80], R178 ;  /* 0x000c80b2b5007388 */ /* 0x000fe20000004800 */
[----:B------:R-:W-:-:S03]  /*7d50*/  CS2R R112, SRZ ;  /* 0x0000000000707805 */ /* 0x000fc6000001ff00 */
[----:B------:R-:W-:Y:S02]  /*7d60*/  STS [R0.X4+0xd00], R175 ;  /* 0x000d00af00007388 */ /* 0x000fe40000004800 */
[----:B------:R1:W-:Y:S02]  /*7d70*/  MUFU.COS R145, R14 ;  /* 0x0000000e00917308 */ /* 0x0003e40000000000 */
[----:B------:R-:W-:Y:S04]  /*7d80*/  STS [R195.X4+0xd80], R160 ;  /* 0x000d80a0c3007388 */ /* 0x000fe80000004800 */
[----:B------:R-:W-:Y:S01]  /*7d90*/  STS [R174.X4+0xe00], R161 ;  /* 0x000e00a1ae007388 */ /* 0x000fe20000004800 */
[----:B-1----:R-:W-:-:S03]  /*7da0*/  LEA.HI.SX32 R14, R109, R126, 0x1b ;  /* 0x0000007e6d0e7211 */ /* 0x002fc600078fdaff */
[----:B------:R1:W-:Y:S04]  /*7db0*/  STS [R157.X4+0xe80], R158 ;  /* 0x000e809e9d007388 */ /* 0x0003e80000004800 */
[----:B------:R-:W-:Y:S04]  /*7dc0*/  STS [R10.X4+0xf00], R159 ;  /* 0x000f009f0a007388 */ /* 0x000fe80000004800 */
[----:B------:R2:W-:Y:S01]  /*7dd0*/  STS [R14.X4+0xf80], R153 ;  /* 0x000f80990e007388 */ /* 0x0005e20000004800 */
[----:B------:R-:W-:-:S06]  /*7de0*/  NOP ;  /* 0x0000000000007918 */ /* 0x000fcc0000000000 */
[----:B------:R3:W4:Y:S01]  /*7df0*/  @!P2 LDG.E R113, [R4.64+0x100] ;  /* 0x0001002a0471a981 */ /* 0x000722000c1e1900 */
[----:B------:R-:W-:Y:S01]  /*7e00*/  ISETP.GE.AND P2, PT, R188, UR41, PT ;  /* 0x00000029bc007c0c */ /* 0x000fe2000bf46270 */
[----:B------:R-:W-:Y:S01]  /*7e10*/  MUFU.SIN R172, R110 ;  /* 0x0000006e00ac7308 */ /* 0x000fe20000000400 */
[----:B------:R-:W5:Y:S07]  /*7e20*/  R2UR UR34, R6 ;  /* 0x00000000062273c2 */ /* 0x000f6e00000e0000 */
[----:B0-----:R0:W-:Y:S01]  /*7e30*/  MUFU.COS R173, R110 ;  /* 0x0000006e00ad7308 */ /* 0x0011e20000000000 */
[----:B------:R-:W-:Y:S01]  /*7e40*/  CS2R R114, SRZ ;  /* 0x0000000000727805 */ /* 0x000fe2000001ff00 */
[----:B------:R-:W-:Y:S01]  /*7e50*/  HFMA2.MMA R107, -RZ, RZ, 0, 0 ;  /* 0x00000000ff6b7435 */ /* 0x000fe200000001ff */
[----:B------:R3:W3:Y:S04]  /*7e60*/  @!P1 LDG.E R112, [R4.64+0x80] ;  /* 0x0000802a04709981 */ /* 0x0006e8000c1e1900 */
[----:B------:R3:W3:Y:S01]  /*7e70*/  @!P2 LDG.E R213, [R4.64+0x300] ;  /* 0x0003002a04d5a981 */ /* 0x0006e2000c1e1900 */
[----:B0-----:R-:W-:Y:S01]  /*7e80*/  CS2R R110, SRZ ;  /* 0x00000000006e7805 */ /* 0x001fe2000001ff00 */
[----:B------:R-:W-:-:S02]  /*7e90*/  ISETP.GE.AND P2, PT, R184, UR41, PT ;  /* 0x00000029b8007c0c */ /* 0x000fc4000bf46270 */
[----:B------:R3:W3:Y:S04]  /*7ea0*/  @!P5 LDG.E R115, [R4.64] ;  /* 0x0000002a0473d981 */ /* 0x0006e8000c1e1900 */
[----:B------:R3:W3:Y:S01]  /*7eb0*/  @!P4 LDG.E R111, [R4.64+0x200] ;  /* 0x0002002a046fc981 */ /* 0x0006e2000c1e1900 */
[----:B------:R-:W-:Y:S01]  /*7ec0*/  ISETP.GE.AND P4, PT, R186, UR41, PT ;  /* 0x00000029ba007c0c */ /* 0x000fe2000bf86270 */
[----:B------:R-:W-:Y:S01]  /*7ed0*/  MUFU.SIN R118, R108 ;  /* 0x0000006c00767308 */ /* 0x000fe20000000400 */
[----:B------:R-:W-:Y:S01]  /*7ee0*/  ISETP.GE.AND P5, PT, R189, UR41, PT ;  /* 0x00000029bd007c0c */ /* 0x000fe2000bfa6270 */
[----:B------:R3:W3:Y:S06]  /*7ef0*/  @!P3 LDG.E R114, [R4.64+0x180] ;  /* 0x0001802a0472b981 */ /* 0x0006ec000c1e1900 */
[----:B------:R0:W-:Y:S01]  /*7f00*/  MUFU.COS R119, R108 ;  /* 0x0000006c00777308 */ /* 0x0001e20000000000 */
[----:B------:R3:W3:Y:S01]  /*7f10*/  @!P2 LDG.E R107, [R4.64+0x500] ;  /* 0x0005002a046ba981 */ /* 0x0006e2000c1e1900 */
[----:B------:R-:W-:Y:S01]  /*7f20*/  ISETP.GE.AND P1, PT, R187, UR41, PT ;  /* 0x00000029bb007c0c */ /* 0x000fe2000bf26270 */
[----:B------:R-:W-:Y:S01]  /*7f30*/  FMUL.FTZ R9, R76, UR35 ;  /* 0x000000234c097c20 */ /* 0x000fe20008410000 */
[----:B-----5:R-:W-:-:S02]  /*7f40*/  MOV R116, UR34 ;  /* 0x0000002200747c02 */ /* 0x020fc40008000f00 */
[----:B------:R3:W5:Y:S01]  /*7f50*/  @!P5 LDG.E R110, [R4.64+0x280] ;  /* 0x0002802a046ed981 */ /* 0x000762000c1e1900 */
[----:B0-----:R-:W-:Y:S01]  /*7f60*/  CS2R R108, SRZ ;  /* 0x00000000006c7805 */ /* 0x001fe2000001ff00 */
[----:B------:R-:W-:-:S05]  /*7f70*/  ISETP.GE.AND P2, PT, R143, UR41, PT ;  /* 0x000000298f007c0c */ /* 0x000fca000bf46270 */
[----:B------:R3:W4:Y:S01]  /*7f80*/  @!P4 LDG.E R109, [R4.64+0x400] ;  /* 0x0004002a046dc981 */ /* 0x000722000c1e1900 */
[----:B------:R-:W-:Y:S02]  /*7f90*/  ISETP.GE.AND P4, PT, R182, UR41, PT ;  /* 0x00000029b6007c0c */ /* 0x000fe4000bf86270 */
[----:B------:R-:W-:Y:S01]  /*7fa0*/  ISETP.GE.AND P3, PT, R185, UR41, PT ;  /* 0x00000029b9007c0c */ /* 0x000fe2000bf66270 */
[----:B------:R-:W-:Y:S01]  /*7fb0*/  FMUL.RZ R9, R9, 0.15915493667125701904 ;  /* 0x3e22f98309097820 */ /* 0x000fe2000040c000 */
[----:B------:R-:W-:Y:S01]  /*7fc0*/  ISETP.GE.AND P5, PT, R183, UR41, PT ;  /* 0x00000029b7007c0c */ /* 0x000fe2000bfa6270 */
[----:B------:R-:W-:Y:S01]  /*7fd0*/  FMUL.FTZ R116, R116, 1.4426950216293334961 ;  /* 0x3fb8aa3b74747820 */ /* 0x000fe20000410000 */
[----:B------:R3:W4:Y:S01]  /*7fe0*/  @!P1 LDG.E R108, [R4.64+0x380] ;  /* 0x0003802a046c9981 */ /* 0x000722000c1e1900 */
[----:B------:R-:W-:Y:S01]  /*7ff0*/  MUFU.SIN R170, R9 ;  /* 0x0000000900aa7308 */ /* 0x000fe20000000400 */
[----:B------:R-:W-:Y:S02]  /*8000*/  ISETP.GE.AND P1, PT, R144, UR41, PT ;  /* 0x0000002990007c0c */ /* 0x000fe4000bf26270 */
[----:B------:R3:W4:Y:S01]  /*8010*/  @!P2 LDG.E R209, [R4.64+0x700] ;  /* 0x0007002a04d1a981 */ /* 0x000722000c1e1900 */
[----:B------:R-:W-:-:S03]  /*8020*/  ISETP.GE.AND P2, PT, R133, UR41, PT ;  /* 0x0000002985007c0c */ /* 0x000fc6000bf46270 */
[----:B------:R3:W4:Y:S01]  /*8030*/  @!P4 LDG.E R211, [R4.64+0x600] ;  /* 0x0006002a04d3c981 */ /* 0x000722000c1e1900 */
[----:B-1----:R0:W-:Y:S01]  /*8040*/  MUFU.COS R158, R9 ;  /* 0x00000009009e7308 */ /* 0x0021e20000000000 */
[----:B------:R-:W-:Y:S02]  /*8050*/  ISETP.GE.AND P4, PT, R137, UR41, PT ;  /* 0x0000002989007c0c */ /* 0x000fe4000bf86270 */
[----:B------:R3:W4:Y:S01]  /*8060*/  @!P3 LDG.E R236, [R4.64+0x480] ;  /* 0x0004802a04ecb981 */ /* 0x000722000c1e1900 */
[----:B------:R-:W-:-:S03]  /*8070*/  ISETP.GE.AND P3, PT, R142, UR41, PT ;  /* 0x000000298e007c0c */ /* 0x000fc6000bf66270 */
[----:B------:R3:W4:Y:S01]  /*8080*/  @!P5 LDG.E R214, [R4.64+0x580] ;  /* 0x0005802a04d6d981 */ /* 0x000722000c1e1900 */
[----:B0-----:R-:W-:Y:S02]  /*8090*/  FMUL.FTZ R9, R116, R86 ;  /* 0x0000005674097220 */ /* 0x001fe40000410000 */
[----:B------:R-:W-:Y:S01]  /*80a0*/  FMUL.FTZ R6, R75, UR35 ;  /* 0x000000234b067c20 */ /* 0x000fe20008410000 */
[----:B------:R3:W4:Y:S01]  /*80b0*/  @!P1 LDG.E R208, [R4.64+0x680] ;  /* 0x0006802a04d09981 */ /* 0x000722000c1e1900 */
[----:B------:R0:W1:Y:S01]  /*80c0*/  MUFU.EX2 R121, R9 ;  /* 0x0000000900797308 */ /* 0x0000620000000800 */
[----:B------:R-:W-:Y:S02]  /*80d0*/  ISETP.GE.AND P5, PT, R136, UR41, PT ;  /* 0x0000002988007c0c */ /* 0x000fe4000bfa6270 */
[----:B------:R3:W4:Y:S01]  /*80e0*/  @!P4 LDG.E R210, [R4.64+0x800] ;  /* 0x0008002a04d2c981 */ /* 0x000722000c1e1900 */
[----:B------:R-:W-:Y:S01]  /*80f0*/  CS2R R206, SRZ ;  /* 0x0000000000ce7805 */ /* 0x000fe2000001ff00 */
[----:B--2---:R-:W-:-:S02]  /*8100*/  HFMA2.MMA R153, -RZ, RZ, 0, 0 ;  /* 0x00000000ff997435 */ /* 0x004fc400000001ff */
[----:B------:R3:W2:Y:S01]  /*8110*/  @!P3 LDG.E R212, [R4.64+0x780] ;  /* 0x0007802a04d4b981 */ /* 0x0006a2000c1e1900 */
[----:B0-----:R-:W-:-:S04]  /*8120*/  FMUL.FTZ R9, R116, R84 ;  /* 0x0000005474097220 */ /* 0x001fc80000410000 */
[----:B------:R0:W-:Y:S01]  /*8130*/  MUFU.EX2 R137, R9 ;  /* 0x0000000900897308 */ /* 0x0001e20000000800 */
[----:B------:R-:W-:Y:S01]  /*8140*/  ISETP.GE.AND P4, PT, R23, UR41, PT ;  /* 0x0000002917007c0c */ /* 0x000fe2000bf86270 */
[----:B------:R-:W-:Y:S01]  /*8150*/  FMUL.RZ R159, R6, 0.15915493667125701904 ;  /* 0x3e22f983069f7820 */ /* 0x000fe2000040c000 */
[----:B------:R3:W2:Y:S01]  /*8160*/  @!P5 LDG.E R206, [R4.64+0x880] ;  /* 0x0008802a04ced981 */ /* 0x0006a2000c1e1900 */
[----:B0-----:R-:W-:Y:S01]  /*8170*/  MOV R9, RZ ;  /* 0x000000ff00097202 */ /* 0x001fe20000000f00 */
[----:B------:R-:W-:Y:S01]  /*8180*/  FMUL.FTZ R6, R116, R87 ;  /* 0x0000005774067220 */ /* 0x000fe20000410000 */
[----:B------:R-:W-:Y:S01]  /*8190*/  CS2R R200, SRZ ;  /* 0x0000000000c87805 */ /* 0x000fe2000001ff00 */
[----:B------:R-:W-:Y:S02]  /*81a0*/  ISETP.GE.AND P1, PT, R130, UR41, PT ;  /* 0x0000002982007c0c */ /* 0x000fe4000bf26270 */
[----:B------:R-:W-:Y:S01]  /*81b0*/  ISETP.GE.AND P3, PT, R22, UR41, PT ;  /* 0x0000002916007c0c */ /* 0x000fe2000bf66270 */
[----:B------:R3:W2:Y:S01]  /*81c0*/  @!P2 LDG.E R9, [R4.64+0x900] ;  /* 0x0009002a0409a981 */ /* 0x0006a2000c1e1900 */
[----:B------:R-:W-:Y:S01]  /*81d0*/  ISETP.GE.AND P2, PT, R21, UR41, PT ;  /* 0x0000002915007c0c */ /* 0x000fe2000bf46270 */
[----:B------:R0:W-:Y:S02]  /*81e0*/  MUFU.EX2 R120, R6 ;  /* 0x0000000600787308 */ /* 0x0001e40000000800 */
[----:B------:R3:W2:Y:S01]  /*81f0*/  @!P4 LDG.E R153, [R4.64+0xa00] ;  /* 0x000a002a0499c981 */ /* 0x0006a2000c1e1900 */
[----:B------:R-:W-:Y:S01]  /*8200*/  ISETP.GE.AND P4, PT, R19, UR41, PT ;  /* 0x0000002913007c0c */ /* 0x000fe2000bf86270 */
[----:B0-----:R-:W-:Y:S01]  /*8210*/  FMUL.FTZ R6, R116, R85 ;  /* 0x0000005574067220 */ /* 0x001fe20000410000 */
[----:B------:R-:W-:-:S07]  /*8220*/  ISETP.GE.AND P5, PT, R20, UR41, PT ;  /* 0x0000002914007c0c */ /* 0x000fce000bfa6270 */
[----:B------:R3:W2:Y:S01]  /*8230*/  @!P2 LDG.E R201, [R4.64+0xb00] ;  /* 0x000b002a04c9a981 */ /* 0x0006a2000c1e1900 */
[----:B------:R0:W1:Y:S01]  /*8240*/  MUFU.EX2 R122, R6 ;  /* 0x00000006007a7308 */ /* 0x0000620000000800 */
[----:B------:R-:W-:Y:S01]  /*8250*/  ISETP.GE.AND P2, PT, R180, UR41, PT ;  /* 0x00000029b4007c0c */ /* 0x000fe2000bf46270 */
[----:B------:R-:W-:Y:S01]  /*8260*/  CS2R R196, SRZ ;  /* 0x0000000000c47805 */ /* 0x000fe2000001ff00 */
[----:B------:R-:W-:Y:S01]  /*8270*/  CS2R R202, SRZ ;  /* 0x0000000000ca7805 */ /* 0x000fe2000001ff00 */
[----:B------:R-:W-:Y:S01]  /*8280*/  CS2R R198, SRZ ;  /* 0x0000000000c67805 */ /* 0x000fe2000001ff00 */
[----:B------:R-:W-:-:S03]  /*8290*/  CS2R R204, SRZ ;  /* 0x0000000000cc7805 */ /* 0x000fc6000001ff00 */
[----:B------:R3:W2:Y:S01]  /*82a0*/  @!P3 LDG.E R196, [R4.64+0xa80] ;  /* 0x000a802a04c4b981 */ /* 0x0006a2000c1e1900 */
[----:B0-----:R-:W-:-:S03]  /*82b0*/  FMUL.FTZ R6, R116, R83 ;  /* 0x0000005374067220 */ /* 0x001fc60000410000 */
[----:B------:R3:W2:Y:S01]  /*82c0*/  @!P4 LDG.E R203, [R4.64+0xc00] ;  /* 0x000c002a04cbc981 */ /* 0x0006a2000c1e1900 */
[----:B------:R0:W1:Y:S03]  /*82d0*/  MUFU.EX2 R133, R6 ;  /* 0x0000000600857308 */ /* 0x0000660000000800 */
[----:B------:R3:W2:Y:S04]  /*82e0*/  @!P5 LDG.E R198, [R4.64+0xb80] ;  /* 0x000b802a04c6d981 */ /* 0x0006a8000c1e1900 */
[----:B------:R3:W2:Y:S01]  /*82f0*/  @!P2 LDG.E R205, [R4.64+0xd00] ;  /* 0x000d002a04cda981 */ /* 0x0006a2000c1e1900 */
[----:B0-----:R-:W-:Y:S02]  /*8300*/  MOV R6, RZ ;  /* 0x000000ff00067202 */ /* 0x001fe40000000f00 */
[----:B------:R-:W-:Y:S01]  /*8310*/  ISETP.GE.AND P3, PT, R17, UR41, PT ;  /* 0x0000002911007c0c */ /* 0x000fe2000bf66270 */
[----:B------:R3:W2:Y:S04]  /*8320*/  @!P0 LDG.E R199, [R4.64+0xf80] ;  /* 0x000f802a04c78981 */ /* 0x0006a8000c1e1900 */
[----:B------:R3:W2:Y:S01]  /*8330*/  @!P1 LDG.E R6, [R4.64+0x980] ;  /* 0x0009802a04069981 */ /* 0x0006a2000c1e1900 */
[----:B------:R-:W-:-:S02]  /*8340*/  ISETP.GE.AND P1, PT, R18, UR41, PT ;  /* 0x0000002912007c0c */ /* 0x000fc4000bf26270 */
[----:B------:R-:W-:Y:S02]  /*8350*/  ISETP.GE.AND P4, PT, R16, UR41, PT ;  /* 0x0000002910007c0c */ /* 0x000fe4000bf86270 */
[----:B------:R-:W-:Y:S02]  /*8360*/  ISETP.GE.AND P5, PT, R177, UR41, PT ;  /* 0x00000029b1007c0c */ /* 0x000fe4000bfa6270 */
[----:B------:R-:W-:Y:S01]  /*8370*/  ISETP.GE.AND P2, PT, R179, UR41, PT ;  /* 0x00000029b3007c0c */ /* 0x000fe2000bf46270 */
[----:B------:R3:W2:Y:S06]  /*8380*/  @!P3 LDG.E R202, [R4.64+0xd80] ;  /* 0x000d802a04cab981 */ /* 0x0006ac000c1e1900 */
[----:B------:R3:W2:Y:S04]  /*8390*/  @!P1 LDG.E R200, [R4.64+0xc80] ;  /* 0x000c802a04c89981 */ /* 0x0006a8000c1e1900 */
[----:B------:R3:W2:Y:S04]  /*83a0*/  @!P4 LDG.E R207, [R4.64+0xe00] ;  /* 0x000e002a04cfc981 */ /* 0x0006a8000c1e1900 */
[----:B------:R3:W2:Y:S04]  /*83b0*/  @!P5 LDG.E R204, [R4.64+0xe80] ;  /* 0x000e802a04ccd981 */ /* 0x0006a8000c1e1900 */
[----:B------:R3:W2:Y:S01]  /*83c0*/  @!P2 LDG.E R197, [R4.64+0xf00] ;  /* 0x000f002a04c5a981 */ /* 0x0006a2000c1e1900 */
[----:B------:R-:W-:Y:S01]  /*83d0*/  SHF.L.U32 R243, R126, 0x5, RZ ;  /* 0x000000057ef37819 */ /* 0x000fe200000006ff */
[----:B------:R-:W-:-:S03]  /*83e0*/  FMUL.FTZ R22, R116, R81 ;  /* 0x0000005174167220 */ /* 0x000fc60000410000 */
[----:B------:R-:W-:Y:S01]  /*83f0*/  LEA.HI.SX32 R243, R243, R243, 0x1b ;  /* 0x000000f3f3f37211 */ /* 0x000fe200078fdaff */
[C---:B------:R-:W-:Y:S01]  /*8400*/  FMUL.FTZ R20, R116.reuse, R80 ;  /* 0x0000005074147220 */ /* 0x040fe20000410000 */
[----:B------:R0:W-:Y:S01]  /*8410*/  MUFU.EX2 R136, R22 ;  /* 0x0000001600887308 */ /* 0x0001e20000000800 */
[C---:B------:R-:W-:Y:S02]  /*8420*/  FMUL.FTZ R18, R116.reuse, R79 ;  /* 0x0000004f74127220 */ /* 0x040fe40000410000 */
[----:B------:R-:W0:Y:S01]  /*8430*/  LDS R23, [R243.X4] ;  /* 0x00000000f3177984 */ /* 0x000e220000004800 */
[C---:B-1----:R-:W-:Y:S02]  /*8440*/  FMUL.FTZ R135, R121.reuse, R135 ;  /* 0x0000008779877220 */ /* 0x042fe40000410000 */
[----:B------:R-:W-:Y:S01]  /*8450*/  FMUL.FTZ R134, R121, R134 ;  /* 0x0000008679867220 */ /* 0x000fe20000410000 */
[----:B------:R-:W-:Y:S01]  /*8460*/  LDS R21, [R243.X4+0x8] ;  /* 0x00000800f3157984 */ /* 0x000fe20000004800 */
[----:B------:R1:W-:Y:S03]  /*8470*/  MUFU.EX2 R19, R20 ;  /* 0x0000001400137308 */ /* 0x0003e60000000800 */
[----:B0-----:R-:W0:Y:S01]  /*8480*/  LDS R22, [R243.X4+0x4] ;  /* 0x00000400f3167984 */ /* 0x001e220000004800 */
[----:B------:R-:W-:-:S02]  /*8490*/  FMUL.FTZ R17, R116, R78 ;  /* 0x0000004e74117220 */ /* 0x000fc40000410000 */
[C---:B------:R-:W-:Y:S01]  /*84a0*/  FMUL.FTZ R130, R116.reuse, R82 ;  /* 0x0000005274827220 */ /* 0x040fe20000410000 */
[----:B------:R-:W-:Y:S01]  /*84b0*/  LDS R166, [R243.X4+0x30] ;  /* 0x00003000f3a67984 */ /* 0x000fe20000004800 */
[----:B-1----:R-:W-:Y:S01]  /*84c0*/  FMUL.FTZ R20, R116, R76 ;  /* 0x0000004c74147220 */ /* 0x002fe20000410000 */
[----:B------:R-:W1:Y:S01]  /*84d0*/  MUFU.EX2 R18, R18 ;  /* 0x0000001200127308 */ /* 0x000e620000000800 */
[C---:B------:R-:W-:Y:S01]  /*84e0*/  FMUL.FTZ R132, R122.reuse, R132 ;  /* 0x000000847a847220 */ /* 0x040fe20000410000 */
[----:B------:R-:W-:Y:S01]  /*84f0*/  LDS R167, [R243.X4+0x34] ;  /* 0x00003400f3a77984 */ /* 0x000fe20000004800 */
[----:B------:R-:W-:Y:S02]  /*8500*/  FMUL.FTZ R131, R122, R131 ;  /* 0x000000837a837220 */ /* 0x000fe40000410000 */
[----:B------:R-:W-:Y:S01]  /*8510*/  FMUL.FTZ R16, R116, R77 ;  /* 0x0000004d74107220 */ /* 0x000fe20000410000 */
[----:B------:R-:W-:Y:S02]  /*8520*/  LDS R164, [R243.X4+0x3c] ;  /* 0x00003c00f3a47984 */ /* 0x000fe40000004800 */
[----:B------:R1:W-:Y:S01]  /*8530*/  MUFU.EX2 R121, R20 ;  /* 0x0000001400797308 */ /* 0x0003e20000000800 */
[C---:B------:R-:W-:Y:S01]  /*8540*/  FMUL.FTZ R139, R120.reuse, R139 ;  /* 0x0000008b788b7220 */ /* 0x040fe20000410000 */
[----:B------:R-:W-:Y:S01]  /*8550*/  LDS R165, [R243.X4+0x38] ;  /* 0x00003800f3a57984 */ /* 0x000fe20000004800 */
[----:B------:R-:W-:-:S02]  /*8560*/  FMUL.FTZ R138, R120, R138 ;  /* 0x0000008a788a7220 */ /* 0x000fc40000410000 */
[----:B------:R-:W-:Y:S01]  /*8570*/  FMUL.FTZ R154, R133, R154 ;  /* 0x0000009a859a7220 */ /* 0x000fe20000410000 */
[----:B------:R-:W-:Y:S04]  /*8580*/  LDS R163, [R243.X4+0x40] ;  /* 0x00004000f3a37984 */ /* 0x000fe80000004800 */
[----:B-1----:R-:W1:Y:S01]  /*8590*/  LDS R20, [R243.X4+0xc] ;  /* 0x00000c00f3147984 */ /* 0x002e620000004800 */
[----:B------:R-:W0:Y:S01]  /*85a0*/  MUFU.EX2 R17, R17 ;  /* 0x0000001100117308 */ /* 0x000e220000000800 */
[C---:B------:R-:W-:Y:S02]  /*85b0*/  FMUL.FTZ R145, R18.reuse, R145 ;  /* 0x0000009112917220 */ /* 0x040fe40000410000 */
[----:B------:R-:W-:Y:S01]  /*85c0*/  FMUL.FTZ R144, R18, R117 ;  /* 0x0000007512907220 */ /* 0x000fe20000410000 */
[----:B------:R-:W-:Y:S01]  /*85d0*/  LDS R162, [R243.X4+0x44] ;  /* 0x00004400f3a27984 */ /* 0x000fe20000004800 */
[----:B------:R-:W-:-:S03]  /*85e0*/  FMUL.FTZ R122, R116, R75 ;  /* 0x0000004b747a7220 */ /* 0x000fc60000410000 */
[----:B------:R-:W1:Y:S01]  /*85f0*/  LDS R18, [R243.X4+0x10] ;  /* 0x00001000f3127984 */ /* 0x000e620000004800 */
[----:B------:R-:W0:Y:S01]  /*8600*/  MUFU.EX2 R130, R130 ;  /* 0x0000008200827308 */ /* 0x000e220000000800 */
[----:B------:R-:W-:Y:S02]  /*8610*/  FMUL.FTZ R152, R133, R152 ;  /* 0x0000009885987220 */ /* 0x000fe40000410000 */
[C---:B------:R-:W-:Y:S01]  /*8620*/  FMUL.FTZ R147, R19.reuse, R147 ;  /* 0x0000009313937220 */ /* 0x040fe20000410000 */
[----:B------:R-:W-:Y:S04]  /*8630*/  LDS R160, [R243.X4+0x4c] ;  /* 0x00004c00f3a07984 */ /* 0x000fe80000004800 */
[----:B------:R0:W0:Y:S01]  /*8640*/  MUFU.EX2 R120, R16 ;  /* 0x0000001000787308 */ /* 0x0000220000000800 */
[----:B------:R-:W-:Y:S01]  /*8650*/  FMUL.FTZ R146, R19, R146 ;  /* 0x0000009213927220 */ /* 0x000fe20000410000 */
[----:B------:R-:W-:Y:S06]  /*8660*/  LDS R161, [R243.X4+0x48] ;  /* 0x00004800f3a17984 */ /* 0x000fec0000004800 */
[----:B------:R-:W-:Y:S01]  /*8670*/  MUFU.COS R169, R159 ;  /* 0x0000009f00a97308 */ /* 0x000fe20000000000 */
[----:B------:R-:W1:Y:S01]  /*8680*/  LDS R19, [R243.X4+0x14] ;  /* 0x00001400f3137984 */ /* 0x000e620000004800 */
[----:B------:R-:W-:-:S02]  /*8690*/  FMUL.FTZ R156, R137, R156 ;  /* 0x0000009c899c7220 */ /* 0x000fc40000410000 */
[----:B------:R-:W-:Y:S01]  /*86a0*/  FMUL.FTZ R155, R137, R155 ;  /* 0x0000009b899b7220 */ /* 0x000fe20000410000 */
[----:B------:R-:W-:Y:S03]  /*86b0*/  LDS R179, [R243.X4+0x5c] ;  /* 0x00005c00f3b37984 */ /* 0x000fe60000004800 */
[----:B------:R-:W1:Y:S01]  /*86c0*/  MUFU.EX2 R122, R122 ;  /* 0x0000007a007a7308 */ /* 0x000e620000000800 */
[----:B0-----:R-:W-:Y:S01]  /*86d0*/  FMUL.FTZ R16, R88, UR35 ;  /* 0x0000002358107c20 */ /* 0x001fe20008410000 */
[----:B------:R-:W-:Y:S04]  /*86e0*/  LDS R137, [R243.X4+0x20] ;  /* 0x00002000f3897984 */ /* 0x000fe80000004800 */
[----:B------:R-:W-:Y:S02]  /*86f0*/  LDS R180, [R243.X4+0x58] ;  /* 0x00005800f3b47984 */ /* 0x000fe40000004800 */
[----:B------:R-:W0:Y:S01]  /*8700*/  MUFU.SIN R133, R159 ;  /* 0x0000009f00857308 */ /* 0x000e220000000400 */
[----:B------:R-:W-:Y:S01]  /*8710*/  FMUL.FTZ R143, R17, R119 ;  /* 0x00000077118f7220 */ /* 0x000fe20000410000 */
[----:B------:R-:W-:Y:S01]  /*8720*/  IADD3 R241, R126, 0x80, RZ ;  /* 0x000000807ef17810 */ /* 0x000fe20007ffe0ff */
[----:B------:R-:W-:Y:S01]  /*8730*/  FMUL.FTZ R119, R23, R88 ;  /* 0x0000005817777220 */ /* 0x000fe20000410000 */
[----:B------:R-:W-:Y:S01]  /*8740*/  LDS R187, [R243.X4+0x70] ;  /* 0x00007000f3bb7984 */ /* 0x000fe20000004800 */
[----:B------:R-:W-:-:S02]  /*8750*/  FMUL.RZ R16, R16, 0.15915493667125701904 ;  /* 0x3e22f98310107820 */ /* 0x000fc4000040c000 */
[C---:B------:R-:W-:Y:S01]  /*8760*/  FMUL.FTZ R151, R130.reuse, R151 ;  /* 0x0000009782977220 */ /* 0x040fe20000410000 */
[----:B------:R-:W-:Y:S01]  /*8770*/  LDS R186, [R243.X4+0x74] ;  /* 0x00007400f3ba7984 */ /* 0x000fe20000004800 */
[----:B------:R-:W-:Y:S02]  /*8780*/  FMUL.FTZ R150, R130, R150 ;  /* 0x0000009682967220 */ /* 0x000fe40000410000 */
[----:B------:R-:W-:Y:S01]  /*8790*/  FMUL.FTZ R185, R22, R88 ;  /* 0x0000005816b97220 */ /* 0x000fe20000410000 */
[----:B------:R-:W-:Y:S01]  /*87a0*/  LDS R183, [R243.X4+0x78] ;  /* 0x00007800f3b77984 */ /* 0x000fe20000004800 */
[----:B------:R-:W-:Y:S02]  /*87b0*/  FMUL.FTZ R184, R104, R119 ;  /* 0x0000007768b87220 */ /* 0x000fe40000410000 */
[----:B------:R-:W-:Y:S01]  /*87c0*/  FMUL.FTZ R130, R17, R118 ;  /* 0x0000007611827220 */ /* 0x000fe20000410000 */
[----:B------:R-:W-:Y:S01]  /*87d0*/  LDS R182, [R243.X4+0x7c] ;  /* 0x00007c00f3b67984 */ /* 0x000fe20000004800 */
[C---:B------:R-:W-:Y:S01]  /*87e0*/  FMUL.FTZ R173, R120.reuse, R173 ;  /* 0x000000ad78ad7220 */ /* 0x040fe20000410000 */
[----:B------:R-:W-:Y:S01]  /*87f0*/  MUFU.SIN R118, R16 ;  /* 0x0000001000767308 */ /* 0x000fe20000000400 */
[----:B------:R-:W-:Y:S01]  /*8800*/  FMUL.FTZ R172, R120, R172 ;  /* 0x000000ac78ac7220 */ /* 0x000fe20000410000 */
[----:B------:R-:W3:Y:S01]  /*8810*/  LDS R17, [R243.X4+0x1c] ;  /* 0x00001c00f3117984 */ /* 0x000ee20000004800 */
[----:B-1----:R-:W-:-:S02]  /*8820*/  FMUL.FTZ R169, R122, R169 ;  /* 0x000000a97aa97220 */ /* 0x002fc40000410000 */
[----:B0-----:R-:W-:Y:S02]  /*8830*/  FMUL.FTZ R168, R122, R133 ;  /* 0x000000857aa87220 */ /* 0x001fe40000410000 */
[----:B------:R-:W-:Y:S01]  /*8840*/  FMUL.FTZ R185, R104, R185 ;  /* 0x000000b968b97220 */ /* 0x000fe20000410000 */
[----:B------:R0:W-:Y:S01]  /*8850*/  MUFU.COS R120, R16 ;  /* 0x0000001000787308 */ /* 0x0001e20000000000 */
[C---:B------:R-:W-:Y:S01]  /*8860*/  FMUL.FTZ R122, R138.reuse, R184 ;  /* 0x000000b88a7a7220 */ /* 0x040fe20000410000 */
[----:B------:R-:W-:Y:S01]  /*8870*/  LDS R133, [R243.X4+0x28] ;  /* 0x00002800f3857984 */ /* 0x000fe20000004800 */
[----:B------:R-:W-:Y:S02]  /*8880*/  FMUL.FTZ R119, R138, R185 ;  /* 0x000000b98a777220 */ /* 0x000fe40000410000 */
[----:B------:R-:W-:Y:S01]  /*8890*/  FMUL.FTZ R216, R20, R87 ;  /* 0x0000005714d87220 */ /* 0x000fe20000410000 */
[----:B0-----:R-:W0:Y:S01]  /*88a0*/  LDS R16, [R243.X4+0x18] ;  /* 0x00001800f3107984 */ /* 0x001e220000004800 */
[----:B------:R-:W-:-:S02]  /*88b0*/  FFMA.FTZ R122, R139, R185, R122 ;  /* 0x000000b98b7a7223 */ /* 0x000fc4000001007a */
[----:B------:R-:W-:Y:S02]  /*88c0*/  FMUL.FTZ R218, R21, R87 ;  /* 0x0000005715da7220 */ /* 0x000fe40000410000 */
[----:B------:R-:W-:Y:S02]  /*88d0*/  FFMA.FTZ R119, R139, R184, -R119 ;  /* 0x000000b88b777223 */ /* 0x000fe40000010877 */
[C---:B------:R-:W-:Y:S02]  /*88e0*/  FFMA.FTZ R122, R103.reuse, R216, R122 ;  /* 0x000000d8677a7223 */ /* 0x040fe4000001007a */
[C---:B------:R-:W-:Y:S02]  /*88f0*/  FMUL.FTZ R149, R136.reuse, R149 ;  /* 0x0000009588957220 */ /* 0x040fe40000410000 */
[----:B------:R-:W-:Y:S02]  /*8900*/  FMUL.FTZ R148, R136, R148 ;  /* 0x0000009488947220 */ /* 0x000fe40000410000 */
[----:B------:R-:W1:Y:S01]  /*8910*/  LDS R136, [R243.X4+0x24] ;  /* 0x00002400f3887984 */ /* 0x000e620000004800 */
[----:B------:R-:W-:-:S02]  /*8920*/  FFMA.FTZ R119, R103, R218, R119 ;  /* 0x000000da67777223 */ /* 0x000fc40000010077 */
[----:B------:R-:W-:Y:S02]  /*8930*/  FMUL.FTZ R142, R134, R122 ;  /* 0x0000007a868e7220 */ /* 0x000fe40000410000 */
[----:B------:R-:W-:Y:S02]  /*8940*/  FMUL.FTZ R117, R116, R88 ;  /* 0x0000005874757220 */ /* 0x000fe40000410000 */
[----:B------:R-:W-:Y:S02]  /*8950*/  FFMA.FTZ R142, R135, R119, -R142 ;  /* 0x00000077878e7223 */ /* 0x000fe4000001088e */
[----:B------:R-:W-:Y:S02]  /*8960*/  FMUL.FTZ R217, R18, R86 ;  /* 0x0000005612d97220 */ /* 0x000fe40000410000 */
[C---:B------:R-:W-:Y:S01]  /*8970*/  FMUL.FTZ R171, R121.reuse, R158 ;  /* 0x0000009e79ab7220 */ /* 0x040fe20000410000 */
[----:B------:R-:W3:Y:S01]  /*8980*/  MUFU.EX2 R117, R117 ;  /* 0x0000007500757308 */ /* 0x000ee20000000800 */
[----:B------:R-:W-:-:S02]  /*8990*/  FMUL.FTZ R170, R121, R170 ;  /* 0x000000aa79aa7220 */ /* 0x000fc40000410000 */
[----:B------:R-:W-:Y:S02]  /*89a0*/  FMUL.FTZ R121, R134, R119 ;  /* 0x0000007786797220 */ /* 0x000fe40000410000 */
[C---:B------:R-:W-:Y:S02]  /*89b0*/  FFMA.FTZ R119, R102.reuse, R217, R142 ;  /* 0x000000d966777223 */ /* 0x040fe4000001008e */
[----:B------:R-:W1:Y:S01]  /*89c0*/  LDS R142, [R243.X4+0x2c] ;  /* 0x00002c00f38e7984 */ /* 0x000e620000004800 */
[----:B------:R-:W-:Y:S02]  /*89d0*/  FFMA.FTZ R121, R135, R122, R121 ;  /* 0x0000007a87797223 */ /* 0x000fe40000010079 */
[----:B------:R-:W-:Y:S02]  /*89e0*/  FMUL.FTZ R219, R19, R86 ;  /* 0x0000005613db7220 */ /* 0x000fe40000410000 */
[----:B------:R-:W-:Y:S02]  /*89f0*/  FMUL.FTZ R158, R131, R119 ;  /* 0x00000077839e7220 */ /* 0x000fe40000410000 */
[----:B------:R-:W-:-:S02]  /*8a00*/  FFMA.FTZ R121, R102, R219, R121 ;  /* 0x000000db66797223 */ /* 0x000fc40000010079 */
[----:B---3--:R-:W-:Y:S02]  /*8a10*/  FMUL.FTZ R4, R117, R120 ;  /* 0x0000007875047220 */ /* 0x008fe40000410000 */
[-C--:B------:R-:W-:Y:S02]  /*8a20*/  FMUL.FTZ R120, R131, R121.reuse ;  /* 0x0000007983787220 */ /* 0x080fe40000410000 */
[C---:B------:R-:W-:Y:S02]  /*8a30*/  FFMA.FTZ R158, R132.reuse, R121, R158 ;  /* 0x00000079849e7223 */ /* 0x040fe4000001009e */
[----:B------:R-:W-:Y:S02]  /*8a40*/  FMUL.FTZ R220, R17, R85 ;  /* 0x0000005511dc7220 */ /* 0x000fe40000410000 */
[----:B------:R-:W-:Y:S02]  /*8a50*/  FMUL.FTZ R5, R117, R118 ;  /* 0x0000007675057220 */ /* 0x000fe40000410000 */
[----:B------:R-:W-:-:S02]  /*8a60*/  FFMA.FTZ R122, R132, R119, -R120 ;  /* 0x00000077847a7223 */ /* 0x000fc40000010878 */
[----:B0-----:R-:W-:Y:S02]  /*8a70*/  FMUL.FTZ R222, R16, R85 ;  /* 0x0000005510de7220 */ /* 0x001fe40000410000 */
[----:B------:R-:W-:Y:S02]  /*8a80*/  FMUL.FTZ R118, R4, R138 ;  /* 0x0000008a04767220 */ /* 0x000fe40000410000 */
[----:B------:R-:W-:Y:S02]  /*8a90*/  FFMA.FTZ R158, R101, R220, R158 ;  /* 0x000000dc659e7223 */ /* 0x000fe4000001009e */
[----:B------:R-:W-:Y:S02]  /*8aa0*/  FMUL.FTZ R117, R5, R138 ;  /* 0x0000008a05757220 */ /* 0x000fe40000410000 */
[----:B------:R-:W-:Y:S02]  /*8ab0*/  FFMA.FTZ R122, R101, R222, R122 ;  /* 0x000000de657a7223 */ /* 0x000fe4000001007a */
[----:B------:R-:W-:-:S02]  /*8ac0*/  FFMA.FTZ R118, R5, R139, R118 ;  /* 0x0000008b05767223 */ /* 0x000fc40000010076 */
[C---:B------:R-:W-:Y:S02]  /*8ad0*/  FMUL.FTZ R121, R155.reuse, R158 ;  /* 0x0000009e9b797220 */ /* 0x040fe40000410000 */
[----:B------:R-:W-:Y:S02]  /*8ae0*/  FFMA.FTZ R117, R4, R139, -R117 ;  /* 0x0000008b04757223 */ /* 0x000fe40000010875 */
[----:B------:R-:W-:Y:S02]  /*8af0*/  FMUL.FTZ R159, R155, R122 ;  /* 0x0000007a9b9f7220 */ /* 0x000fe40000410000 */
[----:B------:R-:W-:Y:S02]  /*8b00*/  FMUL.FTZ R120, R134, R118 ;  /* 0x0000007686787220 */ /* 0x000fe40000410000 */
[----:B------:R-:W-:Y:S02]  /*8b10*/  FFMA.FTZ R121, R156, R122, -R121 ;  /* 0x0000007a9c797223 */ /* 0x000fe40000010879 */
[----:B------:R-:W-:-:S02]  /*8b20*/  FMUL.FTZ R221, R137, R84 ;  /* 0x0000005489dd7220 */ /* 0x000fc40000410000 */
[-C--:B------:R-:W-:Y:S02]  /*8b30*/  FMUL.FTZ R119, R134, R117.reuse ;  /* 0x0000007586777220 */ /* 0x080fe40000410000 */
[----:B------:R-:W-:Y:S02]  /*8b40*/  FFMA.FTZ R159, R156, R158, R159 ;  /* 0x0000009e9c9f7223 */ /* 0x000fe4000001009f */
[----:B-1----:R-:W-:Y:S02]  /*8b50*/  FMUL.FTZ R223, R136, R84 ;  /* 0x0000005488df7220 */ /* 0x002fe40000410000 */
[C---:B------:R-:W-:Y:S02]  /*8b60*/  FFMA.FTZ R120, R135.reuse, R117, -R120 ;  /* 0x0000007587787223 */ /* 0x040fe40000010878 */
[----:B------:R-:W-:Y:S02]  /*8b70*/  FFMA.FTZ R121, R100, R221, R121 ;  /* 0x000000dd64797223 */ /* 0x000fe40000010079 */
[----:B------:R-:W-:-:S02]  /*8b80*/  FFMA.FTZ R119, R135, R118, R119 ;  /* 0x0000007687777223 */ /* 0x000fc40000010077 */
[----:B------:R-:W-:Y:S02]  /*8b90*/  FFMA.FTZ R159, R100, R223, R159 ;  /* 0x000000df649f7223 */ /* 0x000fe4000001009f */
[C---:B------:R-:W-:Y:S02]  /*8ba0*/  FMUL.FTZ R118, R131.reuse, R120 ;  /* 0x0000007883767220 */ /* 0x040fe40000410000 */
[C---:B------:R-:W-:Y:S02]  /*8bb0*/  FMUL.FTZ R158, R152.reuse, R121 ;  /* 0x00000079989e7220 */ /* 0x040fe40000410000 */
[----:B------:R-:W-:Y:S02]  /*8bc0*/  FMUL.FTZ R122, R152, R159 ;  /* 0x0000009f987a7220 */ /* 0x000fe40000410000 */
[-C--:B------:R-:W-:Y:S02]  /*8bd0*/  FMUL.FTZ R117, R131, R119.reuse ;  /* 0x0000007783757220 */ /* 0x080fe40000410000 */
[----:B------:R-:W-:-:S02]  /*8be0*/  FFMA.FTZ R118, R132, R119, R118 ;  /* 0x0000007784767223 */ /* 0x000fc40000010076 */
[----:B------:R-:W-:Y:S02]  /*8bf0*/  FFMA.FTZ R158, R154, R159, R158 ;  /* 0x0000009f9a9e7223 */ /* 0x000fe4000001009e */
[----:B------:R-:W-:Y:S02]  /*8c00*/  FMUL.FTZ R224, R142, R83 ;  /* 0x000000538ee07220 */ /* 0x000fe40000410000 */
[----:B------:R-:W-:Y:S02]  /*8c10*/  FFMA.FTZ R122, R154, R121, -R122 ;  /* 0x000000799a7a7223 */ /* 0x000fe4000001087a */
[----:B------:R-:W-:Y:S02]  /*8c20*/  FMUL.FTZ R226, R133, R83 ;  /* 0x0000005385e27220 */ /* 0x000fe40000410000 */
[----:B------:R-:W-:Y:S02]  /*8c30*/  FFMA.FTZ R120, R132, R120, -R117 ;  /* 0x0000007884787223 */ /* 0x000fe40000010875 */
[----:B------:R-:W-:-:S02]  /*8c40*/  FMUL.FTZ R119, R155, R118 ;  /* 0x000000769b777220 */ /* 0x000fc40000410000 */
[C---:B------:R-:W-:Y:S02]  /*8c50*/  FFMA.FTZ R158, R99.reuse, R224, R158 ;  /* 0x000000e0639e7223 */ /* 0x040fe4000001009e */
[----:B------:R-:W-:Y:S02]  /*8c60*/  FFMA.FTZ R122, R99, R226, R122 ;  /* 0x000000e2637a7223 */ /* 0x000fe4000001007a */
[-C--:B------:R-:W-:Y:S02]  /*8c70*/  FFMA.FTZ R119, R156, R120.reuse, -R119 ;  /* 0x000000789c777223 */ /* 0x080fe40000010877 */
[----:B------:R-:W-:Y:S02]  /*8c80*/  FMUL.FTZ R121, R155, R120 ;  /* 0x000000789b797220 */ /* 0x000fe40000410000 */
[C---:B------:R-:W-:Y:S02]  /*8c90*/  FMUL.FTZ R120, R150.reuse, R158 ;  /* 0x0000009e96787220 */ /* 0x040fe40000410000 */
[----:B------:R-:W-:-:S02]  /*8ca0*/  FMUL.FTZ R159, R150, R122 ;  /* 0x0000007a969f7220 */ /* 0x000fc40000410000 */
[----:B------:R-:W-:Y:S02]  /*8cb0*/  FMUL.FTZ R117, R74, UR35 ;  /* 0x000000234a757c20 */ /* 0x000fe40008410000 */
[C---:B------:R-:W-:Y:S02]  /*8cc0*/  FFMA.FTZ R122, R151.reuse, R122, -R120 ;  /* 0x0000007a977a7223 */ /* 0x040fe40000010878 */
[----:B------:R-:W-:Y:S02]  /*8cd0*/  FMUL.FTZ R225, R166, R82 ;  /* 0x00000052a6e17220 */ /* 0x000fe40000410000 */
[----:B------:R-:W-:Y:S02]  /*8ce0*/  FFMA.FTZ R121, R156, R118, R121 ;  /* 0x000000769c797223 */ /* 0x000fe40000010079 */
[----:B------:R-:W-:Y:S02]  /*8cf0*/  FFMA.FTZ R159, R151, R158, R159 ;  /* 0x0000009e979f7223 */ /* 0x000fe4000001009f */
[----:B------:R-:W-:-:S02]  /*8d00*/  FMUL.FTZ R227, R167, R82 ;  /* 0x00000052a7e37220 */ /* 0x000fc40000410000 */
[----:B------:R-:W-:Y:S02]  /*8d10*/  FMUL.RZ R118, R117, 0.15915493667125701904 ;  /* 0x3e22f98375767820 */ /* 0x000fe4000040c000 */
[----:B------:R-:W-:Y:S02]  /*8d20*/  FFMA.FTZ R122, R98, R225, R122 ;  /* 0x000000e1627a7223 */ /* 0x000fe4000001007a */
[----:B------:R-:W-:Y:S02]  /*8d30*/  FMUL.FTZ R117, R152, R121 ;  /* 0x0000007998757220 */ /* 0x000fe40000410000 */
[----:B------:R-:W-:Y:S02]  /*8d40*/  FFMA.FTZ R159, R98, R227, R159 ;  /* 0x000000e3629f7223 */ /* 0x000fe4000001009f */
[----:B------:R-:W-:Y:S02]  /*8d50*/  FMUL.FTZ R158, R148, R122 ;  /* 0x0000007a949e7220 */ /* 0x000fe40000410000 */
[----:B------:R-:W-:-:S02]  /*8d60*/  FFMA.FTZ R120, R154, R119, -R117 ;  /* 0x000000779a787223 */ /* 0x000fc40000010875 */
[-C--:B------:R-:W-:Y:S02]  /*8d70*/  FMUL.FTZ R117, R148, R159.reuse ;  /* 0x0000009f94757220 */ /* 0x080fe40000410000 */
[C---:B------:R-:W-:Y:S02]  /*8d80*/  FFMA.FTZ R158, R149.reuse, R159, R158 ;  /* 0x0000009f959e7223 */ /* 0x040fe4000001009e */
[----:B------:R-:W-:Y:S01]  /*8d90*/  FMUL.FTZ R228, R164, R81 ;  /* 0x00000051a4e47220 */ /* 0x000fe20000410000 */
[----:B------:R-:W-:Y:S01]  /*8da0*/  LDS R159, [R243.X4+0x50] ;  /* 0x00005000f39f7984 */ /* 0x000fe20000004800 */
[----:B------:R-:W-:Y:S02]  /*8db0*/  FFMA.FTZ R122, R149, R122, -R117 ;  /* 0x0000007a957a7223 */ /* 0x000fe40000010875 */
[----:B------:R-:W-:Y:S02]  /*8dc0*/  FMUL.FTZ R117, R116, R74 ;  /* 0x0000004a74757220 */ /* 0x000fe40000410000 */
[----:B------:R-:W-:-:S02]  /*8dd0*/  FFMA.FTZ R175, R97, R228, R158 ;  /* 0x000000e461af7223 */ /* 0x000fc4000001009e */
[----:B------:R-:W0:Y:S01]  /*8de0*/  LDS R158, [R243.X4+0x54] ;  /* 0x00005400f39e7984 */ /* 0x000e220000004800 */
[----:B------:R-:W-:Y:S01]  /*8df0*/  FMUL.FTZ R119, R152, R119 ;  /* 0x0000007798777220 */ /* 0x000fe20000410000 */
[----:B------:R-:W-:Y:S01]  /*8e00*/  MUFU.SIN R190, R118 ;  /* 0x0000007600be7308 */ /* 0x000fe20000000400 */
[----:B------:R-:W-:Y:S02]  /*8e10*/  FMUL.FTZ R230, R165, R81 ;  /* 0x00000051a5e67220 */ /* 0x000fe40000410000 */
[----:B------:R-:W-:Y:S02]  /*8e20*/  FFMA.FTZ R121, R154, R121, R119 ;  /* 0x000000799a797223 */ /* 0x000fe40000010077 */
[----:B------:R-:W-:-:S03]  /*8e30*/  FMUL.FTZ R119, R73, UR35 ;  /* 0x0000002349777c20 */ /* 0x000fc60008410000 */
[----:B------:R-:W-:Y:S01]  /*8e40*/  MUFU.COS R118, R118 ;  /* 0x0000007600767308 */ /* 0x000fe20000000000 */
[----:B------:R-:W-:-:S07]  /*8e50*/  FFMA.FTZ R122, R97, R230, R122 ;  /* 0x000000e6617a7223 */ /* 0x000fce000001007a */
[----:B------:R-:W1:Y:S01]  /*8e60*/  MUFU.EX2 R117, R117 ;  /* 0x0000007500757308 */ /* 0x000e620000000800 */
[----:B------:R-:W-:Y:S02]  /*8e70*/  FMUL.RZ R177, R119, 0.15915493667125701904 ;  /* 0x3e22f98377b17820 */ /* 0x000fe4000040c000 */
[----:B------:R-:W-:Y:S02]  /*8e80*/  FMUL.FTZ R176, R146, R175 ;  /* 0x000000af92b07220 */ /* 0x000fe40000410000 */
[----:B------:R-:W-:Y:S02]  /*8e90*/  FMUL.FTZ R119, R150, R121 ;  /* 0x0000007996777220 */ /* 0x000fe40000410000 */
[-C--:B------:R-:W-:Y:S02]  /*8ea0*/  FMUL.FTZ R178, R146, R122.reuse ;  /* 0x0000007a92b27220 */ /* 0x080fe40000410000 */
[----:B------:R-:W-:Y:S02]  /*8eb0*/  FFMA.FTZ R176, R147, R122, -R176 ;  /* 0x0000007a93b07223 */ /* 0x000fe400000108b0 */
[----:B------:R-:W-:-:S02]  /*8ec0*/  FFMA.FTZ R119, R151, R120, -R119 ;  /* 0x0000007897777223 */ /* 0x000fc40000010877 */
[----:B------:R-:W-:Y:S02]  /*8ed0*/  FMUL.FTZ R229, R163, R80 ;  /* 0x00000050a3e57220 */ /* 0x000fe40000410000 */
[----:B------:R-:W-:Y:S02]  /*8ee0*/  FFMA.FTZ R178, R147, R175, R178 ;  /* 0x000000af93b27223 */ /* 0x000fe400000100b2 */
[----:B------:R-:W-:Y:S02]  /*8ef0*/  FMUL.FTZ R120, R150, R120 ;  /* 0x0000007896787220 */ /* 0x000fe40000410000 */
[----:B------:R-:W-:Y:S02]  /*8f00*/  FMUL.FTZ R231, R162, R80 ;  /* 0x00000050a2e77220 */ /* 0x000fe40000410000 */
[----:B------:R-:W-:Y:S02]  /*8f10*/  FFMA.FTZ R176, R96, R229, R176 ;  /* 0x000000e560b07223 */ /* 0x000fe400000100b0 */
[----:B-1----:R-:W-:-:S02]  /*8f20*/  FMUL.FTZ R191, R117, R118 ;  /* 0x0000007675bf7220 */ /* 0x002fc40000410000 */
[----:B------:R-:W-:Y:S02]  /*8f30*/  FFMA.FTZ R120, R151, R121, R120 ;  /* 0x0000007997787223 */ /* 0x000fe40000010078 */
[----:B------:R-:W-:Y:S02]  /*8f40*/  FFMA.FTZ R178, R96, R231, R178 ;  /* 0x000000e760b27223 */ /* 0x000fe400000100b2 */
[----:B------:R-:W-:Y:S02]  /*8f50*/  FMUL.FTZ R118, R148, R119 ;  /* 0x0000007794767220 */ /* 0x000fe40000410000 */
[----:B------:R-:W-:Y:S02]  /*8f60*/  FMUL.FTZ R116, R116, R73 ;  /* 0x0000004974747220 */ /* 0x000fe40000410000 */
[C---:B------:R-:W-:Y:S02]  /*8f70*/  FMUL.FTZ R122, R144.reuse, R176 ;  /* 0x000000b0907a7220 */ /* 0x040fe40000410000 */
[----:B------:R-:W-:-:S02]  /*8f80*/  FMUL.FTZ R121, R144, R178 ;  /* 0x000000b290797220 */ /* 0x000fc40000410000 */
[-C--:B------:R-:W-:Y:S02]  /*8f90*/  FFMA.FTZ R118, R149, R120.reuse, R118 ;  /* 0x0000007895767223 */ /* 0x080fe40000010076 */
[----:B------:R-:W-:Y:S01]  /*8fa0*/  FMUL.FTZ R120, R148, R120 ;  /* 0x0000007894787220 */ /* 0x000fe20000410000 */
[----:B------:R-:W-:Y:S01]  /*8fb0*/  MUFU.COS R189, R177 ;  /* 0x000000b100bd7308 */ /* 0x000fe20000000000 */
[----:B------:R-:W-:Y:S02]  /*8fc0*/  FMUL.FTZ R190, R117, R190 ;  /* 0x000000be75be7220 */ /* 0x000fe40000410000 */
[C---:B------:R-:W-:Y:S02]  /*8fd0*/  FFMA.FTZ R122, R145.reuse, R178, R122 ;  /* 0x000000b2917a7223 */ /* 0x040fe4000001007a */
[-C--:B------:R-:W-:Y:S02]  /*8fe0*/  FMUL.FTZ R232, R160, R79.reuse ;  /* 0x0000004fa0e87220 */ /* 0x080fe40000410000 */
[----:B------:R-:W-:Y:S01]  /*8ff0*/  FFMA.FTZ R121, R145, R176, -R121 ;  /* 0x000000b091797223 */ /* 0x000fe20000010879 */
[----:B------:R-:W1:Y:S01]  /*9000*/  MUFU.EX2 R116, R116 ;  /* 0x0000007400747308 */ /* 0x000e620000000800 */
[----:B------:R-:W-:-:S02]  /*9010*/  FMUL.FTZ R234, R161, R79 ;  /* 0x0000004fa1ea7220 */ /* 0x000fc40000410000 */
[----:B------:R-:W-:Y:S02]  /*9020*/  FFMA.FTZ R120, R149, R119, -R120 ;  /* 0x0000007795787223 */ /* 0x000fe40000010878 */
[----:B------:R-:W-:-:S03]  /*9030*/  FFMA.FTZ R175, R95, R232, R122 ;  /* 0x000000e85faf7223 */ /* 0x000fc6000001007a */
[----:B------:R3:W0:Y:S01]  /*9040*/  MUFU.SIN R117, R177 ;  /* 0x000000b100757308 */ /* 0x0006220000000400 */
[----:B------:R-:W-:Y:S02]  /*9050*/  FFMA.FTZ R122, R95, R234, R121 ;  /* 0x000000ea5f7a7223 */ /* 0x000fe40000010079 */
[----:B------:R-:W-:Y:S02]  /*9060*/  FMUL.FTZ R121, R146, R120 ;  /* 0x0000007892797220 */ /* 0x000fe40000410000 */
[C---:B------:R-:W-:Y:S02]  /*9070*/  FMUL.FTZ R176, R130.reuse, R175 ;  /* 0x000000af82b07220 */ /* 0x040fe40000410000 */
[----:B------:R-:W-:Y:S02]  /*9080*/  FMUL.FTZ R178, R130, R122 ;  /* 0x0000007a82b27220 */ /* 0x000fe40000410000 */
[-C--:B------:R-:W-:Y:S01]  /*9090*/  FMUL.FTZ R119, R146, R118.reuse ;  /* 0x0000007692777220 */ /* 0x080fe20000410000 */
[----:B---3--:R-:W-:Y:S01]  /*90a0*/  LDS R177, [R243.X4+0x64] ;  /* 0x00006400f3b17984 */ /* 0x008fe20000004800 */
[----:B------:R-:W-:-:S02]  /*90b0*/  FFMA.FTZ R121, R147, R118, R121 ;  /* 0x0000007693797223 */ /* 0x000fc40000010079 */
[C---:B------:R-:W-:Y:S02]  /*90c0*/  FFMA.FTZ R176, R143.reuse, R122, -R176 ;  /* 0x0000007a8fb07223 */ /* 0x040fe400000108b0 */
[----:B------:R-:W-:Y:S02]  /*90d0*/  FFMA.FTZ R178, R143, R175, R178 ;  /* 0x000000af8fb27223 */ /* 0x000fe400000100b2 */
[-C--:B0-----:R-:W-:Y:S02]  /*90e0*/  FMUL.FTZ R235, R158, R78.reuse ;  /* 0x0000004e9eeb7220 */ /* 0x081fe40000410000 */
[----:B------:R-:W-:Y:S02]  /*90f0*/  FMUL.FTZ R233, R159, R78 ;  /* 0x0000004e9fe97220 */ /* 0x000fe40000410000 */
[----:B------:R-:W-:Y:S02]  /*9100*/  FFMA.FTZ R119, R147, R120, -R119 ;  /* 0x0000007893777223 */ /* 0x000fe40000010877 */
[----:B------:R-:W-:Y:S01]  /*9110*/  FMUL.FTZ R118, R144, R121 ;  /* 0x0000007990767220 */ /* 0x000fe20000410000 */
[----:B------:R-:W-:Y:S01]  /*9120*/  LEA.HI.SX32 R122, R126, R126, 0x1b ;  /* 0x0000007e7e7a7211 */ /* 0x000fe200078fdaff */
[C---:B-1----:R-:W-:Y:S01]  /*9130*/  FMUL.FTZ R189, R116.reuse, R189 ;  /* 0x000000bd74bd7220 */ /* 0x042fe20000410000 */
[----:B------:R-:W-:Y:S01]  /*9140*/  LDS R175, [R243.X4+0x6c] ;  /* 0x00006c00f3af7984 */ /* 0x000fe20000004800 */
[----:B------:R-:W-:-:S02]  /*9150*/  FMUL.FTZ R188, R116, R117 ;  /* 0x0000007574bc7220 */ /* 0x000fc40000410000 */
[C---:B------:R-:W-:Y:S02]  /*9160*/  FFMA.FTZ R178, R94.reuse, R235, R178 ;  /* 0x000000eb5eb27223 */ /* 0x040fe400000100b2 */
[----:B------:R-:W-:Y:S02]  /*9170*/  FFMA.FTZ R176, R94, R233, R176 ;  /* 0x000000e95eb07223 */ /* 0x000fe400000100b0 */
[CC--:B------:R-:W-:Y:S02]  /*9180*/  FFMA.FTZ R215, R145.reuse, R119.reuse, -R118 ;  /* 0x0000007791d77223 */ /* 0x0c0fe40000010876 */
[----:B------:R-:W-:Y:S01]  /*9190*/  FMUL.FTZ R116, R144, R119 ;  /* 0x0000007790747220 */ /* 0x000fe20000410000 */
[----:B------:R-:W-:Y:S01]  /*91a0*/  IADD3 R119, R126, 0x40, RZ ;  /* 0x000000407e777810 */ /* 0x000fe20007ffe0ff */
[----:B------:R-:W-:Y:S01]  /*91b0*/  FMUL.FTZ R237, R172, R178 ;  /* 0x000000b2aced7220 */ /* 0x000fe20000410000 */
[----:B------:R-:W-:Y:S01]  /*91c0*/  IADD3 R117, R126, 0x60, RZ ;  /* 0x000000607e757810 */ /* 0x000fe20007ffe0ff */
[----:B------:R-:W-:Y:S01]  /*91d0*/  FMUL.FTZ R240, R172, R176 ;  /* 0x000000b0acf07220 */ /* 0x000fe20000410000 */
[----:B------:R-:W-:Y:S01]  /*91e0*/  SHF.L.U32 R122, R122, 0x2, RZ ;  /* 0x000000027a7a7819 */ /* 0x000fe200000006ff */
[----:B------:R-:W-:Y:S01]  /*91f0*/  FFMA.FTZ R239, R145, R121, R116 ;  /* 0x0000007991ef7223 */ /* 0x000fe20000010074 */
[----:B------:R-:W-:Y:S01]  /*9200*/  LEA.HI.SX32 R119, R119, R126, 0x1b ;  /* 0x0000007e77777211 */ /* 0x000fe200078fdaff */
[----:B------:R-:W-:Y:S01]  /*9210*/  FFMA.FTZ R237, R173, R176, -R237 ;  /* 0x000000b0aded7223 */ /* 0x000fe200000108ed */
[----:B------:R-:W-:Y:S01]  /*9220*/  LEA.HI.SX32 R117, R117, R126, 0x1b ;  /* 0x0000007e75757211 */ /* 0x000fe200078fdaff */
[----:B------:R-:W-:Y:S01]  /*9230*/  FFMA.FTZ R240, R173, R178, R240 ;  /* 0x000000b2adf07223 */ /* 0x000fe200000100f0 */
[----:B------:R-:W-:Y:S01]  /*9240*/  IADD3 R121, R126, 0x20, RZ ;  /* 0x000000207e797810 */ /* 0x000fe20007ffe0ff */
[----:B------:R-:W0:Y:S01]  /*9250*/  LDS R178, [R243.X4+0x60] ;  /* 0x00006000f3b27984 */ /* 0x000e220000004800 */
[----:B------:R-:W-:-:S03]  /*9260*/  SHF.L.U32 R120, R119, 0x2, RZ ;  /* 0x0000000277787819 */ /* 0x000fc600000006ff */
[----:B------:R-:W1:Y:S01]  /*9270*/  LDS R176, [R243.X4+0x68] ;  /* 0x00006800f3b07984 */ /* 0x000e620000004800 */
[----:B------:R-:W-:-:S03]  /*9280*/  SHF.L.U32 R119, R117, 0x2, RZ ;  /* 0x0000000275777819 */ /* 0x000fc600000006ff */
[----:B------:R3:W-:Y:S01]  /*9290*/  STS [R122+0x1080], R115 ;  /* 0x001080737a007388 */ /* 0x0007e20000000800 */
[-C--:B------:R-:W-:Y:S02]  /*92a0*/  LEA.HI.SX32 R121, R121, R126.reuse, 0x1b ;  /* 0x0000007e79797211 */ /* 0x080fe400078fdaff */
[C---:B------:R-:W-:Y:S02]  /*92b0*/  IADD3 R117, R126.reuse, 0xa0, RZ ;  /* 0x000000a07e757810 */ /* 0x040fe40007ffe0ff */
[-C--:B------:R-:W-:Y:S02]  /*92c0*/  LEA.HI.SX32 R241, R241, R126.reuse, 0x1b ;  /* 0x0000007ef1f17211 */ /* 0x080fe400078fdaff */
[----:B---3--:R-:W-:Y:S02]  /*92d0*/  IADD3 R115, R126, 0xc0, RZ ;  /* 0x000000c07e737810 */ /* 0x008fe40007ffe0ff */
[----:B------:R-:W-:Y:S02]  /*92e0*/  SHF.L.U32 R121, R121, 0x2, RZ ;  /* 0x0000000279797819 */ /* 0x000fe400000006ff */
[----:B------:R-:W-:-:S02]  /*92f0*/  LEA.HI.SX32 R115, R115, R126, 0x1b ;  /* 0x0000007e73737211 */ /* 0x000fc400078fdaff */
[-C--:B------:R-:W-:Y:S02]  /*9300*/  LEA.HI.SX32 R117, R117, R126.reuse, 0x1b ;  /* 0x0000007e75757211 */ /* 0x080fe400078fdaff */
[----:B------:R-:W-:Y:S02]  /*9310*/  SHF.L.U32 R118, R241, 0x2, RZ ;  /* 0x00000002f1767819 */ /* 0x000fe400000006ff */
[C---:B------:R-:W-:Y:S02]  /*9320*/  IADD3 R241, R126.reuse, 0xe0, RZ ;  /* 0x000000e07ef17810 */ /* 0x040fe40007ffe0ff */
[----:B------:R-:W-:Y:S01]  /*9330*/  SHF.L.U32 R116, R115, 0x2, RZ ;  /* 0x0000000273747819 */ /* 0x000fe200000006ff */
[----:B------:R-:W-:Y:S01]  /*9340*/  STS [R121+0x1100], R112 ;  /* 0x0011007079007388 */ /* 0x000fe20000000800 */
[----:B------:R-:W-:Y:S02]  /*9350*/  SHF.L.U32 R117, R117, 0x2, RZ ;  /* 0x0000000275757819 */ /* 0x000fe400000006ff */
[----:B------:R-:W-:Y:S01]  /*9360*/  IADD3 R115, R126, 0x100, RZ ;  /* 0x000001007e737810 */ /* 0x000fe20007ffe0ff */
[----:B----4-:R-:W-:Y:S01]  /*9370*/  STS [R120+0x1180], R113 ;  /* 0x0011807178007388 */ /* 0x010fe20000000800 */
[----:B------:R-:W-:-:S03]  /*9380*/  LEA.HI.SX32 R241, R241, R126, 0x1b ;  /* 0x0000007ef1f17211 */ /* 0x000fc600078fdaff */
[----:B------:R3:W-:Y:S04]  /*9390*/  STS [R119+0x1200], R114 ;  /* 0x0012007277007388 */ /* 0x0007e80000000800 */
[----:B------:R4:W-:Y:S04]  /*93a0*/  STS [R118+0x1280], R111 ;  /* 0x0012806f76007388 */ /* 0x0009e80000000800 */
[----:B-----5:R-:W-:Y:S01]  /*93b0*/  STS [R117+0x1300], R110 ;  /* 0x0013006e75007388 */ /* 0x020fe20000000800 */
[----:B---3--:R-:W-:Y:S02]  /*93c0*/  LEA.HI.SX32 R114, R115, R126, 0x1b ;  /* 0x0000007e73727211 */ /* 0x008fe400078fdaff */
[----:B------:R-:W-:Y:S01]  /*93d0*/  SHF.L.U32 R115, R241, 0x2, RZ ;  /* 0x00000002f1737819 */ /* 0x000fe200000006ff */
[----:B------:R3:W-:Y:S01]  /*93e0*/  STS [R116+0x1380], R213 ;  /* 0x001380d574007388 */ /* 0x0007e20000000800 */
[----:B------:R-:W-:-:S02]  /*93f0*/  IADD3 R241, R126, 0x140, RZ ;  /* 0x000001407ef17810 */ /* 0x000fc40007ffe0ff */
[C---:B------:R-:W-:Y:S02]  /*9400*/  IADD3 R113, R126.reuse, 0x120, RZ ;  /* 0x000001207e717810 */ /* 0x040fe40007ffe0ff */
[C---:B----4-:R-:W-:Y:S02]  /*9410*/  IADD3 R111, R126.reuse, 0x180, RZ ;  /* 0x000001807e6f7810 */ /* 0x050fe40007ffe0ff */
[-C--:B------:R-:W-:Y:S02]  /*9420*/  LEA.HI.SX32 R241, R241, R126.reuse, 0x1b ;  /* 0x0000007ef1f17211 */ /* 0x080fe400078fdaff */
[----:B---3--:R-:W-:Y:S02]  /*9430*/  IADD3 R213, R126, 0x160, RZ ;  /* 0x000001607ed57810 */ /* 0x008fe40007ffe0ff */
[----:B------:R-:W-:Y:S02]  /*9440*/  SHF.L.U32 R114, R114, 0x2, RZ ;  /* 0x0000000272727819 */ /* 0x000fe400000006ff */
[----:B------:R-:W-:-:S02]  /*9450*/  LEA.HI.SX32 R213, R213, R126, 0x1b ;  /* 0x0000007ed5d57211 */ /* 0x000fc400078fdaff */
[-C--:B------:R-:W-:Y:S01]  /*9460*/  LEA.HI.SX32 R113, R113, R126.reuse, 0x1b ;  /* 0x0000007e71717211 */ /* 0x080fe200078fdaff */
[----:B------:R-:W-:Y:S01]  /*9470*/  STS [R115+0x1400], R108 ;  /* 0x0014006c73007388 */ /* 0x000fe20000000800 */
[----:B------:R-:W-:Y:S02]  /*9480*/  LEA.HI.SX32 R110, R111, R126, 0x1b ;  /* 0x0000007e6f6e7211 */ /* 0x000fe400078fdaff */
[----:B------:R-:W-:Y:S01]  /*9490*/  SHF.L.U32 R112, R241, 0x2, RZ ;  /* 0x00000002f1707819 */ /* 0x000fe200000006ff */
[----:B------:R3:W-:Y:S01]  /*94a0*/  STS [R114+0x1480], R109 ;  /* 0x0014806d72007388 */ /* 0x0007e20000000800 */
[----:B------:R-:W-:Y:S02]  /*94b0*/  SHF.L.U32 R111, R213, 0x2, RZ ;  /* 0x00000002d56f7819 */ /* 0x000fe400000006ff */
[----:B------:R-:W-:Y:S02]  /*94c0*/  IADD3 R241, R126, 0x1a0, RZ ;  /* 0x000001a07ef17810 */ /* 0x000fe40007ffe0ff */
[----:B------:R-:W-:-:S02]  /*94d0*/  SHF.L.U32 R113, R113, 0x2, RZ ;  /* 0x0000000271717819 */ /* 0x000fc400000006ff */
[C---:B------:R-:W-:Y:S02]  /*94e0*/  IADD3 R213, R126.reuse, 0x1c0, RZ ;  /* 0x000001c07ed57810 */ /* 0x040fe40007ffe0ff */
[----:B---3--:R-:W-:Y:S02]  /*94f0*/  IADD3 R109, R126, 0x1e0, RZ ;  /* 0x000001e07e6d7810 */ /* 0x008fe40007ffe0ff */
[-C--:B------:R-:W-:Y:S01]  /*9500*/  LEA.HI.SX32 R241, R241, R126.reuse, 0x1b ;  /* 0x0000007ef1f17211 */ /* 0x080fe200078fdaff */
[----:B------:R3:W-:Y:S01]  /*9510*/  STS [R113+0x1500], R236 ;  /* 0x001500ec71007388 */ /* 0x0007e20000000800 */
[----:B------:R-:W-:Y:S02]  /*9520*/  SHF.L.U32 R110, R110, 0x2, RZ ;  /* 0x000000026e6e7819 */ /* 0x000fe400000006ff */
[-C--:B------:R-:W-:Y:S02]  /*9530*/  LEA.HI.SX32 R108, R213, R126.reuse, 0x1b ;  /* 0x0000007ed56c7211 */ /* 0x080fe400078fdaff */
[----:B------:R-:W-:Y:S01]  /*9540*/  LEA.HI.SX32 R213, R109, R126, 0x1b ;  /* 0x0000007e6dd57211 */ /* 0x000fe200078fdaff */
[----:B------:R4:W-:Y:S01]  /*9550*/  STS [R112+0x1580], R107 ;  /* 0x0015806b70007388 */ /* 0x0009e20000000800 */
[----:B------:R-:W-:Y:S01]  /*9560*/  SHF.L.U32 R109, R241, 0x2, RZ ;  /* 0x00000002f16d7819 */ /* 0x000fe200000006ff */
[----:B------:R-:W-:-:S02]  /*9570*/  FMUL.FTZ R238, R180, R77 ;  /* 0x0000004db4ee7220 */ /* 0x000fc40000410000 */
[----:B---3--:R-:W-:Y:S01]  /*9580*/  FMUL.FTZ R236, R179, R77 ;  /* 0x0000004db3ec7220 */ /* 0x008fe20000410000 */
[----:B------:R-:W-:Y:S01]  /*9590*/  STS [R111+0x1600], R214 ;  /* 0x001600d66f007388 */ /* 0x000fe20000000800 */
[----:B------:R-:W-:-:S03]  /*95a0*/  SHF.L.U32 R108, R108, 0x2, RZ ;  /* 0x000000026c6c7819 */ /* 0x000fc600000006ff */
[----:B------:R3:W-:Y:S01]  /*95b0*/  STS [R110+0x1680], R211 ;  /* 0x001680d36e007388 */ /* 0x0007e20000000800 */
[----:B----4-:R-:W-:Y:S01]  /*95c0*/  SHF.L.U32 R107, R213, 0x2, RZ ;  /* 0x00000002d56b7819 */ /* 0x010fe200000006ff */
[C---:B------:R-:W-:Y:S02]  /*95d0*/  FFMA.FTZ R237, R93.reuse, R238, R237 ;  /* 0x000000ee5ded7223 */ /* 0x040fe400000100ed */
[----:B------:R4:W-:Y:S01]  /*95e0*/  STS [R109+0x1700], R208 ;  /* 0x001700d06d007388 */ /* 0x0009e20000000800 */
[----:B---3--:R-:W-:-:S03]  /*95f0*/  FFMA.FTZ R211, R93, R236, R240 ;  /* 0x000000ec5dd37223 */ /* 0x008fc600000100f0 */
[----:B------:R-:W-:Y:S01]  /*9600*/  STS [R108+0x1780], R209 ;  /* 0x001780d16c007388 */ /* 0x000fe20000000800 */
[----:B------:R-:W-:Y:S02]  /*9610*/  FMUL.FTZ R240, R130, R215 ;  /* 0x000000d782f07220 */ /* 0x000fe40000410000 */
[----:B----4-:R-:W-:Y:S01]  /*9620*/  FMUL.FTZ R208, R170, R211 ;  /* 0x000000d3aad07220 */ /* 0x010fe20000410000 */
[----:B--2---:R-:W-:Y:S01]  /*9630*/  STS [R107+0x1800], R212 ;  /* 0x001800d46b007388 */ /* 0x004fe20000000800 */
[----:B------:R-:W-:-:S03]  /*9640*/  FMUL.FTZ R214, R130, R239 ;  /* 0x000000ef82d67220 */ /* 0x000fc60000410000 */
[----:B------:R2:W-:Y:S01]  /*9650*/  STS [R141.X4+0x1880], R210 ;  /* 0x001880d28d007388 */ /* 0x0005e20000004800 */
[----:B------:R-:W-:Y:S02]  /*9660*/  FFMA.FTZ R240, R143, R239, R240 ;  /* 0x000000ef8ff07223 */ /* 0x000fe400000100f0 */
[----:B------:R-:W-:Y:S01]  /*9670*/  FFMA.FTZ R208, R171, R237, -R208 ;  /* 0x000000edabd07223 */ /* 0x000fe200000108d0 */
[----:B------:R3:W-:Y:S01]  /*9680*/  STS [R11.X4+0x1900], R206 ;  /* 0x001900ce0b007388 */ /* 0x0007e20000004800 */
[----:B------:R-:W-:Y:S02]  /*9690*/  FFMA.FTZ R214, R143, R215, -R214 ;  /* 0x000000d78fd67223 */ /* 0x000fe400000108d6 */
[----:B--2---:R-:W-:Y:S02]  /*96a0*/  FMUL.FTZ R210, R170, R237 ;  /* 0x000000edaad27220 */ /* 0x004fe40000410000 */
[----:B0-----:R-:W-:Y:S02]  /*96b0*/  FMUL.FTZ R237, R178, R76 ;  /* 0x0000004cb2ed7220 */ /* 0x001fe40000410000 */
[----:B------:R-:W-:-:S02]  /*96c0*/  FFMA.FTZ R210, R171, R211, R210 ;  /* 0x000000d3abd27223 */ /* 0x000fc400000100d2 */
[----:B------:R-:W-:Y:S02]  /*96d0*/  FMUL.FTZ R141, R177, R76 ;  /* 0x0000004cb18d7220 */ /* 0x000fe40000410000 */
[----:B---3--:R-:W-:Y:S02]  /*96e0*/  FMUL.FTZ R11, R172, R240 ;  /* 0x000000f0ac0b7220 */ /* 0x008fe40000410000 */
[C---:B------:R-:W-:Y:S02]  /*96f0*/  FFMA.FTZ R208, R92.reuse, R237, R208 ;  /* 0x000000ed5cd07223 */ /* 0x040fe400000100d0 */
[----:B------:R-:W-:Y:S02]  /*9700*/  FFMA.FTZ R210, R92, R141, R210 ;  /* 0x0000008d5cd27223 */ /* 0x000fe400000100d2 */
[-C--:B------:R-:W-:Y:S02]  /*9710*/  FFMA.FTZ R11, R173, R214.reuse, -R11 ;  /* 0x000000d6ad0b7223 */ /* 0x080fe4000001080b */
[----:B------:R-:W-:-:S02]  /*9720*/  FMUL.FTZ R214, R172, R214 ;  /* 0x000000d6acd67220 */ /* 0x000fc40000410000 */
[C---:B------:R-:W-:Y:S02]  /*9730*/  FMUL.FTZ R212, R168.reuse, R208 ;  /* 0x000000d0a8d47220 */ /* 0x040fe40000410000 */
[----:B------:R-:W-:Y:S02]  /*9740*/  FMUL.FTZ R209, R168, R210 ;  /* 0x000000d2a8d17220 */ /* 0x000fe40000410000 */
[----:B------:R-:W-:Y:S02]  /*9750*/  FFMA.FTZ R206, R173, R240, R214 ;  /* 0x000000f0adce7223 */ /* 0x000fe400000100d6 */
[----:B------:R-:W-:Y:S02]  /*9760*/  FFMA.FTZ R212, R169, R210, R212 ;  /* 0x000000d2a9d47223 */ /* 0x000fe400000100d4 */
[----:B------:R-:W-:Y:S02]  /*9770*/  FMUL.FTZ R240, R175, R75 ;  /* 0x0000004baff07220 */ /* 0x000fe40000410000 */
[----:B------:R-:W-:-:S02]  /*9780*/  FFMA.FTZ R211, R169, R208, -R209 ;  /* 0x000000d0a9d37223 */ /* 0x000fc400000108d1 */
[----:B-1----:R-:W-:Y:S02]  /*9790*/  FMUL.FTZ R214, R176, R75 ;  /* 0x0000004bb0d67220 */ /* 0x002fe40000410000 */
[C---:B------:R-:W-:Y:S02]  /*97a0*/  FFMA.FTZ R212, R91.reuse, R240, R212 ;  /* 0x000000f05bd47223 */ /* 0x040fe400000100d4 */
[----:B------:R-:W-:Y:S01]  /*97b0*/  FFMA.FTZ R211, R91, R214, R211 ;  /* 0x000000d65bd37223 */ /* 0x000fe200000100d3 */
[----:B------:R0:W-:Y:S01]  /*97c0*/  STS [R8.X4+0x1980], R9 ;  /* 0x0019800908007388 */ /* 0x0001e20000004800 */
[----:B------:R-:W-:Y:S02]  /*97d0*/  FMUL.FTZ R208, R170, R206 ;  /* 0x000000ceaad07220 */ /* 0x000fe40000410000 */
[----:B------:R-:W-:Y:S01]  /*97e0*/  FMUL.FTZ R210, R190, R212 ;  /* 0x000000d4bed27220 */ /* 0x000fe20000410000 */
[----:B------:R-:W-:Y:S01]  /*97f0*/  STS [R7.X4+0x1a00], R6 ;  /* 0x001a000607007388 */ /* 0x000fe20000004800 */
[----:B------:R-:W-:-:S02]  /*9800*/  FMUL.FTZ R209, R170, R11 ;  /* 0x0000000baad17220 */ /* 0x000fc40000410000 */
[----:B------:R-:W-:Y:S02]  /*9810*/  FFMA.FTZ R208, R171, R11, -R208 ;  /* 0x0000000babd07223 */ /* 0x000fe400000108d0 */
[-C--:B0-----:R-:W-:Y:S01]  /*9820*/  FMUL.FTZ R8, R190, R211.reuse ;  /* 0x000000d3be087220 */ /* 0x081fe20000410000 */
[----:B------:R0:W-:Y:S01]  /*9830*/  STS [R140.X4+0x1a80], R153 ;  /* 0x001a80998c007388 */ /* 0x0001e20000004800 */
[----:B------:R-:W-:Y:S02]  /*9840*/  FFMA.FTZ R210, R191, R211, -R210 ;  /* 0x000000d3bfd27223 */ /* 0x000fe400000108d2 */
[----:B------:R-:W-:Y:S01]  /*9850*/  FMUL.FTZ R241, R187, R74 ;  /* 0x0000004abbf17220 */ /* 0x000fe20000410000 */
[----:B------:R-:W-:Y:S01]  /*9860*/  STS [R15.X4+0x1b00], R196 ;  /* 0x001b00c40f007388 */ /* 0x000fe20000004800 */
[----:B------:R-:W-:Y:S02]  /*9870*/  FFMA.FTZ R8, R191, R212, R8 ;  /* 0x000000d4bf087223 */ /* 0x000fe40000010008 */
[----:B------:R-:W-:Y:S01]  /*9880*/  FMUL.FTZ R11, R186, R74 ;  /* 0x0000004aba0b7220 */ /* 0x000fe20000410000 */
[----:B------:R-:W-:Y:S01]  /*9890*/  STS [R194.X4+0x1b80], R201 ;  /* 0x001b80c9c2007388 */ /* 0x000fe20000004800 */
[C---:B------:R-:W-:Y:S01]  /*98a0*/  FFMA.FTZ R210, R90.reuse, R241, R210 ;  /* 0x000000f15ad27223 */ /* 0x040fe200000100d2 */
[----:B------:R-:W-:Y:S01]  /*98b0*/  ULEA UR32, UR31, UR7, 0x8 ;  /* 0x000000071f207291 */ /* 0x000fe2000f8e403f */
[----:B------:R-:W-:Y:S01]  /*98c0*/  FFMA.FTZ R209, R171, R206, R209 ;  /* 0x000000ceabd17223 */ /* 0x000fe200000100d1 */
[----:B------:R-:W-:Y:S01]  /*98d0*/  STS [R193.X4+0x1c00], R198 ;  /* 0x001c00c6c1007388 */ /* 0x000fe20000004800 */
[----:B------:R-:W-:Y:S01]  /*98e0*/  FFMA.FTZ R9, R90, R11, R8 ;  /* 0x0000000b5a097223 */ /* 0x000fe20000010008 */
[----:B------:R-:W-:-:S02]  /*98f0*/  ISETP.NE.AND P2, PT, R127, RZ, PT ;  /* 0x000000ff7f00720c */ /* 0x000fc40003f45270 */
[----:B------:R-:W-:Y:S01]  /*9900*/  STS [R192.X4+0x1c80], R203 ;  /* 0x001c80cbc0007388 */ /* 0x000fe20000004800 */
[----:B0-----:R-:W-:Y:S01]  /*9910*/  IADD3 R153, R127, 0x200, RZ ;  /* 0x000002007f997810 */ /* 0x001fe20007ffe0ff */
[----:B------:R-:W-:Y:S02]  /*9920*/  FMUL.FTZ R206, R188, R210 ;  /* 0x000000d2bcce7220 */ /* 0x000fe40000410000 */
[----:B------:R-:W-:Y:S01]  /*9930*/  STS [R181.X4+0x1d00], R200 ;  /* 0x001d00c8b5007388 */ /* 0x000fe20000004800 */
[----:B------:R-:W-:-:S03]  /*9940*/  FMUL.FTZ R7, R168, R209 ;  /* 0x000000d1a8077220 */ /* 0x000fc60000410000 */
[----:B------:R-:W-:Y:S01]  /*9950*/  STS [R0.X4+0x1d80], R205 ;  /* 0x001d80cd00007388 */ /* 0x000fe20000004800 */
[-C--:B------:R-:W-:Y:S01]  /*9960*/  FMUL.FTZ R6, R168, R208.reuse ;  /* 0x000000d0a8067220 */ /* 0x080fe20000410000 */
[----:B------:R-:W-:Y:S01]  /*9970*/  SEL R249, R153, UR32, P2 ;  /* 0x0000002099f97c07 */ /* 0x000fe20009000000 */
[----:B------:R-:W-:Y:S01]  /*9980*/  FMUL.FTZ R8, R188, R9 ;  /* 0x00000009bc087220 */ /* 0x000fe20000410000 */
[----:B------:R-:W-:Y:S04]  /*9990*/  STS [R195.X4+0x1e00], R202 ;  /* 0x001e00cac3007388 */ /* 0x000fe80000004800 */
[----:B------:R-:W-:Y:S01]  /*99a0*/  STS [R174.X4+0x1e80], R207 ;  /* 0x001e80cfae007388 */ /* 0x000fe20000004800 */
[----:B------:R-:W-:-:S03]  /*99b0*/  FFMA.FTZ R7, R169, R208, -R7 ;  /* 0x000000d0a9077223 */ /* 0x000fc60000010807 */
[----:B------:R-:W-:Y:S01]  /*99c0*/  STS [R157.X4+0x1f00], R204 ;  /* 0x001f00cc9d007388 */ /* 0x000fe20000004800 */
[----:B------:R-:W-:-:S03]  /*99d0*/  FFMA.FTZ R6, R169, R209, R6 ;  /* 0x000000d1a9067223 */ /* 0x000fc60000010006 */
[----:B------:R0:W-:Y:S01]  /*99e0*/  STS [R10.X4+0x1f80], R197 ;  /* 0x001f80c50a007388 */ /* 0x0001e20000004800 */
[C---:B------:R-:W-:Y:S02]  /*99f0*/  FFMA.FTZ R8, R189.reuse, R210, -R8 ;  /* 0x000000d2bd087223 */ /* 0x040fe40000010808 */
[----:B------:R-:W-:Y:S01]  /*9a00*/  FFMA.FTZ R9, R189, R9, R206 ;  /* 0x00000009bd097223 */ /* 0x000fe200000100ce */
        /* <DEDUP_REMOVED lines=34> */
[----:B------:R0:W-:Y:S04]  /*9c30*/  STS.64 [R249.X8+0x4650], R4 ;  /* 0x00465004f9007388 */ /* 0x0001e80000008a00 */
[----:B------:R-:W-:Y:S01]  /*9c40*/  BAR.SYNC.DEFER_BLOCKING 0x0 ;  /* 0x0000000000007b1d */ /* 0x000fe20000010000 */
[----:B------:R-:W-:-:S13]  /*9c50*/  ISETP.NE.AND P1, PT, R127, 0x1f, PT ;  /* 0x0000001f7f00780c */ /* 0x000fda0003f25270 */
[----:B------:R1:W1:Y:S01]  /*9c60*/  @P1 LDS.64 R14, [R127.X8+0x5658] ;  /* 0x005658007f0e1984 */ /* 0x0002620000008a00 */
[-C--:B0-----:R-:W-:Y:S01]  /*9c70*/  FMUL.FTZ R10, R183, R73.reuse ;  /* 0x00000049b70a7220 */ /* 0x081fe20000410000 */
[----:B------:R-:W-:Y:S01]  /*9c80*/  BSSY B0, `(.L_x_9545) ;  /* 0x0000011000007945 */ /* 0x000fe20003800000 */
[----:B------:R-:W-:Y:S02]  /*9c90*/  FMUL.FTZ R244, R182, R73 ;  /* 0x00000049b6f47220 */ /* 0x000fe40000410000 */
[C---:B------:R-:W-:Y:S02]  /*9ca0*/  FFMA.FTZ R247, R89.reuse, R10, R8 ;  /* 0x0000000a59f77223 */ /* 0x040fe40000010008 */
[----:B------:R-:W-:Y:S01]  /*9cb0*/  FFMA.FTZ R248, R89, R244, R9 ;  /* 0x000000f459f87223 */ /* 0x000fe20000010009 */
        /* <DEDUP_REMOVED lines=13> */
.L_x_9546:
[----:B--234-:R-:W-:Y:S05]  /*9d90*/  BSYNC B0 ;  /* 0x0000000000007941 */ /* 0x01cfea0003800000 */
.L_x_9545:
[----:B0-----:R-:W0:Y:S01]  /*9da0*/  SHFL.UP PT, R8, R248, 0x1, RZ ;  /* 0x04200000f8087989 */ /* 0x001e2200000e00ff */
[----:B------:R-:W-:Y:S01]  /*9db0*/  FMUL.FTZ R252, R190, R6 ;  /* 0x00000006befc7220 */ /* 0x000fe20000410000 */
[C---:B------:R-:W-:Y:S02]  /*9dc0*/  ISETP.GE.AND P0, PT, R126.reuse, 0x1, PT ;  /* 0x000000017e00780c */ /* 0x040fe40003f06270 */
[----:B------:R-:W2:Y:S01]  /*9dd0*/  SHFL.UP PT, R250, R247, 0x1, RZ ;  /* 0x04200000f7fa7989 */ /* 0x000ea200000e00ff */
[-C--:B-1----:R-:W-:Y:S01]  /*9de0*/  FFMA.FTZ R243, R191, R7.reuse, -R252 ;  /* 0x00000007bff37223 */ /* 0x082fe200000108fc */
[----:B------:R-:W-:Y:S01]  /*9df0*/  ISETP.GE.AND P4, PT, R126, 0x10, PT ;  /* 0x000000107e00780c */ /* 0x000fe20003f86270 */
[----:B------:R-:W-:-:S04]  /*9e00*/  FMUL.FTZ R7, R190, R7 ;  /* 0x00000007be077220 */ /* 0x000fc80000410000 */
[----:B------:R-:W-:Y:S02]  /*9e10*/  FFMA.FTZ R6, R191, R6, R7 ;  /* 0x00000006bf067223 */ /* 0x000fe40000010007 */
[----:B------:R-:W-:-:S04]  /*9e20*/  FMUL.FTZ R7, R188, R243 ;  /* 0x000000f3bc077220 */ /* 0x000fc80000410000 */
[-C--:B------:R-:W-:Y:S02]  /*9e30*/  FFMA.FTZ R7, R189, R6.reuse, R7 ;  /* 0x00000006bd077223 */ /* 0x080fe40000010007 */
[----:B------:R-:W-:-:S04]  /*9e40*/  FMUL.FTZ R6, R188, R6 ;  /* 0x00000006bc067220 */ /* 0x000fc80000410000 */
[----:B------:R-:W-:Y:S02]  /*9e50*/  FFMA.FTZ R243, R189, R243, -R6 ;  /* 0x000000f3bdf37223 */ /* 0x000fe40000010806 */
[C---:B0-----:R-:W-:Y:S02]  /*9e60*/  FMUL.FTZ R6, R7.reuse, R8 ;  /* 0x0000000807067220 */ /* 0x041fe40000410000 */
[-C--:B--2---:R-:W-:Y:S02]  /*9e70*/  FMUL.FTZ R9, R7, R250.reuse ;  /* 0x000000fa07097220 */ /* 0x084fe40000410000 */
[C---:B------:R-:W-:Y:S02]  /*9e80*/  FFMA.FTZ R250, R243.reuse, R250, -R6 ;  /* 0x000000faf3fa7223 */ /* 0x040fe40000010806 */
[----:B------:R-:W0:Y:S01]  /*9e90*/  SHFL.UP PT, R6, R243, 0x1, RZ ;  /* 0x04200000f3067989 */ /* 0x000e2200000e00ff */
[----:B------:R-:W-:Y:S02]  /*9ea0*/  FFMA.FTZ R9, R243, R8, R9 ;  /* 0x00000008f3097223 */ /* 0x000fe40000010009 */
[----:B------:R-:W-:Y:S01]  /*9eb0*/  @P0 FADD.FTZ R247, R247, R250 ;  /* 0x000000faf7f70221 */ /* 0x000fe20000010000 */
[----:B------:R-:W1:Y:S01]  /*9ec0*/  SHFL.UP PT, R8, R7, 0x1, RZ ;  /* 0x0420000007087989 */ /* 0x000e6200000e00ff */
[----:B------:R-:W-:-:S02]  /*9ed0*/  @P0 FADD.FTZ R248, R248, R9 ;  /* 0x00000009f8f80221 */ /* 0x000fc40000010000 */
[----:B0-----:R-:W-:-:S04]  /*9ee0*/  FMUL.FTZ R9, R7, R6 ;  /* 0x0000000607097220 */ /* 0x001fc80000410000 */
[-C--:B-1----:R-:W-:Y:S02]  /*9ef0*/  FFMA.FTZ R250, R243, R8.reuse, R9 ;  /* 0x00000008f3fa7223 */ /* 0x082fe40000010009 */
[----:B------:R-:W0:Y:S01]  /*9f00*/  SHFL.UP PT, R9, R248, 0x2, RZ ;  /* 0x04400000f8097989 */ /* 0x000e2200000e00ff */
[C---:B------:R-:W-:Y:S02]  /*9f10*/  FMUL.FTZ R249, R7.reuse, R8 ;  /* 0x0000000807f97220 */ /* 0x040fe40000410000 */
[----:B------:R-:W-:Y:S02]  /*9f20*/  FSEL R8, R7, R250, !P0 ;  /* 0x000000fa07087208 */ /* 0x000fe40004000000 */
[----:B------:R-:W1:Y:S01]  /*9f30*/  SHFL.UP PT, R250, R247, 0x2, RZ ;  /* 0x04400000f7fa7989 */ /* 0x000e6200000e00ff */
[----:B------:R-:W-:Y:S01]  /*9f40*/  @P0 FFMA.FTZ R243, R243, R6, -R249 ;  /* 0x00000006f3f30223 */ /* 0x000fe200000108f9 */
[----:B------:R-:W-:Y:S02]  /*9f50*/  ISETP.GE.AND P0, PT, R126, 0x2, PT ;  /* 0x000000027e00780c */ /* 0x000fe40003f06270 */
[----:B------:R-:W-:Y:S01]  /*9f60*/  SHFL.UP PT, R7, R8, 0x2, RZ ;  /* 0x0440000008077989 */ /* 0x000fe200000e00ff */
[----:B0-----:R-:W-:-:S02]  /*9f70*/  FMUL.FTZ R6, R8, R9 ;  /* 0x0000000908067220 */ /* 0x001fc40000410000 */
[-C--:B-1----:R-:W-:Y:S02]  /*9f80*/  FMUL.FTZ R252, R8, R250.reuse ;  /* 0x000000fa08fc7220 */ /* 0x082fe40000410000 */
[C---:B------:R-:W-:Y:S02]  /*9f90*/  FFMA.FTZ R250, R243.reuse, R250, -R6 ;  /* 0x000000faf3fa7223 */ /* 0x040fe40000010806 */
[----:B------:R-:W0:Y:S01]  /*9fa0*/  SHFL.UP PT, R6, R243, 0x2, RZ ;  /* 0x04400000f3067989 */ /* 0x000e2200000e00ff */
[----:B------:R-:W-:-:S03]  /*9fb0*/  FFMA.FTZ R9, R243, R9, R252 ;  /* 0x00000009f3097223 */ /* 0x000fc600000100fc */
[----:B------:R-:W-:Y:S02]  /*9fc0*/  @P0 FADD.FTZ R247, R247, R250 ;  /* 0x000000faf7f70221 */ /* 0x000fe40000010000 */
[----:B------:R-:W-:-:S05]  /*9fd0*/  @P0 FADD.FTZ R248, R248, R9 ;  /* 0x00000009f8f80221 */ /* 0x000fca0000010000 */
[----:B------:R-:W1:Y:S01]  /*9fe0*/  SHFL.UP PT, R250, R248, 0x4, RZ ;  /* 0x04800000f8fa7989 */ /* 0x000e6200000e00ff */
[----:B0-----:R-:W-:-:S04]  /*9ff0*/  FMUL.FTZ R252, R8, R6 ;  /* 0x0000000608fc7220 */ /* 0x001fc80000410000 */
[CC--:B------:R-:W-:Y:S02]  /*a000*/  FFMA.FTZ R9, R243.reuse, R7.reuse, R252 ;  /* 0x00000007f3097223 */ /* 0x0c0fe400000100fc */
[----:B------:R-:W0:Y:S01]  /*a010*/  SHFL.UP PT, R252, R247, 0x4, RZ ;  /* 0x04800000f7fc7989 */ /* 0x000e2200000e00ff */
[C---:B------:R-:W-:Y:S02]  /*a020*/  FMUL.FTZ R7, R8.reuse, R7 ;  /* 0x0000000708077220 */ /* 0x040fe40000410000 */
[----:B------:R-:W-:Y:S02]  /*a030*/  FSEL R9, R8, R9, !P0 ;  /* 0x0000000908097208 */ /* 0x000fe40004000000 */
[----:B------:R-:W-:Y:S01]  /*a040*/  @P0 FFMA.FTZ R243, R243, R6, -R7 ;  /* 0x00000006f3f30223 */ /* 0x000fe20000010807 */
[----:B------:R-:W-:Y:S02]  /*a050*/  ISETP.GE.AND P0, PT, R126, 0x4, PT ;  /* 0x000000047e00780c */ /* 0x000fe40003f06270 */
[----:B-1----:R-:W-:-:S02]  /*a060*/  FMUL.FTZ R8, R9, R250 ;  /* 0x000000fa09087220 */ /* 0x002fc40000410000 */
[----:B------:R-:W1:Y:S02]  /*a070*/  SHFL.UP PT, R6, R243, 0x4, RZ ;  /* 0x04800000f3067989 */ /* 0x000e6400000e00ff */
[-C--:B0-----:R-:W-:Y:S02]  /*a080*/  FFMA.FTZ R8, R243, R252.reuse, -R8 ;  /* 0x000000fcf3087223 */ /* 0x081fe40000010808 */
[----:B------:R-:W-:Y:S02]  /*a090*/  FMUL.FTZ R7, R9, R252 ;  /* 0x000000fc09077220 */ /* 0x000fe40000410000 */
[----:B------:R-:W0:Y:S03]  /*a0a0*/  SHFL.UP PT, R252, R9, 0x4, RZ ;  /* 0x0480000009fc7989 */ /* 0x000e2600000e00ff */
[----:B------:R-:W-:Y:S02]  /*a0b0*/  @P0 FADD.FTZ R247, R247, R8 ;  /* 0x00000008f7f70221 */ /* 0x000fe40000010000 */
[----:B------:R-:W-:-:S04]  /*a0c0*/  FFMA.FTZ R7, R243, R250, R7 ;  /* 0x000000faf3077223 */ /* 0x000fc80000010007 */
[----:B------:R-:W-:Y:S02]  /*a0d0*/  @P0 FADD.FTZ R248, R248, R7 ;  /* 0x00000007f8f80221 */ /* 0x000fe40000010000 */
[----:B-1----:R-:W-:-:S03]  /*a0e0*/  FMUL.FTZ R7, R9, R6 ;  /* 0x0000000609077220 */ /* 0x002fc60000410000 */
[----:B------:R-:W1:Y:S01]  /*a0f0*/  SHFL.UP PT, R8, R248, 0x8, RZ ;  /* 0x05000000f8087989 */ /* 0x000e6200000e00ff */
[-C--:B0-----:R-:W-:Y:S02]  /*a100*/  FFMA.FTZ R250, R243, R252.reuse, R7 ;  /* 0x000000fcf3fa7223 */ /* 0x081fe40000010007 */
[----:B------:R-:W-:-:S03]  /*a110*/  FMUL.FTZ R252, R9, R252 ;  /* 0x000000fc09fc7220 */ /* 0x000fc60000410000 */
[----:B------:R-:W-:Y:S01]  /*a120*/  FSEL R7, R9, R250, !P0 ;  /* 0x000000fa09077208 */ /* 0x000fe20004000000 */
[----:B------:R-:W-:Y:S01]  /*a130*/  @P0 FFMA.FTZ R243, R243, R6, -R252 ;  /* 0x00000006f3f30223 */ /* 0x000fe200000108fc */
[----:B------:R-:W0:Y:S01]  /*a140*/  SHFL.UP PT, R250, R247, 0x8, RZ ;  /* 0x05000000f7fa7989 */ /* 0x000e2200000e00ff */
[----:B------:R-:W-:-:S03]  /*a150*/  ISETP.GE.AND P0, PT, R126, 0x8, PT ;  /* 0x000000087e00780c */ /* 0x000fc60003f06270 */
[----:B------:R-:W2:Y:S01]  /*a160*/  SHFL.UP PT, R252, R243, 0x8, RZ ;  /* 0x05000000f3fc7989 */ /* 0x000ea200000e00ff */
[----:B-1----:R-:W-:-:S03]  /*a170*/  FMUL.FTZ R6, R7, R8 ;  /* 0x0000000807067220 */ /* 0x002fc60000410000 */
[----:B------:R-:W1:Y:S01]  /*a180*/  SHFL.UP PT, R9, R7, 0x8, RZ ;  /* 0x0500000007097989 */ /* 0x000e6200000e00ff */
[-C--:B0-----:R-:W-:Y:S02]  /*a190*/  FFMA.FTZ R6, R243, R250.reuse, -R6 ;  /* 0x000000faf3067223 */ /* 0x081fe40000010806 */
[----:B------:R-:W-:-:S03]  /*a1a0*/  FMUL.FTZ R250, R7, R250 ;  /* 0x000000fa07fa7220 */ /* 0x000fc60000410000 */
[----:B------:R-:W-:Y:S02]  /*a1b0*/  @P0 FADD.FTZ R247, R247, R6 ;  /* 0x00000006f7f70221 */ /* 0x000fe40000010000 */
[----:B------:R-:W-:Y:S02]  /*a1c0*/  FFMA.FTZ R249, R243, R8, R250 ;  /* 0x00000008f3f97223 */ /* 0x000fe400000100fa */
[----:B--2---:R-:W-:Y:S01]  /*a1d0*/  FMUL.FTZ R250, R7, R252 ;  /* 0x000000fc07fa7220 */ /* 0x004fe20000410000 */
[----:B------:R-:W0:Y:S01]  /*a1e0*/  SHFL.UP PT, R8, R247, 0x10, RZ ;  /* 0x06000000f7087989 */ /* 0x000e2200000e00ff */
[----:B------:R-:W-:Y:S02]  /*a1f0*/  @P0 FADD.FTZ R248, R248, R249 ;  /* 0x000000f9f8f80221 */ /* 0x000fe40000010000 */
[-C--:B-1----:R-:W-:Y:S02]  /*a200*/  FFMA.FTZ R250, R243, R9.reuse, R250 ;  /* 0x00000009f3fa7223 */ /* 0x082fe400000100fa */
[C---:B------:R-:W-:Y:S01]  /*a210*/  FMUL.FTZ R9, R7.reuse, R9 ;  /* 0x0000000907097220 */ /* 0x040fe20000410000 */
[----:B------:R-:W1:Y:S02]  /*a220*/  SHFL.UP PT, R6, R248, 0x10, RZ ;  /* 0x06000000f8067989 */ /* 0x000e6400000e00ff */
[----:B------:R-:W-:Y:S01]  /*a230*/  FSEL R7, R7, R250, !P0 ;  /* 0x000000fa07077208 */ /* 0x000fe20004000000 */
[----:B------:R-:W-:Y:S01]  /*a240*/  @P0 FFMA.FTZ R243, R243, R252, -R9 ;  /* 0x000000fcf3f30223 */ /* 0x000fe20000010809 */
[----:B------:R-:W-:-:S03]  /*a250*/  ISETP.NE.AND P0, PT, R124, RZ, PT ;  /* 0x000000ff7c00720c */ /* 0x000fc60003f05270 */
[----:B------:R-:W-:Y:S04]  /*a260*/  SHFL.UP PT, R9, R7, 0x10, RZ ;  /* 0x0600000007097989 */ /* 0x000fe800000e00ff */
[----:B------:R-:W2:Y:S01]  /*a270*/  SHFL.UP PT, R252, R243, 0x10, RZ ;  /* 0x06000000f3fc7989 */ /* 0x000ea200000e00ff */
[C---:B0-----:R-:W-:Y:S02]  /*a280*/  FMUL.FTZ R249, R7.reuse, R8 ;  /* 0x0000000807f97220 */ /* 0x041fe40000410000 */
[-C--:B-1----:R-:W-:Y:S02]  /*a290*/  FMUL.FTZ R250, R7, R6.reuse ;  /* 0x0000000607fa7220 */ /* 0x082fe40000410000 */
[C---:B------:R-:W-:Y:S02]  /*a2a0*/  FFMA.FTZ R249, R243.reuse, R6, R249 ;  /* 0x00000006f3f97223 */ /* 0x040fe400000100f9 */
[----:B------:R-:W-:Y:S01]  /*a2b0*/  FFMA.FTZ R250, R243, R8, -R250 ;  /* 0x00000008f3fa7223 */ /* 0x000fe200000108fa */
[----:B------:R-:W-:Y:S01]  /*a2c0*/  MOV R8, UR26 ;  /* 0x0000001a00087c02 */ /* 0x000fe20008000f00 */
[----:B------:R-:W-:-:S02]  /*a2d0*/  @P4 FADD.FTZ R248, R248, R249 ;  /* 0x000000f9f8f84221 */ /* 0x000fc40000010000 */
[----:B------:R-:W-:Y:S01]  /*a2e0*/  @P4 FADD.FTZ R247, R247, R250 ;  /* 0x000000faf7f74221 */ /* 0x000fe20000010000 */
[----:B------:R-:W-:Y:S01]  /*a2f0*/  ISETP.LT.OR P3, PT, R8, 0x2, P0 ;  /* 0x000000020800780c */ /* 0x000fe20000761670 */
[----:B--2---:R-:W-:-:S04]  /*a300*/  FMUL.FTZ R6, R7, R252 ;  /* 0x000000fc07067220 */ /* 0x004fc80000410000 */
[-C--:B------:R-:W-:Y:S02]  /*a310*/  FFMA.FTZ R6, R243, R9.reuse, R6 ;  /* 0x00000009f3067223 */ /* 0x080fe40000010006 */
[----:B------:R-:W-:-:S03]  /*a320*/  FMUL.FTZ R9, R7, R9 ;  /* 0x0000000907097220 */ /* 0x000fc60000410000 */
[----:B------:R-:W-:Y:S01]  /*a330*/  FSEL R249, R7, R6, !P4 ;  /* 0x0000000607f97208 */ /* 0x000fe20006000000 */
[----:B------:R-:W-:Y:S01]  /*a340*/  @P4 FFMA.FTZ R243, R243, R252, -R9 ;  /* 0x000000fcf3f34223 */ /* 0x000fe20000010809 */
[----:B------:R-:W-:Y:S01]  /*a350*/  MOV R6, UR26 ;  /* 0x0000001a00067c02 */ /* 0x000fe20008000f00 */
[----:B------:R-:W-:Y:S01]  /*a360*/  CS2R R8, SRZ ;  /* 0x0000000000087805 */ /* 0x000fe2000001ff00 */
[----:B------:R-:W-:Y:S02]  /*a370*/  MOV R7, c[0x0][0x16c] ;  /* 0x00005b0000077a02 */ /* 0x000fe40000000f00 */
[----:B------:R-:W-:-:S05]  /*a380*/  @!P3 IADD3 R6, R6, -0x2, RZ ;  /* 0xfffffffe0606b810 */ /* 0x000fca0007ffe0ff */
[----:B------:R-:W-:Y:S01]  /*a390*/  @!P3 IMAD R6, R6, R7, UR7 ;  /* 0x000000070606be24 */ /* 0x000fe2000f8e0207 */
[----:B------:R-:W-:-:S10]  /*a3a0*/  HFMA2.MMA R7, -RZ, RZ, 0, 9.5367431640625e-07 ;  /* 0x00000010ff077435 */ /* 0x000fd400000001ff */
[----:B------:R-:W-:-:S05]  /*a3b0*/  @!P3 IMAD.WIDE R6, R6, R7, UR44 ;  /* 0x0000002c0606be25 */ /* 0x000fca000f8e0207 */
[----:B------:R-:W2:Y:S01]  /*a3c0*/  @!P3 LDG.E.64 R8, [R6.64+0x8] ;  /* 0x0000082a0608b981 */ /* 0x000ea2000c1e1b00 */
[----:B------:R-:W-:Y:S01]  /*a3d0*/  FMUL.FTZ R213, R26, R213 ;  /* 0x000000d51ad57220 */ /* 0x000fe20000410000 */
[----:B------:R-:W-:Y:S01]  /*a3e0*/  BSSY B0, `(.L_x_9547) ;  /* 0x0000135000007945 */ /* 0x000fe20003800000 */
[----:B------:R-:W-:Y:S01]  /*a3f0*/  FMUL.FTZ R212, R27, R212 ;  /* 0x000000d41bd47220 */ /* 0x000fe20000410000 */
[----:B------:R-:W-:Y:S01]  /*a400*/  SHFL.UP PT, R249, R249, 0x1, RZ ;  /* 0x04200000f9f97989 */ /* 0x000fe200000e00ff */
[----:B------:R-:W-:Y:S02]  /*a410*/  FMUL.FTZ R209, R28, R209 ;  /* 0x000000d11cd17220 */ /* 0x000fe40000410000 */
[----:B------:R-:W-:Y:S01]  /*a420*/  FMUL.FTZ R194, R29, R194 ;  /* 0x000000c21dc27220 */ /* 0x000fe20000410000 */
[----:B------:R-:W-:Y:S01]  /*a430*/  SHFL.UP PT, R243, R243, 0x1, RZ ;  /* 0x04200000f3f37989 */ /* 0x000fe200000e00ff */
[----:B------:R-:W-:Y:S02]  /*a440*/  FMUL.FTZ R197, R30, R197 ;  /* 0x000000c51ec57220 */ /* 0x000fe40000410000 */
[----:B------:R-:W-:Y:S01]  /*a450*/  FMUL.FTZ R198, R31, R198 ;  /* 0x000000c61fc67220 */ /* 0x000fe20000410000 */
[----:B------:R-:W-:Y:S01]  /*a460*/  SHFL.UP PT, R248, R248, 0x1, RZ ;  /* 0x04200000f8f87989 */ /* 0x000fe200000e00ff */
[----:B------:R-:W-:-:S02]  /*a470*/  FMUL.FTZ R201, R32, R201 ;  /* 0x000000c920c97220 */ /* 0x000fc40000410000 */
[----:B------:R-:W-:Y:S01]  /*a480*/  FMUL.FTZ R202, R33, R202 ;  /* 0x000000ca21ca7220 */ /* 0x000fe20000410000 */
[----:B------:R-:W-:Y:S01]  /*a490*/  SHFL.UP PT, R247, R247, 0x1, RZ ;  /* 0x04200000f7f77989 */ /* 0x000fe200000e00ff */
[----:B------:R-:W-:Y:S02]  /*a4a0*/  FMUL.FTZ R205, R34, R205 ;  /* 0x000000cd22cd7220 */ /* 0x000fe40000410000 */
[----:B------:R-:W-:Y:S02]  /*a4b0*/  FMUL.FTZ R206, R35, R206 ;  /* 0x000000ce23ce7220 */ /* 0x000fe40000410000 */
[----:B------:R-:W-:Y:S02]  /*a4c0*/  FMUL.FTZ R193, R36, R193 ;  /* 0x000000c124c17220 */ /* 0x000fe40000410000 */
        /* <DEDUP_REMOVED lines=16> */
[C---:B------:R-:W-:Y:S02]  /*a5d0*/  FMUL.FTZ R250, R24.reuse, R245 ;  /* 0x000000f518fa7220 */ /* 0x040fe40000410000 */
[----:B------:R-:W-:Y:S02]  /*a5e0*/  FMUL.FTZ R248, R24, R239 ;  /* 0x000000ef18f87220 */ /* 0x000fe40000410000 */
[-C--:B------:R-:W-:Y:S02]  /*a5f0*/  FMUL.FTZ R7, R189, R250.reuse ;  /* 0x000000fabd077220 */ /* 0x080fe40000410000 */
[----:B------:R-:W-:Y:S02]  /*a600*/  FMUL.FTZ R6, R188, R250 ;  /* 0x000000fabc067220 */ /* 0x000fe40000410000 */
[----:B------:R-:W-:-:S02]  /*a610*/  FMUL.FTZ R247, R25, R242 ;  /* 0x000000f219f77220 */ /* 0x000fc40000410000 */
[----:B------:R-:W-:Y:S02]  /*a620*/  FFMA.FTZ R8, -R188, R248, -R7 ;  /* 0x000000f8bc087223 */ /* 0x000fe40000010907 */
[----:B------:R-:W-:Y:S02]  /*a630*/  FMUL.FTZ R249, R25, R246 ;  /* 0x000000f619f97220 */ /* 0x000fe40000410000 */
        /* <DEDUP_REMOVED lines=35> */
[----:B------:R-:W-:Y:S02]  /*a870*/  FMUL.FTZ R196, R30, R199 ;  /* 0x000000c71ec47220 */ /* 0x000fe40000410000 */
[----:B------:R-:W-:Y:S02]  /*a880*/  FADD.FTZ R6, R197, R6 ;  /* 0x00000006c5067221 */ /* 0x000fe40000010000 */
[----:B------:R-:W-:Y:S02]  /*a890*/  FADD.FTZ R9, -R196, R9 ;  /* 0x00000009c4097221 */ /* 0x000fe40000010100 */
[C---:B------:R-:W-:Y:S02]  /*a8a0*/  FMUL.FTZ R8, R144.reuse, -R6 ;  /* 0x8000000690087220 */ /* 0x040fe40000410000 */
[----:B------:R-:W-:-:S02]  /*a8b0*/  FMUL.FTZ R7, R144, -R9 ;  /* 0x8000000990077220 */ /* 0x000fc40000410000 */
[C---:B------:R-:W-:Y:S02]  /*a8c0*/  FFMA.FTZ R9, R145.reuse, R9, R8 ;  /* 0x0000000991097223 */ /* 0x040fe40000010008 */
[----:B------:R-:W-:Y:S02]  /*a8d0*/  FFMA.FTZ R6, R145, R6, -R7 ;  /* 0x0000000691067223 */ /* 0x000fe40000010807 */
[----:B------:R-:W-:Y:S02]  /*a8e0*/  FMUL.FTZ R199, R31, R200 ;  /* 0x000000c81fc77220 */ /* 0x000fe40000410000 */
        /* <DEDUP_REMOVED lines=35> */
[----:B------:R-:W-:Y:S02]  /*ab20*/  FADD.FTZ R7, R208, R7 ;  /* 0x00000007d0077221 */ /* 0x000fe40000010000 */
[----:B------:R-:W-:Y:S02]  /*ab30*/  FADD.FTZ R8, -R193, R8 ;  /* 0x00000008c1087221 */ /* 0x000fe40000010100 */
[C---:B------:R-:W-:Y:S02]  /*ab40*/  FMUL.FTZ R9, R131.reuse, -R7 ;  /* 0x8000000783097220 */ /* 0x040fe40000410000 */
[----:B------:R-:W-:-:S02]  /*ab50*/  FMUL.FTZ R6, R131, -R8 ;  /* 0x8000000883067220 */ /* 0x000fc40000410000 */
[C---:B------:R-:W-:Y:S02]  /*ab60*/  FFMA.FTZ R8, R132.reuse, R8, R9 ;  /* 0x0000000884087223 */ /* 0x040fe40000010009 */
        /* <DEDUP_REMOVED lines=11> */
[----:B------:R-:W-:Y:S02]  /*ac20*/  FADD.FTZ R185, R185, R4 ;  /* 0x00000004b9b97221 */ /* 0x000fe40000010000 */
[-C--:B------:R-:W-:Y:S02]  /*ac30*/  FMUL.FTZ R8, R138, -R6.reuse ;  /* 0x800000068a087220 */ /* 0x080fe40000410000 */
[----:B------:R-:W-:Y:S02]  /*ac40*/  FADD.FTZ R184, R184, R5 ;  /* 0x00000005b8b87221 */ /* 0x000fe40000010000 */
[-C--:B------:R-:W-:Y:S02]  /*ac50*/  FMUL.FTZ R4, R138, -R9.reuse ;  /* 0x800000098a047220 */ /* 0x080fe40000410000 */
[C---:B------:R-:W-:Y:S02]  /*ac60*/  FFMA.FTZ R5, R139.reuse, R9, R8 ;  /* 0x000000098b057223 */ /* 0x040fe40000010008 */
[----:B------:R-:W-:-:S02]  /*ac70*/  FFMA.FTZ R4, R139, R6, -R4 ;  /* 0x000000068b047223 */ /* 0x000fc40000010804 */
[CC--:B------:R-:W-:Y:S02]  /*ac80*/  FMUL.FTZ R8, R138.reuse, R184.reuse ;  /* 0x000000b88a087220 */ /* 0x0c0fe40000410000 */
[-C--:B------:R-:W-:Y:S02]  /*ac90*/  FMUL.FTZ R6, R138, R185.reuse ;  /* 0x000000b98a067220 */ /* 0x080fe40000410000 */
[C---:B------:R-:W-:Y:S02]  /*aca0*/  FFMA.FTZ R8, R139.reuse, R185, R8 ;  /* 0x000000b98b087223 */ /* 0x040fe40000010008 */
[----:B------:R-:W-:Y:S02]  /*acb0*/  FFMA.FTZ R6, R139, R184, -R6 ;  /* 0x000000b88b067223 */ /* 0x000fe40000010806 */
[C---:B------:R-:W-:Y:S02]  /*acc0*/  FFMA.FTZ R216, R103.reuse, R216, R8 ;  /* 0x000000d867d87223 */ /* 0x040fe40000010008 */
[----:B------:R-:W-:-:S02]  /*acd0*/  FFMA.FTZ R215, R103, R218, R6 ;  /* 0x000000da67d77223 */ /* 0x000fc40000010006 */
[CC--:B------:R-:W-:Y:S02]  /*ace0*/  FMUL.FTZ R8, R188.reuse, -R14.reuse ;  /* 0x8000000ebc087220 */ /* 0x0c0fe40000410000 */
[-C--:B------:R-:W-:Y:S02]  /*acf0*/  FMUL.FTZ R6, R188, R15.reuse ;  /* 0x0000000fbc067220 */ /* 0x080fe40000410000 */
[C---:B------:R-:W-:Y:S02]  /*ad00*/  FFMA.FTZ R8, R189.reuse, -R15, R8 ;  /* 0x8000000fbd087223 */ /* 0x040fe40000010008 */
[----:B------:R-:W-:Y:S02]  /*ad10*/  FFMA.FTZ R6, R189, R14, -R6 ;  /* 0x0000000ebd067223 */ /* 0x000fe40000010806 */
        /* <DEDUP_REMOVED lines=14> */
[-C--:B------:R-:W-:Y:S02]  /*ae00*/  FMUL.FTZ R9, R131, R217.reuse ;  /* 0x000000d983097220 */ /* 0x080fe40000410000 */
[C---:B------:R-:W-:Y:S02]  /*ae10*/  FFMA.FTZ R8, R132.reuse, R217, -R8 ;  /* 0x000000d984087223 */ /* 0x040fe40000010808 */
[----:B------:R-:W-:Y:S02]  /*ae20*/  FFMA.FTZ R7, R169, R7, R242 ;  /* 0x00000007a9077223 */ /* 0x000fe400000100f2 */
[----:B------:R-:W-:Y:S02]  /*ae30*/  FFMA.FTZ R9, R132, R218, R9 ;  /* 0x000000da84097223 */ /* 0x000fe40000010009 */
[----:B------:R-:W-:Y:S02]  /*ae40*/  FFMA.FTZ R219, R101, R222, R8 ;  /* 0x000000de65db7223 */ /* 0x000fe40000010008 */
[----:B------:R-:W-:-:S02]  /*ae50*/  FMUL.FTZ R8, R170, -R7 ;  /* 0x80000007aa087220 */ /* 0x000fc40000410000 */
[----:B------:R-:W-:Y:S02]  /*ae60*/  FFMA.FTZ R220, R101, R220, R9 ;  /* 0x000000dc65dc7223 */ /* 0x000fe40000010009 */
[-C--:B------:R-:W-:Y:S02]  /*ae70*/  FMUL.FTZ R222, R170, -R6.reuse ;  /* 0x80000006aade7220 */ /* 0x080fe40000410000 */
[----:B------:R-:W-:Y:S02]  /*ae80*/  FFMA.FTZ R6, R171, R6, -R8 ;  /* 0x00000006ab067223 */ /* 0x000fe40000010808 */
[C---:B------:R-:W-:Y:S02]  /*ae90*/  FMUL.FTZ R8, R155.reuse, R220 ;  /* 0x000000dc9b087220 */ /* 0x040fe40000410000 */
[-C--:B------:R-:W-:Y:S02]  /*aea0*/  FMUL.FTZ R9, R155, R219.reuse ;  /* 0x000000db9b097220 */ /* 0x080fe40000410000 */
[----:B------:R-:W-:-:S02]  /*aeb0*/  FFMA.FTZ R8, R156, R219, -R8 ;  /* 0x000000db9c087223 */ /* 0x000fc40000010808 */
[----:B------:R-:W-:Y:S02]  /*aec0*/  FFMA.FTZ R7, R171, R7, R222 ;  /* 0x00000007ab077223 */ /* 0x000fe400000100de */
[----:B------:R-:W-:Y:S02]  /*aed0*/  FFMA.FTZ R9, R156, R220, R9 ;  /* 0x000000dc9c097223 */ /* 0x000fe40000010009 */
[----:B------:R-:W-:Y:S02]  /*aee0*/  FFMA.FTZ R221, R100, R221, R8 ;  /* 0x000000dd64dd7223 */ /* 0x000fe40000010008 */
[----:B------:R-:W-:Y:S02]  /*aef0*/  FMUL.FTZ R8, R172, -R7 ;  /* 0x80000007ac087220 */ /* 0x000fe40000410000 */
[----:B------:R-:W-:Y:S02]  /*af00*/  FFMA.FTZ R222, R100, R223, R9 ;  /* 0x000000df64de7223 */ /* 0x000fe40000010009 */
[----:B------:R-:W-:-:S02]  /*af10*/  FMUL.FTZ R242, R172, -R6 ;  /* 0x80000006acf27220 */ /* 0x000fc40000410000 */
[C---:B------:R-:W-:Y:S02]  /*af20*/  FFMA.FTZ R6, R173.reuse, R6, -R8 ;  /* 0x00000006ad067223 */ /* 0x040fe40000010808 */
[CC--:B------:R-:W-:Y:S02]  /*af30*/  FMUL.FTZ R8, R152.reuse, R222.reuse ;  /* 0x000000de98087220 */ /* 0x0c0fe40000410000 */
[-C--:B------:R-:W-:Y:S02]  /*af40*/  FMUL.FTZ R9, R152, R221.reuse ;  /* 0x000000dd98097220 */ /* 0x080fe40000410000 */
[C---:B------:R-:W-:Y:S02]  /*af50*/  FFMA.FTZ R8, R154.reuse, R221, -R8 ;  /* 0x000000dd9a087223 */ /* 0x040fe40000010808 */
[----:B------:R-:W-:Y:S02]  /*af60*/  FFMA.FTZ R7, R173, R7, R242 ;  /* 0x00000007ad077223 */ /* 0x000fe400000100f2 */
[----:B------:R-:W-:-:S02]  /*af70*/  FFMA.FTZ R9, R154, R222, R9 ;  /* 0x000000de9a097223 */ /* 0x000fc40000010009 */
[C---:B------:R-:W-:Y:S02]  /*af80*/  FFMA.FTZ R223, R99.reuse, R226, R8 ;  /* 0x000000e263df7223 */ /* 0x040fe40000010008 */
[C---:B------:R-:W-:Y:S02]  /*af90*/  FMUL.FTZ R8, R130.reuse, -R7 ;  /* 0x8000000782087220 */ /* 0x040fe40000410000 */
[----:B------:R-:W-:Y:S02]  /*afa0*/  FFMA.FTZ R224, R99, R224, R9 ;  /* 0x000000e063e07223 */ /* 0x000fe40000010009 */
[-C--:B------:R-:W-:Y:S02]  /*afb0*/  FMUL.FTZ R226, R130, -R6.reuse ;  /* 0x8000000682e27220 */ /* 0x080fe40000410000 */
[----:B------:R-:W-:Y:S02]  /*afc0*/  FFMA.FTZ R6, R143, R6, -R8 ;  /* 0x000000068f067223 */ /* 0x000fe40000010808 */
[----:B------:R-:W-:-:S02]  /*afd0*/  FMUL.FTZ R8, R150, R224 ;  /* 0x000000e096087220 */ /* 0x000fc40000410000 */
[-C--:B------:R-:W-:Y:S02]  /*afe0*/  FMUL.FTZ R9, R150, R223.reuse ;  /* 0x000000df96097220 */ /* 0x080fe40000410000 */
[----:B------:R-:W-:Y:S02]  /*aff0*/  FFMA.FTZ R8, R151, R223, -R8 ;  /* 0x000000df97087223 */ /* 0x000fe40000010808 */
        /* <DEDUP_REMOVED lines=12> */
[C---:B------:R-:W-:Y:S02]  /*b0c0*/  FFMA.FTZ R227, R97.reuse, R230, R8 ;  /* 0x000000e661e37223 */ /* 0x040fe40000010008 */
[C---:B------:R-:W-:Y:S02]  /*b0d0*/  FMUL.FTZ R8, R146.reuse, -R7 ;  /* 0x8000000792087220 */ /* 0x040fe40000410000 */
[----:B------:R-:W-:Y:S02]  /*b0e0*/  FFMA.FTZ R228, R97, R228, R9 ;  /* 0x000000e461e47223 */ /* 0x000fe40000010009 */
[----:B------:R-:W-:-:S02]  /*b0f0*/  FMUL.FTZ R230, R146, -R6 ;  /* 0x8000000692e67220 */ /* 0x000fc40000410000 */
[C---:B------:R-:W-:Y:S02]  /*b100*/  FFMA.FTZ R6, R147.reuse, R6, -R8 ;  /* 0x0000000693067223 */ /* 0x040fe40000010808 */
[CC--:B------:R-:W-:Y:S02]  /*b110*/  FMUL.FTZ R8, R146.reuse, R228.reuse ;  /* 0x000000e492087220 */ /* 0x0c0fe40000410000 */
[-C--:B------:R-:W-:Y:S02]  /*b120*/  FMUL.FTZ R9, R146, R227.reuse ;  /* 0x000000e392097220 */ /* 0x080fe40000410000 */
[C---:B------:R-:W-:Y:S02]  /*b130*/  FFMA.FTZ R8, R147.reuse, R227, -R8 ;  /* 0x000000e393087223 */ /* 0x040fe40000010808 */
[C---:B------:R-:W-:Y:S02]  /*b140*/  FFMA.FTZ R7, R147.reuse, R7, R230 ;  /* 0x0000000793077223 */ /* 0x040fe400000100e6 */
[----:B------:R-:W-:-:S02]  /*b150*/  FFMA.FTZ R9, R147, R228, R9 ;  /* 0x000000e493097223 */ /* 0x000fc40000010009 */
[----:B------:R-:W-:Y:S02]  /*b160*/  FFMA.FTZ R229, R96, R229, R8 ;  /* 0x000000e560e57223 */ /* 0x000fe40000010008 */
[----:B------:R-:W-:Y:S02]  /*b170*/  FMUL.FTZ R8, R148, -R7 ;  /* 0x8000000794087220 */ /* 0x000fe40000410000 */
[----:B------:R-:W-:Y:S02]  /*b180*/  FFMA.FTZ R230, R96, R231, R9 ;  /* 0x000000e760e67223 */ /* 0x000fe40000010009 */
[-C--:B------:R-:W-:Y:S02]  /*b190*/  FMUL.FTZ R242, R148, -R6.reuse ;  /* 0x8000000694f27220 */ /* 0x080fe40000410000 */
[----:B------:R-:W-:Y:S02]  /*b1a0*/  FMUL.FTZ R9, R144, R229 ;  /* 0x000000e590097220 */ /* 0x000fe40000410000 */
[----:B------:R-:W-:-:S02]  /*b1b0*/  FFMA.FTZ R6, R149, R6, -R8 ;  /* 0x0000000695067223 */ /* 0x000fc40000010808 */
[-C--:B------:R-:W-:Y:S02]  /*b1c0*/  FMUL.FTZ R8, R144, R230.reuse ;  /* 0x000000e690087220 */ /* 0x080fe40000410000 */
[----:B------:R-:W-:Y:S02]  /*b1d0*/  FFMA.FTZ R9, R145, R230, R9 ;  /* 0x000000e691097223 */ /* 0x000fe40000010009 */
[----:B------:R-:W-:Y:S02]  /*b1e0*/  FFMA.FTZ R7, R149, R7, R242 ;  /* 0x0000000795077223 */ /* 0x000fe400000100f2 */
[----:B------:R-:W-:Y:S02]  /*b1f0*/  FFMA.FTZ R8, R145, R229, -R8 ;  /* 0x000000e591087223 */ /* 0x000fe40000010808 */
[----:B------:R-:W-:Y:S02]  /*b200*/  FFMA.FTZ R232, R95, R232, R9 ;  /* 0x000000e85fe87223 */ /* 0x000fe40000010009 */
[----:B------:R-:W-:-:S02]  /*b210*/  FMUL.FTZ R9, R150, -R7 ;  /* 0x8000000796097220 */ /* 0x000fc40000410000 */
[----:B------:R-:W-:Y:S02]  /*b220*/  FFMA.FTZ R231, R95, R234, R8 ;  /* 0x000000ea5fe77223 */ /* 0x000fe40000010008 */
[-C--:B------:R-:W-:Y:S02]  /*b230*/  FMUL.FTZ R8, R150, -R6.reuse ;  /* 0x8000000696087220 */ /* 0x080fe40000410000 */
[C---:B------:R-:W-:Y:S02]  /*b240*/  FFMA.FTZ R9, R151.reuse, R6, -R9 ;  /* 0x0000000697097223 */ /* 0x040fe40000010809 */
[C---:B------:R-:W-:Y:S02]  /*b250*/  FMUL.FTZ R6, R130.reuse, R232 ;  /* 0x000000e882067220 */ /* 0x040fe40000410000 */
        /* <DEDUP_REMOVED lines=9> */
[-C--:B------:R-:W-:Y:S02]  /*b2f0*/  FMUL.FTZ R6, R172, R234.reuse ;  /* 0x000000eaac067220 */ /* 0x080fe40000410000 */
        /* <DEDUP_REMOVED lines=10> */
[----:B------:R-:W-:Y:S02]  /*b3a0*/  FFMA.FTZ R7, R156, R7, R8 ;  /* 0x000000079c077223 */ /* 0x000fe40000010008 */
        /* <DEDUP_REMOVED lines=18> */
[CC--:B------:R-:W-:Y:S02]  /*b4d0*/  FMUL.FTZ R6, R190.reuse, R240.reuse ;  /* 0x000000f0be067220 */ /* 0x0c0fe40000410000 */
[----:B------:R-:W-:Y:S02]  /*b4e0*/  FFMA.FTZ R7, R135, R7, R8 ;  /* 0x0000000787077223 */ /* 0x000fe40000010008 */
[-C--:B------:R-:W-:Y:S02]  /*b4f0*/  FMUL.FTZ R8, R190, R239.reuse ;  /* 0x000000efbe087220 */ /* 0x080fe40000410000 */
[C---:B------:R-:W-:Y:S02]  /*b500*/  FFMA.FTZ R6, R191.reuse, R239, -R6 ;  /* 0x000000efbf067223 */ /* 0x040fe40000010806 */
[----:B------:R-:W-:-:S02]  /*b510*/  FFMA.FTZ R8, R191, R240, R8 ;  /* 0x000000f0bf087223 */ /* 0x000fc40000010008 */
[----:B------:R-:W-:Y:S02]  /*b520*/  FFMA.FTZ R241, R90, R241, R6 ;  /* 0x000000f15af17223 */ /* 0x000fe40000010006 */
[----:B------:R-:W-:Y:S02]  /*b530*/  FMUL.FTZ R6, R138, -R7 ;  /* 0x800000078a067220 */ /* 0x000fe40000410000 */
[----:B------:R-:W-:Y:S02]  /*b540*/  FFMA.FTZ R242, R90, R11, R8 ;  /* 0x0000000b5af27223 */ /* 0x000fe40000010008 */
[-C--:B------:R-:W-:Y:S02]  /*b550*/  FFMA.FTZ R251, R139, R9.reuse, -R6 ;  /* 0x000000098bfb7223 */ /* 0x080fe40000010806 */
[----:B------:R-:W-:Y:S02]  /*b560*/  FMUL.FTZ R8, R138, -R9 ;  /* 0x800000098a087220 */ /* 0x000fe40000410000 */
[----:B------:R-:W-:-:S02]  /*b570*/  FMUL.FTZ R6, R188, R242 ;  /* 0x000000f2bc067220 */ /* 0x000fc40000410000 */
[----:B------:R-:W-:Y:S02]  /*b580*/  FMUL.FTZ R141, R39, R0 ;  /* 0x00000000278d7220 */ /* 0x000fe40000410000 */
[----:B------:R-:W-:Y:S02]  /*b590*/  FFMA.FTZ R11, R139, R7, R8 ;  /* 0x000000078b0b7223 */ /* 0x000fe40000010008 */
[-C--:B------:R-:W-:Y:S02]  /*b5a0*/  FFMA.FTZ R6, R189, R241.reuse, -R6 ;  /* 0x000000f1bd067223 */ /* 0x080fe40000010806 */
[----:B------:R-:W-:Y:S01]  /*b5b0*/  FMUL.FTZ R7, R188, R241 ;  /* 0x000000f1bc077220 */ /* 0x000fe20000410000 */
[----:B------:R0:W1:Y:S01]  /*b5c0*/  SHFL.DOWN PT, R0, R11, 0x1, 0x1f ;  /* 0x08201f000b007f89 */ /* 0x00006200000e0000 */
[----:B------:R-:W-:Y:S02]  /*b5d0*/  FADD.FTZ R245, R141, R4 ;  /* 0x000000048df57221 */ /* 0x000fe40000010000 */
        /* <DEDUP_REMOVED lines=11> */
[----:B-1----:R-:W-:-:S02]  /*b690*/  FMUL.FTZ R5, R11, R0 ;  /* 0x000000000b057220 */ /* 0x002fc40000410000 */
[-C--:B---3--:R-:W-:Y:S02]  /*b6a0*/  FFMA.FTZ R6, R251, R8.reuse, -R6 ;  /* 0x00000008fb067223 */ /* 0x088fe40000010806 */
        /* <DEDUP_REMOVED lines=8> */
.L_x_9548:
[----:B------:R-:W-:Y:S05]  /*b730*/  BSYNC B0 ;  /* 0x0000000000007941 */ /* 0x000fea0003800000 */
.L_x_9547:
[----:B--2---:R-:W-:Y:S01]  /*b740*/  HFMA2.MMA R4, -RZ, RZ, 1.875, 0 ;  /* 0x3f800000ff047435 */ /* 0x004fe200000001ff */
[----:B------:R-:W-:Y:S01]  /*b750*/  USHF.L.U32 UR32, UR7, 0x4, URZ ;  /* 0x0000000407207899 */ /* 0x000fe2000800063f */
[----:B------:R-:W-:Y:S01]  /*b760*/  MOV R5, RZ ;  /* 0x000000ff00057202 */ /* 0x000fe20000000f00 */
[----:B------:R-:W-:Y:S01]  /*b770*/  CS2R R6, SRZ ;  /* 0x0000000000067805 */ /* 0x000fe2000001ff00 */
[----:B------:R-:W-:Y:S01]  /*b780*/  ISETP.GT.U32.AND P2, PT, R124, 0x1d, PT ;  /* 0x0000001d7c00780c */ /* 0x000fe20003f44070 */
[----:B---3--:R2:W3:Y:S01]  /*b790*/  SHFL.DOWN PT, R8, R251, 0x2, 0x1f ;  /* 0x08401f00fb087f89 */ /* 0x0084e200000e0000 */
[----:B------:R-:W-:Y:S03]  /*b7a0*/  BSSY B0, `(.L_x_9549) ;  /* 0x0000011000007945 */ /* 0x000fe60003800000 */
[----:B------:R2:W0:Y:S04]  /*b7b0*/  SHFL.DOWN PT, R9, R11, 0x2, 0x1f ;  /* 0x08401f000b097f89 */ /* 0x00042800000e0000 */
[----:B------:R-:W4:Y:S04]  /*b7c0*/  @!P0 LDS.128 R4, [UR32+0x5750] ;  /* 0x00575020ff048984 */ /* 0x000f280008000c00 */
[----:B------:R2:W1:Y:S04]  /*b7d0*/  SHFL.DOWN PT, R252, R245, 0x2, 0x1f ;  /* 0x08401f00f5fc7f89 */ /* 0x00046800000e0000 */
[----:B----4-:R2:W4:Y:S01]  /*b7e0*/  SHFL.DOWN PT, R10, R214, 0x2, 0x1f ;  /* 0x08401f00d60a7f89 */ /* 0x01052200000e0000 */
[----:B------:R-:W-:Y:S05]  /*b7f0*/  @P2 BRA `(.L_x_9550) ;  /* 0x000000b000002947 */ /* 0x000fea0003800000 */
[----:B-1--4-:R-:W-:-:S04]  /*b800*/  FMUL.FTZ R0, R11, R10 ;  /* 0x0000000a0b007220 */ /* 0x012fc80000410000 */
[-C--:B------:R-:W-:Y:S02]  /*b810*/  FFMA.FTZ R0, R251, R252.reuse, -R0 ;  /* 0x000000fcfb007223 */ /* 0x080fe40000010800 */
[----:B------:R-:W-:Y:S02]  /*b820*/  FMUL.FTZ R252, R11, R252 ;  /* 0x000000fc0bfc7220 */ /* 0x000fe40000410000 */
[----:B0-2---:R-:W-:Y:S02]  /*b830*/  FADD.FTZ R245, R245, R0 ;  /* 0x00000000f5f57221 */ /* 0x005fe40000010000 */
[----:B------:R-:W-:Y:S02]  /*b840*/  FMUL.FTZ R0, R11, R9 ;  /* 0x000000090b007220 */ /* 0x000fe40000410000 */
[----:B------:R-:W-:Y:S02]  /*b850*/  FFMA.FTZ R252, R251, R10, R252 ;  /* 0x0000000afbfc7223 */ /* 0x000fe400000100fc */
[----:B---3--:R-:W-:-:S02]  /*b860*/  FMUL.FTZ R10, R11, R8 ;  /* 0x000000080b0a7220 */ /* 0x008fc40000410000 */
[C---:B------:R-:W-:Y:S02]  /*b870*/  FFMA.FTZ R0, R251.reuse, R8, -R0 ;  /* 0x00000008fb007223 */ /* 0x040fe40000010800 */
[----:B------:R-:W-:Y:S02]  /*b880*/  FFMA.FTZ R11, R251, R9, R10 ;  /* 0x00000009fb0b7223 */ /* 0x000fe4000001000a */
[----:B------:R-:W-:Y:S01]  /*b890*/  FADD.FTZ R214, R214, R252 ;  /* 0x000000fcd6d67221 */ /* 0x000fe20000010000 */
[----:B------:R-:W-:Y:S02]  /*b8a0*/  MOV R251, R0 ;  /* 0x0000000000fb7202 */ /* 0x000fe40000000f00 */
.L_x_9550:
[----:B------:R-:W-:Y:S05]  /*b8b0*/  BSYNC B0 ;  /* 0x0000000000007941 */ /* 0x000fea0003800000 */
.L_x_9549:
[----:B------:R-:W-:Y:S01]  /*b8c0*/  ISETP.GT.U32.AND P0, PT, R124, 0x1b, PT ;  /* 0x0000001b7c00780c */ /* 0x000fe20003f04070 */
[----:B---3--:R3:W2:Y:S01]  /*b8d0*/  SHFL.DOWN PT, R8, R251, 0x4, 0x1f ;  /* 0x08801f00fb087f89 */ /* 0x0086a200000e0000 */
[----:B------:R-:W-:Y:S03]  /*b8e0*/  BSSY B0, `(.L_x_9551) ;  /* 0x0000010000007945 */ /* 0x000fe60003800000 */
[----:B0-----:R3:W0:Y:S04]  /*b8f0*/  SHFL.DOWN PT, R9, R11, 0x4, 0x1f ;  /* 0x08801f000b097f89 */ /* 0x00162800000e0000 */
[----:B-1----:R3:W1:Y:S04]  /*b900*/  SHFL.DOWN PT, R252, R245, 0x4, 0x1f ;  /* 0x08801f00f5fc7f89 */ /* 0x00266800000e0000 */
[----:B----4-:R3:W4:Y:S01]  /*b910*/  SHFL.DOWN PT, R10, R214, 0x4, 0x1f ;  /* 0x08801f00d60a7f89 */ /* 0x01072200000e0000 */
[----:B------:R-:W-:Y:S05]  /*b920*/  @P0 BRA `(.L_x_9552) ;  /* 0x000000b000000947 */ /* 0x000fea0003800000 */
[----:B----4-:R-:W-:-:S04]  /*b930*/  FMUL.FTZ R0, R11, R10 ;  /* 0x0000000a0b007220 */ /* 0x010fc80000410000 */
[-C--:B-1----:R-:W-:Y:S02]  /*b940*/  FFMA.FTZ R0, R251, R252.reuse, -R0 ;  /* 0x000000fcfb007223 */ /* 0x082fe40000010800 */
[----:B------:R-:W-:Y:S02]  /*b950*/  FMUL.FTZ R252, R11, R252 ;  /* 0x000000fc0bfc7220 */ /* 0x000fe40000410000 */
[----:B--23--:R-:W-:Y:S02]  /*b960*/  FADD.FTZ R245, R245, R0 ;  /* 0x00000000f5f57221 */ /* 0x00cfe40000010000 */
[----:B0-----:R-:W-:Y:S02]  /*b970*/  FMUL.FTZ R0, R11, R9 ;  /* 0x000000090b007220 */ /* 0x001fe40000410000 */
[----:B------:R-:W-:Y:S02]  /*b980*/  FFMA.FTZ R252, R251, R10, R252 ;  /* 0x0000000afbfc7223 */ /* 0x000fe400000100fc */
[----:B------:R-:W-:-:S02]  /*b990*/  FMUL.FTZ R10, R11, R8 ;  /* 0x000000080b0a7220 */ /* 0x000fc40000410000 */
[C---:B------:R-:W-:Y:S02]  /*b9a0*/  FFMA.FTZ R0, R251.reuse, R8, -R0 ;  /* 0x00000008fb007223 */ /* 0x040fe40000010800 */
[----:B------:R-:W-:Y:S02]  /*b9b0*/  FFMA.FTZ R11, R251, R9, R10 ;  /* 0x00000009fb0b7223 */ /* 0x000fe4000001000a */
[----:B------:R-:W-:Y:S01]  /*b9c0*/  FADD.FTZ R214, R214, R252 ;  /* 0x000000fcd6d67221 */ /* 0x000fe20000010000 */
[----:B------:R-:W-:Y:S02]  /*b9d0*/  MOV R251, R0 ;  /* 0x0000000000fb7202 */ /* 0x000fe40000000f00 */
.L_x_9552:
[----:B------:R-:W-:Y:S05]  /*b9e0*/  BSYNC B0 ;  /* 0x0000000000007941 */ /* 0x000fea0003800000 */
.L_x_9551:
[----:B------:R-:W-:Y:S01]  /*b9f0*/  ISETP.GT.U32.AND P0, PT, R124, 0x17, PT ;  /* 0x000000177c00780c */ /* 0x000fe20003f04070 */
[----:B--2---:R2:W3:Y:S01]  /*ba00*/  SHFL.DOWN PT, R8, R251, 0x8, 0x1f ;  /* 0x09001f00fb087f89 */ /* 0x0044e200000e0000 */
        /* <DEDUP_REMOVED lines=16> */
.L_x_9554:
[----:B------:R-:W-:Y:S05]  /*bb10*/  BSYNC B0 ;  /* 0x0000000000007941 */ /* 0x000fea0003800000 */
.L_x_9553:
        /* <DEDUP_REMOVED lines=18> */
.L_x_9556:
[----:B------:R-:W-:Y:S05]  /*bc40*/  BSYNC B0 ;  /* 0x0000000000007941 */ /* 0x000fea0003800000 */
.L_x_9555:
[----:B------:R-:W5:Y:S01]  /*bc50*/  SHFL.IDX PT, R0, R11, RZ, 0x1f ;  /* 0x00001fff0b007589 */ /* 0x000f6200000e0000 */
[----:B------:R-:W-:Y:S01]  /*bc60*/  ISETP.NE.AND P0, PT, R127, RZ, PT ;  /* 0x000000ff7f00720c */ /* 0x000fe20003f05270 */
[----:B------:R-:W-:Y:S01]  /*bc70*/  BSSY B0, `(.L_x_9557) ;  /* 0x00002d2000007945 */ /* 0x000fe20003800000 */
[----:B------:R-:W-:Y:S01]  /*bc80*/  LEA.HI.SX32 R153, R153, R127, 0x1b ;  /* 0x0000007f99997211 */ /* 0x000fe200078fdaff */
[----:B0-----:R-:W0:Y:S04]  /*bc90*/  SHFL.IDX PT, R9, R251, RZ, 0x1f ;  /* 0x00001ffffb097589 */ /* 0x001e2800000e0000 */
[----:B-1----:R-:W-:Y:S04]  /*bca0*/  SHFL.IDX PT, R252, R6, RZ, 0x1f ;  /* 0x00001fff06fc7589 */ /* 0x002fe800000e0000 */
[----:B--23--:R-:W-:Y:S01]  /*bcb0*/  SHFL.DOWN PT, R251, R251, 0x1, 0x1f ;  /* 0x08201f00fbfb7f89 */ /* 0x00cfe200000e0000 */
[----:B-----5:R-:W-:-:S02]  /*bcc0*/  FMUL.FTZ R8, R0, R5 ;  /* 0x0000000500087220 */ /* 0x020fc40000410000 */
[CC--:B----4-:R-:W-:Y:S02]  /*bcd0*/  FMUL.FTZ R10, R0.reuse, R4.reuse ;  /* 0x00000004000a7220 */ /* 0x0d0fe40000410000 */
[C---:B0-----:R-:W-:Y:S02]  /*bce0*/  FFMA.FTZ R8, R9.reuse, R4, -R8 ;  /* 0x0000000409087223 */ /* 0x041fe40000010808 */
[CC--:B------:R-:W-:Y:S02]  /*bcf0*/  FMUL.FTZ R4, R0.reuse, R7.reuse ;  /* 0x0000000700047220 */ /* 0x0c0fe40000410000 */
[-C--:B------:R-:W-:Y:S02]  /*bd00*/  FMUL.FTZ R0, R0, R6.reuse ;  /* 0x0000000600007220 */ /* 0x080fe40000410000 */
[C---:B------:R-:W-:Y:S02]  /*bd10*/  FFMA.FTZ R4, R9.reuse, R6, -R4 ;  /* 0x0000000609047223 */ /* 0x040fe40000010804 */
[----:B------:R-:W-:-:S02]  /*bd20*/  FFMA.FTZ R0, R9, R7, R0 ;  /* 0x0000000709007223 */ /* 0x000fc40000010000 */
[----:B------:R-:W-:Y:S01]  /*bd30*/  FFMA.FTZ R9, R9, R5, R10 ;  /* 0x0000000509097223 */ /* 0x000fe2000001000a */
[----:B------:R-:W-:Y:S04]  /*bd40*/  SHFL.IDX PT, R7, R7, RZ, 0x1f ;  /* 0x00001fff07077589 */ /* 0x000fe800000e0000 */
[----:B------:R-:W0:Y:S02]  /*bd50*/  SHFL.IDX PT, R5, R245, RZ, 0x1f ;  /* 0x00001ffff5057589 */ /* 0x000e2400000e0000 */
[----:B0-----:R-:W-:Y:S02]  /*bd60*/  FADD.FTZ R10, R5, R4 ;  /* 0x00000004050a7221 */ /* 0x001fe40000010000 */
[----:B------:R-:W0:Y:S04]  /*bd70*/  SHFL.IDX PT, R5, R214, RZ, 0x1f ;  /* 0x00001fffd6057589 */ /* 0x000e2800000e0000 */
[----:B------:R0:W1:Y:S02]  /*bd80*/  SHFL.DOWN PT, R4, R11, 0x1, 0x1f ;  /* 0x08201f000b047f89 */ /* 0x00006400000e0000 */
[----:B0-----:R-:W-:-:S02]  /*bd90*/  FADD.FTZ R11, R5, R0 ;  /* 0x00000000050b7221 */ /* 0x001fc40000010000 */
[----:B------:R-:W0:Y:S01]  /*bda0*/  SHFL.DOWN PT, R0, R245, 0x1, 0x1f ;  /* 0x08201f00f5007f89 */ /* 0x000e2200000e0000 */
[----:B-1----:R-:W-:-:S03]  /*bdb0*/  @P1 FMUL.FTZ R6, R4, R7 ;  /* 0x0000000704061220 */ /* 0x002fc60000410000 */
[----:B------:R-:W1:Y:S04]  /*bdc0*/  SHFL.DOWN PT, R5, R214, 0x1, 0x1f ;  /* 0x08201f00d6057f89 */ /* 0x000e6800000e0000 */
[----:B------:R2:W-:Y:S02]  /*bdd0*/  @!P0 STS.128 [UR32+0x5750], R8 ;  /* 0x00575008ff008988 */ /* 0x0005e40008000c20 */
[-C--:B--2---:R-:W-:Y:S02]  /*bde0*/  @P1 FMUL.FTZ R8, R4, R252.reuse ;  /* 0x000000fc04081220 */ /* 0x084fe40000410000 */
[C---:B------:R-:W-:Y:S02]  /*bdf0*/  @P1 FFMA.FTZ R4, R251.reuse, R252, -R6 ;  /* 0x000000fcfb041223 */ /* 0x040fe40000010806 */
[----:B------:R-:W-:-:S02]  /*be00*/  @P1 FFMA.FTZ R6, R251, R7, R8 ;  /* 0x00000007fb061223 */ /* 0x000fc40000010008 */
[----:B0-----:R-:W-:Y:S02]  /*be10*/  @P1 FADD.FTZ R252, R0, R4 ;  /* 0x0000000400fc1221 */ /* 0x001fe40000010000 */
[----:B-1----:R-:W-:Y:S02]  /*be20*/  @P1 FADD.FTZ R7, R5, R6 ;  /* 0x0000000605071221 */ /* 0x002fe40000010000 */
[CC--:B------:R-:W-:Y:S02]  /*be30*/  FMUL.FTZ R0, R252.reuse, -R15.reuse ;  /* 0x8000000ffc007220 */ /* 0x0c0fe40000410000 */
[C---:B------:R-:W-:Y:S02]  /*be40*/  FMUL.FTZ R15, R7.reuse, -R15 ;  /* 0x8000000f070f7220 */ /* 0x040fe40000410000 */
[-C--:B------:R-:W-:Y:S02]  /*be50*/  FFMA.FTZ R7, R7, R14.reuse, R0 ;  /* 0x0000000e07077223 */ /* 0x080fe40000010000 */
        /* <DEDUP_REMOVED lines=8> */
[----:B------:R-:W-:Y:S01]  /*bee0*/  FADD.FTZ R247, -R247, R188 ;  /* 0x000000bcf7f77221 */ /* 0x000fe20000010100 */
[----:B------:R-:W-:Y:S01]  /*bef0*/  IADD3 R188, R127, 0x2a0, RZ ;  /* 0x000002a07fbc7810 */ /* 0x000fe20007ffe0ff */
[----:B------:R-:W-:Y:S02]  /*bf00*/  FMUL.FTZ R14, R89, R73 ;  /* 0x00000049590e7220 */ /* 0x000fe40000410000 */
[C---:B------:R-:W-:Y:S02]  /*bf10*/  FMUL.FTZ R8, R190.reuse, -R247 ;  /* 0x800000f7be087220 */ /* 0x040fe40000410000 */
[-C--:B------:R-:W-:Y:S02]  /*bf20*/  FMUL.FTZ R190, R190, -R249.reuse ;  /* 0x800000f9bebe7220 */ /* 0x080fe40000410000 */
[----:B------:R-:W-:-:S02]  /*bf30*/  FFMA.FTZ R8, R191, R249, -R8 ;  /* 0x000000f9bf087223 */ /* 0x000fc40000010808 */
[----:B------:R-:W-:Y:S01]  /*bf40*/  FFMA.FTZ R191, R191, R247, R190 ;  /* 0x000000f7bfbf7223 */ /* 0x000fe200000100be */
[----:B------:R-:W-:Y:S01]  /*bf50*/  IADD3 R190, R127, 0x2c0, RZ ;  /* 0x000002c07fbe7810 */ /* 0x000fe20007ffe0ff */
[----:B------:R-:W-:Y:S02]  /*bf60*/  FADD.FTZ R213, R213, R8 ;  /* 0x00000008d5d57221 */ /* 0x000fe40000010000 */
[----:B------:R-:W-:Y:S02]  /*bf70*/  FADD.FTZ R246, -R246, R191 ;  /* 0x000000bff6f67221 */ /* 0x000fe40000010100 */
[----:B------:R-:W-:Y:S02]  /*bf80*/  FMUL.FTZ R4, R182, R250 ;  /* 0x000000fab6047220 */ /* 0x000fe40000410000 */
[----:B------:R-:W-:Y:S02]  /*bf90*/  FMUL.FTZ R7, R91, R75 ;  /* 0x0000004b5b077220 */ /* 0x000fe40000410000 */
[----:B------:R-:W-:-:S02]  /*bfa0*/  FMUL.FTZ R10, R168, -R246 ;  /* 0x800000f6a80a7220 */ /* 0x000fc40000410000 */
[----:B------:R-:W-:Y:S02]  /*bfb0*/  FFMA.FTZ R0, R182, -R14, R244 ;  /* 0x8000000eb6007223 */ /* 0x000fe400000100f4 */
[----:B------:R-:W-:Y:S02]  /*bfc0*/  FMUL.FTZ R168, R168, -R213 ;  /* 0x800000d5a8a87220 */ /* 0x000fe40000410000 */
[----:B------:R-:W-:Y:S02]  /*bfd0*/  FMUL.FTZ R8, R175, R246 ;  /* 0x000000f6af087220 */ /* 0x000fe40000410000 */
[----:B------:R-:W-:Y:S02]  /*bfe0*/  FFMA.FTZ R182, R183, R248, R4 ;  /* 0x000000f8b7b67223 */ /* 0x000fe40000010004 */
[----:B------:R-:W-:Y:S02]  /*bff0*/  FMUL.FTZ R9, R213, UR35 ;  /* 0x00000023d5097c20 */ /* 0x000fe40008410000 */
[----:B------:R-:W-:-:S02]  /*c000*/  FMUL.FTZ R4, R90, R74 ;  /* 0x0000004a5a047220 */ /* 0x000fc40000410000 */
[----:B------:R-:W-:Y:S02]  /*c010*/  FFMA.FTZ R175, R175, -R7, R240 ;  /* 0x80000007afaf7223 */ /* 0x000fe400000100f0 */
[C---:B------:R-:W-:Y:S02]  /*c020*/  FFMA.FTZ R10, R169.reuse, R213, -R10 ;  /* 0x000000d5a90a7223 */ /* 0x040fe4000001080a */
[----:B------:R-:W-:Y:S02]  /*c030*/  FFMA.FTZ R7, R176, -R7, R239 ;  /* 0x80000007b0077223 */ /* 0x000fe400000100ef */
[----:B------:R-:W-:Y:S02]  /*c040*/  FMUL.FTZ R6, R186, R247 ;  /* 0x000000f7ba067220 */ /* 0x000fe40000410000 */
[----:B------:R-:W-:Y:S02]  /*c050*/  FFMA.FTZ R169, R169, R246, R168 ;  /* 0x000000f6a9a97223 */ /* 0x000fe400000100a8 */
[----:B------:R-:W-:-:S02]  /*c060*/  FFMA.FTZ R176, R176, R213, R8 ;  /* 0x000000d5b0b07223 */ /* 0x000fc40000010008 */
[C---:B------:R-:W-:Y:S02]  /*c070*/  FFMA.FTZ R168, R246.reuse, UR34, -R9 ;  /* 0x00000022f6a87c23 */ /* 0x040fe40008010809 */
[----:B------:R-:W-:Y:S02]  /*c080*/  FMUL.FTZ R8, R246, UR35 ;  /* 0x00000023f6087c20 */ /* 0x000fe40008410000 */
[-C--:B------:R-:W-:Y:S02]  /*c090*/  FFMA.FTZ R186, R186, -R4.reuse, R242 ;  /* 0x80000004baba7223 */ /* 0x080fe400000100f2 */
[C---:B------:R-:W-:Y:S02]  /*c0a0*/  FFMA.FTZ R4, R187.reuse, -R4, R241 ;  /* 0x80000004bb047223 */ /* 0x040fe400000100f1 */
[----:B------:R-:W-:Y:S02]  /*c0b0*/  FFMA.FTZ R187, R187, R249, R6 ;  /* 0x000000f9bbbb7223 */ /* 0x000fe40000010006 */
[----:B------:R-:W-:-:S02]  /*c0c0*/  FADD.FTZ R212, -R212, R169 ;  /* 0x000000a9d4d47221 */ /* 0x000fc40000010100 */
[----:B------:R-:W-:Y:S02]  /*c0d0*/  FMUL.FTZ R6, R249, UR35 ;  /* 0x00000023f9067c20 */ /* 0x000fe40008410000 */
[----:B------:R-:W-:Y:S02]  /*c0e0*/  FFMA.FTZ R8, R213, UR34, R8 ;  /* 0x00000022d5087c23 */ /* 0x000fe40008010008 */
[----:B------:R-:W-:Y:S02]  /*c0f0*/  FMUL.FTZ R9, R175, R168 ;  /* 0x000000a8af097220 */ /* 0x000fe40000410000 */
[----:B------:R-:W-:Y:S02]  /*c100*/  FMUL.FTZ R246, R246, R75 ;  /* 0x0000004bf6f67220 */ /* 0x000fe40000410000 */
[----:B------:R-:W-:Y:S02]  /*c110*/  FADD.FTZ R211, R211, R10 ;  /* 0x0000000ad3d37221 */ /* 0x000fe40000010000 */
[----:B------:R-:W-:-:S02]  /*c120*/  FMUL.FTZ R10, R170, -R212 ;  /* 0x800000d4aa0a7220 */ /* 0x000fc40000410000 */
[----:B------:R-:W-:Y:S02]  /*c130*/  FFMA.FTZ R5, R247, UR34, -R6 ;  /* 0x00000022f7057c23 */ /* 0x000fe40008010806 */
[----:B------:R-:W-:Y:S02]  /*c140*/  FFMA.FTZ R9, R7, R8, R9 ;  /* 0x0000000807097223 */ /* 0x000fe40000010009 */
[----:B------:R-:W-:Y:S02]  /*c150*/  FMUL.FTZ R6, R247, UR35 ;  /* 0x00000023f7067c20 */ /* 0x000fe40008410000 */
[----:B------:R-:W-:Y:S02]  /*c160*/  FMUL.FTZ R168, R213, R75 ;  /* 0x0000004bd5a87220 */ /* 0x000fe40000410000 */
[----:B------:R-:W-:Y:S02]  /*c170*/  FMUL.FTZ R8, R175, R246 ;  /* 0x000000f6af087220 */ /* 0x000fe40000410000 */
[----:B------:R-:W-:-:S02]  /*c180*/  FFMA.FTZ R10, R171, R211, -R10 ;  /* 0x000000d3ab0a7223 */ /* 0x000fc4000001080a */
[----:B------:R-:W-:Y:S02]  /*c190*/  FFMA.FTZ R59, R176, R75, R59 ;  /* 0x0000004bb03b7223 */ /* 0x000fe4000001003b */
[----:B------:R-:W-:Y:S02]  /*c1a0*/  FFMA.FTZ R11, R249, UR34, R6 ;  /* 0x00000022f90b7c23 */ /* 0x000fe40008010006 */
[----:B------:R-:W-:Y:S02]  /*c1b0*/  FMUL.FTZ R5, R186, R5 ;  /* 0x00000005ba057220 */ /* 0x000fe40000410000 */
[-C--:B------:R-:W-:Y:S02]  /*c1c0*/  FMUL.FTZ R175, R175, R168.reuse ;  /* 0x000000a8afaf7220 */ /* 0x080fe40000410000 */
[-C--:B------:R-:W-:Y:S02]  /*c1d0*/  FFMA.FTZ R8, R7, R168.reuse, R8 ;  /* 0x000000a807087223 */ /* 0x080fe40000010008 */
[----:B------:R-:W-:-:S02]  /*c1e0*/  FMUL.FTZ R169, R91, R168 ;  /* 0x000000a85ba97220 */ /* 0x000fc40000410000 */
[----:B------:R-:W-:Y:S02]  /*c1f0*/  FMUL.FTZ R170, R170, -R211 ;  /* 0x800000d3aaaa7220 */ /* 0x000fe40000410000 */
[----:B------:R-:W-:Y:S02]  /*c200*/  FFMA.FTZ R176, R91, R176, R9 ;  /* 0x000000b05bb07223 */ /* 0x000fe40000010009 */
[-C--:B------:R-:W-:Y:S02]  /*c210*/  FMUL.FTZ R247, R247, R74.reuse ;  /* 0x0000004af7f77220 */ /* 0x080fe40000410000 */
[----:B------:R-:W-:Y:S02]  /*c220*/  FMUL.FTZ R249, R249, R74 ;  /* 0x0000004af9f97220 */ /* 0x000fe40000410000 */
[----:B------:R-:W-:Y:S02]  /*c230*/  FMUL.FTZ R168, R92, R76 ;  /* 0x0000004c5ca87220 */ /* 0x000fe40000410000 */
[----:B------:R-:W-:-:S02]  /*c240*/  FMUL.FTZ R9, R211, UR35 ;  /* 0x00000023d3097c20 */ /* 0x000fc40008410000 */
[----:B------:R-:W-:Y:S02]  /*c250*/  FADD.FTZ R209, R209, R10 ;  /* 0x0000000ad1d17221 */ /* 0x000fe40000010000 */
[-C--:B------:R-:W-:Y:S02]  /*c260*/  FMUL.FTZ R15, R177, R212.reuse ;  /* 0x000000d4b10f7220 */ /* 0x080fe40000410000 */
[----:B------:R-:W-:Y:S02]  /*c270*/  FMUL.FTZ R10, R212, UR35 ;  /* 0x00000023d40a7c20 */ /* 0x000fe40008410000 */
[----:B------:R-:W-:Y:S02]  /*c280*/  FFMA.FTZ R11, R4, R11, R5 ;  /* 0x0000000b040b7223 */ /* 0x000fe40000010005 */
[----:B------:R-:W-:Y:S02]  /*c290*/  FFMA.FTZ R171, R171, R212, R170 ;  /* 0x000000d4abab7223 */ /* 0x000fe400000100aa */
[----:B------:R-:W-:-:S02]  /*c2a0*/  FMUL.FTZ R6, R186, R247 ;  /* 0x000000f7ba067220 */ /* 0x000fc40000410000 */
[----:B------:R-:W-:Y:S01]  /*c2b0*/  FMUL.FTZ R5, R186, R249 ;  /* 0x000000f9ba057220 */ /* 0x000fe20000410000 */
[----:B------:R-:W-:Y:S01]  /*c2c0*/  IADD3 R186, R127, 0x280, RZ ;  /* 0x000002807fba7810 */ /* 0x000fe20007ffe0ff */
[----:B------:R-:W-:Y:S02]  /*c2d0*/  FFMA.FTZ R177, R177, -R168, R238 ;  /* 0x800000a8b1b17223 */ /* 0x000fe400000100ee */
[----:B------:R-:W-:Y:S02]  /*c2e0*/  FFMA.FTZ R170, R212, UR34, -R9 ;  /* 0x00000022d4aa7c23 */ /* 0x000fe40008010809 */
[----:B------:R-:W-:Y:S02]  /*c2f0*/  FFMA.FTZ R14, R183, -R14, R243 ;  /* 0x8000000eb70e7223 */ /* 0x000fe400000100f3 */
[----:B------:R-:W-:Y:S02]  /*c300*/  FFMA.FTZ R15, R178, R211, R15 ;  /* 0x000000d3b20f7223 */ /* 0x000fe4000001000f */
[----:B------:R-:W-:-:S02]  /*c310*/  FFMA.FTZ R183, R211, UR34, R10 ;  /* 0x00000022d3b77c23 */ /* 0x000fc4000801000a */
[----:B------:R-:W-:Y:S02]  /*c320*/  FMUL.FTZ R211, R211, R76 ;  /* 0x0000004cd3d37220 */ /* 0x000fe40000410000 */
[C---:B------:R-:W-:Y:S02]  /*c330*/  FFMA.FTZ R6, R4.reuse, R249, R6 ;  /* 0x000000f904067223 */ /* 0x040fe40000010006 */
[----:B------:R-:W-:Y:S01]  /*c340*/  FFMA.FTZ R5, R4, R247, -R5 ;  /* 0x000000f704057223 */ /* 0x000fe20000010805 */
[----:B------:R-:W-:Y:S01]  /*c350*/  SHF.L.U32 R4, R127, 0x5, RZ ;  /* 0x000000057f047819 */ /* 0x000fe200000006ff */
[----:B------:R-:W-:Y:S02]  /*c360*/  FFMA.FTZ R168, R178, -R168, R237 ;  /* 0x800000a8b2a87223 */ /* 0x000fe400000100ed */
[----:B------:R-:W-:Y:S01]  /*c370*/  FMUL.FTZ R170, R177, R170 ;  /* 0x000000aab1aa7220 */ /* 0x000fe20000410000 */
[----:B------:R-:W-:Y:S01]  /*c380*/  LEA.HI.SX32 R4, R4, R4, 0x1b ;  /* 0x0000000404047211 */ /* 0x000fe200078fdaff */
[----:B------:R-:W-:-:S02]  /*c390*/  FADD.FTZ R210, -R210, R171 ;  /* 0x000000abd2d27221 */ /* 0x000fc40000010100 */
[----:B------:R-:W-:Y:S02]  /*c3a0*/  FMUL.FTZ R171, R212, R76 ;  /* 0x0000004cd4ab7220 */ /* 0x000fe40000410000 */
[----:B------:R-:W-:Y:S01]  /*c3b0*/  FMUL.FTZ R10, R177, R211 ;  /* 0x000000d3b10a7220 */ /* 0x000fe20000410000 */
[----:B------:R-:W-:Y:S01]  /*c3c0*/  STS [R4.X4+0x2168], R169 ;  /* 0x002168a904007388 */ /* 0x000fe20000004800 */
[-C--:B------:R-:W-:Y:S02]  /*c3d0*/  FFMA.FTZ R7, R7, R246.reuse, -R175 ;  /* 0x000000f607077223 */ /* 0x080fe400000108af */
[----:B------:R-:W-:Y:S02]  /*c3e0*/  FFMA.FTZ R183, R168, R183, R170 ;  /* 0x000000b7a8b77223 */ /* 0x000fe400000100aa */
[----:B------:R-:W-:Y:S02]  /*c3f0*/  FMUL.FTZ R175, R91, R246 ;  /* 0x000000f65baf7220 */ /* 0x000fe40000410000 */
[----:B------:R-:W-:-:S02]  /*c400*/  FFMA.FTZ R58, R187, R74, R58 ;  /* 0x0000004abb3a7223 */ /* 0x000fc4000001003a */
[----:B------:R-:W-:Y:S01]  /*c410*/  FMUL.FTZ R170, R93, R77 ;  /* 0x0000004d5daa7220 */ /* 0x000fe20000410000 */
[----:B------:R0:W-:Y:S01]  /*c420*/  STS [R4.X4+0x216c], R175 ;  /* 0x00216caf04007388 */ /* 0x0001e20000004800 */
[----:B------:R-:W-:Y:S02]  /*c430*/  FMUL.FTZ R9, R177, R171 ;  /* 0x000000abb1097220 */ /* 0x000fe40000410000 */
[----:B------:R-:W-:Y:S02]  /*c440*/  FFMA.FTZ R187, R90, R187, R11 ;  /* 0x000000bb5abb7223 */ /* 0x000fe4000001000b */
[----:B------:R-:W-:Y:S02]  /*c450*/  FMUL.FTZ R189, R248, UR35 ;  /* 0x00000023f8bd7c20 */ /* 0x000fe40008410000 */
[-C--:B------:R-:W-:Y:S02]  /*c460*/  FFMA.FTZ R10, R168, R171.reuse, -R10 ;  /* 0x000000aba80a7223 */ /* 0x080fe4000001080a */
[----:B------:R-:W-:-:S02]  /*c470*/  FMUL.FTZ R177, R92, R171 ;  /* 0x000000ab5cb17220 */ /* 0x000fc40000410000 */
[C---:B------:R-:W-:Y:S02]  /*c480*/  FMUL.FTZ R11, R179.reuse, R210 ;  /* 0x000000d2b30b7220 */ /* 0x040fe40000410000 */
[----:B------:R-:W-:Y:S01]  /*c490*/  FMUL.FTZ R171, R250, R73 ;  /* 0x00000049faab7220 */ /* 0x000fe20000410000 */
[----:B------:R1:W-:Y:S01]  /*c4a0*/  STS [R4.X4+0x2164], R177 ;  /* 0x002164b104007388 */ /* 0x0003e20000004800 */
[-C--:B------:R-:W-:Y:S02]  /*c4b0*/  FFMA.FTZ R179, R179, -R170.reuse, R236 ;  /* 0x800000aab3b37223 */ /* 0x080fe400000100ec */
[----:B------:R-:W-:Y:S02]  /*c4c0*/  FFMA.FTZ R170, R180, -R170, R235 ;  /* 0x800000aab4aa7223 */ /* 0x000fe400000100eb */
[----:B------:R-:W-:Y:S02]  /*c4d0*/  FFMA.FTZ R9, R168, R211, R9 ;  /* 0x000000d3a8097223 */ /* 0x000fe40000010009 */
[----:B0-----:R-:W-:-:S02]  /*c4e0*/  FMUL.FTZ R175, R248, R73 ;  /* 0x00000049f8af7220 */ /* 0x001fc40000410000 */
[----:B------:R-:W-:Y:S02]  /*c4f0*/  FFMA.FTZ R189, R250, UR34, -R189 ;  /* 0x00000022fabd7c23 */ /* 0x000fe400080108bd */
[----:B------:R-:W-:Y:S02]  /*c500*/  FFMA.FTZ R180, R180, R209, R11 ;  /* 0x000000d1b4b47223 */ /* 0x000fe4000001000b */
[----:B------:R-:W-:Y:S02]  /*c510*/  FMUL.FTZ R168, R172, -R210 ;  /* 0x800000d2aca87220 */ /* 0x000fe40000410000 */
[----:B------:R-:W-:Y:S02]  /*c520*/  FMUL.FTZ R11, R0, R171 ;  /* 0x000000ab000b7220 */ /* 0x000fe40000410000 */
[----:B------:R-:W-:Y:S02]  /*c530*/  FMUL.FTZ R169, R250, UR35 ;  /* 0x00000023faa97c20 */ /* 0x000fe40008410000 */
[----:B------:R-:W-:-:S02]  /*c540*/  FMUL.FTZ R172, R172, -R209 ;  /* 0x800000d1acac7220 */ /* 0x000fc40000410000 */
[----:B------:R-:W-:Y:S02]  /*c550*/  FFMA.FTZ R60, R15, R76, R60 ;  /* 0x0000004c0f3c7223 */ /* 0x000fe4000001003c */
[----:B------:R-:W-:Y:S02]  /*c560*/  FFMA.FTZ R183, R92, R15, R183 ;  /* 0x0000000f5cb77223 */ /* 0x000fe400000100b7 */
[C---:B------:R-:W-:Y:S02]  /*c570*/  FMUL.FTZ R189, R0.reuse, R189 ;  /* 0x000000bd00bd7220 */ /* 0x040fe40000410000 */
[----:B------:R-:W-:Y:S02]  /*c580*/  FMUL.FTZ R15, R0, R175 ;  /* 0x000000af000f7220 */ /* 0x000fe40000410000 */
[----:B------:R-:W-:Y:S02]  /*c590*/  FFMA.FTZ R168, R173, R209, -R168 ;  /* 0x000000d1ada87223 */ /* 0x000fe400000108a8 */
[----:B------:R-:W-:-:S02]  /*c5a0*/  FFMA.FTZ R0, R14, R175, R11 ;  /* 0x000000af0e007223 */ /* 0x000fc4000001000b */
[----:B------:R-:W-:Y:S02]  /*c5b0*/  FFMA.FTZ R169, R248, UR34, R169 ;  /* 0x00000022f8a97c23 */ /* 0x000fe400080100a9 */
[----:B------:R-:W-:Y:S02]  /*c5c0*/  FMUL.FTZ R11, R209, UR35 ;  /* 0x00000023d10b7c20 */ /* 0x000fe40008410000 */
[----:B------:R-:W-:Y:S02]  /*c5d0*/  FFMA.FTZ R173, R173, R210, R172 ;  /* 0x000000d2adad7223 */ /* 0x000fe400000100ac */
[----:B------:R-:W-:Y:S02]  /*c5e0*/  FMUL.FTZ R172, R210, UR35 ;  /* 0x00000023d2ac7c20 */ /* 0x000fe40008410000 */
[----:B------:R-:W-:Y:S02]  /*c5f0*/  FADD.FTZ R195, R195, R168 ;  /* 0x000000a8c3c37221 */ /* 0x000fe40000010000 */
[----:B------:R-:W-:-:S02]  /*c600*/  FFMA.FTZ R189, R14, R169, R189 ;  /* 0x000000a90ebd7223 */ /* 0x000fc400000100bd */
[----:B------:R-:W-:Y:S02]  /*c610*/  FFMA.FTZ R168, R210, UR34, -R11 ;  /* 0x00000022d2a87c23 */ /* 0x000fe4000801080b */
[----:B------:R-:W-:Y:S02]  /*c620*/  FFMA.FTZ R14, R14, R171, -R15 ;  /* 0x000000ab0e0e7223 */ /* 0x000fe4000001080f */
[-C--:B------:R-:W-:Y:S02]  /*c630*/  FMUL.FTZ R210, R210, R77.reuse ;  /* 0x0000004dd2d27220 */ /* 0x080fe40000410000 */
[C---:B------:R-:W-:Y:S02]  /*c640*/  FFMA.FTZ R15, R209.reuse, UR34, R172 ;  /* 0x00000022d10f7c23 */ /* 0x040fe400080100ac */
[----:B------:R-:W-:Y:S02]  /*c650*/  FMUL.FTZ R172, R209, R77 ;  /* 0x0000004dd1ac7220 */ /* 0x000fe40000410000 */
[----:B------:R-:W-:-:S02]  /*c660*/  FMUL.FTZ R169, R179, R168 ;  /* 0x000000a8b3a97220 */ /* 0x000fc40000410000 */
[----:B------:R-:W-:Y:S02]  /*c670*/  FMUL.FTZ R11, R179, R210 ;  /* 0x000000d2b30b7220 */ /* 0x000fe40000410000 */
[----:B-1----:R-:W-:Y:S01]  /*c680*/  FADD.FTZ R177, -R194, R173 ;  /* 0x000000adc2b17221 */ /* 0x002fe20000010100 */
[----:B------:R-:W-:Y:S01]  /*c690*/  IADD3 R194, R127, 0x300, RZ ;  /* 0x000003007fc27810 */ /* 0x000fe20007ffe0ff */
[----:B------:R-:W-:Y:S02]  /*c6a0*/  FMUL.FTZ R213, R89, R171 ;  /* 0x000000ab59d57220 */ /* 0x000fe40000410000 */
[-C--:B------:R-:W-:Y:S02]  /*c6b0*/  FMUL.FTZ R179, R179, R172.reuse ;  /* 0x000000acb3b37220 */ /* 0x080fe40000410000 */
[----:B------:R-:W-:Y:S01]  /*c6c0*/  FFMA.FTZ R171, R170, R15, R169 ;  /* 0x0000000faaab7223 */ /* 0x000fe200000100a9 */
[----:B------:R-:W-:Y:S01]  /*c6d0*/  STS [R4.X4+0x217c], R213 ;  /* 0x00217cd504007388 */ /* 0x000fe20000004800 */
[----:B------:R-:W-:-:S02]  /*c6e0*/  FMUL.FTZ R173, R93, R172 ;  /* 0x000000ac5dad7220 */ /* 0x000fc40000410000 */
[----:B------:R-:W-:Y:S02]  /*c6f0*/  FFMA.FTZ R168, R170, R172, R11 ;  /* 0x000000acaaa87223 */ /* 0x000fe4000001000b */
[----:B------:R-:W-:Y:S01]  /*c700*/  FMUL.FTZ R15, R94, R78 ;  /* 0x0000004e5e0f7220 */ /* 0x000fe20000410000 */
[----:B------:R-:W-:Y:S01]  /*c710*/  STS [R4.X4+0x2158], R173 ;  /* 0x002158ad04007388 */ /* 0x000fe20000004800 */
[-C--:B------:R-:W-:Y:S02]  /*c720*/  FMUL.FTZ R172, R158, R177.reuse ;  /* 0x000000b19eac7220 */ /* 0x080fe40000410000 */
[----:B------:R-:W-:Y:S02]  /*c730*/  FFMA.FTZ R11, R170, R210, -R179 ;  /* 0x000000d2aa0b7223 */ /* 0x000fe400000108b3 */
[C---:B------:R-:W-:Y:S02]  /*c740*/  FMUL.FTZ R170, R130.reuse, -R177 ;  /* 0x800000b182aa7220 */ /* 0x040fe40000410000 */
[----:B------:R-:W-:-:S02]  /*c750*/  FMUL.FTZ R130, R130, -R195 ;  /* 0x800000c382827220 */ /* 0x000fc40000410000 */
[-C--:B------:R-:W-:Y:S02]  /*c760*/  FFMA.FTZ R158, R158, -R15.reuse, R234 ;  /* 0x8000000f9e9e7223 */ /* 0x080fe400000100ea */
[C---:B------:R-:W-:Y:S02]  /*c770*/  FFMA.FTZ R15, R159.reuse, -R15, R233 ;  /* 0x8000000f9f0f7223 */ /* 0x040fe400000100e9 */
[-C--:B------:R-:W-:Y:S02]  /*c780*/  FFMA.FTZ R169, R159, R195.reuse, R172 ;  /* 0x000000c39fa97223 */ /* 0x080fe400000100ac */
[----:B------:R-:W-:Y:S02]  /*c790*/  FMUL.FTZ R159, R195, UR35 ;  /* 0x00000023c39f7c20 */ /* 0x000fe40008410000 */
[C---:B------:R-:W-:Y:S02]  /*c7a0*/  FFMA.FTZ R170, R143.reuse, R195, -R170 ;  /* 0x000000c38faa7223 */ /* 0x040fe400000108aa */
[----:B------:R-:W-:-:S02]  /*c7b0*/  FFMA.FTZ R143, R143, R177, R130 ;  /* 0x000000b18f8f7223 */ /* 0x000fc40000010082 */
[C---:B------:R-:W-:Y:S02]  /*c7c0*/  FMUL.FTZ R130, R177.reuse, UR35 ;  /* 0x00000023b1827c20 */ /* 0x040fe40008410000 */
[----:B------:R-:W-:Y:S02]  /*c7d0*/  FFMA.FTZ R61, R180, R77, R61 ;  /* 0x0000004db43d7223 */ /* 0x000fe4000001003d */
[----:B------:R-:W-:Y:S02]  /*c7e0*/  FFMA.FTZ R159, R177, UR34, -R159 ;  /* 0x00000022b19f7c23 */ /* 0x000fe4000801089f */
[----:B------:R-:W-:Y:S02]  /*c7f0*/  FFMA.FTZ R180, R93, R180, R171 ;  /* 0x000000b45db47223 */ /* 0x000fe400000100ab */
[----:B------:R-:W-:Y:S02]  /*c800*/  FMUL.FTZ R171, R177, R78 ;  /* 0x0000004eb1ab7220 */ /* 0x000fe40000410000 */
[----:B------:R-:W-:-:S02]  /*c810*/  FFMA.FTZ R130, R195, UR34, R130 ;  /* 0x00000022c3827c23 */ /* 0x000fc40008010082 */
[----:B------:R-:W-:Y:S01]  /*c820*/  FADD.FTZ R177, -R196, R143 ;  /* 0x0000008fc4b17221 */ /* 0x000fe20000010100 */
[----:B------:R-:W-:Y:S01]  /*c830*/  IADD3 R196, R127, 0x320, RZ ;  /* 0x000003207fc47810 */ /* 0x000fe20007ffe0ff */
[----:B------:R-:W-:Y:S02]  /*c840*/  FMUL.FTZ R195, R195, R78 ;  /* 0x0000004ec3c37220 */ /* 0x000fe40000410000 */
[----:B------:R-:W-:Y:S02]  /*c850*/  FMUL.FTZ R143, R158, R159 ;  /* 0x0000009f9e8f7220 */ /* 0x000fe40000410000 */
[----:B------:R-:W-:Y:S02]  /*c860*/  FADD.FTZ R53, R176, R53 ;  /* 0x00000035b0357221 */ /* 0x000fe40000010000 */
[----:B------:R-:W-:Y:S02]  /*c870*/  FADD.FTZ R176, R197, R170 ;  /* 0x000000aac5b07221 */ /* 0x000fe40000010000 */
[----:B------:R-:W-:-:S02]  /*c880*/  FMUL.FTZ R170, R158, R171 ;  /* 0x000000ab9eaa7220 */ /* 0x000fc40000410000 */
[----:B------:R-:W-:Y:S02]  /*c890*/  FMUL.FTZ R158, R158, R195 ;  /* 0x000000c39e9e7220 */ /* 0x000fe40000410000 */
[----:B------:R-:W-:Y:S02]  /*c8a0*/  FFMA.FTZ R143, R15, R130, R143 ;  /* 0x000000820f8f7223 */ /* 0x000fe4000001008f */
[----:B------:R-:W-:Y:S02]  /*c8b0*/  FMUL.FTZ R191, R89, R175 ;  /* 0x000000af59bf7220 */ /* 0x000fe40000410000 */
[C---:B------:R-:W-:Y:S02]  /*c8c0*/  FMUL.FTZ R130, R144.reuse, -R177 ;  /* 0x800000b190827220 */ /* 0x040fe40000410000 */
[----:B------:R-:W-:Y:S01]  /*c8d0*/  FMUL.FTZ R175, R93, R210 ;  /* 0x000000d25daf7220 */ /* 0x000fe20000410000 */
[----:B------:R-:W-:Y:S01]  /*c8e0*/  STS [R4.X4+0x2178], R191 ;  /* 0x002178bf04007388 */ /* 0x000fe20000004800 */
[----:B------:R-:W-:-:S02]  /*c8f0*/  FMUL.FTZ R144, R144, -R176 ;  /* 0x800000b090907220 */ /* 0x000fc40000410000 */
[C---:B------:R-:W-:Y:S01]  /*c900*/  FFMA.FTZ R159, R15.reuse, R195, R170 ;  /* 0x000000c30f9f7223 */ /* 0x040fe200000100aa */
[----:B------:R0:W-:Y:S01]  /*c910*/  STS [R4.X4+0x215c], R175 ;  /* 0x00215caf04007388 */ /* 0x0001e20000004800 */
[----:B------:R-:W-:Y:S02]  /*c920*/  FFMA.FTZ R158, R15, R171, -R158 ;  /* 0x000000ab0f9e7223 */ /* 0x000fe4000001089e */
[----:B------:R-:W-:Y:S02]  /*c930*/  FMUL.FTZ R15, R95, R79 ;  /* 0x0000004f5f0f7220 */ /* 0x000fe40000410000 */
[C---:B------:R-:W-:Y:S02]  /*c940*/  FFMA.FTZ R130, R145.reuse, R176, -R130 ;  /* 0x000000b091827223 */ /* 0x040fe40000010882 */
[-C--:B------:R-:W-:Y:S02]  /*c950*/  FMUL.FTZ R170, R160, R177.reuse ;  /* 0x000000b1a0aa7220 */ /* 0x080fe40000410000 */
[----:B------:R-:W-:-:S02]  /*c960*/  FFMA.FTZ R145, R145, R177, R144 ;  /* 0x000000b191917223 */ /* 0x000fc40000010090 */
[----:B------:R-:W-:Y:S02]  /*c970*/  FMUL.FTZ R144, R176, UR35 ;  /* 0x00000023b0907c20 */ /* 0x000fe40008410000 */
[----:B0-----:R-:W-:Y:S02]  /*c980*/  FMUL.FTZ R175, R94, R171 ;  /* 0x000000ab5eaf7220 */ /* 0x001fe40000410000 */
[----:B------:R-:W-:Y:S02]  /*c990*/  FFMA.FTZ R62, R169, R78, R62 ;  /* 0x0000004ea93e7223 */ /* 0x000fe4000001003e */
[----:B------:R-:W-:Y:S01]  /*c9a0*/  FFMA.FTZ R160, R160, -R15, R232 ;  /* 0x8000000fa0a07223 */ /* 0x000fe200000100e8 */
[----:B------:R0:W-:Y:S01]  /*c9b0*/  STS [R4.X4+0x2154], R175 ;  /* 0x002154af04007388 */ /* 0x0001e20000004800 */
[----:B------:R-:W-:Y:S02]  /*c9c0*/  FFMA.FTZ R169, R94, R169, R143 ;  /* 0x000000a95ea97223 */ /* 0x000fe4000001008f */
[----:B------:R-:W-:-:S02]  /*c9d0*/  FFMA.FTZ R15, R161, -R15, R231 ;  /* 0x8000000fa10f7223 */ /* 0x000fc400000100e7 */
[----:B------:R-:W-:Y:S02]  /*c9e0*/  FFMA.FTZ R170, R161, R176, R170 ;  /* 0x000000b0a1aa7223 */ /* 0x000fe400000100aa */
[C---:B------:R-:W-:Y:S02]  /*c9f0*/  FMUL.FTZ R143, R177.reuse, UR35 ;  /* 0x00000023b18f7c20 */ /* 0x040fe40008410000 */
[C---:B------:R-:W-:Y:S02]  /*ca00*/  FFMA.FTZ R161, R177.reuse, UR34, -R144 ;  /* 0x00000022b1a17c23 */ /* 0x040fe40008010890 */
[-C--:B------:R-:W-:Y:S02]  /*ca10*/  FMUL.FTZ R172, R177, R79.reuse ;  /* 0x0000004fb1ac7220 */ /* 0x080fe40000410000 */
[----:B------:R-:W-:Y:S02]  /*ca20*/  FMUL.FTZ R144, R176, R79 ;  /* 0x0000004fb0907220 */ /* 0x000fe40000410000 */
[----:B------:R-:W-:-:S02]  /*ca30*/  FADD.FTZ R199, R199, R130 ;  /* 0x00000082c7c77221 */ /* 0x000fc40000010000 */
[----:B------:R-:W-:Y:S02]  /*ca40*/  FFMA.FTZ R130, R176, UR34, R143 ;  /* 0x00000022b0827c23 */ /* 0x000fe4000801008f */
[----:B0-----:R-:W-:Y:S01]  /*ca50*/  FADD.FTZ R175, -R198, R145 ;  /* 0x00000091c6af7221 */ /* 0x001fe20000010100 */
[----:B------:R-:W-:Y:S01]  /*ca60*/  IADD3 R198, R127, 0x340, RZ ;  /* 0x000003407fc67810 */ /* 0x000fe20007ffe0ff */
[C---:B------:R-:W-:Y:S02]  /*ca70*/  FMUL.FTZ R145, R160.reuse, R172 ;  /* 0x000000aca0917220 */ /* 0x040fe40000410000 */
[C---:B------:R-:W-:Y:S02]  /*ca80*/  FMUL.FTZ R143, R160.reuse, R161 ;  /* 0x000000a1a08f7220 */ /* 0x040fe40000410000 */
[----:B------:R-:W-:Y:S02]  /*ca90*/  FMUL.FTZ R161, R160, R144 ;  /* 0x00000090a0a17220 */ /* 0x000fe40000410000 */
[----:B------:R-:W-:-:S02]  /*caa0*/  FMUL.FTZ R173, R94, R195 ;  /* 0x000000c35ead7220 */ /* 0x000fc40000410000 */
[-C--:B------:R-:W-:Y:S02]  /*cab0*/  FMUL.FTZ R171, R95, R144.reuse ;  /* 0x000000905fab7220 */ /* 0x080fe40000410000 */
[----:B------:R-:W-:Y:S01]  /*cac0*/  FFMA.FTZ R160, R15, R144, R145 ;  /* 0x000000900fa07223 */ /* 0x000fe20000010091 */
[----:B------:R0:W-:Y:S01]  /*cad0*/  STS [R4.X4+0x2150], R173 ;  /* 0x002150ad04007388 */ /* 0x0001e20000004800 */
[----:B------:R-:W-:Y:S02]  /*cae0*/  FADD.FTZ R50, R169, R50 ;  /* 0x00000032a9327221 */ /* 0x000fe40000010000 */
[C---:B------:R-:W-:Y:S01]  /*caf0*/  FFMA.FTZ R161, R15.reuse, R172, -R161 ;  /* 0x000000ac0fa17223 */ /* 0x040fe200000108a1 */
[----:B------:R-:W-:Y:S01]  /*cb00*/  STS [R4.X4+0x2148], R171 ;  /* 0x002148ab04007388 */ /* 0x000fe20000004800 */
[----:B------:R-:W-:Y:S02]  /*cb10*/  FFMA.FTZ R169, R15, R130, R143 ;  /* 0x000000820fa97223 */ /* 0x000fe4000001008f */
[----:B------:R-:W-:-:S02]  /*cb20*/  FMUL.FTZ R144, R162, R175 ;  /* 0x000000afa2907220 */ /* 0x000fc40000410000 */
[----:B------:R-:W-:Y:S02]  /*cb30*/  FMUL.FTZ R130, R146, -R175 ;  /* 0x800000af92827220 */ /* 0x000fe40000410000 */
[----:B------:R-:W-:Y:S02]  /*cb40*/  FMUL.FTZ R15, R96, R80 ;  /* 0x00000050600f7220 */ /* 0x000fe40000410000 */
[----:B------:R-:W-:Y:S02]  /*cb50*/  FMUL.FTZ R145, R199, UR35 ;  /* 0x00000023c7917c20 */ /* 0x000fe40008410000 */
[-C--:B------:R-:W-:Y:S02]  /*cb60*/  FMUL.FTZ R146, R146, -R199.reuse ;  /* 0x800000c792927220 */ /* 0x080fe40000410000 */
[----:B0-----:R-:W-:Y:S02]  /*cb70*/  FMUL.FTZ R173, R95, R172 ;  /* 0x000000ac5fad7220 */ /* 0x001fe40000410000 */
[----:B------:R-:W-:-:S02]  /*cb80*/  FFMA.FTZ R143, R163, R199, R144 ;  /* 0x000000c7a38f7223 */ /* 0x000fc40000010090 */
[----:B------:R-:W-:Y:S01]  /*cb90*/  FFMA.FTZ R130, R147, R199, -R130 ;  /* 0x000000c793827223 */ /* 0x000fe20000010882 */
[----:B------:R0:W-:Y:S01]  /*cba0*/  STS [R4.X4+0x214c], R173 ;  /* 0x00214cad04007388 */ /* 0x0001e20000004800 */
[----:B------:R-:W-:Y:S02]  /*cbb0*/  FFMA.FTZ R162, R162, -R15, R230 ;  /* 0x8000000fa2a27223 */ /* 0x000fe400000100e6 */
[C---:B------:R-:W-:Y:S02]  /*cbc0*/  FMUL.FTZ R144, R175.reuse, UR35 ;  /* 0x00000023af907c20 */ /* 0x040fe40008410000 */
[----:B------:R-:W-:Y:S02]  /*cbd0*/  FFMA.FTZ R145, R175, UR34, -R145 ;  /* 0x00000022af917c23 */ /* 0x000fe40008010891 */
[----:B------:R-:W-:Y:S02]  /*cbe0*/  FFMA.FTZ R147, R147, R175, R146 ;  /* 0x000000af93937223 */ /* 0x000fe40000010092 */
[----:B------:R-:W-:-:S02]  /*cbf0*/  FFMA.FTZ R63, R170, R79, R63 ;  /* 0x0000004faa3f7223 */ /* 0x000fc4000001003f */
[----:B------:R-:W-:Y:S02]  /*cc00*/  FFMA.FTZ R170, R95, R170, R169 ;  /* 0x000000aa5faa7223 */ /* 0x000fe400000100a9 */
[----:B------:R-:W-:Y:S02]  /*cc10*/  FFMA.FTZ R15, R163, -R15, R229 ;  /* 0x8000000fa30f7223 */ /* 0x000fe400000100e5 */
[-C--:B------:R-:W-:Y:S02]  /*cc20*/  FMUL.FTZ R169, R175, R80.reuse ;  /* 0x00000050afa97220 */ /* 0x080fe40000410000 */
[C---:B------:R-:W-:Y:S02]  /*cc30*/  FFMA.FTZ R144, R199.reuse, UR34, R144 ;  /* 0x00000022c7907c23 */ /* 0x040fe40008010090 */
[----:B------:R-:W-:Y:S02]  /*cc40*/  FMUL.FTZ R163, R199, R80 ;  /* 0x00000050c7a37220 */ /* 0x000fe40000410000 */
[----:B------:R-:W-:-:S02]  /*cc50*/  FMUL.FTZ R145, R162, R145 ;  /* 0x00000091a2917220 */ /* 0x000fc40000410000 */
[----:B0-----:R-:W-:Y:S01]  /*cc60*/  FADD.FTZ R173, -R200, R147 ;  /* 0x00000093c8ad7221 */ /* 0x001fe20000010100 */
[----:B------:R-:W-:Y:S01]  /*cc70*/  IADD3 R200, R127, 0x360, RZ ;  /* 0x000003607fc87810 */ /* 0x000fe20007ffe0ff */
[----:B------:R-:W-:Y:S02]  /*cc80*/  FADD.FTZ R172, R201, R130 ;  /* 0x00000082c9ac7221 */ /* 0x000fe40000010000 */
[C---:B------:R-:W-:Y:S02]  /*cc90*/  FMUL.FTZ R130, R162.reuse, R169 ;  /* 0x000000a9a2827220 */ /* 0x040fe40000410000 */
[----:B------:R-:W-:Y:S02]  /*cca0*/  FMUL.FTZ R146, R162, R163 ;  /* 0x000000a3a2927220 */ /* 0x000fe40000410000 */
[----:B------:R-:W-:Y:S02]  /*ccb0*/  FFMA.FTZ R145, R15, R144, R145 ;  /* 0x000000900f917223 */ /* 0x000fe40000010091 */
[----:B------:R-:W-:-:S02]  /*ccc0*/  FMUL.FTZ R144, R164, R173 ;  /* 0x000000ada4907220 */ /* 0x000fc40000410000 */
[-C--:B------:R-:W-:Y:S02]  /*ccd0*/  FMUL.FTZ R147, R96, R163.reuse ;  /* 0x000000a360937220 */ /* 0x080fe40000410000 */
[C---:B------:R-:W-:Y:S02]  /*cce0*/  FFMA.FTZ R162, R15.reuse, R163, R130 ;  /* 0x000000a30fa27223 */ /* 0x040fe40000010082 */
[----:B------:R-:W-:Y:S01]  /*ccf0*/  FFMA.FTZ R163, R15, R169, -R146 ;  /* 0x000000a90fa37223 */ /* 0x000fe20000010892 */
[----:B------:R0:W-:Y:S01]  /*cd00*/  STS [R4.X4+0x2140], R147 ;  /* 0x0021409304007388 */ /* 0x0001e20000004800 */
[----:B------:R-:W-:Y:S02]  /*cd10*/  FMUL.FTZ R130, R148, -R173 ;  /* 0x800000ad94827220 */ /* 0x000fe40000410000 */
[----:B------:R-:W-:Y:S02]  /*cd20*/  FFMA.FTZ R146, R165, R172, R144 ;  /* 0x000000aca5927223 */ /* 0x000fe40000010090 */
[----:B------:R-:W-:-:S02]  /*cd30*/  FMUL.FTZ R15, R97, R81 ;  /* 0x00000051610f7220 */ /* 0x000fc40000410000 */
[----:B------:R-:W-:Y:S02]  /*cd40*/  FMUL.FTZ R144, R172, UR35 ;  /* 0x00000023ac907c20 */ /* 0x000fe40008410000 */
[-C--:B------:R-:W-:Y:S02]  /*cd50*/  FMUL.FTZ R148, R148, -R172.reuse ;  /* 0x800000ac94947220 */ /* 0x080fe40000410000 */
[C---:B------:R-:W-:Y:S02]  /*cd60*/  FMUL.FTZ R171, R96.reuse, R169 ;  /* 0x000000a960ab7220 */ /* 0x040fe40000410000 */
[----:B------:R-:W-:Y:S02]  /*cd70*/  FFMA.FTZ R130, R149, R172, -R130 ;  /* 0x000000ac95827223 */ /* 0x000fe40000010882 */
[----:B------:R-:W-:Y:S01]  /*cd80*/  FFMA.FTZ R64, R143, R80, R64 ;  /* 0x000000508f407223 */ /* 0x000fe20000010040 */
[----:B------:R1:W-:Y:S01]  /*cd90*/  STS [R4.X4+0x2144], R171 ;  /* 0x002144ab04007388 */ /* 0x0003e20000004800 */
[----:B0-----:R-:W-:-:S02]  /*cda0*/  FFMA.FTZ R147, R96, R143, R145 ;  /* 0x0000008f60937223 */ /* 0x001fc40000010091 */
[----:B------:R-:W-:Y:S02]  /*cdb0*/  FFMA.FTZ R164, R164, -R15, R228 ;  /* 0x8000000fa4a47223 */ /* 0x000fe400000100e4 */
[C---:B------:R-:W-:Y:S02]  /*cdc0*/  FMUL.FTZ R143, R173.reuse, UR35 ;  /* 0x00000023ad8f7c20 */ /* 0x040fe40008410000 */
[----:B------:R-:W-:Y:S02]  /*cdd0*/  FFMA.FTZ R145, R173, UR34, -R144 ;  /* 0x00000022ad917c23 */ /* 0x000fe40008010890 */
[----:B------:R-:W-:Y:S02]  /*cde0*/  FFMA.FTZ R149, R149, R173, R148 ;  /* 0x000000ad95957223 */ /* 0x000fe40000010094 */
[----:B------:R-:W-:Y:S02]  /*cdf0*/  FADD.FTZ R203, R203, R130 ;  /* 0x00000082cbcb7221 */ /* 0x000fe40000010000 */
[----:B------:R-:W-:-:S02]  /*ce00*/  FMUL.FTZ R148, R173, R81 ;  /* 0x00000051ad947220 */ /* 0x000fc40000410000 */
[C---:B------:R-:W-:Y:S02]  /*ce10*/  FMUL.FTZ R144, R172.reuse, R81 ;  /* 0x00000051ac907220 */ /* 0x040fe40000410000 */
[----:B------:R-:W-:Y:S02]  /*ce20*/  FFMA.FTZ R15, R165, -R15, R227 ;  /* 0x8000000fa50f7223 */ /* 0x000fe400000100e3 */
[----:B------:R-:W-:Y:S02]  /*ce30*/  FFMA.FTZ R130, R172, UR34, R143 ;  /* 0x00000022ac827c23 */ /* 0x000fe4000801008f */
[----:B------:R-:W-:Y:S02]  /*ce40*/  FMUL.FTZ R145, R164, R145 ;  /* 0x00000091a4917220 */ /* 0x000fe40000410000 */
[----:B-1----:R-:W-:Y:S01]  /*ce50*/  FADD.FTZ R171, -R202, R149 ;  /* 0x00000095caab7221 */ /* 0x002fe20000010100 */
[----:B------:R-:W-:Y:S01]  /*ce60*/  IADD3 R202, R127, 0x380, RZ ;  /* 0x000003807fca7810 */ /* 0x000fe20007ffe0ff */
[----:B------:R-:W-:-:S02]  /*ce70*/  FMUL.FTZ R143, R164, R148 ;  /* 0x00000094a48f7220 */ /* 0x000fc40000410000 */
[----:B------:R-:W-:Y:S02]  /*ce80*/  FMUL.FTZ R165, R164, R144 ;  /* 0x00000090a4a57220 */ /* 0x000fe40000410000 */
[----:B------:R-:W-:Y:S02]  /*ce90*/  FADD.FTZ R48, R147, R48 ;  /* 0x0000003093307221 */ /* 0x000fe40000010000 */
[C---:B------:R-:W-:Y:S02]  /*cea0*/  FFMA.FTZ R147, R15.reuse, R130, R145 ;  /* 0x000000820f937223 */ /* 0x040fe40000010091 */
[C---:B------:R-:W-:Y:S02]  /*ceb0*/  FMUL.FTZ R130, R150.reuse, -R171 ;  /* 0x800000ab96827220 */ /* 0x040fe40000410000 */
[----:B------:R-:W-:Y:S02]  /*cec0*/  FMUL.FTZ R150, R150, -R203 ;  /* 0x800000cb96967220 */ /* 0x000fe40000410000 */
[----:B------:R-:W-:-:S02]  /*ced0*/  FFMA.FTZ R164, R15, R144, R143 ;  /* 0x000000900fa47223 */ /* 0x000fc4000001008f */
[----:B------:R-:W-:Y:S02]  /*cee0*/  FFMA.FTZ R165, R15, R148, -R165 ;  /* 0x000000940fa57223 */ /* 0x000fe400000108a5 */
[----:B------:R-:W-:Y:S02]  /*cef0*/  FMUL.FTZ R15, R98, R82 ;  /* 0x00000052620f7220 */ /* 0x000fe40000410000 */
[----:B------:R-:W-:Y:S02]  /*cf00*/  FMUL.FTZ R143, R167, R171 ;  /* 0x000000aba78f7220 */ /* 0x000fe40000410000 */
[C---:B------:R-:W-:Y:S02]  /*cf10*/  FFMA.FTZ R130, R151.reuse, R203, -R130 ;  /* 0x000000cb97827223 */ /* 0x040fe40000010882 */
[----:B------:R-:W-:Y:S02]  /*cf20*/  FFMA.FTZ R151, R151, R171, R150 ;  /* 0x000000ab97977223 */ /* 0x000fe40000010096 */
[----:B------:R-:W-:-:S02]  /*cf30*/  FMUL.FTZ R149, R97, R144 ;  /* 0x0000009061957220 */ /* 0x000fc40000410000 */
[C---:B------:R-:W-:Y:S02]  /*cf40*/  FFMA.FTZ R144, R166.reuse, -R15, R225 ;  /* 0x8000000fa6907223 */ /* 0x040fe400000100e1 */
[----:B------:R-:W-:Y:S01]  /*cf50*/  FFMA.FTZ R145, R166, R203, R143 ;  /* 0x000000cba6917223 */ /* 0x000fe2000001008f */
[----:B------:R-:W-:Y:S01]  /*cf60*/  STS [R4.X4+0x2138], R149 ;  /* 0x0021389504007388 */ /* 0x000fe20000004800 */
[----:B------:R-:W-:Y:S02]  /*cf70*/  FADD.FTZ R166, R205, R130 ;  /* 0x00000082cda67221 */ /* 0x000fe40000010000 */
[----:B------:R-:W-:Y:S02]  /*cf80*/  FMUL.FTZ R169, R97, R148 ;  /* 0x0000009461a97220 */ /* 0x000fe40000410000 */
[----:B------:R-:W-:Y:S02]  /*cf90*/  FADD.FTZ R204, -R204, R151 ;  /* 0x00000097cccc7221 */ /* 0x000fe40000010100 */
[----:B------:R-:W-:Y:S01]  /*cfa0*/  FFMA.FTZ R167, R167, -R15, R226 ;  /* 0x8000000fa7a77223 */ /* 0x000fe200000100e2 */
[----:B------:R0:W-:Y:S01]  /*cfb0*/  STS [R4.X4+0x213c], R169 ;  /* 0x00213ca904007388 */ /* 0x0001e20000004800 */
[----:B------:R-:W-:-:S02]  /*cfc0*/  FMUL.FTZ R143, R152, -R166 ;  /* 0x800000a6988f7220 */ /* 0x000fc40000410000 */
[----:B------:R-:W-:Y:S02]  /*cfd0*/  FFMA.FTZ R65, R146, R81, R65 ;  /* 0x0000005192417223 */ /* 0x000fe40000010041 */
[----:B------:R-:W-:Y:S02]  /*cfe0*/  FFMA.FTZ R150, R97, R146, R147 ;  /* 0x0000009261967223 */ /* 0x000fe40000010093 */
[----:B------:R-:W-:Y:S02]  /*cff0*/  FMUL.FTZ R15, R152, -R204 ;  /* 0x800000cc980f7220 */ /* 0x000fe40000410000 */
[----:B------:R-:W-:Y:S02]  /*d000*/  FMUL.FTZ R146, R203, UR35 ;  /* 0x00000023cb927c20 */ /* 0x000fe40008410000 */
[----:B0-----:R-:W-:Y:S02]  /*d010*/  FMUL.FTZ R169, R171, R82 ;  /* 0x00000052aba97220 */ /* 0x001fe40000410000 */
[----:B------:R-:W-:-:S02]  /*d020*/  FFMA.FTZ R143, R154, R204, R143 ;  /* 0x000000cc9a8f7223 */ /* 0x000fc4000001008f */
[----:B------:R-:W-:Y:S02]  /*d030*/  FFMA.FTZ R148, R154, R166, -R15 ;  /* 0x000000a69a947223 */ /* 0x000fe4000001080f */
[----:B------:R-:W-:Y:S02]  /*d040*/  FFMA.FTZ R146, R171, UR34, -R146 ;  /* 0x00000022ab927c23 */ /* 0x000fe40008010892 */
[----:B------:R-:W-:Y:S02]  /*d050*/  FMUL.FTZ R15, R203, R82 ;  /* 0x00000052cb0f7220 */ /* 0x000fe40000410000 */
[----:B------:R-:W-:Y:S02]  /*d060*/  FMUL.FTZ R151, R167, R169 ;  /* 0x000000a9a7977220 */ /* 0x000fe40000410000 */
[----:B------:R-:W-:Y:S01]  /*d070*/  FADD.FTZ R149, -R206, R143 ;  /* 0x0000008fce957221 */ /* 0x000fe20000010100 */
[----:B------:R-:W-:Y:S01]  /*d080*/  IADD3 R206, R127, 0x3c0, RZ ;  /* 0x000003c07fce7810 */ /* 0x000fe20007ffe0ff */
[----:B------:R-:W-:-:S02]  /*d090*/  FADD.FTZ R148, R207, R148 ;  /* 0x00000094cf947221 */ /* 0x000fc40000010000 */
[C---:B------:R-:W-:Y:S02]  /*d0a0*/  FMUL.FTZ R146, R167.reuse, R146 ;  /* 0x00000092a7927220 */ /* 0x040fe40000410000 */
[-C--:B------:R-:W-:Y:S02]  /*d0b0*/  FMUL.FTZ R152, R167, R15.reuse ;  /* 0x0000000fa7987220 */ /* 0x080fe40000410000 */
[-C--:B------:R-:W-:Y:S02]  /*d0c0*/  FFMA.FTZ R151, R144, R15.reuse, R151 ;  /* 0x0000000f90977223 */ /* 0x080fe40000010097 */
[----:B------:R-:W-:Y:S02]  /*d0d0*/  FMUL.FTZ R167, R98, R15 ;  /* 0x0000000f62a77220 */ /* 0x000fe40000410000 */
[----:B------:R-:W-:Y:S02]  /*d0e0*/  FMUL.FTZ R130, R171, UR35 ;  /* 0x00000023ab827c20 */ /* 0x000fe40008410000 */
[C---:B------:R-:W-:Y:S01]  /*d0f0*/  FMUL.FTZ R15, R155.reuse, -R149 ;  /* 0x800000959b0f7220 */ /* 0x040fe20000410000 */
[----:B------:R0:W-:Y:S01]  /*d100*/  STS [R4.X4+0x2130], R167 ;  /* 0x002130a704007388 */ /* 0x0001e20000004800 */
[----:B------:R-:W-:-:S02]  /*d110*/  FMUL.FTZ R155, R155, -R148 ;  /* 0x800000949b9b7220 */ /* 0x000fc40000410000 */
[----:B------:R-:W-:Y:S02]  /*d120*/  FFMA.FTZ R147, R203, UR34, R130 ;  /* 0x00000022cb937c23 */ /* 0x000fe40008010082 */
[C---:B------:R-:W-:Y:S02]  /*d130*/  FFMA.FTZ R130, R156.reuse, R149, R155 ;  /* 0x000000959c827223 */ /* 0x040fe4000001009b */
[----:B------:R-:W-:Y:S02]  /*d140*/  FFMA.FTZ R15, R156, R148, -R15 ;  /* 0x000000949c0f7223 */ /* 0x000fe4000001080f */
[----:B------:R-:W-:Y:S02]  /*d150*/  FADD.FTZ R47, R150, R47 ;  /* 0x0000002f962f7221 */ /* 0x000fe40000010000 */
[----:B------:R-:W-:Y:S02]  /*d160*/  FMUL.FTZ R143, R99, R83 ;  /* 0x00000053638f7220 */ /* 0x000fe40000410000 */
[----:B------:R-:W-:-:S02]  /*d170*/  FMUL.FTZ R150, R142, R204 ;  /* 0x000000cc8e967220 */ /* 0x000fc40000410000 */
[----:B------:R-:W-:Y:S02]  /*d180*/  FADD.FTZ R130, -R193, R130 ;  /* 0x00000082c1827221 */ /* 0x000fe40000010100 */
[----:B------:R-:W-:Y:S01]  /*d190*/  FADD.FTZ R15, R208, R15 ;  /* 0x0000000fd00f7221 */ /* 0x000fe20000010000 */
[----:B------:R-:W-:Y:S01]  /*d1a0*/  IADD3 R208, R127, 0x3e0, RZ ;  /* 0x000003e07fd07810 */ /* 0x000fe20007ffe0ff */
[C---:B------:R-:W-:Y:S02]  /*d1b0*/  FFMA.FTZ R152, R144.reuse, R169, -R152 ;  /* 0x000000a990987223 */ /* 0x040fe40000010898 */
[----:B------:R-:W-:Y:S02]  /*d1c0*/  FFMA.FTZ R146, R144, R147, R146 ;  /* 0x0000009390927223 */ /* 0x000fe40000010092 */
[C---:B------:R-:W-:Y:S02]  /*d1d0*/  FFMA.FTZ R156, R133.reuse, -R143, R223 ;  /* 0x8000008f859c7223 */ /* 0x040fe400000100df */
[----:B------:R-:W-:-:S02]  /*d1e0*/  FFMA.FTZ R150, R133, R166, R150 ;  /* 0x000000a685967223 */ /* 0x000fc40000010096 */
[----:B------:R-:W-:Y:S02]  /*d1f0*/  FFMA.FTZ R144, R142, -R143, R224 ;  /* 0x8000008f8e907223 */ /* 0x000fe400000100e0 */
[CC--:B------:R-:W-:Y:S02]  /*d200*/  FMUL.FTZ R133, R131.reuse, -R130.reuse ;  /* 0x8000008283857220 */ /* 0x0c0fe40000410000 */
[-C--:B------:R-:W-:Y:S02]  /*d210*/  FMUL.FTZ R143, R131, -R15.reuse ;  /* 0x8000000f838f7220 */ /* 0x080fe40000410000 */
[C---:B------:R-:W-:Y:S02]  /*d220*/  FFMA.FTZ R133, R132.reuse, R15, -R133 ;  /* 0x0000000f84857223 */ /* 0x040fe40000010885 */
[----:B------:R-:W-:Y:S02]  /*d230*/  FFMA.FTZ R142, R132, R130, R143 ;  /* 0x00000082848e7223 */ /* 0x000fe4000001008f */
[----:B------:R-:W-:Y:S01]  /*d240*/  FADD.FTZ R132, R192, R133 ;  /* 0x00000085c0847221 */ /* 0x000fe20000010000 */
[----:B------:R-:W-:Y:S01]  /*d250*/  IADD3 R192, R127, 0x2e0, RZ ;  /* 0x000002e07fc07810 */ /* 0x000fe20007ffe0ff */
[----:B------:R-:W-:-:S02]  /*d260*/  FADD.FTZ R133, -R181, R142 ;  /* 0x0000008eb5857221 */ /* 0x000fc40000010100 */
[----:B------:R-:W-:Y:S02]  /*d270*/  FFMA.FTZ R66, R145, R82, R66 ;  /* 0x0000005291427223 */ /* 0x000fe40000010042 */
[----:B------:R-:W-:Y:S02]  /*d280*/  FFMA.FTZ R131, R98, R145, R146 ;  /* 0x0000009162837223 */ /* 0x000fe40000010092 */
[----:B------:R-:W-:Y:S02]  /*d290*/  FMUL.FTZ R145, R166, UR35 ;  /* 0x00000023a6917c20 */ /* 0x000fe40008410000 */
[C---:B------:R-:W-:Y:S02]  /*d2a0*/  FMUL.FTZ R142, R134.reuse, -R133 ;  /* 0x80000085868e7220 */ /* 0x040fe40000410000 */
[----:B------:R-:W-:Y:S02]  /*d2b0*/  FMUL.FTZ R134, R134, -R132 ;  /* 0x8000008486867220 */ /* 0x000fe40000410000 */
[----:B------:R-:W-:-:S02]  /*d2c0*/  FFMA.FTZ R145, R204, UR34, -R145 ;  /* 0x00000022cc917c23 */ /* 0x000fc40008010891 */
[-C--:B------:R-:W-:Y:S02]  /*d2d0*/  FMUL.FTZ R155, R204, R83.reuse ;  /* 0x00000053cc9b7220 */ /* 0x080fe40000410000 */
[C---:B------:R-:W-:Y:S02]  /*d2e0*/  FFMA.FTZ R142, R135.reuse, R132, -R142 ;  /* 0x00000084878e7223 */ /* 0x040fe4000001088e */
[----:B------:R-:W-:Y:S02]  /*d2f0*/  FMUL.FTZ R147, R166, R83 ;  /* 0x00000053a6937220 */ /* 0x000fe40000410000 */
[----:B------:R-:W-:Y:S02]  /*d300*/  FFMA.FTZ R135, R135, R133, R134 ;  /* 0x0000008587877223 */ /* 0x000fe40000010086 */
[----:B------:R-:W-:Y:S01]  /*d310*/  FMUL.FTZ R143, R204, UR35 ;  /* 0x00000023cc8f7c20 */ /* 0x000fe20008410000 */
[----:B------:R-:W-:Y:S01]  /*d320*/  IADD3 R204, R127, 0x3a0, RZ ;  /* 0x000003a07fcc7810 */ /* 0x000fe20007ffe0ff */
[----:B------:R-:W-:-:S02]  /*d330*/  FMUL.FTZ R154, R144, R155 ;  /* 0x0000009b909a7220 */ /* 0x000fc40000410000 */
[C---:B------:R-:W-:Y:S02]  /*d340*/  FMUL.FTZ R145, R144.reuse, R145 ;  /* 0x0000009190917220 */ /* 0x040fe40000410000 */
[----:B------:R-:W-:Y:S02]  /*d350*/  FMUL.FTZ R144, R144, R147 ;  /* 0x0000009390907220 */ /* 0x000fe40000410000 */
[----:B------:R-:W-:Y:S02]  /*d360*/  FADD.FTZ R134, -R174, R135 ;  /* 0x00000087ae867221 */ /* 0x000fe40000010100 */
[----:B------:R-:W-:Y:S02]  /*d370*/  FFMA.FTZ R143, R166, UR34, R143 ;  /* 0x00000022a68f7c23 */ /* 0x000fe4000801008f */
[----:B------:R-:W-:Y:S02]  /*d380*/  FADD.FTZ R135, R157, R142 ;  /* 0x0000008e9d877221 */ /* 0x000fe40000010000 */
[----:B0-----:R-:W-:-:S02]  /*d390*/  FMUL.FTZ R167, R99, R155 ;  /* 0x0000009b63a77220 */ /* 0x001fc40000410000 */
[C---:B------:R-:W-:Y:S02]  /*d3a0*/  FFMA.FTZ R154, R156.reuse, R147, R154 ;  /* 0x000000939c9a7223 */ /* 0x040fe4000001009a */
[----:B------:R-:W-:Y:S01]  /*d3b0*/  FFMA.FTZ R155, R156, R155, -R144 ;  /* 0x0000009b9c9b7223 */ /* 0x000fe20000010890 */
[----:B------:R0:W-:Y:S01]  /*d3c0*/  STS [R4.X4+0x212c], R167 ;  /* 0x00212ca704007388 */ /* 0x0001e20000004800 */
[----:B------:R-:W-:Y:S02]  /*d3d0*/  FMUL.FTZ R142, R138, -R134 ;  /* 0x800000868a8e7220 */ /* 0x000fe40000410000 */
[----:B------:R-:W-:Y:S02]  /*d3e0*/  FFMA.FTZ R156, R156, R143, R145 ;  /* 0x0000008f9c9c7223 */ /* 0x000fe40000010091 */
[-C--:B------:R-:W-:Y:S02]  /*d3f0*/  FMUL.FTZ R143, R138, -R135.reuse ;  /* 0x800000878a8f7220 */ /* 0x080fe40000410000 */
[----:B------:R-:W-:-:S02]  /*d400*/  FFMA.FTZ R138, R139, R135, -R142 ;  /* 0x000000878b8a7223 */ /* 0x000fc4000001088e */
[----:B------:R-:W-:Y:S02]  /*d410*/  FFMA.FTZ R139, R139, R134, R143 ;  /* 0x000000868b8b7223 */ /* 0x000fe4000001008f */
[----:B------:R-:W-:Y:S02]  /*d420*/  FADD.FTZ R138, R141, R138 ;  /* 0x0000008a8d8a7221 */ /* 0x000fe40000010000 */
[----:B------:R-:W-:Y:S02]  /*d430*/  FMUL.FTZ R141, R104, R88 ;  /* 0x00000058688d7220 */ /* 0x000fe40000410000 */
[----:B------:R-:W-:Y:S02]  /*d440*/  FADD.FTZ R139, -R140, R139 ;  /* 0x0000008b8c8b7221 */ /* 0x000fe40000010100 */
[----:B------:R-:W-:Y:S02]  /*d450*/  FMUL.FTZ R169, R98, R169 ;  /* 0x000000a962a97220 */ /* 0x000fe40000410000 */
[----:B------:R-:W-:-:S02]  /*d460*/  FMUL.FTZ R143, R103, R87 ;  /* 0x00000057678f7220 */ /* 0x000fc40000410000 */
[-C--:B------:R-:W-:Y:S01]  /*d470*/  FFMA.FTZ R140, R23, -R141.reuse, R184 ;  /* 0x8000008d178c7223 */ /* 0x080fe200000100b8 */
[----:B------:R1:W-:Y:S01]  /*d480*/  STS [R4.X4+0x2134], R169 ;  /* 0x002134a904007388 */ /* 0x0003e20000004800 */
[----:B------:R-:W-:Y:S02]  /*d490*/  FFMA.FTZ R141, R22, -R141, R185 ;  /* 0x8000008d168d7223 */ /* 0x000fe400000100b9 */
[----:B0-----:R-:W-:Y:S02]  /*d4a0*/  FMUL.FTZ R167, R139, R88 ;  /* 0x000000588ba77220 */ /* 0x001fe40000410000 */
[----:B------:R-:W-:Y:S02]  /*d4b0*/  FMUL.FTZ R144, R100, R84 ;  /* 0x0000005464907220 */ /* 0x000fe40000410000 */
[----:B------:R-:W-:Y:S02]  /*d4c0*/  FMUL.FTZ R147, R99, R147 ;  /* 0x0000009363937220 */ /* 0x000fe40000410000 */
[----:B------:R-:W-:-:S02]  /*d4d0*/  FMUL.FTZ R145, R136, R149 ;  /* 0x0000009588917220 */ /* 0x000fc40000410000 */
[-C--:B------:R-:W-:Y:S01]  /*d4e0*/  FFMA.FTZ R142, R21, -R143.reuse, R215 ;  /* 0x8000008f158e7223 */ /* 0x080fe200000100d7 */
[----:B------:R0:W-:Y:S01]  /*d4f0*/  STS [R4.X4+0x2128], R147 ;  /* 0x0021289304007388 */ /* 0x0001e20000004800 */
[----:B------:R-:W-:Y:S02]  /*d500*/  FFMA.FTZ R143, R20, -R143, R216 ;  /* 0x8000008f148f7223 */ /* 0x000fe400000100d8 */
[----:B------:R-:W-:Y:S02]  /*d510*/  FMUL.FTZ R166, R134, R87 ;  /* 0x0000005786a67220 */ /* 0x000fe40000410000 */
[----:B-1----:R-:W-:Y:S02]  /*d520*/  FMUL.FTZ R169, R138, R88 ;  /* 0x000000588aa97220 */ /* 0x002fe40000410000 */
[----:B------:R-:W-:Y:S02]  /*d530*/  FMUL.FTZ R146, R141, R167 ;  /* 0x000000a78d927220 */ /* 0x000fe40000410000 */
[----:B------:R-:W-:-:S02]  /*d540*/  FFMA.FTZ R157, R136, -R144, R222 ;  /* 0x80000090889d7223 */ /* 0x000fc400000100de */
[C---:B------:R-:W-:Y:S02]  /*d550*/  FFMA.FTZ R136, R137.reuse, -R144, R221 ;  /* 0x8000009089887223 */ /* 0x040fe400000100dd */
[----:B------:R-:W-:Y:S02]  /*d560*/  FADD.FTZ R49, R170, R49 ;  /* 0x00000031aa317221 */ /* 0x000fe40000010000 */
[----:B------:R-:W-:Y:S02]  /*d570*/  FFMA.FTZ R137, R137, R148, R145 ;  /* 0x0000009489897223 */ /* 0x000fe40000010091 */
[----:B------:R-:W-:Y:S02]  /*d580*/  FMUL.FTZ R145, R102, R86 ;  /* 0x0000005666917220 */ /* 0x000fe40000410000 */
[----:B------:R-:W-:Y:S02]  /*d590*/  FMUL.FTZ R170, R135, R87 ;  /* 0x0000005787aa7220 */ /* 0x000fe40000410000 */
[----:B------:R-:W-:-:S02]  /*d5a0*/  FMUL.FTZ R175, R143, R166 ;  /* 0x000000a68faf7220 */ /* 0x000fc40000410000 */
[-C--:B------:R-:W-:Y:S02]  /*d5b0*/  FFMA.FTZ R146, R140, R169.reuse, R146 ;  /* 0x000000a98c927223 */ /* 0x080fe40000010092 */
[----:B0-----:R-:W-:Y:S02]  /*d5c0*/  FMUL.FTZ R147, R141, R169 ;  /* 0x000000a98d937220 */ /* 0x001fe40000410000 */
[-C--:B------:R-:W-:Y:S02]  /*d5d0*/  FFMA.FTZ R144, R18, -R145.reuse, R217 ;  /* 0x8000009112907223 */ /* 0x080fe400000100d9 */
[----:B------:R-:W-:Y:S02]  /*d5e0*/  FFMA.FTZ R175, R142, R170, R175 ;  /* 0x000000aa8eaf7223 */ /* 0x000fe400000100af */
[----:B------:R-:W-:Y:S02]  /*d5f0*/  FADD.FTZ R146, RZ, R146 ;  /* 0x00000092ff927221 */ /* 0x000fe40000010000 */
[----:B------:R-:W-:-:S02]  /*d600*/  FFMA.FTZ R145, R19, -R145, R218 ;  /* 0x8000009113917223 */ /* 0x000fc400000100da */
[----:B------:R-:W-:Y:S02]  /*d610*/  FMUL.FTZ R173, R132, R86 ;  /* 0x0000005684ad7220 */ /* 0x000fe40000410000 */
[----:B------:R-:W-:Y:S02]  /*d620*/  FMUL.FTZ R177, R143, R170 ;  /* 0x000000aa8fb17220 */ /* 0x000fe40000410000 */
[----:B------:R-:W-:Y:S02]  /*d630*/  FFMA.FTZ R147, R140, R167, -R147 ;  /* 0x000000a78c937223 */ /* 0x000fe40000010893 */
[----:B------:R-:W-:Y:S02]  /*d640*/  FADD.FTZ R175, R146, R175 ;  /* 0x000000af92af7221 */ /* 0x000fe40000010000 */
[----:B------:R-:W-:Y:S02]  /*d650*/  FMUL.FTZ R171, R133, R86 ;  /* 0x0000005685ab7220 */ /* 0x000fe40000410000 */
[----:B------:R-:W-:-:S02]  /*d660*/  FFMA.FTZ R177, R142, R166, -R177 ;  /* 0x000000a68eb17223 */ /* 0x000fc400000108b1 */
[----:B------:R-:W-:Y:S02]  /*d670*/  FADD.FTZ R146, RZ, R147 ;  /* 0x00000093ff927221 */ /* 0x000fe40000010000 */
[----:B------:R-:W-:Y:S02]  /*d680*/  FMUL.FTZ R174, R145, R173 ;  /* 0x000000ad91ae7220 */ /* 0x000fe40000410000 */
[----:B------:R-:W-:Y:S02]  /*d690*/  FMUL.FTZ R147, R101, R85 ;  /* 0x0000005565937220 */ /* 0x000fe40000410000 */
[----:B------:R-:W-:Y:S02]  /*d6a0*/  FADD.FTZ R177, R146, R177 ;  /* 0x000000b192b17221 */ /* 0x000fe40000010000 */
[----:B------:R-:W-:Y:S02]  /*d6b0*/  FFMA.FTZ R174, R144, R171, -R174 ;  /* 0x000000ab90ae7223 */ /* 0x000fe400000108ae */
[----:B------:R-:W-:-:S02]  /*d6c0*/  FFMA.FTZ R146, R17, -R147, R220 ;  /* 0x8000009311927223 */ /* 0x000fc400000100dc */
[----:B------:R-:W-:Y:S02]  /*d6d0*/  FMUL.FTZ R176, R15, R85 ;  /* 0x000000550fb07220 */ /* 0x000fe40000410000 */
[----:B------:R-:W-:Y:S02]  /*d6e0*/  FFMA.FTZ R57, R182, R73, R57 ;  /* 0x00000049b6397223 */ /* 0x000fe40000010039 */
[----:B------:R-:W-:Y:S02]  /*d6f0*/  FFMA.FTZ R182, R89, R182, R189 ;  /* 0x000000b659b67223 */ /* 0x000fe400000100bd */
[----:B------:R-:W-:Y:S02]  /*d700*/  FMUL.FTZ R172, R145, R171 ;  /* 0x000000ab91ac7220 */ /* 0x000fe40000410000 */
[----:B------:R-:W-:Y:S02]  /*d710*/  FADD.FTZ R174, R177, R174 ;  /* 0x000000aeb1ae7221 */ /* 0x000fe40000010000 */
[----:B------:R-:W-:-:S02]  /*d720*/  FMUL.FTZ R178, R130, R85 ;  /* 0x0000005582b27220 */ /* 0x000fc40000410000 */
[----:B------:R-:W-:Y:S02]  /*d730*/  FFMA.FTZ R147, R16, -R147, R219 ;  /* 0x8000009310937223 */ /* 0x000fe400000100db */
[----:B------:R-:W-:Y:S02]  /*d740*/  FMUL.FTZ R177, R146, R176 ;  /* 0x000000b092b17220 */ /* 0x000fe40000410000 */
[-C--:B------:R-:W-:Y:S02]  /*d750*/  FMUL.FTZ R179, R148, R84.reuse ;  /* 0x0000005494b37220 */ /* 0x080fe40000410000 */
[----:B------:R-:W-:Y:S02]  /*d760*/  FADD.FTZ R55, R182, R55 ;  /* 0x00000037b6377221 */ /* 0x000fe40000010000 */
[----:B------:R-:W-:Y:S02]  /*d770*/  FFMA.FTZ R172, R144, R173, R172 ;  /* 0x000000ad90ac7223 */ /* 0x000fe400000100ac */
[----:B------:R-:W-:-:S02]  /*d780*/  FMUL.FTZ R181, R149, R84 ;  /* 0x0000005495b57220 */ /* 0x000fc40000410000 */
[-C--:B------:R-:W-:Y:S02]  /*d790*/  FFMA.FTZ R177, R147, R178.reuse, -R177 ;  /* 0x000000b293b17223 */ /* 0x080fe400000108b1 */
[----:B------:R-:W-:Y:S02]  /*d7a0*/  FMUL.FTZ R182, R157, R179 ;  /* 0x000000b39db67220 */ /* 0x000fe40000410000 */
[----:B------:R-:W-:Y:S02]  /*d7b0*/  FADD.FTZ R52, R183, R52 ;  /* 0x00000034b7347221 */ /* 0x000fe40000010000 */
[----:B------:R-:W-:Y:S02]  /*d7c0*/  FADD.FTZ R172, R175, R172 ;  /* 0x000000acafac7221 */ /* 0x000fe40000010000 */
[----:B------:R-:W-:Y:S02]  /*d7d0*/  FMUL.FTZ R175, R146, R178 ;  /* 0x000000b292af7220 */ /* 0x000fe40000410000 */
[----:B------:R-:W-:-:S02]  /*d7e0*/  FADD.FTZ R174, R174, R177 ;  /* 0x000000b1aeae7221 */ /* 0x000fc40000010000 */
[-C--:B------:R-:W-:Y:S01]  /*d7f0*/  FFMA.FTZ R183, R136, R181.reuse, -R182 ;  /* 0x000000b588b77223 */ /* 0x080fe200000108b6 */
[----:B------:R-:W-:Y:S01]  /*d800*/  IADD3 R182, R127, 0x260, RZ ;  /* 0x000002607fb67810 */ /* 0x000fe20007ffe0ff */
[----:B------:R-:W-:Y:S02]  /*d810*/  FADD.FTZ R51, R180, R51 ;  /* 0x00000033b4337221 */ /* 0x000fe40000010000 */
[----:B------:R-:W-:Y:S02]  /*d820*/  FFMA.FTZ R175, R147, R176, R175 ;  /* 0x000000b093af7223 */ /* 0x000fe400000100af */
[----:B------:R-:W-:Y:S02]  /*d830*/  FMUL.FTZ R180, R157, R181 ;  /* 0x000000b59db47220 */ /* 0x000fe40000410000 */
[----:B------:R-:W-:Y:S01]  /*d840*/  FADD.FTZ R174, R174, R183 ;  /* 0x000000b7aeae7221 */ /* 0x000fe20000010000 */
[----:B------:R-:W-:Y:S01]  /*d850*/  LEA.HI.SX32 R183, R208, R127, 0x1b ;  /* 0x0000007fd0b77211 */ /* 0x000fe200078fdaff */
[----:B------:R-:W-:-:S02]  /*d860*/  FADD.FTZ R172, R172, R175 ;  /* 0x000000afacac7221 */ /* 0x000fc40000010000 */
[----:B------:R-:W-:Y:S02]  /*d870*/  FFMA.FTZ R177, R136, R179, R180 ;  /* 0x000000b388b17223 */ /* 0x000fe400000100b4 */
[----:B------:R-:W-:Y:S01]  /*d880*/  FADD.FTZ R155, R174, R155 ;  /* 0x0000009bae9b7221 */ /* 0x000fe20000010000 */
[C---:B------:R-:W-:Y:S01]  /*d890*/  IADD3 R174, R127.reuse, 0x1c0, RZ ;  /* 0x000001c07fae7810 */ /* 0x040fe20007ffe0ff */
[----:B------:R-:W-:Y:S01]  /*d8a0*/  FADD.FTZ R177, R172, R177 ;  /* 0x000000b1acb17221 */ /* 0x000fe20000010000 */
[----:B------:R-:W-:Y:S01]  /*d8b0*/  IADD3 R172, R127, 0x1a0, RZ ;  /* 0x000001a07fac7810 */ /* 0x000fe20007ffe0ff */
[----:B------:R-:W-:Y:S02]  /*d8c0*/  FADD.FTZ R152, R155, R152 ;  /* 0x000000989b987221 */ /* 0x000fe40000010000 */
[----:B------:R-:W-:Y:S01]  /*d8d0*/  FADD.FTZ R154, R177, R154 ;  /* 0x0000009ab19a7221 */ /* 0x000fe20000010000 */
[----:B------:R-:W-:Y:S01]  /*d8e0*/  LEA.HI.SX32 R177, R196, R127, 0x1b ;  /* 0x0000007fc4b17211 */ /* 0x000fe200078fdaff */
[----:B------:R-:W-:-:S02]  /*d8f0*/  FADD.FTZ R152, R152, R165 ;  /* 0x000000a598987221 */ /* 0x000fc40000010000 */
[----:B------:R-:W-:Y:S01]  /*d900*/  FADD.FTZ R151, R154, R151 ;  /* 0x000000979a977221 */ /* 0x000fe20000010000 */
[----:B------:R-:W-:Y:S01]  /*d910*/  IADD3 R154, R127, 0x20, RZ ;  /* 0x000000207f9a7810 */ /* 0x000fe20007ffe0ff */
[----:B------:R-:W-:Y:S02]  /*d920*/  FADD.FTZ R152, R152, R163 ;  /* 0x000000a398987221 */ /* 0x000fe40000010000 */
[----:B------:R-:W-:Y:S01]  /*d930*/  FMUL.FTZ R180, R148, UR35 ;  /* 0x0000002394b47c20 */ /* 0x000fe20008410000 */
[----:B------:R-:W-:Y:S01]  /*d940*/  LEA.HI.SX32 R154, R154, R127, 0x1b ;  /* 0x0000007f9a9a7211 */ /* 0x000fe200078fdaff */
[----:B------:R-:W-:Y:S01]  /*d950*/  FADD.FTZ R151, R151, R164 ;  /* 0x000000a497977221 */ /* 0x000fe20000010000 */
[----:B------:R-:W-:Y:S01]  /*d960*/  IADD3 R164, R127, 0x120, RZ ;  /* 0x000001207fa47810 */ /* 0x000fe20007ffe0ff */
[----:B------:R-:W-:Y:S02]  /*d970*/  FADD.FTZ R161, R152, R161 ;  /* 0x000000a198a17221 */ /* 0x000fe40000010000 */
[----:B------:R-:W-:Y:S01]  /*d980*/  FMUL.FTZ R155, R101, R176 ;  /* 0x000000b0659b7220 */ /* 0x000fe20000410000 */
[----:B------:R-:W-:Y:S01]  /*d990*/  IADD3 R176, R127, 0x1e0, RZ ;  /* 0x000001e07fb07810 */ /* 0x000fe20007ffe0ff */
[----:B------:R-:W-:-:S02]  /*d9a0*/  FFMA.FTZ R180, R149, UR34, -R180 ;  /* 0x0000002295b47c23 */ /* 0x000fc400080108b4 */
[----:B------:R-:W-:Y:S01]  /*d9b0*/  FADD.FTZ R151, R151, R162 ;  /* 0x000000a297977221 */ /* 0x000fe20000010000 */
[----:B------:R0:W-:Y:S01]  /*d9c0*/  STS [R4.X4+0x2118], R155 ;  /* 0x0021189b04007388 */ /* 0x0001e20000004800 */
[----:B------:R-:W-:Y:S01]  /*d9d0*/  FADD.FTZ R158, R161, R158 ;  /* 0x0000009ea19e7221 */ /* 0x000fe20000010000 */
[----:B------:R-:W-:Y:S01]  /*d9e0*/  IADD3 R162, R127, 0x100, RZ ;  /* 0x000001007fa27810 */ /* 0x000fe20007ffe0ff */
[----:B------:R-:W-:Y:S02]  /*d9f0*/  FMUL.FTZ R175, R149, UR35 ;  /* 0x0000002395af7c20 */ /* 0x000fe40008410000 */
[----:B------:R-:W-:Y:S01]  /*da00*/  FFMA.FTZ R67, R150, R83, R67 ;  /* 0x0000005396437223 */ /* 0x000fe20000010043 */
[-C--:B------:R-:W-:Y:S01]  /*da10*/  LEA.HI.SX32 R161, R162, R127.reuse, 0x1b ;  /* 0x0000007fa2a17211 */ /* 0x080fe200078fdaff */
[----:B------:R-:W-:Y:S01]  /*da20*/  FFMA.FTZ R149, R99, R150, R156 ;  /* 0x0000009663957223 */ /* 0x000fe2000001009c */
[----:B------:R-:W-:Y:S01]  /*da30*/  IADD3 R156, R127, 0x60, RZ ;  /* 0x000000607f9c7810 */ /* 0x000fe20007ffe0ff */
[----:B------:R-:W-:Y:S01]  /*da40*/  FMUL.FTZ R150, R157, R180 ;  /* 0x000000b49d967220 */ /* 0x000fe20000410000 */
[----:B------:R-:W-:Y:S01]  /*da50*/  IADD3 R180, R127, 0x240, RZ ;  /* 0x000002407fb47810 */ /* 0x000fe20007ffe0ff */
[----:B------:R-:W-:Y:S01]  /*da60*/  FADD.FTZ R160, R151, R160 ;  /* 0x000000a097a07221 */ /* 0x000fe20000010000 */
[----:B------:R-:W-:Y:S01]  /*da70*/  LEA.HI.SX32 R162, R164, R127, 0x1b ;  /* 0x0000007fa4a27211 */ /* 0x000fe200078fdaff */
[----:B0-----:R-:W-:Y:S01]  /*da80*/  FADD.FTZ R155, R158, R11 ;  /* 0x0000000b9e9b7221 */ /* 0x001fe20000010000 */
[----:B------:R-:W-:Y:S01]  /*da90*/  IADD3 R158, R127, 0xa0, RZ ;  /* 0x000000a07f9e7810 */ /* 0x000fe20007ffe0ff */
[----:B------:R-:W-:Y:S01]  /*daa0*/  FMUL.FTZ R249, R90, R249 ;  /* 0x000000f95af97220 */ /* 0x000fe20000410000 */
[----:B------:R-:W-:Y:S01]  /*dab0*/  LEA.HI.SX32 R156, R156, R127, 0x1b ;  /* 0x0000007f9c9c7211 */ /* 0x000fe200078fdaff */
[----:B------:R-:W-:Y:S01]  /*dac0*/  FMUL.FTZ R247, R90, R247 ;  /* 0x000000f75af77220 */ /* 0x000fe20000410000 */
[----:B------:R-:W-:Y:S01]  /*dad0*/  LEA.HI.SX32 R158, R158, R127, 0x1b ;  /* 0x0000007f9e9e7211 */ /* 0x000fe200078fdaff */
[----:B------:R-:W-:Y:S01]  /*dae0*/  FMUL.FTZ R211, R92, R211 ;  /* 0x000000d35cd37220 */ /* 0x000fe20000410000 */
[----:B------:R-:W-:Y:S01]  /*daf0*/  STS [R4.X4+0x2170], R249 ;  /* 0x002170f904007388 */ /* 0x000fe20000004800 */
[----:B------:R-:W-:-:S02]  /*db00*/  FMUL.FTZ R179, R100, R179 ;  /* 0x000000b364b37220 */ /* 0x000fc40000410000 */
[----:B------:R-:W-:Y:S01]  /*db10*/  FMUL.FTZ R181, R100, R181 ;  /* 0x000000b564b57220 */ /* 0x000fe20000410000 */
[----:B------:R-:W-:Y:S01]  /*db20*/  STS [R4.X4+0x2174], R247 ;  /* 0x002174f704007388 */ /* 0x000fe20000004800 */
[----:B------:R-:W-:Y:S01]  /*db30*/  FMUL.FTZ R157, R101, R178 ;  /* 0x000000b2659d7220 */ /* 0x000fe20000410000 */
[----:B------:R-:W-:Y:S01]  /*db40*/  IADD3 R178, R127, 0x220, RZ ;  /* 0x000002207fb27810 */ /* 0x000fe20007ffe0ff */
[C---:B------:R-:W-:Y:S01]  /*db50*/  FMUL.FTZ R173, R102.reuse, R173 ;  /* 0x000000ad66ad7220 */ /* 0x040fe20000410000 */
[----:B------:R-:W-:Y:S01]  /*db60*/  STS [R4.X4+0x2160], R211 ;  /* 0x002160d304007388 */ /* 0x000fe20000004800 */
        /* <DEDUP_REMOVED lines=16> */
[-C--:B------:R-:W-:Y:S01]  /*dc70*/  LEA.HI.SX32 R163, R166, R127.reuse, 0x1b ;  /* 0x0000007fa6a37211 */ /* 0x080fe200078fdaff */
[----:B------:R-:W-:Y:S01]  /*dc80*/  FADD.FTZ R9, R168, R9 ;  /* 0x00000009a8097221 */ /* 0x000fe20000010000 */
[----:B------:R-:W-:Y:S01]  /*dc90*/  STS [R4.X4+0x2114], R171 ;  /* 0x002114ab04007388 */ /* 0x000fe20000004800 */
[C---:B------:R-:W-:Y:S01]  /*dca0*/  IADD3 R168, R127.reuse, 0x160, RZ ;  /* 0x000001607fa87810 */ /* 0x040fe20007ffe0ff */
[----:B------:R-:W-:Y:S01]  /*dcb0*/  FADD.FTZ R152, R10, R5 ;  /* 0x000000050a987221 */ /* 0x000fe20000010000 */
[----:B------:R-:W-:Y:S01]  /*dcc0*/  IADD3 R10, R127, 0xc0, RZ ;  /* 0x000000c07f0a7810 */ /* 0x000fe20007ffe0ff */
[----:B------:R0:W-:Y:S01]  /*dcd0*/  STS [R4.X4+0x2108], R151 ;  /* 0x0021089704007388 */ /* 0x0001e20000004800 */
[----:B------:R-:W-:Y:S01]  /*dce0*/  FADD.FTZ R9, R9, R8 ;  /* 0x0000000809097221 */ /* 0x000fe20000010000 */
[----:B------:R-:W-:Y:S01]  /*dcf0*/  IADD3 R8, R127, 0x80, RZ ;  /* 0x000000807f087810 */ /* 0x000fe20007ffe0ff */
[----:B------:R-:W-:Y:S01]  /*dd00*/  FFMA.FTZ R148, R148, UR34, R175 ;  /* 0x0000002294947c23 */ /* 0x000fe200080100af */
[----:B------:R-:W-:Y:S01]  /*dd10*/  STS [R4.X4+0x210c], R11 ;  /* 0x00210c0b04007388 */ /* 0x000fe20000004800 */
[----:B------:R-:W-:Y:S01]  /*dd20*/  LEA.HI.SX32 R164, R168, R127, 0x1b ;  /* 0x0000007fa8a47211 */ /* 0x000fe200078fdaff */
[----:B------:R-:W-:Y:S01]  /*dd30*/  FFMA.FTZ R7, -R39, R185, -RZ ;  /* 0x000000b927077223 */ /* 0x000fe200000109ff */
[-C--:B------:R-:W-:Y:S01]  /*dd40*/  LEA.HI.SX32 R165, R170, R127.reuse, 0x1b ;  /* 0x0000007faaa57211 */ /* 0x080fe200078fdaff */
[----:B------:R1:W-:Y:S01]  /*dd50*/  STS [R4.X4+0x2100], R169 ;  /* 0x002100a904007388 */ /* 0x0003e20000004800 */
[-C--:B------:R-:W-:Y:S01]  /*dd60*/  LEA.HI.SX32 R166, R172, R127.reuse, 0x1b ;  /* 0x0000007faca67211 */ /* 0x080fe200078fdaff */
[----:B0-----:R-:W-:Y:S01]  /*dd70*/  FADD.FTZ R151, R9, R6 ;  /* 0x0000000609977221 */ /* 0x001fe20000010000 */
[----:B------:R-:W-:Y:S01]  /*dd80*/  IADD3 R6, R127, 0x40, RZ ;  /* 0x000000407f067810 */ /* 0x000fe20007ffe0ff */
[----:B------:R0:W-:Y:S01]  /*dd90*/  STS [R4.X4+0x2104], R167 ;  /* 0x002104a704007388 */ /* 0x0001e20000004800 */
[-C--:B------:R-:W-:Y:S01]  /*dda0*/  LEA.HI.SX32 R168, R176, R127.reuse, 0x1b ;  /* 0x0000007fb0a87211 */ /* 0x080fe200078fdaff */
[----:B------:R-:W-:Y:S01]  /*ddb0*/  FFMA.FTZ R9, -R38, R216, -RZ ;  /* 0x000000d826097223 */ /* 0x000fe200000109ff */
[-C--:B------:R-:W-:Y:S01]  /*ddc0*/  LEA.HI.SX32 R170, R180, R127.reuse, 0x1b ;  /* 0x0000007fb4aa7211 */ /* 0x080fe200078fdaff */
[----:B------:R-:W-:Y:S01]  /*ddd0*/  BAR.SYNC.DEFER_BLOCKING 0x0 ;  /* 0x0000000000007b1d */ /* 0x000fe20000010000 */
[-C--:B------:R-:W-:Y:S01]  /*dde0*/  LEA.HI.SX32 R171, R182, R127.reuse, 0x1b ;  /* 0x0000007fb6ab7211 */ /* 0x080fe200078fdaff */
[----:B------:R-:W-:Y:S01]  /*ddf0*/  FADD.FTZ R54, R187, R54 ;  /* 0x00000036bb367221 */ /* 0x000fe20000010000 */
[-C--:B-1----:R-:W-:Y:S01]  /*de00*/  LEA.HI.SX32 R169, R178, R127.reuse, 0x1b ;  /* 0x0000007fb2a97211 */ /* 0x082fe200078fdaff */
[----:B------:R-:W-:Y:S01]  /*de10*/  FMUL.FTZ R247, R39, R184 ;  /* 0x000000b827f77220 */ /* 0x000fe20000410000 */
[----:B------:R-:W-:Y:S01]  /*de20*/  LEA.HI.SX32 R5, R127, R127, 0x1b ;  /* 0x0000007f7f057211 */ /* 0x000fe200078fdaff */
[----:B------:R-:W-:Y:S01]  /*de30*/  FMUL.FTZ R249, R38, R215 ;  /* 0x000000d726f97220 */ /* 0x000fe20000410000 */
[-C--:B0-----:R-:W-:Y:S01]  /*de40*/  LEA.HI.SX32 R167, R174, R127.reuse, 0x1b ;  /* 0x0000007faea77211 */ /* 0x081fe200078fdaff */
[----:B------:R-:W-:Y:S01]  /*de50*/  FFMA.FTZ R215, -R36, R220, -RZ ;  /* 0x000000dc24d77223 */ /* 0x000fe200000109ff */
[----:B------:R-:W-:Y:S01]  /*de60*/  LEA.HI.SX32 R155, R6, R127, 0x1b ;  /* 0x0000007f069b7211 */ /* 0x000fe200078fdaff */
[C---:B------:R-:W-:Y:S01]  /*de70*/  FMUL.FTZ R217, R37.reuse, R217 ;  /* 0x000000d925d97220 */ /* 0x040fe20000410000 */
[-C--:B------:R-:W-:Y:S01]  /*de80*/  LEA.HI.SX32 R157, R8, R127.reuse, 0x1b ;  /* 0x0000007f089d7211 */ /* 0x080fe200078fdaff */
        /* <DEDUP_REMOVED lines=37> */
[----:B------:R-:W-:-:S03]  /*e0e0*/  FMUL.FTZ R216, R138, UR35 ;  /* 0x000000238ad87c20 */ /* 0x000fc60008410000 */
        /* <DEDUP_REMOVED lines=30> */
[----:B------:R-:W-:Y:S02]  /*e2d0*/  FMUL.FTZ R222, R132, UR35 ;  /* 0x0000002384de7c20 */ /* 0x000fe40008410000 */
[----:B-1----:R-:W-:Y:S01]  /*e2e0*/  FFMA.FTZ R9, -R34, R224, -RZ ;  /* 0x000000e022097223 */ /* 0x002fe200000109ff */
[----:B------:R1:W-:Y:S01]  /*e2f0*/  STS [R4.X4+0x319c], R215 ;  /* 0x00319cd704007388 */ /* 0x0003e20000004800 */
[----:B------:R-:W-:Y:S02]  /*e300*/  FMUL.FTZ R224, R130, UR35 ;  /* 0x0000002382e07c20 */ /* 0x000fe40008410000 */
[----:B--2---:R-:W-:Y:S01]  /*e310*/  FFMA.FTZ R217, -R31, R230, -RZ ;  /* 0x000000e61fd97223 */ /* 0x004fe200000109ff */
[----:B------:R2:W-:Y:S01]  /*e320*/  STS [R4.X4+0x31a4], R7 ;  /* 0x0031a40704007388 */ /* 0x0005e20000004800 */
[----:B------:R-:W-:Y:S02]  /*e330*/  FFMA.FTZ R224, R15, UR34, R224 ;  /* 0x000000220fe07c23 */ /* 0x000fe400080100e0 */
[----:B-----5:R-:W-:Y:S01]  /*e340*/  FFMA.FTZ R11, -R33, R226, -RZ ;  /* 0x000000e2210b7223 */ /* 0x020fe200000109ff */
[----:B------:R5:W-:Y:S01]  /*e350*/  STS [R4.X4+0x31ac], R9 ;  /* 0x0031ac0904007388 */ /* 0x000be20000004800 */
[----:B------:R-:W-:-:S02]  /*e360*/  FFMA.FTZ R222, R133, UR34, -R222 ;  /* 0x0000002285de7c23 */ /* 0x000fc400080108de */
        /* <DEDUP_REMOVED lines=11> */
[----:B------:R-:W-:Y:S01]  /*e420*/  STS [R4.X4+0x3180], R247 ;  /* 0x003180f704007388 */ /* 0x000fe20000004800 */
[----:B-1----:R-:W-:-:S03]  /*e430*/  FFMA.FTZ R7, -R25, R242, -RZ ;  /* 0x000000f219077223 */ /* 0x002fc600000109ff */
[----:B------:R-:W-:Y:S01]  /*e440*/  STS [R4.X4+0x3188], R249 ;  /* 0x003188f904007388 */ /* 0x000fe20000004800 */
[----:B--2---:R-:W-:-:S03]  /*e450*/  FFMA.FTZ R9, -R24, R244, -RZ ;  /* 0x000000f418097223 */ /* 0x004fc600000109ff */
[----:B------:R1:W-:Y:S04]  /*e460*/  STS [R4.X4+0x3198], R219 ;  /* 0x003198db04007388 */ /* 0x0003e80000004800 */
[----:B------:R2:W-:Y:S04]  /*e470*/  STS [R4.X4+0x31a0], R221 ;  /* 0x0031a0dd04007388 */ /* 0x0005e80000004800 */
[----:B------:R-:W-:Y:S01]  /*e480*/  STS [R4.X4+0x31a8], R223 ;  /* 0x0031a8df04007388 */ /* 0x000fe20000004800 */
[----:B-1----:R-:W-:-:S03]  /*e490*/  FMUL.FTZ R219, R133, UR35 ;  /* 0x0000002385db7c20 */ /* 0x002fc60008410000 */
[----:B------:R-:W-:Y:S01]  /*e4a0*/  STS [R4.X4+0x31b0], R225 ;  /* 0x0031b0e104007388 */ /* 0x000fe20000004800 */
[----:B--2---:R-:W-:-:S03]  /*e4b0*/  FMUL.FTZ R221, R15, UR35 ;  /* 0x000000230fdd7c20 */ /* 0x004fc60008410000 */
[----:B------:R-:W-:Y:S01]  /*e4c0*/  STS [R4.X4+0x31b8], R227 ;  /* 0x0031b8e304007388 */ /* 0x000fe20000004800 */
[----:B------:R-:W-:Y:S02]  /*e4d0*/  FFMA.FTZ R219, R132, UR34, R219 ;  /* 0x0000002284db7c23 */ /* 0x000fe400080100db */
        /* <DEDUP_REMOVED lines=12> */
[----:B-1----:R-:W-:-:S03]  /*e5a0*/  FMUL.FTZ R217, R139, UR35 ;  /* 0x000000238bd97c20 */ /* 0x002fc60008410000 */
[----:B------:R-:W-:Y:S01]  /*e5b0*/  STS [R4.X4+0x31f8], R243 ;  /* 0x0031f8f304007388 */ /* 0x000fe20000004800 */
[----:B------:R-:W-:-:S03]  /*e5c0*/  FFMA.FTZ R217, R138, UR34, R217 ;  /* 0x000000228ad97c23 */ /* 0x000fc600080100d9 */
[----:B------:R1:W-:Y:S01]  /*e5d0*/  STS [R4.X4+0x31fc], R9 ;  /* 0x0031fc0904007388 */ /* 0x0003e20000004800 */
[----:B--2---:R-:W-:-:S04]  /*e5e0*/  FMUL.FTZ R7, R135, UR35 ;  /* 0x0000002387077c20 */ /* 0x004fc80008410000 */
[C---:B------:R-:W-:Y:S02]  /*e5f0*/  FFMA.FTZ R218, R134.reuse, UR34, -R7 ;  /* 0x0000002286da7c23 */ /* 0x040fe40008010807 */
[----:B-1----:R-:W-:-:S04]  /*e600*/  FMUL.FTZ R4, R134, UR35 ;  /* 0x0000002386047c20 */ /* 0x002fc80008410000 */
[----:B------:R-:W-:Y:S01]  /*e610*/  FFMA.FTZ R215, R135, UR34, R4 ;  /* 0x0000002287d77c23 */ /* 0x000fe20008010004 */
[----:B------:R-:W-:Y:S06]  /*e620*/  BAR.SYNC.DEFER_BLOCKING 0x0 ;  /* 0x0000000000007b1d */ /* 0x000fec0000010000 */
[----:B------:R-:W-:Y:S05]  /*e630*/  @!P0 BRA `(.L_x_9558) ;  /* 0x0000035000008947 */ /* 0x000fea0003800000 */
[----:B0--34-:R-:W-:Y:S01]  /*e640*/  ULDC.64 UR34, c[0x0][0x2b8] ;  /* 0x0000ae0000227ab9 */ /* 0x019fe20000000a00 */
[----:B------:R0:W1:Y:S01]  /*e650*/  LDS R223, [R5.X4+0x3180] ;  /* 0x0031800005df7984 */ /* 0x0000620000004800 */
[----:B------:R-:W-:Y:S01]  /*e660*/  USHF.R.U64 UR50, UR34, 0x1, UR35 ;  /* 0x0000000122327899 */ /* 0x000fe20008001223 */
[----:B------:R-:W-:Y:S01]  /*e670*/  MOV R9, UR7 ;  /* 0x0000000700097c02 */ /* 0x000fe20008000f00 */
[----:B------:R-:W-:-:S02]  /*e680*/  USHF.R.U32.HI UR53, URZ, 0x1, UR35 ;  /* 0x000000013f357899 */ /* 0x000fc40008011623 */
[----:B------:R-:W-:Y:S02]  /*e690*/  ULDC.64 UR32, c[0x0][0x298] ;  /* 0x0000a60000207ab9 */ /* 0x000fe40000000a00 */
[----:B------:R-:W-:Y:S01]  /*e6a0*/  ULDC.64 UR34, c[0x0][0x2a0] ;  /* 0x0000a80000227ab9 */ /* 0x000fe20000000a00 */
[----:B0-----:R-:W-:Y:S01]  /*e6b0*/  MOV R5, UR7 ;  /* 0x0000000700057c02 */ /* 0x001fe20008000f00 */
[----:B------:R-:W-:Y:S02]  /*e6c0*/  UIMAD UR55, UR15, UR34, URZ ;  /* 0x000000220f3772a4 */ /* 0x000fe4000f8e023f */
[----:B------:R-:W-:Y:S02]  /*e6d0*/  USHF.R.U64 UR41, UR32, 0x1, UR33 ;  /* 0x0000000120297899 */ /* 0x000fe40008001221 */
        /* <DEDUP_REMOVED lines=43> */
.L_x_9558:
[----:B0--34-:R-:W-:Y:S05]  /*e990*/  BSYNC B0 ;  /* 0x0000000000007941 */ /* 0x019fea0003800000 */
.L_x_9557:
        /* <DEDUP_REMOVED lines=68> */
.L_x_9560:
[----:B------:R-:W-:Y:S05]  /*ede0*/  BSYNC B0 ;  /* 0x0000000000007941 */ /* 0x000fea0003800000 */
.L_x_9559:
[----:B------:R-:W3:Y:S01]  /*edf0*/  LDS R155, [R155.X4+0x3280] ;  /* 0x003280009b9b7984 */ /* 0x000ee20000004800 */
[----:B------:R-:W-:Y:S01]  /*ee00*/  BSSY B0, `(.L_x_9561) ;  /* 0x0000004000007945 */ /* 0x000fe20003800000 */
[----:B------:R-:W-:Y:S05]  /*ee10*/  @!P1 BRA `(.L_x_9562) ;  /* 0x0000002000009947 */ /* 0x000fea0003800000 */
[----:B------:R4:W-:Y:S04]  /*ee20*/  RED.E.ADD.F32.FTZ.RN.STRONG.GPU [R4.64+-0xf00], R185 ;  /* 0xfff100b90400798e */ /* 0x0009e8000c10e7aa */
[----:B---3--:R4:W-:Y:S02]  /*ee30*/  RED.E.ADD.F32.FTZ.RN.STRONG.GPU [R8.64+-0xf00], R155 ;  /* 0xfff1009b0800798e */ /* 0x0089e4000c10e7aa */
.L_x_9562:
[----:B------:R-:W-:Y:S05]  /*ee40*/  BSYNC B0 ;  /* 0x0000000000007941 */ /* 0x000fea0003800000 */
.L_x_9561:
[----:B-12---:R1:W2:Y:S01]  /*ee50*/  LDS R7, [R156.X4+0x3300] ;  /* 0x003300009c077984 */ /* 0x0062a20000004800 */
[----:B------:R-:W-:Y:S01]  /*ee60*/  BSSY B0, `(.L_x_9563) ;  /* 0x0000004000007945 */ /* 0x000fe20003800000 */
[----:B------:R-:W-:Y:S05]  /*ee70*/  @!P2 BRA `(.L_x_9564) ;  /* 0x000000200000a947 */ /* 0x000fea0003800000 */
[----:B------:R0:W-:Y:S04]  /*ee80*/  RED.E.ADD.F32.FTZ.RN.STRONG.GPU [R4.64+-0xe80], R186 ;  /* 0xfff180ba0400798e */ /* 0x0001e8000c10e7aa */
[----:B--2---:R0:W-:Y:S02]  /*ee90*/  RED.E.ADD.F32.FTZ.RN.STRONG.GPU [R8.64+-0xe80], R7 ;  /* 0xfff180070800798e */ /* 0x0041e4000c10e7aa */
.L_x_9564:
[----:B------:R-:W-:Y:S05]  /*eea0*/  BSYNC B0 ;  /* 0x0000000000007941 */ /* 0x000fea0003800000 */
.L_x_9563:
        /* <DEDUP_REMOVED lines=12> */
.L_x_9566:
[----:B------:R-:W-:Y:S05]  /*ef70*/  BSYNC B0 ;  /* 0x0000000000007941 */ /* 0x000fea0003800000 */
.L_x_9565:
[----:B0-2---:R0:W2:Y:S01]  /*ef80*/  LDS R7, [R158.X4+0x3400] ;  /* 0x003400009e077984 */ /* 0x0050a20000004800 */
[----:B------:R-:W-:Y:S01]  /*ef90*/  BSSY B0, `(.L_x_9567) ;  /* 0x0000004000007945 */ /* 0x000fe20003800000 */
[----:B------:R-:W-:Y:S05]  /*efa0*/  @!P0 BRA `(.L_x_9568) ;  /* 0x0000002000008947 */ /* 0x000fea0003800000 */
[----:B------:R0:W-:Y:S04]  /*efb0*/  RED.E.ADD.F32.FTZ.RN.STRONG.GPU [R4.64+-0xd80], R188 ;  /* 0xfff280bc0400798e */ /* 0x0001e8000c10e7aa */
[----:B--2---:R0:W-:Y:S02]  /*efc0*/  RED.E.ADD.F32.FTZ.RN.STRONG.GPU [R8.64+-0xd80], R7 ;  /* 0xfff280070800798e */ /* 0x0041e4000c10e7aa */
.L_x_9568:
[----:B------:R-:W-:Y:S05]  /*efd0*/  BSYNC B0 ;  /* 0x0000000000007941 */ /* 0x000fea0003800000 */
.L_x_9567:
[----:B------:R-:W0:Y:S01]  /*efe0*/  LDS R159, [R159.X4+0x3480] ;  /* 0x003480009f9f7984 */ /* 0x000e220000004800 */
[----:B------:R-:W-:Y:S01]  /*eff0*/  BSSY B0, `(.L_x_9569) ;  /* 0x0000004000007945 */ /* 0x000fe20003800000 */
[----:B------:R-:W-:Y:S05]  /*f000*/  @!P1 BRA `(.L_x_9570) ;  /* 0x0000002000009947 */ /* 0x000fea0003800000 */
[----:B------:R1:W-:Y:S04]  /*f010*/  RED.E.ADD.F32.FTZ.RN.STRONG.GPU [R4.64+-0xd00], R189 ;  /* 0xfff300bd0400798e */ /* 0x0003e8000c10e7aa */
[----:B0-----:R1:W-:Y:S02]  /*f020*/  RED.E.ADD.F32.FTZ.RN.STRONG.GPU [R8.64+-0xd00], R159 ;  /* 0xfff3009f0800798e */ /* 0x0013e4000c10e7aa */
.L_x_9570:
[----:B------:R-:W-:Y:S05]  /*f030*/  BSYNC B0 ;  /* 0x0000000000007941 */ /* 0x000fea0003800000 */
.L_x_9569:
[----:B0-2---:R0:W2:Y:S01]  /*f040*/  LDS R7, [R160.X4+0x3500] ;  /* 0x00350000a0077984 */ /* 0x0050a20000004800 */
[----:B------:R-:W-:Y:S01]  /*f050*/  BSSY B0, `(.L_x_9571) ;  /* 0x0000004000007945 */ /* 0x000fe20003800000 */
[----:B------:R-:W-:Y:S05]  /*f060*/  @!P2 BRA `(.L_x_9572) ;  /* 0x000000200000a947 */ /* 0x000fea0003800000 */
[----:B------:R0:W-:Y:S04]  /*f070*/  RED.E.ADD.F32.FTZ.RN.STRONG.GPU [R4.64+-0xc80], R190 ;  /* 0xfff380be0400798e */ /* 0x0001e8000c10e7aa */
[----:B--2---:R0:W-:Y:S02]  /*f080*/  RED.E.ADD.F32.FTZ.RN.STRONG.GPU [R8.64+-0xc80], R7 ;  /* 0xfff380070800798e */ /* 0x0041e4000c10e7aa */
.L_x_9572:
[----:B------:R-:W-:Y:S05]  /*f090*/  BSYNC B0 ;  /* 0x0000000000007941 */ /* 0x000fea0003800000 */
.L_x_9571:
[----:B------:R-:W0:Y:S01]  /*f0a0*/  LDS R161, [R161.X4+0x3580] ;  /* 0x00358000a1a17984 */ /* 0x000e220000004800 */
[----:B------:R-:W-:Y:S01]  /*f0b0*/  BSSY B0, `(.L_x_9573) ;  /* 0x0000004000007945 */ /* 0x000fe20003800000 */
[----:B------:R-:W-:Y:S05]  /*f0c0*/  @!P3 BRA `(.L_x_9574) ;  /* 0x000000200000b947 */ /* 0x000fea0003800000 */
[----:B------:R1:W-:Y:S04]  /*f0d0*/  RED.E.ADD.F32.FTZ.RN.STRONG.GPU [R4.64+-0xc00], R191 ;  /* 0xfff400bf0400798e */ /* 0x0003e8000c10e7aa */
[----:B0-----:R1:W-:Y:S02]  /*f0e0*/  RED.E.ADD.F32.FTZ.RN.STRONG.GPU [R8.64+-0xc00], R161 ;  /* 0xfff400a10800798e */ /* 0x0013e4000c10e7aa */
.L_x_9574:
[----:B------:R-:W-:Y:S05]  /*f0f0*/  BSYNC B0 ;  /* 0x0000000000007941 */ /* 0x000fea0003800000 */
.L_x_9573:
[----:B0-2---:R0:W2:Y:S01]  /*f100*/  LDS R7, [R162.X4+0x3600] ;  /* 0x00360000a2077984 */ /* 0x0050a20000004800 */
[----:B------:R-:W-:Y:S01]  /*f110*/  BSSY B0, `(.L_x_9575) ;  /* 0x0000004000007945 */ /* 0x000fe20003800000 */
[----:B------:R-:W-:Y:S05]  /*f120*/  @!P4 BRA `(.L_x_9576) ;  /* 0x000000200000c947 */ /* 0x000fea0003800000 */
[----:B------:R0:W-:Y:S04]  /*f130*/  RED.E.ADD.F32.FTZ.RN.STRONG.GPU [R4.64+-0xb80], R192 ;  /* 0xfff480c00400798e */ /* 0x0001e8000c10e7aa */
[----:B--2---:R0:W-:Y:S02]  /*f140*/  RED.E.ADD.F32.FTZ.RN.STRONG.GPU [R8.64+-0xb80], R7 ;  /* 0xfff480070800798e */ /* 0x0041e4000c10e7aa */
.L_x_9576:
[----:B------:R-:W-:Y:S05]  /*f150*/  BSYNC B0 ;  /* 0x0000000000007941 */ /* 0x000fea0003800000 */
.L_x_9575:
[----:B------:R-:W0:Y:S01]  /*f160*/  LDS R163, [R163.X4+0x3680] ;  /* 0x00368000a3a37984 */ /* 0x000e220000004800 */
[----:B------:R-:W-:Y:S01]  /*f170*/  BSSY B0, `(.L_x_9577) ;  /* 0x0000004000007945 */ /* 0x000fe20003800000 */
[----:B------:R-:W-:Y:S05]  /*f180*/  @!P5 BRA `(.L_x_9578) ;  /* 0x000000200000d947 */ /* 0x000fea0003800000 */
[----:B------:R1:W-:Y:S04]  /*f190*/  RED.E.ADD.F32.FTZ.RN.STRONG.GPU [R4.64+-0xb00], R193 ;  /* 0xfff500c10400798e */ /* 0x0003e8000c10e7aa */
[----:B0-----:R1:W-:Y:S02]  /*f1a0*/  RED.E.ADD.F32.FTZ.RN.STRONG.GPU [R8.64+-0xb00], R163 ;  /* 0xfff500a30800798e */ /* 0x0013e4000c10e7aa */
.L_x_9578:
[----:B------:R-:W-:Y:S05]  /*f1b0*/  BSYNC B0 ;  /* 0x0000000000007941 */ /* 0x000fea0003800000 */
.L_x_9577:
        /* <DEDUP_REMOVED lines=12> */
.L_x_9580:
[----:B0-----:R-:W-:Y:S05]  /*f280*/  BSYNC B0 ;  /* 0x0000000000007941 */ /* 0x001fea0003800000 */
.L_x_9579:
[----:B------:R-:W0:Y:S01]  /*f290*/  LDS R165, [R165.X4+0x3780] ;  /* 0x00378000a5a57984 */ /* 0x000e220000004800 */
[----:B------:R-:W-:Y:S01]  /*f2a0*/  BSSY B0, `(.L_x_9581) ;  /* 0x0000004000007945 */ /* 0x000fe20003800000 */
[----:B------:R-:W-:Y:S05]  /*f2b0*/  @!P0 BRA `(.L_x_9582) ;  /* 0x0000002000008947 */ /* 0x000fea0003800000 */
[----:B------:R1:W-:Y:S04]  /*f2c0*/  RED.E.ADD.F32.FTZ.RN.STRONG.GPU [R4.64+-0xa00], R195 ;  /* 0xfff600c30400798e */ /* 0x0003e8000c10e7aa */
[----:B0-----:R1:W-:Y:S02]  /*f2d0*/  RED.E.ADD.F32.FTZ.RN.STRONG.GPU [R8.64+-0xa00], R165 ;  /* 0xfff600a50800798e */ /* 0x0013e4000c10e7aa */
.L_x_9582:
[----:B------:R-:W-:Y:S05]  /*f2e0*/  BSYNC B0 ;  /* 0x0000000000007941 */ /* 0x000fea0003800000 */
.L_x_9581:
[----:B--2---:R2:W1:Y:S01]  /*f2f0*/  LDS R7, [R166.X4+0x3800] ;  /* 0x00380000a6077984 */ /* 0x0044620000004800 */
[----:B------:R-:W-:Y:S01]  /*f300*/  BSSY B0, `(.L_x_9583) ;  /* 0x0000004000007945 */ /* 0x000fe20003800000 */
[----:B------:R-:W-:Y:S05]  /*f310*/  @!P1 BRA `(.L_x_9584) ;  /* 0x0000002000009947 */ /* 0x000fea0003800000 */
[----:B------:R2:W-:Y:S04]  /*f320*/  RED.E.ADD.F32.FTZ.RN.STRONG.GPU [R4.64+-0x980], R196 ;  /* 0xfff680c40400798e */ /* 0x0005e8000c10e7aa */
[----:B-1----:R2:W-:Y:S02]  /*f330*/  RED.E.ADD.F32.FTZ.RN.STRONG.GPU [R8.64+-0x980], R7 ;  /* 0xfff680070800798e */ /* 0x0025e4000c10e7aa */
.L_x_9584:
[----:B------:R-:W-:Y:S05]  /*f340*/  BSYNC B0 ;  /* 0x0000000000007941 */ /* 0x000fea0003800000 */
.L_x_9583:
[----:B------:R-:W2:Y:S01]  /*f350*/  LDS R167, [R167.X4+0x3880] ;  /* 0x00388000a7a77984 */ /* 0x000ea20000004800 */
[----:B------:R-:W-:Y:S01]  /*f360*/  BSSY B0, `(.L_x_9585) ;  /* 0x0000004000007945 */ /* 0x000fe20003800000 */
[----:B------:R-:W-:Y:S05]  /*f370*/  @!P2 BRA `(.L_x_9586) ;  /* 0x000000200000a947 */ /* 0x000fea0003800000 */
[----:B------:R4:W-:Y:S04]  /*f380*/  RED.E.ADD.F32.FTZ.RN.STRONG.GPU [R4.64+-0x900], R197 ;  /* 0xfff700c50400798e */ /* 0x0009e8000c10e7aa */
[----:B--2---:R4:W-:Y:S02]  /*f390*/  RED.E.ADD.F32.FTZ.RN.STRONG.GPU [R8.64+-0x900], R167 ;  /* 0xfff700a70800798e */ /* 0x0049e4000c10e7aa */
.L_x_9586:
[----:B------:R-:W-:Y:S05]  /*f3a0*/  BSYNC B0 ;  /* 0x0000000000007941 */ /* 0x000fea0003800000 */
.L_x_9585:
[----:B-12---:R1:W2:Y:S01]  /*f3b0*/  LDS R7, [R168.X4+0x3900] ;  /* 0x00390000a8077984 */ /* 0x0062a20000004800 */
[----:B------:R-:W-:Y:S01]  /*f3c0*/  BSSY B0, `(.L_x_9587) ;  /* 0x0000004000007945 */ /* 0x000fe20003800000 */
[----:B------:R-:W-:Y:S05]  /*f3d0*/  @!P3 BRA `(.L_x_9588) ;  /* 0x000000200000b947 */ /* 0x000fea0003800000 */
[----:B------:R1:W-:Y:S04]  /*f3e0*/  RED.E.ADD.F32.FTZ.RN.STRONG.GPU [R4.64+-0x880], R198 ;  /* 0xfff780c60400798e */ /* 0x0003e8000c10e7aa */
[----:B--2---:R1:W-:Y:S02]  /*f3f0*/  RED.E.ADD.F32.FTZ.RN.STRONG.GPU [R8.64+-0x880], R7 ;  /* 0xfff780070800798e */ /* 0x0043e4000c10e7aa */
.L_x_9588:
[----:B------:R-:W-:Y:S05]  /*f400*/  BSYNC B0 ;  /* 0x0000000000007941 */ /* 0x000fea0003800000 */
.L_x_9587:
[----:B------:R-:W1:Y:S01]  /*f410*/  LDS R153, [R153.X4+0x3980] ;  /* 0x0039800099997984 */ /* 0x000e620000004800 */
[----:B------:R-:W-:Y:S01]  /*f420*/  BSSY B0, `(.L_x_9589) ;  /* 0x0000004000007945 */ /* 0x000fe20003800000 */
[----:B------:R-:W-:Y:S05]  /*f430*/  @!P4 BRA `(.L_x_9590) ;  /* 0x000000200000c947 */ /* 0x000fea0003800000 */
[----:B------:R4:W-:Y:S04]  /*f440*/  RED.E.ADD.F32.FTZ.RN.STRONG.GPU [R4.64+-0x800], R199 ;  /* 0xfff800c70400798e */ /* 0x0009e8000c10e7aa */
[----:B-1----:R4:W-:Y:S02]  /*f450*/  RED.E.ADD.F32.FTZ.RN.STRONG.GPU [R8.64+-0x800], R153 ;  /* 0xfff800990800798e */ /* 0x0029e4000c10e7aa */
.L_x_9590:
[----:B------:R-:W-:Y:S05]  /*f460*/  BSYNC B0 ;  /* 0x0000000000007941 */ /* 0x000fea0003800000 */
.L_x_9589:
[----:B------:R-:W4:Y:S01]  /*f470*/  LDS R169, [R169.X4+0x3a00] ;  /* 0x003a0000a9a97984 */ /* 0x000f220000004800 */
[----:B------:R-:W-:Y:S01]  /*f480*/  BSSY B0, `(.L_x_9591) ;  /* 0x0000004000007945 */ /* 0x000fe20003800000 */
[----:B------:R-:W-:Y:S05]  /*f490*/  @!P5 BRA `(.L_x_9592) ;  /* 0x000000200000d947 */ /* 0x000fea0003800000 */
[----:B------:R4:W-:Y:S04]  /*f4a0*/  RED.E.ADD.F32.FTZ.RN.STRONG.GPU [R4.64+-0x780], R200 ;  /* 0xfff880c80400798e */ /* 0x0009e8000c10e7aa */
[----:B----4-:R4:W-:Y:S02]  /*f4b0*/  RED.E.ADD.F32.FTZ.RN.STRONG.GPU [R8.64+-0x780], R169 ;  /* 0xfff880a90800798e */ /* 0x0109e4000c10e7aa */
.L_x_9592:
[----:B------:R-:W-:Y:S05]  /*f4c0*/  BSYNC B0 ;  /* 0x0000000000007941 */ /* 0x000fea0003800000 */
.L_x_9591:
        /* <DEDUP_REMOVED lines=12> */
.L_x_9594:
[----:B-1----:R-:W-:Y:S05]  /*f590*/  BSYNC B0 ;  /* 0x0000000000007941 */ /* 0x002fea0003800000 */
.L_x_9593:
[----:B------:R-:W1:Y:S01]  /*f5a0*/  LDS R171, [R171.X4+0x3b00] ;  /* 0x003b0000abab7984 */ /* 0x000e620000004800 */
[----:B------:R-:W-:Y:S01]  /*f5b0*/  BSSY B0, `(.L_x_9595) ;  /* 0x0000004000007945 */ /* 0x000fe20003800000 */
[----:B------:R-:W-:Y:S05]  /*f5c0*/  @!P0 BRA `(.L_x_9596) ;  /* 0x0000002000008947 */ /* 0x000fea0003800000 */
[----:B------:R4:W-:Y:S04]  /*f5d0*/  RED.E.ADD.F32.FTZ.RN.STRONG.GPU [R4.64+-0x680], R202 ;  /* 0xfff980ca0400798e */ /* 0x0009e8000c10e7aa */
[----:B-1----:R4:W-:Y:S02]  /*f5e0*/  RED.E.ADD.F32.FTZ.RN.STRONG.GPU [R8.64+-0x680], R171 ;  /* 0xfff980ab0800798e */ /* 0x0029e4000c10e7aa */
.L_x_9596:
[----:B------:R-:W-:Y:S05]  /*f5f0*/  BSYNC B0 ;  /* 0x0000000000007941 */ /* 0x000fea0003800000 */
.L_x_9595:
[----:B--2---:R2:W4:Y:S01]  /*f600*/  LDS R7, [R172.X4+0x3b80] ;  /* 0x003b8000ac077984 */ /* 0x0045220000004800 */
[----:B------:R-:W-:Y:S01]  /*f610*/  BSSY B0, `(.L_x_9597) ;  /* 0x0000004000007945 */ /* 0x000fe20003800000 */
[----:B------:R-:W-:Y:S05]  /*f620*/  @!P1 BRA `(.L_x_9598) ;  /* 0x0000002000009947 */ /* 0x000fea0003800000 */
[----:B------:R2:W-:Y:S04]  /*f630*/  RED.E.ADD.F32.FTZ.RN.STRONG.GPU [R4.64+-0x600], R203 ;  /* 0xfffa00cb0400798e */ /* 0x0005e8000c10e7aa */
[----:B----4-:R2:W-:Y:S02]  /*f640*/  RED.E.ADD.F32.FTZ.RN.STRONG.GPU [R8.64+-0x600], R7 ;  /* 0xfffa00070800798e */ /* 0x0105e4000c10e7aa */
.L_x_9598:
[----:B------:R-:W-:Y:S05]  /*f650*/  BSYNC B0 ;  /* 0x0000000000007941 */ /* 0x000fea0003800000 */
.L_x_9597:
[----:B------:R-:W2:Y:S01]  /*f660*/  LDS R173, [R173.X4+0x3c00] ;  /* 0x003c0000adad7984 */ /* 0x000ea20000004800 */
[----:B------:R-:W-:Y:S01]  /*f670*/  BSSY B0, `(.L_x_9599) ;  /* 0x0000004000007945 */ /* 0x000fe20003800000 */
[----:B------:R-:W-:Y:S05]  /*f680*/  @!P2 BRA `(.L_x_9600) ;  /* 0x000000200000a947 */ /* 0x000fea0003800000 */
[----:B------:R4:W-:Y:S04]  /*f690*/  RED.E.ADD.F32.FTZ.RN.STRONG.GPU [R4.64+-0x580], R204 ;  /* 0xfffa80cc0400798e */ /* 0x0009e8000c10e7aa */
[----:B--2---:R4:W-:Y:S02]  /*f6a0*/  RED.E.ADD.F32.FTZ.RN.STRONG.GPU [R8.64+-0x580], R173 ;  /* 0xfffa80ad0800798e */ /* 0x0049e4000c10e7aa */
.L_x_9600:
[----:B------:R-:W-:Y:S05]  /*f6b0*/  BSYNC B0 ;  /* 0x0000000000007941 */ /* 0x000fea0003800000 */
.L_x_9599:
[----:B--2-4-:R2:W4:Y:S01]  /*f6c0*/  LDS R7, [R174.X4+0x3c80] ;  /* 0x003c8000ae077984 */ /* 0x0145220000004800 */
[----:B------:R-:W-:Y:S01]  /*f6d0*/  BSSY B0, `(.L_x_9601) ;  /* 0x0000004000007945 */ /* 0x000fe20003800000 */
[----:B------:R-:W-:Y:S05]  /*f6e0*/  @!P3 BRA `(.L_x_9602) ;  /* 0x000000200000b947 */ /* 0x000fea0003800000 */
[----:B------:R2:W-:Y:S04]  /*f6f0*/  RED.E.ADD.F32.FTZ.RN.STRONG.GPU [R4.64+-0x500], R205 ;  /* 0xfffb00cd0400798e */ /* 0x0005e8000c10e7aa */
[----:B----4-:R2:W-:Y:S02]  /*f700*/  RED.E.ADD.F32.FTZ.RN.STRONG.GPU [R8.64+-0x500], R7 ;  /* 0xfffb00070800798e */ /* 0x0105e4000c10e7aa */
.L_x_9602:
[----:B------:R-:W-:Y:S05]  /*f710*/  BSYNC B0 ;  /* 0x0000000000007941 */ /* 0x000fea0003800000 */
.L_x_9601:
[----:B------:R-:W2:Y:S01]  /*f720*/  LDS R175, [R175.X4+0x3d00] ;  /* 0x003d0000afaf7984 */ /* 0x000ea20000004800 */
[----:B------:R-:W-:Y:S01]  /*f730*/  BSSY B0, `(.L_x_9603) ;  /* 0x0000004000007945 */ /* 0x000fe20003800000 */
[----:B------:R-:W-:Y:S05]  /*f740*/  @!P4 BRA `(.L_x_9604) ;  /* 0x000000200000c947 */ /* 0x000fea0003800000 */
[----:B------:R4:W-:Y:S04]  /*f750*/  RED.E.ADD.F32.FTZ.RN.STRONG.GPU [R4.64+-0x480], R206 ;  /* 0xfffb80ce0400798e */ /* 0x0009e8000c10e7aa */
[----:B--2---:R4:W-:Y:S02]  /*f760*/  RED.E.ADD.F32.FTZ.RN.STRONG.GPU [R8.64+-0x480], R175 ;  /* 0xfffb80af0800798e */ /* 0x0049e4000c10e7aa */
.L_x_9604:
[----:B------:R-:W-:Y:S05]  /*f770*/  BSYNC B0 ;  /* 0x0000000000007941 */ /* 0x000fea0003800000 */
.L_x_9603:
[----:B--2-4-:R2:W4:Y:S01]  /*f780*/  LDS R7, [R176.X4+0x3d80] ;  /* 0x003d8000b0077984 */ /* 0x0145220000004800 */
[----:B------:R-:W-:Y:S01]  /*f790*/  BSSY B0, `(.L_x_9605) ;  /* 0x0000004000007945 */ /* 0x000fe20003800000 */
[----:B------:R-:W-:Y:S05]  /*f7a0*/  @!P5 BRA `(.L_x_9606) ;  /* 0x000000200000d947 */ /* 0x000fea0003800000 */
[----:B------:R2:W-:Y:S04]  /*f7b0*/  RED.E.ADD.F32.FTZ.RN.STRONG.GPU [R4.64+-0x400], R207 ;  /* 0xfffc00cf0400798e */ /* 0x0005e8000c10e7aa */
[----:B----4-:R2:W-:Y:S02]  /*f7c0*/  RED.E.ADD.F32.FTZ.RN.STRONG.GPU [R8.64+-0x400], R7 ;  /* 0xfffc00070800798e */ /* 0x0105e4000c10e7aa */
.L_x_9606:
[----:B------:R-:W-:Y:S05]  /*f7d0*/  BSYNC B0 ;  /* 0x0000000000007941 */ /* 0x000fea0003800000 */
.L_x_9605:
        /* <DEDUP_REMOVED lines=12> */
.L_x_9608:
[----:B------:R-:W-:Y:S05]  /*f8a0*/  BSYNC B0 ;  /* 0x0000000000007941 */ /* 0x000fea0003800000 */
.L_x_9607:
[----:B--2-4-:R2:W4:Y:S01]  /*f8b0*/  LDS R7, [R178.X4+0x3e80] ;  /* 0x003e8000b2077984 */ /* 0x0145220000004800 */
[----:B------:R-:W-:Y:S01]  /*f8c0*/  BSSY B0, `(.L_x_9609) ;  /* 0x0000004000007945 */ /* 0x000fe20003800000 */
[----:B------:R-:W-:Y:S05]  /*f8d0*/  @!P0 BRA `(.L_x_9610) ;  /* 0x0000002000008947 */ /* 0x000fea0003800000 */
[----:B------:R2:W-:Y:S04]  /*f8e0*/  RED.E.ADD.F32.FTZ.RN.STRONG.GPU [R4.64+-0x300], R209 ;  /* 0xfffd00d10400798e */ /* 0x0005e8000c10e7aa */
[----:B----4-:R2:W-:Y:S02]  /*f8f0*/  RED.E.ADD.F32.FTZ.RN.STRONG.GPU [R8.64+-0x300], R7 ;  /* 0xfffd00070800798e */ /* 0x0105e4000c10e7aa */
.L_x_9610:
[----:B------:R-:W-:Y:S05]  /*f900*/  BSYNC B0 ;  /* 0x0000000000007941 */ /* 0x000fea0003800000 */
.L_x_9609:
[----:B------:R-:W2:Y:S01]  /*f910*/  LDS R179, [R179.X4+0x3f00] ;  /* 0x003f0000b3b37984 */ /* 0x000ea20000004800 */
[----:B------:R-:W-:Y:S01]  /*f920*/  BSSY B0, `(.L_x_9611) ;  /* 0x0000004000007945 */ /* 0x000fe20003800000 */
[----:B------:R-:W-:Y:S05]  /*f930*/  @!P1 BRA `(.L_x_9612) ;  /* 0x0000002000009947 */ /* 0x000fea0003800000 */
[----:B------:R4:W-:Y:S04]  /*f940*/  RED.E.ADD.F32.FTZ.RN.STRONG.GPU [R4.64+-0x280], R210 ;  /* 0xfffd80d20400798e */ /* 0x0009e8000c10e7aa */
[----:B--2---:R4:W-:Y:S02]  /*f950*/  RED.E.ADD.F32.FTZ.RN.STRONG.GPU [R8.64+-0x280], R179 ;  /* 0xfffd80b30800798e */ /* 0x0049e4000c10e7aa */
.L_x_9612:
[----:B------:R-:W-:Y:S05]  /*f960*/  BSYNC B0 ;  /* 0x0000000000007941 */ /* 0x000fea0003800000 */
.L_x_9611:
[----:B--2-4-:R2:W4:Y:S01]  /*f970*/  LDS R7, [R180.X4+0x3f80] ;  /* 0x003f8000b4077984 */ /* 0x0145220000004800 */
[----:B------:R-:W-:Y:S01]  /*f980*/  BSSY B0, `(.L_x_9613) ;  /* 0x0000004000007945 */ /* 0x000fe20003800000 */
[----:B------:R-:W-:Y:S05]  /*f990*/  @!P2 BRA `(.L_x_9614) ;  /* 0x000000200000a947 */ /* 0x000fea0003800000 */
[----:B------:R2:W-:Y:S04]  /*f9a0*/  RED.E.ADD.F32.FTZ.RN.STRONG.GPU [R4.64+-0x200], R211 ;  /* 0xfffe00d30400798e */ /* 0x0005e8000c10e7aa */
[----:B----4-:R2:W-:Y:S02]  /*f9b0*/  RED.E.ADD.F32.FTZ.RN.STRONG.GPU [R8.64+-0x200], R7 ;  /* 0xfffe00070800798e */ /* 0x0105e4000c10e7aa */
.L_x_9614:
[----:B------:R-:W-:Y:S05]  /*f9c0*/  BSYNC B0 ;  /* 0x0000000000007941 */ /* 0x000fea0003800000 */
.L_x_9613:
[----:B------:R-:W2:Y:S01]  /*f9d0*/  LDS R181, [R181.X4+0x4000] ;  /* 0x00400000b5b57984 */ /* 0x000ea20000004800 */
[----:B------:R-:W-:Y:S01]  /*f9e0*/  BSSY B0, `(.L_x_9615) ;  /* 0x0000004000007945 */ /* 0x000fe20003800000 */
[----:B------:R-:W-:Y:S05]  /*f9f0*/  @!P3 BRA `(.L_x_9616) ;  /* 0x000000200000b947 */ /* 0x000fea0003800000 */
[----:B------:R4:W-:Y:S04]  /*fa00*/  RED.E.ADD.F32.FTZ.RN.STRONG.GPU [R4.64+-0x180], R212 ;  /* 0xfffe80d40400798e */ /* 0x0009e8000c10e7aa */
[----:B--2---:R4:W-:Y:S02]  /*fa10*/  RED.E.ADD.F32.FTZ.RN.STRONG.GPU [R8.64+-0x180], R181 ;  /* 0xfffe80b50800798e */ /* 0x0049e4000c10e7aa */
.L_x_9616:
[----:B------:R-:W-:Y:S05]  /*fa20*/  BSYNC B0 ;  /* 0x0000000000007941 */ /* 0x000fea0003800000 */
.L_x_9615:
[----:B--2-4-:R2:W4:Y:S01]  /*fa30*/  LDS R7, [R182.X4+0x4080] ;  /* 0x00408000b6077984 */ /* 0x0145220000004800 */
[----:B------:R-:W-:Y:S01]  /*fa40*/  BSSY B0, `(.L_x_9617) ;  /* 0x0000004000007945 */ /* 0x000fe20003800000 */
[----:B------:R-:W-:Y:S05]  /*fa50*/  @!P4 BRA `(.L_x_9618) ;  /* 0x000000200000c947 */ /* 0x000fea0003800000 */
[----:B------:R2:W-:Y:S04]  /*fa60*/  RED.E.ADD.F32.FTZ.RN.STRONG.GPU [R4.64+-0x100], R213 ;  /* 0xffff00d50400798e */ /* 0x0005e8000c10e7aa */
[----:B----4-:R2:W-:Y:S02]  /*fa70*/  RED.E.ADD.F32.FTZ.RN.STRONG.GPU [R8.64+-0x100], R7 ;  /* 0xffff00070800798e */ /* 0x0105e4000c10e7aa */
.L_x_9618:
[----:B------:R-:W-:Y:S05]  /*fa80*/  BSYNC B0 ;  /* 0x0000000000007941 */ /* 0x000fea0003800000 */
.L_x_9617:
[----:B------:R-:W2:Y:S01]  /*fa90*/  LDS R183, [R183.X4+0x4100] ;  /* 0x00410000b7b77984 */ /* 0x000ea20000004800 */
[----:B------:R-:W-:Y:S01]  /*faa0*/  BSSY B0, `(.L_x_9619) ;  /* 0x0000004000007945 */ /* 0x000fe20003800000 */
[----:B------:R-:W-:Y:S05]  /*fab0*/  @!P5 BRA `(.L_x_9620) ;  /* 0x000000200000d947 */ /* 0x000fea0003800000 */
[----:B------:R4:W-:Y:S04]  /*fac0*/  RED.E.ADD.F32.FTZ.RN.STRONG.GPU [R4.64+-0x80], R214 ;  /* 0xffff80d60400798e */ /* 0x0009e8000c10e7aa */
[----:B--2---:R4:W-:Y:S02]  /*fad0*/  RED.E.ADD.F32.FTZ.RN.STRONG.GPU [R8.64+-0x80], R183 ;  /* 0xffff80b70800798e */ /* 0x0049e4000c10e7aa */
.L_x_9620:
[----:B------:R-:W-:Y:S05]  /*fae0*/  BSYNC B0 ;  /* 0x0000000000007941 */ /* 0x000fea0003800000 */
.L_x_9619:
[----:B--2-4-:R-:W2:Y:S01]  /*faf0*/  SHFL.DOWN PT, R5, R0, 0x1, 0x1f ;  /* 0x08201f0000057f89 */ /* 0x014ea200000e0000 */
[C---:B------:R-:W-:Y:S01]  /*fb00*/  ISETP.GT.AND P0, PT, R126.reuse, 0x1e, PT ;  /* 0x0000001e7e00780c */ /* 0x040fe20003f04270 */
        /* <DEDUP_REMOVED lines=38> */
[----:B------:R-:W-:Y:S02]  /*fd70*/  FADD.FTZ R46, R131, R46 ;  /* 0x0000002e832e7221 */ /* 0x000fe40000010000 */
[----:B------:R-:W-:Y:S02]  /*fd80*/  FADD.FTZ R45, R149, R45 ;  /* 0x0000002d952d7221 */ /* 0x000fe40000010000 */
[----:B------:R-:W-:Y:S02]  /*fd90*/  FADD.FTZ R44, R137, R44 ;  /* 0x0000002c892c7221 */ /* 0x000fe40000010000 */
[----:B------:R-:W-:Y:S02]  /*fda0*/  FADD.FTZ R43, R16, R43 ;  /* 0x0000002b102b7221 */ /* 0x000fe40000010000 */
[----:B------:R-:W-:Y:S02]  /*fdb0*/  FFMA.FTZ R70, R19, R86, R70 ;  /* 0x0000005613467223 */ /* 0x000fe40000010046 */
[----:B------:R-:W-:-:S02]  /*fdc0*/  FADD.FTZ R42, R219, R42 ;  /* 0x0000002adb2a7221 */ /* 0x000fc40000010000 */
[----:B------:R-:W-:Y:S02]  /*fdd0*/  FFMA.FTZ R72, R23, R88, R72 ;  /* 0x0000005817487223 */ /* 0x000fe40000010048 */
[----:B------:R-:W-:Y:S02]  /*fde0*/  FADD.FTZ R41, R20, R41 ;  /* 0x0000002914297221 */ /* 0x000fe40000010000 */
        /* <DEDUP_REMOVED lines=13> */
[----:B------:R-:W-:Y:S01]  /*fec0*/  FFMA.FTZ R7, R104, R23, R216 ;  /* 0x0000001768077223 */ /* 0x000fe200000100d8 */
[----:B------:R-:W-:-:S03]  /*fed0*/  MOV R5, R14 ;  /* 0x0000000e00057202 */ /* 0x000fc60000000f00 */
[----:B------:R-:W-:Y:S02]  /*fee0*/  FADD.FTZ R40, R7, R40 ;  /* 0x0000002807287221 */ /* 0x000fe40000010000 */
        /* <DEDUP_REMOVED lines=11> */
.L_x_9622:
[----:B--2---:R-:W-:Y:S05]  /*ffa0*/  BSYNC B0 ;  /* 0x0000000000007941 */ /* 0x004fea0003800000 */
.L_x_9621:
        /* <DEDUP_REMOVED lines=8> */
.L_x_9544:
        /* <DEDUP_REMOVED lines=23> */
[----:B------:R-:W-:Y:S01]  /*101a0*/  LOP3.LUT R11, R125, 0x160, RZ, 0xfc, !PT ;  /* 0x000001607d0b7812 */ /* 0x000fe200078efcff */
[----:B------:R-:W5:Y:S01]  /*101b0*/  @!P3 LDG.E R21, [R2.64+0x100] ;  /* 0x0001002a0215b981 */ /* 0x000f62000c1e1900 */
[----:B------:R-:W-:Y:S02]  /*101c0*/  ISETP.GE.AND P0, PT, R5, UR28, PT ;  /* 0x0000001c05007c0c */ /* 0x000fe4000bf06270 */
[C---:B------:R-:W-:Y:S02]  /*101d0*/  LOP3.LUT R14, R125.reuse, 0x180, RZ, 0xfc, !PT ;  /* 0x000001807d0e7812 */ /* 0x040fe400078efcff */
[----:B------:R-:W-:Y:S01]  /*101e0*/  LOP3.LUT R15, R125, 0x1a0, RZ, 0xfc, !PT ;  /* 0x000001a07d0f7812 */ /* 0x000fe200078efcff */
[----:B---3--:R-:W3:Y:S01]  /*101f0*/  @!P4 LDG.E R22, [R2.64+0x180] ;  /* 0x0001802a0216c981 */ /* 0x008ee2000c1e1900 */
[----:B------:R-:W-:-:S02]  /*10200*/  ISETP.GE.AND P1, PT, R6, UR28, PT ;  /* 0x0000001c06007c0c */ /* 0x000fc4000bf26270 */
[----:B------:R-:W-:Y:S01]  /*10210*/  LOP3.LUT R16, R125, 0x1c0, RZ, 0xfc, !PT ;  /* 0x000001c07d107812 */ /* 0x000fe200078efcff */
        /* <DEDUP_REMOVED lines=48> */
[----:B------:R-:W5:Y:S01]  /*10520*/  LDS R20, [R105.X4+0xc] ;  /* 0x00000c0069147984 */ /* 0x000f620000004800 */
[----:B--2---:R-:W-:-:S03]  /*10530*/  FADD.FTZ R22, R2, UR5 ;  /* 0x0000000502167e21 */ /* 0x004fc60008010000 */
[----:B------:R-:W2:Y:S02]  /*10540*/  LDS R2, [R105.X4+0x14] ;  /* 0x0000140069027984 */ /* 0x000ea40000004800 */
[----:B------:R-:W-:Y:S01]  /*10550*/  FSETP.GTU.FTZ.AND P4, PT, R22, 20, PT ;  /* 0x41a000001600780b */ /* 0x000fe20003f9c000 */
[----:B---3--:R-:W-:Y:S02]  /*10560*/  FADD.FTZ R21, R21, UR5 ;  /* 0x0000000515157e21 */ /* 0x008fe40008010000 */
[----:B----4-:R-:W-:Y:S02]  /*10570*/  FADD.FTZ R25, R3, UR5 ;  /* 0x0000000503197e21 */ /* 0x010fe40008010000 */
[----:B------:R-:W3:Y:S01]  /*10580*/  LDS R3, [R105.X4+0x18] ;  /* 0x0000180069037984 */ /* 0x000ee20000004800 */
[----:B------:R-:W-:-:S07]  /*10590*/  FSETP.GTU.FTZ.AND P1, PT, R21, 20, PT ;  /* 0x41a000001500780b */ /* 0x000fce0003f3c000 */
[----:B------:R-:W-:-:S04]  /*105a0*/  @!P4 FMUL.FTZ R22, R22, -1.4426950216293334961 ;  /* 0xbfb8aa3b1616c820 */ /* 0x000fc80000410000 */
[----:B------:R4:W1:Y:S01]  /*105b0*/  @!P4 MUFU.EX2 R23, R22 ;  /* 0x000000160017c308 */ /* 0x0008620000000800 */
[----:B------:R-:W-:Y:S01]  /*105c0*/  FSETP.GTU.FTZ.AND P5, PT, R25, 20, PT ;  /* 0x41a000001900780b */ /* 0x000fe20003fbc000 */
[----:B-----5:R-:W-:Y:S02]  /*105d0*/  FADD.FTZ R26, R20, UR5 ;  /* 0x00000005141a7e21 */ /* 0x020fe40008010000 */
[----:B------:R-:W5:Y:S03]  /*105e0*/  LDS R20, [R105.X4+0x1c] ;  /* 0x00001c0069147984 */ /* 0x000f660000004800 */
[----:B------:R-:W-:Y:S01]  /*105f0*/  FSETP.GTU.FTZ.AND P0, PT, R26, 20, PT ;  /* 0x41a000001a00780b */ /* 0x000fe20003f1c000 */
[----:B------:R-:W-:Y:S01]  /*10600*/  @!P1 FMUL.FTZ R27, R21, -1.4426950216293334961 ;  /* 0xbfb8aa3b151b9820 */ /* 0x000fe20000410000 */
[----:B----4-:R-:W-:Y:S04]  /*10610*/  LDS R22, [R105.X4+0x24] ;  /* 0x0000240069167984 */ /* 0x010fe80000004800 */
[----:B------:R-:W4:Y:S01]  /*10620*/  LDS R21, [R105.X4+0x20] ;  /* 0x0000200069157984 */ /* 0x000f220000004800 */
[----:B------:R-:W-:-:S02]  /*10630*/  @!P5 FMUL.FTZ R25, R25, -1.4426950216293334961 ;  /* 0xbfb8aa3b1919d820 */ /* 0x000fc40000410000 */
[----:B-1----:R-:W-:Y:S02]  /*10640*/  @!P4 FADD.FTZ R24, R23, 1 ;  /* 0x3f8000001718c421 */ /* 0x002fe40000010000 */
[----:B------:R-:W1:Y:S01]  /*10650*/  LDS R23, [R105.X4+0x28] ;  /* 0x0000280069177984 */ /* 0x000e620000004800 */
[----:B------:R-:W0:Y:S01]  /*10660*/  @!P1 MUFU.EX2 R27, R27 ;  /* 0x0000001b001b9308 */ /* 0x000e220000000800 */
[----:B------:R-:W-:-:S07]  /*10670*/  @!P0 FMUL.FTZ R26, R26, -1.4426950216293334961 ;  /* 0xbfb8aa3b1a1a8820 */ /* 0x000fce0000410000 */
[----:B------:R-:W3:Y:S01]  /*10680*/  @!P5 MUFU.EX2 R25, R25 ;  /* 0x000000190019d308 */ /* 0x000ee20000000800 */
[----:B--2---:R-:W-:-:S07]  /*10690*/  FADD.FTZ R2, R2, UR5 ;  /* 0x0000000502027e21 */ /* 0x004fce0008010000 */
[----:B------:R-:W2:Y:S01]  /*106a0*/  @!P0 MUFU.EX2 R26, R26 ;  /* 0x0000001a001a8308 */ /* 0x000ea20000000800 */
[----:B0-----:R-:W-:-:S07]  /*106b0*/  @!P1 FADD.FTZ R27, R27, 1 ;  /* 0x3f8000001b1b9421 */ /* 0x001fce0000010000 */
[----:B------:R-:W0:Y:S01]  /*106c0*/  @!P4 MUFU.RCP R24, R24 ;  /* 0x000000180018c308 */ /* 0x000e220000001000 */
[----:B---3--:R-:W-:Y:S01]  /*106d0*/  @!P5 FADD.FTZ R25, R25, 1 ;  /* 0x3f8000001919d421 */ /* 0x008fe20000010000 */
[----:B------:R-:W-:Y:S01]  /*106e0*/  FSETP.GTU.FTZ.AND P2, PT, R2, 20, PT ;  /* 0x41a000000200780b */ /* 0x000fe20003f5c000 */
[----:B------:R-:W-:Y:S02]  /*106f0*/  FADD.FTZ R3, R3, UR5 ;  /* 0x0000000503037e21 */ /* 0x000fe40008010000 */
[----:B-----5:R-:W-:-:S03]  /*10700*/  FADD.FTZ R20, R20, UR5 ;  /* 0x0000000514147e21 */ /* 0x020fc60008010000 */
[----:B------:R-:W3:Y:S01]  /*10710*/  @!P5 MUFU.RCP R25, R25 ;  /* 0x000000190019d308 */ /* 0x000ee20000001000 */
[----:B--2---:R-:W-:Y:S01]  /*10720*/  @!P0 FADD.FTZ R26, R26, 1 ;  /* 0x3f8000001a1a8421 */ /* 0x004fe20000010000 */
[----:B------:R-:W-:-:S06]  /*10730*/  FSETP.GTU.FTZ.AND P3, PT, R3, 20, PT ;  /* 0x41a000000300780b */ /* 0x000fcc0003f7c000 */
[----:B------:R-:W2:Y:S01]  /*10740*/  @!P1 MUFU.RCP R27, R27 ;  /* 0x0000001b001b9308 */ /* 0x000ea20000001000 */
[----:B0-----:R-:W-:Y:S01]  /*10750*/  @!P4 FMUL.FTZ R41, R41, R24 ;  /* 0x000000182929c220 */ /* 0x001fe20000410000 */
[----:B------:R-:W-:Y:S01]  /*10760*/  FSETP.GTU.FTZ.AND P4, PT, R20, 20, PT ;  /* 0x41a000001400780b */ /* 0x000fe20003f9c000 */
[----:B------:R-:W-:Y:S02]  /*10770*/  @!P2 FMUL.FTZ R2, R2, -1.4426950216293334961 ;  /* 0xbfb8aa3b0202a820 */ /* 0x000fe40000410000 */
[----:B----4-:R-:W-:-:S03]  /*10780*/  FADD.FTZ R21, R21, UR5 ;  /* 0x0000000515157e21 */ /* 0x010fc60008010000 */
[----:B------:R-:W0:Y:S01]  /*10790*/  @!P0 MUFU.RCP R26, R26 ;  /* 0x0000001a001a8308 */ /* 0x000e220000001000 */
[----:B-1----:R-:W-:Y:S02]  /*107a0*/  FADD.FTZ R23, R23, UR5 ;  /* 0x0000000517177e21 */ /* 0x002fe40008010000 */
[----:B---3--:R-:W-:Y:S01]  /*107b0*/  @!P5 FMUL.FTZ R42, R42, R25 ;  /* 0x000000192a2ad220 */ /* 0x008fe20000410000 */
[----:B------:R-:W-:Y:S01]  /*107c0*/  FSETP.GTU.FTZ.AND P5, PT, R21, 20, PT ;  /* 0x41a000001500780b */ /* 0x000fe20003fbc000 */
[----:B------:R-:W-:Y:S02]  /*107d0*/  @!P3 FMUL.FTZ R3, R3, -1.4426950216293334961 ;  /* 0xbfb8aa3b0303b820 */ /* 0x000fe40000410000 */
[----:B--2---:R-:W-:Y:S01]  /*107e0*/  @!P1 FMUL.FTZ R44, R44, R27 ;  /* 0x0000001b2c2c9220 */ /* 0x004fe20000410000 */
[----:B------:R-:W-:Y:S01]  /*107f0*/  FSETP.GTU.FTZ.AND P1, PT, R23, 20, PT ;  /* 0x41a000001700780b */ /* 0x000fe20003f3c000 */
[----:B------:R-:W1:Y:S01]  /*10800*/  @!P2 MUFU.EX2 R2, R2 ;  /* 0x000000020002a308 */ /* 0x000e620000000800 */
[----:B------:R-:W-:-:S02]  /*10810*/  @!P4 FMUL.FTZ R20, R20, -1.4426950216293334961 ;  /* 0xbfb8aa3b1414c820 */ /* 0x000fc40000410000 */
[----:B------:R-:W-:Y:S02]  /*10820*/  FADD.FTZ R22, R22, UR5 ;  /* 0x0000000516167e21 */ /* 0x000fe40008010000 */
[----:B0-----:R-:W-:-:S03]  /*10830*/  @!P0 FMUL.FTZ R43, R43, R26 ;  /* 0x0000001a2b2b8220 */ /* 0x001fc60000410000 */
[----:B------:R-:W0:Y:S01]  /*10840*/  @!P3 MUFU.EX2 R3, R3 ;  /* 0x000000030003b308 */ /* 0x000e220000000800 */
[----:B------:R-:W-:Y:S01]  /*10850*/  FSETP.GTU.FTZ.AND P0, PT, R22, 20, PT ;  /* 0x41a000001600780b */ /* 0x000fe20003f1c000 */
[----:B------:R-:W-:-:S06]  /*10860*/  @!P5 FMUL.FTZ R24, R21, -1.4426950216293334961 ;  /* 0xbfb8aa3b1518d820 */ /* 0x000fcc0000410000 */
[----:B------:R-:W2:Y:S01]  /*10870*/  @!P4 MUFU.EX2 R20, R20 ;  /* 0x000000140014c308 */ /* 0x000ea20000000800 */
[----:B------:R-:W-:Y:S02]  /*10880*/  @!P1 FMUL.FTZ R26, R23, -1.4426950216293334961 ;  /* 0xbfb8aa3b171a9820 */ /* 0x000fe40000410000 */
[----:B-1----:R-:W-:Y:S02]  /*10890*/  @!P2 FADD.FTZ R21, R2, 1 ;  /* 0x3f8000000215a421 */ /* 0x002fe40000010000 */
[----:B------:R-:W-:Y:S03]  /*108a0*/  LDS R2, [R105.X4+0x2c] ;  /* 0x00002c0069027984 */ /* 0x000fe60000004800 */
[----:B------:R-:W1:Y:S01]  /*108b0*/  @!P5 MUFU.EX2 R24, R24 ;  /* 0x000000180018d308 */ /* 0x000e620000000800 */
[----:B------:R-:W-:Y:S02]  /*108c0*/  @!P0 FMUL.FTZ R25, R22, -1.4426950216293334961 ;  /* 0xbfb8aa3b16198820 */ /* 0x000fe40000410000 */
[----:B0-----:R-:W-:-:S02]  /*108d0*/  @!P3 FADD.FTZ R22, R3, 1 ;  /* 0x3f8000000316b421 */ /* 0x001fc40000010000 */
[----:B------:R-:W-:Y:S03]  /*108e0*/  LDS R3, [R105.X4+0x30] ;  /* 0x0000300069037984 */ /* 0x000fe60000004800 */
[----:B------:R-:W0:Y:S01]  /*108f0*/  @!P1 MUFU.EX2 R26, R26 ;  /* 0x0000001a001a9308 */ /* 0x000e220000000800 */
[----:B--2---:R-:W-:Y:S02]  /*10900*/  @!P4 FADD.FTZ R23, R20, 1 ;  /* 0x3f8000001417c421 */ /* 0x004fe40000010000 */
[----:B------:R-:W-:Y:S05]  /*10910*/  LDS R20, [R105.X4+0x34] ;  /* 0x0000340069147984 */ /* 0x000fea0000004800 */
[----:B------:R2:W-:Y:S02]  /*10920*/  @!P2 MUFU.RCP R28, R21 ;  /* 0x00000015001ca308 */ /* 0x0005e40000001000 */
[----:B--2---:R-:W2:Y:S06]  /*10930*/  LDS R21, [R105.X4+0x38] ;  /* 0x0000380069157984 */ /* 0x004eac0000004800 */
[----:B------:R3:W-:Y:S01]  /*10940*/  @!P3 MUFU.RCP R27, R22 ;  /* 0x00000016001bb308 */ /* 0x0007e20000001000 */
[----:B-1----:R-:W-:-:S07]  /*10950*/  @!P5 FADD.FTZ R24, R24, 1 ;  /* 0x3f8000001818d421 */ /* 0x002fce0000010000 */
[----:B------:R1:W-:Y:S01]  /*10960*/  @!P4 MUFU.RCP R30, R23 ;  /* 0x00000017001ec308 */ /* 0x0003e20000001000 */
[----:B---3--:R-:W3:Y:S01]  /*10970*/  LDS R22, [R105.X4+0x3c] ;  /* 0x00003c0069167984 */ /* 0x008ee20000004800 */
[----:B0-----:R-:W-:-:S03]  /*10980*/  @!P1 FADD.FTZ R26, R26, 1 ;  /* 0x3f8000001a1a9421 */ /* 0x001fc60000010000 */
[----:B-1----:R-:W0:Y:S04]  /*10990*/  LDS R23, [R105.X4] ;  /* 0x0000000069177984 */ /* 0x002e280000004800 */
[----:B------:R-:W-:Y:S06]  /*109a0*/  BAR.SYNC.DEFER_BLOCKING 0x0 ;  /* 0x0000000000007b1d */ /* 0x000fec0000010000 */
[----:B------:R-:W1:Y:S08]  /*109b0*/  @!P0 MUFU.EX2 R25, R25 ;  /* 0x0000001900198308 */ /* 0x000e700000000800 */
[----:B------:R-:W4:Y:S08]  /*109c0*/  @!P5 MUFU.RCP R29, R24 ;  /* 0x00000018001dd308 */ /* 0x000f300000001000 */
[----:B------:R-:W5:Y:S01]  /*109d0*/  @!P1 MUFU.RCP R31, R26 ;  /* 0x0000001a001f9308 */ /* 0x000f620000001000 */
[----:B-1----:R-:W-:-:S02]  /*109e0*/  @!P0 FADD.FTZ R25, R25, 1 ;  /* 0x3f80000019198421 */ /* 0x002fc40000010000 */
[----:B------:R-:W-:Y:S01]  /*109f0*/  @!P4 FMUL.FTZ R47, R47, R30 ;  /* 0x0000001e2f2fc220 */ /* 0x000fe20000410000 */
[----:B------:R-:W-:Y:S01]  /*10a00*/  MOV R30, UR28 ;  /* 0x0000001c001e7c02 */ /* 0x000fe20008000f00 */
[----:B------:R-:W-:Y:S01]  /*10a10*/  STS [R105.X4], R72 ;  /* 0x0000004869007388 */ /* 0x000fe20000004800 */
[----:B------:R-:W-:Y:S02]  /*10a20*/  @!P3 FMUL.FTZ R46, R46, R27 ;  /* 0x0000001b2e2eb220 */ /* 0x000fe40000410000 */
[----:B------:R1:W0:Y:S01]  /*10a30*/  @!P0 MUFU.RCP R32, R25 ;  /* 0x0000001900208308 */ /* 0x0002220000001000 */
[----:B------:R-:W-:Y:S01]  /*10a40*/  STS [R105.X4+0x4], R71 ;  /* 0x0000044769007388 */ /* 0x000fe20000004800 */
[----:B----4-:R-:W-:-:S03]  /*10a50*/  @!P5 FMUL.FTZ R48, R48, R29 ;  /* 0x0000001d3030d220 */ /* 0x010fc60000410000 */
[----:B------:R-:W-:Y:S01]  /*10a60*/  STS [R105.X4+0x8], R70 ;  /* 0x0000084669007388 */ /* 0x000fe20000004800 */
[----:B-----5:R-:W-:-:S03]  /*10a70*/  @!P1 FMUL.FTZ R50, R50, R31 ;  /* 0x0000001f32329220 */ /* 0x020fc60000410000 */
        /* <DEDUP_REMOVED lines=14> */
[----:B-1----:R-:W-:Y:S04]  /*10b60*/  LDS R25, [R122] ;  /* 0x000000007a197984 */ /* 0x002fe80000000800 */
        /* <DEDUP_REMOVED lines=16> */
[----:B--2---:R-:W-:-:S05]  /*10c70*/  FADD.FTZ R26, R21, UR5 ;  /* 0x00000005151a7e21 */ /* 0x004fca0008010000 */
[----:B------:R-:W-:Y:S01]  /*10c80*/  FSETP.GTU.FTZ.AND P3, PT, R26, 20, PT ;  /* 0x41a000001a00780b */ /* 0x000fe20003f7c000 */
[----:B------:R-:W-:Y:S02]  /*10c90*/  @!P2 FMUL.FTZ R45, R45, R28 ;  /* 0x0000001c2d2da220 */ /* 0x000fe40000410000 */
[----:B---3--:R-:W-:Y:S02]  /*10ca0*/  FADD.FTZ R28, R22, UR5 ;  /* 0x00000005161c7e21 */ /* 0x008fe40008010000 */
[----:B0-----:R-:W-:Y:S02]  /*10cb0*/  FADD.FTZ R22, R23, UR5 ;  /* 0x0000000517167e21 */ /* 0x001fe40008010000 */
[----:B------:R-:W-:Y:S02]  /*10cc0*/  FADD.FTZ R3, R3, UR5 ;  /* 0x0000000503037e21 */ /* 0x000fe40008010000 */
[----:B------:R-:W-:Y:S02]  /*10cd0*/  FADD.FTZ R24, R20, UR5 ;  /* 0x0000000514187e21 */ /* 0x000fe40008010000 */
[----:B------:R-:W-:-:S02]  /*10ce0*/  FADD.FTZ R2, R2, UR5 ;  /* 0x0000000502027e21 */ /* 0x000fc40008010000 */
[----:B------:R-:W-:Y:S01]  /*10cf0*/  @!P3 FMUL.FTZ R23, R26, -1.4426950216293334961 ;  /* 0xbfb8aa3b1a17b820 */ /* 0x000fe20000410000 */
[----:B------:R-:W-:Y:S01]  /*10d00*/  BAR.SYNC.DEFER_BLOCKING 0x0 ;  /* 0x0000000000007b1d */ /* 0x000fe20000010000 */
[----:B------:R-:W-:Y:S01]  /*10d10*/  FSETP.GTU.FTZ.AND P1, PT, R3, 20, PT ;  /* 0x41a000000300780b */ /* 0x000fe20003f3c000 */
[----:B------:R-:W-:Y:S01]  /*10d20*/  @!P0 FMUL.FTZ R49, R49, R32 ;  /* 0x0000002031318220 */ /* 0x000fe20000410000 */
[----:B------:R-:W-:Y:S02]  /*10d30*/  FSETP.GTU.FTZ.AND P2, PT, R24, 20, PT ;  /* 0x41a000001800780b */ /* 0x000fe40003f5c000 */
[----:B------:R-:W-:Y:S01]  /*10d40*/  FSETP.GTU.FTZ.AND P0, PT, R2, 20, PT ;  /* 0x41a000000200780b */ /* 0x000fe20003f1c000 */
[----:B------:R-:W0:Y:S08]  /*10d50*/  LDS R26, [0x840] ;  /* 0x00084000ff1a7984 */ /* 0x000e300000000800 */
[----:B------:R-:W-:-:S02]  /*10d60*/  @!P1 FMUL.FTZ R20, R3, -1.4426950216293334961 ;  /* 0xbfb8aa3b03149820 */ /* 0x000fc40000410000 */
[----:B------:R-:W-:Y:S01]  /*10d70*/  @!P2 FMUL.FTZ R21, R24, -1.4426950216293334961 ;  /* 0xbfb8aa3b1815a820 */ /* 0x000fe20000410000 */
[----:B------:R-:W-:Y:S01]  /*10d80*/  FSETP.GTU.FTZ.AND P4, PT, R28, 20, PT ;  /* 0x41a000001c00780b */ /* 0x000fe20003f9c000 */
[----:B------:R-:W-:Y:S01]  /*10d90*/  @!P0 FMUL.FTZ R2, R2, -1.4426950216293334961 ;  /* 0xbfb8aa3b02028820 */ /* 0x000fe20000410000 */
[----:B------:R-:W1:Y:S01]  /*10da0*/  @!P3 MUFU.EX2 R23, R23 ;  /* 0x000000170017b308 */ /* 0x000e620000000800 */
[----:B------:R-:W-:-:S07]  /*10db0*/  FSETP.GTU.FTZ.AND P5, PT, R22, 20, PT ;  /* 0x41a000001600780b */ /* 0x000fce0003fbc000 */
[----:B------:R2:W3:Y:S08]  /*10dc0*/  @!P0 MUFU.EX2 R3, R2 ;  /* 0x0000000200038308 */ /* 0x0004f00000000800 */
[----:B------:R-:W4:Y:S08]  /*10dd0*/  @!P1 MUFU.EX2 R20, R20 ;  /* 0x0000001400149308 */ /* 0x000f300000000800 */
[----:B------:R-:W5:Y:S01]  /*10de0*/  @!P2 MUFU.EX2 R21, R21 ;  /* 0x000000150015a308 */ /* 0x000f620000000800 */
[----:B------:R-:W-:-:S02]  /*10df0*/  @!P4 FMUL.FTZ R24, R28, -1.4426950216293334961 ;  /* 0xbfb8aa3b1c18c820 */ /* 0x000fc40000410000 */
[----:B-1----:R-:W-:Y:S02]  /*10e00*/  @!P3 FADD.FTZ R23, R23, 1 ;  /* 0x3f8000001717b421 */ /* 0x002fe40000010000 */
[----:B--2---:R-:W-:Y:S02]  /*10e10*/  @!P5 FMUL.FTZ R2, R22, -1.4426950216293334961 ;  /* 0xbfb8aa3b1602d820 */ /* 0x004fe40000410000 */
[----:B---3--:R-:W-:Y:S01]  /*10e20*/  @!P0 FADD.FTZ R3, R3, 1 ;  /* 0x3f80000003038421 */ /* 0x008fe20000010000 */
[----:B------:R-:W1:Y:S01]  /*10e30*/  @!P4 MUFU.EX2 R24, R24 ;  /* 0x000000180018c308 */ /* 0x000e620000000800 */
[----:B----4-:R-:W-:Y:S01]  /*10e40*/  @!P1 FADD.FTZ R20, R20, 1 ;  /* 0x3f80000014149421 */ /* 0x010fe20000010000 */
[----:B0-----:R-:W-:Y:S01]  /*10e50*/  ISETP.GE.AND P6, PT, R125, R26, PT ;  /* 0x0000001a7d00720c */ /* 0x001fe20003fc6270 */
[----:B------:R-:W-:Y:S01]  /*10e60*/  UIMAD UR7, UR13, UR8, URZ ;  /* 0x000000080d0772a4 */ /* 0x000fe2000f8e023f */
[----:B-----5:R-:W-:-:S04]  /*10e70*/  @!P2 FADD.FTZ R21, R21, 1 ;  /* 0x3f8000001515a421 */ /* 0x020fc80000010000 */
[----:B------:R0:W2:Y:S01]  /*10e80*/  @!P5 MUFU.EX2 R22, R2 ;  /* 0x000000020016d308 */ /* 0x0000a20000000800 */
[----:B------:R-:W-:Y:S02]  /*10e90*/  UIMAD UR27, UR12, UR9, UR7 ;  /* 0x000000090c1b72a4 */ /* 0x000fe4000f8e0207 */
[----:B------:R-:W-:-:S05]  /*10ea0*/  UIMAD UR7, UR13, UR32, URZ ;  /* 0x000000200d0772a4 */ /* 0x000fca000f8e023f */
[----:B------:R0:W3:Y:S01]  /*10eb0*/  @!P0 MUFU.RCP R28, R3 ;  /* 0x00000003001c8308 */ /* 0x0000e20000001000 */
[----:B------:R-:W-:-:S07]  /*10ec0*/  UIMAD.WIDE.U32 UR34, UR12, UR8, URZ ;  /* 0x000000080c2272a5 */ /* 0x000fce000f8e003f */
[----:B------:R0:W4:Y:S08]  /*10ed0*/  @!P1 MUFU.RCP R73, R20 ;  /* 0x0000001400499308 */ /* 0x0001300000001000 */
        /* <DEDUP_REMOVED lines=22> */
.L_x_9625:
[----:B--234-:R-:W-:Y:S05]  /*11040*/  BSYNC B0 ;  /* 0x0000000000007941 */ /* 0x01cfea0003800000 */
.L_x_9624:
[----:B------:R-:W-:Y:S01]  /*11050*/  ULDC.64 UR32, c[0x0][0x2e0] ;  /* 0x0000b80000207ab9 */ /* 0x000fe20000000a00 */
[----:B------:R-:W-:Y:S01]  /*11060*/  @!P0 FMUL.FTZ R51, R51, R28 ;  /* 0x0000001c33338220 */ /* 0x000fe20000410000 */
[----:B------:R-:W-:Y:S01]  /*11070*/  UMOV UR35, UR7 ;  /* 0x0000000700237c82 */ /* 0x000fe20008000000 */
[C---:B0-----:R-:W-:Y:S01]  /*11080*/  LEA R2, P0, R125.reuse, c[0x0][0x330], 0x2 ;  /* 0x0000cc007d027a11 */ /* 0x041fe200078010ff */
[----:B------:R-:W-:Y:S01]  /*11090*/  UIMAD.WIDE.U32 UR34, UR10, UR32, UR34 ;  /* 0x000000200a2272a5 */ /* 0x000fe2000f8e0022 */
[----:B------:R-:W-:Y:S01]  /*110a0*/  @!P5 FADD.FTZ R22, R22, 1 ;  /* 0x3f8000001616d421 */ /* 0x000fe20000010000 */
[----:B------:R-:W-:Y:S01]  /*110b0*/  UIMAD UR32, UR11, UR32, URZ ;  /* 0x000000200b2072a4 */ /* 0x000fe2000f8e023f */
[----:B------:R-:W-:Y:S01]  /*110c0*/  LEA.HI.X R3, R125, c[0x0][0x334], R123, 0x2, P0 ;  /* 0x0000cd007d037a11 */ /* 0x000fe200000f147b */
[----:B------:R-:W-:Y:S01]  /*110d0*/  UIADD3 UR7, UP0, UR29, UR34, URZ ;  /* 0x000000221d077290 */ /* 0x000fe2000ff1e03f */
[----:B------:R-:W0:Y:S01]  /*110e0*/  @!P4 MUFU.RCP R24, R24 ;  /* 0x000000180018c308 */ /* 0x000e220000001000 */
        /* <DEDUP_REMOVED lines=115> */
.L_x_9627:
[----:B------:R-:W-:Y:S05]  /*11820*/  BSYNC B0 ;  /* 0x0000000000007941 */ /* 0x000fea0003800000 */
.L_x_9626:
        /* <DEDUP_REMOVED lines=13> */
[----:B------:R-:W-:Y:S01]  /*11900*/  ISETP.GE.AND P5, PT, R0, R20, PT ;  /* 0x000000140000720c */ /* 0x000fe20003fa6270 */
        /* <DEDUP_REMOVED lines=47> */
.L_x_9506:
        /* <DEDUP_REMOVED lines=26> */
.L_x_9630:
[----:B0-----:R-:W-:Y:S05]  /*11da0*/  BSYNC B0 ;  /* 0x0000000000007941 */ /* 0x001fea0003800000 */
.L_x_9629:
        /* <DEDUP_REMOVED lines=25> */
.L_x_9632:
[----:B------:R-:W3:Y:S02]  /*11f40*/  S2R R9, SR_TID.X ;  /* 0x0000000000097919 */ /* 0x000ee40000002100 */
.L_x_9633:
[----:B0-----:R-:W-:Y:S05]  /*11f50*/  BSYNC B0 ;  /* 0x0000000000007941 */ /* 0x001fea0003800000 */
.L_x_9631:
[----:B---3--:R-:W-:-:S13]  /*11f60*/  ISETP.GE.AND P0, PT, R9, c[0x0][0x16c], PT ;  /* 0x00005b0009007a0c */ /* 0x008fda0003f06270 */
[----:B------:R-:W-:Y:S05]  /*11f70*/  @P0 EXIT ;  /* 0x000000000000094d */ /* 0x000fea0003800000 */
[----:B------:R-:W-:Y:S02]  /*11f80*/  ULDC.64 UR6, c[0x0][0x288] ;  /* 0x0000a20000067ab9 */ /* 0x000fe40000000a00 */
[----:B------:R-:W-:Y:S02]  /*11f90*/  UIMAD UR11, UR11, UR6, URZ ;  /* 0x000000060b0b72a4 */ /* 0x000fe4000f8e023f */
[----:B-12---:R-:W-:Y:S02]  /*11fa0*/  UIMAD.WIDE.U32 UR4, UR10, UR6, URZ ;  /* 0x000000060a0472a5 */ /* 0x006fe4000f8e003f */
[----:B------:R-:W-:-:S04]  /*11fb0*/  UIMAD UR6, UR10, UR7, UR11 ;  /* 0x000000070a0672a4 */ /* 0x000fc8000f8e020b */
[----:B------:R-:W-:Y:S02]  /*11fc0*/  UIADD3 UR6, UR5, UR6, URZ ;  /* 0x0000000605067290 */ /* 0x000fe4000fffe03f */
.L_x_9634:
        /* <DEDUP_REMOVED lines=19> */
.L_x_9635:
        /* <DEDUP_REMOVED lines=16> */
.L_x_14706:


//--------------------- .text._Z25selective_scan_bwd_kernelI32Selective_Scan_bwd_kernel_traitsILi32ELi16ELb1ELb0ELb0ELb0ELb0EfN3c107complexIfEEEEv12SSMParamsBwd --------------------------
	.section	.text._Z25selective_scan_bwd_kernelI32Selective_Scan_bwd_kernel_traitsILi32ELi16ELb1ELb0ELb0ELb0ELb0EfN3c107complexIfEEEEv12SSMParamsBwd,"ax",@progbits
	.sectioninfo	@"SHI_REGISTERS=219"
	.align	128
        .global         _Z25selective_scan_bwd_kernelI32Selective_Scan_bwd_kernel_traitsILi32ELi16ELb1ELb0ELb0ELb0ELb0EfN3c107complexIfEEEEv12SSMParamsBwd
        .type           _Z25selective_scan_bwd_kernelI32Selective_Scan_bwd_kernel_traitsILi32ELi16ELb1ELb0ELb0ELb0ELb0EfN3c107complexIfEEEEv12SSMParamsBwd,@function
        .size           _Z25selective_scan_bwd_kernelI32Selective_Scan_bwd_kernel_traitsILi32ELi16ELb1ELb0ELb0ELb0ELb0EfN3c107complexIfEEEEv12SSMParamsBwd,(.L_x_14707 - _Z25selective_scan_bwd_kernelI32Selective_Scan_bwd_kernel_traitsILi32ELi16ELb1ELb0ELb0ELb0ELb0EfN3c107complexIfEEEEv12SSMParamsBwd)
        .other          _Z25selective_scan_bwd_kernelI32Selective_Scan_bwd_kernel_traitsILi32ELi16ELb1ELb0ELb0ELb0ELb0EfN3c107complexIfEEEEv12SSMParamsBwd,@"STO_CUDA_ENTRY STV_DEFAULT"
_Z25selective_scan_bwd_kernelI32Selective_Scan_bwd_kernel_traitsILi32ELi16ELb1ELb0ELb0ELb0ELb0EfN3c107complexIfEEEEv12SSMParamsBwd:
.text._Z25selective_scan_bwd_kernelI32Selective_Scan_bwd_kernel_traitsILi32ELi16ELb1ELb0ELb0ELb0ELb0EfN3c107complexIfEEEEv12SSMParamsBwd:
[----:B------:R-:W-:Y:S02]  /*0000*/  MOV R1, c[0x0][0x28] ;  /* 0x00000a0000017a02 */ /* 0x000fe40000000f00 */
[----:B------:R-:W0:Y:S01]  /*0010*/  S2UR UR14, SR_CTAID.Y ;  /* 0x00000000000e79c3 */ /* 0x000e220000002600 */
[----:B------:R-:W-:Y:S01]  /*0020*/  ULDC.64 UR6, c[0x0][0x250] ;  /* 0x0000940000067ab9 */ /* 0x000fe20000000a00 */
[----:B------:R-:W-:Y:S01]  /*0030*/  HFMA2.MMA R111, -RZ, RZ, 0, 0 ;  /* 0x00000000ff6f7435 */ /* 0x000fe200000001ff */
[----:B------:R-:W-:Y:S01]  /*0040*/  UISETP.NE.U32.AND UP1, UPT, URZ, UR6, UPT ;  /* 0x000000063f00728c */ /* 0x000fe2000bf25070 */
[----:B------:R-:W-:Y:S01]  /*0050*/  CS2R R106, SRZ ;  /* 0x00000000006a7805 */ /* 0x000fe2000001ff00 */
[----:B------:R-:W-:Y:S02]  /*0060*/  ULDC.64 UR30, c[0x0][0x118] ;  /* 0x00004600001e7ab9 */ /* 0x000fe40000000a00 */
[----:B------:R-:W-:Y:S02]  /*0070*/  UISETP.NE.AND.EX UP1, UPT, URZ, UR7, UPT, UP1 ;  /* 0x000000073f00728c */ /* 0x000fe4000bf25310 */
[----:B------:R-:W-:Y:S02]  /*0080*/  ULDC.64 UR4, c[0x0][0x238] ;  /* 0x00008e0000047ab9 */ /* 0x000fe40000000a00 */
[----:B------:R-:W-:-:S02]  /*0090*/  UISETP.NE.U32.AND UP0, UPT, URZ, UR4, UPT ;  /* 0x000000043f00728c */ /* 0x000fc4000bf05070 */
[----:B------:R-:W-:Y:S01]  /*00a0*/  PLOP3.LUT P1, PT, PT, PT, UP1, 0x80, 0x0 ;  /* 0x000000000000781c */ /* 0x000fe20003f2f018 */
[----:B------:R-:W1:Y:S01]  /*00b0*/  S2UR UR34, SR_CTAID.X ;  /* 0x00000000002279c3 */ /* 0x000e620000002500 */
[----:B------:R-:W-:Y:S02]  /*00c0*/  UISETP.NE.AND.EX UP0, UPT, URZ, UR5, UPT, UP0 ;  /* 0x000000053f00728c */ /* 0x000fe4000bf05300 */
[----:B------:R-:W-:Y:S02]  /*00d0*/  ULDC.64 UR20, c[0x0][0x328] ;  /* 0x0000ca0000147ab9 */ /* 0x000fe40000000a00 */
[----:B------:R-:W-:Y:S02]  /*00e0*/  ULDC.64 UR8, c[0x0][0x1e0] ;  /* 0x0000780000087ab9 */ /* 0x000fe40000000a00 */
[----:B------:R-:W-:Y:S01]  /*00f0*/  PLOP3.LUT P0, PT, PT, PT, UP0, 0x80, 0x0 ;  /* 0x000000000000781c */ /* 0x000fe20003f0f008 */
        /* <DEDUP_REMOVED lines=10> */
[----:B------:R-:W-:-:S02]  /*01a0*/  UISETP.NE.U32.AND UP1, UPT, URZ, UR20, UPT ;  /* 0x000000143f00728c */ /* 0x000fc4000bf25070 */
[----:B------:R-:W-:Y:S01]  /*01b0*/  MOV R3, UR5 ;  /* 0x0000000500037c02 */ /* 0x000fe20008000f00 */
[----:B------:R-:W-:Y:S01]  /*01c0*/  ULDC.64 UR4, c[0x0][0x260] ;  /* 0x0000980000047ab9 */ /* 0x000fe20000000a00 */
[----:B------:R0:W5:Y:S01]  /*01d0*/  @P1 LDG.E R111, [R4.64] ;  /* 0x0000001e046f1981 */ /* 0x000162000c1e1900 */
[----:B-1----:R-:W-:Y:S02]  /*01e0*/  USHF.R.S32.HI UR35, URZ, 0x1f, UR34 ;  /* 0x0000001f3f237899 */ /* 0x002fe40008011422 */
[----:B------:R-:W-:Y:S01]  /*01f0*/  UISETP.NE.U32.AND UP0, UPT, URZ, UR4, UPT ;  /* 0x000000043f00728c */ /* 0x000fe2000bf05070 */
[----:B------:R0:W5:Y:S01]  /*0200*/  @P0 LDG.E R106, [R2.64] ;  /* 0x0000001e026a0981 */ /* 0x000162000c1e1900 */
[----:B------:R-:W-:Y:S02]  /*0210*/  ULDC.64 UR6, c[0x0][0x1d0] ;  /* 0x0000740000067ab9 */ /* 0x000fe40000000a00 */
[----:B------:R-:W-:Y:S02]  /*0220*/  UISETP.NE.AND.EX UP1, UPT, URZ, UR21, UPT, UP1 ;  /* 0x000000153f00728c */ /* 0x000fe4000bf25310 */
[----:B------:R-:W-:-:S02]  /*0230*/  UIMAD UR4, UR35, UR6, URZ ;  /* 0x00000006230472a4 */ /* 0x000fc4000f8e023f */
[----:B------:R-:W-:Y:S02]  /*0240*/  UISETP.NE.AND.EX UP0, UPT, URZ, UR5, UPT, UP0 ;  /* 0x000000053f00728c */ /* 0x000fe4000bf05300 */
[----:B------:R-:W-:Y:S02]  /*0250*/  UIMAD UR5, UR35, UR8, URZ ;  /* 0x00000008230572a4 */ /* 0x000fe4000f8e023f */
[----:B------:R-:W-:Y:S02]  /*0260*/  UIMAD.WIDE.U32 UR10, UR34, UR6, URZ ;  /* 0x00000006220a72a5 */ /* 0x000fe4000f8e003f */
[----:B------:R-:W-:Y:S02]  /*0270*/  UIMAD UR16, UR34, UR7, UR4 ;  /* 0x00000007221072a4 */ /* 0x000fe4000f8e0204 */
[----:B------:R-:W-:Y:S02]  /*0280*/  UISETP.NE.U32.AND UP2, UPT, URZ, UR22, UPT ;  /* 0x000000163f00728c */ /* 0x000fe4000bf45070 */
[----:B------:R-:W-:-:S02]  /*0290*/  ULDC.64 UR6, c[0x0][0x278] ;  /* 0x00009e0000067ab9 */ /* 0x000fc40000000a00 */
[----:B------:R-:W-:Y:S02]  /*02a0*/  UIMAD.WIDE.U32 UR12, UR34, UR8, URZ ;  /* 0x00000008220c72a5 */ /* 0x000fe4000f8e003f */
[----:B------:R-:W-:Y:S02]  /*02b0*/  UIMAD UR18, UR34, UR9, UR5 ;  /* 0x00000009221272a4 */ /* 0x000fe4000f8e0205 */
[----:B------:R-:W-:Y:S02]  /*02c0*/  UIMAD UR4, UR35, UR6, URZ ;  /* 0x00000006230472a4 */ /* 0x000fe4000f8e023f */
[----:B------:R-:W-:Y:S02]  /*02d0*/  UIMAD.WIDE.U32 UR8, UR34, UR6, URZ ;  /* 0x00000006220872a5 */ /* 0x000fe4000f8e003f */
[----:B------:R-:W-:Y:S02]  /*02e0*/  UISETP.NE.AND.EX UP2, UPT, URZ, UR23, UPT, UP2 ;  /* 0x000000173f00728c */ /* 0x000fe4000bf45320 */
[----:B------:R-:W-:-:S02]  /*02f0*/  UMOV UR6, URZ ;  /* 0x0000003f00067c82 */ /* 0x000fc40008000000 */
[----:B------:R-:W-:Y:S02]  /*0300*/  @UP1 ULEA UR6, UP3, UR14, UR20, 0x2 ;  /* 0x000000140e061291 */ /* 0x000fe4000f86103f */
[----:B------:R-:W-:-:S03]  /*0310*/  UIMAD UR28, UR34, UR7, UR4 ;  /* 0x00000007221c72a4 */ /* 0x000fc6000f8e0204 */
[----:B------:R-:W-:Y:S02]  /*0320*/  UMOV UR7, URZ ;  /* 0x0000003f00077c82 */ /* 0x000fe40008000000 */
[----:B------:R-:W-:Y:S02]  /*0330*/  @UP1 ULEA.HI.X UR7, UR14, UR21, UR15, 0x2, UP3 ;  /* 0x000000150e071291 */ /* 0x000fe400098f140f */
[----:B------:R-:W-:Y:S02]  /*0340*/  UIMAD UR19, UR15, UR26, URZ ;  /* 0x0000001a0f1372a4 */ /* 0x000fe4000f8e023f */
[----:B------:R-:W-:Y:S02]  /*0350*/  ULDC.64 UR20, c[0x0][0x1d8] ;  /* 0x0000760000147ab9 */ /* 0x000fe40000000a00 */
[----:B------:R-:W-:Y:S02]  /*0360*/  UIMAD UR17, UR15, UR20, URZ ;  /* 0x000000140f1172a4 */ /* 0x000fe4000f8e023f */
[----:B------:R-:W-:-:S02]  /*0370*/  UIADD3 UR11, UR11, UR16, URZ ;  /* 0x000000100b0b7290 */ /* 0x000fc4000fffe03f */
[----:B------:R-:W-:Y:S02]  /*0380*/  UMOV UR4, URZ ;  /* 0x0000003f00047c82 */ /* 0x000fe40008000000 */
[----:B------:R-:W-:Y:S02]  /*0390*/  ULDC UR32, c[0x0][0x174] ;  /* 0x00005d0000207ab9 */ /* 0x000fe40000000800 */
[----:B------:R-:W-:Y:S02]  /*03a0*/  @UP2 ULEA UR4, UP1, UR14, UR22, 0x2 ;  /* 0x000000160e042291 */ /* 0x000fe4000f82103f */
[----:B------:R-:W-:Y:S02]  /*03b0*/  UIADD3 UR13, UR13, UR18, URZ ;  /* 0x000000120d0d7290 */ /* 0x000fe4000fffe03f */
[----:B------:R-:W-:Y:S02]  /*03c0*/  UIMAD UR24, UR14, UR21, UR17 ;  /* 0x000000150e1872a4 */ /* 0x000fe4000f8e0211 */
[----:B------:R-:W-:-:S02]  /*03d0*/  UIMAD UR27, UR14, UR27, UR19 ;  /* 0x0000001b0e1b72a4 */ /* 0x000fc4000f8e0213 */
[----:B------:R-:W-:Y:S02]  /*03e0*/  UIMAD.WIDE.U32 UR16, UR14, UR20, UR10 ;  /* 0x000000140e1072a5 */ /* 0x000fe4000f8e000a */
[----:B------:R-:W-:Y:S02]  /*03f0*/  ULDC.64 UR18, c[0x0][0x280] ;  /* 0x0000a00000127ab9 */ /* 0x000fe40000000a00 */
[----:B------:R-:W-:Y:S02]  /*0400*/  ULEA UR22, UR32, 0xfffffe00, 0x9 ;  /* 0xfffffe0020167891 */ /* 0x000fe4000f8e483f */
[----:B------:R-:W-:Y:S02]  /*0410*/  UMOV UR5, URZ ;  /* 0x0000003f00057c82 */ /* 0x000fe40008000000 */
[----:B------:R-:W-:Y:S02]  /*0420*/  UIMAD UR25, UR15, UR18, URZ ;  /* 0x000000120f1972a4 */ /* 0x000fe4000f8e023f */
[----:B------:R-:W-:-:S02]  /*0430*/  @UP2 ULEA.HI.X UR5, UR14, UR23, UR15, 0x2, UP1 ;  /* 0x000000170e052291 */ /* 0x000fc400088f140f */
[----:B------:R-:W-:Y:S02]  /*0440*/  UIMAD.WIDE.U32 UR20, UR14, UR26, UR12 ;  /* 0x0000001a0e1472a5 */ /* 0x000fe4000f8e000c */
[----:B------:R-:W-:Y:S02]  /*0450*/  USHF.R.S32.HI UR23, URZ, 0x1f, UR22 ;  /* 0x0000001f3f177899 */ /* 0x000fe40008011416 */
[----:B------:R-:W-:Y:S02]  /*0460*/  UIADD3 UR26, UP1, UR22, UR16, URZ ;  /* 0x00000010161a7290 */ /* 0x000fe4000ff3e03f */
[----:B------:R-:W-:Y:S02]  /*0470*/  UIMAD UR29, UR14, UR19, UR25 ;  /* 0x000000130e1d72a4 */ /* 0x000fe4000f8e0219 */
[----:B------:R-:W-:Y:S02]  /*0480*/  UIADD3 UR9, UR9, UR28, URZ ;  /* 0x0000001c09097290 */ /* 0x000fe4000fffe03f */
[----:B------:R-:W-:-:S02]  /*0490*/  ULDC.64 UR12, c[0x0][0x240] ;  /* 0x00009000000c7ab9 */ /* 0x000fc40000000a00 */
[----:B------:R-:W-:Y:S02]  /*04a0*/  UIADD3 UR25, UP2, UR22, UR20, URZ ;  /* 0x0000001416197290 */ /* 0x000fe4000ff5e03f */
[----:B------:R-:W-:Y:S02]  /*04b0*/  UIADD3.X UR17, UR23, UR17, UR24, UP1, !UPT ;  /* 0x0000001117117290 */ /* 0x000fe40008ffe418 */
[----:B------:R-:W-:Y:S02]  /*04c0*/  ULEA UR16, UP1, UR26, UR12, 0x2 ;  /* 0x0000000c1a107291 */ /* 0x000fe4000f82103f */
[----:B------:R-:W-:Y:S02]  /*04d0*/  ULDC.64 UR10, c[0x0][0x248] ;  /* 0x00009200000a7ab9 */ /* 0x000fe40000000a00 */
[----:B------:R-:W-:Y:S02]  /*04e0*/  UIMAD.WIDE.U32 UR18, UR14, UR18, UR8 ;  /* 0x000000120e1272a5 */ /* 0x000fe4000f8e0008 */
[----:B------:R-:W-:-:S02]  /*04f0*/  UIADD3.X UR20, UR23, UR21, UR27, UP2, !UPT ;  /* 0x0000001517147290 */ /* 0x000fc400097fe41b */
[----:B------:R-:W-:Y:S02]  /*0500*/  ULEA UR24, UP2, UR25, UR10, 0x2 ;  /* 0x0000000a19187291 */ /* 0x000fe4000f84103f */
[----:B------:R-:W-:Y:S02]  /*0510*/  ULEA.HI.X UR17, UR26, UR13, UR17, 0x2, UP1 ;  /* 0x0000000d1a117291 */ /* 0x000fe400088f1411 */
[----:B------:R-:W-:Y:S02]  /*0520*/  UIADD3 UR21, UP1, UR22, UR18, URZ ;  /* 0x0000001216157290 */ /* 0x000fe4000ff3e03f */
[----:B------:R-:W-:Y:S02]  /*0530*/  ULEA.HI.X UR25, UR25, UR11, UR20, 0x2, UP2 ;  /* 0x0000000b19197291 */ /* 0x000fe400090f1414 */
[----:B------:R-:W-:Y:S02]  /*0540*/  UIADD3.X UR18, UR23, UR19, UR29, UP1, !UPT ;  /* 0x0000001317127290 */ /* 0x000fe40008ffe41d */
[----:B------:R-:W-:-:S02]  /*0550*/  ULDC.64 UR10, c[0x0][0x308] ;  /* 0x0000c200000a7ab9 */ /* 0x000fc40000000a00 */
[----:B------:R-:W-:Y:S02]  /*0560*/  ULEA UR20, UP1, UR21, UR10, 0x2 ;  /* 0x0000000a15147291 */ /* 0x000fe4000f82103f */
[----:B------:R-:W-:Y:S02]  /*0570*/  ULDC UR8, c[0x0][0x164] ;  /* 0x0000590000087ab9 */ /* 0x000fe40000000800 */
[----:B------:R-:W-:Y:S02]  /*0580*/  @UP0 UIMAD UR8, UR34, UR8, UR14 ;  /* 0x00000008220802a4 */ /* 0x000fe4000f8e020e */
[----:B------:R-:W-:Y:S02]  /*0590*/  ULEA.HI.X UR21, UR21, UR11, UR18, 0x2, UP1 ;  /* 0x0000000b15157291 */ /* 0x000fe400088f1412 */
[----:B------:R-:W-:Y:S02]  /*05a0*/  UISETP.GE.AND UP1, UPT, UR32, 0x1, UPT ;  /* 0x000000012000788c */ /* 0x000fe4000bf26270 */
[----:B------:R-:W-:-:S02]  /*05b0*/  @UP0 UIMAD UR10, UR8, UR32, URZ ;  /* 0x00000020080a02a4 */ /* 0x000fc4000f8e023f */
[----:B------:R-:W-:Y:S02]  /*05c0*/  ULDC UR11, c[0x0][0x16c] ;  /* 0x00005b00000b7ab9 */ /* 0x000fe40000000800 */
[----:B------:R-:W-:Y:S01]  /*05d0*/  PLOP3.LUT P0, PT, PT, PT, UP1, 0x80, 0x0 ;  /* 0x000000000000781c */ /* 0x000fe20003f0f018 */
[----:B------:R-:W-:Y:S02]  /*05e0*/  @UP0 UIMAD UR10, UR10, UR11, URZ ;  /* 0x0000000b0a0a02a4 */ /* 0x000fe4000f8e023f */
[----:B------:R-:W-:Y:S02]  /*05f0*/  ULDC.64 UR8, c[0x0][0x260] ;  /* 0x0000980000087ab9 */ /* 0x000fe40000000a00 */
[----:B------:R-:W-:Y:S02]  /*0600*/  @UP0 UMOV UR11, 0x10 ;  /* 0x00000010000b0882 */ /* 0x000fe40000000000 */
[----:B------:R-:W-:Y:S01]  /*0610*/  @UP0 UIMAD.WIDE UR8, UR10, UR11, UR8 ;  /* 0x0000000b0a0802a5 */ /* 0x000fe2000f8e0208 */
[----:B------:R-:W-:Y:S01]  /*0620*/  HFMA2.MMA R109, -RZ, RZ, 0, 0 ;  /* 0x00000000ff6d7435 */ /* 0x000fe200000001ff */
[----:B------:R-:W-:-:S02]  /*0630*/  UMOV UR12, UR4 ;  /* 0x00000004000c7c82 */ /* 0x000fc40008000000 */
[----:B------:R-:W-:Y:S02]  /*0640*/  UMOV UR10, UR6 ;  /* 0x00000006000a7c82 */ /* 0x000fe40008000000 */
[----:B------:R-:W-:Y:S02]  /*0650*/  UMOV UR11, UR7 ;  /* 0x00000007000b7c82 */ /* 0x000fe40008000000 */
[----:B------:R-:W-:Y:S02]  /*0660*/  UMOV UR13, UR5 ;  /* 0x00000005000d7c82 */ /* 0x000fe40008000000 */
[----:B------:R-:W-:Y:S02]  /*0670*/  @!UP0 UMOV UR8, URZ ;  /* 0x0000003f00088c82 */ /* 0x000fe40008000000 */
[----:B------:R-:W-:Y:S01]  /*0680*/  @!UP0 UMOV UR9, URZ ;  /* 0x0000003f00098c82 */ /* 0x000fe20008000000 */
[----:B------:R-:W-:Y:S05]  /*0690*/  @!P0 BRA `(.L_x_9636) ;  /* 0x0000655000008947 */ /* 0x000fea0003800000 */
[----:B0-----:R-:W0:Y:S01]  /*06a0*/  S2R R105, SR_TID.X ;  /* 0x0000000000697919 */ /* 0x001e220000002100 */
[----:B------:R-:W-:Y:S01]  /*06b0*/  MOV R107, RZ ;  /* 0x000000ff006b7202 */ /* 0x000fe20000000f00 */
[----:B------:R-:W-:Y:S01]  /*06c0*/  ULDC UR7, c[0x0][0x174] ;  /* 0x00005d0000077ab9 */ /* 0x000fe20000000800 */
[----:B------:R-:W-:Y:S01]  /*06d0*/  MOV R109, RZ ;  /* 0x000000ff006d7202 */ /* 0x000fe20000000f00 */
[----:B------:R-:W1:Y:S01]  /*06e0*/  S2R R104, SR_LANEID ;  /* 0x0000000000687919 */ /* 0x000e620000000000 */
[----:B------:R-:W-:-:S02]  /*06f0*/  UMOV UR18, UR24 ;  /* 0x0000001800127c82 */ /* 0x000fc40008000000 */
[----:B------:R-:W-:Y:S01]  /*0700*/  UMOV UR19, UR25 ;  /* 0x0000001900137c82 */ /* 0x000fe20008000000 */
[C---:B0-----:R-:W-:Y:S02]  /*0710*/  SHF.L.U32 R0, R105.reuse, 0x2, RZ ;  /* 0x0000000269007819 */ /* 0x041fe400000006ff */
[----:B------:R-:W-:Y:S02]  /*0720*/  LOP3.LUT R196, R105, 0x1f, RZ, 0xc0, !PT ;  /* 0x0000001f69c47812 */ /* 0x000fe400078ec0ff */
[----:B------:R-:W-:-:S04]  /*0730*/  LOP3.LUT R0, R0, 0xffffff80, RZ, 0xc0, !PT ;  /* 0xffffff8000007812 */ /* 0x000fc800078ec0ff */
[----:B-1----:R-:W-:Y:S02]  /*0740*/  LOP3.LUT R103, R0, 0x1f, R105, 0xf8, !PT ;  /* 0x0000001f00677812 */ /* 0x002fe400078ef869 */
.L_x_9653:
[----:B------:R-:W-:Y:S01]  /*0750*/  BAR.SYNC.DEFER_BLOCKING 0x0 ;  /* 0x0000000000007b1d */ /* 0x000fe20000010000 */
[----:B--2---:R-:W-:Y:S02]  /*0760*/  MOV R2, UR16 ;  /* 0x0000001000027c02 */ /* 0x004fe40008000f00 */
[----:B------:R-:W-:-:S05]  /*0770*/  MOV R3, UR17 ;  /* 0x0000001100037c02 */ /* 0x000fca0008000f00 */
[----:B------:R-:W-:-:S05]  /*0780*/  IMAD.WIDE R2, R103, 0x10, R2 ;  /* 0x0000001067027825 */ /* 0x000fca00078e0202 */
[----:B------:R-:W2:Y:S04]  /*0790*/  LDG.E.128 R8, [R2.64] ;  /* 0x0000001e02087981 */ /* 0x000ea8000c1e1d00 */
[----:B------:R-:W3:Y:S04]  /*07a0*/  LDG.E.128 R12, [R2.64+0x200] ;  /* 0x0002001e020c7981 */ /* 0x000ee8000c1e1d00 */
[----:B------:R-:W4:Y:S04]  /*07b0*/  LDG.E.128 R16, [R2.64+0x400] ;  /* 0x0004001e02107981 */ /* 0x000f28000c1e1d00 */
[----:B------:R-:W4:Y:S01]  /*07c0*/  LDG.E.128 R20, [R2.64+0x600] ;  /* 0x0006001e02147981 */ /* 0x000f22000c1e1d00 */
[----:B------:R-:W-:-:S02]  /*07d0*/  SHF.L.U32 R102, R104, 0x6, RZ ;  /* 0x0000000668667819 */ /* 0x000fc400000006ff */
[----:B------:R-:W-:Y:S02]  /*07e0*/  MOV R4, UR18 ;  /* 0x0000001200047c02 */ /* 0x000fe40008000f00 */
[----:B------:R-:W-:-:S05]  /*07f0*/  MOV R5, UR19 ;  /* 0x0000001300057c02 */ /* 0x000fca0008000f00 */
[----:B------:R-:W-:Y:S01]  /*0800*/  IMAD.WIDE R4, R103, 0x10, R4 ;  /* 0x0000001067047825 */ /* 0x000fe200078e0204 */
[----:B--2---:R0:W-:Y:S04]  /*0810*/  STS.128 [R104.X16], R8 ;  /* 0x0000000868007388 */ /* 0x0041e8000000cc00 */
[----:B---3--:R1:W-:Y:S04]  /*0820*/  STS.128 [R104.X16+0x200], R12 ;  /* 0x0002000c68007388 */ /* 0x0083e8000000cc00 */
[----:B----4-:R2:W-:Y:S04]  /*0830*/  STS.128 [R104.X16+0x400], R16 ;  /* 0x0004001068007388 */ /* 0x0105e8000000cc00 */
[----:B------:R3:W-:Y:S01]  /*0840*/  STS.128 [R104.X16+0x600], R20 ;  /* 0x0006001468007388 */ /* 0x0007e2000000cc00 */
[----:B------:R-:W-:-:S06]  /*0850*/  NOP ;  /* 0x0000000000007918 */ /* 0x000fcc0000000000 */
[----:B------:R-:W-:Y:S04]  /*0860*/  LDS.128 R64, [R102] ;  /* 0x0000000066407984 */ /* 0x000fe80000000c00 */
[----:B------:R-:W-:Y:S04]  /*0870*/  LDS.128 R60, [R102+0x10] ;  /* 0x00001000663c7984 */ /* 0x000fe80000000c00 */
[----:B------:R-:W-:Y:S04]  /*0880*/  LDS.128 R56, [R102+0x20] ;  /* 0x0000200066387984 */ /* 0x000fe80000000c00 */
[----:B------:R-:W-:Y:S04]  /*0890*/  LDS.128 R52, [R102+0x30] ;  /* 0x0000300066347984 */ /* 0x000fe80000000c00 */
[----:B------:R-:W-:Y:S06]  /*08a0*/  BAR.SYNC.DEFER_BLOCKING 0x0 ;  /* 0x0000000000007b1d */ /* 0x000fec0000010000 */
[----:B0-----:R-:W4:Y:S04]  /*08b0*/  LDG.E.128 R8, [R4.64] ;  /* 0x0000001e04087981 */ /* 0x001f28000c1e1d00 */
[----:B-1----:R-:W4:Y:S04]  /*08c0*/  LDG.E.128 R12, [R4.64+0x200] ;  /* 0x0002001e040c7981 */ /* 0x002f28000c1e1d00 */
[----:B--2---:R-:W2:Y:S04]  /*08d0*/  LDG.E.128 R16, [R4.64+0x400] ;  /* 0x0004001e04107981 */ /* 0x004ea8000c1e1d00 */
[----:B---3--:R-:W3:Y:S01]  /*08e0*/  LDG.E.128 R20, [R4.64+0x600] ;  /* 0x0006001e04147981 */ /* 0x008ee2000c1e1d00 */
[----:B------:R-:W-:-:S02]  /*08f0*/  MOV R2, UR20 ;  /* 0x0000001400027c02 */ /* 0x000fc40008000f00 */
[----:B------:R-:W-:-:S05]  /*0900*/  MOV R3, UR21 ;  /* 0x0000001500037c02 */ /* 0x000fca0008000f00 */
[----:B------:R-:W-:Y:S01]  /*0910*/  IMAD.WIDE R2, R103, 0x10, R2 ;  /* 0x0000001067027825 */ /* 0x000fe200078e0202 */
[----:B----4-:R0:W-:Y:S04]  /*0920*/  STS.128 [R104.X16], R8 ;  /* 0x0000000868007388 */ /* 0x0101e8000000cc00 */
[----:B------:R1:W-:Y:S04]  /*0930*/  STS.128 [R104.X16+0x200], R12 ;  /* 0x0002000c68007388 */ /* 0x0003e8000000cc00 */
[----:B--2---:R2:W-:Y:S04]  /*0940*/  STS.128 [R104.X16+0x400], R16 ;  /* 0x0004001068007388 */ /* 0x0045e8000000cc00 */
[----:B---3--:R3:W-:Y:S01]  /*0950*/  STS.128 [R104.X16+0x600], R20 ;  /* 0x0006001468007388 */ /* 0x0087e2000000cc00 */
[----:B------:R-:W-:-:S06]  /*0960*/  NOP ;  /* 0x0000000000007918 */ /* 0x000fcc0000000000 */
[----:B------:R-:W-:Y:S04]  /*0970*/  LDS.128 R48, [R102] ;  /* 0x0000000066307984 */ /* 0x000fe80000000c00 */
[----:B------:R-:W-:Y:S04]  /*0980*/  LDS.128 R44, [R102+0x10] ;  /* 0x00001000662c7984 */ /* 0x000fe80000000c00 */
[----:B------:R-:W-:Y:S04]  /*0990*/  LDS.128 R40, [R102+0x20] ;  /* 0x0000200066287984 */ /* 0x000fe80000000c00 */
[----:B------:R-:W-:Y:S04]  /*09a0*/  LDS.128 R36, [R102+0x30] ;  /* 0x0000300066247984 */ /* 0x000fe80000000c00 */
[----:B------:R-:W-:Y:S06]  /*09b0*/  BAR.SYNC.DEFER_BLOCKING 0x0 ;  /* 0x0000000000007b1d */ /* 0x000fec0000010000 */
[----:B------:R2:W4:Y:S04]  /*09c0*/  LDG.E.128 R4, [R2.64] ;  /* 0x0000001e02047981 */ /* 0x000528000c1e1d00 */
[----:B0-----:R0:W4:Y:S04]  /*09d0*/  LDG.E.128 R8, [R2.64+0x200] ;  /* 0x0002001e02087981 */ /* 0x001128000c1e1d00 */
[----:B-1----:R0:W4:Y:S04]  /*09e0*/  LDG.E.128 R12, [R2.64+0x400] ;  /* 0x0004001e020c7981 */ /* 0x002128000c1e1d00 */
[----:B--2---:R0:W2:Y:S01]  /*09f0*/  LDG.E.128 R16, [R2.64+0x600] ;  /* 0x0006001e02107981 */ /* 0x0040a2000c1e1d00 */
[----:B------:R-:W-:Y:S01]  /*0a00*/  CS2R R34, SRZ ;  /* 0x0000000000227805 */ /* 0x000fe2000001ff00 */
[----:B------:R-:W-:Y:S01]  /*0a10*/  CS2R R32, SRZ ;  /* 0x0000000000207805 */ /* 0x000fe2000001ff00 */
[----:B------:R-:W-:Y:S01]  /*0a20*/  CS2R R30, SRZ ;  /* 0x00000000001e7805 */ /* 0x000fe2000001ff00 */
[----:B------:R-:W-:Y:S01]  /*0a30*/  CS2R R28, SRZ ;  /* 0x00000000001c7805 */ /* 0x000fe2000001ff00 */
[----:B------:R-:W-:Y:S01]  /*0a40*/  CS2R R26, SRZ ;  /* 0x00000000001a7805 */ /* 0x000fe2000001ff00 */
[----:B------:R-:W-:Y:S01]  /*0a50*/  CS2R R24, SRZ ;  /* 0x0000000000187805 */ /* 0x000fe2000001ff00 */
[----:B---3--:R-:W-:Y:S01]  /*0a60*/  CS2R R22, SRZ ;  /* 0x0000000000167805 */ /* 0x008fe2000001ff00 */
[----:B0-----:R-:W-:-:S04]  /*0a70*/  MOV R2, c[0x0][0x16c] ;  /* 0x00005b0000027a02 */ /* 0x001fc80000000f00 */
[----:B------:R-:W-:Y:S01]  /*0a80*/  ISETP.GE.AND P0, PT, R2, 0x1, PT ;  /* 0x000000010200780c */ /* 0x000fe20003f06270 */
[----:B----4-:R-:W-:Y:S04]  /*0a90*/  STS.128 [R104.X16], R4 ;  /* 0x0000000468007388 */ /* 0x010fe8000000cc00 */
[----:B------:R-:W-:Y:S04]  /*0aa0*/  STS.128 [R104.X16+0x200], R8 ;  /* 0x0002000868007388 */ /* 0x000fe8000000cc00 */
[----:B------:R-:W-:Y:S04]  /*0ab0*/  STS.128 [R104.X16+0x400], R12 ;  /* 0x0004000c68007388 */ /* 0x000fe8000000cc00 */
[----:B--2---:R-:W-:Y:S01]  /*0ac0*/  STS.128 [R104.X16+0x600], R16 ;  /* 0x0006001068007388 */ /* 0x004fe2000000cc00 */
[----:B------:R-:W-:-:S06]  /*0ad0*/  NOP ;  /* 0x0000000000007918 */ /* 0x000fcc0000000000 */
[----:B------:R-:W0:Y:S04]  /*0ae0*/  LDS.128 R68, [R102] ;  /* 0x0000000066447984 */ /* 0x000e280000000c00 */
[----:B------:R-:W1:Y:S04]  /*0af0*/  LDS.128 R72, [R102+0x10] ;  /* 0x0000100066487984 */ /* 0x000e680000000c00 */
[----:B------:R-:W2:Y:S04]  /*0b00*/  LDS.128 R76, [R102+0x20] ;  /* 0x00002000664c7984 */ /* 0x000ea80000000c00 */
[----:B------:R-:W3:Y:S01]  /*0b10*/  LDS.128 R80, [R102+0x30] ;  /* 0x0000300066507984 */ /* 0x000ee20000000c00 */
[----:B0-----:R-:W-:-:S02]  /*0b20*/  FFMA.FTZ R0, R64, R68, R109 ;  /* 0x0000004440007223 */ /* 0x001fc4000001006d */
[-C--:B-----5:R-:W-:Y:S02]  /*0b30*/  FMUL.FTZ R16, R68, R106.reuse ;  /* 0x0000006a44107220 */ /* 0x0a0fe40000410000 */
[----:B------:R-:W-:Y:S02]  /*0b40*/  FFMA.FTZ R21, R65, R69, R0 ;  /* 0x0000004541157223 */ /* 0x000fe40000010000 */
[----:B------:R-:W-:Y:S02]  /*0b50*/  FMUL.FTZ R17, R69, R106 ;  /* 0x0000006a45117220 */ /* 0x000fe40000410000 */
[----:B------:R-:W-:Y:S02]  /*0b60*/  FFMA.FTZ R0, R66, R70, R21 ;  /* 0x0000004642007223 */ /* 0x000fe40000010015 */
[----:B------:R-:W-:Y:S01]  /*0b70*/  CS2R R20, SRZ ;  /* 0x0000000000147805 */ /* 0x000fe2000001ff00 */
[----:B------:R-:W-:Y:S02]  /*0b80*/  FMUL.FTZ R18, R70, R106 ;  /* 0x0000006a46127220 */ /* 0x000fe40000410000 */
[----:B------:R-:W-:-:S02]  /*0b90*/  FFMA.FTZ R3, R67, R71, R0 ;  /* 0x0000004743037223 */ /* 0x000fc40000010000 */
[----:B------:R-:W-:Y:S02]  /*0ba0*/  FMUL.FTZ R19, R71, R106 ;  /* 0x0000006a47137220 */ /* 0x000fe40000410000 */
[----:B-1----:R-:W-:Y:S02]  /*0bb0*/  FFMA.FTZ R0, R60, R72, R3 ;  /* 0x000000483c007223 */ /* 0x002fe40000010003 */
[-C--:B------:R-:W-:Y:S02]  /*0bc0*/  FMUL.FTZ R12, R72, R106.reuse ;  /* 0x0000006a480c7220 */ /* 0x080fe40000410000 */
[----:B------:R-:W-:Y:S02]  /*0bd0*/  FFMA.FTZ R3, R61, R73, R0 ;  /* 0x000000493d037223 */ /* 0x000fe40000010000 */
[----:B------:R-:W-:Y:S02]  /*0be0*/  FMUL.FTZ R13, R73, R106 ;  /* 0x0000006a490d7220 */ /* 0x000fe40000410000 */
[----:B------:R-:W-:-:S02]  /*0bf0*/  FFMA.FTZ R0, R62, R74, R3 ;  /* 0x0000004a3e007223 */ /* 0x000fc40000010003 */
[-C--:B------:R-:W-:Y:S02]  /*0c00*/  FMUL.FTZ R14, R74, R106.reuse ;  /* 0x0000006a4a0e7220 */ /* 0x080fe40000410000 */
[----:B------:R-:W-:Y:S02]  /*0c10*/  FFMA.FTZ R3, R63, R75, R0 ;  /* 0x0000004b3f037223 */ /* 0x000fe40000010000 */
[----:B------:R-:W-:Y:S02]  /*0c20*/  FMUL.FTZ R15, R75, R106 ;  /* 0x0000006a4b0f7220 */ /* 0x000fe40000410000 */
[----:B--2---:R-:W-:Y:S02]  /*0c30*/  FFMA.FTZ R0, R56, R76, R3 ;  /* 0x0000004c38007223 */ /* 0x004fe40000010003 */
[----:B------:R-:W-:Y:S02]  /*0c40*/  FMUL.FTZ R8, R76, R106 ;  /* 0x0000006a4c087220 */ /* 0x000fe40000410000 */
[----:B------:R-:W-:-:S02]  /*0c50*/  FFMA.FTZ R3, R57, R77, R0 ;  /* 0x0000004d39037223 */ /* 0x000fc40000010000 */
[----:B------:R-:W-:Y:S02]  /*0c60*/  FMUL.FTZ R9, R77, R106 ;  /* 0x0000006a4d097220 */ /* 0x000fe40000410000 */
[----:B------:R-:W-:Y:S02]  /*0c70*/  FFMA.FTZ R0, R58, R78, R3 ;  /* 0x0000004e3a007223 */ /* 0x000fe40000010003 */
[-C--:B------:R-:W-:Y:S02]  /*0c80*/  FMUL.FTZ R10, R78, R106.reuse ;  /* 0x0000006a4e0a7220 */ /* 0x080fe40000410000 */
[----:B------:R-:W-:Y:S02]  /*0c90*/  FFMA.FTZ R3, R59, R79, R0 ;  /* 0x0000004f3b037223 */ /* 0x000fe40000010000 */
[----:B------:R-:W-:Y:S02]  /*0ca0*/  FMUL.FTZ R11, R79, R106 ;  /* 0x0000006a4f0b7220 */ /* 0x000fe40000410000 */
[----:B---3--:R-:W-:-:S02]  /*0cb0*/  FFMA.FTZ R0, R52, R80, R3 ;  /* 0x0000005034007223 */ /* 0x008fc40000010003 */
[-C--:B------:R-:W-:Y:S02]  /*0cc0*/  FMUL.FTZ R4, R80, R106.reuse ;  /* 0x0000006a50047220 */ /* 0x080fe40000410000 */
[----:B------:R-:W-:Y:S02]  /*0cd0*/  FFMA.FTZ R3, R53, R81, R0 ;  /* 0x0000005135037223 */ /* 0x000fe40000010000 */
[----:B------:R-:W-:Y:S02]  /*0ce0*/  FMUL.FTZ R5, R81, R106 ;  /* 0x0000006a51057220 */ /* 0x000fe40000410000 */
[----:B------:R-:W-:Y:S02]  /*0cf0*/  FFMA.FTZ R0, R54, R82, R3 ;  /* 0x0000005236007223 */ /* 0x000fe40000010003 */
[-C--:B------:R-:W-:Y:S02]  /*0d00*/  FMUL.FTZ R6, R82, R106.reuse ;  /* 0x0000006a52067220 */ /* 0x080fe40000410000 */
[----:B------:R-:W-:-:S02]  /*0d10*/  FMUL.FTZ R7, R83, R106 ;  /* 0x0000006a53077220 */ /* 0x000fc40000410000 */
[----:B------:R-:W-:Y:S01]  /*0d20*/  FFMA.FTZ R109, R55, R83, R0 ;  /* 0x00000053376d7223 */ /* 0x000fe20000010000 */
[----:B------:R-:W-:Y:S06]  /*0d30*/  BAR.SYNC.DEFER_BLOCKING 0x0 ;  /* 0x0000000000007b1d */ /* 0x000fec0000010000 */
        /* <DEDUP_REMOVED lines=12> */
[--C-:B------:R-:W-:Y:S01]  /*0e00*/  FADD.FTZ R0, R41, R111.reuse ;  /* 0x0000006f29007221 */ /* 0x100fe20000010000 */
[----:B------:R-:W-:Y:S01]  /*0e10*/  UIMAD UR5, UR15, UR26, URZ ;  /* 0x0000001a0f0572a4 */ /* 0x000fe2000f8e023f */
[--C-:B------:R-:W-:Y:S01]  /*0e20*/  FADD.FTZ R85, R48, R111.reuse ;  /* 0x0000006f30557221 */ /* 0x100fe20000010000 */
[----:B------:R-:W-:Y:S01]  /*0e30*/  ULDC.64 UR36, c[0x0][0x220] ;  /* 0x0000880000247ab9 */ /* 0x000fe20000000a00 */
[--C-:B------:R-:W-:Y:S01]  /*0e40*/  FADD.FTZ R3, R40, R111.reuse ;  /* 0x0000006f28037221 */ /* 0x100fe20000010000 */
[----:B------:R-:W-:Y:S01]  /*0e50*/  UIMAD UR6, UR15, UR38, URZ ;  /* 0x000000260f0672a4 */ /* 0x000fe2000f8e023f */
[--C-:B------:R-:W-:Y:S01]  /*0e60*/  FADD.FTZ R69, R42, R111.reuse ;  /* 0x0000006f2a457221 */ /* 0x100fe20000010000 */
[----:B------:R-:W-:Y:S01]  /*0e70*/  ULEA UR28, UP0, UR22, UR36, 0x3 ;  /* 0x00000024161c7291 */ /* 0x000fe2000f80183f */
[--C-:B------:R-:W-:Y:S01]  /*0e80*/  FADD.FTZ R2, R43, R111.reuse ;  /* 0x0000006f2b027221 */ /* 0x100fe20000010000 */
[----:B------:R-:W-:Y:S01]  /*0e90*/  UIADD3 UR32, UR23, UR32, URZ ;  /* 0x0000002017207290 */ /* 0x000fe2000fffe03f */
[--C-:B------:R-:W-:Y:S01]  /*0ea0*/  FADD.FTZ R71, R36, R111.reuse ;  /* 0x0000006f24477221 */ /* 0x100fe20000010000 */
[----:B------:R-:W-:Y:S01]  /*0eb0*/  UIMAD UR33, UR14, UR27, UR5 ;  /* 0x0000001b0e2172a4 */ /* 0x000fe2000f8e0205 */
[--C-:B------:R-:W-:Y:S01]  /*0ec0*/  FADD.FTZ R68, R37, R111.reuse ;  /* 0x0000006f25447221 */ /* 0x100fe20000010000 */
[----:B------:R-:W-:Y:S01]  /*0ed0*/  UIMAD.WIDE.U32 UR4, UR14, UR38, URZ ;  /* 0x000000260e0472a5 */ /* 0x000fe2000f8e003f */
[--C-:B------:R-:W-:Y:S01]  /*0ee0*/  FADD.FTZ R73, R38, R111.reuse ;  /* 0x0000006f26497221 */ /* 0x100fe20000010000 */
[----:B------:R-:W-:Y:S01]  /*0ef0*/  UIMAD UR6, UR14, UR39, UR6 ;  /* 0x000000270e0672a4 */ /* 0x000fe2000f8e0206 */
[----:B------:R-:W-:Y:S01]  /*0f00*/  FADD.FTZ R70, R39, R111 ;  /* 0x0000006f27467221 */ /* 0x000fe20000010000 */
[----:B------:R-:W-:Y:S01]  /*0f10*/  UIMAD.WIDE.U32 UR24, UR14, UR26, URZ ;  /* 0x0000001a0e1872a5 */ /* 0x000fe2000f8e003f */
[----:B------:R-:W-:Y:S01]  /*0f20*/  FADD.FTZ R86, R83, R83 ;  /* 0x0000005353567221 */ /* 0x000fe20000010000 */
[----:B------:R-:W-:Y:S01]  /*0f30*/  ULEA.HI.X UR32, UR22, UR37, UR32, 0x3, UP0 ;  /* 0x0000002516207291 */ /* 0x000fe200080f1c20 */
        /* <DEDUP_REMOVED lines=8> */
[----:B------:R-:W-:Y:S01]  /*0fc0*/  FADD.FTZ R87, R82, R82 ;  /* 0x0000005252577221 */ /* 0x000fe20000010000 */
[----:B------:R-:W-:Y:S01]  /*0fd0*/  ULEA UR29, UP1, UR24, UR26, 0x3 ;  /* 0x0000001a181d7291 */ /* 0x000fe2000f82183f */
[----:B------:R-:W-:Y:S01]  /*0fe0*/  FMUL.FTZ R83, R57, R0 ;  /* 0x0000000039537220 */ /* 0x000fe20000410000 */
[----:B------:R-:W-:Y:S01]  /*0ff0*/  UIADD3 UR33, UR25, UR33, URZ ;  /* 0x0000002119217290 */ /* 0x000fe2000fffe03f */
[----:B------:R-:W-:Y:S01]  /*1000*/  FADD.FTZ R97, R72, R72 ;  /* 0x0000004848617221 */ /* 0x000fe20000010000 */
[----:B------:R-:W-:Y:S01]  /*1010*/  UIADD3 UR22, UR7, -0x1, URZ ;  /* 0xffffffff07167890 */ /* 0x000fe2000fffe03f */
[----:B------:R-:W-:Y:S01]  /*1020*/  FADD.FTZ R95, R74, R74 ;  /* 0x0000004a4a5f7221 */ /* 0x000fe20000010000 */
[----:B------:R-:W-:Y:S01]  /*1030*/  ULEA.HI.X UR38, UR4, UR23, UR38, 0x3, UP0 ;  /* 0x0000001704267291 */ /* 0x000fe200080f1c26 */
[----:B------:R-:W-:Y:S01]  /*1040*/  FADD.FTZ R94, R75, R75 ;  /* 0x0000004b4b5e7221 */ /* 0x000fe20000010000 */
[----:B------:R-:W-:Y:S01]  /*1050*/  ULEA.HI.X UR33, UR24, UR27, UR33, 0x3, UP1 ;  /* 0x0000001b18217291 */ /* 0x000fe200088f1c21 */
[----:B------:R-:W-:Y:S01]  /*1060*/  FADD.FTZ R93, R76, R76 ;  /* 0x0000004c4c5d7221 */ /* 0x000fe20000010000 */
[----:B------:R-:W-:Y:S01]  /*1070*/  ULEA.HI UR23, UR22, UR22, URZ, 0x1 ;  /* 0x0000001616177291 */ /* 0x000fe2000f8f083f */
[----:B------:R-:W-:Y:S01]  /*1080*/  FADD.FTZ R92, R77, R77 ;  /* 0x0000004d4d5c7221 */ /* 0x000fe20000010000 */
[----:B------:R-:W-:Y:S01]  /*1090*/  UIADD3 UR24, UR7, -0x2, URZ ;  /* 0xfffffffe07187890 */ /* 0x000fe2000fffe03f */
[----:B------:R-:W-:Y:S01]  /*10a0*/  CS2R R34, SRZ ;  /* 0x0000000000227805 */ /* 0x000fe2000001ff00 */
[----:B------:R-:W-:Y:S01]  /*10b0*/  ULDC UR25, c[0x0][0x16c] ;  /* 0x00005b0000197ab9 */ /* 0x000fe20000000800 */
[----:B------:R-:W-:Y:S01]  /*10c0*/  CS2R R32, SRZ ;  /* 0x0000000000207805 */ /* 0x000fe2000001ff00 */
[----:B------:R-:W-:Y:S01]  /*10d0*/  ULOP3.LUT UR23, UR23, 0xfffffe, URZ, 0xc0, !UPT ;  /* 0x00fffffe17177892 */ /* 0x000fe2000f8ec03f */
[----:B------:R-:W-:Y:S01]  /*10e0*/  CS2R R30, SRZ ;  /* 0x00000000001e7805 */ /* 0x000fe2000001ff00 */
[----:B------:R-:W-:Y:S01]  /*10f0*/  UIMAD UR25, UR24, UR25, URZ ;  /* 0x00000019181972a4 */ /* 0x000fe2000f8e023f */
[----:B------:R-:W-:Y:S01]  /*1100*/  CS2R R28, SRZ ;  /* 0x00000000001c7805 */ /* 0x000fe2000001ff00 */
[----:B------:R-:W-:Y:S01]  /*1110*/  UIADD3 UR24, UR22, -UR23, URZ ;  /* 0x8000001716187290 */ /* 0x000fe2000fffe03f */
[----:B------:R-:W-:Y:S01]  /*1120*/  CS2R R26, SRZ ;  /* 0x00000000001a7805 */ /* 0x000fe2000001ff00 */
[----:B------:R-:W-:Y:S01]  /*1130*/  UIMAD.WIDE UR22, UR25, 0x10, UR8 ;  /* 0x00000010191678a5 */ /* 0x000fe2000f8e0208 */
[----:B------:R-:W-:Y:S01]  /*1140*/  CS2R R24, SRZ ;  /* 0x0000000000187805 */ /* 0x000fe2000001ff00 */
[----:B------:R-:W-:Y:S01]  /*1150*/  CS2R R22, SRZ ;  /* 0x0000000000167805 */ /* 0x000fe2000001ff00 */
[----:B------:R-:W-:Y:S01]  /*1160*/  CS2R R20, SRZ ;  /* 0x0000000000147805 */ /* 0x000fe2000001ff00 */
[----:B------:R-:W-:Y:S01]  /*1170*/  FMUL.FTZ R85, R64, R85 ;  /* 0x0000005540557220 */ /* 0x000fe20000410000 */
[----:B------:R-:W-:Y:S01]  /*1180*/  UMOV UR4, URZ ;  /* 0x0000003f00047c82 */ /* 0x000fe20008000000 */
[----:B------:R-:W-:Y:S01]  /*1190*/  FMUL.FTZ R84, R56, R3 ;  /* 0x0000000338547220 */ /* 0x000fe20000410000 */
[----:B------:R-:W-:Y:S01]  /*11a0*/  UMOV UR5, URZ ;  /* 0x0000003f00057c82 */ /* 0x000fe20008000000 */
[----:B------:R-:W-:Y:S01]  /*11b0*/  FMUL.FTZ R82, R58, R69 ;  /* 0x000000453a527220 */ /* 0x000fe20000410000 */
[----:B------:R-:W-:Y:S01]  /*11c0*/  UMOV UR6, URZ ;  /* 0x0000003f00067c82 */ /* 0x000fe20008000000 */
[----:B------:R-:W-:Y:S01]  /*11d0*/  FMUL.FTZ R81, R59, R2 ;  /* 0x000000023b517220 */ /* 0x000fe20000410000 */
[----:B------:R-:W-:Y:S01]  /*11e0*/  USHF.L.U32 UR36, UR24, 0x8, URZ ;  /* 0x0000000818247899 */ /* 0x000fe2000800063f */
[----:B------:R-:W-:Y:S01]  /*11f0*/  FMUL.FTZ R80, R52, R71 ;  /* 0x0000004734507220 */ /* 0x000fe20000410000 */
[----:B------:R-:W-:Y:S01]  /*1200*/  UMOV UR39, UR22 ;  /* 0x0000001600277c82 */ /* 0x000fe20008000000 */
[----:B------:R-:W-:Y:S01]  /*1210*/  FMUL.FTZ R79, R53, R68 ;  /* 0x00000044354f7220 */ /* 0x000fe20000410000 */
[----:B------:R-:W-:Y:S01]  /*1220*/  UMOV UR40, UR23 ;  /* 0x0000001700287c82 */ /* 0x000fe20008000000 */
[----:B------:R-:W-:-:S02]  /*1230*/  FMUL.FTZ R78, R54, R73 ;  /* 0x00000049364e7220 */ /* 0x000fc40000410000 */
[----:B------:R-:W-:Y:S02]  /*1240*/  FMUL.FTZ R0, R55, R70 ;  /* 0x0000004637007220 */ /* 0x000fe40000410000 */
.L_x_9652:
        /* <DEDUP_REMOVED lines=9> */
[--C-:B------:R-:W-:Y:S01]  /*12e0*/  FADD.FTZ R132, R48, R111.reuse ;  /* 0x0000006f30847221 */ /* 0x100fe20000010000 */
[----:B------:R-:W-:Y:S01]  /*12f0*/  ISETP.NE.AND P0, PT, R196, RZ, PT ;  /* 0x000000ffc400720c */ /* 0x000fe20003f05270 */
[--C-:B------:R-:W-:Y:S01]  /*1300*/  FADD.FTZ R130, R49, R111.reuse ;  /* 0x0000006f31827221 */ /* 0x100fe20000010000 */
[----:B------:R-:W-:Y:S01]  /*1310*/  ISETP.NE.AND P1, PT, R105, RZ, PT ;  /* 0x000000ff6900720c */ /* 0x000fe20003f25270 */
[----:B------:R-:W-:-:S02]  /*1320*/  FADD.FTZ R117, R50, R111 ;  /* 0x0000006f32757221 */ /* 0x000fc40000010000 */
[--C-:B------:R-:W-:Y:S02]  /*1330*/  FADD.FTZ R128, R51, R111.reuse ;  /* 0x0000006f33807221 */ /* 0x100fe40000010000 */
[--C-:B------:R-:W-:Y:S02]  /*1340*/  FADD.FTZ R115, R44, R111.reuse ;  /* 0x0000006f2c737221 */ /* 0x100fe40000010000 */
[--C-:B------:R-:W-:Y:S02]  /*1350*/  FADD.FTZ R126, R45, R111.reuse ;  /* 0x0000006f2d7e7221 */ /* 0x100fe40000010000 */
[--C-:B------:R-:W-:Y:S02]  /*1360*/  FADD.FTZ R113, R46, R111.reuse ;  /* 0x0000006f2e717221 */ /* 0x100fe40000010000 */
[--C-:B------:R-:W-:Y:S02]  /*1370*/  FADD.FTZ R124, R47, R111.reuse ;  /* 0x0000006f2f7c7221 */ /* 0x100fe40000010000 */
[----:B------:R-:W-:-:S02]  /*1380*/  FADD.FTZ R122, R40, R111 ;  /* 0x0000006f287a7221 */ /* 0x000fc40000010000 */
[--C-:B------:R-:W-:Y:S02]  /*1390*/  FADD.FTZ R116, R43, R111.reuse ;  /* 0x0000006f2b747221 */ /* 0x100fe40000010000 */
[--C-:B------:R-:W-:Y:S02]  /*13a0*/  FADD.FTZ R120, R41, R111.reuse ;  /* 0x0000006f29787221 */ /* 0x100fe40000010000 */
[--C-:B------:R-:W-:Y:S02]  /*13b0*/  FADD.FTZ R118, R42, R111.reuse ;  /* 0x0000006f2a767221 */ /* 0x100fe40000010000 */
[----:B------:R-:W-:Y:S02]  /*13c0*/  FADD.FTZ R114, R36, R111 ;  /* 0x0000006f24727221 */ /* 0x000fe40000010000 */
[----:B------:R-:W-:Y:S02]  /*13d0*/  FMUL.FTZ R163, R67, R128 ;  /* 0x0000008043a37220 */ /* 0x000fe40000410000 */
[----:B------:R-:W-:-:S02]  /*13e0*/  FMUL.FTZ R177, R61, R126 ;  /* 0x0000007e3db17220 */ /* 0x000fc40000410000 */
[----:B------:R-:W-:Y:S02]  /*13f0*/  FMUL.FTZ R174, R62, R113 ;  /* 0x000000713eae7220 */ /* 0x000fe40000410000 */
[----:B------:R-:W-:Y:S02]  /*1400*/  FMUL.FTZ R189, R63, R124 ;  /* 0x0000007c3fbd7220 */ /* 0x000fe40000410000 */
[-C--:B--2---:R-:W-:Y:S02]  /*1410*/  FMUL.FTZ R72, R132, R3.reuse ;  /* 0x0000000384487220 */ /* 0x084fe40000410000 */
[-C--:B------:R-:W-:Y:S02]  /*1420*/  FMUL.FTZ R75, R130, R3.reuse ;  /* 0x00000003824b7220 */ /* 0x080fe40000410000 */
[----:B------:R-:W-:Y:S02]  /*1430*/  FMUL.RZ R108, R72, 0.15915493667125701904 ;  /* 0x3e22f983486c7820 */ /* 0x000fe4000040c000 */
[----:B------:R-:W-:-:S02]  /*1440*/  FMUL.FTZ R77, R117, R3 ;  /* 0x00000003754d7220 */ /* 0x000fc40000410000 */
[----:B------:R-:W-:Y:S01]  /*1450*/  MUFU.SIN R74, R108 ;  /* 0x0000006c004a7308 */ /* 0x000fe20000000400 */
[----:B------:R-:W-:Y:S02]  /*1460*/  FMUL.RZ R110, R75, 0.15915493667125701904 ;  /* 0x3e22f9834b6e7820 */ /* 0x000fe4000040c000 */
[----:B------:R-:W-:-:S04]  /*1470*/  FMUL.FTZ R119, R2, 1.4426950216293334961 ;  /* 0x3fb8aa3b02777820 */ /* 0x000fc80000410000 */
[-C--:B------:R-:W-:Y:S01]  /*1480*/  FMUL.FTZ R72, R132, R119.reuse ;  /* 0x0000007784487220 */ /* 0x080fe20000410000 */
[----:B------:R0:W-:Y:S01]  /*1490*/  MUFU.COS R76, R108 ;  /* 0x0000006c004c7308 */ /* 0x0001e20000000000 */
[----:B------:R-:W-:-:S07]  /*14a0*/  FMUL.FTZ R75, R130, R119 ;  /* 0x00000077824b7220 */ /* 0x000fce0000410000 */
[----:B------:R-:W-:Y:S01]  /*14b0*/  MUFU.SIN R121, R110 ;  /* 0x0000006e00797308 */ /* 0x000fe20000000400 */
[----:B0-----:R-:W-:Y:S02]  /*14c0*/  FMUL.RZ R108, R77, 0.15915493667125701904 ;  /* 0x3e22f9834d6c7820 */ /* 0x001fe4000040c000 */
[----:B------:R-:W-:-:S05]  /*14d0*/  FMUL.FTZ R77, R128, R3 ;  /* 0x00000003804d7220 */ /* 0x000fca0000410000 */
[----:B------:R0:W-:Y:S08]  /*14e0*/  MUFU.COS R123, R110 ;  /* 0x0000006e007b7308 */ /* 0x0001f00000000000 */
[----:B------:R1:W2:Y:S01]  /*14f0*/  MUFU.EX2 R73, R72 ;  /* 0x0000004800497308 */ /* 0x0002a20000000800 */
[----:B0-----:R-:W-:Y:S02]  /*1500*/  FMUL.RZ R110, R77, 0.15915493667125701904 ;  /* 0x3e22f9834d6e7820 */ /* 0x001fe4000040c000 */
[----:B------:R-:W-:-:S05]  /*1510*/  FMUL.FTZ R77, R115, R3 ;  /* 0x00000003734d7220 */ /* 0x000fca0000410000 */
[----:B------:R-:W-:Y:S01]  /*1520*/  MUFU.SIN R134, R108 ;  /* 0x0000006c00867308 */ /* 0x000fe20000000400 */
[----:B-1----:R-:W-:-:S07]  /*1530*/  FMUL.FTZ R72, R117, R119 ;  /* 0x0000007775487220 */ /* 0x002fce0000410000 */
[----:B------:R0:W-:Y:S08]  /*1540*/  MUFU.COS R136, R108 ;  /* 0x0000006c00887308 */ /* 0x0001f00000000000 */
[----:B------:R1:W-:Y:S01]  /*1550*/  MUFU.EX2 R125, R72 ;  /* 0x00000048007d7308 */ /* 0x0003e20000000800 */
[----:B0-----:R-:W-:Y:S02]  /*1560*/  FMUL.RZ R108, R77, 0.15915493667125701904 ;  /* 0x3e22f9834d6c7820 */ /* 0x001fe4000040c000 */
[----:B------:R-:W-:-:S05]  /*1570*/  FMUL.FTZ R77, R126, R3 ;  /* 0x000000037e4d7220 */ /* 0x000fca0000410000 */
[----:B------:R-:W-:Y:S01]  /*1580*/  MUFU.SIN R142, R110 ;  /* 0x0000006e008e7308 */ /* 0x000fe20000000400 */
[----:B-1----:R-:W-:-:S07]  /*1590*/  FMUL.FTZ R72, R115, R119 ;  /* 0x0000007773487220 */ /* 0x002fce0000410000 */
[----:B------:R0:W-:Y:S08]  /*15a0*/  MUFU.COS R144, R110 ;  /* 0x0000006e00907308 */ /* 0x0001f00000000000 */
[----:B------:R-:W-:Y:S01]  /*15b0*/  MUFU.SIN R148, R108 ;  /* 0x0000006c00947308 */ /* 0x000fe20000000400 */
[----:B0-----:R-:W-:Y:S02]  /*15c0*/  FMUL.RZ R110, R77, 0.15915493667125701904 ;  /* 0x3e22f9834d6e7820 */ /* 0x001fe4000040c000 */
[----:B------:R-:W-:-:S05]  /*15d0*/  FMUL.FTZ R77, R113, R3 ;  /* 0x00000003714d7220 */ /* 0x000fca0000410000 */
[----:B------:R0:W-:Y:S08]  /*15e0*/  MUFU.COS R146, R108 ;  /* 0x0000006c00927308 */ /* 0x0001f00000000000 */
[----:B------:R1:W-:Y:S01]  /*15f0*/  MUFU.EX2 R153, R72 ;  /* 0x0000004800997308 */ /* 0x0003e20000000800 */
        /* <DEDUP_REMOVED lines=10> */
[----:B------:R0:W1:Y:S08]  /*16a0*/  MUFU.COS R131, R108 ;  /* 0x0000006c00837308 */ /* 0x0000700000000000 */
[----:B------:R4:W-:Y:S01]  /*16b0*/  MUFU.EX2 R172, R72 ;  /* 0x0000004800ac7308 */ /* 0x0009e20000000800 */
[----:B0-----:R-:W-:Y:S02]  /*16c0*/  FMUL.RZ R108, R77, 0.15915493667125701904 ;  /* 0x3e22f9834d6c7820 */ /* 0x001fe4000040c000 */
[----:B------:R-:W-:-:S05]  /*16d0*/  FMUL.FTZ R77, R120, R3 ;  /* 0x00000003784d7220 */ /* 0x000fca0000410000 */
[----:B------:R-:W-:Y:S01]  /*16e0*/  MUFU.SIN R133, R108 ;  /* 0x0000006c00857308 */ /* 0x000fe20000000400 */
[----:B----4-:R-:W-:-:S04]  /*16f0*/  MOV R72, UR7 ;  /* 0x0000000700487c02 */ /* 0x010fc80008000f00 */
[----:B------:R-:W-:Y:S01]  /*1700*/  ISETP.LT.OR P2, PT, R72, 0x2, P0 ;  /* 0x000000024800780c */ /* 0x000fe20000741670 */
[----:B--2---:R-:W-:Y:S01]  /*1710*/  FMUL.FTZ R72, R73, R76 ;  /* 0x0000004c49487220 */ /* 0x004fe20000410000 */
[----:B------:R-:W-:Y:S01]  /*1720*/  IADD3 R76, R105, 0x200, RZ ;  /* 0x00000200694c7810 */ /* 0x000fe20007ffe0ff */
[----:B------:R0:W-:Y:S01]  /*1730*/  MUFU.COS R135, R108 ;  /* 0x0000006c00877308 */ /* 0x0001e20000000000 */
[----:B------:R-:W-:Y:S01]  /*1740*/  FMUL.FTZ R73, R73, R74 ;  /* 0x0000004a49497220 */ /* 0x000fe20000410000 */
[----:B------:R-:W-:-:S06]  /*1750*/  MOV R74, UR39 ;  /* 0x00000027004a7c02 */ /* 0x000fcc0008000f00 */
[----:B------:R2:W-:Y:S01]  /*1760*/  MUFU.EX2 R138, R75 ;  /* 0x0000004b008a7308 */ /* 0x0005e20000000800 */
[----:B0-----:R-:W-:-:S04]  /*1770*/  FMUL.FTZ R108, R116, R3 ;  /* 0x00000003746c7220 */ /* 0x001fc80000410000 */
[----:B------:R-:W-:Y:S01]  /*1780*/  FMUL.RZ R140, R108, 0.15915493667125701904 ;  /* 0x3e22f9836c8c7820 */ /* 0x000fe2000040c000 */
[----:B------:R-:W-:Y:S02]  /*1790*/  SEL R108, R76, UR36, P1 ;  /* 0x000000244c6c7c07 */ /* 0x000fe40008800000 */
[----:B------:R-:W-:Y:S01]  /*17a0*/  MUFU.SIN R156, R110 ;  /* 0x0000006e009c7308 */ /* 0x000fe20000000400 */
[-C--:B--2---:R-:W-:Y:S02]  /*17b0*/  FMUL.FTZ R75, R128, R119.reuse ;  /* 0x00000077804b7220 */ /* 0x084fe40000410000 */
[----:B------:R0:W-:Y:S05]  /*17c0*/  STS.64 [R108.X8+0xca0], R72 ;  /* 0x000ca0486c007388 */ /* 0x0001ea0000008a00 */
[----:B------:R2:W-:Y:S08]  /*17d0*/  MUFU.EX2 R127, R75 ;  /* 0x0000004b007f7308 */ /* 0x0005f00000000800 */
[----:B------:R4:W-:Y:S01]  /*17e0*/  MUFU.COS R158, R110 ;  /* 0x0000006e009e7308 */ /* 0x0009e20000000000 */
[----:B--2---:R-:W-:-:S07]  /*17f0*/  FMUL.FTZ R75, R126, R119 ;  /* 0x000000777e4b7220 */ /* 0x004fce0000410000 */
[----:B------:R2:W-:Y:S01]  /*1800*/  MUFU.EX2 R201, R75 ;  /* 0x0000004b00c97308 */ /* 0x0005e20000000800 */
[----:B----4-:R-:W-:Y:S02]  /*1810*/  FMUL.RZ R110, R77, 0.15915493667125701904 ;  /* 0x3e22f9834d6e7820 */ /* 0x010fe4000040c000 */
[----:B------:R-:W-:-:S04]  /*1820*/  FMUL.FTZ R77, R118, R3 ;  /* 0x00000003764d7220 */ /* 0x000fc80000410000 */
[----:B------:R-:W-:Y:S01]  /*1830*/  FMUL.RZ R112, R77, 0.15915493667125701904 ;  /* 0x3e22f9834d707820 */ /* 0x000fe2000040c000 */
[----:B------:R-:W-:Y:S01]  /*1840*/  MUFU.SIN R137, R110 ;  /* 0x0000006e00897308 */ /* 0x000fe20000000400 */
[-C--:B--2---:R-:W-:Y:S02]  /*1850*/  FMUL.FTZ R75, R124, R119.reuse ;  /* 0x000000777c4b7220 */ /* 0x084fe40000410000 */
[-C--:B------:R-:W-:Y:S02]  /*1860*/  FMUL.FTZ R77, R118, R119.reuse ;  /* 0x00000077764d7220 */ /* 0x080fe40000410000 */
[----:B0-----:R-:W-:-:S03]  /*1870*/  FMUL.FTZ R108, R114, R119 ;  /* 0x00000077726c7220 */ /* 0x001fc60000410000 */
[----:B------:R0:W2:Y:S01]  /*1880*/  MUFU.EX2 R203, R75 ;  /* 0x0000004b00cb7308 */ /* 0x0000a20000000800 */
[C---:B---3--:R-:W-:Y:S02]  /*1890*/  FMUL.FTZ R149, R69.reuse, R71 ;  /* 0x0000004745957220 */ /* 0x048fe40000410000 */
[----:B------:R-:W-:-:S05]  /*18a0*/  FMUL.FTZ R150, R69, R70 ;  /* 0x0000004645967220 */ /* 0x000fca0000410000 */
[----:B------:R-:W-:Y:S01]  /*18b0*/  MUFU.SIN R145, R112 ;  /* 0x0000007000917308 */ /* 0x000fe20000000400 */
[----:B0-----:R-:W-:-:S07]  /*18c0*/  FMUL.FTZ R75, R120, R119 ;  /* 0x00000077784b7220 */ /* 0x001fce0000410000 */
[----:B------:R0:W-:Y:S01]  /*18d0*/  MUFU.COS R147, R112 ;  /* 0x0000007000937308 */ /* 0x0001e20000000000 */
[----:B------:R-:W-:-:S07]  /*18e0*/  FFMA.FTZ R149, R68, R70, -R149 ;  /* 0x0000004644957223 */ /* 0x000fce0000010895 */
[----:B------:R3:W-:Y:S01]  /*18f0*/  MUFU.EX2 R194, R77 ;  /* 0x0000004d00c27308 */ /* 0x0007e20000000800 */
[----:B0-----:R-:W-:-:S04]  /*1900*/  FMUL.FTZ R112, R114, R3 ;  /* 0x0000000372707220 */ /* 0x001fc80000410000 */
[----:B------:R-:W-:-:S03]  /*1910*/  FMUL.RZ R141, R112, 0.15915493667125701904 ;  /* 0x3e22f983708d7820 */ /* 0x000fc6000040c000 */
[----:B------:R0:W-:Y:S01]  /*1920*/  MUFU.EX2 R182, R75 ;  /* 0x0000004b00b67308 */ /* 0x0001e20000000800 */
[----:B---3--:R-:W-:Y:S01]  /*1930*/  CS2R R76, SRZ ;  /* 0x00000000004c7805 */ /* 0x008fe2000001ff00 */
[----:B------:R-:W-:Y:S02]  /*1940*/  FADD.FTZ R112, R37, R111 ;  /* 0x0000006f25707221 */ /* 0x000fe40000010000 */
[----:B------:R-:W-:-:S04]  /*1950*/  FFMA.FTZ R150, R68, R71, R150 ;  /* 0x0000004744967223 */ /* 0x000fc80000010096 */
[----:B------:R3:W4:Y:S01]  /*1960*/  MUFU.COS R139, R110 ;  /* 0x0000006e008b7308 */ /* 0x0007220000000000 */
[----:B0-----:R-:W-:Y:S01]  /*1970*/  MOV R75, UR40 ;  /* 0x00000028004b7c02 */ /* 0x001fe20008000f00 */
[----:B------:R-:W-:Y:S06]  /*1980*/  BAR.SYNC.DEFER_BLOCKING 0x0 ;  /* 0x0000000000007b1d */ /* 0x000fec0000010000 */
[----:B------:R0:W-:Y:S01]  /*1990*/  MUFU.EX2 R151, R108 ;  /* 0x0000006c00977308 */ /* 0x0001e20000000800 */
[----:B---3--:R-:W-:-:S07]  /*19a0*/  FMUL.FTZ R110, R116, R119 ;  /* 0x00000077746e7220 */ /* 0x008fce0000410000 */
[----:B------:R-:W-:Y:S01]  /*19b0*/  MUFU.SIN R160, R140 ;  /* 0x0000008c00a07308 */ /* 0x000fe20000000400 */
[----:B0-----:R-:W-:-:S04]  /*19c0*/  FADD.FTZ R108, R39, R111 ;  /* 0x0000006f276c7221 */ /* 0x001fc80000010000 */
[----:B------:R-:W-:-:S03]  /*19d0*/  FMUL.FTZ R68, R108, R3 ;  /* 0x000000036c447220 */ /* 0x000fc60000410000 */
[----:B------:R0:W-:Y:S01]  /*19e0*/  MUFU.EX2 R197, R110 ;  /* 0x0000006e00c57308 */ /* 0x0001e20000000800 */
[----:B------:R3:W5:Y:S01]  /*19f0*/  @!P2 LDG.E.64 R76, [R74.64+0x8] ;  /* 0x0000081e4a4ca981 */ /* 0x000762000c1e1b00 */
[----:B------:R-:W-:Y:S01]  /*1a00*/  FMUL.FTZ R69, R108, R119 ;  /* 0x000000776c457220 */ /* 0x000fe20000410000 */
[----:B------:R-:W-:Y:S01]  /*1a10*/  ISETP.NE.AND P2, PT, R105, 0x1f, PT ;  /* 0x0000001f6900780c */ /* 0x000fe20003f45270 */
[----:B------:R-:W-:Y:S01]  /*1a20*/  FMUL.RZ R70, R68, 0.15915493667125701904 ;  /* 0x3e22f98344467820 */ /* 0x000fe2000040c000 */
[----:B------:R-:W-:Y:S01]  /*1a30*/  BSSY B0, `(.L_x_9638) ;  /* 0x0000108000007945 */ /* 0x000fe20003800000 */
[----:B-1----:R-:W-:Y:S02]  /*1a40*/  FMUL.FTZ R184, R186, R131 ;  /* 0x00000083bab87220 */ /* 0x002fe40000410000 */
[----:B------:R-:W-:Y:S01]  /*1a50*/  MUFU.SIN R164, R141 ;  /* 0x0000008d00a47308 */ /* 0x000fe20000000400 */
[----:B0-----:R-:W-:Y:S02]  /*1a60*/  FADD.FTZ R110, R38, R111 ;  /* 0x0000006f266e7221 */ /* 0x001fe40000010000 */
[----:B------:R-:W-:-:S02]  /*1a70*/  FMUL.FTZ R159, R86, R149 ;  /* 0x00000095569f7220 */ /* 0x000fc40000410000 */
[----:B---3--:R-:W-:Y:S02]  /*1a80*/  FMUL.FTZ R74, R112, R3 ;  /* 0x00000003704a7220 */ /* 0x008fe40000410000 */
[C---:B--2---:R-:W-:Y:S01]  /*1a90*/  FMUL.FTZ R191, R203.reuse, R158 ;  /* 0x0000009ecbbf7220 */ /* 0x044fe20000410000 */
[----:B------:R0:W-:Y:S01]  /*1aa0*/  MUFU.COS R166, R141 ;  /* 0x0000008d00a67308 */ /* 0x0001e20000000000 */
[----:B------:R-:W-:Y:S02]  /*1ab0*/  FMUL.RZ R143, R74, 0.15915493667125701904 ;  /* 0x3e22f9834a8f7820 */ /* 0x000fe4000040c000 */
[-C--:B------:R-:W-:Y:S02]  /*1ac0*/  FMUL.FTZ R74, R112, R119.reuse ;  /* 0x00000077704a7220 */ /* 0x080fe40000410000 */
[----:B------:R-:W-:Y:S02]  /*1ad0*/  FMUL.FTZ R203, R203, R156 ;  /* 0x0000009ccbcb7220 */ /* 0x000fe40000410000 */
[----:B------:R-:W-:Y:S01]  /*1ae0*/  FMUL.FTZ R156, R87, R150 ;  /* 0x00000096579c7220 */ /* 0x000fe20000410000 */
[----:B------:R-:W-:Y:S01]  /*1af0*/  MUFU.EX2 R69, R69 ;  /* 0x0000004500457308 */ /* 0x000fe20000000800 */
[----:B0-----:R-:W-:-:S02]  /*1b00*/  FMUL.FTZ R141, R110, R119 ;  /* 0x000000776e8d7220 */ /* 0x001fc40000410000 */
[----:B------:R-:W-:Y:S02]  /*1b10*/  FMUL.FTZ R119, R125, R134 ;  /* 0x000000867d777220 */ /* 0x000fe40000410000 */
[----:B------:R-:W-:Y:S02]  /*1b20*/  FMUL.FTZ R146, R153, R146 ;  /* 0x0000009299927220 */ /* 0x000fe40000410000 */
[----:B------:R-:W-:Y:S01]  /*1b30*/  FMUL.FTZ R158, R87, R149 ;  /* 0x00000095579e7220 */ /* 0x000fe20000410000 */
[----:B------:R-:W0:Y:S01]  /*1b40*/  MUFU.COS R68, R70 ;  /* 0x0000004600447308 */ /* 0x000e220000000000 */
[----:B------:R-:W-:Y:S02]  /*1b50*/  FMUL.FTZ R153, R153, R148 ;  /* 0x0000009499997220 */ /* 0x000fe40000410000 */
[C---:B----4-:R-:W-:Y:S02]  /*1b60*/  FMUL.FTZ R180, R182.reuse, R139 ;  /* 0x0000008bb6b47220 */ /* 0x050fe40000410000 */
[----:B------:R-:W-:-:S02]  /*1b70*/  FMUL.FTZ R182, R182, R137 ;  /* 0x00000089b6b67220 */ /* 0x000fc40000410000 */
[----:B------:R-:W-:Y:S01]  /*1b80*/  FMUL.FTZ R186, R186, R129 ;  /* 0x00000081baba7220 */ /* 0x000fe20000410000 */
[----:B------:R1:W-:Y:S01]  /*1b90*/  MUFU.EX2 R157, R141 ;  /* 0x0000008d009d7308 */ /* 0x0003e20000000800 */
[C---:B------:R-:W-:Y:S02]  /*1ba0*/  FMUL.FTZ R176, R172.reuse, R135 ;  /* 0x00000087acb07220 */ /* 0x040fe40000410000 */
[----:B------:R-:W-:Y:S02]  /*1bb0*/  FMUL.FTZ R172, R172, R133 ;  /* 0x00000085acac7220 */ /* 0x000fe40000410000 */
[----:B------:R-:W-:Y:S02]  /*1bc0*/  FMUL.FTZ R161, R88, R149 ;  /* 0x0000009558a17220 */ /* 0x000fe40000410000 */
[----:B------:R-:W-:Y:S01]  /*1bd0*/  FMUL.FTZ R195, R201, R154 ;  /* 0x0000009ac9c37220 */ /* 0x000fe20000410000 */
[----:B------:R2:W3:Y:S01]  /*1be0*/  MUFU.COS R162, R140 ;  /* 0x0000008c00a27308 */ /* 0x0004e20000000000 */
[----:B-1----:R-:W-:-:S02]  /*1bf0*/  FMUL.FTZ R141, R125, R136 ;  /* 0x000000887d8d7220 */ /* 0x002fc40000410000 */
[----:B0-----:R-:W-:Y:S02]  /*1c00*/  FMUL.FTZ R125, R69, R68 ;  /* 0x00000044457d7220 */ /* 0x001fe40000410000 */
[----:B------:R-:W-:Y:S02]  /*1c10*/  FMUL.FTZ R201, R201, R152 ;  /* 0x00000098c9c97220 */ /* 0x000fe40000410000 */
[C---:B------:R-:W-:Y:S01]  /*1c20*/  FMUL.FTZ R152, R151.reuse, R166 ;  /* 0x000000a697987220 */ /* 0x040fe20000410000 */
[----:B------:R-:W-:Y:S01]  /*1c30*/  MUFU.SIN R75, R143 ;  /* 0x0000008f004b7308 */ /* 0x000fe20000000400 */
[----:B--2---:R-:W-:Y:S02]  /*1c40*/  FMUL.FTZ R140, R110, R3 ;  /* 0x000000036e8c7220 */ /* 0x004fe40000410000 */
[----:B------:R-:W-:Y:S02]  /*1c50*/  FMUL.FTZ R151, R151, R164 ;  /* 0x000000a497977220 */ /* 0x000fe40000410000 */
[----:B------:R-:W-:-:S02]  /*1c60*/  FMUL.RZ R140, R140, 0.15915493667125701904 ;  /* 0x3e22f9838c8c7820 */ /* 0x000fc4000040c000 */
[----:B------:R-:W-:Y:S01]  /*1c70*/  FMUL.FTZ R164, R89, R150 ;  /* 0x0000009659a47220 */ /* 0x000fe20000410000 */
[----:B------:R-:W0:Y:S01]  /*1c80*/  MUFU.EX2 R74, R74 ;  /* 0x0000004a004a7308 */ /* 0x000e220000000800 */
[----:B---3--:R-:W-:Y:S02]  /*1c90*/  FMUL.FTZ R199, R197, R162 ;  /* 0x000000a2c5c77220 */ /* 0x008fe40000410000 */
[----:B------:R-:W-:Y:S02]  /*1ca0*/  FMUL.FTZ R162, R65, R130 ;  /* 0x0000008241a27220 */ /* 0x000fe40000410000 */
[----:B------:R-:W-:Y:S02]  /*1cb0*/  FMUL.FTZ R197, R197, R160 ;  /* 0x000000a0c5c57220 */ /* 0x000fe40000410000 */
[----:B------:R-:W-:Y:S01]  /*1cc0*/  FMUL.FTZ R160, R88, R150 ;  /* 0x0000009658a07220 */ /* 0x000fe20000410000 */
[----:B------:R-:W1:Y:S01]  /*1cd0*/  MUFU.SIN R136, R70 ;  /* 0x0000004600887308 */ /* 0x000e620000000400 */
[----:B------:R-:W-:-:S02]  /*1ce0*/  FMUL.FTZ R165, R89, R149 ;  /* 0x0000009559a57220 */ /* 0x000fc40000410000 */
[CC--:B------:R-:W-:Y:S02]  /*1cf0*/  FMUL.FTZ R173, R90.reuse, R150.reuse ;  /* 0x000000965aad7220 */ /* 0x0c0fe40000410000 */
[----:B------:R-:W-:Y:S02]  /*1d00*/  FMUL.FTZ R166, R90, R149 ;  /* 0x000000955aa67220 */ /* 0x000fe40000410000 */
[----:B------:R-:W-:Y:S01]  /*1d10*/  FMUL.FTZ R171, R91, R150 ;  /* 0x000000965bab7220 */ /* 0x000fe20000410000 */
[----:B------:R2:W-:Y:S01]  /*1d20*/  MUFU.COS R155, R143 ;  /* 0x0000008f009b7308 */ /* 0x0005e20000000000 */
[----:B0-----:R-:W-:Y:S02]  /*1d30*/  FMUL.FTZ R131, R74, R75 ;  /* 0x0000004b4a837220 */ /* 0x001fe40000410000 */
[C---:B------:R-:W-:Y:S02]  /*1d40*/  FMUL.FTZ R192, R194.reuse, R147 ;  /* 0x00000093c2c07220 */ /* 0x040fe40000410000 */
[----:B------:R-:W-:-:S02]  /*1d50*/  FMUL.FTZ R194, R194, R145 ;  /* 0x00000091c2c27220 */ /* 0x000fc40000410000 */
[-C--:B------:R-:W-:Y:S01]  /*1d60*/  FMUL.FTZ R175, R91, R149.reuse ;  /* 0x000000955baf7220 */ /* 0x080fe20000410000 */
[----:B------:R-:W0:Y:S01]  /*1d70*/  MUFU.SIN R168, R140 ;  /* 0x0000008c00a87308 */ /* 0x000e220000000400 */
[----:B-1----:R-:W-:Y:S02]  /*1d80*/  FMUL.FTZ R136, R69, R136 ;  /* 0x0000008845887220 */ /* 0x002fe40000410000 */
[C---:B--2---:R-:W-:Y:S02]  /*1d90*/  FMUL.FTZ R143, R127.reuse, R144 ;  /* 0x000000907f8f7220 */ /* 0x044fe40000410000 */
[----:B------:R-:W-:Y:S02]  /*1da0*/  FMUL.FTZ R127, R127, R142 ;  /* 0x0000008e7f7f7220 */ /* 0x000fe40000410000 */
[C---:B------:R-:W-:Y:S01]  /*1db0*/  FMUL.FTZ R169, R92.reuse, R149 ;  /* 0x000000955ca97220 */ /* 0x040fe20000410000 */
[----:B------:R1:W2:Y:S01]  /*1dc0*/  MUFU.COS R170, R140 ;  /* 0x0000008c00aa7308 */ /* 0x0002a20000000000 */
[----:B------:R-:W-:-:S02]  /*1dd0*/  FMUL.FTZ R185, R92, R150 ;  /* 0x000000965cb97220 */ /* 0x000fc40000410000 */
[----:B0-----:R-:W-:Y:S02]  /*1de0*/  FMUL.FTZ R137, R157, R168 ;  /* 0x000000a89d897220 */ /* 0x001fe40000410000 */
[C---:B-1----:R-:W-:Y:S02]  /*1df0*/  FMUL.FTZ R140, R138.reuse, R123 ;  /* 0x0000007b8a8c7220 */ /* 0x042fe40000410000 */
[----:B------:R-:W-:Y:S02]  /*1e00*/  FMUL.FTZ R138, R138, R121 ;  /* 0x000000798a8a7220 */ /* 0x000fe40000410000 */
[----:B------:R-:W-:Y:S02]  /*1e10*/  FMUL.FTZ R123, R74, R155 ;  /* 0x0000009b4a7b7220 */ /* 0x000fe40000410000 */
[-C--:B------:R-:W-:Y:S02]  /*1e20*/  FMUL.FTZ R68, R72, R138.reuse ;  /* 0x0000008a48447220 */ /* 0x080fe40000410000 */
[----:B------:R-:W-:-:S02]  /*1e30*/  FMUL.FTZ R69, R73, R138 ;  /* 0x0000008a49457220 */ /* 0x000fc40000410000 */
[----:B------:R-:W-:Y:S02]  /*1e40*/  FMUL.FTZ R75, R85, R138 ;  /* 0x0000008a554b7220 */ /* 0x000fe40000410000 */
[----:B------:R-:W-:Y:S02]  /*1e50*/  FFMA.FTZ R70, R73, R140, R68 ;  /* 0x0000008c49467223 */ /* 0x000fe40000010044 */
[----:B------:R-:W-:Y:S02]  /*1e60*/  FMUL.FTZ R71, RZ, R138 ;  /* 0x0000008aff477220 */ /* 0x000fe40000410000 */
[-C--:B------:R-:W-:Y:S02]  /*1e70*/  FFMA.FTZ R68, R72, R140.reuse, -R69 ;  /* 0x0000008c48447223 */ /* 0x080fe40000010845 */
[----:B------:R-:W-:Y:S02]  /*1e80*/  FFMA.FTZ R75, RZ, R140, R75 ;  /* 0x0000008cff4b7223 */ /* 0x000fe4000001004b */
[----:B------:R-:W-:-:S02]  /*1e90*/  FMUL.FTZ R69, R119, R70 ;  /* 0x0000004677457220 */ /* 0x000fc40000410000 */
[----:B------:R-:W-:Y:S02]  /*1ea0*/  FFMA.FTZ R71, R85, R140, -R71 ;  /* 0x0000008c55477223 */ /* 0x000fe40000010847 */
[----:B------:R-:W-:Y:S02]  /*1eb0*/  FADD.FTZ R74, RZ, R75 ;  /* 0x0000004bff4a7221 */ /* 0x000fe40000010000 */
[-C--:B------:R-:W-:Y:S02]  /*1ec0*/  FFMA.FTZ R142, R141, R68.reuse, -R69 ;  /* 0x000000448d8e7223 */ /* 0x080fe40000010845 */
[C---:B------:R-:W-:Y:S02]  /*1ed0*/  FMUL.FTZ R69, R119.reuse, R68 ;  /* 0x0000004477457220 */ /* 0x040fe40000410000 */
[----:B------:R-:W-:Y:S02]  /*1ee0*/  FADD.FTZ R68, R162, R71 ;  /* 0x00000047a2447221 */ /* 0x000fe40000010000 */
[----:B------:R-:W-:-:S02]  /*1ef0*/  FMUL.FTZ R71, R119, R74 ;  /* 0x0000004a77477220 */ /* 0x000fc40000410000 */
[----:B------:R-:W-:Y:S02]  /*1f00*/  FMUL.FTZ R155, R86, R150 ;  /* 0x00000096569b7220 */ /* 0x000fe40000410000 */
[C---:B------:R-:W-:Y:S02]  /*1f10*/  FFMA.FTZ R70, R141.reuse, R70, R69 ;  /* 0x000000468d467223 */ /* 0x040fe40000010045 */
[-C--:B------:R-:W-:Y:S02]  /*1f20*/  FFMA.FTZ R71, R141, R68.reuse, -R71 ;  /* 0x000000448d477223 */ /* 0x080fe40000010847 */
[-C--:B------:R-:W-:Y:S02]  /*1f30*/  FMUL.FTZ R69, R125, R155.reuse ;  /* 0x0000009b7d457220 */ /* 0x080fe40000410000 */
[----:B------:R-:W-:Y:S02]  /*1f40*/  FMUL.FTZ R68, R119, R68 ;  /* 0x0000004477447220 */ /* 0x000fe40000410000 */
[----:B------:R-:W-:-:S02]  /*1f50*/  FMUL.FTZ R144, R136, R155 ;  /* 0x0000009b88907220 */ /* 0x000fc40000410000 */
[-C--:B------:R-:W-:Y:S02]  /*1f60*/  FFMA.FTZ R69, -R136, R159.reuse, -R69 ;  /* 0x0000009f88457223 */ /* 0x080fe40000010945 */
[----:B------:R-:W-:Y:S02]  /*1f70*/  FFMA.FTZ R68, R141, R74, R68 ;  /* 0x0000004a8d447223 */ /* 0x000fe40000010044 */
[----:B------:R-:W-:Y:S02]  /*1f80*/  FMUL.FTZ R74, R127, R142 ;  /* 0x0000008e7f4a7220 */ /* 0x000fe40000410000 */
[----:B------:R-:W-:Y:S02]  /*1f90*/  FFMA.FTZ R75, R125, R159, -R144 ;  /* 0x0000009f7d4b7223 */ /* 0x000fe40000010890 */
[----:B------:R-:W-:Y:S02]  /*1fa0*/  FADD.FTZ R121, -R156, R69 ;  /* 0x000000459c797221 */ /* 0x000fe40000010100 */
[----:B------:R-:W-:-:S02]  /*1fb0*/  FMUL.FTZ R69, R127, R70 ;  /* 0x000000467f457220 */ /* 0x000fc40000410000 */
[C---:B------:R-:W-:Y:S02]  /*1fc0*/  FFMA.FTZ R74, R143.reuse, R70, R74 ;  /* 0x000000468f4a7223 */ /* 0x040fe4000001004a */
[----:B------:R-:W-:Y:S02]  /*1fd0*/  FADD.FTZ R75, R158, R75 ;  /* 0x0000004b9e4b7221 */ /* 0x000fe40000010000 */
[----:B------:R-:W-:Y:S02]  /*1fe0*/  FFMA.FTZ R69, R143, R142, -R69 ;  /* 0x0000008e8f457223 */ /* 0x000fe40000010845 */
[----:B------:R-:W-:Y:S02]  /*1ff0*/  FMUL.FTZ R70, R153, R74 ;  /* 0x0000004a99467220 */ /* 0x000fe40000410000 */
[----:B--2---:R-:W-:Y:S02]  /*2000*/  FMUL.FTZ R134, R157, R170 ;  /* 0x000000aa9d867220 */ /* 0x004fe40000410000 */
[----:B------:R-:W-:-:S02]  /*2010*/  FMUL.FTZ R129, R137, -R121 ;  /* 0x8000007989817220 */ /* 0x000fc40000410000 */
[----:B------:R-:W-:Y:S02]  /*2020*/  FMUL.FTZ R168, R66, R117 ;  /* 0x0000007542a87220 */ /* 0x000fe40000410000 */
[----:B------:R-:W-:Y:S02]  /*2030*/  FMUL.FTZ R133, R137, -R75 ;  /* 0x8000004b89857220 */ /* 0x000fe40000410000 */
[----:B------:R-:W-:Y:S02]  /*2040*/  FFMA.FTZ R142, R146, R69, -R70 ;  /* 0x00000045928e7223 */ /* 0x000fe40000010846 */
[----:B------:R-:W-:Y:S02]  /*2050*/  FADD.FTZ R70, RZ, R68 ;  /* 0x00000044ff467221 */ /* 0x000fe40000010000 */
[----:B------:R-:W-:Y:S02]  /*2060*/  FFMA.FTZ R144, R134, R75, -R129 ;  /* 0x0000004b86907223 */ /* 0x000fe40000010881 */
[----:B------:R-:W-:-:S02]  /*2070*/  FADD.FTZ R68, R168, R71 ;  /* 0x00000047a8447221 */ /* 0x000fc40000010000 */
[----:B------:R-:W-:Y:S02]  /*2080*/  FFMA.FTZ R133, R134, R121, R133 ;  /* 0x0000007986857223 */ /* 0x000fe40000010085 */
[----:B------:R-:W-:Y:S02]  /*2090*/  FMUL.FTZ R75, R153, R69 ;  /* 0x00000045994b7220 */ /* 0x000fe40000410000 */
[----:B------:R-:W-:Y:S02]  /*20a0*/  FMUL.FTZ R71, R127, R68 ;  /* 0x000000447f477220 */ /* 0x000fe40000410000 */
[----:B------:R-:W-:Y:S02]  /*20b0*/  FADD.FTZ R144, R161, R144 ;  /* 0x00000090a1907221 */ /* 0x000fe40000010000 */
[----:B------:R-:W-:Y:S02]  /*20c0*/  FMUL.FTZ R69, R127, R70 ;  /* 0x000000467f457220 */ /* 0x000fe40000410000 */
[----:B------:R-:W-:-:S02]  /*20d0*/  FADD.FTZ R148, -R160, R133 ;  /* 0x00000085a0947221 */ /* 0x000fc40000010100 */
[----:B------:R-:W-:Y:S02]  /*20e0*/  FFMA.FTZ R74, R146, R74, R75 ;  /* 0x0000004a924a7223 */ /* 0x000fe4000001004b */
[----:B------:R-:W-:Y:S02]  /*20f0*/  FFMA.FTZ R71, R143, R70, R71 ;  /* 0x000000468f477223 */ /* 0x000fe40000010047 */
[----:B------:R-:W-:Y:S02]  /*2100*/  FMUL.FTZ R121, R131, -R144 ;  /* 0x8000009083797220 */ /* 0x000fe40000410000 */
[----:B------:R-:W-:Y:S02]  /*2110*/  FFMA.FTZ R68, R143, R68, -R69 ;  /* 0x000000448f447223 */ /* 0x000fe40000010845 */
[----:B------:R-:W-:Y:S02]  /*2120*/  FMUL.FTZ R75, R131, -R148 ;  /* 0x80000094834b7220 */ /* 0x000fe40000410000 */
[----:B------:R-:W-:-:S02]  /*2130*/  FMUL.FTZ R69, R201, R74 ;  /* 0x0000004ac9457220 */ /* 0x000fc40000410000 */
[----:B------:R-:W-:Y:S02]  /*2140*/  FMUL.FTZ R70, R201, R142 ;  /* 0x0000008ec9467220 */ /* 0x000fe40000410000 */
[C---:B------:R-:W-:Y:S02]  /*2150*/  FFMA.FTZ R129, R123.reuse, R148, R121 ;  /* 0x000000947b817223 */ /* 0x040fe40000010079 */
[----:B------:R-:W-:Y:S02]  /*2160*/  FADD.FTZ R71, RZ, R71 ;  /* 0x00000047ff477221 */ /* 0x000fe40000010000 */
[----:B------:R-:W-:Y:S02]  /*2170*/  FFMA.FTZ R144, R123, R144, -R75 ;  /* 0x000000907b907223 */ /* 0x000fe4000001084b */
[----:B------:R-:W-:Y:S02]  /*2180*/  FADD.FTZ R68, R163, R68 ;  /* 0x00000044a3447221 */ /* 0x000fe40000010000 */
[----:B------:R-:W-:-:S02]  /*2190*/  FFMA.FTZ R75, R195, R142, -R69 ;  /* 0x0000008ec34b7223 */ /* 0x000fc40000010845 */
[----:B------:R-:W-:Y:S02]  /*21a0*/  FFMA.FTZ R121, R195, R74, R70 ;  /* 0x0000004ac3797223 */ /* 0x000fe40000010046 */
[----:B------:R-:W-:Y:S02]  /*21b0*/  FMUL.FTZ R69, R153, R71 ;  /* 0x0000004799457220 */ /* 0x000fe40000410000 */
[----:B------:R-:W-:Y:S02]  /*21c0*/  FADD.FTZ R129, -R164, R129 ;  /* 0x00000081a4817221 */ /* 0x000fe40000010100 */
[----:B------:R-:W-:Y:S02]  /*21d0*/  FADD.FTZ R144, R165, R144 ;  /* 0x00000090a5907221 */ /* 0x000fe40000010000 */
[-C--:B------:R-:W-:Y:S02]  /*21e0*/  FMUL.FTZ R70, R153, R68.reuse ;  /* 0x0000004499467220 */ /* 0x080fe40000410000 */
[----:B------:R-:W-:-:S02]  /*21f0*/  FFMA.FTZ R69, R146, R68, -R69 ;  /* 0x0000004492457223 */ /* 0x000fc40000010845 */
[C---:B------:R-:W-:Y:S02]  /*2200*/  FMUL.FTZ R133, R151.reuse, -R129 ;  /* 0x8000008197857220 */ /* 0x040fe40000410000 */
[-C--:B------:R-:W-:Y:S02]  /*2210*/  FMUL.FTZ R68, R151, -R144.reuse ;  /* 0x8000009097447220 */ /* 0x080fe40000410000 */
[----:B------:R-:W-:Y:S02]  /*2220*/  FFMA.FTZ R70, R146, R71, R70 ;  /* 0x0000004792467223 */ /* 0x000fe40000010046 */
[----:B------:R-:W-:Y:S02]  /*2230*/  FMUL.FTZ R170, R60, R115 ;  /* 0x000000733caa7220 */ /* 0x000fe40000410000 */
[C---:B------:R-:W-:Y:S02]  /*2240*/  FFMA.FTZ R133, R152.reuse, R144, -R133 ;  /* 0x0000009098857223 */ /* 0x040fe40000010885 */
[----:B------:R-:W-:-:S02]  /*2250*/  FFMA.FTZ R144, R152, R129, R68 ;  /* 0x0000008198907223 */ /* 0x000fc40000010044 */
[----:B------:R-:W-:Y:S02]  /*2260*/  FADD.FTZ R70, RZ, R70 ;  /* 0x00000046ff467221 */ /* 0x000fe40000010000 */
[----:B------:R-:W-:Y:S02]  /*2270*/  FMUL.FTZ R129, R186, R75 ;  /* 0x0000004bba817220 */ /* 0x000fe40000410000 */
[----:B------:R-:W-:Y:S02]  /*2280*/  FADD.FTZ R68, R170, R69 ;  /* 0x00000045aa447221 */ /* 0x000fe40000010000 */
[----:B------:R-:W-:Y:S02]  /*2290*/  FMUL.FTZ R69, R201, R70 ;  /* 0x00000046c9457220 */ /* 0x000fe40000410000 */
[-C--:B------:R-:W-:Y:S02]  /*22a0*/  FMUL.FTZ R74, R186, R121.reuse ;  /* 0x00000079ba4a7220 */ /* 0x080fe40000410000 */
[----:B------:R-:W-:-:S02]  /*22b0*/  FFMA.FTZ R142, R184, R121, R129 ;  /* 0x00000079b88e7223 */ /* 0x000fc40000010081 */
[-C--:B------:R-:W-:Y:S02]  /*22c0*/  FMUL.FTZ R71, R201, R68.reuse ;  /* 0x00000044c9477220 */ /* 0x080fe40000410000 */
[----:B------:R-:W-:Y:S02]  /*22d0*/  FFMA.FTZ R68, R195, R68, -R69 ;  /* 0x00000044c3447223 */ /* 0x000fe40000010845 */
[----:B------:R-:W-:Y:S02]  /*22e0*/  FFMA.FTZ R74, R184, R75, -R74 ;  /* 0x0000004bb84a7223 */ /* 0x000fe4000001084a */
[----:B------:R-:W-:Y:S02]  /*22f0*/  FMUL.FTZ R69, R203, R142 ;  /* 0x0000008ecb457220 */ /* 0x000fe40000410000 */
[----:B------:R-:W-:Y:S02]  /*2300*/  FFMA.FTZ R71, R195, R70, R71 ;  /* 0x00000046c3477223 */ /* 0x000fe40000010047 */
[----:B------:R-:W-:-:S02]  /*2310*/  FFMA.FTZ R75, R191, R74, -R69 ;  /* 0x0000004abf4b7223 */ /* 0x000fc40000010845 */
[----:B------:R-:W-:Y:S02]  /*2320*/  FADD.FTZ R69, R177, R68 ;  /* 0x00000044b1457221 */ /* 0x000fe40000010000 */
[----:B------:R-:W-:Y:S02]  /*2330*/  FADD.FTZ R71, RZ, R71 ;  /* 0x00000047ff477221 */ /* 0x000fe40000010000 */
[----:B------:R-:W-:Y:S02]  /*2340*/  FMUL.FTZ R74, R203, R74 ;  /* 0x0000004acb4a7220 */ /* 0x000fe40000410000 */
[C---:B------:R-:W-:Y:S02]  /*2350*/  FMUL.FTZ R70, R186.reuse, R69 ;  /* 0x00000045ba467220 */ /* 0x040fe40000410000 */
[----:B------:R-:W-:Y:S02]  /*2360*/  FMUL.FTZ R68, R186, R71 ;  /* 0x00000047ba447220 */ /* 0x000fe40000410000 */
[----:B------:R-:W-:-:S02]  /*2370*/  FFMA.FTZ R121, R191, R142, R74 ;  /* 0x0000008ebf797223 */ /* 0x000fc4000001004a */
[C---:B------:R-:W-:Y:S02]  /*2380*/  FFMA.FTZ R70, R184.reuse, R71, R70 ;  /* 0x00000047b8467223 */ /* 0x040fe40000010046 */
[----:B------:R-:W-:Y:S02]  /*2390*/  FFMA.FTZ R69, R184, R69, -R68 ;  /* 0x00000045b8457223 */ /* 0x000fe40000010844 */
[----:B------:R-:W-:Y:S02]  /*23a0*/  FADD.FTZ R70, RZ, R70 ;  /* 0x00000046ff467221 */ /* 0x000fe40000010000 */
[----:B------:R-:W-:Y:S02]  /*23b0*/  FMUL.FTZ R71, R172, R121 ;  /* 0x00000079ac477220 */ /* 0x000fe40000410000 */
[----:B------:R-:W-:Y:S02]  /*23c0*/  FADD.FTZ R68, R174, R69 ;  /* 0x00000045ae447221 */ /* 0x000fe40000010000 */
[----:B------:R-:W-:-:S02]  /*23d0*/  FADD.FTZ R144, -R173, R144 ;  /* 0x00000090ad907221 */ /* 0x000fc40000010100 */
[-C--:B------:R-:W-:Y:S02]  /*23e0*/  FMUL.FTZ R74, R172, R75.reuse ;  /* 0x0000004bac4a7220 */ /* 0x080fe40000410000 */
[C---:B------:R-:W-:Y:S02]  /*23f0*/  FMUL.FTZ R69, R203.reuse, R70 ;  /* 0x00000046cb457220 */ /* 0x040fe40000410000 */
[----:B------:R-:W-:Y:S02]  /*2400*/  FFMA.FTZ R75, R176, R75, -R71 ;  /* 0x0000004bb04b7223 */ /* 0x000fe40000010847 */
[----:B------:R-:W-:Y:S02]  /*2410*/  FMUL.FTZ R71, R203, R68 ;  /* 0x00000044cb477220 */ /* 0x000fe40000410000 */
[----:B------:R-:W-:Y:S02]  /*2420*/  FADD.FTZ R148, R166, R133 ;  /* 0x00000085a6947221 */ /* 0x000fe40000010000 */
[----:B------:R-:W-:-:S02]  /*2430*/  FMUL.FTZ R129, R197, -R144 ;  /* 0x80000090c5817220 */ /* 0x000fc40000410000 */
[C---:B------:R-:W-:Y:S02]  /*2440*/  FFMA.FTZ R68, R191.reuse, R68, -R69 ;  /* 0x00000044bf447223 */ /* 0x040fe40000010845 */
[----:B------:R-:W-:Y:S02]  /*2450*/  FFMA.FTZ R71, R191, R70, R71 ;  /* 0x00000046bf477223 */ /* 0x000fe40000010047 */
[-C--:B------:R-:W-:Y:S02]  /*2460*/  FFMA.FTZ R142, R199, R148.reuse, -R129 ;  /* 0x00000094c78e7223 */ /* 0x080fe40000010881 */
[----:B------:R-:W-:Y:S02]  /*2470*/  FMUL.FTZ R148, R197, -R148 ;  /* 0x80000094c5947220 */ /* 0x000fe40000410000 */
[----:B------:R-:W-:Y:S02]  /*2480*/  FADD.FTZ R69, R189, R68 ;  /* 0x00000044bd457221 */ /* 0x000fe40000010000 */
[----:B------:R-:W-:-:S02]  /*2490*/  FADD.FTZ R71, RZ, R71 ;  /* 0x00000047ff477221 */ /* 0x000fc40000010000 */
[----:B------:R-:W-:Y:S02]  /*24a0*/  FFMA.FTZ R148, R199, R144, R148 ;  /* 0x00000090c7947223 */ /* 0x000fe40000010094 */
[C---:B------:R-:W-:Y:S02]  /*24b0*/  FMUL.FTZ R70, R172.reuse, R69 ;  /* 0x00000045ac467220 */ /* 0x040fe40000410000 */
[-C--:B------:R-:W-:Y:S02]  /*24c0*/  FMUL.FTZ R68, R172, R71.reuse ;  /* 0x00000047ac447220 */ /* 0x080fe40000410000 */
[----:B------:R-:W-:Y:S02]  /*24d0*/  FADD.FTZ R133, -R171, R148 ;  /* 0x00000094ab857221 */ /* 0x000fe40000010100 */
[C---:B------:R-:W-:Y:S02]  /*24e0*/  FFMA.FTZ R70, R176.reuse, R71, R70 ;  /* 0x00000047b0467223 */ /* 0x040fe40000010046 */
[----:B------:R-:W-:-:S02]  /*24f0*/  FFMA.FTZ R69, R176, R69, -R68 ;  /* 0x00000045b0457223 */ /* 0x000fc40000010844 */
[----:B------:R-:W-:Y:S02]  /*2500*/  FFMA.FTZ R121, R176, R121, R74 ;  /* 0x00000079b0797223 */ /* 0x000fe4000001004a */
[----:B------:R-:W-:Y:S02]  /*2510*/  FADD.FTZ R129, R175, R142 ;  /* 0x0000008eaf817221 */ /* 0x000fe40000010000 */
[----:B------:R-:W-:Y:S02]  /*2520*/  FMUL.FTZ R74, R194, -R133 ;  /* 0x80000085c24a7220 */ /* 0x000fe40000410000 */
[----:B------:R-:W-:Y:S02]  /*2530*/  FADD.FTZ R71, RZ, R70 ;  /* 0x00000046ff477221 */ /* 0x000fe40000010000 */
[----:B------:R-:W-:Y:S02]  /*2540*/  FADD.FTZ R69, R84, R69 ;  /* 0x0000004554457221 */ /* 0x000fe40000010000 */
[----:B------:R-:W-:-:S02]  /*2550*/  FFMA.FTZ R142, R192, R129, -R74 ;  /* 0x00000081c08e7223 */ /* 0x000fc4000001084a */
[----:B------:R-:W-:Y:S02]  /*2560*/  FMUL.FTZ R135, R194, -R129 ;  /* 0x80000081c2877220 */ /* 0x000fe40000410000 */
[C---:B------:R-:W-:Y:S02]  /*2570*/  FMUL.FTZ R74, R182.reuse, R71 ;  /* 0x00000047b64a7220 */ /* 0x040fe40000410000 */
[-C--:B------:R-:W-:Y:S02]  /*2580*/  FMUL.FTZ R129, R182, R69.reuse ;  /* 0x00000045b6817220 */ /* 0x080fe40000410000 */
[C---:B------:R-:W-:Y:S02]  /*2590*/  FFMA.FTZ R74, R180.reuse, R69, -R74 ;  /* 0x00000045b44a7223 */ /* 0x040fe4000001084a */
[----:B------:R-:W-:Y:S02]  /*25a0*/  FFMA.FTZ R129, R180, R71, R129 ;  /* 0x00000047b4817223 */ /* 0x000fe40000010081 */
[----:B------:R-:W-:-:S02]  /*25b0*/  FMUL.FTZ R70, R182, R75 ;  /* 0x0000004bb6467220 */ /* 0x000fc40000410000 */
[----:B------:R-:W-:Y:S02]  /*25c0*/  FADD.FTZ R69, R83, R74 ;  /* 0x0000004a53457221 */ /* 0x000fe40000010000 */
[-C--:B------:R-:W-:Y:S02]  /*25d0*/  FMUL.FTZ R68, R182, R121.reuse ;  /* 0x00000079b6447220 */ /* 0x080fe40000410000 */
[----:B------:R-:W-:Y:S02]  /*25e0*/  FADD.FTZ R129, RZ, R129 ;  /* 0x00000081ff817221 */ /* 0x000fe40000010000 */
[----:B------:R-:W-:Y:S02]  /*25f0*/  FFMA.FTZ R121, R180, R121, R70 ;  /* 0x00000079b4797223 */ /* 0x000fe40000010046 */
[----:B------:R-:W-:Y:S02]  /*2600*/  FMUL.FTZ R74, R194, R69 ;  /* 0x00000045c24a7220 */ /* 0x000fe40000410000 */
[----:B------:R-:W-:-:S02]  /*2610*/  FFMA.FTZ R75, R180, R75, -R68 ;  /* 0x0000004bb44b7223 */ /* 0x000fc40000010844 */
[C---:B------:R-:W-:Y:S02]  /*2620*/  FMUL.FTZ R71, R194.reuse, R129 ;  /* 0x00000081c2477220 */ /* 0x040fe40000410000 */
[----:B------:R-:W-:Y:S02]  /*2630*/  FMUL.FTZ R68, R194, R121 ;  /* 0x00000079c2447220 */ /* 0x000fe40000410000 */
[C---:B------:R-:W-:Y:S02]  /*2640*/  FFMA.FTZ R74, R192.reuse, R129, R74 ;  /* 0x00000081c04a7223 */ /* 0x040fe4000001004a */
[----:B------:R-:W-:Y:S02]  /*2650*/  FFMA.FTZ R71, R192, R69, -R71 ;  /* 0x00000045c0477223 */ /* 0x000fe40000010847 */
[-C--:B------:R-:W-:Y:S02]  /*2660*/  FMUL.FTZ R70, R194, R75.reuse ;  /* 0x0000004bc2467220 */ /* 0x080fe40000410000 */
[----:B------:R-:W-:-:S02]  /*2670*/  FFMA.FTZ R68, R192, R75, -R68 ;  /* 0x0000004bc0447223 */ /* 0x000fc40000010844 */
[----:B------:R-:W-:Y:S02]  /*2680*/  FADD.FTZ R75, R169, R142 ;  /* 0x0000008ea94b7221 */ /* 0x000fe40000010000 */
[----:B------:R-:W-:Y:S02]  /*2690*/  FADD.FTZ R142, RZ, R74 ;  /* 0x0000004aff8e7221 */ /* 0x000fe40000010000 */
[----:B------:R-:W-:Y:S02]  /*26a0*/  FADD.FTZ R74, R82, R71 ;  /* 0x00000047524a7221 */ /* 0x000fe40000010000 */
[----:B------:R-:W-:Y:S02]  /*26b0*/  FFMA.FTZ R144, R192, R133, R135 ;  /* 0x00000085c0907223 */ /* 0x000fe40000010087 */
[C---:B------:R-:W-:Y:S02]  /*26c0*/  FMUL.FTZ R71, R197.reuse, R74 ;  /* 0x0000004ac5477220 */ /* 0x040fe40000410000 */
[----:B------:R-:W-:-:S02]  /*26d0*/  FMUL.FTZ R69, R197, R142 ;  /* 0x0000008ec5457220 */ /* 0x000fc40000410000 */
[----:B------:R-:W-:Y:S02]  /*26e0*/  FFMA.FTZ R70, R192, R121, R70 ;  /* 0x00000079c0467223 */ /* 0x000fe40000010046 */
[----:B------:R-:W-:Y:S02]  /*26f0*/  FFMA.FTZ R142, R199, R142, R71 ;  /* 0x0000008ec78e7223 */ /* 0x000fe40000010047 */
[----:B------:R-:W-:Y:S02]  /*2700*/  FADD.FTZ R121, -R185, R144 ;  /* 0x00000090b9797221 */ /* 0x000fe40000010100 */
[----:B------:R-:W-:Y:S02]  /*2710*/  FFMA.FTZ R74, R199, R74, -R69 ;  /* 0x0000004ac74a7223 */ /* 0x000fe40000010845 */
[----:B------:R-:W-:Y:S02]  /*2720*/  FMUL.FTZ R71, R197, R68 ;  /* 0x00000044c5477220 */ /* 0x000fe40000410000 */
[----:B------:R-:W-:-:S02]  /*2730*/  FMUL.FTZ R133, R182, -R75 ;  /* 0x8000004bb6857220 */ /* 0x000fc40000410000 */
[-C--:B------:R-:W-:Y:S02]  /*2740*/  FMUL.FTZ R69, R197, R70.reuse ;  /* 0x00000046c5457220 */ /* 0x080fe40000410000 */
[-C--:B------:R-:W-:Y:S02]  /*2750*/  FMUL.FTZ R129, R182, -R121.reuse ;  /* 0x80000079b6817220 */ /* 0x080fe40000410000 */
[----:B------:R-:W-:Y:S02]  /*2760*/  FADD.FTZ R74, R81, R74 ;  /* 0x0000004a514a7221 */ /* 0x000fe40000010000 */
[----:B------:R-:W-:Y:S02]  /*2770*/  FFMA.FTZ R71, R199, R70, R71 ;  /* 0x00000046c7477223 */ /* 0x000fe40000010047 */
[----:B------:R-:W-:Y:S02]  /*2780*/  FADD.FTZ R142, RZ, R142 ;  /* 0x0000008eff8e7221 */ /* 0x000fe40000010000 */
[----:B------:R-:W-:-:S02]  /*2790*/  FFMA.FTZ R190, R180, R121, R133 ;  /* 0x00000079b4be7223 */ /* 0x000fc40000010085 */
[----:B------:R-:W-:Y:S02]  /*27a0*/  FFMA.FTZ R69, R199, R68, -R69 ;  /* 0x00000044c7457223 */ /* 0x000fe40000010845 */
[----:B------:R-:W-:Y:S02]  /*27b0*/  FFMA.FTZ R188, R180, R75, -R129 ;  /* 0x0000004bb4bc7223 */ /* 0x000fe40000010881 */
[C---:B------:R-:W-:Y:S02]  /*27c0*/  FMUL.FTZ R121, R151.reuse, R74 ;  /* 0x0000004a97797220 */ /* 0x040fe40000410000 */
[C---:B------:R-:W-:Y:S02]  /*27d0*/  FMUL.FTZ R68, R151.reuse, R71 ;  /* 0x0000004797447220 */ /* 0x040fe40000410000 */
[C---:B------:R-:W-:Y:S02]  /*27e0*/  FMUL.FTZ R75, R151.reuse, R142 ;  /* 0x0000008e974b7220 */ /* 0x040fe40000410000 */
[----:B------:R-:W-:-:S02]  /*27f0*/  FMUL.FTZ R70, R151, R69 ;  /* 0x0000004597467220 */ /* 0x000fc40000410000 */
[C---:B------:R-:W-:Y:S02]  /*2800*/  FFMA.FTZ R121, R152.reuse, R142, R121 ;  /* 0x0000008e98797223 */ /* 0x040fe40000010079 */
[C---:B------:R-:W-:Y:S02]  /*2810*/  FFMA.FTZ R68, R152.reuse, R69, -R68 ;  /* 0x0000004598447223 */ /* 0x040fe40000010844 */
[C---:B------:R-:W-:Y:S02]  /*2820*/  FFMA.FTZ R75, R152.reuse, R74, -R75 ;  /* 0x0000004a984b7223 */ /* 0x040fe4000001084b */
[----:B------:R-:W-:Y:S02]  /*2830*/  FFMA.FTZ R70, R152, R71, R70 ;  /* 0x0000004798467223 */ /* 0x000fe40000010046 */
[----:B------:R-:W-:Y:S02]  /*2840*/  FADD.FTZ R142, RZ, R121 ;  /* 0x00000079ff8e7221 */ /* 0x000fe40000010000 */
[----:B------:R-:W-:-:S02]  /*2850*/  FMUL.FTZ R71, R131, R68 ;  /* 0x0000004483477220 */ /* 0x000fc40000410000 */
[----:B------:R-:W-:Y:S02]  /*2860*/  FADD.FTZ R74, R80, R75 ;  /* 0x0000004b504a7221 */ /* 0x000fe40000010000 */
[C---:B------:R-:W-:Y:S02]  /*2870*/  FMUL.FTZ R69, R131.reuse, R70 ;  /* 0x0000004683457220 */ /* 0x040fe40000410000 */
[----:B------:R-:W-:Y:S02]  /*2880*/  FMUL.FTZ R75, R131, R142 ;  /* 0x0000008e834b7220 */ /* 0x000fe40000410000 */
[----:B------:R-:W-:Y:S02]  /*2890*/  FFMA.FTZ R71, R123, R70, R71 ;  /* 0x000000467b477223 */ /* 0x000fe40000010047 */
[----:B------:R-:W-:Y:S02]  /*28a0*/  FMUL.FTZ R121, R131, R74 ;  /* 0x0000004a83797220 */ /* 0x000fe40000410000 */
[----:B------:R-:W-:-:S02]  /*28b0*/  FFMA.FTZ R69, R123, R68, -R69 ;  /* 0x000000447b457223 */ /* 0x000fc40000010845 */
[----:B------:R-:W-:Y:S02]  /*28c0*/  FFMA.FTZ R74, R123, R74, -R75 ;  /* 0x0000004a7b4a7223 */ /* 0x000fe4000001084b */
[----:B------:R-:W-:Y:S02]  /*28d0*/  FMUL.FTZ R68, R137, R71 ;  /* 0x0000004789447220 */ /* 0x000fe40000410000 */
[----:B------:R-:W-:Y:S02]  /*28e0*/  FFMA.FTZ R121, R123, R142, R121 ;  /* 0x0000008e7b797223 */ /* 0x000fe40000010079 */
[-C--:B------:R-:W-:Y:S02]  /*28f0*/  FMUL.FTZ R70, R137, R69.reuse ;  /* 0x0000004589467220 */ /* 0x080fe40000410000 */
[----:B------:R-:W-:Y:S02]  /*2900*/  FADD.FTZ R74, R79, R74 ;  /* 0x0000004a4f4a7221 */ /* 0x000fe40000010000 */
[----:B------:R-:W-:-:S02]  /*2910*/  FFMA.FTZ R68, R134, R69, -R68 ;  /* 0x0000004586447223 */ /* 0x000fc40000010844 */
[----:B------:R-:W-:Y:S02]  /*2920*/  FADD.FTZ R121, RZ, R121 ;  /* 0x00000079ff797221 */ /* 0x000fe40000010000 */
[----:B------:R-:W-:Y:S02]  /*2930*/  FFMA.FTZ R70, R134, R71, R70 ;  /* 0x0000004786467223 */ /* 0x000fe40000010046 */
[C---:B------:R-:W-:Y:S02]  /*2940*/  FMUL.FTZ R71, R137.reuse, R74 ;  /* 0x0000004a89477220 */ /* 0x040fe40000410000 */
[----:B------:R-:W-:Y:S02]  /*2950*/  FMUL.FTZ R75, R136, R68 ;  /* 0x00000044884b7220 */ /* 0x000fe40000410000 */
[-C--:B------:R-:W-:Y:S02]  /*2960*/  FMUL.FTZ R69, R137, R121.reuse ;  /* 0x0000007989457220 */ /* 0x080fe40000410000 */
[----:B------:R-:W-:-:S02]  /*2970*/  FFMA.FTZ R71, R134, R121, R71 ;  /* 0x0000007986477223 */ /* 0x000fc40000010047 */
[----:B------:R-:W-:Y:S02]  /*2980*/  FFMA.FTZ R69, R134, R74, -R69 ;  /* 0x0000004a86457223 */ /* 0x000fe40000010845 */
[CC--:B------:R-:W-:Y:S02]  /*2990*/  FFMA.FTZ R121, R125.reuse, R70.reuse, R75 ;  /* 0x000000467d797223 */ /* 0x0c0fe4000001004b */
[----:B------:R0:W1:Y:S01]  /*29a0*/  @P2 LDS.64 R74, [R105.X8+0x1ca8] ;  /* 0x001ca800694a2984 */ /* 0x0000620000008a00 */
[----:B------:R-:W-:Y:S02]  /*29b0*/  FMUL.FTZ R157, R136, R70 ;  /* 0x00000046889d7220 */ /* 0x000fe40000410000 */
[----:B------:R-:W-:Y:S02]  /*29c0*/  FADD.FTZ R69, R78, R69 ;  /* 0x000000454e457221 */ /* 0x000fe40000010000 */
[----:B------:R-:W-:Y:S02]  /*29d0*/  FFMA.FTZ R157, R125, R68, -R157 ;  /* 0x000000447d9d7223 */ /* 0x000fe4000001089d */
[----:B------:R-:W-:Y:S01]  /*29e0*/  FADD.FTZ R71, RZ, R71 ;  /* 0x00000047ff477221 */ /* 0x000fe20000010000 */
[----:B------:R-:W-:Y:S05]  /*29f0*/  @P2 BRA `(.L_x_9639) ;  /* 0x000000b000002947 */ /* 0x000fea0003800000 */
[----:B0-----:R-:W-:Y:S01]  /*2a00*/  ULDC UR22, c[0x0][0x174] ;  /* 0x00005d0000167ab9 */ /* 0x001fe20000000800 */
[----:B-1----:R-:W-:Y:S01]  /*2a10*/  HFMA2.MMA R75, -RZ, RZ, 0, 0 ;  /* 0x00000000ff4b7435 */ /* 0x002fe200000001ff */
[----:B------:R-:W-:Y:S01]  /*2a20*/  UISETP.NE.AND UP0, UPT, UR7, UR22, UPT ;  /* 0x000000160700728c */ /* 0x000fe2000bf05270 */
[----:B------:R-:W-:-:S02]  /*2a30*/  MOV R74, 0x3f800000 ;  /* 0x3f800000004a7802 */ /* 0x000fc40000000f00 */
[----:B------:R-:W-:-:S03]  /*2a40*/  MOV R68, UR6 ;  /* 0x0000000600447c02 */ /* 0x000fc60008000f00 */
[----:B------:R-:W-:-:S05]  /*2a50*/  PLOP3.LUT P3, PT, PT, PT, UP0, 0x80, 0x0 ;  /* 0x000000000000781c */ /* 0x000fca0003f6f008 */
[----:B------:R-:W-:-:S04]  /*2a60*/  @UP0 ULEA.HI UR22, UR7, UR7, URZ, 0x1 ;  /* 0x0000000707160291 */ /* 0x000fc8000f8f083f */
[----:B------:R-:W-:-:S04]  /*2a70*/  @UP0 ULOP3.LUT UR22, UR22, 0x1ffffe, URZ, 0xc0, !UPT ;  /* 0x001ffffe16160892 */ /* 0x000fc8000f8ec03f */
[----:B------:R-:W-:-:S04]  /*2a80*/  @UP0 UIADD3 UR22, -UR22, UR7, URZ ;  /* 0x0000000716160290 */ /* 0x000fc8000fffe13f */
[----:B------:R-:W-:-:S09]  /*2a90*/  @UP0 ULEA UR22, UR22, 0xca0, 0xb ;  /* 0x00000ca016160891 */ /* 0x000fd2000f8e583f */
[----:B------:R0:W1:Y:S03]  /*2aa0*/  @P3 LDS.64 R74, [R68+UR22] ;  /* 0x00000016444a3984 */ /* 0x0000660008000a00 */
.L_x_9639:
[----:B0-----:R-:W-:Y:S05]  /*2ab0*/  BSYNC B0 ;  /* 0x0000000000007941 */ /* 0x001fea0003800000 */
.L_x_9638:
[C---:B------:R-:W-:Y:S01]  /*2ac0*/  FMUL.FTZ R70, R136.reuse, R69 ;  /* 0x0000004588467220 */ /* 0x040fe20000410000 */
[----:B------:R-:W-:Y:S01]  /*2ad0*/  MOV R139, UR7 ;  /* 0x00000007008b7c02 */ /* 0x000fe20008000f00 */
[-C--:B------:R-:W-:Y:S01]  /*2ae0*/  FMUL.FTZ R68, R136, R71.reuse ;  /* 0x0000004788447220 */ /* 0x080fe20000410000 */
[----:B------:R-:W-:Y:S01]  /*2af0*/  ISETP.GE.AND P3, PT, R104, 0x1, PT ;  /* 0x000000016800780c */ /* 0x000fe20003f66270 */
[----:B------:R-:W-:Y:S01]  /*2b00*/  FFMA.FTZ R70, R125, R71, R70 ;  /* 0x000000477d467223 */ /* 0x000fe20000010046 */
[----:B------:R-:W-:Y:S01]  /*2b10*/  ISETP.GE.OR P0, PT, R139, c[0x0][0x174], P0 ;  /* 0x00005d008b007a0c */ /* 0x000fe20000706670 */
[C---:B------:R-:W-:Y:S01]  /*2b20*/  FFMA.FTZ R69, R125.reuse, R69, -R68 ;  /* 0x000000457d457223 */ /* 0x040fe20000010844 */
[----:B-----5:R-:W-:Y:S01]  /*2b30*/  SHFL.IDX PT, R76, R76, RZ, 0x1f ;  /* 0x00001fff4c4c7589 */ /* 0x020fe200000e0000 */
[CC--:B-1----:R-:W-:Y:S01]  /*2b40*/  FMUL.FTZ R142, R136.reuse, -R74.reuse ;  /* 0x8000004a888e7220 */ /* 0x0c2fe20000410000 */
[----:B------:R-:W-:Y:S01]  /*2b50*/  BSSY B0, `(.L_x_9640) ;  /* 0x00000ef000007945 */ /* 0x000fe20003800000 */
[----:B------:R-:W-:Y:S01]  /*2b60*/  FADD.FTZ R167, RZ, R70 ;  /* 0x00000046ffa77221 */ /* 0x000fe20000010000 */
[----:B------:R-:W0:Y:S01]  /*2b70*/  SHFL.UP PT, R68, R157, 0x1, RZ ;  /* 0x042000009d447989 */ /* 0x000e2200000e00ff */
[-C--:B------:R-:W-:Y:S01]  /*2b80*/  FMUL.FTZ R129, R136, R75.reuse ;  /* 0x0000004b88817220 */ /* 0x080fe20000410000 */
[----:B------:R-:W-:Y:S01]  /*2b90*/  ISETP.GT.U32.AND P4, PT, R196, 0x1b, PT ;  /* 0x0000001bc400780c */ /* 0x000fe20003f84070 */
[----:B------:R-:W-:Y:S01]  /*2ba0*/  FADD.FTZ R178, R0, R69 ;  /* 0x0000004500b27221 */ /* 0x000fe20000010000 */
[----:B------:R-:W1:Y:S01]  /*2bb0*/  SHFL.UP PT, R70, R121, 0x1, RZ ;  /* 0x0420000079467989 */ /* 0x000e6200000e00ff */
[C---:B------:R-:W-:Y:S01]  /*2bc0*/  FFMA.FTZ R71, R125.reuse, -R75, R142 ;  /* 0x8000004b7d477223 */ /* 0x040fe2000001008e */
[C---:B------:R-:W-:Y:S01]  /*2bd0*/  ISETP.GT.U32.AND P5, PT, R196.reuse, 0x17, PT ;  /* 0x00000017c400780c */ /* 0x040fe20003fa4070 */
[----:B------:R-:W-:Y:S01]  /*2be0*/  FFMA.FTZ R129, R125, R74, -R129 ;  /* 0x0000004a7d817223 */ /* 0x000fe20000010881 */
[----:B------:R-:W2:Y:S01]  /*2bf0*/  SHFL.UP PT, R144, R167, 0x1, RZ ;  /* 0x04200000a7907989 */ /* 0x000ea200000e00ff */
[C---:B------:R-:W-:Y:S01]  /*2c00*/  FMUL.FTZ R133, R137.reuse, -R71 ;  /* 0x8000004789857220 */ /* 0x040fe20000410000 */
[----:B------:R-:W-:Y:S01]  /*2c10*/  ISETP.GT.U32.AND P6, PT, R196, 0xf, PT ;  /* 0x0000000fc400780c */ /* 0x000fe20003fc4070 */
[----:B------:R-:W-:Y:S01]  /*2c20*/  FMUL.FTZ R69, R137, -R129 ;  /* 0x8000008189457220 */ /* 0x000fe20000410000 */
[----:B------:R-:W3:Y:S01]  /*2c30*/  SHFL.UP PT, R142, R178, 0x1, RZ ;  /* 0x04200000b28e7989 */ /* 0x000ee200000e00ff */
[----:B------:R-:W-:-:S02]  /*2c40*/  FMUL.FTZ R181, R93, R150 ;  /* 0x000000965db57220 */ /* 0x000fc40000410000 */
[C---:B------:R-:W-:Y:S01]  /*2c50*/  FFMA.FTZ R148, R134.reuse, R129, -R133 ;  /* 0x0000008186947223 */ /* 0x040fe20000010885 */
[----:B------:R-:W-:Y:S01]  /*2c60*/  SHFL.IDX PT, R77, R77, RZ, 0x1f ;  /* 0x00001fff4d4d7589 */ /* 0x000fe200000e0000 */
[----:B------:R-:W-:Y:S02]  /*2c70*/  FMUL.FTZ R183, R93, R149 ;  /* 0x000000955db77220 */ /* 0x000fe40000410000 */
        /* <DEDUP_REMOVED lines=10> */
[----:B------:R-:W-:Y:S02]  /*2d20*/  FMUL.FTZ R129, R151, -R71 ;  /* 0x8000004797817220 */ /* 0x000fe40000410000 */
[----:B0-----:R-:W-:Y:S02]  /*2d30*/  FMUL.FTZ R69, R121, R68 ;  /* 0x0000004479457220 */ /* 0x001fe40000410000 */
[----:B------:R-:W-:Y:S02]  /*2d40*/  FFMA.FTZ R198, R176, R133, R139 ;  /* 0x00000085b0c67223 */ /* 0x000fe4000001008b */
[-C--:B------:R-:W-:Y:S02]  /*2d50*/  FMUL.FTZ R133, R151, -R148.reuse ;  /* 0x8000009497857220 */ /* 0x080fe40000410000 */
[----:B------:R-:W-:Y:S02]  /*2d60*/  FFMA.FTZ R154, R152, R148, -R129 ;  /* 0x00000094989a7223 */ /* 0x000fe40000010881 */
[----:B-1----:R-:W-:-:S02]  /*2d70*/  FFMA.FTZ R148, R157, R70, R69 ;  /* 0x000000469d947223 */ /* 0x002fc40000010045 */
[C---:B--2---:R-:W-:Y:S02]  /*2d80*/  FMUL.FTZ R69, R121.reuse, R144 ;  /* 0x0000009079457220 */ /* 0x044fe40000410000 */
[----:B------:R-:W-:Y:S01]  /*2d90*/  FFMA.FTZ R188, R152, R71, R133 ;  /* 0x0000004798bc7223 */ /* 0x000fe20000010085 */
[C---:B------:R-:W-:Y:S01]  /*2da0*/  FSEL R148, R121.reuse, R148, !P3 ;  /* 0x0000009479947208 */ /* 0x040fe20005800000 */
[C---:B---3--:R-:W-:Y:S02]  /*2db0*/  FMUL.FTZ R71, R121.reuse, R142 ;  /* 0x0000008e79477220 */ /* 0x048fe40000410000 */
[----:B------:R-:W-:Y:S02]  /*2dc0*/  FMUL.FTZ R70, R121, R70 ;  /* 0x0000004679467220 */ /* 0x000fe40000410000 */
[C---:B------:R-:W-:Y:S02]  /*2dd0*/  FFMA.FTZ R69, R157.reuse, R142, -R69 ;  /* 0x0000008e9d457223 */ /* 0x040fe40000010845 */
[----:B------:R-:W-:-:S02]  /*2de0*/  FFMA.FTZ R144, R157, R144, R71 ;  /* 0x000000909d907223 */ /* 0x000fc40000010047 */
[----:B------:R-:W-:Y:S02]  /*2df0*/  @P3 FFMA.FTZ R157, R157, R68, -R70 ;  /* 0x000000449d9d3223 */ /* 0x000fe40000010846 */
[----:B------:R-:W-:Y:S02]  /*2e00*/  @P3 FADD.FTZ R178, R178, R69 ;  /* 0x00000045b2b23221 */ /* 0x000fe40000010000 */
[----:B------:R-:W-:Y:S01]  /*2e10*/  FMUL.FTZ R68, R197, -R154 ;  /* 0x8000009ac5447220 */ /* 0x000fe20000410000 */
[----:B------:R-:W-:Y:S01]  /*2e20*/  SHFL.UP PT, R69, R148, 0x2, RZ ;  /* 0x0440000094457989 */ /* 0x000fe200000e00ff */
[C---:B------:R-:W-:Y:S02]  /*2e30*/  FMUL.FTZ R187, R94.reuse, R150 ;  /* 0x000000965ebb7220 */ /* 0x040fe40000410000 */
[----:B------:R-:W-:Y:S01]  /*2e40*/  @P3 FADD.FTZ R167, R167, R144 ;  /* 0x00000090a7a73221 */ /* 0x000fe20000010000 */
[----:B------:R-:W0:Y:S01]  /*2e50*/  SHFL.UP PT, R70, R178, 0x2, RZ ;  /* 0x04400000b2467989 */ /* 0x000e2200000e00ff */
[----:B------:R-:W-:Y:S01]  /*2e60*/  FMUL.FTZ R190, R94, R149 ;  /* 0x000000955ebe7220 */ /* 0x000fe20000410000 */
[----:B------:R-:W-:Y:S01]  /*2e70*/  ISETP.GE.AND P3, PT, R104, 0x2, PT ;  /* 0x000000026800780c */ /* 0x000fe20003f66270 */
[----:B------:R-:W-:Y:S01]  /*2e80*/  FADD.FTZ R198, -R187, R198 ;  /* 0x000000c6bbc67221 */ /* 0x000fe20000010100 */
[----:B------:R-:W1:Y:S01]  /*2e90*/  SHFL.UP PT, R71, R167, 0x2, RZ ;  /* 0x04400000a7477989 */ /* 0x000e6200000e00ff */
[----:B------:R-:W-:-:S02]  /*2ea0*/  FFMA.FTZ R129, R199, R188, R68 ;  /* 0x000000bcc7817223 */ /* 0x000fc40000010044 */
[----:B------:R-:W-:Y:S01]  /*2eb0*/  FADD.FTZ R142, R190, R135 ;  /* 0x00000087be8e7221 */ /* 0x000fe20000010000 */
[----:B------:R-:W2:Y:S01]  /*2ec0*/  SHFL.UP PT, R68, R157, 0x2, RZ ;  /* 0x044000009d447989 */ /* 0x000ea200000e00ff */
[----:B------:R-:W-:Y:S02]  /*2ed0*/  FMUL.FTZ R121, R203, -R198 ;  /* 0x800000c6cb797220 */ /* 0x000fe40000410000 */
[----:B------:R-:W-:Y:S02]  /*2ee0*/  FMUL.FTZ R188, R197, -R188 ;  /* 0x800000bcc5bc7220 */ /* 0x000fe40000410000 */
[-C--:B------:R-:W-:Y:S02]  /*2ef0*/  FMUL.FTZ R133, R203, -R142.reuse ;  /* 0x8000008ecb857220 */ /* 0x080fe40000410000 */
[----:B------:R-:W-:Y:S02]  /*2f00*/  FFMA.FTZ R139, R191, R142, -R121 ;  /* 0x0000008ebf8b7223 */ /* 0x000fe40000010879 */
[----:B------:R-:W-:-:S02]  /*2f10*/  FFMA.FTZ R121, R199, R154, -R188 ;  /* 0x0000009ac7797223 */ /* 0x000fc400000108bc */
[----:B------:R-:W-:Y:S02]  /*2f20*/  FFMA.FTZ R145, R191, R198, R133 ;  /* 0x000000c6bf917223 */ /* 0x000fe40000010085 */
[C---:B------:R-:W-:Y:S02]  /*2f30*/  FMUL.FTZ R200, R95.reuse, R149 ;  /* 0x000000955fc87220 */ /* 0x040fe40000410000 */
[C---:B------:R-:W-:Y:S02]  /*2f40*/  FMUL.FTZ R133, R194.reuse, -R129 ;  /* 0x80000081c2857220 */ /* 0x040fe40000410000 */
[----:B------:R-:W-:Y:S02]  /*2f50*/  FMUL.FTZ R202, R95, R150 ;  /* 0x000000965fca7220 */ /* 0x000fe40000410000 */
[----:B------:R-:W-:Y:S02]  /*2f60*/  FMUL.FTZ R135, R194, -R121 ;  /* 0x80000079c2877220 */ /* 0x000fe40000410000 */
[----:B------:R-:W-:-:S02]  /*2f70*/  FADD.FTZ R139, R200, R139 ;  /* 0x0000008bc88b7221 */ /* 0x000fc40000010000 */
[----:B------:R-:W-:Y:S02]  /*2f80*/  FFMA.FTZ R133, R192, R121, -R133 ;  /* 0x00000079c0857223 */ /* 0x000fe40000010885 */
[----:B------:R-:W-:Y:S02]  /*2f90*/  FADD.FTZ R145, -R202, R145 ;  /* 0x00000091ca917221 */ /* 0x000fe40000010100 */
[----:B------:R-:W-:Y:S02]  /*2fa0*/  FFMA.FTZ R135, R192, R129, R135 ;  /* 0x00000081c0877223 */ /* 0x000fe40000010087 */
[C---:B------:R-:W-:Y:S02]  /*2fb0*/  FMUL.FTZ R144, R186.reuse, -R139 ;  /* 0x8000008bba907220 */ /* 0x040fe40000410000 */
[----:B------:R-:W-:Y:S02]  /*2fc0*/  FMUL.FTZ R142, R186, -R145 ;  /* 0x80000091ba8e7220 */ /* 0x000fe40000410000 */
[----:B------:R-:W-:-:S02]  /*2fd0*/  FMUL.FTZ R129, R182, -R133 ;  /* 0x80000085b6817220 */ /* 0x000fc40000410000 */
[----:B------:R-:W-:Y:S02]  /*2fe0*/  FMUL.FTZ R121, R182, -R135 ;  /* 0x80000087b6797220 */ /* 0x000fe40000410000 */
[C---:B------:R-:W-:Y:S02]  /*2ff0*/  FFMA.FTZ R154, R184.reuse, R145, R144 ;  /* 0x00000091b89a7223 */ /* 0x040fe40000010090 */
[----:B------:R-:W-:Y:S02]  /*3000*/  FFMA.FTZ R139, R184, R139, -R142 ;  /* 0x0000008bb88b7223 */ /* 0x000fe4000001088e */
[----:B------:R-:W-:Y:S02]  /*3010*/  FFMA.FTZ R135, R180, R135, R129 ;  /* 0x00000087b4877223 */ /* 0x000fe40000010081 */
[----:B0-----:R-:W-:Y:S02]  /*3020*/  FMUL.FTZ R144, R148, R70 ;  /* 0x0000004694907220 */ /* 0x001fe40000410000 */
[----:B------:R-:W-:-:S02]  /*3030*/  FFMA.FTZ R133, R180, R133, -R121 ;  /* 0x00000085b4857223 */ /* 0x000fc40000010879 */
[C---:B-1----:R-:W-:Y:S02]  /*3040*/  FMUL.FTZ R129, R148.reuse, R71 ;  /* 0x0000004794817220 */ /* 0x042fe40000410000 */
[C---:B--2---:R-:W-:Y:S02]  /*3050*/  FMUL.FTZ R142, R148.reuse, R68 ;  /* 0x00000044948e7220 */ /* 0x044fe40000410000 */
[----:B------:R-:W-:Y:S02]  /*3060*/  FMUL.FTZ R121, R148, R69 ;  /* 0x0000004594797220 */ /* 0x000fe40000410000 */
[C---:B------:R-:W-:Y:S02]  /*3070*/  FFMA.FTZ R144, R157.reuse, R71, R144 ;  /* 0x000000479d907223 */ /* 0x040fe40000010090 */
[C---:B------:R-:W-:Y:S02]  /*3080*/  FFMA.FTZ R129, R157.reuse, R70, -R129 ;  /* 0x000000469d817223 */ /* 0x040fe40000010881 */
[----:B------:R-:W-:-:S02]  /*3090*/  FFMA.FTZ R69, R157, R69, R142 ;  /* 0x000000459d457223 */ /* 0x000fc4000001008e */
[----:B------:R-:W-:Y:S02]  /*30a0*/  @P3 FFMA.FTZ R157, R157, R68, -R121 ;  /* 0x000000449d9d3223 */ /* 0x000fe40000010879 */
[----:B------:R-:W-:Y:S01]  /*30b0*/  FMUL.FTZ R193, R96, R150 ;  /* 0x0000009660c17220 */ /* 0x000fe20000410000 */
[----:B------:R-:W-:Y:S01]  /*30c0*/  FSEL R69, R148, R69, !P3 ;  /* 0x0000004594457208 */ /* 0x000fe20005800000 */
[----:B------:R-:W-:Y:S02]  /*30d0*/  FMUL.FTZ R68, R172, -R133 ;  /* 0x80000085ac447220 */ /* 0x000fe40000410000 */
[----:B------:R-:W-:Y:S02]  /*30e0*/  @P3 FADD.FTZ R167, R167, R144 ;  /* 0x00000090a7a73221 */ /* 0x000fe40000010000 */
[----:B------:R-:W-:Y:S01]  /*30f0*/  @P3 FADD.FTZ R178, R178, R129 ;  /* 0x00000081b2b23221 */ /* 0x000fe20000010000 */
[----:B------:R-:W-:Y:S01]  /*3100*/  SHFL.UP PT, R70, R69, 0x4, RZ ;  /* 0x0480000045467989 */ /* 0x000fe200000e00ff */
[----:B------:R-:W-:Y:S01]  /*3110*/  FMUL.FTZ R198, R96, R149 ;  /* 0x0000009560c67220 */ /* 0x000fe20000410000 */
[----:B------:R-:W-:Y:S01]  /*3120*/  ISETP.GE.AND P3, PT, R104, 0x4, PT ;  /* 0x000000046800780c */ /* 0x000fe20003f66270 */
[----:B------:R-:W-:Y:S01]  /*3130*/  FADD.FTZ R154, -R193, R154 ;  /* 0x0000009ac19a7221 */ /* 0x000fe20000010100 */
[----:B------:R-:W-:Y:S01]  /*3140*/  SHFL.UP PT, R144, R167, 0x4, RZ ;  /* 0x04800000a7907989 */ /* 0x000fe200000e00ff */
[----:B------:R-:W-:-:S02]  /*3150*/  FFMA.FTZ R204, R176, R135, R68 ;  /* 0x00000087b0cc7223 */ /* 0x000fc40000010044 */
[----:B------:R-:W-:Y:S01]  /*3160*/  FADD.FTZ R148, R198, R139 ;  /* 0x0000008bc6947221 */ /* 0x000fe20000010000 */
[----:B------:R-:W0:Y:S01]  /*3170*/  SHFL.UP PT, R68, R157, 0x4, RZ ;  /* 0x048000009d447989 */ /* 0x000e2200000e00ff */
[C---:B------:R-:W-:Y:S02]  /*3180*/  FMUL.FTZ R71, R201.reuse, -R154 ;  /* 0x8000009ac9477220 */ /* 0x040fe40000410000 */
[----:B------:R-:W-:Y:S01]  /*3190*/  FMUL.FTZ R135, R172, -R135 ;  /* 0x80000087ac877220 */ /* 0x000fe20000410000 */
[----:B------:R-:W1:Y:S01]  /*31a0*/  SHFL.UP PT, R142, R178, 0x4, RZ ;  /* 0x04800000b28e7989 */ /* 0x000e6200000e00ff */
[-C--:B------:R-:W-:Y:S02]  /*31b0*/  FMUL.FTZ R121, R201, -R148.reuse ;  /* 0x80000094c9797220 */ /* 0x080fe40000410000 */
[----:B------:R-:W-:Y:S02]  /*31c0*/  FFMA.FTZ R129, R195, R148, -R71 ;  /* 0x00000094c3817223 */ /* 0x000fe40000010847 */
[----:B------:R-:W-:-:S02]  /*31d0*/  FFMA.FTZ R148, R176, R133, -R135 ;  /* 0x00000085b0947223 */ /* 0x000fc40000010887 */
[----:B------:R-:W-:Y:S02]  /*31e0*/  FFMA.FTZ R139, R195, R154, R121 ;  /* 0x0000009ac38b7223 */ /* 0x000fe40000010079 */
[C---:B------:R-:W-:Y:S02]  /*31f0*/  FMUL.FTZ R71, R203.reuse, -R204 ;  /* 0x800000cccb477220 */ /* 0x040fe40000410000 */
[-C--:B------:R-:W-:Y:S02]  /*3200*/  FMUL.FTZ R121, R203, -R148.reuse ;  /* 0x80000094cb797220 */ /* 0x080fe40000410000 */
[----:B------:R-:W-:Y:S02]  /*3210*/  FMUL.FTZ R154, R97, R149 ;  /* 0x00000095619a7220 */ /* 0x000fe40000410000 */
[C---:B------:R-:W-:Y:S02]  /*3220*/  FFMA.FTZ R71, R191.reuse, R148, -R71 ;  /* 0x00000094bf477223 */ /* 0x040fe40000010847 */
[----:B------:R-:W-:-:S02]  /*3230*/  FFMA.FTZ R121, R191, R204, R121 ;  /* 0x000000ccbf797223 */ /* 0x000fc40000010079 */
[----:B------:R-:W-:Y:S02]  /*3240*/  FADD.FTZ R135, R154, R129 ;  /* 0x000000819a877221 */ /* 0x000fe40000010000 */
[C---:B------:R-:W-:Y:S02]  /*3250*/  FMUL.FTZ R129, R186.reuse, -R121 ;  /* 0x80000079ba817220 */ /* 0x040fe40000410000 */
[-C--:B------:R-:W-:Y:S02]  /*3260*/  FMUL.FTZ R133, R186, -R71.reuse ;  /* 0x80000047ba857220 */ /* 0x080fe40000410000 */
[----:B------:R-:W-:Y:S02]  /*3270*/  FMUL.FTZ R188, R97, R150 ;  /* 0x0000009661bc7220 */ /* 0x000fe40000410000 */
[C---:B------:R-:W-:Y:S02]  /*3280*/  FFMA.FTZ R204, R184.reuse, R71, -R129 ;  /* 0x00000047b8cc7223 */ /* 0x040fe40000010881 */
[----:B------:R-:W-:-:S02]  /*3290*/  FFMA.FTZ R206, R184, R121, R133 ;  /* 0x00000079b8ce7223 */ /* 0x000fc40000010085 */
[C---:B0-----:R-:W-:Y:S02]  /*32a0*/  FMUL.FTZ R121, R69.reuse, R68 ;  /* 0x0000004445797220 */ /* 0x041fe40000410000 */
[C---:B------:R-:W-:Y:S02]  /*32b0*/  FMUL.FTZ R129, R69.reuse, R144 ;  /* 0x0000009045817220 */ /* 0x040fe40000410000 */
[----:B------:R-:W-:Y:S02]  /*32c0*/  FADD.FTZ R139, -R188, R139 ;  /* 0x0000008bbc8b7221 */ /* 0x000fe40000010100 */
[C---:B-1----:R-:W-:Y:S02]  /*32d0*/  FMUL.FTZ R133, R69.reuse, R142 ;  /* 0x0000008e45857220 */ /* 0x042fe40000410000 */
[-C--:B------:R-:W-:Y:S02]  /*32e0*/  FMUL.FTZ R71, R69, R70.reuse ;  /* 0x0000004645477220 */ /* 0x080fe40000410000 */
[----:B------:R-:W-:-:S02]  /*32f0*/  FFMA.FTZ R148, R157, R70, R121 ;  /* 0x000000469d947223 */ /* 0x000fc40000010079 */
[----:B------:R-:W-:Y:S02]  /*3300*/  FFMA.FTZ R129, R157, R142, -R129 ;  /* 0x0000008e9d817223 */ /* 0x000fe40000010881 */
[----:B------:R-:W-:Y:S01]  /*3310*/  FMUL.FTZ R145, R153, -R139 ;  /* 0x8000008b99917220 */ /* 0x000fe20000410000 */
[----:B------:R-:W-:Y:S01]  /*3320*/  FSEL R148, R69, R148, !P3 ;  /* 0x0000009445947208 */ /* 0x000fe20005800000 */
[C---:B------:R-:W-:Y:S02]  /*3330*/  FFMA.FTZ R70, R157.reuse, R144, R133 ;  /* 0x000000909d467223 */ /* 0x040fe40000010085 */
[----:B------:R-:W-:Y:S02]  /*3340*/  @P3 FFMA.FTZ R157, R157, R68, -R71 ;  /* 0x000000449d9d3223 */ /* 0x000fe40000010847 */
[----:B------:R-:W-:Y:S01]  /*3350*/  FMUL.FTZ R147, R153, -R135 ;  /* 0x8000008799937220 */ /* 0x000fe20000410000 */
[----:B------:R-:W-:Y:S01]  /*3360*/  SHFL.UP PT, R69, R148, 0x8, RZ ;  /* 0x0500000094457989 */ /* 0x000fe200000e00ff */
[----:B------:R-:W-:-:S02]  /*3370*/  @P3 FADD.FTZ R178, R178, R129 ;  /* 0x00000081b2b23221 */ /* 0x000fc40000010000 */
[----:B------:R-:W-:Y:S01]  /*3380*/  FFMA.FTZ R208, R146, R135, -R145 ;  /* 0x0000008792d07223 */ /* 0x000fe20000010891 */
[----:B------:R-:W0:Y:S01]  /*3390*/  SHFL.UP PT, R68, R157, 0x8, RZ ;  /* 0x050000009d447989 */ /* 0x000e2200000e00ff */
[----:B------:R-:W-:Y:S01]  /*33a0*/  @P3 FADD.FTZ R167, R167, R70 ;  /* 0x00000046a7a73221 */ /* 0x000fe20000010000 */
[----:B------:R-:W-:Y:S01]  /*33b0*/  ISETP.GE.AND P3, PT, R104, 0x8, PT ;  /* 0x000000086800780c */ /* 0x000fe20003f66270 */
[----:B------:R-:W-:Y:S01]  /*33c0*/  FMUL.FTZ R145, R98, R149 ;  /* 0x0000009562917220 */ /* 0x000fe20000410000 */
[----:B------:R-:W1:Y:S01]  /*33d0*/  SHFL.UP PT, R70, R178, 0x8, RZ ;  /* 0x05000000b2467989 */ /* 0x000e6200000e00ff */
[----:B------:R-:W-:Y:S02]  /*33e0*/  FFMA.FTZ R147, R146, R139, R147 ;  /* 0x0000008b92937223 */ /* 0x000fe40000010093 */
[----:B------:R-:W-:Y:S01]  /*33f0*/  FMUL.FTZ R144, R98, R150 ;  /* 0x0000009662907220 */ /* 0x000fe20000410000 */
[----:B------:R-:W2:Y:S01]  /*3400*/  SHFL.UP PT, R71, R167, 0x8, RZ ;  /* 0x05000000a7477989 */ /* 0x000ea200000e00ff */
[----:B------:R-:W-:-:S02]  /*3410*/  FADD.FTZ R208, R145, R208 ;  /* 0x000000d091d07221 */ /* 0x000fc40000010000 */
        /* <DEDUP_REMOVED lines=8> */
[----:B------:R-:W-:Y:S02]  /*34a0*/  FMUL.FTZ R142, R99, R150 ;  /* 0x00000096638e7220 */ /* 0x000fe40000410000 */
[----:B------:R-:W-:Y:S02]  /*34b0*/  FFMA.FTZ R208, R143, R208, -R133 ;  /* 0x000000d08fd07223 */ /* 0x000fe40000010885 */
        /* <DEDUP_REMOVED lines=10> */
[C---:B------:R-:W-:Y:S02]  /*3560*/  FFMA.FTZ R214, R141.reuse, R204, -R129 ;  /* 0x000000cc8dd67223 */ /* 0x040fe40000010881 */
[----:B------:R-:W-:Y:S02]  /*3570*/  FFMA.FTZ R216, R141, R206, R133 ;  /* 0x000000ce8dd87223 */ /* 0x000fe40000010085 */
[----:B0-----:R-:W-:Y:S02]  /*3580*/  FMUL.FTZ R204, R148, R68 ;  /* 0x0000004494cc7220 */ /* 0x001fe40000410000 */
[----:B------:R-:W-:-:S02]  /*3590*/  FFMA.FTZ R212, R143, R208, -R121 ;  /* 0x000000d08fd47223 */ /* 0x000fc40000010879 */
[CC--:B-1----:R-:W-:Y:S02]  /*35a0*/  FMUL.FTZ R206, R148.reuse, R70.reuse ;  /* 0x0000004694ce7220 */ /* 0x0c2fe40000410000 */
[C---:B--2---:R-:W-:Y:S02]  /*35b0*/  FMUL.FTZ R121, R148.reuse, R71 ;  /* 0x0000004794797220 */ /* 0x044fe40000410000 */
[CC--:B------:R-:W-:Y:S02]  /*35c0*/  FFMA.FTZ R129, R157.reuse, R69.reuse, R204 ;  /* 0x000000459d817223 */ /* 0x0c0fe400000100cc */
[C---:B------:R-:W-:Y:S02]  /*35d0*/  FMUL.FTZ R69, R148.reuse, R69 ;  /* 0x0000004594457220 */ /* 0x040fe40000410000 */
[C---:B------:R-:W-:Y:S01]  /*35e0*/  FFMA.FTZ R206, R157.reuse, R71, R206 ;  /* 0x000000479dce7223 */ /* 0x040fe200000100ce */
[----:B------:R-:W-:Y:S01]  /*35f0*/  FSEL R148, R148, R129, !P3 ;  /* 0x0000008194947208 */ /* 0x000fe20005800000 */
[----:B------:R-:W-:-:S02]  /*3600*/  FFMA.FTZ R121, R157, R70, -R121 ;  /* 0x000000469d797223 */ /* 0x000fc40000010879 */
[----:B------:R-:W-:Y:S01]  /*3610*/  @P3 FFMA.FTZ R157, R157, R68, -R69 ;  /* 0x000000449d9d3223 */ /* 0x000fe20000010845 */
[----:B------:R-:W-:Y:S01]  /*3620*/  CS2R R70, SRZ ;  /* 0x0000000000467805 */ /* 0x000fe2000001ff00 */
[----:B------:R-:W-:Y:S02]  /*3630*/  @P3 FADD.FTZ R167, R167, R206 ;  /* 0x000000cea7a73221 */ /* 0x000fe40000010000 */
[----:B------:R-:W-:Y:S01]  /*3640*/  @P3 FADD.FTZ R178, R178, R121 ;  /* 0x00000079b2b23221 */ /* 0x000fe20000010000 */
[----:B------:R-:W0:Y:S01]  /*3650*/  SHFL.UP PT, R147, R157, 0x10, RZ ;  /* 0x060000009d937989 */ /* 0x000e2200000e00ff */
[----:B------:R-:W-:Y:S01]  /*3660*/  FMUL.FTZ R208, R127, -R208 ;  /* 0x800000d07fd07220 */ /* 0x000fe20000410000 */
[----:B------:R-:W-:Y:S01]  /*3670*/  ISETP.GE.AND P3, PT, R104, 0x10, PT ;  /* 0x000000106800780c */ /* 0x000fe20003f66270 */
[----:B------:R-:W-:Y:S01]  /*3680*/  FMUL.FTZ R133, R100, R150 ;  /* 0x0000009664857220 */ /* 0x000fe20000410000 */
[----:B------:R-:W1:Y:S01]  /*3690*/  SHFL.UP PT, R204, R167, 0x10, RZ ;  /* 0x06000000a7cc7989 */ /* 0x000e6200000e00ff */
[----:B------:R-:W-:-:S02]  /*36a0*/  FFMA.FTZ R208, R143, R210, R208 ;  /* 0x000000d28fd07223 */ /* 0x000fc400000100d0 */
[----:B------:R-:W-:Y:S01]  /*36b0*/  FMUL.FTZ R139, R100, R149 ;  /* 0x00000095648b7220 */ /* 0x000fe20000410000 */
[----:B------:R-:W2:Y:S01]  /*36c0*/  SHFL.UP PT, R179, R178, 0x10, RZ ;  /* 0x06000000b2b37989 */ /* 0x000ea200000e00ff */
[----:B------:R-:W-:Y:S02]  /*36d0*/  FADD.FTZ R207, -R133, R216 ;  /* 0x000000d885cf7221 */ /* 0x000fe40000010100 */
[C---:B------:R-:W-:Y:S01]  /*36e0*/  FMUL.FTZ R69, R119.reuse, -R212 ;  /* 0x800000d477457220 */ /* 0x040fe20000410000 */
[----:B------:R-:W3:Y:S01]  /*36f0*/  SHFL.UP PT, R121, R148, 0x10, RZ ;  /* 0x0600000094797989 */ /* 0x000ee200000e00ff */
[----:B------:R-:W-:Y:S02]  /*3700*/  FMUL.FTZ R68, R119, -R208 ;  /* 0x800000d077447220 */ /* 0x000fe40000410000 */
[----:B------:R-:W-:Y:S02]  /*3710*/  FADD.FTZ R129, R139, R214 ;  /* 0x000000d68b817221 */ /* 0x000fe40000010000 */
[----:B------:R-:W-:-:S02]  /*3720*/  FMUL.FTZ R206, R138, -R207 ;  /* 0x800000cf8ace7220 */ /* 0x000fc40000410000 */
[C---:B------:R-:W-:Y:S01]  /*3730*/  FFMA.FTZ R209, R141.reuse, R208, R69 ;  /* 0x000000d08dd17223 */ /* 0x040fe20000010045 */
[----:B------:R-:W-:Y:S01]  /*3740*/  HFMA2.MMA R69, -RZ, RZ, 0, 0 ;  /* 0x00000000ff457435 */ /* 0x000fe200000001ff */
[----:B------:R-:W-:Y:S01]  /*3750*/  FFMA.FTZ R205, R141, R212, -R68 ;  /* 0x000000d48dcd7223 */ /* 0x000fe20000010844 */
[----:B------:R-:W-:Y:S01]  /*3760*/  MOV R68, 0x3f800000 ;  /* 0x3f80000000447802 */ /* 0x000fe20000000f00 */
[-C--:B------:R-:W-:Y:S02]  /*3770*/  FFMA.FTZ R212, R140, R129.reuse, -R206 ;  /* 0x000000818cd47223 */ /* 0x080fe400000108ce */
[C---:B------:R-:W-:Y:S02]  /*3780*/  FMUL.FTZ R206, R138.reuse, -R129 ;  /* 0x800000818ace7220 */ /* 0x040fe40000410000 */
[----:B------:R-:W-:Y:S02]  /*3790*/  FMUL.FTZ R129, R138, -R209 ;  /* 0x800000d18a817220 */ /* 0x000fe40000410000 */
[C---:B------:R-:W-:Y:S01]  /*37a0*/  FFMA.FTZ R211, R140.reuse, R207, R206 ;  /* 0x000000cf8cd37223 */ /* 0x040fe200000100ce */
[----:B------:R-:W4:Y:S01]  /*37b0*/  @!P0 LDS.128 R68, [UR4+0x1da0] ;  /* 0x001da004ff448984 */ /* 0x000f220008000c00 */
[----:B------:R-:W-:Y:S01]  /*37c0*/  FFMA.FTZ R129, R140, R205, -R129 ;  /* 0x000000cd8c817223 */ /* 0x000fe20000010881 */
[----:B------:R-:W-:Y:S01]  /*37d0*/  ISETP.NE.AND P0, PT, R196, 0x1f, PT ;  /* 0x0000001fc400780c */ /* 0x000fe20003f05270 */
[----:B0-----:R-:W-:-:S02]  /*37e0*/  FMUL.FTZ R206, R148, R147 ;  /* 0x0000009394ce7220 */ /* 0x001fc40000410000 */
[----:B------:R-:W-:Y:S02]  /*37f0*/  FMUL.FTZ R210, R138, -R205 ;  /* 0x800000cd8ad27220 */ /* 0x000fe40000410000 */
[C---:B-1----:R-:W-:Y:S02]  /*3800*/  FMUL.FTZ R208, R148.reuse, R204 ;  /* 0x000000cc94d07220 */ /* 0x042fe40000410000 */
[C---:B--2---:R-:W-:Y:S02]  /*3810*/  FMUL.FTZ R205, R148.reuse, R179 ;  /* 0x000000b394cd7220 */ /* 0x044fe40000410000 */
[C---:B---3--:R-:W-:Y:S02]  /*3820*/  FFMA.FTZ R207, R157.reuse, R121, R206 ;  /* 0x000000799dcf7223 */ /* 0x048fe400000100ce */
[----:B------:R-:W-:Y:S02]  /*3830*/  FFMA.FTZ R179, R157, R179, -R208 ;  /* 0x000000b39db37223 */ /* 0x000fe400000108d0 */
[----:B------:R-:W-:-:S02]  /*3840*/  FMUL.FTZ R206, R148, R121 ;  /* 0x0000007994ce7220 */ /* 0x000fc40000410000 */
[----:B------:R-:W-:Y:S02]  /*3850*/  FFMA.FTZ R204, R157, R204, R205 ;  /* 0x000000cc9dcc7223 */ /* 0x000fe400000100cd */
[C---:B------:R-:W-:Y:S02]  /*3860*/  FMUL.FTZ R149, R101.reuse, R149 ;  /* 0x0000009565957220 */ /* 0x040fe40000410000 */
[----:B------:R-:W-:Y:S02]  /*3870*/  FMUL.FTZ R150, R101, R150 ;  /* 0x0000009665967220 */ /* 0x000fe40000410000 */
[----:B------:R-:W-:Y:S01]  /*3880*/  @P3 FADD.FTZ R178, R178, R179 ;  /* 0x000000b3b2b23221 */ /* 0x000fe20000010000 */
[----:B------:R-:W-:Y:S01]  /*3890*/  FSEL R179, R148, R207, !P3 ;  /* 0x000000cf94b37208 */ /* 0x000fe20005800000 */
[----:B------:R-:W-:Y:S02]  /*38a0*/  @P3 FFMA.FTZ R157, R157, R147, -R206 ;  /* 0x000000939d9d3223 */ /* 0x000fe400000108ce */
[----:B------:R-:W-:Y:S01]  /*38b0*/  @P3 FADD.FTZ R167, R167, R204 ;  /* 0x000000cca7a73221 */ /* 0x000fe20000010000 */
[----:B------:R-:W-:Y:S01]  /*38c0*/  ISETP.GT.U32.AND P3, PT, R196, 0x1d, PT ;  /* 0x0000001dc400780c */ /* 0x000fe20003f64070 */
[----:B------:R-:W-:Y:S01]  /*38d0*/  FFMA.FTZ R121, R140, R209, R210 ;  /* 0x000000d18c797223 */ /* 0x000fe200000100d2 */
[----:B------:R-:W0:Y:S01]  /*38e0*/  SHFL.UP PT, R179, R179, 0x1, RZ ;  /* 0x04200000b3b37989 */ /* 0x000e2200000e00ff */
[----:B------:R-:W-:-:S02]  /*38f0*/  FADD.FTZ R147, R149, R212 ;  /* 0x000000d495937221 */ /* 0x000fc40000010000 */
[----:B------:R-:W-:Y:S01]  /*3900*/  FADD.FTZ R148, -R150, R211 ;  /* 0x000000d396947221 */ /* 0x000fe20000010100 */
[----:B------:R1:W2:Y:S04]  /*3910*/  SHFL.DOWN PT, R212, R129, 0x1, 0x1f ;  /* 0x08201f0081d47f89 */ /* 0x0002a800000e0000 */
[----:B------:R1:W3:Y:S04]  /*3920*/  SHFL.DOWN PT, R214, R121, 0x1, 0x1f ;  /* 0x08201f0079d67f89 */ /* 0x0002e800000e0000 */
[----:B------:R1:W0:Y:S04]  /*3930*/  SHFL.DOWN PT, R208, R147, 0x1, 0x1f ;  /* 0x08201f0093d07f89 */ /* 0x00022800000e0000 */
[----:B------:R1:W0:Y:S04]  /*3940*/  SHFL.DOWN PT, R216, R148, 0x1, 0x1f ;  /* 0x08201f0094d87f89 */ /* 0x00022800000e0000 */
[----:B------:R-:W0:Y:S04]  /*3950*/  SHFL.UP PT, R157, R157, 0x1, RZ ;  /* 0x042000009d9d7989 */ /* 0x000e2800000e00ff */
[----:B------:R-:W0:Y:S04]  /*3960*/  SHFL.UP PT, R178, R178, 0x1, RZ ;  /* 0x04200000b2b27989 */ /* 0x000e2800000e00ff */
[----:B------:R-:W0:Y:S01]  /*3970*/  SHFL.UP PT, R167, R167, 0x1, RZ ;  /* 0x04200000a7a77989 */ /* 0x000e2200000e00ff */
[----:B------:R-:W-:Y:S05]  /*3980*/  @!P0 BRA `(.L_x_9641) ;  /* 0x000000b000008947 */ /* 0x000fea0003800000 */
[C---:B012-4-:R-:W-:Y:S02]  /*3990*/  FMUL.FTZ R206, R121.reuse, R216 ;  /* 0x000000d879ce7220 */ /* 0x057fe40000410000 */
[----:B---3--:R-:W-:-:S02]  /*39a0*/  FMUL.FTZ R204, R121, R214 ;  /* 0x000000d679cc7220 */ /* 0x008fc40000410000 */
[-C--:B------:R-:W-:Y:S02]  /*39b0*/  FMUL.FTZ R210, R121, R208.reuse ;  /* 0x000000d079d27220 */ /* 0x080fe40000410000 */
[----:B------:R-:W-:Y:S02]  /*39c0*/  FFMA.FTZ R208, R129, R208, -R206 ;  /* 0x000000d081d07223 */ /* 0x000fe400000108ce */
[-C--:B------:R-:W-:Y:S02]  /*39d0*/  FMUL.FTZ R206, R121, R212.reuse ;  /* 0x000000d479ce7220 */ /* 0x080fe40000410000 */
[C---:B------:R-:W-:Y:S02]  /*39e0*/  FFMA.FTZ R204, R129.reuse, R212, -R204 ;  /* 0x000000d481cc7223 */ /* 0x040fe400000108cc */
[C---:B------:R-:W-:Y:S02]  /*39f0*/  FFMA.FTZ R205, R129.reuse, R216, R210 ;  /* 0x000000d881cd7223 */ /* 0x040fe400000100d2 */
[----:B------:R-:W-:Y:S01]  /*3a00*/  FFMA.FTZ R121, R129, R214, R206 ;  /* 0x000000d681797223 */ /* 0x000fe200000100ce */
[----:B------:R-:W-:Y:S01]  /*3a10*/  MOV R129, R204 ;  /* 0x000000cc00817202 */ /* 0x000fe20000000f00 */
[----:B------:R-:W-:-:S02]  /*3a20*/  FADD.FTZ R147, R147, R208 ;  /* 0x000000d093937221 */ /* 0x000fc40000010000 */
[----:B------:R-:W-:Y:S02]  /*3a30*/  FADD.FTZ R148, R148, R205 ;  /* 0x000000cd94947221 */ /* 0x000fe40000010000 */
.L_x_9641:
[----:B-12-4-:R-:W-:Y:S05]  /*3a40*/  BSYNC B0 ;  /* 0x0000000000007941 */ /* 0x016fea0003800000 */
.L_x_9640:
[----:B------:R1:W2:Y:S01]  /*3a50*/  SHFL.DOWN PT, R212, R129, 0x2, 0x1f ;  /* 0x08401f0081d47f89 */ /* 0x0002a200000e0000 */
[----:B------:R-:W-:Y:S03]  /*3a60*/  BSSY B0, `(.L_x_9642) ;  /* 0x0000010000007945 */ /* 0x000fe60003800000 */
[----:B---3--:R1:W3:Y:S04]  /*3a70*/  SHFL.DOWN PT, R214, R121, 0x2, 0x1f ;  /* 0x08401f0079d67f89 */ /* 0x0082e800000e0000 */
[----:B0-----:R1:W0:Y:S04]  /*3a80*/  SHFL.DOWN PT, R208, R147, 0x2, 0x1f ;  /* 0x08401f0093d07f89 */ /* 0x00122800000e0000 */
[----:B------:R1:W4:Y:S01]  /*3a90*/  SHFL.DOWN PT, R216, R148, 0x2, 0x1f ;  /* 0x08401f0094d87f89 */ /* 0x00032200000e0000 */
[----:B------:R-:W-:Y:S05]  /*3aa0*/  @P3 BRA `(.L_x_9643) ;  /* 0x000000b000003947 */ /* 0x000fea0003800000 */
[C---:B----4-:R-:W-:Y:S02]  /*3ab0*/  FMUL.FTZ R206, R121.reuse, R216 ;  /* 0x000000d879ce7220 */ /* 0x050fe40000410000 */
[----:B---3--:R-:W-:-:S02]  /*3ac0*/  FMUL.FTZ R204, R121, R214 ;  /* 0x000000d679cc7220 */ /* 0x008fc40000410000 */
[-C--:B0-----:R-:W-:Y:S02]  /*3ad0*/  FMUL.FTZ R210, R121, R208.reuse ;  /* 0x000000d079d27220 */ /* 0x081fe40000410000 */
[----:B------:R-:W-:Y:S02]  /*3ae0*/  FFMA.FTZ R208, R129, R208, -R206 ;  /* 0x000000d081d07223 */ /* 0x000fe400000108ce */
[-C--:B--2---:R-:W-:Y:S02]  /*3af0*/  FMUL.FTZ R206, R121, R212.reuse ;  /* 0x000000d479ce7220 */ /* 0x084fe40000410000 */
[C---:B------:R-:W-:Y:S02]  /*3b00*/  FFMA.FTZ R204, R129.reuse, R212, -R204 ;  /* 0x000000d481cc7223 */ /* 0x040fe400000108cc */
[C---:B------:R-:W-:Y:S02]  /*3b10*/  FFMA.FTZ R205, R129.reuse, R216, R210 ;  /* 0x000000d881cd7223 */ /* 0x040fe400000100d2 */
[----:B-1----:R-:W-:Y:S01]  /*3b20*/  FFMA.FTZ R121, R129, R214, R206 ;  /* 0x000000d681797223 */ /* 0x002fe200000100ce */
[----:B------:R-:W-:Y:S01]  /*3b30*/  MOV R129, R204 ;  /* 0x000000cc00817202 */ /* 0x000fe20000000f00 */
[----:B------:R-:W-:-:S02]  /*3b40*/  FADD.FTZ R147, R147, R208 ;  /* 0x000000d093937221 */ /* 0x000fc40000010000 */
[----:B------:R-:W-:Y:S02]  /*3b50*/  FADD.FTZ R148, R148, R205 ;  /* 0x000000cd94947221 */ /* 0x000fe40000010000 */
.L_x_9643:
[----:B------:R-:W-:Y:S05]  /*3b60*/  BSYNC B0 ;  /* 0x0000000000007941 */ /* 0x000fea0003800000 */
.L_x_9642:
[----:B--2---:R2:W1:Y:S01]  /*3b70*/  SHFL.DOWN PT, R212, R129, 0x4, 0x1f ;  /* 0x08801f0081d47f89 */ /* 0x00446200000e0000 */
[----:B------:R-:W-:Y:S03]  /*3b80*/  BSSY B0, `(.L_x_9644) ;  /* 0x0000010000007945 */ /* 0x000fe60003800000 */
[----:B---3--:R2:W3:Y:S04]  /*3b90*/  SHFL.DOWN PT, R214, R121, 0x4, 0x1f ;  /* 0x08801f0079d67f89 */ /* 0x0084e800000e0000 */
[----:B0-----:R2:W0:Y:S04]  /*3ba0*/  SHFL.DOWN PT, R208, R147, 0x4, 0x1f ;  /* 0x08801f0093d07f89 */ /* 0x00142800000e0000 */
[----:B----4-:R2:W4:Y:S01]  /*3bb0*/  SHFL.DOWN PT, R216, R148, 0x4, 0x1f ;  /* 0x08801f0094d87f89 */ /* 0x01052200000e0000 */
[----:B------:R-:W-:Y:S05]  /*3bc0*/  @P4 BRA `(.L_x_9645) ;  /* 0x000000b000004947 */ /* 0x000fea0003800000 */
[C---:B----4-:R-:W-:Y:S02]  /*3bd0*/  FMUL.FTZ R206, R121.reuse, R216 ;  /* 0x000000d879ce7220 */ /* 0x050fe40000410000 */
[----:B---3--:R-:W-:-:S02]  /*3be0*/  FMUL.FTZ R204, R121, R214 ;  /* 0x000000d679cc7220 */ /* 0x008fc40000410000 */
[-C--:B0-----:R-:W-:Y:S02]  /*3bf0*/  FMUL.FTZ R210, R121, R208.reuse ;  /* 0x000000d079d27220 */ /* 0x081fe40000410000 */
[----:B------:R-:W-:Y:S02]  /*3c00*/  FFMA.FTZ R208, R129, R208, -R206 ;  /* 0x000000d081d07223 */ /* 0x000fe400000108ce */
[-C--:B-1----:R-:W-:Y:S02]  /*3c10*/  FMUL.FTZ R206, R121, R212.reuse ;  /* 0x000000d479ce7220 */ /* 0x082fe40000410000 */
[C---:B------:R-:W-:Y:S02]  /*3c20*/  FFMA.FTZ R204, R129.reuse, R212, -R204 ;  /* 0x000000d481cc7223 */ /* 0x040fe400000108cc */
[C---:B------:R-:W-:Y:S02]  /*3c30*/  FFMA.FTZ R205, R129.reuse, R216, R210 ;  /* 0x000000d881cd7223 */ /* 0x040fe400000100d2 */
[----:B--2---:R-:W-:Y:S01]  /*3c40*/  FFMA.FTZ R121, R129, R214, R206 ;  /* 0x000000d681797223 */ /* 0x004fe200000100ce */
[----:B------:R-:W-:Y:S01]  /*3c50*/  MOV R129, R204 ;  /* 0x000000cc00817202 */ /* 0x000fe20000000f00 */
[----:B------:R-:W-:-:S02]  /*3c60*/  FADD.FTZ R147, R147, R208 ;  /* 0x000000d093937221 */ /* 0x000fc40000010000 */
[----:B------:R-:W-:Y:S02]  /*3c70*/  FADD.FTZ R148, R148, R205 ;  /* 0x000000cd94947221 */ /* 0x000fe40000010000 */
.L_x_9645:
[----:B------:R-:W-:Y:S05]  /*3c80*/  BSYNC B0 ;  /* 0x0000000000007941 */ /* 0x000fea0003800000 */
.L_x_9644:
[----:B-1----:R1:W2:Y:S01]  /*3c90*/  SHFL.DOWN PT, R212, R129, 0x8, 0x1f ;  /* 0x09001f0081d47f89 */ /* 0x0022a200000e0000 */
        /* <DEDUP_REMOVED lines=16> */
.L_x_9647:
[----:B------:R-:W-:Y:S05]  /*3da0*/  BSYNC B0 ;  /* 0x0000000000007941 */ /* 0x000fea0003800000 */
.L_x_9646:
        /* <DEDUP_REMOVED lines=17> */
.L_x_9649:
[----:B------:R-:W-:Y:S05]  /*3ec0*/  BSYNC B0 ;  /* 0x0000000000007941 */ /* 0x000fea0003800000 */
.L_x_9648:
[----:B------:R-:W-:Y:S01]  /*3ed0*/  SHFL.DOWN PT, R210, R121, 0x1, 0x1f ;  /* 0x08201f0079d27f89 */ /* 0x000fe200000e0000 */
[CC--:B------:R-:W-:Y:S01]  /*3ee0*/  FMUL.FTZ R204, R179.reuse, R77.reuse ;  /* 0x0000004db3cc7220 */ /* 0x0c0fe20000410000 */
[----:B------:R-:W-:Y:S01]  /*3ef0*/  ISETP.GT.AND P0, PT, R104, 0x1e, PT ;  /* 0x0000001e6800780c */ /* 0x000fe20003f04270 */
[-C--:B------:R-:W-:Y:S01]  /*3f00*/  FMUL.FTZ R206, R179, R76.reuse ;  /* 0x0000004cb3ce7220 */ /* 0x080fe20000410000 */
[----:B------:R-:W5:Y:S01]  /*3f10*/  SHFL.IDX PT, R205, R70, RZ, 0x1f ;  /* 0x00001fff46cd7589 */ /* 0x000f6200000e0000 */
[C---:B------:R-:W-:Y:S01]  /*3f20*/  FFMA.FTZ R179, R157.reuse, R76, -R204 ;  /* 0x0000004c9db37223 */ /* 0x040fe200000108cc */
[----:B------:R-:W-:Y:S01]  /*3f30*/  BSSY B0, `(.L_x_9650) ;  /* 0x000025d000007945 */ /* 0x000fe20003800000 */
[----:B------:R-:W-:Y:S01]  /*3f40*/  FFMA.FTZ R206, R157, R77, R206 ;  /* 0x0000004d9dce7223 */ /* 0x000fe200000100ce */
[----:B------:R-:W2:Y:S01]  /*3f50*/  SHFL.IDX PT, R207, R71, RZ, 0x1f ;  /* 0x00001fff47cf7589 */ /* 0x000ea200000e0000 */
[----:B------:R-:W-:Y:S02]  /*3f60*/  @P1 FADD.FTZ R76, R178, R179 ;  /* 0x000000b3b24c1221 */ /* 0x000fe40000010000 */
[----:B------:R-:W-:Y:S01]  /*3f70*/  @P1 FADD.FTZ R77, R167, R206 ;  /* 0x000000cea74d1221 */ /* 0x000fe20000010000 */
[----:B------:R-:W4:Y:S01]  /*3f80*/  SHFL.DOWN PT, R209, R129, 0x1, 0x1f ;  /* 0x08201f0081d17f89 */ /* 0x000f2200000e0000 */
[C---:B------:R-:W-:Y:S01]  /*3f90*/  FMUL.FTZ R157, R73.reuse, R76 ;  /* 0x0000004c499d7220 */ /* 0x040fe20000410000 */
[----:B------:R-:W-:Y:S01]  /*3fa0*/  ISETP.GT.AND P1, PT, R104, 0x1d, PT ;  /* 0x0000001d6800780c */ /* 0x000fe20003f24270 */
[-C--:B------:R-:W-:Y:S01]  /*3fb0*/  FMUL.FTZ R73, R73, R77.reuse ;  /* 0x0000004d49497220 */ /* 0x080fe20000410000 */
[----:B------:R-:W3:Y:S01]  /*3fc0*/  SHFL.DOWN PT, R213, R148, 0x1, 0x1f ;  /* 0x08201f0094d57f89 */ /* 0x000ee200000e0000 */
[----:B------:R-:W-:-:S02]  /*3fd0*/  FFMA.FTZ R157, R72, R77, R157 ;  /* 0x0000004d489d7223 */ /* 0x000fc4000001009d */
[----:B------:R-:W-:Y:S01]  /*3fe0*/  FFMA.FTZ R72, R72, R76, -R73 ;  /* 0x0000004c48487223 */ /* 0x000fe20000010849 */
[----:B------:R-:W1:Y:S01]  /*3ff0*/  SHFL.DOWN PT, R211, R147, 0x1, 0x1f ;  /* 0x08201f0093d37f89 */ /* 0x000e6200000e0000 */
[----:B------:R-:W-:Y:S02]  /*4000*/  FADD.FTZ R73, RZ, R157 ;  /* 0x0000009dff497221 */ /* 0x000fe40000010000 */
[----:B------:R-:W-:Y:S01]  /*4010*/  FADD.FTZ R157, R85, R72 ;  /* 0x00000048559d7221 */ /* 0x000fe20000010000 */
[----:B-12---:R-:W-:Y:S01]  /*4020*/  SHFL.IDX PT, R147, R147, RZ, 0x1f ;  /* 0x00001fff93937589 */ /* 0x006fe200000e0000 */
[----:B0----5:R-:W-:-:S03]  /*4030*/  @P2 FMUL.FTZ R208, R210, R205 ;  /* 0x000000cdd2d02220 */ /* 0x021fc60000410000 */
[----:B------:R-:W-:Y:S01]  /*4040*/  SHFL.IDX PT, R148, R148, RZ, 0x1f ;  /* 0x00001fff94947589 */ /* 0x000fe200000e0000 */
[-C--:B------:R-:W-:Y:S02]  /*4050*/  @P2 FMUL.FTZ R204, R210, R207.reuse ;  /* 0x000000cfd2cc2220 */ /* 0x080fe40000410000 */
[C---:B----4-:R-:W-:Y:S02]  /*4060*/  @P2 FFMA.FTZ R208, R209.reuse, R207, R208 ;  /* 0x000000cfd1d02223 */ /* 0x050fe400000100d0 */
[----:B------:R-:W-:Y:S02]  /*4070*/  @P2 FFMA.FTZ R204, R209, R205, -R204 ;  /* 0x000000cdd1cc2223 */ /* 0x000fe400000108cc */
[----:B---3--:R-:W-:Y:S02]  /*4080*/  @P2 FADD.FTZ R207, R213, R208 ;  /* 0x000000d0d5cf2221 */ /* 0x008fe40000010000 */
[----:B------:R-:W-:Y:S01]  /*4090*/  @P2 FADD.FTZ R205, R211, R204 ;  /* 0x000000ccd3cd2221 */ /* 0x000fe20000010000 */
[----:B------:R-:W-:Y:S01]  /*40a0*/  ISETP.NE.AND P2, PT, R105, RZ, PT ;  /* 0x000000ff6900720c */ /* 0x000fe20003f45270 */
[----:B------:R-:W-:-:S02]  /*40b0*/  FMUL.FTZ R167, R207, -R75 ;  /* 0x8000004bcfa77220 */ /* 0x000fc40000410000 */
[C---:B------:R-:W-:Y:S02]  /*40c0*/  FMUL.FTZ R75, R205.reuse, -R75 ;  /* 0x8000004bcd4b7220 */ /* 0x040fe40000410000 */
[-C--:B------:R-:W-:Y:S02]  /*40d0*/  FFMA.FTZ R76, R205, R74.reuse, -R167 ;  /* 0x0000004acd4c7223 */ /* 0x080fe400000108a7 */
[----:B------:R-:W-:Y:S02]  /*40e0*/  FFMA.FTZ R178, R207, R74, R75 ;  /* 0x0000004acfb27223 */ /* 0x000fe4000001004b */
[----:B------:R-:W-:Y:S02]  /*40f0*/  FADD.FTZ R72, R159, R76 ;  /* 0x0000004c9f487221 */ /* 0x000fe40000010000 */
[----:B------:R-:W-:Y:S02]  /*4100*/  FMUL.FTZ R74, R138, R73 ;  /* 0x000000498a4a7220 */ /* 0x000fe40000410000 */
[----:B------:R-:W-:-:S02]  /*4110*/  FADD.FTZ R75, -R155, R178 ;  /* 0x000000b29b4b7221 */ /* 0x000fc40000010100 */
[-C--:B------:R-:W-:Y:S02]  /*4120*/  FMUL.FTZ R76, R138, R157.reuse ;  /* 0x0000009d8a4c7220 */ /* 0x080fe40000410000 */
[----:B------:R-:W-:Y:S02]  /*4130*/  FMUL.FTZ R178, R136, -R72 ;  /* 0x8000004888b27220 */ /* 0x000fe40000410000 */
[----:B------:R-:W-:Y:S02]  /*4140*/  FFMA.FTZ R77, R140, R157, -R74 ;  /* 0x0000009d8c4d7223 */ /* 0x000fe4000001084a */
[----:B------:R-:W-:Y:S02]  /*4150*/  FMUL.FTZ R155, R136, -R75 ;  /* 0x8000004b889b7220 */ /* 0x000fe40000410000 */
[----:B------:R-:W-:Y:S02]  /*4160*/  FFMA.FTZ R74, R140, R73, R76 ;  /* 0x000000498c4a7223 */ /* 0x000fe4000001004c */
[----:B------:R-:W-:-:S02]  /*4170*/  FFMA.FTZ R159, R125, R75, R178 ;  /* 0x0000004b7d9f7223 */ /* 0x000fc400000100b2 */
[----:B------:R-:W-:Y:S02]  /*4180*/  FADD.FTZ R162, R162, R77 ;  /* 0x0000004da2a27221 */ /* 0x000fe40000010000 */
[----:B------:R-:W-:Y:S02]  /*4190*/  FFMA.FTZ R155, R125, R72, -R155 ;  /* 0x000000487d9b7223 */ /* 0x000fe4000001089b */
[----:B------:R-:W-:Y:S02]  /*41a0*/  FADD.FTZ R74, RZ, R74 ;  /* 0x0000004aff4a7221 */ /* 0x000fe40000010000 */
[----:B------:R-:W-:Y:S02]  /*41b0*/  FADD.FTZ R77, -R156, R159 ;  /* 0x0000009f9c4d7221 */ /* 0x000fe40000010100 */
[----:B------:R-:W-:Y:S02]  /*41c0*/  FMUL.FTZ R156, R119, R162 ;  /* 0x000000a2779c7220 */ /* 0x000fe40000410000 */
[----:B------:R-:W-:-:S02]  /*41d0*/  FADD.FTZ R155, R158, R155 ;  /* 0x0000009b9e9b7221 */ /* 0x000fc40000010000 */
[-C--:B------:R-:W-:Y:S02]  /*41e0*/  FMUL.FTZ R76, R119, R74.reuse ;  /* 0x0000004a774c7220 */ /* 0x080fe40000410000 */
[----:B------:R-:W-:Y:S02]  /*41f0*/  FMUL.FTZ R158, R137, -R77 ;  /* 0x8000004d899e7220 */ /* 0x000fe40000410000 */
[----:B------:R-:W-:Y:S02]  /*4200*/  FFMA.FTZ R156, R141, R74, R156 ;  /* 0x0000004a8d9c7223 */ /* 0x000fe4000001009c */
[-C--:B------:R-:W-:Y:S02]  /*4210*/  FMUL.FTZ R167, R137, -R155.reuse ;  /* 0x8000009b89a77220 */ /* 0x080fe40000410000 */
[----:B------:R-:W-:Y:S02]  /*4220*/  FFMA.FTZ R159, R141, R162, -R76 ;  /* 0x000000a28d9f7223 */ /* 0x000fe4000001084c */
[----:B------:R-:W-:-:S02]  /*4230*/  FFMA.FTZ R158, R134, R155, -R158 ;  /* 0x0000009b869e7223 */ /* 0x000fc4000001089e */
[----:B------:R-:W-:Y:S02]  /*4240*/  FADD.FTZ R76, RZ, R156 ;  /* 0x0000009cff4c7221 */ /* 0x000fe40000010000 */
[----:B------:R-:W-:Y:S02]  /*4250*/  FFMA.FTZ R167, R134, R77, R167 ;  /* 0x0000004d86a77223 */ /* 0x000fe400000100a7 */
[----:B------:R-:W-:Y:S02]  /*4260*/  FADD.FTZ R168, R168, R159 ;  /* 0x0000009fa8a87221 */ /* 0x000fe40000010000 */
[----:B------:R-:W-:Y:S02]  /*4270*/  FADD.FTZ R156, R161, R158 ;  /* 0x0000009ea19c7221 */ /* 0x000fe40000010000 */
[----:B------:R-:W-:Y:S02]  /*4280*/  FMUL.FTZ R159, R127, R76 ;  /* 0x0000004c7f9f7220 */ /* 0x000fe40000410000 */
[----:B------:R-:W-:-:S02]  /*4290*/  FADD.FTZ R158, -R160, R167 ;  /* 0x000000a7a09e7221 */ /* 0x000fc40000010100 */
[----:B------:R-:W-:Y:S02]  /*42a0*/  FMUL.FTZ R161, R127, R168 ;  /* 0x000000a87fa17220 */ /* 0x000fe40000410000 */
        /* <DEDUP_REMOVED lines=11> */
[----:B------:R-:W-:Y:S02]  /*4360*/  FMUL.FTZ R160, R153, R159 ;  /* 0x0000009f99a07220 */ /* 0x000fe40000410000 */
[C---:B------:R-:W-:Y:S02]  /*4370*/  FMUL.FTZ R178, R151.reuse, -R161 ;  /* 0x800000a197b27220 */ /* 0x040fe40000410000 */
[C---:B------:R-:W-:Y:S02]  /*4380*/  FFMA.FTZ R164, R146.reuse, R159, R164 ;  /* 0x0000009f92a47223 */ /* 0x040fe400000100a4 */
[----:B------:R-:W-:Y:S02]  /*4390*/  FMUL.FTZ R204, R151, -R165 ;  /* 0x800000a597cc7220 */ /* 0x000fe40000410000 */
        /* <DEDUP_REMOVED lines=11> */
[-C--:B------:R-:W-:Y:S02]  /*4450*/  FMUL.FTZ R178, R197, -R173.reuse ;  /* 0x800000adc5b27220 */ /* 0x080fe40000410000 */
        /* <DEDUP_REMOVED lines=9> */
[----:B------:R-:W-:Y:S02]  /*44f0*/  FMUL.FTZ R204, R194, -R171 ;  /* 0x800000abc2cc7220 */ /* 0x000fe40000410000 */
[----:B------:R-:W-:Y:S02]  /*4500*/  FFMA.FTZ R178, R184, R167, R178 ;  /* 0x000000a7b8b27223 */ /* 0x000fe400000100b2 */
        /* <DEDUP_REMOVED lines=9> */
[-C--:B------:R-:W-:Y:S02]  /*45a0*/  FMUL.FTZ R179, R203, R174.reuse ;  /* 0x000000aecbb37220 */ /* 0x080fe40000410000 */
[C---:B------:R-:W-:Y:S02]  /*45b0*/  FMUL.FTZ R205, R182.reuse, -R169 ;  /* 0x800000a9b6cd7220 */ /* 0x040fe40000410000 */
[C---:B------:R-:W-:Y:S02]  /*45c0*/  FFMA.FTZ R178, R191.reuse, R174, -R178 ;  /* 0x000000aebfb27223 */ /* 0x040fe400000108b2 */
        /* <DEDUP_REMOVED lines=9> */
[C---:B------:R-:W-:Y:S02]  /*4660*/  FMUL.FTZ R178, R172.reuse, R179 ;  /* 0x000000b3acb27220 */ /* 0x040fe40000410000 */
[----:B------:R-:W-:Y:S02]  /*4670*/  FMUL.FTZ R206, R172, -R181 ;  /* 0x800000b5acce7220 */ /* 0x000fe40000410000 */
[----:B------:R-:W-:Y:S02]  /*4680*/  FFMA.FTZ R204, R176, R179, R204 ;  /* 0x000000b3b0cc7223 */ /* 0x000fe400000100cc */
[----:B------:R-:W-:Y:S02]  /*4690*/  FMUL.FTZ R208, R172, -R183 ;  /* 0x800000b7acd07220 */ /* 0x000fe40000410000 */
[C---:B------:R-:W-:Y:S02]  /*46a0*/  FFMA.FTZ R205, R176.reuse, R189, -R178 ;  /* 0x000000bdb0cd7223 */ /* 0x040fe400000108b2 */
        /* <DEDUP_REMOVED lines=41> */
[C---:B------:R-:W-:Y:S02]  /*4940*/  FMUL.FTZ R197, R151.reuse, R194 ;  /* 0x000000c297c57220 */ /* 0x040fe40000410000 */
[----:B------:R-:W-:-:S02]  /*4950*/  FMUL.FTZ R151, R151, R195 ;  /* 0x000000c397977220 */ /* 0x000fc40000410000 */
[----:B------:R-:W-:Y:S02]  /*4960*/  FADD.FTZ R154, R154, R201 ;  /* 0x000000c99a9a7221 */ /* 0x000fe40000010000 */
[C---:B------:R-:W-:Y:S02]  /*4970*/  FMUL.FTZ R199, R153.reuse, -R188 ;  /* 0x800000bc99c77220 */ /* 0x040fe40000410000 */
[C---:B------:R-:W-:Y:S02]  /*4980*/  FFMA.FTZ R197, R152.reuse, R195, R197 ;  /* 0x000000c398c57223 */ /* 0x040fe400000100c5 */
[----:B------:R-:W-:Y:S02]  /*4990*/  FFMA.FTZ R151, R152, R194, -R151 ;  /* 0x000000c298977223 */ /* 0x000fe40000010897 */
[-C--:B------:R-:W-:Y:S02]  /*49a0*/  FMUL.FTZ R153, R153, -R154.reuse ;  /* 0x8000009a99997220 */ /* 0x080fe40000410000 */
[----:B------:R-:W-:-:S02]  /*49b0*/  FFMA.FTZ R198, R146, R154, -R199 ;  /* 0x0000009a92c67223 */ /* 0x000fc400000108c7 */
[----:B------:R-:W-:Y:S02]  /*49c0*/  FADD.FTZ R152, RZ, R197 ;  /* 0x000000c5ff987221 */ /* 0x000fe40000010000 */
[----:B------:R-:W-:Y:S02]  /*49d0*/  FADD.FTZ R200, R80, R151 ;  /* 0x0000009750c87221 */ /* 0x000fe40000010000 */
[----:B------:R-:W-:Y:S02]  /*49e0*/  FFMA.FTZ R153, R146, R188, R153 ;  /* 0x000000bc92997223 */ /* 0x000fe40000010099 */
[----:B------:R-:W-:Y:S02]  /*49f0*/  FADD.FTZ R146, R145, R198 ;  /* 0x000000c691927221 */ /* 0x000fe40000010000 */
[C---:B------:R-:W-:Y:S01]  /*4a00*/  FMUL.FTZ R151, R131.reuse, R152 ;  /* 0x0000009883977220 */ /* 0x040fe20000410000 */
[----:B------:R0:W1:Y:S01]  /*4a10*/  SHFL.IDX PT, R145, R121, RZ, 0x1f ;  /* 0x00001fff79917589 */ /* 0x00006200000e0000 */
[----:B------:R-:W-:-:S02]  /*4a20*/  FMUL.FTZ R131, R131, R200 ;  /* 0x000000c883837220 */ /* 0x000fc40000410000 */
[----:B------:R-:W-:Y:S02]  /*4a30*/  FADD.FTZ R144, -R144, R153 ;  /* 0x0000009990907221 */ /* 0x000fe40000010100 */
[----:B------:R-:W-:Y:S02]  /*4a40*/  FFMA.FTZ R198, R123, R200, -R151 ;  /* 0x000000c87bc67223 */ /* 0x000fe40000010897 */
[----:B------:R-:W-:Y:S01]  /*4a50*/  FMUL.FTZ R153, R127, -R146 ;  /* 0x800000927f997220 */ /* 0x000fe20000410000 */
[----:B------:R2:W3:Y:S01]  /*4a60*/  SHFL.IDX PT, R151, R129, RZ, 0x1f ;  /* 0x00001fff81977589 */ /* 0x0004e200000e0000 */
[----:B------:R-:W-:Y:S02]  /*4a70*/  FFMA.FTZ R123, R123, R152, R131 ;  /* 0x000000987b7b7223 */ /* 0x000fe40000010083 */
[-C--:B------:R-:W-:Y:S02]  /*4a80*/  FMUL.FTZ R131, R127, -R144.reuse ;  /* 0x800000907f837220 */ /* 0x080fe40000410000 */
[----:B------:R-:W-:-:S02]  /*4a90*/  FFMA.FTZ R153, R143, R144, R153 ;  /* 0x000000908f997223 */ /* 0x000fc40000010099 */
[----:B------:R-:W-:Y:S02]  /*4aa0*/  FADD.FTZ R127, R79, R198 ;  /* 0x000000c64f7f7221 */ /* 0x000fe40000010000 */
[----:B------:R-:W-:Y:S02]  /*4ab0*/  FADD.FTZ R123, RZ, R123 ;  /* 0x0000007bff7b7221 */ /* 0x000fe40000010000 */
[----:B------:R-:W-:Y:S02]  /*4ac0*/  FFMA.FTZ R198, R143, R146, -R131 ;  /* 0x000000928fc67223 */ /* 0x000fe40000010883 */
[----:B------:R-:W-:Y:S02]  /*4ad0*/  FADD.FTZ R142, -R142, R153 ;  /* 0x000000998e8e7221 */ /* 0x000fe40000010100 */
[C---:B0-----:R-:W-:Y:S02]  /*4ae0*/  FMUL.FTZ R121, R137.reuse, R127 ;  /* 0x0000007f89797220 */ /* 0x041fe40000410000 */
[----:B------:R-:W-:-:S02]  /*4af0*/  FMUL.FTZ R137, R137, R123 ;  /* 0x0000007b89897220 */ /* 0x000fc40000410000 */
[----:B------:R-:W-:Y:S02]  /*4b00*/  FADD.FTZ R198, R135, R198 ;  /* 0x000000c687c67221 */ /* 0x000fe40000010000 */
[C---:B------:R-:W-:Y:S02]  /*4b10*/  FMUL.FTZ R131, R119.reuse, -R142 ;  /* 0x8000008e77837220 */ /* 0x040fe40000410000 */
[C---:B------:R-:W-:Y:S02]  /*4b20*/  FFMA.FTZ R121, R134.reuse, R123, R121 ;  /* 0x0000007b86797223 */ /* 0x040fe40000010079 */
[----:B------:R-:W-:Y:S02]  /*4b30*/  FFMA.FTZ R137, R134, R127, -R137 ;  /* 0x0000007f86897223 */ /* 0x000fe40000010889 */
[-C--:B--2---:R-:W-:Y:S02]  /*4b40*/  FMUL.FTZ R129, R119, -R198.reuse ;  /* 0x800000c677817220 */ /* 0x084fe40000410000 */
[----:B------:R-:W-:-:S02]  /*4b50*/  FFMA.FTZ R202, R141, R198, -R131 ;  /* 0x000000c68dca7223 */ /* 0x000fc40000010883 */
[----:B------:R-:W-:Y:S02]  /*4b60*/  FADD.FTZ R134, RZ, R121 ;  /* 0x00000079ff867221 */ /* 0x000fe40000010000 */
[----:B------:R-:W-:Y:S02]  /*4b70*/  FADD.FTZ R119, R78, R137 ;  /* 0x000000894e777221 */ /* 0x000fe40000010000 */
[----:B------:R-:W-:Y:S02]  /*4b80*/  FADD.FTZ R139, R139, R202 ;  /* 0x000000ca8b8b7221 */ /* 0x000fe40000010000 */
[C---:B------:R-:W-:Y:S02]  /*4b90*/  FMUL.FTZ R202, R136.reuse, R134 ;  /* 0x0000008688ca7220 */ /* 0x040fe40000410000 */
[----:B------:R-:W-:Y:S02]  /*4ba0*/  FMUL.FTZ R135, R136, R119 ;  /* 0x0000007788877220 */ /* 0x000fe40000410000 */
[----:B------:R-:W-:-:S02]  /*4bb0*/  FFMA.FTZ R204, R141, R142, R129 ;  /* 0x0000008e8dcc7223 */ /* 0x000fc40000010081 */
[C---:B------:R-:W-:Y:S02]  /*4bc0*/  FFMA.FTZ R131, R125.reuse, R119, -R202 ;  /* 0x000000777d837223 */ /* 0x040fe400000108ca */
[----:B------:R-:W-:Y:S02]  /*4bd0*/  FFMA.FTZ R135, R125, R134, R135 ;  /* 0x000000867d877223 */ /* 0x000fe40000010087 */
[----:B------:R-:W-:Y:S02]  /*4be0*/  FADD.FTZ R133, -R133, R204 ;  /* 0x000000cc85857221 */ /* 0x000fe40000010100 */
[C---:B------:R-:W-:Y:S02]  /*4bf0*/  FMUL.FTZ R125, R138.reuse, -R139 ;  /* 0x8000008b8a7d7220 */ /* 0x040fe40000410000 */
[----:B-1----:R-:W-:Y:S02]  /*4c00*/  FMUL.FTZ R136, R145, R71 ;  /* 0x0000004791887220 */ /* 0x002fe40000410000 */
[----:B------:R-:W-:-:S02]  /*4c10*/  FMUL.FTZ R121, R138, -R133 ;  /* 0x800000858a797220 */ /* 0x000fc40000410000 */
[C---:B------:R-:W-:Y:S02]  /*4c20*/  FFMA.FTZ R125, R140.reuse, R133, R125 ;  /* 0x000000858c7d7223 */ /* 0x040fe4000001007d */
[-C--:B---3--:R-:W-:Y:S02]  /*4c30*/  FFMA.FTZ R136, R151, R70.reuse, -R136 ;  /* 0x0000004697887223 */ /* 0x088fe40000010888 */
[----:B------:R-:W-:Y:S02]  /*4c40*/  FMUL.FTZ R70, R145, R70 ;  /* 0x0000004691467220 */ /* 0x000fe40000410000 */
[----:B------:R-:W-:Y:S02]  /*4c50*/  FFMA.FTZ R138, R140, R139, -R121 ;  /* 0x0000008b8c8a7223 */ /* 0x000fe40000010879 */
[----:B------:R-:W-:Y:S02]  /*4c60*/  FADD.FTZ R129, -R150, R125 ;  /* 0x0000007d96817221 */ /* 0x000fe40000010100 */
[----:B------:R-:W-:-:S02]  /*4c70*/  FFMA.FTZ R71, R151, R71, R70 ;  /* 0x0000004797477223 */ /* 0x000fc40000010046 */
[----:B------:R-:W-:Y:S02]  /*4c80*/  FADD.FTZ R149, R149, R138 ;  /* 0x0000008a95957221 */ /* 0x000fe40000010000 */
[----:B------:R-:W-:Y:S02]  /*4c90*/  FMUL.FTZ R70, R132, R129 ;  /* 0x0000008184467220 */ /* 0x000fe40000410000 */
[----:B------:R-:W-:Y:S02]  /*4ca0*/  FFMA.FTZ R121, R101, R157, RZ ;  /* 0x0000009d65797223 */ /* 0x000fe400000100ff */
[----:B------:R-:W-:Y:S02]  /*4cb0*/  FADD.FTZ R157, -R85, R157 ;  /* 0x0000009d559d7221 */ /* 0x000fe40000010100 */
[----:B------:R-:W-:Y:S02]  /*4cc0*/  FMUL.FTZ R141, R130, R133 ;  /* 0x00000085828d7220 */ /* 0x000fe40000410000 */
[----:B------:R-:W-:-:S02]  /*4cd0*/  FMUL.FTZ R132, R132, R149 ;  /* 0x0000009584847220 */ /* 0x000fc40000410000 */
[----:B------:R-:W-:Y:S02]  /*4ce0*/  FMUL.FTZ R137, R73, R70 ;  /* 0x0000004649897220 */ /* 0x000fe40000410000 */
[----:B------:R-:W-:Y:S02]  /*4cf0*/  FFMA.FTZ R121, R100, R162, R121 ;  /* 0x000000a264797223 */ /* 0x000fe40000010079 */
[----:B------:R-:W-:Y:S02]  /*4d00*/  FFMA.FTZ R162, R65, -R130, R162 ;  /* 0x8000008241a27223 */ /* 0x000fe400000100a2 */
[----:B------:R-:W-:Y:S02]  /*4d10*/  FMUL.FTZ R125, R130, R139 ;  /* 0x0000008b827d7220 */ /* 0x000fe40000410000 */
[----:B------:R-:W-:Y:S02]  /*4d20*/  FMUL.FTZ R130, R74, R141 ;  /* 0x0000008d4a827220 */ /* 0x000fe40000410000 */
[----:B------:R-:W-:-:S02]  /*4d30*/  FFMA.FTZ R137, R132, R157, R137 ;  /* 0x0000009d84897223 */ /* 0x000fc40000010089 */
[----:B------:R-:W-:Y:S02]  /*4d40*/  FFMA.FTZ R140, R99, R168, R121 ;  /* 0x000000a8638c7223 */ /* 0x000fe40000010079 */
[----:B------:R-:W-:Y:S02]  /*4d50*/  FFMA.FTZ R168, R66, -R117, R168 ;  /* 0x8000007542a87223 */ /* 0x000fe400000100a8 */
[C---:B------:R-:W-:Y:S02]  /*4d60*/  FMUL.FTZ R121, R117.reuse, R198 ;  /* 0x000000c675797220 */ /* 0x040fe40000410000 */
[----:B------:R-:W-:Y:S02]  /*4d70*/  FMUL.FTZ R143, R117, R142 ;  /* 0x0000008e758f7220 */ /* 0x000fe40000410000 */
[----:B------:R-:W-:Y:S02]  /*4d80*/  FMUL.FTZ R117, R73, R132 ;  /* 0x0000008449757220 */ /* 0x000fe40000410000 */
[----:B------:R-:W-:-:S02]  /*4d90*/  FFMA.FTZ R130, R125, R162, R130 ;  /* 0x000000a27d827223 */ /* 0x000fc40000010082 */
[----:B------:R-:W-:Y:S02]  /*4da0*/  FADD.FTZ R137, RZ, R137 ;  /* 0x00000089ff897221 */ /* 0x000fe40000010000 */
[----:B------:R-:W-:Y:S02]  /*4db0*/  FMUL.FTZ R138, R74, R125 ;  /* 0x0000007d4a8a7220 */ /* 0x000fe40000410000 */
[----:B------:R-:W-:Y:S02]  /*4dc0*/  FFMA.FTZ R117, R157, R70, -R117 ;  /* 0x000000469d757223 */ /* 0x000fe40000010875 */
[----:B------:R-:W-:Y:S02]  /*4dd0*/  FADD.FTZ R137, R137, R130 ;  /* 0x0000008289897221 */ /* 0x000fe40000010000 */
[----:B------:R-:W-:Y:S02]  /*4de0*/  FMUL.FTZ R130, R145, R68 ;  /* 0x0000004491827220 */ /* 0x000fe40000410000 */
[----:B------:R-:W-:-:S02]  /*4df0*/  FMUL.FTZ R150, R76, R121 ;  /* 0x000000794c967220 */ /* 0x000fc40000410000 */
[----:B------:R-:W-:Y:S02]  /*4e00*/  FFMA.FTZ R138, R162, R141, -R138 ;  /* 0x0000008da28a7223 */ /* 0x000fe4000001088a */
[----:B------:R-:W-:Y:S02]  /*4e10*/  FADD.FTZ R117, RZ, R117 ;  /* 0x00000075ff757221 */ /* 0x000fe40000010000 */
[-C--:B------:R-:W-:Y:S02]  /*4e20*/  FMUL.FTZ R70, R145, R69.reuse ;  /* 0x0000004591467220 */ /* 0x080fe40000410000 */
[----:B------:R-:W-:Y:S02]  /*4e30*/  FFMA.FTZ R69, R151, R69, R130 ;  /* 0x0000004597457223 */ /* 0x000fe40000010082 */
[----:B------:R-:W-:Y:S02]  /*4e40*/  FMUL.FTZ R130, R128, R146 ;  /* 0x0000009280827220 */ /* 0x000fe40000410000 */
[----:B------:R-:W-:-:S02]  /*4e50*/  FFMA.FTZ R202, R168, R143, -R150 ;  /* 0x0000008fa8ca7223 */ /* 0x000fc40000010896 */
[----:B------:R-:W-:Y:S02]  /*4e60*/  FADD.FTZ R117, R117, R138 ;  /* 0x0000008a75757221 */ /* 0x000fe40000010000 */
[----:B------:R-:W-:Y:S02]  /*4e70*/  FFMA.FTZ R140, R98, R163, R140 ;  /* 0x000000a3628c7223 */ /* 0x000fe4000001008c */
[----:B------:R-:W-:Y:S02]  /*4e80*/  FFMA.FTZ R68, R151, R68, -R70 ;  /* 0x0000004497447223 */ /* 0x000fe40000010846 */
[----:B------:R-:W-:Y:S02]  /*4e90*/  FFMA.FTZ R163, R67, -R128, R163 ;  /* 0x8000008043a37223 */ /* 0x000fe400000100a3 */
[----:B------:R-:W-:Y:S02]  /*4ea0*/  FMUL.FTZ R128, R128, R144 ;  /* 0x0000009080807220 */ /* 0x000fe40000410000 */
[----:B------:R-:W-:-:S02]  /*4eb0*/  FMUL.FTZ R70, R159, R130 ;  /* 0x000000829f467220 */ /* 0x000fc40000410000 */
[----:B------:R-:W-:Y:S02]  /*4ec0*/  FMUL.FTZ R143, R76, R143 ;  /* 0x0000008f4c8f7220 */ /* 0x000fe40000410000 */
[----:B------:R-:W-:Y:S02]  /*4ed0*/  FADD.FTZ R202, R117, R202 ;  /* 0x000000ca75ca7221 */ /* 0x000fe40000010000 */
[----:B------:R-:W-:Y:S02]  /*4ee0*/  FFMA.FTZ R117, R101, -R73, RZ ;  /* 0x8000004965757223 */ /* 0x000fe400000100ff */
[----:B------:R-:W-:Y:S02]  /*4ef0*/  FFMA.FTZ R141, R163, R128, -R70 ;  /* 0x00000080a38d7223 */ /* 0x000fe40000010846 */
[----:B------:R-:W-:Y:S02]  /*4f00*/  FFMA.FTZ R150, R121, R168, R143 ;  /* 0x000000a879967223 */ /* 0x000fe4000001008f */
[----:B------:R-:W-:-:S02]  /*4f10*/  FMUL.FTZ R128, R159, R128 ;  /* 0x000000809f807220 */ /* 0x000fc40000410000 */
[----:B------:R-:W-:Y:S02]  /*4f20*/  FFMA.FTZ R117, R100, -R74, R117 ;  /* 0x8000004a64757223 */ /* 0x000fe40000010075 */
[----:B------:R-:W-:Y:S02]  /*4f30*/  FMUL.FTZ R143, R115, R188 ;  /* 0x000000bc738f7220 */ /* 0x000fe40000410000 */
[----:B------:R-:W-:Y:S02]  /*4f40*/  FFMA.FTZ R140, R97, R170, R140 ;  /* 0x000000aa618c7223 */ /* 0x000fe4000001008c */
[----:B------:R-:W-:Y:S02]  /*4f50*/  FADD.FTZ R137, R137, R150 ;  /* 0x0000009689897221 */ /* 0x000fe40000010000 */
[----:B------:R-:W-:Y:S02]  /*4f60*/  FFMA.FTZ R170, R60, -R115, R170 ;  /* 0x800000733caa7223 */ /* 0x000fe400000100aa */
[----:B------:R-:W-:-:S02]  /*4f70*/  FFMA.FTZ R128, R130, R163, R128 ;  /* 0x000000a382807223 */ /* 0x000fc40000010080 */
[----:B------:R-:W-:Y:S02]  /*4f80*/  FMUL.FTZ R115, R115, R154 ;  /* 0x0000009a73737220 */ /* 0x000fe40000410000 */
[----:B------:R-:W-:Y:S02]  /*4f90*/  FFMA.FTZ R117, R99, -R76, R117 ;  /* 0x8000004c63757223 */ /* 0x000fe40000010075 */
[----:B------:R-:W-:Y:S02]  /*4fa0*/  FMUL.FTZ R70, R160, R143 ;  /* 0x0000008fa0467220 */ /* 0x000fe40000410000 */
[----:B------:R-:W-:Y:S02]  /*4fb0*/  FADD.FTZ R128, R137, R128 ;  /* 0x0000008089807221 */ /* 0x000fe40000010000 */
[----:B------:R-:W-:Y:S02]  /*4fc0*/  FFMA.FTZ R117, R98, -R159, R117 ;  /* 0x8000009f62757223 */ /* 0x000fe40000010075 */
[----:B------:R-:W-:-:S02]  /*4fd0*/  FFMA.FTZ R137, R115, R170, R70 ;  /* 0x000000aa73897223 */ /* 0x000fc40000010046 */
[----:B------:R-:W-:Y:S02]  /*4fe0*/  FMUL.FTZ R138, R160, R115 ;  /* 0x00000073a08a7220 */ /* 0x000fe40000410000 */
[----:B------:R-:W-:Y:S02]  /*4ff0*/  FFMA.FTZ R117, R97, -R160, R117 ;  /* 0x800000a061757223 */ /* 0x000fe40000010075 */
[----:B------:R-:W-:Y:S02]  /*5000*/  FADD.FTZ R137, R128, R137 ;  /* 0x0000008980897221 */ /* 0x000fe40000010000 */
[----:B------:R-:W-:Y:S02]  /*5010*/  FFMA.FTZ R140, R96, R177, R140 ;  /* 0x000000b1608c7223 */ /* 0x000fe4000001008c */
[----:B------:R-:W-:Y:S02]  /*5020*/  FMUL.FTZ R128, R126, R184 ;  /* 0x000000b87e807220 */ /* 0x000fe40000410000 */
[----:B------:R-:W-:-:S02]  /*5030*/  FFMA.FTZ R138, R170, R143, -R138 ;  /* 0x0000008faa8a7223 */ /* 0x000fc4000001088a */
[----:B------:R-:W-:Y:S02]  /*5040*/  FFMA.FTZ R70, R96, -R167, R117 ;  /* 0x800000a760467223 */ /* 0x000fe40000010075 */
[----:B------:R-:W-:Y:S02]  /*5050*/  FFMA.FTZ R177, R61, -R126, R177 ;  /* 0x8000007e3db17223 */ /* 0x000fe400000100b1 */
[----:B------:R-:W-:Y:S02]  /*5060*/  FFMA.FTZ R143, R95, R174, R140 ;  /* 0x000000ae5f8f7223 */ /* 0x000fe4000001008c */
[----:B------:R-:W-:Y:S02]  /*5070*/  FMUL.FTZ R117, R113, R182 ;  /* 0x000000b671757220 */ /* 0x000fe40000410000 */
[----:B------:R-:W-:Y:S02]  /*5080*/  FMUL.FTZ R126, R126, R193 ;  /* 0x000000c17e7e7220 */ /* 0x000fe40000410000 */
[----:B------:R-:W-:-:S02]  /*5090*/  FMUL.FTZ R140, R167, R128 ;  /* 0x00000080a78c7220 */ /* 0x000fc40000410000 */
[----:B------:R-:W-:Y:S02]  /*50a0*/  FFMA.FTZ R174, R62, -R113, R174 ;  /* 0x800000713eae7223 */ /* 0x000fe400000100ae */
[----:B------:R-:W-:Y:S02]  /*50b0*/  FMUL.FTZ R145, R113, R180 ;  /* 0x000000b471917220 */ /* 0x000fe40000410000 */
[----:B------:R-:W-:Y:S02]  /*50c0*/  FMUL.FTZ R150, R164, R117 ;  /* 0x00000075a4967220 */ /* 0x000fe40000410000 */
[-C--:B------:R-:W-:Y:S02]  /*50d0*/  FFMA.FTZ R113, R177, R126.reuse, -R140 ;  /* 0x0000007eb1717223 */ /* 0x080fe4000001088c */
[----:B------:R-:W-:Y:S02]  /*50e0*/  FMUL.FTZ R126, R167, R126 ;  /* 0x0000007ea77e7220 */ /* 0x000fe40000410000 */
[----:B------:R-:W-:-:S02]  /*50f0*/  FFMA.FTZ R70, R95, -R164, R70 ;  /* 0x800000a45f467223 */ /* 0x000fc40000010046 */
[----:B------:R-:W-:Y:S02]  /*5100*/  FFMA.FTZ R150, R174, R145, -R150 ;  /* 0x00000091ae967223 */ /* 0x000fe40000010896 */
[----:B------:R-:W-:Y:S02]  /*5110*/  FFMA.FTZ R126, R128, R177, R126 ;  /* 0x000000b1807e7223 */ /* 0x000fe4000001007e */
[----:B------:R-:W-:Y:S02]  /*5120*/  FMUL.FTZ R145, R164, R145 ;  /* 0x00000091a4917220 */ /* 0x000fe40000410000 */
[----:B------:R-:W-:Y:S02]  /*5130*/  FFMA.FTZ R70, R94, -R179, R70 ;  /* 0x800000b35e467223 */ /* 0x000fe40000010046 */
[----:B------:R-:W-:Y:S02]  /*5140*/  FADD.FTZ R141, R202, R141 ;  /* 0x0000008dca8d7221 */ /* 0x000fe40000010000 */
[----:B------:R-:W-:-:S02]  /*5150*/  FFMA.FTZ R143, R94, R189, R143 ;  /* 0x000000bd5e8f7223 */ /* 0x000fc4000001008f */
[----:B------:R-:W-:Y:S02]  /*5160*/  FADD.FTZ R126, R137, R126 ;  /* 0x0000007e897e7221 */ /* 0x000fe40000010000 */
[----:B------:R-:W-:Y:S02]  /*5170*/  FFMA.FTZ R145, R117, R174, R145 ;  /* 0x000000ae75917223 */ /* 0x000fe40000010091 */
[----:B------:R-:W-:Y:S02]  /*5180*/  FFMA.FTZ R70, R93, -R172, R70 ;  /* 0x800000ac5d467223 */ /* 0x000fe40000010046 */
[----:B------:R-:W-:Y:S02]  /*5190*/  FADD.FTZ R138, R141, R138 ;  /* 0x0000008a8d8a7221 */ /* 0x000fe40000010000 */
[----:B------:R-:W-:Y:S02]  /*51a0*/  FFMA.FTZ R143, R93, R178, R143 ;  /* 0x000000b25d8f7223 */ /* 0x000fe4000001008f */
[----:B------:R-:W-:-:S02]  /*51b0*/  FADD.FTZ R145, R126, R145 ;  /* 0x000000917e917221 */ /* 0x000fc40000010000 */
[----:B------:R-:W-:Y:S02]  /*51c0*/  FFMA.FTZ R70, R92, -R191, R70 ;  /* 0x800000bf5c467223 */ /* 0x000fe40000010046 */
[----:B------:R-:W-:Y:S02]  /*51d0*/  FMUL.FTZ R126, R124, R176 ;  /* 0x000000b07c7e7220 */ /* 0x000fe40000410000 */
[----:B------:R-:W-:Y:S02]  /*51e0*/  FADD.FTZ R113, R138, R113 ;  /* 0x000000718a717221 */ /* 0x000fe40000010000 */
[----:B------:R-:W-:Y:S02]  /*51f0*/  FFMA.FTZ R143, R92, R190, R143 ;  /* 0x000000be5c8f7223 */ /* 0x000fe4000001008f */
[----:B------:R-:W-:Y:S02]  /*5200*/  FFMA.FTZ R137, R91, -R186, R70 ;  /* 0x800000ba5b897223 */ /* 0x000fe40000010046 */
[----:B------:R-:W-:-:S02]  /*5210*/  FMUL.FTZ R138, R116, R166 ;  /* 0x000000a6748a7220 */ /* 0x000fc40000410000 */
[----:B------:R-:W-:Y:S02]  /*5220*/  FMUL.FTZ R141, R116, R173 ;  /* 0x000000ad748d7220 */ /* 0x000fe40000410000 */
[----:B------:R-:W-:Y:S02]  /*5230*/  FMUL.FTZ R140, R3, R166 ;  /* 0x000000a6038c7220 */ /* 0x000fe40000410000 */
[----:B------:R-:W-:Y:S02]  /*5240*/  FFMA.FTZ R189, R63, -R124, R189 ;  /* 0x8000007c3fbd7223 */ /* 0x000fe400000100bd */
[----:B------:R-:W-:Y:S02]  /*5250*/  FMUL.FTZ R70, R124, R187 ;  /* 0x000000bb7c467220 */ /* 0x000fe40000410000 */
[----:B------:R-:W-:Y:S02]  /*5260*/  FMUL.FTZ R116, R179, R126 ;  /* 0x0000007eb3747220 */ /* 0x000fe40000410000 */
[----:B------:R-:W-:-:S02]  /*5270*/  FFMA.FTZ R143, R91, R192, R143 ;  /* 0x000000c05b8f7223 */ /* 0x000fc4000001008f */
[----:B------:R-:W-:Y:S02]  /*5280*/  FFMA.FTZ R140, R2, R173, -R140 ;  /* 0x000000ad028c7223 */ /* 0x000fe4000001088c */
[----:B------:R-:W-:Y:S02]  /*5290*/  FADD.FTZ R113, R113, R150 ;  /* 0x0000009671717221 */ /* 0x000fe40000010000 */
[----:B------:R-:W-:Y:S02]  /*52a0*/  FFMA.FTZ R116, R189, R70, -R116 ;  /* 0x00000046bd747223 */ /* 0x000fe40000010874 */
[C---:B------:R-:W-:Y:S02]  /*52b0*/  FFMA.FTZ R197, R90.reuse, R194, R143 ;  /* 0x000000c25ac57223 */ /* 0x040fe4000001008f */
[----:B------:R-:W-:Y:S02]  /*52c0*/  FFMA.FTZ R124, R90, -R195, R137 ;  /* 0x800000c35a7c7223 */ /* 0x000fe40000010089 */
[----:B------:R-:W-:-:S02]  /*52d0*/  FADD.FTZ R194, -R81, R194 ;  /* 0x000000c251c27221 */ /* 0x000fc40000010100 */
[C---:B------:R-:W-:Y:S02]  /*52e0*/  FMUL.FTZ R137, R195.reuse, R138 ;  /* 0x0000008ac3897220 */ /* 0x040fe40000410000 */
[----:B------:R-:W-:Y:S02]  /*52f0*/  FMUL.FTZ R199, R195, R140 ;  /* 0x0000008cc3c77220 */ /* 0x000fe40000410000 */
[----:B------:R-:W-:Y:S02]  /*5300*/  FMUL.FTZ R70, R179, R70 ;  /* 0x00000046b3467220 */ /* 0x000fe40000410000 */
[----:B------:R-:W-:Y:S02]  /*5310*/  FADD.FTZ R140, R113, R116 ;  /* 0x00000074718c7221 */ /* 0x000fe40000010000 */
[----:B------:R-:W-:Y:S02]  /*5320*/  FMUL.FTZ R113, R122, R183 ;  /* 0x000000b77a717220 */ /* 0x000fe40000410000 */
[----:B------:R-:W-:-:S02]  /*5330*/  FFMA.FTZ R203, R194, R141, -R137 ;  /* 0x0000008dc2cb7223 */ /* 0x000fc40000010889 */
[----:B------:R-:W-:Y:S02]  /*5340*/  FFMA.FTZ R70, R126, R189, R70 ;  /* 0x000000bd7e467223 */ /* 0x000fe40000010046 */
[----:B------:R-:W-:Y:S02]  /*5350*/  FMUL.FTZ R137, R122, R181 ;  /* 0x000000b57a897220 */ /* 0x000fe40000410000 */
[----:B------:R-:W-:Y:S02]  /*5360*/  FADD.FTZ R178, -R84, R178 ;  /* 0x000000b254b27221 */ /* 0x000fe40000010100 */
[----:B------:R-:W-:Y:S02]  /*5370*/  FMUL.FTZ R122, R172, R113 ;  /* 0x00000071ac7a7220 */ /* 0x000fe40000410000 */
[----:B------:R-:W-:Y:S02]  /*5380*/  FMUL.FTZ R116, R120, R169 ;  /* 0x000000a978747220 */ /* 0x000fe40000410000 */
[----:B------:R-:W-:-:S02]  /*5390*/  FADD.FTZ R70, R145, R70 ;  /* 0x0000004691467221 */ /* 0x000fc40000010000 */
[----:B------:R-:W-:Y:S02]  /*53a0*/  FMUL.FTZ R150, R120, R185 ;  /* 0x000000b978967220 */ /* 0x000fe40000410000 */
[-C--:B------:R-:W-:Y:S02]  /*53b0*/  FFMA.FTZ R145, R178, R137.reuse, -R122 ;  /* 0x00000089b2917223 */ /* 0x080fe4000001087a */
[----:B------:R-:W-:Y:S02]  /*53c0*/  FADD.FTZ R143, -R83, R190 ;  /* 0x000000be538f7221 */ /* 0x000fe40000010100 */
[----:B------:R-:W-:Y:S02]  /*53d0*/  FMUL.FTZ R120, R172, R137 ;  /* 0x00000089ac787220 */ /* 0x000fe40000410000 */
[----:B------:R-:W-:Y:S02]  /*53e0*/  FMUL.FTZ R122, R191, R116 ;  /* 0x00000074bf7a7220 */ /* 0x000fe40000410000 */
[----:B------:R-:W-:-:S02]  /*53f0*/  FMUL.FTZ R137, R118, R175 ;  /* 0x000000af76897220 */ /* 0x000fc40000410000 */
[----:B------:R-:W-:Y:S02]  /*5400*/  FMUL.FTZ R201, R195, R141 ;  /* 0x0000008dc3c97220 */ /* 0x000fe40000410000 */
[----:B------:R-:W-:Y:S02]  /*5410*/  FFMA.FTZ R141, R113, R178, R120 ;  /* 0x000000b2718d7223 */ /* 0x000fe40000010078 */
[-C--:B------:R-:W-:Y:S02]  /*5420*/  FFMA.FTZ R151, R143, R150.reuse, -R122 ;  /* 0x000000968f977223 */ /* 0x080fe4000001087a */
[----:B------:R-:W-:Y:S02]  /*5430*/  FMUL.FTZ R153, R118, R171 ;  /* 0x000000ab76997220 */ /* 0x000fe40000410000 */
[----:B------:R-:W-:Y:S02]  /*5440*/  FMUL.FTZ R150, R191, R150 ;  /* 0x00000096bf967220 */ /* 0x000fe40000410000 */
[----:B------:R-:W-:-:S02]  /*5450*/  FADD.FTZ R192, -R82, R192 ;  /* 0x000000c052c07221 */ /* 0x000fc40000010100 */
[----:B------:R-:W-:Y:S02]  /*5460*/  FMUL.FTZ R118, R186, R137 ;  /* 0x00000089ba767220 */ /* 0x000fe40000410000 */
[----:B------:R-:W-:Y:S02]  /*5470*/  FADD.FTZ R70, R70, R141 ;  /* 0x0000008d46467221 */ /* 0x000fe40000010000 */
[----:B------:R-:W-:Y:S02]  /*5480*/  FMUL.FTZ R195, R3, R173 ;  /* 0x000000ad03c37220 */ /* 0x000fe40000410000 */
[----:B------:R-:W-:Y:S02]  /*5490*/  FFMA.FTZ R141, R116, R143, R150 ;  /* 0x0000008f748d7223 */ /* 0x000fe40000010096 */
[-C--:B------:R-:W-:Y:S02]  /*54a0*/  FFMA.FTZ R173, R192, R153.reuse, -R118 ;  /* 0x00000099c0ad7223 */ /* 0x080fe40000010876 */
[----:B------:R-:W-:-:S02]  /*54b0*/  FMUL.FTZ R153, R186, R153 ;  /* 0x00000099ba997220 */ /* 0x000fc40000410000 */
[----:B------:R-:W-:Y:S02]  /*54c0*/  FADD.FTZ R70, R70, R141 ;  /* 0x0000008d46467221 */ /* 0x000fe40000010000 */
[----:B------:R-:W-:Y:S02]  /*54d0*/  FADD.FTZ R140, R140, R145 ;  /* 0x000000918c8c7221 */ /* 0x000fe40000010000 */
[C---:B------:R-:W-:Y:S02]  /*54e0*/  FMUL.FTZ R141, R114.reuse, R165 ;  /* 0x000000a5728d7220 */ /* 0x040fe40000410000 */
[----:B------:R-:W-:Y:S02]  /*54f0*/  FFMA.FTZ R153, R137, R192, R153 ;  /* 0x000000c089997223 */ /* 0x000fe40000010099 */
[----:B------:R-:W-:Y:S02]  /*5500*/  FMUL.FTZ R145, R114, R161 ;  /* 0x000000a172917220 */ /* 0x000fe40000410000 */
[----:B------:R-:W-:-:S02]  /*5510*/  FFMA.FTZ R197, R89, R200, R197 ;  /* 0x000000c859c57223 */ /* 0x000fc400000100c5 */
[----:B------:R-:W-:Y:S02]  /*5520*/  FADD.FTZ R200, -R80, R200 ;  /* 0x000000c850c87221 */ /* 0x000fe40000010100 */
[----:B------:R-:W-:Y:S02]  /*5530*/  FMUL.FTZ R120, R152, R141 ;  /* 0x0000008d98787220 */ /* 0x000fe40000410000 */
[----:B------:R-:W-:Y:S02]  /*5540*/  FADD.FTZ R140, R140, R151 ;  /* 0x000000978c8c7221 */ /* 0x000fe40000010000 */
[----:B------:R-:W-:Y:S02]  /*5550*/  FFMA.FTZ R118, R138, R194, R201 ;  /* 0x000000c28a767223 */ /* 0x000fe400000100c9 */
[----:B------:R-:W-:Y:S02]  /*5560*/  FADD.FTZ R153, R70, R153 ;  /* 0x0000009946997221 */ /* 0x000fe40000010000 */
[----:B------:R-:W-:-:S02]  /*5570*/  FMUL.FTZ R114, R152, R145 ;  /* 0x0000009198727220 */ /* 0x000fc40000410000 */
[----:B------:R-:W-:Y:S02]  /*5580*/  FADD.FTZ R70, R147, R136 ;  /* 0x0000008893467221 */ /* 0x000fe40000010000 */
[----:B------:R-:W-:Y:S02]  /*5590*/  FFMA.FTZ R147, R200, R145, -R120 ;  /* 0x00000091c8937223 */ /* 0x000fe40000010878 */
[----:B------:R-:W-:Y:S02]  /*55a0*/  FADD.FTZ R140, R140, R173 ;  /* 0x000000ad8c8c7221 */ /* 0x000fe40000010000 */
[----:B------:R-:W-:Y:S02]  /*55b0*/  FADD.FTZ R118, R153, R118 ;  /* 0x0000007699767221 */ /* 0x000fe40000010000 */
[----:B------:R-:W-:Y:S02]  /*55c0*/  FFMA.FTZ R145, R141, R200, R114 ;  /* 0x000000c88d917223 */ /* 0x000fe40000010072 */
[----:B------:R-:W-:-:S02]  /*55d0*/  FMUL.FTZ R114, R112, R156 ;  /* 0x0000009c70727220 */ /* 0x000fc40000410000 */
[----:B------:R-:W-:Y:S02]  /*55e0*/  FADD.FTZ R71, R148, R71 ;  /* 0x0000004794477221 */ /* 0x000fe40000010000 */
[----:B------:R-:W-:Y:S02]  /*55f0*/  FADD.FTZ R140, R140, R203 ;  /* 0x000000cb8c8c7221 */ /* 0x000fe40000010000 */
[----:B------:R-:W-:Y:S01]  /*5600*/  FADD.FTZ R118, R118, R145 ;  /* 0x0000009176767221 */ /* 0x000fe20000010000 */
[----:B------:R0:W-:Y:S01]  /*5610*/  @!P2 STS.128 [UR4+0x1da0], R68 ;  /* 0x001da044ff00a988 */ /* 0x0001e20008000c04 */
[----:B------:R-:W-:Y:S02]  /*5620*/  FMUL.FTZ R120, R112, R158 ;  /* 0x0000009e70787220 */ /* 0x000fe40000410000 */
[----:B------:R-:W-:Y:S02]  /*5630*/  FFMA.FTZ R112, R88, R127, R197 ;  /* 0x0000007f58707223 */ /* 0x000fe400000100c5 */
[----:B------:R-:W-:-:S02]  /*5640*/  FADD.FTZ R145, -R79, R127 ;  /* 0x0000007f4f917221 */ /* 0x000fc40000010100 */
[----:B------:R-:W-:Y:S02]  /*5650*/  FMUL.FTZ R122, R123, R114 ;  /* 0x000000727b7a7220 */ /* 0x000fe40000410000 */
[----:B------:R-:W-:Y:S02]  /*5660*/  FMUL.FTZ R127, R110, R155 ;  /* 0x0000009b6e7f7220 */ /* 0x000fe40000410000 */
[----:B------:R-:W-:Y:S02]  /*5670*/  FADD.FTZ R140, R140, R147 ;  /* 0x000000938c8c7221 */ /* 0x000fe40000010000 */
[----:B------:R-:W-:Y:S02]  /*5680*/  FFMA.FTZ R147, R87, R119, R112 ;  /* 0x0000007757937223 */ /* 0x000fe40000010070 */
[----:B------:R-:W-:Y:S02]  /*5690*/  FMUL.FTZ R151, R110, R77 ;  /* 0x0000004d6e977220 */ /* 0x000fe40000410000 */
[----:B0-----:R-:W-:-:S02]  /*56a0*/  FFMA.FTZ R69, R145, R120, -R122 ;  /* 0x0000007891457223 */ /* 0x001fc4000001087a */
[----:B------:R-:W-:Y:S02]  /*56b0*/  FADD.FTZ R112, -R78, R119 ;  /* 0x000000774e707221 */ /* 0x000fe40000010100 */
[----:B------:R-:W-:Y:S02]  /*56c0*/  FMUL.FTZ R70, R134, R127 ;  /* 0x0000007f86467220 */ /* 0x000fe40000410000 */
[----:B------:R-:W-:Y:S02]  /*56d0*/  FMUL.FTZ R68, R3, R165 ;  /* 0x000000a503447220 */ /* 0x000fe40000410000 */
[----:B------:R-:W-:Y:S02]  /*56e0*/  FFMA.FTZ R124, R89, -R152, R124 ;  /* 0x80000098597c7223 */ /* 0x000fe4000001007c */
[----:B------:R-:W-:Y:S02]  /*56f0*/  FADD.FTZ R140, R140, R69 ;  /* 0x000000458c8c7221 */ /* 0x000fe40000010000 */
[----:B------:R-:W-:-:S02]  /*5700*/  FFMA.FTZ R119, R112, R151, -R70 ;  /* 0x0000009770777223 */ /* 0x000fc40000010846 */
[----:B------:R-:W-:Y:S02]  /*5710*/  FMUL.FTZ R120, R123, R120 ;  /* 0x000000787b787220 */ /* 0x000fe40000410000 */
[----:B------:R-:W-:Y:S02]  /*5720*/  FMUL.FTZ R110, R108, R72 ;  /* 0x000000486c6e7220 */ /* 0x000fe40000410000 */
[----:B------:R-:W-:Y:S02]  /*5730*/  FADD.FTZ R131, R0, R131 ;  /* 0x0000008300837221 */ /* 0x000fe40000010000 */
[----:B------:R-:W-:Y:S02]  /*5740*/  FADD.FTZ R135, RZ, R135 ;  /* 0x00000087ff877221 */ /* 0x000fe40000010000 */
[----:B------:R-:W-:Y:S02]  /*5750*/  FFMA.FTZ R69, R2, R161, -R68 ;  /* 0x000000a102457223 */ /* 0x000fe40000010844 */
[----:B------:R-:W-:-:S02]  /*5760*/  FFMA.FTZ R124, R88, -R123, R124 ;  /* 0x8000007b587c7223 */ /* 0x000fc4000001007c */
[----:B------:R-:W-:Y:S02]  /*5770*/  FADD.FTZ R140, R140, R119 ;  /* 0x000000778c8c7221 */ /* 0x000fe40000010000 */
[----:B------:R-:W-:Y:S02]  /*5780*/  FMUL.FTZ R68, R3, R175 ;  /* 0x000000af03447220 */ /* 0x000fe40000410000 */
[----:B------:R-:W-:Y:S02]  /*5790*/  FFMA.FTZ R71, R114, R145, R120 ;  /* 0x0000009172477223 */ /* 0x000fe40000010078 */
[----:B------:R-:W-:Y:S02]  /*57a0*/  FMUL.FTZ R108, R108, R75 ;  /* 0x0000004b6c6c7220 */ /* 0x000fe40000410000 */
[----:B------:R-:W-:Y:S02]  /*57b0*/  FMUL.FTZ R151, R134, R151 ;  /* 0x0000009786977220 */ /* 0x000fe40000410000 */
[----:B------:R-:W-:-:S02]  /*57c0*/  FADD.FTZ R119, -R0, R131 ;  /* 0x0000008300777221 */ /* 0x000fc40000010100 */
[----:B------:R-:W-:Y:S02]  /*57d0*/  FMUL.FTZ R70, R135, R110 ;  /* 0x0000006e87467220 */ /* 0x000fe40000410000 */
[----:B------:R-:W-:Y:S02]  /*57e0*/  FMUL.FTZ R152, R152, R69 ;  /* 0x0000004598987220 */ /* 0x000fe40000410000 */
[----:B------:R-:W-:Y:S02]  /*57f0*/  FFMA.FTZ R124, R87, -R134, R124 ;  /* 0x80000086577c7223 */ /* 0x000fe4000001007c */
[----:B------:R-:W-:Y:S02]  /*5800*/  FFMA.FTZ R147, R86, R131, R147 ;  /* 0x0000008356937223 */ /* 0x000fe40000010093 */
[----:B------:R-:W-:Y:S02]  /*5810*/  FFMA.FTZ R69, R2, R171, -R68 ;  /* 0x000000ab02457223 */ /* 0x000fe40000010844 */
[----:B------:R-:W-:Y:S01]  /*5820*/  FADD.FTZ R71, R118, R71 ;  /* 0x0000004776477221 */ /* 0x000fe20000010000 */
[----:B------:R-:W-:Y:S01]  /*5830*/  SHFL.DOWN PT, R153, R147, 0x1, 0x1f ;  /* 0x08201f0093997f89 */ /* 0x000fe200000e0000 */
[----:B------:R-:W-:-:S02]  /*5840*/  FFMA.FTZ R68, R127, R112, R151 ;  /* 0x000000707f447223 */ /* 0x000fc40000010097 */
[-C--:B------:R-:W-:Y:S02]  /*5850*/  FFMA.FTZ R131, R119, R108.reuse, -R70 ;  /* 0x0000006c77837223 */ /* 0x080fe40000010846 */
[----:B------:R-:W-:Y:S02]  /*5860*/  FMUL.FTZ R108, R135, R108 ;  /* 0x0000006c876c7220 */ /* 0x000fe40000410000 */
[----:B------:R-:W-:Y:S02]  /*5870*/  FFMA.FTZ R124, R86, -R135, R124 ;  /* 0x80000087567c7223 */ /* 0x000fe4000001007c */
[----:B------:R-:W-:Y:S02]  /*5880*/  FADD.FTZ R68, R71, R68 ;  /* 0x0000004447447221 */ /* 0x000fe40000010000 */
[----:B------:R-:W-:Y:S01]  /*5890*/  FFMA.FTZ R71, R110, R119, R108 ;  /* 0x000000776e477223 */ /* 0x000fe2000001006c */
[----:B------:R-:W0:Y:S01]  /*58a0*/  SHFL.DOWN PT, R118, R124, 0x1, 0x1f ;  /* 0x08201f007c767f89 */ /* 0x000e2200000e0000 */
[----:B------:R-:W-:-:S02]  /*58b0*/  FADD.FTZ R131, R140, R131 ;  /* 0x000000838c837221 */ /* 0x000fc40000010000 */
[----:B------:R-:W-:Y:S02]  /*58c0*/  FADD.FTZ R122, R68, R71 ;  /* 0x00000047447a7221 */ /* 0x000fe40000010000 */
[C---:B------:R-:W-:Y:S01]  /*58d0*/  FMUL.FTZ R171, R3.reuse, R171 ;  /* 0x000000ab03ab7220 */ /* 0x040fe20000410000 */
[----:B------:R-:W1:Y:S01]  /*58e0*/  SHFL.DOWN PT, R120, R131, 0x1, 0x1f ;  /* 0x08201f0083787f89 */ /* 0x000e6200000e0000 */
[----:B------:R-:W-:Y:S02]  /*58f0*/  FMUL.FTZ R69, R186, R69 ;  /* 0x00000045ba457220 */ /* 0x000fe40000410000 */
[----:B------:R-:W-:Y:S01]  /*5900*/  FFMA.FTZ R171, R2, R175, R171 ;  /* 0x000000af02ab7223 */ /* 0x000fe200000100ab */
[----:B------:R-:W2:Y:S01]  /*5910*/  SHFL.DOWN PT, R151, R122, 0x1, 0x1f ;  /* 0x08201f007a977f89 */ /* 0x000ea200000e0000 */
[C---:B------:R-:W-:Y:S02]  /*5920*/  FMUL.FTZ R68, R3.reuse, R169 ;  /* 0x000000a903447220 */ /* 0x040fe40000410000 */
[----:B------:R-:W-:-:S02]  /*5930*/  FMUL.FTZ R71, R3, R156 ;  /* 0x0000009c03477220 */ /* 0x000fc40000410000 */
[----:B------:R-:W-:Y:S02]  /*5940*/  FFMA.FTZ R69, R171, R192, R69 ;  /* 0x000000c0ab457223 */ /* 0x000fe40000010045 */
[CC--:B------:R-:W-:Y:S02]  /*5950*/  FFMA.FTZ R68, R2.reuse, R185.reuse, -R68 ;  /* 0x000000b902447223 */ /* 0x0c0fe40000010844 */
[----:B------:R-:W-:Y:S02]  /*5960*/  FMUL.FTZ R185, R3, R185 ;  /* 0x000000b903b97220 */ /* 0x000fe40000410000 */
[----:B------:R-:W-:Y:S01]  /*5970*/  FFMA.FTZ R70, R2, R158, -R71 ;  /* 0x0000009e02467223 */ /* 0x000fe20000010847 */
[----:B------:R-:W-:Y:S01]  /*5980*/  MOV R71, R124 ;  /* 0x0000007c00477202 */ /* 0x000fe20000000f00 */
[----:B------:R-:W-:Y:S02]  /*5990*/  FFMA.FTZ R175, R58, R175, R69 ;  /* 0x000000af3aaf7223 */ /* 0x000fe40000010045 */
[----:B------:R-:W-:-:S02]  /*59a0*/  FMUL.FTZ R191, R191, R68 ;  /* 0x00000044bfbf7220 */ /* 0x000fc40000410000 */
[----:B------:R-:W-:Y:S02]  /*59b0*/  FMUL.FTZ R69, R3, R158 ;  /* 0x0000009e03457220 */ /* 0x000fe40000410000 */
[C---:B------:R-:W-:Y:S02]  /*59c0*/  FFMA.FTZ R68, R2.reuse, R169, R185 ;  /* 0x000000a902447223 */ /* 0x040fe400000100b9 */
[----:B0-----:R-:W-:Y:S02]  /*59d0*/  @!P0 FADD.FTZ R71, R71, R118 ;  /* 0x0000007647478221 */ /* 0x001fe40000010000 */
[----:B------:R-:W-:Y:S01]  /*59e0*/  FMUL.FTZ R123, R123, R70 ;  /* 0x000000467b7b7220 */ /* 0x000fe20000410000 */
[----:B------:R-:W-:Y:S01]  /*59f0*/  MOV R70, R147 ;  /* 0x0000009300467202 */ /* 0x000fe20000000f00 */
[----:B------:R-:W-:Y:S01]  /*5a00*/  FFMA.FTZ R108, R2, R156, R69 ;  /* 0x0000009c026c7223 */ /* 0x000fe20000010045 */
[----:B------:R-:W-:Y:S01]  /*5a10*/  MOV R69, R131 ;  /* 0x0000008300457202 */ /* 0x000fe20000000f00 */
[----:B------:R-:W-:Y:S01]  /*5a20*/  FFMA.FTZ R118, R68, R143, R191 ;  /* 0x0000008f44767223 */ /* 0x000fe200000100bf */
[----:B------:R-:W-:Y:S01]  /*5a30*/  MOV R68, R122 ;  /* 0x0000007a00447202 */ /* 0x000fe20000000f00 */
[----:B------:R-:W-:Y:S01]  /*5a40*/  @!P0 FADD.FTZ R70, R70, R153 ;  /* 0x0000009946468221 */ /* 0x000fe20000010000 */
[----:B------:R-:W-:Y:S01]  /*5a50*/  SHFL.DOWN PT, R124, R71, 0x2, 0x1f ;  /* 0x08401f00477c7f89 */ /* 0x000fe200000e0000 */
[----:B-1----:R-:W-:-:S02]  /*5a60*/  @!P0 FADD.FTZ R69, R69, R120 ;  /* 0x0000007845458221 */ /* 0x002fc40000010000 */
[----:B--2---:R-:W-:Y:S01]  /*5a70*/  @!P0 FADD.FTZ R68, R68, R151 ;  /* 0x0000009744448221 */ /* 0x004fe20000010000 */
[----:B------:R-:W0:Y:S01]  /*5a80*/  SHFL.DOWN PT, R147, R70, 0x2, 0x1f ;  /* 0x08401f0046937f89 */ /* 0x000e2200000e0000 */
[C---:B------:R-:W-:Y:S01]  /*5a90*/  FMUL.FTZ R120, R3.reuse, R155 ;  /* 0x0000009b03787220 */ /* 0x040fe20000410000 */
[----:B------:R-:W-:Y:S01]  /*5aa0*/  ISETP.GT.AND P0, PT, R104, 0x1b, PT ;  /* 0x0000001b6800780c */ /* 0x000fe20003f04270 */
[----:B------:R-:W-:Y:S01]  /*5ab0*/  FFMA.FTZ R108, R108, R145, R123 ;  /* 0x000000916c6c7223 */ /* 0x000fe2000001007b */
[----:B------:R-:W1:Y:S01]  /*5ac0*/  SHFL.DOWN PT, R122, R69, 0x2, 0x1f ;  /* 0x08401f00457a7f89 */ /* 0x000e6200000e0000 */
[-C--:B------:R-:W-:Y:S02]  /*5ad0*/  FFMA.FTZ R123, R2, R77.reuse, -R120 ;  /* 0x0000004d027b7223 */ /* 0x080fe40000010878 */
[----:B------:R-:W-:Y:S01]  /*5ae0*/  FMUL.FTZ R120, R3, R77 ;  /* 0x0000004d03787220 */ /* 0x000fe20000410000 */
[----:B------:R-:W2:Y:S01]  /*5af0*/  SHFL.DOWN PT, R131, R68, 0x2, 0x1f ;  /* 0x08401f0044837f89 */ /* 0x000ea200000e0000 */
[----:B------:R-:W-:-:S02]  /*5b00*/  FMUL.FTZ R134, R134, R123 ;  /* 0x0000007b86867220 */ /* 0x000fc40000410000 */
[C---:B------:R-:W-:Y:S02]  /*5b10*/  FFMA.FTZ R123, R2.reuse, R155, R120 ;  /* 0x0000009b027b7223 */ /* 0x040fe40000010078 */
[----:B------:R-:W-:Y:S02]  /*5b20*/  FFMA.FTZ R156, R53, R156, R108 ;  /* 0x0000009c359c7223 */ /* 0x000fe4000001006c */
[----:B------:R-:W-:Y:S02]  /*5b30*/  FMUL.FTZ R108, R3, R183 ;  /* 0x000000b7036c7220 */ /* 0x000fe40000410000 */
[----:B------:R-:W-:Y:S02]  /*5b40*/  FFMA.FTZ R123, R123, R112, R134 ;  /* 0x000000707b7b7223 */ /* 0x000fe40000010086 */
[----:B------:R-:W-:Y:S02]  /*5b50*/  FMUL.FTZ R112, R3, R72 ;  /* 0x0000004803707220 */ /* 0x000fe40000410000 */
[----:B------:R-:W-:-:S02]  /*5b60*/  FFMA.FTZ R77, R2, R181, -R108 ;  /* 0x000000b5024d7223 */ /* 0x000fc4000001086c */
[----:B------:R-:W-:Y:S02]  /*5b70*/  FFMA.FTZ R108, R57, R169, R118 ;  /* 0x000000a9396c7223 */ /* 0x000fe40000010076 */
[-C--:B------:R-:W-:Y:S02]  /*5b80*/  FFMA.FTZ R118, R2, R75.reuse, -R112 ;  /* 0x0000004b02767223 */ /* 0x080fe40000010870 */
[----:B------:R-:W-:Y:S02]  /*5b90*/  FMUL.FTZ R75, R3, R75 ;  /* 0x0000004b034b7220 */ /* 0x000fe40000410000 */
[----:B------:R-:W-:Y:S02]  /*5ba0*/  FMUL.FTZ R135, R135, R118 ;  /* 0x0000007687877220 */ /* 0x000fe40000410000 */
[----:B0-----:R-:W-:Y:S02]  /*5bb0*/  @!P1 FADD.FTZ R70, R70, R147 ;  /* 0x0000009346469221 */ /* 0x001fe40000010000 */
[----:B------:R-:W-:-:S02]  /*5bc0*/  @!P1 FADD.FTZ R71, R71, R124 ;  /* 0x0000007c47479221 */ /* 0x000fc40000010000 */
[----:B-1----:R-:W-:Y:S01]  /*5bd0*/  @!P1 FADD.FTZ R69, R69, R122 ;  /* 0x0000007a45459221 */ /* 0x002fe20000010000 */
[----:B------:R-:W0:Y:S01]  /*5be0*/  SHFL.DOWN PT, R143, R70, 0x4, 0x1f ;  /* 0x08801f00468f7f89 */ /* 0x000e2200000e0000 */
[----:B------:R-:W-:Y:S02]  /*5bf0*/  FFMA.FTZ R118, R2, R72, R75 ;  /* 0x0000004802767223 */ /* 0x000fe4000001004b */
[----:B--2---:R-:W-:Y:S01]  /*5c00*/  @!P1 FADD.FTZ R68, R68, R131 ;  /* 0x0000008344449221 */ /* 0x004fe20000010000 */
[----:B------:R-:W1:Y:S01]  /*5c10*/  SHFL.DOWN PT, R122, R71, 0x4, 0x1f ;  /* 0x08801f00477a7f89 */ /* 0x000e6200000e0000 */
[----:B------:R-:W-:Y:S01]  /*5c20*/  FFMA.FTZ R118, R118, R119, R135 ;  /* 0x0000007776767223 */ /* 0x000fe20000010087 */
[----:B------:R-:W-:Y:S01]  /*5c30*/  ISETP.GT.AND P1, PT, R104, 0x17, PT ;  /* 0x000000176800780c */ /* 0x000fe20003f24270 */
[----:B------:R-:W-:Y:S01]  /*5c40*/  FMUL.FTZ R181, R3, R181 ;  /* 0x000000b503b57220 */ /* 0x000fe20000410000 */
[----:B------:R-:W2:Y:S01]  /*5c50*/  SHFL.DOWN PT, R120, R69, 0x4, 0x1f ;  /* 0x08801f0045787f89 */ /* 0x000ea200000e0000 */
[----:B------:R-:W-:-:S02]  /*5c60*/  FMUL.FTZ R77, R172, R77 ;  /* 0x0000004dac4d7220 */ /* 0x000fc40000410000 */
[C---:B------:R-:W-:Y:S01]  /*5c70*/  FFMA.FTZ R181, R2.reuse, R183, R181 ;  /* 0x000000b702b57223 */ /* 0x040fe200000100b5 */
[----:B------:R-:W3:Y:S01]  /*5c80*/  SHFL.DOWN PT, R119, R68, 0x4, 0x1f ;  /* 0x08801f0044777f89 */ /* 0x000ee200000e0000 */
[----:B------:R-:W-:Y:S02]  /*5c90*/  FMUL.FTZ R75, R3, R182 ;  /* 0x000000b6034b7220 */ /* 0x000fe40000410000 */
[----:B------:R-:W-:Y:S02]  /*5ca0*/  FFMA.FTZ R181, R181, R178, R77 ;  /* 0x000000b2b5b57223 */ /* 0x000fe4000001004d */
[----:B------:R-:W-:Y:S02]  /*5cb0*/  FMUL.FTZ R77, R3, R176 ;  /* 0x000000b0034d7220 */ /* 0x000fe40000410000 */
[----:B------:R-:W-:Y:S02]  /*5cc0*/  FFMA.FTZ R118, R55, R72, R118 ;  /* 0x0000004837767223 */ /* 0x000fe40000010076 */
[----:B------:R-:W-:-:S02]  /*5cd0*/  FFMA.FTZ R112, R2, R187, -R77 ;  /* 0x000000bb02707223 */ /* 0x000fc4000001084d */
[----:B------:R-:W-:Y:S02]  /*5ce0*/  FFMA.FTZ R77, R2, R180, -R75 ;  /* 0x000000b4024d7223 */ /* 0x000fe4000001084b */
[----:B------:R-:W-:Y:S02]  /*5cf0*/  FMUL.FTZ R75, R3, R154 ;  /* 0x0000009a034b7220 */ /* 0x000fe40000410000 */
[----:B0-----:R-:W-:Y:S02]  /*5d00*/  @!P0 FADD.FTZ R70, R70, R143 ;  /* 0x0000008f46468221 */ /* 0x001fe40000010000 */
[----:B------:R-:W-:Y:S02]  /*5d10*/  FFMA.FTZ R75, R2, R188, -R75 ;  /* 0x000000bc024b7223 */ /* 0x000fe4000001084b */
[----:B-1----:R-:W-:Y:S01]  /*5d20*/  @!P0 FADD.FTZ R71, R71, R122 ;  /* 0x0000007a47478221 */ /* 0x002fe20000010000 */
[----:B------:R-:W0:Y:S01]  /*5d30*/  SHFL.DOWN PT, R143, R70, 0x8, 0x1f ;  /* 0x09001f00468f7f89 */ /* 0x000e2200000e0000 */
[----:B--2---:R-:W-:-:S02]  /*5d40*/  @!P0 FADD.FTZ R69, R69, R120 ;  /* 0x0000007845458221 */ /* 0x004fc40000010000 */
[----:B------:R-:W-:Y:S01]  /*5d50*/  FMUL.FTZ R164, R164, R77 ;  /* 0x0000004da4a47220 */ /* 0x000fe20000410000 */
[----:B------:R-:W1:Y:S01]  /*5d60*/  SHFL.DOWN PT, R122, R71, 0x8, 0x1f ;  /* 0x09001f00477a7f89 */ /* 0x000e6200000e0000 */
[----:B---3--:R-:W-:Y:S01]  /*5d70*/  @!P0 FADD.FTZ R68, R68, R119 ;  /* 0x0000007744448221 */ /* 0x008fe20000010000 */
[----:B------:R-:W-:Y:S01]  /*5d80*/  ISETP.GT.AND P0, PT, R104, 0xf, PT ;  /* 0x0000000f6800780c */ /* 0x000fe20003f04270 */
[C---:B------:R-:W-:Y:S01]  /*5d90*/  FMUL.FTZ R72, R3.reuse, R184 ;  /* 0x000000b803487220 */ /* 0x040fe20000410000 */
[----:B------:R-:W2:Y:S01]  /*5da0*/  SHFL.DOWN PT, R120, R69, 0x8, 0x1f ;  /* 0x09001f0045787f89 */ /* 0x000ea200000e0000 */
[----:B------:R-:W-:Y:S02]  /*5db0*/  FMUL.FTZ R160, R160, R75 ;  /* 0x0000004ba0a07220 */ /* 0x000fe40000410000 */
[C---:B------:R-:W-:Y:S01]  /*5dc0*/  FMUL.FTZ R77, R3.reuse, R180 ;  /* 0x000000b4034d7220 */ /* 0x040fe20000410000 */
[----:B------:R-:W3:Y:S01]  /*5dd0*/  SHFL.DOWN PT, R135, R68, 0x8, 0x1f ;  /* 0x09001f0044877f89 */ /* 0x000ee200000e0000 */
[----:B------:R-:W-:-:S02]  /*5de0*/  FMUL.FTZ R75, R3, R188 ;  /* 0x000000bc034b7220 */ /* 0x000fc40000410000 */
[C---:B------:R-:W-:Y:S02]  /*5df0*/  FMUL.FTZ R187, R3.reuse, R187 ;  /* 0x000000bb03bb7220 */ /* 0x040fe40000410000 */
[CC--:B------:R-:W-:Y:S02]  /*5e00*/  FFMA.FTZ R72, R2.reuse, R193.reuse, -R72 ;  /* 0x000000c102487223 */ /* 0x0c0fe40000010848 */
[C---:B------:R-:W-:Y:S02]  /*5e10*/  FFMA.FTZ R77, R2.reuse, R182, R77 ;  /* 0x000000b6024d7223 */ /* 0x040fe4000001004d */
[----:B------:R-:W-:Y:S02]  /*5e20*/  FMUL.FTZ R193, R3, R193 ;  /* 0x000000c103c17220 */ /* 0x000fe40000410000 */
[----:B------:R-:W-:Y:S02]  /*5e30*/  FFMA.FTZ R75, R2, R154, R75 ;  /* 0x0000009a024b7223 */ /* 0x000fe4000001004b */
[----:B------:R-:W-:-:S02]  /*5e40*/  FMUL.FTZ R179, R179, R112 ;  /* 0x00000070b3b37220 */ /* 0x000fc40000410000 */
[C---:B------:R-:W-:Y:S02]  /*5e50*/  FFMA.FTZ R112, R2.reuse, R176, R187 ;  /* 0x000000b002707223 */ /* 0x040fe400000100bb */
[----:B------:R-:W-:Y:S02]  /*5e60*/  FMUL.FTZ R167, R167, R72 ;  /* 0x00000048a7a77220 */ /* 0x000fe40000410000 */
        /* <DEDUP_REMOVED lines=8> */
[C---:B------:R-:W-:Y:S02]  /*5ef0*/  FMUL.FTZ R77, R3.reuse, R146 ;  /* 0x00000092034d7220 */ /* 0x040fe40000410000 */
[----:B------:R-:W-:-:S02]  /*5f00*/  FMUL.FTZ R75, R3, R198 ;  /* 0x000000c6034b7220 */ /* 0x000fc40000410000 */
[----:B------:R-:W-:Y:S02]  /*5f10*/  FFMA.FTZ R176, R63, R176, R112 ;  /* 0x000000b03fb07223 */ /* 0x000fe40000010070 */
[----:B------:R-:W-:Y:S02]  /*5f20*/  FFMA.FTZ R184, R61, R184, R72 ;  /* 0x000000b83db87223 */ /* 0x000fe40000010048 */
[C---:B------:R-:W-:Y:S02]  /*5f30*/  FFMA.FTZ R112, R2.reuse, R144, -R77 ;  /* 0x0000009002707223 */ /* 0x040fe4000001084d */
[----:B------:R-:W-:Y:S02]  /*5f40*/  FMUL.FTZ R72, R3, R139 ;  /* 0x0000008b03487220 */ /* 0x000fe40000410000 */
[C---:B------:R-:W-:Y:S02]  /*5f50*/  FFMA.FTZ R77, R2.reuse, R142, -R75 ;  /* 0x0000008e024d7223 */ /* 0x040fe4000001084b */
[----:B------:R-:W-:-:S02]  /*5f60*/  FFMA.FTZ R75, R2, R133, -R72 ;  /* 0x00000085024b7223 */ /* 0x000fc40000010848 */
[----:B------:R-:W-:Y:S02]  /*5f70*/  FMUL.FTZ R76, R76, R77 ;  /* 0x0000004d4c4c7220 */ /* 0x000fe40000410000 */
[C---:B------:R-:W-:Y:S02]  /*5f80*/  FMUL.FTZ R161, R3.reuse, R161 ;  /* 0x000000a103a17220 */ /* 0x040fe40000410000 */
[C---:B------:R-:W-:Y:S02]  /*5f90*/  FMUL.FTZ R119, R3.reuse, R144 ;  /* 0x0000009003777220 */ /* 0x040fe40000410000 */
[C---:B------:R-:W-:Y:S02]  /*5fa0*/  FMUL.FTZ R72, R3.reuse, R149 ;  /* 0x0000009503487220 */ /* 0x040fe40000410000 */
[C---:B------:R-:W-:Y:S02]  /*5fb0*/  FMUL.FTZ R77, R3.reuse, R142 ;  /* 0x0000008e034d7220 */ /* 0x040fe40000410000 */
[----:B------:R-:W-:-:S02]  /*5fc0*/  FMUL.FTZ R133, R3, R133 ;  /* 0x0000008503857220 */ /* 0x000fc40000410000 */
[----:B------:R-:W-:Y:S02]  /*5fd0*/  FMUL.FTZ R3, R3, R129 ;  /* 0x0000008103037220 */ /* 0x000fe40000410000 */
[----:B0-----:R-:W-:Y:S02]  /*5fe0*/  @!P1 FADD.FTZ R70, R70, R143 ;  /* 0x0000008f46469221 */ /* 0x001fe40000010000 */
[----:B-1----:R-:W-:Y:S02]  /*5ff0*/  @!P1 FADD.FTZ R71, R71, R122 ;  /* 0x0000007a47479221 */ /* 0x002fe40000010000 */
[----:B--2---:R-:W-:Y:S01]  /*6000*/  @!P1 FADD.FTZ R69, R69, R120 ;  /* 0x0000007845459221 */ /* 0x004fe20000010000 */
[----:B------:R-:W0:Y:S01]  /*6010*/  SHFL.DOWN PT, R143, R70, 0x10, 0x1f ;  /* 0x0a001f00468f7f89 */ /* 0x000e2200000e0000 */
[----:B---3--:R-:W-:Y:S01]  /*6020*/  @!P1 FADD.FTZ R68, R68, R135 ;  /* 0x0000008744449221 */ /* 0x008fe20000010000 */
[----:B------:R-:W-:Y:S01]  /*6030*/  ISETP.NE.AND P1, PT, R104, RZ, PT ;  /* 0x000000ff6800720c */ /* 0x000fe20003f25270 */
[----:B------:R-:W-:Y:S01]  /*6040*/  FMUL.FTZ R75, R74, R75 ;  /* 0x0000004b4a4b7220 */ /* 0x000fe20000410000 */
[----:B------:R-:W1:Y:S01]  /*6050*/  SHFL.DOWN PT, R122, R71, 0x10, 0x1f ;  /* 0x0a001f00477a7f89 */ /* 0x000e6200000e0000 */
[----:B------:R-:W-:-:S02]  /*6060*/  FFMA.FTZ R195, R2, R166, R195 ;  /* 0x000000a602c37223 */ /* 0x000fc400000100c3 */
[C---:B------:R-:W-:Y:S01]  /*6070*/  FFMA.FTZ R161, R2.reuse, R165, R161 ;  /* 0x000000a502a17223 */ /* 0x040fe200000100a1 */
[----:B------:R-:W2:Y:S01]  /*6080*/  SHFL.DOWN PT, R120, R69, 0x10, 0x1f ;  /* 0x0a001f0045787f89 */ /* 0x000ea200000e0000 */
[C---:B------:R-:W-:Y:S02]  /*6090*/  FFMA.FTZ R72, R2.reuse, R129, -R72 ;  /* 0x0000008102487223 */ /* 0x040fe40000010848 */
[C---:B------:R-:W-:Y:S02]  /*60a0*/  FFMA.FTZ R74, R2.reuse, R146, R119 ;  /* 0x00000092024a7223 */ /* 0x040fe40000010077 */
[C---:B------:R-:W-:Y:S02]  /*60b0*/  FFMA.FTZ R77, R2.reuse, R198, R77 ;  /* 0x000000c6024d7223 */ /* 0x040fe4000001004d */
[C---:B------:R-:W-:Y:S02]  /*60c0*/  FFMA.FTZ R133, R2.reuse, R139, R133 ;  /* 0x0000008b02857223 */ /* 0x040fe40000010085 */
[----:B------:R-:W-:-:S02]  /*60d0*/  FFMA.FTZ R2, R2, R149, R3 ;  /* 0x0000009502027223 */ /* 0x000fc40000010003 */
[----:B------:R-:W3:Y:S01]  /*60e0*/  SHFL.DOWN PT, R3, R68, 0x10, 0x1f ;  /* 0x0a001f0044037f89 */ /* 0x000ee200000e0000 */
[----:B------:R-:W-:Y:S02]  /*60f0*/  FMUL.FTZ R112, R159, R112 ;  /* 0x000000709f707220 */ /* 0x000fe40000410000 */
[----:B------:R-:W-:Y:S02]  /*6100*/  FMUL.FTZ R72, R73, R72 ;  /* 0x0000004849487220 */ /* 0x000fe40000410000 */
[----:B0-----:R-:W-:Y:S02]  /*6110*/  @!P0 FADD.FTZ R70, R70, R143 ;  /* 0x0000008f46468221 */ /* 0x001fe40000010000 */
[----:B------:R-:W-:Y:S02]  /*6120*/  FFMA.FTZ R195, R195, R194, R199 ;  /* 0x000000c2c3c37223 */ /* 0x000fe400000100c7 */
[----:B-1----:R-:W-:Y:S02]  /*6130*/  @!P0 FADD.FTZ R71, R71, R122 ;  /* 0x0000007a47478221 */ /* 0x002fe40000010000 */
[----:B------:R-:W-:-:S02]  /*6140*/  FFMA.FTZ R152, R161, R200, R152 ;  /* 0x000000c8a1987223 */ /* 0x000fc40000010098 */
[----:B--2---:R-:W-:Y:S02]  /*6150*/  @!P0 FADD.FTZ R69, R69, R120 ;  /* 0x0000007845458221 */ /* 0x004fe40000010000 */
[----:B------:R-:W-:Y:S02]  /*6160*/  FFMA.FTZ R74, R74, R163, R112 ;  /* 0x000000a34a4a7223 */ /* 0x000fe40000010070 */
[----:B------:R-:W-:Y:S02]  /*6170*/  FFMA.FTZ R77, R77, R168, R76 ;  /* 0x000000a84d4d7223 */ /* 0x000fe4000001004c */
[----:B------:R-:W-:Y:S02]  /*6180*/  FFMA.FTZ R162, R133, R162, R75 ;  /* 0x000000a285a27223 */ /* 0x000fe4000001004b */
[----:B------:R-:W-:Y:S02]  /*6190*/  FFMA.FTZ R2, R2, R157, R72 ;  /* 0x0000009d02027223 */ /* 0x000fe40000010048 */
        /* <DEDUP_REMOVED lines=54> */
.L_x_9651:
[----:B0-----:R-:W-:Y:S05]  /*6500*/  BSYNC B0 ;  /* 0x0000000000007941 */ /* 0x001fea0003800000 */
.L_x_9650:
        /* <DEDUP_REMOVED lines=20> */
.L_x_9637:
[----:B------:R-:W-:Y:S01]  /*6650*/  BAR.SYNC.DEFER_BLOCKING 0x0 ;  /* 0x0000000000007b1d */ /* 0x000fe20000010000 */
[----:B------:R-:W-:Y:S01]  /*6660*/  UIADD3 UR6, UR7, -0x1, URZ ;  /* 0xffffffff07067890 */ /* 0x000fe2000fffe03f */
[----:B------:R-:W-:Y:S01]  /*6670*/  FADD.FTZ R0, R107, R20 ;  /* 0x000000146b007221 */ /* 0x000fe20000010000 */
[----:B------:R-:W-:Y:S02]  /*6680*/  UIADD3 UR20, UP1, UR20, -0x800, URZ ;  /* 0xfffff80014147890 */ /* 0x000fe4000ff3e03f */
[----:B------:R-:W-:-:S02]  /*6690*/  USHF.L.U32 UR4, UR6, 0x9, URZ ;  /* 0x0000000906047899 */ /* 0x000fc4000800063f */
[----:B------:R-:W-:Y:S02]  /*66a0*/  ULDC.64 UR26, c[0x0][0x2d8] ;  /* 0x0000b600001a7ab9 */ /* 0x000fe40000000a00 */
[----:B------:R-:W-:Y:S02]  /*66b0*/  UIMAD UR22, UR35, UR26, URZ ;  /* 0x0000001a231672a4 */ /* 0x000fe4000f8e023f */
[----:B------:R-:W-:Y:S02]  /*66c0*/  USHF.R.S32.HI UR5, URZ, 0x1f, UR4 ;  /* 0x0000001f3f057899 */ /* 0x000fe40008011404 */
[----:B------:R-:W-:Y:S02]  /*66d0*/  UIMAD UR24, UR34, UR27, UR22 ;  /* 0x0000001b221872a4 */ /* 0x000fe4000f8e0216 */
[----:B------:R-:W-:Y:S02]  /*66e0*/  UIMAD.WIDE.U32 UR22, UR34, UR26, UR4 ;  /* 0x0000001a221672a5 */ /* 0x000fe4000f8e0004 */
[----:B------:R-:W-:-:S02]  /*66f0*/  UIADD3 UR18, UP2, UR18, -0x800, URZ ;  /* 0xfffff80012127890 */ /* 0x000fc4000ff5e03f */
[----:B------:R-:W-:Y:S02]  /*6700*/  ULDC.64 UR26, c[0x0][0x2e0] ;  /* 0x0000b800001a7ab9 */ /* 0x000fe40000000a00 */
[----:B------:R-:W-:Y:S02]  /*6710*/  UIADD3 UR23, UR23, UR24, URZ ;  /* 0x0000001817177290 */ /* 0x000fe4000fffe03f */
[----:B------:R-:W-:Y:S01]  /*6720*/  UIMAD UR24, UR15, UR26, URZ ;  /* 0x0000001a0f1872a4 */ /* 0x000fe2000f8e023f */
[----:B------:R-:W-:Y:S01]  /*6730*/  STS.128 [R102], R16 ;  /* 0x0000001066007388 */ /* 0x000fe20000000c00 */
[----:B------:R-:W-:Y:S02]  /*6740*/  UIMAD.WIDE.U32 UR22, UR14, UR26, UR22 ;  /* 0x0000001a0e1672a5 */ /* 0x000fe4000f8e0016 */
[----:B------:R-:W-:Y:S01]  /*6750*/  UIMAD UR24, UR14, UR27, UR24 ;  /* 0x0000001b0e1872a4 */ /* 0x000fe2000f8e0218 */
[----:B------:R-:W-:Y:S01]  /*6760*/  STS.128 [R102+0x10], R12 ;  /* 0x0000100c66007388 */ /* 0x000fe20000000c00 */
[----:B------:R-:W-:-:S02]  /*6770*/  UIADD3 UR16, UP3, UR16, -0x800, URZ ;  /* 0xfffff80010107890 */ /* 0x000fc4000ff7e03f */
[----:B------:R-:W-:Y:S01]  /*6780*/  ULDC.64 UR26, c[0x0][0x330] ;  /* 0x0000cc00001a7ab9 */ /* 0x000fe20000000a00 */
[----:B------:R-:W-:Y:S01]  /*6790*/  STS.128 [R102+0x20], R8 ;  /* 0x0000200866007388 */ /* 0x000fe20000000c00 */
[----:B------:R-:W-:Y:S02]  /*67a0*/  UIADD3 UR24, UR23, UR24, URZ ;  /* 0x0000001817187290 */ /* 0x000fe4000fffe03f */
[----:B------:R-:W-:Y:S01]  /*67b0*/  ULEA UR23, UP0, UR22, UR26, 0x2 ;  /* 0x0000001a16177291 */ /* 0x000fe2000f80103f */
[----:B------:R0:W-:Y:S01]  /*67c0*/  STS.128 [R102+0x30], R4 ;  /* 0x0000300466007388 */ /* 0x0001e20000000c00 */
[----:B------:R-:W-:-:S06]  /*67d0*/  NOP ;  /* 0x0000000000007918 */ /* 0x000fcc0000000000 */
[----:B------:R-:W1:Y:S01]  /*67e0*/  LDS.128 R36, [R104.X16] ;  /* 0x0000000068247984 */ /* 0x000e62000000cc00 */
[----:B------:R-:W-:Y:S01]  /*67f0*/  ULEA.HI.X UR22, UR22, UR27, UR24, 0x2, UP0 ;  /* 0x0000001b16167291 */ /* 0x000fe200080f1418 */
[----:B------:R-:W-:Y:S01]  /*6800*/  MOV R2, UR23 ;  /* 0x0000001700027c02 */ /* 0x000fe20008000f00 */
[----:B------:R-:W-:Y:S01]  /*6810*/  UIADD3.X UR21, UR21, -0x1, URZ, UP1, !UPT ;  /* 0xffffffff15157890 */ /* 0x000fe20008ffe43f */
[----:B------:R-:W2:Y:S01]  /*6820*/  LDS.128 R40, [R104.X16+0x200] ;  /* 0x0002000068287984 */ /* 0x000ea2000000cc00 */
[----:B------:R-:W-:Y:S02]  /*6830*/  ULDC.64 UR24, c[0x0][0x2f8] ;  /* 0x0000be0000187ab9 */ /* 0x000fe40000000a00 */
[----:B------:R-:W-:Y:S01]  /*6840*/  MOV R3, UR22 ;  /* 0x0000001600037c02 */ /* 0x000fe20008000f00 */
[----:B------:R-:W3:Y:S01]  /*6850*/  LDS.128 R12, [R104.X16+0x400] ;  /* 0x00040000680c7984 */ /* 0x000ee2000000cc00 */
[----:B0-----:R-:W-:Y:S01]  /*6860*/  FADD.FTZ R5, R0, R21 ;  /* 0x0000001500057221 */ /* 0x001fe20000010000 */
[----:B------:R-:W-:-:S02]  /*6870*/  UIMAD UR22, UR35, UR24, URZ ;  /* 0x00000018231672a4 */ /* 0x000fc4000f8e023f */
[----:B------:R-:W0:Y:S01]  /*6880*/  LDS.128 R16, [R104.X16+0x600] ;  /* 0x0006000068107984 */ /* 0x000e22000000cc00 */
[----:B------:R-:W-:Y:S01]  /*6890*/  IMAD.WIDE R2, R103, 0x10, R2 ;  /* 0x0000001067027825 */ /* 0x000fe200078e0202 */
[----:B------:R-:W-:Y:S02]  /*68a0*/  UIMAD UR22, UR34, UR25, UR22 ;  /* 0x00000019221672a4 */ /* 0x000fe4000f8e0216 */
[----:B------:R-:W-:Y:S01]  /*68b0*/  UIMAD.WIDE.U32 UR4, UR34, UR24, UR4 ;  /* 0x00000018220472a5 */ /* 0x000fe2000f8e0004 */
[----:B------:R-:W-:Y:S01]  /*68c0*/  FADD.FTZ R0, R5, R22 ;  /* 0x0000001605007221 */ /* 0x000fe20000010000 */
[----:B------:R-:W-:Y:S02]  /*68d0*/  UIADD3.X UR19, UR19, -0x1, URZ, UP2, !UPT ;  /* 0xffffffff13137890 */ /* 0x000fe400097fe43f */
[----:B------:R-:W-:Y:S02]  /*68e0*/  ULDC.64 UR24, c[0x0][0x300] ;  /* 0x0000c00000187ab9 */ /* 0x000fe40000000a00 */
[----:B------:R-:W-:-:S02]  /*68f0*/  UIADD3 UR5, UR5, UR22, URZ ;  /* 0x0000001605057290 */ /* 0x000fc4000fffe03f */
[----:B------:R-:W-:Y:S02]  /*6900*/  UIMAD UR22, UR15, UR24, URZ ;  /* 0x000000180f1672a4 */ /* 0x000fe4000f8e023f */
[----:B------:R-:W-:Y:S02]  /*6910*/  UIMAD.WIDE.U32 UR4, UR14, UR24, UR4 ;  /* 0x000000180e0472a5 */ /* 0x000fe4000f8e0004 */
[----:B------:R-:W-:Y:S02]  /*6920*/  UIMAD UR22, UR14, UR25, UR22 ;  /* 0x000000190e1672a4 */ /* 0x000fe4000f8e0216 */
[----:B------:R-:W-:Y:S02]  /*6930*/  UIADD3.X UR17, UR17, -0x1, URZ, UP3, !UPT ;  /* 0xffffffff11117890 */ /* 0x000fe40009ffe43f */
[----:B------:R-:W-:Y:S02]  /*6940*/  ULDC.64 UR24, c[0x0][0x340] ;  /* 0x0000d00000187ab9 */ /* 0x000fe40000000a00 */
[----:B------:R-:W-:-:S02]  /*6950*/  UIADD3 UR22, UR5, UR22, URZ ;  /* 0x0000001605167290 */ /* 0x000fc4000fffe03f */
[----:B------:R-:W-:Y:S01]  /*6960*/  ULEA UR5, UP0, UR4, UR24, 0x2 ;  /* 0x0000001804057291 */ /* 0x000fe2000f80103f */
[----:B-1----:R-:W-:Y:S03]  /*6970*/  STG.E.128 [R2.64], R36 ;  /* 0x0000002402007986 */ /* 0x002fe6000c101d1e */
[----:B------:R-:W-:Y:S02]  /*6980*/  ULEA.HI.X UR4, UR4, UR25, UR22, 0x2, UP0 ;  /* 0x0000001904047291 */ /* 0x000fe400080f1416 */
[----:B------:R-:W-:Y:S01]  /*6990*/  UISETP.GT.AND UP0, UPT, UR7, 0x1, UPT ;  /* 0x000000010700788c */ /* 0x000fe2000bf04270 */
[----:B--2---:R-:W-:Y:S02]  /*69a0*/  STG.E.128 [R2.64+0x200], R40 ;  /* 0x0002002802007986 */ /* 0x004fe4000c101d1e */
[----:B------:R-:W-:Y:S02]  /*69b0*/  UMOV UR7, UR6 ;  /* 0x0000000600077c82 */ /* 0x000fe40008000000 */
[----:B---3--:R-:W-:Y:S01]  /*69c0*/  STG.E.128 [R2.64+0x400], R12 ;  /* 0x0004000c02007986 */ /* 0x008fe2000c101d1e */
[----:B------:R-:W-:-:S03]  /*69d0*/  PLOP3.LUT P0, PT, PT, PT, UP0, 0x80, 0x0 ;  /* 0x000000000000781c */ /* 0x000fc60003f0f008 */
[----:B0-----:R0:W-:Y:S04]  /*69e0*/  STG.E.128 [R2.64+0x600], R16 ;  /* 0x0006001002007986 */ /* 0x0011e8000c101d1e */
[----:B------:R-:W-:Y:S01]  /*69f0*/  BAR.SYNC.DEFER_BLOCKING 0x0 ;  /* 0x0000000000007b1d */ /* 0x000fe20000010000 */
[----:B0-----:R-:W-:Y:S02]  /*6a00*/  MOV R2, UR5 ;  /* 0x0000000500027c02 */ /* 0x001fe40008000f00 */
[----:B------:R-:W-:-:S05]  /*6a10*/  MOV R3, UR4 ;  /* 0x0000000400037c02 */ /* 0x000fca0008000f00 */
[----:B------:R-:W-:Y:S01]  /*6a20*/  IMAD.WIDE R2, R103, 0x10, R2 ;  /* 0x0000001067027825 */ /* 0x000fe200078e0202 */
[----:B------:R0:W-:Y:S04]  /*6a30*/  STS.128 [R102], R20 ;  /* 0x0000001466007388 */ /* 0x0001e80000000c00 */
[----:B------:R1:W-:Y:S04]  /*6a40*/  STS.128 [R102+0x10], R24 ;  /* 0x0000101866007388 */ /* 0x0003e80000000c00 */
[----:B------:R2:W-:Y:S04]  /*6a50*/  STS.128 [R102+0x20], R28 ;  /* 0x0000201c66007388 */ /* 0x0005e80000000c00 */
[----:B------:R3:W-:Y:S01]  /*6a60*/  STS.128 [R102+0x30], R32 ;  /* 0x0000302066007388 */ /* 0x0007e20000000c00 */
        /* <DEDUP_REMOVED lines=21> */
[----:B-----5:R2:W-:Y:S01]  /*6bc0*/  STG.E.128 [R2.64+0x600], R16 ;  /* 0x0006001002007986 */ /* 0x0205e2000c101d1e */
[----:B------:R-:W-:Y:S01]  /*6bd0*/  @!P0 CALL.REL.NOINC `(.L_x_9636) ;  /* 0x0000001000008944 */ /* 0x000fe20003c00000 */
[----:B------:R-:W-:Y:S05]  /*6be0*/  BRA `(.L_x_9653) ;  /* 0xffff9b6000007947 */ /* 0x000fea000383ffff */
.L_x_9636:
[----:B0-----:R-:W-:Y:S02]  /*6bf0*/  ISETP.NE.U32.AND P0, PT, RZ, c[0x0][0x328], PT ;  /* 0x0000ca00ff007a0c */ /* 0x001fe40003f05070 */
[----:B------:R-:W-:-:S02]  /*6c00*/  ISETP.NE.U32.AND P2, PT, RZ, c[0x0][0x348], PT ;  /* 0x0000d200ff007a0c */ /* 0x000fc40003f45070 */
[----:B------:R-:W-:Y:S02]  /*6c10*/  ISETP.NE.AND.EX P1, PT, RZ, c[0x0][0x32c], PT, P0 ;  /* 0x0000cb00ff007a0c */ /* 0x000fe40003f25300 */
[----:B------:R-:W-:-:S11]  /*6c20*/  ISETP.NE.AND.EX P0, PT, RZ, c[0x0][0x34c], PT, P2 ;  /* 0x0000d300ff007a0c */ /* 0x000fd60003f05320 */
[----:B------:R-:W-:Y:S05]  /*6c30*/  @!P1 BRA `(.L_x_9654) ;  /* 0x0000016000009947 */ /* 0x000fea0003800000 */
[----:B------:R-:W0:Y:S01]  /*6c40*/  SHFL.DOWN P1, R0, R109, 0x1, 0x1f ;  /* 0x08201f006d007f89 */ /* 0x000e220000020000 */
[----:B------:R-:W-:Y:S03]  /*6c50*/  BSSY B0, `(.L_x_9654) ;  /* 0x0000014000007945 */ /* 0x000fe60003800000 */
[----:B--2---:R-:W1:Y:S01]  /*6c60*/  S2R R6, SR_LANEID ;  /* 0x0000000000067919 */ /* 0x004e620000000000 */
        /* <DEDUP_REMOVED lines=15> */
[----:B0-----:R-:W-:Y:S02]  /*6d60*/  MOV R2, UR10 ;  /* 0x0000000a00027c02 */ /* 0x001fe40008000f00 */
[----:B------:R-:W-:-:S05]  /*6d70*/  MOV R3, UR11 ;  /* 0x0000000b00037c02 */ /* 0x000fca0008000f00 */
[----:B------:R0:W-:Y:S02]  /*6d80*/  RED.E.ADD.F32.FTZ.RN.STRONG.GPU [R2.64], R4 ;  /* 0x000000040200798e */ /* 0x0001e4000c10e79e */
.L_x_9655:
[----:B0-----:R-:W-:Y:S05]  /*6d90*/  BSYNC B0 ;  /* 0x0000000000007941 */ /* 0x001fea0003800000 */
.L_x_9654:
[----:B------:R-:W-:Y:S01]  /*6da0*/  BSSY B0, `(.L_x_9656) ;  /* 0x000001a000007945 */ /* 0x000fe20003800000 */
[----:B------:R-:W-:Y:S05]  /*6db0*/  @!P0 BRA `(.L_x_9657) ;  /* 0x0000017000008947 */ /* 0x000fea0003800000 */
[----:B------:R-:W-:Y:S06]  /*6dc0*/  BAR.SYNC.DEFER_BLOCKING 0x0 ;  /* 0x0000000000007b1d */ /* 0x000fec0000010000 */
[----:B------:R-:W0:Y:S04]  /*6dd0*/  SHFL.DOWN P0, R0, R107, 0x1, 0x1f ;  /* 0x08201f006b007f89 */ /* 0x000e280000000000 */
[----:B--2---:R-:W1:Y:S04]  /*6de0*/  S2R R6, SR_LANEID ;  /* 0x0000000000067919 */ /* 0x004e680000000000 */
[----:B------:R-:W2:Y:S01]  /*6df0*/  S2R R13, SR_TID.X ;  /* 0x00000000000d7919 */ /* 0x000ea20000002100 */
        /* <DEDUP_REMOVED lines=10> */
[----:B--2---:R-:W-:-:S04]  /*6ea0*/  ISETP.NE.AND P0, PT, R13, RZ, PT ;  /* 0x000000ff0d00720c */ /* 0x004fc80003f05270 */
        /* <DEDUP_REMOVED lines=8> */
.L_x_9657:
[----:B--2---:R-:W0:Y:S02]  /*6f30*/  S2R R13, SR_TID.X ;  /* 0x00000000000d7919 */ /* 0x004e240000002100 */
.L_x_9658:
[----:B0-----:R-:W-:Y:S05]  /*6f40*/  BSYNC B0 ;  /* 0x0000000000007941 */ /* 0x001fea0003800000 */
.L_x_9656:
[----:B------:R-:W-:-:S13]  /*6f50*/  ISETP.GE.AND P0, PT, R13, c[0x0][0x16c], PT ;  /* 0x00005b000d007a0c */ /* 0x000fda0003f06270 */
[----:B------:R-:W-:Y:S05]  /*6f60*/  @P0 EXIT ;  /* 0x000000000000094d */ /* 0x000fea0003800000 */
[----:B------:R-:W-:Y:S01]  /*6f70*/  ULDC.64 UR12, c[0x0][0x198] ;  /* 0x00006600000c7ab9 */ /* 0x000fe20000000a00 */
[----:B------:R-:W-:Y:S01]  /*6f80*/  BSSY B0, `(.L_x_9659) ;  /* 0x0000062000007945 */ /* 0x000fe20003800000 */
[----:B------:R-:W-:Y:S02]  /*6f90*/  UIMAD UR4, UR15, UR12, URZ ;  /* 0x0000000c0f0472a4 */ /* 0x000fe4000f8e023f */
[----:B------:R-:W-:Y:S02]  /*6fa0*/  ULDC.64 UR8, c[0x0][0x2a8] ;  /* 0x0000aa0000087ab9 */ /* 0x000fe40000000a00 */
[----:B------:R-:W-:Y:S02]  /*6fb0*/  UIMAD UR13, UR14, UR13, UR4 ;  /* 0x0000000d0e0d72a4 */ /* 0x000fe4000f8e0204 */
[----:B------:R-:W-:Y:S02]  /*6fc0*/  ULDC.64 UR10, c[0x0][0x1b8] ;  /* 0x00006e00000a7ab9 */ /* 0x000fe40000000a00 */
[----:B------:R-:W-:-:S02]  /*6fd0*/  UIMAD UR4, UR15, UR8, URZ ;  /* 0x000000080f0472a4 */ /* 0x000fc4000f8e023f */
[----:B------:R-:W-:Y:S02]  /*6fe0*/  UIMAD UR5, UR15, UR10, URZ ;  /* 0x0000000a0f0572a4 */ /* 0x000fe4000f8e023f */
        /* <DEDUP_REMOVED lines=18> */
.L_x_9660:
        /* <DEDUP_REMOVED lines=74> */
.L_x_9659:
[----:B------:R-:W-:Y:S05]  /*75b0*/  EXIT ;  /* 0x000000000000794d */ /* 0x000fea0003800000 */
.L_x_9661:
        /* <DEDUP_REMOVED lines=12> */
.L_x_14707:


//--------------------- .text._Z25selective_scan_bwd_kernelI32Selective_Scan_bwd_kernel_traitsILi32ELi16ELb1ELb0ELb0ELb0ELb1EfN3c107complexIfEEEEv12SSMParamsBwd --------------------------
	.section	.text._Z25selective_scan_bwd_kernelI32Selective_Scan_bwd_kernel_traitsILi32ELi16ELb1ELb0ELb0ELb0ELb1EfN3c107complexIfEEEEv12SSMParamsBwd,"ax",@progbits
	.sectioninfo	@"SHI_REGISTERS=215"
	.align	128
        .global         _Z25selective_scan_bwd_kernelI32Selective_Scan_bwd_kernel_traitsILi32ELi16ELb1ELb0ELb0ELb0ELb1EfN3c107complexIfEEEEv12SSMParamsBwd
        .type           _Z25selective_scan_bwd_kernelI32Selective_Scan_bwd_kernel_traitsILi32ELi16ELb1ELb0ELb0ELb0ELb1EfN3c107complexIfEEEEv12SSMParamsBwd,@function
        .size           _Z25selective_scan_bwd_kernelI32Selective_Scan_bwd_kernel_traitsILi32ELi16ELb1ELb0ELb0ELb0ELb1EfN3c107complexIfEEEEv12SSMParamsBwd,(.L_x_14708 - _Z25selective_scan_bwd_kernelI32Selective_Scan_bwd_kernel_traitsILi32ELi16ELb1ELb0ELb0ELb0ELb1EfN3c107complexIfEEEEv12SSMParamsBwd)
        .other          _Z25selective_scan_bwd_kernelI32Selective_Scan_bwd_kernel_traitsILi32ELi16ELb1ELb0ELb0ELb0ELb1EfN3c107complexIfEEEEv12SSMParamsBwd,@"STO_CUDA_ENTRY STV_DEFAULT"
_Z25selective_scan_bwd_kernelI32Selective_Scan_bwd_kernel_traitsILi32ELi16ELb1ELb0ELb0ELb0ELb1EfN3c107complexIfEEEEv12SSMParamsBwd:
.text._Z25selective_scan_bwd_kernelI32Selective_Scan_bwd_kernel_traitsILi32ELi16ELb1ELb0ELb0ELb0ELb1EfN3c107complexIfEEEEv12SSMParamsBwd:
        /* <DEDUP_REMOVED lines=21> */
[----:B------:R-:W-:Y:S01]  /*0150*/  CS2R R58, SRZ ;  /* 0x00000000003a7805 */ /* 0x000fe2000001ff00 */
        /* <DEDUP_REMOVED lines=16> */
[----:B-1----:R-:W-:Y:S01]  /*0260*/  IMAD.WIDE.U32 R6, R65, c[0x0][0x278], RZ ;  /* 0x00009e0041067a25 */ /* 0x002fe200078e00ff */
[----:B------:R-:W-:-:S03]  /*0270*/  IADD3 R14, P0, R11, R2, RZ ;  /* 0x000000020b0e7210 */ /* 0x000fc60007f1e0ff */
[----:B------:R-:W-:Y:S01]  /*0280*/  IMAD R19, R65, c[0x0][0x27c], R12 ;  /* 0x00009f0041137a24 */ /* 0x000fe200078e020c */
[----:B------:R-:W-:Y:S01]  /*0290*/  IADD3.X R15, R13, R3, R15, P0, !PT ;  /* 0x000000030d0f7210 */ /* 0x000fe200007fe40f */
[----:B------:R-:W-:Y:S01]  /*02a0*/  IMAD.WIDE.U32 R2, R0, c[0x0][0x1e8], R4 ;  /* 0x00007a0000027a25 */ /* 0x000fe200078e0004 */
[----:B------:R-:W-:Y:S02]  /*02b0*/  ISETP.NE.U32.AND P0, PT, RZ, c[0x0][0x260], PT ;  /* 0x00009800ff007a0c */ /* 0x000fe40003f05070 */
[----:B------:R-:W-:Y:S01]  /*02c0*/  IADD3 R7, R7, R19, RZ ;  /* 0x0000001307077210 */ /* 0x000fe20007ffe0ff */
[----:B------:R-:W-:Y:S01]  /*02d0*/  IMAD R17, R63, c[0x0][0x1e8], RZ ;  /* 0x00007a003f117a24 */ /* 0x000fe200078e02ff */
[----:B------:R-:W-:Y:S01]  /*02e0*/  IADD3 R10, P6, R11, R2, RZ ;  /* 0x000000020b0a7210 */ /* 0x000fe20007fde0ff */
[----:B------:R-:W-:Y:S01]  /*02f0*/  IMAD R19, R63, c[0x0][0x280], RZ ;  /* 0x0000a0003f137a24 */ /* 0x000fe200078e02ff */
[----:B------:R-:W-:Y:S01]  /*0300*/  LEA R12, P4, R14, c[0x0][0x240], 0x2 ;  /* 0x000090000e0c7a11 */ /* 0x000fe200078810ff */
[----:B------:R-:W-:Y:S01]  /*0310*/  IMAD.WIDE.U32 R4, R0, c[0x0][0x280], R6 ;  /* 0x0000a00000047a25 */ /* 0x000fe200078e0006 */
[----:B------:R-:W-:-:S03]  /*0320*/  ISETP.NE.AND.EX P0, PT, RZ, c[0x0][0x264], PT, P0 ;  /* 0x00009900ff007a0c */ /* 0x000fc60003f05300 */
[C---:B------:R-:W-:Y:S01]  /*0330*/  IMAD R17, R0.reuse, c[0x0][0x1ec], R17 ;  /* 0x00007b0000117a24 */ /* 0x040fe200078e0211 */
[----:B------:R-:W-:Y:S01]  /*0340*/  IADD3 R11, P3, R11, R4, RZ ;  /* 0x000000040b0b7210 */ /* 0x000fe20007f7e0ff */
[----:B------:R-:W-:-:S03]  /*0350*/  IMAD R6, R0, c[0x0][0x284], R19 ;  /* 0x0000a10000067a24 */ /* 0x000fc600078e0213 */
[C---:B------:R-:W-:Y:S02]  /*0360*/  IADD3.X R3, R13.reuse, R3, R17, P6, !PT ;  /* 0x000000030d037210 */ /* 0x040fe400037fe411 */
[----:B------:R-:W-:Y:S02]  /*0370*/  IADD3.X R6, R13, R5, R6, P3, !PT ;  /* 0x000000050d067210 */ /* 0x000fe40001ffe406 */
[----:B------:R-:W-:Y:S01]  /*0380*/  LEA.HI.X R13, R14, c[0x0][0x244], R15, 0x2, P4 ;  /* 0x000091000e0d7a11 */ /* 0x000fe200020f140f */
[----:B------:R-:W-:Y:S01]  /*0390*/  @P0 IMAD R2, R65, c[0x0][0x164], R0 ;  /* 0x0000590041020a24 */ /* 0x000fe200078e0200 */
[----:B------:R-:W-:Y:S02]  /*03a0*/  ISETP.NE.U32.AND P3, PT, RZ, c[0x0][0x328], PT ;  /* 0x0000ca00ff007a0c */ /* 0x000fe40003f65070 */
[----:B------:R-:W-:Y:S01]  /*03b0*/  ISETP.NE.U32.AND P4, PT, RZ, c[0x0][0x348], PT ;  /* 0x0000d200ff007a0c */ /* 0x000fe20003f85070 */
[----:B------:R-:W-:Y:S01]  /*03c0*/  @P0 IMAD R2, R2, c[0x0][0x174], RZ ;  /* 0x00005d0002020a24 */ /* 0x000fe200078e02ff */
[----:B------:R-:W-:-:S02]  /*03d0*/  ISETP.NE.AND.EX P3, PT, RZ, c[0x0][0x32c], PT, P3 ;  /* 0x0000cb00ff007a0c */ /* 0x000fc40003f65330 */
[----:B------:R-:W-:Y:S01]  /*03e0*/  ISETP.NE.AND.EX P4, PT, RZ, c[0x0][0x34c], PT, P4 ;  /* 0x0000d300ff007a0c */ /* 0x000fe20003f85340 */
[----:B------:R-:W-:Y:S01]  /*03f0*/  @P0 IMAD R2, R2, c[0x0][0x16c], RZ ;  /* 0x00005b0002020a24 */ /* 0x000fe200078e02ff */
[C---:B------:R-:W-:Y:S02]  /*0400*/  LEA R7, P6, R10.reuse, c[0x0][0x248], 0x2 ;  /* 0x000092000a077a11 */ /* 0x040fe400078c10ff */
[----:B------:R-:W-:Y:S02]  /*0410*/  @P0 MOV R61, 0x10 ;  /* 0x00000010003d0802 */ /* 0x000fe40000000f00 */
[----:B------:R-:W-:Y:S02]  /*0420*/  LEA.HI.X R10, R10, c[0x0][0x24c], R3, 0x2, P6 ;  /* 0x000093000a0a7a11 */ /* 0x000fe400030f1403 */
[C---:B------:R-:W-:Y:S01]  /*0430*/  LEA R4, P6, R11.reuse, c[0x0][0x308], 0x2 ;  /* 0x0000c2000b047a11 */ /* 0x040fe200078c10ff */
[----:B------:R-:W-:Y:S02]  /*0440*/  @P0 IMAD.WIDE R60, R2, R61, c[0x0][0x260] ;  /* 0x00009800023c0625 */ /* 0x000fe400078e023d */
[----:B------:R-:W-:Y:S01]  /*0450*/  @!P0 CS2R R60, SRZ ;  /* 0x00000000003c8805 */ /* 0x000fe2000001ff00 */
[----:B------:R-:W-:Y:S01]  /*0460*/  LEA.HI.X R5, R11, c[0x0][0x30c], R6, 0x2, P6 ;  /* 0x0000c3000b057a11 */ /* 0x000fe200030f1406 */
        /* <DEDUP_REMOVED lines=9> */
[----:B------:R-:W-:Y:S02]  /*0500*/  MOV R68, c[0x0][0x174] ;  /* 0x00005d0000447a02 */ /* 0x000fe40000000f00 */
        /* <DEDUP_REMOVED lines=10> */
[----:B------:R4:W0:Y:S08]  /*05b0*/  R2UR UR22, R4 ;  /* 0x00000000041673c2 */ /* 0x00083000000e0000 */
[----:B-12---:R4:W0:Y:S02]  /*05c0*/  R2UR UR23, R5 ;  /* 0x00000000051773c2 */ /* 0x00682400000e0000 */
.L_x_9680:
[----:B------:R-:W-:Y:S01]  /*05d0*/  BAR.SYNC.DEFER_BLOCKING 0x0 ;  /* 0x0000000000007b1d */ /* 0x000fe20000010000 */
[----:B0-2---:R-:W-:-:S02]  /*05e0*/  MOV R2, UR26 ;  /* 0x0000001a00027c02 */ /* 0x005fc40008000f00 */
[----:B------:R-:W-:-:S05]  /*05f0*/  MOV R3, UR27 ;  /* 0x0000001b00037c02 */ /* 0x000fca0008000f00 */
[----:B------:R-:W-:-:S05]  /*0600*/  IMAD.WIDE R2, R70, 0x10, R2 ;  /* 0x0000001046027825 */ /* 0x000fca00078e0202 */
[----:B----4-:R-:W2:Y:S04]  /*0610*/  LDG.E.128 R4, [R2.64] ;  /* 0x0000001202047981 */ /* 0x010ea8000c1e1d00 */
[----:B------:R-:W4:Y:S04]  /*0620*/  LDG.E.128 R24, [R2.64+0x200] ;  /* 0x0002001202187981 */ /* 0x000f28000c1e1d00 */
[----:B------:R-:W5:Y:S04]  /*0630*/  LDG.E.128 R28, [R2.64+0x400] ;  /* 0x00040012021c7981 */ /* 0x000f68000c1e1d00 */
[----:B---3--:R-:W3:Y:S01]  /*0640*/  LDG.E.128 R32, [R2.64+0x600] ;  /* 0x0006001202207981 */ /* 0x008ee2000c1e1d00 */
[----:B------:R-:W-:-:S02]  /*0650*/  SHF.L.U32 R71, R66, 0x6, RZ ;  /* 0x0000000642477819 */ /* 0x000fc400000006ff */
[----:B------:R-:W-:Y:S02]  /*0660*/  MOV R20, UR24 ;  /* 0x0000001800147c02 */ /* 0x000fe40008000f00 */
[----:B------:R-:W-:-:S05]  /*0670*/  MOV R21, UR25 ;  /* 0x0000001900157c02 */ /* 0x000fca0008000f00 */
[----:B------:R-:W-:Y:S01]  /*0680*/  IMAD.WIDE R20, R70, 0x10, R20 ;  /* 0x0000001046147825 */ /* 0x000fe200078e0214 */
[----:B--2---:R-:W-:Y:S04]  /*0690*/  STS.128 [R66.X16], R4 ;  /* 0x0000000442007388 */ /* 0x004fe8000000cc00 */
[----:B----4-:R0:W-:Y:S04]  /*06a0*/  STS.128 [R66.X16+0x200], R24 ;  /* 0x0002001842007388 */ /* 0x0101e8000000cc00 */
[----:B-----5:R1:W-:Y:S04]  /*06b0*/  STS.128 [R66.X16+0x400], R28 ;  /* 0x0004001c42007388 */ /* 0x0203e8000000cc00 */
[----:B---3--:R2:W-:Y:S01]  /*06c0*/  STS.128 [R66.X16+0x600], R32 ;  /* 0x0006002042007388 */ /* 0x0085e2000000cc00 */
[----:B------:R-:W-:-:S06]  /*06d0*/  NOP ;  /* 0x0000000000007918 */ /* 0x000fcc0000000000 */
[----:B------:R-:W-:Y:S04]  /*06e0*/  LDS.128 R16, [R71] ;  /* 0x0000000047107984 */ /* 0x000fe80000000c00 */
[----:B------:R-:W-:Y:S04]  /*06f0*/  LDS.128 R12, [R71+0x10] ;  /* 0x00001000470c7984 */ /* 0x000fe80000000c00 */
[----:B------:R-:W-:Y:S04]  /*0700*/  LDS.128 R8, [R71+0x20] ;  /* 0x0000200047087984 */ /* 0x000fe80000000c00 */
[----:B------:R-:W-:Y:S04]  /*0710*/  LDS.128 R4, [R71+0x30] ;  /* 0x0000300047047984 */ /* 0x000fe80000000c00 */
        /* <DEDUP_REMOVED lines=10> */
[----:B--2---:R0:W-:Y:S04]  /*07c0*/  STS.128 [R66.X16+0x400], R32 ;  /* 0x0004002042007388 */ /* 0x0041e8000000cc00 */
[----:B-----5:R1:W-:Y:S01]  /*07d0*/  STS.128 [R66.X16+0x600], R36 ;  /* 0x0006002442007388 */ /* 0x0203e2000000cc00 */
[----:B------:R-:W-:-:S06]  /*07e0*/  NOP ;  /* 0x0000000000007918 */ /* 0x000fcc0000000000 */
[----:B------:R-:W-:Y:S04]  /*07f0*/  LDS.128 R84, [R71] ;  /* 0x0000000047547984 */ /* 0x000fe80000000c00 */
[----:B------:R-:W-:Y:S04]  /*0800*/  LDS.128 R80, [R71+0x10] ;  /* 0x0000100047507984 */ /* 0x000fe80000000c00 */
[----:B------:R-:W-:Y:S04]  /*0810*/  LDS.128 R76, [R71+0x20] ;  /* 0x00002000474c7984 */ /* 0x000fe80000000c00 */
[----:B------:R-:W-:Y:S04]  /*0820*/  LDS.128 R52, [R71+0x30] ;  /* 0x0000300047347984 */ /* 0x000fe80000000c00 */
[----:B------:R-:W-:Y:S06]  /*0830*/  BAR.SYNC.DEFER_BLOCKING 0x0 ;  /* 0x0000000000007b1d */ /* 0x000fec0000010000 */
[----:B------:R-:W2:Y:S04]  /*0840*/  LDG.E.128 R40, [R22.64] ;  /* 0x0000001216287981 */ /* 0x000ea8000c1e1d00 */
[----:B------:R-:W3:Y:S04]  /*0850*/  LDG.E.128 R44, [R22.64+0x200] ;  /* 0x00020012162c7981 */ /* 0x000ee8000c1e1d00 */
[----:B0-----:R-:W4:Y:S04]  /*0860*/  LDG.E.128 R32, [R22.64+0x400] ;  /* 0x0004001216207981 */ /* 0x001f28000c1e1d00 */
[----:B-1----:R-:W5:Y:S01]  /*0870*/  LDG.E.128 R36, [R22.64+0x600] ;  /* 0x0006001216247981 */ /* 0x002f62000c1e1d00 */
        /* <DEDUP_REMOVED lines=12> */
[----:B------:R-:W-:Y:S01]  /*0940*/  IMAD.WIDE R28, R70, 0x10, R28 ;  /* 0x00000010461c7825 */ /* 0x000fe200078e021c */
[----:B--2---:R0:W-:Y:S04]  /*0950*/  STS.128 [R66.X16], R40 ;  /* 0x0000002842007388 */ /* 0x0041e8000000cc00 */
[----:B---3--:R-:W-:Y:S04]  /*0960*/  STS.128 [R66.X16+0x200], R44 ;  /* 0x0002002c42007388 */ /* 0x008fe8000000cc00 */
[----:B----4-:R1:W-:Y:S04]  /*0970*/  STS.128 [R66.X16+0x400], R32 ;  /* 0x0004002042007388 */ /* 0x0103e8000000cc00 */
[----:B-----5:R-:W-:Y:S01]  /*0980*/  STS.128 [R66.X16+0x600], R36 ;  /* 0x0006002442007388 */ /* 0x020fe2000000cc00 */
[----:B------:R-:W-:-:S06]  /*0990*/  NOP ;  /* 0x0000000000007918 */ /* 0x000fcc0000000000 */
[----:B------:R-:W-:Y:S04]  /*09a0*/  LDS.128 R108, [R71] ;  /* 0x00000000476c7984 */ /* 0x000fe80000000c00 */
[----:B------:R-:W-:Y:S04]  /*09b0*/  LDS.128 R100, [R71+0x10] ;  /* 0x0000100047647984 */ /* 0x000fe80000000c00 */
[----:B------:R-:W-:Y:S04]  /*09c0*/  LDS.128 R20, [R71+0x20] ;  /* 0x0000200047147984 */ /* 0x000fe80000000c00 */
[----:B------:R-:W-:Y:S04]  /*09d0*/  LDS.128 R24, [R71+0x30] ;  /* 0x0000300047187984 */ /* 0x000fe80000000c00 */
[----:B------:R-:W-:Y:S06]  /*09e0*/  BAR.SYNC.DEFER_BLOCKING 0x0 ;  /* 0x0000000000007b1d */ /* 0x000fec0000010000 */
[----:B0-----:R-:W2:Y:S04]  /*09f0*/  LDG.E.128 R40, [R28.64] ;  /* 0x000000121c287981 */ /* 0x001ea8000c1e1d00 */
[----:B------:R-:W3:Y:S04]  /*0a00*/  LDG.E.128 R88, [R28.64+0x200] ;  /* 0x000200121c587981 */ /* 0x000ee8000c1e1d00 */
[----:B------:R-:W4:Y:S04]  /*0a10*/  LDG.E.128 R92, [R28.64+0x400] ;  /* 0x000400121c5c7981 */ /* 0x000f28000c1e1d00 */
[----:B------:R-:W5:Y:S01]  /*0a20*/  LDG.E.128 R96, [R28.64+0x600] ;  /* 0x000600121c607981 */ /* 0x000f62000c1e1d00 */
[----:B------:R-:W-:-:S04]  /*0a30*/  IMAD R30, R62, c[0x0][0x200], RZ ;  /* 0x000080003e1e7a24 */ /* 0x000fc800078e02ff */
[C---:B-1----:R-:W-:Y:S02]  /*0a40*/  IMAD R33, R65.reuse, c[0x0][0x204], R30 ;  /* 0x0000810041217a24 */ /* 0x042fe400078e021e */
        /* <DEDUP_REMOVED lines=10> */
[----:B---3--:R1:W-:Y:S04]  /*0af0*/  STS.128 [R66.X16+0x200], R88 ;  /* 0x0002005842007388 */ /* 0x0083e8000000cc00 */
[----:B----4-:R-:W-:Y:S04]  /*0b00*/  STS.128 [R66.X16+0x400], R92 ;  /* 0x0004005c42007388 */ /* 0x010fe8000000cc00 */
[----:B-----5:R-:W-:Y:S01]  /*0b10*/  STS.128 [R66.X16+0x600], R96 ;  /* 0x0006006042007388 */ /* 0x020fe2000000cc00 */
[----:B------:R-:W-:-:S06]  /*0b20*/  NOP ;  /* 0x0000000000007918 */ /* 0x000fcc0000000000 */
[----:B------:R-:W2:Y:S04]  /*0b30*/  LDS.128 R104, [R71] ;  /* 0x0000000047687984 */ /* 0x000ea80000000c00 */
[----:B------:R-:W3:Y:S04]  /*0b40*/  LDS.128 R112, [R71+0x10] ;  /* 0x0000100047707984 */ /* 0x000ee80000000c00 */
[----:B------:R-:W4:Y:S04]  /*0b50*/  LDS.128 R48, [R71+0x20] ;  /* 0x0000200047307984 */ /* 0x000f280000000c00 */
[----:B------:R-:W2:Y:S04]  /*0b60*/  LDS.128 R28, [R71+0x30] ;  /* 0x00003000471c7984 */ /* 0x000ea80000000c00 */
[----:B------:R-:W-:Y:S06]  /*0b70*/  BAR.SYNC.DEFER_BLOCKING 0x0 ;  /* 0x0000000000007b1d */ /* 0x000fec0000010000 */
[----:B0-----:R0:W5:Y:S04]  /*0b80*/  LDG.E.128 R40, [R44.64] ;  /* 0x000000122c287981 */ /* 0x001168000c1e1d00 */
[----:B------:R0:W5:Y:S04]  /*0b90*/  LDG.E.128 R32, [R44.64+0x200] ;  /* 0x000200122c207981 */ /* 0x000168000c1e1d00 */
[----:B------:R0:W5:Y:S04]  /*0ba0*/  LDG.E.128 R36, [R44.64+0x400] ;  /* 0x000400122c247981 */ /* 0x000168000c1e1d00 */
[----:B-1----:R0:W5:Y:S01]  /*0bb0*/  LDG.E.128 R88, [R44.64+0x600] ;  /* 0x000600122c587981 */ /* 0x002162000c1e1d00 */
[----:B--2---:R-:W-:-:S02]  /*0bc0*/  FMUL.FTZ R46, R104, -1.4426950216293334961 ;  /* 0xbfb8aa3b682e7820 */ /* 0x004fc40000410000 */
[----:B------:R-:W-:Y:S02]  /*0bd0*/  FMUL.FTZ R47, R105, -1.4426950216293334961 ;  /* 0xbfb8aa3b692f7820 */ /* 0x000fe40000410000 */
[----:B------:R-:W-:Y:S02]  /*0be0*/  FMUL.FTZ R72, R106, -1.4426950216293334961 ;  /* 0xbfb8aa3b6a487820 */ /* 0x000fe40000410000 */
[----:B------:R-:W1:Y:S01]  /*0bf0*/  MUFU.EX2 R46, R46 ;  /* 0x0000002e002e7308 */ /* 0x000e620000000800 */
[----:B---3--:R-:W-:Y:S02]  /*0c00*/  FMUL.FTZ R92, R114, -1.4426950216293334961 ;  /* 0xbfb8aa3b725c7820 */ /* 0x008fe40000410000 */
[----:B0-----:R-:W-:Y:S02]  /*0c10*/  FMUL.FTZ R44, R113, -1.4426950216293334961 ;  /* 0xbfb8aa3b712c7820 */ /* 0x001fe40000410000 */
[----:B------:R-:W-:Y:S02]  /*0c20*/  FMUL.FTZ R93, R115, -1.4426950216293334961 ;  /* 0xbfb8aa3b735d7820 */ /* 0x000fe40000410000 */
[----:B----4-:R-:W-:Y:S01]  /*0c30*/  FMUL.FTZ R95, R48, -1.4426950216293334961 ;  /* 0xbfb8aa3b305f7820 */ /* 0x010fe20000410000 */
        /* <DEDUP_REMOVED lines=8> */
[----:B------:R-:W-:-:S02]  /*0cc0*/  FMUL.FTZ R98, R49, -1.4426950216293334961 ;  /* 0xbfb8aa3b31627820 */ /* 0x000fc40000410000 */
[----:B------:R-:W-:Y:S01]  /*0cd0*/  FMUL.FTZ R99, R50, -1.4426950216293334961 ;  /* 0xbfb8aa3b32637820 */ /* 0x000fe20000410000 */
[----:B------:R1:W2:Y:S01]  /*0ce0*/  MUFU.EX2 R45, R44 ;  /* 0x0000002c002d7308 */ /* 0x0002a20000000800 */
[----:B0-----:R-:W-:Y:S02]  /*0cf0*/  FADD.FTZ R47, R47, 1 ;  /* 0x3f8000002f2f7421 */ /* 0x001fe40000010000 */
[----:B------:R-:W-:-:S05]  /*0d00*/  FMUL.FTZ R120, R31, -1.4426950216293334961 ;  /* 0xbfb8aa3b1f787820 */ /* 0x000fca0000410000 */
[----:B------:R-:W0:Y:S01]  /*0d10*/  MUFU.EX2 R94, R92 ;  /* 0x0000005c005e7308 */ /* 0x000e220000000800 */
[----:B-1----:R-:W-:-:S07]  /*0d20*/  FMUL.FTZ R44, R51, -1.4426950216293334961 ;  /* 0xbfb8aa3b332c7820 */ /* 0x002fce0000410000 */
[----:B------:R1:W3:Y:S01]  /*0d30*/  MUFU.EX2 R116, R44 ;  /* 0x0000002c00747308 */ /* 0x0002e20000000800 */
[----:B--2---:R-:W-:-:S07]  /*0d40*/  FADD.FTZ R130, R45, 1 ;  /* 0x3f8000002d827421 */ /* 0x004fce0000010000 */
[----:B------:R-:W2:Y:S01]  /*0d50*/  MUFU.EX2 R96, R93 ;  /* 0x0000005d00607308 */ /* 0x000ea20000000800 */
[----:B-1----:R-:W-:Y:S02]  /*0d60*/  FADD.FTZ R44, R72, 1 ;  /* 0x3f800000482c7421 */ /* 0x002fe40000010000 */
[----:B0-----:R-:W-:-:S05]  /*0d70*/  FADD.FTZ R94, R94, 1 ;  /* 0x3f8000005e5e7421 */ /* 0x001fca0000010000 */
[----:B------:R-:W0:Y:S01]  /*0d80*/  MUFU.EX2 R97, R95 ;  /* 0x0000005f00617308 */ /* 0x000e220000000800 */
[----:B---3--:R-:W-:-:S07]  /*0d90*/  FADD.FTZ R116, R116, 1 ;  /* 0x3f80000074747421 */ /* 0x008fce0000010000 */
[----:B------:R-:W1:Y:S01]  /*0da0*/  MUFU.RCP R93, R46 ;  /* 0x0000002e005d7308 */ /* 0x000e620000001000 */
[----:B--2---:R-:W-:-:S07]  /*0db0*/  FADD.FTZ R96, R96, 1 ;  /* 0x3f80000060607421 */ /* 0x004fce0000010000 */
[----:B------:R-:W2:Y:S01]  /*0dc0*/  MUFU.RCP R92, R47 ;  /* 0x0000002f005c7308 */ /* 0x000ea20000001000 */
[----:B0-----:R-:W-:-:S07]  /*0dd0*/  FADD.FTZ R97, R97, 1 ;  /* 0x3f80000061617421 */ /* 0x001fce0000010000 */
[----:B------:R-:W0:Y:S01]  /*0de0*/  MUFU.RCP R95, R44 ;  /* 0x0000002c005f7308 */ /* 0x000e220000001000 */
[----:B-1----:R-:W-:-:S07]  /*0df0*/  FMUL.FTZ R131, R104, R93 ;  /* 0x0000005d68837220 */ /* 0x002fce0000410000 */
[----:B------:R-:W1:Y:S01]  /*0e00*/  MUFU.EX2 R74, R74 ;  /* 0x0000004a004a7308 */ /* 0x000e620000000800 */
[----:B--2---:R-:W-:-:S07]  /*0e10*/  FMUL.FTZ R128, R105, R92 ;  /* 0x0000005c69807220 */ /* 0x004fce0000410000 */
[----:B------:R-:W2:Y:S01]  /*0e20*/  MUFU.EX2 R75, R75 ;  /* 0x0000004b004b7308 */ /* 0x000ea20000000800 */
[----:B0-----:R-:W-:-:S07]  /*0e30*/  FMUL.FTZ R141, R106, R95 ;  /* 0x0000005f6a8d7220 */ /* 0x001fce0000410000 */
[----:B------:R-:W-:Y:S01]  /*0e40*/  MUFU.EX2 R118, R118 ;  /* 0x0000007600767308 */ /* 0x000fe20000000800 */
[----:B-1----:R-:W-:Y:S02]  /*0e50*/  FADD.FTZ R72, R74, 1 ;  /* 0x3f8000004a487421 */ /* 0x002fe40000010000 */
[----:B--2---:R-:W-:-:S05]  /*0e60*/  FADD.FTZ R75, R75, 1 ;  /* 0x3f8000004b4b7421 */ /* 0x004fca0000010000 */
[----:B------:R-:W-:Y:S08]  /*0e70*/  MUFU.EX2 R117, R117 ;  /* 0x0000007500757308 */ /* 0x000ff00000000800 */
[----:B------:R-:W-:Y:S08]  /*0e80*/  MUFU.RCP R72, R72 ;  /* 0x0000004800487308 */ /* 0x000ff00000001000 */
[----:B------:R-:W-:Y:S08]  /*0e90*/  MUFU.RCP R129, R75 ;  /* 0x0000004b00817308 */ /* 0x000ff00000001000 */
[----:B------:R-:W-:Y:S08]  /*0ea0*/  MUFU.EX2 R119, R119 ;  /* 0x0000007700777308 */ /* 0x000ff00000000800 */
[----:B------:R-:W0:Y:S08]  /*0eb0*/  MUFU.EX2 R98, R98 ;  /* 0x0000006200627308 */ /* 0x000e300000000800 */
[----:B------:R-:W1:Y:S08]  /*0ec0*/  MUFU.EX2 R99, R99 ;  /* 0x0000006300637308 */ /* 0x000e700000000800 */
[----:B------:R-:W-:Y:S01]  /*0ed0*/  MUFU.RCP R140, R116 ;  /* 0x00000074008c7308 */ /* 0x000fe20000001000 */
[----:B0-----:R-:W-:-:S07]  /*0ee0*/  FADD.FTZ R98, R98, 1 ;  /* 0x3f80000062627421 */ /* 0x001fce0000010000 */
[----:B------:R0:W2:Y:S01]  /*0ef0*/  MUFU.RCP R139, R94 ;  /* 0x0000005e008b7308 */ /* 0x0000a20000001000 */
[----:B-1----:R-:W-:-:S07]  /*0f00*/  FADD.FTZ R99, R99, 1 ;  /* 0x3f80000063637421 */ /* 0x002fce0000010000 */
[----:B------:R-:W1:Y:S01]  /*0f10*/  MUFU.RCP R130, R130 ;  /* 0x0000008200827308 */ /* 0x000e620000001000 */
[----:B0-----:R-:W-:-:S07]  /*0f20*/  FADD.FTZ R94, R119, 1 ;  /* 0x3f800000775e7421 */ /* 0x001fce0000010000 */
[----:B------:R-:W0:Y:S08]  /*0f30*/  MUFU.RCP R136, R96 ;  /* 0x0000006000887308 */ /* 0x000e300000001000 */
[----:B------:R3:W4:Y:S08]  /*0f40*/  MUFU.EX2 R121, R120 ;  /* 0x0000007800797308 */ /* 0x0007300000000800 */
[----:B------:R-:W0:Y:S08]  /*0f50*/  MUFU.RCP R138, R98 ;  /* 0x00000062008a7308 */ /* 0x000e300000001000 */
[----:B------:R-:W0:Y:S08]  /*0f60*/  MUFU.RCP R143, R99 ;  /* 0x00000063008f7308 */ /* 0x000e300000001000 */
[----:B------:R-:W0:Y:S08]  /*0f70*/  MUFU.RCP R137, R97 ;  /* 0x0000006100897308 */ /* 0x000e300000001000 */
[----:B------:R-:W-:Y:S01]  /*0f80*/  MUFU.RCP R147, R94 ;  /* 0x0000005e00937308 */ /* 0x000fe20000001000 */
[----:B-----5:R5:W-:Y:S04]  /*0f90*/  STS.128 [R66.X16], R40 ;  /* 0x0000002842007388 */ /* 0x020be8000000cc00 */
[----:B------:R0:W-:Y:S04]  /*0fa0*/  STS.128 [R66.X16+0x200], R32 ;  /* 0x0002002042007388 */ /* 0x0001e8000000cc00 */
[----:B------:R1:W-:Y:S04]  /*0fb0*/  STS.128 [R66.X16+0x400], R36 ;  /* 0x0004002442007388 */ /* 0x0003e8000000cc00 */
[----:B------:R1:W-:Y:S01]  /*0fc0*/  STS.128 [R66.X16+0x600], R88 ;  /* 0x0006005842007388 */ /* 0x0003e2000000cc00 */
[----:B------:R-:W-:-:S06]  /*0fd0*/  NOP ;  /* 0x0000000000007918 */ /* 0x000fcc0000000000 */
[----:B------:R-:W2:Y:S01]  /*0fe0*/  LDS.128 R44, [R71] ;  /* 0x00000000472c7984 */ /* 0x000ea20000000c00 */
[----:B-----5:R-:W-:Y:S01]  /*0ff0*/  IMAD R40, R62, c[0x0][0x2e8], RZ ;  /* 0x0000ba003e287a24 */ /* 0x020fe200078e02ff */
[----:B0-----:R-:W-:Y:S01]  /*1000*/  MOV R34, c[0x0][0x16c] ;  /* 0x00005b0000227a02 */ /* 0x001fe20000000f00 */
[----:B------:R-:W-:-:S03]  /*1010*/  IMAD.WIDE.U32 R32, R65, c[0x0][0x2e8], R2 ;  /* 0x0000ba0041207a25 */ /* 0x000fc600078e0002 */
[----:B------:R-:W-:Y:S01]  /*1020*/  ISETP.GE.AND P1, PT, R34, 0x1, PT ;  /* 0x000000012200780c */ /* 0x000fe20003f26270 */
[----:B------:R-:W-:Y:S02]  /*1030*/  IMAD R35, R65, c[0x0][0x2ec], R40 ;  /* 0x0000bb0041237a24 */ /* 0x000fe400078e0228 */
[----:B------:R-:W0:Y:S01]  /*1040*/  LDS.128 R40, [R71+0x10] ;  /* 0x0000100047287984 */ /* 0x000e220000000c00 */
[----:B-1----:R-:W-:Y:S02]  /*1050*/  FADD.FTZ R37, -R95, 1 ;  /* 0x3f8000005f257421 */ /* 0x002fe40000010100 */
[----:B------:R-:W-:Y:S01]  /*1060*/  IADD3 R33, R33, R35, RZ ;  /* 0x0000002321217210 */ /* 0x000fe20007ffe0ff */
[----:B------:R-:W-:Y:S02]  /*1070*/  IMAD R35, R63, c[0x0][0x2f0], RZ ;  /* 0x0000bc003f237a24 */ /* 0x000fe400078e02ff */
[----:B------:R-:W-:Y:S02]  /*1080*/  FADD.FTZ R34, -R92, 1 ;  /* 0x3f8000005c227421 */ /* 0x000fe40000010100 */
[----:B------:R-:W-:-:S02]  /*1090*/  IMAD R35, R0, c[0x0][0x2f4], R35 ;  /* 0x0000bd0000237a24 */ /* 0x000fc400078e0223 */
[----:B------:R-:W-:-:S04]  /*10a0*/  IMAD.WIDE.U32 R32, R0, c[0x0][0x2f0], R32 ;  /* 0x0000bc0000207a25 */ /* 0x000fc800078e0020 */
[----:B------:R-:W-:Y:S01]  /*10b0*/  FADD.FTZ R90, R118, 1 ;  /* 0x3f800000765a7421 */ /* 0x000fe20000010000 */
[----:B------:R-:W-:Y:S01]  /*10c0*/  IADD3 R35, R33, R35, RZ ;  /* 0x0000002321237210 */ /* 0x000fe20007ffe0ff */
[----:B------:R-:W-:Y:S01]  /*10d0*/  FADD.FTZ R33, -R93, 1 ;  /* 0x3f8000005d217421 */ /* 0x000fe20000010100 */
[----:B------:R-:W-:Y:S01]  /*10e0*/  LEA R74, P0, R32, c[0x0][0x338], 0x2 ;  /* 0x0000ce00204a7a11 */ /* 0x000fe200078010ff */
[----:B------:R-:W-:Y:S01]  /*10f0*/  FFMA.FTZ R34, R105, R34, 1 ;  /* 0x3f80000069227423 */ /* 0x000fe20000010022 */
[----:B------:R-:W1:Y:S01]  /*1100*/  MUFU.RCP R142, R90 ;  /* 0x0000005a008e7308 */ /* 0x000e620000001000 */
[----:B------:R-:W-:Y:S01]  /*1110*/  FFMA.FTZ R33, R104, R33, 1 ;  /* 0x3f80000068217423 */ /* 0x000fe20000010021 */
[----:B------:R-:W-:Y:S01]  /*1120*/  LEA.HI.X R75, R32, c[0x0][0x33c], R35, 0x2, P0 ;  /* 0x0000cf00204b7a11 */ /* 0x000fe200000f1423 */
[----:B------:R-:W-:Y:S01]  /*1130*/  FFMA.FTZ R89, R106, R37, 1 ;  /* 0x3f8000006a597423 */ /* 0x000fe20000010025 */
[----:B------:R-:W-:Y:S01]  /*1140*/  ISETP.NE.U32.AND P0, PT, RZ, c[0x0][0x270], PT ;  /* 0x00009c00ff007a0c */ /* 0x000fe20003f05070 */
[----:B------:R-:W-:-:S02]  /*1150*/  FADD.FTZ R88, R117, 1 ;  /* 0x3f80000075587421 */ /* 0x000fc40000010000 */
[----:B------:R-:W-:Y:S01]  /*1160*/  IMAD.WIDE R74, R70, 0x10, R74 ;  /* 0x00000010464a7825 */ /* 0x000fe200078e024a */
[----:B------:R-:W-:Y:S01]  /*1170*/  ISETP.NE.AND.EX P0, PT, RZ, c[0x0][0x274], PT, P0 ;  /* 0x00009d00ff007a0c */ /* 0x000fe20003f05300 */
[----:B------:R5:W-:Y:S02]  /*1180*/  MUFU.RCP R145, R88 ;  /* 0x0000005800917308 */ /* 0x000be40000001000 */
[----:B--2---:R-:W-:Y:S02]  /*1190*/  FMUL.FTZ R36, R110, R46 ;  /* 0x0000002e6e247220 */ /* 0x004fe40000410000 */
[----:B------:R-:W-:Y:S02]  /*11a0*/  FMUL.FTZ R32, R108, R44 ;  /* 0x0000002c6c207220 */ /* 0x000fe40000410000 */
[----:B------:R-:W-:Y:S02]  /*11b0*/  FMUL.FTZ R35, R109, R45 ;  /* 0x0000002d6d237220 */ /* 0x000fe40000410000 */
[----:B------:R-:W-:-:S02]  /*11c0*/  FMUL.FTZ R32, R93, R32 ;  /* 0x000000205d207220 */ /* 0x000fc40000410000 */
[----:B------:R-:W-:Y:S02]  /*11d0*/  FMUL.FTZ R35, R92, R35 ;  /* 0x000000235c237220 */ /* 0x000fe40000410000 */
[----:B------:R-:W-:Y:S02]  /*11e0*/  FMUL.FTZ R118, R95, R36 ;  /* 0x000000245f767220 */ /* 0x000fe40000410000 */
[----:B------:R-:W2:Y:S01]  /*11f0*/  LDS.128 R36, [R71+0x20] ;  /* 0x0000200047247984 */ /* 0x000ea20000000c00 */
[----:B------:R-:W-:Y:S02]  /*1200*/  FMUL.FTZ R116, R32, R33 ;  /* 0x0000002120747220 */ /* 0x000fe40000410000 */
[----:B------:R-:W-:Y:S02]  /*1210*/  FMUL.FTZ R117, R35, R34 ;  /* 0x0000002223757220 */ /* 0x000fe40000410000 */
[----:B------:R-:W-:Y:S02]  /*1220*/  FADD.FTZ R32, -R72, 1 ;  /* 0x3f80000048207421 */ /* 0x000fe40000010100 */
[----:B------:R-:W-:-:S02]  /*1230*/  FADD.FTZ R35, -R129, 1 ;  /* 0x3f80000081237421 */ /* 0x000fc40000010100 */
[----:B------:R-:W-:Y:S02]  /*1240*/  FMUL.FTZ R33, R111, R47 ;  /* 0x0000002f6f217220 */ /* 0x000fe40000410000 */
[----:B0-----:R-:W-:Y:S02]  /*1250*/  FMUL.FTZ R34, R100, R40 ;  /* 0x0000002864227220 */ /* 0x001fe40000410000 */
[----:B------:R-:W-:Y:S02]  /*1260*/  FFMA.FTZ R32, R107, R32, 1 ;  /* 0x3f8000006b207423 */ /* 0x000fe40000010020 */
[----:B------:R-:W-:Y:S02]  /*1270*/  FFMA.FTZ R35, R112, R35, 1 ;  /* 0x3f80000070237423 */ /* 0x000fe40000010023 */
[----:B------:R-:W-:Y:S02]  /*1280*/  FMUL.FTZ R33, R72, R33 ;  /* 0x0000002148217220 */ /* 0x000fe40000410000 */
[----:B------:R-:W-:-:S02]  /*1290*/  FMUL.FTZ R34, R129, R34 ;  /* 0x0000002281227220 */ /* 0x000fc40000410000 */
[----:B------:R-:W-:Y:S02]  /*12a0*/  FMUL.FTZ R119, R33, R32 ;  /* 0x0000002021777220 */ /* 0x000fe40000410000 */
[----:B---3--:R-:W-:Y:S02]  /*12b0*/  FMUL.FTZ R120, R34, R35 ;  /* 0x0000002322787220 */ /* 0x008fe40000410000 */
[----:B------:R-:W0:Y:S01]  /*12c0*/  LDS.128 R32, [R71+0x30] ;  /* 0x0000300047207984 */ /* 0x000e220000000c00 */
[----:B------:R-:W-:Y:S02]  /*12d0*/  FMUL.FTZ R118, R118, R89 ;  /* 0x0000005976767220 */ /* 0x000fe40000410000 */
[----:B------:R-:W-:Y:S01]  /*12e0*/  FADD.FTZ R89, -R139, 1 ;  /* 0x3f8000008b597421 */ /* 0x000fe20000010100 */
[----:B------:R-:W-:Y:S01]  /*12f0*/  BAR.SYNC.DEFER_BLOCKING 0x0 ;  /* 0x0000000000007b1d */ /* 0x000fe20000010000 */
[----:B-----5:R-:W-:Y:S02]  /*1300*/  FADD.FTZ R88, -R130, 1 ;  /* 0x3f80000082587421 */ /* 0x020fe40000010100 */
[----:B------:R-:W-:-:S02]  /*1310*/  FFMA.FTZ R91, R114, R89, 1 ;  /* 0x3f800000725b7423 */ /* 0x000fc40000010059 */
[----:B------:R-:W-:Y:S02]  /*1320*/  FADD.FTZ R92, -R136, 1 ;  /* 0x3f800000885c7421 */ /* 0x000fe40000010100 */
[----:B------:R-:W-:Y:S02]  /*1330*/  FMUL.FTZ R89, R101, R41 ;  /* 0x0000002965597220 */ /* 0x000fe40000410000 */
[----:B------:R-:W-:Y:S02]  /*1340*/  FMUL.FTZ R90, R102, R42 ;  /* 0x0000002a665a7220 */ /* 0x000fe40000410000 */
[----:B------:R-:W-:Y:S02]  /*1350*/  FMUL.FTZ R93, R103, R43 ;  /* 0x0000002b675d7220 */ /* 0x000fe40000410000 */
[----:B----4-:R-:W-:Y:S02]  /*1360*/  FADD.FTZ R95, R121, 1 ;  /* 0x3f800000795f7421 */ /* 0x010fe40000010000 */
[----:B------:R-:W-:-:S02]  /*1370*/  FFMA.FTZ R88, R113, R88, 1 ;  /* 0x3f80000071587423 */ /* 0x000fc40000010058 */
[----:B------:R-:W-:Y:S01]  /*1380*/  FFMA.FTZ R92, R115, R92, 1 ;  /* 0x3f800000735c7423 */ /* 0x000fe2000001005c */
[----:B------:R3:W4:Y:S01]  /*1390*/  MUFU.RCP R144, R95 ;  /* 0x0000005f00907308 */ /* 0x0007220000001000 */
[----:B------:R-:W-:Y:S02]  /*13a0*/  FMUL.FTZ R89, R130, R89 ;  /* 0x0000005982597220 */ /* 0x000fe40000410000 */
[----:B------:R-:W-:Y:S02]  /*13b0*/  FMUL.FTZ R90, R139, R90 ;  /* 0x0000005a8b5a7220 */ /* 0x000fe40000410000 */
[----:B------:R-:W-:Y:S01]  /*13c0*/  FMUL.FTZ R93, R136, R93 ;  /* 0x0000005d885d7220 */ /* 0x000fe20000410000 */
[----:B------:R5:W-:Y:S01]  /*13d0*/  STS.128 [R71], R116 ;  /* 0x0000007447007388 */ /* 0x000be20000000c00 */
[----:B------:R-:W-:Y:S02]  /*13e0*/  FMUL.FTZ R121, R89, R88 ;  /* 0x0000005859797220 */ /* 0x000fe40000410000 */
[----:B------:R-:W-:-:S02]  /*13f0*/  FMUL.FTZ R122, R90, R91 ;  /* 0x0000005b5a7a7220 */ /* 0x000fc40000410000 */
[----:B------:R-:W-:Y:S02]  /*1400*/  FMUL.FTZ R123, R93, R92 ;  /* 0x0000005c5d7b7220 */ /* 0x000fe40000410000 */
[----:B------:R-:W-:Y:S02]  /*1410*/  FADD.FTZ R88, -R138, 1 ;  /* 0x3f8000008a587421 */ /* 0x000fe40000010100 */
[----:B------:R-:W-:Y:S01]  /*1420*/  FADD.FTZ R91, -R143, 1 ;  /* 0x3f8000008f5b7421 */ /* 0x000fe20000010100 */
[----:B------:R-:W-:Y:S01]  /*1430*/  STS.128 [R71+0x10], R120 ;  /* 0x0000107847007388 */ /* 0x000fe20000000c00 */
[----:B------:R-:W-:Y:S02]  /*1440*/  FADD.FTZ R92, -R140, 1 ;  /* 0x3f8000008c5c7421 */ /* 0x000fe40000010100 */
[----:B------:R-:W-:Y:S02]  /*1450*/  FFMA.FTZ R90, R49, R88, 1 ;  /* 0x3f800000315a7423 */ /* 0x000fe40000010058 */
[----:B------:R-:W-:-:S02]  /*1460*/  FFMA.FTZ R93, R50, R91, 1 ;  /* 0x3f800000325d7423 */ /* 0x000fc4000001005b */
[----:B------:R-:W-:Y:S02]  /*1470*/  FFMA.FTZ R94, R51, R92, 1 ;  /* 0x3f800000335e7423 */ /* 0x000fe4000001005c */
[----:B------:R-:W-:Y:S02]  /*1480*/  FADD.FTZ R89, -R137, 1 ;  /* 0x3f80000089597421 */ /* 0x000fe40000010100 */
[----:B--2---:R-:W-:Y:S02]  /*1490*/  FMUL.FTZ R88, R20, R36 ;  /* 0x0000002414587220 */ /* 0x004fe40000410000 */
[----:B------:R-:W-:Y:S02]  /*14a0*/  FMUL.FTZ R91, R21, R37 ;  /* 0x00000025155b7220 */ /* 0x000fe40000410000 */
[----:B------:R-:W-:Y:S02]  /*14b0*/  FMUL.FTZ R92, R22, R38 ;  /* 0x00000026165c7220 */ /* 0x000fe40000410000 */
[----:B------:R-:W-:-:S02]  /*14c0*/  FFMA.FTZ R89, R48, R89, 1 ;  /* 0x3f80000030597423 */ /* 0x000fc40000010059 */
[----:B---3--:R-:W-:Y:S02]  /*14d0*/  FMUL.FTZ R95, R23, R39 ;  /* 0x00000027175f7220 */ /* 0x008fe40000410000 */
[----:B------:R-:W-:Y:S02]  /*14e0*/  FMUL.FTZ R88, R137, R88 ;  /* 0x0000005889587220 */ /* 0x000fe40000410000 */
[----:B------:R-:W-:Y:S02]  /*14f0*/  FMUL.FTZ R91, R138, R91 ;  /* 0x0000005b8a5b7220 */ /* 0x000fe40000410000 */
[----:B------:R-:W-:Y:S02]  /*1500*/  FMUL.FTZ R92, R143, R92 ;  /* 0x0000005c8f5c7220 */ /* 0x000fe40000410000 */
[----:B------:R-:W-:Y:S02]  /*1510*/  FMUL.FTZ R95, R140, R95 ;  /* 0x0000005f8c5f7220 */ /* 0x000fe40000410000 */
[----:B------:R-:W-:-:S02]  /*1520*/  FMUL.FTZ R124, R88, R89 ;  /* 0x00000059587c7220 */ /* 0x000fc40000410000 */
[----:B------:R-:W-:Y:S02]  /*1530*/  FMUL.FTZ R125, R91, R90 ;  /* 0x0000005a5b7d7220 */ /* 0x000fe40000410000 */
[----:B------:R-:W-:Y:S02]  /*1540*/  FMUL.FTZ R126, R92, R93 ;  /* 0x0000005d5c7e7220 */ /* 0x000fe40000410000 */
[----:B-1----:R-:W-:Y:S02]  /*1550*/  FADD.FTZ R88, -R142, 1 ;  /* 0x3f8000008e587421 */ /* 0x002fe40000010100 */
[----:B------:R-:W-:Y:S02]  /*1560*/  FADD.FTZ R91, -R147, 1 ;  /* 0x3f800000935b7421 */ /* 0x000fe40000010100 */
[----:B----4-:R-:W-:Y:S02]  /*1570*/  FADD.FTZ R92, -R144, 1 ;  /* 0x3f800000905c7421 */ /* 0x010fe40000010100 */
[----:B------:R-:W-:-:S02]  /*1580*/  FMUL.FTZ R127, R95, R94 ;  /* 0x0000005e5f7f7220 */ /* 0x000fc40000410000 */
[----:B------:R-:W-:Y:S02]  /*1590*/  FFMA.FTZ R90, R29, R88, 1 ;  /* 0x3f8000001d5a7423 */ /* 0x000fe40000010058 */
[----:B------:R-:W-:Y:S01]  /*15a0*/  FFMA.FTZ R93, R30, R91, 1 ;  /* 0x3f8000001e5d7423 */ /* 0x000fe2000001005b */
[----:B------:R-:W-:Y:S01]  /*15b0*/  STS.128 [R71+0x20], R124 ;  /* 0x0000207c47007388 */ /* 0x000fe20000000c00 */
[----:B------:R-:W-:Y:S02]  /*15c0*/  FFMA.FTZ R94, R31, R92, 1 ;  /* 0x3f8000001f5e7423 */ /* 0x000fe4000001005c */
[----:B------:R-:W-:Y:S02]  /*15d0*/  FADD.FTZ R89, -R145, 1 ;  /* 0x3f80000091597421 */ /* 0x000fe40000010100 */
[----:B0-----:R-:W-:Y:S02]  /*15e0*/  FMUL.FTZ R88, R24, R32 ;  /* 0x0000002018587220 */ /* 0x001fe40000410000 */
[----:B------:R-:W-:-:S02]  /*15f0*/  FMUL.FTZ R91, R25, R33 ;  /* 0x00000021195b7220 */ /* 0x000fc40000410000 */
[----:B------:R-:W-:Y:S02]  /*1600*/  FMUL.FTZ R92, R26, R34 ;  /* 0x000000221a5c7220 */ /* 0x000fe40000410000 */
[----:B------:R-:W-:Y:S02]  /*1610*/  FMUL.FTZ R95, R27, R35 ;  /* 0x000000231b5f7220 */ /* 0x000fe40000410000 */
        /* <DEDUP_REMOVED lines=11> */
[----:B------:R-:W-:Y:S01]  /*16d0*/  STS.128 [R71+0x30], R132 ;  /* 0x0000308447007388 */ /* 0x000fe20000000c00 */
[----:B------:R-:W-:-:S06]  /*16e0*/  NOP ;  /* 0x0000000000007918 */ /* 0x000fcc0000000000 */
[----:B------:R-:W0:Y:S01]  /*16f0*/  LDS.128 R88, [R66.X16] ;  /* 0x0000000042587984 */ /* 0x000e22000000cc00 */
[----:B-----5:R-:W-:Y:S02]  /*1700*/  FMUL.FTZ R116, R109, R128 ;  /* 0x000000806d747220 */ /* 0x020fe40000410000 */
[----:B------:R-:W-:Y:S01]  /*1710*/  FFMA.FTZ R73, R16, R108, R73 ;  /* 0x0000006c10497223 */ /* 0x000fe20000010049 */
        /* <DEDUP_REMOVED lines=50> */
[----:B------:R-:W-:Y:S01]  /*1a40*/  STS.128 [R71], R44 ;  /* 0x0000002c47007388 */ /* 0x000fe20000000c00 */
[----:B------:R-:W-:-:S02]  /*1a50*/  FMUL.FTZ R35, R35, R144 ;  /* 0x0000009023237220 */ /* 0x000fc40000410000 */
[----:B------:R-:W-:Y:S01]  /*1a60*/  FMUL.FTZ R34, R34, R147 ;  /* 0x0000009322227220 */ /* 0x000fe20000410000 */
[----:B------:R-:W-:Y:S01]  /*1a70*/  STS.128 [R71+0x10], R40 ;  /* 0x0000102847007388 */ /* 0x000fe20000000c00 */
[----:B------:R-:W-:Y:S02]  /*1a80*/  FMUL.FTZ R33, R33, R142 ;  /* 0x0000008e21217220 */ /* 0x000fe40000410000 */
[----:B------:R-:W-:Y:S01]  /*1a90*/  FMUL.FTZ R32, R145, R32 ;  /* 0x0000002091207220 */ /* 0x000fe20000410000 */
[----:B------:R-:W-:Y:S01]  /*1aa0*/  STS.128 [R71+0x20], R36 ;  /* 0x0000202447007388 */ /* 0x000fe20000000c00 */
[----:B------:R-:W-:Y:S02]  /*1ab0*/  IMAD R22, R62, c[0x0][0x210], RZ ;  /* 0x000084003e167a24 */ /* 0x000fe400078e02ff */
[----:B------:R-:W-:Y:S01]  /*1ac0*/  IMAD.WIDE.U32 R20, R65, c[0x0][0x210], R2 ;  /* 0x0000840041147a25 */ /* 0x000fe200078e0002 */
[----:B------:R-:W-:Y:S01]  /*1ad0*/  STS.128 [R71+0x30], R32 ;  /* 0x0000302047007388 */ /* 0x000fe20000000c00 */
        /* <DEDUP_REMOVED lines=8> */
[----:B0-----:R-:W0:Y:S01]  /*1b60*/  LDS.128 R72, [R66.X16+0x600] ;  /* 0x0006000042487984 */ /* 0x001e22000000cc00 */
        /* <DEDUP_REMOVED lines=8> */
[----:B0-----:R1:W-:Y:S02]  /*1bf0*/  STG.E.128 [R20.64+0x600], R72 ;  /* 0x0006004814007986 */ /* 0x0013e4000c101d12 */
.L_x_9663:
        /* <DEDUP_REMOVED lines=38> */
[----:B0-----:R-:W-:Y:S01]  /*1e60*/  FADD.FTZ R89, R84, UR5 ;  /* 0x0000000554597e21 */ /* 0x001fe20008010000 */
[----:B------:R-:W-:Y:S01]  /*1e70*/  HFMA2.MMA R123, -RZ, RZ, 0, 0 ;  /* 0x00000000ff7b7435 */ /* 0x000fe200000001ff */
[----:B------:R-:W-:Y:S01]  /*1e80*/  FADD.FTZ R84, R87, UR5 ;  /* 0x0000000557547e21 */ /* 0x000fe20008010000 */
[----:B------:R-:W-:Y:S01]  /*1e90*/  UMOV UR6, URZ ;  /* 0x0000003f00067c82 */ /* 0x000fe20008000000 */
[----:B------:R-:W-:Y:S01]  /*1ea0*/  FADD.FTZ R87, R80, UR5 ;  /* 0x0000000550577e21 */ /* 0x000fe20008010000 */
[----:B------:R-:W-:Y:S01]  /*1eb0*/  UMOV UR7, URZ ;  /* 0x0000003f00077c82 */ /* 0x000fe20008000000 */
[----:B------:R-:W-:-:S02]  /*1ec0*/  FADD.FTZ R80, R81, UR5 ;  /* 0x0000000551507e21 */ /* 0x000fc40008010000 */
[----:B------:R-:W-:Y:S02]  /*1ed0*/  IMAD R51, R63, c[0x0][0x180], RZ ;  /* 0x000060003f337a24 */ /* 0x000fe400078e02ff */
        /* <DEDUP_REMOVED lines=8> */
[----:B------:R-:W-:-:S04]  /*1f60*/  IMAD.WIDE.U32 R52, R0, c[0x0][0x180], RZ ;  /* 0x0000600000347a25 */ /* 0x000fc800078e00ff */
[----:B------:R-:W-:-:S04]  /*1f70*/  IMAD.WIDE.U32 R76, R0, c[0x0][0x1b8], RZ ;  /* 0x00006e00004c7a25 */ /* 0x000fc800078e00ff */
[----:B------:R-:W-:Y:S02]  /*1f80*/  IMAD R51, R0, c[0x0][0x184], R51 ;  /* 0x0000610000337a24 */ /* 0x000fe400078e0233 */
[C---:B------:R-:W-:Y:S02]  /*1f90*/  IMAD R97, R63.reuse, c[0x0][0x198], RZ ;  /* 0x000066003f617a24 */ /* 0x040fe400078e02ff */
[----:B------:R-:W-:Y:S01]  /*1fa0*/  IMAD R99, R63, c[0x0][0x1b8], RZ ;  /* 0x00006e003f637a24 */ /* 0x000fe200078e02ff */
[----:B------:R-:W-:Y:S01]  /*1fb0*/  IADD3 R53, R53, R51, RZ ;  /* 0x0000003335357210 */ /* 0x000fe20007ffe0ff */
[----:B------:R-:W-:Y:S01]  /*1fc0*/  FADD.FTZ R88, R79, UR5 ;  /* 0x000000054f587e21 */ /* 0x000fe20008010000 */
[----:B------:R-:W-:Y:S01]  /*1fd0*/  LEA R79, P0, R52, c[0x0][0x220], 0x3 ;  /* 0x00008800344f7a11 */ /* 0x000fe200078018ff */
[----:B------:R-:W-:Y:S01]  /*1fe0*/  FADD.FTZ R95, R54, UR5 ;  /* 0x00000005365f7e21 */ /* 0x000fe20008010000 */
[----:B------:R-:W-:Y:S01]  /*1ff0*/  IADD3 R54, R68, -0x2, RZ ;  /* 0xfffffffe44367810 */ /* 0x000fe20007ffe0ff */
[----:B------:R-:W-:Y:S01]  /*2000*/  FADD.FTZ R92, R55, UR5 ;  /* 0x00000005375c7e21 */ /* 0x000fe20008010000 */
[----:B------:R-:W-:Y:S01]  /*2010*/  LEA R55, P2, R76, c[0x0][0x230], 0x3 ;  /* 0x00008c004c377a11 */ /* 0x000fe200078418ff */
[----:B------:R-:W-:Y:S01]  /*2020*/  IMAD.WIDE.U32 R74, R0, c[0x0][0x198], RZ ;  /* 0x00006600004a7a25 */ /* 0x000fe200078e00ff */
[----:B------:R0:W1:Y:S01]  /*2030*/  R2UR UR21, R79 ;  /* 0x000000004f1573c2 */ /* 0x00006200000e0000 */
[----:B------:R-:W-:-:S02]  /*2040*/  IADD3 R51, R68, -0x1, RZ ;  /* 0xffffffff44337810 */ /* 0x000fc40007ffe0ff */
[C---:B------:R-:W-:Y:S02]  /*2050*/  IMAD R97, R0.reuse, c[0x0][0x19c], R97 ;  /* 0x0000670000617a24 */ /* 0x040fe400078e0261 */
[----:B------:R-:W-:Y:S02]  /*2060*/  IMAD R99, R0, c[0x0][0x1bc], R99 ;  /* 0x00006f0000637a24 */ /* 0x000fe400078e0263 */
[----:B------:R-:W-:Y:S01]  /*2070*/  FADD.FTZ R91, R78, UR5 ;  /* 0x000000054e5b7e21 */ /* 0x000fe20008010000 */
[----:B------:R2:W3:Y:S01]  /*2080*/  R2UR UR13, R55 ;  /* 0x00000000370d73c2 */ /* 0x0004e200000e0000 */
[----:B0-----:R-:W-:Y:S01]  /*2090*/  LEA.HI.X R79, R52, c[0x0][0x224], R53, 0x3, P0 ;  /* 0x00008900344f7a11 */ /* 0x001fe200000f1c35 */
[----:B------:R-:W-:Y:S01]  /*20a0*/  IMAD R53, R54, c[0x0][0x16c], RZ ;  /* 0x00005b0036357a24 */ /* 0x000fe200078e02ff */
[----:B------:R-:W-:Y:S01]  /*20b0*/  LEA R78, P1, R74, c[0x0][0x228], 0x3 ;  /* 0x00008a004a4e7a11 */ /* 0x000fe200078218ff */
[----:B------:R-:W-:Y:S01]  /*20c0*/  FADD.FTZ R94, R108, R108 ;  /* 0x0000006c6c5e7221 */ /* 0x000fe20000010000 */
[----:B------:R-:W-:Y:S01]  /*20d0*/  IADD3 R75, R75, R97, RZ ;  /* 0x000000614b4b7210 */ /* 0x000fe20007ffe0ff */
[----:B------:R-:W-:Y:S01]  /*20e0*/  IMAD.WIDE R52, R53, 0x10, R60 ;  /* 0x0000001035347825 */ /* 0x000fe200078e023c */
[----:B------:R-:W-:Y:S01]  /*20f0*/  LEA.HI R54, R51, R51, RZ, 0x1 ;  /* 0x0000003333367211 */ /* 0x000fe200078f08ff */
[----:B------:R0:W4:Y:S01]  /*2100*/  R2UR UR20, R78 ;  /* 0x000000004e1473c2 */ /* 0x00012200000e0000 */
[----:B--2---:R-:W-:Y:S01]  /*2110*/  IADD3 R55, R77, R99, RZ ;  /* 0x000000634d377210 */ /* 0x004fe20007ffe0ff */
[----:B------:R-:W-:Y:S01]  /*2120*/  FADD.FTZ R96, R116, R116 ;  /* 0x0000007474607221 */ /* 0x000fe20000010000 */
[----:B------:R-:W-:Y:S01]  /*2130*/  LEA.HI.X R74, R74, c[0x0][0x22c], R75, 0x3, P1 ;  /* 0x00008b004a4a7a11 */ /* 0x000fe200008f1c4b */
[----:B------:R-:W-:Y:S01]  /*2140*/  FADD.FTZ R97, R109, R109 ;  /* 0x0000006d6d617221 */ /* 0x000fe20000010000 */
[----:B------:R-:W-:Y:S01]  /*2150*/  LEA.HI.X R76, R76, c[0x0][0x234], R55, 0x3, P2 ;  /* 0x00008d004c4c7a11 */ /* 0x000fe200010f1c37 */
[----:B------:R-:W-:Y:S01]  /*2160*/  FADD.FTZ R98, R110, R110 ;  /* 0x0000006e6e627221 */ /* 0x000fe20000010000 */
[----:B------:R-:W-:Y:S01]  /*2170*/  LOP3.LUT R54, R54, 0xfffffe, RZ, 0xc0, !PT ;  /* 0x00fffffe36367812 */ /* 0x000fe200078ec0ff */
[----:B------:R0:W2:Y:S01]  /*2180*/  R2UR UR8, R52 ;  /* 0x00000000340873c2 */ /* 0x0000a200000e0000 */
[----:B------:R-:W-:-:S02]  /*2190*/  FADD.FTZ R99, R111, R111 ;  /* 0x0000006f6f637221 */ /* 0x000fc40000010000 */
[----:B------:R-:W-:Y:S01]  /*21a0*/  IADD3 R54, R51, -R54, RZ ;  /* 0x8000003633367210 */ /* 0x000fe20007ffe0ff */
[----:B------:R-:W-:Y:S01]  /*21b0*/  FADD.FTZ R104, R112, R112 ;  /* 0x0000007070687221 */ /* 0x000fe20000010000 */
[----:B------:R-:W-:Y:S01]  /*21c0*/  MOV R51, RZ ;  /* 0x000000ff00337202 */ /* 0x000fe20000000f00 */
[----:B------:R-:W-:Y:S01]  /*21d0*/  FADD.FTZ R105, R113, R113 ;  /* 0x0000007171697221 */ /* 0x000fe20000010000 */
[----:B------:R-:W-:Y:S01]  /*21e0*/  SHF.L.U32 R106, R54, 0x8, RZ ;  /* 0x00000008366a7819 */ /* 0x000fe200000006ff */
[----:B------:R0:W0:Y:S01]  /*21f0*/  R2UR UR9, R53 ;  /* 0x00000000350973c2 */ /* 0x00002200000e0000 */
[----:B------:R-:W-:Y:S02]  /*2200*/  FADD.FTZ R128, R114, R114 ;  /* 0x0000007272807221 */ /* 0x000fe40000010000 */
[----:B------:R-:W-:Y:S02]  /*2210*/  FADD.FTZ R100, R100, R100 ;  /* 0x0000006464647221 */ /* 0x000fe40000010000 */
[----:B------:R-:W-:-:S02]  /*2220*/  FADD.FTZ R101, R101, R101 ;  /* 0x0000006565657221 */ /* 0x000fc40000010000 */
[----:B------:R-:W-:Y:S01]  /*2230*/  FADD.FTZ R102, R102, R102 ;  /* 0x0000006666667221 */ /* 0x000fe20000010000 */
[----:B------:R0:W0:Y:S01]  /*2240*/  R2UR UR12, R79 ;  /* 0x000000004f0c73c2 */ /* 0x00002200000e0000 */
[----:B------:R-:W-:Y:S02]  /*2250*/  FADD.FTZ R103, R103, R103 ;  /* 0x0000006767677221 */ /* 0x000fe40000010000 */
[----:B------:R-:W-:Y:S02]  /*2260*/  FADD.FTZ R127, R127, R127 ;  /* 0x0000007f7f7f7221 */ /* 0x000fe40000010000 */
[----:B------:R-:W-:Y:S02]  /*2270*/  FADD.FTZ R126, R126, R126 ;  /* 0x0000007e7e7e7221 */ /* 0x000fe40000010000 */
[----:B------:R-:W-:Y:S01]  /*2280*/  FADD.FTZ R125, R125, R125 ;  /* 0x0000007d7d7d7221 */ /* 0x000fe20000010000 */
[----:B------:R0:W0:Y:S01]  /*2290*/  R2UR UR11, R74 ;  /* 0x000000004a0b73c2 */ /* 0x00002200000e0000 */
[----:B------:R-:W-:-:S02]  /*22a0*/  FADD.FTZ R124, R124, R124 ;  /* 0x0000007c7c7c7221 */ /* 0x000fc40000010000 */
[----:B------:R-:W-:Y:S02]  /*22b0*/  FMUL.FTZ R122, R16, R89 ;  /* 0x00000059107a7220 */ /* 0x000fe40000410000 */
[----:B------:R-:W-:Y:S02]  /*22c0*/  FMUL.FTZ R121, R17, R72 ;  /* 0x0000004811797220 */ /* 0x000fe40000410000 */
[----:B------:R-:W-:Y:S01]  /*22d0*/  FMUL.FTZ R120, R18, R85 ;  /* 0x0000005512787220 */ /* 0x000fe20000410000 */
[----:B------:R0:W0:Y:S01]  /*22e0*/  R2UR UR10, R76 ;  /* 0x000000004c0a73c2 */ /* 0x00002200000e0000 */
        /* <DEDUP_REMOVED lines=12> */
[----:B01234-:R-:W-:Y:S02]  /*23b0*/  FMUL.FTZ R107, R7, R92 ;  /* 0x0000005c076b7220 */ /* 0x01ffe40000410000 */
.L_x_9679:
        /* <DEDUP_REMOVED lines=23> */
[----:B------:R-:W-:-:S03]  /*2530*/  FMUL.FTZ R77, R85, UR15 ;  /* 0x0000000f554d7c20 */ /* 0x000fc60008410000 */
        /* <DEDUP_REMOVED lines=43> */
[----:B0-----:R-:W-:Y:S02]  /*27f0*/  FMUL.FTZ R130, R74, 1.4426950216293334961 ;  /* 0x3fb8aa3b4a827820 */ /* 0x001fe40000410000 */
[----:B------:R-:W-:-:S02]  /*2800*/  FMUL.FTZ R74, R92, UR15 ;  /* 0x0000000f5c4a7c20 */ /* 0x000fc40008410000 */
[----:B------:R-:W-:Y:S02]  /*2810*/  FMUL.FTZ R134, R85, R130 ;  /* 0x0000008255867220 */ /* 0x000fe40000410000 */
[----:B------:R-:W-:Y:S01]  /*2820*/  FMUL.RZ R163, R74, 0.15915493667125701904 ;  /* 0x3e22f9834aa37820 */ /* 0x000fe2000040c000 */
[----:B------:R0:W-:Y:S08]  /*2830*/  MUFU.COS R182, R77 ;  /* 0x0000004d00b67308 */ /* 0x0001f00000000000 */
[----:B------:R-:W-:Y:S01]  /*2840*/  MUFU.SIN R190, R129 ;  /* 0x0000008100be7308 */ /* 0x000fe20000000400 */
[----:B0-----:R-:W-:-:S02]  /*2850*/  FMUL.RZ R77, R75, 0.15915493667125701904 ;  /* 0x3e22f9834b4d7820 */ /* 0x001fc4000040c000 */
[----:B------:R-:W-:-:S05]  /*2860*/  FMUL.FTZ R75, R89, R130 ;  /* 0x00000082594b7220 */ /* 0x000fca0000410000 */
[----:B------:R-:W-:Y:S08]  /*2870*/  MUFU.COS R162, R129 ;  /* 0x0000008100a27308 */ /* 0x000ff00000000000 */
[----:B------:R-:W-:Y:S08]  /*2880*/  MUFU.SIN R158, R79 ;  /* 0x0000004f009e7308 */ /* 0x000ff00000000400 */
[----:B------:R0:W-:Y:S01]  /*2890*/  MUFU.COS R160, R79 ;  /* 0x0000004f00a07308 */ /* 0x0001e20000000000 */
[----:B------:R-:W-:-:S02]  /*28a0*/  FMUL.FTZ R143, R82, R130 ;  /* 0x00000082528f7220 */ /* 0x000fc40000410000 */
[-C--:B------:R-:W-:Y:S02]  /*28b0*/  FMUL.FTZ R141, R81, R130.reuse ;  /* 0x00000082518d7220 */ /* 0x080fe40000410000 */
[----:B------:R-:W-:-:S03]  /*28c0*/  FMUL.FTZ R137, R84, R130 ;  /* 0x0000008254897220 */ /* 0x000fc60000410000 */
[----:B------:R-:W1:Y:S01]  /*28d0*/  MUFU.EX2 R75, R75 ;  /* 0x0000004b004b7308 */ /* 0x000e620000000800 */
[----:B0-----:R-:W-:-:S07]  /*28e0*/  FMUL.FTZ R79, R72, R130 ;  /* 0x00000082484f7220 */ /* 0x001fce0000410000 */
[----:B------:R-:W-:Y:S08]  /*28f0*/  MUFU.SIN R164, R77 ;  /* 0x0000004d00a47308 */ /* 0x000ff00000000400 */
[----:B------:R0:W-:Y:S01]  /*2900*/  MUFU.COS R166, R77 ;  /* 0x0000004d00a67308 */ /* 0x0001e20000000000 */
[C---:B-1----:R-:W-:Y:S02]  /*2910*/  FMUL.FTZ R74, R75.reuse, R78 ;  /* 0x0000004e4b4a7220 */ /* 0x042fe40000410000 */
[----:B------:R-:W-:Y:S01]  /*2920*/  FMUL.FTZ R75, R75, R76 ;  /* 0x0000004c4b4b7220 */ /* 0x000fe20000410000 */
[----:B------:R-:W-:-:S04]  /*2930*/  MOV R76, UR8 ;  /* 0x00000008004c7c02 */ /* 0x000fc80008000f00 */
[----:B------:R1:W-:Y:S01]  /*2940*/  MUFU.EX2 R132, R79 ;  /* 0x0000004f00847308 */ /* 0x0003e20000000800 */
[----:B0-----:R-:W-:-:S04]  /*2950*/  IADD3 R77, R64, 0x200, RZ ;  /* 0x00000200404d7810 */ /* 0x001fc80007ffe0ff */
[----:B------:R-:W-:Y:S02]  /*2960*/  SEL R129, R106, R77, !P1 ;  /* 0x0000004d6a817207 */ /* 0x000fe40004800000 */
[----:B------:R-:W-:Y:S01]  /*2970*/  MOV R77, UR9 ;  /* 0x00000009004d7c02 */ /* 0x000fe20008000f00 */
[----:B------:R0:W-:Y:S01]  /*2980*/  MUFU.EX2 R135, R134 ;  /* 0x0000008600877308 */ /* 0x0001e20000000800 */
[----:B-1----:R-:W-:Y:S01]  /*2990*/  CS2R R78, SRZ ;  /* 0x00000000004e7805 */ /* 0x002fe2000001ff00 */
[----:B------:R1:W-:Y:S04]  /*29a0*/  STS.64 [R129.X8+0xca0], R74 ;  /* 0x000ca04a81007388 */ /* 0x0003e80000008a00 */
[----:B------:R-:W-:Y:S01]  /*29b0*/  BAR.SYNC.DEFER_BLOCKING 0x0 ;  /* 0x0000000000007b1d */ /* 0x000fe20000010000 */
[----:B---3--:R-:W-:-:S02]  /*29c0*/  FMUL.FTZ R147, R53, R54 ;  /* 0x0000003635937220 */ /* 0x008fc40000410000 */
[----:B0-----:R-:W-:-:S03]  /*29d0*/  FMUL.FTZ R134, R80, R130 ;  /* 0x0000008250867220 */ /* 0x001fc60000410000 */
[----:B------:R0:W-:Y:S01]  /*29e0*/  MUFU.EX2 R181, R143 ;  /* 0x0000008f00b57308 */ /* 0x0001e20000000800 */
[-C--:B------:R-:W-:Y:S02]  /*29f0*/  FMUL.FTZ R139, R87, R130.reuse ;  /* 0x00000082578b7220 */ /* 0x080fe40000410000 */
[-C--:B-1----:R-:W-:Y:S02]  /*2a00*/  FMUL.FTZ R129, R83, R130.reuse ;  /* 0x0000008253817220 */ /* 0x082fe40000410000 */
[----:B------:R-:W-:-:S03]  /*2a10*/  FMUL.FTZ R159, R90, R130 ;  /* 0x000000825a9f7220 */ /* 0x000fc60000410000 */
[----:B------:R1:W-:Y:S01]  /*2a20*/  MUFU.EX2 R198, R141 ;  /* 0x0000008d00c67308 */ /* 0x0003e20000000800 */
[----:B0-----:R-:W-:Y:S02]  /*2a30*/  FMUL.FTZ R143, R53, R55 ;  /* 0x00000037358f7220 */ /* 0x001fe40000410000 */
[----:B------:R-:W-:-:S05]  /*2a40*/  FMUL.FTZ R53, R95, R130 ;  /* 0x000000825f357220 */ /* 0x000fca0000410000 */
[----:B------:R-:W0:Y:S01]  /*2a50*/  MUFU.EX2 R137, R137 ;  /* 0x0000008900897308 */ /* 0x000e220000000800 */
[----:B------:R2:W5:Y:S01]  /*2a60*/  @!P2 LDG.E.64 R78, [R76.64+0x8] ;  /* 0x000008124c4ea981 */ /* 0x000562000c1e1b00 */
[----:B-1----:R-:W-:-:S06]  /*2a70*/  FMUL.FTZ R141, R93, R130 ;  /* 0x000000825d8d7220 */ /* 0x002fcc0000410000 */
[----:B------:R1:W-:Y:S01]  /*2a80*/  MUFU.EX2 R194, R134 ;  /* 0x0000008600c27308 */ /* 0x0003e20000000800 */
[-C--:B--2---:R-:W-:Y:S02]  /*2a90*/  FMUL.FTZ R76, R86, R130.reuse ;  /* 0x00000082564c7220 */ /* 0x084fe40000410000 */
[----:B------:R-:W-:-:S05]  /*2aa0*/  FMUL.FTZ R77, R91, R130 ;  /* 0x000000825b4d7220 */ /* 0x000fca0000410000 */
[----:B------:R-:W-:Y:S01]  /*2ab0*/  MUFU.COS R161, R163 ;  /* 0x000000a300a17308 */ /* 0x000fe20000000000 */
[-C--:B-1----:R-:W-:Y:S02]  /*2ac0*/  FMUL.FTZ R134, R88, R130.reuse ;  /* 0x0000008258867220 */ /* 0x082fe40000410000 */
[----:B------:R-:W-:Y:S02]  /*2ad0*/  FMUL.FTZ R130, R92, R130 ;  /* 0x000000825c827220 */ /* 0x000fe40000410000 */
[----:B------:R-:W-:-:S03]  /*2ae0*/  FFMA.FTZ R147, R52, R55, R147 ;  /* 0x0000003734937223 */ /* 0x000fc60000010093 */
[----:B------:R-:W1:Y:S08]  /*2af0*/  MUFU.EX2 R76, R76 ;  /* 0x0000004c004c7308 */ /* 0x000e700000000800 */
[----:B------:R-:W-:Y:S08]  /*2b00*/  MUFU.EX2 R53, R53 ;  /* 0x0000003500357308 */ /* 0x000ff00000000800 */
[----:B------:R-:W-:Y:S08]  /*2b10*/  MUFU.EX2 R130, R130 ;  /* 0x0000008200827308 */ /* 0x000ff00000000800 */
[----:B------:R-:W2:Y:S01]  /*2b20*/  MUFU.SIN R55, R163 ;  /* 0x000000a300377308 */ /* 0x000ea20000000400 */
[----:B------:R-:W-:-:S02]  /*2b30*/  FFMA.FTZ R143, R52, R54, -R143 ;  /* 0x00000036348f7223 */ /* 0x000fc4000001088f */
[----:B0-----:R-:W-:-:S05]  /*2b40*/  FMUL.FTZ R146, R137, R146 ;  /* 0x0000009289927220 */ /* 0x001fca0000410000 */
[----:B------:R0:W-:Y:S01]  /*2b50*/  MUFU.EX2 R179, R129 ;  /* 0x0000008100b37308 */ /* 0x0001e20000000800 */
[C---:B-1----:R-:W-:Y:S02]  /*2b60*/  FMUL.FTZ R174, R76.reuse, R157 ;  /* 0x0000009d4cae7220 */ /* 0x042fe40000410000 */
[----:B------:R-:W-:-:S05]  /*2b70*/  FMUL.FTZ R184, R76, R155 ;  /* 0x0000009b4cb87220 */ /* 0x000fca0000410000 */
[----:B------:R-:W1:Y:S01]  /*2b80*/  MUFU.EX2 R77, R77 ;  /* 0x0000004d004d7308 */ /* 0x000e620000000800 */
[C---:B0-----:R-:W-:Y:S02]  /*2b90*/  FMUL.FTZ R129, R132.reuse, R133 ;  /* 0x0000008584817220 */ /* 0x041fe40000410000 */
[----:B------:R-:W-:Y:S02]  /*2ba0*/  FMUL.FTZ R131, R132, R131 ;  /* 0x0000008384837220 */ /* 0x000fe40000410000 */
[----:B------:R-:W-:-:S03]  /*2bb0*/  FMUL.FTZ R54, R74, R129 ;  /* 0x000000814a367220 */ /* 0x000fc60000410000 */
[----:B------:R0:W-:Y:S01]  /*2bc0*/  MUFU.EX2 R195, R141 ;  /* 0x0000008d00c37308 */ /* 0x0001e20000000800 */
[----:B------:R-:W-:Y:S02]  /*2bd0*/  FMUL.FTZ R76, R122, R129 ;  /* 0x000000817a4c7220 */ /* 0x000fe40000410000 */
[----:B--2---:R-:W-:-:S05]  /*2be0*/  FMUL.FTZ R132, R130, R55 ;  /* 0x0000003782847220 */ /* 0x004fca0000410000 */
[----:B------:R-:W2:Y:S01]  /*2bf0*/  MUFU.EX2 R139, R139 ;  /* 0x0000008b008b7308 */ /* 0x000ea20000000800 */
[----:B0-----:R-:W-:Y:S02]  /*2c00*/  FMUL.FTZ R141, R137, R140 ;  /* 0x0000008c898d7220 */ /* 0x001fe40000410000 */
[C---:B------:R-:W-:Y:S02]  /*2c10*/  FMUL.FTZ R137, R53.reuse, R166 ;  /* 0x000000a635897220 */ /* 0x040fe40000410000 */
[----:B------:R-:W-:Y:S02]  /*2c20*/  FMUL.FTZ R140, R53, R164 ;  /* 0x000000a4358c7220 */ /* 0x000fe40000410000 */
[-C--:B------:R-:W-:Y:S02]  /*2c30*/  FMUL.FTZ R53, RZ, R129.reuse ;  /* 0x00000081ff357220 */ /* 0x080fe40000410000 */
[----:B------:R-:W-:Y:S02]  /*2c40*/  FMUL.FTZ R133, R135, R136 ;  /* 0x0000008887857220 */ /* 0x000fe40000410000 */
[----:B------:R-:W-:-:S02]  /*2c50*/  FMUL.FTZ R52, R75, R129 ;  /* 0x000000814b347220 */ /* 0x000fc40000410000 */
[-C--:B------:R-:W-:Y:S02]  /*2c60*/  FFMA.FTZ R54, R75, R131.reuse, R54 ;  /* 0x000000834b367223 */ /* 0x080fe40000010036 */
[-C--:B------:R-:W-:Y:S02]  /*2c70*/  FFMA.FTZ R55, RZ, R131.reuse, R76 ;  /* 0x00000083ff377223 */ /* 0x080fe4000001004c */
[-C--:B------:R-:W-:Y:S01]  /*2c80*/  FFMA.FTZ R76, R122, R131.reuse, -R53 ;  /* 0x000000837a4c7223 */ /* 0x080fe20000010835 */
[----:B------:R0:W3:Y:S01]  /*2c90*/  MUFU.EX2 R185, R134 ;  /* 0x0000008600b97308 */ /* 0x0000e20000000800 */
[----:B------:R-:W-:Y:S02]  /*2ca0*/  FFMA.FTZ R52, R74, R131, -R52 ;  /* 0x000000834a347223 */ /* 0x000fe40000010834 */
[----:B------:R-:W-:Y:S02]  /*2cb0*/  FMUL.FTZ R53, R133, R54 ;  /* 0x0000003685357220 */ /* 0x000fe40000410000 */
[----:B------:R-:W-:-:S02]  /*2cc0*/  FADD.FTZ R76, R121, R76 ;  /* 0x0000004c794c7221 */ /* 0x000fc40000010000 */
[----:B0-----:R-:W-:Y:S02]  /*2cd0*/  FMUL.FTZ R134, R135, R138 ;  /* 0x0000008a87867220 */ /* 0x001fe40000410000 */
[C---:B-1----:R-:W-:Y:S02]  /*2ce0*/  FMUL.FTZ R182, R77.reuse, R182 ;  /* 0x000000b64db67220 */ /* 0x042fe40000410000 */
[----:B------:R-:W-:Y:S02]  /*2cf0*/  FMUL.FTZ R197, R77, R152 ;  /* 0x000000984dc57220 */ /* 0x000fe40000410000 */
[-C--:B------:R-:W-:Y:S02]  /*2d00*/  FMUL.FTZ R77, R133, R52.reuse ;  /* 0x00000034854d7220 */ /* 0x080fe40000410000 */
[----:B------:R-:W-:Y:S02]  /*2d10*/  FFMA.FTZ R53, R134, R52, -R53 ;  /* 0x0000003486357223 */ /* 0x000fe40000010835 */
[----:B------:R-:W-:-:S02]  /*2d20*/  FMUL.FTZ R186, R194, R149 ;  /* 0x00000095c2ba7220 */ /* 0x000fc40000410000 */
[----:B------:R-:W-:Y:S02]  /*2d30*/  FADD.FTZ R55, RZ, R55 ;  /* 0x00000037ff377221 */ /* 0x000fe40000010000 */
[----:B------:R-:W-:Y:S02]  /*2d40*/  FMUL.FTZ R52, R133, R76 ;  /* 0x0000004c85347220 */ /* 0x000fe40000410000 */
[----:B------:R-:W-:Y:S02]  /*2d50*/  FMUL.FTZ R135, R130, R161 ;  /* 0x000000a182877220 */ /* 0x000fe40000410000 */
[----:B------:R-:W-:Y:S02]  /*2d60*/  FMUL.FTZ R149, R124, R147 ;  /* 0x000000937c957220 */ /* 0x000fe40000410000 */
[C---:B--2---:R-:W-:Y:S02]  /*2d70*/  FMUL.FTZ R193, R139.reuse, R142 ;  /* 0x0000008e8bc17220 */ /* 0x044fe40000410000 */
[----:B------:R-:W-:-:S02]  /*2d80*/  FMUL.FTZ R192, R139, R192 ;  /* 0x000000c08bc07220 */ /* 0x000fc40000410000 */
[----:B------:R-:W-:Y:S02]  /*2d90*/  FMUL.FTZ R196, R198, R153 ;  /* 0x00000099c6c47220 */ /* 0x000fe40000410000 */
[-C--:B------:R-:W-:Y:S02]  /*2da0*/  FMUL.FTZ R139, R133, R55.reuse ;  /* 0x00000037858b7220 */ /* 0x080fe40000410000 */
[----:B------:R-:W-:Y:S02]  /*2db0*/  FFMA.FTZ R52, R134, R55, R52 ;  /* 0x0000003786347223 */ /* 0x000fe40000010034 */
[----:B------:R-:W-:Y:S02]  /*2dc0*/  FMUL.FTZ R153, R124, R143 ;  /* 0x0000008f7c997220 */ /* 0x000fe40000410000 */
[----:B------:R-:W-:Y:S02]  /*2dd0*/  FMUL.FTZ R55, R135, R149 ;  /* 0x0000009587377220 */ /* 0x000fe40000410000 */
[----:B------:R-:W-:Y:S01]  /*2de0*/  FFMA.FTZ R77, R134, R54, R77 ;  /* 0x00000036864d7223 */ /* 0x000fe2000001004d */
[----:B------:R-:W0:Y:S01]  /*2df0*/  MUFU.EX2 R159, R159 ;  /* 0x0000009f009f7308 */ /* 0x000e220000000800 */
[----:B------:R-:W-:-:S02]  /*2e00*/  FMUL.FTZ R198, R198, R151 ;  /* 0x00000097c6c67220 */ /* 0x000fc40000410000 */
[C---:B------:R-:W-:Y:S02]  /*2e10*/  FMUL.FTZ R54, R132.reuse, R149 ;  /* 0x0000009584367220 */ /* 0x040fe40000410000 */
[----:B------:R-:W-:Y:S02]  /*2e20*/  FMUL.FTZ R151, R125, R147 ;  /* 0x000000937d977220 */ /* 0x000fe40000410000 */
[----:B------:R-:W-:Y:S02]  /*2e30*/  FFMA.FTZ R130, -R132, R153, -R55 ;  /* 0x0000009984827223 */ /* 0x000fe40000010937 */
[----:B------:R-:W-:Y:S02]  /*2e40*/  FFMA.FTZ R139, R134, R76, -R139 ;  /* 0x0000004c868b7223 */ /* 0x000fe4000001088b */
[----:B------:R-:W-:Y:S02]  /*2e50*/  FMUL.FTZ R177, R179, R150 ;  /* 0x00000096b3b17220 */ /* 0x000fe40000410000 */
[----:B------:R-:W-:-:S02]  /*2e60*/  FMUL.FTZ R76, R146, R53 ;  /* 0x00000035924c7220 */ /* 0x000fc40000410000 */
[----:B------:R-:W-:Y:S02]  /*2e70*/  FMUL.FTZ R150, R125, R143 ;  /* 0x0000008f7d967220 */ /* 0x000fe40000410000 */
[----:B------:R-:W-:Y:S02]  /*2e80*/  FFMA.FTZ R55, R135, R153, -R54 ;  /* 0x0000009987377223 */ /* 0x000fe40000010836 */
[----:B------:R-:W-:Y:S02]  /*2e90*/  FADD.FTZ R130, -R151, R130 ;  /* 0x0000008297827221 */ /* 0x000fe40000010100 */
[-C--:B------:R-:W-:Y:S02]  /*2ea0*/  FMUL.FTZ R54, R146, R77.reuse ;  /* 0x0000004d92367220 */ /* 0x080fe40000410000 */
[----:B------:R-:W-:Y:S02]  /*2eb0*/  FFMA.FTZ R76, R141, R77, R76 ;  /* 0x0000004d8d4c7223 */ /* 0x000fe4000001004c */
[----:B------:R-:W-:-:S02]  /*2ec0*/  FADD.FTZ R55, R150, R55 ;  /* 0x0000003796377221 */ /* 0x000fc40000010000 */
[----:B------:R-:W-:Y:S02]  /*2ed0*/  FMUL.FTZ R136, R140, -R130 ;  /* 0x800000828c887220 */ /* 0x000fe40000410000 */
[----:B------:R-:W-:Y:S02]  /*2ee0*/  FFMA.FTZ R54, R141, R53, -R54 ;  /* 0x000000358d367223 */ /* 0x000fe40000010836 */
[----:B------:R-:W-:Y:S02]  /*2ef0*/  FMUL.FTZ R53, R192, R76 ;  /* 0x0000004cc0357220 */ /* 0x000fe40000410000 */
[-C--:B------:R-:W-:Y:S02]  /*2f00*/  FMUL.FTZ R138, R140, -R55.reuse ;  /* 0x800000378c8a7220 */ /* 0x080fe40000410000 */
[----:B------:R-:W-:Y:S02]  /*2f10*/  FADD.FTZ R139, R120, R139 ;  /* 0x0000008b788b7221 */ /* 0x000fe40000010000 */
[----:B------:R-:W-:-:S02]  /*2f20*/  FFMA.FTZ R136, R137, R55, -R136 ;  /* 0x0000003789887223 */ /* 0x000fc40000010888 */
[----:B------:R-:W-:Y:S02]  /*2f30*/  FMUL.FTZ R155, R126, R143 ;  /* 0x0000008f7e9b7220 */ /* 0x000fe40000410000 */
[C---:B---3--:R-:W-:Y:S02]  /*2f40*/  FMUL.FTZ R183, R185.reuse, R156 ;  /* 0x0000009cb9b77220 */ /* 0x048fe40000410000 */
[----:B------:R-:W-:Y:S02]  /*2f50*/  FADD.FTZ R52, RZ, R52 ;  /* 0x00000034ff347221 */ /* 0x000fe40000010000 */
[----:B------:R-:W-:Y:S02]  /*2f60*/  FMUL.FTZ R194, R194, R145 ;  /* 0x00000091c2c27220 */ /* 0x000fe40000410000 */
[----:B------:R-:W-:Y:S02]  /*2f70*/  FMUL.FTZ R185, R185, R154 ;  /* 0x0000009ab9b97220 */ /* 0x000fe40000410000 */
[----:B------:R-:W-:-:S02]  /*2f80*/  FMUL.FTZ R77, R192, R54 ;  /* 0x00000036c04d7220 */ /* 0x000fc40000410000 */
[----:B------:R-:W-:Y:S02]  /*2f90*/  FFMA.FTZ R55, R193, R54, -R53 ;  /* 0x00000036c1377223 */ /* 0x000fe40000010835 */
[----:B------:R-:W-:Y:S02]  /*2fa0*/  FFMA.FTZ R145, R137, R130, R138 ;  /* 0x0000008289917223 */ /* 0x000fe4000001008a */
[----:B------:R-:W-:Y:S02]  /*2fb0*/  FMUL.FTZ R154, R126, R147 ;  /* 0x000000937e9a7220 */ /* 0x000fe40000410000 */
[----:B------:R-:W-:Y:S02]  /*2fc0*/  FMUL.FTZ R53, R146, R139 ;  /* 0x0000008b92357220 */ /* 0x000fe40000410000 */
[----:B0-----:R-:W-:Y:S02]  /*2fd0*/  FMUL.FTZ R190, R159, R190 ;  /* 0x000000be9fbe7220 */ /* 0x001fe40000410000 */
[----:B------:R-:W-:-:S02]  /*2fe0*/  FADD.FTZ R136, R155, R136 ;  /* 0x000000889b887221 */ /* 0x000fc40000010000 */
[----:B------:R-:W-:Y:S02]  /*2ff0*/  FMUL.FTZ R54, R146, R52 ;  /* 0x0000003492367220 */ /* 0x000fe40000410000 */
[----:B------:R-:W-:Y:S02]  /*3000*/  FFMA.FTZ R77, R193, R76, R77 ;  /* 0x0000004cc14d7223 */ /* 0x000fe4000001004d */
[----:B------:R-:W-:Y:S02]  /*3010*/  FADD.FTZ R145, -R154, R145 ;  /* 0x000000919a917221 */ /* 0x000fe40000010100 */
[----:B------:R-:W-:Y:S02]  /*3020*/  FFMA.FTZ R53, R141, R52, R53 ;  /* 0x000000348d357223 */ /* 0x000fe40000010035 */
[----:B------:R-:W-:Y:S02]  /*3030*/  FMUL.FTZ R191, R159, R162 ;  /* 0x000000a29fbf7220 */ /* 0x000fe40000410000 */
[----:B------:R-:W-:-:S02]  /*3040*/  FMUL.FTZ R138, R190, -R136 ;  /* 0x80000088be8a7220 */ /* 0x000fc40000410000 */
[----:B------:R-:W-:Y:S02]  /*3050*/  FFMA.FTZ R54, R141, R139, -R54 ;  /* 0x0000008b8d367223 */ /* 0x000fe40000010836 */
[C---:B------:R-:W-:Y:S02]  /*3060*/  FMUL.FTZ R187, R195.reuse, R160 ;  /* 0x000000a0c3bb7220 */ /* 0x040fe40000410000 */
[----:B------:R-:W-:Y:S02]  /*3070*/  FMUL.FTZ R52, R194, R77 ;  /* 0x0000004dc2347220 */ /* 0x000fe40000410000 */
[----:B------:R-:W-:Y:S02]  /*3080*/  FMUL.FTZ R195, R195, R158 ;  /* 0x0000009ec3c37220 */ /* 0x000fe40000410000 */
[----:B------:R-:W-:Y:S02]  /*3090*/  FMUL.FTZ R130, R190, -R145 ;  /* 0x80000091be827220 */ /* 0x000fe40000410000 */
[----:B------:R-:W-:-:S02]  /*30a0*/  FADD.FTZ R53, RZ, R53 ;  /* 0x00000035ff357221 */ /* 0x000fc40000010000 */
[----:B------:R-:W-:Y:S02]  /*30b0*/  FMUL.FTZ R76, R194, R55 ;  /* 0x00000037c24c7220 */ /* 0x000fe40000410000 */
[----:B------:R-:W-:Y:S02]  /*30c0*/  FFMA.FTZ R145, R191, R145, R138 ;  /* 0x00000091bf917223 */ /* 0x000fe4000001008a */
[----:B------:R-:W-:Y:S02]  /*30d0*/  FMUL.FTZ R158, R127, R147 ;  /* 0x000000937f9e7220 */ /* 0x000fe40000410000 */
[----:B------:R-:W-:Y:S02]  /*30e0*/  FADD.FTZ R54, R119, R54 ;  /* 0x0000003677367221 */ /* 0x000fe40000010000 */
[----:B------:R-:W-:Y:S02]  /*30f0*/  FFMA.FTZ R139, R186, R55, -R52 ;  /* 0x00000037ba8b7223 */ /* 0x000fe40000010834 */
[----:B------:R-:W-:-:S02]  /*3100*/  FFMA.FTZ R130, R191, R136, -R130 ;  /* 0x00000088bf827223 */ /* 0x000fc40000010882 */
[----:B------:R-:W-:Y:S02]  /*3110*/  FMUL.FTZ R52, R192, R53 ;  /* 0x00000035c0347220 */ /* 0x000fe40000410000 */
[----:B------:R-:W-:Y:S02]  /*3120*/  FFMA.FTZ R77, R186, R77, R76 ;  /* 0x0000004dba4d7223 */ /* 0x000fe4000001004c */
[----:B------:R-:W-:Y:S02]  /*3130*/  FMUL.FTZ R157, R127, R143 ;  /* 0x0000008f7f9d7220 */ /* 0x000fe40000410000 */
[----:B------:R-:W-:Y:S02]  /*3140*/  FADD.FTZ R136, -R158, R145 ;  /* 0x000000919e887221 */ /* 0x000fe40000010100 */
[-C--:B------:R-:W-:Y:S02]  /*3150*/  FMUL.FTZ R76, R192, R54.reuse ;  /* 0x00000036c04c7220 */ /* 0x080fe40000410000 */
[----:B------:R-:W-:-:S02]  /*3160*/  FFMA.FTZ R55, R193, R54, -R52 ;  /* 0x00000036c1377223 */ /* 0x000fc40000010834 */
[----:B------:R-:W-:Y:S02]  /*3170*/  FADD.FTZ R130, R157, R130 ;  /* 0x000000829d827221 */ /* 0x000fe40000010000 */
[----:B------:R-:W-:Y:S02]  /*3180*/  FMUL.FTZ R52, R195, -R136 ;  /* 0x80000088c3347220 */ /* 0x000fe40000410000 */
[----:B------:R-:W-:Y:S02]  /*3190*/  FFMA.FTZ R76, R193, R53, R76 ;  /* 0x00000035c14c7223 */ /* 0x000fe4000001004c */
[C---:B------:R-:W-:Y:S02]  /*31a0*/  FMUL.FTZ R53, R198.reuse, R139 ;  /* 0x0000008bc6357220 */ /* 0x040fe40000410000 */
[----:B------:R-:W-:Y:S02]  /*31b0*/  FFMA.FTZ R145, R187, R130, -R52 ;  /* 0x00000082bb917223 */ /* 0x000fe40000010834 */
[----:B------:R-:W-:-:S02]  /*31c0*/  FMUL.FTZ R52, R198, R77 ;  /* 0x0000004dc6347220 */ /* 0x000fc40000410000 */
[----:B------:R-:W-:Y:S02]  /*31d0*/  FFMA.FTZ R77, R196, R77, R53 ;  /* 0x0000004dc44d7223 */ /* 0x000fe40000010035 */
[----:B------:R-:W-:Y:S02]  /*31e0*/  FMUL.FTZ R54, R195, -R130 ;  /* 0x80000082c3367220 */ /* 0x000fe40000410000 */
[----:B------:R-:W-:Y:S02]  /*31f0*/  FADD.FTZ R53, RZ, R76 ;  /* 0x0000004cff357221 */ /* 0x000fe40000010000 */
[----:B------:R-:W-:Y:S02]  /*3200*/  FADD.FTZ R55, R118, R55 ;  /* 0x0000003776377221 */ /* 0x000fe40000010000 */
[----:B------:R-:W-:Y:S02]  /*3210*/  FFMA.FTZ R139, R196, R139, -R52 ;  /* 0x0000008bc48b7223 */ /* 0x000fe40000010834 */
[----:B------:R-:W-:-:S02]  /*3220*/  FFMA.FTZ R136, R187, R136, R54 ;  /* 0x00000088bb887223 */ /* 0x000fc40000010036 */
[C---:B------:R-:W-:Y:S02]  /*3230*/  FMUL.FTZ R52, R194.reuse, R53 ;  /* 0x00000035c2347220 */ /* 0x040fe40000410000 */
[-C--:B------:R-:W-:Y:S02]  /*3240*/  FMUL.FTZ R54, R194, R55.reuse ;  /* 0x00000037c2367220 */ /* 0x080fe40000410000 */
[C---:B------:R-:W-:Y:S02]  /*3250*/  FFMA.FTZ R52, R186.reuse, R55, -R52 ;  /* 0x00000037ba347223 */ /* 0x040fe40000010834 */
[----:B------:R-:W-:Y:S02]  /*3260*/  FFMA.FTZ R54, R186, R53, R54 ;  /* 0x00000035ba367223 */ /* 0x000fe40000010036 */
[----:B------:R-:W-:Y:S02]  /*3270*/  FADD.FTZ R53, R117, R52 ;  /* 0x0000003475357221 */ /* 0x000fe40000010000 */
[----:B------:R-:W-:-:S02]  /*3280*/  FADD.FTZ R55, RZ, R54 ;  /* 0x00000036ff377221 */ /* 0x000fc40000010000 */
[C---:B------:R-:W-:Y:S02]  /*3290*/  FMUL.FTZ R165, R128.reuse, R147 ;  /* 0x0000009380a57220 */ /* 0x040fe40000410000 */
[----:B------:R-:W-:Y:S02]  /*32a0*/  FMUL.FTZ R162, R128, R143 ;  /* 0x0000008f80a27220 */ /* 0x000fe40000410000 */
[C---:B------:R-:W-:Y:S02]  /*32b0*/  FMUL.FTZ R54, R198.reuse, R53 ;  /* 0x00000035c6367220 */ /* 0x040fe40000410000 */
[C---:B------:R-:W-:Y:S02]  /*32c0*/  FMUL.FTZ R180, R181.reuse, R180 ;  /* 0x000000b4b5b47220 */ /* 0x040fe40000410000 */
[----:B------:R-:W-:Y:S02]  /*32d0*/  FMUL.FTZ R52, R198, R55 ;  /* 0x00000037c6347220 */ /* 0x000fe40000410000 */
[----:B------:R-:W-:-:S02]  /*32e0*/  FMUL.FTZ R181, R181, R144 ;  /* 0x00000090b5b57220 */ /* 0x000fc40000410000 */
[----:B------:R-:W-:Y:S02]  /*32f0*/  FADD.FTZ R138, -R165, R136 ;  /* 0x00000088a58a7221 */ /* 0x000fe40000010100 */
[----:B------:R-:W-:Y:S02]  /*3300*/  FADD.FTZ R136, R162, R145 ;  /* 0x00000091a2887221 */ /* 0x000fe40000010000 */
[C---:B------:R-:W-:Y:S02]  /*3310*/  FFMA.FTZ R54, R196.reuse, R55, R54 ;  /* 0x00000037c4367223 */ /* 0x040fe40000010036 */
[----:B------:R-:W-:Y:S02]  /*3320*/  FFMA.FTZ R53, R196, R53, -R52 ;  /* 0x00000035c4357223 */ /* 0x000fe40000010834 */
[----:B------:R-:W-:Y:S02]  /*3330*/  FMUL.FTZ R76, R181, R77 ;  /* 0x0000004db54c7220 */ /* 0x000fe40000410000 */
[----:B------:R-:W-:-:S02]  /*3340*/  FMUL.FTZ R52, R185, -R136 ;  /* 0x80000088b9347220 */ /* 0x000fc40000410000 */
[-C--:B------:R-:W-:Y:S02]  /*3350*/  FMUL.FTZ R130, R181, R139.reuse ;  /* 0x0000008bb5827220 */ /* 0x080fe40000410000 */
[----:B------:R-:W-:Y:S02]  /*3360*/  FADD.FTZ R54, RZ, R54 ;  /* 0x00000036ff367221 */ /* 0x000fe40000010000 */
[----:B------:R-:W-:Y:S02]  /*3370*/  FADD.FTZ R53, R116, R53 ;  /* 0x0000003574357221 */ /* 0x000fe40000010000 */
[C---:B------:R-:W-:Y:S02]  /*3380*/  FFMA.FTZ R76, R180.reuse, R139, -R76 ;  /* 0x0000008bb44c7223 */ /* 0x040fe4000001084c */
[----:B------:R-:W-:Y:S02]  /*3390*/  FFMA.FTZ R139, R183, R138, R52 ;  /* 0x0000008ab78b7223 */ /* 0x000fe40000010034 */
[----:B------:R-:W-:-:S02]  /*33a0*/  FFMA.FTZ R130, R180, R77, R130 ;  /* 0x0000004db4827223 */ /* 0x000fc40000010082 */
[----:B------:R-:W-:Y:S02]  /*33b0*/  FMUL.FTZ R52, R181, R54 ;  /* 0x00000036b5347220 */ /* 0x000fe40000410000 */
[----:B------:R-:W-:Y:S02]  /*33c0*/  FMUL.FTZ R77, R185, -R138 ;  /* 0x8000008ab94d7220 */ /* 0x000fe40000410000 */
[-C--:B------:R-:W-:Y:S02]  /*33d0*/  FMUL.FTZ R55, R181, R53.reuse ;  /* 0x00000035b5377220 */ /* 0x080fe40000410000 */
[----:B------:R-:W-:Y:S02]  /*33e0*/  FMUL.FTZ R179, R179, R148 ;  /* 0x00000094b3b37220 */ /* 0x000fe40000410000 */
[----:B------:R-:W-:Y:S02]  /*33f0*/  FFMA.FTZ R52, R180, R53, -R52 ;  /* 0x00000035b4347223 */ /* 0x000fe40000010834 */
[----:B------:R-:W-:-:S02]  /*3400*/  FFMA.FTZ R142, R183, R136, -R77 ;  /* 0x00000088b78e7223 */ /* 0x000fc4000001084d */
[----:B------:R-:W-:Y:S02]  /*3410*/  FFMA.FTZ R55, R180, R54, R55 ;  /* 0x00000036b4377223 */ /* 0x000fe40000010037 */
[C---:B------:R-:W-:Y:S02]  /*3420*/  FMUL.FTZ R136, R179.reuse, R76 ;  /* 0x0000004cb3887220 */ /* 0x040fe40000410000 */
[----:B------:R-:W-:Y:S02]  /*3430*/  FMUL.FTZ R77, R179, R130 ;  /* 0x00000082b34d7220 */ /* 0x000fe40000410000 */
[----:B------:R-:W-:Y:S02]  /*3440*/  FMUL.FTZ R168, R105, R147 ;  /* 0x0000009369a87220 */ /* 0x000fe40000410000 */
[----:B------:R-:W-:Y:S02]  /*3450*/  FADD.FTZ R52, R115, R52 ;  /* 0x0000003473347221 */ /* 0x000fe40000010000 */
[----:B------:R-:W-:-:S02]  /*3460*/  FADD.FTZ R54, RZ, R55 ;  /* 0x00000037ff367221 */ /* 0x000fc40000010000 */
[----:B------:R-:W-:Y:S02]  /*3470*/  FFMA.FTZ R53, R177, R130, R136 ;  /* 0x00000082b1357223 */ /* 0x000fe40000010088 */
[----:B------:R-:W-:Y:S02]  /*3480*/  FMUL.FTZ R169, R105, R143 ;  /* 0x0000008f69a97220 */ /* 0x000fe40000410000 */
[----:B------:R-:W-:Y:S02]  /*3490*/  FFMA.FTZ R77, R177, R76, -R77 ;  /* 0x0000004cb14d7223 */ /* 0x000fe4000001084d */
[----:B------:R-:W-:Y:S02]  /*34a0*/  FADD.FTZ R130, -R168, R139 ;  /* 0x0000008ba8827221 */ /* 0x000fe40000010100 */
[C---:B------:R-:W-:Y:S02]  /*34b0*/  FMUL.FTZ R76, R179.reuse, R52 ;  /* 0x00000034b34c7220 */ /* 0x040fe40000410000 */
[----:B------:R-:W-:-:S02]  /*34c0*/  FMUL.FTZ R55, R179, R54 ;  /* 0x00000036b3377220 */ /* 0x000fc40000410000 */
[----:B------:R-:W-:Y:S02]  /*34d0*/  FADD.FTZ R142, R169, R142 ;  /* 0x0000008ea98e7221 */ /* 0x000fe40000010000 */
[----:B------:R-:W-:Y:S02]  /*34e0*/  FMUL.FTZ R139, R197, -R130 ;  /* 0x80000082c58b7220 */ /* 0x000fe40000410000 */
[C---:B------:R-:W-:Y:S02]  /*34f0*/  FFMA.FTZ R76, R177.reuse, R54, R76 ;  /* 0x00000036b14c7223 */ /* 0x040fe4000001004c */
[----:B------:R-:W-:Y:S02]  /*3500*/  FFMA.FTZ R55, R177, R52, -R55 ;  /* 0x00000034b1377223 */ /* 0x000fe40000010837 */
[-C--:B------:R-:W-:Y:S02]  /*3510*/  FMUL.FTZ R145, R197, -R142.reuse ;  /* 0x8000008ec5917220 */ /* 0x080fe40000410000 */
[----:B------:R-:W-:-:S02]  /*3520*/  FFMA.FTZ R142, R182, R142, -R139 ;  /* 0x0000008eb68e7223 */ /* 0x000fc4000001088b */
[----:B------:R-:W-:Y:S02]  /*3530*/  FADD.FTZ R139, RZ, R76 ;  /* 0x0000004cff8b7221 */ /* 0x000fe40000010000 */
[----:B------:R-:W-:Y:S02]  /*3540*/  FADD.FTZ R55, R114, R55 ;  /* 0x0000003772377221 */ /* 0x000fe40000010000 */
[----:B------:R-:W-:Y:S02]  /*3550*/  FFMA.FTZ R136, R182, R130, R145 ;  /* 0x00000082b6887223 */ /* 0x000fe40000010091 */
[C---:B------:R-:W-:Y:S02]  /*3560*/  FMUL.FTZ R54, R184.reuse, R77 ;  /* 0x0000004db8367220 */ /* 0x040fe40000410000 */
[C---:B------:R-:W-:Y:S02]  /*3570*/  FMUL.FTZ R76, R184.reuse, R139 ;  /* 0x0000008bb84c7220 */ /* 0x040fe40000410000 */
[----:B------:R-:W-:-:S02]  /*3580*/  FMUL.FTZ R130, R184, R55 ;  /* 0x00000037b8827220 */ /* 0x000fc40000410000 */
[-C--:B------:R-:W-:Y:S02]  /*3590*/  FMUL.FTZ R52, R184, R53.reuse ;  /* 0x00000035b8347220 */ /* 0x080fe40000410000 */
[C---:B------:R-:W-:Y:S02]  /*35a0*/  FFMA.FTZ R54, R174.reuse, R53, R54 ;  /* 0x00000035ae367223 */ /* 0x040fe40000010036 */
[C---:B------:R-:W-:Y:S02]  /*35b0*/  FFMA.FTZ R76, R174.reuse, R55, -R76 ;  /* 0x00000037ae4c7223 */ /* 0x040fe4000001084c */
[C---:B------:R-:W-:Y:S02]  /*35c0*/  FFMA.FTZ R130, R174.reuse, R139, R130 ;  /* 0x0000008bae827223 */ /* 0x040fe40000010082 */
[----:B------:R-:W-:Y:S02]  /*35d0*/  FFMA.FTZ R52, R174, R77, -R52 ;  /* 0x0000004dae347223 */ /* 0x000fe40000010834 */
[----:B------:R-:W-:-:S02]  /*35e0*/  FMUL.FTZ R53, R197, R54 ;  /* 0x00000036c5357220 */ /* 0x000fc40000410000 */
[----:B------:R-:W-:Y:S02]  /*35f0*/  FADD.FTZ R76, R113, R76 ;  /* 0x0000004c714c7221 */ /* 0x000fe40000010000 */
[----:B------:R-:W-:Y:S02]  /*3600*/  FADD.FTZ R130, RZ, R130 ;  /* 0x00000082ff827221 */ /* 0x000fe40000010000 */
[CC--:B------:R-:W-:Y:S02]  /*3610*/  FMUL.FTZ R55, R197.reuse, R52.reuse ;  /* 0x00000034c5377220 */ /* 0x0c0fe40000410000 */
[----:B------:R-:W-:Y:S02]  /*3620*/  FFMA.FTZ R52, R182, R52, -R53 ;  /* 0x00000034b6347223 */ /* 0x000fe40000010835 */
[C---:B------:R-:W-:Y:S02]  /*3630*/  FMUL.FTZ R77, R197.reuse, R76 ;  /* 0x0000004cc54d7220 */ /* 0x040fe40000410000 */
[----:B------:R-:W-:-:S02]  /*3640*/  FMUL.FTZ R53, R197, R130 ;  /* 0x00000082c5357220 */ /* 0x000fc40000410000 */
[C---:B------:R-:W-:Y:S02]  /*3650*/  FFMA.FTZ R77, R182.reuse, R130, R77 ;  /* 0x00000082b64d7223 */ /* 0x040fe4000001004d */
[----:B------:R-:W-:Y:S02]  /*3660*/  FFMA.FTZ R53, R182, R76, -R53 ;  /* 0x0000004cb6357223 */ /* 0x000fe40000010835 */
[----:B------:R-:W-:Y:S02]  /*3670*/  FADD.FTZ R130, RZ, R77 ;  /* 0x0000004dff827221 */ /* 0x000fe40000010000 */
[----:B------:R-:W-:Y:S02]  /*3680*/  FADD.FTZ R76, R112, R53 ;  /* 0x00000035704c7221 */ /* 0x000fe40000010000 */
[----:B------:R-:W-:Y:S02]  /*3690*/  FMUL.FTZ R167, R104, R147 ;  /* 0x0000009368a77220 */ /* 0x000fe40000410000 */
[----:B------:R-:W-:-:S02]  /*36a0*/  FFMA.FTZ R54, R182, R54, R55 ;  /* 0x00000036b6367223 */ /* 0x000fc40000010037 */
[C---:B------:R-:W-:Y:S02]  /*36b0*/  FMUL.FTZ R53, R185.reuse, R130 ;  /* 0x00000082b9357220 */ /* 0x040fe40000410000 */
[-C--:B------:R-:W-:Y:S02]  /*36c0*/  FMUL.FTZ R55, R185, R76.reuse ;  /* 0x0000004cb9377220 */ /* 0x080fe40000410000 */
[----:B------:R-:W-:Y:S02]  /*36d0*/  FMUL.FTZ R161, R104, R143 ;  /* 0x0000008f68a17220 */ /* 0x000fe40000410000 */
[----:B------:R-:W-:Y:S02]  /*36e0*/  FADD.FTZ R139, -R167, R136 ;  /* 0x00000088a78b7221 */ /* 0x000fe40000010100 */
[C---:B------:R-:W-:Y:S02]  /*36f0*/  FFMA.FTZ R76, R183.reuse, R76, -R53 ;  /* 0x0000004cb74c7223 */ /* 0x040fe40000010835 */
[----:B------:R-:W-:-:S02]  /*3700*/  FFMA.FTZ R55, R183, R130, R55 ;  /* 0x00000082b7377223 */ /* 0x000fc40000010037 */
[----:B------:R-:W-:Y:S02]  /*3710*/  FADD.FTZ R77, R161, R142 ;  /* 0x0000008ea14d7221 */ /* 0x000fe40000010000 */
[C---:B------:R-:W-:Y:S02]  /*3720*/  FMUL.FTZ R136, R184.reuse, -R139 ;  /* 0x8000008bb8887220 */ /* 0x040fe40000410000 */
[----:B------:R-:W-:Y:S02]  /*3730*/  FMUL.FTZ R53, R185, R54 ;  /* 0x00000036b9357220 */ /* 0x000fe40000410000 */
[----:B------:R-:W-:Y:S02]  /*3740*/  FADD.FTZ R76, R111, R76 ;  /* 0x0000004c6f4c7221 */ /* 0x000fe40000010000 */
[----:B------:R-:W-:Y:S02]  /*3750*/  FADD.FTZ R130, RZ, R55 ;  /* 0x00000037ff827221 */ /* 0x000fe40000010000 */
[----:B------:R-:W-:-:S02]  /*3760*/  FMUL.FTZ R138, R184, -R77 ;  /* 0x8000004db88a7220 */ /* 0x000fc40000410000 */
[----:B------:R-:W-:Y:S02]  /*3770*/  FFMA.FTZ R163, R174, R77, -R136 ;  /* 0x0000004daea37223 */ /* 0x000fe40000010888 */
[-C--:B------:R-:W-:Y:S02]  /*3780*/  FMUL.FTZ R55, R185, R52.reuse ;  /* 0x00000034b9377220 */ /* 0x080fe40000410000 */
[----:B------:R-:W-:Y:S02]  /*3790*/  FFMA.FTZ R52, R183, R52, -R53 ;  /* 0x00000034b7347223 */ /* 0x000fe40000010835 */
[C---:B------:R-:W-:Y:S02]  /*37a0*/  FMUL.FTZ R77, R195.reuse, R76 ;  /* 0x0000004cc34d7220 */ /* 0x040fe40000410000 */
[-C--:B------:R-:W-:Y:S02]  /*37b0*/  FMUL.FTZ R53, R195, R130.reuse ;  /* 0x00000082c3357220 */ /* 0x080fe40000410000 */
[----:B------:R-:W-:-:S02]  /*37c0*/  FFMA.FTZ R130, R187, R130, R77 ;  /* 0x00000082bb827223 */ /* 0x000fc4000001004d */
[----:B------:R-:W-:-:S04]  /*37d0*/  FFMA.FTZ R77, R187, R76, -R53 ;  /* 0x0000004cbb4d7223 */ /* 0x000fc80000010835 */
[----:B------:R-:W-:Y:S02]  /*37e0*/  FADD.FTZ R77, R110, R77 ;  /* 0x0000004d6e4d7221 */ /* 0x000fe40000010000 */
[----:B------:R-:W-:Y:S02]  /*37f0*/  FFMA.FTZ R54, R183, R54, R55 ;  /* 0x00000036b7367223 */ /* 0x000fe40000010037 */
[C---:B------:R-:W-:Y:S02]  /*3800*/  FMUL.FTZ R55, R195.reuse, R52 ;  /* 0x00000034c3377220 */ /* 0x040fe40000410000 */
[----:B------:R-:W-:Y:S02]  /*3810*/  FADD.FTZ R130, RZ, R130 ;  /* 0x00000082ff827221 */ /* 0x000fe40000010000 */
[----:B------:R-:W-:Y:S02]  /*3820*/  FMUL.FTZ R136, R190, R77 ;  /* 0x0000004dbe887220 */ /* 0x000fe40000410000 */
[----:B------:R-:W-:-:S02]  /*3830*/  FMUL.FTZ R53, R195, R54 ;  /* 0x00000036c3357220 */ /* 0x000fc40000410000 */
[----:B------:R-:W-:Y:S02]  /*3840*/  FFMA.FTZ R55, R187, R54, R55 ;  /* 0x00000036bb377223 */ /* 0x000fe40000010037 */
[-C--:B------:R-:W-:Y:S02]  /*3850*/  FMUL.FTZ R76, R190, R130.reuse ;  /* 0x00000082be4c7220 */ /* 0x080fe40000410000 */
[----:B------:R-:W-:Y:S02]  /*3860*/  FFMA.FTZ R136, R191, R130, R136 ;  /* 0x00000082bf887223 */ /* 0x000fe40000010088 */
[----:B------:R-:W-:Y:S01]  /*3870*/  FFMA.FTZ R53, R187, R52, -R53 ;  /* 0x00000034bb357223 */ /* 0x000fe20000010835 */
[----:B------:R-:W-:Y:S01]  /*3880*/  ISETP.NE.AND P2, PT, R64, 0x1f, PT ;  /* 0x0000001f4000780c */ /* 0x000fe20003f45270 */
[----:B------:R-:W-:Y:S02]  /*3890*/  FMUL.FTZ R52, R190, R55 ;  /* 0x00000037be347220 */ /* 0x000fe40000410000 */
[----:B------:R-:W-:-:S02]  /*38a0*/  FFMA.FTZ R76, R191, R77, -R76 ;  /* 0x0000004dbf4c7223 */ /* 0x000fc4000001084c */
[----:B------:R-:W-:Y:S02]  /*38b0*/  FADD.FTZ R136, RZ, R136 ;  /* 0x00000088ff887221 */ /* 0x000fe40000010000 */
[-C--:B------:R-:W-:Y:S02]  /*38c0*/  FMUL.FTZ R54, R190, R53.reuse ;  /* 0x00000035be367220 */ /* 0x080fe40000410000 */
[----:B------:R-:W-:Y:S02]  /*38d0*/  FFMA.FTZ R52, R191, R53, -R52 ;  /* 0x00000035bf347223 */ /* 0x000fe40000010834 */
[----:B------:R-:W-:Y:S02]  /*38e0*/  FADD.FTZ R76, R109, R76 ;  /* 0x0000004c6d4c7221 */ /* 0x000fe40000010000 */
[----:B------:R-:W-:Y:S02]  /*38f0*/  FMUL.FTZ R77, R140, R136 ;  /* 0x000000888c4d7220 */ /* 0x000fe40000410000 */
[----:B------:R-:W-:-:S02]  /*3900*/  FFMA.FTZ R54, R191, R55, R54 ;  /* 0x00000037bf367223 */ /* 0x000fc40000010036 */
[C---:B------:R-:W-:Y:S02]  /*3910*/  FMUL.FTZ R55, R140.reuse, R52 ;  /* 0x000000348c377220 */ /* 0x040fe40000410000 */
[C---:B------:R-:W-:Y:S02]  /*3920*/  FFMA.FTZ R77, R137.reuse, R76, -R77 ;  /* 0x0000004c894d7223 */ /* 0x040fe4000001084d */
[CC--:B------:R-:W-:Y:S02]  /*3930*/  FMUL.FTZ R53, R140.reuse, R54.reuse ;  /* 0x000000368c357220 */ /* 0x0c0fe40000410000 */
[----:B------:R-:W-:Y:S02]  /*3940*/  FFMA.FTZ R55, R137, R54, R55 ;  /* 0x0000003689377223 */ /* 0x000fe40000010037 */
[----:B------:R-:W-:Y:S02]  /*3950*/  FMUL.FTZ R130, R140, R76 ;  /* 0x0000004c8c827220 */ /* 0x000fe40000410000 */
[----:B------:R-:W-:-:S02]  /*3960*/  FADD.FTZ R54, R108, R77 ;  /* 0x0000004d6c367221 */ /* 0x000fc40000010000 */
[----:B------:R0:W1:Y:S01]  /*3970*/  @P2 LDS.64 R76, [R64.X8+0x1ca8] ;  /* 0x001ca800404c2984 */ /* 0x0000620000008a00 */
[C---:B------:R-:W-:Y:S02]  /*3980*/  FFMA.FTZ R53, R137.reuse, R52, -R53 ;  /* 0x0000003489357223 */ /* 0x040fe40000010835 */
[----:B------:R-:W-:Y:S02]  /*3990*/  FFMA.FTZ R130, R137, R136, R130 ;  /* 0x0000008889827223 */ /* 0x000fe40000010082 */
[C---:B------:R-:W-:Y:S01]  /*39a0*/  FMUL.FTZ R52, R132.reuse, R53 ;  /* 0x0000003584347220 */ /* 0x040fe20000410000 */
[----:B------:R-:W-:Y:S01]  /*39b0*/  BSSY B0, `(.L_x_9665) ;  /* 0x0000012000007945 */ /* 0x000fe20003800000 */
[----:B------:R-:W-:Y:S02]  /*39c0*/  FMUL.FTZ R152, R132, R55 ;  /* 0x0000003784987220 */ /* 0x000fe40000410000 */
[----:B------:R-:W-:Y:S02]  /*39d0*/  FADD.FTZ R130, RZ, R130 ;  /* 0x00000082ff827221 */ /* 0x000fe40000010000 */
[----:B------:R-:W-:-:S02]  /*39e0*/  FFMA.FTZ R171, R174, R139, R138 ;  /* 0x0000008baeab7223 */ /* 0x000fc4000001008a */
[C---:B------:R-:W-:Y:S02]  /*39f0*/  FFMA.FTZ R138, R135.reuse, R55, R52 ;  /* 0x00000037878a7223 */ /* 0x040fe40000010034 */
[----:B------:R-:W-:Y:S02]  /*3a00*/  FFMA.FTZ R152, R135, R53, -R152 ;  /* 0x0000003587987223 */ /* 0x000fe40000010898 */
[C---:B------:R-:W-:Y:S02]  /*3a10*/  FMUL.FTZ R55, R132.reuse, R130 ;  /* 0x0000008284377220 */ /* 0x040fe40000410000 */
[----:B------:R-:W-:Y:S01]  /*3a20*/  FMUL.FTZ R136, R132, R54 ;  /* 0x0000003684887220 */ /* 0x000fe20000410000 */
[----:B------:R-:W-:Y:S05]  /*3a30*/  @P2 BRA `(.L_x_9666) ;  /* 0x0000009000002947 */ /* 0x000fea0003800000 */
[----:B0-----:R-:W-:Y:S01]  /*3a40*/  ISETP.NE.AND P3, PT, R68, c[0x0][0x174], PT ;  /* 0x00005d0044007a0c */ /* 0x001fe20003f65270 */
[----:B-1----:R-:W-:Y:S01]  /*3a50*/  HFMA2.MMA R77, -RZ, RZ, 0, 0 ;  /* 0x00000000ff4d7435 */ /* 0x002fe200000001ff */
[----:B------:R-:W-:-:S11]  /*3a60*/  MOV R76, 0x3f800000 ;  /* 0x3f800000004c7802 */ /* 0x000fd60000000f00 */
[----:B------:R-:W-:-:S04]  /*3a70*/  @P3 LEA.HI R52, R68, R68, RZ, 0x1 ;  /* 0x0000004444343211 */ /* 0x000fc800078f08ff */
[----:B------:R-:W-:-:S04]  /*3a80*/  @P3 LOP3.LUT R53, R52, 0x1ffffe, RZ, 0xc0, !PT ;  /* 0x001ffffe34353812 */ /* 0x000fc800078ec0ff */
[----:B------:R-:W-:-:S04]  /*3a90*/  @P3 IADD3 R53, -R53, R68, RZ ;  /* 0x0000004435353210 */ /* 0x000fc80007ffe1ff */
[----:B------:R-:W-:-:S04]  /*3aa0*/  @P3 LEA R52, R53, 0xca0, 0xb ;  /* 0x00000ca035343811 */ /* 0x000fc800078e58ff */
[----:B------:R-:W-:-:S05]  /*3ab0*/  @P3 IADD3 R52, R52, R123, RZ ;  /* 0x0000007b34343210 */ /* 0x000fca0007ffe0ff */
[----:B------:R0:W1:Y:S02]  /*3ac0*/  @P3 LDS.64 R76, [R52] ;  /* 0x00000000344c3984 */ /* 0x0000640000000a00 */
.L_x_9666:
[----:B0-----:R-:W-:Y:S05]  /*3ad0*/  BSYNC B0 ;  /* 0x0000000000007941 */ /* 0x001fea0003800000 */
.L_x_9665:
[C---:B------:R-:W-:Y:S01]  /*3ae0*/  FFMA.FTZ R136, R135.reuse, R130, R136 ;  /* 0x0000008287887223 */ /* 0x040fe20000010088 */
[----:B------:R-:W0:Y:S01]  /*3af0*/  SHFL.UP PT, R53, R152, 0x1, RZ ;  /* 0x0420000098357989 */ /* 0x000e2200000e00ff */
[----:B------:R-:W-:Y:S01]  /*3b00*/  FFMA.FTZ R54, R135, R54, -R55 ;  /* 0x0000003687367223 */ /* 0x000fe20000010837 */
[----:B------:R-:W-:Y:S01]  /*3b10*/  ISETP.GE.AND P3, PT, R66, 0x1, PT ;  /* 0x000000014200780c */ /* 0x000fe20003f66270 */
[----:B------:R-:W-:Y:S01]  /*3b20*/  FADD.FTZ R156, RZ, R136 ;  /* 0x00000088ff9c7221 */ /* 0x000fe20000010000 */
[----:B------:R-:W2:Y:S01]  /*3b30*/  SHFL.UP PT, R55, R138, 0x1, RZ ;  /* 0x042000008a377989 */ /* 0x000ea200000e00ff */
[-C--:B-1----:R-:W-:Y:S01]  /*3b40*/  FMUL.FTZ R130, R132, -R76.reuse ;  /* 0x8000004c84827220 */ /* 0x082fe20000410000 */
[----:B------:R-:W-:Y:S01]  /*3b50*/  ISETP.GE.OR P0, PT, R68, c[0x0][0x174], P0 ;  /* 0x00005d0044007a0c */ /* 0x000fe20000706670 */
[----:B------:R-:W-:Y:S01]  /*3b60*/  FADD.FTZ R159, R107, R54 ;  /* 0x000000366b9f7221 */ /* 0x000fe20000010000 */
[----:B------:R-:W1:Y:S01]  /*3b70*/  SHFL.UP PT, R145, R156, 0x1, RZ ;  /* 0x042000009c917989 */ /* 0x000e6200000e00ff */
[-C--:B------:R-:W-:Y:S01]  /*3b80*/  FMUL.FTZ R52, R132, R77.reuse ;  /* 0x0000004d84347220 */ /* 0x080fe20000410000 */
[----:B------:R-:W-:Y:S01]  /*3b90*/  BSSY B0, `(.L_x_9667) ;  /* 0x00000ea000007945 */ /* 0x000fe20003800000 */
[C---:B------:R-:W-:Y:S01]  /*3ba0*/  FFMA.FTZ R130, R135.reuse, -R77, R130 ;  /* 0x8000004d87827223 */ /* 0x040fe20000010082 */
[----:B------:R-:W3:Y:S01]  /*3bb0*/  SHFL.UP PT, R139, R159, 0x1, RZ ;  /* 0x042000009f8b7989 */ /* 0x000ee200000e00ff */
[----:B------:R-:W-:Y:S01]  /*3bc0*/  FFMA.FTZ R52, R135, R76, -R52 ;  /* 0x0000004c87347223 */ /* 0x000fe20000010834 */
[C---:B------:R-:W-:Y:S01]  /*3bd0*/  ISETP.GT.U32.AND P4, PT, R69.reuse, 0x1b, PT ;  /* 0x0000001b4500780c */ /* 0x040fe20003f84070 */
[C---:B------:R-:W-:Y:S01]  /*3be0*/  FMUL.FTZ R54, R140.reuse, -R130 ;  /* 0x800000828c367220 */ /* 0x040fe20000410000 */
[----:B-----5:R-:W-:Y:S01]  /*3bf0*/  SHFL.IDX PT, R78, R78, RZ, 0x1f ;  /* 0x00001fff4e4e7589 */ /* 0x020fe200000e0000 */
[-C--:B------:R-:W-:Y:S01]  /*3c00*/  FMUL.FTZ R136, R140, -R52.reuse ;  /* 0x800000348c887220 */ /* 0x080fe20000410000 */
[----:B------:R-:W-:Y:S01]  /*3c10*/  ISETP.GT.U32.AND P5, PT, R69, 0x17, PT ;  /* 0x000000174500780c */ /* 0x000fe20003fa4070 */
[----:B------:R-:W-:Y:S01]  /*3c20*/  FMUL.FTZ R166, R103, R147 ;  /* 0x0000009367a67220 */ /* 0x000fe20000410000 */
[----:B------:R-:W-:Y:S01]  /*3c30*/  SHFL.IDX PT, R79, R79, RZ, 0x1f ;  /* 0x00001fff4f4f7589 */ /* 0x000fe200000e0000 */
[----:B------:R-:W-:Y:S01]  /*3c40*/  FFMA.FTZ R54, R137, R52, -R54 ;  /* 0x0000003489367223 */ /* 0x000fe20000010836 */
[----:B------:R-:W-:Y:S01]  /*3c50*/  ISETP.GT.U32.AND P6, PT, R69, 0xf, PT ;  /* 0x0000000f4500780c */ /* 0x000fe20003fc4070 */
[----:B------:R-:W-:-:S02]  /*3c60*/  FFMA.FTZ R136, R137, R130, R136 ;  /* 0x0000008289887223 */ /* 0x000fc40000010088 */
[----:B------:R-:W-:Y:S02]  /*3c70*/  FMUL.FTZ R170, R103, R143 ;  /* 0x0000008f67aa7220 */ /* 0x000fe40000410000 */
[----:B------:R-:W-:Y:S02]  /*3c80*/  FADD.FTZ R144, -R166, R171 ;  /* 0x000000aba6907221 */ /* 0x000fe40000010100 */
[C---:B------:R-:W-:Y:S02]  /*3c90*/  FMUL.FTZ R130, R190.reuse, -R54 ;  /* 0x80000036be827220 */ /* 0x040fe40000410000 */
[----:B------:R-:W-:Y:S02]  /*3ca0*/  FMUL.FTZ R52, R190, -R136 ;  /* 0x80000088be347220 */ /* 0x000fe40000410000 */
[----:B------:R-:W-:Y:S02]  /*3cb0*/  FADD.FTZ R142, R170, R163 ;  /* 0x000000a3aa8e7221 */ /* 0x000fe40000010000 */
[----:B------:R-:W-:-:S02]  /*3cc0*/  FMUL.FTZ R148, R179, -R144 ;  /* 0x80000090b3947220 */ /* 0x000fc40000410000 */
[C---:B------:R-:W-:Y:S02]  /*3cd0*/  FFMA.FTZ R130, R191.reuse, R136, R130 ;  /* 0x00000088bf827223 */ /* 0x040fe40000010082 */
[----:B------:R-:W-:Y:S02]  /*3ce0*/  FFMA.FTZ R54, R191, R54, -R52 ;  /* 0x00000036bf367223 */ /* 0x000fe40000010834 */
[-C--:B------:R-:W-:Y:S02]  /*3cf0*/  FFMA.FTZ R148, R177, R142.reuse, -R148 ;  /* 0x0000008eb1947223 */ /* 0x080fe40000010894 */
[----:B0-----:R-:W-:Y:S02]  /*3d00*/  FMUL.FTZ R52, R138, R53 ;  /* 0x000000358a347220 */ /* 0x001fe40000410000 */
[----:B------:R-:W-:Y:S02]  /*3d10*/  FMUL.FTZ R142, R179, -R142 ;  /* 0x8000008eb38e7220 */ /* 0x000fe40000410000 */
[----:B------:R-:W-:-:S02]  /*3d20*/  FMUL.FTZ R136, R195, -R130 ;  /* 0x80000082c3887220 */ /* 0x000fc40000410000 */
[----:B--2---:R-:W-:Y:S02]  /*3d30*/  FFMA.FTZ R163, R152, R55, R52 ;  /* 0x0000003798a37223 */ /* 0x004fe40000010034 */
[----:B------:R-:W-:Y:S02]  /*3d40*/  FFMA.FTZ R144, R177, R144, R142 ;  /* 0x00000090b1907223 */ /* 0x000fe4000001008e */
[C---:B-1----:R-:W-:Y:S01]  /*3d50*/  FMUL.FTZ R52, R138.reuse, R145 ;  /* 0x000000918a347220 */ /* 0x042fe20000410000 */
[C---:B------:R-:W-:Y:S01]  /*3d60*/  FSEL R163, R138.reuse, R163, !P3 ;  /* 0x000000a38aa37208 */ /* 0x040fe20005800000 */
[-C--:B------:R-:W-:Y:S02]  /*3d70*/  FMUL.FTZ R142, R195, -R54.reuse ;  /* 0x80000036c38e7220 */ /* 0x080fe40000410000 */
[----:B------:R-:W-:Y:S02]  /*3d80*/  FFMA.FTZ R136, R187, R54, -R136 ;  /* 0x00000036bb887223 */ /* 0x000fe40000010888 */
[----:B---3--:R-:W-:-:S02]  /*3d90*/  FMUL.FTZ R54, R138, R139 ;  /* 0x0000008b8a367220 */ /* 0x008fc40000410000 */
[----:B------:R-:W-:Y:S02]  /*3da0*/  FFMA.FTZ R52, R152, R139, -R52 ;  /* 0x0000008b98347223 */ /* 0x000fe40000010834 */
[----:B------:R-:W-:Y:S02]  /*3db0*/  FMUL.FTZ R55, R138, R55 ;  /* 0x000000378a377220 */ /* 0x000fe40000410000 */
[C---:B------:R-:W-:Y:S02]  /*3dc0*/  FFMA.FTZ R145, R152.reuse, R145, R54 ;  /* 0x0000009198917223 */ /* 0x040fe40000010036 */
[----:B------:R-:W-:Y:S02]  /*3dd0*/  @P3 FADD.FTZ R159, R159, R52 ;  /* 0x000000349f9f3221 */ /* 0x000fe40000010000 */
[----:B------:R-:W-:Y:S02]  /*3de0*/  FMUL.FTZ R52, R185, -R136 ;  /* 0x80000088b9347220 */ /* 0x000fe40000410000 */
[----:B------:R-:W-:Y:S01]  /*3df0*/  FFMA.FTZ R142, R187, R130, R142 ;  /* 0x00000082bb8e7223 */ /* 0x000fe2000001008e */
[----:B------:R-:W0:Y:S01]  /*3e00*/  SHFL.UP PT, R54, R159, 0x2, RZ ;  /* 0x044000009f367989 */ /* 0x000e2200000e00ff */
[----:B------:R-:W-:-:S02]  /*3e10*/  @P3 FFMA.FTZ R152, R152, R53, -R55 ;  /* 0x0000003598983223 */ /* 0x000fc40000010837 */
[----:B------:R-:W-:Y:S01]  /*3e20*/  @P3 FADD.FTZ R156, R156, R145 ;  /* 0x000000919c9c3221 */ /* 0x000fe20000010000 */
[----:B------:R-:W-:Y:S01]  /*3e30*/  SHFL.UP PT, R53, R163, 0x2, RZ ;  /* 0x04400000a3357989 */ /* 0x000fe200000e00ff */
[----:B------:R-:W-:Y:S01]  /*3e40*/  FMUL.FTZ R203, R102, R143 ;  /* 0x0000008f66cb7220 */ /* 0x000fe20000410000 */
[----:B------:R-:W-:Y:S01]  /*3e50*/  ISETP.GE.AND P3, PT, R66, 0x2, PT ;  /* 0x000000024200780c */ /* 0x000fe20003f66270 */
[----:B------:R-:W-:Y:S01]  /*3e60*/  FMUL.FTZ R201, R102, R147 ;  /* 0x0000009366c97220 */ /* 0x000fe20000410000 */
[----:B------:R-:W1:Y:S01]  /*3e70*/  SHFL.UP PT, R55, R156, 0x2, RZ ;  /* 0x044000009c377989 */ /* 0x000e6200000e00ff */
[----:B------:R-:W-:Y:S02]  /*3e80*/  FFMA.FTZ R130, R183, R142, R52 ;  /* 0x0000008eb7827223 */ /* 0x000fe40000010034 */
[----:B------:R-:W-:Y:S01]  /*3e90*/  FADD.FTZ R148, R203, R148 ;  /* 0x00000094cb947221 */ /* 0x000fe20000010000 */
[----:B------:R-:W2:Y:S01]  /*3ea0*/  SHFL.UP PT, R52, R152, 0x2, RZ ;  /* 0x0440000098347989 */ /* 0x000ea200000e00ff */
[----:B------:R-:W-:-:S02]  /*3eb0*/  FADD.FTZ R144, -R201, R144 ;  /* 0x00000090c9907221 */ /* 0x000fc40000010100 */
[----:B------:R-:W-:Y:S02]  /*3ec0*/  FMUL.FTZ R142, R185, -R142 ;  /* 0x8000008eb98e7220 */ /* 0x000fe40000410000 */
[C---:B------:R-:W-:Y:S02]  /*3ed0*/  FMUL.FTZ R145, R181.reuse, -R148 ;  /* 0x80000094b5917220 */ /* 0x040fe40000410000 */
[----:B------:R-:W-:Y:S02]  /*3ee0*/  FMUL.FTZ R139, R181, -R144 ;  /* 0x80000090b58b7220 */ /* 0x000fe40000410000 */
[----:B------:R-:W-:Y:S02]  /*3ef0*/  FFMA.FTZ R142, R183, R136, -R142 ;  /* 0x00000088b78e7223 */ /* 0x000fe4000001088e */
[----:B------:R-:W-:Y:S02]  /*3f00*/  FFMA.FTZ R171, R180, R144, R145 ;  /* 0x00000090b4ab7223 */ /* 0x000fe40000010091 */
[----:B------:R-:W-:-:S02]  /*3f10*/  FMUL.FTZ R200, R101, R147 ;  /* 0x0000009365c87220 */ /* 0x000fc40000410000 */
[----:B------:R-:W-:Y:S02]  /*3f20*/  FFMA.FTZ R148, R180, R148, -R139 ;  /* 0x00000094b4947223 */ /* 0x000fe4000001088b */
[----:B------:R-:W-:Y:S02]  /*3f30*/  FMUL.FTZ R199, R101, R143 ;  /* 0x0000008f65c77220 */ /* 0x000fe40000410000 */
[C---:B------:R-:W-:Y:S02]  /*3f40*/  FMUL.FTZ R139, R197.reuse, -R130 ;  /* 0x80000082c58b7220 */ /* 0x040fe40000410000 */
[----:B------:R-:W-:Y:S02]  /*3f50*/  FMUL.FTZ R145, R197, -R142 ;  /* 0x8000008ec5917220 */ /* 0x000fe40000410000 */
[----:B------:R-:W-:Y:S02]  /*3f60*/  FADD.FTZ R173, -R200, R171 ;  /* 0x000000abc8ad7221 */ /* 0x000fe40000010100 */
[----:B------:R-:W-:-:S02]  /*3f70*/  FADD.FTZ R171, R199, R148 ;  /* 0x00000094c7ab7221 */ /* 0x000fc40000010000 */
[C---:B------:R-:W-:Y:S02]  /*3f80*/  FFMA.FTZ R139, R182.reuse, R142, -R139 ;  /* 0x0000008eb68b7223 */ /* 0x040fe4000001088b */
[----:B------:R-:W-:Y:S02]  /*3f90*/  FFMA.FTZ R145, R182, R130, R145 ;  /* 0x00000082b6917223 */ /* 0x000fe40000010091 */
[C---:B------:R-:W-:Y:S02]  /*3fa0*/  FMUL.FTZ R138, R198.reuse, -R173 ;  /* 0x800000adc68a7220 */ /* 0x040fe40000410000 */
[----:B------:R-:W-:Y:S02]  /*3fb0*/  FMUL.FTZ R142, R198, -R171 ;  /* 0x800000abc68e7220 */ /* 0x000fe40000410000 */
[C---:B------:R-:W-:Y:S02]  /*3fc0*/  FMUL.FTZ R130, R184.reuse, -R145 ;  /* 0x80000091b8827220 */ /* 0x040fe40000410000 */
[----:B------:R-:W-:-:S02]  /*3fd0*/  FMUL.FTZ R136, R184, -R139 ;  /* 0x8000008bb8887220 */ /* 0x000fc40000410000 */
[C---:B------:R-:W-:Y:S02]  /*3fe0*/  FFMA.FTZ R171, R196.reuse, R171, -R138 ;  /* 0x000000abc4ab7223 */ /* 0x040fe4000001088a */
[----:B------:R-:W-:Y:S02]  /*3ff0*/  FFMA.FTZ R144, R196, R173, R142 ;  /* 0x000000adc4907223 */ /* 0x000fe4000001008e */
[C---:B------:R-:W-:Y:S02]  /*4000*/  FFMA.FTZ R138, R174.reuse, R139, -R130 ;  /* 0x0000008bae8a7223 */ /* 0x040fe40000010882 */
[----:B------:R-:W-:Y:S02]  /*4010*/  FFMA.FTZ R142, R174, R145, R136 ;  /* 0x00000091ae8e7223 */ /* 0x000fe40000010088 */
[C---:B0-----:R-:W-:Y:S02]  /*4020*/  FMUL.FTZ R136, R163.reuse, R54 ;  /* 0x00000036a3887220 */ /* 0x041fe40000410000 */
[----:B-1----:R-:W-:-:S02]  /*4030*/  FMUL.FTZ R145, R163, R55 ;  /* 0x00000037a3917220 */ /* 0x002fc40000410000 */
[C---:B--2---:R-:W-:Y:S02]  /*4040*/  FMUL.FTZ R130, R163.reuse, R52 ;  /* 0x00000034a3827220 */ /* 0x044fe40000410000 */
[----:B------:R-:W-:Y:S02]  /*4050*/  FMUL.FTZ R139, R163, R53 ;  /* 0x00000035a38b7220 */ /* 0x000fe40000410000 */
[C---:B------:R-:W-:Y:S02]  /*4060*/  FFMA.FTZ R55, R152.reuse, R55, R136 ;  /* 0x0000003798377223 */ /* 0x040fe40000010088 */
[C---:B------:R-:W-:Y:S02]  /*4070*/  FFMA.FTZ R54, R152.reuse, R54, -R145 ;  /* 0x0000003698367223 */ /* 0x040fe40000010891 */
[C---:B------:R-:W-:Y:S02]  /*4080*/  FFMA.FTZ R130, R152.reuse, R53, R130 ;  /* 0x0000003598827223 */ /* 0x040fe40000010082 */
[----:B------:R-:W-:-:S02]  /*4090*/  @P3 FFMA.FTZ R152, R152, R52, -R139 ;  /* 0x0000003498983223 */ /* 0x000fc4000001088b */
[----:B------:R-:W-:Y:S01]  /*40a0*/  @P3 FADD.FTZ R156, R156, R55 ;  /* 0x000000379c9c3221 */ /* 0x000fe20000010000 */
[----:B------:R-:W-:Y:S01]  /*40b0*/  FSEL R130, R163, R130, !P3 ;  /* 0x00000082a3827208 */ /* 0x000fe20005800000 */
[----:B------:R-:W-:Y:S01]  /*40c0*/  @P3 FADD.FTZ R159, R159, R54 ;  /* 0x000000369f9f3221 */ /* 0x000fe20000010000 */
[----:B------:R-:W-:Y:S01]  /*40d0*/  SHFL.UP PT, R53, R152, 0x4, RZ ;  /* 0x0480000098357989 */ /* 0x000fe200000e00ff */
[----:B------:R-:W-:Y:S01]  /*40e0*/  FMUL.FTZ R206, R100, R143 ;  /* 0x0000008f64ce7220 */ /* 0x000fe20000410000 */
[----:B------:R-:W-:Y:S01]  /*40f0*/  ISETP.GE.AND P3, PT, R66, 0x4, PT ;  /* 0x000000044200780c */ /* 0x000fe20003f66270 */
[----:B------:R-:W-:Y:S01]  /*4100*/  FMUL.FTZ R205, R100, R147 ;  /* 0x0000009364cd7220 */ /* 0x000fe20000410000 */
[----:B------:R-:W0:Y:S01]  /*4110*/  SHFL.UP PT, R145, R156, 0x4, RZ ;  /* 0x048000009c917989 */ /* 0x000e2200000e00ff */
[----:B------:R-:W-:Y:S02]  /*4120*/  FMUL.FTZ R52, R179, -R138 ;  /* 0x8000008ab3347220 */ /* 0x000fe40000410000 */
[----:B------:R-:W-:Y:S01]  /*4130*/  FADD.FTZ R171, R206, R171 ;  /* 0x000000abceab7221 */ /* 0x000fe20000010000 */
[----:B------:R-:W1:Y:S01]  /*4140*/  SHFL.UP PT, R139, R159, 0x4, RZ ;  /* 0x048000009f8b7989 */ /* 0x000e6200000e00ff */
[----:B------:R-:W-:-:S02]  /*4150*/  FADD.FTZ R163, -R205, R144 ;  /* 0x00000090cda37221 */ /* 0x000fc40000010100 */
[-C--:B------:R-:W-:Y:S01]  /*4160*/  FFMA.FTZ R52, R177, R142.reuse, R52 ;  /* 0x0000008eb1347223 */ /* 0x080fe20000010034 */
[----:B------:R-:W2:Y:S01]  /*4170*/  SHFL.UP PT, R55, R130, 0x4, RZ ;  /* 0x0480000082377989 */ /* 0x000ea200000e00ff */
[----:B------:R-:W-:Y:S02]  /*4180*/  FMUL.FTZ R142, R179, -R142 ;  /* 0x8000008eb38e7220 */ /* 0x000fe40000410000 */
[C---:B------:R-:W-:Y:S02]  /*4190*/  FMUL.FTZ R136, R194.reuse, -R171 ;  /* 0x800000abc2887220 */ /* 0x040fe40000410000 */
[-C--:B------:R-:W-:Y:S02]  /*41a0*/  FMUL.FTZ R54, R194, -R163.reuse ;  /* 0x800000a3c2367220 */ /* 0x080fe40000410000 */
[----:B------:R-:W-:Y:S02]  /*41b0*/  FFMA.FTZ R142, R177, R138, -R142 ;  /* 0x0000008ab18e7223 */ /* 0x000fe4000001088e */
[----:B------:R-:W-:-:S02]  /*41c0*/  FFMA.FTZ R175, R186, R163, R136 ;  /* 0x000000a3baaf7223 */ /* 0x000fc40000010088 */
[----:B------:R-:W-:Y:S02]  /*41d0*/  FFMA.FTZ R173, R186, R171, -R54 ;  /* 0x000000abbaad7223 */ /* 0x000fe40000010836 */
[----:B------:R-:W-:Y:S02]  /*41e0*/  FMUL.FTZ R163, R181, -R52 ;  /* 0x80000034b5a37220 */ /* 0x000fe40000410000 */
[C---:B------:R-:W-:Y:S02]  /*41f0*/  FMUL.FTZ R204, R99.reuse, R147 ;  /* 0x0000009363cc7220 */ /* 0x040fe40000410000 */
[----:B------:R-:W-:Y:S02]  /*4200*/  FMUL.FTZ R202, R99, R143 ;  /* 0x0000008f63ca7220 */ /* 0x000fe40000410000 */
[-C--:B------:R-:W-:Y:S02]  /*4210*/  FMUL.FTZ R171, R181, -R142.reuse ;  /* 0x8000008eb5ab7220 */ /* 0x080fe40000410000 */
[----:B------:R-:W-:-:S02]  /*4220*/  FFMA.FTZ R163, R180, R142, -R163 ;  /* 0x0000008eb4a37223 */ /* 0x000fc400000108a3 */
[----:B------:R-:W-:Y:S02]  /*4230*/  FADD.FTZ R175, -R204, R175 ;  /* 0x000000afccaf7221 */ /* 0x000fe40000010100 */
[----:B------:R-:W-:Y:S02]  /*4240*/  FADD.FTZ R173, R202, R173 ;  /* 0x000000adcaad7221 */ /* 0x000fe40000010000 */
[----:B------:R-:W-:Y:S02]  /*4250*/  FFMA.FTZ R171, R180, R52, R171 ;  /* 0x00000034b4ab7223 */ /* 0x000fe400000100ab */
        /* <DEDUP_REMOVED lines=8> */
[----:B0-----:R-:W-:-:S02]  /*42e0*/  FMUL.FTZ R136, R130, R145 ;  /* 0x0000009182887220 */ /* 0x001fc40000410000 */
[C---:B------:R-:W-:Y:S02]  /*42f0*/  FMUL.FTZ R54, R130.reuse, R53 ;  /* 0x0000003582367220 */ /* 0x040fe40000410000 */
[C---:B-1----:R-:W-:Y:S02]  /*4300*/  FMUL.FTZ R138, R130.reuse, R139 ;  /* 0x0000008b828a7220 */ /* 0x042fe40000410000 */
[----:B--2---:R-:W-:Y:S02]  /*4310*/  FMUL.FTZ R52, R130, R55 ;  /* 0x0000003782347220 */ /* 0x004fe40000410000 */
[C---:B------:R-:W-:Y:S02]  /*4320*/  FFMA.FTZ R136, R152.reuse, R139, -R136 ;  /* 0x0000008b98887223 */ /* 0x040fe40000010888 */
[C---:B------:R-:W-:Y:S02]  /*4330*/  FFMA.FTZ R55, R152.reuse, R55, R54 ;  /* 0x0000003798377223 */ /* 0x040fe40000010036 */
[----:B------:R-:W-:-:S02]  /*4340*/  FFMA.FTZ R145, R152, R145, R138 ;  /* 0x0000009198917223 */ /* 0x000fc4000001008a */
[----:B------:R-:W-:Y:S01]  /*4350*/  @P3 FFMA.FTZ R152, R152, R53, -R52 ;  /* 0x0000003598983223 */ /* 0x000fe20000010834 */
[----:B------:R-:W-:Y:S01]  /*4360*/  FSEL R55, R130, R55, !P3 ;  /* 0x0000003782377208 */ /* 0x000fe20005800000 */
[----:B------:R-:W-:Y:S02]  /*4370*/  FMUL.FTZ R189, R98, R147 ;  /* 0x0000009362bd7220 */ /* 0x000fe40000410000 */
[----:B------:R-:W-:Y:S01]  /*4380*/  @P3 FADD.FTZ R159, R159, R136 ;  /* 0x000000889f9f3221 */ /* 0x000fe20000010000 */
[----:B------:R-:W0:Y:S01]  /*4390*/  SHFL.UP PT, R52, R152, 0x8, RZ ;  /* 0x0500000098347989 */ /* 0x000e2200000e00ff */
[----:B------:R-:W-:Y:S01]  /*43a0*/  @P3 FADD.FTZ R156, R156, R145 ;  /* 0x000000919c9c3221 */ /* 0x000fe20000010000 */
[----:B------:R-:W-:Y:S01]  /*43b0*/  ISETP.GE.AND P3, PT, R66, 0x8, PT ;  /* 0x000000084200780c */ /* 0x000fe20003f66270 */
[----:B------:R-:W-:Y:S01]  /*43c0*/  FMUL.FTZ R188, R98, R143 ;  /* 0x0000008f62bc7220 */ /* 0x000fe20000410000 */
[----:B------:R-:W1:Y:S01]  /*43d0*/  SHFL.UP PT, R54, R159, 0x8, RZ ;  /* 0x050000009f367989 */ /* 0x000e6200000e00ff */
[----:B------:R-:W-:-:S02]  /*43e0*/  FADD.FTZ R142, -R189, R142 ;  /* 0x0000008ebd8e7221 */ /* 0x000fc40000010100 */
[----:B------:R-:W-:Y:S01]  /*43f0*/  FMUL.FTZ R136, R194, -R171 ;  /* 0x800000abc2887220 */ /* 0x000fe20000410000 */
[----:B------:R-:W2:Y:S01]  /*4400*/  SHFL.UP PT, R130, R156, 0x8, RZ ;  /* 0x050000009c827989 */ /* 0x000ea200000e00ff */
[----:B------:R-:W-:Y:S02]  /*4410*/  FADD.FTZ R173, R188, R173 ;  /* 0x000000adbcad7221 */ /* 0x000fe40000010000 */
[-C--:B------:R-:W-:Y:S01]  /*4420*/  FMUL.FTZ R138, R194, -R163.reuse ;  /* 0x800000a3c28a7220 */ /* 0x080fe20000410000 */
[----:B------:R-:W3:Y:S01]  /*4430*/  SHFL.UP PT, R53, R55, 0x8, RZ ;  /* 0x0500000037357989 */ /* 0x000ee200000e00ff */
[----:B------:R-:W-:Y:S02]  /*4440*/  FMUL.FTZ R144, R146, -R142 ;  /* 0x8000008e92907220 */ /* 0x000fe40000410000 */
[----:B------:R-:W-:Y:S02]  /*4450*/  FFMA.FTZ R136, R186, R163, -R136 ;  /* 0x000000a3ba887223 */ /* 0x000fe40000010888 */
[----:B------:R-:W-:-:S02]  /*4460*/  FMUL.FTZ R139, R146, -R173 ;  /* 0x800000ad928b7220 */ /* 0x000fc40000410000 */
[----:B------:R-:W-:Y:S02]  /*4470*/  FFMA.FTZ R171, R186, R171, R138 ;  /* 0x000000abbaab7223 */ /* 0x000fe4000001008a */
[----:B------:R-:W-:Y:S02]  /*4480*/  FFMA.FTZ R173, R141, R173, -R144 ;  /* 0x000000ad8dad7223 */ /* 0x000fe40000010890 */
[----:B------:R-:W-:Y:S02]  /*4490*/  FMUL.FTZ R138, R97, R143 ;  /* 0x0000008f618a7220 */ /* 0x000fe40000410000 */
[----:B------:R-:W-:Y:S02]  /*44a0*/  FMUL.FTZ R144, R192, -R136 ;  /* 0x80000088c0907220 */ /* 0x000fe40000410000 */
[----:B------:R-:W-:Y:S02]  /*44b0*/  FFMA.FTZ R148, R141, R142, R139 ;  /* 0x0000008e8d947223 */ /* 0x000fe4000001008b */
[----:B------:R-:W-:-:S02]  /*44c0*/  FMUL.FTZ R139, R97, R147 ;  /* 0x00000093618b7220 */ /* 0x000fc40000410000 */
[-C--:B------:R-:W-:Y:S02]  /*44d0*/  FMUL.FTZ R142, R192, -R171.reuse ;  /* 0x800000abc08e7220 */ /* 0x080fe40000410000 */
[----:B------:R-:W-:Y:S02]  /*44e0*/  FADD.FTZ R173, R138, R173 ;  /* 0x000000ad8aad7221 */ /* 0x000fe40000010000 */
[----:B------:R-:W-:Y:S02]  /*44f0*/  FFMA.FTZ R144, R193, R171, R144 ;  /* 0x000000abc1907223 */ /* 0x000fe40000010090 */
[----:B------:R-:W-:Y:S02]  /*4500*/  FADD.FTZ R148, -R139, R148 ;  /* 0x000000948b947221 */ /* 0x000fe40000010100 */
[----:B------:R-:W-:Y:S02]  /*4510*/  FFMA.FTZ R142, R193, R136, -R142 ;  /* 0x00000088c18e7223 */ /* 0x000fe4000001088e */
[----:B------:R-:W-:-:S02]  /*4520*/  FMUL.FTZ R163, R133, -R173 ;  /* 0x800000ad85a37220 */ /* 0x000fc40000410000 */
[----:B------:R-:W-:Y:S02]  /*4530*/  FMUL.FTZ R136, R146, -R144 ;  /* 0x8000009092887220 */ /* 0x000fe40000410000 */
[-C--:B------:R-:W-:Y:S02]  /*4540*/  FMUL.FTZ R145, R133, -R148.reuse ;  /* 0x8000009485917220 */ /* 0x080fe40000410000 */
[C---:B------:R-:W-:Y:S02]  /*4550*/  FFMA.FTZ R209, R134.reuse, R148, R163 ;  /* 0x0000009486d17223 */ /* 0x040fe400000100a3 */
[----:B------:R-:W-:Y:S02]  /*4560*/  FFMA.FTZ R148, R141, R142, -R136 ;  /* 0x0000008e8d947223 */ /* 0x000fe40000010888 */
[----:B0-----:R-:W-:Y:S02]  /*4570*/  FMUL.FTZ R136, R55, R52 ;  /* 0x0000003437887220 */ /* 0x001fe40000410000 */
[----:B------:R-:W-:-:S02]  /*4580*/  FFMA.FTZ R207, R134, R173, -R145 ;  /* 0x000000ad86cf7223 */ /* 0x000fc40000010891 */
[C---:B-1----:R-:W-:Y:S02]  /*4590*/  FMUL.FTZ R163, R55.reuse, R54 ;  /* 0x0000003637a37220 */ /* 0x042fe40000410000 */
[C---:B--2---:R-:W-:Y:S02]  /*45a0*/  FMUL.FTZ R145, R55.reuse, R130 ;  /* 0x0000008237917220 */ /* 0x044fe40000410000 */
[-C--:B---3--:R-:W-:Y:S02]  /*45b0*/  FFMA.FTZ R136, R152, R53.reuse, R136 ;  /* 0x0000003598887223 */ /* 0x088fe40000010088 */
[----:B------:R-:W-:Y:S02]  /*45c0*/  FMUL.FTZ R53, R55, R53 ;  /* 0x0000003537357220 */ /* 0x000fe40000410000 */
[----:B------:R-:W-:Y:S02]  /*45d0*/  FMUL.FTZ R142, R146, -R142 ;  /* 0x8000008e928e7220 */ /* 0x000fe40000410000 */
[----:B------:R-:W-:-:S02]  /*45e0*/  FFMA.FTZ R163, R152, R130, R163 ;  /* 0x0000008298a37223 */ /* 0x000fc400000100a3 */
[C---:B------:R-:W-:Y:S02]  /*45f0*/  FFMA.FTZ R54, R152.reuse, R54, -R145 ;  /* 0x0000003698367223 */ /* 0x040fe40000010891 */
[----:B------:R-:W-:Y:S01]  /*4600*/  @P3 FFMA.FTZ R152, R152, R52, -R53 ;  /* 0x0000003498983223 */ /* 0x000fe20000010835 */
[----:B------:R-:W-:Y:S01]  /*4610*/  MOV R52, 0x3f800000 ;  /* 0x3f80000000347802 */ /* 0x000fe20000000f00 */
[----:B------:R-:W-:Y:S01]  /*4620*/  FFMA.FTZ R144, R141, R144, R142 ;  /* 0x000000908d907223 */ /* 0x000fe2000001008e */
[----:B------:R-:W-:Y:S01]  /*4630*/  FSEL R142, R55, R136, !P3 ;  /* 0x00000088378e7208 */ /* 0x000fe20005800000 */
[----:B------:R-:W-:Y:S02]  /*4640*/  @P3 FADD.FTZ R156, R156, R163 ;  /* 0x000000a39c9c3221 */ /* 0x000fe40000010000 */
[----:B------:R-:W-:Y:S01]  /*4650*/  @P3 FADD.FTZ R159, R159, R54 ;  /* 0x000000369f9f3221 */ /* 0x000fe20000010000 */
[----:B------:R-:W0:Y:S01]  /*4660*/  SHFL.UP PT, R163, R152, 0x10, RZ ;  /* 0x0600000098a37989 */ /* 0x000e2200000e00ff */
[C---:B------:R-:W-:Y:S01]  /*4670*/  FMUL.FTZ R53, R133.reuse, -R144 ;  /* 0x8000009085357220 */ /* 0x040fe20000410000 */
[----:B------:R-:W-:Y:S01]  /*4680*/  CS2R R54, SRZ ;  /* 0x0000000000367805 */ /* 0x000fe2000001ff00 */
[----:B------:R-:W-:Y:S01]  /*4690*/  FMUL.FTZ R136, R96, R147 ;  /* 0x0000009360887220 */ /* 0x000fe20000410000 */
[----:B------:R-:W1:Y:S01]  /*46a0*/  SHFL.UP PT, R173, R159, 0x10, RZ ;  /* 0x060000009fad7989 */ /* 0x000e6200000e00ff */
[-C--:B------:R-:W-:Y:S01]  /*46b0*/  FFMA.FTZ R160, R134, R148.reuse, -R53 ;  /* 0x0000009486a07223 */ /* 0x080fe20000010835 */
[----:B------:R-:W-:Y:S01]  /*46c0*/  ISETP.GE.AND P3, PT, R66, 0x10, PT ;  /* 0x000000104200780c */ /* 0x000fe20003f66270 */
[----:B------:R-:W-:Y:S01]  /*46d0*/  FMUL.FTZ R53, R133, -R148 ;  /* 0x8000009485357220 */ /* 0x000fe20000410000 */
[----:B------:R-:W2:Y:S01]  /*46e0*/  SHFL.UP PT, R171, R142, 0x10, RZ ;  /* 0x060000008eab7989 */ /* 0x000ea200000e00ff */
[----:B------:R-:W-:-:S02]  /*46f0*/  FMUL.FTZ R130, R96, R143 ;  /* 0x0000008f60827220 */ /* 0x000fc40000410000 */
[----:B------:R-:W-:Y:S01]  /*4700*/  FADD.FTZ R148, -R136, R209 ;  /* 0x000000d188947221 */ /* 0x000fe20000010100 */
[----:B------:R-:W3:Y:S01]  /*4710*/  SHFL.UP PT, R175, R156, 0x10, RZ ;  /* 0x060000009caf7989 */ /* 0x000ee200000e00ff */
[----:B------:R-:W-:Y:S01]  /*4720*/  FFMA.FTZ R164, R134, R144, R53 ;  /* 0x0000009086a47223 */ /* 0x000fe20000010035 */
[----:B------:R-:W-:Y:S01]  /*4730*/  HFMA2.MMA R53, -RZ, RZ, 0, 0 ;  /* 0x00000000ff357435 */ /* 0x000fe200000001ff */
[----:B------:R-:W-:Y:S02]  /*4740*/  FADD.FTZ R144, R130, R207 ;  /* 0x000000cf82907221 */ /* 0x000fe40000010000 */
[C---:B------:R-:W-:Y:S02]  /*4750*/  FMUL.FTZ R145, R129.reuse, -R148 ;  /* 0x8000009481917220 */ /* 0x040fe40000410000 */
[----:B------:R-:W-:Y:S02]  /*4760*/  FMUL.FTZ R172, R129, -R160 ;  /* 0x800000a081ac7220 */ /* 0x000fe40000410000 */
[----:B------:R-:W-:-:S02]  /*4770*/  FFMA.FTZ R209, R131, R144, -R145 ;  /* 0x0000009083d17223 */ /* 0x000fc40000010891 */
[C---:B------:R-:W-:Y:S01]  /*4780*/  FMUL.FTZ R144, R129.reuse, -R144 ;  /* 0x8000009081907220 */ /* 0x040fe20000410000 */
[----:B------:R-:W4:Y:S01]  /*4790*/  @!P0 LDS.128 R52, [UR6+0x1da0] ;  /* 0x001da006ff348984 */ /* 0x000f220008000c00 */
[----:B------:R-:W-:Y:S01]  /*47a0*/  FMUL.FTZ R145, R129, -R164 ;  /* 0x800000a481917220 */ /* 0x000fe20000410000 */
[----:B------:R-:W-:Y:S01]  /*47b0*/  ISETP.NE.AND P0, PT, R69, 0x1f, PT ;  /* 0x0000001f4500780c */ /* 0x000fe20003f05270 */
[C---:B------:R-:W-:Y:S02]  /*47c0*/  FFMA.FTZ R176, R131.reuse, R148, R144 ;  /* 0x0000009483b07223 */ /* 0x040fe40000010090 */
[C---:B0-----:R-:W-:Y:S02]  /*47d0*/  FMUL.FTZ R144, R142.reuse, R163 ;  /* 0x000000a38e907220 */ /* 0x041fe40000410000 */
[----:B------:R-:W-:Y:S02]  /*47e0*/  FFMA.FTZ R145, R131, R160, -R145 ;  /* 0x000000a083917223 */ /* 0x000fe40000010891 */
[----:B-1----:R-:W-:-:S02]  /*47f0*/  FMUL.FTZ R160, R142, R173 ;  /* 0x000000ad8ea07220 */ /* 0x002fc40000410000 */
[----:B--2---:R-:W-:Y:S02]  /*4800*/  FFMA.FTZ R207, R152, R171, R144 ;  /* 0x000000ab98cf7223 */ /* 0x004fe40000010090 */
[-C--:B---3--:R-:W-:Y:S02]  /*4810*/  FMUL.FTZ R148, R142, R175.reuse ;  /* 0x000000af8e947220 */ /* 0x088fe40000410000 */
[----:B------:R-:W-:Y:S01]  /*4820*/  FFMA.FTZ R175, R152, R175, R160 ;  /* 0x000000af98af7223 */ /* 0x000fe200000100a0 */
[C---:B------:R-:W-:Y:S01]  /*4830*/  FSEL R160, R142.reuse, R207, !P3 ;  /* 0x000000cf8ea07208 */ /* 0x040fe20005800000 */
[----:B------:R-:W-:Y:S02]  /*4840*/  FMUL.FTZ R171, R142, R171 ;  /* 0x000000ab8eab7220 */ /* 0x000fe40000410000 */
[----:B------:R-:W-:Y:S02]  /*4850*/  FFMA.FTZ R148, R152, R173, -R148 ;  /* 0x000000ad98947223 */ /* 0x000fe40000010894 */
[C---:B------:R-:W-:Y:S01]  /*4860*/  FMUL.FTZ R142, R94.reuse, R143 ;  /* 0x0000008f5e8e7220 */ /* 0x040fe20000410000 */
[----:B------:R-:W0:Y:S01]  /*4870*/  SHFL.UP PT, R160, R160, 0x1, RZ ;  /* 0x04200000a0a07989 */ /* 0x000e2200000e00ff */
[----:B------:R-:W-:-:S02]  /*4880*/  FMUL.FTZ R147, R94, R147 ;  /* 0x000000935e937220 */ /* 0x000fc40000410000 */
[----:B------:R-:W-:Y:S02]  /*4890*/  @P3 FFMA.FTZ R152, R152, R163, -R171 ;  /* 0x000000a398983223 */ /* 0x000fe400000108ab */
[----:B------:R-:W-:Y:S01]  /*48a0*/  @P3 FADD.FTZ R159, R159, R148 ;  /* 0x000000949f9f3221 */ /* 0x000fe20000010000 */
[----:B------:R1:W2:Y:S01]  /*48b0*/  SHFL.DOWN PT, R171, R145, 0x1, 0x1f ;  /* 0x08201f0091ab7f89 */ /* 0x0002a200000e0000 */
[----:B------:R-:W-:Y:S01]  /*48c0*/  @P3 FADD.FTZ R156, R156, R175 ;  /* 0x000000af9c9c3221 */ /* 0x000fe20000010000 */
[----:B------:R-:W-:Y:S01]  /*48d0*/  ISETP.GT.U32.AND P3, PT, R69, 0x1d, PT ;  /* 0x0000001d4500780c */ /* 0x000fe20003f64070 */
[----:B------:R-:W-:Y:S01]  /*48e0*/  FFMA.FTZ R144, R131, R164, R172 ;  /* 0x000000a483907223 */ /* 0x000fe200000100ac */
[----:B------:R-:W3:Y:S01]  /*48f0*/  SHFL.UP PT, R152, R152, 0x1, RZ ;  /* 0x0420000098987989 */ /* 0x000ee200000e00ff */
[----:B------:R-:W-:Y:S02]  /*4900*/  FADD.FTZ R148, R142, R209 ;  /* 0x000000d18e947221 */ /* 0x000fe40000010000 */
[----:B------:R-:W-:Y:S01]  /*4910*/  FADD.FTZ R143, -R147, R176 ;  /* 0x000000b0938f7221 */ /* 0x000fe20000010100 */
[----:B------:R1:W0:Y:S04]  /*4920*/  SHFL.DOWN PT, R173, R144, 0x1, 0x1f ;  /* 0x08201f0090ad7f89 */ /* 0x00022800000e0000 */
[----:B------:R1:W0:Y:S04]  /*4930*/  SHFL.DOWN PT, R163, R148, 0x1, 0x1f ;  /* 0x08201f0094a37f89 */ /* 0x00022800000e0000 */
[----:B------:R1:W0:Y:S04]  /*4940*/  SHFL.DOWN PT, R175, R143, 0x1, 0x1f ;  /* 0x08201f008faf7f89 */ /* 0x00022800000e0000 */
[----:B------:R-:W0:Y:S04]  /*4950*/  SHFL.UP PT, R159, R159, 0x1, RZ ;  /* 0x042000009f9f7989 */ /* 0x000e2800000e00ff */
[----:B------:R-:W0:Y:S01]  /*4960*/  SHFL.UP PT, R156, R156, 0x1, RZ ;  /* 0x042000009c9c7989 */ /* 0x000e2200000e00ff */
[----:B------:R-:W-:Y:S05]  /*4970*/  @!P0 BRA `(.L_x_9668) ;  /* 0x000000b000008947 */ /* 0x000fea0003800000 */
[C---:B012-4-:R-:W-:Y:S02]  /*4980*/  FMUL.FTZ R164, R144.reuse, R173 ;  /* 0x000000ad90a47220 */ /* 0x057fe40000410000 */
[----:B------:R-:W-:-:S02]  /*4990*/  FMUL.FTZ R172, R144, R175 ;  /* 0x000000af90ac7220 */ /* 0x000fc40000410000 */
[C---:B------:R-:W-:Y:S02]  /*49a0*/  FMUL.FTZ R176, R144.reuse, R163 ;  /* 0x000000a390b07220 */ /* 0x040fe40000410000 */
[-C--:B------:R-:W-:Y:S02]  /*49b0*/  FMUL.FTZ R144, R144, R171.reuse ;  /* 0x000000ab90907220 */ /* 0x080fe40000410000 */
[C---:B------:R-:W-:Y:S02]  /*49c0*/  FFMA.FTZ R164, R145.reuse, R171, -R164 ;  /* 0x000000ab91a47223 */ /* 0x040fe400000108a4 */
[C---:B------:R-:W-:Y:S02]  /*49d0*/  FFMA.FTZ R163, R145.reuse, R163, -R172 ;  /* 0x000000a391a37223 */ /* 0x040fe400000108ac */
[C---:B------:R-:W-:Y:S02]  /*49e0*/  FFMA.FTZ R176, R145.reuse, R175, R176 ;  /* 0x000000af91b07223 */ /* 0x040fe400000100b0 */
[----:B------:R-:W-:Y:S01]  /*49f0*/  FFMA.FTZ R144, R145, R173, R144 ;  /* 0x000000ad91907223 */ /* 0x000fe20000010090 */
[----:B------:R-:W-:Y:S01]  /*4a00*/  MOV R145, R164 ;  /* 0x000000a400917202 */ /* 0x000fe20000000f00 */
[----:B------:R-:W-:-:S02]  /*4a10*/  FADD.FTZ R148, R148, R163 ;  /* 0x000000a394947221 */ /* 0x000fc40000010000 */
[----:B------:R-:W-:Y:S02]  /*4a20*/  FADD.FTZ R143, R143, R176 ;  /* 0x000000b08f8f7221 */ /* 0x000fe40000010000 */
.L_x_9668:
[----:B-12-4-:R-:W-:Y:S05]  /*4a30*/  BSYNC B0 ;  /* 0x0000000000007941 */ /* 0x016fea0003800000 */
.L_x_9667:
[----:B------:R1:W2:Y:S01]  /*4a40*/  SHFL.DOWN PT, R171, R145, 0x2, 0x1f ;  /* 0x08401f0091ab7f89 */ /* 0x0002a200000e0000 */
[----:B------:R-:W-:Y:S03]  /*4a50*/  BSSY B0, `(.L_x_9669) ;  /* 0x0000010000007945 */ /* 0x000fe60003800000 */
[----:B0-----:R1:W0:Y:S04]  /*4a60*/  SHFL.DOWN PT, R173, R144, 0x2, 0x1f ;  /* 0x08401f0090ad7f89 */ /* 0x00122800000e0000 */
[----:B------:R1:W4:Y:S04]  /*4a70*/  SHFL.DOWN PT, R163, R148, 0x2, 0x1f ;  /* 0x08401f0094a37f89 */ /* 0x00032800000e0000 */
[----:B------:R1:W3:Y:S01]  /*4a80*/  SHFL.DOWN PT, R175, R143, 0x2, 0x1f ;  /* 0x08401f008faf7f89 */ /* 0x0002e200000e0000 */
[----:B------:R-:W-:Y:S05]  /*4a90*/  @P3 BRA `(.L_x_9670) ;  /* 0x000000b000003947 */ /* 0x000fea0003800000 */
[C---:B0-----:R-:W-:Y:S02]  /*4aa0*/  FMUL.FTZ R164, R144.reuse, R173 ;  /* 0x000000ad90a47220 */ /* 0x041fe40000410000 */
[----:B---3--:R-:W-:-:S02]  /*4ab0*/  FMUL.FTZ R172, R144, R175 ;  /* 0x000000af90ac7220 */ /* 0x008fc40000410000 */
        /* <DEDUP_REMOVED lines=9> */
.L_x_9670:
[----:B------:R-:W-:Y:S05]  /*4b50*/  BSYNC B0 ;  /* 0x0000000000007941 */ /* 0x000fea0003800000 */
.L_x_9669:
[----:B--2---:R2:W1:Y:S01]  /*4b60*/  SHFL.DOWN PT, R171, R145, 0x4, 0x1f ;  /* 0x08801f0091ab7f89 */ /* 0x00446200000e0000 */
[----:B------:R-:W-:Y:S03]  /*4b70*/  BSSY B0, `(.L_x_9671) ;  /* 0x0000010000007945 */ /* 0x000fe60003800000 */
[----:B0-----:R2:W0:Y:S04]  /*4b80*/  SHFL.DOWN PT, R173, R144, 0x4, 0x1f ;  /* 0x08801f0090ad7f89 */ /* 0x00142800000e0000 */
[----:B----4-:R2:W4:Y:S04]  /*4b90*/  SHFL.DOWN PT, R163, R148, 0x4, 0x1f ;  /* 0x08801f0094a37f89 */ /* 0x01052800000e0000 */
[----:B---3--:R2:W3:Y:S01]  /*4ba0*/  SHFL.DOWN PT, R175, R143, 0x4, 0x1f ;  /* 0x08801f008faf7f89 */ /* 0x0084e200000e0000 */
        /* <DEDUP_REMOVED lines=12> */
.L_x_9672:
[----:B------:R-:W-:Y:S05]  /*4c70*/  BSYNC B0 ;  /* 0x0000000000007941 */ /* 0x000fea0003800000 */
.L_x_9671:
[----:B-1----:R1:W2:Y:S01]  /*4c80*/  SHFL.DOWN PT, R171, R145, 0x8, 0x1f ;  /* 0x09001f0091ab7f89 */ /* 0x0022a200000e0000 */
        /* <DEDUP_REMOVED lines=16> */
.L_x_9674:
[----:B------:R-:W-:Y:S05]  /*4d90*/  BSYNC B0 ;  /* 0x0000000000007941 */ /* 0x000fea0003800000 */
.L_x_9673:
        /* <DEDUP_REMOVED lines=17> */
.L_x_9676:
[----:B------:R-:W-:Y:S05]  /*4eb0*/  BSYNC B0 ;  /* 0x0000000000007941 */ /* 0x000fea0003800000 */
.L_x_9675:
[----:B---3--:R-:W-:Y:S01]  /*4ec0*/  SHFL.DOWN PT, R175, R144, 0x1, 0x1f ;  /* 0x08201f0090af7f89 */ /* 0x008fe200000e0000 */
[-C--:B----4-:R-:W-:Y:S01]  /*4ed0*/  FMUL.FTZ R163, R160, R79.reuse ;  /* 0x0000004fa0a37220 */ /* 0x090fe20000410000 */
[----:B------:R-:W-:Y:S01]  /*4ee0*/  ISETP.GT.AND P0, PT, R66, 0x1e, PT ;  /* 0x0000001e4200780c */ /* 0x000fe20003f04270 */
[-C--:B------:R-:W-:Y:S01]  /*4ef0*/  FMUL.FTZ R164, R160, R78.reuse ;  /* 0x0000004ea0a47220 */ /* 0x080fe20000410000 */
[----:B-1----:R-:W1:Y:S01]  /*4f00*/  SHFL.IDX PT, R171, R54, RZ, 0x1f ;  /* 0x00001fff36ab7589 */ /* 0x002e6200000e0000 */
[C---:B------:R-:W-:Y:S01]  /*4f10*/  FFMA.FTZ R160, R152.reuse, R78, -R163 ;  /* 0x0000004e98a07223 */ /* 0x040fe200000108a3 */
[----:B------:R-:W-:Y:S01]  /*4f20*/  BSSY B0, `(.L_x_9677) ;  /* 0x000025b000007945 */ /* 0x000fe20003800000 */
[----:B------:R-:W-:Y:S01]  /*4f30*/  FFMA.FTZ R163, R152, R79, R164 ;  /* 0x0000004f98a37223 */ /* 0x000fe200000100a4 */
[----:B------:R-:W3:Y:S01]  /*4f40*/  SHFL.IDX PT, R172, R55, RZ, 0x1f ;  /* 0x00001fff37ac7589 */ /* 0x000ee200000e0000 */
[----:B------:R-:W-:Y:S02]  /*4f50*/  @P1 FADD.FTZ R78, R159, R160 ;  /* 0x000000a09f4e1221 */ /* 0x000fe40000010000 */
[----:B------:R-:W-:Y:S01]  /*4f60*/  @P1 FADD.FTZ R79, R156, R163 ;  /* 0x000000a39c4f1221 */ /* 0x000fe20000010000 */
[----:B0-----:R-:W0:Y:S01]  /*4f70*/  SHFL.DOWN PT, R173, R145, 0x1, 0x1f ;  /* 0x08201f0091ad7f89 */ /* 0x001e2200000e0000 */
[C---:B------:R-:W-:Y:S01]  /*4f80*/  FMUL.FTZ R152, R75.reuse, R78 ;  /* 0x0000004e4b987220 */ /* 0x040fe20000410000 */
[----:B------:R-:W-:Y:S01]  /*4f90*/  ISETP.NE.AND P1, PT, R66, RZ, PT ;  /* 0x000000ff4200720c */ /* 0x000fe20003f25270 */
[-C--:B------:R-:W-:Y:S01]  /*4fa0*/  FMUL.FTZ R75, R75, R79.reuse ;  /* 0x0000004f4b4b7220 */ /* 0x080fe20000410000 */
[----:B------:R-:W4:Y:S01]  /*4fb0*/  SHFL.DOWN PT, R176, R143, 0x1, 0x1f ;  /* 0x08201f008fb07f89 */ /* 0x000f2200000e0000 */
[----:B------:R-:W-:-:S02]  /*4fc0*/  FFMA.FTZ R152, R74, R79, R152 ;  /* 0x0000004f4a987223 */ /* 0x000fc40000010098 */
[----:B------:R-:W-:Y:S01]  /*4fd0*/  FFMA.FTZ R75, R74, R78, -R75 ;  /* 0x0000004e4a4b7223 */ /* 0x000fe2000001084b */
[----:B------:R-:W5:Y:S01]  /*4fe0*/  SHFL.DOWN PT, R207, R148, 0x1, 0x1f ;  /* 0x08201f0094cf7f89 */ /* 0x000f6200000e0000 */
[----:B------:R-:W-:Y:S02]  /*4ff0*/  FADD.FTZ R74, RZ, R152 ;  /* 0x00000098ff4a7221 */ /* 0x000fe40000010000 */
[----:B------:R-:W-:Y:S01]  /*5000*/  FADD.FTZ R152, R122, R75 ;  /* 0x0000004b7a987221 */ /* 0x000fe20000010000 */
[----:B--2---:R-:W-:Y:S01]  /*5010*/  SHFL.IDX PT, R145, R145, RZ, 0x1f ;  /* 0x00001fff91917589 */ /* 0x004fe200000e0000 */
[----:B------:R-:W-:Y:S02]  /*5020*/  FMUL.FTZ R75, R129, R74 ;  /* 0x0000004a814b7220 */ /* 0x000fe40000410000 */
[C---:B-1----:R-:W-:Y:S02]  /*5030*/  @P2 FMUL.FTZ R159, R175.reuse, R171 ;  /* 0x000000abaf9f2220 */ /* 0x042fe40000410000 */
[----:B---3--:R-:W-:-:S02]  /*5040*/  @P2 FMUL.FTZ R156, R175, R172 ;  /* 0x000000acaf9c2220 */ /* 0x008fc40000410000 */
[C---:B0-----:R-:W-:Y:S02]  /*5050*/  @P2 FFMA.FTZ R159, R173.reuse, R172, R159 ;  /* 0x000000acad9f2223 */ /* 0x041fe4000001009f */
[----:B------:R-:W-:Y:S02]  /*5060*/  @P2 FFMA.FTZ R156, R173, R171, -R156 ;  /* 0x000000abad9c2223 */ /* 0x000fe4000001089c */
[----:B----4-:R-:W-:Y:S02]  /*5070*/  @P2 FADD.FTZ R172, R176, R159 ;  /* 0x0000009fb0ac2221 */ /* 0x010fe40000010000 */
[----:B-----5:R-:W-:Y:S01]  /*5080*/  @P2 FADD.FTZ R171, R207, R156 ;  /* 0x0000009ccfab2221 */ /* 0x020fe20000010000 */
[----:B------:R-:W-:Y:S01]  /*5090*/  ISETP.NE.AND P2, PT, R64, RZ, PT ;  /* 0x000000ff4000720c */ /* 0x000fe20003f45270 */
[-C--:B------:R-:W-:Y:S02]  /*50a0*/  FMUL.FTZ R78, R172, -R77.reuse ;  /* 0x8000004dac4e7220 */ /* 0x080fe40000410000 */
[----:B------:R-:W-:-:S02]  /*50b0*/  FMUL.FTZ R79, R171, -R77 ;  /* 0x8000004dab4f7220 */ /* 0x000fc40000410000 */
[----:B------:R-:W-:Y:S02]  /*50c0*/  FMUL.FTZ R77, R129, R152 ;  /* 0x00000098814d7220 */ /* 0x000fe40000410000 */
[-C--:B------:R-:W-:Y:S02]  /*50d0*/  FFMA.FTZ R78, R171, R76.reuse, -R78 ;  /* 0x0000004cab4e7223 */ /* 0x080fe4000001084e */
[----:B------:R-:W-:Y:S02]  /*50e0*/  FFMA.FTZ R76, R172, R76, R79 ;  /* 0x0000004cac4c7223 */ /* 0x000fe4000001004f */
[C---:B------:R-:W-:Y:S02]  /*50f0*/  FFMA.FTZ R156, R131.reuse, R152, -R75 ;  /* 0x00000098839c7223 */ /* 0x040fe4000001084b */
[----:B------:R-:W-:Y:S02]  /*5100*/  FFMA.FTZ R77, R131, R74, R77 ;  /* 0x0000004a834d7223 */ /* 0x000fe4000001004d */
[----:B------:R-:W-:-:S02]  /*5110*/  FADD.FTZ R75, R153, R78 ;  /* 0x0000004e994b7221 */ /* 0x000fc40000010000 */
[----:B------:R-:W-:Y:S02]  /*5120*/  FADD.FTZ R79, -R149, R76 ;  /* 0x0000004c954f7221 */ /* 0x000fe40000010100 */
[----:B------:R-:W-:Y:S02]  /*5130*/  FADD.FTZ R156, R121, R156 ;  /* 0x0000009c799c7221 */ /* 0x000fe40000010000 */
[----:B------:R-:W-:Y:S02]  /*5140*/  FADD.FTZ R77, RZ, R77 ;  /* 0x0000004dff4d7221 */ /* 0x000fe40000010000 */
[C---:B------:R-:W-:Y:S02]  /*5150*/  FMUL.FTZ R160, R132.reuse, -R75 ;  /* 0x8000004b84a07220 */ /* 0x040fe40000410000 */
[----:B------:R-:W-:Y:S02]  /*5160*/  FMUL.FTZ R78, R132, -R79 ;  /* 0x8000004f844e7220 */ /* 0x000fe40000410000 */
[----:B------:R-:W-:-:S02]  /*5170*/  FMUL.FTZ R76, R133, R156 ;  /* 0x0000009c854c7220 */ /* 0x000fc40000410000 */
[----:B------:R-:W-:Y:S02]  /*5180*/  FMUL.FTZ R149, R133, R77 ;  /* 0x0000004d85957220 */ /* 0x000fe40000410000 */
[C---:B------:R-:W-:Y:S02]  /*5190*/  FFMA.FTZ R160, R135.reuse, R79, R160 ;  /* 0x0000004f87a07223 */ /* 0x040fe400000100a0 */
[----:B------:R-:W-:Y:S02]  /*51a0*/  FFMA.FTZ R153, R135, R75, -R78 ;  /* 0x0000004b87997223 */ /* 0x000fe4000001084e */
[C---:B------:R-:W-:Y:S02]  /*51b0*/  FFMA.FTZ R78, R134.reuse, R77, R76 ;  /* 0x0000004d864e7223 */ /* 0x040fe4000001004c */
[----:B------:R-:W-:Y:S02]  /*51c0*/  FFMA.FTZ R159, R134, R156, -R149 ;  /* 0x0000009c869f7223 */ /* 0x000fe40000010895 */
[----:B------:R-:W-:-:S02]  /*51d0*/  FADD.FTZ R76, -R151, R160 ;  /* 0x000000a0974c7221 */ /* 0x000fc40000010100 */
[----:B------:R-:W-:Y:S02]  /*51e0*/  FADD.FTZ R149, R150, R153 ;  /* 0x0000009996957221 */ /* 0x000fe40000010000 */
[----:B------:R-:W-:Y:S02]  /*51f0*/  FADD.FTZ R78, RZ, R78 ;  /* 0x0000004eff4e7221 */ /* 0x000fe40000010000 */
[----:B------:R-:W-:Y:S02]  /*5200*/  FADD.FTZ R159, R120, R159 ;  /* 0x0000009f789f7221 */ /* 0x000fe40000010000 */
        /* <DEDUP_REMOVED lines=111> */
[-C--:B------:R-:W-:Y:S02]  /*5900*/  FMUL.FTZ R195, R195, R198.reuse ;  /* 0x000000c6c3c37220 */ /* 0x080fe40000410000 */
[C---:B------:R-:W-:Y:S02]  /*5910*/  FFMA.FTZ R199, R186.reuse, R185, R199 ;  /* 0x000000b9bac77223 */ /* 0x040fe400000100c7 */
[----:B------:R-:W-:Y:S02]  /*5920*/  FFMA.FTZ R197, R186, R183, -R197 ;  /* 0x000000b7bac57223 */ /* 0x000fe400000108c5 */
[C---:B------:R-:W-:Y:S02]  /*5930*/  FFMA.FTZ R194, R187.reuse, R198, R194 ;  /* 0x000000c6bbc27223 */ /* 0x040fe400000100c2 */
[----:B------:R-:W-:Y:S02]  /*5940*/  FFMA.FTZ R195, R187, R196, -R195 ;  /* 0x000000c4bbc37223 */ /* 0x000fe400000108c3 */
[----:B------:R-:W-:-:S02]  /*5950*/  FADD.FTZ R186, -R204, R199 ;  /* 0x000000c7ccba7221 */ /* 0x000fc40000010100 */
[----:B------:R-:W-:Y:S02]  /*5960*/  FADD.FTZ R187, R202, R197 ;  /* 0x000000c5cabb7221 */ /* 0x000fe40000010000 */
[C---:B------:R-:W-:Y:S02]  /*5970*/  FMUL.FTZ R202, R192.reuse, -R186 ;  /* 0x800000bac0ca7220 */ /* 0x040fe40000410000 */
[-C--:B------:R-:W-:Y:S02]  /*5980*/  FMUL.FTZ R199, R192, -R187.reuse ;  /* 0x800000bbc0c77220 */ /* 0x080fe40000410000 */
[----:B------:R-:W-:Y:S02]  /*5990*/  FADD.FTZ R194, RZ, R194 ;  /* 0x000000c2ffc27221 */ /* 0x000fe40000010000 */
[----:B------:R-:W-:Y:S02]  /*59a0*/  FADD.FTZ R195, R110, R195 ;  /* 0x000000c36ec37221 */ /* 0x000fe40000010000 */
[----:B------:R-:W-:-:S02]  /*59b0*/  FFMA.FTZ R197, R193, R187, -R202 ;  /* 0x000000bbc1c57223 */ /* 0x000fc400000108ca */
[----:B------:R-:W-:Y:S02]  /*59c0*/  FFMA.FTZ R202, R193, R186, R199 ;  /* 0x000000bac1ca7223 */ /* 0x000fe400000100c7 */
[C---:B------:R-:W-:Y:S02]  /*59d0*/  FMUL.FTZ R192, R190.reuse, R194 ;  /* 0x000000c2bec07220 */ /* 0x040fe40000410000 */
[-C--:B------:R-:W-:Y:S02]  /*59e0*/  FMUL.FTZ R190, R190, R195.reuse ;  /* 0x000000c3bebe7220 */ /* 0x080fe40000410000 */
[----:B------:R-:W-:Y:S02]  /*59f0*/  FADD.FTZ R189, -R189, R202 ;  /* 0x000000cabdbd7221 */ /* 0x000fe40000010100 */
[----:B------:R-:W-:Y:S02]  /*5a00*/  FADD.FTZ R188, R188, R197 ;  /* 0x000000c5bcbc7221 */ /* 0x000fe40000010000 */
[----:B------:R-:W-:-:S02]  /*5a10*/  FFMA.FTZ R192, R191, R195, -R192 ;  /* 0x000000c3bfc07223 */ /* 0x000fc400000108c0 */
[----:B------:R-:W-:Y:S02]  /*5a20*/  FFMA.FTZ R191, R191, R194, R190 ;  /* 0x000000c2bfbf7223 */ /* 0x000fe400000100be */
[C---:B------:R-:W-:Y:S01]  /*5a30*/  FMUL.FTZ R193, R146.reuse, -R189 ;  /* 0x800000bd92c17220 */ /* 0x040fe20000410000 */
[----:B------:R0:W1:Y:S01]  /*5a40*/  SHFL.IDX PT, R190, R144, RZ, 0x1f ;  /* 0x00001fff90be7589 */ /* 0x00006200000e0000 */
[-C--:B------:R-:W-:Y:S02]  /*5a50*/  FMUL.FTZ R202, R146, -R188.reuse ;  /* 0x800000bc92ca7220 */ /* 0x080fe40000410000 */
[----:B------:R-:W-:Y:S02]  /*5a60*/  FADD.FTZ R146, R109, R192 ;  /* 0x000000c06d927221 */ /* 0x000fe40000010000 */
[----:B------:R-:W-:Y:S02]  /*5a70*/  FADD.FTZ R191, RZ, R191 ;  /* 0x000000bfffbf7221 */ /* 0x000fe40000010000 */
[----:B------:R-:W-:-:S02]  /*5a80*/  FFMA.FTZ R193, R141, R188, -R193 ;  /* 0x000000bc8dc17223 */ /* 0x000fc400000108c1 */
[----:B------:R-:W-:Y:S02]  /*5a90*/  FFMA.FTZ R202, R141, R189, R202 ;  /* 0x000000bd8dca7223 */ /* 0x000fe400000100ca */
[C---:B------:R-:W-:Y:S02]  /*5aa0*/  FMUL.FTZ R192, R140.reuse, R146 ;  /* 0x000000928cc07220 */ /* 0x040fe40000410000 */
[-C--:B------:R-:W-:Y:S02]  /*5ab0*/  FMUL.FTZ R141, R140, R191.reuse ;  /* 0x000000bf8c8d7220 */ /* 0x080fe40000410000 */
[----:B------:R-:W-:Y:S02]  /*5ac0*/  FADD.FTZ R138, R138, R193 ;  /* 0x000000c18a8a7221 */ /* 0x000fe40000010000 */
[----:B------:R-:W-:Y:S02]  /*5ad0*/  FADD.FTZ R140, -R139, R202 ;  /* 0x000000ca8b8c7221 */ /* 0x000fe40000010100 */
[----:B0-----:R-:W-:-:S02]  /*5ae0*/  FFMA.FTZ R144, R137, R191, R192 ;  /* 0x000000bf89907223 */ /* 0x001fc400000100c0 */
[----:B------:R-:W-:Y:S02]  /*5af0*/  FFMA.FTZ R141, R137, R146, -R141 ;  /* 0x00000092898d7223 */ /* 0x000fe4000001088d */
[C---:B------:R-:W-:Y:S02]  /*5b00*/  FMUL.FTZ R139, R133.reuse, -R138 ;  /* 0x8000008a858b7220 */ /* 0x040fe40000410000 */
[-C--:B------:R-:W-:Y:S02]  /*5b10*/  FMUL.FTZ R137, R133, -R140.reuse ;  /* 0x8000008c85897220 */ /* 0x080fe40000410000 */
[----:B------:R-:W-:Y:S02]  /*5b20*/  FADD.FTZ R144, RZ, R144 ;  /* 0x00000090ff907221 */ /* 0x000fe40000010000 */
[----:B------:R-:W-:Y:S02]  /*5b30*/  FADD.FTZ R133, R108, R141 ;  /* 0x0000008d6c857221 */ /* 0x000fe40000010000 */
[----:B------:R-:W-:-:S02]  /*5b40*/  FFMA.FTZ R139, R134, R140, R139 ;  /* 0x0000008c868b7223 */ /* 0x000fc4000001008b */
[----:B------:R-:W-:Y:S02]  /*5b50*/  FFMA.FTZ R137, R134, R138, -R137 ;  /* 0x0000008a86897223 */ /* 0x000fe40000010889 */
[C---:B------:R-:W-:Y:S02]  /*5b60*/  FMUL.FTZ R192, R132.reuse, R144 ;  /* 0x0000009084c07220 */ /* 0x040fe40000410000 */
[-C--:B------:R-:W-:Y:S02]  /*5b70*/  FMUL.FTZ R132, R132, R133.reuse ;  /* 0x0000008584847220 */ /* 0x080fe40000410000 */
[----:B------:R-:W-:Y:S02]  /*5b80*/  FADD.FTZ R136, -R136, R139 ;  /* 0x0000008b88887221 */ /* 0x000fe40000010100 */
[----:B------:R-:W-:Y:S02]  /*5b90*/  FADD.FTZ R130, R130, R137 ;  /* 0x0000008982827221 */ /* 0x000fe40000010000 */
[----:B------:R-:W-:-:S02]  /*5ba0*/  FFMA.FTZ R192, R135, R133, -R192 ;  /* 0x0000008587c07223 */ /* 0x000fc400000108c0 */
[----:B------:R-:W-:Y:S02]  /*5bb0*/  FFMA.FTZ R135, R135, R144, R132 ;  /* 0x0000009087877223 */ /* 0x000fe40000010084 */
[C---:B------:R-:W-:Y:S02]  /*5bc0*/  FMUL.FTZ R137, R129.reuse, -R136 ;  /* 0x8000008881897220 */ /* 0x040fe40000410000 */
[C---:B-1----:R-:W-:Y:S02]  /*5bd0*/  FMUL.FTZ R132, R190.reuse, R55 ;  /* 0x00000037be847220 */ /* 0x042fe40000410000 */
[----:B------:R-:W-:Y:S02]  /*5be0*/  FMUL.FTZ R129, R129, -R130 ;  /* 0x8000008281817220 */ /* 0x000fe40000410000 */
[----:B------:R-:W-:Y:S02]  /*5bf0*/  FMUL.FTZ R134, R190, R54 ;  /* 0x00000036be867220 */ /* 0x000fe40000410000 */
[----:B------:R-:W-:-:S02]  /*5c00*/  FFMA.FTZ R137, R131, R130, -R137 ;  /* 0x0000008283897223 */ /* 0x000fc40000010889 */
[----:B------:R-:W-:Y:S02]  /*5c10*/  FFMA.FTZ R54, R145, R54, -R132 ;  /* 0x0000003691367223 */ /* 0x000fe40000010884 */
[----:B------:R-:W-:Y:S02]  /*5c20*/  FFMA.FTZ R132, R131, R136, R129 ;  /* 0x0000008883847223 */ /* 0x000fe40000010081 */
[----:B------:R-:W-:Y:S02]  /*5c30*/  FFMA.FTZ R129, R94, R152, RZ ;  /* 0x000000985e817223 */ /* 0x000fe400000100ff */
[----:B------:R-:W-:Y:S02]  /*5c40*/  FADD.FTZ R142, R142, R137 ;  /* 0x000000898e8e7221 */ /* 0x000fe40000010000 */
[----:B------:R-:W-:Y:S02]  /*5c50*/  FFMA.FTZ R55, R145, R55, R134 ;  /* 0x0000003791377223 */ /* 0x000fe40000010086 */
[----:B------:R-:W-:-:S02]  /*5c60*/  FFMA.FTZ R202, R96, R156, R129 ;  /* 0x0000009c60ca7223 */ /* 0x000fc40000010081 */
[----:B------:R-:W-:Y:S02]  /*5c70*/  FADD.FTZ R134, -R147, R132 ;  /* 0x0000008493867221 */ /* 0x000fe40000010100 */
[C---:B------:R-:W-:Y:S02]  /*5c80*/  FMUL.FTZ R129, R89.reuse, R142 ;  /* 0x0000008e59817220 */ /* 0x040fe40000410000 */
[----:B------:R-:W-:Y:S02]  /*5c90*/  FADD.FTZ R152, -R122, R152 ;  /* 0x000000987a987221 */ /* 0x000fe40000010100 */
[----:B------:R-:W-:Y:S02]  /*5ca0*/  FMUL.FTZ R132, R72, R130 ;  /* 0x0000008248847220 */ /* 0x000fe40000410000 */
[----:B------:R-:W-:Y:S02]  /*5cb0*/  FMUL.FTZ R137, R89, R134 ;  /* 0x0000008659897220 */ /* 0x000fe40000410000 */
[----:B------:R-:W-:-:S02]  /*5cc0*/  FMUL.FTZ R139, R74, R129 ;  /* 0x000000814a8b7220 */ /* 0x000fc40000410000 */
[----:B------:R-:W-:Y:S02]  /*5cd0*/  FFMA.FTZ R193, R97, R159, R202 ;  /* 0x0000009f61c17223 */ /* 0x000fe400000100ca */
[----:B------:R-:W-:Y:S02]  /*5ce0*/  FADD.FTZ R131, -R121, R156 ;  /* 0x0000009c79837221 */ /* 0x000fe40000010100 */
[----:B------:R-:W-:Y:S02]  /*5cf0*/  FMUL.FTZ R202, R72, R136 ;  /* 0x0000008848ca7220 */ /* 0x000fe40000410000 */
[----:B------:R-:W-:Y:S02]  /*5d00*/  FMUL.FTZ R147, R77, R132 ;  /* 0x000000844d937220 */ /* 0x000fe40000410000 */
[-C--:B------:R-:W-:Y:S02]  /*5d10*/  FFMA.FTZ R141, R152, R137.reuse, -R139 ;  /* 0x00000089988d7223 */ /* 0x080fe4000001088b */
[----:B------:R-:W-:-:S02]  /*5d20*/  FMUL.FTZ R137, R74, R137 ;  /* 0x000000894a897220 */ /* 0x000fc40000410000 */
[-C--:B------:R-:W-:Y:S02]  /*5d30*/  FFMA.FTZ R204, R131, R202.reuse, -R147 ;  /* 0x000000ca83cc7223 */ /* 0x080fe40000010893 */
[----:B------:R-:W-:Y:S02]  /*5d40*/  FMUL.FTZ R202, R77, R202 ;  /* 0x000000ca4dca7220 */ /* 0x000fe40000410000 */
[----:B------:R-:W-:Y:S02]  /*5d50*/  FFMA.FTZ R139, R129, R152, R137 ;  /* 0x00000098818b7223 */ /* 0x000fe40000010089 */
[C---:B------:R-:W-:Y:S02]  /*5d60*/  FMUL.FTZ R147, R85.reuse, R140 ;  /* 0x0000008c55937220 */ /* 0x040fe40000410000 */
[----:B------:R-:W-:Y:S02]  /*5d70*/  FMUL.FTZ R137, R85, R138 ;  /* 0x0000008a55897220 */ /* 0x000fe40000410000 */
[----:B------:R-:W-:-:S02]  /*5d80*/  FADD.FTZ R141, RZ, R141 ;  /* 0x0000008dff8d7221 */ /* 0x000fc40000010000 */
[----:B------:R-:W-:Y:S02]  /*5d90*/  FADD.FTZ R156, -R120, R159 ;  /* 0x0000009f789c7221 */ /* 0x000fe40000010100 */
[----:B------:R-:W-:Y:S02]  /*5da0*/  FFMA.FTZ R202, R132, R131, R202 ;  /* 0x0000008384ca7223 */ /* 0x000fe400000100ca */
[----:B------:R-:W-:Y:S02]  /*5db0*/  FADD.FTZ R139, RZ, R139 ;  /* 0x0000008bff8b7221 */ /* 0x000fe40000010000 */
[C---:B------:R-:W-:Y:S02]  /*5dc0*/  FMUL.FTZ R159, R78.reuse, R147 ;  /* 0x000000934e9f7220 */ /* 0x040fe40000410000 */
[----:B------:R-:W-:Y:S02]  /*5dd0*/  FMUL.FTZ R197, R78, R137 ;  /* 0x000000894ec57220 */ /* 0x000fe40000410000 */
[----:B------:R-:W-:-:S02]  /*5de0*/  FMUL.FTZ R208, R84, R189 ;  /* 0x000000bd54d07220 */ /* 0x000fc40000410000 */
[----:B------:R-:W-:Y:S02]  /*5df0*/  FADD.FTZ R204, R141, R204 ;  /* 0x000000cc8dcc7221 */ /* 0x000fe40000010000 */
[----:B------:R-:W-:Y:S02]  /*5e00*/  FADD.FTZ R139, R139, R202 ;  /* 0x000000ca8b8b7221 */ /* 0x000fe40000010000 */
[----:B------:R-:W-:Y:S02]  /*5e10*/  FFMA.FTZ R206, R98, R164, R193 ;  /* 0x000000a462ce7223 */ /* 0x000fe400000100c1 */
[----:B------:R-:W-:Y:S02]  /*5e20*/  FADD.FTZ R141, -R119, R164 ;  /* 0x000000a4778d7221 */ /* 0x000fe40000010100 */
[----:B------:R-:W-:Y:S02]  /*5e30*/  FFMA.FTZ R202, R137, R156, R159 ;  /* 0x0000009c89ca7223 */ /* 0x000fe4000001009f */
[----:B------:R-:W-:-:S02]  /*5e40*/  FFMA.FTZ R197, R156, R147, -R197 ;  /* 0x000000939cc57223 */ /* 0x000fc400000108c5 */
[----:B------:R-:W-:Y:S02]  /*5e50*/  FMUL.FTZ R164, R84, R188 ;  /* 0x000000bc54a47220 */ /* 0x000fe40000410000 */
[----:B------:R-:W-:Y:S02]  /*5e60*/  FMUL.FTZ R147, R151, R208 ;  /* 0x000000d097937220 */ /* 0x000fe40000410000 */
[----:B------:R-:W-:Y:S02]  /*5e70*/  FADD.FTZ R202, R139, R202 ;  /* 0x000000ca8bca7221 */ /* 0x000fe40000010000 */
[----:B------:R-:W-:Y:S02]  /*5e80*/  FMUL.FTZ R159, R151, R164 ;  /* 0x000000a4979f7220 */ /* 0x000fe40000410000 */
[----:B------:R-:W-:Y:S02]  /*5e90*/  FMUL.FTZ R139, R87, R187 ;  /* 0x000000bb578b7220 */ /* 0x000fe40000410000 */
[----:B------:R-:W-:-:S02]  /*5ea0*/  FFMA.FTZ R147, R164, R141, R147 ;  /* 0x0000008da4937223 */ /* 0x000fc40000010093 */
[----:B------:R-:W-:Y:S02]  /*5eb0*/  FFMA.FTZ R193, R99, R171, R206 ;  /* 0x000000ab63c17223 */ /* 0x000fe400000100ce */
[----:B------:R-:W-:Y:S02]  /*5ec0*/  FADD.FTZ R206, -R118, R171 ;  /* 0x000000ab76ce7221 */ /* 0x000fe40000010100 */
[----:B------:R-:W-:Y:S02]  /*5ed0*/  FFMA.FTZ R208, R141, R208, -R159 ;  /* 0x000000d08dd07223 */ /* 0x000fe4000001089f */
[----:B------:R-:W-:Y:S02]  /*5ee0*/  FADD.FTZ R197, R204, R197 ;  /* 0x000000c5ccc57221 */ /* 0x000fe40000010000 */
[----:B------:R-:W-:Y:S02]  /*5ef0*/  FMUL.FTZ R171, R87, R186 ;  /* 0x000000ba57ab7220 */ /* 0x000fe40000410000 */
[----:B------:R-:W-:-:S02]  /*5f00*/  FMUL.FTZ R199, R154, R139 ;  /* 0x0000008b9ac77220 */ /* 0x000fc40000410000 */
[----:B------:R-:W-:Y:S02]  /*5f10*/  FADD.FTZ R147, R202, R147 ;  /* 0x00000093ca937221 */ /* 0x000fe40000010000 */
[----:B------:R-:W-:Y:S02]  /*5f20*/  FMUL.FTZ R202, R80, R183 ;  /* 0x000000b750ca7220 */ /* 0x000fe40000410000 */
[----:B------:R-:W-:Y:S02]  /*5f30*/  FADD.FTZ R197, R197, R208 ;  /* 0x000000d0c5c57221 */ /* 0x000fe40000010000 */
[----:B------:R-:W-:Y:S02]  /*5f40*/  FFMA.FTZ R210, R206, R171, -R199 ;  /* 0x000000abced27223 */ /* 0x000fe400000108c7 */
[----:B------:R-:W-:Y:S02]  /*5f50*/  FFMA.FTZ R208, R100, R173, R193 ;  /* 0x000000ad64d07223 */ /* 0x000fe400000100c1 */
[----:B------:R-:W-:-:S02]  /*5f60*/  FMUL.FTZ R171, R154, R171 ;  /* 0x000000ab9aab7220 */ /* 0x000fc40000410000 */
        /* <DEDUP_REMOVED lines=8> */
[----:B------:R-:W-:Y:S02]  /*5ff0*/  FADD.FTZ R204, R147, R204 ;  /* 0x000000cc93cc7221 */ /* 0x000fe40000010000 */
[----:B------:R-:W-:Y:S02]  /*6000*/  FFMA.FTZ R193, R101, R175, R208 ;  /* 0x000000af65c17223 */ /* 0x000fe400000100d0 */
[----:B------:R-:W-:Y:S02]  /*6010*/  FADD.FTZ R208, -R116, R175 ;  /* 0x000000af74d07221 */ /* 0x000fe40000010100 */
[----:B------:R-:W-:-:S02]  /*6020*/  FMUL.FTZ R147, R81, R181 ;  /* 0x000000b551937220 */ /* 0x000fc40000410000 */
[----:B------:R-:W-:Y:S02]  /*6030*/  FFMA.FTZ R171, R202, R173, R212 ;  /* 0x000000adcaab7223 */ /* 0x000fe400000100d4 */
[C---:B------:R-:W-:Y:S02]  /*6040*/  FMUL.FTZ R175, R160.reuse, R199 ;  /* 0x000000c7a0af7220 */ /* 0x040fe40000410000 */
[----:B------:R-:W-:Y:S02]  /*6050*/  FMUL.FTZ R201, R160, R147 ;  /* 0x00000093a0c97220 */ /* 0x000fe40000410000 */
[----:B------:R-:W-:Y:S02]  /*6060*/  FADD.FTZ R171, R204, R171 ;  /* 0x000000abccab7221 */ /* 0x000fe40000010000 */
[----:B------:R-:W-:Y:S02]  /*6070*/  FFMA.FTZ R204, R147, R208, R175 ;  /* 0x000000d093cc7223 */ /* 0x000fe400000100af */
[----:B------:R-:W-:-:S02]  /*6080*/  FFMA.FTZ R159, R94, -R74, RZ ;  /* 0x8000004a5e9f7223 */ /* 0x000fc400000100ff */
[----:B------:R-:W-:Y:S02]  /*6090*/  FFMA.FTZ R212, R208, R199, -R201 ;  /* 0x000000c7d0d47223 */ /* 0x000fe400000108c9 */
[----:B------:R-:W-:Y:S02]  /*60a0*/  FADD.FTZ R199, R171, R204 ;  /* 0x000000ccabc77221 */ /* 0x000fe40000010000 */
[----:B------:R-:W-:Y:S02]  /*60b0*/  FMUL.FTZ R204, R82, R174 ;  /* 0x000000ae52cc7220 */ /* 0x000fe40000410000 */
[----:B------:R-:W-:Y:S02]  /*60c0*/  FFMA.FTZ R159, R96, -R77, R159 ;  /* 0x8000004d609f7223 */ /* 0x000fe4000001009f */
[----:B------:R-:W-:Y:S02]  /*60d0*/  FADD.FTZ R197, R197, R210 ;  /* 0x000000d2c5c57221 */ /* 0x000fe40000010000 */
[----:B------:R-:W-:-:S02]  /*60e0*/  FFMA.FTZ R201, R102, R178, R193 ;  /* 0x000000b266c97223 */ /* 0x000fc400000100c1 */
[----:B------:R-:W-:Y:S02]  /*60f0*/  FADD.FTZ R175, -R115, R178 ;  /* 0x000000b273af7221 */ /* 0x000fe40000010100 */
[----:B------:R-:W-:Y:S02]  /*6100*/  FMUL.FTZ R178, R82, R177 ;  /* 0x000000b152b27220 */ /* 0x000fe40000410000 */
[----:B------:R-:W-:Y:S02]  /*6110*/  FMUL.FTZ R203, R163, R204 ;  /* 0x000000cca3cb7220 */ /* 0x000fe40000410000 */
[----:B------:R-:W-:Y:S02]  /*6120*/  FFMA.FTZ R159, R97, -R78, R159 ;  /* 0x8000004e619f7223 */ /* 0x000fe4000001009f */
[----:B------:R-:W-:Y:S02]  /*6130*/  FADD.FTZ R197, R197, R212 ;  /* 0x000000d4c5c57221 */ /* 0x000fe40000010000 */
[----:B------:R-:W-:-:S02]  /*6140*/  FFMA.FTZ R212, R175, R178, -R203 ;  /* 0x000000b2afd47223 */ /* 0x000fc400000108cb */
[----:B------:R-:W-:Y:S02]  /*6150*/  FFMA.FTZ R193, R98, -R151, R159 ;  /* 0x8000009762c17223 */ /* 0x000fe4000001009f */
[----:B------:R-:W-:Y:S01]  /*6160*/  FMUL.FTZ R203, R163, R178 ;  /* 0x000000b2a3cb7220 */ /* 0x000fe20000410000 */
[----:B------:R-:W0:Y:S01]  /*6170*/  SHFL.IDX PT, R159, R148, RZ, 0x1f ;  /* 0x00001fff949f7589 */ /* 0x000e2200000e0000 */
[C---:B------:R-:W-:Y:S02]  /*6180*/  FMUL.FTZ R171, R190.reuse, R53 ;  /* 0x00000035beab7220 */ /* 0x040fe40000410000 */
[----:B------:R-:W-:Y:S02]  /*6190*/  FMUL.FTZ R178, R190, R52 ;  /* 0x00000034beb27220 */ /* 0x000fe40000410000 */
[----:B------:R1:W2:Y:S01]  /*61a0*/  SHFL.IDX PT, R190, R143, RZ, 0x1f ;  /* 0x00001fff8fbe7589 */ /* 0x0002a200000e0000 */
[----:B------:R-:W-:Y:S02]  /*61b0*/  FFMA.FTZ R193, R99, -R154, R193 ;  /* 0x8000009a63c17223 */ /* 0x000fe400000100c1 */
[----:B------:R-:W-:-:S02]  /*61c0*/  FFMA.FTZ R52, R145, R52, -R171 ;  /* 0x0000003491347223 */ /* 0x000fc400000108ab */
[----:B------:R-:W-:Y:S02]  /*61d0*/  FFMA.FTZ R53, R145, R53, R178 ;  /* 0x0000003591357223 */ /* 0x000fe400000100b2 */
[----:B------:R-:W-:Y:S02]  /*61e0*/  FMUL.FTZ R145, R83, R170 ;  /* 0x000000aa53917220 */ /* 0x000fe40000410000 */
[----:B------:R-:W-:Y:S02]  /*61f0*/  FFMA.FTZ R193, R100, -R155, R193 ;  /* 0x8000009b64c17223 */ /* 0x000fe400000100c1 */
[----:B------:R-:W-:Y:S02]  /*6200*/  FFMA.FTZ R210, R204, R175, R203 ;  /* 0x000000afccd27223 */ /* 0x000fe400000100cb */
[----:B------:R-:W-:Y:S02]  /*6210*/  FFMA.FTZ R201, R103, R176, R201 ;  /* 0x000000b067c97223 */ /* 0x000fe400000100c9 */
[----:B------:R-:W-:-:S02]  /*6220*/  FADD.FTZ R178, -R114, R176 ;  /* 0x000000b072b27221 */ /* 0x000fc40000010100 */
[----:B-1----:R-:W-:Y:S02]  /*6230*/  FMUL.FTZ R143, R83, R166 ;  /* 0x000000a6538f7220 */ /* 0x002fe40000410000 */
[----:B------:R-:W-:Y:S02]  /*6240*/  FMUL.FTZ R176, R172, R145 ;  /* 0x00000091acb07220 */ /* 0x000fe40000410000 */
[----:B------:R-:W-:Y:S02]  /*6250*/  FMUL.FTZ R148, R86, R161 ;  /* 0x000000a156947220 */ /* 0x000fe40000410000 */
[----:B------:R-:W-:Y:S02]  /*6260*/  FFMA.FTZ R171, R101, -R160, R193 ;  /* 0x800000a065ab7223 */ /* 0x000fe400000100c1 */
[----:B------:R-:W-:Y:S02]  /*6270*/  FADD.FTZ R199, R199, R210 ;  /* 0x000000d2c7c77221 */ /* 0x000fe40000010000 */
[----:B------:R-:W-:-:S02]  /*6280*/  FFMA.FTZ R201, R104, R184, R201 ;  /* 0x000000b868c97223 */ /* 0x000fc400000100c9 */
[----:B------:R-:W-:Y:S02]  /*6290*/  FADD.FTZ R193, -R113, R184 ;  /* 0x000000b871c17221 */ /* 0x000fe40000010100 */
[----:B------:R-:W-:Y:S02]  /*62a0*/  FMUL.FTZ R210, R86, R167 ;  /* 0x000000a756d27220 */ /* 0x000fe40000410000 */
[-C--:B------:R-:W-:Y:S02]  /*62b0*/  FFMA.FTZ R184, R178, R143.reuse, -R176 ;  /* 0x0000008fb2b87223 */ /* 0x080fe400000108b0 */
[----:B------:R-:W-:Y:S02]  /*62c0*/  FMUL.FTZ R203, R179, R148 ;  /* 0x00000094b3cb7220 */ /* 0x000fe40000410000 */
[----:B------:R-:W-:Y:S02]  /*62d0*/  FMUL.FTZ R143, R172, R143 ;  /* 0x0000008fac8f7220 */ /* 0x000fe40000410000 */
[----:B------:R-:W-:-:S02]  /*62e0*/  FFMA.FTZ R203, R193, R210, -R203 ;  /* 0x000000d2c1cb7223 */ /* 0x000fc400000108cb */
[----:B------:R-:W-:Y:S02]  /*62f0*/  FFMA.FTZ R176, R145, R178, R143 ;  /* 0x000000b291b07223 */ /* 0x000fe4000001008f */
[----:B------:R-:W-:Y:S02]  /*6300*/  FMUL.FTZ R210, R179, R210 ;  /* 0x000000d2b3d27220 */ /* 0x000fe40000410000 */
[----:B------:R-:W-:Y:S02]  /*6310*/  FADD.FTZ R176, R199, R176 ;  /* 0x000000b0c7b07221 */ /* 0x000fe40000010000 */
[----:B------:R-:W-:Y:S02]  /*6320*/  FFMA.FTZ R143, R148, R193, R210 ;  /* 0x000000c1948f7223 */ /* 0x000fe400000100d2 */
[----:B0-----:R-:W-:Y:S02]  /*6330*/  FADD.FTZ R54, R159, R54 ;  /* 0x000000369f367221 */ /* 0x001fe40000010000 */
[----:B--2---:R-:W-:-:S02]  /*6340*/  FADD.FTZ R55, R190, R55 ;  /* 0x00000037be377221 */ /* 0x004fc40000010000 */
[----:B------:R-:W-:Y:S02]  /*6350*/  FADD.FTZ R176, R176, R143 ;  /* 0x0000008fb0b07221 */ /* 0x000fe40000010000 */
[----:B------:R-:W-:Y:S01]  /*6360*/  FMUL.FTZ R143, R91, R169 ;  /* 0x000000a95b8f7220 */ /* 0x000fe20000410000 */
[----:B------:R0:W-:Y:S01]  /*6370*/  @!P2 STS.128 [UR6+0x1da0], R52 ;  /* 0x001da034ff00a988 */ /* 0x0001e20008000c06 */
[----:B------:R-:W-:Y:S02]  /*6380*/  FADD.FTZ R197, R197, R212 ;  /* 0x000000d4c5c57221 */ /* 0x000fe40000010000 */
[----:B------:R-:W-:Y:S02]  /*6390*/  FFMA.FTZ R201, R105, R200, R201 ;  /* 0x000000c869c97223 */ /* 0x000fe400000100c9 */
[----:B------:R-:W-:Y:S02]  /*63a0*/  FFMA.FTZ R171, R102, -R163, R171 ;  /* 0x800000a366ab7223 */ /* 0x000fe400000100ab */
[----:B------:R-:W-:-:S02]  /*63b0*/  FMUL.FTZ R190, R162, UR15 ;  /* 0x0000000fa2be7c20 */ /* 0x000fc40008410000 */
[----:B------:R-:W-:Y:S02]  /*63c0*/  FADD.FTZ R200, -R112, R200 ;  /* 0x000000c870c87221 */ /* 0x000fe40000010100 */
[----:B------:R-:W-:Y:S02]  /*63d0*/  FADD.FTZ R184, R197, R184 ;  /* 0x000000b8c5b87221 */ /* 0x000fe40000010000 */
[----:B------:R-:W-:Y:S02]  /*63e0*/  FFMA.FTZ R171, R103, -R172, R171 ;  /* 0x800000ac67ab7223 */ /* 0x000fe400000100ab */
[----:B0-----:R-:W-:Y:S02]  /*63f0*/  FMUL.FTZ R53, R91, R168 ;  /* 0x000000a85b357220 */ /* 0x001fe40000410000 */
[----:B------:R-:W-:Y:S02]  /*6400*/  FMUL.FTZ R52, R182, R143 ;  /* 0x0000008fb6347220 */ /* 0x000fe40000410000 */
[----:B------:R-:W-:-:S02]  /*6410*/  FMUL.FTZ R197, R165, UR15 ;  /* 0x0000000fa5c57c20 */ /* 0x000fc40008410000 */
[----:B------:R-:W-:Y:S02]  /*6420*/  FFMA.FTZ R199, R165, UR14, -R190 ;  /* 0x0000000ea5c77c23 */ /* 0x000fe400080108be */
[----:B------:R-:W-:Y:S02]  /*6430*/  FFMA.FTZ R55, R200, R53, -R52 ;  /* 0x00000035c8377223 */ /* 0x000fe40000010834 */
[----:B------:R-:W-:Y:S02]  /*6440*/  FMUL.FTZ R165, R88, R165 ;  /* 0x000000a558a57220 */ /* 0x000fe40000410000 */
[----:B------:R-:W-:Y:S02]  /*6450*/  FMUL.FTZ R53, R182, R53 ;  /* 0x00000035b6357220 */ /* 0x000fe40000410000 */
[----:B------:R-:W-:Y:S02]  /*6460*/  FFMA.FTZ R171, R104, -R179, R171 ;  /* 0x800000b368ab7223 */ /* 0x000fe400000100ab */
[----:B------:R-:W-:-:S02]  /*6470*/  FFMA.FTZ R54, R128, R196, R201 ;  /* 0x000000c480367223 */ /* 0x000fc400000100c9 */
[----:B------:R-:W-:Y:S02]  /*6480*/  FMUL.FTZ R159, R88, R162 ;  /* 0x000000a2589f7220 */ /* 0x000fe40000410000 */
[----:B------:R-:W-:Y:S02]  /*6490*/  FADD.FTZ R196, -R111, R196 ;  /* 0x000000c46fc47221 */ /* 0x000fe40000010100 */
[C---:B------:R-:W-:Y:S02]  /*64a0*/  FMUL.FTZ R190, R198.reuse, R165 ;  /* 0x000000a5c6be7220 */ /* 0x040fe40000410000 */
[----:B------:R-:W-:Y:S02]  /*64b0*/  FFMA.FTZ R53, R143, R200, R53 ;  /* 0x000000c88f357223 */ /* 0x000fe40000010035 */
[----:B------:R-:W-:Y:S02]  /*64c0*/  FFMA.FTZ R171, R105, -R182, R171 ;  /* 0x800000b669ab7223 */ /* 0x000fe400000100ab */
[----:B------:R-:W-:-:S02]  /*64d0*/  FMUL.FTZ R199, R198, R199 ;  /* 0x000000c7c6c77220 */ /* 0x000fc40000410000 */
[----:B------:R-:W-:Y:S02]  /*64e0*/  FFMA.FTZ R52, R162, UR14, R197 ;  /* 0x0000000ea2347c23 */ /* 0x000fe400080100c5 */
[----:B------:R-:W-:Y:S02]  /*64f0*/  FADD.FTZ R53, R176, R53 ;  /* 0x00000035b0357221 */ /* 0x000fe40000010000 */
[----:B------:R-:W-:Y:S02]  /*6500*/  FFMA.FTZ R190, R159, R196, R190 ;  /* 0x000000c49fbe7223 */ /* 0x000fe400000100be */
[----:B------:R-:W-:Y:S02]  /*6510*/  FFMA.FTZ R171, R128, -R198, R171 ;  /* 0x800000c680ab7223 */ /* 0x000fe400000100ab */
[----:B------:R-:W-:Y:S02]  /*6520*/  FADD.FTZ R184, R184, R203 ;  /* 0x000000cbb8b87221 */ /* 0x000fe40000010000 */
[----:B------:R-:W-:-:S02]  /*6530*/  FMUL.FTZ R198, R198, R159 ;  /* 0x0000009fc6c67220 */ /* 0x000fc40000410000 */
[----:B------:R-:W-:Y:S02]  /*6540*/  FFMA.FTZ R52, R52, R196, R199 ;  /* 0x000000c434347223 */ /* 0x000fe400000100c7 */
[----:B------:R-:W-:Y:S02]  /*6550*/  FADD.FTZ R190, R53, R190 ;  /* 0x000000be35be7221 */ /* 0x000fe40000010000 */
[----:B------:R-:W-:Y:S02]  /*6560*/  FMUL.FTZ R53, R157, UR15 ;  /* 0x0000000f9d357c20 */ /* 0x000fe40008410000 */
[----:B------:R-:W-:Y:S02]  /*6570*/  FMUL.FTZ R199, R93, R158 ;  /* 0x0000009e5dc77220 */ /* 0x000fe40000410000 */
[----:B------:R-:W-:Y:S02]  /*6580*/  FFMA.FTZ R198, R196, R165, -R198 ;  /* 0x000000a5c4c67223 */ /* 0x000fe400000108c6 */
[----:B------:R-:W-:-:S02]  /*6590*/  FADD.FTZ R55, R184, R55 ;  /* 0x00000037b8377221 */ /* 0x000fc40000010000 */
[----:B------:R-:W-:Y:S02]  /*65a0*/  FFMA.FTZ R197, R127, R195, R54 ;  /* 0x000000c37fc57223 */ /* 0x000fe40000010036 */
[----:B------:R-:W-:Y:S02]  /*65b0*/  FMUL.FTZ R165, R93, R157 ;  /* 0x0000009d5da57220 */ /* 0x000fe40000410000 */
[----:B------:R-:W-:Y:S02]  /*65c0*/  FFMA.FTZ R53, R158, UR14, -R53 ;  /* 0x0000000e9e357c23 */ /* 0x000fe40008010835 */
[----:B------:R-:W-:Y:S02]  /*65d0*/  FADD.FTZ R54, -R110, R195 ;  /* 0x000000c36e367221 */ /* 0x000fe40000010100 */
[----:B------:R-:W-:Y:S02]  /*65e0*/  FMUL.FTZ R184, R194, R199 ;  /* 0x000000c7c2b87220 */ /* 0x000fe40000410000 */
[----:B------:R-:W-:-:S02]  /*65f0*/  FFMA.FTZ R196, R127, -R194, R171 ;  /* 0x800000c27fc47223 */ /* 0x000fc400000100ab */
[----:B------:R-:W-:Y:S02]  /*6600*/  FMUL.FTZ R176, R90, R150 ;  /* 0x000000965ab07220 */ /* 0x000fe40000410000 */
[C---:B------:R-:W-:Y:S02]  /*6610*/  FMUL.FTZ R53, R194.reuse, R53 ;  /* 0x00000035c2357220 */ /* 0x040fe40000410000 */
[----:B------:R-:W-:Y:S02]  /*6620*/  FFMA.FTZ R171, R165, R54, R184 ;  /* 0x00000036a5ab7223 */ /* 0x000fe400000100b8 */
[----:B------:R-:W-:Y:S02]  /*6630*/  FMUL.FTZ R194, R194, R165 ;  /* 0x000000a5c2c27220 */ /* 0x000fe40000410000 */
[----:B------:R-:W-:Y:S02]  /*6640*/  FFMA.FTZ R184, R126, R146, R197 ;  /* 0x000000927eb87223 */ /* 0x000fe400000100c5 */
[----:B------:R-:W-:-:S02]  /*6650*/  FADD.FTZ R195, -R109, R146 ;  /* 0x000000926dc37221 */ /* 0x000fc40000010100 */
[----:B------:R-:W-:Y:S02]  /*6660*/  FMUL.FTZ R210, R90, R153 ;  /* 0x000000995ad27220 */ /* 0x000fe40000410000 */
[----:B------:R-:W-:Y:S02]  /*6670*/  FMUL.FTZ R146, R191, R176 ;  /* 0x000000b0bf927220 */ /* 0x000fe40000410000 */
[----:B------:R-:W-:Y:S02]  /*6680*/  FADD.FTZ R190, R190, R171 ;  /* 0x000000abbebe7221 */ /* 0x000fe40000010000 */
[----:B------:R-:W-:Y:S02]  /*6690*/  FFMA.FTZ R194, R54, R199, -R194 ;  /* 0x000000c736c27223 */ /* 0x000fe400000108c2 */
[----:B------:R-:W-:Y:S02]  /*66a0*/  FADD.FTZ R55, R55, R198 ;  /* 0x000000c637377221 */ /* 0x000fe40000010000 */
[----:B------:R-:W-:-:S02]  /*66b0*/  FMUL.FTZ R171, R95, R149 ;  /* 0x000000955fab7220 */ /* 0x000fc40000410000 */
[----:B------:R-:W-:Y:S02]  /*66c0*/  FFMA.FTZ R199, R125, R133, R184 ;  /* 0x000000857dc77223 */ /* 0x000fe400000100b8 */
[-C--:B------:R-:W-:Y:S02]  /*66d0*/  FFMA.FTZ R146, R195, R210.reuse, -R146 ;  /* 0x000000d2c3927223 */ /* 0x080fe40000010892 */
[----:B------:R-:W-:Y:S02]  /*66e0*/  FADD.FTZ R184, -R108, R133 ;  /* 0x000000856cb87221 */ /* 0x000fe40000010100 */
[----:B------:R-:W-:Y:S02]  /*66f0*/  FMUL.FTZ R210, R191, R210 ;  /* 0x000000d2bfd27220 */ /* 0x000fe40000410000 */
[----:B------:R-:W-:Y:S02]  /*6700*/  FADD.FTZ R55, R55, R194 ;  /* 0x000000c237377221 */ /* 0x000fe40000010000 */
[----:B------:R-:W-:-:S02]  /*6710*/  FMUL.FTZ R201, R95, R76 ;  /* 0x0000004c5fc97220 */ /* 0x000fc40000410000 */
[----:B------:R-:W-:Y:S02]  /*6720*/  FMUL.FTZ R133, R144, R171 ;  /* 0x000000ab90857220 */ /* 0x000fe40000410000 */
[----:B------:R-:W-:Y:S02]  /*6730*/  FFMA.FTZ R197, R176, R195, R210 ;  /* 0x000000c3b0c57223 */ /* 0x000fe400000100d2 */
[----:B------:R-:W-:Y:S02]  /*6740*/  FADD.FTZ R55, R55, R146 ;  /* 0x0000009237377221 */ /* 0x000fe40000010000 */
[----:B------:R-:W-:Y:S02]  /*6750*/  FFMA.FTZ R194, R184, R201, -R133 ;  /* 0x000000c9b8c27223 */ /* 0x000fe40000010885 */
[----:B------:R-:W-:Y:S02]  /*6760*/  FADD.FTZ R198, R107, R192 ;  /* 0x000000c06bc67221 */ /* 0x000fe40000010000 */
[----:B------:R-:W-:-:S02]  /*6770*/  FMUL.FTZ R146, R92, R75 ;  /* 0x0000004b5c927220 */ /* 0x000fc40000410000 */
[----:B------:R-:W-:Y:S02]  /*6780*/  FMUL.FTZ R201, R144, R201 ;  /* 0x000000c990c97220 */ /* 0x000fe40000410000 */
[----:B------:R-:W-:Y:S02]  /*6790*/  FMUL.FTZ R192, R92, R79 ;  /* 0x0000004f5cc07220 */ /* 0x000fe40000410000 */
[----:B------:R-:W-:Y:S02]  /*67a0*/  FADD.FTZ R135, RZ, R135 ;  /* 0x00000087ff877221 */ /* 0x000fe40000010000 */
[----:B------:R-:W-:Y:S02]  /*67b0*/  FADD.FTZ R190, R190, R197 ;  /* 0x000000c5bebe7221 */ /* 0x000fe40000010000 */
[----:B------:R-:W-:Y:S02]  /*67c0*/  FFMA.FTZ R199, R124, R198, R199 ;  /* 0x000000c67cc77223 */ /* 0x000fe400000100c7 */
[----:B------:R-:W-:-:S02]  /*67d0*/  FADD.FTZ R133, -R107, R198 ;  /* 0x000000c66b857221 */ /* 0x000fc40000010100 */
[----:B------:R-:W-:Y:S02]  /*67e0*/  FFMA.FTZ R201, R171, R184, R201 ;  /* 0x000000b8abc97223 */ /* 0x000fe400000100c9 */
[C---:B------:R-:W-:Y:S02]  /*67f0*/  FMUL.FTZ R197, R135.reuse, R192 ;  /* 0x000000c087c57220 */ /* 0x040fe40000410000 */
[----:B------:R-:W-:Y:S02]  /*6800*/  FMUL.FTZ R198, R135, R146 ;  /* 0x0000009287c67220 */ /* 0x000fe40000410000 */
[----:B------:R-:W-:Y:S02]  /*6810*/  FFMA.FTZ R196, R126, -R191, R196 ;  /* 0x800000bf7ec47223 */ /* 0x000fe400000100c4 */
[----:B------:R-:W-:Y:S02]  /*6820*/  FADD.FTZ R190, R190, R201 ;  /* 0x000000c9bebe7221 */ /* 0x000fe40000010000 */
[----:B------:R-:W-:Y:S01]  /*6830*/  FFMA.FTZ R197, R146, R133, R197 ;  /* 0x0000008592c57223 */ /* 0x000fe200000100c5 */
[----:B------:R-:W0:Y:S01]  /*6840*/  SHFL.DOWN PT, R201, R199, 0x1, 0x1f ;  /* 0x08201f00c7c97f89 */ /* 0x000e2200000e0000 */
[----:B------:R-:W-:-:S02]  /*6850*/  FFMA.FTZ R198, R133, R192, -R198 ;  /* 0x000000c085c67223 */ /* 0x000fc400000108c6 */
[----:B------:R-:W-:Y:S02]  /*6860*/  FFMA.FTZ R196, R125, -R144, R196 ;  /* 0x800000907dc47223 */ /* 0x000fe400000100c4 */
[----:B------:R-:W-:Y:S02]  /*6870*/  FADD.FTZ R55, R55, R194 ;  /* 0x000000c237377221 */ /* 0x000fe40000010000 */
[----:B------:R-:W-:Y:S02]  /*6880*/  FADD.FTZ R190, R190, R197 ;  /* 0x000000c5bebe7221 */ /* 0x000fe40000010000 */
[----:B------:R-:W-:Y:S02]  /*6890*/  FFMA.FTZ R196, R124, -R135, R196 ;  /* 0x800000877cc47223 */ /* 0x000fe400000100c4 */
[----:B------:R-:W-:Y:S01]  /*68a0*/  FADD.FTZ R198, R55, R198 ;  /* 0x000000c637c67221 */ /* 0x000fe20000010000 */
[----:B------:R-:W-:Y:S01]  /*68b0*/  SHFL.DOWN PT, R197, R190, 0x1, 0x1f ;  /* 0x08201f00bec57f89 */ /* 0x000fe200000e0000 */
[----:B------:R-:W-:-:S02]  /*68c0*/  FMUL.FTZ R55, R169, UR15 ;  /* 0x0000000fa9377c20 */ /* 0x000fc40008410000 */
[----:B------:R-:W-:Y:S01]  /*68d0*/  FMUL.FTZ R158, R158, UR15 ;  /* 0x0000000f9e9e7c20 */ /* 0x000fe20008410000 */
[----:B------:R-:W1:Y:S01]  /*68e0*/  SHFL.DOWN PT, R194, R196, 0x1, 0x1f ;  /* 0x08201f00c4c27f89 */ /* 0x000e6200000e0000 */
[C---:B------:R-:W-:Y:S02]  /*68f0*/  FFMA.FTZ R55, R168.reuse, UR14, -R55 ;  /* 0x0000000ea8377c23 */ /* 0x040fe40008010837 */
[----:B------:R-:W-:Y:S01]  /*6900*/  FMUL.FTZ R168, R168, UR15 ;  /* 0x0000000fa8a87c20 */ /* 0x000fe20008410000 */
[----:B------:R-:W2:Y:S01]  /*6910*/  SHFL.DOWN PT, R192, R198, 0x1, 0x1f ;  /* 0x08201f00c6c07f89 */ /* 0x000ea200000e0000 */
[----:B------:R-:W-:Y:S02]  /*6920*/  FFMA.FTZ R158, R157, UR14, R158 ;  /* 0x0000000e9d9e7c23 */ /* 0x000fe4000801009e */
[----:B------:R-:W-:Y:S02]  /*6930*/  FFMA.FTZ R162, R11, R162, R52 ;  /* 0x000000a20ba27223 */ /* 0x000fe40000010034 */
[----:B------:R-:W-:-:S02]  /*6940*/  FMUL.FTZ R182, R182, R55 ;  /* 0x00000037b6b67220 */ /* 0x000fc40000410000 */
[----:B------:R-:W-:Y:S02]  /*6950*/  FFMA.FTZ R55, R169, UR14, R168 ;  /* 0x0000000ea9377c23 */ /* 0x000fe400080100a8 */
[----:B------:R-:W-:Y:S02]  /*6960*/  FMUL.FTZ R52, R161, UR15 ;  /* 0x0000000fa1347c20 */ /* 0x000fe40008410000 */
[----:B------:R-:W-:Y:S02]  /*6970*/  FFMA.FTZ R53, R158, R54, R53 ;  /* 0x000000369e357223 */ /* 0x000fe40000010035 */
[----:B------:R-:W-:Y:S02]  /*6980*/  FMUL.FTZ R54, R150, UR15 ;  /* 0x0000000f96367c20 */ /* 0x000fe40008410000 */
[----:B------:R-:W-:Y:S02]  /*6990*/  FFMA.FTZ R55, R55, R200, R182 ;  /* 0x000000c837377223 */ /* 0x000fe400000100b6 */
[----:B------:R-:W-:-:S02]  /*69a0*/  FFMA.FTZ R52, R167, UR14, -R52 ;  /* 0x0000000ea7347c23 */ /* 0x000fc40008010834 */
[----:B------:R-:W-:Y:S01]  /*69b0*/  FFMA.FTZ R158, R153, UR14, -R54 ;  /* 0x0000000e999e7c23 */ /* 0x000fe20008010836 */
[----:B------:R-:W-:Y:S01]  /*69c0*/  MOV R54, R199 ;  /* 0x000000c700367202 */ /* 0x000fe20000000f00 */
[----:B------:R-:W-:Y:S01]  /*69d0*/  FFMA.FTZ R157, R4, R157, R53 ;  /* 0x0000009d049d7223 */ /* 0x000fe20000010035 */
[----:B------:R-:W-:Y:S01]  /*69e0*/  MOV R53, R198 ;  /* 0x000000c600357202 */ /* 0x000fe20000000f00 */
[----:B------:R-:W-:Y:S01]  /*69f0*/  FFMA.FTZ R169, R10, R169, R55 ;  /* 0x000000a90aa97223 */ /* 0x000fe20000010037 */
[----:B------:R-:W-:Y:S01]  /*6a00*/  MOV R55, R196 ;  /* 0x000000c400377202 */ /* 0x000fe20000000f00 */
[----:B------:R-:W-:Y:S01]  /*6a10*/  FMUL.FTZ R179, R179, R52 ;  /* 0x00000034b3b37220 */ /* 0x000fe20000410000 */
[----:B------:R-:W-:Y:S01]  /*6a20*/  MOV R52, R190 ;  /* 0x000000be00347202 */ /* 0x000fe20000000f00 */
[----:B------:R-:W-:Y:S02]  /*6a30*/  FMUL.FTZ R153, R153, UR15 ;  /* 0x0000000f99997c20 */ /* 0x000fe40008410000 */
[----:B0-----:R-:W-:-:S02]  /*6a40*/  @!P0 FADD.FTZ R54, R54, R201 ;  /* 0x000000c936368221 */ /* 0x001fc40000010000 */
[----:B------:R-:W-:Y:S02]  /*6a50*/  FMUL.FTZ R191, R191, R158 ;  /* 0x0000009ebfbf7220 */ /* 0x000fe40000410000 */
[----:B-1----:R-:W-:Y:S02]  /*6a60*/  @!P0 FADD.FTZ R55, R55, R194 ;  /* 0x000000c237378221 */ /* 0x002fe40000010000 */
[----:B--2---:R-:W-:Y:S02]  /*6a70*/  @!P0 FADD.FTZ R53, R53, R192 ;  /* 0x000000c035358221 */ /* 0x004fe40000010000 */
[----:B------:R-:W-:Y:S01]  /*6a80*/  @!P0 FADD.FTZ R52, R52, R197 ;  /* 0x000000c534348221 */ /* 0x000fe20000010000 */
[----:B------:R-:W-:Y:S01]  /*6a90*/  SHFL.DOWN PT, R190, R55, 0x2, 0x1f ;  /* 0x08401f0037be7f89 */ /* 0x000fe200000e0000 */
[----:B------:R-:W-:Y:S01]  /*6aa0*/  FFMA.FTZ R168, R150, UR14, R153 ;  /* 0x0000000e96a87c23 */ /* 0x000fe20008010099 */
[----:B------:R-:W-:Y:S01]  /*6ab0*/  ISETP.GT.AND P0, PT, R66, 0x1d, PT ;  /* 0x0000001d4200780c */ /* 0x000fe20003f04270 */
[----:B------:R-:W-:Y:S01]  /*6ac0*/  FMUL.FTZ R158, R167, UR15 ;  /* 0x0000000fa79e7c20 */ /* 0x000fe20008410000 */
[----:B------:R-:W0:Y:S01]  /*6ad0*/  SHFL.DOWN PT, R197, R54, 0x2, 0x1f ;  /* 0x08401f0036c57f89 */ /* 0x000e2200000e0000 */
[----:B------:R-:W-:-:S02]  /*6ae0*/  FFMA.FTZ R168, R168, R195, R191 ;  /* 0x000000c3a8a87223 */ /* 0x000fc400000100bf */
[----:B------:R-:W-:Y:S01]  /*6af0*/  FFMA.FTZ R158, R161, UR14, R158 ;  /* 0x0000000ea19e7c23 */ /* 0x000fe2000801009e */
[----:B------:R-:W1:Y:S01]  /*6b00*/  SHFL.DOWN PT, R182, R53, 0x2, 0x1f ;  /* 0x08401f0035b67f89 */ /* 0x000e6200000e0000 */
[----:B------:R-:W-:Y:S02]  /*6b10*/  FMUL.FTZ R167, R149, UR15 ;  /* 0x0000000f95a77c20 */ /* 0x000fe40008410000 */
[----:B------:R-:W-:Y:S01]  /*6b20*/  FMUL.FTZ R153, R170, UR15 ;  /* 0x0000000faa997c20 */ /* 0x000fe20008410000 */
[----:B------:R-:W2:Y:S01]  /*6b30*/  SHFL.DOWN PT, R191, R52, 0x2, 0x1f ;  /* 0x08401f0034bf7f89 */ /* 0x000ea200000e0000 */
[----:B------:R-:W-:Y:S02]  /*6b40*/  FFMA.FTZ R158, R158, R193, R179 ;  /* 0x000000c19e9e7223 */ /* 0x000fe400000100b3 */
[----:B------:R-:W-:Y:S02]  /*6b50*/  FFMA.FTZ R179, R76, UR14, -R167 ;  /* 0x0000000e4cb37c23 */ /* 0x000fe400080108a7 */
[----:B------:R-:W-:-:S02]  /*6b60*/  FFMA.FTZ R167, R166, UR14, -R153 ;  /* 0x0000000ea6a77c23 */ /* 0x000fc40008010899 */
[----:B------:R-:W-:Y:S02]  /*6b70*/  FMUL.FTZ R153, R166, UR15 ;  /* 0x0000000fa6997c20 */ /* 0x000fe40008410000 */
[----:B------:R-:W-:Y:S02]  /*6b80*/  FMUL.FTZ R166, R75, UR15 ;  /* 0x0000000f4ba67c20 */ /* 0x000fe40008410000 */
[----:B------:R-:W-:Y:S02]  /*6b90*/  FMUL.FTZ R76, R76, UR15 ;  /* 0x0000000f4c4c7c20 */ /* 0x000fe40008410000 */
[----:B------:R-:W-:Y:S02]  /*6ba0*/  FMUL.FTZ R144, R144, R179 ;  /* 0x000000b390907220 */ /* 0x000fe40000410000 */
[----:B------:R-:W-:Y:S02]  /*6bb0*/  FFMA.FTZ R166, R79, UR14, -R166 ;  /* 0x0000000e4fa67c23 */ /* 0x000fe400080108a6 */
[----:B0-----:R-:W-:-:S02]  /*6bc0*/  @!P0 FADD.FTZ R54, R54, R197 ;  /* 0x000000c536368221 */ /* 0x001fc40000010000 */
[----:B------:R-:W-:Y:S02]  /*6bd0*/  @!P0 FADD.FTZ R55, R55, R190 ;  /* 0x000000be37378221 */ /* 0x000fe40000010000 */
[----:B-1----:R-:W-:Y:S02]  /*6be0*/  @!P0 FADD.FTZ R53, R53, R182 ;  /* 0x000000b635358221 */ /* 0x002fe40000010000 */
[----:B------:R-:W-:Y:S02]  /*6bf0*/  FFMA.FTZ R179, R149, UR14, R76 ;  /* 0x0000000e95b37c23 */ /* 0x000fe4000801004c */
[----:B--2---:R-:W-:Y:S01]  /*6c00*/  @!P0 FADD.FTZ R52, R52, R191 ;  /* 0x000000bf34348221 */ /* 0x004fe20000010000 */
[----:B------:R-:W-:Y:S01]  /*6c10*/  ISETP.GT.AND P0, PT, R66, 0x1b, PT ;  /* 0x0000001b4200780c */ /* 0x000fe20003f04270 */
[----:B------:R-:W-:Y:S02]  /*6c20*/  FFMA.FTZ R76, R9, R161, R158 ;  /* 0x000000a1094c7223 */ /* 0x000fe4000001009e */
[----:B------:R-:W0:Y:S01]  /*6c30*/  SHFL.DOWN PT, R161, R54, 0x4, 0x1f ;  /* 0x08801f0036a17f89 */ /* 0x000e2200000e0000 */
[----:B------:R-:W-:-:S02]  /*6c40*/  FFMA.FTZ R150, R5, R150, R168 ;  /* 0x0000009605967223 */ /* 0x000fc400000100a8 */
[----:B------:R-:W-:Y:S01]  /*6c50*/  FMUL.FTZ R167, R172, R167 ;  /* 0x000000a7aca77220 */ /* 0x000fe20000410000 */
[----:B------:R-:W-:Y:S01]  /*6c60*/  SHFL.DOWN PT, R168, R53, 0x4, 0x1f ;  /* 0x08801f0035a87f89 */ /* 0x000fe200000e0000 */
[----:B------:R-:W-:Y:S02]  /*6c70*/  FMUL.FTZ R166, R135, R166 ;  /* 0x000000a687a67220 */ /* 0x000fe40000410000 */
[----:B------:R-:W-:Y:S01]  /*6c80*/  FFMA.FTZ R179, R179, R184, R144 ;  /* 0x000000b8b3b37223 */ /* 0x000fe20000010090 */
[----:B------:R-:W1:Y:S01]  /*6c90*/  SHFL.DOWN PT, R172, R55, 0x4, 0x1f ;  /* 0x08801f0037ac7f89 */ /* 0x000e6200000e0000 */
[----:B------:R-:W-:Y:S02]  /*6ca0*/  FMUL.FTZ R144, R174, UR15 ;  /* 0x0000000fae907c20 */ /* 0x000fe40008410000 */
[----:B------:R-:W-:Y:S01]  /*6cb0*/  FMUL.FTZ R158, R79, UR15 ;  /* 0x0000000f4f9e7c20 */ /* 0x000fe20008410000 */
[----:B------:R-:W2:Y:S01]  /*6cc0*/  SHFL.DOWN PT, R135, R52, 0x4, 0x1f ;  /* 0x08801f0034877f89 */ /* 0x000ea200000e0000 */
[----:B------:R-:W-:-:S02]  /*6cd0*/  FFMA.FTZ R144, R177, UR14, -R144 ;  /* 0x0000000eb1907c23 */ /* 0x000fc40008010890 */
[----:B------:R-:W-:Y:S02]  /*6ce0*/  FMUL.FTZ R177, R177, UR15 ;  /* 0x0000000fb1b17c20 */ /* 0x000fe40008410000 */
[----:B------:R-:W-:Y:S02]  /*6cf0*/  FMUL.FTZ R163, R163, R144 ;  /* 0x00000090a3a37220 */ /* 0x000fe40000410000 */
[----:B------:R-:W-:Y:S02]  /*6d00*/  FFMA.FTZ R144, R174, UR14, R177 ;  /* 0x0000000eae907c23 */ /* 0x000fe400080100b1 */
[----:B------:R-:W-:Y:S02]  /*6d10*/  FFMA.FTZ R153, R170, UR14, R153 ;  /* 0x0000000eaa997c23 */ /* 0x000fe40008010099 */
[----:B------:R-:W-:Y:S02]  /*6d20*/  FFMA.FTZ R158, R75, UR14, R158 ;  /* 0x0000000e4b9e7c23 */ /* 0x000fe4000801009e */
[----:B0-----:R-:W-:-:S02]  /*6d30*/  @!P0 FADD.FTZ R54, R54, R161 ;  /* 0x000000a136368221 */ /* 0x001fc40000010000 */
[----:B------:R-:W-:Y:S02]  /*6d40*/  FFMA.FTZ R163, R144, R175, R163 ;  /* 0x000000af90a37223 */ /* 0x000fe400000100a3 */
[----:B------:R-:W-:Y:S02]  /*6d50*/  FFMA.FTZ R153, R153, R178, R167 ;  /* 0x000000b299997223 */ /* 0x000fe400000100a7 */
[----:B------:R-:W-:Y:S02]  /*6d60*/  FMUL.FTZ R144, R183, UR15 ;  /* 0x0000000fb7907c20 */ /* 0x000fe40008410000 */
[----:B-1----:R-:W-:Y:S02]  /*6d70*/  @!P0 FADD.FTZ R55, R55, R172 ;  /* 0x000000ac37378221 */ /* 0x002fe40000010000 */
[----:B------:R-:W-:Y:S02]  /*6d80*/  @!P0 FADD.FTZ R53, R53, R168 ;  /* 0x000000a835358221 */ /* 0x000fe40000010000 */
[----:B--2---:R-:W-:Y:S01]  /*6d90*/  @!P0 FADD.FTZ R52, R52, R135 ;  /* 0x0000008734348221 */ /* 0x004fe20000010000 */
[----:B------:R-:W-:Y:S01]  /*6da0*/  ISETP.GT.AND P0, PT, R66, 0x17, PT ;  /* 0x000000174200780c */ /* 0x000fe20003f04270 */
[----:B------:R-:W-:Y:S01]  /*6db0*/  FFMA.FTZ R158, R158, R133, R166 ;  /* 0x000000859e9e7223 */ /* 0x000fe200000100a6 */
[----:B------:R-:W-:Y:S01]  /*6dc0*/  SHFL.DOWN PT, R168, R53, 0x8, 0x1f ;  /* 0x09001f0035a87f89 */ /* 0x000fe200000e0000 */
[----:B------:R-:W-:-:S02]  /*6dd0*/  FMUL.FTZ R79, R181, UR15 ;  /* 0x0000000fb54f7c20 */ /* 0x000fc40008410000 */
[----:B------:R-:W-:Y:S01]  /*6de0*/  FFMA.FTZ R153, R8, R170, R153 ;  /* 0x000000aa08997223 */ /* 0x000fe20000010099 */
[----:B------:R-:W0:Y:S01]  /*6df0*/  SHFL.DOWN PT, R133, R54, 0x8, 0x1f ;  /* 0x09001f0036857f89 */ /* 0x000e2200000e0000 */
[----:B------:R-:W-:Y:S02]  /*6e00*/  FFMA.FTZ R144, R185, UR14, -R144 ;  /* 0x0000000eb9907c23 */ /* 0x000fe40008010890 */
[----:B------:R-:W-:Y:S01]  /*6e10*/  FFMA.FTZ R166, R7, R75, R158 ;  /* 0x0000004b07a67223 */ /* 0x000fe2000001009e */
[----:B------:R-:W1:Y:S01]  /*6e20*/  SHFL.DOWN PT, R170, R55, 0x8, 0x1f ;  /* 0x09001f0037aa7f89 */ /* 0x000e6200000e0000 */
[C---:B------:R-:W-:Y:S02]  /*6e30*/  FFMA.FTZ R79, R180.reuse, UR14, -R79 ;  /* 0x0000000eb44f7c23 */ /* 0x040fe4000801084f */
[----:B------:R-:W-:Y:S01]  /*6e40*/  FMUL.FTZ R75, R187, UR15 ;  /* 0x0000000fbb4b7c20 */ /* 0x000fe20008410000 */
[----:B------:R-:W2:Y:S01]  /*6e50*/  SHFL.DOWN PT, R135, R52, 0x8, 0x1f ;  /* 0x09001f0034877f89 */ /* 0x000ea200000e0000 */
[----:B------:R-:W-:-:S02]  /*6e60*/  FMUL.FTZ R180, R180, UR15 ;  /* 0x0000000fb4b47c20 */ /* 0x000fc40008410000 */
[----:B------:R-:W-:Y:S02]  /*6e70*/  FMUL.FTZ R155, R155, R144 ;  /* 0x000000909b9b7220 */ /* 0x000fe40000410000 */
[----:B------:R-:W-:Y:S02]  /*6e80*/  FMUL.FTZ R160, R160, R79 ;  /* 0x0000004fa0a07220 */ /* 0x000fe40000410000 */
[----:B------:R-:W-:Y:S02]  /*6e90*/  FMUL.FTZ R144, R185, UR15 ;  /* 0x0000000fb9907c20 */ /* 0x000fe40008410000 */
[C---:B------:R-:W-:Y:S02]  /*6ea0*/  FFMA.FTZ R75, R186.reuse, UR14, -R75 ;  /* 0x0000000eba4b7c23 */ /* 0x040fe4000801084b */
[----:B------:R-:W-:Y:S02]  /*6eb0*/  FFMA.FTZ R79, R181, UR14, R180 ;  /* 0x0000000eb54f7c23 */ /* 0x000fe400080100b4 */
[----:B------:R-:W-:-:S02]  /*6ec0*/  FMUL.FTZ R186, R186, UR15 ;  /* 0x0000000fbaba7c20 */ /* 0x000fc40008410000 */
[----:B------:R-:W-:Y:S02]  /*6ed0*/  FFMA.FTZ R158, R183, UR14, R144 ;  /* 0x0000000eb79e7c23 */ /* 0x000fe40008010090 */
[----:B------:R-:W-:Y:S02]  /*6ee0*/  FMUL.FTZ R154, R154, R75 ;  /* 0x0000004b9a9a7220 */ /* 0x000fe40000410000 */
[----:B------:R-:W-:Y:S02]  /*6ef0*/  FFMA.FTZ R79, R79, R208, R160 ;  /* 0x000000d04f4f7223 */ /* 0x000fe400000100a0 */
[----:B------:R-:W-:Y:S02]  /*6f00*/  FMUL.FTZ R144, R188, UR15 ;  /* 0x0000000fbc907c20 */ /* 0x000fe40008410000 */
[----:B------:R-:W-:Y:S02]  /*6f10*/  FFMA.FTZ R75, R187, UR14, R186 ;  /* 0x0000000ebb4b7c23 */ /* 0x000fe400080100ba */
[----:B------:R-:W-:-:S02]  /*6f20*/  FFMA.FTZ R181, R14, R181, R79 ;  /* 0x000000b50eb57223 */ /* 0x000fc4000001004f */
[----:B------:R-:W-:Y:S02]  /*6f30*/  FFMA.FTZ R144, R189, UR14, -R144 ;  /* 0x0000000ebd907c23 */ /* 0x000fe40008010890 */
[----:B------:R-:W-:Y:S02]  /*6f40*/  FFMA.FTZ R75, R75, R206, R154 ;  /* 0x000000ce4b4b7223 */ /* 0x000fe4000001009a */
[----:B------:R-:W-:Y:S02]  /*6f50*/  FMUL.FTZ R79, R130, UR15 ;  /* 0x0000000f824f7c20 */ /* 0x000fe40008410000 */
[----:B------:R-:W-:Y:S02]  /*6f60*/  FMUL.FTZ R151, R151, R144 ;  /* 0x0000009097977220 */ /* 0x000fe40000410000 */
[----:B------:R-:W-:Y:S02]  /*6f70*/  FFMA.FTZ R187, R12, R187, R75 ;  /* 0x000000bb0cbb7223 */ /* 0x000fe4000001004b */
[----:B------:R-:W-:-:S02]  /*6f80*/  FFMA.FTZ R144, R136, UR14, -R79 ;  /* 0x0000000e88907c23 */ /* 0x000fc4000801084f */
[----:B------:R-:W-:Y:S02]  /*6f90*/  FMUL.FTZ R75, R138, UR15 ;  /* 0x0000000f8a4b7c20 */ /* 0x000fe40008410000 */
[----:B0-----:R-:W-:Y:S02]  /*6fa0*/  @!P0 FADD.FTZ R54, R54, R133 ;  /* 0x0000008536368221 */ /* 0x001fe40000010000 */
[----:B------:R-:W-:Y:S02]  /*6fb0*/  FMUL.FTZ R144, R77, R144 ;  /* 0x000000904d907220 */ /* 0x000fe40000410000 */
[----:B------:R-:W-:Y:S02]  /*6fc0*/  FFMA.FTZ R133, R140, UR14, -R75 ;  /* 0x0000000e8c857c23 */ /* 0x000fe4000801084b */
[----:B------:R-:W-:Y:S02]  /*6fd0*/  FMUL.FTZ R77, R136, UR15 ;  /* 0x0000000f884d7c20 */ /* 0x000fe40008410000 */
[----:B-1----:R-:W-:-:S02]  /*6fe0*/  @!P0 FADD.FTZ R55, R55, R170 ;  /* 0x000000aa37378221 */ /* 0x002fc40000010000 */
[----:B------:R-:W-:Y:S02]  /*6ff0*/  @!P0 FADD.FTZ R53, R53, R168 ;  /* 0x000000a835358221 */ /* 0x000fe40000010000 */
[----:B--2---:R-:W-:Y:S01]  /*7000*/  @!P0 FADD.FTZ R52, R52, R135 ;  /* 0x0000008734348221 */ /* 0x004fe20000010000 */
[----:B------:R-:W0:Y:S01]  /*7010*/  SHFL.DOWN PT, R154, R55, 0x10, 0x1f ;  /* 0x0a001f00379a7f89 */ /* 0x000e2200000e0000 */
[----:B------:R-:W-:Y:S01]  /*7020*/  FMUL.FTZ R133, R78, R133 ;  /* 0x000000854e857220 */ /* 0x000fe20000410000 */
[----:B------:R-:W-:Y:S01]  /*7030*/  ISETP.GT.AND P0, PT, R66, 0xf, PT ;  /* 0x0000000f4200780c */ /* 0x000fe20003f04270 */
[----:B------:R-:W-:Y:S01]  /*7040*/  FFMA.FTZ R179, R6, R149, R179 ;  /* 0x0000009506b37223 */ /* 0x000fe200000100b3 */
[----:B------:R-:W1:Y:S01]  /*7050*/  SHFL.DOWN PT, R136, R53, 0x10, 0x1f ;  /* 0x0a001f0035887f89 */ /* 0x000e6200000e0000 */
[----:B------:R-:W-:Y:S02]  /*7060*/  FFMA.FTZ R78, R130, UR14, R77 ;  /* 0x0000000e824e7c23 */ /* 0x000fe4000801004d */
[----:B------:R-:W-:Y:S01]  /*7070*/  FMUL.FTZ R75, R142, UR15 ;  /* 0x0000000f8e4b7c20 */ /* 0x000fe20008410000 */
[----:B------:R-:W2:Y:S01]  /*7080*/  SHFL.DOWN PT, R149, R54, 0x10, 0x1f ;  /* 0x0a001f0036957f89 */ /* 0x000ea200000e0000 */
[----:B------:R-:W-:-:S02]  /*7090*/  FMUL.FTZ R189, R189, UR15 ;  /* 0x0000000fbdbd7c20 */ /* 0x000fc40008410000 */
[----:B------:R-:W-:Y:S01]  /*70a0*/  FFMA.FTZ R75, R134, UR14, -R75 ;  /* 0x0000000e864b7c23 */ /* 0x000fe2000801084b */
[----:B------:R-:W3:Y:S01]  /*70b0*/  SHFL.DOWN PT, R77, R52, 0x10, 0x1f ;  /* 0x0a001f00344d7f89 */ /* 0x000ee200000e0000 */
[----:B------:R-:W-:Y:S02]  /*70c0*/  FMUL.FTZ R79, R140, UR15 ;  /* 0x0000000f8c4f7c20 */ /* 0x000fe40008410000 */
[----:B------:R-:W-:Y:S02]  /*70d0*/  FMUL.FTZ R74, R74, R75 ;  /* 0x0000004b4a4a7220 */ /* 0x000fe40000410000 */
[----:B------:R-:W-:Y:S02]  /*70e0*/  FMUL.FTZ R75, R134, UR15 ;  /* 0x0000000f864b7c20 */ /* 0x000fe40008410000 */
[----:B------:R-:W-:Y:S02]  /*70f0*/  FFMA.FTZ R134, R188, UR14, R189 ;  /* 0x0000000ebc867c23 */ /* 0x000fe400080100bd */
[----:B------:R-:W-:-:S02]  /*7100*/  FFMA.FTZ R79, R138, UR14, R79 ;  /* 0x0000000e8a4f7c23 */ /* 0x000fc4000801004f */
[----:B------:R-:W-:Y:S02]  /*7110*/  FFMA.FTZ R75, R142, UR14, R75 ;  /* 0x0000000e8e4b7c23 */ /* 0x000fe4000801004b */
[----:B0-----:R-:W-:Y:S02]  /*7120*/  @!P0 FADD.FTZ R55, R55, R154 ;  /* 0x0000009a37378221 */ /* 0x001fe40000010000 */
        /* <DEDUP_REMOVED lines=58> */
.L_x_9678:
[----:B0-----:R-:W-:Y:S05]  /*74d0*/  BSYNC B0 ;  /* 0x0000000000007941 */ /* 0x001fea0003800000 */
.L_x_9677:
        /* <DEDUP_REMOVED lines=20> */
.L_x_9664:
[----:B------:R-:W-:Y:S01]  /*7620*/  BAR.SYNC.DEFER_BLOCKING 0x0 ;  /* 0x0000000000007b1d */ /* 0x000fe20000010000 */
[----:B------:R-:W-:Y:S01]  /*7630*/  MOV R6, R2 ;  /* 0x0000000200067202 */ /* 0x000fe20000000f00 */
[----:B------:R-:W-:Y:S01]  /*7640*/  IMAD R4, R62, c[0x0][0x2d8], RZ ;  /* 0x0000b6003e047a24 */ /* 0x000fe200078e02ff */
[----:B------:R-:W-:Y:S01]  /*7650*/  MOV R7, R3 ;  /* 0x0000000300077202 */ /* 0x000fe20000000f00 */
[----:B------:R-:W-:Y:S01]  /*7660*/  FADD.FTZ R8, R67, R36 ;  /* 0x0000002443087221 */ /* 0x000fe20000010000 */
[----:B------:R-:W-:Y:S01]  /*7670*/  UIADD3 UR26, UP0, UR26, -0x800, URZ ;  /* 0xfffff8001a1a7890 */ /* 0x000fe2000ff1e03f */
[C---:B------:R-:W-:Y:S01]  /*7680*/  IMAD R5, R65.reuse, c[0x0][0x2dc], R4 ;  /* 0x0000b70041057a24 */ /* 0x040fe200078e0204 */
[----:B------:R-:W-:Y:S01]  /*7690*/  UIADD3 UR24, UP1, UR24, -0x800, URZ ;  /* 0xfffff80018187890 */ /* 0x000fe2000ff3e03f */
[----:B------:R-:W-:Y:S01]  /*76a0*/  IMAD.WIDE.U32 R2, R65, c[0x0][0x2d8], R6 ;  /* 0x0000b60041027a25 */ /* 0x000fe200078e0006 */
[----:B------:R-:W-:Y:S02]  /*76b0*/  UIADD3 UR22, UP2, UR22, -0x800, URZ ;  /* 0xfffff80016167890 */ /* 0x000fe4000ff5e03f */
[----:B------:R-:W-:-:S02]  /*76c0*/  UIADD3.X UR27, UR27, -0x1, URZ, UP0, !UPT ;  /* 0xffffffff1b1b7890 */ /* 0x000fc400087fe43f */
[----:B------:R-:W-:Y:S01]  /*76d0*/  IADD3 R3, R3, R5, RZ ;  /* 0x0000000503037210 */ /* 0x000fe20007ffe0ff */
[----:B------:R-:W-:Y:S01]  /*76e0*/  IMAD R5, R63, c[0x0][0x2e0], RZ ;  /* 0x0000b8003f057a24 */ /* 0x000fe200078e02ff */
[----:B------:R-:W-:Y:S02]  /*76f0*/  UIADD3.X UR25, UR25, -0x1, URZ, UP1, !UPT ;  /* 0xffffffff19197890 */ /* 0x000fe40008ffe43f */
[----:B------:R-:W-:Y:S01]  /*7700*/  UIADD3.X UR23, UR23, -0x1, URZ, UP2, !UPT ;  /* 0xffffffff17177890 */ /* 0x000fe200097fe43f */
[C---:B------:R-:W-:Y:S02]  /*7710*/  IMAD R5, R0.reuse, c[0x0][0x2e4], R5 ;  /* 0x0000b90000057a24 */ /* 0x040fe400078e0205 */
[----:B------:R-:W-:Y:S01]  /*7720*/  IMAD.WIDE.U32 R2, R0, c[0x0][0x2e0], R2 ;  /* 0x0000b80000027a25 */ /* 0x000fe200078e0002 */
[----:B------:R-:W-:Y:S04]  /*7730*/  STS.128 [R71], R32 ;  /* 0x0000002047007388 */ /* 0x000fe80000000c00 */
[----:B------:R-:W-:-:S02]  /*7740*/  IADD3 R3, R3, R5, RZ ;  /* 0x0000000503037210 */ /* 0x000fc40007ffe0ff */
[C---:B------:R-:W-:Y:S01]  /*7750*/  LEA R4, P0, R2.reuse, c[0x0][0x330], 0x2 ;  /* 0x0000cc0002047a11 */ /* 0x040fe200078010ff */
[----:B------:R-:W-:Y:S03]  /*7760*/  STS.128 [R71+0x10], R28 ;  /* 0x0000101c47007388 */ /* 0x000fe60000000c00 */
[----:B------:R-:W-:Y:S01]  /*7770*/  LEA.HI.X R5, R2, c[0x0][0x334], R3, 0x2, P0 ;  /* 0x0000cd0002057a11 */ /* 0x000fe200000f1403 */
[----:B------:R-:W-:Y:S04]  /*7780*/  STS.128 [R71+0x20], R24 ;  /* 0x0000201847007388 */ /* 0x000fe80000000c00 */
[----:B------:R-:W-:Y:S01]  /*7790*/  STS.128 [R71+0x30], R20 ;  /* 0x0000301447007388 */ /* 0x000fe20000000c00 */
[----:B------:R-:W-:-:S06]  /*77a0*/  NOP ;  /* 0x0000000000007918 */ /* 0x000fcc0000000000 */
[----:B------:R-:W1:Y:S01]  /*77b0*/  LDS.128 R12, [R66.X16] ;  /* 0x00000000420c7984 */ /* 0x000e62000000cc00 */
[----:B------:R-:W-:-:S03]  /*77c0*/  IMAD.WIDE R2, R70, 0x10, R4 ;  /* 0x0000001046027825 */ /* 0x000fc600078e0204 */
[----:B------:R-:W2:Y:S01]  /*77d0*/  LDS.128 R16, [R66.X16+0x200] ;  /* 0x0002000042107984 */ /* 0x000ea2000000cc00 */
[----:B------:R-:W-:-:S03]  /*77e0*/  FADD.FTZ R5, R8, R37 ;  /* 0x0000002508057221 */ /* 0x000fc60000010000 */
[----:B------:R-:W3:Y:S01]  /*77f0*/  LDS.128 R52, [R66.X16+0x400] ;  /* 0x0004000042347984 */ /* 0x000ee2000000cc00 */
[----:B------:R-:W-:-:S03]  /*7800*/  FADD.FTZ R4, R5, R38 ;  /* 0x0000002605047221 */ /* 0x000fc60000010000 */
[----:B------:R-:W4:Y:S01]  /*7810*/  LDS.128 R76, [R66.X16+0x600] ;  /* 0x00060000424c7984 */ /* 0x000f22000000cc00 */
[----:B------:R-:W-:Y:S02]  /*7820*/  FADD.FTZ R5, R4, R39 ;  /* 0x0000002704057221 */ /* 0x000fe40000010000 */
[----:B------:R-:W-:Y:S01]  /*7830*/  IMAD R4, R62, c[0x0][0x2f8], RZ ;  /* 0x0000be003e047a24 */ /* 0x000fe200078e02ff */
[----:B-1----:R-:W-:Y:S04]  /*7840*/  STG.E.128 [R2.64], R12 ;  /* 0x0000000c02007986 */ /* 0x002fe8000c101d12 */
[----:B--2---:R-:W-:Y:S04]  /*7850*/  STG.E.128 [R2.64+0x200], R16 ;  /* 0x0002001002007986 */ /* 0x004fe8000c101d12 */
[----:B---3--:R-:W-:Y:S04]  /*7860*/  STG.E.128 [R2.64+0x400], R52 ;  /* 0x0004003402007986 */ /* 0x008fe8000c101d12 */
[----:B----4-:R1:W-:Y:S04]  /*7870*/  STG.E.128 [R2.64+0x600], R76 ;  /* 0x0006004c02007986 */ /* 0x0103e8000c101d12 */
[----:B------:R-:W-:Y:S01]  /*7880*/  BAR.SYNC.DEFER_BLOCKING 0x0 ;  /* 0x0000000000007b1d */ /* 0x000fe20000010000 */
[----:B-1----:R-:W-:-:S04]  /*7890*/  IMAD.WIDE.U32 R2, R65, c[0x0][0x2f8], R6 ;  /* 0x0000be0041027a25 */ /* 0x002fc800078e0006 */
[----:B------:R-:W-:-:S05]  /*78a0*/  IMAD R7, R65, c[0x0][0x2fc], R4 ;  /* 0x0000bf0041077a24 */ /* 0x000fca00078e0204 */
[----:B------:R-:W-:Y:S01]  /*78b0*/  IADD3 R3, R3, R7, RZ ;  /* 0x0000000703037210 */ /* 0x000fe20007ffe0ff */
[----:B------:R-:W-:Y:S04]  /*78c0*/  STS.128 [R71], R36 ;  /* 0x0000002447007388 */ /* 0x000fe80000000c00 */
[----:B------:R1:W-:Y:S01]  /*78d0*/  STS.128 [R71+0x10], R40 ;  /* 0x0000102847007388 */ /* 0x0003e20000000c00 */
[----:B------:R-:W-:-:S03]  /*78e0*/  IMAD.WIDE.U32 R2, R0, c[0x0][0x300], R2 ;  /* 0x0000c00000027a25 */ /* 0x000fc600078e0002 */
[----:B------:R2:W-:Y:S02]  /*78f0*/  STS.128 [R71+0x20], R44 ;  /* 0x0000202c47007388 */ /* 0x0005e40000000c00 */
[----:B------:R-:W-:Y:S02]  /*7900*/  LEA R4, P0, R2, c[0x0][0x340], 0x2 ;  /* 0x0000d00002047a11 */ /* 0x000fe400078010ff */
[----:B------:R3:W-:Y:S01]  /*7910*/  STS.128 [R71+0x30], R48 ;  /* 0x0000303047007388 */ /* 0x0007e20000000c00 */
[----:B------:R-:W-:-:S06]  /*7920*/  NOP ;  /* 0x0000000000007918 */ /* 0x000fcc0000000000 */
[----:B------:R-:W4:Y:S01]  /*7930*/  LDS.128 R8, [R66.X16] ;  /* 0x0000000042087984 */ /* 0x000f22000000cc00 */
[----:B-1----:R-:W-:Y:S02]  /*7940*/  FADD.FTZ R40, R5, R40 ;  /* 0x0000002805287221 */ /* 0x002fe40000010000 */
[----:B------:R-:W-:Y:S01]  /*7950*/  IMAD R5, R63, c[0x0][0x300], RZ ;  /* 0x0000c0003f057a24 */ /* 0x000fe200078e02ff */
[----:B------:R-:W1:Y:S01]  /*7960*/  LDS.128 R12, [R66.X16+0x200] ;  /* 0x00020000420c7984 */ /* 0x000e62000000cc00 */
[----:B------:R-:W-:Y:S02]  /*7970*/  FADD.FTZ R41, R40, R41 ;  /* 0x0000002928297221 */ /* 0x000fe40000010000 */
[----:B------:R-:W-:Y:S01]  /*7980*/  IMAD R5, R0, c[0x0][0x304], R5 ;  /* 0x0000c10000057a24 */ /* 0x000fe200078e0205 */
[----:B------:R-:W5:Y:S01]  /*7990*/  LDS.128 R16, [R66.X16+0x400] ;  /* 0x0004000042107984 */ /* 0x000f62000000cc00 */
[----:B------:R-:W-:-:S03]  /*79a0*/  FADD.FTZ R42, R41, R42 ;  /* 0x0000002a292a7221 */ /* 0x000fc60000010000 */
[----:B------:R-:W0:Y:S01]  /*79b0*/  LDS.128 R20, [R66.X16+0x600] ;  /* 0x0006000042147984 */ /* 0x000e22000000cc00 */
[----:B------:R-:W-:Y:S01]  /*79c0*/  IADD3 R3, R3, R5, RZ ;  /* 0x0000000503037210 */ /* 0x000fe20007ffe0ff */
[----:B------:R-:W-:-:S03]  /*79d0*/  FADD.FTZ R43, R42, R43 ;  /* 0x0000002b2a2b7221 */ /* 0x000fc60000010000 */
[----:B------:R-:W-:Y:S01]  /*79e0*/  LEA.HI.X R5, R2, c[0x0][0x344], R3, 0x2, P0 ;  /* 0x0000d10002057a11 */ /* 0x000fe200000f1403 */
[----:B--2---:R-:W-:Y:S01]  /*79f0*/  FADD.FTZ R44, R43, R44 ;  /* 0x0000002c2b2c7221 */ /* 0x004fe20000010000 */
[C---:B------:R-:W-:Y:S02]  /*7a00*/  ISETP.GT.AND P0, PT, R68.reuse, 0x1, PT ;  /* 0x000000014400780c */ /* 0x040fe40003f04270 */
[----:B------:R-:W-:Y:S01]  /*7a10*/  IADD3 R68, R68, -0x1, RZ ;  /* 0xffffffff44447810 */ /* 0x000fe20007ffe0ff */
[----:B------:R-:W-:-:S04]  /*7a20*/  IMAD.WIDE R2, R70, 0x10, R4 ;  /* 0x0000001046027825 */ /* 0x000fc800078e0204 */
[----:B------:R-:W-:-:S04]  /*7a30*/  FADD.FTZ R45, R44, R45 ;  /* 0x0000002d2c2d7221 */ /* 0x000fc80000010000 */
[----:B------:R-:W-:-:S04]  /*7a40*/  FADD.FTZ R46, R45, R46 ;  /* 0x0000002e2d2e7221 */ /* 0x000fc80000010000 */
[----:B------:R-:W-:-:S04]  /*7a50*/  FADD.FTZ R47, R46, R47 ;  /* 0x0000002f2e2f7221 */ /* 0x000fc80000010000 */
[----:B---3--:R-:W-:Y:S01]  /*7a60*/  FADD.FTZ R48, R47, R48 ;  /* 0x000000302f307221 */ /* 0x008fe20000010000 */
[----:B----4-:R2:W-:Y:S03]  /*7a70*/  STG.E.128 [R2.64], R8 ;  /* 0x0000000802007986 */ /* 0x0105e6000c101d12 */
[----:B------:R-:W-:Y:S01]  /*7a80*/  FADD.FTZ R49, R48, R49 ;  /* 0x0000003130317221 */ /* 0x000fe20000010000 */
[----:B-1----:R2:W-:Y:S03]  /*7a90*/  STG.E.128 [R2.64+0x200], R12 ;  /* 0x0002000c02007986 */ /* 0x0025e6000c101d12 */
[----:B------:R-:W-:Y:S01]  /*7aa0*/  FADD.FTZ R50, R49, R50 ;  /* 0x0000003231327221 */ /* 0x000fe20000010000 */
[----:B-----5:R2:W-:Y:S03]  /*7ab0*/  STG.E.128 [R2.64+0x400], R16 ;  /* 0x0004001002007986 */ /* 0x0205e6000c101d12 */
[----:B------:R-:W-:Y:S01]  /*7ac0*/  FADD.FTZ R67, R50, R51 ;  /* 0x0000003332437221 */ /* 0x000fe20000010000 */
[----:B0-----:R2:W-:Y:S01]  /*7ad0*/  STG.E.128 [R2.64+0x600], R20 ;  /* 0x0006001402007986 */ /* 0x0015e2000c101d12 */
[----:B------:R-:W-:Y:S01]  /*7ae0*/  @!P0 CALL.REL.NOINC `(.L_x_9662) ;  /* 0x0000001000008944 */ /* 0x000fe20003c00000 */
[----:B------:R-:W-:Y:S05]  /*7af0*/  BRA `(.L_x_9680) ;  /* 0xffff8ad000007947 */ /* 0x000fea000383ffff */
.L_x_9662:
[----:B------:R-:W-:Y:S02]  /*7b00*/  ISETP.NE.U32.AND P0, PT, RZ, c[0x0][0x328], PT ;  /* 0x0000ca00ff007a0c */ /* 0x000fe40003f05070 */
[----:B------:R-:W-:-:S02]  /*7b10*/  ISETP.NE.U32.AND P2, PT, RZ, c[0x0][0x348], PT ;  /* 0x0000d200ff007a0c */ /* 0x000fc40003f45070 */
[----:B------:R-:W-:Y:S02]  /*7b20*/  ISETP.NE.AND.EX P1, PT, RZ, c[0x0][0x32c], PT, P0 ;  /* 0x0000cb00ff007a0c */ /* 0x000fe40003f25300 */
[----:B------:R-:W-:-:S11]  /*7b30*/  ISETP.NE.AND.EX P0, PT, RZ, c[0x0][0x34c], PT, P2 ;  /* 0x0000d300ff007a0c */ /* 0x000fd60003f05320 */
[----:B------:R-:W-:Y:S05]  /*7b40*/  @!P1 BRA `(.L_x_9681) ;  /* 0x0000014000009947 */ /* 0x000fea0003800000 */
[----:B--2---:R-:W2:Y:S01]  /*7b50*/  SHFL.DOWN P1, R2, R73, 0x1, 0x1f ;  /* 0x08201f0049027f89 */ /* 0x004ea20000020000 */
[----:B------:R-:W-:Y:S03]  /*7b60*/  BSSY B0, `(.L_x_9681) ;  /* 0x0000012000007945 */ /* 0x000fe60003800000 */
[----:B------:R-:W3:Y:S01]  /*7b70*/  S2R R7, SR_LANEID ;  /* 0x0000000000077919 */ /* 0x000ee20000000000 */
[----:B--2---:R-:W-:Y:S01]  /*7b80*/  @P1 FADD R2, R2, R73 ;  /* 0x0000004902021221 */ /* 0x004fe20000000000 */
[----:B---3--:R-:W-:-:S04]  /*7b90*/  ISETP.NE.AND P2, PT, R7, RZ, PT ;  /* 0x000000ff0700720c */ /* 0x008fc80003f45270 */
[----:B------:R-:W2:Y:S04]  /*7ba0*/  SHFL.DOWN P1, R3, R2, 0x2, 0x1f ;  /* 0x08401f0002037f89 */ /* 0x000ea80000020000 */
[----:B------:R-:W3:Y:S01]  /*7bb0*/  S2R R7, SR_TID.X ;  /* 0x0000000000077919 */ /* 0x000ee20000002100 */
[----:B--2---:R-:W-:-:S05]  /*7bc0*/  @P1 FADD R3, R2, R3 ;  /* 0x0000000302031221 */ /* 0x004fca0000000000 */
[----:B------:R-:W2:Y:S02]  /*7bd0*/  SHFL.DOWN P1, R4, R3, 0x4, 0x1f ;  /* 0x08801f0003047f89 */ /* 0x000ea40000020000 */
[----:B--2---:R-:W-:-:S05]  /*7be0*/  @P1 FADD R4, R3, R4 ;  /* 0x0000000403041221 */ /* 0x004fca0000000000 */
[----:B------:R-:W2:Y:S02]  /*7bf0*/  SHFL.DOWN P1, R5, R4, 0x8, 0x1f ;  /* 0x09001f0004057f89 */ /* 0x000ea40000020000 */
[----:B--2---:R-:W-:-:S05]  /*7c00*/  @P1 FADD R5, R4, R5 ;  /* 0x0000000504051221 */ /* 0x004fca0000000000 */
[----:B------:R-:W2:Y:S02]  /*7c10*/  SHFL.DOWN P1, R6, R5, 0x10, 0x1f ;  /* 0x0a001f0005067f89 */ /* 0x000ea40000020000 */
[----:B--2---:R-:W-:Y:S01]  /*7c20*/  @P1 FADD R6, R5, R6 ;  /* 0x0000000605061221 */ /* 0x004fe20000000000 */
[----:B---3--:R-:W-:-:S04]  /*7c30*/  ISETP.NE.AND P1, PT, R7, RZ, PT ;  /* 0x000000ff0700720c */ /* 0x008fc80003f25270 */
[----:B------:R2:W-:Y:S04]  /*7c40*/  @!P2 STS [0x854], R6 ;  /* 0x00085406ff00a388 */ /* 0x0005e80000000800 */
[----:B------:R-:W-:Y:S06]  /*7c50*/  BAR.SYNC.DEFER_BLOCKING 0x0 ;  /* 0x0000000000007b1d */ /* 0x000fec0000010000 */
[----:B------:R-:W-:Y:S05]  /*7c60*/  @P1 BRA `(.L_x_9682) ;  /* 0x0000001000001947 */ /* 0x000fea0003800000 */
[----:B--2---:R2:W-:Y:S02]  /*7c70*/  RED.E.ADD.F32.FTZ.RN.STRONG.GPU [R58.64], R6 ;  /* 0x000000063a00798e */ /* 0x0045e4000c10e792 */
.L_x_9682:
[----:B--2---:R-:W-:Y:S05]  /*7c80*/  BSYNC B0 ;  /* 0x0000000000007941 */ /* 0x004fea0003800000 */
.L_x_9681:
[----:B------:R-:W-:Y:S01]  /*7c90*/  BSSY B0, `(.L_x_9683) ;  /* 0x0000018000007945 */ /* 0x000fe20003800000 */
[----:B------:R-:W-:Y:S05]  /*7ca0*/  @!P0 BRA `(.L_x_9684) ;  /* 0x0000015000008947 */ /* 0x000fea0003800000 */
[----:B------:R-:W-:Y:S06]  /*7cb0*/  BAR.SYNC.DEFER_BLOCKING 0x0 ;  /* 0x0000000000007b1d */ /* 0x000fec0000010000 */
[----:B--2---:R-:W2:Y:S04]  /*7cc0*/  SHFL.DOWN P0, R2, R67, 0x1, 0x1f ;  /* 0x08201f0043027f89 */ /* 0x004ea80000000000 */
[----:B------:R-:W3:Y:S04]  /*7cd0*/  S2R R7, SR_LANEID ;  /* 0x0000000000077919 */ /* 0x000ee80000000000 */
[----:B------:R-:W4:Y:S01]  /*7ce0*/  S2R R21, SR_TID.X ;  /* 0x0000000000157919 */ /* 0x000f220000002100 */
[----:B--2---:R-:W-:Y:S01]  /*7cf0*/  @P0 FADD R2, R2, R67 ;  /* 0x0000004302020221 */ /* 0x004fe20000000000 */
[----:B---3--:R-:W-:-:S04]  /*7d00*/  ISETP.NE.AND P1, PT, R7, RZ, PT ;  /* 0x000000ff0700720c */ /* 0x008fc80003f25270 */
[----:B------:R-:W2:Y:S02]  /*7d10*/  SHFL.DOWN P0, R3, R2, 0x2, 0x1f ;  /* 0x08401f0002037f89 */ /* 0x000ea40000000000 */
[----:B--2---:R-:W-:-:S05]  /*7d20*/  @P0 FADD R3, R2, R3 ;  /* 0x0000000302030221 */ /* 0x004fca0000000000 */
[----:B------:R-:W2:Y:S02]  /*7d30*/  SHFL.DOWN P0, R4, R3, 0x4, 0x1f ;  /* 0x08801f0003047f89 */ /* 0x000ea40000000000 */
[----:B--2---:R-:W-:-:S05]  /*7d40*/  @P0 FADD R4, R3, R4 ;  /* 0x0000000403040221 */ /* 0x004fca0000000000 */
[----:B------:R-:W2:Y:S02]  /*7d50*/  SHFL.DOWN P0, R5, R4, 0x8, 0x1f ;  /* 0x09001f0004057f89 */ /* 0x000ea40000000000 */
[----:B--2---:R-:W-:-:S05]  /*7d60*/  @P0 FADD R5, R4, R5 ;  /* 0x0000000504050221 */ /* 0x004fca0000000000 */
[----:B------:R-:W2:Y:S02]  /*7d70*/  SHFL.DOWN P0, R6, R5, 0x10, 0x1f ;  /* 0x0a001f0005067f89 */ /* 0x000ea40000000000 */
[----:B--2---:R-:W-:Y:S01]  /*7d80*/  @P0 FADD R6, R5, R6 ;  /* 0x0000000605060221 */ /* 0x004fe20000000000 */
[----:B----4-:R-:W-:-:S04]  /*7d90*/  ISETP.NE.AND P0, PT, R21, RZ, PT ;  /* 0x000000ff1500720c */ /* 0x010fc80003f05270 */
[----:B------:R2:W-:Y:S04]  /*7da0*/  @!P1 STS [0x854], R6 ;  /* 0x00085406ff009388 */ /* 0x0005e80000000800 */
[----:B------:R-:W-:Y:S06]  /*7db0*/  BAR.SYNC.DEFER_BLOCKING 0x0 ;  /* 0x0000000000007b1d */ /* 0x000fec0000010000 */
[----:B------:R-:W-:Y:S05]  /*7dc0*/  @P0 BRA `(.L_x_9685) ;  /* 0x0000004000000947 */ /* 0x000fea0003800000 */
[----:B--2---:R2:W-:Y:S01]  /*7dd0*/  RED.E.ADD.F32.FTZ.RN.STRONG.GPU [R56.64], R6 ;  /* 0x000000063800798e */ /* 0x0045e2000c10e792 */
[----:B------:R-:W-:Y:S01]  /*7de0*/  HFMA2.MMA R21, -RZ, RZ, 0, 0 ;  /* 0x00000000ff157435 */ /* 0x000fe200000001ff */
[----:B------:R-:W-:Y:S05]  /*7df0*/  BRA `(.L_x_9685) ;  /* 0x0000001000007947 */ /* 0x000fea0003800000 */
.L_x_9684:
[----:B--2---:R-:W2:Y:S02]  /*7e00*/  S2R R21, SR_TID.X ;  /* 0x0000000000157919 */ /* 0x004ea40000002100 */
.L_x_9685:
[----:B--2---:R-:W-:Y:S05]  /*7e10*/  BSYNC B0 ;  /* 0x0000000000007941 */ /* 0x004fea0003800000 */
.L_x_9683:
        /* <DEDUP_REMOVED lines=22> */
.L_x_9686:
        /* <DEDUP_REMOVED lines=64> */
.L_x_9687:
        /* <DEDUP_REMOVED lines=16> */
.L_x_14708:


//--------------------- .text._Z25selective_scan_bwd_kernelI32Selective_Scan_bwd_kernel_traitsILi32ELi16ELb1ELb0ELb0ELb1ELb0EfN3c107complexIfEEEEv12SSMParamsBwd --------------------------
	.section	.text._Z25selective_scan_bwd_kernelI32Selective_Scan_bwd_kernel_traitsILi32ELi16ELb1ELb0ELb0ELb1ELb0EfN3c107complexIfEEEEv12SSMParamsBwd,"ax",@progbits
	.sectioninfo	@"SHI_REGISTERS=220"
	.align	128
        .global         _Z25selective_scan_bwd_kernelI32Selective_Scan_bwd_kernel_traitsILi32ELi16ELb1ELb0ELb0ELb1ELb0EfN3c107complexIfEEEEv12SSMParamsBwd
        .type           _Z25selective_scan_bwd_kernelI32Selective_Scan_bwd_kernel_traitsILi32ELi16ELb1ELb0ELb0ELb1ELb0EfN3c107complexIfEEEEv12SSMParamsBwd,@function
        .size           _Z25selective_scan_bwd_kernelI32Selective_Scan_bwd_kernel_traitsILi32ELi16ELb1ELb0ELb0ELb1ELb0EfN3c107complexIfEEEEv12SSMParamsBwd,(.L_x_14709 - _Z25selective_scan_bwd_kernelI32Selective_Scan_bwd_kernel_traitsILi32ELi16ELb1ELb0ELb0ELb1ELb0EfN3c107complexIfEEEEv12SSMParamsBwd)
        .other          _Z25selective_scan_bwd_kernelI32Selective_Scan_bwd_kernel_traitsILi32ELi16ELb1ELb0ELb0ELb1ELb0EfN3c107complexIfEEEEv12SSMParamsBwd,@"STO_CUDA_ENTRY STV_DEFAULT"
_Z25selective_scan_bwd_kernelI32Selective_Scan_bwd_kernel_traitsILi32ELi16ELb1ELb0ELb0ELb1ELb0EfN3c107complexIfEEEEv12SSMParamsBwd:
.text._Z25selective_scan_bwd_kernelI32Selective_Scan_bwd_kernel_traitsILi32ELi16ELb1ELb0ELb0ELb1ELb0EfN3c107complexIfEEEEv12SSMParamsBwd:
[----:B------:R-:W-:Y:S02]  /*0000*/  MOV R1, c[0x0][0x28] ;  /* 0x00000a0000017a02 */ /* 0x000fe40000000f00 */
[----:B------:R-:W0:Y:S01]  /*0010*/  S2R R86, SR_CTAID.Y ;  /* 0x0000000000567919 */ /* 0x000e220000002600 */
[----:B------:R-:W-:Y:S01]  /*0020*/  ISETP.NE.U32.AND P0, PT, RZ, c[0x0][0x250], PT ;  /* 0x00009400ff007a0c */ /* 0x000fe20003f05070 */
[----:B------:R-:W-:-:S03]  /*0030*/  ULDC.64 UR12, c[0x0][0x118] ;  /* 0x00004600000c7ab9 */ /* 0x000fc60000000a00 */
[----:B------:R-:W-:Y:S02]  /*0040*/  ISETP.NE.AND.EX P0, PT, RZ, c[0x0][0x254], PT, P0 ;  /* 0x00009500ff007a0c */ /* 0x000fe40003f05300 */
[----:B0-----:R-:W-:-:S11]  /*0050*/  SHF.R.S32.HI R85, RZ, 0x1f, R86 ;  /* 0x0000001fff557819 */ /* 0x001fd60000011456 */
[----:B------:R-:W-:-:S04]  /*0060*/  @P0 LEA R6, P1, R86, c[0x0][0x250], 0x2 ;  /* 0x0000940056060a11 */ /* 0x000fc800078210ff */
[----:B------:R-:W-:Y:S01]  /*0070*/  @P0 LEA.HI.X R7, R86, c[0x0][0x254], R85, 0x2, P1 ;  /* 0x0000950056070a11 */ /* 0x000fe200008f1455 */
[----:B------:R-:W0:Y:S01]  /*0080*/  S2R R82, SR_CTAID.X ;  /* 0x0000000000527919 */ /* 0x000e220000002500 */
[----:B------:R-:W-:-:S03]  /*0090*/  ISETP.NE.U32.AND P1, PT, RZ, c[0x0][0x238], PT ;  /* 0x00008e00ff007a0c */ /* 0x000fc60003f25070 */
[----:B------:R1:W2:Y:S01]  /*00a0*/  @P0 LDG.E R0, [R6.64] ;  /* 0x0000000c06000981 */ /* 0x0002a2000c1e1900 */
[----:B------:R-:W-:Y:S01]  /*00b0*/  ISETP.NE.AND.EX P1, PT, RZ, c[0x0][0x23c], PT, P1 ;  /* 0x00008f00ff007a0c */ /* 0x000fe20003f25310 */
[----:B------:R-:W-:Y:S01]  /*00c0*/  HFMA2.MMA R84, -RZ, RZ, 0, 0 ;  /* 0x00000000ff547435 */ /* 0x000fe200000001ff */
[----:B------:R-:W-:-:S11]  /*00d0*/  MOV R12, c[0x0][0x174] ;  /* 0x00005d00000c7a02 */ /* 0x000fd60000000f00 */
[----:B------:R-:W-:-:S04]  /*00e0*/  @P1 LEA R4, P2, R86, c[0x0][0x238], 0x2 ;  /* 0x00008e0056041a11 */ /* 0x000fc800078410ff */
[----:B------:R-:W-:Y:S02]  /*00f0*/  @P1 LEA.HI.X R5, R86, c[0x0][0x23c], R85, 0x2, P2 ;  /* 0x00008f0056051a11 */ /* 0x000fe400010f1455 */
[----:B0-----:R-:W-:Y:S01]  /*0100*/  SHF.R.S32.HI R80, RZ, 0x1f, R82 ;  /* 0x0000001fff507819 */ /* 0x001fe20000011452 */
[----:B------:R-:W-:Y:S02]  /*0110*/  IMAD.WIDE.U32 R2, R82, c[0x0][0x1d0], RZ ;  /* 0x0000740052027a25 */ /* 0x000fe400078e00ff */
[----:B------:R0:W5:Y:S01]  /*0120*/  @P1 LDG.E R84, [R4.64] ;  /* 0x0000000c04541981 */ /* 0x000162000c1e1900 */
[----:B------:R-:W-:Y:S01]  /*0130*/  ISETP.GE.AND P4, PT, R12, 0x1, PT ;  /* 0x000000010c00780c */ /* 0x000fe20003f86270 */
[C---:B------:R-:W-:Y:S01]  /*0140*/  IMAD R9, R80.reuse, c[0x0][0x1d0], RZ ;  /* 0x0000740050097a24 */ /* 0x040fe200078e02ff */
[----:B------:R-:W-:Y:S01]  /*0150*/  UMOV UR4, URZ ;  /* 0x0000003f00047c82 */ /* 0x000fe20008000000 */
[----:B------:R-:W-:Y:S01]  /*0160*/  IMAD R13, R80, c[0x0][0x278], RZ ;  /* 0x00009e00500d7a24 */ /* 0x000fe200078e02ff */
[----:B------:R-:W-:Y:S01]  /*0170*/  CS2R R56, SRZ ;  /* 0x0000000000387805 */ /* 0x000fe2000001ff00 */
[----:B------:R-:W-:Y:S01]  /*0180*/  IMAD R9, R82, c[0x0][0x1d4], R9 ;  /* 0x0000750052097a24 */ /* 0x000fe200078e0209 */
[----:B------:R-:W-:Y:S01]  /*0190*/  CS2R R58, SRZ ;  /* 0x00000000003a7805 */ /* 0x000fe2000001ff00 */
[----:B------:R-:W-:Y:S01]  /*01a0*/  IMAD R11, R80, c[0x0][0x1e0], RZ ;  /* 0x00007800500b7a24 */ /* 0x000fe200078e02ff */
[----:B------:R-:W-:Y:S01]  /*01b0*/  HFMA2.MMA R83, -RZ, RZ, 0, 0 ;  /* 0x00000000ff537435 */ /* 0x000fe200000001ff */
[C---:B------:R-:W-:Y:S01]  /*01c0*/  IMAD R17, R82.reuse, c[0x0][0x27c], R13 ;  /* 0x00009f0052117a24 */ /* 0x040fe200078e020d */
[----:B------:R-:W-:Y:S01]  /*01d0*/  IADD3 R3, R3, R9, RZ ;  /* 0x0000000903037210 */ /* 0x000fe20007ffe0ff */
[----:B0-----:R-:W-:Y:S01]  /*01e0*/  IMAD.WIDE.U32 R4, R82, c[0x0][0x1e0], RZ ;  /* 0x0000780052047a25 */ /* 0x001fe200078e00ff */
[----:B------:R-:W-:-:S02]  /*01f0*/  LEA R9, R12, 0xfffffe00, 0x9 ;  /* 0xfffffe000c097811 */ /* 0x000fc400078e48ff */
[----:B------:R-:W-:Y:S01]  /*0200*/  MOV R81, RZ ;  /* 0x000000ff00517202 */ /* 0x000fe20000000f00 */
        /* <DEDUP_REMOVED lines=14> */
[----:B------:R-:W-:Y:S02]  /*02f0*/  ISETP.NE.U32.AND P1, PT, RZ, c[0x0][0x260], PT ;  /* 0x00009800ff007a0c */ /* 0x000fe40003f25070 */
[----:B------:R-:W-:Y:S01]  /*0300*/  LEA.HI.X R10, R10, c[0x0][0x244], R13, 0x2, P2 ;  /* 0x000091000a0a7a11 */ /* 0x000fe200010f140d */
[----:B------:R-:W-:Y:S01]  /*0310*/  IMAD.WIDE.U32 R4, R86, c[0x0][0x280], R6 ;  /* 0x0000a00056047a25 */ /* 0x000fe200078e0006 */
[----:B------:R-:W-:-:S02]  /*0320*/  ISETP.NE.AND.EX P1, PT, RZ, c[0x0][0x264], PT, P1 ;  /* 0x00009900ff007a0c */ /* 0x000fc40003f25310 */
[C---:B------:R-:W-:Y:S01]  /*0330*/  IADD3 R7, P3, R9.reuse, R2, RZ ;  /* 0x0000000209077210 */ /* 0x040fe20007f7e0ff */
[C---:B------:R-:W-:Y:S01]  /*0340*/  IMAD R15, R86.reuse, c[0x0][0x1ec], R15 ;  /* 0x00007b00560f7a24 */ /* 0x040fe200078e020f */
[----:B------:R-:W-:Y:S01]  /*0350*/  IADD3 R9, P5, R9, R4, RZ ;  /* 0x0000000409097210 */ /* 0x000fe20007fbe0ff */
[----:B------:R-:W-:Y:S01]  /*0360*/  IMAD R6, R86, c[0x0][0x284], R17 ;  /* 0x0000a10056067a24 */ /* 0x000fe200078e0211 */
        /* <DEDUP_REMOVED lines=12> */
[----:B------:R-:W-:Y:S02]  /*0430*/  @P1 IMAD R2, R2, c[0x0][0x16c], RZ ;  /* 0x00005b0002021a24 */ /* 0x000fe400078e02ff */
[----:B------:R-:W-:Y:S02]  /*0440*/  @P3 LEA R58, P5, R86, c[0x0][0x348], 0x2 ;  /* 0x0000d200563a3a11 */ /* 0x000fe400078a10ff */
[----:B------:R-:W-:Y:S02]  /*0450*/  @P1 IMAD.WIDE R2, R2, R3, c[0x0][0x260] ;  /* 0x0000980002021625 */ /* 0x000fe400078e0203 */
[C---:B------:R-:W-:Y:S01]  /*0460*/  @P3 LEA.HI.X R59, R86.reuse, c[0x0][0x34c], R85, 0x2, P5 ;  /* 0x0000d300563b3a11 */ /* 0x040fe200028f1455 */
[----:B------:R-:W-:Y:S01]  /*0470*/  @!P1 CS2R R2, SRZ ;  /* 0x0000000000029805 */ /* 0x000fe2000001ff00 */
[----:B--2---:R0:W1:Y:S01]  /*0480*/  @P0 R2UR UR4, R0 ;  /* 0x00000000000403c2 */ /* 0x00406200000e0000 */
[----:B------:R-:W-:-:S04]  /*0490*/  @P2 LEA R56, P0, R86, c[0x0][0x328], 0x2 ;  /* 0x0000ca0056382a11 */ /* 0x000fc800078010ff */
[----:B------:R-:W-:Y:S02]  /*04a0*/  @P2 LEA.HI.X R57, R86, c[0x0][0x32c], R85, 0x2, P0 ;  /* 0x0000cb0056392a11 */ /* 0x000fe400000f1455 */
[----:B0-----:R-:W-:Y:S01]  /*04b0*/  LEA.HI.X R0, R9, c[0x0][0x30c], R6, 0x2, P6 ;  /* 0x0000c30009007a11 */ /* 0x001fe200030f1406 */
[----:B------:R-:W-:Y:S05]  /*04c0*/  @!P4 BRA `(.L_x_9688) ;  /* 0x00008e000000c947 */ /* 0x000fea0003800000 */
[----:B------:R-:W0:Y:S01]  /*04d0*/  S2R R79, SR_TID.X ;  /* 0x00000000004f7919 */ /* 0x000e220000002100 */
[----:B------:R2:W3:Y:S01]  /*04e0*/  R2UR UR15, R8 ;  /* 0x00000000080f73c2 */ /* 0x0004e200000e0000 */
[----:B------:R-:W-:Y:S02]  /*04f0*/  MOV R77, c[0x0][0x174] ;  /* 0x00005d00004d7a02 */ /* 0x000fe40000000f00 */
[----:B------:R-:W4:Y:S01]  /*0500*/  S2R R78, SR_LANEID ;  /* 0x00000000004e7919 */ /* 0x000f220000000000 */
[----:B------:R-:W-:Y:S02]  /*0510*/  MOV R81, RZ ;  /* 0x000000ff00517202 */ /* 0x000fe40000000f00 */
[----:B------:R-:W-:-:S02]  /*0520*/  MOV R83, RZ ;  /* 0x000000ff00537202 */ /* 0x000fc40000000f00 */
[----:B------:R2:W1:Y:S08]  /*0530*/  R2UR UR16, R10 ;  /* 0x000000000a1073c2 */ /* 0x00047000000e0000 */
[----:B------:R2:W1:Y:S01]  /*0540*/  R2UR UR8, R5 ;  /* 0x00000000050873c2 */ /* 0x00046200000e0000 */
[----:B0-----:R-:W-:-:S07]  /*0550*/  LOP3.LUT R76, R79, 0x1f, RZ, 0xc0, !PT ;  /* 0x0000001f4f4c7812 */ /* 0x001fce00078ec0ff */
[----:B------:R2:W0:Y:S08]  /*0560*/  R2UR UR9, R7 ;  /* 0x00000000070973c2 */ /* 0x00043000000e0000 */
[----:B------:R2:W0:Y:S08]  /*0570*/  R2UR UR7, R4 ;  /* 0x00000000040773c2 */ /* 0x00043000000e0000 */
[----:B-1-34-:R2:W0:Y:S02]  /*0580*/  R2UR UR14, R0 ;  /* 0x00000000000e73c2 */ /* 0x01a42400000e0000 */
.L_x_9737:
[----:B------:R-:W-:Y:S01]  /*0590*/  BAR.SYNC.DEFER_BLOCKING 0x0 ;  /* 0x0000000000007b1d */ /* 0x000fe20000010000 */
[----:B--2---:R-:W-:-:S02]  /*05a0*/  SHF.L.U32 R0, R79, 0x2, RZ ;  /* 0x000000024f007819 */ /* 0x004fc400000006ff */
[----:B0-----:R-:W-:Y:S02]  /*05b0*/  MOV R4, UR15 ;  /* 0x0000000f00047c02 */ /* 0x001fe40008000f00 */
[----:B------:R-:W-:Y:S02]  /*05c0*/  LOP3.LUT R0, R0, 0xffffff80, RZ, 0xc0, !PT ;  /* 0xffffff8000007812 */ /* 0x000fe400078ec0ff */
[----:B------:R-:W-:Y:S02]  /*05d0*/  MOV R5, UR16 ;  /* 0x0000001000057c02 */ /* 0x000fe40008000f00 */
[----:B------:R-:W-:-:S05]  /*05e0*/  LOP3.LUT R9, R0, 0x1f, R79, 0xf8, !PT ;  /* 0x0000001f00097812 */ /* 0x000fca00078ef84f */
[----:B------:R-:W-:-:S05]  /*05f0*/  IMAD.WIDE R4, R9, 0x10, R4 ;  /* 0x0000001009047825 */ /* 0x000fca00078e0204 */
[----:B------:R-:W2:Y:S04]  /*0600*/  LDG.E.128 R12, [R4.64] ;  /* 0x0000000c040c7981 */ /* 0x000ea8000c1e1d00 */
[----:B------:R-:W3:Y:S04]  /*0610*/  LDG.E.128 R16, [R4.64+0x200] ;  /* 0x0002000c04107981 */ /* 0x000ee8000c1e1d00 */
[----:B------:R-:W4:Y:S04]  /*0620*/  LDG.E.128 R20, [R4.64+0x400] ;  /* 0x0004000c04147981 */ /* 0x000f28000c1e1d00 */
[----:B------:R-:W4:Y:S01]  /*0630*/  LDG.E.128 R24, [R4.64+0x600] ;  /* 0x0006000c04187981 */ /* 0x000f22000c1e1d00 */
[----:B------:R-:W-:Y:S01]  /*0640*/  SHF.L.U32 R74, R78, 0x6, RZ ;  /* 0x000000064e4a7819 */ /* 0x000fe200000006ff */
[----:B------:R-:W-:-:S10]  /*0650*/  HFMA2.MMA R6, -RZ, RZ, 0, 9.5367431640625e-07 ;  /* 0x00000010ff067435 */ /* 0x000fd400000001ff */
[----:B0-----:R-:W-:Y:S01]  /*0660*/  IMAD.WIDE R6, R9, R6, UR8 ;  /* 0x0000000809067e25 */ /* 0x001fe2000f8e0206 */
[----:B--2---:R-:W-:Y:S04]  /*0670*/  STS.128 [R78.X16], R12 ;  /* 0x0000000c4e007388 */ /* 0x004fe8000000cc00 */
[----:B---3--:R-:W-:Y:S04]  /*0680*/  STS.128 [R78.X16+0x200], R16 ;  /* 0x000200104e007388 */ /* 0x008fe8000000cc00 */
        /* <DEDUP_REMOVED lines=8> */
[----:B0-----:R-:W2:Y:S04]  /*0710*/  LDG.E.128 R20, [R6.64] ;  /* 0x0000000c06147981 */ /* 0x001ea8000c1e1d00 */
[----:B-1----:R-:W3:Y:S04]  /*0720*/  LDG.E.128 R24, [R6.64+0x200] ;  /* 0x0002000c06187981 */ /* 0x002ee8000c1e1d00 */
[----:B------:R-:W4:Y:S04]  /*0730*/  LDG.E.128 R28, [R6.64+0x400] ;  /* 0x0004000c061c7981 */ /* 0x000f28000c1e1d00 */
[----:B------:R-:W4:Y:S01]  /*0740*/  LDG.E.128 R32, [R6.64+0x600] ;  /* 0x0006000c06207981 */ /* 0x000f22000c1e1d00 */
[----:B------:R-:W-:-:S02]  /*0750*/  MOV R16, UR7 ;  /* 0x0000000700107c02 */ /* 0x000fc40008000f00 */
[----:B------:R-:W-:-:S05]  /*0760*/  MOV R17, UR14 ;  /* 0x0000000e00117c02 */ /* 0x000fca0008000f00 */
[----:B------:R-:W-:Y:S01]  /*0770*/  IMAD.WIDE R16, R9, 0x10, R16 ;  /* 0x0000001009107825 */ /* 0x000fe200078e0210 */
[----:B--2---:R0:W-:Y:S04]  /*0780*/  STS.128 [R78.X16], R20 ;  /* 0x000000144e007388 */ /* 0x0041e8000000cc00 */
[----:B---3--:R1:W-:Y:S04]  /*0790*/  STS.128 [R78.X16+0x200], R24 ;  /* 0x000200184e007388 */ /* 0x0083e8000000cc00 */
[----:B----4-:R2:W-:Y:S04]  /*07a0*/  STS.128 [R78.X16+0x400], R28 ;  /* 0x0004001c4e007388 */ /* 0x0105e8000000cc00 */
[----:B------:R-:W-:Y:S01]  /*07b0*/  STS.128 [R78.X16+0x600], R32 ;  /* 0x000600204e007388 */ /* 0x000fe2000000cc00 */
[----:B------:R-:W-:-:S06]  /*07c0*/  NOP ;  /* 0x0000000000007918 */ /* 0x000fcc0000000000 */
[----:B------:R-:W3:Y:S04]  /*07d0*/  LDS.128 R68, [R74+0x10] ;  /* 0x000010004a447984 */ /* 0x000ee80000000c00 */
[----:B------:R-:W-:Y:S04]  /*07e0*/  LDS.128 R8, [R74+0x20] ;  /* 0x000020004a087984 */ /* 0x000fe80000000c00 */
[----:B------:R-:W-:Y:S04]  /*07f0*/  LDS.128 R4, [R74+0x30] ;  /* 0x000030004a047984 */ /* 0x000fe80000000c00 */
[----:B------:R-:W2:Y:S04]  /*0800*/  LDS.128 R12, [R74] ;  /* 0x000000004a0c7984 */ /* 0x000ea80000000c00 */
[----:B------:R-:W-:Y:S06]  /*0810*/  BAR.SYNC.DEFER_BLOCKING 0x0 ;  /* 0x0000000000007b1d */ /* 0x000fec0000010000 */
[----:B------:R-:W4:Y:S04]  /*0820*/  LDG.E.128 R88, [R16.64] ;  /* 0x0000000c10587981 */ /* 0x000f28000c1e1d00 */
[----:B0-----:R-:W4:Y:S04]  /*0830*/  LDG.E.128 R20, [R16.64+0x200] ;  /* 0x0002000c10147981 */ /* 0x001f28000c1e1d00 */
[----:B-1----:R-:W4:Y:S04]  /*0840*/  LDG.E.128 R24, [R16.64+0x400] ;  /* 0x0004000c10187981 */ /* 0x002f28000c1e1d00 */
[----:B--2---:R-:W2:Y:S01]  /*0850*/  LDG.E.128 R28, [R16.64+0x600] ;  /* 0x0006000c101c7981 */ /* 0x004ea2000c1e1d00 */
[----:B---3--:R-:W-:Y:S01]  /*0860*/  FADD.FTZ R73, R70, UR4 ;  /* 0x0000000446497e21 */ /* 0x008fe20008010000 */
[----:B------:R-:W-:Y:S01]  /*0870*/  MOV R0, c[0x0][0x16c] ;  /* 0x00005b0000007a02 */ /* 0x000fe20000000f00 */
[----:B------:R-:W-:Y:S01]  /*0880*/  FADD.FTZ R70, R71, UR4 ;  /* 0x0000000447467e21 */ /* 0x000fe20008010000 */
        /* <DEDUP_REMOVED lines=14> */
[----:B------:R0:W-:Y:S04]  /*0970*/  STS.128 [R78.X16+0x200], R20 ;  /* 0x000200144e007388 */ /* 0x0001e8000000cc00 */
[----:B------:R0:W-:Y:S04]  /*0980*/  STS.128 [R78.X16+0x400], R24 ;  /* 0x000400184e007388 */ /* 0x0001e8000000cc00 */
[----:B--2---:R0:W-:Y:S01]  /*0990*/  STS.128 [R78.X16+0x600], R28 ;  /* 0x0006001c4e007388 */ /* 0x0041e2000000cc00 */
[----:B------:R-:W-:-:S06]  /*09a0*/  NOP ;  /* 0x0000000000007918 */ /* 0x000fcc0000000000 */
[----:B------:R0:W1:Y:S04]  /*09b0*/  LDS.128 R64, [R74+0x10] ;  /* 0x000010004a407984 */ /* 0x0000680000000c00 */
[----:B------:R0:W2:Y:S04]  /*09c0*/  LDS.128 R60, [R74+0x20] ;  /* 0x000020004a3c7984 */ /* 0x0000a80000000c00 */
[----:B------:R0:W3:Y:S04]  /*09d0*/  LDS.128 R52, [R74+0x30] ;  /* 0x000030004a347984 */ /* 0x0000e80000000c00 */
[----:B------:R0:W4:Y:S01]  /*09e0*/  LDS.128 R96, [R74] ;  /* 0x000000004a607984 */ /* 0x0001220000000c00 */
        /* <DEDUP_REMOVED lines=32> */
.L_x_9690:
[----:B------:R-:W-:Y:S05]  /*0bf0*/  BSYNC B0 ;  /* 0x0000000000007941 */ /* 0x000fea0003800000 */
.L_x_9689:
        /* <DEDUP_REMOVED lines=35> */
.L_x_9692:
[----:B------:R-:W-:Y:S05]  /*0e30*/  BSYNC B0 ;  /* 0x0000000000007941 */ /* 0x000fea0003800000 */
.L_x_9691:
        /* <DEDUP_REMOVED lines=35> */
.L_x_9694:
[----:B------:R-:W-:Y:S05]  /*1070*/  BSYNC B0 ;  /* 0x0000000000007941 */ /* 0x000fea0003800000 */
.L_x_9693:
        /* <DEDUP_REMOVED lines=35> */
.L_x_9696:
[----:B------:R-:W-:Y:S05]  /*12b0*/  BSYNC B0 ;  /* 0x0000000000007941 */ /* 0x000fea0003800000 */
.L_x_9695:
        /* <DEDUP_REMOVED lines=35> */
.L_x_9698:
[----:B------:R-:W-:Y:S05]  /*14f0*/  BSYNC B0 ;  /* 0x0000000000007941 */ /* 0x000fea0003800000 */
.L_x_9697:
[----:B------:R-:W-:Y:S01]  /*1500*/  BSSY B0, `(.L_x_9699) ;  /* 0x0000028000007945 */ /* 0x000fe20003800000 */
[----:B------:R-:W-:Y:S01]  /*1510*/  FSETP.GTU.FTZ.AND P0, PT, R89, 20, PT ;  /* 0x41a000005900780b */ /* 0x000fe20003f1c000 */
[----:B------:R-:W-:Y:S02]  /*1520*/  FADD.FTZ R90, R11, UR4 ;  /* 0x000000040b5a7e21 */ /* 0x000fe40008010000 */
[----:B------:R-:W-:Y:S02]  /*1530*/  FADD.FTZ R91, R4, UR4 ;  /* 0x00000004045b7e21 */ /* 0x000fe40008010000 */
[----:B------:R-:W-:Y:S02]  /*1540*/  FADD.FTZ R92, R5, UR4 ;  /* 0x00000004055c7e21 */ /* 0x000fe40008010000 */
[----:B------:R-:W-:Y:S02]  /*1550*/  FADD.FTZ R93, R6, UR4 ;  /* 0x00000004065d7e21 */ /* 0x000fe40008010000 */
[----:B------:R-:W-:-:S02]  /*1560*/  FADD.FTZ R94, R7, UR4 ;  /* 0x00000004075e7e21 */ /* 0x000fc40008010000 */
[----:B----4-:R-:W-:Y:S01]  /*1570*/  FFMA.FTZ R8, R48, R96, R83 ;  /* 0x0000006030087223 */ /* 0x010fe20000010053 */
        /* <DEDUP_REMOVED lines=32> */
.L_x_9700:
[----:B------:R-:W-:Y:S05]  /*1780*/  BSYNC B0 ;  /* 0x0000000000007941 */ /* 0x000fea0003800000 */
.L_x_9699:
        /* <DEDUP_REMOVED lines=38> */
.L_x_9702:
[----:B------:R-:W-:Y:S05]  /*19f0*/  BSYNC B0 ;  /* 0x0000000000007941 */ /* 0x000fea0003800000 */
.L_x_9701:
        /* <DEDUP_REMOVED lines=38> */
.L_x_9704:
[----:B------:R-:W-:Y:S05]  /*1c60*/  BSYNC B0 ;  /* 0x0000000000007941 */ /* 0x000fea0003800000 */
.L_x_9703:
        /* <DEDUP_REMOVED lines=38> */
.L_x_9706:
[----:B------:R-:W-:Y:S05]  /*1ed0*/  BSYNC B0 ;  /* 0x0000000000007941 */ /* 0x000fea0003800000 */
.L_x_9705:
        /* <DEDUP_REMOVED lines=38> */
.L_x_9708:
[----:B------:R-:W-:Y:S05]  /*2140*/  BSYNC B0 ;  /* 0x0000000000007941 */ /* 0x000fea0003800000 */
.L_x_9707:
[----:B------:R-:W-:Y:S01]  /*2150*/  FFMA.FTZ R5, R41, R61, R8 ;  /* 0x0000003d29057223 */ /* 0x000fe20000010008 */
[----:B------:R-:W-:Y:S01]  /*2160*/  BSSY B0, `(.L_x_9709) ;  /* 0x0000027000007945 */ /* 0x000fe20003800000 */
[----:B------:R-:W-:Y:S01]  /*2170*/  FSETP.GTU.FTZ.AND P1, PT, R94, 20, PT ;  /* 0x41a000005e00780b */ /* 0x000fe20003f3c000 */
[-C--:B-----5:R-:W-:Y:S02]  /*2180*/  FMUL.FTZ R16, R64, R84.reuse ;  /* 0x0000005440107220 */ /* 0x0a0fe40000410000 */
[-C--:B------:R-:W-:Y:S02]  /*2190*/  FMUL.FTZ R17, R65, R84.reuse ;  /* 0x0000005441117220 */ /* 0x080fe40000410000 */
[-C--:B------:R-:W-:Y:S02]  /*21a0*/  FMUL.FTZ R18, R66, R84.reuse ;  /* 0x0000005442127220 */ /* 0x080fe40000410000 */
[----:B------:R-:W-:Y:S02]  /*21b0*/  FMUL.FTZ R19, R67, R84 ;  /* 0x0000005443137220 */ /* 0x000fe40000410000 */
        /* <DEDUP_REMOVED lines=33> */
.L_x_9710:
[----:B------:R-:W-:Y:S05]  /*23d0*/  BSYNC B0 ;  /* 0x0000000000007941 */ /* 0x000fea0003800000 */
.L_x_9709:
        /* <DEDUP_REMOVED lines=33> */
.L_x_9712:
[----:B------:R-:W-:Y:S05]  /*25f0*/  BSYNC B0 ;  /* 0x0000000000007941 */ /* 0x000fea0003800000 */
.L_x_9711:
        /* <DEDUP_REMOVED lines=33> */
.L_x_9714:
[----:B------:R-:W-:Y:S05]  /*2810*/  BSYNC B0 ;  /* 0x0000000000007941 */ /* 0x000fea0003800000 */
.L_x_9713:
        /* <DEDUP_REMOVED lines=33> */
.L_x_9716:
[----:B------:R-:W-:Y:S05]  /*2a30*/  BSYNC B0 ;  /* 0x0000000000007941 */ /* 0x000fea0003800000 */
.L_x_9715:
        /* <DEDUP_REMOVED lines=33> */
.L_x_9718:
[----:B------:R-:W-:Y:S05]  /*2c50*/  BSYNC B0 ;  /* 0x0000000000007941 */ /* 0x000fea0003800000 */
.L_x_9717:
        /* <DEDUP_REMOVED lines=33> */
.L_x_9720:
[----:B------:R-:W-:Y:S05]  /*2e70*/  BSYNC B0 ;  /* 0x0000000000007941 */ /* 0x000fea0003800000 */
.L_x_9719:
[----:B------:R-:W-:Y:S01]  /*2e80*/  FFMA.FTZ R5, R43, R63, R8 ;  /* 0x0000003f2b057223 */ /* 0x000fe20000010008 */
[----:B------:R-:W-:Y:S01]  /*2e90*/  BAR.SYNC.DEFER_BLOCKING 0x0 ;  /* 0x0000000000007b1d */ /* 0x000fe20000010000 */
[----:B------:R-:W-:Y:S02]  /*2ea0*/  FMUL.FTZ R12, R60, R84 ;  /* 0x000000543c0c7220 */ /* 0x000fe40000410000 */
[----:B---3--:R-:W-:Y:S02]  /*2eb0*/  FFMA.FTZ R4, R36, R52, R5 ;  /* 0x0000003424047223 */ /* 0x008fe40000010005 */
[-C--:B------:R-:W-:Y:S02]  /*2ec0*/  FMUL.FTZ R13, R61, R84.reuse ;  /* 0x000000543d0d7220 */ /* 0x080fe40000410000 */
[----:B------:R-:W-:Y:S02]  /*2ed0*/  FFMA.FTZ R5, R37, R53, R4 ;  /* 0x0000003525057223 */ /* 0x000fe40000010004 */
[----:B------:R-:W-:-:S02]  /*2ee0*/  FMUL.FTZ R14, R62, R84 ;  /* 0x000000543e0e7220 */ /* 0x000fc40000410000 */
[----:B------:R-:W-:Y:S02]  /*2ef0*/  FFMA.FTZ R100, R38, R54, R5 ;  /* 0x0000003626647223 */ /* 0x000fe40000010005 */
        /* <DEDUP_REMOVED lines=9> */
[----:B------:R-:W-:Y:S01]  /*2f90*/  FFMA.FTZ R83, R39, R55, R100 ;  /* 0x0000003727537223 */ /* 0x000fe20000010064 */
[----:B------:R-:W-:Y:S05]  /*2fa0*/  @!P5 BRA `(.L_x_9721) ;  /* 0x000056000000d947 */ /* 0x000fea0003800000 */
[----:B------:R-:W-:Y:S01]  /*2fb0*/  IADD3 R35, R77, -0x2, RZ ;  /* 0xfffffffe4d237810 */ /* 0x000fe20007ffe0ff */
[----:B------:R-:W-:Y:S01]  /*2fc0*/  FADD.FTZ R103, R60, R60 ;  /* 0x0000003c3c677221 */ /* 0x000fe20000010000 */
[----:B------:R-:W-:Y:S01]  /*2fd0*/  UMOV UR5, URZ ;  /* 0x0000003f00057c82 */ /* 0x000fe20008000000 */
[----:B------:R-:W-:Y:S01]  /*2fe0*/  FADD.FTZ R104, R61, R61 ;  /* 0x0000003d3d687221 */ /* 0x000fe20000010000 */
[----:B------:R-:W-:Y:S01]  /*2ff0*/  UMOV UR6, URZ ;  /* 0x0000003f00067c82 */ /* 0x000fe20008000000 */
[----:B------:R-:W-:-:S02]  /*3000*/  IMAD R35, R35, c[0x0][0x16c], RZ ;  /* 0x00005b0023237a24 */ /* 0x000fc400078e02ff */
[----:B------:R-:W-:Y:S02]  /*3010*/  FADD.FTZ R100, R65, R65 ;  /* 0x0000004141647221 */ /* 0x000fe40000010000 */
[----:B------:R-:W-:Y:S01]  /*3020*/  IMAD.WIDE R60, R35, 0x10, R2 ;  /* 0x00000010233c7825 */ /* 0x000fe200078e0202 */
[----:B------:R-:W-:-:S03]  /*3030*/  IADD3 R35, R77, -0x1, RZ ;  /* 0xffffffff4d237810 */ /* 0x000fc60007ffe0ff */
[----:B------:R-:W-:Y:S01]  /*3040*/  IMAD R65, R85, c[0x0][0x180], RZ ;  /* 0x0000600055417a24 */ /* 0x000fe200078e02ff */
[----:B------:R0:W1:Y:S01]  /*3050*/  R2UR UR10, R60 ;  /* 0x000000003c0a73c2 */ /* 0x00006200000e0000 */
[----:B------:R-:W-:Y:S02]  /*3060*/  FADD.FTZ R107, R52, R52 ;  /* 0x00000034346b7221 */ /* 0x000fe40000010000 */
[----:B------:R-:W-:Y:S02]  /*3070*/  FADD.FTZ R108, R53, R53 ;  /* 0x00000035356c7221 */ /* 0x000fe40000010000 */
[----:B------:R-:W-:-:S03]  /*3080*/  IMAD.WIDE.U32 R52, R86, c[0x0][0x180], RZ ;  /* 0x0000600056347a25 */ /* 0x000fc600078e00ff */
[----:B------:R0:W2:Y:S01]  /*3090*/  R2UR UR11, R61 ;  /* 0x000000003d0b73c2 */ /* 0x0000a200000e0000 */
[----:B------:R-:W-:Y:S01]  /*30a0*/  IMAD R65, R86, c[0x0][0x184], R65 ;  /* 0x0000610056417a24 */ /* 0x000fe200078e0241 */
[----:B------:R-:W-:Y:S01]  /*30b0*/  LEA R122, P0, R52, c[0x0][0x220], 0x3 ;  /* 0x00008800347a7a11 */ /* 0x000fe200078018ff */
[----:B------:R-:W-:Y:S02]  /*30c0*/  FADD.FTZ R102, R67, R67 ;  /* 0x0000004343667221 */ /* 0x000fe40000010000 */
[----:B------:R-:W-:Y:S01]  /*30d0*/  IMAD R67, R85, c[0x0][0x198], RZ ;  /* 0x0000660055437a24 */ /* 0x000fe200078e02ff */
[----:B------:R-:W-:Y:S01]  /*30e0*/  IADD3 R123, R53, R65, RZ ;  /* 0x00000041357b7210 */ /* 0x000fe20007ffe0ff */
[----:B------:R-:W-:Y:S01]  /*30f0*/  IMAD R111, R85, c[0x0][0x1b8], RZ ;  /* 0x00006e00556f7a24 */ /* 0x000fe200078e02ff */
[----:B------:R-:W-:Y:S01]  /*3100*/  LEA.HI R53, R35, R35, RZ, 0x1 ;  /* 0x0000002323357211 */ /* 0x000fe200078f08ff */
[----:B------:R-:W-:Y:S01]  /*3110*/  FADD.FTZ R105, R62, R62 ;  /* 0x0000003e3e697221 */ /* 0x000fe20000010000 */
[----:B------:R-:W-:Y:S01]  /*3120*/  LEA.HI.X R123, R52, c[0x0][0x224], R123, 0x3, P0 ;  /* 0x00008900347b7a11 */ /* 0x000fe200000f1c7b */
[----:B------:R-:W-:Y:S01]  /*3130*/  FADD.FTZ R106, R63, R63 ;  /* 0x0000003f3f6a7221 */ /* 0x000fe20000010000 */
[----:B------:R-:W-:Y:S01]  /*3140*/  LOP3.LUT R52, R53, 0xfffffe, RZ, 0xc0, !PT ;  /* 0x00fffffe35347812 */ /* 0x000fe200078ec0ff */
[----:B------:R-:W-:-:S02]  /*3150*/  FADD.FTZ R109, R54, R54 ;  /* 0x00000036366d7221 */ /* 0x000fc40000010000 */
[----:B------:R-:W-:Y:S01]  /*3160*/  FADD.FTZ R124, R55, R55 ;  /* 0x00000037377c7221 */ /* 0x000fe20000010000 */
[----:B------:R-:W-:Y:S01]  /*3170*/  IADD3 R52, R35, -R52, RZ ;  /* 0x8000003423347210 */ /* 0x000fe20007ffe0ff */
[----:B------:R-:W-:Y:S01]  /*3180*/  IMAD.WIDE.U32 R54, R86, c[0x0][0x198], RZ ;  /* 0x0000660056367a25 */ /* 0x000fe200078e00ff */
[----:B------:R-:W-:Y:S02]  /*3190*/  MOV R35, RZ ;  /* 0x000000ff00237202 */ /* 0x000fe40000000f00 */
[----:B------:R-:W-:Y:S01]  /*31a0*/  SHF.L.U32 R110, R52, 0x8, RZ ;  /* 0x00000008346e7819 */ /* 0x000fe200000006ff */
[----:B------:R-:W-:Y:S01]  /*31b0*/  IMAD.WIDE.U32 R62, R86, c[0x0][0x1b8], RZ ;  /* 0x00006e00563e7a25 */ /* 0x000fe200078e00ff */
[----:B------:R-:W-:-:S03]  /*31c0*/  LEA R120, P1, R54, c[0x0][0x228], 0x3 ;  /* 0x00008a0036787a11 */ /* 0x000fc600078218ff */
[----:B------:R-:W-:Y:S01]  /*31d0*/  IMAD R67, R86, c[0x0][0x19c], R67 ;  /* 0x0000670056437a24 */ /* 0x000fe200078e0243 */
[----:B------:R-:W-:Y:S01]  /*31e0*/  LEA R118, P2, R62, c[0x0][0x230], 0x3 ;  /* 0x00008c003e767a11 */ /* 0x000fe200078418ff */
[----:B------:R-:W-:Y:S02]  /*31f0*/  IMAD R111, R86, c[0x0][0x1bc], R111 ;  /* 0x00006f00566f7a24 */ /* 0x000fe400078e026f */
[----:B------:R-:W-:Y:S01]  /*3200*/  FADD.FTZ R95, R96, R96 ;  /* 0x00000060605f7221 */ /* 0x000fe20000010000 */
[----:B------:R-:W-:Y:S01]  /*3210*/  IADD3 R121, R55, R67, RZ ;  /* 0x0000004337797210 */ /* 0x000fe20007ffe0ff */
[----:B------:R-:W-:Y:S01]  /*3220*/  FADD.FTZ R96, R97, R97 ;  /* 0x0000006161607221 */ /* 0x000fe20000010000 */
[----:B------:R-:W-:Y:S01]  /*3230*/  IADD3 R119, R63, R111, RZ ;  /* 0x0000006f3f777210 */ /* 0x000fe20007ffe0ff */
[----:B------:R-:W-:Y:S01]  /*3240*/  FADD.FTZ R97, R98, R98 ;  /* 0x0000006262617221 */ /* 0x000fe20000010000 */
[----:B------:R-:W-:Y:S01]  /*3250*/  HFMA2.MMA R111, -RZ, RZ, 0, 0 ;  /* 0x00000000ff6f7435 */ /* 0x000fe200000001ff */
[----:B------:R-:W-:Y:S01]  /*3260*/  FADD.FTZ R98, R99, R99 ;  /* 0x0000006363627221 */ /* 0x000fe20000010000 */
[----:B------:R-:W-:Y:S01]  /*3270*/  LEA.HI.X R121, R54, c[0x0][0x22c], R121, 0x3, P1 ;  /* 0x00008b0036797a11 */ /* 0x000fe200008f1c79 */
[----:B------:R-:W-:Y:S01]  /*3280*/  FADD.FTZ R99, R64, R64 ;  /* 0x0000004040637221 */ /* 0x000fe20000010000 */
[----:B------:R-:W-:Y:S01]  /*3290*/  LEA.HI.X R119, R62, c[0x0][0x234], R119, 0x3, P2 ;  /* 0x00008d003e777a11 */ /* 0x000fe200010f1c77 */
[----:B------:R-:W-:-:S02]  /*32a0*/  FADD.FTZ R101, R66, R66 ;  /* 0x0000004242657221 */ /* 0x000fc40000010000 */
[----:B------:R-:W-:Y:S02]  /*32b0*/  FMUL.FTZ R117, R42, R89 ;  /* 0x000000592a757220 */ /* 0x000fe40000410000 */
[----:B------:R-:W-:Y:S02]  /*32c0*/  FMUL.FTZ R116, R43, R90 ;  /* 0x0000005a2b747220 */ /* 0x000fe40000410000 */
[----:B------:R-:W-:Y:S02]  /*32d0*/  FMUL.FTZ R115, R36, R91 ;  /* 0x0000005b24737220 */ /* 0x000fe40000410000 */
[----:B------:R-:W-:Y:S02]  /*32e0*/  FMUL.FTZ R114, R37, R92 ;  /* 0x0000005c25727220 */ /* 0x000fe40000410000 */
[----:B------:R-:W-:Y:S02]  /*32f0*/  FMUL.FTZ R113, R38, R93 ;  /* 0x0000005d26717220 */ /* 0x000fe40000410000 */
[----:B012---:R-:W-:-:S02]  /*3300*/  FMUL.FTZ R112, R39, R94 ;  /* 0x0000005e27707220 */ /* 0x007fc40000410000 */
.L_x_9736:
[----:B------:R-:W2:Y:S04]  /*3310*/  LDG.E.64 R60, [R122.64] ;  /* 0x0000000c7a3c7981 */ /* 0x000ea8000c1e1b00 */
        /* <DEDUP_REMOVED lines=13> */
[C---:B--2---:R-:W-:Y:S02]  /*33f0*/  FMUL.FTZ R62, R61.reuse, R71 ;  /* 0x000000473d3e7220 */ /* 0x044fe40000410000 */
[----:B------:R-:W-:Y:S02]  /*3400*/  FMUL.FTZ R64, R61, R68 ;  /* 0x000000443d407220 */ /* 0x000fe40000410000 */
[----:B------:R-:W-:Y:S02]  /*3410*/  FMUL.RZ R67, R62, 0.15915493667125701904 ;  /* 0x3e22f9833e437820 */ /* 0x000fe4000040c000 */
[----:B------:R-:W-:-:S02]  /*3420*/  FMUL.FTZ R125, R60, 1.4426950216293334961 ;  /* 0x3fb8aa3b3c7d7820 */ /* 0x000fc40000410000 */
[----:B------:R-:W-:Y:S01]  /*3430*/  FMUL.RZ R126, R64, 0.15915493667125701904 ;  /* 0x3e22f983407e7820 */ /* 0x000fe2000040c000 */
[----:B------:R-:W-:Y:S01]  /*3440*/  MUFU.SIN R65, R67 ;  /* 0x0000004300417308 */ /* 0x000fe20000000400 */
[----:B------:R-:W-:Y:S02]  /*3450*/  FMUL.FTZ R64, R125, R68 ;  /* 0x000000447d407220 */ /* 0x000fe40000410000 */
[----:B------:R-:W-:Y:S02]  /*3460*/  FMUL.FTZ R66, R61, R69 ;  /* 0x000000453d427220 */ /* 0x000fe40000410000 */
[C---:B------:R-:W-:Y:S02]  /*3470*/  FMUL.FTZ R62, R125.reuse, R71 ;  /* 0x000000477d3e7220 */ /* 0x040fe40000410000 */
[----:B------:R-:W-:Y:S01]  /*3480*/  FMUL.RZ R134, R66, 0.15915493667125701904 ;  /* 0x3e22f98342867820 */ /* 0x000fe2000040c000 */
[----:B------:R0:W-:Y:S01]  /*3490*/  MUFU.COS R63, R67 ;  /* 0x00000043003f7308 */ /* 0x0001e20000000000 */
[----:B------:R-:W-:-:S07]  /*34a0*/  FMUL.FTZ R66, R125, R69 ;  /* 0x000000457d427220 */ /* 0x000fce0000410000 */
[----:B------:R1:W-:Y:S01]  /*34b0*/  MUFU.EX2 R127, R64 ;  /* 0x00000040007f7308 */ /* 0x0003e20000000800 */
[----:B0-----:R-:W-:-:S04]  /*34c0*/  FMUL.FTZ R67, R61, R0 ;  /* 0x000000003d437220 */ /* 0x001fc80000410000 */
[----:B------:R-:W-:Y:S02]  /*34d0*/  FMUL.RZ R135, R67, 0.15915493667125701904 ;  /* 0x3e22f98343877820 */ /* 0x000fe4000040c000 */
[----:B------:R-:W-:Y:S01]  /*34e0*/  FMUL.FTZ R67, R125, R0 ;  /* 0x000000007d437220 */ /* 0x000fe20000410000 */
[----:B------:R-:W-:Y:S01]  /*34f0*/  MUFU.SIN R128, R126 ;  /* 0x0000007e00807308 */ /* 0x000fe20000000400 */
[----:B-1----:R-:W-:-:S07]  /*3500*/  FMUL.FTZ R64, R61, R75 ;  /* 0x0000004b3d407220 */ /* 0x002fce0000410000 */
[----:B------:R0:W-:Y:S08]  /*3510*/  MUFU.COS R130, R126 ;  /* 0x0000007e00827308 */ /* 0x0001f00000000000 */
[----:B------:R1:W-:Y:S01]  /*3520*/  MUFU.EX2 R132, R67 ;  /* 0x0000004300847308 */ /* 0x0003e20000000800 */
[----:B0-----:R-:W-:Y:S02]  /*3530*/  FMUL.RZ R126, R64, 0.15915493667125701904 ;  /* 0x3e22f983407e7820 */ /* 0x001fe4000040c000 */
[----:B------:R-:W-:-:S05]  /*3540*/  FMUL.FTZ R64, R125, R75 ;  /* 0x0000004b7d407220 */ /* 0x000fca0000410000 */
[----:B------:R0:W-:Y:S01]  /*3550*/  MUFU.EX2 R136, R66 ;  /* 0x0000004200887308 */ /* 0x0001e20000000800 */
[----:B-1----:R-:W-:-:S07]  /*3560*/  FMUL.FTZ R67, R61, R73 ;  /* 0x000000493d437220 */ /* 0x002fce0000410000 */
[----:B------:R-:W-:Y:S01]  /*3570*/  MUFU.SIN R137, R135 ;  /* 0x0000008700897308 */ /* 0x000fe20000000400 */
[----:B0-----:R-:W-:-:S04]  /*3580*/  FMUL.FTZ R66, R61, R72 ;  /* 0x000000483d427220 */ /* 0x001fc80000410000 */
[----:B------:R-:W-:Y:S02]  /*3590*/  FMUL.RZ R138, R66, 0.15915493667125701904 ;  /* 0x3e22f983428a7820 */ /* 0x000fe4000040c000 */
[----:B------:R-:W-:Y:S01]  /*35a0*/  FMUL.FTZ R66, R125, R72 ;  /* 0x000000487d427220 */ /* 0x000fe20000410000 */
[----:B------:R0:W-:Y:S08]  /*35b0*/  MUFU.COS R133, R135 ;  /* 0x0000008700857308 */ /* 0x0001f00000000000 */
[----:B------:R1:W-:Y:S01]  /*35c0*/  MUFU.EX2 R147, R64 ;  /* 0x0000004000937308 */ /* 0x0003e20000000800 */
[----:B0-----:R-:W-:-:S02]  /*35d0*/  FMUL.RZ R135, R67, 0.15915493667125701904 ;  /* 0x3e22f98343877820 */ /* 0x001fc4000040c000 */
[----:B------:R-:W-:-:S05]  /*35e0*/  FMUL.FTZ R67, R125, R73 ;  /* 0x000000497d437220 */ /* 0x000fca0000410000 */
[----:B------:R-:W-:Y:S01]  /*35f0*/  MUFU.SIN R129, R134 ;  /* 0x0000008600817308 */ /* 0x000fe20000000400 */
[----:B-1----:R-:W-:-:S07]  /*3600*/  FMUL.FTZ R64, R61, R70 ;  /* 0x000000463d407220 */ /* 0x002fce0000410000 */
[----:B------:R-:W-:Y:S08]  /*3610*/  MUFU.COS R131, R134 ;  /* 0x0000008600837308 */ /* 0x000ff00000000000 */
[----:B------:R-:W-:Y:S08]  /*3620*/  MUFU.SIN R134, R126 ;  /* 0x0000007e00867308 */ /* 0x000ff00000000400 */
[----:B------:R0:W-:Y:S08]  /*3630*/  MUFU.COS R144, R126 ;  /* 0x0000007e00907308 */ /* 0x0001f00000000000 */
[----:B------:R-:W1:Y:S01]  /*3640*/  MUFU.EX2 R62, R62 ;  /* 0x0000003e003e7308 */ /* 0x000e620000000800 */
[----:B0-----:R-:W-:-:S02]  /*3650*/  FMUL.RZ R126, R64, 0.15915493667125701904 ;  /* 0x3e22f983407e7820 */ /* 0x001fc4000040c000 */
[----:B------:R-:W-:-:S05]  /*3660*/  FMUL.FTZ R64, R125, R70 ;  /* 0x000000467d407220 */ /* 0x000fca0000410000 */
[----:B------:R0:W-:Y:S08]  /*3670*/  MUFU.EX2 R190, R67 ;  /* 0x0000004300be7308 */ /* 0x0001f00000000800 */
[----:B------:R2:W-:Y:S01]  /*3680*/  MUFU.EX2 R192, R66 ;  /* 0x0000004200c07308 */ /* 0x0005e20000000800 */
[----:B0-----:R-:W-:Y:S02]  /*3690*/  FMUL.FTZ R67, R61, R88 ;  /* 0x000000583d437220 */ /* 0x001fe40000410000 */
[----:B-1----:R-:W-:-:S02]  /*36a0*/  FMUL.FTZ R65, R62, R65 ;  /* 0x000000413e417220 */ /* 0x002fc40000410000 */
[----:B------:R-:W-:Y:S02]  /*36b0*/  FMUL.RZ R148, R67, 0.15915493667125701904 ;  /* 0x3e22f98343947820 */ /* 0x000fe4000040c000 */
[----:B------:R-:W-:Y:S01]  /*36c0*/  FMUL.FTZ R67, R125, R88 ;  /* 0x000000587d437220 */ /* 0x000fe20000410000 */
[----:B------:R0:W-:Y:S01]  /*36d0*/  MUFU.EX2 R187, R64 ;  /* 0x0000004000bb7308 */ /* 0x0001e20000000800 */
[----:B--2---:R-:W-:-:S04]  /*36e0*/  FMUL.FTZ R66, R61, R87 ;  /* 0x000000573d427220 */ /* 0x004fc80000410000 */
[----:B------:R-:W-:Y:S02]  /*36f0*/  FMUL.RZ R142, R66, 0.15915493667125701904 ;  /* 0x3e22f983428e7820 */ /* 0x000fe4000040c000 */
[----:B------:R-:W-:Y:S01]  /*3700*/  FMUL.FTZ R66, R125, R87 ;  /* 0x000000577d427220 */ /* 0x000fe20000410000 */
[----:B------:R-:W-:Y:S01]  /*3710*/  MUFU.SIN R139, R138 ;  /* 0x0000008a008b7308 */ /* 0x000fe20000000400 */
[----:B0-----:R-:W-:-:S07]  /*3720*/  FMUL.FTZ R64, R61, R89 ;  /* 0x000000593d407220 */ /* 0x001fce0000410000 */
[----:B------:R-:W-:Y:S08]  /*3730*/  MUFU.COS R141, R138 ;  /* 0x0000008a008d7308 */ /* 0x000ff00000000000 */
[----:B------:R-:W-:Y:S08]  /*3740*/  MUFU.SIN R138, R126 ;  /* 0x0000007e008a7308 */ /* 0x000ff00000000400 */
[----:B------:R0:W-:Y:S08]  /*3750*/  MUFU.COS R184, R126 ;  /* 0x0000007e00b87308 */ /* 0x0001f00000000000 */
[----:B------:R1:W-:Y:S01]  /*3760*/  MUFU.EX2 R183, R67 ;  /* 0x0000004300b77308 */ /* 0x0003e20000000800 */
[----:B0-----:R-:W-:-:S02]  /*3770*/  FMUL.RZ R126, R64, 0.15915493667125701904 ;  /* 0x3e22f983407e7820 */ /* 0x001fc4000040c000 */
[----:B------:R-:W-:-:S04]  /*3780*/  FMUL.FTZ R64, R61, R90 ;  /* 0x0000005a3d407220 */ /* 0x000fc80000410000 */
[----:B------:R-:W-:Y:S01]  /*3790*/  FMUL.RZ R151, R64, 0.15915493667125701904 ;  /* 0x3e22f98340977820 */ /* 0x000fe2000040c000 */
[----:B------:R-:W-:Y:S01]  /*37a0*/  MUFU.SIN R149, R142 ;  /* 0x0000008e00957308 */ /* 0x000fe20000000400 */
[----:B-1----:R-:W-:Y:S01]  /*37b0*/  IADD3 R67, R79, 0x200, RZ ;  /* 0x000002004f437810 */ /* 0x002fe20007ffe0ff */
[----:B------:R-:W-:Y:S01]  /*37c0*/  FMUL.FTZ R64, R62, R63 ;  /* 0x0000003f3e407220 */ /* 0x000fe20000410000 */
[----:B------:R-:W-:Y:S01]  /*37d0*/  MOV R62, UR10 ;  /* 0x0000000a003e7c02 */ /* 0x000fe20008000f00 */
[----:B------:R-:W-:Y:S01]  /*37e0*/  FMUL.FTZ R150, R61, R91 ;  /* 0x0000005b3d967220 */ /* 0x000fe20000410000 */
[----:B------:R-:W-:-:S03]  /*37f0*/  MOV R63, UR11 ;  /* 0x0000000b003f7c02 */ /* 0x000fc60008000f00 */
[----:B------:R-:W-:Y:S08]  /*3800*/  MUFU.COS R181, R142 ;  /* 0x0000008e00b57308 */ /* 0x000ff00000000000 */
[----:B------:R-:W-:Y:S08]  /*3810*/  MUFU.SIN R142, R126 ;  /* 0x0000007e008e7308 */ /* 0x000ff00000000400 */
[----:B------:R0:W-:Y:S08]  /*3820*/  MUFU.COS R146, R126 ;  /* 0x0000007e00927308 */ /* 0x0001f00000000000 */
[----:B------:R1:W-:Y:S01]  /*3830*/  MUFU.EX2 R182, R66 ;  /* 0x0000004200b67308 */ /* 0x0003e20000000800 */
[----:B0-----:R-:W-:-:S05]  /*3840*/  SEL R126, R110, R67, !P1 ;  /* 0x000000436e7e7207 */ /* 0x001fca0004800000 */
[----:B------:R0:W-:Y:S02]  /*3850*/  STS.64 [R126.X8+0xca0], R64 ;  /* 0x000ca0407e007388 */ /* 0x0001e40000008a00 */
[----:B------:R-:W-:Y:S01]  /*3860*/  MUFU.SIN R140, R148 ;  /* 0x00000094008c7308 */ /* 0x000fe20000000400 */
[----:B-1----:R-:W-:Y:S01]  /*3870*/  CS2R R66, SRZ ;  /* 0x0000000000427805 */ /* 0x002fe2000001ff00 */
[----:B------:R-:W-:Y:S01]  /*3880*/  BAR.SYNC.DEFER_BLOCKING 0x0 ;  /* 0x0000000000007b1d */ /* 0x000fe20000010000 */
[----:B------:R-:W-:-:S05]  /*3890*/  FMUL.RZ R154, R150, 0.15915493667125701904 ;  /* 0x3e22f983969a7820 */ /* 0x000fca000040c000 */
[----:B------:R-:W-:Y:S01]  /*38a0*/  MUFU.COS R188, R148 ;  /* 0x0000009400bc7308 */ /* 0x000fe20000000000 */
[----:B0-----:R-:W-:-:S07]  /*38b0*/  FMUL.FTZ R126, R61, R92 ;  /* 0x0000005c3d7e7220 */ /* 0x001fce0000410000 */
[----:B------:R-:W-:Y:S08]  /*38c0*/  MUFU.SIN R148, R151 ;  /* 0x0000009700947308 */ /* 0x000ff00000000400 */
[----:B------:R0:W-:Y:S01]  /*38d0*/  MUFU.COS R152, R151 ;  /* 0x0000009700987308 */ /* 0x0001e20000000000 */
[----:B------:R1:W5:Y:S07]  /*38e0*/  @!P2 LDG.E.64 R66, [R62.64+0x8] ;  /* 0x0000080c3e42a981 */ /* 0x00036e000c1e1b00 */
[----:B------:R-:W-:Y:S01]  /*38f0*/  MUFU.SIN R143, R135 ;  /* 0x00000087008f7308 */ /* 0x000fe20000000400 */
[----:B0-----:R-:W-:-:S02]  /*3900*/  FMUL.RZ R151, R126, 0.15915493667125701904 ;  /* 0x3e22f9837e977820 */ /* 0x001fc4000040c000 */
[----:B-1----:R-:W-:-:S05]  /*3910*/  FMUL.FTZ R63, R61, R93 ;  /* 0x0000005d3d3f7220 */ /* 0x002fca0000410000 */
[----:B------:R0:W-:Y:S01]  /*3920*/  MUFU.COS R145, R135 ;  /* 0x0000008700917308 */ /* 0x0001e20000000000 */
[C---:B------:R-:W-:Y:S02]  /*3930*/  FMUL.FTZ R126, R125.reuse, R93 ;  /* 0x0000005d7d7e7220 */ /* 0x040fe40000410000 */
[----:B------:R-:W-:-:S05]  /*3940*/  FMUL.FTZ R150, R125, R91 ;  /* 0x0000005b7d967220 */ /* 0x000fca0000410000 */
[----:B------:R-:W-:Y:S01]  /*3950*/  MUFU.SIN R156, R154 ;  /* 0x0000009a009c7308 */ /* 0x000fe20000000400 */
[----:B0-----:R-:W-:-:S07]  /*3960*/  FMUL.FTZ R135, R125, R89 ;  /* 0x000000597d877220 */ /* 0x001fce0000410000 */
[----:B------:R0:W-:Y:S01]  /*3970*/  MUFU.COS R158, R154 ;  /* 0x0000009a009e7308 */ /* 0x0001e20000000000 */
[----:B------:R-:W-:-:S07]  /*3980*/  FMUL.FTZ R62, R125, R92 ;  /* 0x0000005c7d3e7220 */ /* 0x000fce0000410000 */
[----:B------:R-:W-:Y:S01]  /*3990*/  MUFU.SIN R155, R151 ;  /* 0x00000097009b7308 */ /* 0x000fe20000000400 */
[----:B0-----:R-:W-:Y:S02]  /*39a0*/  FMUL.RZ R154, R63, 0.15915493667125701904 ;  /* 0x3e22f9833f9a7820 */ /* 0x001fe4000040c000 */
[----:B---3--:R-:W-:-:S05]  /*39b0*/  FMUL.FTZ R63, R53, R55 ;  /* 0x00000037353f7220 */ /* 0x008fca0000410000 */
[----:B------:R0:W-:Y:S08]  /*39c0*/  MUFU.COS R157, R151 ;  /* 0x00000097009d7308 */ /* 0x0001f00000000000 */
[----:B------:R1:W-:Y:S01]  /*39d0*/  MUFU.EX2 R199, R135 ;  /* 0x0000008700c77308 */ /* 0x0003e20000000800 */
[----:B0-----:R-:W-:Y:S02]  /*39e0*/  FMUL.FTZ R151, R53, R54 ;  /* 0x0000003635977220 */ /* 0x001fe40000410000 */
[----:B------:R-:W-:-:S04]  /*39f0*/  FMUL.FTZ R53, R61, R94 ;  /* 0x0000005e3d357220 */ /* 0x000fc80000410000 */
[----:B------:R-:W-:Y:S02]  /*3a00*/  FMUL.RZ R53, R53, 0.15915493667125701904 ;  /* 0x3e22f98335357820 */ /* 0x000fe4000040c000 */
[C---:B-1----:R-:W-:Y:S01]  /*3a10*/  FMUL.FTZ R135, R125.reuse, R90 ;  /* 0x0000005a7d877220 */ /* 0x042fe20000410000 */
[----:B------:R-:W-:Y:S01]  /*3a20*/  MUFU.EX2 R159, R126 ;  /* 0x0000007e009f7308 */ /* 0x000fe20000000800 */
[----:B------:R-:W-:Y:S02]  /*3a30*/  FMUL.FTZ R125, R125, R94 ;  /* 0x0000005e7d7d7220 */ /* 0x000fe40000410000 */
[----:B------:R-:W-:-:S05]  /*3a40*/  FFMA.FTZ R151, R52, R55, R151 ;  /* 0x0000003734977223 */ /* 0x000fca0000010097 */
[----:B------:R-:W0:Y:S08]  /*3a50*/  MUFU.SIN R160, R154 ;  /* 0x0000009a00a07308 */ /* 0x000e300000000400 */
[----:B------:R1:W-:Y:S08]  /*3a60*/  MUFU.EX2 R153, R150 ;  /* 0x0000009600997308 */ /* 0x0003f00000000800 */
[----:B------:R2:W-:Y:S01]  /*3a70*/  MUFU.EX2 R161, R125 ;  /* 0x0000007d00a17308 */ /* 0x0005e20000000800 */
[----:B-1----:R-:W-:-:S07]  /*3a80*/  FFMA.FTZ R150, R52, R54, -R63 ;  /* 0x0000003634967223 */ /* 0x002fce000001083f */
[----:B------:R-:W1:Y:S08]  /*3a90*/  MUFU.SIN R54, R53 ;  /* 0x0000003500367308 */ /* 0x000e700000000400 */
[----:B------:R-:W3:Y:S08]  /*3aa0*/  MUFU.EX2 R62, R62 ;  /* 0x0000003e003e7308 */ /* 0x000ef00000000800 */
[----:B------:R4:W1:Y:S01]  /*3ab0*/  MUFU.COS R52, R154 ;  /* 0x0000009a00347308 */ /* 0x0008620000000000 */
[----:B------:R-:W-:-:S02]  /*3ac0*/  FMUL.FTZ R144, R147, R144 ;  /* 0x0000009093907220 */ /* 0x000fc40000410000 */
[----:B------:R-:W-:Y:S02]  /*3ad0*/  FMUL.FTZ R147, R147, R134 ;  /* 0x0000008693937220 */ /* 0x000fe40000410000 */
[----:B------:R-:W-:Y:S02]  /*3ae0*/  FMUL.FTZ R126, R127, R128 ;  /* 0x000000807f7e7220 */ /* 0x000fe40000410000 */
[----:B0-----:R-:W-:Y:S01]  /*3af0*/  FMUL.FTZ R134, R159, R160 ;  /* 0x000000a09f867220 */ /* 0x001fe20000410000 */
[----:B------:R0:W3:Y:S01]  /*3b00*/  MUFU.EX2 R189, R135 ;  /* 0x0000008700bd7308 */ /* 0x0000e20000000800 */
[----:B------:R-:W-:Y:S02]  /*3b10*/  FMUL.FTZ R160, R48, R71 ;  /* 0x0000004730a07220 */ /* 0x000fe40000410000 */
[----:B--2---:R-:W-:Y:S02]  /*3b20*/  FMUL.FTZ R125, R136, R131 ;  /* 0x00000083887d7220 */ /* 0x004fe40000410000 */
[----:B------:R-:W-:-:S02]  /*3b30*/  FMUL.FTZ R194, R190, R145 ;  /* 0x00000091bec27220 */ /* 0x000fc40000410000 */
[----:B----4-:R-:W-:Y:S01]  /*3b40*/  FMUL.FTZ R154, R192, R141 ;  /* 0x0000008dc09a7220 */ /* 0x010fe20000410000 */
[----:B------:R2:W4:Y:S01]  /*3b50*/  MUFU.COS R128, R53 ;  /* 0x0000003500807308 */ /* 0x0005220000000000 */
[----:B------:R-:W-:Y:S02]  /*3b60*/  FMUL.FTZ R190, R190, R143 ;  /* 0x0000008fbebe7220 */ /* 0x000fe40000410000 */
[----:B-1----:R-:W-:Y:S02]  /*3b70*/  FMUL.FTZ R131, R161, R54 ;  /* 0x00000036a1837220 */ /* 0x002fe40000410000 */
[----:B0-----:R-:W-:Y:S02]  /*3b80*/  FMUL.FTZ R135, R127, R130 ;  /* 0x000000827f877220 */ /* 0x001fe40000410000 */
[C---:B---3--:R-:W-:Y:S02]  /*3b90*/  FMUL.FTZ R141, R62.reuse, R157 ;  /* 0x0000009d3e8d7220 */ /* 0x048fe40000410000 */
[----:B------:R-:W-:-:S02]  /*3ba0*/  FMUL.FTZ R143, R62, R155 ;  /* 0x0000009b3e8f7220 */ /* 0x000fc40000410000 */
[----:B------:R-:W-:Y:S02]  /*3bb0*/  FMUL.FTZ R54, R64, R126 ;  /* 0x0000007e40367220 */ /* 0x000fe40000410000 */
[----:B------:R-:W-:Y:S02]  /*3bc0*/  FMUL.FTZ R192, R192, R139 ;  /* 0x0000008bc0c07220 */ /* 0x000fe40000410000 */
[----:B------:R-:W-:Y:S02]  /*3bd0*/  FMUL.FTZ R62, R126, R160 ;  /* 0x000000a07e3e7220 */ /* 0x000fe40000410000 */
[----:B------:R-:W-:Y:S02]  /*3be0*/  FMUL.FTZ R139, R159, R52 ;  /* 0x000000349f8b7220 */ /* 0x000fe40000410000 */
[-C--:B--2---:R-:W-:Y:S02]  /*3bf0*/  FMUL.FTZ R53, RZ, R126.reuse ;  /* 0x0000007eff357220 */ /* 0x084fe40000410000 */
[----:B------:R-:W-:-:S02]  /*3c00*/  FMUL.FTZ R52, R65, R126 ;  /* 0x0000007e41347220 */ /* 0x000fc40000410000 */
[----:B------:R-:W-:Y:S02]  /*3c10*/  FMUL.FTZ R136, R136, R129 ;  /* 0x0000008188887220 */ /* 0x000fe40000410000 */
[-C--:B------:R-:W-:Y:S02]  /*3c20*/  FFMA.FTZ R54, R65, R135.reuse, R54 ;  /* 0x0000008741367223 */ /* 0x080fe40000010036 */
[-C--:B------:R-:W-:Y:S02]  /*3c30*/  FFMA.FTZ R55, RZ, R135.reuse, R62 ;  /* 0x00000087ff377223 */ /* 0x080fe4000001003e */
[----:B------:R-:W-:Y:S02]  /*3c40*/  FMUL.FTZ R159, R49, R68 ;  /* 0x00000044319f7220 */ /* 0x000fe40000410000 */
[----:B------:R-:W-:Y:S02]  /*3c50*/  FFMA.FTZ R62, R135, R160, -R53 ;  /* 0x000000a0873e7223 */ /* 0x000fe40000010835 */
[----:B------:R-:W-:-:S02]  /*3c60*/  FFMA.FTZ R52, R64, R135, -R52 ;  /* 0x0000008740347223 */ /* 0x000fc40000010834 */
[C---:B------:R-:W-:Y:S02]  /*3c70*/  FMUL.FTZ R53, R136.reuse, R54 ;  /* 0x0000003688357220 */ /* 0x040fe40000410000 */
[----:B------:R-:W-:Y:S02]  /*3c80*/  FADD.FTZ R55, RZ, R55 ;  /* 0x00000037ff377221 */ /* 0x000fe40000010000 */
[----:B------:R-:W-:Y:S02]  /*3c90*/  FADD.FTZ R62, R159, R62 ;  /* 0x0000003e9f3e7221 */ /* 0x000fe40000010000 */
[----:B------:R-:W-:Y:S02]  /*3ca0*/  FMUL.FTZ R63, R136, R52 ;  /* 0x00000034883f7220 */ /* 0x000fe40000410000 */
[----:B------:R-:W-:Y:S02]  /*3cb0*/  FMUL.FTZ R193, R189, R152 ;  /* 0x00000098bdc17220 */ /* 0x000fe40000410000 */
[----:B------:R-:W-:-:S02]  /*3cc0*/  FFMA.FTZ R52, R125, R52, -R53 ;  /* 0x000000347d347223 */ /* 0x000fc40000010835 */
[----:B------:R-:W-:Y:S02]  /*3cd0*/  FMUL.FTZ R127, R132, R137 ;  /* 0x00000089847f7220 */ /* 0x000fe40000410000 */
[----:B------:R-:W-:Y:S02]  /*3ce0*/  FMUL.FTZ R152, R153, R156 ;  /* 0x0000009c99987220 */ /* 0x000fe40000410000 */
[----:B------:R-:W-:Y:S02]  /*3cf0*/  FMUL.FTZ R53, R136, R55 ;  /* 0x0000003788357220 */ /* 0x000fe40000410000 */
[----:B----4-:R-:W-:Y:S02]  /*3d00*/  FMUL.FTZ R137, R161, R128 ;  /* 0x00000080a1897220 */ /* 0x010fe40000410000 */
        /* <DEDUP_REMOVED lines=10> */
[----:B------:R-:W-:Y:S02]  /*3db0*/  FMUL.FTZ R158, R109, R151 ;  /* 0x000000976d9e7220 */ /* 0x000fe40000410000 */
[----:B------:R-:W-:Y:S02]  /*3dc0*/  FFMA.FTZ R63, -R131, R162, -R62 ;  /* 0x000000a2833f7223 */ /* 0x000fe4000001093e */
[----:B------:R-:W-:Y:S02]  /*3dd0*/  FMUL.FTZ R133, R132, R133 ;  /* 0x0000008584857220 */ /* 0x000fe40000410000 */
[----:B------:R-:W-:-:S02]  /*3de0*/  FMUL.FTZ R62, R127, R52 ;  /* 0x000000347f3e7220 */ /* 0x000fc40000410000 */
[----:B------:R-:W-:Y:S02]  /*3df0*/  FMUL.FTZ R157, R109, R150 ;  /* 0x000000966d9d7220 */ /* 0x000fe40000410000 */
[----:B------:R-:W-:Y:S02]  /*3e00*/  FFMA.FTZ R130, R137, R162, -R55 ;  /* 0x000000a289827223 */ /* 0x000fe40000010837 */
[-C--:B------:R-:W-:Y:S02]  /*3e10*/  FMUL.FTZ R55, R127, R54.reuse ;  /* 0x000000367f377220 */ /* 0x080fe40000410000 */
[----:B------:R-:W-:Y:S02]  /*3e20*/  FADD.FTZ R129, -R158, R63 ;  /* 0x0000003f9e817221 */ /* 0x000fe40000010100 */
[----:B------:R-:W-:Y:S02]  /*3e30*/  FFMA.FTZ R62, R133, R54, R62 ;  /* 0x00000036853e7223 */ /* 0x000fe4000001003e */
[----:B------:R-:W-:-:S02]  /*3e40*/  FADD.FTZ R130, R157, R130 ;  /* 0x000000829d827221 */ /* 0x000fc40000010000 */
[----:B------:R-:W-:Y:S02]  /*3e50*/  FFMA.FTZ R55, R133, R52, -R55 ;  /* 0x0000003485377223 */ /* 0x000fe40000010837 */
[C---:B------:R-:W-:Y:S02]  /*3e60*/  FMUL.FTZ R54, R134.reuse, -R129 ;  /* 0x8000008186367220 */ /* 0x040fe40000410000 */
[C---:B------:R-:W-:Y:S02]  /*3e70*/  FMUL.FTZ R52, R147.reuse, R62 ;  /* 0x0000003e93347220 */ /* 0x040fe40000410000 */
[----:B------:R-:W-:Y:S02]  /*3e80*/  FMUL.FTZ R132, R134, -R130 ;  /* 0x8000008286847220 */ /* 0x000fe40000410000 */
[----:B------:R-:W-:Y:S02]  /*3e90*/  FMUL.FTZ R63, R147, R55 ;  /* 0x00000037933f7220 */ /* 0x000fe40000410000 */
[----:B------:R-:W-:-:S02]  /*3ea0*/  FADD.FTZ R128, RZ, R128 ;  /* 0x00000080ff807221 */ /* 0x000fc40000010000 */
[C---:B------:R-:W-:Y:S02]  /*3eb0*/  FFMA.FTZ R54, R139.reuse, R130, -R54 ;  /* 0x000000828b367223 */ /* 0x040fe40000010836 */
[----:B------:R-:W-:Y:S02]  /*3ec0*/  FMUL.FTZ R161, R108, R150 ;  /* 0x000000966ca17220 */ /* 0x000fe40000410000 */
[----:B------:R-:W-:Y:S02]  /*3ed0*/  FFMA.FTZ R55, R144, R55, -R52 ;  /* 0x0000003790377223 */ /* 0x000fe40000010834 */
[----:B------:R-:W-:Y:S02]  /*3ee0*/  FFMA.FTZ R129, R139, R129, R132 ;  /* 0x000000818b817223 */ /* 0x000fe40000010084 */
[----:B------:R-:W-:Y:S02]  /*3ef0*/  FMUL.FTZ R164, R108, R151 ;  /* 0x000000976ca47220 */ /* 0x000fe40000410000 */
[----:B------:R-:W-:-:S02]  /*3f00*/  FADD.FTZ R52, R166, R53 ;  /* 0x00000035a6347221 */ /* 0x000fc40000010000 */
[----:B------:R-:W-:Y:S02]  /*3f10*/  FFMA.FTZ R63, R144, R62, R63 ;  /* 0x0000003e903f7223 */ /* 0x000fe4000001003f */
[----:B------:R-:W-:Y:S02]  /*3f20*/  FMUL.FTZ R53, R127, R128 ;  /* 0x000000807f357220 */ /* 0x000fe40000410000 */
[----:B------:R-:W-:Y:S02]  /*3f30*/  FADD.FTZ R62, R161, R54 ;  /* 0x00000036a13e7221 */ /* 0x000fe40000010000 */
[----:B------:R-:W-:Y:S02]  /*3f40*/  FADD.FTZ R130, -R164, R129 ;  /* 0x00000081a4827221 */ /* 0x000fe40000010100 */
[-C--:B------:R-:W-:Y:S02]  /*3f50*/  FMUL.FTZ R54, R127, R52.reuse ;  /* 0x000000347f367220 */ /* 0x080fe40000410000 */
[----:B------:R-:W-:-:S02]  /*3f60*/  FFMA.FTZ R52, R133, R52, -R53 ;  /* 0x0000003485347223 */ /* 0x000fc40000010835 */
[C---:B------:R-:W-:Y:S02]  /*3f70*/  FMUL.FTZ R53, R143.reuse, -R62 ;  /* 0x8000003e8f357220 */ /* 0x040fe40000410000 */
[----:B------:R-:W-:Y:S02]  /*3f80*/  FMUL.FTZ R129, R143, -R130 ;  /* 0x800000828f817220 */ /* 0x000fe40000410000 */
[----:B------:R-:W-:Y:S02]  /*3f90*/  FFMA.FTZ R54, R133, R128, R54 ;  /* 0x0000008085367223 */ /* 0x000fe40000010036 */
[C---:B------:R-:W-:Y:S02]  /*3fa0*/  FFMA.FTZ R130, R141.reuse, R130, R53 ;  /* 0x000000828d827223 */ /* 0x040fe40000010035 */
[----:B------:R-:W-:Y:S02]  /*3fb0*/  FMUL.FTZ R53, R192, R63 ;  /* 0x0000003fc0357220 */ /* 0x000fe40000410000 */
[----:B------:R-:W-:-:S02]  /*3fc0*/  FFMA.FTZ R128, R141, R62, -R129 ;  /* 0x0000003e8d807223 */ /* 0x000fc40000010881 */
[----:B------:R-:W-:Y:S02]  /*3fd0*/  FADD.FTZ R54, RZ, R54 ;  /* 0x00000036ff367221 */ /* 0x000fe40000010000 */
[-C--:B------:R-:W-:Y:S02]  /*3fe0*/  FMUL.FTZ R62, R192, R55.reuse ;  /* 0x00000037c03e7220 */ /* 0x080fe40000410000 */
[----:B------:R-:W-:Y:S02]  /*3ff0*/  FADD.FTZ R52, R163, R52 ;  /* 0x00000034a3347221 */ /* 0x000fe40000010000 */
[C---:B------:R-:W-:Y:S02]  /*4000*/  FFMA.FTZ R129, R154.reuse, R55, -R53 ;  /* 0x000000379a817223 */ /* 0x040fe40000010835 */
[----:B------:R-:W-:Y:S02]  /*4010*/  FMUL.FTZ R53, R147, R54 ;  /* 0x0000003693357220 */ /* 0x000fe40000410000 */
[----:B------:R-:W-:-:S02]  /*4020*/  FFMA.FTZ R63, R154, R63, R62 ;  /* 0x0000003f9a3f7223 */ /* 0x000fc4000001003e */
[-C--:B------:R-:W-:Y:S02]  /*4030*/  FMUL.FTZ R55, R147, R52.reuse ;  /* 0x0000003493377220 */ /* 0x080fe40000410000 */
[----:B------:R-:W-:Y:S02]  /*4040*/  FFMA.FTZ R52, R144, R52, -R53 ;  /* 0x0000003490347223 */ /* 0x000fe40000010835 */
[----:B------:R-:W-:Y:S02]  /*4050*/  FMUL.FTZ R53, R190, R63 ;  /* 0x0000003fbe357220 */ /* 0x000fe40000410000 */
[----:B------:R-:W-:Y:S02]  /*4060*/  FFMA.FTZ R55, R144, R54, R55 ;  /* 0x0000003690377223 */ /* 0x000fe40000010037 */
[-C--:B------:R-:W-:Y:S02]  /*4070*/  FMUL.FTZ R54, R190, R129.reuse ;  /* 0x00000081be367220 */ /* 0x080fe40000410000 */
[----:B------:R-:W-:-:S02]  /*4080*/  FFMA.FTZ R129, R194, R129, -R53 ;  /* 0x00000081c2817223 */ /* 0x000fc40000010835 */
[----:B------:R-:W-:Y:S02]  /*4090*/  FMUL.FTZ R165, R107, R151 ;  /* 0x000000976ba57220 */ /* 0x000fe40000410000 */
[----:B------:R-:W-:Y:S02]  /*40a0*/  FADD.FTZ R55, RZ, R55 ;  /* 0x00000037ff377221 */ /* 0x000fe40000010000 */
[----:B------:R-:W-:Y:S02]  /*40b0*/  FADD.FTZ R53, R169, R52 ;  /* 0x00000034a9357221 */ /* 0x000fe40000010000 */
[C---:B------:R-:W-:Y:S02]  /*40c0*/  FMUL.FTZ R181, R182.reuse, R181 ;  /* 0x000000b5b6b57220 */ /* 0x040fe40000410000 */
[----:B------:R-:W-:Y:S02]  /*40d0*/  FMUL.FTZ R182, R182, R149 ;  /* 0x00000095b6b67220 */ /* 0x000fe40000410000 */
[----:B------:R-:W-:-:S02]  /*40e0*/  FFMA.FTZ R63, R194, R63, R54 ;  /* 0x0000003fc23f7223 */ /* 0x000fc40000010036 */
[----:B------:R-:W-:Y:S02]  /*40f0*/  FMUL.FTZ R167, R107, R150 ;  /* 0x000000966ba77220 */ /* 0x000fe40000410000 */
[----:B------:R-:W-:Y:S02]  /*4100*/  FADD.FTZ R149, -R165, R130 ;  /* 0x00000082a5957221 */ /* 0x000fe40000010100 */
[C---:B------:R-:W-:Y:S02]  /*4110*/  FMUL.FTZ R52, R192.reuse, R55 ;  /* 0x00000037c0347220 */ /* 0x040fe40000410000 */
[----:B------:R-:W-:Y:S02]  /*4120*/  FMUL.FTZ R54, R192, R53 ;  /* 0x00000035c0367220 */ /* 0x000fe40000410000 */
[----:B------:R-:W-:Y:S02]  /*4130*/  FADD.FTZ R145, R167, R128 ;  /* 0x00000080a7917221 */ /* 0x000fe40000010000 */
[----:B------:R-:W-:-:S02]  /*4140*/  FMUL.FTZ R62, R152, -R149 ;  /* 0x80000095983e7220 */ /* 0x000fc40000410000 */
[C---:B------:R-:W-:Y:S02]  /*4150*/  FFMA.FTZ R52, R154.reuse, R53, -R52 ;  /* 0x000000359a347223 */ /* 0x040fe40000010834 */
[----:B------:R-:W-:Y:S02]  /*4160*/  FFMA.FTZ R54, R154, R55, R54 ;  /* 0x000000379a367223 */ /* 0x000fe40000010036 */
[C---:B------:R-:W-:Y:S02]  /*4170*/  FMUL.FTZ R184, R187.reuse, R184 ;  /* 0x000000b8bbb87220 */ /* 0x040fe40000410000 */
[----:B------:R-:W-:Y:S02]  /*4180*/  FMUL.FTZ R187, R187, R138 ;  /* 0x0000008abbbb7220 */ /* 0x000fe40000410000 */
[----:B------:R-:W-:Y:S02]  /*4190*/  FFMA.FTZ R153, R146, R145, -R62 ;  /* 0x0000009192997223 */ /* 0x000fe4000001083e */
[----:B------:R-:W-:-:S02]  /*41a0*/  FADD.FTZ R55, RZ, R54 ;  /* 0x00000036ff377221 */ /* 0x000fc40000010000 */
[----:B------:R-:W-:Y:S02]  /*41b0*/  FADD.FTZ R53, R175, R52 ;  /* 0x00000034af357221 */ /* 0x000fe40000010000 */
[----:B------:R-:W-:Y:S02]  /*41c0*/  FMUL.FTZ R145, R152, -R145 ;  /* 0x8000009198917220 */ /* 0x000fe40000410000 */
[----:B------:R-:W-:Y:S02]  /*41d0*/  FMUL.FTZ R62, R187, R63 ;  /* 0x0000003fbb3e7220 */ /* 0x000fe40000410000 */
[C---:B------:R-:W-:Y:S02]  /*41e0*/  FMUL.FTZ R52, R190.reuse, R55 ;  /* 0x00000037be347220 */ /* 0x040fe40000410000 */
[----:B------:R-:W-:Y:S02]  /*41f0*/  FMUL.FTZ R54, R190, R53 ;  /* 0x00000035be367220 */ /* 0x000fe40000410000 */
[----:B------:R-:W-:-:S02]  /*4200*/  FFMA.FTZ R128, R146, R149, R145 ;  /* 0x0000009592807223 */ /* 0x000fc40000010091 */
[----:B------:R-:W-:Y:S02]  /*4210*/  FMUL.FTZ R173, R106, R151 ;  /* 0x000000976aad7220 */ /* 0x000fe40000410000 */
[-C--:B------:R-:W-:Y:S02]  /*4220*/  FFMA.FTZ R62, R184, R129.reuse, -R62 ;  /* 0x00000081b83e7223 */ /* 0x080fe4000001083e */
[----:B------:R-:W-:Y:S02]  /*4230*/  FMUL.FTZ R129, R187, R129 ;  /* 0x00000081bb817220 */ /* 0x000fe40000410000 */
[C---:B------:R-:W-:Y:S02]  /*4240*/  FFMA.FTZ R53, R194.reuse, R53, -R52 ;  /* 0x00000035c2357223 */ /* 0x040fe40000010834 */
[----:B------:R-:W-:Y:S02]  /*4250*/  FFMA.FTZ R54, R194, R55, R54 ;  /* 0x00000037c2367223 */ /* 0x000fe40000010036 */
[----:B------:R-:W-:-:S02]  /*4260*/  FMUL.FTZ R189, R189, R148 ;  /* 0x00000094bdbd7220 */ /* 0x000fc40000410000 */
[----:B------:R-:W-:Y:S02]  /*4270*/  FMUL.FTZ R168, R106, R150 ;  /* 0x000000966aa87220 */ /* 0x000fe40000410000 */
[----:B------:R-:W-:Y:S02]  /*4280*/  FADD.FTZ R130, -R173, R128 ;  /* 0x00000080ad827221 */ /* 0x000fe40000010100 */
[----:B------:R-:W-:Y:S02]  /*4290*/  FFMA.FTZ R129, R184, R63, R129 ;  /* 0x0000003fb8817223 */ /* 0x000fe40000010081 */
[----:B------:R-:W-:Y:S02]  /*42a0*/  FADD.FTZ R54, RZ, R54 ;  /* 0x00000036ff367221 */ /* 0x000fe40000010000 */
[----:B------:R-:W-:Y:S02]  /*42b0*/  FADD.FTZ R53, R180, R53 ;  /* 0x00000035b4357221 */ /* 0x000fe40000010000 */
[----:B------:R-:W-:-:S02]  /*42c0*/  FADD.FTZ R128, R168, R153 ;  /* 0x00000099a8807221 */ /* 0x000fc40000010000 */
[----:B------:R-:W-:Y:S02]  /*42d0*/  FMUL.FTZ R63, R189, -R130 ;  /* 0x80000082bd3f7220 */ /* 0x000fe40000410000 */
[C---:B------:R-:W-:Y:S02]  /*42e0*/  FMUL.FTZ R52, R187.reuse, R54 ;  /* 0x00000036bb347220 */ /* 0x040fe40000410000 */
[----:B------:R-:W-:Y:S02]  /*42f0*/  FMUL.FTZ R55, R187, R53 ;  /* 0x00000035bb377220 */ /* 0x000fe40000410000 */
[-C--:B------:R-:W-:Y:S02]  /*4300*/  FFMA.FTZ R145, R193, R128.reuse, -R63 ;  /* 0x00000080c1917223 */ /* 0x080fe4000001083f */
[----:B------:R-:W-:Y:S02]  /*4310*/  FMUL.FTZ R128, R189, -R128 ;  /* 0x80000080bd807220 */ /* 0x000fe40000410000 */
[----:B------:R-:W-:-:S02]  /*4320*/  FMUL.FTZ R63, R182, R129 ;  /* 0x00000081b63f7220 */ /* 0x000fc40000410000 */
[C---:B------:R-:W-:Y:S02]  /*4330*/  FFMA.FTZ R52, R184.reuse, R53, -R52 ;  /* 0x00000035b8347223 */ /* 0x040fe40000010834 */
[----:B------:R-:W-:Y:S02]  /*4340*/  FFMA.FTZ R55, R184, R54, R55 ;  /* 0x00000036b8377223 */ /* 0x000fe40000010037 */
[----:B------:R-:W-:Y:S02]  /*4350*/  FFMA.FTZ R149, R193, R130, R128 ;  /* 0x00000082c1957223 */ /* 0x000fe40000010080 */
[----:B------:R-:W-:Y:S02]  /*4360*/  FMUL.FTZ R172, R105, R151 ;  /* 0x0000009769ac7220 */ /* 0x000fe40000410000 */
[----:B------:R-:W-:Y:S02]  /*4370*/  FFMA.FTZ R63, R181, R62, -R63 ;  /* 0x0000003eb53f7223 */ /* 0x000fe4000001083f */
[----:B------:R-:W-:-:S02]  /*4380*/  FADD.FTZ R55, RZ, R55 ;  /* 0x00000037ff377221 */ /* 0x000fc40000010000 */
[----:B------:R-:W-:Y:S02]  /*4390*/  FADD.FTZ R52, R185, R52 ;  /* 0x00000034b9347221 */ /* 0x000fe40000010000 */
[----:B------:R-:W-:Y:S02]  /*43a0*/  FMUL.FTZ R62, R182, R62 ;  /* 0x0000003eb63e7220 */ /* 0x000fe40000410000 */
[----:B------:R-:W-:Y:S02]  /*43b0*/  FMUL.FTZ R199, R199, R142 ;  /* 0x0000008ec7c77220 */ /* 0x000fe40000410000 */
[----:B------:R-:W-:Y:S02]  /*43c0*/  FMUL.FTZ R174, R105, R150 ;  /* 0x0000009669ae7220 */ /* 0x000fe40000410000 */
[----:B------:R-:W-:Y:S02]  /*43d0*/  FADD.FTZ R130, -R172, R149 ;  /* 0x00000095ac827221 */ /* 0x000fe40000010100 */
[----:B------:R-:W-:-:S02]  /*43e0*/  FMUL.FTZ R53, R182, R55 ;  /* 0x00000037b6357220 */ /* 0x000fc40000410000 */
[----:B------:R-:W-:Y:S02]  /*43f0*/  FMUL.FTZ R54, R182, R52 ;  /* 0x00000034b6367220 */ /* 0x000fe40000410000 */
[----:B------:R-:W-:Y:S02]  /*4400*/  FFMA.FTZ R62, R181, R129, R62 ;  /* 0x00000081b53e7223 */ /* 0x000fe4000001003e */
[----:B------:R-:W-:Y:S02]  /*4410*/  FMUL.FTZ R188, R183, R188 ;  /* 0x000000bcb7bc7220 */ /* 0x000fe40000410000 */
[----:B------:R-:W-:Y:S02]  /*4420*/  FADD.FTZ R128, R174, R145 ;  /* 0x00000091ae807221 */ /* 0x000fe40000010000 */
[----:B------:R-:W-:Y:S02]  /*4430*/  FMUL.FTZ R129, R199, -R130 ;  /* 0x80000082c7817220 */ /* 0x000fe40000410000 */
[----:B------:R-:W-:-:S02]  /*4440*/  FMUL.FTZ R183, R183, R140 ;  /* 0x0000008cb7b77220 */ /* 0x000fc40000410000 */
[C---:B------:R-:W-:Y:S02]  /*4450*/  FFMA.FTZ R53, R181.reuse, R52, -R53 ;  /* 0x00000034b5357223 */ /* 0x040fe40000010835 */
[----:B------:R-:W-:Y:S02]  /*4460*/  FFMA.FTZ R54, R181, R55, R54 ;  /* 0x00000037b5367223 */ /* 0x000fe40000010036 */
[-C--:B------:R-:W-:Y:S02]  /*4470*/  FFMA.FTZ R132, R197, R128.reuse, -R129 ;  /* 0x00000080c5847223 */ /* 0x080fe40000010881 */
[----:B------:R-:W-:Y:S02]  /*4480*/  FMUL.FTZ R128, R199, -R128 ;  /* 0x80000080c7807220 */ /* 0x000fe40000410000 */
[----:B------:R-:W-:Y:S02]  /*4490*/  FMUL.FTZ R55, R183, R63 ;  /* 0x0000003fb7377220 */ /* 0x000fe40000410000 */
[----:B------:R-:W-:-:S02]  /*44a0*/  FADD.FTZ R54, RZ, R54 ;  /* 0x00000036ff367221 */ /* 0x000fc40000010000 */
[----:B------:R-:W-:Y:S02]  /*44b0*/  FADD.FTZ R53, R186, R53 ;  /* 0x00000035ba357221 */ /* 0x000fe40000010000 */
[----:B------:R-:W-:Y:S02]  /*44c0*/  FFMA.FTZ R130, R197, R130, R128 ;  /* 0x00000082c5827223 */ /* 0x000fe40000010080 */
[----:B------:R-:W-:Y:S02]  /*44d0*/  FFMA.FTZ R52, R188, R62, R55 ;  /* 0x0000003ebc347223 */ /* 0x000fe40000010037 */
[C---:B------:R-:W-:Y:S02]  /*44e0*/  FMUL.FTZ R128, R183.reuse, R54 ;  /* 0x00000036b7807220 */ /* 0x040fe40000410000 */
[C---:B------:R-:W-:Y:S02]  /*44f0*/  FMUL.FTZ R55, R183.reuse, R53 ;  /* 0x00000035b7377220 */ /* 0x040fe40000410000 */
[----:B------:R-:W-:-:S02]  /*4500*/  FMUL.FTZ R62, R183, R62 ;  /* 0x0000003eb73e7220 */ /* 0x000fc40000410000 */
[C---:B------:R-:W-:Y:S02]  /*4510*/  FFMA.FTZ R53, R188.reuse, R53, -R128 ;  /* 0x00000035bc357223 */ /* 0x040fe40000010880 */
[C---:B------:R-:W-:Y:S02]  /*4520*/  FFMA.FTZ R55, R188.reuse, R54, R55 ;  /* 0x00000036bc377223 */ /* 0x040fe40000010037 */
[----:B------:R-:W-:Y:S02]  /*4530*/  FFMA.FTZ R62, R188, R63, -R62 ;  /* 0x0000003fbc3e7223 */ /* 0x000fe4000001083e */
[----:B------:R-:W-:Y:S02]  /*4540*/  FMUL.FTZ R63, R199, R52 ;  /* 0x00000034c73f7220 */ /* 0x000fe40000410000 */
[----:B------:R-:W-:Y:S02]  /*4550*/  FADD.FTZ R54, R196, R53 ;  /* 0x00000035c4367221 */ /* 0x000fe40000010000 */
[----:B------:R-:W-:-:S02]  /*4560*/  FADD.FTZ R128, RZ, R55 ;  /* 0x00000037ff807221 */ /* 0x000fc40000010000 */
[-C--:B------:R-:W-:Y:S02]  /*4570*/  FMUL.FTZ R53, R199, R62.reuse ;  /* 0x0000003ec7357220 */ /* 0x080fe40000410000 */
[----:B------:R-:W-:Y:S02]  /*4580*/  FFMA.FTZ R62, R197, R62, -R63 ;  /* 0x0000003ec53e7223 */ /* 0x000fe4000001083f */
[C---:B------:R-:W-:Y:S02]  /*4590*/  FMUL.FTZ R63, R199.reuse, R54 ;  /* 0x00000036c73f7220 */ /* 0x040fe40000410000 */
[-C--:B------:R-:W-:Y:S02]  /*45a0*/  FMUL.FTZ R55, R199, R128.reuse ;  /* 0x00000080c7377220 */ /* 0x080fe40000410000 */
[C---:B------:R-:W-:Y:S02]  /*45b0*/  FFMA.FTZ R63, R197.reuse, R128, R63 ;  /* 0x00000080c53f7223 */ /* 0x040fe4000001003f */
[----:B------:R-:W-:-:S02]  /*45c0*/  FFMA.FTZ R54, R197, R54, -R55 ;  /* 0x00000036c5367223 */ /* 0x000fc40000010837 */
[C---:B------:R-:W-:Y:S02]  /*45d0*/  FMUL.FTZ R171, R104.reuse, R150 ;  /* 0x0000009668ab7220 */ /* 0x040fe40000410000 */
[----:B------:R-:W-:Y:S02]  /*45e0*/  FADD.FTZ R128, RZ, R63 ;  /* 0x0000003fff807221 */ /* 0x000fe40000010000 */
[----:B------:R-:W-:Y:S02]  /*45f0*/  FADD.FTZ R54, R117, R54 ;  /* 0x0000003675367221 */ /* 0x000fe40000010000 */
[----:B------:R-:W-:Y:S02]  /*4600*/  FMUL.FTZ R179, R104, R151 ;  /* 0x0000009768b37220 */ /* 0x000fe40000410000 */
[----:B------:R-:W-:Y:S02]  /*4610*/  FADD.FTZ R132, R171, R132 ;  /* 0x00000084ab847221 */ /* 0x000fe40000010000 */
[----:B------:R-:W-:-:S02]  /*4620*/  FMUL.FTZ R55, R189, R128 ;  /* 0x00000080bd377220 */ /* 0x000fc40000410000 */
[----:B------:R-:W-:Y:S02]  /*4630*/  FMUL.FTZ R63, R189, R54 ;  /* 0x00000036bd3f7220 */ /* 0x000fe40000410000 */
[----:B------:R-:W-:Y:S02]  /*4640*/  FFMA.FTZ R52, R197, R52, R53 ;  /* 0x00000034c5347223 */ /* 0x000fe40000010035 */
[----:B------:R-:W-:Y:S02]  /*4650*/  FADD.FTZ R130, -R179, R130 ;  /* 0x00000082b3827221 */ /* 0x000fe40000010100 */
[----:B------:R-:W-:Y:S02]  /*4660*/  FMUL.FTZ R129, R183, -R132 ;  /* 0x80000084b7817220 */ /* 0x000fe40000410000 */
[C---:B------:R-:W-:Y:S02]  /*4670*/  FFMA.FTZ R55, R193.reuse, R54, -R55 ;  /* 0x00000036c1377223 */ /* 0x040fe40000010837 */
[----:B------:R-:W-:-:S02]  /*4680*/  FFMA.FTZ R63, R193, R128, R63 ;  /* 0x00000080c13f7223 */ /* 0x000fc4000001003f */
[----:B------:R-:W-:Y:S02]  /*4690*/  FFMA.FTZ R149, R188, R130, R129 ;  /* 0x00000082bc957223 */ /* 0x000fe40000010081 */
[C---:B------:R-:W-:Y:S02]  /*46a0*/  FMUL.FTZ R54, R189.reuse, R52 ;  /* 0x00000034bd367220 */ /* 0x040fe40000410000 */
[----:B------:R-:W-:Y:S02]  /*46b0*/  FADD.FTZ R129, R116, R55 ;  /* 0x0000003774817221 */ /* 0x000fe40000010000 */
[----:B------:R-:W-:Y:S02]  /*46c0*/  FADD.FTZ R145, RZ, R63 ;  /* 0x0000003fff917221 */ /* 0x000fe40000010000 */
[-C--:B------:R-:W-:Y:S02]  /*46d0*/  FMUL.FTZ R63, R189, R62.reuse ;  /* 0x0000003ebd3f7220 */ /* 0x080fe40000410000 */
[----:B------:R-:W-:-:S02]  /*46e0*/  FFMA.FTZ R55, R193, R62, -R54 ;  /* 0x0000003ec1377223 */ /* 0x000fc40000010836 */
[C---:B------:R-:W-:Y:S02]  /*46f0*/  FMUL.FTZ R128, R152.reuse, R129 ;  /* 0x0000008198807220 */ /* 0x040fe40000410000 */
[-C--:B------:R-:W-:Y:S02]  /*4700*/  FMUL.FTZ R62, R152, R145.reuse ;  /* 0x00000091983e7220 */ /* 0x080fe40000410000 */
[C---:B------:R-:W-:Y:S02]  /*4710*/  FFMA.FTZ R128, R146.reuse, R145, R128 ;  /* 0x0000009192807223 */ /* 0x040fe40000010080 */
[----:B------:R-:W-:Y:S02]  /*4720*/  FFMA.FTZ R62, R146, R129, -R62 ;  /* 0x00000081923e7223 */ /* 0x000fe4000001083e */
[----:B------:R-:W-:Y:S02]  /*4730*/  FADD.FTZ R128, RZ, R128 ;  /* 0x00000080ff807221 */ /* 0x000fe40000010000 */
[----:B------:R-:W-:-:S02]  /*4740*/  FADD.FTZ R62, R115, R62 ;  /* 0x0000003e733e7221 */ /* 0x000fc40000010000 */
[----:B------:R-:W-:Y:S02]  /*4750*/  FMUL.FTZ R53, R183, -R130 ;  /* 0x80000082b7357220 */ /* 0x000fe40000410000 */
[----:B------:R-:W-:Y:S02]  /*4760*/  FFMA.FTZ R63, R193, R52, R63 ;  /* 0x00000034c13f7223 */ /* 0x000fe4000001003f */
[C---:B------:R-:W-:Y:S02]  /*4770*/  FMUL.FTZ R129, R143.reuse, R128 ;  /* 0x000000808f817220 */ /* 0x040fe40000410000 */
[----:B------:R-:W-:Y:S02]  /*4780*/  FMUL.FTZ R130, R143, R62 ;  /* 0x0000003e8f827220 */ /* 0x000fe40000410000 */
[C---:B------:R-:W-:Y:S02]  /*4790*/  FMUL.FTZ R54, R152.reuse, R55 ;  /* 0x0000003798367220 */ /* 0x040fe40000410000 */
[----:B------:R-:W-:-:S02]  /*47a0*/  FMUL.FTZ R52, R152, R63 ;  /* 0x0000003f98347220 */ /* 0x000fc40000410000 */
[C---:B------:R-:W-:Y:S02]  /*47b0*/  FFMA.FTZ R129, R141.reuse, R62, -R129 ;  /* 0x0000003e8d817223 */ /* 0x040fe40000010881 */
[----:B------:R-:W-:Y:S02]  /*47c0*/  FFMA.FTZ R130, R141, R128, R130 ;  /* 0x000000808d827223 */ /* 0x000fe40000010082 */
[C---:B------:R-:W-:Y:S01]  /*47d0*/  FFMA.FTZ R54, R146.reuse, R63, R54 ;  /* 0x0000003f92367223 */ /* 0x040fe20000010036 */
[----:B------:R-:W-:Y:S01]  /*47e0*/  ISETP.NE.AND P2, PT, R79, 0x1f, PT ;  /* 0x0000001f4f00780c */ /* 0x000fe20003f45270 */
[----:B------:R-:W-:Y:S02]  /*47f0*/  FFMA.FTZ R52, R146, R55, -R52 ;  /* 0x0000003792347223 */ /* 0x000fe40000010834 */
[----:B------:R-:W-:Y:S02]  /*4800*/  FADD.FTZ R129, R114, R129 ;  /* 0x0000008172817221 */ /* 0x000fe40000010000 */
[----:B------:R-:W-:-:S02]  /*4810*/  FADD.FTZ R130, RZ, R130 ;  /* 0x00000082ff827221 */ /* 0x000fc40000010000 */
[C---:B------:R-:W-:Y:S02]  /*4820*/  FMUL.FTZ R55, R143.reuse, R54 ;  /* 0x000000368f377220 */ /* 0x040fe40000410000 */
[----:B------:R-:W-:Y:S02]  /*4830*/  FMUL.FTZ R63, R143, R52 ;  /* 0x000000348f3f7220 */ /* 0x000fe40000410000 */
[C---:B------:R-:W-:Y:S02]  /*4840*/  FMUL.FTZ R128, R134.reuse, R129 ;  /* 0x0000008186807220 */ /* 0x040fe40000410000 */
[----:B------:R-:W-:Y:S02]  /*4850*/  FMUL.FTZ R62, R134, R130 ;  /* 0x00000082863e7220 */ /* 0x000fe40000410000 */
[C---:B------:R-:W-:Y:S02]  /*4860*/  FFMA.FTZ R55, R141.reuse, R52, -R55 ;  /* 0x000000348d377223 */ /* 0x040fe40000010837 */
[----:B------:R-:W-:-:S02]  /*4870*/  FFMA.FTZ R63, R141, R54, R63 ;  /* 0x000000368d3f7223 */ /* 0x000fc4000001003f */
[C---:B------:R-:W-:Y:S02]  /*4880*/  FFMA.FTZ R128, R139.reuse, R130, R128 ;  /* 0x000000828b807223 */ /* 0x040fe40000010080 */
[C---:B------:R-:W-:Y:S02]  /*4890*/  FFMA.FTZ R62, R139.reuse, R129, -R62 ;  /* 0x000000818b3e7223 */ /* 0x040fe4000001083e */
[C---:B------:R-:W-:Y:S02]  /*48a0*/  FMUL.FTZ R54, R134.reuse, R55 ;  /* 0x0000003786367220 */ /* 0x040fe40000410000 */
[----:B------:R-:W-:Y:S02]  /*48b0*/  FADD.FTZ R130, RZ, R128 ;  /* 0x00000080ff827221 */ /* 0x000fe40000010000 */
[-C--:B------:R-:W-:Y:S02]  /*48c0*/  FMUL.FTZ R52, R134, R63.reuse ;  /* 0x0000003f86347220 */ /* 0x080fe40000410000 */
[----:B------:R-:W-:-:S02]  /*48d0*/  FFMA.FTZ R54, R139, R63, R54 ;  /* 0x0000003f8b367223 */ /* 0x000fc40000010036 */
[----:B------:R-:W-:Y:S02]  /*48e0*/  FADD.FTZ R128, R113, R62 ;  /* 0x0000003e71807221 */ /* 0x000fe40000010000 */
[----:B------:R0:W1:Y:S01]  /*48f0*/  @P2 LDS.64 R62, [R79.X8+0x1ca8] ;  /* 0x001ca8004f3e2984 */ /* 0x0000620000008a00 */
[----:B------:R-:W-:Y:S01]  /*4900*/  FFMA.FTZ R52, R139, R55, -R52 ;  /* 0x000000378b347223 */ /* 0x000fe20000010834 */
[----:B------:R-:W-:Y:S01]  /*4910*/  BSSY B0, `(.L_x_9722) ;  /* 0x0000012000007945 */ /* 0x000fe20003800000 */
[C---:B------:R-:W-:Y:S02]  /*4920*/  FMUL.FTZ R170, R131.reuse, R54 ;  /* 0x0000003683aa7220 */ /* 0x040fe40000410000 */
[----:B------:R-:W-:Y:S02]  /*4930*/  FMUL.FTZ R55, R131, R52 ;  /* 0x0000003483377220 */ /* 0x000fe40000410000 */
[----:B------:R-:W-:Y:S02]  /*4940*/  FFMA.FTZ R53, R188, R132, -R53 ;  /* 0x00000084bc357223 */ /* 0x000fe40000010835 */
[----:B------:R-:W-:-:S02]  /*4950*/  FFMA.FTZ R129, R137, R54, R55 ;  /* 0x0000003689817223 */ /* 0x000fc40000010037 */
        /* <DEDUP_REMOVED lines=13> */
.L_x_9723:
[----:B0-----:R-:W-:Y:S05]  /*4a30*/  BSYNC B0 ;  /* 0x0000000000007941 */ /* 0x001fea0003800000 */
.L_x_9722:
[C---:B------:R-:W-:Y:S01]  /*4a40*/  FFMA.FTZ R203, R137.reuse, R128, -R54 ;  /* 0x0000008089cb7223 */ /* 0x040fe20000010836 */
[----:B------:R-:W-:Y:S01]  /*4a50*/  ISETP.GE.AND P3, PT, R78, 0x1, PT ;  /* 0x000000014e00780c */ /* 0x000fe20003f66270 */
[----:B------:R-:W-:Y:S01]  /*4a60*/  FFMA.FTZ R55, R137, R130, R55 ;  /* 0x0000008289377223 */ /* 0x000fe20000010037 */
[----:B------:R-:W-:Y:S01]  /*4a70*/  ISETP.GE.OR P0, PT, R77, c[0x0][0x174], P0 ;  /* 0x00005d004d007a0c */ /* 0x000fe20000706670 */
[CC--:B-1----:R-:W-:Y:S01]  /*4a80*/  FMUL.FTZ R52, R131.reuse, R63.reuse ;  /* 0x0000003f83347220 */ /* 0x0c2fe20000410000 */
[----:B-----5:R-:W-:Y:S01]  /*4a90*/  SHFL.IDX PT, R66, R66, RZ, 0x1f ;  /* 0x00001fff42427589 */ /* 0x020fe200000e0000 */
[-C--:B------:R-:W-:Y:S01]  /*4aa0*/  FMUL.FTZ R54, R131, -R62.reuse ;  /* 0x8000003e83367220 */ /* 0x080fe20000410000 */
[----:B------:R-:W-:Y:S01]  /*4ab0*/  BSSY B0, `(.L_x_9724) ;  /* 0x00000ee000007945 */ /* 0x000fe20003800000 */
[----:B------:R-:W-:Y:S01]  /*4ac0*/  FADD.FTZ R203, R112, R203 ;  /* 0x000000cb70cb7221 */ /* 0x000fe20000010000 */
[----:B------:R-:W-:Y:S01]  /*4ad0*/  SHFL.IDX PT, R67, R67, RZ, 0x1f ;  /* 0x00001fff43437589 */ /* 0x000fe200000e0000 */
[----:B------:R-:W-:Y:S01]  /*4ae0*/  FADD.FTZ R177, RZ, R55 ;  /* 0x00000037ffb17221 */ /* 0x000fe20000010000 */
[C---:B------:R-:W-:Y:S01]  /*4af0*/  ISETP.GT.U32.AND P4, PT, R76.reuse, 0x1b, PT ;  /* 0x0000001b4c00780c */ /* 0x040fe20003f84070 */
[C---:B------:R-:W-:Y:S01]  /*4b00*/  FFMA.FTZ R132, R137.reuse, -R63, R54 ;  /* 0x8000003f89847223 */ /* 0x040fe20000010036 */
[----:B------:R-:W0:Y:S01]  /*4b10*/  SHFL.UP PT, R55, R203, 0x1, RZ ;  /* 0x04200000cb377989 */ /* 0x000e2200000e00ff */
[----:B------:R-:W-:Y:S01]  /*4b20*/  FFMA.FTZ R130, R137, R62, -R52 ;  /* 0x0000003e89827223 */ /* 0x000fe20000010834 */
[----:B------:R-:W-:Y:S01]  /*4b30*/  ISETP.GT.U32.AND P5, PT, R76, 0x17, PT ;  /* 0x000000174c00780c */ /* 0x000fe20003fa4070 */
[C---:B------:R-:W-:Y:S01]  /*4b40*/  FMUL.FTZ R138, R134.reuse, -R132 ;  /* 0x80000084868a7220 */ /* 0x040fe20000410000 */
[----:B------:R-:W1:Y:S01]  /*4b50*/  SHFL.UP PT, R52, R170, 0x1, RZ ;  /* 0x04200000aa347989 */ /* 0x000e6200000e00ff */
[-C--:B------:R-:W-:Y:S01]  /*4b60*/  FMUL.FTZ R140, R134, -R130.reuse ;  /* 0x80000082868c7220 */ /* 0x080fe20000410000 */
[----:B------:R-:W-:Y:S01]  /*4b70*/  ISETP.GT.U32.AND P6, PT, R76, 0xf, PT ;  /* 0x0000000f4c00780c */ /* 0x000fe20003fc4070 */
[----:B------:R-:W-:Y:S01]  /*4b80*/  FFMA.FTZ R138, R139, R130, -R138 ;  /* 0x000000828b8a7223 */ /* 0x000fe2000001088a */
[----:B------:R-:W2:Y:S01]  /*4b90*/  SHFL.UP PT, R128, R177, 0x1, RZ ;  /* 0x04200000b1807989 */ /* 0x000ea200000e00ff */
[----:B------:R-:W-:-:S02]  /*4ba0*/  FMUL.FTZ R176, R103, R151 ;  /* 0x0000009767b07220 */ /* 0x000fc40000410000 */
[----:B------:R-:W-:Y:S01]  /*4bb0*/  FFMA.FTZ R140, R139, R132, R140 ;  /* 0x000000848b8c7223 */ /* 0x000fe2000001008c */
[----:B------:R-:W3:Y:S01]  /*4bc0*/  SHFL.UP PT, R54, R129, 0x1, RZ ;  /* 0x0420000081367989 */ /* 0x000ee200000e00ff */
[C---:B------:R-:W-:Y:S02]  /*4bd0*/  FMUL.FTZ R132, R143.reuse, -R138 ;  /* 0x8000008a8f847220 */ /* 0x040fe40000410000 */
[----:B------:R-:W-:Y:S02]  /*4be0*/  FADD.FTZ R142, -R176, R149 ;  /* 0x00000095b08e7221 */ /* 0x000fe40000010100 */
[-C--:B------:R-:W-:Y:S02]  /*4bf0*/  FMUL.FTZ R130, R143, -R140.reuse ;  /* 0x8000008c8f827220 */ /* 0x080fe40000410000 */
[----:B------:R-:W-:Y:S02]  /*4c00*/  FFMA.FTZ R149, R141, R140, R132 ;  /* 0x0000008c8d957223 */ /* 0x000fe40000010084 */
[----:B------:R-:W-:-:S02]  /*4c10*/  FMUL.FTZ R178, R103, R150 ;  /* 0x0000009667b27220 */ /* 0x000fc40000410000 */
[----:B------:R-:W-:Y:S02]  /*4c20*/  FFMA.FTZ R145, R141, R138, -R130 ;  /* 0x0000008a8d917223 */ /* 0x000fe40000010882 */
[----:B------:R-:W-:Y:S02]  /*4c30*/  FMUL.FTZ R130, R152, -R149 ;  /* 0x8000009598827220 */ /* 0x000fe40000410000 */
[----:B------:R-:W-:Y:S02]  /*4c40*/  FADD.FTZ R53, R178, R53 ;  /* 0x00000035b2357221 */ /* 0x000fe40000010000 */
[----:B------:R-:W-:Y:S02]  /*4c50*/  FMUL.FTZ R148, R182, -R142 ;  /* 0x8000008eb6947220 */ /* 0x000fe40000410000 */
[-C--:B------:R-:W-:Y:S02]  /*4c60*/  FMUL.FTZ R140, R152, -R145.reuse ;  /* 0x80000091988c7220 */ /* 0x080fe40000410000 */
[----:B------:R-:W-:-:S02]  /*4c70*/  FFMA.FTZ R138, R146, R145, -R130 ;  /* 0x00000091928a7223 */ /* 0x000fc40000010882 */
[-C--:B------:R-:W-:Y:S02]  /*4c80*/  FFMA.FTZ R153, R181, R53.reuse, -R148 ;  /* 0x00000035b5997223 */ /* 0x080fe40000010894 */
[----:B------:R-:W-:Y:S02]  /*4c90*/  FMUL.FTZ R132, R182, -R53 ;  /* 0x80000035b6847220 */ /* 0x000fe40000410000 */
[C---:B0-----:R-:W-:Y:S02]  /*4ca0*/  FMUL.FTZ R145, R129.reuse, R55 ;  /* 0x0000003781917220 */ /* 0x041fe40000410000 */
[C---:B-1----:R-:W-:Y:S02]  /*4cb0*/  FMUL.FTZ R53, R129.reuse, R52 ;  /* 0x0000003481357220 */ /* 0x042fe40000410000 */
[----:B--2---:R-:W-:Y:S02]  /*4cc0*/  FMUL.FTZ R130, R129, R128 ;  /* 0x0000008081827220 */ /* 0x004fe40000410000 */
[----:B------:R-:W-:-:S02]  /*4cd0*/  FFMA.FTZ R142, R181, R142, R132 ;  /* 0x0000008eb58e7223 */ /* 0x000fc40000010084 */
[C---:B------:R-:W-:Y:S02]  /*4ce0*/  FFMA.FTZ R128, R170.reuse, R128, R145 ;  /* 0x00000080aa807223 */ /* 0x040fe40000010091 */
[CC--:B---3--:R-:W-:Y:S02]  /*4cf0*/  FFMA.FTZ R132, R170.reuse, R54.reuse, R53 ;  /* 0x00000036aa847223 */ /* 0x0c8fe40000010035 */
[----:B------:R-:W-:Y:S02]  /*4d00*/  FFMA.FTZ R130, R170, R55, -R130 ;  /* 0x00000037aa827223 */ /* 0x000fe40000010882 */
[C---:B------:R-:W-:Y:S01]  /*4d10*/  FMUL.FTZ R53, R129.reuse, R54 ;  /* 0x0000003681357220 */ /* 0x040fe20000410000 */
[----:B------:R-:W-:Y:S01]  /*4d20*/  FSEL R132, R129, R132, !P3 ;  /* 0x0000008481847208 */ /* 0x000fe20005800000 */
[----:B------:R-:W-:Y:S02]  /*4d30*/  @P3 FADD.FTZ R177, R177, R128 ;  /* 0x00000080b1b13221 */ /* 0x000fe40000010000 */
[----:B------:R-:W-:-:S02]  /*4d40*/  @P3 FADD.FTZ R203, R203, R130 ;  /* 0x00000082cbcb3221 */ /* 0x000fc40000010000 */
[----:B------:R-:W-:Y:S01]  /*4d50*/  @P3 FFMA.FTZ R170, R170, R52, -R53 ;  /* 0x00000034aaaa3223 */ /* 0x000fe20000010835 */
[----:B------:R-:W0:Y:S01]  /*4d60*/  SHFL.UP PT, R145, R177, 0x2, RZ ;  /* 0x04400000b1917989 */ /* 0x000e2200000e00ff */
[----:B------:R-:W-:Y:S01]  /*4d70*/  FMUL.FTZ R201, R102, R151 ;  /* 0x0000009766c97220 */ /* 0x000fe20000410000 */
[----:B------:R-:W-:Y:S01]  /*4d80*/  ISETP.GE.AND P3, PT, R78, 0x2, PT ;  /* 0x000000024e00780c */ /* 0x000fe20003f66270 */
[----:B------:R-:W-:Y:S01]  /*4d90*/  FFMA.FTZ R140, R146, R149, R140 ;  /* 0x00000095928c7223 */ /* 0x000fe2000001008c */
[----:B------:R-:W1:Y:S01]  /*4da0*/  SHFL.UP PT, R129, R203, 0x2, RZ ;  /* 0x04400000cb817989 */ /* 0x000e6200000e00ff */
[----:B------:R-:W-:Y:S02]  /*4db0*/  FMUL.FTZ R52, R189, -R138 ;  /* 0x8000008abd347220 */ /* 0x000fe40000410000 */
[----:B------:R-:W-:Y:S01]  /*4dc0*/  FMUL.FTZ R202, R102, R150 ;  /* 0x0000009666ca7220 */ /* 0x000fe20000410000 */
[----:B------:R-:W2:Y:S01]  /*4dd0*/  SHFL.UP PT, R53, R170, 0x2, RZ ;  /* 0x04400000aa357989 */ /* 0x000ea200000e00ff */
[----:B------:R-:W-:-:S02]  /*4de0*/  FADD.FTZ R142, -R201, R142 ;  /* 0x0000008ec98e7221 */ /* 0x000fc40000010100 */
[-C--:B------:R-:W-:Y:S01]  /*4df0*/  FFMA.FTZ R52, R193, R140.reuse, R52 ;  /* 0x0000008cc1347223 */ /* 0x080fe20000010034 */
[----:B------:R-:W3:Y:S01]  /*4e00*/  SHFL.UP PT, R55, R132, 0x2, RZ ;  /* 0x0440000084377989 */ /* 0x000ee200000e00ff */
[----:B------:R-:W-:Y:S02]  /*4e10*/  FADD.FTZ R153, R202, R153 ;  /* 0x00000099ca997221 */ /* 0x000fe40000010000 */
[----:B------:R-:W-:Y:S02]  /*4e20*/  FMUL.FTZ R140, R189, -R140 ;  /* 0x8000008cbd8c7220 */ /* 0x000fe40000410000 */
[C---:B------:R-:W-:Y:S02]  /*4e30*/  FMUL.FTZ R54, R187.reuse, -R142 ;  /* 0x8000008ebb367220 */ /* 0x040fe40000410000 */
[----:B------:R-:W-:Y:S02]  /*4e40*/  FMUL.FTZ R149, R187, -R153 ;  /* 0x80000099bb957220 */ /* 0x000fe40000410000 */
[----:B------:R-:W-:-:S02]  /*4e50*/  FFMA.FTZ R140, R193, R138, -R140 ;  /* 0x0000008ac18c7223 */ /* 0x000fc4000001088c */
[C---:B------:R-:W-:Y:S02]  /*4e60*/  FFMA.FTZ R153, R184.reuse, R153, -R54 ;  /* 0x00000099b8997223 */ /* 0x040fe40000010836 */
[----:B------:R-:W-:Y:S02]  /*4e70*/  FMUL.FTZ R54, R199, -R52 ;  /* 0x80000034c7367220 */ /* 0x000fe40000410000 */
[----:B------:R-:W-:Y:S02]  /*4e80*/  FMUL.FTZ R198, R101, R150 ;  /* 0x0000009665c67220 */ /* 0x000fe40000410000 */
[----:B------:R-:W-:Y:S02]  /*4e90*/  FMUL.FTZ R128, R199, -R140 ;  /* 0x8000008cc7807220 */ /* 0x000fe40000410000 */
[----:B------:R-:W-:Y:S02]  /*4ea0*/  FFMA.FTZ R149, R184, R142, R149 ;  /* 0x0000008eb8957223 */ /* 0x000fe40000010095 */
[----:B------:R-:W-:-:S02]  /*4eb0*/  FMUL.FTZ R200, R101, R151 ;  /* 0x0000009765c87220 */ /* 0x000fc40000410000 */
[C---:B------:R-:W-:Y:S02]  /*4ec0*/  FFMA.FTZ R54, R197.reuse, R140, -R54 ;  /* 0x0000008cc5367223 */ /* 0x040fe40000010836 */
[----:B------:R-:W-:Y:S02]  /*4ed0*/  FADD.FTZ R155, R198, R153 ;  /* 0x00000099c69b7221 */ /* 0x000fe40000010000 */
[----:B------:R-:W-:Y:S02]  /*4ee0*/  FFMA.FTZ R128, R197, R52, R128 ;  /* 0x00000034c5807223 */ /* 0x000fe40000010080 */
[----:B------:R-:W-:Y:S02]  /*4ef0*/  FADD.FTZ R191, -R200, R149 ;  /* 0x00000095c8bf7221 */ /* 0x000fe40000010100 */
[----:B------:R-:W-:Y:S02]  /*4f00*/  FMUL.FTZ R153, R183, -R54 ;  /* 0x80000036b7997220 */ /* 0x000fe40000410000 */
[----:B------:R-:W-:-:S02]  /*4f10*/  FMUL.FTZ R130, R190, -R155 ;  /* 0x8000009bbe827220 */ /* 0x000fc40000410000 */
[-C--:B------:R-:W-:Y:S02]  /*4f20*/  FMUL.FTZ R149, R183, -R128.reuse ;  /* 0x80000080b7957220 */ /* 0x080fe40000410000 */
[-C--:B------:R-:W-:Y:S02]  /*4f30*/  FMUL.FTZ R52, R190, -R191.reuse ;  /* 0x800000bfbe347220 */ /* 0x080fe40000410000 */
[----:B------:R-:W-:Y:S02]  /*4f40*/  FFMA.FTZ R153, R188, R128, R153 ;  /* 0x00000080bc997223 */ /* 0x000fe40000010099 */
[----:B------:R-:W-:Y:S02]  /*4f50*/  FFMA.FTZ R140, R194, R191, R130 ;  /* 0x000000bfc28c7223 */ /* 0x000fe40000010082 */
[----:B0-----:R-:W-:Y:S02]  /*4f60*/  FMUL.FTZ R128, R132, R145 ;  /* 0x0000009184807220 */ /* 0x001fe40000410000 */
[----:B------:R-:W-:-:S02]  /*4f70*/  FFMA.FTZ R149, R188, R54, -R149 ;  /* 0x00000036bc957223 */ /* 0x000fc40000010895 */
        /* <DEDUP_REMOVED lines=10> */
[----:B------:R-:W-:Y:S01]  /*5020*/  @P3 FADD.FTZ R177, R177, R130 ;  /* 0x00000082b1b13221 */ /* 0x000fe20000010000 */
[----:B------:R-:W-:Y:S01]  /*5030*/  ISETP.GE.AND P3, PT, R78, 0x4, PT ;  /* 0x000000044e00780c */ /* 0x000fe20003f66270 */
[----:B------:R-:W-:Y:S01]  /*5040*/  FMUL.FTZ R52, R182, -R149 ;  /* 0x80000095b6347220 */ /* 0x000fe20000410000 */
[----:B------:R-:W0:Y:S01]  /*5050*/  SHFL.UP PT, R54, R203, 0x4, RZ ;  /* 0x04800000cb367989 */ /* 0x000e2200000e00ff */
[----:B------:R-:W-:-:S02]  /*5060*/  FMUL.FTZ R195, R100, R150 ;  /* 0x0000009664c37220 */ /* 0x000fc40000410000 */
[----:B------:R-:W-:Y:S01]  /*5070*/  FMUL.FTZ R191, R100, R151 ;  /* 0x0000009764bf7220 */ /* 0x000fe20000410000 */
[----:B------:R-:W1:Y:S01]  /*5080*/  SHFL.UP PT, R128, R177, 0x4, RZ ;  /* 0x04800000b1807989 */ /* 0x000e6200000e00ff */
[-C--:B------:R-:W-:Y:S02]  /*5090*/  FFMA.FTZ R129, R181, R153.reuse, R52 ;  /* 0x00000099b5817223 */ /* 0x080fe40000010034 */
[----:B------:R-:W-:Y:S01]  /*50a0*/  FADD.FTZ R145, R195, R138 ;  /* 0x0000008ac3917221 */ /* 0x000fe20000010000 */
[----:B------:R-:W2:Y:S01]  /*50b0*/  SHFL.UP PT, R52, R170, 0x4, RZ ;  /* 0x04800000aa347989 */ /* 0x000ea200000e00ff */
[----:B------:R-:W-:Y:S02]  /*50c0*/  FADD.FTZ R155, -R191, R140 ;  /* 0x0000008cbf9b7221 */ /* 0x000fe40000010100 */
[----:B------:R-:W-:Y:S01]  /*50d0*/  FMUL.FTZ R130, R182, -R153 ;  /* 0x80000099b6827220 */ /* 0x000fe20000410000 */
[----:B------:R-:W3:Y:S01]  /*50e0*/  SHFL.UP PT, R53, R55, 0x4, RZ ;  /* 0x0480000037357989 */ /* 0x000ee200000e00ff */
[----:B------:R-:W-:-:S02]  /*50f0*/  FMUL.FTZ R140, R192, -R145 ;  /* 0x80000091c08c7220 */ /* 0x000fc40000410000 */
[----:B------:R-:W-:Y:S02]  /*5100*/  FMUL.FTZ R132, R192, -R155 ;  /* 0x8000009bc0847220 */ /* 0x000fe40000410000 */
[----:B------:R-:W-:Y:S02]  /*5110*/  FFMA.FTZ R130, R181, R149, -R130 ;  /* 0x00000095b5827223 */ /* 0x000fe40000010882 */
[C---:B------:R-:W-:Y:S02]  /*5120*/  FFMA.FTZ R140, R154.reuse, R155, R140 ;  /* 0x0000009b9a8c7223 */ /* 0x040fe4000001008c */
[----:B------:R-:W-:Y:S02]  /*5130*/  FFMA.FTZ R138, R154, R145, -R132 ;  /* 0x000000919a8a7223 */ /* 0x000fe40000010884 */
[----:B------:R-:W-:Y:S02]  /*5140*/  FMUL.FTZ R155, R99, R151 ;  /* 0x00000097639b7220 */ /* 0x000fe40000410000 */
[----:B------:R-:W-:-:S02]  /*5150*/  FMUL.FTZ R132, R187, -R130 ;  /* 0x80000082bb847220 */ /* 0x000fc40000410000 */
[-C--:B------:R-:W-:Y:S02]  /*5160*/  FMUL.FTZ R145, R187, -R129.reuse ;  /* 0x80000081bb917220 */ /* 0x080fe40000410000 */
[----:B------:R-:W-:Y:S02]  /*5170*/  FMUL.FTZ R153, R99, R150 ;  /* 0x0000009663997220 */ /* 0x000fe40000410000 */
[----:B------:R-:W-:Y:S02]  /*5180*/  FADD.FTZ R140, -R155, R140 ;  /* 0x0000008c9b8c7221 */ /* 0x000fe40000010100 */
[C---:B------:R-:W-:Y:S02]  /*5190*/  FFMA.FTZ R129, R184.reuse, R129, R132 ;  /* 0x00000081b8817223 */ /* 0x040fe40000010084 */
[----:B------:R-:W-:Y:S02]  /*51a0*/  FFMA.FTZ R145, R184, R130, -R145 ;  /* 0x00000082b8917223 */ /* 0x000fe40000010891 */
[----:B------:R-:W-:-:S02]  /*51b0*/  FADD.FTZ R138, R153, R138 ;  /* 0x0000008a998a7221 */ /* 0x000fc40000010000 */
[C---:B------:R-:W-:Y:S02]  /*51c0*/  FMUL.FTZ R149, R147.reuse, -R140 ;  /* 0x8000008c93957220 */ /* 0x040fe40000410000 */
[C---:B------:R-:W-:Y:S02]  /*51d0*/  FMUL.FTZ R130, R190.reuse, -R129 ;  /* 0x80000081be827220 */ /* 0x040fe40000410000 */
[-C--:B------:R-:W-:Y:S02]  /*51e0*/  FMUL.FTZ R205, R147, -R138.reuse ;  /* 0x8000008a93cd7220 */ /* 0x080fe40000410000 */
[-C--:B------:R-:W-:Y:S02]  /*51f0*/  FMUL.FTZ R132, R190, -R145.reuse ;  /* 0x80000091be847220 */ /* 0x080fe40000410000 */
[----:B------:R-:W-:Y:S02]  /*5200*/  FFMA.FTZ R138, R144, R138, -R149 ;  /* 0x0000008a908a7223 */ /* 0x000fe40000010895 */
[----:B------:R-:W-:-:S02]  /*5210*/  FFMA.FTZ R207, R194, R145, -R130 ;  /* 0x00000091c2cf7223 */ /* 0x000fc40000010882 */
[C---:B0-----:R-:W-:Y:S02]  /*5220*/  FMUL.FTZ R149, R55.reuse, R54 ;  /* 0x0000003637957220 */ /* 0x041fe40000410000 */
[C---:B-1----:R-:W-:Y:S02]  /*5230*/  FMUL.FTZ R145, R55.reuse, R128 ;  /* 0x0000008037917220 */ /* 0x042fe40000410000 */
[----:B------:R-:W-:Y:S02]  /*5240*/  FFMA.FTZ R209, R194, R129, R132 ;  /* 0x00000081c2d17223 */ /* 0x000fe40000010084 */
[C---:B--2---:R-:W-:Y:S02]  /*5250*/  FMUL.FTZ R130, R55.reuse, R52 ;  /* 0x0000003437827220 */ /* 0x044fe40000410000 */
[----:B---3--:R-:W-:Y:S02]  /*5260*/  FMUL.FTZ R129, R55, R53 ;  /* 0x0000003537817220 */ /* 0x008fe40000410000 */
[----:B------:R-:W-:-:S02]  /*5270*/  FFMA.FTZ R128, R170, R128, R149 ;  /* 0x00000080aa807223 */ /* 0x000fc40000010095 */
[C---:B------:R-:W-:Y:S02]  /*5280*/  FFMA.FTZ R54, R170.reuse, R54, -R145 ;  /* 0x00000036aa367223 */ /* 0x040fe40000010891 */
[----:B------:R-:W-:Y:S02]  /*5290*/  FFMA.FTZ R130, R170, R53, R130 ;  /* 0x00000035aa827223 */ /* 0x000fe40000010082 */
[----:B------:R-:W-:Y:S02]  /*52a0*/  FFMA.FTZ R205, R144, R140, R205 ;  /* 0x0000008c90cd7223 */ /* 0x000fe400000100cd */
        /* <DEDUP_REMOVED lines=8> */
[----:B------:R-:W-:Y:S01]  /*5330*/  SHFL.UP PT, R55, R130, 0x8, RZ ;  /* 0x0500000082377989 */ /* 0x000fe200000e00ff */
[----:B------:R-:W-:-:S02]  /*5340*/  FADD.FTZ R128, -R142, R205 ;  /* 0x000000cd8e807221 */ /* 0x000fc40000010100 */
[----:B------:R-:W-:Y:S01]  /*5350*/  FADD.FTZ R138, R145, R138 ;  /* 0x0000008a918a7221 */ /* 0x000fe20000010000 */
[----:B------:R-:W1:Y:S01]  /*5360*/  SHFL.UP PT, R205, R177, 0x8, RZ ;  /* 0x05000000b1cd7989 */ /* 0x000e6200000e00ff */
[C---:B------:R-:W-:Y:S02]  /*5370*/  FMUL.FTZ R52, R192.reuse, -R209 ;  /* 0x800000d1c0347220 */ /* 0x040fe40000410000 */
[-C--:B------:R-:W-:Y:S01]  /*5380*/  FMUL.FTZ R54, R192, -R207.reuse ;  /* 0x800000cfc0367220 */ /* 0x080fe20000410000 */
[----:B------:R-:W2:Y:S01]  /*5390*/  SHFL.UP PT, R149, R203, 0x8, RZ ;  /* 0x05000000cb957989 */ /* 0x000ea200000e00ff */
[C---:B------:R-:W-:Y:S02]  /*53a0*/  FMUL.FTZ R129, R127.reuse, -R128 ;  /* 0x800000807f817220 */ /* 0x040fe40000410000 */
[----:B------:R-:W-:Y:S02]  /*53b0*/  FMUL.FTZ R132, R127, -R138 ;  /* 0x8000008a7f847220 */ /* 0x000fe40000410000 */
[----:B------:R-:W-:-:S02]  /*53c0*/  FFMA.FTZ R52, R154, R207, -R52 ;  /* 0x000000cf9a347223 */ /* 0x000fc40000010834 */
[C---:B------:R-:W-:Y:S02]  /*53d0*/  FFMA.FTZ R138, R133.reuse, R138, -R129 ;  /* 0x0000008a858a7223 */ /* 0x040fe40000010881 */
        /* <DEDUP_REMOVED lines=15> */
[----:B------:R-:W-:Y:S02]  /*54d0*/  FFMA.FTZ R138, R133, R54, -R52 ;  /* 0x00000036858a7223 */ /* 0x000fe40000010834 */
[----:B0-----:R-:W-:-:S02]  /*54e0*/  FMUL.FTZ R52, R130, R53 ;  /* 0x0000003582347220 */ /* 0x001fc40000410000 */
[----:B------:R-:W-:Y:S02]  /*54f0*/  FMUL.FTZ R148, R127, -R54 ;  /* 0x800000367f947220 */ /* 0x000fe40000410000 */
[C---:B-1----:R-:W-:Y:S02]  /*5500*/  FMUL.FTZ R54, R130.reuse, R205 ;  /* 0x000000cd82367220 */ /* 0x042fe40000410000 */
[----:B--2---:R-:W-:Y:S02]  /*5510*/  FMUL.FTZ R128, R130, R149 ;  /* 0x0000009582807220 */ /* 0x004fe40000410000 */
[-C--:B------:R-:W-:Y:S02]  /*5520*/  FFMA.FTZ R207, R170, R55.reuse, R52 ;  /* 0x00000037aacf7223 */ /* 0x080fe40000010034 */
[----:B------:R-:W-:Y:S02]  /*5530*/  FMUL.FTZ R55, R130, R55 ;  /* 0x0000003782377220 */ /* 0x000fe40000410000 */
[----:B------:R-:W-:Y:S01]  /*5540*/  FFMA.FTZ R54, R170, R149, -R54 ;  /* 0x00000095aa367223 */ /* 0x000fe20000010836 */
[----:B------:R-:W-:Y:S01]  /*5550*/  FSEL R207, R130, R207, !P3 ;  /* 0x000000cf82cf7208 */ /* 0x000fe20005800000 */
[----:B------:R-:W-:-:S02]  /*5560*/  FFMA.FTZ R128, R170, R205, R128 ;  /* 0x000000cdaa807223 */ /* 0x000fc40000010080 */
[----:B------:R-:W-:Y:S01]  /*5570*/  @P3 FFMA.FTZ R170, R170, R53, -R55 ;  /* 0x00000035aaaa3223 */ /* 0x000fe20000010837 */
[----:B------:R-:W-:Y:S01]  /*5580*/  HFMA2.MMA R53, -RZ, RZ, 0, 0 ;  /* 0x00000000ff357435 */ /* 0x000fe200000001ff */
[----:B------:R-:W-:Y:S01]  /*5590*/  @P3 FADD.FTZ R203, R203, R54 ;  /* 0x00000036cbcb3221 */ /* 0x000fe20000010000 */
[----:B------:R-:W-:Y:S01]  /*55a0*/  SHFL.UP PT, R130, R207, 0x10, RZ ;  /* 0x06000000cf827989 */ /* 0x000fe200000e00ff */
[----:B------:R-:W-:Y:S01]  /*55b0*/  @P3 FADD.FTZ R177, R177, R128 ;  /* 0x00000080b1b13221 */ /* 0x000fe20000010000 */
[----:B------:R-:W-:Y:S01]  /*55c0*/  ISETP.GE.AND P3, PT, R78, 0x10, PT ;  /* 0x000000104e00780c */ /* 0x000fe20003f66270 */
[----:B------:R-:W-:Y:S01]  /*55d0*/  FFMA.FTZ R132, R133, R132, R148 ;  /* 0x0000008485847223 */ /* 0x000fe20000010094 */
[----:B------:R-:W-:Y:S01]  /*55e0*/  SHFL.UP PT, R149, R203, 0x10, RZ ;  /* 0x06000000cb957989 */ /* 0x000fe200000e00ff */
[----:B------:R-:W-:Y:S01]  /*55f0*/  FMUL.FTZ R128, R96, R151 ;  /* 0x0000009760807220 */ /* 0x000fe20000410000 */
[----:B------:R-:W-:Y:S01]  /*5600*/  CS2R R54, SRZ ;  /* 0x0000000000367805 */ /* 0x000fe2000001ff00 */
[----:B------:R-:W-:Y:S01]  /*5610*/  FMUL.FTZ R52, R136, -R132 ;  /* 0x8000008488347220 */ /* 0x000fe20000410000 */
[----:B------:R-:W0:Y:S01]  /*5620*/  SHFL.UP PT, R148, R170, 0x10, RZ ;  /* 0x06000000aa947989 */ /* 0x000e2200000e00ff */
[----:B------:R-:W-:-:S02]  /*5630*/  FADD.FTZ R211, -R128, R211 ;  /* 0x000000d380d37221 */ /* 0x000fc40000010100 */
[CC--:B------:R-:W-:Y:S01]  /*5640*/  FFMA.FTZ R206, R125.reuse, R138.reuse, -R52 ;  /* 0x0000008a7dce7223 */ /* 0x0c0fe20000010834 */
[----:B------:R-:W1:Y:S01]  /*5650*/  SHFL.UP PT, R204, R177, 0x10, RZ ;  /* 0x06000000b1cc7989 */ /* 0x000e6200000e00ff */
[----:B------:R-:W-:Y:S02]  /*5660*/  FMUL.FTZ R52, R136, -R138 ;  /* 0x8000008a88347220 */ /* 0x000fe40000410000 */
[----:B------:R-:W-:Y:S02]  /*5670*/  FMUL.FTZ R138, R96, R150 ;  /* 0x00000096608a7220 */ /* 0x000fe40000410000 */
[----:B------:R-:W-:Y:S01]  /*5680*/  FFMA.FTZ R210, R125, R132, R52 ;  /* 0x000000847dd27223 */ /* 0x000fe20000010034 */
[----:B------:R-:W-:Y:S01]  /*5690*/  MOV R52, 0x3f800000 ;  /* 0x3f80000000347802 */ /* 0x000fe20000000f00 */
[----:B------:R-:W-:Y:S02]  /*56a0*/  FADD.FTZ R209, R138, R209 ;  /* 0x000000d18ad17221 */ /* 0x000fe40000010000 */
[----:B------:R-:W-:-:S02]  /*56b0*/  FMUL.FTZ R132, R126, -R211 ;  /* 0x800000d37e847220 */ /* 0x000fc40000410000 */
[-C--:B------:R-:W-:Y:S01]  /*56c0*/  FMUL.FTZ R208, R126, -R209.reuse ;  /* 0x800000d17ed07220 */ /* 0x080fe20000410000 */
[----:B------:R-:W2:Y:S01]  /*56d0*/  @!P0 LDS.128 R52, [UR5+0x1da0] ;  /* 0x001da005ff348984 */ /* 0x000ea20008000c00 */
[C---:B------:R-:W-:Y:S01]  /*56e0*/  FFMA.FTZ R213, R135.reuse, R209, -R132 ;  /* 0x000000d187d57223 */ /* 0x040fe20000010884 */
[----:B------:R-:W-:Y:S01]  /*56f0*/  ISETP.NE.AND P0, PT, R76, 0x1f, PT ;  /* 0x0000001f4c00780c */ /* 0x000fe20003f05270 */
[----:B------:R-:W-:Y:S02]  /*5700*/  FMUL.FTZ R132, R126, -R210 ;  /* 0x800000d27e847220 */ /* 0x000fe40000410000 */
[C---:B------:R-:W-:Y:S02]  /*5710*/  FFMA.FTZ R212, R135.reuse, R211, R208 ;  /* 0x000000d387d47223 */ /* 0x040fe400000100d0 */
[----:B------:R-:W-:Y:S02]  /*5720*/  FFMA.FTZ R132, R135, R206, -R132 ;  /* 0x000000ce87847223 */ /* 0x000fe40000010884 */
[----:B0-----:R-:W-:-:S02]  /*5730*/  FMUL.FTZ R205, R207, R148 ;  /* 0x00000094cfcd7220 */ /* 0x001fc40000410000 */
[----:B------:R-:W-:Y:S02]  /*5740*/  FMUL.FTZ R211, R126, -R206 ;  /* 0x800000ce7ed37220 */ /* 0x000fe40000410000 */
[C---:B------:R-:W-:Y:S02]  /*5750*/  FMUL.FTZ R209, R207.reuse, R149 ;  /* 0x00000095cfd17220 */ /* 0x040fe40000410000 */
[C---:B-1----:R-:W-:Y:S02]  /*5760*/  FMUL.FTZ R206, R207.reuse, R204 ;  /* 0x000000cccfce7220 */ /* 0x042fe40000410000 */
[C---:B------:R-:W-:Y:S02]  /*5770*/  FFMA.FTZ R208, R170.reuse, R130, R205 ;  /* 0x00000082aad07223 */ /* 0x040fe400000100cd */
[----:B------:R-:W-:Y:S02]  /*5780*/  FFMA.FTZ R204, R170, R204, R209 ;  /* 0x000000ccaacc7223 */ /* 0x000fe400000100d1 */
[----:B------:R-:W-:-:S02]  /*5790*/  FMUL.FTZ R205, R207, R130 ;  /* 0x00000082cfcd7220 */ /* 0x000fc40000410000 */
[C---:B------:R-:W-:Y:S02]  /*57a0*/  FFMA.FTZ R206, R170.reuse, R149, -R206 ;  /* 0x00000095aace7223 */ /* 0x040fe400000108ce */
        /* <DEDUP_REMOVED lines=11> */
[----:B------:R1:W3:Y:S04]  /*5860*/  SHFL.DOWN PT, R213, R132, 0x1, 0x1f ;  /* 0x08201f0084d57f89 */ /* 0x0002e800000e0000 */
[----:B------:R1:W4:Y:S04]  /*5870*/  SHFL.DOWN PT, R215, R130, 0x1, 0x1f ;  /* 0x08201f0082d77f89 */ /* 0x00032800000e0000 */
[----:B------:R1:W0:Y:S04]  /*5880*/  SHFL.DOWN PT, R209, R148, 0x1, 0x1f ;  /* 0x08201f0094d17f89 */ /* 0x00022800000e0000 */
[----:B------:R1:W0:Y:S04]  /*5890*/  SHFL.DOWN PT, R217, R149, 0x1, 0x1f ;  /* 0x08201f0095d97f89 */ /* 0x00022800000e0000 */
[----:B------:R-:W0:Y:S04]  /*58a0*/  SHFL.UP PT, R170, R170, 0x1, RZ ;  /* 0x04200000aaaa7989 */ /* 0x000e2800000e00ff */
[----:B------:R-:W0:Y:S04]  /*58b0*/  SHFL.UP PT, R203, R203, 0x1, RZ ;  /* 0x04200000cbcb7989 */ /* 0x000e2800000e00ff */
[----:B------:R-:W0:Y:S01]  /*58c0*/  SHFL.UP PT, R177, R177, 0x1, RZ ;  /* 0x04200000b1b17989 */ /* 0x000e2200000e00ff */
[----:B------:R-:W-:Y:S05]  /*58d0*/  @!P0 BRA `(.L_x_9725) ;  /* 0x000000b000008947 */ /* 0x000fea0003800000 */
[C---:B0123--:R-:W-:Y:S02]  /*58e0*/  FMUL.FTZ R207, R130.reuse, R217 ;  /* 0x000000d982cf7220 */ /* 0x04ffe40000410000 */
[----:B----4-:R-:W-:-:S02]  /*58f0*/  FMUL.FTZ R205, R130, R215 ;  /* 0x000000d782cd7220 */ /* 0x010fc40000410000 */
        /* <DEDUP_REMOVED lines=9> */
.L_x_9725:
[----:B-123--:R-:W-:Y:S05]  /*5990*/  BSYNC B0 ;  /* 0x0000000000007941 */ /* 0x00efea0003800000 */
.L_x_9724:
[----:B------:R1:W2:Y:S01]  /*59a0*/  SHFL.DOWN PT, R213, R132, 0x2, 0x1f ;  /* 0x08401f0084d57f89 */ /* 0x0002a200000e0000 */
[----:B------:R-:W-:Y:S03]  /*59b0*/  BSSY B0, `(.L_x_9726) ;  /* 0x0000010000007945 */ /* 0x000fe60003800000 */
[----:B----4-:R1:W3:Y:S04]  /*59c0*/  SHFL.DOWN PT, R215, R130, 0x2, 0x1f ;  /* 0x08401f0082d77f89 */ /* 0x0102e800000e0000 */
        /* <DEDUP_REMOVED lines=14> */
.L_x_9727:
[----:B------:R-:W-:Y:S05]  /*5ab0*/  BSYNC B0 ;  /* 0x0000000000007941 */ /* 0x000fea0003800000 */
.L_x_9726:
        /* <DEDUP_REMOVED lines=17> */
.L_x_9729:
[----:B------:R-:W-:Y:S05]  /*5bd0*/  BSYNC B0 ;  /* 0x0000000000007941 */ /* 0x000fea0003800000 */
.L_x_9728:
        /* <DEDUP_REMOVED lines=17> */
.L_x_9731:
[----:B------:R-:W-:Y:S05]  /*5cf0*/  BSYNC B0 ;  /* 0x0000000000007941 */ /* 0x000fea0003800000 */
.L_x_9730:
        /* <DEDUP_REMOVED lines=17> */
.L_x_9733:
[----:B------:R-:W-:Y:S05]  /*5e10*/  BSYNC B0 ;  /* 0x0000000000007941 */ /* 0x000fea0003800000 */
.L_x_9732:
[----:B------:R-:W-:Y:S01]  /*5e20*/  SHFL.DOWN PT, R210, R130, 0x1, 0x1f ;  /* 0x08201f0082d27f89 */ /* 0x000fe200000e0000 */
[-C--:B------:R-:W-:Y:S01]  /*5e30*/  FMUL.FTZ R205, R204, R67.reuse ;  /* 0x00000043cccd7220 */ /* 0x080fe20000410000 */
        /* <DEDUP_REMOVED lines=9> */
[----:B0-----:R-:W0:Y:S01]  /*5ed0*/  SHFL.DOWN PT, R209, R132, 0x1, 0x1f ;  /* 0x08201f0084d17f89 */ /* 0x001e2200000e0000 */
[----:B------:R-:W-:-:S03]  /*5ee0*/  ISETP.GT.AND P1, PT, R78, 0x1d, PT ;  /* 0x0000001d4e00780c */ /* 0x000fc60003f24270 */
[----:B------:R-:W4:Y:S04]  /*5ef0*/  SHFL.DOWN PT, R214, R149, 0x1, 0x1f ;  /* 0x08201f0095d67f89 */ /* 0x000f2800000e0000 */
[----:B------:R-:W3:Y:S04]  /*5f00*/  SHFL.DOWN PT, R212, R148, 0x1, 0x1f ;  /* 0x08201f0094d47f89 */ /* 0x000ee800000e0000 */
[----:B-12---:R-:W-:Y:S01]  /*5f10*/  SHFL.IDX PT, R132, R132, RZ, 0x1f ;  /* 0x00001fff84847589 */ /* 0x006fe200000e0000 */
[C---:B-----5:R-:W-:Y:S02]  /*5f20*/  @P2 FMUL.FTZ R205, R210.reuse, R207 ;  /* 0x000000cfd2cd2220 */ /* 0x060fe40000410000 */
[----:B------:R-:W-:-:S02]  /*5f30*/  @P2 FMUL.FTZ R170, R210, R208 ;  /* 0x000000d0d2aa2220 */ /* 0x000fc40000410000 */
[C---:B0-----:R-:W-:Y:S02]  /*5f40*/  @P2 FFMA.FTZ R205, R209.reuse, R208, R205 ;  /* 0x000000d0d1cd2223 */ /* 0x041fe400000100cd */
[----:B------:R-:W-:Y:S02]  /*5f50*/  @P2 FFMA.FTZ R177, R209, R207, -R170 ;  /* 0x000000cfd1b12223 */ /* 0x000fe400000108aa */
[C---:B------:R-:W-:Y:S02]  /*5f60*/  FMUL.FTZ R170, R65.reuse, R66 ;  /* 0x0000004241aa7220 */ /* 0x040fe40000410000 */
[-C--:B------:R-:W-:Y:S02]  /*5f70*/  FMUL.FTZ R65, R65, R67.reuse ;  /* 0x0000004341417220 */ /* 0x080fe40000410000 */
[----:B----4-:R-:W-:Y:S02]  /*5f80*/  @P2 FADD.FTZ R208, R214, R205 ;  /* 0x000000cdd6d02221 */ /* 0x010fe40000010000 */
[----:B---3--:R-:W-:Y:S01]  /*5f90*/  @P2 FADD.FTZ R207, R212, R177 ;  /* 0x000000b1d4cf2221 */ /* 0x008fe20000010000 */
[----:B------:R-:W-:Y:S01]  /*5fa0*/  ISETP.NE.AND P2, PT, R79, RZ, PT ;  /* 0x000000ff4f00720c */ /* 0x000fe20003f45270 */
[----:B------:R-:W-:-:S02]  /*5fb0*/  FFMA.FTZ R170, R64, R67, R170 ;  /* 0x0000004340aa7223 */ /* 0x000fc400000100aa */
[----:B------:R-:W-:Y:S02]  /*5fc0*/  FFMA.FTZ R65, R64, R66, -R65 ;  /* 0x0000004240417223 */ /* 0x000fe40000010841 */
[-C--:B------:R-:W-:Y:S02]  /*5fd0*/  FMUL.FTZ R66, R208, -R63.reuse ;  /* 0x8000003fd0427220 */ /* 0x080fe40000410000 */
[C---:B------:R-:W-:Y:S02]  /*5fe0*/  FMUL.FTZ R63, R207.reuse, -R63 ;  /* 0x8000003fcf3f7220 */ /* 0x040fe40000410000 */
[----:B------:R-:W-:Y:S02]  /*5ff0*/  FADD.FTZ R64, RZ, R170 ;  /* 0x000000aaff407221 */ /* 0x000fe40000010000 */
[----:B------:R-:W-:Y:S02]  /*6000*/  FADD.FTZ R160, R160, R65 ;  /* 0x00000041a0a07221 */ /* 0x000fe40000010000 */
[----:B------:R-:W-:-:S02]  /*6010*/  FFMA.FTZ R207, R207, R62, -R66 ;  /* 0x0000003ecfcf7223 */ /* 0x000fc40000010842 */
[----:B------:R-:W-:Y:S02]  /*6020*/  FFMA.FTZ R67, R208, R62, R63 ;  /* 0x0000003ed0437223 */ /* 0x000fe4000001003f */
[C---:B------:R-:W-:Y:S02]  /*6030*/  FMUL.FTZ R63, R126.reuse, R64 ;  /* 0x000000407e3f7220 */ /* 0x040fe40000410000 */
[-C--:B------:R-:W-:Y:S02]  /*6040*/  FMUL.FTZ R65, R126, R160.reuse ;  /* 0x000000a07e417220 */ /* 0x080fe40000410000 */
[----:B------:R-:W-:Y:S02]  /*6050*/  FADD.FTZ R62, R162, R207 ;  /* 0x000000cfa23e7221 */ /* 0x000fe40000010000 */
[----:B------:R-:W-:Y:S02]  /*6060*/  FADD.FTZ R66, -R156, R67 ;  /* 0x000000439c427221 */ /* 0x000fe40000010100 */
[----:B------:R-:W-:-:S02]  /*6070*/  FFMA.FTZ R156, R135, R160, -R63 ;  /* 0x000000a0879c7223 */ /* 0x000fc4000001083f */
[----:B------:R-:W-:Y:S02]  /*6080*/  FFMA.FTZ R63, R135, R64, R65 ;  /* 0x00000040873f7223 */ /* 0x000fe40000010041 */
[C---:B------:R-:W-:Y:S02]  /*6090*/  FMUL.FTZ R67, R131.reuse, -R62 ;  /* 0x8000003e83437220 */ /* 0x040fe40000410000 */
[-C--:B------:R-:W-:Y:S02]  /*60a0*/  FMUL.FTZ R65, R131, -R66.reuse ;  /* 0x8000004283417220 */ /* 0x080fe40000410000 */
[----:B------:R-:W-:Y:S02]  /*60b0*/  FADD.FTZ R159, R159, R156 ;  /* 0x0000009c9f9f7221 */ /* 0x000fe40000010000 */
[----:B------:R-:W-:Y:S02]  /*60c0*/  FADD.FTZ R63, RZ, R63 ;  /* 0x0000003fff3f7221 */ /* 0x000fe40000010000 */
[----:B------:R-:W-:-:S02]  /*60d0*/  FFMA.FTZ R67, R137, R66, R67 ;  /* 0x0000004289437223 */ /* 0x000fc40000010043 */
[----:B------:R-:W-:Y:S02]  /*60e0*/  FFMA.FTZ R204, R137, R62, -R65 ;  /* 0x0000003e89cc7223 */ /* 0x000fe40000010841 */
[C---:B------:R-:W-:Y:S02]  /*60f0*/  FMUL.FTZ R170, R136.reuse, R159 ;  /* 0x0000009f88aa7220 */ /* 0x040fe40000410000 */
        /* <DEDUP_REMOVED lines=76> */
[C---:B------:R-:W-:Y:S02]  /*65c0*/  FFMA.FTZ R203, R181.reuse, R185, -R204 ;  /* 0x000000b9b5cb7223 */ /* 0x040fe400000108cc */
        /* <DEDUP_REMOVED lines=47> */
[CC--:B------:R-:W-:Y:S02]  /*68c0*/  FMUL.FTZ R155, R147.reuse, -R152.reuse ;  /* 0x80000098939b7220 */ /* 0x0c0fe40000410000 */
[----:B------:R-:W-:Y:S02]  /*68d0*/  FMUL.FTZ R147, R147, -R153 ;  /* 0x8000009993937220 */ /* 0x000fe40000410000 */
[----:B------:R-:W-:Y:S02]  /*68e0*/  FFMA.FTZ R154, R146, R193, -R154 ;  /* 0x000000c1929a7223 */ /* 0x000fe4000001089a */
[----:B------:R-:W-:Y:S02]  /*68f0*/  FADD.FTZ R146, RZ, R192 ;  /* 0x000000c0ff927221 */ /* 0x000fe40000010000 */
[C---:B------:R-:W-:Y:S02]  /*6900*/  FFMA.FTZ R192, R144.reuse, R153, -R155 ;  /* 0x0000009990c07223 */ /* 0x040fe4000001089b */
[----:B------:R-:W-:-:S02]  /*6910*/  FFMA.FTZ R155, R144, R152, R147 ;  /* 0x00000098909b7223 */ /* 0x000fc40000010093 */
[----:B------:R-:W-:Y:S02]  /*6920*/  FADD.FTZ R154, R115, R154 ;  /* 0x0000009a739a7221 */ /* 0x000fe40000010000 */
[----:B------:R-:W-:Y:S02]  /*6930*/  FADD.FTZ R142, -R142, R155 ;  /* 0x0000009b8e8e7221 */ /* 0x000fe40000010100 */
[----:B------:R-:W-:Y:S02]  /*6940*/  FADD.FTZ R144, R145, R192 ;  /* 0x000000c091907221 */ /* 0x000fe40000010000 */
[C---:B------:R-:W-:Y:S01]  /*6950*/  FMUL.FTZ R147, R143.reuse, R146 ;  /* 0x000000928f937220 */ /* 0x040fe20000410000 */
[----:B------:R0:W1:Y:S01]  /*6960*/  SHFL.IDX PT, R145, R130, RZ, 0x1f ;  /* 0x00001fff82917589 */ /* 0x00006200000e0000 */
[----:B------:R-:W-:Y:S02]  /*6970*/  FMUL.FTZ R143, R143, R154 ;  /* 0x0000009a8f8f7220 */ /* 0x000fe40000410000 */
[----:B------:R-:W-:-:S02]  /*6980*/  FMUL.FTZ R155, R127, -R142 ;  /* 0x8000008e7f9b7220 */ /* 0x000fc40000410000 */
[----:B------:R-:W-:Y:S02]  /*6990*/  FMUL.FTZ R192, R127, -R144 ;  /* 0x800000907fc07220 */ /* 0x000fe40000410000 */
[C---:B------:R-:W-:Y:S02]  /*69a0*/  FFMA.FTZ R147, R141.reuse, R154, -R147 ;  /* 0x0000009a8d937223 */ /* 0x040fe40000010893 */
[----:B------:R-:W-:Y:S02]  /*69b0*/  FFMA.FTZ R143, R141, R146, R143 ;  /* 0x000000928d8f7223 */ /* 0x000fe4000001008f */
[C---:B------:R-:W-:Y:S02]  /*69c0*/  FFMA.FTZ R194, R133.reuse, R144, -R155 ;  /* 0x0000009085c27223 */ /* 0x040fe4000001089b */
[----:B------:R-:W-:Y:S02]  /*69d0*/  FFMA.FTZ R133, R133, R142, R192 ;  /* 0x0000008e85857223 */ /* 0x000fe400000100c0 */
[----:B------:R-:W-:-:S02]  /*69e0*/  FADD.FTZ R141, R114, R147 ;  /* 0x00000093728d7221 */ /* 0x000fc40000010000 */
[----:B------:R-:W-:Y:S02]  /*69f0*/  FADD.FTZ R127, RZ, R143 ;  /* 0x0000008fff7f7221 */ /* 0x000fe40000010000 */
[----:B------:R-:W-:Y:S02]  /*6a00*/  FADD.FTZ R129, R129, R194 ;  /* 0x000000c281817221 */ /* 0x000fe40000010000 */
[----:B------:R-:W-:Y:S02]  /*6a10*/  FADD.FTZ R140, -R140, R133 ;  /* 0x000000858c8c7221 */ /* 0x000fe40000010100 */
[C---:B------:R-:W-:Y:S02]  /*6a20*/  FMUL.FTZ R192, R134.reuse, R141 ;  /* 0x0000008d86c07220 */ /* 0x040fe40000410000 */
[----:B------:R-:W-:Y:S02]  /*6a30*/  FMUL.FTZ R134, R134, R127 ;  /* 0x0000007f86867220 */ /* 0x000fe40000410000 */
[----:B------:R-:W-:-:S02]  /*6a40*/  FMUL.FTZ R133, R136, -R129 ;  /* 0x8000008188857220 */ /* 0x000fc40000410000 */
[-C--:B------:R-:W-:Y:S02]  /*6a50*/  FMUL.FTZ R136, R136, -R140.reuse ;  /* 0x8000008c88887220 */ /* 0x080fe40000410000 */
[C---:B0-----:R-:W-:Y:S02]  /*6a60*/  FFMA.FTZ R130, R139.reuse, R127, R192 ;  /* 0x0000007f8b827223 */ /* 0x041fe400000100c0 */
[----:B------:R-:W-:Y:S02]  /*6a70*/  FFMA.FTZ R134, R139, R141, -R134 ;  /* 0x0000008d8b867223 */ /* 0x000fe40000010886 */
[C---:B------:R-:W-:Y:S02]  /*6a80*/  FFMA.FTZ R143, R125.reuse, R140, R133 ;  /* 0x0000008c7d8f7223 */ /* 0x040fe40000010085 */
[----:B------:R-:W-:Y:S02]  /*6a90*/  FFMA.FTZ R139, R125, R129, -R136 ;  /* 0x000000817d8b7223 */ /* 0x000fe40000010888 */
[----:B------:R-:W-:-:S02]  /*6aa0*/  FADD.FTZ R130, RZ, R130 ;  /* 0x00000082ff827221 */ /* 0x000fc40000010000 */
[----:B------:R-:W-:Y:S02]  /*6ab0*/  FADD.FTZ R134, R113, R134 ;  /* 0x0000008671867221 */ /* 0x000fe40000010000 */
[----:B------:R-:W-:Y:S02]  /*6ac0*/  FADD.FTZ R125, -R128, R143 ;  /* 0x0000008f807d7221 */ /* 0x000fe40000010100 */
[----:B------:R-:W-:Y:S02]  /*6ad0*/  FADD.FTZ R138, R138, R139 ;  /* 0x0000008b8a8a7221 */ /* 0x000fe40000010000 */
[C---:B------:R-:W-:Y:S02]  /*6ae0*/  FMUL.FTZ R133, R131.reuse, R130 ;  /* 0x0000008283857220 */ /* 0x040fe40000410000 */
[----:B------:R-:W-:Y:S02]  /*6af0*/  FMUL.FTZ R131, R131, R134 ;  /* 0x0000008683837220 */ /* 0x000fe40000410000 */
[----:B------:R-:W-:-:S02]  /*6b00*/  FMUL.FTZ R128, R126, -R125 ;  /* 0x8000007d7e807220 */ /* 0x000fc40000410000 */
[----:B------:R-:W-:Y:S02]  /*6b10*/  FMUL.FTZ R136, R126, -R138 ;  /* 0x8000008a7e887220 */ /* 0x000fe40000410000 */
[----:B-1----:R-:W-:Y:S02]  /*6b20*/  FMUL.FTZ R126, R145, R54 ;  /* 0x00000036917e7220 */ /* 0x002fe40000410000 */
[C---:B------:R-:W-:Y:S02]  /*6b30*/  FFMA.FTZ R133, R137.reuse, R134, -R133 ;  /* 0x0000008689857223 */ /* 0x040fe40000010885 */
[----:B------:R-:W-:Y:S02]  /*6b40*/  FFMA.FTZ R137, R137, R130, R131 ;  /* 0x0000008289897223 */ /* 0x000fe40000010083 */
[----:B------:R-:W-:Y:S02]  /*6b50*/  FFMA.FTZ R139, R135, R138, -R128 ;  /* 0x0000008a878b7223 */ /* 0x000fe40000010880 */
[----:B------:R-:W-:-:S02]  /*6b60*/  FMUL.FTZ R131, R145, R55 ;  /* 0x0000003791837220 */ /* 0x000fc40000410000 */
[----:B------:R-:W-:Y:S02]  /*6b70*/  FFMA.FTZ R128, R135, R125, R136 ;  /* 0x0000007d87807223 */ /* 0x000fe40000010088 */
[C---:B------:R-:W-:Y:S02]  /*6b80*/  FFMA.FTZ R55, R132.reuse, R55, R126 ;  /* 0x0000003784377223 */ /* 0x040fe4000001007e */
[----:B------:R-:W-:Y:S02]  /*6b90*/  FFMA.FTZ R126, R95, R160, RZ ;  /* 0x000000a05f7e7223 */ /* 0x000fe400000100ff */
[----:B------:R-:W-:Y:S02]  /*6ba0*/  FADD.FTZ R128, -R151, R128 ;  /* 0x0000008097807221 */ /* 0x000fe40000010100 */
[----:B------:R-:W-:Y:S02]  /*6bb0*/  FFMA.FTZ R54, R132, R54, -R131 ;  /* 0x0000003684367223 */ /* 0x000fe40000010883 */
[----:B------:R-:W-:-:S02]  /*6bc0*/  FADD.FTZ R150, R150, R139 ;  /* 0x0000008b96967221 */ /* 0x000fc40000010000 */
[C---:B------:R-:W-:Y:S02]  /*6bd0*/  FMUL.FTZ R131, R145.reuse, R53 ;  /* 0x0000003591837220 */ /* 0x040fe40000410000 */
[----:B------:R-:W-:Y:S02]  /*6be0*/  FFMA.FTZ R139, R96, R159, R126 ;  /* 0x0000009f608b7223 */ /* 0x000fe4000001007e */
[----:B------:R-:W-:Y:S02]  /*6bf0*/  FMUL.FTZ R145, R145, R52 ;  /* 0x0000003491917220 */ /* 0x000fe40000410000 */
[----:B------:R-:W-:Y:S02]  /*6c00*/  FMUL.FTZ R126, R138, R68 ;  /* 0x000000448a7e7220 */ /* 0x000fe40000410000 */
[----:B------:R-:W-:Y:S02]  /*6c10*/  FMUL.FTZ R135, R128, R71 ;  /* 0x0000004780877220 */ /* 0x000fe40000410000 */
[----:B------:R-:W-:-:S02]  /*6c20*/  FFMA.FTZ R52, R132, R52, -R131 ;  /* 0x0000003484347223 */ /* 0x000fc40000010883 */
[-C--:B------:R-:W-:Y:S02]  /*6c30*/  FFMA.FTZ R159, R49, -R68.reuse, R159 ;  /* 0x80000044319f7223 */ /* 0x080fe4000001009f */
[----:B------:R-:W-:Y:S02]  /*6c40*/  FMUL.FTZ R192, R125, R68 ;  /* 0x000000447dc07220 */ /* 0x000fe40000410000 */
[----:B------:R-:W-:Y:S02]  /*6c50*/  FMUL.FTZ R143, R63, R126 ;  /* 0x0000007e3f8f7220 */ /* 0x000fe40000410000 */
[----:B------:R-:W-:Y:S02]  /*6c60*/  FFMA.FTZ R53, R132, R53, R145 ;  /* 0x0000003584357223 */ /* 0x000fe40000010091 */
[-C--:B------:R-:W-:Y:S02]  /*6c70*/  FFMA.FTZ R160, R48, -R71.reuse, R160 ;  /* 0x8000004730a07223 */ /* 0x080fe400000100a0 */
[----:B------:R-:W-:-:S02]  /*6c80*/  FMUL.FTZ R131, R150, R71 ;  /* 0x0000004796837220 */ /* 0x000fc40000410000 */
[C---:B------:R-:W-:Y:S02]  /*6c90*/  FMUL.FTZ R132, R64.reuse, R135 ;  /* 0x0000008740847220 */ /* 0x040fe40000410000 */
[-C--:B------:R-:W-:Y:S02]  /*6ca0*/  FFMA.FTZ R143, R159, R192.reuse, -R143 ;  /* 0x000000c09f8f7223 */ /* 0x080fe4000001088f */
[----:B------:R-:W-:Y:S02]  /*6cb0*/  FMUL.FTZ R136, R64, R131 ;  /* 0x0000008340887220 */ /* 0x000fe40000410000 */
[----:B------:R-:W-:Y:S02]  /*6cc0*/  FMUL.FTZ R192, R63, R192 ;  /* 0x000000c03fc07220 */ /* 0x000fe40000410000 */
[----:B------:R-:W-:Y:S02]  /*6cd0*/  FFMA.FTZ R132, R131, R160, R132 ;  /* 0x000000a083847223 */ /* 0x000fe40000010084 */
[----:B------:R-:W-:-:S02]  /*6ce0*/  FFMA.FTZ R145, R97, R166, R139 ;  /* 0x000000a661917223 */ /* 0x000fc4000001008b */
[----:B------:R-:W-:Y:S02]  /*6cf0*/  FFMA.FTZ R136, R160, R135, -R136 ;  /* 0x00000087a0887223 */ /* 0x000fe40000010888 */
[----:B------:R-:W-:Y:S02]  /*6d00*/  FFMA.FTZ R139, R126, R159, R192 ;  /* 0x0000009f7e8b7223 */ /* 0x000fe400000100c0 */
[----:B------:R-:W-:Y:S02]  /*6d10*/  FADD.FTZ R132, RZ, R132 ;  /* 0x00000084ff847221 */ /* 0x000fe40000010000 */
[----:B------:R-:W-:Y:S02]  /*6d20*/  FADD.FTZ R136, RZ, R136 ;  /* 0x00000088ff887221 */ /* 0x000fe40000010000 */
[----:B------:R-:W-:Y:S02]  /*6d30*/  FADD.FTZ R139, R132, R139 ;  /* 0x0000008b848b7221 */ /* 0x000fe40000010000 */
[----:B------:R-:W-:-:S02]  /*6d40*/  FFMA.FTZ R132, R95, -R64, RZ ;  /* 0x800000405f847223 */ /* 0x000fc400000100ff */
[-C--:B------:R-:W-:Y:S02]  /*6d50*/  FMUL.FTZ R135, R129, R69.reuse ;  /* 0x0000004581877220 */ /* 0x080fe40000410000 */
[----:B------:R-:W-:Y:S02]  /*6d60*/  FADD.FTZ R143, R136, R143 ;  /* 0x0000008f888f7221 */ /* 0x000fe40000010000 */
[----:B------:R-:W-:Y:S02]  /*6d70*/  FMUL.FTZ R147, R140, R69 ;  /* 0x000000458c937220 */ /* 0x000fe40000410000 */
[----:B------:R-:W-:Y:S02]  /*6d80*/  FFMA.FTZ R136, R96, -R63, R132 ;  /* 0x8000003f60887223 */ /* 0x000fe40000010084 */
[----:B------:R-:W-:Y:S02]  /*6d90*/  FMUL.FTZ R132, R144, R0 ;  /* 0x0000000090847220 */ /* 0x000fe40000410000 */
[----:B------:R-:W-:-:S02]  /*6da0*/  FFMA.FTZ R166, R50, -R69, R166 ;  /* 0x8000004532a67223 */ /* 0x000fc400000100a6 */
[C---:B------:R-:W-:Y:S02]  /*6db0*/  FMUL.FTZ R155, R158.reuse, R135 ;  /* 0x000000879e9b7220 */ /* 0x040fe40000410000 */
[----:B------:R-:W-:Y:S02]  /*6dc0*/  FMUL.FTZ R151, R158, R147 ;  /* 0x000000939e977220 */ /* 0x000fe40000410000 */
[----:B------:R-:W-:Y:S02]  /*6dd0*/  FFMA.FTZ R200, R98, R163, R145 ;  /* 0x000000a362c87223 */ /* 0x000fe40000010091 */
[-C--:B------:R-:W-:Y:S02]  /*6de0*/  FFMA.FTZ R163, R51, -R0.reuse, R163 ;  /* 0x8000000033a37223 */ /* 0x080fe400000100a3 */
[----:B------:R-:W-:Y:S02]  /*6df0*/  FMUL.FTZ R202, R142, R0 ;  /* 0x000000008eca7220 */ /* 0x000fe40000410000 */
[----:B------:R-:W-:-:S02]  /*6e00*/  FMUL.FTZ R145, R67, R132 ;  /* 0x0000008443917220 */ /* 0x000fc40000410000 */
[----:B------:R-:W-:Y:S02]  /*6e10*/  FFMA.FTZ R194, R166, R147, -R155 ;  /* 0x00000093a6c27223 */ /* 0x000fe4000001089b */
[----:B------:R-:W-:Y:S02]  /*6e20*/  FFMA.FTZ R192, R135, R166, R151 ;  /* 0x000000a687c07223 */ /* 0x000fe40000010097 */
[----:B------:R-:W-:Y:S02]  /*6e30*/  FFMA.FTZ R147, R99, R169, R200 ;  /* 0x000000a963937223 */ /* 0x000fe400000100c8 */
[-C--:B------:R-:W-:Y:S02]  /*6e40*/  FFMA.FTZ R200, R163, R202.reuse, -R145 ;  /* 0x000000caa3c87223 */ /* 0x080fe40000010891 */
[----:B------:R-:W-:Y:S02]  /*6e50*/  FMUL.FTZ R202, R67, R202 ;  /* 0x000000ca43ca7220 */ /* 0x000fe40000410000 */
[----:B------:R-:W-:-:S02]  /*6e60*/  FMUL.FTZ R204, R152, R75 ;  /* 0x0000004b98cc7220 */ /* 0x000fc40000410000 */
[----:B------:R-:W-:Y:S02]  /*6e70*/  FADD.FTZ R192, R139, R192 ;  /* 0x000000c08bc07221 */ /* 0x000fe40000010000 */
[----:B------:R-:W-:Y:S02]  /*6e80*/  FFMA.FTZ R139, R97, -R158, R136 ;  /* 0x8000009e618b7223 */ /* 0x000fe40000010088 */
[----:B------:R-:W-:Y:S02]  /*6e90*/  FFMA.FTZ R145, R132, R163, R202 ;  /* 0x000000a384917223 */ /* 0x000fe400000100ca */
[-C--:B------:R-:W-:Y:S02]  /*6ea0*/  FMUL.FTZ R136, R153, R75.reuse ;  /* 0x0000004b99887220 */ /* 0x080fe40000410000 */
[----:B------:R-:W-:Y:S02]  /*6eb0*/  FFMA.FTZ R169, R44, -R75, R169 ;  /* 0x8000004b2ca97223 */ /* 0x000fe400000100a9 */
[----:B------:R-:W-:-:S02]  /*6ec0*/  FMUL.FTZ R151, R157, R204 ;  /* 0x000000cc9d977220 */ /* 0x000fc40000410000 */
[----:B------:R-:W-:Y:S02]  /*6ed0*/  FADD.FTZ R143, R143, R194 ;  /* 0x000000c28f8f7221 */ /* 0x000fe40000010000 */
[----:B------:R-:W-:Y:S02]  /*6ee0*/  FFMA.FTZ R194, R98, -R67, R139 ;  /* 0x8000004362c27223 */ /* 0x000fe4000001008b */
[----:B------:R-:W-:Y:S02]  /*6ef0*/  FADD.FTZ R145, R192, R145 ;  /* 0x00000091c0917221 */ /* 0x000fe40000010000 */
[----:B------:R-:W-:Y:S02]  /*6f00*/  FFMA.FTZ R192, R136, R169, R151 ;  /* 0x000000a988c07223 */ /* 0x000fe40000010097 */
[----:B------:R-:W-:Y:S02]  /*6f10*/  FFMA.FTZ R194, R99, -R157, R194 ;  /* 0x8000009d63c27223 */ /* 0x000fe400000100c2 */
[----:B------:R-:W-:-:S02]  /*6f20*/  FADD.FTZ R145, R145, R192 ;  /* 0x000000c091917221 */ /* 0x000fc40000010000 */
[C---:B------:R-:W-:Y:S02]  /*6f30*/  FFMA.FTZ R147, R100.reuse, R175, R147 ;  /* 0x000000af64937223 */ /* 0x040fe40000010093 */
[----:B------:R-:W-:Y:S02]  /*6f40*/  FMUL.FTZ R192, R189, R72 ;  /* 0x00000048bdc07220 */ /* 0x000fe40000410000 */
[----:B------:R-:W-:Y:S02]  /*6f50*/  FFMA.FTZ R194, R100, -R167, R194 ;  /* 0x800000a764c27223 */ /* 0x000fe400000100c2 */
[----:B------:R-:W-:Y:S02]  /*6f60*/  FFMA.FTZ R151, R101, R180, R147 ;  /* 0x000000b465977223 */ /* 0x000fe40000010093 */
[-C--:B------:R-:W-:Y:S02]  /*6f70*/  FFMA.FTZ R175, R45, -R72.reuse, R175 ;  /* 0x800000482daf7223 */ /* 0x080fe400000100af */
[----:B------:R-:W-:-:S02]  /*6f80*/  FMUL.FTZ R202, R191, R72 ;  /* 0x00000048bfca7220 */ /* 0x000fc40000410000 */
[----:B------:R-:W-:Y:S02]  /*6f90*/  FMUL.FTZ R147, R167, R192 ;  /* 0x000000c0a7937220 */ /* 0x000fe40000410000 */
[----:B------:R-:W-:Y:S02]  /*6fa0*/  FMUL.FTZ R155, R157, R136 ;  /* 0x000000889d9b7220 */ /* 0x000fe40000410000 */
[----:B------:R-:W-:Y:S02]  /*6fb0*/  FFMA.FTZ R194, R101, -R170, R194 ;  /* 0x800000aa65c27223 */ /* 0x000fe400000100c2 */
[----:B------:R-:W-:Y:S02]  /*6fc0*/  FADD.FTZ R143, R143, R200 ;  /* 0x000000c88f8f7221 */ /* 0x000fe40000010000 */
[-C--:B------:R-:W-:Y:S02]  /*6fd0*/  FMUL.FTZ R139, R188, R73.reuse ;  /* 0x00000049bc8b7220 */ /* 0x080fe40000410000 */
[----:B------:R-:W-:-:S02]  /*6fe0*/  FFMA.FTZ R200, R46, -R73, R180 ;  /* 0x800000492ec87223 */ /* 0x000fc400000100b4 */
[----:B------:R-:W-:Y:S02]  /*6ff0*/  FFMA.FTZ R180, R175, R202, -R147 ;  /* 0x000000caafb47223 */ /* 0x000fe40000010893 */
[----:B------:R-:W-:Y:S02]  /*7000*/  FFMA.FTZ R204, R169, R204, -R155 ;  /* 0x000000cca9cc7223 */ /* 0x000fe4000001089b */
[----:B------:R-:W-:Y:S02]  /*7010*/  FFMA.FTZ R147, R102, -R177, R194 ;  /* 0x800000b166937223 */ /* 0x000fe400000100c2 */
[----:B------:R-:W-:Y:S02]  /*7020*/  FMUL.FTZ R155, R184, R73 ;  /* 0x00000049b89b7220 */ /* 0x000fe40000410000 */
[----:B------:R-:W-:Y:S02]  /*7030*/  FMUL.FTZ R197, R170, R139 ;  /* 0x0000008baac57220 */ /* 0x000fe40000410000 */
[----:B------:R-:W-:-:S02]  /*7040*/  FMUL.FTZ R202, R167, R202 ;  /* 0x000000caa7ca7220 */ /* 0x000fc40000410000 */
[----:B------:R-:W-:Y:S02]  /*7050*/  FADD.FTZ R143, R143, R204 ;  /* 0x000000cc8f8f7221 */ /* 0x000fe40000010000 */
[----:B------:R-:W-:Y:S02]  /*7060*/  FFMA.FTZ R147, R103, -R182, R147 ;  /* 0x800000b667937223 */ /* 0x000fe40000010093 */
[-C--:B------:R-:W-:Y:S02]  /*7070*/  FFMA.FTZ R204, R200, R155.reuse, -R197 ;  /* 0x0000009bc8cc7223 */ /* 0x080fe400000108c5 */
[----:B------:R-:W-:Y:S02]  /*7080*/  FMUL.FTZ R155, R170, R155 ;  /* 0x0000009baa9b7220 */ /* 0x000fe40000410000 */
[----:B------:R-:W-:Y:S02]  /*7090*/  FFMA.FTZ R202, R192, R175, R202 ;  /* 0x000000afc0ca7223 */ /* 0x000fe400000100ca */
[----:B------:R-:W-:-:S02]  /*70a0*/  FADD.FTZ R143, R143, R180 ;  /* 0x000000b48f8f7221 */ /* 0x000fc40000010000 */
[----:B------:R-:W-:Y:S02]  /*70b0*/  FFMA.FTZ R147, R104, -R187, R147 ;  /* 0x800000bb68937223 */ /* 0x000fe40000010093 */
[----:B------:R-:W-:Y:S02]  /*70c0*/  FMUL.FTZ R180, R181, R70 ;  /* 0x00000046b5b47220 */ /* 0x000fe40000410000 */
[----:B------:R-:W-:Y:S02]  /*70d0*/  FFMA.FTZ R151, R102, R185, R151 ;  /* 0x000000b966977223 */ /* 0x000fe40000010097 */
[----:B------:R-:W-:Y:S02]  /*70e0*/  FFMA.FTZ R194, R139, R200, R155 ;  /* 0x000000c88bc27223 */ /* 0x000fe4000001009b */
[----:B------:R-:W-:Y:S02]  /*70f0*/  FADD.FTZ R145, R145, R202 ;  /* 0x000000ca91917221 */ /* 0x000fe40000010000 */
[----:B------:R-:W-:-:S02]  /*7100*/  FFMA.FTZ R155, R105, -R190, R147 ;  /* 0x800000be699b7223 */ /* 0x000fc40000010093 */
[-C--:B------:R-:W-:Y:S02]  /*7110*/  FFMA.FTZ R185, R47, -R70.reuse, R185 ;  /* 0x800000462fb97223 */ /* 0x080fe400000100b9 */
[----:B------:R-:W-:Y:S02]  /*7120*/  FMUL.FTZ R202, R183, R70 ;  /* 0x00000046b7ca7220 */ /* 0x000fe40000410000 */
[----:B------:R-:W-:Y:S02]  /*7130*/  FMUL.FTZ R147, R177, R180 ;  /* 0x000000b4b1937220 */ /* 0x000fe40000410000 */
[----:B------:R-:W-:Y:S02]  /*7140*/  FFMA.FTZ R151, R103, R186, R151 ;  /* 0x000000ba67977223 */ /* 0x000fe40000010097 */
[----:B------:R-:W-:Y:S02]  /*7150*/  FMUL.FTZ R197, R61, R168 ;  /* 0x000000a83dc57220 */ /* 0x000fe40000410000 */
[----:B------:R-:W-:-:S02]  /*7160*/  FADD.FTZ R145, R145, R194 ;  /* 0x000000c291917221 */ /* 0x000fc40000010000 */
[----:B------:R-:W-:Y:S02]  /*7170*/  FADD.FTZ R143, R143, R204 ;  /* 0x000000cc8f8f7221 */ /* 0x000fe40000010000 */
[----:B------:R-:W-:Y:S02]  /*7180*/  FMUL.FTZ R194, R168, R90 ;  /* 0x0000005aa8c27220 */ /* 0x000fe40000410000 */
[----:B------:R-:W-:Y:S02]  /*7190*/  FFMA.FTZ R204, R185, R202, -R147 ;  /* 0x000000cab9cc7223 */ /* 0x000fe40000010893 */
[----:B------:R-:W-:Y:S02]  /*71a0*/  FFMA.FTZ R151, R104, R196, R151 ;  /* 0x000000c468977223 */ /* 0x000fe40000010097 */
[----:B------:R-:W-:Y:S02]  /*71b0*/  FMUL.FTZ R208, R173, R90 ;  /* 0x0000005aadd07220 */ /* 0x000fe40000410000 */
[----:B------:R-:W-:-:S02]  /*71c0*/  FMUL.FTZ R202, R177, R202 ;  /* 0x000000cab1ca7220 */ /* 0x000fc40000410000 */
[----:B------:R-:W-:Y:S02]  /*71d0*/  FFMA.FTZ R206, R60, R173, -R197 ;  /* 0x000000ad3cce7223 */ /* 0x000fe400000108c5 */
[----:B------:R-:W-:Y:S02]  /*71e0*/  FADD.FTZ R201, -R116, R193 ;  /* 0x000000c174c97221 */ /* 0x000fe40000010100 */
[----:B------:R-:W-:Y:S02]  /*71f0*/  FMUL.FTZ R147, R195, R194 ;  /* 0x000000c2c3937220 */ /* 0x000fe40000410000 */
[----:B------:R-:W-:Y:S02]  /*7200*/  FFMA.FTZ R151, R105, R198, R151 ;  /* 0x000000c669977223 */ /* 0x000fe40000010097 */
[----:B------:R-:W-:Y:S02]  /*7210*/  FFMA.FTZ R155, R106, -R195, R155 ;  /* 0x800000c36a9b7223 */ /* 0x000fe4000001009b */
[----:B------:R-:W-:-:S02]  /*7220*/  FFMA.FTZ R202, R180, R185, R202 ;  /* 0x000000b9b4ca7223 */ /* 0x000fc400000100ca */
[C---:B------:R-:W-:Y:S02]  /*7230*/  FMUL.FTZ R212, R195.reuse, R206 ;  /* 0x000000cec3d47220 */ /* 0x040fe40000410000 */
[-C--:B------:R-:W-:Y:S02]  /*7240*/  FMUL.FTZ R203, R195, R208.reuse ;  /* 0x000000d0c3cb7220 */ /* 0x080fe40000410000 */
[----:B------:R-:W-:Y:S02]  /*7250*/  FADD.FTZ R195, R143, R204 ;  /* 0x000000cc8fc37221 */ /* 0x000fe40000010000 */
[----:B------:R-:W-:Y:S01]  /*7260*/  FMUL.FTZ R143, R178, R87 ;  /* 0x00000057b28f7220 */ /* 0x000fe20000410000 */
[----:B------:R-:W0:Y:S01]  /*7270*/  SHFL.IDX PT, R204, R149, RZ, 0x1f ;  /* 0x00001fff95cc7589 */ /* 0x000e2200000e0000 */
[----:B------:R-:W-:Y:S02]  /*7280*/  FFMA.FTZ R214, R201, R208, -R147 ;  /* 0x000000d0c9d67223 */ /* 0x000fe40000010893 */
[----:B------:R-:W-:-:S02]  /*7290*/  FFMA.FTZ R199, R106, R193, R151 ;  /* 0x000000c16ac77223 */ /* 0x000fc40000010097 */
[----:B------:R-:W-:Y:S01]  /*72a0*/  FADD.FTZ R147, R145, R202 ;  /* 0x000000ca91937221 */ /* 0x000fe20000010000 */
[----:B------:R1:W2:Y:S01]  /*72b0*/  SHFL.IDX PT, R193, R148, RZ, 0x1f ;  /* 0x00001fff94c17589 */ /* 0x0002a200000e0000 */
[-C--:B------:R-:W-:Y:S02]  /*72c0*/  FFMA.FTZ R202, R40, -R87.reuse, R186 ;  /* 0x8000005728ca7223 */ /* 0x080fe400000100ba */
[-C--:B------:R-:W-:Y:S02]  /*72d0*/  FFMA.FTZ R151, R41, -R88.reuse, R196 ;  /* 0x8000005829977223 */ /* 0x080fe400000100c4 */
[----:B------:R-:W-:Y:S02]  /*72e0*/  FMUL.FTZ R145, R176, R87 ;  /* 0x00000057b0917220 */ /* 0x000fe40000410000 */
[----:B------:R-:W-:Y:S02]  /*72f0*/  FMUL.FTZ R196, R182, R143 ;  /* 0x0000008fb6c47220 */ /* 0x000fe40000410000 */
[----:B------:R-:W-:-:S02]  /*7300*/  FMUL.FTZ R186, R171, R88 ;  /* 0x00000058abba7220 */ /* 0x000fc40000410000 */
[----:B------:R-:W-:Y:S02]  /*7310*/  FMUL.FTZ R206, R179, R88 ;  /* 0x00000058b3ce7220 */ /* 0x000fe40000410000 */
[-C--:B------:R-:W-:Y:S02]  /*7320*/  FFMA.FTZ R196, R202, R145.reuse, -R196 ;  /* 0x00000091cac47223 */ /* 0x080fe400000108c4 */
[----:B-1----:R-:W-:Y:S02]  /*7330*/  FMUL.FTZ R148, R182, R145 ;  /* 0x00000091b6947220 */ /* 0x002fe40000410000 */
[----:B------:R-:W-:Y:S02]  /*7340*/  FMUL.FTZ R149, R187, R186 ;  /* 0x000000babb957220 */ /* 0x000fe40000410000 */
[----:B------:R-:W-:Y:S02]  /*7350*/  FMUL.FTZ R145, R174, R89 ;  /* 0x00000059ae917220 */ /* 0x000fe40000410000 */
[----:B------:R-:W-:-:S02]  /*7360*/  FFMA.FTZ R208, R151, R206, -R149 ;  /* 0x000000ce97d07223 */ /* 0x000fc40000010895 */
[----:B------:R-:W-:Y:S02]  /*7370*/  FADD.FTZ R198, -R117, R198 ;  /* 0x000000c675c67221 */ /* 0x000fe40000010100 */
[----:B------:R-:W-:Y:S02]  /*7380*/  FMUL.FTZ R197, R172, R89 ;  /* 0x00000059acc57220 */ /* 0x000fe40000410000 */
[----:B------:R-:W-:Y:S02]  /*7390*/  FMUL.FTZ R149, R190, R145 ;  /* 0x00000091be957220 */ /* 0x000fe40000410000 */
[----:B------:R-:W-:Y:S02]  /*73a0*/  FFMA.FTZ R148, R143, R202, R148 ;  /* 0x000000ca8f947223 */ /* 0x000fe40000010094 */
[----:B------:R-:W-:Y:S02]  /*73b0*/  FMUL.FTZ R206, R187, R206 ;  /* 0x000000cebbce7220 */ /* 0x000fe40000410000 */
[----:B------:R-:W-:-:S02]  /*73c0*/  FFMA.FTZ R210, R198, R197, -R149 ;  /* 0x000000c5c6d27223 */ /* 0x000fc40000010895 */
[----:B------:R-:W-:Y:S02]  /*73d0*/  FADD.FTZ R147, R147, R148 ;  /* 0x0000009493937221 */ /* 0x000fe40000010000 */
[----:B------:R-:W-:Y:S02]  /*73e0*/  FFMA.FTZ R206, R186, R151, R206 ;  /* 0x00000097bace7223 */ /* 0x000fe400000100ce */
[----:B------:R-:W-:Y:S02]  /*73f0*/  FMUL.FTZ R197, R190, R197 ;  /* 0x000000c5bec57220 */ /* 0x000fe40000410000 */
[----:B------:R-:W-:Y:S02]  /*7400*/  FADD.FTZ R147, R147, R206 ;  /* 0x000000ce93937221 */ /* 0x000fe40000010000 */
[----:B------:R-:W-:Y:S02]  /*7410*/  FFMA.FTZ R148, R145, R198, R197 ;  /* 0x000000c691947223 */ /* 0x000fe400000100c5 */
[----:B------:R-:W-:-:S02]  /*7420*/  FMUL.FTZ R149, R161, R91 ;  /* 0x0000005ba1957220 */ /* 0x000fc40000410000 */
[----:B------:R-:W-:Y:S02]  /*7430*/  FADD.FTZ R148, R147, R148 ;  /* 0x0000009493947221 */ /* 0x000fe40000010000 */
[----:B------:R-:W-:Y:S02]  /*7440*/  FMUL.FTZ R147, R165, R91 ;  /* 0x0000005ba5937220 */ /* 0x000fe40000410000 */
[----:B------:R-:W-:Y:S02]  /*7450*/  FMUL.FTZ R173, R61, R173 ;  /* 0x000000ad3dad7220 */ /* 0x000fe40000410000 */
[----:B------:R-:W-:Y:S02]  /*7460*/  FADD.FTZ R195, R195, R196 ;  /* 0x000000c4c3c37221 */ /* 0x000fe40000010000 */
[----:B------:R-:W-:Y:S02]  /*7470*/  FFMA.FTZ R199, R107, R154, R199 ;  /* 0x0000009a6bc77223 */ /* 0x000fe400000100c7 */
[----:B------:R-:W-:-:S02]  /*7480*/  FADD.FTZ R196, -R115, R154 ;  /* 0x0000009a73c47221 */ /* 0x000fc40000010100 */
[----:B------:R-:W-:Y:S02]  /*7490*/  FMUL.FTZ R197, R146, R147 ;  /* 0x0000009392c57220 */ /* 0x000fe40000410000 */
[----:B------:R-:W-:Y:S02]  /*74a0*/  FFMA.FTZ R203, R194, R201, R203 ;  /* 0x000000c9c2cb7223 */ /* 0x000fe400000100cb */
[-C--:B------:R-:W-:Y:S02]  /*74b0*/  FMUL.FTZ R154, R146, R149.reuse ;  /* 0x00000095929a7220 */ /* 0x080fe40000410000 */
[----:B------:R-:W-:Y:S02]  /*74c0*/  FFMA.FTZ R173, R60, R168, R173 ;  /* 0x000000a83cad7223 */ /* 0x000fe400000100ad */
[----:B0-----:R-:W-:Y:S02]  /*74d0*/  FADD.FTZ R55, R204, R55 ;  /* 0x00000037cc377221 */ /* 0x001fe40000010000 */
[----:B------:R-:W-:-:S02]  /*74e0*/  FFMA.FTZ R204, R196, R149, -R197 ;  /* 0x00000095c4cc7223 */ /* 0x000fc400000108c5 */
[----:B------:R-:W-:Y:S02]  /*74f0*/  FADD.FTZ R195, R195, R208 ;  /* 0x000000d0c3c37221 */ /* 0x000fe40000010000 */
[----:B--2---:R-:W-:Y:S02]  /*7500*/  FADD.FTZ R54, R193, R54 ;  /* 0x00000036c1367221 */ /* 0x004fe40000010000 */
[----:B------:R-:W-:Y:S02]  /*7510*/  FADD.FTZ R148, R148, R203 ;  /* 0x000000cb94947221 */ /* 0x000fe40000010000 */
[----:B------:R-:W-:Y:S01]  /*7520*/  FFMA.FTZ R149, R147, R196, R154 ;  /* 0x000000c493957223 */ /* 0x000fe2000001009a */
[----:B------:R0:W-:Y:S01]  /*7530*/  @!P2 STS.128 [UR5+0x1da0], R52 ;  /* 0x001da034ff00a988 */ /* 0x0001e20008000c05 */
[----:B------:R-:W-:Y:S02]  /*7540*/  FFMA.FTZ R173, R173, R201, R212 ;  /* 0x000000c9adad7223 */ /* 0x000fe400000100d4 */
[----:B------:R-:W-:-:S02]  /*7550*/  FMUL.FTZ R154, R164, R92 ;  /* 0x0000005ca49a7220 */ /* 0x000fc40000410000 */
[----:B------:R-:W-:Y:S02]  /*7560*/  FADD.FTZ R195, R195, R210 ;  /* 0x000000d2c3c37221 */ /* 0x000fe40000010000 */
[----:B------:R-:W-:Y:S02]  /*7570*/  FADD.FTZ R149, R148, R149 ;  /* 0x0000009594957221 */ /* 0x000fe40000010000 */
[----:B------:R-:W-:Y:S02]  /*7580*/  FFMA.FTZ R168, R43, R168, R173 ;  /* 0x000000a82ba87223 */ /* 0x000fe400000100ad */
[----:B------:R-:W-:Y:S02]  /*7590*/  FMUL.FTZ R148, R162, R92 ;  /* 0x0000005ca2947220 */ /* 0x000fe40000410000 */
[----:B------:R-:W-:Y:S02]  /*75a0*/  FADD.FTZ R173, -R114, R141 ;  /* 0x0000008d72ad7221 */ /* 0x000fe40000010100 */
[----:B0-----:R-:W-:-:S02]  /*75b0*/  FMUL.FTZ R54, R127, R154 ;  /* 0x0000009a7f367220 */ /* 0x001fc40000410000 */
[----:B------:R-:W-:Y:S02]  /*75c0*/  FADD.FTZ R195, R195, R214 ;  /* 0x000000d6c3c37221 */ /* 0x000fe40000010000 */
[----:B------:R-:W-:Y:S02]  /*75d0*/  FFMA.FTZ R199, R108, R141, R199 ;  /* 0x0000008d6cc77223 */ /* 0x000fe400000100c7 */
[----:B------:R-:W-:Y:S02]  /*75e0*/  FMUL.FTZ R193, R127, R148 ;  /* 0x000000947fc17220 */ /* 0x000fe40000410000 */
[----:B------:R-:W-:Y:S02]  /*75f0*/  FMUL.FTZ R141, R65, R93 ;  /* 0x0000005d418d7220 */ /* 0x000fe40000410000 */
[----:B------:R-:W-:Y:S02]  /*7600*/  FFMA.FTZ R54, R148, R173, R54 ;  /* 0x000000ad94367223 */ /* 0x000fe40000010036 */
[----:B------:R-:W-:-:S02]  /*7610*/  FADD.FTZ R195, R195, R204 ;  /* 0x000000ccc3c37221 */ /* 0x000fc40000010000 */
[----:B------:R-:W-:Y:S02]  /*7620*/  FMUL.FTZ R52, R61, R165 ;  /* 0x000000a53d347220 */ /* 0x000fe40000410000 */
[----:B------:R-:W-:Y:S02]  /*7630*/  FFMA.FTZ R204, R173, R154, -R193 ;  /* 0x0000009aadcc7223 */ /* 0x000fe400000108c1 */
[----:B------:R-:W-:Y:S02]  /*7640*/  FMUL.FTZ R197, R156, R93 ;  /* 0x0000005d9cc57220 */ /* 0x000fe40000410000 */
[----:B------:R-:W-:Y:S02]  /*7650*/  FFMA.FTZ R199, R109, R134, R199 ;  /* 0x000000866dc77223 */ /* 0x000fe400000100c7 */
[----:B------:R-:W-:Y:S02]  /*7660*/  FADD.FTZ R154, -R113, R134 ;  /* 0x00000086719a7221 */ /* 0x000fe40000010100 */
[----:B------:R-:W-:-:S02]  /*7670*/  FMUL.FTZ R55, R130, R141 ;  /* 0x0000008d82377220 */ /* 0x000fc40000410000 */
[----:B------:R-:W-:Y:S02]  /*7680*/  FADD.FTZ R54, R149, R54 ;  /* 0x0000003695367221 */ /* 0x000fe40000010000 */
[----:B------:R-:W-:Y:S02]  /*7690*/  FMUL.FTZ R134, R62, R94 ;  /* 0x0000005e3e867220 */ /* 0x000fe40000410000 */
[----:B------:R-:W-:Y:S02]  /*76a0*/  FADD.FTZ R133, R112, R133 ;  /* 0x0000008570857221 */ /* 0x000fe40000010000 */
[----:B------:R-:W-:Y:S02]  /*76b0*/  FADD.FTZ R149, RZ, R137 ;  /* 0x00000089ff957221 */ /* 0x000fe40000010000 */
[----:B------:R-:W-:Y:S02]  /*76c0*/  FFMA.FTZ R53, R60, R161, -R52 ;  /* 0x000000a13c357223 */ /* 0x000fe40000010834 */
[----:B------:R-:W-:-:S02]  /*76d0*/  FADD.FTZ R195, R195, R204 ;  /* 0x000000ccc3c37221 */ /* 0x000fc40000010000 */
[-C--:B------:R-:W-:Y:S02]  /*76e0*/  FFMA.FTZ R52, R154, R197.reuse, -R55 ;  /* 0x000000c59a347223 */ /* 0x080fe40000010837 */
[----:B------:R-:W-:Y:S02]  /*76f0*/  FMUL.FTZ R204, R66, R94 ;  /* 0x0000005e42cc7220 */ /* 0x000fe40000410000 */
[----:B------:R-:W-:Y:S02]  /*7700*/  FADD.FTZ R137, -R112, R133 ;  /* 0x0000008570897221 */ /* 0x000fe40000010100 */
[----:B------:R-:W-:Y:S02]  /*7710*/  FMUL.FTZ R55, R149, R134 ;  /* 0x0000008695377220 */ /* 0x000fe40000410000 */
[----:B------:R-:W-:Y:S02]  /*7720*/  FFMA.FTZ R155, R107, -R146, R155 ;  /* 0x800000926b9b7223 */ /* 0x000fe4000001009b */
[----:B------:R-:W-:-:S02]  /*7730*/  FMUL.FTZ R197, R130, R197 ;  /* 0x000000c582c57220 */ /* 0x000fc40000410000 */
[----:B------:R-:W-:Y:S02]  /*7740*/  FMUL.FTZ R146, R146, R53 ;  /* 0x0000003592927220 */ /* 0x000fe40000410000 */
[----:B------:R-:W-:Y:S02]  /*7750*/  FADD.FTZ R52, R195, R52 ;  /* 0x00000034c3347221 */ /* 0x000fe40000010000 */
[----:B------:R-:W-:Y:S02]  /*7760*/  FFMA.FTZ R55, R137, R204, -R55 ;  /* 0x000000cc89377223 */ /* 0x000fe40000010837 */
[C---:B------:R-:W-:Y:S02]  /*7770*/  FMUL.FTZ R161, R61.reuse, R161 ;  /* 0x000000a13da17220 */ /* 0x040fe40000410000 */
[----:B------:R-:W-:Y:S02]  /*7780*/  FMUL.FTZ R53, R61, R174 ;  /* 0x000000ae3d357220 */ /* 0x000fe40000410000 */
[----:B------:R-:W-:-:S02]  /*7790*/  FFMA.FTZ R197, R141, R154, R197 ;  /* 0x0000009a8dc57223 */ /* 0x000fc400000100c5 */
[----:B------:R-:W-:Y:S02]  /*77a0*/  FFMA.FTZ R155, R108, -R127, R155 ;  /* 0x8000007f6c9b7223 */ /* 0x000fe4000001009b */
[----:B------:R-:W-:Y:S02]  /*77b0*/  FMUL.FTZ R204, R149, R204 ;  /* 0x000000cc95cc7220 */ /* 0x000fe40000410000 */
[----:B------:R-:W-:Y:S02]  /*77c0*/  FADD.FTZ R193, R52, R55 ;  /* 0x0000003734c17221 */ /* 0x000fe40000010000 */
[C---:B------:R-:W-:Y:S02]  /*77d0*/  FFMA.FTZ R161, R60.reuse, R165, R161 ;  /* 0x000000a53ca17223 */ /* 0x040fe400000100a1 */
[----:B------:R-:W-:Y:S02]  /*77e0*/  FFMA.FTZ R53, R60, R172, -R53 ;  /* 0x000000ac3c357223 */ /* 0x000fe40000010835 */
[----:B------:R-:W-:-:S02]  /*77f0*/  FADD.FTZ R54, R54, R197 ;  /* 0x000000c536367221 */ /* 0x000fc40000010000 */
[----:B------:R-:W-:Y:S02]  /*7800*/  FFMA.FTZ R155, R109, -R130, R155 ;  /* 0x800000826d9b7223 */ /* 0x000fe4000001009b */
[----:B------:R-:W-:Y:S02]  /*7810*/  FFMA.FTZ R55, R134, R137, R204 ;  /* 0x0000008986377223 */ /* 0x000fe400000100cc */
[----:B------:R-:W-:Y:S02]  /*7820*/  FFMA.FTZ R146, R161, R196, R146 ;  /* 0x000000c4a1927223 */ /* 0x000fe40000010092 */
[----:B------:R-:W-:Y:S02]  /*7830*/  FFMA.FTZ R199, R124, R133, R199 ;  /* 0x000000857cc77223 */ /* 0x000fe400000100c7 */
[----:B------:R-:W-:Y:S02]  /*7840*/  FMUL.FTZ R190, R190, R53 ;  /* 0x00000035bebe7220 */ /* 0x000fe40000410000 */
[----:B------:R-:W-:Y:S01]  /*7850*/  FFMA.FTZ R155, R124, -R149, R155 ;  /* 0x800000957c9b7223 */ /* 0x000fe2000001009b */
[----:B------:R-:W0:Y:S01]  /*7860*/  SHFL.DOWN PT, R197, R199, 0x1, 0x1f ;  /* 0x08201f00c7c57f89 */ /* 0x000e2200000e0000 */
[----:B------:R-:W-:-:S02]  /*7870*/  FADD.FTZ R161, R54, R55 ;  /* 0x0000003736a17221 */ /* 0x000fc40000010000 */
[C---:B------:R-:W-:Y:S01]  /*7880*/  FMUL.FTZ R53, R61.reuse, R172 ;  /* 0x000000ac3d357220 */ /* 0x040fe20000410000 */
[----:B------:R-:W1:Y:S01]  /*7890*/  SHFL.DOWN PT, R206, R155, 0x1, 0x1f ;  /* 0x08201f009bce7f89 */ /* 0x000e6200000e0000 */
[C---:B------:R-:W-:Y:S02]  /*78a0*/  FMUL.FTZ R55, R61.reuse, R162 ;  /* 0x000000a23d377220 */ /* 0x040fe40000410000 */
[C---:B------:R-:W-:Y:S01]  /*78b0*/  FFMA.FTZ R53, R60.reuse, R174, R53 ;  /* 0x000000ae3c357223 */ /* 0x040fe20000010035 */
[----:B------:R-:W2:Y:S01]  /*78c0*/  SHFL.DOWN PT, R172, R193, 0x1, 0x1f ;  /* 0x08201f00c1ac7f89 */ /* 0x000ea200000e0000 */
[----:B------:R-:W-:Y:S02]  /*78d0*/  FMUL.FTZ R52, R61, R171 ;  /* 0x000000ab3d347220 */ /* 0x000fe40000410000 */
[----:B------:R-:W-:Y:S01]  /*78e0*/  FFMA.FTZ R53, R53, R198, R190 ;  /* 0x000000c635357223 */ /* 0x000fe200000100be */
[----:B------:R-:W3:Y:S01]  /*78f0*/  SHFL.DOWN PT, R195, R161, 0x1, 0x1f ;  /* 0x08201f00a1c37f89 */ /* 0x000ee200000e0000 */
[----:B------:R-:W-:Y:S01]  /*7900*/  FFMA.FTZ R54, R60, R164, -R55 ;  /* 0x000000a43c367223 */ /* 0x000fe20000010837 */
[----:B------:R-:W-:Y:S01]  /*7910*/  MOV R55, R155 ;  /* 0x0000009b00377202 */ /* 0x000fe20000000f00 */
[----:B------:R-:W-:-:S02]  /*7920*/  FFMA.FTZ R133, R42, R174, R53 ;  /* 0x000000ae2a857223 */ /* 0x000fc40000010035 */
[-C--:B------:R-:W-:Y:S02]  /*7930*/  FFMA.FTZ R52, R60, R179.reuse, -R52 ;  /* 0x000000b33c347223 */ /* 0x080fe40000010834 */
[C---:B------:R-:W-:Y:S02]  /*7940*/  FMUL.FTZ R53, R61.reuse, R164 ;  /* 0x000000a43d357220 */ /* 0x040fe40000410000 */
[----:B------:R-:W-:Y:S02]  /*7950*/  FMUL.FTZ R179, R61, R179 ;  /* 0x000000b33db37220 */ /* 0x000fe40000410000 */
[----:B------:R-:W-:Y:S02]  /*7960*/  FFMA.FTZ R165, R36, R165, R146 ;  /* 0x000000a524a57223 */ /* 0x000fe40000010092 */
[----:B------:R-:W-:Y:S01]  /*7970*/  FMUL.FTZ R127, R127, R54 ;  /* 0x000000367f7f7220 */ /* 0x000fe20000410000 */
[----:B------:R-:W-:Y:S01]  /*7980*/  MOV R54, R199 ;  /* 0x000000c700367202 */ /* 0x000fe20000000f00 */
[----:B------:R-:W-:-:S02]  /*7990*/  FMUL.FTZ R187, R187, R52 ;  /* 0x00000034bbbb7220 */ /* 0x000fc40000410000 */
[C---:B------:R-:W-:Y:S01]  /*79a0*/  FFMA.FTZ R146, R60.reuse, R162, R53 ;  /* 0x000000a23c927223 */ /* 0x040fe20000010035 */
[----:B------:R-:W-:Y:S01]  /*79b0*/  MOV R53, R193 ;  /* 0x000000c100357202 */ /* 0x000fe20000000f00 */
[----:B------:R-:W-:Y:S02]  /*79c0*/  FFMA.FTZ R52, R60, R171, R179 ;  /* 0x000000ab3c347223 */ /* 0x000fe400000100b3 */
[----:B------:R-:W-:Y:S02]  /*79d0*/  FFMA.FTZ R127, R146, R173, R127 ;  /* 0x000000ad927f7223 */ /* 0x000fe4000001007f */
        /* <DEDUP_REMOVED lines=10> */
[----:B------:R-:W-:Y:S02]  /*7a80*/  FFMA.FTZ R162, R37, R162, R127 ;  /* 0x000000a225a27223 */ /* 0x000fe4000001007f */
[----:B------:R-:W-:Y:S01]  /*7a90*/  FFMA.FTZ R151, R60, R156, -R151 ;  /* 0x0000009c3c977223 */ /* 0x000fe20000010897 */
[----:B------:R-:W2:Y:S01]  /*7aa0*/  SHFL.DOWN PT, R164, R53, 0x2, 0x1f ;  /* 0x08401f0035a47f89 */ /* 0x000ea200000e0000 */
[----:B------:R-:W-:-:S02]  /*7ab0*/  FMUL.FTZ R127, R61, R178 ;  /* 0x000000b23d7f7220 */ /* 0x000fc40000410000 */
[----:B------:R-:W-:Y:S01]  /*7ac0*/  FMUL.FTZ R161, R130, R151 ;  /* 0x0000009782a17220 */ /* 0x000fe20000410000 */
[----:B------:R-:W3:Y:S01]  /*7ad0*/  SHFL.DOWN PT, R173, R52, 0x2, 0x1f ;  /* 0x08401f0034ad7f89 */ /* 0x000ee200000e0000 */
[C---:B------:R-:W-:Y:S02]  /*7ae0*/  FFMA.FTZ R151, R60.reuse, R176, -R127 ;  /* 0x000000b03c977223 */ /* 0x040fe4000001087f */
[C---:B------:R-:W-:Y:S02]  /*7af0*/  FMUL.FTZ R156, R61.reuse, R156 ;  /* 0x0000009c3d9c7220 */ /* 0x040fe40000410000 */
[----:B------:R-:W-:Y:S02]  /*7b00*/  FMUL.FTZ R127, R61, R176 ;  /* 0x000000b03d7f7220 */ /* 0x000fe40000410000 */
[----:B------:R-:W-:Y:S02]  /*7b10*/  FFMA.FTZ R155, R60, R65, R156 ;  /* 0x000000413c9b7223 */ /* 0x000fe4000001009c */
[----:B------:R-:W-:-:S02]  /*7b20*/  FMUL.FTZ R151, R182, R151 ;  /* 0x00000097b6977220 */ /* 0x000fc40000410000 */
[----:B------:R-:W-:Y:S02]  /*7b30*/  FFMA.FTZ R127, R60, R178, R127 ;  /* 0x000000b23c7f7223 */ /* 0x000fe4000001007f */
[----:B------:R-:W-:Y:S02]  /*7b40*/  FFMA.FTZ R155, R155, R154, R161 ;  /* 0x0000009a9b9b7223 */ /* 0x000fe400000100a1 */
[----:B------:R-:W-:Y:S02]  /*7b50*/  FFMA.FTZ R151, R127, R202, R151 ;  /* 0x000000ca7f977223 */ /* 0x000fe40000010097 */
[C---:B------:R-:W-:Y:S02]  /*7b60*/  FMUL.FTZ R161, R61.reuse, R62 ;  /* 0x0000003e3da17220 */ /* 0x040fe40000410000 */
[----:B------:R-:W-:Y:S02]  /*7b70*/  FMUL.FTZ R127, R61, R181 ;  /* 0x000000b53d7f7220 */ /* 0x000fe40000410000 */
[----:B------:R-:W-:-:S02]  /*7b80*/  FFMA.FTZ R130, R41, R171, R146 ;  /* 0x000000ab29827223 */ /* 0x000fc40000010092 */
[CC--:B------:R-:W-:Y:S02]  /*7b90*/  FFMA.FTZ R154, R60.reuse, R66.reuse, -R161 ;  /* 0x000000423c9a7223 */ /* 0x0c0fe400000108a1 */
[----:B------:R-:W-:Y:S02]  /*7ba0*/  FFMA.FTZ R146, R60, R183, -R127 ;  /* 0x000000b73c927223 */ /* 0x000fe4000001087f */
[----:B------:R-:W-:Y:S02]  /*7bb0*/  FMUL.FTZ R127, R61, R66 ;  /* 0x000000423d7f7220 */ /* 0x000fe40000410000 */
[----:B------:R-:W-:Y:S02]  /*7bc0*/  FMUL.FTZ R149, R149, R154 ;  /* 0x0000009a95957220 */ /* 0x000fe40000410000 */
[----:B0-----:R-:W-:Y:S02]  /*7bd0*/  @!P1 FADD.FTZ R54, R54, R179 ;  /* 0x000000b336369221 */ /* 0x001fe40000010000 */
[----:B-1----:R-:W-:-:S02]  /*7be0*/  @!P1 FADD.FTZ R55, R55, R172 ;  /* 0x000000ac37379221 */ /* 0x002fc40000010000 */
[----:B--2---:R-:W-:Y:S01]  /*7bf0*/  @!P1 FADD.FTZ R53, R53, R164 ;  /* 0x000000a435359221 */ /* 0x004fe20000010000 */
[----:B------:R-:W0:Y:S01]  /*7c00*/  SHFL.DOWN PT, R161, R54, 0x4, 0x1f ;  /* 0x08801f0036a17f89 */ /* 0x000e2200000e0000 */
[----:B------:R-:W-:Y:S02]  /*7c10*/  FFMA.FTZ R154, R60, R62, R127 ;  /* 0x0000003e3c9a7223 */ /* 0x000fe4000001007f */
[----:B---3--:R-:W-:Y:S01]  /*7c20*/  @!P1 FADD.FTZ R52, R52, R173 ;  /* 0x000000ad34349221 */ /* 0x008fe20000010000 */
[----:B------:R-:W1:Y:S01]  /*7c30*/  SHFL.DOWN PT, R172, R55, 0x4, 0x1f ;  /* 0x08801f0037ac7f89 */ /* 0x000e6200000e0000 */
[----:B------:R-:W-:Y:S01]  /*7c40*/  FFMA.FTZ R149, R154, R137, R149 ;  /* 0x000000899a957223 */ /* 0x000fe20000010095 */
[----:B------:R-:W-:Y:S01]  /*7c50*/  ISETP.GT.AND P1, PT, R78, 0x17, PT ;  /* 0x000000174e00780c */ /* 0x000fe20003f24270 */
[----:B------:R-:W-:Y:S01]  /*7c60*/  FMUL.FTZ R183, R61, R183 ;  /* 0x000000b73db77220 */ /* 0x000fe20000410000 */
[----:B------:R-:W2:Y:S01]  /*7c70*/  SHFL.DOWN PT, R164, R53, 0x4, 0x1f ;  /* 0x08801f0035a47f89 */ /* 0x000ea200000e0000 */
[----:B------:R-:W-:-:S02]  /*7c80*/  FMUL.FTZ R146, R177, R146 ;  /* 0x00000092b1927220 */ /* 0x000fc40000410000 */
[----:B------:R-:W-:Y:S01]  /*7c90*/  FFMA.FTZ R66, R60, R181, R183 ;  /* 0x000000b53c427223 */ /* 0x000fe200000100b7 */
[----:B------:R-:W3:Y:S01]  /*7ca0*/  SHFL.DOWN PT, R137, R52, 0x4, 0x1f ;  /* 0x08801f0034897f89 */ /* 0x000ee200000e0000 */
[----:B------:R-:W-:Y:S02]  /*7cb0*/  FFMA.FTZ R155, R38, R65, R155 ;  /* 0x00000041269b7223 */ /* 0x000fe4000001009b */
[----:B------:R-:W-:Y:S02]  /*7cc0*/  FMUL.FTZ R65, R61, R188 ;  /* 0x000000bc3d417220 */ /* 0x000fe40000410000 */
[----:B------:R-:W-:Y:S02]  /*7cd0*/  FFMA.FTZ R66, R66, R185, R146 ;  /* 0x000000b942427223 */ /* 0x000fe40000010092 */
[----:B------:R-:W-:Y:S02]  /*7ce0*/  FFMA.FTZ R156, R39, R62, R149 ;  /* 0x0000003e279c7223 */ /* 0x000fe40000010095 */
[----:B------:R-:W-:-:S02]  /*7cf0*/  FFMA.FTZ R127, R60, R184, -R65 ;  /* 0x000000b83c7f7223 */ /* 0x000fc40000010841 */
[C---:B------:R-:W-:Y:S02]  /*7d00*/  FMUL.FTZ R62, R61.reuse, R189 ;  /* 0x000000bd3d3e7220 */ /* 0x040fe40000410000 */
[----:B------:R-:W-:Y:S02]  /*7d10*/  FMUL.FTZ R65, R61, R153 ;  /* 0x000000993d417220 */ /* 0x000fe40000410000 */
[----:B------:R-:W-:Y:S02]  /*7d20*/  FFMA.FTZ R154, R47, R181, R66 ;  /* 0x000000b52f9a7223 */ /* 0x000fe40000010042 */
[C---:B------:R-:W-:Y:S02]  /*7d30*/  FFMA.FTZ R66, R60.reuse, R191, -R62 ;  /* 0x000000bf3c427223 */ /* 0x040fe4000001083e */
[-C--:B------:R-:W-:Y:S02]  /*7d40*/  FFMA.FTZ R62, R60, R152.reuse, -R65 ;  /* 0x000000983c3e7223 */ /* 0x080fe40000010841 */
[----:B------:R-:W-:-:S02]  /*7d50*/  FMUL.FTZ R152, R61, R152 ;  /* 0x000000983d987220 */ /* 0x000fc40000410000 */
[----:B0-----:R-:W-:Y:S02]  /*7d60*/  @!P0 FADD.FTZ R54, R54, R161 ;  /* 0x000000a136368221 */ /* 0x001fe40000010000 */
[----:B------:R-:W-:Y:S02]  /*7d70*/  FFMA.FTZ R152, R60, R153, R152 ;  /* 0x000000993c987223 */ /* 0x000fe40000010098 */
[----:B-1----:R-:W-:Y:S01]  /*7d80*/  @!P0 FADD.FTZ R55, R55, R172 ;  /* 0x000000ac37378221 */ /* 0x002fe20000010000 */
[----:B------:R-:W0:Y:S01]  /*7d90*/  SHFL.DOWN PT, R161, R54, 0x8, 0x1f ;  /* 0x09001f0036a17f89 */ /* 0x000e2200000e0000 */
[----:B------:R-:W-:Y:S02]  /*7da0*/  FMUL.FTZ R62, R157, R62 ;  /* 0x0000003e9d3e7220 */ /* 0x000fe40000410000 */
[----:B--2---:R-:W-:Y:S02]  /*7db0*/  @!P0 FADD.FTZ R53, R53, R164 ;  /* 0x000000a435358221 */ /* 0x004fe40000010000 */
[----:B---3--:R-:W-:Y:S01]  /*7dc0*/  @!P0 FADD.FTZ R52, R52, R137 ;  /* 0x0000008934348221 */ /* 0x008fe20000010000 */
        /* <DEDUP_REMOVED lines=9> */
[----:B------:R-:W-:Y:S02]  /*7e60*/  FMUL.FTZ R167, R167, R66 ;  /* 0x00000042a7a77220 */ /* 0x000fe40000410000 */
[----:B------:R-:W-:Y:S02]  /*7e70*/  FFMA.FTZ R65, R65, R200, R127 ;  /* 0x000000c841417223 */ /* 0x000fe4000001007f */
[----:B------:R-:W-:Y:S02]  /*7e80*/  FFMA.FTZ R66, R60, R189, R191 ;  /* 0x000000bd3c427223 */ /* 0x000fe400000100bf */
[----:B------:R-:W-:-:S02]  /*7e90*/  FFMA.FTZ R137, R46, R188, R65 ;  /* 0x000000bc2e897223 */ /* 0x000fc40000010041 */
[----:B------:R-:W-:Y:S02]  /*7ea0*/  FFMA.FTZ R66, R66, R175, R167 ;  /* 0x000000af42427223 */ /* 0x000fe400000100a7 */
[----:B------:R-:W-:Y:S02]  /*7eb0*/  FFMA.FTZ R153, R44, R153, R62 ;  /* 0x000000992c997223 */ /* 0x000fe4000001003e */
[C---:B------:R-:W-:Y:S02]  /*7ec0*/  FMUL.FTZ R65, R61.reuse, R129 ;  /* 0x000000813d417220 */ /* 0x040fe40000410000 */
[C---:B------:R-:W-:Y:S02]  /*7ed0*/  FMUL.FTZ R127, R61.reuse, R144 ;  /* 0x000000903d7f7220 */ /* 0x040fe40000410000 */
[----:B------:R-:W-:Y:S02]  /*7ee0*/  FMUL.FTZ R62, R61, R138 ;  /* 0x0000008a3d3e7220 */ /* 0x000fe40000410000 */
[----:B------:R-:W-:-:S02]  /*7ef0*/  FFMA.FTZ R146, R45, R189, R66 ;  /* 0x000000bd2d927223 */ /* 0x000fc40000010042 */
[C---:B------:R-:W-:Y:S02]  /*7f00*/  FFMA.FTZ R65, R60.reuse, R140, -R65 ;  /* 0x0000008c3c417223 */ /* 0x040fe40000010841 */
[C---:B------:R-:W-:Y:S02]  /*7f10*/  FFMA.FTZ R66, R60.reuse, R142, -R127 ;  /* 0x0000008e3c427223 */ /* 0x040fe4000001087f */
[----:B------:R-:W-:Y:S02]  /*7f20*/  FFMA.FTZ R62, R60, R125, -R62 ;  /* 0x0000007d3c3e7223 */ /* 0x000fe4000001083e */
[----:B------:R-:W-:Y:S02]  /*7f30*/  FMUL.FTZ R158, R158, R65 ;  /* 0x000000419e9e7220 */ /* 0x000fe40000410000 */
[----:B------:R-:W-:Y:S02]  /*7f40*/  FMUL.FTZ R127, R67, R66 ;  /* 0x00000042437f7220 */ /* 0x000fe40000410000 */
[----:B------:R-:W-:-:S02]  /*7f50*/  FMUL.FTZ R65, R63, R62 ;  /* 0x0000003e3f417220 */ /* 0x000fc40000410000 */
[C---:B------:R-:W-:Y:S02]  /*7f60*/  FMUL.FTZ R67, R61.reuse, R142 ;  /* 0x0000008e3d437220 */ /* 0x040fe40000410000 */
[C---:B------:R-:W-:Y:S02]  /*7f70*/  FMUL.FTZ R63, R61.reuse, R150 ;  /* 0x000000963d3f7220 */ /* 0x040fe40000410000 */
[C---:B------:R-:W-:Y:S02]  /*7f80*/  FMUL.FTZ R140, R61.reuse, R140 ;  /* 0x0000008c3d8c7220 */ /* 0x040fe40000410000 */
[----:B------:R-:W-:Y:S02]  /*7f90*/  FMUL.FTZ R125, R61, R125 ;  /* 0x0000007d3d7d7220 */ /* 0x000fe40000410000 */
[----:B0-----:R-:W-:Y:S02]  /*7fa0*/  @!P1 FADD.FTZ R54, R54, R161 ;  /* 0x000000a136369221 */ /* 0x001fe40000010000 */
[----:B-1----:R-:W-:-:S02]  /*7fb0*/  @!P1 FADD.FTZ R55, R55, R164 ;  /* 0x000000a437379221 */ /* 0x002fc40000010000 */
[----:B------:R-:W-:Y:S01]  /*7fc0*/  FMUL.FTZ R61, R61, R128 ;  /* 0x000000803d3d7220 */ /* 0x000fe20000410000 */
[----:B------:R-:W0:Y:S01]  /*7fd0*/  SHFL.DOWN PT, R157, R54, 0x10, 0x1f ;  /* 0x0a001f00369d7f89 */ /* 0x000e2200000e0000 */
[----:B--2---:R-:W-:Y:S02]  /*7fe0*/  @!P1 FADD.FTZ R53, R53, R152 ;  /* 0x0000009835359221 */ /* 0x004fe40000010000 */
[----:B---3--:R-:W-:Y:S01]  /*7ff0*/  @!P1 FADD.FTZ R52, R52, R149 ;  /* 0x0000009534349221 */ /* 0x008fe20000010000 */
[----:B------:R-:W1:Y:S01]  /*8000*/  SHFL.DOWN PT, R164, R55, 0x10, 0x1f ;  /* 0x0a001f0037a47f89 */ /* 0x000e6200000e0000 */
[----:B------:R-:W-:Y:S01]  /*8010*/  FFMA.FTZ R66, R60, R144, R67 ;  /* 0x000000903c427223 */ /* 0x000fe20000010043 */
[----:B------:R-:W-:Y:S01]  /*8020*/  ISETP.NE.AND P1, PT, R78, RZ, PT ;  /* 0x000000ff4e00720c */ /* 0x000fe20003f25270 */
[C---:B------:R-:W-:Y:S02]  /*8030*/  FFMA.FTZ R63, R60.reuse, R128, -R63 ;  /* 0x000000803c3f7223 */ /* 0x040fe4000001083f */
[----:B------:R-:W-:-:S02]  /*8040*/  FFMA.FTZ R67, R60, R129, R140 ;  /* 0x000000813c437223 */ /* 0x000fc4000001008c */
[C---:B------:R-:W-:Y:S02]  /*8050*/  FFMA.FTZ R62, R60.reuse, R138, R125 ;  /* 0x0000008a3c3e7223 */ /* 0x040fe4000001007d */
[----:B------:R-:W-:Y:S01]  /*8060*/  FFMA.FTZ R61, R60, R150, R61 ;  /* 0x000000963c3d7223 */ /* 0x000fe2000001003d */
[----:B------:R-:W2:Y:S01]  /*8070*/  SHFL.DOWN PT, R125, R52, 0x10, 0x1f ;  /* 0x0a001f00347d7f89 */ /* 0x000ea200000e0000 */
[----:B------:R-:W-:Y:S02]  /*8080*/  FMUL.FTZ R63, R64, R63 ;  /* 0x0000003f403f7220 */ /* 0x000fe40000410000 */
[----:B------:R-:W-:Y:S01]  /*8090*/  FFMA.FTZ R66, R66, R163, R127 ;  /* 0x000000a342427223 */ /* 0x000fe2000001007f */
[----:B------:R-:W3:Y:S01]  /*80a0*/  SHFL.DOWN PT, R60, R53, 0x10, 0x1f ;  /* 0x0a001f00353c7f89 */ /* 0x000ee200000e0000 */
[----:B------:R-:W-:Y:S02]  /*80b0*/  FFMA.FTZ R67, R67, R166, R158 ;  /* 0x000000a643437223 */ /* 0x000fe4000001009e */
[----:B------:R-:W-:-:S02]  /*80c0*/  FFMA.FTZ R62, R62, R159, R65 ;  /* 0x0000009f3e3e7223 */ /* 0x000fc40000010041 */
[----:B------:R-:W-:Y:S02]  /*80d0*/  FFMA.FTZ R61, R61, R160, R63 ;  /* 0x000000a03d3d7223 */ /* 0x000fe4000001003f */
[----:B0-----:R-:W-:Y:S02]  /*80e0*/  @!P0 FADD.FTZ R54, R54, R157 ;  /* 0x0000009d36368221 */ /* 0x001fe40000010000 */
[----:B------:R-:W-:Y:S02]  /*80f0*/  FFMA.FTZ R151, R40, R178, R151 ;  /* 0x000000b228977223 */ /* 0x000fe40000010097 */
[----:B-1----:R-:W-:Y:S02]  /*8100*/  @!P0 FADD.FTZ R55, R55, R164 ;  /* 0x000000a437378221 */ /* 0x002fe40000010000 */
[----:B------:R-:W-:Y:S02]  /*8110*/  FFMA.FTZ R66, R51, R144, R66 ;  /* 0x0000009033427223 */ /* 0x000fe40000010042 */
[----:B------:R-:W-:-:S02]  /*8120*/  FFMA.FTZ R67, R50, R129, R67 ;  /* 0x0000008132437223 */ /* 0x000fc40000010043 */
[----:B------:R-:W-:Y:S02]  /*8130*/  FFMA.FTZ R62, R49, R138, R62 ;  /* 0x0000008a313e7223 */ /* 0x000fe4000001003e */
[----:B------:R-:W-:Y:S02]  /*8140*/  FFMA.FTZ R61, R48, R150, R61 ;  /* 0x00000096303d7223 */ /* 0x000fe4000001003d */
[----:B--2---:R-:W-:Y:S02]  /*8150*/  @!P0 FADD.FTZ R52, R52, R125 ;  /* 0x0000007d34348221 */ /* 0x004fe40000010000 */
[----:B------:R-:W-:Y:S02]  /*8160*/  FADD.FTZ R11, R134, R11 ;  /* 0x0000000b860b7221 */ /* 0x000fe40000010000 */
[----:B---3--:R-:W-:Y:S02]  /*8170*/  @!P0 FADD.FTZ R53, R53, R60 ;  /* 0x0000003c35358221 */ /* 0x008fe40000010000 */
[----:B------:R-:W-:-:S02]  /*8180*/  FADD.FTZ R10, R141, R10 ;  /* 0x0000000a8d0a7221 */ /* 0x000fc40000010000 */
[----:B------:R-:W-:Y:S01]  /*8190*/  FADD.FTZ R9, R148, R9 ;  /* 0x0000000994097221 */ /* 0x000fe20000010000 */
[----:B------:R0:W-:Y:S01]  /*81a0*/  @!P1 STS.128 [0x860], R52 ;  /* 0x00086034ff009388 */ /* 0x0001e20000000c00 */
        /* <DEDUP_REMOVED lines=40> */
.L_x_9735:
[----:B0-----:R-:W-:Y:S05]  /*8430*/  BSYNC B0 ;  /* 0x0000000000007941 */ /* 0x001fea0003800000 */
.L_x_9734:
[----:B------:R-:W-:Y:S01]  /*8440*/  UIADD3 UR6, UR6, 0x1, URZ ;  /* 0x0000000106067890 */ /* 0x000fe2000fffe03f */
[----:B------:R-:W-:Y:S01]  /*8450*/  MOV R52, c[0x0][0x1c0] ;  /* 0x0000700000347a02 */ /* 0x000fe20000000f00 */
[----:B------:R-:W-:Y:S01]  /*8460*/  ULDC UR17, c[0x0][0x16c] ;  /* 0x00005b0000117ab9 */ /* 0x000fe20000000800 */
[----:B------:R-:W-:Y:S01]  /*8470*/  MOV R54, c[0x0][0x1a0] ;  /* 0x0000680000367a02 */ /* 0x000fe20000000f00 */
[----:B------:R-:W-:Y:S01]  /*8480*/  UISETP.GE.AND UP0, UPT, UR6, UR17, UPT ;  /* 0x000000110600728c */ /* 0x000fe2000bf06270 */
[----:B------:R-:W-:Y:S01]  /*8490*/  MOV R60, c[0x0][0x188] ;  /* 0x00006200003c7a02 */ /* 0x000fe20000000f00 */
[----:B------:R-:W-:Y:S01]  /*84a0*/  UIADD3 UR10, UP1, UR10, 0x10, URZ ;  /* 0x000000100a0a7890 */ /* 0x000fe2000ff3e03f */
[----:B------:R-:W-:Y:S01]  /*84b0*/  MOV R53, c[0x0][0x1c4] ;  /* 0x0000710000357a02 */ /* 0x000fe20000000f00 */
[----:B------:R-:W-:Y:S01]  /*84c0*/  UIADD3 UR5, UR5, 0x10, URZ ;  /* 0x0000001005057890 */ /* 0x000fe2000fffe03f */
[----:B------:R-:W-:Y:S01]  /*84d0*/  MOV R55, c[0x0][0x1a4] ;  /* 0x0000690000377a02 */ /* 0x000fe20000000f00 */
[----:B------:R-:W-:Y:S01]  /*84e0*/  UIADD3.X UR11, URZ, UR11, URZ, UP1, !UPT ;  /* 0x0000000b3f0b7290 */ /* 0x000fe20008ffe43f */
[----:B------:R-:W-:-:S02]  /*84f0*/  PLOP3.LUT P3, PT, PT, PT, UP0, 0x80, 0x0 ;  /* 0x000000000000781c */ /* 0x000fc40003f6f008 */
[----:B------:R-:W-:Y:S02]  /*8500*/  MOV R61, c[0x0][0x18c] ;  /* 0x00006300003d7a02 */ /* 0x000fe40000000f00 */
[----:B------:R-:W-:Y:S02]  /*8510*/  LEA R118, P0, R52, R118, 0x3 ;  /* 0x0000007634767211 */ /* 0x000fe400078018ff */
[----:B------:R-:W-:Y:S02]  /*8520*/  LEA R120, P1, R54, R120, 0x3 ;  /* 0x0000007836787211 */ /* 0x000fe400078218ff */
[----:B------:R-:W-:Y:S02]  /*8530*/  LEA R122, P2, R60, R122, 0x3 ;  /* 0x0000007a3c7a7211 */ /* 0x000fe400078418ff */
[----:B------:R-:W-:Y:S02]  /*8540*/  LEA.HI.X R119, R52, R119, R53, 0x3, P0 ;  /* 0x0000007734777211 */ /* 0x000fe400000f1c35 */
[----:B------:R-:W-:-:S02]  /*8550*/  LEA.HI.X R121, R54, R121, R55, 0x3, P1 ;  /* 0x0000007936797211 */ /* 0x000fc400008f1c37 */
[----:B------:R-:W-:Y:S02]  /*8560*/  LEA.HI.X R123, R60, R123, R61, 0x3, P2 ;  /* 0x0000007b3c7b7211 */ /* 0x000fe400010f1c3d */
[----:B------:R-:W-:Y:S02]  /*8570*/  IADD3 R111, R111, 0x8, RZ ;  /* 0x000000086f6f7810 */ /* 0x000fe40007ffe0ff */
[----:B------:R-:W-:Y:S01]  /*8580*/  IADD3 R110, R110, 0x1, RZ ;  /* 0x000000016e6e7810 */ /* 0x000fe20007ffe0ff */
[----:B------:R-:W-:Y:S01]  /*8590*/  @P3 CALL.REL.NOINC `(.L_x_9721) ;  /* 0x0000001000003944 */ /* 0x000fe20003c00000 */
[----:B------:R-:W-:Y:S05]  /*85a0*/  BRA `(.L_x_9736) ;  /* 0xffffad6000007947 */ /* 0x000fea000383ffff */
.L_x_9721:
[----:B------:R-:W-:Y:S01]  /*85b0*/  BAR.SYNC.DEFER_BLOCKING 0x0 ;  /* 0x0000000000007b1d */ /* 0x000fe20000010000 */
[----:B------:R-:W-:Y:S01]  /*85c0*/  SHF.L.U32 R0, R79, 0x2, RZ ;  /* 0x000000024f007819 */ /* 0x000fe200000006ff */
[----:B------:R-:W-:-:S03]  /*85d0*/  HFMA2.MMA R36, -RZ, RZ, 0, 9.5367431640625e-07 ;  /* 0x00000010ff247435 */ /* 0x000fc600000001ff */
[----:B------:R-:W-:-:S04]  /*85e0*/  LOP3.LUT R0, R0, 0xffffff80, RZ, 0xc0, !PT ;  /* 0xffffff8000007812 */ /* 0x000fc800078ec0ff */
[----:B------:R-:W-:-:S05]  /*85f0*/  LOP3.LUT R73, R0, 0x1f, R79, 0xf8, !PT ;  /* 0x0000001f00497812 */ /* 0x000fca00078ef84f */
        /* <DEDUP_REMOVED lines=17> */
[----:B------:R-:W0:Y:S04]  /*8710*/  LDS.128 R60, [R74+0x10] ;  /* 0x000010004a3c7984 */ /* 0x000e280000000c00 */
[----:B------:R-:W1:Y:S04]  /*8720*/  LDS.128 R64, [R74+0x20] ;  /* 0x000020004a407984 */ /* 0x000e680000000c00 */
[----:B------:R-:W2:Y:S01]  /*8730*/  LDS.128 R36, [R74+0x30] ;  /* 0x000030004a247984 */ /* 0x000ea20000000c00 */
        /* <DEDUP_REMOVED lines=21> */
[----:B------:R-:W-:-:S05]  /*8890*/  FADD.FTZ R51, R37, UR4 ;  /* 0x0000000425337e21 */ /* 0x000fca0008010000 */
[----:B------:R-:W1:Y:S01]  /*88a0*/  @!P4 MUFU.EX2 R41, R41 ;  /* 0x000000290029c308 */ /* 0x000e620000000800 */
[----:B0-----:R-:W-:-:S07]  /*88b0*/  @!P2 FADD.FTZ R40, R0, 1 ;  /* 0x3f8000000028a421 */ /* 0x001fce0000010000 */
[----:B------:R-:W0:Y:S01]  /*88c0*/  @!P3 MUFU.EX2 R42, R42 ;  /* 0x0000002a002ab308 */ /* 0x000e220000000800 */
[----:B-1----:R-:W-:-:S07]  /*88d0*/  @!P4 FADD.FTZ R0, R41, 1 ;  /* 0x3f8000002900c421 */ /* 0x002fce0000010000 */
[----:B------:R1:W2:Y:S01]  /*88e0*/  @!P2 MUFU.RCP R45, R40 ;  /* 0x00000028002da308 */ /* 0x0002a20000001000 */
[----:B------:R-:W-:-:S07]  /*88f0*/  @!P6 FMUL.FTZ R41, R64, -1.4426950216293334961 ;  /* 0xbfb8aa3b4029e820 */ /* 0x000fce0000410000 */
[----:B------:R-:W3:Y:S01]  /*8900*/  @!P4 MUFU.RCP R0, R0 ;  /* 0x000000000000c308 */ /* 0x000ee20000001000 */
[----:B0-----:R-:W-:Y:S02]  /*8910*/  @!P3 FADD.FTZ R42, R42, 1 ;  /* 0x3f8000002a2ab421 */ /* 0x001fe40000010000 */
[----:B-1----:R-:W-:-:S05]  /*8920*/  @!P5 FMUL.FTZ R40, R65, -1.4426950216293334961 ;  /* 0xbfb8aa3b4128d820 */ /* 0x002fca0000410000 */
[----:B------:R-:W0:Y:S01]  /*8930*/  @!P3 MUFU.RCP R47, R42 ;  /* 0x0000002a002fb308 */ /* 0x000e220000001000 */
[----:B--2---:R-:W-:Y:S01]  /*8940*/  @!P2 FMUL.FTZ R24, R24, R45 ;  /* 0x0000002d1818a220 */ /* 0x004fe20000410000 */
[----:B------:R-:W-:-:S06]  /*8950*/  FSETP.GTU.FTZ.AND P2, PT, R67, 20, PT ;  /* 0x41a000004300780b */ /* 0x000fcc0003f5c000 */
[----:B------:R-:W1:Y:S01]  /*8960*/  @!P0 MUFU.EX2 R43, R43 ;  /* 0x0000002b002b8308 */ /* 0x000e620000000800 */
[----:B---3--:R-:W-:Y:S01]  /*8970*/  @!P4 FMUL.FTZ R25, R25, R0 ;  /* 0x000000001919c220 */ /* 0x008fe20000410000 */
[----:B------:R-:W-:Y:S01]  /*8980*/  FSETP.GTU.FTZ.AND P4, PT, R48, 20, PT ;  /* 0x41a000003000780b */ /* 0x000fe20003f9c000 */
[----:B------:R-:W-:-:S04]  /*8990*/  @!P1 FMUL.FTZ R0, R66, -1.4426950216293334961 ;  /* 0xbfb8aa3b42009820 */ /* 0x000fc80000410000 */
[----:B------:R-:W-:Y:S01]  /*89a0*/  @!P2 FMUL.FTZ R37, R67, -1.4426950216293334961 ;  /* 0xbfb8aa3b4325a820 */ /* 0x000fe20000410000 */
[----:B------:R-:W-:Y:S01]  /*89b0*/  @!P6 MUFU.EX2 R41, R41 ;  /* 0x000000290029e308 */ /* 0x000fe20000000800 */
[----:B0-----:R-:W-:Y:S01]  /*89c0*/  @!P3 FMUL.FTZ R26, R26, R47 ;  /* 0x0000002f1a1ab220 */ /* 0x001fe20000410000 */
[----:B------:R-:W-:Y:S01]  /*89d0*/  FSETP.GTU.FTZ.AND P3, PT, R51, 20, PT ;  /* 0x41a000003300780b */ /* 0x000fe20003f7c000 */
[----:B------:R-:W0:Y:S04]  /*89e0*/  LDS.128 R44, [R74] ;  /* 0x000000004a2c7984 */ /* 0x000e280000000c00 */
[----:B------:R-:W-:Y:S01]  /*89f0*/  @!P4 FMUL.FTZ R48, R48, -1.4426950216293334961 ;  /* 0xbfb8aa3b3030c820 */ /* 0x000fe20000410000 */
[----:B------:R-:W2:Y:S01]  /*8a00*/  @!P5 MUFU.EX2 R40, R40 ;  /* 0x000000280028d308 */ /* 0x000ea20000000800 */
[----:B-1----:R-:W-:Y:S01]  /*8a10*/  @!P0 FADD.FTZ R43, R43, 1 ;  /* 0x3f8000002b2b8421 */ /* 0x002fe20000010000 */
[----:B------:R-:W-:Y:S05]  /*8a20*/  BAR.SYNC.DEFER_BLOCKING 0x0 ;  /* 0x0000000000007b1d */ /* 0x000fea0000010000 */
[----:B------:R-:W-:Y:S01]  /*8a30*/  @!P3 FMUL.FTZ R51, R51, -1.4426950216293334961 ;  /* 0xbfb8aa3b3333b820 */ /* 0x000fe20000410000 */
[----:B------:R1:W3:Y:S08]  /*8a40*/  @!P2 MUFU.EX2 R49, R37 ;  /* 0x000000250031a308 */ /* 0x0002f00000000800 */
[----:B------:R-:W4:Y:S01]  /*8a50*/  @!P4 MUFU.EX2 R50, R48 ;  /* 0x000000300032c308 */ /* 0x000f220000000800 */
[----:B--2---:R-:W-:Y:S01]  /*8a60*/  @!P5 FADD.FTZ R42, R40, 1 ;  /* 0x3f800000282ad421 */ /* 0x004fe20000010000 */
[----:B------:R-:W-:Y:S01]  /*8a70*/  SHF.L.U32 R40, R72, 0x9, RZ ;  /* 0x0000000948287819 */ /* 0x000fe200000006ff */
[----:B-1----:R-:W-:-:S04]  /*8a80*/  IMAD R37, R80, c[0x0][0x2d8], RZ ;  /* 0x0000b60050257a24 */ /* 0x002fc800078e02ff */
[----:B------:R-:W-:Y:S01]  /*8a90*/  IMAD R61, R82, c[0x0][0x2dc], R37 ;  /* 0x0000b700523d7a24 */ /* 0x000fe200078e0225 */
[----:B------:R1:W2:Y:S01]  /*8aa0*/  @!P1 MUFU.EX2 R36, R0 ;  /* 0x0000000000249308 */ /* 0x0002a20000000800 */
[----:B---3--:R-:W-:Y:S01]  /*8ab0*/  @!P2 FADD.FTZ R49, R49, 1 ;  /* 0x3f8000003131a421 */ /* 0x008fe20000010000 */
[----:B------:R3:W-:Y:S04]  /*8ac0*/  STS.128 [R74], R4 ;  /* 0x000000044a007388 */ /* 0x0007e80000000c00 */
[----:B------:R-:W-:Y:S02]  /*8ad0*/  STS.128 [R74+0x10], R16 ;  /* 0x000010104a007388 */ /* 0x000fe40000000c00 */
[----:B------:R5:W3:Y:S01]  /*8ae0*/  @!P0 MUFU.RCP R52, R43 ;  /* 0x0000002b00348308 */ /* 0x000ae20000001000 */
[----:B-1----:R-:W-:Y:S01]  /*8af0*/  @!P6 FADD.FTZ R0, R41, 1 ;  /* 0x3f8000002900e421 */ /* 0x002fe20000010000 */
[----:B------:R-:W-:Y:S01]  /*8b00*/  SHF.R.S32.HI R41, RZ, 0x1f, R40 ;  /* 0x0000001fff297819 */ /* 0x000fe20000011428 */
[----:B----4-:R-:W-:Y:S01]  /*8b10*/  @!P4 FADD.FTZ R50, R50, 1 ;  /* 0x3f8000003232c421 */ /* 0x010fe20000010000 */
[----:B------:R-:W-:Y:S01]  /*8b20*/  STS.128 [R74+0x20], R12 ;  /* 0x0000200c4a007388 */ /* 0x000fe20000000c00 */
[----:B0-----:R-:W-:-:S02]  /*8b30*/  FADD.FTZ R45, R45, UR4 ;  /* 0x000000042d2d7e21 */ /* 0x001fc40008010000 */
[----:B------:R-:W-:Y:S01]  /*8b40*/  FADD.FTZ R46, R46, UR4 ;  /* 0x000000042e2e7e21 */ /* 0x000fe20008010000 */
[----:B------:R-:W0:Y:S01]  /*8b50*/  @!P6 MUFU.RCP R53, R0 ;  /* 0x000000000035e308 */ /* 0x000e220000001000 */
[----:B--2---:R-:W-:Y:S01]  /*8b60*/  @!P1 FADD.FTZ R48, R36, 1 ;  /* 0x3f80000024309421 */ /* 0x004fe20000010000 */
[----:B------:R-:W-:Y:S01]  /*8b70*/  STS.128 [R74+0x30], R8 ;  /* 0x000030084a007388 */ /* 0x000fe20000000c00 */
[----:B-----5:R-:W-:Y:S01]  /*8b80*/  FADD.FTZ R43, R38, UR4 ;  /* 0x00000004262b7e21 */ /* 0x020fe20008010000 */
[----:B------:R-:W-:-:S06]  /*8b90*/  NOP ;  /* 0x0000000000007918 */ /* 0x000fcc0000000000 */
[----:B---3--:R-:W-:Y:S01]  /*8ba0*/  @!P0 FMUL.FTZ R27, R27, R52 ;  /* 0x000000341b1b8220 */ /* 0x008fe20000410000 */
[----:B------:R-:W1:Y:S01]  /*8bb0*/  @!P2 MUFU.RCP R38, R49 ;  /* 0x000000310026a308 */ /* 0x000e620000001000 */
[----:B------:R-:W-:Y:S01]  /*8bc0*/  FADD.FTZ R52, R39, UR4 ;  /* 0x0000000427347e21 */ /* 0x000fe20008010000 */
[----:B------:R-:W-:Y:S01]  /*8bd0*/  FSETP.GTU.FTZ.AND P0, PT, R43, 20, PT ;  /* 0x41a000002b00780b */ /* 0x000fe20003f1c000 */
[----:B------:R-:W-:Y:S01]  /*8be0*/  IMAD.WIDE.U32 R36, R82, c[0x0][0x2d8], R40 ;  /* 0x0000b60052247a25 */ /* 0x000fe200078e0028 */
[----:B------:R-:W2:Y:S03]  /*8bf0*/  LDS.128 R64, [R78.X16+0x400] ;  /* 0x000400004e407984 */ /* 0x000ea6000000cc00 */
[----:B0-----:R-:W-:Y:S01]  /*8c00*/  @!P6 FMUL.FTZ R28, R28, R53 ;  /* 0x000000351c1ce220 */ /* 0x001fe20000410000 */
[----:B------:R-:W0:Y:S01]  /*8c10*/  @!P4 MUFU.RCP R39, R50 ;  /* 0x000000320027c308 */ /* 0x000e220000001000 */
[----:B------:R-:W-:Y:S01]  /*8c20*/  FSETP.GTU.FTZ.AND P6, PT, R52, 20, PT ;  /* 0x41a000003400780b */ /* 0x000fe20003fdc000 */
[----:B------:R-:W-:Y:S01]  /*8c30*/  IMAD R53, R85, c[0x0][0x2e0], RZ ;  /* 0x0000b80055357a24 */ /* 0x000fe200078e02ff */
[----:B------:R-:W-:Y:S01]  /*8c40*/  IADD3 R37, R37, R61, RZ ;  /* 0x0000003d25257210 */ /* 0x000fe20007ffe0ff */
[----:B------:R-:W-:Y:S01]  /*8c50*/  FADD.FTZ R47, R47, UR4 ;  /* 0x000000042f2f7e21 */ /* 0x000fe20008010000 */
[----:B------:R-:W3:Y:S01]  /*8c60*/  LDS.128 R60, [R78.X16+0x200] ;  /* 0x000200004e3c7984 */ /* 0x000ee2000000cc00 */
[----:B------:R-:W-:-:S02]  /*8c70*/  IMAD R53, R86, c[0x0][0x2e4], R53 ;  /* 0x0000b90056357a24 */ /* 0x000fc400078e0235 */
[----:B------:R-:W4:Y:S01]  /*8c80*/  @!P5 MUFU.RCP R42, R42 ;  /* 0x0000002a002ad308 */ /* 0x000f220000001000 */
[----:B------:R-:W-:Y:S01]  /*8c90*/  IMAD.WIDE.U32 R36, R86, c[0x0][0x2e0], R36 ;  /* 0x0000b80056247a25 */ /* 0x000fe200078e0024 */
[----:B------:R-:W5:Y:S03]  /*8ca0*/  LDS.128 R68, [R78.X16+0x600] ;  /* 0x000600004e447984 */ /* 0x000f66000000cc00 */
[----:B-1----:R-:W-:Y:S01]  /*8cb0*/  @!P2 FMUL.FTZ R31, R31, R38 ;  /* 0x000000261f1fa220 */ /* 0x002fe20000410000 */
[----:B------:R-:W-:Y:S01]  /*8cc0*/  IADD3 R37, R37, R53, RZ ;  /* 0x0000003525257210 */ /* 0x000fe20007ffe0ff */
[----:B------:R-:W-:Y:S01]  /*8cd0*/  @!P0 FMUL.FTZ R0, R43, -1.4426950216293334961 ;  /* 0xbfb8aa3b2b008820 */ /* 0x000fe20000410000 */
[----:B------:R1:W2:Y:S01]  /*8ce0*/  @!P1 MUFU.RCP R55, R48 ;  /* 0x0000003000379308 */ /* 0x0002a20000001000 */
[----:B0-----:R-:W-:Y:S01]  /*8cf0*/  @!P4 FMUL.FTZ R32, R32, R39 ;  /* 0x000000272020c220 */ /* 0x001fe20000410000 */
[----:B------:R-:W-:Y:S01]  /*8d00*/  LEA R38, P4, R36, c[0x0][0x330], 0x2 ;  /* 0x0000cc0024267a11 */ /* 0x000fe200078810ff */
[----:B------:R-:W-:Y:S01]  /*8d10*/  IMAD.WIDE.U32 R40, R82, c[0x0][0x2f8], R40 ;  /* 0x0000be0052287a25 */ /* 0x000fe200078e0028 */
[----:B------:R-:W-:-:S02]  /*8d20*/  FSETP.GTU.FTZ.AND P2, PT, R46, 20, PT ;  /* 0x41a000002e00780b */ /* 0x000fc40003f5c000 */
[----:B------:R-:W-:Y:S01]  /*8d30*/  LEA.HI.X R39, R36, c[0x0][0x334], R37, 0x2, P4 ;  /* 0x0000cd0024277a11 */ /* 0x000fe200020f1425 */
[----:B----4-:R-:W-:Y:S01]  /*8d40*/  @!P5 FMUL.FTZ R29, R29, R42 ;  /* 0x0000002a1d1dd220 */ /* 0x010fe20000410000 */
[----:B------:R-:W-:Y:S01]  /*8d50*/  FSETP.GTU.FTZ.AND P4, PT, R47, 20, PT ;  /* 0x41a000002f00780b */ /* 0x000fe20003f9c000 */
[----:B------:R-:W-:Y:S01]  /*8d60*/  @!P6 FMUL.FTZ R42, R52, -1.4426950216293334961 ;  /* 0xbfb8aa3b342ae820 */ /* 0x000fe20000410000 */
[----:B------:R-:W0:Y:S01]  /*8d70*/  @!P0 MUFU.EX2 R43, R0 ;  /* 0x00000000002b8308 */ /* 0x000e220000000800 */
[----:B-1----:R-:W-:Y:S02]  /*8d80*/  FADD.FTZ R48, R44, UR4 ;  /* 0x000000042c307e21 */ /* 0x002fe40008010000 */
[----:B------:R-:W-:-:S03]  /*8d90*/  IMAD.WIDE R4, R73, 0x10, R38 ;  /* 0x0000001049047825 */ /* 0x000fc600078e0226 */
[----:B------:R-:W-:Y:S01]  /*8da0*/  FSETP.GTU.FTZ.AND P5, PT, R48, 20, PT ;  /* 0x41a000003000780b */ /* 0x000fe20003fbc000 */
[----:B--2---:R-:W-:Y:S01]  /*8db0*/  @!P1 FMUL.FTZ R30, R30, R55 ;  /* 0x000000371e1e9220 */ /* 0x004fe20000410000 */
[----:B------:R-:W-:Y:S01]  /*8dc0*/  FSETP.GTU.FTZ.AND P1, PT, R45, 20, PT ;  /* 0x41a000002d00780b */ /* 0x000fe20003f3c000 */
[----:B------:R-:W1:Y:S01]  /*8dd0*/  LDS.128 R52, [R78.X16] ;  /* 0x000000004e347984 */ /* 0x000e62000000cc00 */
[----:B------:R2:W4:Y:S01]  /*8de0*/  @!P6 MUFU.EX2 R44, R42 ;  /* 0x0000002a002ce308 */ /* 0x0005220000000800 */
[----:B------:R-:W-:Y:S02]  /*8df0*/  @!P2 FMUL.FTZ R37, R46, -1.4426950216293334961 ;  /* 0xbfb8aa3b2e25a820 */ /* 0x000fe40000410000 */
[----:B------:R-:W-:Y:S01]  /*8e00*/  STG.E.128 [R4.64+0x400], R64 ;  /* 0x0004004004007986 */ /* 0x000fe2000c101d0c */
[----:B0-----:R-:W-:-:S04]  /*8e10*/  @!P0 FADD.FTZ R43, R43, 1 ;  /* 0x3f8000002b2b8421 */ /* 0x001fc80000010000 */
[----:B------:R-:W0:Y:S01]  /*8e20*/  @!P2 MUFU.EX2 R37, R37 ;  /* 0x000000250025a308 */ /* 0x000e220000000800 */
[----:B--2---:R-:W-:Y:S01]  /*8e30*/  @!P4 FMUL.FTZ R42, R47, -1.4426950216293334961 ;  /* 0xbfb8aa3b2f2ac820 */ /* 0x004fe20000410000 */
[----:B---3--:R-:W-:Y:S01]  /*8e40*/  STG.E.128 [R4.64+0x200], R60 ;  /* 0x0002003c04007986 */ /* 0x008fe2000c101d0c */
[----:B------:R-:W-:Y:S02]  /*8e50*/  @!P1 FMUL.FTZ R36, R45, -1.4426950216293334961 ;  /* 0xbfb8aa3b2d249820 */ /* 0x000fe40000410000 */
[----:B------:R-:W-:Y:S01]  /*8e60*/  @!P5 FMUL.FTZ R0, R48, -1.4426950216293334961 ;  /* 0xbfb8aa3b3000d820 */ /* 0x000fe20000410000 */
[----:B-----5:R-:W-:Y:S02]  /*8e70*/  STG.E.128 [R4.64+0x600], R68 ;  /* 0x0006004404007986 */ /* 0x020fe4000c101d0c */
[----:B------:R-:W2:Y:S01]  /*8e80*/  @!P4 MUFU.EX2 R42, R42 ;  /* 0x0000002a002ac308 */ /* 0x000ea20000000800 */
[----:B----4-:R-:W-:-:S07]  /*8e90*/  @!P6 FADD.FTZ R44, R44, 1 ;  /* 0x3f8000002c2ce421 */ /* 0x010fce0000010000 */
[----:B------:R-:W3:Y:S01]  /*8ea0*/  @!P1 MUFU.EX2 R36, R36 ;  /* 0x0000002400249308 */ /* 0x000ee20000000800 */
[----:B0-----:R-:W-:-:S07]  /*8eb0*/  @!P2 FADD.FTZ R37, R37, 1 ;  /* 0x3f8000002525a421 */ /* 0x001fce0000010000 */
[----:B------:R-:W0:Y:S01]  /*8ec0*/  @!P3 MUFU.EX2 R51, R51 ;  /* 0x000000330033b308 */ /* 0x000e220000000800 */
[----:B--2---:R-:W-:Y:S01]  /*8ed0*/  @!P4 FADD.FTZ R42, R42, 1 ;  /* 0x3f8000002a2ac421 */ /* 0x004fe20000010000 */
[----:B-1----:R1:W-:Y:S06]  /*8ee0*/  STG.E.128 [R4.64], R52 ;  /* 0x0000003404007986 */ /* 0x0023ec000c101d0c */
[----:B------:R-:W2:Y:S01]  /*8ef0*/  @!P5 MUFU.EX2 R0, R0 ;  /* 0x000000000000d308 */ /* 0x000ea20000000800 */
[----:B---3--:R-:W-:Y:S01]  /*8f00*/  @!P1 FADD.FTZ R36, R36, 1 ;  /* 0x3f80000024249421 */ /* 0x008fe20000010000 */
[----:B------:R-:W-:Y:S01]  /*8f10*/  BAR.SYNC.DEFER_BLOCKING 0x0 ;  /* 0x0000000000007b1d */ /* 0x000fe20000010000 */
[----:B0-----:R-:W-:-:S05]  /*8f20*/  @!P3 FADD.FTZ R51, R51, 1 ;  /* 0x3f8000003333b421 */ /* 0x001fca0000010000 */
[----:B------:R-:W0:Y:S01]  /*8f30*/  @!P0 MUFU.RCP R43, R43 ;  /* 0x0000002b002b8308 */ /* 0x000e220000001000 */
[----:B--2---:R-:W-:-:S07]  /*8f40*/  @!P5 FADD.FTZ R0, R0, 1 ;  /* 0x3f8000000000d421 */ /* 0x004fce0000010000 */
[----:B------:R-:W2:Y:S08]  /*8f50*/  @!P3 MUFU.RCP R6, R51 ;  /* 0x000000330006b308 */ /* 0x000eb00000001000 */
[----:B------:R-:W3:Y:S01]  /*8f60*/  @!P5 MUFU.RCP R7, R0 ;  /* 0x000000000007d308 */ /* 0x000ee20000001000 */
[----:B0-----:R-:W-:Y:S01]  /*8f70*/  @!P0 FMUL.FTZ R34, R34, R43 ;  /* 0x0000002b22228220 */ /* 0x001fe20000410000 */
[----:B------:R0:W-:Y:S04]  /*8f80*/  STS.128 [R74+0x10], R24 ;  /* 0x000010184a007388 */ /* 0x0001e80000000c00 */
[----:B------:R4:W-:Y:S02]  /*8f90*/  STS.128 [R74+0x20], R28 ;  /* 0x0000201c4a007388 */ /* 0x0009e40000000c00 */
[----:B------:R-:W5:Y:S01]  /*8fa0*/  @!P1 MUFU.RCP R36, R36 ;  /* 0x0000002400249308 */ /* 0x000f620000001000 */
[----:B--2---:R-:W-:-:S07]  /*8fb0*/  @!P3 FMUL.FTZ R33, R33, R6 ;  /* 0x000000062121b220 */ /* 0x004fce0000410000 */
[----:B------:R-:W2:Y:S01]  /*8fc0*/  @!P2 MUFU.RCP R37, R37 ;  /* 0x000000250025a308 */ /* 0x000ea20000001000 */
[----:B---3--:R-:W-:-:S04]  /*8fd0*/  @!P5 FMUL.FTZ R20, R20, R7 ;  /* 0x000000071414d220 */ /* 0x008fc80000410000 */
[----:B------:R-:W-:-:S03]  /*8fe0*/  FADD.FTZ R0, R20, R81 ;  /* 0x0000005114007221 */ /* 0x000fc60000010000 */
[----:B------:R-:W3:Y:S01]  /*8ff0*/  @!P4 MUFU.RCP R42, R42 ;  /* 0x0000002a002ac308 */ /* 0x000ee20000001000 */
[----:B-----5:R-:W-:-:S04]  /*9000*/  @!P1 FMUL.FTZ R21, R21, R36 ;  /* 0x0000002415159220 */ /* 0x020fc80000410000 */
[----:B------:R-:W-:-:S03]  /*9010*/  FADD.FTZ R7, R0, R21 ;  /* 0x0000001500077221 */ /* 0x000fc60000010000 */
[----:B------:R-:W5:Y:S01]  /*9020*/  @!P6 MUFU.RCP R44, R44 ;  /* 0x0000002c002ce308 */ /* 0x000f620000001000 */
[----:B--2---:R-:W-:-:S04]  /*9030*/  @!P2 FMUL.FTZ R22, R22, R37 ;  /* 0x000000251616a220 */ /* 0x004fc80000410000 */
[----:B------:R-:W-:Y:S02]  /*9040*/  FADD.FTZ R0, R7, R22 ;  /* 0x0000001607007221 */ /* 0x000fe40000010000 */
[----:B------:R-:W-:Y:S02]  /*9050*/  IMAD R7, R80, c[0x0][0x2f8], RZ ;  /* 0x0000be0050077a24 */ /* 0x000fe400078e02ff */
[----:B---3--:R-:W-:Y:S02]  /*9060*/  @!P4 FMUL.FTZ R23, R23, R42 ;  /* 0x0000002a1717c220 */ /* 0x008fe40000410000 */
[----:B------:R-:W-:Y:S02]  /*9070*/  IMAD R7, R82, c[0x0][0x2fc], R7 ;  /* 0x0000bf0052077a24 */ /* 0x000fe400078e0207 */
[----:B-1----:R-:W-:Y:S01]  /*9080*/  FADD.FTZ R5, R0, R23 ;  /* 0x0000001700057221 */ /* 0x002fe20000010000 */
[----:B------:R-:W-:Y:S01]  /*9090*/  STS.128 [R74], R20 ;  /* 0x000000144a007388 */ /* 0x000fe20000000c00 */
[----:B-----5:R-:W-:Y:S01]  /*90a0*/  @!P6 FMUL.FTZ R35, R35, R44 ;  /* 0x0000002c2323e220 */ /* 0x020fe20000410000 */
[----:B------:R-:W-:Y:S01]  /*90b0*/  IADD3 R41, R41, R7, RZ ;  /* 0x0000000729297210 */ /* 0x000fe20007ffe0ff */
[----:B0-----:R-:W-:-:S02]  /*90c0*/  FADD.FTZ R24, R5, R24 ;  /* 0x0000001805187221 */ /* 0x001fc40000010000 */
[----:B------:R-:W-:Y:S01]  /*90d0*/  IMAD R5, R85, c[0x0][0x300], RZ ;  /* 0x0000c00055057a24 */ /* 0x000fe200078e02ff */
[----:B------:R0:W-:Y:S01]  /*90e0*/  STS.128 [R74+0x30], R32 ;  /* 0x000030204a007388 */ /* 0x0001e20000000c00 */
        /* <DEDUP_REMOVED lines=27> */
[----:B-----5:R0:W-:Y:S01]  /*92a0*/  STG.E.128 [R4.64+0x600], R36 ;  /* 0x0006002404007986 */ /* 0x0201e2000c101d0c */
[----:B------:R-:W-:Y:S01]  /*92b0*/  @!P0 CALL.REL.NOINC `(.L_x_9688) ;  /* 0x0000001000008944 */ /* 0x000fe20003c00000 */
[----:B------:R-:W-:Y:S05]  /*92c0*/  BRA `(.L_x_9737) ;  /* 0xffff72c000007947 */ /* 0x000fea000383ffff */
.L_x_9688:
[----:B------:R-:W-:Y:S02]  /*92d0*/  ISETP.NE.U32.AND P0, PT, RZ, c[0x0][0x328], PT ;  /* 0x0000ca00ff007a0c */ /* 0x000fe40003f05070 */
[----:B------:R-:W-:-:S02]  /*92e0*/  ISETP.NE.U32.AND P2, PT, RZ, c[0x0][0x348], PT ;  /* 0x0000d200ff007a0c */ /* 0x000fc40003f45070 */
[----:B------:R-:W-:Y:S02]  /*92f0*/  ISETP.NE.AND.EX P1, PT, RZ, c[0x0][0x32c], PT, P0 ;  /* 0x0000cb00ff007a0c */ /* 0x000fe40003f25300 */
[----:B------:R-:W-:-:S11]  /*9300*/  ISETP.NE.AND.EX P0, PT, RZ, c[0x0][0x34c], PT, P2 ;  /* 0x0000d300ff007a0c */ /* 0x000fd60003f05320 */
[----:B------:R-:W-:Y:S05]  /*9310*/  @!P1 BRA `(.L_x_9738) ;  /* 0x0000014000009947 */ /* 0x000fea0003800000 */
[----:B------:R-:W2:Y:S01]  /*9320*/  SHFL.DOWN P1, R0, R83, 0x1, 0x1f ;  /* 0x08201f0053007f89 */ /* 0x000ea20000020000 */
        /* <DEDUP_REMOVED lines=9> */
[----:B0-----:R-:W0:Y:S02]  /*93c0*/  SHFL.DOWN P1, R5, R2, 0x8, 0x1f ;  /* 0x09001f0002057f89 */ /* 0x001e240000020000 */
[----:B0-----:R-:W-:-:S05]  /*93d0*/  @P1 FADD R5, R2, R5 ;  /* 0x0000000502051221 */ /* 0x001fca0000000000 */
[----:B------:R-:W0:Y:S02]  /*93e0*/  SHFL.DOWN P1, R4, R5, 0x10, 0x1f ;  /* 0x0a001f0005047f89 */ /* 0x000e240000020000 */
[----:B0-----:R-:W-:Y:S01]  /*93f0*/  @P1 FADD R4, R5, R4 ;  /* 0x0000000405041221 */ /* 0x001fe20000000000 */
[----:B---3--:R-:W-:-:S04]  /*9400*/  ISETP.NE.AND P1, PT, R6, RZ, PT ;  /* 0x000000ff0600720c */ /* 0x008fc80003f25270 */
[----:B------:R0:W-:Y:S04]  /*9410*/  @!P2 STS [0x854], R4 ;  /* 0x00085404ff00a388 */ /* 0x0001e80000000800 */
[----:B------:R-:W-:Y:S06]  /*9420*/  BAR.SYNC.DEFER_BLOCKING 0x0 ;  /* 0x0000000000007b1d */ /* 0x000fec0000010000 */
[----:B------:R-:W-:Y:S05]  /*9430*/  @P1 BRA `(.L_x_9739) ;  /* 0x0000001000001947 */ /* 0x000fea0003800000 */
[----:B0-----:R0:W-:Y:S02]  /*9440*/  RED.E.ADD.F32.FTZ.RN.STRONG.GPU [R56.64], R4 ;  /* 0x000000043800798e */ /* 0x0011e4000c10e78c */
.L_x_9739:
[----:B0-----:R-:W-:Y:S05]  /*9450*/  BSYNC B0 ;  /* 0x0000000000007941 */ /* 0x001fea0003800000 */
.L_x_9738:
[----:B------:R-:W-:Y:S01]  /*9460*/  BSSY B0, `(.L_x_9740) ;  /* 0x0000018000007945 */ /* 0x000fe20003800000 */
[----:B------:R-:W-:Y:S05]  /*9470*/  @!P0 BRA `(.L_x_9741) ;  /* 0x0000015000008947 */ /* 0x000fea0003800000 */
[----:B------:R-:W-:Y:S06]  /*9480*/  BAR.SYNC.DEFER_BLOCKING 0x0 ;  /* 0x0000000000007b1d */ /* 0x000fec0000010000 */
[----:B------:R-:W2:Y:S04]  /*9490*/  SHFL.DOWN P0, R0, R81, 0x1, 0x1f ;  /* 0x08201f0051007f89 */ /* 0x000ea80000000000 */
[----:B------:R-:W3:Y:S04]  /*94a0*/  S2R R6, SR_LANEID ;  /* 0x0000000000067919 */ /* 0x000ee80000000000 */
[----:B0-----:R-:W0:Y:S01]  /*94b0*/  S2R R19, SR_TID.X ;  /* 0x0000000000137919 */ /* 0x001e220000002100 */
        /* <DEDUP_REMOVED lines=10> */
[----:B0-----:R-:W-:-:S04]  /*9560*/  ISETP.NE.AND P0, PT, R19, RZ, PT ;  /* 0x000000ff1300720c */ /* 0x001fc80003f05270 */
[----:B------:R0:W-:Y:S04]  /*9570*/  @!P1 STS [0x854], R4 ;  /* 0x00085404ff009388 */ /* 0x0001e80000000800 */
[----:B------:R-:W-:Y:S06]  /*9580*/  BAR.SYNC.DEFER_BLOCKING 0x0 ;  /* 0x0000000000007b1d */ /* 0x000fec0000010000 */
[----:B------:R-:W-:Y:S05]  /*9590*/  @P0 BRA `(.L_x_9742) ;  /* 0x0000004000000947 */ /* 0x000fea0003800000 */
[----:B0-----:R0:W-:Y:S01]  /*95a0*/  RED.E.ADD.F32.FTZ.RN.STRONG.GPU [R58.64], R4 ;  /* 0x000000043a00798e */ /* 0x0011e2000c10e78c */
[----:B------:R-:W-:Y:S01]  /*95b0*/  HFMA2.MMA R19, -RZ, RZ, 0, 0 ;  /* 0x00000000ff137435 */ /* 0x000fe200000001ff */
[----:B------:R-:W-:Y:S05]  /*95c0*/  BRA `(.L_x_9742) ;  /* 0x0000001000007947 */ /* 0x000fea0003800000 */
.L_x_9741:
[----:B0-----:R-:W0:Y:S02]  /*95d0*/  S2R R19, SR_TID.X ;  /* 0x0000000000137919 */ /* 0x001e240000002100 */
.L_x_9742:
[----:B0-----:R-:W-:Y:S05]  /*95e0*/  BSYNC B0 ;  /* 0x0000000000007941 */ /* 0x001fea0003800000 */
.L_x_9740:
        /* <DEDUP_REMOVED lines=22> */
.L_x_9743:
        /* <DEDUP_REMOVED lines=64> */
.L_x_9744:
        /* <DEDUP_REMOVED lines=11> */
.L_x_14709:


//--------------------- .text._Z25selective_scan_bwd_kernelI32Selective_Scan_bwd_kernel_traitsILi32ELi16ELb1ELb0ELb0ELb1ELb1EfN3c107complexIfEEEEv12SSMParamsBwd --------------------------
	.section	.text._Z25selective_scan_bwd_kernelI32Selective_Scan_bwd_kernel_traitsILi32ELi16ELb1ELb0ELb0ELb1ELb1EfN3c107complexIfEEEEv12SSMParamsBwd,"ax",@progbits
	.sectioninfo	@"SHI_REGISTERS=219"
	.align	128
        .global         _Z25selective_scan_bwd_kernelI32Selective_Scan_bwd_kernel_traitsILi32ELi16ELb1ELb0ELb0ELb1ELb1EfN3c107complexIfEEEEv12SSMParamsBwd
        .type           _Z25selective_scan_bwd_kernelI32Selective_Scan_bwd_kernel_traitsILi32ELi16ELb1ELb0ELb0ELb1ELb1EfN3c107complexIfEEEEv12SSMParamsBwd,@function
        .size           _Z25selective_scan_bwd_kernelI32Selective_Scan_bwd_kernel_traitsILi32ELi16ELb1ELb0ELb0ELb1ELb1EfN3c107complexIfEEEEv12SSMParamsBwd,(.L_x_14710 - _Z25selective_scan_bwd_kernelI32Selective_Scan_bwd_kernel_traitsILi32ELi16ELb1ELb0ELb0ELb1ELb1EfN3c107complexIfEEEEv12SSMParamsBwd)
        .other          _Z25selective_scan_bwd_kernelI32Selective_Scan_bwd_kernel_traitsILi32ELi16ELb1ELb0ELb0ELb1ELb1EfN3c107complexIfEEEEv12SSMParamsBwd,@"STO_CUDA_ENTRY STV_DEFAULT"
_Z25selective_scan_bwd_kernelI32Selective_Scan_bwd_kernel_traitsILi32ELi16ELb1ELb0ELb0ELb1ELb1EfN3c107complexIfEEEEv12SSMParamsBwd:
.text._Z25selective_scan_bwd_kernelI32Selective_Scan_bwd_kernel_traitsILi32ELi16ELb1ELb0ELb0ELb1ELb1EfN3c107complexIfEEEEv12SSMParamsBwd:
        /* <DEDUP_REMOVED lines=13> */
[----:B------:R-:W-:Y:S01]  /*00d0*/  MOV R14, c[0x0][0x174] ;  /* 0x00005d00000e7a02 */ /* 0x000fe20000000f00 */
[----:B------:R-:W-:-:S10]  /*00e0*/  IMAD R13, R67, c[0x0][0x1d8], RZ ;  /* 0x00007600430d7a24 */ /* 0x000fd400078e02ff */
[----:B------:R-:W-:-:S04]  /*00f0*/  @P1 LEA R4, P2, R0, c[0x0][0x238], 0x2 ;  /* 0x00008e0000041a11 */ /* 0x000fc800078410ff */
[----:B------:R-:W-:Y:S02]  /*0100*/  @P1 LEA.HI.X R5, R0, c[0x0][0x23c], R67, 0x2, P2 ;  /* 0x00008f0000051a11 */ /* 0x000fe400010f1443 */
[----:B0-----:R-:W-:Y:S01]  /*0110*/  SHF.R.S32.HI R68, RZ, 0x1f, R69 ;  /* 0x0000001fff447819 */ /* 0x001fe20000011445 */
[C---:B------:R-:W-:Y:S02]  /*0120*/  IMAD.WIDE.U32 R2, R69.reuse, c[0x0][0x1d0], RZ ;  /* 0x0000740045027a25 */ /* 0x040fe400078e00ff */
[----:B------:R0:W5:Y:S01]  /*0130*/  @P1 LDG.E R66, [R4.64] ;  /* 0x0000000804421981 */ /* 0x000162000c1e1900 */
[----:B------:R-:W-:Y:S01]  /*0140*/  ISETP.GE.AND P4, PT, R14, 0x1, PT ;  /* 0x000000010e00780c */ /* 0x000fe20003f86270 */
[C---:B------:R-:W-:Y:S01]  /*0150*/  IMAD R10, R68.reuse, c[0x0][0x1d0], RZ ;  /* 0x00007400440a7a24 */ /* 0x040fe200078e02ff */
[----:B------:R-:W-:Y:S01]  /*0160*/  UMOV UR4, URZ ;  /* 0x0000003f00047c82 */ /* 0x000fe20008000000 */
[C---:B------:R-:W-:Y:S01]  /*0170*/  IMAD R12, R68.reuse, c[0x0][0x278], RZ ;  /* 0x00009e00440c7a24 */ /* 0x040fe200078e02ff */
[----:B------:R-:W-:Y:S01]  /*0180*/  CS2R R56, SRZ ;  /* 0x0000000000387805 */ /* 0x000fe2000001ff00 */
[C---:B------:R-:W-:Y:S01]  /*0190*/  IMAD R9, R69.reuse, c[0x0][0x1d4], R10 ;  /* 0x0000750045097a24 */ /* 0x040fe200078e020a */
[----:B------:R-:W-:Y:S01]  /*01a0*/  HFMA2.MMA R71, -RZ, RZ, 0, 0 ;  /* 0x00000000ff477435 */ /* 0x000fe200000001ff */
[----:B------:R-:W-:Y:S01]  /*01b0*/  IMAD R10, R68, c[0x0][0x1e0], RZ ;  /* 0x00007800440a7a24 */ /* 0x000fe200078e02ff */
[----:B------:R-:W-:Y:S01]  /*01c0*/  MOV R73, RZ ;  /* 0x000000ff00497202 */ /* 0x000fe20000000f00 */
[----:B0-----:R-:W-:Y:S01]  /*01d0*/  IMAD.WIDE.U32 R4, R69, c[0x0][0x1e0], RZ ;  /* 0x0000780045047a25 */ /* 0x001fe200078e00ff */
[----:B------:R-:W-:-:S02]  /*01e0*/  IADD3 R3, R3, R9, RZ ;  /* 0x0000000903037210 */ /* 0x000fc40007ffe0ff */
[----:B------:R-:W-:Y:S01]  /*01f0*/  LEA R9, R14, 0xfffffe00, 0x9 ;  /* 0xfffffe000e097811 */ /* 0x000fe200078e48ff */
[----:B------:R-:W-:Y:S02]  /*0200*/  IMAD R15, R69, c[0x0][0x1e4], R10 ;  /* 0x00007900450f7a24 */ /* 0x000fe400078e020a */
[----:B------:R-:W-:Y:S01]  /*0210*/  IMAD.WIDE.U32 R2, R0, c[0x0][0x1d8], R2 ;  /* 0x0000760000027a25 */ /* 0x000fe200078e0002 */
[----:B------:R-:W-:Y:S02]  /*0220*/  SHF.R.S32.HI R11, RZ, 0x1f, R9 ;  /* 0x0000001fff0b7819 */ /* 0x000fe40000011409 */
[----:B------:R-:W-:Y:S01]  /*0230*/  IADD3 R5, R5, R15, RZ ;  /* 0x0000000f05057210 */ /* 0x000fe20007ffe0ff */
[----:B-1----:R-:W-:-:S04]  /*0240*/  IMAD.WIDE.U32 R6, R69, c[0x0][0x278], RZ ;  /* 0x00009e0045067a25 */ /* 0x002fc800078e00ff */
[----:B------:R-:W-:Y:S01]  /*0250*/  IMAD R17, R69, c[0x0][0x27c], R12 ;  /* 0x00009f0045117a24 */ /* 0x000fe200078e020c */
[----:B------:R-:W-:Y:S01]  /*0260*/  IADD3 R12, P1, R9, R2, RZ ;  /* 0x00000002090c7210 */ /* 0x000fe20007f3e0ff */
[C---:B------:R-:W-:Y:S02]  /*0270*/  IMAD R13, R0.reuse, c[0x0][0x1dc], R13 ;  /* 0x00007700000d7a24 */ /* 0x040fe400078e020d */
[----:B------:R-:W-:Y:S01]  /*0280*/  IMAD R15, R67, c[0x0][0x1e8], RZ ;  /* 0x00007a00430f7a24 */ /* 0x000fe200078e02ff */
[----:B------:R-:W-:Y:S01]  /*0290*/  IADD3 R7, R7, R17, RZ ;  /* 0x0000001107077210 */ /* 0x000fe20007ffe0ff */
[----:B------:R-:W-:Y:S01]  /*02a0*/  IMAD R17, R67, c[0x0][0x280], RZ ;  /* 0x0000a00043117a24 */ /* 0x000fe200078e02ff */
[----:B------:R-:W-:Y:S01]  /*02b0*/  IADD3.X R13, R11, R3, R13, P1, !PT ;  /* 0x000000030b0d7210 */ /* 0x000fe20000ffe40d */
[----:B------:R-:W-:Y:S01]  /*02c0*/  IMAD.WIDE.U32 R2, R0, c[0x0][0x1e8], R4 ;  /* 0x00007a0000027a25 */ /* 0x000fe200078e0004 */
[----:B------:R-:W-:Y:S02]  /*02d0*/  ISETP.NE.U32.AND P1, PT, RZ, c[0x0][0x260], PT ;  /* 0x00009800ff007a0c */ /* 0x000fe40003f25070 */
[----:B------:R-:W-:Y:S01]  /*02e0*/  LEA R10, P2, R12, c[0x0][0x240], 0x2 ;  /* 0x000090000c0a7a11 */ /* 0x000fe200078410ff */
[----:B------:R-:W-:Y:S01]  /*02f0*/  IMAD.WIDE.U32 R4, R0, c[0x0][0x280], R6 ;  /* 0x0000a00000047a25 */ /* 0x000fe200078e0006 */
[----:B------:R-:W-:-:S02]  /*0300*/  ISETP.NE.AND.EX P1, PT, RZ, c[0x0][0x264], PT, P1 ;  /* 0x00009900ff007a0c */ /* 0x000fc40003f25310 */
[C---:B------:R-:W-:Y:S01]  /*0310*/  IADD3 R2, P3, R9.reuse, R2, RZ ;  /* 0x0000000209027210 */ /* 0x040fe20007f7e0ff */
[C---:B------:R-:W-:Y:S01]  /*0320*/  IMAD R15, R0.reuse, c[0x0][0x1ec], R15 ;  /* 0x00007b00000f7a24 */ /* 0x040fe200078e020f */
[----:B------:R-:W-:Y:S01]  /*0330*/  IADD3 R6, P5, R9, R4, RZ ;  /* 0x0000000409067210 */ /* 0x000fe20007fbe0ff */
[----:B------:R-:W-:Y:S01]  /*0340*/  IMAD R17, R0, c[0x0][0x284], R17 ;  /* 0x0000a10000117a24 */ /* 0x000fe200078e0211 */
[----:B------:R-:W-:Y:S01]  /*0350*/  LEA.HI.X R12, R12, c[0x0][0x244], R13, 0x2, P2 ;  /* 0x000091000c0c7a11 */ /* 0x000fe200010f140d */
[----:B------:R-:W-:Y:S01]  /*0360*/  HFMA2.MMA R4, -RZ, RZ, 0, 0 ;  /* 0x00000000ff047435 */ /* 0x000fe200000001ff */
[----:B------:R-:W-:Y:S02]  /*0370*/  IADD3.X R9, R11, R3, R15, P3, !PT ;  /* 0x000000030b097210 */ /* 0x000fe40001ffe40f */
[----:B------:R-:W-:Y:S02]  /*0380*/  ISETP.NE.U32.AND P2, PT, RZ, c[0x0][0x328], PT ;  /* 0x0000ca00ff007a0c */ /* 0x000fe40003f45070 */
[----:B------:R-:W-:-:S02]  /*0390*/  ISETP.NE.U32.AND P3, PT, RZ, c[0x0][0x348], PT ;  /* 0x0000d200ff007a0c */ /* 0x000fc40003f65070 */
[----:B------:R-:W-:Y:S02]  /*03a0*/  IADD3.X R11, R11, R5, R17, P5, !PT ;  /* 0x000000050b0b7210 */ /* 0x000fe40002ffe411 */
[C---:B------:R-:W-:Y:S02]  /*03b0*/  LEA R7, P5, R2.reuse, c[0x0][0x248], 0x2 ;  /* 0x0000920002077a11 */ /* 0x040fe400078a10ff */
[----:B------:R-:W-:Y:S02]  /*03c0*/  ISETP.NE.AND.EX P2, PT, RZ, c[0x0][0x32c], PT, P2 ;  /* 0x0000cb00ff007a0c */ /* 0x000fe40003f45320 */
[----:B------:R-:W-:Y:S02]  /*03d0*/  ISETP.NE.AND.EX P3, PT, RZ, c[0x0][0x34c], PT, P3 ;  /* 0x0000d300ff007a0c */ /* 0x000fe40003f65330 */
[----:B------:R-:W-:Y:S01]  /*03e0*/  LEA.HI.X R9, R2, c[0x0][0x24c], R9, 0x2, P5 ;  /* 0x0000930002097a11 */ /* 0x000fe200028f1409 */
[----:B------:R-:W-:Y:S01]  /*03f0*/  @P1 IMAD R2, R69, c[0x0][0x164], R0 ;  /* 0x0000590045021a24 */ /* 0x000fe200078e0200 */
[----:B------:R-:W-:-:S02]  /*0400*/  @P1 MOV R59, 0x10 ;  /* 0x00000010003b1802 */ /* 0x000fc40000000f00 */
[----:B------:R-:W-:Y:S01]  /*0410*/  LEA R5, P6, R6, c[0x0][0x308], 0x2 ;  /* 0x0000c20006057a11 */ /* 0x000fe200078c10ff */
[----:B------:R-:W-:Y:S01]  /*0420*/  @P1 IMAD R2, R2, c[0x0][0x174], RZ ;  /* 0x00005d0002021a24 */ /* 0x000fe200078e02ff */
[----:B------:R-:W-:Y:S02]  /*0430*/  MOV R3, RZ ;  /* 0x000000ff00037202 */ /* 0x000fe40000000f00 */
[----:B------:R-:W-:Y:S01]  /*0440*/  LEA.HI.X R6, R6, c[0x0][0x30c], R11, 0x2, P6 ;  /* 0x0000c30006067a11 */ /* 0x000fe200030f140b */
[----:B------:R-:W-:Y:S02]  /*0450*/  @P1 IMAD R2, R2, c[0x0][0x16c], RZ ;  /* 0x00005b0002021a24 */ /* 0x000fe400078e02ff */
[----:B------:R-:W-:Y:S02]  /*0460*/  @P3 LEA R4, P5, R0, c[0x0][0x348], 0x2 ;  /* 0x0000d20000043a11 */ /* 0x000fe400078a10ff */
[----:B------:R-:W-:Y:S02]  /*0470*/  @P1 IMAD.WIDE R58, R2, R59, c[0x0][0x260] ;  /* 0x00009800023a1625 */ /* 0x000fe400078e023b */
[C---:B------:R-:W-:Y:S01]  /*0480*/  @P3 LEA.HI.X R3, R0.reuse, c[0x0][0x34c], R67, 0x2, P5 ;  /* 0x0000d30000033a11 */ /* 0x040fe200028f1443 */
[----:B------:R-:W-:Y:S01]  /*0490*/  @!P1 CS2R R58, SRZ ;  /* 0x00000000003a9805 */ /* 0x000fe2000001ff00 */
[----:B------:R-:W-:Y:S01]  /*04a0*/  MOV R2, R4 ;  /* 0x0000000400027202 */ /* 0x000fe20000000f00 */
[----:B--2---:R0:W1:Y:S01]  /*04b0*/  @P0 R2UR UR4, R8 ;  /* 0x00000000080403c2 */ /* 0x00406200000e0000 */
[----:B------:R-:W-:-:S04]  /*04c0*/  @P2 LEA R56, P0, R0, c[0x0][0x328], 0x2 ;  /* 0x0000ca0000382a11 */ /* 0x000fc800078010ff */
[----:B------:R-:W-:Y:S01]  /*04d0*/  @P2 LEA.HI.X R57, R0, c[0x0][0x32c], R67, 0x2, P0 ;  /* 0x0000cb0000392a11 */ /* 0x000fe200000f1443 */
[----:B------:R-:W-:Y:S05]  /*04e0*/  @!P4 BRA `(.L_x_9745) ;  /* 0x0000a0c00000c947 */ /* 0x000fea0003800000 */
[----:B------:R-:W2:Y:S01]  /*04f0*/  S2R R70, SR_TID.X ;  /* 0x0000000000467919 */ /* 0x000ea20000002100 */
[----:B------:R3:W4:Y:S01]  /*0500*/  R2UR UR12, R10 ;  /* 0x000000000a0c73c2 */ /* 0x00072200000e0000 */
[----:B------:R-:W-:Y:S02]  /*0510*/  MOV R74, c[0x0][0x174] ;  /* 0x00005d00004a7a02 */ /* 0x000fe40000000f00 */
[----:B------:R-:W0:Y:S01]  /*0520*/  S2R R72, SR_LANEID ;  /* 0x0000000000487919 */ /* 0x000e220000000000 */
[----:B------:R-:W-:Y:S02]  /*0530*/  MOV R73, RZ ;  /* 0x000000ff00497202 */ /* 0x000fe40000000f00 */
[----:B------:R-:W-:Y:S02]  /*0540*/  MOV R71, RZ ;  /* 0x000000ff00477202 */ /* 0x000fe40000000f00 */
[----:B------:R3:W1:Y:S08]  /*0550*/  R2UR UR13, R12 ;  /* 0x000000000c0d73c2 */ /* 0x00067000000e0000 */
[----:B------:R3:W0:Y:S01]  /*0560*/  R2UR UR6, R7 ;  /* 0x00000000070673c2 */ /* 0x00062200000e0000 */
[----:B--2---:R-:W-:-:S07]  /*0570*/  SHF.L.U32 R4, R70, 0x2, RZ ;  /* 0x0000000246047819 */ /* 0x004fce00000006ff */
[----:B------:R3:W2:Y:S01]  /*0580*/  R2UR UR7, R9 ;  /* 0x00000000090773c2 */ /* 0x0006a200000e0000 */
[----:B------:R-:W-:Y:S02]  /*0590*/  LOP3.LUT R75, R70, 0x1f, RZ, 0xc0, !PT ;  /* 0x0000001f464b7812 */ /* 0x000fe400078ec0ff */
[----:B------:R-:W-:-:S04]  /*05a0*/  LOP3.LUT R93, R4, 0xffffff80, RZ, 0xc0, !PT ;  /* 0xffffff80045d7812 */ /* 0x000fc800078ec0ff */
[----:B------:R-:W-:Y:S01]  /*05b0*/  LOP3.LUT R93, R93, 0x1f, R70, 0xf8, !PT ;  /* 0x0000001f5d5d7812 */ /* 0x000fe200078ef846 */
[----:B------:R3:W0:Y:S08]  /*05c0*/  R2UR UR10, R5 ;  /* 0x00000000050a73c2 */ /* 0x00063000000e0000 */
[----:B-1--4-:R3:W0:Y:S02]  /*05d0*/  R2UR UR11, R6 ;  /* 0x00000000060b73c2 */ /* 0x01262400000e0000 */
.L_x_9795:
[----:B------:R-:W-:Y:S01]  /*05e0*/  BAR.SYNC.DEFER_BLOCKING 0x0 ;  /* 0x0000000000007b1d */ /* 0x000fe20000010000 */
[----:B0-----:R-:W-:-:S02]  /*05f0*/  MOV R8, UR12 ;  /* 0x0000000c00087c02 */ /* 0x001fc40008000f00 */
[----:B---3--:R-:W-:-:S05]  /*0600*/  MOV R9, UR13 ;  /* 0x0000000d00097c02 */ /* 0x008fca0008000f00 */
[----:B------:R-:W-:-:S05]  /*0610*/  IMAD.WIDE R8, R93, 0x10, R8 ;  /* 0x000000105d087825 */ /* 0x000fca00078e0208 */
[----:B------:R-:W3:Y:S04]  /*0620*/  LDG.E.128 R12, [R8.64] ;  /* 0x00000008080c7981 */ /* 0x000ee8000c1e1d00 */
[----:B------:R-:W4:Y:S04]  /*0630*/  LDG.E.128 R16, [R8.64+0x200] ;  /* 0x0002000808107981 */ /* 0x000f28000c1e1d00 */
[----:B--2---:R-:W2:Y:S04]  /*0640*/  LDG.E.128 R24, [R8.64+0x400] ;  /* 0x0004000808187981 */ /* 0x004ea8000c1e1d00 */
[----:B------:R-:W2:Y:S01]  /*0650*/  LDG.E.128 R28, [R8.64+0x600] ;  /* 0x00060008081c7981 */ /* 0x000ea2000c1e1d00 */
[----:B------:R-:W-:Y:S01]  /*0660*/  SHF.L.U32 R76, R72, 0x6, RZ ;  /* 0x00000006484c7819 */ /* 0x000fe200000006ff */
[----:B------:R-:W-:-:S10]  /*0670*/  HFMA2.MMA R20, -RZ, RZ, 0, 9.5367431640625e-07 ;  /* 0x00000010ff147435 */ /* 0x000fd400000001ff */
[----:B------:R-:W-:Y:S01]  /*0680*/  IMAD.WIDE R20, R93, R20, UR6 ;  /* 0x000000065d147e25 */ /* 0x000fe2000f8e0214 */
[----:B---3--:R-:W-:Y:S04]  /*0690*/  STS.128 [R72.X16], R12 ;  /* 0x0000000c48007388 */ /* 0x008fe8000000cc00 */
[----:B----4-:R-:W-:Y:S04]  /*06a0*/  STS.128 [R72.X16+0x200], R16 ;  /* 0x0002001048007388 */ /* 0x010fe8000000cc00 */
[----:B--2---:R0:W-:Y:S04]  /*06b0*/  STS.128 [R72.X16+0x400], R24 ;  /* 0x0004001848007388 */ /* 0x0041e8000000cc00 */
        /* <DEDUP_REMOVED lines=14> */
[----:B--2---:R-:W-:Y:S04]  /*07a0*/  STS.128 [R72.X16], R24 ;  /* 0x0000001848007388 */ /* 0x004fe8000000cc00 */
[----:B---3--:R-:W-:Y:S04]  /*07b0*/  STS.128 [R72.X16+0x200], R28 ;  /* 0x0002001c48007388 */ /* 0x008fe8000000cc00 */
[----:B----4-:R-:W-:Y:S04]  /*07c0*/  STS.128 [R72.X16+0x400], R32 ;  /* 0x0004002048007388 */ /* 0x010fe8000000cc00 */
[----:B------:R0:W-:Y:S01]  /*07d0*/  STS.128 [R72.X16+0x600], R48 ;  /* 0x0006003048007388 */ /* 0x0001e2000000cc00 */
[----:B------:R-:W-:-:S06]  /*07e0*/  NOP ;  /* 0x0000000000007918 */ /* 0x000fcc0000000000 */
[----:B------:R-:W1:Y:S04]  /*07f0*/  LDS.128 R52, [R76+0x10] ;  /* 0x000010004c347984 */ /* 0x000e680000000c00 */
[----:B------:R-:W-:Y:S04]  /*0800*/  LDS.128 R40, [R76+0x20] ;  /* 0x000020004c287984 */ /* 0x000fe80000000c00 */
[----:B------:R-:W-:Y:S04]  /*0810*/  LDS.128 R36, [R76+0x30] ;  /* 0x000030004c247984 */ /* 0x000fe80000000c00 */
[----:B------:R-:W2:Y:S04]  /*0820*/  LDS.128 R44, [R76] ;  /* 0x000000004c2c7984 */ /* 0x000ea80000000c00 */
[----:B------:R-:W-:Y:S06]  /*0830*/  BAR.SYNC.DEFER_BLOCKING 0x0 ;  /* 0x0000000000007b1d */ /* 0x000fec0000010000 */
[----:B------:R-:W3:Y:S04]  /*0840*/  LDG.E.128 R60, [R22.64] ;  /* 0x00000008163c7981 */ /* 0x000ee8000c1e1d00 */
[----:B------:R-:W4:Y:S04]  /*0850*/  LDG.E.128 R80, [R22.64+0x200] ;  /* 0x0002000816507981 */ /* 0x000f28000c1e1d00 */
[----:B------:R-:W2:Y:S04]  /*0860*/  LDG.E.128 R84, [R22.64+0x400] ;  /* 0x0004000816547981 */ /* 0x000ea8000c1e1d00 */
        /* <DEDUP_REMOVED lines=12> */
[----:B------:R-:W-:-:S05]  /*0930*/  FADD.FTZ R79, R54, UR4 ;  /* 0x00000004364f7e21 */ /* 0x000fca0008010000 */
[----:B------:R-:W-:Y:S01]  /*0940*/  FSETP.GTU.FTZ.AND P1, PT, R79, 20, PT ;  /* 0x41a000004f00780b */ /* 0x000fe20003f3c000 */
[----:B---3--:R-:W-:Y:S04]  /*0950*/  STS.128 [R72.X16], R60 ;  /* 0x0000003c48007388 */ /* 0x008fe8000000cc00 */
[----:B----4-:R0:W-:Y:S04]  /*0960*/  STS.128 [R72.X16+0x200], R80 ;  /* 0x0002005048007388 */ /* 0x0101e8000000cc00 */
[----:B--2---:R1:W-:Y:S04]  /*0970*/  STS.128 [R72.X16+0x400], R84 ;  /* 0x0004005448007388 */ /* 0x0043e8000000cc00 */
[----:B------:R2:W-:Y:S01]  /*0980*/  STS.128 [R72.X16+0x600], R88 ;  /* 0x0006005848007388 */ /* 0x0005e2000000cc00 */
[----:B------:R-:W-:-:S06]  /*0990*/  NOP ;  /* 0x0000000000007918 */ /* 0x000fcc0000000000 */
[----:B------:R2:W3:Y:S01]  /*09a0*/  LDS.128 R20, [R76+0x10] ;  /* 0x000010004c147984 */ /* 0x0004e20000000c00 */
[----:B0-----:R-:W-:Y:S02]  /*09b0*/  FADD.FTZ R83, R44, UR4 ;  /* 0x000000042c537e21 */ /* 0x001fe40008010000 */
[C---:B------:R-:W-:Y:S01]  /*09c0*/  IMAD R61, R0.reuse, c[0x0][0x1fc], R51 ;  /* 0x00007f00003d7a24 */ /* 0x040fe200078e0233 */
[----:B------:R2:W0:Y:S01]  /*09d0*/  LDS.128 R24, [R76+0x20] ;  /* 0x000020004c187984 */ /* 0x0004220000000c00 */
[----:B------:R-:W-:Y:S01]  /*09e0*/  IMAD.WIDE.U32 R50, R0, c[0x0][0x1f8], R48 ;  /* 0x00007e0000327a25 */ /* 0x000fe200078e0030 */
[----:B------:R-:W-:Y:S02]  /*09f0*/  FSETP.GTU.FTZ.AND P4, PT, R83, 20, PT ;  /* 0x41a000005300780b */ /* 0x000fe40003f9c000 */
[----:B------:R2:W4:Y:S01]  /*0a00*/  LDS.128 R32, [R76+0x30] ;  /* 0x000030004c207984 */ /* 0x0005220000000c00 */
[----:B------:R-:W-:Y:S01]  /*0a10*/  FADD.FTZ R80, R55, UR4 ;  /* 0x0000000437507e21 */ /* 0x000fe20008010000 */
[----:B------:R-:W-:Y:S01]  /*0a20*/  IADD3 R49, R51, R61, RZ ;  /* 0x0000003d33317210 */ /* 0x000fe20007ffe0ff */
[----:B------:R-:W-:Y:S01]  /*0a30*/  FADD.FTZ R81, R40, UR4 ;  /* 0x0000000428517e21 */ /* 0x000fe20008010000 */
[----:B------:R2:W0:Y:S01]  /*0a40*/  LDS.128 R28, [R76] ;  /* 0x000000004c1c7984 */ /* 0x0004220000000c00 */
[----:B------:R-:W-:Y:S01]  /*0a50*/  LEA R48, P0, R50, c[0x0][0x268], 0x2 ;  /* 0x00009a0032307a11 */ /* 0x000fe200078010ff */
[----:B------:R-:W-:Y:S01]  /*0a60*/  FADD.FTZ R82, R45, UR4 ;  /* 0x000000042d527e21 */ /* 0x000fe20008010000 */
[----:B------:R-:W-:Y:S01]  /*0a70*/  FSETP.GTU.FTZ.AND P2, PT, R80, 20, PT ;  /* 0x41a000005000780b */ /* 0x000fe20003f5c000 */
[----:B-1----:R-:W-:Y:S01]  /*0a80*/  FADD.FTZ R85, R46, UR4 ;  /* 0x000000042e557e21 */ /* 0x002fe20008010000 */
[----:B------:R-:W-:-:S02]  /*0a90*/  LEA.HI.X R49, R50, c[0x0][0x26c], R49, 0x2, P0 ;  /* 0x00009b0032317a11 */ /* 0x000fc400000f1431 */
[----:B------:R-:W-:Y:S02]  /*0aa0*/  FSETP.GTU.FTZ.AND P0, PT, R78, 20, PT ;  /* 0x41a000004e00780b */ /* 0x000fe40003f1c000 */
[----:B------:R-:W-:Y:S02]  /*0ab0*/  FSETP.GTU.FTZ.AND P3, PT, R81, 20, PT ;  /* 0x41a000005100780b */ /* 0x000fe40003f7c000 */
[----:B------:R-:W-:Y:S01]  /*0ac0*/  FSETP.GTU.FTZ.AND P5, PT, R82, 20, PT ;  /* 0x41a000005200780b */ /* 0x000fe20003fbc000 */
[----:B------:R-:W-:Y:S07]  /*0ad0*/  @P4 BRA `(.L_x_9747) ;  /* 0x000001f000004947 */ /* 0x000fee0003800000 */
[----:B--2---:R-:W-:Y:S01]  /*0ae0*/  FMUL.FTZ R83, R83, 1.4426950216293334961 ;  /* 0x3fb8aa3b53537820 */ /* 0x004fe20000410000 */
        /* <DEDUP_REMOVED lines=30> */
.L_x_9747:
[----:B--2---:R-:W-:Y:S05]  /*0cd0*/  BSYNC B0 ;  /* 0x0000000000007941 */ /* 0x004fea0003800000 */
.L_x_9746:
        /* <DEDUP_REMOVED lines=35> */
.L_x_9749:
[----:B------:R-:W-:Y:S05]  /*0f10*/  BSYNC B0 ;  /* 0x0000000000007941 */ /* 0x000fea0003800000 */
.L_x_9748:
        /* <DEDUP_REMOVED lines=35> */
.L_x_9751:
[----:B------:R-:W-:Y:S05]  /*1150*/  BSYNC B0 ;  /* 0x0000000000007941 */ /* 0x000fea0003800000 */
.L_x_9750:
        /* <DEDUP_REMOVED lines=35> */
.L_x_9753:
[----:B------:R-:W-:Y:S05]  /*1390*/  BSYNC B0 ;  /* 0x0000000000007941 */ /* 0x000fea0003800000 */
.L_x_9752:
        /* <DEDUP_REMOVED lines=35> */
.L_x_9755:
[----:B------:R-:W-:Y:S05]  /*15d0*/  BSYNC B0 ;  /* 0x0000000000007941 */ /* 0x000fea0003800000 */
.L_x_9754:
        /* <DEDUP_REMOVED lines=35> */
.L_x_9757:
[----:B------:R-:W-:Y:S05]  /*1810*/  BSYNC B0 ;  /* 0x0000000000007941 */ /* 0x000fea0003800000 */
.L_x_9756:
        /* <DEDUP_REMOVED lines=35> */
.L_x_9759:
[----:B------:R-:W-:Y:S05]  /*1a50*/  BSYNC B0 ;  /* 0x0000000000007941 */ /* 0x000fea0003800000 */
.L_x_9758:
        /* <DEDUP_REMOVED lines=35> */
.L_x_9761:
[----:B------:R-:W-:Y:S05]  /*1c90*/  BSYNC B0 ;  /* 0x0000000000007941 */ /* 0x000fea0003800000 */
.L_x_9760:
        /* <DEDUP_REMOVED lines=35> */
.L_x_9763:
[----:B------:R-:W-:Y:S05]  /*1ed0*/  BSYNC B0 ;  /* 0x0000000000007941 */ /* 0x000fea0003800000 */
.L_x_9762:
        /* <DEDUP_REMOVED lines=35> */
.L_x_9765:
[----:B------:R-:W-:Y:S05]  /*2110*/  BSYNC B0 ;  /* 0x0000000000007941 */ /* 0x000fea0003800000 */
.L_x_9764:
        /* <DEDUP_REMOVED lines=33> */
.L_x_9767:
[----:B------:R-:W-:Y:S05]  /*2330*/  BSYNC B0 ;  /* 0x0000000000007941 */ /* 0x000fea0003800000 */
.L_x_9766:
        /* <DEDUP_REMOVED lines=33> */
.L_x_9769:
[----:B------:R-:W-:Y:S05]  /*2550*/  BSYNC B0 ;  /* 0x0000000000007941 */ /* 0x000fea0003800000 */
.L_x_9768:
        /* <DEDUP_REMOVED lines=33> */
.L_x_9771:
[----:B------:R-:W-:Y:S05]  /*2770*/  BSYNC B0 ;  /* 0x0000000000007941 */ /* 0x000fea0003800000 */
.L_x_9770:
        /* <DEDUP_REMOVED lines=33> */
.L_x_9773:
[----:B------:R-:W-:Y:S05]  /*2990*/  BSYNC B0 ;  /* 0x0000000000007941 */ /* 0x000fea0003800000 */
.L_x_9772:
        /* <DEDUP_REMOVED lines=33> */
.L_x_9775:
[----:B------:R-:W-:Y:S05]  /*2bb0*/  BSYNC B0 ;  /* 0x0000000000007941 */ /* 0x000fea0003800000 */
.L_x_9774:
        /* <DEDUP_REMOVED lines=33> */
.L_x_9777:
[----:B------:R-:W-:Y:S05]  /*2dd0*/  BSYNC B0 ;  /* 0x0000000000007941 */ /* 0x000fea0003800000 */
.L_x_9776:
[----:B------:R-:W-:Y:S06]  /*2de0*/  BAR.SYNC.DEFER_BLOCKING 0x0 ;  /* 0x0000000000007b1d */ /* 0x000fec0000010000 */
[----:B------:R-:W2:Y:S04]  /*2df0*/  LDG.E.128 R52, [R48.64] ;  /* 0x0000000830347981 */ /* 0x000ea8000c1e1d00 */
[----:B----4-:R-:W4:Y:S04]  /*2e00*/  LDG.E.128 R60, [R48.64+0x200] ;  /* 0x00020008303c7981 */ /* 0x010f28000c1e1d00 */
[----:B---3--:R-:W3:Y:S04]  /*2e10*/  LDG.E.128 R100, [R48.64+0x400] ;  /* 0x0004000830647981 */ /* 0x008ee8000c1e1d00 */
[----:B------:R-:W3:Y:S01]  /*2e20*/  LDG.E.128 R104, [R48.64+0x600] ;  /* 0x0006000830687981 */ /* 0x000ee2000c1e1d00 */
        /* <DEDUP_REMOVED lines=11> */
[----:B--2---:R-:W-:Y:S04]  /*2ee0*/  STS.128 [R72.X16], R52 ;  /* 0x0000003448007388 */ /* 0x004fe8000000cc00 */
[----:B----4-:R1:W-:Y:S04]  /*2ef0*/  STS.128 [R72.X16+0x200], R60 ;  /* 0x0002003c48007388 */ /* 0x0103e8000000cc00 */
[----:B---3--:R-:W-:Y:S04]  /*2f00*/  STS.128 [R72.X16+0x400], R100 ;  /* 0x0004006448007388 */ /* 0x008fe8000000cc00 */
[----:B------:R2:W-:Y:S01]  /*2f10*/  STS.128 [R72.X16+0x600], R104 ;  /* 0x0006006848007388 */ /* 0x0005e2000000cc00 */
[----:B------:R-:W-:-:S06]  /*2f20*/  NOP ;  /* 0x0000000000007918 */ /* 0x000fcc0000000000 */
[----:B------:R-:W3:Y:S04]  /*2f30*/  LDS.128 R48, [R76] ;  /* 0x000000004c307984 */ /* 0x000ee80000000c00 */
[----:B------:R-:W2:Y:S04]  /*2f40*/  LDS.128 R40, [R76+0x10] ;  /* 0x000010004c287984 */ /* 0x000ea80000000c00 */
[----:B------:R-:W0:Y:S04]  /*2f50*/  LDS.128 R44, [R76+0x20] ;  /* 0x000020004c2c7984 */ /* 0x000e280000000c00 */
[----:B------:R-:W0:Y:S04]  /*2f60*/  LDS.128 R36, [R76+0x30] ;  /* 0x000030004c247984 */ /* 0x000e280000000c00 */
[----:B------:R-:W-:Y:S06]  /*2f70*/  BAR.SYNC.DEFER_BLOCKING 0x0 ;  /* 0x0000000000007b1d */ /* 0x000fec0000010000 */
[----:B------:R0:W4:Y:S04]  /*2f80*/  LDG.E.128 R96, [R94.64] ;  /* 0x000000085e607981 */ /* 0x000128000c1e1d00 */
[----:B-1----:R1:W4:Y:S04]  /*2f90*/  LDG.E.128 R60, [R94.64+0x200] ;  /* 0x000200085e3c7981 */ /* 0x002328000c1e1d00 */
[----:B------:R1:W4:Y:S04]  /*2fa0*/  LDG.E.128 R52, [R94.64+0x400] ;  /* 0x000400085e347981 */ /* 0x000328000c1e1d00 */
[----:B--2---:R1:W2:Y:S01]  /*2fb0*/  LDG.E.128 R104, [R94.64+0x600] ;  /* 0x000600085e687981 */ /* 0x0042a2000c1e1d00 */
[----:B---3--:R-:W-:-:S02]  /*2fc0*/  FMUL.FTZ R100, R48, -1.4426950216293334961 ;  /* 0xbfb8aa3b30647820 */ /* 0x008fc40000410000 */
[----:B------:R-:W-:Y:S02]  /*2fd0*/  FMUL.FTZ R101, R49, -1.4426950216293334961 ;  /* 0xbfb8aa3b31657820 */ /* 0x000fe40000410000 */
[----:B------:R-:W-:Y:S02]  /*2fe0*/  FMUL.FTZ R102, R50, -1.4426950216293334961 ;  /* 0xbfb8aa3b32667820 */ /* 0x000fe40000410000 */
[----:B------:R-:W-:Y:S01]  /*2ff0*/  FMUL.FTZ R103, R51, -1.4426950216293334961 ;  /* 0xbfb8aa3b33677820 */ /* 0x000fe20000410000 */
[----:B------:R-:W3:Y:S01]  /*3000*/  MUFU.EX2 R100, R100 ;  /* 0x0000006400647308 */ /* 0x000ee20000000800 */
[----:B------:R-:W-:Y:S02]  /*3010*/  FMUL.FTZ R108, R40, -1.4426950216293334961 ;  /* 0xbfb8aa3b286c7820 */ /* 0x000fe40000410000 */
[----:B------:R-:W-:Y:S02]  /*3020*/  FMUL.FTZ R109, R43, -1.4426950216293334961 ;  /* 0xbfb8aa3b2b6d7820 */ /* 0x000fe40000410000 */
[----:B0-----:R-:W-:-:S02]  /*3030*/  FMUL.FTZ R111, R44, -1.4426950216293334961 ;  /* 0xbfb8aa3b2c6f7820 */ /* 0x001fc40000410000 */
[----:B-1----:R-:W-:Y:S01]  /*3040*/  FMUL.FTZ R94, R41, -1.4426950216293334961 ;  /* 0xbfb8aa3b295e7820 */ /* 0x002fe20000410000 */
[----:B------:R-:W0:Y:S01]  /*3050*/  MUFU.EX2 R101, R101 ;  /* 0x0000006500657308 */ /* 0x000e220000000800 */
[----:B------:R-:W-:Y:S02]  /*3060*/  FMUL.FTZ R95, R42, -1.4426950216293334961 ;  /* 0xbfb8aa3b2a5f7820 */ /* 0x000fe40000410000 */
[----:B------:R-:W-:Y:S02]  /*3070*/  FMUL.FTZ R116, R47, -1.4426950216293334961 ;  /* 0xbfb8aa3b2f747820 */ /* 0x000fe40000410000 */
[----:B------:R-:W-:Y:S02]  /*3080*/  FMUL.FTZ R117, R36, -1.4426950216293334961 ;  /* 0xbfb8aa3b24757820 */ /* 0x000fe40000410000 */
[----:B------:R-:W-:Y:S01]  /*3090*/  FMUL.FTZ R118, R37, -1.4426950216293334961 ;  /* 0xbfb8aa3b25767820 */ /* 0x000fe20000410000 */
[----:B------:R-:W1:Y:S01]  /*30a0*/  MUFU.EX2 R102, R102 ;  /* 0x0000006600667308 */ /* 0x000e620000000800 */
[----:B---3--:R-:W-:-:S02]  /*30b0*/  FADD.FTZ R100, R100, 1 ;  /* 0x3f80000064647421 */ /* 0x008fc40000010000 */
[----:B------:R-:W-:Y:S02]  /*30c0*/  FMUL.FTZ R119, R38, -1.4426950216293334961 ;  /* 0xbfb8aa3b26777820 */ /* 0x000fe40000410000 */
[----:B------:R-:W-:Y:S02]  /*30d0*/  FMUL.FTZ R114, R45, -1.4426950216293334961 ;  /* 0xbfb8aa3b2d727820 */ /* 0x000fe40000410000 */
[----:B------:R-:W-:Y:S01]  /*30e0*/  FMUL.FTZ R120, R39, -1.4426950216293334961 ;  /* 0xbfb8aa3b27787820 */ /* 0x000fe20000410000 */
[----:B------:R-:W3:Y:S01]  /*30f0*/  MUFU.EX2 R103, R103 ;  /* 0x0000006700677308 */ /* 0x000ee20000000800 */
[----:B0-----:R-:W-:-:S07]  /*3100*/  FADD.FTZ R101, R101, 1 ;  /* 0x3f80000065657421 */ /* 0x001fce0000010000 */
[----:B------:R0:W3:Y:S01]  /*3110*/  MUFU.EX2 R110, R108 ;  /* 0x0000006c006e7308 */ /* 0x0000e20000000800 */
[----:B-1----:R-:W-:-:S07]  /*3120*/  FADD.FTZ R102, R102, 1 ;  /* 0x3f80000066667421 */ /* 0x002fce0000010000 */
[----:B------:R-:W1:Y:S01]  /*3130*/  MUFU.EX2 R112, R109 ;  /* 0x0000006d00707308 */ /* 0x000e620000000800 */
[----:B0-----:R-:W-:Y:S02]  /*3140*/  FMUL.FTZ R108, R46, -1.4426950216293334961 ;  /* 0xbfb8aa3b2e6c7820 */ /* 0x001fe40000410000 */
[----:B---3--:R-:W-:-:S05]  /*3150*/  FADD.FTZ R132, R103, 1 ;  /* 0x3f80000067847421 */ /* 0x008fca0000010000 */
[----:B------:R-:W0:Y:S01]  /*3160*/  MUFU.EX2 R113, R111 ;  /* 0x0000006f00717308 */ /* 0x000e220000000800 */
[----:B------:R-:W-:-:S07]  /*3170*/  FADD.FTZ R110, R110, 1 ;  /* 0x3f8000006e6e7421 */ /* 0x000fce0000010000 */
[----:B------:R-:W3:Y:S01]  /*3180*/  MUFU.EX2 R115, R108 ;  /* 0x0000006c00737308 */ /* 0x000ee20000000800 */
[----:B-1----:R-:W-:-:S07]  /*3190*/  FADD.FTZ R112, R112, 1 ;  /* 0x3f80000070707421 */ /* 0x002fce0000010000 */
[----:B------:R-:W1:Y:S01]  /*31a0*/  MUFU.RCP R109, R100 ;  /* 0x00000064006d7308 */ /* 0x000e620000001000 */
[----:B0-----:R-:W-:-:S07]  /*31b0*/  FADD.FTZ R113, R113, 1 ;  /* 0x3f80000071717421 */ /* 0x001fce0000010000 */
[----:B------:R-:W0:Y:S01]  /*31c0*/  MUFU.RCP R108, R101 ;  /* 0x00000065006c7308 */ /* 0x000e220000001000 */
[----:B---3--:R-:W-:-:S07]  /*31d0*/  FADD.FTZ R115, R115, 1 ;  /* 0x3f80000073737421 */ /* 0x008fce0000010000 */
[----:B------:R-:W3:Y:S01]  /*31e0*/  MUFU.RCP R111, R102 ;  /* 0x00000066006f7308 */ /* 0x000ee20000001000 */
[----:B-1----:R-:W-:-:S07]  /*31f0*/  FMUL.FTZ R135, R48, R109 ;  /* 0x0000006d30877220 */ /* 0x002fce0000410000 */
[----:B------:R-:W1:Y:S01]  /*3200*/  MUFU.EX2 R94, R94 ;  /* 0x0000005e005e7308 */ /* 0x000e620000000800 */
[----:B0-----:R-:W-:-:S07]  /*3210*/  FMUL.FTZ R134, R49, R108 ;  /* 0x0000006c31867220 */ /* 0x001fce0000410000 */
[----:B------:R-:W0:Y:S01]  /*3220*/  MUFU.EX2 R95, R95 ;  /* 0x0000005f005f7308 */ /* 0x000e220000000800 */
[----:B---3--:R-:W-:-:S07]  /*3230*/  FMUL.FTZ R137, R50, R111 ;  /* 0x0000006f32897220 */ /* 0x008fce0000410000 */
[----:B------:R-:W3:Y:S01]  /*3240*/  MUFU.EX2 R116, R116 ;  /* 0x0000007400747308 */ /* 0x000ee20000000800 */
[----:B-1----:R-:W-:-:S07]  /*3250*/  FADD.FTZ R94, R94, 1 ;  /* 0x3f8000005e5e7421 */ /* 0x002fce0000010000 */
[----:B------:R-:W-:Y:S01]  /*3260*/  MUFU.EX2 R117, R117 ;  /* 0x0000007500757308 */ /* 0x000fe20000000800 */
[----:B0-----:R-:W-:-:S07]  /*3270*/  FADD.FTZ R95, R95, 1 ;  /* 0x3f8000005f5f7421 */ /* 0x001fce0000010000 */
[----:B------:R-:W-:Y:S01]  /*3280*/  MUFU.EX2 R118, R118 ;  /* 0x0000007600767308 */ /* 0x000fe20000000800 */
[----:B---3--:R-:W-:-:S07]  /*3290*/  FADD.FTZ R116, R116, 1 ;  /* 0x3f80000074747421 */ /* 0x008fce0000010000 */
[----:B------:R-:W-:Y:S08]  /*32a0*/  MUFU.RCP R136, R94 ;  /* 0x0000005e00887308 */ /* 0x000ff00000001000 */
[----:B------:R-:W-:Y:S08]  /*32b0*/  MUFU.RCP R133, R110 ;  /* 0x0000006e00857308 */ /* 0x000ff00000001000 */
[----:B------:R-:W-:Y:S08]  /*32c0*/  MUFU.RCP R139, R95 ;  /* 0x0000005f008b7308 */ /* 0x000ff00000001000 */
[----:B------:R-:W-:Y:S08]  /*32d0*/  MUFU.RCP R132, R132 ;  /* 0x0000008400847308 */ /* 0x000ff00000001000 */
[----:B------:R-:W-:Y:S08]  /*32e0*/  MUFU.EX2 R119, R119 ;  /* 0x0000007700777308 */ /* 0x000ff00000000800 */
[----:B------:R-:W-:Y:S08]  /*32f0*/  MUFU.RCP R142, R116 ;  /* 0x00000074008e7308 */ /* 0x000ff00000001000 */
[----:B------:R-:W0:Y:S08]  /*3300*/  MUFU.EX2 R114, R114 ;  /* 0x0000007200727308 */ /* 0x000e300000000800 */
[----:B------:R-:W1:Y:S08]  /*3310*/  MUFU.RCP R138, R112 ;  /* 0x00000070008a7308 */ /* 0x000e700000001000 */
[----:B------:R3:W1:Y:S01]  /*3320*/  MUFU.EX2 R121, R120 ;  /* 0x0000007800797308 */ /* 0x0006620000000800 */
[----:B0-----:R-:W-:-:S07]  /*3330*/  FADD.FTZ R114, R114, 1 ;  /* 0x3f80000072727421 */ /* 0x001fce0000010000 */
[----:B------:R-:W0:Y:S08]  /*3340*/  MUFU.RCP R140, R114 ;  /* 0x00000072008c7308 */ /* 0x000e300000001000 */
[----:B------:R-:W0:Y:S08]  /*3350*/  MUFU.RCP R143, R115 ;  /* 0x00000073008f7308 */ /* 0x000e300000001000 */
[----:B------:R-:W0:Y:S01]  /*3360*/  MUFU.RCP R141, R113 ;  /* 0x00000071008d7308 */ /* 0x000e220000001000 */
[----:B----4-:R4:W-:Y:S04]  /*3370*/  STS.128 [R72.X16], R96 ;  /* 0x0000006048007388 */ /* 0x0109e8000000cc00 */
[----:B------:R0:W-:Y:S04]  /*3380*/  STS.128 [R72.X16+0x200], R60 ;  /* 0x0002003c48007388 */ /* 0x0001e8000000cc00 */
[----:B------:R1:W-:Y:S04]  /*3390*/  STS.128 [R72.X16+0x400], R52 ;  /* 0x0004003448007388 */ /* 0x0003e8000000cc00 */
[----:B--2---:R2:W-:Y:S01]  /*33a0*/  STS.128 [R72.X16+0x600], R104 ;  /* 0x0006006848007388 */ /* 0x0045e2000000cc00 */
[----:B------:R-:W-:-:S06]  /*33b0*/  NOP ;  /* 0x0000000000007918 */ /* 0x000fcc0000000000 */
[----:B------:R-:W3:Y:S01]  /*33c0*/  LDS.128 R100, [R76] ;  /* 0x000000004c647984 */ /* 0x000ee20000000c00 */
[----:B----4-:R-:W-:Y:S02]  /*33d0*/  IMAD R96, R68, c[0x0][0x2e8], RZ ;  /* 0x0000ba0044607a24 */ /* 0x010fe400078e02ff */
[----:B0-----:R-:W-:Y:S02]  /*33e0*/  FADD.FTZ R60, R117, 1 ;  /* 0x3f800000753c7421 */ /* 0x001fe40000010000 */
[C---:B------:R-:W-:Y:S01]  /*33f0*/  IMAD R61, R69.reuse, c[0x0][0x2ec], R96 ;  /* 0x0000bb00453d7a24 */ /* 0x040fe200078e0260 */
[----:B-1----:R-:W-:Y:S01]  /*3400*/  MOV R54, c[0x0][0x16c] ;  /* 0x00005b0000367a02 */ /* 0x002fe20000000f00 */
[----:B------:R-:W0:Y:S01]  /*3410*/  LDS.128 R96, [R76+0x10] ;  /* 0x000010004c607984 */ /* 0x000e220000000c00 */
[----:B------:R-:W-:Y:S01]  /*3420*/  IMAD.WIDE.U32 R52, R69, c[0x0][0x2e8], R64 ;  /* 0x0000ba0045347a25 */ /* 0x000fe200078e0040 */
[----:B------:R-:W-:Y:S01]  /*3430*/  MUFU.RCP R145, R60 ;  /* 0x0000003c00917308 */ /* 0x000fe20000001000 */
[----:B------:R-:W-:-:S02]  /*3440*/  ISETP.GE.AND P1, PT, R54, 0x1, PT ;  /* 0x000000013600780c */ /* 0x000fc40003f26270 */
[----:B------:R-:W-:Y:S01]  /*3450*/  IMAD R55, R67, c[0x0][0x2f0], RZ ;  /* 0x0000bc0043377a24 */ /* 0x000fe200078e02ff */
[----:B------:R-:W-:Y:S01]  /*3460*/  IADD3 R53, R53, R61, RZ ;  /* 0x0000003d35357210 */ /* 0x000fe20007ffe0ff */
[----:B------:R-:W-:Y:S02]  /*3470*/  FADD.FTZ R62, R118, 1 ;  /* 0x3f800000763e7421 */ /* 0x000fe40000010000 */
[C---:B------:R-:W-:Y:S02]  /*3480*/  IMAD R55, R0.reuse, c[0x0][0x2f4], R55 ;  /* 0x0000bd0000377a24 */ /* 0x040fe400078e0237 */
[----:B------:R-:W-:Y:S01]  /*3490*/  IMAD.WIDE.U32 R52, R0, c[0x0][0x2f0], R52 ;  /* 0x0000bc0000347a25 */ /* 0x000fe200078e0034 */
[----:B------:R1:W4:Y:S03]  /*34a0*/  MUFU.RCP R144, R62 ;  /* 0x0000003e00907308 */ /* 0x0003260000001000 */
[----:B------:R-:W-:Y:S01]  /*34b0*/  FADD.FTZ R63, -R133, 1 ;  /* 0x3f800000853f7421 */ /* 0x000fe20000010100 */
[----:B------:R-:W-:Y:S01]  /*34c0*/  IADD3 R55, R53, R55, RZ ;  /* 0x0000003735377210 */ /* 0x000fe20007ffe0ff */
[----:B------:R-:W-:Y:S01]  /*34d0*/  FADD.FTZ R53, -R109, 1 ;  /* 0x3f8000006d357421 */ /* 0x000fe20000010100 */
[----:B------:R-:W-:Y:S01]  /*34e0*/  LEA R94, P0, R52, c[0x0][0x338], 0x2 ;  /* 0x0000ce00345e7a11 */ /* 0x000fe200078010ff */
[----:B------:R-:W-:-:S02]  /*34f0*/  FFMA.FTZ R63, R40, R63, 1 ;  /* 0x3f800000283f7423 */ /* 0x000fc4000001003f */
[----:B------:R-:W-:Y:S01]  /*3500*/  FFMA.FTZ R53, R48, R53, 1 ;  /* 0x3f80000030357423 */ /* 0x000fe20000010035 */
[----:B------:R-:W-:Y:S01]  /*3510*/  LEA.HI.X R95, R52, c[0x0][0x33c], R55, 0x2, P0 ;  /* 0x0000cf00345f7a11 */ /* 0x000fe200000f1437 */
[----:B------:R-:W-:Y:S01]  /*3520*/  FADD.FTZ R48, -R108, 1 ;  /* 0x3f8000006c307421 */ /* 0x000fe20000010100 */
[----:B------:R-:W-:Y:S01]  /*3530*/  ISETP.NE.U32.AND P0, PT, RZ, c[0x0][0x270], PT ;  /* 0x00009c00ff007a0c */ /* 0x000fe20003f05070 */
[----:B--2---:R-:W-:Y:S02]  /*3540*/  FADD.FTZ R106, R119, 1 ;  /* 0x3f800000776a7421 */ /* 0x004fe40000010000 */
[----:B------:R-:W-:Y:S01]  /*3550*/  FFMA.FTZ R48, R49, R48, 1 ;  /* 0x3f80000031307423 */ /* 0x000fe20000010030 */
[----:B------:R-:W-:Y:S01]  /*3560*/  ISETP.NE.AND.EX P0, PT, RZ, c[0x0][0x274], PT, P0 ;  /* 0x00009d00ff007a0c */ /* 0x000fe20003f05300 */
[----:B------:R-:W-:Y:S01]  /*3570*/  FADD.FTZ R49, -R111, 1 ;  /* 0x3f8000006f317421 */ /* 0x000fe20000010100 */
[----:B------:R2:W0:Y:S01]  /*3580*/  MUFU.RCP R147, R106 ;  /* 0x0000006a00937308 */ /* 0x0004220000001000 */
[----:B------:R-:W-:-:S02]  /*3590*/  FADD.FTZ R104, -R138, 1 ;  /* 0x3f8000008a687421 */ /* 0x000fc40000010100 */
        /* <DEDUP_REMOVED lines=8> */
[----:B------:R-:W3:Y:S01]  /*3620*/  LDS.128 R52, [R76+0x20] ;  /* 0x000020004c347984 */ /* 0x000ee20000000c00 */
[----:B------:R-:W-:Y:S02]  /*3630*/  FFMA.FTZ R49, R50, R49, 1 ;  /* 0x3f80000032317423 */ /* 0x000fe40000010031 */
[----:B------:R-:W-:Y:S02]  /*3640*/  FMUL.FTZ R61, R31, R103 ;  /* 0x000000671f3d7220 */ /* 0x000fe40000410000 */
[----:B------:R-:W-:Y:S02]  /*3650*/  FADD.FTZ R48, -R132, 1 ;  /* 0x3f80000084307421 */ /* 0x000fe40000010100 */
[----:B0-----:R-:W-:-:S02]  /*3660*/  FMUL.FTZ R50, R20, R96 ;  /* 0x0000006014327220 */ /* 0x001fc40000410000 */
[----:B------:R-:W-:Y:S02]  /*3670*/  FMUL.FTZ R61, R132, R61 ;  /* 0x0000003d843d7220 */ /* 0x000fe40000410000 */
[----:B------:R-:W-:Y:S02]  /*3680*/  FFMA.FTZ R48, R51, R48, 1 ;  /* 0x3f80000033307423 */ /* 0x000fe40000010030 */
[----:B------:R-:W-:Y:S02]  /*3690*/  FMUL.FTZ R50, R133, R50 ;  /* 0x0000003285327220 */ /* 0x000fe40000410000 */
[----:B------:R-:W-:Y:S02]  /*36a0*/  FMUL.FTZ R119, R61, R48 ;  /* 0x000000303d777220 */ /* 0x000fe40000410000 */
[----:B------:R-:W-:Y:S02]  /*36b0*/  FMUL.FTZ R120, R50, R63 ;  /* 0x0000003f32787220 */ /* 0x000fe40000410000 */
[----:B-1----:R-:W0:Y:S01]  /*36c0*/  LDS.128 R60, [R76+0x30] ;  /* 0x000030004c3c7984 */ /* 0x002e220000000c00 */
[----:B------:R-:W-:-:S02]  /*36d0*/  FMUL.FTZ R118, R118, R49 ;  /* 0x0000003176767220 */ /* 0x000fc40000410000 */
[----:B------:R-:W-:Y:S01]  /*36e0*/  FADD.FTZ R49, -R139, 1 ;  /* 0x3f8000008b317421 */ /* 0x000fe20000010100 */
[----:B------:R-:W-:Y:S01]  /*36f0*/  BAR.SYNC.DEFER_BLOCKING 0x0 ;  /* 0x0000000000007b1d */ /* 0x000fe20000010000 */
[----:B------:R-:W-:Y:S02]  /*3700*/  FADD.FTZ R48, -R136, 1 ;  /* 0x3f80000088307421 */ /* 0x000fe40000010100 */
[----:B------:R-:W-:Y:S02]  /*3710*/  FFMA.FTZ R105, R42, R49, 1 ;  /* 0x3f8000002a697423 */ /* 0x000fe40000010031 */
[----:B------:R-:W-:Y:S02]  /*3720*/  FMUL.FTZ R49, R21, R97 ;  /* 0x0000006115317220 */ /* 0x000fe40000410000 */
[----:B------:R-:W-:Y:S02]  /*3730*/  FMUL.FTZ R50, R22, R98 ;  /* 0x0000006216327220 */ /* 0x000fe40000410000 */
[----:B------:R-:W-:-:S02]  /*3740*/  FMUL.FTZ R107, R23, R99 ;  /* 0x00000063176b7220 */ /* 0x000fc40000410000 */
[----:B------:R-:W-:Y:S02]  /*3750*/  FADD.FTZ R108, R121, 1 ;  /* 0x3f800000796c7421 */ /* 0x000fe40000010000 */
[----:B------:R-:W-:Y:S02]  /*3760*/  FFMA.FTZ R48, R41, R48, 1 ;  /* 0x3f80000029307423 */ /* 0x000fe40000010030 */
[----:B------:R-:W-:Y:S01]  /*3770*/  FFMA.FTZ R104, R43, R104, 1 ;  /* 0x3f8000002b687423 */ /* 0x000fe20000010068 */
[----:B------:R-:W1:Y:S01]  /*3780*/  MUFU.RCP R146, R108 ;  /* 0x0000006c00927308 */ /* 0x000e620000001000 */
[----:B------:R-:W-:Y:S02]  /*3790*/  FMUL.FTZ R49, R136, R49 ;  /* 0x0000003188317220 */ /* 0x000fe40000410000 */
[----:B------:R-:W-:Y:S02]  /*37a0*/  FMUL.FTZ R50, R139, R50 ;  /* 0x000000328b327220 */ /* 0x000fe40000410000 */
[----:B------:R-:W-:-:S02]  /*37b0*/  FMUL.FTZ R107, R138, R107 ;  /* 0x0000006b8a6b7220 */ /* 0x000fc40000410000 */
[----:B------:R-:W-:Y:S01]  /*37c0*/  FMUL.FTZ R121, R49, R48 ;  /* 0x0000003031797220 */ /* 0x000fe20000410000 */
[----:B------:R0:W-:Y:S01]  /*37d0*/  STS.128 [R76], R116 ;  /* 0x000000744c007388 */ /* 0x0001e20000000c00 */
[----:B------:R-:W-:Y:S02]  /*37e0*/  FMUL.FTZ R122, R50, R105 ;  /* 0x00000069327a7220 */ /* 0x000fe40000410000 */
[----:B------:R-:W-:Y:S02]  /*37f0*/  FMUL.FTZ R123, R107, R104 ;  /* 0x000000686b7b7220 */ /* 0x000fe40000410000 */
[----:B------:R-:W-:Y:S02]  /*3800*/  FADD.FTZ R48, -R140, 1 ;  /* 0x3f8000008c307421 */ /* 0x000fe40000010100 */
[----:B------:R-:W-:Y:S01]  /*3810*/  FADD.FTZ R105, -R143, 1 ;  /* 0x3f8000008f697421 */ /* 0x000fe20000010100 */
[----:B------:R-:W-:Y:S01]  /*3820*/  STS.128 [R76+0x10], R120 ;  /* 0x000010784c007388 */ /* 0x000fe20000000c00 */
[----:B------:R-:W-:-:S02]  /*3830*/  FADD.FTZ R104, -R142, 1 ;  /* 0x3f8000008e687421 */ /* 0x000fc40000010100 */
[----:B------:R-:W-:Y:S02]  /*3840*/  FFMA.FTZ R50, R45, R48, 1 ;  /* 0x3f8000002d327423 */ /* 0x000fe40000010030 */
[----:B------:R-:W-:Y:S02]  /*3850*/  FFMA.FTZ R107, R46, R105, 1 ;  /* 0x3f8000002e6b7423 */ /* 0x000fe40000010069 */
[----:B--2---:R-:W-:Y:S02]  /*3860*/  FFMA.FTZ R106, R47, R104, 1 ;  /* 0x3f8000002f6a7423 */ /* 0x004fe40000010068 */
[----:B------:R-:W-:Y:S02]  /*3870*/  FADD.FTZ R49, -R141, 1 ;  /* 0x3f8000008d317421 */ /* 0x000fe40000010100 */
[----:B---3--:R-:W-:Y:S02]  /*3880*/  FMUL.FTZ R48, R24, R52 ;  /* 0x0000003418307220 */ /* 0x008fe40000410000 */
        /* <DEDUP_REMOVED lines=11> */
[----:B----4-:R-:W-:Y:S02]  /*3940*/  FADD.FTZ R48, -R144, 1 ;  /* 0x3f80000090307421 */ /* 0x010fe40000010100 */
[----:B------:R-:W-:-:S02]  /*3950*/  FADD.FTZ R105, -R147, 1 ;  /* 0x3f80000093697421 */ /* 0x000fc40000010100 */
[----:B-1----:R-:W-:Y:S02]  /*3960*/  FADD.FTZ R104, -R146, 1 ;  /* 0x3f80000092687421 */ /* 0x002fe40000010100 */
[----:B------:R-:W-:Y:S02]  /*3970*/  FMUL.FTZ R127, R109, R106 ;  /* 0x0000006a6d7f7220 */ /* 0x000fe40000410000 */
[----:B------:R-:W-:Y:S02]  /*3980*/  FFMA.FTZ R50, R37, R48, 1 ;  /* 0x3f80000025327423 */ /* 0x000fe40000010030 */
[----:B------:R-:W-:Y:S01]  /*3990*/  FFMA.FTZ R107, R38, R105, 1 ;  /* 0x3f800000266b7423 */ /* 0x000fe20000010069 */
[----:B------:R1:W-:Y:S01]  /*39a0*/  STS.128 [R76+0x20], R124 ;  /* 0x0000207c4c007388 */ /* 0x0003e20000000c00 */
[----:B------:R-:W-:Y:S02]  /*39b0*/  FFMA.FTZ R106, R39, R104, 1 ;  /* 0x3f800000276a7423 */ /* 0x000fe40000010068 */
[----:B------:R-:W-:-:S02]  /*39c0*/  FADD.FTZ R49, -R145, 1 ;  /* 0x3f80000091317421 */ /* 0x000fc40000010100 */
[----:B0-----:R-:W-:Y:S02]  /*39d0*/  FMUL.FTZ R48, R32, R60 ;  /* 0x0000003c20307220 */ /* 0x001fe40000410000 */
[----:B------:R-:W-:Y:S02]  /*39e0*/  FMUL.FTZ R105, R33, R61 ;  /* 0x0000003d21697220 */ /* 0x000fe40000410000 */
[----:B------:R-:W-:Y:S02]  /*39f0*/  FMUL.FTZ R104, R34, R62 ;  /* 0x0000003e22687220 */ /* 0x000fe40000410000 */
        /* <DEDUP_REMOVED lines=12> */
[----:B------:R0:W-:Y:S01]  /*3ac0*/  STS.128 [R76+0x30], R128 ;  /* 0x000030804c007388 */ /* 0x0001e20000000c00 */
[----:B------:R-:W-:-:S06]  /*3ad0*/  NOP ;  /* 0x0000000000007918 */ /* 0x000fcc0000000000 */
[----:B------:R-:W2:Y:S01]  /*3ae0*/  LDS.128 R104, [R72.X16] ;  /* 0x0000000048687984 */ /* 0x000ea2000000cc00 */
[----:B------:R-:W-:Y:S02]  /*3af0*/  FMUL.FTZ R136, R41, R136 ;  /* 0x0000008829887220 */ /* 0x000fe40000410000 */
[----:B------:R-:W-:Y:S01]  /*3b00*/  FMUL.FTZ R117, R20, R133 ;  /* 0x0000008514757220 */ /* 0x000fe20000410000 */
[----:B------:R-:W3:Y:S01]  /*3b10*/  LDS.128 R108, [R72.X16+0x200] ;  /* 0x00020000486c7984 */ /* 0x000ee2000000cc00 */
[----:B------:R-:W-:Y:S02]  /*3b20*/  FMUL.FTZ R116, R21, R136 ;  /* 0x0000008815747220 */ /* 0x000fe40000410000 */
[----:B------:R-:W-:Y:S01]  /*3b30*/  IMAD.WIDE R20, R93, 0x10, R94 ;  /* 0x000000105d147825 */ /* 0x000fe200078e025e */
[----:B------:R-:W4:Y:S03]  /*3b40*/  LDS.128 R112, [R72.X16+0x400] ;  /* 0x0004000048707984 */ /* 0x000f26000000cc00 */
[----:B-1----:R-:W-:Y:S01]  /*3b50*/  FMUL.FTZ R127, R28, R135 ;  /* 0x000000871c7f7220 */ /* 0x002fe20000410000 */
[----:B------:R-:W1:Y:S01]  /*3b60*/  LDS.128 R48, [R72.X16+0x600] ;  /* 0x0006000048307984 */ /* 0x000e62000000cc00 */
[----:B------:R-:W-:-:S02]  /*3b70*/  FMUL.FTZ R126, R29, R134 ;  /* 0x000000861d7e7220 */ /* 0x000fc40000410000 */
[----:B------:R-:W-:Y:S02]  /*3b80*/  FFMA.FTZ R71, R4, R127, R71 ;  /* 0x0000007f04477223 */ /* 0x000fe40000010047 */
[----:B0-----:R-:W-:Y:S02]  /*3b90*/  FMUL.FTZ R129, R30, R137 ;  /* 0x000000891e817220 */ /* 0x001fe40000410000 */
        /* <DEDUP_REMOVED lines=11> */
[----:B--2---:R0:W-:Y:S01]  /*3c50*/  STG.E.128 [R20.64], R104 ;  /* 0x0000006814007986 */ /* 0x0041e2000c101d08 */
[----:B------:R-:W-:Y:S02]  /*3c60*/  FMUL.FTZ R128, R31, R132 ;  /* 0x000000841f807220 */ /* 0x000fe40000410000 */
[----:B------:R-:W-:Y:S01]  /*3c70*/  FFMA.FTZ R71, R6, R129, R71 ;  /* 0x0000008106477223 */ /* 0x000fe20000010047 */
[----:B---3--:R0:W-:Y:S01]  /*3c80*/  STG.E.128 [R20.64+0x200], R108 ;  /* 0x0002006c14007986 */ /* 0x0081e2000c101d08 */
[----:B------:R-:W-:Y:S02]  /*3c90*/  FMUL.FTZ R119, R22, R139 ;  /* 0x0000008b16777220 */ /* 0x000fe40000410000 */
[----:B------:R-:W-:Y:S01]  /*3ca0*/  FMUL.FTZ R118, R23, R138 ;  /* 0x0000008a17767220 */ /* 0x000fe20000410000 */
[----:B----4-:R0:W-:Y:S01]  /*3cb0*/  STG.E.128 [R20.64+0x400], R112 ;  /* 0x0004007014007986 */ /* 0x0101e2000c101d08 */
[----:B------:R-:W-:-:S02]  /*3cc0*/  FMUL.FTZ R121, R24, R141 ;  /* 0x0000008d18797220 */ /* 0x000fc40000410000 */
[----:B------:R-:W-:Y:S01]  /*3cd0*/  FMUL.FTZ R120, R25, R140 ;  /* 0x0000008c19787220 */ /* 0x000fe20000410000 */
[----:B-1----:R0:W-:Y:S01]  /*3ce0*/  STG.E.128 [R20.64+0x600], R48 ;  /* 0x0006003014007986 */ /* 0x0021e2000c101d08 */
[----:B------:R-:W-:Y:S02]  /*3cf0*/  FMUL.FTZ R123, R26, R143 ;  /* 0x0000008f1a7b7220 */ /* 0x000fe40000410000 */
[----:B------:R-:W-:Y:S02]  /*3d00*/  FMUL.FTZ R124, R27, R142 ;  /* 0x0000008e1b7c7220 */ /* 0x000fe40000410000 */
[----:B------:R-:W-:Y:S02]  /*3d10*/  FMUL.FTZ R95, R32, R145 ;  /* 0x00000091205f7220 */ /* 0x000fe40000410000 */
[----:B------:R-:W-:Y:S02]  /*3d20*/  FMUL.FTZ R122, R33, R144 ;  /* 0x00000090217a7220 */ /* 0x000fe40000410000 */
[----:B------:R-:W-:-:S02]  /*3d30*/  FMUL.FTZ R125, R34, R147 ;  /* 0x00000093227d7220 */ /* 0x000fc40000410000 */
[----:B------:R-:W-:Y:S02]  /*3d40*/  FMUL.FTZ R94, R35, R146 ;  /* 0x00000092235e7220 */ /* 0x000fe40000410000 */
[----:B------:R-:W-:Y:S01]  /*3d50*/  FFMA.FTZ R71, R7, R128, R71 ;  /* 0x0000008007477223 */ /* 0x000fe20000010047 */
[----:B------:R-:W-:Y:S05]  /*3d60*/  @!P0 BRA `(.L_x_9778) ;  /* 0x0000029000008947 */ /* 0x000fea0003800000 */
[----:B------:R-:W-:Y:S01]  /*3d70*/  BAR.SYNC.DEFER_BLOCKING 0x0 ;  /* 0x0000000000007b1d */ /* 0x000fe20000010000 */
        /* <DEDUP_REMOVED lines=12> */
[----:B------:R-:W-:Y:S01]  /*3e40*/  STS.128 [R76], R100 ;  /* 0x000000644c007388 */ /* 0x000fe20000000c00 */
[----:B------:R-:W-:Y:S02]  /*3e50*/  FMUL.FTZ R63, R63, R146 ;  /* 0x000000923f3f7220 */ /* 0x000fe40000410000 */
[----:B------:R-:W-:Y:S01]  /*3e60*/  FMUL.FTZ R62, R62, R147 ;  /* 0x000000933e3e7220 */ /* 0x000fe20000410000 */
[----:B------:R-:W-:Y:S01]  /*3e70*/  STS.128 [R76+0x10], R96 ;  /* 0x000010604c007388 */ /* 0x000fe20000000c00 */
[----:B------:R-:W-:Y:S02]  /*3e80*/  FMUL.FTZ R61, R61, R144 ;  /* 0x000000903d3d7220 */ /* 0x000fe40000410000 */
[----:B------:R-:W-:Y:S01]  /*3e90*/  FMUL.FTZ R60, R145, R60 ;  /* 0x0000003c913c7220 */ /* 0x000fe20000410000 */
[----:B------:R-:W-:Y:S01]  /*3ea0*/  STS.128 [R76+0x20], R52 ;  /* 0x000020344c007388 */ /* 0x000fe20000000c00 */
[----:B------:R-:W-:-:S02]  /*3eb0*/  IMAD R36, R68, c[0x0][0x210], RZ ;  /* 0x0000840044247a24 */ /* 0x000fc400078e02ff */
        /* <DEDUP_REMOVED lines=20> */
.L_x_9778:
        /* <DEDUP_REMOVED lines=11> */
[----:B-1----:R-:W-:Y:S01]  /*40b0*/  CS2R R36, SRZ ;  /* 0x0000000000247805 */ /* 0x002fe2000001ff00 */
[----:B------:R-:W-:-:S02]  /*40c0*/  FFMA.FTZ R71, R11, R118, R71 ;  /* 0x000000760b477223 */ /* 0x000fc40000010047 */
[-C--:B-----5:R-:W-:Y:S02]  /*40d0*/  FMUL.FTZ R32, R127, R66.reuse ;  /* 0x000000427f207220 */ /* 0x0a0fe40000410000 */
[----:B------:R-:W-:Y:S02]  /*40e0*/  FFMA.FTZ R71, R12, R121, R71 ;  /* 0x000000790c477223 */ /* 0x000fe40000010047 */
[----:B------:R-:W-:Y:S02]  /*40f0*/  FMUL.FTZ R33, R126, R66 ;  /* 0x000000427e217220 */ /* 0x000fe40000410000 */
[----:B------:R-:W-:Y:S02]  /*4100*/  FFMA.FTZ R71, R13, R120, R71 ;  /* 0x000000780d477223 */ /* 0x000fe40000010047 */
[----:B------:R-:W-:Y:S02]  /*4110*/  FMUL.FTZ R34, R129, R66 ;  /* 0x0000004281227220 */ /* 0x000fe40000410000 */
[----:B------:R-:W-:-:S02]  /*4120*/  FFMA.FTZ R71, R14, R123, R71 ;  /* 0x0000007b0e477223 */ /* 0x000fc40000010047 */
[----:B------:R-:W-:Y:S02]  /*4130*/  FMUL.FTZ R35, R128, R66 ;  /* 0x0000004280237220 */ /* 0x000fe40000410000 */
[----:B------:R-:W-:Y:S02]  /*4140*/  FFMA.FTZ R71, R15, R124, R71 ;  /* 0x0000007c0f477223 */ /* 0x000fe40000010047 */
[-C--:B------:R-:W-:Y:S02]  /*4150*/  FMUL.FTZ R28, R117, R66.reuse ;  /* 0x00000042751c7220 */ /* 0x080fe40000410000 */
[----:B------:R-:W-:Y:S02]  /*4160*/  FFMA.FTZ R71, R16, R95, R71 ;  /* 0x0000005f10477223 */ /* 0x000fe40000010047 */
[----:B------:R-:W-:Y:S02]  /*4170*/  FMUL.FTZ R29, R116, R66 ;  /* 0x00000042741d7220 */ /* 0x000fe40000410000 */
[----:B------:R-:W-:-:S02]  /*4180*/  FFMA.FTZ R71, R17, R122, R71 ;  /* 0x0000007a11477223 */ /* 0x000fc40000010047 */
[-C--:B------:R-:W-:Y:S02]  /*4190*/  FMUL.FTZ R30, R119, R66.reuse ;  /* 0x00000042771e7220 */ /* 0x080fe40000410000 */
[----:B------:R-:W-:Y:S02]  /*41a0*/  FFMA.FTZ R71, R18, R125, R71 ;  /* 0x0000007d12477223 */ /* 0x000fe40000010047 */
        /* <DEDUP_REMOVED lines=9> */
[----:B------:R-:W-:Y:S01]  /*4240*/  FFMA.FTZ R71, R19, R94, R71 ;  /* 0x0000005e13477223 */ /* 0x000fe20000010047 */
[----:B------:R-:W-:Y:S05]  /*4250*/  @!P1 BRA `(.L_x_9779) ;  /* 0x0000563000009947 */ /* 0x000fea0003800000 */
[C---:B------:R-:W-:Y:S01]  /*4260*/  IADD3 R62, R74.reuse, -0x2, RZ ;  /* 0xfffffffe4a3e7810 */ /* 0x040fe20007ffe0ff */
[C---:B------:R-:W-:Y:S01]  /*4270*/  IMAD R63, R67.reuse, c[0x0][0x180], RZ ;  /* 0x00006000433f7a24 */ /* 0x040fe200078e02ff */
[----:B------:R-:W-:Y:S01]  /*4280*/  IADD3 R51, R74, -0x1, RZ ;  /* 0xffffffff4a337810 */ /* 0x000fe20007ffe0ff */
[C---:B------:R-:W-:Y:S01]  /*4290*/  IMAD R65, R67.reuse, c[0x0][0x198], RZ ;  /* 0x0000660043417a24 */ /* 0x040fe200078e02ff */
[----:B------:R-:W-:Y:S01]  /*42a0*/  HFMA2.MMA R203, -RZ, RZ, 0, 0 ;  /* 0x00000000ffcb7435 */ /* 0x000fe200000001ff */
[----:B------:R-:W-:Y:S01]  /*42b0*/  IMAD R93, R67, c[0x0][0x1b8], RZ ;  /* 0x00006e00435d7a24 */ /* 0x000fe200078e02ff */
[----:B------:R-:W-:Y:S01]  /*42c0*/  MOV R115, RZ ;  /* 0x000000ff00737202 */ /* 0x000fe20000000f00 */
[----:B------:R-:W-:Y:S01]  /*42d0*/  IMAD R99, R62, c[0x0][0x16c], RZ ;  /* 0x00005b003e637a24 */ /* 0x000fe200078e02ff */
[----:B------:R-:W-:Y:S01]  /*42e0*/  LEA.HI R62, R51, R51, RZ, 0x1 ;  /* 0x00000033333e7211 */ /* 0x000fe200078f08ff */
[----:B------:R-:W-:Y:S01]  /*42f0*/  IMAD.WIDE.U32 R52, R0, c[0x0][0x180], RZ ;  /* 0x0000600000347a25 */ /* 0x000fe200078e00ff */
[----:B------:R-:W-:-:S02]  /*4300*/  UMOV UR5, URZ ;  /* 0x0000003f00057c82 */ /* 0x000fc40008000000 */
[----:B------:R-:W-:Y:S01]  /*4310*/  LOP3.LUT R62, R62, 0xfffffe, RZ, 0xc0, !PT ;  /* 0x00fffffe3e3e7812 */ /* 0x000fe200078ec0ff */
[----:B------:R-:W-:Y:S01]  /*4320*/  IMAD.WIDE.U32 R54, R0, c[0x0][0x198], RZ ;  /* 0x0000660000367a25 */ /* 0x000fe200078e00ff */
[----:B------:R-:W-:Y:S02]  /*4330*/  LEA R106, P0, R52, c[0x0][0x220], 0x3 ;  /* 0x00008800346a7a11 */ /* 0x000fe400078018ff */
[----:B------:R-:W-:Y:S01]  /*4340*/  IADD3 R62, R51, -R62, RZ ;  /* 0x8000003e333e7210 */ /* 0x000fe20007ffe0ff */
[----:B------:R-:W-:Y:S01]  /*4350*/  IMAD.WIDE.U32 R60, R0, c[0x0][0x1b8], RZ ;  /* 0x00006e00003c7a25 */ /* 0x000fe200078e00ff */
[----:B------:R-:W-:Y:S01]  /*4360*/  LEA R104, P1, R54, c[0x0][0x228], 0x3 ;  /* 0x00008a0036687a11 */ /* 0x000fe200078218ff */
[----:B------:R-:W-:Y:S01]  /*4370*/  HFMA2.MMA R51, -RZ, RZ, 0, 0 ;  /* 0x00000000ff337435 */ /* 0x000fe200000001ff */
[----:B------:R-:W-:Y:S01]  /*4380*/  SHF.L.U32 R114, R62, 0x8, RZ ;  /* 0x000000083e727819 */ /* 0x000fe200000006ff */
[----:B------:R-:W-:Y:S01]  /*4390*/  IMAD R63, R0, c[0x0][0x184], R63 ;  /* 0x00006100003f7a24 */ /* 0x000fe200078e023f */
[----:B------:R-:W-:Y:S01]  /*43a0*/  LEA R102, P2, R60, c[0x0][0x230], 0x3 ;  /* 0x00008c003c667a11 */ /* 0x000fe200078418ff */
[----:B------:R-:W-:-:S02]  /*43b0*/  IMAD R65, R0, c[0x0][0x19c], R65 ;  /* 0x0000670000417a24 */ /* 0x000fc400078e0241 */
[----:B------:R-:W-:Y:S01]  /*43c0*/  IMAD R93, R0, c[0x0][0x1bc], R93 ;  /* 0x00006f00005d7a24 */ /* 0x000fe200078e025d */
[----:B------:R-:W-:Y:S01]  /*43d0*/  IADD3 R105, R53, R63, RZ ;  /* 0x0000003f35697210 */ /* 0x000fe20007ffe0ff */
[----:B------:R-:W-:Y:S01]  /*43e0*/  IMAD.WIDE R98, R99, 0x10, R58 ;  /* 0x0000001063627825 */ /* 0x000fe200078e023a */
[----:B------:R-:W-:Y:S02]  /*43f0*/  IADD3 R103, R55, R65, RZ ;  /* 0x0000004137677210 */ /* 0x000fe40007ffe0ff */
[----:B------:R-:W-:Y:S01]  /*4400*/  IADD3 R101, R61, R93, RZ ;  /* 0x0000005d3d657210 */ /* 0x000fe20007ffe0ff */
[----:B------:R-:W-:Y:S01]  /*4410*/  FADD.FTZ R107, R117, R117 ;  /* 0x00000075756b7221 */ /* 0x000fe20000010000 */
[----:B------:R-:W-:Y:S01]  /*4420*/  MOV R100, R98 ;  /* 0x0000006200647202 */ /* 0x000fe20000000f00 */
[----:B------:R-:W-:Y:S01]  /*4430*/  FADD.FTZ R108, R116, R116 ;  /* 0x00000074746c7221 */ /* 0x000fe20000010000 */
[----:B------:R-:W-:Y:S01]  /*4440*/  LEA.HI.X R105, R52, c[0x0][0x224], R105, 0x3, P0 ;  /* 0x0000890034697a11 */ /* 0x000fe200000f1c69 */
[----:B------:R-:W-:Y:S01]  /*4450*/  FADD.FTZ R109, R119, R119 ;  /* 0x00000077776d7221 */ /* 0x000fe20000010000 */
[----:B------:R-:W-:Y:S01]  /*4460*/  LEA.HI.X R103, R54, c[0x0][0x22c], R103, 0x3, P1 ;  /* 0x00008b0036677a11 */ /* 0x000fe200008f1c67 */
[----:B------:R-:W-:Y:S01]  /*4470*/  FADD.FTZ R110, R118, R118 ;  /* 0x00000076766e7221 */ /* 0x000fe20000010000 */
[----:B------:R-:W-:Y:S01]  /*4480*/  LEA.HI.X R101, R60, c[0x0][0x234], R101, 0x3, P2 ;  /* 0x00008d003c657a11 */ /* 0x000fe200010f1c65 */
        /* <DEDUP_REMOVED lines=16> */
.L_x_9794:
[----:B------:R-:W-:Y:S02]  /*4590*/  MOV R60, R106 ;  /* 0x0000006a003c7202 */ /* 0x000fe40000000f00 */
[----:B------:R-:W-:-:S06]  /*45a0*/  MOV R61, R105 ;  /* 0x00000069003d7202 */ /* 0x000fcc0000000f00 */
[----:B------:R-:W2:Y:S01]  /*45b0*/  LDG.E.64 R60, [R60.64] ;  /* 0x000000083c3c7981 */ /* 0x000ea2000c1e1b00 */
[----:B------:R-:W-:Y:S02]  /*45c0*/  MOV R52, R104 ;  /* 0x0000006800347202 */ /* 0x000fe40000000f00 */
[----:B------:R-:W-:Y:S02]  /*45d0*/  MOV R53, R103 ;  /* 0x0000006700357202 */ /* 0x000fe40000000f00 */
[----:B------:R-:W-:Y:S02]  /*45e0*/  MOV R54, R102 ;  /* 0x0000006600367202 */ /* 0x000fe40000000f00 */
[----:B------:R-:W-:Y:S02]  /*45f0*/  MOV R55, R101 ;  /* 0x0000006500377202 */ /* 0x000fe40000000f00 */
        /* <DEDUP_REMOVED lines=15> */
[C---:B--2---:R-:W-:Y:S02]  /*46f0*/  FMUL.FTZ R62, R61.reuse, R83 ;  /* 0x000000533d3e7220 */ /* 0x044fe40000410000 */
[----:B------:R-:W-:-:S02]  /*4700*/  FMUL.FTZ R64, R61, R82 ;  /* 0x000000523d407220 */ /* 0x000fc40000410000 */
[----:B------:R-:W-:Y:S02]  /*4710*/  FMUL.FTZ R125, R60, 1.4426950216293334961 ;  /* 0x3fb8aa3b3c7d7820 */ /* 0x000fe40000410000 */
[----:B------:R-:W-:Y:S02]  /*4720*/  FMUL.RZ R95, R62, 0.15915493667125701904 ;  /* 0x3e22f9833e5f7820 */ /* 0x000fe4000040c000 */
[----:B------:R-:W-:Y:S02]  /*4730*/  FMUL.RZ R126, R64, 0.15915493667125701904 ;  /* 0x3e22f983407e7820 */ /* 0x000fe4000040c000 */
[C---:B------:R-:W-:Y:S01]  /*4740*/  FMUL.FTZ R64, R125.reuse, R82 ;  /* 0x000000527d407220 */ /* 0x040fe20000410000 */
[----:B------:R-:W-:Y:S01]  /*4750*/  MUFU.SIN R65, R95 ;  /* 0x0000005f00417308 */ /* 0x000fe20000000400 */
[----:B------:R-:W-:Y:S02]  /*4760*/  FMUL.FTZ R62, R125, R83 ;  /* 0x000000537d3e7220 */ /* 0x000fe40000410000 */
[----:B------:R-:W-:-:S04]  /*4770*/  FMUL.FTZ R94, R61, R85 ;  /* 0x000000553d5e7220 */ /* 0x000fc80000410000 */
[----:B------:R-:W-:Y:S01]  /*4780*/  FMUL.RZ R128, R94, 0.15915493667125701904 ;  /* 0x3e22f9835e807820 */ /* 0x000fe2000040c000 */
[----:B------:R0:W-:Y:S01]  /*4790*/  MUFU.COS R63, R95 ;  /* 0x0000005f003f7308 */ /* 0x0001e20000000000 */
[----:B------:R-:W-:-:S07]  /*47a0*/  FMUL.FTZ R94, R125, R85 ;  /* 0x000000557d5e7220 */ /* 0x000fce0000410000 */
[----:B------:R1:W-:Y:S01]  /*47b0*/  MUFU.EX2 R134, R64 ;  /* 0x0000004000867308 */ /* 0x0003e20000000800 */
[----:B0-----:R-:W-:-:S04]  /*47c0*/  FMUL.FTZ R95, R61, R84 ;  /* 0x000000543d5f7220 */ /* 0x001fc80000410000 */
[----:B------:R-:W-:Y:S02]  /*47d0*/  FMUL.RZ R136, R95, 0.15915493667125701904 ;  /* 0x3e22f9835f887820 */ /* 0x000fe4000040c000 */
[----:B------:R-:W-:Y:S01]  /*47e0*/  FMUL.FTZ R95, R125, R84 ;  /* 0x000000547d5f7220 */ /* 0x000fe20000410000 */
[----:B------:R-:W0:Y:S01]  /*47f0*/  MUFU.EX2 R62, R62 ;  /* 0x0000003e003e7308 */ /* 0x000e220000000800 */
[----:B-1----:R-:W-:-:S04]  /*4800*/  FMUL.FTZ R64, R61, R77 ;  /* 0x0000004d3d407220 */ /* 0x002fc80000410000 */
[----:B------:R-:W-:Y:S02]  /*4810*/  FMUL.RZ R138, R64, 0.15915493667125701904 ;  /* 0x3e22f983408a7820 */ /* 0x000fe4000040c000 */
[----:B------:R-:W-:Y:S01]  /*4820*/  FMUL.FTZ R64, R125, R77 ;  /* 0x0000004d7d407220 */ /* 0x000fe20000410000 */
[----:B------:R1:W-:Y:S08]  /*4830*/  MUFU.EX2 R130, R95 ;  /* 0x0000005f00827308 */ /* 0x0003f00000000800 */
[----:B------:R2:W-:Y:S01]  /*4840*/  MUFU.EX2 R146, R64 ;  /* 0x0000004000927308 */ /* 0x0005e20000000800 */
[----:B-1----:R-:W-:-:S02]  /*4850*/  FMUL.FTZ R95, R61, R79 ;  /* 0x0000004f3d5f7220 */ /* 0x002fc40000410000 */
[----:B0-----:R-:W-:Y:S02]  /*4860*/  FMUL.FTZ R65, R62, R65 ;  /* 0x000000413e417220 */ /* 0x001fe40000410000 */
[----:B------:R-:W-:Y:S02]  /*4870*/  FMUL.RZ R141, R95, 0.15915493667125701904 ;  /* 0x3e22f9835f8d7820 */ /* 0x000fe4000040c000 */
[----:B------:R-:W-:Y:S01]  /*4880*/  FMUL.FTZ R95, R125, R79 ;  /* 0x0000004f7d5f7220 */ /* 0x000fe20000410000 */
[----:B------:R0:W-:Y:S01]  /*4890*/  MUFU.EX2 R132, R94 ;  /* 0x0000005e00847308 */ /* 0x0001e20000000800 */
[----:B--2---:R-:W-:-:S04]  /*48a0*/  FMUL.FTZ R64, R61, R80 ;  /* 0x000000503d407220 */ /* 0x004fc80000410000 */
[----:B------:R-:W-:Y:S02]  /*48b0*/  FMUL.RZ R142, R64, 0.15915493667125701904 ;  /* 0x3e22f983408e7820 */ /* 0x000fe4000040c000 */
[----:B------:R-:W-:Y:S01]  /*48c0*/  FMUL.FTZ R64, R125, R80 ;  /* 0x000000507d407220 */ /* 0x000fe20000410000 */
[----:B------:R1:W-:Y:S01]  /*48d0*/  MUFU.EX2 R193, R95 ;  /* 0x0000005f00c17308 */ /* 0x0003e20000000800 */
[----:B0-----:R-:W-:-:S04]  /*48e0*/  FMUL.FTZ R94, R61, R78 ;  /* 0x0000004e3d5e7220 */ /* 0x001fc80000410000 */
[----:B------:R-:W-:Y:S02]  /*48f0*/  FMUL.RZ R140, R94, 0.15915493667125701904 ;  /* 0x3e22f9835e8c7820 */ /* 0x000fe4000040c000 */
[----:B------:R-:W-:Y:S01]  /*4900*/  FMUL.FTZ R94, R125, R78 ;  /* 0x0000004e7d5e7220 */ /* 0x000fe20000410000 */
[----:B------:R0:W-:Y:S01]  /*4910*/  MUFU.EX2 R191, R64 ;  /* 0x0000004000bf7308 */ /* 0x0001e20000000800 */
[----:B-1----:R-:W-:-:S04]  /*4920*/  FMUL.FTZ R95, R61, R86 ;  /* 0x000000563d5f7220 */ /* 0x002fc80000410000 */
[----:B------:R-:W-:Y:S02]  /*4930*/  FMUL.RZ R148, R95, 0.15915493667125701904 ;  /* 0x3e22f9835f947820 */ /* 0x000fe4000040c000 */
[----:B------:R-:W-:Y:S01]  /*4940*/  FMUL.FTZ R95, R125, R86 ;  /* 0x000000567d5f7220 */ /* 0x000fe20000410000 */
[----:B------:R1:W-:Y:S01]  /*4950*/  MUFU.EX2 R155, R94 ;  /* 0x0000005e009b7308 */ /* 0x0003e20000000800 */
[----:B0-----:R-:W-:-:S04]  /*4960*/  FMUL.FTZ R64, R61, R87 ;  /* 0x000000573d407220 */ /* 0x001fc80000410000 */
[----:B------:R-:W-:Y:S02]  /*4970*/  FMUL.RZ R150, R64, 0.15915493667125701904 ;  /* 0x3e22f98340967820 */ /* 0x000fe4000040c000 */
[C---:B------:R-:W-:Y:S01]  /*4980*/  FMUL.FTZ R64, R61.reuse, R88 ;  /* 0x000000583d407220 */ /* 0x040fe20000410000 */
[----:B------:R0:W-:Y:S01]  /*4990*/  MUFU.EX2 R187, R95 ;  /* 0x0000005f00bb7308 */ /* 0x0001e20000000800 */
[----:B-1----:R-:W-:Y:S02]  /*49a0*/  FMUL.FTZ R94, R61, R81 ;  /* 0x000000513d5e7220 */ /* 0x002fe40000410000 */
[----:B------:R-:W-:Y:S02]  /*49b0*/  FMUL.RZ R152, R64, 0.15915493667125701904 ;  /* 0x3e22f98340987820 */ /* 0x000fe4000040c000 */
[----:B------:R-:W-:Y:S01]  /*49c0*/  FMUL.FTZ R64, R62, R63 ;  /* 0x0000003f3e407220 */ /* 0x000fe20000410000 */
[----:B------:R-:W-:Y:S01]  /*49d0*/  @!P2 MOV R63, R99 ;  /* 0x00000063003fa202 */ /* 0x000fe20000000f00 */
[----:B------:R-:W-:Y:S01]  /*49e0*/  FMUL.RZ R144, R94, 0.15915493667125701904 ;  /* 0x3e22f9835e907820 */ /* 0x000fe2000040c000 */
[----:B------:R-:W-:Y:S01]  /*49f0*/  MUFU.SIN R147, R150 ;  /* 0x0000009600937308 */ /* 0x000fe20000000400 */
[----:B0-----:R-:W-:Y:S01]  /*4a00*/  IADD3 R95, R70, 0x200, RZ ;  /* 0x00000200465f7810 */ /* 0x001fe20007ffe0ff */
[----:B------:R-:W-:-:S03]  /*4a10*/  FMUL.FTZ R94, R125, R81 ;  /* 0x000000517d5e7220 */ /* 0x000fc60000410000 */
[----:B------:R-:W-:-:S03]  /*4a20*/  SEL R62, R114, R95, !P1 ;  /* 0x0000005f723e7207 */ /* 0x000fc60004800000 */
[----:B------:R0:W-:Y:S02]  /*4a30*/  MUFU.COS R149, R150 ;  /* 0x0000009600957308 */ /* 0x0001e40000000000 */
[----:B------:R1:W-:Y:S06]  /*4a40*/  STS.64 [R62.X8+0xca0], R64 ;  /* 0x000ca0403e007388 */ /* 0x0003ec0000008a00 */
[----:B------:R2:W-:Y:S01]  /*4a50*/  MUFU.EX2 R190, R94 ;  /* 0x0000005e00be7308 */ /* 0x0005e20000000800 */
[----:B0-----:R-:W-:-:S04]  /*4a60*/  FMUL.FTZ R150, R61, R89 ;  /* 0x000000593d967220 */ /* 0x001fc80000410000 */
[----:B------:R-:W-:Y:S01]  /*4a70*/  FMUL.RZ R160, R150, 0.15915493667125701904 ;  /* 0x3e22f98396a07820 */ /* 0x000fe2000040c000 */
[----:B-1----:R-:W-:Y:S02]  /*4a80*/  @!P2 MOV R62, R100 ;  /* 0x00000064003ea202 */ /* 0x002fe40000000f00 */
[----:B------:R-:W0:Y:S01]  /*4a90*/  MUFU.COS R135, R126 ;  /* 0x0000007e00877308 */ /* 0x000e220000000000 */
[----:B--2---:R-:W-:Y:S01]  /*4aa0*/  CS2R R94, SRZ ;  /* 0x00000000005e7805 */ /* 0x004fe2000001ff00 */
[----:B------:R-:W-:Y:S01]  /*4ab0*/  BAR.SYNC.DEFER_BLOCKING 0x0 ;  /* 0x0000000000007b1d */ /* 0x000fe20000010000 */
[----:B------:R-:W-:-:S05]  /*4ac0*/  FMUL.FTZ R151, R61, R90 ;  /* 0x0000005a3d977220 */ /* 0x000fca0000410000 */
[----:B------:R-:W1:Y:S01]  /*4ad0*/  MUFU.SIN R127, R126 ;  /* 0x0000007e007f7308 */ /* 0x000e620000000400 */
[C---:B------:R-:W-:Y:S02]  /*4ae0*/  FMUL.FTZ R150, R125.reuse, R89 ;  /* 0x000000597d967220 */ /* 0x040fe40000410000 */
[----:B------:R-:W-:-:S05]  /*4af0*/  FMUL.FTZ R154, R125, R91 ;  /* 0x0000005b7d9a7220 */ /* 0x000fca0000410000 */
[----:B------:R-:W-:Y:S01]  /*4b00*/  MUFU.SIN R129, R128 ;  /* 0x0000008000817308 */ /* 0x000fe20000000400 */
[----:B------:R-:W-:-:S07]  /*4b10*/  FMUL.RZ R161, R151, 0.15915493667125701904 ;  /* 0x3e22f98397a17820 */ /* 0x000fce000040c000 */
[----:B------:R-:W-:Y:S01]  /*4b20*/  MUFU.COS R133, R128 ;  /* 0x0000008000857308 */ /* 0x000fe20000000000 */
[----:B------:R2:W5:Y:S07]  /*4b30*/  @!P2 LDG.E.64 R94, [R62.64+0x8] ;  /* 0x000008083e5ea981 */ /* 0x00056e000c1e1b00 */
[----:B------:R-:W-:Y:S01]  /*4b40*/  MUFU.SIN R137, R136 ;  /* 0x0000008800897308 */ /* 0x000fe20000000400 */
[----:B---3--:R-:W-:Y:S02]  /*4b50*/  FMUL.FTZ R151, R53, R55 ;  /* 0x0000003735977220 */ /* 0x008fe40000410000 */
[----:B--2---:R-:W-:-:S05]  /*4b60*/  FMUL.FTZ R62, R125, R90 ;  /* 0x0000005a7d3e7220 */ /* 0x004fca0000410000 */
[----:B------:R-:W2:Y:S08]  /*4b70*/  MUFU.COS R131, R136 ;  /* 0x0000008800837308 */ /* 0x000eb00000000000 */
[----:B------:R-:W-:Y:S08]  /*4b80*/  MUFU.SIN R139, R138 ;  /* 0x0000008a008b7308 */ /* 0x000ff00000000400 */
[----:B------:R-:W-:Y:S08]  /*4b90*/  MUFU.COS R145, R138 ;  /* 0x0000008a00917308 */ /* 0x000ff00000000000 */
[----:B------:R-:W-:Y:S08]  /*4ba0*/  MUFU.SIN R126, R140 ;  /* 0x0000008c007e7308 */ /* 0x000ff00000000400 */
[----:B------:R-:W-:Y:S08]  /*4bb0*/  MUFU.COS R156, R140 ;  /* 0x0000008c009c7308 */ /* 0x000ff00000000000 */
[----:B------:R-:W-:Y:S08]  /*4bc0*/  MUFU.SIN R128, R141 ;  /* 0x0000008d00807308 */ /* 0x000ff00000000400 */
[----:B------:R-:W-:Y:S08]  /*4bd0*/  MUFU.COS R136, R141 ;  /* 0x0000008d00887308 */ /* 0x000ff00000000000 */
[----:B------:R-:W-:Y:S08]  /*4be0*/  MUFU.SIN R138, R142 ;  /* 0x0000008e008a7308 */ /* 0x000ff00000000400 */
[----:B------:R-:W-:Y:S08]  /*4bf0*/  MUFU.COS R140, R142 ;  /* 0x0000008e008c7308 */ /* 0x000ff00000000000 */
[----:B------:R-:W-:Y:S08]  /*4c00*/  MUFU.SIN R141, R144 ;  /* 0x00000090008d7308 */ /* 0x000ff00000000400 */
[----:B------:R3:W4:Y:S08]  /*4c10*/  MUFU.COS R143, R144 ;  /* 0x00000090008f7308 */ /* 0x0007300000000000 */
[----:B------:R-:W-:Y:S01]  /*4c20*/  MUFU.SIN R142, R148 ;  /* 0x00000094008e7308 */ /* 0x000fe20000000400 */
[----:B---3--:R-:W-:-:S07]  /*4c30*/  FMUL.FTZ R144, R125, R87 ;  /* 0x000000577d907220 */ /* 0x008fce0000410000 */
[----:B------:R3:W-:Y:S08]  /*4c40*/  MUFU.COS R200, R148 ;  /* 0x0000009400c87308 */ /* 0x0007f00000000000 */
[----:B------:R-:W-:Y:S01]  /*4c50*/  MUFU.SIN R159, R160 ;  /* 0x000000a0009f7308 */ /* 0x000fe20000000400 */
[----:B---3--:R-:W-:-:S07]  /*4c60*/  FMUL.FTZ R148, R125, R88 ;  /* 0x000000587d947220 */ /* 0x008fce0000410000 */
[----:B------:R3:W-:Y:S01]  /*4c70*/  MUFU.COS R163, R160 ;  /* 0x000000a000a37308 */ /* 0x0007e20000000000 */
[----:B------:R-:W-:-:S07]  /*4c80*/  FFMA.FTZ R151, R52, R54, -R151 ;  /* 0x0000003634977223 */ /* 0x000fce0000010897 */
[----:B------:R-:W-:Y:S01]  /*4c90*/  MUFU.SIN R153, R152 ;  /* 0x0000009800997308 */ /* 0x000fe20000000400 */
[----:B---3--:R-:W-:Y:S02]  /*4ca0*/  FMUL.FTZ R160, R125, R92 ;  /* 0x0000005c7da07220 */ /* 0x008fe40000410000 */
[----:B------:R-:W-:-:S05]  /*4cb0*/  FMUL.FTZ R125, R61, R91 ;  /* 0x0000005b3d7d7220 */ /* 0x000fca0000410000 */
[----:B------:R3:W-:Y:S01]  /*4cc0*/  MUFU.COS R157, R152 ;  /* 0x00000098009d7308 */ /* 0x0007e20000000000 */
[----:B------:R-:W-:Y:S02]  /*4cd0*/  FMUL.RZ R125, R125, 0.15915493667125701904 ;  /* 0x3e22f9837d7d7820 */ /* 0x000fe4000040c000 */
[----:B0-----:R-:W-:-:S05]  /*4ce0*/  FMUL.FTZ R135, R134, R135 ;  /* 0x0000008786877220 */ /* 0x001fca0000410000 */
[----:B------:R-:W0:Y:S01]  /*4cf0*/  MUFU.EX2 R144, R144 ;  /* 0x0000009000907308 */ /* 0x000e220000000800 */
[----:B---3--:R-:W-:-:S04]  /*4d00*/  FMUL.FTZ R152, R53, R54 ;  /* 0x0000003635987220 */ /* 0x008fc80000410000 */
[----:B------:R-:W-:Y:S02]  /*4d10*/  FFMA.FTZ R152, R52, R55, R152 ;  /* 0x0000003734987223 */ /* 0x000fe40000010098 */
[----:B------:R-:W-:Y:S01]  /*4d20*/  FMUL.FTZ R52, R61, R92 ;  /* 0x0000005c3d347220 */ /* 0x000fe20000410000 */
[----:B------:R-:W-:Y:S01]  /*4d30*/  MUFU.SIN R63, R161 ;  /* 0x000000a1003f7308 */ /* 0x000fe20000000400 */
[----:B-1----:R-:W-:Y:S02]  /*4d40*/  FMUL.FTZ R134, R134, R127 ;  /* 0x0000007f86867220 */ /* 0x002fe40000410000 */
[----:B------:R-:W-:-:S05]  /*4d50*/  FMUL.RZ R127, R52, 0.15915493667125701904 ;  /* 0x3e22f983347f7820 */ /* 0x000fca000040c000 */
[----:B------:R-:W-:Y:S01]  /*4d60*/  MUFU.COS R165, R161 ;  /* 0x000000a100a57308 */ /* 0x000fe20000000000 */
[----:B--2---:R-:W-:-:S07]  /*4d70*/  FMUL.FTZ R131, R130, R131 ;  /* 0x0000008382837220 */ /* 0x004fce0000410000 */
[----:B------:R-:W1:Y:S01]  /*4d80*/  MUFU.EX2 R62, R62 ;  /* 0x0000003e003e7308 */ /* 0x000e620000000800 */
[----:B------:R-:W-:-:S07]  /*4d90*/  FMUL.FTZ R130, R130, R137 ;  /* 0x0000008982827220 */ /* 0x000fce0000410000 */
[----:B------:R-:W2:Y:S01]  /*4da0*/  MUFU.EX2 R150, R150 ;  /* 0x0000009600967308 */ /* 0x000ea20000000800 */
[----:B------:R-:W-:-:S07]  /*4db0*/  FMUL.FTZ R52, R65, R134 ;  /* 0x0000008641347220 */ /* 0x000fce0000410000 */
[----:B------:R-:W-:Y:S08]  /*4dc0*/  MUFU.EX2 R158, R154 ;  /* 0x0000009a009e7308 */ /* 0x000ff00000000800 */
[----:B------:R-:W3:Y:S01]  /*4dd0*/  MUFU.SIN R53, R125 ;  /* 0x0000007d00357308 */ /* 0x000ee20000000400 */
[----:B------:R-:W-:-:S07]  /*4de0*/  FMUL.FTZ R54, R64, R134 ;  /* 0x0000008640367220 */ /* 0x000fce0000410000 */
[----:B------:R-:W0:Y:S01]  /*4df0*/  MUFU.COS R55, R125 ;  /* 0x0000007d00377308 */ /* 0x000e220000000000 */
[C---:B------:R-:W-:Y:S02]  /*4e00*/  FMUL.FTZ R133, R132.reuse, R133 ;  /* 0x0000008584857220 */ /* 0x040fe40000410000 */
[----:B------:R-:W-:-:S05]  /*4e10*/  FMUL.FTZ R132, R132, R129 ;  /* 0x0000008184847220 */ /* 0x000fca0000410000 */
[----:B------:R-:W-:Y:S01]  /*4e20*/  MUFU.EX2 R162, R160 ;  /* 0x000000a000a27308 */ /* 0x000fe20000000800 */
[----:B------:R-:W-:-:S07]  /*4e30*/  FFMA.FTZ R52, R64, R135, -R52 ;  /* 0x0000008740347223 */ /* 0x000fce0000010834 */
[----:B------:R-:W3:Y:S01]  /*4e40*/  MUFU.COS R137, R127 ;  /* 0x0000007f00897308 */ /* 0x000ee20000000000 */
[----:B----4-:R-:W-:Y:S02]  /*4e50*/  FMUL.FTZ R202, R190, R143 ;  /* 0x0000008fbeca7220 */ /* 0x010fe40000410000 */
[----:B------:R-:W-:-:S05]  /*4e60*/  FFMA.FTZ R54, R65, R135, R54 ;  /* 0x0000008741367223 */ /* 0x000fca0000010036 */
[----:B------:R3:W4:Y:S01]  /*4e70*/  MUFU.SIN R125, R127 ;  /* 0x0000007f007d7308 */ /* 0x0007220000000400 */
[----:B0-----:R-:W-:Y:S02]  /*4e80*/  FMUL.FTZ R194, R144, R147 ;  /* 0x0000009390c27220 */ /* 0x001fe40000410000 */
[C---:B-1----:R-:W-:Y:S02]  /*4e90*/  FMUL.FTZ R129, R62.reuse, R165 ;  /* 0x000000a53e817220 */ /* 0x042fe40000410000 */
[----:B------:R-:W-:Y:S02]  /*4ea0*/  FMUL.FTZ R143, R62, R63 ;  /* 0x0000003f3e8f7220 */ /* 0x000fe40000410000 */
[----:B--2---:R-:W-:Y:S02]  /*4eb0*/  FMUL.FTZ R147, R150, R163 ;  /* 0x000000a396937220 */ /* 0x004fe40000410000 */
[----:B------:R-:W-:Y:S02]  /*4ec0*/  FMUL.FTZ R62, R132, R52 ;  /* 0x00000034843e7220 */ /* 0x000fe40000410000 */
[----:B---3--:R-:W-:-:S02]  /*4ed0*/  FMUL.FTZ R127, R158, R53 ;  /* 0x000000359e7f7220 */ /* 0x008fc40000410000 */
[----:B------:R-:W-:Y:S02]  /*4ee0*/  FMUL.FTZ R163, R4, R83 ;  /* 0x0000005304a37220 */ /* 0x000fe40000410000 */
[----:B------:R-:W-:Y:S02]  /*4ef0*/  FMUL.FTZ R53, R132, R54 ;  /* 0x0000003684357220 */ /* 0x000fe40000410000 */
[C---:B------:R-:W-:Y:S02]  /*4f00*/  FMUL.FTZ R161, R193.reuse, R136 ;  /* 0x00000088c1a17220 */ /* 0x040fe40000410000 */
[----:B------:R-:W-:Y:S02]  /*4f10*/  FMUL.FTZ R193, R193, R128 ;  /* 0x00000080c1c17220 */ /* 0x000fe40000410000 */
[----:B------:R-:W-:Y:S02]  /*4f20*/  FFMA.FTZ R62, R133, R54, R62 ;  /* 0x00000036853e7223 */ /* 0x000fe4000001003e */
[----:B------:R-:W-:-:S02]  /*4f30*/  FMUL.FTZ R128, R158, R55 ;  /* 0x000000379e807220 */ /* 0x000fc40000410000 */
[----:B------:R-:W-:Y:S02]  /*4f40*/  FMUL.FTZ R54, R134, R163 ;  /* 0x000000a386367220 */ /* 0x000fe40000410000 */
[----:B------:R-:W-:Y:S02]  /*4f50*/  FMUL.FTZ R156, R155, R156 ;  /* 0x0000009c9b9c7220 */ /* 0x000fe40000410000 */
[----:B------:R-:W-:Y:S02]  /*4f60*/  FFMA.FTZ R55, R133, R52, -R53 ;  /* 0x0000003485377223 */ /* 0x000fe40000010835 */
[----:B------:R-:W-:Y:S02]  /*4f70*/  FMUL.FTZ R155, R155, R126 ;  /* 0x0000007e9b9b7220 */ /* 0x000fe40000410000 */
[----:B------:R-:W-:Y:S02]  /*4f80*/  FMUL.FTZ R52, RZ, R134 ;  /* 0x00000086ff347220 */ /* 0x000fe40000410000 */
[----:B------:R-:W-:-:S02]  /*4f90*/  FMUL.FTZ R126, R162, R137 ;  /* 0x00000089a27e7220 */ /* 0x000fc40000410000 */
[----:B------:R-:W-:Y:S02]  /*4fa0*/  FMUL.FTZ R165, R120, R152 ;  /* 0x0000009878a57220 */ /* 0x000fe40000410000 */
[----:B------:R-:W-:Y:S02]  /*4fb0*/  FFMA.FTZ R54, RZ, R135, R54 ;  /* 0x00000087ff367223 */ /* 0x000fe40000010036 */
[----:B----4-:R-:W-:Y:S02]  /*4fc0*/  FMUL.FTZ R125, R162, R125 ;  /* 0x0000007da27d7220 */ /* 0x010fe40000410000 */
[----:B------:R-:W-:Y:S02]  /*4fd0*/  FFMA.FTZ R53, R135, R163, -R52 ;  /* 0x000000a387357223 */ /* 0x000fe40000010834 */
[----:B------:R-:W-:Y:S02]  /*4fe0*/  FMUL.FTZ R166, R120, R151 ;  /* 0x0000009778a67220 */ /* 0x000fe40000410000 */
[----:B------:R-:W-:-:S02]  /*4ff0*/  FMUL.FTZ R52, R126, R165 ;  /* 0x000000a57e347220 */ /* 0x000fc40000410000 */
[----:B------:R-:W-:Y:S02]  /*5000*/  FADD.FTZ R54, RZ, R54 ;  /* 0x00000036ff367221 */ /* 0x000fe40000010000 */
[C---:B------:R-:W-:Y:S02]  /*5010*/  FMUL.FTZ R145, R146.reuse, R145 ;  /* 0x0000009192917220 */ /* 0x040fe40000410000 */
[----:B------:R-:W-:Y:S02]  /*5020*/  FMUL.FTZ R146, R146, R139 ;  /* 0x0000008b92927220 */ /* 0x000fe40000410000 */
[C---:B------:R-:W-:Y:S02]  /*5030*/  FMUL.FTZ R63, R125.reuse, R165 ;  /* 0x000000a57d3f7220 */ /* 0x040fe40000410000 */
[----:B------:R-:W-:Y:S02]  /*5040*/  FADD.FTZ R53, R168, R53 ;  /* 0x00000035a8357221 */ /* 0x000fe40000010000 */
[----:B------:R-:W-:-:S02]  /*5050*/  FFMA.FTZ R139, -R125, R166, -R52 ;  /* 0x000000a67d8b7223 */ /* 0x000fc40000010934 */
[----:B------:R-:W-:Y:S02]  /*5060*/  FMUL.FTZ R52, R132, R54 ;  /* 0x0000003684347220 */ /* 0x000fe40000410000 */
[----:B------:R-:W-:Y:S02]  /*5070*/  FFMA.FTZ R137, R126, R166, -R63 ;  /* 0x000000a67e897223 */ /* 0x000fe4000001083f */
[-C--:B------:R-:W-:Y:S02]  /*5080*/  FMUL.FTZ R63, R132, R53.reuse ;  /* 0x00000035843f7220 */ /* 0x080fe40000410000 */
[----:B------:R-:W-:Y:S02]  /*5090*/  FMUL.FTZ R164, R121, R152 ;  /* 0x0000009879a47220 */ /* 0x000fe40000410000 */
[----:B------:R-:W-:Y:S02]  /*50a0*/  FFMA.FTZ R52, R133, R53, -R52 ;  /* 0x0000003585347223 */ /* 0x000fe40000010834 */
[----:B------:R-:W-:-:S02]  /*50b0*/  FMUL.FTZ R53, R130, R55 ;  /* 0x0000003782357220 */ /* 0x000fc40000410000 */
[----:B------:R-:W-:Y:S02]  /*50c0*/  FFMA.FTZ R63, R133, R54, R63 ;  /* 0x00000036853f7223 */ /* 0x000fe4000001003f */
[----:B------:R-:W-:Y:S02]  /*50d0*/  FMUL.FTZ R162, R121, R151 ;  /* 0x0000009779a27220 */ /* 0x000fe40000410000 */
[----:B------:R-:W-:Y:S02]  /*50e0*/  FADD.FTZ R139, -R164, R139 ;  /* 0x0000008ba48b7221 */ /* 0x000fe40000010100 */
[-C--:B------:R-:W-:Y:S02]  /*50f0*/  FMUL.FTZ R54, R130, R62.reuse ;  /* 0x0000003e82367220 */ /* 0x080fe40000410000 */
[----:B------:R-:W-:Y:S02]  /*5100*/  FFMA.FTZ R53, R131, R62, R53 ;  /* 0x0000003e83357223 */ /* 0x000fe40000010035 */
[----:B------:R-:W-:-:S02]  /*5110*/  FADD.FTZ R63, RZ, R63 ;  /* 0x0000003fff3f7221 */ /* 0x000fc40000010000 */
[----:B------:R-:W-:Y:S02]  /*5120*/  FADD.FTZ R137, R162, R137 ;  /* 0x00000089a2897221 */ /* 0x000fe40000010000 */
[----:B------:R-:W-:Y:S02]  /*5130*/  FMUL.FTZ R136, R127, -R139 ;  /* 0x8000008b7f887220 */ /* 0x000fe40000410000 */
[----:B------:R-:W-:Y:S02]  /*5140*/  FFMA.FTZ R54, R131, R55, -R54 ;  /* 0x0000003783367223 */ /* 0x000fe40000010836 */
[----:B------:R-:W-:Y:S02]  /*5150*/  FMUL.FTZ R62, R146, R53 ;  /* 0x00000035923e7220 */ /* 0x000fe40000410000 */
[----:B------:R-:W-:Y:S02]  /*5160*/  FMUL.FTZ R199, R191, R140 ;  /* 0x0000008cbfc77220 */ /* 0x000fe40000410000 */
[----:B------:R-:W-:-:S02]  /*5170*/  FADD.FTZ R52, R167, R52 ;  /* 0x00000034a7347221 */ /* 0x000fc40000010000 */
[----:B------:R-:W-:Y:S02]  /*5180*/  FMUL.FTZ R191, R191, R138 ;  /* 0x0000008abfbf7220 */ /* 0x000fe40000410000 */
[----:B------:R-:W-:Y:S02]  /*5190*/  FMUL.FTZ R55, R130, R63 ;  /* 0x0000003f82377220 */ /* 0x000fe40000410000 */
[----:B------:R-:W-:Y:S02]  /*51a0*/  FFMA.FTZ R138, R128, R137, -R136 ;  /* 0x00000089808a7223 */ /* 0x000fe40000010888 */
[-C--:B------:R-:W-:Y:S02]  /*51b0*/  FMUL.FTZ R136, R146, R54.reuse ;  /* 0x0000003692887220 */ /* 0x080fe40000410000 */
[----:B------:R-:W-:Y:S02]  /*51c0*/  FFMA.FTZ R62, R145, R54, -R62 ;  /* 0x00000036913e7223 */ /* 0x000fe4000001083e */
[----:B------:R-:W-:-:S02]  /*51d0*/  FMUL.FTZ R54, R130, R52 ;  /* 0x0000003482367220 */ /* 0x000fc40000410000 */
[----:B------:R-:W-:Y:S02]  /*51e0*/  FMUL.FTZ R140, R127, -R137 ;  /* 0x800000897f8c7220 */ /* 0x000fe40000410000 */
[C---:B------:R-:W-:Y:S02]  /*51f0*/  FFMA.FTZ R55, R131.reuse, R52, -R55 ;  /* 0x0000003483377223 */ /* 0x040fe40000010837 */
[----:B------:R-:W-:Y:S02]  /*5200*/  FFMA.FTZ R54, R131, R63, R54 ;  /* 0x0000003f83367223 */ /* 0x000fe40000010036 */
[----:B------:R-:W-:Y:S02]  /*5210*/  FFMA.FTZ R139, R128, R139, R140 ;  /* 0x0000008b808b7223 */ /* 0x000fe4000001008c */
[----:B------:R-:W-:Y:S02]  /*5220*/  FMUL.FTZ R170, R122, R152 ;  /* 0x000000987aaa7220 */ /* 0x000fe40000410000 */
[----:B------:R-:W-:-:S02]  /*5230*/  FADD.FTZ R55, R176, R55 ;  /* 0x00000037b0377221 */ /* 0x000fc40000010000 */
[----:B------:R-:W-:Y:S02]  /*5240*/  FFMA.FTZ R136, R145, R53, R136 ;  /* 0x0000003591887223 */ /* 0x000fe40000010088 */
[----:B------:R-:W-:Y:S02]  /*5250*/  FADD.FTZ R54, RZ, R54 ;  /* 0x00000036ff367221 */ /* 0x000fe40000010000 */
[----:B------:R-:W-:Y:S02]  /*5260*/  FMUL.FTZ R169, R122, R151 ;  /* 0x000000977aa97220 */ /* 0x000fe40000410000 */
[----:B------:R-:W-:Y:S02]  /*5270*/  FADD.FTZ R140, -R170, R139 ;  /* 0x0000008baa8c7221 */ /* 0x000fe40000010100 */
[C---:B------:R-:W-:Y:S01]  /*5280*/  FMUL.FTZ R53, R146.reuse, R55 ;  /* 0x0000003792357220 */ /* 0x040fe20000410000 */
[----:B------:R-:W0:Y:S01]  /*5290*/  MUFU.EX2 R148, R148 ;  /* 0x0000009400947308 */ /* 0x000e220000000800 */
[----:B------:R-:W-:-:S02]  /*52a0*/  FMUL.FTZ R52, R146, R54 ;  /* 0x0000003692347220 */ /* 0x000fc40000410000 */
[----:B------:R-:W-:Y:S02]  /*52b0*/  FADD.FTZ R138, R169, R138 ;  /* 0x0000008aa98a7221 */ /* 0x000fe40000010000 */
[----:B------:R-:W-:Y:S02]  /*52c0*/  FMUL.FTZ R63, R143, -R140 ;  /* 0x8000008c8f3f7220 */ /* 0x000fe40000410000 */
[C---:B------:R-:W-:Y:S02]  /*52d0*/  FFMA.FTZ R53, R145.reuse, R54, R53 ;  /* 0x0000003691357223 */ /* 0x040fe40000010035 */
[----:B------:R-:W-:Y:S02]  /*52e0*/  FFMA.FTZ R55, R145, R55, -R52 ;  /* 0x0000003791377223 */ /* 0x000fe40000010834 */
[----:B------:R-:W-:Y:S02]  /*52f0*/  FFMA.FTZ R137, R129, R138, -R63 ;  /* 0x0000008a81897223 */ /* 0x000fe4000001083f */
[----:B------:R-:W-:-:S02]  /*5300*/  FADD.FTZ R53, RZ, R53 ;  /* 0x00000035ff357221 */ /* 0x000fc40000010000 */
[C---:B------:R-:W-:Y:S02]  /*5310*/  FMUL.FTZ R63, R155.reuse, R136 ;  /* 0x000000889b3f7220 */ /* 0x040fe40000410000 */
[----:B------:R-:W-:Y:S02]  /*5320*/  FADD.FTZ R55, R182, R55 ;  /* 0x00000037b6377221 */ /* 0x000fe40000010000 */
[----:B------:R-:W-:Y:S02]  /*5330*/  FMUL.FTZ R54, R155, R53 ;  /* 0x000000359b367220 */ /* 0x000fe40000410000 */
[----:B------:R-:W-:Y:S02]  /*5340*/  FMUL.FTZ R139, R143, -R138 ;  /* 0x8000008a8f8b7220 */ /* 0x000fe40000410000 */
[-C--:B------:R-:W-:Y:S02]  /*5350*/  FFMA.FTZ R52, R156, R62.reuse, -R63 ;  /* 0x0000003e9c347223 */ /* 0x080fe4000001083f */
[----:B------:R-:W-:-:S02]  /*5360*/  FMUL.FTZ R63, R155, R62 ;  /* 0x0000003e9b3f7220 */ /* 0x000fc40000410000 */
[-C--:B------:R-:W-:Y:S02]  /*5370*/  FMUL.FTZ R62, R155, R55.reuse ;  /* 0x000000379b3e7220 */ /* 0x080fe40000410000 */
[C---:B------:R-:W-:Y:S02]  /*5380*/  FFMA.FTZ R54, R156.reuse, R55, -R54 ;  /* 0x000000379c367223 */ /* 0x040fe40000010836 */
[----:B------:R-:W-:Y:S02]  /*5390*/  FFMA.FTZ R139, R129, R140, R139 ;  /* 0x0000008c818b7223 */ /* 0x000fe4000001008b */
[----:B------:R-:W-:Y:S02]  /*53a0*/  FMUL.FTZ R174, R123, R152 ;  /* 0x000000987bae7220 */ /* 0x000fe40000410000 */
[C---:B------:R-:W-:Y:S02]  /*53b0*/  FFMA.FTZ R136, R156.reuse, R136, R63 ;  /* 0x000000889c887223 */ /* 0x040fe4000001003f */
[----:B------:R-:W-:-:S02]  /*53c0*/  FFMA.FTZ R62, R156, R53, R62 ;  /* 0x000000359c3e7223 */ /* 0x000fc4000001003e */
[----:B------:R-:W-:Y:S02]  /*53d0*/  FMUL.FTZ R55, R193, R52 ;  /* 0x00000034c1377220 */ /* 0x000fe40000410000 */
[----:B0-----:R-:W-:Y:S02]  /*53e0*/  FMUL.FTZ R160, R148, R153 ;  /* 0x0000009994a07220 */ /* 0x001fe40000410000 */
[----:B------:R-:W-:Y:S02]  /*53f0*/  FMUL.FTZ R178, R123, R151 ;  /* 0x000000977bb27220 */ /* 0x000fe40000410000 */
[----:B------:R-:W-:Y:S02]  /*5400*/  FADD.FTZ R54, R177, R54 ;  /* 0x00000036b1367221 */ /* 0x000fe40000010000 */
[----:B------:R-:W-:Y:S02]  /*5410*/  FMUL.FTZ R153, R150, R159 ;  /* 0x0000009f96997220 */ /* 0x000fe40000410000 */
[----:B------:R-:W-:-:S02]  /*5420*/  FADD.FTZ R140, -R174, R139 ;  /* 0x0000008bae8c7221 */ /* 0x000fc40000010100 */
[-C--:B------:R-:W-:Y:S02]  /*5430*/  FMUL.FTZ R53, R193, R136.reuse ;  /* 0x00000088c1357220 */ /* 0x080fe40000410000 */
[----:B------:R-:W-:Y:S02]  /*5440*/  FADD.FTZ R62, RZ, R62 ;  /* 0x0000003eff3e7221 */ /* 0x000fe40000010000 */
[----:B------:R-:W-:Y:S02]  /*5450*/  FFMA.FTZ R136, R161, R136, R55 ;  /* 0x00000088a1887223 */ /* 0x000fe40000010037 */
[----:B------:R-:W-:Y:S02]  /*5460*/  FADD.FTZ R138, R178, R137 ;  /* 0x00000089b28a7221 */ /* 0x000fe40000010000 */
[----:B------:R-:W-:Y:S02]  /*5470*/  FMUL.FTZ R55, R193, R54 ;  /* 0x00000036c1377220 */ /* 0x000fe40000410000 */
[----:B------:R-:W-:-:S02]  /*5480*/  FMUL.FTZ R137, R153, -R140 ;  /* 0x8000008c99897220 */ /* 0x000fc40000410000 */
[----:B------:R-:W-:Y:S02]  /*5490*/  FMUL.FTZ R200, R187, R200 ;  /* 0x000000c8bbc87220 */ /* 0x000fe40000410000 */
[----:B------:R-:W-:Y:S02]  /*54a0*/  FMUL.FTZ R63, R193, R62 ;  /* 0x0000003ec13f7220 */ /* 0x000fe40000410000 */
[----:B------:R-:W-:Y:S02]  /*54b0*/  FMUL.FTZ R187, R187, R142 ;  /* 0x0000008ebbbb7220 */ /* 0x000fe40000410000 */
[----:B------:R-:W-:Y:S02]  /*54c0*/  FFMA.FTZ R55, R161, R62, R55 ;  /* 0x0000003ea1377223 */ /* 0x000fe40000010037 */
[-C--:B------:R-:W-:Y:S02]  /*54d0*/  FFMA.FTZ R142, R147, R138.reuse, -R137 ;  /* 0x0000008a938e7223 */ /* 0x080fe40000010889 */
[----:B------:R-:W-:-:S02]  /*54e0*/  FMUL.FTZ R138, R153, -R138 ;  /* 0x8000008a998a7220 */ /* 0x000fc40000410000 */
[C---:B------:R-:W-:Y:S02]  /*54f0*/  FFMA.FTZ R52, R161.reuse, R52, -R53 ;  /* 0x00000034a1347223 */ /* 0x040fe40000010835 */
[----:B------:R-:W-:Y:S02]  /*5500*/  FFMA.FTZ R63, R161, R54, -R63 ;  /* 0x00000036a13f7223 */ /* 0x000fe4000001083f */
[----:B------:R-:W-:Y:S02]  /*5510*/  FMUL.FTZ R53, R191, R136 ;  /* 0x00000088bf357220 */ /* 0x000fe40000410000 */
[----:B------:R-:W-:Y:S02]  /*5520*/  FADD.FTZ R54, RZ, R55 ;  /* 0x00000037ff367221 */ /* 0x000fe40000010000 */
[----:B------:R-:W-:Y:S02]  /*5530*/  FFMA.FTZ R138, R147, R140, R138 ;  /* 0x0000008c938a7223 */ /* 0x000fe4000001008a */
[----:B------:R-:W-:-:S02]  /*5540*/  FMUL.FTZ R173, R124, R152 ;  /* 0x000000987cad7220 */ /* 0x000fc40000410000 */
[-C--:B------:R-:W-:Y:S02]  /*5550*/  FFMA.FTZ R53, R199, R52.reuse, -R53 ;  /* 0x00000034c7357223 */ /* 0x080fe40000010835 */
[C---:B------:R-:W-:Y:S02]  /*5560*/  FMUL.FTZ R55, R191.reuse, R52 ;  /* 0x00000034bf377220 */ /* 0x040fe40000410000 */
[----:B------:R-:W-:Y:S02]  /*5570*/  FMUL.FTZ R171, R124, R151 ;  /* 0x000000977cab7220 */ /* 0x000fe40000410000 */
[----:B------:R-:W-:Y:S02]  /*5580*/  FADD.FTZ R52, R188, R63 ;  /* 0x0000003fbc347221 */ /* 0x000fe40000010000 */
[----:B------:R-:W-:Y:S02]  /*5590*/  FMUL.FTZ R62, R191, R54 ;  /* 0x00000036bf3e7220 */ /* 0x000fe40000410000 */
[----:B------:R-:W-:-:S02]  /*55a0*/  FADD.FTZ R137, -R173, R138 ;  /* 0x0000008aad897221 */ /* 0x000fc40000010100 */
[----:B------:R-:W-:Y:S02]  /*55b0*/  FADD.FTZ R63, R171, R142 ;  /* 0x0000008eab3f7221 */ /* 0x000fe40000010000 */
[C---:B------:R-:W-:Y:S02]  /*55c0*/  FFMA.FTZ R62, R199.reuse, R52, -R62 ;  /* 0x00000034c73e7223 */ /* 0x040fe4000001083e */
[----:B------:R-:W-:Y:S02]  /*55d0*/  FFMA.FTZ R55, R199, R136, R55 ;  /* 0x00000088c7377223 */ /* 0x000fe40000010037 */
[----:B------:R-:W-:Y:S02]  /*55e0*/  FMUL.FTZ R52, R191, R52 ;  /* 0x00000034bf347220 */ /* 0x000fe40000410000 */
[----:B------:R-:W-:Y:S02]  /*55f0*/  FMUL.FTZ R154, R148, R157 ;  /* 0x0000009d949a7220 */ /* 0x000fe40000410000 */
[----:B------:R-:W-:-:S02]  /*5600*/  FMUL.FTZ R136, R160, -R137 ;  /* 0x80000089a0887220 */ /* 0x000fc40000410000 */
[-C--:B------:R-:W-:Y:S02]  /*5610*/  FMUL.FTZ R139, R160, -R63.reuse ;  /* 0x8000003fa08b7220 */ /* 0x080fe40000410000 */
[----:B------:R-:W-:Y:S02]  /*5620*/  FFMA.FTZ R52, R199, R54, R52 ;  /* 0x00000036c7347223 */ /* 0x000fe40000010034 */
[----:B------:R-:W-:Y:S02]  /*5630*/  FFMA.FTZ R138, R154, R63, -R136 ;  /* 0x0000003f9a8a7223 */ /* 0x000fe40000010888 */
[----:B------:R-:W-:Y:S02]  /*5640*/  FMUL.FTZ R190, R190, R141 ;  /* 0x0000008dbebe7220 */ /* 0x000fe40000410000 */
[----:B------:R-:W-:Y:S02]  /*5650*/  FADD.FTZ R63, R185, R62 ;  /* 0x0000003eb93f7221 */ /* 0x000fe40000010000 */
[----:B------:R-:W-:-:S02]  /*5660*/  FFMA.FTZ R139, R154, R137, R139 ;  /* 0x000000899a8b7223 */ /* 0x000fc4000001008b */
[----:B------:R-:W-:Y:S02]  /*5670*/  FADD.FTZ R137, RZ, R52 ;  /* 0x00000034ff897221 */ /* 0x000fe40000010000 */
[C---:B------:R-:W-:Y:S02]  /*5680*/  FMUL.FTZ R136, R190.reuse, R63 ;  /* 0x0000003fbe887220 */ /* 0x040fe40000410000 */
[-C--:B------:R-:W-:Y:S02]  /*5690*/  FMUL.FTZ R62, R190, R137.reuse ;  /* 0x00000089be3e7220 */ /* 0x080fe40000410000 */
[C---:B------:R-:W-:Y:S02]  /*56a0*/  FFMA.FTZ R136, R202.reuse, R137, R136 ;  /* 0x00000089ca887223 */ /* 0x040fe40000010088 */
[----:B------:R-:W-:Y:S02]  /*56b0*/  FFMA.FTZ R63, R202, R63, -R62 ;  /* 0x0000003fca3f7223 */ /* 0x000fe4000001083e */
[----:B------:R-:W-:-:S02]  /*56c0*/  FMUL.FTZ R52, R190, R55 ;  /* 0x00000037be347220 */ /* 0x000fc40000410000 */
[----:B------:R-:W-:Y:S02]  /*56d0*/  FADD.FTZ R136, RZ, R136 ;  /* 0x00000088ff887221 */ /* 0x000fe40000010000 */
[-C--:B------:R-:W-:Y:S02]  /*56e0*/  FMUL.FTZ R54, R190, R53.reuse ;  /* 0x00000035be367220 */ /* 0x080fe40000410000 */
[----:B------:R-:W-:Y:S02]  /*56f0*/  FMUL.FTZ R184, R113, R152 ;  /* 0x0000009871b87220 */ /* 0x000fe40000410000 */
[----:B------:R-:W-:Y:S02]  /*5700*/  FADD.FTZ R63, R192, R63 ;  /* 0x0000003fc03f7221 */ /* 0x000fe40000010000 */
[----:B------:R-:W-:Y:S02]  /*5710*/  FFMA.FTZ R52, R202, R53, -R52 ;  /* 0x00000035ca347223 */ /* 0x000fe40000010834 */
[----:B------:R-:W-:-:S02]  /*5720*/  FMUL.FTZ R53, R187, R136 ;  /* 0x00000088bb357220 */ /* 0x000fc40000410000 */
[----:B------:R-:W-:Y:S02]  /*5730*/  FFMA.FTZ R54, R202, R55, R54 ;  /* 0x00000037ca367223 */ /* 0x000fe40000010036 */
[----:B------:R-:W-:Y:S02]  /*5740*/  FMUL.FTZ R175, R113, R151 ;  /* 0x0000009771af7220 */ /* 0x000fe40000410000 */
[----:B------:R-:W-:Y:S02]  /*5750*/  FADD.FTZ R139, -R184, R139 ;  /* 0x0000008bb88b7221 */ /* 0x000fe40000010100 */
[-C--:B------:R-:W-:Y:S02]  /*5760*/  FMUL.FTZ R55, R187, R63.reuse ;  /* 0x0000003fbb377220 */ /* 0x080fe40000410000 */
[----:B------:R-:W-:Y:S02]  /*5770*/  FFMA.FTZ R62, R200, R63, -R53 ;  /* 0x0000003fc83e7223 */ /* 0x000fe40000010835 */
[----:B------:R-:W-:-:S02]  /*5780*/  FMUL.FTZ R198, R144, R149 ;  /* 0x0000009590c67220 */ /* 0x000fc40000410000 */
[----:B------:R-:W-:Y:S02]  /*5790*/  FADD.FTZ R137, R175, R138 ;  /* 0x0000008aaf897221 */ /* 0x000fe40000010000 */
[----:B------:R-:W-:Y:S02]  /*57a0*/  FMUL.FTZ R53, R194, -R139 ;  /* 0x8000008bc2357220 */ /* 0x000fe40000410000 */
[----:B------:R-:W-:Y:S02]  /*57b0*/  FFMA.FTZ R55, R200, R136, R55 ;  /* 0x00000088c8377223 */ /* 0x000fe40000010037 */
[-C--:B------:R-:W-:Y:S02]  /*57c0*/  FMUL.FTZ R63, R194, -R137.reuse ;  /* 0x80000089c23f7220 */ /* 0x080fe40000410000 */
[----:B------:R-:W-:Y:S02]  /*57d0*/  FFMA.FTZ R138, R198, R137, -R53 ;  /* 0x00000089c68a7223 */ /* 0x000fe40000010835 */
[----:B------:R-:W-:-:S02]  /*57e0*/  FADD.FTZ R137, RZ, R55 ;  /* 0x00000037ff897221 */ /* 0x000fc40000010000 */
[C---:B------:R-:W-:Y:S02]  /*57f0*/  FMUL.FTZ R55, R187.reuse, R52 ;  /* 0x00000034bb377220 */ /* 0x040fe40000410000 */
[-C--:B------:R-:W-:Y:S02]  /*5800*/  FMUL.FTZ R53, R187, R54.reuse ;  /* 0x00000036bb357220 */ /* 0x080fe40000410000 */
[----:B------:R-:W-:Y:S02]  /*5810*/  FFMA.FTZ R140, R198, R139, R63 ;  /* 0x0000008bc68c7223 */ /* 0x000fe4000001003f */
[----:B------:R-:W-:Y:S02]  /*5820*/  FFMA.FTZ R55, R200, R54, R55 ;  /* 0x00000036c8377223 */ /* 0x000fe40000010037 */
[----:B------:R-:W-:Y:S02]  /*5830*/  FADD.FTZ R63, R201, R62 ;  /* 0x0000003ec93f7221 */ /* 0x000fe40000010000 */
[----:B------:R-:W-:-:S02]  /*5840*/  FMUL.FTZ R62, R194, R137 ;  /* 0x00000089c23e7220 */ /* 0x000fc40000410000 */
[----:B------:R-:W-:Y:S02]  /*5850*/  FFMA.FTZ R53, R200, R52, -R53 ;  /* 0x00000034c8357223 */ /* 0x000fe40000010835 */
[C---:B------:R-:W-:Y:S02]  /*5860*/  FMUL.FTZ R52, R194.reuse, R55 ;  /* 0x00000037c2347220 */ /* 0x040fe40000410000 */
[-C--:B------:R-:W-:Y:S02]  /*5870*/  FMUL.FTZ R136, R194, R63.reuse ;  /* 0x0000003fc2887220 */ /* 0x080fe40000410000 */
[----:B------:R-:W-:Y:S02]  /*5880*/  FFMA.FTZ R62, R198, R63, -R62 ;  /* 0x0000003fc63e7223 */ /* 0x000fe4000001083e */
[----:B------:R-:W-:Y:S02]  /*5890*/  FMUL.FTZ R183, R112, R152 ;  /* 0x0000009870b77220 */ /* 0x000fe40000410000 */
[----:B------:R-:W-:-:S02]  /*58a0*/  FFMA.FTZ R63, R198, R53, -R52 ;  /* 0x00000035c63f7223 */ /* 0x000fc40000010834 */
[----:B------:R-:W-:Y:S02]  /*58b0*/  FFMA.FTZ R136, R198, R137, R136 ;  /* 0x00000089c6887223 */ /* 0x000fe40000010088 */
[----:B------:R-:W-:Y:S02]  /*58c0*/  FMUL.FTZ R53, R194, R53 ;  /* 0x00000035c2357220 */ /* 0x000fe40000410000 */
[----:B------:R-:W-:Y:S02]  /*58d0*/  FADD.FTZ R137, R197, R62 ;  /* 0x0000003ec5897221 */ /* 0x000fe40000010000 */
[----:B------:R-:W-:Y:S02]  /*58e0*/  FMUL.FTZ R179, R112, R151 ;  /* 0x0000009770b37220 */ /* 0x000fe40000410000 */
[----:B------:R-:W-:Y:S02]  /*58f0*/  FADD.FTZ R140, -R183, R140 ;  /* 0x0000008cb78c7221 */ /* 0x000fe40000010100 */
[----:B------:R-:W-:-:S02]  /*5900*/  FFMA.FTZ R53, R198, R55, R53 ;  /* 0x00000037c6357223 */ /* 0x000fc40000010035 */
[----:B------:R-:W-:Y:S02]  /*5910*/  FADD.FTZ R139, RZ, R136 ;  /* 0x00000088ff8b7221 */ /* 0x000fe40000010000 */
[C---:B------:R-:W-:Y:S02]  /*5920*/  FMUL.FTZ R55, R160.reuse, R137 ;  /* 0x00000089a0377220 */ /* 0x040fe40000410000 */
[----:B------:R-:W-:Y:S02]  /*5930*/  FADD.FTZ R138, R179, R138 ;  /* 0x0000008ab38a7221 */ /* 0x000fe40000010000 */
[----:B------:R-:W-:Y:S02]  /*5940*/  FMUL.FTZ R141, R187, -R140 ;  /* 0x8000008cbb8d7220 */ /* 0x000fe40000410000 */
[-C--:B------:R-:W-:Y:S02]  /*5950*/  FMUL.FTZ R54, R160, R139.reuse ;  /* 0x0000008ba0367220 */ /* 0x080fe40000410000 */
[----:B------:R-:W-:-:S02]  /*5960*/  FFMA.FTZ R55, R154, R139, R55 ;  /* 0x0000008b9a377223 */ /* 0x000fc40000010037 */
[-C--:B------:R-:W-:Y:S02]  /*5970*/  FFMA.FTZ R52, R200, R138.reuse, -R141 ;  /* 0x0000008ac8347223 */ /* 0x080fe4000001088d */
[----:B------:R-:W-:Y:S02]  /*5980*/  FMUL.FTZ R141, R187, -R138 ;  /* 0x8000008abb8d7220 */ /* 0x000fe40000410000 */
[----:B------:R-:W-:Y:S02]  /*5990*/  FFMA.FTZ R62, R154, R137, -R54 ;  /* 0x000000899a3e7223 */ /* 0x000fe40000010836 */
[----:B------:R-:W-:Y:S02]  /*59a0*/  FMUL.FTZ R157, R15, R88 ;  /* 0x000000580f9d7220 */ /* 0x000fe40000410000 */
[----:B------:R-:W-:Y:S02]  /*59b0*/  FADD.FTZ R138, RZ, R55 ;  /* 0x00000037ff8a7221 */ /* 0x000fe40000010000 */
[----:B------:R-:W-:-:S02]  /*59c0*/  FMUL.FTZ R55, R160, R63 ;  /* 0x0000003fa0377220 */ /* 0x000fc40000410000 */
[-C--:B------:R-:W-:Y:S02]  /*59d0*/  FMUL.FTZ R54, R160, R53.reuse ;  /* 0x00000035a0367220 */ /* 0x080fe40000410000 */
[----:B------:R-:W-:Y:S02]  /*59e0*/  FADD.FTZ R136, R157, R62 ;  /* 0x0000003e9d887221 */ /* 0x000fe40000010000 */
[C---:B------:R-:W-:Y:S02]  /*59f0*/  FFMA.FTZ R62, R154.reuse, R53, R55 ;  /* 0x000000359a3e7223 */ /* 0x040fe40000010037 */
[----:B------:R-:W-:Y:S02]  /*5a00*/  FFMA.FTZ R54, R154, R63, -R54 ;  /* 0x0000003f9a367223 */ /* 0x000fe40000010836 */
[C---:B------:R-:W-:Y:S02]  /*5a10*/  FMUL.FTZ R63, R153.reuse, R138 ;  /* 0x0000008a993f7220 */ /* 0x040fe40000410000 */
[----:B------:R-:W-:-:S02]  /*5a20*/  FMUL.FTZ R53, R153, R62 ;  /* 0x0000003e99357220 */ /* 0x000fc40000410000 */
[C---:B------:R-:W-:Y:S02]  /*5a30*/  FMUL.FTZ R137, R153.reuse, R136 ;  /* 0x0000008899897220 */ /* 0x040fe40000410000 */
[----:B------:R-:W-:Y:S02]  /*5a40*/  FMUL.FTZ R55, R153, R54 ;  /* 0x0000003699377220 */ /* 0x000fe40000410000 */
[C---:B------:R-:W-:Y:S02]  /*5a50*/  FFMA.FTZ R136, R147.reuse, R136, -R63 ;  /* 0x0000008893887223 */ /* 0x040fe4000001083f */
[C---:B------:R-:W-:Y:S02]  /*5a60*/  FFMA.FTZ R54, R147.reuse, R54, -R53 ;  /* 0x0000003693367223 */ /* 0x040fe40000010835 */
[C---:B------:R-:W-:Y:S02]  /*5a70*/  FFMA.FTZ R137, R147.reuse, R138, R137 ;  /* 0x0000008a93897223 */ /* 0x040fe40000010089 */
[----:B------:R-:W-:-:S02]  /*5a80*/  FFMA.FTZ R62, R147, R62, R55 ;  /* 0x0000003e933e7223 */ /* 0x000fc40000010037 */
[----:B------:R-:W-:Y:S02]  /*5a90*/  FADD.FTZ R136, R119, R136 ;  /* 0x0000008877887221 */ /* 0x000fe40000010000 */
[C---:B------:R-:W-:Y:S02]  /*5aa0*/  FMUL.FTZ R55, R143.reuse, R54 ;  /* 0x000000368f377220 */ /* 0x040fe40000410000 */
[----:B------:R-:W-:Y:S02]  /*5ab0*/  FADD.FTZ R138, RZ, R137 ;  /* 0x00000089ff8a7221 */ /* 0x000fe40000010000 */
[C---:B------:R-:W-:Y:S02]  /*5ac0*/  FMUL.FTZ R53, R143.reuse, R62 ;  /* 0x0000003e8f357220 */ /* 0x040fe40000410000 */
[----:B------:R-:W-:Y:S02]  /*5ad0*/  FMUL.FTZ R137, R143, R136 ;  /* 0x000000888f897220 */ /* 0x000fe40000410000 */
[----:B------:R-:W-:Y:S01]  /*5ae0*/  FFMA.FTZ R55, R129, R62, R55 ;  /* 0x0000003e81377223 */ /* 0x000fe20000010037 */
[----:B------:R-:W-:Y:S01]  /*5af0*/  ISETP.NE.AND P2, PT, R70, 0x1f, PT ;  /* 0x0000001f4600780c */ /* 0x000fe20003f45270 */
[----:B------:R-:W-:-:S02]  /*5b00*/  FMUL.FTZ R63, R143, R138 ;  /* 0x0000008a8f3f7220 */ /* 0x000fc40000410000 */
[C---:B------:R-:W-:Y:S02]  /*5b10*/  FFMA.FTZ R53, R129.reuse, R54, -R53 ;  /* 0x0000003681357223 */ /* 0x040fe40000010835 */
[----:B------:R-:W-:Y:S02]  /*5b20*/  FFMA.FTZ R137, R129, R138, R137 ;  /* 0x0000008a81897223 */ /* 0x000fe40000010089 */
[----:B------:R-:W-:Y:S02]  /*5b30*/  FMUL.FTZ R54, R127, R55 ;  /* 0x000000377f367220 */ /* 0x000fe40000410000 */
[----:B------:R-:W-:Y:S02]  /*5b40*/  FFMA.FTZ R63, R129, R136, -R63 ;  /* 0x00000088813f7223 */ /* 0x000fe4000001083f */
[----:B------:R-:W-:Y:S02]  /*5b50*/  FMUL.FTZ R62, R127, R53 ;  /* 0x000000357f3e7220 */ /* 0x000fe40000410000 */
[----:B------:R-:W-:-:S02]  /*5b60*/  FADD.FTZ R137, RZ, R137 ;  /* 0x00000089ff897221 */ /* 0x000fc40000010000 */
[----:B------:R-:W-:Y:S02]  /*5b70*/  FFMA.FTZ R54, R128, R53, -R54 ;  /* 0x0000003580367223 */ /* 0x000fe40000010836 */
[----:B------:R-:W-:Y:S02]  /*5b80*/  FADD.FTZ R63, R118, R63 ;  /* 0x0000003f763f7221 */ /* 0x000fe40000010000 */
[----:B------:R-:W-:Y:S02]  /*5b90*/  FFMA.FTZ R62, R128, R55, R62 ;  /* 0x00000037803e7223 */ /* 0x000fe4000001003e */
[----:B------:R-:W-:Y:S02]  /*5ba0*/  FMUL.FTZ R136, R127, R137 ;  /* 0x000000897f887220 */ /* 0x000fe40000410000 */
[----:B------:R-:W-:Y:S02]  /*5bb0*/  FMUL.FTZ R55, R125, R54 ;  /* 0x000000367d377220 */ /* 0x000fe40000410000 */
[----:B------:R-:W-:-:S02]  /*5bc0*/  FMUL.FTZ R138, R127, R63 ;  /* 0x0000003f7f8a7220 */ /* 0x000fc40000410000 */
[----:B------:R-:W-:Y:S02]  /*5bd0*/  FFMA.FTZ R136, R128, R63, -R136 ;  /* 0x0000003f80887223 */ /* 0x000fe40000010888 */
[-C--:B------:R-:W-:Y:S02]  /*5be0*/  FMUL.FTZ R53, R125, R62.reuse ;  /* 0x0000003e7d357220 */ /* 0x080fe40000410000 */
[----:B------:R-:W-:Y:S02]  /*5bf0*/  FFMA.FTZ R139, R126, R62, R55 ;  /* 0x0000003e7e8b7223 */ /* 0x000fe40000010037 */
[----:B------:R0:W1:Y:S01]  /*5c00*/  @P2 LDS.64 R62, [R70.X8+0x1ca8] ;  /* 0x001ca800463e2984 */ /* 0x0000620000008a00 */
[----:B------:R-:W-:Y:S01]  /*5c10*/  FFMA.FTZ R138, R128, R137, R138 ;  /* 0x00000089808a7223 */ /* 0x000fe2000001008a */
[----:B------:R-:W-:Y:S01]  /*5c20*/  BSSY B0, `(.L_x_9780) ;  /* 0x0000011000007945 */ /* 0x000fe20003800000 */
[----:B------:R-:W-:Y:S02]  /*5c30*/  FADD.FTZ R136, R117, R136 ;  /* 0x0000008875887221 */ /* 0x000fe40000010000 */
[----:B------:R-:W-:-:S02]  /*5c40*/  FADD.FTZ R138, RZ, R138 ;  /* 0x0000008aff8a7221 */ /* 0x000fc40000010000 */
[----:B------:R-:W-:Y:S02]  /*5c50*/  FFMA.FTZ R149, R200, R140, R141 ;  /* 0x0000008cc8957223 */ /* 0x000fe4000001008d */
        /* <DEDUP_REMOVED lines=13> */
.L_x_9781:
[----:B0-----:R-:W-:Y:S05]  /*5d30*/  BSYNC B0 ;  /* 0x0000000000007941 */ /* 0x001fea0003800000 */
.L_x_9780:
[CC--:B-1----:R-:W-:Y:S01]  /*5d40*/  FMUL.FTZ R53, R125.reuse, R63.reuse ;  /* 0x0000003f7d357220 */ /* 0x0c2fe20000410000 */
[----:B------:R-:W-:Y:S01]  /*5d50*/  ISETP.GE.AND P3, PT, R72, 0x1, PT ;  /* 0x000000014800780c */ /* 0x000fe20003f66270 */
[----:B------:R-:W-:Y:S01]  /*5d60*/  FFMA.FTZ R55, R126, R136, -R55 ;  /* 0x000000887e377223 */ /* 0x000fe20000010837 */
[----:B------:R-:W-:Y:S01]  /*5d70*/  ISETP.GE.OR P0, PT, R74, c[0x0][0x174], P0 ;  /* 0x00005d004a007a0c */ /* 0x000fe20000706670 */
[C---:B------:R-:W-:Y:S01]  /*5d80*/  FFMA.FTZ R137, R126.reuse, R138, R137 ;  /* 0x0000008a7e897223 */ /* 0x040fe20000010089 */
[----:B-----5:R-:W-:Y:S01]  /*5d90*/  SHFL.IDX PT, R94, R94, RZ, 0x1f ;  /* 0x00001fff5e5e7589 */ /* 0x020fe200000e0000 */
[-C--:B------:R-:W-:Y:S01]  /*5da0*/  FMUL.FTZ R54, R125, -R62.reuse ;  /* 0x8000003e7d367220 */ /* 0x080fe20000410000 */
[----:B------:R-:W-:Y:S01]  /*5db0*/  BSSY B0, `(.L_x_9782) ;  /* 0x00000ee000007945 */ /* 0x000fe20003800000 */
[----:B------:R-:W-:Y:S01]  /*5dc0*/  FFMA.FTZ R138, R126, R62, -R53 ;  /* 0x0000003e7e8a7223 */ /* 0x000fe20000010835 */
[----:B------:R-:W-:Y:S01]  /*5dd0*/  SHFL.IDX PT, R95, R95, RZ, 0x1f ;  /* 0x00001fff5f5f7589 */ /* 0x000fe200000e0000 */
[----:B------:R-:W-:Y:S01]  /*5de0*/  FADD.FTZ R180, RZ, R137 ;  /* 0x00000089ffb47221 */ /* 0x000fe20000010000 */
[C---:B------:R-:W-:Y:S01]  /*5df0*/  ISETP.GT.U32.AND P4, PT, R75.reuse, 0x1b, PT ;  /* 0x0000001b4b00780c */ /* 0x040fe20003f84070 */
[----:B------:R-:W-:Y:S01]  /*5e00*/  FADD.FTZ R206, R116, R55 ;  /* 0x0000003774ce7221 */ /* 0x000fe20000010000 */
[----:B------:R-:W0:Y:S01]  /*5e10*/  SHFL.UP PT, R53, R172, 0x1, RZ ;  /* 0x04200000ac357989 */ /* 0x000e2200000e00ff */
[----:B------:R-:W-:Y:S01]  /*5e20*/  FFMA.FTZ R137, R126, -R63, R54 ;  /* 0x8000003f7e897223 */ /* 0x000fe20000010036 */
[----:B------:R-:W-:Y:S01]  /*5e30*/  ISETP.GT.U32.AND P5, PT, R75, 0x17, PT ;  /* 0x000000174b00780c */ /* 0x000fe20003fa4070 */
[C---:B------:R-:W-:Y:S01]  /*5e40*/  FMUL.FTZ R140, R127.reuse, -R138 ;  /* 0x8000008a7f8c7220 */ /* 0x040fe20000410000 */
[----:B------:R-:W1:Y:S01]  /*5e50*/  SHFL.UP PT, R54, R139, 0x1, RZ ;  /* 0x042000008b367989 */ /* 0x000e6200000e00ff */
[----:B------:R-:W-:Y:S01]  /*5e60*/  FMUL.FTZ R141, R127, -R137 ;  /* 0x800000897f8d7220 */ /* 0x000fe20000410000 */
[----:B------:R-:W-:Y:S01]  /*5e70*/  ISETP.GT.U32.AND P6, PT, R75, 0xf, PT ;  /* 0x0000000f4b00780c */ /* 0x000fe20003fc4070 */
[----:B------:R-:W-:Y:S01]  /*5e80*/  FMUL.FTZ R186, R111, R152 ;  /* 0x000000986fba7220 */ /* 0x000fe20000410000 */
[----:B------:R-:W2:Y:S01]  /*5e90*/  SHFL.UP PT, R136, R180, 0x1, RZ ;  /* 0x04200000b4887989 */ /* 0x000ea200000e00ff */
[----:B------:R-:W-:-:S02]  /*5ea0*/  FFMA.FTZ R138, R128, R138, -R141 ;  /* 0x0000008a808a7223 */ /* 0x000fc4000001088d */
[----:B------:R-:W-:Y:S01]  /*5eb0*/  FMUL.FTZ R181, R111, R151 ;  /* 0x000000976fb57220 */ /* 0x000fe20000410000 */
[----:B------:R-:W3:Y:S01]  /*5ec0*/  SHFL.UP PT, R55, R206, 0x1, RZ ;  /* 0x04200000ce377989 */ /* 0x000ee200000e00ff */
[----:B------:R-:W-:Y:S02]  /*5ed0*/  FFMA.FTZ R140, R128, R137, R140 ;  /* 0x00000089808c7223 */ /* 0x000fe4000001008c */
[----:B------:R-:W-:Y:S02]  /*5ee0*/  FADD.FTZ R159, -R186, R149 ;  /* 0x00000095ba9f7221 */ /* 0x000fe40000010100 */
[----:B------:R-:W-:Y:S02]  /*5ef0*/  FMUL.FTZ R141, R143, -R138 ;  /* 0x8000008a8f8d7220 */ /* 0x000fe40000410000 */
[----:B------:R-:W-:Y:S02]  /*5f00*/  FADD.FTZ R149, R181, R52 ;  /* 0x00000034b5957221 */ /* 0x000fe40000010000 */
[----:B------:R-:W-:-:S02]  /*5f10*/  FMUL.FTZ R137, R143, -R140 ;  /* 0x8000008c8f897220 */ /* 0x000fc40000410000 */
[----:B------:R-:W-:Y:S02]  /*5f20*/  FMUL.FTZ R52, R190, -R159 ;  /* 0x8000009fbe347220 */ /* 0x000fe40000410000 */
[C---:B------:R-:W-:Y:S02]  /*5f30*/  FFMA.FTZ R140, R129.reuse, R140, R141 ;  /* 0x0000008c818c7223 */ /* 0x040fe4000001008d */
[----:B------:R-:W-:Y:S02]  /*5f40*/  FFMA.FTZ R144, R202, R149, -R52 ;  /* 0x00000095ca907223 */ /* 0x000fe40000010834 */
[----:B------:R-:W-:Y:S02]  /*5f50*/  FFMA.FTZ R138, R129, R138, -R137 ;  /* 0x0000008a818a7223 */ /* 0x000fe40000010889 */
[----:B------:R-:W-:Y:S02]  /*5f60*/  FMUL.FTZ R52, R153, -R140 ;  /* 0x8000008c99347220 */ /* 0x000fe40000410000 */
[----:B0-----:R-:W-:-:S02]  /*5f70*/  FMUL.FTZ R137, R139, R53 ;  /* 0x000000358b897220 */ /* 0x001fc40000410000 */
[-C--:B------:R-:W-:Y:S02]  /*5f80*/  FMUL.FTZ R142, R153, -R138.reuse ;  /* 0x8000008a998e7220 */ /* 0x080fe40000410000 */
[----:B------:R-:W-:Y:S02]  /*5f90*/  FFMA.FTZ R141, R147, R138, -R52 ;  /* 0x0000008a938d7223 */ /* 0x000fe40000010834 */
[----:B-1----:R-:W-:Y:S02]  /*5fa0*/  FFMA.FTZ R138, R172, R54, R137 ;  /* 0x00000036ac8a7223 */ /* 0x002fe40000010089 */
[C---:B--2---:R-:W-:Y:S02]  /*5fb0*/  FMUL.FTZ R52, R139.reuse, R136 ;  /* 0x000000888b347220 */ /* 0x044fe40000410000 */
[C---:B---3--:R-:W-:Y:S01]  /*5fc0*/  FMUL.FTZ R137, R139.reuse, R55 ;  /* 0x000000378b897220 */ /* 0x048fe20000410000 */
[C---:B------:R-:W-:Y:S01]  /*5fd0*/  FSEL R138, R139.reuse, R138, !P3 ;  /* 0x0000008a8b8a7208 */ /* 0x040fe20005800000 */
[----:B------:R-:W-:-:S02]  /*5fe0*/  FMUL.FTZ R54, R139, R54 ;  /* 0x000000368b367220 */ /* 0x000fc40000410000 */
[C---:B------:R-:W-:Y:S02]  /*5ff0*/  FFMA.FTZ R55, R172.reuse, R55, -R52 ;  /* 0x00000037ac377223 */ /* 0x040fe40000010834 */
[----:B------:R-:W-:Y:S02]  /*6000*/  FFMA.FTZ R137, R172, R136, R137 ;  /* 0x00000088ac897223 */ /* 0x000fe40000010089 */
[----:B------:R-:W-:Y:S02]  /*6010*/  FMUL.FTZ R149, R190, -R149 ;  /* 0x80000095be957220 */ /* 0x000fe40000410000 */
[----:B------:R-:W-:Y:S02]  /*6020*/  @P3 FFMA.FTZ R172, R172, R53, -R54 ;  /* 0x00000035acac3223 */ /* 0x000fe40000010836 */
[----:B------:R-:W-:Y:S02]  /*6030*/  @P3 FADD.FTZ R206, R206, R55 ;  /* 0x00000037cece3221 */ /* 0x000fe40000010000 */
[----:B------:R-:W-:Y:S01]  /*6040*/  @P3 FADD.FTZ R180, R180, R137 ;  /* 0x00000089b4b43221 */ /* 0x000fe20000010000 */
[----:B------:R-:W-:Y:S01]  /*6050*/  SHFL.UP PT, R53, R172, 0x2, RZ ;  /* 0x04400000ac357989 */ /* 0x000fe200000e00ff */
[----:B------:R-:W-:Y:S01]  /*6060*/  FFMA.FTZ R148, R202, R159, R149 ;  /* 0x0000009fca947223 */ /* 0x000fe20000010095 */
[----:B------:R-:W-:Y:S01]  /*6070*/  ISETP.GE.AND P3, PT, R72, 0x2, PT ;  /* 0x000000024800780c */ /* 0x000fe20003f66270 */
[C---:B------:R-:W-:Y:S01]  /*6080*/  FMUL.FTZ R189, R110.reuse, R152 ;  /* 0x000000986ebd7220 */ /* 0x040fe20000410000 */
[----:B------:R-:W0:Y:S01]  /*6090*/  SHFL.UP PT, R137, R206, 0x2, RZ ;  /* 0x04400000ce897989 */ /* 0x000e2200000e00ff */
[----:B------:R-:W-:-:S02]  /*60a0*/  FMUL.FTZ R205, R110, R151 ;  /* 0x000000976ecd7220 */ /* 0x000fc40000410000 */
[----:B------:R-:W-:Y:S01]  /*60b0*/  FFMA.FTZ R149, R147, R140, R142 ;  /* 0x0000008c93957223 */ /* 0x000fe2000001008e */
[----:B------:R-:W1:Y:S01]  /*60c0*/  SHFL.UP PT, R139, R180, 0x2, RZ ;  /* 0x04400000b48b7989 */ /* 0x000e6200000e00ff */
[----:B------:R-:W-:Y:S02]  /*60d0*/  FMUL.FTZ R52, R160, -R141 ;  /* 0x8000008da0347220 */ /* 0x000fe40000410000 */
[----:B------:R-:W-:Y:S01]  /*60e0*/  FADD.FTZ R148, -R189, R148 ;  /* 0x00000094bd947221 */ /* 0x000fe20000010100 */
[----:B------:R-:W2:Y:S01]  /*60f0*/  SHFL.UP PT, R55, R138, 0x2, RZ ;  /* 0x044000008a377989 */ /* 0x000ea200000e00ff */
[----:B------:R-:W-:Y:S02]  /*6100*/  FADD.FTZ R144, R205, R144 ;  /* 0x00000090cd907221 */ /* 0x000fe40000010000 */
[-C--:B------:R-:W-:Y:S02]  /*6110*/  FFMA.FTZ R159, R154, R149.reuse, R52 ;  /* 0x000000959a9f7223 */ /* 0x080fe40000010034 */
[----:B------:R-:W-:-:S02]  /*6120*/  FMUL.FTZ R149, R160, -R149 ;  /* 0x80000095a0957220 */ /* 0x000fc40000410000 */
[C---:B------:R-:W-:Y:S02]  /*6130*/  FMUL.FTZ R52, R191.reuse, -R148 ;  /* 0x80000094bf347220 */ /* 0x040fe40000410000 */
[-C--:B------:R-:W-:Y:S02]  /*6140*/  FMUL.FTZ R54, R191, -R144.reuse ;  /* 0x80000090bf367220 */ /* 0x080fe40000410000 */
[----:B------:R-:W-:Y:S02]  /*6150*/  FFMA.FTZ R149, R154, R141, -R149 ;  /* 0x0000008d9a957223 */ /* 0x000fe40000010895 */
[C---:B------:R-:W-:Y:S02]  /*6160*/  FFMA.FTZ R195, R199.reuse, R144, -R52 ;  /* 0x00000090c7c37223 */ /* 0x040fe40000010834 */
[----:B------:R-:W-:Y:S02]  /*6170*/  FFMA.FTZ R207, R199, R148, R54 ;  /* 0x00000094c7cf7223 */ /* 0x000fe40000010036 */
[----:B------:R-:W-:-:S02]  /*6180*/  FMUL.FTZ R52, R194, -R159 ;  /* 0x8000009fc2347220 */ /* 0x000fc40000410000 */
[C---:B------:R-:W-:Y:S02]  /*6190*/  FMUL.FTZ R204, R109.reuse, R152 ;  /* 0x000000986dcc7220 */ /* 0x040fe40000410000 */
[----:B------:R-:W-:Y:S02]  /*61a0*/  FMUL.FTZ R196, R109, R151 ;  /* 0x000000976dc47220 */ /* 0x000fe40000410000 */
[-C--:B------:R-:W-:Y:S02]  /*61b0*/  FMUL.FTZ R54, R194, -R149.reuse ;  /* 0x80000095c2367220 */ /* 0x080fe40000410000 */
[----:B------:R-:W-:Y:S02]  /*61c0*/  FFMA.FTZ R52, R198, R149, -R52 ;  /* 0x00000095c6347223 */ /* 0x000fe40000010834 */
[----:B------:R-:W-:Y:S02]  /*61d0*/  FADD.FTZ R140, -R204, R207 ;  /* 0x000000cfcc8c7221 */ /* 0x000fe40000010100 */
[----:B------:R-:W-:-:S02]  /*61e0*/  FADD.FTZ R136, R196, R195 ;  /* 0x000000c3c4887221 */ /* 0x000fc40000010000 */
[----:B------:R-:W-:Y:S02]  /*61f0*/  FFMA.FTZ R54, R198, R159, R54 ;  /* 0x0000009fc6367223 */ /* 0x000fe40000010036 */
[C---:B------:R-:W-:Y:S02]  /*6200*/  FMUL.FTZ R142, R193.reuse, -R140 ;  /* 0x8000008cc18e7220 */ /* 0x040fe40000410000 */
[----:B------:R-:W-:Y:S02]  /*6210*/  FMUL.FTZ R144, R193, -R136 ;  /* 0x80000088c1907220 */ /* 0x000fe40000410000 */
[C---:B------:R-:W-:Y:S02]  /*6220*/  FMUL.FTZ R149, R187.reuse, -R52 ;  /* 0x80000034bb957220 */ /* 0x040fe40000410000 */
[----:B------:R-:W-:Y:S02]  /*6230*/  FMUL.FTZ R141, R187, -R54 ;  /* 0x80000036bb8d7220 */ /* 0x000fe40000410000 */
[----:B------:R-:W-:-:S02]  /*6240*/  FFMA.FTZ R142, R161, R136, -R142 ;  /* 0x00000088a18e7223 */ /* 0x000fc4000001088e */
[----:B------:R-:W-:Y:S02]  /*6250*/  FFMA.FTZ R144, R161, R140, R144 ;  /* 0x0000008ca1907223 */ /* 0x000fe40000010090 */
[----:B------:R-:W-:Y:S02]  /*6260*/  FFMA.FTZ R149, R200, R54, R149 ;  /* 0x00000036c8957223 */ /* 0x000fe40000010095 */
[C---:B0-----:R-:W-:Y:S02]  /*6270*/  FMUL.FTZ R140, R138.reuse, R137 ;  /* 0x000000898a8c7220 */ /* 0x041fe40000410000 */
[C---:B-1----:R-:W-:Y:S02]  /*6280*/  FMUL.FTZ R136, R138.reuse, R139 ;  /* 0x0000008b8a887220 */ /* 0x042fe40000410000 */
[----:B------:R-:W-:Y:S02]  /*6290*/  FMUL.FTZ R54, R138, R53 ;  /* 0x000000358a367220 */ /* 0x000fe40000410000 */
[----:B------:R-:W-:-:S02]  /*62a0*/  FFMA.FTZ R141, R200, R52, -R141 ;  /* 0x00000034c88d7223 */ /* 0x000fc4000001088d */
[----:B--2---:R-:W-:Y:S02]  /*62b0*/  FMUL.FTZ R52, R138, R55 ;  /* 0x000000378a347220 */ /* 0x004fe40000410000 */
[C---:B------:R-:W-:Y:S02]  /*62c0*/  FFMA.FTZ R139, R172.reuse, R139, R140 ;  /* 0x0000008bac8b7223 */ /* 0x040fe4000001008c */
[C---:B------:R-:W-:Y:S02]  /*62d0*/  FFMA.FTZ R137, R172.reuse, R137, -R136 ;  /* 0x00000089ac897223 */ /* 0x040fe40000010888 */
[C---:B------:R-:W-:Y:S02]  /*62e0*/  FFMA.FTZ R55, R172.reuse, R55, R54 ;  /* 0x00000037ac377223 */ /* 0x040fe40000010036 */
[----:B------:R-:W-:Y:S02]  /*62f0*/  @P3 FFMA.FTZ R172, R172, R53, -R52 ;  /* 0x00000035acac3223 */ /* 0x000fe40000010834 */
[----:B------:R-:W-:Y:S01]  /*6300*/  FMUL.FTZ R52, R190, -R141 ;  /* 0x8000008dbe347220 */ /* 0x000fe20000410000 */
[----:B------:R-:W-:Y:S01]  /*6310*/  FSEL R55, R138, R55, !P3 ;  /* 0x000000378a377208 */ /* 0x000fe20005800000 */
[----:B------:R-:W-:-:S02]  /*6320*/  @P3 FADD.FTZ R180, R180, R139 ;  /* 0x0000008bb4b43221 */ /* 0x000fc40000010000 */
[----:B------:R-:W-:Y:S01]  /*6330*/  @P3 FADD.FTZ R206, R206, R137 ;  /* 0x00000089cece3221 */ /* 0x000fe20000010000 */
[----:B------:R-:W-:Y:S01]  /*6340*/  ISETP.GE.AND P3, PT, R72, 0x4, PT ;  /* 0x000000044800780c */ /* 0x000fe20003f66270 */
[C---:B------:R-:W-:Y:S01]  /*6350*/  FMUL.FTZ R159, R108.reuse, R152 ;  /* 0x000000986c9f7220 */ /* 0x040fe20000410000 */
[----:B------:R-:W0:Y:S01]  /*6360*/  SHFL.UP PT, R136, R180, 0x4, RZ ;  /* 0x04800000b4887989 */ /* 0x000e2200000e00ff */
[----:B------:R-:W-:Y:S02]  /*6370*/  FMUL.FTZ R195, R108, R151 ;  /* 0x000000976cc37220 */ /* 0x000fe40000410000 */
[-C--:B------:R-:W-:Y:S01]  /*6380*/  FFMA.FTZ R140, R202, R149.reuse, R52 ;  /* 0x00000095ca8c7223 */ /* 0x080fe20000010034 */
[----:B------:R-:W-:Y:S01]  /*6390*/  SHFL.UP PT, R54, R206, 0x4, RZ ;  /* 0x04800000ce367989 */ /* 0x000fe200000e00ff */
[----:B------:R-:W-:Y:S02]  /*63a0*/  FADD.FTZ R144, -R159, R144 ;  /* 0x000000909f907221 */ /* 0x000fe40000010100 */
[----:B------:R-:W-:Y:S01]  /*63b0*/  FADD.FTZ R142, R195, R142 ;  /* 0x0000008ec38e7221 */ /* 0x000fe20000010000 */
[----:B------:R-:W1:Y:S01]  /*63c0*/  SHFL.UP PT, R52, R172, 0x4, RZ ;  /* 0x04800000ac347989 */ /* 0x000e6200000e00ff */
[----:B------:R-:W-:-:S02]  /*63d0*/  FMUL.FTZ R149, R190, -R149 ;  /* 0x80000095be957220 */ /* 0x000fc40000410000 */
[C---:B------:R-:W-:Y:S01]  /*63e0*/  FMUL.FTZ R137, R155.reuse, -R144 ;  /* 0x800000909b897220 */ /* 0x040fe20000410000 */
[----:B------:R-:W2:Y:S01]  /*63f0*/  SHFL.UP PT, R53, R55, 0x4, RZ ;  /* 0x0480000037357989 */ /* 0x000ea200000e00ff */
[-C--:B------:R-:W-:Y:S02]  /*6400*/  FMUL.FTZ R139, R155, -R142.reuse ;  /* 0x8000008e9b8b7220 */ /* 0x080fe40000410000 */
[----:B------:R-:W-:Y:S02]  /*6410*/  FFMA.FTZ R138, R202, R141, -R149 ;  /* 0x0000008dca8a7223 */ /* 0x000fe40000010895 */
[C---:B------:R-:W-:Y:S02]  /*6420*/  FFMA.FTZ R207, R156.reuse, R142, -R137 ;  /* 0x0000008e9ccf7223 */ /* 0x040fe40000010889 */
[----:B------:R-:W-:Y:S02]  /*6430*/  FFMA.FTZ R209, R156, R144, R139 ;  /* 0x000000909cd17223 */ /* 0x000fe4000001008b */
[----:B------:R-:W-:-:S02]  /*6440*/  FMUL.FTZ R158, R107, R152 ;  /* 0x000000986b9e7220 */ /* 0x000fc40000410000 */
[C---:B------:R-:W-:Y:S02]  /*6450*/  FMUL.FTZ R137, R191.reuse, -R140 ;  /* 0x8000008cbf897220 */ /* 0x040fe40000410000 */
[-C--:B------:R-:W-:Y:S02]  /*6460*/  FMUL.FTZ R139, R191, -R138.reuse ;  /* 0x8000008abf8b7220 */ /* 0x080fe40000410000 */
[----:B------:R-:W-:Y:S02]  /*6470*/  FMUL.FTZ R150, R107, R151 ;  /* 0x000000976b967220 */ /* 0x000fe40000410000 */
[----:B------:R-:W-:Y:S02]  /*6480*/  FADD.FTZ R209, -R158, R209 ;  /* 0x000000d19ed17221 */ /* 0x000fe40000010100 */
[C---:B------:R-:W-:Y:S02]  /*6490*/  FFMA.FTZ R138, R199.reuse, R138, -R137 ;  /* 0x0000008ac78a7223 */ /* 0x040fe40000010889 */
[----:B------:R-:W-:-:S02]  /*64a0*/  FFMA.FTZ R140, R199, R140, R139 ;  /* 0x0000008cc78c7223 */ /* 0x000fc4000001008b */
[----:B------:R-:W-:Y:S02]  /*64b0*/  FADD.FTZ R207, R150, R207 ;  /* 0x000000cf96cf7221 */ /* 0x000fe40000010000 */
[C---:B------:R-:W-:Y:S02]  /*64c0*/  FMUL.FTZ R142, R146.reuse, -R209 ;  /* 0x800000d1928e7220 */ /* 0x040fe40000410000 */
[C---:B------:R-:W-:Y:S02]  /*64d0*/  FMUL.FTZ R137, R193.reuse, -R140 ;  /* 0x8000008cc1897220 */ /* 0x040fe40000410000 */
[----:B------:R-:W-:Y:S02]  /*64e0*/  FMUL.FTZ R139, R193, -R138 ;  /* 0x8000008ac18b7220 */ /* 0x000fe40000410000 */
[-C--:B------:R-:W-:Y:S02]  /*64f0*/  FMUL.FTZ R144, R146, -R207.reuse ;  /* 0x800000cf92907220 */ /* 0x080fe40000410000 */
[----:B------:R-:W-:-:S02]  /*6500*/  FFMA.FTZ R207, R145, R207, -R142 ;  /* 0x000000cf91cf7223 */ /* 0x000fc4000001088e */
[C---:B------:R-:W-:Y:S02]  /*6510*/  FFMA.FTZ R142, R161.reuse, R138, -R137 ;  /* 0x0000008aa18e7223 */ /* 0x040fe40000010889 */
[----:B------:R-:W-:Y:S02]  /*6520*/  FFMA.FTZ R140, R161, R140, R139 ;  /* 0x0000008ca18c7223 */ /* 0x000fe4000001008b */
[C---:B0-----:R-:W-:Y:S02]  /*6530*/  FMUL.FTZ R139, R55.reuse, R136 ;  /* 0x00000088378b7220 */ /* 0x041fe40000410000 */
[C---:B-1----:R-:W-:Y:S02]  /*6540*/  FMUL.FTZ R138, R55.reuse, R52 ;  /* 0x00000034378a7220 */ /* 0x042fe40000410000 */
[C---:B------:R-:W-:Y:S02]  /*6550*/  FMUL.FTZ R141, R55.reuse, R54 ;  /* 0x00000036378d7220 */ /* 0x040fe40000410000 */
[----:B--2---:R-:W-:-:S02]  /*6560*/  FMUL.FTZ R137, R55, R53 ;  /* 0x0000003537897220 */ /* 0x004fc40000410000 */
[C---:B------:R-:W-:Y:S02]  /*6570*/  FFMA.FTZ R139, R172.reuse, R54, -R139 ;  /* 0x00000036ac8b7223 */ /* 0x040fe4000001088b */
[C---:B------:R-:W-:Y:S02]  /*6580*/  FFMA.FTZ R138, R172.reuse, R53, R138 ;  /* 0x00000035ac8a7223 */ /* 0x040fe4000001008a */
[C---:B------:R-:W-:Y:S02]  /*6590*/  FFMA.FTZ R141, R172.reuse, R136, R141 ;  /* 0x00000088ac8d7223 */ /* 0x040fe4000001008d */
[----:B------:R-:W-:Y:S01]  /*65a0*/  @P3 FFMA.FTZ R172, R172, R52, -R137 ;  /* 0x00000034acac3223 */ /* 0x000fe20000010889 */
[----:B------:R-:W-:Y:S01]  /*65b0*/  FSEL R55, R55, R138, !P3 ;  /* 0x0000008a37377208 */ /* 0x000fe20005800000 */
[----:B------:R-:W-:Y:S02]  /*65c0*/  FFMA.FTZ R209, R145, R209, R144 ;  /* 0x000000d191d17223 */ /* 0x000fe40000010090 */
[----:B------:R-:W-:Y:S01]  /*65d0*/  FMUL.FTZ R136, R93, R152 ;  /* 0x000000985d887220 */ /* 0x000fe20000410000 */
[----:B------:R-:W0:Y:S01]  /*65e0*/  SHFL.UP PT, R52, R172, 0x8, RZ ;  /* 0x05000000ac347989 */ /* 0x000e2200000e00ff */
[----:B------:R-:W-:-:S02]  /*65f0*/  @P3 FADD.FTZ R206, R206, R139 ;  /* 0x0000008bcece3221 */ /* 0x000fc40000010000 */
[----:B------:R-:W-:Y:S01]  /*6600*/  @P3 FADD.FTZ R180, R180, R141 ;  /* 0x0000008db4b43221 */ /* 0x000fe20000010000 */
[----:B------:R-:W-:Y:S01]  /*6610*/  SHFL.UP PT, R53, R55, 0x8, RZ ;  /* 0x0500000037357989 */ /* 0x000fe200000e00ff */
[----:B------:R-:W-:Y:S01]  /*6620*/  FMUL.FTZ R144, R93, R151 ;  /* 0x000000975d907220 */ /* 0x000fe20000410000 */
[----:B------:R-:W-:Y:S01]  /*6630*/  ISETP.GE.AND P3, PT, R72, 0x8, PT ;  /* 0x000000084800780c */ /* 0x000fe20003f66270 */
[----:B------:R-:W-:Y:S01]  /*6640*/  FADD.FTZ R209, -R136, R209 ;  /* 0x000000d188d17221 */ /* 0x000fe20000010100 */
[----:B------:R-:W1:Y:S01]  /*6650*/  SHFL.UP PT, R54, R206, 0x8, RZ ;  /* 0x05000000ce367989 */ /* 0x000e6200000e00ff */
[----:B------:R-:W-:Y:S02]  /*6660*/  FADD.FTZ R207, R144, R207 ;  /* 0x000000cf90cf7221 */ /* 0x000fe40000010000 */
[----:B------:R-:W-:Y:S01]  /*6670*/  FMUL.FTZ R137, R155, -R140 ;  /* 0x8000008c9b897220 */ /* 0x000fe20000410000 */
[----:B------:R-:W2:Y:S01]  /*6680*/  SHFL.UP PT, R139, R180, 0x8, RZ ;  /* 0x05000000b48b7989 */ /* 0x000ea200000e00ff */
[----:B------:R-:W-:-:S02]  /*6690*/  FMUL.FTZ R138, R130, -R209 ;  /* 0x800000d1828a7220 */ /* 0x000fc40000410000 */
[-C--:B------:R-:W-:Y:S02]  /*66a0*/  FMUL.FTZ R141, R155, -R142.reuse ;  /* 0x8000008e9b8d7220 */ /* 0x080fe40000410000 */
[-C--:B------:R-:W-:Y:S02]  /*66b0*/  FMUL.FTZ R148, R130, -R207.reuse ;  /* 0x800000cf82947220 */ /* 0x080fe40000410000 */
[C---:B------:R-:W-:Y:S02]  /*66c0*/  FFMA.FTZ R142, R156.reuse, R142, -R137 ;  /* 0x0000008e9c8e7223 */ /* 0x040fe40000010889 */
[C---:B------:R-:W-:Y:S02]  /*66d0*/  FFMA.FTZ R207, R131.reuse, R207, -R138 ;  /* 0x000000cf83cf7223 */ /* 0x040fe4000001088a */
[----:B------:R-:W-:Y:S02]  /*66e0*/  FFMA.FTZ R208, R131, R209, R148 ;  /* 0x000000d183d07223 */ /* 0x000fe40000010094 */
[----:B------:R-:W-:-:S02]  /*66f0*/  FFMA.FTZ R141, R156, R140, R141 ;  /* 0x0000008c9c8d7223 */ /* 0x000fc4000001008d */
[----:B------:R-:W-:Y:S02]  /*6700*/  FMUL.FTZ R138, R96, R151 ;  /* 0x00000097608a7220 */ /* 0x000fe40000410000 */
[----:B------:R-:W-:Y:S02]  /*6710*/  FMUL.FTZ R148, R146, -R142 ;  /* 0x8000008e92947220 */ /* 0x000fe40000410000 */
[----:B------:R-:W-:Y:S02]  /*6720*/  FMUL.FTZ R137, R96, R152 ;  /* 0x0000009860897220 */ /* 0x000fe40000410000 */
[-C--:B------:R-:W-:Y:S02]  /*6730*/  FMUL.FTZ R140, R146, -R141.reuse ;  /* 0x8000008d928c7220 */ /* 0x080fe40000410000 */
[----:B------:R-:W-:Y:S02]  /*6740*/  FADD.FTZ R207, R138, R207 ;  /* 0x000000cf8acf7221 */ /* 0x000fe40000010000 */
[----:B------:R-:W-:-:S02]  /*6750*/  FFMA.FTZ R148, R145, R141, R148 ;  /* 0x0000008d91947223 */ /* 0x000fc40000010094 */
[----:B------:R-:W-:Y:S02]  /*6760*/  FADD.FTZ R208, -R137, R208 ;  /* 0x000000d089d07221 */ /* 0x000fe40000010100 */
[----:B------:R-:W-:Y:S02]  /*6770*/  FFMA.FTZ R142, R145, R142, -R140 ;  /* 0x0000008e918e7223 */ /* 0x000fe4000001088c */
[----:B------:R-:W-:Y:S02]  /*6780*/  FMUL.FTZ R141, R132, -R207 ;  /* 0x800000cf848d7220 */ /* 0x000fe40000410000 */
[----:B------:R-:W-:Y:S02]  /*6790*/  FMUL.FTZ R140, R130, -R148 ;  /* 0x80000094828c7220 */ /* 0x000fe40000410000 */
[-C--:B------:R-:W-:Y:S02]  /*67a0*/  FMUL.FTZ R210, R132, -R208.reuse ;  /* 0x800000d084d27220 */ /* 0x080fe40000410000 */
[----:B------:R-:W-:-:S02]  /*67b0*/  FFMA.FTZ R212, R133, R208, R141 ;  /* 0x000000d085d47223 */ /* 0x000fc4000001008d */
[----:B------:R-:W-:Y:S02]  /*67c0*/  FFMA.FTZ R208, R131, R142, -R140 ;  /* 0x0000008e83d07223 */ /* 0x000fe4000001088c */
[C---:B0-----:R-:W-:Y:S02]  /*67d0*/  FMUL.FTZ R140, R55.reuse, R52 ;  /* 0x00000034378c7220 */ /* 0x041fe40000410000 */
[----:B------:R-:W-:Y:S02]  /*67e0*/  FMUL.FTZ R149, R130, -R142 ;  /* 0x8000008e82957220 */ /* 0x000fe40000410000 */
[C---:B-1----:R-:W-:Y:S02]  /*67f0*/  FMUL.FTZ R142, R55.reuse, R54 ;  /* 0x00000036378e7220 */ /* 0x042fe40000410000 */
[----:B--2---:R-:W-:Y:S02]  /*6800*/  FMUL.FTZ R141, R55, R139 ;  /* 0x0000008b378d7220 */ /* 0x004fe40000410000 */
[----:B------:R-:W-:-:S02]  /*6810*/  FFMA.FTZ R140, R172, R53, R140 ;  /* 0x00000035ac8c7223 */ /* 0x000fc4000001008c */
[----:B------:R-:W-:Y:S02]  /*6820*/  FMUL.FTZ R53, R55, R53 ;  /* 0x0000003537357220 */ /* 0x000fe40000410000 */
[C---:B------:R-:W-:Y:S02]  /*6830*/  FFMA.FTZ R139, R172.reuse, R139, R142 ;  /* 0x0000008bac8b7223 */ /* 0x040fe4000001008e */
[C---:B------:R-:W-:Y:S02]  /*6840*/  FFMA.FTZ R141, R172.reuse, R54, -R141 ;  /* 0x00000036ac8d7223 */ /* 0x040fe4000001088d */
[----:B------:R-:W-:Y:S01]  /*6850*/  @P3 FFMA.FTZ R172, R172, R52, -R53 ;  /* 0x00000034acac3223 */ /* 0x000fe20000010835 */
[----:B------:R-:W-:Y:S01]  /*6860*/  HFMA2.MMA R53, -RZ, RZ, 0, 0 ;  /* 0x00000000ff357435 */ /* 0x000fe200000001ff */
[----:B------:R-:W-:Y:S02]  /*6870*/  @P3 FADD.FTZ R180, R180, R139 ;  /* 0x0000008bb4b43221 */ /* 0x000fe40000010000 */
[----:B------:R-:W-:-:S02]  /*6880*/  @P3 FADD.FTZ R206, R206, R141 ;  /* 0x0000008dcece3221 */ /* 0x000fc40000010000 */
[----:B------:R-:W-:Y:S01]  /*6890*/  FFMA.FTZ R54, R131, R148, R149 ;  /* 0x0000009483367223 */ /* 0x000fe20000010095 */
[----:B------:R-:W-:Y:S01]  /*68a0*/  FSEL R148, R55, R140, !P3 ;  /* 0x0000008c37947208 */ /* 0x000fe20005800000 */
[----:B------:R-:W0:Y:S01]  /*68b0*/  SHFL.UP PT, R149, R172, 0x10, RZ ;  /* 0x06000000ac957989 */ /* 0x000e2200000e00ff */
[----:B------:R-:W-:Y:S01]  /*68c0*/  FFMA.FTZ R213, R133, R207, -R210 ;  /* 0x000000cf85d57223 */ /* 0x000fe200000108d2 */
[----:B------:R-:W-:Y:S01]  /*68d0*/  ISETP.GE.AND P3, PT, R72, 0x10, PT ;  /* 0x000000104800780c */ /* 0x000fe20003f66270 */
[C---:B------:R-:W-:Y:S01]  /*68e0*/  FMUL.FTZ R139, R97.reuse, R152 ;  /* 0x00000098618b7220 */ /* 0x040fe20000410000 */
[----:B------:R-:W1:Y:S01]  /*68f0*/  SHFL.UP PT, R211, R180, 0x10, RZ ;  /* 0x06000000b4d37989 */ /* 0x000e6200000e00ff */
[C---:B------:R-:W-:Y:S02]  /*6900*/  FMUL.FTZ R52, R132.reuse, -R54 ;  /* 0x8000003684347220 */ /* 0x040fe40000410000 */
[----:B------:R-:W-:Y:S01]  /*6910*/  FMUL.FTZ R140, R97, R151 ;  /* 0x00000097618c7220 */ /* 0x000fe20000410000 */
[----:B------:R-:W2:Y:S01]  /*6920*/  SHFL.UP PT, R209, R206, 0x10, RZ ;  /* 0x06000000ced17989 */ /* 0x000ea200000e00ff */
[-C--:B------:R-:W-:Y:S01]  /*6930*/  FFMA.FTZ R210, R133, R208.reuse, -R52 ;  /* 0x000000d085d27223 */ /* 0x080fe20000010834 */
[----:B------:R-:W-:Y:S01]  /*6940*/  MOV R52, 0x3f800000 ;  /* 0x3f80000000347802 */ /* 0x000fe20000000f00 */
[----:B------:R-:W-:Y:S01]  /*6950*/  FADD.FTZ R141, -R139, R212 ;  /* 0x000000d48b8d7221 */ /* 0x000fe20000010100 */
[----:B------:R-:W3:Y:S01]  /*6960*/  SHFL.UP PT, R207, R148, 0x10, RZ ;  /* 0x0600000094cf7989 */ /* 0x000ee200000e00ff */
[----:B------:R-:W-:-:S02]  /*6970*/  FMUL.FTZ R208, R132, -R208 ;  /* 0x800000d084d07220 */ /* 0x000fc40000410000 */
[----:B------:R-:W-:Y:S02]  /*6980*/  FADD.FTZ R213, R140, R213 ;  /* 0x000000d58cd57221 */ /* 0x000fe40000010000 */
[C---:B------:R-:W-:Y:S02]  /*6990*/  FMUL.FTZ R142, R134.reuse, -R141 ;  /* 0x8000008d868e7220 */ /* 0x040fe40000410000 */
[----:B------:R-:W-:Y:S02]  /*69a0*/  FFMA.FTZ R212, R133, R54, R208 ;  /* 0x0000003685d47223 */ /* 0x000fe400000100d0 */
[-C--:B------:R-:W-:Y:S01]  /*69b0*/  FFMA.FTZ R216, R135, R213.reuse, -R142 ;  /* 0x000000d587d87223 */ /* 0x080fe2000001088e */
[----:B------:R-:W-:Y:S01]  /*69c0*/  CS2R R54, SRZ ;  /* 0x0000000000367805 */ /* 0x000fe2000001ff00 */
[C---:B------:R-:W-:Y:S02]  /*69d0*/  FMUL.FTZ R208, R134.reuse, -R213 ;  /* 0x800000d586d07220 */ /* 0x040fe40000410000 */
[----:B------:R-:W-:-:S02]  /*69e0*/  FMUL.FTZ R142, R134, -R212 ;  /* 0x800000d4868e7220 */ /* 0x000fc40000410000 */
[C---:B------:R-:W-:Y:S01]  /*69f0*/  FFMA.FTZ R215, R135.reuse, R141, R208 ;  /* 0x0000008d87d77223 */ /* 0x040fe200000100d0 */
[----:B------:R-:W4:Y:S01]  /*6a00*/  @!P0 LDS.128 R52, [UR5+0x1da0] ;  /* 0x001da005ff348984 */ /* 0x000f220008000c00 */
[-C--:B------:R-:W-:Y:S01]  /*6a10*/  FFMA.FTZ R141, R135, R210.reuse, -R142 ;  /* 0x000000d2878d7223 */ /* 0x080fe2000001088e */
[----:B------:R-:W-:Y:S01]  /*6a20*/  ISETP.NE.AND P0, PT, R75, 0x1f, PT ;  /* 0x0000001f4b00780c */ /* 0x000fe20003f05270 */
[----:B0-----:R-:W-:Y:S02]  /*6a30*/  FMUL.FTZ R142, R148, R149 ;  /* 0x00000095948e7220 */ /* 0x001fe40000410000 */
[----:B------:R-:W-:Y:S02]  /*6a40*/  FMUL.FTZ R214, R134, -R210 ;  /* 0x800000d286d67220 */ /* 0x000fe40000410000 */
[C---:B-1----:R-:W-:Y:S02]  /*6a50*/  FMUL.FTZ R208, R148.reuse, R211 ;  /* 0x000000d394d07220 */ /* 0x042fe40000410000 */
[----:B--2---:R-:W-:-:S02]  /*6a60*/  FMUL.FTZ R210, R148, R209 ;  /* 0x000000d194d27220 */ /* 0x004fc40000410000 */
[-C--:B---3--:R-:W-:Y:S02]  /*6a70*/  FFMA.FTZ R213, R172, R207.reuse, R142 ;  /* 0x000000cfacd57223 */ /* 0x088fe4000001008e */
[----:B------:R-:W-:Y:S02]  /*6a80*/  FMUL.FTZ R207, R148, R207 ;  /* 0x000000cf94cf7220 */ /* 0x000fe40000410000 */
[C---:B------:R-:W-:Y:S02]  /*6a90*/  FFMA.FTZ R209, R172.reuse, R209, -R208 ;  /* 0x000000d1acd17223 */ /* 0x040fe400000108d0 */
[----:B------:R-:W-:Y:S02]  /*6aa0*/  FFMA.FTZ R211, R172, R211, R210 ;  /* 0x000000d3acd37223 */ /* 0x000fe400000100d2 */
[C---:B------:R-:W-:Y:S02]  /*6ab0*/  FMUL.FTZ R151, R98.reuse, R151 ;  /* 0x0000009762977220 */ /* 0x040fe40000410000 */
[----:B------:R-:W-:-:S02]  /*6ac0*/  FMUL.FTZ R152, R98, R152 ;  /* 0x0000009862987220 */ /* 0x000fc40000410000 */
[----:B------:R-:W-:Y:S01]  /*6ad0*/  @P3 FFMA.FTZ R172, R172, R149, -R207 ;  /* 0x00000095acac3223 */ /* 0x000fe200000108cf */
[----:B------:R-:W-:Y:S01]  /*6ae0*/  FSEL R207, R148, R213, !P3 ;  /* 0x000000d594cf7208 */ /* 0x000fe20005800000 */
[----:B------:R-:W-:Y:S02]  /*6af0*/  @P3 FADD.FTZ R206, R206, R209 ;  /* 0x000000d1cece3221 */ /* 0x000fe40000010000 */
[----:B------:R-:W-:Y:S01]  /*6b00*/  @P3 FADD.FTZ R180, R180, R211 ;  /* 0x000000d3b4b43221 */ /* 0x000fe20000010000 */
[----:B------:R-:W-:Y:S01]  /*6b10*/  ISETP.GT.U32.AND P3, PT, R75, 0x1d, PT ;  /* 0x0000001d4b00780c */ /* 0x000fe20003f64070 */
[----:B------:R-:W-:Y:S01]  /*6b20*/  FFMA.FTZ R142, R135, R212, R214 ;  /* 0x000000d4878e7223 */ /* 0x000fe200000100d6 */
[----:B------:R0:W1:Y:S01]  /*6b30*/  SHFL.DOWN PT, R211, R141, 0x1, 0x1f ;  /* 0x08201f008dd37f89 */ /* 0x00006200000e0000 */
[----:B------:R-:W-:Y:S02]  /*6b40*/  FADD.FTZ R149, R151, R216 ;  /* 0x000000d897957221 */ /* 0x000fe40000010000 */
[----:B------:R-:W-:Y:S01]  /*6b50*/  FADD.FTZ R148, -R152, R215 ;  /* 0x000000d798947221 */ /* 0x000fe20000010100 */
[----:B------:R0:W2:Y:S04]  /*6b60*/  SHFL.DOWN PT, R213, R142, 0x1, 0x1f ;  /* 0x08201f008ed57f89 */ /* 0x0000a800000e0000 */
[----:B------:R0:W3:Y:S04]  /*6b70*/  SHFL.DOWN PT, R209, R149, 0x1, 0x1f ;  /* 0x08201f0095d17f89 */ /* 0x0000e800000e0000 */
[----:B------:R0:W0:Y:S04]  /*6b80*/  SHFL.DOWN PT, R215, R148, 0x1, 0x1f ;  /* 0x08201f0094d77f89 */ /* 0x00002800000e0000 */
[----:B------:R-:W0:Y:S04]  /*6b90*/  SHFL.UP PT, R172, R172, 0x1, RZ ;  /* 0x04200000acac7989 */ /* 0x000e2800000e00ff */
[----:B------:R-:W0:Y:S04]  /*6ba0*/  SHFL.UP PT, R207, R207, 0x1, RZ ;  /* 0x04200000cfcf7989 */ /* 0x000e2800000e00ff */
[----:B------:R-:W0:Y:S04]  /*6bb0*/  SHFL.UP PT, R206, R206, 0x1, RZ ;  /* 0x04200000cece7989 */ /* 0x000e2800000e00ff */
[----:B------:R-:W0:Y:S01]  /*6bc0*/  SHFL.UP PT, R180, R180, 0x1, RZ ;  /* 0x04200000b4b47989 */ /* 0x000e2200000e00ff */
[----:B------:R-:W-:Y:S05]  /*6bd0*/  @!P0 BRA `(.L_x_9783) ;  /* 0x000000b000008947 */ /* 0x000fea0003800000 */
[C---:B012-4-:R-:W-:Y:S02]  /*6be0*/  FMUL.FTZ R210, R142.reuse, R215 ;  /* 0x000000d78ed27220 */ /* 0x057fe40000410000 */
[----:B------:R-:W-:-:S02]  /*6bf0*/  FMUL.FTZ R208, R142, R213 ;  /* 0x000000d58ed07220 */ /* 0x000fc40000410000 */
[CC--:B---3--:R-:W-:Y:S02]  /*6c00*/  FMUL.FTZ R212, R142.reuse, R209.reuse ;  /* 0x000000d18ed47220 */ /* 0x0c8fe40000410000 */
[C---:B------:R-:W-:Y:S02]  /*6c10*/  FFMA.FTZ R210, R141.reuse, R209, -R210 ;  /* 0x000000d18dd27223 */ /* 0x040fe400000108d2 */
[-C--:B------:R-:W-:Y:S02]  /*6c20*/  FMUL.FTZ R142, R142, R211.reuse ;  /* 0x000000d38e8e7220 */ /* 0x080fe40000410000 */
[C---:B------:R-:W-:Y:S02]  /*6c30*/  FFMA.FTZ R208, R141.reuse, R211, -R208 ;  /* 0x000000d38dd07223 */ /* 0x040fe400000108d0 */
[C---:B------:R-:W-:Y:S02]  /*6c40*/  FFMA.FTZ R209, R141.reuse, R215, R212 ;  /* 0x000000d78dd17223 */ /* 0x040fe400000100d4 */
[----:B------:R-:W-:Y:S01]  /*6c50*/  FFMA.FTZ R142, R141, R213, R142 ;  /* 0x000000d58d8e7223 */ /* 0x000fe2000001008e */
[----:B------:R-:W-:Y:S01]  /*6c60*/  MOV R141, R208 ;  /* 0x000000d0008d7202 */ /* 0x000fe20000000f00 */
[----:B------:R-:W-:-:S02]  /*6c70*/  FADD.FTZ R149, R149, R210 ;  /* 0x000000d295957221 */ /* 0x000fc40000010000 */
[----:B------:R-:W-:Y:S02]  /*6c80*/  FADD.FTZ R148, R148, R209 ;  /* 0x000000d194947221 */ /* 0x000fe40000010000 */
.L_x_9783:
[----:B-12-4-:R-:W-:Y:S05]  /*6c90*/  BSYNC B0 ;  /* 0x0000000000007941 */ /* 0x016fea0003800000 */
.L_x_9782:
[----:B------:R1:W2:Y:S01]  /*6ca0*/  SHFL.DOWN PT, R211, R141, 0x2, 0x1f ;  /* 0x08401f008dd37f89 */ /* 0x0002a200000e0000 */
[----:B------:R-:W-:Y:S03]  /*6cb0*/  BSSY B0, `(.L_x_9784) ;  /* 0x0000010000007945 */ /* 0x000fe60003800000 */
[----:B------:R1:W4:Y:S04]  /*6cc0*/  SHFL.DOWN PT, R213, R142, 0x2, 0x1f ;  /* 0x08401f008ed57f89 */ /* 0x00032800000e0000 */
[----:B---3--:R1:W3:Y:S04]  /*6cd0*/  SHFL.DOWN PT, R209, R149, 0x2, 0x1f ;  /* 0x08401f0095d17f89 */ /* 0x0082e800000e0000 */
[----:B0-----:R1:W0:Y:S01]  /*6ce0*/  SHFL.DOWN PT, R215, R148, 0x2, 0x1f ;  /* 0x08401f0094d77f89 */ /* 0x00122200000e0000 */
[----:B------:R-:W-:Y:S05]  /*6cf0*/  @P3 BRA `(.L_x_9785) ;  /* 0x000000b000003947 */ /* 0x000fea0003800000 */
[C---:B0-----:R-:W-:Y:S02]  /*6d00*/  FMUL.FTZ R210, R142.reuse, R215 ;  /* 0x000000d78ed27220 */ /* 0x041fe40000410000 */
[----:B----4-:R-:W-:-:S02]  /*6d10*/  FMUL.FTZ R208, R142, R213 ;  /* 0x000000d58ed07220 */ /* 0x010fc40000410000 */
[CC--:B---3--:R-:W-:Y:S02]  /*6d20*/  FMUL.FTZ R212, R142.reuse, R209.reuse ;  /* 0x000000d18ed47220 */ /* 0x0c8fe40000410000 */
        /* <DEDUP_REMOVED lines=8> */
.L_x_9785:
[----:B------:R-:W-:Y:S05]  /*6db0*/  BSYNC B0 ;  /* 0x0000000000007941 */ /* 0x000fea0003800000 */
.L_x_9784:
[----:B--2---:R2:W1:Y:S01]  /*6dc0*/  SHFL.DOWN PT, R211, R141, 0x4, 0x1f ;  /* 0x08801f008dd37f89 */ /* 0x00446200000e0000 */
[----:B------:R-:W-:Y:S03]  /*6dd0*/  BSSY B0, `(.L_x_9786) ;  /* 0x0000010000007945 */ /* 0x000fe60003800000 */
[----:B----4-:R2:W4:Y:S04]  /*6de0*/  SHFL.DOWN PT, R213, R142, 0x4, 0x1f ;  /* 0x08801f008ed57f89 */ /* 0x01052800000e0000 */
        /* <DEDUP_REMOVED lines=14> */
.L_x_9787:
[----:B------:R-:W-:Y:S05]  /*6ed0*/  BSYNC B0 ;  /* 0x0000000000007941 */ /* 0x000fea0003800000 */
.L_x_9786:
[----:B-1----:R1:W2:Y:S01]  /*6ee0*/  SHFL.DOWN PT, R211, R141, 0x8, 0x1f ;  /* 0x09001f008dd37f89 */ /* 0x0022a200000e0000 */
        /* <DEDUP_REMOVED lines=16> */
.L_x_9789:
[----:B------:R-:W-:Y:S05]  /*6ff0*/  BSYNC B0 ;  /* 0x0000000000007941 */ /* 0x000fea0003800000 */
.L_x_9788:
        /* <DEDUP_REMOVED lines=17> */
.L_x_9791:
[----:B------:R-:W-:Y:S05]  /*7110*/  BSYNC B0 ;  /* 0x0000000000007941 */ /* 0x000fea0003800000 */
.L_x_9790:
[----:B-1----:R-:W-:Y:S01]  /*7120*/  SHFL.DOWN PT, R211, R142, 0x1, 0x1f ;  /* 0x08201f008ed37f89 */ /* 0x002fe200000e0000 */
[CC--:B---3--:R-:W-:Y:S01]  /*7130*/  FMUL.FTZ R209, R207.reuse, R95.reuse ;  /* 0x0000005fcfd17220 */ /* 0x0c8fe20000410000 */
[----:B------:R-:W-:Y:S01]  /*7140*/  ISETP.GT.AND P0, PT, R72, 0x1e, PT ;  /* 0x0000001e4800780c */ /* 0x000fe20003f04270 */
[-C--:B------:R-:W-:Y:S01]  /*7150*/  FMUL.FTZ R207, R207, R94.reuse ;  /* 0x0000005ecfcf7220 */ /* 0x080fe20000410000 */
[----:B------:R-:W1:Y:S01]  /*7160*/  SHFL.IDX PT, R208, R54, RZ, 0x1f ;  /* 0x00001fff36d07589 */ /* 0x000e6200000e0000 */
[C---:B------:R-:W-:Y:S01]  /*7170*/  FFMA.FTZ R209, R172.reuse, R94, -R209 ;  /* 0x0000005eacd17223 */ /* 0x040fe200000108d1 */
[----:B------:R-:W-:Y:S01]  /*7180*/  BSSY B0, `(.L_x_9792) ;  /* 0x000025b000007945 */ /* 0x000fe20003800000 */
[----:B------:R-:W-:Y:S01]  /*7190*/  FFMA.FTZ R207, R172, R95, R207 ;  /* 0x0000005faccf7223 */ /* 0x000fe200000100cf */
[----:B------:R-:W3:Y:S01]  /*71a0*/  SHFL.IDX PT, R210, R55, RZ, 0x1f ;  /* 0x00001fff37d27589 */ /* 0x000ee200000e0000 */
[----:B------:R-:W-:Y:S02]  /*71b0*/  @P1 FADD.FTZ R94, R206, R209 ;  /* 0x000000d1ce5e1221 */ /* 0x000fe40000010000 */
[----:B------:R-:W-:Y:S01]  /*71c0*/  @P1 FADD.FTZ R95, R180, R207 ;  /* 0x000000cfb45f1221 */ /* 0x000fe20000010000 */
[----:B------:R-:W5:Y:S01]  /*71d0*/  SHFL.DOWN PT, R212, R141, 0x1, 0x1f ;  /* 0x08201f008dd47f89 */ /* 0x000f6200000e0000 */
[C---:B------:R-:W-:Y:S01]  /*71e0*/  FMUL.FTZ R172, R65.reuse, R94 ;  /* 0x0000005e41ac7220 */ /* 0x040fe20000410000 */
[----:B------:R-:W-:Y:S01]  /*71f0*/  ISETP.GT.AND P1, PT, R72, 0x1d, PT ;  /* 0x0000001d4800780c */ /* 0x000fe20003f24270 */
[-C--:B------:R-:W-:Y:S01]  /*7200*/  FMUL.FTZ R65, R65, R95.reuse ;  /* 0x0000005f41417220 */ /* 0x080fe20000410000 */
[----:B------:R-:W2:Y:S01]  /*7210*/  SHFL.DOWN PT, R216, R148, 0x1, 0x1f ;  /* 0x08201f0094d87f89 */ /* 0x000ea200000e0000 */
[----:B------:R-:W-:-:S02]  /*7220*/  FFMA.FTZ R172, R64, R95, R172 ;  /* 0x0000005f40ac7223 */ /* 0x000fc400000100ac */
[----:B------:R-:W-:Y:S01]  /*7230*/  FFMA.FTZ R64, R64, R94, -R65 ;  /* 0x0000005e40407223 */ /* 0x000fe20000010841 */
[----:B------:R-:W4:Y:S03]  /*7240*/  SHFL.DOWN PT, R214, R149, 0x1, 0x1f ;  /* 0x08201f0095d67f89 */ /* 0x000f2600000e0000 */
[----:B------:R-:W-:Y:S01]  /*7250*/  FADD.FTZ R163, R163, R64 ;  /* 0x00000040a3a37221 */ /* 0x000fe20000010000 */
[----:B--2---:R-:W2:Y:S03]  /*7260*/  SHFL.IDX PT, R142, R142, RZ, 0x1f ;  /* 0x00001fff8e8e7589 */ /* 0x004ea600000e0000 */
[----:B------:R-:W-:Y:S01]  /*7270*/  FMUL.FTZ R94, R134, R163 ;  /* 0x000000a3865e7220 */ /* 0x000fe20000410000 */
[----:B------:R-:W0:Y:S01]  /*7280*/  SHFL.IDX PT, R141, R141, RZ, 0x1f ;  /* 0x00001fff8d8d7589 */ /* 0x000e2200000e0000 */
[----:B-1--4-:R-:W-:-:S02]  /*7290*/  @P2 FMUL.FTZ R213, R211, R208 ;  /* 0x000000d0d3d52220 */ /* 0x012fc40000410000 */
[-C--:B---3--:R-:W-:Y:S02]  /*72a0*/  @P2 FMUL.FTZ R211, R211, R210.reuse ;  /* 0x000000d2d3d32220 */ /* 0x088fe40000410000 */
[C---:B-----5:R-:W-:Y:S02]  /*72b0*/  @P2 FFMA.FTZ R213, R212.reuse, R210, R213 ;  /* 0x000000d2d4d52223 */ /* 0x060fe400000100d5 */
[----:B------:R-:W-:Y:S02]  /*72c0*/  @P2 FFMA.FTZ R211, R212, R208, -R211 ;  /* 0x000000d0d4d32223 */ /* 0x000fe400000108d3 */
[----:B------:R-:W-:Y:S02]  /*72d0*/  @P2 FADD.FTZ R210, R216, R213 ;  /* 0x000000d5d8d22221 */ /* 0x000fe40000010000 */
[----:B------:R-:W-:Y:S01]  /*72e0*/  @P2 FADD.FTZ R208, R214, R211 ;  /* 0x000000d3d6d02221 */ /* 0x000fe20000010000 */
[----:B------:R-:W-:Y:S01]  /*72f0*/  ISETP.NE.AND P2, PT, R70, RZ, PT ;  /* 0x000000ff4600720c */ /* 0x000fe20003f45270 */
[----:B------:R-:W-:-:S02]  /*7300*/  FMUL.FTZ R65, R210, -R63 ;  /* 0x8000003fd2417220 */ /* 0x000fc40000410000 */
[C---:B------:R-:W-:Y:S02]  /*7310*/  FMUL.FTZ R95, R208.reuse, -R63 ;  /* 0x8000003fd05f7220 */ /* 0x040fe40000410000 */
[----:B------:R-:W-:Y:S02]  /*7320*/  FADD.FTZ R63, RZ, R172 ;  /* 0x000000acff3f7221 */ /* 0x000fe40000010000 */
[-C--:B------:R-:W-:Y:S02]  /*7330*/  FFMA.FTZ R65, R208, R62.reuse, -R65 ;  /* 0x0000003ed0417223 */ /* 0x080fe40000010841 */
[----:B------:R-:W-:Y:S02]  /*7340*/  FFMA.FTZ R210, R210, R62, R95 ;  /* 0x0000003ed2d27223 */ /* 0x000fe4000001005f */
[----:B------:R-:W-:Y:S02]  /*7350*/  FMUL.FTZ R64, R134, R63 ;  /* 0x0000003f86407220 */ /* 0x000fe40000410000 */
[----:B------:R-:W-:-:S02]  /*7360*/  FADD.FTZ R62, R166, R65 ;  /* 0x00000041a63e7221 */ /* 0x000fc40000010000 */
[----:B------:R-:W-:Y:S02]  /*7370*/  FADD.FTZ R65, -R165, R210 ;  /* 0x000000d2a5417221 */ /* 0x000fe40000010100 */
[C---:B------:R-:W-:Y:S02]  /*7380*/  FFMA.FTZ R95, R135.reuse, R163, -R64 ;  /* 0x000000a3875f7223 */ /* 0x040fe40000010840 */
[----:B------:R-:W-:Y:S02]  /*7390*/  FFMA.FTZ R64, R135, R63, R94 ;  /* 0x0000003f87407223 */ /* 0x000fe4000001005e */
[C---:B------:R-:W-:Y:S02]  /*73a0*/  FMUL.FTZ R94, R125.reuse, -R62 ;  /* 0x8000003e7d5e7220 */ /* 0x040fe40000410000 */
[----:B------:R-:W-:Y:S02]  /*73b0*/  FMUL.FTZ R165, R125, -R65 ;  /* 0x800000417da57220 */ /* 0x000fe40000410000 */
[----:B------:R-:W-:-:S02]  /*73c0*/  FADD.FTZ R168, R168, R95 ;  /* 0x0000005fa8a87221 */ /* 0x000fc40000010000 */
[----:B------:R-:W-:Y:S02]  /*73d0*/  FADD.FTZ R64, RZ, R64 ;  /* 0x00000040ff407221 */ /* 0x000fe40000010000 */
[C---:B------:R-:W-:Y:S02]  /*73e0*/  FFMA.FTZ R209, R126.reuse, R65, R94 ;  /* 0x000000417ed17223 */ /* 0x040fe4000001005e */
[----:B------:R-:W-:Y:S02]  /*73f0*/  FFMA.FTZ R207, R126, R62, -R165 ;  /* 0x0000003e7ecf7223 */ /* 0x000fe400000108a5 */
[C---:B------:R-:W-:Y:S02]  /*7400*/  FMUL.FTZ R165, R132.reuse, R168 ;  /* 0x000000a884a57220 */ /* 0x040fe40000410000 */
[----:B------:R-:W-:Y:S02]  /*7410*/  FMUL.FTZ R95, R132, R64 ;  /* 0x00000040845f7220 */ /* 0x000fe40000410000 */
[----:B------:R-:W-:-:S02]  /*7420*/  FADD.FTZ R94, -R164, R209 ;  /* 0x000000d1a45e7221 */ /* 0x000fc40000010100 */
[----:B------:R-:W-:Y:S02]  /*7430*/  FADD.FTZ R162, R162, R207 ;  /* 0x000000cfa2a27221 */ /* 0x000fe40000010000 */
[C---:B------:R-:W-:Y:S02]  /*7440*/  FFMA.FTZ R165, R133.reuse, R64, R165 ;  /* 0x0000004085a57223 */ /* 0x040fe400000100a5 */
[----:B------:R-:W-:Y:S02]  /*7450*/  FFMA.FTZ R164, R133, R168, -R95 ;  /* 0x000000a885a47223 */ /* 0x000fe4000001085f */
[C---:B------:R-:W-:Y:S02]  /*7460*/  FMUL.FTZ R207, R127.reuse, -R94 ;  /* 0x8000005e7fcf7220 */ /* 0x040fe40000410000 */
[----:B------:R-:W-:Y:S02]  /*7470*/  FMUL.FTZ R209, R127, -R162 ;  /* 0x800000a27fd17220 */ /* 0x000fe40000410000 */
[----:B------:R-:W-:-:S02]  /*7480*/  FADD.FTZ R95, RZ, R165 ;  /* 0x000000a5ff5f7221 */ /* 0x000fc40000010000 */
[----:B------:R-:W-:Y:S02]  /*7490*/  FADD.FTZ R165, R167, R164 ;  /* 0x000000a4a7a57221 */ /* 0x000fe40000010000 */
[C---:B------:R-:W-:Y:S02]  /*74a0*/  FFMA.FTZ R164, R128.reuse, R162, -R207 ;  /* 0x000000a280a47223 */ /* 0x040fe400000108cf */
[----:B------:R-:W-:Y:S02]  /*74b0*/  FFMA.FTZ R209, R128, R94, R209 ;  /* 0x0000005e80d17223 */ /* 0x000fe400000100d1 */
[C---:B------:R-:W-:Y:S02]  /*74c0*/  FMUL.FTZ R166, R130.reuse, R95 ;  /* 0x0000005f82a67220 */ /* 0x040fe40000410000 */
        /* <DEDUP_REMOVED lines=105> */
[C---:B------:R-:W-:Y:S02]  /*7b60*/  FFMA.FTZ R157, R156.reuse, R160, -R155 ;  /* 0x000000a09c9d7223 */ /* 0x040fe4000001089b */
[----:B------:R-:W-:Y:S02]  /*7b70*/  FFMA.FTZ R161, R156, R159, R161 ;  /* 0x0000009f9ca17223 */ /* 0x000fe400000100a1 */
[C---:B------:R-:W-:Y:S02]  /*7b80*/  FMUL.FTZ R155, R153.reuse, R154 ;  /* 0x0000009a999b7220 */ /* 0x040fe40000410000 */
[----:B------:R-:W-:Y:S02]  /*7b90*/  FMUL.FTZ R153, R153, R198 ;  /* 0x000000c699997220 */ /* 0x000fe40000410000 */
[----:B------:R-:W-:-:S02]  /*7ba0*/  FADD.FTZ R150, R150, R157 ;  /* 0x0000009d96967221 */ /* 0x000fc40000010000 */
[----:B------:R-:W-:Y:S02]  /*7bb0*/  FADD.FTZ R158, -R158, R161 ;  /* 0x000000a19e9e7221 */ /* 0x000fe40000010100 */
[C---:B------:R-:W-:Y:S02]  /*7bc0*/  FFMA.FTZ R155, R147.reuse, R198, R155 ;  /* 0x000000c6939b7223 */ /* 0x040fe4000001009b */
[----:B------:R-:W-:Y:S02]  /*7bd0*/  FFMA.FTZ R156, R147, R154, -R153 ;  /* 0x0000009a939c7223 */ /* 0x000fe40000010899 */
        /* <DEDUP_REMOVED lines=9> */
[----:B------:R-:W-:Y:S02]  /*7c70*/  FADD.FTZ R144, R144, R153 ;  /* 0x0000009990907221 */ /* 0x000fe40000010000 */
        /* <DEDUP_REMOVED lines=20> */
[----:B------:R-:W-:Y:S02]  /*7dc0*/  FMUL.FTZ R127, R125, R128 ;  /* 0x000000807d7f7220 */ /* 0x000fe40000410000 */
[----:B------:R-:W-:Y:S02]  /*7dd0*/  FADD.FTZ R139, -R139, R136 ;  /* 0x000000888b8b7221 */ /* 0x000fe40000010100 */
[----:B------:R-:W-:-:S02]  /*7de0*/  FMUL.FTZ R125, R125, R132 ;  /* 0x000000847d7d7220 */ /* 0x000fc40000410000 */
[----:B------:R-:W-:Y:S02]  /*7df0*/  FADD.FTZ R140, R140, R133 ;  /* 0x000000858c8c7221 */ /* 0x000fe40000010000 */
[----:B------:R-:W-:Y:S02]  /*7e00*/  FMUL.FTZ R131, R134, -R139 ;  /* 0x8000008b86837220 */ /* 0x000fe40000410000 */
[C---:B------:R-:W-:Y:S02]  /*7e10*/  FFMA.FTZ R127, R126.reuse, R132, -R127 ;  /* 0x000000847e7f7223 */ /* 0x040fe4000001087f */
[----:B------:R-:W-:Y:S02]  /*7e20*/  FFMA.FTZ R133, R126, R128, R125 ;  /* 0x000000807e857223 */ /* 0x000fe4000001007d */
[----:B------:R-:W-:Y:S02]  /*7e30*/  FMUL.FTZ R136, R134, -R140 ;  /* 0x8000008c86887220 */ /* 0x000fe40000410000 */
[----:B--2---:R-:W-:-:S02]  /*7e40*/  FMUL.FTZ R126, R142, R54 ;  /* 0x000000368e7e7220 */ /* 0x004fc40000410000 */
[C---:B------:R-:W-:Y:S02]  /*7e50*/  FFMA.FTZ R134, R135.reuse, R140, -R131 ;  /* 0x0000008c87867223 */ /* 0x040fe40000010883 */
[----:B------:R-:W-:Y:S02]  /*7e60*/  FMUL.FTZ R125, R142, R55 ;  /* 0x000000378e7d7220 */ /* 0x000fe40000410000 */
[----:B------:R-:W-:Y:S02]  /*7e70*/  FFMA.FTZ R135, R135, R139, R136 ;  /* 0x0000008b87877223 */ /* 0x000fe40000010088 */
[----:B0-----:R-:W-:Y:S02]  /*7e80*/  FFMA.FTZ R55, R141, R55, R126 ;  /* 0x000000378d377223 */ /* 0x001fe4000001007e */
[----:B------:R-:W-:Y:S02]  /*7e90*/  FFMA.FTZ R126, R98, R163, RZ ;  /* 0x000000a3627e7223 */ /* 0x000fe400000100ff */
[----:B------:R-:W-:-:S02]  /*7ea0*/  FADD.FTZ R152, -R152, R135 ;  /* 0x0000008798987221 */ /* 0x000fc40000010100 */
[----:B------:R-:W-:Y:S02]  /*7eb0*/  FFMA.FTZ R54, R141, R54, -R125 ;  /* 0x000000368d367223 */ /* 0x000fe4000001087d */
[----:B------:R-:W-:Y:S02]  /*7ec0*/  FFMA.FTZ R147, R97, R168, R126 ;  /* 0x000000a861937223 */ /* 0x000fe4000001007e */
[----:B------:R-:W-:Y:S02]  /*7ed0*/  FMUL.FTZ R125, R142, R53 ;  /* 0x000000358e7d7220 */ /* 0x000fe40000410000 */
[----:B------:R-:W-:Y:S02]  /*7ee0*/  FMUL.FTZ R126, R140, R82 ;  /* 0x000000528c7e7220 */ /* 0x000fe40000410000 */
[----:B------:R-:W-:Y:S02]  /*7ef0*/  FADD.FTZ R151, R151, R134 ;  /* 0x0000008697977221 */ /* 0x000fe40000010000 */
[----:B------:R-:W-:-:S02]  /*7f00*/  FMUL.FTZ R135, R152, R83 ;  /* 0x0000005398877220 */ /* 0x000fc40000410000 */
[----:B------:R-:W-:Y:S02]  /*7f10*/  FMUL.FTZ R142, R142, R52 ;  /* 0x000000348e8e7220 */ /* 0x000fe40000410000 */
[----:B------:R-:W-:Y:S02]  /*7f20*/  FFMA.FTZ R131, R5, -R82, R168 ;  /* 0x8000005205837223 */ /* 0x000fe400000100a8 */
[----:B------:R-:W-:Y:S02]  /*7f30*/  FFMA.FTZ R52, R141, R52, -R125 ;  /* 0x000000348d347223 */ /* 0x000fe4000001087d */
[----:B------:R-:W-:Y:S02]  /*7f40*/  FMUL.FTZ R153, R139, R82 ;  /* 0x000000528b997220 */ /* 0x000fe40000410000 */
[----:B------:R-:W-:Y:S02]  /*7f50*/  FMUL.FTZ R168, R64, R126 ;  /* 0x0000007e40a87220 */ /* 0x000fe40000410000 */
[----:B------:R-:W-:-:S02]  /*7f60*/  FFMA.FTZ R134, R4, -R83, R163 ;  /* 0x8000005304867223 */ /* 0x000fc400000100a3 */
[----:B------:R-:W-:Y:S02]  /*7f70*/  FMUL.FTZ R125, R151, R83 ;  /* 0x00000053977d7220 */ /* 0x000fe40000410000 */
[----:B------:R-:W-:Y:S02]  /*7f80*/  FMUL.FTZ R136, R63, R135 ;  /* 0x000000873f887220 */ /* 0x000fe40000410000 */
[-C--:B------:R-:W-:Y:S02]  /*7f90*/  FFMA.FTZ R168, R131, R153.reuse, -R168 ;  /* 0x0000009983a87223 */ /* 0x080fe400000108a8 */
[----:B------:R-:W-:Y:S02]  /*7fa0*/  FMUL.FTZ R153, R64, R153 ;  /* 0x0000009940997220 */ /* 0x000fe40000410000 */
[----:B------:R-:W-:Y:S02]  /*7fb0*/  FFMA.FTZ R136, R125, R134, R136 ;  /* 0x000000867d887223 */ /* 0x000fe40000010088 */
[----:B------:R-:W-:-:S02]  /*7fc0*/  FMUL.FTZ R137, R63, R125 ;  /* 0x0000007d3f897220 */ /* 0x000fc40000410000 */
[----:B------:R-:W-:Y:S02]  /*7fd0*/  FFMA.FTZ R53, R141, R53, R142 ;  /* 0x000000358d357223 */ /* 0x000fe4000001008e */
[----:B------:R-:W-:Y:S02]  /*7fe0*/  FFMA.FTZ R142, R126, R131, R153 ;  /* 0x000000837e8e7223 */ /* 0x000fe40000010099 */
[----:B------:R-:W-:Y:S02]  /*7ff0*/  FADD.FTZ R141, RZ, R136 ;  /* 0x00000088ff8d7221 */ /* 0x000fe40000010000 */
[----:B------:R-:W-:Y:S02]  /*8000*/  FFMA.FTZ R137, R134, R135, -R137 ;  /* 0x0000008786897223 */ /* 0x000fe40000010889 */
[----:B------:R-:W-:Y:S02]  /*8010*/  FADD.FTZ R142, R141, R142 ;  /* 0x0000008e8d8e7221 */ /* 0x000fe40000010000 */
[----:B------:R-:W-:-:S02]  /*8020*/  FMUL.FTZ R155, R130, R85 ;  /* 0x00000055829b7220 */ /* 0x000fc40000410000 */
[----:B------:R-:W-:Y:S02]  /*8030*/  FADD.FTZ R141, RZ, R137 ;  /* 0x00000089ff8d7221 */ /* 0x000fe40000010000 */
[----:B------:R-:W-:Y:S02]  /*8040*/  FMUL.FTZ R135, R138, R85 ;  /* 0x000000558a877220 */ /* 0x000fe40000410000 */
[----:B------:R-:W-:Y:S02]  /*8050*/  FFMA.FTZ R137, R98, -R63, RZ ;  /* 0x8000003f62897223 */ /* 0x000fe400000100ff */
[----:B------:R-:W-:Y:S02]  /*8060*/  FFMA.FTZ R136, R6, -R85, R165 ;  /* 0x8000005506887223 */ /* 0x000fe400000100a5 */
[----:B------:R-:W-:Y:S02]  /*8070*/  FMUL.FTZ R153, R95, R155 ;  /* 0x0000009b5f997220 */ /* 0x000fe40000410000 */
[----:B------:R-:W-:-:S02]  /*8080*/  FADD.FTZ R168, R141, R168 ;  /* 0x000000a88da87221 */ /* 0x000fc40000010000 */
[----:B------:R-:W-:Y:S02]  /*8090*/  FFMA.FTZ R147, R96, R165, R147 ;  /* 0x000000a560937223 */ /* 0x000fe40000010093 */
[----:B------:R-:W-:Y:S02]  /*80a0*/  FMUL.FTZ R157, R95, R135 ;  /* 0x000000875f9d7220 */ /* 0x000fe40000410000 */
[----:B------:R-:W-:Y:S02]  /*80b0*/  FFMA.FTZ R141, R97, -R64, R137 ;  /* 0x80000040618d7223 */ /* 0x000fe40000010089 */
[----:B------:R-:W-:Y:S02]  /*80c0*/  FMUL.FTZ R137, R144, R84 ;  /* 0x0000005490897220 */ /* 0x000fe40000410000 */
[----:B------:R-:W-:Y:S02]  /*80d0*/  FFMA.FTZ R153, R135, R136, R153 ;  /* 0x0000008887997223 */ /* 0x000fe40000010099 */
[----:B------:R-:W-:-:S02]  /*80e0*/  FFMA.FTZ R157, R136, R155, -R157 ;  /* 0x0000009b889d7223 */ /* 0x000fc4000001089d */
[----:B------:R-:W-:Y:S02]  /*80f0*/  FFMA.FTZ R147, R93, R176, R147 ;  /* 0x000000b05d937223 */ /* 0x000fe40000010093 */
[-C--:B------:R-:W-:Y:S02]  /*8100*/  FFMA.FTZ R176, R7, -R84.reuse, R176 ;  /* 0x8000005407b07223 */ /* 0x080fe400000100b0 */
[----:B------:R-:W-:Y:S02]  /*8110*/  FMUL.FTZ R155, R143, R84 ;  /* 0x000000548f9b7220 */ /* 0x000fe40000410000 */
[----:B------:R-:W-:Y:S02]  /*8120*/  FMUL.FTZ R161, R166, R137 ;  /* 0x00000089a6a17220 */ /* 0x000fe40000410000 */
[----:B------:R-:W-:Y:S02]  /*8130*/  FADD.FTZ R153, R142, R153 ;  /* 0x000000998e997221 */ /* 0x000fe40000010000 */
[----:B------:R-:W-:-:S02]  /*8140*/  FFMA.FTZ R142, R96, -R95, R141 ;  /* 0x8000005f608e7223 */ /* 0x000fc4000001008d */
[-C--:B------:R-:W-:Y:S02]  /*8150*/  FFMA.FTZ R200, R176, R155.reuse, -R161 ;  /* 0x0000009bb0c87223 */ /* 0x080fe400000108a1 */
[----:B------:R-:W-:Y:S02]  /*8160*/  FMUL.FTZ R155, R166, R155 ;  /* 0x0000009ba69b7220 */ /* 0x000fe40000410000 */
[----:B------:R-:W-:Y:S02]  /*8170*/  FMUL.FTZ R161, R158, R77 ;  /* 0x0000004d9ea17220 */ /* 0x000fe40000410000 */
[----:B------:R-:W-:Y:S02]  /*8180*/  FFMA.FTZ R142, R93, -R166, R142 ;  /* 0x800000a65d8e7223 */ /* 0x000fe4000001008e */
[----:B------:R-:W-:Y:S02]  /*8190*/  FADD.FTZ R157, R168, R157 ;  /* 0x0000009da89d7221 */ /* 0x000fe40000010000 */
[----:B------:R-:W-:-:S02]  /*81a0*/  FFMA.FTZ R147, R107, R182, R147 ;  /* 0x000000b66b937223 */ /* 0x000fc40000010093 */
[----:B------:R-:W-:Y:S02]  /*81b0*/  FFMA.FTZ R168, R137, R176, R155 ;  /* 0x000000b089a87223 */ /* 0x000fe4000001009b */
[-C--:B------:R-:W-:Y:S02]  /*81c0*/  FMUL.FTZ R141, R150, R77.reuse ;  /* 0x0000004d968d7220 */ /* 0x080fe40000410000 */
[----:B------:R-:W-:Y:S02]  /*81d0*/  FFMA.FTZ R182, R8, -R77, R182 ;  /* 0x8000004d08b67223 */ /* 0x000fe400000100b6 */
[----:B------:R-:W-:Y:S02]  /*81e0*/  FMUL.FTZ R155, R172, R161 ;  /* 0x000000a1ac9b7220 */ /* 0x000fe40000410000 */
[----:B------:R-:W-:Y:S02]  /*81f0*/  FFMA.FTZ R142, R107, -R172, R142 ;  /* 0x800000ac6b8e7223 */ /* 0x000fe4000001008e */
[----:B------:R-:W-:-:S02]  /*8200*/  FADD.FTZ R153, R153, R168 ;  /* 0x000000a899997221 */ /* 0x000fc40000010000 */
[----:B------:R-:W-:Y:S02]  /*8210*/  FFMA.FTZ R168, R141, R182, R155 ;  /* 0x000000b68da87223 */ /* 0x000fe4000001009b */
[----:B------:R-:W-:Y:S02]  /*8220*/  FMUL.FTZ R163, R172, R141 ;  /* 0x0000008daca37220 */ /* 0x000fe40000410000 */
[C---:B------:R-:W-:Y:S02]  /*8230*/  FFMA.FTZ R155, R108.reuse, -R167, R142 ;  /* 0x800000a76c9b7223 */ /* 0x040fe4000001008e */
[----:B------:R-:W-:Y:S02]  /*8240*/  FFMA.FTZ R147, R108, R177, R147 ;  /* 0x000000b16c937223 */ /* 0x000fe40000010093 */
[----:B------:R-:W-:Y:S02]  /*8250*/  FMUL.FTZ R142, R160, R78 ;  /* 0x0000004ea08e7220 */ /* 0x000fe40000410000 */
[----:B------:R-:W-:-:S02]  /*8260*/  FFMA.FTZ R202, R182, R161, -R163 ;  /* 0x000000a1b6ca7223 */ /* 0x000fc400000108a3 */
[----:B------:R-:W-:Y:S02]  /*8270*/  FADD.FTZ R153, R153, R168 ;  /* 0x000000a899997221 */ /* 0x000fe40000010000 */
[----:B------:R-:W-:Y:S02]  /*8280*/  FFMA.FTZ R177, R9, -R78, R177 ;  /* 0x8000004e09b17223 */ /* 0x000fe400000100b1 */
[----:B------:R-:W-:Y:S02]  /*8290*/  FFMA.FTZ R163, R109, R188, R147 ;  /* 0x000000bc6da37223 */ /* 0x000fe40000010093 */
[----:B------:R-:W-:Y:S02]  /*82a0*/  FMUL.FTZ R168, R159, R78 ;  /* 0x0000004e9fa87220 */ /* 0x000fe40000410000 */
[----:B------:R-:W-:Y:S02]  /*82b0*/  FMUL.FTZ R161, R167, R142 ;  /* 0x0000008ea7a17220 */ /* 0x000fe40000410000 */
[----:B------:R-:W-:-:S02]  /*82c0*/  FMUL.FTZ R147, R196, R79 ;  /* 0x0000004fc4937220 */ /* 0x000fc40000410000 */
[----:B------:R-:W-:Y:S02]  /*82d0*/  FADD.FTZ R157, R157, R200 ;  /* 0x000000c89d9d7221 */ /* 0x000fe40000010000 */
[-C--:B------:R-:W-:Y:S02]  /*82e0*/  FFMA.FTZ R200, R177, R168.reuse, -R161 ;  /* 0x000000a8b1c87223 */ /* 0x080fe400000108a1 */
[-C--:B------:R-:W-:Y:S02]  /*82f0*/  FFMA.FTZ R188, R10, -R79.reuse, R188 ;  /* 0x8000004f0abc7223 */ /* 0x080fe400000100bc */
[----:B------:R-:W-:Y:S02]  /*8300*/  FMUL.FTZ R165, R194, R79 ;  /* 0x0000004fc2a57220 */ /* 0x000fe40000410000 */
[----:B------:R-:W-:Y:S02]  /*8310*/  FMUL.FTZ R195, R180, R147 ;  /* 0x00000093b4c37220 */ /* 0x000fe40000410000 */
[----:B------:R-:W-:-:S02]  /*8320*/  FMUL.FTZ R168, R167, R168 ;  /* 0x000000a8a7a87220 */ /* 0x000fc40000410000 */
[----:B------:R-:W-:Y:S02]  /*8330*/  FADD.FTZ R157, R157, R202 ;  /* 0x000000ca9d9d7221 */ /* 0x000fe40000010000 */
[----:B------:R-:W-:Y:S02]  /*8340*/  FFMA.FTZ R155, R109, -R180, R155 ;  /* 0x800000b46d9b7223 */ /* 0x000fe4000001009b */
[----:B------:R-:W-:Y:S02]  /*8350*/  FFMA.FTZ R202, R188, R165, -R195 ;  /* 0x000000a5bcca7223 */ /* 0x000fe400000108c3 */
[----:B------:R-:W-:Y:S02]  /*8360*/  FFMA.FTZ R168, R142, R177, R168 ;  /* 0x000000b18ea87223 */ /* 0x000fe400000100a8 */
[----:B------:R-:W-:Y:S02]  /*8370*/  FMUL.FTZ R165, R180, R165 ;  /* 0x000000a5b4a57220 */ /* 0x000fe40000410000 */
[----:B------:R-:W-:-:S02]  /*8380*/  FFMA.FTZ R163, R110, R185, R163 ;  /* 0x000000b96ea37223 */ /* 0x000fc400000100a3 */
[----:B------:R-:W-:Y:S02]  /*8390*/  FFMA.FTZ R155, R110, -R179, R155 ;  /* 0x800000b36e9b7223 */ /* 0x000fe4000001009b */
[----:B------:R-:W-:Y:S02]  /*83a0*/  FADD.FTZ R153, R153, R168 ;  /* 0x000000a899997221 */ /* 0x000fe40000010000 */
[----:B------:R-:W-:Y:S02]  /*83b0*/  FFMA.FTZ R168, R147, R188, R165 ;  /* 0x000000bc93a87223 */ /* 0x000fe400000100a5 */
[C---:B------:R-:W-:Y:S02]  /*83c0*/  FFMA.FTZ R163, R111.reuse, R192, R163 ;  /* 0x000000c06fa37223 */ /* 0x040fe400000100a3 */
[----:B------:R-:W-:Y:S02]  /*83d0*/  FFMA.FTZ R161, R111, -R190, R155 ;  /* 0x800000be6fa17223 */ /* 0x000fe4000001009b */
[----:B------:R-:W-:-:S02]  /*83e0*/  FADD.FTZ R157, R157, R200 ;  /* 0x000000c89d9d7221 */ /* 0x000fc40000010000 */
[----:B------:R-:W-:Y:S02]  /*83f0*/  FADD.FTZ R155, R153, R168 ;  /* 0x000000a8999b7221 */ /* 0x000fe40000010000 */
[C---:B------:R-:W-:Y:S02]  /*8400*/  FFMA.FTZ R168, R112.reuse, R201, R163 ;  /* 0x000000c970a87223 */ /* 0x040fe400000100a3 */
[----:B------:R-:W-:Y:S02]  /*8410*/  FADD.FTZ R202, R157, R202 ;  /* 0x000000ca9dca7221 */ /* 0x000fe40000010000 */
[----:B------:R-:W-:Y:S02]  /*8420*/  FFMA.FTZ R200, R112, -R191, R161 ;  /* 0x800000bf70c87223 */ /* 0x000fe400000100a1 */
[----:B------:R-:W-:Y:S02]  /*8430*/  FFMA.FTZ R157, R113, R197, R168 ;  /* 0x000000c5719d7223 */ /* 0x000fe400000100a8 */
[----:B------:R-:W-:-:S02]  /*8440*/  FMUL.FTZ R168, R187, R80 ;  /* 0x00000050bba87220 */ /* 0x000fc40000410000 */
[----:B------:R-:W-:Y:S02]  /*8450*/  FFMA.FTZ R163, R113, -R193, R200 ;  /* 0x800000c171a37223 */ /* 0x000fe400000100c8 */
[-C--:B------:R-:W-:Y:S02]  /*8460*/  FFMA.FTZ R185, R11, -R80.reuse, R185 ;  /* 0x800000500bb97223 */ /* 0x080fe400000100b9 */
[----:B------:R-:W-:Y:S02]  /*8470*/  FMUL.FTZ R200, R189, R80 ;  /* 0x00000050bdc87220 */ /* 0x000fe40000410000 */
[----:B------:R-:W-:Y:S02]  /*8480*/  FMUL.FTZ R161, R179, R168 ;  /* 0x000000a8b3a17220 */ /* 0x000fe40000410000 */
[----:B------:R-:W-:Y:S02]  /*8490*/  FMUL.FTZ R165, R61, R169 ;  /* 0x000000a93da57220 */ /* 0x000fe40000410000 */
[----:B------:R-:W-:-:S02]  /*84a0*/  FFMA.FTZ R161, R185, R200, -R161 ;  /* 0x000000c8b9a17223 */ /* 0x000fc400000108a1 */
[----:B------:R-:W-:Y:S02]  /*84b0*/  FMUL.FTZ R200, R179, R200 ;  /* 0x000000c8b3c87220 */ /* 0x000fe40000410000 */
[----:B------:R-:W-:Y:S02]  /*84c0*/  FMUL.FTZ R153, R169, R88 ;  /* 0x00000058a9997220 */ /* 0x000fe40000410000 */
[----:B------:R-:W-:Y:S02]  /*84d0*/  FFMA.FTZ R200, R168, R185, R200 ;  /* 0x000000b9a8c87223 */ /* 0x000fe400000100c8 */
[C---:B------:R-:W-:Y:S02]  /*84e0*/  FFMA.FTZ R199, R124.reuse, R154, R157 ;  /* 0x0000009a7cc77223 */ /* 0x040fe4000001009d */
[----:B------:R-:W-:Y:S02]  /*84f0*/  FMUL.FTZ R195, R173, R88 ;  /* 0x00000058adc37220 */ /* 0x000fe40000410000 */
[----:B------:R-:W-:-:S02]  /*8500*/  FFMA.FTZ R157, R124, -R198, R163 ;  /* 0x800000c67c9d7223 */ /* 0x000fc400000100a3 */
[----:B------:R-:W-:Y:S02]  /*8510*/  FFMA.FTZ R165, R60, R173, -R165 ;  /* 0x000000ad3ca57223 */ /* 0x000fe400000108a5 */
[----:B------:R-:W-:Y:S02]  /*8520*/  FFMA.FTZ R210, R15, -R88, R154 ;  /* 0x800000580fd27223 */ /* 0x000fe4000001009a */
[C---:B------:R-:W-:Y:S02]  /*8530*/  FMUL.FTZ R154, R198.reuse, R153 ;  /* 0x00000099c69a7220 */ /* 0x040fe40000410000 */
[----:B------:R-:W-:Y:S02]  /*8540*/  FADD.FTZ R163, R155, R200 ;  /* 0x000000c89ba37221 */ /* 0x000fe40000010000 */
[----:B------:R-:W-:Y:S01]  /*8550*/  FMUL.FTZ R155, R181, R81 ;  /* 0x00000051b59b7220 */ /* 0x000fe20000410000 */
[----:B------:R-:W0:Y:S01]  /*8560*/  SHFL.IDX PT, R200, R148, RZ, 0x1f ;  /* 0x00001fff94c87589 */ /* 0x000e2200000e0000 */
[----:B------:R-:W-:-:S02]  /*8570*/  FMUL.FTZ R205, R198, R165 ;  /* 0x000000a5c6cd7220 */ /* 0x000fc40000410000 */
[-C--:B------:R-:W-:Y:S02]  /*8580*/  FMUL.FTZ R207, R198, R195.reuse ;  /* 0x000000c3c6cf7220 */ /* 0x080fe40000410000 */
[----:B------:R-:W-:Y:S02]  /*8590*/  FFMA.FTZ R209, R210, R195, -R154 ;  /* 0x000000c3d2d17223 */ /* 0x000fe4000001089a */
[-C--:B------:R-:W-:Y:S02]  /*85a0*/  FFMA.FTZ R198, R12, -R81.reuse, R192 ;  /* 0x800000510cc67223 */ /* 0x080fe400000100c0 */
[----:B------:R-:W-:Y:S02]  /*85b0*/  FMUL.FTZ R165, R186, R81 ;  /* 0x00000051baa57220 */ /* 0x000fe40000410000 */
[----:B------:R-:W-:Y:S02]  /*85c0*/  FMUL.FTZ R192, R190, R155 ;  /* 0x0000009bbec07220 */ /* 0x000fe40000410000 */
[----:B------:R-:W-:-:S02]  /*85d0*/  FMUL.FTZ R154, R171, R86 ;  /* 0x00000056ab9a7220 */ /* 0x000fc40000410000 */
[----:B------:R-:W-:Y:S02]  /*85e0*/  FADD.FTZ R202, R202, R161 ;  /* 0x000000a1caca7221 */ /* 0x000fe40000010000 */
[----:B------:R1:W2:Y:S01]  /*85f0*/  SHFL.IDX PT, R161, R149, RZ, 0x1f ;  /* 0x00001fff95a17589 */ /* 0x0002a200000e0000 */
[-C--:B------:R-:W-:Y:S02]  /*8600*/  FFMA.FTZ R201, R13, -R86.reuse, R201 ;  /* 0x800000560dc97223 */ /* 0x080fe400000100c9 */
[----:B------:R-:W-:Y:S02]  /*8610*/  FMUL.FTZ R204, R183, R86 ;  /* 0x00000056b7cc7220 */ /* 0x000fe40000410000 */
[-C--:B------:R-:W-:Y:S02]  /*8620*/  FFMA.FTZ R195, R198, R165.reuse, -R192 ;  /* 0x000000a5c6c37223 */ /* 0x080fe400000108c0 */
[----:B------:R-:W-:Y:S02]  /*8630*/  FMUL.FTZ R165, R190, R165 ;  /* 0x000000a5bea57220 */ /* 0x000fe40000410000 */
[----:B-1----:R-:W-:-:S02]  /*8640*/  FMUL.FTZ R149, R191, R154 ;  /* 0x0000009abf957220 */ /* 0x002fc40000410000 */
[-C--:B------:R-:W-:Y:S02]  /*8650*/  FMUL.FTZ R148, R175, R87.reuse ;  /* 0x00000057af947220 */ /* 0x080fe40000410000 */
[----:B------:R-:W-:Y:S02]  /*8660*/  FFMA.FTZ R206, R201, R204, -R149 ;  /* 0x000000ccc9ce7223 */ /* 0x000fe40000010895 */
[----:B------:R-:W-:Y:S02]  /*8670*/  FFMA.FTZ R192, R155, R198, R165 ;  /* 0x000000c69bc07223 */ /* 0x000fe400000100a5 */
[----:B------:R-:W-:Y:S02]  /*8680*/  FMUL.FTZ R204, R191, R204 ;  /* 0x000000ccbfcc7220 */ /* 0x000fe40000410000 */
[-C--:B------:R-:W-:Y:S02]  /*8690*/  FFMA.FTZ R197, R14, -R87.reuse, R197 ;  /* 0x800000570ec57223 */ /* 0x080fe400000100c5 */
[----:B------:R-:W-:-:S02]  /*86a0*/  FMUL.FTZ R208, R184, R87 ;  /* 0x00000057b8d07220 */ /* 0x000fc40000410000 */
[----:B------:R-:W-:Y:S02]  /*86b0*/  FMUL.FTZ R149, R193, R148 ;  /* 0x00000094c1957220 */ /* 0x000fe40000410000 */
[----:B------:R-:W-:Y:S02]  /*86c0*/  FMUL.FTZ R173, R61, R173 ;  /* 0x000000ad3dad7220 */ /* 0x000fe40000410000 */
[----:B------:R-:W-:Y:S02]  /*86d0*/  FADD.FTZ R195, R202, R195 ;  /* 0x000000c3cac37221 */ /* 0x000fe40000010000 */
[----:B------:R-:W-:Y:S02]  /*86e0*/  FADD.FTZ R163, R163, R192 ;  /* 0x000000c0a3a37221 */ /* 0x000fe40000010000 */
[----:B------:R-:W-:Y:S02]  /*86f0*/  FFMA.FTZ R204, R154, R201, R204 ;  /* 0x000000c99acc7223 */ /* 0x000fe400000100cc */
[----:B------:R-:W-:-:S02]  /*8700*/  FFMA.FTZ R192, R197, R208, -R149 ;  /* 0x000000d0c5c07223 */ /* 0x000fc40000010895 */
[----:B------:R-:W-:Y:S02]  /*8710*/  FFMA.FTZ R173, R60, R169, R173 ;  /* 0x000000a93cad7223 */ /* 0x000fe400000100ad */
[----:B------:R-:W-:Y:S02]  /*8720*/  FMUL.FTZ R208, R193, R208 ;  /* 0x000000d0c1d07220 */ /* 0x000fe40000410000 */
[----:B------:R-:W-:Y:S02]  /*8730*/  FADD.FTZ R195, R195, R206 ;  /* 0x000000cec3c37221 */ /* 0x000fe40000010000 */
[----:B------:R-:W-:Y:S02]  /*8740*/  FMUL.FTZ R149, R178, R89 ;  /* 0x00000059b2957220 */ /* 0x000fe40000410000 */
[----:B------:R-:W-:Y:S02]  /*8750*/  FADD.FTZ R163, R163, R204 ;  /* 0x000000cca3a37221 */ /* 0x000fe40000010000 */
[----:B------:R-:W-:-:S02]  /*8760*/  FFMA.FTZ R204, R153, R210, R207 ;  /* 0x000000d299cc7223 */ /* 0x000fc400000100cf */
[----:B------:R-:W-:Y:S02]  /*8770*/  FFMA.FTZ R210, R173, R210, R205 ;  /* 0x000000d2add27223 */ /* 0x000fe400000100cd */
[----:B------:R-:W-:Y:S02]  /*8780*/  FFMA.FTZ R208, R148, R197, R208 ;  /* 0x000000c594d07223 */ /* 0x000fe400000100d0 */
[----:B------:R-:W-:Y:S02]  /*8790*/  FADD.FTZ R192, R195, R192 ;  /* 0x000000c0c3c07221 */ /* 0x000fe40000010000 */
[----:B------:R-:W-:Y:S02]  /*87a0*/  FMUL.FTZ R165, R174, R89 ;  /* 0x00000059aea57220 */ /* 0x000fe40000410000 */
[----:B------:R-:W-:Y:S02]  /*87b0*/  FADD.FTZ R202, -R119, R156 ;  /* 0x0000009c77ca7221 */ /* 0x000fe40000010100 */
[----:B------:R-:W-:-:S02]  /*87c0*/  FMUL.FTZ R173, R146, R149 ;  /* 0x0000009592ad7220 */ /* 0x000fc40000410000 */
[----:B------:R-:W-:Y:S02]  /*87d0*/  FFMA.FTZ R199, R123, R156, R199 ;  /* 0x0000009c7bc77223 */ /* 0x000fe400000100c7 */
[----:B------:R-:W-:Y:S02]  /*87e0*/  FADD.FTZ R163, R163, R208 ;  /* 0x000000d0a3a37221 */ /* 0x000fe40000010000 */
[-C--:B------:R-:W-:Y:S02]  /*87f0*/  FMUL.FTZ R156, R146, R165.reuse ;  /* 0x000000a5929c7220 */ /* 0x080fe40000410000 */
[----:B------:R-:W-:Y:S02]  /*8800*/  FFMA.FTZ R173, R202, R165, -R173 ;  /* 0x000000a5caad7223 */ /* 0x000fe400000108ad */
[----:B------:R-:W-:Y:S02]  /*8810*/  FADD.FTZ R192, R192, R209 ;  /* 0x000000d1c0c07221 */ /* 0x000fe40000010000 */
[----:B0-----:R-:W-:-:S02]  /*8820*/  FADD.FTZ R55, R200, R55 ;  /* 0x00000037c8377221 */ /* 0x001fc40000010000 */
[----:B------:R-:W-:Y:S02]  /*8830*/  FADD.FTZ R163, R163, R204 ;  /* 0x000000cca3a37221 */ /* 0x000fe40000010000 */
[----:B------:R-:W-:Y:S02]  /*8840*/  FFMA.FTZ R200, R149, R202, R156 ;  /* 0x000000ca95c87223 */ /* 0x000fe4000001009c */
[----:B------:R-:W-:Y:S02]  /*8850*/  FADD.FTZ R173, R192, R173 ;  /* 0x000000adc0ad7221 */ /* 0x000fe40000010000 */
[----:B------:R-:W-:Y:S02]  /*8860*/  FMUL.FTZ R192, R164, R90 ;  /* 0x0000005aa4c07220 */ /* 0x000fe40000410000 */
[----:B--2---:R-:W-:Y:S02]  /*8870*/  FADD.FTZ R54, R161, R54 ;  /* 0x00000036a1367221 */ /* 0x004fe40000010000 */
[----:B------:R-:W-:-:S02]  /*8880*/  FADD.FTZ R163, R163, R200 ;  /* 0x000000c8a3a37221 */ /* 0x000fc40000010000 */
[----:B------:R-:W-:Y:S01]  /*8890*/  FMUL.FTZ R200, R170, R90 ;  /* 0x0000005aaac87220 */ /* 0x000fe20000410000 */
[----:B------:R0:W-:Y:S01]  /*88a0*/  @!P2 STS.128 [UR5+0x1da0], R52 ;  /* 0x001da034ff00a988 */ /* 0x0001e20008000c05 */
[----:B------:R-:W-:Y:S02]  /*88b0*/  FFMA.FTZ R199, R122, R145, R199 ;  /* 0x000000917ac77223 */ /* 0x000fe400000100c7 */
[----:B------:R-:W-:Y:S02]  /*88c0*/  FADD.FTZ R161, -R118, R145 ;  /* 0x0000009176a17221 */ /* 0x000fe40000010100 */
[----:B------:R-:W-:Y:S02]  /*88d0*/  FMUL.FTZ R165, R129, R192 ;  /* 0x000000c081a57220 */ /* 0x000fe40000410000 */
[----:B------:R-:W-:Y:S02]  /*88e0*/  FMUL.FTZ R145, R162, R91 ;  /* 0x0000005ba2917220 */ /* 0x000fe40000410000 */
[----:B------:R-:W-:-:S02]  /*88f0*/  FFMA.FTZ R156, R15, R169, R210 ;  /* 0x000000a90f9c7223 */ /* 0x000fc400000100d2 */
[----:B------:R-:W-:Y:S02]  /*8900*/  FMUL.FTZ R169, R94, R91 ;  /* 0x0000005b5ea97220 */ /* 0x000fe40000410000 */
[----:B------:R-:W-:Y:S02]  /*8910*/  FFMA.FTZ R199, R121, R132, R199 ;  /* 0x0000008479c77223 */ /* 0x000fe400000100c7 */
[-C--:B0-----:R-:W-:Y:S02]  /*8920*/  FFMA.FTZ R54, R161, R200.reuse, -R165 ;  /* 0x000000c8a1367223 */ /* 0x081fe400000108a5 */
[----:B------:R-:W-:Y:S02]  /*8930*/  FMUL.FTZ R52, R129, R200 ;  /* 0x000000c881347220 */ /* 0x000fe40000410000 */
[----:B------:R-:W-:Y:S02]  /*8940*/  FADD.FTZ R200, -R117, R132 ;  /* 0x0000008475c87221 */ /* 0x000fe40000010100 */
[----:B------:R-:W-:-:S02]  /*8950*/  FMUL.FTZ R55, R128, R145 ;  /* 0x0000009180377220 */ /* 0x000fc40000410000 */
[----:B------:R-:W-:Y:S02]  /*8960*/  FADD.FTZ R173, R173, R54 ;  /* 0x00000036adad7221 */ /* 0x000fe40000010000 */
[----:B------:R-:W-:Y:S02]  /*8970*/  FFMA.FTZ R132, R200, R169, -R55 ;  /* 0x000000a9c8847223 */ /* 0x000fe40000010837 */
[----:B------:R-:W-:Y:S02]  /*8980*/  FFMA.FTZ R54, R123, -R146, R157 ;  /* 0x800000927b367223 */ /* 0x000fe4000001009d */
[----:B------:R-:W-:Y:S02]  /*8990*/  FADD.FTZ R173, R173, R132 ;  /* 0x00000084adad7221 */ /* 0x000fe40000010000 */
[----:B------:R-:W-:Y:S02]  /*89a0*/  FMUL.FTZ R132, R62, R92 ;  /* 0x0000005c3e847220 */ /* 0x000fe40000410000 */
[----:B------:R-:W-:-:S02]  /*89b0*/  FADD.FTZ R127, R116, R127 ;  /* 0x0000007f747f7221 */ /* 0x000fc40000010000 */
[----:B------:R-:W-:Y:S02]  /*89c0*/  FADD.FTZ R157, RZ, R133 ;  /* 0x00000085ff9d7221 */ /* 0x000fe40000010000 */
[----:B------:R-:W-:Y:S02]  /*89d0*/  FMUL.FTZ R53, R61, R178 ;  /* 0x000000b23d357220 */ /* 0x000fe40000410000 */
[----:B------:R-:W-:Y:S02]  /*89e0*/  FMUL.FTZ R206, R65, R92 ;  /* 0x0000005c41ce7220 */ /* 0x000fe40000410000 */
[----:B------:R-:W-:Y:S02]  /*89f0*/  FADD.FTZ R133, -R116, R127 ;  /* 0x0000007f74857221 */ /* 0x000fe40000010100 */
[----:B------:R-:W-:Y:S02]  /*8a00*/  FMUL.FTZ R55, R157, R132 ;  /* 0x000000849d377220 */ /* 0x000fe40000410000 */
[----:B------:R-:W-:-:S02]  /*8a10*/  FFMA.FTZ R52, R192, R161, R52 ;  /* 0x000000a1c0347223 */ /* 0x000fc40000010034 */
[----:B------:R-:W-:Y:S02]  /*8a20*/  FMUL.FTZ R169, R128, R169 ;  /* 0x000000a980a97220 */ /* 0x000fe40000410000 */
[----:B------:R-:W-:Y:S02]  /*8a30*/  FFMA.FTZ R53, R60, R174, -R53 ;  /* 0x000000ae3c357223 */ /* 0x000fe40000010835 */
[----:B------:R-:W-:Y:S02]  /*8a40*/  FFMA.FTZ R208, R133, R206, -R55 ;  /* 0x000000ce85d07223 */ /* 0x000fe40000010837 */
[----:B------:R-:W-:Y:S02]  /*8a50*/  FADD.FTZ R163, R163, R52 ;  /* 0x00000034a3a37221 */ /* 0x000fe40000010000 */
[----:B------:R-:W-:Y:S02]  /*8a60*/  FFMA.FTZ R204, R145, R200, R169 ;  /* 0x000000c891cc7223 */ /* 0x000fe400000100a9 */
[----:B------:R-:W-:-:S02]  /*8a70*/  FFMA.FTZ R54, R122, -R129, R54 ;  /* 0x800000817a367223 */ /* 0x000fc40000010036 */
[----:B------:R-:W-:Y:S02]  /*8a80*/  FMUL.FTZ R206, R157, R206 ;  /* 0x000000ce9dce7220 */ /* 0x000fe40000410000 */
[----:B------:R-:W-:Y:S02]  /*8a90*/  FMUL.FTZ R146, R146, R53 ;  /* 0x0000003592927220 */ /* 0x000fe40000410000 */
[----:B------:R-:W-:Y:S02]  /*8aa0*/  FMUL.FTZ R53, R61, R175 ;  /* 0x000000af3d357220 */ /* 0x000fe40000410000 */
[----:B------:R-:W-:Y:S02]  /*8ab0*/  FADD.FTZ R163, R163, R204 ;  /* 0x000000cca3a37221 */ /* 0x000fe40000010000 */
[----:B------:R-:W-:Y:S02]  /*8ac0*/  FFMA.FTZ R54, R121, -R128, R54 ;  /* 0x8000008079367223 */ /* 0x000fe40000010036 */
[----:B------:R-:W-:-:S02]  /*8ad0*/  FFMA.FTZ R206, R132, R133, R206 ;  /* 0x0000008584ce7223 */ /* 0x000fc400000100ce */
[----:B------:R-:W-:Y:S02]  /*8ae0*/  FFMA.FTZ R199, R120, R127, R199 ;  /* 0x0000007f78c77223 */ /* 0x000fe400000100c7 */
[----:B------:R-:W-:Y:S02]  /*8af0*/  FFMA.FTZ R52, R60, R184, -R53 ;  /* 0x000000b83c347223 */ /* 0x000fe40000010835 */
[----:B------:R-:W-:Y:S02]  /*8b00*/  FADD.FTZ R173, R173, R208 ;  /* 0x000000d0adad7221 */ /* 0x000fe40000010000 */
[----:B------:R-:W-:Y:S02]  /*8b10*/  FFMA.FTZ R165, R120, -R157, R54 ;  /* 0x8000009d78a57223 */ /* 0x000fe40000010036 */
[----:B------:R-:W-:Y:S02]  /*8b20*/  FADD.FTZ R163, R163, R206 ;  /* 0x000000cea3a37221 */ /* 0x000fe40000010000 */
[C---:B------:R-:W-:Y:S01]  /*8b30*/  FMUL.FTZ R53, R61.reuse, R174 ;  /* 0x000000ae3d357220 */ /* 0x040fe20000410000 */
[----:B------:R-:W-:Y:S01]  /*8b40*/  SHFL.DOWN PT, R204, R165, 0x1, 0x1f ;  /* 0x08201f00a5cc7f89 */ /* 0x000fe200000e0000 */
[----:B------:R-:W-:-:S02]  /*8b50*/  FMUL.FTZ R184, R61, R184 ;  /* 0x000000b83db87220 */ /* 0x000fc40000410000 */
[----:B------:R-:W-:Y:S01]  /*8b60*/  FMUL.FTZ R52, R193, R52 ;  /* 0x00000034c1347220 */ /* 0x000fe20000410000 */
[----:B------:R-:W-:Y:S01]  /*8b70*/  SHFL.DOWN PT, R174, R173, 0x1, 0x1f ;  /* 0x08201f00adae7f89 */ /* 0x000fe200000e0000 */
[C---:B------:R-:W-:Y:S02]  /*8b80*/  FFMA.FTZ R53, R60.reuse, R178, R53 ;  /* 0x000000b23c357223 */ /* 0x040fe40000010035 */
[----:B------:R-:W-:Y:S01]  /*8b90*/  FFMA.FTZ R184, R60, R175, R184 ;  /* 0x000000af3cb87223 */ /* 0x000fe200000100b8 */
[----:B------:R-:W0:Y:S01]  /*8ba0*/  SHFL.DOWN PT, R193, R199, 0x1, 0x1f ;  /* 0x08201f00c7c17f89 */ /* 0x000e2200000e0000 */
[----:B------:R-:W-:Y:S02]  /*8bb0*/  FFMA.FTZ R53, R53, R202, R146 ;  /* 0x000000ca35357223 */ /* 0x000fe40000010092 */
[----:B------:R-:W-:Y:S01]  /*8bc0*/  FFMA.FTZ R184, R184, R197, R52 ;  /* 0x000000c5b8b87223 */ /* 0x000fe20000010034 */
[----:B------:R-:W1:Y:S01]  /*8bd0*/  SHFL.DOWN PT, R169, R163, 0x1, 0x1f ;  /* 0x08201f00a3a97f89 */ /* 0x000e6200000e0000 */
[----:B------:R-:W-:-:S02]  /*8be0*/  FMUL.FTZ R55, R61, R164 ;  /* 0x000000a43d377220 */ /* 0x000fc40000410000 */
[C---:B------:R-:W-:Y:S02]  /*8bf0*/  FMUL.FTZ R52, R61.reuse, R171 ;  /* 0x000000ab3d347220 */ /* 0x040fe40000410000 */
[----:B------:R-:W-:Y:S02]  /*8c00*/  FFMA.FTZ R127, R16, R178, R53 ;  /* 0x000000b2107f7223 */ /* 0x000fe40000010035 */
[CC--:B------:R-:W-:Y:S01]  /*8c10*/  FFMA.FTZ R54, R60.reuse, R170.reuse, -R55 ;  /* 0x000000aa3c367223 */ /* 0x0c0fe20000010837 */
[----:B------:R-:W-:Y:S01]  /*8c20*/  MOV R55, R165 ;  /* 0x000000a500377202 */ /* 0x000fe20000000f00 */
[-C--:B------:R-:W-:Y:S02]  /*8c30*/  FFMA.FTZ R52, R60, R183.reuse, -R52 ;  /* 0x000000b73c347223 */ /* 0x080fe40000010834 */
[C---:B------:R-:W-:Y:S02]  /*8c40*/  FMUL.FTZ R53, R61.reuse, R170 ;  /* 0x000000aa3d357220 */ /* 0x040fe40000410000 */
[----:B------:R-:W-:-:S02]  /*8c50*/  FMUL.FTZ R183, R61, R183 ;  /* 0x000000b73db77220 */ /* 0x000fc40000410000 */
[----:B------:R-:W-:Y:S01]  /*8c60*/  FMUL.FTZ R129, R129, R54 ;  /* 0x0000003681817220 */ /* 0x000fe20000410000 */
[----:B------:R-:W-:Y:S01]  /*8c70*/  MOV R54, R199 ;  /* 0x000000c700367202 */ /* 0x000fe20000000f00 */
[----:B------:R-:W-:Y:S02]  /*8c80*/  FMUL.FTZ R191, R191, R52 ;  /* 0x00000034bfbf7220 */ /* 0x000fe40000410000 */
[C---:B------:R-:W-:Y:S01]  /*8c90*/  FFMA.FTZ R146, R60.reuse, R164, R53 ;  /* 0x000000a43c927223 */ /* 0x040fe20000010035 */
[----:B------:R-:W-:Y:S01]  /*8ca0*/  MOV R53, R173 ;  /* 0x000000ad00357202 */ /* 0x000fe20000000f00 */
[----:B------:R-:W-:Y:S02]  /*8cb0*/  FFMA.FTZ R52, R60, R171, R183 ;  /* 0x000000ab3c347223 */ /* 0x000fe400000100b7 */
[----:B------:R-:W-:Y:S02]  /*8cc0*/  FFMA.FTZ R129, R146, R161, R129 ;  /* 0x000000a192817223 */ /* 0x000fe40000010081 */
[----:B------:R-:W-:Y:S01]  /*8cd0*/  FFMA.FTZ R146, R52, R201, R191 ;  /* 0x000000c934927223 */ /* 0x000fe200000100bf */
[----:B------:R-:W-:Y:S01]  /*8ce0*/  MOV R52, R163 ;  /* 0x000000a300347202 */ /* 0x000fe20000000f00 */
[----:B0-----:R-:W-:-:S02]  /*8cf0*/  @!P0 FADD.FTZ R54, R54, R193 ;  /* 0x000000c136368221 */ /* 0x001fc40000010000 */
[----:B------:R-:W-:Y:S02]  /*8d00*/  @!P0 FADD.FTZ R55, R55, R204 ;  /* 0x000000cc37378221 */ /* 0x000fe40000010000 */
[----:B------:R-:W-:Y:S01]  /*8d10*/  @!P0 FADD.FTZ R53, R53, R174 ;  /* 0x000000ae35358221 */ /* 0x000fe20000010000 */
[----:B------:R-:W0:Y:S01]  /*8d20*/  SHFL.DOWN PT, R165, R54, 0x2, 0x1f ;  /* 0x08401f0036a57f89 */ /* 0x000e2200000e0000 */
[----:B-1----:R-:W-:Y:S01]  /*8d30*/  @!P0 FADD.FTZ R52, R52, R169 ;  /* 0x000000a934348221 */ /* 0x002fe20000010000 */
        /* <DEDUP_REMOVED lines=9> */
[----:B------:R-:W-:Y:S02]  /*8dd0*/  FMUL.FTZ R161, R61, R94 ;  /* 0x0000005e3da17220 */ /* 0x000fe40000410000 */
[----:B------:R-:W-:Y:S02]  /*8de0*/  FFMA.FTZ R94, R13, R171, R146 ;  /* 0x000000ab0d5e7223 */ /* 0x000fe40000010092 */
[----:B------:R-:W-:Y:S02]  /*8df0*/  FMUL.FTZ R146, R61, R62 ;  /* 0x0000003e3d927220 */ /* 0x000fe40000410000 */
[C---:B------:R-:W-:Y:S02]  /*8e00*/  FFMA.FTZ R129, R60.reuse, R186, -R129 ;  /* 0x000000ba3c817223 */ /* 0x040fe40000010881 */
[----:B------:R-:W-:-:S02]  /*8e10*/  FFMA.FTZ R146, R60, R65, -R146 ;  /* 0x000000413c927223 */ /* 0x000fc40000010892 */
[----:B------:R-:W-:Y:S02]  /*8e20*/  FMUL.FTZ R65, R61, R65 ;  /* 0x000000413d417220 */ /* 0x000fe40000410000 */
[----:B------:R-:W-:Y:S02]  /*8e30*/  FMUL.FTZ R157, R157, R146 ;  /* 0x000000929d9d7220 */ /* 0x000fe40000410000 */
[----:B0-----:R-:W-:Y:S02]  /*8e40*/  @!P1 FADD.FTZ R54, R54, R165 ;  /* 0x000000a536369221 */ /* 0x001fe40000010000 */
[----:B-1----:R-:W-:Y:S02]  /*8e50*/  @!P1 FADD.FTZ R55, R55, R174 ;  /* 0x000000ae37379221 */ /* 0x002fe40000010000 */
[----:B------:R-:W-:Y:S01]  /*8e60*/  FFMA.FTZ R146, R60, R62, R65 ;  /* 0x0000003e3c927223 */ /* 0x000fe20000010041 */
[----:B------:R-:W0:Y:S01]  /*8e70*/  SHFL.DOWN PT, R165, R54, 0x4, 0x1f ;  /* 0x08801f0036a57f89 */ /* 0x000e2200000e0000 */
[----:B--2---:R-:W-:-:S02]  /*8e80*/  @!P1 FADD.FTZ R53, R53, R170 ;  /* 0x000000aa35359221 */ /* 0x004fc40000010000 */
[----:B------:R-:W-:Y:S01]  /*8e90*/  FFMA.FTZ R146, R146, R133, R157 ;  /* 0x0000008592927223 */ /* 0x000fe2000001009d */
[----:B------:R-:W1:Y:S01]  /*8ea0*/  SHFL.DOWN PT, R174, R55, 0x4, 0x1f ;  /* 0x08801f0037ae7f89 */ /* 0x000e6200000e0000 */
[----:B---3--:R-:W-:Y:S01]  /*8eb0*/  @!P1 FADD.FTZ R52, R52, R163 ;  /* 0x000000a334349221 */ /* 0x008fe20000010000 */
[----:B------:R-:W-:Y:S01]  /*8ec0*/  ISETP.GT.AND P1, PT, R72, 0x17, PT ;  /* 0x000000174800780c */ /* 0x000fe20003f24270 */
[----:B------:R-:W-:Y:S01]  /*8ed0*/  FMUL.FTZ R186, R61, R186 ;  /* 0x000000ba3dba7220 */ /* 0x000fe20000410000 */
[----:B------:R-:W2:Y:S01]  /*8ee0*/  SHFL.DOWN PT, R170, R53, 0x4, 0x1f ;  /* 0x08801f0035aa7f89 */ /* 0x000ea200000e0000 */
[----:B------:R-:W-:Y:S02]  /*8ef0*/  FMUL.FTZ R190, R190, R129 ;  /* 0x00000081bebe7220 */ /* 0x000fe40000410000 */
[C---:B------:R-:W-:Y:S01]  /*8f00*/  FFMA.FTZ R129, R60.reuse, R181, R186 ;  /* 0x000000b53c817223 */ /* 0x040fe200000100ba */
[----:B------:R-:W3:Y:S01]  /*8f10*/  SHFL.DOWN PT, R133, R52, 0x4, 0x1f ;  /* 0x08801f0034857f89 */ /* 0x000ee200000e0000 */
[----:B------:R-:W-:-:S02]  /*8f20*/  FFMA.FTZ R161, R60, R162, R161 ;  /* 0x000000a23ca17223 */ /* 0x000fc400000100a1 */
[----:B------:R-:W-:Y:S02]  /*8f30*/  FFMA.FTZ R129, R129, R198, R190 ;  /* 0x000000c681817223 */ /* 0x000fe400000100be */
[----:B------:R-:W-:Y:S02]  /*8f40*/  FFMA.FTZ R161, R161, R200, R128 ;  /* 0x000000c8a1a17223 */ /* 0x000fe40000010080 */
[----:B------:R-:W-:Y:S02]  /*8f50*/  FMUL.FTZ R65, R61, R196 ;  /* 0x000000c43d417220 */ /* 0x000fe40000410000 */
[----:B------:R-:W-:Y:S02]  /*8f60*/  FFMA.FTZ R181, R12, R181, R129 ;  /* 0x000000b50cb57223 */ /* 0x000fe40000010081 */
[----:B------:R-:W-:Y:S02]  /*8f70*/  FFMA.FTZ R161, R18, R162, R161 ;  /* 0x000000a212a17223 */ /* 0x000fe400000100a1 */
[----:B------:R-:W-:-:S02]  /*8f80*/  FFMA.FTZ R129, R60, R194, -R65 ;  /* 0x000000c23c817223 */ /* 0x000fc40000010841 */
[----:B------:R-:W-:Y:S02]  /*8f90*/  FFMA.FTZ R162, R19, R62, R146 ;  /* 0x0000003e13a27223 */ /* 0x000fe40000010092 */
[C---:B------:R-:W-:Y:S02]  /*8fa0*/  FMUL.FTZ R65, R61.reuse, R150 ;  /* 0x000000963d417220 */ /* 0x040fe40000410000 */
[C---:B------:R-:W-:Y:S02]  /*8fb0*/  FMUL.FTZ R62, R61.reuse, R160 ;  /* 0x000000a03d3e7220 */ /* 0x040fe40000410000 */
[----:B------:R-:W-:Y:S02]  /*8fc0*/  FMUL.FTZ R128, R61, R187 ;  /* 0x000000bb3d807220 */ /* 0x000fe40000410000 */
[C---:B------:R-:W-:Y:S02]  /*8fd0*/  FFMA.FTZ R65, R60.reuse, R158, -R65 ;  /* 0x0000009e3c417223 */ /* 0x040fe40000010841 */
[----:B------:R-:W-:-:S02]  /*8fe0*/  FFMA.FTZ R62, R60, R159, -R62 ;  /* 0x0000009f3c3e7223 */ /* 0x000fc4000001083e */
[----:B------:R-:W-:Y:S02]  /*8ff0*/  FMUL.FTZ R159, R61, R159 ;  /* 0x0000009f3d9f7220 */ /* 0x000fe40000410000 */
[-C--:B------:R-:W-:Y:S02]  /*9000*/  FFMA.FTZ R128, R60, R189.reuse, -R128 ;  /* 0x000000bd3c807223 */ /* 0x080fe40000010880 */
        /* <DEDUP_REMOVED lines=8> */
[----:B------:R-:W-:-:S02]  /*9090*/  FMUL.FTZ R172, R172, R65 ;  /* 0x00000041acac7220 */ /* 0x000fc40000410000 */
[----:B------:R-:W-:Y:S02]  /*90a0*/  FMUL.FTZ R65, R61, R158 ;  /* 0x0000009e3d417220 */ /* 0x000fe40000410000 */
[----:B------:R-:W-:Y:S01]  /*90b0*/  FMUL.FTZ R167, R167, R62 ;  /* 0x0000003ea7a77220 */ /* 0x000fe20000410000 */
[----:B------:R-:W2:Y:S01]  /*90c0*/  SHFL.DOWN PT, R158, R53, 0x8, 0x1f ;  /* 0x09001f00359e7f89 */ /* 0x000ea200000e0000 */
[----:B------:R-:W-:Y:S02]  /*90d0*/  FMUL.FTZ R179, R179, R128 ;  /* 0x00000080b3b37220 */ /* 0x000fe40000410000 */
[----:B------:R-:W-:Y:S02]  /*90e0*/  FMUL.FTZ R180, R180, R129 ;  /* 0x00000081b4b47220 */ /* 0x000fe40000410000 */
[C---:B------:R-:W-:Y:S02]  /*90f0*/  FFMA.FTZ R62, R60.reuse, R160, R159 ;  /* 0x000000a03c3e7223 */ /* 0x040fe4000001009f */
[----:B------:R-:W-:Y:S01]  /*9100*/  FFMA.FTZ R128, R60, R187, R189 ;  /* 0x000000bb3c807223 */ /* 0x000fe200000100bd */
[----:B------:R-:W3:Y:S01]  /*9110*/  SHFL.DOWN PT, R159, R52, 0x8, 0x1f ;  /* 0x09001f00349f7f89 */ /* 0x000ee200000e0000 */
[----:B------:R-:W-:-:S02]  /*9120*/  FMUL.FTZ R129, R61, R194 ;  /* 0x000000c23d817220 */ /* 0x000fc40000410000 */
        /* <DEDUP_REMOVED lines=8> */
[----:B------:R-:W-:Y:S02]  /*91b0*/  FMUL.FTZ R128, R61, R144 ;  /* 0x000000903d807220 */ /* 0x000fe40000410000 */
[----:B------:R-:W-:Y:S02]  /*91c0*/  FFMA.FTZ R160, R9, R160, R62 ;  /* 0x000000a009a07223 */ /* 0x000fe4000001003e */
[C---:B------:R-:W-:Y:S02]  /*91d0*/  FMUL.FTZ R65, R61.reuse, R138 ;  /* 0x0000008a3d417220 */ /* 0x040fe40000410000 */
[----:B------:R-:W-:-:S02]  /*91e0*/  FMUL.FTZ R62, R61, R140 ;  /* 0x0000008c3d3e7220 */ /* 0x000fc40000410000 */
[----:B------:R-:W-:Y:S02]  /*91f0*/  FFMA.FTZ R157, R10, R196, R129 ;  /* 0x000000c40a9d7223 */ /* 0x000fe40000010081 */
[C---:B------:R-:W-:Y:S02]  /*9200*/  FFMA.FTZ R129, R60.reuse, R143, -R128 ;  /* 0x0000008f3c817223 */ /* 0x040fe40000010880 */
[C---:B------:R-:W-:Y:S02]  /*9210*/  FFMA.FTZ R128, R60.reuse, R130, -R65 ;  /* 0x000000823c807223 */ /* 0x040fe40000010841 */
[----:B------:R-:W-:Y:S02]  /*9220*/  FFMA.FTZ R65, R60, R139, -R62 ;  /* 0x0000008b3c417223 */ /* 0x000fe4000001083e */
[----:B------:R-:W-:Y:S02]  /*9230*/  FMUL.FTZ R128, R95, R128 ;  /* 0x000000805f807220 */ /* 0x000fe40000410000 */
[----:B------:R-:W-:-:S02]  /*9240*/  FMUL.FTZ R64, R64, R65 ;  /* 0x0000004140407220 */ /* 0x000fc40000410000 */
[C---:B------:R-:W-:Y:S02]  /*9250*/  FMUL.FTZ R65, R61.reuse, R151 ;  /* 0x000000973d417220 */ /* 0x040fe40000410000 */
[C---:B------:R-:W-:Y:S02]  /*9260*/  FMUL.FTZ R143, R61.reuse, R143 ;  /* 0x0000008f3d8f7220 */ /* 0x040fe40000410000 */
[C---:B------:R-:W-:Y:S02]  /*9270*/  FMUL.FTZ R95, R61.reuse, R130 ;  /* 0x000000823d5f7220 */ /* 0x040fe40000410000 */
[C---:B------:R-:W-:Y:S02]  /*9280*/  FMUL.FTZ R139, R61.reuse, R139 ;  /* 0x0000008b3d8b7220 */ /* 0x040fe40000410000 */
[----:B------:R-:W-:Y:S02]  /*9290*/  FMUL.FTZ R61, R61, R152 ;  /* 0x000000983d3d7220 */ /* 0x000fe40000410000 */
[----:B0-----:R-:W-:-:S02]  /*92a0*/  @!P1 FADD.FTZ R54, R54, R163 ;  /* 0x000000a336369221 */ /* 0x001fc40000010000 */
[----:B-1----:R-:W-:Y:S02]  /*92b0*/  @!P1 FADD.FTZ R55, R55, R170 ;  /* 0x000000aa37379221 */ /* 0x002fe40000010000 */
[----:B------:R-:W-:Y:S01]  /*92c0*/  FFMA.FTZ R152, R60, R152, -R65 ;  /* 0x000000983c987223 */ /* 0x000fe20000010841 */
[----:B------:R-:W0:Y:S01]  /*92d0*/  SHFL.DOWN PT, R163, R54, 0x10, 0x1f ;  /* 0x0a001f0036a37f89 */ /* 0x000e2200000e0000 */
[----:B--2---:R-:W-:Y:S02]  /*92e0*/  @!P1 FADD.FTZ R53, R53, R158 ;  /* 0x0000009e35359221 */ /* 0x004fe40000010000 */
[----:B---3--:R-:W-:Y:S01]  /*92f0*/  @!P1 FADD.FTZ R52, R52, R159 ;  /* 0x0000009f34349221 */ /* 0x008fe20000010000 */
[----:B------:R-:W1:Y:S01]  /*9300*/  SHFL.DOWN PT, R150, R55, 0x10, 0x1f ;  /* 0x0a001f0037967f89 */ /* 0x000e6200000e0000 */
[----:B------:R-:W-:Y:S01]  /*9310*/  FFMA.FTZ R143, R60, R144, R143 ;  /* 0x000000903c8f7223 */ /* 0x000fe2000001008f */
[----:B------:R-:W-:Y:S01]  /*9320*/  ISETP.NE.AND P1, PT, R72, RZ, PT ;  /* 0x000000ff4800720c */ /* 0x000fe20003f25270 */
[----:B------:R-:W-:-:S02]  /*9330*/  FFMA.FTZ R95, R60, R138, R95 ;  /* 0x0000008a3c5f7223 */ /* 0x000fc4000001005f */
[C---:B------:R-:W-:Y:S02]  /*9340*/  FFMA.FTZ R62, R60.reuse, R140, R139 ;  /* 0x0000008c3c3e7223 */ /* 0x040fe4000001008b */
[----:B------:R-:W-:Y:S02]  /*9350*/  FFMA.FTZ R61, R60, R151, R61 ;  /* 0x000000973c3d7223 */ /* 0x000fe4000001003d */
[----:B------:R-:W-:Y:S01]  /*9360*/  FMUL.FTZ R152, R63, R152 ;  /* 0x000000983f987220 */ /* 0x000fe20000410000 */
[----:B------:R-:W2:Y:S01]  /*9370*/  SHFL.DOWN PT, R60, R53, 0x10, 0x1f ;  /* 0x0a001f00353c7f89 */ /* 0x000ea200000e0000 */
[----:B------:R-:W-:Y:S02]  /*9380*/  FMUL.FTZ R129, R166, R129 ;  /* 0x00000081a6817220 */ /* 0x000fe40000410000 */
[----:B------:R-:W-:Y:S01]  /*9390*/  FFMA.FTZ R95, R95, R136, R128 ;  /* 0x000000885f5f7223 */ /* 0x000fe20000010080 */
[----:B------:R-:W3:Y:S01]  /*93a0*/  SHFL.DOWN PT, R63, R52, 0x10, 0x1f ;  /* 0x0a001f00343f7f89 */ /* 0x000ee200000e0000 */
[----:B------:R-:W-:-:S02]  /*93b0*/  FFMA.FTZ R129, R143, R176, R129 ;  /* 0x000000b08f817223 */ /* 0x000fc40000010081 */
[----:B------:R-:W-:Y:S02]  /*93c0*/  FFMA.FTZ R62, R62, R131, R64 ;  /* 0x000000833e3e7223 */ /* 0x000fe40000010040 */
[----:B------:R-:W-:Y:S02]  /*93d0*/  FFMA.FTZ R61, R61, R134, R152 ;  /* 0x000000863d3d7223 */ /* 0x000fe40000010098 */
[----:B0-----:R-:W-:Y:S02]  /*93e0*/  @!P0 FADD.FTZ R54, R54, R163 ;  /* 0x000000a336368221 */ /* 0x001fe40000010000 */
[----:B------:R-:W-:Y:S02]  /*93f0*/  FFMA.FTZ R175, R14, R175, R184 ;  /* 0x000000af0eaf7223 */ /* 0x000fe400000100b8 */
[----:B-1----:R-:W-:Y:S02]  /*9400*/  @!P0 FADD.FTZ R55, R55, R150 ;  /* 0x0000009637378221 */ /* 0x002fe40000010000 */
[----:B------:R-:W-:-:S02]  /*9410*/  FFMA.FTZ R144, R7, R144, R129 ;  /* 0x0000009007907223 */ /* 0x000fc40000010081 */
[----:B------:R-:W-:Y:S02]  /*9420*/  FFMA.FTZ R95, R6, R138, R95 ;  /* 0x0000008a065f7223 */ /* 0x000fe4000001005f */
[----:B------:R-:W-:Y:S02]  /*9430*/  FFMA.FTZ R62, R5, R140, R62 ;  /* 0x0000008c053e7223 */ /* 0x000fe4000001003e */
[----:B------:R-:W-:Y:S02]  /*9440*/  FFMA.FTZ R61, R4, R151, R61 ;  /* 0x00000097043d7223 */ /* 0x000fe4000001003d */
[----:B--2---:R-:W-:Y:S02]  /*9450*/  @!P0 FADD.FTZ R53, R53, R60 ;  /* 0x0000003c35358221 */ /* 0x004fe40000010000 */
[----:B------:R-:W-:Y:S02]  /*9460*/  FADD.FTZ R23, R132, R23 ;  /* 0x0000001784177221 */ /* 0x000fe40000010000 */
[----:B---3--:R-:W-:-:S02]  /*9470*/  @!P0 FADD.FTZ R52, R52, R63 ;  /* 0x0000003f34348221 */ /* 0x008fc40000010000 */
        /* <DEDUP_REMOVED lines=43> */
.L_x_9793:
[----:B0-----:R-:W-:Y:S05]  /*9730*/  BSYNC B0 ;  /* 0x0000000000007941 */ /* 0x001fea0003800000 */
.L_x_9792:
[----:B------:R-:W-:Y:S01]  /*9740*/  MOV R52, c[0x0][0x1c0] ;  /* 0x0000700000347a02 */ /* 0x000fe20000000f00 */
[----:B------:R-:W-:Y:S01]  /*9750*/  UIADD3 UR5, UR5, 0x10, URZ ;  /* 0x0000001005057890 */ /* 0x000fe2000fffe03f */
[----:B------:R-:W-:-:S02]  /*9760*/  MOV R53, c[0x0][0x1c4] ;  /* 0x0000710000357a02 */ /* 0x000fc40000000f00 */
[C---:B------:R-:W-:Y:S02]  /*9770*/  LEA R102, P0, R52.reuse, R102, 0x3 ;  /* 0x0000006634667211 */ /* 0x040fe400078018ff */
[----:B------:R-:W-:Y:S02]  /*9780*/  IADD3 R203, R203, 0x1, RZ ;  /* 0x00000001cbcb7810 */ /* 0x000fe40007ffe0ff */
[----:B------:R-:W-:Y:S02]  /*9790*/  LEA.HI.X R101, R52, R101, R53, 0x3, P0 ;  /* 0x0000006534657211 */ /* 0x000fe400000f1c35 */
[----:B------:R-:W-:Y:S02]  /*97a0*/  ISETP.GE.AND P0, PT, R203, c[0x0][0x16c], PT ;  /* 0x00005b00cb007a0c */ /* 0x000fe40003f06270 */
[----:B------:R-:W-:Y:S02]  /*97b0*/  MOV R52, c[0x0][0x1a0] ;  /* 0x0000680000347a02 */ /* 0x000fe40000000f00 */
[----:B------:R-:W-:-:S02]  /*97c0*/  MOV R54, c[0x0][0x188] ;  /* 0x0000620000367a02 */ /* 0x000fc40000000f00 */
[----:B------:R-:W-:Y:S02]  /*97d0*/  IADD3 R100, P3, R100, 0x10, RZ ;  /* 0x0000001064647810 */ /* 0x000fe40007f7e0ff */
[----:B------:R-:W-:Y:S02]  /*97e0*/  MOV R53, c[0x0][0x1a4] ;  /* 0x0000690000357a02 */ /* 0x000fe40000000f00 */
[----:B------:R-:W-:Y:S02]  /*97f0*/  MOV R55, c[0x0][0x18c] ;  /* 0x0000630000377a02 */ /* 0x000fe40000000f00 */
[----:B------:R-:W-:Y:S02]  /*9800*/  LEA R104, P1, R52, R104, 0x3 ;  /* 0x0000006834687211 */ /* 0x000fe400078218ff */
[----:B------:R-:W-:Y:S02]  /*9810*/  LEA R106, P2, R54, R106, 0x3 ;  /* 0x0000006a366a7211 */ /* 0x000fe400078418ff */
[----:B------:R-:W-:-:S02]  /*9820*/  LEA.HI.X R103, R52, R103, R53, 0x3, P1 ;  /* 0x0000006734677211 */ /* 0x000fc400008f1c35 */
[----:B------:R-:W-:Y:S02]  /*9830*/  LEA.HI.X R105, R54, R105, R55, 0x3, P2 ;  /* 0x0000006936697211 */ /* 0x000fe400010f1c37 */
[----:B------:R-:W-:Y:S02]  /*9840*/  IADD3 R115, R115, 0x8, RZ ;  /* 0x0000000873737810 */ /* 0x000fe40007ffe0ff */
[----:B------:R-:W-:Y:S02]  /*9850*/  IADD3 R114, R114, 0x1, RZ ;  /* 0x0000000172727810 */ /* 0x000fe40007ffe0ff */
[----:B------:R-:W-:Y:S01]  /*9860*/  IADD3.X R99, RZ, R99, RZ, P3, !PT ;  /* 0x00000063ff637210 */ /* 0x000fe20001ffe4ff */
[----:B------:R-:W-:Y:S01]  /*9870*/  @P0 CALL.REL.NOINC `(.L_x_9779) ;  /* 0x0000001000000944 */ /* 0x000fe20003c00000 */
[----:B------:R-:W-:Y:S05]  /*9880*/  BRA `(.L_x_9794) ;  /* 0xffffad0000007947 */ /* 0x000fea000383ffff */
.L_x_9779:
[----:B------:R-:W-:Y:S01]  /*9890*/  BAR.SYNC.DEFER_BLOCKING 0x0 ;  /* 0x0000000000007b1d */ /* 0x000fe20000010000 */
[----:B------:R-:W-:-:S04]  /*98a0*/  SHF.L.U32 R4, R70, 0x2, RZ ;  /* 0x0000000246047819 */ /* 0x000fc800000006ff */
[----:B------:R-:W-:Y:S01]  /*98b0*/  LOP3.LUT R93, R4, 0xffffff80, RZ, 0xc0, !PT ;  /* 0xffffff80045d7812 */ /* 0x000fe200078ec0ff */
[----:B------:R-:W-:-:S03]  /*98c0*/  HFMA2.MMA R4, -RZ, RZ, 0, 9.5367431640625e-07 ;  /* 0x00000010ff047435 */ /* 0x000fc600000001ff */
[----:B------:R-:W-:-:S07]  /*98d0*/  LOP3.LUT R93, R93, 0x1f, R70, 0xf8, !PT ;  /* 0x0000001f5d5d7812 */ /* 0x000fce00078ef846 */
        /* <DEDUP_REMOVED lines=28> */
[----:B--2---:R-:W-:Y:S01]  /*9aa0*/  FADD.FTZ R81, R81, UR4 ;  /* 0x0000000451517e21 */ /* 0x004fe20008010000 */
[----:B------:R-:W-:Y:S01]  /*9ab0*/  FSETP.GTU.FTZ.AND P3, PT, R62, 20, PT ;  /* 0x41a000003e00780b */ /* 0x000fe20003f7c000 */
[----:B------:R-:W-:Y:S02]  /*9ac0*/  FADD.FTZ R82, R82, UR4 ;  /* 0x0000000452527e21 */ /* 0x000fe40008010000 */
[----:B------:R-:W-:Y:S01]  /*9ad0*/  FADD.FTZ R80, R80, UR4 ;  /* 0x0000000450507e21 */ /* 0x000fe20008010000 */
[----:B------:R-:W-:Y:S01]  /*9ae0*/  FSETP.GTU.FTZ.AND P5, PT, R81, 20, PT ;  /* 0x41a000005100780b */ /* 0x000fe20003fbc000 */
[----:B------:R-:W-:Y:S01]  /*9af0*/  FADD.FTZ R83, R83, UR4 ;  /* 0x0000000453537e21 */ /* 0x000fe20008010000 */
[----:B------:R-:W-:Y:S01]  /*9b00*/  FSETP.GTU.FTZ.AND P1, PT, R82, 20, PT ;  /* 0x41a000005200780b */ /* 0x000fe20003f3c000 */
[----:B------:R-:W-:Y:S01]  /*9b10*/  @!P2 FMUL.FTZ R8, R60, -1.4426950216293334961 ;  /* 0xbfb8aa3b3c08a820 */ /* 0x000fe20000410000 */
[----:B------:R-:W-:Y:S01]  /*9b20*/  FSETP.GTU.FTZ.AND P6, PT, R80, 20, PT ;  /* 0x41a000005000780b */ /* 0x000fe20003fdc000 */
[----:B------:R-:W-:-:S02]  /*9b30*/  @!P4 FMUL.FTZ R10, R61, -1.4426950216293334961 ;  /* 0xbfb8aa3b3d0ac820 */ /* 0x000fc40000410000 */
[----:B------:R-:W-:Y:S02]  /*9b40*/  @!P0 FMUL.FTZ R12, R63, -1.4426950216293334961 ;  /* 0xbfb8aa3b3f0c8820 */ /* 0x000fe40000410000 */
[----:B------:R-:W0:Y:S01]  /*9b50*/  @!P2 MUFU.EX2 R8, R8 ;  /* 0x000000080008a308 */ /* 0x000e220000000800 */
[----:B------:R-:W-:Y:S02]  /*9b60*/  @!P3 FMUL.FTZ R11, R62, -1.4426950216293334961 ;  /* 0xbfb8aa3b3e0bb820 */ /* 0x000fe40000410000 */
[----:B------:R-:W-:Y:S02]  /*9b70*/  FADD.FTZ R19, R5, UR4 ;  /* 0x0000000405137e21 */ /* 0x000fe40008010000 */
[----:B------:R-:W-:Y:S02]  /*9b80*/  FADD.FTZ R6, R6, UR4 ;  /* 0x0000000406067e21 */ /* 0x000fe40008010000 */
[----:B------:R-:W-:Y:S01]  /*9b90*/  @!P1 FMUL.FTZ R5, R82, -1.4426950216293334961 ;  /* 0xbfb8aa3b52059820 */ /* 0x000fe20000410000 */
[----:B------:R-:W1:Y:S01]  /*9ba0*/  @!P4 MUFU.EX2 R10, R10 ;  /* 0x0000000a000ac308 */ /* 0x000e620000000800 */
[----:B------:R-:W-:-:S04]  /*9bb0*/  IMAD R60, R68, c[0x0][0x2d8], RZ ;  /* 0x0000b600443c7a24 */ /* 0x000fc800078e02ff */
[----:B------:R-:W-:Y:S02]  /*9bc0*/  IMAD R61, R69, c[0x0][0x2dc], R60 ;  /* 0x0000b700453d7a24 */ /* 0x000fe400078e023c */
[----:B0-----:R-:W-:Y:S01]  /*9bd0*/  @!P2 FADD.FTZ R9, R8, 1 ;  /* 0x3f8000000809a421 */ /* 0x001fe20000010000 */
[----:B------:R-:W-:Y:S01]  /*9be0*/  @!P0 MUFU.EX2 R12, R12 ;  /* 0x0000000c000c8308 */ /* 0x000fe20000000800 */
[----:B-1----:R-:W-:-:S07]  /*9bf0*/  @!P4 FADD.FTZ R8, R10, 1 ;  /* 0x3f8000000a08c421 */ /* 0x002fce0000010000 */
[----:B------:R0:W1:Y:S01]  /*9c00*/  @!P2 MUFU.RCP R13, R9 ;  /* 0x00000009000da308 */ /* 0x0000620000001000 */
[----:B------:R-:W-:-:S07]  /*9c10*/  @!P6 FMUL.FTZ R10, R80, -1.4426950216293334961 ;  /* 0xbfb8aa3b500ae820 */ /* 0x000fce0000410000 */
[----:B------:R-:W2:Y:S01]  /*9c20*/  @!P4 MUFU.RCP R8, R8 ;  /* 0x000000080008c308 */ /* 0x000ea20000001000 */
[----:B0-----:R-:W-:-:S07]  /*9c30*/  @!P5 FMUL.FTZ R9, R81, -1.4426950216293334961 ;  /* 0xbfb8aa3b5109d820 */ /* 0x001fce0000410000 */
[----:B------:R-:W0:Y:S01]  /*9c40*/  @!P3 MUFU.EX2 R11, R11 ;  /* 0x0000000b000bb308 */ /* 0x000e220000000800 */
[----:B-1----:R-:W-:Y:S01]  /*9c50*/  @!P2 FMUL.FTZ R40, R40, R13 ;  /* 0x0000000d2828a220 */ /* 0x002fe20000410000 */
[----:B------:R-:W-:Y:S01]  /*9c60*/  FSETP.GTU.FTZ.AND P2, PT, R83, 20, PT ;  /* 0x41a000005300780b */ /* 0x000fe20003f5c000 */
[----:B--2---:R-:W-:Y:S01]  /*9c70*/  @!P4 FMUL.FTZ R41, R41, R8 ;  /* 0x000000082929c220 */ /* 0x004fe20000410000 */
[----:B------:R-:W-:-:S04]  /*9c80*/  FSETP.GTU.FTZ.AND P4, PT, R4, 20, PT ;  /* 0x41a000000400780b */ /* 0x000fc80003f9c000 */
[----:B------:R-:W-:Y:S07]  /*9c90*/  @!P5 MUFU.EX2 R9, R9 ;  /* 0x000000090009d308 */ /* 0x000fee0000000800 */
[----:B------:R-:W-:Y:S02]  /*9ca0*/  @!P2 FMUL.FTZ R8, R83, -1.4426950216293334961 ;  /* 0xbfb8aa3b5308a820 */ /* 0x000fe40000410000 */
[----:B0-----:R-:W-:Y:S01]  /*9cb0*/  @!P3 FADD.FTZ R11, R11, 1 ;  /* 0x3f8000000b0bb421 */ /* 0x001fe20000010000 */
[----:B------:R-:W-:Y:S01]  /*9cc0*/  @!P1 MUFU.EX2 R5, R5 ;  /* 0x0000000500059308 */ /* 0x000fe20000000800 */
[----:B------:R-:W-:-:S02]  /*9cd0*/  @!P4 FMUL.FTZ R16, R4, -1.4426950216293334961 ;  /* 0xbfb8aa3b0410c820 */ /* 0x000fc40000410000 */
[----:B------:R-:W-:Y:S02]  /*9ce0*/  @!P0 FADD.FTZ R4, R12, 1 ;  /* 0x3f8000000c048421 */ /* 0x000fe40000010000 */
[----:B------:R-:W0:Y:S03]  /*9cf0*/  LDS.128 R12, [R76] ;  /* 0x000000004c0c7984 */ /* 0x000e260000000c00 */
[----:B------:R-:W1:Y:S01]  /*9d00*/  @!P3 MUFU.RCP R11, R11 ;  /* 0x0000000b000bb308 */ /* 0x000e620000001000 */
[----:B------:R-:W-:Y:S07]  /*9d10*/  BAR.SYNC.DEFER_BLOCKING 0x0 ;  /* 0x0000000000007b1d */ /* 0x000fee0000010000 */
[----:B------:R-:W2:Y:S01]  /*9d20*/  @!P6 MUFU.EX2 R10, R10 ;  /* 0x0000000a000ae308 */ /* 0x000ea20000000800 */
[----:B-1----:R-:W-:-:S07]  /*9d30*/  @!P3 FMUL.FTZ R42, R42, R11 ;  /* 0x0000000b2a2ab220 */ /* 0x002fce0000410000 */
[----:B------:R1:W3:Y:S01]  /*9d40*/  @!P2 MUFU.EX2 R17, R8 ;  /* 0x000000080011a308 */ /* 0x0002e20000000800 */
[----:B------:R-:W-:Y:S01]  /*9d50*/  @!P5 FADD.FTZ R11, R9, 1 ;  /* 0x3f800000090bd421 */ /* 0x000fe20000010000 */
[----:B------:R-:W-:-:S06]  /*9d60*/  FSETP.GTU.FTZ.AND P3, PT, R19, 20, PT ;  /* 0x41a000001300780b */ /* 0x000fcc0003f7c000 */
[----:B------:R4:W5:Y:S01]  /*9d70*/  @!P4 MUFU.EX2 R18, R16 ;  /* 0x000000100012c308 */ /* 0x0009620000000800 */
[----:B-1----:R-:W-:Y:S01]  /*9d80*/  SHF.L.U32 R8, R65, 0x9, RZ ;  /* 0x0000000941087819 */ /* 0x002fe200000006ff */
[----:B--2---:R-:W-:Y:S01]  /*9d90*/  @!P6 FADD.FTZ R10, R10, 1 ;  /* 0x3f8000000a0ae421 */ /* 0x004fe20000010000 */
[----:B------:R-:W-:Y:S02]  /*9da0*/  STS.128 [R76], R32 ;  /* 0x000000204c007388 */ /* 0x000fe40000000c00 */
[----:B------:R-:W-:Y:S02]  /*9db0*/  SHF.R.S32.HI R9, RZ, 0x1f, R8 ;  /* 0x0000001fff097819 */ /* 0x000fe40000011408 */
[----:B------:R-:W-:Y:S01]  /*9dc0*/  STS.128 [R76+0x10], R28 ;  /* 0x0000101c4c007388 */ /* 0x000fe20000000c00 */
[----:B------:R1:W2:Y:S01]  /*9dd0*/  @!P0 MUFU.RCP R52, R4 ;  /* 0x0000000400348308 */ /* 0x0002a20000001000 */
[----:B----4-:R-:W-:Y:S02]  /*9de0*/  @!P1 FADD.FTZ R16, R5, 1 ;  /* 0x3f80000005109421 */ /* 0x010fe40000010000 */
[----:B---3--:R-:W-:Y:S01]  /*9df0*/  @!P2 FADD.FTZ R17, R17, 1 ;  /* 0x3f8000001111a421 */ /* 0x008fe20000010000 */
[----:B------:R3:W-:Y:S01]  /*9e00*/  STS.128 [R76+0x20], R24 ;  /* 0x000020184c007388 */ /* 0x0007e20000000c00 */
[----:B------:R-:W-:-:S02]  /*9e10*/  @!P3 FMUL.FTZ R19, R19, -1.4426950216293334961 ;  /* 0xbfb8aa3b1313b820 */ /* 0x000fc40000410000 */
[----:B0-----:R-:W-:Y:S01]  /*9e20*/  FADD.FTZ R12, R12, UR4 ;  /* 0x000000040c0c7e21 */ /* 0x001fe20008010000 */
[----:B------:R0:W4:Y:S01]  /*9e30*/  @!P5 MUFU.RCP R54, R11 ;  /* 0x0000000b0036d308 */ /* 0x0001220000001000 */
[----:B-----5:R-:W-:Y:S01]  /*9e40*/  @!P4 FADD.FTZ R18, R18, 1 ;  /* 0x3f8000001212c421 */ /* 0x020fe20000010000 */
[----:B------:R-:W-:Y:S01]  /*9e50*/  STS.128 [R76+0x30], R20 ;  /* 0x000030144c007388 */ /* 0x000fe20000000c00 */
[----:B-1----:R-:W-:Y:S01]  /*9e60*/  IMAD.WIDE.U32 R4, R69, c[0x0][0x2d8], R8 ;  /* 0x0000b60045047a25 */ /* 0x002fe200078e0008 */
[----:B------:R-:W-:-:S06]  /*9e70*/  NOP ;  /* 0x0000000000007918 */ /* 0x000fcc0000000000 */
[----:B------:R-:W1:Y:S01]  /*9e80*/  @!P1 MUFU.RCP R55, R16 ;  /* 0x0000001000379308 */ /* 0x000e620000001000 */
[----:B--2---:R-:W-:Y:S01]  /*9e90*/  @!P0 FMUL.FTZ R43, R43, R52 ;  /* 0x000000342b2b8220 */ /* 0x004fe20000410000 */
[----:B------:R-:W-:Y:S01]  /*9ea0*/  FSETP.GTU.FTZ.AND P0, PT, R6, 20, PT ;  /* 0x41a000000600780b */ /* 0x000fe20003f1c000 */
[----:B0-----:R-:W-:Y:S01]  /*9eb0*/  IMAD R11, R67, c[0x0][0x2e0], RZ ;  /* 0x0000b800430b7a24 */ /* 0x001fe200078e02ff */
[----:B------:R-:W-:Y:S01]  /*9ec0*/  IADD3 R5, R5, R61, RZ ;  /* 0x0000003d05057210 */ /* 0x000fe20007ffe0ff */
[----:B------:R-:W-:Y:S01]  /*9ed0*/  FADD.FTZ R13, R13, UR4 ;  /* 0x000000040d0d7e21 */ /* 0x000fe20008010000 */
[----:B------:R-:W-:Y:S01]  /*9ee0*/  LDS.128 R60, [R72.X16+0x200] ;  /* 0x00020000483c7984 */ /* 0x000fe2000000cc00 */
[C---:B------:R-:W-:Y:S01]  /*9ef0*/  IMAD R11, R0.reuse, c[0x0][0x2e4], R11 ;  /* 0x0000b900000b7a24 */ /* 0x040fe200078e020b */
[----:B------:R0:W2:Y:S01]  /*9f00*/  @!P6 MUFU.RCP R53, R10 ;  /* 0x0000000a0035e308 */ /* 0x0000a20000001000 */
[----:B------:R-:W-:Y:S01]  /*9f10*/  IMAD.WIDE.U32 R4, R0, c[0x0][0x2e0], R4 ;  /* 0x0000b80000047a25 */ /* 0x000fe200078e0004 */
[----:B------:R-:W-:Y:S03]  /*9f20*/  LDS.128 R80, [R72.X16+0x400] ;  /* 0x0004000048507984 */ /* 0x000fe6000000cc00 */
[----:B----4-:R-:W-:Y:S01]  /*9f30*/  @!P5 FMUL.FTZ R45, R45, R54 ;  /* 0x000000362d2dd220 */ /* 0x010fe20000410000 */
[----:B------:R-:W-:Y:S01]  /*9f40*/  FSETP.GTU.FTZ.AND P5, PT, R12, 20, PT ;  /* 0x41a000000c00780b */ /* 0x000fe20003fbc000 */
[----:B------:R-:W-:Y:S01]  /*9f50*/  @!P0 FMUL.FTZ R6, R6, -1.4426950216293334961 ;  /* 0xbfb8aa3b06068820 */ /* 0x000fe20000410000 */
[----:B------:R4:W5:Y:S01]  /*9f60*/  @!P2 MUFU.RCP R52, R17 ;  /* 0x000000110034a308 */ /* 0x0009620000001000 */
[----:B0-----:R-:W-:Y:S01]  /*9f70*/  FADD.FTZ R10, R7, UR4 ;  /* 0x00000004070a7e21 */ /* 0x001fe20008010000 */
[----:B------:R-:W-:Y:S01]  /*9f80*/  LDS.128 R32, [R72.X16+0x600] ;  /* 0x0006000048207984 */ /* 0x000fe2000000cc00 */
[----:B-1----:R-:W-:Y:S01]  /*9f90*/  @!P1 FMUL.FTZ R46, R46, R55 ;  /* 0x000000372e2e9220 */ /* 0x002fe20000410000 */
[----:B------:R-:W-:Y:S01]  /*9fa0*/  FSETP.GTU.FTZ.AND P1, PT, R13, 20, PT ;  /* 0x41a000000d00780b */ /* 0x000fe20003f3c000 */
[----:B------:R-:W-:-:S02]  /*9fb0*/  FADD.FTZ R16, R14, UR4 ;  /* 0x000000040e107e21 */ /* 0x000fc40008010000 */
[----:B------:R-:W-:Y:S01]  /*9fc0*/  IMAD.WIDE.U32 R8, R69, c[0x0][0x2f8], R8 ;  /* 0x0000be0045087a25 */ /* 0x000fe200078e0008 */
[----:B------:R-:W0:Y:S03]  /*9fd0*/  @!P4 MUFU.RCP R7, R18 ;  /* 0x000000120007c308 */ /* 0x000e260000001000 */
[----:B--2---:R-:W-:Y:S01]  /*9fe0*/  @!P6 FMUL.FTZ R44, R44, R53 ;  /* 0x000000352c2ce220 */ /* 0x004fe20000410000 */
[----:B------:R-:W-:Y:S01]  /*9ff0*/  FSETP.GTU.FTZ.AND P6, PT, R10, 20, PT ;  /* 0x41a000000a00780b */ /* 0x000fe20003fdc000 */
[----:B----4-:R-:W-:Y:S02]  /*a000*/  FADD.FTZ R17, R15, UR4 ;  /* 0x000000040f117e21 */ /* 0x010fe40008010000 */
[----:B-----5:R-:W-:Y:S01]  /*a010*/  @!P2 FMUL.FTZ R47, R47, R52 ;  /* 0x000000342f2fa220 */ /* 0x020fe20000410000 */
[----:B------:R1:W2:Y:S01]  /*a020*/  @!P0 MUFU.EX2 R14, R6 ;  /* 0x00000006000e8308 */ /* 0x0002a20000000800 */
[----:B------:R-:W4:Y:S01]  /*a030*/  LDS.128 R52, [R72.X16] ;  /* 0x0000000048347984 */ /* 0x000f22000000cc00 */
[----:B------:R-:W-:Y:S01]  /*a040*/  FSETP.GTU.FTZ.AND P2, PT, R16, 20, PT ;  /* 0x41a000001000780b */ /* 0x000fe20003f5c000 */
[----:B0-----:R-:W-:Y:S01]  /*a050*/  @!P4 FMUL.FTZ R48, R48, R7 ;  /* 0x000000073030c220 */ /* 0x001fe20000410000 */
[----:B------:R-:W-:Y:S01]  /*a060*/  IADD3 R7, R5, R11, RZ ;  /* 0x0000000b05077210 */ /* 0x000fe20007ffe0ff */
[----:B------:R-:W-:Y:S01]  /*a070*/  @!P5 FMUL.FTZ R5, R12, -1.4426950216293334961 ;  /* 0xbfb8aa3b0c05d820 */ /* 0x000fe20000410000 */
[----:B-1----:R-:W-:-:S03]  /*a080*/  LEA R6, P4, R4, c[0x0][0x330], 0x2 ;  /* 0x0000cc0004067a11 */ /* 0x002fc600078810ff */
[----:B------:R-:W-:Y:S01]  /*a090*/  @!P6 FMUL.FTZ R10, R10, -1.4426950216293334961 ;  /* 0xbfb8aa3b0a0ae820 */ /* 0x000fe20000410000 */
[----:B------:R-:W0:Y:S01]  /*a0a0*/  @!P3 MUFU.EX2 R19, R19 ;  /* 0x000000130013b308 */ /* 0x000e220000000800 */
[----:B------:R-:W-:Y:S01]  /*a0b0*/  LEA.HI.X R7, R4, c[0x0][0x334], R7, 0x2, P4 ;  /* 0x0000cd0004077a11 */ /* 0x000fe200020f1407 */
[----:B------:R-:W-:Y:S01]  /*a0c0*/  @!P1 FMUL.FTZ R4, R13, -1.4426950216293334961 ;  /* 0xbfb8aa3b0d049820 */ /* 0x000fe20000410000 */
[----:B------:R-:W-:Y:S01]  /*a0d0*/  FSETP.GTU.FTZ.AND P4, PT, R17, 20, PT ;  /* 0x41a000001100780b */ /* 0x000fe20003f9c000 */
[----:B--2---:R-:W-:-:S04]  /*a0e0*/  @!P0 FADD.FTZ R14, R14, 1 ;  /* 0x3f8000000e0e8421 */ /* 0x004fc80000010000 */
[----:B------:R-:W-:Y:S08]  /*a0f0*/  @!P5 MUFU.EX2 R5, R5 ;  /* 0x000000050005d308 */ /* 0x000ff00000000800 */
[----:B------:R-:W1:Y:S01]  /*a100*/  @!P1 MUFU.EX2 R4, R4 ;  /* 0x0000000400049308 */ /* 0x000e620000000800 */
[----:B------:R-:W-:Y:S02]  /*a110*/  @!P4 FMUL.FTZ R11, R17, -1.4426950216293334961 ;  /* 0xbfb8aa3b110bc820 */ /* 0x000fe40000410000 */
[----:B0-----:R-:W-:-:S05]  /*a120*/  @!P3 FADD.FTZ R19, R19, 1 ;  /* 0x3f8000001313b421 */ /* 0x001fca0000010000 */
[----:B------:R0:W2:Y:S08]  /*a130*/  @!P6 MUFU.EX2 R15, R10 ;  /* 0x0000000a000fe308 */ /* 0x0000b00000000800 */
[----:B------:R1:W5:Y:S01]  /*a140*/  @!P4 MUFU.EX2 R13, R11 ;  /* 0x0000000b000dc308 */ /* 0x0003620000000800 */
[----:B0-----:R-:W-:-:S07]  /*a150*/  @!P2 FMUL.FTZ R10, R16, -1.4426950216293334961 ;  /* 0xbfb8aa3b100aa820 */ /* 0x001fce0000410000 */
[----:B------:R0:W4:Y:S01]  /*a160*/  @!P2 MUFU.EX2 R12, R10 ;  /* 0x0000000a000ca308 */ /* 0x0001220000000800 */
[----:B-1----:R-:W-:Y:S02]  /*a170*/  @!P1 FADD.FTZ R11, R4, 1 ;  /* 0x3f800000040b9421 */ /* 0x002fe40000010000 */
[----:B--2---:R-:W-:Y:S02]  /*a180*/  @!P6 FADD.FTZ R15, R15, 1 ;  /* 0x3f8000000f0fe421 */ /* 0x004fe40000010000 */
[----:B-----5:R-:W-:-:S03]  /*a190*/  @!P4 FADD.FTZ R13, R13, 1 ;  /* 0x3f8000000d0dc421 */ /* 0x020fc60000010000 */
[----:B---3--:R-:W1:Y:S01]  /*a1a0*/  @!P0 MUFU.RCP R25, R14 ;  /* 0x0000000e00198308 */ /* 0x008e620000001000 */
[----:B0-----:R-:W-:Y:S02]  /*a1b0*/  @!P5 FADD.FTZ R10, R5, 1 ;  /* 0x3f800000050ad421 */ /* 0x001fe40000010000 */
[----:B------:R-:W-:-:S04]  /*a1c0*/  IMAD.WIDE R4, R93, 0x10, R6 ;  /* 0x000000105d047825 */ /* 0x000fc800078e0206 */
[----:B----4-:R-:W-:Y:S01]  /*a1d0*/  @!P2 FADD.FTZ R12, R12, 1 ;  /* 0x3f8000000c0ca421 */ /* 0x010fe20000010000 */
[----:B------:R-:W-:Y:S01]  /*a1e0*/  STG.E.128 [R4.64], R52 ;  /* 0x0000003404007986 */ /* 0x000fe2000c101d08 */
[----:B------:R-:W0:Y:S03]  /*a1f0*/  @!P3 MUFU.RCP R64, R19 ;  /* 0x000000130040b308 */ /* 0x000e260000001000 */
[----:B------:R-:W-:Y:S04]  /*a200*/  STG.E.128 [R4.64+0x200], R60 ;  /* 0x0002003c04007986 */ /* 0x000fe8000c101d08 */
[----:B------:R-:W-:Y:S01]  /*a210*/  STG.E.128 [R4.64+0x400], R80 ;  /* 0x0004005004007986 */ /* 0x000fe2000c101d08 */
[----:B------:R-:W2:Y:S01]  /*a220*/  @!P5 MUFU.RCP R17, R10 ;  /* 0x0000000a0011d308 */ /* 0x000ea20000001000 */
[----:B-1----:R-:W-:-:S02]  /*a230*/  @!P0 FMUL.FTZ R50, R50, R25 ;  /* 0x0000001932328220 */ /* 0x002fc40000410000 */
[----:B------:R1:W-:Y:S04]  /*a240*/  STG.E.128 [R4.64+0x600], R32 ;  /* 0x0006002004007986 */ /* 0x0003e8000c101d08 */
[----:B------:R-:W-:Y:S01]  /*a250*/  BAR.SYNC.DEFER_BLOCKING 0x0 ;  /* 0x0000000000007b1d */ /* 0x000fe20000010000 */
[----:B0-----:R-:W-:-:S05]  /*a260*/  @!P3 FMUL.FTZ R49, R49, R64 ;  /* 0x000000403131b220 */ /* 0x001fca0000410000 */
[----:B------:R-:W0:Y:S01]  /*a270*/  @!P1 MUFU.RCP R16, R11 ;  /* 0x0000000b00109308 */ /* 0x000e220000001000 */
[----:B--2---:R-:W-:-:S04]  /*a280*/  @!P5 FMUL.FTZ R36, R36, R17 ;  /* 0x000000112424d220 */ /* 0x004fc80000410000 */
[----:B------:R-:W-:-:S03]  /*a290*/  FADD.FTZ R6, R36, R73 ;  /* 0x0000004924067221 */ /* 0x000fc60000010000 */
[----:B------:R-:W2:Y:S01]  /*a2a0*/  @!P2 MUFU.RCP R21, R12 ;  /* 0x0000000c0015a308 */ /* 0x000ea20000001000 */
[----:B-1----:R-:W-:-:S07]  /*a2b0*/  IMAD R4, R68, c[0x0][0x2f8], RZ ;  /* 0x0000be0044047a24 */ /* 0x002fce00078e02ff */
[----:B------:R-:W1:Y:S01]  /*a2c0*/  @!P4 MUFU.RCP R18, R13 ;  /* 0x0000000d0012c308 */ /* 0x000e620000001000 */
[----:B0-----:R-:W-:Y:S01]  /*a2d0*/  @!P1 FMUL.FTZ R37, R37, R16 ;  /* 0x0000001025259220 */ /* 0x001fe20000410000 */
[----:B------:R0:W-:Y:S03]  /*a2e0*/  STS.128 [R76+0x10], R40 ;  /* 0x000010284c007388 */ /* 0x0001e60000000c00 */
[----:B------:R-:W-:Y:S01]  /*a2f0*/  FADD.FTZ R7, R6, R37 ;  /* 0x0000002506077221 */ /* 0x000fe20000010000 */
[----:B------:R3:W-:Y:S02]  /*a300*/  STS.128 [R76+0x20], R44 ;  /* 0x0000202c4c007388 */ /* 0x0007e40000000c00 */
[----:B------:R-:W4:Y:S01]  /*a310*/  @!P6 MUFU.RCP R14, R15 ;  /* 0x0000000f000ee308 */ /* 0x000f220000001000 */
[----:B--2---:R-:W-:-:S04]  /*a320*/  @!P2 FMUL.FTZ R38, R38, R21 ;  /* 0x000000152626a220 */ /* 0x004fc80000410000 */
[----:B------:R-:W-:Y:S02]  /*a330*/  FADD.FTZ R6, R7, R38 ;  /* 0x0000002607067221 */ /* 0x000fe40000010000 */
[----:B------:R-:W-:Y:S02]  /*a340*/  IMAD R7, R69, c[0x0][0x2fc], R4 ;  /* 0x0000bf0045077a24 */ /* 0x000fe400078e0204 */
[----:B-1----:R-:W-:-:S03]  /*a350*/  @!P4 FMUL.FTZ R39, R39, R18 ;  /* 0x000000122727c220 */ /* 0x002fc60000410000 */
[----:B------:R-:W-:Y:S01]  /*a360*/  IADD3 R9, R9, R7, RZ ;  /* 0x0000000709097210 */ /* 0x000fe20007ffe0ff */
[----:B------:R-:W-:Y:S01]  /*a370*/  FADD.FTZ R5, R6, R39 ;  /* 0x0000002706057221 */ /* 0x000fe20000010000 */
[----:B------:R-:W-:Y:S01]  /*a380*/  STS.128 [R76], R36 ;  /* 0x000000244c007388 */ /* 0x000fe20000000c00 */
[----:B----4-:R-:W-:Y:S02]  /*a390*/  @!P6 FMUL.FTZ R51, R51, R14 ;  /* 0x0000000e3333e220 */ /* 0x010fe40000410000 */
[----:B0-----:R-:W-:Y:S02]  /*a3a0*/  FADD.FTZ R40, R5, R40 ;  /* 0x0000002805287221 */ /* 0x001fe40000010000 */
        /* <DEDUP_REMOVED lines=8> */
[----:B------:R-:W4:Y:S01]  /*a430*/  LDS.128 R20, [R72.X16+0x400] ;  /* 0x0004000048147984 */ /* 0x000f22000000cc00 */
[----:B------:R-:W-:Y:S01]  /*a440*/  FADD.FTZ R42, R41, R42 ;  /* 0x0000002a292a7221 */ /* 0x000fe20000010000 */
[----:B------:R-:W-:Y:S02]  /*a450*/  IADD3 R5, R5, R7, RZ ;  /* 0x0000000705057210 */ /* 0x000fe40007ffe0ff */
[----:B------:R-:W5:Y:S01]  /*a460*/  LDS.128 R24, [R72.X16+0x600] ;  /* 0x0006000048187984 */ /* 0x000f62000000cc00 */
[----:B------:R-:W-:Y:S01]  /*a470*/  LEA R6, P0, R4, c[0x0][0x340], 0x2 ;  /* 0x0000d00004067a11 */ /* 0x000fe200078010ff */
[----:B------:R-:W-:-:S03]  /*a480*/  FADD.FTZ R43, R42, R43 ;  /* 0x0000002b2a2b7221 */ /* 0x000fc60000010000 */
[----:B------:R-:W-:Y:S01]  /*a490*/  LEA.HI.X R7, R4, c[0x0][0x344], R5, 0x2, P0 ;  /* 0x0000d10004077a11 */ /* 0x000fe200000f1405 */
[----:B---3--:R-:W-:Y:S01]  /*a4a0*/  FADD.FTZ R44, R43, R44 ;  /* 0x0000002c2b2c7221 */ /* 0x008fe20000010000 */
        /* <DEDUP_REMOVED lines=11> */
[----:B----4-:R0:W-:Y:S03]  /*a560*/  STG.E.128 [R4.64+0x400], R20 ;  /* 0x0004001404007986 */ /* 0x0101e6000c101d08 */
[----:B------:R-:W-:Y:S01]  /*a570*/  FADD.FTZ R73, R50, R51 ;  /* 0x0000003332497221 */ /* 0x000fe20000010000 */
[----:B-----5:R0:W-:Y:S01]  /*a580*/  STG.E.128 [R4.64+0x600], R24 ;  /* 0x0006001804007986 */ /* 0x0201e2000c101d08 */
[----:B------:R-:W-:Y:S01]  /*a590*/  @!P0 CALL.REL.NOINC `(.L_x_9745) ;  /* 0x0000001000008944 */ /* 0x000fe20003c00000 */
[----:B------:R-:W-:Y:S05]  /*a5a0*/  BRA `(.L_x_9795) ;  /* 0xffff603000007947 */ /* 0x000fea000383ffff */
.L_x_9745:
[----:B------:R-:W-:Y:S02]  /*a5b0*/  ISETP.NE.U32.AND P0, PT, RZ, c[0x0][0x328], PT ;  /* 0x0000ca00ff007a0c */ /* 0x000fe40003f05070 */
[----:B------:R-:W-:-:S02]  /*a5c0*/  ISETP.NE.U32.AND P2, PT, RZ, c[0x0][0x348], PT ;  /* 0x0000d200ff007a0c */ /* 0x000fc40003f45070 */
[----:B------:R-:W-:Y:S02]  /*a5d0*/  ISETP.NE.AND.EX P1, PT, RZ, c[0x0][0x32c], PT, P0 ;  /* 0x0000cb00ff007a0c */ /* 0x000fe40003f25300 */
[----:B------:R-:W-:-:S11]  /*a5e0*/  ISETP.NE.AND.EX P0, PT, RZ, c[0x0][0x34c], PT, P2 ;  /* 0x0000d300ff007a0c */ /* 0x000fd60003f05320 */
[----:B------:R-:W-:Y:S05]  /*a5f0*/  @!P1 BRA `(.L_x_9796) ;  /* 0x0000014000009947 */ /* 0x000fea0003800000 */
[----:B0-----:R-:W0:Y:S01]  /*a600*/  SHFL.DOWN P1, R4, R71, 0x1, 0x1f ;  /* 0x08201f0047047f89 */ /* 0x001e220000020000 */
[----:B------:R-:W-:Y:S03]  /*a610*/  BSSY B0, `(.L_x_9796) ;  /* 0x0000012000007945 */ /* 0x000fe60003800000 */
[----:B------:R-:W2:Y:S01]  /*a620*/  S2R R9, SR_LANEID ;  /* 0x0000000000097919 */ /* 0x000ea20000000000 */
[----:B0-----:R-:W-:Y:S01]  /*a630*/  @P1 FADD R4, R4, R71 ;  /* 0x0000004704041221 */ /* 0x001fe20000000000 */
[----:B--2---:R-:W-:-:S04]  /*a640*/  ISETP.NE.AND P2, PT, R9, RZ, PT ;  /* 0x000000ff0900720c */ /* 0x004fc80003f45270 */
[----:B------:R-:W0:Y:S04]  /*a650*/  SHFL.DOWN P1, R5, R4, 0x2, 0x1f ;  /* 0x08401f0004057f89 */ /* 0x000e280000020000 */
[----:B------:R-:W2:Y:S01]  /*a660*/  S2R R9, SR_TID.X ;  /* 0x0000000000097919 */ /* 0x000ea20000002100 */
        /* <DEDUP_REMOVED lines=11> */
[----:B0-----:R0:W-:Y:S02]  /*a720*/  RED.E.ADD.F32.FTZ.RN.STRONG.GPU [R56.64], R8 ;  /* 0x000000083800798e */ /* 0x0011e4000c10e788 */
.L_x_9797:
[----:B0-----:R-:W-:Y:S05]  /*a730*/  BSYNC B0 ;  /* 0x0000000000007941 */ /* 0x001fea0003800000 */
.L_x_9796:
[----:B------:R-:W-:Y:S01]  /*a740*/  BSSY B0, `(.L_x_9798) ;  /* 0x0000018000007945 */ /* 0x000fe20003800000 */
[----:B------:R-:W-:Y:S05]  /*a750*/  @!P0 BRA `(.L_x_9799) ;  /* 0x0000015000008947 */ /* 0x000fea0003800000 */
[----:B------:R-:W-:Y:S06]  /*a760*/  BAR.SYNC.DEFER_BLOCKING 0x0 ;  /* 0x0000000000007b1d */ /* 0x000fec0000010000 */
[----:B0-----:R-:W0:Y:S04]  /*a770*/  SHFL.DOWN P0, R4, R73, 0x1, 0x1f ;  /* 0x08201f0049047f89 */ /* 0x001e280000000000 */
[----:B------:R-:W2:Y:S04]  /*a780*/  S2R R9, SR_LANEID ;  /* 0x0000000000097919 */ /* 0x000ea80000000000 */
[----:B------:R-:W3:Y:S01]  /*a790*/  S2R R21, SR_TID.X ;  /* 0x0000000000157919 */ /* 0x000ee20000002100 */
[----:B0-----:R-:W-:Y:S01]  /*a7a0*/  @P0 FADD R4, R4, R73 ;  /* 0x0000004904040221 */ /* 0x001fe20000000000 */
[----:B--2---:R-:W-:-:S04]  /*a7b0*/  ISETP.NE.AND P1, PT, R9, RZ, PT ;  /* 0x000000ff0900720c */ /* 0x004fc80003f25270 */
        /* <DEDUP_REMOVED lines=15> */
.L_x_9799:
[----:B0-----:R-:W0:Y:S02]  /*a8b0*/  S2R R21, SR_TID.X ;  /* 0x0000000000157919 */ /* 0x001e240000002100 */
.L_x_9800:
[----:B0-----:R-:W-:Y:S05]  /*a8c0*/  BSYNC B0 ;  /* 0x0000000000007941 */ /* 0x001fea0003800000 */
.L_x_9798:
        /* <DEDUP_REMOVED lines=22> */
.L_x_9801:
        /* <DEDUP_REMOVED lines=64> */
.L_x_9802:
        /* <DEDUP_REMOVED lines=13> */
.L_x_14710:


//--------------------- .text._Z25selective_scan_bwd_kernelI32Selective_Scan_bwd_kernel_traitsILi32ELi16ELb1ELb0ELb1ELb0ELb0EfN3c107complexIfEEEEv12SSMParamsBwd --------------------------
	.section	.text._Z25selective_scan_bwd_kernelI32Selective_Scan_bwd_kernel_traitsILi32ELi16ELb1ELb0ELb1ELb0ELb0EfN3c107complexIfEEEEv12SSMParamsBwd,"ax",@progbits
	.sectioninfo	@"SHI_REGISTERS=255"
	.align	128
        .global         _Z25selective_scan_bwd_kernelI32Selective_Scan_bwd_kernel_traitsILi32ELi16ELb1ELb0ELb1ELb0ELb0EfN3c107complexIfEEEEv12SSMParamsBwd
        .type           _Z25selective_scan_bwd_kernelI32Selective_Scan_bwd_kernel_traitsILi32ELi16ELb1ELb0ELb1ELb0ELb0EfN3c107complexIfEEEEv12SSMParamsBwd,@function
        .size           _Z25selective_scan_bwd_kernelI32Selective_Scan_bwd_kernel_traitsILi32ELi16ELb1ELb0ELb1ELb0ELb0EfN3c107complexIfEEEEv12SSMParamsBwd,(.L_x_14711 - _Z25selective_scan_bwd_kernelI32Selective_Scan_bwd_kernel_traitsILi32ELi16ELb1ELb0ELb1ELb0ELb0EfN3c107complexIfEEEEv12SSMParamsBwd)
        .other          _Z25selective_scan_bwd_kernelI32Selective_Scan_bwd_kernel_traitsILi32ELi16ELb1ELb0ELb1ELb0ELb0EfN3c107complexIfEEEEv12SSMParamsBwd,@"STO_CUDA_ENTRY STV_DEFAULT"
_Z25selective_scan_bwd_kernelI32Selective_Scan_bwd_kernel_traitsILi32ELi16ELb1ELb0ELb1ELb0ELb0EfN3c107complexIfEEEEv12SSMParamsBwd:
.text._Z25selective_scan_bwd_kernelI32Selective_Scan_bwd_kernel_traitsILi32ELi16ELb1ELb0ELb1ELb0ELb0EfN3c107complexIfEEEEv12SSMParamsBwd:
        /* <DEDUP_REMOVED lines=34> */
[----:B------:R-:W-:Y:S02]  /*0220*/  UISETP.NE.U32.AND UP0, UPT, URZ, UR4, UPT ;  /* 0x000000043f00728c */ /* 0x000fe4000bf05070 */
[----:B-1----:R-:W-:Y:S01]  /*0230*/  USHF.R.S32.HI UR34, URZ, 0x1f, UR35 ;  /* 0x0000001f3f227899 */ /* 0x002fe20008011423 */
[----:B------:R1:W-:Y:S01]  /*0240*/  STL [R1+0x8], RZ ;  /* 0x000008ff01007387 */ /* 0x0003e20000100800 */
[----:B------:R-:W-:Y:S02]  /*0250*/  UISETP.NE.AND.EX UP0, UPT, URZ, UR5, UPT, UP0 ;  /* 0x000000053f00728c */ /* 0x000fe4000bf05300 */
[----:B------:R-:W-:Y:S01]  /*0260*/  UIMAD UR5, UR34, UR22, URZ ;  /* 0x00000016220572a4 */ /* 0x000fe2000f8e023f */
[----:B------:R1:W-:Y:S01]  /*0270*/  STL [R1+0x4], RZ ;  /* 0x000004ff01007387 */ /* 0x0003e20000100800 */
[----:B------:R-:W-:-:S02]  /*0280*/  UIMAD.WIDE.U32 UR14, UR35, UR22, URZ ;  /* 0x00000016230e72a5 */ /* 0x000fc4000f8e003f */
[----:B------:R-:W-:Y:S02]  /*0290*/  UIMAD UR23, UR35, UR23, UR5 ;  /* 0x00000017231772a4 */ /* 0x000fe4000f8e0205 */
[----:B------:R-:W-:Y:S01]  /*02a0*/  ULDC.64 UR6, c[0x0][0x1d0] ;  /* 0x0000740000067ab9 */ /* 0x000fe20000000a00 */
[----:B0-----:R-:W0:Y:S01]  /*02b0*/  I2F.RP R0, UR31 ;  /* 0x0000001f00007d06 */ /* 0x001e220008209400 */
[----:B------:R-:W-:Y:S02]  /*02c0*/  UIMAD UR4, UR34, UR6, URZ ;  /* 0x00000006220472a4 */ /* 0x000fe4000f8e023f */
[----:B------:R-:W-:Y:S02]  /*02d0*/  UIMAD.WIDE.U32 UR12, UR35, UR6, URZ ;  /* 0x00000006230c72a5 */ /* 0x000fe4000f8e003f */
[----:B------:R-:W-:Y:S02]  /*02e0*/  UIMAD UR4, UR35, UR7, UR4 ;  /* 0x00000007230472a4 */ /* 0x000fe4000f8e0204 */
[----:B------:R-:W-:-:S02]  /*02f0*/  UIMAD.WIDE.U32 UR10, UR35, UR24, URZ ;  /* 0x00000018230a72a5 */ /* 0x000fc4000f8e003f */
[----:B------:R-:W-:Y:S02]  /*0300*/  ULDC.64 UR6, c[0x0][0x278] ;  /* 0x00009e0000067ab9 */ /* 0x000fe40000000a00 */
[----:B------:R-:W-:Y:S02]  /*0310*/  UIMAD UR24, UR34, UR24, URZ ;  /* 0x00000018221872a4 */ /* 0x000fe4000f8e023f */
[----:B------:R-:W-:Y:S02]  /*0320*/  UIMAD UR21, UR34, UR6, URZ ;  /* 0x00000006221572a4 */ /* 0x000fe4000f8e023f */
[----:B------:R-:W-:Y:S01]  /*0330*/  UIMAD UR24, UR35, UR25, UR24 ;  /* 0x00000019231872a4 */ /* 0x000fe2000f8e0218 */
[----:B0-----:R-:W2:Y:S01]  /*0340*/  MUFU.RCP R0, R0 ;  /* 0x0000000000007308 */ /* 0x001ea20000001000 */
[----:B------:R-:W-:Y:S02]  /*0350*/  UIMAD.WIDE.U32 UR18, UR35, UR6, URZ ;  /* 0x00000006231272a5 */ /* 0x000fe4000f8e003f */
[----:B------:R-:W-:-:S02]  /*0360*/  UIMAD UR21, UR35, UR7, UR21 ;  /* 0x00000007231572a4 */ /* 0x000fc4000f8e0215 */
[----:B------:R-:W-:Y:S02]  /*0370*/  UIADD3 UR13, UR13, UR4, URZ ;  /* 0x000000040d0d7290 */ /* 0x000fe4000fffe03f */
[----:B------:R-:W-:Y:S02]  /*0380*/  ULDC.64 UR6, c[0x0][0x328] ;  /* 0x0000ca0000067ab9 */ /* 0x000fe40000000a00 */
[----:B------:R-:W-:Y:S02]  /*0390*/  UISETP.NE.U32.AND UP1, UPT, URZ, UR6, UPT ;  /* 0x000000063f00728c */ /* 0x000fe4000bf25070 */
[----:B------:R-:W-:Y:S02]  /*03a0*/  UMOV UR4, URZ ;  /* 0x0000003f00047c82 */ /* 0x000fe40008000000 */
[----:B------:R-:W-:Y:S02]  /*03b0*/  UISETP.NE.AND.EX UP1, UPT, URZ, UR7, UPT, UP1 ;  /* 0x000000073f00728c */ /* 0x000fe4000bf25310 */
[----:B------:R-:W-:Y:S01]  /*03c0*/  UISETP.NE.U32.AND UP2, UPT, URZ, UR26, UPT ;  /* 0x0000001a3f00728c */ /* 0x000fe2000bf45070 */
[----:B--2---:R-:W-:Y:S01]  /*03d0*/  IADD3 R2, R0, 0xffffffe, RZ ;  /* 0x0ffffffe00027810 */ /* 0x004fe20007ffe0ff */
[----:B------:R-:W-:Y:S01]  /*03e0*/  UIADD3 UR15, UR15, UR23, URZ ;  /* 0x000000170f0f7290 */ /* 0x000fe2000fffe03f */
[----:B------:R-:W-:Y:S01]  /*03f0*/  IABS R0, UR17 ;  /* 0x0000001100007c13 */ /* 0x000fe20008000000 */
[----:B------:R-:W-:-:S02]  /*0400*/  UISETP.NE.AND.EX UP2, UPT, URZ, UR27, UPT, UP2 ;  /* 0x0000001b3f00728c */ /* 0x000fc4000bf45320 */
[----:B------:R-:W-:Y:S01]  /*0410*/  ULDC UR33, c[0x0][0x178] ;  /* 0x00005e0000217ab9 */ /* 0x000fe20000000800 */
[----:B------:R-:W0:Y:S01]  /*0420*/  F2I.FTZ.U32.TRUNC.NTZ R2, R2 ;  /* 0x0000000200027305 */ /* 0x000e22000021f000 */
[----:B------:R-:W2:Y:S01]  /*0430*/  R2UR UR22, R0 ;  /* 0x00000000001673c2 */ /* 0x000ea200000e0000 */
[----:B------:R-:W-:Y:S02]  /*0440*/  @UP1 ULEA UR8, UP3, UR17, UR6, 0x2 ;  /* 0x0000000611081291 */ /* 0x000fe4000f86103f */
[----:B------:R-:W-:Y:S02]  /*0450*/  UIADD3 UR11, UR11, UR24, URZ ;  /* 0x000000180b0b7290 */ /* 0x000fe4000fffe03f */
[----:B------:R-:W-:Y:S02]  /*0460*/  @UP1 ULEA.HI.X UR9, UR17, UR7, UR16, 0x2, UP3 ;  /* 0x0000000711091291 */ /* 0x000fe400098f1410 */
[----:B------:R-:W-:Y:S02]  /*0470*/  UMOV UR6, URZ ;  /* 0x0000003f00067c82 */ /* 0x000fe40008000000 */
[----:B------:R-:W-:-:S02]  /*0480*/  @UP2 ULEA UR6, UP1, UR17, UR26, 0x2 ;  /* 0x0000001a11062291 */ /* 0x000fc4000f82103f */
[----:B------:R-:W-:Y:S02]  /*0490*/  UMOV UR7, URZ ;  /* 0x0000003f00077c82 */ /* 0x000fe40008000000 */
[----:B------:R-:W-:Y:S01]  /*04a0*/  @UP2 ULEA.HI.X UR7, UR17, UR27, UR16, 0x2, UP1 ;  /* 0x0000001b11072291 */ /* 0x000fe200088f1410 */
[----:B0-----:R-:W0:Y:S02]  /*04b0*/  R2UR UR5, R2 ;  /* 0x00000000020573c2 */ /* 0x001e2400000e0000 */
[----:B------:R-:W-:Y:S02]  /*04c0*/  ULDC.64 UR26, c[0x0][0x1d8] ;  /* 0x00007600001a7ab9 */ /* 0x000fe40000000a00 */
        /* <DEDUP_REMOVED lines=80> */
[----:B------:R3:W-:Y:S01]  /*09d0*/  STL [R1+0x4], RZ ;  /* 0x000004ff01007387 */ /* 0x0007e20000100800 */
[----:B------:R-:W-:Y:S02]  /*09e0*/  ULDC UR19, c[0x0][0x174] ;  /* 0x00005d0000137ab9 */ /* 0x000fe40000000800 */
[----:B------:R-:W-:Y:S01]  /*09f0*/  UMOV UR6, URZ ;  /* 0x0000003f00067c82 */ /* 0x000fe20008000000 */
[----:B------:R-:W4:Y:S04]  /*0a00*/  S2R R192, SR_TID.X ;  /* 0x0000000000c07919 */ /* 0x000f280000002100 */
[----:B------:R3:W-:Y:S02]  /*0a10*/  STL [R1+0x8], RZ ;  /* 0x000008ff01007387 */ /* 0x0007e40000100800 */
.L_x_9885:
[----:B------:R-:W-:Y:S01]  /*0a20*/  BAR.SYNC.DEFER_BLOCKING 0x0 ;  /* 0x0000000000007b1d */ /* 0x000fe20000010000 */
[----:B0---4-:R-:W-:-:S02]  /*0a30*/  SHF.L.U32 R0, R192, 0x2, RZ ;  /* 0x00000002c0007819 */ /* 0x011fc400000006ff */
[----:B------:R-:W-:Y:S02]  /*0a40*/  MOV R2, UR20 ;  /* 0x0000001400027c02 */ /* 0x000fe40008000f00 */
[----:B------:R-:W-:Y:S02]  /*0a50*/  LOP3.LUT R0, R0, 0xffffff80, RZ, 0xc0, !PT ;  /* 0xffffff8000007812 */ /* 0x000fe400078ec0ff */
[----:B-1----:R-:W-:Y:S02]  /*0a60*/  MOV R3, UR21 ;  /* 0x0000001500037c02 */ /* 0x002fe40008000f00 */
[----:B------:R-:W-:Y:S01]  /*0a70*/  LOP3.LUT R6, R0, 0x1f, R192, 0xf8, !PT ;  /* 0x0000001f00067812 */ /* 0x000fe200078ef8c0 */
[----:B------:R-:W1:Y:S04]  /*0a80*/  S2R R25, SR_LANEID ;  /* 0x0000000000197919 */ /* 0x000e680000000000 */
[----:B------:R-:W-:Y:S01]  /*0a90*/  IMAD.WIDE R2, R6, 0x10, R2 ;  /* 0x0000001006027825 */ /* 0x000fe200078e0202 */
[----:B------:R-:W-:Y:S01]  /*0aa0*/  MOV R4, UR22 ;  /* 0x0000001600047c02 */ /* 0x000fe20008000f00 */
[----:B------:R-:W4:Y:S01]  /*0ab0*/  LDL.LU R0, [R1+0x8] ;  /* 0x0000080001007983 */ /* 0x000f220000300800 */
[----:B------:R-:W-:-:S03]  /*0ac0*/  MOV R5, UR23 ;  /* 0x0000001700057c02 */ /* 0x000fc60008000f00 */
[----:B------:R-:W-:Y:S04]  /*0ad0*/  STL [R1], R6 ;  /* 0x0000000601007387 */ /* 0x000fe80000100800 */
[----:B------:R-:W5:Y:S04]  /*0ae0*/  LDG.E.128 R8, [R2.64] ;  /* 0x0000001c02087981 */ /* 0x000f68000c1e1d00 */
[----:B---3--:R-:W3:Y:S04]  /*0af0*/  LDG.E.128 R12, [R2.64+0x200] ;  /* 0x0002001c020c7981 */ /* 0x008ee8000c1e1d00 */
[----:B--2---:R-:W2:Y:S04]  /*0b00*/  LDG.E.128 R16, [R2.64+0x400] ;  /* 0x0004001c02107981 */ /* 0x004ea8000c1e1d00 */
[----:B------:R-:W4:Y:S01]  /*0b10*/  LDG.E.128 R20, [R2.64+0x600] ;  /* 0x0006001c02147981 */ /* 0x000f22000c1e1d00 */
[----:B-1----:R-:W-:Y:S01]  /*0b20*/  SHF.L.U32 R24, R25, 0x6, RZ ;  /* 0x0000000619187819 */ /* 0x002fe200000006ff */
[----:B------:R-:W-:-:S02]  /*0b30*/  IMAD.WIDE R4, R6, 0x10, R4 ;  /* 0x0000001006047825 */ /* 0x000fc400078e0204 */
[----:B-----5:R1:W-:Y:S04]  /*0b40*/  STS.128 [R25.X16], R8 ;  /* 0x0000000819007388 */ /* 0x0203e8000000cc00 */
[----:B---3--:R3:W-:Y:S04]  /*0b50*/  STS.128 [R25.X16+0x200], R12 ;  /* 0x0002000c19007388 */ /* 0x0087e8000000cc00 */
[----:B--2---:R2:W-:Y:S04]  /*0b60*/  STS.128 [R25.X16+0x400], R16 ;  /* 0x0004001019007388 */ /* 0x0045e8000000cc00 */
[----:B----4-:R4:W-:Y:S01]  /*0b70*/  STS.128 [R25.X16+0x600], R20 ;  /* 0x0006001419007388 */ /* 0x0109e2000000cc00 */
[----:B------:R-:W-:-:S06]  /*0b80*/  NOP ;  /* 0x0000000000007918 */ /* 0x000fcc0000000000 */
[----:B------:R-:W-:Y:S04]  /*0b90*/  LDS.128 R36, [R24] ;  /* 0x0000000018247984 */ /* 0x000fe80000000c00 */
[----:B------:R-:W-:Y:S04]  /*0ba0*/  LDS.128 R40, [R24+0x10] ;  /* 0x0000100018287984 */ /* 0x000fe80000000c00 */
[----:B------:R-:W-:Y:S04]  /*0bb0*/  LDS.128 R44, [R24+0x20] ;  /* 0x00002000182c7984 */ /* 0x000fe80000000c00 */
[----:B------:R-:W-:Y:S04]  /*0bc0*/  LDS.128 R48, [R24+0x30] ;  /* 0x0000300018307984 */ /* 0x000fe80000000c00 */
[----:B------:R-:W-:Y:S06]  /*0bd0*/  BAR.SYNC.DEFER_BLOCKING 0x0 ;  /* 0x0000000000007b1d */ /* 0x000fec0000010000 */
[----:B-1----:R-:W5:Y:S04]  /*0be0*/  LDG.E.128 R8, [R4.64] ;  /* 0x0000001c04087981 */ /* 0x002f68000c1e1d00 */
[----:B---3--:R-:W3:Y:S04]  /*0bf0*/  LDG.E.128 R12, [R4.64+0x200] ;  /* 0x0002001c040c7981 */ /* 0x008ee8000c1e1d00 */
[----:B--2---:R-:W2:Y:S04]  /*0c00*/  LDG.E.128 R16, [R4.64+0x400] ;  /* 0x0004001c04107981 */ /* 0x004ea8000c1e1d00 */
[----:B----4-:R-:W4:Y:S01]  /*0c10*/  LDG.E.128 R20, [R4.64+0x600] ;  /* 0x0006001c04147981 */ /* 0x010f22000c1e1d00 */
[----:B------:R-:W-:-:S02]  /*0c20*/  MOV R2, UR24 ;  /* 0x0000001800027c02 */ /* 0x000fc40008000f00 */
[----:B------:R-:W-:-:S05]  /*0c30*/  MOV R3, UR25 ;  /* 0x0000001900037c02 */ /* 0x000fca0008000f00 */
[----:B------:R-:W-:Y:S01]  /*0c40*/  IMAD.WIDE R2, R6, 0x10, R2 ;  /* 0x0000001006027825 */ /* 0x000fe200078e0202 */
[----:B-----5:R1:W-:Y:S04]  /*0c50*/  STS.128 [R25.X16], R8 ;  /* 0x0000000819007388 */ /* 0x0203e8000000cc00 */
[----:B---3--:R3:W-:Y:S04]  /*0c60*/  STS.128 [R25.X16+0x200], R12 ;  /* 0x0002000c19007388 */ /* 0x0087e8000000cc00 */
[----:B--2---:R2:W-:Y:S04]  /*0c70*/  STS.128 [R25.X16+0x400], R16 ;  /* 0x0004001019007388 */ /* 0x0045e8000000cc00 */
[----:B----4-:R-:W-:Y:S01]  /*0c80*/  STS.128 [R25.X16+0x600], R20 ;  /* 0x0006001419007388 */ /* 0x010fe2000000cc00 */
[----:B------:R-:W-:-:S06]  /*0c90*/  NOP ;  /* 0x0000000000007918 */ /* 0x000fcc0000000000 */
[----:B------:R-:W-:Y:S04]  /*0ca0*/  LDS.128 R52, [R24] ;  /* 0x0000000018347984 */ /* 0x000fe80000000c00 */
[----:B------:R-:W-:Y:S04]  /*0cb0*/  LDS.128 R56, [R24+0x10] ;  /* 0x0000100018387984 */ /* 0x000fe80000000c00 */
[----:B------:R-:W-:Y:S04]  /*0cc0*/  LDS.128 R60, [R24+0x20] ;  /* 0x00002000183c7984 */ /* 0x000fe80000000c00 */
[----:B------:R-:W-:Y:S04]  /*0cd0*/  LDS.128 R64, [R24+0x30] ;  /* 0x0000300018407984 */ /* 0x000fe80000000c00 */
[----:B------:R-:W-:Y:S06]  /*0ce0*/  BAR.SYNC.DEFER_BLOCKING 0x0 ;  /* 0x0000000000007b1d */ /* 0x000fec0000010000 */
[----:B------:R-:W4:Y:S04]  /*0cf0*/  LDG.E.128 R4, [R2.64] ;  /* 0x0000001c02047981 */ /* 0x000f28000c1e1d00 */
[----:B-1----:R-:W5:Y:S04]  /*0d00*/  LDG.E.128 R8, [R2.64+0x200] ;  /* 0x0002001c02087981 */ /* 0x002f68000c1e1d00 */
[----:B---3--:R-:W3:Y:S04]  /*0d10*/  LDG.E.128 R12, [R2.64+0x400] ;  /* 0x0004001c020c7981 */ /* 0x008ee8000c1e1d00 */
[----:B--2---:R-:W2:Y:S01]  /*0d20*/  LDG.E.128 R16, [R2.64+0x600] ;  /* 0x0006001c02107981 */ /* 0x004ea2000c1e1d00 */
[----:B------:R-:W-:-:S03]  /*0d30*/  ISETP.LT.AND P0, PT, RZ, c[0x0][0x16c], PT ;  /* 0x00005b00ff007a0c */ /* 0x000fc60003f01270 */
[----:B----4-:R-:W-:Y:S04]  /*0d40*/  STS.128 [R25.X16], R4 ;  /* 0x0000000419007388 */ /* 0x010fe8000000cc00 */
[----:B-----5:R-:W-:Y:S04]  /*0d50*/  STS.128 [R25.X16+0x200], R8 ;  /* 0x0002000819007388 */ /* 0x020fe8000000cc00 */
[----:B---3--:R-:W-:Y:S04]  /*0d60*/  STS.128 [R25.X16+0x400], R12 ;  /* 0x0004000c19007388 */ /* 0x008fe8000000cc00 */
[----:B--2---:R-:W-:Y:S01]  /*0d70*/  STS.128 [R25.X16+0x600], R16 ;  /* 0x0006001019007388 */ /* 0x004fe2000000cc00 */
[----:B------:R-:W-:-:S06]  /*0d80*/  NOP ;  /* 0x0000000000007918 */ /* 0x000fcc0000000000 */
[----:B------:R-:W1:Y:S04]  /*0d90*/  LDS.128 R68, [R24] ;  /* 0x0000000018447984 */ /* 0x000e680000000c00 */
[----:B------:R-:W2:Y:S04]  /*0da0*/  LDS.128 R72, [R24+0x10] ;  /* 0x0000100018487984 */ /* 0x000ea80000000c00 */
[----:B------:R-:W3:Y:S04]  /*0db0*/  LDS.128 R76, [R24+0x20] ;  /* 0x00002000184c7984 */ /* 0x000ee80000000c00 */
[----:B------:R-:W4:Y:S01]  /*0dc0*/  LDS.128 R80, [R24+0x30] ;  /* 0x0000300018507984 */ /* 0x000f220000000c00 */
        /* <DEDUP_REMOVED lines=32> */
[----:B------:R0:W-:Y:S04]  /*0fd0*/  STL [R1+0x8], R0 ;  /* 0x0000080001007387 */ /* 0x0001e80000100800 */
        /* <DEDUP_REMOVED lines=11> */
.L_x_9804:
        /* <DEDUP_REMOVED lines=8> */
[----:B------:R-:W-:-:S02]  /*1110*/  UMOV UR7, URZ ;  /* 0x0000003f00077c82 */ /* 0x000fc40008000000 */
[----:B------:R-:W-:Y:S02]  /*1120*/  UMOV UR8, URZ ;  /* 0x0000003f00087c82 */ /* 0x000fe40008000000 */
[----:B------:R-:W-:Y:S02]  /*1130*/  UMOV UR9, URZ ;  /* 0x0000003f00097c82 */ /* 0x000fe40008000000 */
.L_x_9884:
        /* <DEDUP_REMOVED lines=16> */
[----:B------:R-:W-:-:S05]  /*1240*/  MOV R3, UR33 ;  /* 0x0000002100037c02 */ /* 0x000fca0008000f00 */
[----:B------:R0:W2:Y:S01]  /*1250*/  LDG.E.64 R120, [R2.64] ;  /* 0x0000001c02787981 */ /* 0x0000a2000c1e1b00 */
        /* <DEDUP_REMOVED lines=10> */
[----:B-1----:R1:W-:Y:S01]  /*1300*/  STL [R1], R6 ;  /* 0x0000000601007387 */ /* 0x0023e20000100800 */
[----:B0-----:R-:W-:Y:S01]  /*1310*/  IADD3 R3, R0, R6, RZ ;  /* 0x0000000600037210 */ /* 0x001fe20007ffe0ff */
[----:B------:R-:W-:Y:S01]  /*1320*/  FADD.FTZ R191, R52, UR5 ;  /* 0x0000000534bf7e21 */ /* 0x000fe20008010000 */
[----:B------:R-:W-:Y:S01]  /*1330*/  ULDC.64 UR32, c[0x0][0x198] ;  /* 0x0000660000207ab9 */ /* 0x000fe20000000a00 */
[----:B------:R-:W-:-:S05]  /*1340*/  MOV R5, UR30 ;  /* 0x0000001e00057c02 */ /* 0x000fca0008000f00 */
[----:B------:R-:W-:-:S05]  /*1350*/  IMAD.WIDE R2, R3, 0x10, R4 ;  /* 0x0000001003027825 */ /* 0x000fca00078e0204 */
[----:B------:R0:W3:Y:S04]  /*1360*/  LDG.E.128 R32, [R2.64] ;  /* 0x0000001c02207981 */ /* 0x0000e8000c1e1d00 */
[----:B------:R0:W2:Y:S04]  /*1370*/  LDG.E.128 R28, [R2.64+0x200] ;  /* 0x0002001c021c7981 */ /* 0x0000a8000c1e1d00 */
[----:B------:R0:W3:Y:S04]  /*1380*/  LDG.E.128 R24, [R2.64+0x400] ;  /* 0x0004001c02187981 */ /* 0x0000e8000c1e1d00 */
[----:B------:R0:W3:Y:S04]  /*1390*/  LDG.E.128 R20, [R2.64+0x600] ;  /* 0x0006001c02147981 */ /* 0x0000e8000c1e1d00 */
[----:B------:R0:W3:Y:S04]  /*13a0*/  LDG.E.128 R16, [R2.64+0x800] ;  /* 0x0008001c02107981 */ /* 0x0000e8000c1e1d00 */
[----:B------:R0:W3:Y:S04]  /*13b0*/  LDG.E.128 R12, [R2.64+0xa00] ;  /* 0x000a001c020c7981 */ /* 0x0000e8000c1e1d00 */
[----:B------:R0:W3:Y:S04]  /*13c0*/  LDG.E.128 R8, [R2.64+0xc00] ;  /* 0x000c001c02087981 */ /* 0x0000e8000c1e1d00 */
[----:B-1----:R0:W3:Y:S01]  /*13d0*/  LDG.E.128 R4, [R2.64+0xe00] ;  /* 0x000e001c02047981 */ /* 0x0020e2000c1e1d00 */
[----:B------:R-:W-:Y:S01]  /*13e0*/  FADD.FTZ R190, R53, UR5 ;  /* 0x0000000535be7e21 */ /* 0x000fe20008010000 */
[----:B------:R-:W-:Y:S01]  /*13f0*/  UIMAD UR38, UR16, UR32, URZ ;  /* 0x00000020102672a4 */ /* 0x000fe2000f8e023f */
[----:B------:R-:W-:Y:S01]  /*1400*/  FADD.FTZ R189, R54, UR5 ;  /* 0x0000000536bd7e21 */ /* 0x000fe20008010000 */
[----:B------:R-:W-:Y:S01]  /*1410*/  UIMAD.WIDE.U32 UR30, UR17, UR32, URZ ;  /* 0x00000020111e72a5 */ /* 0x000fe2000f8e003f */
[----:B------:R-:W-:Y:S01]  /*1420*/  FADD.FTZ R188, R55, UR5 ;  /* 0x0000000537bc7e21 */ /* 0x000fe20008010000 */
[----:B------:R-:W-:Y:S01]  /*1430*/  UIMAD UR38, UR17, UR33, UR38 ;  /* 0x00000021112672a4 */ /* 0x000fe2000f8e0226 */
[----:B------:R-:W-:Y:S01]  /*1440*/  FADD.FTZ R187, R56, UR5 ;  /* 0x0000000538bb7e21 */ /* 0x000fe20008010000 */
[----:B------:R-:W-:Y:S01]  /*1450*/  LOP3.LUT R249, R192, 0x1f, RZ, 0xc0, !PT ;  /* 0x0000001fc0f97812 */ /* 0x000fe200078ec0ff */
[----:B------:R-:W-:Y:S01]  /*1460*/  FADD.FTZ R186, R57, UR5 ;  /* 0x0000000539ba7e21 */ /* 0x000fe20008010000 */
[----:B------:R-:W-:Y:S01]  /*1470*/  ULDC.64 UR32, c[0x0][0x1a0] ;  /* 0x0000680000207ab9 */ /* 0x000fe20000000a00 */
[----:B------:R-:W-:Y:S01]  /*1480*/  FADD.FTZ R185, R58, UR5 ;  /* 0x000000053ab97e21 */ /* 0x000fe20008010000 */
[----:B------:R-:W-:Y:S01]  /*1490*/  UIADD3 UR31, UR31, UR38, URZ ;  /* 0x000000261f1f7290 */ /* 0x000fe2000fffe03f */
[----:B------:R-:W-:Y:S01]  /*14a0*/  FADD.FTZ R184, R59, UR5 ;  /* 0x000000053bb87e21 */ /* 0x000fe20008010000 */
[----:B------:R-:W-:Y:S01]  /*14b0*/  UIMAD UR38, UR37, UR32, URZ ;  /* 0x00000020252672a4 */ /* 0x000fe2000f8e023f */
[----:B------:R-:W-:Y:S01]  /*14c0*/  FADD.FTZ R181, R60, UR5 ;  /* 0x000000053cb57e21 */ /* 0x000fe20008010000 */
[----:B------:R-:W-:Y:S01]  /*14d0*/  UIMAD.WIDE.U32 UR30, UR7, UR32, UR30 ;  /* 0x00000020071e72a5 */ /* 0x000fe2000f8e001e */
[----:B------:R-:W-:Y:S01]  /*14e0*/  ISETP.NE.AND P0, PT, R249, RZ, PT ;  /* 0x000000fff900720c */ /* 0x000fe20003f05270 */
[----:B------:R-:W-:Y:S01]  /*14f0*/  UIMAD UR38, UR7, UR33, UR38 ;  /* 0x00000021072672a4 */ /* 0x000fe2000f8e0226 */
[----:B------:R-:W1:Y:S01]  /*1500*/  S2R R208, SR_LANEID ;  /* 0x0000000000d07919 */ /* 0x000e620000000000 */
[----:B------:R-:W-:Y:S01]  /*1510*/  FADD.FTZ R180, R61, UR5 ;  /* 0x000000053db47e21 */ /* 0x000fe20008010000 */
[----:B------:R-:W-:Y:S01]  /*1520*/  ULDC.64 UR32, c[0x0][0x228] ;  /* 0x00008a0000207ab9 */ /* 0x000fe20000000a00 */
[----:B------:R-:W-:Y:S01]  /*1530*/  FADD.FTZ R179, R62, UR5 ;  /* 0x000000053eb37e21 */ /* 0x000fe20008010000 */
[----:B------:R-:W-:Y:S01]  /*1540*/  UIADD3 UR31, UR31, UR38, URZ ;  /* 0x000000261f1f7290 */ /* 0x000fe2000fffe03f */
[----:B------:R-:W-:Y:S01]  /*1550*/  MOV R124, c[0x0][0x16c] ;  /* 0x00005b00007c7a02 */ /* 0x000fe20000000f00 */
[----:B------:R-:W-:Y:S01]  /*1560*/  ULEA UR32, UP0, UR30, UR32, 0x3 ;  /* 0x000000201e207291 */ /* 0x000fe2000f80183f */
[----:B------:R-:W-:-:S03]  /*1570*/  FADD.FTZ R178, R63, UR5 ;  /* 0x000000053fb27e21 */ /* 0x000fc60008010000 */
[----:B------:R-:W-:Y:S02]  /*1580*/  ULEA.HI.X UR33, UR30, UR33, UR31, 0x3, UP0 ;  /* 0x000000211e217291 */ /* 0x000fe400080f1c1f */
[----:B------:R-:W-:-:S04]  /*1590*/  UIADD3 UR30, UR19, -0x1, URZ ;  /* 0xffffffff131e7890 */ /* 0x000fc8000fffe03f */
[----:B------:R-:W-:-:S04]  /*15a0*/  ULEA.HI UR31, UR30, UR30, URZ, 0x1 ;  /* 0x0000001e1e1f7291 */ /* 0x000fc8000f8f083f */
[----:B------:R-:W-:Y:S01]  /*15b0*/  ULOP3.LUT UR31, UR31, 0xfffffe, URZ, 0xc0, !UPT ;  /* 0x00fffffe1f1f7892 */ /* 0x000fe2000f8ec03f */
[----:B-1----:R-:W-:-:S03]  /*15c0*/  IADD3 R119, R208, 0x60, RZ ;  /* 0x00000060d0777810 */ /* 0x002fc60007ffe0ff */
[----:B------:R-:W-:Y:S01]  /*15d0*/  UIADD3 UR31, UR30, -UR31, URZ ;  /* 0x8000001f1e1f7290 */ /* 0x000fe2000fffe03f */
[----:B------:R-:W-:Y:S01]  /*15e0*/  LEA.HI.SX32 R119, R119, R208, 0x1b ;  /* 0x000000d077777211 */ /* 0x000fe200078fdaff */
[----:B------:R-:W-:Y:S02]  /*15f0*/  FADD.FTZ R177, R64, UR5 ;  /* 0x0000000540b17e21 */ /* 0x000fe40008010000 */
[----:B------:R-:W-:Y:S01]  /*1600*/  ULEA UR31, UR31, UR7, 0x8 ;  /* 0x000000071f1f7291 */ /* 0x000fe2000f8e403f */
[C---:B------:R-:W-:Y:S02]  /*1610*/  ISETP.NE.AND P2, PT, R192.reuse, RZ, PT ;  /* 0x000000ffc000720c */ /* 0x040fe40003f45270 */
[----:B------:R-:W-:Y:S01]  /*1620*/  IADD3 R125, R192, 0x200, RZ ;  /* 0x00000200c07d7810 */ /* 0x000fe20007ffe0ff */
[----:B--2---:R-:W1:Y:S08]  /*1630*/  R2UR UR39, R121 ;  /* 0x00000000792773c2 */ /* 0x004e7000000e0000 */
[----:B------:R-:W2:Y:S01]  /*1640*/  R2UR UR40, R120 ;  /* 0x00000000782873c2 */ /* 0x000ea200000e0000 */
        /* <DEDUP_REMOVED lines=32> */
[----:B------:R0:W-:Y:S03]  /*1850*/  MUFU.COS R164, R3 ;  /* 0x0000000300a47308 */ /* 0x0001e60000000000 */
[----:B------:R-:W-:Y:S02]  /*1860*/  FMUL.RZ R118, R0, 0.15915493667125701904 ;  /* 0x3e22f98300767820 */ /* 0x000fe4000040c000 */
[----:B------:R-:W-:-:S03]  /*1870*/  FMUL.FTZ R0, R179, UR39 ;  /* 0x00000027b3007c20 */ /* 0x000fc60008410000 */
[----:B------:R-:W-:Y:S01]  /*1880*/  MUFU.SIN R159, R2 ;  /* 0x00000002009f7308 */ /* 0x000fe20000000400 */
[----:B0-----:R-:W-:Y:S01]  /*1890*/  MOV R3, UR33 ;  /* 0x0000002100037c02 */ /* 0x001fe20008000f00 */
[----:B------:R-:W-:-:S06]  /*18a0*/  FMUL.RZ R123, R0, 0.15915493667125701904 ;  /* 0x3e22f983007b7820 */ /* 0x000fcc000040c000 */
[----:B------:R0:W-:Y:S08]  /*18b0*/  MUFU.COS R160, R2 ;  /* 0x0000000200a07308 */ /* 0x0001f00000000000 */
[----:B------:R-:W-:Y:S01]  /*18c0*/  MUFU.SIN R173, R117 ;  /* 0x0000007500ad7308 */ /* 0x000fe20000000400 */
[----:B0-----:R-:W-:-:S06]  /*18d0*/  MOV R2, UR32 ;  /* 0x0000002000027c02 */ /* 0x001fcc0008000f00 */
[----:B------:R-:W4:Y:S01]  /*18e0*/  LDG.E.64 R2, [R2.64] ;  /* 0x0000001c02027981 */ /* 0x000f22000c1e1b00 */
[----:B------:R0:W-:Y:S01]  /*18f0*/  MUFU.COS R174, R117 ;  /* 0x0000007500ae7308 */ /* 0x0001e20000000000 */
[----:B------:R-:W-:-:S07]  /*1900*/  IADD3 R0, R208, 0x20, RZ ;  /* 0x00000020d0007810 */ /* 0x000fce0007ffe0ff */
[----:B------:R-:W-:Y:S01]  /*1910*/  MUFU.SIN R161, R116 ;  /* 0x0000007400a17308 */ /* 0x000fe20000000400 */
[----:B0-----:R-:W-:-:S04]  /*1920*/  MOV R117, UR19 ;  /* 0x0000001300757c02 */ /* 0x001fc80008000f00 */
[----:B------:R-:W-:-:S03]  /*1930*/  @!P1 IADD3 R117, R117, -0x2, RZ ;  /* 0xfffffffe75759810 */ /* 0x000fc60007ffe0ff */
[----:B------:R0:W-:Y:S02]  /*1940*/  MUFU.COS R162, R116 ;  /* 0x0000007400a27308 */ /* 0x0001e40000000000 */
[----:B------:R-:W-:Y:S01]  /*1950*/  @!P1 IMAD R121, R117, R124, UR7 ;  /* 0x0000000775799e24 */ /* 0x000fe2000f8e027c */
[----:B--2---:R-:W-:Y:S01]  /*1960*/  MOV R124, UR40 ;  /* 0x00000028007c7c02 */ /* 0x004fe20008000f00 */
[----:B------:R-:W-:-:S04]  /*1970*/  FMUL.FTZ R117, R178, UR39 ;  /* 0x00000027b2757c20 */ /* 0x000fc80008410000 */
[----:B------:R-:W-:Y:S01]  /*1980*/  FMUL.RZ R154, R117, 0.15915493667125701904 ;  /* 0x3e22f983759a7820 */ /* 0x000fe2000040c000 */
[-C--:B0-----:R-:W-:Y:S01]  /*1990*/  LEA.HI.SX32 R116, R208, R208.reuse, 0x1b ;  /* 0x000000d0d0747211 */ /* 0x081fe200078fdaff */
[----:B------:R-:W-:Y:S01]  /*19a0*/  MUFU.SIN R157, R118 ;  /* 0x00000076009d7308 */ /* 0x000fe20000000400 */
[----:B------:R-:W-:Y:S01]  /*19b0*/  LEA.HI.SX32 R117, R0, R208, 0x1b ;  /* 0x000000d000757211 */ /* 0x000fe200078fdaff */
[----:B------:R-:W-:Y:S02]  /*19c0*/  FMUL.FTZ R0, R124, 1.4426950216293334961 ;  /* 0x3fb8aa3b7c007820 */ /* 0x000fe40000410000 */
[----:B---3--:R0:W-:Y:S01]  /*19d0*/  STS.128 [R116.X16], R32 ;  /* 0x0000002074007388 */ /* 0x0081e2000000cc00 */
[----:B------:R-:W-:-:S03]  /*19e0*/  IADD3 R120, R208, 0x80, RZ ;  /* 0x00000080d0787810 */ /* 0x000fc60007ffe0ff */
[----:B------:R1:W-:Y:S01]  /*19f0*/  MUFU.COS R158, R118 ;  /* 0x00000076009e7308 */ /* 0x0003e20000000000 */
[----:B------:R-:W-:-:S07]  /*1a00*/  LEA.HI.SX32 R120, R120, R208, 0x1b ;  /* 0x000000d078787211 */ /* 0x000fce00078fdaff */
[----:B------:R-:W-:Y:S01]  /*1a10*/  MUFU.SIN R155, R123 ;  /* 0x0000007b009b7308 */ /* 0x000fe20000000400 */
[C---:B-1----:R-:W-:Y:S01]  /*1a20*/  IADD3 R118, R208.reuse, 0x40, RZ ;  /* 0x00000040d0767810 */ /* 0x042fe20007ffe0ff */
[----:B0-----:R-:W-:Y:S01]  /*1a30*/  FMUL.FTZ R35, R191, R0 ;  /* 0x00000000bf237220 */ /* 0x001fe20000410000 */
[----:B------:R-:W-:Y:S02]  /*1a40*/  IADD3 R32, R208, 0xa0, RZ ;  /* 0x000000a0d0207810 */ /* 0x000fe40007ffe0ff */
[----:B------:R-:W-:-:S03]  /*1a50*/  LEA.HI.SX32 R118, R118, R208, 0x1b ;  /* 0x000000d076767211 */ /* 0x000fc600078fdaff */
[----:B------:R-:W0:Y:S01]  /*1a60*/  MUFU.EX2 R149, R35 ;  /* 0x0000002300957308 */ /* 0x000e220000000800 */
[C---:B------:R-:W-:Y:S02]  /*1a70*/  IADD3 R33, R208.reuse, 0xc0, RZ ;  /* 0x000000c0d0217810 */ /* 0x040fe40007ffe0ff */
[----:B------:R-:W-:Y:S01]  /*1a80*/  IADD3 R34, R208, 0xe0, RZ ;  /* 0x000000e0d0227810 */ /* 0x000fe20007ffe0ff */
[----:B------:R-:W-:Y:S01]  /*1a90*/  STS.128 [R117.X16+0x200], R28 ;  /* 0x0002001c75007388 */ /* 0x000fe2000000cc00 */
[-C--:B------:R-:W-:Y:S02]  /*1aa0*/  LEA.HI.SX32 R32, R32, R208.reuse, 0x1b ;  /* 0x000000d020207211 */ /* 0x080fe400078fdaff */
[-C--:B------:R-:W-:Y:S01]  /*1ab0*/  LEA.HI.SX32 R33, R33, R208.reuse, 0x1b ;  /* 0x000000d021217211 */ /* 0x080fe200078fdaff */
[----:B------:R-:W-:Y:S01]  /*1ac0*/  STS.128 [R118.X16+0x400], R24 ;  /* 0x0004001876007388 */ /* 0x000fe2000000cc00 */
[----:B------:R-:W-:-:S03]  /*1ad0*/  LEA.HI.SX32 R34, R34, R208, 0x1b ;  /* 0x000000d022227211 */ /* 0x000fc600078fdaff */
[----:B------:R-:W-:Y:S04]  /*1ae0*/  STS.128 [R119.X16+0x600], R20 ;  /* 0x0006001477007388 */ /* 0x000fe8000000cc00 */
[----:B------:R-:W-:Y:S04]  /*1af0*/  STS.128 [R120.X16+0x800], R16 ;  /* 0x0008001078007388 */ /* 0x000fe8000000cc00 */
[----:B------:R-:W-:Y:S01]  /*1b00*/  STS.128 [R32.X16+0xa00], R12 ;  /* 0x000a000c20007388 */ /* 0x000fe2000000cc00 */
[----:B------:R-:W-:-:S03]  /*1b10*/  FMUL.FTZ R116, R177, UR39 ;  /* 0x00000027b1747c20 */ /* 0x000fc60008410000 */
[----:B------:R1:W-:Y:S04]  /*1b20*/  STS.128 [R33.X16+0xc00], R8 ;  /* 0x000c000821007388 */ /* 0x0003e8000000cc00 */
[----:B------:R2:W-:Y:S01]  /*1b30*/  STS.128 [R34.X16+0xe00], R4 ;  /* 0x000e000422007388 */ /* 0x0005e2000000cc00 */
[----:B------:R-:W-:Y:S02]  /*1b40*/  FMUL.RZ R116, R116, 0.15915493667125701904 ;  /* 0x3e22f98374747820 */ /* 0x000fe4000040c000 */
[C---:B0-----:R-:W-:Y:S02]  /*1b50*/  FMUL.FTZ R148, R149.reuse, R148 ;  /* 0x0000009495947220 */ /* 0x041fe40000410000 */
[----:B------:R-:W-:Y:S01]  /*1b60*/  FMUL.FTZ R149, R149, R122 ;  /* 0x0000007a95957220 */ /* 0x000fe20000410000 */
[----:B-1----:R-:W-:Y:S01]  /*1b70*/  SHF.L.U32 R8, R208, 0x3, RZ ;  /* 0x00000003d0087819 */ /* 0x002fe200000006ff */
[----:B--2---:R-:W-:Y:S01]  /*1b80*/  HFMA2.MMA R4, -RZ, RZ, 0, 9.5367431640625e-07 ;  /* 0x00000010ff047435 */ /* 0x004fe200000001ff */
[----:B------:R-:W-:-:S02]  /*1b90*/  MOV R6, UR31 ;  /* 0x0000001f00067c02 */ /* 0x000fc40008000f00 */
[----:B------:R-:W-:Y:S01]  /*1ba0*/  LEA.HI.SX32 R8, R8, R8, 0x1b ;  /* 0x0000000808087211 */ /* 0x000fe200078fdaff */
[----:B------:R0:W-:Y:S01]  /*1bb0*/  MUFU.COS R156, R123 ;  /* 0x0000007b009c7308 */ /* 0x0001e20000000000 */
[----:B------:R-:W-:Y:S01]  /*1bc0*/  SEL R6, R6, R125, !P2 ;  /* 0x0000007d06067207 */ /* 0x000fe20005000000 */
[----:B------:R-:W-:-:S06]  /*1bd0*/  NOP ;  /* 0x0000000000007918 */ /* 0x000fcc0000000000 */
[----:B------:R-:W-:Y:S01]  /*1be0*/  MUFU.SIN R35, R116 ;  /* 0x0000007400237308 */ /* 0x000fe20000000400 */
[----:B------:R-:W-:Y:S01]  /*1bf0*/  @!P1 IMAD.WIDE R4, R121, R4, UR10 ;  /* 0x0000000a79049e25 */ /* 0x000fe2000f8e0204 */
[----:B------:R-:W-:Y:S04]  /*1c00*/  LDS.128 R136, [R8.X16+0x10] ;  /* 0x0000100008887984 */ /* 0x000fe8000000cc00 */
[----:B0-----:R-:W-:Y:S02]  /*1c10*/  LDS.128 R120, [R8.X16] ;  /* 0x0000000008787984 */ /* 0x001fe4000000cc00 */
[----:B------:R0:W-:Y:S02]  /*1c20*/  MUFU.COS R13, R116 ;  /* 0x00000074000d7308 */ /* 0x0001e40000000000 */
[----:B------:R-:W-:Y:S04]  /*1c30*/  LDS.128 R132, [R8.X16+0x20] ;  /* 0x0000200008847984 */ /* 0x000fe8000000cc00 */
[----:B------:R-:W-:Y:S04]  /*1c40*/  LDS.128 R144, [R8.X16+0x30] ;  /* 0x0000300008907984 */ /* 0x000fe8000000cc00 */
[----:B------:R-:W-:Y:S04]  /*1c50*/  LDS.128 R140, [R8.X16+0x40] ;  /* 0x00004000088c7984 */ /* 0x000fe8000000cc00 */
[----:B0-----:R-:W-:Y:S04]  /*1c60*/  LDS.128 R116, [R8.X16+0x50] ;  /* 0x0000500008747984 */ /* 0x001fe8000000cc00 */
[----:B------:R-:W-:Y:S04]  /*1c70*/  LDS.128 R124, [R8.X16+0x60] ;  /* 0x00006000087c7984 */ /* 0x000fe8000000cc00 */
[----:B------:R-:W0:Y:S04]  /*1c80*/  LDS.128 R128, [R8.X16+0x70] ;  /* 0x0000700008807984 */ /* 0x000e28000000cc00 */
[----:B------:R1:W-:Y:S01]  /*1c90*/  STS.64 [R6.X8+0x2550], R148 ;  /* 0x0025509406007388 */ /* 0x0003e20000008a00 */
[----:B------:R-:W-:-:S04]  /*1ca0*/  FADD.FTZ R175, R66, UR5 ;  /* 0x0000000542af7e21 */ /* 0x000fc80008010000 */
[----:B------:R-:W-:Y:S01]  /*1cb0*/  FMUL.FTZ R7, R175, UR39 ;  /* 0x00000027af077c20 */ /* 0x000fe20008410000 */
[----:B------:R-:W-:Y:S01]  /*1cc0*/  CS2R R150, SRZ ;  /* 0x0000000000967805 */ /* 0x000fe2000001ff00 */
[----:B------:R-:W-:Y:S02]  /*1cd0*/  BAR.SYNC.DEFER_BLOCKING 0x0 ;  /* 0x0000000000007b1d */ /* 0x000fe40000010000 */
[----:B------:R-:W-:Y:S02]  /*1ce0*/  FMUL.RZ R14, R7, 0.15915493667125701904 ;  /* 0x3e22f983070e7820 */ /* 0x000fe4000040c000 */
[-C--:B------:R-:W-:Y:S02]  /*1cf0*/  FMUL.FTZ R7, R190, R0.reuse ;  /* 0x00000000be077220 */ /* 0x080fe40000410000 */
[-C--:B-1----:R-:W-:Y:S02]  /*1d00*/  FMUL.FTZ R6, R187, R0.reuse ;  /* 0x00000000bb067220 */ /* 0x082fe40000410000 */
[----:B------:R-:W-:-:S02]  /*1d10*/  FMUL.FTZ R9, R189, R0 ;  /* 0x00000000bd097220 */ /* 0x000fc40000410000 */
[----:B------:R-:W1:Y:S01]  /*1d20*/  MUFU.EX2 R7, R7 ;  /* 0x0000000700077308 */ /* 0x000e620000000800 */
[----:B------:R-:W-:-:S07]  /*1d30*/  FMUL.FTZ R8, R186, R0 ;  /* 0x00000000ba087220 */ /* 0x000fce0000410000 */
[----:B------:R-:W2:Y:S01]  /*1d40*/  MUFU.EX2 R6, R6 ;  /* 0x0000000600067308 */ /* 0x000ea20000000800 */
[----:B------:R3:W5:Y:S07]  /*1d50*/  @!P1 LDG.E.64 R150, [R4.64+0x8] ;  /* 0x0000081c04969981 */ /* 0x00076e000c1e1b00 */
[----:B------:R-:W0:Y:S01]  /*1d60*/  MUFU.EX2 R9, R9 ;  /* 0x0000000900097308 */ /* 0x000e220000000800 */
[-C--:B---3--:R-:W-:Y:S02]  /*1d70*/  FMUL.FTZ R5, R184, R0.reuse ;  /* 0x00000000b8057220 */ /* 0x088fe40000410000 */
[----:B------:R-:W-:-:S05]  /*1d80*/  FMUL.FTZ R10, R188, R0 ;  /* 0x00000000bc0a7220 */ /* 0x000fca0000410000 */
[----:B------:R-:W3:Y:S01]  /*1d90*/  MUFU.EX2 R5, R5 ;  /* 0x0000000500057308 */ /* 0x000ee20000000800 */
[----:B------:R-:W-:Y:S02]  /*1da0*/  FMUL.FTZ R11, R181, R0 ;  /* 0x00000000b50b7220 */ /* 0x000fe40000410000 */
[----:B-1----:R-:W-:-:S05]  /*1db0*/  FMUL.FTZ R173, R7, R173 ;  /* 0x000000ad07ad7220 */ /* 0x002fca0000410000 */
[----:B------:R-:W1:Y:S01]  /*1dc0*/  MUFU.EX2 R8, R8 ;  /* 0x0000000800087308 */ /* 0x000e620000000800 */
[-C--:B------:R-:W-:Y:S02]  /*1dd0*/  FMUL.FTZ R4, R185, R0.reuse ;  /* 0x00000000b9047220 */ /* 0x080fe40000410000 */
[----:B------:R-:W-:-:S05]  /*1de0*/  FMUL.FTZ R12, R180, R0 ;  /* 0x00000000b40c7220 */ /* 0x000fca0000410000 */
[----:B------:R-:W1:Y:S01]  /*1df0*/  MUFU.EX2 R10, R10 ;  /* 0x0000000a000a7308 */ /* 0x000e620000000800 */
[C---:B--2---:R-:W-:Y:S02]  /*1e00*/  FMUL.FTZ R168, R6.reuse, R168 ;  /* 0x000000a806a87220 */ /* 0x044fe40000410000 */
[----:B------:R-:W-:Y:S02]  /*1e10*/  FMUL.FTZ R167, R6, R167 ;  /* 0x000000a706a77220 */ /* 0x000fe40000410000 */
[----:B------:R-:W-:Y:S02]  /*1e20*/  FMUL.FTZ R174, R7, R174 ;  /* 0x000000ae07ae7220 */ /* 0x000fe40000410000 */
[----:B------:R-:W-:Y:S01]  /*1e30*/  FMUL.FTZ R243, R36, R191 ;  /* 0x000000bf24f37220 */ /* 0x000fe20000410000 */
[----:B------:R-:W2:Y:S01]  /*1e40*/  MUFU.EX2 R11, R11 ;  /* 0x0000000b000b7308 */ /* 0x000ea20000000800 */
[----:B------:R-:W-:Y:S02]  /*1e50*/  FMUL.FTZ R6, RZ, R173 ;  /* 0x000000adff067220 */ /* 0x000fe40000410000 */
[----:B------:R-:W-:-:S02]  /*1e60*/  FMUL.FTZ R7, R179, R0 ;  /* 0x00000000b3077220 */ /* 0x000fc40000410000 */
[C---:B0-----:R-:W-:Y:S02]  /*1e70*/  FMUL.FTZ R172, R9.reuse, R172 ;  /* 0x000000ac09ac7220 */ /* 0x041fe40000410000 */
[----:B------:R-:W-:Y:S01]  /*1e80*/  FMUL.FTZ R171, R9, R171 ;  /* 0x000000ab09ab7220 */ /* 0x000fe20000410000 */
[----:B------:R-:W0:Y:S01]  /*1e90*/  MUFU.EX2 R4, R4 ;  /* 0x0000000400047308 */ /* 0x000e220000000800 */
[C---:B---3--:R-:W-:Y:S02]  /*1ea0*/  FMUL.FTZ R162, R5.reuse, R162 ;  /* 0x000000a205a27220 */ /* 0x048fe40000410000 */
[----:B------:R-:W-:Y:S02]  /*1eb0*/  FMUL.FTZ R161, R5, R161 ;  /* 0x000000a105a17220 */ /* 0x000fe40000410000 */
[-C--:B------:R-:W-:Y:S02]  /*1ec0*/  FMUL.FTZ R5, R173, R243.reuse ;  /* 0x000000f3ad057220 */ /* 0x080fe40000410000 */
[----:B------:R-:W-:Y:S01]  /*1ed0*/  FMUL.FTZ R240, R37, R190 ;  /* 0x000000be25f07220 */ /* 0x000fe20000410000 */
[----:B------:R-:W3:Y:S01]  /*1ee0*/  MUFU.EX2 R12, R12 ;  /* 0x0000000c000c7308 */ /* 0x000ee20000000800 */
[----:B------:R-:W-:-:S02]  /*1ef0*/  FFMA.FTZ R9, R174, R243, -R6 ;  /* 0x000000f3ae097223 */ /* 0x000fc40000010806 */
[----:B------:R-:W-:Y:S02]  /*1f00*/  FADD.FTZ R176, R65, UR5 ;  /* 0x0000000541b07e21 */ /* 0x000fe40008010000 */
[C---:B-1----:R-:W-:Y:S02]  /*1f10*/  FMUL.FTZ R166, R8.reuse, R166 ;  /* 0x000000a608a67220 */ /* 0x042fe40000410000 */
[----:B------:R-:W-:Y:S01]  /*1f20*/  FMUL.FTZ R165, R8, R165 ;  /* 0x000000a508a57220 */ /* 0x000fe20000410000 */
[----:B------:R-:W1:Y:S01]  /*1f30*/  MUFU.EX2 R7, R7 ;  /* 0x0000000700077308 */ /* 0x000e620000000800 */
[----:B------:R-:W-:Y:S02]  /*1f40*/  FFMA.FTZ R8, RZ, R174, R5 ;  /* 0x000000aeff087223 */ /* 0x000fe40000010005 */
[----:B------:R-:W-:Y:S02]  /*1f50*/  FADD.FTZ R9, R240, R9 ;  /* 0x00000009f0097221 */ /* 0x000fe40000010000 */
[----:B------:R-:W-:-:S02]  /*1f60*/  FMUL.FTZ R16, R176, UR39 ;  /* 0x00000027b0107c20 */ /* 0x000fc40008410000 */
[C---:B------:R-:W-:Y:S02]  /*1f70*/  FMUL.FTZ R170, R10.reuse, R170 ;  /* 0x000000aa0aaa7220 */ /* 0x040fe40000410000 */
[----:B------:R-:W-:Y:S02]  /*1f80*/  FMUL.FTZ R169, R10, R169 ;  /* 0x000000a90aa97220 */ /* 0x000fe40000410000 */
[----:B------:R-:W-:Y:S02]  /*1f90*/  FADD.FTZ R10, RZ, R8 ;  /* 0x00000008ff0a7221 */ /* 0x000fe40000010000 */
[----:B------:R-:W-:Y:S02]  /*1fa0*/  FMUL.FTZ R17, R171, R9 ;  /* 0x00000009ab117220 */ /* 0x000fe40000410000 */
[----:B------:R-:W-:Y:S02]  /*1fb0*/  FMUL.FTZ R8, R176, R0 ;  /* 0x00000000b0087220 */ /* 0x000fe40000410000 */
[----:B------:R-:W-:-:S02]  /*1fc0*/  FMUL.RZ R16, R16, 0.15915493667125701904 ;  /* 0x3e22f98310107820 */ /* 0x000fc4000040c000 */
[C---:B--2---:R-:W-:Y:S02]  /*1fd0*/  FMUL.FTZ R160, R11.reuse, R160 ;  /* 0x000000a00ba07220 */ /* 0x044fe40000410000 */
[----:B------:R-:W-:Y:S02]  /*1fe0*/  FMUL.FTZ R159, R11, R159 ;  /* 0x0000009f0b9f7220 */ /* 0x000fe40000410000 */
[-C--:B------:R-:W-:Y:S02]  /*1ff0*/  FMUL.FTZ R11, R171, R10.reuse ;  /* 0x0000000aab0b7220 */ /* 0x080fe40000410000 */
[----:B------:R-:W-:Y:S01]  /*2000*/  FFMA.FTZ R17, R172, R10, R17 ;  /* 0x0000000aac117223 */ /* 0x000fe20000010011 */
[----:B------:R-:W-:Y:S01]  /*2010*/  MUFU.SIN R33, R16 ;  /* 0x0000001000217308 */ /* 0x000fe20000000400 */
[C---:B0-----:R-:W-:Y:S02]  /*2020*/  FMUL.FTZ R164, R4.reuse, R164 ;  /* 0x000000a404a47220 */ /* 0x041fe40000410000 */
[----:B------:R-:W-:-:S02]  /*2030*/  FMUL.FTZ R163, R4, R163 ;  /* 0x000000a304a37220 */ /* 0x000fc40000410000 */
[----:B------:R-:W-:Y:S02]  /*2040*/  FMUL.FTZ R5, R177, R0 ;  /* 0x00000000b1057220 */ /* 0x000fe40000410000 */
[C---:B---3--:R-:W-:Y:S01]  /*2050*/  FMUL.FTZ R158, R12.reuse, R158 ;  /* 0x0000009e0c9e7220 */ /* 0x048fe20000410000 */
[----:B------:R-:W-:Y:S01]  /*2060*/  MUFU.COS R15, R16 ;  /* 0x00000010000f7308 */ /* 0x000fe20000000000 */
[----:B------:R-:W-:Y:S02]  /*2070*/  FMUL.FTZ R157, R12, R157 ;  /* 0x0000009d0c9d7220 */ /* 0x000fe40000410000 */
[----:B------:R-:W-:Y:S02]  /*2080*/  FMUL.FTZ R4, R178, R0 ;  /* 0x00000000b2047220 */ /* 0x000fe40000410000 */
[----:B------:R-:W-:Y:S02]  /*2090*/  FFMA.FTZ R12, R172, R9, -R11 ;  /* 0x00000009ac0c7223 */ /* 0x000fe4000001080b */
[----:B------:R-:W-:Y:S01]  /*20a0*/  FMUL.FTZ R239, R38, R189 ;  /* 0x000000bd26ef7220 */ /* 0x000fe20000410000 */
[----:B------:R-:W0:Y:S01]  /*20b0*/  MUFU.EX2 R8, R8 ;  /* 0x0000000800087308 */ /* 0x000e220000000800 */
[----:B------:R-:W-:-:S02]  /*20c0*/  FADD.FTZ R17, RZ, R17 ;  /* 0x00000011ff117221 */ /* 0x000fc40000010000 */
[C---:B-1----:R-:W-:Y:S02]  /*20d0*/  FMUL.FTZ R156, R7.reuse, R156 ;  /* 0x0000009c079c7220 */ /* 0x042fe40000410000 */
[----:B------:R-:W-:Y:S02]  /*20e0*/  FMUL.FTZ R155, R7, R155 ;  /* 0x0000009b079b7220 */ /* 0x000fe40000410000 */
[----:B------:R-:W-:Y:S01]  /*20f0*/  FADD.FTZ R12, R239, R12 ;  /* 0x0000000cef0c7221 */ /* 0x000fe20000010000 */
[----:B------:R1:W2:Y:S01]  /*2100*/  MUFU.EX2 R6, R5 ;  /* 0x0000000500067308 */ /* 0x0002a20000000800 */
[C---:B------:R-:W-:Y:S02]  /*2110*/  FMUL.FTZ R7, R169.reuse, R17 ;  /* 0x00000011a9077220 */ /* 0x040fe40000410000 */
[-C--:B------:R-:W-:Y:S02]  /*2120*/  FMUL.FTZ R9, R169, R12.reuse ;  /* 0x0000000ca9097220 */ /* 0x080fe40000410000 */
[----:B------:R-:W-:-:S03]  /*2130*/  FFMA.FTZ R7, R170, R12, -R7 ;  /* 0x0000000caa077223 */ /* 0x000fc60000010807 */
[----:B------:R-:W-:Y:S01]  /*2140*/  MUFU.SIN R153, R154 ;  /* 0x0000009a00997308 */ /* 0x000fe20000000400 */
[----:B------:R-:W-:-:S07]  /*2150*/  FMUL.FTZ R236, R39, R188 ;  /* 0x000000bc27ec7220 */ /* 0x000fce0000410000 */
[----:B------:R-:W-:Y:S01]  /*2160*/  MUFU.COS R154, R154 ;  /* 0x0000009a009a7308 */ /* 0x000fe20000000000 */
[----:B------:R-:W-:-:S07]  /*2170*/  FFMA.FTZ R9, R170, R17, R9 ;  /* 0x00000011aa097223 */ /* 0x000fce0000010009 */
[----:B------:R-:W3:Y:S01]  /*2180*/  MUFU.EX2 R4, R4 ;  /* 0x0000000400047308 */ /* 0x000ee20000000800 */
[----:B------:R-:W-:Y:S02]  /*2190*/  FADD.FTZ R7, R236, R7 ;  /* 0x00000007ec077221 */ /* 0x000fe40000010000 */
[C---:B0-----:R-:W-:Y:S02]  /*21a0*/  FMUL.FTZ R34, R8.reuse, R15 ;  /* 0x0000000f08227220 */ /* 0x041fe40000410000 */
[----:B------:R-:W-:Y:S02]  /*21b0*/  FMUL.FTZ R33, R8, R33 ;  /* 0x0000002108217220 */ /* 0x000fe40000410000 */
[----:B------:R-:W-:Y:S02]  /*21c0*/  FADD.FTZ R9, RZ, R9 ;  /* 0x00000009ff097221 */ /* 0x000fe40000010000 */
[----:B------:R-:W-:Y:S02]  /*21d0*/  FMUL.FTZ R8, R167, R7 ;  /* 0x00000007a7087220 */ /* 0x000fe40000410000 */
[----:B-1----:R-:W-:-:S02]  /*21e0*/  FMUL.FTZ R5, R175, R0 ;  /* 0x00000000af057220 */ /* 0x002fc40000410000 */
[C---:B--2---:R-:W-:Y:S02]  /*21f0*/  FMUL.FTZ R152, R6.reuse, R13 ;  /* 0x0000000d06987220 */ /* 0x044fe40000410000 */
[----:B------:R-:W-:Y:S02]  /*2200*/  FMUL.FTZ R35, R6, R35 ;  /* 0x0000002306237220 */ /* 0x000fe40000410000 */
[-C--:B------:R-:W-:Y:S02]  /*2210*/  FMUL.FTZ R6, R167, R9.reuse ;  /* 0x00000009a7067220 */ /* 0x080fe40000410000 */
[----:B------:R-:W-:Y:S01]  /*2220*/  FFMA.FTZ R8, R168, R9, R8 ;  /* 0x00000009a8087223 */ /* 0x000fe20000010008 */
[----:B------:R-:W-:Y:S01]  /*2230*/  MUFU.EX2 R5, R5 ;  /* 0x0000000500057308 */ /* 0x000fe20000000800 */
[C---:B---3--:R-:W-:Y:S02]  /*2240*/  FMUL.FTZ R154, R4.reuse, R154 ;  /* 0x0000009a049a7220 */ /* 0x048fe40000410000 */
[----:B------:R-:W-:-:S02]  /*2250*/  FMUL.FTZ R153, R4, R153 ;  /* 0x0000009904997220 */ /* 0x000fc40000410000 */
[----:B------:R-:W-:Y:S02]  /*2260*/  FFMA.FTZ R10, R168, R7, -R6 ;  /* 0x00000007a80a7223 */ /* 0x000fe40000010806 */
[----:B------:R-:W-:Y:S01]  /*2270*/  FMUL.FTZ R235, R40, R187 ;  /* 0x000000bb28eb7220 */ /* 0x000fe20000410000 */
[----:B------:R-:W0:Y:S01]  /*2280*/  MUFU.SIN R4, R14 ;  /* 0x0000000e00047308 */ /* 0x000e220000000400 */
[----:B------:R-:W-:Y:S02]  /*2290*/  FADD.FTZ R11, RZ, R8 ;  /* 0x00000008ff0b7221 */ /* 0x000fe40000010000 */
[----:B------:R-:W-:Y:S02]  /*22a0*/  FMUL.FTZ R7, R149, R173 ;  /* 0x000000ad95077220 */ /* 0x000fe40000410000 */
[----:B------:R-:W-:Y:S02]  /*22b0*/  FADD.FTZ R10, R235, R10 ;  /* 0x0000000aeb0a7221 */ /* 0x000fe40000010000 */
[----:B------:R-:W-:Y:S01]  /*22c0*/  FMUL.FTZ R13, R165, R11 ;  /* 0x0000000ba50d7220 */ /* 0x000fe20000410000 */
[----:B------:R-:W1:Y:S01]  /*22d0*/  MUFU.COS R32, R14 ;  /* 0x0000000e00207308 */ /* 0x000e620000000000 */
[----:B------:R-:W-:-:S02]  /*22e0*/  FMUL.FTZ R6, R148, R173 ;  /* 0x000000ad94067220 */ /* 0x000fc40000410000 */
[----:B------:R-:W-:Y:S02]  /*22f0*/  FFMA.FTZ R7, R148, R174, -R7 ;  /* 0x000000ae94077223 */ /* 0x000fe40000010807 */
[----:B------:R-:W-:Y:S02]  /*2300*/  FFMA.FTZ R13, R166, R10, -R13 ;  /* 0x0000000aa60d7223 */ /* 0x000fe4000001080d */
[----:B------:R-:W-:Y:S02]  /*2310*/  FFMA.FTZ R6, R149, R174, R6 ;  /* 0x000000ae95067223 */ /* 0x000fe40000010006 */
[----:B------:R-:W-:Y:S02]  /*2320*/  FMUL.FTZ R10, R165, R10 ;  /* 0x0000000aa50a7220 */ /* 0x000fe40000410000 */
[----:B------:R-:W-:Y:S02]  /*2330*/  FMUL.FTZ R232, R41, R186 ;  /* 0x000000ba29e87220 */ /* 0x000fe40000410000 */
[----:B------:R-:W-:-:S02]  /*2340*/  FMUL.FTZ R9, R171, R7 ;  /* 0x00000007ab097220 */ /* 0x000fc40000410000 */
[----:B------:R-:W-:Y:S02]  /*2350*/  FADD.FTZ R30, R67, UR5 ;  /* 0x00000005431e7e21 */ /* 0x000fe40008010000 */
[----:B------:R-:W-:Y:S02]  /*2360*/  FMUL.FTZ R8, R171, R6 ;  /* 0x00000006ab087220 */ /* 0x000fe40000410000 */
[----:B------:R-:W-:Y:S02]  /*2370*/  FFMA.FTZ R10, R166, R11, R10 ;  /* 0x0000000ba60a7223 */ /* 0x000fe4000001000a */
[----:B------:R-:W-:Y:S02]  /*2380*/  FADD.FTZ R13, R232, R13 ;  /* 0x0000000de80d7221 */ /* 0x000fe40000010000 */
[----:B0-----:R-:W-:Y:S02]  /*2390*/  FMUL.FTZ R31, R5, R4 ;  /* 0x00000004051f7220 */ /* 0x001fe40000410000 */
[----:B------:R-:W-:-:S02]  /*23a0*/  FFMA.FTZ R9, R172, R6, R9 ;  /* 0x00000006ac097223 */ /* 0x000fc40000010009 */
[----:B------:R-:W-:Y:S02]  /*23b0*/  FMUL.FTZ R4, R30, UR39 ;  /* 0x000000271e047c20 */ /* 0x000fe40008410000 */
[----:B------:R-:W-:Y:S02]  /*23c0*/  FFMA.FTZ R8, R172, R7, -R8 ;  /* 0x00000007ac087223 */ /* 0x000fe40000010808 */
[----:B------:R-:W-:Y:S02]  /*23d0*/  FADD.FTZ R10, RZ, R10 ;  /* 0x0000000aff0a7221 */ /* 0x000fe40000010000 */
[----:B------:R-:W-:Y:S02]  /*23e0*/  FMUL.FTZ R7, R163, R13 ;  /* 0x0000000da3077220 */ /* 0x000fe40000410000 */
[----:B-1----:R-:W-:Y:S02]  /*23f0*/  FMUL.FTZ R32, R5, R32 ;  /* 0x0000002005207220 */ /* 0x002fe40000410000 */
[----:B------:R-:W-:-:S02]  /*2400*/  FMUL.FTZ R5, R169, R9 ;  /* 0x00000009a9057220 */ /* 0x000fc40000410000 */
[----:B------:R-:W-:Y:S02]  /*2410*/  FMUL.RZ R12, R4, 0.15915493667125701904 ;  /* 0x3e22f983040c7820 */ /* 0x000fe4000040c000 */
[-C--:B------:R-:W-:Y:S02]  /*2420*/  FMUL.FTZ R4, R163, R10.reuse ;  /* 0x0000000aa3047220 */ /* 0x080fe40000410000 */
[----:B------:R-:W-:Y:S02]  /*2430*/  FFMA.FTZ R7, R164, R10, R7 ;  /* 0x0000000aa4077223 */ /* 0x000fe40000010007 */
[-C--:B------:R-:W-:Y:S02]  /*2440*/  FFMA.FTZ R5, R170, R8.reuse, -R5 ;  /* 0x00000008aa057223 */ /* 0x080fe40000010805 */
[----:B------:R-:W-:Y:S02]  /*2450*/  FMUL.FTZ R8, R169, R8 ;  /* 0x00000008a9087220 */ /* 0x000fe40000410000 */
[----:B------:R-:W-:-:S02]  /*2460*/  FFMA.FTZ R6, R164, R13, -R4 ;  /* 0x0000000da4067223 */ /* 0x000fc40000010804 */
[----:B------:R-:W-:Y:S02]  /*2470*/  FMUL.FTZ R231, R42, R185 ;  /* 0x000000b92ae77220 */ /* 0x000fe40000410000 */
[----:B------:R-:W-:Y:S02]  /*2480*/  FADD.FTZ R7, RZ, R7 ;  /* 0x00000007ff077221 */ /* 0x000fe40000010000 */
[----:B------:R-:W-:Y:S02]  /*2490*/  FFMA.FTZ R8, R170, R9, R8 ;  /* 0x00000009aa087223 */ /* 0x000fe40000010008 */
[----:B------:R-:W-:Y:S02]  /*24a0*/  FADD.FTZ R6, R231, R6 ;  /* 0x00000006e7067221 */ /* 0x000fe40000010000 */
[C---:B------:R-:W-:Y:S02]  /*24b0*/  FMUL.FTZ R9, R161.reuse, R7 ;  /* 0x00000007a1097220 */ /* 0x040fe40000410000 */
[----:B------:R-:W-:-:S02]  /*24c0*/  FMUL.FTZ R10, R161, R6 ;  /* 0x00000006a10a7220 */ /* 0x000fc40000410000 */
[C---:B------:R-:W-:Y:S02]  /*24d0*/  FFMA.FTZ R6, R162.reuse, R6, -R9 ;  /* 0x00000006a2067223 */ /* 0x040fe40000010809 */
[----:B------:R-:W-:Y:S02]  /*24e0*/  FMUL.FTZ R229, R43, R184 ;  /* 0x000000b82be57220 */ /* 0x000fe40000410000 */
[----:B------:R-:W-:Y:S02]  /*24f0*/  FMUL.FTZ R4, R167, R8 ;  /* 0x00000008a7047220 */ /* 0x000fe40000410000 */
[----:B------:R-:W-:Y:S02]  /*2500*/  FFMA.FTZ R10, R162, R7, R10 ;  /* 0x00000007a20a7223 */ /* 0x000fe4000001000a */
[----:B------:R-:W-:Y:S02]  /*2510*/  FADD.FTZ R6, R229, R6 ;  /* 0x00000006e5067221 */ /* 0x000fe40000010000 */
[----:B------:R-:W-:-:S02]  /*2520*/  FFMA.FTZ R4, R168, R5, -R4 ;  /* 0x00000005a8047223 */ /* 0x000fc40000010804 */
[----:B------:R-:W-:Y:S02]  /*2530*/  FMUL.FTZ R5, R167, R5 ;  /* 0x00000005a7057220 */ /* 0x000fe40000410000 */
[----:B------:R-:W-:Y:S02]  /*2540*/  FMUL.FTZ R0, R30, R0 ;  /* 0x000000001e007220 */ /* 0x000fe40000410000 */
[----:B------:R-:W-:Y:S02]  /*2550*/  FADD.FTZ R10, RZ, R10 ;  /* 0x0000000aff0a7221 */ /* 0x000fe40000010000 */
[----:B------:R-:W-:Y:S02]  /*2560*/  FMUL.FTZ R13, R159, R6 ;  /* 0x000000069f0d7220 */ /* 0x000fe40000410000 */
[----:B------:R-:W-:Y:S02]  /*2570*/  FFMA.FTZ R8, R168, R8, R5 ;  /* 0x00000008a8087223 */ /* 0x000fe40000010005 */
[----:B------:R-:W-:Y:S01]  /*2580*/  FMUL.FTZ R9, R165, R4 ;  /* 0x00000004a5097220 */ /* 0x000fe20000410000 */
[----:B------:R-:W-:Y:S01]  /*2590*/  MUFU.EX2 R0, R0 ;  /* 0x0000000000007308 */ /* 0x000fe20000000800 */
[----:B------:R-:W-:-:S02]  /*25a0*/  FMUL.FTZ R11, R159, R10 ;  /* 0x0000000a9f0b7220 */ /* 0x000fc40000410000 */
[----:B------:R-:W-:Y:S02]  /*25b0*/  FFMA.FTZ R13, R160, R10, R13 ;  /* 0x0000000aa00d7223 */ /* 0x000fe4000001000d */
[----:B------:R-:W-:-:S03]  /*25c0*/  FMUL.FTZ R7, R165, R8 ;  /* 0x00000008a5077220 */ /* 0x000fc60000410000 */
[----:B------:R-:W0:Y:S01]  /*25d0*/  MUFU.SIN R5, R12 ;  /* 0x0000000c00057308 */ /* 0x000e220000000400 */
[----:B------:R-:W-:Y:S02]  /*25e0*/  FFMA.FTZ R9, R166, R8, R9 ;  /* 0x00000008a6097223 */ /* 0x000fe40000010009 */
[----:B------:R-:W-:Y:S02]  /*25f0*/  FFMA.FTZ R11, R160, R6, -R11 ;  /* 0x00000006a00b7223 */ /* 0x000fe4000001080b */
[----:B------:R-:W-:Y:S02]  /*2600*/  FMUL.FTZ R226, R44, R181 ;  /* 0x000000b52ce27220 */ /* 0x000fe40000410000 */
[----:B------:R-:W-:Y:S01]  /*2610*/  FADD.FTZ R13, RZ, R13 ;  /* 0x0000000dff0d7221 */ /* 0x000fe20000010000 */
[----:B------:R-:W1:Y:S01]  /*2620*/  MUFU.COS R29, R12 ;  /* 0x0000000c001d7308 */ /* 0x000e620000000000 */
[----:B------:R-:W-:Y:S02]  /*2630*/  FFMA.FTZ R7, R166, R4, -R7 ;  /* 0x00000004a6077223 */ /* 0x000fe40000010807 */
[----:B------:R-:W-:-:S02]  /*2640*/  FMUL.FTZ R4, R163, R9 ;  /* 0x00000009a3047220 */ /* 0x000fc40000410000 */
[----:B------:R-:W-:Y:S02]  /*2650*/  FADD.FTZ R11, R226, R11 ;  /* 0x0000000be20b7221 */ /* 0x000fe40000010000 */
[----:B------:R-:W-:Y:S02]  /*2660*/  FMUL.FTZ R8, R157, R13 ;  /* 0x0000000d9d087220 */ /* 0x000fe40000410000 */
[-C--:B------:R-:W-:Y:S02]  /*2670*/  FMUL.FTZ R6, R163, R7.reuse ;  /* 0x00000007a3067220 */ /* 0x080fe40000410000 */
[----:B------:R-:W-:Y:S02]  /*2680*/  FFMA.FTZ R4, R164, R7, -R4 ;  /* 0x00000007a4047223 */ /* 0x000fe40000010804 */
[-C--:B------:R-:W-:Y:S02]  /*2690*/  FFMA.FTZ R8, R158, R11.reuse, -R8 ;  /* 0x0000000b9e087223 */ /* 0x080fe40000010808 */
[----:B------:R-:W-:-:S02]  /*26a0*/  FMUL.FTZ R11, R157, R11 ;  /* 0x0000000b9d0b7220 */ /* 0x000fc40000410000 */
[----:B------:R-:W-:Y:S02]  /*26b0*/  FFMA.FTZ R6, R164, R9, R6 ;  /* 0x00000009a4067223 */ /* 0x000fe40000010006 */
[C---:B------:R-:W-:Y:S02]  /*26c0*/  FMUL.FTZ R7, R161.reuse, R4 ;  /* 0x00000004a1077220 */ /* 0x040fe40000410000 */
[----:B0-----:R-:W-:Y:S02]  /*26d0*/  FMUL.FTZ R28, R0, R5 ;  /* 0x00000005001c7220 */ /* 0x001fe40000410000 */
[----:B------:R-:W-:Y:S02]  /*26e0*/  FFMA.FTZ R11, R158, R13, R11 ;  /* 0x0000000d9e0b7223 */ /* 0x000fe4000001000b */
[-C--:B------:R-:W-:Y:S02]  /*26f0*/  FMUL.FTZ R5, R161, R6.reuse ;  /* 0x00000006a1057220 */ /* 0x080fe40000410000 */
[----:B------:R-:W-:-:S02]  /*2700*/  FFMA.FTZ R7, R162, R6, R7 ;  /* 0x00000006a2077223 */ /* 0x000fc40000010007 */
[----:B------:R-:W-:Y:S02]  /*2710*/  FMUL.FTZ R225, R45, R180 ;  /* 0x000000b42de17220 */ /* 0x000fe40000410000 */
[----:B------:R-:W-:Y:S02]  /*2720*/  FADD.FTZ R11, RZ, R11 ;  /* 0x0000000bff0b7221 */ /* 0x000fe40000010000 */
[----:B-1----:R-:W-:Y:S02]  /*2730*/  FMUL.FTZ R29, R0, R29 ;  /* 0x0000001d001d7220 */ /* 0x002fe40000410000 */
[----:B------:R-:W-:Y:S02]  /*2740*/  FFMA.FTZ R5, R162, R4, -R5 ;  /* 0x00000004a2057223 */ /* 0x000fe40000010805 */
[----:B------:R-:W-:Y:S02]  /*2750*/  FMUL.FTZ R0, R159, R7 ;  /* 0x000000079f007220 */ /* 0x000fe40000410000 */
[----:B------:R-:W-:-:S02]  /*2760*/  FADD.FTZ R8, R225, R8 ;  /* 0x00000008e1087221 */ /* 0x000fc40000010000 */
[----:B------:R-:W-:Y:S02]  /*2770*/  FMUL.FTZ R9, R155, R11 ;  /* 0x0000000b9b097220 */ /* 0x000fe40000410000 */
[-C--:B------:R-:W-:Y:S02]  /*2780*/  FMUL.FTZ R4, R159, R5.reuse ;  /* 0x000000059f047220 */ /* 0x080fe40000410000 */
[----:B------:R-:W-:Y:S02]  /*2790*/  FFMA.FTZ R0, R160, R5, -R0 ;  /* 0x00000005a0007223 */ /* 0x000fe40000010800 */
[-C--:B------:R-:W-:Y:S02]  /*27a0*/  FMUL.FTZ R6, R155, R8.reuse ;  /* 0x000000089b067220 */ /* 0x080fe40000410000 */
[----:B------:R-:W-:Y:S02]  /*27b0*/  FFMA.FTZ R9, R156, R8, -R9 ;  /* 0x000000089c097223 */ /* 0x000fe40000010809 */
[----:B------:R-:W-:-:S02]  /*27c0*/  FMUL.FTZ R222, R46, R179 ;  /* 0x000000b32ede7220 */ /* 0x000fc40000410000 */
[----:B------:R-:W-:Y:S02]  /*27d0*/  FFMA.FTZ R4, R160, R7, R4 ;  /* 0x00000007a0047223 */ /* 0x000fe40000010004 */
[C---:B------:R-:W-:Y:S02]  /*27e0*/  FMUL.FTZ R7, R157.reuse, R0 ;  /* 0x000000009d077220 */ /* 0x040fe40000410000 */
[----:B------:R-:W-:Y:S02]  /*27f0*/  FFMA.FTZ R6, R156, R11, R6 ;  /* 0x0000000b9c067223 */ /* 0x000fe40000010006 */
[----:B------:R-:W-:Y:S02]  /*2800*/  FADD.FTZ R9, R222, R9 ;  /* 0x00000009de097221 */ /* 0x000fe40000010000 */
[-C--:B------:R-:W-:Y:S02]  /*2810*/  FMUL.FTZ R5, R157, R4.reuse ;  /* 0x000000049d057220 */ /* 0x080fe40000410000 */
[----:B------:R-:W-:-:S02]  /*2820*/  FFMA.FTZ R7, R158, R4, R7 ;  /* 0x000000049e077223 */ /* 0x000fc40000010007 */
[----:B------:R-:W-:Y:S02]  /*2830*/  FADD.FTZ R6, RZ, R6 ;  /* 0x00000006ff067221 */ /* 0x000fe40000010000 */
[----:B------:R-:W-:Y:S02]  /*2840*/  FMUL.FTZ R11, R153, R9 ;  /* 0x00000009990b7220 */ /* 0x000fe40000410000 */
[----:B------:R-:W-:Y:S02]  /*2850*/  FFMA.FTZ R5, R158, R0, -R5 ;  /* 0x000000009e057223 */ /* 0x000fe40000010805 */
[----:B------:R-:W-:Y:S02]  /*2860*/  FMUL.FTZ R0, R155, R7 ;  /* 0x000000079b007220 */ /* 0x000fe40000410000 */
[-C--:B------:R-:W-:Y:S02]  /*2870*/  FMUL.FTZ R8, R153, R6.reuse ;  /* 0x0000000699087220 */ /* 0x080fe40000410000 */
[----:B------:R-:W-:-:S02]  /*2880*/  FFMA.FTZ R11, R154, R6, R11 ;  /* 0x000000069a0b7223 */ /* 0x000fc4000001000b */
[-C--:B------:R-:W-:Y:S02]  /*2890*/  FMUL.FTZ R4, R155, R5.reuse ;  /* 0x000000059b047220 */ /* 0x080fe40000410000 */
[----:B------:R-:W-:Y:S02]  /*28a0*/  FFMA.FTZ R0, R156, R5, -R0 ;  /* 0x000000059c007223 */ /* 0x000fe40000010800 */
[----:B------:R-:W-:Y:S02]  /*28b0*/  FFMA.FTZ R8, R154, R9, -R8 ;  /* 0x000000099a087223 */ /* 0x000fe40000010808 */
[----:B------:R-:W-:Y:S02]  /*28c0*/  FMUL.FTZ R221, R47, R178 ;  /* 0x000000b22fdd7220 */ /* 0x000fe40000410000 */
[----:B------:R-:W-:Y:S02]  /*28d0*/  FADD.FTZ R11, RZ, R11 ;  /* 0x0000000bff0b7221 */ /* 0x000fe40000010000 */
[----:B------:R-:W-:-:S02]  /*28e0*/  FFMA.FTZ R4, R156, R7, R4 ;  /* 0x000000079c047223 */ /* 0x000fc40000010004 */
[----:B------:R-:W-:Y:S02]  /*28f0*/  FMUL.FTZ R7, R153, R0 ;  /* 0x0000000099077220 */ /* 0x000fe40000410000 */
[----:B------:R-:W-:Y:S02]  /*2900*/  FADD.FTZ R8, R221, R8 ;  /* 0x00000008dd087221 */ /* 0x000fe40000010000 */
[----:B------:R-:W-:Y:S02]  /*2910*/  FMUL.FTZ R9, R35, R11 ;  /* 0x0000000b23097220 */ /* 0x000fe40000410000 */
[-C--:B------:R-:W-:Y:S02]  /*2920*/  FMUL.FTZ R5, R153, R4.reuse ;  /* 0x0000000499057220 */ /* 0x080fe40000410000 */
[----:B------:R-:W-:Y:S01]  /*2930*/  FFMA.FTZ R7, R154, R4, R7 ;  /* 0x000000049a077223 */ /* 0x000fe20000010007 */
[----:B----4-:R0:W1:Y:S01]  /*2940*/  R2UR UR31, R2 ;  /* 0x00000000021f73c2 */ /* 0x01006200000e0000 */
[----:B------:R-:W-:-:S02]  /*2950*/  FMUL.FTZ R6, R35, R8 ;  /* 0x0000000823067220 */ /* 0x000fc40000410000 */
[----:B------:R-:W-:Y:S02]  /*2960*/  FFMA.FTZ R9, R152, R8, -R9 ;  /* 0x0000000898097223 */ /* 0x000fe40000010809 */
[----:B------:R-:W-:Y:S02]  /*2970*/  FMUL.FTZ R218, R48, R177 ;  /* 0x000000b130da7220 */ /* 0x000fe40000410000 */
[----:B------:R-:W-:Y:S02]  /*2980*/  FFMA.FTZ R5, R154, R0, -R5 ;  /* 0x000000009a057223 */ /* 0x000fe40000010805 */
[----:B------:R-:W-:Y:S01]  /*2990*/  FMUL.FTZ R0, R35, R7 ;  /* 0x0000000723007220 */ /* 0x000fe20000410000 */
[----:B------:R2:W3:Y:S01]  /*29a0*/  R2UR UR32, R3 ;  /* 0x00000000032073c2 */ /* 0x0004e200000e0000 */
[----:B------:R-:W-:Y:S02]  /*29b0*/  FFMA.FTZ R6, R152, R11, R6 ;  /* 0x0000000b98067223 */ /* 0x000fe40000010006 */
[----:B------:R-:W-:-:S02]  /*29c0*/  FADD.FTZ R9, R218, R9 ;  /* 0x00000009da097221 */ /* 0x000fc40000010000 */
[CC--:B------:R-:W-:Y:S02]  /*29d0*/  FFMA.FTZ R0, R152.reuse, R5.reuse, -R0 ;  /* 0x0000000598007223 */ /* 0x0c0fe40000010800 */
[----:B------:R-:W-:Y:S02]  /*29e0*/  FMUL.FTZ R5, R35, R5 ;  /* 0x0000000523057220 */ /* 0x000fe40000410000 */
[----:B------:R-:W-:Y:S02]  /*29f0*/  FADD.FTZ R6, RZ, R6 ;  /* 0x00000006ff067221 */ /* 0x000fe40000010000 */
[C---:B------:R-:W-:Y:S02]  /*2a00*/  FMUL.FTZ R11, R33.reuse, R9 ;  /* 0x00000009210b7220 */ /* 0x040fe40000410000 */
[----:B------:R-:W-:Y:S01]  /*2a10*/  FFMA.FTZ R5, R152, R7, R5 ;  /* 0x0000000798057223 */ /* 0x000fe20000010005 */
[----:B------:R-:W-:Y:S01]  /*2a20*/  ISETP.NE.AND P1, PT, R192, 0x1f, PT ;  /* 0x0000001fc000780c */ /* 0x000fe20003f25270 */
[----:B------:R-:W-:-:S02]  /*2a30*/  FMUL.FTZ R4, R33, R6 ;  /* 0x0000000621047220 */ /* 0x000fc40000410000 */
[C---:B------:R-:W-:Y:S02]  /*2a40*/  FFMA.FTZ R11, R34.reuse, R6, R11 ;  /* 0x00000006220b7223 */ /* 0x040fe4000001000b */
[C---:B0-----:R-:W-:Y:S02]  /*2a50*/  FMUL.FTZ R2, R33.reuse, R0 ;  /* 0x0000000021027220 */ /* 0x041fe40000410000 */
[----:B------:R-:W-:Y:S02]  /*2a60*/  FMUL.FTZ R7, R33, R5 ;  /* 0x0000000521077220 */ /* 0x000fe40000410000 */
[C---:B------:R-:W-:Y:S02]  /*2a70*/  FFMA.FTZ R4, R34.reuse, R9, -R4 ;  /* 0x0000000922047223 */ /* 0x040fe40000010804 */
[----:B------:R-:W-:Y:S02]  /*2a80*/  FMUL.FTZ R217, R49, R176 ;  /* 0x000000b031d97220 */ /* 0x000fe40000410000 */
[----:B------:R-:W-:Y:S01]  /*2a90*/  FADD.FTZ R11, RZ, R11 ;  /* 0x0000000bff0b7221 */ /* 0x000fe20000010000 */
[----:B------:R0:W4:Y:S01]  /*2aa0*/  @P1 LDS.64 R182, [R192.X8+0x3558] ;  /* 0x00355800c0b61984 */ /* 0x0001220000008a00 */
[----:B------:R-:W-:-:S02]  /*2ab0*/  FFMA.FTZ R2, R34, R5, R2 ;  /* 0x0000000522027223 */ /* 0x000fc40000010002 */
[----:B------:R-:W-:Y:S02]  /*2ac0*/  FFMA.FTZ R7, R34, R0, -R7 ;  /* 0x0000000022077223 */ /* 0x000fe40000010807 */
[----:B------:R-:W-:Y:S02]  /*2ad0*/  FADD.FTZ R4, R217, R4 ;  /* 0x00000004d9047221 */ /* 0x000fe40000010000 */
[C---:B------:R-:W-:Y:S02]  /*2ae0*/  FMUL.FTZ R5, R31.reuse, R11 ;  /* 0x0000000b1f057220 */ /* 0x040fe40000410000 */
[C---:B--2---:R-:W-:Y:S02]  /*2af0*/  FMUL.FTZ R3, R31.reuse, R7 ;  /* 0x000000071f037220 */ /* 0x044fe40000410000 */
[----:B------:R-:W-:Y:S02]  /*2b00*/  FMUL.FTZ R0, R31, R2 ;  /* 0x000000021f007220 */ /* 0x000fe40000410000 */
[----:B------:R-:W-:-:S02]  /*2b10*/  FFMA.FTZ R13, R32, R4, -R5 ;  /* 0x00000004200d7223 */ /* 0x000fc40000010805 */
[----:B-1----:R-:W-:Y:S02]  /*2b20*/  FMUL.FTZ R5, R131, UR31 ;  /* 0x0000001f83057c20 */ /* 0x002fe40008410000 */
[C---:B------:R-:W-:Y:S02]  /*2b30*/  FFMA.FTZ R2, R32.reuse, R2, R3 ;  /* 0x0000000220027223 */ /* 0x040fe40000010003 */
[----:B------:R-:W-:Y:S02]  /*2b40*/  FFMA.FTZ R6, R32, R7, -R0 ;  /* 0x0000000720067223 */ /* 0x000fe40000010800 */
[----:B---3--:R-:W-:Y:S02]  /*2b50*/  FMUL.FTZ R3, R129, UR32 ;  /* 0x0000002081037c20 */ /* 0x008fe40008410000 */
[----:B------:R-:W-:Y:S02]  /*2b60*/  FADD.FTZ R26, R83, R83 ;  /* 0x00000053531a7221 */ /* 0x000fe40000010000 */
[----:B------:R-:W-:-:S02]  /*2b70*/  FMUL.FTZ R7, R131, UR32 ;  /* 0x0000002083077c20 */ /* 0x000fc40008410000 */
[----:B------:R-:W-:Y:S02]  /*2b80*/  FFMA.FTZ R9, R130, UR32, R5 ;  /* 0x0000002082097c23 */ /* 0x000fe40008010005 */
[----:B------:R-:W-:Y:S02]  /*2b90*/  FADD.FTZ R27, R82, R82 ;  /* 0x00000052521b7221 */ /* 0x000fe40000010000 */
[----:B------:R-:W-:Y:S02]  /*2ba0*/  FFMA.FTZ R0, R128, UR31, -R3 ;  /* 0x0000001f80007c23 */ /* 0x000fe40008010803 */
[----:B------:R-:W-:Y:S02]  /*2bb0*/  FFMA.FTZ R7, R130, UR31, -R7 ;  /* 0x0000001f82077c23 */ /* 0x000fe40008010807 */
[----:B------:R-:W-:Y:S02]  /*2bc0*/  FMUL.FTZ R202, R26, R9 ;  /* 0x000000091aca7220 */ /* 0x000fe40000410000 */
[----:B------:R-:W-:-:S02]  /*2bd0*/  FMUL.FTZ R25, R27, R0 ;  /* 0x000000001b197220 */ /* 0x000fc40000410000 */
[----:B------:R-:W-:Y:S02]  /*2be0*/  FMUL.FTZ R5, R129, UR31 ;  /* 0x0000001f81057c20 */ /* 0x000fe40008410000 */
[----:B------:R-:W-:Y:S02]  /*2bf0*/  FMUL.FTZ R201, R26, R7 ;  /* 0x000000071ac97220 */ /* 0x000fe40000410000 */
[C---:B------:R-:W-:Y:S02]  /*2c00*/  FMUL.FTZ R0, R28.reuse, R202 ;  /* 0x000000ca1c007220 */ /* 0x040fe40000410000 */
[----:B------:R-:W-:Y:S02]  /*2c10*/  FMUL.FTZ R204, R28, R2 ;  /* 0x000000021ccc7220 */ /* 0x000fe40000410000 */
[----:B------:R-:W-:Y:S02]  /*2c20*/  FMUL.FTZ R8, R31, R4 ;  /* 0x000000041f087220 */ /* 0x000fe40000410000 */
[----:B------:R-:W-:-:S02]  /*2c30*/  FFMA.FTZ R24, R128, UR32, R5 ;  /* 0x0000002080187c23 */ /* 0x000fc40008010005 */
[C---:B------:R-:W-:Y:S02]  /*2c40*/  FMUL.FTZ R3, R29.reuse, R202 ;  /* 0x000000ca1d037220 */ /* 0x040fe40000410000 */
[C---:B------:R-:W-:Y:S02]  /*2c50*/  FFMA.FTZ R4, R29.reuse, R201, -R0 ;  /* 0x000000c91d047223 */ /* 0x040fe40000010800 */
[-C--:B------:R-:W-:Y:S02]  /*2c60*/  FFMA.FTZ R204, R29, R6.reuse, -R204 ;  /* 0x000000061dcc7223 */ /* 0x080fe400000108cc */
[----:B------:R-:W-:Y:S02]  /*2c70*/  FMUL.FTZ R6, R28, R6 ;  /* 0x000000061c067220 */ /* 0x000fe40000410000 */
[----:B------:R-:W-:Y:S02]  /*2c80*/  FFMA.FTZ R8, R32, R11, R8 ;  /* 0x0000000b20087223 */ /* 0x000fe40000010008 */
[----:B------:R-:W-:-:S02]  /*2c90*/  FMUL.FTZ R24, R27, R24 ;  /* 0x000000181b187220 */ /* 0x000fc40000410000 */
[----:B------:R-:W-:Y:S02]  /*2ca0*/  FFMA.FTZ R3, -R28, R201, -R3 ;  /* 0x000000c91c037223 */ /* 0x000fe40000010903 */
[----:B------:R-:W-:Y:S02]  /*2cb0*/  FADD.FTZ R4, R25, R4 ;  /* 0x0000000419047221 */ /* 0x000fe40000010000 */
[----:B------:R-:W-:Y:S02]  /*2cc0*/  FFMA.FTZ R6, R29, R2, R6 ;  /* 0x000000021d067223 */ /* 0x000fe40000010006 */
[----:B------:R-:W-:Y:S02]  /*2cd0*/  FMUL.FTZ R214, R50, R175 ;  /* 0x000000af32d67220 */ /* 0x000fe40000410000 */
[----:B------:R-:W-:Y:S02]  /*2ce0*/  FADD.FTZ R8, RZ, R8 ;  /* 0x00000008ff087221 */ /* 0x000fe40000010000 */
[----:B------:R-:W-:-:S02]  /*2cf0*/  FADD.FTZ R3, -R24, R3 ;  /* 0x0000000318037221 */ /* 0x000fc40000010100 */
[C---:B------:R-:W-:Y:S02]  /*2d00*/  FMUL.FTZ R2, R31.reuse, -R4 ;  /* 0x800000041f027220 */ /* 0x040fe40000410000 */
[----:B------:R-:W-:Y:S02]  /*2d10*/  FADD.FTZ R13, R214, R13 ;  /* 0x0000000dd60d7221 */ /* 0x000fe40000010000 */
[----:B------:R-:W-:Y:S02]  /*2d20*/  FMUL.FTZ R0, R28, R8 ;  /* 0x000000081c007220 */ /* 0x000fe40000410000 */
[-C--:B------:R-:W-:Y:S02]  /*2d30*/  FMUL.FTZ R5, R31, -R3.reuse ;  /* 0x800000031f057220 */ /* 0x080fe40000410000 */
[----:B------:R-:W-:Y:S02]  /*2d40*/  FFMA.FTZ R15, R32, R3, R2 ;  /* 0x00000003200f7223 */ /* 0x000fe40000010002 */
[----:B------:R-:W-:-:S02]  /*2d50*/  FMUL.FTZ R3, R127, UR32 ;  /* 0x000000207f037c20 */ /* 0x000fc40008410000 */
[-C--:B------:R-:W-:Y:S01]  /*2d60*/  FFMA.FTZ R0, R29, R13.reuse, -R0 ;  /* 0x0000000d1d007223 */ /* 0x080fe20000010800 */
[----:B------:R-:W-:Y:S01]  /*2d70*/  BSSY B0, `(.L_x_9806) ;  /* 0x0000018000007945 */ /* 0x000fe20003800000 */
[----:B------:R-:W-:Y:S02]  /*2d80*/  FMUL.FTZ R13, R28, R13 ;  /* 0x0000000d1c0d7220 */ /* 0x000fe40000410000 */
[----:B------:R-:W-:Y:S02]  /*2d90*/  FADD.FTZ R22, R81, R81 ;  /* 0x0000005151167221 */ /* 0x000fe40000010000 */
[----:B------:R-:W-:Y:S02]  /*2da0*/  FMUL.FTZ R7, R127, UR31 ;  /* 0x0000001f7f077c20 */ /* 0x000fe40008410000 */
[----:B------:R-:W-:Y:S02]  /*2db0*/  FFMA.FTZ R3, R126, UR31, -R3 ;  /* 0x0000001f7e037c23 */ /* 0x000fe40008010803 */
[----:B------:R-:W-:-:S02]  /*2dc0*/  FFMA.FTZ R4, R32, R4, -R5 ;  /* 0x0000000420047223 */ /* 0x000fc40000010805 */
[----:B------:R-:W-:Y:S02]  /*2dd0*/  FFMA.FTZ R13, R29, R8, R13 ;  /* 0x000000081d0d7223 */ /* 0x000fe4000001000d */
[----:B------:R-:W-:Y:S02]  /*2de0*/  FADD.FTZ R23, R80, R80 ;  /* 0x0000005050177221 */ /* 0x000fe40000010000 */
[----:B------:R-:W-:Y:S02]  /*2df0*/  FMUL.FTZ R213, R51, R30 ;  /* 0x0000001e33d57220 */ /* 0x000fe40000410000 */
[----:B------:R-:W-:Y:S02]  /*2e00*/  FMUL.FTZ R5, R125, UR31 ;  /* 0x0000001f7d057c20 */ /* 0x000fe40008410000 */
[----:B------:R-:W-:Y:S02]  /*2e10*/  FFMA.FTZ R7, R126, UR32, R7 ;  /* 0x000000207e077c23 */ /* 0x000fe40008010007 */
[----:B------:R-:W-:Y:S01]  /*2e20*/  FMUL.FTZ R21, R22, R3 ;  /* 0x0000000316157220 */ /* 0x000fe20000410000 */
[----:B------:R-:W-:Y:S05]  /*2e30*/  @P1 BRA `(.L_x_9807) ;  /* 0x000000b000001947 */ /* 0x000fea0003800000 */
[----:B0---4-:R-:W-:Y:S01]  /*2e40*/  ULDC UR30, c[0x0][0x174] ;  /* 0x00005d00001e7ab9 */ /* 0x011fe20000000800 */
        /* <DEDUP_REMOVED lines=10> */
.L_x_9807:
[----:B0---4-:R-:W-:Y:S05]  /*2ef0*/  BSYNC B0 ;  /* 0x0000000000007941 */ /* 0x011fea0003800000 */
.L_x_9806:
[----:B------:R-:W-:Y:S01]  /*2f00*/  FADD.FTZ R203, R213, R0 ;  /* 0x00000000d5cb7221 */ /* 0x000fe20000010000 */
        /* <DEDUP_REMOVED lines=27> */
[----:B--2---:R-:W-:Y:S02]  /*30c0*/  FMUL.FTZ R3, R6, R11 ;  /* 0x0000000b06037220 */ /* 0x004fe40000410000 */
[----:B---3--:R-:W-:Y:S02]  /*30d0*/  FFMA.FTZ R5, R204, R7, R0 ;  /* 0x00000007cc057223 */ /* 0x008fe40000010000 */
[----:B------:R-:W-:Y:S02]  /*30e0*/  FFMA.FTZ R8, R152, R2, R15 ;  /* 0x0000000298087223 */ /* 0x000fe4000001000f */
[C---:B----4-:R-:W-:Y:S01]  /*30f0*/  FMUL.FTZ R2, R6.reuse, R13 ;  /* 0x0000000d06027220 */ /* 0x050fe20000410000 */
[----:B------:R-:W-:Y:S01]  /*3100*/  FSEL R0, R6, R5, !P3 ;  /* 0x0000000506007208 */ /* 0x000fe20005800000 */
[----:B------:R-:W-:-:S02]  /*3110*/  FFMA.FTZ R4, R204, R13, R3 ;  /* 0x0000000dcc047223 */ /* 0x000fc40000010003 */
[----:B------:R-:W-:Y:S02]  /*3120*/  FMUL.FTZ R7, R6, R7 ;  /* 0x0000000706077220 */ /* 0x000fe40000410000 */
[C---:B------:R-:W-:Y:S02]  /*3130*/  FMUL.FTZ R3, R119.reuse, UR32 ;  /* 0x0000002077037c20 */ /* 0x040fe40008410000 */
[C---:B------:R-:W-:Y:S02]  /*3140*/  FFMA.FTZ R2, R204.reuse, R11, -R2 ;  /* 0x0000000bcc027223 */ /* 0x040fe40000010802 */
[----:B------:R-:W-:Y:S02]  /*3150*/  FMUL.FTZ R5, R119, UR31 ;  /* 0x0000001f77057c20 */ /* 0x000fe40008410000 */
[----:B------:R-:W-:Y:S02]  /*3160*/  @P3 FFMA.FTZ R204, R204, R9, -R7 ;  /* 0x00000009cccc3223 */ /* 0x000fe40000010807 */
[----:B------:R-:W-:Y:S01]  /*3170*/  FADD.FTZ R17, R79, R79 ;  /* 0x0000004f4f117221 */ /* 0x000fe20000010000 */
[----:B------:R-:W-:Y:S01]  /*3180*/  SHFL.UP PT, R9, R0, 0x2, RZ ;  /* 0x0440000000097989 */ /* 0x000fe200000e00ff */
[----:B------:R-:W-:-:S02]  /*3190*/  FFMA.FTZ R16, R118, UR31, -R3 ;  /* 0x0000001f76107c23 */ /* 0x000fc40008010803 */
[----:B------:R-:W-:Y:S01]  /*31a0*/  @P3 FADD.FTZ R203, R203, R2 ;  /* 0x00000002cbcb3221 */ /* 0x000fe20000010000 */
[----:B------:R-:W0:Y:S01]  /*31b0*/  SHFL.UP PT, R7, R204, 0x2, RZ ;  /* 0x04400000cc077989 */ /* 0x000e2200000e00ff */
[----:B------:R-:W-:Y:S02]  /*31c0*/  FFMA.FTZ R2, R118, UR32, R5 ;  /* 0x0000002076027c23 */ /* 0x000fe40008010005 */
[----:B------:R-:W-:Y:S01]  /*31d0*/  @P3 FADD.FTZ R207, R207, R4 ;  /* 0x00000004cfcf3221 */ /* 0x000fe20000010000 */
[----:B------:R-:W2:Y:S01]  /*31e0*/  SHFL.UP PT, R11, R203, 0x2, RZ ;  /* 0x04400000cb0b7989 */ /* 0x000ea200000e00ff */
[C---:B------:R-:W-:Y:S01]  /*31f0*/  FMUL.FTZ R16, R17.reuse, R16 ;  /* 0x0000001011107220 */ /* 0x040fe20000410000 */
[----:B------:R-:W-:Y:S01]  /*3200*/  ISETP.GE.AND P3, PT, R208, 0x2, PT ;  /* 0x00000002d000780c */ /* 0x000fe20003f66270 */
[----:B------:R-:W-:Y:S02]  /*3210*/  FMUL.FTZ R15, R17, R2 ;  /* 0x00000002110f7220 */ /* 0x000fe40000410000 */
[----:B------:R-:W-:-:S02]  /*3220*/  FMUL.FTZ R5, R117, UR31 ;  /* 0x0000001f75057c20 */ /* 0x000fc40008410000 */
[----:B------:R-:W-:Y:S02]  /*3230*/  FADD.FTZ R2, R16, R193 ;  /* 0x000000c110027221 */ /* 0x000fe40000010000 */
[----:B------:R-:W3:Y:S01]  /*3240*/  SHFL.UP PT, R193, R207, 0x2, RZ ;  /* 0x04400000cfc17989 */ /* 0x000ee200000e00ff */
[----:B------:R-:W-:Y:S02]  /*3250*/  FADD.FTZ R8, -R15, R8 ;  /* 0x000000080f087221 */ /* 0x000fe40000010100 */
[----:B------:R-:W-:Y:S02]  /*3260*/  FADD.FTZ R200, R78, R78 ;  /* 0x0000004e4ec87221 */ /* 0x000fe40000010000 */
[----:B------:R-:W-:Y:S02]  /*3270*/  FMUL.FTZ R3, R117, UR32 ;  /* 0x0000002075037c20 */ /* 0x000fe40008410000 */
[----:B------:R-:W-:Y:S02]  /*3280*/  FMUL.FTZ R195, R153, -R2 ;  /* 0x8000000299c37220 */ /* 0x000fe40000410000 */
[----:B------:R-:W-:-:S02]  /*3290*/  FFMA.FTZ R5, R116, UR32, R5 ;  /* 0x0000002074057c23 */ /* 0x000fc40008010005 */
[-C--:B------:R-:W-:Y:S02]  /*32a0*/  FMUL.FTZ R13, R153, -R8.reuse ;  /* 0x80000008990d7220 */ /* 0x080fe40000410000 */
[----:B------:R-:W-:Y:S02]  /*32b0*/  FFMA.FTZ R3, R116, UR31, -R3 ;  /* 0x0000001f74037c23 */ /* 0x000fe40008010803 */
[----:B------:R-:W-:Y:S02]  /*32c0*/  FFMA.FTZ R195, R154, R8, R195 ;  /* 0x000000089ac37223 */ /* 0x000fe400000100c3 */
[----:B------:R-:W-:Y:S02]  /*32d0*/  FMUL.FTZ R14, R200, R5 ;  /* 0x00000005c80e7220 */ /* 0x000fe40000410000 */
[----:B------:R-:W-:Y:S02]  /*32e0*/  FFMA.FTZ R2, R154, R2, -R13 ;  /* 0x000000029a027223 */ /* 0x000fe4000001080d */
[----:B------:R-:W-:-:S02]  /*32f0*/  FMUL.FTZ R13, R200, R3 ;  /* 0x00000003c80d7220 */ /* 0x000fc40000410000 */
[----:B------:R-:W-:Y:S02]  /*3300*/  FADD.FTZ R195, -R14, R195 ;  /* 0x000000c30ec37221 */ /* 0x000fe40000010100 */
[----:B------:R-:W-:Y:S02]  /*3310*/  FADD.FTZ R2, R13, R2 ;  /* 0x000000020d027221 */ /* 0x000fe40000010000 */
[C---:B------:R-:W-:Y:S02]  /*3320*/  FMUL.FTZ R3, R155.reuse, -R195 ;  /* 0x800000c39b037220 */ /* 0x040fe40000410000 */
[-C--:B------:R-:W-:Y:S02]  /*3330*/  FMUL.FTZ R4, R155, -R2.reuse ;  /* 0x800000029b047220 */ /* 0x080fe40000410000 */
[----:B------:R-:W-:Y:S02]  /*3340*/  FFMA.FTZ R197, R156, R2, -R3 ;  /* 0x000000029cc57223 */ /* 0x000fe40000010803 */
[----:B0-----:R-:W-:-:S02]  /*3350*/  FMUL.FTZ R3, R0, R7 ;  /* 0x0000000700037220 */ /* 0x001fc40000410000 */
[----:B------:R-:W-:Y:S02]  /*3360*/  FFMA.FTZ R8, R156, R195, R4 ;  /* 0x000000c39c087223 */ /* 0x000fe40000010004 */
[C---:B--2---:R-:W-:Y:S02]  /*3370*/  FMUL.FTZ R5, R0.reuse, R11 ;  /* 0x0000000b00057220 */ /* 0x044fe40000410000 */
[C---:B------:R-:W-:Y:S02]  /*3380*/  FMUL.FTZ R2, R0.reuse, R9 ;  /* 0x0000000900027220 */ /* 0x040fe40000410000 */
[----:B---3--:R-:W-:Y:S02]  /*3390*/  FMUL.FTZ R4, R0, R193 ;  /* 0x000000c100047220 */ /* 0x008fe40000410000 */
[----:B------:R-:W-:Y:S02]  /*33a0*/  FFMA.FTZ R9, R204, R9, R3 ;  /* 0x00000009cc097223 */ /* 0x000fe40000010003 */
[----:B------:R-:W-:-:S02]  /*33b0*/  FMUL.FTZ R3, R143, UR32 ;  /* 0x000000208f037c20 */ /* 0x000fc40008410000 */
[----:B------:R-:W-:Y:S01]  /*33c0*/  FFMA.FTZ R6, R204, R193, R5 ;  /* 0x000000c1cc067223 */ /* 0x000fe20000010005 */
[----:B------:R-:W-:Y:S01]  /*33d0*/  FSEL R0, R0, R9, !P3 ;  /* 0x0000000900007208 */ /* 0x000fe20005800000 */
[C---:B------:R-:W-:Y:S02]  /*33e0*/  FFMA.FTZ R4, R204.reuse, R11, -R4 ;  /* 0x0000000bcc047223 */ /* 0x040fe40000010804 */
[----:B------:R-:W-:Y:S02]  /*33f0*/  FMUL.FTZ R5, R143, UR31 ;  /* 0x0000001f8f057c20 */ /* 0x000fe40008410000 */
[----:B------:R-:W-:Y:S01]  /*3400*/  @P3 FFMA.FTZ R204, R204, R7, -R2 ;  /* 0x00000007cccc3223 */ /* 0x000fe20000010802 */
[----:B------:R-:W-:Y:S01]  /*3410*/  SHFL.UP PT, R193, R0, 0x4, RZ ;  /* 0x0480000000c17989 */ /* 0x000fe200000e00ff */
[----:B------:R-:W-:Y:S02]  /*3420*/  FADD.FTZ R199, R77, R77 ;  /* 0x0000004d4dc77221 */ /* 0x000fe40000010000 */
[----:B------:R-:W-:Y:S01]  /*3430*/  FFMA.FTZ R12, R142, UR31, -R3 ;  /* 0x0000001f8e0c7c23 */ /* 0x000fe20008010803 */
[----:B------:R-:W0:Y:S01]  /*3440*/  SHFL.UP PT, R7, R204, 0x4, RZ ;  /* 0x04800000cc077989 */ /* 0x000e2200000e00ff */
[----:B------:R-:W-:-:S02]  /*3450*/  @P3 FADD.FTZ R203, R203, R4 ;  /* 0x00000004cbcb3221 */ /* 0x000fc40000010000 */
[----:B------:R-:W-:Y:S02]  /*3460*/  FFMA.FTZ R2, R142, UR32, R5 ;  /* 0x000000208e027c23 */ /* 0x000fe40008010005 */
[----:B------:R-:W-:Y:S01]  /*3470*/  @P3 FADD.FTZ R207, R207, R6 ;  /* 0x00000006cfcf3221 */ /* 0x000fe20000010000 */
[----:B------:R-:W2:Y:S01]  /*3480*/  SHFL.UP PT, R195, R203, 0x4, RZ ;  /* 0x04800000cbc37989 */ /* 0x000ea200000e00ff */
[C---:B------:R-:W-:Y:S01]  /*3490*/  FMUL.FTZ R12, R199.reuse, R12 ;  /* 0x0000000cc70c7220 */ /* 0x040fe20000410000 */
[----:B------:R-:W-:Y:S01]  /*34a0*/  ISETP.GE.AND P3, PT, R208, 0x4, PT ;  /* 0x00000004d000780c */ /* 0x000fe20003f66270 */
[----:B------:R-:W-:Y:S02]  /*34b0*/  FMUL.FTZ R11, R199, R2 ;  /* 0x00000002c70b7220 */ /* 0x000fe40000410000 */
[----:B------:R-:W-:Y:S02]  /*34c0*/  FMUL.FTZ R5, R141, UR31 ;  /* 0x0000001f8d057c20 */ /* 0x000fe40008410000 */
[----:B------:R-:W-:-:S02]  /*34d0*/  FADD.FTZ R2, R12, R197 ;  /* 0x000000c50c027221 */ /* 0x000fc40000010000 */
[----:B------:R-:W3:Y:S01]  /*34e0*/  SHFL.UP PT, R197, R207, 0x4, RZ ;  /* 0x04800000cfc57989 */ /* 0x000ee200000e00ff */
[----:B------:R-:W-:Y:S02]  /*34f0*/  FADD.FTZ R8, -R11, R8 ;  /* 0x000000080b087221 */ /* 0x000fe40000010100 */
[----:B------:R-:W-:Y:S02]  /*3500*/  FADD.FTZ R198, R76, R76 ;  /* 0x0000004c4cc67221 */ /* 0x000fe40000010000 */
[----:B------:R-:W-:Y:S02]  /*3510*/  FMUL.FTZ R3, R141, UR32 ;  /* 0x000000208d037c20 */ /* 0x000fe40008410000 */
[C---:B------:R-:W-:Y:S02]  /*3520*/  FMUL.FTZ R205, R157.reuse, -R2 ;  /* 0x800000029dcd7220 */ /* 0x040fe40000410000 */
[----:B------:R-:W-:Y:S02]  /*3530*/  FFMA.FTZ R5, R140, UR32, R5 ;  /* 0x000000208c057c23 */ /* 0x000fe40008010005 */
[----:B------:R-:W-:-:S02]  /*3540*/  FMUL.FTZ R9, R157, -R8 ;  /* 0x800000089d097220 */ /* 0x000fc40000410000 */
[----:B------:R-:W-:Y:S02]  /*3550*/  FFMA.FTZ R3, R140, UR31, -R3 ;  /* 0x0000001f8c037c23 */ /* 0x000fe40008010803 */
[----:B------:R-:W-:Y:S02]  /*3560*/  FFMA.FTZ R205, R158, R8, R205 ;  /* 0x000000089ecd7223 */ /* 0x000fe400000100cd */
[----:B------:R-:W-:Y:S02]  /*3570*/  FMUL.FTZ R10, R198, R5 ;  /* 0x00000005c60a7220 */ /* 0x000fe40000410000 */
[----:B------:R-:W-:Y:S02]  /*3580*/  FFMA.FTZ R2, R158, R2, -R9 ;  /* 0x000000029e027223 */ /* 0x000fe40000010809 */
[----:B------:R-:W-:Y:S02]  /*3590*/  FMUL.FTZ R9, R198, R3 ;  /* 0x00000003c6097220 */ /* 0x000fe40000410000 */
[----:B------:R-:W-:-:S02]  /*35a0*/  FADD.FTZ R205, -R10, R205 ;  /* 0x000000cd0acd7221 */ /* 0x000fc40000010100 */
[----:B------:R-:W-:Y:S02]  /*35b0*/  FADD.FTZ R2, R9, R2 ;  /* 0x0000000209027221 */ /* 0x000fe40000010000 */
[C---:B------:R-:W-:Y:S02]  /*35c0*/  FMUL.FTZ R3, R159.reuse, -R205 ;  /* 0x800000cd9f037220 */ /* 0x040fe40000410000 */
[-C--:B------:R-:W-:Y:S02]  /*35d0*/  FMUL.FTZ R4, R159, -R2.reuse ;  /* 0x800000029f047220 */ /* 0x080fe40000410000 */
[----:B------:R-:W-:Y:S02]  /*35e0*/  FFMA.FTZ R209, R160, R2, -R3 ;  /* 0x00000002a0d17223 */ /* 0x000fe40000010803 */
[----:B0-----:R-:W-:Y:S02]  /*35f0*/  FMUL.FTZ R3, R0, R7 ;  /* 0x0000000700037220 */ /* 0x001fe40000410000 */
[----:B------:R-:W-:-:S02]  /*3600*/  FFMA.FTZ R194, R160, R205, R4 ;  /* 0x000000cda0c27223 */ /* 0x000fc40000010004 */
[C---:B--2---:R-:W-:Y:S02]  /*3610*/  FMUL.FTZ R5, R0.reuse, R195 ;  /* 0x000000c300057220 */ /* 0x044fe40000410000 */
[C---:B------:R-:W-:Y:S02]  /*3620*/  FMUL.FTZ R2, R0.reuse, R193 ;  /* 0x000000c100027220 */ /* 0x040fe40000410000 */
[----:B---3--:R-:W-:Y:S02]  /*3630*/  FMUL.FTZ R4, R0, R197 ;  /* 0x000000c500047220 */ /* 0x008fe40000410000 */
[C---:B------:R-:W-:Y:S02]  /*3640*/  FFMA.FTZ R193, R204.reuse, R193, R3 ;  /* 0x000000c1ccc17223 */ /* 0x040fe40000010003 */
[----:B------:R-:W-:Y:S02]  /*3650*/  FMUL.FTZ R3, R147, UR32 ;  /* 0x0000002093037c20 */ /* 0x000fe40008410000 */
[----:B------:R-:W-:Y:S01]  /*3660*/  FFMA.FTZ R6, R204, R197, R5 ;  /* 0x000000c5cc067223 */ /* 0x000fe20000010005 */
[----:B------:R-:W-:Y:S01]  /*3670*/  FSEL R0, R0, R193, !P3 ;  /* 0x000000c100007208 */ /* 0x000fe20005800000 */
[----:B------:R-:W-:-:S02]  /*3680*/  FFMA.FTZ R4, R204, R195, -R4 ;  /* 0x000000c3cc047223 */ /* 0x000fc40000010804 */
[----:B------:R-:W-:Y:S02]  /*3690*/  FMUL.FTZ R5, R147, UR31 ;  /* 0x0000001f93057c20 */ /* 0x000fe40008410000 */
[----:B------:R-:W-:Y:S01]  /*36a0*/  FADD.FTZ R197, R75, R75 ;  /* 0x0000004b4bc57221 */ /* 0x000fe20000010000 */
[----:B------:R-:W-:Y:S01]  /*36b0*/  SHFL.UP PT, R195, R0, 0x8, RZ ;  /* 0x0500000000c37989 */ /* 0x000fe200000e00ff */
[----:B------:R-:W-:Y:S02]  /*36c0*/  FFMA.FTZ R8, R146, UR31, -R3 ;  /* 0x0000001f92087c23 */ /* 0x000fe40008010803 */
[----:B------:R-:W-:Y:S02]  /*36d0*/  @P3 FFMA.FTZ R204, R204, R7, -R2 ;  /* 0x00000007cccc3223 */ /* 0x000fe40000010802 */
[----:B------:R-:W-:Y:S02]  /*36e0*/  @P3 FADD.FTZ R203, R203, R4 ;  /* 0x00000004cbcb3221 */ /* 0x000fe40000010000 */
[----:B------:R-:W-:Y:S01]  /*36f0*/  FFMA.FTZ R2, R146, UR32, R5 ;  /* 0x0000002092027c23 */ /* 0x000fe20008010005 */
[----:B------:R-:W-:Y:S01]  /*3700*/  SHFL.UP PT, R193, R204, 0x8, RZ ;  /* 0x05000000ccc17989 */ /* 0x000fe200000e00ff */
[----:B------:R-:W-:Y:S01]  /*3710*/  @P3 FADD.FTZ R207, R207, R6 ;  /* 0x00000006cfcf3221 */ /* 0x000fe20000010000 */
[----:B------:R-:W-:Y:S01]  /*3720*/  ISETP.GE.AND P3, PT, R208, 0x8, PT ;  /* 0x00000008d000780c */ /* 0x000fe20003f66270 */
[C---:B------:R-:W-:Y:S01]  /*3730*/  FMUL.FTZ R8, R197.reuse, R8 ;  /* 0x00000008c5087220 */ /* 0x040fe20000410000 */
[----:B------:R-:W0:Y:S01]  /*3740*/  SHFL.UP PT, R205, R203, 0x8, RZ ;  /* 0x05000000cbcd7989 */ /* 0x000e2200000e00ff */
[----:B------:R-:W-:-:S02]  /*3750*/  FMUL.FTZ R7, R197, R2 ;  /* 0x00000002c5077220 */ /* 0x000fc40000410000 */
[----:B------:R-:W-:Y:S02]  /*3760*/  FADD.FTZ R2, R8, R209 ;  /* 0x000000d108027221 */ /* 0x000fe40000010000 */
[----:B------:R-:W2:Y:S01]  /*3770*/  SHFL.UP PT, R209, R207, 0x8, RZ ;  /* 0x05000000cfd17989 */ /* 0x000ea200000e00ff */
[C---:B------:R-:W-:Y:S02]  /*3780*/  FMUL.FTZ R5, R145.reuse, UR31 ;  /* 0x0000001f91057c20 */ /* 0x040fe40008410000 */
[----:B------:R-:W-:Y:S02]  /*3790*/  FMUL.FTZ R3, R145, UR32 ;  /* 0x0000002091037c20 */ /* 0x000fe40008410000 */
[----:B------:R-:W-:Y:S02]  /*37a0*/  FADD.FTZ R194, -R7, R194 ;  /* 0x000000c207c27221 */ /* 0x000fe40000010100 */
[----:B------:R-:W-:Y:S02]  /*37b0*/  FADD.FTZ R196, R74, R74 ;  /* 0x0000004a4ac47221 */ /* 0x000fe40000010000 */
[----:B------:R-:W-:-:S02]  /*37c0*/  FFMA.FTZ R5, R144, UR32, R5 ;  /* 0x0000002090057c23 */ /* 0x000fc40008010005 */
[C---:B------:R-:W-:Y:S02]  /*37d0*/  FMUL.FTZ R211, R161.reuse, -R194 ;  /* 0x800000c2a1d37220 */ /* 0x040fe40000410000 */
[-C--:B------:R-:W-:Y:S02]  /*37e0*/  FMUL.FTZ R215, R161, -R2.reuse ;  /* 0x80000002a1d77220 */ /* 0x080fe40000410000 */
[----:B------:R-:W-:Y:S02]  /*37f0*/  FFMA.FTZ R3, R144, UR31, -R3 ;  /* 0x0000001f90037c23 */ /* 0x000fe40008010803 */
[----:B------:R-:W-:Y:S02]  /*3800*/  FMUL.FTZ R6, R196, R5 ;  /* 0x00000005c4067220 */ /* 0x000fe40000410000 */
[C---:B------:R-:W-:Y:S02]  /*3810*/  FFMA.FTZ R2, R162.reuse, R2, -R211 ;  /* 0x00000002a2027223 */ /* 0x040fe400000108d3 */
[----:B------:R-:W-:-:S02]  /*3820*/  FFMA.FTZ R215, R162, R194, R215 ;  /* 0x000000c2a2d77223 */ /* 0x000fc400000100d7 */
        /* <DEDUP_REMOVED lines=8> */
[C---:B------:R-:W-:Y:S02]  /*38b0*/  FMUL.FTZ R3, R0.reuse, R193 ;  /* 0x000000c100037220 */ /* 0x040fe40000410000 */
[C---:B--2---:R-:W-:Y:S02]  /*38c0*/  FMUL.FTZ R4, R0.reuse, R209 ;  /* 0x000000d100047220 */ /* 0x044fe40000410000 */
[----:B------:R-:W-:Y:S02]  /*38d0*/  FMUL.FTZ R2, R0, R195 ;  /* 0x000000c300027220 */ /* 0x000fe40000410000 */
[----:B------:R-:W-:-:S02]  /*38e0*/  FFMA.FTZ R194, R204, R209, R194 ;  /* 0x000000d1ccc27223 */ /* 0x000fc400000100c2 */
[C---:B------:R-:W-:Y:S02]  /*38f0*/  FFMA.FTZ R209, R204.reuse, R195, R3 ;  /* 0x000000c3ccd17223 */ /* 0x040fe40000010003 */
[C---:B------:R-:W-:Y:S02]  /*3900*/  FFMA.FTZ R4, R204.reuse, R205, -R4 ;  /* 0x000000cdcc047223 */ /* 0x040fe40000010804 */
[----:B------:R-:W-:Y:S02]  /*3910*/  @P3 FFMA.FTZ R204, R204, R193, -R2 ;  /* 0x000000c1cccc3223 */ /* 0x000fe40000010802 */
[C---:B------:R-:W-:Y:S02]  /*3920*/  FMUL.FTZ R193, R135.reuse, UR31 ;  /* 0x0000001f87c17c20 */ /* 0x040fe40008410000 */
[----:B------:R-:W-:Y:S01]  /*3930*/  FMUL.FTZ R3, R135, UR32 ;  /* 0x0000002087037c20 */ /* 0x000fe20008410000 */
[----:B------:R-:W-:Y:S01]  /*3940*/  SHFL.UP PT, R205, R204, 0x10, RZ ;  /* 0x06000000cccd7989 */ /* 0x000fe200000e00ff */
[----:B------:R-:W-:-:S02]  /*3950*/  @P3 FADD.FTZ R203, R203, R4 ;  /* 0x00000004cbcb3221 */ /* 0x000fc40000010000 */
[----:B------:R-:W-:Y:S02]  /*3960*/  FADD.FTZ R195, R73, R73 ;  /* 0x0000004949c37221 */ /* 0x000fe40000010000 */
[----:B------:R-:W-:Y:S01]  /*3970*/  FFMA.FTZ R2, R134, UR32, R193 ;  /* 0x0000002086027c23 */ /* 0x000fe200080100c1 */
[----:B------:R-:W-:Y:S01]  /*3980*/  FSEL R193, R0, R209, !P3 ;  /* 0x000000d100c17208 */ /* 0x000fe20005800000 */
[----:B------:R-:W-:Y:S01]  /*3990*/  @P3 FADD.FTZ R207, R207, R194 ;  /* 0x000000c2cfcf3221 */ /* 0x000fe20000010000 */
[----:B------:R-:W-:Y:S01]  /*39a0*/  ISETP.GE.AND P3, PT, R208, 0x10, PT ;  /* 0x00000010d000780c */ /* 0x000fe20003f66270 */
[----:B------:R-:W-:Y:S02]  /*39b0*/  FFMA.FTZ R4, R134, UR31, -R3 ;  /* 0x0000001f86047c23 */ /* 0x000fe40008010803 */
[C---:B------:R-:W-:Y:S01]  /*39c0*/  FMUL.FTZ R3, R195.reuse, R2 ;  /* 0x00000002c3037220 */ /* 0x040fe20000410000 */
[----:B------:R-:W0:Y:S01]  /*39d0*/  SHFL.UP PT, R210, R207, 0x10, RZ ;  /* 0x06000000cfd27989 */ /* 0x000e2200000e00ff */
[----:B------:R-:W-:-:S02]  /*39e0*/  FMUL.FTZ R4, R195, R4 ;  /* 0x00000004c3047220 */ /* 0x000fc40000410000 */
[----:B------:R-:W-:Y:S02]  /*39f0*/  FADD.FTZ R2, -R3, R206 ;  /* 0x000000ce03027221 */ /* 0x000fe40000010100 */
[----:B------:R-:W-:Y:S01]  /*3a00*/  FADD.FTZ R0, R4, R211 ;  /* 0x000000d304007221 */ /* 0x000fe20000010000 */
[----:B------:R-:W2:Y:S01]  /*3a10*/  SHFL.UP PT, R206, R193, 0x10, RZ ;  /* 0x06000000c1ce7989 */ /* 0x000ea200000e00ff */
[----:B------:R-:W-:Y:S02]  /*3a20*/  FMUL.FTZ R215, R133, UR31 ;  /* 0x0000001f85d77c20 */ /* 0x000fe40008410000 */
[----:B------:R-:W-:Y:S01]  /*3a30*/  FMUL.FTZ R223, R165, -R0 ;  /* 0x80000000a5df7220 */ /* 0x000fe20000410000 */
[----:B------:R-:W3:Y:S01]  /*3a40*/  SHFL.UP PT, R211, R203, 0x10, RZ ;  /* 0x06000000cbd37989 */ /* 0x000ee200000e00ff */
[----:B------:R-:W-:Y:S02]  /*3a50*/  FADD.FTZ R194, R72, R72 ;  /* 0x0000004848c27221 */ /* 0x000fe40000010000 */
[----:B------:R-:W-:-:S02]  /*3a60*/  FMUL.FTZ R209, R133, UR32 ;  /* 0x0000002085d17c20 */ /* 0x000fc40008410000 */
[----:B------:R-:W-:Y:S02]  /*3a70*/  FFMA.FTZ R215, R132, UR32, R215 ;  /* 0x0000002084d77c23 */ /* 0x000fe400080100d7 */
[-C--:B------:R-:W-:Y:S02]  /*3a80*/  FMUL.FTZ R219, R165, -R2.reuse ;  /* 0x80000002a5db7220 */ /* 0x080fe40000410000 */
[----:B------:R-:W-:Y:S02]  /*3a90*/  FFMA.FTZ R223, R166, R2, R223 ;  /* 0x00000002a6df7223 */ /* 0x000fe400000100df */
[----:B------:R-:W-:Y:S02]  /*3aa0*/  FFMA.FTZ R209, R132, UR31, -R209 ;  /* 0x0000001f84d17c23 */ /* 0x000fe400080108d1 */
[----:B------:R-:W-:Y:S02]  /*3ab0*/  FMUL.FTZ R2, R194, R215 ;  /* 0x000000d7c2027220 */ /* 0x000fe40000410000 */
[----:B------:R-:W-:-:S02]  /*3ac0*/  FFMA.FTZ R219, R166, R0, -R219 ;  /* 0x00000000a6db7223 */ /* 0x000fc400000108db */
[----:B------:R-:W-:Y:S02]  /*3ad0*/  FMUL.FTZ R0, R194, R209 ;  /* 0x000000d1c2007220 */ /* 0x000fe40000410000 */
[----:B------:R-:W-:Y:S02]  /*3ae0*/  FADD.FTZ R223, -R2, R223 ;  /* 0x000000df02df7221 */ /* 0x000fe40000010100 */
[----:B------:R-:W-:Y:S02]  /*3af0*/  FADD.FTZ R219, R0, R219 ;  /* 0x000000db00db7221 */ /* 0x000fe40000010000 */
[----:B------:R-:W-:Y:S02]  /*3b00*/  FMUL.FTZ R209, R167, -R223 ;  /* 0x800000dfa7d17220 */ /* 0x000fe40000410000 */
[C---:B0-----:R-:W-:Y:S02]  /*3b10*/  FMUL.FTZ R216, R193.reuse, R210 ;  /* 0x000000d2c1d87220 */ /* 0x041fe40000410000 */
[----:B------:R-:W-:-:S02]  /*3b20*/  FMUL.FTZ R215, R193, R205 ;  /* 0x000000cdc1d77220 */ /* 0x000fc40000410000 */
[-C--:B------:R-:W-:Y:S02]  /*3b30*/  FMUL.FTZ R208, R167, -R219.reuse ;  /* 0x800000dba7d07220 */ /* 0x080fe40000410000 */
[----:B------:R-:W-:Y:S02]  /*3b40*/  FFMA.FTZ R209, R168, R219, -R209 ;  /* 0x000000dba8d17223 */ /* 0x000fe400000108d1 */
[CC--:B--2---:R-:W-:Y:S02]  /*3b50*/  FMUL.FTZ R212, R193.reuse, R206.reuse ;  /* 0x000000cec1d47220 */ /* 0x0c4fe40000410000 */
[-C--:B---3--:R-:W-:Y:S02]  /*3b60*/  FMUL.FTZ R219, R193, R211.reuse ;  /* 0x000000d3c1db7220 */ /* 0x088fe40000410000 */
[C---:B------:R-:W-:Y:S02]  /*3b70*/  FFMA.FTZ R216, R204.reuse, R211, -R216 ;  /* 0x000000d3ccd87223 */ /* 0x040fe400000108d8 */
[----:B------:R-:W-:-:S02]  /*3b80*/  FFMA.FTZ R206, R204, R206, R215 ;  /* 0x000000ceccce7223 */ /* 0x000fc400000100d7 */
[C---:B------:R-:W-:Y:S02]  /*3b90*/  FFMA.FTZ R210, R204.reuse, R210, R219 ;  /* 0x000000d2ccd27223 */ /* 0x040fe400000100db */
[----:B------:R-:W-:Y:S01]  /*3ba0*/  @P3 FADD.FTZ R203, R203, R216 ;  /* 0x000000d8cbcb3221 */ /* 0x000fe20000010000 */
[----:B------:R-:W-:Y:S01]  /*3bb0*/  FSEL R216, R193, R206, !P3 ;  /* 0x000000cec1d87208 */ /* 0x000fe20005800000 */
[----:B------:R-:W-:Y:S02]  /*3bc0*/  FMUL.FTZ R211, R139, UR31 ;  /* 0x0000001f8bd37c20 */ /* 0x000fe40008410000 */
[----:B------:R-:W-:Y:S02]  /*3bd0*/  @P3 FADD.FTZ R207, R207, R210 ;  /* 0x000000d2cfcf3221 */ /* 0x000fe40000010000 */
[----:B------:R-:W-:Y:S02]  /*3be0*/  @P3 FFMA.FTZ R204, R204, R205, -R212 ;  /* 0x000000cdcccc3223 */ /* 0x000fe400000108d4 */
[----:B------:R-:W-:-:S02]  /*3bf0*/  FFMA.FTZ R210, R138, UR32, R211 ;  /* 0x000000208ad27c23 */ /* 0x000fc400080100d3 */
[----:B------:R0:W2:Y:S01]  /*3c00*/  SHFL.UP PT, R211, R216, 0x1, RZ ;  /* 0x04200000d8d37989 */ /* 0x0000a200000e00ff */
[----:B------:R-:W-:Y:S02]  /*3c10*/  FMUL.FTZ R205, R139, UR32 ;  /* 0x000000208bcd7c20 */ /* 0x000fe40008410000 */
[----:B------:R-:W-:Y:S01]  /*3c20*/  FADD.FTZ R193, R71, R71 ;  /* 0x0000004747c17221 */ /* 0x000fe20000010000 */
[----:B------:R-:W3:Y:S01]  /*3c30*/  SHFL.UP PT, R212, R204, 0x1, RZ ;  /* 0x04200000ccd47989 */ /* 0x000ee200000e00ff */
[----:B------:R-:W-:Y:S02]  /*3c40*/  FFMA.FTZ R208, R168, R223, R208 ;  /* 0x000000dfa8d07223 */ /* 0x000fe400000100d0 */
[----:B------:R-:W-:Y:S01]  /*3c50*/  FFMA.FTZ R206, R138, UR31, -R205 ;  /* 0x0000001f8ace7c23 */ /* 0x000fe200080108cd */
[----:B------:R-:W4:Y:S01]  /*3c60*/  SHFL.UP PT, R207, R207, 0x1, RZ ;  /* 0x04200000cfcf7989 */ /* 0x000f2200000e00ff */
[C---:B------:R-:W-:Y:S02]  /*3c70*/  FMUL.FTZ R205, R193.reuse, R210 ;  /* 0x000000d2c1cd7220 */ /* 0x040fe40000410000 */
[----:B------:R-:W-:-:S02]  /*3c80*/  FMUL.FTZ R206, R193, R206 ;  /* 0x000000cec1ce7220 */ /* 0x000fc40000410000 */
[----:B------:R-:W-:Y:S02]  /*3c90*/  FADD.FTZ R220, -R205, R208 ;  /* 0x000000d0cddc7221 */ /* 0x000fe40000010100 */
[----:B------:R1:W3:Y:S01]  /*3ca0*/  SHFL.UP PT, R208, R203, 0x1, RZ ;  /* 0x04200000cbd07989 */ /* 0x0002e200000e00ff */
[----:B------:R-:W-:Y:S02]  /*3cb0*/  FADD.FTZ R219, R206, R209 ;  /* 0x000000d1cedb7221 */ /* 0x000fe40000010000 */
[C---:B------:R-:W-:Y:S02]  /*3cc0*/  FMUL.FTZ R209, R137.reuse, UR32 ;  /* 0x0000002089d17c20 */ /* 0x040fe40008410000 */
[----:B------:R-:W-:Y:S02]  /*3cd0*/  FMUL.FTZ R215, R137, UR31 ;  /* 0x0000001f89d77c20 */ /* 0x000fe40008410000 */
[----:B------:R-:W-:Y:S02]  /*3ce0*/  FADD.FTZ R210, R70, R70 ;  /* 0x0000004646d27221 */ /* 0x000fe40000010000 */
[----:B------:R-:W-:-:S02]  /*3cf0*/  FFMA.FTZ R209, R136, UR31, -R209 ;  /* 0x0000001f88d17c23 */ /* 0x000fc400080108d1 */
[C---:B------:R-:W-:Y:S02]  /*3d00*/  FMUL.FTZ R223, R169.reuse, -R219 ;  /* 0x800000dba9df7220 */ /* 0x040fe40000410000 */
[----:B------:R-:W-:Y:S02]  /*3d10*/  FFMA.FTZ R215, R136, UR32, R215 ;  /* 0x0000002088d77c23 */ /* 0x000fe400080100d7 */
[-C--:B0-----:R-:W-:Y:S02]  /*3d20*/  FMUL.FTZ R216, R169, -R220.reuse ;  /* 0x800000dca9d87220 */ /* 0x081fe40000410000 */
[----:B-1----:R-:W-:Y:S02]  /*3d30*/  FMUL.FTZ R203, R210, R209 ;  /* 0x000000d1d2cb7220 */ /* 0x002fe40000410000 */
[----:B------:R-:W-:Y:S02]  /*3d40*/  FFMA.FTZ R223, R170, R220, R223 ;  /* 0x000000dcaadf7223 */ /* 0x000fe400000100df */
[----:B------:R-:W-:-:S02]  /*3d50*/  FMUL.FTZ R204, R210, R215 ;  /* 0x000000d7d2cc7220 */ /* 0x000fc40000410000 */
[C---:B--2---:R-:W-:Y:S02]  /*3d60*/  FMUL.FTZ R209, R211.reuse, R151 ;  /* 0x00000097d3d17220 */ /* 0x044fe40000410000 */
[-C--:B------:R-:W-:Y:S02]  /*3d70*/  FMUL.FTZ R211, R211, R150.reuse ;  /* 0x00000096d3d37220 */ /* 0x080fe40000410000 */
[----:B------:R-:W-:Y:S02]  /*3d80*/  FFMA.FTZ R216, R170, R219, -R216 ;  /* 0x000000dbaad87223 */ /* 0x000fe400000108d8 */
[----:B------:R-:W-:Y:S02]  /*3d90*/  FADD.FTZ R223, -R204, R223 ;  /* 0x000000dfccdf7221 */ /* 0x000fe40000010100 */
[C---:B---3--:R-:W-:Y:S02]  /*3da0*/  FFMA.FTZ R209, R212.reuse, R150, -R209 ;  /* 0x00000096d4d17223 */ /* 0x048fe400000108d1 */
[----:B------:R-:W-:-:S02]  /*3db0*/  FFMA.FTZ R212, R212, R151, R211 ;  /* 0x00000097d4d47223 */ /* 0x000fc400000100d3 */
[----:B------:R-:W-:Y:S02]  /*3dc0*/  FADD.FTZ R216, R203, R216 ;  /* 0x000000d8cbd87221 */ /* 0x000fe40000010000 */
[----:B------:R-:W-:Y:S02]  /*3dd0*/  FMUL.FTZ R215, R171, -R223 ;  /* 0x800000dfabd77220 */ /* 0x000fe40000410000 */
[----:B----4-:R-:W-:Y:S02]  /*3de0*/  @P2 FADD.FTZ R151, R207, R212 ;  /* 0x000000d4cf972221 */ /* 0x010fe40000010000 */
[-C--:B------:R-:W-:Y:S02]  /*3df0*/  FMUL.FTZ R219, R171, -R216.reuse ;  /* 0x800000d8abdb7220 */ /* 0x080fe40000410000 */
[----:B------:R-:W-:Y:S02]  /*3e00*/  @P2 FADD.FTZ R150, R208, R209 ;  /* 0x000000d1d0962221 */ /* 0x000fe40000010000 */
[----:B------:R-:W-:-:S02]  /*3e10*/  FFMA.FTZ R216, R172, R216, -R215 ;  /* 0x000000d8acd87223 */ /* 0x000fc400000108d7 */
[CC--:B------:R-:W-:Y:S02]  /*3e20*/  FMUL.FTZ R215, R149.reuse, R151.reuse ;  /* 0x0000009795d77220 */ /* 0x0c0fe40000410000 */
[-C--:B------:R-:W-:Y:S02]  /*3e30*/  FMUL.FTZ R149, R149, R150.reuse ;  /* 0x0000009695957220 */ /* 0x080fe40000410000 */
[C---:B------:R-:W-:Y:S02]  /*3e40*/  FFMA.FTZ R150, R148.reuse, R150, -R215 ;  /* 0x0000009694967223 */ /* 0x040fe400000108d7 */
[----:B------:R-:W-:Y:S02]  /*3e50*/  FMUL.FTZ R211, R123, UR31 ;  /* 0x0000001f7bd37c20 */ /* 0x000fe40008410000 */
[----:B------:R-:W-:Y:S02]  /*3e60*/  FFMA.FTZ R149, R148, R151, R149 ;  /* 0x0000009794957223 */ /* 0x000fe40000010095 */
[----:B------:R-:W-:-:S02]  /*3e70*/  FADD.FTZ R243, R243, R150 ;  /* 0x00000096f3f37221 */ /* 0x000fc40000010000 */
[----:B------:R-:W-:Y:S02]  /*3e80*/  FMUL.FTZ R207, R123, UR32 ;  /* 0x000000207bcf7c20 */ /* 0x000fe40008410000 */
[----:B------:R-:W-:Y:S02]  /*3e90*/  FADD.FTZ R209, R69, R69 ;  /* 0x0000004545d17221 */ /* 0x000fe40000010000 */
[----:B------:R-:W-:Y:S02]  /*3ea0*/  FFMA.FTZ R208, R122, UR32, R211 ;  /* 0x000000207ad07c23 */ /* 0x000fe400080100d3 */
[----:B------:R-:W-:Y:S02]  /*3eb0*/  FADD.FTZ R242, RZ, R149 ;  /* 0x00000095fff27221 */ /* 0x000fe40000010000 */
[----:B------:R-:W-:Y:S02]  /*3ec0*/  FMUL.FTZ R149, R173, R243 ;  /* 0x000000f3ad957220 */ /* 0x000fe40000410000 */
[----:B------:R-:W-:-:S02]  /*3ed0*/  FFMA.FTZ R219, R172, R223, R219 ;  /* 0x000000dfacdb7223 */ /* 0x000fc400000100db */
[----:B------:R-:W-:Y:S02]  /*3ee0*/  FFMA.FTZ R212, R122, UR31, -R207 ;  /* 0x0000001f7ad47c23 */ /* 0x000fe400080108cf */
[----:B------:R-:W-:Y:S02]  /*3ef0*/  FMUL.FTZ R208, R209, R208 ;  /* 0x000000d0d1d07220 */ /* 0x000fe40000410000 */
[-C--:B------:R-:W-:Y:S02]  /*3f00*/  FMUL.FTZ R148, R173, R242.reuse ;  /* 0x000000f2ad947220 */ /* 0x080fe40000410000 */
[----:B------:R-:W-:Y:S02]  /*3f10*/  FFMA.FTZ R241, R174, R242, R149 ;  /* 0x000000f2aef17223 */ /* 0x000fe40000010095 */
[----:B------:R-:W-:Y:S02]  /*3f20*/  FMUL.FTZ R207, R209, R212 ;  /* 0x000000d4d1cf7220 */ /* 0x000fe40000410000 */
[----:B------:R-:W-:-:S02]  /*3f30*/  FADD.FTZ R219, -R208, R219 ;  /* 0x000000dbd0db7221 */ /* 0x000fc40000010100 */
[----:B------:R-:W-:Y:S02]  /*3f40*/  FFMA.FTZ R149, R174, R243, -R148 ;  /* 0x000000f3ae957223 */ /* 0x000fe40000010894 */
[----:B------:R-:W-:Y:S02]  /*3f50*/  FADD.FTZ R241, RZ, R241 ;  /* 0x000000f1fff17221 */ /* 0x000fe40000010000 */
[----:B------:R-:W-:Y:S02]  /*3f60*/  FMUL.FTZ R150, R28, -R182 ;  /* 0x800000b61c967220 */ /* 0x000fe40000410000 */
[----:B------:R-:W-:Y:S02]  /*3f70*/  FADD.FTZ R216, R207, R216 ;  /* 0x000000d8cfd87221 */ /* 0x000fe40000010000 */
[----:B------:R-:W-:Y:S02]  /*3f80*/  FMUL.FTZ R151, R173, -R219 ;  /* 0x800000dbad977220 */ /* 0x000fe40000410000 */
[----:B------:R-:W-:-:S02]  /*3f90*/  FADD.FTZ R240, R240, R149 ;  /* 0x00000095f0f07221 */ /* 0x000fc40000010000 */
[----:B------:R-:W-:Y:S02]  /*3fa0*/  FMUL.FTZ R148, R28, R183 ;  /* 0x000000b71c947220 */ /* 0x000fe40000410000 */
[----:B------:R-:W-:Y:S02]  /*3fb0*/  FMUL.FTZ R149, R171, R241 ;  /* 0x000000f1ab957220 */ /* 0x000fe40000410000 */
[----:B------:R-:W-:Y:S02]  /*3fc0*/  FFMA.FTZ R211, R29, -R183, R150 ;  /* 0x800000b71dd37223 */ /* 0x000fe40000010096 */
[----:B------:R-:W-:Y:S02]  /*3fd0*/  FFMA.FTZ R246, R174, R216, -R151 ;  /* 0x000000d8aef67223 */ /* 0x000fe40000010897 */
[----:B------:R-:W-:Y:S02]  /*3fe0*/  FMUL.FTZ R150, R171, R240 ;  /* 0x000000f0ab967220 */ /* 0x000fe40000410000 */
[----:B------:R-:W-:-:S02]  /*3ff0*/  FFMA.FTZ R151, R29, R182, -R148 ;  /* 0x000000b61d977223 */ /* 0x000fc40000010894 */
[C---:B------:R-:W-:Y:S02]  /*4000*/  FFMA.FTZ R148, R172.reuse, R240, -R149 ;  /* 0x000000f0ac947223 */ /* 0x040fe40000010895 */
[C---:B------:R-:W-:Y:S02]  /*4010*/  FMUL.FTZ R149, R31.reuse, -R211 ;  /* 0x800000d31f957220 */ /* 0x040fe40000410000 */
[----:B------:R-:W-:Y:S02]  /*4020*/  FFMA.FTZ R150, R172, R241, R150 ;  /* 0x000000f1ac967223 */ /* 0x000fe40000010096 */
[-C--:B------:R-:W-:Y:S02]  /*4030*/  FMUL.FTZ R212, R31, -R151.reuse ;  /* 0x800000971fd47220 */ /* 0x080fe40000410000 */
[----:B------:R-:W-:Y:S02]  /*4040*/  FADD.FTZ R239, R239, R148 ;  /* 0x00000094efef7221 */ /* 0x000fe40000010000 */
[----:B------:R-:W-:-:S02]  /*4050*/  FFMA.FTZ R151, R32, R151, -R149 ;  /* 0x0000009720977223 */ /* 0x000fc40000010895 */
[----:B------:R-:W-:Y:S02]  /*4060*/  FADD.FTZ R238, RZ, R150 ;  /* 0x00000096ffee7221 */ /* 0x000fe40000010000 */
[----:B------:R-:W-:Y:S02]  /*4070*/  FFMA.FTZ R212, R32, R211, R212 ;  /* 0x000000d320d47223 */ /* 0x000fe400000100d4 */
[----:B------:R-:W-:Y:S02]  /*4080*/  FMUL.FTZ R149, R169, R239 ;  /* 0x000000efa9957220 */ /* 0x000fe40000410000 */
[----:B------:R-:W-:Y:S02]  /*4090*/  FMUL.FTZ R211, R33, -R151 ;  /* 0x8000009721d37220 */ /* 0x000fe40000410000 */
[----:B------:R-:W-:Y:S02]  /*40a0*/  FMUL.FTZ R148, R169, R238 ;  /* 0x000000eea9947220 */ /* 0x000fe40000410000 */
[----:B------:R-:W-:-:S02]  /*40b0*/  FMUL.FTZ R150, R33, -R212 ;  /* 0x800000d421967220 */ /* 0x000fc40000410000 */
[----:B------:R-:W-:Y:S02]  /*40c0*/  FFMA.FTZ R237, R170, R238, R149 ;  /* 0x000000eeaaed7223 */ /* 0x000fe40000010095 */
[----:B------:R-:W-:Y:S02]  /*40d0*/  FFMA.FTZ R211, R34, R212, R211 ;  /* 0x000000d422d37223 */ /* 0x000fe400000100d3 */
[----:B------:R-:W-:Y:S02]  /*40e0*/  FFMA.FTZ R149, R170, R239, -R148 ;  /* 0x000000efaa957223 */ /* 0x000fe40000010894 */
[----:B------:R-:W-:Y:S02]  /*40f0*/  FFMA.FTZ R150, R34, R151, -R150 ;  /* 0x0000009722967223 */ /* 0x000fe40000010896 */
[----:B------:R-:W-:Y:S02]  /*4100*/  FADD.FTZ R237, RZ, R237 ;  /* 0x000000edffed7221 */ /* 0x000fe40000010000 */
[----:B------:R-:W-:-:S02]  /*4110*/  FMUL.FTZ R151, R35, -R211 ;  /* 0x800000d323977220 */ /* 0x000fc40000410000 */
[----:B------:R-:W-:Y:S02]  /*4120*/  FADD.FTZ R236, R236, R149 ;  /* 0x00000095ecec7221 */ /* 0x000fe40000010000 */
[-C--:B------:R-:W-:Y:S02]  /*4130*/  FMUL.FTZ R148, R35, -R150.reuse ;  /* 0x8000009623947220 */ /* 0x080fe40000410000 */
[C---:B------:R-:W-:Y:S02]  /*4140*/  FMUL.FTZ R149, R167.reuse, R237 ;  /* 0x000000eda7957220 */ /* 0x040fe40000410000 */
[C---:B------:R-:W-:Y:S02]  /*4150*/  FFMA.FTZ R151, R152.reuse, R150, -R151 ;  /* 0x0000009698977223 */ /* 0x040fe40000010897 */
[----:B------:R-:W-:Y:S02]  /*4160*/  FMUL.FTZ R150, R167, R236 ;  /* 0x000000eca7967220 */ /* 0x000fe40000410000 */
[----:B------:R-:W-:-:S02]  /*4170*/  FFMA.FTZ R211, R152, R211, R148 ;  /* 0x000000d398d37223 */ /* 0x000fc40000010094 */
[C---:B------:R-:W-:Y:S02]  /*4180*/  FFMA.FTZ R148, R168.reuse, R236, -R149 ;  /* 0x000000eca8947223 */ /* 0x040fe40000010895 */
[----:B------:R-:W-:Y:S02]  /*4190*/  FFMA.FTZ R150, R168, R237, R150 ;  /* 0x000000eda8967223 */ /* 0x000fe40000010096 */
[C---:B------:R-:W-:Y:S02]  /*41a0*/  FMUL.FTZ R212, R153.reuse, -R151 ;  /* 0x8000009799d47220 */ /* 0x040fe40000410000 */
[----:B------:R-:W-:Y:S02]  /*41b0*/  FMUL.FTZ R149, R153, -R211 ;  /* 0x800000d399957220 */ /* 0x000fe40000410000 */
[----:B------:R-:W-:Y:S02]  /*41c0*/  FADD.FTZ R235, R235, R148 ;  /* 0x00000094ebeb7221 */ /* 0x000fe40000010000 */
[----:B------:R-:W-:-:S02]  /*41d0*/  FADD.FTZ R234, RZ, R150 ;  /* 0x00000096ffea7221 */ /* 0x000fc40000010000 */
[C---:B------:R-:W-:Y:S02]  /*41e0*/  FFMA.FTZ R212, R154.reuse, R211, R212 ;  /* 0x000000d39ad47223 */ /* 0x040fe400000100d4 */
[----:B------:R-:W-:Y:S02]  /*41f0*/  FFMA.FTZ R151, R154, R151, -R149 ;  /* 0x000000979a977223 */ /* 0x000fe40000010895 */
[C---:B------:R-:W-:Y:S02]  /*4200*/  FMUL.FTZ R149, R165.reuse, R235 ;  /* 0x000000eba5957220 */ /* 0x040fe40000410000 */
[----:B------:R-:W-:Y:S02]  /*4210*/  FMUL.FTZ R148, R165, R234 ;  /* 0x000000eaa5947220 */ /* 0x000fe40000410000 */
[----:B------:R-:W-:Y:S02]  /*4220*/  FMUL.FTZ R150, R155, -R212 ;  /* 0x800000d49b967220 */ /* 0x000fe40000410000 */
[----:B------:R-:W-:-:S02]  /*4230*/  FFMA.FTZ R233, R166, R234, R149 ;  /* 0x000000eaa6e97223 */ /* 0x000fc40000010095 */
[----:B------:R-:W-:Y:S02]  /*4240*/  FFMA.FTZ R149, R166, R235, -R148 ;  /* 0x000000eba6957223 */ /* 0x000fe40000010894 */
[-C--:B------:R-:W-:Y:S02]  /*4250*/  FMUL.FTZ R215, R155, -R151.reuse ;  /* 0x800000979bd77220 */ /* 0x080fe40000410000 */
[----:B------:R-:W-:Y:S02]  /*4260*/  FFMA.FTZ R211, R156, R151, -R150 ;  /* 0x000000979cd37223 */ /* 0x000fe40000010896 */
[----:B------:R-:W-:Y:S02]  /*4270*/  FADD.FTZ R232, R232, R149 ;  /* 0x00000095e8e87221 */ /* 0x000fe40000010000 */
[----:B------:R-:W-:Y:S02]  /*4280*/  FFMA.FTZ R215, R156, R212, R215 ;  /* 0x000000d49cd77223 */ /* 0x000fe400000100d7 */
[----:B------:R-:W-:-:S02]  /*4290*/  FADD.FTZ R233, RZ, R233 ;  /* 0x000000e9ffe97221 */ /* 0x000fc40000010000 */
[----:B------:R-:W-:Y:S02]  /*42a0*/  FMUL.FTZ R148, R157, -R211 ;  /* 0x800000d39d947220 */ /* 0x000fe40000410000 */
[C---:B------:R-:W-:Y:S02]  /*42b0*/  FMUL.FTZ R151, R163.reuse, R232 ;  /* 0x000000e8a3977220 */ /* 0x040fe40000410000 */
[----:B------:R-:W-:Y:S02]  /*42c0*/  FMUL.FTZ R149, R163, R233 ;  /* 0x000000e9a3957220 */ /* 0x000fe40000410000 */
[-C--:B------:R-:W-:Y:S02]  /*42d0*/  FFMA.FTZ R148, R158, R215.reuse, R148 ;  /* 0x000000d79e947223 */ /* 0x080fe40000010094 */
[----:B------:R-:W-:Y:S02]  /*42e0*/  FMUL.FTZ R215, R157, -R215 ;  /* 0x800000d79dd77220 */ /* 0x000fe40000410000 */
[----:B------:R-:W-:-:S02]  /*42f0*/  FFMA.FTZ R151, R164, R233, R151 ;  /* 0x000000e9a4977223 */ /* 0x000fc40000010097 */
[----:B------:R-:W-:Y:S02]  /*4300*/  FFMA.FTZ R150, R164, R232, -R149 ;  /* 0x000000e8a4967223 */ /* 0x000fe40000010895 */
[----:B------:R-:W-:Y:S02]  /*4310*/  FFMA.FTZ R215, R158, R211, -R215 ;  /* 0x000000d39ed77223 */ /* 0x000fe400000108d7 */
[----:B------:R-:W-:Y:S02]  /*4320*/  FMUL.FTZ R149, R159, -R148 ;  /* 0x800000949f957220 */ /* 0x000fe40000410000 */
[----:B------:R-:W-:Y:S02]  /*4330*/  FADD.FTZ R230, RZ, R151 ;  /* 0x00000097ffe67221 */ /* 0x000fe40000010000 */
[----:B------:R-:W-:Y:S02]  /*4340*/  FADD.FTZ R231, R231, R150 ;  /* 0x00000096e7e77221 */ /* 0x000fe40000010000 */
[----:B------:R-:W-:-:S02]  /*4350*/  FFMA.FTZ R150, R160, R215, -R149 ;  /* 0x000000d7a0967223 */ /* 0x000fc40000010895 */
[----:B------:R-:W-:Y:S02]  /*4360*/  FMUL.FTZ R215, R159, -R215 ;  /* 0x800000d79fd77220 */ /* 0x000fe40000410000 */
[C---:B------:R-:W-:Y:S02]  /*4370*/  FMUL.FTZ R149, R161.reuse, R230 ;  /* 0x000000e6a1957220 */ /* 0x040fe40000410000 */
[----:B------:R-:W-:Y:S02]  /*4380*/  FFMA.FTZ R215, R160, R148, R215 ;  /* 0x00000094a0d77223 */ /* 0x000fe400000100d7 */
[-C--:B------:R-:W-:Y:S02]  /*4390*/  FFMA.FTZ R148, R162, R231.reuse, -R149 ;  /* 0x000000e7a2947223 */ /* 0x080fe40000010895 */
[C---:B------:R-:W-:Y:S02]  /*43a0*/  FMUL.FTZ R149, R161.reuse, R231 ;  /* 0x000000e7a1957220 */ /* 0x040fe40000410000 */
[----:B------:R-:W-:-:S02]  /*43b0*/  FMUL.FTZ R151, R161, -R150 ;  /* 0x80000096a1977220 */ /* 0x000fc40000410000 */
[C---:B------:R-:W-:Y:S02]  /*43c0*/  FFMA.FTZ R228, R162.reuse, R230, R149 ;  /* 0x000000e6a2e47223 */ /* 0x040fe40000010095 */
[-C--:B------:R-:W-:Y:S02]  /*43d0*/  FMUL.FTZ R149, R161, -R215.reuse ;  /* 0x800000d7a1957220 */ /* 0x080fe40000410000 */
[----:B------:R-:W-:Y:S02]  /*43e0*/  FADD.FTZ R229, R229, R148 ;  /* 0x00000094e5e57221 */ /* 0x000fe40000010000 */
[C---:B------:R-:W-:Y:S02]  /*43f0*/  FFMA.FTZ R148, R162.reuse, R150, -R149 ;  /* 0x00000096a2947223 */ /* 0x040fe40000010895 */
[----:B------:R-:W-:Y:S02]  /*4400*/  FFMA.FTZ R149, R162, R215, R151 ;  /* 0x000000d7a2957223 */ /* 0x000fe40000010097 */
[----:B------:R-:W-:-:S02]  /*4410*/  FADD.FTZ R228, RZ, R228 ;  /* 0x000000e4ffe47221 */ /* 0x000fc40000010000 */
[CC--:B------:R-:W-:Y:S02]  /*4420*/  FMUL.FTZ R151, R159.reuse, R229.reuse ;  /* 0x000000e59f977220 */ /* 0x0c0fe40000410000 */
        /* <DEDUP_REMOVED lines=9> */
[C---:B------:R-:W-:Y:S02]  /*44c0*/  FFMA.FTZ R211, R164.reuse, R149, R211 ;  /* 0x00000095a4d37223 */ /* 0x040fe400000100d3 */
[----:B------:R-:W-:-:S02]  /*44d0*/  FFMA.FTZ R151, R164, R148, -R151 ;  /* 0x00000094a4977223 */ /* 0x000fc40000010897 */
[----:B------:R-:W-:Y:S02]  /*44e0*/  FMUL.FTZ R148, R157, R226 ;  /* 0x000000e29d947220 */ /* 0x000fe40000410000 */
[----:B------:R-:W-:Y:S02]  /*44f0*/  FMUL.FTZ R149, R165, -R211 ;  /* 0x800000d3a5957220 */ /* 0x000fe40000410000 */
[----:B------:R-:W-:Y:S02]  /*4500*/  FFMA.FTZ R224, R158, R227, R148 ;  /* 0x000000e39ee07223 */ /* 0x000fe40000010094 */
[----:B------:R-:W-:Y:S02]  /*4510*/  FADD.FTZ R225, R225, R150 ;  /* 0x00000096e1e17221 */ /* 0x000fe40000010000 */
[-C--:B------:R-:W-:Y:S02]  /*4520*/  FMUL.FTZ R148, R165, -R151.reuse ;  /* 0x80000097a5947220 */ /* 0x080fe40000410000 */
[----:B------:R-:W-:-:S02]  /*4530*/  FFMA.FTZ R149, R166, R151, -R149 ;  /* 0x00000097a6957223 */ /* 0x000fc40000010895 */
[----:B------:R-:W-:Y:S02]  /*4540*/  FADD.FTZ R224, RZ, R224 ;  /* 0x000000e0ffe07221 */ /* 0x000fe40000010000 */
[CC--:B------:R-:W-:Y:S02]  /*4550*/  FMUL.FTZ R151, R155.reuse, R225.reuse ;  /* 0x000000e19b977220 */ /* 0x0c0fe40000410000 */
[-C--:B------:R-:W-:Y:S02]  /*4560*/  FMUL.FTZ R150, R155, R224.reuse ;  /* 0x000000e09b967220 */ /* 0x080fe40000410000 */
[C---:B------:R-:W-:Y:S02]  /*4570*/  FFMA.FTZ R223, R156.reuse, R224, R151 ;  /* 0x000000e09cdf7223 */ /* 0x040fe40000010097 */
[----:B------:R-:W-:Y:S02]  /*4580*/  FFMA.FTZ R151, R156, R225, -R150 ;  /* 0x000000e19c977223 */ /* 0x000fe40000010896 */
[----:B------:R-:W-:-:S02]  /*4590*/  FADD.FTZ R223, RZ, R223 ;  /* 0x000000dfffdf7221 */ /* 0x000fc40000010000 */
[----:B------:R-:W-:Y:S02]  /*45a0*/  FADD.FTZ R222, R222, R151 ;  /* 0x00000097dede7221 */ /* 0x000fe40000010000 */
[----:B------:R-:W-:Y:S02]  /*45b0*/  FFMA.FTZ R148, R166, R211, R148 ;  /* 0x000000d3a6947223 */ /* 0x000fe40000010094 */
[----:B------:R-:W-:Y:S02]  /*45c0*/  FMUL.FTZ R151, R153, R223 ;  /* 0x000000df99977220 */ /* 0x000fe40000410000 */
[C---:B------:R-:W-:Y:S02]  /*45d0*/  FMUL.FTZ R211, R167.reuse, -R149 ;  /* 0x80000095a7d37220 */ /* 0x040fe40000410000 */
[----:B------:R-:W-:Y:S02]  /*45e0*/  FFMA.FTZ R150, R154, R222, -R151 ;  /* 0x000000de9a967223 */ /* 0x000fe40000010897 */
[----:B------:R-:W-:-:S02]  /*45f0*/  FMUL.FTZ R151, R167, -R148 ;  /* 0x80000094a7977220 */ /* 0x000fc40000410000 */
[C---:B------:R-:W-:Y:S02]  /*4600*/  FFMA.FTZ R211, R168.reuse, R148, R211 ;  /* 0x00000094a8d37223 */ /* 0x040fe400000100d3 */
[----:B------:R-:W-:Y:S02]  /*4610*/  FMUL.FTZ R148, R153, R222 ;  /* 0x000000de99947220 */ /* 0x000fe40000410000 */
[----:B------:R-:W-:Y:S02]  /*4620*/  FFMA.FTZ R149, R168, R149, -R151 ;  /* 0x00000095a8957223 */ /* 0x000fe40000010897 */
[----:B------:R-:W-:Y:S02]  /*4630*/  FFMA.FTZ R148, R154, R223, R148 ;  /* 0x000000df9a947223 */ /* 0x000fe40000010094 */
[----:B------:R-:W-:Y:S02]  /*4640*/  FMUL.FTZ R248, R169, -R211 ;  /* 0x800000d3a9f87220 */ /* 0x000fe40000410000 */
[----:B------:R-:W-:-:S02]  /*4650*/  FADD.FTZ R221, R221, R150 ;  /* 0x00000096dddd7221 */ /* 0x000fc40000010000 */
[----:B------:R-:W-:Y:S02]  /*4660*/  FMUL.FTZ R244, R173, -R216 ;  /* 0x800000d8adf47220 */ /* 0x000fe40000410000 */
        /* <DEDUP_REMOVED lines=11> */
[----:B------:R-:W-:Y:S01]  /*4720*/  FFMA.FTZ R247, R170, R211, R247 ;  /* 0x000000d3aaf77223 */ /* 0x000fe200000100f7 */
[----:B------:R-:W-:Y:S01]  /*4730*/  MOV R211, UR7 ;  /* 0x0000000700d37c02 */ /* 0x000fe20008000f00 */
[----:B------:R-:W-:Y:S02]  /*4740*/  FFMA.FTZ R148, R34, R218, -R149 ;  /* 0x000000da22947223 */ /* 0x000fe40000010895 */
[----:B------:R-:W-:Y:S02]  /*4750*/  FMUL.FTZ R149, R171, -R247 ;  /* 0x800000f7ab957220 */ /* 0x000fe40000410000 */
[----:B------:R-:W-:Y:S02]  /*4760*/  FADD.FTZ R217, R217, R148 ;  /* 0x00000094d9d97221 */ /* 0x000fe40000010000 */
[----:B------:R-:W-:Y:S02]  /*4770*/  FMUL.FTZ R150, R171, -R248 ;  /* 0x800000f8ab967220 */ /* 0x000fe40000410000 */
[----:B------:R-:W-:-:S02]  /*4780*/  FMUL.FTZ R148, R33, R218 ;  /* 0x000000da21947220 */ /* 0x000fc40000410000 */
[----:B------:R-:W-:Y:S01]  /*4790*/  FFMA.FTZ R248, R172, R248, -R149 ;  /* 0x000000f8acf87223 */ /* 0x000fe20000010895 */
[----:B------:R-:W-:Y:S01]  /*47a0*/  MOV R149, UR19 ;  /* 0x0000001300957c02 */ /* 0x000fe20008000f00 */
[----:B------:R-:W-:Y:S02]  /*47b0*/  FFMA.FTZ R148, R34, R219, R148 ;  /* 0x000000db22947223 */ /* 0x000fe40000010094 */
[----:B------:R-:W-:Y:S01]  /*47c0*/  FMUL.FTZ R215, R31, R217 ;  /* 0x000000d91fd77220 */ /* 0x000fe20000410000 */
[----:B------:R-:W-:Y:S01]  /*47d0*/  ISETP.GE.OR P0, PT, R149, c[0x0][0x174], P0 ;  /* 0x00005d0095007a0c */ /* 0x000fe20000706670 */
[----:B------:R-:W-:Y:S01]  /*47e0*/  FADD.FTZ R216, RZ, R148 ;  /* 0x00000094ffd87221 */ /* 0x000fe20000010000 */
[----:B------:R-:W-:Y:S01]  /*47f0*/  HFMA2.MMA R148, -RZ, RZ, 1.875, 0 ;  /* 0x3f800000ff947435 */ /* 0x000fe200000001ff */
[----:B------:R-:W-:Y:S01]  /*4800*/  FFMA.FTZ R247, R172, R247, R150 ;  /* 0x000000f7acf77223 */ /* 0x000fe20000010096 */
[----:B------:R-:W-:Y:S01]  /*4810*/  MOV R149, RZ ;  /* 0x000000ff00957202 */ /* 0x000fe20000000f00 */
[-C--:B------:R-:W-:Y:S01]  /*4820*/  FFMA.FTZ R215, R32, R216.reuse, R215 ;  /* 0x000000d820d77223 */ /* 0x080fe200000100d7 */
[----:B------:R-:W-:Y:S01]  /*4830*/  CS2R R150, SRZ ;  /* 0x0000000000967805 */ /* 0x000fe2000001ff00 */
[----:B------:R-:W-:-:S02]  /*4840*/  FMUL.FTZ R212, R31, R216 ;  /* 0x000000d81fd47220 */ /* 0x000fc40000410000 */
[----:B------:R-:W-:Y:S02]  /*4850*/  FADD.FTZ R215, RZ, R215 ;  /* 0x000000d7ffd77221 */ /* 0x000fe40000010000 */
[----:B------:R-:W-:Y:S02]  /*4860*/  FFMA.FTZ R212, R32, R217, -R212 ;  /* 0x000000d920d47223 */ /* 0x000fe400000108d4 */
[----:B------:R0:W1:Y:S01]  /*4870*/  @!P0 LDS.128 R148, [R211.X16+0x3650] ;  /* 0x00365000d3948984 */ /* 0x000062000000cc00 */
[----:B------:R-:W-:Y:S01]  /*4880*/  FMUL.FTZ R245, R173, -R247 ;  /* 0x800000f7adf57220 */ /* 0x000fe20000410000 */
[----:B------:R-:W-:Y:S01]  /*4890*/  ISETP.NE.AND P0, PT, R249, 0x1f, PT ;  /* 0x0000001ff900780c */ /* 0x000fe20003f05270 */
[----:B------:R-:W-:Y:S02]  /*48a0*/  FADD.FTZ R214, R214, R212 ;  /* 0x000000d4d6d67221 */ /* 0x000fe40000010000 */
[-C--:B------:R-:W-:Y:S02]  /*48b0*/  FMUL.FTZ R212, R173, -R248.reuse ;  /* 0x800000f8add47220 */ /* 0x080fe40000410000 */
[----:B------:R-:W-:-:S02]  /*48c0*/  FFMA.FTZ R248, R174, R248, -R245 ;  /* 0x000000f8aef87223 */ /* 0x000fc400000108f5 */
[----:B0-----:R-:W-:Y:S02]  /*48d0*/  FMUL.FTZ R211, R28, R215 ;  /* 0x000000d71cd37220 */ /* 0x001fe40000410000 */
[----:B------:R-:W-:Y:S01]  /*48e0*/  FFMA.FTZ R247, R174, R247, R212 ;  /* 0x000000f7aef77223 */ /* 0x000fe200000100d4 */
[----:B------:R0:W2:Y:S01]  /*48f0*/  SHFL.DOWN PT, R250, R248, 0x1, 0x1f ;  /* 0x08201f00f8fa7f89 */ /* 0x0000a200000e0000 */
[----:B------:R-:W-:Y:S02]  /*4900*/  FFMA.FTZ R211, R29, R214, -R211 ;  /* 0x000000d61dd37223 */ /* 0x000fe400000108d3 */
[----:B------:R-:W-:Y:S01]  /*4910*/  FMUL.FTZ R212, R121, UR32 ;  /* 0x0000002079d47c20 */ /* 0x000fe20008410000 */
[----:B------:R0:W3:Y:S01]  /*4920*/  SHFL.DOWN PT, R251, R247, 0x1, 0x1f ;  /* 0x08201f00f7fb7f89 */ /* 0x0000e200000e0000 */
[----:B------:R-:W-:Y:S02]  /*4930*/  FADD.FTZ R213, R213, R211 ;  /* 0x000000d3d5d57221 */ /* 0x000fe40000010000 */
[----:B------:R-:W-:-:S02]  /*4940*/  FMUL.FTZ R211, R121, UR31 ;  /* 0x0000001f79d37c20 */ /* 0x000fc40008410000 */
[C---:B------:R-:W-:Y:S02]  /*4950*/  FFMA.FTZ R212, R120.reuse, UR31, -R212 ;  /* 0x0000001f78d47c23 */ /* 0x040fe400080108d4 */
[----:B------:R-:W-:Y:S02]  /*4960*/  FFMA.FTZ R211, R120, UR32, R211 ;  /* 0x0000002078d37c23 */ /* 0x000fe400080100d3 */
[----:B------:R-:W-:-:S04]  /*4970*/  FADD.FTZ R245, R68, R68 ;  /* 0x0000004444f57221 */ /* 0x000fc80000010000 */
[C---:B------:R-:W-:Y:S02]  /*4980*/  FMUL.FTZ R212, R245.reuse, R212 ;  /* 0x000000d4f5d47220 */ /* 0x040fe40000410000 */
[----:B------:R-:W-:Y:S02]  /*4990*/  FMUL.FTZ R211, R245, R211 ;  /* 0x000000d3f5d37220 */ /* 0x000fe40000410000 */
[----:B------:R-:W-:Y:S02]  /*49a0*/  FADD.FTZ R246, R212, R246 ;  /* 0x000000f6d4f67221 */ /* 0x000fe40000010000 */
[----:B------:R-:W-:-:S03]  /*49b0*/  FADD.FTZ R244, -R211, R244 ;  /* 0x000000f4d3f47221 */ /* 0x000fc60000010100 */
[----:B------:R0:W4:Y:S04]  /*49c0*/  SHFL.DOWN PT, R249, R246, 0x1, 0x1f ;  /* 0x08201f00f6f97f89 */ /* 0x00012800000e0000 */
[----:B------:R0:W0:Y:S01]  /*49d0*/  SHFL.DOWN PT, R252, R244, 0x1, 0x1f ;  /* 0x08201f00f4fc7f89 */ /* 0x00002200000e0000 */
[----:B------:R-:W-:Y:S05]  /*49e0*/  @!P0 BRA `(.L_x_9809) ;  /* 0x000000c000008947 */ /* 0x000fea0003800000 */
[----:B0123--:R-:W-:-:S04]  /*49f0*/  FMUL.FTZ R192, R247, R252 ;  /* 0x000000fcf7c07220 */ /* 0x00ffc80000410000 */
[-C--:B----4-:R-:W-:Y:S02]  /*4a00*/  FFMA.FTZ R192, R248, R249.reuse, -R192 ;  /* 0x000000f9f8c07223 */ /* 0x090fe400000108c0 */
[C---:B------:R-:W-:Y:S02]  /*4a10*/  FMUL.FTZ R249, R247.reuse, R249 ;  /* 0x000000f9f7f97220 */ /* 0x040fe40000410000 */
[----:B------:R-:W-:Y:S02]  /*4a20*/  FADD.FTZ R246, R246, R192 ;  /* 0x000000c0f6f67221 */ /* 0x000fe40000010000 */
[----:B------:R-:W0:Y:S01]  /*4a30*/  S2R R192, SR_TID.X ;  /* 0x0000000000c07919 */ /* 0x000e220000002100 */
[----:B------:R-:W-:Y:S02]  /*4a40*/  FFMA.FTZ R249, R248, R252, R249 ;  /* 0x000000fcf8f97223 */ /* 0x000fe400000100f9 */
[C---:B------:R-:W-:Y:S02]  /*4a50*/  FMUL.FTZ R252, R247.reuse, R251 ;  /* 0x000000fbf7fc7220 */ /* 0x040fe40000410000 */
[----:B------:R-:W-:-:S02]  /*4a60*/  FMUL.FTZ R247, R247, R250 ;  /* 0x000000faf7f77220 */ /* 0x000fc40000410000 */
[C---:B------:R-:W-:Y:S02]  /*4a70*/  FFMA.FTZ R252, R248.reuse, R250, -R252 ;  /* 0x000000faf8fc7223 */ /* 0x040fe400000108fc */
[----:B------:R-:W-:Y:S02]  /*4a80*/  FFMA.FTZ R247, R248, R251, R247 ;  /* 0x000000fbf8f77223 */ /* 0x000fe400000100f7 */
[----:B------:R-:W-:Y:S01]  /*4a90*/  FADD.FTZ R244, R244, R249 ;  /* 0x000000f9f4f47221 */ /* 0x000fe20000010000 */
[----:B------:R-:W-:Y:S02]  /*4aa0*/  MOV R248, R252 ;  /* 0x000000fc00f87202 */ /* 0x000fe40000000f00 */
.L_x_9809:
[----:B-123--:R-:W-:Y:S05]  /*4ab0*/  BSYNC B0 ;  /* 0x0000000000007941 */ /* 0x00efea0003800000 */
.L_x_9808:
[----:B0---4-:R-:W-:Y:S01]  /*4ac0*/  LOP3.LUT R249, R192, 0x1f, RZ, 0xc0, !PT ;  /* 0x0000001fc0f97812 */ /* 0x011fe200078ec0ff */
[----:B------:R0:W1:Y:S01]  /*4ad0*/  SHFL.DOWN PT, R250, R248, 0x2, 0x1f ;  /* 0x08401f00f8fa7f89 */ /* 0x00006200000e0000 */
[----:B------:R-:W-:Y:S02]  /*4ae0*/  BSSY B0, `(.L_x_9810) ;  /* 0x0000012000007945 */ /* 0x000fe40003800000 */
[----:B------:R-:W-:Y:S01]  /*4af0*/  ISETP.GT.U32.AND P0, PT, R249, 0x1d, PT ;  /* 0x0000001df900780c */ /* 0x000fe20003f04070 */
[----:B------:R0:W2:Y:S04]  /*4b00*/  SHFL.DOWN PT, R251, R247, 0x2, 0x1f ;  /* 0x08401f00f7fb7f89 */ /* 0x0000a800000e0000 */
[----:B------:R0:W3:Y:S04]  /*4b10*/  SHFL.DOWN PT, R249, R246, 0x2, 0x1f ;  /* 0x08401f00f6f97f89 */ /* 0x0000e800000e0000 */
[----:B------:R0:W4:Y:S04]  /*4b20*/  SHFL.DOWN PT, R252, R244, 0x2, 0x1f ;  /* 0x08401f00f4fc7f89 */ /* 0x00012800000e0000 */
[----:B------:R-:W-:Y:S05]  /*4b30*/  @P0 BRA `(.L_x_9811) ;  /* 0x000000c000000947 */ /* 0x000fea0003800000 */
[----:B----4-:R-:W-:-:S04]  /*4b40*/  FMUL.FTZ R192, R247, R252 ;  /* 0x000000fcf7c07220 */ /* 0x010fc80000410000 */
[-C--:B---3--:R-:W-:Y:S02]  /*4b50*/  FFMA.FTZ R192, R248, R249.reuse, -R192 ;  /* 0x000000f9f8c07223 */ /* 0x088fe400000108c0 */
[C---:B------:R-:W-:Y:S02]  /*4b60*/  FMUL.FTZ R249, R247.reuse, R249 ;  /* 0x000000f9f7f97220 */ /* 0x040fe40000410000 */
[----:B0-----:R-:W-:Y:S02]  /*4b70*/  FADD.FTZ R246, R246, R192 ;  /* 0x000000c0f6f67221 */ /* 0x001fe40000010000 */
[----:B------:R-:W0:Y:S01]  /*4b80*/  S2R R192, SR_TID.X ;  /* 0x0000000000c07919 */ /* 0x000e220000002100 */
[----:B------:R-:W-:Y:S02]  /*4b90*/  FFMA.FTZ R249, R248, R252, R249 ;  /* 0x000000fcf8f97223 */ /* 0x000fe400000100f9 */
[C---:B--2---:R-:W-:Y:S02]  /*4ba0*/  FMUL.FTZ R252, R247.reuse, R251 ;  /* 0x000000fbf7fc7220 */ /* 0x044fe40000410000 */
[----:B-1----:R-:W-:-:S02]  /*4bb0*/  FMUL.FTZ R247, R247, R250 ;  /* 0x000000faf7f77220 */ /* 0x002fc40000410000 */
[C---:B------:R-:W-:Y:S02]  /*4bc0*/  FFMA.FTZ R252, R248.reuse, R250, -R252 ;  /* 0x000000faf8fc7223 */ /* 0x040fe400000108fc */
[----:B------:R-:W-:Y:S02]  /*4bd0*/  FFMA.FTZ R247, R248, R251, R247 ;  /* 0x000000fbf8f77223 */ /* 0x000fe400000100f7 */
[----:B------:R-:W-:Y:S01]  /*4be0*/  FADD.FTZ R244, R244, R249 ;  /* 0x000000f9f4f47221 */ /* 0x000fe20000010000 */
[----:B------:R-:W-:Y:S02]  /*4bf0*/  MOV R248, R252 ;  /* 0x000000fc00f87202 */ /* 0x000fe40000000f00 */
.L_x_9811:
[----:B------:R-:W-:Y:S05]  /*4c00*/  BSYNC B0 ;  /* 0x0000000000007941 */ /* 0x000fea0003800000 */
.L_x_9810:
[----:B0--3--:R-:W-:Y:S01]  /*4c10*/  LOP3.LUT R249, R192, 0x1f, RZ, 0xc0, !PT ;  /* 0x0000001fc0f97812 */ /* 0x009fe200078ec0ff */
[----:B-1----:R0:W1:Y:S01]  /*4c20*/  SHFL.DOWN PT, R250, R248, 0x4, 0x1f ;  /* 0x08801f00f8fa7f89 */ /* 0x00206200000e0000 */
[----:B------:R-:W-:Y:S02]  /*4c30*/  BSSY B0, `(.L_x_9812) ;  /* 0x0000012000007945 */ /* 0x000fe40003800000 */
[----:B------:R-:W-:Y:S01]  /*4c40*/  ISETP.GT.U32.AND P0, PT, R249, 0x1b, PT ;  /* 0x0000001bf900780c */ /* 0x000fe20003f04070 */
[----:B--2---:R0:W2:Y:S04]  /*4c50*/  SHFL.DOWN PT, R251, R247, 0x4, 0x1f ;  /* 0x08801f00f7fb7f89 */ /* 0x0040a800000e0000 */
[----:B------:R0:W3:Y:S04]  /*4c60*/  SHFL.DOWN PT, R249, R246, 0x4, 0x1f ;  /* 0x08801f00f6f97f89 */ /* 0x0000e800000e0000 */
[----:B----4-:R0:W4:Y:S04]  /*4c70*/  SHFL.DOWN PT, R252, R244, 0x4, 0x1f ;  /* 0x08801f00f4fc7f89 */ /* 0x01012800000e0000 */
        /* <DEDUP_REMOVED lines=13> */
.L_x_9813:
[----:B------:R-:W-:Y:S05]  /*4d50*/  BSYNC B0 ;  /* 0x0000000000007941 */ /* 0x000fea0003800000 */
.L_x_9812:
        /* <DEDUP_REMOVED lines=20> */
.L_x_9815:
[----:B------:R-:W-:Y:S05]  /*4ea0*/  BSYNC B0 ;  /* 0x0000000000007941 */ /* 0x000fea0003800000 */
.L_x_9814:
        /* <DEDUP_REMOVED lines=20> */
.L_x_9817:
[----:B------:R-:W-:Y:S05]  /*4ff0*/  BSYNC B0 ;  /* 0x0000000000007941 */ /* 0x000fea0003800000 */
.L_x_9816:
[----:B---3--:R-:W3:Y:S01]  /*5000*/  SHFL.IDX PT, R249, R247, RZ, 0x1f ;  /* 0x00001ffff7f97589 */ /* 0x008ee200000e0000 */
[----:B0-----:R-:W-:Y:S01]  /*5010*/  ISETP.NE.AND P0, PT, R192, RZ, PT ;  /* 0x000000ffc000720c */ /* 0x001fe20003f05270 */
[----:B------:R-:W-:Y:S01]  /*5020*/  ULEA UR30, UR19, 0xfffffe00, 0x9 ;  /* 0xfffffe00131e7891 */ /* 0x000fe2000f8e483f */
[----:B------:R-:W-:Y:S01]  /*5030*/  BSSY B0, `(.L_x_9818) ;  /* 0x0000222000007945 */ /* 0x000fe20003800000 */
[----:B----4-:R-:W0:Y:S04]  /*5040*/  SHFL.IDX PT, R252, R248, RZ, 0x1f ;  /* 0x00001ffff8fc7589 */ /* 0x010e2800000e0000 */
[----:B------:R-:W-:Y:S04]  /*5050*/  SHFL.DOWN PT, R247, R247, 0x1, 0x1f ;  /* 0x08201f00f7f77f89 */ /* 0x000fe800000e0000 */
[----:B------:R-:W-:Y:S01]  /*5060*/  SHFL.DOWN PT, R248, R248, 0x1, 0x1f ;  /* 0x08201f00f8f87f89 */ /* 0x000fe200000e0000 */
[----:B-1-3--:R-:W-:-:S02]  /*5070*/  FMUL.FTZ R250, R249, R148 ;  /* 0x00000094f9fa7220 */ /* 0x00afc40000410000 */
[CC--:B--2---:R-:W-:Y:S02]  /*5080*/  FMUL.FTZ R251, R249.reuse, R149.reuse ;  /* 0x00000095f9fb7220 */ /* 0x0c4fe40000410000 */
[C---:B0-----:R-:W-:Y:S02]  /*5090*/  FFMA.FTZ R149, R252.reuse, R149, R250 ;  /* 0x00000095fc957223 */ /* 0x041fe400000100fa */
[CC--:B------:R-:W-:Y:S02]  /*50a0*/  FMUL.FTZ R250, R249.reuse, R151.reuse ;  /* 0x00000097f9fa7220 */ /* 0x0c0fe40000410000 */
[----:B------:R-:W-:Y:S02]  /*50b0*/  FMUL.FTZ R249, R249, R150 ;  /* 0x00000096f9f97220 */ /* 0x000fe40000410000 */
[C---:B------:R-:W-:Y:S02]  /*50c0*/  FFMA.FTZ R148, R252.reuse, R148, -R251 ;  /* 0x00000094fc947223 */ /* 0x040fe400000108fb */
[C---:B------:R-:W-:Y:S01]  /*50d0*/  FFMA.FTZ R250, R252.reuse, R150, -R250 ;  /* 0x00000096fcfa7223 */ /* 0x040fe200000108fa */
[----:B------:R-:W-:Y:S01]  /*50e0*/  SHFL.DOWN PT, R251, R244, 0x1, 0x1f ;  /* 0x08201f00f4fb7f89 */ /* 0x000fe200000e0000 */
[----:B------:R-:W-:-:S03]  /*50f0*/  FFMA.FTZ R252, R252, R151, R249 ;  /* 0x00000097fcfc7223 */ /* 0x000fc600000100f9 */
[----:B------:R-:W-:Y:S04]  /*5100*/  SHFL.IDX PT, R249, R150, RZ, 0x1f ;  /* 0x00001fff96f97589 */ /* 0x000fe800000e0000 */
[----:B------:R-:W0:Y:S04]  /*5110*/  SHFL.IDX PT, R150, R246, RZ, 0x1f ;  /* 0x00001ffff6967589 */ /* 0x000e2800000e0000 */
[----:B------:R-:W1:Y:S04]  /*5120*/  SHFL.IDX PT, R151, R151, RZ, 0x1f ;  /* 0x00001fff97977589 */ /* 0x000e6800000e0000 */
[----:B------:R-:W2:Y:S01]  /*5130*/  SHFL.DOWN PT, R246, R246, 0x1, 0x1f ;  /* 0x08201f00f6f67f89 */ /* 0x000ea200000e0000 */
[----:B0-----:R-:W-:-:S02]  /*5140*/  FADD.FTZ R150, R150, R250 ;  /* 0x000000fa96967221 */ /* 0x001fc40000010000 */
[C---:B------:R-:W-:Y:S02]  /*5150*/  @P1 FMUL.FTZ R250, R247.reuse, R249 ;  /* 0x000000f9f7fa1220 */ /* 0x040fe40000410000 */
[-C--:B-1----:R-:W-:Y:S02]  /*5160*/  @P1 FMUL.FTZ R247, R247, R151.reuse ;  /* 0x00000097f7f71220 */ /* 0x082fe40000410000 */
[C---:B------:R-:W-:Y:S02]  /*5170*/  @P1 FFMA.FTZ R250, R248.reuse, R151, R250 ;  /* 0x00000097f8fa1223 */ /* 0x040fe400000100fa */
[----:B------:R-:W-:Y:S02]  /*5180*/  @P1 FFMA.FTZ R247, R248, R249, -R247 ;  /* 0x000000f9f8f71223 */ /* 0x000fe400000108f7 */
[----:B------:R-:W-:Y:S02]  /*5190*/  @P1 FADD.FTZ R151, R251, R250 ;  /* 0x000000fafb971221 */ /* 0x000fe40000010000 */
[----:B--2---:R-:W-:-:S02]  /*51a0*/  @P1 FADD.FTZ R249, R246, R247 ;  /* 0x000000f7f6f91221 */ /* 0x004fc40000010000 */
[-C--:B------:R-:W-:Y:S02]  /*51b0*/  FMUL.FTZ R246, R151, -R183.reuse ;  /* 0x800000b797f67220 */ /* 0x080fe40000410000 */
[C---:B------:R-:W-:Y:S02]  /*51c0*/  FMUL.FTZ R183, R249.reuse, -R183 ;  /* 0x800000b7f9b77220 */ /* 0x040fe40000410000 */
[-C--:B------:R-:W-:Y:S02]  /*51d0*/  FFMA.FTZ R246, R249, R182.reuse, -R246 ;  /* 0x000000b6f9f67223 */ /* 0x080fe400000108f6 */
        /* <DEDUP_REMOVED lines=9> */
[C---:B------:R-:W-:Y:S02]  /*5270*/  FFMA.FTZ R120, -R245.reuse, R120, RZ ;  /* 0x00000078f5787223 */ /* 0x040fe400000101ff */
[----:B------:R-:W-:Y:S02]  /*5280*/  FFMA.FTZ R121, R245, R121, RZ ;  /* 0x00000079f5797223 */ /* 0x000fe400000100ff */
[----:B------:R-:W-:Y:S02]  /*5290*/  FFMA.FTZ R151, -R209, R151, R120 ;  /* 0x00000097d1977223 */ /* 0x000fe40000010178 */
[C---:B------:R-:W-:Y:S02]  /*52a0*/  FMUL.FTZ R120, R137.reuse, R238 ;  /* 0x000000ee89787220 */ /* 0x040fe40000410000 */
[----:B------:R-:W-:Y:S02]  /*52b0*/  FMUL.FTZ R137, R137, R239 ;  /* 0x000000ef89897220 */ /* 0x000fe40000410000 */
[----:B------:R-:W-:-:S02]  /*52c0*/  FFMA.FTZ R121, R209, R123, R121 ;  /* 0x0000007bd1797223 */ /* 0x000fc40000010079 */
[C---:B------:R-:W-:Y:S02]  /*52d0*/  FFMA.FTZ R137, R136.reuse, R238, R137 ;  /* 0x000000ee88897223 */ /* 0x040fe40000010089 */
[----:B------:R-:W-:Y:S02]  /*52e0*/  FFMA.FTZ R120, R136, R239, -R120 ;  /* 0x000000ef88787223 */ /* 0x000fe40000010878 */
[C---:B------:R-:W-:Y:S02]  /*52f0*/  FFMA.FTZ R248, -R210.reuse, R137, R151 ;  /* 0x00000089d2f87223 */ /* 0x040fe40000010197 */
[----:B------:R-:W-:Y:S02]  /*5300*/  FFMA.FTZ R120, R210, R120, R121 ;  /* 0x00000078d2787223 */ /* 0x000fe40000010079 */
[C---:B------:R-:W-:Y:S02]  /*5310*/  FMUL.FTZ R137, R139.reuse, R237 ;  /* 0x000000ed8b897220 */ /* 0x040fe40000410000 */
[----:B------:R-:W-:-:S02]  /*5320*/  FMUL.FTZ R139, R139, R236 ;  /* 0x000000ec8b8b7220 */ /* 0x000fc40000410000 */
[C---:B------:R-:W-:Y:S02]  /*5330*/  FMUL.FTZ R121, R238.reuse, UR32 ;  /* 0x00000020ee797c20 */ /* 0x040fe40008410000 */
[----:B------:R-:W-:Y:S02]  /*5340*/  FMUL.FTZ R250, R238, UR31 ;  /* 0x0000001feefa7c20 */ /* 0x000fe40008410000 */
[C---:B------:R-:W-:Y:S02]  /*5350*/  FFMA.FTZ R137, R138.reuse, R236, -R137 ;  /* 0x000000ec8a897223 */ /* 0x040fe40000010889 */
[----:B------:R-:W-:Y:S02]  /*5360*/  FFMA.FTZ R138, R138, R237, R139 ;  /* 0x000000ed8a8a7223 */ /* 0x000fe4000001008b */
[C---:B------:R-:W-:Y:S02]  /*5370*/  FFMA.FTZ R121, R239.reuse, UR31, -R121 ;  /* 0x0000001fef797c23 */ /* 0x040fe40008010879 */
[----:B------:R-:W-:-:S02]  /*5380*/  FFMA.FTZ R139, R239, UR32, R250 ;  /* 0x00000020ef8b7c23 */ /* 0x000fc400080100fa */
[C---:B------:R-:W-:Y:S02]  /*5390*/  FMUL.FTZ R121, R210.reuse, R121 ;  /* 0x00000079d2797220 */ /* 0x040fe40000410000 */
[----:B------:R-:W-:Y:S02]  /*53a0*/  FFMA.FTZ R210, -R210, R139, -RZ ;  /* 0x0000008bd2d27223 */ /* 0x000fe400000109ff */
[----:B------:R-:W-:Y:S02]  /*53b0*/  FFMA.FTZ R139, -R193, R138, R248 ;  /* 0x0000008ac18b7223 */ /* 0x000fe400000101f8 */
[C---:B------:R-:W-:Y:S02]  /*53c0*/  FMUL.FTZ R138, R133.reuse, R234 ;  /* 0x000000ea858a7220 */ /* 0x040fe40000410000 */
[----:B------:R-:W-:Y:S02]  /*53d0*/  FMUL.FTZ R133, R133, R235 ;  /* 0x000000eb85857220 */ /* 0x000fe40000410000 */
[----:B------:R-:W-:-:S02]  /*53e0*/  FMUL.FTZ R151, R237, UR31 ;  /* 0x0000001fed977c20 */ /* 0x000fc40008410000 */
[C---:B------:R-:W-:Y:S02]  /*53f0*/  FFMA.FTZ R248, R132.reuse, R234, R133 ;  /* 0x000000ea84f87223 */ /* 0x040fe40000010085 */
[----:B------:R-:W-:Y:S02]  /*5400*/  FMUL.FTZ R133, R237, UR32 ;  /* 0x00000020ed857c20 */ /* 0x000fe40008410000 */
[----:B------:R-:W-:Y:S02]  /*5410*/  FFMA.FTZ R137, R193, R137, R120 ;  /* 0x00000089c1897223 */ /* 0x000fe40000010078 */
[----:B------:R-:W-:Y:S02]  /*5420*/  FFMA.FTZ R138, R132, R235, -R138 ;  /* 0x000000eb848a7223 */ /* 0x000fe4000001088a */
[C---:B------:R-:W-:Y:S02]  /*5430*/  FFMA.FTZ R120, R236.reuse, UR31, -R133 ;  /* 0x0000001fec787c23 */ /* 0x040fe40008010885 */
[----:B------:R-:W-:-:S02]  /*5440*/  FFMA.FTZ R132, R236, UR32, R151 ;  /* 0x00000020ec847c23 */ /* 0x000fc40008010097 */
[C---:B------:R-:W-:Y:S01]  /*5450*/  FMUL.FTZ R120, R193.reuse, R120 ;  /* 0x00000078c1787220 */ /* 0x040fe20000410000 */
[----:B------:R-:W0:Y:S01]  /*5460*/  SHFL.IDX PT, R151, R244, RZ, 0x1f ;  /* 0x00001ffff4977589 */ /* 0x000e2200000e0000 */
[----:B------:R-:W-:Y:S02]  /*5470*/  FFMA.FTZ R193, -R193, R132, -RZ ;  /* 0x00000084c1c17223 */ /* 0x000fe400000109ff */
[CC--:B------:R-:W-:Y:S02]  /*5480*/  FMUL.FTZ R133, R135.reuse, R233.reuse ;  /* 0x000000e987857220 */ /* 0x0c0fe40000410000 */
[-C--:B------:R-:W-:Y:S02]  /*5490*/  FMUL.FTZ R132, R135, R232.reuse ;  /* 0x000000e887847220 */ /* 0x080fe40000410000 */
[C---:B------:R-:W-:Y:S02]  /*54a0*/  FFMA.FTZ R135, R134.reuse, R232, -R133 ;  /* 0x000000e886877223 */ /* 0x040fe40000010885 */
[----:B------:R-:W-:-:S02]  /*54b0*/  FFMA.FTZ R134, R134, R233, R132 ;  /* 0x000000e986867223 */ /* 0x000fc40000010084 */
[C---:B------:R-:W-:Y:S02]  /*54c0*/  FMUL.FTZ R132, R234.reuse, UR32 ;  /* 0x00000020ea847c20 */ /* 0x040fe40008410000 */
[----:B------:R-:W-:Y:S02]  /*54d0*/  FMUL.FTZ R250, R234, UR31 ;  /* 0x0000001feafa7c20 */ /* 0x000fe40008410000 */
[C---:B------:R-:W-:Y:S02]  /*54e0*/  FFMA.FTZ R138, R194.reuse, R138, R137 ;  /* 0x0000008ac28a7223 */ /* 0x040fe40000010089 */
[C---:B------:R-:W-:Y:S02]  /*54f0*/  FFMA.FTZ R133, R235.reuse, UR31, -R132 ;  /* 0x0000001feb857c23 */ /* 0x040fe40008010884 */
[----:B------:R-:W-:Y:S02]  /*5500*/  FFMA.FTZ R137, R235, UR32, R250 ;  /* 0x00000020eb897c23 */ /* 0x000fe400080100fa */
[----:B------:R-:W-:-:S02]  /*5510*/  FFMA.FTZ R248, -R194, R248, R139 ;  /* 0x000000f8c2f87223 */ /* 0x000fc4000001018b */
[C---:B------:R-:W-:Y:S02]  /*5520*/  FMUL.FTZ R132, R194.reuse, R133 ;  /* 0x00000085c2847220 */ /* 0x040fe40000410000 */
[----:B------:R-:W-:Y:S02]  /*5530*/  FFMA.FTZ R194, -R194, R137, -RZ ;  /* 0x00000089c2c27223 */ /* 0x000fe400000109ff */
[----:B------:R-:W-:Y:S02]  /*5540*/  FFMA.FTZ R137, -R195, R134, R248 ;  /* 0x00000086c3897223 */ /* 0x000fe400000101f8 */
[----:B------:R-:W-:Y:S02]  /*5550*/  FMUL.FTZ R133, R233, UR32 ;  /* 0x00000020e9857c20 */ /* 0x000fe40008410000 */
[----:B------:R-:W-:Y:S02]  /*5560*/  FMUL.FTZ R134, R145, R230 ;  /* 0x000000e691867220 */ /* 0x000fe40000410000 */
[----:B------:R-:W-:-:S02]  /*5570*/  FFMA.FTZ R135, R195, R135, R138 ;  /* 0x00000087c3877223 */ /* 0x000fc4000001008a */
[----:B------:R-:W-:Y:S02]  /*5580*/  FFMA.FTZ R138, R232, UR31, -R133 ;  /* 0x0000001fe88a7c23 */ /* 0x000fe40008010885 */
[-C--:B------:R-:W-:Y:S02]  /*5590*/  FMUL.FTZ R145, R145, R231.reuse ;  /* 0x000000e791917220 */ /* 0x080fe40000410000 */
[C---:B------:R-:W-:Y:S02]  /*55a0*/  FFMA.FTZ R134, R144.reuse, R231, -R134 ;  /* 0x000000e790867223 */ /* 0x040fe40000010886 */
[----:B------:R-:W-:Y:S02]  /*55b0*/  FMUL.FTZ R133, R195, R138 ;  /* 0x0000008ac3857220 */ /* 0x000fe40000410000 */
[----:B------:R-:W-:Y:S02]  /*55c0*/  FFMA.FTZ R144, R144, R230, R145 ;  /* 0x000000e690907223 */ /* 0x000fe40000010091 */
[----:B------:R-:W-:-:S02]  /*55d0*/  FFMA.FTZ R138, R196, R134, R135 ;  /* 0x00000086c48a7223 */ /* 0x000fc40000010087 */
[----:B------:R-:W-:Y:S02]  /*55e0*/  FMUL.FTZ R134, R230, UR32 ;  /* 0x00000020e6867c20 */ /* 0x000fe40008410000 */
[----:B------:R-:W-:Y:S02]  /*55f0*/  FMUL.FTZ R135, R147, R228 ;  /* 0x000000e493877220 */ /* 0x000fe40000410000 */
[----:B------:R-:W-:Y:S02]  /*5600*/  FMUL.FTZ R139, R233, UR31 ;  /* 0x0000001fe98b7c20 */ /* 0x000fe40008410000 */
[----:B------:R-:W-:Y:S02]  /*5610*/  FFMA.FTZ R144, -R196, R144, R137 ;  /* 0x00000090c4907223 */ /* 0x000fe40000010189 */
[----:B------:R-:W-:Y:S02]  /*5620*/  FFMA.FTZ R137, R231, UR31, -R134 ;  /* 0x0000001fe7897c23 */ /* 0x000fe40008010886 */
[----:B------:R-:W-:-:S02]  /*5630*/  FFMA.FTZ R135, R146, R229, -R135 ;  /* 0x000000e592877223 */ /* 0x000fc40000010887 */
[----:B------:R-:W-:Y:S02]  /*5640*/  FFMA.FTZ R248, R232, UR32, R139 ;  /* 0x00000020e8f87c23 */ /* 0x000fe4000801008b */
[----:B------:R-:W-:Y:S02]  /*5650*/  FMUL.FTZ R134, R196, R137 ;  /* 0x00000089c4867220 */ /* 0x000fe40000410000 */
[----:B------:R-:W-:Y:S02]  /*5660*/  FFMA.FTZ R137, R197, R135, R138 ;  /* 0x00000087c5897223 */ /* 0x000fe4000001008a */
[----:B------:R-:W-:Y:S02]  /*5670*/  FMUL.FTZ R135, R141, R227 ;  /* 0x000000e38d877220 */ /* 0x000fe40000410000 */
[----:B------:R-:W-:Y:S02]  /*5680*/  FFMA.FTZ R195, -R195, R248, -RZ ;  /* 0x000000f8c3c37223 */ /* 0x000fe400000109ff */
[----:B------:R-:W-:-:S02]  /*5690*/  FMUL.FTZ R141, R141, R226 ;  /* 0x000000e28d8d7220 */ /* 0x000fc40000410000 */
[----:B------:R-:W-:Y:S02]  /*56a0*/  FMUL.FTZ R248, R230, UR31 ;  /* 0x0000001fe6f87c20 */ /* 0x000fe40008410000 */
[----:B------:R-:W-:Y:S02]  /*56b0*/  FMUL.FTZ R147, R147, R229 ;  /* 0x000000e593937220 */ /* 0x000fe40000410000 */
[C---:B------:R-:W-:Y:S02]  /*56c0*/  FFMA.FTZ R138, R140.reuse, R226, -R135 ;  /* 0x000000e28c8a7223 */ /* 0x040fe40000010887 */
[----:B------:R-:W-:Y:S02]  /*56d0*/  FFMA.FTZ R141, R140, R227, R141 ;  /* 0x000000e38c8d7223 */ /* 0x000fe4000001008d */
[----:B------:R-:W-:Y:S02]  /*56e0*/  FFMA.FTZ R139, R231, UR32, R248 ;  /* 0x00000020e78b7c23 */ /* 0x000fe400080100f8 */
[----:B------:R-:W-:-:S02]  /*56f0*/  FMUL.FTZ R140, R228, UR32 ;  /* 0x00000020e48c7c20 */ /* 0x000fc40008410000 */
[----:B------:R-:W-:Y:S02]  /*5700*/  FFMA.FTZ R146, R146, R228, R147 ;  /* 0x000000e492927223 */ /* 0x000fe40000010093 */
[----:B------:R-:W-:Y:S02]  /*5710*/  FFMA.FTZ R196, -R196, R139, -RZ ;  /* 0x0000008bc4c47223 */ /* 0x000fe400000109ff */
[----:B------:R-:W-:Y:S02]  /*5720*/  FFMA.FTZ R140, R229, UR31, -R140 ;  /* 0x0000001fe58c7c23 */ /* 0x000fe4000801088c */
[----:B------:R-:W-:Y:S02]  /*5730*/  FFMA.FTZ R139, -R197, R146, R144 ;  /* 0x00000092c58b7223 */ /* 0x000fe40000010190 */
[----:B------:R-:W-:Y:S02]  /*5740*/  FFMA.FTZ R138, R198, R138, R137 ;  /* 0x0000008ac68a7223 */ /* 0x000fe40000010089 */
[----:B------:R-:W-:-:S02]  /*5750*/  FMUL.FTZ R137, R143, R224 ;  /* 0x000000e08f897220 */ /* 0x000fc40000410000 */
[----:B------:R-:W-:Y:S02]  /*5760*/  FMUL.FTZ R135, R197, R140 ;  /* 0x0000008cc5877220 */ /* 0x000fe40000410000 */
[----:B------:R-:W-:Y:S02]  /*5770*/  FFMA.FTZ R140, -R198, R141, R139 ;  /* 0x0000008dc68c7223 */ /* 0x000fe4000001018b */
[-C--:B------:R-:W-:Y:S02]  /*5780*/  FFMA.FTZ R141, R142, R225.reuse, -R137 ;  /* 0x000000e18e8d7223 */ /* 0x080fe40000010889 */
[C---:B------:R-:W-:Y:S02]  /*5790*/  FMUL.FTZ R137, R227.reuse, UR32 ;  /* 0x00000020e3897c20 */ /* 0x040fe40008410000 */
[----:B------:R-:W-:Y:S02]  /*57a0*/  FMUL.FTZ R139, R227, UR31 ;  /* 0x0000001fe38b7c20 */ /* 0x000fe40008410000 */
[----:B------:R-:W-:-:S02]  /*57b0*/  FMUL.FTZ R143, R143, R225 ;  /* 0x000000e18f8f7220 */ /* 0x000fc40000410000 */
[C---:B------:R-:W-:Y:S02]  /*57c0*/  FFMA.FTZ R137, R226.reuse, UR31, -R137 ;  /* 0x0000001fe2897c23 */ /* 0x040fe40008010889 */
[----:B------:R-:W-:Y:S02]  /*57d0*/  FFMA.FTZ R139, R226, UR32, R139 ;  /* 0x00000020e28b7c23 */ /* 0x000fe4000801008b */
[----:B------:R-:W-:Y:S02]  /*57e0*/  FFMA.FTZ R143, R142, R224, R143 ;  /* 0x000000e08e8f7223 */ /* 0x000fe4000001008f */
[C---:B------:R-:W-:Y:S02]  /*57f0*/  FMUL.FTZ R137, R198.reuse, R137 ;  /* 0x00000089c6897220 */ /* 0x040fe40000410000 */
[----:B------:R-:W-:Y:S02]  /*5800*/  FFMA.FTZ R198, -R198, R139, -RZ ;  /* 0x0000008bc6c67223 */ /* 0x000fe400000109ff */
[----:B------:R-:W-:-:S02]  /*5810*/  FFMA.FTZ R139, R199, R141, R138 ;  /* 0x0000008dc78b7223 */ /* 0x000fc4000001008a */
[----:B------:R-:W-:Y:S02]  /*5820*/  FFMA.FTZ R141, -R199, R143, R140 ;  /* 0x0000008fc78d7223 */ /* 0x000fe4000001018c */
[CC--:B------:R-:W-:Y:S02]  /*5830*/  FMUL.FTZ R143, R117.reuse, R223.reuse ;  /* 0x000000df758f7220 */ /* 0x0c0fe40000410000 */
[-C--:B------:R-:W-:Y:S02]  /*5840*/  FMUL.FTZ R117, R117, R222.reuse ;  /* 0x000000de75757220 */ /* 0x080fe40000410000 */
[C---:B------:R-:W-:Y:S02]  /*5850*/  FFMA.FTZ R143, R116.reuse, R222, -R143 ;  /* 0x000000de748f7223 */ /* 0x040fe4000001088f */
[----:B------:R-:W-:Y:S02]  /*5860*/  FFMA.FTZ R117, R116, R223, R117 ;  /* 0x000000df74757223 */ /* 0x000fe40000010075 */
[----:B------:R-:W-:-:S02]  /*5870*/  FMUL.FTZ R116, R224, UR32 ;  /* 0x00000020e0747c20 */ /* 0x000fc40008410000 */
[----:B------:R-:W-:Y:S02]  /*5880*/  FMUL.FTZ R138, R224, UR31 ;  /* 0x0000001fe08a7c20 */ /* 0x000fe40008410000 */
[C---:B------:R-:W-:Y:S02]  /*5890*/  FFMA.FTZ R116, R225.reuse, UR31, -R116 ;  /* 0x0000001fe1747c23 */ /* 0x040fe40008010874 */
[----:B------:R-:W-:Y:S02]  /*58a0*/  FFMA.FTZ R138, R225, UR32, R138 ;  /* 0x00000020e18a7c23 */ /* 0x000fe4000801008a */
[C---:B------:R-:W-:Y:S02]  /*58b0*/  FMUL.FTZ R116, R199.reuse, R116 ;  /* 0x00000074c7747220 */ /* 0x040fe40000410000 */
[----:B------:R-:W-:Y:S02]  /*58c0*/  FFMA.FTZ R199, -R199, R138, -RZ ;  /* 0x0000008ac7c77223 */ /* 0x000fe400000109ff */
[----:B------:R-:W-:-:S02]  /*58d0*/  FFMA.FTZ R140, -R200, R117, R141 ;  /* 0x00000075c88c7223 */ /* 0x000fc4000001018d */
[----:B------:R-:W-:Y:S02]  /*58e0*/  FFMA.FTZ R138, R200, R143, R139 ;  /* 0x0000008fc88a7223 */ /* 0x000fe4000001008b */
[C---:B------:R-:W-:Y:S02]  /*58f0*/  FMUL.FTZ R117, R223.reuse, UR32 ;  /* 0x00000020df757c20 */ /* 0x040fe40008410000 */
[----:B------:R-:W-:Y:S02]  /*5900*/  FMUL.FTZ R139, R223, UR31 ;  /* 0x0000001fdf8b7c20 */ /* 0x000fe40008410000 */
[----:B------:R-:W-:Y:S02]  /*5910*/  FMUL.FTZ R144, R228, UR31 ;  /* 0x0000001fe4907c20 */ /* 0x000fe40008410000 */
[C---:B------:R-:W-:Y:S02]  /*5920*/  FFMA.FTZ R117, R222.reuse, UR31, -R117 ;  /* 0x0000001fde757c23 */ /* 0x040fe40008010875 */
[----:B------:R-:W-:-:S02]  /*5930*/  FFMA.FTZ R139, R222, UR32, R139 ;  /* 0x00000020de8b7c23 */ /* 0x000fc4000801008b */
[----:B------:R-:W-:Y:S02]  /*5940*/  FFMA.FTZ R144, R229, UR32, R144 ;  /* 0x00000020e5907c23 */ /* 0x000fe40008010090 */
[----:B------:R-:W-:Y:S02]  /*5950*/  FADD.FTZ R183, -R202, R183 ;  /* 0x000000b7cab77221 */ /* 0x000fe40000010100 */
[----:B------:R-:W-:Y:S02]  /*5960*/  FADD.FTZ R246, R201, R246 ;  /* 0x000000f6c9f67221 */ /* 0x000fe40000010000 */
[C---:B------:R-:W-:Y:S02]  /*5970*/  FMUL.FTZ R117, R200.reuse, R117 ;  /* 0x00000075c8757220 */ /* 0x040fe40000410000 */
[----:B------:R-:W-:Y:S02]  /*5980*/  FFMA.FTZ R200, -R200, R139, -RZ ;  /* 0x0000008bc8c87223 */ /* 0x000fe400000109ff */
[----:B------:R-:W-:-:S02]  /*5990*/  FFMA.FTZ R197, -R197, R144, -RZ ;  /* 0x00000090c5c57223 */ /* 0x000fc400000109ff */
[C---:B------:R-:W-:Y:S02]  /*59a0*/  FMUL.FTZ R139, R28.reuse, -R183 ;  /* 0x800000b71c8b7220 */ /* 0x040fe40000410000 */
[C---:B------:R-:W-:Y:S02]  /*59b0*/  FMUL.FTZ R144, R28.reuse, -R246 ;  /* 0x800000f61c907220 */ /* 0x040fe40000410000 */
[----:B------:R-:W-:Y:S02]  /*59c0*/  FMUL.FTZ R28, R28, R214 ;  /* 0x000000d61c1c7220 */ /* 0x000fe40000410000 */
[C---:B------:R-:W-:Y:S02]  /*59d0*/  FFMA.FTZ R142, R29.reuse, R246, -R139 ;  /* 0x000000f61d8e7223 */ /* 0x040fe4000001088b */
[C---:B------:R-:W-:Y:S02]  /*59e0*/  FFMA.FTZ R28, R29.reuse, R215, R28 ;  /* 0x000000d71d1c7223 */ /* 0x040fe4000001001c */
        /* <DEDUP_REMOVED lines=8> */
[----:B------:R-:W-:Y:S02]  /*5a70*/  FMUL.FTZ R139, R119, R220 ;  /* 0x000000dc778b7220 */ /* 0x000fe40000410000 */
[----:B------:R-:W-:Y:S02]  /*5a80*/  FADD.FTZ R21, R21, R32 ;  /* 0x0000002015157221 */ /* 0x000fe40000010000 */
[----:B------:R-:W-:Y:S02]  /*5a90*/  FMUL.FTZ R119, R119, R221 ;  /* 0x000000dd77777220 */ /* 0x000fe40000410000 */
[C---:B------:R-:W-:Y:S02]  /*5aa0*/  FMUL.FTZ R31, R33.reuse, -R29 ;  /* 0x8000001d211f7220 */ /* 0x040fe40000410000 */
[----:B------:R-:W-:-:S02]  /*5ab0*/  FMUL.FTZ R33, R33, -R21 ;  /* 0x8000001521217220 */ /* 0x000fc40000410000 */
[----:B------:R-:W-:Y:S02]  /*5ac0*/  FFMA.FTZ R119, R118, R220, R119 ;  /* 0x000000dc76777223 */ /* 0x000fe40000010077 */
[C---:B------:R-:W-:Y:S02]  /*5ad0*/  FFMA.FTZ R31, R34.reuse, R21, -R31 ;  /* 0x00000015221f7223 */ /* 0x040fe4000001081f */
[----:B------:R-:W-:Y:S02]  /*5ae0*/  FFMA.FTZ R32, R34, R29, R33 ;  /* 0x0000001d22207223 */ /* 0x000fe40000010021 */
[----:B------:R-:W-:Y:S02]  /*5af0*/  FFMA.FTZ R140, -R17, R119, R140 ;  /* 0x00000077118c7223 */ /* 0x000fe4000001018c */
[----:B------:R-:W-:Y:S02]  /*5b00*/  FADD.FTZ R18, R18, R31 ;  /* 0x0000001f12127221 */ /* 0x000fe40000010000 */
[----:B------:R-:W-:-:S02]  /*5b10*/  FFMA.FTZ R139, R118, R221, -R139 ;  /* 0x000000dd768b7223 */ /* 0x000fc4000001088b */
[----:B------:R-:W-:Y:S02]  /*5b20*/  FMUL.FTZ R119, R125, R219 ;  /* 0x000000db7d777220 */ /* 0x000fe40000410000 */
[----:B------:R-:W-:Y:S02]  /*5b30*/  FADD.FTZ R32, -R19, R32 ;  /* 0x0000002013207221 */ /* 0x000fe40000010100 */
[----:B------:R-:W-:Y:S02]  /*5b40*/  FMUL.FTZ R19, R35, -R18 ;  /* 0x8000001223137220 */ /* 0x000fe40000410000 */
[----:B------:R-:W-:Y:S02]  /*5b50*/  FFMA.FTZ R138, R17, R139, R138 ;  /* 0x0000008b118a7223 */ /* 0x000fe4000001008a */
[----:B------:R-:W-:Y:S02]  /*5b60*/  FMUL.FTZ R118, R220, UR32 ;  /* 0x00000020dc767c20 */ /* 0x000fe40008410000 */
[----:B------:R-:W-:-:S02]  /*5b70*/  FFMA.FTZ R119, R124, R218, -R119 ;  /* 0x000000da7c777223 */ /* 0x000fc40000010877 */
[-C--:B------:R-:W-:Y:S02]  /*5b80*/  FMUL.FTZ R35, R35, -R32.reuse ;  /* 0x8000002023237220 */ /* 0x080fe40000410000 */
[C---:B------:R-:W-:Y:S02]  /*5b90*/  FFMA.FTZ R34, R152.reuse, R32, R19 ;  /* 0x0000002098227223 */ /* 0x040fe40000010013 */
[----:B------:R-:W-:Y:S02]  /*5ba0*/  FFMA.FTZ R118, R221, UR31, -R118 ;  /* 0x0000001fdd767c23 */ /* 0x000fe40008010876 */
[----:B------:R-:W-:Y:S02]  /*5bb0*/  FFMA.FTZ R31, R23, R119, R138 ;  /* 0x00000077171f7223 */ /* 0x000fe4000001008a */
[----:B------:R-:W-:Y:S02]  /*5bc0*/  FMUL.FTZ R119, R219, UR32 ;  /* 0x00000020db777c20 */ /* 0x000fe40008410000 */
[----:B------:R-:W-:-:S02]  /*5bd0*/  FFMA.FTZ R35, R152, R18, -R35 ;  /* 0x0000001298237223 */ /* 0x000fc40000010823 */
[----:B------:R-:W-:Y:S02]  /*5be0*/  FADD.FTZ R15, -R15, R34 ;  /* 0x000000220f0f7221 */ /* 0x000fe40000010100 */
[----:B------:R-:W-:Y:S02]  /*5bf0*/  FMUL.FTZ R20, R17, R118 ;  /* 0x0000007611147220 */ /* 0x000fe40000410000 */
[----:B------:R-:W-:Y:S02]  /*5c00*/  FFMA.FTZ R118, R218, UR31, -R119 ;  /* 0x0000001fda767c23 */ /* 0x000fe40008010877 */
[----:B------:R-:W-:Y:S02]  /*5c10*/  FADD.FTZ R16, R16, R35 ;  /* 0x0000002310107221 */ /* 0x000fe40000010000 */
[----:B------:R-:W-:Y:S02]  /*5c20*/  FMUL.FTZ R35, R153, -R15 ;  /* 0x8000000f99237220 */ /* 0x000fe40000410000 */
[----:B------:R-:W-:-:S02]  /*5c30*/  FMUL.FTZ R19, R23, R118 ;  /* 0x0000007617137220 */ /* 0x000fc40000410000 */
[----:B------:R-:W-:Y:S02]  /*5c40*/  FMUL.FTZ R153, R153, -R16 ;  /* 0x8000001099997220 */ /* 0x000fe40000410000 */
[----:B------:R-:W-:Y:S02]  /*5c50*/  FMUL.FTZ R118, R127, R216 ;  /* 0x000000d87f767220 */ /* 0x000fe40000410000 */
[C---:B------:R-:W-:Y:S02]  /*5c60*/  FFMA.FTZ R34, R154.reuse, R16, -R35 ;  /* 0x000000109a227223 */ /* 0x040fe40000010823 */
[----:B------:R-:W-:Y:S02]  /*5c70*/  FFMA.FTZ R153, R154, R15, R153 ;  /* 0x0000000f9a997223 */ /* 0x000fe40000010099 */
[----:B------:R-:W-:Y:S02]  /*5c80*/  FFMA.FTZ R118, R126, R217, -R118 ;  /* 0x000000d97e767223 */ /* 0x000fe40000010876 */
[----:B------:R-:W-:-:S02]  /*5c90*/  FMUL.FTZ R125, R125, R218 ;  /* 0x000000da7d7d7220 */ /* 0x000fc40000410000 */
[----:B------:R-:W-:Y:S02]  /*5ca0*/  FADD.FTZ R13, R13, R34 ;  /* 0x000000220d0d7221 */ /* 0x000fe40000010000 */
[----:B------:R-:W-:Y:S02]  /*5cb0*/  FADD.FTZ R14, -R14, R153 ;  /* 0x000000990e0e7221 */ /* 0x000fe40000010100 */
[----:B------:R-:W-:Y:S02]  /*5cc0*/  FFMA.FTZ R118, R22, R118, R31 ;  /* 0x0000007616767223 */ /* 0x000fe4000001001f */
[----:B------:R-:W-:Y:S02]  /*5cd0*/  FFMA.FTZ R33, R124, R219, R125 ;  /* 0x000000db7c217223 */ /* 0x000fe4000001007d */
[----:B------:R-:W-:Y:S02]  /*5ce0*/  FMUL.FTZ R31, R155, -R13 ;  /* 0x8000000d9b1f7220 */ /* 0x000fe40000410000 */
[----:B------:R-:W-:-:S02]  /*5cf0*/  FMUL.FTZ R125, R219, UR31 ;  /* 0x0000001fdb7d7c20 */ /* 0x000fc40008410000 */
[----:B------:R-:W-:Y:S02]  /*5d00*/  FMUL.FTZ R127, R127, R217 ;  /* 0x000000d97f7f7220 */ /* 0x000fe40000410000 */
[-C--:B------:R-:W-:Y:S02]  /*5d10*/  FMUL.FTZ R155, R155, -R14.reuse ;  /* 0x8000000e9b9b7220 */ /* 0x080fe40000410000 */
[----:B------:R-:W-:Y:S02]  /*5d20*/  FFMA.FTZ R34, R156, R14, R31 ;  /* 0x0000000e9c227223 */ /* 0x000fe4000001001f */
[----:B------:R-:W-:Y:S02]  /*5d30*/  FFMA.FTZ R124, R218, UR32, R125 ;  /* 0x00000020da7c7c23 */ /* 0x000fe4000801007d */
[----:B------:R-:W-:Y:S02]  /*5d40*/  FFMA.FTZ R33, -R23, R33, R140 ;  /* 0x0000002117217223 */ /* 0x000fe4000001018c */
[----:B------:R-:W-:-:S02]  /*5d50*/  FFMA.FTZ R127, R126, R216, R127 ;  /* 0x000000d87e7f7223 */ /* 0x000fc4000001007f */
[C---:B------:R-:W-:Y:S02]  /*5d60*/  FMUL.FTZ R126, R216.reuse, UR32 ;  /* 0x00000020d87e7c20 */ /* 0x040fe40008410000 */
[----:B------:R-:W-:Y:S02]  /*5d70*/  FMUL.FTZ R138, R216, UR31 ;  /* 0x0000001fd88a7c20 */ /* 0x000fe40008410000 */
[----:B------:R-:W-:Y:S02]  /*5d80*/  FFMA.FTZ R155, R156, R13, -R155 ;  /* 0x0000000d9c9b7223 */ /* 0x000fe4000001089b */
[----:B------:R-:W-:Y:S02]  /*5d90*/  FADD.FTZ R11, -R11, R34 ;  /* 0x000000220b0b7221 */ /* 0x000fe40000010100 */
[----:B------:R-:W-:Y:S02]  /*5da0*/  FFMA.FTZ R23, -R23, R124, -RZ ;  /* 0x0000007c17177223 */ /* 0x000fe400000109ff */
[----:B------:R-:W-:-:S02]  /*5db0*/  FFMA.FTZ R124, -R22, R127, R33 ;  /* 0x0000007f167c7223 */ /* 0x000fc40000010121 */
[C---:B------:R-:W-:Y:S02]  /*5dc0*/  FFMA.FTZ R31, R217.reuse, UR31, -R126 ;  /* 0x0000001fd91f7c23 */ /* 0x040fe4000801087e */
[----:B------:R-:W-:Y:S02]  /*5dd0*/  FFMA.FTZ R33, R217, UR32, R138 ;  /* 0x00000020d9217c23 */ /* 0x000fe4000801008a */
[----:B------:R-:W-:Y:S02]  /*5de0*/  FADD.FTZ R12, R12, R155 ;  /* 0x0000009b0c0c7221 */ /* 0x000fe40000010000 */
[----:B------:R-:W-:Y:S02]  /*5df0*/  FMUL.FTZ R35, R157, -R11 ;  /* 0x8000000b9d237220 */ /* 0x000fe40000410000 */
[C---:B------:R-:W-:Y:S02]  /*5e00*/  FMUL.FTZ R31, R22.reuse, R31 ;  /* 0x0000001f161f7220 */ /* 0x040fe40000410000 */
[----:B------:R-:W-:-:S02]  /*5e10*/  FFMA.FTZ R33, -R22, R33, -RZ ;  /* 0x0000002116217223 */ /* 0x000fc400000109ff */
[-C--:B------:R-:W-:Y:S02]  /*5e20*/  FMUL.FTZ R157, R157, -R12.reuse ;  /* 0x8000000c9d9d7220 */ /* 0x080fe40000410000 */
[C---:B------:R-:W-:Y:S02]  /*5e30*/  FFMA.FTZ R22, R158.reuse, R12, -R35 ;  /* 0x0000000c9e167223 */ /* 0x040fe40000010823 */
[----:B------:R-:W-:Y:S02]  /*5e40*/  FMUL.FTZ R119, R129, R215 ;  /* 0x000000d781777220 */ /* 0x000fe40000410000 */
[----:B------:R-:W-:Y:S02]  /*5e50*/  FFMA.FTZ R157, R158, R11, R157 ;  /* 0x0000000b9e9d7223 */ /* 0x000fe4000001009d */
[----:B------:R-:W-:Y:S02]  /*5e60*/  FADD.FTZ R9, R9, R22 ;  /* 0x0000001609097221 */ /* 0x000fe40000010000 */
[----:B------:R-:W-:-:S02]  /*5e70*/  FFMA.FTZ R119, R128, R214, -R119 ;  /* 0x000000d680777223 */ /* 0x000fc40000010877 */
[----:B------:R-:W-:Y:S02]  /*5e80*/  FADD.FTZ R34, -R10, R157 ;  /* 0x0000009d0a227221 */ /* 0x000fe40000010100 */
[----:B------:R-:W-:Y:S02]  /*5e90*/  FMUL.FTZ R35, R159, -R9 ;  /* 0x800000099f237220 */ /* 0x000fe40000410000 */
[----:B------:R-:W-:Y:S02]  /*5ea0*/  FFMA.FTZ R22, R27, R119, R118 ;  /* 0x000000771b167223 */ /* 0x000fe40000010076 */
[-C--:B------:R-:W-:Y:S02]  /*5eb0*/  FMUL.FTZ R159, R159, -R34.reuse ;  /* 0x800000229f9f7220 */ /* 0x080fe40000410000 */
[----:B------:R-:W-:Y:S02]  /*5ec0*/  FMUL.FTZ R119, R215, UR32 ;  /* 0x00000020d7777c20 */ /* 0x000fe40008410000 */
[----:B------:R-:W-:-:S02]  /*5ed0*/  FFMA.FTZ R10, R160, R34, R35 ;  /* 0x00000022a00a7223 */ /* 0x000fc40000010023 */
[----:B------:R-:W-:Y:S02]  /*5ee0*/  FFMA.FTZ R159, R160, R9, -R159 ;  /* 0x00000009a09f7223 */ /* 0x000fe4000001089f */
[----:B------:R-:W-:Y:S02]  /*5ef0*/  FMUL.FTZ R129, R129, R214 ;  /* 0x000000d681817220 */ /* 0x000fe40000410000 */
[----:B------:R-:W-:Y:S02]  /*5f00*/  FFMA.FTZ R118, R214, UR31, -R119 ;  /* 0x0000001fd6767c23 */ /* 0x000fe40008010877 */
[----:B------:R-:W-:Y:S02]  /*5f10*/  FADD.FTZ R7, -R7, R10 ;  /* 0x0000000a07077221 */ /* 0x000fe40000010100 */
[----:B------:R-:W-:Y:S02]  /*5f20*/  FADD.FTZ R28, RZ, R28 ;  /* 0x0000001cff1c7221 */ /* 0x000fe40000010000 */
[----:B------:R-:W-:-:S02]  /*5f30*/  FADD.FTZ R8, R8, R159 ;  /* 0x0000009f08087221 */ /* 0x000fc40000010000 */
[----:B------:R-:W-:Y:S01]  /*5f40*/  FFMA.FTZ R125, R128, R215, R129 ;  /* 0x000000d7807d7223 */ /* 0x000fe20000010081 */
[----:B------:R-:W-:Y:S01]  /*5f50*/  MOV R128, UR7 ;  /* 0x0000000700807c02 */ /* 0x000fe20008000f00 */
[----:B------:R-:W-:Y:S02]  /*5f60*/  FMUL.FTZ R119, R27, R118 ;  /* 0x000000761b777220 */ /* 0x000fe40000410000 */
[----:B------:R-:W-:Y:S02]  /*5f70*/  FMUL.FTZ R35, R161, -R7 ;  /* 0x80000007a1237220 */ /* 0x000fe40000410000 */
[----:B------:R-:W-:Y:S02]  /*5f80*/  FMUL.FTZ R127, R215, UR31 ;  /* 0x0000001fd77f7c20 */ /* 0x000fe40008410000 */
[----:B------:R-:W-:Y:S02]  /*5f90*/  FMUL.FTZ R118, R131, R28 ;  /* 0x0000001c83767220 */ /* 0x000fe40000410000 */
[----:B------:R-:W-:-:S02]  /*5fa0*/  FMUL.FTZ R161, R161, -R8 ;  /* 0x80000008a1a17220 */ /* 0x000fc40000410000 */
[----:B------:R-:W-:Y:S02]  /*5fb0*/  FFMA.FTZ R125, -R27, R125, R124 ;  /* 0x0000007d1b7d7223 */ /* 0x000fe4000001017c */
[----:B------:R-:W-:Y:S02]  /*5fc0*/  FFMA.FTZ R10, R162, R8, -R35 ;  /* 0x00000008a20a7223 */ /* 0x000fe40000010823 */
[----:B------:R-:W-:Y:S02]  /*5fd0*/  FFMA.FTZ R124, R214, UR32, R127 ;  /* 0x00000020d67c7c23 */ /* 0x000fe4000801007f */
[----:B------:R-:W-:Y:S02]  /*5fe0*/  FFMA.FTZ R35, R130, R213, -R118 ;  /* 0x000000d582237223 */ /* 0x000fe40000010876 */
[----:B------:R-:W-:Y:S02]  /*5ff0*/  FMUL.FTZ R118, R28, UR32 ;  /* 0x000000201c767c20 */ /* 0x000fe40008410000 */
[----:B------:R-:W-:-:S02]  /*6000*/  FFMA.FTZ R161, R162, R7, R161 ;  /* 0x00000007a2a17223 */ /* 0x000fc400000100a1 */
[----:B------:R-:W-:Y:S02]  /*6010*/  FFMA.FTZ R27, -R27, R124, -RZ ;  /* 0x0000007c1b1b7223 */ /* 0x000fe400000109ff */
[----:B------:R-:W-:Y:S02]  /*6020*/  FADD.FTZ R10, R5, R10 ;  /* 0x0000000a050a7221 */ /* 0x000fe40000010000 */
[----:B------:R-:W-:Y:S02]  /*6030*/  FMUL.FTZ R124, R28, UR31 ;  /* 0x0000001f1c7c7c20 */ /* 0x000fe40008410000 */
[C---:B------:R-:W-:Y:S02]  /*6040*/  FFMA.FTZ R5, R213.reuse, UR31, -R118 ;  /* 0x0000001fd5057c23 */ /* 0x040fe40008010876 */
[----:B------:R-:W-:Y:S02]  /*6050*/  FADD.FTZ R6, -R6, R161 ;  /* 0x000000a106067221 */ /* 0x000fe40000010100 */
[----:B------:R-:W-:Y:S01]  /*6060*/  FFMA.FTZ R127, R213, UR32, R124 ;  /* 0x00000020d57f7c23 */ /* 0x000fe2000801007c */
[----:B------:R-:W-:Y:S01]  /*6070*/  SHF.L.U32 R124, R192, 0x5, RZ ;  /* 0x00000005c07c7819 */ /* 0x000fe200000006ff */
[----:B------:R-:W-:-:S02]  /*6080*/  FMUL.FTZ R118, R26, R5 ;  /* 0x000000051a767220 */ /* 0x000fc40000410000 */
[C---:B------:R-:W-:Y:S01]  /*6090*/  FMUL.FTZ R5, R163.reuse, -R6 ;  /* 0x80000006a3057220 */ /* 0x040fe20000410000 */
[----:B------:R-:W-:Y:S01]  /*60a0*/  LEA.HI.SX32 R124, R124, R124, 0x1b ;  /* 0x0000007c7c7c7211 */ /* 0x000fe200078fdaff */
[-C--:B------:R-:W-:Y:S02]  /*60b0*/  FMUL.FTZ R163, R163, -R10.reuse ;  /* 0x8000000aa3a37220 */ /* 0x080fe40000410000 */
[C---:B------:R-:W-:Y:S02]  /*60c0*/  FMUL.FTZ R129, R26.reuse, R35 ;  /* 0x000000231a817220 */ /* 0x040fe40000410000 */
[----:B------:R-:W-:Y:S02]  /*60d0*/  FFMA.FTZ R35, -R26, R127, -RZ ;  /* 0x0000007f1a237223 */ /* 0x000fe400000109ff */
[----:B------:R-:W-:Y:S02]  /*60e0*/  FMUL.FTZ R131, R131, R213 ;  /* 0x000000d583837220 */ /* 0x000fe40000410000 */
[----:B------:R-:W-:-:S02]  /*60f0*/  FFMA.FTZ R127, R164, R10, -R5 ;  /* 0x0000000aa47f7223 */ /* 0x000fc40000010805 */
[----:B------:R-:W-:Y:S02]  /*6100*/  FFMA.FTZ R164, R164, R6, R163 ;  /* 0x00000006a4a47223 */ /* 0x000fe400000100a3 */
[----:B------:R-:W-:Y:S02]  /*6110*/  FFMA.FTZ R131, R130, R28, R131 ;  /* 0x0000001c82837223 */ /* 0x000fe40000010083 */
[----:B------:R-:W-:Y:S02]  /*6120*/  FADD.FTZ R5, -R3, R164 ;  /* 0x000000a403057221 */ /* 0x000fe40000010100 */
[----:B------:R-:W-:Y:S02]  /*6130*/  FADD.FTZ R3, R4, R127 ;  /* 0x0000007f04037221 */ /* 0x000fe40000010000 */
[----:B------:R-:W-:Y:S02]  /*6140*/  FMUL.FTZ R126, R26, R131 ;  /* 0x000000831a7e7220 */ /* 0x000fe40000410000 */
[----:B------:R-:W-:-:S02]  /*6150*/  FMUL.FTZ R4, R165, -R5 ;  /* 0x80000005a5047220 */ /* 0x000fc40000410000 */
[-C--:B------:R-:W-:Y:S02]  /*6160*/  FMUL.FTZ R165, R165, -R3.reuse ;  /* 0x80000003a5a57220 */ /* 0x080fe40000410000 */
[----:B------:R-:W-:Y:S02]  /*6170*/  FADD.FTZ R26, R125, -R126 ;  /* 0x8000007e7d1a7221 */ /* 0x000fe40000010000 */
[C---:B------:R-:W-:Y:S02]  /*6180*/  FFMA.FTZ R125, R166.reuse, R3, -R4 ;  /* 0x00000003a67d7223 */ /* 0x040fe40000010804 */
[----:B------:R-:W-:Y:S02]  /*6190*/  FFMA.FTZ R165, R166, R5, R165 ;  /* 0x00000005a6a57223 */ /* 0x000fe400000100a5 */
[----:B------:R-:W-:Y:S02]  /*61a0*/  FADD.FTZ R0, R0, R125 ;  /* 0x0000007d00007221 */ /* 0x000fe40000010000 */
[----:B------:R-:W-:-:S02]  /*61b0*/  FADD.FTZ R2, -R2, R165 ;  /* 0x000000a502027221 */ /* 0x000fc40000010100 */
[C---:B------:R-:W-:Y:S02]  /*61c0*/  FMUL.FTZ R125, R167.reuse, -R0 ;  /* 0x80000000a77d7220 */ /* 0x040fe40000410000 */
[-C--:B------:R-:W-:Y:S02]  /*61d0*/  FMUL.FTZ R167, R167, -R2.reuse ;  /* 0x80000002a7a77220 */ /* 0x080fe40000410000 */
[C---:B------:R-:W-:Y:S02]  /*61e0*/  FFMA.FTZ R4, R168.reuse, R2, R125 ;  /* 0x00000002a8047223 */ /* 0x040fe4000001007d */
[----:B0-----:R-:W-:Y:S02]  /*61f0*/  FADD.FTZ R151, R151, R252 ;  /* 0x000000fc97977221 */ /* 0x001fe40000010000 */
[----:B------:R-:W-:Y:S02]  /*6200*/  FFMA.FTZ R167, R168, R0, -R167 ;  /* 0x00000000a8a77223 */ /* 0x000fe400000108a7 */
[----:B------:R-:W-:Y:S01]  /*6210*/  FADD.FTZ R205, -R205, R4 ;  /* 0x00000004cdcd7221 */ /* 0x000fe20000010100 */
[----:B------:R-:W-:Y:S01]  /*6220*/  @!P0 STS.128 [R128.X16+0x3650], R148 ;  /* 0x0036509480008388 */ /* 0x000fe2000000cc00 */
[----:B------:R-:W-:-:S02]  /*6230*/  FADD.FTZ R206, R206, R167 ;  /* 0x000000a7cece7221 */ /* 0x000fc40000010000 */
[----:B------:R-:W-:Y:S01]  /*6240*/  FMUL.FTZ R142, R220, UR31 ;  /* 0x0000001fdc8e7c20 */ /* 0x000fe20008410000 */
[----:B------:R0:W-:Y:S01]  /*6250*/  STS [R124.X4+0x1090], R121 ;  /* 0x001090797c007388 */ /* 0x0001e20000004800 */
[C---:B------:R-:W-:Y:S02]  /*6260*/  FMUL.FTZ R182, R242.reuse, UR32 ;  /* 0x00000020f2b67c20 */ /* 0x040fe40008410000 */
[----:B------:R-:W-:Y:S01]  /*6270*/  FFMA.FTZ R142, R221, UR32, R142 ;  /* 0x00000020dd8e7c23 */ /* 0x000fe2000801008e */
[----:B------:R1:W-:Y:S01]  /*6280*/  STS [R124.X4+0x10d0], R117 ;  /* 0x0010d0757c007388 */ /* 0x0003e20000004800 */
[----:B------:R-:W-:Y:S02]  /*6290*/  FMUL.FTZ R122, R242, UR31 ;  /* 0x0000001ff27a7c20 */ /* 0x000fe40008410000 */
[----:B------:R-:W-:Y:S01]  /*62a0*/  FFMA.FTZ R17, -R17, R142, -RZ ;  /* 0x0000008e11117223 */ /* 0x000fe200000109ff */
[----:B------:R2:W-:Y:S01]  /*62b0*/  STS [R124.X4+0x10d8], R20 ;  /* 0x0010d8147c007388 */ /* 0x0005e20000004800 */
[----:B------:R-:W-:-:S02]  /*62c0*/  FFMA.FTZ R182, R243, UR31, -R182 ;  /* 0x0000001ff3b67c23 */ /* 0x000fc400080108b6 */
[CC--:B0-----:R-:W-:Y:S01]  /*62d0*/  FMUL.FTZ R121, R169.reuse, -R205.reuse ;  /* 0x800000cda9797220 */ /* 0x0c1fe20000410000 */
[----:B------:R0:W-:Y:S01]  /*62e0*/  STS [R124.X4+0x10e0], R19 ;  /* 0x0010e0137c007388 */ /* 0x0001e20000004800 */
[-C--:B------:R-:W-:Y:S02]  /*62f0*/  FMUL.FTZ R169, R169, -R206.reuse ;  /* 0x800000cea9a97220 */ /* 0x080fe40000410000 */
[C---:B------:R-:W-:Y:S01]  /*6300*/  FFMA.FTZ R4, R170.reuse, R206, -R121 ;  /* 0x000000ceaa047223 */ /* 0x040fe20000010879 */
[----:B------:R3:W-:Y:S01]  /*6310*/  STS [R124.X4+0x10dc], R17 ;  /* 0x0010dc117c007388 */ /* 0x0007e20000004800 */
[----:B------:R-:W-:Y:S02]  /*6320*/  FFMA.FTZ R169, R170, R205, R169 ;  /* 0x000000cdaaa97223 */ /* 0x000fe400000100a9 */
[----:B------:R-:W-:Y:S01]  /*6330*/  FADD.FTZ R203, R203, R4 ;  /* 0x00000004cbcb7221 */ /* 0x000fe20000010000 */
[----:B------:R4:W-:Y:S01]  /*6340*/  STS [R124.X4+0x10e4], R23 ;  /* 0x0010e4177c007388 */ /* 0x0009e20000004800 */
[----:B------:R-:W-:-:S02]  /*6350*/  FADD.FTZ R204, -R204, R169 ;  /* 0x000000a9cccc7221 */ /* 0x000fc40000010100 */
[CC--:B------:R-:W-:Y:S01]  /*6360*/  FMUL.FTZ R121, R171.reuse, -R203.reuse ;  /* 0x800000cbab797220 */ /* 0x0c0fe20000410000 */
[----:B------:R5:W-:Y:S01]  /*6370*/  STS [R124.X4+0x10c8], R116 ;  /* 0x0010c8747c007388 */ /* 0x000be20000004800 */
[-C--:B------:R-:W-:Y:S02]  /*6380*/  FMUL.FTZ R171, R171, -R204.reuse ;  /* 0x800000ccabab7220 */ /* 0x080fe40000410000 */
[C---:B------:R-:W-:Y:S01]  /*6390*/  FFMA.FTZ R121, R172.reuse, R204, R121 ;  /* 0x000000ccac797223 */ /* 0x040fe20000010079 */
[----:B------:R0:W-:Y:S01]  /*63a0*/  STS [R124.X4+0x10e8], R31 ;  /* 0x0010e81f7c007388 */ /* 0x0001e20000004800 */
[----:B------:R-:W-:Y:S02]  /*63b0*/  FFMA.FTZ R172, R172, R203, -R171 ;  /* 0x000000cbacac7223 */ /* 0x000fe400000108ab */
[----:B------:R-:W-:Y:S01]  /*63c0*/  FADD.FTZ R121, -R208, R121 ;  /* 0x00000079d0797221 */ /* 0x000fe20000010100 */
[----:B------:R0:W-:Y:S01]  /*63d0*/  STS [R124.X4+0x10ec], R33 ;  /* 0x0010ec217c007388 */ /* 0x0001e20000004800 */
[----:B------:R-:W-:-:S02]  /*63e0*/  FADD.FTZ R207, R207, R172 ;  /* 0x000000accfcf7221 */ /* 0x000fc40000010000 */
[C---:B------:R-:W-:Y:S01]  /*63f0*/  FMUL.FTZ R4, R173.reuse, -R121 ;  /* 0x80000079ad047220 */ /* 0x040fe20000410000 */
[----:B------:R0:W-:Y:S01]  /*6400*/  STS [R124.X4+0x1098], R120 ;  /* 0x001098787c007388 */ /* 0x0001e20000004800 */
[-C--:B------:R-:W-:Y:S02]  /*6410*/  FMUL.FTZ R173, R173, -R207.reuse ;  /* 0x800000cfadad7220 */ /* 0x080fe40000410000 */
[C---:B-1----:R-:W-:Y:S01]  /*6420*/  FFMA.FTZ R117, R174.reuse, R207, -R4 ;  /* 0x000000cfae757223 */ /* 0x042fe20000010804 */
[----:B------:R-:W-:Y:S01]  /*6430*/  STS [R124.X4+0x10f4], R27 ;  /* 0x0010f41b7c007388 */ /* 0x000fe20000004800 */
[----:B------:R-:W-:Y:S02]  /*6440*/  FFMA.FTZ R4, R174, R121, R173 ;  /* 0x00000079ae047223 */ /* 0x000fe400000100ad */
[----:B--2---:R-:W-:Y:S01]  /*6450*/  FMUL.FTZ R20, R190, R207 ;  /* 0x000000cfbe147220 */ /* 0x004fe20000410000 */
[----:B------:R-:W-:Y:S01]  /*6460*/  STS [R124.X4+0x10f0], R119 ;  /* 0x0010f0777c007388 */ /* 0x000fe20000004800 */
[----:B------:R-:W-:-:S02]  /*6470*/  FADD.FTZ R4, -R211, R4 ;  /* 0x00000004d3047221 */ /* 0x000fc40000010100 */
[----:B------:R-:W-:Y:S01]  /*6480*/  FADD.FTZ R212, R212, R117 ;  /* 0x00000075d4d47221 */ /* 0x000fe20000010000 */
[----:B------:R-:W-:Y:S01]  /*6490*/  STS [R124.X4+0x10f8], R118 ;  /* 0x0010f8767c007388 */ /* 0x000fe20000004800 */
[----:B0-----:R-:W-:Y:S02]  /*64a0*/  FMUL.FTZ R19, R191, R4 ;  /* 0x00000004bf137220 */ /* 0x001fe40000410000 */
[----:B------:R-:W-:Y:S01]  /*64b0*/  FFMA.FTZ R122, R243, UR32, R122 ;  /* 0x00000020f37a7c23 */ /* 0x000fe2000801007a */
[----:B------:R-:W-:Y:S01]  /*64c0*/  STS [R124.X4+0x10a8], R133 ;  /* 0x0010a8857c007388 */ /* 0x000fe20000004800 */
[----:B---3--:R-:W-:Y:S02]  /*64d0*/  FFMA.FTZ R17, R37, -R190, R240 ;  /* 0x800000be25117223 */ /* 0x008fe400000100f0 */
[----:B------:R-:W-:Y:S01]  /*64e0*/  FFMA.FTZ R243, R36, -R191, R243 ;  /* 0x800000bf24f37223 */ /* 0x000fe200000100f3 */
[----:B------:R-:W-:Y:S01]  /*64f0*/  STS [R124.X4+0x10fc], R35 ;  /* 0x0010fc237c007388 */ /* 0x000fe20000004800 */
[----:B------:R-:W-:-:S02]  /*6500*/  FMUL.FTZ R190, R190, R121 ;  /* 0x00000079bebe7220 */ /* 0x000fc40000410000 */
[----:B----4-:R-:W-:Y:S01]  /*6510*/  FMUL.FTZ R23, R241, R20 ;  /* 0x00000014f1177220 */ /* 0x010fe20000410000 */
[----:B------:R-:W-:Y:S01]  /*6520*/  STS [R124.X4+0x1094], R210 ;  /* 0x001094d27c007388 */ /* 0x000fe20000004800 */
[----:B------:R-:W-:Y:S02]  /*6530*/  FMUL.FTZ R191, R191, R212 ;  /* 0x000000d4bfbf7220 */ /* 0x000fe40000410000 */
[----:B-----5:R-:W-:Y:S01]  /*6540*/  FMUL.FTZ R116, R242, R19 ;  /* 0x00000013f2747220 */ /* 0x020fe20000410000 */
[----:B------:R-:W-:Y:S01]  /*6550*/  STS [R124.X4+0x109c], R193 ;  /* 0x00109cc17c007388 */ /* 0x000fe20000004800 */
[-C--:B------:R-:W-:Y:S02]  /*6560*/  FFMA.FTZ R31, R17, R190.reuse, -R23 ;  /* 0x000000be111f7223 */ /* 0x080fe40000010817 */
[----:B------:R-:W-:Y:S01]  /*6570*/  FMUL.FTZ R190, R241, R190 ;  /* 0x000000bef1be7220 */ /* 0x000fe20000410000 */
[----:B------:R-:W-:Y:S01]  /*6580*/  STS [R124.X4+0x10a0], R132 ;  /* 0x0010a0847c007388 */ /* 0x000fe20000004800 */
[----:B------:R-:W-:-:S02]  /*6590*/  FFMA.FTZ R116, R191, R243, R116 ;  /* 0x000000f3bf747223 */ /* 0x000fc40000010074 */
[----:B------:R-:W-:Y:S01]  /*65a0*/  FFMA.FTZ R122, -R245, R122, -RZ ;  /* 0x0000007af57a7223 */ /* 0x000fe200000109ff */
[----:B------:R-:W-:Y:S01]  /*65b0*/  STS [R124.X4+0x10a4], R194 ;  /* 0x0010a4c27c007388 */ /* 0x000fe20000004800 */
[----:B------:R-:W-:Y:S02]  /*65c0*/  FFMA.FTZ R239, R38, -R189, R239 ;  /* 0x800000bd26ef7223 */ /* 0x000fe400000100ef */
[C---:B------:R-:W-:Y:S01]  /*65d0*/  FMUL.FTZ R33, R189.reuse, R204 ;  /* 0x000000ccbd217220 */ /* 0x040fe20000410000 */
[----:B------:R0:W-:Y:S01]  /*65e0*/  STS [R124.X4+0x1084], R122 ;  /* 0x0010847a7c007388 */ /* 0x0001e20000004800 */
[----:B------:R-:W-:Y:S02]  /*65f0*/  FFMA.FTZ R23, R20, R17, R190 ;  /* 0x0000001114177223 */ /* 0x000fe400000100be */
[----:B------:R-:W-:Y:S01]  /*6600*/  FADD.FTZ R116, RZ, R116 ;  /* 0x00000074ff747221 */ /* 0x000fe20000010000 */
[----:B------:R-:W-:Y:S01]  /*6610*/  STS [R124.X4+0x10ac], R195 ;  /* 0x0010acc37c007388 */ /* 0x000fe20000004800 */
[----:B------:R-:W-:-:S02]  /*6620*/  FMUL.FTZ R189, R189, R203 ;  /* 0x000000cbbdbd7220 */ /* 0x000fc40000410000 */
[----:B------:R-:W-:Y:S01]  /*6630*/  FMUL.FTZ R120, R242, R191 ;  /* 0x000000bff2787220 */ /* 0x000fe20000410000 */
[----:B------:R-:W-:Y:S01]  /*6640*/  STS [R124.X4+0x10b0], R134 ;  /* 0x0010b0867c007388 */ /* 0x000fe20000004800 */
[----:B------:R-:W-:Y:S02]  /*6650*/  FADD.FTZ R23, R116, R23 ;  /* 0x0000001774177221 */ /* 0x000fe40000010000 */
[C---:B0-----:R-:W-:Y:S01]  /*6660*/  FMUL.FTZ R122, R238.reuse, R33 ;  /* 0x00000021ee7a7220 */ /* 0x041fe20000410000 */
[----:B------:R-:W-:Y:S01]  /*6670*/  STS [R124.X4+0x10b4], R196 ;  /* 0x0010b4c47c007388 */ /* 0x000fe20000004800 */
[----:B------:R-:W-:Y:S02]  /*6680*/  FMUL.FTZ R116, R238, R189 ;  /* 0x000000bdee747220 */ /* 0x000fe40000410000 */
[----:B------:R-:W-:Y:S01]  /*6690*/  FFMA.FTZ R120, R243, R19, -R120 ;  /* 0x00000013f3787223 */ /* 0x000fe20000010878 */
[----:B------:R-:W-:Y:S01]  /*66a0*/  STS [R124.X4+0x10b8], R135 ;  /* 0x0010b8877c007388 */ /* 0x000fe20000004800 */
[----:B------:R-:W-:-:S02]  /*66b0*/  FFMA.FTZ R122, R189, R239, R122 ;  /* 0x000000efbd7a7223 */ /* 0x000fc4000001007a */
[----:B------:R-:W-:Y:S01]  /*66c0*/  FFMA.FTZ R126, R239, R33, -R116 ;  /* 0x00000021ef7e7223 */ /* 0x000fe20000010874 */
[----:B------:R-:W-:Y:S01]  /*66d0*/  STS [R124.X4+0x10bc], R197 ;  /* 0x0010bcc57c007388 */ /* 0x000fe20000004800 */
[----:B------:R-:W-:Y:S02]  /*66e0*/  FMUL.FTZ R116, R188, R206 ;  /* 0x000000cebc747220 */ /* 0x000fe40000410000 */
[----:B------:R-:W-:Y:S01]  /*66f0*/  FADD.FTZ R120, RZ, R120 ;  /* 0x00000078ff787221 */ /* 0x000fe20000010000 */
[----:B------:R-:W-:Y:S01]  /*6700*/  STS [R124.X4+0x10c0], R137 ;  /* 0x0010c0897c007388 */ /* 0x000fe20000004800 */
[----:B------:R-:W-:Y:S02]  /*6710*/  FADD.FTZ R122, R23, R122 ;  /* 0x0000007a177a7221 */ /* 0x000fe40000010000 */
[----:B------:R-:W-:Y:S01]  /*6720*/  FFMA.FTZ R23, R39, -R188, R236 ;  /* 0x800000bc27177223 */ /* 0x000fe200000100ec */
[----:B------:R-:W-:Y:S01]  /*6730*/  STS [R124.X4+0x10c4], R198 ;  /* 0x0010c4c67c007388 */ /* 0x000fe20000004800 */
[----:B------:R-:W-:-:S02]  /*6740*/  FMUL.FTZ R19, R187, R0 ;  /* 0x00000000bb137220 */ /* 0x000fc40000410000 */
[----:B------:R-:W-:Y:S01]  /*6750*/  FMUL.FTZ R188, R188, R205 ;  /* 0x000000cdbcbc7220 */ /* 0x000fe20000410000 */
[----:B------:R-:W-:Y:S01]  /*6760*/  STS [R124.X4+0x10cc], R199 ;  /* 0x0010ccc77c007388 */ /* 0x000fe20000004800 */
[----:B------:R-:W-:Y:S02]  /*6770*/  FMUL.FTZ R33, R237, R116 ;  /* 0x00000074ed217220 */ /* 0x000fe40000410000 */
[----:B------:R-:W-:Y:S01]  /*6780*/  FADD.FTZ R31, R120, R31 ;  /* 0x0000001f781f7221 */ /* 0x000fe20000010000 */
[----:B------:R-:W-:Y:S01]  /*6790*/  STS [R124.X4+0x10d4], R200 ;  /* 0x0010d4c87c007388 */ /* 0x000fe20000004800 */
[----:B------:R-:W-:Y:S02]  /*67a0*/  FFMA.FTZ R120, R40, -R187, R235 ;  /* 0x800000bb28787223 */ /* 0x000fe400000100eb */
[----:B------:R-:W-:Y:S02]  /*67b0*/  FMUL.FTZ R187, R187, R2 ;  /* 0x00000002bbbb7220 */ /* 0x000fe40000410000 */
[----:B------:R-:W-:-:S02]  /*67c0*/  FMUL.FTZ R27, R234, R19 ;  /* 0x00000013ea1b7220 */ /* 0x000fc40000410000 */
[-C--:B------:R-:W-:Y:S02]  /*67d0*/  FFMA.FTZ R33, R23, R188.reuse, -R33 ;  /* 0x000000bc17217223 */ /* 0x080fe40000010821 */
[----:B------:R-:W-:Y:S02]  /*67e0*/  FMUL.FTZ R188, R237, R188 ;  /* 0x000000bcedbc7220 */ /* 0x000fe40000410000 */
[----:B------:R-:W-:Y:S02]  /*67f0*/  FFMA.FTZ R128, R120, R187, -R27 ;  /* 0x000000bb78807223 */ /* 0x000fe4000001081b */
[----:B------:R-:W-:Y:S02]  /*6800*/  FFMA.FTZ R27, R116, R23, R188 ;  /* 0x00000017741b7223 */ /* 0x000fe400000100bc */
[----:B------:R-:W-:Y:S02]  /*6810*/  FMUL.FTZ R187, R234, R187 ;  /* 0x000000bbeabb7220 */ /* 0x000fe40000410000 */
[----:B------:R-:W-:-:S02]  /*6820*/  FMUL.FTZ R130, R186, R5 ;  /* 0x00000005ba827220 */ /* 0x000fc40000410000 */
[----:B------:R-:W-:Y:S02]  /*6830*/  FADD.FTZ R126, R31, R126 ;  /* 0x0000007e1f7e7221 */ /* 0x000fe40000010000 */
[----:B------:R-:W-:Y:S02]  /*6840*/  FFMA.FTZ R31, R41, -R186, R232 ;  /* 0x800000ba291f7223 */ /* 0x000fe400000100e8 */
[----:B------:R-:W-:Y:S02]  /*6850*/  FADD.FTZ R27, R122, R27 ;  /* 0x0000001b7a1b7221 */ /* 0x000fe40000010000 */
[----:B------:R-:W-:Y:S02]  /*6860*/  FMUL.FTZ R186, R186, R3 ;  /* 0x00000003baba7220 */ /* 0x000fe40000410000 */
[----:B------:R-:W-:Y:S02]  /*6870*/  FFMA.FTZ R122, R19, R120, R187 ;  /* 0x00000078137a7223 */ /* 0x000fe400000100bb */
[----:B------:R-:W-:-:S02]  /*6880*/  FMUL.FTZ R117, R233, R130 ;  /* 0x00000082e9757220 */ /* 0x000fc40000410000 */
[----:B------:R-:W-:Y:S02]  /*6890*/  FMUL.FTZ R123, R241, UR32 ;  /* 0x00000020f17b7c20 */ /* 0x000fe40008410000 */
[----:B------:R-:W-:Y:S02]  /*68a0*/  FMUL.FTZ R119, R233, R186 ;  /* 0x000000bae9777220 */ /* 0x000fe40000410000 */
[----:B------:R-:W-:Y:S02]  /*68b0*/  FADD.FTZ R27, R27, R122 ;  /* 0x0000007a1b1b7221 */ /* 0x000fe40000010000 */
[----:B------:R-:W-:Y:S02]  /*68c0*/  FADD.FTZ R33, R126, R33 ;  /* 0x000000217e217221 */ /* 0x000fe40000010000 */
[----:B------:R-:W-:Y:S02]  /*68d0*/  FFMA.FTZ R122, R186, R31, R117 ;  /* 0x0000001fba7a7223 */ /* 0x000fe40000010075 */
[----:B------:R-:W-:-:S02]  /*68e0*/  FFMA.FTZ R123, R240, UR31, -R123 ;  /* 0x0000001ff07b7c23 */ /* 0x000fc4000801087b */
[----:B------:R-:W-:Y:S02]  /*68f0*/  FFMA.FTZ R130, R31, R130, -R119 ;  /* 0x000000821f827223 */ /* 0x000fe40000010877 */
[----:B------:R-:W-:Y:S02]  /*6900*/  FADD.FTZ R33, R33, R128 ;  /* 0x0000008021217221 */ /* 0x000fe40000010000 */
[----:B------:R-:W-:Y:S02]  /*6910*/  FADD.FTZ R119, R27, R122 ;  /* 0x0000007a1b777221 */ /* 0x000fe40000010000 */
[----:B------:R-:W-:Y:S02]  /*6920*/  FMUL.FTZ R27, R185, R10 ;  /* 0x0000000ab91b7220 */ /* 0x000fe40000410000 */
[----:B------:R-:W-:Y:S02]  /*6930*/  FMUL.FTZ R123, R209, R123 ;  /* 0x0000007bd17b7220 */ /* 0x000fe40000410000 */
[----:B------:R-:W-:-:S02]  /*6940*/  FADD.FTZ R130, R33, R130 ;  /* 0x0000008221827221 */ /* 0x000fc40000010000 */
[----:B------:R-:W-:Y:S01]  /*6950*/  FFMA.FTZ R122, R42, -R185, R231 ;  /* 0x800000b92a7a7223 */ /* 0x000fe200000100e7 */
[----:B------:R0:W-:Y:S01]  /*6960*/  STS [R124.X4+0x1088], R123 ;  /* 0x0010887b7c007388 */ /* 0x0001e20000004800 */
[----:B------:R-:W-:Y:S02]  /*6970*/  FMUL.FTZ R185, R185, R6 ;  /* 0x00000006b9b97220 */ /* 0x000fe40000410000 */
[----:B------:R-:W-:Y:S02]  /*6980*/  FMUL.FTZ R117, R230, R27 ;  /* 0x0000001be6757220 */ /* 0x000fe40000410000 */
[C---:B------:R-:W-:Y:S02]  /*6990*/  FMUL.FTZ R33, R184.reuse, R8 ;  /* 0x00000008b8217220 */ /* 0x040fe40000410000 */
[----:B------:R-:W-:Y:S02]  /*69a0*/  FFMA.FTZ R126, R43, -R184, R229 ;  /* 0x800000b82b7e7223 */ /* 0x000fe400000100e5 */
[----:B------:R-:W-:-:S02]  /*69b0*/  FMUL.FTZ R125, R184, R7 ;  /* 0x00000007b87d7220 */ /* 0x000fc40000410000 */
[----:B0-----:R-:W-:Y:S02]  /*69c0*/  FFMA.FTZ R123, R122, R185, -R117 ;  /* 0x000000b97a7b7223 */ /* 0x001fe40000010875 */
[----:B------:R-:W-:Y:S02]  /*69d0*/  FMUL.FTZ R127, R228, R33 ;  /* 0x00000021e47f7220 */ /* 0x000fe40000410000 */
[----:B------:R-:W-:Y:S02]  /*69e0*/  FMUL.FTZ R117, R181, R9 ;  /* 0x00000009b5757220 */ /* 0x000fe40000410000 */
[----:B------:R-:W-:Y:S02]  /*69f0*/  FMUL.FTZ R185, R230, R185 ;  /* 0x000000b9e6b97220 */ /* 0x000fe40000410000 */
[----:B------:R-:W-:Y:S02]  /*6a00*/  FFMA.FTZ R226, R44, -R181, R226 ;  /* 0x800000b52ce27223 */ /* 0x000fe400000100e2 */
[----:B------:R-:W-:-:S02]  /*6a10*/  FFMA.FTZ R128, R126, R125, -R127 ;  /* 0x0000007d7e807223 */ /* 0x000fc4000001087f */
[----:B------:R-:W-:Y:S02]  /*6a20*/  FMUL.FTZ R181, R181, R34 ;  /* 0x00000022b5b57220 */ /* 0x000fe40000410000 */
[----:B------:R-:W-:Y:S02]  /*6a30*/  FMUL.FTZ R127, R227, R117 ;  /* 0x00000075e37f7220 */ /* 0x000fe40000410000 */
[----:B------:R-:W-:Y:S02]  /*6a40*/  FFMA.FTZ R118, R27, R122, R185 ;  /* 0x0000007a1b767223 */ /* 0x000fe400000100b9 */
[----:B------:R-:W-:Y:S02]  /*6a50*/  FMUL.FTZ R125, R228, R125 ;  /* 0x0000007de47d7220 */ /* 0x000fe40000410000 */
[----:B------:R-:W-:Y:S01]  /*6a60*/  FMUL.FTZ R136, R241, UR31 ;  /* 0x0000001ff1887c20 */ /* 0x000fe20008410000 */
[----:B------:R-:W-:Y:S01]  /*6a70*/  ULDC UR31, c[0x0][0x168] ;  /* 0x00005a00001f7ab9 */ /* 0x000fe20000000800 */
[----:B------:R-:W-:Y:S01]  /*6a80*/  FADD.FTZ R123, R130, R123 ;  /* 0x0000007b827b7221 */ /* 0x000fe20000010000 */
[----:B------:R-:W-:Y:S01]  /*6a90*/  UIADD3 UR30, -UR30, UR31, URZ ;  /* 0x0000001f1e1e7290 */ /* 0x000fe2000fffe13f */
[----:B------:R-:W-:-:S02]  /*6aa0*/  FFMA.FTZ R150, R226, R181, -R127 ;  /* 0x000000b5e2967223 */ /* 0x000fc4000001087f */
[----:B------:R-:W-:Y:S02]  /*6ab0*/  FADD.FTZ R118, R119, R118 ;  /* 0x0000007677767221 */ /* 0x000fe40000010000 */
[----:B------:R-:W-:Y:S01]  /*6ac0*/  FFMA.FTZ R125, R33, R126, R125 ;  /* 0x0000007e217d7223 */ /* 0x000fe2000001007d */
[----:B------:R-:W-:Y:S01]  /*6ad0*/  MOV R131, UR30 ;  /* 0x0000001e00837c02 */ /* 0x000fe20008000f00 */
[----:B------:R-:W-:Y:S02]  /*6ae0*/  FMUL.FTZ R181, R227, R181 ;  /* 0x000000b5e3b57220 */ /* 0x000fe40000410000 */
[----:B------:R-:W-:Y:S01]  /*6af0*/  FFMA.FTZ R136, R240, UR32, R136 ;  /* 0x00000020f0887c23 */ /* 0x000fe20008010088 */
[----:B------:R-:W-:Y:S01]  /*6b00*/  LEA R131, R131, -R192, 0x1 ;  /* 0x800000c083837211 */ /* 0x000fe200078e08ff */
[----:B------:R-:W-:Y:S02]  /*6b10*/  FADD.FTZ R123, R123, R128 ;  /* 0x000000807b7b7221 */ /* 0x000fe40000010000 */
[----:B------:R-:W-:Y:S01]  /*6b20*/  FADD.FTZ R118, R118, R125 ;  /* 0x0000007d76767221 */ /* 0x000fe20000010000 */
[----:B------:R-:W-:Y:S01]  /*6b30*/  ISETP.GE.AND P0, PT, R131, 0x1, PT ;  /* 0x000000018300780c */ /* 0x000fe20003f06270 */
[----:B------:R-:W-:-:S02]  /*6b40*/  FFMA.FTZ R151, R117, R226, R181 ;  /* 0x000000e275977223 */ /* 0x000fc400000100b5 */
[----:B------:R-:W-:Y:S02]  /*6b50*/  FMUL.FTZ R182, R245, R182 ;  /* 0x000000b6f5b67220 */ /* 0x000fe40000410000 */
[----:B------:R-:W-:Y:S02]  /*6b60*/  FFMA.FTZ R136, -R209, R136, -RZ ;  /* 0x00000088d1887223 */ /* 0x000fe400000109ff */
[----:B------:R-:W-:Y:S01]  /*6b70*/  FADD.FTZ R150, R123, R150 ;  /* 0x000000967b967221 */ /* 0x000fe20000010000 */
[----:B------:R-:W-:Y:S01]  /*6b80*/  STS [R124.X4+0x1080], R182 ;  /* 0x001080b67c007388 */ /* 0x000fe20000004800 */
[----:B------:R-:W-:Y:S02]  /*6b90*/  FMUL.FTZ R128, R24, UR39 ;  /* 0x0000002718807c20 */ /* 0x000fe40008410000 */
[----:B------:R-:W-:Y:S01]  /*6ba0*/  FMUL.FTZ R123, R25, UR39 ;  /* 0x00000027197b7c20 */ /* 0x000fe20008410000 */
[----:B------:R0:W-:Y:S01]  /*6bb0*/  STS [R124.X4+0x108c], R136 ;  /* 0x00108c887c007388 */ /* 0x0001e20000004800 */
[----:B------:R-:W-:-:S02]  /*6bc0*/  FADD.FTZ R151, R118, R151 ;  /* 0x0000009776977221 */ /* 0x000fc40000010000 */
[----:B------:R-:W-:Y:S02]  /*6bd0*/  FMUL.FTZ R130, R21, UR39 ;  /* 0x0000002715827c20 */ /* 0x000fe40008410000 */
[----:B------:R-:W-:Y:S02]  /*6be0*/  FMUL.FTZ R118, R246, UR39 ;  /* 0x00000027f6767c20 */ /* 0x000fe40008410000 */
[----:B------:R-:W-:Y:S02]  /*6bf0*/  FMUL.FTZ R133, R13, UR39 ;  /* 0x000000270d857c20 */ /* 0x000fe40008410000 */
[----:B------:R-:W-:Y:S02]  /*6c00*/  FMUL.FTZ R125, R183, UR39 ;  /* 0x00000027b77d7c20 */ /* 0x000fe40008410000 */
[----:B------:R-:W-:Y:S02]  /*6c10*/  FFMA.FTZ R35, R25, UR40, R128 ;  /* 0x0000002819237c23 */ /* 0x000fe40008010080 */
[----:B------:R-:W-:-:S02]  /*6c20*/  FADD.FTZ R22, R22, R129 ;  /* 0x0000008116167221 */ /* 0x000fc40000010000 */
[----:B0-----:R-:W-:Y:S02]  /*6c30*/  FFMA.FTZ R124, R24, UR40, -R123 ;  /* 0x00000028187c7c23 */ /* 0x001fe4000801087b */
[C---:B------:R-:W-:Y:S02]  /*6c40*/  FMUL.FTZ R128, R29.reuse, UR39 ;  /* 0x000000271d807c20 */ /* 0x040fe40008410000 */
[----:B------:R-:W-:Y:S02]  /*6c50*/  FFMA.FTZ R123, R29, UR40, -R130 ;  /* 0x000000281d7b7c23 */ /* 0x000fe40008010882 */
[----:B------:R-:W-:Y:S02]  /*6c60*/  FMUL.FTZ R129, R18, UR39 ;  /* 0x0000002712817c20 */ /* 0x000fe40008410000 */
[----:B------:R-:W-:Y:S02]  /*6c70*/  FFMA.FTZ R119, R183, UR40, -R118 ;  /* 0x00000028b7777c23 */ /* 0x000fe40008010876 */
[----:B------:R-:W-:-:S02]  /*6c80*/  FMUL.FTZ R130, R16, UR39 ;  /* 0x0000002710827c20 */ /* 0x000fc40008410000 */
[C---:B------:R-:W-:Y:S02]  /*6c90*/  FMUL.FTZ R138, R14.reuse, UR39 ;  /* 0x000000270e8a7c20 */ /* 0x040fe40008410000 */
[----:B------:R-:W-:Y:S02]  /*6ca0*/  FFMA.FTZ R132, R14, UR40, -R133 ;  /* 0x000000280e847c23 */ /* 0x000fe40008010885 */
[----:B------:R-:W-:Y:S02]  /*6cb0*/  FMUL.FTZ R152, R179, R14 ;  /* 0x0000000eb3987220 */ /* 0x000fe40000410000 */
[----:B------:R-:W-:Y:S02]  /*6cc0*/  FFMA.FTZ R118, R246, UR40, R125 ;  /* 0x00000028f6767c23 */ /* 0x000fe4000801007d */
[----:B------:R-:W-:Y:S02]  /*6cd0*/  FMUL.FTZ R135, R15, UR39 ;  /* 0x000000270f877c20 */ /* 0x000fe40008410000 */
[----:B------:R-:W-:-:S02]  /*6ce0*/  FMUL.FTZ R14, R180, R12 ;  /* 0x0000000cb40e7220 */ /* 0x000fc40000410000 */
[----:B------:R-:W-:Y:S02]  /*6cf0*/  FFMA.FTZ R125, R21, UR40, R128 ;  /* 0x00000028157d7c23 */ /* 0x000fe40008010080 */
[----:B------:R-:W-:Y:S02]  /*6d00*/  FFMA.FTZ R128, R32, UR40, -R129 ;  /* 0x0000002820807c23 */ /* 0x000fe40008010881 */
[----:B------:R-:W-:Y:S02]  /*6d10*/  FFMA.FTZ R225, R45, -R180, R225 ;  /* 0x800000b42de17223 */ /* 0x000fe400000100e1 */
[----:B------:R-:W-:Y:S02]  /*6d20*/  FFMA.FTZ R129, R15, UR40, -R130 ;  /* 0x000000280f817c23 */ /* 0x000fe40008010882 */
[----:B------:R-:W-:Y:S02]  /*6d30*/  FMUL.FTZ R134, R12, UR39 ;  /* 0x000000270c867c20 */ /* 0x000fe40008410000 */
[----:B------:R-:W-:-:S02]  /*6d40*/  FFMA.FTZ R130, R16, UR40, R135 ;  /* 0x0000002810827c23 */ /* 0x000fc40008010087 */
[----:B------:R-:W-:Y:S02]  /*6d50*/  FMUL.FTZ R180, R180, R11 ;  /* 0x0000000bb4b47220 */ /* 0x000fe40000410000 */
[----:B------:R-:W-:Y:S02]  /*6d60*/  FMUL.FTZ R136, R224, R14 ;  /* 0x0000000ee0887220 */ /* 0x000fe40000410000 */
[----:B------:R-:W-:Y:S02]  /*6d70*/  FMUL.FTZ R135, R9, UR39 ;  /* 0x0000002709877c20 */ /* 0x000fe40008410000 */
[C---:B------:R-:W-:Y:S02]  /*6d80*/  FFMA.FTZ R133, R11.reuse, UR40, -R134 ;  /* 0x000000280b857c23 */ /* 0x040fe40008010886 */
[----:B------:R-:W-:Y:S02]  /*6d90*/  FMUL.FTZ R137, R11, UR39 ;  /* 0x000000270b897c20 */ /* 0x000fe40008410000 */
[----:B------:R-:W-:-:S02]  /*6da0*/  FFMA.FTZ R11, R13, UR40, R138 ;  /* 0x000000280d0b7c23 */ /* 0x000fc4000801008a */
[----:B------:R-:W-:Y:S02]  /*6db0*/  FFMA.FTZ R153, R225, R180, -R136 ;  /* 0x000000b4e1997223 */ /* 0x000fe40000010888 */
[C---:B------:R-:W-:Y:S02]  /*6dc0*/  FFMA.FTZ R136, R34.reuse, UR40, -R135 ;  /* 0x0000002822887c23 */ /* 0x040fe40008010887 */
[----:B------:R-:W-:Y:S02]  /*6dd0*/  FMUL.FTZ R138, R34, UR39 ;  /* 0x00000027228a7c20 */ /* 0x000fe40008410000 */
[----:B------:R-:W-:Y:S02]  /*6de0*/  FMUL.FTZ R34, R8, UR39 ;  /* 0x0000002708227c20 */ /* 0x000fe40008410000 */
[----:B------:R-:W-:Y:S02]  /*6df0*/  FMUL.FTZ R149, R0, UR39 ;  /* 0x0000002700957c20 */ /* 0x000fe40008410000 */
[----:B------:R-:W-:-:S02]  /*6e00*/  FFMA.FTZ R141, R7, UR40, -R34 ;  /* 0x00000028078d7c23 */ /* 0x000fc40008010822 */
[----:B------:R-:W-:Y:S02]  /*6e10*/  FMUL.FTZ R34, R3, UR39 ;  /* 0x0000002703227c20 */ /* 0x000fe40008410000 */
[----:B------:R-:W-:Y:S02]  /*6e20*/  FFMA.FTZ R143, R9, UR40, R138 ;  /* 0x00000028098f7c23 */ /* 0x000fe4000801008a */
[C---:B------:R-:W-:Y:S02]  /*6e30*/  FFMA.FTZ R149, R2.reuse, UR40, -R149 ;  /* 0x0000002802957c23 */ /* 0x040fe40008010895 */
[----:B------:R-:W-:Y:S02]  /*6e40*/  FMUL.FTZ R147, R2, UR39 ;  /* 0x0000002702937c20 */ /* 0x000fe40008410000 */
[C---:B------:R-:W-:Y:S02]  /*6e50*/  FFMA.FTZ R34, R5.reuse, UR40, -R34 ;  /* 0x0000002805227c23 */ /* 0x040fe40008010822 */
[----:B------:R-:W-:-:S02]  /*6e60*/  FMUL.FTZ R138, R5, UR39 ;  /* 0x00000027058a7c20 */ /* 0x000fc40008410000 */
[----:B------:R-:W-:Y:S02]  /*6e70*/  FMUL.FTZ R2, R207, UR39 ;  /* 0x00000027cf027c20 */ /* 0x000fe40008410000 */
[----:B------:R-:W-:Y:S02]  /*6e80*/  FMUL.FTZ R140, R206, UR39 ;  /* 0x00000027ce8c7c20 */ /* 0x000fe40008410000 */
[----:B------:R-:W-:Y:S02]  /*6e90*/  FMUL.FTZ R5, R212, UR39 ;  /* 0x00000027d4057c20 */ /* 0x000fe40008410000 */
[C---:B------:R-:W-:Y:S02]  /*6ea0*/  FFMA.FTZ R2, R121.reuse, UR40, -R2 ;  /* 0x0000002879027c23 */ /* 0x040fe40008010802 */
[----:B------:R-:W-:Y:S02]  /*6eb0*/  FMUL.FTZ R144, R121, UR39 ;  /* 0x0000002779907c20 */ /* 0x000fe40008410000 */
[----:B------:R-:W-:-:S02]  /*6ec0*/  FFMA.FTZ R134, R12, UR40, R137 ;  /* 0x000000280c867c23 */ /* 0x000fc40008010089 */
[----:B------:R-:W-:Y:S02]  /*6ed0*/  FFMA.FTZ R140, R205, UR40, -R140 ;  /* 0x00000028cd8c7c23 */ /* 0x000fe4000801088c */
[----:B------:R-:W-:Y:S02]  /*6ee0*/  FFMA.FTZ R121, R4, UR40, -R5 ;  /* 0x0000002804797c23 */ /* 0x000fe40008010805 */
[----:B------:R-:W-:Y:S02]  /*6ef0*/  FMUL.FTZ R127, R32, UR39 ;  /* 0x00000027207f7c20 */ /* 0x000fe40008410000 */
[----:B------:R-:W-:Y:S02]  /*6f00*/  FMUL.FTZ R180, R224, R180 ;  /* 0x000000b4e0b47220 */ /* 0x000fe40000410000 */
[----:B------:R-:W-:Y:S02]  /*6f10*/  FMUL.FTZ R139, R10, UR39 ;  /* 0x000000270a8b7c20 */ /* 0x000fe40008410000 */
[----:B------:R-:W-:-:S02]  /*6f20*/  FMUL.FTZ R145, R7, UR39 ;  /* 0x0000002707917c20 */ /* 0x000fc40008410000 */
[----:B------:R-:W-:Y:S02]  /*6f30*/  FMUL.FTZ R135, R6, UR39 ;  /* 0x0000002706877c20 */ /* 0x000fe40008410000 */
[----:B------:R-:W-:Y:S02]  /*6f40*/  FMUL.FTZ R137, R203, UR39 ;  /* 0x00000027cb897c20 */ /* 0x000fe40008410000 */
[----:B------:R-:W-:Y:S02]  /*6f50*/  FMUL.FTZ R205, R205, UR39 ;  /* 0x00000027cdcd7c20 */ /* 0x000fe40008410000 */
[----:B------:R-:W-:Y:S02]  /*6f60*/  FMUL.FTZ R142, R204, UR39 ;  /* 0x00000027cc8e7c20 */ /* 0x000fe40008410000 */
[----:B------:R-:W-:Y:S02]  /*6f70*/  FMUL.FTZ R5, R4, UR39 ;  /* 0x0000002704057c20 */ /* 0x000fe40008410000 */
[----:B------:R-:W-:-:S02]  /*6f80*/  FFMA.FTZ R222, R46, -R179, R222 ;  /* 0x800000b32ede7223 */ /* 0x000fc400000100de */
[----:B------:R-:W-:Y:S02]  /*6f90*/  FFMA.FTZ R127, R18, UR40, R127 ;  /* 0x00000028127f7c23 */ /* 0x000fe4000801007f */
[----:B------:R-:W-:Y:S02]  /*6fa0*/  FFMA.FTZ R180, R14, R225, R180 ;  /* 0x000000e10eb47223 */ /* 0x000fe400000100b4 */
[----:B------:R-:W-:Y:S02]  /*6fb0*/  FFMA.FTZ R139, R6, UR40, -R139 ;  /* 0x00000028068b7c23 */ /* 0x000fe4000801088b */
[----:B------:R-:W-:Y:S02]  /*6fc0*/  FFMA.FTZ R145, R8, UR40, R145 ;  /* 0x0000002808917c23 */ /* 0x000fe40008010091 */
[----:B------:R-:W-:Y:S02]  /*6fd0*/  FFMA.FTZ R135, R10, UR40, R135 ;  /* 0x000000280a877c23 */ /* 0x000fe40008010087 */
[----:B------:R-:W-:-:S02]  /*6fe0*/  FFMA.FTZ R138, R3, UR40, R138 ;  /* 0x00000028038a7c23 */ /* 0x000fc4000801008a */
[----:B------:R-:W-:Y:S02]  /*6ff0*/  FFMA.FTZ R147, R0, UR40, R147 ;  /* 0x0000002800937c23 */ /* 0x000fe40008010093 */
        /* <DEDUP_REMOVED lines=37> */
.L_x_9819:
[----:B------:R-:W-:Y:S05]  /*7250*/  BSYNC B0 ;  /* 0x0000000000007941 */ /* 0x000fea0003800000 */
.L_x_9818:
[----:B------:R-:W-:Y:S01]  /*7260*/  ULDC.64 UR30, c[0x0][0x2b8] ;  /* 0x0000ae00001e7ab9 */ /* 0x000fe20000000a00 */
[----:B------:R-:W-:Y:S01]  /*7270*/  FMUL.FTZ R179, R179, R13 ;  /* 0x0000000db3b37220 */ /* 0x000fe20000410000 */
[----:B------:R-:W-:Y:S01]  /*7280*/  USHF.R.U64 UR32, UR30, 0x1, UR31 ;  /* 0x000000011e207899 */ /* 0x000fe2000800121f */
[C---:B------:R-:W-:Y:S01]  /*7290*/  FMUL.FTZ R15, R178.reuse, R15 ;  /* 0x0000000fb20f7220 */ /* 0x040fe20000410000 */
[----:B------:R-:W-:Y:S01]  /*72a0*/  USHF.R.U32.HI UR31, URZ, 0x1, UR31 ;  /* 0x000000013f1f7899 */ /* 0x000fe2000801161f */
[----:B------:R-:W-:Y:S01]  /*72b0*/  FFMA.FTZ R221, R47, -R178, R221 ;  /* 0x800000b22fdd7223 */ /* 0x000fe200000100dd */
[----:B------:R-:W-:Y:S01]  /*72c0*/  BSSY B0, `(.L_x_9820) ;  /* 0x000005a000007945 */ /* 0x000fe20003800000 */
[----:B------:R-:W-:Y:S01]  /*72d0*/  FMUL.FTZ R5, R223, R179 ;  /* 0x000000b3df057220 */ /* 0x000fe20000410000 */
[----:B------:R-:W-:Y:S01]  /*72e0*/  UIMAD UR33, UR31, UR35, URZ ;  /* 0x000000231f2172a4 */ /* 0x000fe2000f8e023f */
[----:B------:R-:W-:Y:S01]  /*72f0*/  FMUL.FTZ R178, R178, R16 ;  /* 0x00000010b2b27220 */ /* 0x000fe20000410000 */
[----:B------:R-:W-:Y:S01]  /*7300*/  UIMAD.WIDE.U32 UR30, UR32, UR35, URZ ;  /* 0x00000023201e72a5 */ /* 0x000fe2000f8e003f */
[----:B------:R-:W-:Y:S01]  /*7310*/  FFMA.FTZ R5, R222, R152, -R5 ;  /* 0x00000098de057223 */ /* 0x000fe20000010805 */
[----:B------:R-:W-:Y:S01]  /*7320*/  UIMAD UR37, UR34, UR32, UR33 ;  /* 0x00000020222572a4 */ /* 0x000fe2000f8e0221 */
[C---:B------:R-:W-:Y:S01]  /*7330*/  FMUL.FTZ R4, R220.reuse, R178 ;  /* 0x000000b2dc047220 */ /* 0x040fe20000410000 */
[----:B------:R-:W-:Y:S01]  /*7340*/  ISETP.GE.AND P1, PT, R131, 0x41, PT ;  /* 0x000000418300780c */ /* 0x000fe20003f26270 */
[----:B------:R-:W-:Y:S01]  /*7350*/  ULDC.64 UR32, c[0x0][0x2c0] ;  /* 0x0000b00000207ab9 */ /* 0x000fe20000000a00 */
[----:B------:R-:W-:Y:S01]  /*7360*/  FMUL.FTZ R152, R223, R152 ;  /* 0x00000098df987220 */ /* 0x000fe20000410000 */
[----:B------:R-:W-:Y:S01]  /*7370*/  UIADD3 UR31, UR37, UR31, URZ ;  /* 0x0000001f251f7290 */ /* 0x000fe2000fffe03f */
[-C--:B0-----:R-:W-:Y:S01]  /*7380*/  FFMA.FTZ R6, R221, R15.reuse, -R4 ;  /* 0x0000000fdd067223 */ /* 0x081fe20000010804 */
[----:B------:R-:W-:Y:S01]  /*7390*/  UIMAD UR37, UR36, UR32, URZ ;  /* 0x00000020242572a4 */ /* 0x000fe2000f8e023f */
[----:B------:R-:W-:Y:S01]  /*73a0*/  FADD.FTZ R151, R151, R180 ;  /* 0x000000b497977221 */ /* 0x000fe20000010000 */
[----:B------:R-:W-:Y:S01]  /*73b0*/  ISETP.GE.AND P2, PT, R131, 0x61, PT ;  /* 0x000000618300780c */ /* 0x000fe20003f46270 */
[----:B------:R-:W-:Y:S01]  /*73c0*/  FFMA.FTZ R152, R179, R222, R152 ;  /* 0x000000deb3987223 */ /* 0x000fe20000010098 */
[----:B------:R-:W-:Y:S01]  /*73d0*/  UIMAD UR37, UR18, UR33, UR37 ;  /* 0x00000021122572a4 */ /* 0x000fe2000f8e0225 */
[----:B------:R-:W-:Y:S01]  /*73e0*/  FMUL.FTZ R15, R220, R15 ;  /* 0x0000000fdc0f7220 */ /* 0x000fe20000410000 */
[----:B------:R-:W-:Y:S01]  /*73f0*/  UIMAD.WIDE.U32 UR32, UR18, UR32, UR30 ;  /* 0x00000020122072a5 */ /* 0x000fe2000f8e001e */
[----:B------:R-:W-:-:S02]  /*7400*/  FADD.FTZ R150, R150, R153 ;  /* 0x0000009996967221 */ /* 0x000fc40000010000 */
[----:B------:R-:W-:Y:S01]  /*7410*/  ULDC.64 UR30, c[0x0][0x320] ;  /* 0x0000c800001e7ab9 */ /* 0x000fe20000000a00 */
[----:B------:R-:W-:Y:S01]  /*7420*/  FADD.FTZ R151, R151, R152 ;  /* 0x0000009897977221 */ /* 0x000fe20000010000 */
[----:B------:R-:W-:Y:S01]  /*7430*/  UIADD3 UR37, UR37, UR33, URZ ;  /* 0x0000002125257290 */ /* 0x000fe2000fffe03f */
[C---:B------:R-:W-:Y:S01]  /*7440*/  FMUL.FTZ R32, R177.reuse, R32 ;  /* 0x00000020b1207220 */ /* 0x040fe20000410000 */
[----:B------:R-:W-:Y:S01]  /*7450*/  ULEA UR33, UP0, UR32, UR30, 0x3 ;  /* 0x0000001e20217291 */ /* 0x000fe2000f80183f */
[----:B------:R-:W-:Y:S02]  /*7460*/  FFMA.FTZ R4, R178, R221, R15 ;  /* 0x000000ddb2047223 */ /* 0x000fe4000001000f */
[----:B------:R-:W-:Y:S01]  /*7470*/  ULDC UR30, c[0x0][0x174] ;  /* 0x00005d00001e7ab9 */ /* 0x000fe20000000800 */
[----:B------:R-:W-:Y:S01]  /*7480*/  FFMA.FTZ R218, R48, -R177, R218 ;  /* 0x800000b130da7223 */ /* 0x000fe200000100da */
[----:B------:R-:W-:Y:S01]  /*7490*/  UIADD3 UR30, UR6, -UR30, URZ ;  /* 0x8000001e061e7290 */ /* 0x000fe2000fffe03f */
[----:B------:R-:W-:Y:S01]  /*74a0*/  FMUL.FTZ R177, R177, R18 ;  /* 0x00000012b1b17220 */ /* 0x000fe20000410000 */
[----:B------:R-:W-:Y:S01]  /*74b0*/  ULEA.HI.X UR31, UR32, UR31, UR37, 0x3, UP0 ;  /* 0x0000001f201f7291 */ /* 0x000fe200080f1c25 */
[----:B------:R-:W-:Y:S01]  /*74c0*/  FADD.FTZ R5, R150, R5 ;  /* 0x0000000596057221 */ /* 0x000fe20000010000 */
[----:B------:R-:W-:Y:S01]  /*74d0*/  UIMAD UR30, UR30, -0x400, URZ ;  /* 0xfffffc001e1e78a4 */ /* 0x000fe2000f8e023f */
[----:B------:R-:W-:Y:S01]  /*74e0*/  FADD.FTZ R151, R151, R4 ;  /* 0x0000000497977221 */ /* 0x000fe20000010000 */
[C---:B------:R-:W-:Y:S01]  /*74f0*/  LEA R4, P0, R192.reuse, UR33, 0x2 ;  /* 0x00000021c0047c11 */ /* 0x040fe2000f8010ff */
[----:B------:R-:W-:Y:S01]  /*7500*/  FMUL.FTZ R7, R219, R177 ;  /* 0x000000b1db077220 */ /* 0x000fe20000410000 */
[----:B------:R-:W-:Y:S01]  /*7510*/  ULDC.64 UR32, c[0x0][0x2d0] ;  /* 0x0000b40000207ab9 */ /* 0x000fe20000000a00 */
[----:B------:R-:W-:Y:S01]  /*7520*/  FADD.FTZ R6, R5, R6 ;  /* 0x0000000605067221 */ /* 0x000fe20000010000 */
[----:B------:R-:W-:Y:S01]  /*7530*/  LEA.HI.X R5, R192, UR31, RZ, 0x2, P0 ;  /* 0x0000001fc0057c11 */ /* 0x000fe200080f14ff */
[-C--:B------:R-:W-:Y:S01]  /*7540*/  FFMA.FTZ R7, R218, R32.reuse, -R7 ;  /* 0x00000020da077223 */ /* 0x080fe20000010807 */
[----:B------:R-:W-:Y:S01]  /*7550*/  MOV R15, UR30 ;  /* 0x0000001e000f7c02 */ /* 0x000fe20008000f00 */
[----:B------:R-:W-:Y:S01]  /*7560*/  FMUL.FTZ R32, R219, R32 ;  /* 0x00000020db207220 */ /* 0x000fe20000410000 */
[----:B------:R-:W-:Y:S01]  /*7570*/  USHF.L.U32 UR30, UR8, 0x2, URZ ;  /* 0x00000002081e7899 */ /* 0x000fe2000800063f */
[----:B------:R-:W-:Y:S01]  /*7580*/  FMUL.FTZ R29, R176, R29 ;  /* 0x0000001db01d7220 */ /* 0x000fe20000410000 */
[----:B------:R-:W-:Y:S01]  /*7590*/  USHF.L.U64.HI UR31, UR8, 0x2, UR9 ;  /* 0x00000002081f7899 */ /* 0x000fe20008010209 */
[----:B------:R-:W-:Y:S01]  /*75a0*/  FFMA.FTZ R217, R49, -R176, R217 ;  /* 0x800000b031d97223 */ /* 0x000fe200000100d9 */
[----:B------:R-:W-:Y:S01]  /*75b0*/  ISETP.GE.AND P0, PT, R131, 0x21, PT ;  /* 0x000000218300780c */ /* 0x000fe20003f06270 */
[----:B------:R-:W-:Y:S01]  /*75c0*/  FMUL.FTZ R24, R175, R24 ;  /* 0x00000018af187220 */ /* 0x000fe20000410000 */
[----:B------:R-:W-:Y:S01]  /*75d0*/  MOV R153, UR30 ;  /* 0x0000001e00997c02 */ /* 0x000fe20008000f00 */
[----:B------:R-:W-:Y:S01]  /*75e0*/  FFMA.FTZ R214, R50, -R175, R214 ;  /* 0x800000af32d67223 */ /* 0x000fe200000100d6 */
[----:B------:R-:W-:Y:S01]  /*75f0*/  UIMAD UR31, UR31, UR32, URZ ;  /* 0x000000201f1f72a4 */ /* 0x000fe2000f8e023f */
[----:B------:R-:W-:-:S02]  /*7600*/  FMUL.FTZ R176, R176, R21 ;  /* 0x00000015b0b07220 */ /* 0x000fc40000410000 */
[----:B------:R-:W-:Y:S01]  /*7610*/  FMUL.FTZ R175, R175, R25 ;  /* 0x00000019afaf7220 */ /* 0x000fe20000410000 */
[----:B------:R-:W-:Y:S01]  /*7620*/  UIMAD UR31, UR30, UR33, UR31 ;  /* 0x000000211e1f72a4 */ /* 0x000fe2000f8e021f */
[----:B------:R-:W-:Y:S02]  /*7630*/  FFMA.FTZ R32, R177, R218, R32 ;  /* 0x000000dab1207223 */ /* 0x000fe40000010020 */
[----:B------:R-:W-:-:S04]  /*7640*/  IMAD.WIDE R4, R15, 0x4, R4 ;  /* 0x000000040f047825 */ /* 0x000fc800078e0204 */
[----:B------:R-:W-:Y:S02]  /*7650*/  FMUL.FTZ R150, R216, R176 ;  /* 0x000000b0d8967220 */ /* 0x000fe40000410000 */
[----:B------:R-:W-:Y:S02]  /*7660*/  FMUL.FTZ R15, R215, R175 ;  /* 0x000000afd70f7220 */ /* 0x000fe40000410000 */
[----:B------:R-:W-:Y:S02]  /*7670*/  FADD.FTZ R32, R151, R32 ;  /* 0x0000002097207221 */ /* 0x000fe40000010000 */
[----:B------:R-:W-:Y:S02]  /*7680*/  FADD.FTZ R6, R6, R7 ;  /* 0x0000000706067221 */ /* 0x000fe40000010000 */
[----:B------:R-:W-:Y:S02]  /*7690*/  FFMA.FTZ R7, R217, R29, -R150 ;  /* 0x0000001dd9077223 */ /* 0x000fe40000010896 */
[----:B------:R-:W-:-:S02]  /*76a0*/  FFMA.FTZ R151, R214, R24, -R15 ;  /* 0x00000018d6977223 */ /* 0x000fc4000001080f */
[----:B------:R-:W-:Y:S02]  /*76b0*/  FMUL.FTZ R15, R30, R246 ;  /* 0x000000f61e0f7220 */ /* 0x000fe40000410000 */
[----:B------:R-:W-:Y:S02]  /*76c0*/  FADD.FTZ R6, R6, R7 ;  /* 0x0000000706067221 */ /* 0x000fe40000010000 */
[----:B------:R-:W-:Y:S02]  /*76d0*/  FFMA.FTZ R213, R51, -R30, R213 ;  /* 0x8000001e33d57223 */ /* 0x000fe400000100d5 */
[----:B------:R-:W-:Y:S02]  /*76e0*/  FMUL.FTZ R30, R30, R183 ;  /* 0x000000b71e1e7220 */ /* 0x000fe40000410000 */
[----:B------:R-:W-:Y:S02]  /*76f0*/  FMUL.FTZ R7, R28, R15 ;  /* 0x0000000f1c077220 */ /* 0x000fe40000410000 */
[----:B------:R-:W-:-:S04]  /*7700*/  IMAD.WIDE.U32 R4, R153, c[0x0][0x2d0], R4 ;  /* 0x0000b40099047a25 */ /* 0x000fc800078e0004 */
[----:B------:R-:W-:Y:S01]  /*7710*/  FFMA.FTZ R153, R213, R30, -R7 ;  /* 0x0000001ed5997223 */ /* 0x000fe20000010807 */
[----:B------:R-:W-:Y:S01]  /*7720*/  IADD3 R7, R192, 0x20, RZ ;  /* 0x00000020c0077810 */ /* 0x000fe20007ffe0ff */
[----:B------:R-:W-:Y:S01]  /*7730*/  FMUL.FTZ R29, R216, R29 ;  /* 0x0000001dd81d7220 */ /* 0x000fe20000410000 */
[----:B------:R-:W-:Y:S01]  /*7740*/  IADD3 R5, R5, UR31, RZ ;  /* 0x0000001f05057c10 */ /* 0x000fe2000fffe0ff */
[----:B------:R-:W-:Y:S01]  /*7750*/  FMUL.FTZ R24, R215, R24 ;  /* 0x00000018d7187220 */ /* 0x000fe20000410000 */
[----:B------:R-:W-:Y:S01]  /*7760*/  LEA.HI.SX32 R7, R7, R192, 0x1b ;  /* 0x000000c007077211 */ /* 0x000fe200078fdaff */
[----:B------:R-:W-:Y:S02]  /*7770*/  FFMA.FTZ R29, R176, R217, R29 ;  /* 0x000000d9b01d7223 */ /* 0x000fe4000001001d */
[----:B------:R-:W-:Y:S02]  /*7780*/  FFMA.FTZ R24, R175, R214, R24 ;  /* 0x000000d6af187223 */ /* 0x000fe40000010018 */
[----:B------:R-:W-:Y:S01]  /*7790*/  FADD.FTZ R29, R32, R29 ;  /* 0x0000001d201d7221 */ /* 0x000fe20000010000 */
[----:B------:R-:W0:Y:S01]  /*77a0*/  LDS R7, [R7.X4+0x1100] ;  /* 0x0011000007077984 */ /* 0x000e220000004800 */
[----:B------:R-:W-:-:S02]  /*77b0*/  FMUL.FTZ R30, R28, R30 ;  /* 0x0000001e1c1e7220 */ /* 0x000fc40000410000 */
[----:B------:R-:W-:Y:S02]  /*77c0*/  FADD.FTZ R24, R29, R24 ;  /* 0x000000181d187221 */ /* 0x000fe40000010000 */
[----:B------:R-:W-:Y:S02]  /*77d0*/  FFMA.FTZ R29, R15, R213, R30 ;  /* 0x000000d50f1d7223 */ /* 0x000fe4000001001e */
[----:B------:R-:W-:Y:S01]  /*77e0*/  FADD.FTZ R6, R6, R151 ;  /* 0x0000009706067221 */ /* 0x000fe20000010000 */
[----:B------:R-:W-:Y:S01]  /*77f0*/  IADD3 R151, R192, 0x40, RZ ;  /* 0x00000040c0977810 */ /* 0x000fe20007ffe0ff */
[----:B------:R-:W-:Y:S02]  /*7800*/  FADD.FTZ R24, R24, R29 ;  /* 0x0000001d18187221 */ /* 0x000fe40000010000 */
[----:B------:R-:W-:Y:S01]  /*7810*/  FADD.FTZ R29, R6, R153 ;  /* 0x00000099061d7221 */ /* 0x000fe20000010000 */
[----:B------:R-:W-:Y:S02]  /*7820*/  IADD3 R153, R192, 0x60, RZ ;  /* 0x00000060c0997810 */ /* 0x000fe40007ffe0ff */
[----:B------:R-:W-:Y:S01]  /*7830*/  LEA.HI.SX32 R151, R151, R192, 0x1b ;  /* 0x000000c097977211 */ /* 0x000fe200078fdaff */
[----:B------:R-:W-:Y:S05]  /*7840*/  @!P0 BRA `(.L_x_9821) ;  /* 0x0000001000008947 */ /* 0x000fea0003800000 */
[----:B0-----:R0:W-:Y:S02]  /*7850*/  RED.E.ADD.F32.FTZ.RN.STRONG.GPU [R4.64+-0xf80], R7 ;  /* 0xfff080070400798e */ /* 0x0011e4000c10e79c */
.L_x_9821:
[----:B------:R-:W-:Y:S05]  /*7860*/  BSYNC B0 ;  /* 0x0000000000007941 */ /* 0x000fea0003800000 */
.L_x_9820:
[----:B------:R-:W1:Y:S01]  /*7870*/  LDS R151, [R151.X4+0x1180] ;  /* 0x0011800097977984 */ /* 0x000e620000004800 */
[----:B------:R-:W-:Y:S01]  /*7880*/  BSSY B0, `(.L_x_9822) ;  /* 0x0000004000007945 */ /* 0x000fe20003800000 */
[----:B------:R-:W-:Y:S01]  /*7890*/  LEA.HI.SX32 R153, R153, R192, 0x1b ;  /* 0x000000c099997211 */ /* 0x000fe200078fdaff */
[----:B------:R-:W-:Y:S05]  /*78a0*/  @!P1 BRA `(.L_x_9823) ;  /* 0x0000001000009947 */ /* 0x000fea0003800000 */
[----:B-1----:R1:W-:Y:S02]  /*78b0*/  RED.E.ADD.F32.FTZ.RN.STRONG.GPU [R4.64+-0xf00], R151 ;  /* 0xfff100970400798e */ /* 0x0023e4000c10e79c */
.L_x_9823:
[----:B------:R-:W-:Y:S05]  /*78c0*/  BSYNC B0 ;  /* 0x0000000000007941 */ /* 0x000fea0003800000 */
.L_x_9822:
[----:B------:R-:W2:Y:S01]  /*78d0*/  LDS R153, [R153.X4+0x1200] ;  /* 0x0012000099997984 */ /* 0x000ea20000004800 */
[----:B------:R-:W-:Y:S01]  /*78e0*/  BSSY B0, `(.L_x_9824) ;  /* 0x0000005000007945 */ /* 0x000fe20003800000 */
[----:B0-----:R-:W-:-:S02]  /*78f0*/  IADD3 R7, R192, 0x80, RZ ;  /* 0x00000080c0077810 */ /* 0x001fc40007ffe0ff */
[----:B-1----:R-:W-:Y:S01]  /*7900*/  IADD3 R151, R192, 0xa0, RZ ;  /* 0x000000a0c0977810 */ /* 0x002fe20007ffe0ff */
[----:B------:R-:W-:Y:S05]  /*7910*/  @!P2 BRA `(.L_x_9825) ;  /* 0x000000100000a947 */ /* 0x000fea0003800000 */
[----:B--2---:R0:W-:Y:S02]  /*7920*/  RED.E.ADD.F32.FTZ.RN.STRONG.GPU [R4.64+-0xe80], R153 ;  /* 0xfff180990400798e */ /* 0x0041e4000c10e79c */
.L_x_9825:
[----:B------:R-:W-:Y:S05]  /*7930*/  BSYNC B0 ;  /* 0x0000000000007941 */ /* 0x000fea0003800000 */
.L_x_9824:
        /* <DEDUP_REMOVED lines=14> */
.L_x_9827:
[----:B------:R-:W-:Y:S05]  /*7a20*/  BSYNC B0 ;  /* 0x0000000000007941 */ /* 0x000fea0003800000 */
.L_x_9826:
[----:B------:R-:W1:Y:S01]  /*7a30*/  LDS R151, [R151.X4+0x1300] ;  /* 0x0013000097977984 */ /* 0x000e620000004800 */
[----:B------:R-:W-:Y:S01]  /*7a40*/  BSSY B0, `(.L_x_9828) ;  /* 0x0000005000007945 */ /* 0x000fe20003800000 */
[----:B0-----:R-:W-:-:S02]  /*7a50*/  IADD3 R7, R192, 0xe0, RZ ;  /* 0x000000e0c0077810 */ /* 0x001fc40007ffe0ff */
[----:B------:R-:W-:Y:S01]  /*7a60*/  LEA.HI.SX32 R153, R153, R192, 0x1b ;  /* 0x000000c099997211 */ /* 0x000fe200078fdaff */
[----:B------:R-:W-:Y:S05]  /*7a70*/  @!P0 BRA `(.L_x_9829) ;  /* 0x0000001000008947 */ /* 0x000fea0003800000 */
[----:B-1----:R0:W-:Y:S02]  /*7a80*/  RED.E.ADD.F32.FTZ.RN.STRONG.GPU [R4.64+-0xd80], R151 ;  /* 0xfff280970400798e */ /* 0x0021e4000c10e79c */
.L_x_9829:
[----:B------:R-:W-:Y:S05]  /*7a90*/  BSYNC B0 ;  /* 0x0000000000007941 */ /* 0x000fea0003800000 */
.L_x_9828:
[----:B------:R-:W2:Y:S01]  /*7aa0*/  LDS R153, [R153.X4+0x1380] ;  /* 0x0013800099997984 */ /* 0x000ea20000004800 */
[----:B------:R-:W-:Y:S01]  /*7ab0*/  BSSY B0, `(.L_x_9830) ;  /* 0x0000005000007945 */ /* 0x000fe20003800000 */
[----:B01----:R-:W-:Y:S02]  /*7ac0*/  IADD3 R151, R192, 0x100, RZ ;  /* 0x00000100c0977810 */ /* 0x003fe40007ffe0ff */
[----:B------:R-:W-:Y:S01]  /*7ad0*/  LEA.HI.SX32 R7, R7, R192, 0x1b ;  /* 0x000000c007077211 */ /* 0x000fe200078fdaff */
[----:B------:R-:W-:Y:S05]  /*7ae0*/  @!P1 BRA `(.L_x_9831) ;  /* 0x0000001000009947 */ /* 0x000fea0003800000 */
[----:B--2---:R0:W-:Y:S02]  /*7af0*/  RED.E.ADD.F32.FTZ.RN.STRONG.GPU [R4.64+-0xd00], R153 ;  /* 0xfff300990400798e */ /* 0x0041e4000c10e79c */
.L_x_9831:
[----:B------:R-:W-:Y:S05]  /*7b00*/  BSYNC B0 ;  /* 0x0000000000007941 */ /* 0x000fea0003800000 */
.L_x_9830:
[----:B------:R-:W1:Y:S01]  /*7b10*/  LDS R7, [R7.X4+0x1400] ;  /* 0x0014000007077984 */ /* 0x000e620000004800 */
[----:B------:R-:W-:Y:S01]  /*7b20*/  BSSY B0, `(.L_x_9832) ;  /* 0x0000005000007945 */ /* 0x000fe20003800000 */
[----:B0-2---:R-:W-:Y:S02]  /*7b30*/  IADD3 R153, R192, 0x120, RZ ;  /* 0x00000120c0997810 */ /* 0x005fe40007ffe0ff */
[----:B------:R-:W-:Y:S01]  /*7b40*/  LEA.HI.SX32 R151, R151, R192, 0x1b ;  /* 0x000000c097977211 */ /* 0x000fe200078fdaff */
[----:B------:R-:W-:Y:S05]  /*7b50*/  @!P2 BRA `(.L_x_9833) ;  /* 0x000000100000a947 */ /* 0x000fea0003800000 */
[----:B-1----:R0:W-:Y:S02]  /*7b60*/  RED.E.ADD.F32.FTZ.RN.STRONG.GPU [R4.64+-0xc80], R7 ;  /* 0xfff380070400798e */ /* 0x0021e4000c10e79c */
.L_x_9833:
[----:B------:R-:W-:Y:S05]  /*7b70*/  BSYNC B0 ;  /* 0x0000000000007941 */ /* 0x000fea0003800000 */
.L_x_9832:
[----:B------:R-:W2:Y:S01]  /*7b80*/  LDS R151, [R151.X4+0x1480] ;  /* 0x0014800097977984 */ /* 0x000ea20000004800 */
[----:B------:R-:W-:Y:S01]  /*7b90*/  BSSY B0, `(.L_x_9834) ;  /* 0x0000005000007945 */ /* 0x000fe20003800000 */
[----:B01----:R-:W-:-:S02]  /*7ba0*/  IADD3 R7, R192, 0x140, RZ ;  /* 0x00000140c0077810 */ /* 0x003fc40007ffe0ff */
[----:B------:R-:W-:Y:S01]  /*7bb0*/  LEA.HI.SX32 R153, R153, R192, 0x1b ;  /* 0x000000c099997211 */ /* 0x000fe200078fdaff */
[----:B------:R-:W-:Y:S05]  /*7bc0*/  @!P3 BRA `(.L_x_9835) ;  /* 0x000000100000b947 */ /* 0x000fea0003800000 */
[----:B--2---:R0:W-:Y:S02]  /*7bd0*/  RED.E.ADD.F32.FTZ.RN.STRONG.GPU [R4.64+-0xc00], R151 ;  /* 0xfff400970400798e */ /* 0x0041e4000c10e79c */
.L_x_9835:
[----:B------:R-:W-:Y:S05]  /*7be0*/  BSYNC B0 ;  /* 0x0000000000007941 */ /* 0x000fea0003800000 */
.L_x_9834:
[----:B------:R-:W1:Y:S01]  /*7bf0*/  LDS R153, [R153.X4+0x1500] ;  /* 0x0015000099997984 */ /* 0x000e620000004800 */
[----:B------:R-:W-:Y:S01]  /*7c00*/  BSSY B0, `(.L_x_9836) ;  /* 0x0000004000007945 */ /* 0x000fe20003800000 */
[----:B------:R-:W-:Y:S01]  /*7c10*/  LEA.HI.SX32 R7, R7, R192, 0x1b ;  /* 0x000000c007077211 */ /* 0x000fe200078fdaff */
[----:B------:R-:W-:Y:S05]  /*7c20*/  @!P4 BRA `(.L_x_9837) ;  /* 0x000000100000c947 */ /* 0x000fea0003800000 */
[----:B-1----:R1:W-:Y:S02]  /*7c30*/  RED.E.ADD.F32.FTZ.RN.STRONG.GPU [R4.64+-0xb80], R153 ;  /* 0xfff480990400798e */ /* 0x0023e4000c10e79c */
.L_x_9837:
[----:B------:R-:W-:Y:S05]  /*7c40*/  BSYNC B0 ;  /* 0x0000000000007941 */ /* 0x000fea0003800000 */
.L_x_9836:
[----:B------:R-:W3:Y:S01]  /*7c50*/  LDS R7, [R7.X4+0x1580] ;  /* 0x0015800007077984 */ /* 0x000ee20000004800 */
[----:B------:R-:W-:Y:S01]  /*7c60*/  BSSY B0, `(.L_x_9838) ;  /* 0x0000005000007945 */ /* 0x000fe20003800000 */
[C---:B0-2---:R-:W-:Y:S02]  /*7c70*/  IADD3 R151, R192.reuse, 0x160, RZ ;  /* 0x00000160c0977810 */ /* 0x045fe40007ffe0ff */
[----:B-1----:R-:W-:Y:S01]  /*7c80*/  IADD3 R153, R192, 0x180, RZ ;  /* 0x00000180c0997810 */ /* 0x002fe20007ffe0ff */
[----:B------:R-:W-:Y:S05]  /*7c90*/  @!P5 BRA `(.L_x_9839) ;  /* 0x000000100000d947 */ /* 0x000fea0003800000 */
[----:B---3--:R0:W-:Y:S02]  /*7ca0*/  RED.E.ADD.F32.FTZ.RN.STRONG.GPU [R4.64+-0xb00], R7 ;  /* 0xfff500070400798e */ /* 0x0081e4000c10e79c */
.L_x_9839:
[----:B------:R-:W-:Y:S05]  /*7cb0*/  BSYNC B0 ;  /* 0x0000000000007941 */ /* 0x000fea0003800000 */
.L_x_9838:
        /* <DEDUP_REMOVED lines=14> */
.L_x_9841:
[----:B------:R-:W-:Y:S05]  /*7da0*/  BSYNC B0 ;  /* 0x0000000000007941 */ /* 0x000fea0003800000 */
.L_x_9840:
[----:B------:R-:W1:Y:S01]  /*7db0*/  LDS R153, [R153.X4+0x1680] ;  /* 0x0016800099997984 */ /* 0x000e620000004800 */
[----:B------:R-:W-:Y:S01]  /*7dc0*/  BSSY B0, `(.L_x_9842) ;  /* 0x0000005000007945 */ /* 0x000fe20003800000 */
[----:B0-----:R-:W-:Y:S02]  /*7dd0*/  IADD3 R151, R192, 0x1c0, RZ ;  /* 0x000001c0c0977810 */ /* 0x001fe40007ffe0ff */
[----:B------:R-:W-:Y:S01]  /*7de0*/  LEA.HI.SX32 R7, R7, R192, 0x1b ;  /* 0x000000c007077211 */ /* 0x000fe200078fdaff */
[----:B------:R-:W-:Y:S05]  /*7df0*/  @!P0 BRA `(.L_x_9843) ;  /* 0x0000001000008947 */ /* 0x000fea0003800000 */
[----:B-1----:R0:W-:Y:S02]  /*7e00*/  RED.E.ADD.F32.FTZ.RN.STRONG.GPU [R4.64+-0xa00], R153 ;  /* 0xfff600990400798e */ /* 0x0021e4000c10e79c */
.L_x_9843:
[----:B------:R-:W-:Y:S05]  /*7e10*/  BSYNC B0 ;  /* 0x0000000000007941 */ /* 0x000fea0003800000 */
.L_x_9842:
[----:B------:R-:W2:Y:S01]  /*7e20*/  LDS R7, [R7.X4+0x1700] ;  /* 0x0017000007077984 */ /* 0x000ea20000004800 */
[----:B------:R-:W-:Y:S01]  /*7e30*/  BSSY B0, `(.L_x_9844) ;  /* 0x0000005000007945 */ /* 0x000fe20003800000 */
[----:B01----:R-:W-:-:S02]  /*7e40*/  IADD3 R153, R192, 0x1e0, RZ ;  /* 0x000001e0c0997810 */ /* 0x003fc40007ffe0ff */
[----:B------:R-:W-:Y:S01]  /*7e50*/  LEA.HI.SX32 R151, R151, R192, 0x1b ;  /* 0x000000c097977211 */ /* 0x000fe200078fdaff */
[----:B------:R-:W-:Y:S05]  /*7e60*/  @!P1 BRA `(.L_x_9845) ;  /* 0x0000001000009947 */ /* 0x000fea0003800000 */
[----:B--2---:R0:W-:Y:S02]  /*7e70*/  RED.E.ADD.F32.FTZ.RN.STRONG.GPU [R4.64+-0x980], R7 ;  /* 0xfff680070400798e */ /* 0x0041e4000c10e79c */
.L_x_9845:
[----:B------:R-:W-:Y:S05]  /*7e80*/  BSYNC B0 ;  /* 0x0000000000007941 */ /* 0x000fea0003800000 */
.L_x_9844:
[----:B------:R-:W1:Y:S01]  /*7e90*/  LDS R151, [R151.X4+0x1780] ;  /* 0x0017800097977984 */ /* 0x000e620000004800 */
[----:B------:R-:W-:Y:S01]  /*7ea0*/  BSSY B0, `(.L_x_9846) ;  /* 0x0000004000007945 */ /* 0x000fe20003800000 */
[----:B------:R-:W-:Y:S01]  /*7eb0*/  LEA.HI.SX32 R153, R153, R192, 0x1b ;  /* 0x000000c099997211 */ /* 0x000fe200078fdaff */
[----:B------:R-:W-:Y:S05]  /*7ec0*/  @!P2 BRA `(.L_x_9847) ;  /* 0x000000100000a947 */ /* 0x000fea0003800000 */
[----:B-1----:R1:W-:Y:S02]  /*7ed0*/  RED.E.ADD.F32.FTZ.RN.STRONG.GPU [R4.64+-0x900], R151 ;  /* 0xfff700970400798e */ /* 0x0023e4000c10e79c */
.L_x_9847:
[----:B------:R-:W-:Y:S05]  /*7ee0*/  BSYNC B0 ;  /* 0x0000000000007941 */ /* 0x000fea0003800000 */
.L_x_9846:
[----:B------:R-:W3:Y:S01]  /*7ef0*/  LDS R153, [R153.X4+0x1800] ;  /* 0x0018000099997984 */ /* 0x000ee20000004800 */
[C---:B------:R-:W-:Y:S01]  /*7f00*/  IADD3 R6, R192.reuse, 0x200, RZ ;  /* 0x00000200c0067810 */ /* 0x040fe20007ffe0ff */
[----:B------:R-:W-:Y:S01]  /*7f10*/  BSSY B0, `(.L_x_9848) ;  /* 0x0000005000007945 */ /* 0x000fe20003800000 */
[----:B0-2---:R-:W-:Y:S02]  /*7f20*/  IADD3 R7, R192, 0x220, RZ ;  /* 0x00000220c0077810 */ /* 0x005fe40007ffe0ff */
[----:B------:R-:W-:Y:S01]  /*7f30*/  LEA.HI.SX32 R6, R6, R192, 0x1b ;  /* 0x000000c006067211 */ /* 0x000fe200078fdaff */
[----:B------:R-:W-:Y:S05]  /*7f40*/  @!P3 BRA `(.L_x_9849) ;  /* 0x000000100000b947 */ /* 0x000fea0003800000 */
[----:B---3--:R0:W-:Y:S02]  /*7f50*/  RED.E.ADD.F32.FTZ.RN.STRONG.GPU [R4.64+-0x880], R153 ;  /* 0xfff780990400798e */ /* 0x0081e4000c10e79c */
.L_x_9849:
[----:B------:R-:W-:Y:S05]  /*7f60*/  BSYNC B0 ;  /* 0x0000000000007941 */ /* 0x000fea0003800000 */
.L_x_9848:
[----:B------:R-:W-:Y:S01]  /*7f70*/  LEA.HI.SX32 R30, R7, R192, 0x1b ;  /* 0x000000c0071e7211 */ /* 0x000fe200078fdaff */
[----:B------:R-:W-:Y:S01]  /*7f80*/  BSSY B0, `(.L_x_9850) ;  /* 0x0000004000007945 */ /* 0x000fe20003800000 */
[----:B------:R2:W4:Y:S01]  /*7f90*/  LDS R7, [R6.X4+0x1880] ;  /* 0x0018800006077984 */ /* 0x0005220000004800 */
[----:B------:R-:W-:Y:S05]  /*7fa0*/  @!P4 BRA `(.L_x_9851) ;  /* 0x000000100000c947 */ /* 0x000fea0003800000 */
[----:B----4-:R4:W-:Y:S02]  /*7fb0*/  RED.E.ADD.F32.FTZ.RN.STRONG.GPU [R4.64+-0x800], R7 ;  /* 0xfff800070400798e */ /* 0x0109e4000c10e79c */
.L_x_9851:
[----:B------:R-:W-:Y:S05]  /*7fc0*/  BSYNC B0 ;  /* 0x0000000000007941 */ /* 0x000fea0003800000 */
.L_x_9850:
[----:B----4-:R4:W0:Y:S01]  /*7fd0*/  LDS R7, [R30.X4+0x1900] ;  /* 0x001900001e077984 */ /* 0x0108220000004800 */
[----:B------:R-:W-:Y:S01]  /*7fe0*/  BSSY B0, `(.L_x_9852) ;  /* 0x0000005000007945 */ /* 0x000fe20003800000 */
[----:B-1----:R-:W-:-:S02]  /*7ff0*/  IADD3 R151, R192, 0x240, RZ ;  /* 0x00000240c0977810 */ /* 0x002fc40007ffe0ff */
[----:B0--3--:R-:W-:Y:S01]  /*8000*/  IADD3 R153, R192, 0x260, RZ ;  /* 0x00000260c0997810 */ /* 0x009fe20007ffe0ff */
[----:B------:R-:W-:Y:S05]  /*8010*/  @!P5 BRA `(.L_x_9853) ;  /* 0x000000100000d947 */ /* 0x000fea0003800000 */
[----:B------:R0:W-:Y:S02]  /*8020*/  RED.E.ADD.F32.FTZ.RN.STRONG.GPU [R4.64+-0x780], R7 ;  /* 0xfff880070400798e */ /* 0x0001e4000c10e79c */
.L_x_9853:
[----:B------:R-:W-:Y:S05]  /*8030*/  BSYNC B0 ;  /* 0x0000000000007941 */ /* 0x000fea0003800000 */
.L_x_9852:
        /* <DEDUP_REMOVED lines=14> */
.L_x_9855:
[----:B------:R-:W-:Y:S05]  /*8120*/  BSYNC B0 ;  /* 0x0000000000007941 */ /* 0x000fea0003800000 */
.L_x_9854:
[----:B------:R-:W1:Y:S01]  /*8130*/  LDS R153, [R153.X4+0x1a00] ;  /* 0x001a000099997984 */ /* 0x000e620000004800 */
[----:B------:R-:W-:Y:S01]  /*8140*/  BSSY B0, `(.L_x_9856) ;  /* 0x0000005000007945 */ /* 0x000fe20003800000 */
[----:B0-----:R-:W-:-:S02]  /*8150*/  IADD3 R151, R192, 0x2a0, RZ ;  /* 0x000002a0c0977810 */ /* 0x001fc40007ffe0ff */
[----:B------:R-:W-:Y:S01]  /*8160*/  LEA.HI.SX32 R7, R7, R192, 0x1b ;  /* 0x000000c007077211 */ /* 0x000fe200078fdaff */
[----:B------:R-:W-:Y:S05]  /*8170*/  @!P0 BRA `(.L_x_9857) ;  /* 0x0000001000008947 */ /* 0x000fea0003800000 */
[----:B-1----:R0:W-:Y:S02]  /*8180*/  RED.E.ADD.F32.FTZ.RN.STRONG.GPU [R4.64+-0x680], R153 ;  /* 0xfff980990400798e */ /* 0x0021e4000c10e79c */
.L_x_9857:
[----:B------:R-:W-:Y:S05]  /*8190*/  BSYNC B0 ;  /* 0x0000000000007941 */ /* 0x000fea0003800000 */
.L_x_9856:
[----:B------:R-:W3:Y:S01]  /*81a0*/  LDS R7, [R7.X4+0x1a80] ;  /* 0x001a800007077984 */ /* 0x000ee20000004800 */
[----:B------:R-:W-:Y:S01]  /*81b0*/  BSSY B0, `(.L_x_9858) ;  /* 0x0000005000007945 */ /* 0x000fe20003800000 */
[----:B01----:R-:W-:Y:S02]  /*81c0*/  IADD3 R153, R192, 0x2c0, RZ ;  /* 0x000002c0c0997810 */ /* 0x003fe40007ffe0ff */
[----:B------:R-:W-:Y:S01]  /*81d0*/  LEA.HI.SX32 R151, R151, R192, 0x1b ;  /* 0x000000c097977211 */ /* 0x000fe200078fdaff */
[----:B------:R-:W-:Y:S05]  /*81e0*/  @!P1 BRA `(.L_x_9859) ;  /* 0x0000001000009947 */ /* 0x000fea0003800000 */
[----:B---3--:R0:W-:Y:S02]  /*81f0*/  RED.E.ADD.F32.FTZ.RN.STRONG.GPU [R4.64+-0x600], R7 ;  /* 0xfffa00070400798e */ /* 0x0081e4000c10e79c */
.L_x_9859:
[----:B------:R-:W-:Y:S05]  /*8200*/  BSYNC B0 ;  /* 0x0000000000007941 */ /* 0x000fea0003800000 */
.L_x_9858:
[----:B------:R-:W1:Y:S01]  /*8210*/  LDS R151, [R151.X4+0x1b00] ;  /* 0x001b000097977984 */ /* 0x000e620000004800 */
[----:B------:R-:W-:Y:S01]  /*8220*/  BSSY B0, `(.L_x_9860) ;  /* 0x0000005000007945 */ /* 0x000fe20003800000 */
[----:B0--3--:R-:W-:Y:S02]  /*8230*/  IADD3 R7, R192, 0x2e0, RZ ;  /* 0x000002e0c0077810 */ /* 0x009fe40007ffe0ff */
[----:B------:R-:W-:Y:S01]  /*8240*/  LEA.HI.SX32 R153, R153, R192, 0x1b ;  /* 0x000000c099997211 */ /* 0x000fe200078fdaff */
[----:B------:R-:W-:Y:S05]  /*8250*/  @!P2 BRA `(.L_x_9861) ;  /* 0x000000100000a947 */ /* 0x000fea0003800000 */
[----:B-1----:R0:W-:Y:S02]  /*8260*/  RED.E.ADD.F32.FTZ.RN.STRONG.GPU [R4.64+-0x580], R151 ;  /* 0xfffa80970400798e */ /* 0x0021e4000c10e79c */
.L_x_9861:
[----:B------:R-:W-:Y:S05]  /*8270*/  BSYNC B0 ;  /* 0x0000000000007941 */ /* 0x000fea0003800000 */
.L_x_9860:
[----:B------:R-:W3:Y:S01]  /*8280*/  LDS R153, [R153.X4+0x1b80] ;  /* 0x001b800099997984 */ /* 0x000ee20000004800 */
[----:B------:R-:W-:Y:S01]  /*8290*/  BSSY B0, `(.L_x_9862) ;  /* 0x0000005000007945 */ /* 0x000fe20003800000 */
[----:B01----:R-:W-:-:S02]  /*82a0*/  IADD3 R151, R192, 0x300, RZ ;  /* 0x00000300c0977810 */ /* 0x003fc40007ffe0ff */
[----:B------:R-:W-:Y:S01]  /*82b0*/  LEA.HI.SX32 R7, R7, R192, 0x1b ;  /* 0x000000c007077211 */ /* 0x000fe200078fdaff */
[----:B------:R-:W-:Y:S05]  /*82c0*/  @!P3 BRA `(.L_x_9863) ;  /* 0x000000100000b947 */ /* 0x000fea0003800000 */
[----:B---3--:R0:W-:Y:S02]  /*82d0*/  RED.E.ADD.F32.FTZ.RN.STRONG.GPU [R4.64+-0x500], R153 ;  /* 0xfffb00990400798e */ /* 0x0081e4000c10e79c */
.L_x_9863:
[----:B------:R-:W-:Y:S05]  /*82e0*/  BSYNC B0 ;  /* 0x0000000000007941 */ /* 0x000fea0003800000 */
.L_x_9862:
[----:B------:R-:W1:Y:S01]  /*82f0*/  LDS R7, [R7.X4+0x1c00] ;  /* 0x001c000007077984 */ /* 0x000e620000004800 */
[----:B------:R-:W-:Y:S01]  /*8300*/  BSSY B0, `(.L_x_9864) ;  /* 0x0000004000007945 */ /* 0x000fe20003800000 */
[----:B------:R-:W-:Y:S01]  /*8310*/  LEA.HI.SX32 R151, R151, R192, 0x1b ;  /* 0x000000c097977211 */ /* 0x000fe200078fdaff */
[----:B------:R-:W-:Y:S05]  /*8320*/  @!P4 BRA `(.L_x_9865) ;  /* 0x000000100000c947 */ /* 0x000fea0003800000 */
[----:B-1----:R1:W-:Y:S02]  /*8330*/  RED.E.ADD.F32.FTZ.RN.STRONG.GPU [R4.64+-0x480], R7 ;  /* 0xfffb80070400798e */ /* 0x0023e4000c10e79c */
.L_x_9865:
[----:B------:R-:W-:Y:S05]  /*8340*/  BSYNC B0 ;  /* 0x0000000000007941 */ /* 0x000fea0003800000 */
.L_x_9864:
[----:B------:R-:W0:Y:S01]  /*8350*/  LDS R151, [R151.X4+0x1c80] ;  /* 0x001c800097977984 */ /* 0x000e220000004800 */
[----:B------:R-:W-:Y:S01]  /*8360*/  BSSY B0, `(.L_x_9866) ;  /* 0x0000005000007945 */ /* 0x000fe20003800000 */
[C---:B-1----:R-:W-:Y:S02]  /*8370*/  IADD3 R7, R192.reuse, 0x320, RZ ;  /* 0x00000320c0077810 */ /* 0x042fe40007ffe0ff */
[----:B0--3--:R-:W-:Y:S01]  /*8380*/  IADD3 R153, R192, 0x340, RZ ;  /* 0x00000340c0997810 */ /* 0x009fe20007ffe0ff */
[----:B------:R-:W-:Y:S05]  /*8390*/  @!P5 BRA `(.L_x_9867) ;  /* 0x000000100000d947 */ /* 0x000fea0003800000 */
[----:B------:R0:W-:Y:S02]  /*83a0*/  RED.E.ADD.F32.FTZ.RN.STRONG.GPU [R4.64+-0x400], R151 ;  /* 0xfffc00970400798e */ /* 0x0001e4000c10e79c */
.L_x_9867:
[----:B------:R-:W-:Y:S05]  /*83b0*/  BSYNC B0 ;  /* 0x0000000000007941 */ /* 0x000fea0003800000 */
.L_x_9866:
        /* <DEDUP_REMOVED lines=14> */
.L_x_9869:
[----:B------:R-:W-:Y:S05]  /*84a0*/  BSYNC B0 ;  /* 0x0000000000007941 */ /* 0x000fea0003800000 */
.L_x_9868:
[----:B------:R-:W1:Y:S01]  /*84b0*/  LDS R153, [R153.X4+0x1d80] ;  /* 0x001d800099997984 */ /* 0x000e620000004800 */
[----:B------:R-:W-:Y:S01]  /*84c0*/  BSSY B0, `(.L_x_9870) ;  /* 0x0000005000007945 */ /* 0x000fe20003800000 */
[----:B0-----:R-:W-:Y:S02]  /*84d0*/  IADD3 R7, R192, 0x380, RZ ;  /* 0x00000380c0077810 */ /* 0x001fe40007ffe0ff */
[----:B------:R-:W-:Y:S01]  /*84e0*/  LEA.HI.SX32 R151, R151, R192, 0x1b ;  /* 0x000000c097977211 */ /* 0x000fe200078fdaff */
[----:B------:R-:W-:Y:S05]  /*84f0*/  @!P0 BRA `(.L_x_9871) ;  /* 0x0000001000008947 */ /* 0x000fea0003800000 */
[----:B-1----:R0:W-:Y:S02]  /*8500*/  RED.E.ADD.F32.FTZ.RN.STRONG.GPU [R4.64+-0x300], R153 ;  /* 0xfffd00990400798e */ /* 0x0021e4000c10e79c */
.L_x_9871:
[----:B------:R-:W-:Y:S05]  /*8510*/  BSYNC B0 ;  /* 0x0000000000007941 */ /* 0x000fea0003800000 */
.L_x_9870:
[----:B------:R-:W3:Y:S01]  /*8520*/  LDS R151, [R151.X4+0x1e00] ;  /* 0x001e000097977984 */ /* 0x000ee20000004800 */
[----:B------:R-:W-:Y:S01]  /*8530*/  BSSY B0, `(.L_x_9872) ;  /* 0x0000005000007945 */ /* 0x000fe20003800000 */
[----:B------:R-:W-:-:S02]  /*8540*/  IADD3 R131, R192, 0x3a0, RZ ;  /* 0x000003a0c0837810 */ /* 0x000fc40007ffe0ff */
[----:B------:R-:W-:Y:S01]  /*8550*/  LEA.HI.SX32 R7, R7, R192, 0x1b ;  /* 0x000000c007077211 */ /* 0x000fe200078fdaff */
[----:B------:R-:W-:Y:S05]  /*8560*/  @!P1 BRA `(.L_x_9873) ;  /* 0x0000001000009947 */ /* 0x000fea0003800000 */
[----:B---3--:R3:W-:Y:S02]  /*8570*/  RED.E.ADD.F32.FTZ.RN.STRONG.GPU [R4.64+-0x280], R151 ;  /* 0xfffd80970400798e */ /* 0x0087e4000c10e79c */
.L_x_9873:
[----:B------:R-:W-:Y:S05]  /*8580*/  BSYNC B0 ;  /* 0x0000000000007941 */ /* 0x000fea0003800000 */
.L_x_9872:
[----:B------:R-:W0:Y:S01]  /*8590*/  LDS R7, [R7.X4+0x1e80] ;  /* 0x001e800007077984 */ /* 0x000e220000004800 */
[----:B------:R-:W-:Y:S01]  /*85a0*/  BSSY B0, `(.L_x_9874) ;  /* 0x0000005000007945 */ /* 0x000fe20003800000 */
[----:B---3--:R-:W-:Y:S02]  /*85b0*/  IADD3 R151, R192, 0x3c0, RZ ;  /* 0x000003c0c0977810 */ /* 0x008fe40007ffe0ff */
[----:B------:R-:W-:Y:S01]  /*85c0*/  LEA.HI.SX32 R131, R131, R192, 0x1b ;  /* 0x000000c083837211 */ /* 0x000fe200078fdaff */
[----:B------:R-:W-:Y:S05]  /*85d0*/  @!P2 BRA `(.L_x_9875) ;  /* 0x000000100000a947 */ /* 0x000fea0003800000 */
[----:B0-----:R0:W-:Y:S02]  /*85e0*/  RED.E.ADD.F32.FTZ.RN.STRONG.GPU [R4.64+-0x200], R7 ;  /* 0xfffe00070400798e */ /* 0x0011e4000c10e79c */
.L_x_9875:
[----:B------:R-:W-:Y:S05]  /*85f0*/  BSYNC B0 ;  /* 0x0000000000007941 */ /* 0x000fea0003800000 */
.L_x_9874:
[----:B------:R-:W3:Y:S01]  /*8600*/  LDS R131, [R131.X4+0x1f00] ;  /* 0x001f000083837984 */ /* 0x000ee20000004800 */
[----:B------:R-:W-:Y:S01]  /*8610*/  BSSY B0, `(.L_x_9876) ;  /* 0x0000005000007945 */ /* 0x000fe20003800000 */
[----:B0-----:R-:W-:Y:S02]  /*8620*/  IADD3 R7, R192, 0x3e0, RZ ;  /* 0x000003e0c0077810 */ /* 0x001fe40007ffe0ff */
[----:B------:R-:W-:Y:S01]  /*8630*/  LEA.HI.SX32 R151, R151, R192, 0x1b ;  /* 0x000000c097977211 */ /* 0x000fe200078fdaff */
[----:B------:R-:W-:Y:S05]  /*8640*/  @!P3 BRA `(.L_x_9877) ;  /* 0x000000100000b947 */ /* 0x000fea0003800000 */
[----:B---3--:R0:W-:Y:S02]  /*8650*/  RED.E.ADD.F32.FTZ.RN.STRONG.GPU [R4.64+-0x180], R131 ;  /* 0xfffe80830400798e */ /* 0x0081e4000c10e79c */
.L_x_9877:
[----:B------:R-:W-:Y:S05]  /*8660*/  BSYNC B0 ;  /* 0x0000000000007941 */ /* 0x000fea0003800000 */
.L_x_9876:
[----:B------:R-:W0:Y:S01]  /*8670*/  LDS R151, [R151.X4+0x1f80] ;  /* 0x001f800097977984 */ /* 0x000e220000004800 */
[----:B------:R-:W-:Y:S01]  /*8680*/  BSSY B0, `(.L_x_9878) ;  /* 0x0000004000007945 */ /* 0x000fe20003800000 */
[----:B------:R-:W-:Y:S01]  /*8690*/  LEA.HI.SX32 R7, R7, R192, 0x1b ;  /* 0x000000c007077211 */ /* 0x000fe200078fdaff */
[----:B------:R-:W-:Y:S05]  /*86a0*/  @!P4 BRA `(.L_x_9879) ;  /* 0x000000100000c947 */ /* 0x000fea0003800000 */
[----:B0-----:R0:W-:Y:S02]  /*86b0*/  RED.E.ADD.F32.FTZ.RN.STRONG.GPU [R4.64+-0x100], R151 ;  /* 0xffff00970400798e */ /* 0x0011e4000c10e79c */
.L_x_9879:
[----:B------:R-:W-:Y:S05]  /*86c0*/  BSYNC B0 ;  /* 0x0000000000007941 */ /* 0x000fea0003800000 */
.L_x_9878:
[----:B------:R-:W2:Y:S01]  /*86d0*/  LDS R7, [R7.X4+0x2000] ;  /* 0x0020000007077984 */ /* 0x000ea20000004800 */
[----:B------:R-:W-:Y:S01]  /*86e0*/  BSSY B0, `(.L_x_9880) ;  /* 0x0000003000007945 */ /* 0x000fe20003800000 */
[----:B------:R-:W-:Y:S05]  /*86f0*/  @!P5 BRA `(.L_x_9881) ;  /* 0x000000100000d947 */ /* 0x000fea0003800000 */
[----:B--2---:R2:W-:Y:S02]  /*8700*/  RED.E.ADD.F32.FTZ.RN.STRONG.GPU [R4.64+-0x80], R7 ;  /* 0xffff80070400798e */ /* 0x0045e4000c10e79c */
.L_x_9881:
[----:B------:R-:W-:Y:S05]  /*8710*/  BSYNC B0 ;  /* 0x0000000000007941 */ /* 0x000fea0003800000 */
.L_x_9880:
[----:B------:R-:W5:Y:S01]  /*8720*/  S2R R150, SR_LANEID ;  /* 0x0000000000967919 */ /* 0x000f620000000000 */
[----:B0-2---:R-:W-:Y:S01]  /*8730*/  MOV R5, R29 ;  /* 0x0000001d00057202 */ /* 0x005fe20000000f00 */
[----:B------:R-:W-:Y:S01]  /*8740*/  FMUL.FTZ R128, R219, R128 ;  /* 0x00000080db807220 */ /* 0x000fe20000410000 */
[----:B------:R-:W-:Y:S01]  /*8750*/  MOV R6, R22 ;  /* 0x0000001600067202 */ /* 0x000fe20000000f00 */
[----:B----4-:R-:W0:Y:S01]  /*8760*/  SHFL.DOWN PT, R30, R29, 0x1, 0x1f ;  /* 0x08201f001d1e7f89 */ /* 0x010e2200000e0000 */
[----:B------:R-:W-:Y:S01]  /*8770*/  MOV R7, R26 ;  /* 0x0000001a00077202 */ /* 0x000fe20000000f00 */
[----:B------:R-:W-:Y:S01]  /*8780*/  FMUL.FTZ R132, R223, R132 ;  /* 0x00000084df847220 */ /* 0x000fe20000410000 */
[----:B------:R-:W-:Y:S01]  /*8790*/  MOV R4, R24 ;  /* 0x0000001800047202 */ /* 0x000fe20000000f00 */
[----:B------:R-:W2:Y:S01]  /*87a0*/  SHFL.DOWN PT, R151, R22, 0x1, 0x1f ;  /* 0x08201f0016977f89 */ /* 0x000ea200000e0000 */
[----:B------:R-:W-:Y:S01]  /*87b0*/  FMUL.FTZ R216, R216, R123 ;  /* 0x0000007bd8d87220 */ /* 0x000fe20000410000 */
[----:B------:R-:W-:Y:S01]  /*87c0*/  ISETP.NE.AND P2, PT, R192, RZ, PT ;  /* 0x000000ffc000720c */ /* 0x000fe20003f45270 */
[----:B------:R-:W-:Y:S01]  /*87d0*/  FFMA.FTZ R127, R127, R218, R128 ;  /* 0x000000da7f7f7223 */ /* 0x000fe20000010080 */
[----:B------:R-:W4:Y:S01]  /*87e0*/  SHFL.DOWN PT, R32, R26, 0x1, 0x1f ;  /* 0x08201f001a207f89 */ /* 0x000f2200000e0000 */
[----:B------:R-:W-:Y:S01]  /*87f0*/  FFMA.FTZ R11, R11, R222, R132 ;  /* 0x000000de0b0b7223 */ /* 0x000fe20000010084 */
[----:B------:R-:W-:Y:S01]  /*8800*/  BSSY B0, `(.L_x_9882) ;  /* 0x0000086000007945 */ /* 0x000fe20003800000 */
[----:B------:R-:W-:Y:S01]  /*8810*/  FFMA.FTZ R216, R125, R217, R216 ;  /* 0x000000d97dd87223 */ /* 0x000fe200000100d8 */
[----:B---3--:R-:W3:Y:S01]  /*8820*/  SHFL.DOWN PT, R131, R24, 0x1, 0x1f ;  /* 0x08201f0018837f89 */ /* 0x008ee200000e0000 */
[----:B------:R-:W-:-:S02]  /*8830*/  FFMA.FTZ R127, R48, R18, R127 ;  /* 0x00000012307f7223 */ /* 0x000fc4000001007f */
[----:B------:R-:W-:Y:S02]  /*8840*/  FFMA.FTZ R11, R46, R13, R11 ;  /* 0x0000000d2e0b7223 */ /* 0x000fe4000001000b */
[----:B------:R-:W-:Y:S02]  /*8850*/  FFMA.FTZ R216, R49, R21, R216 ;  /* 0x0000001531d87223 */ /* 0x000fe400000100d8 */
[----:B------:R-:W-:Y:S01]  /*8860*/  FMUL.FTZ R139, R230, R139 ;  /* 0x0000008be68b7220 */ /* 0x000fe20000410000 */
[C---:B-----5:R-:W-:Y:S01]  /*8870*/  ISETP.GT.AND P0, PT, R150.reuse, 0x1e, PT ;  /* 0x0000001e9600780c */ /* 0x060fe20003f04270 */
[----:B------:R-:W-:Y:S01]  /*8880*/  FMUL.FTZ R34, R233, R34 ;  /* 0x00000022e9227220 */ /* 0x000fe20000410000 */
[----:B------:R-:W-:Y:S01]  /*8890*/  ISETP.NE.AND P1, PT, R150, RZ, PT ;  /* 0x000000ff9600720c */ /* 0x000fe20003f25270 */
[----:B------:R-:W-:Y:S02]  /*88a0*/  FMUL.FTZ R149, R234, R149 ;  /* 0x00000095ea957220 */ /* 0x000fe40000410000 */
[----:B------:R-:W-:-:S02]  /*88b0*/  FFMA.FTZ R135, R135, R122, R139 ;  /* 0x0000007a87877223 */ /* 0x000fc4000001008b */
[----:B------:R-:W-:Y:S02]  /*88c0*/  FFMA.FTZ R34, R138, R31, R34 ;  /* 0x0000001f8a227223 */ /* 0x000fe40000010022 */
[----:B------:R-:W-:Y:S02]  /*88d0*/  FFMA.FTZ R147, R147, R120, R149 ;  /* 0x0000007893937223 */ /* 0x000fe40000010095 */
[----:B------:R-:W-:Y:S02]  /*88e0*/  FFMA.FTZ R135, R42, R10, R135 ;  /* 0x0000000a2a877223 */ /* 0x000fe40000010087 */
[----:B0-----:R-:W-:Y:S02]  /*88f0*/  @!P0 FADD.FTZ R5, R5, R30 ;  /* 0x0000001e05058221 */ /* 0x001fe40000010000 */
[----:B--2---:R-:W-:Y:S02]  /*8900*/  @!P0 FADD.FTZ R6, R6, R151 ;  /* 0x0000009706068221 */ /* 0x004fe40000010000 */
[----:B----4-:R-:W-:Y:S01]  /*8910*/  @!P0 FADD.FTZ R7, R7, R32 ;  /* 0x0000002007078221 */ /* 0x010fe20000010000 */
[----:B------:R-:W0:Y:S01]  /*8920*/  SHFL.DOWN PT, R22, R5, 0x2, 0x1f ;  /* 0x08401f0005167f89 */ /* 0x000e2200000e0000 */
[----:B---3--:R-:W-:Y:S01]  /*8930*/  @!P0 FADD.FTZ R4, R4, R131 ;  /* 0x0000008304048221 */ /* 0x008fe20000010000 */
[----:B------:R-:W-:Y:S01]  /*8940*/  ISETP.GT.AND P0, PT, R150, 0x1d, PT ;  /* 0x0000001d9600780c */ /* 0x000fe20003f04270 */
[----:B------:R-:W-:Y:S01]  /*8950*/  FFMA.FTZ R34, R41, R3, R34 ;  /* 0x0000000329227223 */ /* 0x000fe20000010022 */
[----:B------:R-:W2:Y:S01]  /*8960*/  SHFL.DOWN PT, R131, R6, 0x2, 0x1f ;  /* 0x08401f0006837f89 */ /* 0x000ea200000e0000 */
[----:B------:R-:W-:-:S02]  /*8970*/  FFMA.FTZ R147, R40, R0, R147 ;  /* 0x0000000028937223 */ /* 0x000fc40000010093 */
[----:B------:R-:W-:Y:S01]  /*8980*/  FMUL.FTZ R129, R220, R129 ;  /* 0x00000081dc817220 */ /* 0x000fe20000410000 */
[----:B------:R-:W3:Y:S01]  /*8990*/  SHFL.DOWN PT, R24, R7, 0x2, 0x1f ;  /* 0x08401f0007187f89 */ /* 0x000ee200000e0000 */
[----:B------:R-:W-:Y:S02]  /*89a0*/  FMUL.FTZ R133, R224, R133 ;  /* 0x00000085e0857220 */ /* 0x000fe40000410000 */
[----:B------:R-:W-:Y:S01]  /*89b0*/  FMUL.FTZ R124, R215, R124 ;  /* 0x0000007cd77c7220 */ /* 0x000fe20000410000 */
        /* <DEDUP_REMOVED lines=28> */
[----:B--2---:R-:W-:Y:S01]  /*8b80*/  @!P0 FADD.FTZ R6, R6, R131 ;  /* 0x0000008306068221 */ /* 0x004fe20000010000 */
[----:B------:R-:W0:Y:S01]  /*8b90*/  SHFL.DOWN PT, R18, R5, 0x8, 0x1f ;  /* 0x09001f0005127f89 */ /* 0x000e2200000e0000 */
        /* <DEDUP_REMOVED lines=17> */
[----:B--2---:R-:W-:Y:S01]  /*8cb0*/  @!P0 FADD.FTZ R6, R6, R21 ;  /* 0x0000001506068221 */ /* 0x004fe20000010000 */
[----:B------:R-:W0:Y:S01]  /*8cc0*/  SHFL.DOWN PT, R0, R5, 0x10, 0x1f ;  /* 0x0a001f0005007f89 */ /* 0x000e2200000e0000 */
[----:B------:R-:W-:Y:S02]  /*8cd0*/  FADD.FTZ R99, R15, R99 ;  /* 0x000000630f637221 */ /* 0x000fe40000010000 */
[----:B---3--:R-:W-:Y:S02]  /*8ce0*/  @!P0 FADD.FTZ R7, R7, R22 ;  /* 0x0000001607078221 */ /* 0x008fe40000010000 */
[----:B------:R-:W-:-:S02]  /*8cf0*/  FADD.FTZ R98, R175, R98 ;  /* 0x00000062af627221 */ /* 0x000fc40000010000 */
[----:B----4-:R-:W-:Y:S01]  /*8d00*/  @!P0 FADD.FTZ R4, R4, R13 ;  /* 0x0000000d04048221 */ /* 0x010fe20000010000 */
[----:B------:R-:W2:Y:S01]  /*8d10*/  SHFL.DOWN PT, R10, R7, 0x10, 0x1f ;  /* 0x0a001f00070a7f89 */ /* 0x000ea200000e0000 */
[----:B------:R-:W-:Y:S01]  /*8d20*/  ISETP.GT.AND P0, PT, R150, 0xf, PT ;  /* 0x0000000f9600780c */ /* 0x000fe20003f04270 */
[----:B------:R-:W-:Y:S02]  /*8d30*/  FADD.FTZ R97, R176, R97 ;  /* 0x00000061b0617221 */ /* 0x000fe40000010000 */
[----:B------:R-:W3:Y:S01]  /*8d40*/  SHFL.DOWN PT, R13, R6, 0x10, 0x1f ;  /* 0x0a001f00060d7f89 */ /* 0x000ee200000e0000 */
[----:B------:R-:W-:Y:S02]  /*8d50*/  FADD.FTZ R96, R177, R96 ;  /* 0x00000060b1607221 */ /* 0x000fe40000010000 */
[----:B------:R-:W-:Y:S01]  /*8d60*/  FADD.FTZ R95, R178, R95 ;  /* 0x0000005fb25f7221 */ /* 0x000fe20000010000 */
[----:B------:R-:W4:Y:S01]  /*8d70*/  SHFL.DOWN PT, R3, R4, 0x10, 0x1f ;  /* 0x0a001f0004037f89 */ /* 0x000f2200000e0000 */
[----:B------:R-:W-:-:S02]  /*8d80*/  FADD.FTZ R94, R179, R94 ;  /* 0x0000005eb35e7221 */ /* 0x000fc40000010000 */
[----:B------:R-:W-:Y:S02]  /*8d90*/  FADD.FTZ R107, R16, R107 ;  /* 0x0000006b106b7221 */ /* 0x000fe40000010000 */
[----:B------:R-:W-:Y:S02]  /*8da0*/  FADD.FTZ R93, R14, R93 ;  /* 0x0000005d0e5d7221 */ /* 0x000fe40000010000 */
[----:B------:R-:W-:Y:S02]  /*8db0*/  FADD.FTZ R100, R127, R100 ;  /* 0x000000647f647221 */ /* 0x000fe40000010000 */
[----:B0-----:R-:W-:Y:S02]  /*8dc0*/  @!P0 FADD.FTZ R5, R5, R0 ;  /* 0x0000000005058221 */ /* 0x001fe40000010000 */
[----:B------:R-:W-:Y:S02]  /*8dd0*/  FADD.FTZ R106, R11, R106 ;  /* 0x0000006a0b6a7221 */ /* 0x000fe40000010000 */
[----:B------:R-:W-:-:S02]  /*8de0*/  FADD.FTZ R92, R117, R92 ;  /* 0x0000005c755c7221 */ /* 0x000fc40000010000 */
[----:B------:R-:W-:Y:S02]  /*8df0*/  FADD.FTZ R101, R216, R101 ;  /* 0x00000065d8657221 */ /* 0x000fe40000010000 */
        /* <DEDUP_REMOVED lines=38> */
.L_x_9883:
[----:B0-----:R-:W-:Y:S05]  /*9060*/  BSYNC B0 ;  /* 0x0000000000007941 */ /* 0x001fea0003800000 */
.L_x_9882:
        /* <DEDUP_REMOVED lines=8> */
.L_x_9805:
[----:B------:R-:W2:Y:S04]  /*90f0*/  LDL.LU R2, [R1] ;  /* 0x0000000001027983 */ /* 0x000ea80000300800 */
[----:B------:R-:W0:Y:S01]  /*9100*/  S2R R0, SR_LANEID ;  /* 0x0000000000007919 */ /* 0x000e220000000000 */
[----:B------:R-:W-:Y:S02]  /*9110*/  UIADD3 UR7, UR19, -0x1, URZ ;  /* 0xffffffff13077890 */ /* 0x000fe4000fffe03f */
[----:B------:R-:W-:Y:S01]  /*9120*/  ULDC.64 UR32, c[0x0][0x2d8] ;  /* 0x0000b60000207ab9 */ /* 0x000fe20000000a00 */
[----:B------:R-:W3:Y:S01]  /*9130*/  S2R R25, SR_LANEID ;  /* 0x0000000000197919 */ /* 0x000ee20000000000 */
[----:B------:R-:W-:-:S03]  /*9140*/  ULDC.64 UR38, c[0x0][0x330] ;  /* 0x0000cc0000267ab9 */ /* 0x000fc60000000a00 */
[----:B------:R-:W-:Y:S01]  /*9150*/  BAR.SYNC.DEFER_BLOCKING 0x0 ;  /* 0x0000000000007b1d */ /* 0x000fe20000010000 */
[----:B0-----:R-:W-:-:S05]  /*9160*/  SHF.L.U32 R4, R0, 0x6, RZ ;  /* 0x0000000600047819 */ /* 0x001fca00000006ff */
[----:B------:R-:W4:Y:S01]  /*9170*/  LDL.LU R0, [R1+0x4] ;  /* 0x0000040001007983 */ /* 0x000f220000300800 */
[----:B------:R-:W-:-:S03]  /*9180*/  USHF.L.U32 UR8, UR7, 0x9, URZ ;  /* 0x0000000907087899 */ /* 0x000fc6000800063f */
[----:B------:R-:W-:Y:S04]  /*9190*/  STS.128 [R4], R84 ;  /* 0x0000005404007388 */ /* 0x000fe80000000c00 */
[----:B------:R-:W-:Y:S01]  /*91a0*/  STS.128 [R4+0x10], R88 ;  /* 0x0000105804007388 */ /* 0x000fe20000000c00 */
[----:B------:R-:W-:-:S03]  /*91b0*/  UIMAD UR30, UR34, UR32, URZ ;  /* 0x00000020221e72a4 */ /* 0x000fc6000f8e023f */
[----:B------:R-:W-:Y:S01]  /*91c0*/  STS.128 [R4+0x20], R92 ;  /* 0x0000205c04007388 */ /* 0x000fe20000000c00 */
[----:B------:R-:W-:-:S03]  /*91d0*/  USHF.R.S32.HI UR9, URZ, 0x1f, UR8 ;  /* 0x0000001f3f097899 */ /* 0x000fc60008011408 */
[----:B------:R-:W-:Y:S01]  /*91e0*/  STS.128 [R4+0x30], R96 ;  /* 0x0000306004007388 */ /* 0x000fe20000000c00 */
[----:B------:R-:W-:-:S06]  /*91f0*/  NOP ;  /* 0x0000000000007918 */ /* 0x000fcc0000000000 */
[----:B---3--:R-:W0:Y:S04]  /*9200*/  LDS.128 R8, [R25.X16] ;  /* 0x0000000019087984 */ /* 0x008e28000000cc00 */
[----:B------:R-:W3:Y:S04]  /*9210*/  LDS.128 R12, [R25.X16+0x200] ;  /* 0x00020000190c7984 */ /* 0x000ee8000000cc00 */
[----:B------:R-:W5:Y:S04]  /*9220*/  LDS.128 R16, [R25.X16+0x400] ;  /* 0x0004000019107984 */ /* 0x000f68000000cc00 */
[----:B------:R-:W1:Y:S01]  /*9230*/  LDS.128 R20, [R25.X16+0x600] ;  /* 0x0006000019147984 */ /* 0x000e62000000cc00 */
[----:B------:R-:W-:-:S02]  /*9240*/  UIMAD UR37, UR35, UR33, UR30 ;  /* 0x00000021232572a4 */ /* 0x000fc4000f8e021e */
[----:B------:R-:W-:Y:S02]  /*9250*/  UIMAD.WIDE.U32 UR32, UR35, UR32, UR8 ;  /* 0x00000020232072a5 */ /* 0x000fe4000f8e0008 */
[----:B------:R-:W-:Y:S02]  /*9260*/  ULDC.64 UR30, c[0x0][0x2e0] ;  /* 0x0000b800001e7ab9 */ /* 0x000fe40000000a00 */
[----:B------:R-:W-:Y:S02]  /*9270*/  UIADD3 UR33, UR33, UR37, URZ ;  /* 0x0000002521217290 */ /* 0x000fe4000fffe03f */
[----:B------:R-:W-:-:S04]  /*9280*/  UIMAD UR37, UR16, UR30, URZ ;  /* 0x0000001e102572a4 */ /* 0x000fc8000f8e023f */
[----:B------:R-:W-:Y:S02]  /*9290*/  UIMAD UR37, UR17, UR31, UR37 ;  /* 0x0000001f112572a4 */ /* 0x000fe4000f8e0225 */
[----:B------:R-:W-:-:S04]  /*92a0*/  UIMAD.WIDE.U32 UR30, UR17, UR30, UR32 ;  /* 0x0000001e111e72a5 */ /* 0x000fc8000f8e0020 */
[----:B------:R-:W-:Y:S02]  /*92b0*/  UIADD3 UR32, UR31, UR37, URZ ;  /* 0x000000251f207290 */ /* 0x000fe4000fffe03f */
[----:B------:R-:W-:-:S04]  /*92c0*/  ULEA UR31, UP0, UR30, UR38, 0x2 ;  /* 0x000000261e1f7291 */ /* 0x000fc8000f80103f */
[----:B------:R-:W-:-:S03]  /*92d0*/  ULEA.HI.X UR30, UR30, UR39, UR32, 0x2, UP0 ;  /* 0x000000271e1e7291 */ /* 0x000fc600080f1420 */
[----:B------:R-:W-:-:S03]  /*92e0*/  ULDC.64 UR32, c[0x0][0x2f8] ;  /* 0x0000be0000207ab9 */ /* 0x000fc60000000a00 */
[----:B------:R-:W-:Y:S01]  /*92f0*/  MOV R3, UR30 ;  /* 0x0000001e00037c02 */ /* 0x000fe20008000f00 */
[----:B------:R-:W-:Y:S02]  /*9300*/  UIMAD UR30, UR34, UR32, URZ ;  /* 0x00000020221e72a4 */ /* 0x000fe4000f8e023f */
        /* <DEDUP_REMOVED lines=11> */
[----:B------:R-:W-:-:S06]  /*93c0*/  UISETP.GT.AND UP0, UPT, UR19, 0x1, UPT ;  /* 0x000000011300788c */ /* 0x000fcc000bf04270 */
[----:B------:R-:W-:Y:S01]  /*93d0*/  PLOP3.LUT P0, PT, PT, PT, UP0, 0x80, 0x0 ;  /* 0x000000000000781c */ /* 0x000fe20003f0f008 */
[----:B------:R-:W-:Y:S02]  /*93e0*/  UIADD3 UR26, UP1, UR26, -0x1000, URZ ;  /* 0xfffff0001a1a7890 */ /* 0x000fe4000ff3e03f */
[----:B------:R-:W-:Y:S02]  /*93f0*/  UIADD3 UR24, UP2, UR24, -0x800, URZ ;  /* 0xfffff80018187890 */ /* 0x000fe4000ff5e03f */
[----:B------:R-:W-:Y:S02]  /*9400*/  UIADD3 UR22, UP3, UR22, -0x800, URZ ;  /* 0xfffff80016167890 */ /* 0x000fe4000ff7e03f */
[----:B------:R-:W-:Y:S02]  /*9410*/  UIADD3 UR20, UP4, UR20, -0x800, URZ ;  /* 0xfffff80014147890 */ /* 0x000fe4000ff9e03f */
[----:B------:R-:W-:Y:S02]  /*9420*/  UIADD3 UR6, UR6, 0x1, URZ ;  /* 0x0000000106067890 */ /* 0x000fe4000fffe03f */
[----:B------:R-:W-:-:S02]  /*9430*/  UIADD3.X UR27, UR27, -0x1, URZ, UP1, !UPT ;  /* 0xffffffff1b1b7890 */ /* 0x000fc40008ffe43f */
[----:B------:R-:W-:Y:S02]  /*9440*/  UIADD3.X UR25, UR25, -0x1, URZ, UP2, !UPT ;  /* 0xffffffff19197890 */ /* 0x000fe400097fe43f */
[----:B------:R-:W-:Y:S02]  /*9450*/  UIADD3.X UR23, UR23, -0x1, URZ, UP3, !UPT ;  /* 0xffffffff17177890 */ /* 0x000fe40009ffe43f */
[----:B------:R-:W-:Y:S02]  /*9460*/  UIADD3.X UR21, UR21, -0x1, URZ, UP4, !UPT ;  /* 0xffffffff15157890 */ /* 0x000fe4000a7fe43f */
[----:B------:R-:W-:Y:S01]  /*9470*/  UMOV UR19, UR7 ;  /* 0x0000000700137c82 */ /* 0x000fe20008000000 */
[----:B--2---:R-:W-:Y:S02]  /*9480*/  MOV R24, R2 ;  /* 0x0000000200187202 */ /* 0x004fe40000000f00 */
[----:B------:R-:W-:-:S05]  /*9490*/  MOV R2, UR31 ;  /* 0x0000001f00027c02 */ /* 0x000fca0008000f00 */
[----:B------:R-:W-:-:S05]  /*94a0*/  IMAD.WIDE R2, R24, 0x10, R2 ;  /* 0x0000001018027825 */ /* 0x000fca00078e0202 */
[----:B0-----:R-:W-:Y:S04]  /*94b0*/  STG.E.128 [R2.64], R8 ;  /* 0x0000000802007986 */ /* 0x001fe8000c101d1c */
[----:B---3--:R-:W-:Y:S04]  /*94c0*/  STG.E.128 [R2.64+0x200], R12 ;  /* 0x0002000c02007986 */ /* 0x008fe8000c101d1c */
[----:B-----5:R-:W-:Y:S04]  /*94d0*/  STG.E.128 [R2.64+0x400], R16 ;  /* 0x0004001002007986 */ /* 0x020fe8000c101d1c */
[----:B-1----:R-:W-:Y:S04]  /*94e0*/  STG.E.128 [R2.64+0x600], R20 ;  /* 0x0006001402007986 */ /* 0x002fe8000c101d1c */
[----:B------:R-:W-:Y:S01]  /*94f0*/  BAR.SYNC.DEFER_BLOCKING 0x0 ;  /* 0x0000000000007b1d */ /* 0x000fe20000010000 */
[----:B----4-:R-:W-:-:S04]  /*9500*/  FADD.FTZ R0, R0, R112 ;  /* 0x0000007000007221 */ /* 0x010fc80000010000 */
[----:B------:R-:W-:-:S04]  /*9510*/  FADD.FTZ R5, R0, R113 ;  /* 0x0000007100057221 */ /* 0x000fc80000010000 */
[----:B------:R-:W-:Y:S01]  /*9520*/  FADD.FTZ R0, R5, R114 ;  /* 0x0000007205007221 */ /* 0x000fe20000010000 */
[----:B------:R0:W-:Y:S04]  /*9530*/  STS.128 [R4], R112 ;  /* 0x0000007004007388 */ /* 0x0001e80000000c00 */
[----:B------:R1:W-:Y:S01]  /*9540*/  STS.128 [R4+0x10], R108 ;  /* 0x0000106c04007388 */ /* 0x0003e20000000c00 */
[----:B0-----:R-:W-:-:S04]  /*9550*/  FADD.FTZ R115, R0, R115 ;  /* 0x0000007300737221 */ /* 0x001fc80000010000 */
[----:B-1----:R-:W-:Y:S01]  /*9560*/  FADD.FTZ R108, R115, R108 ;  /* 0x0000006c736c7221 */ /* 0x002fe20000010000 */
[----:B------:R0:W-:Y:S03]  /*9570*/  STS.128 [R4+0x20], R104 ;  /* 0x0000206804007388 */ /* 0x0001e60000000c00 */
[----:B------:R-:W-:Y:S01]  /*9580*/  FADD.FTZ R109, R108, R109 ;  /* 0x0000006d6c6d7221 */ /* 0x000fe20000010000 */
[----:B------:R1:W-:Y:S01]  /*9590*/  STS.128 [R4+0x30], R100 ;  /* 0x0000306404007388 */ /* 0x0003e20000000c00 */
[----:B------:R-:W-:-:S06]  /*95a0*/  NOP ;  /* 0x0000000000007918 */ /* 0x000fcc0000000000 */
[----:B------:R-:W-:Y:S01]  /*95b0*/  FADD.FTZ R110, R109, R110 ;  /* 0x0000006e6d6e7221 */ /* 0x000fe20000010000 */
[----:B------:R-:W2:Y:S04]  /*95c0*/  LDS.128 R4, [R25.X16] ;  /* 0x0000000019047984 */ /* 0x000ea8000000cc00 */
[----:B------:R-:W3:Y:S01]  /*95d0*/  LDS.128 R8, [R25.X16+0x200] ;  /* 0x0002000019087984 */ /* 0x000ee2000000cc00 */
[----:B------:R-:W-:-:S03]  /*95e0*/  FADD.FTZ R111, R110, R111 ;  /* 0x0000006f6e6f7221 */ /* 0x000fc60000010000 */
[----:B------:R-:W4:Y:S04]  /*95f0*/  LDS.128 R12, [R25.X16+0x400] ;  /* 0x00040000190c7984 */ /* 0x000f28000000cc00 */
[----:B------:R-:W5:Y:S01]  /*9600*/  LDS.128 R16, [R25.X16+0x600] ;  /* 0x0006000019107984 */ /* 0x000f62000000cc00 */
[----:B0-----:R-:W-:-:S04]  /*9610*/  FADD.FTZ R104, R111, R104 ;  /* 0x000000686f687221 */ /* 0x001fc80000010000 */
[----:B------:R-:W-:-:S04]  /*9620*/  FADD.FTZ R105, R104, R105 ;  /* 0x0000006968697221 */ /* 0x000fc80000010000 */
[----:B------:R-:W-:-:S04]  /*9630*/  FADD.FTZ R106, R105, R106 ;  /* 0x0000006a696a7221 */ /* 0x000fc80000010000 */
[----:B------:R-:W-:-:S04]  /*9640*/  FADD.FTZ R107, R106, R107 ;  /* 0x0000006b6a6b7221 */ /* 0x000fc80000010000 */
[----:B-1----:R-:W-:Y:S01]  /*9650*/  FADD.FTZ R100, R107, R100 ;  /* 0x000000646b647221 */ /* 0x002fe20000010000 */
[----:B------:R-:W-:-:S03]  /*9660*/  MOV R2, UR9 ;  /* 0x0000000900027c02 */ /* 0x000fc60008000f00 */
[----:B------:R-:W-:Y:S01]  /*9670*/  FADD.FTZ R101, R100, R101 ;  /* 0x0000006564657221 */ /* 0x000fe20000010000 */
[----:B------:R-:W-:-:S03]  /*9680*/  MOV R3, UR8 ;  /* 0x0000000800037c02 */ /* 0x000fc60008000f00 */
[----:B------:R-:W-:Y:S02]  /*9690*/  FADD.FTZ R102, R101, R102 ;  /* 0x0000006665667221 */ /* 0x000fe40000010000 */
[----:B------:R-:W-:-:S04]  /*96a0*/  IMAD.WIDE R2, R24, 0x10, R2 ;  /* 0x0000001018027825 */ /* 0x000fc800078e0202 */
[----:B------:R-:W-:Y:S01]  /*96b0*/  FADD.FTZ R0, R102, R103 ;  /* 0x0000006766007221 */ /* 0x000fe20000010000 */
[----:B--2---:R0:W-:Y:S04]  /*96c0*/  STG.E.128 [R2.64], R4 ;  /* 0x0000000402007986 */ /* 0x0041e8000c101d1c */
[----:B---3--:R0:W-:Y:S04]  /*96d0*/  STG.E.128 [R2.64+0x200], R8 ;  /* 0x0002000802007986 */ /* 0x0081e8000c101d1c */
[----:B----4-:R0:W-:Y:S04]  /*96e0*/  STG.E.128 [R2.64+0x400], R12 ;  /* 0x0004000c02007986 */ /* 0x0101e8000c101d1c */
[----:B-----5:R0:W-:Y:S04]  /*96f0*/  STG.E.128 [R2.64+0x600], R16 ;  /* 0x0006001002007986 */ /* 0x0201e8000c101d1c */
[----:B------:R0:W-:Y:S01]  /*9700*/  STL [R1+0x4], R0 ;  /* 0x0000040001007387 */ /* 0x0001e20000100800 */
[----:B------:R-:W-:Y:S01]  /*9710*/  @!P0 CALL.REL.NOINC `(.L_x_9803) ;  /* 0x0000001000008944 */ /* 0x000fe20003c00000 */
[----:B------:R-:W-:Y:S05]  /*9720*/  BRA `(.L_x_9885) ;  /* 0xffff72f000007947 */ /* 0x000fea000383ffff */
.L_x_9803:
[----:B------:R-:W-:Y:S02]  /*9730*/  ISETP.NE.U32.AND P0, PT, RZ, c[0x0][0x328], PT ;  /* 0x0000ca00ff007a0c */ /* 0x000fe40003f05070 */
[----:B------:R-:W-:-:S02]  /*9740*/  ISETP.NE.U32.AND P2, PT, RZ, c[0x0][0x348], PT ;  /* 0x0000d200ff007a0c */ /* 0x000fc40003f45070 */
[----:B------:R-:W-:Y:S02]  /*9750*/  ISETP.NE.AND.EX P1, PT, RZ, c[0x0][0x32c], PT, P0 ;  /* 0x0000cb00ff007a0c */ /* 0x000fe40003f25300 */
[----:B------:R-:W-:-:S11]  /*9760*/  ISETP.NE.AND.EX P0, PT, RZ, c[0x0][0x34c], PT, P2 ;  /* 0x0000d300ff007a0c */ /* 0x000fd60003f05320 */
[----:B------:R-:W-:Y:S05]  /*9770*/  @!P1 BRA `(.L_x_9886) ;  /* 0x0000017000009947 */ /* 0x000fea0003800000 */
[----:B0-----:R-:W3:Y:S01]  /*9780*/  LDL.LU R2, [R1+0x8] ;  /* 0x0000080001027983 */ /* 0x001ee20000300800 */
[----:B------:R-:W-:Y:S03]  /*9790*/  BSSY B0, `(.L_x_9886) ;  /* 0x0000015000007945 */ /* 0x000fe60003800000 */
[----:B------:R-:W0:Y:S02]  /*97a0*/  S2R R6, SR_LANEID ;  /* 0x0000000000067919 */ /* 0x000e240000000000 */
[----:B0-----:R-:W-:Y:S02]  /*97b0*/  ISETP.NE.AND P2, PT, R6, RZ, PT ;  /* 0x000000ff0600720c */ /* 0x001fe40003f45270 */
[----:B------:R-:W0:Y:S04]  /*97c0*/  S2R R6, SR_TID.X ;  /* 0x0000000000067919 */ /* 0x000e280000002100 */
        /* <DEDUP_REMOVED lines=10> */
[----:B0-----:R-:W-:-:S04]  /*9870*/  ISETP.NE.AND P1, PT, R6, RZ, PT ;  /* 0x000000ff0600720c */ /* 0x001fc80003f25270 */
[----:B------:R0:W-:Y:S04]  /*9880*/  @!P2 STS [0x2104], R4 ;  /* 0x00210404ff00a388 */ /* 0x0001e80000000800 */
[----:B------:R-:W-:Y:S06]  /*9890*/  BAR.SYNC.DEFER_BLOCKING 0x0 ;  /* 0x0000000000007b1d */ /* 0x000fec0000010000 */
[----:B------:R-:W-:Y:S05]  /*98a0*/  @P1 BRA `(.L_x_9887) ;  /* 0x0000003000001947 */ /* 0x000fea0003800000 */
[----:B0-----:R-:W-:Y:S02]  /*98b0*/  MOV R2, UR12 ;  /* 0x0000000c00027c02 */ /* 0x001fe40008000f00 */
[----:B------:R-:W-:-:S05]  /*98c0*/  MOV R3, UR13 ;  /* 0x0000000d00037c02 */ /* 0x000fca0008000f00 */
[----:B------:R0:W-:Y:S02]  /*98d0*/  RED.E.ADD.F32.FTZ.RN.STRONG.GPU [R2.64], R4 ;  /* 0x000000040200798e */ /* 0x0001e4000c10e79c */
.L_x_9887:
[----:B0-----:R-:W-:Y:S05]  /*98e0*/  BSYNC B0 ;  /* 0x0000000000007941 */ /* 0x001fea0003800000 */
.L_x_9886:
[----:B------:R-:W-:Y:S01]  /*98f0*/  BSSY B0, `(.L_x_9888) ;  /* 0x000001b000007945 */ /* 0x000fe20003800000 */
[----:B------:R-:W-:Y:S05]  /*9900*/  @!P0 BRA `(.L_x_9889) ;  /* 0x0000018000008947 */ /* 0x000fea0003800000 */
[----:B0-----:R-:W3:Y:S04]  /*9910*/  LDL.LU R2, [R1+0x4] ;  /* 0x0000040001027983 */ /* 0x001ee80000300800 */
[----:B------:R-:W0:Y:S04]  /*9920*/  S2R R6, SR_LANEID ;  /* 0x0000000000067919 */ /* 0x000e280000000000 */
[----:B------:R-:W4:Y:S04]  /*9930*/  S2R R11, SR_TID.X ;  /* 0x00000000000b7919 */ /* 0x000f280000002100 */
[----:B------:R-:W-:Y:S01]  /*9940*/  BAR.SYNC.DEFER_BLOCKING 0x0 ;  /* 0x0000000000007b1d */ /* 0x000fe20000010000 */
[----:B0-----:R-:W-:-:S05]  /*9950*/  ISETP.NE.AND P1, PT, R6, RZ, PT ;  /* 0x000000ff0600720c */ /* 0x001fca0003f25270 */
[----:B---3--:R-:W0:Y:S02]  /*9960*/  SHFL.DOWN P0, R0, R2, 0x1, 0x1f ;  /* 0x08201f0002007f89 */ /* 0x008e240000000000 */
[----:B0-----:R-:W-:-:S05]  /*9970*/  @P0 FADD R0, R0, R2 ;  /* 0x0000000200000221 */ /* 0x001fca0000000000 */
[----:B-1----:R-:W0:Y:S02]  /*9980*/  SHFL.DOWN P0, R3, R0, 0x2, 0x1f ;  /* 0x08401f0000037f89 */ /* 0x002e240000000000 */
        /* <DEDUP_REMOVED lines=16> */
.L_x_9889:
[----:B0-----:R-:W0:Y:S02]  /*9a90*/  S2R R11, SR_TID.X ;  /* 0x00000000000b7919 */ /* 0x001e240000002100 */
.L_x_9890:
[----:B0-----:R-:W-:Y:S05]  /*9aa0*/  BSYNC B0 ;  /* 0x0000000000007941 */ /* 0x001fea0003800000 */
.L_x_9888:
[----:B------:R-:W-:-:S13]  /*9ab0*/  ISETP.GE.AND P0, PT, R11, c[0x0][0x16c], PT ;  /* 0x00005b000b007a0c */ /* 0x000fda0003f06270 */
[----:B------:R-:W-:Y:S05]  /*9ac0*/  @P0 EXIT ;  /* 0x000000000000094d */ /* 0x000fea0003800000 */
[----:B------:R-:W-:Y:S02]  /*9ad0*/  ULDC.64 UR6, c[0x0][0x2a8] ;  /* 0x0000aa0000067ab9 */ /* 0x000fe40000000a00 */
[----:B------:R-:W-:Y:S02]  /*9ae0*/  ULDC.64 UR8, c[0x0][0x288] ;  /* 0x0000a20000087ab9 */ /* 0x000fe40000000a00 */
[----:B------:R-:W-:Y:S02]  /*9af0*/  UIMAD UR4, UR16, UR6, URZ ;  /* 0x00000006100472a4 */ /* 0x000fe4000f8e023f */
[----:B------:R-:W-:Y:S02]  /*9b00*/  UIMAD UR16, UR16, UR8, URZ ;  /* 0x00000008101072a4 */ /* 0x000fe4000f8e023f */
[----:B------:R-:W-:Y:S02]  /*9b10*/  UIMAD.WIDE.U32 UR10, UR17, UR6, URZ ;  /* 0x00000006110a72a5 */ /* 0x000fe4000f8e003f */
[----:B------:R-:W-:-:S02]  /*9b20*/  UIMAD UR7, UR17, UR7, UR4 ;  /* 0x00000007110772a4 */ /* 0x000fc4000f8e0204 */
[----:B--2---:R-:W-:Y:S02]  /*9b30*/  UIMAD.WIDE.U32 UR4, UR17, UR8, URZ ;  /* 0x00000008110472a5 */ /* 0x004fe4000f8e003f */
[----:B------:R-:W-:Y:S02]  /*9b40*/  UIMAD UR6, UR17, UR9, UR16 ;  /* 0x00000009110672a4 */ /* 0x000fe4000f8e0210 */
[----:B------:R-:W-:Y:S02]  /*9b50*/  UIADD3 UR7, UR11, UR7, URZ ;  /* 0x000000070b077290 */ /* 0x000fe4000fffe03f */
[----:B------:R-:W-:Y:S02]  /*9b60*/  UIADD3 UR6, UR5, UR6, URZ ;  /* 0x0000000605067290 */ /* 0x000fe4000fffe03f */
.L_x_9891:
[----:B0-----:R-:W0:Y:S01]  /*9b70*/  LDS.64 R12, [R11.X8+0x4650] ;  /* 0x004650000b0c7984 */ /* 0x001e220000008a00 */
[----:B------:R-:W-:Y:S02]  /*9b80*/  MOV R2, UR4 ;  /* 0x0000000400027c02 */ /* 0x000fe40008000f00 */
[----:B------:R-:W-:Y:S01]  /*9b90*/  SHF.R.S32.HI R0, RZ, 0x1f, R11 ;  /* 0x0000001fff007819 */ /* 0x000fe2000001140b */
[----:B------:R2:W3:Y:S01]  /*9ba0*/  LDS.64 R14, [R11.X8+0x4e50] ;  /* 0x004e50000b0e7984 */ /* 0x0004e20000008a00 */
[----:B------:R-:W-:-:S02]  /*9bb0*/  MOV R7, UR6 ;  /* 0x0000000600077c02 */ /* 0x000fc40008000f00 */
[----:B------:R-:W-:Y:S01]  /*9bc0*/  MOV R6, R2 ;  /* 0x0000000200067202 */ /* 0x000fe20000000f00 */
[C---:B------:R-:W-:Y:S01]  /*9bd0*/  IMAD R2, R0.reuse, c[0x0][0x290], RZ ;  /* 0x0000a40000027a24 */ /* 0x040fe200078e02ff */
[----:B-1----:R-:W-:Y:S01]  /*9be0*/  MOV R4, UR10 ;  /* 0x0000000a00047c02 */ /* 0x002fe20008000f00 */
        /* <DEDUP_REMOVED lines=12> */
[----:B--2---:R-:W-:-:S02]  /*9cb0*/  IADD3 R11, R11, c[0x0][0x0], RZ ;  /* 0x000000000b0b7a10 */ /* 0x004fc40007ffe0ff */
[----:B------:R-:W-:Y:S02]  /*9cc0*/  LEA.HI.X R3, R6, c[0x0][0x314], R3, 0x3, P0 ;  /* 0x0000c50006037a11 */ /* 0x000fe400000f1c03 */
[----:B------:R-:W-:Y:S02]  /*9cd0*/  ISETP.GE.AND P0, PT, R11, c[0x0][0x16c], PT ;  /* 0x00005b000b007a0c */ /* 0x000fe40003f06270 */
[----:B------:R-:W-:Y:S02]  /*9ce0*/  IADD3 R5, R9, R5, RZ ;  /* 0x0000000509057210 */ /* 0x000fe40007ffe0ff */
[----:B------:R-:W-:-:S04]  /*9cf0*/  LEA R4, P1, R8, c[0x0][0x318], 0x3 ;  /* 0x0000c60008047a11 */ /* 0x000fc800078218ff */
[----:B------:R-:W-:Y:S01]  /*9d00*/  LEA.HI.X R5, R8, c[0x0][0x31c], R5, 0x3, P1 ;  /* 0x0000c70008057a11 */ /* 0x000fe200008f1c05 */
[----:B0-----:R0:W-:Y:S04]  /*9d10*/  RED.E.ADD.F32.FTZ.RN.STRONG.GPU [R2.64], R12 ;  /* 0x0000000c0200798e */ /* 0x0011e8000c10e79c */
[----:B------:R0:W-:Y:S04]  /*9d20*/  RED.E.ADD.F32.FTZ.RN.STRONG.GPU [R2.64+0x4], R13 ;  /* 0x0000040d0200798e */ /* 0x0001e8000c10e79c */
[----:B---3--:R0:W-:Y:S04]  /*9d30*/  RED.E.ADD.F32.FTZ.RN.STRONG.GPU [R4.64], R14 ;  /* 0x0000000e0400798e */ /* 0x0081e8000c10e79c */
[----:B------:R0:W-:Y:S01]  /*9d40*/  RED.E.ADD.F32.FTZ.RN.STRONG.GPU [R4.64+0x4], R15 ;  /* 0x0000040f0400798e */ /* 0x0001e2000c10e79c */
[----:B------:R-:W-:Y:S05]  /*9d50*/  @!P0 BRA `(.L_x_9891) ;  /* 0xfffffe1000008947 */ /* 0x000fea000383ffff */
[----:B------:R-:W-:Y:S05]  /*9d60*/  EXIT ;  /* 0x000000000000794d */ /* 0x000fea0003800000 */
.L_x_9892:
        /* <DEDUP_REMOVED lines=9> */
.L_x_14711:


//--------------------- .text._Z25selective_scan_bwd_kernelI32Selective_Scan_bwd_kernel_traitsILi32ELi16ELb1ELb0ELb1ELb0ELb1EfN3c107complexIfEEEEv12SSMParamsBwd --------------------------
	.section	.text._Z25selective_scan_bwd_kernelI32Selective_Scan_bwd_kernel_traitsILi32ELi16ELb1ELb0ELb1ELb0ELb1EfN3c107complexIfEEEEv12SSMParamsBwd,"ax",@progbits
	.sectioninfo	@"SHI_REGISTERS=250"
	.align	128
        .global         _Z25selective_scan_bwd_kernelI32Selective_Scan_bwd_kernel_traitsILi32ELi16ELb1ELb0ELb1ELb0ELb1EfN3c107complexIfEEEEv12SSMParamsBwd
        .type           _Z25selective_scan_bwd_kernelI32Selective_Scan_bwd_kernel_traitsILi32ELi16ELb1ELb0ELb1ELb0ELb1EfN3c107complexIfEEEEv12SSMParamsBwd,@function
        .size           _Z25selective_scan_bwd_kernelI32Selective_Scan_bwd_kernel_traitsILi32ELi16ELb1ELb0ELb1ELb0ELb1EfN3c107complexIfEEEEv12SSMParamsBwd,(.L_x_14712 - _Z25selective_scan_bwd_kernelI32Selective_Scan_bwd_kernel_traitsILi32ELi16ELb1ELb0ELb1ELb0ELb1EfN3c107complexIfEEEEv12SSMParamsBwd)
        .other          _Z25selective_scan_bwd_kernelI32Selective_Scan_bwd_kernel_traitsILi32ELi16ELb1ELb0ELb1ELb0ELb1EfN3c107complexIfEEEEv12SSMParamsBwd,@"STO_CUDA_ENTRY STV_DEFAULT"
_Z25selective_scan_bwd_kernelI32Selective_Scan_bwd_kernel_traitsILi32ELi16ELb1ELb0ELb1ELb0ELb1EfN3c107complexIfEEEEv12SSMParamsBwd:
.text._Z25selective_scan_bwd_kernelI32Selective_Scan_bwd_kernel_traitsILi32ELi16ELb1ELb0ELb1ELb0ELb1EfN3c107complexIfEEEEv12SSMParamsBwd:
        /* <DEDUP_REMOVED lines=64> */
[----:B------:R-:W1:Y:S01]  /*0400*/  R2UR UR23, R0 ;  /* 0x00000000001773c2 */ /* 0x000e6200000e0000 */
        /* <DEDUP_REMOVED lines=98> */
.L_x_9975:
[----:B------:R-:W-:Y:S01]  /*0a30*/  BAR.SYNC.DEFER_BLOCKING 0x0 ;  /* 0x0000000000007b1d */ /* 0x000fe20000010000 */
[----:B--2---:R-:W-:Y:S02]  /*0a40*/  MOV R2, UR21 ;  /* 0x0000001500027c02 */ /* 0x004fe40008000f00 */
[----:B0-----:R-:W-:Y:S02]  /*0a50*/  MOV R3, UR22 ;  /* 0x0000001600037c02 */ /* 0x001fe40008000f00 */
[----:B------:R-:W-:Y:S02]  /*0a60*/  LOP3.LUT R138, R139, 0x1f, R142, 0xf8, !PT ;  /* 0x0000001f8b8a7812 */ /* 0x000fe400078ef88e */
[----:B------:R-:W-:Y:S02]  /*0a70*/  SHF.L.U32 R137, R140, 0x6, RZ ;  /* 0x000000068c897819 */ /* 0x000fe400000006ff */
[----:B------:R-:W-:Y:S01]  /*0a80*/  MOV R4, UR23 ;  /* 0x0000001700047c02 */ /* 0x000fe20008000f00 */
[----:B------:R-:W-:Y:S01]  /*0a90*/  IMAD.WIDE R2, R138, 0x10, R2 ;  /* 0x000000108a027825 */ /* 0x000fe200078e0202 */
[----:B------:R-:W-:Y:S01]  /*0aa0*/  MOV R5, UR24 ;  /* 0x0000001800057c02 */ /* 0x000fe20008000f00 */
[----:B------:R-:W-:-:S02]  /*0ab0*/  ULDC UR29, c[0x0][0x174] ;  /* 0x00005d00001d7ab9 */ /* 0x000fc40000000800 */
[----:B------:R-:W-:Y:S02]  /*0ac0*/  ULDC.64 UR8, c[0x0][0x1f0] ;  /* 0x00007c0000087ab9 */ /* 0x000fe40000000a00 */
[----:B------:R-:W-:Y:S01]  /*0ad0*/  ULDC.64 UR30, c[0x0][0x1f8] ;  /* 0x00007e00001e7ab9 */ /* 0x000fe20000000a00 */
[----:B------:R-:W3:Y:S04]  /*0ae0*/  LDG.E.128 R8, [R2.64] ;  /* 0x0000002002087981 */ /* 0x000ee8000c1e1d00 */
[----:B------:R-:W4:Y:S04]  /*0af0*/  LDG.E.128 R12, [R2.64+0x200] ;  /* 0x00020020020c7981 */ /* 0x000f28000c1e1d00 */
[----:B------:R-:W5:Y:S04]  /*0b00*/  LDG.E.128 R16, [R2.64+0x400] ;  /* 0x0004002002107981 */ /* 0x000f68000c1e1d00 */
[----:B--2---:R-:W2:Y:S01]  /*0b10*/  LDG.E.128 R20, [R2.64+0x600] ;  /* 0x0006002002147981 */ /* 0x004ea2000c1e1d00 */
[----:B------:R-:W-:-:S03]  /*0b20*/  IMAD.WIDE R4, R138, 0x10, R4 ;  /* 0x000000108a047825 */ /* 0x000fc600078e0204 */
[----:B---3--:R0:W-:Y:S04]  /*0b30*/  STS.128 [R140.X16], R8 ;  /* 0x000000088c007388 */ /* 0x0081e8000000cc00 */
[----:B----4-:R3:W-:Y:S04]  /*0b40*/  STS.128 [R140.X16+0x200], R12 ;  /* 0x0002000c8c007388 */ /* 0x0107e8000000cc00 */
[----:B-----5:R4:W-:Y:S04]  /*0b50*/  STS.128 [R140.X16+0x400], R16 ;  /* 0x000400108c007388 */ /* 0x0209e8000000cc00 */
[----:B--2---:R2:W-:Y:S01]  /*0b60*/  STS.128 [R140.X16+0x600], R20 ;  /* 0x000600148c007388 */ /* 0x0045e2000000cc00 */
[----:B------:R-:W-:-:S06]  /*0b70*/  NOP ;  /* 0x0000000000007918 */ /* 0x000fcc0000000000 */
[----:B------:R-:W-:Y:S04]  /*0b80*/  LDS.128 R48, [R137] ;  /* 0x0000000089307984 */ /* 0x000fe80000000c00 */
[----:B------:R-:W-:Y:S04]  /*0b90*/  LDS.128 R44, [R137+0x10] ;  /* 0x00001000892c7984 */ /* 0x000fe80000000c00 */
[----:B------:R-:W-:Y:S04]  /*0ba0*/  LDS.128 R40, [R137+0x20] ;  /* 0x0000200089287984 */ /* 0x000fe80000000c00 */
[----:B------:R-:W-:Y:S04]  /*0bb0*/  LDS.128 R36, [R137+0x30] ;  /* 0x0000300089247984 */ /* 0x000fe80000000c00 */
        /* <DEDUP_REMOVED lines=8> */
[----:B-----5:R-:W-:Y:S04]  /*0c40*/  STS.128 [R140.X16], R8 ;  /* 0x000000088c007388 */ /* 0x020fe8000000cc00 */
[----:B---3--:R-:W-:Y:S04]  /*0c50*/  STS.128 [R140.X16+0x200], R12 ;  /* 0x0002000c8c007388 */ /* 0x008fe8000000cc00 */
[----:B----4-:R0:W-:Y:S04]  /*0c60*/  STS.128 [R140.X16+0x400], R16 ;  /* 0x000400108c007388 */ /* 0x0101e8000000cc00 */
[----:B--2---:R2:W-:Y:S01]  /*0c70*/  STS.128 [R140.X16+0x600], R20 ;  /* 0x000600148c007388 */ /* 0x0045e2000000cc00 */
[----:B------:R-:W-:-:S06]  /*0c80*/  NOP ;  /* 0x0000000000007918 */ /* 0x000fcc0000000000 */
[----:B------:R-:W-:Y:S04]  /*0c90*/  LDS.128 R64, [R137] ;  /* 0x0000000089407984 */ /* 0x000fe80000000c00 */
[----:B------:R-:W-:Y:S04]  /*0ca0*/  LDS.128 R60, [R137+0x10] ;  /* 0x00001000893c7984 */ /* 0x000fe80000000c00 */
[----:B------:R-:W-:Y:S04]  /*0cb0*/  LDS.128 R56, [R137+0x20] ;  /* 0x0000200089387984 */ /* 0x000fe80000000c00 */
[----:B------:R-:W-:Y:S04]  /*0cc0*/  LDS.128 R52, [R137+0x30] ;  /* 0x0000300089347984 */ /* 0x000fe80000000c00 */
[----:B------:R-:W-:Y:S06]  /*0cd0*/  BAR.SYNC.DEFER_BLOCKING 0x0 ;  /* 0x0000000000007b1d */ /* 0x000fec0000010000 */
[----:B------:R3:W4:Y:S04]  /*0ce0*/  LDG.E.128 R24, [R2.64] ;  /* 0x0000002002187981 */ /* 0x000728000c1e1d00 */
[----:B------:R3:W5:Y:S04]  /*0cf0*/  LDG.E.128 R28, [R2.64+0x200] ;  /* 0x00020020021c7981 */ /* 0x000768000c1e1d00 */
[----:B0-----:R3:W5:Y:S04]  /*0d00*/  LDG.E.128 R16, [R2.64+0x400] ;  /* 0x0004002002107981 */ /* 0x001768000c1e1d00 */
        /* <DEDUP_REMOVED lines=20> */
[----:B----4-:R0:W-:Y:S04]  /*0e50*/  STS.128 [R140.X16], R24 ;  /* 0x000000188c007388 */ /* 0x0101e8000000cc00 */
[----:B-----5:R3:W-:Y:S04]  /*0e60*/  STS.128 [R140.X16+0x200], R28 ;  /* 0x0002001c8c007388 */ /* 0x0207e8000000cc00 */
[----:B------:R-:W-:Y:S04]  /*0e70*/  STS.128 [R140.X16+0x400], R16 ;  /* 0x000400108c007388 */ /* 0x000fe8000000cc00 */
[----:B--2---:R-:W-:Y:S01]  /*0e80*/  STS.128 [R140.X16+0x600], R20 ;  /* 0x000600148c007388 */ /* 0x004fe2000000cc00 */
[----:B------:R-:W-:-:S06]  /*0e90*/  NOP ;  /* 0x0000000000007918 */ /* 0x000fcc0000000000 */
[----:B------:R-:W-:Y:S04]  /*0ea0*/  LDS.128 R68, [R137] ;  /* 0x0000000089447984 */ /* 0x000fe80000000c00 */
[----:B------:R-:W-:Y:S04]  /*0eb0*/  LDS.128 R12, [R137+0x10] ;  /* 0x00001000890c7984 */ /* 0x000fe80000000c00 */
[----:B------:R-:W-:Y:S04]  /*0ec0*/  LDS.128 R8, [R137+0x20] ;  /* 0x0000200089087984 */ /* 0x000fe80000000c00 */
[----:B------:R-:W-:Y:S04]  /*0ed0*/  LDS.128 R4, [R137+0x30] ;  /* 0x0000300089047984 */ /* 0x000fe80000000c00 */
[----:B------:R-:W-:Y:S06]  /*0ee0*/  BAR.SYNC.DEFER_BLOCKING 0x0 ;  /* 0x0000000000007b1d */ /* 0x000fec0000010000 */
[----:B0-----:R0:W2:Y:S04]  /*0ef0*/  LDG.E.128 R24, [R2.64] ;  /* 0x0000002002187981 */ /* 0x0010a8000c1e1d00 */
[----:B---3--:R0:W3:Y:S04]  /*0f00*/  LDG.E.128 R28, [R2.64+0x200] ;  /* 0x00020020021c7981 */ /* 0x0080e8000c1e1d00 */
        /* <DEDUP_REMOVED lines=16> */
[----:B--2---:R-:W-:Y:S04]  /*1010*/  STS.128 [R140.X16], R24 ;  /* 0x000000188c007388 */ /* 0x004fe8000000cc00 */
[----:B------:R-:W-:Y:S01]  /*1020*/  IMAD.WIDE R2, R138, 0x10, R2 ;  /* 0x000000108a027825 */ /* 0x000fe200078e0202 */
[----:B---3--:R0:W-:Y:S04]  /*1030*/  STS.128 [R140.X16+0x200], R28 ;  /* 0x0002001c8c007388 */ /* 0x0081e8000000cc00 */
[----:B----4-:R2:W-:Y:S04]  /*1040*/  STS.128 [R140.X16+0x400], R80 ;  /* 0x000400508c007388 */ /* 0x0105e8000000cc00 */
[----:B-----5:R-:W-:Y:S01]  /*1050*/  STS.128 [R140.X16+0x600], R88 ;  /* 0x000600588c007388 */ /* 0x020fe2000000cc00 */
[----:B------:R-:W-:-:S06]  /*1060*/  NOP ;  /* 0x0000000000007918 */ /* 0x000fcc0000000000 */
[----:B------:R-:W3:Y:S01]  /*1070*/  LDS.128 R72, [R137] ;  /* 0x0000000089487984 */ /* 0x000ee20000000c00 */
[----:B------:R-:W-:Y:S02]  /*1080*/  UIMAD UR7, UR36, UR30, URZ ;  /* 0x0000001e240772a4 */ /* 0x000fe4000f8e023f */
[----:B------:R-:W-:Y:S01]  /*1090*/  ULDC.64 UR8, c[0x0][0x2f0] ;  /* 0x0000bc0000087ab9 */ /* 0x000fe20000000a00 */
[----:B------:R-:W4:Y:S04]  /*10a0*/  LDS.128 R32, [R137+0x10] ;  /* 0x0000100089207984 */ /* 0x000f280000000c00 */
[----:B------:R-:W2:Y:S04]  /*10b0*/  LDS.128 R20, [R137+0x20] ;  /* 0x0000200089147984 */ /* 0x000ea80000000c00 */
[----:B------:R-:W1:Y:S04]  /*10c0*/  LDS.128 R16, [R137+0x30] ;  /* 0x0000300089107984 */ /* 0x000e680000000c00 */
[----:B------:R-:W-:Y:S06]  /*10d0*/  BAR.SYNC.DEFER_BLOCKING 0x0 ;  /* 0x0000000000007b1d */ /* 0x000fec0000010000 */
[----:B------:R1:W5:Y:S04]  /*10e0*/  LDG.E.128 R84, [R2.64] ;  /* 0x0000002002547981 */ /* 0x000368000c1e1d00 */
[----:B------:R1:W5:Y:S04]  /*10f0*/  LDG.E.128 R76, [R2.64+0x200] ;  /* 0x00020020024c7981 */ /* 0x000368000c1e1d00 */
[----:B0-----:R1:W5:Y:S04]  /*1100*/  LDG.E.128 R28, [R2.64+0x400] ;  /* 0x00040020021c7981 */ /* 0x001368000c1e1d00 */
[----:B--2---:R1:W2:Y:S01]  /*1110*/  LDG.E.128 R80, [R2.64+0x600] ;  /* 0x0006002002507981 */ /* 0x0042a2000c1e1d00 */
[----:B---3--:R-:W-:Y:S01]  /*1120*/  FMUL.FTZ R24, R73, -1.4426950216293334961 ;  /* 0xbfb8aa3b49187820 */ /* 0x008fe20000410000 */
[----:B------:R-:W-:Y:S01]  /*1130*/  UIMAD UR7, UR37, UR31, UR7 ;  /* 0x0000001f250772a4 */ /* 0x000fe2000f8e0207 */
[----:B------:R-:W-:Y:S01]  /*1140*/  FMUL.FTZ R25, R74, -1.4426950216293334961 ;  /* 0xbfb8aa3b4a197820 */ /* 0x000fe20000410000 */
[----:B------:R-:W-:Y:S01]  /*1150*/  UIMAD.WIDE.U32 UR30, UR37, UR30, UR16 ;  /* 0x0000001e251e72a5 */ /* 0x000fe2000f8e0010 */
[----:B------:R-:W-:Y:S01]  /*1160*/  FMUL.FTZ R26, R75, -1.4426950216293334961 ;  /* 0xbfb8aa3b4b1a7820 */ /* 0x000fe20000410000 */
[----:B------:R-:W-:Y:S01]  /*1170*/  UIMAD UR34, UR18, UR8, URZ ;  /* 0x00000008122272a4 */ /* 0x000fe2000f8e023f */
[----:B------:R-:W-:Y:S01]  /*1180*/  MUFU.EX2 R24, R24 ;  /* 0x0000001800187308 */ /* 0x000fe20000000800 */
[----:B------:R-:W-:Y:S01]  /*1190*/  FMUL.FTZ R0, R72, -1.4426950216293334961 ;  /* 0xbfb8aa3b48007820 */ /* 0x000fe20000410000 */
[----:B------:R-:W-:Y:S01]  /*11a0*/  UIADD3 UR31, UR31, UR7, URZ ;  /* 0x000000071f1f7290 */ /* 0x000fe2000fffe03f */
[----:B----4-:R-:W-:Y:S01]  /*11b0*/  FMUL.FTZ R27, R32, -1.4426950216293334961 ;  /* 0xbfb8aa3b201b7820 */ /* 0x010fe20000410000 */
[----:B------:R-:W-:Y:S01]  /*11c0*/  UIMAD UR34, UR19, UR9, UR34 ;  /* 0x00000009132272a4 */ /* 0x000fe2000f8e0222 */
[----:B-1----:R-:W-:Y:S01]  /*11d0*/  FMUL.FTZ R2, R33, -1.4426950216293334961 ;  /* 0xbfb8aa3b21027820 */ /* 0x002fe20000410000 */
        /* <DEDUP_REMOVED lines=11> */
[----:B------:R-:W-:Y:S01]  /*1290*/  FMUL.FTZ R95, R19, -1.4426950216293334961 ;  /* 0xbfb8aa3b135f7820 */ /* 0x000fe20000410000 */
[----:B------:R-:W-:Y:S01]  /*12a0*/  ULEA.HI.X UR8, UR8, UR31, UR9, 0x2, UP0 ;  /* 0x0000001f08087291 */ /* 0x000fe200080f1409 */
[----:B------:R-:W-:-:S04]  /*12b0*/  ISETP.NE.U32.AND P0, PT, RZ, c[0x0][0x270], PT ;  /* 0x00009c00ff007a0c */ /* 0x000fc80003f05070 */
[----:B------:R-:W-:Y:S01]  /*12c0*/  ISETP.NE.AND.EX P0, PT, RZ, c[0x0][0x274], PT, P0 ;  /* 0x00009d00ff007a0c */ /* 0x000fe20003f05300 */
[----:B------:R-:W0:Y:S08]  /*12d0*/  MUFU.EX2 R0, R0 ;  /* 0x0000000000007308 */ /* 0x000e300000000800 */
[----:B------:R1:W3:Y:S08]  /*12e0*/  MUFU.EX2 R90, R27 ;  /* 0x0000001b005a7308 */ /* 0x0002f00000000800 */
[----:B------:R4:W3:Y:S01]  /*12f0*/  MUFU.EX2 R92, R2 ;  /* 0x00000002005c7308 */ /* 0x0008e20000000800 */
[----:B-1----:R-:W-:-:S02]  /*1300*/  FMUL.FTZ R27, R22, -1.4426950216293334961 ;  /* 0xbfb8aa3b161b7820 */ /* 0x002fc40000410000 */
[----:B0-----:R-:W-:-:S05]  /*1310*/  FADD.FTZ R0, R0, 1 ;  /* 0x3f80000000007421 */ /* 0x001fca0000010000 */
[----:B------:R0:W1:Y:S01]  /*1320*/  MUFU.EX2 R94, R3 ;  /* 0x00000003005e7308 */ /* 0x0000620000000800 */
[----:B----4-:R-:W-:Y:S02]  /*1330*/  FMUL.FTZ R2, R23, -1.4426950216293334961 ;  /* 0xbfb8aa3b17027820 */ /* 0x010fe40000410000 */
[----:B---3--:R-:W-:-:S05]  /*1340*/  FADD.FTZ R90, R90, 1 ;  /* 0x3f8000005a5a7421 */ /* 0x008fca0000010000 */
[----:B------:R3:W4:Y:S01]  /*1350*/  MUFU.EX2 R96, R88 ;  /* 0x0000005800607308 */ /* 0x0007220000000800 */
[----:B0-----:R-:W-:Y:S02]  /*1360*/  FMUL.FTZ R3, R16, -1.4426950216293334961 ;  /* 0xbfb8aa3b10037820 */ /* 0x001fe40000410000 */
[----:B------:R-:W-:-:S05]  /*1370*/  FADD.FTZ R92, R92, 1 ;  /* 0x3f8000005c5c7421 */ /* 0x000fca0000010000 */
[----:B------:R0:W-:Y:S01]  /*1380*/  MUFU.EX2 R103, R2 ;  /* 0x0000000200677308 */ /* 0x0001e20000000800 */
[----:B---3--:R-:W-:Y:S02]  /*1390*/  FMUL.FTZ R88, R17, -1.4426950216293334961 ;  /* 0xbfb8aa3b11587820 */ /* 0x008fe40000410000 */
[----:B-1----:R-:W-:-:S05]  /*13a0*/  FADD.FTZ R94, R94, 1 ;  /* 0x3f8000005e5e7421 */ /* 0x002fca0000010000 */
[----:B------:R1:W3:Y:S01]  /*13b0*/  MUFU.EX2 R105, R3 ;  /* 0x0000000300697308 */ /* 0x0002e20000000800 */
[----:B0-----:R-:W-:Y:S02]  /*13c0*/  FADD.FTZ R2, R24, 1 ;  /* 0x3f80000018027421 */ /* 0x001fe40000010000 */
[----:B----4-:R-:W-:-:S05]  /*13d0*/  FADD.FTZ R96, R96, 1 ;  /* 0x3f80000060607421 */ /* 0x010fca0000010000 */
[----:B------:R0:W4:Y:S01]  /*13e0*/  MUFU.EX2 R106, R88 ;  /* 0x00000058006a7308 */ /* 0x0001220000000800 */
[----:B-1----:R-:W-:-:S07]  /*13f0*/  FADD.FTZ R3, R25, 1 ;  /* 0x3f80000019037421 */ /* 0x002fce0000010000 */
[----:B------:R-:W1:Y:S01]  /*1400*/  MUFU.EX2 R102, R27 ;  /* 0x0000001b00667308 */ /* 0x000e620000000800 */
[----:B0-----:R-:W-:Y:S02]  /*1410*/  FADD.FTZ R88, R26, 1 ;  /* 0x3f8000001a587421 */ /* 0x001fe40000010000 */
[----:B---3--:R-:W-:-:S05]  /*1420*/  FADD.FTZ R105, R105, 1 ;  /* 0x3f80000069697421 */ /* 0x008fca0000010000 */
[----:B------:R-:W-:Y:S01]  /*1430*/  MUFU.EX2 R97, R89 ;  /* 0x0000005900617308 */ /* 0x000fe20000000800 */
[----:B----4-:R-:W-:-:S07]  /*1440*/  FADD.FTZ R106, R106, 1 ;  /* 0x3f8000006a6a7421 */ /* 0x010fce0000010000 */
[----:B------:R0:W-:Y:S01]  /*1450*/  MUFU.RCP R89, R0 ;  /* 0x0000000000597308 */ /* 0x0001e20000001000 */
[----:B-1----:R-:W-:-:S07]  /*1460*/  FADD.FTZ R102, R102, 1 ;  /* 0x3f80000066667421 */ /* 0x002fce0000010000 */
[----:B------:R-:W1:Y:S01]  /*1470*/  MUFU.RCP R2, R2 ;  /* 0x0000000200027308 */ /* 0x000e620000001000 */
[----:B0-----:R-:W-:-:S04]  /*1480*/  MOV R0, c[0x0][0x16c] ;  /* 0x00005b0000007a02 */ /* 0x001fc80000000f00 */
[----:B------:R-:W-:-:S03]  /*1490*/  ISETP.GE.AND P1, PT, R0, 0x1, PT ;  /* 0x000000010000780c */ /* 0x000fc60003f26270 */
[----:B------:R-:W0:Y:S08]  /*14a0*/  MUFU.EX2 R99, R91 ;  /* 0x0000005b00637308 */ /* 0x000e300000000800 */
[----:B------:R3:W-:Y:S01]  /*14b0*/  MUFU.RCP R91, R3 ;  /* 0x00000003005b7308 */ /* 0x0007e20000001000 */
[----:B-1----:R-:W-:-:S07]  /*14c0*/  FADD.FTZ R0, -R2, 1 ;  /* 0x3f80000002007421 */ /* 0x002fce0000010100 */
[----:B------:R-:W-:Y:S01]  /*14d0*/  MUFU.RCP R88, R88 ;  /* 0x0000005800587308 */ /* 0x000fe20000001000 */
[----:B---3--:R-:W-:Y:S02]  /*14e0*/  FADD.FTZ R3, -R89, 1 ;  /* 0x3f80000059037421 */ /* 0x008fe40000010100 */
[----:B0-----:R-:W-:-:S05]  /*14f0*/  FADD.FTZ R99, R99, 1 ;  /* 0x3f80000063637421 */ /* 0x001fca0000010000 */
[----:B------:R-:W0:Y:S08]  /*1500*/  MUFU.EX2 R107, R93 ;  /* 0x0000005d006b7308 */ /* 0x000e300000000800 */
[----:B------:R-:W1:Y:S08]  /*1510*/  MUFU.RCP R93, R90 ;  /* 0x0000005a005d7308 */ /* 0x000e700000001000 */
[----:B------:R-:W-:Y:S01]  /*1520*/  MUFU.RCP R92, R92 ;  /* 0x0000005c005c7308 */ /* 0x000fe20000001000 */
[----:B0-----:R-:W-:-:S07]  /*1530*/  FADD.FTZ R107, R107, 1 ;  /* 0x3f8000006b6b7421 */ /* 0x001fce0000010000 */
[----:B------:R0:W-:Y:S08]  /*1540*/  MUFU.RCP R98, R96 ;  /* 0x0000006000627308 */ /* 0x0001f00000001000 */
[----:B------:R1:W-:Y:S01]  /*1550*/  MUFU.RCP R100, R99 ;  /* 0x0000006300647308 */ /* 0x0003e20000001000 */
[----:B0-----:R-:W-:-:S04]  /*1560*/  FMUL.FTZ R96, R75, R88 ;  /* 0x000000584b607220 */ /* 0x001fc80000410000 */
[----:B------:R-:W-:-:S03]  /*1570*/  FMUL.FTZ R134, R71, R96 ;  /* 0x0000006047867220 */ /* 0x000fc60000410000 */
[----:B------:R-:W0:Y:S01]  /*1580*/  MUFU.EX2 R108, R95 ;  /* 0x0000005f006c7308 */ /* 0x000e220000000800 */
[----:B-1----:R-:W-:-:S04]  /*1590*/  FMUL.FTZ R99, R32, R93 ;  /* 0x0000005d20637220 */ /* 0x002fc80000410000 */
[----:B------:R-:W-:-:S03]  /*15a0*/  FMUL.FTZ R131, R12, R99 ;  /* 0x000000630c837220 */ /* 0x000fc60000410000 */
[----:B------:R-:W1:Y:S08]  /*15b0*/  MUFU.RCP R95, R94 ;  /* 0x0000005e005f7308 */ /* 0x000e700000001000 */
[----:B------:R-:W-:Y:S01]  /*15c0*/  MUFU.RCP R105, R105 ;  /* 0x0000006900697308 */ /* 0x000fe20000001000 */
[----:B0-----:R-:W-:-:S07]  /*15d0*/  FADD.FTZ R108, R108, 1 ;  /* 0x3f8000006c6c7421 */ /* 0x001fce0000010000 */
[----:B------:R-:W-:Y:S08]  /*15e0*/  MUFU.RCP R106, R106 ;  /* 0x0000006a006a7308 */ /* 0x000ff00000001000 */
[----:B------:R-:W-:Y:S08]  /*15f0*/  MUFU.RCP R107, R107 ;  /* 0x0000006b006b7308 */ /* 0x000ff00000001000 */
[----:B------:R-:W-:Y:S01]  /*1600*/  MUFU.RCP R108, R108 ;  /* 0x0000006c006c7308 */ /* 0x000fe20000001000 */
[----:B-----5:R-:W-:Y:S04]  /*1610*/  STS.128 [R140.X16], R84 ;  /* 0x000000548c007388 */ /* 0x020fe8000000cc00 */
[----:B------:R0:W-:Y:S04]  /*1620*/  STS.128 [R140.X16+0x200], R76 ;  /* 0x0002004c8c007388 */ /* 0x0001e8000000cc00 */
[----:B------:R-:W-:Y:S04]  /*1630*/  STS.128 [R140.X16+0x400], R28 ;  /* 0x0004001c8c007388 */ /* 0x000fe8000000cc00 */
[----:B--2---:R-:W-:Y:S01]  /*1640*/  STS.128 [R140.X16+0x600], R80 ;  /* 0x000600508c007388 */ /* 0x004fe2000000cc00 */
[----:B------:R-:W-:-:S06]  /*1650*/  NOP ;  /* 0x0000000000007918 */ /* 0x000fcc0000000000 */
[----:B------:R-:W2:Y:S01]  /*1660*/  LDS.128 R24, [R137] ;  /* 0x0000000089187984 */ /* 0x000ea20000000c00 */
[C---:B0-----:R-:W-:Y:S02]  /*1670*/  FFMA.FTZ R77, R72.reuse, R3, 1 ;  /* 0x3f800000484d7423 */ /* 0x041fe40000010003 */
[----:B------:R-:W-:Y:S01]  /*1680*/  FMUL.FTZ R3, R72, R89 ;  /* 0x0000005948037220 */ /* 0x000fe20000410000 */
[----:B------:R-:W0:Y:S01]  /*1690*/  LDS.128 R28, [R137+0x10] ;  /* 0x00001000891c7984 */ /* 0x000e220000000c00 */
[----:B------:R-:W-:Y:S02]  /*16a0*/  FADD.FTZ R78, R97, 1 ;  /* 0x3f800000614e7421 */ /* 0x000fe40000010000 */
[C---:B------:R-:W-:Y:S02]  /*16b0*/  FFMA.FTZ R72, R73.reuse, R0, 1 ;  /* 0x3f80000049487423 */ /* 0x040fe40000010000 */
[----:B------:R-:W-:Y:S01]  /*16c0*/  FMUL.FTZ R0, R73, R2 ;  /* 0x0000000249007220 */ /* 0x000fe20000410000 */
[----:B------:R-:W3:Y:S01]  /*16d0*/  MUFU.RCP R101, R78 ;  /* 0x0000004e00657308 */ /* 0x000ee20000001000 */
[----:B------:R-:W-:-:S02]  /*16e0*/  FMUL.FTZ R97, R74, R91 ;  /* 0x0000005b4a617220 */ /* 0x000fc40000410000 */
[----:B------:R-:W-:Y:S02]  /*16f0*/  FMUL.FTZ R135, R68, R3 ;  /* 0x0000000344877220 */ /* 0x000fe40000410000 */
[----:B------:R-:W-:Y:S02]  /*1700*/  FMUL.FTZ R136, R69, R0 ;  /* 0x0000000045887220 */ /* 0x000fe40000410000 */
[----:B------:R-:W-:Y:S02]  /*1710*/  FMUL.FTZ R133, R70, R97 ;  /* 0x0000006146857220 */ /* 0x000fe40000410000 */
[----:B------:R-:W-:Y:S02]  /*1720*/  FADD.FTZ R73, -R93, 1 ;  /* 0x3f8000005d497421 */ /* 0x000fe40000010100 */
[----:B------:R-:W-:Y:S02]  /*1730*/  FADD.FTZ R79, -R91, 1 ;  /* 0x3f8000005b4f7421 */ /* 0x000fe40000010100 */
[----:B------:R-:W-:-:S02]  /*1740*/  FFMA.FTZ R85, R32, R73, 1 ;  /* 0x3f80000020557423 */ /* 0x000fc40000010049 */
[----:B------:R-:W-:Y:S02]  /*1750*/  FFMA.FTZ R79, R74, R79, 1 ;  /* 0x3f8000004a4f7423 */ /* 0x000fe4000001004f */
[----:B------:R-:W-:Y:S02]  /*1760*/  FADD.FTZ R32, -R92, 1 ;  /* 0x3f8000005c207421 */ /* 0x000fe40000010100 */
[----:B------:R-:W-:Y:S02]  /*1770*/  FADD.FTZ R74, R103, 1 ;  /* 0x3f800000674a7421 */ /* 0x000fe40000010000 */
[----:B------:R-:W-:Y:S01]  /*1780*/  FADD.FTZ R76, -R88, 1 ;  /* 0x3f800000584c7421 */ /* 0x000fe20000010100 */
[----:B------:R-:W4:Y:S01]  /*1790*/  MUFU.RCP R103, R102 ;  /* 0x0000006600677308 */ /* 0x000f220000001000 */
[C---:B------:R-:W-:Y:S02]  /*17a0*/  FFMA.FTZ R87, R33.reuse, R32, 1 ;  /* 0x3f80000021577423 */ /* 0x040fe40000010020 */
[----:B------:R-:W-:-:S02]  /*17b0*/  FMUL.FTZ R32, R33, R92 ;  /* 0x0000005c21207220 */ /* 0x000fc40000410000 */
[----:B------:R-:W-:Y:S02]  /*17c0*/  FFMA.FTZ R76, R75, R76, 1 ;  /* 0x3f8000004b4c7423 */ /* 0x000fe4000001004c */
[----:B-1----:R-:W-:Y:S01]  /*17d0*/  FADD.FTZ R33, -R95, 1 ;  /* 0x3f8000005f217421 */ /* 0x002fe20000010100 */
[----:B------:R1:W5:Y:S01]  /*17e0*/  MUFU.RCP R104, R74 ;  /* 0x0000004a00687308 */ /* 0x0003620000001000 */
[----:B--2---:R-:W-:Y:S02]  /*17f0*/  FMUL.FTZ R68, R68, R24 ;  /* 0x0000001844447220 */ /* 0x004fe40000410000 */
[----:B------:R-:W-:Y:S02]  /*1800*/  FMUL.FTZ R69, R69, R25 ;  /* 0x0000001945457220 */ /* 0x000fe40000410000 */
[----:B------:R-:W-:Y:S02]  /*1810*/  FMUL.FTZ R70, R70, R26 ;  /* 0x0000001a46467220 */ /* 0x000fe40000410000 */
[----:B------:R-:W-:-:S02]  /*1820*/  FMUL.FTZ R71, R71, R27 ;  /* 0x0000001b47477220 */ /* 0x000fc40000410000 */
[----:B------:R-:W-:Y:S02]  /*1830*/  FMUL.FTZ R80, R89, R68 ;  /* 0x0000004459507220 */ /* 0x000fe40000410000 */
[----:B------:R-:W-:Y:S02]  /*1840*/  FMUL.FTZ R81, R2, R69 ;  /* 0x0000004502517220 */ /* 0x000fe40000410000 */
[----:B------:R-:W-:Y:S02]  /*1850*/  FMUL.FTZ R82, R91, R70 ;  /* 0x000000465b527220 */ /* 0x000fe40000410000 */
[----:B------:R-:W-:Y:S02]  /*1860*/  FMUL.FTZ R83, R88, R71 ;  /* 0x0000004758537220 */ /* 0x000fe40000410000 */
[----:B------:R-:W2:Y:S01]  /*1870*/  LDS.128 R68, [R137+0x20] ;  /* 0x0000200089447984 */ /* 0x000ea20000000c00 */
[----:B0-----:R-:W-:Y:S02]  /*1880*/  FMUL.FTZ R73, R13, R29 ;  /* 0x0000001d0d497220 */ /* 0x001fe40000410000 */
[----:B------:R-:W-:-:S02]  /*1890*/  FMUL.FTZ R81, R81, R72 ;  /* 0x0000004851517220 */ /* 0x000fc40000410000 */
[----:B------:R-:W-:Y:S02]  /*18a0*/  FMUL.FTZ R92, R92, R73 ;  /* 0x000000495c5c7220 */ /* 0x000fe40000410000 */
[----:B-1----:R-:W0:Y:S01]  /*18b0*/  LDS.128 R72, [R137+0x30] ;  /* 0x0000300089487984 */ /* 0x002e220000000c00 */
[----:B------:R-:W-:Y:S02]  /*18c0*/  FMUL.FTZ R2, R12, R28 ;  /* 0x0000001c0c027220 */ /* 0x000fe40000410000 */
[----:B------:R-:W-:Y:S02]  /*18d0*/  FMUL.FTZ R82, R82, R79 ;  /* 0x0000004f52527220 */ /* 0x000fe40000410000 */
[----:B------:R-:W-:Y:S02]  /*18e0*/  FMUL.FTZ R83, R83, R76 ;  /* 0x0000004c53537220 */ /* 0x000fe40000410000 */
[----:B------:R-:W-:Y:S02]  /*18f0*/  FMUL.FTZ R76, R14, R30 ;  /* 0x0000001e0e4c7220 */ /* 0x000fe40000410000 */
[----:B------:R-:W-:-:S02]  /*1900*/  FFMA.FTZ R79, R34, R33, 1 ;  /* 0x3f800000224f7423 */ /* 0x000fc40000010021 */
[----:B------:R-:W-:Y:S02]  /*1910*/  FMUL.FTZ R2, R93, R2 ;  /* 0x000000025d027220 */ /* 0x000fe40000410000 */
[----:B------:R-:W-:Y:S01]  /*1920*/  FMUL.FTZ R80, R80, R77 ;  /* 0x0000004d50507220 */ /* 0x000fe20000410000 */
[----:B------:R-:W-:Y:S01]  /*1930*/  BAR.SYNC.DEFER_BLOCKING 0x0 ;  /* 0x0000000000007b1d */ /* 0x000fe20000010000 */
[----:B------:R-:W-:Y:S02]  /*1940*/  FMUL.FTZ R33, R34, R95 ;  /* 0x0000005f22217220 */ /* 0x000fe40000410000 */
[----:B------:R-:W-:Y:S02]  /*1950*/  FADD.FTZ R34, -R98, 1 ;  /* 0x3f80000062227421 */ /* 0x000fe40000010100 */
[----:B------:R-:W-:Y:S02]  /*1960*/  FMUL.FTZ R77, R15, R31 ;  /* 0x0000001f0f4d7220 */ /* 0x000fe40000410000 */
[----:B------:R-:W-:-:S02]  /*1970*/  FMUL.FTZ R78, R95, R76 ;  /* 0x0000004c5f4e7220 */ /* 0x000fc40000410000 */
[----:B------:R-:W-:Y:S02]  /*1980*/  FMUL.FTZ R76, R2, R85 ;  /* 0x00000055024c7220 */ /* 0x000fe40000410000 */
[----:B------:R-:W-:Y:S02]  /*1990*/  FFMA.FTZ R85, R35, R34, 1 ;  /* 0x3f80000023557423 */ /* 0x000fe40000010022 */
[----:B------:R-:W-:Y:S02]  /*19a0*/  FMUL.FTZ R2, R98, R77 ;  /* 0x0000004d62027220 */ /* 0x000fe40000410000 */
[----:B------:R-:W-:Y:S02]  /*19b0*/  FMUL.FTZ R78, R78, R79 ;  /* 0x0000004f4e4e7220 */ /* 0x000fe40000410000 */
[----:B------:R-:W-:Y:S02]  /*19c0*/  FMUL.FTZ R79, R2, R85 ;  /* 0x00000055024f7220 */ /* 0x000fe40000410000 */
[----:B------:R-:W-:-:S02]  /*19d0*/  FADD.FTZ R34, -R100, 1 ;  /* 0x3f80000064227421 */ /* 0x000fc40000010100 */
[----:B--2---:R-:W-:Y:S02]  /*19e0*/  FMUL.FTZ R2, R8, R68 ;  /* 0x0000004408027220 */ /* 0x004fe40000410000 */
[----:B------:R-:W-:Y:S01]  /*19f0*/  FFMA.FTZ R34, R21, R34, 1 ;  /* 0x3f80000015227423 */ /* 0x000fe20000010022 */
[----:B------:R1:W-:Y:S01]  /*1a00*/  STS.128 [R137], R80 ;  /* 0x0000005089007388 */ /* 0x0003e20000000c00 */
[----:B---3--:R-:W-:Y:S02]  /*1a10*/  FMUL.FTZ R2, R101, R2 ;  /* 0x0000000265027220 */ /* 0x008fe40000410000 */
[----:B------:R-:W-:Y:S02]  /*1a20*/  FMUL.FTZ R77, R92, R87 ;  /* 0x000000575c4d7220 */ /* 0x000fe40000410000 */
[----:B----4-:R-:W-:Y:S02]  /*1a30*/  FADD.FTZ R85, -R103, 1 ;  /* 0x3f80000067557421 */ /* 0x010fe40000010100 */
[----:B------:R-:W-:Y:S01]  /*1a40*/  FFMA.FTZ R143, R48, R135, R143 ;  /* 0x00000087308f7223 */ /* 0x000fe2000001008f */
[----:B------:R-:W-:Y:S01]  /*1a50*/  STS.128 [R137+0x10], R76 ;  /* 0x0000104c89007388 */ /* 0x000fe20000000c00 */
[----:B------:R-:W-:-:S02]  /*1a60*/  FFMA.FTZ R85, R22, R85, 1 ;  /* 0x3f80000016557423 */ /* 0x000fc40000010055 */
[----:B------:R-:W-:Y:S02]  /*1a70*/  FFMA.FTZ R143, R49, R136, R143 ;  /* 0x00000088318f7223 */ /* 0x000fe4000001008f */
[----:B------:R-:W-:Y:S02]  /*1a80*/  FMUL.FTZ R98, R35, R98 ;  /* 0x0000006223627220 */ /* 0x000fe40000410000 */
[----:B------:R-:W-:Y:S02]  /*1a90*/  FFMA.FTZ R143, R50, R133, R143 ;  /* 0x00000085328f7223 */ /* 0x000fe4000001008f */
[----:B-1----:R-:W-:Y:S02]  /*1aa0*/  FADD.FTZ R81, -R101, 1 ;  /* 0x3f80000065517421 */ /* 0x002fe40000010100 */
[----:B------:R-:W-:Y:S02]  /*1ab0*/  FMUL.FTZ R83, R9, R69 ;  /* 0x0000004509537220 */ /* 0x000fe40000410000 */
[----:B------:R-:W-:-:S02]  /*1ac0*/  FFMA.FTZ R81, R20, R81, 1 ;  /* 0x3f80000014517423 */ /* 0x000fc40000010051 */
[----:B------:R-:W-:Y:S02]  /*1ad0*/  FMUL.FTZ R83, R100, R83 ;  /* 0x0000005364537220 */ /* 0x000fe40000410000 */
[----:B------:R-:W-:Y:S02]  /*1ae0*/  FMUL.FTZ R92, R2, R81 ;  /* 0x00000051025c7220 */ /* 0x000fe40000410000 */
[----:B------:R-:W-:Y:S02]  /*1af0*/  FMUL.FTZ R93, R83, R34 ;  /* 0x00000022535d7220 */ /* 0x000fe40000410000 */
[----:B------:R-:W-:Y:S02]  /*1b00*/  FMUL.FTZ R80, R10, R70 ;  /* 0x000000460a507220 */ /* 0x000fe40000410000 */
[----:B-----5:R-:W-:Y:S02]  /*1b10*/  FADD.FTZ R2, -R104, 1 ;  /* 0x3f80000068027421 */ /* 0x020fe40000010100 */
[----:B------:R-:W-:-:S02]  /*1b20*/  FADD.FTZ R83, -R105, 1 ;  /* 0x3f80000069537421 */ /* 0x000fc40000010100 */
[----:B------:R-:W-:Y:S02]  /*1b30*/  FMUL.FTZ R81, R11, R71 ;  /* 0x000000470b517220 */ /* 0x000fe40000410000 */
[----:B0-----:R-:W-:Y:S02]  /*1b40*/  FMUL.FTZ R34, R4, R72 ;  /* 0x0000004804227220 */ /* 0x001fe40000410000 */
[----:B------:R-:W-:Y:S02]  /*1b50*/  FMUL.FTZ R80, R103, R80 ;  /* 0x0000005067507220 */ /* 0x000fe40000410000 */
[----:B------:R-:W-:Y:S02]  /*1b60*/  FFMA.FTZ R2, R23, R2, 1 ;  /* 0x3f80000017027423 */ /* 0x000fe40000010002 */
[----:B------:R-:W-:Y:S02]  /*1b70*/  FFMA.FTZ R83, R16, R83, 1 ;  /* 0x3f80000010537423 */ /* 0x000fe40000010053 */
[----:B------:R-:W-:-:S02]  /*1b80*/  FMUL.FTZ R81, R104, R81 ;  /* 0x0000005168517220 */ /* 0x000fc40000410000 */
[----:B------:R-:W-:Y:S02]  /*1b90*/  FMUL.FTZ R34, R105, R34 ;  /* 0x0000002269227220 */ /* 0x000fe40000410000 */
[----:B------:R-:W-:Y:S02]  /*1ba0*/  FMUL.FTZ R94, R80, R85 ;  /* 0x00000055505e7220 */ /* 0x000fe40000410000 */
[----:B------:R-:W-:Y:S02]  /*1bb0*/  FMUL.FTZ R95, R81, R2 ;  /* 0x00000002515f7220 */ /* 0x000fe40000410000 */
[----:B------:R-:W-:Y:S02]  /*1bc0*/  FMUL.FTZ R112, R34, R83 ;  /* 0x0000005322707220 */ /* 0x000fe40000410000 */
[----:B------:R-:W-:Y:S01]  /*1bd0*/  FADD.FTZ R80, -R106, 1 ;  /* 0x3f8000006a507421 */ /* 0x000fe20000010100 */
[----:B------:R-:W-:Y:S01]  /*1be0*/  STS.128 [R137+0x20], R92 ;  /* 0x0000205c89007388 */ /* 0x000fe20000000c00 */
        /* <DEDUP_REMOVED lines=16> */
[----:B------:R-:W-:Y:S01]  /*1cf0*/  STS.128 [R137+0x30], R112 ;  /* 0x0000307089007388 */ /* 0x000fe20000000c00 */
[----:B------:R-:W-:-:S06]  /*1d00*/  NOP ;  /* 0x0000000000007918 */ /* 0x000fcc0000000000 */
[----:B------:R-:W0:Y:S01]  /*1d10*/  LDS.128 R80, [R140.X16] ;  /* 0x000000008c507984 */ /* 0x000e22000000cc00 */
[----:B------:R-:W-:Y:S01]  /*1d20*/  FMUL.FTZ R127, R8, R101 ;  /* 0x00000065087f7220 */ /* 0x000fe20000410000 */
[----:B------:R-:W-:Y:S01]  /*1d30*/  MOV R8, UR7 ;  /* 0x0000000700087c02 */ /* 0x000fe20008000f00 */
[----:B------:R-:W-:Y:S01]  /*1d40*/  FMUL.FTZ R128, R9, R100 ;  /* 0x0000006409807220 */ /* 0x000fe20000410000 */
[----:B------:R-:W1:Y:S01]  /*1d50*/  LDS.128 R84, [R140.X16+0x200] ;  /* 0x000200008c547984 */ /* 0x000e62000000cc00 */
[----:B------:R-:W-:Y:S01]  /*1d60*/  MOV R9, UR8 ;  /* 0x0000000800097c02 */ /* 0x000fe20008000f00 */
[----:B------:R-:W-:Y:S02]  /*1d70*/  FMUL.FTZ R103, R22, R103 ;  /* 0x0000006716677220 */ /* 0x000fe40000410000 */
[----:B------:R-:W2:Y:S01]  /*1d80*/  LDS.128 R88, [R140.X16+0x400] ;  /* 0x000400008c587984 */ /* 0x000ea2000000cc00 */
[----:B------:R-:W-:Y:S02]  /*1d90*/  FMUL.FTZ R104, R23, R104 ;  /* 0x0000006817687220 */ /* 0x000fe40000410000 */
[----:B------:R-:W-:Y:S01]  /*1da0*/  IMAD.WIDE R8, R138, 0x10, R8 ;  /* 0x000000108a087825 */ /* 0x000fe200078e0208 */
[----:B------:R-:W3:Y:S03]  /*1db0*/  LDS.128 R76, [R140.X16+0x600] ;  /* 0x000600008c4c7984 */ /* 0x000ee6000000cc00 */
        /* <DEDUP_REMOVED lines=14> */
[----:B------:R-:W-:-:S03]  /*1ea0*/  FFMA.FTZ R143, R51, R134, R143 ;  /* 0x00000086338f7223 */ /* 0x000fc6000001008f */
        /* <DEDUP_REMOVED lines=25> */
[----:B------:R-:W-:Y:S01]  /*2040*/  STS.128 [R137], R24 ;  /* 0x0000001889007388 */ /* 0x000fe20000000c00 */
[----:B------:R-:W-:Y:S01]  /*2050*/  FMUL.FTZ R75, R75, R108 ;  /* 0x0000006c4b4b7220 */ /* 0x000fe20000410000 */
[----:B------:R-:W-:Y:S01]  /*2060*/  UIMAD UR7, UR19, UR31, UR7 ;  /* 0x0000001f130772a4 */ /* 0x000fe2000f8e0207 */
[----:B------:R-:W-:Y:S01]  /*2070*/  FMUL.FTZ R74, R74, R107 ;  /* 0x0000006b4a4a7220 */ /* 0x000fe20000410000 */
[----:B------:R-:W-:Y:S01]  /*2080*/  STS.128 [R137+0x10], R28 ;  /* 0x0000101c89007388 */ /* 0x000fe20000000c00 */
[----:B------:R-:W-:Y:S01]  /*2090*/  FMUL.FTZ R73, R73, R106 ;  /* 0x0000006a49497220 */ /* 0x000fe20000410000 */
[----:B------:R-:W-:Y:S01]  /*20a0*/  ULDC.64 UR30, c[0x0][0x270] ;  /* 0x00009c00001e7ab9 */ /* 0x000fe20000000a00 */
[----:B------:R-:W-:Y:S01]  /*20b0*/  FMUL.FTZ R72, R105, R72 ;  /* 0x0000004869487220 */ /* 0x000fe20000410000 */
[----:B------:R-:W-:Y:S01]  /*20c0*/  STS.128 [R137+0x20], R68 ;  /* 0x0000204489007388 */ /* 0x000fe20000000c00 */
[----:B------:R-:W-:-:S02]  /*20d0*/  UIADD3 UR9, UR9, UR7, URZ ;  /* 0x0000000709097290 */ /* 0x000fc4000fffe03f */
[----:B------:R-:W-:Y:S01]  /*20e0*/  ULEA UR7, UP0, UR8, UR30, 0x2 ;  /* 0x0000001e08077291 */ /* 0x000fe2000f80103f */
[----:B------:R-:W-:Y:S01]  /*20f0*/  STS.128 [R137+0x30], R72 ;  /* 0x0000304889007388 */ /* 0x000fe20000000c00 */
        /* <DEDUP_REMOVED lines=13> */
.L_x_9894:
        /* <DEDUP_REMOVED lines=13> */
[----:B-1----:R-:W-:Y:S02]  /*22a0*/  FMUL.FTZ R16, R135, UR4 ;  /* 0x0000000487107c20 */ /* 0x002fe40008410000 */
        /* <DEDUP_REMOVED lines=14> */
[----:B0-----:R-:W-:Y:S02]  /*2390*/  FMUL.FTZ R8, R127, UR4 ;  /* 0x000000047f087c20 */ /* 0x001fe40008410000 */
        /* <DEDUP_REMOVED lines=45> */
.L_x_9974:
        /* <DEDUP_REMOVED lines=19> */
[C---:B------:R-:W-:Y:S01]  /*27a0*/  LOP3.LUT R138, R139.reuse, 0x1f, R142, 0xf8, !PT ;  /* 0x0000001f8b8a7812 */ /* 0x040fe200078ef88e */
[----:B------:R-:W-:Y:S02]  /*27b0*/  UIMAD.WIDE.U32 UR30, UR7, UR34, URZ ;  /* 0x00000022071e72a5 */ /* 0x000fe4000f8e003f */
[----:B------:R-:W-:Y:S01]  /*27c0*/  UIMAD UR35, UR7, UR35, UR40 ;  /* 0x00000023072372a4 */ /* 0x000fe2000f8e0228 */
[----:B------:R-:W-:Y:S01]  /*27d0*/  IADD3 R53, R139, R138, RZ ;  /* 0x0000008a8b357210 */ /* 0x000fe20007ffe0ff */
[----:B------:R-:W-:Y:S02]  /*27e0*/  ULEA UR34, UP0, UR30, UR27, 0x2 ;  /* 0x0000001b1e227291 */ /* 0x000fe4000f80103f */
[----:B------:R-:W-:-:S04]  /*27f0*/  UIADD3 UR31, UR31, UR35, URZ ;  /* 0x000000231f1f7290 */ /* 0x000fc8000fffe03f */
[----:B------:R-:W-:Y:S01]  /*2800*/  ULEA.HI.X UR30, UR30, UR28, UR31, 0x2, UP0 ;  /* 0x0000001c1e1e7291 */ /* 0x000fe200080f141f */
[----:B------:R-:W-:Y:S01]  /*2810*/  MOV R84, UR34 ;  /* 0x0000002200547c02 */ /* 0x000fe20008000f00 */
[----:B------:R-:W-:-:S04]  /*2820*/  ULDC.64 UR34, c[0x0][0x198] ;  /* 0x0000660000227ab9 */ /* 0x000fc80000000a00 */
[----:B------:R-:W-:-:S05]  /*2830*/  MOV R85, UR30 ;  /* 0x0000001e00557c02 */ /* 0x000fca0008000f00 */
[----:B------:R-:W-:-:S05]  /*2840*/  IMAD.WIDE R84, R53, 0x10, R84 ;  /* 0x0000001035547825 */ /* 0x000fca00078e0254 */
[----:B------:R0:W3:Y:S04]  /*2850*/  LDG.E.128 R52, [R84.64] ;  /* 0x0000002054347981 */ /* 0x0000e8000c1e1d00 */
[----:B----4-:R0:W4:Y:S04]  /*2860*/  LDG.E.128 R56, [R84.64+0x200] ;  /* 0x0002002054387981 */ /* 0x010128000c1e1d00 */
[----:B------:R0:W3:Y:S04]  /*2870*/  LDG.E.128 R60, [R84.64+0x400] ;  /* 0x00040020543c7981 */ /* 0x0000e8000c1e1d00 */
[----:B------:R0:W3:Y:S04]  /*2880*/  LDG.E.128 R64, [R84.64+0x600] ;  /* 0x0006002054407981 */ /* 0x0000e8000c1e1d00 */
[----:B------:R0:W3:Y:S04]  /*2890*/  LDG.E.128 R68, [R84.64+0x800] ;  /* 0x0008002054447981 */ /* 0x0000e8000c1e1d00 */
[----:B------:R0:W3:Y:S04]  /*28a0*/  LDG.E.128 R72, [R84.64+0xa00] ;  /* 0x000a002054487981 */ /* 0x0000e8000c1e1d00 */
[----:B------:R0:W3:Y:S04]  /*28b0*/  LDG.E.128 R76, [R84.64+0xc00] ;  /* 0x000c0020544c7981 */ /* 0x0000e8000c1e1d00 */
[----:B------:R0:W3:Y:S01]  /*28c0*/  LDG.E.128 R80, [R84.64+0xe00] ;  /* 0x000e002054507981 */ /* 0x0000e2000c1e1d00 */
[C---:B------:R-:W-:Y:S01]  /*28d0*/  LOP3.LUT R192, R142.reuse, 0x1f, RZ, 0xc0, !PT ;  /* 0x0000001f8ec07812 */ /* 0x040fe200078ec0ff */
[----:B------:R-:W-:Y:S01]  /*28e0*/  UIMAD UR40, UR18, UR34, URZ ;  /* 0x00000022122872a4 */ /* 0x000fe2000f8e023f */
[----:B------:R-:W-:Y:S01]  /*28f0*/  ISETP.NE.AND P2, PT, R142, RZ, PT ;  /* 0x000000ff8e00720c */ /* 0x000fe20003f45270 */
[----:B------:R-:W-:Y:S01]  /*2900*/  UIMAD.WIDE.U32 UR30, UR19, UR34, URZ ;  /* 0x00000022131e72a5 */ /* 0x000fe2000f8e003f */
[----:B------:R-:W-:Y:S01]  /*2910*/  ISETP.NE.AND P0, PT, R192, RZ, PT ;  /* 0x000000ffc000720c */ /* 0x000fe20003f05270 */
[----:B------:R-:W-:Y:S01]  /*2920*/  UIMAD UR40, UR19, UR35, UR40 ;  /* 0x00000023132872a4 */ /* 0x000fe2000f8e0228 */
[----:B------:R-:W-:-:S02]  /*2930*/  MOV R147, 0x10 ;  /* 0x0000001000937802 */ /* 0x000fc40000000f00 */
[----:B------:R-:W-:Y:S01]  /*2940*/  ULDC.64 UR34, c[0x0][0x1a0] ;  /* 0x0000680000227ab9 */ /* 0x000fe20000000a00 */
[----:B0-----:R-:W-:Y:S01]  /*2950*/  MOV R84, UR29 ;  /* 0x0000001d00547c02 */ /* 0x001fe20008000f00 */
[----:B------:R-:W-:Y:S01]  /*2960*/  UIMAD UR43, UR39, UR34, URZ ;  /* 0x00000022272b72a4 */ /* 0x000fe2000f8e023f */
[----:B------:R-:W-:Y:S01]  /*2970*/  MOV R85, c[0x0][0x16c] ;  /* 0x00005b0000557a02 */ /* 0x000fe20000000f00 */
[----:B------:R-:W-:Y:S02]  /*2980*/  UIADD3 UR31, UR31, UR40, URZ ;  /* 0x000000281f1f7290 */ /* 0x000fe4000fffe03f */
[----:B------:R-:W-:Y:S02]  /*2990*/  UIMAD UR43, UR7, UR35, UR43 ;  /* 0x00000023072b72a4 */ /* 0x000fe4000f8e022b */
[----:B------:R-:W-:Y:S02]  /*29a0*/  UIMAD.WIDE.U32 UR34, UR7, UR34, UR30 ;  /* 0x00000022072272a5 */ /* 0x000fe4000f8e001e */
[----:B------:R-:W-:-:S02]  /*29b0*/  UIADD3 UR40, UR29, -0x1, URZ ;  /* 0xffffffff1d287890 */ /* 0x000fc4000fffe03f */
[----:B------:R-:W-:Y:S02]  /*29c0*/  ULDC.64 UR30, c[0x0][0x228] ;  /* 0x00008a00001e7ab9 */ /* 0x000fe40000000a00 */
[----:B------:R-:W-:Y:S02]  /*29d0*/  UIADD3 UR43, UR35, UR43, URZ ;  /* 0x0000002b232b7290 */ /* 0x000fe4000fffe03f */
[----:B------:R-:W-:Y:S02]  /*29e0*/  ULEA UR35, UP0, UR34, UR30, 0x3 ;  /* 0x0000001e22237291 */ /* 0x000fe4000f80183f */
[----:B------:R-:W-:Y:S02]  /*29f0*/  ULEA.HI UR30, UR40, UR40, URZ, 0x1 ;  /* 0x00000028281e7291 */ /* 0x000fe4000f8f083f */
[----:B------:R-:W-:Y:S02]  /*2a00*/  ULEA.HI.X UR31, UR34, UR31, UR43, 0x3, UP0 ;  /* 0x0000001f221f7291 */ /* 0x000fe400080f1c2b */
[----:B------:R-:W-:-:S04]  /*2a10*/  ULOP3.LUT UR30, UR30, 0xfffffe, URZ, 0xc0, !UPT ;  /* 0x00fffffe1e1e7892 */ /* 0x000fc8000f8ec03f */
[----:B------:R-:W-:-:S04]  /*2a20*/  UIADD3 UR30, UR40, -UR30, URZ ;  /* 0x8000001e281e7290 */ /* 0x000fc8000fffe03f */
[----:B------:R-:W-:-:S06]  /*2a30*/  ULEA UR30, UR30, UR7, 0x8 ;  /* 0x000000071e1e7291 */ /* 0x000fcc000f8e403f */
[----:B------:R-:W-:Y:S01]  /*2a40*/  MOV R144, UR30 ;  /* 0x0000001e00907c02 */ /* 0x000fe20008000f00 */
[----:B--2---:R0:W1:Y:S08]  /*2a50*/  R2UR UR41, R3 ;  /* 0x00000000032973c2 */ /* 0x00407000000e0000 */
[----:B------:R2:W2:Y:S01]  /*2a60*/  R2UR UR42, R2 ;  /* 0x00000000022a73c2 */ /* 0x0004a200000e0000 */
[----:B0-----:R-:W-:-:S04]  /*2a70*/  MOV R3, UR29 ;  /* 0x0000001d00037c02 */ /* 0x001fc80008000f00 */
[----:B------:R-:W-:Y:S01]  /*2a80*/  ISETP.LT.OR P1, PT, R3, 0x2, P0 ;  /* 0x000000020300780c */ /* 0x000fe20000721670 */
[----:B-1----:R-:W-:Y:S02]  /*2a90*/  FMUL.FTZ R86, R119, UR41 ;  /* 0x0000002977567c20 */ /* 0x002fe40008410000 */
[----:B------:R-:W-:-:S10]  /*2aa0*/  FMUL.FTZ R3, R118, UR41 ;  /* 0x0000002976037c20 */ /* 0x000fd40008410000 */
[----:B------:R-:W-:Y:S01]  /*2ab0*/  @!P1 IADD3 R84, R84, -0x2, RZ ;  /* 0xfffffffe54549810 */ /* 0x000fe20007ffe0ff */
[----:B------:R-:W-:Y:S02]  /*2ac0*/  FMUL.RZ R87, R86, 0.15915493667125701904 ;  /* 0x3e22f98356577820 */ /* 0x000fe4000040c000 */
[----:B------:R-:W-:Y:S02]  /*2ad0*/  FMUL.FTZ R86, R120, UR41 ;  /* 0x0000002978567c20 */ /* 0x000fe40008410000 */
[----:B------:R-:W-:Y:S01]  /*2ae0*/  MUFU.SIN R89, R87 ;  /* 0x0000005700597308 */ /* 0x000fe20000000400 */
[----:B--2---:R-:W-:Y:S02]  /*2af0*/  FMUL.FTZ R2, R113, UR41 ;  /* 0x0000002971027c20 */ /* 0x004fe40008410000 */
[----:B------:R-:W-:Y:S02]  /*2b00*/  FMUL.RZ R88, R86, 0.15915493667125701904 ;  /* 0x3e22f98356587820 */ /* 0x000fe4000040c000 */
[----:B------:R-:W-:Y:S01]  /*2b10*/  @!P1 IMAD R146, R84, R85, UR7 ;  /* 0x0000000754929e24 */ /* 0x000fe2000f8e0255 */
[----:B------:R-:W-:Y:S01]  /*2b20*/  IADD3 R85, R140, 0x20, RZ ;  /* 0x000000208c557810 */ /* 0x000fe20007ffe0ff */
[----:B------:R-:W-:Y:S01]  /*2b30*/  FMUL.FTZ R84, R116, UR41 ;  /* 0x0000002974547c20 */ /* 0x000fe20008410000 */
[----:B------:R0:W-:Y:S01]  /*2b40*/  MUFU.COS R145, R87 ;  /* 0x0000005700917308 */ /* 0x0001e20000000000 */
[----:B------:R-:W-:Y:S01]  /*2b50*/  FMUL.FTZ R150, R109, UR41 ;  /* 0x000000296d967c20 */ /* 0x000fe20008410000 */
[----:B------:R-:W-:Y:S01]  /*2b60*/  LEA.HI.SX32 R85, R85, R140, 0x1b ;  /* 0x0000008c55557211 */ /* 0x000fe200078fdaff */
[----:B------:R-:W-:-:S02]  /*2b70*/  FMUL.RZ R84, R84, 0.15915493667125701904 ;  /* 0x3e22f98354547820 */ /* 0x000fc4000040c000 */
[----:B------:R-:W-:Y:S02]  /*2b80*/  FMUL.FTZ R86, R117, UR41 ;  /* 0x0000002975567c20 */ /* 0x000fe40008410000 */
[----:B------:R-:W-:Y:S01]  /*2b90*/  @!P1 IMAD.WIDE R146, R146, R147, UR10 ;  /* 0x0000000a92929e25 */ /* 0x000fe2000f8e0293 */
[----:B------:R-:W-:Y:S03]  /*2ba0*/  MUFU.SIN R155, R88 ;  /* 0x00000058009b7308 */ /* 0x000fe60000000400 */
[----:B0-----:R-:W-:Y:S02]  /*2bb0*/  FMUL.RZ R87, R3, 0.15915493667125701904 ;  /* 0x3e22f98303577820 */ /* 0x001fe4000040c000 */
[----:B------:R-:W-:-:S03]  /*2bc0*/  FMUL.FTZ R3, R115, UR41 ;  /* 0x0000002973037c20 */ /* 0x000fc60008410000 */
[----:B------:R0:W-:Y:S01]  /*2bd0*/  MUFU.COS R153, R88 ;  /* 0x0000005800997308 */ /* 0x0001e20000000000 */
[----:B------:R-:W-:Y:S02]  /*2be0*/  FMUL.RZ R151, R150, 0.15915493667125701904 ;  /* 0x3e22f98396977820 */ /* 0x000fe4000040c000 */
[----:B------:R-:W-:-:S05]  /*2bf0*/  FMUL.RZ R86, R86, 0.15915493667125701904 ;  /* 0x3e22f98356567820 */ /* 0x000fca000040c000 */
[----:B------:R-:W-:Y:S01]  /*2c00*/  MUFU.SIN R157, R87 ;  /* 0x00000057009d7308 */ /* 0x000fe20000000400 */
[----:B0-----:R-:W-:Y:S01]  /*2c10*/  FMUL.RZ R88, R3, 0.15915493667125701904 ;  /* 0x3e22f98303587820 */ /* 0x001fe2000040c000 */
[----:B------:R-:W-:-:S05]  /*2c20*/  LEA.HI.SX32 R3, R140, R140, 0x1b ;  /* 0x0000008c8c037211 */ /* 0x000fca00078fdaff */
[----:B---3--:R0:W-:Y:S01]  /*2c30*/  STS.128 [R3.X16], R52 ;  /* 0x0000003403007388 */ /* 0x0081e2000000cc00 */
[----:B------:R-:W-:Y:S03]  /*2c40*/  MUFU.SIN R159, R88 ;  /* 0x00000058009f7308 */ /* 0x000fe60000000400 */
[----:B----4-:R1:W-:Y:S05]  /*2c50*/  STS.128 [R85.X16+0x200], R56 ;  /* 0x0002003855007388 */ /* 0x0103ea000000cc00 */
[----:B------:R2:W-:Y:S01]  /*2c60*/  MUFU.COS R158, R88 ;  /* 0x00000058009e7308 */ /* 0x0005e20000000000 */
[----:B0-----:R-:W-:-:S07]  /*2c70*/  FMUL.RZ R52, R2, 0.15915493667125701904 ;  /* 0x3e22f98302347820 */ /* 0x001fce000040c000 */
[----:B------:R0:W-:Y:S01]  /*2c80*/  MUFU.COS R156, R87 ;  /* 0x00000057009c7308 */ /* 0x0001e20000000000 */
[----:B--2---:R-:W-:Y:S02]  /*2c90*/  MOV R88, UR42 ;  /* 0x0000002a00587c02 */ /* 0x004fe40008000f00 */
[----:B------:R-:W-:Y:S01]  /*2ca0*/  IADD3 R3, R140, 0x60, RZ ;  /* 0x000000608c037810 */ /* 0x000fe20007ffe0ff */
[----:B-1----:R-:W-:Y:S01]  /*2cb0*/  FMUL.FTZ R56, R114, UR41 ;  /* 0x0000002972387c20 */ /* 0x002fe20008410000 */
[----:B------:R-:W-:Y:S01]  /*2cc0*/  IADD3 R53, R140, 0x80, RZ ;  /* 0x000000808c357810 */ /* 0x000fe20007ffe0ff */
[----:B------:R-:W-:Y:S01]  /*2cd0*/  FMUL.FTZ R88, R88, 1.4426950216293334961 ;  /* 0x3fb8aa3b58587820 */ /* 0x000fe20000410000 */
[----:B------:R-:W-:Y:S01]  /*2ce0*/  LEA.HI.SX32 R3, R3, R140, 0x1b ;  /* 0x0000008c03037211 */ /* 0x000fe200078fdaff */
[----:B------:R-:W-:Y:S01]  /*2cf0*/  MUFU.SIN R148, R52 ;  /* 0x0000003400947308 */ /* 0x000fe20000000400 */
[C---:B0-----:R-:W-:Y:S01]  /*2d00*/  IADD3 R87, R140.reuse, 0x40, RZ ;  /* 0x000000408c577810 */ /* 0x041fe20007ffe0ff */
[----:B------:R-:W-:Y:S01]  /*2d10*/  FMUL.FTZ R2, R119, R88 ;  /* 0x0000005877027220 */ /* 0x000fe20000410000 */
[----:B------:R-:W-:Y:S01]  /*2d20*/  IADD3 R55, R140, 0xa0, RZ ;  /* 0x000000a08c377810 */ /* 0x000fe20007ffe0ff */
[----:B------:R-:W-:Y:S01]  /*2d30*/  FMUL.RZ R56, R56, 0.15915493667125701904 ;  /* 0x3e22f98338387820 */ /* 0x000fe2000040c000 */
[----:B------:R-:W-:-:S02]  /*2d40*/  LEA.HI.SX32 R87, R87, R140, 0x1b ;  /* 0x0000008c57577211 */ /* 0x000fc400078fdaff */
[-C--:B------:R-:W-:Y:S01]  /*2d50*/  LEA.HI.SX32 R53, R53, R140.reuse, 0x1b ;  /* 0x0000008c35357211 */ /* 0x080fe200078fdaff */
[----:B------:R-:W0:Y:S01]  /*2d60*/  MUFU.EX2 R54, R2 ;  /* 0x0000000200367308 */ /* 0x000e220000000800 */
[-C--:B------:R-:W-:Y:S01]  /*2d70*/  LEA.HI.SX32 R55, R55, R140.reuse, 0x1b ;  /* 0x0000008c37377211 */ /* 0x080fe200078fdaff */
[----:B------:R-:W-:Y:S01]  /*2d80*/  STS.128 [R87.X16+0x400], R60 ;  /* 0x0004003c57007388 */ /* 0x000fe2000000cc00 */
[----:B------:R-:W-:Y:S02]  /*2d90*/  IADD3 R57, R140, 0xe0, RZ ;  /* 0x000000e08c397810 */ /* 0x000fe40007ffe0ff */
[----:B------:R-:W-:Y:S01]  /*2da0*/  MOV R85, UR31 ;  /* 0x0000001f00557c02 */ /* 0x000fe20008000f00 */
[----:B------:R1:W-:Y:S01]  /*2db0*/  STS.128 [R3.X16+0x600], R64 ;  /* 0x0006004003007388 */ /* 0x0003e2000000cc00 */
[----:B------:R-:W-:Y:S01]  /*2dc0*/  LEA.HI.SX32 R57, R57, R140, 0x1b ;  /* 0x0000008c39397211 */ /* 0x000fe200078fdaff */
[----:B------:R2:W-:Y:S02]  /*2dd0*/  MUFU.COS R163, R52 ;  /* 0x0000003400a37308 */ /* 0x0005e40000000000 */
[----:B------:R3:W-:Y:S04]  /*2de0*/  STS.128 [R53.X16+0x800], R68 ;  /* 0x0008004435007388 */ /* 0x0007e8000000cc00 */
[----:B------:R-:W-:Y:S02]  /*2df0*/  STS.128 [R55.X16+0xa00], R72 ;  /* 0x000a004837007388 */ /* 0x000fe4000000cc00 */
[----:B------:R-:W-:Y:S01]  /*2e00*/  MUFU.SIN R161, R84 ;  /* 0x0000005400a17308 */ /* 0x000fe20000000400 */
[----:B0-----:R-:W-:Y:S01]  /*2e10*/  FMUL.FTZ R2, R54, R145 ;  /* 0x0000009136027220 */ /* 0x001fe20000410000 */
[----:B------:R-:W-:-:S02]  /*2e20*/  IADD3 R145, R142, 0x200, RZ ;  /* 0x000002008e917810 */ /* 0x000fc40007ffe0ff */
[----:B-1----:R-:W-:-:S04]  /*2e30*/  IADD3 R3, R140, 0xc0, RZ ;  /* 0x000000c08c037810 */ /* 0x002fc80007ffe0ff */
[----:B------:R0:W-:Y:S01]  /*2e40*/  MUFU.COS R160, R84 ;  /* 0x0000005400a07308 */ /* 0x0001e20000000000 */
[----:B------:R-:W-:Y:S01]  /*2e50*/  SEL R144, R144, R145, !P2 ;  /* 0x0000009190907207 */ /* 0x000fe20005000000 */
[----:B---3--:R-:W-:Y:S01]  /*2e60*/  FMUL.FTZ R53, R111, UR41 ;  /* 0x000000296f357c20 */ /* 0x008fe20008410000 */
[----:B--2---:R-:W-:Y:S01]  /*2e70*/  LEA.HI.SX32 R52, R3, R140, 0x1b ;  /* 0x0000008c03347211 */ /* 0x004fe200078fdaff */
[----:B------:R-:W-:Y:S02]  /*2e80*/  FMUL.FTZ R3, R54, R89 ;  /* 0x0000005936037220 */ /* 0x000fe40000410000 */
[----:B------:R-:W-:Y:S02]  /*2e90*/  FMUL.RZ R54, R53, 0.15915493667125701904 ;  /* 0x3e22f98335367820 */ /* 0x000fe4000040c000 */
[----:B------:R1:W-:Y:S01]  /*2ea0*/  STS.128 [R52.X16+0xc00], R76 ;  /* 0x000c004c34007388 */ /* 0x0003e2000000cc00 */
[----:B0-----:R-:W-:Y:S01]  /*2eb0*/  MOV R84, UR35 ;  /* 0x0000002300547c02 */ /* 0x001fe20008000f00 */
[----:B------:R-:W-:Y:S01]  /*2ec0*/  FMUL.FTZ R53, R112, UR41 ;  /* 0x0000002970357c20 */ /* 0x000fe20008410000 */
[----:B------:R-:W-:Y:S01]  /*2ed0*/  MUFU.SIN R149, R56 ;  /* 0x0000003800957308 */ /* 0x000fe20000000400 */
[----:B------:R-:W-:Y:S02]  /*2ee0*/  STS.128 [R57.X16+0xe00], R80 ;  /* 0x000e005039007388 */ /* 0x000fe4000000cc00 */
[----:B------:R-:W-:-:S02]  /*2ef0*/  FMUL.RZ R183, R53, 0.15915493667125701904 ;  /* 0x3e22f98335b77820 */ /* 0x000fc4000040c000 */
[----:B------:R-:W5:Y:S03]  /*2f00*/  LDG.E.64 R84, [R84.64] ;  /* 0x0000002054547981 */ /* 0x000f66000c1e1b00 */
[----:B------:R-:W-:Y:S01]  /*2f10*/  MUFU.COS R175, R56 ;  /* 0x0000003800af7308 */ /* 0x000fe20000000000 */
[----:B-1----:R-:W-:-:S07]  /*2f20*/  SHF.L.U32 R52, R140, 0x3, RZ ;  /* 0x000000038c347819 */ /* 0x002fce00000006ff */
[----:B------:R-:W-:Y:S01]  /*2f30*/  MUFU.SIN R177, R54 ;  /* 0x0000003600b17308 */ /* 0x000fe20000000400 */
[----:B------:R-:W-:Y:S01]  /*2f40*/  LEA.HI.SX32 R89, R52, R52, 0x1b ;  /* 0x0000003434597211 */ /* 0x000fe200078fdaff */
[----:B------:R-:W-:-:S06]  /*2f50*/  NOP ;  /* 0x0000000000007918 */ /* 0x000fcc0000000000 */
[----:B------:R0:W-:Y:S01]  /*2f60*/  MUFU.COS R179, R54 ;  /* 0x0000003600b37308 */ /* 0x0001e20000000000 */
[----:B------:R-:W1:Y:S04]  /*2f70*/  LDS.128 R60, [R89.X16] ;  /* 0x00000000593c7984 */ /* 0x000e68000000cc00 */
[----:B------:R-:W2:Y:S01]  /*2f80*/  LDS.128 R64, [R89.X16+0x10] ;  /* 0x0000100059407984 */ /* 0x000ea2000000cc00 */
[----:B------:R-:W-:Y:S02]  /*2f90*/  FMUL.FTZ R150, R110, UR41 ;  /* 0x000000296e967c20 */ /* 0x000fe40008410000 */
[----:B------:R-:W-:Y:S01]  /*2fa0*/  MUFU.SIN R154, R86 ;  /* 0x00000056009a7308 */ /* 0x000fe20000000400 */
[----:B------:R-:W3:Y:S04]  /*2fb0*/  LDS.128 R68, [R89.X16+0x20] ;  /* 0x0000200059447984 */ /* 0x000ee8000000cc00 */
[----:B------:R-:W4:Y:S03]  /*2fc0*/  LDS.128 R72, [R89.X16+0x30] ;  /* 0x0000300059487984 */ /* 0x000f26000000cc00 */
[----:B------:R0:W-:Y:S01]  /*2fd0*/  MUFU.COS R152, R86 ;  /* 0x0000005600987308 */ /* 0x0001e20000000000 */
[----:B------:R-:W1:Y:S04]  /*2fe0*/  LDS.128 R76, [R89.X16+0x40] ;  /* 0x00004000594c7984 */ /* 0x000e68000000cc00 */
[----:B------:R-:W1:Y:S04]  /*2ff0*/  LDS.128 R80, [R89.X16+0x50] ;  /* 0x0000500059507984 */ /* 0x000e68000000cc00 */
[----:B0-----:R-:W0:Y:S04]  /*3000*/  LDS.128 R52, [R89.X16+0x60] ;  /* 0x0000600059347984 */ /* 0x001e28000000cc00 */
[----:B------:R2:W0:Y:S01]  /*3010*/  LDS.128 R56, [R89.X16+0x70] ;  /* 0x0000700059387984 */ /* 0x000422000000cc00 */
[----:B------:R-:W-:Y:S01]  /*3020*/  FMUL.RZ R150, R150, 0.15915493667125701904 ;  /* 0x3e22f98396967820 */ /* 0x000fe2000040c000 */
[----:B------:R-:W-:-:S02]  /*3030*/  CS2R R86, SRZ ;  /* 0x0000000000567805 */ /* 0x000fc4000001ff00 */
[----:B------:R2:W-:Y:S04]  /*3040*/  STS.64 [R144.X8+0x2550], R2 ;  /* 0x0025500290007388 */ /* 0x0005e80000008a00 */
[----:B------:R-:W-:Y:S01]  /*3050*/  BAR.SYNC.DEFER_BLOCKING 0x0 ;  /* 0x0000000000007b1d */ /* 0x000fe20000010000 */
[----:B--2---:R-:W-:-:S04]  /*3060*/  FMUL.FTZ R89, R107, UR41 ;  /* 0x000000296b597c20 */ /* 0x004fc80008410000 */
[----:B------:R-:W-:Y:S02]  /*3070*/  FMUL.RZ R144, R89, 0.15915493667125701904 ;  /* 0x3e22f98359907820 */ /* 0x000fe4000040c000 */
[----:B------:R-:W-:-:S04]  /*3080*/  FMUL.FTZ R89, R108, UR41 ;  /* 0x000000296c597c20 */ /* 0x000fc80008410000 */
[----:B------:R-:W-:Y:S02]  /*3090*/  FMUL.RZ R162, R89, 0.15915493667125701904 ;  /* 0x3e22f98359a27820 */ /* 0x000fe4000040c000 */
[----:B------:R-:W-:-:S04]  /*30a0*/  FMUL.FTZ R89, R105, UR41 ;  /* 0x0000002969597c20 */ /* 0x000fc80008410000 */
[----:B------:R-:W-:Y:S02]  /*30b0*/  FMUL.RZ R164, R89, 0.15915493667125701904 ;  /* 0x3e22f98359a47820 */ /* 0x000fe4000040c000 */
[----:B------:R-:W-:Y:S01]  /*30c0*/  FMUL.FTZ R89, R106, UR41 ;  /* 0x000000296a597c20 */ /* 0x000fe20008410000 */
[----:B------:R-:W-:Y:S01]  /*30d0*/  MUFU.SIN R171, R150 ;  /* 0x0000009600ab7308 */ /* 0x000fe20000000400 */
[----:B------:R2:W5:Y:S02]  /*30e0*/  @!P1 LDG.E.64 R86, [R146.64+0x8] ;  /* 0x0000082092569981 */ /* 0x000564000c1e1b00 */
[----:B------:R-:W-:Y:S02]  /*30f0*/  FMUL.RZ R182, R89, 0.15915493667125701904 ;  /* 0x3e22f98359b67820 */ /* 0x000fe4000040c000 */
[----:B------:R-:W-:-:S03]  /*3100*/  FMUL.FTZ R89, R120, R88 ;  /* 0x0000005878597220 */ /* 0x000fc60000410000 */
[----:B------:R0:W-:Y:S01]  /*3110*/  MUFU.COS R189, R150 ;  /* 0x0000009600bd7308 */ /* 0x0001e20000000000 */
[-C--:B--2---:R-:W-:Y:S02]  /*3120*/  FMUL.FTZ R146, R117, R88.reuse ;  /* 0x0000005875927220 */ /* 0x084fe40000410000 */
[----:B0-----:R-:W-:-:S05]  /*3130*/  FMUL.FTZ R150, R118, R88 ;  /* 0x0000005876967220 */ /* 0x001fca0000410000 */
[----:B------:R-:W-:Y:S01]  /*3140*/  MUFU.SIN R174, R144 ;  /* 0x0000009000ae7308 */ /* 0x000fe20000000400 */
[----:B------:R-:W-:-:S07]  /*3150*/  FMUL.FTZ R165, R113, R88 ;  /* 0x0000005871a57220 */ /* 0x000fce0000410000 */
[----:B------:R-:W-:Y:S08]  /*3160*/  MUFU.COS R173, R144 ;  /* 0x0000009000ad7308 */ /* 0x000ff00000000000 */
[----:B------:R-:W-:Y:S08]  /*3170*/  MUFU.SIN R172, R162 ;  /* 0x000000a200ac7308 */ /* 0x000ff00000000400 */
[----:B------:R0:W-:Y:S08]  /*3180*/  MUFU.COS R167, R162 ;  /* 0x000000a200a77308 */ /* 0x0001f00000000000 */
[----:B------:R-:W2:Y:S01]  /*3190*/  MUFU.EX2 R144, R89 ;  /* 0x0000005900907308 */ /* 0x000ea20000000800 */
[----:B0-----:R-:W-:-:S07]  /*31a0*/  FMUL.FTZ R162, R115, R88 ;  /* 0x0000005873a27220 */ /* 0x001fce0000410000 */
[----:B------:R-:W0:Y:S08]  /*31b0*/  MUFU.EX2 R150, R150 ;  /* 0x0000009600967308 */ /* 0x000e300000000800 */
[----:B------:R0:W1:Y:S08]  /*31c0*/  MUFU.EX2 R147, R146 ;  /* 0x0000009200937308 */ /* 0x0000700000000800 */
[----:B------:R-:W3:Y:S01]  /*31d0*/  MUFU.EX2 R162, R162 ;  /* 0x000000a200a27308 */ /* 0x000ee20000000800 */
[----:B--2---:R-:W-:-:S02]  /*31e0*/  FMUL.FTZ R155, R144, R155 ;  /* 0x0000009b909b7220 */ /* 0x004fc40000410000 */
[----:B0-----:R-:W-:-:S05]  /*31f0*/  FMUL.FTZ R146, R111, R88 ;  /* 0x000000586f927220 */ /* 0x001fca0000410000 */
[----:B------:R-:W0:Y:S01]  /*3200*/  MUFU.EX2 R165, R165 ;  /* 0x000000a500a57308 */ /* 0x000e220000000800 */
[C---:B------:R-:W-:Y:S02]  /*3210*/  FMUL.FTZ R156, R150.reuse, R156 ;  /* 0x0000009c969c7220 */ /* 0x040fe40000410000 */
[----:B------:R-:W-:Y:S02]  /*3220*/  FMUL.FTZ R157, R150, R157 ;  /* 0x0000009d969d7220 */ /* 0x000fe40000410000 */
[----:B------:R-:W-:Y:S02]  /*3230*/  FMUL.FTZ R153, R144, R153 ;  /* 0x0000009990997220 */ /* 0x000fe40000410000 */
[C---:B-1----:R-:W-:Y:S02]  /*3240*/  FMUL.FTZ R152, R147.reuse, R152 ;  /* 0x0000009893987220 */ /* 0x042fe40000410000 */
[----:B------:R-:W-:Y:S02]  /*3250*/  FMUL.FTZ R154, R147, R154 ;  /* 0x0000009a939a7220 */ /* 0x000fe40000410000 */
[----:B------:R-:W-:-:S02]  /*3260*/  FMUL.FTZ R150, R104, R155 ;  /* 0x0000009b68967220 */ /* 0x000fc40000410000 */
[----:B------:R-:W-:Y:S01]  /*3270*/  FMUL.FTZ R147, RZ, R155 ;  /* 0x0000009bff937220 */ /* 0x000fe20000410000 */
[----:B------:R-:W1:Y:S01]  /*3280*/  MUFU.EX2 R146, R146 ;  /* 0x0000009200927308 */ /* 0x000e620000000800 */
[C---:B---3--:R-:W-:Y:S02]  /*3290*/  FMUL.FTZ R158, R162.reuse, R158 ;  /* 0x0000009ea29e7220 */ /* 0x048fe40000410000 */
[----:B------:R-:W-:Y:S02]  /*32a0*/  FMUL.FTZ R159, R162, R159 ;  /* 0x0000009fa29f7220 */ /* 0x000fe40000410000 */
[----:B------:R-:W-:Y:S02]  /*32b0*/  FMUL.FTZ R89, R114, R88 ;  /* 0x0000005872597220 */ /* 0x000fe40000410000 */
[-C--:B------:R-:W-:Y:S02]  /*32c0*/  FFMA.FTZ R162, RZ, R153.reuse, R150 ;  /* 0x00000099ffa27223 */ /* 0x080fe40000010096 */
[----:B------:R-:W-:Y:S01]  /*32d0*/  FFMA.FTZ R150, R104, R153, -R147 ;  /* 0x0000009968967223 */ /* 0x000fe20000010893 */
[----:B------:R2:W3:Y:S01]  /*32e0*/  MUFU.EX2 R166, R89 ;  /* 0x0000005900a67308 */ /* 0x0004e20000000800 */
[----:B0-----:R-:W-:-:S02]  /*32f0*/  FMUL.FTZ R163, R165, R163 ;  /* 0x000000a3a5a37220 */ /* 0x001fc40000410000 */
[----:B------:R-:W-:Y:S02]  /*3300*/  FMUL.FTZ R148, R165, R148 ;  /* 0x00000094a5947220 */ /* 0x000fe40000410000 */
[----:B------:R-:W-:Y:S02]  /*3310*/  FADD.FTZ R191, RZ, R162 ;  /* 0x000000a2ffbf7221 */ /* 0x000fe40000010000 */
[----:B------:R-:W-:Y:S02]  /*3320*/  FADD.FTZ R165, R103, R150 ;  /* 0x0000009667a57221 */ /* 0x000fe40000010000 */
[C---:B------:R-:W-:Y:S02]  /*3330*/  FMUL.FTZ R150, R154.reuse, R191 ;  /* 0x000000bf9a967220 */ /* 0x040fe40000410000 */
[----:B------:R-:W-:Y:S02]  /*3340*/  FMUL.FTZ R176, R109, R88 ;  /* 0x000000586db07220 */ /* 0x000fe40000410000 */
[----:B------:R-:W-:-:S02]  /*3350*/  FMUL.FTZ R162, R154, R165 ;  /* 0x000000a59aa27220 */ /* 0x000fc40000410000 */
[-C--:B------:R-:W-:Y:S02]  /*3360*/  FMUL.FTZ R168, R112, R88.reuse ;  /* 0x0000005870a87220 */ /* 0x080fe40000410000 */
[-C--:B------:R-:W-:Y:S02]  /*3370*/  FMUL.FTZ R144, R107, R88.reuse ;  /* 0x000000586b907220 */ /* 0x080fe40000410000 */
[C---:B------:R-:W-:Y:S02]  /*3380*/  FFMA.FTZ R165, R152.reuse, R165, -R150 ;  /* 0x000000a598a57223 */ /* 0x040fe40000010896 */
[----:B------:R-:W-:Y:S01]  /*3390*/  FFMA.FTZ R162, R152, R191, R162 ;  /* 0x000000bf98a27223 */ /* 0x000fe200000100a2 */
[----:B------:R0:W-:Y:S01]  /*33a0*/  MUFU.EX2 R180, R144 ;  /* 0x0000009000b47308 */ /* 0x0001e20000000800 */
[----:B-1----:R-:W-:Y:S02]  /*33b0*/  FMUL.FTZ R150, R146, R177 ;  /* 0x000000b192967220 */ /* 0x002fe40000410000 */
[----:B--2---:R-:W-:-:S02]  /*33c0*/  FMUL.FTZ R89, R110, R88 ;  /* 0x000000586e597220 */ /* 0x004fc40000410000 */
[----:B------:R-:W-:-:S03]  /*33d0*/  FADD.FTZ R162, RZ, R162 ;  /* 0x000000a2ffa27221 */ /* 0x000fc60000010000 */
[----:B------:R-:W-:Y:S01]  /*33e0*/  MUFU.SIN R185, R151 ;  /* 0x0000009700b97308 */ /* 0x000fe20000000400 */
[----:B0-----:R-:W-:Y:S02]  /*33f0*/  FMUL.FTZ R144, R146, R179 ;  /* 0x000000b392907220 */ /* 0x001fe40000410000 */
[----:B------:R-:W-:-:S05]  /*3400*/  FADD.FTZ R146, R102, R165 ;  /* 0x000000a566927221 */ /* 0x000fca0000010000 */
[----:B------:R-:W-:Y:S01]  /*3410*/  MUFU.COS R187, R151 ;  /* 0x0000009700bb7308 */ /* 0x000fe20000000000 */
[----:B---3--:R-:W-:Y:S02]  /*3420*/  FMUL.FTZ R147, R166, R175 ;  /* 0x000000afa6937220 */ /* 0x008fe40000410000 */
[----:B------:R-:W-:-:S05]  /*3430*/  FMUL.FTZ R177, R157, R146 ;  /* 0x000000929db17220 */ /* 0x000fca0000410000 */
[----:B------:R-:W0:Y:S01]  /*3440*/  MUFU.EX2 R176, R176 ;  /* 0x000000b000b07308 */ /* 0x000e220000000800 */
[----:B------:R-:W-:-:S07]  /*3450*/  FMUL.FTZ R175, R157, R162 ;  /* 0x000000a29daf7220 */ /* 0x000fce0000410000 */
[----:B------:R-:W-:Y:S08]  /*3460*/  MUFU.SIN R181, R183 ;  /* 0x000000b700b57308 */ /* 0x000ff00000000400 */
[----:B------:R-:W1:Y:S01]  /*3470*/  MUFU.EX2 R168, R168 ;  /* 0x000000a800a87308 */ /* 0x000e620000000800 */
[----:B------:R-:W-:-:S07]  /*3480*/  FFMA.FTZ R177, R156, R162, R177 ;  /* 0x000000a29cb17223 */ /* 0x000fce00000100b1 */
[----:B------:R-:W-:Y:S08]  /*3490*/  MUFU.SIN R169, R164 ;  /* 0x000000a400a97308 */ /* 0x000ff00000000400 */
[----:B------:R2:W-:Y:S01]  /*34a0*/  MUFU.COS R170, R164 ;  /* 0x000000a400aa7308 */ /* 0x0005e20000000000 */
[----:B------:R-:W-:Y:S02]  /*34b0*/  FFMA.FTZ R146, R156, R146, -R175 ;  /* 0x000000929c927223 */ /* 0x000fe400000108af */
[----:B--2---:R-:W-:-:S05]  /*34c0*/  FMUL.FTZ R164, R116, R88 ;  /* 0x0000005874a47220 */ /* 0x004fca0000410000 */
[----:B------:R2:W-:Y:S01]  /*34d0*/  MUFU.EX2 R178, R89 ;  /* 0x0000005900b27308 */ /* 0x0005e20000000800 */
[----:B------:R-:W-:Y:S02]  /*34e0*/  FADD.FTZ R179, RZ, R177 ;  /* 0x000000b1ffb37221 */ /* 0x000fe40000010000 */
[----:B--2---:R-:W-:-:S05]  /*34f0*/  FMUL.FTZ R89, R108, R88 ;  /* 0x000000586c597220 */ /* 0x004fca0000410000 */
[----:B------:R-:W2:Y:S01]  /*3500*/  MUFU.EX2 R164, R164 ;  /* 0x000000a400a47308 */ /* 0x000ea20000000800 */
[----:B------:R-:W-:Y:S02]  /*3510*/  FADD.FTZ R177, R101, R146 ;  /* 0x0000009265b17221 */ /* 0x000fe40000010000 */
[----:B------:R-:W-:Y:S02]  /*3520*/  FMUL.FTZ R149, R166, R149 ;  /* 0x00000095a6957220 */ /* 0x000fe40000410000 */
[----:B------:R-:W-:-:S03]  /*3530*/  FMUL.FTZ R166, R105, R88 ;  /* 0x0000005869a67220 */ /* 0x000fc60000410000 */
[----:B------:R-:W3:Y:S01]  /*3540*/  MUFU.EX2 R89, R89 ;  /* 0x0000005900597308 */ /* 0x000ee20000000800 */
[C---:B0-----:R-:W-:Y:S02]  /*3550*/  FMUL.FTZ R162, R176.reuse, R187 ;  /* 0x000000bbb0a27220 */ /* 0x041fe40000410000 */
[----:B------:R-:W-:Y:S02]  /*3560*/  FMUL.FTZ R146, R176, R185 ;  /* 0x000000b9b0927220 */ /* 0x000fe40000410000 */
[----:B------:R-:W-:Y:S02]  /*3570*/  FMUL.FTZ R88, R106, R88 ;  /* 0x000000586a587220 */ /* 0x000fe40000410000 */
[----:B-1----:R-:W-:Y:S02]  /*3580*/  FMUL.FTZ R165, R168, R181 ;  /* 0x000000b5a8a57220 */ /* 0x002fe40000410000 */
[C---:B------:R-:W-:Y:S02]  /*3590*/  FMUL.FTZ R176, R159.reuse, R179 ;  /* 0x000000b39fb07220 */ /* 0x040fe40000410000 */
[-C--:B------:R-:W-:Y:S01]  /*35a0*/  FMUL.FTZ R181, R159, R177.reuse ;  /* 0x000000b19fb57220 */ /* 0x080fe20000410000 */
[----:B------:R-:W0:Y:S01]  /*35b0*/  MUFU.EX2 R166, R166 ;  /* 0x000000a600a67308 */ /* 0x000e220000000800 */
[----:B------:R-:W-:-:S02]  /*35c0*/  FFMA.FTZ R177, R158, R177, -R176 ;  /* 0x000000b19eb17223 */ /* 0x000fc400000108b0 */
[----:B------:R-:W-:Y:S02]  /*35d0*/  FFMA.FTZ R181, R158, R179, R181 ;  /* 0x000000b39eb57223 */ /* 0x000fe400000100b5 */
[----:B--2---:R-:W-:-:S03]  /*35e0*/  FMUL.FTZ R161, R164, R161 ;  /* 0x000000a1a4a17220 */ /* 0x004fc60000410000 */
[----:B------:R-:W-:Y:S01]  /*35f0*/  MUFU.COS R151, R182 ;  /* 0x000000b600977308 */ /* 0x000fe20000000000 */
[----:B------:R-:W-:Y:S02]  /*3600*/  FADD.FTZ R177, R100, R177 ;  /* 0x000000b164b17221 */ /* 0x000fe40000010000 */
[----:B------:R-:W-:-:S05]  /*3610*/  FADD.FTZ R181, RZ, R181 ;  /* 0x000000b5ffb57221 */ /* 0x000fca0000010000 */
[----:B------:R-:W1:Y:S01]  /*3620*/  MUFU.EX2 R88, R88 ;  /* 0x0000005800587308 */ /* 0x000e620000000800 */
[----:B------:R-:W-:-:S07]  /*3630*/  FMUL.FTZ R160, R164, R160 ;  /* 0x000000a0a4a07220 */ /* 0x000fce0000410000 */
[----:B------:R-:W2:Y:S01]  /*3640*/  MUFU.SIN R175, R182 ;  /* 0x000000b600af7308 */ /* 0x000ea20000000400 */
[C---:B---3--:R-:W-:Y:S02]  /*3650*/  FMUL.FTZ R167, R89.reuse, R167 ;  /* 0x000000a759a77220 */ /* 0x048fe40000410000 */
[----:B------:R-:W-:Y:S02]  /*3660*/  FMUL.FTZ R172, R89, R172 ;  /* 0x000000ac59ac7220 */ /* 0x000fe40000410000 */
[C---:B------:R-:W-:Y:S02]  /*3670*/  FMUL.FTZ R176, R161.reuse, R177 ;  /* 0x000000b1a1b07220 */ /* 0x040fe40000410000 */
[-C--:B------:R-:W-:Y:S02]  /*3680*/  FMUL.FTZ R89, R161, R181.reuse ;  /* 0x000000b5a1597220 */ /* 0x080fe40000410000 */
[C---:B------:R-:W-:Y:S02]  /*3690*/  FFMA.FTZ R181, R160.reuse, R181, R176 ;  /* 0x000000b5a0b57223 */ /* 0x040fe400000100b0 */
[----:B------:R-:W-:-:S02]  /*36a0*/  FFMA.FTZ R176, R160, R177, -R89 ;  /* 0x000000b1a0b07223 */ /* 0x000fc40000010859 */
[C---:B0-----:R-:W-:Y:S02]  /*36b0*/  FMUL.FTZ R170, R166.reuse, R170 ;  /* 0x000000aaa6aa7220 */ /* 0x041fe40000410000 */
[----:B------:R-:W-:Y:S02]  /*36c0*/  FMUL.FTZ R169, R166, R169 ;  /* 0x000000a9a6a97220 */ /* 0x000fe40000410000 */
[----:B------:R-:W-:Y:S02]  /*36d0*/  FADD.FTZ R177, R99, R176 ;  /* 0x000000b063b17221 */ /* 0x000fe40000010000 */
[C---:B-1----:R-:W-:Y:S02]  /*36e0*/  FMUL.FTZ R151, R88.reuse, R151 ;  /* 0x0000009758977220 */ /* 0x042fe40000410000 */
[----:B--2---:R-:W-:Y:S02]  /*36f0*/  FMUL.FTZ R166, R88, R175 ;  /* 0x000000af58a67220 */ /* 0x004fe40000410000 */
[----:B------:R-:W-:-:S02]  /*3700*/  FMUL.FTZ R176, R2, R155 ;  /* 0x0000009b02b07220 */ /* 0x000fc40000410000 */
[C---:B------:R-:W-:Y:S02]  /*3710*/  FMUL.FTZ R88, R3.reuse, R155 ;  /* 0x0000009b03587220 */ /* 0x040fe40000410000 */
[-C--:B------:R-:W-:Y:S02]  /*3720*/  FFMA.FTZ R175, R3, R153.reuse, R176 ;  /* 0x0000009903af7223 */ /* 0x080fe400000100b0 */
[----:B------:R-:W-:Y:S02]  /*3730*/  FFMA.FTZ R89, R2, R153, -R88 ;  /* 0x0000009902597223 */ /* 0x000fe40000010858 */
[C---:B------:R-:W-:Y:S02]  /*3740*/  FMUL.FTZ R88, R154.reuse, R175 ;  /* 0x000000af9a587220 */ /* 0x040fe40000410000 */
[-C--:B------:R-:W-:Y:S02]  /*3750*/  FMUL.FTZ R176, R154, R89.reuse ;  /* 0x000000599ab07220 */ /* 0x080fe40000410000 */
[----:B------:R-:W-:-:S02]  /*3760*/  FFMA.FTZ R88, R152, R89, -R88 ;  /* 0x0000005998587223 */ /* 0x000fc40000010858 */
[----:B------:R-:W-:Y:S02]  /*3770*/  FFMA.FTZ R176, R152, R175, R176 ;  /* 0x000000af98b07223 */ /* 0x000fe400000100b0 */
[C---:B------:R-:W-:Y:S02]  /*3780*/  FMUL.FTZ R175, R157.reuse, R88 ;  /* 0x000000589daf7220 */ /* 0x040fe40000410000 */
[-C--:B------:R-:W-:Y:S01]  /*3790*/  FMUL.FTZ R89, R157, R176.reuse ;  /* 0x000000b09d597220 */ /* 0x080fe20000410000 */
[----:B------:R-:W0:Y:S01]  /*37a0*/  MUFU.COS R183, R183 ;  /* 0x000000b700b77308 */ /* 0x000e220000000000 */
[C---:B------:R-:W-:Y:S02]  /*37b0*/  FFMA.FTZ R175, R156.reuse, R176, R175 ;  /* 0x000000b09caf7223 */ /* 0x040fe400000100af */
[----:B------:R-:W-:Y:S02]  /*37c0*/  FFMA.FTZ R89, R156, R88, -R89 ;  /* 0x000000589c597223 */ /* 0x000fe40000010859 */
[----:B------:R-:W-:-:S02]  /*37d0*/  FMUL.FTZ R88, R159, R175 ;  /* 0x000000af9f587220 */ /* 0x000fc40000410000 */
[-C--:B------:R-:W-:Y:S02]  /*37e0*/  FMUL.FTZ R176, R159, R89.reuse ;  /* 0x000000599fb07220 */ /* 0x080fe40000410000 */
[C---:B------:R-:W-:Y:S02]  /*37f0*/  FFMA.FTZ R88, R158.reuse, R89, -R88 ;  /* 0x000000599e587223 */ /* 0x040fe40000010858 */
[----:B------:R-:W-:Y:S02]  /*3800*/  FFMA.FTZ R176, R158, R175, R176 ;  /* 0x000000af9eb07223 */ /* 0x000fe400000100b0 */
[C---:B------:R-:W-:Y:S02]  /*3810*/  FMUL.FTZ R175, R161.reuse, R88 ;  /* 0x00000058a1af7220 */ /* 0x040fe40000410000 */
[----:B------:R-:W-:Y:S02]  /*3820*/  FMUL.FTZ R89, R161, R176 ;  /* 0x000000b0a1597220 */ /* 0x000fe40000410000 */
[----:B------:R-:W-:-:S02]  /*3830*/  FADD.FTZ R181, RZ, R181 ;  /* 0x000000b5ffb57221 */ /* 0x000fc40000010000 */
[----:B0-----:R-:W-:Y:S02]  /*3840*/  FMUL.FTZ R164, R168, R183 ;  /* 0x000000b7a8a47220 */ /* 0x001fe40000410000 */
[----:B------:R-:W-:Y:S02]  /*3850*/  FFMA.FTZ R175, R160, R176, R175 ;  /* 0x000000b0a0af7223 */ /* 0x000fe400000100af */
[C---:B------:R-:W-:Y:S02]  /*3860*/  FMUL.FTZ R168, R178.reuse, R189 ;  /* 0x000000bdb2a87220 */ /* 0x040fe40000410000 */
[----:B------:R-:W-:Y:S02]  /*3870*/  FMUL.FTZ R171, R178, R171 ;  /* 0x000000abb2ab7220 */ /* 0x000fe40000410000 */
[C---:B------:R-:W-:Y:S02]  /*3880*/  FMUL.FTZ R173, R180.reuse, R173 ;  /* 0x000000adb4ad7220 */ /* 0x040fe40000410000 */
[----:B------:R-:W-:-:S02]  /*3890*/  FMUL.FTZ R174, R180, R174 ;  /* 0x000000aeb4ae7220 */ /* 0x000fc40000410000 */
[----:B------:R-:W-:Y:S02]  /*38a0*/  FFMA.FTZ R89, R160, R88, -R89 ;  /* 0x00000058a0597223 */ /* 0x000fe40000010859 */
[C---:B------:R-:W-:Y:S02]  /*38b0*/  FMUL.FTZ R178, R148.reuse, R181 ;  /* 0x000000b594b27220 */ /* 0x040fe40000410000 */
        /* <DEDUP_REMOVED lines=8> */
[----:B------:R-:W-:Y:S02]  /*3940*/  FADD.FTZ R180, RZ, R180 ;  /* 0x000000b4ffb47221 */ /* 0x000fe40000010000 */
[----:B------:R-:W-:-:S02]  /*3950*/  FMUL.FTZ R175, R149, R88 ;  /* 0x0000005895af7220 */ /* 0x000fc40000410000 */
[C---:B------:R-:W-:Y:S02]  /*3960*/  FMUL.FTZ R89, R149.reuse, R176 ;  /* 0x000000b095597220 */ /* 0x040fe40000410000 */
[C---:B------:R-:W-:Y:S02]  /*3970*/  FMUL.FTZ R179, R149.reuse, R178 ;  /* 0x000000b295b37220 */ /* 0x040fe40000410000 */
[----:B------:R-:W-:Y:S02]  /*3980*/  FMUL.FTZ R177, R149, R180 ;  /* 0x000000b495b17220 */ /* 0x000fe40000410000 */
[C---:B------:R-:W-:Y:S02]  /*3990*/  FFMA.FTZ R175, R147.reuse, R176, R175 ;  /* 0x000000b093af7223 */ /* 0x040fe400000100af */
[C---:B------:R-:W-:Y:S02]  /*39a0*/  FFMA.FTZ R89, R147.reuse, R88, -R89 ;  /* 0x0000005893597223 */ /* 0x040fe40000010859 */
        /* <DEDUP_REMOVED lines=9> */
[-C--:B------:R-:W-:Y:S02]  /*3a40*/  FMUL.FTZ R180, R150, R177.reuse ;  /* 0x000000b196b47220 */ /* 0x080fe40000410000 */
[C---:B------:R-:W-:Y:S02]  /*3a50*/  FMUL.FTZ R175, R165.reuse, R88 ;  /* 0x00000058a5af7220 */ /* 0x040fe40000410000 */
[----:B------:R-:W-:Y:S02]  /*3a60*/  FMUL.FTZ R89, R165, R176 ;  /* 0x000000b0a5597220 */ /* 0x000fe40000410000 */
[----:B------:R-:W-:-:S02]  /*3a70*/  FFMA.FTZ R177, R144, R177, -R178 ;  /* 0x000000b190b17223 */ /* 0x000fc400000108b2 */
[----:B------:R-:W-:Y:S02]  /*3a80*/  FFMA.FTZ R180, R144, R179, R180 ;  /* 0x000000b390b47223 */ /* 0x000fe400000100b4 */
[C---:B------:R-:W-:Y:S02]  /*3a90*/  FFMA.FTZ R175, R164.reuse, R176, R175 ;  /* 0x000000b0a4af7223 */ /* 0x040fe400000100af */
[----:B------:R-:W-:Y:S02]  /*3aa0*/  FFMA.FTZ R89, R164, R88, -R89 ;  /* 0x00000058a4597223 */ /* 0x000fe40000010859 */
[----:B------:R-:W-:Y:S02]  /*3ab0*/  FADD.FTZ R177, R96, R177 ;  /* 0x000000b160b17221 */ /* 0x000fe40000010000 */
[----:B------:R-:W-:Y:S02]  /*3ac0*/  FADD.FTZ R180, RZ, R180 ;  /* 0x000000b4ffb47221 */ /* 0x000fe40000010000 */
[----:B------:R-:W-:-:S02]  /*3ad0*/  FMUL.FTZ R88, R146, R175 ;  /* 0x000000af92587220 */ /* 0x000fc40000410000 */
[----:B------:R-:W-:Y:S02]  /*3ae0*/  FMUL.FTZ R176, R146, R89 ;  /* 0x0000005992b07220 */ /* 0x000fe40000410000 */
[C---:B------:R-:W-:Y:S02]  /*3af0*/  FMUL.FTZ R179, R165.reuse, R177 ;  /* 0x000000b1a5b37220 */ /* 0x040fe40000410000 */
[-C--:B------:R-:W-:Y:S02]  /*3b00*/  FMUL.FTZ R178, R165, R180.reuse ;  /* 0x000000b4a5b27220 */ /* 0x080fe40000410000 */
[C---:B------:R-:W-:Y:S02]  /*3b10*/  FFMA.FTZ R88, R162.reuse, R89, -R88 ;  /* 0x00000059a2587223 */ /* 0x040fe40000010858 */
[----:B------:R-:W-:Y:S02]  /*3b20*/  FFMA.FTZ R176, R162, R175, R176 ;  /* 0x000000afa2b07223 */ /* 0x000fe400000100b0 */
[----:B------:R-:W-:-:S02]  /*3b30*/  FFMA.FTZ R179, R164, R180, R179 ;  /* 0x000000b4a4b37223 */ /* 0x000fc400000100b3 */
[----:B------:R-:W-:Y:S02]  /*3b40*/  FFMA.FTZ R178, R164, R177, -R178 ;  /* 0x000000b1a4b27223 */ /* 0x000fe400000108b2 */
[C---:B------:R-:W-:Y:S02]  /*3b50*/  FMUL.FTZ R175, R171.reuse, R88 ;  /* 0x00000058abaf7220 */ /* 0x040fe40000410000 */
[-C--:B------:R-:W-:Y:S02]  /*3b60*/  FMUL.FTZ R89, R171, R176.reuse ;  /* 0x000000b0ab597220 */ /* 0x080fe40000410000 */
[----:B------:R-:W-:Y:S02]  /*3b70*/  FADD.FTZ R179, RZ, R179 ;  /* 0x000000b3ffb37221 */ /* 0x000fe40000010000 */
[----:B------:R-:W-:Y:S02]  /*3b80*/  FADD.FTZ R177, R95, R178 ;  /* 0x000000b25fb17221 */ /* 0x000fe40000010000 */
[----:B------:R-:W-:-:S02]  /*3b90*/  FFMA.FTZ R175, R168, R176, R175 ;  /* 0x000000b0a8af7223 */ /* 0x000fc400000100af */
[----:B------:R-:W-:Y:S02]  /*3ba0*/  FFMA.FTZ R89, R168, R88, -R89 ;  /* 0x00000058a8597223 */ /* 0x000fe40000010859 */
[C---:B------:R-:W-:Y:S02]  /*3bb0*/  FMUL.FTZ R178, R146.reuse, R179 ;  /* 0x000000b392b27220 */ /* 0x040fe40000410000 */
[----:B------:R-:W-:Y:S02]  /*3bc0*/  FMUL.FTZ R180, R146, R177 ;  /* 0x000000b192b47220 */ /* 0x000fe40000410000 */
[C---:B------:R-:W-:Y:S02]  /*3bd0*/  FMUL.FTZ R88, R174.reuse, R175 ;  /* 0x000000afae587220 */ /* 0x040fe40000410000 */
[----:B------:R-:W-:Y:S02]  /*3be0*/  FMUL.FTZ R176, R174, R89 ;  /* 0x00000059aeb07220 */ /* 0x000fe40000410000 */
[----:B------:R-:W-:-:S02]  /*3bf0*/  FFMA.FTZ R177, R162, R177, -R178 ;  /* 0x000000b1a2b17223 */ /* 0x000fc400000108b2 */
[----:B------:R-:W-:Y:S02]  /*3c00*/  FFMA.FTZ R180, R162, R179, R180 ;  /* 0x000000b3a2b47223 */ /* 0x000fe400000100b4 */
[C---:B------:R-:W-:Y:S02]  /*3c10*/  FFMA.FTZ R88, R173.reuse, R89, -R88 ;  /* 0x00000059ad587223 */ /* 0x040fe40000010858 */
[----:B------:R-:W-:Y:S02]  /*3c20*/  FFMA.FTZ R176, R173, R175, R176 ;  /* 0x000000afadb07223 */ /* 0x000fe400000100b0 */
[----:B------:R-:W-:Y:S02]  /*3c30*/  FADD.FTZ R177, R94, R177 ;  /* 0x000000b15eb17221 */ /* 0x000fe40000010000 */
[----:B------:R-:W-:Y:S02]  /*3c40*/  FADD.FTZ R180, RZ, R180 ;  /* 0x000000b4ffb47221 */ /* 0x000fe40000010000 */
[----:B------:R-:W-:-:S02]  /*3c50*/  FMUL.FTZ R175, R172, R88 ;  /* 0x00000058acaf7220 */ /* 0x000fc40000410000 */
[----:B------:R-:W-:Y:S02]  /*3c60*/  FMUL.FTZ R89, R172, R176 ;  /* 0x000000b0ac597220 */ /* 0x000fe40000410000 */
[C---:B------:R-:W-:Y:S02]  /*3c70*/  FMUL.FTZ R179, R171.reuse, R177 ;  /* 0x000000b1abb37220 */ /* 0x040fe40000410000 */
[----:B------:R-:W-:Y:S02]  /*3c80*/  FMUL.FTZ R178, R171, R180 ;  /* 0x000000b4abb27220 */ /* 0x000fe40000410000 */
[C---:B------:R-:W-:Y:S02]  /*3c90*/  FFMA.FTZ R175, R167.reuse, R176, R175 ;  /* 0x000000b0a7af7223 */ /* 0x040fe400000100af */
[----:B------:R-:W-:Y:S02]  /*3ca0*/  FFMA.FTZ R89, R167, R88, -R89 ;  /* 0x00000058a7597223 */ /* 0x000fe40000010859 */
[----:B------:R-:W-:-:S02]  /*3cb0*/  FFMA.FTZ R179, R168, R180, R179 ;  /* 0x000000b4a8b37223 */ /* 0x000fc400000100b3 */
[----:B------:R-:W-:Y:S01]  /*3cc0*/  FFMA.FTZ R178, R168, R177, -R178 ;  /* 0x000000b1a8b27223 */ /* 0x000fe200000108b2 */
[----:B------:R-:W-:Y:S01]  /*3cd0*/  ISETP.NE.AND P1, PT, R142, 0x1f, PT ;  /* 0x0000001f8e00780c */ /* 0x000fe20003f25270 */
[C---:B------:R-:W-:Y:S02]  /*3ce0*/  FMUL.FTZ R88, R169.reuse, R175 ;  /* 0x000000afa9587220 */ /* 0x040fe40000410000 */
[-C--:B------:R-:W-:Y:S02]  /*3cf0*/  FMUL.FTZ R176, R169, R89.reuse ;  /* 0x00000059a9b07220 */ /* 0x080fe40000410000 */
[----:B------:R-:W-:Y:S02]  /*3d00*/  FADD.FTZ R179, RZ, R179 ;  /* 0x000000b3ffb37221 */ /* 0x000fe40000010000 */
[----:B------:R-:W-:Y:S02]  /*3d10*/  FADD.FTZ R178, R93, R178 ;  /* 0x000000b25db27221 */ /* 0x000fe40000010000 */
        /* <DEDUP_REMOVED lines=10> */
[----:B------:R-:W-:Y:S01]  /*3dc0*/  FADD.FTZ R177, R92, R177 ;  /* 0x000000b15cb17221 */ /* 0x000fe20000010000 */
[----:B------:R0:W1:Y:S01]  /*3dd0*/  @P1 LDS.64 R88, [R142.X8+0x3558] ;  /* 0x003558008e581984 */ /* 0x0000620000008a00 */
        /* <DEDUP_REMOVED lines=14> */
[-C--:B------:R-:W-:Y:S01]  /*3ec0*/  FMUL.FTZ R178, R166, R180.reuse ;  /* 0x000000b4a6b27220 */ /* 0x080fe20000410000 */
[----:B------:R-:W-:Y:S01]  /*3ed0*/  BSSY B0, `(.L_x_9896) ;  /* 0x0000012000007945 */ /* 0x000fe20003800000 */
[C---:B------:R-:W-:Y:S02]  /*3ee0*/  FFMA.FTZ R175, R151.reuse, R180, R175 ;  /* 0x000000b497af7223 */ /* 0x040fe400000100af */
[----:B------:R-:W-:Y:S02]  /*3ef0*/  FFMA.FTZ R177, R151, R177, -R178 ;  /* 0x000000b197b17223 */ /* 0x000fe400000108b2 */
[----:B------:R-:W-:Y:S02]  /*3f00*/  FADD.FTZ R193, RZ, R175 ;  /* 0x000000afffc17221 */ /* 0x000fe40000010000 */
[----:B------:R-:W-:Y:S01]  /*3f10*/  FADD.FTZ R195, R0, R177 ;  /* 0x000000b100c37221 */ /* 0x000fe20000010000 */
[----:B------:R-:W-:Y:S05]  /*3f20*/  @P1 BRA `(.L_x_9897) ;  /* 0x000000c000001947 */ /* 0x000fea0003800000 */
[----:B0---4-:R-:W-:Y:S01]  /*3f30*/  ULDC UR31, c[0x0][0x174] ;  /* 0x00005d00001f7ab9 */ /* 0x011fe20000000800 */
        /* <DEDUP_REMOVED lines=11> */
.L_x_9897:
[----:B0---4-:R-:W-:Y:S05]  /*3ff0*/  BSYNC B0 ;  /* 0x0000000000007941 */ /* 0x011fea0003800000 */
.L_x_9896:
[----:B------:R-:W0:Y:S01]  /*4000*/  SHFL.UP PT, R179, R195, 0x1, RZ ;  /* 0x04200000c3b37989 */ /* 0x000e2200000e00ff */
[----:B------:R-:W-:Y:S01]  /*4010*/  ISETP.GE.AND P3, PT, R140, 0x1, PT ;  /* 0x000000018c00780c */ /* 0x000fe20003f66270 */
[----:B-----5:R-:W2:Y:S01]  /*4020*/  R2UR UR30, R84 ;  /* 0x00000000541e73c2 */ /* 0x020ea200000e0000 */
[----:B------:R-:W-:Y:S01]  /*4030*/  FADD.FTZ R214, R126, R126 ;  /* 0x0000007e7ed67221 */ /* 0x000fe20000010000 */
[----:B------:R-:W3:Y:S01]  /*4040*/  SHFL.UP PT, R181, R193, 0x1, RZ ;  /* 0x04200000c1b57989 */ /* 0x000ee200000e00ff */
[----:B------:R-:W-:Y:S01]  /*4050*/  FADD.FTZ R210, R125, R125 ;  /* 0x0000007d7dd27221 */ /* 0x000fe20000010000 */
[----:B------:R-:W-:Y:S01]  /*4060*/  ISETP.NE.AND P6, PT, R192, 0x1f, PT ;  /* 0x0000001fc000780c */ /* 0x000fe20003fc5270 */
[----:B------:R-:W-:Y:S01]  /*4070*/  FADD.FTZ R215, R128, R128 ;  /* 0x0000008080d77221 */ /* 0x000fe20000010000 */
[----:B------:R-:W4:Y:S01]  /*4080*/  SHFL.UP PT, R175, R194, 0x1, RZ ;  /* 0x04200000c2af7989 */ /* 0x000f2200000e00ff */
[----:B------:R-:W-:Y:S01]  /*4090*/  FADD.FTZ R209, R127, R127 ;  /* 0x0000007f7fd17221 */ /* 0x000fe20000010000 */
[----:B------:R2:W1:Y:S01]  /*40a0*/  R2UR UR31, R85 ;  /* 0x00000000551f73c2 */ /* 0x00046200000e0000 */
[----:B------:R-:W-:Y:S01]  /*40b0*/  FADD.FTZ R234, R130, R130 ;  /* 0x0000008282ea7221 */ /* 0x000fe20000010000 */
[----:B------:R-:W1:Y:S01]  /*40c0*/  SHFL.UP PT, R177, R176, 0x1, RZ ;  /* 0x04200000b0b17989 */ /* 0x000e6200000e00ff */
[----:B------:R-:W-:Y:S01]  /*40d0*/  FADD.FTZ R232, R129, R129 ;  /* 0x0000008181e87221 */ /* 0x000fe20000010000 */
[----:B------:R-:W-:Y:S01]  /*40e0*/  ISETP.GT.U32.AND P4, PT, R192, 0x17, PT ;  /* 0x00000017c000780c */ /* 0x000fe20003f84070 */
[----:B------:R-:W-:Y:S01]  /*40f0*/  FADD.FTZ R231, R132, R132 ;  /* 0x0000008484e77221 */ /* 0x000fe20000010000 */
[----:B------:R-:W-:Y:S01]  /*4100*/  SHFL.IDX PT, R216, R87, RZ, 0x1f ;  /* 0x00001fff57d87589 */ /* 0x000fe200000e0000 */
[----:B------:R-:W-:Y:S01]  /*4110*/  ISETP.GT.U32.AND P5, PT, R192, 0xf, PT ;  /* 0x0000000fc000780c */ /* 0x000fe20003fa4070 */
[----:B------:R-:W-:Y:S01]  /*4120*/  FADD.FTZ R229, R131, R131 ;  /* 0x0000008383e57221 */ /* 0x000fe20000010000 */
[----:B------:R-:W-:Y:S01]  /*4130*/  MOV R221, UR7 ;  /* 0x0000000700dd7c02 */ /* 0x000fe20008000f00 */
[----:B------:R-:W-:Y:S01]  /*4140*/  SHFL.IDX PT, R212, R86, RZ, 0x1f ;  /* 0x00001fff56d47589 */ /* 0x000fe200000e0000 */
[----:B------:R-:W-:Y:S01]  /*4150*/  FADD.FTZ R227, R134, R134 ;  /* 0x0000008686e37221 */ /* 0x000fe20000010000 */
[----:B------:R-:W-:Y:S01]  /*4160*/  BSSY B0, `(.L_x_9898) ;  /* 0x000016f000007945 */ /* 0x000fe20003800000 */
[----:B------:R-:W-:-:S02]  /*4170*/  FADD.FTZ R228, R133, R133 ;  /* 0x0000008585e47221 */ /* 0x000fc40000010000 */
[C---:B0-----:R-:W-:Y:S02]  /*4180*/  FMUL.FTZ R182, R176.reuse, R179 ;  /* 0x000000b3b0b67220 */ /* 0x041fe40000410000 */
[----:B--2---:R-:W-:Y:S02]  /*4190*/  FMUL.FTZ R85, R59, UR30 ;  /* 0x0000001e3b557c20 */ /* 0x004fe40008410000 */
[-C--:B---3--:R-:W-:Y:S02]  /*41a0*/  FMUL.FTZ R180, R176, R181.reuse ;  /* 0x000000b5b0b47220 */ /* 0x088fe40000410000 */
[----:B------:R-:W-:Y:S02]  /*41b0*/  FFMA.FTZ R182, R194, R181, R182 ;  /* 0x000000b5c2b67223 */ /* 0x000fe400000100b6 */
[----:B----4-:R-:W-:Y:S02]  /*41c0*/  FMUL.FTZ R178, R176, R175 ;  /* 0x000000afb0b27220 */ /* 0x010fe40000410000 */
[----:B------:R-:W-:-:S02]  /*41d0*/  FFMA.FTZ R180, R194, R179, -R180 ;  /* 0x000000b3c2b47223 */ /* 0x000fc400000108b4 */
[-C--:B-1----:R-:W-:Y:S02]  /*41e0*/  FFMA.FTZ R179, R194, R177.reuse, R178 ;  /* 0x000000b1c2b37223 */ /* 0x082fe400000100b2 */
[C---:B------:R-:W-:Y:S02]  /*41f0*/  FMUL.FTZ R177, R176.reuse, R177 ;  /* 0x000000b1b0b17220 */ /* 0x040fe40000410000 */
[----:B------:R-:W-:Y:S01]  /*4200*/  @P3 FADD.FTZ R193, R193, R182 ;  /* 0x000000b6c1c13221 */ /* 0x000fe20000010000 */
[----:B------:R-:W-:Y:S01]  /*4210*/  FSEL R179, R176, R179, !P3 ;  /* 0x000000b3b0b37208 */ /* 0x000fe20005800000 */
[----:B------:R-:W-:Y:S02]  /*4220*/  @P3 FADD.FTZ R195, R195, R180 ;  /* 0x000000b4c3c33221 */ /* 0x000fe40000010000 */
[----:B------:R-:W-:Y:S01]  /*4230*/  @P3 FFMA.FTZ R194, R194, R175, -R177 ;  /* 0x000000afc2c23223 */ /* 0x000fe200000108b1 */
[----:B------:R-:W0:Y:S01]  /*4240*/  SHFL.UP PT, R178, R193, 0x2, RZ ;  /* 0x04400000c1b27989 */ /* 0x000e2200000e00ff */
[----:B------:R-:W-:Y:S01]  /*4250*/  ISETP.GE.AND P3, PT, R140, 0x2, PT ;  /* 0x000000028c00780c */ /* 0x000fe20003f66270 */
[----:B------:R-:W-:-:S02]  /*4260*/  FFMA.FTZ R213, R58, UR31, R85 ;  /* 0x0000001f3ad57c23 */ /* 0x000fc40008010055 */
[----:B------:R-:W1:Y:S01]  /*4270*/  SHFL.UP PT, R177, R195, 0x2, RZ ;  /* 0x04400000c3b17989 */ /* 0x000e6200000e00ff */
[----:B------:R-:W-:Y:S02]  /*4280*/  FMUL.FTZ R85, R57, UR31 ;  /* 0x0000001f39557c20 */ /* 0x000fe40008410000 */
[----:B------:R-:W-:Y:S01]  /*4290*/  FADD.FTZ R182, R124, R124 ;  /* 0x0000007c7cb67221 */ /* 0x000fe20000010000 */
[----:B------:R-:W2:Y:S01]  /*42a0*/  SHFL.UP PT, R175, R194, 0x2, RZ ;  /* 0x04400000c2af7989 */ /* 0x000ea200000e00ff */
[----:B------:R-:W-:Y:S02]  /*42b0*/  FFMA.FTZ R190, R56, UR30, -R85 ;  /* 0x0000001e38be7c23 */ /* 0x000fe40008010855 */
[----:B------:R-:W-:Y:S01]  /*42c0*/  FADD.FTZ R223, R136, R136 ;  /* 0x0000008888df7221 */ /* 0x000fe20000010000 */
        /* <DEDUP_REMOVED lines=11> */
[----:B------:R-:W-:Y:S02]  /*4380*/  FADD.FTZ R178, R122, R122 ;  /* 0x0000007a7ab27221 */ /* 0x000fe40000010000 */
[----:B------:R-:W-:Y:S01]  /*4390*/  FMUL.FTZ R177, R59, UR31 ;  /* 0x0000001f3bb17c20 */ /* 0x000fe20008410000 */
[----:B------:R-:W0:Y:S01]  /*43a0*/  SHFL.UP PT, R187, R193, 0x4, RZ ;  /* 0x04800000c1bb7989 */ /* 0x000e2200000e00ff */
[----:B------:R-:W-:Y:S02]  /*43b0*/  FMUL.FTZ R213, R178, R213 ;  /* 0x000000d5b2d57220 */ /* 0x000fe40000410000 */
[----:B------:R-:W-:Y:S01]  /*43c0*/  FFMA.FTZ R177, R58, UR30, -R177 ;  /* 0x0000001e3ab17c23 */ /* 0x000fe200080108b1 */
[----:B------:R-:W-:Y:S01]  /*43d0*/  SHFL.UP PT, R181, R176, 0x4, RZ ;  /* 0x04800000b0b57989 */ /* 0x000fe200000e00ff */
[----:B------:R-:W-:Y:S01]  /*43e0*/  @P3 FADD.FTZ R195, R195, R180 ;  /* 0x000000b4c3c33221 */ /* 0x000fe20000010000 */
[----:B------:R-:W-:Y:S01]  /*43f0*/  ISETP.GE.AND P3, PT, R140, 0x4, PT ;  /* 0x000000048c00780c */ /* 0x000fe20003f66270 */
[----:B------:R-:W-:-:S02]  /*4400*/  FMUL.FTZ R175, R57, UR30 ;  /* 0x0000001e39af7c20 */ /* 0x000fc40008410000 */
[----:B------:R-:W-:Y:S01]  /*4410*/  FMUL.FTZ R211, R178, R177 ;  /* 0x000000b1b2d37220 */ /* 0x000fe20000410000 */
[----:B------:R-:W-:Y:S01]  /*4420*/  SHFL.UP PT, R183, R195, 0x4, RZ ;  /* 0x04800000c3b77989 */ /* 0x000fe200000e00ff */
[----:B------:R-:W-:Y:S02]  /*4430*/  FMUL.FTZ R180, R166, R213 ;  /* 0x000000d5a6b47220 */ /* 0x000fe40000410000 */
[----:B------:R-:W-:Y:S02]  /*4440*/  FADD.FTZ R179, R121, R121 ;  /* 0x0000007979b37221 */ /* 0x000fe40000010000 */
[----:B------:R-:W-:Y:S02]  /*4450*/  FFMA.FTZ R84, R56, UR31, R175 ;  /* 0x0000001f38547c23 */ /* 0x000fe400080100af */
[C---:B------:R-:W-:Y:S02]  /*4460*/  FFMA.FTZ R177, R151.reuse, R211, -R180 ;  /* 0x000000d397b17223 */ /* 0x040fe400000108b4 */
[----:B------:R-:W-:-:S02]  /*4470*/  FMUL.FTZ R85, R151, R213 ;  /* 0x000000d597557220 */ /* 0x000fc40000410000 */
[C---:B------:R-:W-:Y:S02]  /*4480*/  FMUL.FTZ R190, R179.reuse, R190 ;  /* 0x000000beb3be7220 */ /* 0x040fe40000410000 */
[----:B------:R-:W-:Y:S02]  /*4490*/  FMUL.FTZ R191, R179, R84 ;  /* 0x00000054b3bf7220 */ /* 0x000fe40000410000 */
[----:B------:R-:W-:Y:S02]  /*44a0*/  FFMA.FTZ R84, -R166, R211, -R85 ;  /* 0x000000d3a6547223 */ /* 0x000fe40000010955 */
[----:B------:R-:W-:Y:S02]  /*44b0*/  FADD.FTZ R180, R190, R177 ;  /* 0x000000b1beb47221 */ /* 0x000fe40000010000 */
[----:B------:R-:W1:Y:S01]  /*44c0*/  SHFL.UP PT, R177, R194, 0x4, RZ ;  /* 0x04800000c2b17989 */ /* 0x000e6200000e00ff */
[----:B------:R-:W-:Y:S02]  /*44d0*/  FMUL.FTZ R85, R55, UR31 ;  /* 0x0000001f37557c20 */ /* 0x000fe40008410000 */
[----:B------:R-:W-:-:S02]  /*44e0*/  FADD.FTZ R84, -R191, R84 ;  /* 0x00000054bf547221 */ /* 0x000fc40000010100 */
[----:B------:R-:W-:Y:S02]  /*44f0*/  FMUL.FTZ R175, R55, UR30 ;  /* 0x0000001e37af7c20 */ /* 0x000fe40008410000 */
[C---:B------:R-:W-:Y:S02]  /*4500*/  FMUL.FTZ R185, R169.reuse, -R84 ;  /* 0x80000054a9b97220 */ /* 0x040fe40000410000 */
[C---:B------:R-:W-:Y:S02]  /*4510*/  FFMA.FTZ R85, R54.reuse, UR30, -R85 ;  /* 0x0000001e36557c23 */ /* 0x040fe40008010855 */
[-C--:B------:R-:W-:Y:S02]  /*4520*/  FMUL.FTZ R197, R169, -R180.reuse ;  /* 0x800000b4a9c57220 */ /* 0x080fe40000410000 */
[----:B------:R-:W-:Y:S02]  /*4530*/  FFMA.FTZ R175, R54, UR31, R175 ;  /* 0x0000001f36af7c23 */ /* 0x000fe400080100af */
        /* <DEDUP_REMOVED lines=9> */
[C---:B0-----:R-:W-:Y:S02]  /*45d0*/  FMUL.FTZ R175, R176.reuse, R187 ;  /* 0x000000bbb0af7220 */ /* 0x041fe40000410000 */
[C---:B-1----:R-:W-:Y:S02]  /*45e0*/  FMUL.FTZ R85, R176.reuse, R177 ;  /* 0x000000b1b0557220 */ /* 0x042fe40000410000 */
[----:B------:R-:W-:Y:S02]  /*45f0*/  FFMA.FTZ R197, R167, R189, -R180 ;  /* 0x000000bda7c57223 */ /* 0x000fe400000108b4 */
[----:B------:R-:W-:-:S02]  /*4600*/  FMUL.FTZ R186, R176, R183 ;  /* 0x000000b7b0ba7220 */ /* 0x000fc40000410000 */
[----:B------:R-:W-:Y:S02]  /*4610*/  FMUL.FTZ R84, R176, R181 ;  /* 0x000000b5b0547220 */ /* 0x000fe40000410000 */
[C---:B------:R-:W-:Y:S02]  /*4620*/  FFMA.FTZ R180, R194.reuse, R183, -R175 ;  /* 0x000000b7c2b47223 */ /* 0x040fe400000108af */
[----:B------:R-:W-:Y:S02]  /*4630*/  FFMA.FTZ R181, R194, R181, R85 ;  /* 0x000000b5c2b57223 */ /* 0x000fe40000010055 */
[C---:B------:R-:W-:Y:S02]  /*4640*/  FMUL.FTZ R175, R53.reuse, UR30 ;  /* 0x0000001e35af7c20 */ /* 0x040fe40008410000 */
[----:B------:R-:W-:Y:S01]  /*4650*/  FMUL.FTZ R85, R53, UR31 ;  /* 0x0000001f35557c20 */ /* 0x000fe20008410000 */
[----:B------:R-:W-:Y:S01]  /*4660*/  FSEL R181, R176, R181, !P3 ;  /* 0x000000b5b0b57208 */ /* 0x000fe20005800000 */
[----:B------:R-:W-:-:S02]  /*4670*/  FFMA.FTZ R186, R194, R187, R186 ;  /* 0x000000bbc2ba7223 */ /* 0x000fc400000100ba */
[----:B------:R-:W-:Y:S02]  /*4680*/  @P3 FFMA.FTZ R194, R194, R177, -R84 ;  /* 0x000000b1c2c23223 */ /* 0x000fe40000010854 */
[----:B------:R-:W-:Y:S01]  /*4690*/  @P3 FADD.FTZ R195, R195, R180 ;  /* 0x000000b4c3c33221 */ /* 0x000fe20000010000 */
[----:B------:R-:W-:Y:S01]  /*46a0*/  SHFL.UP PT, R176, R181, 0x8, RZ ;  /* 0x05000000b5b07989 */ /* 0x000fe200000e00ff */
[----:B------:R-:W-:Y:S02]  /*46b0*/  FADD.FTZ R183, R123, R123 ;  /* 0x0000007b7bb77221 */ /* 0x000fe40000010000 */
[C---:B------:R-:W-:Y:S01]  /*46c0*/  FFMA.FTZ R84, R52.reuse, UR31, R175 ;  /* 0x0000001f34547c23 */ /* 0x040fe200080100af */
[----:B------:R-:W0:Y:S01]  /*46d0*/  SHFL.UP PT, R177, R195, 0x8, RZ ;  /* 0x05000000c3b17989 */ /* 0x000e2200000e00ff */
[----:B------:R-:W-:Y:S02]  /*46e0*/  FFMA.FTZ R180, R52, UR30, -R85 ;  /* 0x0000001e34b47c23 */ /* 0x000fe40008010855 */
[----:B------:R-:W-:Y:S01]  /*46f0*/  @P3 FADD.FTZ R193, R193, R186 ;  /* 0x000000bac1c13221 */ /* 0x000fe20000010000 */
[----:B------:R-:W-:Y:S01]  /*4700*/  ISETP.GE.AND P3, PT, R140, 0x8, PT ;  /* 0x000000088c00780c */ /* 0x000fe20003f66270 */
[----:B------:R-:W-:-:S02]  /*4710*/  FMUL.FTZ R189, R183, R84 ;  /* 0x00000054b7bd7220 */ /* 0x000fc40000410000 */
[----:B------:R-:W-:Y:S01]  /*4720*/  FMUL.FTZ R180, R183, R180 ;  /* 0x000000b4b7b47220 */ /* 0x000fe20000410000 */
[----:B------:R-:W1:Y:S01]  /*4730*/  SHFL.UP PT, R84, R194, 0x8, RZ ;  /* 0x05000000c2547989 */ /* 0x000e6200000e00ff */
[----:B------:R-:W-:Y:S02]  /*4740*/  FADD.FTZ R188, -R189, R188 ;  /* 0x000000bcbdbc7221 */ /* 0x000fe40000010100 */
[----:B------:R-:W-:Y:S01]  /*4750*/  FADD.FTZ R197, R180, R197 ;  /* 0x000000c5b4c57221 */ /* 0x000fe20000010000 */
[----:B------:R-:W2:Y:S01]  /*4760*/  SHFL.UP PT, R186, R193, 0x8, RZ ;  /* 0x05000000c1ba7989 */ /* 0x000ea200000e00ff */
[C---:B------:R-:W-:Y:S02]  /*4770*/  FMUL.FTZ R85, R83.reuse, UR31 ;  /* 0x0000001f53557c20 */ /* 0x040fe40008410000 */
[----:B------:R-:W-:Y:S02]  /*4780*/  FMUL.FTZ R175, R83, UR30 ;  /* 0x0000001e53af7c20 */ /* 0x000fe40008410000 */
[----:B------:R-:W-:-:S02]  /*4790*/  FMUL.FTZ R196, R174, -R188 ;  /* 0x800000bcaec47220 */ /* 0x000fc40000410000 */
[-C--:B------:R-:W-:Y:S02]  /*47a0*/  FMUL.FTZ R187, R174, -R197.reuse ;  /* 0x800000c5aebb7220 */ /* 0x080fe40000410000 */
[C---:B------:R-:W-:Y:S02]  /*47b0*/  FFMA.FTZ R175, R82.reuse, UR31, R175 ;  /* 0x0000001f52af7c23 */ /* 0x040fe400080100af */
[----:B------:R-:W-:Y:S02]  /*47c0*/  FFMA.FTZ R85, R82, UR30, -R85 ;  /* 0x0000001e52557c23 */ /* 0x000fe40008010855 */
        /* <DEDUP_REMOVED lines=11> */
[C---:B-1----:R-:W-:Y:S02]  /*4880*/  FMUL.FTZ R175, R181.reuse, R84 ;  /* 0x00000054b5af7220 */ /* 0x042fe40000410000 */
        /* <DEDUP_REMOVED lines=8> */
[----:B------:R-:W0:Y:S01]  /*4910*/  SHFL.UP PT, R197, R194, 0x10, RZ ;  /* 0x06000000c2c57989 */ /* 0x000e2200000e00ff */
[----:B------:R-:W-:-:S02]  /*4920*/  FFMA.FTZ R175, R80, UR31, R175 ;  /* 0x0000001f50af7c23 */ /* 0x000fc400080100af */
[----:B------:R-:W-:Y:S02]  /*4930*/  @P3 FADD.FTZ R193, R193, R186 ;  /* 0x000000bac1c13221 */ /* 0x000fe40000010000 */
[----:B------:R-:W-:Y:S02]  /*4940*/  FFMA.FTZ R85, R80, UR30, -R85 ;  /* 0x0000001e50557c23 */ /* 0x000fe40008010855 */
[----:B------:R-:W-:Y:S01]  /*4950*/  @P3 FADD.FTZ R195, R195, R196 ;  /* 0x000000c4c3c33221 */ /* 0x000fe20000010000 */
[----:B------:R-:W-:Y:S01]  /*4960*/  FSEL R196, R181, R176, !P3 ;  /* 0x000000b0b5c47208 */ /* 0x000fe20005800000 */
[C---:B------:R-:W-:Y:S01]  /*4970*/  FMUL.FTZ R186, R210.reuse, R175 ;  /* 0x000000afd2ba7220 */ /* 0x040fe20000410000 */
[----:B------:R-:W1:Y:S01]  /*4980*/  SHFL.UP PT, R203, R193, 0x10, RZ ;  /* 0x06000000c1cb7989 */ /* 0x000e6200000e00ff */
[----:B------:R-:W-:Y:S01]  /*4990*/  FMUL.FTZ R181, R210, R85 ;  /* 0x00000055d2b57220 */ /* 0x000fe20000410000 */
[----:B------:R-:W-:Y:S01]  /*49a0*/  ISETP.GE.AND P3, PT, R140, 0x10, PT ;  /* 0x000000108c00780c */ /* 0x000fe20003f66270 */
[----:B------:R-:W-:Y:S01]  /*49b0*/  FADD.FTZ R205, -R186, R199 ;  /* 0x000000c7bacd7221 */ /* 0x000fe20000010100 */
[----:B------:R-:W2:Y:S01]  /*49c0*/  SHFL.UP PT, R201, R195, 0x10, RZ ;  /* 0x06000000c3c97989 */ /* 0x000ea200000e00ff */
[----:B------:R-:W-:-:S02]  /*49d0*/  FMUL.FTZ R85, R79, UR31 ;  /* 0x0000001f4f557c20 */ /* 0x000fc40008410000 */
[----:B------:R-:W-:Y:S01]  /*49e0*/  FMUL.FTZ R175, R79, UR30 ;  /* 0x0000001e4faf7c20 */ /* 0x000fe20008410000 */
[----:B------:R-:W3:Y:S01]  /*49f0*/  SHFL.UP PT, R199, R196, 0x10, RZ ;  /* 0x06000000c4c77989 */ /* 0x000ee200000e00ff */
[----:B------:R-:W-:Y:S02]  /*4a00*/  FADD.FTZ R177, R181, R198 ;  /* 0x000000c6b5b17221 */ /* 0x000fe40000010000 */
[C---:B------:R-:W-:Y:S02]  /*4a10*/  FMUL.FTZ R198, R146.reuse, -R205 ;  /* 0x800000cd92c67220 */ /* 0x040fe40000410000 */
[----:B------:R-:W-:Y:S02]  /*4a20*/  FMUL.FTZ R200, R146, -R177 ;  /* 0x800000b192c87220 */ /* 0x000fe40000410000 */
[C---:B------:R-:W-:Y:S02]  /*4a30*/  FFMA.FTZ R84, R78.reuse, UR31, R175 ;  /* 0x0000001f4e547c23 */ /* 0x040fe400080100af */
[----:B------:R-:W-:-:S02]  /*4a40*/  FFMA.FTZ R176, R78, UR30, -R85 ;  /* 0x0000001e4eb07c23 */ /* 0x000fc40008010855 */
[C---:B------:R-:W-:Y:S02]  /*4a50*/  FFMA.FTZ R85, R162.reuse, R177, -R198 ;  /* 0x000000b1a2557223 */ /* 0x040fe400000108c6 */
[----:B------:R-:W-:Y:S02]  /*4a60*/  FFMA.FTZ R200, R162, R205, R200 ;  /* 0x000000cda2c87223 */ /* 0x000fe400000100c8 */
[C---:B------:R-:W-:Y:S02]  /*4a70*/  FMUL.FTZ R177, R215.reuse, R84 ;  /* 0x00000054d7b17220 */ /* 0x040fe40000410000 */
[----:B------:R-:W-:Y:S02]  /*4a80*/  FMUL.FTZ R176, R215, R176 ;  /* 0x000000b0d7b07220 */ /* 0x000fe40000410000 */
[----:B------:R-:W-:Y:S02]  /*4a90*/  FADD.FTZ R200, -R177, R200 ;  /* 0x000000c8b1c87221 */ /* 0x000fe40000010100 */
[----:B------:R-:W-:-:S02]  /*4aa0*/  FADD.FTZ R85, R176, R85 ;  /* 0x00000055b0557221 */ /* 0x000fc40000010000 */
[CC--:B------:R-:W-:Y:S02]  /*4ab0*/  FMUL.FTZ R84, R165.reuse, -R200.reuse ;  /* 0x800000c8a5547220 */ /* 0x0c0fe40000410000 */
[-C--:B------:R-:W-:Y:S02]  /*4ac0*/  FMUL.FTZ R175, R165, -R85.reuse ;  /* 0x80000055a5af7220 */ /* 0x080fe40000410000 */
[C---:B------:R-:W-:Y:S02]  /*4ad0*/  FFMA.FTZ R205, R164.reuse, R85, -R84 ;  /* 0x00000055a4cd7223 */ /* 0x040fe40000010854 */
[----:B------:R-:W-:Y:S02]  /*4ae0*/  FFMA.FTZ R202, R164, R200, R175 ;  /* 0x000000c8a4ca7223 */ /* 0x000fe400000100af */
[C---:B0-----:R-:W-:Y:S02]  /*4af0*/  FMUL.FTZ R85, R196.reuse, R197 ;  /* 0x000000c5c4557220 */ /* 0x041fe40000410000 */
[----:B-1----:R-:W-:-:S02]  /*4b00*/  FMUL.FTZ R175, R196, R203 ;  /* 0x000000cbc4af7220 */ /* 0x002fc40000410000 */
[C---:B--2---:R-:W-:Y:S02]  /*4b10*/  FMUL.FTZ R200, R196.reuse, R201 ;  /* 0x000000c9c4c87220 */ /* 0x044fe40000410000 */
[-C--:B---3--:R-:W-:Y:S02]  /*4b20*/  FMUL.FTZ R84, R196, R199.reuse ;  /* 0x000000c7c4547220 */ /* 0x088fe40000410000 */
[C---:B------:R-:W-:Y:S02]  /*4b30*/  FFMA.FTZ R199, R194.reuse, R199, R85 ;  /* 0x000000c7c2c77223 */ /* 0x040fe40000010055 */
[----:B------:R-:W-:Y:S02]  /*4b40*/  FFMA.FTZ R198, R194, R201, -R175 ;  /* 0x000000c9c2c67223 */ /* 0x000fe400000108af */
[----:B------:R-:W-:Y:S01]  /*4b50*/  FMUL.FTZ R175, R77, UR30 ;  /* 0x0000001e4daf7c20 */ /* 0x000fe20008410000 */
[----:B------:R-:W-:Y:S01]  /*4b60*/  FSEL R199, R196, R199, !P3 ;  /* 0x000000c7c4c77208 */ /* 0x000fe20005800000 */
[----:B------:R-:W-:-:S02]  /*4b70*/  FFMA.FTZ R200, R194, R203, R200 ;  /* 0x000000cbc2c87223 */ /* 0x000fc400000100c8 */
[----:B------:R-:W-:Y:S02]  /*4b80*/  @P3 FFMA.FTZ R194, R194, R197, -R84 ;  /* 0x000000c5c2c23223 */ /* 0x000fe40000010854 */
[----:B------:R-:W-:Y:S01]  /*4b90*/  FMUL.FTZ R85, R77, UR31 ;  /* 0x0000001f4d557c20 */ /* 0x000fe20008410000 */
[----:B------:R-:W0:Y:S01]  /*4ba0*/  SHFL.UP PT, R199, R199, 0x1, RZ ;  /* 0x04200000c7c77989 */ /* 0x000e2200000e00ff */
[C---:B------:R-:W-:Y:S02]  /*4bb0*/  FFMA.FTZ R84, R76.reuse, UR31, R175 ;  /* 0x0000001f4c547c23 */ /* 0x040fe400080100af */
[----:B------:R-:W-:Y:S01]  /*4bc0*/  FFMA.FTZ R208, R76, UR30, -R85 ;  /* 0x0000001e4cd07c23 */ /* 0x000fe20008010855 */
[----:B------:R1:W2:Y:S01]  /*4bd0*/  SHFL.UP PT, R201, R194, 0x1, RZ ;  /* 0x04200000c2c97989 */ /* 0x0002a200000e00ff */
[C---:B------:R-:W-:Y:S02]  /*4be0*/  FMUL.FTZ R175, R209.reuse, R84 ;  /* 0x00000054d1af7220 */ /* 0x040fe40000410000 */
[----:B------:R-:W-:-:S02]  /*4bf0*/  FMUL.FTZ R208, R209, R208 ;  /* 0x000000d0d1d07220 */ /* 0x000fc40000410000 */
[----:B------:R-:W-:Y:S02]  /*4c00*/  FADD.FTZ R203, -R175, R202 ;  /* 0x000000caafcb7221 */ /* 0x000fe40000010100 */
[----:B------:R-:W-:Y:S02]  /*4c10*/  @P3 FADD.FTZ R193, R193, R200 ;  /* 0x000000c8c1c13221 */ /* 0x000fe40000010000 */
[C---:B------:R-:W-:Y:S02]  /*4c20*/  FMUL.FTZ R85, R75.reuse, UR31 ;  /* 0x0000001f4b557c20 */ /* 0x040fe40008410000 */
[----:B------:R-:W-:Y:S02]  /*4c30*/  FADD.FTZ R205, R208, R205 ;  /* 0x000000cdd0cd7221 */ /* 0x000fe40000010000 */
[----:B------:R-:W-:Y:S01]  /*4c40*/  FMUL.FTZ R84, R150, -R203 ;  /* 0x800000cb96547220 */ /* 0x000fe20000410000 */
[----:B------:R-:W3:Y:S01]  /*4c50*/  SHFL.UP PT, R193, R193, 0x1, RZ ;  /* 0x04200000c1c17989 */ /* 0x000ee200000e00ff */
[----:B------:R-:W-:-:S02]  /*4c60*/  FMUL.FTZ R197, R75, UR30 ;  /* 0x0000001e4bc57c20 */ /* 0x000fc40008410000 */
[----:B------:R-:W-:Y:S02]  /*4c70*/  FFMA.FTZ R85, R74, UR30, -R85 ;  /* 0x0000001e4a557c23 */ /* 0x000fe40008010855 */
[-C--:B------:R-:W-:Y:S02]  /*4c80*/  FFMA.FTZ R217, R144, R205.reuse, -R84 ;  /* 0x000000cd90d97223 */ /* 0x080fe40000010854 */
[----:B------:R-:W-:Y:S01]  /*4c90*/  @P3 FADD.FTZ R195, R195, R198 ;  /* 0x000000c6c3c33221 */ /* 0x000fe20000010000 */
[----:B------:R-:W-:Y:S01]  /*4ca0*/  ISETP.GT.U32.AND P3, PT, R192, 0x1b, PT ;  /* 0x0000001bc000780c */ /* 0x000fe20003f64070 */
[----:B------:R-:W-:Y:S02]  /*4cb0*/  FMUL.FTZ R205, R150, -R205 ;  /* 0x800000cd96cd7220 */ /* 0x000fe40000410000 */
[----:B------:R-:W-:Y:S02]  /*4cc0*/  FFMA.FTZ R197, R74, UR31, R197 ;  /* 0x0000001f4ac57c23 */ /* 0x000fe400080100c5 */
[----:B------:R-:W-:Y:S01]  /*4cd0*/  FMUL.FTZ R206, R234, R85 ;  /* 0x00000055eace7220 */ /* 0x000fe20000410000 */
[----:B------:R-:W4:Y:S01]  /*4ce0*/  SHFL.UP PT, R195, R195, 0x1, RZ ;  /* 0x04200000c3c37989 */ /* 0x000f2200000e00ff */
[----:B------:R-:W-:-:S02]  /*4cf0*/  FFMA.FTZ R84, R144, R203, R205 ;  /* 0x000000cb90547223 */ /* 0x000fc400000100cd */
[----:B------:R-:W-:Y:S02]  /*4d00*/  FMUL.FTZ R207, R234, R197 ;  /* 0x000000c5eacf7220 */ /* 0x000fe40000410000 */
[----:B------:R-:W-:Y:S02]  /*4d10*/  FADD.FTZ R86, R206, R217 ;  /* 0x000000d9ce567221 */ /* 0x000fe40000010000 */
[----:B-1----:R-:W-:Y:S02]  /*4d20*/  FADD.FTZ R194, -R207, R84 ;  /* 0x00000054cfc27221 */ /* 0x002fe40000010100 */
[C---:B------:R-:W-:Y:S02]  /*4d30*/  FMUL.FTZ R87, R149.reuse, -R86 ;  /* 0x8000005695577220 */ /* 0x040fe40000410000 */
[----:B------:R-:W-:Y:S02]  /*4d40*/  FMUL.FTZ R85, R149, -R194 ;  /* 0x800000c295557220 */ /* 0x000fe40000410000 */
[----:B0-----:R-:W-:-:S02]  /*4d50*/  FMUL.FTZ R84, R199, R216 ;  /* 0x000000d8c7547220 */ /* 0x001fc40000410000 */
[----:B------:R-:W-:Y:S02]  /*4d60*/  FMUL.FTZ R199, R199, R212 ;  /* 0x000000d4c7c77220 */ /* 0x000fe40000410000 */
[----:B------:R-:W-:Y:S02]  /*4d70*/  FFMA.FTZ R194, R147, R194, R87 ;  /* 0x000000c293c27223 */ /* 0x000fe40000010057 */
[----:B------:R-:W-:Y:S02]  /*4d80*/  FMUL.FTZ R87, R73, UR30 ;  /* 0x0000001e49577c20 */ /* 0x000fe40008410000 */
[----:B------:R-:W-:Y:S02]  /*4d90*/  FFMA.FTZ R196, R147, R86, -R85 ;  /* 0x0000005693c47223 */ /* 0x000fe40000010855 */
[----:B------:R-:W-:Y:S02]  /*4da0*/  FMUL.FTZ R85, R73, UR31 ;  /* 0x0000001f49557c20 */ /* 0x000fe40008410000 */
[----:B--2---:R-:W-:-:S02]  /*4db0*/  FFMA.FTZ R86, R201, R216, R199 ;  /* 0x000000d8c9567223 */ /* 0x004fc400000100c7 */
[C---:B------:R-:W-:Y:S02]  /*4dc0*/  FFMA.FTZ R87, R72.reuse, UR31, R87 ;  /* 0x0000001f48577c23 */ /* 0x040fe40008010057 */
[----:B------:R-:W-:Y:S02]  /*4dd0*/  FFMA.FTZ R85, R72, UR30, -R85 ;  /* 0x0000001e48557c23 */ /* 0x000fe40008010855 */
[----:B---3--:R-:W-:Y:S01]  /*4de0*/  @P2 FADD.FTZ R216, R193, R86 ;  /* 0x00000056c1d82221 */ /* 0x008fe20000010000 */
[----:B------:R-:W-:Y:S01]  /*4df0*/  MOV R86, UR29 ;  /* 0x0000001d00567c02 */ /* 0x000fe20008000f00 */
[C---:B------:R-:W-:Y:S02]  /*4e00*/  FMUL.FTZ R193, R232.reuse, R87 ;  /* 0x00000057e8c17220 */ /* 0x040fe40000410000 */
[----:B------:R-:W-:Y:S01]  /*4e10*/  FMUL.FTZ R205, R232, R85 ;  /* 0x00000055e8cd7220 */ /* 0x000fe20000410000 */
[----:B------:R-:W-:Y:S01]  /*4e20*/  ISETP.GE.OR P0, PT, R86, c[0x0][0x174], P0 ;  /* 0x00005d0056007a0c */ /* 0x000fe20000706670 */
[----:B------:R-:W-:-:S02]  /*4e30*/  FFMA.FTZ R84, R201, R212, -R84 ;  /* 0x000000d4c9547223 */ /* 0x000fc40000010854 */
[----:B------:R-:W-:Y:S02]  /*4e40*/  FADD.FTZ R194, -R193, R194 ;  /* 0x000000c2c1c27221 */ /* 0x000fe40000010100 */
[----:B------:R-:W-:Y:S02]  /*4e50*/  FADD.FTZ R196, R205, R196 ;  /* 0x000000c4cdc47221 */ /* 0x000fe40000010000 */
[----:B----4-:R-:W-:Y:S01]  /*4e60*/  @P2 FADD.FTZ R212, R195, R84 ;  /* 0x00000054c3d42221 */ /* 0x010fe20000010000 */
[----:B------:R-:W-:Y:S01]  /*4e70*/  ISETP.GT.U32.AND P2, PT, R192, 0x1d, PT ;  /* 0x0000001dc000780c */ /* 0x000fe20003f44070 */
[C---:B------:R-:W-:Y:S02]  /*4e80*/  FMUL.FTZ R84, R148.reuse, -R194 ;  /* 0x800000c294547220 */ /* 0x040fe40000410000 */
[-C--:B------:R-:W-:Y:S02]  /*4e90*/  FMUL.FTZ R85, R148, -R196.reuse ;  /* 0x800000c494557220 */ /* 0x080fe40000410000 */
[----:B------:R-:W-:-:S02]  /*4ea0*/  FFMA.FTZ R195, R163, R196, -R84 ;  /* 0x000000c4a3c37223 */ /* 0x000fc40000010854 */
[----:B------:R-:W-:Y:S02]  /*4eb0*/  FMUL.FTZ R87, R71, UR30 ;  /* 0x0000001e47577c20 */ /* 0x000fe40008410000 */
[C---:B------:R-:W-:Y:S02]  /*4ec0*/  FMUL.FTZ R86, R166.reuse, -R88 ;  /* 0x80000058a6567220 */ /* 0x040fe40000410000 */
[----:B------:R-:W-:Y:S02]  /*4ed0*/  FMUL.FTZ R84, R166, R89 ;  /* 0x00000059a6547220 */ /* 0x000fe40000410000 */
[----:B------:R-:W-:Y:S02]  /*4ee0*/  FFMA.FTZ R197, R163, R194, R85 ;  /* 0x000000c2a3c57223 */ /* 0x000fe40000010055 */
[----:B------:R-:W-:Y:S02]  /*4ef0*/  FMUL.FTZ R85, R71, UR31 ;  /* 0x0000001f47557c20 */ /* 0x000fe40008410000 */
[----:B------:R-:W-:-:S02]  /*4f00*/  FFMA.FTZ R192, R70, UR31, R87 ;  /* 0x0000001f46c07c23 */ /* 0x000fc40008010057 */
[C---:B------:R-:W-:Y:S02]  /*4f10*/  FFMA.FTZ R86, R151.reuse, -R89, R86 ;  /* 0x8000005997567223 */ /* 0x040fe40000010056 */
[----:B------:R-:W-:Y:S02]  /*4f20*/  FFMA.FTZ R84, R151, R88, -R84 ;  /* 0x0000005897547223 */ /* 0x000fe40000010854 */
[----:B------:R-:W-:Y:S02]  /*4f30*/  FFMA.FTZ R194, R70, UR30, -R85 ;  /* 0x0000001e46c27c23 */ /* 0x000fe40008010855 */
        /* <DEDUP_REMOVED lines=11> */
[----:B------:R-:W-:Y:S02]  /*4ff0*/  FFMA.FTZ R199, R160, R195, -R86 ;  /* 0x000000c3a0c77223 */ /* 0x000fe40000010856 */
[C---:B------:R-:W-:Y:S02]  /*5000*/  FFMA.FTZ R196, R167.reuse, R87, R196 ;  /* 0x00000057a7c47223 */ /* 0x040fe400000100c4 */
[----:B------:R-:W-:Y:S02]  /*5010*/  FFMA.FTZ R86, R167, R85, -R84 ;  /* 0x00000055a7567223 */ /* 0x000fe40000010854 */
[----:B------:R-:W-:-:S02]  /*5020*/  FMUL.FTZ R87, R69, UR30 ;  /* 0x0000001e45577c20 */ /* 0x000fc40008410000 */
[----:B------:R-:W-:Y:S02]  /*5030*/  FMUL.FTZ R85, R69, UR31 ;  /* 0x0000001f45557c20 */ /* 0x000fe40008410000 */
[----:B------:R-:W-:Y:S02]  /*5040*/  FMUL.FTZ R198, R161, -R195 ;  /* 0x800000c3a1c67220 */ /* 0x000fe40000410000 */
[----:B------:R-:W-:Y:S02]  /*5050*/  FMUL.FTZ R195, R174, -R196 ;  /* 0x800000c4aec37220 */ /* 0x000fe40000410000 */
[C---:B------:R-:W-:Y:S02]  /*5060*/  FFMA.FTZ R84, R68.reuse, UR31, R87 ;  /* 0x0000001f44547c23 */ /* 0x040fe40008010057 */
[----:B------:R-:W-:Y:S02]  /*5070*/  FFMA.FTZ R204, R68, UR30, -R85 ;  /* 0x0000001e44cc7c23 */ /* 0x000fe40008010855 */
[----:B------:R-:W-:-:S02]  /*5080*/  FMUL.FTZ R85, R174, -R86 ;  /* 0x80000056ae557220 */ /* 0x000fc40000410000 */
[----:B------:R-:W-:Y:S02]  /*5090*/  FFMA.FTZ R195, R173, R86, -R195 ;  /* 0x00000056adc37223 */ /* 0x000fe400000108c3 */
[----:B------:R-:W-:Y:S02]  /*50a0*/  FFMA.FTZ R198, R160, R197, R198 ;  /* 0x000000c5a0c67223 */ /* 0x000fe400000100c6 */
[C---:B------:R-:W-:Y:S02]  /*50b0*/  FMUL.FTZ R203, R229.reuse, R84 ;  /* 0x00000054e5cb7220 */ /* 0x040fe40000410000 */
[----:B------:R-:W-:Y:S02]  /*50c0*/  FMUL.FTZ R204, R229, R204 ;  /* 0x000000cce5cc7220 */ /* 0x000fe40000410000 */
        /* <DEDUP_REMOVED lines=8> */
[----:B------:R-:W-:Y:S02]  /*5150*/  FFMA.FTZ R195, R168, R195, -R84 ;  /* 0x000000c3a8c37223 */ /* 0x000fe40000010854 */
[----:B------:R-:W-:Y:S02]  /*5160*/  FMUL.FTZ R84, R146, -R197 ;  /* 0x800000c592547220 */ /* 0x000fe40000410000 */
[C---:B------:R-:W-:Y:S02]  /*5170*/  FFMA.FTZ R196, R158.reuse, R199, -R85 ;  /* 0x000000c79ec47223 */ /* 0x040fe40000010855 */
[----:B------:R-:W-:Y:S02]  /*5180*/  FFMA.FTZ R199, R158, R198, R87 ;  /* 0x000000c69ec77223 */ /* 0x000fe40000010057 */
[----:B------:R-:W-:Y:S02]  /*5190*/  FMUL.FTZ R87, R67, UR30 ;  /* 0x0000001e43577c20 */ /* 0x000fe40008410000 */
[----:B------:R-:W-:-:S02]  /*51a0*/  FFMA.FTZ R86, R162, R195, -R84 ;  /* 0x000000c3a2567223 */ /* 0x000fc40000010854 */
[----:B------:R-:W-:Y:S02]  /*51b0*/  FMUL.FTZ R195, R146, -R195 ;  /* 0x800000c392c37220 */ /* 0x000fe40000410000 */
[----:B------:R-:W-:Y:S02]  /*51c0*/  FMUL.FTZ R85, R67, UR31 ;  /* 0x0000001f43557c20 */ /* 0x000fe40008410000 */
[----:B------:R-:W-:Y:S02]  /*51d0*/  FFMA.FTZ R202, R66, UR31, R87 ;  /* 0x0000001f42ca7c23 */ /* 0x000fe40008010057 */
[----:B------:R-:W-:Y:S02]  /*51e0*/  FFMA.FTZ R195, R162, R197, R195 ;  /* 0x000000c5a2c37223 */ /* 0x000fe400000100c3 */
[----:B------:R-:W-:Y:S02]  /*51f0*/  FMUL.FTZ R87, R165, -R86 ;  /* 0x80000056a5577220 */ /* 0x000fe40000410000 */
[----:B------:R-:W-:-:S02]  /*5200*/  FFMA.FTZ R84, R66, UR30, -R85 ;  /* 0x0000001e42547c23 */ /* 0x000fc40008010855 */
[----:B------:R-:W-:Y:S02]  /*5210*/  FMUL.FTZ R202, R227, R202 ;  /* 0x000000cae3ca7220 */ /* 0x000fe40000410000 */
[-C--:B------:R-:W-:Y:S02]  /*5220*/  FMUL.FTZ R85, R165, -R195.reuse ;  /* 0x800000c3a5557220 */ /* 0x080fe40000410000 */
[----:B------:R-:W-:Y:S02]  /*5230*/  FFMA.FTZ R87, R164, R195, R87 ;  /* 0x000000c3a4577223 */ /* 0x000fe40000010057 */
[----:B------:R-:W-:Y:S02]  /*5240*/  FMUL.FTZ R201, R227, R84 ;  /* 0x00000054e3c97220 */ /* 0x000fe40000410000 */
[----:B------:R-:W-:Y:S02]  /*5250*/  FADD.FTZ R199, -R202, R199 ;  /* 0x000000c7cac77221 */ /* 0x000fe40000010100 */
[----:B------:R-:W-:-:S02]  /*5260*/  FFMA.FTZ R85, R164, R86, -R85 ;  /* 0x00000056a4557223 */ /* 0x000fc40000010855 */
[C---:B------:R-:W-:Y:S02]  /*5270*/  FMUL.FTZ R84, R150.reuse, -R87 ;  /* 0x8000005796547220 */ /* 0x040fe40000410000 */
[----:B------:R-:W-:Y:S02]  /*5280*/  FADD.FTZ R196, R201, R196 ;  /* 0x000000c4c9c47221 */ /* 0x000fe40000010000 */
[----:B------:R-:W-:Y:S02]  /*5290*/  FMUL.FTZ R195, R157, -R199 ;  /* 0x800000c79dc37220 */ /* 0x000fe40000410000 */
[-C--:B------:R-:W-:Y:S02]  /*52a0*/  FMUL.FTZ R86, R150, -R85.reuse ;  /* 0x8000005596567220 */ /* 0x080fe40000410000 */
[----:B------:R-:W-:Y:S02]  /*52b0*/  FFMA.FTZ R84, R144, R85, -R84 ;  /* 0x0000005590547223 */ /* 0x000fe40000010854 */
[----:B------:R-:W-:-:S02]  /*52c0*/  FFMA.FTZ R197, R156, R196, -R195 ;  /* 0x000000c49cc57223 */ /* 0x000fc400000108c3 */
[----:B------:R-:W-:Y:S02]  /*52d0*/  FFMA.FTZ R86, R144, R87, R86 ;  /* 0x0000005790567223 */ /* 0x000fe40000010056 */
[----:B------:R-:W-:Y:S02]  /*52e0*/  FMUL.FTZ R195, R149, -R84 ;  /* 0x8000005495c37220 */ /* 0x000fe40000410000 */
[----:B------:R-:W-:Y:S02]  /*52f0*/  FMUL.FTZ R85, R157, -R196 ;  /* 0x800000c49d557220 */ /* 0x000fe40000410000 */
[----:B------:R-:W-:Y:S02]  /*5300*/  FMUL.FTZ R87, R65, UR30 ;  /* 0x0000001e41577c20 */ /* 0x000fe40008410000 */
[-C--:B------:R-:W-:Y:S02]  /*5310*/  FFMA.FTZ R195, R147, R86.reuse, R195 ;  /* 0x0000005693c37223 */ /* 0x080fe400000100c3 */
[----:B------:R-:W-:-:S02]  /*5320*/  FMUL.FTZ R86, R149, -R86 ;  /* 0x8000005695567220 */ /* 0x000fc40000410000 */
[----:B------:R-:W-:Y:S02]  /*5330*/  FFMA.FTZ R198, R156, R199, R85 ;  /* 0x000000c79cc67223 */ /* 0x000fe40000010055 */
[----:B------:R-:W-:Y:S02]  /*5340*/  FMUL.FTZ R85, R65, UR31 ;  /* 0x0000001f41557c20 */ /* 0x000fe40008410000 */
[C---:B------:R-:W-:Y:S02]  /*5350*/  FFMA.FTZ R87, R64.reuse, UR31, R87 ;  /* 0x0000001f40577c23 */ /* 0x040fe40008010057 */
[----:B------:R-:W-:Y:S02]  /*5360*/  FFMA.FTZ R86, R147, R84, -R86 ;  /* 0x0000005493567223 */ /* 0x000fe40000010856 */
[----:B------:R-:W-:Y:S02]  /*5370*/  FFMA.FTZ R85, R64, UR30, -R85 ;  /* 0x0000001e40557c23 */ /* 0x000fe40008010855 */
[----:B------:R-:W-:-:S02]  /*5380*/  FMUL.FTZ R199, R228, R87 ;  /* 0x00000057e4c77220 */ /* 0x000fc40000410000 */
[CC--:B------:R-:W-:Y:S02]  /*5390*/  FMUL.FTZ R196, R148.reuse, -R86.reuse ;  /* 0x8000005694c47220 */ /* 0x0c0fe40000410000 */
[----:B------:R-:W-:Y:S02]  /*53a0*/  FMUL.FTZ R84, R148, -R195 ;  /* 0x800000c394547220 */ /* 0x000fe40000410000 */
[----:B------:R-:W-:Y:S02]  /*53b0*/  FMUL.FTZ R200, R228, R85 ;  /* 0x00000055e4c87220 */ /* 0x000fe40000410000 */
[----:B------:R-:W-:Y:S02]  /*53c0*/  FADD.FTZ R217, -R199, R198 ;  /* 0x000000c6c7d97221 */ /* 0x000fe40000010100 */
[C---:B------:R-:W-:Y:S02]  /*53d0*/  FFMA.FTZ R196, R163.reuse, R195, R196 ;  /* 0x000000c3a3c47223 */ /* 0x040fe400000100c4 */
[----:B------:R-:W-:-:S02]  /*53e0*/  FFMA.FTZ R84, R163, R86, -R84 ;  /* 0x00000056a3547223 */ /* 0x000fc40000010854 */
[----:B------:R-:W-:Y:S02]  /*53f0*/  FADD.FTZ R197, R200, R197 ;  /* 0x000000c5c8c57221 */ /* 0x000fe40000010000 */
[C---:B------:R-:W-:Y:S02]  /*5400*/  FMUL.FTZ R86, R154.reuse, -R217 ;  /* 0x800000d99a567220 */ /* 0x040fe40000410000 */
[C---:B------:R-:W-:Y:S02]  /*5410*/  FMUL.FTZ R85, R161.reuse, -R196 ;  /* 0x800000c4a1557220 */ /* 0x040fe40000410000 */
[----:B------:R-:W-:Y:S02]  /*5420*/  FMUL.FTZ R87, R161, -R84 ;  /* 0x80000054a1577220 */ /* 0x000fe40000410000 */
[-C--:B------:R-:W-:Y:S02]  /*5430*/  FMUL.FTZ R195, R154, -R197.reuse ;  /* 0x800000c59ac37220 */ /* 0x080fe40000410000 */
[----:B------:R-:W-:-:S02]  /*5440*/  FFMA.FTZ R220, R152, R197, -R86 ;  /* 0x000000c598dc7223 */ /* 0x000fc40000010856 */
[C---:B------:R-:W-:Y:S01]  /*5450*/  FFMA.FTZ R86, R160.reuse, R84, -R85 ;  /* 0x00000054a0567223 */ /* 0x040fe20000010855 */
[----:B------:R-:W-:Y:S01]  /*5460*/  HFMA2.MMA R85, -RZ, RZ, 0, 0 ;  /* 0x00000000ff557435 */ /* 0x000fe200000001ff */
[----:B------:R-:W-:Y:S01]  /*5470*/  FFMA.FTZ R196, R160, R196, R87 ;  /* 0x000000c4a0c47223 */ /* 0x000fe20000010057 */
[----:B------:R-:W-:Y:S01]  /*5480*/  MOV R84, 0x3f800000 ;  /* 0x3f80000000547802 */ /* 0x000fe20000000f00 */
[----:B------:R-:W-:Y:S02]  /*5490*/  FFMA.FTZ R219, R152, R217, R195 ;  /* 0x000000d998db7223 */ /* 0x000fe400000100c3 */
[C---:B------:R-:W-:Y:S02]  /*54a0*/  FMUL.FTZ R195, R159.reuse, -R86 ;  /* 0x800000569fc37220 */ /* 0x040fe40000410000 */
[----:B------:R-:W-:Y:S02]  /*54b0*/  FMUL.FTZ R87, R159, -R196 ;  /* 0x800000c49f577220 */ /* 0x000fe40000410000 */
[----:B------:R-:W-:-:S02]  /*54c0*/  FMUL.FTZ R197, R63, UR30 ;  /* 0x0000001e3fc57c20 */ /* 0x000fc40008410000 */
[C---:B------:R-:W-:Y:S02]  /*54d0*/  FFMA.FTZ R218, R158.reuse, R196, R195 ;  /* 0x000000c49eda7223 */ /* 0x040fe400000100c3 */
[----:B------:R-:W-:Y:S02]  /*54e0*/  FMUL.FTZ R195, R63, UR31 ;  /* 0x0000001f3fc37c20 */ /* 0x000fe40008410000 */
[----:B------:R-:W-:Y:S02]  /*54f0*/  FFMA.FTZ R217, R158, R86, -R87 ;  /* 0x000000569ed97223 */ /* 0x000fe40000010857 */
[C---:B------:R-:W-:Y:S01]  /*5500*/  FFMA.FTZ R198, R62.reuse, UR31, R197 ;  /* 0x0000001f3ec67c23 */ /* 0x040fe200080100c5 */
[----:B------:R-:W-:Y:S01]  /*5510*/  CS2R R86, SRZ ;  /* 0x0000000000567805 */ /* 0x000fe2000001ff00 */
[----:B------:R-:W-:Y:S02]  /*5520*/  FMUL.FTZ R197, R157, -R218 ;  /* 0x800000da9dc57220 */ /* 0x000fe40000410000 */
[----:B------:R-:W-:-:S02]  /*5530*/  FFMA.FTZ R196, R62, UR30, -R195 ;  /* 0x0000001e3ec47c23 */ /* 0x000fc400080108c3 */
[-C--:B------:R-:W-:Y:S01]  /*5540*/  FMUL.FTZ R195, R157, -R217.reuse ;  /* 0x800000d99dc37220 */ /* 0x080fe20000410000 */
[----:B------:R0:W1:Y:S01]  /*5550*/  @!P0 LDS.128 R84, [R221.X16+0x3650] ;  /* 0x00365000dd548984 */ /* 0x000062000000cc00 */
[C---:B------:R-:W-:Y:S02]  /*5560*/  FFMA.FTZ R217, R156.reuse, R217, -R197 ;  /* 0x000000d99cd97223 */ /* 0x040fe400000108c5 */
[C---:B------:R-:W-:Y:S02]  /*5570*/  FMUL.FTZ R197, R223.reuse, R196 ;  /* 0x000000c4dfc57220 */ /* 0x040fe40000410000 */
[----:B------:R-:W-:Y:S02]  /*5580*/  FFMA.FTZ R195, R156, R218, R195 ;  /* 0x000000da9cc37223 */ /* 0x000fe400000100c3 */
[----:B------:R-:W-:Y:S02]  /*5590*/  FMUL.FTZ R198, R223, R198 ;  /* 0x000000c6dfc67220 */ /* 0x000fe40000410000 */
[----:B------:R-:W-:-:S02]  /*55a0*/  FMUL.FTZ R218, R154, -R217 ;  /* 0x800000d99ada7220 */ /* 0x000fc40000410000 */
[----:B------:R-:W-:Y:S02]  /*55b0*/  FADD.FTZ R220, R197, R220 ;  /* 0x000000dcc5dc7221 */ /* 0x000fe40000010000 */
[----:B------:R-:W-:Y:S02]  /*55c0*/  FADD.FTZ R224, -R198, R219 ;  /* 0x000000dbc6e07221 */ /* 0x000fe40000010100 */
[-C--:B------:R-:W-:Y:S02]  /*55d0*/  FMUL.FTZ R196, R154, -R195.reuse ;  /* 0x800000c39ac47220 */ /* 0x080fe40000410000 */
[----:B------:R-:W-:Y:S02]  /*55e0*/  FFMA.FTZ R222, R152, R195, R218 ;  /* 0x000000c398de7223 */ /* 0x000fe400000100da */
[C---:B------:R-:W-:Y:S02]  /*55f0*/  FMUL.FTZ R195, R155.reuse, -R220 ;  /* 0x800000dc9bc37220 */ /* 0x040fe40000410000 */
[----:B------:R-:W-:-:S02]  /*5600*/  FMUL.FTZ R219, R155, -R224 ;  /* 0x800000e09bdb7220 */ /* 0x000fc40000410000 */
[----:B------:R-:W-:Y:S02]  /*5610*/  FFMA.FTZ R196, R152, R217, -R196 ;  /* 0x000000d998c47223 */ /* 0x000fe400000108c4 */
[----:B------:R-:W-:Y:S02]  /*5620*/  FMUL.FTZ R218, R155, -R222 ;  /* 0x800000de9bda7220 */ /* 0x000fe40000410000 */
[----:B------:R-:W-:Y:S02]  /*5630*/  FFMA.FTZ R224, R153, R224, R195 ;  /* 0x000000e099e07223 */ /* 0x000fe400000100c3 */
[C---:B------:R-:W-:Y:S02]  /*5640*/  FMUL.FTZ R195, R61.reuse, UR31 ;  /* 0x0000001f3dc37c20 */ /* 0x040fe40008410000 */
[----:B------:R-:W-:Y:S02]  /*5650*/  FMUL.FTZ R217, R61, UR30 ;  /* 0x0000001e3dd97c20 */ /* 0x000fe40008410000 */
[----:B------:R-:W-:-:S02]  /*5660*/  FFMA.FTZ R218, R153, R196, -R218 ;  /* 0x000000c499da7223 */ /* 0x000fc400000108da */
[----:B------:R-:W-:Y:S02]  /*5670*/  FFMA.FTZ R225, R153, R220, -R219 ;  /* 0x000000dc99e17223 */ /* 0x000fe400000108db */
[----:B------:R-:W-:Y:S02]  /*5680*/  FMUL.FTZ R196, R155, -R196 ;  /* 0x800000c49bc47220 */ /* 0x000fe40000410000 */
[----:B------:R-:W-:Y:S02]  /*5690*/  FADD.FTZ R220, R135, R135 ;  /* 0x0000008787dc7221 */ /* 0x000fe40000010000 */
[C---:B------:R-:W-:Y:S02]  /*56a0*/  FFMA.FTZ R195, R60.reuse, UR30, -R195 ;  /* 0x0000001e3cc37c23 */ /* 0x040fe400080108c3 */
[----:B------:R-:W-:Y:S02]  /*56b0*/  FFMA.FTZ R217, R60, UR31, R217 ;  /* 0x0000001f3cd97c23 */ /* 0x000fe400080100d9 */
[----:B0-----:R-:W-:-:S02]  /*56c0*/  FFMA.FTZ R221, R153, R222, R196 ;  /* 0x000000de99dd7223 */ /* 0x001fc400000100c4 */
[C---:B------:R-:W-:Y:S02]  /*56d0*/  FMUL.FTZ R219, R3.reuse, R216 ;  /* 0x000000d803db7220 */ /* 0x040fe40000410000 */
[C---:B------:R-:W-:Y:S02]  /*56e0*/  FMUL.FTZ R196, R220.reuse, R195 ;  /* 0x000000c3dcc47220 */ /* 0x040fe40000410000 */
[----:B------:R-:W-:Y:S02]  /*56f0*/  FMUL.FTZ R195, R220, R217 ;  /* 0x000000d9dcc37220 */ /* 0x000fe40000410000 */
[-C--:B------:R-:W-:Y:S02]  /*5700*/  FMUL.FTZ R3, R3, R212.reuse ;  /* 0x000000d403037220 */ /* 0x080fe40000410000 */
[----:B------:R-:W-:Y:S02]  /*5710*/  FFMA.FTZ R219, R2, R212, -R219 ;  /* 0x000000d402db7223 */ /* 0x000fe400000108db */
[----:B------:R-:W-:-:S02]  /*5720*/  FADD.FTZ R222, R196, R225 ;  /* 0x000000e1c4de7221 */ /* 0x000fc40000010000 */
[----:B------:R-:W-:Y:S02]  /*5730*/  FADD.FTZ R212, -R195, R224 ;  /* 0x000000e0c3d47221 */ /* 0x000fe40000010100 */
[----:B------:R-:W-:Y:S01]  /*5740*/  FFMA.FTZ R2, R2, R216, R3 ;  /* 0x000000d802027223 */ /* 0x000fe20000010003 */
[----:B------:R0:W2:Y:S04]  /*5750*/  SHFL.DOWN PT, R224, R221, 0x1, 0x1f ;  /* 0x08201f00dde07f89 */ /* 0x0000a800000e0000 */
[----:B------:R0:W3:Y:S04]  /*5760*/  SHFL.DOWN PT, R216, R218, 0x1, 0x1f ;  /* 0x08201f00dad87f89 */ /* 0x0000e800000e0000 */
[----:B------:R0:W4:Y:S04]  /*5770*/  SHFL.DOWN PT, R226, R222, 0x1, 0x1f ;  /* 0x08201f00dee27f89 */ /* 0x00012800000e0000 */
[----:B------:R0:W0:Y:S01]  /*5780*/  SHFL.DOWN PT, R230, R212, 0x1, 0x1f ;  /* 0x08201f00d4e67f89 */ /* 0x00002200000e0000 */
[----:B------:R-:W-:Y:S05]  /*5790*/  @!P6 BRA `(.L_x_9899) ;  /* 0x000000b00000e947 */ /* 0x000fea0003800000 */
[C---:B-12---:R-:W-:Y:S02]  /*57a0*/  FMUL.FTZ R3, R221.reuse, R224 ;  /* 0x000000e0dd037220 */ /* 0x046fe40000410000 */
[----:B0-----:R-:W-:-:S02]  /*57b0*/  FMUL.FTZ R217, R221, R230 ;  /* 0x000000e6ddd97220 */ /* 0x001fc40000410000 */
[C---:B----4-:R-:W-:Y:S02]  /*57c0*/  FMUL.FTZ R225, R221.reuse, R226 ;  /* 0x000000e2dde17220 */ /* 0x050fe40000410000 */
        /* <DEDUP_REMOVED lines=8> */
.L_x_9899:
[----:B-1----:R-:W-:Y:S05]  /*5850*/  BSYNC B0 ;  /* 0x0000000000007941 */ /* 0x002fea0003800000 */
.L_x_9898:
[----:B------:R-:W-:Y:S01]  /*5860*/  FADD.FTZ R2, RZ, R2 ;  /* 0x00000002ff027221 */ /* 0x000fe20000010000 */
[----:B--2---:R1:W2:Y:S01]  /*5870*/  SHFL.DOWN PT, R224, R218, 0x2, 0x1f ;  /* 0x08401f00dae07f89 */ /* 0x0042a200000e0000 */
[----:B---3--:R-:W-:Y:S01]  /*5880*/  FADD.FTZ R216, R104, R219 ;  /* 0x000000db68d87221 */ /* 0x008fe20000010000 */
[----:B------:R-:W-:Y:S01]  /*5890*/  BSSY B0, `(.L_x_9900) ;  /* 0x0000012000007945 */ /* 0x000fe20003800000 */
[C---:B------:R-:W-:Y:S01]  /*58a0*/  FMUL.FTZ R219, R61.reuse, R2 ;  /* 0x000000023ddb7220 */ /* 0x040fe20000410000 */
[----:B----4-:R1:W3:Y:S01]  /*58b0*/  SHFL.DOWN PT, R226, R221, 0x2, 0x1f ;  /* 0x08401f00dde27f89 */ /* 0x0102e200000e0000 */
[----:B------:R-:W-:-:S03]  /*58c0*/  FMUL.FTZ R225, R61, R216 ;  /* 0x000000d83de17220 */ /* 0x000fc60000410000 */
[----:B0-----:R1:W0:Y:S04]  /*58d0*/  SHFL.DOWN PT, R230, R222, 0x2, 0x1f ;  /* 0x08401f00dee67f89 */ /* 0x00122800000e0000 */
[----:B------:R1:W4:Y:S01]  /*58e0*/  SHFL.DOWN PT, R236, R212, 0x2, 0x1f ;  /* 0x08401f00d4ec7f89 */ /* 0x00032200000e0000 */
[----:B------:R-:W-:Y:S05]  /*58f0*/  @P2 BRA `(.L_x_9901) ;  /* 0x000000b000002947 */ /* 0x000fea0003800000 */
[C---:B---3--:R-:W-:Y:S02]  /*5900*/  FMUL.FTZ R3, R221.reuse, R226 ;  /* 0x000000e2dd037220 */ /* 0x048fe40000410000 */
[C---:B----4-:R-:W-:Y:S02]  /*5910*/  FMUL.FTZ R61, R221.reuse, R236 ;  /* 0x000000ecdd3d7220 */ /* 0x050fe40000410000 */
[C---:B0-----:R-:W-:Y:S02]  /*5920*/  FMUL.FTZ R217, R221.reuse, R230 ;  /* 0x000000e6ddd97220 */ /* 0x041fe40000410000 */
[----:B-12---:R-:W-:-:S02]  /*5930*/  FMUL.FTZ R221, R221, R224 ;  /* 0x000000e0dddd7220 */ /* 0x006fc40000410000 */
[C---:B------:R-:W-:Y:S02]  /*5940*/  FFMA.FTZ R3, R218.reuse, R224, -R3 ;  /* 0x000000e0da037223 */ /* 0x040fe40000010803 */
[C---:B------:R-:W-:Y:S02]  /*5950*/  FFMA.FTZ R61, R218.reuse, R230, -R61 ;  /* 0x000000e6da3d7223 */ /* 0x040fe4000001083d */
[C---:B------:R-:W-:Y:S02]  /*5960*/  FFMA.FTZ R217, R218.reuse, R236, R217 ;  /* 0x000000ecdad97223 */ /* 0x040fe400000100d9 */
[----:B------:R-:W-:Y:S01]  /*5970*/  FFMA.FTZ R221, R218, R226, R221 ;  /* 0x000000e2dadd7223 */ /* 0x000fe200000100dd */
[----:B------:R-:W-:Y:S01]  /*5980*/  MOV R218, R3 ;  /* 0x0000000300da7202 */ /* 0x000fe20000000f00 */
[----:B------:R-:W-:Y:S02]  /*5990*/  FADD.FTZ R222, R222, R61 ;  /* 0x0000003ddede7221 */ /* 0x000fe40000010000 */
[----:B------:R-:W-:-:S02]  /*59a0*/  FADD.FTZ R212, R212, R217 ;  /* 0x000000d9d4d47221 */ /* 0x000fc40000010000 */
.L_x_9901:
[----:B------:R-:W-:Y:S05]  /*59b0*/  BSYNC B0 ;  /* 0x0000000000007941 */ /* 0x000fea0003800000 */
.L_x_9900:
[C---:B------:R-:W-:Y:S01]  /*59c0*/  FMUL.FTZ R3, R155.reuse, R2 ;  /* 0x000000029b037220 */ /* 0x040fe20000410000 */
[----:B----4-:R4:W1:Y:S01]  /*59d0*/  SHFL.DOWN PT, R236, R218, 0x4, 0x1f ;  /* 0x08801f00daec7f89 */ /* 0x01086200000e0000 */
[----:B------:R-:W-:Y:S01]  /*59e0*/  FMUL.FTZ R217, R2, UR31 ;  /* 0x0000001f02d97c20 */ /* 0x000fe20008410000 */
[----:B------:R-:W-:Y:S01]  /*59f0*/  BSSY B0, `(.L_x_9902) ;  /* 0x0000020000007945 */ /* 0x000fe20003800000 */
[-C--:B------:R-:W-:Y:S01]  /*5a00*/  FMUL.FTZ R61, R155, R216.reuse ;  /* 0x000000d89b3d7220 */ /* 0x080fe20000410000 */
[----:B------:R4:W3:Y:S01]  /*5a10*/  SHFL.DOWN PT, R238, R221, 0x4, 0x1f ;  /* 0x08801f00ddee7f89 */ /* 0x0008e200000e0000 */
[----:B------:R-:W-:-:S02]  /*5a20*/  FFMA.FTZ R219, R60, R216, -R219 ;  /* 0x000000d83cdb7223 */ /* 0x000fc400000108db */
[----:B------:R-:W-:Y:S01]  /*5a30*/  FFMA.FTZ R225, R60, R2, R225 ;  /* 0x000000023ce17223 */ /* 0x000fe200000100e1 */
[----:B------:R4:W2:Y:S01]  /*5a40*/  SHFL.DOWN PT, R240, R222, 0x4, 0x1f ;  /* 0x08801f00def07f89 */ /* 0x0008a200000e0000 */
[C---:B------:R-:W-:Y:S02]  /*5a50*/  FFMA.FTZ R60, R153.reuse, R216, -R3 ;  /* 0x000000d8993c7223 */ /* 0x040fe40000010803 */
[----:B------:R-:W-:Y:S01]  /*5a60*/  FFMA.FTZ R217, R216, UR30, -R217 ;  /* 0x0000001ed8d97c23 */ /* 0x000fe200080108d9 */
[----:B------:R4:W0:Y:S01]  /*5a70*/  SHFL.DOWN PT, R242, R212, 0x4, 0x1f ;  /* 0x08801f00d4f27f89 */ /* 0x00082200000e0000 */
[----:B------:R-:W-:Y:S02]  /*5a80*/  FMUL.FTZ R233, R2, UR30 ;  /* 0x0000001e02e97c20 */ /* 0x000fe40008410000 */
[----:B------:R-:W-:Y:S02]  /*5a90*/  FFMA.FTZ R3, R153, R2, R61 ;  /* 0x0000000299037223 */ /* 0x000fe4000001003d */
[----:B--2---:R-:W-:-:S02]  /*5aa0*/  FFMA.FTZ R224, R220, R219, RZ ;  /* 0x000000dbdce07223 */ /* 0x004fc400000100ff */
[----:B------:R-:W-:Y:S02]  /*5ab0*/  FMUL.FTZ R219, R220, R217 ;  /* 0x000000d9dcdb7220 */ /* 0x000fe40000410000 */
[----:B------:R-:W-:Y:S02]  /*5ac0*/  FFMA.FTZ R233, R216, UR31, R233 ;  /* 0x0000001fd8e97c23 */ /* 0x000fe400080100e9 */
[----:B------:R-:W-:Y:S02]  /*5ad0*/  FADD.FTZ R3, RZ, R3 ;  /* 0x00000003ff037221 */ /* 0x000fe40000010000 */
[----:B------:R-:W-:Y:S02]  /*5ae0*/  FADD.FTZ R217, R103, R60 ;  /* 0x0000003c67d97221 */ /* 0x000fe40000010000 */
[C---:B---3--:R-:W-:Y:S02]  /*5af0*/  FFMA.FTZ R226, -R220.reuse, R225, RZ ;  /* 0x000000e1dce27223 */ /* 0x048fe400000101ff */
[----:B------:R-:W-:-:S02]  /*5b00*/  FFMA.FTZ R220, -R220, R233, -RZ ;  /* 0x000000e9dcdc7223 */ /* 0x000fc400000109ff */
[C---:B------:R-:W-:Y:S02]  /*5b10*/  FMUL.FTZ R60, R63.reuse, R3 ;  /* 0x000000033f3c7220 */ /* 0x040fe40000410000 */
[----:B0-----:R-:W-:Y:S01]  /*5b20*/  FMUL.FTZ R230, R63, R217 ;  /* 0x000000d93fe67220 */ /* 0x001fe20000410000 */
[----:B------:R-:W-:Y:S05]  /*5b30*/  @P3 BRA `(.L_x_9903) ;  /* 0x000000b000003947 */ /* 0x000fea0003800000 */
[C---:B-1--4-:R-:W-:Y:S02]  /*5b40*/  FMUL.FTZ R61, R221.reuse, R242 ;  /* 0x000000f2dd3d7220 */ /* 0x052fe40000410000 */
[CC--:B------:R-:W-:Y:S02]  /*5b50*/  FMUL.FTZ R225, R221.reuse, R240.reuse ;  /* 0x000000f0dde17220 */ /* 0x0c0fe40000410000 */
[----:B------:R-:W-:Y:S02]  /*5b60*/  FFMA.FTZ R63, R218, R240, -R61 ;  /* 0x000000f0da3f7223 */ /* 0x000fe4000001083d */
[C---:B------:R-:W-:Y:S02]  /*5b70*/  FMUL.FTZ R61, R221.reuse, R238 ;  /* 0x000000eedd3d7220 */ /* 0x040fe40000410000 */
[----:B------:R-:W-:-:S02]  /*5b80*/  FMUL.FTZ R221, R221, R236 ;  /* 0x000000ecdddd7220 */ /* 0x000fc40000410000 */
[C---:B------:R-:W-:Y:S02]  /*5b90*/  FFMA.FTZ R61, R218.reuse, R236, -R61 ;  /* 0x000000ecda3d7223 */ /* 0x040fe4000001083d */
[C---:B------:R-:W-:Y:S02]  /*5ba0*/  FFMA.FTZ R225, R218.reuse, R242, R225 ;  /* 0x000000f2dae17223 */ /* 0x040fe400000100e1 */
[----:B------:R-:W-:Y:S01]  /*5bb0*/  FFMA.FTZ R221, R218, R238, R221 ;  /* 0x000000eedadd7223 */ /* 0x000fe200000100dd */
[----:B------:R-:W-:Y:S01]  /*5bc0*/  MOV R218, R61 ;  /* 0x0000003d00da7202 */ /* 0x000fe20000000f00 */
[----:B------:R-:W-:Y:S02]  /*5bd0*/  FADD.FTZ R222, R222, R63 ;  /* 0x0000003fdede7221 */ /* 0x000fe40000010000 */
[----:B------:R-:W-:Y:S02]  /*5be0*/  FADD.FTZ R212, R212, R225 ;  /* 0x000000e1d4d47221 */ /* 0x000fe40000010000 */
.L_x_9903:
[----:B-1--4-:R-:W-:Y:S05]  /*5bf0*/  BSYNC B0 ;  /* 0x0000000000007941 */ /* 0x012fea0003800000 */
.L_x_9902:
[C---:B------:R-:W-:Y:S01]  /*5c00*/  FFMA.FTZ R61, R62.reuse, R217, -R60 ;  /* 0x000000d93e3d7223 */ /* 0x040fe2000001083c */
[----:B------:R0:W1:Y:S01]  /*5c10*/  SHFL.DOWN PT, R236, R222, 0x8, 0x1f ;  /* 0x09001f00deec7f89 */ /* 0x00006200000e0000 */
[----:B------:R-:W-:Y:S01]  /*5c20*/  FFMA.FTZ R225, R62, R3, R230 ;  /* 0x000000033ee17223 */ /* 0x000fe200000100e6 */
[----:B------:R-:W-:Y:S01]  /*5c30*/  BSSY B0, `(.L_x_9904) ;  /* 0x0000024000007945 */ /* 0x000fe20003800000 */
[C---:B------:R-:W-:Y:S01]  /*5c40*/  FMUL.FTZ R62, R154.reuse, R217 ;  /* 0x000000d99a3e7220 */ /* 0x040fe20000410000 */
[----:B------:R0:W2:Y:S01]  /*5c50*/  SHFL.DOWN PT, R230, R221, 0x8, 0x1f ;  /* 0x09001f00dde67f89 */ /* 0x0000a200000e0000 */
[----:B------:R-:W-:-:S02]  /*5c60*/  FMUL.FTZ R60, R154, R3 ;  /* 0x000000039a3c7220 */ /* 0x000fc40000410000 */
[C---:B------:R-:W-:Y:S01]  /*5c70*/  FFMA.FTZ R61, R223.reuse, R61, R224 ;  /* 0x0000003ddf3d7223 */ /* 0x040fe200000100e0 */
[----:B------:R0:W3:Y:S01]  /*5c80*/  SHFL.DOWN PT, R238, R212, 0x8, 0x1f ;  /* 0x09001f00d4ee7f89 */ /* 0x0000e200000e0000 */
[----:B------:R-:W-:Y:S02]  /*5c90*/  FFMA.FTZ R225, -R223, R225, R226 ;  /* 0x000000e1dfe17223 */ /* 0x000fe400000101e2 */
[C---:B------:R-:W-:Y:S02]  /*5ca0*/  FFMA.FTZ R62, R152.reuse, R3, R62 ;  /* 0x00000003983e7223 */ /* 0x040fe4000001003e */
[----:B------:R-:W-:Y:S02]  /*5cb0*/  FFMA.FTZ R63, R152, R217, -R60 ;  /* 0x000000d9983f7223 */ /* 0x000fe4000001083c */
[C---:B------:R-:W-:Y:S02]  /*5cc0*/  FMUL.FTZ R224, R3.reuse, UR31 ;  /* 0x0000001f03e07c20 */ /* 0x040fe40008410000 */
[----:B------:R-:W-:-:S02]  /*5cd0*/  FMUL.FTZ R226, R3, UR30 ;  /* 0x0000001e03e27c20 */ /* 0x000fc40008410000 */
[----:B------:R-:W-:Y:S02]  /*5ce0*/  FADD.FTZ R60, RZ, R62 ;  /* 0x0000003eff3c7221 */ /* 0x000fe40000010000 */
[----:B------:R-:W-:Y:S02]  /*5cf0*/  FADD.FTZ R63, R102, R63 ;  /* 0x0000003f663f7221 */ /* 0x000fe40000010000 */
[C---:B------:R-:W-:Y:S02]  /*5d00*/  FFMA.FTZ R224, R217.reuse, UR30, -R224 ;  /* 0x0000001ed9e07c23 */ /* 0x040fe400080108e0 */
[----:B------:R-:W-:Y:S02]  /*5d10*/  FFMA.FTZ R226, R217, UR31, R226 ;  /* 0x0000001fd9e27c23 */ /* 0x000fe400080100e2 */
[C---:B------:R-:W-:Y:S02]  /*5d20*/  FMUL.FTZ R62, R65.reuse, R60 ;  /* 0x0000003c413e7220 */ /* 0x040fe40000410000 */
[----:B------:R-:W-:-:S02]  /*5d30*/  FMUL.FTZ R233, R65, R63 ;  /* 0x0000003f41e97220 */ /* 0x000fc40000410000 */
[C---:B------:R-:W-:Y:S02]  /*5d40*/  FMUL.FTZ R65, R223.reuse, R224 ;  /* 0x000000e0df417220 */ /* 0x040fe40000410000 */
[----:B------:R-:W-:Y:S02]  /*5d50*/  FFMA.FTZ R223, -R223, R226, -RZ ;  /* 0x000000e2dfdf7223 */ /* 0x000fe400000109ff */
[----:B------:R0:W4:Y:S01]  /*5d60*/  SHFL.DOWN PT, R226, R218, 0x8, 0x1f ;  /* 0x09001f00dae27f89 */ /* 0x00012200000e0000 */
[CC--:B------:R-:W-:Y:S02]  /*5d70*/  FFMA.FTZ R224, R64.reuse, R63.reuse, -R62 ;  /* 0x0000003f40e07223 */ /* 0x0c0fe4000001083e */
[-C--:B------:R-:W-:Y:S02]  /*5d80*/  FFMA.FTZ R64, R64, R60.reuse, R233 ;  /* 0x0000003c40407223 */ /* 0x080fe400000100e9 */
[C---:B------:R-:W-:Y:S02]  /*5d90*/  FMUL.FTZ R62, R157.reuse, R60 ;  /* 0x0000003c9d3e7220 */ /* 0x040fe40000410000 */
[----:B------:R-:W-:Y:S01]  /*5da0*/  FMUL.FTZ R233, R157, R63 ;  /* 0x0000003f9de97220 */ /* 0x000fe20000410000 */
[----:B------:R-:W-:Y:S05]  /*5db0*/  @P4 BRA `(.L_x_9905) ;  /* 0x000000b000004947 */ /* 0x000fea0003800000 */
[C---:B0123--:R-:W-:Y:S02]  /*5dc0*/  FMUL.FTZ R235, R221.reuse, R238 ;  /* 0x000000eeddeb7220 */ /* 0x04ffe40000410000 */
[----:B------:R-:W-:-:S02]  /*5dd0*/  FMUL.FTZ R239, R221, R236 ;  /* 0x000000ecddef7220 */ /* 0x000fc40000410000 */
[C---:B------:R-:W-:Y:S02]  /*5de0*/  FFMA.FTZ R237, R218.reuse, R236, -R235 ;  /* 0x000000ecdaed7223 */ /* 0x040fe400000108eb */
[C---:B------:R-:W-:Y:S02]  /*5df0*/  FMUL.FTZ R235, R221.reuse, R230 ;  /* 0x000000e6ddeb7220 */ /* 0x040fe40000410000 */
[-C--:B----4-:R-:W-:Y:S02]  /*5e00*/  FMUL.FTZ R221, R221, R226.reuse ;  /* 0x000000e2dddd7220 */ /* 0x090fe40000410000 */
[C---:B------:R-:W-:Y:S02]  /*5e10*/  FFMA.FTZ R235, R218.reuse, R226, -R235 ;  /* 0x000000e2daeb7223 */ /* 0x040fe400000108eb */
[C---:B------:R-:W-:Y:S02]  /*5e20*/  FFMA.FTZ R239, R218.reuse, R238, R239 ;  /* 0x000000eedaef7223 */ /* 0x040fe400000100ef */
[----:B------:R-:W-:Y:S01]  /*5e30*/  FFMA.FTZ R221, R218, R230, R221 ;  /* 0x000000e6dadd7223 */ /* 0x000fe200000100dd */
[----:B------:R-:W-:Y:S01]  /*5e40*/  MOV R218, R235 ;  /* 0x000000eb00da7202 */ /* 0x000fe20000000f00 */
[----:B------:R-:W-:-:S02]  /*5e50*/  FADD.FTZ R222, R222, R237 ;  /* 0x000000eddede7221 */ /* 0x000fc40000010000 */
[----:B------:R-:W-:Y:S02]  /*5e60*/  FADD.FTZ R212, R212, R239 ;  /* 0x000000efd4d47221 */ /* 0x000fe40000010000 */
.L_x_9905:
[----:B0123--:R-:W-:Y:S05]  /*5e70*/  BSYNC B0 ;  /* 0x0000000000007941 */ /* 0x00ffea0003800000 */
.L_x_9904:
[C---:B------:R-:W-:Y:S01]  /*5e80*/  FFMA.FTZ R62, R156.reuse, R63, -R62 ;  /* 0x0000003f9c3e7223 */ /* 0x040fe2000001083e */
[----:B------:R0:W1:Y:S01]  /*5e90*/  SHFL.DOWN PT, R236, R218, 0x10, 0x1f ;  /* 0x0a001f00daec7f89 */ /* 0x00006200000e0000 */
[----:B------:R-:W-:Y:S01]  /*5ea0*/  FFMA.FTZ R233, R156, R60, R233 ;  /* 0x0000003c9ce97223 */ /* 0x000fe200000100e9 */
[----:B------:R-:W-:Y:S01]  /*5eb0*/  BSSY B0, `(.L_x_9906) ;  /* 0x000002e000007945 */ /* 0x000fe20003800000 */
[C---:B----4-:R-:W-:Y:S01]  /*5ec0*/  FFMA.FTZ R226, R228.reuse, R224, R61 ;  /* 0x000000e0e4e27223 */ /* 0x050fe2000001003d */
[----:B------:R0:W2:Y:S01]  /*5ed0*/  SHFL.DOWN PT, R238, R221, 0x10, 0x1f ;  /* 0x0a001f00ddee7f89 */ /* 0x0000a200000e0000 */
[----:B------:R-:W-:Y:S02]  /*5ee0*/  FADD.FTZ R224, R101, R62 ;  /* 0x0000003e65e07221 */ /* 0x000fe40000010000 */
[----:B------:R-:W-:Y:S01]  /*5ef0*/  FFMA.FTZ R230, -R228, R64, R225 ;  /* 0x00000040e4e67223 */ /* 0x000fe200000101e1 */
[----:B------:R0:W3:Y:S01]  /*5f00*/  SHFL.DOWN PT, R240, R222, 0x10, 0x1f ;  /* 0x0a001f00def07f89 */ /* 0x0000e200000e0000 */
[----:B------:R-:W-:-:S02]  /*5f10*/  FADD.FTZ R61, RZ, R233 ;  /* 0x000000e9ff3d7221 */ /* 0x000fc40000010000 */
[C---:B------:R-:W-:Y:S01]  /*5f20*/  FMUL.FTZ R62, R60.reuse, UR31 ;  /* 0x0000001f3c3e7c20 */ /* 0x040fe20008410000 */
[----:B------:R0:W4:Y:S01]  /*5f30*/  SHFL.DOWN PT, R242, R212, 0x10, 0x1f ;  /* 0x0a001f00d4f27f89 */ /* 0x00012200000e0000 */
[----:B------:R-:W-:Y:S02]  /*5f40*/  FMUL.FTZ R64, R60, UR30 ;  /* 0x0000001e3c407c20 */ /* 0x000fe40008410000 */
[C---:B------:R-:W-:Y:S02]  /*5f50*/  FMUL.FTZ R233, R67.reuse, R61 ;  /* 0x0000003d43e97220 */ /* 0x040fe40000410000 */
[----:B------:R-:W-:Y:S02]  /*5f60*/  FMUL.FTZ R235, R67, R224 ;  /* 0x000000e043eb7220 */ /* 0x000fe40000410000 */
[C---:B------:R-:W-:Y:S02]  /*5f70*/  FFMA.FTZ R225, R63.reuse, UR30, -R62 ;  /* 0x0000001e3fe17c23 */ /* 0x040fe4000801083e */
[----:B------:R-:W-:-:S02]  /*5f80*/  FFMA.FTZ R67, R63, UR31, R64 ;  /* 0x0000001f3f437c23 */ /* 0x000fc40008010040 */
[C---:B------:R-:W-:Y:S02]  /*5f90*/  FMUL.FTZ R225, R228.reuse, R225 ;  /* 0x000000e1e4e17220 */ /* 0x040fe40000410000 */
[----:B------:R-:W-:Y:S02]  /*5fa0*/  FFMA.FTZ R228, -R228, R67, -RZ ;  /* 0x00000043e4e47223 */ /* 0x000fe400000109ff */
[CC--:B------:R-:W-:Y:S02]  /*5fb0*/  FMUL.FTZ R67, R159.reuse, R61.reuse ;  /* 0x0000003d9f437220 */ /* 0x0c0fe40000410000 */
[-C--:B------:R-:W-:Y:S02]  /*5fc0*/  FMUL.FTZ R62, R159, R224.reuse ;  /* 0x000000e09f3e7220 */ /* 0x080fe40000410000 */
[C---:B------:R-:W-:Y:S02]  /*5fd0*/  FFMA.FTZ R64, R66.reuse, R224, -R233 ;  /* 0x000000e042407223 */ /* 0x040fe400000108e9 */
[----:B------:R-:W-:-:S02]  /*5fe0*/  FFMA.FTZ R66, R66, R61, R235 ;  /* 0x0000003d42427223 */ /* 0x000fc400000100eb */
[C---:B------:R-:W-:Y:S02]  /*5ff0*/  FMUL.FTZ R233, R61.reuse, UR31 ;  /* 0x0000001f3de97c20 */ /* 0x040fe40008410000 */
[----:B------:R-:W-:Y:S02]  /*6000*/  FMUL.FTZ R235, R61, UR30 ;  /* 0x0000001e3deb7c20 */ /* 0x000fe40008410000 */
[C---:B------:R-:W-:Y:S02]  /*6010*/  FFMA.FTZ R67, R158.reuse, R224, -R67 ;  /* 0x000000e09e437223 */ /* 0x040fe40000010843 */
[----:B------:R-:W-:Y:S02]  /*6020*/  FFMA.FTZ R62, R158, R61, R62 ;  /* 0x0000003d9e3e7223 */ /* 0x000fe4000001003e */
[C---:B------:R-:W-:Y:S02]  /*6030*/  FFMA.FTZ R64, R227.reuse, R64, R226 ;  /* 0x00000040e3407223 */ /* 0x040fe400000100e2 */
[----:B------:R-:W-:-:S02]  /*6040*/  FFMA.FTZ R66, -R227, R66, R230 ;  /* 0x00000042e3427223 */ /* 0x000fc400000101e6 */
[C---:B------:R-:W-:Y:S02]  /*6050*/  FFMA.FTZ R226, R224.reuse, UR30, -R233 ;  /* 0x0000001ee0e27c23 */ /* 0x040fe400080108e9 */
[----:B------:R-:W-:Y:S02]  /*6060*/  FFMA.FTZ R230, R224, UR31, R235 ;  /* 0x0000001fe0e67c23 */ /* 0x000fe400080100eb */
[----:B------:R-:W-:Y:S02]  /*6070*/  FADD.FTZ R62, RZ, R62 ;  /* 0x0000003eff3e7221 */ /* 0x000fe40000010000 */
[----:B------:R-:W-:Y:S02]  /*6080*/  FADD.FTZ R67, R100, R67 ;  /* 0x0000004364437221 */ /* 0x000fe40000010000 */
[C---:B------:R-:W-:Y:S02]  /*6090*/  FMUL.FTZ R226, R227.reuse, R226 ;  /* 0x000000e2e3e27220 */ /* 0x040fe40000410000 */
[----:B------:R-:W-:-:S02]  /*60a0*/  FFMA.FTZ R227, -R227, R230, -RZ ;  /* 0x000000e6e3e37223 */ /* 0x000fc400000109ff */
[C---:B------:R-:W-:Y:S02]  /*60b0*/  FMUL.FTZ R230, R69.reuse, R62 ;  /* 0x0000003e45e67220 */ /* 0x040fe40000410000 */
[----:B------:R-:W-:Y:S01]  /*60c0*/  FMUL.FTZ R237, R69, R67 ;  /* 0x0000004345ed7220 */ /* 0x000fe20000410000 */
[----:B------:R-:W-:Y:S05]  /*60d0*/  @P5 BRA `(.L_x_9907) ;  /* 0x000000b000005947 */ /* 0x000fea0003800000 */
[C---:B01234-:R-:W-:Y:S02]  /*60e0*/  FMUL.FTZ R69, R221.reuse, R242 ;  /* 0x000000f2dd457220 */ /* 0x05ffe40000410000 */
        /* <DEDUP_REMOVED lines=10> */
.L_x_9907:
[----:B01234-:R-:W-:Y:S05]  /*6190*/  BSYNC B0 ;  /* 0x0000000000007941 */ /* 0x01ffea0003800000 */
.L_x_9906:
[-C--:B------:R-:W-:Y:S01]  /*61a0*/  FFMA.FTZ R230, R68, R67.reuse, -R230 ;  /* 0x0000004344e67223 */ /* 0x080fe200000108e6 */
[----:B------:R-:W-:Y:S01]  /*61b0*/  ISETP.NE.AND P0, PT, R142, RZ, PT ;  /* 0x000000ff8e00720c */ /* 0x000fe20003f05270 */
[----:B------:R-:W-:Y:S01]  /*61c0*/  FMUL.FTZ R69, R161, R67 ;  /* 0x00000043a1457220 */ /* 0x000fe20000410000 */
[----:B------:R-:W-:Y:S01]  /*61d0*/  BSSY B0, `(.L_x_9908) ;  /* 0x0000231000007945 */ /* 0x000fe20003800000 */
[----:B------:R-:W-:-:S02]  /*61e0*/  FFMA.FTZ R237, R68, R62, R237 ;  /* 0x0000003e44ed7223 */ /* 0x000fc400000100ed */
[----:B------:R-:W-:Y:S02]  /*61f0*/  FFMA.FTZ R230, R229, R230, R64 ;  /* 0x000000e6e5e67223 */ /* 0x000fe40000010040 */
[-C--:B------:R-:W-:Y:S02]  /*6200*/  FMUL.FTZ R68, R161, R62.reuse ;  /* 0x0000003ea1447220 */ /* 0x080fe40000410000 */
[C---:B------:R-:W-:Y:S02]  /*6210*/  FFMA.FTZ R64, R160.reuse, R62, R69 ;  /* 0x0000003ea0407223 */ /* 0x040fe40000010045 */
[----:B------:R-:W-:Y:S02]  /*6220*/  FFMA.FTZ R236, -R229, R237, R66 ;  /* 0x000000ede5ec7223 */ /* 0x000fe40000010142 */
[----:B------:R-:W-:Y:S02]  /*6230*/  FFMA.FTZ R68, R160, R67, -R68 ;  /* 0x00000043a0447223 */ /* 0x000fe40000010844 */
[----:B------:R-:W-:-:S02]  /*6240*/  FADD.FTZ R64, RZ, R64 ;  /* 0x00000040ff407221 */ /* 0x000fc40000010000 */
[----:B------:R-:W-:Y:S02]  /*6250*/  FMUL.FTZ R66, R62, UR31 ;  /* 0x0000001f3e427c20 */ /* 0x000fe40008410000 */
[----:B------:R-:W-:Y:S02]  /*6260*/  FADD.FTZ R68, R99, R68 ;  /* 0x0000004463447221 */ /* 0x000fe40000010000 */
[----:B------:R-:W-:Y:S02]  /*6270*/  FMUL.FTZ R69, R71, R64 ;  /* 0x0000004047457220 */ /* 0x000fe40000410000 */
[----:B------:R-:W-:Y:S02]  /*6280*/  FFMA.FTZ R66, R67, UR30, -R66 ;  /* 0x0000001e43427c23 */ /* 0x000fe40008010842 */
[-C--:B------:R-:W-:Y:S02]  /*6290*/  FMUL.FTZ R235, R71, R68.reuse ;  /* 0x0000004447eb7220 */ /* 0x080fe40000410000 */
[----:B------:R-:W-:-:S02]  /*62a0*/  FFMA.FTZ R233, R70, R68, -R69 ;  /* 0x0000004446e97223 */ /* 0x000fc40000010845 */
[----:B------:R-:W-:Y:S02]  /*62b0*/  FMUL.FTZ R71, R229, R66 ;  /* 0x00000042e5477220 */ /* 0x000fe40000410000 */
[C---:B------:R-:W-:Y:S02]  /*62c0*/  FMUL.FTZ R69, R148.reuse, R68 ;  /* 0x0000004494457220 */ /* 0x040fe40000410000 */
[-C--:B------:R-:W-:Y:S02]  /*62d0*/  FMUL.FTZ R66, R148, R64.reuse ;  /* 0x0000004094427220 */ /* 0x080fe40000410000 */
[-C--:B------:R-:W-:Y:S02]  /*62e0*/  FFMA.FTZ R235, R70, R64.reuse, R235 ;  /* 0x0000004046eb7223 */ /* 0x080fe400000100eb */
[C---:B------:R-:W-:Y:S02]  /*62f0*/  FFMA.FTZ R70, R163.reuse, R64, R69 ;  /* 0x00000040a3467223 */ /* 0x040fe40000010045 */
[----:B------:R-:W-:-:S02]  /*6300*/  FFMA.FTZ R69, R163, R68, -R66 ;  /* 0x00000044a3457223 */ /* 0x000fc40000010842 */
[C---:B------:R-:W-:Y:S02]  /*6310*/  FMUL.FTZ R237, R64.reuse, UR31 ;  /* 0x0000001f40ed7c20 */ /* 0x040fe40008410000 */
[----:B------:R-:W-:Y:S02]  /*6320*/  FFMA.FTZ R233, R231, R233, R230 ;  /* 0x000000e9e7e97223 */ /* 0x000fe400000100e6 */
[----:B------:R-:W-:Y:S02]  /*6330*/  FMUL.FTZ R239, R64, UR30 ;  /* 0x0000001e40ef7c20 */ /* 0x000fe40008410000 */
[----:B------:R-:W-:Y:S02]  /*6340*/  FADD.FTZ R66, RZ, R70 ;  /* 0x00000046ff427221 */ /* 0x000fe40000010000 */
[----:B------:R-:W-:Y:S02]  /*6350*/  FADD.FTZ R230, R98, R69 ;  /* 0x0000004562e67221 */ /* 0x000fe40000010000 */
[----:B------:R-:W-:-:S02]  /*6360*/  FFMA.FTZ R70, R68, UR30, -R237 ;  /* 0x0000001e44467c23 */ /* 0x000fc400080108ed */
[----:B------:R-:W-:Y:S02]  /*6370*/  FFMA.FTZ R235, -R231, R235, R236 ;  /* 0x000000ebe7eb7223 */ /* 0x000fe400000101ec */
[----:B------:R-:W-:Y:S02]  /*6380*/  FFMA.FTZ R236, R68, UR31, R239 ;  /* 0x0000001f44ec7c23 */ /* 0x000fe400080100ef */
[C---:B------:R-:W-:Y:S02]  /*6390*/  FMUL.FTZ R69, R73.reuse, R66 ;  /* 0x0000004249457220 */ /* 0x040fe40000410000 */
[----:B------:R-:W-:Y:S02]  /*63a0*/  FMUL.FTZ R237, R73, R230 ;  /* 0x000000e649ed7220 */ /* 0x000fe40000410000 */
[----:B------:R-:W-:Y:S02]  /*63b0*/  FMUL.FTZ R73, R231, R70 ;  /* 0x00000046e7497220 */ /* 0x000fe40000410000 */
[----:B------:R-:W-:-:S02]  /*63c0*/  FMUL.FTZ R70, R149, R230 ;  /* 0x000000e695467220 */ /* 0x000fc40000410000 */
[----:B------:R-:W-:Y:S02]  /*63d0*/  FFMA.FTZ R231, -R231, R236, -RZ ;  /* 0x000000ece7e77223 */ /* 0x000fe400000109ff */
[C---:B------:R-:W-:Y:S02]  /*63e0*/  FFMA.FTZ R236, R72.reuse, R230, -R69 ;  /* 0x000000e648ec7223 */ /* 0x040fe40000010845 */
[-C--:B------:R-:W-:Y:S02]  /*63f0*/  FFMA.FTZ R237, R72, R66.reuse, R237 ;  /* 0x0000004248ed7223 */ /* 0x080fe400000100ed */
[-C--:B------:R-:W-:Y:S02]  /*6400*/  FMUL.FTZ R69, R149, R66.reuse ;  /* 0x0000004295457220 */ /* 0x080fe40000410000 */
[----:B------:R-:W-:Y:S02]  /*6410*/  FFMA.FTZ R72, R147, R66, R70 ;  /* 0x0000004293487223 */ /* 0x000fe40000010046 */
[----:B------:R-:W-:-:S02]  /*6420*/  FFMA.FTZ R235, -R232, R237, R235 ;  /* 0x000000ede8eb7223 */ /* 0x000fc400000101eb */
[----:B------:R-:W-:Y:S02]  /*6430*/  FMUL.FTZ R238, R62, UR30 ;  /* 0x0000001e3eee7c20 */ /* 0x000fe40008410000 */
[----:B------:R-:W-:Y:S02]  /*6440*/  FFMA.FTZ R70, R147, R230, -R69 ;  /* 0x000000e693467223 */ /* 0x000fe40000010845 */
[C---:B------:R-:W-:Y:S02]  /*6450*/  FMUL.FTZ R237, R66.reuse, UR31 ;  /* 0x0000001f42ed7c20 */ /* 0x040fe40008410000 */
[----:B------:R-:W-:Y:S02]  /*6460*/  FMUL.FTZ R241, R66, UR30 ;  /* 0x0000001e42f17c20 */ /* 0x000fe40008410000 */
[----:B------:R-:W-:Y:S02]  /*6470*/  FADD.FTZ R69, RZ, R72 ;  /* 0x00000048ff457221 */ /* 0x000fe40000010000 */
[----:B------:R-:W-:-:S02]  /*6480*/  FFMA.FTZ R239, R232, R236, R233 ;  /* 0x000000ece8ef7223 */ /* 0x000fc400000100e9 */
[----:B------:R-:W-:Y:S01]  /*6490*/  FFMA.FTZ R238, R67, UR31, R238 ;  /* 0x0000001f43ee7c23 */ /* 0x000fe200080100ee */
[----:B------:R-:W-:Y:S01]  /*64a0*/  SHFL.DOWN PT, R236, R218, 0x1, 0x1f ;  /* 0x08201f00daec7f89 */ /* 0x000fe200000e0000 */
[----:B------:R-:W-:Y:S02]  /*64b0*/  FADD.FTZ R233, R97, R70 ;  /* 0x0000004661e97221 */ /* 0x000fe40000010000 */
[C---:B------:R-:W-:Y:S01]  /*64c0*/  FFMA.FTZ R237, R230.reuse, UR30, -R237 ;  /* 0x0000001ee6ed7c23 */ /* 0x040fe200080108ed */
[----:B------:R-:W-:Y:S01]  /*64d0*/  SHFL.IDX PT, R218, R218, RZ, 0x1f ;  /* 0x00001fffdada7589 */ /* 0x000fe200000e0000 */
[----:B------:R-:W-:Y:S02]  /*64e0*/  FFMA.FTZ R241, R230, UR31, R241 ;  /* 0x0000001fe6f17c23 */ /* 0x000fe400080100f1 */
[C---:B------:R-:W-:Y:S02]  /*64f0*/  FMUL.FTZ R70, R75.reuse, R69 ;  /* 0x000000454b467220 */ /* 0x040fe40000410000 */
[----:B------:R-:W-:-:S02]  /*6500*/  FMUL.FTZ R75, R75, R233 ;  /* 0x000000e94b4b7220 */ /* 0x000fc40000410000 */
[C---:B------:R-:W-:Y:S02]  /*6510*/  FMUL.FTZ R72, R232.reuse, R237 ;  /* 0x000000ede8487220 */ /* 0x040fe40000410000 */
[----:B------:R-:W-:Y:S02]  /*6520*/  FFMA.FTZ R229, -R229, R238, -RZ ;  /* 0x000000eee5e57223 */ /* 0x000fe400000109ff */
[----:B------:R-:W-:Y:S01]  /*6530*/  FFMA.FTZ R232, -R232, R241, -RZ ;  /* 0x000000f1e8e87223 */ /* 0x000fe200000109ff */
[----:B------:R-:W-:Y:S01]  /*6540*/  SHFL.IDX PT, R238, R87, RZ, 0x1f ;  /* 0x00001fff57ee7589 */ /* 0x000fe200000e0000 */
[C---:B------:R-:W-:Y:S02]  /*6550*/  FFMA.FTZ R70, R74.reuse, R233, -R70 ;  /* 0x000000e94a467223 */ /* 0x040fe40000010846 */
[----:B------:R-:W-:Y:S01]  /*6560*/  FFMA.FTZ R75, R74, R69, R75 ;  /* 0x000000454a4b7223 */ /* 0x000fe2000001004b */
[----:B------:R-:W0:Y:S01]  /*6570*/  SHFL.DOWN PT, R241, R221, 0x1, 0x1f ;  /* 0x08201f00ddf17f89 */ /* 0x000e2200000e0000 */
[----:B------:R-:W-:-:S02]  /*6580*/  FFMA.FTZ R240, R234, R70, R239 ;  /* 0x00000046eaf07223 */ /* 0x000fc400000100ef */
[----:B------:R-:W-:Y:S01]  /*6590*/  FMUL.FTZ R74, R150, R233 ;  /* 0x000000e9964a7220 */ /* 0x000fe20000410000 */
[----:B------:R-:W1:Y:S01]  /*65a0*/  SHFL.IDX PT, R239, R86, RZ, 0x1f ;  /* 0x00001fff56ef7589 */ /* 0x000e6200000e0000 */
[----:B------:R-:W-:Y:S02]  /*65b0*/  FFMA.FTZ R242, -R234, R75, R235 ;  /* 0x0000004beaf27223 */ /* 0x000fe400000101eb */
[-C--:B------:R-:W-:Y:S01]  /*65c0*/  FMUL.FTZ R70, R150, R69.reuse ;  /* 0x0000004596467220 */ /* 0x080fe20000410000 */
[----:B------:R-:W2:Y:S01]  /*65d0*/  SHFL.DOWN PT, R75, R222, 0x1, 0x1f ;  /* 0x08201f00de4b7f89 */ /* 0x000ea200000e0000 */
[----:B------:R-:W-:Y:S02]  /*65e0*/  FMUL.FTZ R244, R69, UR31 ;  /* 0x0000001f45f47c20 */ /* 0x000fe40008410000 */
[C---:B------:R-:W-:Y:S01]  /*65f0*/  FFMA.FTZ R74, R144.reuse, R69, R74 ;  /* 0x00000045904a7223 */ /* 0x040fe2000001004a */
[----:B------:R-:W-:Y:S01]  /*6600*/  SHFL.IDX PT, R221, R221, RZ, 0x1f ;  /* 0x00001fffdddd7589 */ /* 0x000fe200000e0000 */
[----:B------:R-:W-:-:S02]  /*6610*/  FFMA.FTZ R235, R144, R233, -R70 ;  /* 0x000000e990eb7223 */ /* 0x000fc40000010846 */
[----:B------:R-:W-:Y:S01]  /*6620*/  FFMA.FTZ R237, R233, UR30, -R244 ;  /* 0x0000001ee9ed7c23 */ /* 0x000fe200080108f4 */
[----:B------:R-:W-:Y:S01]  /*6630*/  SHFL.IDX PT, R222, R222, RZ, 0x1f ;  /* 0x00001fffdede7589 */ /* 0x000fe200000e0000 */
[----:B------:R-:W-:Y:S02]  /*6640*/  FADD.FTZ R70, RZ, R74 ;  /* 0x0000004aff467221 */ /* 0x000fe40000010000 */
[----:B------:R-:W-:Y:S02]  /*6650*/  FADD.FTZ R235, R96, R235 ;  /* 0x000000eb60eb7221 */ /* 0x000fe40000010000 */
[----:B------:R-:W-:Y:S02]  /*6660*/  FMUL.FTZ R74, R234, R237 ;  /* 0x000000edea4a7220 */ /* 0x000fe40000410000 */
[C---:B------:R-:W-:Y:S02]  /*6670*/  FMUL.FTZ R237, R77.reuse, R70 ;  /* 0x000000464ded7220 */ /* 0x040fe40000410000 */
[----:B------:R-:W-:-:S02]  /*6680*/  FMUL.FTZ R77, R77, R235 ;  /* 0x000000eb4d4d7220 */ /* 0x000fc40000410000 */
[C---:B------:R-:W-:Y:S02]  /*6690*/  FFMA.FTZ R237, R76.reuse, R235, -R237 ;  /* 0x000000eb4ced7223 */ /* 0x040fe400000108ed */
[----:B------:R-:W-:Y:S02]  /*66a0*/  FFMA.FTZ R77, R76, R70, R77 ;  /* 0x000000464c4d7223 */ /* 0x000fe4000001004d */
[C---:B0-----:R-:W-:Y:S02]  /*66b0*/  @P1 FMUL.FTZ R76, R241.reuse, R238 ;  /* 0x000000eef14c1220 */ /* 0x041fe40000410000 */
[-C--:B-1----:R-:W-:Y:S02]  /*66c0*/  @P1 FMUL.FTZ R241, R241, R239.reuse ;  /* 0x000000eff1f11220 */ /* 0x082fe40000410000 */
[----:B------:R-:W-:Y:S02]  /*66d0*/  @P1 FFMA.FTZ R76, R236, R239, -R76 ;  /* 0x000000efec4c1223 */ /* 0x000fe4000001084c */
[----:B------:R-:W-:-:S02]  /*66e0*/  FFMA.FTZ R242, -R209, R77, R242 ;  /* 0x0000004dd1f27223 */ /* 0x000fc400000101f2 */
[----:B--2---:R-:W-:Y:S02]  /*66f0*/  @P1 FADD.FTZ R239, R75, R76 ;  /* 0x0000004c4bef1221 */ /* 0x004fe40000010000 */
[C---:B------:R-:W-:Y:S02]  /*6700*/  FMUL.FTZ R77, R165.reuse, R235 ;  /* 0x000000eba54d7220 */ /* 0x040fe40000410000 */
[----:B------:R-:W-:Y:S02]  /*6710*/  FMUL.FTZ R76, R70, UR31 ;  /* 0x0000001f464c7c20 */ /* 0x000fe40008410000 */
[-C--:B------:R-:W-:Y:S02]  /*6720*/  FMUL.FTZ R75, R165, R70.reuse ;  /* 0x00000046a54b7220 */ /* 0x080fe40000410000 */
[----:B------:R-:W-:Y:S02]  /*6730*/  FFMA.FTZ R77, R164, R70, R77 ;  /* 0x00000046a44d7223 */ /* 0x000fe4000001004d */
[----:B------:R-:W-:-:S02]  /*6740*/  FFMA.FTZ R244, R235, UR30, -R76 ;  /* 0x0000001eebf47c23 */ /* 0x000fc4000801084c */
[----:B------:R-:W-:Y:S02]  /*6750*/  FFMA.FTZ R76, R164, R235, -R75 ;  /* 0x000000eba44c7223 */ /* 0x000fe4000001084b */
[----:B------:R-:W-:Y:S02]  /*6760*/  FFMA.FTZ R240, R209, R237, R240 ;  /* 0x000000edd1f07223 */ /* 0x000fe400000100f0 */
[----:B------:R-:W-:Y:S02]  /*6770*/  FADD.FTZ R75, RZ, R77 ;  /* 0x0000004dff4b7221 */ /* 0x000fe40000010000 */
[----:B------:R-:W-:Y:S02]  /*6780*/  FADD.FTZ R237, R95, R76 ;  /* 0x0000004c5fed7221 */ /* 0x000fe40000010000 */
[----:B------:R-:W-:Y:S02]  /*6790*/  FMUL.FTZ R76, R79, R75 ;  /* 0x0000004b4f4c7220 */ /* 0x000fe40000410000 */
[----:B------:R-:W-:-:S02]  /*67a0*/  FMUL.FTZ R246, R69, UR30 ;  /* 0x0000001e45f67c20 */ /* 0x000fc40008410000 */
[-C--:B------:R-:W-:Y:S02]  /*67b0*/  FMUL.FTZ R79, R79, R237.reuse ;  /* 0x000000ed4f4f7220 */ /* 0x080fe40000410000 */
[----:B------:R-:W-:Y:S02]  /*67c0*/  FFMA.FTZ R243, R233, UR31, R246 ;  /* 0x0000001fe9f37c23 */ /* 0x000fe400080100f6 */
[C---:B------:R-:W-:Y:S02]  /*67d0*/  FFMA.FTZ R76, R78.reuse, R237, -R76 ;  /* 0x000000ed4e4c7223 */ /* 0x040fe4000001084c */
[----:B------:R-:W-:Y:S02]  /*67e0*/  FFMA.FTZ R79, R78, R75, R79 ;  /* 0x0000004b4e4f7223 */ /* 0x000fe4000001004f */
[----:B------:R-:W-:Y:S02]  /*67f0*/  FMUL.FTZ R78, R146, R237 ;  /* 0x000000ed924e7220 */ /* 0x000fe40000410000 */
[----:B------:R-:W-:-:S02]  /*6800*/  FFMA.FTZ R234, -R234, R243, -RZ ;  /* 0x000000f3eaea7223 */ /* 0x000fc400000109ff */
[C---:B------:R-:W-:Y:S02]  /*6810*/  FFMA.FTZ R243, R215.reuse, R76, R240 ;  /* 0x0000004cd7f37223 */ /* 0x040fe400000100f0 */
[-C--:B------:R-:W-:Y:S02]  /*6820*/  FMUL.FTZ R76, R146, R75.reuse ;  /* 0x0000004b924c7220 */ /* 0x080fe40000410000 */
[C---:B------:R-:W-:Y:S02]  /*6830*/  FFMA.FTZ R240, R162.reuse, R75, R78 ;  /* 0x0000004ba2f07223 */ /* 0x040fe4000001004e */
[----:B------:R-:W0:Y:S01]  /*6840*/  SHFL.DOWN PT, R78, R212, 0x1, 0x1f ;  /* 0x08201f00d44e7f89 */ /* 0x000e2200000e0000 */
[----:B------:R-:W-:Y:S02]  /*6850*/  FFMA.FTZ R245, -R215, R79, R242 ;  /* 0x0000004fd7f57223 */ /* 0x000fe400000101f2 */
[----:B------:R-:W-:Y:S01]  /*6860*/  FFMA.FTZ R79, R162, R237, -R76 ;  /* 0x000000eda24f7223 */ /* 0x000fe2000001084c */
[----:B------:R-:W1:Y:S01]  /*6870*/  SHFL.IDX PT, R212, R212, RZ, 0x1f ;  /* 0x00001fffd4d47589 */ /* 0x000e6200000e0000 */
[----:B------:R-:W-:-:S02]  /*6880*/  FADD.FTZ R76, RZ, R240 ;  /* 0x000000f0ff4c7221 */ /* 0x000fc40000010000 */
[----:B------:R-:W-:Y:S02]  /*6890*/  FADD.FTZ R79, R94, R79 ;  /* 0x0000004f5e4f7221 */ /* 0x000fe40000010000 */
[CC--:B------:R-:W-:Y:S02]  /*68a0*/  FMUL.FTZ R240, R81.reuse, R76.reuse ;  /* 0x0000004c51f07220 */ /* 0x0c0fe40000410000 */
[-C--:B------:R-:W-:Y:S02]  /*68b0*/  FMUL.FTZ R81, R81, R79.reuse ;  /* 0x0000004f51517220 */ /* 0x080fe40000410000 */
[C---:B------:R-:W-:Y:S02]  /*68c0*/  FFMA.FTZ R240, R80.reuse, R79, -R240 ;  /* 0x0000004f50f07223 */ /* 0x040fe400000108f0 */
[----:B------:R-:W-:Y:S02]  /*68d0*/  FFMA.FTZ R242, R80, R76, R81 ;  /* 0x0000004c50f27223 */ /* 0x000fe40000010051 */
[----:B------:R-:W-:-:S02]  /*68e0*/  @P1 FFMA.FTZ R81, R236, R238, R241 ;  /* 0x000000eeec511223 */ /* 0x000fc400000100f1 */
[C---:B------:R-:W-:Y:S02]  /*68f0*/  FMUL.FTZ R80, R75.reuse, UR31 ;  /* 0x0000001f4b507c20 */ /* 0x040fe40008410000 */
[----:B------:R-:W-:Y:S02]  /*6900*/  FMUL.FTZ R236, R75, UR30 ;  /* 0x0000001e4bec7c20 */ /* 0x000fe40008410000 */
[C---:B------:R-:W-:Y:S02]  /*6910*/  FFMA.FTZ R80, R237.reuse, UR30, -R80 ;  /* 0x0000001eed507c23 */ /* 0x040fe40008010850 */
[----:B------:R-:W-:Y:S02]  /*6920*/  FFMA.FTZ R236, R237, UR31, R236 ;  /* 0x0000001fedec7c23 */ /* 0x000fe400080100ec */
[----:B------:R-:W-:Y:S02]  /*6930*/  FMUL.FTZ R80, R215, R80 ;  /* 0x00000050d7507220 */ /* 0x000fe40000410000 */
[----:B0-----:R-:W-:-:S02]  /*6940*/  @P1 FADD.FTZ R238, R78, R81 ;  /* 0x000000514eee1221 */ /* 0x001fc40000010000 */
[----:B------:R-:W-:Y:S02]  /*6950*/  FFMA.FTZ R215, -R215, R236, -RZ ;  /* 0x000000ecd7d77223 */ /* 0x000fe400000109ff */
[----:B------:R-:W-:Y:S02]  /*6960*/  FFMA.FTZ R243, R210, R240, R243 ;  /* 0x000000f0d2f37223 */ /* 0x000fe400000100f3 */
[C---:B------:R-:W-:Y:S02]  /*6970*/  FMUL.FTZ R81, R171.reuse, R79 ;  /* 0x0000004fab517220 */ /* 0x040fe40000410000 */
[C---:B------:R-:W-:Y:S02]  /*6980*/  FMUL.FTZ R236, R76.reuse, UR31 ;  /* 0x0000001f4cec7c20 */ /* 0x040fe40008410000 */
[----:B------:R-:W-:Y:S02]  /*6990*/  FMUL.FTZ R240, R76, UR30 ;  /* 0x0000001e4cf07c20 */ /* 0x000fe40008410000 */
[----:B------:R-:W-:-:S02]  /*69a0*/  FMUL.FTZ R78, R171, R76 ;  /* 0x0000004cab4e7220 */ /* 0x000fc40000410000 */
[----:B------:R-:W-:Y:S02]  /*69b0*/  FFMA.FTZ R241, -R210, R242, R245 ;  /* 0x000000f2d2f17223 */ /* 0x000fe400000101f5 */
[C---:B------:R-:W-:Y:S02]  /*69c0*/  FFMA.FTZ R81, R168.reuse, R76, R81 ;  /* 0x0000004ca8517223 */ /* 0x040fe40000010051 */
[C---:B------:R-:W-:Y:S02]  /*69d0*/  FFMA.FTZ R245, R79.reuse, UR30, -R236 ;  /* 0x0000001e4ff57c23 */ /* 0x040fe400080108ec */
[----:B------:R-:W-:Y:S02]  /*69e0*/  FFMA.FTZ R247, R79, UR31, R240 ;  /* 0x0000001f4ff77c23 */ /* 0x000fe400080100f0 */
[----:B------:R-:W-:Y:S02]  /*69f0*/  FFMA.FTZ R240, R168, R79, -R78 ;  /* 0x0000004fa8f07223 */ /* 0x000fe4000001084e */
[----:B------:R-:W-:-:S02]  /*6a00*/  FADD.FTZ R78, RZ, R81 ;  /* 0x00000051ff4e7221 */ /* 0x000fc40000010000 */
[C---:B------:R-:W-:Y:S02]  /*6a10*/  FMUL.FTZ R81, R210.reuse, R245 ;  /* 0x000000f5d2517220 */ /* 0x040fe40000410000 */
[----:B------:R-:W-:Y:S02]  /*6a20*/  FFMA.FTZ R236, -R210, R247, -RZ ;  /* 0x000000f7d2ec7223 */ /* 0x000fe400000109ff */
[----:B------:R-:W-:Y:S02]  /*6a30*/  FADD.FTZ R210, R93, R240 ;  /* 0x000000f05dd27221 */ /* 0x000fe40000010000 */
[----:B------:R-:W-:Y:S02]  /*6a40*/  FMUL.FTZ R245, R83, R78 ;  /* 0x0000004e53f57220 */ /* 0x000fe40000410000 */
[----:B------:R-:W-:Y:S02]  /*6a50*/  FMUL.FTZ R77, R209, R244 ;  /* 0x000000f4d14d7220 */ /* 0x000fe40000410000 */
[----:B------:R-:W-:-:S02]  /*6a60*/  FMUL.FTZ R83, R83, R210 ;  /* 0x000000d253537220 */ /* 0x000fc40000410000 */
[-C--:B------:R-:W-:Y:S02]  /*6a70*/  FMUL.FTZ R244, R238, -R89.reuse ;  /* 0x80000059eef47220 */ /* 0x080fe40000410000 */
[C---:B------:R-:W-:Y:S02]  /*6a80*/  FMUL.FTZ R89, R239.reuse, -R89 ;  /* 0x80000059ef597220 */ /* 0x040fe40000410000 */
[----:B------:R-:W-:Y:S02]  /*6a90*/  FFMA.FTZ R83, R82, R78, R83 ;  /* 0x0000004e52537223 */ /* 0x000fe40000010053 */
[-C--:B------:R-:W-:Y:S02]  /*6aa0*/  FFMA.FTZ R244, R239, R88.reuse, -R244 ;  /* 0x00000058eff47223 */ /* 0x080fe400000108f4 */
[----:B------:R-:W-:Y:S02]  /*6ab0*/  FFMA.FTZ R88, R238, R88, R89 ;  /* 0x00000058ee587223 */ /* 0x000fe40000010059 */
[----:B------:R-:W-:-:S02]  /*6ac0*/  FFMA.FTZ R240, R82, R210, -R245 ;  /* 0x000000d252f07223 */ /* 0x000fc400000108f5 */
[----:B------:R-:W-:Y:S02]  /*6ad0*/  FMUL.FTZ R89, R78, UR31 ;  /* 0x0000001f4e597c20 */ /* 0x000fe40008410000 */
[----:B------:R-:W-:Y:S02]  /*6ae0*/  FFMA.FTZ R242, -R214, R83, R241 ;  /* 0x00000053d6f27223 */ /* 0x000fe400000101f1 */
[C---:B------:R-:W-:Y:S02]  /*6af0*/  FMUL.FTZ R82, R174.reuse, R78 ;  /* 0x0000004eae527220 */ /* 0x040fe40000410000 */
[-C--:B------:R-:W-:Y:S02]  /*6b00*/  FMUL.FTZ R83, R174, R210.reuse ;  /* 0x000000d2ae537220 */ /* 0x080fe40000410000 */
[----:B------:R-:W-:Y:S02]  /*6b10*/  FFMA.FTZ R239, R210, UR30, -R89 ;  /* 0x0000001ed2ef7c23 */ /* 0x000fe40008010859 */
[----:B------:R-:W-:-:S02]  /*6b20*/  FFMA.FTZ R89, R173, R210, -R82 ;  /* 0x000000d2ad597223 */ /* 0x000fc40000010852 */
[----:B------:R-:W-:Y:S02]  /*6b30*/  FMUL.FTZ R241, R78, UR30 ;  /* 0x0000001e4ef17c20 */ /* 0x000fe40008410000 */
[----:B------:R-:W-:Y:S02]  /*6b40*/  FFMA.FTZ R82, R173, R78, R83 ;  /* 0x0000004ead527223 */ /* 0x000fe40000010053 */
[----:B------:R-:W-:Y:S02]  /*6b50*/  FFMA.FTZ R241, R210, UR31, R241 ;  /* 0x0000001fd2f17c23 */ /* 0x000fe400080100f1 */
[----:B------:R-:W-:Y:S02]  /*6b60*/  FADD.FTZ R82, RZ, R82 ;  /* 0x00000052ff527221 */ /* 0x000fe40000010000 */
[----:B------:R-:W-:Y:S02]  /*6b70*/  FADD.FTZ R89, R92, R89 ;  /* 0x000000595c597221 */ /* 0x000fe40000010000 */
[----:B------:R-:W-:-:S02]  /*6b80*/  FFMA.FTZ R240, R214, R240, R243 ;  /* 0x000000f0d6f07223 */ /* 0x000fc400000100f3 */
[C---:B------:R-:W-:Y:S02]  /*6b90*/  FMUL.FTZ R83, R214.reuse, R239 ;  /* 0x000000efd6537220 */ /* 0x040fe40000410000 */
[----:B------:R-:W-:Y:S02]  /*6ba0*/  FFMA.FTZ R214, -R214, R241, -RZ ;  /* 0x000000f1d6d67223 */ /* 0x000fe400000109ff */
[----:B------:R-:W-:Y:S02]  /*6bb0*/  FMUL.FTZ R238, R53, R82 ;  /* 0x0000005235ee7220 */ /* 0x000fe40000410000 */
[----:B------:R-:W-:Y:S02]  /*6bc0*/  FMUL.FTZ R239, R221, R87 ;  /* 0x00000057ddef7220 */ /* 0x000fe40000410000 */
[-C--:B------:R-:W-:Y:S02]  /*6bd0*/  FMUL.FTZ R241, R53, R89.reuse ;  /* 0x0000005935f17220 */ /* 0x080fe40000410000 */
[----:B------:R-:W-:-:S02]  /*6be0*/  FFMA.FTZ R53, R52, R89, -R238 ;  /* 0x0000005934357223 */ /* 0x000fc400000108ee */
[----:B------:R-:W-:Y:S02]  /*6bf0*/  FFMA.FTZ R239, R218, R86, -R239 ;  /* 0x00000056daef7223 */ /* 0x000fe400000108ef */
[----:B------:R-:W-:Y:S02]  /*6c00*/  FFMA.FTZ R238, R52, R82, R241 ;  /* 0x0000005234ee7223 */ /* 0x000fe400000100f1 */
[C---:B------:R-:W-:Y:S02]  /*6c10*/  FMUL.FTZ R86, R221.reuse, R86 ;  /* 0x00000056dd567220 */ /* 0x040fe40000410000 */
[----:B------:R-:W-:Y:S02]  /*6c20*/  FMUL.FTZ R241, R221, R85 ;  /* 0x00000055ddf17220 */ /* 0x000fe40000410000 */
[----:B------:R-:W-:Y:S02]  /*6c30*/  FADD.FTZ R213, -R213, R88 ;  /* 0x00000058d5d57221 */ /* 0x000fe40000010100 */
[----:B------:R-:W-:-:S02]  /*6c40*/  FMUL.FTZ R221, R221, R84 ;  /* 0x00000054dddd7220 */ /* 0x000fc40000410000 */
[----:B------:R-:W-:Y:S02]  /*6c50*/  FADD.FTZ R211, R211, R244 ;  /* 0x000000f4d3d37221 */ /* 0x000fe40000010000 */
[----:B------:R-:W-:Y:S02]  /*6c60*/  FMUL.FTZ R88, R166, -R213 ;  /* 0x800000d5a6587220 */ /* 0x000fe40000410000 */
[C---:B------:R-:W-:Y:S02]  /*6c70*/  FFMA.FTZ R87, R218.reuse, R87, R86 ;  /* 0x00000057da577223 */ /* 0x040fe40000010056 */
[C---:B------:R-:W-:Y:S02]  /*6c80*/  FFMA.FTZ R84, R218.reuse, R84, -R241 ;  /* 0x00000054da547223 */ /* 0x040fe400000108f1 */
[----:B------:R-:W-:Y:S02]  /*6c90*/  FFMA.FTZ R85, R218, R85, R221 ;  /* 0x00000055da557223 */ /* 0x000fe400000100dd */
[----:B------:R-:W-:-:S02]  /*6ca0*/  FMUL.FTZ R218, R166, -R211 ;  /* 0x800000d3a6da7220 */ /* 0x000fc40000410000 */
[C---:B------:R-:W-:Y:S02]  /*6cb0*/  FMUL.FTZ R86, R172.reuse, R89 ;  /* 0x00000059ac567220 */ /* 0x040fe40000410000 */
[C---:B------:R-:W-:Y:S02]  /*6cc0*/  FFMA.FTZ R221, R151.reuse, R211, -R88 ;  /* 0x000000d397dd7223 */ /* 0x040fe40000010858 */
[-C--:B------:R-:W-:Y:S02]  /*6cd0*/  FMUL.FTZ R52, R172, R82.reuse ;  /* 0x00000052ac347220 */ /* 0x080fe40000410000 */
[----:B------:R-:W-:Y:S02]  /*6ce0*/  FFMA.FTZ R88, R151, R213, R218 ;  /* 0x000000d597587223 */ /* 0x000fe400000100da */
[----:B------:R-:W-:Y:S02]  /*6cf0*/  FFMA.FTZ R86, R167, R82, R86 ;  /* 0x00000052a7567223 */ /* 0x000fe40000010056 */
[----:B------:R-:W-:-:S02]  /*6d00*/  FADD.FTZ R190, R190, R221 ;  /* 0x000000ddbebe7221 */ /* 0x000fc40000010000 */
[----:B------:R-:W-:Y:S02]  /*6d10*/  FFMA.FTZ R218, R167, R89, -R52 ;  /* 0x00000059a7da7223 */ /* 0x000fe40000010834 */
[----:B------:R-:W-:Y:S02]  /*6d20*/  FADD.FTZ R52, -R191, R88 ;  /* 0x00000058bf347221 */ /* 0x000fe40000010100 */
[----:B------:R-:W-:Y:S02]  /*6d30*/  FADD.FTZ R88, RZ, R86 ;  /* 0x00000056ff587221 */ /* 0x000fe40000010000 */
[----:B------:R-:W-:Y:S02]  /*6d40*/  FMUL.FTZ R241, R169, -R190 ;  /* 0x800000bea9f17220 */ /* 0x000fe40000410000 */
[----:B------:R-:W-:Y:S02]  /*6d50*/  FADD.FTZ R86, R222, R239 ;  /* 0x000000efde567221 */ /* 0x000fe40000010000 */
[----:B------:R-:W-:-:S02]  /*6d60*/  FADD.FTZ R218, R91, R218 ;  /* 0x000000da5bda7221 */ /* 0x000fc40000010000 */
[CC--:B------:R-:W-:Y:S02]  /*6d70*/  FMUL.FTZ R239, R169.reuse, -R52.reuse ;  /* 0x80000034a9ef7220 */ /* 0x0c0fe40000410000 */
[C---:B------:R-:W-:Y:S02]  /*6d80*/  FFMA.FTZ R222, R170.reuse, R52, R241 ;  /* 0x00000034aade7223 */ /* 0x040fe400000100f1 */
[C---:B------:R-:W-:Y:S02]  /*6d90*/  FMUL.FTZ R191, R169.reuse, R88 ;  /* 0x00000058a9bf7220 */ /* 0x040fe40000410000 */
[----:B------:R-:W-:Y:S02]  /*6da0*/  FMUL.FTZ R221, R169, R218 ;  /* 0x000000daa9dd7220 */ /* 0x000fe40000410000 */
[----:B------:R-:W-:Y:S02]  /*6db0*/  FFMA.FTZ R241, R170, R190, -R239 ;  /* 0x000000beaaf17223 */ /* 0x000fe400000108ef */
[----:B------:R-:W-:-:S02]  /*6dc0*/  FADD.FTZ R185, -R185, R222 ;  /* 0x000000deb9b97221 */ /* 0x000fc40000010100 */
[C---:B------:R-:W-:Y:S02]  /*6dd0*/  FFMA.FTZ R169, R170.reuse, R218, -R191 ;  /* 0x000000daaaa97223 */ /* 0x040fe400000108bf */
[----:B------:R-:W-:Y:S02]  /*6de0*/  FFMA.FTZ R191, R170, R88, R221 ;  /* 0x00000058aabf7223 */ /* 0x000fe400000100dd */
[----:B------:R-:W-:Y:S02]  /*6df0*/  FADD.FTZ R184, R184, R241 ;  /* 0x000000f1b8b87221 */ /* 0x000fe40000010000 */
[----:B------:R-:W-:Y:S02]  /*6e00*/  FFMA.FTZ R221, R183, R53, R240 ;  /* 0x00000035b7dd7223 */ /* 0x000fe400000100f0 */
[----:B------:R-:W-:Y:S02]  /*6e10*/  FMUL.FTZ R53, R172, -R185 ;  /* 0x800000b9ac357220 */ /* 0x000fe40000410000 */
[----:B------:R-:W-:-:S02]  /*6e20*/  FMUL.FTZ R170, R82, UR31 ;  /* 0x0000001f52aa7c20 */ /* 0x000fc40008410000 */
[-C--:B------:R-:W-:Y:S02]  /*6e30*/  FMUL.FTZ R172, R172, -R184.reuse ;  /* 0x800000b8acac7220 */ /* 0x080fe40000410000 */
[----:B------:R-:W-:Y:S02]  /*6e40*/  FFMA.FTZ R241, R167, R184, -R53 ;  /* 0x000000b8a7f17223 */ /* 0x000fe40000010835 */
[----:B------:R-:W-:Y:S02]  /*6e50*/  FFMA.FTZ R222, R89, UR30, -R170 ;  /* 0x0000001e59de7c23 */ /* 0x000fe400080108aa */
[----:B------:R-:W-:Y:S02]  /*6e60*/  FFMA.FTZ R170, R167, R185, R172 ;  /* 0x000000b9a7aa7223 */ /* 0x000fe400000100ac */
[----:B------:R-:W-:Y:S02]  /*6e70*/  FADD.FTZ R180, R180, R241 ;  /* 0x000000f1b4b47221 */ /* 0x000fe40000010000 */
[----:B------:R-:W-:-:S02]  /*6e80*/  FADD.FTZ R170, -R189, R170 ;  /* 0x000000aabdaa7221 */ /* 0x000fc40000010100 */
[C---:B------:R-:W-:Y:S02]  /*6e90*/  FMUL.FTZ R167, R55.reuse, R88 ;  /* 0x0000005837a77220 */ /* 0x040fe40000410000 */
[----:B------:R-:W-:Y:S02]  /*6ea0*/  FMUL.FTZ R189, R55, R218 ;  /* 0x000000da37bd7220 */ /* 0x000fe40000410000 */
[C---:B------:R-:W-:Y:S02]  /*6eb0*/  FMUL.FTZ R55, R174.reuse, -R180 ;  /* 0x800000b4ae377220 */ /* 0x040fe40000410000 */
[-C--:B------:R-:W-:Y:S02]  /*6ec0*/  FMUL.FTZ R174, R174, -R170.reuse ;  /* 0x800000aaaeae7220 */ /* 0x080fe40000410000 */
[----:B------:R-:W-:Y:S02]  /*6ed0*/  FFMA.FTZ R55, R173, R170, R55 ;  /* 0x000000aaad377223 */ /* 0x000fe40000010037 */
[----:B------:R-:W-:-:S02]  /*6ee0*/  FFMA.FTZ R167, R54, R218, -R167 ;  /* 0x000000da36a77223 */ /* 0x000fc400000108a7 */
[----:B------:R-:W-:Y:S02]  /*6ef0*/  FFMA.FTZ R189, R54, R88, R189 ;  /* 0x0000005836bd7223 */ /* 0x000fe400000100bd */
[----:B------:R-:W-:Y:S02]  /*6f00*/  FFMA.FTZ R54, R173, R180, -R174 ;  /* 0x000000b4ad367223 */ /* 0x000fe400000108ae */
[----:B------:R-:W-:Y:S02]  /*6f10*/  FADD.FTZ R55, -R188, R55 ;  /* 0x00000037bc377221 */ /* 0x000fe40000010100 */
[----:B------:R-:W-:Y:S02]  /*6f20*/  FADD.FTZ R187, R187, R54 ;  /* 0x00000036bbbb7221 */ /* 0x000fe40000010000 */
[----:B------:R-:W-:Y:S02]  /*6f30*/  FMUL.FTZ R54, R171, -R55 ;  /* 0x80000037ab367220 */ /* 0x000fe40000410000 */
[----:B------:R-:W-:-:S02]  /*6f40*/  FFMA.FTZ R172, R182, R167, R221 ;  /* 0x000000a7b6ac7223 */ /* 0x000fc400000100dd */
[C---:B------:R-:W-:Y:S02]  /*6f50*/  FMUL.FTZ R167, R88.reuse, UR31 ;  /* 0x0000001f58a77c20 */ /* 0x040fe40008410000 */
[----:B------:R-:W-:Y:S02]  /*6f60*/  FMUL.FTZ R173, R88, UR30 ;  /* 0x0000001e58ad7c20 */ /* 0x000fe40008410000 */
[-C--:B------:R-:W-:Y:S02]  /*6f70*/  FMUL.FTZ R171, R171, -R187.reuse ;  /* 0x800000bbabab7220 */ /* 0x080fe40000410000 */
[----:B------:R-:W-:Y:S02]  /*6f80*/  FFMA.FTZ R188, R168, R187, -R54 ;  /* 0x000000bba8bc7223 */ /* 0x000fe40000010836 */
[----:B------:R-:W-:Y:S02]  /*6f90*/  FFMA.FTZ R239, -R183, R238, R242 ;  /* 0x000000eeb7ef7223 */ /* 0x000fe400000101f2 */
[----:B------:R-:W-:-:S02]  /*6fa0*/  FFMA.FTZ R167, R218, UR30, -R167 ;  /* 0x0000001edaa77c23 */ /* 0x000fc400080108a7 */
[----:B------:R-:W-:Y:S02]  /*6fb0*/  FFMA.FTZ R173, R218, UR31, R173 ;  /* 0x0000001fdaad7c23 */ /* 0x000fe400080100ad */
[----:B------:R-:W-:Y:S02]  /*6fc0*/  FFMA.FTZ R171, R168, R55, R171 ;  /* 0x00000037a8ab7223 */ /* 0x000fe400000100ab */
[----:B------:R-:W-:Y:S02]  /*6fd0*/  FADD.FTZ R181, R181, R188 ;  /* 0x000000bcb5b57221 */ /* 0x000fe40000010000 */
[C---:B------:R-:W-:Y:S02]  /*6fe0*/  FFMA.FTZ R174, -R182.reuse, R189, R239 ;  /* 0x000000bdb6ae7223 */ /* 0x040fe400000101ef */
[C---:B------:R-:W-:Y:S02]  /*6ff0*/  FMUL.FTZ R54, R182.reuse, R167 ;  /* 0x000000a7b6367220 */ /* 0x040fe40000410000 */
[----:B------:R-:W-:-:S02]  /*7000*/  FFMA.FTZ R182, -R182, R173, -RZ ;  /* 0x000000adb6b67223 */ /* 0x000fc400000109ff */
[----:B------:R-:W-:Y:S02]  /*7010*/  FADD.FTZ R171, -R186, R171 ;  /* 0x000000abbaab7221 */ /* 0x000fe40000010100 */
[C---:B------:R-:W-:Y:S02]  /*7020*/  FMUL.FTZ R173, R146.reuse, -R181 ;  /* 0x800000b592ad7220 */ /* 0x040fe40000410000 */
[-C--:B------:R-:W-:Y:S02]  /*7030*/  FMUL.FTZ R146, R146, -R171.reuse ;  /* 0x800000ab92927220 */ /* 0x080fe40000410000 */
[----:B------:R-:W-:Y:S02]  /*7040*/  FFMA.FTZ R186, R162, R171, R173 ;  /* 0x000000aba2ba7223 */ /* 0x000fe400000100ad */
[----:B------:R-:W-:Y:S02]  /*7050*/  FADD.FTZ R167, RZ, R191 ;  /* 0x000000bfffa77221 */ /* 0x000fe40000010000 */
[----:B------:R-:W-:-:S02]  /*7060*/  FADD.FTZ R169, R90, R169 ;  /* 0x000000a95aa97221 */ /* 0x000fc40000010000 */
[----:B------:R-:W-:Y:S02]  /*7070*/  FFMA.FTZ R189, R162, R181, -R146 ;  /* 0x000000b5a2bd7223 */ /* 0x000fe40000010892 */
[----:B------:R-:W-:Y:S02]  /*7080*/  FADD.FTZ R177, -R177, R186 ;  /* 0x000000bab1b17221 */ /* 0x000fe40000010100 */
[C---:B------:R-:W-:Y:S02]  /*7090*/  FMUL.FTZ R146, R57.reuse, R167 ;  /* 0x000000a739927220 */ /* 0x040fe40000410000 */
[----:B------:R-:W-:Y:S02]  /*70a0*/  FMUL.FTZ R162, R57, R169 ;  /* 0x000000a939a27220 */ /* 0x000fe40000410000 */
[----:B------:R-:W-:Y:S02]  /*70b0*/  FADD.FTZ R176, R176, R189 ;  /* 0x000000bdb0b07221 */ /* 0x000fe40000010000 */
[----:B------:R-:W-:-:S02]  /*70c0*/  FMUL.FTZ R57, R165, -R177 ;  /* 0x800000b1a5397220 */ /* 0x000fc40000410000 */
[-C--:B------:R-:W-:Y:S02]  /*70d0*/  FMUL.FTZ R165, R165, -R176.reuse ;  /* 0x800000b0a5a57220 */ /* 0x080fe40000410000 */
[C---:B------:R-:W-:Y:S02]  /*70e0*/  FFMA.FTZ R57, R164.reuse, R176, -R57 ;  /* 0x000000b0a4397223 */ /* 0x040fe40000010839 */
[----:B------:R-:W-:Y:S02]  /*70f0*/  FFMA.FTZ R164, R164, R177, R165 ;  /* 0x000000b1a4a47223 */ /* 0x000fe400000100a5 */
[----:B------:R-:W-:Y:S02]  /*7100*/  FADD.FTZ R57, R208, R57 ;  /* 0x00000039d0397221 */ /* 0x000fe40000010000 */
[C---:B------:R-:W-:Y:S02]  /*7110*/  FFMA.FTZ R146, R56.reuse, R169, -R146 ;  /* 0x000000a938927223 */ /* 0x040fe40000010892 */
[----:B------:R-:W-:-:S02]  /*7120*/  FFMA.FTZ R162, R56, R167, R162 ;  /* 0x000000a738a27223 */ /* 0x000fc400000100a2 */
[----:B------:R-:W-:Y:S02]  /*7130*/  FADD.FTZ R175, -R175, R164 ;  /* 0x000000a4afaf7221 */ /* 0x000fe40000010100 */
[----:B------:R-:W-:Y:S02]  /*7140*/  FMUL.FTZ R168, R166, R167 ;  /* 0x000000a7a6a87220 */ /* 0x000fe40000410000 */
[----:B------:R-:W-:Y:S02]  /*7150*/  FMUL.FTZ R56, R150, -R57 ;  /* 0x8000003996387220 */ /* 0x000fe40000410000 */
[----:B------:R-:W-:Y:S02]  /*7160*/  FMUL.FTZ R166, R166, R169 ;  /* 0x000000a9a6a67220 */ /* 0x000fe40000410000 */
[----:B------:R-:W-:Y:S02]  /*7170*/  FMUL.FTZ R150, R150, -R175 ;  /* 0x800000af96967220 */ /* 0x000fe40000410000 */
[----:B------:R-:W-:-:S02]  /*7180*/  FFMA.FTZ R173, R151, R169, -R168 ;  /* 0x000000a997ad7223 */ /* 0x000fc400000108a8 */
[C---:B------:R-:W-:Y:S02]  /*7190*/  FFMA.FTZ R56, R144.reuse, R175, R56 ;  /* 0x000000af90387223 */ /* 0x040fe40000010038 */
[----:B------:R-:W-:Y:S02]  /*71a0*/  FFMA.FTZ R151, R151, R167, R166 ;  /* 0x000000a797977223 */ /* 0x000fe400000100a6 */
[----:B------:R-:W-:Y:S02]  /*71b0*/  FFMA.FTZ R165, R144, R57, -R150 ;  /* 0x0000003990a57223 */ /* 0x000fe40000010896 */
[----:B------:R-:W-:Y:S02]  /*71c0*/  FADD.FTZ R150, -R207, R56 ;  /* 0x00000038cf967221 */ /* 0x000fe40000010100 */
[----:B------:R-:W-:Y:S02]  /*71d0*/  FADD.FTZ R56, RZ, R151 ;  /* 0x00000097ff387221 */ /* 0x000fe40000010000 */
[----:B------:R-:W-:-:S02]  /*71e0*/  FADD.FTZ R151, R0, R173 ;  /* 0x000000ad00977221 */ /* 0x000fc40000010000 */
[----:B------:R-:W-:Y:S02]  /*71f0*/  FADD.FTZ R206, R206, R165 ;  /* 0x000000a5cece7221 */ /* 0x000fe40000010000 */
[----:B------:R-:W-:Y:S02]  /*7200*/  FMUL.FTZ R144, R149, -R150 ;  /* 0x8000009695907220 */ /* 0x000fe40000410000 */
[C---:B------:R-:W-:Y:S02]  /*7210*/  FMUL.FTZ R164, R59.reuse, R56 ;  /* 0x000000383ba47220 */ /* 0x040fe40000410000 */
[-C--:B------:R-:W-:Y:S02]  /*7220*/  FMUL.FTZ R165, R59, R151.reuse ;  /* 0x000000973ba57220 */ /* 0x080fe40000410000 */
[----:B------:R-:W-:Y:S02]  /*7230*/  FMUL.FTZ R149, R149, -R206 ;  /* 0x800000ce95957220 */ /* 0x000fe40000410000 */
[----:B------:R-:W-:-:S02]  /*7240*/  FFMA.FTZ R59, R58, R151, -R164 ;  /* 0x000000973a3b7223 */ /* 0x000fc400000108a4 */
[----:B------:R-:W-:Y:S02]  /*7250*/  FFMA.FTZ R165, R58, R56, R165 ;  /* 0x000000383aa57223 */ /* 0x000fe400000100a5 */
[C---:B------:R-:W-:Y:S02]  /*7260*/  FFMA.FTZ R144, R147.reuse, R206, -R144 ;  /* 0x000000ce93907223 */ /* 0x040fe40000010890 */
[----:B------:R-:W-:Y:S02]  /*7270*/  FFMA.FTZ R58, R147, R150, R149 ;  /* 0x00000096933a7223 */ /* 0x000fe40000010095 */
[----:B------:R-:W-:Y:S02]  /*7280*/  FMUL.FTZ R164, R56, UR30 ;  /* 0x0000001e38a47c20 */ /* 0x000fe40008410000 */
[----:B------:R-:W-:Y:S02]  /*7290*/  FADD.FTZ R205, R205, R144 ;  /* 0x00000090cdcd7221 */ /* 0x000fe40000010000 */
[----:B------:R-:W-:-:S02]  /*72a0*/  FADD.FTZ R58, -R193, R58 ;  /* 0x0000003ac13a7221 */ /* 0x000fc40000010100 */
[----:B------:R-:W-:Y:S02]  /*72b0*/  FMUL.FTZ R144, R56, UR31 ;  /* 0x0000001f38907c20 */ /* 0x000fe40008410000 */
[----:B------:R-:W-:Y:S02]  /*72c0*/  FFMA.FTZ R172, R179, R146, R172 ;  /* 0x00000092b3ac7223 */ /* 0x000fe400000100ac */
[C---:B------:R-:W-:Y:S02]  /*72d0*/  FFMA.FTZ R147, R151.reuse, UR31, R164 ;  /* 0x0000001f97937c23 */ /* 0x040fe400080100a4 */
[----:B------:R-:W-:Y:S02]  /*72e0*/  FMUL.FTZ R59, R178, R59 ;  /* 0x0000003bb23b7220 */ /* 0x000fe40000410000 */
[C---:B------:R-:W-:Y:S02]  /*72f0*/  FMUL.FTZ R164, R148.reuse, -R58 ;  /* 0x8000003a94a47220 */ /* 0x040fe40000410000 */
[----:B------:R-:W-:Y:S01]  /*7300*/  FFMA.FTZ R149, R151, UR30, -R144 ;  /* 0x0000001e97957c23 */ /* 0x000fe20008010890 */
[----:B------:R-:W-:Y:S01]  /*7310*/  P2R R144, PR, RZ, 0x1 ;  /* 0x00000001ff907803 */ /* 0x000fe20000000000 */
[----:B------:R-:W-:-:S02]  /*7320*/  FMUL.FTZ R148, R148, -R205 ;  /* 0x800000cd94947220 */ /* 0x000fc40000410000 */
[----:B------:R-:W-:Y:S02]  /*7330*/  FADD.FTZ R144, R172, R59 ;  /* 0x0000003bac907221 */ /* 0x000fe40000010000 */
[C---:B------:R-:W-:Y:S01]  /*7340*/  FFMA.FTZ R59, R163.reuse, R205, -R164 ;  /* 0x000000cda33b7223 */ /* 0x040fe200000108a4 */
[----:B------:R-:W-:Y:S01]  /*7350*/  SHF.L.U32 R164, R142, 0x5, RZ ;  /* 0x000000058ea47819 */ /* 0x000fe200000006ff */
[----:B------:R-:W-:Y:S02]  /*7360*/  FFMA.FTZ R163, R163, R58, R148 ;  /* 0x0000003aa3a37223 */ /* 0x000fe40000010094 */
[----:B------:R-:W-:Y:S01]  /*7370*/  FFMA.FTZ R146, -R179, R162, R174 ;  /* 0x000000a2b3927223 */ /* 0x000fe200000101ae */
[----:B------:R-:W-:Y:S01]  /*7380*/  LEA.HI.SX32 R164, R164, R164, 0x1b ;  /* 0x000000a4a4a47211 */ /* 0x000fe200078fdaff */
[----:B------:R-:W-:Y:S02]  /*7390*/  FADD.FTZ R194, R194, R59 ;  /* 0x0000003bc2c27221 */ /* 0x000fe40000010000 */
[----:B------:R-:W-:-:S02]  /*73a0*/  FMUL.FTZ R162, R167, UR31 ;  /* 0x0000001fa7a27c20 */ /* 0x000fc40008410000 */
[----:B------:R-:W-:Y:S02]  /*73b0*/  FADD.FTZ R59, -R192, R163 ;  /* 0x000000a3c03b7221 */ /* 0x000fe40000010100 */
[----:B------:R-:W-:Y:S02]  /*73c0*/  FMUL.FTZ R166, R167, UR30 ;  /* 0x0000001ea7a67c20 */ /* 0x000fe40008410000 */
[C---:B------:R-:W-:Y:S02]  /*73d0*/  FMUL.FTZ R165, R178.reuse, R165 ;  /* 0x000000a5b2a57220 */ /* 0x040fe40000410000 */
[C---:B------:R-:W-:Y:S02]  /*73e0*/  FMUL.FTZ R149, R178.reuse, R149 ;  /* 0x00000095b2957220 */ /* 0x040fe40000410000 */
[----:B------:R-:W-:Y:S02]  /*73f0*/  FFMA.FTZ R178, -R178, R147, -RZ ;  /* 0x00000093b2b27223 */ /* 0x000fe400000109ff */
[----:B------:R-:W-:-:S02]  /*7400*/  FFMA.FTZ R162, R169, UR30, -R162 ;  /* 0x0000001ea9a27c23 */ /* 0x000fc400080108a2 */
[----:B------:R-:W-:Y:S02]  /*7410*/  FMUL.FTZ R147, R161, -R59 ;  /* 0x8000003ba1937220 */ /* 0x000fe40000410000 */
[----:B------:R-:W-:Y:S02]  /*7420*/  FFMA.FTZ R166, R169, UR31, R166 ;  /* 0x0000001fa9a67c23 */ /* 0x000fe400080100a6 */
[----:B------:R-:W-:Y:S02]  /*7430*/  FMUL.FTZ R162, R179, R162 ;  /* 0x000000a2b3a27220 */ /* 0x000fe40000410000 */
[-C--:B------:R-:W-:Y:S02]  /*7440*/  FMUL.FTZ R161, R161, -R194.reuse ;  /* 0x800000c2a1a17220 */ /* 0x080fe40000410000 */
[----:B------:R-:W-:Y:S02]  /*7450*/  FFMA.FTZ R147, R160, R194, -R147 ;  /* 0x000000c2a0937223 */ /* 0x000fe40000010893 */
[----:B------:R-:W-:Y:S01]  /*7460*/  FFMA.FTZ R179, -R179, R166, -RZ ;  /* 0x000000a6b3b37223 */ /* 0x000fe200000109ff */
[----:B------:R-:W-:Y:S01]  /*7470*/  MOV R166, UR7 ;  /* 0x0000000700a67c02 */ /* 0x000fe20008000f00 */
[----:B-1----:R-:W-:-:S02]  /*7480*/  FADD.FTZ R87, R212, R87 ;  /* 0x00000057d4577221 */ /* 0x002fc40000010000 */
[----:B------:R-:W-:Y:S02]  /*7490*/  FFMA.FTZ R148, R160, R59, R161 ;  /* 0x0000003ba0947223 */ /* 0x000fe400000100a1 */
[----:B------:R-:W-:Y:S01]  /*74a0*/  FADD.FTZ R204, R204, R147 ;  /* 0x00000093cccc7221 */ /* 0x000fe20000010000 */
[----:B------:R0:W-:Y:S01]  /*74b0*/  @!P0 STS.128 [R166.X16+0x3650], R84 ;  /* 0x00365054a6008388 */ /* 0x0001e2000000cc00 */
[----:B------:R-:W-:Y:S02]  /*74c0*/  FADD.FTZ R148, -R203, R148 ;  /* 0x00000094cb947221 */ /* 0x000fe40000010100 */
[----:B------:R-:W-:Y:S01]  /*74d0*/  FMUL.FTZ R53, R183, R222 ;  /* 0x000000deb7357220 */ /* 0x000fe20000410000 */
[----:B------:R1:W-:Y:S01]  /*74e0*/  STS [R164.X4+0x1088], R65 ;  /* 0x00108841a4007388 */ /* 0x0003e20000004800 */
[----:B------:R-:W-:Y:S02]  /*74f0*/  FADD.FTZ R216, -R104, R216 ;  /* 0x000000d868d87221 */ /* 0x000fe40000010100 */
[----:B------:R-:W-:Y:S01]  /*7500*/  FADD.FTZ R217, -R103, R217 ;  /* 0x000000d967d97221 */ /* 0x000fe20000010100 */
[----:B------:R2:W-:Y:S01]  /*7510*/  STS [R164.X4+0x10a0], R71 ;  /* 0x0010a047a4007388 */ /* 0x0005e20000004800 */
[----:B------:R-:W-:-:S02]  /*7520*/  FADD.FTZ R63, -R102, R63 ;  /* 0x0000003f663f7221 */ /* 0x000fc40000010100 */
[----:B------:R-:W-:Y:S01]  /*7530*/  FMUL.FTZ R147, R115, R148 ;  /* 0x0000009473937220 */ /* 0x000fe20000410000 */
[----:B------:R3:W-:Y:S01]  /*7540*/  STS [R164.X4+0x10b8], R74 ;  /* 0x0010b84aa4007388 */ /* 0x0007e20000004800 */
[----:B------:R-:W-:Y:S02]  /*7550*/  FADD.FTZ R68, -R99, R68 ;  /* 0x0000004463447221 */ /* 0x000fe40000010100 */
[----:B------:R-:W-:Y:S01]  /*7560*/  FADD.FTZ R230, -R98, R230 ;  /* 0x000000e662e67221 */ /* 0x000fe20000010100 */
[----:B------:R4:W-:Y:S01]  /*7570*/  STS [R164.X4+0x10b0], R72 ;  /* 0x0010b048a4007388 */ /* 0x0009e20000004800 */
[C---:B0-----:R-:W-:Y:S02]  /*7580*/  FMUL.FTZ R85, R159.reuse, -R204 ;  /* 0x800000cc9f557220 */ /* 0x041fe40000410000 */
[-C--:B------:R-:W-:Y:S01]  /*7590*/  FMUL.FTZ R159, R159, -R148.reuse ;  /* 0x800000949f9f7220 */ /* 0x080fe20000410000 */
[----:B------:R0:W-:Y:S01]  /*75a0*/  STS [R164.X4+0x10d0], R81 ;  /* 0x0010d051a4007388 */ /* 0x0001e20000004800 */
[----:B------:R-:W-:-:S02]  /*75b0*/  FFMA.FTZ R85, R158, R148, R85 ;  /* 0x000000949e557223 */ /* 0x000fc40000010055 */
[----:B------:R-:W-:Y:S01]  /*75c0*/  FFMA.FTZ R158, R158, R204, -R159 ;  /* 0x000000cc9e9e7223 */ /* 0x000fe2000001089f */
[----:B------:R5:W-:Y:S01]  /*75d0*/  STS [R164.X4+0x10c8], R80 ;  /* 0x0010c850a4007388 */ /* 0x000be20000004800 */
[----:B------:R-:W-:Y:S02]  /*75e0*/  FADD.FTZ R85, -R202, R85 ;  /* 0x00000055ca557221 */ /* 0x000fe40000010100 */
[----:B------:R-:W-:Y:S01]  /*75f0*/  FADD.FTZ R201, R201, R158 ;  /* 0x0000009ec9c97221 */ /* 0x000fe20000010000 */
[----:B------:R0:W-:Y:S01]  /*7600*/  STS [R164.X4+0x10e0], R53 ;  /* 0x0010e035a4007388 */ /* 0x0001e20000004800 */
[C---:B-1----:R-:W-:Y:S02]  /*7610*/  FMUL.FTZ R65, R157.reuse, -R85 ;  /* 0x800000559d417220 */ /* 0x042fe40000410000 */
[-C--:B------:R-:W-:Y:S01]  /*7620*/  FMUL.FTZ R157, R157, -R201.reuse ;  /* 0x800000c99d9d7220 */ /* 0x080fe20000410000 */
[----:B------:R1:W-:Y:S01]  /*7630*/  STS [R164.X4+0x10e8], R54 ;  /* 0x0010e836a4007388 */ /* 0x0003e20000004800 */
[----:B------:R-:W-:-:S02]  /*7640*/  FFMA.FTZ R65, R156, R201, -R65 ;  /* 0x000000c99c417223 */ /* 0x000fc40000010841 */
[----:B------:R-:W-:Y:S01]  /*7650*/  FFMA.FTZ R156, R156, R85, R157 ;  /* 0x000000559c9c7223 */ /* 0x000fe2000001009d */
[----:B------:R0:W-:Y:S01]  /*7660*/  STS [R164.X4+0x10c0], R77 ;  /* 0x0010c04da4007388 */ /* 0x0001e20000004800 */
[----:B------:R-:W-:Y:S02]  /*7670*/  FADD.FTZ R65, R200, R65 ;  /* 0x00000041c8417221 */ /* 0x000fe40000010000 */
[----:B------:R-:W-:Y:S01]  /*7680*/  FADD.FTZ R199, -R199, R156 ;  /* 0x0000009cc7c77221 */ /* 0x000fe20000010100 */
[----:B------:R0:W-:Y:S01]  /*7690*/  STS [R164.X4+0x10a8], R73 ;  /* 0x0010a849a4007388 */ /* 0x0001e20000004800 */
[C---:B--2---:R-:W-:Y:S02]  /*76a0*/  FMUL.FTZ R71, R154.reuse, -R65 ;  /* 0x800000419a477220 */ /* 0x044fe40000410000 */
[-C--:B------:R-:W-:Y:S01]  /*76b0*/  FMUL.FTZ R154, R154, -R199.reuse ;  /* 0x800000c79a9a7220 */ /* 0x080fe20000410000 */
[----:B------:R2:W-:Y:S01]  /*76c0*/  STS [R164.X4+0x10d8], R83 ;  /* 0x0010d853a4007388 */ /* 0x0005e20000004800 */
[----:B------:R-:W-:-:S02]  /*76d0*/  FFMA.FTZ R71, R152, R199, R71 ;  /* 0x000000c798477223 */ /* 0x000fc40000010047 */
[----:B---3--:R-:W-:Y:S01]  /*76e0*/  FFMA.FTZ R74, R152, R65, -R154 ;  /* 0x00000041984a7223 */ /* 0x008fe2000001089a */
        /* <DEDUP_REMOVED lines=8> */
[----:B----4-:R-:W-:Y:S01]  /*7770*/  FFMA.FTZ R72, R153, R198, R155 ;  /* 0x000000c699487223 */ /* 0x010fe2000001009b */
[----:B------:R-:W-:Y:S01]  /*7780*/  STS [R164.X4+0x1080], R219 ;  /* 0x001080dba4007388 */ /* 0x000fe20000004800 */
[----:B------:R-:W-:Y:S02]  /*7790*/  FADD.FTZ R196, R196, R71 ;  /* 0x00000047c4c47221 */ /* 0x000fe40000010000 */
[----:B------:R-:W-:Y:S01]  /*77a0*/  FADD.FTZ R72, -R195, R72 ;  /* 0x00000048c3487221 */ /* 0x000fe20000010100 */
[----:B------:R-:W-:Y:S01]  /*77b0*/  STS [R164.X4+0x1084], R220 ;  /* 0x001084dca4007388 */ /* 0x000fe20000004800 */
[C---:B0-----:R-:W-:Y:S02]  /*77c0*/  FMUL.FTZ R81, R119.reuse, R196 ;  /* 0x000000c477517220 */ /* 0x041fe40000410000 */
[----:B-----5:R-:W-:Y:S01]  /*77d0*/  FMUL.FTZ R80, R120, R74 ;  /* 0x0000004a78507220 */ /* 0x020fe20000410000 */
[----:B------:R-:W-:Y:S01]  /*77e0*/  STS [R164.X4+0x108c], R223 ;  /* 0x00108cdfa4007388 */ /* 0x000fe20000004800 */
[----:B------:R-:W-:-:S02]  /*77f0*/  FMUL.FTZ R53, R119, R72 ;  /* 0x0000004877357220 */ /* 0x000fc40000410000 */
[----:B-1----:R-:W-:Y:S01]  /*7800*/  FMUL.FTZ R54, R2, R81 ;  /* 0x0000005102367220 */ /* 0x002fe20000410000 */
[----:B------:R-:W-:Y:S01]  /*7810*/  STS [R164.X4+0x1090], R225 ;  /* 0x001090e1a4007388 */ /* 0x000fe20000004800 */
[----:B------:R-:W-:Y:S02]  /*7820*/  FMUL.FTZ R77, R117, R65 ;  /* 0x00000041754d7220 */ /* 0x000fe40000410000 */
[----:B------:R-:W-:Y:S01]  /*7830*/  FMUL.FTZ R86, R120, R198 ;  /* 0x000000c678567220 */ /* 0x000fe20000410000 */
[----:B------:R-:W-:Y:S01]  /*7840*/  STS [R164.X4+0x1094], R228 ;  /* 0x001094e4a4007388 */ /* 0x000fe20000004800 */
[----:B------:R-:W-:Y:S02]  /*7850*/  FMUL.FTZ R71, R3, R80 ;  /* 0x0000005003477220 */ /* 0x000fe40000410000 */
[-C--:B------:R-:W-:Y:S01]  /*7860*/  FFMA.FTZ R54, R216, R53.reuse, -R54 ;  /* 0x00000035d8367223 */ /* 0x080fe20000010836 */
[----:B------:R-:W-:Y:S01]  /*7870*/  STS [R164.X4+0x1098], R226 ;  /* 0x001098e2a4007388 */ /* 0x000fe20000004800 */
[----:B------:R-:W-:-:S02]  /*7880*/  FMUL.FTZ R53, R2, R53 ;  /* 0x0000003502357220 */ /* 0x000fc40000410000 */
[----:B------:R-:W-:Y:S01]  /*7890*/  FMUL.FTZ R73, R117, R199 ;  /* 0x000000c775497220 */ /* 0x000fe20000410000 */
[----:B------:R-:W-:Y:S01]  /*78a0*/  STS [R164.X4+0x109c], R227 ;  /* 0x00109ce3a4007388 */ /* 0x000fe20000004800 */
[----:B------:R-:W-:Y:S02]  /*78b0*/  FMUL.FTZ R152, R60, R77 ;  /* 0x0000004d3c987220 */ /* 0x000fe40000410000 */
        /* <DEDUP_REMOVED lines=9> */
[----:B------:R-:W-:Y:S01]  /*7950*/  FMUL.FTZ R152, R60, R73 ;  /* 0x000000493c987220 */ /* 0x000fe20000410000 */
[----:B------:R-:W-:Y:S01]  /*7960*/  STS [R164.X4+0x10bc], R234 ;  /* 0x0010bceaa4007388 */ /* 0x000fe20000004800 */
[----:B------:R-:W-:Y:S02]  /*7970*/  FADD.FTZ R54, RZ, R54 ;  /* 0x00000036ff367221 */ /* 0x000fe40000010000 */
[----:B------:R-:W-:Y:S01]  /*7980*/  FMUL.FTZ R84, R118, R201 ;  /* 0x000000c976547220 */ /* 0x000fe20000410000 */
[----:B------:R-:W-:Y:S01]  /*7990*/  STS [R164.X4+0x10cc], R215 ;  /* 0x0010ccd7a4007388 */ /* 0x000fe20000004800 */
[----:B------:R-:W-:-:S02]  /*79a0*/  FADD.FTZ R53, R53, R86 ;  /* 0x0000005635357221 */ /* 0x000fc40000010000 */
[----:B------:R-:W-:Y:S01]  /*79b0*/  FFMA.FTZ R152, R77, R63, R152 ;  /* 0x0000003f4d987223 */ /* 0x000fe20000010098 */
[----:B------:R-:W-:Y:S01]  /*79c0*/  STS [R164.X4+0x10d4], R236 ;  /* 0x0010d4eca4007388 */ /* 0x000fe20000004800 */
[----:B------:R-:W-:Y:S02]  /*79d0*/  FADD.FTZ R54, R54, R71 ;  /* 0x0000004736367221 */ /* 0x000fe40000010000 */
[----:B--2---:R-:W-:Y:S01]  /*79e0*/  FADD.FTZ R83, -R101, R224 ;  /* 0x000000e065537221 */ /* 0x004fe20000010100 */
[----:B------:R-:W-:Y:S01]  /*79f0*/  STS [R164.X4+0x10dc], R214 ;  /* 0x0010dcd6a4007388 */ /* 0x000fe20000004800 */
[----:B------:R-:W-:Y:S02]  /*7a00*/  FMUL.FTZ R154, R118, R85 ;  /* 0x00000055769a7220 */ /* 0x000fe40000410000 */
[----:B------:R-:W-:Y:S01]  /*7a10*/  FMUL.FTZ R73, R61, R84 ;  /* 0x000000543d497220 */ /* 0x000fe20000410000 */
[----:B------:R-:W-:Y:S01]  /*7a20*/  STS [R164.X4+0x10ec], R182 ;  /* 0x0010ecb6a4007388 */ /* 0x000fe20000004800 */
[----:B------:R-:W-:-:S02]  /*7a30*/  FMUL.FTZ R71, R115, R204 ;  /* 0x000000cc73477220 */ /* 0x000fc40000410000 */
[----:B------:R-:W-:Y:S01]  /*7a40*/  FADD.FTZ R53, R53, R152 ;  /* 0x0000009835357221 */ /* 0x000fe20000010000 */
[----:B------:R-:W-:Y:S01]  /*7a50*/  STS [R164.X4+0x10fc], R178 ;  /* 0x0010fcb2a4007388 */ /* 0x000fe20000004800 */
[-C--:B------:R-:W-:Y:S02]  /*7a60*/  FFMA.FTZ R73, R83, R154.reuse, -R73 ;  /* 0x0000009a53497223 */ /* 0x080fe40000010849 */
[----:B------:R-:W-:Y:S02]  /*7a70*/  FADD.FTZ R86, -R100, R67 ;  /* 0x0000004364567221 */ /* 0x000fe40000010100 */
[----:B------:R-:W-:Y:S02]  /*7a80*/  FMUL.FTZ R152, R62, R71 ;  /* 0x000000473e987220 */ /* 0x000fe40000410000 */
[----:B------:R-:W-:Y:S02]  /*7a90*/  FMUL.FTZ R154, R61, R154 ;  /* 0x0000009a3d9a7220 */ /* 0x000fe40000410000 */
[----:B------:R-:W-:-:S02]  /*7aa0*/  FADD.FTZ R54, R54, R87 ;  /* 0x0000005736367221 */ /* 0x000fc40000010000 */
[----:B------:R-:W-:Y:S02]  /*7ab0*/  FFMA.FTZ R87, R86, R147, -R152 ;  /* 0x0000009356577223 */ /* 0x000fe40000010898 */
[----:B------:R-:W-:Y:S02]  /*7ac0*/  FFMA.FTZ R154, R84, R83, R154 ;  /* 0x00000053549a7223 */ /* 0x000fe4000001009a */
[----:B------:R-:W-:Y:S02]  /*7ad0*/  FMUL.FTZ R147, R62, R147 ;  /* 0x000000933e937220 */ /* 0x000fe40000410000 */
[C---:B------:R-:W-:Y:S02]  /*7ae0*/  FMUL.FTZ R67, R116.reuse, R194 ;  /* 0x000000c274437220 */ /* 0x040fe40000410000 */
[----:B------:R-:W-:Y:S02]  /*7af0*/  FMUL.FTZ R153, R116, R59 ;  /* 0x0000003b74997220 */ /* 0x000fe40000410000 */
[----:B------:R-:W-:-:S02]  /*7b00*/  FADD.FTZ R53, R53, R154 ;  /* 0x0000009a35357221 */ /* 0x000fc40000010000 */
[----:B------:R-:W-:Y:S02]  /*7b10*/  FFMA.FTZ R152, R71, R86, R147 ;  /* 0x0000005647987223 */ /* 0x000fe40000010093 */
[C---:B------:R-:W-:Y:S02]  /*7b20*/  FMUL.FTZ R154, R64.reuse, R67 ;  /* 0x00000043409a7220 */ /* 0x040fe40000410000 */
[-C--:B------:R-:W-:Y:S02]  /*7b30*/  FMUL.FTZ R147, R64, R153.reuse ;  /* 0x0000009940937220 */ /* 0x080fe40000410000 */
[----:B------:R-:W-:Y:S02]  /*7b40*/  FADD.FTZ R54, R54, R73 ;  /* 0x0000004936367221 */ /* 0x000fe40000010000 */
[----:B------:R-:W-:Y:S02]  /*7b50*/  FADD.FTZ R53, R53, R152 ;  /* 0x0000009835357221 */ /* 0x000fe40000010000 */
[----:B------:R-:W-:-:S02]  /*7b60*/  FFMA.FTZ R153, R68, R153, -R154 ;  /* 0x0000009944997223 */ /* 0x000fc4000001089a */
[----:B------:R-:W-:Y:S02]  /*7b70*/  FFMA.FTZ R152, R67, R68, R147 ;  /* 0x0000004443987223 */ /* 0x000fe40000010093 */
[----:B------:R-:W-:Y:S02]  /*7b80*/  FADD.FTZ R54, R54, R87 ;  /* 0x0000005736367221 */ /* 0x000fe40000010000 */
[----:B------:R-:W-:Y:S02]  /*7b90*/  FMUL.FTZ R87, R113, R205 ;  /* 0x000000cd71577220 */ /* 0x000fe40000410000 */
[----:B------:R-:W-:Y:S02]  /*7ba0*/  FADD.FTZ R53, R53, R152 ;  /* 0x0000009835357221 */ /* 0x000fe40000010000 */
[----:B------:R-:W-:Y:S02]  /*7bb0*/  FADD.FTZ R54, R54, R153 ;  /* 0x0000009936367221 */ /* 0x000fe40000010000 */
[----:B------:R-:W-:-:S02]  /*7bc0*/  FMUL.FTZ R73, R113, R58 ;  /* 0x0000003a71497220 */ /* 0x000fc40000410000 */
[----:B------:R-:W-:Y:S02]  /*7bd0*/  FMUL.FTZ R153, R66, R87 ;  /* 0x0000005742997220 */ /* 0x000fe40000410000 */
[----:B------:R-:W-:Y:S02]  /*7be0*/  FMUL.FTZ R152, R114, R206 ;  /* 0x000000ce72987220 */ /* 0x000fe40000410000 */
[----:B------:R-:W-:Y:S02]  /*7bf0*/  FADD.FTZ R233, -R97, R233 ;  /* 0x000000e961e97221 */ /* 0x000fe40000010100 */
[----:B------:R-:W-:Y:S02]  /*7c00*/  FFMA.FTZ R153, R230, R73, -R153 ;  /* 0x00000049e6997223 */ /* 0x000fe40000010899 */
[----:B------:R-:W-:Y:S02]  /*7c10*/  FMUL.FTZ R158, R114, R150 ;  /* 0x00000096729e7220 */ /* 0x000fe40000410000 */
[----:B------:R-:W-:-:S02]  /*7c20*/  FMUL.FTZ R155, R69, R152 ;  /* 0x00000098459b7220 */ /* 0x000fc40000410000 */
[----:B------:R-:W-:Y:S02]  /*7c30*/  FMUL.FTZ R73, R66, R73 ;  /* 0x0000004942497220 */ /* 0x000fe40000410000 */
[----:B------:R-:W-:Y:S02]  /*7c40*/  FFMA.FTZ R155, R233, R158, -R155 ;  /* 0x0000009ee99b7223 */ /* 0x000fe4000001089b */
[----:B------:R-:W-:Y:S02]  /*7c50*/  FFMA.FTZ R156, R87, R230, R73 ;  /* 0x000000e6579c7223 */ /* 0x000fe40000010049 */
[----:B------:R-:W-:Y:S02]  /*7c60*/  FMUL.FTZ R158, R69, R158 ;  /* 0x0000009e459e7220 */ /* 0x000fe40000410000 */
[----:B------:R-:W-:Y:S02]  /*7c70*/  FMUL.FTZ R147, R111, R57 ;  /* 0x000000396f937220 */ /* 0x000fe40000410000 */
[----:B------:R-:W-:-:S02]  /*7c80*/  FADD.FTZ R53, R53, R156 ;  /* 0x0000009c35357221 */ /* 0x000fc40000010000 */
[----:B------:R-:W-:Y:S02]  /*7c90*/  FFMA.FTZ R158, R152, R233, R158 ;  /* 0x000000e9989e7223 */ /* 0x000fe4000001009e */
[----:B------:R-:W-:Y:S02]  /*7ca0*/  FADD.FTZ R154, -R96, R235 ;  /* 0x000000eb609a7221 */ /* 0x000fe40000010100 */
[----:B------:R-:W-:Y:S02]  /*7cb0*/  FMUL.FTZ R157, R111, R175 ;  /* 0x000000af6f9d7220 */ /* 0x000fe40000410000 */
[C---:B------:R-:W-:Y:S02]  /*7cc0*/  FMUL.FTZ R73, R70.reuse, R147 ;  /* 0x0000009346497220 */ /* 0x040fe40000410000 */
[----:B------:R-:W-:Y:S02]  /*7cd0*/  FADD.FTZ R53, R53, R158 ;  /* 0x0000009e35357221 */ /* 0x000fe40000010000 */
[----:B------:R-:W-:-:S02]  /*7ce0*/  FMUL.FTZ R246, R70, UR30 ;  /* 0x0000001e46f67c20 */ /* 0x000fc40008410000 */
[----:B------:R-:W-:Y:S01]  /*7cf0*/  FMUL.FTZ R238, R82, UR30 ;  /* 0x0000001e52ee7c20 */ /* 0x000fe20008410000 */
[----:B------:R-:W-:Y:S01]  /*7d00*/  ULDC UR30, c[0x0][0x168] ;  /* 0x00005a00001e7ab9 */ /* 0x000fe20000000800 */
[----:B------:R-:W-:Y:S01]  /*7d10*/  FMUL.FTZ R158, R211, UR41 ;  /* 0x00000029d39e7c20 */ /* 0x000fe20008410000 */
[----:B------:R-:W-:Y:S01]  /*7d20*/  UIADD3 UR30, -UR16, UR30, URZ ;  /* 0x0000001e101e7290 */ /* 0x000fe2000fffe13f */
[-C--:B------:R-:W-:Y:S02]  /*7d30*/  FFMA.FTZ R188, R154, R157.reuse, -R73 ;  /* 0x0000009d9abc7223 */ /* 0x080fe40000010849 */
[----:B------:R-:W-:Y:S02]  /*7d40*/  FMUL.FTZ R157, R70, R157 ;  /* 0x0000009d469d7220 */ /* 0x000fe40000410000 */
[----:B---3--:R-:W-:Y:S01]  /*7d50*/  FFMA.FTZ R149, R213, UR42, -R158 ;  /* 0x0000002ad5957c23 */ /* 0x008fe2000801089e */
[----:B------:R-:W-:Y:S01]  /*7d60*/  MOV R73, UR30 ;  /* 0x0000001e00497c02 */ /* 0x000fe20008000f00 */
[----:B------:R-:W-:-:S02]  /*7d70*/  FMUL.FTZ R158, R184, UR41 ;  /* 0x00000029b89e7c20 */ /* 0x000fc40008410000 */
[----:B------:R-:W-:Y:S02]  /*7d80*/  FADD.FTZ R54, R54, R153 ;  /* 0x0000009936367221 */ /* 0x000fe40000010000 */
[----:B------:R-:W-:Y:S02]  /*7d90*/  FFMA.FTZ R156, R147, R154, R157 ;  /* 0x0000009a939c7223 */ /* 0x000fe4000001009d */
[----:B------:R-:W-:Y:S02]  /*7da0*/  FFMA.FTZ R157, R185, UR42, -R158 ;  /* 0x0000002ab99d7c23 */ /* 0x000fe4000801089e */
[----:B------:R-:W-:Y:S02]  /*7db0*/  FMUL.FTZ R158, R187, UR41 ;  /* 0x00000029bb9e7c20 */ /* 0x000fe40008410000 */
[----:B------:R-:W-:Y:S02]  /*7dc0*/  FADD.FTZ R155, R54, R155 ;  /* 0x0000009b369b7221 */ /* 0x000fe40000010000 */
[----:B------:R-:W-:Y:S01]  /*7dd0*/  FADD.FTZ R54, R53, R156 ;  /* 0x0000009c35367221 */ /* 0x000fe20000010000 */
[----:B------:R-:W-:Y:S01]  /*7de0*/  LEA R53, R73, -R142, 0x1 ;  /* 0x8000008e49357211 */ /* 0x000fe200078e08ff */
[----:B------:R-:W-:-:S02]  /*7df0*/  FMUL.FTZ R156, R213, UR41 ;  /* 0x00000029d59c7c20 */ /* 0x000fc40008410000 */
[----:B------:R-:W-:Y:S01]  /*7e00*/  FMUL.FTZ R73, R190, UR41 ;  /* 0x00000029be497c20 */ /* 0x000fe20008410000 */
[----:B------:R-:W-:Y:S01]  /*7e10*/  ISETP.GE.AND P0, PT, R53, 0x1, PT ;  /* 0x000000013500780c */ /* 0x000fe20003f06270 */
[----:B------:R-:W-:Y:S02]  /*7e20*/  FFMA.FTZ R163, R55, UR42, -R158 ;  /* 0x0000002a37a37c23 */ /* 0x000fe4000801089e */
[----:B------:R-:W-:Y:S02]  /*7e30*/  FMUL.FTZ R166, R181, UR41 ;  /* 0x00000029b5a67c20 */ /* 0x000fe40008410000 */
[----:B------:R-:W-:Y:S02]  /*7e40*/  FMUL.FTZ R158, R171, UR41 ;  /* 0x00000029ab9e7c20 */ /* 0x000fe40008410000 */
[----:B------:R-:W-:Y:S02]  /*7e50*/  FADD.FTZ R146, R146, -R165 ;  /* 0x800000a592927221 */ /* 0x000fe40000010000 */
[----:B------:R-:W-:-:S02]  /*7e60*/  FFMA.FTZ R153, R211, UR42, R156 ;  /* 0x0000002ad3997c23 */ /* 0x000fc4000801009c */
[----:B------:R-:W-:Y:S02]  /*7e70*/  FFMA.FTZ R156, R52, UR42, -R73 ;  /* 0x0000002a349c7c23 */ /* 0x000fe40008010849 */
[----:B------:R-:W-:Y:S02]  /*7e80*/  FFMA.FTZ R165, R171, UR42, -R166 ;  /* 0x0000002aaba57c23 */ /* 0x000fe400080108a6 */
[----:B------:R-:W-:Y:S02]  /*7e90*/  FMUL.FTZ R203, R109, R171 ;  /* 0x000000ab6dcb7220 */ /* 0x000fe40000410000 */
[----:B------:R-:W-:Y:S02]  /*7ea0*/  FMUL.FTZ R73, R170, UR41 ;  /* 0x00000029aa497c20 */ /* 0x000fe40008410000 */
[----:B------:R-:W-:Y:S02]  /*7eb0*/  FFMA.FTZ R171, R181, UR42, R158 ;  /* 0x0000002ab5ab7c23 */ /* 0x000fe4000801009e */
[----:B------:R-:W-:-:S02]  /*7ec0*/  FMUL.FTZ R166, R176, UR41 ;  /* 0x00000029b0a67c20 */ /* 0x000fc40008410000 */
[----:B------:R-:W-:Y:S02]  /*7ed0*/  FMUL.FTZ R158, R112, R176 ;  /* 0x000000b0709e7220 */ /* 0x000fe40000410000 */
[----:B------:R-:W-:Y:S02]  /*7ee0*/  FFMA.FTZ R162, R180, UR42, R73 ;  /* 0x0000002ab4a27c23 */ /* 0x000fe40008010049 */
[----:B------:R-:W-:Y:S02]  /*7ef0*/  FADD.FTZ R237, -R95, R237 ;  /* 0x000000ed5fed7221 */ /* 0x000fe40000010100 */
[C---:B------:R-:W-:Y:S02]  /*7f00*/  FMUL.FTZ R73, R177.reuse, UR41 ;  /* 0x00000029b1497c20 */ /* 0x040fe40008410000 */
[----:B------:R-:W-:Y:S02]  /*7f10*/  FFMA.FTZ R166, R177, UR42, -R166 ;  /* 0x0000002ab1a67c23 */ /* 0x000fe400080108a6 */
[----:B------:R-:W-:-:S02]  /*7f20*/  FMUL.FTZ R174, R112, R177 ;  /* 0x000000b170ae7220 */ /* 0x000fc40000410000 */
[----:B------:R-:W-:Y:S02]  /*7f30*/  FMUL.FTZ R173, R75, R158 ;  /* 0x0000009e4bad7220 */ /* 0x000fe40000410000 */
[----:B------:R-:W-:Y:S02]  /*7f40*/  FMUL.FTZ R177, R205, UR41 ;  /* 0x00000029cdb17c20 */ /* 0x000fe40008410000 */
[----:B------:R-:W-:Y:S02]  /*7f50*/  FFMA.FTZ R238, R89, UR31, R238 ;  /* 0x0000001f59ee7c23 */ /* 0x000fe400080100ee */
[-C--:B------:R-:W-:Y:S02]  /*7f60*/  FFMA.FTZ R207, R237, R174.reuse, -R173 ;  /* 0x000000aeedcf7223 */ /* 0x080fe400000108ad */
[----:B------:R-:W-:Y:S02]  /*7f70*/  FMUL.FTZ R200, R75, R174 ;  /* 0x000000ae4bc87220 */ /* 0x000fe40000410000 */
[----:B------:R-:W-:-:S02]  /*7f80*/  FMUL.FTZ R172, R57, UR41 ;  /* 0x0000002939ac7c20 */ /* 0x000fc40008410000 */
[C---:B------:R-:W-:Y:S02]  /*7f90*/  FFMA.FTZ R177, R58.reuse, UR42, -R177 ;  /* 0x0000002a3ab17c23 */ /* 0x040fe400080108b1 */
[----:B------:R-:W-:Y:S02]  /*7fa0*/  FMUL.FTZ R174, R58, UR41 ;  /* 0x000000293aae7c20 */ /* 0x000fe40008410000 */
[----:B------:R-:W-:Y:S02]  /*7fb0*/  FFMA.FTZ R246, R235, UR31, R246 ;  /* 0x0000001febf67c23 */ /* 0x000fe400080100f6 */
[----:B------:R-:W-:Y:S02]  /*7fc0*/  FMUL.FTZ R58, R194, UR41 ;  /* 0x00000029c23a7c20 */ /* 0x000fe40008410000 */
[----:B------:R-:W-:Y:S02]  /*7fd0*/  FFMA.FTZ R183, -R183, R238, -RZ ;  /* 0x000000eeb7b77223 */ /* 0x000fe400000109ff */
[----:B------:R-:W-:-:S02]  /*7fe0*/  FFMA.FTZ R173, R175, UR42, -R172 ;  /* 0x0000002aafad7c23 */ /* 0x000fc400080108ac */
[----:B------:R-:W-:Y:S01]  /*7ff0*/  FFMA.FTZ R209, -R209, R246, -RZ ;  /* 0x000000f6d1d17223 */ /* 0x000fe200000109ff */
[----:B------:R0:W-:Y:S01]  /*8000*/  STS [R164.X4+0x10e4], R183 ;  /* 0x0010e4b7a4007388 */ /* 0x0001e20000004800 */
[----:B------:R-:W-:Y:S02]  /*8010*/  FFMA.FTZ R168, R176, UR42, R73 ;  /* 0x0000002ab0a87c23 */ /* 0x000fe40008010049 */
[----:B------:R-:W-:Y:S01]  /*8020*/  FMUL.FTZ R172, R175, UR41 ;  /* 0x00000029afac7c20 */ /* 0x000fe20008410000 */
[----:B------:R1:W-:Y:S01]  /*8030*/  STS [R164.X4+0x10c4], R209 ;  /* 0x0010c4d1a4007388 */ /* 0x0003e20000004800 */
[----:B------:R-:W-:Y:S02]  /*8040*/  FMUL.FTZ R189, R204, UR41 ;  /* 0x00000029ccbd7c20 */ /* 0x000fe40008410000 */
[C---:B------:R-:W-:Y:S02]  /*8050*/  FFMA.FTZ R179, R59.reuse, UR42, -R58 ;  /* 0x0000002a3bb37c23 */ /* 0x040fe4000801083a */
[----:B------:R-:W-:-:S02]  /*8060*/  FMUL.FTZ R195, R59, UR41 ;  /* 0x000000293bc37c20 */ /* 0x000fc40008410000 */
[----:B------:R-:W-:Y:S02]  /*8070*/  FADD.FTZ R160, -R94, R79 ;  /* 0x0000004f5ea07221 */ /* 0x000fe40000010100 */
[----:B------:R-:W-:Y:S02]  /*8080*/  FMUL.FTZ R73, R206, UR41 ;  /* 0x00000029ce497c20 */ /* 0x000fe40008410000 */
[----:B------:R-:W-:Y:S02]  /*8090*/  FMUL.FTZ R59, R74, UR41 ;  /* 0x000000294a3b7c20 */ /* 0x000fe40008410000 */
[----:B------:R-:W-:Y:S02]  /*80a0*/  FMUL.FTZ R79, R109, R181 ;  /* 0x000000b56d4f7220 */ /* 0x000fe40000410000 */
[----:B------:R-:W-:Y:S02]  /*80b0*/  FFMA.FTZ R175, R57, UR42, R172 ;  /* 0x0000002a39af7c23 */ /* 0x000fe400080100ac */
[----:B0-----:R-:W-:-:S02]  /*80c0*/  FFMA.FTZ R183, R205, UR42, R174 ;  /* 0x0000002acdb77c23 */ /* 0x001fc400080100ae */
[C---:B------:R-:W-:Y:S02]  /*80d0*/  FFMA.FTZ R189, R148.reuse, UR42, -R189 ;  /* 0x0000002a94bd7c23 */ /* 0x040fe400080108bd */
[----:B------:R-:W-:Y:S02]  /*80e0*/  FMUL.FTZ R193, R148, UR41 ;  /* 0x0000002994c17c20 */ /* 0x000fe40008410000 */
[----:B------:R-:W-:Y:S02]  /*80f0*/  FADD.FTZ R188, R155, R188 ;  /* 0x000000bc9bbc7221 */ /* 0x000fe40000010000 */
[----:B------:R-:W-:Y:S02]  /*8100*/  FFMA.FTZ R172, R150, UR42, -R73 ;  /* 0x0000002a96ac7c23 */ /* 0x000fe40008010849 */
[----:B------:R-:W-:Y:S02]  /*8110*/  FMUL.FTZ R174, R201, UR41 ;  /* 0x00000029c9ae7c20 */ /* 0x000fe40008410000 */
[----:B------:R-:W-:-:S02]  /*8120*/  FFMA.FTZ R148, R198, UR42, -R59 ;  /* 0x0000002ac6947c23 */ /* 0x000fc4000801083b */
[----:B------:R-:W-:Y:S02]  /*8130*/  FMUL.FTZ R155, R52, UR41 ;  /* 0x00000029349b7c20 */ /* 0x000fe40008410000 */
[----:B------:R-:W-:Y:S02]  /*8140*/  FMUL.FTZ R159, R185, UR41 ;  /* 0x00000029b99f7c20 */ /* 0x000fe40008410000 */
[----:B------:R-:W-:Y:S02]  /*8150*/  FMUL.FTZ R161, R180, UR41 ;  /* 0x00000029b4a17c20 */ /* 0x000fe40008410000 */
[----:B-1----:R-:W-:Y:S02]  /*8160*/  FMUL.FTZ R164, R55, UR41 ;  /* 0x0000002937a47c20 */ /* 0x002fe40008410000 */
        /* <DEDUP_REMOVED lines=10> */
[----:B------:R-:W-:Y:S02]  /*8210*/  FFMA.FTZ R159, R184, UR42, R159 ;  /* 0x0000002ab89f7c23 */ /* 0x000fe4000801009f */
[----:B------:R-:W-:Y:S02]  /*8220*/  FFMA.FTZ R161, R170, UR42, -R161 ;  /* 0x0000002aaaa17c23 */ /* 0x000fe400080108a1 */
[----:B------:R-:W-:Y:S02]  /*8230*/  FFMA.FTZ R164, R187, UR42, R164 ;  /* 0x0000002abba47c23 */ /* 0x000fe400080100a4 */
[----:B------:R-:W-:-:S02]  /*8240*/  FFMA.FTZ R192, R160, R203, -R192 ;  /* 0x000000cba0c07223 */ /* 0x000fc400000108c0 */
        /* <DEDUP_REMOVED lines=41> */
.L_x_9909:
[----:B------:R-:W-:Y:S05]  /*84e0*/  BSYNC B0 ;  /* 0x0000000000007941 */ /* 0x000fea0003800000 */
.L_x_9908:
[----:B------:R-:W-:Y:S01]  /*84f0*/  FFMA.FTZ R59, R158, R237, R200 ;  /* 0x000000ed9e3b7223 */ /* 0x000fe200000100c8 */
[----:B------:R-:W-:Y:S01]  /*8500*/  ULDC.64 UR30, c[0x0][0x2b8] ;  /* 0x0000ae00001e7ab9 */ /* 0x000fe20000000a00 */
[----:B------:R-:W-:Y:S01]  /*8510*/  FMUL.FTZ R203, R76, R203 ;  /* 0x000000cb4ccb7220 */ /* 0x000fe20000410000 */
[----:B------:R-:W-:Y:S01]  /*8520*/  USHF.R.U32.HI UR35, URZ, 0x1, UR31 ;  /* 0x000000013f237899 */ /* 0x000fe2000801161f */
[----:B------:R-:W-:Y:S01]  /*8530*/  FMUL.FTZ R58, R110, R187 ;  /* 0x000000bb6e3a7220 */ /* 0x000fe20000410000 */
[----:B------:R-:W-:Y:S01]  /*8540*/  USHF.R.U64 UR34, UR30, 0x1, UR31 ;  /* 0x000000011e227899 */ /* 0x000fe2000800121f */
[----:B------:R-:W-:Y:S01]  /*8550*/  FADD.FTZ R54, R54, R59 ;  /* 0x0000003b36367221 */ /* 0x000fe20000010000 */
[----:B------:R-:W-:Y:S01]  /*8560*/  UIMAD UR35, UR35, UR37, URZ ;  /* 0x00000025232372a4 */ /* 0x000fe2000f8e023f */
[----:B------:R-:W-:Y:S01]  /*8570*/  FFMA.FTZ R203, R79, R160, R203 ;  /* 0x000000a04fcb7223 */ /* 0x000fe200000100cb */
[----:B------:R-:W-:Y:S01]  /*8580*/  UIMAD.WIDE.U32 UR30, UR34, UR37, URZ ;  /* 0x00000025221e72a5 */ /* 0x000fe2000f8e003f */
[----:B------:R-:W-:Y:S01]  /*8590*/  FMUL.FTZ R55, R110, R55 ;  /* 0x000000376e377220 */ /* 0x000fe20000410000 */
[----:B------:R-:W-:Y:S01]  /*85a0*/  UIMAD UR39, UR36, UR34, UR35 ;  /* 0x00000022242772a4 */ /* 0x000fe2000f8e0223 */
[----:B0-----:R-:W-:Y:S01]  /*85b0*/  FADD.FTZ R199, -R93, R210 ;  /* 0x000000d25dc77221 */ /* 0x001fe20000010100 */
[----:B------:R-:W-:Y:S01]  /*85c0*/  ULDC UR40, c[0x0][0x174] ;  /* 0x00005d0000287ab9 */ /* 0x000fe20000000800 */
[----:B------:R-:W-:Y:S01]  /*85d0*/  FMUL.FTZ R72, R78, R58 ;  /* 0x0000003a4e487220 */ /* 0x000fe20000410000 */
[----:B------:R-:W-:Y:S01]  /*85e0*/  ULDC.64 UR34, c[0x0][0x2c0] ;  /* 0x0000b00000227ab9 */ /* 0x000fe20000000a00 */
[C---:B------:R-:W-:Y:S01]  /*85f0*/  FMUL.FTZ R59, R107.reuse, R180 ;  /* 0x000000b46b3b7220 */ /* 0x040fe20000410000 */
[----:B------:R-:W-:Y:S01]  /*8600*/  UIADD3 UR31, UR39, UR31, URZ ;  /* 0x0000001f271f7290 */ /* 0x000fe2000fffe03f */
[----:B------:R-:W-:Y:S01]  /*8610*/  FADD.FTZ R54, R54, R203 ;  /* 0x000000cb36367221 */ /* 0x000fe20000010000 */
[----:B------:R-:W-:Y:S01]  /*8620*/  UIMAD UR39, UR38, UR34, URZ ;  /* 0x00000022262772a4 */ /* 0x000fe2000f8e023f */
[----:B------:R-:W-:Y:S01]  /*8630*/  FMUL.FTZ R203, R107, R170 ;  /* 0x000000aa6bcb7220 */ /* 0x000fe20000410000 */
[----:B------:R-:W-:Y:S01]  /*8640*/  UIMAD.WIDE.U32 UR30, UR20, UR34, UR30 ;  /* 0x00000022141e72a5 */ /* 0x000fe2000f8e001e */
[----:B------:R-:W-:Y:S01]  /*8650*/  FFMA.FTZ R73, R199, R55, -R72 ;  /* 0x00000037c7497223 */ /* 0x000fe20000010848 */
[----:B------:R-:W-:Y:S01]  /*8660*/  UIMAD UR39, UR20, UR35, UR39 ;  /* 0x00000023142772a4 */ /* 0x000fe2000f8e0227 */
[----:B------:R-:W-:Y:S01]  /*8670*/  FADD.FTZ R170, -R92, R89 ;  /* 0x000000595caa7221 */ /* 0x000fe20000010100 */
[----:B------:R-:W-:Y:S01]  /*8680*/  BSSY B0, `(.L_x_9910) ;  /* 0x0000045000007945 */ /* 0x000fe20003800000 */
[----:B------:R-:W-:Y:S01]  /*8690*/  FMUL.FTZ R72, R82, R59 ;  /* 0x0000003b52487220 */ /* 0x000fe20000410000 */
[----:B------:R-:W-:Y:S01]  /*86a0*/  ULDC.64 UR34, c[0x0][0x320] ;  /* 0x0000c80000227ab9 */ /* 0x000fe20000000a00 */
[----:B------:R-:W-:Y:S01]  /*86b0*/  FMUL.FTZ R55, R78, R55 ;  /* 0x000000374e377220 */ /* 0x000fe20000410000 */
[----:B------:R-:W-:Y:S01]  /*86c0*/  UIADD3 UR39, UR39, UR31, URZ ;  /* 0x0000001f27277290 */ /* 0x000fe2000fffe03f */
[----:B------:R-:W-:Y:S01]  /*86d0*/  FADD.FTZ R207, R188, R207 ;  /* 0x000000cfbccf7221 */ /* 0x000fe20000010000 */
[----:B------:R-:W-:Y:S01]  /*86e0*/  ULEA UR34, UP0, UR30, UR34, 0x3 ;  /* 0x000000221e227291 */ /* 0x000fe2000f80183f */
[----:B------:R-:W-:Y:S01]  /*86f0*/  FFMA.FTZ R188, R170, R203, -R72 ;  /* 0x000000cbaabc7223 */ /* 0x000fe20000010848 */
[----:B------:R-:W-:Y:S01]  /*8700*/  UIADD3 UR31, UR6, -UR40, URZ ;  /* 0x80000028061f7290 */ /* 0x000fe2000fffe03f */
[----:B------:R-:W-:Y:S01]  /*8710*/  FFMA.FTZ R55, R58, R199, R55 ;  /* 0x000000c73a377223 */ /* 0x000fe20000010037 */
[----:B------:R-:W-:Y:S01]  /*8720*/  ULEA.HI.X UR35, UR30, UR35, UR39, 0x3, UP0 ;  /* 0x000000231e237291 */ /* 0x000fe200080f1c27 */
[----:B------:R-:W-:Y:S01]  /*8730*/  FMUL.FTZ R203, R82, R203 ;  /* 0x000000cb52cb7220 */ /* 0x000fe20000410000 */
[----:B------:R-:W-:Y:S01]  /*8740*/  UIMAD UR30, UR31, -0x400, URZ ;  /* 0xfffffc001f1e78a4 */ /* 0x000fe2000f8e023f */
[----:B------:R-:W-:Y:S01]  /*8750*/  FADD.FTZ R55, R54, R55 ;  /* 0x0000003736377221 */ /* 0x000fe20000010000 */
[C---:B------:R-:W-:Y:S01]  /*8760*/  LEA R54, P0, R142.reuse, UR34, 0x2 ;  /* 0x000000228e367c11 */ /* 0x040fe2000f8010ff */
[----:B------:R-:W-:Y:S01]  /*8770*/  FFMA.FTZ R72, R59, R170, R203 ;  /* 0x000000aa3b487223 */ /* 0x000fe200000100cb */
[----:B------:R-:W-:Y:S01]  /*8780*/  USHF.L.U32 UR34, UR8, 0x2, URZ ;  /* 0x0000000208227899 */ /* 0x000fe2000800063f */
[----:B------:R-:W-:Y:S01]  /*8790*/  FADD.FTZ R192, R207, R192 ;  /* 0x000000c0cfc07221 */ /* 0x000fe20000010000 */
[----:B------:R-:W-:Y:S01]  /*87a0*/  MOV R207, UR30 ;  /* 0x0000001e00cf7c02 */ /* 0x000fe20008000f00 */
[----:B------:R-:W-:Y:S01]  /*87b0*/  FADD.FTZ R89, R55, R72 ;  /* 0x0000004837597221 */ /* 0x000fe20000010000 */
[----:B------:R-:W-:Y:S01]  /*87c0*/  LEA.HI.X R55, R142, UR35, RZ, 0x2, P0 ;  /* 0x000000238e377c11 */ /* 0x000fe200080f14ff */
[----:B------:R-:W-:Y:S01]  /*87d0*/  FMUL.FTZ R72, R108, R184 ;  /* 0x000000b86c487220 */ /* 0x000fe20000410000 */
[----:B------:R-:W-:Y:S01]  /*87e0*/  USHF.L.U64.HI UR35, UR8, 0x2, UR9 ;  /* 0x0000000208237899 */ /* 0x000fe20008010209 */
[----:B------:R-:W-:Y:S01]  /*87f0*/  FADD.FTZ R73, R192, R73 ;  /* 0x00000049c0497221 */ /* 0x000fe20000010000 */
[----:B------:R-:W-:Y:S01]  /*8800*/  ULDC.64 UR30, c[0x0][0x2d0] ;  /* 0x0000b400001e7ab9 */ /* 0x000fe20000000a00 */
[----:B------:R-:W-:Y:S01]  /*8810*/  FMUL.FTZ R203, R108, R185 ;  /* 0x000000b96ccb7220 */ /* 0x000fe20000410000 */
[----:B------:R-:W-:Y:S01]  /*8820*/  ISETP.GE.AND P0, PT, R53, 0x21, PT ;  /* 0x000000213500780c */ /* 0x000fe20003f06270 */
[----:B------:R-:W-:Y:S01]  /*8830*/  FADD.FTZ R218, -R91, R218 ;  /* 0x000000da5bda7221 */ /* 0x000fe20000010100 */
[----:B------:R-:W-:Y:S01]  /*8840*/  UIMAD UR30, UR35, UR30, URZ ;  /* 0x0000001e231e72a4 */ /* 0x000fe2000f8e023f */
[----:B------:R-:W-:Y:S01]  /*8850*/  FMUL.FTZ R192, R88, R72 ;  /* 0x0000004858c07220 */ /* 0x000fe20000410000 */
[----:B------:R-:W-:Y:S01]  /*8860*/  ISETP.GE.AND P1, PT, R53, 0x41, PT ;  /* 0x000000413500780c */ /* 0x000fe20003f26270 */
[----:B------:R-:W-:Y:S01]  /*8870*/  FMUL.FTZ R198, R105, R52 ;  /* 0x0000003469c67220 */ /* 0x000fe20000410000 */
[----:B------:R-:W-:Y:S01]  /*8880*/  UIMAD UR30, UR34, UR31, UR30 ;  /* 0x0000001f221e72a4 */ /* 0x000fe2000f8e021e */
[-C--:B------:R-:W-:Y:S01]  /*8890*/  FFMA.FTZ R192, R218, R203.reuse, -R192 ;  /* 0x000000cbdac07223 */ /* 0x080fe200000108c0 */
[----:B------:R-:W-:Y:S01]  /*88a0*/  ISETP.GE.AND P2, PT, R53, 0x61, PT ;  /* 0x000000613500780c */ /* 0x000fe20003f46270 */
[----:B------:R-:W-:-:S02]  /*88b0*/  FMUL.FTZ R203, R88, R203 ;  /* 0x000000cb58cb7220 */ /* 0x000fc40000410000 */
[----:B------:R-:W-:Y:S02]  /*88c0*/  FADD.FTZ R185, R73, R188 ;  /* 0x000000bc49b97221 */ /* 0x000fe40000010000 */
[----:B------:R-:W-:Y:S01]  /*88d0*/  FFMA.FTZ R52, R72, R218, R203 ;  /* 0x000000da48347223 */ /* 0x000fe200000100cb */
[----:B------:R-:W-:Y:S01]  /*88e0*/  MOV R203, UR34 ;  /* 0x0000002200cb7c02 */ /* 0x000fe20008000f00 */
[----:B------:R-:W-:Y:S02]  /*88f0*/  FMUL.FTZ R73, R105, R190 ;  /* 0x000000be69497220 */ /* 0x000fe40000410000 */
[----:B------:R-:W-:Y:S02]  /*8900*/  FADD.FTZ R188, -R90, R169 ;  /* 0x000000a95abc7221 */ /* 0x000fe40000010100 */
[----:B------:R-:W-:Y:S02]  /*8910*/  FADD.FTZ R52, R89, R52 ;  /* 0x0000003459347221 */ /* 0x000fe40000010000 */
[----:B------:R-:W-:-:S02]  /*8920*/  FMUL.FTZ R169, R167, R73 ;  /* 0x00000049a7a97220 */ /* 0x000fc40000410000 */
[----:B------:R-:W-:Y:S02]  /*8930*/  FMUL.FTZ R89, R106, R211 ;  /* 0x000000d36a597220 */ /* 0x000fe40000410000 */
[----:B------:R-:W-:-:S04]  /*8940*/  IMAD.WIDE R54, R207, 0x4, R54 ;  /* 0x00000004cf367825 */ /* 0x000fc800078e0236 */
[----:B------:R-:W-:Y:S02]  /*8950*/  FADD.FTZ R185, R185, R192 ;  /* 0x000000c0b9b97221 */ /* 0x000fe40000010000 */
[----:B------:R-:W-:Y:S02]  /*8960*/  FADD.FTZ R192, -R0, R151 ;  /* 0x0000009700c07221 */ /* 0x000fe40000010100 */
[-C--:B------:R-:W-:Y:S02]  /*8970*/  FFMA.FTZ R200, R188, R198.reuse, -R169 ;  /* 0x000000c6bcc87223 */ /* 0x080fe400000108a9 */
[----:B------:R-:W-:Y:S02]  /*8980*/  FMUL.FTZ R213, R106, R213 ;  /* 0x000000d56ad57220 */ /* 0x000fe40000410000 */
[----:B------:R-:W-:Y:S02]  /*8990*/  FMUL.FTZ R151, R56, R89 ;  /* 0x0000005938977220 */ /* 0x000fe40000410000 */
[----:B------:R-:W-:-:S02]  /*89a0*/  FMUL.FTZ R198, R167, R198 ;  /* 0x000000c6a7c67220 */ /* 0x000fc40000410000 */
[----:B------:R-:W-:-:S04]  /*89b0*/  IMAD.WIDE.U32 R54, R203, c[0x0][0x2d0], R54 ;  /* 0x0000b400cb367a25 */ /* 0x000fc800078e0036 */
[-C--:B------:R-:W-:Y:S01]  /*89c0*/  FFMA.FTZ R203, R192, R213.reuse, -R151 ;  /* 0x000000d5c0cb7223 */ /* 0x080fe20000010897 */
[----:B------:R-:W-:Y:S01]  /*89d0*/  IADD3 R151, R142, 0x20, RZ ;  /* 0x000000208e977810 */ /* 0x000fe20007ffe0ff */
[----:B------:R-:W-:Y:S01]  /*89e0*/  FFMA.FTZ R169, R73, R188, R198 ;  /* 0x000000bc49a97223 */ /* 0x000fe200000100c6 */
[----:B------:R-:W-:Y:S01]  /*89f0*/  IADD3 R55, R55, UR30, RZ ;  /* 0x0000001e37377c10 */ /* 0x000fe2000fffe0ff */
[----:B------:R-:W-:Y:S02]  /*8a00*/  FMUL.FTZ R213, R56, R213 ;  /* 0x000000d538d57220 */ /* 0x000fe40000410000 */
[----:B------:R-:W-:Y:S01]  /*8a10*/  FADD.FTZ R200, R185, R200 ;  /* 0x000000c8b9c87221 */ /* 0x000fe20000010000 */
[----:B------:R-:W-:Y:S01]  /*8a20*/  IADD3 R185, R142, 0x40, RZ ;  /* 0x000000408eb97810 */ /* 0x000fe20007ffe0ff */
[----:B------:R-:W-:Y:S01]  /*8a30*/  FADD.FTZ R169, R52, R169 ;  /* 0x000000a934a97221 */ /* 0x000fe20000010000 */
[----:B------:R-:W-:Y:S01]  /*8a40*/  LEA.HI.SX32 R52, R151, R142, 0x1b ;  /* 0x0000008e97347211 */ /* 0x000fe200078fdaff */
[----:B------:R-:W-:-:S04]  /*8a50*/  FFMA.FTZ R198, R89, R192, R213 ;  /* 0x000000c059c67223 */ /* 0x000fc800000100d5 */
[----:B------:R-:W-:Y:S01]  /*8a60*/  FADD.FTZ R151, R169, R198 ;  /* 0x000000c6a9977221 */ /* 0x000fe20000010000 */
[----:B------:R-:W-:Y:S01]  /*8a70*/  LEA.HI.SX32 R198, R185, R142, 0x1b ;  /* 0x0000008eb9c67211 */ /* 0x000fe200078fdaff */
[----:B------:R-:W-:Y:S01]  /*8a80*/  FADD.FTZ R169, R200, R203 ;  /* 0x000000cbc8a97221 */ /* 0x000fe20000010000 */
[----:B------:R0:W1:Y:S01]  /*8a90*/  LDS R185, [R52.X4+0x1100] ;  /* 0x0011000034b97984 */ /* 0x0000620000004800 */
[----:B------:R-:W-:Y:S01]  /*8aa0*/  IADD3 R203, R142, 0x60, RZ ;  /* 0x000000608ecb7810 */ /* 0x000fe20007ffe0ff */
[----:B------:R-:W-:Y:S05]  /*8ab0*/  @!P0 BRA `(.L_x_9911) ;  /* 0x0000001000008947 */ /* 0x000fea0003800000 */
[----:B-1----:R1:W-:Y:S02]  /*8ac0*/  RED.E.ADD.F32.FTZ.RN.STRONG.GPU [R54.64+-0xf80], R185 ;  /* 0xfff080b93600798e */ /* 0x0023e4000c10e7a0 */
.L_x_9911:
[----:B------:R-:W-:Y:S05]  /*8ad0*/  BSYNC B0 ;  /* 0x0000000000007941 */ /* 0x000fea0003800000 */
.L_x_9910:
[----:B-1----:R1:W2:Y:S01]  /*8ae0*/  LDS R185, [R198.X4+0x1180] ;  /* 0x00118000c6b97984 */ /* 0x0022a20000004800 */
[----:B------:R-:W-:Y:S01]  /*8af0*/  BSSY B0, `(.L_x_9912) ;  /* 0x0000004000007945 */ /* 0x000fe20003800000 */
[----:B------:R-:W-:Y:S01]  /*8b00*/  LEA.HI.SX32 R203, R203, R142, 0x1b ;  /* 0x0000008ecbcb7211 */ /* 0x000fe200078fdaff */
[----:B------:R-:W-:Y:S05]  /*8b10*/  @!P1 BRA `(.L_x_9913) ;  /* 0x0000001000009947 */ /* 0x000fea0003800000 */
[----:B--2---:R2:W-:Y:S02]  /*8b20*/  RED.E.ADD.F32.FTZ.RN.STRONG.GPU [R54.64+-0xf00], R185 ;  /* 0xfff100b93600798e */ /* 0x0045e4000c10e7a0 */
.L_x_9913:
[----:B------:R-:W-:Y:S05]  /*8b30*/  BSYNC B0 ;  /* 0x0000000000007941 */ /* 0x000fea0003800000 */
.L_x_9912:
[----:B------:R-:W3:Y:S01]  /*8b40*/  LDS R203, [R203.X4+0x1200] ;  /* 0x00120000cbcb7984 */ /* 0x000ee20000004800 */
[----:B------:R-:W-:Y:S01]  /*8b50*/  BSSY B0, `(.L_x_9914) ;  /* 0x0000005000007945 */ /* 0x000fe20003800000 */
[----:B--2---:R-:W-:-:S02]  /*8b60*/  IADD3 R185, R142, 0x80, RZ ;  /* 0x000000808eb97810 */ /* 0x004fc40007ffe0ff */
[----:B------:R-:W-:Y:S01]  /*8b70*/  IADD3 R207, R142, 0xa0, RZ ;  /* 0x000000a08ecf7810 */ /* 0x000fe20007ffe0ff */
[----:B------:R-:W-:Y:S05]  /*8b80*/  @!P2 BRA `(.L_x_9915) ;  /* 0x000000100000a947 */ /* 0x000fea0003800000 */
[----:B---3--:R2:W-:Y:S02]  /*8b90*/  RED.E.ADD.F32.FTZ.RN.STRONG.GPU [R54.64+-0xe80], R203 ;  /* 0xfff180cb3600798e */ /* 0x0085e4000c10e7a0 */
.L_x_9915:
[----:B------:R-:W-:Y:S05]  /*8ba0*/  BSYNC B0 ;  /* 0x0000000000007941 */ /* 0x000fea0003800000 */
.L_x_9914:
[-C--:B------:R-:W-:Y:S01]  /*8bb0*/  LEA.HI.SX32 R185, R185, R142.reuse, 0x1b ;  /* 0x0000008eb9b97211 */ /* 0x080fe200078fdaff */
[----:B------:R-:W-:Y:S01]  /*8bc0*/  BSSY B0, `(.L_x_9916) ;  /* 0x000000d000007945 */ /* 0x000fe20003800000 */
[----:B------:R-:W-:Y:S02]  /*8bd0*/  ISETP.GE.AND P6, PT, R53, 0x81, PT ;  /* 0x000000813500780c */ /* 0x000fe40003fc6270 */
[----:B--23--:R-:W-:Y:S02]  /*8be0*/  IADD3 R203, R142, 0xc0, RZ ;  /* 0x000000c08ecb7810 */ /* 0x00cfe40007ffe0ff */
[----:B------:R-:W2:Y:S01]  /*8bf0*/  LDS R185, [R185.X4+0x1280] ;  /* 0x00128000b9b97984 */ /* 0x000ea20000004800 */
        /* <DEDUP_REMOVED lines=8> */
[----:B--2---:R2:W-:Y:S02]  /*8c80*/  RED.E.ADD.F32.FTZ.RN.STRONG.GPU [R54.64+-0xe00], R185 ;  /* 0xfff200b93600798e */ /* 0x0045e4000c10e7a0 */
.L_x_9917:
[----:B------:R-:W-:Y:S05]  /*8c90*/  BSYNC B0 ;  /* 0x0000000000007941 */ /* 0x000fea0003800000 */
.L_x_9916:
[----:B------:R-:W3:Y:S01]  /*8ca0*/  LDS R207, [R207.X4+0x1300] ;  /* 0x00130000cfcf7984 */ /* 0x000ee20000004800 */
[----:B------:R-:W-:Y:S01]  /*8cb0*/  BSSY B0, `(.L_x_9918) ;  /* 0x0000005000007945 */ /* 0x000fe20003800000 */
[----:B--2---:R-:W-:-:S02]  /*8cc0*/  IADD3 R185, R142, 0xe0, RZ ;  /* 0x000000e08eb97810 */ /* 0x004fc40007ffe0ff */
[----:B------:R-:W-:Y:S01]  /*8cd0*/  LEA.HI.SX32 R203, R203, R142, 0x1b ;  /* 0x0000008ecbcb7211 */ /* 0x000fe200078fdaff */
[----:B------:R-:W-:Y:S05]  /*8ce0*/  @!P0 BRA `(.L_x_9919) ;  /* 0x0000001000008947 */ /* 0x000fea0003800000 */
[----:B---3--:R2:W-:Y:S02]  /*8cf0*/  RED.E.ADD.F32.FTZ.RN.STRONG.GPU [R54.64+-0xd80], R207 ;  /* 0xfff280cf3600798e */ /* 0x0085e4000c10e7a0 */
.L_x_9919:
[----:B------:R-:W-:Y:S05]  /*8d00*/  BSYNC B0 ;  /* 0x0000000000007941 */ /* 0x000fea0003800000 */
.L_x_9918:
[----:B------:R-:W4:Y:S01]  /*8d10*/  LDS R203, [R203.X4+0x1380] ;  /* 0x00138000cbcb7984 */ /* 0x000f220000004800 */
[----:B------:R-:W-:Y:S01]  /*8d20*/  BSSY B0, `(.L_x_9920) ;  /* 0x0000005000007945 */ /* 0x000fe20003800000 */
[----:B--23--:R-:W-:Y:S02]  /*8d30*/  IADD3 R207, R142, 0x100, RZ ;  /* 0x000001008ecf7810 */ /* 0x00cfe40007ffe0ff */
[----:B------:R-:W-:Y:S01]  /*8d40*/  LEA.HI.SX32 R185, R185, R142, 0x1b ;  /* 0x0000008eb9b97211 */ /* 0x000fe200078fdaff */
[----:B------:R-:W-:Y:S05]  /*8d50*/  @!P1 BRA `(.L_x_9921) ;  /* 0x0000001000009947 */ /* 0x000fea0003800000 */
[----:B----4-:R2:W-:Y:S02]  /*8d60*/  RED.E.ADD.F32.FTZ.RN.STRONG.GPU [R54.64+-0xd00], R203 ;  /* 0xfff300cb3600798e */ /* 0x0105e4000c10e7a0 */
.L_x_9921:
[----:B------:R-:W-:Y:S05]  /*8d70*/  BSYNC B0 ;  /* 0x0000000000007941 */ /* 0x000fea0003800000 */
.L_x_9920:
[----:B------:R-:W3:Y:S01]  /*8d80*/  LDS R185, [R185.X4+0x1400] ;  /* 0x00140000b9b97984 */ /* 0x000ee20000004800 */
[----:B------:R-:W-:Y:S01]  /*8d90*/  BSSY B0, `(.L_x_9922) ;  /* 0x0000005000007945 */ /* 0x000fe20003800000 */
[----:B--2-4-:R-:W-:Y:S02]  /*8da0*/  IADD3 R203, R142, 0x120, RZ ;  /* 0x000001208ecb7810 */ /* 0x014fe40007ffe0ff */
[----:B------:R-:W-:Y:S01]  /*8db0*/  LEA.HI.SX32 R207, R207, R142, 0x1b ;  /* 0x0000008ecfcf7211 */ /* 0x000fe200078fdaff */
[----:B------:R-:W-:Y:S05]  /*8dc0*/  @!P2 BRA `(.L_x_9923) ;  /* 0x000000100000a947 */ /* 0x000fea0003800000 */
[----:B---3--:R2:W-:Y:S02]  /*8dd0*/  RED.E.ADD.F32.FTZ.RN.STRONG.GPU [R54.64+-0xc80], R185 ;  /* 0xfff380b93600798e */ /* 0x0085e4000c10e7a0 */
.L_x_9923:
[----:B------:R-:W-:Y:S05]  /*8de0*/  BSYNC B0 ;  /* 0x0000000000007941 */ /* 0x000fea0003800000 */
.L_x_9922:
[----:B------:R-:W4:Y:S01]  /*8df0*/  LDS R207, [R207.X4+0x1480] ;  /* 0x00148000cfcf7984 */ /* 0x000f220000004800 */
[----:B------:R-:W-:Y:S01]  /*8e00*/  BSSY B0, `(.L_x_9924) ;  /* 0x0000005000007945 */ /* 0x000fe20003800000 */
[----:B--23--:R-:W-:-:S02]  /*8e10*/  IADD3 R185, R142, 0x140, RZ ;  /* 0x000001408eb97810 */ /* 0x00cfc40007ffe0ff */
[----:B------:R-:W-:Y:S01]  /*8e20*/  LEA.HI.SX32 R203, R203, R142, 0x1b ;  /* 0x0000008ecbcb7211 */ /* 0x000fe200078fdaff */
[----:B------:R-:W-:Y:S05]  /*8e30*/  @!P3 BRA `(.L_x_9925) ;  /* 0x000000100000b947 */ /* 0x000fea0003800000 */
[----:B----4-:R2:W-:Y:S02]  /*8e40*/  RED.E.ADD.F32.FTZ.RN.STRONG.GPU [R54.64+-0xc00], R207 ;  /* 0xfff400cf3600798e */ /* 0x0105e4000c10e7a0 */
.L_x_9925:
[----:B------:R-:W-:Y:S05]  /*8e50*/  BSYNC B0 ;  /* 0x0000000000007941 */ /* 0x000fea0003800000 */
.L_x_9924:
[----:B------:R-:W3:Y:S01]  /*8e60*/  LDS R203, [R203.X4+0x1500] ;  /* 0x00150000cbcb7984 */ /* 0x000ee20000004800 */
[----:B------:R-:W-:Y:S01]  /*8e70*/  BSSY B0, `(.L_x_9926) ;  /* 0x0000004000007945 */ /* 0x000fe20003800000 */
[----:B------:R-:W-:Y:S01]  /*8e80*/  LEA.HI.SX32 R185, R185, R142, 0x1b ;  /* 0x0000008eb9b97211 */ /* 0x000fe200078fdaff */
[----:B------:R-:W-:Y:S05]  /*8e90*/  @!P4 BRA `(.L_x_9927) ;  /* 0x000000100000c947 */ /* 0x000fea0003800000 */
[----:B---3--:R3:W-:Y:S02]  /*8ea0*/  RED.E.ADD.F32.FTZ.RN.STRONG.GPU [R54.64+-0xb80], R203 ;  /* 0xfff480cb3600798e */ /* 0x0087e4000c10e7a0 */
.L_x_9927:
[----:B------:R-:W-:Y:S05]  /*8eb0*/  BSYNC B0 ;  /* 0x0000000000007941 */ /* 0x000fea0003800000 */
.L_x_9926:
[----:B------:R-:W0:Y:S01]  /*8ec0*/  LDS R185, [R185.X4+0x1580] ;  /* 0x00158000b9b97984 */ /* 0x000e220000004800 */
[----:B------:R-:W-:Y:S01]  /*8ed0*/  BSSY B0, `(.L_x_9928) ;  /* 0x0000005000007945 */ /* 0x000fe20003800000 */
[C---:B---3--:R-:W-:Y:S02]  /*8ee0*/  IADD3 R203, R142.reuse, 0x160, RZ ;  /* 0x000001608ecb7810 */ /* 0x048fe40007ffe0ff */
[----:B--2-4-:R-:W-:Y:S01]  /*8ef0*/  IADD3 R207, R142, 0x180, RZ ;  /* 0x000001808ecf7810 */ /* 0x014fe20007ffe0ff */
[----:B------:R-:W-:Y:S05]  /*8f00*/  @!P5 BRA `(.L_x_9929) ;  /* 0x000000100000d947 */ /* 0x000fea0003800000 */
[----:B0-----:R0:W-:Y:S02]  /*8f10*/  RED.E.ADD.F32.FTZ.RN.STRONG.GPU [R54.64+-0xb00], R185 ;  /* 0xfff500b93600798e */ /* 0x0011e4000c10e7a0 */
.L_x_9929:
[----:B------:R-:W-:Y:S05]  /*8f20*/  BSYNC B0 ;  /* 0x0000000000007941 */ /* 0x000fea0003800000 */
.L_x_9928:
        /* <DEDUP_REMOVED lines=14> */
.L_x_9931:
[----:B------:R-:W-:Y:S05]  /*9010*/  BSYNC B0 ;  /* 0x0000000000007941 */ /* 0x000fea0003800000 */
.L_x_9930:
[----:B------:R-:W2:Y:S01]  /*9020*/  LDS R207, [R207.X4+0x1680] ;  /* 0x00168000cfcf7984 */ /* 0x000ea20000004800 */
[----:B------:R-:W-:Y:S01]  /*9030*/  BSSY B0, `(.L_x_9932) ;  /* 0x0000005000007945 */ /* 0x000fe20003800000 */
[----:B0-----:R-:W-:Y:S02]  /*9040*/  IADD3 R203, R142, 0x1c0, RZ ;  /* 0x000001c08ecb7810 */ /* 0x001fe40007ffe0ff */
[----:B------:R-:W-:Y:S01]  /*9050*/  LEA.HI.SX32 R185, R185, R142, 0x1b ;  /* 0x0000008eb9b97211 */ /* 0x000fe200078fdaff */
[----:B------:R-:W-:Y:S05]  /*9060*/  @!P0 BRA `(.L_x_9933) ;  /* 0x0000001000008947 */ /* 0x000fea0003800000 */
[----:B--2---:R0:W-:Y:S02]  /*9070*/  RED.E.ADD.F32.FTZ.RN.STRONG.GPU [R54.64+-0xa00], R207 ;  /* 0xfff600cf3600798e */ /* 0x0041e4000c10e7a0 */
.L_x_9933:
[----:B------:R-:W-:Y:S05]  /*9080*/  BSYNC B0 ;  /* 0x0000000000007941 */ /* 0x000fea0003800000 */
.L_x_9932:
[----:B------:R-:W3:Y:S01]  /*9090*/  LDS R185, [R185.X4+0x1700] ;  /* 0x00170000b9b97984 */ /* 0x000ee20000004800 */
[----:B------:R-:W-:Y:S01]  /*90a0*/  BSSY B0, `(.L_x_9934) ;  /* 0x0000005000007945 */ /* 0x000fe20003800000 */
[----:B0-2---:R-:W-:-:S02]  /*90b0*/  IADD3 R207, R142, 0x1e0, RZ ;  /* 0x000001e08ecf7810 */ /* 0x005fc40007ffe0ff */
[----:B------:R-:W-:Y:S01]  /*90c0*/  LEA.HI.SX32 R203, R203, R142, 0x1b ;  /* 0x0000008ecbcb7211 */ /* 0x000fe200078fdaff */
[----:B------:R-:W-:Y:S05]  /*90d0*/  @!P1 BRA `(.L_x_9935) ;  /* 0x0000001000009947 */ /* 0x000fea0003800000 */
[----:B---3--:R0:W-:Y:S02]  /*90e0*/  RED.E.ADD.F32.FTZ.RN.STRONG.GPU [R54.64+-0x980], R185 ;  /* 0xfff680b93600798e */ /* 0x0081e4000c10e7a0 */
.L_x_9935:
[----:B------:R-:W-:Y:S05]  /*90f0*/  BSYNC B0 ;  /* 0x0000000000007941 */ /* 0x000fea0003800000 */
.L_x_9934:
[----:B------:R-:W2:Y:S01]  /*9100*/  LDS R203, [R203.X4+0x1780] ;  /* 0x00178000cbcb7984 */ /* 0x000ea20000004800 */
[----:B------:R-:W-:Y:S01]  /*9110*/  BSSY B0, `(.L_x_9936) ;  /* 0x0000004000007945 */ /* 0x000fe20003800000 */
[----:B------:R-:W-:Y:S01]  /*9120*/  LEA.HI.SX32 R207, R207, R142, 0x1b ;  /* 0x0000008ecfcf7211 */ /* 0x000fe200078fdaff */
[----:B------:R-:W-:Y:S05]  /*9130*/  @!P2 BRA `(.L_x_9937) ;  /* 0x000000100000a947 */ /* 0x000fea0003800000 */
[----:B--2---:R2:W-:Y:S02]  /*9140*/  RED.E.ADD.F32.FTZ.RN.STRONG.GPU [R54.64+-0x900], R203 ;  /* 0xfff700cb3600798e */ /* 0x0045e4000c10e7a0 */
.L_x_9937:
[----:B------:R-:W-:Y:S05]  /*9150*/  BSYNC B0 ;  /* 0x0000000000007941 */ /* 0x000fea0003800000 */
.L_x_9936:
[----:B------:R-:W4:Y:S01]  /*9160*/  LDS R207, [R207.X4+0x1800] ;  /* 0x00180000cfcf7984 */ /* 0x000f220000004800 */
[----:B------:R-:W-:Y:S01]  /*9170*/  BSSY B0, `(.L_x_9938) ;  /* 0x0000005000007945 */ /* 0x000fe20003800000 */
[----:B0--3--:R-:W-:Y:S02]  /*9180*/  IADD3 R185, R142, 0x220, RZ ;  /* 0x000002208eb97810 */ /* 0x009fe40007ffe0ff */
[----:B------:R-:W-:Y:S01]  /*9190*/  LEA.HI.SX32 R145, R145, R142, 0x1b ;  /* 0x0000008e91917211 */ /* 0x000fe200078fdaff */
[----:B------:R-:W-:Y:S05]  /*91a0*/  @!P3 BRA `(.L_x_9939) ;  /* 0x000000100000b947 */ /* 0x000fea0003800000 */
[----:B----4-:R0:W-:Y:S02]  /*91b0*/  RED.E.ADD.F32.FTZ.RN.STRONG.GPU [R54.64+-0x880], R207 ;  /* 0xfff780cf3600798e */ /* 0x0101e4000c10e7a0 */
.L_x_9939:
[----:B------:R-:W-:Y:S05]  /*91c0*/  BSYNC B0 ;  /* 0x0000000000007941 */ /* 0x000fea0003800000 */
.L_x_9938:
[----:B------:R-:W3:Y:S01]  /*91d0*/  LDS R145, [R145.X4+0x1880] ;  /* 0x0018800091917984 */ /* 0x000ee20000004800 */
[----:B------:R-:W-:Y:S01]  /*91e0*/  BSSY B0, `(.L_x_9940) ;  /* 0x0000004000007945 */ /* 0x000fe20003800000 */
[----:B------:R-:W-:Y:S01]  /*91f0*/  LEA.HI.SX32 R185, R185, R142, 0x1b ;  /* 0x0000008eb9b97211 */ /* 0x000fe200078fdaff */
[----:B------:R-:W-:Y:S05]  /*9200*/  @!P4 BRA `(.L_x_9941) ;  /* 0x000000100000c947 */ /* 0x000fea0003800000 */
[----:B---3--:R3:W-:Y:S02]  /*9210*/  RED.E.ADD.F32.FTZ.RN.STRONG.GPU [R54.64+-0x800], R145 ;  /* 0xfff800913600798e */ /* 0x0087e4000c10e7a0 */
.L_x_9941:
[----:B------:R-:W-:Y:S05]  /*9220*/  BSYNC B0 ;  /* 0x0000000000007941 */ /* 0x000fea0003800000 */
.L_x_9940:
[----:B------:R-:W0:Y:S01]  /*9230*/  LDS R185, [R185.X4+0x1900] ;  /* 0x00190000b9b97984 */ /* 0x000e220000004800 */
[----:B------:R-:W-:Y:S01]  /*9240*/  BSSY B0, `(.L_x_9942) ;  /* 0x0000005000007945 */ /* 0x000fe20003800000 */
[----:B---3--:R-:W-:-:S02]  /*9250*/  IADD3 R145, R142, 0x240, RZ ;  /* 0x000002408e917810 */ /* 0x008fc40007ffe0ff */
[----:B--2---:R-:W-:Y:S01]  /*9260*/  IADD3 R203, R142, 0x260, RZ ;  /* 0x000002608ecb7810 */ /* 0x004fe20007ffe0ff */
[----:B------:R-:W-:Y:S05]  /*9270*/  @!P5 BRA `(.L_x_9943) ;  /* 0x000000100000d947 */ /* 0x000fea0003800000 */
[----:B0-----:R0:W-:Y:S02]  /*9280*/  RED.E.ADD.F32.FTZ.RN.STRONG.GPU [R54.64+-0x780], R185 ;  /* 0xfff880b93600798e */ /* 0x0011e4000c10e7a0 */
.L_x_9943:
[----:B------:R-:W-:Y:S05]  /*9290*/  BSYNC B0 ;  /* 0x0000000000007941 */ /* 0x000fea0003800000 */
.L_x_9942:
        /* <DEDUP_REMOVED lines=14> */
.L_x_9945:
[----:B------:R-:W-:Y:S05]  /*9380*/  BSYNC B0 ;  /* 0x0000000000007941 */ /* 0x000fea0003800000 */
.L_x_9944:
[----:B------:R-:W2:Y:S01]  /*9390*/  LDS R203, [R203.X4+0x1a00] ;  /* 0x001a0000cbcb7984 */ /* 0x000ea20000004800 */
[----:B------:R-:W-:Y:S01]  /*93a0*/  BSSY B0, `(.L_x_9946) ;  /* 0x0000005000007945 */ /* 0x000fe20003800000 */
[----:B0-----:R-:W-:-:S02]  /*93b0*/  IADD3 R145, R142, 0x2a0, RZ ;  /* 0x000002a08e917810 */ /* 0x001fc40007ffe0ff */
[----:B------:R-:W-:Y:S01]  /*93c0*/  LEA.HI.SX32 R185, R185, R142, 0x1b ;  /* 0x0000008eb9b97211 */ /* 0x000fe200078fdaff */
[----:B------:R-:W-:Y:S05]  /*93d0*/  @!P0 BRA `(.L_x_9947) ;  /* 0x0000001000008947 */ /* 0x000fea0003800000 */
[----:B--2---:R0:W-:Y:S02]  /*93e0*/  RED.E.ADD.F32.FTZ.RN.STRONG.GPU [R54.64+-0x680], R203 ;  /* 0xfff980cb3600798e */ /* 0x0041e4000c10e7a0 */
.L_x_9947:
[----:B------:R-:W-:Y:S05]  /*93f0*/  BSYNC B0 ;  /* 0x0000000000007941 */ /* 0x000fea0003800000 */
.L_x_9946:
[----:B------:R-:W3:Y:S01]  /*9400*/  LDS R185, [R185.X4+0x1a80] ;  /* 0x001a8000b9b97984 */ /* 0x000ee20000004800 */
[----:B------:R-:W-:Y:S01]  /*9410*/  BSSY B0, `(.L_x_9948) ;  /* 0x0000005000007945 */ /* 0x000fe20003800000 */
[----:B0-2---:R-:W-:Y:S02]  /*9420*/  IADD3 R203, R142, 0x2c0, RZ ;  /* 0x000002c08ecb7810 */ /* 0x005fe40007ffe0ff */
[----:B------:R-:W-:Y:S01]  /*9430*/  LEA.HI.SX32 R145, R145, R142, 0x1b ;  /* 0x0000008e91917211 */ /* 0x000fe200078fdaff */
[----:B------:R-:W-:Y:S05]  /*9440*/  @!P1 BRA `(.L_x_9949) ;  /* 0x0000001000009947 */ /* 0x000fea0003800000 */
[----:B---3--:R0:W-:Y:S02]  /*9450*/  RED.E.ADD.F32.FTZ.RN.STRONG.GPU [R54.64+-0x600], R185 ;  /* 0xfffa00b93600798e */ /* 0x0081e4000c10e7a0 */
.L_x_9949:
[----:B------:R-:W-:Y:S05]  /*9460*/  BSYNC B0 ;  /* 0x0000000000007941 */ /* 0x000fea0003800000 */
.L_x_9948:
[----:B------:R-:W2:Y:S01]  /*9470*/  LDS R145, [R145.X4+0x1b00] ;  /* 0x001b000091917984 */ /* 0x000ea20000004800 */
[----:B------:R-:W-:Y:S01]  /*9480*/  BSSY B0, `(.L_x_9950) ;  /* 0x0000005000007945 */ /* 0x000fe20003800000 */
[----:B0--3--:R-:W-:Y:S02]  /*9490*/  IADD3 R185, R142, 0x2e0, RZ ;  /* 0x000002e08eb97810 */ /* 0x009fe40007ffe0ff */
[----:B------:R-:W-:Y:S01]  /*94a0*/  LEA.HI.SX32 R203, R203, R142, 0x1b ;  /* 0x0000008ecbcb7211 */ /* 0x000fe200078fdaff */
[----:B------:R-:W-:Y:S05]  /*94b0*/  @!P2 BRA `(.L_x_9951) ;  /* 0x000000100000a947 */ /* 0x000fea0003800000 */
[----:B--2---:R0:W-:Y:S02]  /*94c0*/  RED.E.ADD.F32.FTZ.RN.STRONG.GPU [R54.64+-0x580], R145 ;  /* 0xfffa80913600798e */ /* 0x0041e4000c10e7a0 */
.L_x_9951:
[----:B------:R-:W-:Y:S05]  /*94d0*/  BSYNC B0 ;  /* 0x0000000000007941 */ /* 0x000fea0003800000 */
.L_x_9950:
[----:B------:R-:W3:Y:S01]  /*94e0*/  LDS R203, [R203.X4+0x1b80] ;  /* 0x001b8000cbcb7984 */ /* 0x000ee20000004800 */
[----:B------:R-:W-:Y:S01]  /*94f0*/  BSSY B0, `(.L_x_9952) ;  /* 0x0000005000007945 */ /* 0x000fe20003800000 */
[----:B0-2---:R-:W-:-:S02]  /*9500*/  IADD3 R145, R142, 0x300, RZ ;  /* 0x000003008e917810 */ /* 0x005fc40007ffe0ff */
[----:B------:R-:W-:Y:S01]  /*9510*/  LEA.HI.SX32 R185, R185, R142, 0x1b ;  /* 0x0000008eb9b97211 */ /* 0x000fe200078fdaff */
[----:B------:R-:W-:Y:S05]  /*9520*/  @!P3 BRA `(.L_x_9953) ;  /* 0x000000100000b947 */ /* 0x000fea0003800000 */
[----:B---3--:R0:W-:Y:S02]  /*9530*/  RED.E.ADD.F32.FTZ.RN.STRONG.GPU [R54.64+-0x500], R203 ;  /* 0xfffb00cb3600798e */ /* 0x0081e4000c10e7a0 */
.L_x_9953:
[----:B------:R-:W-:Y:S05]  /*9540*/  BSYNC B0 ;  /* 0x0000000000007941 */ /* 0x000fea0003800000 */
.L_x_9952:
[----:B------:R-:W2:Y:S01]  /*9550*/  LDS R185, [R185.X4+0x1c00] ;  /* 0x001c0000b9b97984 */ /* 0x000ea20000004800 */
[----:B------:R-:W-:Y:S01]  /*9560*/  BSSY B0, `(.L_x_9954) ;  /* 0x0000004000007945 */ /* 0x000fe20003800000 */
[----:B------:R-:W-:Y:S01]  /*9570*/  LEA.HI.SX32 R145, R145, R142, 0x1b ;  /* 0x0000008e91917211 */ /* 0x000fe200078fdaff */
[----:B------:R-:W-:Y:S05]  /*9580*/  @!P4 BRA `(.L_x_9955) ;  /* 0x000000100000c947 */ /* 0x000fea0003800000 */
[----:B--2---:R2:W-:Y:S02]  /*9590*/  RED.E.ADD.F32.FTZ.RN.STRONG.GPU [R54.64+-0x480], R185 ;  /* 0xfffb80b93600798e */ /* 0x0045e4000c10e7a0 */
.L_x_9955:
[----:B------:R-:W-:Y:S05]  /*95a0*/  BSYNC B0 ;  /* 0x0000000000007941 */ /* 0x000fea0003800000 */
.L_x_9954:
[----:B------:R-:W0:Y:S01]  /*95b0*/  LDS R145, [R145.X4+0x1c80] ;  /* 0x001c800091917984 */ /* 0x000e220000004800 */
[----:B------:R-:W-:Y:S01]  /*95c0*/  BSSY B0, `(.L_x_9956) ;  /* 0x0000005000007945 */ /* 0x000fe20003800000 */
[C---:B--2---:R-:W-:Y:S02]  /*95d0*/  IADD3 R185, R142.reuse, 0x320, RZ ;  /* 0x000003208eb97810 */ /* 0x044fe40007ffe0ff */
[----:B0--3--:R-:W-:Y:S01]  /*95e0*/  IADD3 R203, R142, 0x340, RZ ;  /* 0x000003408ecb7810 */ /* 0x009fe20007ffe0ff */
[----:B------:R-:W-:Y:S05]  /*95f0*/  @!P5 BRA `(.L_x_9957) ;  /* 0x000000100000d947 */ /* 0x000fea0003800000 */
[----:B------:R0:W-:Y:S02]  /*9600*/  RED.E.ADD.F32.FTZ.RN.STRONG.GPU [R54.64+-0x400], R145 ;  /* 0xfffc00913600798e */ /* 0x0001e4000c10e7a0 */
.L_x_9957:
[----:B------:R-:W-:Y:S05]  /*9610*/  BSYNC B0 ;  /* 0x0000000000007941 */ /* 0x000fea0003800000 */
.L_x_9956:
        /* <DEDUP_REMOVED lines=14> */
.L_x_9959:
[----:B------:R-:W-:Y:S05]  /*9700*/  BSYNC B0 ;  /* 0x0000000000007941 */ /* 0x000fea0003800000 */
.L_x_9958:
[----:B------:R-:W2:Y:S01]  /*9710*/  LDS R203, [R203.X4+0x1d80] ;  /* 0x001d8000cbcb7984 */ /* 0x000ea20000004800 */
[----:B------:R-:W-:Y:S01]  /*9720*/  BSSY B0, `(.L_x_9960) ;  /* 0x0000005000007945 */ /* 0x000fe20003800000 */
[----:B------:R-:W-:Y:S02]  /*9730*/  IADD3 R53, R142, 0x380, RZ ;  /* 0x000003808e357810 */ /* 0x000fe40007ffe0ff */
[----:B------:R-:W-:Y:S01]  /*9740*/  LEA.HI.SX32 R145, R145, R142, 0x1b ;  /* 0x0000008e91917211 */ /* 0x000fe200078fdaff */
[----:B------:R-:W-:Y:S05]  /*9750*/  @!P0 BRA `(.L_x_9961) ;  /* 0x0000001000008947 */ /* 0x000fea0003800000 */
[----:B--2---:R2:W-:Y:S02]  /*9760*/  RED.E.ADD.F32.FTZ.RN.STRONG.GPU [R54.64+-0x300], R203 ;  /* 0xfffd00cb3600798e */ /* 0x0045e4000c10e7a0 */
.L_x_9961:
[----:B------:R-:W-:Y:S05]  /*9770*/  BSYNC B0 ;  /* 0x0000000000007941 */ /* 0x000fea0003800000 */
.L_x_9960:
[----:B------:R-:W3:Y:S01]  /*9780*/  LDS R145, [R145.X4+0x1e00] ;  /* 0x001e000091917984 */ /* 0x000ee20000004800 */
[----:B------:R-:W-:Y:S01]  /*9790*/  BSSY B0, `(.L_x_9962) ;  /* 0x0000005000007945 */ /* 0x000fe20003800000 */
[----:B0-----:R-:W-:-:S02]  /*97a0*/  IADD3 R185, R142, 0x3a0, RZ ;  /* 0x000003a08eb97810 */ /* 0x001fc40007ffe0ff */
[----:B------:R-:W-:Y:S01]  /*97b0*/  LEA.HI.SX32 R53, R53, R142, 0x1b ;  /* 0x0000008e35357211 */ /* 0x000fe200078fdaff */
[----:B------:R-:W-:Y:S05]  /*97c0*/  @!P1 BRA `(.L_x_9963) ;  /* 0x0000001000009947 */ /* 0x000fea0003800000 */
[----:B---3--:R0:W-:Y:S02]  /*97d0*/  RED.E.ADD.F32.FTZ.RN.STRONG.GPU [R54.64+-0x280], R145 ;  /* 0xfffd80913600798e */ /* 0x0081e4000c10e7a0 */
.L_x_9963:
[----:B------:R-:W-:Y:S05]  /*97e0*/  BSYNC B0 ;  /* 0x0000000000007941 */ /* 0x000fea0003800000 */
.L_x_9962:
[----:B------:R-:W0:Y:S01]  /*97f0*/  LDS R53, [R53.X4+0x1e80] ;  /* 0x001e800035357984 */ /* 0x000e220000004800 */
[----:B------:R-:W-:Y:S01]  /*9800*/  BSSY B0, `(.L_x_9964) ;  /* 0x0000005000007945 */ /* 0x000fe20003800000 */
[----:B0--3--:R-:W-:Y:S02]  /*9810*/  IADD3 R145, R142, 0x3c0, RZ ;  /* 0x000003c08e917810 */ /* 0x009fe40007ffe0ff */
[----:B------:R-:W-:Y:S01]  /*9820*/  LEA.HI.SX32 R185, R185, R142, 0x1b ;  /* 0x0000008eb9b97211 */ /* 0x000fe200078fdaff */
[----:B------:R-:W-:Y:S05]  /*9830*/  @!P2 BRA `(.L_x_9965) ;  /* 0x000000100000a947 */ /* 0x000fea0003800000 */
[----:B------:R0:W-:Y:S02]  /*9840*/  RED.E.ADD.F32.FTZ.RN.STRONG.GPU [R54.64+-0x200], R53 ;  /* 0xfffe00353600798e */ /* 0x0001e4000c10e7a0 */
.L_x_9965:
[----:B------:R-:W-:Y:S05]  /*9850*/  BSYNC B0 ;  /* 0x0000000000007941 */ /* 0x000fea0003800000 */
.L_x_9964:
[----:B------:R-:W3:Y:S01]  /*9860*/  LDS R185, [R185.X4+0x1f00] ;  /* 0x001f0000b9b97984 */ /* 0x000ee20000004800 */
[----:B------:R-:W-:Y:S01]  /*9870*/  BSSY B0, `(.L_x_9966) ;  /* 0x0000005000007945 */ /* 0x000fe20003800000 */
[----:B0-----:R-:W-:Y:S02]  /*9880*/  IADD3 R53, R142, 0x3e0, RZ ;  /* 0x000003e08e357810 */ /* 0x001fe40007ffe0ff */
[----:B------:R-:W-:Y:S01]  /*9890*/  LEA.HI.SX32 R145, R145, R142, 0x1b ;  /* 0x0000008e91917211 */ /* 0x000fe200078fdaff */
[----:B------:R-:W-:Y:S05]  /*98a0*/  @!P3 BRA `(.L_x_9967) ;  /* 0x000000100000b947 */ /* 0x000fea0003800000 */
[----:B---3--:R0:W-:Y:S02]  /*98b0*/  RED.E.ADD.F32.FTZ.RN.STRONG.GPU [R54.64+-0x180], R185 ;  /* 0xfffe80b93600798e */ /* 0x0081e4000c10e7a0 */
.L_x_9967:
[----:B------:R-:W-:Y:S05]  /*98c0*/  BSYNC B0 ;  /* 0x0000000000007941 */ /* 0x000fea0003800000 */
.L_x_9966:
[----:B------:R-:W0:Y:S01]  /*98d0*/  LDS R145, [R145.X4+0x1f80] ;  /* 0x001f800091917984 */ /* 0x000e220000004800 */
[----:B------:R-:W-:Y:S01]  /*98e0*/  BSSY B0, `(.L_x_9968) ;  /* 0x0000004000007945 */ /* 0x000fe20003800000 */
[----:B------:R-:W-:Y:S01]  /*98f0*/  LEA.HI.SX32 R53, R53, R142, 0x1b ;  /* 0x0000008e35357211 */ /* 0x000fe200078fdaff */
[----:B------:R-:W-:Y:S05]  /*9900*/  @!P4 BRA `(.L_x_9969) ;  /* 0x000000100000c947 */ /* 0x000fea0003800000 */
[----:B0-----:R0:W-:Y:S02]  /*9910*/  RED.E.ADD.F32.FTZ.RN.STRONG.GPU [R54.64+-0x100], R145 ;  /* 0xffff00913600798e */ /* 0x0011e4000c10e7a0 */
.L_x_9969:
[----:B------:R-:W-:Y:S05]  /*9920*/  BSYNC B0 ;  /* 0x0000000000007941 */ /* 0x000fea0003800000 */
.L_x_9968:
[----:B------:R-:W1:Y:S01]  /*9930*/  LDS R53, [R53.X4+0x2000] ;  /* 0x0020000035357984 */ /* 0x000e620000004800 */
[----:B------:R-:W-:Y:S01]  /*9940*/  BSSY B0, `(.L_x_9970) ;  /* 0x0000003000007945 */ /* 0x000fe20003800000 */
[----:B------:R-:W-:Y:S05]  /*9950*/  @!P5 BRA `(.L_x_9971) ;  /* 0x000000100000d947 */ /* 0x000fea0003800000 */
[----:B-1----:R1:W-:Y:S02]  /*9960*/  RED.E.ADD.F32.FTZ.RN.STRONG.GPU [R54.64+-0x80], R53 ;  /* 0xffff80353600798e */ /* 0x0023e4000c10e7a0 */
.L_x_9971:
[----:B------:R-:W-:Y:S05]  /*9970*/  BSYNC B0 ;  /* 0x0000000000007941 */ /* 0x000fea0003800000 */
.L_x_9970:
[----:B-1----:R-:W1:Y:S01]  /*9980*/  SHFL.DOWN PT, R198, R169, 0x1, 0x1f ;  /* 0x08201f00a9c67f89 */ /* 0x002e6200000e0000 */
[----:B------:R-:W-:Y:S01]  /*9990*/  ISETP.GT.AND P0, PT, R140, 0x1e, PT ;  /* 0x0000001e8c00780c */ /* 0x000fe20003f04270 */
[----:B------:R-:W-:Y:S01]  /*99a0*/  FMUL.FTZ R163, R78, R163 ;  /* 0x000000a34ea37220 */ /* 0x000fe20000410000 */
[----:B------:R-:W-:Y:S01]  /*99b0*/  MOV R53, R169 ;  /* 0x000000a900357202 */ /* 0x000fe20000000f00 */
[----:B0--3--:R-:W0:Y:S01]  /*99c0*/  SHFL.DOWN PT, R185, R144, 0x1, 0x1f ;  /* 0x08201f0090b97f89 */ /* 0x009e2200000e0000 */
[----:B--2---:R-:W-:Y:S01]  /*99d0*/  MOV R54, R144 ;  /* 0x0000009000367202 */ /* 0x004fe20000000f00 */
[----:B------:R-:W-:Y:S01]  /*99e0*/  FMUL.FTZ R166, R75, R166 ;  /* 0x000000a64ba67220 */ /* 0x000fe20000410000 */
        /* <DEDUP_REMOVED lines=8> */
[----:B------:R-:W-:Y:S01]  /*9a70*/  FMUL.FTZ R172, R69, R172 ;  /* 0x000000ac45ac7220 */ /* 0x000fe20000410000 */
[----:B------:R-:W-:Y:S01]  /*9a80*/  BSSY B0, `(.L_x_9972) ;  /* 0x0000083000007945 */ /* 0x000fe20003800000 */
[----:B------:R-:W-:-:S02]  /*9a90*/  FFMA.FTZ R173, R175, R154, R173 ;  /* 0x0000009aafad7223 */ /* 0x000fc400000100ad */
[----:B------:R-:W-:Y:S02]  /*9aa0*/  FMUL.FTZ R148, R3, R148 ;  /* 0x0000009403947220 */ /* 0x000fe40000410000 */
[----:B------:R-:W-:Y:S02]  /*9ab0*/  FFMA.FTZ R173, R40, R57, R173 ;  /* 0x0000003928ad7223 */ /* 0x000fe400000100ad */
[----:B------:R-:W-:Y:S02]  /*9ac0*/  FMUL.FTZ R191, R2, R191 ;  /* 0x000000bf02bf7220 */ /* 0x000fe40000410000 */
[----:B-1----:R-:W-:Y:S02]  /*9ad0*/  @!P0 FADD.FTZ R53, R53, R198 ;  /* 0x000000c635358221 */ /* 0x002fe40000010000 */
[----:B------:R-:W-:Y:S02]  /*9ae0*/  FMUL.FTZ R161, R82, R161 ;  /* 0x000000a152a17220 */ /* 0x000fe40000410000 */
[----:B0-----:R-:W-:Y:S01]  /*9af0*/  @!P0 FADD.FTZ R54, R54, R185 ;  /* 0x000000b936368221 */ /* 0x001fe20000010000 */
        /* <DEDUP_REMOVED lines=123> */
.L_x_9973:
[----:B0-----:R-:W-:Y:S05]  /*a2b0*/  BSYNC B0 ;  /* 0x0000000000007941 */ /* 0x001fea0003800000 */
.L_x_9972:
        /* <DEDUP_REMOVED lines=8> */
.L_x_9895:
[----:B------:R-:W-:Y:S01]  /*a340*/  BAR.SYNC.DEFER_BLOCKING 0x0 ;  /* 0x0000000000007b1d */ /* 0x000fe20000010000 */
[----:B------:R-:W-:Y:S01]  /*a350*/  FADD.FTZ R0, R141, R32 ;  /* 0x000000208d007221 */ /* 0x000fe20000010000 */
[----:B------:R-:W-:Y:S02]  /*a360*/  UIADD3 UR27, UP1, UR27, -0x1000, URZ ;  /* 0xfffff0001b1b7890 */ /* 0x000fe4000ff3e03f */
[----:B------:R-:W-:Y:S02]  /*a370*/  UIADD3 UR21, UP2, UR21, -0x800, URZ ;  /* 0xfffff80015157890 */ /* 0x000fe4000ff5e03f */
[----:B------:R-:W-:Y:S02]  /*a380*/  ULDC.64 UR30, c[0x0][0x2d8] ;  /* 0x0000b600001e7ab9 */ /* 0x000fe40000000a00 */
[----:B------:R-:W-:Y:S02]  /*a390*/  UIMAD UR7, UR36, UR30, URZ ;  /* 0x0000001e240772a4 */ /* 0x000fe4000f8e023f */
[----:B------:R-:W-:-:S02]  /*a3a0*/  UIMAD.WIDE.U32 UR8, UR37, UR30, UR16 ;  /* 0x0000001e250872a5 */ /* 0x000fc4000f8e0010 */
[----:B------:R-:W-:Y:S02]  /*a3b0*/  UIMAD UR7, UR37, UR31, UR7 ;  /* 0x0000001f250772a4 */ /* 0x000fe4000f8e0207 */
[----:B------:R-:W-:Y:S02]  /*a3c0*/  UIADD3 UR23, UP3, UR23, -0x800, URZ ;  /* 0xfffff80017177890 */ /* 0x000fe4000ff7e03f */
[----:B------:R-:W-:Y:S02]  /*a3d0*/  ULDC.64 UR30, c[0x0][0x2e0] ;  /* 0x0000b800001e7ab9 */ /* 0x000fe40000000a00 */
[----:B------:R-:W-:Y:S02]  /*a3e0*/  UIADD3 UR9, UR9, UR7, URZ ;  /* 0x0000000709097290 */ /* 0x000fe4000fffe03f */
[----:B------:R-:W-:Y:S02]  /*a3f0*/  UIMAD UR7, UR18, UR30, URZ ;  /* 0x0000001e120772a4 */ /* 0x000fe4000f8e023f */
[----:B------:R-:W-:Y:S01]  /*a400*/  UIMAD.WIDE.U32 UR8, UR19, UR30, UR8 ;  /* 0x0000001e130872a5 */ /* 0x000fe2000f8e0008 */
[----:B------:R-:W-:Y:S01]  /*a410*/  STS.128 [R137], R16 ;  /* 0x0000001089007388 */ /* 0x000fe20000000c00 */
[----:B------:R-:W-:-:S02]  /*a420*/  UIMAD UR7, UR19, UR31, UR7 ;  /* 0x0000001f130772a4 */ /* 0x000fc4000f8e0207 */
[----:B------:R-:W-:Y:S01]  /*a430*/  UIADD3 UR25, UP4, UR25, -0x800, URZ ;  /* 0xfffff80019197890 */ /* 0x000fe2000ff9e03f */
[----:B------:R-:W-:Y:S01]  /*a440*/  STS.128 [R137+0x10], R12 ;  /* 0x0000100c89007388 */ /* 0x000fe20000000c00 */
[----:B------:R-:W-:Y:S02]  /*a450*/  ULDC.64 UR30, c[0x0][0x330] ;  /* 0x0000cc00001e7ab9 */ /* 0x000fe40000000a00 */
[----:B------:R-:W-:Y:S01]  /*a460*/  UIADD3 UR9, UR9, UR7, URZ ;  /* 0x0000000709097290 */ /* 0x000fe2000fffe03f */
[----:B------:R-:W-:Y:S01]  /*a470*/  STS.128 [R137+0x20], R8 ;  /* 0x0000200889007388 */ /* 0x000fe20000000c00 */
[----:B------:R-:W-:Y:S02]  /*a480*/  ULEA UR7, UP0, UR8, UR30, 0x2 ;  /* 0x0000001e08077291 */ /* 0x000fe4000f80103f */
[----:B------:R-:W-:Y:S01]  /*a490*/  UIADD3 UR6, UR6, 0x1, URZ ;  /* 0x0000000106067890 */ /* 0x000fe2000fffe03f */
        /* <DEDUP_REMOVED lines=11> */
[----:B------:R-:W-:-:S02]  /*a550*/  ULDC.64 UR8, c[0x0][0x2f8] ;  /* 0x0000be0000087ab9 */ /* 0x000fc40000000a00 */
[----:B------:R-:W0:Y:S01]  /*a560*/  LDS.128 R8, [R140.X16+0x600] ;  /* 0x000600008c087984 */ /* 0x000e22000000cc00 */
[----:B------:R-:W-:Y:S01]  /*a570*/  IMAD.WIDE R2, R138, 0x10, R2 ;  /* 0x000000108a027825 */ /* 0x000fe200078e0202 */
[----:B------:R-:W-:Y:S02]  /*a580*/  UIMAD UR7, UR36, UR8, URZ ;  /* 0x00000008240772a4 */ /* 0x000fe4000f8e023f */
[----:B------:R-:W-:Y:S01]  /*a590*/  UIMAD.WIDE.U32 UR16, UR37, UR8, UR16 ;  /* 0x00000008251072a5 */ /* 0x000fe2000f8e0010 */
[----:B------:R-:W-:Y:S01]  /*a5a0*/  FADD.FTZ R0, R5, R34 ;  /* 0x0000002205007221 */ /* 0x000fe20000010000 */
[----:B------:R-:W-:Y:S02]  /*a5b0*/  UIMAD UR7, UR37, UR9, UR7 ;  /* 0x00000009250772a4 */ /* 0x000fe4000f8e0207 */
[----:B------:R-:W-:Y:S02]  /*a5c0*/  UIADD3.X UR22, UR22, -0x1, URZ, UP2, !UPT ;  /* 0xffffffff16167890 */ /* 0x000fe400097fe43f */
[----:B------:R-:W-:-:S02]  /*a5d0*/  UIADD3 UR9, UR17, UR7, URZ ;  /* 0x0000000711097290 */ /* 0x000fc4000fffe03f */
[----:B------:R-:W-:Y:S02]  /*a5e0*/  UIMAD UR7, UR18, UR30, URZ ;  /* 0x0000001e120772a4 */ /* 0x000fe4000f8e023f */
[----:B------:R-:W-:Y:S02]  /*a5f0*/  UMOV UR8, UR16 ;  /* 0x0000001000087c82 */ /* 0x000fe40008000000 */
[----:B------:R-:W-:Y:S02]  /*a600*/  UIMAD UR7, UR19, UR31, UR7 ;  /* 0x0000001f130772a4 */ /* 0x000fe4000f8e0207 */
[----:B------:R-:W-:Y:S02]  /*a610*/  UIMAD.WIDE.U32 UR8, UR19, UR30, UR8 ;  /* 0x0000001e130872a5 */ /* 0x000fe4000f8e0008 */
[----:B------:R-:W-:Y:S02]  /*a620*/  ULDC.64 UR16, c[0x0][0x340] ;  /* 0x0000d00000107ab9 */ /* 0x000fe40000000a00 */
[----:B------:R-:W-:-:S02]  /*a630*/  UIADD3 UR9, UR9, UR7, URZ ;  /* 0x0000000709097290 */ /* 0x000fc4000fffe03f */
[----:B------:R-:W-:Y:S02]  /*a640*/  ULEA UR7, UP0, UR8, UR16, 0x2 ;  /* 0x0000001008077291 */ /* 0x000fe4000f80103f */
[----:B------:R-:W-:Y:S01]  /*a650*/  UIADD3.X UR24, UR24, -0x1, URZ, UP3, !UPT ;  /* 0xffffffff18187890 */ /* 0x000fe20009ffe43f */
[----:B-1----:R-:W-:Y:S01]  /*a660*/  STG.E.128 [R2.64], R36 ;  /* 0x0000002402007986 */ /* 0x002fe2000c101d20 */
[----:B------:R-:W-:Y:S02]  /*a670*/  ULEA.HI.X UR8, UR8, UR17, UR9, 0x2, UP0 ;  /* 0x0000001108087291 */ /* 0x000fe400080f1409 */
[----:B------:R-:W-:Y:S01]  /*a680*/  UISETP.GT.AND UP0, UPT, UR29, 0x1, UPT ;  /* 0x000000011d00788c */ /* 0x000fe2000bf04270 */
[----:B--2---:R-:W-:Y:S01]  /*a690*/  STG.E.128 [R2.64+0x200], R40 ;  /* 0x0002002802007986 */ /* 0x004fe2000c101d20 */
[----:B------:R-:W-:-:S03]  /*a6a0*/  UIADD3.X UR26, UR26, -0x1, URZ, UP4, !UPT ;  /* 0xffffffff1a1a7890 */ /* 0x000fc6000a7fe43f */
        /* <DEDUP_REMOVED lines=12> */
[----:B------:R-:W5:Y:S01]  /*a770*/  LDS.128 R4, [R140.X16] ;  /* 0x000000008c047984 */ /* 0x000f62000000cc00 */
[----:B0-----:R-:W-:-:S03]  /*a780*/  FADD.FTZ R35, R0, R35 ;  /* 0x0000002300237221 */ /* 0x001fc60000010000 */
[----:B------:R-:W0:Y:S01]  /*a790*/  LDS.128 R8, [R140.X16+0x200] ;  /* 0x000200008c087984 */ /* 0x000e22000000cc00 */
[----:B-1----:R-:W-:-:S03]  /*a7a0*/  FADD.FTZ R28, R35, R28 ;  /* 0x0000001c231c7221 */ /* 0x002fc60000010000 */
[----:B------:R-:W1:Y:S01]  /*a7b0*/  LDS.128 R12, [R140.X16+0x400] ;  /* 0x000400008c0c7984 */ /* 0x000e62000000cc00 */
[----:B------:R-:W-:-:S03]  /*a7c0*/  FADD.FTZ R29, R28, R29 ;  /* 0x0000001d1c1d7221 */ /* 0x000fc60000010000 */
[----:B------:R-:W4:Y:S01]  /*a7d0*/  LDS.128 R16, [R140.X16+0x600] ;  /* 0x000600008c107984 */ /* 0x000f22000000cc00 */
[----:B------:R-:W-:-:S04]  /*a7e0*/  FADD.FTZ R30, R29, R30 ;  /* 0x0000001e1d1e7221 */ /* 0x000fc80000010000 */
[----:B------:R-:W-:-:S04]  /*a7f0*/  FADD.FTZ R31, R30, R31 ;  /* 0x0000001f1e1f7221 */ /* 0x000fc80000010000 */
[----:B--2---:R-:W-:-:S04]  /*a800*/  FADD.FTZ R24, R31, R24 ;  /* 0x000000181f187221 */ /* 0x004fc80000010000 */
[----:B------:R-:W-:-:S04]  /*a810*/  FADD.FTZ R25, R24, R25 ;  /* 0x0000001918197221 */ /* 0x000fc80000010000 */
[----:B------:R-:W-:-:S04]  /*a820*/  FADD.FTZ R26, R25, R26 ;  /* 0x0000001a191a7221 */ /* 0x000fc80000010000 */
[----:B------:R-:W-:-:S04]  /*a830*/  FADD.FTZ R27, R26, R27 ;  /* 0x0000001b1a1b7221 */ /* 0x000fc80000010000 */
[----:B---3--:R-:W-:Y:S01]  /*a840*/  FADD.FTZ R20, R27, R20 ;  /* 0x000000141b147221 */ /* 0x008fe20000010000 */
[----:B-----5:R2:W-:Y:S03]  /*a850*/  STG.E.128 [R2.64], R4 ;  /* 0x0000000402007986 */ /* 0x0205e6000c101d20 */
[----:B------:R-:W-:Y:S01]  /*a860*/  FADD.FTZ R21, R20, R21 ;  /* 0x0000001514157221 */ /* 0x000fe20000010000 */
[----:B0-----:R2:W-:Y:S03]  /*a870*/  STG.E.128 [R2.64+0x200], R8 ;  /* 0x0002000802007986 */ /* 0x0015e6000c101d20 */
[----:B------:R-:W-:Y:S01]  /*a880*/  FADD.FTZ R22, R21, R22 ;  /* 0x0000001615167221 */ /* 0x000fe20000010000 */
[----:B-1----:R2:W-:Y:S03]  /*a890*/  STG.E.128 [R2.64+0x400], R12 ;  /* 0x0004000c02007986 */ /* 0x0025e6000c101d20 */
[----:B------:R-:W-:Y:S01]  /*a8a0*/  FADD.FTZ R141, R22, R23 ;  /* 0x00000017168d7221 */ /* 0x000fe20000010000 */
[----:B----4-:R2:W-:Y:S01]  /*a8b0*/  STG.E.128 [R2.64+0x600], R16 ;  /* 0x0006001002007986 */ /* 0x0105e2000c101d20 */
[----:B------:R-:W-:Y:S01]  /*a8c0*/  @!P0 CALL.REL.NOINC `(.L_x_9893) ;  /* 0x0000001000008944 */ /* 0x000fe20003c00000 */
[----:B------:R-:W-:Y:S05]  /*a8d0*/  BRA `(.L_x_9975) ;  /* 0xffff615000007947 */ /* 0x000fea000383ffff */
.L_x_9893:
[----:B------:R-:W-:Y:S02]  /*a8e0*/  ISETP.NE.U32.AND P0, PT, RZ, c[0x0][0x328], PT ;  /* 0x0000ca00ff007a0c */ /* 0x000fe40003f05070 */
[----:B------:R-:W-:-:S02]  /*a8f0*/  ISETP.NE.U32.AND P2, PT, RZ, c[0x0][0x348], PT ;  /* 0x0000d200ff007a0c */ /* 0x000fc40003f45070 */
[----:B------:R-:W-:Y:S02]  /*a900*/  ISETP.NE.AND.EX P1, PT, RZ, c[0x0][0x32c], PT, P0 ;  /* 0x0000cb00ff007a0c */ /* 0x000fe40003f25300 */
[----:B------:R-:W-:-:S11]  /*a910*/  ISETP.NE.AND.EX P0, PT, RZ, c[0x0][0x34c], PT, P2 ;  /* 0x0000d300ff007a0c */ /* 0x000fd60003f05320 */
[----:B------:R-:W-:Y:S05]  /*a920*/  @!P1 BRA `(.L_x_9976) ;  /* 0x0000016000009947 */ /* 0x000fea0003800000 */
[----:B------:R-:W3:Y:S01]  /*a930*/  SHFL.DOWN P1, R0, R143, 0x1, 0x1f ;  /* 0x08201f008f007f89 */ /* 0x000ee20000020000 */
[----:B------:R-:W-:Y:S03]  /*a940*/  BSSY B0, `(.L_x_9976) ;  /* 0x0000014000007945 */ /* 0x000fe60003800000 */
[----:B--2---:R-:W2:Y:S01]  /*a950*/  S2R R6, SR_LANEID ;  /* 0x0000000000067919 */ /* 0x004ea20000000000 */
[----:B---3--:R-:W-:Y:S01]  /*a960*/  @P1 FADD R0, R0, R143 ;  /* 0x0000008f00001221 */ /* 0x008fe20000000000 */
[----:B--2---:R-:W-:-:S04]  /*a970*/  ISETP.NE.AND P2, PT, R6, RZ, PT ;  /* 0x000000ff0600720c */ /* 0x004fc80003f45270 */
[----:B0-----:R-:W0:Y:S04]  /*a980*/  SHFL.DOWN P1, R3, R0, 0x2, 0x1f ;  /* 0x08401f0000037f89 */ /* 0x001e280000020000 */
        /* <DEDUP_REMOVED lines=14> */
[----:B------:R0:W-:Y:S02]  /*aa70*/  RED.E.ADD.F32.FTZ.RN.STRONG.GPU [R2.64], R4 ;  /* 0x000000040200798e */ /* 0x0001e4000c10e7a0 */
.L_x_9977:
[----:B0-----:R-:W-:Y:S05]  /*aa80*/  BSYNC B0 ;  /* 0x0000000000007941 */ /* 0x001fea0003800000 */
.L_x_9976:
[----:B------:R-:W-:Y:S01]  /*aa90*/  BSSY B0, `(.L_x_9978) ;  /* 0x000001a000007945 */ /* 0x000fe20003800000 */
[----:B------:R-:W-:Y:S05]  /*aaa0*/  @!P0 BRA `(.L_x_9979) ;  /* 0x0000017000008947 */ /* 0x000fea0003800000 */
[----:B------:R-:W-:Y:S06]  /*aab0*/  BAR.SYNC.DEFER_BLOCKING 0x0 ;  /* 0x0000000000007b1d */ /* 0x000fec0000010000 */
[----:B------:R-:W3:Y:S04]  /*aac0*/  SHFL.DOWN P0, R0, R141, 0x1, 0x1f ;  /* 0x08201f008d007f89 */ /* 0x000ee80000000000 */
[----:B--2---:R-:W2:Y:S04]  /*aad0*/  S2R R6, SR_LANEID ;  /* 0x0000000000067919 */ /* 0x004ea80000000000 */
[----:B------:R-:W4:Y:S01]  /*aae0*/  S2R R11, SR_TID.X ;  /* 0x00000000000b7919 */ /* 0x000f220000002100 */
[----:B---3--:R-:W-:Y:S01]  /*aaf0*/  @P0 FADD R0, R0, R141 ;  /* 0x0000008d00000221 */ /* 0x008fe20000000000 */
[----:B--2---:R-:W-:-:S04]  /*ab00*/  ISETP.NE.AND P1, PT, R6, RZ, PT ;  /* 0x000000ff0600720c */ /* 0x004fc80003f25270 */
        /* <DEDUP_REMOVED lines=17> */
.L_x_9979:
[----:B--2---:R-:W2:Y:S02]  /*ac20*/  S2R R11, SR_TID.X ;  /* 0x00000000000b7919 */ /* 0x004ea40000002100 */
.L_x_9980:
[----:B0-----:R-:W-:Y:S05]  /*ac30*/  BSYNC B0 ;  /* 0x0000000000007941 */ /* 0x001fea0003800000 */
.L_x_9978:
[----:B--2---:R-:W-:-:S13]  /*ac40*/  ISETP.GE.AND P0, PT, R11, c[0x0][0x16c], PT ;  /* 0x00005b000b007a0c */ /* 0x004fda0003f06270 */
[----:B------:R-:W-:Y:S05]  /*ac50*/  @P0 EXIT ;  /* 0x000000000000094d */ /* 0x000fea0003800000 */
[----:B------:R-:W-:Y:S02]  /*ac60*/  ULDC.64 UR6, c[0x0][0x2a8] ;  /* 0x0000aa0000067ab9 */ /* 0x000fe40000000a00 */
[----:B------:R-:W-:Y:S02]  /*ac70*/  ULDC.64 UR8, c[0x0][0x288] ;  /* 0x0000a20000087ab9 */ /* 0x000fe40000000a00 */
[----:B-1----:R-:W-:Y:S02]  /*ac80*/  UIMAD UR4, UR18, UR6, URZ ;  /* 0x00000006120472a4 */ /* 0x002fe4000f8e023f */
[----:B------:R-:W-:Y:S02]  /*ac90*/  UIMAD UR18, UR18, UR8, URZ ;  /* 0x00000008121272a4 */ /* 0x000fe4000f8e023f */
[----:B------:R-:W-:Y:S02]  /*aca0*/  UIMAD.WIDE.U32 UR10, UR19, UR6, URZ ;  /* 0x00000006130a72a5 */ /* 0x000fe4000f8e003f */
[----:B------:R-:W-:-:S02]  /*acb0*/  UIMAD UR7, UR19, UR7, UR4 ;  /* 0x00000007130772a4 */ /* 0x000fc4000f8e0204 */
[----:B------:R-:W-:Y:S02]  /*acc0*/  UIMAD.WIDE.U32 UR4, UR19, UR8, URZ ;  /* 0x00000008130472a5 */ /* 0x000fe4000f8e003f */
[----:B------:R-:W-:Y:S02]  /*acd0*/  UIMAD UR6, UR19, UR9, UR18 ;  /* 0x00000009130672a4 */ /* 0x000fe4000f8e0212 */
[----:B------:R-:W-:Y:S02]  /*ace0*/  UIADD3 UR7, UR11, UR7, URZ ;  /* 0x000000070b077290 */ /* 0x000fe4000fffe03f */
[----:B------:R-:W-:Y:S02]  /*acf0*/  UIADD3 UR6, UR5, UR6, URZ ;  /* 0x0000000605067290 */ /* 0x000fe4000fffe03f */
.L_x_9981:
        /* <DEDUP_REMOVED lines=32> */
.L_x_9982:
        /* <DEDUP_REMOVED lines=16> */
.L_x_14712:


//--------------------- .text._Z25selective_scan_bwd_kernelI32Selective_Scan_bwd_kernel_traitsILi32ELi16ELb1ELb0ELb1ELb1ELb0EfN3c107complexIfEEEEv12SSMParamsBwd --------------------------
	.section	.text._Z25selective_scan_bwd_kernelI32Selective_Scan_bwd_kernel_traitsILi32ELi16ELb1ELb0ELb1ELb1ELb0EfN3c107complexIfEEEEv12SSMParamsBwd,"ax",@progbits
	.sectioninfo	@"SHI_REGISTERS=241"
	.align	128
        .global         _Z25selective_scan_bwd_kernelI32Selective_Scan_bwd_kernel_traitsILi32ELi16ELb1ELb0ELb1ELb1ELb0EfN3c107complexIfEEEEv12SSMParamsBwd
        .type           _Z25selective_scan_bwd_kernelI32Selective_Scan_bwd_kernel_traitsILi32ELi16ELb1ELb0ELb1ELb1ELb0EfN3c107complexIfEEEEv12SSMParamsBwd,@function
        .size           _Z25selective_scan_bwd_kernelI32Selective_Scan_bwd_kernel_traitsILi32ELi16ELb1ELb0ELb1ELb1ELb0EfN3c107complexIfEEEEv12SSMParamsBwd,(.L_x_14713 - _Z25selective_scan_bwd_kernelI32Selective_Scan_bwd_kernel_traitsILi32ELi16ELb1ELb0ELb1ELb1ELb0EfN3c107complexIfEEEEv12SSMParamsBwd)
        .other          _Z25selective_scan_bwd_kernelI32Selective_Scan_bwd_kernel_traitsILi32ELi16ELb1ELb0ELb1ELb1ELb0EfN3c107complexIfEEEEv12SSMParamsBwd,@"STO_CUDA_ENTRY STV_DEFAULT"
_Z25selective_scan_bwd_kernelI32Selective_Scan_bwd_kernel_traitsILi32ELi16ELb1ELb0ELb1ELb1ELb0EfN3c107complexIfEEEEv12SSMParamsBwd:
.text._Z25selective_scan_bwd_kernelI32Selective_Scan_bwd_kernel_traitsILi32ELi16ELb1ELb0ELb1ELb1ELb0EfN3c107complexIfEEEEv12SSMParamsBwd:
        /* <DEDUP_REMOVED lines=164> */
[----:B---3--:R-:W-:-:S04]  /*0a40*/  SHF.L.U32 R109, R0, 0x2, RZ ;  /* 0x00000002006d7819 */ /* 0x008fc800000006ff */
[----:B----4-:R-:W-:Y:S02]  /*0a50*/  LOP3.LUT R109, R109, 0xffffff80, RZ, 0xc0, !PT ;  /* 0xffffff806d6d7812 */ /* 0x010fe400078ec0ff */
.L_x_10096:
[----:B------:R-:W-:Y:S01]  /*0a60*/  BAR.SYNC.DEFER_BLOCKING 0x0 ;  /* 0x0000000000007b1d */ /* 0x000fe20000010000 */
[----:B------:R-:W-:Y:S02]  /*0a70*/  MOV R2, UR22 ;  /* 0x0000001600027c02 */ /* 0x000fe40008000f00 */
[----:B0-----:R-:W-:Y:S02]  /*0a80*/  MOV R3, UR23 ;  /* 0x0000001700037c02 */ /* 0x001fe40008000f00 */
[----:B------:R-:W-:-:S05]  /*0a90*/  LOP3.LUT R106, R109, 0x1f, R0, 0xf8, !PT ;  /* 0x0000001f6d6a7812 */ /* 0x000fca00078ef800 */
[----:B------:R-:W-:-:S05]  /*0aa0*/  IMAD.WIDE R2, R106, 0x10, R2 ;  /* 0x000000106a027825 */ /* 0x000fca00078e0202 */
[----:B------:R-:W3:Y:S04]  /*0ab0*/  LDG.E.128 R8, [R2.64] ;  /* 0x0000002002087981 */ /* 0x000ee8000c1e1d00 */
[----:B------:R-:W4:Y:S04]  /*0ac0*/  LDG.E.128 R12, [R2.64+0x200] ;  /* 0x00020020020c7981 */ /* 0x000f28000c1e1d00 */
[----:B------:R-:W5:Y:S04]  /*0ad0*/  LDG.E.128 R16, [R2.64+0x400] ;  /* 0x0004002002107981 */ /* 0x000f68000c1e1d00 */
[----:B--2---:R-:W2:Y:S01]  /*0ae0*/  LDG.E.128 R20, [R2.64+0x600] ;  /* 0x0006002002147981 */ /* 0x004ea2000c1e1d00 */
[----:B------:R-:W-:Y:S01]  /*0af0*/  SHF.L.U32 R108, R104, 0x6, RZ ;  /* 0x00000006686c7819 */ /* 0x000fe200000006ff */
[----:B------:R-:W-:Y:S01]  /*0b00*/  HFMA2.MMA R5, -RZ, RZ, 0, 9.5367431640625e-07 ;  /* 0x00000010ff057435 */ /* 0x000fe200000001ff */
[----:B------:R-:W-:-:S09]  /*0b10*/  UMOV UR18, UR8 ;  /* 0x0000000800127c82 */ /* 0x000fd20008000000 */
[----:B------:R-:W-:Y:S01]  /*0b20*/  IMAD.WIDE R4, R106, R5, UR18 ;  /* 0x000000126a047e25 */ /* 0x000fe2000f8e0205 */
[----:B---3--:R-:W-:Y:S04]  /*0b30*/  STS.128 [R104.X16], R8 ;  /* 0x0000000868007388 */ /* 0x008fe8000000cc00 */
        /* <DEDUP_REMOVED lines=21> */
[----:B------:R-:W-:Y:S04]  /*0c90*/  LDS.128 R28, [R108+0x10] ;  /* 0x000010006c1c7984 */ /* 0x000fe80000000c00 */
[----:B------:R-:W-:Y:S04]  /*0ca0*/  LDS.128 R8, [R108+0x20] ;  /* 0x000020006c087984 */ /* 0x000fe80000000c00 */
[----:B------:R-:W-:Y:S04]  /*0cb0*/  LDS.128 R4, [R108+0x30] ;  /* 0x000030006c047984 */ /* 0x000fe80000000c00 */
[----:B------:R-:W4:Y:S04]  /*0cc0*/  LDS.128 R32, [R108] ;  /* 0x000000006c207984 */ /* 0x000f280000000c00 */
[----:B------:R-:W-:Y:S06]  /*0cd0*/  BAR.SYNC.DEFER_BLOCKING 0x0 ;  /* 0x0000000000007b1d */ /* 0x000fec0000010000 */
[----:B0-----:R-:W5:Y:S04]  /*0ce0*/  LDG.E.128 R12, [R2.64] ;  /* 0x00000020020c7981 */ /* 0x001f68000c1e1d00 */
[----:B---3--:R-:W3:Y:S04]  /*0cf0*/  LDG.E.128 R16, [R2.64+0x200] ;  /* 0x0002002002107981 */ /* 0x008ee8000c1e1d00 */
[----:B--2---:R-:W2:Y:S04]  /*0d00*/  LDG.E.128 R20, [R2.64+0x400] ;  /* 0x0004002002147981 */ /* 0x004ea8000c1e1d00 */
[----:B----4-:R-:W4:Y:S01]  /*0d10*/  LDG.E.128 R24, [R2.64+0x600] ;  /* 0x0006002002187981 */ /* 0x010f22000c1e1d00 */
[----:B------:R-:W-:Y:S01]  /*0d20*/  FADD.FTZ R115, R32, UR5 ;  /* 0x0000000520737e21 */ /* 0x000fe20008010000 */
        /* <DEDUP_REMOVED lines=20> */
[----:B------:R0:W2:Y:S04]  /*0e70*/  LDS.128 R48, [R108+0x10] ;  /* 0x000010006c307984 */ /* 0x0000a80000000c00 */
[----:B------:R0:W3:Y:S04]  /*0e80*/  LDS.128 R44, [R108+0x20] ;  /* 0x000020006c2c7984 */ /* 0x0000e80000000c00 */
[----:B------:R0:W4:Y:S04]  /*0e90*/  LDS.128 R40, [R108+0x30] ;  /* 0x000030006c287984 */ /* 0x0001280000000c00 */
[----:B------:R0:W1:Y:S01]  /*0ea0*/  LDS.128 R36, [R108] ;  /* 0x000000006c247984 */ /* 0x0000620000000c00 */
        /* <DEDUP_REMOVED lines=32> */
.L_x_9985:
[----:B------:R-:W-:Y:S05]  /*10b0*/  BSYNC B0 ;  /* 0x0000000000007941 */ /* 0x000fea0003800000 */
.L_x_9984:
        /* <DEDUP_REMOVED lines=35> */
.L_x_9987:
[----:B------:R-:W-:Y:S05]  /*12f0*/  BSYNC B0 ;  /* 0x0000000000007941 */ /* 0x000fea0003800000 */
.L_x_9986:
        /* <DEDUP_REMOVED lines=35> */
.L_x_9989:
[----:B------:R-:W-:Y:S05]  /*1530*/  BSYNC B0 ;  /* 0x0000000000007941 */ /* 0x000fea0003800000 */
.L_x_9988:
        /* <DEDUP_REMOVED lines=35> */
.L_x_9991:
[----:B------:R-:W-:Y:S05]  /*1770*/  BSYNC B0 ;  /* 0x0000000000007941 */ /* 0x000fea0003800000 */
.L_x_9990:
        /* <DEDUP_REMOVED lines=35> */
.L_x_9993:
[----:B------:R-:W-:Y:S05]  /*19b0*/  BSYNC B0 ;  /* 0x0000000000007941 */ /* 0x000fea0003800000 */
.L_x_9992:
        /* <DEDUP_REMOVED lines=40> */
.L_x_9995:
[----:B------:R-:W-:Y:S05]  /*1c40*/  BSYNC B0 ;  /* 0x0000000000007941 */ /* 0x000fea0003800000 */
.L_x_9994:
        /* <DEDUP_REMOVED lines=38> */
.L_x_9997:
[----:B------:R-:W-:Y:S05]  /*1eb0*/  BSYNC B0 ;  /* 0x0000000000007941 */ /* 0x000fea0003800000 */
.L_x_9996:
        /* <DEDUP_REMOVED lines=38> */
.L_x_9999:
[----:B------:R-:W-:Y:S05]  /*2120*/  BSYNC B0 ;  /* 0x0000000000007941 */ /* 0x000fea0003800000 */
.L_x_9998:
[----:B------:R-:W-:Y:S01]  /*2130*/  FFMA.FTZ R3, R61, R49, R6 ;  /* 0x000000313d037223 */ /* 0x000fe20000010006 */
[----:B------:R-:W-:Y:S01]  /*2140*/  BSSY B0, `(.L_x_10000) ;  /* 0x0000025000007945 */ /* 0x000fe20003800000 */
[----:B------:R-:W-:Y:S01]  /*2150*/  FSETP.GTU.FTZ.AND P3, PT, R122, 20, PT ;  /* 0x41a000007a00780b */ /* 0x000fe20003f7c000 */
[----:B0-----:R-:W-:Y:S01]  /*2160*/  CS2R R26, SRZ ;  /* 0x00000000001a7805 */ /* 0x001fe2000001ff00 */
        /* <DEDUP_REMOVED lines=34> */
.L_x_10001:
[----:B------:R-:W-:Y:S05]  /*2390*/  BSYNC B0 ;  /* 0x0000000000007941 */ /* 0x000fea0003800000 */
.L_x_10000:
        /* <DEDUP_REMOVED lines=38> */
.L_x_10003:
[----:B------:R-:W-:Y:S05]  /*2600*/  BSYNC B0 ;  /* 0x0000000000007941 */ /* 0x000fea0003800000 */
.L_x_10002:
        /* <DEDUP_REMOVED lines=40> */
.L_x_10005:
[----:B------:R-:W-:Y:S05]  /*2890*/  BSYNC B0 ;  /* 0x0000000000007941 */ /* 0x000fea0003800000 */
.L_x_10004:
        /* <DEDUP_REMOVED lines=33> */
.L_x_10007:
[----:B------:R-:W-:Y:S05]  /*2ab0*/  BSYNC B0 ;  /* 0x0000000000007941 */ /* 0x000fea0003800000 */
.L_x_10006:
        /* <DEDUP_REMOVED lines=33> */
.L_x_10009:
[----:B------:R-:W-:Y:S05]  /*2cd0*/  BSYNC B0 ;  /* 0x0000000000007941 */ /* 0x000fea0003800000 */
.L_x_10008:
        /* <DEDUP_REMOVED lines=33> */
.L_x_10011:
[----:B------:R-:W-:Y:S05]  /*2ef0*/  BSYNC B0 ;  /* 0x0000000000007941 */ /* 0x000fea0003800000 */
.L_x_10010:
        /* <DEDUP_REMOVED lines=33> */
.L_x_10013:
[----:B------:R-:W-:Y:S05]  /*3110*/  BSYNC B0 ;  /* 0x0000000000007941 */ /* 0x000fea0003800000 */
.L_x_10012:
        /* <DEDUP_REMOVED lines=33> */
.L_x_10015:
[----:B------:R-:W-:Y:S05]  /*3330*/  BSYNC B0 ;  /* 0x0000000000007941 */ /* 0x000fea0003800000 */
.L_x_10014:
        /* <DEDUP_REMOVED lines=20> */
[----:B------:R-:W-:-:S02]  /*3480*/  UMOV UR7, URZ ;  /* 0x0000003f00077c82 */ /* 0x000fc40008000000 */
[----:B------:R-:W-:Y:S02]  /*3490*/  UMOV UR8, URZ ;  /* 0x0000003f00087c82 */ /* 0x000fe40008000000 */
[----:B------:R-:W-:Y:S02]  /*34a0*/  UMOV UR9, URZ ;  /* 0x0000003f00097c82 */ /* 0x000fe40008000000 */
.L_x_10095:
[----:B------:R-:W-:Y:S02]  /*34b0*/  ULDC.64 UR38, c[0x0][0x180] ;  /* 0x0000600000267ab9 */ /* 0x000fe40000000a00 */
[----:B------:R-:W-:Y:S02]  /*34c0*/  UIMAD UR30, UR17, UR38, URZ ;  /* 0x00000026111e72a4 */ /* 0x000fe4000f8e023f */
[----:B------:R-:W-:Y:S02]  /*34d0*/  UIMAD.WIDE.U32 UR28, UR16, UR38, URZ ;  /* 0x00000026101c72a5 */ /* 0x000fe4000f8e003f */
[----:B------:R-:W-:Y:S02]  /*34e0*/  UIMAD UR38, UR16, UR39, UR30 ;  /* 0x00000027102672a4 */ /* 0x000fe4000f8e021e */
[----:B------:R-:W-:-:S02]  /*34f0*/  USHF.R.S32.HI UR37, URZ, 0x1f, UR7 ;  /* 0x0000001f3f257899 */ /* 0x000fc40008011407 */
        /* <DEDUP_REMOVED lines=14> */
[C---:B------:R-:W-:Y:S01]  /*35e0*/  LOP3.LUT R106, R109.reuse, 0x1f, R0, 0xf8, !PT ;  /* 0x0000001f6d6a7812 */ /* 0x040fe200078ef800 */
[----:B------:R-:W-:Y:S02]  /*35f0*/  UIMAD.WIDE.U32 UR28, UR7, UR38, URZ ;  /* 0x00000026071c72a5 */ /* 0x000fe4000f8e003f */
[----:B------:R-:W-:Y:S02]  /*3600*/  UIMAD UR30, UR7, UR39, UR30 ;  /* 0x00000027071e72a4 */ /* 0x000fe4000f8e021e */
[----:B------:R-:W-:Y:S02]  /*3610*/  ULEA UR31, UP0, UR28, UR26, 0x2 ;  /* 0x0000001a1c1f7291 */ /* 0x000fe4000f80103f */
[----:B------:R-:W-:Y:S01]  /*3620*/  UIADD3 UR29, UR29, UR30, URZ ;  /* 0x0000001e1d1d7290 */ /* 0x000fe2000fffe03f */
[----:B0-----:R-:W-:-:S03]  /*3630*/  IADD3 R3, R109, R106, RZ ;  /* 0x0000006a6d037210 */ /* 0x001fc60007ffe0ff */
[----:B------:R-:W-:Y:S01]  /*3640*/  ULEA.HI.X UR28, UR28, UR27, UR29, 0x2, UP0 ;  /* 0x0000001b1c1c7291 */ /* 0x000fe200080f141d */
[----:B------:R-:W-:Y:S01]  /*3650*/  MOV R68, UR31 ;  /* 0x0000001f00447c02 */ /* 0x000fe20008000f00 */
[----:B------:R-:W-:-:S04]  /*3660*/  ULDC.64 UR30, c[0x0][0x198] ;  /* 0x00006600001e7ab9 */ /* 0x000fc80000000a00 */
[----:B------:R-:W-:-:S05]  /*3670*/  MOV R69, UR28 ;  /* 0x0000001c00457c02 */ /* 0x000fca0008000f00 */
[----:B------:R-:W-:-:S05]  /*3680*/  IMAD.WIDE R2, R3, 0x10, R68 ;  /* 0x0000001003027825 */ /* 0x000fca00078e0244 */
[----:B---3--:R0:W3:Y:S04]  /*3690*/  LDG.E.128 R96, [R2.64] ;  /* 0x0000002002607981 */ /* 0x0080e8000c1e1d00 */
[----:B------:R0:W4:Y:S04]  /*36a0*/  LDG.E.128 R92, [R2.64+0x200] ;  /* 0x00020020025c7981 */ /* 0x000128000c1e1d00 */
[----:B------:R0:W3:Y:S04]  /*36b0*/  LDG.E.128 R88, [R2.64+0x400] ;  /* 0x0004002002587981 */ /* 0x0000e8000c1e1d00 */
[----:B------:R0:W3:Y:S04]  /*36c0*/  LDG.E.128 R84, [R2.64+0x600] ;  /* 0x0006002002547981 */ /* 0x0000e8000c1e1d00 */
[----:B------:R0:W3:Y:S04]  /*36d0*/  LDG.E.128 R76, [R2.64+0x800] ;  /* 0x00080020024c7981 */ /* 0x0000e8000c1e1d00 */
[----:B------:R0:W3:Y:S04]  /*36e0*/  LDG.E.128 R68, [R2.64+0xa00] ;  /* 0x000a002002447981 */ /* 0x0000e8000c1e1d00 */
[----:B------:R0:W3:Y:S04]  /*36f0*/  LDG.E.128 R72, [R2.64+0xc00] ;  /* 0x000c002002487981 */ /* 0x0000e8000c1e1d00 */
[----:B------:R0:W3:Y:S01]  /*3700*/  LDG.E.128 R80, [R2.64+0xe00] ;  /* 0x000e002002507981 */ /* 0x0000e2000c1e1d00 */
[----:B------:R-:W-:Y:S01]  /*3710*/  LOP3.LUT R140, R0, 0x1f, RZ, 0xc0, !PT ;  /* 0x0000001f008c7812 */ /* 0x000fe200078ec0ff */
[----:B------:R-:W-:Y:S01]  /*3720*/  UIMAD UR38, UR17, UR30, URZ ;  /* 0x0000001e112672a4 */ /* 0x000fe2000f8e023f */
[----:B------:R-:W-:Y:S01]  /*3730*/  MOV R142, c[0x0][0x16c] ;  /* 0x00005b00008e7a02 */ /* 0x000fe20000000f00 */
[----:B------:R-:W-:Y:S01]  /*3740*/  UIMAD.WIDE.U32 UR28, UR16, UR30, URZ ;  /* 0x0000001e101c72a5 */ /* 0x000fe2000f8e003f */
[----:B------:R-:W-:Y:S01]  /*3750*/  ISETP.NE.AND P0, PT, R140, RZ, PT ;  /* 0x000000ff8c00720c */ /* 0x000fe20003f05270 */
[----:B------:R-:W-:Y:S01]  /*3760*/  UIMAD UR38, UR16, UR31, UR38 ;  /* 0x0000001f102672a4 */ /* 0x000fe2000f8e0226 */
[----:B------:R-:W-:-:S02]  /*3770*/  ISETP.NE.AND P1, PT, R0, RZ, PT ;  /* 0x000000ff0000720c */ /* 0x000fc40003f25270 */
[----:B------:R-:W-:Y:S01]  /*3780*/  ULDC.64 UR30, c[0x0][0x1a0] ;  /* 0x00006800001e7ab9 */ /* 0x000fe20000000a00 */
[----:B0-----:R-:W-:Y:S01]  /*3790*/  MOV R2, UR21 ;  /* 0x0000001500027c02 */ /* 0x001fe20008000f00 */
[----:B------:R-:W-:Y:S01]  /*37a0*/  UIMAD UR39, UR37, UR30, URZ ;  /* 0x0000001e252772a4 */ /* 0x000fe2000f8e023f */
[----:B------:R-:W-:Y:S01]  /*37b0*/  MOV R3, UR21 ;  /* 0x0000001500037c02 */ /* 0x000fe20008000f00 */
[----:B------:R-:W-:Y:S01]  /*37c0*/  UIADD3 UR29, UR29, UR38, URZ ;  /* 0x000000261d1d7290 */ /* 0x000fe2000fffe03f */
[----:B------:R-:W-:Y:S01]  /*37d0*/  ISETP.LT.OR P2, PT, R2, 0x2, P0 ;  /* 0x000000020200780c */ /* 0x000fe20000741670 */
[----:B------:R-:W-:Y:S01]  /*37e0*/  UIMAD UR39, UR7, UR31, UR39 ;  /* 0x0000001f072772a4 */ /* 0x000fe2000f8e0227 */
[----:B------:R-:W-:Y:S01]  /*37f0*/  MOV R143, 0x10 ;  /* 0x00000010008f7802 */ /* 0x000fe20000000f00 */
[----:B------:R-:W-:Y:S02]  /*3800*/  UIMAD.WIDE.U32 UR28, UR7, UR30, UR28 ;  /* 0x0000001e071c72a5 */ /* 0x000fe4000f8e001c */
[----:B------:R-:W-:-:S02]  /*3810*/  UIADD3 UR38, UR21, -0x1, URZ ;  /* 0xffffffff15267890 */ /* 0x000fc4000fffe03f */
[----:B------:R-:W-:Y:S02]  /*3820*/  UIADD3 UR39, UR29, UR39, URZ ;  /* 0x000000271d277290 */ /* 0x000fe4000fffe03f */
[----:B------:R-:W-:Y:S02]  /*3830*/  ULEA.HI UR29, UR38, UR38, URZ, 0x1 ;  /* 0x00000026261d7291 */ /* 0x000fe4000f8f083f */
[----:B------:R-:W-:Y:S02]  /*3840*/  ULDC.64 UR30, c[0x0][0x228] ;  /* 0x00008a00001e7ab9 */ /* 0x000fe40000000a00 */
[----:B------:R-:W-:Y:S01]  /*3850*/  @!P2 IADD3 R3, R3, -0x2, RZ ;  /* 0xfffffffe0303a810 */ /* 0x000fe20007ffe0ff */
[----:B------:R-:W-:Y:S02]  /*3860*/  ULOP3.LUT UR29, UR29, 0xfffffe, URZ, 0xc0, !UPT ;  /* 0x00fffffe1d1d7892 */ /* 0x000fe4000f8ec03f */
[----:B------:R-:W-:Y:S02]  /*3870*/  ULEA UR30, UP0, UR28, UR30, 0x3 ;  /* 0x0000001e1c1e7291 */ /* 0x000fe4000f80183f */
[----:B------:R-:W-:Y:S01]  /*3880*/  @!P2 IMAD R142, R3, R142, UR7 ;  /* 0x00000007038eae24 */ /* 0x000fe2000f8e028e */
[----:B------:R-:W-:Y:S01]  /*3890*/  IADD3 R3, R104, 0x20, RZ ;  /* 0x0000002068037810 */ /* 0x000fe20007ffe0ff */
[----:B------:R-:W-:-:S02]  /*38a0*/  UIADD3 UR29, UR38, -UR29, URZ ;  /* 0x8000001d261d7290 */ /* 0x000fc4000fffe03f */
[----:B------:R-:W-:Y:S01]  /*38b0*/  ULEA.HI.X UR31, UR28, UR31, UR39, 0x3, UP0 ;  /* 0x0000001f1c1f7291 */ /* 0x000fe200080f1c27 */
[----:B------:R-:W-:Y:S01]  /*38c0*/  LEA.HI.SX32 R3, R3, R104, 0x1b ;  /* 0x0000006803037211 */ /* 0x000fe200078fdaff */
[----:B------:R-:W-:Y:S01]  /*38d0*/  ULEA UR29, UR29, UR7, 0x8 ;  /* 0x000000071d1d7291 */ /* 0x000fe2000f8e403f */
[----:B------:R-:W-:-:S04]  /*38e0*/  @!P2 IMAD.WIDE R142, R142, R143, UR10 ;  /* 0x0000000a8e8eae25 */ /* 0x000fc8000f8e028f */
[----:B------:R-:W-:Y:S02]  /*38f0*/  FMUL.FTZ R193, R64, R115 ;  /* 0x0000007340c17220 */ /* 0x000fe40000410000 */
[----:B------:R-:W-:Y:S02]  /*3900*/  FMUL.FTZ R196, R65, R114 ;  /* 0x0000007241c47220 */ /* 0x000fe40000410000 */
[----:B------:R-:W-:Y:S02]  /*3910*/  FMUL.FTZ R203, R66, R117 ;  /* 0x0000007542cb7220 */ /* 0x000fe40000410000 */
[----:B------:R-:W-:Y:S02]  /*3920*/  FMUL.FTZ R206, R67, R116 ;  /* 0x0000007443ce7220 */ /* 0x000fe40000410000 */
[----:B------:R-:W-:Y:S02]  /*3930*/  FMUL.FTZ R208, R60, R111 ;  /* 0x0000006f3cd07220 */ /* 0x000fe40000410000 */
[----:B------:R-:W-:Y:S01]  /*3940*/  FMUL.FTZ R211, R61, R110 ;  /* 0x0000006e3dd37220 */ /* 0x000fe20000410000 */
[----:B--2---:R0:W1:Y:S08]  /*3950*/  R2UR UR40, R139 ;  /* 0x000000008b2873c2 */ /* 0x00407000000e0000 */
[----:B------:R2:W3:Y:S01]  /*3960*/  R2UR UR41, R138 ;  /* 0x000000008a2973c2 */ /* 0x0004e200000e0000 */
[----:B0-----:R-:W-:-:S02]  /*3970*/  MOV R139, UR31 ;  /* 0x0000001f008b7c02 */ /* 0x001fc40008000f00 */
[----:B--2---:R-:W-:-:S06]  /*3980*/  MOV R138, UR30 ;  /* 0x0000001e008a7c02 */ /* 0x004fcc0008000f00 */
[----:B------:R-:W5:Y:S01]  /*3990*/  LDG.E.64 R138, [R138.64] ;  /* 0x000000208a8a7981 */ /* 0x000f62000c1e1b00 */
[----:B-1----:R-:W-:Y:S02]  /*39a0*/  FMUL.FTZ R100, R115, UR40 ;  /* 0x0000002873647c20 */ /* 0x002fe40008410000 */
[----:B------:R-:W-:Y:S02]  /*39b0*/  FMUL.FTZ R2, R116, UR40 ;  /* 0x0000002874027c20 */ /* 0x000fe40008410000 */
[----:B------:R-:W-:Y:S02]  /*39c0*/  FMUL.RZ R101, R100, 0.15915493667125701904 ;  /* 0x3e22f98364657820 */ /* 0x000fe4000040c000 */
[----:B------:R-:W-:Y:S02]  /*39d0*/  FMUL.FTZ R100, R114, UR40 ;  /* 0x0000002872647c20 */ /* 0x000fe40008410000 */
[----:B------:R-:W-:Y:S02]  /*39e0*/  MUFU.SIN R103, R101 ;  /* 0x0000006500677308 */ /* 0x000fe40000000400 */
[----:B------:R-:W-:-:S02]  /*39f0*/  FMUL.RZ R102, R100, 0.15915493667125701904 ;  /* 0x3e22f98364667820 */ /* 0x000fc4000040c000 */
[----:B------:R-:W-:-:S04]  /*3a00*/  FMUL.FTZ R100, R117, UR40 ;  /* 0x0000002875647c20 */ /* 0x000fc80008410000 */
[----:B------:R0:W-:Y:S01]  /*3a10*/  MUFU.COS R127, R101 ;  /* 0x00000065007f7308 */ /* 0x0001e20000000000 */
[----:B------:R-:W-:-:S07]  /*3a20*/  FMUL.RZ R100, R100, 0.15915493667125701904 ;  /* 0x3e22f98364647820 */ /* 0x000fce000040c000 */
[----:B------:R-:W-:Y:S01]  /*3a30*/  MUFU.SIN R128, R102 ;  /* 0x0000006600807308 */ /* 0x000fe20000000400 */
[----:B0-----:R-:W-:Y:S02]  /*3a40*/  FMUL.RZ R101, R2, 0.15915493667125701904 ;  /* 0x3e22f98302657820 */ /* 0x001fe4000040c000 */
[----:B------:R-:W-:-:S05]  /*3a50*/  FMUL.FTZ R2, R111, UR40 ;  /* 0x000000286f027c20 */ /* 0x000fca0008410000 */
[----:B------:R0:W-:Y:S08]  /*3a60*/  MUFU.COS R126, R102 ;  /* 0x00000066007e7308 */ /* 0x0001f00000000000 */
[----:B------:R-:W-:Y:S01]  /*3a70*/  MUFU.SIN R132, R101 ;  /* 0x0000006500847308 */ /* 0x000fe20000000400 */
[----:B0-----:R-:W-:Y:S01]  /*3a80*/  FMUL.RZ R102, R2, 0.15915493667125701904 ;  /* 0x3e22f98302667820 */ /* 0x001fe2000040c000 */
[----:B------:R-:W-:-:S05]  /*3a90*/  LEA.HI.SX32 R2, R104, R104, 0x1b ;  /* 0x0000006868027211 */ /* 0x000fca00078fdaff */
[----:B---3--:R0:W-:Y:S01]  /*3aa0*/  STS.128 [R2.X16], R96 ;  /* 0x0000006002007388 */ /* 0x0081e2000000cc00 */
[----:B------:R1:W-:Y:S03]  /*3ab0*/  MUFU.COS R131, R101 ;  /* 0x0000006500837308 */ /* 0x0003e60000000000 */
[----:B----4-:R2:W-:Y:S05]  /*3ac0*/  STS.128 [R3.X16+0x200], R92 ;  /* 0x0002005c03007388 */ /* 0x0105ea000000cc00 */
[----:B------:R-:W-:Y:S01]  /*3ad0*/  MUFU.SIN R130, R100 ;  /* 0x0000006400827308 */ /* 0x000fe20000000400 */
[----:B-1----:R-:W-:-:S04]  /*3ae0*/  IADD3 R101, R104, 0x40, RZ ;  /* 0x0000004068657810 */ /* 0x002fc80007ffe0ff */
[-C--:B------:R-:W-:Y:S01]  /*3af0*/  LEA.HI.SX32 R101, R101, R104.reuse, 0x1b ;  /* 0x0000006865657211 */ /* 0x080fe200078fdaff */
[----:B0-----:R-:W-:Y:S01]  /*3b00*/  FMUL.FTZ R2, R113, UR40 ;  /* 0x0000002871027c20 */ /* 0x001fe20008410000 */
[----:B------:R-:W-:Y:S01]  /*3b10*/  IADD3 R97, R104, 0x60, RZ ;  /* 0x0000006068617810 */ /* 0x000fe20007ffe0ff */
[----:B------:R0:W-:Y:S02]  /*3b20*/  MUFU.COS R129, R100 ;  /* 0x0000006400817308 */ /* 0x0001e40000000000 */
[----:B------:R1:W-:Y:S01]  /*3b30*/  STS.128 [R101.X16+0x400], R88 ;  /* 0x0004005865007388 */ /* 0x0003e2000000cc00 */
[----:B------:R-:W-:Y:S01]  /*3b40*/  FMUL.RZ R96, R2, 0.15915493667125701904 ;  /* 0x3e22f98302607820 */ /* 0x000fe2000040c000 */
[----:B------:R-:W-:Y:S02]  /*3b50*/  MOV R2, UR41 ;  /* 0x0000002900027c02 */ /* 0x000fe40008000f00 */
[-C--:B------:R-:W-:Y:S02]  /*3b60*/  LEA.HI.SX32 R97, R97, R104.reuse, 0x1b ;  /* 0x0000006861617211 */ /* 0x080fe400078fdaff */
[----:B--2---:R-:W-:Y:S01]  /*3b70*/  IADD3 R3, R104, 0x80, RZ ;  /* 0x0000008068037810 */ /* 0x004fe20007ffe0ff */
[----:B------:R-:W-:Y:S01]  /*3b80*/  FMUL.FTZ R2, R2, 1.4426950216293334961 ;  /* 0x3fb8aa3b02027820 */ /* 0x000fe20000410000 */
[----:B------:R-:W-:Y:S01]  /*3b90*/  MUFU.SIN R190, R96 ;  /* 0x0000006000be7308 */ /* 0x000fe20000000400 */
[----:B------:R2:W-:Y:S01]  /*3ba0*/  STS.128 [R97.X16+0x600], R84 ;  /* 0x0006005461007388 */ /* 0x0005e2000000cc00 */
[----:B------:R-:W-:Y:S01]  /*3bb0*/  LEA.HI.SX32 R3, R3, R104, 0x1b ;  /* 0x0000006803037211 */ /* 0x000fe200078fdaff */
[----:B0-----:R-:W-:-:S04]  /*3bc0*/  FMUL.FTZ R100, R110, UR40 ;  /* 0x000000286e647c20 */ /* 0x001fc80008410000 */
[----:B------:R0:W-:Y:S01]  /*3bd0*/  STS.128 [R3.X16+0x800], R76 ;  /* 0x0008004c03007388 */ /* 0x0001e2000000cc00 */
[----:B-1----:R-:W-:Y:S01]  /*3be0*/  IADD3 R89, R104, 0xa0, RZ ;  /* 0x000000a068597810 */ /* 0x002fe20007ffe0ff */
[----:B------:R-:W-:Y:S01]  /*3bf0*/  FMUL.RZ R100, R100, 0.15915493667125701904 ;  /* 0x3e22f98364647820 */ /* 0x000fe2000040c000 */
[----:B------:R-:W-:Y:S02]  /*3c00*/  MUFU.COS R146, R96 ;  /* 0x0000006000927308 */ /* 0x000fe40000000000 */
[----:B------:R-:W-:Y:S01]  /*3c10*/  LEA.HI.SX32 R89, R89, R104, 0x1b ;  /* 0x0000006859597211 */ /* 0x000fe200078fdaff */
[----:B--2---:R-:W-:Y:S01]  /*3c20*/  FMUL.FTZ R84, R2, R115 ;  /* 0x0000007302547220 */ /* 0x004fe20000410000 */
[----:B------:R-:W-:-:S03]  /*3c30*/  IADD3 R85, R104, 0xc0, RZ ;  /* 0x000000c068557810 */ /* 0x000fc60007ffe0ff */
[----:B------:R1:W-:Y:S01]  /*3c40*/  STS.128 [R89.X16+0xa00], R68 ;  /* 0x000a004459007388 */ /* 0x0003e2000000cc00 */
[----:B------:R-:W-:Y:S01]  /*3c50*/  IADD3 R87, R104, 0xe0, RZ ;  /* 0x000000e068577810 */ /* 0x000fe20007ffe0ff */
[----:B------:R-:W-:Y:S01]  /*3c60*/  MUFU.SIN R136, R100 ;  /* 0x0000006400887308 */ /* 0x000fe20000000400 */
[----:B------:R-:W-:Y:S01]  /*3c70*/  FMUL.FTZ R86, R112, UR40 ;  /* 0x0000002870567c20 */ /* 0x000fe20008410000 */
[-C--:B------:R-:W-:Y:S01]  /*3c80*/  LEA.HI.SX32 R85, R85, R104.reuse, 0x1b ;  /* 0x0000006855557211 */ /* 0x080fe200078fdaff */
[----:B0-----:R-:W-:Y:S01]  /*3c90*/  FMUL.FTZ R3, R119, UR40 ;  /* 0x0000002877037c20 */ /* 0x001fe20008410000 */
[----:B------:R-:W-:Y:S01]  /*3ca0*/  LEA.HI.SX32 R87, R87, R104, 0x1b ;  /* 0x0000006857577211 */ /* 0x000fe200078fdaff */
[----:B------:R-:W-:Y:S02]  /*3cb0*/  FMUL.RZ R86, R86, 0.15915493667125701904 ;  /* 0x3e22f98356567820 */ /* 0x000fe4000040c000 */
[----:B------:R-:W-:Y:S01]  /*3cc0*/  STS.128 [R85.X16+0xc00], R72 ;  /* 0x000c004855007388 */ /* 0x000fe2000000cc00 */
[----:B------:R-:W0:Y:S03]  /*3cd0*/  MUFU.EX2 R84, R84 ;  /* 0x0000005400547308 */ /* 0x000e260000000800 */
[----:B------:R-:W-:Y:S01]  /*3ce0*/  STS.128 [R87.X16+0xe00], R80 ;  /* 0x000e005057007388 */ /* 0x000fe2000000cc00 */
[----:B-1----:R-:W-:Y:S01]  /*3cf0*/  FMUL.RZ R69, R3, 0.15915493667125701904 ;  /* 0x3e22f98303457820 */ /* 0x002fe2000040c000 */
[----:B------:R-:W-:-:S03]  /*3d00*/  SHF.L.U32 R3, R104, 0x3, RZ ;  /* 0x0000000368037819 */ /* 0x000fc600000006ff */
[----:B------:R0:W-:Y:S01]  /*3d10*/  MUFU.COS R144, R100 ;  /* 0x0000006400907308 */ /* 0x0001e20000000000 */
[----:B------:R-:W-:Y:S01]  /*3d20*/  MOV R70, UR29 ;  /* 0x0000001d00467c02 */ /* 0x000fe20008000f00 */
[----:B------:R-:W-:Y:S01]  /*3d30*/  FMUL.FTZ R68, R118, UR40 ;  /* 0x0000002876447c20 */ /* 0x000fe20008410000 */
[----:B------:R-:W-:Y:S01]  /*3d40*/  LEA.HI.SX32 R3, R3, R3, 0x1b ;  /* 0x0000000303037211 */ /* 0x000fe200078fdaff */
[----:B------:R-:W-:-:S06]  /*3d50*/  NOP ;  /* 0x0000000000007918 */ /* 0x000fcc0000000000 */
[----:B0-----:R-:W-:Y:S01]  /*3d60*/  FMUL.FTZ R100, R84, R127 ;  /* 0x0000007f54647220 */ /* 0x001fe20000410000 */
[----:B------:R-:W-:Y:S01]  /*3d70*/  IADD3 R127, R0, 0x200, RZ ;  /* 0x00000200007f7810 */ /* 0x000fe20007ffe0ff */
[----:B------:R-:W-:Y:S01]  /*3d80*/  FMUL.FTZ R101, R84, R103 ;  /* 0x0000006754657220 */ /* 0x000fe20000410000 */
[----:B------:R-:W-:Y:S01]  /*3d90*/  MUFU.SIN R188, R86 ;  /* 0x0000005600bc7308 */ /* 0x000fe20000000400 */
[----:B------:R-:W-:Y:S01]  /*3da0*/  FMUL.RZ R152, R68, 0.15915493667125701904 ;  /* 0x3e22f98344987820 */ /* 0x000fe2000040c000 */
[----:B------:R-:W-:Y:S01]  /*3db0*/  SEL R135, R70, R127, !P1 ;  /* 0x0000007f46877207 */ /* 0x000fe20004800000 */
[----:B------:R-:W0:Y:S04]  /*3dc0*/  LDS.128 R96, [R3.X16] ;  /* 0x0000000003607984 */ /* 0x000e28000000cc00 */
[----:B------:R-:W1:Y:S01]  /*3dd0*/  LDS.128 R92, [R3.X16+0x10] ;  /* 0x00001000035c7984 */ /* 0x000e62000000cc00 */
[----:B------:R2:W-:Y:S03]  /*3de0*/  MUFU.COS R148, R86 ;  /* 0x0000005600947308 */ /* 0x0005e60000000000 */
[----:B------:R-:W3:Y:S04]  /*3df0*/  LDS.128 R88, [R3.X16+0x20] ;  /* 0x0000200003587984 */ /* 0x000ee8000000cc00 */
[----:B------:R-:W4:Y:S01]  /*3e00*/  LDS.128 R80, [R3.X16+0x40] ;  /* 0x0000400003507984 */ /* 0x000f22000000cc00 */
[----:B------:R-:W-:Y:S03]  /*3e10*/  MUFU.SIN R186, R69 ;  /* 0x0000004500ba7308 */ /* 0x000fe60000000400 */
[----:B--2---:R-:W2:Y:S04]  /*3e20*/  LDS.128 R84, [R3.X16+0x30] ;  /* 0x0000300003547984 */ /* 0x004ea8000000cc00 */
[----:B------:R-:W0:Y:S01]  /*3e30*/  LDS.128 R76, [R3.X16+0x50] ;  /* 0x00005000034c7984 */ /* 0x000e22000000cc00 */
[----:B------:R1:W-:Y:S03]  /*3e40*/  MUFU.COS R150, R69 ;  /* 0x0000004500967308 */ /* 0x0003e60000000000 */
[----:B------:R-:W0:Y:S01]  /*3e50*/  LDS.128 R72, [R3.X16+0x60] ;  /* 0x0000600003487984 */ /* 0x000e22000000cc00 */
[----:B------:R-:W-:-:S04]  /*3e60*/  FMUL.FTZ R137, R121, UR40 ;  /* 0x0000002879897c20 */ /* 0x000fc80008410000 */
[----:B------:R-:W-:Y:S01]  /*3e70*/  MUFU.SIN R134, R102 ;  /* 0x0000006600867308 */ /* 0x000fe20000000400 */
[----:B-1----:R1:W0:Y:S04]  /*3e80*/  LDS.128 R68, [R3.X16+0x70] ;  /* 0x0000700003447984 */ /* 0x002228000000cc00 */
[----:B------:R3:W-:Y:S03]  /*3e90*/  STS.64 [R135.X8+0x2550], R100 ;  /* 0x0025506487007388 */ /* 0x0007e60000008a00 */
[----:B------:R3:W-:Y:S01]  /*3ea0*/  MUFU.COS R133, R102 ;  /* 0x0000006600857308 */ /* 0x0007e20000000000 */
[----:B-1----:R-:W-:Y:S02]  /*3eb0*/  FMUL.FTZ R3, R123, UR40 ;  /* 0x000000287b037c20 */ /* 0x002fe40008410000 */
[----:B------:R-:W-:-:S02]  /*3ec0*/  FMUL.RZ R141, R137, 0.15915493667125701904 ;  /* 0x3e22f983898d7820 */ /* 0x000fc4000040c000 */
[----:B------:R-:W-:Y:S02]  /*3ed0*/  FMUL.RZ R145, R3, 0.15915493667125701904 ;  /* 0x3e22f98303917820 */ /* 0x000fe4000040c000 */
[----:B------:R-:W-:Y:S02]  /*3ee0*/  FMUL.FTZ R3, R122, UR40 ;  /* 0x000000287a037c20 */ /* 0x000fe40008410000 */
[----:B------:R-:W-:Y:S01]  /*3ef0*/  FMUL.FTZ R137, R120, UR40 ;  /* 0x0000002878897c20 */ /* 0x000fe20008410000 */
[----:B---3--:R-:W-:Y:S01]  /*3f00*/  CS2R R102, SRZ ;  /* 0x0000000000667805 */ /* 0x008fe2000001ff00 */
[----:B------:R-:W-:Y:S01]  /*3f10*/  BAR.SYNC.DEFER_BLOCKING 0x0 ;  /* 0x0000000000007b1d */ /* 0x000fe20000010000 */
[----:B------:R-:W-:Y:S02]  /*3f20*/  FMUL.RZ R176, R3, 0.15915493667125701904 ;  /* 0x3e22f98303b07820 */ /* 0x000fe4000040c000 */
[----:B------:R-:W-:Y:S02]  /*3f30*/  FMUL.RZ R137, R137, 0.15915493667125701904 ;  /* 0x3e22f98389897820 */ /* 0x000fe4000040c000 */
[----:B------:R-:W-:-:S02]  /*3f40*/  FMUL.FTZ R3, R2, R114 ;  /* 0x0000007202037220 */ /* 0x000fc40000410000 */
[C---:B------:R-:W-:Y:S01]  /*3f50*/  FMUL.FTZ R135, R2.reuse, R117 ;  /* 0x0000007502877220 */ /* 0x040fe20000410000 */
[----:B------:R-:W-:Y:S08]  /*3f60*/  MUFU.SIN R180, R137 ;  /* 0x0000008900b47308 */ /* 0x000ff00000000400 */
[----:B------:R1:W-:Y:S01]  /*3f70*/  MUFU.COS R156, R137 ;  /* 0x00000089009c7308 */ /* 0x0003e20000000000 */
[----:B------:R3:W5:Y:S07]  /*3f80*/  @!P2 LDG.E.64 R102, [R142.64+0x8] ;  /* 0x000008208e66a981 */ /* 0x00076e000c1e1b00 */
[----:B------:R-:W-:Y:S01]  /*3f90*/  MUFU.SIN R153, R145 ;  /* 0x0000009100997308 */ /* 0x000fe20000000400 */
[----:B-1----:R-:W-:-:S07]  /*3fa0*/  FMUL.FTZ R137, R2, R116 ;  /* 0x0000007402897220 */ /* 0x002fce0000410000 */
[----:B------:R1:W-:Y:S01]  /*3fb0*/  MUFU.COS R179, R145 ;  /* 0x0000009100b37308 */ /* 0x0003e20000000000 */
[----:B---3--:R-:W-:-:S07]  /*3fc0*/  FMUL.FTZ R142, R2, R110 ;  /* 0x0000006e028e7220 */ /* 0x008fce0000410000 */
[----:B------:R-:W3:Y:S01]  /*3fd0*/  MUFU.EX2 R3, R3 ;  /* 0x0000000300037308 */ /* 0x000ee20000000800 */
[----:B-1----:R-:W-:-:S07]  /*3fe0*/  FMUL.FTZ R145, R2, R113 ;  /* 0x0000007102917220 */ /* 0x002fce0000410000 */
[----:B------:R-:W1:Y:S01]  /*3ff0*/  MUFU.EX2 R135, R135 ;  /* 0x0000008700877308 */ /* 0x000e620000000800 */
[----:B------:R-:W-:-:S07]  /*4000*/  FMUL.FTZ R147, R2, R112 ;  /* 0x0000007002937220 */ /* 0x000fce0000410000 */
[----:B------:R-:W0:Y:S08]  /*4010*/  MUFU.EX2 R143, R142 ;  /* 0x0000008e008f7308 */ /* 0x000e300000000800 */
[----:B------:R-:W-:Y:S08]  /*4020*/  MUFU.SIN R182, R141 ;  /* 0x0000008d00b67308 */ /* 0x000ff00000000400 */
[----:B------:R0:W-:Y:S08]  /*4030*/  MUFU.COS R154, R141 ;  /* 0x0000008d009a7308 */ /* 0x0001f00000000000 */
[----:B------:R-:W1:Y:S01]  /*4040*/  MUFU.EX2 R137, R137 ;  /* 0x0000008900897308 */ /* 0x000e620000000800 */
[----:B0-----:R-:W-:-:S07]  /*4050*/  FMUL.FTZ R141, R2, R111 ;  /* 0x0000006f028d7220 */ /* 0x001fce0000410000 */
[----:B------:R-:W0:Y:S01]  /*4060*/  MUFU.EX2 R145, R145 ;  /* 0x0000009100917308 */ /* 0x000e220000000800 */
[----:B---3--:R-:W-:-:S07]  /*4070*/  FMUL.FTZ R128, R3, R128 ;  /* 0x0000008003807220 */ /* 0x008fce0000410000 */
[----:B------:R-:W3:Y:S01]  /*4080*/  MUFU.EX2 R141, R141 ;  /* 0x0000008d008d7308 */ /* 0x000ee20000000800 */
[C---:B-1----:R-:W-:Y:S02]  /*4090*/  FMUL.FTZ R129, R135.reuse, R129 ;  /* 0x0000008187817220 */ /* 0x042fe40000410000 */
[----:B------:R-:W-:-:S05]  /*40a0*/  FMUL.FTZ R130, R135, R130 ;  /* 0x0000008287827220 */ /* 0x000fca0000410000 */
[----:B------:R-:W1:Y:S01]  /*40b0*/  MUFU.EX2 R147, R147 ;  /* 0x0000009300937308 */ /* 0x000e620000000800 */
[C---:B------:R-:W-:Y:S02]  /*40c0*/  FMUL.FTZ R135, R143.reuse, R144 ;  /* 0x000000908f877220 */ /* 0x040fe40000410000 */
[----:B------:R-:W-:Y:S02]  /*40d0*/  FMUL.FTZ R136, R143, R136 ;  /* 0x000000888f887220 */ /* 0x000fe40000410000 */
[----:B------:R-:W-:Y:S02]  /*40e0*/  FMUL.FTZ R126, R3, R126 ;  /* 0x0000007e037e7220 */ /* 0x000fe40000410000 */
[----:B------:R-:W-:Y:S02]  /*40f0*/  FMUL.FTZ R143, RZ, R128 ;  /* 0x00000080ff8f7220 */ /* 0x000fe40000410000 */
[C---:B------:R-:W-:Y:S02]  /*4100*/  FMUL.FTZ R131, R137.reuse, R131 ;  /* 0x0000008389837220 */ /* 0x040fe40000410000 */
[----:B------:R-:W-:-:S02]  /*4110*/  FMUL.FTZ R132, R137, R132 ;  /* 0x0000008489847220 */ /* 0x000fc40000410000 */
[----:B------:R-:W-:Y:S02]  /*4120*/  FMUL.FTZ R3, R2, R121 ;  /* 0x0000007902037220 */ /* 0x000fe40000410000 */
[C---:B0-----:R-:W-:Y:S02]  /*4130*/  FMUL.FTZ R137, R145.reuse, R146 ;  /* 0x0000009291897220 */ /* 0x041fe40000410000 */
[----:B------:R-:W-:Y:S02]  /*4140*/  FMUL.FTZ R190, R145, R190 ;  /* 0x000000be91be7220 */ /* 0x000fe40000410000 */
[-C--:B------:R-:W-:Y:S02]  /*4150*/  FMUL.FTZ R145, R128, R193.reuse ;  /* 0x000000c180917220 */ /* 0x080fe40000410000 */
[----:B------:R-:W-:Y:S01]  /*4160*/  FFMA.FTZ R143, R126, R193, -R143 ;  /* 0x000000c17e8f7223 */ /* 0x000fe2000001088f */
[----:B------:R-:W0:Y:S01]  /*4170*/  MUFU.EX2 R3, R3 ;  /* 0x0000000300037308 */ /* 0x000e220000000800 */
[----:B------:R-:W-:-:S02]  /*4180*/  FFMA.FTZ R145, RZ, R126, R145 ;  /* 0x0000007eff917223 */ /* 0x000fc40000010091 */
[C---:B---3--:R-:W-:Y:S02]  /*4190*/  FMUL.FTZ R133, R141.reuse, R133 ;  /* 0x000000858d857220 */ /* 0x048fe40000410000 */
[----:B------:R-:W-:Y:S02]  /*41a0*/  FMUL.FTZ R134, R141, R134 ;  /* 0x000000868d867220 */ /* 0x000fe40000410000 */
[----:B------:R-:W-:Y:S02]  /*41b0*/  FADD.FTZ R144, R196, R143 ;  /* 0x0000008fc4907221 */ /* 0x000fe40000010000 */
[----:B------:R-:W-:Y:S02]  /*41c0*/  FMUL.FTZ R141, R2, R120 ;  /* 0x00000078028d7220 */ /* 0x000fe40000410000 */
[----:B-1----:R-:W-:Y:S02]  /*41d0*/  FMUL.FTZ R189, R147, R148 ;  /* 0x0000009493bd7220 */ /* 0x002fe40000410000 */
[----:B------:R-:W-:-:S02]  /*41e0*/  FADD.FTZ R145, RZ, R145 ;  /* 0x00000091ff917221 */ /* 0x000fc40000010000 */
[CC--:B------:R-:W-:Y:S01]  /*41f0*/  FMUL.FTZ R148, R130.reuse, R144.reuse ;  /* 0x0000009082947220 */ /* 0x0c0fe20000410000 */
[----:B------:R-:W1:Y:S01]  /*4200*/  MUFU.EX2 R141, R141 ;  /* 0x0000008d008d7308 */ /* 0x000e620000000800 */
[----:B------:R-:W-:Y:S02]  /*4210*/  FMUL.FTZ R146, R130, R145 ;  /* 0x0000009182927220 */ /* 0x000fe40000410000 */
[C---:B------:R-:W-:Y:S02]  /*4220*/  FMUL.FTZ R142, R2.reuse, R123 ;  /* 0x0000007b028e7220 */ /* 0x040fe40000410000 */
[C---:B------:R-:W-:Y:S02]  /*4230*/  FFMA.FTZ R148, R129.reuse, R145, R148 ;  /* 0x0000009181947223 */ /* 0x040fe40000010094 */
[----:B------:R-:W-:Y:S02]  /*4240*/  FFMA.FTZ R146, R129, R144, -R146 ;  /* 0x0000009081927223 */ /* 0x000fe40000010892 */
[----:B------:R-:W-:Y:S01]  /*4250*/  FADD.FTZ R148, RZ, R148 ;  /* 0x00000094ff947221 */ /* 0x000fe20000010000 */
[----:B------:R-:W3:Y:S01]  /*4260*/  MUFU.EX2 R142, R142 ;  /* 0x0000008e008e7308 */ /* 0x000ee20000000800 */
[----:B------:R-:W-:-:S02]  /*4270*/  FMUL.FTZ R143, R2, R122 ;  /* 0x0000007a028f7220 */ /* 0x000fc40000410000 */
[----:B0-----:R-:W-:Y:S02]  /*4280*/  FMUL.FTZ R183, R3, R154 ;  /* 0x0000009a03b77220 */ /* 0x001fe40000410000 */
[----:B------:R-:W-:Y:S02]  /*4290*/  FADD.FTZ R146, R203, R146 ;  /* 0x00000092cb927221 */ /* 0x000fe40000010000 */
[----:B------:R-:W-:Y:S02]  /*42a0*/  FMUL.FTZ R182, R3, R182 ;  /* 0x000000b603b67220 */ /* 0x000fe40000410000 */
[C---:B------:R-:W-:Y:S01]  /*42b0*/  FMUL.FTZ R3, R132.reuse, R148 ;  /* 0x0000009484037220 */ /* 0x040fe20000410000 */
[----:B------:R-:W-:Y:S01]  /*42c0*/  MUFU.COS R158, R176 ;  /* 0x000000b0009e7308 */ /* 0x000fe20000000000 */
[----:B------:R-:W-:Y:S02]  /*42d0*/  FMUL.FTZ R144, R132, R146 ;  /* 0x0000009284907220 */ /* 0x000fe40000410000 */
[----:B------:R-:W-:-:S02]  /*42e0*/  FMUL.FTZ R149, R2, R119 ;  /* 0x0000007702957220 */ /* 0x000fc40000410000 */
[----:B------:R-:W-:-:S03]  /*42f0*/  FFMA.FTZ R3, R131, R146, -R3 ;  /* 0x0000009283037223 */ /* 0x000fc60000010803 */
[----:B------:R-:W0:Y:S01]  /*4300*/  MUFU.EX2 R143, R143 ;  /* 0x0000008f008f7308 */ /* 0x000e220000000800 */
[C---:B-1----:R-:W-:Y:S02]  /*4310*/  FMUL.FTZ R181, R141.reuse, R156 ;  /* 0x0000009c8db57220 */ /* 0x042fe40000410000 */
[----:B------:R-:W-:Y:S02]  /*4320*/  FMUL.FTZ R180, R141, R180 ;  /* 0x000000b48db47220 */ /* 0x000fe40000410000 */
[----:B------:R-:W-:-:S03]  /*4330*/  FFMA.FTZ R144, R131, R148, R144 ;  /* 0x0000009483907223 */ /* 0x000fc60000010090 */
[----:B------:R-:W1:Y:S01]  /*4340*/  MUFU.SIN R176, R176 ;  /* 0x000000b000b07308 */ /* 0x000e620000000400 */
[----:B------:R-:W-:Y:S02]  /*4350*/  FADD.FTZ R141, R206, R3 ;  /* 0x00000003ce8d7221 */ /* 0x000fe40000010000 */
[----:B------:R-:W-:Y:S02]  /*4360*/  FADD.FTZ R144, RZ, R144 ;  /* 0x00000090ff907221 */ /* 0x000fe40000010000 */
[----:B------:R-:W-:-:S03]  /*4370*/  FMUL.FTZ R146, R134, R141 ;  /* 0x0000008d86927220 */ /* 0x000fc60000410000 */
[----:B------:R-:W0:Y:S01]  /*4380*/  MUFU.EX2 R149, R149 ;  /* 0x0000009500957308 */ /* 0x000e220000000800 */
[----:B------:R-:W-:Y:S02]  /*4390*/  FMUL.FTZ R3, R125, UR40 ;  /* 0x000000287d037c20 */ /* 0x000fe40008410000 */
[C---:B---3--:R-:W-:Y:S02]  /*43a0*/  FMUL.FTZ R179, R142.reuse, R179 ;  /* 0x000000b38eb37220 */ /* 0x048fe40000410000 */
[----:B------:R-:W-:Y:S02]  /*43b0*/  FMUL.FTZ R178, R142, R153 ;  /* 0x000000998eb27220 */ /* 0x000fe40000410000 */
[-C--:B------:R-:W-:Y:S02]  /*43c0*/  FMUL.FTZ R142, R134, R144.reuse ;  /* 0x00000090868e7220 */ /* 0x080fe40000410000 */
[----:B------:R-:W-:Y:S02]  /*43d0*/  FFMA.FTZ R146, R133, R144, R146 ;  /* 0x0000009085927223 */ /* 0x000fe40000010092 */
[----:B------:R-:W-:-:S02]  /*43e0*/  FMUL.RZ R174, R3, 0.15915493667125701904 ;  /* 0x3e22f98303ae7820 */ /* 0x000fc4000040c000 */
[----:B------:R-:W-:Y:S02]  /*43f0*/  FMUL.FTZ R3, R100, R128 ;  /* 0x0000008064037220 */ /* 0x000fe40000410000 */
[----:B------:R-:W-:Y:S02]  /*4400*/  FMUL.FTZ R188, R147, R188 ;  /* 0x000000bc93bc7220 */ /* 0x000fe40000410000 */
[----:B------:R-:W-:Y:S02]  /*4410*/  FFMA.FTZ R145, R133, R141, -R142 ;  /* 0x0000008d85917223 */ /* 0x000fe4000001088e */
[----:B------:R-:W-:Y:S02]  /*4420*/  FADD.FTZ R147, RZ, R146 ;  /* 0x00000092ff937221 */ /* 0x000fe40000010000 */
[C---:B0-----:R-:W-:Y:S02]  /*4430*/  FMUL.FTZ R177, R143.reuse, R158 ;  /* 0x0000009e8fb17220 */ /* 0x041fe40000410000 */
[----:B-1----:R-:W-:-:S02]  /*4440*/  FMUL.FTZ R176, R143, R176 ;  /* 0x000000b08fb07220 */ /* 0x002fc40000410000 */
[C---:B------:R-:W-:Y:S02]  /*4450*/  FFMA.FTZ R143, R101.reuse, R126, R3 ;  /* 0x0000007e658f7223 */ /* 0x040fe40000010003 */
[----:B------:R-:W-:Y:S02]  /*4460*/  FMUL.FTZ R3, R2, R125 ;  /* 0x0000007d02037220 */ /* 0x000fe40000410000 */
[----:B------:R-:W-:Y:S02]  /*4470*/  FADD.FTZ R145, R208, R145 ;  /* 0x00000091d0917221 */ /* 0x000fe40000010000 */
[----:B------:R-:W-:Y:S02]  /*4480*/  FMUL.FTZ R148, R136, R147 ;  /* 0x0000009388947220 */ /* 0x000fe40000410000 */
[----:B------:R-:W-:Y:S02]  /*4490*/  FMUL.FTZ R141, R101, R128 ;  /* 0x00000080658d7220 */ /* 0x000fe40000410000 */
[----:B------:R-:W-:-:S02]  /*44a0*/  FMUL.FTZ R187, R149, R150 ;  /* 0x0000009695bb7220 */ /* 0x000fc40000410000 */
[-C--:B------:R-:W-:Y:S01]  /*44b0*/  FMUL.FTZ R150, R136, R145.reuse ;  /* 0x0000009188967220 */ /* 0x080fe20000410000 */
[----:B------:R-:W-:Y:S01]  /*44c0*/  MUFU.COS R142, R174 ;  /* 0x000000ae008e7308 */ /* 0x000fe20000000000 */
[----:B------:R-:W-:Y:S02]  /*44d0*/  FFMA.FTZ R148, R135, R145, -R148 ;  /* 0x0000009187947223 */ /* 0x000fe40000010894 */
[----:B------:R-:W-:Y:S02]  /*44e0*/  FFMA.FTZ R141, R100, R126, -R141 ;  /* 0x0000007e648d7223 */ /* 0x000fe4000001088d */
[----:B------:R-:W-:-:S03]  /*44f0*/  FMUL.FTZ R144, R130, R143 ;  /* 0x0000008f82907220 */ /* 0x000fc60000410000 */
[----:B------:R-:W0:Y:S01]  /*4500*/  MUFU.EX2 R3, R3 ;  /* 0x0000000300037308 */ /* 0x000e220000000800 */
[----:B------:R-:W-:Y:S02]  /*4510*/  FFMA.FTZ R150, R135, R147, R150 ;  /* 0x0000009387967223 */ /* 0x000fe40000010096 */
[----:B------:R-:W-:Y:S02]  /*4520*/  FADD.FTZ R148, R211, R148 ;  /* 0x00000094d3947221 */ /* 0x000fe40000010000 */
[-C--:B------:R-:W-:Y:S02]  /*4530*/  FMUL.FTZ R146, R130, R141.reuse ;  /* 0x0000008d82927220 */ /* 0x080fe40000410000 */
[----:B------:R-:W-:Y:S02]  /*4540*/  FFMA.FTZ R144, R129, R141, -R144 ;  /* 0x0000008d81907223 */ /* 0x000fe40000010890 */
[----:B------:R-:W-:Y:S02]  /*4550*/  FADD.FTZ R150, RZ, R150 ;  /* 0x00000096ff967221 */ /* 0x000fe40000010000 */
[----:B------:R-:W-:-:S02]  /*4560*/  FMUL.FTZ R147, R190, R148 ;  /* 0x00000094be937220 */ /* 0x000fc40000410000 */
[----:B------:R-:W-:Y:S02]  /*4570*/  FFMA.FTZ R146, R129, R143, R146 ;  /* 0x0000008f81927223 */ /* 0x000fe40000010092 */
[----:B------:R-:W-:Y:S01]  /*4580*/  FMUL.FTZ R143, R132, R144 ;  /* 0x00000090848f7220 */ /* 0x000fe20000410000 */
[----:B------:R-:W1:Y:S01]  /*4590*/  MUFU.SIN R174, R174 ;  /* 0x000000ae00ae7308 */ /* 0x000e620000000400 */
[-C--:B------:R-:W-:Y:S02]  /*45a0*/  FMUL.FTZ R145, R190, R150.reuse ;  /* 0x00000096be917220 */ /* 0x080fe40000410000 */
[----:B------:R-:W-:Y:S02]  /*45b0*/  FFMA.FTZ R147, R137, R150, R147 ;  /* 0x0000009689937223 */ /* 0x000fe40000010093 */
[-C--:B------:R-:W-:Y:S02]  /*45c0*/  FMUL.FTZ R141, R132, R146.reuse ;  /* 0x00000092848d7220 */ /* 0x080fe40000410000 */
[----:B------:R-:W-:-:S02]  /*45d0*/  FFMA.FTZ R143, R131, R146, R143 ;  /* 0x00000092838f7223 */ /* 0x000fc4000001008f */
[----:B------:R-:W-:Y:S02]  /*45e0*/  FFMA.FTZ R145, R137, R148, -R145 ;  /* 0x0000009489917223 */ /* 0x000fe40000010891 */
[----:B------:R-:W-:Y:S02]  /*45f0*/  FMUL.FTZ R214, R62, R113 ;  /* 0x000000713ed67220 */ /* 0x000fe40000410000 */
[----:B------:R-:W-:Y:S02]  /*4600*/  FADD.FTZ R147, RZ, R147 ;  /* 0x00000093ff937221 */ /* 0x000fe40000010000 */
[----:B------:R-:W-:Y:S02]  /*4610*/  FFMA.FTZ R141, R131, R144, -R141 ;  /* 0x00000090838d7223 */ /* 0x000fe4000001088d */
[----:B0-----:R-:W-:Y:S02]  /*4620*/  FMUL.FTZ R175, R3, R142 ;  /* 0x0000008e03af7220 */ /* 0x001fe40000410000 */
[----:B------:R-:W-:-:S02]  /*4630*/  FMUL.FTZ R151, R2, R118 ;  /* 0x0000007602977220 */ /* 0x000fc40000410000 */
[----:B------:R-:W-:Y:S02]  /*4640*/  FMUL.FTZ R142, R134, R143 ;  /* 0x0000008f868e7220 */ /* 0x000fe40000410000 */
[----:B------:R-:W-:Y:S02]  /*4650*/  FADD.FTZ R145, R214, R145 ;  /* 0x00000091d6917221 */ /* 0x000fe40000010000 */
[----:B------:R-:W-:Y:S02]  /*4660*/  FMUL.FTZ R146, R188, R147 ;  /* 0x00000093bc927220 */ /* 0x000fe40000410000 */
[-C--:B------:R-:W-:Y:S02]  /*4670*/  FMUL.FTZ R144, R134, R141.reuse ;  /* 0x0000008d86907220 */ /* 0x080fe40000410000 */
[----:B------:R-:W-:Y:S01]  /*4680*/  FFMA.FTZ R142, R133, R141, -R142 ;  /* 0x0000008d858e7223 */ /* 0x000fe2000001088e */
[----:B------:R-:W-:Y:S01]  /*4690*/  MUFU.SIN R184, R152 ;  /* 0x0000009800b87308 */ /* 0x000fe20000000400 */
[----:B------:R-:W-:-:S02]  /*46a0*/  FMUL.FTZ R148, R188, R145 ;  /* 0x00000091bc947220 */ /* 0x000fc40000410000 */
[----:B------:R-:W-:Y:S02]  /*46b0*/  FFMA.FTZ R146, R189, R145, -R146 ;  /* 0x00000091bd927223 */ /* 0x000fe40000010892 */
[----:B------:R-:W-:Y:S02]  /*46c0*/  FMUL.FTZ R217, R63, R112 ;  /* 0x000000703fd97220 */ /* 0x000fe40000410000 */
[----:B------:R-:W-:Y:S01]  /*46d0*/  FFMA.FTZ R144, R133, R143, R144 ;  /* 0x0000008f85907223 */ /* 0x000fe20000010090 */
[----:B------:R-:W0:Y:S01]  /*46e0*/  MUFU.EX2 R151, R151 ;  /* 0x0000009700977308 */ /* 0x000e220000000800 */
[----:B------:R-:W-:Y:S02]  /*46f0*/  FMUL.FTZ R141, R136, R142 ;  /* 0x0000008e888d7220 */ /* 0x000fe40000410000 */
[----:B------:R-:W-:Y:S02]  /*4700*/  FFMA.FTZ R148, R189, R147, R148 ;  /* 0x00000093bd947223 */ /* 0x000fe40000010094 */
[----:B------:R-:W-:-:S02]  /*4710*/  FMUL.FTZ R186, R149, R186 ;  /* 0x000000ba95ba7220 */ /* 0x000fc40000410000 */
[----:B-1----:R-:W-:Y:S01]  /*4720*/  FMUL.FTZ R174, R3, R174 ;  /* 0x000000ae03ae7220 */ /* 0x002fe20000410000 */
[----:B------:R-:W1:Y:S01]  /*4730*/  MUFU.COS R152, R152 ;  /* 0x0000009800987308 */ /* 0x000e620000000000 */
[----:B------:R-:W-:Y:S02]  /*4740*/  FADD.FTZ R146, R217, R146 ;  /* 0x00000092d9927221 */ /* 0x000fe40000010000 */
[-C--:B------:R-:W-:Y:S02]  /*4750*/  FMUL.FTZ R3, R136, R144.reuse ;  /* 0x0000009088037220 */ /* 0x080fe40000410000 */
[----:B------:R-:W-:Y:S02]  /*4760*/  FFMA.FTZ R141, R135, R144, R141 ;  /* 0x00000090878d7223 */ /* 0x000fe4000001008d */
[----:B------:R-:W-:Y:S02]  /*4770*/  FADD.FTZ R148, RZ, R148 ;  /* 0x00000094ff947221 */ /* 0x000fe40000010000 */
[----:B------:R-:W-:-:S02]  /*4780*/  FMUL.FTZ R145, R186, R146 ;  /* 0x00000092ba917220 */ /* 0x000fc40000410000 */
[----:B------:R-:W-:Y:S02]  /*4790*/  FFMA.FTZ R3, R135, R142, -R3 ;  /* 0x0000008e87037223 */ /* 0x000fe40000010803 */
[----:B------:R-:W-:Y:S02]  /*47a0*/  FMUL.FTZ R142, R190, R141 ;  /* 0x0000008dbe8e7220 */ /* 0x000fe40000410000 */
[-C--:B------:R-:W-:Y:S02]  /*47b0*/  FMUL.FTZ R143, R186, R148.reuse ;  /* 0x00000094ba8f7220 */ /* 0x080fe40000410000 */
[----:B------:R-:W-:Y:S02]  /*47c0*/  FFMA.FTZ R145, R187, R148, R145 ;  /* 0x00000094bb917223 */ /* 0x000fe40000010091 */
[-C--:B------:R-:W-:Y:S02]  /*47d0*/  FMUL.FTZ R144, R190, R3.reuse ;  /* 0x00000003be907220 */ /* 0x080fe40000410000 */
[----:B------:R-:W-:-:S02]  /*47e0*/  FFMA.FTZ R142, R137, R3, -R142 ;  /* 0x00000003898e7223 */ /* 0x000fc4000001088e */
[----:B------:R-:W-:Y:S02]  /*47f0*/  FFMA.FTZ R146, R187, R146, -R143 ;  /* 0x00000092bb927223 */ /* 0x000fe4000001088f */
[----:B------:R-:W-:Y:S02]  /*4800*/  FMUL.FTZ R219, R56, R119 ;  /* 0x0000007738db7220 */ /* 0x000fe40000410000 */
[----:B0-----:R-:W-:Y:S02]  /*4810*/  FMUL.FTZ R184, R151, R184 ;  /* 0x000000b897b87220 */ /* 0x001fe40000410000 */
[----:B------:R-:W-:Y:S02]  /*4820*/  FADD.FTZ R145, RZ, R145 ;  /* 0x00000091ff917221 */ /* 0x000fe40000010000 */
[----:B------:R-:W-:Y:S02]  /*4830*/  FFMA.FTZ R144, R137, R141, R144 ;  /* 0x0000008d89907223 */ /* 0x000fe40000010090 */
[----:B------:R-:W-:-:S02]  /*4840*/  FMUL.FTZ R141, R188, R142 ;  /* 0x0000008ebc8d7220 */ /* 0x000fc40000410000 */
[----:B------:R-:W-:Y:S02]  /*4850*/  FADD.FTZ R146, R219, R146 ;  /* 0x00000092db927221 */ /* 0x000fe40000010000 */
[----:B-1----:R-:W-:Y:S02]  /*4860*/  FMUL.FTZ R185, R151, R152 ;  /* 0x0000009897b97220 */ /* 0x002fe40000410000 */
[----:B------:R-:W-:Y:S02]  /*4870*/  FMUL.FTZ R143, R184, R145 ;  /* 0x00000091b88f7220 */ /* 0x000fe40000410000 */
[-C--:B------:R-:W-:Y:S02]  /*4880*/  FMUL.FTZ R3, R188, R144.reuse ;  /* 0x00000090bc037220 */ /* 0x080fe40000410000 */
[----:B------:R-:W-:Y:S02]  /*4890*/  FFMA.FTZ R141, R189, R144, R141 ;  /* 0x00000090bd8d7223 */ /* 0x000fe4000001008d */
[----:B------:R-:W-:-:S02]  /*48a0*/  FMUL.FTZ R144, R184, R146 ;  /* 0x00000092b8907220 */ /* 0x000fc40000410000 */
[----:B------:R-:W-:Y:S02]  /*48b0*/  FFMA.FTZ R146, R185, R146, -R143 ;  /* 0x00000092b9927223 */ /* 0x000fe4000001088f */
[----:B------:R-:W-:Y:S02]  /*48c0*/  FMUL.FTZ R221, R57, R118 ;  /* 0x0000007639dd7220 */ /* 0x000fe40000410000 */
[----:B------:R-:W-:Y:S02]  /*48d0*/  FFMA.FTZ R144, R185, R145, R144 ;  /* 0x00000091b9907223 */ /* 0x000fe40000010090 */
[----:B------:R-:W-:Y:S02]  /*48e0*/  FADD.FTZ R146, R221, R146 ;  /* 0x00000092dd927221 */ /* 0x000fe40000010000 */
[----:B------:R-:W-:Y:S02]  /*48f0*/  FADD.FTZ R144, RZ, R144 ;  /* 0x00000090ff907221 */ /* 0x000fe40000010000 */
[----:B------:R-:W-:-:S02]  /*4900*/  FMUL.FTZ R147, R182, R146 ;  /* 0x00000092b6937220 */ /* 0x000fc40000410000 */
[----:B------:R-:W-:Y:S02]  /*4910*/  FFMA.FTZ R142, R189, R142, -R3 ;  /* 0x0000008ebd8e7223 */ /* 0x000fe40000010803 */
[----:B------:R-:W-:Y:S02]  /*4920*/  FMUL.FTZ R143, R186, R141 ;  /* 0x0000008dba8f7220 */ /* 0x000fe40000410000 */
[-C--:B------:R-:W-:Y:S02]  /*4930*/  FMUL.FTZ R145, R182, R144.reuse ;  /* 0x00000090b6917220 */ /* 0x080fe40000410000 */
[----:B------:R-:W-:Y:S02]  /*4940*/  FFMA.FTZ R147, R183, R144, R147 ;  /* 0x00000090b7937223 */ /* 0x000fe40000010093 */
[-C--:B------:R-:W-:Y:S02]  /*4950*/  FFMA.FTZ R143, R187, R142.reuse, -R143 ;  /* 0x0000008ebb8f7223 */ /* 0x080fe4000001088f */
[----:B------:R-:W-:-:S02]  /*4960*/  FMUL.FTZ R142, R186, R142 ;  /* 0x0000008eba8e7220 */ /* 0x000fc40000410000 */
[----:B------:R-:W-:Y:S02]  /*4970*/  FFMA.FTZ R145, R183, R146, -R145 ;  /* 0x00000092b7917223 */ /* 0x000fe40000010891 */
[----:B------:R-:W-:Y:S02]  /*4980*/  FMUL.FTZ R222, R58, R121 ;  /* 0x000000793ade7220 */ /* 0x000fe40000410000 */
[----:B------:R-:W-:Y:S02]  /*4990*/  FADD.FTZ R147, RZ, R147 ;  /* 0x00000093ff937221 */ /* 0x000fe40000010000 */
[----:B------:R-:W-:Y:S02]  /*49a0*/  FMUL.FTZ R3, R124, UR40 ;  /* 0x000000287c037c20 */ /* 0x000fe40008410000 */
[----:B------:R-:W-:Y:S02]  /*49b0*/  FFMA.FTZ R142, R187, R141, R142 ;  /* 0x0000008dbb8e7223 */ /* 0x000fe4000001008e */
[----:B------:R-:W-:-:S02]  /*49c0*/  FADD.FTZ R145, R222, R145 ;  /* 0x00000091de917221 */ /* 0x000fc40000010000 */
[----:B------:R-:W-:Y:S02]  /*49d0*/  FMUL.FTZ R146, R180, R147 ;  /* 0x00000093b4927220 */ /* 0x000fe40000410000 */
[----:B------:R-:W-:Y:S02]  /*49e0*/  FMUL.FTZ R2, R2, R124 ;  /* 0x0000007c02027220 */ /* 0x000fe40000410000 */
[----:B------:R-:W-:Y:S02]  /*49f0*/  FMUL.RZ R171, R3, 0.15915493667125701904 ;  /* 0x3e22f98303ab7820 */ /* 0x000fe4000040c000 */
[----:B------:R-:W-:Y:S02]  /*4a00*/  FMUL.FTZ R144, R184, R142 ;  /* 0x0000008eb8907220 */ /* 0x000fe40000410000 */
[-C--:B------:R-:W-:Y:S02]  /*4a10*/  FMUL.FTZ R148, R180, R145.reuse ;  /* 0x00000091b4947220 */ /* 0x080fe40000410000 */
[----:B------:R-:W-:-:S02]  /*4a20*/  FFMA.FTZ R146, R181, R145, -R146 ;  /* 0x00000091b5927223 */ /* 0x000fc40000010892 */
[----:B------:R-:W-:Y:S01]  /*4a30*/  FMUL.FTZ R225, R59, R120 ;  /* 0x000000783be17220 */ /* 0x000fe20000410000 */
[----:B------:R-:W-:Y:S01]  /*4a40*/  MUFU.COS R3, R171 ;  /* 0x000000ab00037308 */ /* 0x000fe20000000000 */
[-C--:B------:R-:W-:Y:S02]  /*4a50*/  FFMA.FTZ R144, R185, R143.reuse, -R144 ;  /* 0x0000008fb9907223 */ /* 0x080fe40000010890 */
[----:B------:R-:W-:Y:S02]  /*4a60*/  FMUL.FTZ R143, R184, R143 ;  /* 0x0000008fb88f7220 */ /* 0x000fe40000410000 */
[----:B------:R-:W-:Y:S02]  /*4a70*/  FFMA.FTZ R148, R181, R147, R148 ;  /* 0x00000093b5947223 */ /* 0x000fe40000010094 */
[----:B------:R-:W-:Y:S01]  /*4a80*/  FADD.FTZ R146, R225, R146 ;  /* 0x00000092e1927221 */ /* 0x000fe20000010000 */
[----:B------:R-:W0:Y:S01]  /*4a90*/  MUFU.EX2 R2, R2 ;  /* 0x0000000200027308 */ /* 0x000e220000000800 */
[----:B------:R-:W-:-:S02]  /*4aa0*/  FFMA.FTZ R143, R185, R142, R143 ;  /* 0x0000008eb98f7223 */ /* 0x000fc4000001008f */
[----:B------:R-:W-:Y:S02]  /*4ab0*/  FADD.FTZ R148, RZ, R148 ;  /* 0x00000094ff947221 */ /* 0x000fe40000010000 */
[----:B------:R-:W-:Y:S02]  /*4ac0*/  FMUL.FTZ R147, R178, R146 ;  /* 0x00000092b2937220 */ /* 0x000fe40000410000 */
[C---:B------:R-:W-:Y:S01]  /*4ad0*/  FMUL.FTZ R142, R182.reuse, R144 ;  /* 0x00000090b68e7220 */ /* 0x040fe20000410000 */
[----:B------:R-:W1:Y:S01]  /*4ae0*/  MUFU.SIN R171, R171 ;  /* 0x000000ab00ab7308 */ /* 0x000e620000000400 */
        /* <DEDUP_REMOVED lines=8> */
[----:B------:R-:W-:-:S02]  /*4b70*/  FMUL.FTZ R144, R180, R142 ;  /* 0x0000008eb4907220 */ /* 0x000fc40000410000 */
[----:B0-----:R-:W-:Y:S02]  /*4b80*/  FMUL.FTZ R172, R2, R3 ;  /* 0x0000000302ac7220 */ /* 0x001fe40000410000 */
[----:B------:R-:W-:Y:S02]  /*4b90*/  FMUL.FTZ R3, R180, R141 ;  /* 0x0000008db4037220 */ /* 0x000fe40000410000 */
[----:B------:R-:W-:Y:S02]  /*4ba0*/  FADD.FTZ R146, R173, R146 ;  /* 0x00000092ad927221 */ /* 0x000fe40000010000 */
[----:B------:R-:W-:Y:S02]  /*4bb0*/  FMUL.FTZ R143, R176, R147 ;  /* 0x00000093b08f7220 */ /* 0x000fe40000410000 */
[C---:B------:R-:W-:Y:S02]  /*4bc0*/  FFMA.FTZ R144, R181.reuse, R141, -R144 ;  /* 0x0000008db5907223 */ /* 0x040fe40000010890 */
[----:B------:R-:W-:-:S02]  /*4bd0*/  FFMA.FTZ R3, R181, R142, R3 ;  /* 0x0000008eb5037223 */ /* 0x000fc40000010003 */
[-C--:B------:R-:W-:Y:S02]  /*4be0*/  FFMA.FTZ R143, R177, R146.reuse, -R143 ;  /* 0x00000092b18f7223 */ /* 0x080fe4000001088f */
[----:B------:R-:W-:Y:S02]  /*4bf0*/  FMUL.FTZ R146, R176, R146 ;  /* 0x00000092b0927220 */ /* 0x000fe40000410000 */
[----:B------:R-:W-:Y:S02]  /*4c00*/  FMUL.FTZ R142, R178, R144 ;  /* 0x00000090b28e7220 */ /* 0x000fe40000410000 */
[----:B-1----:R-:W-:Y:S02]  /*4c10*/  FMUL.FTZ R171, R2, R171 ;  /* 0x000000ab02ab7220 */ /* 0x002fe40000410000 */
[----:B------:R-:W-:Y:S02]  /*4c20*/  FMUL.FTZ R2, R178, R3 ;  /* 0x00000003b2027220 */ /* 0x000fe40000410000 */
[----:B------:R-:W-:-:S02]  /*4c30*/  FMUL.FTZ R170, R53, R122 ;  /* 0x0000007a35aa7220 */ /* 0x000fc40000410000 */
        /* <DEDUP_REMOVED lines=8> */
[----:B------:R-:W-:Y:S02]  /*4cc0*/  FMUL.FTZ R144, R174, R146 ;  /* 0x00000092ae907220 */ /* 0x000fe40000410000 */
[C---:B------:R-:W-:Y:S02]  /*4cd0*/  FFMA.FTZ R3, R177.reuse, R2, -R3 ;  /* 0x00000002b1037223 */ /* 0x040fe40000010803 */
[----:B------:R-:W-:Y:S01]  /*4ce0*/  FFMA.FTZ R141, R177, R142, R141 ;  /* 0x0000008eb18d7223 */ /* 0x000fe2000001008d */
[----:B------:R-:W-:Y:S01]  /*4cf0*/  ISETP.NE.AND P5, PT, R0, 0x1f, PT ;  /* 0x0000001f0000780c */ /* 0x000fe20003fa5270 */
[----:B------:R-:W-:-:S02]  /*4d00*/  FFMA.FTZ R145, R175, R146, R145 ;  /* 0x00000092af917223 */ /* 0x000fc40000010091 */
[----:B------:R-:W-:Y:S02]  /*4d10*/  FFMA.FTZ R144, R175, R143, -R144 ;  /* 0x0000008faf907223 */ /* 0x000fe40000010890 */
[----:B------:R-:W-:Y:S02]  /*4d20*/  FMUL.FTZ R169, R54, R125 ;  /* 0x0000007d36a97220 */ /* 0x000fe40000410000 */
[C---:B------:R-:W-:Y:S02]  /*4d30*/  FMUL.FTZ R142, R174.reuse, R3 ;  /* 0x00000003ae8e7220 */ /* 0x040fe40000410000 */
[----:B------:R-:W-:Y:S02]  /*4d40*/  FMUL.FTZ R2, R174, R141 ;  /* 0x0000008dae027220 */ /* 0x000fe40000410000 */
[----:B------:R-:W-:Y:S02]  /*4d50*/  FADD.FTZ R145, RZ, R145 ;  /* 0x00000091ff917221 */ /* 0x000fe40000010000 */
[----:B------:R-:W-:-:S02]  /*4d60*/  FADD.FTZ R144, R169, R144 ;  /* 0x00000090a9907221 */ /* 0x000fc40000010000 */
[C---:B------:R-:W-:Y:S02]  /*4d70*/  FFMA.FTZ R141, R175.reuse, R141, R142 ;  /* 0x0000008daf8d7223 */ /* 0x040fe4000001008e */
[----:B------:R-:W-:Y:S02]  /*4d80*/  FFMA.FTZ R2, R175, R3, -R2 ;  /* 0x00000003af027223 */ /* 0x000fe40000010802 */
[C---:B------:R-:W-:Y:S02]  /*4d90*/  FMUL.FTZ R143, R171.reuse, R145 ;  /* 0x00000091ab8f7220 */ /* 0x040fe40000410000 */
[CC--:B------:R-:W-:Y:S02]  /*4da0*/  FMUL.FTZ R142, R171.reuse, R144.reuse ;  /* 0x00000090ab8e7220 */ /* 0x0c0fe40000410000 */
[----:B------:R-:W-:Y:S02]  /*4db0*/  FMUL.FTZ R3, R171, R141 ;  /* 0x0000008dab037220 */ /* 0x000fe40000410000 */
[----:B------:R-:W-:-:S02]  /*4dc0*/  FFMA.FTZ R147, R172, R144, -R143 ;  /* 0x00000090ac937223 */ /* 0x000fc4000001088f */
[C---:B------:R-:W-:Y:S02]  /*4dd0*/  FFMA.FTZ R145, R172.reuse, R145, R142 ;  /* 0x00000091ac917223 */ /* 0x040fe4000001008e */
[-C--:B------:R-:W-:Y:S02]  /*4de0*/  FMUL.FTZ R143, R171, R2.reuse ;  /* 0x00000002ab8f7220 */ /* 0x080fe40000410000 */
[C---:B------:R-:W-:Y:S02]  /*4df0*/  FFMA.FTZ R142, R172.reuse, R2, -R3 ;  /* 0x00000002ac8e7223 */ /* 0x040fe40000010803 */
[----:B------:R0:W1:Y:S01]  /*4e00*/  @P5 LDS.64 R2, [R0.X8+0x3558] ;  /* 0x0035580000025984 */ /* 0x0000620000008a00 */
[----:B------:R-:W-:Y:S01]  /*4e10*/  FMUL.FTZ R168, R55, R124 ;  /* 0x0000007c37a87220 */ /* 0x000fe20000410000 */
[----:B------:R-:W-:Y:S01]  /*4e20*/  BSSY B0, `(.L_x_10017) ;  /* 0x0000010000007945 */ /* 0x000fe20003800000 */
[----:B------:R-:W-:Y:S02]  /*4e30*/  FFMA.FTZ R144, R172, R141, R143 ;  /* 0x0000008dac907223 */ /* 0x000fe4000001008f */
[----:B------:R-:W-:-:S02]  /*4e40*/  FADD.FTZ R141, RZ, R145 ;  /* 0x00000091ff8d7221 */ /* 0x000fc40000010000 */
[----:B------:R-:W-:Y:S01]  /*4e50*/  FADD.FTZ R143, R168, R147 ;  /* 0x00000093a88f7221 */ /* 0x000fe20000010000 */
[----:B------:R-:W-:Y:S05]  /*4e60*/  @P5 BRA `(.L_x_10018) ;  /* 0x000000b000005947 */ /* 0x000fea0003800000 */
[----:B0-2-4-:R-:W-:Y:S01]  /*4e70*/  ULDC UR28, c[0x0][0x174] ;  /* 0x00005d00001c7ab9 */ /* 0x015fe20000000800 */
[----:B-1----:R-:W-:Y:S01]  /*4e80*/  HFMA2.MMA R3, -RZ, RZ, 0, 0 ;  /* 0x00000000ff037435 */ /* 0x002fe200000001ff */
        /* <DEDUP_REMOVED lines=9> */
.L_x_10018:
[----:B0-2-4-:R-:W-:Y:S05]  /*4f20*/  BSYNC B0 ;  /* 0x0000000000007941 */ /* 0x015fea0003800000 */
.L_x_10017:
        /* <DEDUP_REMOVED lines=17> */
[----:B------:R-:W-:Y:S01]  /*5040*/  FADD.FTZ R220, R51, R51 ;  /* 0x0000003333dc7221 */ /* 0x000fe20000010000 */
[----:B------:R-:W-:Y:S01]  /*5050*/  ISETP.GT.U32.AND P3, PT, R140, 0x1b, PT ;  /* 0x0000001b8c00780c */ /* 0x000fe20003f64070 */
[----:B------:R-:W-:Y:S01]  /*5060*/  FADD.FTZ R226, R50, R50 ;  /* 0x0000003232e27221 */ /* 0x000fe20000010000 */
[----:B------:R-:W-:Y:S01]  /*5070*/  SHFL.IDX PT, R201, R102, RZ, 0x1f ;  /* 0x00001fff66c97589 */ /* 0x000fe200000e0000 */
[----:B------:R-:W-:Y:S01]  /*5080*/  FADD.FTZ R216, R49, R49 ;  /* 0x0000003131d87221 */ /* 0x000fe20000010000 */
[----:B------:R-:W-:Y:S01]  /*5090*/  BSSY B0, `(.L_x_10019) ;  /* 0x000016a000007945 */ /* 0x000fe20003800000 */
[----:B------:R-:W-:-:S02]  /*50a0*/  FADD.FTZ R213, R48, R48 ;  /* 0x0000003030d57221 */ /* 0x000fc40000010000 */
[C---:B0-----:R-:W-:Y:S02]  /*50b0*/  FMUL.FTZ R148, R144.reuse, R151 ;  /* 0x0000009790947220 */ /* 0x041fe40000410000 */
[----:B--2---:R-:W-:Y:S02]  /*50c0*/  FMUL.FTZ R139, R71, UR28 ;  /* 0x0000001c478b7c20 */ /* 0x004fe40008410000 */
[-C--:B---3--:R-:W-:Y:S02]  /*50d0*/  FMUL.FTZ R150, R144, R149.reuse ;  /* 0x0000009590967220 */ /* 0x088fe40000410000 */
[----:B------:R-:W-:Y:S02]  /*50e0*/  FFMA.FTZ R148, R142, R149, -R148 ;  /* 0x000000958e947223 */ /* 0x000fe40000010894 */
[----:B----4-:R-:W-:Y:S02]  /*50f0*/  FMUL.FTZ R146, R144, R145 ;  /* 0x0000009190927220 */ /* 0x010fe40000410000 */
[----:B------:R-:W-:-:S02]  /*5100*/  FFMA.FTZ R150, R142, R151, R150 ;  /* 0x000000978e967223 */ /* 0x000fc40000010096 */
[----:B------:R-:W-:Y:S02]  /*5110*/  @P2 FADD.FTZ R143, R143, R148 ;  /* 0x000000948f8f2221 */ /* 0x000fe40000010000 */
[-C--:B-1----:R-:W-:Y:S02]  /*5120*/  FFMA.FTZ R149, R142, R147.reuse, R146 ;  /* 0x000000938e957223 */ /* 0x082fe40000010092 */
[C---:B------:R-:W-:Y:S01]  /*5130*/  FMUL.FTZ R147, R144.reuse, R147 ;  /* 0x0000009390937220 */ /* 0x040fe20000410000 */
[----:B------:R-:W0:Y:S01]  /*5140*/  SHFL.UP PT, R146, R143, 0x2, RZ ;  /* 0x044000008f927989 */ /* 0x000e2200000e00ff */
[----:B------:R-:W-:Y:S01]  /*5150*/  @P2 FADD.FTZ R141, R141, R150 ;  /* 0x000000968d8d2221 */ /* 0x000fe20000010000 */
[----:B------:R-:W-:Y:S01]  /*5160*/  FSEL R149, R144, R149, !P2 ;  /* 0x0000009590957208 */ /* 0x000fe20005000000 */
[----:B------:R-:W-:Y:S01]  /*5170*/  @P2 FFMA.FTZ R142, R142, R145, -R147 ;  /* 0x000000918e8e2223 */ /* 0x000fe20000010893 */
[----:B------:R-:W-:Y:S01]  /*5180*/  ISETP.GE.AND P2, PT, R104, 0x2, PT ;  /* 0x000000026800780c */ /* 0x000fe20003f46270 */
[----:B------:R-:W-:Y:S01]  /*5190*/  FFMA.FTZ R164, R70, UR29, R139 ;  /* 0x0000001d46a47c23 */ /* 0x000fe2000801008b */
[----:B------:R-:W1:Y:S01]  /*51a0*/  SHFL.UP PT, R147, R141, 0x2, RZ ;  /* 0x044000008d937989 */ /* 0x000e6200000e00ff */
[----:B------:R-:W-:-:S02]  /*51b0*/  FMUL.FTZ R139, R69, UR29 ;  /* 0x0000001d458b7c20 */ /* 0x000fc40008410000 */
[----:B------:R-:W-:Y:S01]  /*51c0*/  FMUL.FTZ R164, R165, R164 ;  /* 0x000000a4a5a47220 */ /* 0x000fe20000410000 */
[----:B------:R-:W2:Y:S01]  /*51d0*/  SHFL.UP PT, R144, R142, 0x2, RZ ;  /* 0x044000008e907989 */ /* 0x000ea200000e00ff */
[----:B------:R-:W-:Y:S02]  /*51e0*/  FFMA.FTZ R139, R68, UR28, -R139 ;  /* 0x0000001c448b7c23 */ /* 0x000fe4000801088b */
[----:B------:R-:W-:Y:S01]  /*51f0*/  FADD.FTZ R210, R39, R39 ;  /* 0x0000002727d27221 */ /* 0x000fe20000010000 */
[----:B------:R-:W3:Y:S01]  /*5200*/  SHFL.UP PT, R145, R149, 0x2, RZ ;  /* 0x0440000095917989 */ /* 0x000ee200000e00ff */
[----:B------:R-:W-:Y:S02]  /*5210*/  FMUL.FTZ R162, R166, R139 ;  /* 0x0000008ba6a27220 */ /* 0x000fe40000410000 */
[----:B------:R-:W-:Y:S02]  /*5220*/  FMUL.FTZ R139, R75, UR29 ;  /* 0x0000001d4b8b7c20 */ /* 0x000fe40008410000 */
[----:B------:R-:W-:-:S02]  /*5230*/  FADD.FTZ R207, R38, R38 ;  /* 0x0000002626cf7221 */ /* 0x000fc40000010000 */
[C---:B0-----:R-:W-:Y:S02]  /*5240*/  FMUL.FTZ R150, R149.reuse, R146 ;  /* 0x0000009295967220 */ /* 0x041fe40000410000 */
[-C--:B-1----:R-:W-:Y:S02]  /*5250*/  FMUL.FTZ R151, R149, R147.reuse ;  /* 0x0000009395977220 */ /* 0x082fe40000410000 */
[----:B------:R-:W-:Y:S02]  /*5260*/  FFMA.FTZ R150, R142, R147, R150 ;  /* 0x000000938e967223 */ /* 0x000fe40000010096 */
[----:B------:R-:W-:Y:S02]  /*5270*/  FMUL.FTZ R147, R71, UR29 ;  /* 0x0000001d47937c20 */ /* 0x000fe40008410000 */
[----:B--2---:R-:W-:Y:S02]  /*5280*/  FMUL.FTZ R148, R149, R144 ;  /* 0x0000009095947220 */ /* 0x004fe40000410000 */
[----:B------:R-:W-:-:S02]  /*5290*/  FFMA.FTZ R138, R70, UR28, -R147 ;  /* 0x0000001c468a7c23 */ /* 0x000fc40008010893 */
[C---:B------:R-:W-:Y:S02]  /*52a0*/  FFMA.FTZ R146, R142.reuse, R146, -R151 ;  /* 0x000000928e927223 */ /* 0x040fe40000010897 */
[----:B------:R-:W-:Y:S02]  /*52b0*/  FMUL.FTZ R163, R165, R138 ;  /* 0x0000008aa5a37220 */ /* 0x000fe40000410000 */
[-C--:B---3--:R-:W-:Y:S02]  /*52c0*/  FMUL.FTZ R151, R149, R145.reuse ;  /* 0x0000009195977220 */ /* 0x088fe40000410000 */
[C---:B------:R-:W-:Y:S02]  /*52d0*/  FFMA.FTZ R148, R142.reuse, R145, R148 ;  /* 0x000000918e947223 */ /* 0x040fe40000010094 */
[----:B------:R-:W-:Y:S02]  /*52e0*/  FMUL.FTZ R138, R171, R164 ;  /* 0x000000a4ab8a7220 */ /* 0x000fe40000410000 */
[----:B------:R-:W-:Y:S01]  /*52f0*/  FMUL.FTZ R145, R69, UR28 ;  /* 0x0000001c45917c20 */ /* 0x000fe20008410000 */
[----:B------:R-:W-:Y:S01]  /*5300*/  FSEL R148, R149, R148, !P2 ;  /* 0x0000009495947208 */ /* 0x000fe20005000000 */
[----:B------:R-:W-:-:S02]  /*5310*/  @P2 FFMA.FTZ R142, R142, R144, -R151 ;  /* 0x000000908e8e2223 */ /* 0x000fc40000010897 */
[----:B------:R-:W-:Y:S02]  /*5320*/  FFMA.FTZ R147, R172, R163, -R138 ;  /* 0x000000a3ac937223 */ /* 0x000fe4000001088a */
[----:B------:R-:W-:Y:S01]  /*5330*/  @P2 FADD.FTZ R143, R143, R146 ;  /* 0x000000928f8f2221 */ /* 0x000fe20000010000 */
[----:B------:R-:W-:Y:S01]  /*5340*/  SHFL.UP PT, R149, R148, 0x4, RZ ;  /* 0x0480000094957989 */ /* 0x000fe200000e00ff */
[----:B------:R-:W-:Y:S02]  /*5350*/  FFMA.FTZ R145, R68, UR29, R145 ;  /* 0x0000001d44917c23 */ /* 0x000fe40008010091 */
[----:B------:R-:W-:Y:S01]  /*5360*/  FMUL.FTZ R144, R172, R164 ;  /* 0x000000a4ac907220 */ /* 0x000fe20000410000 */
[----:B------:R-:W-:Y:S01]  /*5370*/  SHFL.UP PT, R151, R143, 0x4, RZ ;  /* 0x048000008f977989 */ /* 0x000fe200000e00ff */
[----:B------:R-:W-:Y:S01]  /*5380*/  @P2 FADD.FTZ R141, R141, R150 ;  /* 0x000000968d8d2221 */ /* 0x000fe20000010000 */
[----:B------:R-:W-:Y:S01]  /*5390*/  ISETP.GE.AND P2, PT, R104, 0x4, PT ;  /* 0x000000046800780c */ /* 0x000fe20003f46270 */
[----:B------:R-:W-:-:S02]  /*53a0*/  FMUL.FTZ R161, R166, R145 ;  /* 0x00000091a6a17220 */ /* 0x000fc40000410000 */
[----:B------:R-:W-:Y:S01]  /*53b0*/  FFMA.FTZ R144, -R171, R163, -R144 ;  /* 0x000000a3ab907223 */ /* 0x000fe20000010990 */
[----:B------:R-:W-:Y:S01]  /*53c0*/  SHFL.UP PT, R153, R141, 0x4, RZ ;  /* 0x048000008d997989 */ /* 0x000fe200000e00ff */
[----:B------:R-:W-:Y:S02]  /*53d0*/  FADD.FTZ R146, R162, R147 ;  /* 0x00000093a2927221 */ /* 0x000fe40000010000 */
[----:B------:R-:W-:Y:S01]  /*53e0*/  FMUL.FTZ R145, R75, UR28 ;  /* 0x0000001c4b917c20 */ /* 0x000fe20008410000 */
[----:B------:R-:W0:Y:S01]  /*53f0*/  SHFL.UP PT, R147, R142, 0x4, RZ ;  /* 0x048000008e937989 */ /* 0x000e2200000e00ff */
[----:B------:R-:W-:Y:S02]  /*5400*/  FADD.FTZ R144, -R161, R144 ;  /* 0x00000090a1907221 */ /* 0x000fe40000010100 */
        /* <DEDUP_REMOVED lines=15> */
[C---:B------:R-:W-:Y:S02]  /*5500*/  FMUL.FTZ R145, R148.reuse, R151 ;  /* 0x0000009794917220 */ /* 0x040fe40000410000 */
[C---:B------:R-:W-:Y:S02]  /*5510*/  FMUL.FTZ R144, R148.reuse, R153 ;  /* 0x0000009994907220 */ /* 0x040fe40000410000 */
[-C--:B------:R-:W-:Y:S02]  /*5520*/  FMUL.FTZ R138, R148, R149.reuse ;  /* 0x00000095948a7220 */ /* 0x080fe40000410000 */
[C---:B------:R-:W-:Y:S02]  /*5530*/  FFMA.FTZ R149, R142.reuse, R149, R139 ;  /* 0x000000958e957223 */ /* 0x040fe4000001008b */
[----:B------:R-:W-:-:S02]  /*5540*/  FFMA.FTZ R146, R142, R153, R145 ;  /* 0x000000998e927223 */ /* 0x000fc40000010091 */
[----:B------:R-:W-:Y:S01]  /*5550*/  FFMA.FTZ R144, R142, R151, -R144 ;  /* 0x000000978e907223 */ /* 0x000fe20000010890 */
[----:B------:R-:W-:Y:S01]  /*5560*/  FSEL R149, R148, R149, !P2 ;  /* 0x0000009594957208 */ /* 0x000fe20005000000 */
[C---:B------:R-:W-:Y:S02]  /*5570*/  FMUL.FTZ R139, R73.reuse, UR29 ;  /* 0x0000001d498b7c20 */ /* 0x040fe40008410000 */
[----:B------:R-:W-:Y:S02]  /*5580*/  FMUL.FTZ R145, R73, UR28 ;  /* 0x0000001c49917c20 */ /* 0x000fe40008410000 */
[----:B------:R-:W-:Y:S02]  /*5590*/  @P2 FFMA.FTZ R142, R142, R147, -R138 ;  /* 0x000000938e8e2223 */ /* 0x000fe4000001088a */
[----:B------:R-:W-:Y:S02]  /*55a0*/  @P2 FADD.FTZ R143, R143, R144 ;  /* 0x000000908f8f2221 */ /* 0x000fe40000010000 */
[----:B------:R-:W-:Y:S01]  /*55b0*/  @P2 FADD.FTZ R141, R141, R146 ;  /* 0x000000928d8d2221 */ /* 0x000fe20000010000 */
[----:B------:R-:W-:Y:S01]  /*55c0*/  SHFL.UP PT, R144, R142, 0x8, RZ ;  /* 0x050000008e907989 */ /* 0x000fe200000e00ff */
[----:B------:R-:W-:Y:S01]  /*55d0*/  FFMA.FTZ R139, R72, UR28, -R139 ;  /* 0x0000001c488b7c23 */ /* 0x000fe2000801088b */
[----:B------:R-:W-:Y:S01]  /*55e0*/  ISETP.GE.AND P2, PT, R104, 0x8, PT ;  /* 0x000000086800780c */ /* 0x000fe20003f46270 */
[----:B------:R-:W-:Y:S01]  /*55f0*/  FFMA.FTZ R145, R72, UR29, R145 ;  /* 0x0000001d48917c23 */ /* 0x000fe20008010091 */
[----:B------:R-:W0:Y:S01]  /*5600*/  SHFL.UP PT, R147, R143, 0x8, RZ ;  /* 0x050000008f937989 */ /* 0x000e2200000e00ff */
[----:B------:R-:W-:-:S02]  /*5610*/  FMUL.FTZ R156, R158, R139 ;  /* 0x0000008b9e9c7220 */ /* 0x000fc40000410000 */
[----:B------:R-:W-:Y:S01]  /*5620*/  FMUL.FTZ R155, R158, R145 ;  /* 0x000000919e9b7220 */ /* 0x000fe20000410000 */
[----:B------:R-:W1:Y:S01]  /*5630*/  SHFL.UP PT, R148, R141, 0x8, RZ ;  /* 0x050000008d947989 */ /* 0x000e6200000e00ff */
[C---:B------:R-:W-:Y:S02]  /*5640*/  FMUL.FTZ R139, R79.reuse, UR29 ;  /* 0x0000001d4f8b7c20 */ /* 0x040fe40008410000 */
[----:B------:R-:W-:Y:S01]  /*5650*/  FMUL.FTZ R145, R79, UR28 ;  /* 0x0000001c4f917c20 */ /* 0x000fe20008410000 */
[----:B------:R-:W2:Y:S01]  /*5660*/  SHFL.UP PT, R146, R149, 0x8, RZ ;  /* 0x0500000095927989 */ /* 0x000ea200000e00ff */
[----:B------:R-:W-:Y:S02]  /*5670*/  FADD.FTZ R191, R156, R191 ;  /* 0x000000bf9cbf7221 */ /* 0x000fe40000010000 */
[----:B------:R-:W-:Y:S02]  /*5680*/  FADD.FTZ R150, -R155, R150 ;  /* 0x000000969b967221 */ /* 0x000fe40000010100 */
        /* <DEDUP_REMOVED lines=16> */
[C---:B-1----:R-:W-:Y:S02]  /*5790*/  FMUL.FTZ R138, R149.reuse, R148 ;  /* 0x00000094958a7220 */ /* 0x042fe40000410000 */
[----:B--2---:R-:W-:Y:S02]  /*57a0*/  FMUL.FTZ R139, R149, R146 ;  /* 0x00000092958b7220 */ /* 0x004fe40000410000 */
[----:B------:R-:W-:-:S02]  /*57b0*/  FFMA.FTZ R148, R142, R148, R151 ;  /* 0x000000948e947223 */ /* 0x000fc40000010097 */
[C---:B------:R-:W-:Y:S02]  /*57c0*/  FFMA.FTZ R146, R142.reuse, R146, R145 ;  /* 0x000000928e927223 */ /* 0x040fe40000010091 */
[C---:B------:R-:W-:Y:S02]  /*57d0*/  FFMA.FTZ R138, R142.reuse, R147, -R138 ;  /* 0x000000938e8a7223 */ /* 0x040fe4000001088a */
[----:B------:R-:W-:Y:S01]  /*57e0*/  @P2 FFMA.FTZ R142, R142, R144, -R139 ;  /* 0x000000908e8e2223 */ /* 0x000fe2000001088b */
[----:B------:R-:W-:Y:S01]  /*57f0*/  FSEL R146, R149, R146, !P2 ;  /* 0x0000009295927208 */ /* 0x000fe20005000000 */
[C---:B------:R-:W-:Y:S02]  /*5800*/  FMUL.FTZ R139, R77.reuse, UR29 ;  /* 0x0000001d4d8b7c20 */ /* 0x040fe40008410000 */
[----:B------:R-:W-:Y:S01]  /*5810*/  FMUL.FTZ R145, R77, UR28 ;  /* 0x0000001c4d917c20 */ /* 0x000fe20008410000 */
[----:B------:R-:W0:Y:S01]  /*5820*/  SHFL.UP PT, R147, R142, 0x10, RZ ;  /* 0x060000008e937989 */ /* 0x000e2200000e00ff */
[----:B------:R-:W-:-:S02]  /*5830*/  FADD.FTZ R152, R46, R46 ;  /* 0x0000002e2e987221 */ /* 0x000fc40000010000 */
[C---:B------:R-:W-:Y:S02]  /*5840*/  FFMA.FTZ R139, R76.reuse, UR28, -R139 ;  /* 0x0000001c4c8b7c23 */ /* 0x040fe4000801088b */
[----:B------:R-:W-:Y:S02]  /*5850*/  FFMA.FTZ R145, R76, UR29, R145 ;  /* 0x0000001d4c917c23 */ /* 0x000fe40008010091 */
[----:B------:R-:W-:Y:S02]  /*5860*/  @P2 FADD.FTZ R143, R143, R138 ;  /* 0x0000008a8f8f2221 */ /* 0x000fe40000010000 */
[C---:B------:R-:W-:Y:S02]  /*5870*/  FMUL.FTZ R151, R152.reuse, R139 ;  /* 0x0000008b98977220 */ /* 0x040fe40000410000 */
[----:B------:R-:W-:Y:S01]  /*5880*/  FMUL.FTZ R150, R152, R145 ;  /* 0x0000009198967220 */ /* 0x000fe20000410000 */
[----:B------:R-:W1:Y:S01]  /*5890*/  SHFL.UP PT, R195, R143, 0x10, RZ ;  /* 0x060000008fc37989 */ /* 0x000e6200000e00ff */
[----:B------:R-:W-:Y:S01]  /*58a0*/  @P2 FADD.FTZ R141, R141, R148 ;  /* 0x000000948d8d2221 */ /* 0x000fe20000010000 */
[----:B------:R-:W-:Y:S01]  /*58b0*/  ISETP.GE.AND P2, PT, R104, 0x10, PT ;  /* 0x000000106800780c */ /* 0x000fe20003f46270 */
[----:B------:R-:W-:-:S02]  /*58c0*/  FADD.FTZ R192, R151, R192 ;  /* 0x000000c097c07221 */ /* 0x000fc40000010000 */
[----:B------:R-:W-:Y:S01]  /*58d0*/  FADD.FTZ R138, -R150, R191 ;  /* 0x000000bf968a7221 */ /* 0x000fe20000010100 */
[----:B------:R-:W-:Y:S01]  /*58e0*/  SHFL.UP PT, R197, R141, 0x10, RZ ;  /* 0x060000008dc57989 */ /* 0x000fe200000e00ff */
[C---:B------:R-:W-:Y:S02]  /*58f0*/  FMUL.FTZ R139, R83.reuse, UR29 ;  /* 0x0000001d538b7c20 */ /* 0x040fe40008410000 */
[C---:B------:R-:W-:Y:S01]  /*5900*/  FMUL.FTZ R148, R182.reuse, -R192 ;  /* 0x800000c0b6947220 */ /* 0x040fe20000410000 */
[----:B------:R-:W2:Y:S01]  /*5910*/  SHFL.UP PT, R191, R146, 0x10, RZ ;  /* 0x0600000092bf7989 */ /* 0x000ea200000e00ff */
[----:B------:R-:W-:Y:S02]  /*5920*/  FMUL.FTZ R145, R83, UR28 ;  /* 0x0000001c53917c20 */ /* 0x000fe40008410000 */
[----:B------:R-:W-:Y:S02]  /*5930*/  FMUL.FTZ R144, R182, -R138 ;  /* 0x8000008ab6907220 */ /* 0x000fe40000410000 */
[----:B------:R-:W-:-:S02]  /*5940*/  FFMA.FTZ R139, R82, UR28, -R139 ;  /* 0x0000001c528b7c23 */ /* 0x000fc4000801088b */
[C---:B------:R-:W-:Y:S02]  /*5950*/  FFMA.FTZ R138, R183.reuse, R138, R148 ;  /* 0x0000008ab78a7223 */ /* 0x040fe40000010094 */
[----:B------:R-:W-:Y:S02]  /*5960*/  FFMA.FTZ R145, R82, UR29, R145 ;  /* 0x0000001d52917c23 */ /* 0x000fe40008010091 */
[----:B------:R-:W-:Y:S02]  /*5970*/  FFMA.FTZ R199, R183, R192, -R144 ;  /* 0x000000c0b7c77223 */ /* 0x000fe40000010890 */
[C---:B------:R-:W-:Y:S02]  /*5980*/  FMUL.FTZ R148, R224.reuse, R139 ;  /* 0x0000008be0947220 */ /* 0x040fe40000410000 */
[----:B------:R-:W-:Y:S02]  /*5990*/  FMUL.FTZ R149, R224, R145 ;  /* 0x00000091e0957220 */ /* 0x000fe40000410000 */
[----:B------:R-:W-:-:S02]  /*59a0*/  FADD.FTZ R199, R148, R199 ;  /* 0x000000c794c77221 */ /* 0x000fc40000010000 */
[----:B------:R-:W-:Y:S02]  /*59b0*/  FADD.FTZ R138, -R149, R138 ;  /* 0x0000008a958a7221 */ /* 0x000fe40000010100 */
[C---:B------:R-:W-:Y:S02]  /*59c0*/  FMUL.FTZ R139, R184.reuse, -R199 ;  /* 0x800000c7b88b7220 */ /* 0x040fe40000410000 */
[-C--:B------:R-:W-:Y:S02]  /*59d0*/  FMUL.FTZ R144, R184, -R138.reuse ;  /* 0x8000008ab8907220 */ /* 0x080fe40000410000 */
[----:B------:R-:W-:Y:S02]  /*59e0*/  FFMA.FTZ R194, R185, R138, R139 ;  /* 0x0000008ab9c27223 */ /* 0x000fe4000001008b */
[C---:B0-----:R-:W-:Y:S02]  /*59f0*/  FMUL.FTZ R139, R146.reuse, R147 ;  /* 0x00000093928b7220 */ /* 0x041fe40000410000 */
[----:B-1----:R-:W-:-:S02]  /*5a00*/  FMUL.FTZ R145, R146, R195 ;  /* 0x000000c392917220 */ /* 0x002fc40000410000 */
[-C--:B--2---:R-:W-:Y:S02]  /*5a10*/  FMUL.FTZ R138, R146, R191.reuse ;  /* 0x000000bf928a7220 */ /* 0x084fe40000410000 */
[----:B------:R-:W-:Y:S02]  /*5a20*/  FFMA.FTZ R191, R142, R191, R139 ;  /* 0x000000bf8ebf7223 */ /* 0x000fe4000001008b */
[----:B------:R-:W-:Y:S02]  /*5a30*/  FFMA.FTZ R199, R185, R199, -R144 ;  /* 0x000000c7b9c77223 */ /* 0x000fe40000010890 */
[C---:B------:R-:W-:Y:S01]  /*5a40*/  FMUL.FTZ R144, R146.reuse, R197 ;  /* 0x000000c592907220 */ /* 0x040fe20000410000 */
[----:B------:R-:W-:Y:S01]  /*5a50*/  FSEL R146, R146, R191, !P2 ;  /* 0x000000bf92927208 */ /* 0x000fe20005000000 */
[----:B------:R-:W-:Y:S02]  /*5a60*/  FFMA.FTZ R192, R142, R197, R145 ;  /* 0x000000c58ec07223 */ /* 0x000fe40000010091 */
[----:B------:R-:W-:-:S02]  /*5a70*/  FMUL.FTZ R145, R81, UR28 ;  /* 0x0000001c51917c20 */ /* 0x000fc40008410000 */
[C---:B------:R-:W-:Y:S01]  /*5a80*/  FFMA.FTZ R144, R142.reuse, R195, -R144 ;  /* 0x000000c38e907223 */ /* 0x040fe20000010890 */
[----:B------:R-:W0:Y:S01]  /*5a90*/  SHFL.UP PT, R146, R146, 0x1, RZ ;  /* 0x0420000092927989 */ /* 0x000e2200000e00ff */
[----:B------:R-:W-:Y:S02]  /*5aa0*/  @P2 FFMA.FTZ R142, R142, R147, -R138 ;  /* 0x000000938e8e2223 */ /* 0x000fe4000001088a */
[----:B------:R-:W-:Y:S02]  /*5ab0*/  FMUL.FTZ R139, R81, UR29 ;  /* 0x0000001d518b7c20 */ /* 0x000fe40008410000 */
[C---:B------:R-:W-:Y:S02]  /*5ac0*/  FFMA.FTZ R138, R80.reuse, UR29, R145 ;  /* 0x0000001d508a7c23 */ /* 0x040fe40008010091 */
[----:B------:R-:W-:Y:S01]  /*5ad0*/  @P2 FADD.FTZ R141, R141, R192 ;  /* 0x000000c08d8d2221 */ /* 0x000fe20000010000 */
[----:B------:R-:W1:Y:S01]  /*5ae0*/  SHFL.UP PT, R142, R142, 0x1, RZ ;  /* 0x042000008e8e7989 */ /* 0x000e6200000e00ff */
[----:B------:R-:W-:-:S02]  /*5af0*/  FFMA.FTZ R192, R80, UR28, -R139 ;  /* 0x0000001c50c07c23 */ /* 0x000fc4000801088b */
[C---:B------:R-:W-:Y:S02]  /*5b00*/  FMUL.FTZ R191, R223.reuse, R138 ;  /* 0x0000008adfbf7220 */ /* 0x040fe40000410000 */
[----:B------:R-:W-:Y:S01]  /*5b10*/  FMUL.FTZ R192, R223, R192 ;  /* 0x000000c0dfc07220 */ /* 0x000fe20000410000 */
[----:B------:R-:W-:Y:S01]  /*5b20*/  SHFL.UP PT, R141, R141, 0x1, RZ ;  /* 0x042000008d8d7989 */ /* 0x000fe200000e00ff */
[----:B------:R-:W-:Y:S02]  /*5b30*/  FADD.FTZ R194, -R191, R194 ;  /* 0x000000c2bfc27221 */ /* 0x000fe40000010100 */
[----:B------:R-:W-:Y:S02]  /*5b40*/  FMUL.FTZ R139, R87, UR29 ;  /* 0x0000001d578b7c20 */ /* 0x000fe40008410000 */
[----:B------:R-:W-:Y:S02]  /*5b50*/  FADD.FTZ R199, R192, R199 ;  /* 0x000000c7c0c77221 */ /* 0x000fe40000010000 */
[----:B------:R-:W-:-:S02]  /*5b60*/  FMUL.FTZ R138, R186, -R194 ;  /* 0x800000c2ba8a7220 */ /* 0x000fc40000410000 */
[----:B------:R-:W-:Y:S02]  /*5b70*/  FMUL.FTZ R145, R87, UR28 ;  /* 0x0000001c57917c20 */ /* 0x000fe40008410000 */
[----:B------:R-:W-:Y:S02]  /*5b80*/  FFMA.FTZ R139, R86, UR28, -R139 ;  /* 0x0000001c568b7c23 */ /* 0x000fe4000801088b */
[-C--:B------:R-:W-:Y:S02]  /*5b90*/  FFMA.FTZ R147, R187, R199.reuse, -R138 ;  /* 0x000000c7bb937223 */ /* 0x080fe4000001088a */
[----:B------:R-:W-:Y:S01]  /*5ba0*/  @P2 FADD.FTZ R143, R143, R144 ;  /* 0x000000908f8f2221 */ /* 0x000fe20000010000 */
[----:B------:R-:W-:Y:S01]  /*5bb0*/  ISETP.GT.U32.AND P2, PT, R140, 0x17, PT ;  /* 0x000000178c00780c */ /* 0x000fe20003f44070 */
[----:B------:R-:W-:Y:S02]  /*5bc0*/  FMUL.FTZ R199, R186, -R199 ;  /* 0x800000c7bac77220 */ /* 0x000fe40000410000 */
[----:B------:R-:W-:-:S02]  /*5bd0*/  FFMA.FTZ R145, R86, UR29, R145 ;  /* 0x0000001d56917c23 */ /* 0x000fc40008010091 */
[C---:B------:R-:W-:Y:S01]  /*5be0*/  FMUL.FTZ R200, R220.reuse, R139 ;  /* 0x0000008bdcc87220 */ /* 0x040fe20000410000 */
[----:B------:R-:W2:Y:S01]  /*5bf0*/  SHFL.UP PT, R143, R143, 0x1, RZ ;  /* 0x042000008f8f7989 */ /* 0x000ea200000e00ff */
[----:B------:R-:W-:Y:S02]  /*5c00*/  FFMA.FTZ R194, R187, R194, R199 ;  /* 0x000000c2bbc27223 */ /* 0x000fe400000100c7 */
[----:B------:R-:W-:Y:S02]  /*5c10*/  FMUL.FTZ R199, R220, R145 ;  /* 0x00000091dcc77220 */ /* 0x000fe40000410000 */
[----:B------:R-:W-:Y:S02]  /*5c20*/  FADD.FTZ R147, R200, R147 ;  /* 0x00000093c8937221 */ /* 0x000fe40000010000 */
[----:B------:R-:W-:Y:S02]  /*5c30*/  FADD.FTZ R194, -R199, R194 ;  /* 0x000000c2c7c27221 */ /* 0x000fe40000010100 */
[----:B------:R-:W-:-:S02]  /*5c40*/  FMUL.FTZ R139, R188, -R147 ;  /* 0x80000093bc8b7220 */ /* 0x000fc40000410000 */
[C---:B0-----:R-:W-:Y:S02]  /*5c50*/  FMUL.FTZ R102, R146.reuse, R204 ;  /* 0x000000cc92667220 */ /* 0x041fe40000410000 */
[-C--:B------:R-:W-:Y:S02]  /*5c60*/  FMUL.FTZ R103, R146, R201.reuse ;  /* 0x000000c992677220 */ /* 0x080fe40000410000 */
[-C--:B------:R-:W-:Y:S02]  /*5c70*/  FMUL.FTZ R138, R188, -R194.reuse ;  /* 0x800000c2bc8a7220 */ /* 0x080fe40000410000 */
[----:B------:R-:W-:Y:S02]  /*5c80*/  FFMA.FTZ R194, R189, R194, R139 ;  /* 0x000000c2bdc27223 */ /* 0x000fe4000001008b */
[C---:B-1----:R-:W-:Y:S02]  /*5c90*/  FFMA.FTZ R102, R142.reuse, R201, -R102 ;  /* 0x000000c98e667223 */ /* 0x042fe40000010866 */
[----:B------:R-:W-:-:S02]  /*5ca0*/  FFMA.FTZ R142, R142, R204, R103 ;  /* 0x000000cc8e8e7223 */ /* 0x000fc40000010067 */
[C---:B------:R-:W-:Y:S02]  /*5cb0*/  FMUL.FTZ R139, R85.reuse, UR28 ;  /* 0x0000001c558b7c20 */ /* 0x040fe40008410000 */
[----:B------:R-:W-:Y:S02]  /*5cc0*/  FMUL.FTZ R103, R85, UR29 ;  /* 0x0000001d55677c20 */ /* 0x000fe40008410000 */
[C---:B------:R-:W-:Y:S02]  /*5cd0*/  FFMA.FTZ R139, R84.reuse, UR29, R139 ;  /* 0x0000001d548b7c23 */ /* 0x040fe4000801008b */
[----:B------:R-:W-:Y:S02]  /*5ce0*/  FFMA.FTZ R103, R84, UR28, -R103 ;  /* 0x0000001c54677c23 */ /* 0x000fe40008010867 */
[C---:B------:R-:W-:Y:S02]  /*5cf0*/  FMUL.FTZ R197, R226.reuse, R139 ;  /* 0x0000008be2c57220 */ /* 0x040fe40000410000 */
[----:B------:R-:W-:Y:S01]  /*5d00*/  FFMA.FTZ R147, R189, R147, -R138 ;  /* 0x00000093bd937223 */ /* 0x000fe2000001088a */
[----:B------:R-:W-:Y:S01]  /*5d10*/  MOV R138, UR21 ;  /* 0x00000015008a7c02 */ /* 0x000fe20008000f00 */
[----:B------:R-:W-:-:S02]  /*5d20*/  FMUL.FTZ R198, R226, R103 ;  /* 0x00000067e2c67220 */ /* 0x000fc40000410000 */
[----:B------:R-:W-:Y:S01]  /*5d30*/  FADD.FTZ R194, -R197, R194 ;  /* 0x000000c2c5c27221 */ /* 0x000fe20000010100 */
[----:B------:R-:W-:Y:S01]  /*5d40*/  ISETP.GE.OR P0, PT, R138, c[0x0][0x174], P0 ;  /* 0x00005d008a007a0c */ /* 0x000fe20000706670 */
[----:B------:R-:W-:Y:S02]  /*5d50*/  FADD.FTZ R147, R198, R147 ;  /* 0x00000093c6937221 */ /* 0x000fe40000010000 */
[----:B--2---:R-:W-:Y:S02]  /*5d60*/  @P1 FADD.FTZ R201, R143, R102 ;  /* 0x000000668fc91221 */ /* 0x004fe40000010000 */
[C---:B------:R-:W-:Y:S02]  /*5d70*/  FMUL.FTZ R102, R190.reuse, -R194 ;  /* 0x800000c2be667220 */ /* 0x040fe40000410000 */
[----:B------:R-:W-:Y:S02]  /*5d80*/  FMUL.FTZ R103, R190, -R147 ;  /* 0x80000093be677220 */ /* 0x000fe40000410000 */
[----:B------:R-:W-:Y:S01]  /*5d90*/  @P1 FADD.FTZ R204, R141, R142 ;  /* 0x0000008e8dcc1221 */ /* 0x000fe20000010000 */
[----:B------:R-:W-:Y:S01]  /*5da0*/  ISETP.GT.U32.AND P1, PT, R140, 0xf, PT ;  /* 0x0000000f8c00780c */ /* 0x000fe20003f24070 */
[----:B------:R-:W-:-:S02]  /*5db0*/  FMUL.FTZ R139, R91, UR28 ;  /* 0x0000001c5b8b7c20 */ /* 0x000fc40008410000 */
[----:B------:R-:W-:Y:S02]  /*5dc0*/  FMUL.FTZ R141, R171, R3 ;  /* 0x00000003ab8d7220 */ /* 0x000fe40000410000 */
[C---:B------:R-:W-:Y:S02]  /*5dd0*/  FFMA.FTZ R142, R137.reuse, R147, -R102 ;  /* 0x00000093898e7223 */ /* 0x040fe40000010866 */
[----:B------:R-:W-:Y:S02]  /*5de0*/  FFMA.FTZ R143, R137, R194, R103 ;  /* 0x000000c2898f7223 */ /* 0x000fe40000010067 */
[----:B------:R-:W-:Y:S02]  /*5df0*/  FMUL.FTZ R102, R171, -R2 ;  /* 0x80000002ab667220 */ /* 0x000fe40000410000 */
[----:B------:R-:W-:Y:S02]  /*5e00*/  FMUL.FTZ R103, R91, UR29 ;  /* 0x0000001d5b677c20 */ /* 0x000fe40008410000 */
[----:B------:R-:W-:-:S02]  /*5e10*/  FFMA.FTZ R139, R90, UR29, R139 ;  /* 0x0000001d5a8b7c23 */ /* 0x000fc4000801008b */
[C---:B------:R-:W-:Y:S02]  /*5e20*/  FFMA.FTZ R141, R172.reuse, R2, -R141 ;  /* 0x00000002ac8d7223 */ /* 0x040fe4000001088d */
[----:B------:R-:W-:Y:S02]  /*5e30*/  FFMA.FTZ R138, R172, -R3, R102 ;  /* 0x80000003ac8a7223 */ /* 0x000fe40000010066 */
[----:B------:R-:W-:Y:S02]  /*5e40*/  FFMA.FTZ R103, R90, UR28, -R103 ;  /* 0x0000001c5a677c23 */ /* 0x000fe40008010867 */
[----:B------:R-:W-:Y:S02]  /*5e50*/  FMUL.FTZ R102, R216, R139 ;  /* 0x0000008bd8667220 */ /* 0x000fe40000410000 */
[C---:B------:R-:W-:Y:S02]  /*5e60*/  FMUL.FTZ R139, R174.reuse, -R141 ;  /* 0x8000008dae8b7220 */ /* 0x040fe40000410000 */
[----:B------:R-:W-:-:S02]  /*5e70*/  FMUL.FTZ R140, R174, -R138 ;  /* 0x8000008aae8c7220 */ /* 0x000fc40000410000 */
[----:B------:R-:W-:Y:S02]  /*5e80*/  FMUL.FTZ R103, R216, R103 ;  /* 0x00000067d8677220 */ /* 0x000fe40000410000 */
[----:B------:R-:W-:Y:S02]  /*5e90*/  FADD.FTZ R143, -R102, R143 ;  /* 0x0000008f668f7221 */ /* 0x000fe40000010100 */
[C---:B------:R-:W-:Y:S02]  /*5ea0*/  FFMA.FTZ R139, R175.reuse, R138, R139 ;  /* 0x0000008aaf8b7223 */ /* 0x040fe4000001008b */
[----:B------:R-:W-:Y:S02]  /*5eb0*/  FFMA.FTZ R140, R175, R141, -R140 ;  /* 0x0000008daf8c7223 */ /* 0x000fe4000001088c */
[----:B------:R-:W-:Y:S02]  /*5ec0*/  FADD.FTZ R142, R103, R142 ;  /* 0x0000008e678e7221 */ /* 0x000fe40000010000 */
[----:B------:R-:W-:-:S02]  /*5ed0*/  FMUL.FTZ R141, R136, -R143 ;  /* 0x8000008f888d7220 */ /* 0x000fc40000410000 */
[CC--:B------:R-:W-:Y:S02]  /*5ee0*/  FMUL.FTZ R138, R176.reuse, -R139.reuse ;  /* 0x8000008bb08a7220 */ /* 0x0c0fe40000410000 */
[----:B------:R-:W-:Y:S02]  /*5ef0*/  FMUL.FTZ R144, R176, -R140 ;  /* 0x8000008cb0907220 */ /* 0x000fe40000410000 */
[-C--:B------:R-:W-:Y:S02]  /*5f00*/  FMUL.FTZ R194, R136, -R142.reuse ;  /* 0x8000008e88c27220 */ /* 0x080fe40000410000 */
[----:B------:R-:W-:Y:S02]  /*5f10*/  FFMA.FTZ R146, R135, R142, -R141 ;  /* 0x0000008e87927223 */ /* 0x000fe4000001088d */
[C---:B------:R-:W-:Y:S02]  /*5f20*/  FFMA.FTZ R142, R177.reuse, R140, -R138 ;  /* 0x0000008cb18e7223 */ /* 0x040fe4000001088a */
[----:B------:R-:W-:-:S02]  /*5f30*/  FFMA.FTZ R144, R177, R139, R144 ;  /* 0x0000008bb1907223 */ /* 0x000fc40000010090 */
[----:B------:R-:W-:Y:S02]  /*5f40*/  FMUL.FTZ R139, R89, UR29 ;  /* 0x0000001d598b7c20 */ /* 0x000fe40008410000 */
[C---:B------:R-:W-:Y:S02]  /*5f50*/  FMUL.FTZ R145, R178.reuse, -R142 ;  /* 0x8000008eb2917220 */ /* 0x040fe40000410000 */
[----:B------:R-:W-:Y:S02]  /*5f60*/  FFMA.FTZ R147, R135, R143, R194 ;  /* 0x0000008f87937223 */ /* 0x000fe400000100c2 */
[----:B------:R-:W-:Y:S02]  /*5f70*/  FMUL.FTZ R143, R178, -R144 ;  /* 0x80000090b28f7220 */ /* 0x000fe40000410000 */
[----:B------:R-:W-:Y:S02]  /*5f80*/  FMUL.FTZ R141, R89, UR28 ;  /* 0x0000001c598d7c20 */ /* 0x000fe40008410000 */
[----:B------:R-:W-:-:S02]  /*5f90*/  FFMA.FTZ R140, R88, UR28, -R139 ;  /* 0x0000001c588c7c23 */ /* 0x000fc4000801088b */
[C---:B------:R-:W-:Y:S02]  /*5fa0*/  FFMA.FTZ R145, R179.reuse, R144, R145 ;  /* 0x00000090b3917223 */ /* 0x040fe40000010091 */
[----:B------:R-:W-:Y:S02]  /*5fb0*/  FFMA.FTZ R143, R179, R142, -R143 ;  /* 0x0000008eb38f7223 */ /* 0x000fe4000001088f */
[----:B------:R-:W-:Y:S02]  /*5fc0*/  FFMA.FTZ R138, R88, UR29, R141 ;  /* 0x0000001d588a7c23 */ /* 0x000fe4000801008d */
[----:B------:R-:W-:Y:S02]  /*5fd0*/  FMUL.FTZ R139, R213, R140 ;  /* 0x0000008cd58b7220 */ /* 0x000fe40000410000 */
[C---:B------:R-:W-:Y:S02]  /*5fe0*/  FMUL.FTZ R140, R180.reuse, -R145 ;  /* 0x80000091b48c7220 */ /* 0x040fe40000410000 */
[----:B------:R-:W-:-:S02]  /*5ff0*/  FMUL.FTZ R142, R180, -R143 ;  /* 0x8000008fb48e7220 */ /* 0x000fc40000410000 */
[----:B------:R-:W-:Y:S02]  /*6000*/  FMUL.FTZ R138, R213, R138 ;  /* 0x0000008ad58a7220 */ /* 0x000fe40000410000 */
[C---:B------:R-:W-:Y:S02]  /*6010*/  FFMA.FTZ R140, R181.reuse, R143, -R140 ;  /* 0x0000008fb58c7223 */ /* 0x040fe4000001088c */
[----:B------:R-:W-:Y:S02]  /*6020*/  FFMA.FTZ R142, R181, R145, R142 ;  /* 0x00000091b58e7223 */ /* 0x000fe4000001008e */
[----:B------:R-:W-:Y:S02]  /*6030*/  FADD.FTZ R147, -R138, R147 ;  /* 0x000000938a937221 */ /* 0x000fe40000010100 */
[C---:B------:R-:W-:Y:S02]  /*6040*/  FMUL.FTZ R143, R182.reuse, -R140 ;  /* 0x8000008cb68f7220 */ /* 0x040fe40000410000 */
[----:B------:R-:W-:-:S02]  /*6050*/  FMUL.FTZ R141, R182, -R142 ;  /* 0x8000008eb68d7220 */ /* 0x000fc40000410000 */
[----:B------:R-:W-:Y:S02]  /*6060*/  FADD.FTZ R146, R139, R146 ;  /* 0x000000928b927221 */ /* 0x000fe40000010000 */
[----:B------:R-:W-:Y:S02]  /*6070*/  FMUL.FTZ R144, R134, -R147 ;  /* 0x8000009386907220 */ /* 0x000fe40000410000 */
[C---:B------:R-:W-:Y:S02]  /*6080*/  FFMA.FTZ R142, R183.reuse, R142, R143 ;  /* 0x0000008eb78e7223 */ /* 0x040fe4000001008f */
[----:B------:R-:W-:Y:S02]  /*6090*/  FFMA.FTZ R140, R183, R140, -R141 ;  /* 0x0000008cb78c7223 */ /* 0x000fe4000001088d */
[----:B------:R-:W-:Y:S02]  /*60a0*/  FFMA.FTZ R194, R133, R146, -R144 ;  /* 0x0000009285c27223 */ /* 0x000fe40000010890 */
[----:B------:R-:W-:-:S02]  /*60b0*/  FMUL.FTZ R141, R95, UR29 ;  /* 0x0000001d5f8d7c20 */ /* 0x000fc40008410000 */
[C---:B------:R-:W-:Y:S02]  /*60c0*/  FMUL.FTZ R144, R184.reuse, -R142 ;  /* 0x8000008eb8907220 */ /* 0x040fe40000410000 */
[----:B------:R-:W-:Y:S02]  /*60d0*/  FMUL.FTZ R143, R95, UR28 ;  /* 0x0000001c5f8f7c20 */ /* 0x000fe40008410000 */
[-C--:B------:R-:W-:Y:S02]  /*60e0*/  FMUL.FTZ R145, R184, -R140.reuse ;  /* 0x8000008cb8917220 */ /* 0x080fe40000410000 */
[----:B------:R-:W-:Y:S02]  /*60f0*/  FFMA.FTZ R141, R94, UR28, -R141 ;  /* 0x0000001c5e8d7c23 */ /* 0x000fe4000801088d */
[----:B------:R-:W-:Y:S02]  /*6100*/  FFMA.FTZ R144, R185, R140, -R144 ;  /* 0x0000008cb9907223 */ /* 0x000fe40000010890 */
[----:B------:R-:W-:-:S02]  /*6110*/  FMUL.FTZ R202, R134, -R146 ;  /* 0x8000009286ca7220 */ /* 0x000fc40000410000 */
[----:B------:R-:W-:Y:S02]  /*6120*/  FFMA.FTZ R143, R94, UR29, R143 ;  /* 0x0000001d5e8f7c23 */ /* 0x000fe4000801008f */
[----:B------:R-:W-:Y:S02]  /*6130*/  FFMA.FTZ R145, R185, R142, R145 ;  /* 0x0000008eb9917223 */ /* 0x000fe40000010091 */
[----:B------:R-:W-:Y:S02]  /*6140*/  FMUL.FTZ R141, R210, R141 ;  /* 0x0000008dd28d7220 */ /* 0x000fe40000410000 */
[----:B------:R-:W-:Y:S02]  /*6150*/  FMUL.FTZ R146, R186, -R144 ;  /* 0x80000090ba927220 */ /* 0x000fe40000410000 */
[----:B------:R-:W-:Y:S02]  /*6160*/  FFMA.FTZ R147, R133, R147, R202 ;  /* 0x0000009385937223 */ /* 0x000fe400000100ca */
[----:B------:R-:W-:-:S02]  /*6170*/  FMUL.FTZ R140, R210, R143 ;  /* 0x0000008fd28c7220 */ /* 0x000fc40000410000 */
[-C--:B------:R-:W-:Y:S02]  /*6180*/  FMUL.FTZ R142, R186, -R145.reuse ;  /* 0x80000091ba8e7220 */ /* 0x080fe40000410000 */
[----:B------:R-:W-:Y:S02]  /*6190*/  FADD.FTZ R194, R141, R194 ;  /* 0x000000c28dc27221 */ /* 0x000fe40000010000 */
[C---:B------:R-:W-:Y:S02]  /*61a0*/  FFMA.FTZ R146, R187.reuse, R145, R146 ;  /* 0x00000091bb927223 */ /* 0x040fe40000010092 */
[----:B------:R-:W-:Y:S02]  /*61b0*/  FADD.FTZ R147, -R140, R147 ;  /* 0x000000938c937221 */ /* 0x000fe40000010100 */
[----:B------:R-:W-:Y:S02]  /*61c0*/  FFMA.FTZ R142, R187, R144, -R142 ;  /* 0x00000090bb8e7223 */ /* 0x000fe4000001088e */
[----:B------:R-:W-:-:S02]  /*61d0*/  FMUL.FTZ R212, R132, -R194 ;  /* 0x800000c284d47220 */ /* 0x000fc40000410000 */
[----:B------:R-:W-:Y:S02]  /*61e0*/  FMUL.FTZ R143, R188, -R146 ;  /* 0x80000092bc8f7220 */ /* 0x000fe40000410000 */
[-C--:B------:R-:W-:Y:S02]  /*61f0*/  FMUL.FTZ R145, R132, -R147.reuse ;  /* 0x8000009384917220 */ /* 0x080fe40000410000 */
[-C--:B------:R-:W-:Y:S02]  /*6200*/  FMUL.FTZ R144, R188, -R142.reuse ;  /* 0x8000008ebc907220 */ /* 0x080fe40000410000 */
[----:B------:R-:W-:Y:S02]  /*6210*/  FFMA.FTZ R205, R131, R147, R212 ;  /* 0x0000009383cd7223 */ /* 0x000fe400000100d4 */
[C---:B------:R-:W-:Y:S02]  /*6220*/  FFMA.FTZ R147, R189.reuse, R142, -R143 ;  /* 0x0000008ebd937223 */ /* 0x040fe4000001088f */
[----:B------:R-:W-:-:S02]  /*6230*/  FFMA.FTZ R146, R189, R146, R144 ;  /* 0x00000092bd927223 */ /* 0x000fc40000010090 */
[----:B------:R-:W-:Y:S02]  /*6240*/  FMUL.FTZ R143, R93, UR29 ;  /* 0x0000001d5d8f7c20 */ /* 0x000fe40008410000 */
[----:B------:R-:W-:Y:S02]  /*6250*/  FFMA.FTZ R202, R131, R194, -R145 ;  /* 0x000000c283ca7223 */ /* 0x000fe40000010891 */
[----:B------:R-:W-:Y:S02]  /*6260*/  FMUL.FTZ R195, R190, -R147 ;  /* 0x80000093bec37220 */ /* 0x000fe40000410000 */
[----:B------:R-:W-:Y:S02]  /*6270*/  FMUL.FTZ R145, R93, UR28 ;  /* 0x0000001c5d917c20 */ /* 0x000fe40008410000 */
[----:B------:R-:W-:Y:S02]  /*6280*/  FFMA.FTZ R144, R92, UR28, -R143 ;  /* 0x0000001c5c907c23 */ /* 0x000fe4000801088f */
[----:B------:R-:W-:-:S02]  /*6290*/  FMUL.FTZ R194, R190, -R146 ;  /* 0x80000092bec27220 */ /* 0x000fc40000410000 */
[----:B------:R-:W-:Y:S02]  /*62a0*/  FFMA.FTZ R195, R137, R146, R195 ;  /* 0x0000009289c37223 */ /* 0x000fe400000100c3 */
[----:B------:R-:W-:Y:S02]  /*62b0*/  FFMA.FTZ R142, R92, UR29, R145 ;  /* 0x0000001d5c8e7c23 */ /* 0x000fe40008010091 */
[----:B------:R-:W-:Y:S02]  /*62c0*/  FMUL.FTZ R143, R207, R144 ;  /* 0x00000090cf8f7220 */ /* 0x000fe40000410000 */
[----:B------:R-:W-:Y:S02]  /*62d0*/  FFMA.FTZ R194, R137, R147, -R194 ;  /* 0x0000009389c27223 */ /* 0x000fe400000108c2 */
[----:B------:R-:W-:Y:S02]  /*62e0*/  FMUL.FTZ R144, R136, -R195 ;  /* 0x800000c388907220 */ /* 0x000fe40000410000 */
[----:B------:R-:W-:-:S02]  /*62f0*/  FMUL.FTZ R142, R207, R142 ;  /* 0x0000008ecf8e7220 */ /* 0x000fc40000410000 */
[-C--:B------:R-:W-:Y:S02]  /*6300*/  FMUL.FTZ R146, R136, -R194.reuse ;  /* 0x800000c288927220 */ /* 0x080fe40000410000 */
[----:B------:R-:W-:Y:S02]  /*6310*/  FFMA.FTZ R194, R135, R194, -R144 ;  /* 0x000000c287c27223 */ /* 0x000fe40000010890 */
[----:B------:R-:W-:Y:S02]  /*6320*/  FADD.FTZ R205, -R142, R205 ;  /* 0x000000cd8ecd7221 */ /* 0x000fe40000010100 */
[----:B------:R-:W-:Y:S02]  /*6330*/  FADD.FTZ R202, R143, R202 ;  /* 0x000000ca8fca7221 */ /* 0x000fe40000010000 */
[----:B------:R-:W-:Y:S02]  /*6340*/  FFMA.FTZ R146, R135, R195, R146 ;  /* 0x000000c387927223 */ /* 0x000fe40000010092 */
[----:B------:R-:W-:-:S02]  /*6350*/  FMUL.FTZ R144, R134, -R194 ;  /* 0x800000c286907220 */ /* 0x000fc40000410000 */
[C---:B------:R-:W-:Y:S02]  /*6360*/  FMUL.FTZ R145, R130.reuse, -R205 ;  /* 0x800000cd82917220 */ /* 0x040fe40000410000 */
[----:B------:R-:W-:Y:S02]  /*6370*/  FMUL.FTZ R218, R130, -R202 ;  /* 0x800000ca82da7220 */ /* 0x000fe40000410000 */
[----:B------:R-:W-:Y:S02]  /*6380*/  FMUL.FTZ R147, R99, UR28 ;  /* 0x0000001c63937c20 */ /* 0x000fe40008410000 */
[----:B------:R-:W-:Y:S02]  /*6390*/  FFMA.FTZ R195, R133, R146, R144 ;  /* 0x0000009285c37223 */ /* 0x000fe40000010090 */
[----:B------:R-:W-:Y:S02]  /*63a0*/  FFMA.FTZ R212, R129, R202, -R145 ;  /* 0x000000ca81d47223 */ /* 0x000fe40000010891 */
[----:B------:R-:W-:-:S02]  /*63b0*/  FMUL.FTZ R146, R134, -R146 ;  /* 0x8000009286927220 */ /* 0x000fc40000410000 */
[----:B------:R-:W-:Y:S02]  /*63c0*/  FMUL.FTZ R145, R99, UR29 ;  /* 0x0000001d63917c20 */ /* 0x000fe40008410000 */
[----:B------:R-:W-:Y:S02]  /*63d0*/  FFMA.FTZ R209, R129, R205, R218 ;  /* 0x000000cd81d17223 */ /* 0x000fe400000100da */
[----:B------:R-:W-:Y:S02]  /*63e0*/  FFMA.FTZ R144, R98, UR29, R147 ;  /* 0x0000001d62907c23 */ /* 0x000fe40008010093 */
[----:B------:R-:W-:Y:S02]  /*63f0*/  FADD.FTZ R205, R37, R37 ;  /* 0x0000002525cd7221 */ /* 0x000fe40000010000 */
[----:B------:R-:W-:Y:S02]  /*6400*/  FFMA.FTZ R194, R133, R194, -R146 ;  /* 0x000000c285c27223 */ /* 0x000fe40000010892 */
[----:B------:R-:W-:-:S02]  /*6410*/  FMUL.FTZ R147, R132, -R195 ;  /* 0x800000c384937220 */ /* 0x000fc40000410000 */
[----:B------:R-:W-:Y:S02]  /*6420*/  FFMA.FTZ R146, R98, UR28, -R145 ;  /* 0x0000001c62927c23 */ /* 0x000fe40008010891 */
[----:B------:R-:W-:Y:S02]  /*6430*/  FMUL.FTZ R144, R205, R144 ;  /* 0x00000090cd907220 */ /* 0x000fe40000410000 */
[-C--:B------:R-:W-:Y:S02]  /*6440*/  FMUL.FTZ R202, R132, -R194.reuse ;  /* 0x800000c284ca7220 */ /* 0x080fe40000410000 */
[----:B------:R-:W-:Y:S02]  /*6450*/  FFMA.FTZ R147, R131, R194, -R147 ;  /* 0x000000c283937223 */ /* 0x000fe40000010893 */
[----:B------:R-:W-:Y:S02]  /*6460*/  FMUL.FTZ R145, R205, R146 ;  /* 0x00000092cd917220 */ /* 0x000fe40000410000 */
[----:B------:R-:W-:-:S02]  /*6470*/  FADD.FTZ R215, -R144, R209 ;  /* 0x000000d190d77221 */ /* 0x000fc40000010100 */
[----:B------:R-:W-:Y:S02]  /*6480*/  FFMA.FTZ R202, R131, R195, R202 ;  /* 0x000000c383ca7223 */ /* 0x000fe400000100ca */
[----:B------:R-:W-:Y:S02]  /*6490*/  FMUL.FTZ R194, R130, -R147 ;  /* 0x8000009382c27220 */ /* 0x000fe40000410000 */
[----:B------:R-:W-:Y:S02]  /*64a0*/  FADD.FTZ R195, R145, R212 ;  /* 0x000000d491c37221 */ /* 0x000fe40000010000 */
[----:B------:R-:W-:Y:S02]  /*64b0*/  FMUL.FTZ R209, R128, -R215 ;  /* 0x800000d780d17220 */ /* 0x000fe40000410000 */
[-C--:B------:R-:W-:Y:S02]  /*64c0*/  FFMA.FTZ R227, R129, R202.reuse, R194 ;  /* 0x000000ca81e37223 */ /* 0x080fe400000100c2 */
[----:B------:R-:W-:-:S02]  /*64d0*/  FMUL.FTZ R146, R130, -R202 ;  /* 0x800000ca82927220 */ /* 0x000fc40000410000 */
[-C--:B------:R-:W-:Y:S02]  /*64e0*/  FMUL.FTZ R194, R128, -R195.reuse ;  /* 0x800000c380c27220 */ /* 0x080fe40000410000 */
[----:B------:R-:W-:Y:S02]  /*64f0*/  FFMA.FTZ R229, R126, R195, -R209 ;  /* 0x000000c37ee57223 */ /* 0x000fe400000108d1 */
[----:B------:R-:W-:Y:S02]  /*6500*/  FFMA.FTZ R209, R129, R147, -R146 ;  /* 0x0000009381d17223 */ /* 0x000fe40000010892 */
[----:B------:R-:W-:Y:S02]  /*6510*/  FMUL.FTZ R195, R128, -R227 ;  /* 0x800000e380c37220 */ /* 0x000fe40000410000 */
[----:B------:R-:W-:Y:S02]  /*6520*/  FFMA.FTZ R218, R126, R215, R194 ;  /* 0x000000d77eda7223 */ /* 0x000fe400000100c2 */
[----:B------:R-:W-:-:S02]  /*6530*/  FMUL.FTZ R147, R97, UR29 ;  /* 0x0000001d61937c20 */ /* 0x000fc40008410000 */
[----:B------:R-:W-:Y:S02]  /*6540*/  FMUL.FTZ R215, R97, UR28 ;  /* 0x0000001c61d77c20 */ /* 0x000fe40008410000 */
[-C--:B------:R-:W-:Y:S02]  /*6550*/  FFMA.FTZ R195, R126, R209.reuse, -R195 ;  /* 0x000000d17ec37223 */ /* 0x080fe400000108c3 */
[----:B------:R-:W-:Y:S02]  /*6560*/  FMUL.FTZ R194, R128, -R209 ;  /* 0x800000d180c27220 */ /* 0x000fe40000410000 */
[----:B------:R-:W-:Y:S02]  /*6570*/  FADD.FTZ R209, R36, R36 ;  /* 0x0000002424d17221 */ /* 0x000fe40000010000 */
[C---:B------:R-:W-:Y:S02]  /*6580*/  FFMA.FTZ R146, R96.reuse, UR28, -R147 ;  /* 0x0000001c60927c23 */ /* 0x040fe40008010893 */
[----:B------:R-:W-:-:S02]  /*6590*/  FFMA.FTZ R202, R96, UR29, R215 ;  /* 0x0000001d60ca7c23 */ /* 0x000fc400080100d7 */
[----:B------:R-:W-:Y:S01]  /*65a0*/  FMUL.FTZ R212, R101, R204 ;  /* 0x000000cc65d47220 */ /* 0x000fe20000410000 */
[----:B------:R0:W1:Y:S01]  /*65b0*/  SHFL.DOWN PT, R215, R195, 0x1, 0x1f ;  /* 0x08201f00c3d77f89 */ /* 0x00006200000e0000 */
[C---:B------:R-:W-:Y:S02]  /*65c0*/  FMUL.FTZ R146, R209.reuse, R146 ;  /* 0x00000092d1927220 */ /* 0x040fe40000410000 */
[----:B------:R-:W-:Y:S02]  /*65d0*/  FMUL.FTZ R147, R209, R202 ;  /* 0x000000cad1937220 */ /* 0x000fe40000410000 */
[-C--:B------:R-:W-:Y:S02]  /*65e0*/  FMUL.FTZ R101, R101, R201.reuse ;  /* 0x000000c965657220 */ /* 0x080fe40000410000 */
[----:B------:R-:W-:Y:S02]  /*65f0*/  FFMA.FTZ R212, R100, R201, -R212 ;  /* 0x000000c964d47223 */ /* 0x000fe400000108d4 */
[----:B------:R-:W-:-:S02]  /*6600*/  FFMA.FTZ R194, R126, R227, R194 ;  /* 0x000000e37ec27223 */ /* 0x000fc400000100c2 */
[----:B------:R-:W-:Y:S02]  /*6610*/  FADD.FTZ R201, R146, R229 ;  /* 0x000000e592c97221 */ /* 0x000fe40000010000 */
[----:B------:R-:W-:Y:S01]  /*6620*/  FADD.FTZ R202, -R147, R218 ;  /* 0x000000da93ca7221 */ /* 0x000fe20000010100 */
[----:B------:R0:W2:Y:S01]  /*6630*/  SHFL.DOWN PT, R227, R194, 0x1, 0x1f ;  /* 0x08201f00c2e37f89 */ /* 0x0000a200000e0000 */
[----:B------:R-:W-:-:S03]  /*6640*/  FFMA.FTZ R100, R100, R204, R101 ;  /* 0x000000cc64647223 */ /* 0x000fc60000010065 */
[----:B------:R0:W3:Y:S04]  /*6650*/  SHFL.DOWN PT, R101, R201, 0x1, 0x1f ;  /* 0x08201f00c9657f89 */ /* 0x0000e800000e0000 */
[----:B------:R0:W4:Y:S01]  /*6660*/  SHFL.DOWN PT, R229, R202, 0x1, 0x1f ;  /* 0x08201f00cae57f89 */ /* 0x00012200000e0000 */
[----:B------:R-:W-:Y:S05]  /*6670*/  @!P6 BRA `(.L_x_10020) ;  /* 0x000000b00000e947 */ /* 0x000fea0003800000 */
[C---:B----4-:R-:W-:Y:S02]  /*6680*/  FMUL.FTZ R218, R194.reuse, R229 ;  /* 0x000000e5c2da7220 */ /* 0x050fe40000410000 */
[C---:B--2---:R-:W-:Y:S02]  /*6690*/  FMUL.FTZ R204, R194.reuse, R227 ;  /* 0x000000e3c2cc7220 */ /* 0x044fe40000410000 */
[-C--:B---3--:R-:W-:Y:S02]  /*66a0*/  FMUL.FTZ R228, R194, R101.reuse ;  /* 0x00000065c2e47220 */ /* 0x088fe40000410000 */
[----:B------:R-:W-:-:S02]  /*66b0*/  FFMA.FTZ R218, R195, R101, -R218 ;  /* 0x00000065c3da7223 */ /* 0x000fc400000108da */
[-C--:B01----:R-:W-:Y:S02]  /*66c0*/  FMUL.FTZ R194, R194, R215.reuse ;  /* 0x000000d7c2c27220 */ /* 0x083fe40000410000 */
[C---:B------:R-:W-:Y:S02]  /*66d0*/  FFMA.FTZ R204, R195.reuse, R215, -R204 ;  /* 0x000000d7c3cc7223 */ /* 0x040fe400000108cc */
[C---:B------:R-:W-:Y:S02]  /*66e0*/  FFMA.FTZ R101, R195.reuse, R229, R228 ;  /* 0x000000e5c3657223 */ /* 0x040fe400000100e4 */
[----:B------:R-:W-:Y:S01]  /*66f0*/  FFMA.FTZ R194, R195, R227, R194 ;  /* 0x000000e3c3c27223 */ /* 0x000fe200000100c2 */
[----:B------:R-:W-:Y:S01]  /*6700*/  MOV R195, R204 ;  /* 0x000000cc00c37202 */ /* 0x000fe20000000f00 */
[----:B------:R-:W-:Y:S02]  /*6710*/  FADD.FTZ R201, R201, R218 ;  /* 0x000000dac9c97221 */ /* 0x000fe40000010000 */
[----:B------:R-:W-:-:S02]  /*6720*/  FADD.FTZ R202, R202, R101 ;  /* 0x00000065caca7221 */ /* 0x000fc40000010000 */
.L_x_10020:
[----:B------:R-:W-:Y:S05]  /*6730*/  BSYNC B0 ;  /* 0x0000000000007941 */ /* 0x000fea0003800000 */
.L_x_10019:
[----:B---3--:R-:W-:Y:S01]  /*6740*/  FADD.FTZ R101, R193, R212 ;  /* 0x000000d4c1657221 */ /* 0x008fe20000010000 */
[----:B----4-:R3:W4:Y:S01]  /*6750*/  SHFL.DOWN PT, R229, R195, 0x2, 0x1f ;  /* 0x08401f00c3e57f89 */ /* 0x01072200000e0000 */
[----:B------:R-:W-:Y:S01]  /*6760*/  FADD.FTZ R193, RZ, R100 ;  /* 0x00000064ffc17221 */ /* 0x000fe20000010000 */
[----:B------:R-:W-:Y:S01]  /*6770*/  BSSY B0, `(.L_x_10021) ;  /* 0x0000013000007945 */ /* 0x000fe20003800000 */
[C---:B--2---:R-:W-:Y:S01]  /*6780*/  FMUL.FTZ R227, R97.reuse, R101 ;  /* 0x0000006561e37220 */ /* 0x044fe20000410000 */
[----:B------:R3:W2:Y:S01]  /*6790*/  SHFL.DOWN PT, R231, R194, 0x2, 0x1f ;  /* 0x08401f00c2e77f89 */ /* 0x0006a200000e0000 */
[----:B------:R-:W-:-:S02]  /*67a0*/  FMUL.FTZ R218, R97, R193 ;  /* 0x000000c161da7220 */ /* 0x000fc40000410000 */
[----:B------:R-:W-:Y:S01]  /*67b0*/  FMUL.FTZ R97, R128, R193 ;  /* 0x000000c180617220 */ /* 0x000fe20000410000 */
[----:B-1----:R3:W1:Y:S04]  /*67c0*/  SHFL.DOWN PT, R215, R201, 0x2, 0x1f ;  /* 0x08401f00c9d77f89 */ /* 0x00266800000e0000 */
[----:B------:R3:W0:Y:S01]  /*67d0*/  SHFL.DOWN PT, R233, R202, 0x2, 0x1f ;  /* 0x08401f00cae97f89 */ /* 0x00062200000e0000 */
[----:B------:R-:W-:Y:S05]  /*67e0*/  @P4 BRA `(.L_x_10022) ;  /* 0x000000b000004947 */ /* 0x000fea0003800000 */
[C---:B0-----:R-:W-:Y:S02]  /*67f0*/  FMUL.FTZ R204, R194.reuse, R233 ;  /* 0x000000e9c2cc7220 */ /* 0x041fe40000410000 */
[C---:B--2---:R-:W-:Y:S02]  /*6800*/  FMUL.FTZ R100, R194.reuse, R231 ;  /* 0x000000e7c2647220 */ /* 0x044fe40000410000 */
[----:B-1----:R-:W-:-:S02]  /*6810*/  FMUL.FTZ R212, R194, R215 ;  /* 0x000000d7c2d47220 */ /* 0x002fc40000410000 */
[C---:B------:R-:W-:Y:S02]  /*6820*/  FFMA.FTZ R204, R195.reuse, R215, -R204 ;  /* 0x000000d7c3cc7223 */ /* 0x040fe400000108cc */
[-C--:B---34-:R-:W-:Y:S02]  /*6830*/  FMUL.FTZ R194, R194, R229.reuse ;  /* 0x000000e5c2c27220 */ /* 0x098fe40000410000 */
[C---:B------:R-:W-:Y:S02]  /*6840*/  FFMA.FTZ R100, R195.reuse, R229, -R100 ;  /* 0x000000e5c3647223 */ /* 0x040fe40000010864 */
[C---:B------:R-:W-:Y:S02]  /*6850*/  FFMA.FTZ R215, R195.reuse, R233, R212 ;  /* 0x000000e9c3d77223 */ /* 0x040fe400000100d4 */
[----:B------:R-:W-:Y:S01]  /*6860*/  FFMA.FTZ R194, R195, R231, R194 ;  /* 0x000000e7c3c27223 */ /* 0x000fe200000100c2 */
[----:B------:R-:W-:Y:S01]  /*6870*/  MOV R195, R100 ;  /* 0x0000006400c37202 */ /* 0x000fe20000000f00 */
[----:B------:R-:W-:-:S02]  /*6880*/  FADD.FTZ R201, R201, R204 ;  /* 0x000000ccc9c97221 */ /* 0x000fc40000010000 */
[----:B------:R-:W-:Y:S02]  /*6890*/  FADD.FTZ R202, R202, R215 ;  /* 0x000000d7caca7221 */ /* 0x000fe40000010000 */
.L_x_10022:
[----:B------:R-:W-:Y:S05]  /*68a0*/  BSYNC B0 ;  /* 0x0000000000007941 */ /* 0x000fea0003800000 */
.L_x_10021:
[C---:B------:R-:W-:Y:S01]  /*68b0*/  FFMA.FTZ R218, R96.reuse, R101, -R218 ;  /* 0x0000006560da7223 */ /* 0x040fe200000108da */
[----:B-1----:R1:W3:Y:S01]  /*68c0*/  SHFL.DOWN PT, R215, R195, 0x4, 0x1f ;  /* 0x08801f00c3d77f89 */ /* 0x0022e200000e0000 */
[----:B------:R-:W-:Y:S01]  /*68d0*/  FFMA.FTZ R100, R96, R193, R227 ;  /* 0x000000c160647223 */ /* 0x000fe200000100e3 */
[----:B------:R-:W-:Y:S01]  /*68e0*/  BSSY B0, `(.L_x_10023) ;  /* 0x000001e000007945 */ /* 0x000fe20003800000 */
[-C--:B------:R-:W-:Y:S01]  /*68f0*/  FFMA.FTZ R97, R126, R101.reuse, -R97 ;  /* 0x000000657e617223 */ /* 0x080fe20000010861 */
[----:B------:R1:W4:Y:S01]  /*6900*/  SHFL.DOWN PT, R227, R194, 0x4, 0x1f ;  /* 0x08801f00c2e37f89 */ /* 0x00032200000e0000 */
[----:B------:R-:W-:Y:S02]  /*6910*/  FMUL.FTZ R96, R128, R101 ;  /* 0x0000006580607220 */ /* 0x000fe40000410000 */
[C---:B------:R-:W-:Y:S01]  /*6920*/  FMUL.FTZ R204, R193.reuse, UR29 ;  /* 0x0000001dc1cc7c20 */ /* 0x040fe20008410000 */
[----:B----4-:R1:W4:Y:S01]  /*6930*/  SHFL.DOWN PT, R229, R202, 0x4, 0x1f ;  /* 0x08801f00cae57f89 */ /* 0x01032200000e0000 */
[----:B------:R-:W-:-:S02]  /*6940*/  FMUL.FTZ R212, R193, UR28 ;  /* 0x0000001cc1d47c20 */ /* 0x000fc40008410000 */
[----:B------:R-:W-:Y:S02]  /*6950*/  FADD.FTZ R97, R196, R97 ;  /* 0x00000061c4617221 */ /* 0x000fe40000010000 */
[----:B------:R-:W-:Y:S02]  /*6960*/  FFMA.FTZ R96, R126, R193, R96 ;  /* 0x000000c17e607223 */ /* 0x000fe40000010060 */
[C---:B------:R-:W-:Y:S02]  /*6970*/  FFMA.FTZ R204, R101.reuse, UR28, -R204 ;  /* 0x0000001c65cc7c23 */ /* 0x040fe400080108cc */
[----:B------:R-:W-:Y:S02]  /*6980*/  FFMA.FTZ R196, R101, UR29, R212 ;  /* 0x0000001d65c47c23 */ /* 0x000fe400080100d4 */
[C---:B------:R-:W-:Y:S02]  /*6990*/  FFMA.FTZ R232, -R209.reuse, R100, RZ ;  /* 0x00000064d1e87223 */ /* 0x040fe400000101ff */
[----:B------:R-:W-:-:S02]  /*69a0*/  FFMA.FTZ R230, R209, R218, RZ ;  /* 0x000000dad1e67223 */ /* 0x000fc400000100ff */
[C---:B------:R-:W-:Y:S02]  /*69b0*/  FMUL.FTZ R100, R209.reuse, R204 ;  /* 0x000000ccd1647220 */ /* 0x040fe40000410000 */
[----:B------:R-:W-:Y:S02]  /*69c0*/  FFMA.FTZ R196, -R209, R196, -RZ ;  /* 0x000000c4d1c47223 */ /* 0x000fe400000109ff */
[----:B------:R-:W-:Y:S01]  /*69d0*/  FADD.FTZ R96, RZ, R96 ;  /* 0x00000060ff607221 */ /* 0x000fe20000010000 */
[----:B------:R1:W2:Y:S03]  /*69e0*/  SHFL.DOWN PT, R209, R201, 0x4, 0x1f ;  /* 0x08801f00c9d17f89 */ /* 0x0002a600000e0000 */
[----:B------:R-:W-:Y:S01]  /*69f0*/  FMUL.FTZ R204, R130, R96 ;  /* 0x0000006082cc7220 */ /* 0x000fe20000410000 */
[----:B------:R-:W-:Y:S05]  /*6a00*/  @P3 BRA `(.L_x_10024) ;  /* 0x000000b000003947 */ /* 0x000fea0003800000 */
[C---:B---34-:R-:W-:Y:S02]  /*6a10*/  FMUL.FTZ R218, R194.reuse, R229 ;  /* 0x000000e5c2da7220 */ /* 0x058fe40000410000 */
[----:B------:R-:W-:-:S02]  /*6a20*/  FMUL.FTZ R212, R194, R227 ;  /* 0x000000e3c2d47220 */ /* 0x000fc40000410000 */
[CC--:B--2---:R-:W-:Y:S02]  /*6a30*/  FMUL.FTZ R228, R194.reuse, R209.reuse ;  /* 0x000000d1c2e47220 */ /* 0x0c4fe40000410000 */
[C---:B------:R-:W-:Y:S02]  /*6a40*/  FFMA.FTZ R218, R195.reuse, R209, -R218 ;  /* 0x000000d1c3da7223 */ /* 0x040fe400000108da */
[-C--:B01----:R-:W-:Y:S02]  /*6a50*/  FMUL.FTZ R194, R194, R215.reuse ;  /* 0x000000d7c2c27220 */ /* 0x083fe40000410000 */
[C---:B------:R-:W-:Y:S02]  /*6a60*/  FFMA.FTZ R212, R195.reuse, R215, -R212 ;  /* 0x000000d7c3d47223 */ /* 0x040fe400000108d4 */
[C---:B------:R-:W-:Y:S02]  /*6a70*/  FFMA.FTZ R209, R195.reuse, R229, R228 ;  /* 0x000000e5c3d17223 */ /* 0x040fe400000100e4 */
[----:B------:R-:W-:Y:S01]  /*6a80*/  FFMA.FTZ R194, R195, R227, R194 ;  /* 0x000000e3c3c27223 */ /* 0x000fe200000100c2 */
[----:B------:R-:W-:Y:S01]  /*6a90*/  MOV R195, R212 ;  /* 0x000000d400c37202 */ /* 0x000fe20000000f00 */
[----:B------:R-:W-:-:S02]  /*6aa0*/  FADD.FTZ R201, R201, R218 ;  /* 0x000000dac9c97221 */ /* 0x000fc40000010000 */
[----:B------:R-:W-:Y:S02]  /*6ab0*/  FADD.FTZ R202, R202, R209 ;  /* 0x000000d1caca7221 */ /* 0x000fe40000010000 */
.L_x_10024:
[----:B---34-:R-:W-:Y:S05]  /*6ac0*/  BSYNC B0 ;  /* 0x0000000000007941 */ /* 0x018fea0003800000 */
.L_x_10023:
[CC--:B------:R-:W-:Y:S01]  /*6ad0*/  FMUL.FTZ R212, R99.reuse, R96.reuse ;  /* 0x0000006063d47220 */ /* 0x0c0fe20000410000 */
[----:B------:R3:W4:Y:S01]  /*6ae0*/  SHFL.DOWN PT, R229, R195, 0x8, 0x1f ;  /* 0x09001f00c3e57f89 */ /* 0x00072200000e0000 */
[-C--:B------:R-:W-:Y:S01]  /*6af0*/  FMUL.FTZ R99, R99, R97.reuse ;  /* 0x0000006163637220 */ /* 0x080fe20000410000 */
[----:B------:R-:W-:Y:S01]  /*6b00*/  BSSY B0, `(.L_x_10025) ;  /* 0x0000026000007945 */ /* 0x000fe20003800000 */
[-C--:B--2---:R-:W-:Y:S01]  /*6b10*/  FMUL.FTZ R209, R130, R97.reuse ;  /* 0x0000006182d17220 */ /* 0x084fe20000410000 */
[----:B------:R3:W2:Y:S01]  /*6b20*/  SHFL.DOWN PT, R231, R194, 0x8, 0x1f ;  /* 0x09001f00c2e77f89 */ /* 0x0006a200000e0000 */
[C---:B------:R-:W-:Y:S02]  /*6b30*/  FFMA.FTZ R212, R98.reuse, R97, -R212 ;  /* 0x0000006162d47223 */ /* 0x040fe400000108d4 */
[-C--:B------:R-:W-:Y:S01]  /*6b40*/  FFMA.FTZ R215, R98, R96.reuse, R99 ;  /* 0x0000006062d77223 */ /* 0x080fe20000010063 */
[----:B0-----:R3:W0:Y:S01]  /*6b50*/  SHFL.DOWN PT, R233, R202, 0x8, 0x1f ;  /* 0x09001f00cae97f89 */ /* 0x00162200000e0000 */
[----:B------:R-:W-:-:S02]  /*6b60*/  FFMA.FTZ R98, R129, R96, R209 ;  /* 0x0000006081627223 */ /* 0x000fc400000100d1 */
[----:B------:R-:W-:Y:S02]  /*6b70*/  FFMA.FTZ R204, R129, R97, -R204 ;  /* 0x0000006181cc7223 */ /* 0x000fe400000108cc */
[----:B------:R-:W-:Y:S02]  /*6b80*/  FADD.FTZ R98, RZ, R98 ;  /* 0x00000062ff627221 */ /* 0x000fe40000010000 */
[----:B------:R-:W-:Y:S02]  /*6b90*/  FADD.FTZ R99, R203, R204 ;  /* 0x000000cccb637221 */ /* 0x000fe40000010000 */
[----:B------:R-:W-:Y:S02]  /*6ba0*/  FMUL.FTZ R209, R93, R98 ;  /* 0x000000625dd17220 */ /* 0x000fe40000410000 */
[C---:B------:R-:W-:Y:S02]  /*6bb0*/  FMUL.FTZ R204, R96.reuse, UR29 ;  /* 0x0000001d60cc7c20 */ /* 0x040fe40008410000 */
[----:B------:R-:W-:-:S02]  /*6bc0*/  FMUL.FTZ R218, R96, UR28 ;  /* 0x0000001c60da7c20 */ /* 0x000fc40008410000 */
[----:B------:R-:W-:Y:S02]  /*6bd0*/  FMUL.FTZ R93, R93, R99 ;  /* 0x000000635d5d7220 */ /* 0x000fe40000410000 */
[C---:B------:R-:W-:Y:S02]  /*6be0*/  FFMA.FTZ R230, R205.reuse, R212, R230 ;  /* 0x000000d4cde67223 */ /* 0x040fe400000100e6 */
[----:B------:R-:W-:Y:S02]  /*6bf0*/  FFMA.FTZ R212, -R205, R215, R232 ;  /* 0x000000d7cdd47223 */ /* 0x000fe400000101e8 */
[C---:B------:R-:W-:Y:S02]  /*6c00*/  FFMA.FTZ R204, R97.reuse, UR28, -R204 ;  /* 0x0000001c61cc7c23 */ /* 0x040fe400080108cc */
[----:B------:R-:W-:Y:S02]  /*6c10*/  FFMA.FTZ R218, R97, UR29, R218 ;  /* 0x0000001d61da7c23 */ /* 0x000fe400080100da */
[----:B------:R-:W-:-:S02]  /*6c20*/  FFMA.FTZ R215, R92, R99, -R209 ;  /* 0x000000635cd77223 */ /* 0x000fc400000108d1 */
[-C--:B------:R-:W-:Y:S01]  /*6c30*/  FFMA.FTZ R227, R92, R98.reuse, R93 ;  /* 0x000000625ce37223 */ /* 0x080fe2000001005d */
[----:B------:R3:W1:Y:S01]  /*6c40*/  SHFL.DOWN PT, R209, R201, 0x8, 0x1f ;  /* 0x09001f00c9d17f89 */ /* 0x00066200000e0000 */
[C---:B------:R-:W-:Y:S02]  /*6c50*/  FMUL.FTZ R92, R132.reuse, R98 ;  /* 0x00000062845c7220 */ /* 0x040fe40000410000 */
[C---:B------:R-:W-:Y:S02]  /*6c60*/  FMUL.FTZ R204, R205.reuse, R204 ;  /* 0x000000cccdcc7220 */ /* 0x040fe40000410000 */
[----:B------:R-:W-:Y:S02]  /*6c70*/  FFMA.FTZ R203, -R205, R218, -RZ ;  /* 0x000000dacdcb7223 */ /* 0x000fe400000109ff */
[-C--:B------:R-:W-:Y:S02]  /*6c80*/  FMUL.FTZ R205, R132, R99.reuse ;  /* 0x0000006384cd7220 */ /* 0x080fe40000410000 */
[----:B------:R-:W-:Y:S01]  /*6c90*/  FFMA.FTZ R93, R131, R99, -R92 ;  /* 0x00000063835d7223 */ /* 0x000fe2000001085c */
[----:B------:R-:W-:Y:S05]  /*6ca0*/  @P2 BRA `(.L_x_10026) ;  /* 0x000000b000002947 */ /* 0x000fea0003800000 */
[C---:B0-234-:R-:W-:Y:S02]  /*6cb0*/  FMUL.FTZ R218, R194.reuse, R233 ;  /* 0x000000e9c2da7220 */ /* 0x05dfe40000410000 */
[----:B------:R-:W-:-:S02]  /*6cc0*/  FMUL.FTZ R92, R194, R231 ;  /* 0x000000e7c25c7220 */ /* 0x000fc40000410000 */
[CC--:B-1----:R-:W-:Y:S02]  /*6cd0*/  FMUL.FTZ R228, R194.reuse, R209.reuse ;  /* 0x000000d1c2e47220 */ /* 0x0c2fe40000410000 */
        /* <DEDUP_REMOVED lines=8> */
.L_x_10026:
[----:B0-234-:R-:W-:Y:S05]  /*6d60*/  BSYNC B0 ;  /* 0x0000000000007941 */ /* 0x01dfea0003800000 */
.L_x_10025:
[----:B------:R-:W-:Y:S01]  /*6d70*/  FFMA.FTZ R92, R131, R98, R205 ;  /* 0x00000062835c7223 */ /* 0x000fe200000100cd */
[----:B------:R0:W2:Y:S01]  /*6d80*/  SHFL.DOWN PT, R231, R194, 0x10, 0x1f ;  /* 0x0a001f00c2e77f89 */ /* 0x0000a200000e0000 */
[----:B------:R-:W-:Y:S01]  /*6d90*/  FADD.FTZ R206, R206, R93 ;  /* 0x0000005dcece7221 */ /* 0x000fe20000010000 */
[----:B------:R-:W-:Y:S01]  /*6da0*/  BSSY B0, `(.L_x_10027) ;  /* 0x000002e000007945 */ /* 0x000fe20003800000 */
[----:B------:R-:W-:Y:S01]  /*6db0*/  FADD.FTZ R92, RZ, R92 ;  /* 0x0000005cff5c7221 */ /* 0x000fe20000010000 */
[----:B------:R0:W3:Y:S01]  /*6dc0*/  SHFL.DOWN PT, R233, R202, 0x10, 0x1f ;  /* 0x0a001f00cae97f89 */ /* 0x0000e200000e0000 */
[C---:B------:R-:W-:Y:S02]  /*6dd0*/  FMUL.FTZ R218, R98.reuse, UR29 ;  /* 0x0000001d62da7c20 */ /* 0x040fe40008410000 */
[----:B------:R-:W-:Y:S02]  /*6de0*/  FMUL.FTZ R228, R98, UR28 ;  /* 0x0000001c62e47c20 */ /* 0x000fe40008410000 */
[----:B------:R-:W-:-:S02]  /*6df0*/  FMUL.FTZ R93, R134, R92 ;  /* 0x0000005c865d7220 */ /* 0x000fc40000410000 */
[C---:B------:R-:W-:Y:S02]  /*6e00*/  FFMA.FTZ R218, R99.reuse, UR28, -R218 ;  /* 0x0000001c63da7c23 */ /* 0x040fe400080108da */
[----:B------:R-:W-:Y:S02]  /*6e10*/  FFMA.FTZ R228, R99, UR29, R228 ;  /* 0x0000001d63e47c23 */ /* 0x000fe400080100e4 */
[-C--:B------:R-:W-:Y:S02]  /*6e20*/  FMUL.FTZ R229, R95, R206.reuse ;  /* 0x000000ce5fe57220 */ /* 0x080fe40000410000 */
[----:B------:R-:W-:Y:S02]  /*6e30*/  FFMA.FTZ R93, R133, R206, -R93 ;  /* 0x000000ce855d7223 */ /* 0x000fe4000001085d */
[----:B------:R-:W-:Y:S02]  /*6e40*/  FFMA.FTZ R227, -R207, R227, R212 ;  /* 0x000000e3cfe37223 */ /* 0x000fe400000101d4 */
[----:B-1----:R-:W-:-:S02]  /*6e50*/  FMUL.FTZ R209, R95, R92 ;  /* 0x0000005c5fd17220 */ /* 0x002fc40000410000 */
[C---:B------:R-:W-:Y:S02]  /*6e60*/  FFMA.FTZ R215, R207.reuse, R215, R230 ;  /* 0x000000d7cfd77223 */ /* 0x040fe400000100e6 */
[C---:B------:R-:W-:Y:S02]  /*6e70*/  FMUL.FTZ R205, R207.reuse, R218 ;  /* 0x000000dacfcd7220 */ /* 0x040fe40000410000 */
[----:B------:R-:W-:Y:S02]  /*6e80*/  FFMA.FTZ R95, -R207, R228, -RZ ;  /* 0x000000e4cf5f7223 */ /* 0x000fe400000109ff */
[----:B------:R-:W-:Y:S02]  /*6e90*/  FFMA.FTZ R212, R94, R92, R229 ;  /* 0x0000005c5ed47223 */ /* 0x000fe400000100e5 */
[----:B------:R-:W-:Y:S02]  /*6ea0*/  FADD.FTZ R208, R208, R93 ;  /* 0x0000005dd0d07221 */ /* 0x000fe40000010000 */
[----:B------:R-:W-:-:S02]  /*6eb0*/  FMUL.FTZ R207, R92, UR29 ;  /* 0x0000001d5ccf7c20 */ /* 0x000fc40008410000 */
[----:B------:R-:W-:Y:S02]  /*6ec0*/  FMUL.FTZ R229, R92, UR28 ;  /* 0x0000001c5ce57c20 */ /* 0x000fe40008410000 */
[-C--:B------:R-:W-:Y:S02]  /*6ed0*/  FMUL.FTZ R93, R134, R206.reuse ;  /* 0x000000ce865d7220 */ /* 0x080fe40000410000 */
[----:B------:R-:W-:Y:S02]  /*6ee0*/  FFMA.FTZ R209, R94, R206, -R209 ;  /* 0x000000ce5ed17223 */ /* 0x000fe400000108d1 */
[C---:B------:R-:W-:Y:S02]  /*6ef0*/  FFMA.FTZ R207, R206.reuse, UR28, -R207 ;  /* 0x0000001ccecf7c23 */ /* 0x040fe400080108cf */
[----:B------:R-:W-:Y:S02]  /*6f00*/  FFMA.FTZ R229, R206, UR29, R229 ;  /* 0x0000001dcee57c23 */ /* 0x000fe400080100e5 */
[----:B------:R-:W-:-:S02]  /*6f10*/  FFMA.FTZ R93, R133, R92, R93 ;  /* 0x0000005c855d7223 */ /* 0x000fc4000001005d */
[C---:B------:R-:W-:Y:S02]  /*6f20*/  FFMA.FTZ R94, R210.reuse, R209, R215 ;  /* 0x000000d1d25e7223 */ /* 0x040fe400000100d7 */
[C---:B------:R-:W-:Y:S02]  /*6f30*/  FFMA.FTZ R212, -R210.reuse, R212, R227 ;  /* 0x000000d4d2d47223 */ /* 0x040fe400000101e3 */
[C---:B------:R-:W-:Y:S02]  /*6f40*/  FMUL.FTZ R209, R210.reuse, R207 ;  /* 0x000000cfd2d17220 */ /* 0x040fe40000410000 */
[----:B------:R-:W-:Y:S01]  /*6f50*/  FADD.FTZ R93, RZ, R93 ;  /* 0x0000005dff5d7221 */ /* 0x000fe20000010000 */
[----:B------:R0:W1:Y:S01]  /*6f60*/  SHFL.DOWN PT, R207, R201, 0x10, 0x1f ;  /* 0x0a001f00c9cf7f89 */ /* 0x00006200000e0000 */
[----:B------:R-:W-:Y:S02]  /*6f70*/  FFMA.FTZ R210, -R210, R229, -RZ ;  /* 0x000000e5d2d27223 */ /* 0x000fe400000109ff */
[C---:B------:R-:W-:Y:S01]  /*6f80*/  FMUL.FTZ R215, R89.reuse, R93 ;  /* 0x0000005d59d77220 */ /* 0x040fe20000410000 */
[----:B------:R0:W4:Y:S01]  /*6f90*/  SHFL.DOWN PT, R229, R195, 0x10, 0x1f ;  /* 0x0a001f00c3e57f89 */ /* 0x00012200000e0000 */
[----:B------:R-:W-:-:S02]  /*6fa0*/  FMUL.FTZ R227, R89, R208 ;  /* 0x000000d059e37220 */ /* 0x000fc40000410000 */
[----:B------:R-:W-:Y:S01]  /*6fb0*/  FMUL.FTZ R89, R136, R93 ;  /* 0x0000005d88597220 */ /* 0x000fe20000410000 */
[----:B------:R-:W-:Y:S05]  /*6fc0*/  @P1 BRA `(.L_x_10028) ;  /* 0x000000b000001947 */ /* 0x000fea0003800000 */
[C---:B--23--:R-:W-:Y:S02]  /*6fd0*/  FMUL.FTZ R228, R194.reuse, R233 ;  /* 0x000000e9c2e47220 */ /* 0x04cfe40000410000 */
[C---:B------:R-:W-:Y:S02]  /*6fe0*/  FMUL.FTZ R218, R194.reuse, R231 ;  /* 0x000000e7c2da7220 */ /* 0x040fe40000410000 */
[CC--:B-1----:R-:W-:Y:S02]  /*6ff0*/  FMUL.FTZ R230, R194.reuse, R207.reuse ;  /* 0x000000cfc2e67220 */ /* 0x0c2fe40000410000 */
[C---:B------:R-:W-:Y:S02]  /*7000*/  FFMA.FTZ R228, R195.reuse, R207, -R228 ;  /* 0x000000cfc3e47223 */ /* 0x040fe400000108e4 */
[-C--:B0---4-:R-:W-:Y:S02]  /*7010*/  FMUL.FTZ R194, R194, R229.reuse ;  /* 0x000000e5c2c27220 */ /* 0x091fe40000410000 */
[----:B------:R-:W-:-:S02]  /*7020*/  FFMA.FTZ R218, R195, R229, -R218 ;  /* 0x000000e5c3da7223 */ /* 0x000fc400000108da */
[C---:B------:R-:W-:Y:S02]  /*7030*/  FFMA.FTZ R207, R195.reuse, R233, R230 ;  /* 0x000000e9c3cf7223 */ /* 0x040fe400000100e6 */
[----:B------:R-:W-:Y:S01]  /*7040*/  FFMA.FTZ R194, R195, R231, R194 ;  /* 0x000000e7c3c27223 */ /* 0x000fe200000100c2 */
[----:B------:R-:W-:Y:S01]  /*7050*/  MOV R195, R218 ;  /* 0x000000da00c37202 */ /* 0x000fe20000000f00 */
[----:B------:R-:W-:Y:S02]  /*7060*/  FADD.FTZ R201, R201, R228 ;  /* 0x000000e4c9c97221 */ /* 0x000fe40000010000 */
[----:B------:R-:W-:Y:S02]  /*7070*/  FADD.FTZ R202, R202, R207 ;  /* 0x000000cfcaca7221 */ /* 0x000fe40000010000 */
.L_x_10028:
[----:B--23--:R-:W-:Y:S05]  /*7080*/  BSYNC B0 ;  /* 0x0000000000007941 */ /* 0x00cfea0003800000 */
.L_x_10027:
[CC--:B------:R-:W-:Y:S01]  /*7090*/  FFMA.FTZ R215, R88.reuse, R208.reuse, -R215 ;  /* 0x000000d058d77223 */ /* 0x0c0fe200000108d7 */
[----:B------:R-:W-:Y:S01]  /*70a0*/  MOV R234, UR7 ;  /* 0x0000000700ea7c02 */ /* 0x000fe20008000f00 */
[-C--:B------:R-:W-:Y:S01]  /*70b0*/  FFMA.FTZ R227, R88, R93.reuse, R227 ;  /* 0x0000005d58e37223 */ /* 0x080fe200000100e3 */
[----:B------:R-:W-:Y:S01]  /*70c0*/  SHFL.DOWN PT, R236, R201, 0x1, 0x1f ;  /* 0x08201f00c9ec7f89 */ /* 0x000fe200000e0000 */
[-C--:B------:R-:W-:Y:S01]  /*70d0*/  FMUL.FTZ R88, R136, R208.reuse ;  /* 0x000000d088587220 */ /* 0x080fe20000410000 */
[----:B------:R-:W-:Y:S01]  /*70e0*/  ISETP.NE.AND P1, PT, R0, RZ, PT ;  /* 0x000000ff0000720c */ /* 0x000fe20003f25270 */
[C---:B------:R-:W-:Y:S01]  /*70f0*/  FFMA.FTZ R218, R135.reuse, R208, -R89 ;  /* 0x000000d087da7223 */ /* 0x040fe20000010859 */
[----:B------:R-:W-:Y:S01]  /*7100*/  SHFL.DOWN PT, R238, R202, 0x1, 0x1f ;  /* 0x08201f00caee7f89 */ /* 0x000fe200000e0000 */
[----:B------:R-:W-:Y:S01]  /*7110*/  FFMA.FTZ R88, R135, R93, R88 ;  /* 0x0000005d87587223 */ /* 0x000fe20000010058 */
[----:B------:R-:W-:Y:S01]  /*7120*/  BSSY B0, `(.L_x_10029) ;  /* 0x0000230000007945 */ /* 0x000fe20003800000 */
[----:B------:R-:W-:Y:S01]  /*7130*/  FFMA.FTZ R215, R213, R215, R94 ;  /* 0x000000d7d5d77223 */ /* 0x000fe2000001005e */
[----:B0-----:R-:W-:Y:S01]  /*7140*/  SHFL.IDX PT, R201, R201, RZ, 0x1f ;  /* 0x00001fffc9c97589 */ /* 0x001fe200000e0000 */
[----:B-1----:R-:W-:-:S02]  /*7150*/  FMUL.FTZ R207, R93, UR28 ;  /* 0x0000001c5dcf7c20 */ /* 0x002fc40008410000 */
[----:B------:R-:W-:Y:S01]  /*7160*/  FADD.FTZ R94, RZ, R88 ;  /* 0x00000058ff5e7221 */ /* 0x000fe20000010000 */
[----:B------:R-:W-:Y:S01]  /*7170*/  SHFL.IDX PT, R202, R202, RZ, 0x1f ;  /* 0x00001fffcaca7589 */ /* 0x000fe200000e0000 */
[----:B------:R-:W-:Y:S02]  /*7180*/  FADD.FTZ R211, R211, R218 ;  /* 0x000000dad3d37221 */ /* 0x000fe40000010000 */
[----:B------:R-:W-:Y:S02]  /*7190*/  FMUL.FTZ R89, R93, UR29 ;  /* 0x0000001d5d597c20 */ /* 0x000fe40008410000 */
[----:B------:R-:W-:Y:S02]  /*71a0*/  FFMA.FTZ R228, R208, UR29, R207 ;  /* 0x0000001dd0e47c23 */ /* 0x000fe400080100cf */
[-C--:B------:R-:W-:Y:S02]  /*71b0*/  FMUL.FTZ R88, R190, R94.reuse ;  /* 0x0000005ebe587220 */ /* 0x080fe40000410000 */
[----:B------:R-:W-:-:S02]  /*71c0*/  FMUL.FTZ R207, R91, R94 ;  /* 0x0000005e5bcf7220 */ /* 0x000fc40000410000 */
[-C--:B----4-:R-:W-:Y:S02]  /*71d0*/  FMUL.FTZ R229, R91, R211.reuse ;  /* 0x000000d35be57220 */ /* 0x090fe40000410000 */
[-C--:B------:R-:W-:Y:S02]  /*71e0*/  FMUL.FTZ R91, R190, R211.reuse ;  /* 0x000000d3be5b7220 */ /* 0x080fe40000410000 */
[----:B------:R-:W-:Y:S02]  /*71f0*/  FFMA.FTZ R218, R208, UR28, -R89 ;  /* 0x0000001cd0da7c23 */ /* 0x000fe40008010859 */
[CC--:B------:R-:W-:Y:S02]  /*7200*/  FFMA.FTZ R89, R137.reuse, R211.reuse, -R88 ;  /* 0x000000d389597223 */ /* 0x0c0fe40000010858 */
[----:B------:R-:W-:Y:S02]  /*7210*/  FFMA.FTZ R207, R90, R211, -R207 ;  /* 0x000000d35acf7223 */ /* 0x000fe400000108cf */
[----:B------:R-:W-:-:S02]  /*7220*/  FFMA.FTZ R91, R137, R94, R91 ;  /* 0x0000005e895b7223 */ /* 0x000fc4000001005b */
[----:B------:R-:W-:Y:S02]  /*7230*/  FADD.FTZ R214, R214, R89 ;  /* 0x00000059d6d67221 */ /* 0x000fe40000010000 */
[----:B------:R-:W-:Y:S02]  /*7240*/  FFMA.FTZ R89, R216, R207, R215 ;  /* 0x000000cfd8597223 */ /* 0x000fe400000100d7 */
[----:B------:R-:W-:Y:S02]  /*7250*/  FADD.FTZ R207, RZ, R91 ;  /* 0x0000005bffcf7221 */ /* 0x000fe40000010000 */
[----:B------:R-:W-:Y:S02]  /*7260*/  FFMA.FTZ R227, -R213, R227, R212 ;  /* 0x000000e3d5e37223 */ /* 0x000fe400000101d4 */
[----:B------:R-:W-:Y:S02]  /*7270*/  FFMA.FTZ R229, R90, R94, R229 ;  /* 0x0000005e5ae57223 */ /* 0x000fe400000100e5 */
[----:B------:R-:W-:-:S02]  /*7280*/  FMUL.FTZ R88, R94, UR29 ;  /* 0x0000001d5e587c20 */ /* 0x000fc40008410000 */
[----:B------:R-:W-:Y:S02]  /*7290*/  FMUL.FTZ R212, R213, R218 ;  /* 0x000000dad5d47220 */ /* 0x000fe40000410000 */
[----:B------:R-:W-:Y:S02]  /*72a0*/  FMUL.FTZ R90, R94, UR28 ;  /* 0x0000001c5e5a7c20 */ /* 0x000fe40008410000 */
[C---:B------:R-:W-:Y:S02]  /*72b0*/  FMUL.FTZ R91, R85.reuse, R207 ;  /* 0x000000cf555b7220 */ /* 0x040fe40000410000 */
[----:B------:R-:W-:Y:S02]  /*72c0*/  FMUL.FTZ R218, R85, R214 ;  /* 0x000000d655da7220 */ /* 0x000fe40000410000 */
[C---:B------:R-:W-:Y:S02]  /*72d0*/  FFMA.FTZ R215, R211.reuse, UR28, -R88 ;  /* 0x0000001cd3d77c23 */ /* 0x040fe40008010858 */
[----:B------:R-:W-:-:S02]  /*72e0*/  FFMA.FTZ R85, R211, UR29, R90 ;  /* 0x0000001dd3557c23 */ /* 0x000fc4000801005a */
[-C--:B------:R-:W-:Y:S02]  /*72f0*/  FMUL.FTZ R88, R188, R207.reuse ;  /* 0x000000cfbc587220 */ /* 0x080fe40000410000 */
[CC--:B------:R-:W-:Y:S02]  /*7300*/  FFMA.FTZ R91, R84.reuse, R214.reuse, -R91 ;  /* 0x000000d6545b7223 */ /* 0x0c0fe4000001085b */
[----:B------:R-:W-:Y:S02]  /*7310*/  FFMA.FTZ R218, R84, R207, R218 ;  /* 0x000000cf54da7223 */ /* 0x000fe400000100da */
[----:B------:R-:W-:Y:S02]  /*7320*/  FMUL.FTZ R84, R188, R214 ;  /* 0x000000d6bc547220 */ /* 0x000fe40000410000 */
[C---:B------:R-:W-:Y:S02]  /*7330*/  FFMA.FTZ R227, -R216.reuse, R229, R227 ;  /* 0x000000e5d8e37223 */ /* 0x040fe400000101e3 */
[----:B------:R-:W-:-:S02]  /*7340*/  FMUL.FTZ R215, R216, R215 ;  /* 0x000000d7d8d77220 */ /* 0x000fc40000410000 */
[----:B------:R-:W-:Y:S02]  /*7350*/  FFMA.FTZ R216, -R216, R85, -RZ ;  /* 0x00000055d8d87223 */ /* 0x000fe400000109ff */
[----:B------:R-:W-:Y:S02]  /*7360*/  FFMA.FTZ R88, R189, R214, -R88 ;  /* 0x000000d6bd587223 */ /* 0x000fe40000010858 */
[----:B------:R-:W-:Y:S01]  /*7370*/  FFMA.FTZ R229, R226, R91, R89 ;  /* 0x0000005be2e57223 */ /* 0x000fe20000010059 */
[----:B------:R-:W-:Y:S01]  /*7380*/  HFMA2.MMA R89, -RZ, RZ, 0, 0 ;  /* 0x00000000ff597435 */ /* 0x000fe200000001ff */
[----:B------:R-:W-:Y:S01]  /*7390*/  FMUL.FTZ R85, R207, UR29 ;  /* 0x0000001dcf557c20 */ /* 0x000fe20008410000 */
[----:B------:R-:W-:Y:S01]  /*73a0*/  CS2R R90, SRZ ;  /* 0x00000000005a7805 */ /* 0x000fe2000001ff00 */
[----:B------:R-:W-:Y:S02]  /*73b0*/  FFMA.FTZ R84, R189, R207, R84 ;  /* 0x000000cfbd547223 */ /* 0x000fe40000010054 */
[----:B------:R-:W-:Y:S01]  /*73c0*/  FADD.FTZ R217, R217, R88 ;  /* 0x00000058d9d97221 */ /* 0x000fe20000010000 */
[----:B------:R-:W-:Y:S01]  /*73d0*/  MOV R88, 0x3f800000 ;  /* 0x3f80000000587802 */ /* 0x000fe20000000f00 */
[----:B------:R-:W-:-:S02]  /*73e0*/  FMUL.FTZ R231, R207, UR28 ;  /* 0x0000001ccfe77c20 */ /* 0x000fc40008410000 */
[----:B------:R-:W-:Y:S02]  /*73f0*/  FFMA.FTZ R85, R214, UR28, -R85 ;  /* 0x0000001cd6557c23 */ /* 0x000fe40008010855 */
[----:B------:R-:W-:Y:S01]  /*7400*/  FADD.FTZ R84, RZ, R84 ;  /* 0x00000054ff547221 */ /* 0x000fe20000010000 */
[----:B------:R-:W0:Y:S01]  /*7410*/  @!P0 LDS.128 R88, [R234.X16+0x3650] ;  /* 0x00365000ea588984 */ /* 0x000e22000000cc00 */
[----:B------:R-:W-:Y:S02]  /*7420*/  FFMA.FTZ R227, -R226, R218, R227 ;  /* 0x000000dae2e37223 */ /* 0x000fe400000101e3 */
[----:B------:R-:W-:Y:S01]  /*7430*/  FFMA.FTZ R231, R214, UR29, R231 ;  /* 0x0000001dd6e77c23 */ /* 0x000fe200080100e7 */
[----:B------:R-:W-:Y:S01]  /*7440*/  SHFL.DOWN PT, R234, R194, 0x1, 0x1f ;  /* 0x08201f00c2ea7f89 */ /* 0x000fe200000e0000 */
[----:B------:R-:W-:Y:S02]  /*7450*/  FMUL.FTZ R218, R226, R85 ;  /* 0x00000055e2da7220 */ /* 0x000fe40000410000 */
[C---:B------:R-:W-:Y:S01]  /*7460*/  FMUL.FTZ R85, R87.reuse, R84 ;  /* 0x0000005457557220 */ /* 0x040fe20000410000 */
[----:B------:R-:W-:Y:S01]  /*7470*/  SHFL.IDX PT, R194, R194, RZ, 0x1f ;  /* 0x00001fffc2c27589 */ /* 0x000fe200000e0000 */
[----:B------:R-:W-:-:S02]  /*7480*/  FMUL.FTZ R233, R87, R217 ;  /* 0x000000d957e97220 */ /* 0x000fc40000410000 */
[----:B------:R-:W-:Y:S02]  /*7490*/  FFMA.FTZ R87, -R226, R231, -RZ ;  /* 0x000000e7e2577223 */ /* 0x000fe400000109ff */
[----:B------:R-:W-:Y:S02]  /*74a0*/  FFMA.FTZ R213, -R213, R228, -RZ ;  /* 0x000000e4d5d57223 */ /* 0x000fe400000109ff */
[-C--:B------:R-:W-:Y:S02]  /*74b0*/  FFMA.FTZ R226, R86, R217.reuse, -R85 ;  /* 0x000000d956e27223 */ /* 0x080fe40000010855 */
[C---:B------:R-:W-:Y:S02]  /*74c0*/  FMUL.FTZ R228, R186.reuse, R84 ;  /* 0x00000054bae47220 */ /* 0x040fe40000410000 */
[-C--:B------:R-:W-:Y:S02]  /*74d0*/  FMUL.FTZ R85, R186, R217.reuse ;  /* 0x000000d9ba557220 */ /* 0x080fe40000410000 */
[----:B------:R-:W-:-:S02]  /*74e0*/  FFMA.FTZ R228, R187, R217, -R228 ;  /* 0x000000d9bbe47223 */ /* 0x000fc400000108e4 */
[-C--:B------:R-:W-:Y:S02]  /*74f0*/  FFMA.FTZ R85, R187, R84.reuse, R85 ;  /* 0x00000054bb557223 */ /* 0x080fe40000010055 */
[----:B------:R-:W-:Y:S02]  /*7500*/  FMUL.FTZ R232, R84, UR28 ;  /* 0x0000001c54e87c20 */ /* 0x000fe40008410000 */
[----:B------:R-:W-:Y:S02]  /*7510*/  FFMA.FTZ R233, R86, R84, R233 ;  /* 0x0000005456e97223 */ /* 0x000fe400000100e9 */
[----:B------:R-:W-:Y:S02]  /*7520*/  FADD.FTZ R86, R219, R228 ;  /* 0x000000e4db567221 */ /* 0x000fe40000010000 */
[----:B------:R-:W-:Y:S02]  /*7530*/  FADD.FTZ R85, RZ, R85 ;  /* 0x00000055ff557221 */ /* 0x000fe40000010000 */
[----:B------:R-:W-:-:S02]  /*7540*/  FMUL.FTZ R228, R84, UR29 ;  /* 0x0000001d54e47c20 */ /* 0x000fc40008410000 */
[C---:B------:R-:W-:Y:S02]  /*7550*/  FFMA.FTZ R230, R220.reuse, R226, R229 ;  /* 0x000000e2dce67223 */ /* 0x040fe400000100e5 */
[----:B------:R-:W-:Y:S02]  /*7560*/  FFMA.FTZ R229, R217, UR29, R232 ;  /* 0x0000001dd9e57c23 */ /* 0x000fe400080100e8 */
[----:B------:R-:W-:Y:S02]  /*7570*/  FFMA.FTZ R232, -R220, R233, R227 ;  /* 0x000000e9dce87223 */ /* 0x000fe400000101e3 */
[----:B------:R-:W-:Y:S02]  /*7580*/  FMUL.FTZ R227, R81, R85 ;  /* 0x0000005551e37220 */ /* 0x000fe40000410000 */
[----:B------:R-:W-:Y:S02]  /*7590*/  FFMA.FTZ R219, R217, UR28, -R228 ;  /* 0x0000001cd9db7c23 */ /* 0x000fe400080108e4 */
[----:B------:R-:W-:-:S02]  /*75a0*/  FMUL.FTZ R81, R81, R86 ;  /* 0x0000005651517220 */ /* 0x000fc40000410000 */
[CC--:B------:R-:W-:Y:S02]  /*75b0*/  FMUL.FTZ R228, R184.reuse, R86.reuse ;  /* 0x00000056b8e47220 */ /* 0x0c0fe40000410000 */
[-C--:B------:R-:W-:Y:S02]  /*75c0*/  FMUL.FTZ R226, R184, R85.reuse ;  /* 0x00000055b8e27220 */ /* 0x080fe40000410000 */
[CC--:B------:R-:W-:Y:S02]  /*75d0*/  FFMA.FTZ R227, R80.reuse, R86.reuse, -R227 ;  /* 0x0000005650e37223 */ /* 0x0c0fe400000108e3 */
[-C--:B------:R-:W-:Y:S02]  /*75e0*/  FFMA.FTZ R81, R80, R85.reuse, R81 ;  /* 0x0000005550517223 */ /* 0x080fe40000010051 */
[C---:B------:R-:W-:Y:S02]  /*75f0*/  FFMA.FTZ R80, R185.reuse, R85, R228 ;  /* 0x00000055b9507223 */ /* 0x040fe400000100e4 */
[----:B------:R-:W-:-:S02]  /*7600*/  FFMA.FTZ R226, R185, R86, -R226 ;  /* 0x00000056b9e27223 */ /* 0x000fc400000108e2 */
[----:B------:R-:W-:Y:S02]  /*7610*/  FMUL.FTZ R231, R85, UR29 ;  /* 0x0000001d55e77c20 */ /* 0x000fe40008410000 */
[C---:B------:R-:W-:Y:S02]  /*7620*/  FMUL.FTZ R219, R220.reuse, R219 ;  /* 0x000000dbdcdb7220 */ /* 0x040fe40000410000 */
[----:B------:R-:W-:Y:S02]  /*7630*/  FADD.FTZ R80, RZ, R80 ;  /* 0x00000050ff507221 */ /* 0x000fe40000010000 */
[----:B------:R-:W-:Y:S02]  /*7640*/  FFMA.FTZ R220, -R220, R229, -RZ ;  /* 0x000000e5dcdc7223 */ /* 0x000fe400000109ff */
[----:B------:R-:W-:Y:S02]  /*7650*/  FADD.FTZ R221, R221, R226 ;  /* 0x000000e2dddd7221 */ /* 0x000fe40000010000 */
[----:B------:R-:W-:-:S02]  /*7660*/  FFMA.FTZ R229, -R223, R81, R232 ;  /* 0x00000051dfe57223 */ /* 0x000fc400000101e8 */
[----:B------:R-:W-:Y:S02]  /*7670*/  FMUL.FTZ R81, R85, UR28 ;  /* 0x0000001c55517c20 */ /* 0x000fe40008410000 */
[----:B------:R-:W-:Y:S02]  /*7680*/  FFMA.FTZ R228, R86, UR28, -R231 ;  /* 0x0000001c56e47c23 */ /* 0x000fe400080108e7 */
[-C--:B------:R-:W-:Y:S02]  /*7690*/  FMUL.FTZ R226, R182, R80.reuse ;  /* 0x00000050b6e27220 */ /* 0x080fe40000410000 */
[C---:B------:R-:W-:Y:S02]  /*76a0*/  FMUL.FTZ R231, R83.reuse, R80 ;  /* 0x0000005053e77220 */ /* 0x040fe40000410000 */
[----:B------:R-:W-:Y:S02]  /*76b0*/  FMUL.FTZ R83, R83, R221 ;  /* 0x000000dd53537220 */ /* 0x000fe40000410000 */
[----:B------:R-:W-:-:S02]  /*76c0*/  FFMA.FTZ R227, R223, R227, R230 ;  /* 0x000000e3dfe37223 */ /* 0x000fc400000100e6 */
[----:B------:R-:W-:Y:S02]  /*76d0*/  FFMA.FTZ R230, R86, UR29, R81 ;  /* 0x0000001d56e67c23 */ /* 0x000fe40008010051 */
[-C--:B------:R-:W-:Y:S02]  /*76e0*/  FFMA.FTZ R81, R183, R221.reuse, -R226 ;  /* 0x000000ddb7517223 */ /* 0x080fe400000108e2 */
[C---:B------:R-:W-:Y:S02]  /*76f0*/  FFMA.FTZ R226, R82.reuse, R80, R83 ;  /* 0x0000005052e27223 */ /* 0x040fe40000010053 */
[----:B------:R-:W-:Y:S02]  /*7700*/  FFMA.FTZ R231, R82, R221, -R231 ;  /* 0x000000dd52e77223 */ /* 0x000fe400000108e7 */
[----:B------:R-:W-:Y:S02]  /*7710*/  FFMA.FTZ R233, -R224, R226, R229 ;  /* 0x000000e2e0e97223 */ /* 0x000fe400000101e5 */
[----:B0-----:R-:W0:Y:S01]  /*7720*/  SHFL.IDX PT, R226, R91, RZ, 0x1f ;  /* 0x00001fff5be27589 */ /* 0x001e2200000e0000 */
[----:B------:R-:W-:-:S02]  /*7730*/  FMUL.FTZ R82, R223, R228 ;  /* 0x000000e4df527220 */ /* 0x000fc40000410000 */
[----:B------:R-:W-:Y:S01]  /*7740*/  FFMA.FTZ R231, R224, R231, R227 ;  /* 0x000000e7e0e77223 */ /* 0x000fe200000100e3 */
[----:B------:R-:W-:Y:S01]  /*7750*/  SHFL.DOWN PT, R228, R195, 0x1, 0x1f ;  /* 0x08201f00c3e47f89 */ /* 0x000fe200000e0000 */
[----:B------:R-:W-:Y:S02]  /*7760*/  FADD.FTZ R222, R222, R81 ;  /* 0x00000051dede7221 */ /* 0x000fe40000010000 */
[----:B------:R-:W-:Y:S01]  /*7770*/  FMUL.FTZ R81, R182, R221 ;  /* 0x000000ddb6517220 */ /* 0x000fe20000410000 */
[----:B------:R-:W1:Y:S01]  /*7780*/  SHFL.IDX PT, R227, R90, RZ, 0x1f ;  /* 0x00001fff5ae37589 */ /* 0x000e6200000e0000 */
[----:B------:R-:W-:Y:S02]  /*7790*/  FFMA.FTZ R83, -R223, R230, -RZ ;  /* 0x000000e6df537223 */ /* 0x000fe400000109ff */
[----:B------:R-:W-:Y:S01]  /*77a0*/  FFMA.FTZ R81, R183, R80, R81 ;  /* 0x00000050b7517223 */ /* 0x000fe20000010051 */
[----:B------:R-:W2:Y:S01]  /*77b0*/  SHFL.IDX PT, R195, R195, RZ, 0x1f ;  /* 0x00001fffc3c37589 */ /* 0x000ea200000e0000 */
[----:B------:R-:W-:-:S02]  /*77c0*/  FMUL.FTZ R230, R80, UR29 ;  /* 0x0000001d50e67c20 */ /* 0x000fc40008410000 */
[----:B------:R-:W-:Y:S02]  /*77d0*/  FADD.FTZ R81, RZ, R81 ;  /* 0x00000051ff517221 */ /* 0x000fe40000010000 */
[----:B------:R-:W-:Y:S02]  /*77e0*/  FMUL.FTZ R232, R80, UR28 ;  /* 0x0000001c50e87c20 */ /* 0x000fe40008410000 */
[----:B------:R-:W-:Y:S02]  /*77f0*/  FFMA.FTZ R223, R221, UR28, -R230 ;  /* 0x0000001cdddf7c23 */ /* 0x000fe400080108e6 */
[----:B------:R-:W-:Y:S02]  /*7800*/  FMUL.FTZ R235, R77, R81 ;  /* 0x000000514deb7220 */ /* 0x000fe40000410000 */
[----:B------:R-:W-:Y:S02]  /*7810*/  FFMA.FTZ R229, R221, UR29, R232 ;  /* 0x0000001ddde57c23 */ /* 0x000fe400080100e8 */
[----:B------:R-:W-:-:S02]  /*7820*/  FMUL.FTZ R77, R77, R222 ;  /* 0x000000de4d4d7220 */ /* 0x000fc40000410000 */
[C---:B------:R-:W-:Y:S02]  /*7830*/  FMUL.FTZ R223, R224.reuse, R223 ;  /* 0x000000dfe0df7220 */ /* 0x040fe40000410000 */
[----:B------:R-:W-:Y:S02]  /*7840*/  FFMA.FTZ R224, -R224, R229, -RZ ;  /* 0x000000e5e0e07223 */ /* 0x000fe400000109ff */
[C---:B------:R-:W-:Y:S02]  /*7850*/  FFMA.FTZ R235, R76.reuse, R222, -R235 ;  /* 0x000000de4ceb7223 */ /* 0x040fe400000108eb */
[-C--:B------:R-:W-:Y:S02]  /*7860*/  FFMA.FTZ R232, R76, R81.reuse, R77 ;  /* 0x000000514ce87223 */ /* 0x080fe4000001004d */
[----:B------:R-:W-:Y:S02]  /*7870*/  FMUL.FTZ R229, R180, R81 ;  /* 0x00000051b4e57220 */ /* 0x000fe40000410000 */
[----:B0-----:R-:W-:-:S02]  /*7880*/  @P5 FMUL.FTZ R76, R234, R226 ;  /* 0x000000e2ea4c5220 */ /* 0x001fc40000410000 */
[-C--:B------:R-:W-:Y:S02]  /*7890*/  FFMA.FTZ R230, R181, R222.reuse, -R229 ;  /* 0x000000deb5e67223 */ /* 0x080fe400000108e5 */
[-C--:B-1----:R-:W-:Y:S02]  /*78a0*/  @P5 FFMA.FTZ R77, R228, R227.reuse, -R76 ;  /* 0x000000e3e44d5223 */ /* 0x082fe4000001084c */
[----:B------:R-:W-:Y:S02]  /*78b0*/  @P5 FMUL.FTZ R229, R234, R227 ;  /* 0x000000e3eae55220 */ /* 0x000fe40000410000 */
[----:B------:R-:W-:Y:S02]  /*78c0*/  FMUL.FTZ R76, R180, R222 ;  /* 0x000000deb44c7220 */ /* 0x000fe40000410000 */
[----:B------:R-:W-:Y:S02]  /*78d0*/  FADD.FTZ R225, R225, R230 ;  /* 0x000000e6e1e17221 */ /* 0x000fe40000010000 */
[----:B------:R-:W-:-:S02]  /*78e0*/  @P5 FADD.FTZ R227, R236, R77 ;  /* 0x0000004dece35221 */ /* 0x000fc40000010000 */
[----:B------:R-:W-:Y:S02]  /*78f0*/  FFMA.FTZ R230, R152, R235, R231 ;  /* 0x000000eb98e67223 */ /* 0x000fe400000100e7 */
[C---:B------:R-:W-:Y:S02]  /*7900*/  FMUL.FTZ R77, R81.reuse, UR29 ;  /* 0x0000001d514d7c20 */ /* 0x040fe40008410000 */
[----:B------:R-:W-:Y:S02]  /*7910*/  FMUL.FTZ R231, R81, UR28 ;  /* 0x0000001c51e77c20 */ /* 0x000fe40008410000 */
[----:B------:R-:W-:Y:S02]  /*7920*/  FFMA.FTZ R76, R181, R81, R76 ;  /* 0x00000051b54c7223 */ /* 0x000fe4000001004c */
[C---:B------:R-:W-:Y:S02]  /*7930*/  FFMA.FTZ R77, R222.reuse, UR28, -R77 ;  /* 0x0000001cde4d7c23 */ /* 0x040fe4000801084d */
[----:B------:R-:W-:-:S02]  /*7940*/  FFMA.FTZ R231, R222, UR29, R231 ;  /* 0x0000001ddee77c23 */ /* 0x000fc400080100e7 */
[----:B------:R-:W-:Y:S02]  /*7950*/  FADD.FTZ R76, RZ, R76 ;  /* 0x0000004cff4c7221 */ /* 0x000fe40000010000 */
[----:B------:R-:W-:Y:S02]  /*7960*/  @P5 FFMA.FTZ R229, R228, R226, R229 ;  /* 0x000000e2e4e55223 */ /* 0x000fe400000100e5 */
[C---:B------:R-:W-:Y:S02]  /*7970*/  FFMA.FTZ R232, -R152.reuse, R232, R233 ;  /* 0x000000e898e87223 */ /* 0x040fe400000101e9 */
[C---:B------:R-:W-:Y:S02]  /*7980*/  FMUL.FTZ R77, R152.reuse, R77 ;  /* 0x0000004d984d7220 */ /* 0x040fe40000410000 */
[----:B------:R-:W-:Y:S02]  /*7990*/  FFMA.FTZ R152, -R152, R231, -RZ ;  /* 0x000000e798987223 */ /* 0x000fe400000109ff */
[----:B------:R-:W-:-:S02]  /*79a0*/  FMUL.FTZ R228, R79, R76 ;  /* 0x0000004c4fe47220 */ /* 0x000fc40000410000 */
[-C--:B------:R-:W-:Y:S02]  /*79b0*/  FMUL.FTZ R231, R79, R225.reuse ;  /* 0x000000e14fe77220 */ /* 0x080fe40000410000 */
[----:B------:R-:W-:Y:S02]  /*79c0*/  @P5 FADD.FTZ R226, R238, R229 ;  /* 0x000000e5eee25221 */ /* 0x000fe40000010000 */
[C---:B------:R-:W-:Y:S02]  /*79d0*/  FFMA.FTZ R79, R78.reuse, R225, -R228 ;  /* 0x000000e14e4f7223 */ /* 0x040fe400000108e4 */
[----:B------:R-:W-:Y:S02]  /*79e0*/  FFMA.FTZ R229, R78, R76, R231 ;  /* 0x0000004c4ee57223 */ /* 0x000fe400000100e7 */
[-C--:B------:R-:W-:Y:S02]  /*79f0*/  FMUL.FTZ R78, R226, -R3.reuse ;  /* 0x80000003e24e7220 */ /* 0x080fe40000410000 */
[----:B------:R-:W-:-:S02]  /*7a00*/  FMUL.FTZ R3, R227, -R3 ;  /* 0x80000003e3037220 */ /* 0x000fc40000410000 */
[-C--:B------:R-:W-:Y:S02]  /*7a10*/  FFMA.FTZ R78, R227, R2.reuse, -R78 ;  /* 0x00000002e34e7223 */ /* 0x080fe4000001084e */
[----:B------:R-:W-:Y:S02]  /*7a20*/  FFMA.FTZ R3, R226, R2, R3 ;  /* 0x00000002e2037223 */ /* 0x000fe40000010003 */
[C---:B------:R-:W-:Y:S02]  /*7a30*/  FMUL.FTZ R2, R178.reuse, R225 ;  /* 0x000000e1b2027220 */ /* 0x040fe40000410000 */
[-C--:B------:R-:W-:Y:S02]  /*7a40*/  FMUL.FTZ R234, R178, R76.reuse ;  /* 0x0000004cb2ea7220 */ /* 0x080fe40000410000 */
[----:B------:R-:W-:Y:S02]  /*7a50*/  FFMA.FTZ R2, R179, R76, R2 ;  /* 0x0000004cb3027223 */ /* 0x000fe40000010002 */
[----:B------:R-:W-:-:S02]  /*7a60*/  FMUL.FTZ R226, R76, UR29 ;  /* 0x0000001d4ce27c20 */ /* 0x000fc40008410000 */
[----:B------:R-:W-:Y:S02]  /*7a70*/  FMUL.FTZ R228, R76, UR28 ;  /* 0x0000001c4ce47c20 */ /* 0x000fe40008410000 */
[----:B------:R-:W-:Y:S02]  /*7a80*/  FFMA.FTZ R234, R179, R225, -R234 ;  /* 0x000000e1b3ea7223 */ /* 0x000fe400000108ea */
[----:B------:R-:W-:Y:S02]  /*7a90*/  FADD.FTZ R163, R163, R78 ;  /* 0x0000004ea3a37221 */ /* 0x000fe40000010000 */
[----:B------:R-:W-:Y:S02]  /*7aa0*/  FADD.FTZ R2, RZ, R2 ;  /* 0x00000002ff027221 */ /* 0x000fe40000010000 */
[C---:B------:R-:W-:Y:S02]  /*7ab0*/  FFMA.FTZ R78, R225.reuse, UR28, -R226 ;  /* 0x0000001ce14e7c23 */ /* 0x040fe400080108e2 */
[----:B------:R-:W-:-:S02]  /*7ac0*/  FFMA.FTZ R228, R225, UR29, R228 ;  /* 0x0000001de1e47c23 */ /* 0x000fc400080100e4 */
[----:B------:R-:W-:Y:S02]  /*7ad0*/  FADD.FTZ R173, R173, R234 ;  /* 0x000000eaadad7221 */ /* 0x000fe40000010000 */
[----:B------:R-:W-:Y:S02]  /*7ae0*/  FADD.FTZ R3, -R164, R3 ;  /* 0x00000003a4037221 */ /* 0x000fe40000010100 */
[----:B------:R-:W-:Y:S02]  /*7af0*/  FMUL.FTZ R164, R176, R2 ;  /* 0x00000002b0a47220 */ /* 0x000fe40000410000 */
[C---:B------:R-:W-:Y:S02]  /*7b00*/  FFMA.FTZ R79, R157.reuse, R79, R230 ;  /* 0x0000004f9d4f7223 */ /* 0x040fe400000100e6 */
[C---:B------:R-:W-:Y:S02]  /*7b10*/  FFMA.FTZ R229, -R157.reuse, R229, R232 ;  /* 0x000000e59de57223 */ /* 0x040fe400000101e8 */
[----:B------:R-:W-:-:S02]  /*7b20*/  FMUL.FTZ R78, R157, R78 ;  /* 0x0000004e9d4e7220 */ /* 0x000fc40000410000 */
[----:B------:R-:W-:Y:S02]  /*7b30*/  FFMA.FTZ R157, -R157, R228, -RZ ;  /* 0x000000e49d9d7223 */ /* 0x000fe400000109ff */
[C---:B------:R-:W-:Y:S02]  /*7b40*/  FMUL.FTZ R228, R73.reuse, R2 ;  /* 0x0000000249e47220 */ /* 0x040fe40000410000 */
[----:B------:R-:W-:Y:S02]  /*7b50*/  FMUL.FTZ R231, R73, R173 ;  /* 0x000000ad49e77220 */ /* 0x000fe40000410000 */
[----:B------:R-:W-:Y:S02]  /*7b60*/  FMUL.FTZ R227, R171, -R163 ;  /* 0x800000a3abe37220 */ /* 0x000fe40000410000 */
[----:B------:R-:W-:Y:S02]  /*7b70*/  FFMA.FTZ R73, R177, R173, -R164 ;  /* 0x000000adb1497223 */ /* 0x000fe400000108a4 */
[----:B------:R-:W-:-:S02]  /*7b80*/  FMUL.FTZ R226, R171, -R3 ;  /* 0x80000003abe27220 */ /* 0x000fc40000410000 */
[----:B------:R-:W-:Y:S02]  /*7b90*/  FFMA.FTZ R164, R172, R3, R227 ;  /* 0x00000003aca47223 */ /* 0x000fe400000100e3 */
[----:B------:R-:W-:Y:S02]  /*7ba0*/  FADD.FTZ R170, R170, R73 ;  /* 0x00000049aaaa7221 */ /* 0x000fe40000010000 */
[----:B------:R-:W-:Y:S02]  /*7bb0*/  FFMA.FTZ R73, R172, R163, -R226 ;  /* 0x000000a3ac497223 */ /* 0x000fe400000108e2 */
[----:B------:R-:W-:Y:S02]  /*7bc0*/  FADD.FTZ R164, -R161, R164 ;  /* 0x000000a4a1a47221 */ /* 0x000fe40000010100 */
[----:B------:R-:W-:Y:S02]  /*7bd0*/  FADD.FTZ R162, R162, R73 ;  /* 0x00000049a2a27221 */ /* 0x000fe40000010000 */
[----:B------:R-:W-:-:S02]  /*7be0*/  FFMA.FTZ R228, R72, R173, -R228 ;  /* 0x000000ad48e47223 */ /* 0x000fc400000108e4 */
[----:B------:R-:W-:Y:S02]  /*7bf0*/  FMUL.FTZ R230, R2, UR29 ;  /* 0x0000001d02e67c20 */ /* 0x000fe40008410000 */
[----:B------:R-:W-:Y:S02]  /*7c00*/  FFMA.FTZ R231, R72, R2, R231 ;  /* 0x0000000248e77223 */ /* 0x000fe400000100e7 */
[----:B------:R-:W-:Y:S02]  /*7c10*/  FMUL.FTZ R73, R174, -R164 ;  /* 0x800000a4ae497220 */ /* 0x000fe40000410000 */
[----:B------:R-:W-:Y:S02]  /*7c20*/  FMUL.FTZ R72, R176, R173 ;  /* 0x000000adb0487220 */ /* 0x000fe40000410000 */
[----:B------:R-:W-:Y:S02]  /*7c30*/  FMUL.FTZ R161, R174, -R162 ;  /* 0x800000a2aea17220 */ /* 0x000fe40000410000 */
[----:B------:R-:W-:-:S02]  /*7c40*/  FFMA.FTZ R226, R158, R228, R79 ;  /* 0x000000e49ee27223 */ /* 0x000fc4000001004f */
[----:B------:R-:W-:Y:S02]  /*7c50*/  FFMA.FTZ R79, R173, UR28, -R230 ;  /* 0x0000001cad4f7c23 */ /* 0x000fe400080108e6 */
[----:B------:R-:W-:Y:S02]  /*7c60*/  FFMA.FTZ R230, R175, R162, -R73 ;  /* 0x000000a2afe67223 */ /* 0x000fe40000010849 */
[----:B------:R-:W-:Y:S02]  /*7c70*/  FFMA.FTZ R72, R177, R2, R72 ;  /* 0x00000002b1487223 */ /* 0x000fe40000010048 */
[----:B------:R-:W-:Y:S02]  /*7c80*/  FFMA.FTZ R73, R175, R164, R161 ;  /* 0x000000a4af497223 */ /* 0x000fe400000100a1 */
[----:B------:R-:W-:Y:S02]  /*7c90*/  FMUL.FTZ R232, R2, UR28 ;  /* 0x0000001c02e87c20 */ /* 0x000fe40008410000 */
[----:B------:R-:W-:-:S02]  /*7ca0*/  FADD.FTZ R159, R159, R230 ;  /* 0x000000e69f9f7221 */ /* 0x000fc40000010000 */
[----:B------:R-:W-:Y:S02]  /*7cb0*/  FADD.FTZ R72, RZ, R72 ;  /* 0x00000048ff487221 */ /* 0x000fe40000010000 */
[----:B------:R-:W-:Y:S02]  /*7cc0*/  FADD.FTZ R73, -R160, R73 ;  /* 0x00000049a0497221 */ /* 0x000fe40000010100 */
[----:B------:R-:W-:Y:S02]  /*7cd0*/  FFMA.FTZ R227, R173, UR29, R232 ;  /* 0x0000001dade37c23 */ /* 0x000fe400080100e8 */
[----:B------:R-:W-:Y:S02]  /*7ce0*/  FMUL.FTZ R160, R176, -R159 ;  /* 0x8000009fb0a07220 */ /* 0x000fe40000410000 */
[----:B------:R-:W-:Y:S02]  /*7cf0*/  FMUL.FTZ R161, R174, R72 ;  /* 0x00000048aea17220 */ /* 0x000fe40000410000 */
[----:B------:R-:W-:-:S02]  /*7d00*/  FMUL.FTZ R176, R176, -R73 ;  /* 0x80000049b0b07220 */ /* 0x000fc40000410000 */
[C---:B------:R-:W-:Y:S02]  /*7d10*/  FFMA.FTZ R228, -R158.reuse, R231, R229 ;  /* 0x000000e79ee47223 */ /* 0x040fe400000101e5 */
[C---:B------:R-:W-:Y:S02]  /*7d20*/  FMUL.FTZ R79, R158.reuse, R79 ;  /* 0x0000004f9e4f7220 */ /* 0x040fe40000410000 */
[----:B------:R-:W-:Y:S02]  /*7d30*/  FFMA.FTZ R158, -R158, R227, -RZ ;  /* 0x000000e39e9e7223 */ /* 0x000fe400000109ff */
[-C--:B------:R-:W-:Y:S02]  /*7d40*/  FMUL.FTZ R227, R174, R170.reuse ;  /* 0x000000aaaee37220 */ /* 0x080fe40000410000 */
[----:B------:R-:W-:Y:S02]  /*7d50*/  FFMA.FTZ R160, R177, R73, R160 ;  /* 0x00000049b1a07223 */ /* 0x000fe400000100a0 */
[----:B------:R-:W-:-:S02]  /*7d60*/  FFMA.FTZ R174, R175, R170, -R161 ;  /* 0x000000aaafae7223 */ /* 0x000fc400000108a1 */
        /* <DEDUP_REMOVED lines=8> */
[----:B------:R-:W-:Y:S02]  /*7df0*/  FMUL.FTZ R178, R178, -R156 ;  /* 0x8000009cb2b27220 */ /* 0x000fe40000410000 */
[----:B------:R-:W-:Y:S02]  /*7e00*/  FFMA.FTZ R227, R175, R72, R227 ;  /* 0x00000048afe37223 */ /* 0x000fe400000100e3 */
[----:B------:R-:W-:Y:S02]  /*7e10*/  FMUL.FTZ R155, R72, UR29 ;  /* 0x0000001d489b7c20 */ /* 0x000fe40008410000 */
[----:B------:R-:W-:-:S02]  /*7e20*/  FFMA.FTZ R175, -R167, R75, R228 ;  /* 0x0000004ba7af7223 */ /* 0x000fc400000101e4 */
[C---:B------:R-:W-:Y:S02]  /*7e30*/  FFMA.FTZ R74, R179.reuse, R156, -R74 ;  /* 0x0000009cb34a7223 */ /* 0x040fe4000001084a */
[----:B------:R-:W-:Y:S02]  /*7e40*/  FFMA.FTZ R75, R179, R160, R178 ;  /* 0x000000a0b34b7223 */ /* 0x000fe400000100b2 */
[----:B------:R-:W-:Y:S02]  /*7e50*/  FADD.FTZ R169, R169, R174 ;  /* 0x000000aea9a97221 */ /* 0x000fe40000010000 */
[----:B------:R-:W-:Y:S02]  /*7e60*/  FFMA.FTZ R174, R170, UR28, -R155 ;  /* 0x0000001caaae7c23 */ /* 0x000fe4000801089b */
[----:B------:R-:W-:Y:S02]  /*7e70*/  FADD.FTZ R153, R153, R74 ;  /* 0x0000004a99997221 */ /* 0x000fe40000010000 */
[----:B------:R-:W-:-:S02]  /*7e80*/  FADD.FTZ R75, -R154, R75 ;  /* 0x0000004b9a4b7221 */ /* 0x000fc40000010100 */
[----:B------:R-:W-:Y:S02]  /*7e90*/  FMUL.FTZ R155, R167, R174 ;  /* 0x000000aea79b7220 */ /* 0x000fe40000410000 */
[----:B------:R-:W-:Y:S02]  /*7ea0*/  FMUL.FTZ R174, R180, -R153 ;  /* 0x80000099b4ae7220 */ /* 0x000fe40000410000 */
[----:B------:R-:W-:Y:S02]  /*7eb0*/  FMUL.FTZ R177, R72, UR28 ;  /* 0x0000001c48b17c20 */ /* 0x000fe40008410000 */
[-C--:B------:R-:W-:Y:S02]  /*7ec0*/  FMUL.FTZ R180, R180, -R75.reuse ;  /* 0x8000004bb4b47220 */ /* 0x080fe40000410000 */
[----:B------:R-:W-:Y:S02]  /*7ed0*/  FADD.FTZ R74, RZ, R227 ;  /* 0x000000e3ff4a7221 */ /* 0x000fe40000010000 */
[----:B------:R-:W-:-:S02]  /*7ee0*/  FFMA.FTZ R179, R181, R75, R174 ;  /* 0x0000004bb5b37223 */ /* 0x000fc400000100ae */
[----:B------:R-:W-:Y:S02]  /*7ef0*/  FFMA.FTZ R176, R170, UR29, R177 ;  /* 0x0000001daab07c23 */ /* 0x000fe400080100b1 */
[----:B------:R-:W-:Y:S02]  /*7f00*/  FFMA.FTZ R180, R181, R153, -R180 ;  /* 0x00000099b5b47223 */ /* 0x000fe400000108b4 */
[C---:B------:R-:W-:Y:S02]  /*7f10*/  FMUL.FTZ R154, R171.reuse, R74 ;  /* 0x0000004aab9a7220 */ /* 0x040fe40000410000 */
[----:B------:R-:W-:Y:S02]  /*7f20*/  FMUL.FTZ R177, R171, R169 ;  /* 0x000000a9abb17220 */ /* 0x000fe40000410000 */
[----:B------:R-:W-:Y:S02]  /*7f30*/  FADD.FTZ R150, -R150, R179 ;  /* 0x000000b396967221 */ /* 0x000fe40000010100 */
[----:B------:R-:W-:-:S02]  /*7f40*/  FADD.FTZ R151, R151, R180 ;  /* 0x000000b497977221 */ /* 0x000fc40000010000 */
[CC--:B------:R-:W-:Y:S02]  /*7f50*/  FFMA.FTZ R171, R172.reuse, R169.reuse, -R154 ;  /* 0x000000a9acab7223 */ /* 0x0c0fe4000001089a */
[-C--:B------:R-:W-:Y:S02]  /*7f60*/  FFMA.FTZ R177, R172, R74.reuse, R177 ;  /* 0x0000004aacb17223 */ /* 0x080fe400000100b1 */
[C---:B------:R-:W-:Y:S02]  /*7f70*/  FMUL.FTZ R172, R69.reuse, R74 ;  /* 0x0000004a45ac7220 */ /* 0x040fe40000410000 */
[----:B------:R-:W-:Y:S02]  /*7f80*/  FMUL.FTZ R69, R69, R169 ;  /* 0x000000a945457220 */ /* 0x000fe40000410000 */
[C---:B------:R-:W-:Y:S02]  /*7f90*/  FMUL.FTZ R154, R182.reuse, -R150 ;  /* 0x80000096b69a7220 */ /* 0x040fe40000410000 */
[----:B------:R-:W-:-:S02]  /*7fa0*/  FMUL.FTZ R182, R182, -R151 ;  /* 0x80000097b6b67220 */ /* 0x000fc40000410000 */
[----:B------:R-:W-:Y:S02]  /*7fb0*/  FFMA.FTZ R161, R167, R161, R226 ;  /* 0x000000a1a7a17223 */ /* 0x000fe400000100e2 */
[C---:B------:R-:W-:Y:S02]  /*7fc0*/  FFMA.FTZ R172, R68.reuse, R169, -R172 ;  /* 0x000000a944ac7223 */ /* 0x040fe400000108ac */
[----:B------:R-:W-:Y:S02]  /*7fd0*/  FFMA.FTZ R69, R68, R74, R69 ;  /* 0x0000004a44457223 */ /* 0x000fe40000010045 */
[C---:B------:R-:W-:Y:S02]  /*7fe0*/  FFMA.FTZ R182, R183.reuse, R150, R182 ;  /* 0x00000096b7b67223 */ /* 0x040fe400000100b6 */
[----:B------:R-:W-:Y:S02]  /*7ff0*/  FFMA.FTZ R183, R183, R151, -R154 ;  /* 0x00000097b7b77223 */ /* 0x000fe4000001089a */
[----:B------:R-:W-:-:S02]  /*8000*/  FFMA.FTZ R154, R166, R172, R161 ;  /* 0x000000aca69a7223 */ /* 0x000fc400000100a1 */
[----:B------:R-:W-:Y:S02]  /*8010*/  FFMA.FTZ R172, -R166, R69, R175 ;  /* 0x00000045a6ac7223 */ /* 0x000fe400000101af */
[----:B------:R-:W-:Y:S02]  /*8020*/  FADD.FTZ R69, -R149, R182 ;  /* 0x000000b695457221 */ /* 0x000fe40000010100 */
[----:B------:R-:W-:Y:S02]  /*8030*/  FADD.FTZ R148, R148, R183 ;  /* 0x000000b794947221 */ /* 0x000fe40000010000 */
[C---:B------:R-:W-:Y:S02]  /*8040*/  FMUL.FTZ R68, R184.reuse, -R69 ;  /* 0x80000045b8447220 */ /* 0x040fe40000410000 */
[-C--:B------:R-:W-:Y:S02]  /*8050*/  FMUL.FTZ R184, R184, -R148.reuse ;  /* 0x80000094b8b87220 */ /* 0x080fe40000410000 */
[----:B------:R-:W-:-:S02]  /*8060*/  FFMA.FTZ R149, R185, R148, -R68 ;  /* 0x00000094b9957223 */ /* 0x000fc40000010844 */
[----:B------:R-:W-:Y:S02]  /*8070*/  FFMA.FTZ R167, -R167, R176, -RZ ;  /* 0x000000b0a7a77223 */ /* 0x000fe400000109ff */
[C---:B------:R-:W-:Y:S02]  /*8080*/  FMUL.FTZ R174, R74.reuse, UR29 ;  /* 0x0000001d4aae7c20 */ /* 0x040fe40008410000 */
[----:B------:R-:W-:Y:S02]  /*8090*/  FMUL.FTZ R176, R74, UR28 ;  /* 0x0000001c4ab07c20 */ /* 0x000fe40008410000 */
[----:B------:R-:W-:Y:S02]  /*80a0*/  FFMA.FTZ R68, R185, R69, R184 ;  /* 0x00000045b9447223 */ /* 0x000fe400000100b8 */
[----:B------:R-:W-:Y:S02]  /*80b0*/  FADD.FTZ R192, R192, R149 ;  /* 0x00000095c0c07221 */ /* 0x000fe40000010000 */
[----:B------:R-:W-:-:S02]  /*80c0*/  FADD.FTZ R149, RZ, R177 ;  /* 0x000000b1ff957221 */ /* 0x000fc40000010000 */
[----:B------:R-:W-:Y:S02]  /*80d0*/  FADD.FTZ R168, R168, R171 ;  /* 0x000000aba8a87221 */ /* 0x000fe40000010000 */
[C---:B------:R-:W-:Y:S02]  /*80e0*/  FFMA.FTZ R161, R169.reuse, UR28, -R174 ;  /* 0x0000001ca9a17c23 */ /* 0x040fe400080108ae */
[----:B------:R-:W-:Y:S02]  /*80f0*/  FFMA.FTZ R171, R169, UR29, R176 ;  /* 0x0000001da9ab7c23 */ /* 0x000fe400080100b0 */
[----:B------:R-:W-:Y:S02]  /*8100*/  FADD.FTZ R68, -R191, R68 ;  /* 0x00000044bf447221 */ /* 0x000fe40000010100 */
[----:B------:R-:W-:Y:S02]  /*8110*/  FMUL.FTZ R175, R71, R149 ;  /* 0x0000009547af7220 */ /* 0x000fe40000410000 */
[----:B------:R-:W-:-:S02]  /*8120*/  FMUL.FTZ R161, R166, R161 ;  /* 0x000000a1a6a17220 */ /* 0x000fc40000410000 */
[----:B------:R-:W-:Y:S02]  /*8130*/  FMUL.FTZ R71, R71, R168 ;  /* 0x000000a847477220 */ /* 0x000fe40000410000 */
[----:B------:R-:W-:Y:S02]  /*8140*/  FFMA.FTZ R166, -R166, R171, -RZ ;  /* 0x000000aba6a67223 */ /* 0x000fe400000109ff */
[C---:B------:R-:W-:Y:S02]  /*8150*/  FMUL.FTZ R171, R186.reuse, -R68 ;  /* 0x80000044baab7220 */ /* 0x040fe40000410000 */
[----:B------:R-:W-:Y:S02]  /*8160*/  FMUL.FTZ R186, R186, -R192 ;  /* 0x800000c0baba7220 */ /* 0x000fe40000410000 */
[C---:B------:R-:W-:Y:S02]  /*8170*/  FFMA.FTZ R174, R70.reuse, R168, -R175 ;  /* 0x000000a846ae7223 */ /* 0x040fe400000108af */
[----:B------:R-:W-:-:S02]  /*8180*/  FFMA.FTZ R70, R70, R149, R71 ;  /* 0x0000009546467223 */ /* 0x000fc40000010047 */
[----:B------:R-:W-:Y:S02]  /*8190*/  FMUL.FTZ R71, R149, UR29 ;  /* 0x0000001d95477c20 */ /* 0x000fe40008410000 */
[C---:B------:R-:W-:Y:S02]  /*81a0*/  FFMA.FTZ R186, R187.reuse, R68, R186 ;  /* 0x00000044bbba7223 */ /* 0x040fe400000100ba */
[----:B------:R-:W-:Y:S02]  /*81b0*/  FFMA.FTZ R171, R187, R192, -R171 ;  /* 0x000000c0bbab7223 */ /* 0x000fe400000108ab */
[----:B------:R-:W-:Y:S02]  /*81c0*/  FFMA.FTZ R176, R168, UR28, -R71 ;  /* 0x0000001ca8b07c23 */ /* 0x000fe40008010847 */
[----:B------:R-:W-:Y:S02]  /*81d0*/  FMUL.FTZ R71, R165, R174 ;  /* 0x000000aea5477220 */ /* 0x000fe40000410000 */
[----:B------:R-:W-:-:S02]  /*81e0*/  FADD.FTZ R199, -R199, R186 ;  /* 0x000000bac7c77221 */ /* 0x000fc40000010100 */
[----:B------:R-:W-:Y:S02]  /*81f0*/  FADD.FTZ R200, R200, R171 ;  /* 0x000000abc8c87221 */ /* 0x000fe40000010000 */
[----:B------:R-:W-:Y:S02]  /*8200*/  FADD.FTZ R154, R154, R71 ;  /* 0x000000479a9a7221 */ /* 0x000fe40000010000 */
[C---:B------:R-:W-:Y:S02]  /*8210*/  FMUL.FTZ R71, R188.reuse, -R199 ;  /* 0x800000c7bc477220 */ /* 0x040fe40000410000 */
[----:B------:R-:W-:Y:S02]  /*8220*/  FMUL.FTZ R188, R188, -R200 ;  /* 0x800000c8bcbc7220 */ /* 0x000fe40000410000 */
[----:B------:R-:W-:Y:S02]  /*8230*/  FMUL.FTZ R175, R165, R70 ;  /* 0x00000046a5af7220 */ /* 0x000fe40000410000 */
[----:B------:R-:W-:-:S02]  /*8240*/  FMUL.FTZ R70, R194, R91 ;  /* 0x0000005bc2467220 */ /* 0x000fc40000410000 */
[C---:B------:R-:W-:Y:S02]  /*8250*/  FFMA.FTZ R188, R189.reuse, R199, R188 ;  /* 0x000000c7bdbc7223 */ /* 0x040fe400000100bc */
[----:B------:R-:W-:Y:S02]  /*8260*/  FFMA.FTZ R71, R189, R200, -R71 ;  /* 0x000000c8bd477223 */ /* 0x000fe40000010847 */
[-C--:B------:R-:W-:Y:S02]  /*8270*/  FMUL.FTZ R174, R194, R90.reuse ;  /* 0x0000005ac2ae7220 */ /* 0x080fe40000410000 */
[----:B--2---:R-:W-:Y:S02]  /*8280*/  FFMA.FTZ R90, R195, R90, -R70 ;  /* 0x0000005ac35a7223 */ /* 0x004fe40000010846 */
[----:B------:R-:W-:Y:S02]  /*8290*/  FADD.FTZ R70, -R197, R188 ;  /* 0x000000bcc5467221 */ /* 0x000fe40000010100 */
[----:B------:R-:W-:-:S02]  /*82a0*/  FADD.FTZ R198, R198, R71 ;  /* 0x00000047c6c67221 */ /* 0x000fc40000010000 */
[C---:B------:R-:W-:Y:S02]  /*82b0*/  FFMA.FTZ R91, R195.reuse, R91, R174 ;  /* 0x0000005bc35b7223 */ /* 0x040fe400000100ae */
[----:B------:R-:W-:Y:S02]  /*82c0*/  FMUL.FTZ R71, R194, R89 ;  /* 0x00000059c2477220 */ /* 0x000fe40000410000 */
[C---:B------:R-:W-:Y:S02]  /*82d0*/  FMUL.FTZ R174, R190.reuse, -R70 ;  /* 0x80000046beae7220 */ /* 0x040fe40000410000 */
[----:B------:R-:W-:Y:S02]  /*82e0*/  FMUL.FTZ R190, R190, -R198 ;  /* 0x800000c6bebe7220 */ /* 0x000fe40000410000 */
[-C--:B------:R-:W-:Y:S02]  /*82f0*/  FMUL.FTZ R194, R194, R88.reuse ;  /* 0x00000058c2c27220 */ /* 0x080fe40000410000 */
[----:B------:R-:W-:-:S02]  /*8300*/  FFMA.FTZ R88, R195, R88, -R71 ;  /* 0x00000058c3587223 */ /* 0x000fc40000010847 */
[C---:B------:R-:W-:Y:S02]  /*8310*/  FFMA.FTZ R71, R137.reuse, R70, R190 ;  /* 0x0000004689477223 */ /* 0x040fe400000100be */
[----:B------:R-:W-:Y:S01]  /*8320*/  FFMA.FTZ R174, R137, R198, -R174 ;  /* 0x000000c689ae7223 */ /* 0x000fe200000108ae */
[----:B------:R-:W-:Y:S01]  /*8330*/  SHF.L.U32 R137, R0, 0x5, RZ ;  /* 0x0000000500897819 */ /* 0x000fe200000006ff */
[----:B------:R-:W-:Y:S02]  /*8340*/  FADD.FTZ R71, -R102, R71 ;  /* 0x0000004766477221 */ /* 0x000fe40000010100 */
[----:B------:R-:W-:Y:S01]  /*8350*/  FADD.FTZ R103, R103, R174 ;  /* 0x000000ae67677221 */ /* 0x000fe20000010000 */
[----:B------:R-:W-:Y:S01]  /*8360*/  LEA.HI.SX32 R174, R137, R137, 0x1b ;  /* 0x0000008989ae7211 */ /* 0x000fe200078fdaff */
[----:B------:R-:W-:Y:S01]  /*8370*/  FMUL.FTZ R171, R149, UR28 ;  /* 0x0000001c95ab7c20 */ /* 0x000fe20008410000 */
[----:B------:R-:W-:Y:S01]  /*8380*/  ULEA UR28, UR21, 0xfffffe00, 0x9 ;  /* 0xfffffe00151c7891 */ /* 0x000fe2000f8e483f */
[----:B------:R-:W-:-:S02]  /*8390*/  FADD.FTZ R102, R172, -R175 ;  /* 0x800000afac667221 */ /* 0x000fc40000010000 */
[C---:B------:R-:W-:Y:S02]  /*83a0*/  FMUL.FTZ R172, R136.reuse, -R71 ;  /* 0x8000004788ac7220 */ /* 0x040fe40000410000 */
[-C--:B------:R-:W-:Y:S02]  /*83b0*/  FMUL.FTZ R136, R136, -R103.reuse ;  /* 0x8000006788887220 */ /* 0x080fe40000410000 */
[----:B------:R-:W-:Y:S01]  /*83c0*/  FFMA.FTZ R178, R168, UR29, R171 ;  /* 0x0000001da8b27c23 */ /* 0x000fe200080100ab */
[----:B------:R-:W-:Y:S01]  /*83d0*/  ULDC UR29, c[0x0][0x168] ;  /* 0x00005a00001d7ab9 */ /* 0x000fe20000000800 */
[----:B------:R-:W-:Y:S01]  /*83e0*/  FMUL.FTZ R171, R165, R176 ;  /* 0x000000b0a5ab7220 */ /* 0x000fe20000410000 */
[----:B------:R-:W-:Y:S01]  /*83f0*/  P2R R176, PR, RZ, 0x2 ;  /* 0x00000002ffb07803 */ /* 0x000fe20000000000 */
[C---:B------:R-:W-:Y:S01]  /*8400*/  FFMA.FTZ R172, R135.reuse, R103, -R172 ;  /* 0x0000006787ac7223 */ /* 0x040fe200000108ac */
[----:B------:R-:W-:Y:S01]  /*8410*/  MOV R176, UR7 ;  /* 0x0000000700b07c02 */ /* 0x000fe20008000f00 */
[----:B------:R-:W-:Y:S01]  /*8420*/  FFMA.FTZ R135, R135, R71, R136 ;  /* 0x0000004787877223 */ /* 0x000fe20000010088 */
[----:B------:R-:W-:Y:S01]  /*8430*/  UIADD3 UR28, -UR28, UR29, URZ ;  /* 0x0000001d1c1c7290 */ /* 0x000fe2000fffe13f */
[----:B------:R-:W-:-:S02]  /*8440*/  FFMA.FTZ R89, R195, R89, R194 ;  /* 0x00000059c3597223 */ /* 0x000fc400000100c2 */
[----:B------:R-:W-:Y:S02]  /*8450*/  FADD.FTZ R90, R201, R90 ;  /* 0x0000005ac95a7221 */ /* 0x000fe40000010000 */
[----:B------:R-:W-:Y:S02]  /*8460*/  FADD.FTZ R91, R202, R91 ;  /* 0x0000005bca5b7221 */ /* 0x000fe40000010000 */
[----:B------:R-:W-:Y:S02]  /*8470*/  FADD.FTZ R139, R139, R172 ;  /* 0x000000ac8b8b7221 */ /* 0x000fe40000010000 */
[----:B------:R-:W-:Y:S01]  /*8480*/  FADD.FTZ R138, -R138, R135 ;  /* 0x000000878a8a7221 */ /* 0x000fe20000010100 */
[----:B------:R0:W-:Y:S01]  /*8490*/  @!P1 STS.128 [R176.X16+0x3650], R88 ;  /* 0x00365058b0009388 */ /* 0x0001e2000000cc00 */
[----:B------:R-:W-:Y:S02]  /*84a0*/  FFMA.FTZ R101, R64, -R115, R101 ;  /* 0x8000007340657223 */ /* 0x000fe40000010065 */
[----:B------:R-:W-:Y:S01]  /*84b0*/  FFMA.FTZ R206, R67, -R116, R206 ;  /* 0x8000007443ce7223 */ /* 0x000fe200000100ce */
[----:B------:R1:W-:Y:S01]  /*84c0*/  STS [R174.X4+0x1094], R95 ;  /* 0x0010945fae007388 */ /* 0x0003e20000004800 */
[----:B------:R-:W-:-:S02]  /*84d0*/  FFMA.FTZ R208, R60, -R111, R208 ;  /* 0x8000006f3cd07223 */ /* 0x000fc400000100d0 */
[----:B------:R-:W-:Y:S01]  /*84e0*/  FFMA.FTZ R211, R61, -R110, R211 ;  /* 0x8000006e3dd37223 */ /* 0x000fe200000100d3 */
[----:B------:R2:W-:Y:S01]  /*84f0*/  STS [R174.X4+0x10c0], R82 ;  /* 0x0010c052ae007388 */ /* 0x0005e20000004800 */
[----:B------:R-:W-:Y:S02]  /*8500*/  FFMA.FTZ R214, R62, -R113, R214 ;  /* 0x800000713ed67223 */ /* 0x000fe400000100d6 */
[----:B------:R-:W-:Y:S01]  /*8510*/  FFMA.FTZ R217, R63, -R112, R217 ;  /* 0x800000703fd97223 */ /* 0x000fe200000100d9 */
[----:B------:R3:W-:Y:S01]  /*8520*/  STS [R174.X4+0x10c4], R83 ;  /* 0x0010c453ae007388 */ /* 0x0007e20000004800 */
[----:B------:R-:W-:Y:S02]  /*8530*/  FFMA.FTZ R165, -R165, R178, -RZ ;  /* 0x000000b2a5a57223 */ /* 0x000fe400000109ff */
[----:B------:R-:W-:Y:S01]  /*8540*/  FMUL.FTZ R182, R150, R121 ;  /* 0x0000007996b67220 */ /* 0x000fe20000410000 */
[----:B------:R4:W-:Y:S01]  /*8550*/  STS [R174.X4+0x10d0], R77 ;  /* 0x0010d04dae007388 */ /* 0x0009e20000004800 */
[----:B0-----:R-:W-:-:S02]  /*8560*/  FMUL.FTZ R88, R134, -R139 ;  /* 0x8000008b86587220 */ /* 0x001fc40000410000 */
[-C--:B------:R-:W-:Y:S01]  /*8570*/  FMUL.FTZ R134, R134, -R138.reuse ;  /* 0x8000008a86867220 */ /* 0x080fe20000410000 */
[----:B------:R0:W-:Y:S01]  /*8580*/  STS [R174.X4+0x10b4], R87 ;  /* 0x0010b457ae007388 */ /* 0x0001e20000004800 */
[C---:B------:R-:W-:Y:S02]  /*8590*/  FFMA.FTZ R89, R133.reuse, R138, R88 ;  /* 0x0000008a85597223 */ /* 0x040fe40000010058 */
        /* <DEDUP_REMOVED lines=13> */
[----:B------:R-:W-:Y:S01]  /*8670*/  STS [R174.X4+0x10d4], R152 ;  /* 0x0010d498ae007388 */ /* 0x000fe20000004800 */
[----:B------:R-:W-:-:S02]  /*8680*/  FMUL.FTZ R88, R130, -R143 ;  /* 0x8000008f82587220 */ /* 0x000fc40000410000 */
[-C--:B------:R-:W-:Y:S01]  /*8690*/  FMUL.FTZ R130, R130, -R142.reuse ;  /* 0x8000008e82827220 */ /* 0x080fe20000410000 */
[----:B------:R-:W-:Y:S01]  /*86a0*/  STS [R174.X4+0x10dc], R157 ;  /* 0x0010dc9dae007388 */ /* 0x000fe20000004800 */
[C---:B-1----:R-:W-:Y:S02]  /*86b0*/  FFMA.FTZ R95, R129.reuse, R142, R88 ;  /* 0x0000008e815f7223 */ /* 0x042fe40000010058 */
[----:B------:R-:W-:Y:S01]  /*86c0*/  FFMA.FTZ R130, R129, R143, -R130 ;  /* 0x0000008f81827223 */ /* 0x000fe20000010882 */
[----:B------:R-:W-:Y:S01]  /*86d0*/  STS [R174.X4+0x10e4], R158 ;  /* 0x0010e49eae007388 */ /* 0x000fe20000004800 */
[----:B------:R-:W-:Y:S02]  /*86e0*/  FADD.FTZ R95, -R144, R95 ;  /* 0x0000005f905f7221 */ /* 0x000fe40000010100 */
[----:B------:R-:W-:Y:S01]  /*86f0*/  FADD.FTZ R145, R145, R130 ;  /* 0x0000008291917221 */ /* 0x000fe20000010000 */
[----:B------:R1:W-:Y:S01]  /*8700*/  STS [R174.X4+0x10f0], R161 ;  /* 0x0010f0a1ae007388 */ /* 0x0003e20000004800 */
[----:B--2---:R-:W-:-:S02]  /*8710*/  FMUL.FTZ R82, R128, -R95 ;  /* 0x8000005f80527220 */ /* 0x004fc40000410000 */
[-C--:B------:R-:W-:Y:S01]  /*8720*/  FMUL.FTZ R128, R128, -R145.reuse ;  /* 0x8000009180807220 */ /* 0x080fe20000410000 */
[----:B------:R2:W-:Y:S01]  /*8730*/  STS [R174.X4+0x10f8], R171 ;  /* 0x0010f8abae007388 */ /* 0x0005e20000004800 */
[C---:B---3--:R-:W-:Y:S02]  /*8740*/  FFMA.FTZ R83, R126.reuse, R145, -R82 ;  /* 0x000000917e537223 */ /* 0x048fe40000010852 */
[----:B------:R-:W-:Y:S01]  /*8750*/  FFMA.FTZ R126, R126, R95, R128 ;  /* 0x0000005f7e7e7223 */ /* 0x000fe20000010080 */
[----:B------:R3:W-:Y:S01]  /*8760*/  STS [R174.X4+0x10ec], R167 ;  /* 0x0010eca7ae007388 */ /* 0x0007e20000004800 */
[----:B----4-:R-:W-:Y:S02]  /*8770*/  FMUL.FTZ R77, R145, R114 ;  /* 0x00000072914d7220 */ /* 0x010fe40000410000 */
[----:B------:R-:W-:Y:S01]  /*8780*/  FADD.FTZ R126, -R147, R126 ;  /* 0x0000007e937e7221 */ /* 0x000fe20000010100 */
[----:B------:R-:W-:Y:S01]  /*8790*/  STS [R174.X4+0x1084], R196 ;  /* 0x001084c4ae007388 */ /* 0x000fe20000004800 */
[----:B------:R-:W-:-:S02]  /*87a0*/  FADD.FTZ R146, R146, R83 ;  /* 0x0000005392927221 */ /* 0x000fc40000010000 */
[----:B------:R-:W-:Y:S01]  /*87b0*/  FMUL.FTZ R88, R126, R115 ;  /* 0x000000737e587220 */ /* 0x000fe20000410000 */
[----:B------:R-:W-:Y:S01]  /*87c0*/  STS [R174.X4+0x1088], R204 ;  /* 0x001088ccae007388 */ /* 0x000fe20000004800 */
[-C--:B------:R-:W-:Y:S02]  /*87d0*/  FFMA.FTZ R82, R65, -R114.reuse, R97 ;  /* 0x8000007241527223 */ /* 0x080fe40000010061 */
[----:B0-----:R-:W-:Y:S01]  /*87e0*/  FMUL.FTZ R87, R95, R114 ;  /* 0x000000725f577220 */ /* 0x001fe20000410000 */
[----:B------:R-:W-:Y:S01]  /*87f0*/  STS [R174.X4+0x108c], R203 ;  /* 0x00108ccbae007388 */ /* 0x000fe20000004800 */
[----:B------:R-:W-:Y:S02]  /*8800*/  FMUL.FTZ R90, R96, R77 ;  /* 0x0000004d605a7220 */ /* 0x000fe40000410000 */
[----:B-----5:R-:W-:Y:S01]  /*8810*/  FMUL.FTZ R78, R146, R115 ;  /* 0x00000073924e7220 */ /* 0x020fe20000410000 */
[----:B------:R-:W-:Y:S01]  /*8820*/  STS [R174.X4+0x1090], R205 ;  /* 0x001090cdae007388 */ /* 0x000fe20000004800 */
[----:B------:R-:W-:-:S02]  /*8830*/  FMUL.FTZ R79, R193, R88 ;  /* 0x00000058c14f7220 */ /* 0x000fc40000410000 */
[-C--:B------:R-:W-:Y:S01]  /*8840*/  FFMA.FTZ R100, R82, R87.reuse, -R90 ;  /* 0x0000005752647223 */ /* 0x080fe2000001085a */
[----:B------:R-:W-:Y:S01]  /*8850*/  STS [R174.X4+0x1098], R209 ;  /* 0x001098d1ae007388 */ /* 0x000fe20000004800 */
[----:B------:R-:W-:Y:S02]  /*8860*/  FMUL.FTZ R87, R96, R87 ;  /* 0x0000005760577220 */ /* 0x000fe40000410000 */
[----:B------:R-:W-:Y:S01]  /*8870*/  FFMA.FTZ R79, R78, R101, R79 ;  /* 0x000000654e4f7223 */ /* 0x000fe2000001004f */
[----:B------:R-:W-:Y:S01]  /*8880*/  STS [R174.X4+0x109c], R210 ;  /* 0x00109cd2ae007388 */ /* 0x000fe20000004800 */
[----:B------:R-:W-:Y:S02]  /*8890*/  FMUL.FTZ R83, R193, R78 ;  /* 0x0000004ec1537220 */ /* 0x000fe40000410000 */
[----:B------:R-:W-:Y:S01]  /*88a0*/  FFMA.FTZ R90, R77, R82, R87 ;  /* 0x000000524d5a7223 */ /* 0x000fe20000010057 */
[----:B------:R-:W-:Y:S01]  /*88b0*/  STS [R174.X4+0x10a0], R212 ;  /* 0x0010a0d4ae007388 */ /* 0x000fe20000004800 */
[----:B------:R-:W-:-:S02]  /*88c0*/  FADD.FTZ R87, RZ, R79 ;  /* 0x0000004fff577221 */ /* 0x000fc40000010000 */
[-C--:B------:R-:W-:Y:S01]  /*88d0*/  FMUL.FTZ R79, R143, R117.reuse ;  /* 0x000000758f4f7220 */ /* 0x080fe20000410000 */
[----:B------:R-:W-:Y:S01]  /*88e0*/  STS [R174.X4+0x10a4], R213 ;  /* 0x0010a4d5ae007388 */ /* 0x000fe20000004800 */
[----:B------:R-:W-:Y:S02]  /*88f0*/  FFMA.FTZ R83, R101, R88, -R83 ;  /* 0x0000005865537223 */ /* 0x000fe40000010853 */
[-C--:B------:R-:W-:Y:S01]  /*8900*/  FMUL.FTZ R91, R142, R117.reuse ;  /* 0x000000758e5b7220 */ /* 0x080fe20000410000 */
[----:B------:R-:W-:Y:S01]  /*8910*/  STS [R174.X4+0x10a8], R215 ;  /* 0x0010a8d7ae007388 */ /* 0x000fe20000004800 */
[----:B------:R-:W-:Y:S02]  /*8920*/  FFMA.FTZ R88, R66, -R117, R99 ;  /* 0x8000007542587223 */ /* 0x000fe40000010063 */
[C---:B------:R-:W-:Y:S01]  /*8930*/  FMUL.FTZ R99, R98.reuse, R79 ;  /* 0x0000004f62637220 */ /* 0x040fe20000410000 */
[----:B------:R-:W-:Y:S01]  /*8940*/  STS [R174.X4+0x10ac], R216 ;  /* 0x0010acd8ae007388 */ /* 0x000fe20000004800 */
[----:B------:R-:W-:-:S02]  /*8950*/  FMUL.FTZ R97, R98, R91 ;  /* 0x0000005b62617220 */ /* 0x000fc40000410000 */
[----:B------:R-:W-:Y:S01]  /*8960*/  FADD.FTZ R83, RZ, R83 ;  /* 0x00000053ff537221 */ /* 0x000fe20000010000 */
[----:B------:R-:W-:Y:S01]  /*8970*/  STS [R174.X4+0x10b0], R218 ;  /* 0x0010b0daae007388 */ /* 0x000fe20000004800 */
[----:B------:R-:W-:Y:S02]  /*8980*/  FFMA.FTZ R99, R88, R91, -R99 ;  /* 0x0000005b58637223 */ /* 0x000fe40000010863 */
[----:B------:R-:W-:Y:S01]  /*8990*/  FMUL.FTZ R91, R89, R116 ;  /* 0x00000074595b7220 */ /* 0x000fe20000410000 */
[----:B------:R-:W-:Y:S01]  /*89a0*/  STS [R174.X4+0x10b8], R219 ;  /* 0x0010b8dbae007388 */ /* 0x000fe20000004800 */
[----:B------:R-:W-:Y:S02]  /*89b0*/  FADD.FTZ R87, R87, R90 ;  /* 0x0000005a57577221 */ /* 0x000fe40000010000 */
[----:B------:R-:W-:Y:S01]  /*89c0*/  FFMA.FTZ R90, R79, R88, R97 ;  /* 0x000000584f5a7223 */ /* 0x000fe20000010061 */
[----:B------:R-:W-:Y:S01]  /*89d0*/  STS [R174.X4+0x10bc], R220 ;  /* 0x0010bcdcae007388 */ /* 0x000fe20000004800 */
[----:B------:R-:W-:-:S02]  /*89e0*/  FADD.FTZ R100, R83, R100 ;  /* 0x0000006453647221 */ /* 0x000fc40000010000 */
[----:B------:R-:W-:Y:S01]  /*89f0*/  FMUL.FTZ R83, R141, R116 ;  /* 0x000000748d537220 */ /* 0x000fe20000410000 */
[----:B------:R-:W-:Y:S01]  /*8a00*/  STS [R174.X4+0x10c8], R223 ;  /* 0x0010c8dfae007388 */ /* 0x000fe20000004800 */
[----:B------:R-:W-:Y:S02]  /*8a10*/  FMUL.FTZ R97, R92, R91 ;  /* 0x0000005b5c617220 */ /* 0x000fe40000410000 */
[----:B------:R-:W-:Y:S01]  /*8a20*/  FADD.FTZ R90, R87, R90 ;  /* 0x0000005a575a7221 */ /* 0x000fe20000010000 */
[----:B------:R-:W-:Y:S01]  /*8a30*/  STS [R174.X4+0x10cc], R224 ;  /* 0x0010cce0ae007388 */ /* 0x000fe20000004800 */
[-C--:B------:R-:W-:Y:S02]  /*8a40*/  FMUL.FTZ R87, R139, R111.reuse ;  /* 0x0000006f8b577220 */ /* 0x080fe40000410000 */
[----:B------:R-:W-:Y:S01]  /*8a50*/  FFMA.FTZ R97, R83, R206, R97 ;  /* 0x000000ce53617223 */ /* 0x000fe20000010061 */
[----:B------:R-:W-:Y:S01]  /*8a60*/  STS [R174.X4+0x10f4], R166 ;  /* 0x0010f4a6ae007388 */ /* 0x000fe20000004800 */
[----:B------:R-:W-:-:S02]  /*8a70*/  FMUL.FTZ R129, R138, R111 ;  /* 0x0000006f8a817220 */ /* 0x000fc40000410000 */
[----:B------:R-:W-:Y:S01]  /*8a80*/  FMUL.FTZ R130, R93, R87 ;  /* 0x000000575d827220 */ /* 0x000fe20000410000 */
[----:B------:R0:W-:Y:S01]  /*8a90*/  STS [R174.X4+0x10fc], R165 ;  /* 0x0010fca5ae007388 */ /* 0x0001e20000004800 */
[----:B------:R-:W-:Y:S02]  /*8aa0*/  FMUL.FTZ R128, R92, R83 ;  /* 0x000000535c807220 */ /* 0x000fe40000410000 */
[----:B------:R-:W-:Y:S02]  /*8ab0*/  FADD.FTZ R97, R90, R97 ;  /* 0x000000615a617221 */ /* 0x000fe40000010000 */
[----:B------:R-:W-:Y:S02]  /*8ac0*/  FMUL.FTZ R90, R103, R110 ;  /* 0x0000006e675a7220 */ /* 0x000fe40000410000 */
[----:B------:R-:W-:Y:S02]  /*8ad0*/  FFMA.FTZ R130, R208, R129, -R130 ;  /* 0x00000081d0827223 */ /* 0x000fe40000010882 */
[----:B------:R-:W-:-:S02]  /*8ae0*/  FFMA.FTZ R128, R206, R91, -R128 ;  /* 0x0000005bce807223 */ /* 0x000fc40000010880 */
[----:B------:R-:W-:Y:S02]  /*8af0*/  FMUL.FTZ R129, R93, R129 ;  /* 0x000000815d817220 */ /* 0x000fe40000410000 */
[----:B------:R-:W-:Y:S02]  /*8b00*/  FADD.FTZ R99, R100, R99 ;  /* 0x0000006364637221 */ /* 0x000fe40000010000 */
[----:B------:R-:W-:Y:S02]  /*8b10*/  FMUL.FTZ R91, R71, R110 ;  /* 0x0000006e475b7220 */ /* 0x000fe40000410000 */
[C---:B------:R-:W-:Y:S02]  /*8b20*/  FMUL.FTZ R132, R94.reuse, R90 ;  /* 0x0000005a5e847220 */ /* 0x040fe40000410000 */
[----:B------:R-:W-:Y:S02]  /*8b30*/  FFMA.FTZ R100, R87, R208, R129 ;  /* 0x000000d057647223 */ /* 0x000fe40000010081 */
[----:B------:R-:W-:-:S02]  /*8b40*/  FMUL.FTZ R129, R94, R91 ;  /* 0x0000005b5e817220 */ /* 0x000fc40000410000 */
[----:B------:R-:W-:Y:S02]  /*8b50*/  FADD.FTZ R99, R99, R128 ;  /* 0x0000008063637221 */ /* 0x000fe40000010000 */
[----:B------:R-:W-:Y:S02]  /*8b60*/  FFMA.FTZ R132, R211, R91, -R132 ;  /* 0x0000005bd3847223 */ /* 0x000fe40000010884 */
[----:B------:R-:W-:Y:S02]  /*8b70*/  FMUL.FTZ R91, R198, R113 ;  /* 0x00000071c65b7220 */ /* 0x000fe40000410000 */
[----:B------:R-:W-:Y:S02]  /*8b80*/  FADD.FTZ R97, R97, R100 ;  /* 0x0000006461617221 */ /* 0x000fe40000010000 */
[----:B------:R-:W-:Y:S02]  /*8b90*/  FFMA.FTZ R100, R90, R211, R129 ;  /* 0x000000d35a647223 */ /* 0x000fe40000010081 */
[----:B------:R-:W-:-:S02]  /*8ba0*/  FADD.FTZ R99, R99, R130 ;  /* 0x0000008263637221 */ /* 0x000fc40000010000 */
[----:B------:R-:W-:Y:S02]  /*8bb0*/  FFMA.FTZ R128, R56, -R119, R86 ;  /* 0x8000007738807223 */ /* 0x000fe40000010056 */
[----:B------:R-:W-:Y:S02]  /*8bc0*/  FMUL.FTZ R129, R70, R113 ;  /* 0x0000007146817220 */ /* 0x000fe40000410000 */
[----:B------:R-:W-:Y:S02]  /*8bd0*/  FMUL.FTZ R130, R207, R91 ;  /* 0x0000005bcf827220 */ /* 0x000fe40000410000 */
[----:B------:R-:W-:Y:S02]  /*8be0*/  FMUL.FTZ R86, R200, R112 ;  /* 0x00000070c8567220 */ /* 0x000fe40000410000 */
[----:B------:R-:W-:Y:S02]  /*8bf0*/  FADD.FTZ R100, R97, R100 ;  /* 0x0000006461647221 */ /* 0x000fe40000010000 */
[----:B------:R-:W-:-:S02]  /*8c00*/  FADD.FTZ R99, R99, R132 ;  /* 0x0000008463637221 */ /* 0x000fc40000010000 */
[----:B------:R-:W-:Y:S02]  /*8c10*/  FMUL.FTZ R97, R192, R119 ;  /* 0x00000077c0617220 */ /* 0x000fe40000410000 */
[-C--:B------:R-:W-:Y:S02]  /*8c20*/  FFMA.FTZ R130, R214, R129.reuse, -R130 ;  /* 0x00000081d6827223 */ /* 0x080fe40000010882 */
[----:B------:R-:W-:Y:S02]  /*8c30*/  FMUL.FTZ R131, R199, R112 ;  /* 0x00000070c7837220 */ /* 0x000fe40000410000 */
[----:B------:R-:W-:Y:S02]  /*8c40*/  FMUL.FTZ R132, R84, R86 ;  /* 0x0000005654847220 */ /* 0x000fe40000410000 */
[----:B------:R-:W-:Y:S02]  /*8c50*/  FMUL.FTZ R129, R207, R129 ;  /* 0x00000081cf817220 */ /* 0x000fe40000410000 */
[----:B------:R-:W-:-:S02]  /*8c60*/  FMUL.FTZ R133, R68, R119 ;  /* 0x0000007744857220 */ /* 0x000fc40000410000 */
[----:B------:R-:W-:Y:S02]  /*8c70*/  FMUL.FTZ R134, R85, R97 ;  /* 0x0000006155867220 */ /* 0x000fe40000410000 */
[-C--:B------:R-:W-:Y:S02]  /*8c80*/  FFMA.FTZ R132, R217, R131.reuse, -R132 ;  /* 0x00000083d9847223 */ /* 0x080fe40000010884 */
[----:B------:R-:W-:Y:S02]  /*8c90*/  FFMA.FTZ R129, R91, R214, R129 ;  /* 0x000000d65b817223 */ /* 0x000fe40000010081 */
[----:B------:R-:W-:Y:S02]  /*8ca0*/  FMUL.FTZ R131, R84, R131 ;  /* 0x0000008354837220 */ /* 0x000fe40000410000 */
[----:B------:R-:W-:Y:S02]  /*8cb0*/  FFMA.FTZ R178, R128, R133, -R134 ;  /* 0x0000008580b27223 */ /* 0x000fe40000010886 */
[----:B------:R-:W-:Y:S01]  /*8cc0*/  FADD.FTZ R100, R100, R129 ;  /* 0x0000008164647221 */ /* 0x000fe20000010000 */
[----:B------:R-:W-:Y:S01]  /*8cd0*/  MOV R129, UR28 ;  /* 0x0000001c00817c02 */ /* 0x000fe20008000f00 */
[----:B------:R-:W-:-:S02]  /*8ce0*/  FFMA.FTZ R131, R86, R217, R131 ;  /* 0x000000d956837223 */ /* 0x000fc40000010083 */
[----:B------:R-:W-:Y:S01]  /*8cf0*/  FMUL.FTZ R133, R85, R133 ;  /* 0x0000008555857220 */ /* 0x000fe20000410000 */
[----:B------:R-:W-:Y:S01]  /*8d00*/  LEA R134, R129, -R0, 0x1 ;  /* 0x8000000081867211 */ /* 0x000fe200078e08ff */
[----:B------:R-:W-:Y:S02]  /*8d10*/  FADD.FTZ R100, R100, R131 ;  /* 0x0000008364647221 */ /* 0x000fe40000010000 */
[----:B------:R-:W-:Y:S01]  /*8d20*/  FFMA.FTZ R133, R97, R128, R133 ;  /* 0x0000008061857223 */ /* 0x000fe20000010085 */
[----:B------:R-:W-:Y:S01]  /*8d30*/  ISETP.GE.AND P0, PT, R134, 0x1, PT ;  /* 0x000000018600780c */ /* 0x000fe20003f06270 */
[----:B------:R-:W-:Y:S02]  /*8d40*/  FMUL.FTZ R155, R151, UR40 ;  /* 0x00000028979b7c20 */ /* 0x000fe40008410000 */
[----:B------:R-:W-:Y:S02]  /*8d50*/  FADD.FTZ R176, R100, R133 ;  /* 0x0000008564b07221 */ /* 0x000fe40000010000 */
[----:B------:R-:W-:-:S02]  /*8d60*/  FMUL.FTZ R100, R3, UR40 ;  /* 0x0000002803647c20 */ /* 0x000fc40008410000 */
[----:B------:R-:W-:Y:S02]  /*8d70*/  FFMA.FTZ R144, R150, UR41, -R155 ;  /* 0x0000002996907c23 */ /* 0x000fe4000801089b */
[----:B------:R-:W-:Y:S02]  /*8d80*/  FFMA.FTZ R129, R163, UR41, R100 ;  /* 0x00000029a3817c23 */ /* 0x000fe40008010064 */
[----:B------:R-:W-:Y:S02]  /*8d90*/  FMUL.FTZ R100, R159, UR40 ;  /* 0x000000289f647c20 */ /* 0x000fe40008410000 */
[----:B------:R-:W-:Y:S02]  /*8da0*/  FFMA.FTZ R221, R57, -R118, R221 ;  /* 0x8000007639dd7223 */ /* 0x000fe400000100dd */
[----:B------:R-:W-:Y:S02]  /*8db0*/  FFMA.FTZ R135, R73, UR41, -R100 ;  /* 0x0000002949877c23 */ /* 0x000fe40008010864 */
[----:B------:R-:W-:-:S02]  /*8dc0*/  FMUL.FTZ R100, R153, UR40 ;  /* 0x0000002899647c20 */ /* 0x000fc40008410000 */
[----:B-1----:R-:W-:Y:S02]  /*8dd0*/  FMUL.FTZ R161, R69, UR40 ;  /* 0x0000002845a17c20 */ /* 0x002fe40008410000 */
[----:B------:R-:W-:Y:S02]  /*8de0*/  FFMA.FTZ R147, R75, UR41, -R100 ;  /* 0x000000294b937c23 */ /* 0x000fe40008010864 */
[----:B------:R-:W-:Y:S02]  /*8df0*/  FMUL.FTZ R100, R150, UR40 ;  /* 0x0000002896647c20 */ /* 0x000fe40008410000 */
[C---:B------:R-:W-:Y:S02]  /*8e00*/  FMUL.FTZ R150, R148.reuse, UR40 ;  /* 0x0000002894967c20 */ /* 0x040fe40008410000 */
[----:B------:R-:W-:Y:S02]  /*8e10*/  FFMA.FTZ R155, R151, UR41, R100 ;  /* 0x00000029979b7c23 */ /* 0x000fe40008010064 */
[----:B------:R-:W-:-:S02]  /*8e20*/  FMUL.FTZ R100, R148, R118 ;  /* 0x0000007694647220 */ /* 0x000fc40000410000 */
[C---:B------:R-:W-:Y:S02]  /*8e30*/  FFMA.FTZ R157, R69.reuse, UR41, -R150 ;  /* 0x00000029459d7c23 */ /* 0x040fe40008010896 */
[----:B------:R-:W-:Y:S02]  /*8e40*/  FMUL.FTZ R158, R69, R118 ;  /* 0x00000076459e7220 */ /* 0x000fe40000410000 */
[----:B------:R-:W-:Y:S02]  /*8e50*/  FMUL.FTZ R152, R80, R100 ;  /* 0x0000006450987220 */ /* 0x000fe40000410000 */
[----:B------:R-:W-:Y:S02]  /*8e60*/  FMUL.FTZ R69, R192, UR40 ;  /* 0x00000028c0457c20 */ /* 0x000fe40008410000 */
[----:B------:R-:W-:Y:S02]  /*8e70*/  FADD.FTZ R99, R99, R130 ;  /* 0x0000008263637221 */ /* 0x000fe40000010000 */
[----:B------:R-:W-:-:S02]  /*8e80*/  FFMA.FTZ R185, R221, R158, -R152 ;  /* 0x0000009eddb97223 */ /* 0x000fc40000010898 */
[C---:B------:R-:W-:Y:S02]  /*8e90*/  FFMA.FTZ R152, R68.reuse, UR41, -R69 ;  /* 0x0000002944987c23 */ /* 0x040fe40008010845 */
[----:B--2---:R-:W-:Y:S02]  /*8ea0*/  FMUL.FTZ R171, R68, UR40 ;  /* 0x0000002844ab7c20 */ /* 0x004fe40008410000 */
[----:B------:R-:W-:Y:S02]  /*8eb0*/  FMUL.FTZ R68, R200, UR40 ;  /* 0x00000028c8447c20 */ /* 0x000fe40008410000 */
[----:B------:R-:W-:Y:S02]  /*8ec0*/  FADD.FTZ R99, R99, R132 ;  /* 0x0000008463637221 */ /* 0x000fe40000010000 */
[----:B------:R-:W-:Y:S02]  /*8ed0*/  FMUL.FTZ R69, R198, UR40 ;  /* 0x00000028c6457c20 */ /* 0x000fe40008410000 */
[----:B------:R-:W-:-:S02]  /*8ee0*/  FMUL.FTZ R180, R80, R158 ;  /* 0x0000009e50b47220 */ /* 0x000fc40000410000 */
[----:B---3--:R-:W-:Y:S02]  /*8ef0*/  FFMA.FTZ R167, R199, UR41, -R68 ;  /* 0x00000029c7a77c23 */ /* 0x008fe40008010844 */
[----:B------:R-:W-:Y:S02]  /*8f00*/  FADD.FTZ R178, R99, R178 ;  /* 0x000000b263b27221 */ /* 0x000fe40000010000 */
[----:B------:R-:W-:Y:S02]  /*8f10*/  FFMA.FTZ R158, R70, UR41, -R69 ;  /* 0x00000029469e7c23 */ /* 0x000fe40008010845 */
[----:B------:R-:W-:Y:S02]  /*8f20*/  FMUL.FTZ R68, R103, UR40 ;  /* 0x0000002867447c20 */ /* 0x000fe40008410000 */
[----:B------:R-:W-:Y:S02]  /*8f30*/  FMUL.FTZ R99, R160, UR40 ;  /* 0x00000028a0637c20 */ /* 0x000fe40008410000 */
[----:B------:R-:W-:-:S02]  /*8f40*/  FMUL.FTZ R69, R139, UR40 ;  /* 0x000000288b457c20 */ /* 0x000fc40008410000 */
[----:B------:R-:W-:Y:S02]  /*8f50*/  FFMA.FTZ R177, R71, UR41, -R68 ;  /* 0x0000002947b17c23 */ /* 0x000fe40008010844 */
[----:B------:R-:W-:Y:S02]  /*8f60*/  FFMA.FTZ R136, R156, UR41, R99 ;  /* 0x000000299c887c23 */ /* 0x000fe40008010063 */
[----:B0-----:R-:W-:Y:S02]  /*8f70*/  FFMA.FTZ R174, R138, UR41, -R69 ;  /* 0x000000298aae7c23 */ /* 0x001fe40008010845 */
[----:B------:R-:W-:Y:S02]  /*8f80*/  FMUL.FTZ R68, R141, UR40 ;  /* 0x000000288d447c20 */ /* 0x000fe40008410000 */
[----:B------:R-:W-:Y:S02]  /*8f90*/  FMUL.FTZ R99, R151, R121 ;  /* 0x0000007997637220 */ /* 0x000fe40000410000 */
[----:B------:R-:W-:-:S02]  /*8fa0*/  FMUL.FTZ R69, R143, UR40 ;  /* 0x000000288f457c20 */ /* 0x000fc40008410000 */
[----:B------:R-:W-:Y:S02]  /*8fb0*/  FFMA.FTZ R150, R148, UR41, R161 ;  /* 0x0000002994967c23 */ /* 0x000fe400080100a1 */
[----:B------:R-:W-:Y:S02]  /*8fc0*/  FMUL.FTZ R161, R70, UR40 ;  /* 0x0000002846a17c20 */ /* 0x000fe40008410000 */
[C---:B------:R-:W-:Y:S02]  /*8fd0*/  FFMA.FTZ R175, R89.reuse, UR41, -R68 ;  /* 0x0000002959af7c23 */ /* 0x040fe40008010844 */
[----:B------:R-:W-:Y:S02]  /*8fe0*/  FMUL.FTZ R70, R89, UR40 ;  /* 0x0000002859467c20 */ /* 0x000fe40008410000 */
[----:B------:R-:W-:Y:S02]  /*8ff0*/  FFMA.FTZ R222, R58, -R121, R222 ;  /* 0x800000793ade7223 */ /* 0x000fe400000100de */
[----:B------:R-:W-:-:S02]  /*9000*/  FMUL.FTZ R165, R81, R99 ;  /* 0x0000006351a57220 */ /* 0x000fc40000410000 */
[----:B------:R-:W-:Y:S02]  /*9010*/  FMUL.FTZ R138, R138, UR40 ;  /* 0x000000288a8a7c20 */ /* 0x000fe40008410000 */
[----:B------:R-:W-:Y:S02]  /*9020*/  FFMA.FTZ R89, R142, UR41, -R69 ;  /* 0x000000298e597c23 */ /* 0x000fe40008010845 */
[----:B------:R-:W-:Y:S02]  /*9030*/  FMUL.FTZ R68, R145, UR40 ;  /* 0x0000002891447c20 */ /* 0x000fe40008410000 */
[----:B------:R-:W-:Y:S02]  /*9040*/  FMUL.FTZ R69, R146, UR40 ;  /* 0x0000002892457c20 */ /* 0x000fe40008410000 */
[----:B------:R-:W-:Y:S02]  /*9050*/  FFMA.FTZ R187, R222, R182, -R165 ;  /* 0x000000b6debb7223 */ /* 0x000fe400000108a5 */
[----:B------:R-:W-:-:S02]  /*9060*/  FFMA.FTZ R179, R139, UR41, R138 ;  /* 0x000000298bb37c23 */ /* 0x000fc4000801008a */
        /* <DEDUP_REMOVED lines=15> */
[----:B------:R-:W-:Y:S02]  /*9160*/  FFMA.FTZ R131, R162, UR41, R131 ;  /* 0x00000029a2837c23 */ /* 0x000fe40008010083 */
[----:B------:R-:W-:Y:S02]  /*9170*/  FFMA.FTZ R132, R159, UR41, R132 ;  /* 0x000000299f847c23 */ /* 0x000fe40008010084 */
[----:B------:R-:W-:-:S02]  /*9180*/  FFMA.FTZ R137, R160, UR41, -R137 ;  /* 0x00000029a0897c23 */ /* 0x000fc40008010889 */
        /* <DEDUP_REMOVED lines=41> */
.L_x_10030:
[----:B------:R-:W-:Y:S05]  /*9420*/  BSYNC B0 ;  /* 0x0000000000007941 */ /* 0x000fea0003800000 */
.L_x_10029:
[----:B------:R-:W-:Y:S01]  /*9430*/  ULDC.64 UR28, c[0x0][0x2b8] ;  /* 0x0000ae00001c7ab9 */ /* 0x000fe20000000a00 */
[-C--:B------:R-:W-:Y:S01]  /*9440*/  FMUL.FTZ R142, R153, R120.reuse ;  /* 0x00000078998e7220 */ /* 0x080fe20000410000 */
[----:B------:R-:W-:Y:S01]  /*9450*/  USHF.R.U32.HI UR31, URZ, 0x1, UR29 ;  /* 0x000000013f1f7899 */ /* 0x000fe2000801161d */
[----:B------:R-:W-:Y:S01]  /*9460*/  FFMA.FTZ R69, R100, R221, R180 ;  /* 0x000000dd64457223 */ /* 0x000fe200000100b4 */
[----:B------:R-:W-:Y:S01]  /*9470*/  USHF.R.U64 UR30, UR28, 0x1, UR29 ;  /* 0x000000011c1e7899 */ /* 0x000fe2000800121d */
[-C--:B------:R-:W-:Y:S01]  /*9480*/  FMUL.FTZ R68, R75, R120.reuse ;  /* 0x000000784b447220 */ /* 0x080fe20000410000 */
[----:B------:R-:W-:Y:S01]  /*9490*/  UIMAD UR31, UR31, UR34, URZ ;  /* 0x000000221f1f72a4 */ /* 0x000fe2000f8e023f */
[----:B------:R-:W-:Y:S01]  /*94a0*/  FFMA.FTZ R225, R59, -R120, R225 ;  /* 0x800000783be17223 */ /* 0x000fe200000100e1 */
[----:B------:R-:W-:Y:S01]  /*94b0*/  UIMAD.WIDE.U32 UR28, UR30, UR34, URZ ;  /* 0x000000221e1c72a5 */ /* 0x000fe2000f8e003f */
[----:B0-----:R-:W-:Y:S01]  /*94c0*/  FMUL.FTZ R70, R76, R142 ;  /* 0x0000008e4c467220 */ /* 0x001fe20000410000 */
[----:B------:R-:W-:Y:S01]  /*94d0*/  UIMAD UR37, UR35, UR30, UR31 ;  /* 0x0000001e232572a4 */ /* 0x000fe2000f8e021f */
[-C--:B------:R-:W-:Y:S01]  /*94e0*/  FMUL.FTZ R75, R156, R123.reuse ;  /* 0x0000007b9c4b7220 */ /* 0x080fe20000410000 */
[----:B------:R-:W-:Y:S01]  /*94f0*/  ULDC UR38, c[0x0][0x174] ;  /* 0x00005d0000267ab9 */ /* 0x000fe20000000800 */
[----:B------:R-:W-:Y:S01]  /*9500*/  FMUL.FTZ R182, R81, R182 ;  /* 0x000000b651b67220 */ /* 0x000fe20000410000 */
[----:B------:R-:W-:Y:S01]  /*9510*/  ULDC.64 UR30, c[0x0][0x2c0] ;  /* 0x0000b000001e7ab9 */ /* 0x000fe20000000a00 */
[----:B------:R-:W-:Y:S01]  /*9520*/  FADD.FTZ R69, R176, R69 ;  /* 0x00000045b0457221 */ /* 0x000fe20000010000 */
[----:B------:R-:W-:Y:S01]  /*9530*/  UIADD3 UR29, UR37, UR29, URZ ;  /* 0x0000001d251d7290 */ /* 0x000fe2000fffe03f */
[----:B------:R-:W-:Y:S01]  /*9540*/  FADD.FTZ R178, R178, R185 ;  /* 0x000000b9b2b27221 */ /* 0x000fe20000010000 */
[----:B------:R-:W-:Y:S01]  /*9550*/  UIMAD UR37, UR36, UR30, URZ ;  /* 0x0000001e242572a4 */ /* 0x000fe2000f8e023f */
[----:B------:R-:W-:Y:S01]  /*9560*/  FFMA.FTZ R71, R225, R68, -R70 ;  /* 0x00000044e1477223 */ /* 0x000fe20000010846 */
[----:B------:R-:W-:Y:S01]  /*9570*/  BSSY B0, `(.L_x_10031) ;  /* 0x000004a000007945 */ /* 0x000fe20003800000 */
[-C--:B------:R-:W-:Y:S01]  /*9580*/  FMUL.FTZ R185, R160, R123.reuse ;  /* 0x0000007ba0b97220 */ /* 0x080fe20000410000 */
[----:B------:R-:W-:Y:S01]  /*9590*/  UIMAD UR37, UR20, UR31, UR37 ;  /* 0x0000001f142572a4 */ /* 0x000fe2000f8e0225 */
[----:B------:R-:W-:Y:S01]  /*95a0*/  FFMA.FTZ R176, R52, -R123, R173 ;  /* 0x8000007b34b07223 */ /* 0x000fe200000100ad */
[----:B------:R-:W-:Y:S01]  /*95b0*/  UIMAD.WIDE.U32 UR30, UR20, UR30, UR28 ;  /* 0x0000001e141e72a5 */ /* 0x000fe2000f8e001c */
[----:B------:R-:W-:Y:S01]  /*95c0*/  FMUL.FTZ R70, R2, R75 ;  /* 0x0000004b02467220 */ /* 0x000fe20000410000 */
[----:B------:R-:W-:Y:S01]  /*95d0*/  ISETP.GE.AND P1, PT, R134, 0x41, PT ;  /* 0x000000418600780c */ /* 0x000fe20003f26270 */
[----:B------:R-:W-:Y:S01]  /*95e0*/  FFMA.FTZ R182, R99, R222, R182 ;  /* 0x000000de63b67223 */ /* 0x000fe200000100b6 */
[----:B------:R-:W-:Y:S01]  /*95f0*/  ULDC.64 UR28, c[0x0][0x320] ;  /* 0x0000c800001c7ab9 */ /* 0x000fe20000000a00 */
[----:B------:R-:W-:Y:S01]  /*9600*/  FMUL.FTZ R68, R76, R68 ;  /* 0x000000444c447220 */ /* 0x000fe20000410000 */
[----:B------:R-:W-:Y:S01]  /*9610*/  UIADD3 UR37, UR37, UR31, URZ ;  /* 0x0000001f25257290 */ /* 0x000fe2000fffe03f */
[----:B------:R-:W-:Y:S01]  /*9620*/  FFMA.FTZ R160, R176, R185, -R70 ;  /* 0x000000b9b0a07223 */ /* 0x000fe20000010846 */
[----:B------:R-:W-:Y:S01]  /*9630*/  ULEA UR31, UP0, UR30, UR28, 0x3 ;  /* 0x0000001c1e1f7291 */ /* 0x000fe2000f80183f */
[----:B------:R-:W-:Y:S01]  /*9640*/  FADD.FTZ R69, R69, R182 ;  /* 0x000000b645457221 */ /* 0x000fe20000010000 */
[----:B------:R-:W-:Y:S01]  /*9650*/  UIADD3 UR28, UR6, -UR38, URZ ;  /* 0x80000026061c7290 */ /* 0x000fe2000fffe03f */
[----:B------:R-:W-:Y:S01]  /*9660*/  FFMA.FTZ R68, R142, R225, R68 ;  /* 0x000000e18e447223 */ /* 0x000fe20000010044 */
[----:B------:R-:W-:Y:S01]  /*9670*/  ULEA.HI.X UR29, UR30, UR29, UR37, 0x3, UP0 ;  /* 0x0000001d1e1d7291 */ /* 0x000fe200080f1c25 */
[----:B------:R-:W-:Y:S01]  /*9680*/  FMUL.FTZ R185, R2, R185 ;  /* 0x000000b902b97220 */ /* 0x000fe20000410000 */
[----:B------:R-:W-:Y:S01]  /*9690*/  UIMAD UR28, UR28, -0x400, URZ ;  /* 0xfffffc001c1c78a4 */ /* 0x000fe2000f8e023f */
[----:B------:R-:W-:Y:S01]  /*96a0*/  FADD.FTZ R178, R178, R187 ;  /* 0x000000bbb2b27221 */ /* 0x000fe20000010000 */
[----:B------:R-:W-:Y:S01]  /*96b0*/  ISETP.GE.AND P2, PT, R134, 0x61, PT ;  /* 0x000000618600780c */ /* 0x000fe20003f46270 */
[----:B------:R-:W-:-:S02]  /*96c0*/  FMUL.FTZ R173, R73, R122 ;  /* 0x0000007a49ad7220 */ /* 0x000fc40000410000 */
[----:B------:R-:W-:Y:S02]  /*96d0*/  FMUL.FTZ R73, R159, R122 ;  /* 0x0000007a9f497220 */ /* 0x000fe40000410000 */
[----:B------:R-:W-:Y:S01]  /*96e0*/  FADD.FTZ R69, R69, R68 ;  /* 0x0000004445457221 */ /* 0x000fe20000010000 */
[----:B------:R-:W-:Y:S01]  /*96f0*/  LEA R68, P0, R0, UR31, 0x2 ;  /* 0x0000001f00447c11 */ /* 0x000fe2000f8010ff */
[----:B------:R-:W-:Y:S01]  /*9700*/  FFMA.FTZ R70, R75, R176, R185 ;  /* 0x000000b04b467223 */ /* 0x000fe200000100b9 */
[----:B------:R-:W-:Y:S01]  /*9710*/  MOV R185, UR28 ;  /* 0x0000001c00b97c02 */ /* 0x000fe20008000f00 */
[----:B------:R-:W-:Y:S01]  /*9720*/  FADD.FTZ R71, R178, R71 ;  /* 0x00000047b2477221 */ /* 0x000fe20000010000 */
[----:B------:R-:W-:Y:S01]  /*9730*/  USHF.L.U32 UR28, UR8, 0x2, URZ ;  /* 0x00000002081c7899 */ /* 0x000fe2000800063f */
[----:B------:R-:W-:Y:S01]  /*9740*/  FFMA.FTZ R170, R53, -R122, R170 ;  /* 0x8000007a35aa7223 */ /* 0x000fe200000100aa */
[----:B------:R-:W-:Y:S01]  /*9750*/  ULDC.64 UR30, c[0x0][0x2d0] ;  /* 0x0000b400001e7ab9 */ /* 0x000fe20000000a00 */
[----:B------:R-:W-:-:S02]  /*9760*/  FMUL.FTZ R178, R72, R73 ;  /* 0x0000004948b27220 */ /* 0x000fc40000410000 */
[----:B------:R-:W-:Y:S01]  /*9770*/  FADD.FTZ R70, R69, R70 ;  /* 0x0000004645467221 */ /* 0x000fe20000010000 */
[----:B------:R-:W-:Y:S01]  /*9780*/  LEA.HI.X R69, R0, UR29, RZ, 0x2, P0 ;  /* 0x0000001d00457c11 */ /* 0x000fe200080f14ff */
[----:B------:R-:W-:Y:S01]  /*9790*/  FADD.FTZ R71, R71, R160 ;  /* 0x000000a047477221 */ /* 0x000fe20000010000 */
[----:B------:R-:W-:Y:S01]  /*97a0*/  USHF.L.U64.HI UR29, UR8, 0x2, UR9 ;  /* 0x00000002081d7899 */ /* 0x000fe20008010209 */
[-C--:B------:R-:W-:Y:S01]  /*97b0*/  FFMA.FTZ R178, R170, R173.reuse, -R178 ;  /* 0x000000adaab27223 */ /* 0x080fe200000108b2 */
[----:B------:R-:W-:Y:S01]  /*97c0*/  ISETP.GE.AND P0, PT, R134, 0x21, PT ;  /* 0x000000218600780c */ /* 0x000fe20003f06270 */
[----:B------:R-:W-:Y:S01]  /*97d0*/  FMUL.FTZ R160, R72, R173 ;  /* 0x000000ad48a07220 */ /* 0x000fe20000410000 */
[----:B------:R-:W-:Y:S01]  /*97e0*/  MOV R189, UR28 ;  /* 0x0000001c00bd7c02 */ /* 0x000fe20008000f00 */
[----:B------:R-:W-:Y:S01]  /*97f0*/  FMUL.FTZ R173, R162, R125 ;  /* 0x0000007da2ad7220 */ /* 0x000fe20000410000 */
[----:B------:R-:W-:Y:S01]  /*9800*/  UIMAD UR29, UR29, UR30, URZ ;  /* 0x0000001e1d1d72a4 */ /* 0x000fe2000f8e023f */
[----:B------:R-:W-:-:S03]  /*9810*/  IMAD.WIDE R68, R185, 0x4, R68 ;  /* 0x00000004b9447825 */ /* 0x000fc600078e0244 */
[----:B------:R-:W-:Y:S01]  /*9820*/  UIMAD UR29, UR28, UR31, UR29 ;  /* 0x0000001f1c1d72a4 */ /* 0x000fe2000f8e021d */
[-C--:B------:R-:W-:Y:S02]  /*9830*/  FMUL.FTZ R187, R164, R125.reuse ;  /* 0x0000007da4bb7220 */ /* 0x080fe40000410000 */
[----:B------:R-:W-:Y:S02]  /*9840*/  FFMA.FTZ R185, R73, R170, R160 ;  /* 0x000000aa49b97223 */ /* 0x000fe400000100a0 */
[----:B------:R-:W-:Y:S02]  /*9850*/  FFMA.FTZ R164, R54, -R125, R169 ;  /* 0x8000007d36a47223 */ /* 0x000fe400000100a9 */
[----:B------:R-:W-:Y:S02]  /*9860*/  FMUL.FTZ R160, R74, R173 ;  /* 0x000000ad4aa07220 */ /* 0x000fe40000410000 */
[----:B------:R-:W-:Y:S02]  /*9870*/  FADD.FTZ R71, R71, R178 ;  /* 0x000000b247477221 */ /* 0x000fe40000010000 */
[----:B------:R-:W-:-:S02]  /*9880*/  FFMA.FTZ R180, R164, R187, -R160 ;  /* 0x000000bba4b47223 */ /* 0x000fc400000108a0 */
[-C--:B------:R-:W-:Y:S02]  /*9890*/  FMUL.FTZ R160, R163, R124.reuse ;  /* 0x0000007ca3a07220 */ /* 0x080fe40000410000 */
[----:B------:R-:W-:Y:S01]  /*98a0*/  FADD.FTZ R180, R71, R180 ;  /* 0x000000b447b47221 */ /* 0x000fe20000010000 */
[----:B------:R-:W-:Y:S01]  /*98b0*/  IADD3 R71, R0, 0x20, RZ ;  /* 0x0000002000477810 */ /* 0x000fe20007ffe0ff */
[-C--:B------:R-:W-:Y:S02]  /*98c0*/  FMUL.FTZ R3, R3, R124.reuse ;  /* 0x0000007c03037220 */ /* 0x080fe40000410000 */
[----:B------:R-:W-:Y:S01]  /*98d0*/  FFMA.FTZ R168, R55, -R124, R168 ;  /* 0x8000007c37a87223 */ /* 0x000fe200000100a8 */
[----:B------:R-:W-:Y:S01]  /*98e0*/  LEA.HI.SX32 R71, R71, R0, 0x1b ;  /* 0x0000000047477211 */ /* 0x000fe200078fdaff */
[----:B------:R-:W-:Y:S02]  /*98f0*/  FMUL.FTZ R169, R149, R160 ;  /* 0x000000a095a97220 */ /* 0x000fe40000410000 */
[----:B------:R-:W-:-:S02]  /*9900*/  FMUL.FTZ R187, R74, R187 ;  /* 0x000000bb4abb7220 */ /* 0x000fc40000410000 */
[----:B------:R-:W-:Y:S01]  /*9910*/  FFMA.FTZ R169, R168, R3, -R169 ;  /* 0x00000003a8a97223 */ /* 0x000fe200000108a9 */
[----:B------:R-:W0:Y:S01]  /*9920*/  LDS R71, [R71.X4+0x1100] ;  /* 0x0011000047477984 */ /* 0x000e220000004800 */
[----:B------:R-:W-:Y:S01]  /*9930*/  FADD.FTZ R70, R70, R185 ;  /* 0x000000b946467221 */ /* 0x000fe20000010000 */
[----:B------:R-:W-:Y:S01]  /*9940*/  IADD3 R185, R0, 0x40, RZ ;  /* 0x0000004000b97810 */ /* 0x000fe20007ffe0ff */
[----:B------:R-:W-:-:S03]  /*9950*/  IMAD.WIDE.U32 R68, R189, c[0x0][0x2d0], R68 ;  /* 0x0000b400bd447a25 */ /* 0x000fc600078e0044 */
[----:B------:R-:W-:Y:S01]  /*9960*/  LEA.HI.SX32 R185, R185, R0, 0x1b ;  /* 0x00000000b9b97211 */ /* 0x000fe200078fdaff */
[----:B------:R-:W-:Y:S01]  /*9970*/  FFMA.FTZ R187, R173, R164, R187 ;  /* 0x000000a4adbb7223 */ /* 0x000fe200000100bb */
[----:B------:R-:W-:Y:S01]  /*9980*/  IADD3 R69, R69, UR29, RZ ;  /* 0x0000001d45457c10 */ /* 0x000fe2000fffe0ff */
[----:B------:R-:W-:Y:S02]  /*9990*/  FMUL.FTZ R3, R149, R3 ;  /* 0x0000000395037220 */ /* 0x000fe40000410000 */
[----:B------:R-:W-:Y:S01]  /*99a0*/  FADD.FTZ R70, R70, R187 ;  /* 0x000000bb46467221 */ /* 0x000fe20000010000 */
[----:B------:R-:W-:Y:S01]  /*99b0*/  IADD3 R187, R0, 0x60, RZ ;  /* 0x0000006000bb7810 */ /* 0x000fe20007ffe0ff */
[----:B------:R-:W-:Y:S02]  /*99c0*/  FFMA.FTZ R3, R160, R168, R3 ;  /* 0x000000a8a0037223 */ /* 0x000fe40000010003 */
[----:B------:R-:W-:Y:S02]  /*99d0*/  FADD.FTZ R169, R180, R169 ;  /* 0x000000a9b4a97221 */ /* 0x000fe40000010000 */
[----:B------:R-:W-:Y:S01]  /*99e0*/  FADD.FTZ R3, R70, R3 ;  /* 0x0000000346037221 */ /* 0x000fe20000010000 */
[----:B------:R-:W-:Y:S05]  /*99f0*/  @!P0 BRA `(.L_x_10032) ;  /* 0x0000001000008947 */ /* 0x000fea0003800000 */
[----:B0-----:R0:W-:Y:S02]  /*9a00*/  RED.E.ADD.F32.FTZ.RN.STRONG.GPU [R68.64+-0xf80], R71 ;  /* 0xfff080474400798e */ /* 0x0011e4000c10e7a0 */
.L_x_10032:
[----:B------:R-:W-:Y:S05]  /*9a10*/  BSYNC B0 ;  /* 0x0000000000007941 */ /* 0x000fea0003800000 */
.L_x_10031:
[----:B------:R-:W1:Y:S01]  /*9a20*/  LDS R185, [R185.X4+0x1180] ;  /* 0x00118000b9b97984 */ /* 0x000e620000004800 */
[----:B------:R-:W-:Y:S01]  /*9a30*/  BSSY B0, `(.L_x_10033) ;  /* 0x0000004000007945 */ /* 0x000fe20003800000 */
[----:B------:R-:W-:Y:S01]  /*9a40*/  LEA.HI.SX32 R187, R187, R0, 0x1b ;  /* 0x00000000bbbb7211 */ /* 0x000fe200078fdaff */
[----:B------:R-:W-:Y:S05]  /*9a50*/  @!P1 BRA `(.L_x_10034) ;  /* 0x0000001000009947 */ /* 0x000fea0003800000 */
[----:B-1----:R1:W-:Y:S02]  /*9a60*/  RED.E.ADD.F32.FTZ.RN.STRONG.GPU [R68.64+-0xf00], R185 ;  /* 0xfff100b94400798e */ /* 0x0023e4000c10e7a0 */
.L_x_10034:
[----:B------:R-:W-:Y:S05]  /*9a70*/  BSYNC B0 ;  /* 0x0000000000007941 */ /* 0x000fea0003800000 */
.L_x_10033:
[----:B------:R-:W2:Y:S01]  /*9a80*/  LDS R187, [R187.X4+0x1200] ;  /* 0x00120000bbbb7984 */ /* 0x000ea20000004800 */
[----:B------:R-:W-:Y:S01]  /*9a90*/  BSSY B0, `(.L_x_10035) ;  /* 0x0000005000007945 */ /* 0x000fe20003800000 */
[----:B0-----:R-:W-:-:S02]  /*9aa0*/  IADD3 R71, R0, 0x80, RZ ;  /* 0x0000008000477810 */ /* 0x001fc40007ffe0ff */
[----:B-1----:R-:W-:Y:S01]  /*9ab0*/  IADD3 R185, R0, 0xa0, RZ ;  /* 0x000000a000b97810 */ /* 0x002fe20007ffe0ff */
[----:B------:R-:W-:Y:S05]  /*9ac0*/  @!P2 BRA `(.L_x_10036) ;  /* 0x000000100000a947 */ /* 0x000fea0003800000 */
[----:B--2---:R0:W-:Y:S02]  /*9ad0*/  RED.E.ADD.F32.FTZ.RN.STRONG.GPU [R68.64+-0xe80], R187 ;  /* 0xfff180bb4400798e */ /* 0x0041e4000c10e7a0 */
.L_x_10036:
[----:B------:R-:W-:Y:S05]  /*9ae0*/  BSYNC B0 ;  /* 0x0000000000007941 */ /* 0x000fea0003800000 */
.L_x_10035:
        /* <DEDUP_REMOVED lines=14> */
.L_x_10038:
[----:B------:R-:W-:Y:S05]  /*9bd0*/  BSYNC B0 ;  /* 0x0000000000007941 */ /* 0x000fea0003800000 */
.L_x_10037:
[----:B------:R-:W1:Y:S01]  /*9be0*/  LDS R185, [R185.X4+0x1300] ;  /* 0x00130000b9b97984 */ /* 0x000e620000004800 */
[----:B------:R-:W-:Y:S01]  /*9bf0*/  BSSY B0, `(.L_x_10039) ;  /* 0x0000005000007945 */ /* 0x000fe20003800000 */
[----:B0-----:R-:W-:-:S02]  /*9c00*/  IADD3 R71, R0, 0xe0, RZ ;  /* 0x000000e000477810 */ /* 0x001fc40007ffe0ff */
[----:B------:R-:W-:Y:S01]  /*9c10*/  LEA.HI.SX32 R187, R187, R0, 0x1b ;  /* 0x00000000bbbb7211 */ /* 0x000fe200078fdaff */
[----:B------:R-:W-:Y:S05]  /*9c20*/  @!P0 BRA `(.L_x_10040) ;  /* 0x0000001000008947 */ /* 0x000fea0003800000 */
[----:B-1----:R0:W-:Y:S02]  /*9c30*/  RED.E.ADD.F32.FTZ.RN.STRONG.GPU [R68.64+-0xd80], R185 ;  /* 0xfff280b94400798e */ /* 0x0021e4000c10e7a0 */
.L_x_10040:
[----:B------:R-:W-:Y:S05]  /*9c40*/  BSYNC B0 ;  /* 0x0000000000007941 */ /* 0x000fea0003800000 */
.L_x_10039:
[----:B------:R-:W2:Y:S01]  /*9c50*/  LDS R187, [R187.X4+0x1380] ;  /* 0x00138000bbbb7984 */ /* 0x000ea20000004800 */
[----:B------:R-:W-:Y:S01]  /*9c60*/  BSSY B0, `(.L_x_10041) ;  /* 0x0000005000007945 */ /* 0x000fe20003800000 */
[----:B01----:R-:W-:Y:S02]  /*9c70*/  IADD3 R185, R0, 0x100, RZ ;  /* 0x0000010000b97810 */ /* 0x003fe40007ffe0ff */
[----:B------:R-:W-:Y:S01]  /*9c80*/  LEA.HI.SX32 R71, R71, R0, 0x1b ;  /* 0x0000000047477211 */ /* 0x000fe200078fdaff */
[----:B------:R-:W-:Y:S05]  /*9c90*/  @!P1 BRA `(.L_x_10042) ;  /* 0x0000001000009947 */ /* 0x000fea0003800000 */
[----:B--2---:R0:W-:Y:S02]  /*9ca0*/  RED.E.ADD.F32.FTZ.RN.STRONG.GPU [R68.64+-0xd00], R187 ;  /* 0xfff300bb4400798e */ /* 0x0041e4000c10e7a0 */
.L_x_10042:
[----:B------:R-:W-:Y:S05]  /*9cb0*/  BSYNC B0 ;  /* 0x0000000000007941 */ /* 0x000fea0003800000 */
.L_x_10041:
[----:B------:R-:W1:Y:S01]  /*9cc0*/  LDS R71, [R71.X4+0x1400] ;  /* 0x0014000047477984 */ /* 0x000e620000004800 */
[----:B------:R-:W-:Y:S01]  /*9cd0*/  BSSY B0, `(.L_x_10043) ;  /* 0x0000005000007945 */ /* 0x000fe20003800000 */
[----:B0-2---:R-:W-:Y:S02]  /*9ce0*/  IADD3 R187, R0, 0x120, RZ ;  /* 0x0000012000bb7810 */ /* 0x005fe40007ffe0ff */
[----:B------:R-:W-:Y:S01]  /*9cf0*/  LEA.HI.SX32 R185, R185, R0, 0x1b ;  /* 0x00000000b9b97211 */ /* 0x000fe200078fdaff */
[----:B------:R-:W-:Y:S05]  /*9d00*/  @!P2 BRA `(.L_x_10044) ;  /* 0x000000100000a947 */ /* 0x000fea0003800000 */
[----:B-1----:R0:W-:Y:S02]  /*9d10*/  RED.E.ADD.F32.FTZ.RN.STRONG.GPU [R68.64+-0xc80], R71 ;  /* 0xfff380474400798e */ /* 0x0021e4000c10e7a0 */
.L_x_10044:
[----:B------:R-:W-:Y:S05]  /*9d20*/  BSYNC B0 ;  /* 0x0000000000007941 */ /* 0x000fea0003800000 */
.L_x_10043:
[----:B------:R-:W2:Y:S01]  /*9d30*/  LDS R185, [R185.X4+0x1480] ;  /* 0x00148000b9b97984 */ /* 0x000ea20000004800 */
[----:B------:R-:W-:Y:S01]  /*9d40*/  BSSY B0, `(.L_x_10045) ;  /* 0x0000005000007945 */ /* 0x000fe20003800000 */
[----:B01----:R-:W-:-:S02]  /*9d50*/  IADD3 R71, R0, 0x140, RZ ;  /* 0x0000014000477810 */ /* 0x003fc40007ffe0ff */
[----:B------:R-:W-:Y:S01]  /*9d60*/  LEA.HI.SX32 R187, R187, R0, 0x1b ;  /* 0x00000000bbbb7211 */ /* 0x000fe200078fdaff */
[----:B------:R-:W-:Y:S05]  /*9d70*/  @!P3 BRA `(.L_x_10046) ;  /* 0x000000100000b947 */ /* 0x000fea0003800000 */
[----:B--2---:R0:W-:Y:S02]  /*9d80*/  RED.E.ADD.F32.FTZ.RN.STRONG.GPU [R68.64+-0xc00], R185 ;  /* 0xfff400b94400798e */ /* 0x0041e4000c10e7a0 */
.L_x_10046:
[----:B------:R-:W-:Y:S05]  /*9d90*/  BSYNC B0 ;  /* 0x0000000000007941 */ /* 0x000fea0003800000 */
.L_x_10045:
[----:B------:R-:W1:Y:S01]  /*9da0*/  LDS R187, [R187.X4+0x1500] ;  /* 0x00150000bbbb7984 */ /* 0x000e620000004800 */
[----:B------:R-:W-:Y:S01]  /*9db0*/  BSSY B0, `(.L_x_10047) ;  /* 0x0000004000007945 */ /* 0x000fe20003800000 */
[----:B------:R-:W-:Y:S01]  /*9dc0*/  LEA.HI.SX32 R71, R71, R0, 0x1b ;  /* 0x0000000047477211 */ /* 0x000fe200078fdaff */
[----:B------:R-:W-:Y:S05]  /*9dd0*/  @!P4 BRA `(.L_x_10048) ;  /* 0x000000100000c947 */ /* 0x000fea0003800000 */
[----:B-1----:R1:W-:Y:S02]  /*9de0*/  RED.E.ADD.F32.FTZ.RN.STRONG.GPU [R68.64+-0xb80], R187 ;  /* 0xfff480bb4400798e */ /* 0x0023e4000c10e7a0 */
.L_x_10048:
[----:B------:R-:W-:Y:S05]  /*9df0*/  BSYNC B0 ;  /* 0x0000000000007941 */ /* 0x000fea0003800000 */
.L_x_10047:
[----:B------:R-:W3:Y:S01]  /*9e00*/  LDS R71, [R71.X4+0x1580] ;  /* 0x0015800047477984 */ /* 0x000ee20000004800 */
[----:B------:R-:W-:Y:S01]  /*9e10*/  BSSY B0, `(.L_x_10049) ;  /* 0x0000005000007945 */ /* 0x000fe20003800000 */
[C---:B0-2---:R-:W-:Y:S02]  /*9e20*/  IADD3 R185, R0.reuse, 0x160, RZ ;  /* 0x0000016000b97810 */ /* 0x045fe40007ffe0ff */
[----:B-1----:R-:W-:Y:S01]  /*9e30*/  IADD3 R187, R0, 0x180, RZ ;  /* 0x0000018000bb7810 */ /* 0x002fe20007ffe0ff */
[----:B------:R-:W-:Y:S05]  /*9e40*/  @!P5 BRA `(.L_x_10050) ;  /* 0x000000100000d947 */ /* 0x000fea0003800000 */
[----:B---3--:R0:W-:Y:S02]  /*9e50*/  RED.E.ADD.F32.FTZ.RN.STRONG.GPU [R68.64+-0xb00], R71 ;  /* 0xfff500474400798e */ /* 0x0081e4000c10e7a0 */
.L_x_10050:
[----:B------:R-:W-:Y:S05]  /*9e60*/  BSYNC B0 ;  /* 0x0000000000007941 */ /* 0x000fea0003800000 */
.L_x_10049:
        /* <DEDUP_REMOVED lines=14> */
.L_x_10052:
[----:B------:R-:W-:Y:S05]  /*9f50*/  BSYNC B0 ;  /* 0x0000000000007941 */ /* 0x000fea0003800000 */
.L_x_10051:
[----:B------:R-:W1:Y:S01]  /*9f60*/  LDS R187, [R187.X4+0x1680] ;  /* 0x00168000bbbb7984 */ /* 0x000e620000004800 */
[----:B------:R-:W-:Y:S01]  /*9f70*/  BSSY B0, `(.L_x_10053) ;  /* 0x0000005000007945 */ /* 0x000fe20003800000 */
[----:B0-----:R-:W-:Y:S02]  /*9f80*/  IADD3 R185, R0, 0x1c0, RZ ;  /* 0x000001c000b97810 */ /* 0x001fe40007ffe0ff */
[----:B------:R-:W-:Y:S01]  /*9f90*/  LEA.HI.SX32 R71, R71, R0, 0x1b ;  /* 0x0000000047477211 */ /* 0x000fe200078fdaff */
[----:B------:R-:W-:Y:S05]  /*9fa0*/  @!P0 BRA `(.L_x_10054) ;  /* 0x0000001000008947 */ /* 0x000fea0003800000 */
[----:B-1----:R0:W-:Y:S02]  /*9fb0*/  RED.E.ADD.F32.FTZ.RN.STRONG.GPU [R68.64+-0xa00], R187 ;  /* 0xfff600bb4400798e */ /* 0x0021e4000c10e7a0 */
.L_x_10054:
[----:B------:R-:W-:Y:S05]  /*9fc0*/  BSYNC B0 ;  /* 0x0000000000007941 */ /* 0x000fea0003800000 */
.L_x_10053:
[----:B------:R-:W2:Y:S01]  /*9fd0*/  LDS R71, [R71.X4+0x1700] ;  /* 0x0017000047477984 */ /* 0x000ea20000004800 */
[----:B------:R-:W-:Y:S01]  /*9fe0*/  BSSY B0, `(.L_x_10055) ;  /* 0x0000005000007945 */ /* 0x000fe20003800000 */
[----:B01----:R-:W-:-:S02]  /*9ff0*/  IADD3 R187, R0, 0x1e0, RZ ;  /* 0x000001e000bb7810 */ /* 0x003fc40007ffe0ff */
[----:B------:R-:W-:Y:S01]  /*a000*/  LEA.HI.SX32 R185, R185, R0, 0x1b ;  /* 0x00000000b9b97211 */ /* 0x000fe200078fdaff */
[----:B------:R-:W-:Y:S05]  /*a010*/  @!P1 BRA `(.L_x_10056) ;  /* 0x0000001000009947 */ /* 0x000fea0003800000 */
[----:B--2---:R0:W-:Y:S02]  /*a020*/  RED.E.ADD.F32.FTZ.RN.STRONG.GPU [R68.64+-0x980], R71 ;  /* 0xfff680474400798e */ /* 0x0041e4000c10e7a0 */
.L_x_10056:
[----:B------:R-:W-:Y:S05]  /*a030*/  BSYNC B0 ;  /* 0x0000000000007941 */ /* 0x000fea0003800000 */
.L_x_10055:
[----:B------:R-:W1:Y:S01]  /*a040*/  LDS R185, [R185.X4+0x1780] ;  /* 0x00178000b9b97984 */ /* 0x000e620000004800 */
[----:B------:R-:W-:Y:S01]  /*a050*/  BSSY B0, `(.L_x_10057) ;  /* 0x0000004000007945 */ /* 0x000fe20003800000 */
[----:B------:R-:W-:Y:S01]  /*a060*/  LEA.HI.SX32 R187, R187, R0, 0x1b ;  /* 0x00000000bbbb7211 */ /* 0x000fe200078fdaff */
[----:B------:R-:W-:Y:S05]  /*a070*/  @!P2 BRA `(.L_x_10058) ;  /* 0x000000100000a947 */ /* 0x000fea0003800000 */
[----:B-1----:R1:W-:Y:S02]  /*a080*/  RED.E.ADD.F32.FTZ.RN.STRONG.GPU [R68.64+-0x900], R185 ;  /* 0xfff700b94400798e */ /* 0x0023e4000c10e7a0 */
.L_x_10058:
[----:B------:R-:W-:Y:S05]  /*a090*/  BSYNC B0 ;  /* 0x0000000000007941 */ /* 0x000fea0003800000 */
.L_x_10057:
[----:B------:R-:W3:Y:S01]  /*a0a0*/  LDS R187, [R187.X4+0x1800] ;  /* 0x00180000bbbb7984 */ /* 0x000ee20000004800 */
[----:B------:R-:W-:Y:S01]  /*a0b0*/  BSSY B0, `(.L_x_10059) ;  /* 0x0000005000007945 */ /* 0x000fe20003800000 */
[----:B0-2---:R-:W-:Y:S02]  /*a0c0*/  IADD3 R71, R0, 0x220, RZ ;  /* 0x0000022000477810 */ /* 0x005fe40007ffe0ff */
[----:B------:R-:W-:Y:S01]  /*a0d0*/  LEA.HI.SX32 R127, R127, R0, 0x1b ;  /* 0x000000007f7f7211 */ /* 0x000fe200078fdaff */
[----:B------:R-:W-:Y:S05]  /*a0e0*/  @!P3 BRA `(.L_x_10060) ;  /* 0x000000100000b947 */ /* 0x000fea0003800000 */
[----:B---3--:R0:W-:Y:S02]  /*a0f0*/  RED.E.ADD.F32.FTZ.RN.STRONG.GPU [R68.64+-0x880], R187 ;  /* 0xfff780bb4400798e */ /* 0x0081e4000c10e7a0 */
.L_x_10060:
[----:B------:R-:W-:Y:S05]  /*a100*/  BSYNC B0 ;  /* 0x0000000000007941 */ /* 0x000fea0003800000 */
.L_x_10059:
[----:B------:R-:W2:Y:S01]  /*a110*/  LDS R127, [R127.X4+0x1880] ;  /* 0x001880007f7f7984 */ /* 0x000ea20000004800 */
[----:B------:R-:W-:Y:S01]  /*a120*/  BSSY B0, `(.L_x_10061) ;  /* 0x0000004000007945 */ /* 0x000fe20003800000 */
[----:B------:R-:W-:Y:S01]  /*a130*/  LEA.HI.SX32 R71, R71, R0, 0x1b ;  /* 0x0000000047477211 */ /* 0x000fe200078fdaff */
[----:B------:R-:W-:Y:S05]  /*a140*/  @!P4 BRA `(.L_x_10062) ;  /* 0x000000100000c947 */ /* 0x000fea0003800000 */
[----:B--2---:R2:W-:Y:S02]  /*a150*/  RED.E.ADD.F32.FTZ.RN.STRONG.GPU [R68.64+-0x800], R127 ;  /* 0xfff8007f4400798e */ /* 0x0045e4000c10e7a0 */
.L_x_10062:
[----:B------:R-:W-:Y:S05]  /*a160*/  BSYNC B0 ;  /* 0x0000000000007941 */ /* 0x000fea0003800000 */
.L_x_10061:
[----:B------:R-:W4:Y:S01]  /*a170*/  LDS R71, [R71.X4+0x1900] ;  /* 0x0019000047477984 */ /* 0x000f220000004800 */
[----:B------:R-:W-:Y:S01]  /*a180*/  BSSY B0, `(.L_x_10063) ;  /* 0x0000005000007945 */ /* 0x000fe20003800000 */
[----:B--2---:R-:W-:-:S02]  /*a190*/  IADD3 R127, R0, 0x240, RZ ;  /* 0x00000240007f7810 */ /* 0x004fc40007ffe0ff */
[----:B-1----:R-:W-:Y:S01]  /*a1a0*/  IADD3 R185, R0, 0x260, RZ ;  /* 0x0000026000b97810 */ /* 0x002fe20007ffe0ff */
[----:B------:R-:W-:Y:S05]  /*a1b0*/  @!P5 BRA `(.L_x_10064) ;  /* 0x000000100000d947 */ /* 0x000fea0003800000 */
[----:B----4-:R1:W-:Y:S02]  /*a1c0*/  RED.E.ADD.F32.FTZ.RN.STRONG.GPU [R68.64+-0x780], R71 ;  /* 0xfff880474400798e */ /* 0x0103e4000c10e7a0 */
.L_x_10064:
[----:B------:R-:W-:Y:S05]  /*a1d0*/  BSYNC B0 ;  /* 0x0000000000007941 */ /* 0x000fea0003800000 */
.L_x_10063:
        /* <DEDUP_REMOVED lines=14> */
.L_x_10066:
[----:B------:R-:W-:Y:S05]  /*a2c0*/  BSYNC B0 ;  /* 0x0000000000007941 */ /* 0x000fea0003800000 */
.L_x_10065:
[----:B------:R-:W2:Y:S01]  /*a2d0*/  LDS R185, [R185.X4+0x1a00] ;  /* 0x001a0000b9b97984 */ /* 0x000ea20000004800 */
[----:B------:R-:W-:Y:S01]  /*a2e0*/  BSSY B0, `(.L_x_10067) ;  /* 0x0000005000007945 */ /* 0x000fe20003800000 */
[----:B-1----:R-:W-:-:S02]  /*a2f0*/  IADD3 R127, R0, 0x2a0, RZ ;  /* 0x000002a0007f7810 */ /* 0x002fc40007ffe0ff */
[----:B------:R-:W-:Y:S01]  /*a300*/  LEA.HI.SX32 R71, R71, R0, 0x1b ;  /* 0x0000000047477211 */ /* 0x000fe200078fdaff */
[----:B------:R-:W-:Y:S05]  /*a310*/  @!P0 BRA `(.L_x_10068) ;  /* 0x0000001000008947 */ /* 0x000fea0003800000 */
[----:B--2---:R1:W-:Y:S02]  /*a320*/  RED.E.ADD.F32.FTZ.RN.STRONG.GPU [R68.64+-0x680], R185 ;  /* 0xfff980b94400798e */ /* 0x0043e4000c10e7a0 */
.L_x_10068:
[----:B------:R-:W-:Y:S05]  /*a330*/  BSYNC B0 ;  /* 0x0000000000007941 */ /* 0x000fea0003800000 */
.L_x_10067:
[----:B------:R-:W4:Y:S01]  /*a340*/  LDS R71, [R71.X4+0x1a80] ;  /* 0x001a800047477984 */ /* 0x000f220000004800 */
[----:B------:R-:W-:Y:S01]  /*a350*/  BSSY B0, `(.L_x_10069) ;  /* 0x0000005000007945 */ /* 0x000fe20003800000 */
[----:B-12---:R-:W-:Y:S02]  /*a360*/  IADD3 R185, R0, 0x2c0, RZ ;  /* 0x000002c000b97810 */ /* 0x006fe40007ffe0ff */
[----:B------:R-:W-:Y:S01]  /*a370*/  LEA.HI.SX32 R127, R127, R0, 0x1b ;  /* 0x000000007f7f7211 */ /* 0x000fe200078fdaff */
[----:B------:R-:W-:Y:S05]  /*a380*/  @!P1 BRA `(.L_x_10070) ;  /* 0x0000001000009947 */ /* 0x000fea0003800000 */
[----:B----4-:R1:W-:Y:S02]  /*a390*/  RED.E.ADD.F32.FTZ.RN.STRONG.GPU [R68.64+-0x600], R71 ;  /* 0xfffa00474400798e */ /* 0x0103e4000c10e7a0 */
.L_x_10070:
[----:B------:R-:W-:Y:S05]  /*a3a0*/  BSYNC B0 ;  /* 0x0000000000007941 */ /* 0x000fea0003800000 */
.L_x_10069:
[----:B------:R-:W2:Y:S01]  /*a3b0*/  LDS R127, [R127.X4+0x1b00] ;  /* 0x001b00007f7f7984 */ /* 0x000ea20000004800 */
[----:B------:R-:W-:Y:S01]  /*a3c0*/  BSSY B0, `(.L_x_10071) ;  /* 0x0000005000007945 */ /* 0x000fe20003800000 */
[----:B-1--4-:R-:W-:Y:S02]  /*a3d0*/  IADD3 R71, R0, 0x2e0, RZ ;  /* 0x000002e000477810 */ /* 0x012fe40007ffe0ff */
[----:B------:R-:W-:Y:S01]  /*a3e0*/  LEA.HI.SX32 R185, R185, R0, 0x1b ;  /* 0x00000000b9b97211 */ /* 0x000fe200078fdaff */
[----:B------:R-:W-:Y:S05]  /*a3f0*/  @!P2 BRA `(.L_x_10072) ;  /* 0x000000100000a947 */ /* 0x000fea0003800000 */
[----:B--2---:R1:W-:Y:S02]  /*a400*/  RED.E.ADD.F32.FTZ.RN.STRONG.GPU [R68.64+-0x580], R127 ;  /* 0xfffa807f4400798e */ /* 0x0043e4000c10e7a0 */
.L_x_10072:
[----:B------:R-:W-:Y:S05]  /*a410*/  BSYNC B0 ;  /* 0x0000000000007941 */ /* 0x000fea0003800000 */
.L_x_10071:
[----:B------:R-:W4:Y:S01]  /*a420*/  LDS R185, [R185.X4+0x1b80] ;  /* 0x001b8000b9b97984 */ /* 0x000f220000004800 */
[----:B------:R-:W-:Y:S01]  /*a430*/  BSSY B0, `(.L_x_10073) ;  /* 0x0000005000007945 */ /* 0x000fe20003800000 */
[----:B-12---:R-:W-:-:S02]  /*a440*/  IADD3 R127, R0, 0x300, RZ ;  /* 0x00000300007f7810 */ /* 0x006fc40007ffe0ff */
[----:B------:R-:W-:Y:S01]  /*a450*/  LEA.HI.SX32 R71, R71, R0, 0x1b ;  /* 0x0000000047477211 */ /* 0x000fe200078fdaff */
[----:B------:R-:W-:Y:S05]  /*a460*/  @!P3 BRA `(.L_x_10074) ;  /* 0x000000100000b947 */ /* 0x000fea0003800000 */
[----:B----4-:R1:W-:Y:S02]  /*a470*/  RED.E.ADD.F32.FTZ.RN.STRONG.GPU [R68.64+-0x500], R185 ;  /* 0xfffb00b94400798e */ /* 0x0103e4000c10e7a0 */
.L_x_10074:
[----:B------:R-:W-:Y:S05]  /*a480*/  BSYNC B0 ;  /* 0x0000000000007941 */ /* 0x000fea0003800000 */
.L_x_10073:
[----:B------:R-:W2:Y:S01]  /*a490*/  LDS R71, [R71.X4+0x1c00] ;  /* 0x001c000047477984 */ /* 0x000ea20000004800 */
[----:B------:R-:W-:Y:S01]  /*a4a0*/  BSSY B0, `(.L_x_10075) ;  /* 0x0000004000007945 */ /* 0x000fe20003800000 */
[----:B------:R-:W-:Y:S01]  /*a4b0*/  LEA.HI.SX32 R127, R127, R0, 0x1b ;  /* 0x000000007f7f7211 */ /* 0x000fe200078fdaff */
[----:B------:R-:W-:Y:S05]  /*a4c0*/  @!P4 BRA `(.L_x_10076) ;  /* 0x000000100000c947 */ /* 0x000fea0003800000 */
[----:B--2---:R2:W-:Y:S02]  /*a4d0*/  RED.E.ADD.F32.FTZ.RN.STRONG.GPU [R68.64+-0x480], R71 ;  /* 0xfffb80474400798e */ /* 0x0045e4000c10e7a0 */
.L_x_10076:
[----:B------:R-:W-:Y:S05]  /*a4e0*/  BSYNC B0 ;  /* 0x0000000000007941 */ /* 0x000fea0003800000 */
.L_x_10075:
[----:B------:R-:W0:Y:S01]  /*a4f0*/  LDS R127, [R127.X4+0x1c80] ;  /* 0x001c80007f7f7984 */ /* 0x000e220000004800 */
[----:B------:R-:W-:Y:S01]  /*a500*/  BSSY B0, `(.L_x_10077) ;  /* 0x0000005000007945 */ /* 0x000fe20003800000 */
[C---:B--2---:R-:W-:Y:S02]  /*a510*/  IADD3 R71, R0.reuse, 0x320, RZ ;  /* 0x0000032000477810 */ /* 0x044fe40007ffe0ff */
[----:B-1--4-:R-:W-:Y:S01]  /*a520*/  IADD3 R185, R0, 0x340, RZ ;  /* 0x0000034000b97810 */ /* 0x012fe20007ffe0ff */
[----:B------:R-:W-:Y:S05]  /*a530*/  @!P5 BRA `(.L_x_10078) ;  /* 0x000000100000d947 */ /* 0x000fea0003800000 */
[----:B0-----:R0:W-:Y:S02]  /*a540*/  RED.E.ADD.F32.FTZ.RN.STRONG.GPU [R68.64+-0x400], R127 ;  /* 0xfffc007f4400798e */ /* 0x0011e4000c10e7a0 */
.L_x_10078:
[----:B------:R-:W-:Y:S05]  /*a550*/  BSYNC B0 ;  /* 0x0000000000007941 */ /* 0x000fea0003800000 */
.L_x_10077:
        /* <DEDUP_REMOVED lines=14> */
.L_x_10080:
[----:B------:R-:W-:Y:S05]  /*a640*/  BSYNC B0 ;  /* 0x0000000000007941 */ /* 0x000fea0003800000 */
.L_x_10079:
[----:B------:R-:W1:Y:S01]  /*a650*/  LDS R185, [R185.X4+0x1d80] ;  /* 0x001d8000b9b97984 */ /* 0x000e620000004800 */
[----:B------:R-:W-:Y:S01]  /*a660*/  BSSY B0, `(.L_x_10081) ;  /* 0x0000005000007945 */ /* 0x000fe20003800000 */
[----:B0-----:R-:W-:Y:S02]  /*a670*/  IADD3 R71, R0, 0x380, RZ ;  /* 0x0000038000477810 */ /* 0x001fe40007ffe0ff */
[----:B------:R-:W-:Y:S01]  /*a680*/  LEA.HI.SX32 R127, R127, R0, 0x1b ;  /* 0x000000007f7f7211 */ /* 0x000fe200078fdaff */
[----:B------:R-:W-:Y:S05]  /*a690*/  @!P0 BRA `(.L_x_10082) ;  /* 0x0000001000008947 */ /* 0x000fea0003800000 */
[----:B-1----:R0:W-:Y:S02]  /*a6a0*/  RED.E.ADD.F32.FTZ.RN.STRONG.GPU [R68.64+-0x300], R185 ;  /* 0xfffd00b94400798e */ /* 0x0021e4000c10e7a0 */
.L_x_10082:
[----:B------:R-:W-:Y:S05]  /*a6b0*/  BSYNC B0 ;  /* 0x0000000000007941 */ /* 0x000fea0003800000 */
.L_x_10081:
[----:B------:R-:W2:Y:S01]  /*a6c0*/  LDS R127, [R127.X4+0x1e00] ;  /* 0x001e00007f7f7984 */ /* 0x000ea20000004800 */
[----:B------:R-:W-:Y:S01]  /*a6d0*/  BSSY B0, `(.L_x_10083) ;  /* 0x0000005000007945 */ /* 0x000fe20003800000 */
[----:B01----:R-:W-:-:S02]  /*a6e0*/  IADD3 R185, R0, 0x3a0, RZ ;  /* 0x000003a000b97810 */ /* 0x003fc40007ffe0ff */
[----:B------:R-:W-:Y:S01]  /*a6f0*/  LEA.HI.SX32 R71, R71, R0, 0x1b ;  /* 0x0000000047477211 */ /* 0x000fe200078fdaff */
[----:B------:R-:W-:Y:S05]  /*a700*/  @!P1 BRA `(.L_x_10084) ;  /* 0x0000001000009947 */ /* 0x000fea0003800000 */
[----:B--2---:R0:W-:Y:S02]  /*a710*/  RED.E.ADD.F32.FTZ.RN.STRONG.GPU [R68.64+-0x280], R127 ;  /* 0xfffd807f4400798e */ /* 0x0041e4000c10e7a0 */
.L_x_10084:
[----:B------:R-:W-:Y:S05]  /*a720*/  BSYNC B0 ;  /* 0x0000000000007941 */ /* 0x000fea0003800000 */
.L_x_10083:
[----:B------:R-:W1:Y:S01]  /*a730*/  LDS R71, [R71.X4+0x1e80] ;  /* 0x001e800047477984 */ /* 0x000e620000004800 */
[----:B------:R-:W-:Y:S01]  /*a740*/  BSSY B0, `(.L_x_10085) ;  /* 0x0000005000007945 */ /* 0x000fe20003800000 */
[----:B0-2---:R-:W-:Y:S02]  /*a750*/  IADD3 R127, R0, 0x3c0, RZ ;  /* 0x000003c0007f7810 */ /* 0x005fe40007ffe0ff */
[----:B------:R-:W-:Y:S01]  /*a760*/  LEA.HI.SX32 R185, R185, R0, 0x1b ;  /* 0x00000000b9b97211 */ /* 0x000fe200078fdaff */
[----:B------:R-:W-:Y:S05]  /*a770*/  @!P2 BRA `(.L_x_10086) ;  /* 0x000000100000a947 */ /* 0x000fea0003800000 */
[----:B-1----:R0:W-:Y:S02]  /*a780*/  RED.E.ADD.F32.FTZ.RN.STRONG.GPU [R68.64+-0x200], R71 ;  /* 0xfffe00474400798e */ /* 0x0021e4000c10e7a0 */
.L_x_10086:
[----:B------:R-:W-:Y:S05]  /*a790*/  BSYNC B0 ;  /* 0x0000000000007941 */ /* 0x000fea0003800000 */
.L_x_10085:
[----:B------:R-:W2:Y:S01]  /*a7a0*/  LDS R185, [R185.X4+0x1f00] ;  /* 0x001f0000b9b97984 */ /* 0x000ea20000004800 */
[----:B------:R-:W-:Y:S01]  /*a7b0*/  BSSY B0, `(.L_x_10087) ;  /* 0x0000005000007945 */ /* 0x000fe20003800000 */
[----:B01----:R-:W-:Y:S02]  /*a7c0*/  IADD3 R71, R0, 0x3e0, RZ ;  /* 0x000003e000477810 */ /* 0x003fe40007ffe0ff */
[----:B------:R-:W-:Y:S01]  /*a7d0*/  LEA.HI.SX32 R127, R127, R0, 0x1b ;  /* 0x000000007f7f7211 */ /* 0x000fe200078fdaff */
[----:B------:R-:W-:Y:S05]  /*a7e0*/  @!P3 BRA `(.L_x_10088) ;  /* 0x000000100000b947 */ /* 0x000fea0003800000 */
[----:B--2---:R0:W-:Y:S02]  /*a7f0*/  RED.E.ADD.F32.FTZ.RN.STRONG.GPU [R68.64+-0x180], R185 ;  /* 0xfffe80b94400798e */ /* 0x0041e4000c10e7a0 */
.L_x_10088:
[----:B------:R-:W-:Y:S05]  /*a800*/  BSYNC B0 ;  /* 0x0000000000007941 */ /* 0x000fea0003800000 */
.L_x_10087:
[----:B------:R-:W1:Y:S01]  /*a810*/  LDS R127, [R127.X4+0x1f80] ;  /* 0x001f80007f7f7984 */ /* 0x000e620000004800 */
[----:B------:R-:W-:Y:S01]  /*a820*/  BSSY B0, `(.L_x_10089) ;  /* 0x0000004000007945 */ /* 0x000fe20003800000 */
[----:B------:R-:W-:Y:S01]  /*a830*/  LEA.HI.SX32 R71, R71, R0, 0x1b ;  /* 0x0000000047477211 */ /* 0x000fe200078fdaff */
[----:B------:R-:W-:Y:S05]  /*a840*/  @!P4 BRA `(.L_x_10090) ;  /* 0x000000100000c947 */ /* 0x000fea0003800000 */
[----:B-1----:R1:W-:Y:S02]  /*a850*/  RED.E.ADD.F32.FTZ.RN.STRONG.GPU [R68.64+-0x100], R127 ;  /* 0xffff007f4400798e */ /* 0x0023e4000c10e7a0 */
.L_x_10090:
[----:B------:R-:W-:Y:S05]  /*a860*/  BSYNC B0 ;  /* 0x0000000000007941 */ /* 0x000fea0003800000 */
.L_x_10089:
[----:B------:R-:W4:Y:S01]  /*a870*/  LDS R71, [R71.X4+0x2000] ;  /* 0x0020000047477984 */ /* 0x000f220000004800 */
[----:B------:R-:W-:Y:S01]  /*a880*/  BSSY B0, `(.L_x_10091) ;  /* 0x0000003000007945 */ /* 0x000fe20003800000 */
[----:B------:R-:W-:Y:S05]  /*a890*/  @!P5 BRA `(.L_x_10092) ;  /* 0x000000100000d947 */ /* 0x000fea0003800000 */
[----:B----4-:R4:W-:Y:S02]  /*a8a0*/  RED.E.ADD.F32.FTZ.RN.STRONG.GPU [R68.64+-0x80], R71 ;  /* 0xffff80474400798e */ /* 0x0109e4000c10e7a0 */
.L_x_10092:
[----:B------:R-:W-:Y:S05]  /*a8b0*/  BSYNC B0 ;  /* 0x0000000000007941 */ /* 0x000fea0003800000 */
.L_x_10091:
[----:B------:R-:W5:Y:S01]  /*a8c0*/  SHFL.DOWN PT, R134, R169, 0x1, 0x1f ;  /* 0x08201f00a9867f89 */ /* 0x000f6200000e0000 */
[----:B------:R-:W-:Y:S01]  /*a8d0*/  ISETP.GT.AND P0, PT, R104, 0x1e, PT ;  /* 0x0000001e6800780c */ /* 0x000fe20003f04270 */
[----:B------:R-:W-:Y:S01]  /*a8e0*/  FMUL.FTZ R147, R76, R147 ;  /* 0x000000934c937220 */ /* 0x000fe20000410000 */
[----:B01--4-:R-:W-:Y:S01]  /*a8f0*/  MOV R69, R169 ;  /* 0x000000a900457202 */ /* 0x013fe20000000f00 */
[----:B--2---:R-:W0:Y:S01]  /*a900*/  SHFL.DOWN PT, R185, R154, 0x1, 0x1f ;  /* 0x08201f009ab97f89 */ /* 0x004e2200000e0000 */
[----:B------:R-:W-:Y:S01]  /*a910*/  MOV R70, R154 ;  /* 0x0000009a00467202 */ /* 0x000fe20000000f00 */
[----:B------:R-:W-:Y:S01]  /*a920*/  FMUL.FTZ R137, R2, R137 ;  /* 0x0000008902897220 */ /* 0x000fe20000410000 */
[----:B------:R-:W-:Y:S01]  /*a930*/  MOV R71, R102 ;  /* 0x0000006600477202 */ /* 0x000fe20000000f00 */
        /* <DEDUP_REMOVED lines=9> */
[----:B------:R-:W-:-:S02]  /*a9d0*/  FMUL.FTZ R133, R74, R133 ;  /* 0x000000854a857220 */ /* 0x000fc40000410000 */
[----:B------:R-:W-:Y:S02]  /*a9e0*/  FMUL.FTZ R152, R85, R152 ;  /* 0x0000009855987220 */ /* 0x000fe40000410000 */
[----:B------:R-:W-:Y:S02]  /*a9f0*/  FMUL.FTZ R130, R149, R130 ;  /* 0x0000008295827220 */ /* 0x000fe40000410000 */
[----:B------:R-:W-:Y:S02]  /*aa00*/  FMUL.FTZ R167, R84, R167 ;  /* 0x000000a754a77220 */ /* 0x000fe40000410000 */
        /* <DEDUP_REMOVED lines=14> */
[----:B------:R-:W4:Y:S01]  /*aaf0*/  SHFL.DOWN PT, R3, R68, 0x2, 0x1f ;  /* 0x08401f0044037f89 */ /* 0x000f2200000e0000 */
[----:B------:R-:W-:Y:S02]  /*ab00*/  FMUL.FTZ R138, R193, R138 ;  /* 0x0000008ac18a7220 */ /* 0x000fe40000410000 */
[----:B------:R-:W-:Y:S02]  /*ab10*/  FFMA.FTZ R140, R140, R225, R147 ;  /* 0x000000e18c8c7223 */ /* 0x000fe40000010093 */
[----:B------:R-:W-:Y:S02]  /*ab20*/  FFMA.FTZ R137, R136, R176, R137 ;  /* 0x000000b088897223 */ /* 0x000fe40000010089 */
[----:B------:R-:W-:Y:S02]  /*ab30*/  FFMA.FTZ R144, R155, R222, R144 ;  /* 0x000000de9b907223 */ /* 0x000fe40000010090 */
[----:B0-----:R-:W-:-:S02]  /*ab40*/  @!P0 FADD.FTZ R69, R69, R102 ;  /* 0x0000006645458221 */ /* 0x001fc40000010000 */
[----:B------:R-:W-:Y:S02]  /*ab50*/  FFMA.FTZ R132, R132, R170, R135 ;  /* 0x000000aa84847223 */ /* 0x000fe40000010087 */
[----:B------:R-:W-:Y:S01]  /*ab60*/  FFMA.FTZ R150, R150, R221, R157 ;  /* 0x000000dd96967223 */ /* 0x000fe2000001009d */
[----:B------:R-:W0:Y:S01]  /*ab70*/  SHFL.DOWN PT, R76, R69, 0x4, 0x1f ;  /* 0x08801f00454c7f89 */ /* 0x000e2200000e0000 */
[----:B------:R-:W-:Y:S02]  /*ab80*/  FFMA.FTZ R131, R131, R164, R133 ;  /* 0x000000a483837223 */ /* 0x000fe40000010085 */
[----:B-1----:R-:W-:Y:S02]  /*ab90*/  @!P0 FADD.FTZ R71, R71, R134 ;  /* 0x0000008647478221 */ /* 0x002fe40000010000 */
[----:B------:R-:W-:Y:S02]  /*aba0*/  FFMA.FTZ R171, R171, R128, R152 ;  /* 0x00000080abab7223 */ /* 0x000fe40000010098 */
[----:B--2---:R-:W-:Y:S01]  /*abb0*/  @!P0 FADD.FTZ R70, R70, R127 ;  /* 0x0000007f46468221 */ /* 0x004fe20000010000 */
[----:B------:R-:W1:Y:S01]  /*abc0*/  SHFL.DOWN PT, R102, R71, 0x4, 0x1f ;  /* 0x08801f0047667f89 */ /* 0x000e6200000e0000 */
        /* <DEDUP_REMOVED lines=54> */
[----:B--2---:R-:W-:Y:S02]  /*af30*/  @!P0 FADD.FTZ R70, R70, R81 ;  /* 0x0000005146468221 */ /* 0x004fe40000010000 */
        /* <DEDUP_REMOVED lines=43> */
.L_x_10094:
[----:B0-----:R-:W-:Y:S05]  /*b1f0*/  BSYNC B0 ;  /* 0x0000000000007941 */ /* 0x001fea0003800000 */
.L_x_10093:
        /* <DEDUP_REMOVED lines=8> */
.L_x_10016:
[----:B------:R-:W-:Y:S01]  /*b280*/  BAR.SYNC.DEFER_BLOCKING 0x0 ;  /* 0x0000000000007b1d */ /* 0x000fe20000010000 */
[----:B------:R-:W-:Y:S01]  /*b290*/  HFMA2.MMA R3, -RZ, RZ, 0, 9.5367431640625e-07 ;  /* 0x00000010ff037435 */ /* 0x000fe200000001ff */
[----:B------:R-:W-:-:S04]  /*b2a0*/  UIADD3 UR7, UR21, -0x1, URZ ;  /* 0xffffffff15077890 */ /* 0x000fc8000fffe03f */
[----:B------:R-:W-:-:S05]  /*b2b0*/  ULDC.64 UR38, c[0x0][0x2d8] ;  /* 0x0000b60000267ab9 */ /* 0x000fca0000000a00 */
[----:B------:R-:W-:-:S05]  /*b2c0*/  IMAD.WIDE R2, R106, R3, UR18 ;  /* 0x000000126a027e25 */ /* 0x000fca000f8e0203 */
[----:B------:R-:W2:Y:S04]  /*b2d0*/  LDG.E.128 R36, [R2.64] ;  /* 0x0000002002247981 */ /* 0x000ea8000c1e1d00 */
[----:B------:R-:W4:Y:S04]  /*b2e0*/  LDG.E.128 R40, [R2.64+0x200] ;  /* 0x0002002002287981 */ /* 0x000f28000c1e1d00 */
[----:B------:R-:W5:Y:S04]  /*b2f0*/  LDG.E.128 R44, [R2.64+0x400] ;  /* 0x00040020022c7981 */ /* 0x000f68000c1e1d00 */
[----:B---3--:R-:W3:Y:S01]  /*b300*/  LDG.E.128 R48, [R2.64+0x600] ;  /* 0x0006002002307981 */ /* 0x008ee2000c1e1d00 */
[----:B------:R-:W-:-:S02]  /*b310*/  USHF.L.U32 UR8, UR7, 0x9, URZ ;  /* 0x0000000907087899 */ /* 0x000fc4000800063f */
[----:B------:R-:W-:Y:S02]  /*b320*/  UIMAD UR28, UR35, UR38, URZ ;  /* 0x00000026231c72a4 */ /* 0x000fe4000f8e023f */
        /* <DEDUP_REMOVED lines=22> */
[----:B----4-:R-:W-:Y:S04]  /*b490*/  STS.128 [R104.X16+0x200], R40 ;  /* 0x0002002868007388 */ /* 0x010fe8000000cc00 */
[----:B-----5:R-:W-:Y:S04]  /*b4a0*/  STS.128 [R104.X16+0x400], R44 ;  /* 0x0004002c68007388 */ /* 0x020fe8000000cc00 */
[----:B---3--:R-:W-:Y:S01]  /*b4b0*/  STS.128 [R104.X16+0x600], R48 ;  /* 0x0006003068007388 */ /* 0x008fe2000000cc00 */
        /* <DEDUP_REMOVED lines=26> */
[----:B------:R-:W-:-:S03]  /*b660*/  FADD.FTZ R39, R39, UR5 ;  /* 0x0000000527277e21 */ /* 0x000fc60008010000 */
[----:B------:R-:W1:Y:S08]  /*b670*/  @!P3 MUFU.EX2 R3, R3 ;  /* 0x000000030003b308 */ /* 0x000e700000000800 */
        /* <DEDUP_REMOVED lines=10> */
[----:B--2---:R-:W-:-:S05]  /*b720*/  @!P1 FMUL.FTZ R3, R58, -1.4426950216293334961 ;  /* 0xbfb8aa3b3a039820 */ /* 0x004fca0000410000 */
[----:B------:R-:W1:Y:S01]  /*b730*/  @!P6 MUFU.EX2 R44, R42 ;  /* 0x0000002a002ce308 */ /* 0x000e620000000800 */
[----:B---3--:R-:W-:Y:S01]  /*b740*/  @!P3 FMUL.FTZ R25, R25, R46 ;  /* 0x0000002e1919b220 */ /* 0x008fe20000410000 */
[----:B------:R-:W-:Y:S01]  /*b750*/  FSETP.GTU.FTZ.AND P3, PT, R47, 20, PT ;  /* 0x41a000002f00780b */ /* 0x000fe20003f7c000 */
[----:B------:R-:W-:-:S04]  /*b760*/  FADD.FTZ R46, R37, UR5 ;  /* 0x00000005252e7e21 */ /* 0x000fc80008010000 */
[----:B------:R-:W-:Y:S01]  /*b770*/  @!P2 FMUL.FTZ R36, R59, -1.4426950216293334961 ;  /* 0xbfb8aa3b3b24a820 */ /* 0x000fe20000410000 */
[----:B------:R-:W2:Y:S01]  /*b780*/  @!P5 MUFU.RCP R42, R41 ;  /* 0x00000029002ad308 */ /* 0x000ea20000001000 */
[----:B0-----:R-:W-:-:S06]  /*b790*/  @!P4 FADD.FTZ R40, R40, 1 ;  /* 0x3f8000002828c421 */ /* 0x001fcc0000010000 */
[----:B------:R-:W-:Y:S01]  /*b7a0*/  @!P3 FMUL.FTZ R37, R47, -1.4426950216293334961 ;  /* 0xbfb8aa3b2f25b820 */ /* 0x000fe20000410000 */
[----:B------:R0:W3:Y:S01]  /*b7b0*/  @!P4 MUFU.RCP R45, R40 ;  /* 0x00000028002dc308 */ /* 0x0000e20000001000 */
[----:B-1----:R-:W-:Y:S02]  /*b7c0*/  @!P6 FADD.FTZ R44, R44, 1 ;  /* 0x3f8000002c2ce421 */ /* 0x002fe40000010000 */
[----:B--2---:R-:W-:-:S05]  /*b7d0*/  @!P5 FMUL.FTZ R27, R27, R42 ;  /* 0x0000002a1b1bd220 */ /* 0x004fca0000410000 */
[----:B------:R-:W1:Y:S01]  /*b7e0*/  @!P0 MUFU.EX2 R2, R2 ;  /* 0x0000000200028308 */ /* 0x000e620000000800 */
[----:B0-----:R-:W0:Y:S04]  /*b7f0*/  LDS.128 R40, [R108] ;  /* 0x000000006c287984 */ /* 0x001e280000000c00 */
[----:B------:R-:W-:Y:S01]  /*b800*/  BAR.SYNC.DEFER_BLOCKING 0x0 ;  /* 0x0000000000007b1d */ /* 0x000fe20000010000 */
[----:B---3--:R-:W-:Y:S01]  /*b810*/  @!P4 FMUL.FTZ R26, R26, R45 ;  /* 0x0000002d1a1ac220 */ /* 0x008fe20000410000 */
[----:B------:R-:W-:Y:S01]  /*b820*/  FSETP.GTU.FTZ.AND P4, PT, R46, 20, PT ;  /* 0x41a000002e00780b */ /* 0x000fe20003f9c000 */
[----:B------:R-:W-:-:S03]  /*b830*/  FADD.FTZ R45, R38, UR5 ;  /* 0x00000005262d7e21 */ /* 0x000fc60008010000 */
[----:B------:R-:W2:Y:S02]  /*b840*/  @!P1 MUFU.EX2 R3, R3 ;  /* 0x0000000300039308 */ /* 0x000ea40000000800 */
[----:B------:R-:W-:Y:S01]  /*b850*/  FSETP.GTU.FTZ.AND P5, PT, R45, 20, PT ;  /* 0x41a000002d00780b */ /* 0x000fe20003fbc000 */
[----:B-1----:R-:W-:-:S05]  /*b860*/  @!P0 FADD.FTZ R2, R2, 1 ;  /* 0x3f80000002028421 */ /* 0x002fca0000010000 */
[----:B------:R-:W1:Y:S01]  /*b870*/  @!P2 MUFU.EX2 R36, R36 ;  /* 0x000000240024a308 */ /* 0x000e620000000800 */
[----:B------:R-:W-:-:S07]  /*b880*/  @!P4 FMUL.FTZ R38, R46, -1.4426950216293334961 ;  /* 0xbfb8aa3b2e26c820 */ /* 0x000fce0000410000 */
[----:B------:R-:W3:Y:S01]  /*b890*/  @!P3 MUFU.EX2 R37, R37 ;  /* 0x000000250025b308 */ /* 0x000ee20000000800 */
[----:B--2---:R-:W-:Y:S01]  /*b8a0*/  @!P1 FADD.FTZ R3, R3, 1 ;  /* 0x3f80000003039421 */ /* 0x004fe20000010000 */
[----:B------:R2:W-:Y:S01]  /*b8b0*/  STS.128 [R108], R4 ;  /* 0x000000046c007388 */ /* 0x0005e20000000c00 */
[----:B------:R-:W-:-:S03]  /*b8c0*/  @!P5 FMUL.FTZ R45, R45, -1.4426950216293334961 ;  /* 0xbfb8aa3b2d2dd820 */ /* 0x000fc60000410000 */
[----:B------:R-:W-:Y:S01]  /*b8d0*/  STS.128 [R108+0x10], R16 ;  /* 0x000010106c007388 */ /* 0x000fe20000000c00 */
[----:B-1----:R-:W-:Y:S01]  /*b8e0*/  @!P2 FADD.FTZ R36, R36, 1 ;  /* 0x3f8000002424a421 */ /* 0x002fe20000010000 */
[----:B------:R-:W1:Y:S02]  /*b8f0*/  @!P0 MUFU.RCP R2, R2 ;  /* 0x0000000200028308 */ /* 0x000e640000001000 */
[----:B------:R-:W-:Y:S01]  /*b900*/  STS.128 [R108+0x20], R12 ;  /* 0x0000200c6c007388 */ /* 0x000fe20000000c00 */
[----:B0-----:R-:W-:-:S03]  /*b910*/  FADD.FTZ R40, R40, UR5 ;  /* 0x0000000528287e21 */ /* 0x001fc60008010000 */
[----:B------:R-:W-:Y:S01]  /*b920*/  STS.128 [R108+0x30], R8 ;  /* 0x000030086c007388 */ /* 0x000fe20000000c00 */
[----:B---3--:R-:W-:Y:S01]  /*b930*/  @!P3 FADD.FTZ R37, R37, 1 ;  /* 0x3f8000002525b421 */ /* 0x008fe20000010000 */
[----:B------:R-:W0:Y:S01]  /*b940*/  @!P1 MUFU.RCP R3, R3 ;  /* 0x0000000300039308 */ /* 0x000e220000001000 */
[----:B------:R-:W-:Y:S01]  /*b950*/  FADD.FTZ R41, R41, UR5 ;  /* 0x0000000529297e21 */ /* 0x000fe20008010000 */
[----:B------:R-:W-:-:S06]  /*b960*/  NOP ;  /* 0x0000000000007918 */ /* 0x000fcc0000000000 */
[----:B------:R-:W3:Y:S01]  /*b970*/  @!P2 MUFU.RCP R36, R36 ;  /* 0x000000240024a308 */ /* 0x000ee20000001000 */
[----:B------:R-:W-:Y:S01]  /*b980*/  FADD.FTZ R42, R42, UR5 ;  /* 0x000000052a2a7e21 */ /* 0x000fe20008010000 */
[----:B------:R-:W4:Y:S01]  /*b990*/  LDS.128 R16, [R104.X16] ;  /* 0x0000000068107984 */ /* 0x000f22000000cc00 */
[----:B------:R-:W-:Y:S02]  /*b9a0*/  FADD.FTZ R43, R43, UR5 ;  /* 0x000000052b2b7e21 */ /* 0x000fe40008010000 */
[----:B-1----:R-:W-:Y:S01]  /*b9b0*/  @!P0 FMUL.FTZ R29, R29, R2 ;  /* 0x000000021d1d8220 */ /* 0x002fe20000410000 */
[----:B------:R-:W-:Y:S01]  /*b9c0*/  FSETP.GTU.FTZ.AND P0, PT, R40, 20, PT ;  /* 0x41a000002800780b */ /* 0x000fe20003f1c000 */
[----:B------:R-:W-:Y:S01]  /*b9d0*/  LDS.128 R12, [R104.X16+0x400] ;  /* 0x00040000680c7984 */ /* 0x000fe2000000cc00 */
[----:B------:R-:W1:Y:S01]  /*b9e0*/  @!P3 MUFU.RCP R37, R37 ;  /* 0x000000250025b308 */ /* 0x000e620000001000 */
[----:B0-----:R-:W-:Y:S01]  /*b9f0*/  @!P1 FMUL.FTZ R30, R30, R3 ;  /* 0x000000031e1e9220 */ /* 0x001fe20000410000 */
[----:B------:R-:W-:Y:S01]  /*ba00*/  FSETP.GTU.FTZ.AND P1, PT, R41, 20, PT ;  /* 0x41a000002900780b */ /* 0x000fe20003f3c000 */
[----:B------:R-:W-:Y:S01]  /*ba10*/  LDS.128 R48, [R104.X16+0x600] ;  /* 0x0006000068307984 */ /* 0x000fe2000000cc00 */
[----:B---3--:R-:W-:Y:S01]  /*ba20*/  @!P2 FMUL.FTZ R31, R31, R36 ;  /* 0x000000241f1fa220 */ /* 0x008fe20000410000 */
[----:B------:R-:W-:-:S03]  /*ba30*/  FSETP.GTU.FTZ.AND P2, PT, R42, 20, PT ;  /* 0x41a000002a00780b */ /* 0x000fc60003f5c000 */
[----:B------:R-:W0:Y:S03]  /*ba40*/  @!P6 MUFU.RCP R47, R44 ;  /* 0x0000002c002fe308 */ /* 0x000e260000001000 */
[----:B------:R-:W-:-:S04]  /*ba50*/  @!P0 FMUL.FTZ R2, R40, -1.4426950216293334961 ;  /* 0xbfb8aa3b28028820 */ /* 0x000fc80000410000 */
[----:B------:R-:W-:Y:S02]  /*ba60*/  @!P1 FMUL.FTZ R3, R41, -1.4426950216293334961 ;  /* 0xbfb8aa3b29039820 */ /* 0x000fe40000410000 */
[----:B-1----:R-:W-:Y:S01]  /*ba70*/  @!P3 FMUL.FTZ R32, R32, R37 ;  /* 0x000000252020b220 */ /* 0x002fe20000410000 */
[----:B------:R-:W-:Y:S01]  /*ba80*/  FSETP.GTU.FTZ.AND P3, PT, R43, 20, PT ;  /* 0x41a000002b00780b */ /* 0x000fe20003f7c000 */
[----:B------:R-:W1:Y:S01]  /*ba90*/  @!P0 MUFU.EX2 R2, R2 ;  /* 0x0000000200028308 */ /* 0x000e620000000800 */
[----:B------:R-:W-:Y:S02]  /*baa0*/  @!P2 FMUL.FTZ R36, R42, -1.4426950216293334961 ;  /* 0xbfb8aa3b2a24a820 */ /* 0x000fe40000410000 */
[----:B0-----:R-:W-:-:S05]  /*bab0*/  @!P6 FMUL.FTZ R28, R28, R47 ;  /* 0x0000002f1c1ce220 */ /* 0x001fca0000410000 */
[----:B------:R-:W2:Y:S01]  /*bac0*/  @!P1 MUFU.EX2 R3, R3 ;  /* 0x0000000300039308 */ /* 0x000ea20000000800 */
[----:B------:R-:W-:-:S03]  /*bad0*/  FSETP.GTU.FTZ.AND P6, PT, R39, 20, PT ;  /* 0x41a000002700780b */ /* 0x000fc60003fdc000 */
[----:B------:R-:W-:Y:S02]  /*bae0*/  @!P3 FMUL.FTZ R37, R43, -1.4426950216293334961 ;  /* 0xbfb8aa3b2b25b820 */ /* 0x000fe40000410000 */
[----:B------:R-:W0:Y:S02]  /*baf0*/  LDS.128 R40, [R104.X16+0x200] ;  /* 0x0002000068287984 */ /* 0x000e24000000cc00 */
[----:B------:R-:W3:Y:S01]  /*bb00*/  @!P2 MUFU.EX2 R36, R36 ;  /* 0x000000240024a308 */ /* 0x000ee20000000800 */
[----:B-1----:R-:W-:-:S05]  /*bb10*/  @!P0 FADD.FTZ R2, R2, 1 ;  /* 0x3f80000002028421 */ /* 0x002fca0000010000 */
[----:B------:R-:W-:Y:S02]  /*bb20*/  @!P6 FMUL.FTZ R39, R39, -1.4426950216293334961 ;  /* 0xbfb8aa3b2727e820 */ /* 0x000fe40000410000 */
[----:B------:R-:W1:Y:S01]  /*bb30*/  @!P3 MUFU.EX2 R37, R37 ;  /* 0x000000250025b308 */ /* 0x000e620000000800 */
[----:B--2---:R-:W-:Y:S01]  /*bb40*/  @!P1 FADD.FTZ R4, R3, 1 ;  /* 0x3f80000003049421 */ /* 0x004fe20000010000 */
[----:B------:R-:W-:Y:S01]  /*bb50*/  MOV R3, UR28 ;  /* 0x0000001c00037c02 */ /* 0x000fe20008000f00 */
[----:B------:R-:W-:-:S04]  /*bb60*/  UIMAD UR28, UR35, UR30, URZ ;  /* 0x0000001e231c72a4 */ /* 0x000fc8000f8e023f */
[----:B------:R-:W-:Y:S01]  /*bb70*/  UIMAD UR28, UR34, UR31, UR28 ;  /* 0x0000001f221c72a4 */ /* 0x000fe2000f8e021c */
[----:B------:R2:W5:Y:S01]  /*bb80*/  @!P0 MUFU.RCP R5, R2 ;  /* 0x0000000200058308 */ /* 0x0005620000001000 */
[----:B---3--:R-:W-:Y:S01]  /*bb90*/  @!P2 FADD.FTZ R36, R36, 1 ;  /* 0x3f8000002424a421 */ /* 0x008fe20000010000 */
[----:B------:R-:W-:Y:S02]  /*bba0*/  ULDC.64 UR30, c[0x0][0x300] ;  /* 0x0000c000001e7ab9 */ /* 0x000fe40000000a00 */
[----:B------:R-:W-:Y:S02]  /*bbb0*/  UIADD3 UR9, UR9, UR28, URZ ;  /* 0x0000001c09097290 */ /* 0x000fe4000fffe03f */
[----:B------:R-:W-:Y:S02]  /*bbc0*/  UIMAD UR28, UR17, UR30, URZ ;  /* 0x0000001e111c72a4 */ /* 0x000fe4000f8e023f */
[----:B------:R-:W3:Y:S01]  /*bbd0*/  @!P4 MUFU.EX2 R38, R38 ;  /* 0x000000260026c308 */ /* 0x000ee20000000800 */
[----:B--2---:R-:W-:Y:S01]  /*bbe0*/  MOV R2, UR29 ;  /* 0x0000001d00027c02 */ /* 0x004fe20008000f00 */
[----:B-1----:R-:W-:Y:S01]  /*bbf0*/  @!P3 FADD.FTZ R37, R37, 1 ;  /* 0x3f8000002525b421 */ /* 0x002fe20000010000 */
[----:B------:R-:W-:-:S02]  /*bc00*/  UIMAD UR28, UR16, UR31, UR28 ;  /* 0x0000001f101c72a4 */ /* 0x000fc4000f8e021c */
[----:B------:R-:W-:Y:S01]  /*bc10*/  UIMAD.WIDE.U32 UR8, UR16, UR30, UR8 ;  /* 0x0000001e100872a5 */ /* 0x000fe2000f8e0008 */
[----:B------:R-:W-:Y:S02]  /*bc20*/  IMAD.WIDE R2, R106, 0x10, R2 ;  /* 0x000000106a027825 */ /* 0x000fe400078e0202 */
[----:B------:R-:W1:Y:S01]  /*bc30*/  @!P5 MUFU.EX2 R45, R45 ;  /* 0x0000002d002dd308 */ /* 0x000e620000000800 */
[----:B------:R-:W-:Y:S01]  /*bc40*/  ULDC.64 UR30, c[0x0][0x340] ;  /* 0x0000d000001e7ab9 */ /* 0x000fe20000000a00 */
[----:B-----5:R-:W-:Y:S01]  /*bc50*/  @!P0 FMUL.FTZ R20, R20, R5 ;  /* 0x0000000514148220 */ /* 0x020fe20000410000 */
[----:B----4-:R-:W-:Y:S01]  /*bc60*/  STG.E.128 [R2.64], R16 ;  /* 0x0000001002007986 */ /* 0x010fe2000c101d20 */
[----:B------:R-:W-:Y:S02]  /*bc70*/  UIADD3 UR28, UR9, UR28, URZ ;  /* 0x0000001c091c7290 */ /* 0x000fe4000fffe03f */
[----:B------:R-:W-:Y:S01]  /*bc80*/  ULEA UR9, UP0, UR8, UR30, 0x2 ;  /* 0x0000001e08097291 */ /* 0x000fe2000f80103f */
[----:B0-----:R-:W-:Y:S01]  /*bc90*/  STG.E.128 [R2.64+0x200], R40 ;  /* 0x0002002802007986 */ /* 0x001fe2000c101d20 */
[----:B------:R-:W0:Y:S01]  /*bca0*/  @!P6 MUFU.EX2 R39, R39 ;  /* 0x000000270027e308 */ /* 0x000e220000000800 */
[----:B---3--:R-:W-:Y:S01]  /*bcb0*/  @!P4 FADD.FTZ R38, R38, 1 ;  /* 0x3f8000002626c421 */ /* 0x008fe20000010000 */
[----:B------:R-:W-:Y:S01]  /*bcc0*/  ULEA.HI.X UR8, UR8, UR31, UR28, 0x2, UP0 ;  /* 0x0000001f08087291 */ /* 0x000fe200080f141c */
[----:B------:R-:W-:Y:S01]  /*bcd0*/  STG.E.128 [R2.64+0x400], R12 ;  /* 0x0004000c02007986 */ /* 0x000fe2000c101d20 */
[----:B------:R-:W-:-:S03]  /*bce0*/  UISETP.GT.AND UP0, UPT, UR21, 0x1, UPT ;  /* 0x000000011500788c */ /* 0x000fc6000bf04270 */
[----:B------:R2:W-:Y:S01]  /*bcf0*/  STG.E.128 [R2.64+0x600], R48 ;  /* 0x0006003002007986 */ /* 0x0005e2000c101d20 */
[----:B------:R-:W3:Y:S01]  /*bd00*/  @!P1 MUFU.RCP R4, R4 ;  /* 0x0000000400049308 */ /* 0x000ee20000001000 */
[----:B-1----:R-:W-:Y:S01]  /*bd10*/  @!P5 FADD.FTZ R45, R45, 1 ;  /* 0x3f8000002d2dd421 */ /* 0x002fe20000010000 */
[----:B------:R-:W-:Y:S01]  /*bd20*/  PLOP3.LUT P0, PT, PT, PT, UP0, 0x80, 0x0 ;  /* 0x000000000000781c */ /* 0x000fe20003f0f008 */
[----:B------:R-:W-:Y:S01]  /*bd30*/  BAR.SYNC.DEFER_BLOCKING 0x0 ;  /* 0x0000000000007b1d */ /* 0x000fe20000010000 */
[----:B0-----:R-:W-:-:S05]  /*bd40*/  @!P6 FADD.FTZ R39, R39, 1 ;  /* 0x3f8000002727e421 */ /* 0x001fca0000010000 */
[----:B------:R-:W0:Y:S01]  /*bd50*/  @!P2 MUFU.RCP R7, R36 ;  /* 0x000000240007a308 */ /* 0x000e220000001000 */
[----:B------:R-:W-:Y:S01]  /*bd60*/  UMOV UR21, UR7 ;  /* 0x0000000700157c82 */ /* 0x000fe20008000000 */
[----:B---3--:R-:W-:-:S06]  /*bd70*/  @!P1 FMUL.FTZ R21, R21, R4 ;  /* 0x0000000415159220 */ /* 0x008fcc0000410000 */
[----:B------:R-:W1:Y:S01]  /*bd80*/  @!P3 MUFU.RCP R6, R37 ;  /* 0x000000250006b308 */ /* 0x000e620000001000 */
[----:B------:R-:W-:Y:S01]  /*bd90*/  FADD.FTZ R4, R20, R107 ;  /* 0x0000006b14047221 */ /* 0x000fe20000010000 */
[----:B--2---:R-:W-:-:S03]  /*bda0*/  MOV R2, UR9 ;  /* 0x0000000900027c02 */ /* 0x004fc60008000f00 */
[----:B------:R-:W-:-:S03]  /*bdb0*/  FADD.FTZ R3, R4, R21 ;  /* 0x0000001504037221 */ /* 0x000fc60000010000 */
[----:B------:R-:W2:Y:S01]  /*bdc0*/  @!P4 MUFU.RCP R38, R38 ;  /* 0x000000260026c308 */ /* 0x000ea20000001000 */
[----:B0-----:R-:W-:Y:S01]  /*bdd0*/  @!P2 FMUL.FTZ R22, R22, R7 ;  /* 0x000000071616a220 */ /* 0x001fe20000410000 */
[----:B------:R-:W-:Y:S04]  /*bde0*/  STS.128 [R108+0x10], R24 ;  /* 0x000010186c007388 */ /* 0x000fe80000000c00 */
[----:B------:R-:W-:Y:S02]  /*bdf0*/  STS.128 [R108+0x20], R28 ;  /* 0x0000201c6c007388 */ /* 0x000fe40000000c00 */
[----:B------:R-:W0:Y:S01]  /*be00*/  @!P5 MUFU.RCP R45, R45 ;  /* 0x0000002d002dd308 */ /* 0x000e220000001000 */
[----:B-1----:R-:W-:-:S05]  /*be10*/  @!P3 FMUL.FTZ R23, R23, R6 ;  /* 0x000000061717b220 */ /* 0x002fca0000410000 */
[----:B------:R1:W-:Y:S02]  /*be20*/  STS.128 [R108], R20 ;  /* 0x000000146c007388 */ /* 0x0003e40000000c00 */
[----:B------:R-:W3:Y:S01]  /*be30*/  @!P6 MUFU.RCP R8, R39 ;  /* 0x000000270008e308 */ /* 0x000ee20000001000 */
[----:B--2---:R-:W-:Y:S02]  /*be40*/  @!P4 FMUL.FTZ R33, R33, R38 ;  /* 0x000000262121c220 */ /* 0x004fe40000410000 */
[----:B0-----:R-:W-:Y:S02]  /*be50*/  @!P5 FMUL.FTZ R34, R34, R45 ;  /* 0x0000002d2222d220 */ /* 0x001fe40000410000 */
[----:B-1----:R-:W-:Y:S01]  /*be60*/  FADD.FTZ R22, R3, R22 ;  /* 0x0000001603167221 */ /* 0x002fe20000010000 */
[----:B------:R-:W-:Y:S01]  /*be70*/  MOV R3, UR8 ;  /* 0x0000000800037c02 */ /* 0x000fe20008000f00 */
[----:B---3--:R-:W-:Y:S01]  /*be80*/  @!P6 FMUL.FTZ R35, R35, R8 ;  /* 0x000000082323e220 */ /* 0x008fe20000410000 */
[----:B------:R-:W-:Y:S01]  /*be90*/  UIADD3 UR8, UP1, UR18, -0x800, URZ ;  /* 0xfffff80012087890 */ /* 0x000fe2000ff3e03f */
[----:B------:R-:W-:-:S02]  /*bea0*/  FADD.FTZ R23, R22, R23 ;  /* 0x0000001716177221 */ /* 0x000fc40000010000 */
[----:B------:R-:W-:Y:S01]  /*beb0*/  IMAD.WIDE R106, R106, 0x10, R2 ;  /* 0x000000106a6a7825 */ /* 0x000fe200078e0202 */
[----:B------:R0:W-:Y:S01]  /*bec0*/  STS.128 [R108+0x30], R32 ;  /* 0x000030206c007388 */ /* 0x0001e20000000c00 */
[----:B------:R-:W-:-:S06]  /*bed0*/  NOP ;  /* 0x0000000000007918 */ /* 0x000fcc0000000000 */
[----:B------:R-:W-:Y:S01]  /*bee0*/  FADD.FTZ R24, R23, R24 ;  /* 0x0000001817187221 */ /* 0x000fe20000010000 */
[----:B------:R-:W1:Y:S01]  /*bef0*/  LDS.128 R4, [R104.X16] ;  /* 0x0000000068047984 */ /* 0x000e62000000cc00 */
[----:B------:R-:W-:Y:S02]  /*bf00*/  UIADD3.X UR19, UR19, -0x1, URZ, UP1, !UPT ;  /* 0xffffffff13137890 */ /* 0x000fe40008ffe43f */
[----:B------:R-:W-:Y:S01]  /*bf10*/  FADD.FTZ R25, R24, R25 ;  /* 0x0000001918197221 */ /* 0x000fe20000010000 */
[----:B------:R-:W2:Y:S03]  /*bf20*/  LDS.128 R8, [R104.X16+0x200] ;  /* 0x0002000068087984 */ /* 0x000ea6000000cc00 */
[----:B------:R-:W-:Y:S01]  /*bf30*/  FADD.FTZ R26, R25, R26 ;  /* 0x0000001a191a7221 */ /* 0x000fe20000010000 */
[----:B------:R-:W3:Y:S03]  /*bf40*/  LDS.128 R12, [R104.X16+0x400] ;  /* 0x00040000680c7984 */ /* 0x000ee6000000cc00 */
[----:B------:R-:W-:Y:S01]  /*bf50*/  FADD.FTZ R27, R26, R27 ;  /* 0x0000001b1a1b7221 */ /* 0x000fe20000010000 */
[----:B------:R-:W4:Y:S03]  /*bf60*/  LDS.128 R16, [R104.X16+0x600] ;  /* 0x0006000068107984 */ /* 0x000f26000000cc00 */
[----:B------:R-:W-:-:S04]  /*bf70*/  FADD.FTZ R28, R27, R28 ;  /* 0x0000001c1b1c7221 */ /* 0x000fc80000010000 */
[----:B------:R-:W-:-:S04]  /*bf80*/  FADD.FTZ R29, R28, R29 ;  /* 0x0000001d1c1d7221 */ /* 0x000fc80000010000 */
[----:B------:R-:W-:-:S04]  /*bf90*/  FADD.FTZ R30, R29, R30 ;  /* 0x0000001e1d1e7221 */ /* 0x000fc80000010000 */
[----:B------:R-:W-:-:S04]  /*bfa0*/  FADD.FTZ R31, R30, R31 ;  /* 0x0000001f1e1f7221 */ /* 0x000fc80000010000 */
[----:B0-----:R-:W-:-:S04]  /*bfb0*/  FADD.FTZ R32, R31, R32 ;  /* 0x000000201f207221 */ /* 0x001fc80000010000 */
[----:B------:R-:W-:-:S04]  /*bfc0*/  FADD.FTZ R33, R32, R33 ;  /* 0x0000002120217221 */ /* 0x000fc80000010000 */
[----:B------:R-:W-:Y:S01]  /*bfd0*/  FADD.FTZ R34, R33, R34 ;  /* 0x0000002221227221 */ /* 0x000fe20000010000 */
[----:B-1----:R-:W-:Y:S04]  /*bfe0*/  STG.E.128 [R106.64], R4 ;  /* 0x000000046a007986 */ /* 0x002fe8000c101d20 */
[----:B--2---:R-:W-:Y:S04]  /*bff0*/  STG.E.128 [R106.64+0x200], R8 ;  /* 0x000200086a007986 */ /* 0x004fe8000c101d20 */
[----:B---3--:R-:W-:Y:S04]  /*c000*/  STG.E.128 [R106.64+0x400], R12 ;  /* 0x0004000c6a007986 */ /* 0x008fe8000c101d20 */
[----:B----4-:R0:W-:Y:S02]  /*c010*/  STG.E.128 [R106.64+0x600], R16 ;  /* 0x000600106a007986 */ /* 0x0101e4000c101d20 */
[----:B0-----:R-:W-:Y:S01]  /*c020*/  FADD.FTZ R107, R34, R35 ;  /* 0x00000023226b7221 */ /* 0x001fe20000010000 */
[----:B------:R-:W-:Y:S01]  /*c030*/  @!P0 CALL.REL.NOINC `(.L_x_9983) ;  /* 0x0000001000008944 */ /* 0x000fe20003c00000 */
[----:B------:R-:W-:Y:S05]  /*c040*/  BRA `(.L_x_10096) ;  /* 0xffff4a1000007947 */ /* 0x000fea000383ffff */
.L_x_9983:
[----:B------:R-:W-:Y:S02]  /*c050*/  ISETP.NE.U32.AND P0, PT, RZ, c[0x0][0x328], PT ;  /* 0x0000ca00ff007a0c */ /* 0x000fe40003f05070 */
[----:B------:R-:W-:-:S02]  /*c060*/  ISETP.NE.U32.AND P2, PT, RZ, c[0x0][0x348], PT ;  /* 0x0000d200ff007a0c */ /* 0x000fc40003f45070 */
        /* <DEDUP_REMOVED lines=24> */
.L_x_10098:
[----:B0-----:R-:W-:Y:S05]  /*c1f0*/  BSYNC B0 ;  /* 0x0000000000007941 */ /* 0x001fea0003800000 */
.L_x_10097:
        /* <DEDUP_REMOVED lines=25> */
.L_x_10100:
[----:B------:R-:W3:Y:S02]  /*c390*/  S2R R11, SR_TID.X ;  /* 0x00000000000b7919 */ /* 0x000ee40000002100 */
.L_x_10101:
[----:B0-----:R-:W-:Y:S05]  /*c3a0*/  BSYNC B0 ;  /* 0x0000000000007941 */ /* 0x001fea0003800000 */
.L_x_10099:
        /* <DEDUP_REMOVED lines=12> */
.L_x_10102:
        /* <DEDUP_REMOVED lines=32> */
.L_x_10103:
        /* <DEDUP_REMOVED lines=9> */
.L_x_14713:


//--------------------- .text._Z25selective_scan_bwd_kernelI32Selective_Scan_bwd_kernel_traitsILi32ELi16ELb1ELb0ELb1ELb1ELb1EfN3c107complexIfEEEEv12SSMParamsBwd --------------------------
	.section	.text._Z25selective_scan_bwd_kernelI32Selective_Scan_bwd_kernel_traitsILi32ELi16ELb1ELb0ELb1ELb1ELb1EfN3c107complexIfEEEEv12SSMParamsBwd,"ax",@progbits
	.sectioninfo	@"SHI_REGISTERS=239"
	.align	128
        .global         _Z25selective_scan_bwd_kernelI32Selective_Scan_bwd_kernel_traitsILi32ELi16ELb1ELb0ELb1ELb1ELb1EfN3c107complexIfEEEEv12SSMParamsBwd
        .type           _Z25selective_scan_bwd_kernelI32Selective_Scan_bwd_kernel_traitsILi32ELi16ELb1ELb0ELb1ELb1ELb1EfN3c107complexIfEEEEv12SSMParamsBwd,@function
        .size           _Z25selective_scan_bwd_kernelI32Selective_Scan_bwd_kernel_traitsILi32ELi16ELb1ELb0ELb1ELb1ELb1EfN3c107complexIfEEEEv12SSMParamsBwd,(.L_x_14714 - _Z25selective_scan_bwd_kernelI32Selective_Scan_bwd_kernel_traitsILi32ELi16ELb1ELb0ELb1ELb1ELb1EfN3c107complexIfEEEEv12SSMParamsBwd)
        .other          _Z25selective_scan_bwd_kernelI32Selective_Scan_bwd_kernel_traitsILi32ELi16ELb1ELb0ELb1ELb1ELb1EfN3c107complexIfEEEEv12SSMParamsBwd,@"STO_CUDA_ENTRY STV_DEFAULT"
_Z25selective_scan_bwd_kernelI32Selective_Scan_bwd_kernel_traitsILi32ELi16ELb1ELb0ELb1ELb1ELb1EfN3c107complexIfEEEEv12SSMParamsBwd:
.text._Z25selective_scan_bwd_kernelI32Selective_Scan_bwd_kernel_traitsILi32ELi16ELb1ELb0ELb1ELb1ELb1EfN3c107complexIfEEEEv12SSMParamsBwd:
        /* <DEDUP_REMOVED lines=65> */
[----:B------:R-:W1:Y:S01]  /*0410*/  R2UR UR23, R0 ;  /* 0x00000000001773c2 */ /* 0x000e6200000e0000 */
        /* <DEDUP_REMOVED lines=26> */
[----:B-1----:R-:W-:-:S07]  /*05c0*/  UIMAD.WIDE.U32 UR4, UR5, UR23, URZ ;  /* 0x00000017050472a5 */ /* 0x002fce000f8e003f */
        /* <DEDUP_REMOVED lines=70> */
.L_x_10218:
        /* <DEDUP_REMOVED lines=10> */
[----:B------:R-:W-:-:S10]  /*0ad0*/  HFMA2.MMA R21, -RZ, RZ, 0, 9.5367431640625e-07 ;  /* 0x00000010ff157435 */ /* 0x000fd400000001ff */
[----:B------:R-:W-:Y:S01]  /*0ae0*/  IMAD.WIDE R20, R90, R21, UR16 ;  /* 0x000000105a147e25 */ /* 0x000fe2000f8e0215 */
[----:B---3--:R-:W-:Y:S04]  /*0af0*/  STS.128 [R88.X16], R4 ;  /* 0x0000000458007388 */ /* 0x008fe8000000cc00 */
[----:B----4-:R-:W-:Y:S04]  /*0b00*/  STS.128 [R88.X16+0x200], R24 ;  /* 0x0002001858007388 */ /* 0x010fe8000000cc00 */
        /* <DEDUP_REMOVED lines=84> */
.L_x_10106:
[----:B------:R-:W-:Y:S05]  /*1050*/  BSYNC B0 ;  /* 0x0000000000007941 */ /* 0x000fea0003800000 */
.L_x_10105:
        /* <DEDUP_REMOVED lines=35> */
.L_x_10108:
[----:B------:R-:W-:Y:S05]  /*1290*/  BSYNC B0 ;  /* 0x0000000000007941 */ /* 0x000fea0003800000 */
.L_x_10107:
        /* <DEDUP_REMOVED lines=35> */
.L_x_10110:
[----:B------:R-:W-:Y:S05]  /*14d0*/  BSYNC B0 ;  /* 0x0000000000007941 */ /* 0x000fea0003800000 */
.L_x_10109:
        /* <DEDUP_REMOVED lines=35> */
.L_x_10112:
[----:B------:R-:W-:Y:S05]  /*1710*/  BSYNC B0 ;  /* 0x0000000000007941 */ /* 0x000fea0003800000 */
.L_x_10111:
        /* <DEDUP_REMOVED lines=35> */
.L_x_10114:
[----:B------:R-:W-:Y:S05]  /*1950*/  BSYNC B0 ;  /* 0x0000000000007941 */ /* 0x000fea0003800000 */
.L_x_10113:
        /* <DEDUP_REMOVED lines=35> */
.L_x_10116:
[----:B------:R-:W-:Y:S05]  /*1b90*/  BSYNC B0 ;  /* 0x0000000000007941 */ /* 0x000fea0003800000 */
.L_x_10115:
        /* <DEDUP_REMOVED lines=35> */
.L_x_10118:
[----:B------:R-:W-:Y:S05]  /*1dd0*/  BSYNC B0 ;  /* 0x0000000000007941 */ /* 0x000fea0003800000 */
.L_x_10117:
        /* <DEDUP_REMOVED lines=35> */
.L_x_10120:
[----:B------:R-:W-:Y:S05]  /*2010*/  BSYNC B0 ;  /* 0x0000000000007941 */ /* 0x000fea0003800000 */
.L_x_10119:
        /* <DEDUP_REMOVED lines=35> */
.L_x_10122:
[----:B------:R-:W-:Y:S05]  /*2250*/  BSYNC B0 ;  /* 0x0000000000007941 */ /* 0x000fea0003800000 */
.L_x_10121:
        /* <DEDUP_REMOVED lines=34> */
.L_x_10124:
[----:B------:R-:W-:Y:S05]  /*2480*/  BSYNC B0 ;  /* 0x0000000000007941 */ /* 0x000fea0003800000 */
.L_x_10123:
        /* <DEDUP_REMOVED lines=33> */
.L_x_10126:
[----:B------:R-:W-:Y:S05]  /*26a0*/  BSYNC B0 ;  /* 0x0000000000007941 */ /* 0x000fea0003800000 */
.L_x_10125:
        /* <DEDUP_REMOVED lines=33> */
.L_x_10128:
[----:B------:R-:W-:Y:S05]  /*28c0*/  BSYNC B0 ;  /* 0x0000000000007941 */ /* 0x000fea0003800000 */
.L_x_10127:
        /* <DEDUP_REMOVED lines=33> */
.L_x_10130:
[----:B------:R-:W-:Y:S05]  /*2ae0*/  BSYNC B0 ;  /* 0x0000000000007941 */ /* 0x000fea0003800000 */
.L_x_10129:
        /* <DEDUP_REMOVED lines=33> */
.L_x_10132:
[----:B------:R-:W-:Y:S05]  /*2d00*/  BSYNC B0 ;  /* 0x0000000000007941 */ /* 0x000fea0003800000 */
.L_x_10131:
        /* <DEDUP_REMOVED lines=33> */
.L_x_10134:
[----:B------:R-:W-:Y:S05]  /*2f20*/  BSYNC B0 ;  /* 0x0000000000007941 */ /* 0x000fea0003800000 */
.L_x_10133:
        /* <DEDUP_REMOVED lines=33> */
.L_x_10136:
[----:B------:R-:W-:Y:S05]  /*3140*/  BSYNC B0 ;  /* 0x0000000000007941 */ /* 0x000fea0003800000 */
.L_x_10135:
[----:B------:R-:W-:Y:S01]  /*3150*/  ULEA UR18, UR29, 0xfffffe00, 0x9 ;  /* 0xfffffe001d127891 */ /* 0x000fe2000f8e483f */
[----:B------:R-:W-:Y:S01]  /*3160*/  LDS.128 R48, [R92+0x10] ;  /* 0x000010005c307984 */ /* 0x000fe20000000c00 */
[----:B------:R-:W-:Y:S02]  /*3170*/  ULDC.64 UR8, c[0x0][0x1f0] ;  /* 0x00007c0000087ab9 */ /* 0x000fe40000000a00 */
[----:B------:R-:W-:Y:S01]  /*3180*/  UIMAD UR7, UR38, UR8, URZ ;  /* 0x00000008260772a4 */ /* 0x000fe2000f8e023f */
[----:B------:R-:W-:Y:S01]  /*3190*/  LDS.128 R44, [R92+0x20] ;  /* 0x000020005c2c7984 */ /* 0x000fe20000000c00 */
[----:B------:R-:W-:Y:S02]  /*31a0*/  USHF.R.S32.HI UR19, URZ, 0x1f, UR18 ;  /* 0x0000001f3f137899 */ /* 0x000fe40008011412 */
[----:B------:R-:W-:Y:S01]  /*31b0*/  UIMAD UR7, UR31, UR9, UR7 ;  /* 0x000000091f0772a4 */ /* 0x000fe2000f8e0207 */
[----:B------:R-:W-:Y:S01]  /*31c0*/  LDS.128 R24, [R92+0x30] ;  /* 0x000030005c187984 */ /* 0x000fe20000000c00 */
[----:B------:R-:W-:-:S02]  /*31d0*/  UIMAD.WIDE.U32 UR8, UR31, UR8, UR18 ;  /* 0x000000081f0872a5 */ /* 0x000fc4000f8e0012 */
[----:B------:R-:W-:Y:S01]  /*31e0*/  ULDC.64 UR32, c[0x0][0x1f8] ;  /* 0x00007e0000207ab9 */ /* 0x000fe20000000a00 */
[----:B------:R-:W-:Y:S01]  /*31f0*/  LDS.128 R20, [R92] ;  /* 0x000000005c147984 */ /* 0x000fe20000000c00 */
        /* <DEDUP_REMOVED lines=14> */
[----:B0-----:R0:W2:Y:S04]  /*32e0*/  LDG.E.128 R28, [R2.64] ;  /* 0x00000022021c7981 */ /* 0x0010a8000c1e1d00 */
        /* <DEDUP_REMOVED lines=19> */
[----:B--2---:R-:W-:Y:S04]  /*3420*/  STS.128 [R88.X16], R28 ;  /* 0x0000001c58007388 */ /* 0x004fe8000000cc00 */
[----:B---3--:R0:W-:Y:S04]  /*3430*/  STS.128 [R88.X16+0x200], R32 ;  /* 0x0002002058007388 */ /* 0x0081e8000000cc00 */
[----:B----4-:R2:W-:Y:S04]  /*3440*/  STS.128 [R88.X16+0x400], R60 ;  /* 0x0004003c58007388 */ /* 0x0105e8000000cc00 */
[----:B-----5:R3:W-:Y:S01]  /*3450*/  STS.128 [R88.X16+0x600], R68 ;  /* 0x0006004458007388 */ /* 0x0207e2000000cc00 */
[----:B------:R-:W-:-:S06]  /*3460*/  NOP ;  /* 0x0000000000007918 */ /* 0x000fcc0000000000 */
[----:B------:R-:W4:Y:S04]  /*3470*/  LDS.128 R40, [R92] ;  /* 0x000000005c287984 */ /* 0x000f280000000c00 */
[----:B------:R-:W2:Y:S04]  /*3480*/  LDS.128 R36, [R92+0x10] ;  /* 0x000010005c247984 */ /* 0x000ea80000000c00 */
[----:B------:R-:W1:Y:S04]  /*3490*/  LDS.128 R56, [R92+0x20] ;  /* 0x000020005c387984 */ /* 0x000e680000000c00 */
[----:B------:R-:W1:Y:S04]  /*34a0*/  LDS.128 R52, [R92+0x30] ;  /* 0x000030005c347984 */ /* 0x000e680000000c00 */
[----:B------:R-:W-:Y:S06]  /*34b0*/  BAR.SYNC.DEFER_BLOCKING 0x0 ;  /* 0x0000000000007b1d */ /* 0x000fec0000010000 */
[----:B------:R1:W5:Y:S04]  /*34c0*/  LDG.E.128 R64, [R2.64] ;  /* 0x0000002202407981 */ /* 0x000368000c1e1d00 */
[----:B0-----:R1:W5:Y:S04]  /*34d0*/  LDG.E.128 R32, [R2.64+0x200] ;  /* 0x0002002202207981 */ /* 0x001368000c1e1d00 */
[----:B--2---:R1:W2:Y:S04]  /*34e0*/  LDG.E.128 R60, [R2.64+0x400] ;  /* 0x00040022023c7981 */ /* 0x0042a8000c1e1d00 */
[----:B---3--:R1:W3:Y:S01]  /*34f0*/  LDG.E.128 R68, [R2.64+0x600] ;  /* 0x0006002202447981 */ /* 0x0082e2000c1e1d00 */
[----:B----4-:R-:W-:Y:S01]  /*3500*/  FMUL.FTZ R28, R40, -1.4426950216293334961 ;  /* 0xbfb8aa3b281c7820 */ /* 0x010fe20000410000 */
[----:B------:R-:W-:Y:S01]  /*3510*/  UIMAD UR7, UR38, UR8, URZ ;  /* 0x00000008260772a4 */ /* 0x000fe2000f8e023f */
[----:B------:R-:W-:Y:S01]  /*3520*/  FMUL.FTZ R29, R41, -1.4426950216293334961 ;  /* 0xbfb8aa3b291d7820 */ /* 0x000fe20000410000 */
[----:B------:R-:W-:Y:S01]  /*3530*/  ISETP.NE.U32.AND P0, PT, RZ, c[0x0][0x270], PT ;  /* 0x00009c00ff007a0c */ /* 0x000fe20003f05070 */
[----:B------:R-:W-:Y:S01]  /*3540*/  FMUL.FTZ R30, R42, -1.4426950216293334961 ;  /* 0xbfb8aa3b2a1e7820 */ /* 0x000fe20000410000 */
[----:B------:R-:W-:Y:S01]  /*3550*/  UIMAD UR7, UR31, UR9, UR7 ;  /* 0x000000091f0772a4 */ /* 0x000fe2000f8e0207 */
[----:B------:R-:W-:Y:S01]  /*3560*/  FMUL.FTZ R31, R43, -1.4426950216293334961 ;  /* 0xbfb8aa3b2b1f7820 */ /* 0x000fe20000410000 */
[----:B------:R-:W0:Y:S01]  /*3570*/  MUFU.EX2 R28, R28 ;  /* 0x0000001c001c7308 */ /* 0x000e220000000800 */
[----:B------:R-:W-:Y:S01]  /*3580*/  FMUL.FTZ R72, R36, -1.4426950216293334961 ;  /* 0xbfb8aa3b24487820 */ /* 0x000fe20000410000 */
[----:B------:R-:W-:Y:S01]  /*3590*/  UIMAD.WIDE.U32 UR8, UR31, UR8, UR18 ;  /* 0x000000081f0872a5 */ /* 0x000fe2000f8e0012 */
[----:B-1----:R-:W-:Y:S01]  /*35a0*/  FMUL.FTZ R2, R37, -1.4426950216293334961 ;  /* 0xbfb8aa3b25027820 */ /* 0x002fe20000410000 */
[----:B------:R-:W-:Y:S01]  /*35b0*/  ISETP.NE.AND.EX P0, PT, RZ, c[0x0][0x274], PT, P0 ;  /* 0x00009d00ff007a0c */ /* 0x000fe20003f05300 */
[----:B------:R-:W-:Y:S01]  /*35c0*/  FMUL.FTZ R73, R38, -1.4426950216293334961 ;  /* 0xbfb8aa3b26497820 */ /* 0x000fe20000410000 */
[----:B------:R-:W-:Y:S01]  /*35d0*/  UIADD3 UR9, UR9, UR7, URZ ;  /* 0x0000000709097290 */ /* 0x000fe2000fffe03f */
[----:B------:R-:W-:Y:S01]  /*35e0*/  FMUL.FTZ R74, R39, -1.4426950216293334961 ;  /* 0xbfb8aa3b274a7820 */ /* 0x000fe20000410000 */
[----:B------:R-:W1:Y:S01]  /*35f0*/  MUFU.EX2 R29, R29 ;  /* 0x0000001d001d7308 */ /* 0x000e620000000800 */
[----:B------:R-:W-:Y:S01]  /*3600*/  FMUL.FTZ R75, R56, -1.4426950216293334961 ;  /* 0xbfb8aa3b384b7820 */ /* 0x000fe20000410000 */
[----:B------:R-:W-:Y:S01]  /*3610*/  UIMAD UR7, UR21, UR32, URZ ;  /* 0x00000020150772a4 */ /* 0x000fe2000f8e023f */
[----:B------:R-:W-:Y:S01]  /*3620*/  FMUL.FTZ R77, R57, -1.4426950216293334961 ;  /* 0xbfb8aa3b394d7820 */ /* 0x000fe20000410000 */
[----:B------:R-:W-:Y:S01]  /*3630*/  UIMAD.WIDE.U32 UR8, UR20, UR32, UR8 ;  /* 0x00000020140872a5 */ /* 0x000fe2000f8e0008 */
[----:B------:R-:W-:Y:S01]  /*3640*/  FMUL.FTZ R78, R52, -1.4426950216293334961 ;  /* 0xbfb8aa3b344e7820 */ /* 0x000fe20000410000 */
[----:B------:R-:W-:Y:S01]  /*3650*/  UIMAD UR7, UR20, UR33, UR7 ;  /* 0x00000021140772a4 */ /* 0x000fe2000f8e0207 */
[----:B------:R-:W-:Y:S01]  /*3660*/  FMUL.FTZ R84, R55, -1.4426950216293334961 ;  /* 0xbfb8aa3b37547820 */ /* 0x000fe20000410000 */
[----:B------:R-:W4:Y:S01]  /*3670*/  MUFU.EX2 R30, R30 ;  /* 0x0000001e001e7308 */ /* 0x000f220000000800 */
[----:B0-----:R-:W-:Y:S01]  /*3680*/  FADD.FTZ R28, R28, 1 ;  /* 0x3f8000001c1c7421 */ /* 0x001fe20000010000 */
[----:B------:R-:W-:Y:S01]  /*3690*/  ULDC.64 UR32, c[0x0][0x338] ;  /* 0x0000ce0000207ab9 */ /* 0x000fe20000000a00 */
[----:B------:R-:W-:Y:S01]  /*36a0*/  FMUL.FTZ R82, R54, -1.4426950216293334961 ;  /* 0xbfb8aa3b36527820 */ /* 0x000fe20000410000 */
[----:B------:R-:W-:-:S02]  /*36b0*/  UIADD3 UR9, UR9, UR7, URZ ;  /* 0x0000000709097290 */ /* 0x000fc4000fffe03f */
[----:B------:R-:W-:Y:S02]  /*36c0*/  ULEA UR7, UP0, UR8, UR32, 0x2 ;  /* 0x0000002008077291 */ /* 0x000fe4000f80103f */
[----:B------:R-:W-:Y:S01]  /*36d0*/  MUFU.EX2 R31, R31 ;  /* 0x0000001f001f7308 */ /* 0x000fe20000000800 */
[----:B-1----:R-:W-:Y:S01]  /*36e0*/  FADD.FTZ R29, R29, 1 ;  /* 0x3f8000001d1d7421 */ /* 0x002fe20000010000 */
[----:B------:R-:W-:-:S06]  /*36f0*/  ULEA.HI.X UR8, UR8, UR33, UR9, 0x2, UP0 ;  /* 0x0000002108087291 */ /* 0x000fcc00080f1409 */
[----:B------:R0:W1:Y:S01]  /*3700*/  MUFU.EX2 R76, R72 ;  /* 0x00000048004c7308 */ /* 0x0000620000000800 */
[----:B----4-:R-:W-:-:S07]  /*3710*/  FADD.FTZ R30, R30, 1 ;  /* 0x3f8000001e1e7421 */ /* 0x010fce0000010000 */
[----:B------:R4:W-:Y:S01]  /*3720*/  MUFU.EX2 R3, R2 ;  /* 0x0000000200037308 */ /* 0x0009e20000000800 */
[----:B0-----:R-:W-:-:S07]  /*3730*/  FMUL.FTZ R72, R58, -1.4426950216293334961 ;  /* 0xbfb8aa3b3a487820 */ /* 0x001fce0000410000 */
[----:B------:R-:W0:Y:S01]  /*3740*/  MUFU.EX2 R79, R73 ;  /* 0x00000049004f7308 */ /* 0x000e220000000800 */
[----:B----4-:R-:W-:Y:S02]  /*3750*/  FMUL.FTZ R2, R59, -1.4426950216293334961 ;  /* 0xbfb8aa3b3b027820 */ /* 0x010fe40000410000 */
[----:B-1----:R-:W-:-:S05]  /*3760*/  FADD.FTZ R76, R76, 1 ;  /* 0x3f8000004c4c7421 */ /* 0x002fca0000010000 */
[----:B------:R1:W-:Y:S08]  /*3770*/  MUFU.EX2 R80, R74 ;  /* 0x0000004a00507308 */ /* 0x0003f00000000800 */
[----:B------:R-:W-:Y:S01]  /*3780*/  MUFU.EX2 R81, R75 ;  /* 0x0000004b00517308 */ /* 0x000fe20000000800 */
[----:B-1----:R-:W-:Y:S02]  /*3790*/  FMUL.FTZ R74, R53, -1.4426950216293334961 ;  /* 0xbfb8aa3b354a7820 */ /* 0x002fe40000410000 */
[----:B0-----:R-:W-:-:S05]  /*37a0*/  FADD.FTZ R79, R79, 1 ;  /* 0x3f8000004f4f7421 */ /* 0x001fca0000010000 */
[----:B------:R-:W0:Y:S08]  /*37b0*/  MUFU.EX2 R110, R72 ;  /* 0x00000048006e7308 */ /* 0x000e300000000800 */
[----:B------:R1:W4:Y:S08]  /*37c0*/  MUFU.EX2 R111, R2 ;  /* 0x00000002006f7308 */ /* 0x0003300000000800 */
[----:B------:R-:W4:Y:S01]  /*37d0*/  MUFU.RCP R73, R28 ;  /* 0x0000001c00497308 */ /* 0x000f220000001000 */
[----:B-1----:R-:W-:-:S02]  /*37e0*/  FADD.FTZ R2, R31, 1 ;  /* 0x3f8000001f027421 */ /* 0x002fc40000010000 */
[----:B0-----:R-:W-:-:S05]  /*37f0*/  FADD.FTZ R110, R110, 1 ;  /* 0x3f8000006e6e7421 */ /* 0x001fca0000010000 */
[----:B------:R-:W-:Y:S01]  /*3800*/  MUFU.RCP R72, R29 ;  /* 0x0000001d00487308 */ /* 0x000fe20000001000 */
[----:B----4-:R-:W-:-:S07]  /*3810*/  FADD.FTZ R111, R111, 1 ;  /* 0x3f8000006f6f7421 */ /* 0x010fce0000010000 */
[----:B------:R-:W-:Y:S08]  /*3820*/  MUFU.RCP R75, R30 ;  /* 0x0000001e004b7308 */ /* 0x000ff00000001000 */
[----:B------:R-:W-:Y:S08]  /*3830*/  MUFU.EX2 R83, R77 ;  /* 0x0000004d00537308 */ /* 0x000ff00000000800 */
[----:B------:R0:W1:Y:S08]  /*3840*/  MUFU.EX2 R112, R78 ;  /* 0x0000004e00707308 */ /* 0x0000700000000800 */
[----:B------:R-:W-:Y:S01]  /*3850*/  MUFU.RCP R77, R76 ;  /* 0x0000004c004d7308 */ /* 0x000fe20000001000 */
[----:B0-----:R-:W-:-:S02]  /*3860*/  FADD.FTZ R78, R3, 1 ;  /* 0x3f800000034e7421 */ /* 0x001fc40000010000 */
[----:B------:R-:W-:-:S05]  /*3870*/  FADD.FTZ R3, -R73, 1 ;  /* 0x3f80000049037421 */ /* 0x000fca0000010100 */
[----:B------:R-:W0:Y:S01]  /*3880*/  MUFU.EX2 R113, R74 ;  /* 0x0000004a00717308 */ /* 0x000e220000000800 */
[----:B-1----:R-:W-:-:S07]  /*3890*/  FADD.FTZ R112, R112, 1 ;  /* 0x3f80000070707421 */ /* 0x002fce0000010000 */
[----:B------:R1:W-:Y:S08]  /*38a0*/  MUFU.RCP R74, R2 ;  /* 0x00000002004a7308 */ /* 0x0003f00000001000 */
[----:B------:R-:W-:Y:S01]  /*38b0*/  MUFU.RCP R78, R78 ;  /* 0x0000004e004e7308 */ /* 0x000fe20000001000 */
[----:B-1----:R-:W-:Y:S01]  /*38c0*/  MOV R2, c[0x0][0x16c] ;  /* 0x00005b0000027a02 */ /* 0x002fe20000000f00 */
[----:B0-----:R-:W-:-:S03]  /*38d0*/  FADD.FTZ R113, R113, 1 ;  /* 0x3f80000071717421 */ /* 0x001fc60000010000 */
[----:B------:R-:W-:Y:S01]  /*38e0*/  ISETP.GE.AND P1, PT, R2, 0x1, PT ;  /* 0x000000010200780c */ /* 0x000fe20003f26270 */
[----:B------:R-:W-:Y:S02]  /*38f0*/  FADD.FTZ R2, -R72, 1 ;  /* 0x3f80000048027421 */ /* 0x000fe40000010100 */
[----:B------:R-:W0:Y:S08]  /*3900*/  MUFU.RCP R79, R79 ;  /* 0x0000004f004f7308 */ /* 0x000e300000001000 */
[----:B------:R1:W4:Y:S01]  /*3910*/  MUFU.EX2 R120, R84 ;  /* 0x0000005400787308 */ /* 0x0003220000000800 */
[----:B0-----:R-:W-:-:S07]  /*3920*/  FMUL.FTZ R85, R38, R79 ;  /* 0x0000004f26557220 */ /* 0x001fce0000410000 */
[----:B------:R0:W0:Y:S01]  /*3930*/  MUFU.EX2 R117, R82 ;  /* 0x0000005200757308 */ /* 0x0000220000000800 */
[----:B-1----:R-:W-:Y:S02]  /*3940*/  FMUL.FTZ R84, R37, R78 ;  /* 0x0000004e25547220 */ /* 0x002fe40000410000 */
[----:B----4-:R-:W-:-:S05]  /*3950*/  FADD.FTZ R120, R120, 1 ;  /* 0x3f80000078787421 */ /* 0x010fca0000010000 */
[----:B------:R1:W-:Y:S01]  /*3960*/  MUFU.RCP R115, R110 ;  /* 0x0000006e00737308 */ /* 0x0003e20000001000 */
[----:B0-----:R-:W-:-:S04]  /*3970*/  FMUL.FTZ R82, R43, R74 ;  /* 0x0000004a2b527220 */ /* 0x001fc80000410000 */
[----:B------:R-:W-:-:S03]  /*3980*/  FMUL.FTZ R126, R23, R82 ;  /* 0x00000052177e7220 */ /* 0x000fc60000410000 */
[----:B------:R-:W-:Y:S01]  /*3990*/  MUFU.RCP R116, R111 ;  /* 0x0000006f00747308 */ /* 0x000fe20000001000 */
[----:B------:R-:W-:Y:S02]  /*39a0*/  FADD.FTZ R117, R117, 1 ;  /* 0x3f80000075757421 */ /* 0x000fe40000010000 */
[----:B-1----:R-:W-:-:S05]  /*39b0*/  FMUL.FTZ R110, R49, R84 ;  /* 0x00000054316e7220 */ /* 0x002fca0000410000 */
[----:B------:R-:W-:Y:S08]  /*39c0*/  MUFU.RCP R119, R112 ;  /* 0x0000007000777308 */ /* 0x000ff00000001000 */
[----:B------:R0:W-:Y:S08]  /*39d0*/  MUFU.RCP R118, R113 ;  /* 0x0000007100767308 */ /* 0x0001f00000001000 */
[----:B------:R-:W-:Y:S01]  /*39e0*/  MUFU.RCP R121, R117 ;  /* 0x0000007500797308 */ /* 0x000fe20000001000 */
[----:B0-----:R-:W-:-:S07]  /*39f0*/  FMUL.FTZ R113, R50, R85 ;  /* 0x0000005532717220 */ /* 0x001fce0000410000 */
[----:B------:R-:W-:Y:S01]  /*3a00*/  MUFU.RCP R120, R120 ;  /* 0x0000007800787308 */ /* 0x000fe20000001000 */
[----:B-----5:R0:W-:Y:S04]  /*3a10*/  STS.128 [R88.X16], R64 ;  /* 0x0000004058007388 */ /* 0x0201e8000000cc00 */
[----:B------:R-:W-:Y:S04]  /*3a20*/  STS.128 [R88.X16+0x200], R32 ;  /* 0x0002002058007388 */ /* 0x000fe8000000cc00 */
[----:B--2---:R1:W-:Y:S04]  /*3a30*/  STS.128 [R88.X16+0x400], R60 ;  /* 0x0004003c58007388 */ /* 0x0043e8000000cc00 */
[----:B---3--:R2:W-:Y:S01]  /*3a40*/  STS.128 [R88.X16+0x600], R68 ;  /* 0x0006004458007388 */ /* 0x0085e2000000cc00 */
[----:B------:R-:W-:-:S06]  /*3a50*/  NOP ;  /* 0x0000000000007918 */ /* 0x000fcc0000000000 */
[----:B------:R-:W3:Y:S01]  /*3a60*/  LDS.128 R28, [R92] ;  /* 0x000000005c1c7984 */ /* 0x000ee20000000c00 */
[----:B0-----:R-:W-:Y:S02]  /*3a70*/  FADD.FTZ R64, R80, 1 ;  /* 0x3f80000050407421 */ /* 0x001fe40000010000 */
[C---:B------:R-:W-:Y:S01]  /*3a80*/  FMUL.FTZ R80, R41.reuse, R72 ;  /* 0x0000004829507220 */ /* 0x040fe20000410000 */
[----:B------:R-:W0:Y:S01]  /*3a90*/  LDS.128 R32, [R92+0x10] ;  /* 0x000010005c207984 */ /* 0x000e220000000c00 */
[C---:B-1----:R-:W-:Y:S02]  /*3aa0*/  FFMA.FTZ R61, R40.reuse, R3, 1 ;  /* 0x3f800000283d7423 */ /* 0x042fe40000010003 */
[----:B------:R-:W-:Y:S01]  /*3ab0*/  FMUL.FTZ R3, R40, R73 ;  /* 0x0000004928037220 */ /* 0x000fe20000410000 */
[----:B--2---:R1:W2:Y:S01]  /*3ac0*/  MUFU.RCP R68, R64 ;  /* 0x0000004000447308 */ /* 0x0042a20000001000 */
[----:B------:R-:W-:Y:S02]  /*3ad0*/  FFMA.FTZ R40, R41, R2, 1 ;  /* 0x3f80000029287423 */ /* 0x000fe40000010002 */
[----:B------:R-:W-:-:S02]  /*3ae0*/  FADD.FTZ R41, -R77, 1 ;  /* 0x3f8000004d297421 */ /* 0x000fc40000010100 */
[----:B------:R-:W-:Y:S02]  /*3af0*/  FADD.FTZ R2, -R78, 1 ;  /* 0x3f8000004e027421 */ /* 0x000fe40000010100 */
[C---:B------:R-:W-:Y:S02]  /*3b00*/  FFMA.FTZ R67, R36.reuse, R41, 1 ;  /* 0x3f80000024437423 */ /* 0x040fe40000010029 */
[----:B-1----:R-:W-:Y:S02]  /*3b10*/  FADD.FTZ R64, R83, 1 ;  /* 0x3f80000053407421 */ /* 0x002fe40000010000 */
[----:B------:R-:W-:Y:S02]  /*3b20*/  FMUL.FTZ R83, R36, R77 ;  /* 0x0000004d24537220 */ /* 0x000fe40000410000 */
[----:B------:R-:W-:Y:S01]  /*3b30*/  FADD.FTZ R41, -R79, 1 ;  /* 0x3f8000004f297421 */ /* 0x000fe20000010100 */
[----:B------:R1:W-:Y:S01]  /*3b40*/  MUFU.RCP R114, R64 ;  /* 0x0000004000727308 */ /* 0x0003e20000001000 */
[----:B------:R-:W-:-:S02]  /*3b50*/  FFMA.FTZ R66, R37, R2, 1 ;  /* 0x3f80000025427423 */ /* 0x000fc40000010002 */
[----:B--2---:R-:W-:Y:S02]  /*3b60*/  FADD.FTZ R36, -R68, 1 ;  /* 0x3f80000044247421 */ /* 0x004fe40000010100 */
[----:B------:R-:W-:Y:S02]  /*3b70*/  FFMA.FTZ R71, R38, R41, 1 ;  /* 0x3f80000026477423 */ /* 0x000fe40000010029 */
[C---:B------:R-:W-:Y:S02]  /*3b80*/  FFMA.FTZ R70, R39.reuse, R36, 1 ;  /* 0x3f80000027467423 */ /* 0x040fe40000010024 */
[----:B------:R-:W-:Y:S02]  /*3b90*/  FMUL.FTZ R86, R39, R68 ;  /* 0x0000004427567220 */ /* 0x000fe40000410000 */
[----:B------:R-:W2:Y:S01]  /*3ba0*/  LDS.128 R36, [R92+0x20] ;  /* 0x000020005c247984 */ /* 0x000ea20000000c00 */
[----:B------:R-:W-:Y:S02]  /*3bb0*/  FADD.FTZ R63, -R75, 1 ;  /* 0x3f8000004b3f7421 */ /* 0x000fe40000010100 */
[----:B------:R-:W-:-:S02]  /*3bc0*/  FADD.FTZ R62, R81, 1 ;  /* 0x3f800000513e7421 */ /* 0x000fc40000010000 */
[----:B------:R-:W-:Y:S02]  /*3bd0*/  FADD.FTZ R60, -R74, 1 ;  /* 0x3f8000004a3c7421 */ /* 0x000fe40000010100 */
[C---:B------:R-:W-:Y:S01]  /*3be0*/  FFMA.FTZ R63, R42.reuse, R63, 1 ;  /* 0x3f8000002a3f7423 */ /* 0x040fe2000001003f */
[----:B------:R4:W5:Y:S01]  /*3bf0*/  MUFU.RCP R87, R62 ;  /* 0x0000003e00577308 */ /* 0x0009620000001000 */
[----:B------:R-:W-:Y:S02]  /*3c00*/  FMUL.FTZ R81, R42, R75 ;  /* 0x0000004b2a517220 */ /* 0x000fe40000410000 */
[----:B---3--:R-:W-:Y:S02]  /*3c10*/  FMUL.FTZ R2, R20, R28 ;  /* 0x0000001c14027220 */ /* 0x008fe40000410000 */
[----:B------:R-:W-:Y:S02]  /*3c20*/  FMUL.FTZ R41, R21, R29 ;  /* 0x0000001d15297220 */ /* 0x000fe40000410000 */
[----:B------:R-:W-:-:S02]  /*3c30*/  FMUL.FTZ R42, R22, R30 ;  /* 0x0000001e162a7220 */ /* 0x000fc40000410000 */
[----:B------:R-:W-:Y:S02]  /*3c40*/  FFMA.FTZ R65, R43, R60, 1 ;  /* 0x3f8000002b417423 */ /* 0x000fe4000001003c */
[----:B0-----:R-:W-:Y:S02]  /*3c50*/  FMUL.FTZ R60, R48, R32 ;  /* 0x00000020303c7220 */ /* 0x001fe40000410000 */
[----:B------:R-:W-:Y:S02]  /*3c60*/  FMUL.FTZ R2, R73, R2 ;  /* 0x0000000249027220 */ /* 0x000fe40000410000 */
[----:B------:R-:W-:Y:S02]  /*3c70*/  FMUL.FTZ R41, R72, R41 ;  /* 0x0000002948297220 */ /* 0x000fe40000410000 */
[----:B------:R-:W-:Y:S02]  /*3c80*/  FMUL.FTZ R42, R75, R42 ;  /* 0x0000002a4b2a7220 */ /* 0x000fe40000410000 */
[----:B------:R-:W-:-:S02]  /*3c90*/  FMUL.FTZ R43, R23, R31 ;  /* 0x0000001f172b7220 */ /* 0x000fc40000410000 */
[----:B-1----:R-:W-:Y:S02]  /*3ca0*/  FMUL.FTZ R64, R77, R60 ;  /* 0x0000003c4d407220 */ /* 0x002fe40000410000 */
[----:B------:R-:W-:Y:S02]  /*3cb0*/  FMUL.FTZ R60, R2, R61 ;  /* 0x0000003d023c7220 */ /* 0x000fe40000410000 */
[----:B------:R-:W-:Y:S02]  /*3cc0*/  FMUL.FTZ R74, R74, R43 ;  /* 0x0000002b4a4a7220 */ /* 0x000fe40000410000 */
[----:B------:R-:W-:Y:S02]  /*3cd0*/  FMUL.FTZ R61, R41, R40 ;  /* 0x00000028293d7220 */ /* 0x000fe40000410000 */
[----:B----4-:R-:W-:Y:S02]  /*3ce0*/  FMUL.FTZ R62, R42, R63 ;  /* 0x0000003f2a3e7220 */ /* 0x010fe40000410000 */
[----:B------:R-:W0:Y:S01]  /*3cf0*/  LDS.128 R40, [R92+0x30] ;  /* 0x000030005c287984 */ /* 0x000e220000000c00 */
[----:B------:R-:W-:-:S02]  /*3d00*/  FMUL.FTZ R69, R49, R33 ;  /* 0x0000002131457220 */ /* 0x000fc40000410000 */
[----:B------:R-:W-:Y:S02]  /*3d10*/  FMUL.FTZ R2, R50, R34 ;  /* 0x0000002232027220 */ /* 0x000fe40000410000 */
[----:B------:R-:W-:Y:S02]  /*3d20*/  FMUL.FTZ R69, R78, R69 ;  /* 0x000000454e457220 */ /* 0x000fe40000410000 */
[----:B------:R-:W-:Y:S02]  /*3d30*/  FMUL.FTZ R73, R51, R35 ;  /* 0x0000002333497220 */ /* 0x000fe40000410000 */
[----:B------:R-:W-:Y:S02]  /*3d40*/  FMUL.FTZ R2, R79, R2 ;  /* 0x000000024f027220 */ /* 0x000fe40000410000 */
[----:B------:R-:W-:Y:S01]  /*3d50*/  FMUL.FTZ R63, R74, R65 ;  /* 0x000000414a3f7220 */ /* 0x000fe20000410000 */
[----:B------:R-:W-:Y:S01]  /*3d60*/  BAR.SYNC.DEFER_BLOCKING 0x0 ;  /* 0x0000000000007b1d */ /* 0x000fe20000010000 */
[----:B------:R-:W-:-:S02]  /*3d70*/  FMUL.FTZ R65, R69, R66 ;  /* 0x0000004245417220 */ /* 0x000fc40000410000 */
[----:B------:R-:W-:Y:S02]  /*3d80*/  FMUL.FTZ R73, R68, R73 ;  /* 0x0000004944497220 */ /* 0x000fe40000410000 */
[----:B------:R-:W-:Y:S02]  /*3d90*/  FMUL.FTZ R66, R2, R71 ;  /* 0x0000004702427220 */ /* 0x000fe40000410000 */
[----:B-----5:R-:W-:Y:S02]  /*3da0*/  FADD.FTZ R69, -R87, 1 ;  /* 0x3f80000057457421 */ /* 0x020fe40000010100 */
[----:B--2---:R-:W-:Y:S02]  /*3db0*/  FMUL.FTZ R2, R44, R36 ;  /* 0x000000242c027220 */ /* 0x004fe40000410000 */
[----:B------:R-:W-:Y:S02]  /*3dc0*/  FMUL.FTZ R64, R64, R67 ;  /* 0x0000004340407220 */ /* 0x000fe40000410000 */
[----:B------:R-:W-:-:S02]  /*3dd0*/  FMUL.FTZ R67, R73, R70 ;  /* 0x0000004649437220 */ /* 0x000fc40000410000 */
[C---:B------:R-:W-:Y:S02]  /*3de0*/  FFMA.FTZ R69, R56.reuse, R69, 1 ;  /* 0x3f80000038457423 */ /* 0x040fe40000010045 */
[----:B------:R-:W-:Y:S02]  /*3df0*/  FMUL.FTZ R2, R87, R2 ;  /* 0x0000000257027220 */ /* 0x000fe40000410000 */
[----:B------:R-:W-:Y:S02]  /*3e00*/  FMUL.FTZ R87, R56, R87 ;  /* 0x0000005738577220 */ /* 0x000fe40000410000 */
[----:B------:R-:W-:Y:S02]  /*3e10*/  FMUL.FTZ R72, R2, R69 ;  /* 0x0000004502487220 */ /* 0x000fe40000410000 */
[----:B------:R-:W-:Y:S01]  /*3e20*/  FADD.FTZ R2, -R114, 1 ;  /* 0x3f80000072027421 */ /* 0x000fe20000010100 */
[----:B------:R1:W-:Y:S01]  /*3e30*/  STS.128 [R92], R60 ;  /* 0x0000003c5c007388 */ /* 0x0003e20000000c00 */
[----:B------:R-:W-:-:S02]  /*3e40*/  FADD.FTZ R69, -R119, 1 ;  /* 0x3f80000077457421 */ /* 0x000fc40000010100 */
[----:B------:R-:W-:Y:S01]  /*3e50*/  FFMA.FTZ R2, R57, R2, 1 ;  /* 0x3f80000039027423 */ /* 0x000fe20000010002 */
[----:B------:R2:W-:Y:S01]  /*3e60*/  STS.128 [R92+0x10], R64 ;  /* 0x000010405c007388 */ /* 0x0005e20000000c00 */
[----:B------:R-:W-:Y:S02]  /*3e70*/  FFMA.FTZ R69, R52, R69, 1 ;  /* 0x3f80000034457423 */ /* 0x000fe40000010045 */
[----:B------:R-:W-:Y:S02]  /*3e80*/  FMUL.FTZ R49, R58, R115 ;  /* 0x000000733a317220 */ /* 0x000fe40000410000 */
[----:B------:R-:W-:Y:S02]  /*3e90*/  FMUL.FTZ R50, R55, R120 ;  /* 0x0000007837327220 */ /* 0x000fe40000410000 */
[----:B------:R-:W-:Y:S02]  /*3ea0*/  FMUL.FTZ R117, R46, R49 ;  /* 0x000000312e757220 */ /* 0x000fe40000410000 */
[----:B------:R-:W-:-:S02]  /*3eb0*/  FMUL.FTZ R111, R48, R83 ;  /* 0x00000053306f7220 */ /* 0x000fc40000410000 */
[----:B------:R-:W-:Y:S02]  /*3ec0*/  FMUL.FTZ R112, R51, R86 ;  /* 0x0000005633707220 */ /* 0x000fe40000410000 */
[----:B-1----:R-:W-:Y:S02]  /*3ed0*/  FADD.FTZ R61, -R115, 1 ;  /* 0x3f800000733d7421 */ /* 0x002fe40000010100 */
[----:B------:R-:W-:Y:S02]  /*3ee0*/  FADD.FTZ R60, -R116, 1 ;  /* 0x3f800000743c7421 */ /* 0x000fe40000010100 */
[----:B------:R-:W-:Y:S02]  /*3ef0*/  FFMA.FTZ R63, R58, R61, 1 ;  /* 0x3f8000003a3f7423 */ /* 0x000fe4000001003d */
[----:B------:R-:W-:Y:S02]  /*3f00*/  FFMA.FTZ R62, R59, R60, 1 ;  /* 0x3f8000003b3e7423 */ /* 0x000fe4000001003c */
        /* <DEDUP_REMOVED lines=8> */
[----:B------:R-:W-:Y:S02]  /*3f90*/  FMUL.FTZ R75, R65, R62 ;  /* 0x0000003e414b7220 */ /* 0x000fe40000410000 */
[----:B0-----:R-:W-:Y:S02]  /*3fa0*/  FMUL.FTZ R64, R24, R40 ;  /* 0x0000002818407220 */ /* 0x001fe40000410000 */
[----:B------:R-:W-:Y:S01]  /*3fb0*/  FADD.FTZ R2, -R118, 1 ;  /* 0x3f80000076027421 */ /* 0x000fe20000010100 */
[----:B------:R-:W-:Y:S01]  /*3fc0*/  STS.128 [R92+0x20], R72 ;  /* 0x000020485c007388 */ /* 0x000fe20000000c00 */
[----:B------:R-:W-:Y:S02]  /*3fd0*/  FADD.FTZ R63, -R121, 1 ;  /* 0x3f800000793f7421 */ /* 0x000fe40000010100 */
[----:B------:R-:W-:-:S02]  /*3fe0*/  FADD.FTZ R62, -R120, 1 ;  /* 0x3f800000783e7421 */ /* 0x000fc40000010100 */
[----:B------:R-:W-:Y:S02]  /*3ff0*/  FMUL.FTZ R61, R25, R41 ;  /* 0x00000029193d7220 */ /* 0x000fe40000410000 */
        /* <DEDUP_REMOVED lines=32> */
[----:B------:R-:W-:Y:S02]  /*4200*/  FFMA.FTZ R89, R17, R120, R89 ;  /* 0x0000007811597223 */ /* 0x000fe40000010059 */
[----:B------:R-:W-:Y:S02]  /*4210*/  FMUL.FTZ R116, R47, R48 ;  /* 0x000000302f747220 */ /* 0x000fe40000410000 */
[----:B------:R-:W-:-:S02]  /*4220*/  FMUL.FTZ R47, R52, R119 ;  /* 0x00000077342f7220 */ /* 0x000fc40000410000 */
[----:B------:R-:W-:Y:S02]  /*4230*/  FFMA.FTZ R89, R18, R121, R89 ;  /* 0x0000007912597223 */ /* 0x000fe40000010059 */
        /* <DEDUP_REMOVED lines=56> */
.L_x_10137:
        /* <DEDUP_REMOVED lines=40> */
[----:B------:R-:W-:-:S02]  /*4840*/  UMOV UR8, URZ ;  /* 0x0000003f00087c82 */ /* 0x000fc40008000000 */
[----:B------:R-:W-:Y:S02]  /*4850*/  ULEA.HI UR7, UR30, UR30, URZ, 0x1 ;  /* 0x0000001e1e077291 */ /* 0x000fe4000f8f083f */
[----:B------:R-:W-:Y:S02]  /*4860*/  UMOV UR9, URZ ;  /* 0x0000003f00097c82 */ /* 0x000fe40008000000 */
[----:B------:R-:W-:-:S04]  /*4870*/  ULOP3.LUT UR7, UR7, 0xfffffe, URZ, 0xc0, !UPT ;  /* 0x00fffffe07077892 */ /* 0x000fc8000f8ec03f */
[----:B------:R-:W-:-:S03]  /*4880*/  UIADD3 UR30, UR30, -UR7, URZ ;  /* 0x800000071e1e7290 */ /* 0x000fc6000fffe03f */
[----:B------:R-:W-:Y:S02]  /*4890*/  UMOV UR7, URZ ;  /* 0x0000003f00077c82 */ /* 0x000fe40008000000 */
.L_x_10217:
        /* <DEDUP_REMOVED lines=16> */
[----:B------:R-:W-:-:S04]  /*49a0*/  ULDC.64 UR36, c[0x0][0x1c0] ;  /* 0x0000700000247ab9 */ /* 0x000fc80000000a00 */
        /* <DEDUP_REMOVED lines=31> */
[----:B------:R-:W-:Y:S01]  /*4ba0*/  MOV R143, 0x10 ;  /* 0x00000010008f7802 */ /* 0x000fe20000000f00 */
[----:B------:R-:W-:Y:S01]  /*4bb0*/  UIADD3 UR33, UR33, UR41, URZ ;  /* 0x0000002921217290 */ /* 0x000fe2000fffe03f */
[----:B------:R-:W-:Y:S01]  /*4bc0*/  ISETP.LT.OR P2, PT, R3, 0x2, P0 ;  /* 0x000000020300780c */ /* 0x000fe20000741670 */
[----:B------:R-:W-:Y:S01]  /*4bd0*/  UIMAD UR42, UR7, UR37, UR42 ;  /* 0x00000025072a72a4 */ /* 0x000fe2000f8e022a */
[----:B------:R-:W-:Y:S01]  /*4be0*/  IADD3 R3, R88, 0x20, RZ ;  /* 0x0000002058037810 */ /* 0x000fe20007ffe0ff */
[----:B------:R-:W-:-:S03]  /*4bf0*/  UIMAD.WIDE.U32 UR36, UR7, UR36, UR32 ;  /* 0x00000024072472a5 */ /* 0x000fc6000f8e0020 */
[----:B------:R-:W-:Y:S01]  /*4c00*/  LEA.HI.SX32 R3, R3, R88, 0x1b ;  /* 0x0000005803037211 */ /* 0x000fe200078fdaff */
[----:B------:R-:W-:Y:S02]  /*4c10*/  ULDC.64 UR32, c[0x0][0x228] ;  /* 0x00008a0000207ab9 */ /* 0x000fe40000000a00 */
[----:B------:R-:W-:Y:S02]  /*4c20*/  UIADD3 UR37, UR37, UR42, URZ ;  /* 0x0000002a25257290 */ /* 0x000fe4000fffe03f */
[----:B------:R-:W-:-:S04]  /*4c30*/  ULEA UR32, UP0, UR36, UR32, 0x3 ;  /* 0x0000002024207291 */ /* 0x000fc8000f80183f */
[----:B------:R-:W-:Y:S02]  /*4c40*/  ULEA.HI.X UR33, UR36, UR33, UR37, 0x3, UP0 ;  /* 0x0000002124217291 */ /* 0x000fe400080f1c25 */
[----:B------:R-:W-:Y:S01]  /*4c50*/  ULEA UR36, UR30, UR7, 0x8 ;  /* 0x000000071e247291 */ /* 0x000fe2000f8e403f */
[----:B------:R-:W-:Y:S02]  /*4c60*/  FMUL.FTZ R195, R16, R101 ;  /* 0x0000006510c37220 */ /* 0x000fe40000410000 */
[----:B------:R-:W-:Y:S02]  /*4c70*/  FMUL.FTZ R196, R17, R98 ;  /* 0x0000006211c47220 */ /* 0x000fe40000410000 */
[----:B------:R-:W-:Y:S02]  /*4c80*/  FMUL.FTZ R204, R18, R103 ;  /* 0x0000006712cc7220 */ /* 0x000fe40000410000 */
[----:B------:R-:W-:Y:S02]  /*4c90*/  FMUL.FTZ R206, R19, R100 ;  /* 0x0000006413ce7220 */ /* 0x000fe40000410000 */
[----:B------:R-:W-:-:S02]  /*4ca0*/  FMUL.FTZ R207, R12, R95 ;  /* 0x0000005f0ccf7220 */ /* 0x000fc40000410000 */
        /* <DEDUP_REMOVED lines=10> */
[----:B------:R-:W-:Y:S01]  /*4d50*/  FMUL.RZ R127, R2, 0.15915493667125701904 ;  /* 0x3e22f983027f7820 */ /* 0x000fe2000040c000 */
[----:B------:R-:W-:Y:S01]  /*4d60*/  MUFU.SIN R87, R85 ;  /* 0x0000005500577308 */ /* 0x000fe20000000400 */
[----:B------:R-:W-:-:S02]  /*4d70*/  FMUL.RZ R86, R84, 0.15915493667125701904 ;  /* 0x3e22f98354567820 */ /* 0x000fc4000040c000 */
[----:B------:R-:W-:Y:S02]  /*4d80*/  FMUL.FTZ R2, R95, UR43 ;  /* 0x0000002b5f027c20 */ /* 0x000fe40008410000 */
[----:B------:R-:W-:-:S03]  /*4d90*/  FMUL.FTZ R84, R103, UR43 ;  /* 0x0000002b67547c20 */ /* 0x000fc60008410000 */
[----:B------:R-:W-:Y:S01]  /*4da0*/  MUFU.SIN R136, R86 ;  /* 0x0000005600887308 */ /* 0x000fe20000000400 */
[----:B------:R-:W-:-:S07]  /*4db0*/  FMUL.RZ R84, R84, 0.15915493667125701904 ;  /* 0x3e22f98354547820 */ /* 0x000fce000040c000 */
[----:B------:R0:W-:Y:S08]  /*4dc0*/  MUFU.COS R137, R86 ;  /* 0x0000005600897308 */ /* 0x0001f00000000000 */
[----:B------:R1:W-:Y:S01]  /*4dd0*/  MUFU.COS R125, R85 ;  /* 0x00000055007d7308 */ /* 0x0003e20000000000 */
[----:B0-----:R-:W-:Y:S02]  /*4de0*/  FMUL.RZ R86, R2, 0.15915493667125701904 ;  /* 0x3e22f98302567820 */ /* 0x001fe4000040c000 */
[----:B------:R-:W-:-:S04]  /*4df0*/  FMUL.FTZ R2, R94, UR43 ;  /* 0x0000002b5e027c20 */ /* 0x000fc80008410000 */
[----:B------:R-:W-:Y:S01]  /*4e00*/  FMUL.RZ R129, R2, 0.15915493667125701904 ;  /* 0x3e22f98302817820 */ /* 0x000fe2000040c000 */
[C---:B------:R-:W-:Y:S01]  /*4e10*/  LEA.HI.SX32 R2, R88.reuse, R88, 0x1b ;  /* 0x0000005858027211 */ /* 0x040fe200078fdaff */
[----:B------:R-:W-:Y:S01]  /*4e20*/  MUFU.SIN R134, R84 ;  /* 0x0000005400867308 */ /* 0x000fe20000000400 */
[----:B-1----:R-:W-:-:S03]  /*4e30*/  IADD3 R85, R88, 0x40, RZ ;  /* 0x0000004058557810 */ /* 0x002fc60007ffe0ff */
[----:B---3--:R0:W-:Y:S01]  /*4e40*/  STS.128 [R2.X16], R80 ;  /* 0x0000005002007388 */ /* 0x0081e2000000cc00 */
[----:B------:R-:W-:-:S03]  /*4e50*/  LEA.HI.SX32 R85, R85, R88, 0x1b ;  /* 0x0000005855557211 */ /* 0x000fc600078fdaff */
[----:B----4-:R1:W-:Y:S01]  /*4e60*/  STS.128 [R3.X16+0x200], R76 ;  /* 0x0002004c03007388 */ /* 0x0103e2000000cc00 */
[----:B------:R2:W-:Y:S03]  /*4e70*/  MUFU.COS R135, R84 ;  /* 0x0000005400877308 */ /* 0x0005e60000000000 */
[----:B------:R3:W-:Y:S05]  /*4e80*/  STS.128 [R85.X16+0x400], R72 ;  /* 0x0004004855007388 */ /* 0x0007ea000000cc00 */
[----:B------:R-:W-:Y:S01]  /*4e90*/  MUFU.SIN R132, R127 ;  /* 0x0000007f00847308 */ /* 0x000fe20000000400 */
[----:B--2---:R-:W-:-:S02]  /*4ea0*/  MOV R84, UR29 ;  /* 0x0000001d00547c02 */ /* 0x004fc40008000f00 */
[----:B0-----:R-:W-:Y:S02]  /*4eb0*/  MOV R2, UR44 ;  /* 0x0000002c00027c02 */ /* 0x001fe40008000f00 */
[C---:B------:R-:W-:Y:S02]  /*4ec0*/  IADD3 R81, R88.reuse, 0x60, RZ ;  /* 0x0000006058517810 */ /* 0x040fe40007ffe0ff */
[----:B-1----:R-:W-:Y:S01]  /*4ed0*/  IADD3 R3, R88, 0x80, RZ ;  /* 0x0000008058037810 */ /* 0x002fe20007ffe0ff */
[----:B------:R-:W-:Y:S01]  /*4ee0*/  FMUL.FTZ R2, R2, 1.4426950216293334961 ;  /* 0x3fb8aa3b02027820 */ /* 0x000fe20000410000 */
[-C--:B------:R-:W-:Y:S01]  /*4ef0*/  LEA.HI.SX32 R81, R81, R88.reuse, 0x1b ;  /* 0x0000005851517211 */ /* 0x080fe200078fdaff */
[----:B------:R0:W-:Y:S01]  /*4f00*/  MUFU.COS R133, R127 ;  /* 0x0000007f00857308 */ /* 0x0001e20000000000 */
[----:B------:R-:W-:Y:S01]  /*4f10*/  @!P2 IADD3 R84, R84, -0x2, RZ ;  /* 0xfffffffe5454a810 */ /* 0x000fe20007ffe0ff */
[----:B---3--:R-:W-:Y:S01]  /*4f20*/  FMUL.FTZ R72, R2, R101 ;  /* 0x0000006502487220 */ /* 0x008fe20000410000 */
[-C--:B------:R-:W-:Y:S01]  /*4f30*/  LEA.HI.SX32 R3, R3, R88.reuse, 0x1b ;  /* 0x0000005803037211 */ /* 0x080fe200078fdaff */
[----:B------:R-:W-:Y:S01]  /*4f40*/  STS.128 [R81.X16+0x600], R68 ;  /* 0x0006004451007388 */ /* 0x000fe2000000cc00 */
[----:B------:R-:W-:Y:S01]  /*4f50*/  IADD3 R73, R88, 0xa0, RZ ;  /* 0x000000a058497810 */ /* 0x000fe20007ffe0ff */
[----:B------:R-:W-:Y:S01]  /*4f60*/  @!P2 IMAD R142, R84, R139, UR7 ;  /* 0x00000007548eae24 */ /* 0x000fe2000f8e028b */
[C---:B------:R-:W-:Y:S01]  /*4f70*/  IADD3 R75, R88.reuse, 0xc0, RZ ;  /* 0x000000c0584b7810 */ /* 0x040fe20007ffe0ff */
[----:B------:R-:W1:Y:S01]  /*4f80*/  MUFU.EX2 R72, R72 ;  /* 0x0000004800487308 */ /* 0x000e620000000800 */
[----:B------:R-:W-:Y:S01]  /*4f90*/  IADD3 R77, R88, 0xe0, RZ ;  /* 0x000000e0584d7810 */ /* 0x000fe20007ffe0ff */
[----:B------:R2:W-:Y:S01]  /*4fa0*/  STS.128 [R3.X16+0x800], R64 ;  /* 0x0008004003007388 */ /* 0x0005e2000000cc00 */
[-C--:B------:R-:W-:Y:S01]  /*4fb0*/  LEA.HI.SX32 R73, R73, R88.reuse, 0x1b ;  /* 0x0000005849497211 */ /* 0x080fe200078fdaff */
[----:B------:R-:W-:Y:S01]  /*4fc0*/  FMUL.FTZ R84, R97, UR43 ;  /* 0x0000002b61547c20 */ /* 0x000fe20008410000 */
[-C--:B------:R-:W-:Y:S01]  /*4fd0*/  LEA.HI.SX32 R75, R75, R88.reuse, 0x1b ;  /* 0x000000584b4b7211 */ /* 0x080fe200078fdaff */
[----:B------:R-:W-:Y:S01]  /*4fe0*/  FMUL.FTZ R74, R96, UR43 ;  /* 0x0000002b604a7c20 */ /* 0x000fe20008410000 */
[----:B------:R-:W-:Y:S01]  /*4ff0*/  LEA.HI.SX32 R77, R77, R88, 0x1b ;  /* 0x000000584d4d7211 */ /* 0x000fe200078fdaff */
[----:B------:R-:W-:Y:S01]  /*5000*/  STS.128 [R73.X16+0xa00], R56 ;  /* 0x000a003849007388 */ /* 0x000fe2000000cc00 */
[----:B------:R-:W-:Y:S01]  /*5010*/  FMUL.RZ R84, R84, 0.15915493667125701904 ;  /* 0x3e22f98354547820 */ /* 0x000fe2000040c000 */
[----:B------:R-:W-:Y:S01]  /*5020*/  IADD3 R139, R0, 0x200, RZ ;  /* 0x00000200008b7810 */ /* 0x000fe20007ffe0ff */
[----:B------:R-:W-:Y:S01]  /*5030*/  FMUL.RZ R74, R74, 0.15915493667125701904 ;  /* 0x3e22f9834a4a7820 */ /* 0x000fe2000040c000 */
[----:B------:R-:W-:Y:S01]  /*5040*/  STS.128 [R75.X16+0xc00], R60 ;  /* 0x000c003c4b007388 */ /* 0x000fe2000000cc00 */
[----:B------:R-:W-:Y:S01]  /*5050*/  MUFU.SIN R146, R84 ;  /* 0x0000005400927308 */ /* 0x000fe20000000400 */
[----:B0-----:R-:W-:-:S02]  /*5060*/  FMUL.FTZ R127, R105, UR43 ;  /* 0x0000002b697f7c20 */ /* 0x001fc40008410000 */
[----:B------:R0:W-:Y:S01]  /*5070*/  STS.128 [R77.X16+0xe00], R52 ;  /* 0x000e00344d007388 */ /* 0x0001e2000000cc00 */
[----:B-1----:R-:W-:Y:S02]  /*5080*/  FMUL.FTZ R85, R72, R87 ;  /* 0x0000005748557220 */ /* 0x002fe40000410000 */
[----:B--2---:R-:W-:Y:S02]  /*5090*/  FMUL.FTZ R3, R99, UR43 ;  /* 0x0000002b63037c20 */ /* 0x004fe40008410000 */
[----:B------:R1:W-:Y:S01]  /*50a0*/  MUFU.COS R148, R84 ;  /* 0x0000005400947308 */ /* 0x0003e20000000000 */
[----:B------:R-:W-:-:S04]  /*50b0*/  @!P2 IMAD.WIDE R142, R142, R143, UR10 ;  /* 0x0000000a8e8eae25 */ /* 0x000fc8000f8e028f */
[----:B------:R-:W-:Y:S01]  /*50c0*/  FMUL.RZ R64, R3, 0.15915493667125701904 ;  /* 0x3e22f98303407820 */ /* 0x000fe2000040c000 */
[----:B------:R-:W-:Y:S02]  /*50d0*/  SHF.L.U32 R3, R88, 0x3, RZ ;  /* 0x0000000358037819 */ /* 0x000fe400000006ff */
[----:B------:R-:W-:Y:S01]  /*50e0*/  MUFU.SIN R174, R74 ;  /* 0x0000004a00ae7308 */ /* 0x000fe20000000400 */
[----:B-1----:R-:W-:Y:S01]  /*50f0*/  FMUL.FTZ R84, R72, R125 ;  /* 0x0000007d48547220 */ /* 0x002fe20000410000 */
[----:B------:R-:W-:Y:S01]  /*5100*/  LEA.HI.SX32 R3, R3, R3, 0x1b ;  /* 0x0000000303037211 */ /* 0x000fe200078fdaff */
[----:B0-----:R-:W-:Y:S01]  /*5110*/  FMUL.FTZ R52, R102, UR43 ;  /* 0x0000002b66347c20 */ /* 0x001fe20008410000 */
[----:B------:R-:W-:Y:S01]  /*5120*/  MOV R54, UR36 ;  /* 0x0000002400367c02 */ /* 0x000fe20008000f00 */
[----:B------:R-:W-:-:S06]  /*5130*/  NOP ;  /* 0x0000000000007918 */ /* 0x000fcc0000000000 */
[----:B------:R-:W-:Y:S01]  /*5140*/  SEL R125, R54, R139, !P1 ;  /* 0x0000008b367d7207 */ /* 0x000fe20004800000 */
[----:B------:R0:W-:Y:S01]  /*5150*/  MUFU.COS R150, R74 ;  /* 0x0000004a00967308 */ /* 0x0001e20000000000 */
[----:B------:R-:W-:Y:S01]  /*5160*/  FMUL.RZ R168, R52, 0.15915493667125701904 ;  /* 0x3e22f98334a87820 */ /* 0x000fe2000040c000 */
[----:B------:R-:W1:Y:S04]  /*5170*/  LDS.128 R80, [R3.X16] ;  /* 0x0000000003507984 */ /* 0x000e68000000cc00 */
[----:B------:R-:W2:Y:S02]  /*5180*/  LDS.128 R76, [R3.X16+0x10] ;  /* 0x00001000034c7984 */ /* 0x000ea4000000cc00 */
[----:B------:R-:W-:Y:S02]  /*5190*/  MUFU.SIN R166, R64 ;  /* 0x0000004000a67308 */ /* 0x000fe40000000400 */
[----:B0-----:R-:W0:Y:S04]  /*51a0*/  LDS.128 R72, [R3.X16+0x20] ;  /* 0x0000200003487984 */ /* 0x001e28000000cc00 */
[----:B------:R-:W3:Y:S02]  /*51b0*/  LDS.128 R68, [R3.X16+0x30] ;  /* 0x0000300003447984 */ /* 0x000ee4000000cc00 */
[----:B------:R4:W-:Y:S02]  /*51c0*/  MUFU.COS R152, R64 ;  /* 0x0000004000987308 */ /* 0x0009e40000000000 */
[----:B------:R-:W0:Y:S04]  /*51d0*/  LDS.128 R52, [R3.X16+0x40] ;  /* 0x0000400003347984 */ /* 0x000e28000000cc00 */
[----:B------:R-:W0:Y:S02]  /*51e0*/  LDS.128 R56, [R3.X16+0x50] ;  /* 0x0000500003387984 */ /* 0x000e24000000cc00 */
[----:B------:R-:W-:Y:S02]  /*51f0*/  MUFU.SIN R128, R129 ;  /* 0x0000008100807308 */ /* 0x000fe40000000400 */
[----:B------:R-:W0:Y:S04]  /*5200*/  LDS.128 R60, [R3.X16+0x60] ;  /* 0x00006000033c7984 */ /* 0x000e28000000cc00 */
[----:B----4-:R4:W0:Y:S02]  /*5210*/  LDS.128 R64, [R3.X16+0x70] ;  /* 0x0000700003407984 */ /* 0x010824000000cc00 */
[----:B------:R1:W-:Y:S02]  /*5220*/  MUFU.COS R144, R129 ;  /* 0x0000008100907308 */ /* 0x0003e40000000000 */
[----:B------:R1:W-:Y:S01]  /*5230*/  STS.64 [R125.X8+0x2550], R84 ;  /* 0x002550547d007388 */ /* 0x0003e20000008a00 */
[----:B----4-:R-:W-:-:S05]  /*5240*/  FMUL.FTZ R3, R107, UR43 ;  /* 0x0000002b6b037c20 */ /* 0x010fca0008410000 */
[----:B------:R-:W-:Y:S01]  /*5250*/  MUFU.SIN R130, R86 ;  /* 0x0000005600827308 */ /* 0x000fe20000000400 */
[----:B------:R-:W-:Y:S02]  /*5260*/  FMUL.RZ R145, R3, 0.15915493667125701904 ;  /* 0x3e22f98303917820 */ /* 0x000fe4000040c000 */
[----:B------:R-:W-:Y:S02]  /*5270*/  FMUL.FTZ R3, R106, UR43 ;  /* 0x0000002b6a037c20 */ /* 0x000fe40008410000 */
[----:B-1----:R-:W-:-:S03]  /*5280*/  FMUL.RZ R129, R127, 0.15915493667125701904 ;  /* 0x3e22f9837f817820 */ /* 0x002fc6000040c000 */
[----:B------:R1:W-:Y:S01]  /*5290*/  MUFU.COS R131, R86 ;  /* 0x0000005600837308 */ /* 0x0003e20000000000 */
[----:B------:R-:W-:Y:S02]  /*52a0*/  FMUL.FTZ R127, R104, UR43 ;  /* 0x0000002b687f7c20 */ /* 0x000fe40008410000 */
[----:B------:R-:W-:Y:S02]  /*52b0*/  FMUL.RZ R159, R3, 0.15915493667125701904 ;  /* 0x3e22f983039f7820 */ /* 0x000fe4000040c000 */
[----:B------:R-:W-:Y:S01]  /*52c0*/  FMUL.FTZ R3, R2, R98 ;  /* 0x0000006202037220 */ /* 0x000fe20000410000 */
[----:B-1----:R-:W-:Y:S01]  /*52d0*/  CS2R R86, SRZ ;  /* 0x0000000000567805 */ /* 0x002fe2000001ff00 */
[----:B------:R-:W-:Y:S01]  /*52e0*/  BAR.SYNC.DEFER_BLOCKING 0x0 ;  /* 0x0000000000007b1d */ /* 0x000fe20000010000 */
[----:B------:R-:W-:-:S05]  /*52f0*/  FMUL.RZ R127, R127, 0.15915493667125701904 ;  /* 0x3e22f9837f7f7820 */ /* 0x000fca000040c000 */
[----:B------:R-:W-:Y:S01]  /*5300*/  MUFU.SIN R164, R129 ;  /* 0x0000008100a47308 */ /* 0x000fe20000000400 */
[----:B------:R-:W-:-:S07]  /*5310*/  FMUL.FTZ R125, R2, R103 ;  /* 0x00000067027d7220 */ /* 0x000fce0000410000 */
[----:B------:R1:W-:Y:S02]  /*5320*/  MUFU.COS R170, R129 ;  /* 0x0000008100aa7308 */ /* 0x0003e40000000000 */
[C---:B-1----:R-:W-:Y:S01]  /*5330*/  FMUL.FTZ R129, R2.reuse, R95 ;  /* 0x0000005f02817220 */ /* 0x042fe20000410000 */
[----:B------:R1:W5:Y:S05]  /*5340*/  @!P2 LDG.E.64 R86, [R142.64+0x8] ;  /* 0x000008228e56a981 */ /* 0x00036a000c1e1b00 */
[----:B------:R-:W-:Y:S08]  /*5350*/  MUFU.SIN R181, R127 ;  /* 0x0000007f00b57308 */ /* 0x000ff00000000400 */
[----:B------:R4:W-:Y:S01]  /*5360*/  MUFU.COS R183, R127 ;  /* 0x0000007f00b77308 */ /* 0x0009e20000000000 */
[----:B-1----:R-:W-:-:S07]  /*5370*/  FMUL.FTZ R142, R2, R94 ;  /* 0x0000005e028e7220 */ /* 0x002fce0000410000 */
[----:B------:R-:W-:Y:S01]  /*5380*/  MUFU.SIN R172, R145 ;  /* 0x0000009100ac7308 */ /* 0x000fe20000000400 */
[----:B----4-:R-:W-:-:S07]  /*5390*/  FMUL.FTZ R127, R2, R100 ;  /* 0x00000064027f7220 */ /* 0x010fce0000410000 */
[----:B------:R1:W-:Y:S08]  /*53a0*/  MUFU.COS R154, R145 ;  /* 0x00000091009a7308 */ /* 0x0003f00000000000 */
[----:B------:R-:W4:Y:S01]  /*53b0*/  MUFU.EX2 R3, R3 ;  /* 0x0000000300037308 */ /* 0x000f220000000800 */
[----:B-1----:R-:W-:-:S07]  /*53c0*/  FMUL.FTZ R145, R2, R97 ;  /* 0x0000006102917220 */ /* 0x002fce0000410000 */
[----:B------:R-:W1:Y:S01]  /*53d0*/  MUFU.EX2 R129, R129 ;  /* 0x0000008100817308 */ /* 0x000e620000000800 */
[----:B------:R-:W-:-:S07]  /*53e0*/  FMUL.FTZ R147, R2, R96 ;  /* 0x0000006002937220 */ /* 0x000fce0000410000 */
[----:B------:R-:W0:Y:S08]  /*53f0*/  MUFU.EX2 R143, R142 ;  /* 0x0000008e008f7308 */ /* 0x000e300000000800 */
[----:B------:R-:W0:Y:S08]  /*5400*/  MUFU.EX2 R125, R125 ;  /* 0x0000007d007d7308 */ /* 0x000e300000000800 */
[----:B------:R-:W0:Y:S08]  /*5410*/  MUFU.EX2 R127, R127 ;  /* 0x0000007f007f7308 */ /* 0x000e300000000800 */
[----:B------:R-:W2:Y:S01]  /*5420*/  MUFU.EX2 R145, R145 ;  /* 0x0000009100917308 */ /* 0x000ea20000000800 */
[----:B----4-:R-:W-:-:S02]  /*5430*/  FMUL.FTZ R136, R3, R136 ;  /* 0x0000008803887220 */ /* 0x010fc40000410000 */
[C---:B-1----:R-:W-:Y:S02]  /*5440*/  FMUL.FTZ R131, R129.reuse, R131 ;  /* 0x0000008381837220 */ /* 0x042fe40000410000 */
[----:B------:R-:W-:-:S03]  /*5450*/  FMUL.FTZ R130, R129, R130 ;  /* 0x0000008281827220 */ /* 0x000fc60000410000 */
[----:B------:R-:W1:Y:S01]  /*5460*/  MUFU.EX2 R147, R147 ;  /* 0x0000009300937308 */ /* 0x000e620000000800 */
[----:B0-----:R-:W-:Y:S02]  /*5470*/  FMUL.FTZ R129, R143, R144 ;  /* 0x000000908f817220 */ /* 0x001fe40000410000 */
[----:B------:R-:W-:Y:S02]  /*5480*/  FMUL.FTZ R137, R3, R137 ;  /* 0x0000008903897220 */ /* 0x000fe40000410000 */
[----:B------:R-:W-:Y:S02]  /*5490*/  FMUL.FTZ R144, RZ, R136 ;  /* 0x00000088ff907220 */ /* 0x000fe40000410000 */
[C---:B------:R-:W-:Y:S02]  /*54a0*/  FMUL.FTZ R135, R125.reuse, R135 ;  /* 0x000000877d877220 */ /* 0x040fe40000410000 */
[----:B------:R-:W-:Y:S02]  /*54b0*/  FMUL.FTZ R134, R125, R134 ;  /* 0x000000867d867220 */ /* 0x000fe40000410000 */
[----:B------:R-:W-:-:S02]  /*54c0*/  FMUL.FTZ R133, R127, R133 ;  /* 0x000000857f857220 */ /* 0x000fc40000410000 */
[----:B------:R-:W-:Y:S02]  /*54d0*/  FMUL.FTZ R132, R127, R132 ;  /* 0x000000847f847220 */ /* 0x000fe40000410000 */
[C---:B--2---:R-:W-:Y:S02]  /*54e0*/  FMUL.FTZ R125, R145.reuse, R146 ;  /* 0x00000092917d7220 */ /* 0x044fe40000410000 */
[----:B------:R-:W-:Y:S02]  /*54f0*/  FMUL.FTZ R127, R145, R148 ;  /* 0x00000094917f7220 */ /* 0x000fe40000410000 */
[-C--:B------:R-:W-:Y:S02]  /*5500*/  FMUL.FTZ R146, R136, R195.reuse ;  /* 0x000000c388927220 */ /* 0x080fe40000410000 */
[----:B------:R-:W-:Y:S02]  /*5510*/  FFMA.FTZ R145, R137, R195, -R144 ;  /* 0x000000c389917223 */ /* 0x000fe40000010890 */
[----:B------:R-:W-:-:S02]  /*5520*/  FFMA.FTZ R146, RZ, R137, R146 ;  /* 0x00000089ff927223 */ /* 0x000fc40000010092 */
[----:B------:R-:W-:Y:S02]  /*5530*/  FADD.FTZ R145, R196, R145 ;  /* 0x00000091c4917221 */ /* 0x000fe40000010000 */
[C---:B-1----:R-:W-:Y:S02]  /*5540*/  FMUL.FTZ R173, R147.reuse, R150 ;  /* 0x0000009693ad7220 */ /* 0x042fe40000410000 */
[----:B------:R-:W-:Y:S02]  /*5550*/  FMUL.FTZ R174, R147, R174 ;  /* 0x000000ae93ae7220 */ /* 0x000fe40000410000 */
[----:B------:R-:W-:Y:S02]  /*5560*/  FADD.FTZ R146, RZ, R146 ;  /* 0x00000092ff927221 */ /* 0x000fe40000010000 */
[----:B------:R-:W-:Y:S02]  /*5570*/  FMUL.FTZ R128, R143, R128 ;  /* 0x000000808f807220 */ /* 0x000fe40000410000 */
[----:B------:R-:W-:-:S02]  /*5580*/  FMUL.FTZ R147, R134, R145 ;  /* 0x0000009186937220 */ /* 0x000fc40000410000 */
[----:B------:R-:W-:Y:S02]  /*5590*/  FMUL.FTZ R143, R2, R107 ;  /* 0x0000006b028f7220 */ /* 0x000fe40000410000 */
[----:B------:R-:W-:Y:S02]  /*55a0*/  FMUL.FTZ R148, R134, R146 ;  /* 0x0000009286947220 */ /* 0x000fe40000410000 */
[C---:B------:R-:W-:Y:S02]  /*55b0*/  FMUL.FTZ R142, R2.reuse, R104 ;  /* 0x00000068028e7220 */ /* 0x040fe40000410000 */
[C---:B------:R-:W-:Y:S01]  /*55c0*/  FFMA.FTZ R147, R135.reuse, R146, R147 ;  /* 0x0000009287937223 */ /* 0x040fe20000010093 */
[----:B------:R-:W0:Y:S01]  /*55d0*/  MUFU.EX2 R143, R143 ;  /* 0x0000008f008f7308 */ /* 0x000e220000000800 */
[----:B------:R-:W-:Y:S02]  /*55e0*/  FFMA.FTZ R145, R135, R145, -R148 ;  /* 0x0000009187917223 */ /* 0x000fe40000010894 */
[----:B------:R-:W-:-:S02]  /*55f0*/  FMUL.FTZ R144, R2, R106 ;  /* 0x0000006a02907220 */ /* 0x000fc40000410000 */
[----:B------:R-:W-:Y:S02]  /*5600*/  FADD.FTZ R147, RZ, R147 ;  /* 0x00000093ff937221 */ /* 0x000fe40000010000 */
[----:B------:R-:W-:Y:S01]  /*5610*/  FADD.FTZ R145, R204, R145 ;  /* 0x00000091cc917221 */ /* 0x000fe20000010000 */
[----:B------:R-:W1:Y:S01]  /*5620*/  MUFU.EX2 R142, R142 ;  /* 0x0000008e008e7308 */ /* 0x000e620000000800 */
[----:B------:R-:W-:Y:S02]  /*5630*/  FMUL.FTZ R3, R2, R105 ;  /* 0x0000006902037220 */ /* 0x000fe40000410000 */
[C---:B------:R-:W-:Y:S02]  /*5640*/  FMUL.FTZ R146, R132.reuse, R147 ;  /* 0x0000009384927220 */ /* 0x040fe40000410000 */
[----:B------:R-:W-:-:S03]  /*5650*/  FMUL.FTZ R148, R132, R145 ;  /* 0x0000009184947220 */ /* 0x000fc60000410000 */
[----:B------:R-:W-:Y:S01]  /*5660*/  MUFU.COS R187, R159 ;  /* 0x0000009f00bb7308 */ /* 0x000fe20000000000 */
[----:B------:R-:W-:Y:S02]  /*5670*/  FMUL.FTZ R149, R2, R99 ;  /* 0x0000006302957220 */ /* 0x000fe40000410000 */
[----:B------:R-:W-:-:S05]  /*5680*/  FFMA.FTZ R145, R133, R145, -R146 ;  /* 0x0000009185917223 */ /* 0x000fca0000010892 */
[----:B------:R-:W2:Y:S01]  /*5690*/  MUFU.EX2 R144, R144 ;  /* 0x0000009000907308 */ /* 0x000ea20000000800 */
[----:B------:R-:W-:-:S07]  /*56a0*/  FFMA.FTZ R148, R133, R147, R148 ;  /* 0x0000009385947223 */ /* 0x000fce0000010094 */
[----:B------:R-:W4:Y:S01]  /*56b0*/  MUFU.SIN R159, R159 ;  /* 0x0000009f009f7308 */ /* 0x000f220000000400 */
[----:B------:R-:W-:Y:S02]  /*56c0*/  FADD.FTZ R145, R206, R145 ;  /* 0x00000091ce917221 */ /* 0x000fe40000010000 */
[----:B0-----:R-:W-:-:S05]  /*56d0*/  FMUL.FTZ R167, R143, R154 ;  /* 0x0000009a8fa77220 */ /* 0x001fca0000410000 */
[----:B------:R-:W0:Y:S01]  /*56e0*/  MUFU.EX2 R3, R3 ;  /* 0x0000000300037308 */ /* 0x000e220000000800 */
[----:B------:R-:W-:Y:S02]  /*56f0*/  FMUL.FTZ R172, R143, R172 ;  /* 0x000000ac8fac7220 */ /* 0x000fe40000410000 */
[----:B------:R-:W-:Y:S02]  /*5700*/  FADD.FTZ R148, RZ, R148 ;  /* 0x00000094ff947221 */ /* 0x000fe40000010000 */
[----:B------:R-:W-:-:S03]  /*5710*/  FMUL.FTZ R143, R130, R145 ;  /* 0x00000091828f7220 */ /* 0x000fc60000410000 */
[----:B------:R-:W0:Y:S01]  /*5720*/  MUFU.EX2 R149, R149 ;  /* 0x0000009500957308 */ /* 0x000e220000000800 */
[C---:B-1----:R-:W-:Y:S02]  /*5730*/  FMUL.FTZ R183, R142.reuse, R183 ;  /* 0x000000b78eb77220 */ /* 0x042fe40000410000 */
[----:B------:R-:W-:Y:S02]  /*5740*/  FMUL.FTZ R181, R142, R181 ;  /* 0x000000b58eb57220 */ /* 0x000fe40000410000 */
[-C--:B------:R-:W-:Y:S02]  /*5750*/  FMUL.FTZ R142, R130, R148.reuse ;  /* 0x00000094828e7220 */ /* 0x080fe40000410000 */
[----:B------:R-:W-:Y:S02]  /*5760*/  FFMA.FTZ R148, R131, R148, R143 ;  /* 0x0000009483947223 */ /* 0x000fe4000001008f */
[C---:B--2---:R-:W-:Y:S02]  /*5770*/  FMUL.FTZ R187, R144.reuse, R187 ;  /* 0x000000bb90bb7220 */ /* 0x044fe40000410000 */
[----:B----4-:R-:W-:-:S02]  /*5780*/  FMUL.FTZ R159, R144, R159 ;  /* 0x0000009f909f7220 */ /* 0x010fc40000410000 */
[----:B------:R-:W-:Y:S02]  /*5790*/  FFMA.FTZ R150, R131, R145, -R142 ;  /* 0x0000009183967223 */ /* 0x000fe4000001088e */
[----:B------:R-:W-:Y:S02]  /*57a0*/  FMUL.FTZ R144, R84, R136 ;  /* 0x0000008854907220 */ /* 0x000fe40000410000 */
[----:B------:R-:W-:Y:S02]  /*57b0*/  FADD.FTZ R148, RZ, R148 ;  /* 0x00000094ff947221 */ /* 0x000fe40000010000 */
[C---:B0-----:R-:W-:Y:S02]  /*57c0*/  FMUL.FTZ R170, R3.reuse, R170 ;  /* 0x000000aa03aa7220 */ /* 0x041fe40000410000 */
[----:B------:R-:W-:Y:S02]  /*57d0*/  FMUL.FTZ R164, R3, R164 ;  /* 0x000000a403a47220 */ /* 0x000fe40000410000 */
[----:B------:R-:W-:-:S02]  /*57e0*/  FMUL.FTZ R3, R109, UR43 ;  /* 0x0000002b6d037c20 */ /* 0x000fc40008410000 */
[C---:B------:R-:W-:Y:S02]  /*57f0*/  FMUL.FTZ R143, R85.reuse, R136 ;  /* 0x00000088558f7220 */ /* 0x040fe40000410000 */
[----:B------:R-:W-:Y:S02]  /*5800*/  FFMA.FTZ R144, R85, R137, R144 ;  /* 0x0000008955907223 */ /* 0x000fe40000010090 */
[----:B------:R-:W-:Y:S02]  /*5810*/  FADD.FTZ R150, R207, R150 ;  /* 0x00000096cf967221 */ /* 0x000fe40000010000 */
[----:B------:R-:W-:Y:S02]  /*5820*/  FMUL.FTZ R145, R128, R148 ;  /* 0x0000009480917220 */ /* 0x000fe40000410000 */
[C---:B------:R-:W-:Y:S02]  /*5830*/  FMUL.FTZ R175, R149.reuse, R152 ;  /* 0x0000009895af7220 */ /* 0x040fe40000410000 */
[----:B------:R-:W-:-:S02]  /*5840*/  FMUL.FTZ R166, R149, R166 ;  /* 0x000000a695a67220 */ /* 0x000fc40000410000 */
[----:B------:R-:W-:Y:S02]  /*5850*/  FMUL.RZ R149, R3, 0.15915493667125701904 ;  /* 0x3e22f98303957820 */ /* 0x000fe4000040c000 */
[----:B------:R-:W-:Y:S02]  /*5860*/  FFMA.FTZ R143, R84, R137, -R143 ;  /* 0x00000089548f7223 */ /* 0x000fe4000001088f */
[----:B------:R-:W-:Y:S02]  /*5870*/  FMUL.FTZ R146, R134, R144 ;  /* 0x0000009086927220 */ /* 0x000fe40000410000 */
[-C--:B------:R-:W-:Y:S02]  /*5880*/  FMUL.FTZ R147, R128, R150.reuse ;  /* 0x0000009680937220 */ /* 0x080fe40000410000 */
[----:B------:R-:W-:Y:S02]  /*5890*/  FMUL.FTZ R3, R2, R109 ;  /* 0x0000006d02037220 */ /* 0x000fe40000410000 */
[----:B------:R-:W-:-:S02]  /*58a0*/  FFMA.FTZ R145, R129, R150, -R145 ;  /* 0x0000009681917223 */ /* 0x000fc40000010891 */
[-C--:B------:R-:W-:Y:S02]  /*58b0*/  FFMA.FTZ R146, R135, R143.reuse, -R146 ;  /* 0x0000008f87927223 */ /* 0x080fe40000010892 */
[----:B------:R-:W-:Y:S02]  /*58c0*/  FFMA.FTZ R147, R129, R148, R147 ;  /* 0x0000009481937223 */ /* 0x000fe40000010093 */
[----:B------:R-:W-:Y:S02]  /*58d0*/  FMUL.FTZ R143, R134, R143 ;  /* 0x0000008f868f7220 */ /* 0x000fe40000410000 */
[----:B------:R-:W-:Y:S01]  /*58e0*/  FADD.FTZ R152, R210, R145 ;  /* 0x00000091d2987221 */ /* 0x000fe20000010000 */
[----:B------:R-:W-:Y:S01]  /*58f0*/  MUFU.COS R142, R149 ;  /* 0x00000095008e7308 */ /* 0x000fe20000000000 */
[----:B------:R-:W-:Y:S02]  /*5900*/  FADD.FTZ R154, RZ, R147 ;  /* 0x00000093ff9a7221 */ /* 0x000fe40000010000 */
[----:B------:R-:W-:-:S02]  /*5910*/  FFMA.FTZ R143, R135, R144, R143 ;  /* 0x00000090878f7223 */ /* 0x000fc4000001008f */
[----:B------:R-:W-:-:S03]  /*5920*/  FMUL.FTZ R147, R125, R152 ;  /* 0x000000987d937220 */ /* 0x000fc60000410000 */
[----:B------:R-:W0:Y:S01]  /*5930*/  MUFU.EX2 R3, R3 ;  /* 0x0000000300037308 */ /* 0x000e220000000800 */
[----:B------:R-:W-:Y:S02]  /*5940*/  FMUL.FTZ R144, R132, R143 ;  /* 0x0000008f84907220 */ /* 0x000fe40000410000 */
[-C--:B------:R-:W-:Y:S02]  /*5950*/  FMUL.FTZ R145, R125, R154.reuse ;  /* 0x0000009a7d917220 */ /* 0x080fe40000410000 */
[----:B------:R-:W-:-:S03]  /*5960*/  FFMA.FTZ R147, R127, R154, R147 ;  /* 0x0000009a7f937223 */ /* 0x000fc60000010093 */
[----:B------:R1:W2:Y:S01]  /*5970*/  MUFU.SIN R150, R149 ;  /* 0x0000009500967308 */ /* 0x0002a20000000400 */
[-C--:B------:R-:W-:Y:S02]  /*5980*/  FMUL.FTZ R148, R132, R146.reuse ;  /* 0x0000009284947220 */ /* 0x080fe40000410000 */
[----:B------:R-:W-:Y:S02]  /*5990*/  FFMA.FTZ R144, R133, R146, -R144 ;  /* 0x0000009285907223 */ /* 0x000fe40000010890 */
[----:B------:R-:W-:Y:S02]  /*59a0*/  FFMA.FTZ R145, R127, R152, -R145 ;  /* 0x000000987f917223 */ /* 0x000fe40000010891 */
[----:B------:R-:W-:Y:S02]  /*59b0*/  FMUL.FTZ R212, R14, R97 ;  /* 0x000000610ed47220 */ /* 0x000fe40000410000 */
[----:B------:R-:W-:Y:S02]  /*59c0*/  FADD.FTZ R147, RZ, R147 ;  /* 0x00000093ff937221 */ /* 0x000fe40000010000 */
[----:B------:R-:W-:-:S02]  /*59d0*/  FMUL.FTZ R151, R2, R102 ;  /* 0x0000006602977220 */ /* 0x000fc40000410000 */
[----:B------:R-:W-:Y:S02]  /*59e0*/  FFMA.FTZ R148, R133, R143, R148 ;  /* 0x0000008f85947223 */ /* 0x000fe40000010094 */
[----:B------:R-:W-:Y:S02]  /*59f0*/  FMUL.FTZ R143, R130, R144 ;  /* 0x00000090828f7220 */ /* 0x000fe40000410000 */
[----:B------:R-:W-:Y:S02]  /*5a00*/  FADD.FTZ R145, R212, R145 ;  /* 0x00000091d4917221 */ /* 0x000fe40000010000 */
[----:B------:R-:W-:Y:S02]  /*5a10*/  FMUL.FTZ R146, R174, R147 ;  /* 0x00000093ae927220 */ /* 0x000fe40000410000 */
[----:B0-----:R-:W-:Y:S02]  /*5a20*/  FMUL.FTZ R153, R3, R142 ;  /* 0x0000008e03997220 */ /* 0x001fe40000410000 */
[-C--:B------:R-:W-:Y:S01]  /*5a30*/  FMUL.FTZ R142, R130, R148.reuse ;  /* 0x00000094828e7220 */ /* 0x080fe20000410000 */
[----:B------:R-:W-:Y:S01]  /*5a40*/  MUFU.SIN R160, R168 ;  /* 0x000000a800a07308 */ /* 0x000fe20000000400 */
[----:B------:R-:W-:-:S02]  /*5a50*/  FFMA.FTZ R143, R131, R148, R143 ;  /* 0x00000094838f7223 */ /* 0x000fc4000001008f */
[-C--:B-1----:R-:W-:Y:S02]  /*5a60*/  FFMA.FTZ R149, R173, R145.reuse, -R146 ;  /* 0x00000091ad957223 */ /* 0x082fe40000010892 */
[----:B------:R-:W-:Y:S02]  /*5a70*/  FMUL.FTZ R146, R174, R145 ;  /* 0x00000091ae927220 */ /* 0x000fe40000410000 */
[----:B------:R-:W-:Y:S01]  /*5a80*/  FMUL.FTZ R216, R15, R96 ;  /* 0x000000600fd87220 */ /* 0x000fe20000410000 */
[----:B------:R-:W0:Y:S01]  /*5a90*/  MUFU.EX2 R151, R151 ;  /* 0x0000009700977308 */ /* 0x000e220000000800 */
[----:B--2---:R-:W-:Y:S02]  /*5aa0*/  FMUL.FTZ R150, R3, R150 ;  /* 0x0000009603967220 */ /* 0x004fe40000410000 */
[----:B------:R-:W-:Y:S02]  /*5ab0*/  FFMA.FTZ R142, R131, R144, -R142 ;  /* 0x00000090838e7223 */ /* 0x000fe4000001088e */
[----:B------:R-:W-:-:S02]  /*5ac0*/  FMUL.FTZ R3, R128, R143 ;  /* 0x0000008f80037220 */ /* 0x000fc40000410000 */
[----:B------:R-:W-:Y:S01]  /*5ad0*/  FFMA.FTZ R146, R173, R147, R146 ;  /* 0x00000093ad927223 */ /* 0x000fe20000010092 */
[----:B------:R-:W1:Y:S01]  /*5ae0*/  MUFU.COS R168, R168 ;  /* 0x000000a800a87308 */ /* 0x000e620000000000 */
[----:B------:R-:W-:Y:S02]  /*5af0*/  FADD.FTZ R149, R216, R149 ;  /* 0x00000095d8957221 */ /* 0x000fe40000010000 */
[-C--:B------:R-:W-:Y:S02]  /*5b00*/  FMUL.FTZ R144, R128, R142.reuse ;  /* 0x0000008e80907220 */ /* 0x080fe40000410000 */
[----:B------:R-:W-:Y:S02]  /*5b10*/  FFMA.FTZ R142, R129, R142, -R3 ;  /* 0x0000008e818e7223 */ /* 0x000fe40000010803 */
[----:B------:R-:W-:Y:S02]  /*5b20*/  FADD.FTZ R146, RZ, R146 ;  /* 0x00000092ff927221 */ /* 0x000fe40000010000 */
[----:B------:R-:W-:-:S02]  /*5b30*/  FMUL.FTZ R145, R166, R149 ;  /* 0x00000095a6917220 */ /* 0x000fc40000410000 */
[----:B------:R-:W-:Y:S02]  /*5b40*/  FFMA.FTZ R144, R129, R143, R144 ;  /* 0x0000008f81907223 */ /* 0x000fe40000010090 */
[----:B------:R-:W-:Y:S02]  /*5b50*/  FMUL.FTZ R143, R125, R142 ;  /* 0x0000008e7d8f7220 */ /* 0x000fe40000410000 */
[-C--:B------:R-:W-:Y:S02]  /*5b60*/  FMUL.FTZ R148, R166, R146.reuse ;  /* 0x00000092a6947220 */ /* 0x080fe40000410000 */
[----:B------:R-:W-:Y:S02]  /*5b70*/  FFMA.FTZ R145, R175, R146, R145 ;  /* 0x00000092af917223 */ /* 0x000fe40000010091 */
[-C--:B------:R-:W-:Y:S02]  /*5b80*/  FMUL.FTZ R3, R125, R144.reuse ;  /* 0x000000907d037220 */ /* 0x080fe40000410000 */
[----:B------:R-:W-:-:S02]  /*5b90*/  FFMA.FTZ R143, R127, R144, R143 ;  /* 0x000000907f8f7223 */ /* 0x000fc4000001008f */
[----:B0-----:R-:W-:Y:S02]  /*5ba0*/  FMUL.FTZ R160, R151, R160 ;  /* 0x000000a097a07220 */ /* 0x001fe40000410000 */
[----:B------:R-:W-:Y:S02]  /*5bb0*/  FFMA.FTZ R148, R175, R149, -R148 ;  /* 0x00000095af947223 */ /* 0x000fe40000010894 */
[----:B------:R-:W-:Y:S02]  /*5bc0*/  FMUL.FTZ R219, R8, R99 ;  /* 0x0000006308db7220 */ /* 0x000fe40000410000 */
[----:B------:R-:W-:Y:S02]  /*5bd0*/  FADD.FTZ R147, RZ, R145 ;  /* 0x00000091ff937221 */ /* 0x000fe40000010000 */
[----:B------:R-:W-:Y:S02]  /*5be0*/  FFMA.FTZ R3, R127, R142, -R3 ;  /* 0x0000008e7f037223 */ /* 0x000fe40000010803 */
[----:B------:R-:W-:-:S02]  /*5bf0*/  FMUL.FTZ R142, R174, R143 ;  /* 0x0000008fae8e7220 */ /* 0x000fc40000410000 */
[----:B-1----:R-:W-:Y:S02]  /*5c00*/  FMUL.FTZ R168, R151, R168 ;  /* 0x000000a897a87220 */ /* 0x002fe40000410000 */
[----:B------:R-:W-:Y:S02]  /*5c10*/  FADD.FTZ R145, R219, R148 ;  /* 0x00000094db917221 */ /* 0x000fe40000010000 */
[----:B------:R-:W-:Y:S02]  /*5c20*/  FMUL.FTZ R146, R160, R147 ;  /* 0x00000093a0927220 */ /* 0x000fe40000410000 */
[-C--:B------:R-:W-:Y:S02]  /*5c30*/  FMUL.FTZ R144, R174, R3.reuse ;  /* 0x00000003ae907220 */ /* 0x080fe40000410000 */
[----:B------:R-:W-:Y:S02]  /*5c40*/  FFMA.FTZ R142, R173, R3, -R142 ;  /* 0x00000003ad8e7223 */ /* 0x000fe4000001088e */
[----:B------:R-:W-:-:S02]  /*5c50*/  FMUL.FTZ R3, R160, R145 ;  /* 0x00000091a0037220 */ /* 0x000fc40000410000 */
[C---:B------:R-:W-:Y:S02]  /*5c60*/  FFMA.FTZ R146, R168.reuse, R145, -R146 ;  /* 0x00000091a8927223 */ /* 0x040fe40000010892 */
[----:B------:R-:W-:Y:S02]  /*5c70*/  FMUL.FTZ R215, R9, R102 ;  /* 0x0000006609d77220 */ /* 0x000fe40000410000 */
[----:B------:R-:W-:Y:S02]  /*5c80*/  FFMA.FTZ R144, R173, R143, R144 ;  /* 0x0000008fad907223 */ /* 0x000fe40000010090 */
[----:B------:R-:W-:Y:S02]  /*5c90*/  FFMA.FTZ R147, R168, R147, R3 ;  /* 0x00000093a8937223 */ /* 0x000fe40000010003 */
[----:B------:R-:W-:Y:S02]  /*5ca0*/  FADD.FTZ R145, R215, R146 ;  /* 0x00000092d7917221 */ /* 0x000fe40000010000 */
[----:B------:R-:W-:-:S02]  /*5cb0*/  FMUL.FTZ R143, R166, R144 ;  /* 0x00000090a68f7220 */ /* 0x000fc40000410000 */
[----:B------:R-:W-:Y:S02]  /*5cc0*/  FADD.FTZ R147, RZ, R147 ;  /* 0x00000093ff937221 */ /* 0x000fe40000010000 */
[----:B------:R-:W-:Y:S02]  /*5cd0*/  FMUL.FTZ R148, R164, R145 ;  /* 0x00000091a4947220 */ /* 0x000fe40000410000 */
[----:B------:R-:W-:Y:S02]  /*5ce0*/  FMUL.FTZ R3, R108, UR43 ;  /* 0x0000002b6c037c20 */ /* 0x000fe40008410000 */
[-C--:B------:R-:W-:Y:S02]  /*5cf0*/  FFMA.FTZ R143, R175, R142.reuse, -R143 ;  /* 0x0000008eaf8f7223 */ /* 0x080fe4000001088f */
[----:B------:R-:W-:Y:S02]  /*5d00*/  FMUL.FTZ R142, R166, R142 ;  /* 0x0000008ea68e7220 */ /* 0x000fe40000410000 */
[----:B------:R-:W-:-:S02]  /*5d10*/  FMUL.FTZ R146, R164, R147 ;  /* 0x00000093a4927220 */ /* 0x000fc40000410000 */
[C---:B------:R-:W-:Y:S02]  /*5d20*/  FFMA.FTZ R148, R170.reuse, R147, R148 ;  /* 0x00000093aa947223 */ /* 0x040fe40000010094 */
[----:B------:R-:W-:Y:S02]  /*5d30*/  FMUL.RZ R157, R3, 0.15915493667125701904 ;  /* 0x3e22f983039d7820 */ /* 0x000fe4000040c000 */
[----:B------:R-:W-:Y:S02]  /*5d40*/  FFMA.FTZ R3, R175, R144, R142 ;  /* 0x00000090af037223 */ /* 0x000fe4000001008e */
[----:B------:R-:W-:Y:S02]  /*5d50*/  FFMA.FTZ R145, R170, R145, -R146 ;  /* 0x00000091aa917223 */ /* 0x000fe40000010892 */
[----:B------:R-:W-:Y:S02]  /*5d60*/  FMUL.FTZ R224, R10, R105 ;  /* 0x000000690ae07220 */ /* 0x000fe40000410000 */
[----:B------:R-:W-:-:S02]  /*5d70*/  FADD.FTZ R148, RZ, R148 ;  /* 0x00000094ff947221 */ /* 0x000fc40000010000 */
[----:B------:R-:W-:Y:S02]  /*5d80*/  FMUL.FTZ R142, R160, R3 ;  /* 0x00000003a08e7220 */ /* 0x000fe40000410000 */
[----:B------:R-:W-:Y:S02]  /*5d90*/  FADD.FTZ R144, R224, R145 ;  /* 0x00000091e0907221 */ /* 0x000fe40000010000 */
[C---:B------:R-:W-:Y:S02]  /*5da0*/  FMUL.FTZ R146, R181.reuse, R148 ;  /* 0x00000094b5927220 */ /* 0x040fe40000410000 */
[----:B------:R-:W-:Y:S02]  /*5db0*/  FFMA.FTZ R145, R168, R143, -R142 ;  /* 0x0000008fa8917223 */ /* 0x000fe4000001088e */
[-C--:B------:R-:W-:Y:S02]  /*5dc0*/  FMUL.FTZ R142, R181, R144.reuse ;  /* 0x00000090b58e7220 */ /* 0x080fe40000410000 */
[----:B------:R-:W-:-:S02]  /*5dd0*/  FFMA.FTZ R146, R183, R144, -R146 ;  /* 0x00000090b7927223 */ /* 0x000fc40000010892 */
[----:B------:R-:W-:Y:S02]  /*5de0*/  FMUL.FTZ R225, R11, R104 ;  /* 0x000000680be17220 */ /* 0x000fe40000410000 */
[----:B------:R-:W-:Y:S02]  /*5df0*/  FMUL.FTZ R143, R160, R143 ;  /* 0x0000008fa08f7220 */ /* 0x000fe40000410000 */
[----:B------:R-:W-:Y:S02]  /*5e00*/  FMUL.FTZ R2, R2, R108 ;  /* 0x0000006c02027220 */ /* 0x000fe40000410000 */
[----:B------:R-:W-:Y:S02]  /*5e10*/  FFMA.FTZ R142, R183, R148, R142 ;  /* 0x00000094b78e7223 */ /* 0x000fe4000001008e */
[----:B------:R-:W-:Y:S02]  /*5e20*/  FADD.FTZ R146, R225, R146 ;  /* 0x00000092e1927221 */ /* 0x000fe40000010000 */
[----:B------:R-:W-:Y:S01]  /*5e30*/  FFMA.FTZ R143, R168, R3, R143 ;  /* 0x00000003a88f7223 */ /* 0x000fe2000001008f */
[----:B------:R-:W-:Y:S01]  /*5e40*/  MUFU.COS R185, R157 ;  /* 0x0000009d00b97308 */ /* 0x000fe20000000000 */
[----:B------:R-:W-:-:S02]  /*5e50*/  FADD.FTZ R147, RZ, R142 ;  /* 0x0000008eff937221 */ /* 0x000fc40000010000 */
[----:B------:R-:W-:Y:S02]  /*5e60*/  FMUL.FTZ R152, R172, R146 ;  /* 0x00000092ac987220 */ /* 0x000fe40000410000 */
[----:B------:R-:W-:-:S03]  /*5e70*/  FMUL.FTZ R3, R164, R143 ;  /* 0x0000008fa4037220 */ /* 0x000fc60000410000 */
[----:B------:R-:W0:Y:S01]  /*5e80*/  MUFU.EX2 R2, R2 ;  /* 0x0000000200027308 */ /* 0x000e220000000800 */
[----:B------:R-:W-:Y:S02]  /*5e90*/  FMUL.FTZ R144, R164, R145 ;  /* 0x00000091a4907220 */ /* 0x000fe40000410000 */
[----:B------:R-:W-:-:S05]  /*5ea0*/  FMUL.FTZ R148, R172, R147 ;  /* 0x00000093ac947220 */ /* 0x000fca0000410000 */
[----:B------:R-:W1:Y:S01]  /*5eb0*/  MUFU.SIN R157, R157 ;  /* 0x0000009d009d7308 */ /* 0x000e620000000400 */
[C---:B------:R-:W-:Y:S02]  /*5ec0*/  FFMA.FTZ R152, R167.reuse, R147, R152 ;  /* 0x00000093a7987223 */ /* 0x040fe40000010098 */
[C---:B------:R-:W-:Y:S02]  /*5ed0*/  FFMA.FTZ R142, R170.reuse, R145, -R3 ;  /* 0x00000091aa8e7223 */ /* 0x040fe40000010803 */
[----:B------:R-:W-:Y:S02]  /*5ee0*/  FFMA.FTZ R144, R170, R143, R144 ;  /* 0x0000008faa907223 */ /* 0x000fe40000010090 */
[----:B------:R-:W-:Y:S02]  /*5ef0*/  FFMA.FTZ R148, R167, R146, -R148 ;  /* 0x00000092a7947223 */ /* 0x000fe40000010894 */
[----:B------:R-:W-:Y:S02]  /*5f00*/  FMUL.FTZ R149, R4, R107 ;  /* 0x0000006b04957220 */ /* 0x000fe40000410000 */
[----:B------:R-:W-:-:S02]  /*5f10*/  FADD.FTZ R152, RZ, R152 ;  /* 0x00000098ff987221 */ /* 0x000fc40000010000 */
[C---:B------:R-:W-:Y:S02]  /*5f20*/  FMUL.FTZ R143, R181.reuse, R142 ;  /* 0x0000008eb58f7220 */ /* 0x040fe40000410000 */
[----:B------:R-:W-:Y:S02]  /*5f30*/  FMUL.FTZ R3, R181, R144 ;  /* 0x00000090b5037220 */ /* 0x000fe40000410000 */
[----:B------:R-:W-:Y:S02]  /*5f40*/  FADD.FTZ R148, R149, R148 ;  /* 0x0000009495947221 */ /* 0x000fe40000010000 */
[----:B------:R-:W-:Y:S02]  /*5f50*/  FMUL.FTZ R145, R159, R152 ;  /* 0x000000989f917220 */ /* 0x000fe40000410000 */
[C---:B------:R-:W-:Y:S02]  /*5f60*/  FFMA.FTZ R143, R183.reuse, R144, R143 ;  /* 0x00000090b78f7223 */ /* 0x040fe4000001008f */
[----:B------:R-:W-:-:S02]  /*5f70*/  FFMA.FTZ R3, R183, R142, -R3 ;  /* 0x0000008eb7037223 */ /* 0x000fc40000010803 */
[C---:B0-----:R-:W-:Y:S02]  /*5f80*/  FMUL.FTZ R185, R2.reuse, R185 ;  /* 0x000000b902b97220 */ /* 0x041fe40000410000 */
[----:B-1----:R-:W-:Y:S02]  /*5f90*/  FMUL.FTZ R157, R2, R157 ;  /* 0x0000009d029d7220 */ /* 0x002fe40000410000 */
[-C--:B------:R-:W-:Y:S02]  /*5fa0*/  FFMA.FTZ R144, R187, R148.reuse, -R145 ;  /* 0x00000094bb907223 */ /* 0x080fe40000010891 */
[----:B------:R-:W-:Y:S02]  /*5fb0*/  FMUL.FTZ R148, R159, R148 ;  /* 0x000000949f947220 */ /* 0x000fe40000410000 */
[C---:B------:R-:W-:Y:S02]  /*5fc0*/  FMUL.FTZ R2, R172.reuse, R143 ;  /* 0x0000008fac027220 */ /* 0x040fe40000410000 */
[----:B------:R-:W-:-:S02]  /*5fd0*/  FMUL.FTZ R142, R172, R3 ;  /* 0x00000003ac8e7220 */ /* 0x000fc40000410000 */
[----:B------:R-:W-:Y:S02]  /*5fe0*/  FFMA.FTZ R148, R187, R152, R148 ;  /* 0x00000098bb947223 */ /* 0x000fe40000010094 */
[C---:B------:R-:W-:Y:S02]  /*5ff0*/  FFMA.FTZ R2, R167.reuse, R3, -R2 ;  /* 0x00000003a7027223 */ /* 0x040fe40000010802 */
[----:B------:R-:W-:Y:S02]  /*6000*/  FFMA.FTZ R142, R167, R143, R142 ;  /* 0x0000008fa78e7223 */ /* 0x000fe4000001008e */
[----:B------:R-:W-:Y:S02]  /*6010*/  FMUL.FTZ R189, R5, R106 ;  /* 0x0000006a05bd7220 */ /* 0x000fe40000410000 */
[----:B------:R-:W-:Y:S02]  /*6020*/  FADD.FTZ R148, RZ, R148 ;  /* 0x00000094ff947221 */ /* 0x000fe40000010000 */
[----:B------:R-:W-:-:S02]  /*6030*/  FMUL.FTZ R143, R159, R2 ;  /* 0x000000029f8f7220 */ /* 0x000fc40000410000 */
[----:B------:R-:W-:Y:S02]  /*6040*/  FMUL.FTZ R3, R159, R142 ;  /* 0x0000008e9f037220 */ /* 0x000fe40000410000 */
[----:B------:R-:W-:Y:S02]  /*6050*/  FADD.FTZ R144, R189, R144 ;  /* 0x00000090bd907221 */ /* 0x000fe40000010000 */
[C---:B------:R-:W-:Y:S02]  /*6060*/  FMUL.FTZ R145, R150.reuse, R148 ;  /* 0x0000009496917220 */ /* 0x040fe40000410000 */
[C---:B------:R-:W-:Y:S02]  /*6070*/  FFMA.FTZ R143, R187.reuse, R142, R143 ;  /* 0x0000008ebb8f7223 */ /* 0x040fe4000001008f */
[----:B------:R-:W-:Y:S02]  /*6080*/  FFMA.FTZ R3, R187, R2, -R3 ;  /* 0x00000002bb037223 */ /* 0x000fe40000010803 */
[-C--:B------:R-:W-:Y:S01]  /*6090*/  FMUL.FTZ R146, R150, R144.reuse ;  /* 0x0000009096927220 */ /* 0x080fe20000410000 */
[----:B------:R-:W-:Y:S01]  /*60a0*/  ISETP.NE.AND P5, PT, R0, 0x1f, PT ;  /* 0x0000001f0000780c */ /* 0x000fe20003fa5270 */
[----:B------:R-:W-:-:S02]  /*60b0*/  FFMA.FTZ R144, R153, R144, -R145 ;  /* 0x0000009099907223 */ /* 0x000fc40000010891 */
[----:B------:R-:W-:Y:S02]  /*60c0*/  FMUL.FTZ R171, R6, R109 ;  /* 0x0000006d06ab7220 */ /* 0x000fe40000410000 */
[C---:B------:R-:W-:Y:S02]  /*60d0*/  FMUL.FTZ R2, R150.reuse, R143 ;  /* 0x0000008f96027220 */ /* 0x040fe40000410000 */
[-C--:B------:R-:W-:Y:S02]  /*60e0*/  FMUL.FTZ R142, R150, R3.reuse ;  /* 0x00000003968e7220 */ /* 0x080fe40000410000 */
[----:B------:R-:W-:Y:S02]  /*60f0*/  FFMA.FTZ R146, R153, R148, R146 ;  /* 0x0000009499927223 */ /* 0x000fe40000010092 */
[----:B------:R-:W-:Y:S02]  /*6100*/  FADD.FTZ R144, R171, R144 ;  /* 0x00000090ab907221 */ /* 0x000fe40000010000 */
[----:B------:R-:W-:-:S02]  /*6110*/  FFMA.FTZ R2, R153, R3, -R2 ;  /* 0x0000000399027223 */ /* 0x000fc40000010802 */
[----:B------:R-:W-:Y:S02]  /*6120*/  FFMA.FTZ R142, R153, R143, R142 ;  /* 0x0000008f998e7223 */ /* 0x000fe4000001008e */
[----:B------:R-:W-:Y:S02]  /*6130*/  FADD.FTZ R146, RZ, R146 ;  /* 0x00000092ff927221 */ /* 0x000fe40000010000 */
[C---:B------:R-:W-:Y:S02]  /*6140*/  FMUL.FTZ R147, R157.reuse, R144 ;  /* 0x000000909d937220 */ /* 0x040fe40000410000 */
[C---:B------:R-:W-:Y:S02]  /*6150*/  FMUL.FTZ R3, R157.reuse, R2 ;  /* 0x000000029d037220 */ /* 0x040fe40000410000 */
[C---:B------:R-:W-:Y:S02]  /*6160*/  FMUL.FTZ R143, R157.reuse, R142 ;  /* 0x0000008e9d8f7220 */ /* 0x040fe40000410000 */
[----:B------:R-:W-:-:S02]  /*6170*/  FMUL.FTZ R145, R157, R146 ;  /* 0x000000929d917220 */ /* 0x000fc40000410000 */
[C---:B------:R-:W-:Y:S02]  /*6180*/  FFMA.FTZ R147, R185.reuse, R146, R147 ;  /* 0x00000092b9937223 */ /* 0x040fe40000010093 */
[C---:B------:R-:W-:Y:S02]  /*6190*/  FFMA.FTZ R143, R185.reuse, R2, -R143 ;  /* 0x00000002b98f7223 */ /* 0x040fe4000001088f */
[C---:B------:R-:W-:Y:S02]  /*61a0*/  FFMA.FTZ R146, R185.reuse, R142, R3 ;  /* 0x0000008eb9927223 */ /* 0x040fe40000010003 */
[----:B------:R0:W1:Y:S01]  /*61b0*/  @P5 LDS.64 R2, [R0.X8+0x3558] ;  /* 0x0035580000025984 */ /* 0x0000620000008a00 */
[----:B------:R-:W-:Y:S01]  /*61c0*/  FFMA.FTZ R145, R185, R144, -R145 ;  /* 0x00000090b9917223 */ /* 0x000fe20000010891 */
[----:B------:R-:W-:Y:S01]  /*61d0*/  BSSY B0, `(.L_x_10139) ;  /* 0x0000011000007945 */ /* 0x000fe20003800000 */
[----:B------:R-:W-:Y:S02]  /*61e0*/  FMUL.FTZ R158, R7, R108 ;  /* 0x0000006c079e7220 */ /* 0x000fe40000410000 */
[----:B------:R-:W-:-:S02]  /*61f0*/  FADD.FTZ R142, RZ, R147 ;  /* 0x00000093ff8e7221 */ /* 0x000fc40000010000 */
[----:B------:R-:W-:Y:S01]  /*6200*/  FADD.FTZ R144, R158, R145 ;  /* 0x000000919e907221 */ /* 0x000fe20000010000 */
        /* <DEDUP_REMOVED lines=13> */
.L_x_10140:
[----:B0--3--:R-:W-:Y:S05]  /*62e0*/  BSYNC B0 ;  /* 0x0000000000007941 */ /* 0x009fea0003800000 */
.L_x_10139:
        /* <DEDUP_REMOVED lines=14> */
[C---:B------:R-:W-:Y:S01]  /*63d0*/  ISETP.GT.U32.AND P4, PT, R138.reuse, 0x1d, PT ;  /* 0x0000001d8a00780c */ /* 0x040fe20003f84070 */
[----:B------:R-:W-:Y:S01]  /*63e0*/  FADD.FTZ R218, R113, R113 ;  /* 0x0000007171da7221 */ /* 0x000fe20000010000 */
[----:B------:R-:W-:Y:S01]  /*63f0*/  SHFL.IDX PT, R197, R87, RZ, 0x1f ;  /* 0x00001fff57c57589 */ /* 0x000fe200000e0000 */
[----:B------:R-:W-:Y:S01]  /*6400*/  ISETP.GT.U32.AND P3, PT, R138, 0x1b, PT ;  /* 0x0000001b8a00780c */ /* 0x000fe20003f64070 */
[----:B------:R-:W-:Y:S01]  /*6410*/  FADD.FTZ R214, R110, R110 ;  /* 0x0000006e6ed67221 */ /* 0x000fe20000010000 */
[----:B------:R-:W-:Y:S01]  /*6420*/  BSSY B0, `(.L_x_10141) ;  /* 0x000016d000007945 */ /* 0x000fe20003800000 */
[----:B------:R-:W-:Y:S01]  /*6430*/  SHFL.IDX PT, R202, R86, RZ, 0x1f ;  /* 0x00001fff56ca7589 */ /* 0x000fe200000e0000 */
[----:B------:R-:W-:-:S02]  /*6440*/  FADD.FTZ R211, R111, R111 ;  /* 0x0000006f6fd37221 */ /* 0x000fc40000010000 */
[----:B------:R-:W-:Y:S02]  /*6450*/  FADD.FTZ R209, R126, R126 ;  /* 0x0000007e7ed17221 */ /* 0x000fe40000010000 */
[C---:B0-----:R-:W-:Y:S02]  /*6460*/  FMUL.FTZ R156, R146.reuse, R148 ;  /* 0x00000094929c7220 */ /* 0x041fe40000410000 */
[----:B--2---:R-:W-:Y:S02]  /*6470*/  FMUL.FTZ R141, R67, UR32 ;  /* 0x00000020438d7c20 */ /* 0x004fe40008410000 */
[CC--:B---3--:R-:W-:Y:S02]  /*6480*/  FMUL.FTZ R154, R146.reuse, R151.reuse ;  /* 0x00000097929a7220 */ /* 0x0c8fe40000410000 */
[----:B------:R-:W-:Y:S02]  /*6490*/  FFMA.FTZ R155, R143, R151, R156 ;  /* 0x000000978f9b7223 */ /* 0x000fe4000001009c */
[----:B----4-:R-:W-:-:S02]  /*64a0*/  FMUL.FTZ R152, R146, R145 ;  /* 0x0000009192987220 */ /* 0x010fc40000410000 */
[C---:B------:R-:W-:Y:S02]  /*64b0*/  FFMA.FTZ R151, R143.reuse, R148, -R154 ;  /* 0x000000948f977223 */ /* 0x040fe4000001089a */
[-C--:B-1----:R-:W-:Y:S02]  /*64c0*/  FMUL.FTZ R148, R146, R147.reuse ;  /* 0x0000009392947220 */ /* 0x082fe40000410000 */
[C---:B------:R-:W-:Y:S02]  /*64d0*/  FFMA.FTZ R161, R143.reuse, R147, R152 ;  /* 0x000000938fa17223 */ /* 0x040fe40000010098 */
[----:B------:R-:W-:Y:S02]  /*64e0*/  @P2 FADD.FTZ R142, R142, R155 ;  /* 0x0000009b8e8e2221 */ /* 0x000fe40000010000 */
[----:B------:R-:W-:Y:S01]  /*64f0*/  @P2 FFMA.FTZ R143, R143, R145, -R148 ;  /* 0x000000918f8f2223 */ /* 0x000fe20000010894 */
[----:B------:R-:W-:Y:S01]  /*6500*/  FSEL R161, R146, R161, !P2 ;  /* 0x000000a192a17208 */ /* 0x000fe20005000000 */
[----:B------:R-:W-:Y:S01]  /*6510*/  @P2 FADD.FTZ R144, R144, R151 ;  /* 0x0000009790902221 */ /* 0x000fe20000010000 */
[----:B------:R-:W0:Y:S01]  /*6520*/  SHFL.UP PT, R154, R142, 0x2, RZ ;  /* 0x044000008e9a7989 */ /* 0x000e2200000e00ff */
[----:B------:R-:W-:Y:S01]  /*6530*/  ISETP.GE.AND P2, PT, R88, 0x2, PT ;  /* 0x000000025800780c */ /* 0x000fe20003f46270 */
[----:B------:R-:W-:-:S02]  /*6540*/  FFMA.FTZ R190, R66, UR33, R141 ;  /* 0x0000002142be7c23 */ /* 0x000fc4000801008d */
[----:B------:R-:W1:Y:S01]  /*6550*/  SHFL.UP PT, R146, R143, 0x2, RZ ;  /* 0x044000008f927989 */ /* 0x000e6200000e00ff */
[----:B------:R-:W-:Y:S02]  /*6560*/  FMUL.FTZ R141, R65, UR33 ;  /* 0x00000021418d7c20 */ /* 0x000fe40008410000 */
[----:B------:R-:W-:Y:S01]  /*6570*/  FADD.FTZ R205, R120, R120 ;  /* 0x0000007878cd7221 */ /* 0x000fe20000010000 */
[----:B------:R-:W2:Y:S01]  /*6580*/  SHFL.UP PT, R152, R144, 0x2, RZ ;  /* 0x0440000090987989 */ /* 0x000ea200000e00ff */
[----:B------:R-:W-:-:S03]  /*6590*/  FFMA.FTZ R162, R64, UR32, -R141 ;  /* 0x0000002040a27c23 */ /* 0x000fc6000801088d */
[----:B------:R-:W3:Y:S01]  /*65a0*/  SHFL.UP PT, R148, R161, 0x2, RZ ;  /* 0x04400000a1947989 */ /* 0x000ee200000e00ff */
[----:B------:R-:W-:Y:S02]  /*65b0*/  FMUL.FTZ R162, R165, R162 ;  /* 0x000000a2a5a27220 */ /* 0x000fe40000410000 */
[C---:B0-----:R-:W-:Y:S02]  /*65c0*/  FMUL.FTZ R145, R161.reuse, R154 ;  /* 0x0000009aa1917220 */ /* 0x041fe40000410000 */
[----:B-1----:R-:W-:Y:S02]  /*65d0*/  FMUL.FTZ R147, R161, R146 ;  /* 0x00000092a1937220 */ /* 0x002fe40000410000 */
[-C--:B--2---:R-:W-:Y:S02]  /*65e0*/  FFMA.FTZ R151, R143, R152.reuse, -R145 ;  /* 0x000000988f977223 */ /* 0x084fe40000010891 */
[C---:B------:R-:W-:Y:S02]  /*65f0*/  FMUL.FTZ R155, R161.reuse, R152 ;  /* 0x00000098a19b7220 */ /* 0x040fe40000410000 */
[----:B---3--:R-:W-:-:S02]  /*6600*/  FMUL.FTZ R145, R161, R148 ;  /* 0x00000094a1917220 */ /* 0x008fc40000410000 */
[----:B------:R-:W-:Y:S02]  /*6610*/  FFMA.FTZ R148, R143, R148, R147 ;  /* 0x000000948f947223 */ /* 0x000fe40000010093 */
[----:B------:R-:W-:Y:S02]  /*6620*/  FMUL.FTZ R147, R67, UR33 ;  /* 0x0000002143937c20 */ /* 0x000fe40008410000 */
[----:B------:R-:W-:Y:S01]  /*6630*/  FFMA.FTZ R155, R143, R154, R155 ;  /* 0x0000009a8f9b7223 */ /* 0x000fe2000001009b */
[----:B------:R-:W-:Y:S01]  /*6640*/  FSEL R148, R161, R148, !P2 ;  /* 0x00000094a1947208 */ /* 0x000fe20005000000 */
[----:B------:R-:W-:Y:S02]  /*6650*/  FADD.FTZ R161, R124, R124 ;  /* 0x0000007c7ca17221 */ /* 0x000fe40000010000 */
[----:B------:R-:W-:Y:S02]  /*6660*/  FFMA.FTZ R192, R66, UR32, -R147 ;  /* 0x0000002042c07c23 */ /* 0x000fe40008010893 */
[----:B------:R-:W-:-:S02]  /*6670*/  FMUL.FTZ R190, R161, R190 ;  /* 0x000000bea1be7220 */ /* 0x000fc40000410000 */
[----:B------:R-:W-:Y:S02]  /*6680*/  @P2 FFMA.FTZ R143, R143, R146, -R145 ;  /* 0x000000928f8f2223 */ /* 0x000fe40000010891 */
[----:B------:R-:W-:Y:S01]  /*6690*/  FMUL.FTZ R145, R65, UR32 ;  /* 0x0000002041917c20 */ /* 0x000fe20008410000 */
[----:B------:R-:W-:Y:S01]  /*66a0*/  SHFL.UP PT, R146, R148, 0x4, RZ ;  /* 0x0480000094927989 */ /* 0x000fe200000e00ff */
[----:B------:R-:W-:Y:S02]  /*66b0*/  FMUL.FTZ R192, R161, R192 ;  /* 0x000000c0a1c07220 */ /* 0x000fe40000410000 */
[-C--:B------:R-:W-:Y:S02]  /*66c0*/  FMUL.FTZ R140, R157, R190.reuse ;  /* 0x000000be9d8c7220 */ /* 0x080fe40000410000 */
[----:B------:R-:W-:Y:S02]  /*66d0*/  FMUL.FTZ R141, R185, R190 ;  /* 0x000000beb98d7220 */ /* 0x000fe40000410000 */
[----:B------:R-:W-:-:S02]  /*66e0*/  FFMA.FTZ R188, R64, UR33, R145 ;  /* 0x0000002140bc7c23 */ /* 0x000fc40008010091 */
[-C--:B------:R-:W-:Y:S02]  /*66f0*/  FFMA.FTZ R147, R185, R192.reuse, -R140 ;  /* 0x000000c0b9937223 */ /* 0x080fe4000001088c */
[----:B------:R-:W-:Y:S01]  /*6700*/  @P2 FADD.FTZ R144, R144, R151 ;  /* 0x0000009790902221 */ /* 0x000fe20000010000 */
[----:B------:R-:W0:Y:S01]  /*6710*/  SHFL.UP PT, R140, R143, 0x4, RZ ;  /* 0x048000008f8c7989 */ /* 0x000e2200000e00ff */
[----:B------:R-:W-:Y:S02]  /*6720*/  FFMA.FTZ R151, -R157, R192, -R141 ;  /* 0x000000c09d977223 */ /* 0x000fe4000001098d */
[----:B------:R-:W-:Y:S01]  /*6730*/  @P2 FADD.FTZ R142, R142, R155 ;  /* 0x0000009b8e8e2221 */ /* 0x000fe20000010000 */
[----:B------:R-:W-:Y:S01]  /*6740*/  ISETP.GE.AND P2, PT, R88, 0x4, PT ;  /* 0x000000045800780c */ /* 0x000fe20003f46270 */
[----:B------:R-:W-:Y:S02]  /*6750*/  FMUL.FTZ R188, R165, R188 ;  /* 0x000000bca5bc7220 */ /* 0x000fe40000410000 */
[----:B------:R-:W-:-:S02]  /*6760*/  FADD.FTZ R154, R162, R147 ;  /* 0x00000093a29a7221 */ /* 0x000fc40000010000 */
[----:B------:R-:W1:Y:S01]  /*6770*/  SHFL.UP PT, R147, R144, 0x4, RZ ;  /* 0x0480000090937989 */ /* 0x000e6200000e00ff */
[----:B------:R-:W-:Y:S02]  /*6780*/  FADD.FTZ R155, -R188, R151 ;  /* 0x00000097bc9b7221 */ /* 0x000fe40000010100 */
[C---:B------:R-:W-:Y:S01]  /*6790*/  FMUL.FTZ R141, R63.reuse, UR33 ;  /* 0x000000213f8d7c20 */ /* 0x040fe20008410000 */
[----:B------:R-:W2:Y:S01]  /*67a0*/  SHFL.UP PT, R151, R142, 0x4, RZ ;  /* 0x048000008e977989 */ /* 0x000ea200000e00ff */
[----:B------:R-:W-:Y:S02]  /*67b0*/  FMUL.FTZ R145, R63, UR32 ;  /* 0x000000203f917c20 */ /* 0x000fe40008410000 */
[----:B------:R-:W-:Y:S02]  /*67c0*/  FMUL.FTZ R156, R150, -R155 ;  /* 0x8000009b969c7220 */ /* 0x000fe40000410000 */
[----:B------:R-:W-:Y:S02]  /*67d0*/  FFMA.FTZ R152, R62, UR32, -R141 ;  /* 0x000000203e987c23 */ /* 0x000fe4000801088d */
[----:B------:R-:W-:-:S02]  /*67e0*/  FMUL.FTZ R176, R150, -R154 ;  /* 0x8000009a96b07220 */ /* 0x000fc40000410000 */
[----:B------:R-:W-:Y:S02]  /*67f0*/  FFMA.FTZ R180, R62, UR33, R145 ;  /* 0x000000213eb47c23 */ /* 0x000fe40008010091 */
[----:B------:R-:W-:Y:S02]  /*6800*/  FFMA.FTZ R141, R153, R154, -R156 ;  /* 0x0000009a998d7223 */ /* 0x000fe4000001089c */
[----:B------:R-:W-:Y:S02]  /*6810*/  FMUL.FTZ R152, R169, R152 ;  /* 0x00000098a9987220 */ /* 0x000fe40000410000 */
[----:B------:R-:W-:Y:S02]  /*6820*/  FFMA.FTZ R155, R153, R155, R176 ;  /* 0x0000009b999b7223 */ /* 0x000fe400000100b0 */
        /* <DEDUP_REMOVED lines=8> */
[----:B------:R-:W-:Y:S02]  /*68b0*/  FFMA.FTZ R176, R187, R154, -R141 ;  /* 0x0000009abbb07223 */ /* 0x000fe4000001088d */
[CC--:B--2---:R-:W-:Y:S02]  /*68c0*/  FMUL.FTZ R154, R148.reuse, R151.reuse ;  /* 0x00000097949a7220 */ /* 0x0c4fe40000410000 */
[CC--:B------:R-:W-:Y:S02]  /*68d0*/  FMUL.FTZ R141, R148.reuse, R146.reuse ;  /* 0x00000092948d7220 */ /* 0x0c0fe40000410000 */
[C---:B------:R-:W-:Y:S02]  /*68e0*/  FFMA.FTZ R155, R143.reuse, R146, R145 ;  /* 0x000000928f9b7223 */ /* 0x040fe40000010091 */
[----:B------:R-:W-:Y:S02]  /*68f0*/  FFMA.FTZ R151, R143, R151, R156 ;  /* 0x000000978f977223 */ /* 0x000fe4000001009c */
[----:B------:R-:W-:Y:S01]  /*6900*/  FMUL.FTZ R145, R61, UR32 ;  /* 0x000000203d917c20 */ /* 0x000fe20008410000 */
[----:B------:R-:W-:Y:S01]  /*6910*/  FSEL R148, R148, R155, !P2 ;  /* 0x0000009b94947208 */ /* 0x000fe20005000000 */
[----:B------:R-:W-:-:S02]  /*6920*/  FFMA.FTZ R147, R143, R147, -R154 ;  /* 0x000000938f937223 */ /* 0x000fc4000001089a */
[----:B------:R-:W-:Y:S02]  /*6930*/  @P2 FFMA.FTZ R143, R143, R140, -R141 ;  /* 0x0000008c8f8f2223 */ /* 0x000fe4000001088d */
[----:B------:R-:W-:Y:S01]  /*6940*/  FMUL.FTZ R141, R61, UR33 ;  /* 0x000000213d8d7c20 */ /* 0x000fe20008410000 */
[----:B------:R-:W-:Y:S01]  /*6950*/  SHFL.UP PT, R146, R148, 0x8, RZ ;  /* 0x0500000094927989 */ /* 0x000fe200000e00ff */
[----:B------:R-:W-:Y:S02]  /*6960*/  @P2 FADD.FTZ R142, R142, R151 ;  /* 0x000000978e8e2221 */ /* 0x000fe40000010000 */
[----:B------:R-:W-:Y:S02]  /*6970*/  FADD.FTZ R151, R119, R119 ;  /* 0x0000007777977221 */ /* 0x000fe40000010000 */
[C---:B------:R-:W-:Y:S02]  /*6980*/  FFMA.FTZ R154, R60.reuse, UR33, R145 ;  /* 0x000000213c9a7c23 */ /* 0x040fe40008010091 */
[----:B------:R-:W-:-:S02]  /*6990*/  FFMA.FTZ R140, R60, UR32, -R141 ;  /* 0x000000203c8c7c23 */ /* 0x000fc4000801088d */
[----:B------:R-:W-:Y:S01]  /*69a0*/  @P2 FADD.FTZ R144, R144, R147 ;  /* 0x0000009390902221 */ /* 0x000fe20000010000 */
[----:B------:R-:W-:Y:S01]  /*69b0*/  ISETP.GE.AND P2, PT, R88, 0x8, PT ;  /* 0x000000085800780c */ /* 0x000fe20003f46270 */
[C---:B------:R-:W-:Y:S02]  /*69c0*/  FMUL.FTZ R154, R151.reuse, R154 ;  /* 0x0000009a979a7220 */ /* 0x040fe40000410000 */
[----:B------:R-:W-:Y:S01]  /*69d0*/  FMUL.FTZ R155, R151, R140 ;  /* 0x0000008c979b7220 */ /* 0x000fe20000410000 */
[----:B------:R-:W0:Y:S01]  /*69e0*/  SHFL.UP PT, R147, R144, 0x8, RZ ;  /* 0x0500000090937989 */ /* 0x000e2200000e00ff */
[----:B------:R-:W-:Y:S02]  /*69f0*/  FADD.FTZ R177, -R154, R163 ;  /* 0x000000a39ab17221 */ /* 0x000fe40000010100 */
[C---:B------:R-:W-:Y:S01]  /*6a00*/  FMUL.FTZ R141, R59.reuse, UR33 ;  /* 0x000000213b8d7c20 */ /* 0x040fe20008410000 */
[----:B------:R-:W1:Y:S01]  /*6a10*/  SHFL.UP PT, R140, R143, 0x8, RZ ;  /* 0x050000008f8c7989 */ /* 0x000e6200000e00ff */
[----:B------:R-:W-:-:S02]  /*6a20*/  FMUL.FTZ R145, R59, UR32 ;  /* 0x000000203b917c20 */ /* 0x000fc40008410000 */
[----:B------:R-:W-:Y:S01]  /*6a30*/  FADD.FTZ R176, R155, R176 ;  /* 0x000000b09bb07221 */ /* 0x000fe20000010000 */
[----:B------:R-:W2:Y:S01]  /*6a40*/  SHFL.UP PT, R163, R142, 0x8, RZ ;  /* 0x050000008ea37989 */ /* 0x000ea200000e00ff */
        /* <DEDUP_REMOVED lines=17> */
[CC--:B--2---:R-:W-:Y:S02]  /*6b60*/  FMUL.FTZ R176, R148.reuse, R163.reuse ;  /* 0x000000a394b07220 */ /* 0x0c4fe40000410000 */
[CC--:B------:R-:W-:Y:S02]  /*6b70*/  FMUL.FTZ R141, R148.reuse, R146.reuse ;  /* 0x00000092948d7220 */ /* 0x0c0fe40000410000 */
[C---:B------:R-:W-:Y:S02]  /*6b80*/  FFMA.FTZ R163, R143.reuse, R163, R178 ;  /* 0x000000a38fa37223 */ /* 0x040fe400000100b2 */
[C---:B------:R-:W-:Y:S02]  /*6b90*/  FFMA.FTZ R177, R143.reuse, R146, R145 ;  /* 0x000000928fb17223 */ /* 0x040fe40000010091 */
[C---:B------:R-:W-:Y:S02]  /*6ba0*/  FFMA.FTZ R147, R143.reuse, R147, -R176 ;  /* 0x000000938f937223 */ /* 0x040fe400000108b0 */
[----:B------:R-:W-:Y:S01]  /*6bb0*/  @P2 FFMA.FTZ R143, R143, R140, -R141 ;  /* 0x0000008c8f8f2223 */ /* 0x000fe2000001088d */
[----:B------:R-:W-:Y:S01]  /*6bc0*/  FSEL R177, R148, R177, !P2 ;  /* 0x000000b194b17208 */ /* 0x000fe20005000000 */
[----:B------:R-:W-:-:S02]  /*6bd0*/  FMUL.FTZ R145, R57, UR32 ;  /* 0x0000002039917c20 */ /* 0x000fc40008410000 */
[----:B------:R-:W-:Y:S02]  /*6be0*/  FMUL.FTZ R141, R57, UR33 ;  /* 0x00000021398d7c20 */ /* 0x000fe40008410000 */
[C---:B------:R-:W-:Y:S01]  /*6bf0*/  FFMA.FTZ R140, R56.reuse, UR33, R145 ;  /* 0x00000021388c7c23 */ /* 0x040fe20008010091 */
[----:B------:R-:W-:Y:S01]  /*6c00*/  SHFL.UP PT, R146, R177, 0x10, RZ ;  /* 0x06000000b1927989 */ /* 0x000fe200000e00ff */
[----:B------:R-:W-:Y:S02]  /*6c10*/  FFMA.FTZ R182, R56, UR32, -R141 ;  /* 0x0000002038b67c23 */ /* 0x000fe4000801088d */
[----:B------:R-:W-:Y:S02]  /*6c20*/  @P2 FADD.FTZ R142, R142, R163 ;  /* 0x000000a38e8e2221 */ /* 0x000fe40000010000 */
[----:B------:R-:W-:Y:S01]  /*6c30*/  @P2 FADD.FTZ R144, R144, R147 ;  /* 0x0000009390902221 */ /* 0x000fe20000010000 */
[----:B------:R-:W-:Y:S01]  /*6c40*/  ISETP.GE.AND P2, PT, R88, 0x10, PT ;  /* 0x000000105800780c */ /* 0x000fe20003f46270 */
[C---:B------:R-:W-:Y:S01]  /*6c50*/  FMUL.FTZ R179, R191.reuse, R140 ;  /* 0x0000008cbfb37220 */ /* 0x040fe20000410000 */
[----:B------:R-:W-:Y:S01]  /*6c60*/  SHFL.UP PT, R176, R142, 0x10, RZ ;  /* 0x060000008eb07989 */ /* 0x000fe200000e00ff */
[----:B------:R-:W-:-:S02]  /*6c70*/  FMUL.FTZ R182, R191, R182 ;  /* 0x000000b6bfb67220 */ /* 0x000fc40000410000 */
[----:B------:R-:W-:Y:S01]  /*6c80*/  FADD.FTZ R147, -R179, R194 ;  /* 0x000000c2b3937221 */ /* 0x000fe20000010100 */
[----:B------:R-:W0:Y:S01]  /*6c90*/  SHFL.UP PT, R140, R143, 0x10, RZ ;  /* 0x060000008f8c7989 */ /* 0x000e2200000e00ff */
[C---:B------:R-:W-:Y:S02]  /*6ca0*/  FMUL.FTZ R145, R55.reuse, UR32 ;  /* 0x0000002037917c20 */ /* 0x040fe40008410000 */
[----:B------:R-:W-:Y:S01]  /*6cb0*/  FADD.FTZ R193, R182, R193 ;  /* 0x000000c1b6c17221 */ /* 0x000fe20000010000 */
[----:B------:R-:W1:Y:S01]  /*6cc0*/  SHFL.UP PT, R148, R144, 0x10, RZ ;  /* 0x0600000090947989 */ /* 0x000e6200000e00ff */
[----:B------:R-:W-:Y:S02]  /*6cd0*/  FMUL.FTZ R141, R55, UR33 ;  /* 0x00000021378d7c20 */ /* 0x000fe40008410000 */
[C---:B------:R-:W-:Y:S02]  /*6ce0*/  FMUL.FTZ R163, R164.reuse, -R147 ;  /* 0x80000093a4a37220 */ /* 0x040fe40000410000 */
[----:B------:R-:W-:-:S02]  /*6cf0*/  FMUL.FTZ R178, R164, -R193 ;  /* 0x800000c1a4b27220 */ /* 0x000fc40000410000 */
[C---:B------:R-:W-:Y:S02]  /*6d00*/  FFMA.FTZ R145, R54.reuse, UR33, R145 ;  /* 0x0000002136917c23 */ /* 0x040fe40008010091 */
[----:B------:R-:W-:Y:S02]  /*6d10*/  FFMA.FTZ R141, R54, UR32, -R141 ;  /* 0x00000020368d7c23 */ /* 0x000fe4000801088d */
[C---:B------:R-:W-:Y:S02]  /*6d20*/  FFMA.FTZ R193, R170.reuse, R193, -R163 ;  /* 0x000000c1aac17223 */ /* 0x040fe400000108a3 */
        /* <DEDUP_REMOVED lines=10> */
[C---:B------:R-:W-:Y:S02]  /*6dd0*/  FMUL.FTZ R147, R177.reuse, R176 ;  /* 0x000000b0b1937220 */ /* 0x040fe40000410000 */
[C---:B-1----:R-:W-:Y:S02]  /*6de0*/  FMUL.FTZ R193, R177.reuse, R148 ;  /* 0x00000094b1c17220 */ /* 0x042fe40000410000 */
[-C--:B------:R-:W-:Y:S02]  /*6df0*/  FMUL.FTZ R141, R177, R146.reuse ;  /* 0x00000092b18d7220 */ /* 0x080fe40000410000 */
[----:B------:R-:W-:Y:S02]  /*6e00*/  FFMA.FTZ R194, R143, R146, R145 ;  /* 0x000000928fc27223 */ /* 0x000fe40000010091 */
[----:B------:R-:W-:-:S02]  /*6e10*/  FMUL.FTZ R145, R53, UR32 ;  /* 0x0000002035917c20 */ /* 0x000fc40008410000 */
[----:B------:R-:W-:Y:S01]  /*6e20*/  FFMA.FTZ R147, R143, R148, -R147 ;  /* 0x000000948f937223 */ /* 0x000fe20000010893 */
[----:B------:R-:W-:Y:S01]  /*6e30*/  FSEL R194, R177, R194, !P2 ;  /* 0x000000c2b1c27208 */ /* 0x000fe20005000000 */
[C---:B------:R-:W-:Y:S02]  /*6e40*/  FFMA.FTZ R193, R143.reuse, R176, R193 ;  /* 0x000000b08fc17223 */ /* 0x040fe400000100c1 */
[----:B------:R-:W-:Y:S02]  /*6e50*/  @P2 FFMA.FTZ R143, R143, R140, -R141 ;  /* 0x0000008c8f8f2223 */ /* 0x000fe4000001088d */
[----:B------:R-:W-:Y:S01]  /*6e60*/  FMUL.FTZ R141, R53, UR33 ;  /* 0x00000021358d7c20 */ /* 0x000fe20008410000 */
[----:B------:R-:W0:Y:S01]  /*6e70*/  SHFL.UP PT, R194, R194, 0x1, RZ ;  /* 0x04200000c2c27989 */ /* 0x000e2200000e00ff */
[C---:B------:R-:W-:Y:S02]  /*6e80*/  FFMA.FTZ R146, R52.reuse, UR33, R145 ;  /* 0x0000002134927c23 */ /* 0x040fe40008010091 */
[----:B------:R-:W-:Y:S01]  /*6e90*/  FFMA.FTZ R140, R52, UR32, -R141 ;  /* 0x00000020348c7c23 */ /* 0x000fe2000801088d */
[----:B------:R-:W1:Y:S01]  /*6ea0*/  SHFL.UP PT, R143, R143, 0x1, RZ ;  /* 0x042000008f8f7989 */ /* 0x000e6200000e00ff */
[----:B------:R-:W-:-:S02]  /*6eb0*/  FMUL.FTZ R177, R223, R146 ;  /* 0x00000092dfb17220 */ /* 0x000fc40000410000 */
[----:B------:R-:W-:Y:S02]  /*6ec0*/  FMUL.FTZ R201, R223, R140 ;  /* 0x0000008cdfc97220 */ /* 0x000fe40000410000 */
[----:B------:R-:W-:Y:S02]  /*6ed0*/  FADD.FTZ R200, -R177, R200 ;  /* 0x000000c8b1c87221 */ /* 0x000fe40000010100 */
[----:B------:R-:W-:Y:S02]  /*6ee0*/  FADD.FTZ R198, R201, R198 ;  /* 0x000000c6c9c67221 */ /* 0x000fe40000010000 */
[----:B------:R-:W-:Y:S02]  /*6ef0*/  FMUL.FTZ R140, R166, -R200 ;  /* 0x800000c8a68c7220 */ /* 0x000fe40000410000 */
[----:B------:R-:W-:Y:S02]  /*6f00*/  FMUL.FTZ R145, R71, UR32 ;  /* 0x0000002047917c20 */ /* 0x000fe40008410000 */
[----:B------:R-:W-:-:S02]  /*6f10*/  @P2 FADD.FTZ R144, R144, R147 ;  /* 0x0000009390902221 */ /* 0x000fc40000010000 */
[----:B------:R-:W-:Y:S02]  /*6f20*/  FMUL.FTZ R141, R71, UR33 ;  /* 0x00000021478d7c20 */ /* 0x000fe40008410000 */
[-C--:B------:R-:W-:Y:S02]  /*6f30*/  FFMA.FTZ R147, R175, R198.reuse, -R140 ;  /* 0x000000c6af937223 */ /* 0x080fe4000001088c */
[----:B------:R-:W-:Y:S01]  /*6f40*/  FMUL.FTZ R198, R166, -R198 ;  /* 0x800000c6a6c67220 */ /* 0x000fe20000410000 */
[----:B------:R-:W-:Y:S01]  /*6f50*/  SHFL.UP PT, R144, R144, 0x1, RZ ;  /* 0x0420000090907989 */ /* 0x000fe200000e00ff */
[----:B------:R-:W-:Y:S02]  /*6f60*/  FFMA.FTZ R145, R70, UR33, R145 ;  /* 0x0000002146917c23 */ /* 0x000fe40008010091 */
[----:B------:R-:W-:Y:S01]  /*6f70*/  @P2 FADD.FTZ R142, R142, R193 ;  /* 0x000000c18e8e2221 */ /* 0x000fe20000010000 */
[----:B------:R-:W-:Y:S01]  /*6f80*/  ISETP.GT.U32.AND P2, PT, R138, 0x17, PT ;  /* 0x000000178a00780c */ /* 0x000fe20003f44070 */
[----:B------:R-:W-:-:S02]  /*6f90*/  FFMA.FTZ R141, R70, UR32, -R141 ;  /* 0x00000020468d7c23 */ /* 0x000fc4000801088d */
[----:B------:R-:W-:Y:S02]  /*6fa0*/  FFMA.FTZ R87, R175, R200, R198 ;  /* 0x000000c8af577223 */ /* 0x000fe400000100c6 */
[C---:B------:R-:W-:Y:S01]  /*6fb0*/  FMUL.FTZ R200, R222.reuse, R145 ;  /* 0x00000091dec87220 */ /* 0x040fe20000410000 */
[----:B------:R-:W2:Y:S01]  /*6fc0*/  SHFL.UP PT, R142, R142, 0x1, RZ ;  /* 0x042000008e8e7989 */ /* 0x000ea200000e00ff */
[----:B------:R-:W-:Y:S02]  /*6fd0*/  FMUL.FTZ R198, R222, R141 ;  /* 0x0000008ddec67220 */ /* 0x000fe40000410000 */
[----:B------:R-:W-:Y:S02]  /*6fe0*/  FADD.FTZ R87, -R200, R87 ;  /* 0x00000057c8577221 */ /* 0x000fe40000010100 */
[----:B------:R-:W-:Y:S02]  /*6ff0*/  FADD.FTZ R147, R198, R147 ;  /* 0x00000093c6937221 */ /* 0x000fe40000010000 */
[----:B------:R-:W-:-:S02]  /*7000*/  FMUL.FTZ R140, R174, -R87 ;  /* 0x80000057ae8c7220 */ /* 0x000fc40000410000 */
[-C--:B------:R-:W-:Y:S02]  /*7010*/  FMUL.FTZ R146, R174, -R147.reuse ;  /* 0x80000093ae927220 */ /* 0x080fe40000410000 */
[C---:B------:R-:W-:Y:S02]  /*7020*/  FFMA.FTZ R140, R173.reuse, R147, -R140 ;  /* 0x00000093ad8c7223 */ /* 0x040fe4000001088c */
[----:B------:R-:W-:Y:S02]  /*7030*/  FFMA.FTZ R147, R173, R87, R146 ;  /* 0x00000057ad937223 */ /* 0x000fe40000010092 */
[C---:B------:R-:W-:Y:S02]  /*7040*/  FMUL.FTZ R141, R69.reuse, UR32 ;  /* 0x00000020458d7c20 */ /* 0x040fe40008410000 */
[----:B------:R-:W-:Y:S02]  /*7050*/  FMUL.FTZ R87, R69, UR33 ;  /* 0x0000002145577c20 */ /* 0x000fe40008410000 */
[----:B------:R-:W-:-:S02]  /*7060*/  FFMA.FTZ R141, R68, UR33, R141 ;  /* 0x00000021448d7c23 */ /* 0x000fc4000801008d */
[----:B0-----:R-:W-:Y:S02]  /*7070*/  FMUL.FTZ R86, R194, R197 ;  /* 0x000000c5c2567220 */ /* 0x001fe40000410000 */
[----:B------:R-:W-:Y:S02]  /*7080*/  FFMA.FTZ R87, R68, UR32, -R87 ;  /* 0x0000002044577c23 */ /* 0x000fe40008010857 */
[-C--:B------:R-:W-:Y:S02]  /*7090*/  FMUL.FTZ R194, R194, R202.reuse ;  /* 0x000000cac2c27220 */ /* 0x080fe40000410000 */
[C---:B------:R-:W-:Y:S02]  /*70a0*/  FMUL.FTZ R176, R218.reuse, R141 ;  /* 0x0000008ddab07220 */ /* 0x040fe40000410000 */
[----:B-1----:R-:W-:Y:S02]  /*70b0*/  FFMA.FTZ R145, R143, R202, -R86 ;  /* 0x000000ca8f917223 */ /* 0x002fe40000010856 */
[----:B------:R-:W-:-:S02]  /*70c0*/  FMUL.FTZ R199, R218, R87 ;  /* 0x00000057dac77220 */ /* 0x000fc40000410000 */
[----:B------:R-:W-:Y:S02]  /*70d0*/  FFMA.FTZ R143, R143, R197, R194 ;  /* 0x000000c58f8f7223 */ /* 0x000fe400000100c2 */
[----:B------:R-:W-:Y:S02]  /*70e0*/  FADD.FTZ R86, -R176, R147 ;  /* 0x00000093b0567221 */ /* 0x000fe40000010100 */
[----:B------:R-:W-:Y:S02]  /*70f0*/  FADD.FTZ R140, R199, R140 ;  /* 0x0000008cc78c7221 */ /* 0x000fe40000010000 */
[----:B--2---:R-:W-:Y:S01]  /*7100*/  @P1 FADD.FTZ R197, R142, R143 ;  /* 0x0000008f8ec51221 */ /* 0x004fe20000010000 */
[----:B------:R-:W-:Y:S01]  /*7110*/  MOV R142, UR29 ;  /* 0x0000001d008e7c02 */ /* 0x000fe20008000f00 */
[C---:B------:R-:W-:Y:S02]  /*7120*/  FMUL.FTZ R87, R125.reuse, -R86 ;  /* 0x800000567d577220 */ /* 0x040fe40000410000 */
[-C--:B------:R-:W-:Y:S01]  /*7130*/  FMUL.FTZ R141, R125, -R140.reuse ;  /* 0x8000008c7d8d7220 */ /* 0x080fe20000410000 */
[----:B------:R-:W-:Y:S01]  /*7140*/  ISETP.GE.OR P0, PT, R142, c[0x0][0x174], P0 ;  /* 0x00005d008e007a0c */ /* 0x000fe20000706670 */
[----:B------:R-:W-:Y:S01]  /*7150*/  @P1 FADD.FTZ R202, R144, R145 ;  /* 0x0000009190ca1221 */ /* 0x000fe20000010000 */
[----:B------:R-:W-:Y:S01]  /*7160*/  ISETP.GT.U32.AND P1, PT, R138, 0xf, PT ;  /* 0x0000000f8a00780c */ /* 0x000fe20003f24070 */
[----:B------:R-:W-:-:S02]  /*7170*/  FFMA.FTZ R142, R127, R140, -R87 ;  /* 0x0000008c7f8e7223 */ /* 0x000fc40000010857 */
[----:B------:R-:W-:Y:S02]  /*7180*/  FFMA.FTZ R143, R127, R86, R141 ;  /* 0x000000567f8f7223 */ /* 0x000fe4000001008d */
[C---:B------:R-:W-:Y:S02]  /*7190*/  FMUL.FTZ R87, R75.reuse, UR33 ;  /* 0x000000214b577c20 */ /* 0x040fe40008410000 */
[----:B------:R-:W-:Y:S02]  /*71a0*/  FMUL.FTZ R141, R75, UR32 ;  /* 0x000000204b8d7c20 */ /* 0x000fe40008410000 */
[C---:B------:R-:W-:Y:S02]  /*71b0*/  FMUL.FTZ R138, R157.reuse, -R2 ;  /* 0x800000029d8a7220 */ /* 0x040fe40000410000 */
[----:B------:R-:W-:Y:S02]  /*71c0*/  FMUL.FTZ R86, R157, R3 ;  /* 0x000000039d567220 */ /* 0x000fe40000410000 */
[----:B------:R-:W-:-:S02]  /*71d0*/  FFMA.FTZ R87, R74, UR32, -R87 ;  /* 0x000000204a577c23 */ /* 0x000fc40008010857 */
[----:B------:R-:W-:Y:S02]  /*71e0*/  FFMA.FTZ R141, R74, UR33, R141 ;  /* 0x000000214a8d7c23 */ /* 0x000fe4000801008d */
[C---:B------:R-:W-:Y:S02]  /*71f0*/  FFMA.FTZ R138, R185.reuse, -R3, R138 ;  /* 0x80000003b98a7223 */ /* 0x040fe4000001008a */
[----:B------:R-:W-:Y:S02]  /*7200*/  FFMA.FTZ R86, R185, R2, -R86 ;  /* 0x00000002b9567223 */ /* 0x000fe40000010856 */
[C---:B------:R-:W-:Y:S02]  /*7210*/  FMUL.FTZ R147, R214.reuse, R87 ;  /* 0x00000057d6937220 */ /* 0x040fe40000410000 */
[----:B------:R-:W-:Y:S02]  /*7220*/  FMUL.FTZ R148, R214, R141 ;  /* 0x0000008dd6947220 */ /* 0x000fe40000410000 */
[----:B------:R-:W-:-:S02]  /*7230*/  FMUL.FTZ R87, R150, -R138 ;  /* 0x8000008a96577220 */ /* 0x000fc40000410000 */
[-C--:B------:R-:W-:Y:S02]  /*7240*/  FMUL.FTZ R140, R150, -R86.reuse ;  /* 0x80000056968c7220 */ /* 0x080fe40000410000 */
        /* <DEDUP_REMOVED lines=9> */
[C---:B------:R-:W-:Y:S02]  /*72e0*/  FFMA.FTZ R140, R187.reuse, R140, R141 ;  /* 0x0000008cbb8c7223 */ /* 0x040fe4000001008d */
[----:B------:R-:W-:-:S02]  /*72f0*/  FFMA.FTZ R138, R187, R86, -R87 ;  /* 0x00000056bb8a7223 */ /* 0x000fc40000010857 */
[----:B------:R-:W-:Y:S02]  /*7300*/  FFMA.FTZ R193, R129, R143, R146 ;  /* 0x0000008f81c17223 */ /* 0x000fe40000010092 */
[C---:B------:R-:W-:Y:S02]  /*7310*/  FMUL.FTZ R87, R73.reuse, UR33 ;  /* 0x0000002149577c20 */ /* 0x040fe40008410000 */
[C---:B------:R-:W-:Y:S02]  /*7320*/  FMUL.FTZ R142, R172.reuse, -R140 ;  /* 0x8000008cac8e7220 */ /* 0x040fe40000410000 */
[----:B------:R-:W-:Y:S02]  /*7330*/  FMUL.FTZ R143, R172, -R138 ;  /* 0x8000008aac8f7220 */ /* 0x000fe40000410000 */
[----:B------:R-:W-:Y:S02]  /*7340*/  FMUL.FTZ R141, R73, UR32 ;  /* 0x00000020498d7c20 */ /* 0x000fe40008410000 */
[----:B------:R-:W-:-:S02]  /*7350*/  FFMA.FTZ R86, R72, UR32, -R87 ;  /* 0x0000002048567c23 */ /* 0x000fc40008010857 */
[C---:B------:R-:W-:Y:S02]  /*7360*/  FFMA.FTZ R142, R167.reuse, R138, -R142 ;  /* 0x0000008aa78e7223 */ /* 0x040fe4000001088e */
[----:B------:R-:W-:Y:S02]  /*7370*/  FFMA.FTZ R140, R167, R140, R143 ;  /* 0x0000008ca78c7223 */ /* 0x000fe4000001008f */
[----:B------:R-:W-:Y:S02]  /*7380*/  FFMA.FTZ R146, R72, UR33, R141 ;  /* 0x0000002148927c23 */ /* 0x000fe4000801008d */
[----:B------:R-:W-:Y:S02]  /*7390*/  FMUL.FTZ R145, R211, R86 ;  /* 0x00000056d3917220 */ /* 0x000fe40000410000 */
[C---:B------:R-:W-:Y:S02]  /*73a0*/  FMUL.FTZ R87, R181.reuse, -R142 ;  /* 0x8000008eb5577220 */ /* 0x040fe40000410000 */
[----:B------:R-:W-:-:S02]  /*73b0*/  FMUL.FTZ R86, R181, -R140 ;  /* 0x8000008cb5567220 */ /* 0x000fc40000410000 */
[----:B------:R-:W-:Y:S02]  /*73c0*/  FMUL.FTZ R146, R211, R146 ;  /* 0x00000092d3927220 */ /* 0x000fe40000410000 */
[----:B------:R-:W-:Y:S02]  /*73d0*/  FADD.FTZ R144, R145, R144 ;  /* 0x0000009091907221 */ /* 0x000fe40000010000 */
[C---:B------:R-:W-:Y:S02]  /*73e0*/  FFMA.FTZ R141, R183.reuse, R140, R87 ;  /* 0x0000008cb78d7223 */ /* 0x040fe40000010057 */
[----:B------:R-:W-:Y:S02]  /*73f0*/  FFMA.FTZ R87, R183, R142, -R86 ;  /* 0x0000008eb7577223 */ /* 0x000fe40000010856 */
[----:B------:R-:W-:Y:S02]  /*7400*/  FADD.FTZ R193, -R146, R193 ;  /* 0x000000c192c17221 */ /* 0x000fe40000010100 */
[----:B------:R-:W-:-:S02]  /*7410*/  FMUL.FTZ R194, R130, -R144 ;  /* 0x8000009082c27220 */ /* 0x000fc40000410000 */
[C---:B------:R-:W-:Y:S02]  /*7420*/  FMUL.FTZ R138, R164.reuse, -R87 ;  /* 0x80000057a48a7220 */ /* 0x040fe40000410000 */
[----:B------:R-:W-:Y:S02]  /*7430*/  FMUL.FTZ R86, R164, -R141 ;  /* 0x8000008da4567220 */ /* 0x000fe40000410000 */
[-C--:B------:R-:W-:Y:S02]  /*7440*/  FMUL.FTZ R140, R130, -R193.reuse ;  /* 0x800000c1828c7220 */ /* 0x080fe40000410000 */
[----:B------:R-:W-:Y:S02]  /*7450*/  FFMA.FTZ R203, R131, R193, R194 ;  /* 0x000000c183cb7223 */ /* 0x000fe400000100c2 */
[C---:B------:R-:W-:Y:S02]  /*7460*/  FFMA.FTZ R193, R170.reuse, R141, R138 ;  /* 0x0000008daac17223 */ /* 0x040fe4000001008a */
[----:B------:R-:W-:-:S02]  /*7470*/  FFMA.FTZ R143, R170, R87, -R86 ;  /* 0x00000057aa8f7223 */ /* 0x000fc40000010856 */
[C---:B------:R-:W-:Y:S02]  /*7480*/  FMUL.FTZ R138, R160.reuse, -R193 ;  /* 0x800000c1a08a7220 */ /* 0x040fe40000410000 */
[----:B------:R-:W-:Y:S02]  /*7490*/  FFMA.FTZ R142, R131, R144, -R140 ;  /* 0x00000090838e7223 */ /* 0x000fe4000001088c */
[C---:B------:R-:W-:Y:S02]  /*74a0*/  FMUL.FTZ R141, R79.reuse, UR32 ;  /* 0x000000204f8d7c20 */ /* 0x040fe40008410000 */
[----:B------:R-:W-:Y:S02]  /*74b0*/  FMUL.FTZ R87, R79, UR33 ;  /* 0x000000214f577c20 */ /* 0x000fe40008410000 */
[-C--:B------:R-:W-:Y:S02]  /*74c0*/  FMUL.FTZ R140, R160, -R143.reuse ;  /* 0x8000008fa08c7220 */ /* 0x080fe40000410000 */
[----:B------:R-:W-:-:S02]  /*74d0*/  FFMA.FTZ R138, R168, R143, -R138 ;  /* 0x0000008fa88a7223 */ /* 0x000fc4000001088a */
[C---:B------:R-:W-:Y:S02]  /*74e0*/  FFMA.FTZ R144, R78.reuse, UR33, R141 ;  /* 0x000000214e907c23 */ /* 0x040fe4000801008d */
[----:B------:R-:W-:Y:S02]  /*74f0*/  FFMA.FTZ R86, R78, UR32, -R87 ;  /* 0x000000204e567c23 */ /* 0x000fe40008010857 */
[----:B------:R-:W-:Y:S02]  /*7500*/  FFMA.FTZ R140, R168, R193, R140 ;  /* 0x000000c1a88c7223 */ /* 0x000fe4000001008c */
[----:B------:R-:W-:Y:S02]  /*7510*/  FMUL.FTZ R87, R166, -R138 ;  /* 0x8000008aa6577220 */ /* 0x000fe40000410000 */
[C---:B------:R-:W-:Y:S02]  /*7520*/  FMUL.FTZ R144, R209.reuse, R144 ;  /* 0x00000090d1907220 */ /* 0x040fe40000410000 */
[----:B------:R-:W-:-:S02]  /*7530*/  FMUL.FTZ R143, R209, R86 ;  /* 0x00000056d18f7220 */ /* 0x000fc40000410000 */
[-C--:B------:R-:W-:Y:S02]  /*7540*/  FMUL.FTZ R86, R166, -R140.reuse ;  /* 0x8000008ca6567220 */ /* 0x080fe40000410000 */
[C---:B------:R-:W-:Y:S02]  /*7550*/  FFMA.FTZ R87, R175.reuse, R140, R87 ;  /* 0x0000008caf577223 */ /* 0x040fe40000010057 */
[----:B------:R-:W-:Y:S02]  /*7560*/  FADD.FTZ R203, -R144, R203 ;  /* 0x000000cb90cb7221 */ /* 0x000fe40000010100 */
[----:B------:R-:W-:Y:S02]  /*7570*/  FFMA.FTZ R86, R175, R138, -R86 ;  /* 0x0000008aaf567223 */ /* 0x000fe40000010856 */
[----:B------:R-:W-:Y:S02]  /*7580*/  FMUL.FTZ R138, R174, -R87 ;  /* 0x80000057ae8a7220 */ /* 0x000fe40000410000 */
[----:B------:R-:W-:-:S02]  /*7590*/  FADD.FTZ R142, R143, R142 ;  /* 0x0000008e8f8e7221 */ /* 0x000fc40000010000 */
[----:B------:R-:W-:Y:S02]  /*75a0*/  FMUL.FTZ R141, R132, -R203 ;  /* 0x800000cb848d7220 */ /* 0x000fe40000410000 */
[-C--:B------:R-:W-:Y:S02]  /*75b0*/  FMUL.FTZ R140, R174, -R86.reuse ;  /* 0x80000056ae8c7220 */ /* 0x080fe40000410000 */
[----:B------:R-:W-:Y:S02]  /*75c0*/  FFMA.FTZ R138, R173, R86, -R138 ;  /* 0x00000056ad8a7223 */ /* 0x000fe4000001088a */
[-C--:B------:R-:W-:Y:S02]  /*75d0*/  FMUL.FTZ R208, R132, -R142.reuse ;  /* 0x8000008e84d07220 */ /* 0x080fe40000410000 */
[----:B------:R-:W-:Y:S02]  /*75e0*/  FFMA.FTZ R194, R133, R142, -R141 ;  /* 0x0000008e85c27223 */ /* 0x000fe4000001088d */
[----:B------:R-:W-:-:S02]  /*75f0*/  FFMA.FTZ R140, R173, R87, R140 ;  /* 0x00000057ad8c7223 */ /* 0x000fc4000001008c */
[C---:B------:R-:W-:Y:S02]  /*7600*/  FMUL.FTZ R141, R77.reuse, UR32 ;  /* 0x000000204d8d7c20 */ /* 0x040fe40008410000 */
[----:B------:R-:W-:Y:S02]  /*7610*/  FMUL.FTZ R87, R77, UR33 ;  /* 0x000000214d577c20 */ /* 0x000fe40008410000 */
[----:B------:R-:W-:Y:S02]  /*7620*/  FMUL.FTZ R142, R125, -R138 ;  /* 0x8000008a7d8e7220 */ /* 0x000fe40000410000 */
[----:B------:R-:W-:Y:S02]  /*7630*/  FFMA.FTZ R203, R133, R203, R208 ;  /* 0x000000cb85cb7223 */ /* 0x000fe400000100d0 */
[----:B------:R-:W-:Y:S02]  /*7640*/  FADD.FTZ R208, R121, R121 ;  /* 0x0000007979d07221 */ /* 0x000fe40000010000 */
[----:B------:R-:W-:-:S02]  /*7650*/  FFMA.FTZ R141, R76, UR33, R141 ;  /* 0x000000214c8d7c23 */ /* 0x000fc4000801008d */
[----:B------:R-:W-:Y:S02]  /*7660*/  FFMA.FTZ R87, R76, UR32, -R87 ;  /* 0x000000204c577c23 */ /* 0x000fe40008010857 */
[-C--:B------:R-:W-:Y:S02]  /*7670*/  FMUL.FTZ R86, R125, -R140.reuse ;  /* 0x8000008c7d567220 */ /* 0x080fe40000410000 */
[C---:B------:R-:W-:Y:S02]  /*7680*/  FFMA.FTZ R140, R127.reuse, R140, R142 ;  /* 0x0000008c7f8c7223 */ /* 0x040fe4000001008e */
[C---:B------:R-:W-:Y:S02]  /*7690*/  FMUL.FTZ R142, R208.reuse, R141 ;  /* 0x0000008dd08e7220 */ /* 0x040fe40000410000 */
[----:B------:R-:W-:Y:S02]  /*76a0*/  FMUL.FTZ R141, R208, R87 ;  /* 0x00000057d08d7220 */ /* 0x000fe40000410000 */
[----:B------:R-:W-:-:S02]  /*76b0*/  FFMA.FTZ R86, R127, R138, -R86 ;  /* 0x0000008a7f567223 */ /* 0x000fc40000010856 */
[----:B------:R-:W-:Y:S02]  /*76c0*/  FMUL.FTZ R87, R128, -R140 ;  /* 0x8000008c80577220 */ /* 0x000fe40000410000 */
[----:B------:R-:W-:Y:S02]  /*76d0*/  FADD.FTZ R203, -R142, R203 ;  /* 0x000000cb8ecb7221 */ /* 0x000fe40000010100 */
[-C--:B------:R-:W-:Y:S02]  /*76e0*/  FMUL.FTZ R138, R128, -R86.reuse ;  /* 0x80000056808a7220 */ /* 0x080fe40000410000 */
[----:B------:R-:W-:Y:S02]  /*76f0*/  FFMA.FTZ R86, R129, R86, -R87 ;  /* 0x0000005681567223 */ /* 0x000fe40000010857 */
[----:B------:R-:W-:Y:S02]  /*7700*/  FADD.FTZ R194, R141, R194 ;  /* 0x000000c28dc27221 */ /* 0x000fe40000010000 */
[----:B------:R-:W-:-:S02]  /*7710*/  FMUL.FTZ R193, R134, -R203 ;  /* 0x800000cb86c17220 */ /* 0x000fc40000410000 */
[----:B------:R-:W-:Y:S02]  /*7720*/  FFMA.FTZ R138, R129, R140, R138 ;  /* 0x0000008c818a7223 */ /* 0x000fe4000001008a */
[----:B------:R-:W-:Y:S02]  /*7730*/  FMUL.FTZ R87, R130, -R86 ;  /* 0x8000005682577220 */ /* 0x000fe40000410000 */
[-C--:B------:R-:W-:Y:S02]  /*7740*/  FMUL.FTZ R220, R134, -R194.reuse ;  /* 0x800000c286dc7220 */ /* 0x080fe40000410000 */
[----:B------:R-:W-:Y:S02]  /*7750*/  FFMA.FTZ R213, R135, R194, -R193 ;  /* 0x000000c287d57223 */ /* 0x000fe400000108c1 */
[----:B------:R-:W-:Y:S02]  /*7760*/  FFMA.FTZ R194, R131, R138, R87 ;  /* 0x0000008a83c27223 */ /* 0x000fe40000010057 */
[----:B------:R-:W-:-:S02]  /*7770*/  FMUL.FTZ R193, R83, UR32 ;  /* 0x0000002053c17c20 */ /* 0x000fc40008410000 */
[----:B------:R-:W-:Y:S02]  /*7780*/  FMUL.FTZ R138, R130, -R138 ;  /* 0x8000008a828a7220 */ /* 0x000fe40000410000 */
[----:B------:R-:W-:Y:S02]  /*7790*/  FMUL.FTZ R87, R83, UR33 ;  /* 0x0000002153577c20 */ /* 0x000fe40008410000 */
[----:B------:R-:W-:Y:S02]  /*77a0*/  FFMA.FTZ R140, R82, UR33, R193 ;  /* 0x00000021528c7c23 */ /* 0x000fe400080100c1 */
[----:B------:R-:W-:Y:S02]  /*77b0*/  FFMA.FTZ R86, R131, R86, -R138 ;  /* 0x0000005683567223 */ /* 0x000fe4000001088a */
[----:B------:R-:W-:Y:S02]  /*77c0*/  FMUL.FTZ R193, R132, -R194 ;  /* 0x800000c284c17220 */ /* 0x000fe40000410000 */
[----:B------:R-:W-:-:S02]  /*77d0*/  FFMA.FTZ R138, R82, UR32, -R87 ;  /* 0x00000020528a7c23 */ /* 0x000fc40008010857 */
[-C--:B------:R-:W-:Y:S02]  /*77e0*/  FMUL.FTZ R87, R132, -R86.reuse ;  /* 0x8000005684577220 */ /* 0x080fe40000410000 */
[----:B------:R-:W-:Y:S02]  /*77f0*/  FFMA.FTZ R193, R133, R86, -R193 ;  /* 0x0000005685c17223 */ /* 0x000fe400000108c1 */
[----:B------:R-:W-:Y:S02]  /*7800*/  FFMA.FTZ R203, R135, R203, R220 ;  /* 0x000000cb87cb7223 */ /* 0x000fe400000100dc */
[C---:B------:R-:W-:Y:S02]  /*7810*/  FMUL.FTZ R140, R205.reuse, R140 ;  /* 0x0000008ccd8c7220 */ /* 0x040fe40000410000 */
[----:B------:R-:W-:Y:S02]  /*7820*/  FMUL.FTZ R138, R205, R138 ;  /* 0x0000008acd8a7220 */ /* 0x000fe40000410000 */
[----:B------:R-:W-:-:S02]  /*7830*/  FFMA.FTZ R87, R133, R194, R87 ;  /* 0x000000c285577223 */ /* 0x000fc40000010057 */
[----:B------:R-:W-:Y:S02]  /*7840*/  FMUL.FTZ R194, R134, -R193 ;  /* 0x800000c186c27220 */ /* 0x000fe40000410000 */
[----:B------:R-:W-:Y:S02]  /*7850*/  FADD.FTZ R217, -R140, R203 ;  /* 0x000000cb8cd97221 */ /* 0x000fe40000010100 */
[----:B------:R-:W-:Y:S02]  /*7860*/  FADD.FTZ R213, R138, R213 ;  /* 0x000000d58ad57221 */ /* 0x000fe40000010000 */
[-C--:B------:R-:W-:Y:S02]  /*7870*/  FMUL.FTZ R86, R134, -R87.reuse ;  /* 0x8000005786567220 */ /* 0x080fe40000410000 */
[----:B------:R-:W-:Y:S02]  /*7880*/  FFMA.FTZ R203, R135, R87, R194 ;  /* 0x0000005787cb7223 */ /* 0x000fe400000100c2 */
[----:B------:R-:W-:-:S02]  /*7890*/  FMUL.FTZ R228, R136, -R213 ;  /* 0x800000d588e47220 */ /* 0x000fc40000410000 */
[C---:B------:R-:W-:Y:S02]  /*78a0*/  FMUL.FTZ R220, R136.reuse, -R217 ;  /* 0x800000d988dc7220 */ /* 0x040fe40000410000 */
[----:B------:R-:W-:Y:S02]  /*78b0*/  FFMA.FTZ R86, R135, R193, -R86 ;  /* 0x000000c187567223 */ /* 0x000fe40000010856 */
[----:B------:R-:W-:Y:S02]  /*78c0*/  FMUL.FTZ R194, R136, -R203 ;  /* 0x800000cb88c27220 */ /* 0x000fe40000410000 */
[C---:B------:R-:W-:Y:S02]  /*78d0*/  FMUL.FTZ R87, R81.reuse, UR33 ;  /* 0x0000002151577c20 */ /* 0x040fe40008410000 */
[----:B------:R-:W-:Y:S02]  /*78e0*/  FMUL.FTZ R193, R81, UR32 ;  /* 0x0000002051c17c20 */ /* 0x000fe40008410000 */
[----:B------:R-:W-:-:S02]  /*78f0*/  FFMA.FTZ R217, R137, R217, R228 ;  /* 0x000000d989d97223 */ /* 0x000fc400000100e4 */
[C---:B------:R-:W-:Y:S02]  /*7900*/  FFMA.FTZ R230, R137.reuse, R213, -R220 ;  /* 0x000000d589e67223 */ /* 0x040fe400000108dc */
[-C--:B------:R-:W-:Y:S02]  /*7910*/  FFMA.FTZ R194, R137, R86.reuse, -R194 ;  /* 0x0000005689c27223 */ /* 0x080fe400000108c2 */
[----:B------:R-:W-:Y:S02]  /*7920*/  FMUL.FTZ R228, R136, -R86 ;  /* 0x8000005688e47220 */ /* 0x000fe40000410000 */
[----:B------:R-:W-:Y:S02]  /*7930*/  FADD.FTZ R213, R118, R118 ;  /* 0x0000007676d57221 */ /* 0x000fe40000010000 */
[C---:B------:R-:W-:Y:S02]  /*7940*/  FFMA.FTZ R86, R80.reuse, UR32, -R87 ;  /* 0x0000002050567c23 */ /* 0x040fe40008010857 */
[----:B------:R-:W-:-:S02]  /*7950*/  FFMA.FTZ R220, R80, UR33, R193 ;  /* 0x0000002150dc7c23 */ /* 0x000fc400080100c1 */
[----:B------:R-:W-:Y:S02]  /*7960*/  FFMA.FTZ R193, R137, R203, R228 ;  /* 0x000000cb89c17223 */ /* 0x000fe400000100e4 */
[----:B------:R-:W-:Y:S02]  /*7970*/  FMUL.FTZ R203, R85, R197 ;  /* 0x000000c555cb7220 */ /* 0x000fe40000410000 */
[C---:B------:R-:W-:Y:S01]  /*7980*/  FMUL.FTZ R87, R213.reuse, R86 ;  /* 0x00000056d5577220 */ /* 0x040fe20000410000 */
[----:B------:R0:W1:Y:S01]  /*7990*/  SHFL.DOWN PT, R232, R193, 0x1, 0x1f ;  /* 0x08201f00c1e87f89 */ /* 0x00006200000e0000 */
[----:B------:R-:W-:Y:S02]  /*79a0*/  FMUL.FTZ R86, R213, R220 ;  /* 0x000000dcd5567220 */ /* 0x000fe40000410000 */
[-C--:B------:R-:W-:Y:S02]  /*79b0*/  FMUL.FTZ R85, R85, R202.reuse ;  /* 0x000000ca55557220 */ /* 0x080fe40000410000 */
[----:B------:R-:W-:-:S02]  /*79c0*/  FFMA.FTZ R220, R84, R202, -R203 ;  /* 0x000000ca54dc7223 */ /* 0x000fc400000108cb */
        /* <DEDUP_REMOVED lines=8> */
[C---:B-1----:R-:W-:Y:S02]  /*7a50*/  FMUL.FTZ R85, R193.reuse, R232 ;  /* 0x000000e8c1557220 */ /* 0x042fe40000410000 */
[-C--:B---3--:R-:W-:Y:S02]  /*7a60*/  FMUL.FTZ R217, R193, R228.reuse ;  /* 0x000000e4c1d97220 */ /* 0x088fe40000410000 */
[----:B------:R-:W-:-:S02]  /*7a70*/  FFMA.FTZ R197, R194, R228, -R197 ;  /* 0x000000e4c2c57223 */ /* 0x000fc400000108c5 */
[-C--:B0-2---:R-:W-:Y:S02]  /*7a80*/  FMUL.FTZ R193, R193, R230.reuse ;  /* 0x000000e6c1c17220 */ /* 0x085fe40000410000 */
[C---:B------:R-:W-:Y:S02]  /*7a90*/  FFMA.FTZ R85, R194.reuse, R230, -R85 ;  /* 0x000000e6c2557223 */ /* 0x040fe40000010855 */
[C---:B------:R-:W-:Y:S02]  /*7aa0*/  FFMA.FTZ R228, R194.reuse, R234, R217 ;  /* 0x000000eac2e47223 */ /* 0x040fe400000100d9 */
[----:B------:R-:W-:Y:S01]  /*7ab0*/  FFMA.FTZ R193, R194, R232, R193 ;  /* 0x000000e8c2c17223 */ /* 0x000fe200000100c1 */
[----:B------:R-:W-:Y:S01]  /*7ac0*/  MOV R194, R85 ;  /* 0x0000005500c27202 */ /* 0x000fe20000000f00 */
[----:B------:R-:W-:Y:S02]  /*7ad0*/  FADD.FTZ R202, R202, R197 ;  /* 0x000000c5caca7221 */ /* 0x000fe40000010000 */
[----:B------:R-:W-:-:S02]  /*7ae0*/  FADD.FTZ R203, R203, R228 ;  /* 0x000000e4cbcb7221 */ /* 0x000fc40000010000 */
.L_x_10142:
[----:B------:R-:W-:Y:S05]  /*7af0*/  BSYNC B0 ;  /* 0x0000000000007941 */ /* 0x000fea0003800000 */
.L_x_10141:
[----:B------:R-:W-:Y:S01]  /*7b00*/  FADD.FTZ R85, R195, R220 ;  /* 0x000000dcc3557221 */ /* 0x000fe20000010000 */
[----:B--2---:R2:W0:Y:S01]  /*7b10*/  SHFL.DOWN PT, R230, R194, 0x2, 0x1f ;  /* 0x08401f00c2e67f89 */ /* 0x00442200000e0000 */
[----:B------:R-:W-:Y:S01]  /*7b20*/  FADD.FTZ R84, RZ, R84 ;  /* 0x00000054ff547221 */ /* 0x000fe20000010000 */
[----:B------:R-:W-:Y:S01]  /*7b30*/  BSSY B0, `(.L_x_10143) ;  /* 0x0000013000007945 */ /* 0x000fe20003800000 */
[C---:B------:R-:W-:Y:S01]  /*7b40*/  FMUL.FTZ R221, R81.reuse, R85 ;  /* 0x0000005551dd7220 */ /* 0x040fe20000410000 */
[----:B-1----:R2:W1:Y:S01]  /*7b50*/  SHFL.DOWN PT, R232, R193, 0x2, 0x1f ;  /* 0x08401f00c1e87f89 */ /* 0x00246200000e0000 */
[----:B------:R-:W-:-:S02]  /*7b60*/  FMUL.FTZ R217, R81, R84 ;  /* 0x0000005451d97220 */ /* 0x000fc40000410000 */
[----:B------:R-:W-:Y:S01]  /*7b70*/  FMUL.FTZ R220, R136, R84 ;  /* 0x0000005488dc7220 */ /* 0x000fe20000410000 */
[----:B---3--:R2:W3:Y:S04]  /*7b80*/  SHFL.DOWN PT, R228, R202, 0x2, 0x1f ;  /* 0x08401f00cae47f89 */ /* 0x0084e800000e0000 */
[----:B----4-:R2:W4:Y:S01]  /*7b90*/  SHFL.DOWN PT, R234, R203, 0x2, 0x1f ;  /* 0x08401f00cbea7f89 */ /* 0x01052200000e0000 */
[----:B------:R-:W-:Y:S05]  /*7ba0*/  @P4 BRA `(.L_x_10144) ;  /* 0x000000b000004947 */ /* 0x000fea0003800000 */
[C---:B----4-:R-:W-:Y:S02]  /*7bb0*/  FMUL.FTZ R195, R193.reuse, R234 ;  /* 0x000000eac1c37220 */ /* 0x050fe40000410000 */
[C---:B-1----:R-:W-:Y:S02]  /*7bc0*/  FMUL.FTZ R81, R193.reuse, R232 ;  /* 0x000000e8c1517220 */ /* 0x042fe40000410000 */
[----:B---3--:R-:W-:-:S02]  /*7bd0*/  FMUL.FTZ R197, R193, R228 ;  /* 0x000000e4c1c57220 */ /* 0x008fc40000410000 */
[C---:B------:R-:W-:Y:S02]  /*7be0*/  FFMA.FTZ R195, R194.reuse, R228, -R195 ;  /* 0x000000e4c2c37223 */ /* 0x040fe400000108c3 */
[-C--:B0-2---:R-:W-:Y:S02]  /*7bf0*/  FMUL.FTZ R193, R193, R230.reuse ;  /* 0x000000e6c1c17220 */ /* 0x085fe40000410000 */
[C---:B------:R-:W-:Y:S02]  /*7c00*/  FFMA.FTZ R81, R194.reuse, R230, -R81 ;  /* 0x000000e6c2517223 */ /* 0x040fe40000010851 */
[C---:B------:R-:W-:Y:S02]  /*7c10*/  FFMA.FTZ R228, R194.reuse, R234, R197 ;  /* 0x000000eac2e47223 */ /* 0x040fe400000100c5 */
[----:B------:R-:W-:Y:S01]  /*7c20*/  FFMA.FTZ R193, R194, R232, R193 ;  /* 0x000000e8c2c17223 */ /* 0x000fe200000100c1 */
[----:B------:R-:W-:Y:S01]  /*7c30*/  MOV R194, R81 ;  /* 0x0000005100c27202 */ /* 0x000fe20000000f00 */
[----:B------:R-:W-:-:S02]  /*7c40*/  FADD.FTZ R202, R202, R195 ;  /* 0x000000c3caca7221 */ /* 0x000fc40000010000 */
[----:B------:R-:W-:Y:S02]  /*7c50*/  FADD.FTZ R203, R203, R228 ;  /* 0x000000e4cbcb7221 */ /* 0x000fe40000010000 */
.L_x_10144:
[----:B------:R-:W-:Y:S05]  /*7c60*/  BSYNC B0 ;  /* 0x0000000000007941 */ /* 0x000fea0003800000 */
.L_x_10143:
[-C--:B------:R-:W-:Y:S01]  /*7c70*/  FFMA.FTZ R81, R137, R85.reuse, -R220 ;  /* 0x0000005589517223 */ /* 0x080fe200000108dc */
[----:B----4-:R4:W2:Y:S01]  /*7c80*/  SHFL.DOWN PT, R234, R193, 0x4, 0x1f ;  /* 0x08801f00c1ea7f89 */ /* 0x0108a200000e0000 */
[CC--:B---3--:R-:W-:Y:S01]  /*7c90*/  FFMA.FTZ R228, R80.reuse, R85.reuse, -R217 ;  /* 0x0000005550e47223 */ /* 0x0c8fe200000108d9 */
[----:B------:R-:W-:Y:S01]  /*7ca0*/  BSSY B0, `(.L_x_10145) ;  /* 0x000001e000007945 */ /* 0x000fe20003800000 */
[----:B0-----:R-:W-:Y:S01]  /*7cb0*/  FFMA.FTZ R230, R80, R84, R221 ;  /* 0x0000005450e67223 */ /* 0x001fe200000100dd */
[----:B------:R4:W0:Y:S01]  /*7cc0*/  SHFL.DOWN PT, R236, R203, 0x4, 0x1f ;  /* 0x08801f00cbec7f89 */ /* 0x00082200000e0000 */
[C---:B------:R-:W-:Y:S02]  /*7cd0*/  FMUL.FTZ R220, R84.reuse, UR33 ;  /* 0x0000002154dc7c20 */ /* 0x040fe40008410000 */
[----:B-1----:R-:W-:Y:S02]  /*7ce0*/  FMUL.FTZ R232, R84, UR32 ;  /* 0x0000002054e87c20 */ /* 0x002fe40008410000 */
[----:B------:R-:W-:-:S02]  /*7cf0*/  FMUL.FTZ R80, R136, R85 ;  /* 0x0000005588507220 */ /* 0x000fc40000410000 */
[C---:B------:R-:W-:Y:S02]  /*7d00*/  FFMA.FTZ R220, R85.reuse, UR32, -R220 ;  /* 0x0000002055dc7c23 */ /* 0x040fe400080108dc */
[----:B------:R-:W-:Y:S02]  /*7d10*/  FFMA.FTZ R232, R85, UR33, R232 ;  /* 0x0000002155e87c23 */ /* 0x000fe400080100e8 */
[----:B------:R-:W-:Y:S02]  /*7d20*/  FFMA.FTZ R80, R137, R84, R80 ;  /* 0x0000005489507223 */ /* 0x000fe40000010050 */
[C---:B------:R-:W-:Y:S02]  /*7d30*/  FMUL.FTZ R197, R213.reuse, R220 ;  /* 0x000000dcd5c57220 */ /* 0x040fe40000410000 */
[----:B------:R-:W-:Y:S01]  /*7d40*/  FFMA.FTZ R195, -R213, R232, -RZ ;  /* 0x000000e8d5c37223 */ /* 0x000fe200000109ff */
[----:B------:R4:W1:Y:S01]  /*7d50*/  SHFL.DOWN PT, R220, R202, 0x4, 0x1f ;  /* 0x08801f00cadc7f89 */ /* 0x00086200000e0000 */
[----:B------:R-:W-:-:S02]  /*7d60*/  FADD.FTZ R80, RZ, R80 ;  /* 0x00000050ff507221 */ /* 0x000fc40000010000 */
[----:B------:R-:W-:Y:S01]  /*7d70*/  FADD.FTZ R196, R196, R81 ;  /* 0x00000051c4c47221 */ /* 0x000fe20000010000 */
[----:B------:R4:W3:Y:S01]  /*7d80*/  SHFL.DOWN PT, R232, R194, 0x4, 0x1f ;  /* 0x08801f00c2e87f89 */ /* 0x0008e200000e0000 */
[C---:B------:R-:W-:Y:S02]  /*7d90*/  FFMA.FTZ R228, R213.reuse, R228, RZ ;  /* 0x000000e4d5e47223 */ /* 0x040fe400000100ff */
[----:B------:R-:W-:Y:S02]  /*7da0*/  FFMA.FTZ R230, -R213, R230, RZ ;  /* 0x000000e6d5e67223 */ /* 0x000fe400000101ff */
[----:B------:R-:W-:Y:S01]  /*7db0*/  FMUL.FTZ R81, R134, R80 ;  /* 0x0000005086517220 */ /* 0x000fe20000410000 */
[----:B------:R-:W-:Y:S05]  /*7dc0*/  @P3 BRA `(.L_x_10146) ;  /* 0x000000b000003947 */ /* 0x000fea0003800000 */
[C---:B0-2---:R-:W-:Y:S02]  /*7dd0*/  FMUL.FTZ R217, R193.reuse, R236 ;  /* 0x000000ecc1d97220 */ /* 0x045fe40000410000 */
[C---:B------:R-:W-:Y:S02]  /*7de0*/  FMUL.FTZ R213, R193.reuse, R234 ;  /* 0x000000eac1d57220 */ /* 0x040fe40000410000 */
        /* <DEDUP_REMOVED lines=9> */
.L_x_10146:
[----:B0-2---:R-:W-:Y:S05]  /*7e80*/  BSYNC B0 ;  /* 0x0000000000007941 */ /* 0x005fea0003800000 */
.L_x_10145:
[C---:B------:R-:W-:Y:S01]  /*7e90*/  FMUL.FTZ R213, R83.reuse, R80 ;  /* 0x0000005053d57220 */ /* 0x040fe20000410000 */
[----:B---3--:R0:W2:Y:S01]  /*7ea0*/  SHFL.DOWN PT, R232, R193, 0x8, 0x1f ;  /* 0x09001f00c1e87f89 */ /* 0x0080a200000e0000 */
[-C--:B------:R-:W-:Y:S01]  /*7eb0*/  FMUL.FTZ R217, R83, R196.reuse ;  /* 0x000000c453d97220 */ /* 0x080fe20000410000 */
[----:B------:R-:W-:Y:S01]  /*7ec0*/  BSSY B0, `(.L_x_10147) ;  /* 0x0000026000007945 */ /* 0x000fe20003800000 */
[-C--:B------:R-:W-:Y:S01]  /*7ed0*/  FFMA.FTZ R81, R135, R196.reuse, -R81 ;  /* 0x000000c487517223 */ /* 0x080fe20000010851 */
[----:B------:R0:W3:Y:S01]  /*7ee0*/  SHFL.DOWN PT, R234, R202, 0x8, 0x1f ;  /* 0x09001f00caea7f89 */ /* 0x0000e200000e0000 */
[-C--:B------:R-:W-:Y:S02]  /*7ef0*/  FMUL.FTZ R83, R134, R196.reuse ;  /* 0x000000c486537220 */ /* 0x080fe40000410000 */
[C---:B------:R-:W-:Y:S02]  /*7f00*/  FFMA.FTZ R213, R82.reuse, R196, -R213 ;  /* 0x000000c452d57223 */ /* 0x040fe400000108d5 */
[----:B------:R-:W-:-:S02]  /*7f10*/  FFMA.FTZ R217, R82, R80, R217 ;  /* 0x0000005052d97223 */ /* 0x000fc400000100d9 */
[----:B------:R-:W-:Y:S02]  /*7f20*/  FADD.FTZ R82, R204, R81 ;  /* 0x00000051cc527221 */ /* 0x000fe40000010000 */
[----:B------:R-:W-:Y:S02]  /*7f30*/  FFMA.FTZ R81, R135, R80, R83 ;  /* 0x0000005087517223 */ /* 0x000fe40000010053 */
[C---:B------:R-:W-:Y:S02]  /*7f40*/  FFMA.FTZ R227, R205.reuse, R213, R228 ;  /* 0x000000d5cde37223 */ /* 0x040fe400000100e4 */
[----:B------:R-:W-:Y:S02]  /*7f50*/  FADD.FTZ R81, RZ, R81 ;  /* 0x00000051ff517221 */ /* 0x000fe40000010000 */
[----:B------:R-:W-:Y:S02]  /*7f60*/  FFMA.FTZ R213, -R205, R217, R230 ;  /* 0x000000d9cdd57223 */ /* 0x000fe400000101e6 */
[C---:B------:R-:W-:Y:S01]  /*7f70*/  FMUL.FTZ R217, R77.reuse, R81 ;  /* 0x000000514dd97220 */ /* 0x040fe20000410000 */
[----:B------:R0:W4:Y:S01]  /*7f80*/  SHFL.DOWN PT, R230, R194, 0x8, 0x1f ;  /* 0x09001f00c2e67f89 */ /* 0x00012200000e0000 */
[----:B------:R-:W-:-:S02]  /*7f90*/  FMUL.FTZ R77, R77, R82 ;  /* 0x000000524d4d7220 */ /* 0x000fc40000410000 */
[C---:B------:R-:W-:Y:S02]  /*7fa0*/  FFMA.FTZ R228, R76.reuse, R82, -R217 ;  /* 0x000000524ce47223 */ /* 0x040fe400000108d9 */
[-C--:B------:R-:W-:Y:S02]  /*7fb0*/  FFMA.FTZ R229, R76, R81.reuse, R77 ;  /* 0x000000514ce57223 */ /* 0x080fe4000001004d */
[----:B------:R-:W-:Y:S02]  /*7fc0*/  FMUL.FTZ R221, R80, UR32 ;  /* 0x0000002050dd7c20 */ /* 0x000fe40008410000 */
[----:B------:R-:W-:Y:S02]  /*7fd0*/  FMUL.FTZ R76, R132, R81 ;  /* 0x00000051844c7220 */ /* 0x000fe40000410000 */
[----:B------:R-:W-:Y:S02]  /*7fe0*/  FMUL.FTZ R83, R80, UR33 ;  /* 0x0000002150537c20 */ /* 0x000fe40008410000 */
[----:B-1----:R-:W-:-:S02]  /*7ff0*/  FFMA.FTZ R220, R196, UR33, R221 ;  /* 0x00000021c4dc7c23 */ /* 0x002fc400080100dd */
[----:B------:R-:W-:Y:S02]  /*8000*/  FFMA.FTZ R204, R196, UR32, -R83 ;  /* 0x00000020c4cc7c23 */ /* 0x000fe40008010853 */
[----:B------:R-:W-:Y:S02]  /*8010*/  FFMA.FTZ R77, R133, R82, -R76 ;  /* 0x00000052854d7223 */ /* 0x000fe4000001084c */
[----:B------:R0:W1:Y:S01]  /*8020*/  SHFL.DOWN PT, R76, R203, 0x8, 0x1f ;  /* 0x09001f00cb4c7f89 */ /* 0x00006200000e0000 */
[C---:B------:R-:W-:Y:S02]  /*8030*/  FFMA.FTZ R83, -R205.reuse, R220, -RZ ;  /* 0x000000dccd537223 */ /* 0x040fe400000109ff */
[----:B------:R-:W-:Y:S02]  /*8040*/  FMUL.FTZ R204, R205, R204 ;  /* 0x000000cccdcc7220 */ /* 0x000fe40000410000 */
[----:B------:R-:W-:Y:S01]  /*8050*/  FMUL.FTZ R220, R132, R82 ;  /* 0x0000005284dc7220 */ /* 0x000fe20000410000 */
[----:B------:R-:W-:Y:S05]  /*8060*/  @P2 BRA `(.L_x_10148) ;  /* 0x000000b000002947 */ /* 0x000fea0003800000 */
[C---:B--234-:R-:W-:Y:S02]  /*8070*/  FMUL.FTZ R205, R193.reuse, R232 ;  /* 0x000000e8c1cd7220 */ /* 0x05cfe40000410000 */
[----:B-1----:R-:W-:-:S02]  /*8080*/  FMUL.FTZ R217, R193, R76 ;  /* 0x0000004cc1d97220 */ /* 0x002fc40000410000 */
[C---:B------:R-:W-:Y:S02]  /*8090*/  FMUL.FTZ R221, R193.reuse, R234 ;  /* 0x000000eac1dd7220 */ /* 0x040fe40000410000 */
[-C--:B0-----:R-:W-:Y:S02]  /*80a0*/  FMUL.FTZ R193, R193, R230.reuse ;  /* 0x000000e6c1c17220 */ /* 0x081fe40000410000 */
[C---:B------:R-:W-:Y:S02]  /*80b0*/  FFMA.FTZ R205, R194.reuse, R230, -R205 ;  /* 0x000000e6c2cd7223 */ /* 0x040fe400000108cd */
[C---:B------:R-:W-:Y:S02]  /*80c0*/  FFMA.FTZ R217, R194.reuse, R234, -R217 ;  /* 0x000000eac2d97223 */ /* 0x040fe400000108d9 */
[C---:B------:R-:W-:Y:S02]  /*80d0*/  FFMA.FTZ R76, R194.reuse, R76, R221 ;  /* 0x0000004cc24c7223 */ /* 0x040fe400000100dd */
[----:B------:R-:W-:Y:S01]  /*80e0*/  FFMA.FTZ R193, R194, R232, R193 ;  /* 0x000000e8c2c17223 */ /* 0x000fe200000100c1 */
[----:B------:R-:W-:Y:S01]  /*80f0*/  MOV R194, R205 ;  /* 0x000000cd00c27202 */ /* 0x000fe20000000f00 */
[----:B------:R-:W-:-:S02]  /*8100*/  FADD.FTZ R202, R202, R217 ;  /* 0x000000d9caca7221 */ /* 0x000fc40000010000 */
[----:B------:R-:W-:Y:S02]  /*8110*/  FADD.FTZ R203, R203, R76 ;  /* 0x0000004ccbcb7221 */ /* 0x000fe40000010000 */
.L_x_10148:
[----:B--234-:R-:W-:Y:S05]  /*8120*/  BSYNC B0 ;  /* 0x0000000000007941 */ /* 0x01cfea0003800000 */
.L_x_10147:
[----:B-1----:R-:W-:Y:S01]  /*8130*/  FFMA.FTZ R76, R133, R81, R220 ;  /* 0x00000051854c7223 */ /* 0x002fe200000100dc */
[----:B------:R1:W2:Y:S01]  /*8140*/  SHFL.DOWN PT, R234, R193, 0x10, 0x1f ;  /* 0x0a001f00c1ea7f89 */ /* 0x0002a200000e0000 */
[----:B------:R-:W-:Y:S01]  /*8150*/  FADD.FTZ R206, R206, R77 ;  /* 0x0000004dcece7221 */ /* 0x000fe20000010000 */
[----:B------:R-:W-:Y:S01]  /*8160*/  BSSY B0, `(.L_x_10149) ;  /* 0x000002c000007945 */ /* 0x000fe20003800000 */
[C---:B------:R-:W-:Y:S01]  /*8170*/  FMUL.FTZ R77, R81.reuse, UR33 ;  /* 0x00000021514d7c20 */ /* 0x040fe20008410000 */
[----:B------:R1:W3:Y:S01]  /*8180*/  SHFL.DOWN PT, R236, R203, 0x10, 0x1f ;  /* 0x0a001f00cbec7f89 */ /* 0x0002e200000e0000 */
[----:B------:R-:W-:Y:S02]  /*8190*/  FMUL.FTZ R217, R81, UR32 ;  /* 0x0000002051d97c20 */ /* 0x000fe40008410000 */
[----:B------:R-:W-:Y:S02]  /*81a0*/  FADD.FTZ R76, RZ, R76 ;  /* 0x0000004cff4c7221 */ /* 0x000fe40000010000 */
[----:B------:R-:W-:-:S02]  /*81b0*/  FFMA.FTZ R205, R82, UR32, -R77 ;  /* 0x0000002052cd7c23 */ /* 0x000fc4000801084d */
[----:B------:R-:W-:Y:S02]  /*81c0*/  FFMA.FTZ R217, R82, UR33, R217 ;  /* 0x0000002152d97c23 */ /* 0x000fe400080100d9 */
[-C--:B------:R-:W-:Y:S02]  /*81d0*/  FMUL.FTZ R77, R130, R76.reuse ;  /* 0x0000004c824d7220 */ /* 0x080fe40000410000 */
[----:B------:R-:W-:Y:S02]  /*81e0*/  FFMA.FTZ R230, -R208, R229, R213 ;  /* 0x000000e5d0e67223 */ /* 0x000fe400000101d5 */
[C---:B------:R-:W-:Y:S02]  /*81f0*/  FMUL.FTZ R213, R79.reuse, R76 ;  /* 0x0000004c4fd57220 */ /* 0x040fe40000410000 */
[-C--:B------:R-:W-:Y:S02]  /*8200*/  FMUL.FTZ R221, R79, R206.reuse ;  /* 0x000000ce4fdd7220 */ /* 0x080fe40000410000 */
[----:B------:R-:W-:-:S02]  /*8210*/  FFMA.FTZ R220, R131, R206, -R77 ;  /* 0x000000ce83dc7223 */ /* 0x000fc4000001084d */
[----:B------:R-:W-:Y:S02]  /*8220*/  FFMA.FTZ R79, -R208, R217, -RZ ;  /* 0x000000d9d04f7223 */ /* 0x000fe400000109ff */
[----:B------:R-:W-:Y:S02]  /*8230*/  FMUL.FTZ R217, R76, UR32 ;  /* 0x000000204cd97c20 */ /* 0x000fe40008410000 */
[-C--:B------:R-:W-:Y:S02]  /*8240*/  FMUL.FTZ R77, R130, R206.reuse ;  /* 0x000000ce824d7220 */ /* 0x080fe40000410000 */
[C---:B------:R-:W-:Y:S02]  /*8250*/  FFMA.FTZ R213, R78.reuse, R206, -R213 ;  /* 0x000000ce4ed57223 */ /* 0x040fe400000108d5 */
[----:B------:R-:W-:Y:S02]  /*8260*/  FFMA.FTZ R221, R78, R76, R221 ;  /* 0x0000004c4edd7223 */ /* 0x000fe400000100dd */
[----:B------:R-:W-:-:S02]  /*8270*/  FADD.FTZ R78, R207, R220 ;  /* 0x000000dccf4e7221 */ /* 0x000fc40000010000 */
[----:B------:R-:W-:Y:S02]  /*8280*/  FFMA.FTZ R228, R208, R228, R227 ;  /* 0x000000e4d0e47223 */ /* 0x000fe400000100e3 */
[----:B------:R-:W-:Y:S02]  /*8290*/  FMUL.FTZ R207, R76, UR33 ;  /* 0x000000214ccf7c20 */ /* 0x000fe40008410000 */
[----:B------:R-:W-:Y:S02]  /*82a0*/  FFMA.FTZ R232, R206, UR33, R217 ;  /* 0x00000021cee87c23 */ /* 0x000fe400080100d9 */
[----:B------:R-:W-:Y:S02]  /*82b0*/  FFMA.FTZ R77, R131, R76, R77 ;  /* 0x0000004c834d7223 */ /* 0x000fe4000001004d */
[----:B------:R-:W-:Y:S02]  /*82c0*/  FMUL.FTZ R205, R208, R205 ;  /* 0x000000cdd0cd7220 */ /* 0x000fe40000410000 */
[----:B------:R-:W-:-:S02]  /*82d0*/  FFMA.FTZ R220, R209, R213, R228 ;  /* 0x000000d5d1dc7223 */ /* 0x000fc400000100e4 */
[----:B------:R-:W-:Y:S02]  /*82e0*/  FFMA.FTZ R208, R206, UR32, -R207 ;  /* 0x00000020ced07c23 */ /* 0x000fe400080108cf */
[C---:B------:R-:W-:Y:S02]  /*82f0*/  FFMA.FTZ R228, -R209.reuse, R221, R230 ;  /* 0x000000ddd1e47223 */ /* 0x040fe400000101e6 */
[C---:B------:R-:W-:Y:S01]  /*8300*/  FFMA.FTZ R207, -R209.reuse, R232, -RZ ;  /* 0x000000e8d1cf7223 */ /* 0x040fe200000109ff */
[----:B------:R1:W4:Y:S01]  /*8310*/  SHFL.DOWN PT, R230, R202, 0x10, 0x1f ;  /* 0x0a001f00cae67f89 */ /* 0x00032200000e0000 */
[----:B------:R-:W-:Y:S02]  /*8320*/  FADD.FTZ R77, RZ, R77 ;  /* 0x0000004dff4d7221 */ /* 0x000fe40000010000 */
[----:B------:R-:W-:Y:S01]  /*8330*/  FMUL.FTZ R208, R209, R208 ;  /* 0x000000d0d1d07220 */ /* 0x000fe20000410000 */
[----:B------:R1:W0:Y:S01]  /*8340*/  SHFL.DOWN PT, R232, R194, 0x10, 0x1f ;  /* 0x0a001f00c2e87f89 */ /* 0x00022200000e0000 */
[----:B------:R-:W-:Y:S01]  /*8350*/  FMUL.FTZ R209, R128, R77 ;  /* 0x0000004d80d17220 */ /* 0x000fe20000410000 */
[----:B------:R-:W-:Y:S05]  /*8360*/  @P1 BRA `(.L_x_10150) ;  /* 0x000000b000001947 */ /* 0x000fea0003800000 */
[C---:B--23--:R-:W-:Y:S02]  /*8370*/  FMUL.FTZ R217, R193.reuse, R236 ;  /* 0x000000ecc1d97220 */ /* 0x04cfe40000410000 */
[----:B------:R-:W-:-:S02]  /*8380*/  FMUL.FTZ R213, R193, R234 ;  /* 0x000000eac1d57220 */ /* 0x000fc40000410000 */
[CC--:B----4-:R-:W-:Y:S02]  /*8390*/  FMUL.FTZ R221, R193.reuse, R230.reuse ;  /* 0x000000e6c1dd7220 */ /* 0x0d0fe40000410000 */
        /* <DEDUP_REMOVED lines=8> */
.L_x_10150:
[----:B--23--:R-:W-:Y:S05]  /*8420*/  BSYNC B0 ;  /* 0x0000000000007941 */ /* 0x00cfea0003800000 */
.L_x_10149:
[CC--:B------:R-:W-:Y:S01]  /*8430*/  FMUL.FTZ R213, R73.reuse, R77.reuse ;  /* 0x0000004d49d57220 */ /* 0x0c0fe20000410000 */
[----:B------:R-:W-:Y:S01]  /*8440*/  MOV R231, UR7 ;  /* 0x0000000700e77c02 */ /* 0x000fe20008000f00 */
[-C--:B------:R-:W-:Y:S01]  /*8450*/  FMUL.FTZ R73, R73, R78.reuse ;  /* 0x0000004e49497220 */ /* 0x080fe20000410000 */
[----:B------:R-:W-:Y:S01]  /*8460*/  SHFL.DOWN PT, R236, R193, 0x1, 0x1f ;  /* 0x08201f00c1ec7f89 */ /* 0x000fe200000e0000 */
[-C--:B----4-:R-:W-:Y:S01]  /*8470*/  FMUL.FTZ R230, R128, R78.reuse ;  /* 0x0000004e80e67220 */ /* 0x090fe20000410000 */
[----:B------:R-:W-:Y:S01]  /*8480*/  ISETP.NE.AND P1, PT, R0, RZ, PT ;  /* 0x000000ff0000720c */ /* 0x000fe20003f25270 */
[C---:B------:R-:W-:Y:S01]  /*8490*/  FFMA.FTZ R213, R72.reuse, R78, -R213 ;  /* 0x0000004e48d57223 */ /* 0x040fe200000108d5 */
[----:B------:R-:W-:Y:S01]  /*84a0*/  SHFL.DOWN PT, R235, R202, 0x1, 0x1f ;  /* 0x08201f00caeb7f89 */ /* 0x000fe200000e0000 */
[-C--:B------:R-:W-:Y:S01]  /*84b0*/  FFMA.FTZ R73, R72, R77.reuse, R73 ;  /* 0x0000004d48497223 */ /* 0x080fe20000010049 */
[----:B------:R-:W-:Y:S01]  /*84c0*/  BSSY B0, `(.L_x_10151) ;  /* 0x0000234000007945 */ /* 0x000fe20003800000 */
[----:B------:R-:W-:Y:S01]  /*84d0*/  FFMA.FTZ R72, R129, R77, R230 ;  /* 0x0000004d81487223 */ /* 0x000fe200000100e6 */
[----:B01----:R-:W-:Y:S01]  /*84e0*/  SHFL.IDX PT, R193, R193, RZ, 0x1f ;  /* 0x00001fffc1c17589 */ /* 0x003fe200000e0000 */
[----:B------:R-:W-:-:S02]  /*84f0*/  FMUL.FTZ R217, R77, UR32 ;  /* 0x000000204dd97c20 */ /* 0x000fc40008410000 */
[----:B------:R-:W-:Y:S01]  /*8500*/  FFMA.FTZ R209, R129, R78, -R209 ;  /* 0x0000004e81d17223 */ /* 0x000fe200000108d1 */
[----:B------:R-:W-:Y:S01]  /*8510*/  SHFL.IDX PT, R202, R202, RZ, 0x1f ;  /* 0x00001fffcaca7589 */ /* 0x000fe200000e0000 */
[----:B------:R-:W-:Y:S02]  /*8520*/  FADD.FTZ R72, RZ, R72 ;  /* 0x00000048ff487221 */ /* 0x000fe40000010000 */
[----:B------:R-:W-:Y:S02]  /*8530*/  FFMA.FTZ R230, R78, UR33, R217 ;  /* 0x000000214ee67c23 */ /* 0x000fe400080100d9 */
[----:B------:R-:W-:Y:S02]  /*8540*/  FFMA.FTZ R217, -R211, R73, R228 ;  /* 0x00000049d3d97223 */ /* 0x000fe400000101e4 */
[----:B------:R-:W-:Y:S02]  /*8550*/  FADD.FTZ R210, R210, R209 ;  /* 0x000000d1d2d27221 */ /* 0x000fe40000010000 */
[----:B------:R-:W-:-:S02]  /*8560*/  FMUL.FTZ R73, R125, R72 ;  /* 0x000000487d497220 */ /* 0x000fc40000410000 */
[C---:B------:R-:W-:Y:S02]  /*8570*/  FMUL.FTZ R221, R75.reuse, R72 ;  /* 0x000000484bdd7220 */ /* 0x040fe40000410000 */
[-C--:B------:R-:W-:Y:S02]  /*8580*/  FMUL.FTZ R227, R75, R210.reuse ;  /* 0x000000d24be37220 */ /* 0x080fe40000410000 */
[-C--:B------:R-:W-:Y:S02]  /*8590*/  FFMA.FTZ R73, R127, R210.reuse, -R73 ;  /* 0x000000d27f497223 */ /* 0x080fe40000010849 */
[----:B------:R-:W-:Y:S02]  /*85a0*/  FMUL.FTZ R75, R125, R210 ;  /* 0x000000d27d4b7220 */ /* 0x000fe40000410000 */
[----:B------:R-:W-:Y:S02]  /*85b0*/  FADD.FTZ R212, R212, R73 ;  /* 0x00000049d4d47221 */ /* 0x000fe40000010000 */
[----:B------:R-:W-:-:S02]  /*85c0*/  FFMA.FTZ R213, R211, R213, R220 ;  /* 0x000000d5d3d57223 */ /* 0x000fc400000100dc */
[----:B------:R-:W-:Y:S02]  /*85d0*/  FFMA.FTZ R221, R74, R210, -R221 ;  /* 0x000000d24add7223 */ /* 0x000fe400000108dd */
[----:B------:R-:W-:Y:S02]  /*85e0*/  FFMA.FTZ R73, R127, R72, R75 ;  /* 0x000000487f497223 */ /* 0x000fe4000001004b */
[C---:B------:R-:W-:Y:S02]  /*85f0*/  FMUL.FTZ R229, R72.reuse, UR33 ;  /* 0x0000002148e57c20 */ /* 0x040fe40008410000 */
[----:B------:R-:W-:Y:S02]  /*8600*/  FMUL.FTZ R209, R77, UR33 ;  /* 0x000000214dd17c20 */ /* 0x000fe40008410000 */
[----:B------:R-:W-:Y:S02]  /*8610*/  FMUL.FTZ R75, R72, UR32 ;  /* 0x00000020484b7c20 */ /* 0x000fe40008410000 */
[----:B------:R-:W-:-:S02]  /*8620*/  FFMA.FTZ R221, R214, R221, R213 ;  /* 0x000000ddd6dd7223 */ /* 0x000fc400000100d5 */
[----:B------:R-:W-:Y:S02]  /*8630*/  FADD.FTZ R73, RZ, R73 ;  /* 0x00000049ff497221 */ /* 0x000fe40000010000 */
[----:B------:R-:W-:Y:S02]  /*8640*/  FFMA.FTZ R227, R74, R72, R227 ;  /* 0x000000484ae37223 */ /* 0x000fe400000100e3 */
[----:B------:R-:W-:Y:S02]  /*8650*/  FFMA.FTZ R213, R210, UR32, -R229 ;  /* 0x00000020d2d57c23 */ /* 0x000fe400080108e5 */
[----:B------:R-:W-:Y:S02]  /*8660*/  FFMA.FTZ R220, R78, UR32, -R209 ;  /* 0x000000204edc7c23 */ /* 0x000fe400080108d1 */
[----:B------:R-:W-:Y:S02]  /*8670*/  FFMA.FTZ R75, R210, UR33, R75 ;  /* 0x00000021d24b7c23 */ /* 0x000fe4000801004b */
[----:B------:R-:W-:-:S02]  /*8680*/  FMUL.FTZ R74, R174, R73 ;  /* 0x00000049ae4a7220 */ /* 0x000fc40000410000 */
[C---:B------:R-:W-:Y:S02]  /*8690*/  FFMA.FTZ R217, -R214.reuse, R227, R217 ;  /* 0x000000e3d6d97223 */ /* 0x040fe400000101d9 */
[C---:B------:R-:W-:Y:S02]  /*86a0*/  FMUL.FTZ R213, R214.reuse, R213 ;  /* 0x000000d5d6d57220 */ /* 0x040fe40000410000 */
[----:B------:R-:W-:Y:S02]  /*86b0*/  FMUL.FTZ R209, R211, R220 ;  /* 0x000000dcd3d17220 */ /* 0x000fe40000410000 */
[----:B------:R-:W-:Y:S02]  /*86c0*/  FFMA.FTZ R214, -R214, R75, -RZ ;  /* 0x0000004bd6d67223 */ /* 0x000fe400000109ff */
[C---:B------:R-:W-:Y:S02]  /*86d0*/  FMUL.FTZ R75, R69.reuse, R73 ;  /* 0x00000049454b7220 */ /* 0x040fe40000410000 */
[----:B------:R-:W-:-:S02]  /*86e0*/  FMUL.FTZ R220, R69, R212 ;  /* 0x000000d445dc7220 */ /* 0x000fc40000410000 */
[CC--:B------:R-:W-:Y:S02]  /*86f0*/  FFMA.FTZ R69, R173.reuse, R212.reuse, -R74 ;  /* 0x000000d4ad457223 */ /* 0x0c0fe4000001084a */
[-C--:B------:R-:W-:Y:S02]  /*8700*/  FMUL.FTZ R74, R174, R212.reuse ;  /* 0x000000d4ae4a7220 */ /* 0x080fe40000410000 */
[----:B------:R-:W-:Y:S02]  /*8710*/  FFMA.FTZ R75, R68, R212, -R75 ;  /* 0x000000d4444b7223 */ /* 0x000fe4000001084b */
[----:B------:R-:W-:Y:S02]  /*8720*/  FFMA.FTZ R74, R173, R73, R74 ;  /* 0x00000049ad4a7223 */ /* 0x000fe4000001004a */
[----:B------:R-:W-:Y:S02]  /*8730*/  FADD.FTZ R216, R216, R69 ;  /* 0x00000045d8d87221 */ /* 0x000fe40000010000 */
[----:B------:R-:W-:-:S02]  /*8740*/  FADD.FTZ R74, RZ, R74 ;  /* 0x0000004aff4a7221 */ /* 0x000fc40000010000 */
[----:B------:R-:W-:Y:S02]  /*8750*/  FMUL.FTZ R69, R73, UR33 ;  /* 0x0000002149457c20 */ /* 0x000fe40008410000 */
[----:B------:R-:W-:Y:S02]  /*8760*/  FFMA.FTZ R221, R218, R75, R221 ;  /* 0x0000004bdadd7223 */ /* 0x000fe400000100dd */
[----:B------:R-:W-:Y:S02]  /*8770*/  FMUL.FTZ R229, R71, R74 ;  /* 0x0000004a47e57220 */ /* 0x000fe40000410000 */
[----:B------:R-:W-:Y:S01]  /*8780*/  FFMA.FTZ R220, R68, R73, R220 ;  /* 0x0000004944dc7223 */ /* 0x000fe200000100dc */
[----:B------:R-:W-:Y:S01]  /*8790*/  MOV R68, 0x3f800000 ;  /* 0x3f80000000447802 */ /* 0x000fe20000000f00 */
[----:B------:R-:W-:Y:S02]  /*87a0*/  FMUL.FTZ R75, R73, UR32 ;  /* 0x00000020494b7c20 */ /* 0x000fe40008410000 */
[----:B------:R-:W-:-:S02]  /*87b0*/  FMUL.FTZ R71, R71, R216 ;  /* 0x000000d847477220 */ /* 0x000fc40000410000 */
[----:B------:R-:W-:Y:S02]  /*87c0*/  FFMA.FTZ R69, R212, UR32, -R69 ;  /* 0x00000020d4457c23 */ /* 0x000fe40008010845 */
[----:B------:R-:W-:Y:S02]  /*87d0*/  FFMA.FTZ R227, -R218, R220, R217 ;  /* 0x000000dcdae37223 */ /* 0x000fe400000101d9 */
[----:B------:R-:W-:Y:S02]  /*87e0*/  FFMA.FTZ R75, R212, UR33, R75 ;  /* 0x00000021d44b7c23 */ /* 0x000fe4000801004b */
[C---:B------:R-:W-:Y:S02]  /*87f0*/  FFMA.FTZ R229, R70.reuse, R216, -R229 ;  /* 0x000000d846e57223 */ /* 0x040fe400000108e5 */
[-C--:B------:R-:W-:Y:S02]  /*8800*/  FFMA.FTZ R228, R70, R74.reuse, R71 ;  /* 0x0000004a46e47223 */ /* 0x080fe40000010047 */
[----:B------:R-:W-:Y:S01]  /*8810*/  FMUL.FTZ R217, R218, R69 ;  /* 0x00000045dad97220 */ /* 0x000fe20000410000 */
[----:B------:R-:W-:Y:S01]  /*8820*/  HFMA2.MMA R69, -RZ, RZ, 0, 0 ;  /* 0x00000000ff457435 */ /* 0x000fe200000001ff */
[----:B------:R-:W-:-:S02]  /*8830*/  FMUL.FTZ R70, R166, R74 ;  /* 0x0000004aa6467220 */ /* 0x000fc40000410000 */
[----:B------:R-:W-:Y:S02]  /*8840*/  FFMA.FTZ R218, -R218, R75, -RZ ;  /* 0x0000004bdada7223 */ /* 0x000fe400000109ff */
[-C--:B------:R-:W-:Y:S02]  /*8850*/  FFMA.FTZ R220, R175, R216.reuse, -R70 ;  /* 0x000000d8afdc7223 */ /* 0x080fe40000010846 */
[----:B------:R-:W-:Y:S01]  /*8860*/  FMUL.FTZ R75, R166, R216 ;  /* 0x000000d8a64b7220 */ /* 0x000fe20000410000 */
[----:B------:R-:W-:Y:S01]  /*8870*/  CS2R R70, SRZ ;  /* 0x0000000000467805 */ /* 0x000fe2000001ff00 */
[----:B------:R-:W-:Y:S02]  /*8880*/  FFMA.FTZ R211, -R211, R230, -RZ ;  /* 0x000000e6d3d37223 */ /* 0x000fe400000109ff */
[----:B------:R-:W-:Y:S02]  /*8890*/  FFMA.FTZ R75, R175, R74, R75 ;  /* 0x0000004aaf4b7223 */ /* 0x000fe4000001004b */
[----:B------:R-:W-:Y:S01]  /*88a0*/  FFMA.FTZ R230, R222, R229, R221 ;  /* 0x000000e5dee67223 */ /* 0x000fe200000100dd */
[----:B------:R0:W1:Y:S01]  /*88b0*/  @!P0 LDS.128 R68, [R231.X16+0x3650] ;  /* 0x00365000e7448984 */ /* 0x000062000000cc00 */
[----:B------:R-:W-:-:S02]  /*88c0*/  FMUL.FTZ R221, R74, UR33 ;  /* 0x000000214add7c20 */ /* 0x000fc40008410000 */
[----:B------:R-:W-:Y:S02]  /*88d0*/  FMUL.FTZ R229, R74, UR32 ;  /* 0x000000204ae57c20 */ /* 0x000fe40008410000 */
[----:B------:R-:W-:Y:S02]  /*88e0*/  FADD.FTZ R75, RZ, R75 ;  /* 0x0000004bff4b7221 */ /* 0x000fe40000010000 */
[----:B------:R-:W-:Y:S02]  /*88f0*/  FFMA.FTZ R221, R216, UR32, -R221 ;  /* 0x00000020d8dd7c23 */ /* 0x000fe400080108dd */
[----:B------:R-:W-:Y:S02]  /*8900*/  FADD.FTZ R219, R219, R220 ;  /* 0x000000dcdbdb7221 */ /* 0x000fe40000010000 */
[----:B------:R-:W-:Y:S02]  /*8910*/  FFMA.FTZ R228, -R222, R228, R227 ;  /* 0x000000e4dee47223 */ /* 0x000fe400000101e3 */
[----:B------:R-:W-:-:S02]  /*8920*/  FFMA.FTZ R229, R216, UR33, R229 ;  /* 0x00000021d8e57c23 */ /* 0x000fc400080100e5 */
[-C--:B------:R-:W-:Y:S02]  /*8930*/  FMUL.FTZ R220, R160, R75.reuse ;  /* 0x0000004ba0dc7220 */ /* 0x080fe40000410000 */
[C---:B------:R-:W-:Y:S02]  /*8940*/  FMUL.FTZ R227, R53.reuse, R75 ;  /* 0x0000004b35e37220 */ /* 0x040fe40000410000 */
[C---:B------:R-:W-:Y:S02]  /*8950*/  FMUL.FTZ R221, R222.reuse, R221 ;  /* 0x000000dddedd7220 */ /* 0x040fe40000410000 */
[----:B------:R-:W-:Y:S02]  /*8960*/  FFMA.FTZ R222, -R222, R229, -RZ ;  /* 0x000000e5dede7223 */ /* 0x000fe400000109ff */
[-C--:B------:R-:W-:Y:S02]  /*8970*/  FMUL.FTZ R53, R53, R219.reuse ;  /* 0x000000db35357220 */ /* 0x080fe40000410000 */
[----:B------:R-:W-:-:S02]  /*8980*/  FFMA.FTZ R220, R168, R219, -R220 ;  /* 0x000000dba8dc7223 */ /* 0x000fc400000108dc */
[-C--:B------:R-:W-:Y:S02]  /*8990*/  FFMA.FTZ R229, R52, R219.reuse, -R227 ;  /* 0x000000db34e57223 */ /* 0x080fe400000108e3 */
[----:B------:R-:W-:Y:S02]  /*89a0*/  FMUL.FTZ R227, R160, R219 ;  /* 0x000000dba0e37220 */ /* 0x000fe40000410000 */
[-C--:B------:R-:W-:Y:S02]  /*89b0*/  FFMA.FTZ R52, R52, R75.reuse, R53 ;  /* 0x0000004b34347223 */ /* 0x080fe40000010035 */
[----:B------:R-:W-:Y:S02]  /*89c0*/  FADD.FTZ R53, R215, R220 ;  /* 0x000000dcd7357221 */ /* 0x000fe40000010000 */
[----:B------:R-:W-:Y:S02]  /*89d0*/  FFMA.FTZ R215, R168, R75, R227 ;  /* 0x0000004ba8d77223 */ /* 0x000fe400000100e3 */
[----:B------:R-:W-:-:S02]  /*89e0*/  FMUL.FTZ R220, R75, UR33 ;  /* 0x000000214bdc7c20 */ /* 0x000fc40008410000 */
[----:B------:R-:W-:Y:S02]  /*89f0*/  FADD.FTZ R215, RZ, R215 ;  /* 0x000000d7ffd77221 */ /* 0x000fe40000010000 */
[----:B------:R-:W-:Y:S02]  /*8a00*/  FFMA.FTZ R229, R223, R229, R230 ;  /* 0x000000e5dfe57223 */ /* 0x000fe400000100e6 */
[----:B------:R-:W-:Y:S02]  /*8a10*/  FMUL.FTZ R230, R75, UR32 ;  /* 0x000000204be67c20 */ /* 0x000fe40008410000 */
[----:B0-----:R-:W-:Y:S02]  /*8a20*/  FFMA.FTZ R231, -R223, R52, R228 ;  /* 0x00000034dfe77223 */ /* 0x001fe400000101e4 */
[----:B------:R-:W-:Y:S02]  /*8a30*/  FFMA.FTZ R52, R219, UR32, -R220 ;  /* 0x00000020db347c23 */ /* 0x000fe400080108dc */
[----:B------:R-:W-:-:S02]  /*8a40*/  FMUL.FTZ R227, R164, R53 ;  /* 0x00000035a4e37220 */ /* 0x000fc40000410000 */
[-C--:B------:R-:W-:Y:S02]  /*8a50*/  FMUL.FTZ R220, R164, R215.reuse ;  /* 0x000000d7a4dc7220 */ /* 0x080fe40000410000 */
[----:B------:R-:W-:Y:S02]  /*8a60*/  FFMA.FTZ R230, R219, UR33, R230 ;  /* 0x00000021dbe67c23 */ /* 0x000fe400080100e6 */
[C---:B------:R-:W-:Y:S02]  /*8a70*/  FFMA.FTZ R228, R170.reuse, R215, R227 ;  /* 0x000000d7aae47223 */ /* 0x040fe400000100e3 */
[----:B------:R-:W-:Y:S02]  /*8a80*/  FFMA.FTZ R227, R170, R53, -R220 ;  /* 0x00000035aae37223 */ /* 0x000fe400000108dc */
[C---:B------:R-:W-:Y:S02]  /*8a90*/  FMUL.FTZ R52, R223.reuse, R52 ;  /* 0x00000034df347220 */ /* 0x040fe40000410000 */
[----:B------:R-:W-:-:S02]  /*8aa0*/  FFMA.FTZ R223, -R223, R230, -RZ ;  /* 0x000000e6dfdf7223 */ /* 0x000fc400000109ff */
[C---:B------:R-:W-:Y:S02]  /*8ab0*/  FMUL.FTZ R230, R55.reuse, R215 ;  /* 0x000000d737e67220 */ /* 0x040fe40000410000 */
[----:B------:R-:W-:Y:S02]  /*8ac0*/  FADD.FTZ R220, RZ, R228 ;  /* 0x000000e4ffdc7221 */ /* 0x000fe40000010000 */
[----:B------:R-:W-:Y:S01]  /*8ad0*/  FMUL.FTZ R55, R55, R53 ;  /* 0x0000003537377220 */ /* 0x000fe20000410000 */
[----:B------:R-:W-:Y:S01]  /*8ae0*/  SHFL.DOWN PT, R228, R194, 0x1, 0x1f ;  /* 0x08201f00c2e47f89 */ /* 0x000fe200000e0000 */
[----:B------:R-:W-:Y:S02]  /*8af0*/  FADD.FTZ R224, R224, R227 ;  /* 0x000000e3e0e07221 */ /* 0x000fe40000010000 */
[----:B------:R-:W-:Y:S01]  /*8b00*/  FMUL.FTZ R227, R57, R220 ;  /* 0x000000dc39e37220 */ /* 0x000fe20000410000 */
[----:B------:R-:W-:Y:S01]  /*8b10*/  SHFL.IDX PT, R194, R194, RZ, 0x1f ;  /* 0x00001fffc2c27589 */ /* 0x000fe200000e0000 */
[----:B------:R-:W-:-:S02]  /*8b20*/  FFMA.FTZ R55, R54, R215, R55 ;  /* 0x000000d736377223 */ /* 0x000fc40000010037 */
[-C--:B------:R-:W-:Y:S02]  /*8b30*/  FMUL.FTZ R57, R57, R224.reuse ;  /* 0x000000e039397220 */ /* 0x080fe40000410000 */
[----:B------:R-:W-:Y:S02]  /*8b40*/  FFMA.FTZ R232, -R226, R55, R231 ;  /* 0x00000037e2e87223 */ /* 0x000fe400000101e7 */
[C---:B------:R-:W-:Y:S02]  /*8b50*/  FFMA.FTZ R231, R56.reuse, R224, -R227 ;  /* 0x000000e038e77223 */ /* 0x040fe400000108e3 */
[----:B------:R-:W-:Y:S01]  /*8b60*/  FFMA.FTZ R233, R56, R220, R57 ;  /* 0x000000dc38e97223 */ /* 0x000fe20000010039 */
[----:B-1----:R-:W-:Y:S01]  /*8b70*/  SHFL.IDX PT, R227, R70, RZ, 0x1f ;  /* 0x00001fff46e37589 */ /* 0x002fe200000e0000 */
[----:B------:R-:W-:Y:S02]  /*8b80*/  FFMA.FTZ R230, R54, R53, -R230 ;  /* 0x0000003536e67223 */ /* 0x000fe400000108e6 */
[C---:B------:R-:W-:Y:S01]  /*8b90*/  FMUL.FTZ R56, R215.reuse, UR33 ;  /* 0x00000021d7387c20 */ /* 0x040fe20008410000 */
[----:B------:R-:W0:Y:S01]  /*8ba0*/  SHFL.IDX PT, R57, R71, RZ, 0x1f ;  /* 0x00001fff47397589 */ /* 0x000e2200000e0000 */
[----:B------:R-:W-:-:S02]  /*8bb0*/  FMUL.FTZ R234, R215, UR32 ;  /* 0x00000020d7ea7c20 */ /* 0x000fc40008410000 */
[----:B------:R-:W-:Y:S02]  /*8bc0*/  FMUL.FTZ R54, R181, R220 ;  /* 0x000000dcb5367220 */ /* 0x000fe40000410000 */
[C---:B------:R-:W-:Y:S02]  /*8bd0*/  FFMA.FTZ R230, R226.reuse, R230, R229 ;  /* 0x000000e6e2e67223 */ /* 0x040fe400000100e5 */
[C---:B------:R-:W-:Y:S02]  /*8be0*/  FFMA.FTZ R55, R53.reuse, UR32, -R56 ;  /* 0x0000002035377c23 */ /* 0x040fe40008010838 */
[----:B------:R-:W-:Y:S02]  /*8bf0*/  FFMA.FTZ R229, R53, UR33, R234 ;  /* 0x0000002135e57c23 */ /* 0x000fe400080100ea */
[----:B------:R-:W-:Y:S01]  /*8c00*/  FFMA.FTZ R56, R183, R224, -R54 ;  /* 0x000000e0b7387223 */ /* 0x000fe20000010836 */
[----:B------:R-:W1:Y:S01]  /*8c10*/  SHFL.DOWN PT, R234, R203, 0x1, 0x1f ;  /* 0x08201f00cbea7f89 */ /* 0x000e6200000e0000 */
[----:B------:R-:W-:-:S02]  /*8c20*/  FMUL.FTZ R54, R226, R55 ;  /* 0x00000037e2367220 */ /* 0x000fc40000410000 */
[----:B------:R-:W-:Y:S01]  /*8c30*/  FMUL.FTZ R55, R220, UR33 ;  /* 0x00000021dc377c20 */ /* 0x000fe20008410000 */
[----:B------:R-:W2:Y:S01]  /*8c40*/  SHFL.IDX PT, R203, R203, RZ, 0x1f ;  /* 0x00001fffcbcb7589 */ /* 0x000ea200000e0000 */
[----:B------:R-:W-:Y:S02]  /*8c50*/  FADD.FTZ R225, R225, R56 ;  /* 0x00000038e1e17221 */ /* 0x000fe40000010000 */
[----:B------:R-:W-:Y:S02]  /*8c60*/  FFMA.FTZ R226, -R226, R229, -RZ ;  /* 0x000000e5e2e27223 */ /* 0x000fe400000109ff */
[----:B------:R-:W-:Y:S02]  /*8c70*/  FMUL.FTZ R56, R181, R224 ;  /* 0x000000e0b5387220 */ /* 0x000fe40000410000 */
[----:B------:R-:W-:Y:S02]  /*8c80*/  FFMA.FTZ R229, R191, R231, R230 ;  /* 0x000000e7bfe57223 */ /* 0x000fe400000100e6 */
[----:B------:R-:W-:-:S02]  /*8c90*/  FMUL.FTZ R231, R220, UR32 ;  /* 0x00000020dce77c20 */ /* 0x000fc40008410000 */
[C---:B------:R-:W-:Y:S02]  /*8ca0*/  FFMA.FTZ R230, R224.reuse, UR32, -R55 ;  /* 0x00000020e0e67c23 */ /* 0x040fe40008010837 */
[----:B------:R-:W-:Y:S02]  /*8cb0*/  FFMA.FTZ R56, R183, R220, R56 ;  /* 0x000000dcb7387223 */ /* 0x000fe40000010038 */
[C---:B------:R-:W-:Y:S02]  /*8cc0*/  FFMA.FTZ R233, -R191.reuse, R233, R232 ;  /* 0x000000e9bfe97223 */ /* 0x040fe400000101e8 */
[----:B------:R-:W-:Y:S02]  /*8cd0*/  FFMA.FTZ R232, R224, UR33, R231 ;  /* 0x00000021e0e87c23 */ /* 0x000fe400080100e7 */
[----:B------:R-:W-:Y:S02]  /*8ce0*/  FMUL.FTZ R55, R191, R230 ;  /* 0x000000e6bf377220 */ /* 0x000fe40000410000 */
[----:B0-----:R-:W-:-:S02]  /*8cf0*/  @P5 FMUL.FTZ R230, R236, R57 ;  /* 0x00000039ece65220 */ /* 0x001fc40000410000 */
[-C--:B------:R-:W-:Y:S02]  /*8d00*/  @P5 FMUL.FTZ R231, R236, R227.reuse ;  /* 0x000000e3ece75220 */ /* 0x080fe40000410000 */
[----:B------:R-:W-:Y:S02]  /*8d10*/  FADD.FTZ R56, RZ, R56 ;  /* 0x00000038ff387221 */ /* 0x000fe40000010000 */
[C---:B------:R-:W-:Y:S02]  /*8d20*/  @P5 FFMA.FTZ R230, R228.reuse, R227, -R230 ;  /* 0x000000e3e4e65223 */ /* 0x040fe400000108e6 */
[----:B------:R-:W-:Y:S02]  /*8d30*/  @P5 FFMA.FTZ R231, R228, R57, R231 ;  /* 0x00000039e4e75223 */ /* 0x000fe400000100e7 */
[----:B------:R-:W-:Y:S02]  /*8d40*/  FFMA.FTZ R191, -R191, R232, -RZ ;  /* 0x000000e8bfbf7223 */ /* 0x000fe400000109ff */
[----:B------:R-:W-:-:S02]  /*8d50*/  FMUL.FTZ R228, R172, R56 ;  /* 0x00000038ace47220 */ /* 0x000fc40000410000 */
[CC--:B------:R-:W-:Y:S02]  /*8d60*/  FMUL.FTZ R232, R59.reuse, R56.reuse ;  /* 0x000000383be87220 */ /* 0x0c0fe40000410000 */
[-C--:B------:R-:W-:Y:S02]  /*8d70*/  FMUL.FTZ R59, R59, R225.reuse ;  /* 0x000000e13b3b7220 */ /* 0x080fe40000410000 */
[-C--:B------:R-:W-:Y:S02]  /*8d80*/  FFMA.FTZ R228, R167, R225.reuse, -R228 ;  /* 0x000000e1a7e47223 */ /* 0x080fe400000108e4 */
[C---:B------:R-:W-:Y:S02]  /*8d90*/  FFMA.FTZ R232, R58.reuse, R225, -R232 ;  /* 0x000000e13ae87223 */ /* 0x040fe400000108e8 */
[----:B------:R-:W-:Y:S02]  /*8da0*/  FFMA.FTZ R59, R58, R56, R59 ;  /* 0x000000383a3b7223 */ /* 0x000fe4000001003b */
[----:B-1----:R-:W-:-:S02]  /*8db0*/  @P5 FADD.FTZ R57, R234, R231 ;  /* 0x000000e7ea395221 */ /* 0x002fc40000010000 */
[----:B------:R-:W-:Y:S02]  /*8dc0*/  FADD.FTZ R58, R149, R228 ;  /* 0x000000e4953a7221 */ /* 0x000fe40000010000 */
[----:B------:R-:W-:Y:S02]  /*8dd0*/  @P5 FADD.FTZ R227, R235, R230 ;  /* 0x000000e6ebe35221 */ /* 0x000fe40000010000 */
[C---:B------:R-:W-:Y:S02]  /*8de0*/  FFMA.FTZ R228, R156.reuse, R232, R229 ;  /* 0x000000e89ce47223 */ /* 0x040fe400000100e5 */
[----:B------:R-:W-:Y:S02]  /*8df0*/  FFMA.FTZ R232, -R156, R59, R233 ;  /* 0x0000003b9ce87223 */ /* 0x000fe400000101e9 */
[-C--:B------:R-:W-:Y:S02]  /*8e00*/  FMUL.FTZ R59, R57, -R3.reuse ;  /* 0x80000003393b7220 */ /* 0x080fe40000410000 */
[----:B------:R-:W-:-:S02]  /*8e10*/  FMUL.FTZ R149, R227, -R3 ;  /* 0x80000003e3957220 */ /* 0x000fc40000410000 */
[----:B------:R-:W-:Y:S02]  /*8e20*/  FMUL.FTZ R3, R172, R225 ;  /* 0x000000e1ac037220 */ /* 0x000fe40000410000 */
[----:B------:R-:W-:Y:S02]  /*8e30*/  FFMA.FTZ R59, R227, R2, -R59 ;  /* 0x00000002e33b7223 */ /* 0x000fe4000001083b */
[----:B------:R-:W-:Y:S02]  /*8e40*/  FFMA.FTZ R3, R167, R56, R3 ;  /* 0x00000038a7037223 */ /* 0x000fe40000010003 */
[----:B------:R-:W-:Y:S02]  /*8e50*/  FFMA.FTZ R149, R57, R2, R149 ;  /* 0x0000000239957223 */ /* 0x000fe40000010095 */
[----:B------:R-:W-:Y:S02]  /*8e60*/  FADD.FTZ R192, R192, R59 ;  /* 0x0000003bc0c07221 */ /* 0x000fe40000010000 */
[----:B------:R-:W-:-:S02]  /*8e70*/  FADD.FTZ R2, RZ, R3 ;  /* 0x00000003ff027221 */ /* 0x000fc40000010000 */
[----:B------:R-:W-:Y:S02]  /*8e80*/  FADD.FTZ R190, -R190, R149 ;  /* 0x00000095bebe7221 */ /* 0x000fe40000010100 */
[----:B------:R-:W-:Y:S02]  /*8e90*/  FMUL.FTZ R59, R157, -R192 ;  /* 0x800000c09d3b7220 */ /* 0x000fe40000410000 */
[----:B------:R-:W-:Y:S02]  /*8ea0*/  FMUL.FTZ R230, R56, UR33 ;  /* 0x0000002138e67c20 */ /* 0x000fe40008410000 */
[-C--:B------:R-:W-:Y:S02]  /*8eb0*/  FMUL.FTZ R149, R61, R2.reuse ;  /* 0x000000023d957220 */ /* 0x080fe40000410000 */
[----:B------:R-:W-:Y:S02]  /*8ec0*/  FMUL.FTZ R57, R159, R2 ;  /* 0x000000029f397220 */ /* 0x000fe40000410000 */
[----:B------:R-:W-:-:S02]  /*8ed0*/  FMUL.FTZ R61, R61, R58 ;  /* 0x0000003a3d3d7220 */ /* 0x000fc40000410000 */
[----:B------:R-:W-:Y:S02]  /*8ee0*/  FFMA.FTZ R59, R185, R190, R59 ;  /* 0x000000beb93b7223 */ /* 0x000fe4000001003b */
[----:B------:R-:W-:Y:S02]  /*8ef0*/  FFMA.FTZ R227, R225, UR32, -R230 ;  /* 0x00000020e1e37c23 */ /* 0x000fe400080108e6 */
[CC--:B------:R-:W-:Y:S02]  /*8f00*/  FFMA.FTZ R149, R60.reuse, R58.reuse, -R149 ;  /* 0x0000003a3c957223 */ /* 0x0c0fe40000010895 */
[----:B------:R-:W-:Y:S02]  /*8f10*/  FFMA.FTZ R230, R187, R58, -R57 ;  /* 0x0000003abbe67223 */ /* 0x000fe40000010839 */
[----:B------:R-:W-:Y:S02]  /*8f20*/  FFMA.FTZ R60, R60, R2, R61 ;  /* 0x000000023c3c7223 */ /* 0x000fe4000001003d */
[----:B------:R-:W-:-:S02]  /*8f30*/  FADD.FTZ R188, -R188, R59 ;  /* 0x0000003bbcbc7221 */ /* 0x000fc40000010100 */
[----:B------:R-:W-:Y:S02]  /*8f40*/  FMUL.FTZ R57, R159, R58 ;  /* 0x0000003a9f397220 */ /* 0x000fe40000410000 */
[C---:B------:R-:W-:Y:S02]  /*8f50*/  FMUL.FTZ R61, R2.reuse, UR33 ;  /* 0x00000021023d7c20 */ /* 0x040fe40008410000 */
[----:B------:R-:W-:Y:S02]  /*8f60*/  FMUL.FTZ R59, R157, -R190 ;  /* 0x800000be9d3b7220 */ /* 0x000fe40000410000 */
[----:B------:R-:W-:Y:S02]  /*8f70*/  FFMA.FTZ R228, R151, R149, R228 ;  /* 0x0000009597e47223 */ /* 0x000fe400000100e4 */
[----:B------:R-:W-:Y:S02]  /*8f80*/  FADD.FTZ R189, R189, R230 ;  /* 0x000000e6bdbd7221 */ /* 0x000fe40000010000 */
[----:B------:R-:W-:-:S02]  /*8f90*/  FMUL.FTZ R149, R2, UR32 ;  /* 0x0000002002957c20 */ /* 0x000fc40008410000 */
[----:B------:R-:W-:Y:S02]  /*8fa0*/  FFMA.FTZ R57, R187, R2, R57 ;  /* 0x00000002bb397223 */ /* 0x000fe40000010039 */
[C---:B------:R-:W-:Y:S02]  /*8fb0*/  FFMA.FTZ R230, R58.reuse, UR32, -R61 ;  /* 0x000000203ae67c23 */ /* 0x040fe4000801083d */
[----:B------:R-:W-:Y:S02]  /*8fc0*/  FFMA.FTZ R61, R185, R192, -R59 ;  /* 0x000000c0b93d7223 */ /* 0x000fe4000001083b */
[----:B------:R-:W-:Y:S02]  /*8fd0*/  FFMA.FTZ R60, -R151, R60, R232 ;  /* 0x0000003c973c7223 */ /* 0x000fe400000101e8 */
[----:B------:R-:W-:Y:S02]  /*8fe0*/  FFMA.FTZ R232, R58, UR33, R149 ;  /* 0x000000213ae87c23 */ /* 0x000fe40008010095 */
[----:B------:R-:W-:-:S02]  /*8ff0*/  FADD.FTZ R57, RZ, R57 ;  /* 0x00000039ff397221 */ /* 0x000fc40000010000 */
[----:B------:R-:W-:Y:S02]  /*9000*/  FADD.FTZ R162, R162, R61 ;  /* 0x0000003da2a27221 */ /* 0x000fe40000010000 */
[C---:B------:R-:W-:Y:S02]  /*9010*/  FMUL.FTZ R59, R151.reuse, R230 ;  /* 0x000000e6973b7220 */ /* 0x040fe40000410000 */
[----:B------:R-:W-:Y:S02]  /*9020*/  FFMA.FTZ R151, -R151, R232, -RZ ;  /* 0x000000e897977223 */ /* 0x000fe400000109ff */
[C---:B------:R-:W-:Y:S02]  /*9030*/  FMUL.FTZ R61, R150.reuse, -R188 ;  /* 0x800000bc963d7220 */ /* 0x040fe40000410000 */
[C---:B------:R-:W-:Y:S02]  /*9040*/  FMUL.FTZ R230, R150.reuse, R57 ;  /* 0x0000003996e67220 */ /* 0x040fe40000410000 */
[----:B------:R-:W-:-:S02]  /*9050*/  FMUL.FTZ R232, R150, R189 ;  /* 0x000000bd96e87220 */ /* 0x000fc40000410000 */
[-C--:B------:R-:W-:Y:S02]  /*9060*/  FMUL.FTZ R150, R150, -R162.reuse ;  /* 0x800000a296967220 */ /* 0x080fe40000410000 */
[C---:B------:R-:W-:Y:S02]  /*9070*/  FFMA.FTZ R61, R153.reuse, R162, -R61 ;  /* 0x000000a2993d7223 */ /* 0x040fe4000001083d */
[C---:B------:R-:W-:Y:S02]  /*9080*/  FFMA.FTZ R230, R153.reuse, R189, -R230 ;  /* 0x000000bd99e67223 */ /* 0x040fe400000108e6 */
[CC--:B------:R-:W-:Y:S02]  /*9090*/  FFMA.FTZ R232, R153.reuse, R57.reuse, R232 ;  /* 0x0000003999e87223 */ /* 0x0c0fe400000100e8 */
[----:B------:R-:W-:Y:S02]  /*90a0*/  FFMA.FTZ R153, R153, R188, R150 ;  /* 0x000000bc99997223 */ /* 0x000fe40000010096 */
[----:B------:R-:W-:-:S02]  /*90b0*/  FMUL.FTZ R149, R63, R57 ;  /* 0x000000393f957220 */ /* 0x000fc40000410000 */
[----:B------:R-:W-:Y:S02]  /*90c0*/  FMUL.FTZ R63, R63, R189 ;  /* 0x000000bd3f3f7220 */ /* 0x000fe40000410000 */
[----:B------:R-:W-:Y:S02]  /*90d0*/  FADD.FTZ R180, -R180, R153 ;  /* 0x00000099b4b47221 */ /* 0x000fe40000010100 */
[----:B------:R-:W-:Y:S02]  /*90e0*/  FADD.FTZ R152, R152, R61 ;  /* 0x0000003d98987221 */ /* 0x000fe40000010000 */
[----:B------:R-:W-:Y:S02]  /*90f0*/  FFMA.FTZ R63, R62, R57, R63 ;  /* 0x000000393e3f7223 */ /* 0x000fe4000001003f */
[C---:B------:R-:W-:Y:S02]  /*9100*/  FMUL.FTZ R61, R159.reuse, -R180 ;  /* 0x800000b49f3d7220 */ /* 0x040fe40000410000 */
[----:B------:R-:W-:-:S02]  /*9110*/  FMUL.FTZ R159, R159, -R152 ;  /* 0x800000989f9f7220 */ /* 0x000fc40000410000 */
[----:B------:R-:W-:Y:S02]  /*9120*/  FFMA.FTZ R150, -R169, R63, R60 ;  /* 0x0000003fa9967223 */ /* 0x000fe4000001013c */
[C---:B------:R-:W-:Y:S02]  /*9130*/  FFMA.FTZ R60, R187.reuse, R152, -R61 ;  /* 0x00000098bb3c7223 */ /* 0x040fe4000001083d */
[----:B------:R-:W-:Y:S02]  /*9140*/  FFMA.FTZ R159, R187, R180, R159 ;  /* 0x000000b4bb9f7223 */ /* 0x000fe4000001009f */
[----:B------:R-:W-:Y:S02]  /*9150*/  FADD.FTZ R155, R155, R60 ;  /* 0x0000003c9b9b7221 */ /* 0x000fe40000010000 */
[----:B------:R-:W-:Y:S02]  /*9160*/  FFMA.FTZ R149, R62, R189, -R149 ;  /* 0x000000bd3e957223 */ /* 0x000fe40000010895 */
[----:B------:R-:W-:-:S02]  /*9170*/  FADD.FTZ R154, -R154, R159 ;  /* 0x0000009f9a9a7221 */ /* 0x000fc40000010100 */
[C---:B------:R-:W-:Y:S02]  /*9180*/  FMUL.FTZ R61, R172.reuse, -R155 ;  /* 0x8000009bac3d7220 */ /* 0x040fe40000410000 */
[----:B------:R-:W-:Y:S02]  /*9190*/  FFMA.FTZ R228, R169, R149, R228 ;  /* 0x00000095a9e47223 */ /* 0x000fe400000100e4 */
[-C--:B------:R-:W-:Y:S02]  /*91a0*/  FMUL.FTZ R172, R172, -R154.reuse ;  /* 0x8000009aacac7220 */ /* 0x080fe40000410000 */
[C---:B------:R-:W-:Y:S02]  /*91b0*/  FFMA.FTZ R149, R167.reuse, R154, R61 ;  /* 0x0000009aa7957223 */ /* 0x040fe4000001003d */
[----:B------:R-:W-:Y:S02]  /*91c0*/  FADD.FTZ R60, RZ, R232 ;  /* 0x000000e8ff3c7221 */ /* 0x000fe40000010000 */
[----:B------:R-:W-:-:S02]  /*91d0*/  FFMA.FTZ R167, R167, R155, -R172 ;  /* 0x0000009ba7a77223 */ /* 0x000fc400000108ac */
[----:B------:R-:W-:Y:S02]  /*91e0*/  FADD.FTZ R186, -R186, R149 ;  /* 0x00000095baba7221 */ /* 0x000fe40000010100 */
[----:B------:R-:W-:Y:S02]  /*91f0*/  FADD.FTZ R62, R171, R230 ;  /* 0x000000e6ab3e7221 */ /* 0x000fe40000010000 */
[----:B------:R-:W-:Y:S02]  /*9200*/  FMUL.FTZ R61, R157, R60 ;  /* 0x0000003c9d3d7220 */ /* 0x000fe40000410000 */
[----:B------:R-:W-:Y:S02]  /*9210*/  FADD.FTZ R184, R184, R167 ;  /* 0x000000a7b8b87221 */ /* 0x000fe40000010000 */
[----:B------:R-:W-:Y:S02]  /*9220*/  FMUL.FTZ R149, R181, -R186 ;  /* 0x800000bab5957220 */ /* 0x000fe40000410000 */
[----:B------:R-:W-:-:S02]  /*9230*/  FMUL.FTZ R153, R65, R60 ;  /* 0x0000003c41997220 */ /* 0x000fc40000410000 */
[-C--:B------:R-:W-:Y:S02]  /*9240*/  FMUL.FTZ R65, R65, R62.reuse ;  /* 0x0000003e41417220 */ /* 0x080fe40000410000 */
[----:B------:R-:W-:Y:S02]  /*9250*/  FFMA.FTZ R61, R185, R62, -R61 ;  /* 0x0000003eb93d7223 */ /* 0x000fe4000001083d */
[-C--:B------:R-:W-:Y:S02]  /*9260*/  FMUL.FTZ R181, R181, -R184.reuse ;  /* 0x800000b8b5b57220 */ /* 0x080fe40000410000 */
[----:B------:R-:W-:Y:S02]  /*9270*/  FFMA.FTZ R149, R183, R184, -R149 ;  /* 0x000000b8b7957223 */ /* 0x000fe40000010895 */
[C---:B------:R-:W-:Y:S02]  /*9280*/  FFMA.FTZ R153, R64.reuse, R62, -R153 ;  /* 0x0000003e40997223 */ /* 0x040fe40000010899 */
[----:B------:R-:W-:-:S02]  /*9290*/  FFMA.FTZ R65, R64, R60, R65 ;  /* 0x0000003c40417223 */ /* 0x000fc40000010041 */
[----:B------:R-:W-:Y:S02]  /*92a0*/  FADD.FTZ R158, R158, R61 ;  /* 0x0000003d9e9e7221 */ /* 0x000fe40000010000 */
[----:B------:R-:W-:Y:S02]  /*92b0*/  FFMA.FTZ R64, R183, R186, R181 ;  /* 0x000000bab7407223 */ /* 0x000fe400000100b5 */
[----:B------:R-:W-:Y:S02]  /*92c0*/  FADD.FTZ R61, R182, R149 ;  /* 0x00000095b63d7221 */ /* 0x000fe40000010000 */
[----:B------:R-:W-:Y:S02]  /*92d0*/  FADD.FTZ R179, -R179, R64 ;  /* 0x00000040b3b37221 */ /* 0x000fe40000010100 */
[----:B------:R-:W-:Y:S02]  /*92e0*/  FMUL.FTZ R64, R164, -R61 ;  /* 0x8000003da4407220 */ /* 0x000fe40000410000 */
[----:B------:R-:W-:-:S02]  /*92f0*/  FFMA.FTZ R159, -R165, R65, R150 ;  /* 0x00000041a59f7223 */ /* 0x000fc40000010196 */
[----:B------:R-:W-:Y:S02]  /*9300*/  FMUL.FTZ R65, R60, UR33 ;  /* 0x000000213c417c20 */ /* 0x000fe40008410000 */
[-C--:B------:R-:W-:Y:S02]  /*9310*/  FMUL.FTZ R164, R164, -R179.reuse ;  /* 0x800000b3a4a47220 */ /* 0x080fe40000410000 */
[----:B------:R-:W-:Y:S02]  /*9320*/  FFMA.FTZ R64, R170, R179, R64 ;  /* 0x000000b3aa407223 */ /* 0x000fe40000010040 */
[----:B------:R-:W-:Y:S02]  /*9330*/  FMUL.FTZ R157, R157, R62 ;  /* 0x0000003e9d9d7220 */ /* 0x000fe40000410000 */
[----:B------:R-:W-:Y:S02]  /*9340*/  FFMA.FTZ R150, R62, UR32, -R65 ;  /* 0x000000203e967c23 */ /* 0x000fe40008010841 */
[----:B------:R-:W-:-:S02]  /*9350*/  FMUL.FTZ R149, R60, UR32 ;  /* 0x000000203c957c20 */ /* 0x000fc40008410000 */
[----:B------:R-:W-:Y:S02]  /*9360*/  FFMA.FTZ R65, R170, R61, -R164 ;  /* 0x0000003daa417223 */ /* 0x000fe400000108a4 */
[----:B------:R-:W-:Y:S02]  /*9370*/  FADD.FTZ R163, -R163, R64 ;  /* 0x00000040a3a37221 */ /* 0x000fe40000010100 */
[----:B------:R-:W-:Y:S02]  /*9380*/  FFMA.FTZ R185, R185, R60, R157 ;  /* 0x0000003cb9b97223 */ /* 0x000fe4000001009d */
[----:B------:R-:W-:Y:S02]  /*9390*/  FFMA.FTZ R172, R62, UR33, R149 ;  /* 0x000000213eac7c23 */ /* 0x000fe40008010095 */
[----:B------:R-:W-:Y:S02]  /*93a0*/  FADD.FTZ R65, R178, R65 ;  /* 0x00000041b2417221 */ /* 0x000fe40000010000 */
[----:B------:R-:W-:-:S02]  /*93b0*/  FMUL.FTZ R149, R160, -R163 ;  /* 0x800000a3a0957220 */ /* 0x000fc40000410000 */
[----:B------:R-:W-:Y:S02]  /*93c0*/  FADD.FTZ R64, RZ, R185 ;  /* 0x000000b9ff407221 */ /* 0x000fe40000010000 */
[----:B------:R-:W-:Y:S02]  /*93d0*/  FMUL.FTZ R157, R165, R150 ;  /* 0x00000096a59d7220 */ /* 0x000fe40000410000 */
[-C--:B------:R-:W-:Y:S02]  /*93e0*/  FMUL.FTZ R160, R160, -R65.reuse ;  /* 0x80000041a0a07220 */ /* 0x080fe40000410000 */
[----:B------:R-:W-:Y:S02]  /*93f0*/  FFMA.FTZ R150, R168, R65, -R149 ;  /* 0x00000041a8967223 */ /* 0x000fe40000010895 */
[C---:B------:R-:W-:Y:S02]  /*9400*/  FMUL.FTZ R149, R67.reuse, R64 ;  /* 0x0000004043957220 */ /* 0x040fe40000410000 */
[----:B------:R-:W-:-:S02]  /*9410*/  FMUL.FTZ R67, R67, R158 ;  /* 0x0000009e43437220 */ /* 0x000fc40000410000 */
[----:B------:R-:W-:Y:S02]  /*9420*/  FFMA.FTZ R160, R168, R163, R160 ;  /* 0x000000a3a8a07223 */ /* 0x000fe400000100a0 */
[----:B------:R-:W-:Y:S02]  /*9430*/  FADD.FTZ R201, R201, R150 ;  /* 0x00000096c9c97221 */ /* 0x000fe40000010000 */
[C---:B------:R-:W-:Y:S02]  /*9440*/  FFMA.FTZ R164, R66.reuse, R158, -R149 ;  /* 0x0000009e42a47223 */ /* 0x040fe40000010895 */
[----:B------:R-:W-:Y:S02]  /*9450*/  FFMA.FTZ R168, R66, R64, R67 ;  /* 0x0000004042a87223 */ /* 0x000fe40000010043 */
[----:B------:R-:W-:Y:S02]  /*9460*/  FADD.FTZ R160, -R177, R160 ;  /* 0x000000a0b1a07221 */ /* 0x000fe40000010100 */
[----:B------:R-:W-:-:S02]  /*9470*/  FMUL.FTZ R66, R166, -R201 ;  /* 0x800000c9a6427220 */ /* 0x000fc40000410000 */
[----:B------:R-:W-:Y:S02]  /*9480*/  FFMA.FTZ R228, R165, R153, R228 ;  /* 0x00000099a5e47223 */ /* 0x000fe400000100e4 */
[C---:B------:R-:W-:Y:S02]  /*9490*/  FMUL.FTZ R67, R64.reuse, UR33 ;  /* 0x0000002140437c20 */ /* 0x040fe40008410000 */
[----:B------:R-:W-:Y:S02]  /*94a0*/  FMUL.FTZ R153, R64, UR32 ;  /* 0x0000002040997c20 */ /* 0x000fe40008410000 */
[-C--:B------:R-:W-:Y:S02]  /*94b0*/  FMUL.FTZ R166, R166, -R160.reuse ;  /* 0x800000a0a6a67220 */ /* 0x080fe40000410000 */
[----:B------:R-:W-:Y:S02]  /*94c0*/  FFMA.FTZ R149, R175, R160, R66 ;  /* 0x000000a0af957223 */ /* 0x000fe40000010042 */
[----:B------:R-:W-:-:S02]  /*94d0*/  FFMA.FTZ R66, R158, UR32, -R67 ;  /* 0x000000209e427c23 */ /* 0x000fc40008010843 */
[----:B------:R-:W-:Y:S02]  /*94e0*/  FFMA.FTZ R150, R158, UR33, R153 ;  /* 0x000000219e967c23 */ /* 0x000fe40008010099 */
[----:B------:R-:W-:Y:S02]  /*94f0*/  FFMA.FTZ R175, R175, R201, -R166 ;  /* 0x000000c9afaf7223 */ /* 0x000fe400000108a6 */
[----:B------:R-:W-:Y:S02]  /*9500*/  FADD.FTZ R149, -R200, R149 ;  /* 0x00000095c8957221 */ /* 0x000fe40000010100 */
[C---:B------:R-:W-:Y:S02]  /*9510*/  FMUL.FTZ R67, R161.reuse, R164 ;  /* 0x000000a4a1437220 */ /* 0x040fe40000410000 */
[C---:B------:R-:W-:Y:S02]  /*9520*/  FMUL.FTZ R168, R161.reuse, R168 ;  /* 0x000000a8a1a87220 */ /* 0x040fe40000410000 */
[----:B------:R-:W-:-:S02]  /*9530*/  FMUL.FTZ R153, R161, R66 ;  /* 0x00000042a1997220 */ /* 0x000fc40000410000 */
[----:B------:R-:W-:Y:S02]  /*9540*/  FFMA.FTZ R161, -R161, R150, -RZ ;  /* 0x00000096a1a17223 */ /* 0x000fe400000109ff */
[C---:B------:R-:W-:Y:S02]  /*9550*/  FMUL.FTZ R150, R193.reuse, R70 ;  /* 0x00000046c1967220 */ /* 0x040fe40000410000 */
[----:B------:R-:W-:Y:S02]  /*9560*/  FADD.FTZ R198, R198, R175 ;  /* 0x000000afc6c67221 */ /* 0x000fe40000010000 */
[----:B------:R-:W-:Y:S02]  /*9570*/  FMUL.FTZ R166, R174, -R149 ;  /* 0x80000095aea67220 */ /* 0x000fe40000410000 */
[----:B------:R-:W-:Y:S02]  /*9580*/  FADD.FTZ R66, R228, R67 ;  /* 0x00000043e4427221 */ /* 0x000fe40000010000 */
[----:B------:R-:W-:-:S02]  /*9590*/  FMUL.FTZ R67, R193, R71 ;  /* 0x00000047c1437220 */ /* 0x000fc40000410000 */
[----:B------:R-:W-:Y:S01]  /*95a0*/  FFMA.FTZ R164, R194, R71, R150 ;  /* 0x00000047c2a47223 */ /* 0x000fe20000010096 */
[----:B------:R-:W-:Y:S01]  /*95b0*/  P2R R71, PR, RZ, 0x2 ;  /* 0x00000002ff477803 */ /* 0x000fe20000000000 */
[-C--:B------:R-:W-:Y:S02]  /*95c0*/  FMUL.FTZ R174, R174, -R198.reuse ;  /* 0x800000c6aeae7220 */ /* 0x080fe40000410000 */
[----:B------:R-:W-:Y:S01]  /*95d0*/  FFMA.FTZ R150, R173, R198, -R166 ;  /* 0x000000c6ad967223 */ /* 0x000fe200000108a6 */
[----:B------:R-:W-:Y:S01]  /*95e0*/  SHF.L.U32 R166, R0, 0x5, RZ ;  /* 0x0000000500a67819 */ /* 0x000fe200000006ff */
[----:B------:R-:W-:Y:S02]  /*95f0*/  FFMA.FTZ R167, R194, R70, -R67 ;  /* 0x00000046c2a77223 */ /* 0x000fe40000010843 */
[----:B------:R-:W-:Y:S02]  /*9600*/  FMUL.FTZ R67, R193, R69 ;  /* 0x00000045c1437220 */ /* 0x000fe40000410000 */
[----:B------:R-:W-:-:S02]  /*9610*/  FFMA.FTZ R173, R173, R149, R174 ;  /* 0x00000095adad7223 */ /* 0x000fc400000100ae */
[----:B------:R-:W-:Y:S02]  /*9620*/  FADD.FTZ R150, R199, R150 ;  /* 0x00000096c7967221 */ /* 0x000fe40000010000 */
[-C--:B------:R-:W-:Y:S02]  /*9630*/  FMUL.FTZ R193, R193, R68.reuse ;  /* 0x00000044c1c17220 */ /* 0x080fe40000410000 */
[----:B------:R-:W-:Y:S02]  /*9640*/  FFMA.FTZ R68, R194, R68, -R67 ;  /* 0x00000044c2447223 */ /* 0x000fe40000010843 */
[----:B------:R-:W-:Y:S02]  /*9650*/  FADD.FTZ R176, -R176, R173 ;  /* 0x000000adb0b07221 */ /* 0x000fe40000010100 */
[C---:B------:R-:W-:Y:S02]  /*9660*/  FMUL.FTZ R67, R125.reuse, -R150 ;  /* 0x800000967d437220 */ /* 0x040fe40000410000 */
[----:B------:R-:W-:-:S02]  /*9670*/  FMUL.FTZ R125, R125, -R176 ;  /* 0x800000b07d7d7220 */ /* 0x000fc40000410000 */
[----:B------:R-:W-:Y:S02]  /*9680*/  FFMA.FTZ R67, R127, R176, R67 ;  /* 0x000000b07f437223 */ /* 0x000fe40000010043 */
[----:B--2---:R-:W-:Y:S02]  /*9690*/  FADD.FTZ R71, R203, R164 ;  /* 0x000000a4cb477221 */ /* 0x004fe40000010000 */
[----:B------:R-:W-:Y:S02]  /*96a0*/  FFMA.FTZ R164, R127, R150, -R125 ;  /* 0x000000967fa47223 */ /* 0x000fe4000001087d */
[----:B------:R-:W-:Y:S01]  /*96b0*/  FADD.FTZ R125, -R148, R67 ;  /* 0x00000043947d7221 */ /* 0x000fe20000010100 */
[----:B------:R-:W-:Y:S01]  /*96c0*/  LEA.HI.SX32 R148, R166, R166, 0x1b ;  /* 0x000000a6a6947211 */ /* 0x000fe200078fdaff */
[----:B------:R-:W-:Y:S02]  /*96d0*/  FADD.FTZ R147, R147, R164 ;  /* 0x000000a493937221 */ /* 0x000fe40000010000 */
[----:B------:R-:W-:-:S02]  /*96e0*/  FMUL.FTZ R164, R128, -R125 ;  /* 0x8000007d80a47220 */ /* 0x000fc40000410000 */
[-C--:B------:R-:W-:Y:S02]  /*96f0*/  FMUL.FTZ R128, R128, -R147.reuse ;  /* 0x8000009380807220 */ /* 0x080fe40000410000 */
[C---:B------:R-:W-:Y:S02]  /*9700*/  FFMA.FTZ R164, R129.reuse, R147, -R164 ;  /* 0x0000009381a47223 */ /* 0x040fe400000108a4 */
[----:B------:R-:W-:Y:S01]  /*9710*/  FADD.FTZ R70, R202, R167 ;  /* 0x000000a7ca467221 */ /* 0x000fe20000010000 */
[----:B------:R-:W-:Y:S01]  /*9720*/  MOV R167, UR7 ;  /* 0x0000000700a77c02 */ /* 0x000fe20008000f00 */
[----:B------:R-:W-:Y:S02]  /*9730*/  FFMA.FTZ R69, R194, R69, R193 ;  /* 0x00000045c2457223 */ /* 0x000fe400000100c1 */
[----:B------:R-:W-:Y:S02]  /*9740*/  FFMA.FTZ R129, R129, R125, R128 ;  /* 0x0000007d81817223 */ /* 0x000fe40000010080 */
[----:B------:R-:W-:Y:S01]  /*9750*/  FADD.FTZ R145, R145, R164 ;  /* 0x000000a491917221 */ /* 0x000fe20000010000 */
[----:B------:R0:W-:Y:S01]  /*9760*/  @!P1 STS.128 [R167.X16+0x3650], R68 ;  /* 0x00365044a7009388 */ /* 0x0001e2000000cc00 */
[----:B------:R-:W-:-:S02]  /*9770*/  FADD.FTZ R146, -R146, R129 ;  /* 0x0000008192927221 */ /* 0x000fc40000010100 */
[----:B------:R-:W-:Y:S01]  /*9780*/  FMUL.FTZ R3, R156, R227 ;  /* 0x000000e39c037220 */ /* 0x000fe20000410000 */
[----:B------:R1:W-:Y:S01]  /*9790*/  STS [R148.X4+0x108c], R83 ;  /* 0x00108c5394007388 */ /* 0x0003e20000004800 */
[----:B------:R-:W-:Y:S02]  /*97a0*/  FMUL.FTZ R230, R57, UR33 ;  /* 0x0000002139e67c20 */ /* 0x000fe40008410000 */
[----:B------:R-:W-:Y:S01]  /*97b0*/  FFMA.FTZ R196, R17, -R98, R196 ;  /* 0x8000006211c47223 */ /* 0x000fe200000100c4 */
[----:B------:R2:W-:Y:S01]  /*97c0*/  STS [R148.X4+0x10c0], R52 ;  /* 0x0010c03494007388 */ /* 0x0005e20000004800 */
[----:B------:R-:W-:Y:S02]  /*97d0*/  FFMA.FTZ R230, R189, UR32, -R230 ;  /* 0x00000020bde67c23 */ /* 0x000fe400080108e6 */
[----:B------:R-:W-:Y:S01]  /*97e0*/  FFMA.FTZ R82, R18, -R103, R82 ;  /* 0x8000006712527223 */ /* 0x000fe20000010052 */
[----:B------:R3:W-:Y:S01]  /*97f0*/  STS [R148.X4+0x10d8], R3 ;  /* 0x0010d80394007388 */ /* 0x0007e20000004800 */
[----:B------:R-:W-:-:S02]  /*9800*/  FMUL.FTZ R63, R169, R230 ;  /* 0x000000e6a93f7220 */ /* 0x000fc40000410000 */
[----:B------:R-:W-:Y:S01]  /*9810*/  FFMA.FTZ R128, R12, -R95, R78 ;  /* 0x8000005f0c807223 */ /* 0x000fe2000001004e */
[----:B------:R-:W-:Y:S01]  /*9820*/  STS [R148.X4+0x10c8], R54 ;  /* 0x0010c83694007388 */ /* 0x000fe20000004800 */
[CC--:B0-----:R-:W-:Y:S02]  /*9830*/  FMUL.FTZ R68, R130.reuse, -R145.reuse ;  /* 0x8000009182447220 */ /* 0x0c1fe40000410000 */
[-C--:B------:R-:W-:Y:S01]  /*9840*/  FMUL.FTZ R130, R130, -R146.reuse ;  /* 0x8000009282827220 */ /* 0x080fe20000410000 */
[----:B------:R-:W-:Y:S01]  /*9850*/  STS [R148.X4+0x10d0], R55 ;  /* 0x0010d03794007388 */ /* 0x000fe20000004800 */
        /* <DEDUP_REMOVED lines=11> */
[----:B------:R0:W-:Y:S01]  /*9910*/  STS [R148.X4+0x10f0], R157 ;  /* 0x0010f09d94007388 */ /* 0x0001e20000004800 */
[----:B------:R-:W-:-:S02]  /*9920*/  FADD.FTZ R141, R141, R68 ;  /* 0x000000448d8d7221 */ /* 0x000fc40000010000 */
[----:B------:R-:W-:Y:S01]  /*9930*/  FADD.FTZ R142, -R142, R133 ;  /* 0x000000858e8e7221 */ /* 0x000fe20000010100 */
[----:B------:R-:W-:Y:S01]  /*9940*/  STS [R148.X4+0x10fc], R161 ;  /* 0x0010fca194007388 */ /* 0x000fe20000004800 */
[CC--:B------:R-:W-:Y:S02]  /*9950*/  FMUL.FTZ R68, R134.reuse, -R141.reuse ;  /* 0x8000008d86447220 */ /* 0x0c0fe40000410000 */
[-C--:B------:R-:W-:Y:S01]  /*9960*/  FMUL.FTZ R134, R134, -R142.reuse ;  /* 0x8000008e86867220 */ /* 0x080fe20000410000 */
[----:B------:R-:W-:Y:S01]  /*9970*/  STS [R148.X4+0x1080], R197 ;  /* 0x001080c594007388 */ /* 0x000fe20000004800 */
[C---:B-1----:R-:W-:Y:S02]  /*9980*/  FFMA.FTZ R83, R135.reuse, R142, R68 ;  /* 0x0000008e87537223 */ /* 0x042fe40000010044 */
[----:B------:R-:W-:Y:S01]  /*9990*/  FFMA.FTZ R135, R135, R141, -R134 ;  /* 0x0000008d87877223 */ /* 0x000fe20000010886 */
[----:B------:R-:W-:Y:S01]  /*99a0*/  STS [R148.X4+0x1084], R195 ;  /* 0x001084c394007388 */ /* 0x000fe20000004800 */
[----:B------:R-:W-:-:S02]  /*99b0*/  FADD.FTZ R83, -R140, R83 ;  /* 0x000000538c537221 */ /* 0x000fc40000010100 */
[----:B------:R-:W-:Y:S01]  /*99c0*/  FADD.FTZ R138, R138, R135 ;  /* 0x000000878a8a7221 */ /* 0x000fe20000010000 */
[----:B------:R-:W-:Y:S01]  /*99d0*/  STS [R148.X4+0x1088], R204 ;  /* 0x001088cc94007388 */ /* 0x000fe20000004800 */
[CC--:B--2---:R-:W-:Y:S02]  /*99e0*/  FMUL.FTZ R52, R136.reuse, -R83.reuse ;  /* 0x8000005388347220 */ /* 0x0c4fe40000410000 */
        /* <DEDUP_REMOVED lines=8> */
[-C--:B---3--:R-:W-:Y:S02]  /*9a70*/  FMUL.FTZ R3, R87, R101.reuse ;  /* 0x0000006557037220 */ /* 0x088fe40000410000 */
[-C--:B------:R-:W-:Y:S01]  /*9a80*/  FFMA.FTZ R68, R16, -R101.reuse, R85 ;  /* 0x8000006510447223 */ /* 0x080fe20000010055 */
[----:B------:R-:W-:Y:S01]  /*9a90*/  STS [R148.X4+0x10a0], R209 ;  /* 0x0010a0d194007388 */ /* 0x000fe20000004800 */
[----:B0-----:R-:W-:Y:S02]  /*9aa0*/  FMUL.FTZ R59, R138, R98 ;  /* 0x000000628a3b7220 */ /* 0x001fe40000410000 */
[----:B------:R-:W-:Y:S01]  /*9ab0*/  FMUL.FTZ R55, R52, R101 ;  /* 0x0000006534377220 */ /* 0x000fe20000410000 */
[----:B------:R-:W-:Y:S01]  /*9ac0*/  STS [R148.X4+0x10a4], R211 ;  /* 0x0010a4d394007388 */ /* 0x000fe20000004800 */
[----:B------:R-:W-:-:S02]  /*9ad0*/  FMUL.FTZ R54, R84, R3 ;  /* 0x0000000354367220 */ /* 0x000fc40000410000 */
[----:B----4-:R-:W-:Y:S01]  /*9ae0*/  FMUL.FTZ R63, R83, R98 ;  /* 0x00000062533f7220 */ /* 0x010fe20000410000 */
[----:B------:R-:W-:Y:S01]  /*9af0*/  STS [R148.X4+0x10a8], R213 ;  /* 0x0010a8d594007388 */ /* 0x000fe20000004800 */
[----:B------:R-:W-:Y:S02]  /*9b00*/  FMUL.FTZ R70, R80, R59 ;  /* 0x0000003b50467220 */ /* 0x000fe40000410000 */
[-C--:B------:R-:W-:Y:S01]  /*9b10*/  FFMA.FTZ R54, R68, R55.reuse, -R54 ;  /* 0x0000003744367223 */ /* 0x080fe20000010836 */
[----:B------:R-:W-:Y:S01]  /*9b20*/  STS [R148.X4+0x10ac], R214 ;  /* 0x0010acd694007388 */ /* 0x000fe20000004800 */
[----:B------:R-:W-:Y:S02]  /*9b30*/  FMUL.FTZ R55, R84, R55 ;  /* 0x0000003754377220 */ /* 0x000fe40000410000 */
[-C--:B------:R-:W-:Y:S01]  /*9b40*/  FFMA.FTZ R71, R196, R63.reuse, -R70 ;  /* 0x0000003fc4477223 */ /* 0x080fe20000010846 */
[----:B------:R-:W-:Y:S01]  /*9b50*/  STS [R148.X4+0x10b0], R217 ;  /* 0x0010b0d994007388 */ /* 0x000fe20000004800 */
[----:B------:R-:W-:-:S02]  /*9b60*/  FMUL.FTZ R70, R80, R63 ;  /* 0x0000003f50467220 */ /* 0x000fc40000410000 */
[----:B------:R-:W-:Y:S01]  /*9b70*/  FFMA.FTZ R55, R3, R68, R55 ;  /* 0x0000004403377223 */ /* 0x000fe20000010037 */
[----:B------:R-:W-:Y:S01]  /*9b80*/  STS [R148.X4+0x10b4], R218 ;  /* 0x0010b4da94007388 */ /* 0x000fe20000004800 */
[-C--:B-----5:R-:W-:Y:S02]  /*9b90*/  FMUL.FTZ R79, R142, R103.reuse ;  /* 0x000000678e4f7220 */ /* 0x0a0fe40000410000 */
[----:B------:R-:W-:Y:S01]  /*9ba0*/  FMUL.FTZ R63, R141, R103 ;  /* 0x000000678d3f7220 */ /* 0x000fe20000410000 */
[----:B------:R-:W-:Y:S01]  /*9bb0*/  STS [R148.X4+0x10b8], R221 ;  /* 0x0010b8dd94007388 */ /* 0x000fe20000004800 */
[----:B------:R-:W-:Y:S02]  /*9bc0*/  FFMA.FTZ R70, R59, R196, R70 ;  /* 0x000000c43b467223 */ /* 0x000fe40000010046 */
[----:B------:R-:W-:Y:S01]  /*9bd0*/  FADD.FTZ R55, RZ, R55 ;  /* 0x00000037ff377221 */ /* 0x000fe20000010000 */
[----:B------:R-:W-:Y:S01]  /*9be0*/  STS [R148.X4+0x10bc], R222 ;  /* 0x0010bcde94007388 */ /* 0x000fe20000004800 */
[----:B------:R-:W-:-:S02]  /*9bf0*/  FMUL.FTZ R85, R81, R79 ;  /* 0x0000004f51557220 */ /* 0x000fc40000410000 */
[----:B------:R-:W-:Y:S01]  /*9c00*/  FMUL.FTZ R127, R81, R63 ;  /* 0x0000003f517f7220 */ /* 0x000fe20000410000 */
[----:B------:R-:W-:Y:S01]  /*9c10*/  STS [R148.X4+0x10c4], R223 ;  /* 0x0010c4df94007388 */ /* 0x000fe20000004800 */
[----:B------:R-:W-:Y:S02]  /*9c20*/  FADD.FTZ R54, RZ, R54 ;  /* 0x00000036ff367221 */ /* 0x000fe40000010000 */
[----:B------:R-:W-:Y:S01]  /*9c30*/  FADD.FTZ R55, R55, R70 ;  /* 0x0000004637377221 */ /* 0x000fe20000010000 */
[----:B------:R-:W-:Y:S01]  /*9c40*/  STS [R148.X4+0x10cc], R226 ;  /* 0x0010cce294007388 */ /* 0x000fe20000004800 */
[----:B------:R-:W-:Y:S02]  /*9c50*/  FFMA.FTZ R86, R63, R82, R85 ;  /* 0x000000523f567223 */ /* 0x000fe40000010055 */
[----:B------:R-:W-:Y:S01]  /*9c60*/  FMUL.FTZ R70, R143, R100 ;  /* 0x000000648f467220 */ /* 0x000fe20000410000 */
[----:B------:R-:W-:Y:S01]  /*9c70*/  STS [R148.X4+0x10d4], R191 ;  /* 0x0010d4bf94007388 */ /* 0x000fe20000004800 */
[----:B------:R-:W-:-:S02]  /*9c80*/  FFMA.FTZ R79, R82, R79, -R127 ;  /* 0x0000004f524f7223 */ /* 0x000fc4000001087f */
[----:B------:R-:W-:Y:S01]  /*9c90*/  FADD.FTZ R54, R54, R71 ;  /* 0x0000004736367221 */ /* 0x000fe20000010000 */
[----:B------:R-:W-:Y:S01]  /*9ca0*/  STS [R148.X4+0x10e4], R151 ;  /* 0x0010e49794007388 */ /* 0x000fe20000004800 */
[----:B------:R-:W-:Y:S02]  /*9cb0*/  FADD.FTZ R55, R55, R86 ;  /* 0x0000005637377221 */ /* 0x000fe40000010000 */
[-C--:B------:R-:W-:Y:S01]  /*9cc0*/  FFMA.FTZ R127, R19, -R100.reuse, R206 ;  /* 0x80000064137f7223 */ /* 0x080fe200000100ce */
[----:B------:R-:W-:Y:S01]  /*9cd0*/  STS [R148.X4+0x10f8], R153 ;  /* 0x0010f89994007388 */ /* 0x000fe20000004800 */
[----:B------:R-:W-:Y:S02]  /*9ce0*/  FMUL.FTZ R71, R69, R100 ;  /* 0x0000006445477220 */ /* 0x000fe40000410000 */
[----:B------:R-:W-:Y:S02]  /*9cf0*/  FMUL.FTZ R86, R76, R70 ;  /* 0x000000464c567220 */ /* 0x000fe40000410000 */
[----:B------:R-:W-:-:S02]  /*9d00*/  FADD.FTZ R54, R54, R79 ;  /* 0x0000004f36367221 */ /* 0x000fc40000010000 */
[-C--:B------:R-:W-:Y:S02]  /*9d10*/  FFMA.FTZ R79, R127, R71.reuse, -R86 ;  /* 0x000000477f4f7223 */ /* 0x080fe40000010856 */
[----:B------:R-:W-:Y:S02]  /*9d20*/  FMUL.FTZ R71, R76, R71 ;  /* 0x000000474c477220 */ /* 0x000fe40000410000 */
[----:B------:R-:W-:Y:S02]  /*9d30*/  FMUL.FTZ R78, R147, R94 ;  /* 0x0000005e934e7220 */ /* 0x000fe40000410000 */
[----:B------:R-:W-:Y:S02]  /*9d40*/  FMUL.FTZ R85, R146, R95 ;  /* 0x0000005f92557220 */ /* 0x000fe40000410000 */
[----:B------:R-:W-:Y:S02]  /*9d50*/  FFMA.FTZ R86, R70, R127, R71 ;  /* 0x0000007f46567223 */ /* 0x000fe40000010047 */
[----:B------:R-:W-:-:S02]  /*9d60*/  FMUL.FTZ R71, R145, R95 ;  /* 0x0000005f91477220 */ /* 0x000fc40000410000 */
[-C--:B------:R-:W-:Y:S02]  /*9d70*/  FFMA.FTZ R129, R13, -R94.reuse, R210 ;  /* 0x8000005e0d817223 */ /* 0x080fe400000100d2 */
[----:B------:R-:W-:Y:S02]  /*9d80*/  FMUL.FTZ R131, R125, R94 ;  /* 0x0000005e7d837220 */ /* 0x000fe40000410000 */
[----:B------:R-:W-:Y:S02]  /*9d90*/  FMUL.FTZ R132, R72, R78 ;  /* 0x0000004e48847220 */ /* 0x000fe40000410000 */
[----:B------:R-:W-:Y:S02]  /*9da0*/  FMUL.FTZ R130, R77, R85 ;  /* 0x000000554d827220 */ /* 0x000fe40000410000 */
[----:B------:R-:W-:Y:S02]  /*9db0*/  FADD.FTZ R55, R55, R86 ;  /* 0x0000005637377221 */ /* 0x000fe40000010000 */
[----:B------:R-:W-:-:S02]  /*9dc0*/  FMUL.FTZ R86, R77, R71 ;  /* 0x000000474d567220 */ /* 0x000fc40000410000 */
[-C--:B------:R-:W-:Y:S02]  /*9dd0*/  FFMA.FTZ R133, R129, R131.reuse, -R132 ;  /* 0x0000008381857223 */ /* 0x080fe40000010884 */
[----:B------:R-:W-:Y:S02]  /*9de0*/  FFMA.FTZ R130, R71, R128, R130 ;  /* 0x0000008047827223 */ /* 0x000fe40000010082 */
[----:B------:R-:W-:Y:S02]  /*9df0*/  FMUL.FTZ R131, R72, R131 ;  /* 0x0000008348837220 */ /* 0x000fe40000410000 */
[----:B------:R-:W-:Y:S02]  /*9e00*/  FADD.FTZ R54, R54, R79 ;  /* 0x0000004f36367221 */ /* 0x000fe40000010000 */
[----:B------:R-:W-:Y:S02]  /*9e10*/  FFMA.FTZ R85, R128, R85, -R86 ;  /* 0x0000005580557223 */ /* 0x000fe40000010856 */
[----:B------:R-:W-:-:S02]  /*9e20*/  FMUL.FTZ R79, R150, R97 ;  /* 0x00000061964f7220 */ /* 0x000fc40000410000 */
[----:B------:R-:W-:Y:S02]  /*9e30*/  FADD.FTZ R55, R55, R130 ;  /* 0x0000008237377221 */ /* 0x000fe40000010000 */
[----:B------:R-:W-:Y:S02]  /*9e40*/  FFMA.FTZ R86, R78, R129, R131 ;  /* 0x000000814e567223 */ /* 0x000fe40000010083 */
[----:B------:R-:W-:Y:S02]  /*9e50*/  FADD.FTZ R54, R54, R85 ;  /* 0x0000005536367221 */ /* 0x000fe40000010000 */
[-C--:B------:R-:W-:Y:S02]  /*9e60*/  FFMA.FTZ R212, R14, -R97.reuse, R212 ;  /* 0x800000610ed47223 */ /* 0x080fe400000100d4 */
[----:B------:R-:W-:Y:S02]  /*9e70*/  FMUL.FTZ R130, R176, R97 ;  /* 0x00000061b0827220 */ /* 0x000fe40000410000 */
[----:B------:R-:W-:-:S02]  /*9e80*/  FMUL.FTZ R131, R73, R79 ;  /* 0x0000004f49837220 */ /* 0x000fc40000410000 */
[----:B------:R-:W-:Y:S02]  /*9e90*/  FMUL.FTZ R85, R198, R96 ;  /* 0x00000060c6557220 */ /* 0x000fe40000410000 */
[----:B------:R-:W-:Y:S02]  /*9ea0*/  FADD.FTZ R55, R55, R86 ;  /* 0x0000005637377221 */ /* 0x000fe40000010000 */
[----:B------:R-:W-:Y:S02]  /*9eb0*/  FADD.FTZ R54, R54, R133 ;  /* 0x0000008536367221 */ /* 0x000fe40000010000 */
[----:B------:R-:W-:Y:S02]  /*9ec0*/  FFMA.FTZ R131, R212, R130, -R131 ;  /* 0x00000082d4837223 */ /* 0x000fe40000010883 */
[----:B------:R-:W-:Y:S02]  /*9ed0*/  FFMA.FTZ R216, R15, -R96, R216 ;  /* 0x800000600fd87223 */ /* 0x000fe400000100d8 */
[----:B------:R-:W-:-:S02]  /*9ee0*/  FMUL.FTZ R86, R201, R99 ;  /* 0x00000063c9567220 */ /* 0x000fc40000410000 */
[----:B------:R-:W-:Y:S02]  /*9ef0*/  FMUL.FTZ R130, R73, R130 ;  /* 0x0000008249827220 */ /* 0x000fe40000410000 */
[----:B------:R-:W-:Y:S02]  /*9f00*/  FMUL.FTZ R133, R149, R96 ;  /* 0x0000006095857220 */ /* 0x000fe40000410000 */
[----:B------:R-:W-:Y:S02]  /*9f10*/  FMUL.FTZ R132, R74, R85 ;  /* 0x000000554a847220 */ /* 0x000fe40000410000 */
[-C--:B------:R-:W-:Y:S02]  /*9f20*/  FFMA.FTZ R219, R8, -R99.reuse, R219 ;  /* 0x8000006308db7223 */ /* 0x080fe400000100db */
[----:B------:R-:W-:Y:S02]  /*9f30*/  FMUL.FTZ R134, R160, R99 ;  /* 0x00000063a0867220 */ /* 0x000fe40000410000 */
[----:B------:R-:W-:-:S02]  /*9f40*/  FFMA.FTZ R130, R79, R212, R130 ;  /* 0x000000d44f827223 */ /* 0x000fc40000010082 */
[----:B------:R-:W-:Y:S02]  /*9f50*/  FMUL.FTZ R136, R75, R86 ;  /* 0x000000564b887220 */ /* 0x000fe40000410000 */
[-C--:B------:R-:W-:Y:S02]  /*9f60*/  FFMA.FTZ R135, R216, R133.reuse, -R132 ;  /* 0x00000085d8877223 */ /* 0x080fe40000010884 */
[----:B------:R-:W-:Y:S02]  /*9f70*/  FMUL.FTZ R133, R74, R133 ;  /* 0x000000854a857220 */ /* 0x000fe40000410000 */
[----:B------:R-:W-:Y:S02]  /*9f80*/  FADD.FTZ R55, R55, R130 ;  /* 0x0000008237377221 */ /* 0x000fe40000010000 */
[----:B------:R-:W-:Y:S02]  /*9f90*/  FFMA.FTZ R177, R219, R134, -R136 ;  /* 0x00000086dbb17223 */ /* 0x000fe40000010888 */
[----:B------:R-:W-:-:S02]  /*9fa0*/  FFMA.FTZ R130, R85, R216, R133 ;  /* 0x000000d855827223 */ /* 0x000fc40000010085 */
[----:B------:R-:W-:Y:S02]  /*9fb0*/  FMUL.FTZ R134, R75, R134 ;  /* 0x000000864b867220 */ /* 0x000fe40000410000 */
[----:B------:R-:W-:Y:S02]  /*9fc0*/  FMUL.FTZ R234, R56, UR32 ;  /* 0x0000002038ea7c20 */ /* 0x000fe40008410000 */
[----:B------:R-:W-:Y:S02]  /*9fd0*/  FADD.FTZ R54, R54, R131 ;  /* 0x0000008336367221 */ /* 0x000fe40000010000 */
[----:B------:R-:W-:Y:S02]  /*9fe0*/  FADD.FTZ R55, R55, R130 ;  /* 0x0000008237377221 */ /* 0x000fe40000010000 */
[----:B------:R-:W-:Y:S02]  /*9ff0*/  FFMA.FTZ R134, R86, R219, R134 ;  /* 0x000000db56867223 */ /* 0x000fe40000010086 */
[----:B------:R-:W-:-:S02]  /*a000*/  FFMA.FTZ R229, R225, UR33, R234 ;  /* 0x00000021e1e57c23 */ /* 0x000fc400080100ea */
[----:B------:R-:W-:Y:S02]  /*a010*/  FMUL.FTZ R137, R188, UR43 ;  /* 0x0000002bbc897c20 */ /* 0x000fe40008410000 */
[----:B------:R-:W-:Y:S01]  /*a020*/  FMUL.FTZ R234, R57, UR32 ;  /* 0x0000002039ea7c20 */ /* 0x000fe20008410000 */
[----:B------:R-:W-:Y:S01]  /*a030*/  ULDC UR32, c[0x0][0x174] ;  /* 0x00005d0000207ab9 */ /* 0x000fe20000000800 */
[----:B------:R-:W-:Y:S01]  /*a040*/  FADD.FTZ R54, R54, R135 ;  /* 0x0000008736367221 */ /* 0x000fe20000010000 */
[----:B------:R-:W-:Y:S01]  /*a050*/  UIADD3 UR32, -UR6, UR32, URZ ;  /* 0x0000002006207290 */ /* 0x000fe2000fffe13f */
[----:B------:R-:W-:Y:S02]  /*a060*/  FMUL.FTZ R130, R61, UR43 ;  /* 0x0000002b3d827c20 */ /* 0x000fe40008410000 */
[----:B------:R-:W-:Y:S01]  /*a070*/  FADD.FTZ R175, R55, R134 ;  /* 0x0000008637af7221 */ /* 0x000fe20000010000 */
[----:B------:R-:W-:Y:S01]  /*a080*/  ULEA UR32, UR32, 0xfffffe00, 0x9 ;  /* 0xfffffe0020207891 */ /* 0x000fe2000f8e483f */
[----:B------:R-:W-:-:S02]  /*a090*/  FFMA.FTZ R156, -R156, R229, -RZ ;  /* 0x000000e59c9c7223 */ /* 0x000fc400000109ff */
[----:B------:R-:W-:Y:S02]  /*a0a0*/  FFMA.FTZ R134, R162, UR44, R137 ;  /* 0x0000002ca2867c23 */ /* 0x000fe40008010089 */
[----:B------:R-:W-:Y:S01]  /*a0b0*/  FADD.FTZ R177, R54, R177 ;  /* 0x000000b136b17221 */ /* 0x000fe20000010000 */
[----:B------:R0:W-:Y:S01]  /*a0c0*/  STS [R148.X4+0x10dc], R156 ;  /* 0x0010dc9c94007388 */ /* 0x0001e20000004800 */
[----:B------:R-:W-:Y:S02]  /*a0d0*/  FFMA.FTZ R137, R9, -R102, R53 ;  /* 0x8000006609897223 */ /* 0x000fe40000010035 */
[----:B------:R-:W-:Y:S02]  /*a0e0*/  FMUL.FTZ R53, R186, UR43 ;  /* 0x0000002bba357c20 */ /* 0x000fe40008410000 */
[C---:B------:R-:W-:Y:S02]  /*a0f0*/  FMUL.FTZ R54, R179.reuse, UR43 ;  /* 0x0000002bb3367c20 */ /* 0x040fe40008410000 */
[----:B------:R-:W-:-:S02]  /*a100*/  FFMA.FTZ R157, R179, UR44, -R130 ;  /* 0x0000002cb39d7c23 */ /* 0x000fc40008010882 */
[----:B------:R-:W-:Y:S02]  /*a110*/  FMUL.FTZ R130, R65, R102 ;  /* 0x0000006641827220 */ /* 0x000fe40000410000 */
[----:B------:R-:W-:Y:S01]  /*a120*/  FFMA.FTZ R234, R189, UR33, R234 ;  /* 0x00000021bdea7c23 */ /* 0x000fe200080100ea */
[----:B------:R-:W-:Y:S01]  /*a130*/  ULDC UR33, c[0x0][0x168] ;  /* 0x00005a0000217ab9 */ /* 0x000fe20000000800 */
[----:B------:R-:W-:Y:S01]  /*a140*/  FADD.FTZ R67, R159, -R168 ;  /* 0x800000a89f437221 */ /* 0x000fe20000010000 */
[----:B------:R-:W-:Y:S01]  /*a150*/  UIADD3 UR32, -UR32, UR33, URZ ;  /* 0x0000002120207290 */ /* 0x000fe2000fffe13f */
[----:B------:R-:W-:Y:S02]  /*a160*/  FFMA.FTZ R165, -R165, R172, -RZ ;  /* 0x000000aca5a57223 */ /* 0x000fe400000109ff */
[----:B0-----:R-:W-:Y:S02]  /*a170*/  FFMA.FTZ R156, R184, UR44, R53 ;  /* 0x0000002cb89c7c23 */ /* 0x001fe40008010035 */
[----:B------:R-:W-:Y:S01]  /*a180*/  FFMA.FTZ R159, R61, UR44, R54 ;  /* 0x0000002c3d9f7c23 */ /* 0x000fe20008010036 */
[----:B------:R-:W-:Y:S01]  /*a190*/  MOV R131, UR32 ;  /* 0x0000002000837c02 */ /* 0x000fe20008000f00 */
[----:B------:R-:W-:Y:S01]  /*a1a0*/  FMUL.FTZ R172, R163, R102 ;  /* 0x00000066a3ac7220 */ /* 0x000fe20000410000 */
[----:B------:R0:W-:Y:S01]  /*a1b0*/  STS [R148.X4+0x10f4], R165 ;  /* 0x0010f4a594007388 */ /* 0x0001e20000004800 */
[----:B------:R-:W-:Y:S01]  /*a1c0*/  FMUL.FTZ R54, R215, R130 ;  /* 0x00000082d7367220 */ /* 0x000fe20000410000 */
[----:B------:R-:W-:Y:S01]  /*a1d0*/  LEA R144, R131, -R0, 0x1 ;  /* 0x8000000083907211 */ /* 0x000fe200078e08ff */
[----:B------:R-:W-:-:S02]  /*a1e0*/  FMUL.FTZ R53, R201, UR43 ;  /* 0x0000002bc9357c20 */ /* 0x000fc40008410000 */
[----:B------:R-:W-:Y:S01]  /*a1f0*/  FFMA.FTZ R182, R137, R172, -R54 ;  /* 0x000000ac89b67223 */ /* 0x000fe20000010836 */
[----:B------:R-:W-:Y:S01]  /*a200*/  ISETP.GE.AND P0, PT, R144, 0x1, PT ;  /* 0x000000019000780c */ /* 0x000fe20003f06270 */
[----:B------:R-:W-:Y:S02]  /*a210*/  FFMA.FTZ R168, R160, UR44, -R53 ;  /* 0x0000002ca0a87c23 */ /* 0x000fe40008010835 */
[----:B------:R-:W-:Y:S02]  /*a220*/  FMUL.FTZ R54, R198, UR43 ;  /* 0x0000002bc6367c20 */ /* 0x000fe40008410000 */
[----:B------:R-:W-:Y:S02]  /*a230*/  FMUL.FTZ R53, R150, UR43 ;  /* 0x0000002b96357c20 */ /* 0x000fe40008410000 */
[----:B------:R-:W-:Y:S02]  /*a240*/  FMUL.FTZ R170, R160, UR43 ;  /* 0x0000002ba0aa7c20 */ /* 0x000fe40008410000 */
[----:B------:R-:W-:-:S02]  /*a250*/  FMUL.FTZ R164, R65, UR43 ;  /* 0x0000002b41a47c20 */ /* 0x000fc40008410000 */
[----:B------:R-:W-:Y:S02]  /*a260*/  FFMA.FTZ R161, R149, UR44, -R54 ;  /* 0x0000002c95a17c23 */ /* 0x000fe40008010836 */
[----:B------:R-:W-:Y:S02]  /*a270*/  FFMA.FTZ R160, R176, UR44, -R53 ;  /* 0x0000002cb0a07c23 */ /* 0x000fe40008010835 */
[----:B------:R-:W-:Y:S02]  /*a280*/  FMUL.FTZ R54, R147, UR43 ;  /* 0x0000002b93367c20 */ /* 0x000fe40008410000 */
[----:B------:R-:W-:Y:S02]  /*a290*/  FMUL.FTZ R53, R145, UR43 ;  /* 0x0000002b91357c20 */ /* 0x000fe40008410000 */
[C---:B------:R-:W-:Y:S02]  /*a2a0*/  FMUL.FTZ R166, R163.reuse, UR43 ;  /* 0x0000002ba3a67c20 */ /* 0x040fe40008410000 */
[----:B------:R-:W-:-:S02]  /*a2b0*/  FFMA.FTZ R164, R163, UR44, -R164 ;  /* 0x0000002ca3a47c23 */ /* 0x000fc400080108a4 */
[----:B------:R-:W-:Y:S02]  /*a2c0*/  FFMA.FTZ R163, R125, UR44, -R54 ;  /* 0x0000002c7da37c23 */ /* 0x000fe40008010836 */
[C---:B------:R-:W-:Y:S02]  /*a2d0*/  FFMA.FTZ R174, R146.reuse, UR44, -R53 ;  /* 0x0000002c92ae7c23 */ /* 0x040fe40008010835 */
[----:B------:R-:W-:Y:S02]  /*a2e0*/  FMUL.FTZ R146, R146, UR43 ;  /* 0x0000002b92927c20 */ /* 0x000fe40008410000 */
[----:B------:R-:W-:Y:S02]  /*a2f0*/  FMUL.FTZ R54, R143, UR43 ;  /* 0x0000002b8f367c20 */ /* 0x000fe40008410000 */
[----:B------:R-:W-:Y:S02]  /*a300*/  FMUL.FTZ R55, R190, UR43 ;  /* 0x0000002bbe377c20 */ /* 0x000fe40008410000 */
[----:B------:R-:W-:-:S02]  /*a310*/  FMUL.FTZ R181, R179, R105 ;  /* 0x00000069b3b57220 */ /* 0x000fc40000410000 */
[----:B------:R-:W-:Y:S02]  /*a320*/  FMUL.FTZ R53, R141, UR43 ;  /* 0x0000002b8d357c20 */ /* 0x000fe40008410000 */
[----:B------:R-:W-:Y:S02]  /*a330*/  FMUL.FTZ R131, R152, UR43 ;  /* 0x0000002b98837c20 */ /* 0x000fe40008410000 */
[----:B------:R-:W-:Y:S02]  /*a340*/  FMUL.FTZ R179, R215, R172 ;  /* 0x000000acd7b37220 */ /* 0x000fe40000410000 */
[----:B------:R-:W-:Y:S02]  /*a350*/  FMUL.FTZ R172, R125, UR43 ;  /* 0x0000002b7dac7c20 */ /* 0x000fe40008410000 */
[----:B0-----:R-:W-:Y:S02]  /*a360*/  FFMA.FTZ R165, R145, UR44, R146 ;  /* 0x0000002c91a57c23 */ /* 0x001fe40008010092 */
[----:B------:R-:W-:-:S02]  /*a370*/  FFMA.FTZ R125, R69, UR44, -R54 ;  /* 0x0000002c457d7c23 */ /* 0x000fc40008010836 */
[----:B------:R-:W-:Y:S02]  /*a380*/  FFMA.FTZ R169, -R169, R234, -RZ ;  /* 0x000000eaa9a97223 */ /* 0x000fe400000109ff */
[----:B------:R-:W-:Y:S02]  /*a390*/  FFMA.FTZ R132, R192, UR44, R55 ;  /* 0x0000002cc0847c23 */ /* 0x000fe40008010037 */
[----:B------:R-:W-:Y:S01]  /*a3a0*/  FMUL.FTZ R54, R138, UR43 ;  /* 0x0000002b8a367c20 */ /* 0x000fe20008410000 */
[----:B------:R0:W-:Y:S01]  /*a3b0*/  STS [R148.X4+0x10ec], R169 ;  /* 0x0010eca994007388 */ /* 0x0001e20000004800 */
[----:B------:R-:W-:Y:S02]  /*a3c0*/  FFMA.FTZ R146, R142, UR44, -R53 ;  /* 0x0000002c8e927c23 */ /* 0x000fe40008010835 */
[C---:B------:R-:W-:Y:S02]  /*a3d0*/  FMUL.FTZ R55, R180.reuse, UR43 ;  /* 0x0000002bb4377c20 */ /* 0x040fe40008410000 */
[----:B------:R-:W-:-:S02]  /*a3e0*/  FFMA.FTZ R140, R180, UR44, -R131 ;  /* 0x0000002cb48c7c23 */ /* 0x000fc40008010883 */
[----:B------:R-:W-:Y:S02]  /*a3f0*/  FMUL.FTZ R53, R87, UR43 ;  /* 0x0000002b57357c20 */ /* 0x000fe40008410000 */
[----:B------:R-:W-:Y:S02]  /*a400*/  FMUL.FTZ R131, R61, R105 ;  /* 0x000000693d837220 */ /* 0x000fe40000410000 */
[----:B------:R-:W-:Y:S02]  /*a410*/  FMUL.FTZ R178, R69, UR43 ;  /* 0x0000002b45b27c20 */ /* 0x000fe40008410000 */
[----:B------:R-:W-:Y:S02]  /*a420*/  FMUL.FTZ R167, R149, UR43 ;  /* 0x0000002b95a77c20 */ /* 0x000fe40008410000 */
[C---:B------:R-:W-:Y:S02]  /*a430*/  FFMA.FTZ R69, R83.reuse, UR44, -R54 ;  /* 0x0000002c53457c23 */ /* 0x040fe40008010836 */
[----:B------:R-:W-:-:S02]  /*a440*/  FMUL.FTZ R171, R83, UR43 ;  /* 0x0000002b53ab7c20 */ /* 0x000fc40008410000 */
[----:B------:R-:W-:Y:S02]  /*a450*/  FFMA.FTZ R136, R152, UR44, R55 ;  /* 0x0000002c98887c23 */ /* 0x000fe40008010037 */
[----:B------:R-:W-:Y:S02]  /*a460*/  FMUL.FTZ R149, R176, UR43 ;  /* 0x0000002bb0957c20 */ /* 0x000fe40008410000 */
[----:B------:R-:W-:Y:S02]  /*a470*/  FFMA.FTZ R83, R52, UR44, -R53 ;  /* 0x0000002c34537c23 */ /* 0x000fe40008010835 */
[----:B------:R-:W-:Y:S02]  /*a480*/  FMUL.FTZ R133, R192, UR43 ;  /* 0x0000002bc0857c20 */ /* 0x000fe40008410000 */
[----:B------:R-:W-:Y:S02]  /*a490*/  FMUL.FTZ R135, R162, UR43 ;  /* 0x0000002ba2877c20 */ /* 0x000fe40008410000 */
[----:B------:R-:W-:-:S02]  /*a4a0*/  FMUL.FTZ R151, R155, UR43 ;  /* 0x0000002b9b977c20 */ /* 0x000fc40008410000 */
[----:B0-----:R-:W-:Y:S02]  /*a4b0*/  FMUL.FTZ R148, R154, UR43 ;  /* 0x0000002b9a947c20 */ /* 0x001fe40008410000 */
[----:B------:R-:W-:Y:S02]  /*a4c0*/  FFMA.FTZ R224, R10, -R105, R224 ;  /* 0x800000690ae07223 */ /* 0x000fe400000100e0 */
[----:B------:R-:W-:Y:S02]  /*a4d0*/  FMUL.FTZ R153, R184, UR43 ;  /* 0x0000002bb8997c20 */ /* 0x000fe40008410000 */
[----:B------:R-:W-:Y:S02]  /*a4e0*/  FMUL.FTZ R55, R220, R131 ;  /* 0x00000083dc377220 */ /* 0x000fe40000410000 */
[----:B------:R-:W-:Y:S02]  /*a4f0*/  FMUL.FTZ R176, R142, UR43 ;  /* 0x0000002b8eb07c20 */ /* 0x000fe40008410000 */
[----:B------:R-:W-:-:S02]  /*a500*/  FMUL.FTZ R52, R52, UR43 ;  /* 0x0000002b34347c20 */ /* 0x000fc40008410000 */
[----:B------:R-:W-:Y:S02]  /*a510*/  FFMA.FTZ R133, R190, UR44, -R133 ;  /* 0x0000002cbe857c23 */ /* 0x000fe40008010885 */
[----:B------:R-:W-:Y:S02]  /*a520*/  FFMA.FTZ R135, R188, UR44, -R135 ;  /* 0x0000002cbc877c23 */ /* 0x000fe40008010887 */
[----:B------:R-:W-:Y:S02]  /*a530*/  FFMA.FTZ R151, R154, UR44, -R151 ;  /* 0x0000002c9a977c23 */ /* 0x000fe40008010897 */
[----:B------:R-:W-:Y:S02]  /*a540*/  FFMA.FTZ R148, R155, UR44, R148 ;  /* 0x0000002c9b947c23 */ /* 0x000fe40008010094 */
[----:B------:R-:W-:Y:S02]  /*a550*/  FFMA.FTZ R153, R186, UR44, -R153 ;  /* 0x0000002cba997c23 */ /* 0x000fe40008010899 */
[----:B------:R-:W-:-:S02]  /*a560*/  FFMA.FTZ R194, R224, R181, -R55 ;  /* 0x000000b5e0c27223 */ /* 0x000fc40000010837 */
        /* <DEDUP_REMOVED lines=41> */
.L_x_10152:
[----:B------:R-:W-:Y:S05]  /*a800*/  BSYNC B0 ;  /* 0x0000000000007941 */ /* 0x000fea0003800000 */
.L_x_10151:
[----:B------:R-:W-:Y:S01]  /*a810*/  ULDC.64 UR32, c[0x0][0x2b8] ;  /* 0x0000ae0000207ab9 */ /* 0x000fe20000000a00 */
[----:B------:R-:W-:Y:S01]  /*a820*/  FFMA.FTZ R52, R130, R137, R179 ;  /* 0x0000008982347223 */ /* 0x000fe200000100b3 */
[----:B------:R-:W-:Y:S01]  /*a830*/  USHF.R.U32.HI UR37, URZ, 0x1, UR33 ;  /* 0x000000013f257899 */ /* 0x000fe20008011621 */
[----:B------:R-:W-:Y:S01]  /*a840*/  FADD.FTZ R177, R177, R182 ;  /* 0x000000b6b1b17221 */ /* 0x000fe20000010000 */
[----:B------:R-:W-:Y:S01]  /*a850*/  USHF.R.U64 UR36, UR32, 0x1, UR33 ;  /* 0x0000000120247899 */ /* 0x000fe20008001221 */
[----:B------:R-:W-:Y:S01]  /*a860*/  FADD.FTZ R52, R175, R52 ;  /* 0x00000034af347221 */ /* 0x000fe20000010000 */
[----:B------:R-:W-:Y:S01]  /*a870*/  UIMAD UR37, UR37, UR31, URZ ;  /* 0x0000001f252572a4 */ /* 0x000fe2000f8e023f */
[-C--:B------:R-:W-:Y:S01]  /*a880*/  FMUL.FTZ R175, R184, R104.reuse ;  /* 0x00000068b8af7220 */ /* 0x080fe20000410000 */
[----:B------:R-:W-:Y:S01]  /*a890*/  UIMAD.WIDE.U32 UR32, UR36, UR31, URZ ;  /* 0x0000001f242072a5 */ /* 0x000fe2000f8e003f */
[----:B------:R-:W-:Y:S01]  /*a8a0*/  FADD.FTZ R194, R177, R194 ;  /* 0x000000c2b1c27221 */ /* 0x000fe20000010000 */
[----:B------:R-:W-:Y:S01]  /*a8b0*/  UIMAD UR40, UR38, UR36, UR37 ;  /* 0x00000024262872a4 */ /* 0x000fe2000f8e0225 */
[-C--:B------:R-:W-:Y:S01]  /*a8c0*/  FMUL.FTZ R186, R186, R104.reuse ;  /* 0x00000068baba7220 */ /* 0x080fe20000410000 */
[----:B------:R-:W-:Y:S01]  /*a8d0*/  ULDC UR41, c[0x0][0x174] ;  /* 0x00005d0000297ab9 */ /* 0x000fe20000000800 */
[----:B------:R-:W-:Y:S01]  /*a8e0*/  FFMA.FTZ R225, R11, -R104, R225 ;  /* 0x800000680be17223 */ /* 0x000fe200000100e1 */
[----:B------:R-:W-:Y:S01]  /*a8f0*/  ULDC.64 UR36, c[0x0][0x2c0] ;  /* 0x0000b00000247ab9 */ /* 0x000fe20000000a00 */
[----:B------:R-:W-:Y:S01]  /*a900*/  FMUL.FTZ R53, R56, R175 ;  /* 0x000000af38357220 */ /* 0x000fe20000410000 */
[----:B------:R-:W-:Y:S01]  /*a910*/  UIADD3 UR33, UR40, UR33, URZ ;  /* 0x0000002128217290 */ /* 0x000fe2000fffe03f */
[----:B------:R-:W-:Y:S01]  /*a920*/  FMUL.FTZ R177, R155, R107 ;  /* 0x0000006b9bb17220 */ /* 0x000fe20000410000 */
[----:B------:R-:W-:Y:S01]  /*a930*/  UIMAD UR40, UR39, UR36, URZ ;  /* 0x00000024272872a4 */ /* 0x000fe2000f8e023f */
[----:B------:R-:W-:Y:S01]  /*a940*/  FMUL.FTZ R181, R220, R181 ;  /* 0x000000b5dcb57220 */ /* 0x000fe20000410000 */
[----:B------:R-:W-:Y:S01]  /*a950*/  UIMAD.WIDE.U32 UR32, UR22, UR36, UR32 ;  /* 0x00000024162072a5 */ /* 0x000fe2000f8e0020 */
[-C--:B------:R-:W-:Y:S01]  /*a960*/  FMUL.FTZ R179, R154, R107.reuse ;  /* 0x0000006b9ab37220 */ /* 0x080fe20000410000 */
[----:B------:R-:W-:Y:S01]  /*a970*/  UIMAD UR40, UR22, UR37, UR40 ;  /* 0x00000025162872a4 */ /* 0x000fe2000f8e0228 */
[----:B0-----:R-:W-:Y:S01]  /*a980*/  FFMA.FTZ R55, R225, R186, -R53 ;  /* 0x000000bae1377223 */ /* 0x001fe20000010835 */
[----:B------:R-:W-:Y:S01]  /*a990*/  BSSY B0, `(.L_x_10153) ;  /* 0x0000046000007945 */ /* 0x000fe20003800000 */
[----:B------:R-:W-:Y:S01]  /*a9a0*/  FFMA.FTZ R154, R4, -R107, R58 ;  /* 0x8000006b049a7223 */ /* 0x000fe2000001003a */
[----:B------:R-:W-:Y:S01]  /*a9b0*/  ULDC.64 UR36, c[0x0][0x320] ;  /* 0x0000c80000247ab9 */ /* 0x000fe20000000a00 */
[----:B------:R-:W-:Y:S01]  /*a9c0*/  FMUL.FTZ R54, R2, R177 ;  /* 0x000000b102367220 */ /* 0x000fe20000410000 */
[----:B------:R-:W-:Y:S01]  /*a9d0*/  UIADD3 UR40, UR40, UR33, URZ ;  /* 0x0000002128287290 */ /* 0x000fe2000fffe03f */
[----:B------:R-:W-:Y:S01]  /*a9e0*/  FFMA.FTZ R181, R131, R224, R181 ;  /* 0x000000e083b57223 */ /* 0x000fe200000100b5 */
        /* <DEDUP_REMOVED lines=8> */
[----:B------:R-:W-:Y:S01]  /*aa70*/  ISETP.GE.AND P1, PT, R144, 0x41, PT ;  /* 0x000000419000780c */ /* 0x000fe20003f26270 */
[----:B------:R-:W-:Y:S01]  /*aa80*/  FMUL.FTZ R179, R2, R179 ;  /* 0x000000b302b37220 */ /* 0x000fe20000410000 */
[----:B------:R-:W-:Y:S01]  /*aa90*/  ISETP.GE.AND P2, PT, R144, 0x61, PT ;  /* 0x000000619000780c */ /* 0x000fe20003f46270 */
[----:B------:R-:W-:Y:S01]  /*aaa0*/  FADD.FTZ R53, R52, R53 ;  /* 0x0000003534357221 */ /* 0x000fe20000010000 */
[----:B------:R-:W-:Y:S01]  /*aab0*/  LEA R52, P0, R0, UR36, 0x2 ;  /* 0x0000002400347c11 */ /* 0x000fe2000f8010ff */
[----:B------:R-:W-:Y:S01]  /*aac0*/  FFMA.FTZ R54, R177, R154, R179 ;  /* 0x0000009ab1367223 */ /* 0x000fe200000100b3 */
[----:B------:R-:W-:Y:S01]  /*aad0*/  MOV R179, UR32 ;  /* 0x0000002000b37c02 */ /* 0x000fe20008000f00 */
[-C--:B------:R-:W-:Y:S01]  /*aae0*/  FMUL.FTZ R58, R152, R106.reuse ;  /* 0x0000006a983a7220 */ /* 0x080fe20000410000 */
[----:B------:R-:W-:Y:S01]  /*aaf0*/  USHF.L.U32 UR36, UR8, 0x2, URZ ;  /* 0x0000000208247899 */ /* 0x000fe2000800063f */
[----:B------:R-:W-:Y:S01]  /*ab00*/  FADD.FTZ R54, R53, R54 ;  /* 0x0000003635367221 */ /* 0x000fe20000010000 */
[----:B------:R-:W-:Y:S01]  /*ab10*/  LEA.HI.X R53, R0, UR37, RZ, 0x2, P0 ;  /* 0x0000002500357c11 */ /* 0x000fe200080f14ff */
[----:B------:R-:W-:Y:S01]  /*ab20*/  FADD.FTZ R55, R194, R55 ;  /* 0x00000037c2377221 */ /* 0x000fe20000010000 */
[----:B------:R-:W-:Y:S01]  /*ab30*/  USHF.L.U64.HI UR37, UR8, 0x2, UR9 ;  /* 0x0000000208257899 */ /* 0x000fe20008010209 */
[-C--:B------:R-:W-:Y:S01]  /*ab40*/  FMUL.FTZ R180, R180, R106.reuse ;  /* 0x0000006ab4b47220 */ /* 0x080fe20000410000 */
[----:B------:R-:W-:Y:S01]  /*ab50*/  ULDC.64 UR32, c[0x0][0x2d0] ;  /* 0x0000b40000207ab9 */ /* 0x000fe20000000a00 */
[----:B------:R-:W-:Y:S01]  /*ab60*/  FFMA.FTZ R189, R5, -R106, R189 ;  /* 0x8000006a05bd7223 */ /* 0x000fe200000100bd */
[----:B------:R-:W-:Y:S01]  /*ab70*/  ISETP.GE.AND P0, PT, R144, 0x21, PT ;  /* 0x000000219000780c */ /* 0x000fe20003f06270 */
[----:B------:R-:W-:Y:S01]  /*ab80*/  FMUL.FTZ R178, R57, R58 ;  /* 0x0000003a39b27220 */ /* 0x000fe20000410000 */
[----:B------:R-:W-:Y:S01]  /*ab90*/  MOV R185, UR36 ;  /* 0x0000002400b97c02 */ /* 0x000fe20008000f00 */
[----:B------:R-:W-:Y:S01]  /*aba0*/  IMAD.WIDE R52, R179, 0x4, R52 ;  /* 0x00000004b3347825 */ /* 0x000fe200078e0234 */
[----:B------:R-:W-:-:S03]  /*abb0*/  UIMAD UR32, UR37, UR32, URZ ;  /* 0x00000020252072a4 */ /* 0x000fc6000f8e023f */
[-C--:B------:R-:W-:Y:S01]  /*abc0*/  FMUL.FTZ R179, R162, R109.reuse ;  /* 0x0000006da2b37220 */ /* 0x080fe20000410000 */
[----:B------:R-:W-:Y:S01]  /*abd0*/  UIMAD UR32, UR36, UR33, UR32 ;  /* 0x00000021242072a4 */ /* 0x000fe2000f8e0220 */
[----:B------:R-:W-:Y:S02]  /*abe0*/  FADD.FTZ R55, R55, R176 ;  /* 0x000000b037377221 */ /* 0x000fe40000010000 */
[-C--:B------:R-:W-:Y:S02]  /*abf0*/  FFMA.FTZ R178, R189, R180.reuse, -R178 ;  /* 0x000000b4bdb27223 */ /* 0x080fe400000108b2 */
[----:B------:R-:W-:Y:S02]  /*ac00*/  FMUL.FTZ R180, R57, R180 ;  /* 0x000000b439b47220 */ /* 0x000fe40000410000 */
[-C--:B------:R-:W-:Y:S02]  /*ac10*/  FFMA.FTZ R176, R6, -R109.reuse, R62 ;  /* 0x8000006d06b07223 */ /* 0x080fe4000001003e */
[----:B------:R-:W-:-:S02]  /*ac20*/  FMUL.FTZ R183, R188, R109 ;  /* 0x0000006dbcb77220 */ /* 0x000fc40000410000 */
[----:B------:R-:W-:Y:S02]  /*ac30*/  FMUL.FTZ R62, R60, R179 ;  /* 0x000000b33c3e7220 */ /* 0x000fe40000410000 */
[----:B------:R-:W-:Y:S02]  /*ac40*/  FFMA.FTZ R181, R58, R189, R180 ;  /* 0x000000bd3ab57223 */ /* 0x000fe400000100b4 */
[----:B------:R-:W-:Y:S02]  /*ac50*/  FFMA.FTZ R180, R176, R183, -R62 ;  /* 0x000000b7b0b47223 */ /* 0x000fe4000001083e */
[----:B------:R-:W-:Y:S02]  /*ac60*/  FADD.FTZ R55, R55, R178 ;  /* 0x000000b237377221 */ /* 0x000fe40000010000 */
[----:B------:R-:W-:Y:S02]  /*ac70*/  FMUL.FTZ R62, R192, R108 ;  /* 0x0000006cc03e7220 */ /* 0x000fe40000410000 */
[----:B------:R-:W-:Y:S01]  /*ac80*/  FADD.FTZ R178, R55, R180 ;  /* 0x000000b437b27221 */ /* 0x000fe20000010000 */
[----:B------:R-:W-:Y:S01]  /*ac90*/  IADD3 R55, R0, 0x20, RZ ;  /* 0x0000002000377810 */ /* 0x000fe20007ffe0ff */
[----:B------:R-:W-:-:S02]  /*aca0*/  FADD.FTZ R54, R54, R181 ;  /* 0x000000b536367221 */ /* 0x000fc40000010000 */
[----:B------:R-:W-:Y:S01]  /*acb0*/  FFMA.FTZ R181, R7, -R108, R158 ;  /* 0x8000006c07b57223 */ /* 0x000fe2000001009e */
[----:B------:R-:W-:Y:S01]  /*acc0*/  LEA.HI.SX32 R55, R55, R0, 0x1b ;  /* 0x0000000037377211 */ /* 0x000fe200078fdaff */
[----:B------:R-:W-:Y:S02]  /*acd0*/  FMUL.FTZ R190, R190, R108 ;  /* 0x0000006cbebe7220 */ /* 0x000fe40000410000 */
[----:B------:R-:W-:Y:S02]  /*ace0*/  FMUL.FTZ R158, R64, R62 ;  /* 0x0000003e409e7220 */ /* 0x000fe40000410000 */
[----:B------:R-:W-:Y:S01]  /*acf0*/  FMUL.FTZ R183, R60, R183 ;  /* 0x000000b73cb77220 */ /* 0x000fe20000410000 */
[----:B------:R-:W0:Y:S01]  /*ad00*/  LDS R55, [R55.X4+0x1100] ;  /* 0x0011000037377984 */ /* 0x000e220000004800 */
[----:B------:R-:W-:Y:S02]  /*ad10*/  FFMA.FTZ R187, R181, R190, -R158 ;  /* 0x000000beb5bb7223 */ /* 0x000fe4000001089e */
[----:B------:R-:W-:-:S02]  /*ad20*/  FFMA.FTZ R183, R179, R176, R183 ;  /* 0x000000b0b3b77223 */ /* 0x000fc400000100b7 */
[----:B------:R-:W-:Y:S02]  /*ad30*/  FMUL.FTZ R190, R64, R190 ;  /* 0x000000be40be7220 */ /* 0x000fe40000410000 */
[----:B------:R-:W-:-:S04]  /*ad40*/  IMAD.WIDE.U32 R52, R185, c[0x0][0x2d0], R52 ;  /* 0x0000b400b9347a25 */ /* 0x000fc800078e0034 */
[----:B------:R-:W-:Y:S01]  /*ad50*/  FADD.FTZ R54, R54, R183 ;  /* 0x000000b736367221 */ /* 0x000fe20000010000 */
[----:B------:R-:W-:Y:S01]  /*ad60*/  IADD3 R183, R0, 0x40, RZ ;  /* 0x0000004000b77810 */ /* 0x000fe20007ffe0ff */
[----:B------:R-:W-:Y:S01]  /*ad70*/  FFMA.FTZ R185, R62, R181, R190 ;  /* 0x000000b53eb97223 */ /* 0x000fe200000100be */
[----:B------:R-:W-:Y:S01]  /*ad80*/  IADD3 R53, R53, UR32, RZ ;  /* 0x0000002035357c10 */ /* 0x000fe2000fffe0ff */
[----:B------:R-:W-:Y:S01]  /*ad90*/  FADD.FTZ R178, R178, R187 ;  /* 0x000000bbb2b27221 */ /* 0x000fe20000010000 */
[----:B------:R-:W-:Y:S01]  /*ada0*/  LEA.HI.SX32 R183, R183, R0, 0x1b ;  /* 0x00000000b7b77211 */ /* 0x000fe200078fdaff */
[----:B------:R-:W-:Y:S01]  /*adb0*/  FADD.FTZ R158, R54, R185 ;  /* 0x000000b9369e7221 */ /* 0x000fe20000010000 */
[----:B------:R-:W-:Y:S01]  /*adc0*/  IADD3 R185, R0, 0x60, RZ ;  /* 0x0000006000b97810 */ /* 0x000fe20007ffe0ff */
[----:B------:R-:W-:Y:S05]  /*add0*/  @!P0 BRA `(.L_x_10154) ;  /* 0x0000001000008947 */ /* 0x000fea0003800000 */
[----:B0-----:R0:W-:Y:S02]  /*ade0*/  RED.E.ADD.F32.FTZ.RN.STRONG.GPU [R52.64+-0xf80], R55 ;  /* 0xfff080373400798e */ /* 0x0011e4000c10e7a2 */
.L_x_10154:
[----:B------:R-:W-:Y:S05]  /*adf0*/  BSYNC B0 ;  /* 0x0000000000007941 */ /* 0x000fea0003800000 */
.L_x_10153:
[----:B------:R-:W1:Y:S01]  /*ae00*/  LDS R183, [R183.X4+0x1180] ;  /* 0x00118000b7b77984 */ /* 0x000e620000004800 */
[----:B------:R-:W-:Y:S01]  /*ae10*/  BSSY B0, `(.L_x_10155) ;  /* 0x0000004000007945 */ /* 0x000fe20003800000 */
[----:B------:R-:W-:Y:S01]  /*ae20*/  LEA.HI.SX32 R185, R185, R0, 0x1b ;  /* 0x00000000b9b97211 */ /* 0x000fe200078fdaff */
[----:B------:R-:W-:Y:S05]  /*ae30*/  @!P1 BRA `(.L_x_10156) ;  /* 0x0000001000009947 */ /* 0x000fea0003800000 */
[----:B-1----:R1:W-:Y:S02]  /*ae40*/  RED.E.ADD.F32.FTZ.RN.STRONG.GPU [R52.64+-0xf00], R183 ;  /* 0xfff100b73400798e */ /* 0x0023e4000c10e7a2 */
.L_x_10156:
[----:B------:R-:W-:Y:S05]  /*ae50*/  BSYNC B0 ;  /* 0x0000000000007941 */ /* 0x000fea0003800000 */
.L_x_10155:
[----:B------:R-:W2:Y:S01]  /*ae60*/  LDS R185, [R185.X4+0x1200] ;  /* 0x00120000b9b97984 */ /* 0x000ea20000004800 */
[----:B------:R-:W-:Y:S01]  /*ae70*/  BSSY B0, `(.L_x_10157) ;  /* 0x0000005000007945 */ /* 0x000fe20003800000 */
[----:B0-----:R-:W-:-:S02]  /*ae80*/  IADD3 R55, R0, 0x80, RZ ;  /* 0x0000008000377810 */ /* 0x001fc40007ffe0ff */
[----:B-1----:R-:W-:Y:S01]  /*ae90*/  IADD3 R183, R0, 0xa0, RZ ;  /* 0x000000a000b77810 */ /* 0x002fe20007ffe0ff */
[----:B------:R-:W-:Y:S05]  /*aea0*/  @!P2 BRA `(.L_x_10158) ;  /* 0x000000100000a947 */ /* 0x000fea0003800000 */
[----:B--2---:R0:W-:Y:S02]  /*aeb0*/  RED.E.ADD.F32.FTZ.RN.STRONG.GPU [R52.64+-0xe80], R185 ;  /* 0xfff180b93400798e */ /* 0x0041e4000c10e7a2 */
.L_x_10158:
[----:B------:R-:W-:Y:S05]  /*aec0*/  BSYNC B0 ;  /* 0x0000000000007941 */ /* 0x000fea0003800000 */
.L_x_10157:
        /* <DEDUP_REMOVED lines=14> */
.L_x_10160:
[----:B------:R-:W-:Y:S05]  /*afb0*/  BSYNC B0 ;  /* 0x0000000000007941 */ /* 0x000fea0003800000 */
.L_x_10159:
[----:B------:R-:W1:Y:S01]  /*afc0*/  LDS R183, [R183.X4+0x1300] ;  /* 0x00130000b7b77984 */ /* 0x000e620000004800 */
[----:B------:R-:W-:Y:S01]  /*afd0*/  BSSY B0, `(.L_x_10161) ;  /* 0x0000005000007945 */ /* 0x000fe20003800000 */
[----:B0-----:R-:W-:-:S02]  /*afe0*/  IADD3 R55, R0, 0xe0, RZ ;  /* 0x000000e000377810 */ /* 0x001fc40007ffe0ff */
[----:B------:R-:W-:Y:S01]  /*aff0*/  LEA.HI.SX32 R185, R185, R0, 0x1b ;  /* 0x00000000b9b97211 */ /* 0x000fe200078fdaff */
[----:B------:R-:W-:Y:S05]  /*b000*/  @!P0 BRA `(.L_x_10162) ;  /* 0x0000001000008947 */ /* 0x000fea0003800000 */
[----:B-1----:R0:W-:Y:S02]  /*b010*/  RED.E.ADD.F32.FTZ.RN.STRONG.GPU [R52.64+-0xd80], R183 ;  /* 0xfff280b73400798e */ /* 0x0021e4000c10e7a2 */
.L_x_10162:
[----:B------:R-:W-:Y:S05]  /*b020*/  BSYNC B0 ;  /* 0x0000000000007941 */ /* 0x000fea0003800000 */
.L_x_10161:
[----:B------:R-:W2:Y:S01]  /*b030*/  LDS R185, [R185.X4+0x1380] ;  /* 0x00138000b9b97984 */ /* 0x000ea20000004800 */
[----:B------:R-:W-:Y:S01]  /*b040*/  BSSY B0, `(.L_x_10163) ;  /* 0x0000005000007945 */ /* 0x000fe20003800000 */
[----:B01----:R-:W-:Y:S02]  /*b050*/  IADD3 R183, R0, 0x100, RZ ;  /* 0x0000010000b77810 */ /* 0x003fe40007ffe0ff */
[----:B------:R-:W-:Y:S01]  /*b060*/  LEA.HI.SX32 R55, R55, R0, 0x1b ;  /* 0x0000000037377211 */ /* 0x000fe200078fdaff */
[----:B------:R-:W-:Y:S05]  /*b070*/  @!P1 BRA `(.L_x_10164) ;  /* 0x0000001000009947 */ /* 0x000fea0003800000 */
[----:B--2---:R0:W-:Y:S02]  /*b080*/  RED.E.ADD.F32.FTZ.RN.STRONG.GPU [R52.64+-0xd00], R185 ;  /* 0xfff300b93400798e */ /* 0x0041e4000c10e7a2 */
.L_x_10164:
[----:B------:R-:W-:Y:S05]  /*b090*/  BSYNC B0 ;  /* 0x0000000000007941 */ /* 0x000fea0003800000 */
.L_x_10163:
[----:B------:R-:W1:Y:S01]  /*b0a0*/  LDS R55, [R55.X4+0x1400] ;  /* 0x0014000037377984 */ /* 0x000e620000004800 */
[----:B------:R-:W-:Y:S01]  /*b0b0*/  BSSY B0, `(.L_x_10165) ;  /* 0x0000005000007945 */ /* 0x000fe20003800000 */
[----:B0-2---:R-:W-:Y:S02]  /*b0c0*/  IADD3 R185, R0, 0x120, RZ ;  /* 0x0000012000b97810 */ /* 0x005fe40007ffe0ff */
[----:B------:R-:W-:Y:S01]  /*b0d0*/  LEA.HI.SX32 R183, R183, R0, 0x1b ;  /* 0x00000000b7b77211 */ /* 0x000fe200078fdaff */
[----:B------:R-:W-:Y:S05]  /*b0e0*/  @!P2 BRA `(.L_x_10166) ;  /* 0x000000100000a947 */ /* 0x000fea0003800000 */
[----:B-1----:R0:W-:Y:S02]  /*b0f0*/  RED.E.ADD.F32.FTZ.RN.STRONG.GPU [R52.64+-0xc80], R55 ;  /* 0xfff380373400798e */ /* 0x0021e4000c10e7a2 */
.L_x_10166:
[----:B------:R-:W-:Y:S05]  /*b100*/  BSYNC B0 ;  /* 0x0000000000007941 */ /* 0x000fea0003800000 */
.L_x_10165:
[----:B------:R-:W2:Y:S01]  /*b110*/  LDS R183, [R183.X4+0x1480] ;  /* 0x00148000b7b77984 */ /* 0x000ea20000004800 */
[----:B------:R-:W-:Y:S01]  /*b120*/  BSSY B0, `(.L_x_10167) ;  /* 0x0000005000007945 */ /* 0x000fe20003800000 */
[----:B01----:R-:W-:-:S02]  /*b130*/  IADD3 R55, R0, 0x140, RZ ;  /* 0x0000014000377810 */ /* 0x003fc40007ffe0ff */
[----:B------:R-:W-:Y:S01]  /*b140*/  LEA.HI.SX32 R185, R185, R0, 0x1b ;  /* 0x00000000b9b97211 */ /* 0x000fe200078fdaff */
[----:B------:R-:W-:Y:S05]  /*b150*/  @!P3 BRA `(.L_x_10168) ;  /* 0x000000100000b947 */ /* 0x000fea0003800000 */
[----:B--2---:R0:W-:Y:S02]  /*b160*/  RED.E.ADD.F32.FTZ.RN.STRONG.GPU [R52.64+-0xc00], R183 ;  /* 0xfff400b73400798e */ /* 0x0041e4000c10e7a2 */
.L_x_10168:
[----:B------:R-:W-:Y:S05]  /*b170*/  BSYNC B0 ;  /* 0x0000000000007941 */ /* 0x000fea0003800000 */
.L_x_10167:
[----:B------:R-:W1:Y:S01]  /*b180*/  LDS R185, [R185.X4+0x1500] ;  /* 0x00150000b9b97984 */ /* 0x000e620000004800 */
[----:B------:R-:W-:Y:S01]  /*b190*/  BSSY B0, `(.L_x_10169) ;  /* 0x0000004000007945 */ /* 0x000fe20003800000 */
[----:B------:R-:W-:Y:S01]  /*b1a0*/  LEA.HI.SX32 R55, R55, R0, 0x1b ;  /* 0x0000000037377211 */ /* 0x000fe200078fdaff */
[----:B------:R-:W-:Y:S05]  /*b1b0*/  @!P4 BRA `(.L_x_10170) ;  /* 0x000000100000c947 */ /* 0x000fea0003800000 */
[----:B-1----:R1:W-:Y:S02]  /*b1c0*/  RED.E.ADD.F32.FTZ.RN.STRONG.GPU [R52.64+-0xb80], R185 ;  /* 0xfff480b93400798e */ /* 0x0023e4000c10e7a2 */
.L_x_10170:
[----:B------:R-:W-:Y:S05]  /*b1d0*/  BSYNC B0 ;  /* 0x0000000000007941 */ /* 0x000fea0003800000 */
.L_x_10169:
[----:B------:R-:W3:Y:S01]  /*b1e0*/  LDS R55, [R55.X4+0x1580] ;  /* 0x0015800037377984 */ /* 0x000ee20000004800 */
[----:B------:R-:W-:Y:S01]  /*b1f0*/  BSSY B0, `(.L_x_10171) ;  /* 0x0000005000007945 */ /* 0x000fe20003800000 */
[C---:B0-2---:R-:W-:Y:S02]  /*b200*/  IADD3 R183, R0.reuse, 0x160, RZ ;  /* 0x0000016000b77810 */ /* 0x045fe40007ffe0ff */
[----:B-1----:R-:W-:Y:S01]  /*b210*/  IADD3 R185, R0, 0x180, RZ ;  /* 0x0000018000b97810 */ /* 0x002fe20007ffe0ff */
[----:B------:R-:W-:Y:S05]  /*b220*/  @!P5 BRA `(.L_x_10172) ;  /* 0x000000100000d947 */ /* 0x000fea0003800000 */
[----:B---3--:R0:W-:Y:S02]  /*b230*/  RED.E.ADD.F32.FTZ.RN.STRONG.GPU [R52.64+-0xb00], R55 ;  /* 0xfff500373400798e */ /* 0x0081e4000c10e7a2 */
.L_x_10172:
[----:B------:R-:W-:Y:S05]  /*b240*/  BSYNC B0 ;  /* 0x0000000000007941 */ /* 0x000fea0003800000 */
.L_x_10171:
        /* <DEDUP_REMOVED lines=14> */
.L_x_10174:
[----:B------:R-:W-:Y:S05]  /*b330*/  BSYNC B0 ;  /* 0x0000000000007941 */ /* 0x000fea0003800000 */
.L_x_10173:
[----:B------:R-:W1:Y:S01]  /*b340*/  LDS R185, [R185.X4+0x1680] ;  /* 0x00168000b9b97984 */ /* 0x000e620000004800 */
[----:B------:R-:W-:Y:S01]  /*b350*/  BSSY B0, `(.L_x_10175) ;  /* 0x0000005000007945 */ /* 0x000fe20003800000 */
[----:B0-----:R-:W-:Y:S02]  /*b360*/  IADD3 R183, R0, 0x1c0, RZ ;  /* 0x000001c000b77810 */ /* 0x001fe40007ffe0ff */
[----:B------:R-:W-:Y:S01]  /*b370*/  LEA.HI.SX32 R55, R55, R0, 0x1b ;  /* 0x0000000037377211 */ /* 0x000fe200078fdaff */
[----:B------:R-:W-:Y:S05]  /*b380*/  @!P0 BRA `(.L_x_10176) ;  /* 0x0000001000008947 */ /* 0x000fea0003800000 */
[----:B-1----:R0:W-:Y:S02]  /*b390*/  RED.E.ADD.F32.FTZ.RN.STRONG.GPU [R52.64+-0xa00], R185 ;  /* 0xfff600b93400798e */ /* 0x0021e4000c10e7a2 */
.L_x_10176:
[----:B------:R-:W-:Y:S05]  /*b3a0*/  BSYNC B0 ;  /* 0x0000000000007941 */ /* 0x000fea0003800000 */
.L_x_10175:
[----:B------:R-:W2:Y:S01]  /*b3b0*/  LDS R55, [R55.X4+0x1700] ;  /* 0x0017000037377984 */ /* 0x000ea20000004800 */
[----:B------:R-:W-:Y:S01]  /*b3c0*/  BSSY B0, `(.L_x_10177) ;  /* 0x0000005000007945 */ /* 0x000fe20003800000 */
[----:B01----:R-:W-:-:S02]  /*b3d0*/  IADD3 R185, R0, 0x1e0, RZ ;  /* 0x000001e000b97810 */ /* 0x003fc40007ffe0ff */
[----:B------:R-:W-:Y:S01]  /*b3e0*/  LEA.HI.SX32 R183, R183, R0, 0x1b ;  /* 0x00000000b7b77211 */ /* 0x000fe200078fdaff */
[----:B------:R-:W-:Y:S05]  /*b3f0*/  @!P1 BRA `(.L_x_10178) ;  /* 0x0000001000009947 */ /* 0x000fea0003800000 */
[----:B--2---:R0:W-:Y:S02]  /*b400*/  RED.E.ADD.F32.FTZ.RN.STRONG.GPU [R52.64+-0x980], R55 ;  /* 0xfff680373400798e */ /* 0x0041e4000c10e7a2 */
.L_x_10178:
[----:B------:R-:W-:Y:S05]  /*b410*/  BSYNC B0 ;  /* 0x0000000000007941 */ /* 0x000fea0003800000 */
.L_x_10177:
[----:B------:R-:W1:Y:S01]  /*b420*/  LDS R183, [R183.X4+0x1780] ;  /* 0x00178000b7b77984 */ /* 0x000e620000004800 */
[----:B------:R-:W-:Y:S01]  /*b430*/  BSSY B0, `(.L_x_10179) ;  /* 0x0000004000007945 */ /* 0x000fe20003800000 */
[----:B------:R-:W-:Y:S01]  /*b440*/  LEA.HI.SX32 R185, R185, R0, 0x1b ;  /* 0x00000000b9b97211 */ /* 0x000fe200078fdaff */
[----:B------:R-:W-:Y:S05]  /*b450*/  @!P2 BRA `(.L_x_10180) ;  /* 0x000000100000a947 */ /* 0x000fea0003800000 */
[----:B-1----:R1:W-:Y:S02]  /*b460*/  RED.E.ADD.F32.FTZ.RN.STRONG.GPU [R52.64+-0x900], R183 ;  /* 0xfff700b73400798e */ /* 0x0023e4000c10e7a2 */
.L_x_10180:
[----:B------:R-:W-:Y:S05]  /*b470*/  BSYNC B0 ;  /* 0x0000000000007941 */ /* 0x000fea0003800000 */
.L_x_10179:
[----:B------:R-:W3:Y:S01]  /*b480*/  LDS R185, [R185.X4+0x1800] ;  /* 0x00180000b9b97984 */ /* 0x000ee20000004800 */
[----:B------:R-:W-:Y:S01]  /*b490*/  BSSY B0, `(.L_x_10181) ;  /* 0x0000005000007945 */ /* 0x000fe20003800000 */
[----:B0-2---:R-:W-:Y:S02]  /*b4a0*/  IADD3 R55, R0, 0x220, RZ ;  /* 0x0000022000377810 */ /* 0x005fe40007ffe0ff */
[----:B------:R-:W-:Y:S01]  /*b4b0*/  LEA.HI.SX32 R139, R139, R0, 0x1b ;  /* 0x000000008b8b7211 */ /* 0x000fe200078fdaff */
[----:B------:R-:W-:Y:S05]  /*b4c0*/  @!P3 BRA `(.L_x_10182) ;  /* 0x000000100000b947 */ /* 0x000fea0003800000 */
[----:B---3--:R0:W-:Y:S02]  /*b4d0*/  RED.E.ADD.F32.FTZ.RN.STRONG.GPU [R52.64+-0x880], R185 ;  /* 0xfff780b93400798e */ /* 0x0081e4000c10e7a2 */
.L_x_10182:
[----:B------:R-:W-:Y:S05]  /*b4e0*/  BSYNC B0 ;  /* 0x0000000000007941 */ /* 0x000fea0003800000 */
.L_x_10181:
[----:B------:R-:W2:Y:S01]  /*b4f0*/  LDS R139, [R139.X4+0x1880] ;  /* 0x001880008b8b7984 */ /* 0x000ea20000004800 */
[----:B------:R-:W-:Y:S01]  /*b500*/  BSSY B0, `(.L_x_10183) ;  /* 0x0000004000007945 */ /* 0x000fe20003800000 */
[----:B------:R-:W-:Y:S01]  /*b510*/  LEA.HI.SX32 R55, R55, R0, 0x1b ;  /* 0x0000000037377211 */ /* 0x000fe200078fdaff */
[----:B------:R-:W-:Y:S05]  /*b520*/  @!P4 BRA `(.L_x_10184) ;  /* 0x000000100000c947 */ /* 0x000fea0003800000 */
[----:B--2---:R2:W-:Y:S02]  /*b530*/  RED.E.ADD.F32.FTZ.RN.STRONG.GPU [R52.64+-0x800], R139 ;  /* 0xfff8008b3400798e */ /* 0x0045e4000c10e7a2 */
.L_x_10184:
[----:B------:R-:W-:Y:S05]  /*b540*/  BSYNC B0 ;  /* 0x0000000000007941 */ /* 0x000fea0003800000 */
.L_x_10183:
[----:B------:R-:W4:Y:S01]  /*b550*/  LDS R55, [R55.X4+0x1900] ;  /* 0x0019000037377984 */ /* 0x000f220000004800 */
[----:B------:R-:W-:Y:S01]  /*b560*/  BSSY B0, `(.L_x_10185) ;  /* 0x0000005000007945 */ /* 0x000fe20003800000 */
[----:B--2---:R-:W-:-:S02]  /*b570*/  IADD3 R139, R0, 0x240, RZ ;  /* 0x00000240008b7810 */ /* 0x004fc40007ffe0ff */
[----:B-1----:R-:W-:Y:S01]  /*b580*/  IADD3 R183, R0, 0x260, RZ ;  /* 0x0000026000b77810 */ /* 0x002fe20007ffe0ff */
[----:B------:R-:W-:Y:S05]  /*b590*/  @!P5 BRA `(.L_x_10186) ;  /* 0x000000100000d947 */ /* 0x000fea0003800000 */
[----:B----4-:R1:W-:Y:S02]  /*b5a0*/  RED.E.ADD.F32.FTZ.RN.STRONG.GPU [R52.64+-0x780], R55 ;  /* 0xfff880373400798e */ /* 0x0103e4000c10e7a2 */
.L_x_10186:
[----:B------:R-:W-:Y:S05]  /*b5b0*/  BSYNC B0 ;  /* 0x0000000000007941 */ /* 0x000fea0003800000 */
.L_x_10185:
        /* <DEDUP_REMOVED lines=14> */
.L_x_10188:
[----:B------:R-:W-:Y:S05]  /*b6a0*/  BSYNC B0 ;  /* 0x0000000000007941 */ /* 0x000fea0003800000 */
.L_x_10187:
[----:B------:R-:W2:Y:S01]  /*b6b0*/  LDS R183, [R183.X4+0x1a00] ;  /* 0x001a0000b7b77984 */ /* 0x000ea20000004800 */
[----:B------:R-:W-:Y:S01]  /*b6c0*/  BSSY B0, `(.L_x_10189) ;  /* 0x0000005000007945 */ /* 0x000fe20003800000 */
[----:B-1----:R-:W-:-:S02]  /*b6d0*/  IADD3 R139, R0, 0x2a0, RZ ;  /* 0x000002a0008b7810 */ /* 0x002fc40007ffe0ff */
[----:B------:R-:W-:Y:S01]  /*b6e0*/  LEA.HI.SX32 R55, R55, R0, 0x1b ;  /* 0x0000000037377211 */ /* 0x000fe200078fdaff */
[----:B------:R-:W-:Y:S05]  /*b6f0*/  @!P0 BRA `(.L_x_10190) ;  /* 0x0000001000008947 */ /* 0x000fea0003800000 */
[----:B--2---:R1:W-:Y:S02]  /*b700*/  RED.E.ADD.F32.FTZ.RN.STRONG.GPU [R52.64+-0x680], R183 ;  /* 0xfff980b73400798e */ /* 0x0043e4000c10e7a2 */
.L_x_10190:
[----:B------:R-:W-:Y:S05]  /*b710*/  BSYNC B0 ;  /* 0x0000000000007941 */ /* 0x000fea0003800000 */
.L_x_10189:
[----:B------:R-:W4:Y:S01]  /*b720*/  LDS R55, [R55.X4+0x1a80] ;  /* 0x001a800037377984 */ /* 0x000f220000004800 */
[----:B------:R-:W-:Y:S01]  /*b730*/  BSSY B0, `(.L_x_10191) ;  /* 0x0000005000007945 */ /* 0x000fe20003800000 */
[----:B-12---:R-:W-:Y:S02]  /*b740*/  IADD3 R183, R0, 0x2c0, RZ ;  /* 0x000002c000b77810 */ /* 0x006fe40007ffe0ff */
[----:B------:R-:W-:Y:S01]  /*b750*/  LEA.HI.SX32 R139, R139, R0, 0x1b ;  /* 0x000000008b8b7211 */ /* 0x000fe200078fdaff */
[----:B------:R-:W-:Y:S05]  /*b760*/  @!P1 BRA `(.L_x_10192) ;  /* 0x0000001000009947 */ /* 0x000fea0003800000 */
[----:B----4-:R1:W-:Y:S02]  /*b770*/  RED.E.ADD.F32.FTZ.RN.STRONG.GPU [R52.64+-0x600], R55 ;  /* 0xfffa00373400798e */ /* 0x0103e4000c10e7a2 */
.L_x_10192:
[----:B------:R-:W-:Y:S05]  /*b780*/  BSYNC B0 ;  /* 0x0000000000007941 */ /* 0x000fea0003800000 */
.L_x_10191:
[----:B------:R-:W2:Y:S01]  /*b790*/  LDS R139, [R139.X4+0x1b00] ;  /* 0x001b00008b8b7984 */ /* 0x000ea20000004800 */
[----:B------:R-:W-:Y:S01]  /*b7a0*/  BSSY B0, `(.L_x_10193) ;  /* 0x0000005000007945 */ /* 0x000fe20003800000 */
[----:B-1--4-:R-:W-:Y:S02]  /*b7b0*/  IADD3 R55, R0, 0x2e0, RZ ;  /* 0x000002e000377810 */ /* 0x012fe40007ffe0ff */
[----:B------:R-:W-:Y:S01]  /*b7c0*/  LEA.HI.SX32 R183, R183, R0, 0x1b ;  /* 0x00000000b7b77211 */ /* 0x000fe200078fdaff */
[----:B------:R-:W-:Y:S05]  /*b7d0*/  @!P2 BRA `(.L_x_10194) ;  /* 0x000000100000a947 */ /* 0x000fea0003800000 */
[----:B--2---:R1:W-:Y:S02]  /*b7e0*/  RED.E.ADD.F32.FTZ.RN.STRONG.GPU [R52.64+-0x580], R139 ;  /* 0xfffa808b3400798e */ /* 0x0043e4000c10e7a2 */
.L_x_10194:
[----:B------:R-:W-:Y:S05]  /*b7f0*/  BSYNC B0 ;  /* 0x0000000000007941 */ /* 0x000fea0003800000 */
.L_x_10193:
[----:B------:R-:W4:Y:S01]  /*b800*/  LDS R183, [R183.X4+0x1b80] ;  /* 0x001b8000b7b77984 */ /* 0x000f220000004800 */
[----:B------:R-:W-:Y:S01]  /*b810*/  BSSY B0, `(.L_x_10195) ;  /* 0x0000005000007945 */ /* 0x000fe20003800000 */
[----:B-12---:R-:W-:-:S02]  /*b820*/  IADD3 R139, R0, 0x300, RZ ;  /* 0x00000300008b7810 */ /* 0x006fc40007ffe0ff */
[----:B------:R-:W-:Y:S01]  /*b830*/  LEA.HI.SX32 R55, R55, R0, 0x1b ;  /* 0x0000000037377211 */ /* 0x000fe200078fdaff */
[----:B------:R-:W-:Y:S05]  /*b840*/  @!P3 BRA `(.L_x_10196) ;  /* 0x000000100000b947 */ /* 0x000fea0003800000 */
[----:B----4-:R1:W-:Y:S02]  /*b850*/  RED.E.ADD.F32.FTZ.RN.STRONG.GPU [R52.64+-0x500], R183 ;  /* 0xfffb00b73400798e */ /* 0x0103e4000c10e7a2 */
.L_x_10196:
[----:B------:R-:W-:Y:S05]  /*b860*/  BSYNC B0 ;  /* 0x0000000000007941 */ /* 0x000fea0003800000 */
.L_x_10195:
[----:B------:R-:W2:Y:S01]  /*b870*/  LDS R55, [R55.X4+0x1c00] ;  /* 0x001c000037377984 */ /* 0x000ea20000004800 */
[----:B------:R-:W-:Y:S01]  /*b880*/  BSSY B0, `(.L_x_10197) ;  /* 0x0000004000007945 */ /* 0x000fe20003800000 */
[----:B------:R-:W-:Y:S01]  /*b890*/  LEA.HI.SX32 R139, R139, R0, 0x1b ;  /* 0x000000008b8b7211 */ /* 0x000fe200078fdaff */
[----:B------:R-:W-:Y:S05]  /*b8a0*/  @!P4 BRA `(.L_x_10198) ;  /* 0x000000100000c947 */ /* 0x000fea0003800000 */
[----:B--2---:R2:W-:Y:S02]  /*b8b0*/  RED.E.ADD.F32.FTZ.RN.STRONG.GPU [R52.64+-0x480], R55 ;  /* 0xfffb80373400798e */ /* 0x0045e4000c10e7a2 */
.L_x_10198:
[----:B------:R-:W-:Y:S05]  /*b8c0*/  BSYNC B0 ;  /* 0x0000000000007941 */ /* 0x000fea0003800000 */
.L_x_10197:
[----:B------:R-:W0:Y:S01]  /*b8d0*/  LDS R139, [R139.X4+0x1c80] ;  /* 0x001c80008b8b7984 */ /* 0x000e220000004800 */
[----:B------:R-:W-:Y:S01]  /*b8e0*/  BSSY B0, `(.L_x_10199) ;  /* 0x0000005000007945 */ /* 0x000fe20003800000 */
[C---:B--2---:R-:W-:Y:S02]  /*b8f0*/  IADD3 R55, R0.reuse, 0x320, RZ ;  /* 0x0000032000377810 */ /* 0x044fe40007ffe0ff */
[----:B-1--4-:R-:W-:Y:S01]  /*b900*/  IADD3 R183, R0, 0x340, RZ ;  /* 0x0000034000b77810 */ /* 0x012fe20007ffe0ff */
[----:B------:R-:W-:Y:S05]  /*b910*/  @!P5 BRA `(.L_x_10200) ;  /* 0x000000100000d947 */ /* 0x000fea0003800000 */
[----:B0-----:R0:W-:Y:S02]  /*b920*/  RED.E.ADD.F32.FTZ.RN.STRONG.GPU [R52.64+-0x400], R139 ;  /* 0xfffc008b3400798e */ /* 0x0011e4000c10e7a2 */
.L_x_10200:
[----:B------:R-:W-:Y:S05]  /*b930*/  BSYNC B0 ;  /* 0x0000000000007941 */ /* 0x000fea0003800000 */
.L_x_10199:
        /* <DEDUP_REMOVED lines=14> */
.L_x_10202:
[----:B------:R-:W-:Y:S05]  /*ba20*/  BSYNC B0 ;  /* 0x0000000000007941 */ /* 0x000fea0003800000 */
.L_x_10201:
[----:B------:R-:W1:Y:S01]  /*ba30*/  LDS R183, [R183.X4+0x1d80] ;  /* 0x001d8000b7b77984 */ /* 0x000e620000004800 */
[----:B------:R-:W-:Y:S01]  /*ba40*/  BSSY B0, `(.L_x_10203) ;  /* 0x0000005000007945 */ /* 0x000fe20003800000 */
[----:B0-----:R-:W-:Y:S02]  /*ba50*/  IADD3 R55, R0, 0x380, RZ ;  /* 0x0000038000377810 */ /* 0x001fe40007ffe0ff */
[----:B------:R-:W-:Y:S01]  /*ba60*/  LEA.HI.SX32 R139, R139, R0, 0x1b ;  /* 0x000000008b8b7211 */ /* 0x000fe200078fdaff */
[----:B------:R-:W-:Y:S05]  /*ba70*/  @!P0 BRA `(.L_x_10204) ;  /* 0x0000001000008947 */ /* 0x000fea0003800000 */
[----:B-1----:R0:W-:Y:S02]  /*ba80*/  RED.E.ADD.F32.FTZ.RN.STRONG.GPU [R52.64+-0x300], R183 ;  /* 0xfffd00b73400798e */ /* 0x0021e4000c10e7a2 */
.L_x_10204:
[----:B------:R-:W-:Y:S05]  /*ba90*/  BSYNC B0 ;  /* 0x0000000000007941 */ /* 0x000fea0003800000 */
.L_x_10203:
[----:B------:R-:W2:Y:S01]  /*baa0*/  LDS R139, [R139.X4+0x1e00] ;  /* 0x001e00008b8b7984 */ /* 0x000ea20000004800 */
[----:B------:R-:W-:Y:S01]  /*bab0*/  BSSY B0, `(.L_x_10205) ;  /* 0x0000005000007945 */ /* 0x000fe20003800000 */
[----:B01----:R-:W-:-:S02]  /*bac0*/  IADD3 R183, R0, 0x3a0, RZ ;  /* 0x000003a000b77810 */ /* 0x003fc40007ffe0ff */
[----:B------:R-:W-:Y:S01]  /*bad0*/  LEA.HI.SX32 R55, R55, R0, 0x1b ;  /* 0x0000000037377211 */ /* 0x000fe200078fdaff */
[----:B------:R-:W-:Y:S05]  /*bae0*/  @!P1 BRA `(.L_x_10206) ;  /* 0x0000001000009947 */ /* 0x000fea0003800000 */
[----:B--2---:R0:W-:Y:S02]  /*baf0*/  RED.E.ADD.F32.FTZ.RN.STRONG.GPU [R52.64+-0x280], R139 ;  /* 0xfffd808b3400798e */ /* 0x0041e4000c10e7a2 */
.L_x_10206:
[----:B------:R-:W-:Y:S05]  /*bb00*/  BSYNC B0 ;  /* 0x0000000000007941 */ /* 0x000fea0003800000 */
.L_x_10205:
[----:B------:R-:W1:Y:S01]  /*bb10*/  LDS R55, [R55.X4+0x1e80] ;  /* 0x001e800037377984 */ /* 0x000e620000004800 */
[----:B------:R-:W-:Y:S01]  /*bb20*/  BSSY B0, `(.L_x_10207) ;  /* 0x0000005000007945 */ /* 0x000fe20003800000 */
[----:B0-2---:R-:W-:Y:S02]  /*bb30*/  IADD3 R139, R0, 0x3c0, RZ ;  /* 0x000003c0008b7810 */ /* 0x005fe40007ffe0ff */
[----:B------:R-:W-:Y:S01]  /*bb40*/  LEA.HI.SX32 R183, R183, R0, 0x1b ;  /* 0x00000000b7b77211 */ /* 0x000fe200078fdaff */
[----:B------:R-:W-:Y:S05]  /*bb50*/  @!P2 BRA `(.L_x_10208) ;  /* 0x000000100000a947 */ /* 0x000fea0003800000 */
[----:B-1----:R0:W-:Y:S02]  /*bb60*/  RED.E.ADD.F32.FTZ.RN.STRONG.GPU [R52.64+-0x200], R55 ;  /* 0xfffe00373400798e */ /* 0x0021e4000c10e7a2 */
.L_x_10208:
[----:B------:R-:W-:Y:S05]  /*bb70*/  BSYNC B0 ;  /* 0x0000000000007941 */ /* 0x000fea0003800000 */
.L_x_10207:
[----:B------:R-:W2:Y:S01]  /*bb80*/  LDS R183, [R183.X4+0x1f00] ;  /* 0x001f0000b7b77984 */ /* 0x000ea20000004800 */
[----:B------:R-:W-:Y:S01]  /*bb90*/  BSSY B0, `(.L_x_10209) ;  /* 0x0000005000007945 */ /* 0x000fe20003800000 */
[----:B01----:R-:W-:Y:S02]  /*bba0*/  IADD3 R55, R0, 0x3e0, RZ ;  /* 0x000003e000377810 */ /* 0x003fe40007ffe0ff */
[----:B------:R-:W-:Y:S01]  /*bbb0*/  LEA.HI.SX32 R139, R139, R0, 0x1b ;  /* 0x000000008b8b7211 */ /* 0x000fe200078fdaff */
[----:B------:R-:W-:Y:S05]  /*bbc0*/  @!P3 BRA `(.L_x_10210) ;  /* 0x000000100000b947 */ /* 0x000fea0003800000 */
[----:B--2---:R0:W-:Y:S02]  /*bbd0*/  RED.E.ADD.F32.FTZ.RN.STRONG.GPU [R52.64+-0x180], R183 ;  /* 0xfffe80b73400798e */ /* 0x0041e4000c10e7a2 */
.L_x_10210:
[----:B------:R-:W-:Y:S05]  /*bbe0*/  BSYNC B0 ;  /* 0x0000000000007941 */ /* 0x000fea0003800000 */
.L_x_10209:
[----:B------:R-:W1:Y:S01]  /*bbf0*/  LDS R139, [R139.X4+0x1f80] ;  /* 0x001f80008b8b7984 */ /* 0x000e620000004800 */
[----:B------:R-:W-:Y:S01]  /*bc00*/  BSSY B0, `(.L_x_10211) ;  /* 0x0000004000007945 */ /* 0x000fe20003800000 */
[----:B------:R-:W-:Y:S01]  /*bc10*/  LEA.HI.SX32 R55, R55, R0, 0x1b ;  /* 0x0000000037377211 */ /* 0x000fe200078fdaff */
[----:B------:R-:W-:Y:S05]  /*bc20*/  @!P4 BRA `(.L_x_10212) ;  /* 0x000000100000c947 */ /* 0x000fea0003800000 */
[----:B-1----:R1:W-:Y:S02]  /*bc30*/  RED.E.ADD.F32.FTZ.RN.STRONG.GPU [R52.64+-0x100], R139 ;  /* 0xffff008b3400798e */ /* 0x0023e4000c10e7a2 */
.L_x_10212:
[----:B------:R-:W-:Y:S05]  /*bc40*/  BSYNC B0 ;  /* 0x0000000000007941 */ /* 0x000fea0003800000 */
.L_x_10211:
[----:B------:R-:W4:Y:S01]  /*bc50*/  LDS R55, [R55.X4+0x2000] ;  /* 0x0020000037377984 */ /* 0x000f220000004800 */
[----:B------:R-:W-:Y:S01]  /*bc60*/  BSSY B0, `(.L_x_10213) ;  /* 0x0000003000007945 */ /* 0x000fe20003800000 */
[----:B------:R-:W-:Y:S05]  /*bc70*/  @!P5 BRA `(.L_x_10214) ;  /* 0x000000100000d947 */ /* 0x000fea0003800000 */
[----:B----4-:R4:W-:Y:S02]  /*bc80*/  RED.E.ADD.F32.FTZ.RN.STRONG.GPU [R52.64+-0x80], R55 ;  /* 0xffff80373400798e */ /* 0x0109e4000c10e7a2 */
.L_x_10214:
[----:B------:R-:W-:Y:S05]  /*bc90*/  BSYNC B0 ;  /* 0x0000000000007941 */ /* 0x000fea0003800000 */
.L_x_10213:
        /* <DEDUP_REMOVED lines=10> */
[----:B------:R-:W-:Y:S01]  /*bd40*/  FFMA.FTZ R157, R159, R224, R157 ;  /* 0x000000e09f9d7223 */ /* 0x000fe2000001009d */
[----:B------:R-:W-:Y:S01]  /*bd50*/  ISETP.NE.AND P1, PT, R88, RZ, PT ;  /* 0x000000ff5800720c */ /* 0x000fe20003f25270 */
[----:B------:R-:W2:Y:S01]  /*bd60*/  SHFL.DOWN PT, R139, R158, 0x1, 0x1f ;  /* 0x08201f009e8b7f89 */ /* 0x000ea200000e0000 */
[----:B------:R-:W-:Y:S01]  /*bd70*/  FMUL.FTZ R151, R2, R151 ;  /* 0x0000009702977220 */ /* 0x000fe20000410000 */
[----:B------:R-:W-:Y:S01]  /*bd80*/  ISETP.NE.AND P2, PT, R0, RZ, PT ;  /* 0x000000ff0000720c */ /* 0x000fe20003f45270 */
[----:B------:R-:W-:Y:S01]  /*bd90*/  FMUL.FTZ R140, R57, R140 ;  /* 0x0000008c398c7220 */ /* 0x000fe20000410000 */
[----:B------:R-:W-:Y:S01]  /*bda0*/  BSSY B0, `(.L_x_10215) ;  /* 0x0000083000007945 */ /* 0x000fe20003800000 */
[----:B------:R-:W-:-:S02]  /*bdb0*/  FFMA.FTZ R157, R10, R61, R157 ;  /* 0x0000003d0a9d7223 */ /* 0x000fc4000001009d */
        /* <DEDUP_REMOVED lines=19> */
[----:B------:R-:W-:Y:S02]  /*bef0*/  FMUL.FTZ R69, R80, R69 ;  /* 0x0000004550457220 */ /* 0x000fe40000410000 */
[----:B------:R-:W-:Y:S02]  /*bf00*/  FMUL.FTZ R83, R84, R83 ;  /* 0x0000005354537220 */ /* 0x000fe40000410000 */
        /* <DEDUP_REMOVED lines=108> */
.L_x_10216:
[----:B0-----:R-:W-:Y:S05]  /*c5d0*/  BSYNC B0 ;  /* 0x0000000000007941 */ /* 0x001fea0003800000 */
.L_x_10215:
        /* <DEDUP_REMOVED lines=8> */
.L_x_10138:
[----:B------:R-:W-:Y:S01]  /*c660*/  BAR.SYNC.DEFER_BLOCKING 0x0 ;  /* 0x0000000000007b1d */ /* 0x000fe20000010000 */
[----:B------:R-:W-:-:S05]  /*c670*/  HFMA2.MMA R3, -RZ, RZ, 0, 9.5367431640625e-07 ;  /* 0x00000010ff037435 */ /* 0x000fca00000001ff */
[----:B------:R-:W-:-:S05]  /*c680*/  ULDC.64 UR32, c[0x0][0x2d8] ;  /* 0x0000b60000207ab9 */ /* 0x000fca0000000a00 */
[----:B------:R-:W-:-:S05]  /*c690*/  IMAD.WIDE R2, R90, R3, UR16 ;  /* 0x000000105a027e25 */ /* 0x000fca000f8e0203 */
[----:B------:R-:W2:Y:S04]  /*c6a0*/  LDG.E.128 R4, [R2.64] ;  /* 0x0000002202047981 */ /* 0x000ea8000c1e1d00 */
[----:B------:R-:W4:Y:S04]  /*c6b0*/  LDG.E.128 R8, [R2.64+0x200] ;  /* 0x0002002202087981 */ /* 0x000f28000c1e1d00 */
[----:B------:R-:W5:Y:S04]  /*c6c0*/  LDG.E.128 R12, [R2.64+0x400] ;  /* 0x00040022020c7981 */ /* 0x000f68000c1e1d00 */
[----:B---3--:R-:W3:Y:S01]  /*c6d0*/  LDG.E.128 R16, [R2.64+0x600] ;  /* 0x0006002202107981 */ /* 0x008ee2000c1e1d00 */
        /* <DEDUP_REMOVED lines=54> */
[----:B------:R-:W1:Y:S08]  /*ca40*/  @!P3 MUFU.EX2 R3, R3 ;  /* 0x000000030003b308 */ /* 0x000e700000000800 */
[----:B------:R-:W2:Y:S01]  /*ca50*/  @!P5 MUFU.EX2 R9, R9 ;  /* 0x000000090009d308 */ /* 0x000ea20000000800 */
[----:B0-----:R-:W-:-:S02]  /*ca60*/  @!P2 FADD.FTZ R2, R2, 1 ;  /* 0x3f8000000202a421 */ /* 0x001fc40000010000 */
        /* <DEDUP_REMOVED lines=21> */
[----:B0-----:R-:W0:Y:S01]  /*cbc0*/  LDS.128 R8, [R92] ;  /* 0x000000005c087984 */ /* 0x001e220000000c00 */
[----:B------:R-:W-:-:S03]  /*cbd0*/  FSETP.GTU.FTZ.AND P5, PT, R16, 20, PT ;  /* 0x41a000001000780b */ /* 0x000fc60003fbc000 */
[----:B------:R-:W-:Y:S01]  /*cbe0*/  BAR.SYNC.DEFER_BLOCKING 0x0 ;  /* 0x0000000000007b1d */ /* 0x000fe20000010000 */
[----:B---3--:R-:W-:Y:S01]  /*cbf0*/  @!P4 FMUL.FTZ R30, R30, R13 ;  /* 0x0000000d1e1ec220 */ /* 0x008fe20000410000 */
[----:B------:R-:W-:-:S04]  /*cc00*/  FSETP.GTU.FTZ.AND P4, PT, R14, 20, PT ;  /* 0x41a000000e00780b */ /* 0x000fc80003f9c000 */
[----:B------:R-:W2:Y:S01]  /*cc10*/  @!P1 MUFU.EX2 R3, R3 ;  /* 0x0000000300039308 */ /* 0x000ea20000000800 */
[----:B-1----:R-:W-:-:S07]  /*cc20*/  @!P0 FADD.FTZ R2, R2, 1 ;  /* 0x3f80000002028421 */ /* 0x002fce0000010000 */
[----:B------:R-:W1:Y:S01]  /*cc30*/  @!P2 MUFU.EX2 R4, R4 ;  /* 0x000000040004a308 */ /* 0x000e620000000800 */
[----:B------:R-:W-:Y:S02]  /*cc40*/  @!P4 FMUL.FTZ R6, R14, -1.4426950216293334961 ;  /* 0xbfb8aa3b0e06c820 */ /* 0x000fe40000410000 */
[----:B------:R-:W-:-:S05]  /*cc50*/  @!P5 FMUL.FTZ R14, R16, -1.4426950216293334961 ;  /* 0xbfb8aa3b100ed820 */ /* 0x000fca0000410000 */
[----:B------:R-:W3:Y:S01]  /*cc60*/  @!P3 MUFU.EX2 R5, R5 ;  /* 0x000000050005b308 */ /* 0x000ee20000000800 */
[----:B--2---:R-:W-:Y:S01]  /*cc70*/  @!P1 FADD.FTZ R3, R3, 1 ;  /* 0x3f80000003039421 */ /* 0x004fe20000010000 */
[----:B------:R-:W-:Y:S04]  /*cc80*/  STS.128 [R92], R36 ;  /* 0x000000245c007388 */ /* 0x000fe80000000c00 */
        /* <DEDUP_REMOVED lines=10> */
[----:B------:R-:W2:Y:S01]  /*cd30*/  @!P1 MUFU.RCP R3, R3 ;  /* 0x0000000300039308 */ /* 0x000ea20000001000 */
[----:B-1----:R-:W-:Y:S01]  /*cd40*/  @!P6 FMUL.FTZ R24, R24, R15 ;  /* 0x0000000f1818e220 */ /* 0x002fe20000410000 */
[----:B------:R-:W-:Y:S01]  /*cd50*/  FSETP.GTU.FTZ.AND P6, PT, R7, 20, PT ;  /* 0x41a000000700780b */ /* 0x000fe20003fdc000 */
[----:B------:R-:W-:Y:S01]  /*cd60*/  FADD.FTZ R10, R10, UR5 ;  /* 0x000000050a0a7e21 */ /* 0x000fe20008010000 */
[----:B------:R-:W-:Y:S01]  /*cd70*/  LDS.128 R16, [R88.X16+0x200] ;  /* 0x0002000058107984 */ /* 0x000fe2000000cc00 */
[----:B------:R-:W-:-:S03]  /*cd80*/  FADD.FTZ R11, R11, UR5 ;  /* 0x000000050b0b7e21 */ /* 0x000fc60008010000 */
[----:B------:R-:W1:Y:S01]  /*cd90*/  @!P2 MUFU.RCP R4, R4 ;  /* 0x000000040004a308 */ /* 0x000e620000001000 */
[----:B0-----:R-:W-:Y:S01]  /*cda0*/  @!P0 FMUL.FTZ R25, R25, R2 ;  /* 0x0000000219198220 */ /* 0x001fe20000410000 */
[----:B------:R-:W-:Y:S01]  /*cdb0*/  FSETP.GTU.FTZ.AND P0, PT, R8, 20, PT ;  /* 0x41a000000800780b */ /* 0x000fe20003f1c000 */
[----:B------:R-:W-:Y:S04]  /*cdc0*/  LDS.128 R36, [R88.X16+0x400] ;  /* 0x0004000058247984 */ /* 0x000fe8000000cc00 */
[----:B------:R-:W-:Y:S01]  /*cdd0*/  LDS.128 R40, [R88.X16+0x600] ;  /* 0x0006000058287984 */ /* 0x000fe2000000cc00 */
[----:B------:R-:W0:Y:S01]  /*cde0*/  @!P3 MUFU.RCP R5, R5 ;  /* 0x000000050005b308 */ /* 0x000e220000001000 */
[----:B--2---:R-:W-:Y:S01]  /*cdf0*/  @!P1 FMUL.FTZ R26, R26, R3 ;  /* 0x000000031a1a9220 */ /* 0x004fe20000410000 */
[----:B------:R-:W-:-:S05]  /*ce00*/  FSETP.GTU.FTZ.AND P1, PT, R9, 20, PT ;  /* 0x41a000000900780b */ /* 0x000fca0003f3c000 */
[----:B------:R-:W-:Y:S01]  /*ce10*/  @!P0 FMUL.FTZ R2, R8, -1.4426950216293334961 ;  /* 0xbfb8aa3b08028820 */ /* 0x000fe20000410000 */
[----:B------:R2:W3:Y:S01]  /*ce20*/  @!P4 MUFU.EX2 R13, R6 ;  /* 0x00000006000dc308 */ /* 0x0004e20000000800 */
[----:B-1----:R-:W-:Y:S01]  /*ce30*/  @!P2 FMUL.FTZ R27, R27, R4 ;  /* 0x000000041b1ba220 */ /* 0x002fe20000410000 */
[----:B------:R-:W-:-:S05]  /*ce40*/  FSETP.GTU.FTZ.AND P2, PT, R10, 20, PT ;  /* 0x41a000000a00780b */ /* 0x000fca0003f5c000 */
[----:B------:R-:W-:Y:S01]  /*ce50*/  @!P1 FMUL.FTZ R3, R9, -1.4426950216293334961 ;  /* 0xbfb8aa3b09039820 */ /* 0x000fe20000410000 */
[----:B------:R-:W1:Y:S01]  /*ce60*/  @!P0 MUFU.EX2 R2, R2 ;  /* 0x0000000200028308 */ /* 0x000e620000000800 */
[----:B0-----:R-:W-:Y:S01]  /*ce70*/  @!P3 FMUL.FTZ R20, R20, R5 ;  /* 0x000000051414b220 */ /* 0x001fe20000410000 */
[----:B------:R-:W-:Y:S01]  /*ce80*/  FSETP.GTU.FTZ.AND P3, PT, R11, 20, PT ;  /* 0x41a000000b00780b */ /* 0x000fe20003f7c000 */
[----:B--2---:R-:W-:-:S04]  /*ce90*/  @!P6 FMUL.FTZ R6, R7, -1.4426950216293334961 ;  /* 0xbfb8aa3b0706e820 */ /* 0x004fc80000410000 */
[----:B------:R-:W-:Y:S01]  /*cea0*/  @!P2 FMUL.FTZ R4, R10, -1.4426950216293334961 ;  /* 0xbfb8aa3b0a04a820 */ /* 0x000fe20000410000 */
[----:B------:R0:W2:Y:S01]  /*ceb0*/  @!P6 MUFU.EX2 R7, R6 ;  /* 0x000000060007e308 */ /* 0x0000a20000000800 */
[----:B---3--:R-:W-:-:S07]  /*cec0*/  @!P4 FADD.FTZ R13, R13, 1 ;  /* 0x3f8000000d0dc421 */ /* 0x008fce0000010000 */
[----:B------:R-:W3:Y:S01]  /*ced0*/  @!P1 MUFU.EX2 R3, R3 ;  /* 0x0000000300039308 */ /* 0x000ee20000000800 */
[----:B0-----:R-:W-:Y:S02]  /*cee0*/  @!P3 FMUL.FTZ R6, R11, -1.4426950216293334961 ;  /* 0xbfb8aa3b0b06b820 */ /* 0x001fe40000410000 */
[----:B------:R-:W0:Y:S01]  /*cef0*/  LDS.128 R8, [R88.X16] ;  /* 0x0000000058087984 */ /* 0x000e22000000cc00 */
[----:B-1----:R-:W-:-:S04]  /*cf00*/  @!P0 FADD.FTZ R2, R2, 1 ;  /* 0x3f80000002028421 */ /* 0x002fc80000010000 */
[----:B------:R3:W1:Y:S01]  /*cf10*/  @!P2 MUFU.EX2 R5, R4 ;  /* 0x000000040005a308 */ /* 0x0006620000000800 */
[----:B--2---:R-:W-:-:S07]  /*cf20*/  @!P6 FADD.FTZ R7, R7, 1 ;  /* 0x3f8000000707e421 */ /* 0x004fce0000010000 */
[----:B------:R-:W2:Y:S01]  /*cf30*/  @!P3 MUFU.EX2 R6, R6 ;  /* 0x000000060006b308 */ /* 0x000ea20000000800 */
[----:B---3--:R-:W-:Y:S01]  /*cf40*/  @!P1 FADD.FTZ R4, R3, 1 ;  /* 0x3f80000003049421 */ /* 0x008fe20000010000 */
[----:B------:R-:W-:Y:S01]  /*cf50*/  MOV R3, UR8 ;  /* 0x0000000800037c02 */ /* 0x000fe20008000f00 */
[----:B------:R-:W-:Y:S02]  /*cf60*/  ULDC.64 UR8, c[0x0][0x2f8] ;  /* 0x0000be0000087ab9 */ /* 0x000fe40000000a00 */
[----:B------:R-:W-:-:S03]  /*cf70*/  UIMAD.WIDE.U32 UR18, UR31, UR8, UR18 ;  /* 0x000000081f1272a5 */ /* 0x000fc6000f8e0012 */
[----:B------:R-:W3:Y:S01]  /*cf80*/  @!P4 MUFU.RCP R12, R13 ;  /* 0x0000000d000cc308 */ /* 0x000ee20000001000 */
[----:B-1----:R-:W-:-:S07]  /*cf90*/  @!P2 FADD.FTZ R5, R5, 1 ;  /* 0x3f8000000505a421 */ /* 0x002fce0000010000 */
[----:B------:R1:W4:Y:S01]  /*cfa0*/  @!P0 MUFU.RCP R13, R2 ;  /* 0x00000002000d8308 */ /* 0x0003220000001000 */
[----:B--2---:R-:W-:-:S07]  /*cfb0*/  @!P3 FADD.FTZ R6, R6, 1 ;  /* 0x3f8000000606b421 */ /* 0x004fce0000010000 */
[----:B------:R-:W2:Y:S01]  /*cfc0*/  @!P5 MUFU.EX2 R14, R14 ;  /* 0x0000000e000ed308 */ /* 0x000ea20000000800 */
[----:B-1----:R-:W-:Y:S01]  /*cfd0*/  MOV R2, UR7 ;  /* 0x0000000700027c02 */ /* 0x002fe20008000f00 */
[----:B---3--:R-:W-:Y:S01]  /*cfe0*/  @!P4 FMUL.FTZ R21, R21, R12 ;  /* 0x0000000c1515c220 */ /* 0x008fe20000410000 */
[----:B------:R-:W-:-:S03]  /*cff0*/  UIMAD UR7, UR38, UR8, URZ ;  /* 0x00000008260772a4 */ /* 0x000fc6000f8e023f */
[----:B------:R-:W-:Y:S01]  /*d000*/  IMAD.WIDE R2, R90, 0x10, R2 ;  /* 0x000000105a027825 */ /* 0x000fe200078e0202 */
[----:B------:R-:W-:Y:S01]  /*d010*/  UIMAD UR7, UR31, UR9, UR7 ;  /* 0x000000091f0772a4 */ /* 0x000fe2000f8e0207 */
[----:B------:R-:W1:Y:S01]  /*d020*/  @!P1 MUFU.RCP R4, R4 ;  /* 0x0000000400049308 */ /* 0x000e620000001000 */
[----:B------:R-:W-:Y:S01]  /*d030*/  UMOV UR8, UR18 ;  /* 0x0000001200087c82 */ /* 0x000fe20008000000 */
[----:B----4-:R-:W-:Y:S01]  /*d040*/  @!P0 FMUL.FTZ R32, R32, R13 ;  /* 0x0000000d20208220 */ /* 0x010fe20000410000 */
[----:B0-----:R-:W-:Y:S01]  /*d050*/  STG.E.128 [R2.64], R8 ;  /* 0x0000000802007986 */ /* 0x001fe2000c101d22 */
[----:B------:R-:W-:Y:S02]  /*d060*/  UIADD3 UR9, UR19, UR7, URZ ;  /* 0x0000000713097290 */ /* 0x000fe4000fffe03f */
[----:B------:R-:W-:Y:S01]  /*d070*/  UIMAD UR7, UR21, UR32, URZ ;  /* 0x00000020150772a4 */ /* 0x000fe2000f8e023f */
[----:B------:R-:W-:Y:S01]  /*d080*/  STG.E.128 [R2.64+0x200], R16 ;  /* 0x0002001002007986 */ /* 0x000fe2000c101d22 */
[----:B------:R-:W0:Y:S01]  /*d090*/  @!P2 MUFU.RCP R5, R5 ;  /* 0x000000050005a308 */ /* 0x000e220000001000 */
[----:B--2---:R-:W-:Y:S01]  /*d0a0*/  @!P5 FADD.FTZ R14, R14, 1 ;  /* 0x3f8000000e0ed421 */ /* 0x004fe20000010000 */
[----:B------:R-:W-:Y:S01]  /*d0b0*/  UIMAD UR7, UR20, UR33, UR7 ;  /* 0x00000021140772a4 */ /* 0x000fe2000f8e0207 */
[----:B------:R-:W-:Y:S01]  /*d0c0*/  STG.E.128 [R2.64+0x400], R36 ;  /* 0x0004002402007986 */ /* 0x000fe2000c101d22 */
[----:B------:R-:W-:-:S02]  /*d0d0*/  UIMAD.WIDE.U32 UR8, UR20, UR32, UR8 ;  /* 0x00000020140872a5 */ /* 0x000fc4000f8e0008 */
[----:B------:R-:W-:Y:S01]  /*d0e0*/  ULDC.64 UR18, c[0x0][0x340] ;  /* 0x0000d00000127ab9 */ /* 0x000fe20000000a00 */
[----:B------:R2:W-:Y:S01]  /*d0f0*/  STG.E.128 [R2.64+0x600], R40 ;  /* 0x0006002802007986 */ /* 0x0005e2000c101d22 */
[----:B------:R-:W3:Y:S01]  /*d100*/  @!P3 MUFU.RCP R6, R6 ;  /* 0x000000060006b308 */ /* 0x000ee20000001000 */
[----:B-1----:R-:W-:Y:S01]  /*d110*/  @!P1 FMUL.FTZ R33, R33, R4 ;  /* 0x0000000421219220 */ /* 0x002fe20000410000 */
[----:B------:R-:W-:Y:S01]  /*d120*/  UIADD3 UR9, UR9, UR7, URZ ;  /* 0x0000000709097290 */ /* 0x000fe2000fffe03f */
[----:B------:R-:W-:Y:S01]  /*d130*/  BAR.SYNC.DEFER_BLOCKING 0x0 ;  /* 0x0000000000007b1d */ /* 0x000fe20000010000 */
[----:B------:R-:W-:Y:S01]  /*d140*/  FADD.FTZ R4, R32, R91 ;  /* 0x0000005b20047221 */ /* 0x000fe20000010000 */
[----:B------:R-:W-:Y:S01]  /*d150*/  ULEA UR7, UP0, UR8, UR18, 0x2 ;  /* 0x0000001208077291 */ /* 0x000fe2000f80103f */
[----:B0-----:R-:W-:-:S03]  /*d160*/  @!P2 FMUL.FTZ R34, R34, R5 ;  /* 0x000000052222a220 */ /* 0x001fc60000410000 */
[----:B------:R-:W0:Y:S01]  /*d170*/  @!P5 MUFU.RCP R15, R14 ;  /* 0x0000000e000fd308 */ /* 0x000e220000001000 */
[----:B------:R-:W-:Y:S02]  /*d180*/  ULEA.HI.X UR8, UR8, UR19, UR9, 0x2, UP0 ;  /* 0x0000001308087291 */ /* 0x000fe400080f1409 */
[----:B------:R-:W-:Y:S01]  /*d190*/  UISETP.GT.AND UP0, UPT, UR29, 0x1, UPT ;  /* 0x000000011d00788c */ /* 0x000fe2000bf04270 */
[----:B---3--:R-:W-:-:S04]  /*d1a0*/  @!P3 FMUL.FTZ R35, R35, R6 ;  /* 0x000000062323b220 */ /* 0x008fc80000410000 */
[----:B------:R-:W1:Y:S01]  /*d1b0*/  @!P6 MUFU.RCP R14, R7 ;  /* 0x00000007000ee308 */ /* 0x000e620000001000 */
[----:B--2---:R-:W-:Y:S01]  /*d1c0*/  FADD.FTZ R3, R4, R33 ;  /* 0x0000002104037221 */ /* 0x004fe20000010000 */
[----:B------:R-:W-:Y:S02]  /*d1d0*/  PLOP3.LUT P0, PT, PT, PT, UP0, 0x80, 0x0 ;  /* 0x000000000000781c */ /* 0x000fe40003f0f008 */
[----:B------:R-:W-:Y:S01]  /*d1e0*/  MOV R2, UR7 ;  /* 0x0000000700027c02 */ /* 0x000fe20008000f00 */
[----:B0-----:R-:W-:Y:S01]  /*d1f0*/  @!P5 FMUL.FTZ R22, R22, R15 ;  /* 0x0000000f1616d220 */ /* 0x001fe20000410000 */
[----:B------:R0:W-:Y:S04]  /*d200*/  STS.128 [R92], R32 ;  /* 0x000000205c007388 */ /* 0x0001e80000000c00 */
[----:B------:R2:W-:Y:S01]  /*d210*/  STS.128 [R92+0x10], R28 ;  /* 0x0000101c5c007388 */ /* 0x0005e20000000c00 */
[----:B-1----:R-:W-:-:S03]  /*d220*/  @!P6 FMUL.FTZ R23, R23, R14 ;  /* 0x0000000e1717e220 */ /* 0x002fc60000410000 */
[----:B------:R1:W-:Y:S04]  /*d230*/  STS.128 [R92+0x20], R24 ;  /* 0x000020185c007388 */ /* 0x0003e80000000c00 */
[----:B------:R-:W-:Y:S01]  /*d240*/  STS.128 [R92+0x30], R20 ;  /* 0x000030145c007388 */ /* 0x000fe20000000c00 */
[----:B------:R-:W-:-:S06]  /*d250*/  NOP ;  /* 0x0000000000007918 */ /* 0x000fcc0000000000 */
[----:B0-----:R-:W-:Y:S01]  /*d260*/  FADD.FTZ R34, R3, R34 ;  /* 0x0000002203227221 */ /* 0x001fe20000010000 */
[----:B------:R-:W0:Y:S01]  /*d270*/  LDS.128 R4, [R88.X16] ;  /* 0x0000000058047984 */ /* 0x000e22000000cc00 */
[----:B------:R-:W-:Y:S02]  /*d280*/  MOV R3, UR8 ;  /* 0x0000000800037c02 */ /* 0x000fe40008000f00 */
[----:B------:R-:W-:Y:S01]  /*d290*/  FADD.FTZ R35, R34, R35 ;  /* 0x0000002322237221 */ /* 0x000fe20000010000 */
[----:B------:R-:W3:Y:S02]  /*d2a0*/  LDS.128 R8, [R88.X16+0x200] ;  /* 0x0002000058087984 */ /* 0x000ee4000000cc00 */
[----:B------:R-:W-:Y:S02]  /*d2b0*/  IMAD.WIDE R90, R90, 0x10, R2 ;  /* 0x000000105a5a7825 */ /* 0x000fe400078e0202 */
        /* <DEDUP_REMOVED lines=10> */
[----:B0-----:R-:W-:Y:S03]  /*d360*/  STG.E.128 [R90.64], R4 ;  /* 0x000000045a007986 */ /* 0x001fe6000c101d22 */
[----:B------:R-:W-:Y:S01]  /*d370*/  FADD.FTZ R20, R27, R20 ;  /* 0x000000141b147221 */ /* 0x000fe20000010000 */
[----:B---3--:R-:W-:Y:S03]  /*d380*/  STG.E.128 [R90.64+0x200], R8 ;  /* 0x000200085a007986 */ /* 0x008fe6000c101d22 */
[----:B------:R-:W-:Y:S01]  /*d390*/  FADD.FTZ R21, R20, R21 ;  /* 0x0000001514157221 */ /* 0x000fe20000010000 */
[----:B----4-:R-:W-:Y:S03]  /*d3a0*/  STG.E.128 [R90.64+0x400], R12 ;  /* 0x0004000c5a007986 */ /* 0x010fe6000c101d22 */
[----:B------:R-:W-:Y:S01]  /*d3b0*/  FADD.FTZ R22, R21, R22 ;  /* 0x0000001615167221 */ /* 0x000fe20000010000 */
[----:B--2---:R0:W-:Y:S03]  /*d3c0*/  STG.E.128 [R90.64+0x600], R16 ;  /* 0x000600105a007986 */ /* 0x0041e6000c101d22 */
[----:B0-----:R-:W-:Y:S01]  /*d3d0*/  FADD.FTZ R91, R22, R23 ;  /* 0x00000017165b7221 */ /* 0x001fe20000010000 */
[----:B------:R-:W-:Y:S01]  /*d3e0*/  @!P0 CALL.REL.NOINC `(.L_x_10104) ;  /* 0x0000001000008944 */ /* 0x000fe20003c00000 */
[----:B------:R-:W-:Y:S05]  /*d3f0*/  BRA `(.L_x_10218) ;  /* 0xffff363000007947 */ /* 0x000fea000383ffff */
.L_x_10104:
        /* <DEDUP_REMOVED lines=26> */
.L_x_10220:
[----:B0-----:R-:W-:Y:S05]  /*d5a0*/  BSYNC B0 ;  /* 0x0000000000007941 */ /* 0x001fea0003800000 */
.L_x_10219:
        /* <DEDUP_REMOVED lines=25> */
.L_x_10222:
[----:B------:R-:W3:Y:S02]  /*d740*/  S2R R11, SR_TID.X ;  /* 0x00000000000b7919 */ /* 0x000ee40000002100 */
.L_x_10223:
[----:B0-----:R-:W-:Y:S05]  /*d750*/  BSYNC B0 ;  /* 0x0000000000007941 */ /* 0x001fea0003800000 */
.L_x_10221:
        /* <DEDUP_REMOVED lines=12> */
.L_x_10224:
        /* <DEDUP_REMOVED lines=32> */
.L_x_10225:
        /* <DEDUP_REMOVED lines=14> */
.L_x_14714:


//--------------------- .text._Z25selective_scan_bwd_kernelI32Selective_Scan_bwd_kernel_traitsILi32ELi16ELb1ELb1ELb0ELb0ELb0EfN3c107complexIfEEEEv12SSMParamsBwd --------------------------
	.section	.text._Z25selective_scan_bwd_kernelI32Selective_Scan_bwd_kernel_traitsILi32ELi16ELb1ELb1ELb0ELb0ELb0EfN3c107complexIfEEEEv12SSMParamsBwd,"ax",@progbits
	.sectioninfo	@"SHI_REGISTERS=254"
	.align	128
        .global         _Z25selective_scan_bwd_kernelI32Selective_Scan_bwd_kernel_traitsILi32ELi16ELb1ELb1ELb0ELb0ELb0EfN3c107complexIfEEEEv12SSMParamsBwd
        .type           _Z25selective_scan_bwd_kernelI32Selective_Scan_bwd_kernel_traitsILi32ELi16ELb1ELb1ELb0ELb0ELb0EfN3c107complexIfEEEEv12SSMParamsBwd,@function
        .size           _Z25selective_scan_bwd_kernelI32Selective_Scan_bwd_kernel_traitsILi32ELi16ELb1ELb1ELb0ELb0ELb0EfN3c107complexIfEEEEv12SSMParamsBwd,(.L_x_14715 - _Z25selective_scan_bwd_kernelI32Selective_Scan_bwd_kernel_traitsILi32ELi16ELb1ELb1ELb0ELb0ELb0EfN3c107complexIfEEEEv12SSMParamsBwd)
        .other          _Z25selective_scan_bwd_kernelI32Selective_Scan_bwd_kernel_traitsILi32ELi16ELb1ELb1ELb0ELb0ELb0EfN3c107complexIfEEEEv12SSMParamsBwd,@"STO_CUDA_ENTRY STV_DEFAULT"
_Z25selective_scan_bwd_kernelI32Selective_Scan_bwd_kernel_traitsILi32ELi16ELb1ELb1ELb0ELb0ELb0EfN3c107complexIfEEEEv12SSMParamsBwd:
.text._Z25selective_scan_bwd_kernelI32Selective_Scan_bwd_kernel_traitsILi32ELi16ELb1ELb1ELb0ELb0ELb0EfN3c107complexIfEEEEv12SSMParamsBwd:
        /* <DEDUP_REMOVED lines=162> */
[----:B---3--:R-:W-:-:S04]  /*0a20*/  SHF.L.U32 R143, R146, 0x2, RZ ;  /* 0x00000002928f7819 */ /* 0x008fc800000006ff */
[----:B----4-:R-:W-:Y:S02]  /*0a30*/  LOP3.LUT R143, R143, 0xffffff80, RZ, 0xc0, !PT ;  /* 0xffffff808f8f7812 */ /* 0x010fe400078ec0ff */
.L_x_10308:
[----:B------:R-:W-:Y:S01]  /*0a40*/  BAR.SYNC.DEFER_BLOCKING 0x0 ;  /* 0x0000000000007b1d */ /* 0x000fe20000010000 */
[----:B--2---:R-:W-:Y:S02]  /*0a50*/  MOV R2, UR20 ;  /* 0x0000001400027c02 */ /* 0x004fe40008000f00 */
[----:B0-----:R-:W-:Y:S02]  /*0a60*/  MOV R3, UR21 ;  /* 0x0000001500037c02 */ /* 0x001fe40008000f00 */
[----:B------:R-:W-:-:S05]  /*0a70*/  LOP3.LUT R142, R143, 0x1f, R146, 0xf8, !PT ;  /* 0x0000001f8f8e7812 */ /* 0x000fca00078ef892 */
[----:B------:R-:W-:-:S05]  /*0a80*/  IMAD.WIDE R2, R142, 0x10, R2 ;  /* 0x000000108e027825 */ /* 0x000fca00078e0202 */
[----:B------:R-:W3:Y:S04]  /*0a90*/  LDG.E.128 R8, [R2.64] ;  /* 0x0000001e02087981 */ /* 0x000ee8000c1e1d00 */
[----:B------:R-:W4:Y:S04]  /*0aa0*/  LDG.E.128 R12, [R2.64+0x200] ;  /* 0x0002001e020c7981 */ /* 0x000f28000c1e1d00 */
[----:B------:R-:W5:Y:S04]  /*0ab0*/  LDG.E.128 R16, [R2.64+0x400] ;  /* 0x0004001e02107981 */ /* 0x000f68000c1e1d00 */
[----:B--2---:R-:W2:Y:S01]  /*0ac0*/  LDG.E.128 R20, [R2.64+0x600] ;  /* 0x0006001e02147981 */ /* 0x004ea2000c1e1d00 */
[----:B------:R-:W-:-:S02]  /*0ad0*/  SHF.L.U32 R141, R144, 0x6, RZ ;  /* 0x00000006908d7819 */ /* 0x000fc400000006ff */
[----:B------:R-:W-:Y:S02]  /*0ae0*/  MOV R4, UR22 ;  /* 0x0000001600047c02 */ /* 0x000fe40008000f00 */
[----:B------:R-:W-:-:S05]  /*0af0*/  MOV R5, UR23 ;  /* 0x0000001700057c02 */ /* 0x000fca0008000f00 */
[----:B------:R-:W-:Y:S01]  /*0b00*/  IMAD.WIDE R4, R142, 0x10, R4 ;  /* 0x000000108e047825 */ /* 0x000fe200078e0204 */
        /* <DEDUP_REMOVED lines=22> */
[----:B------:R-:W-:Y:S04]  /*0c70*/  LDS.128 R48, [R141] ;  /* 0x000000008d307984 */ /* 0x000fe80000000c00 */
[----:B------:R-:W-:Y:S04]  /*0c80*/  LDS.128 R44, [R141+0x10] ;  /* 0x000010008d2c7984 */ /* 0x000fe80000000c00 */
[----:B------:R-:W-:Y:S04]  /*0c90*/  LDS.128 R40, [R141+0x20] ;  /* 0x000020008d287984 */ /* 0x000fe80000000c00 */
[----:B------:R-:W-:Y:S04]  /*0ca0*/  LDS.128 R36, [R141+0x30] ;  /* 0x000030008d247984 */ /* 0x000fe80000000c00 */
        /* <DEDUP_REMOVED lines=11> */
[----:B------:R-:W0:Y:S04]  /*0d60*/  LDS.128 R68, [R141] ;  /* 0x000000008d447984 */ /* 0x000e280000000c00 */
[----:B------:R-:W2:Y:S04]  /*0d70*/  LDS.128 R72, [R141+0x10] ;  /* 0x000010008d487984 */ /* 0x000ea80000000c00 */
[----:B------:R-:W3:Y:S04]  /*0d80*/  LDS.128 R76, [R141+0x20] ;  /* 0x000020008d4c7984 */ /* 0x000ee80000000c00 */
[----:B------:R-:W4:Y:S01]  /*0d90*/  LDS.128 R80, [R141+0x30] ;  /* 0x000030008d507984 */ /* 0x000f220000000c00 */
        /* <DEDUP_REMOVED lines=43> */
.L_x_10227:
        /* <DEDUP_REMOVED lines=27> */
.L_x_10307:
        /* <DEDUP_REMOVED lines=27> */
[----:B------:R-:W-:Y:S02]  /*13b0*/  FADD.FTZ R125, R48, UR5 ;  /* 0x00000005307d7e21 */ /* 0x000fe40008010000 */
[----:B------:R-:W-:Y:S02]  /*13c0*/  FADD.FTZ R122, R49, UR5 ;  /* 0x00000005317a7e21 */ /* 0x000fe40008010000 */
[----:B------:R-:W-:Y:S01]  /*13d0*/  FADD.FTZ R123, R50, UR5 ;  /* 0x00000005327b7e21 */ /* 0x000fe20008010000 */
[----:B------:R-:W-:Y:S01]  /*13e0*/  MOV R101, UR28 ;  /* 0x0000001c00657c02 */ /* 0x000fe20008000f00 */
[----:B------:R-:W-:Y:S02]  /*13f0*/  FADD.FTZ R120, R51, UR5 ;  /* 0x0000000533787e21 */ /* 0x000fe40008010000 */
[----:B------:R-:W-:Y:S01]  /*1400*/  FADD.FTZ R121, R44, UR5 ;  /* 0x000000052c797e21 */ /* 0x000fe20008010000 */
[----:B------:R-:W-:Y:S01]  /*1410*/  LOP3.LUT R104, R146, 0x1f, RZ, 0xc0, !PT ;  /* 0x0000001f92687812 */ /* 0x000fe200078ec0ff */
[----:B------:R-:W-:Y:S01]  /*1420*/  IMAD.WIDE R100, R69, 0x10, R100 ;  /* 0x0000001045647825 */ /* 0x000fe200078e0264 */
[----:B------:R-:W-:-:S04]  /*1430*/  ULDC.64 UR32, c[0x0][0x1b8] ;  /* 0x00006e0000207ab9 */ /* 0x000fc80000000a00 */
        /* <DEDUP_REMOVED lines=9> */
[----:B------:R-:W-:Y:S01]  /*14d0*/  ISETP.NE.AND P0, PT, R104, RZ, PT ;  /* 0x000000ff6800720c */ /* 0x000fe20003f05270 */
[----:B------:R-:W-:Y:S01]  /*14e0*/  FADD.FTZ R119, R46, UR5 ;  /* 0x000000052e777e21 */ /* 0x000fe20008010000 */
[----:B------:R-:W-:Y:S01]  /*14f0*/  MOV R105, c[0x0][0x16c] ;  /* 0x00005b0000697a02 */ /* 0x000fe20000000f00 */
[----:B------:R-:W-:Y:S01]  /*1500*/  FADD.FTZ R116, R47, UR5 ;  /* 0x000000052f747e21 */ /* 0x000fe20008010000 */
[----:B------:R-:W-:Y:S01]  /*1510*/  UIMAD UR38, UR16, UR32, URZ ;  /* 0x00000020102672a4 */ /* 0x000fe2000f8e023f */
[----:B------:R-:W-:Y:S01]  /*1520*/  FADD.FTZ R114, R41, UR5 ;  /* 0x0000000529727e21 */ /* 0x000fe20008010000 */
[----:B------:R-:W-:Y:S01]  /*1530*/  UIMAD.WIDE.U32 UR28, UR17, UR32, URZ ;  /* 0x00000020111c72a5 */ /* 0x000fe2000f8e003f */
[----:B------:R-:W-:Y:S01]  /*1540*/  FADD.FTZ R117, R40, UR5 ;  /* 0x0000000528757e21 */ /* 0x000fe20008010000 */
[----:B------:R-:W-:Y:S01]  /*1550*/  UIMAD UR38, UR17, UR33, UR38 ;  /* 0x00000021112672a4 */ /* 0x000fe2000f8e0226 */
[----:B------:R-:W-:Y:S01]  /*1560*/  FADD.FTZ R115, R42, UR5 ;  /* 0x000000052a737e21 */ /* 0x000fe20008010000 */
[C---:B------:R-:W-:Y:S01]  /*1570*/  ISETP.NE.AND P2, PT, R146.reuse, RZ, PT ;  /* 0x000000ff9200720c */ /* 0x040fe20003f45270 */
[----:B------:R-:W-:Y:S01]  /*1580*/  ULDC.64 UR32, c[0x0][0x1c0] ;  /* 0x0000700000207ab9 */ /* 0x000fe20000000a00 */
[----:B------:R-:W-:Y:S01]  /*1590*/  FADD.FTZ R112, R43, UR5 ;  /* 0x000000052b707e21 */ /* 0x000fe20008010000 */
[----:B------:R-:W-:Y:S01]  /*15a0*/  UIMAD UR39, UR37, UR32, URZ ;  /* 0x00000020252772a4 */ /* 0x000fe2000f8e023f */
[----:B------:R-:W-:Y:S01]  /*15b0*/  IADD3 R209, R146, 0x200, RZ ;  /* 0x0000020092d17810 */ /* 0x000fe20007ffe0ff */
[----:B------:R-:W-:Y:S01]  /*15c0*/  UIADD3 UR29, UR29, UR38, URZ ;  /* 0x000000261d1d7290 */ /* 0x000fe2000fffe03f */
[----:B------:R-:W-:Y:S01]  /*15d0*/  FADD.FTZ R113, R36, UR5 ;  /* 0x0000000524717e21 */ /* 0x000fe20008010000 */
[----:B------:R-:W-:-:S02]  /*15e0*/  UIADD3 UR38, UR19, -0x1, URZ ;  /* 0xffffffff13267890 */ /* 0x000fc4000fffe03f */
[----:B------:R-:W-:Y:S02]  /*15f0*/  UIMAD UR42, UR7, UR33, UR39 ;  /* 0x00000021072a72a4 */ /* 0x000fe4000f8e0227 */
[----:B------:R-:W-:Y:S02]  /*1600*/  ULEA.HI UR39, UR38, UR38, URZ, 0x1 ;  /* 0x0000002626277291 */ /* 0x000fe4000f8f083f */
[----:B------:R-:W-:Y:S02]  /*1610*/  UIMAD.WIDE.U32 UR28, UR7, UR32, UR28 ;  /* 0x00000020071c72a5 */ /* 0x000fe4000f8e001c */
[----:B------:R-:W-:Y:S02]  /*1620*/  ULOP3.LUT UR39, UR39, 0xfffffe, URZ, 0xc0, !UPT ;  /* 0x00fffffe27277892 */ /* 0x000fe4000f8ec03f */
[----:B------:R-:W-:Y:S02]  /*1630*/  ULDC.64 UR32, c[0x0][0x230] ;  /* 0x00008c0000207ab9 */ /* 0x000fe40000000a00 */
[----:B------:R-:W-:-:S02]  /*1640*/  UIADD3 UR39, UR38, -UR39, URZ ;  /* 0x8000002726277290 */ /* 0x000fc4000fffe03f */
[----:B------:R-:W-:Y:S02]  /*1650*/  UIADD3 UR29, UR29, UR42, URZ ;  /* 0x0000002a1d1d7290 */ /* 0x000fe4000fffe03f */
[----:B------:R-:W-:Y:S02]  /*1660*/  ULEA UR32, UP0, UR28, UR32, 0x3 ;  /* 0x000000201c207291 */ /* 0x000fe4000f80183f */
[----:B------:R-:W-:Y:S02]  /*1670*/  ULEA UR39, UR39, UR7, 0x8 ;  /* 0x0000000727277291 */ /* 0x000fe4000f8e403f */
[----:B------:R-:W-:-:S04]  /*1680*/  ULEA.HI.X UR33, UR28, UR33, UR29, 0x3, UP0 ;  /* 0x000000211c217291 */ /* 0x000fc800080f1c1d */
[----:B------:R-:W-:-:S04]  /*1690*/  MOV R108, UR39 ;  /* 0x00000027006c7c02 */ /* 0x000fc80008000f00 */
[----:B------:R-:W-:Y:S01]  /*16a0*/  SEL R108, R108, R209, !P2 ;  /* 0x000000d16c6c7207 */ /* 0x000fe20005000000 */
[----:B------:R-:W-:Y:S02]  /*16b0*/  FADD.FTZ R110, R37, UR5 ;  /* 0x00000005256e7e21 */ /* 0x000fe40008010000 */
[----:B------:R-:W-:Y:S01]  /*16c0*/  FADD.FTZ R111, R38, UR5 ;  /* 0x00000005266f7e21 */ /* 0x000fe20008010000 */
[----:B--2---:R-:W1:Y:S08]  /*16d0*/  R2UR UR40, R3 ;  /* 0x00000000032873c2 */ /* 0x004e7000000e0000 */
[----:B------:R2:W0:Y:S01]  /*16e0*/  R2UR UR41, R2 ;  /* 0x00000000022973c2 */ /* 0x00042200000e0000 */
[----:B-1----:R-:W-:-:S02]  /*16f0*/  FMUL.FTZ R0, R125, UR40 ;  /* 0x000000287d007c20 */ /* 0x002fc40008410000 */
[----:B--2---:R-:W-:Y:S02]  /*1700*/  FMUL.FTZ R2, R115, UR40 ;  /* 0x0000002873027c20 */ /* 0x004fe40008410000 */
        /* <DEDUP_REMOVED lines=8> */
[----:B0-----:R-:W-:Y:S02]  /*1790*/  FMUL.RZ R100, R0, 0.15915493667125701904 ;  /* 0x3e22f98300647820 */ /* 0x001fe4000040c000 */
[----:B------:R-:W-:Y:S01]  /*17a0*/  FMUL.FTZ R0, R121, UR40 ;  /* 0x0000002879007c20 */ /* 0x000fe20008410000 */
[----:B------:R-:W-:Y:S03]  /*17b0*/  MUFU.SIN R204, R3 ;  /* 0x0000000300cc7308 */ /* 0x000fe60000000400 */
[----:B------:R-:W-:Y:S02]  /*17c0*/  FMUL.RZ R101, R0, 0.15915493667125701904 ;  /* 0x3e22f98300657820 */ /* 0x000fe4000040c000 */
[----:B------:R-:W-:-:S03]  /*17d0*/  FMUL.FTZ R0, R118, UR40 ;  /* 0x0000002876007c20 */ /* 0x000fc60008410000 */
[----:B------:R0:W-:Y:S01]  /*17e0*/  MUFU.COS R205, R3 ;  /* 0x0000000300cd7308 */ /* 0x0001e20000000000 */
[----:B-1----:R-:W-:Y:S02]  /*17f0*/  FMUL.RZ R102, R0, 0.15915493667125701904 ;  /* 0x3e22f98300667820 */ /* 0x002fe4000040c000 */
[----:B------:R-:W-:-:S05]  /*1800*/  FMUL.FTZ R0, R119, UR40 ;  /* 0x0000002877007c20 */ /* 0x000fca0008410000 */
[----:B------:R-:W-:Y:S01]  /*1810*/  MUFU.SIN R206, R103 ;  /* 0x0000006700ce7308 */ /* 0x000fe20000000400 */
[----:B0-----:R-:W-:-:S04]  /*1820*/  MOV R3, UR19 ;  /* 0x0000001300037c02 */ /* 0x001fc80008000f00 */
[----:B------:R-:W-:Y:S02]  /*1830*/  ISETP.LT.OR P1, PT, R3, 0x2, P0 ;  /* 0x000000020300780c */ /* 0x000fe40000721670 */
[----:B------:R-:W-:Y:S01]  /*1840*/  IADD3 R3, R144, 0x20, RZ ;  /* 0x0000002090037810 */ /* 0x000fe20007ffe0ff */
[----:B------:R0:W-:Y:S03]  /*1850*/  MUFU.COS R207, R103 ;  /* 0x0000006700cf7308 */ /* 0x0001e60000000000 */
[----:B------:R-:W-:-:S05]  /*1860*/  LEA.HI.SX32 R3, R3, R144, 0x1b ;  /* 0x0000009003037211 */ /* 0x000fca00078fdaff */
[----:B------:R-:W-:Y:S01]  /*1870*/  MUFU.SIN R202, R100 ;  /* 0x0000006400ca7308 */ /* 0x000fe20000000400 */
[----:B0-----:R-:W-:Y:S02]  /*1880*/  FMUL.RZ R103, R0, 0.15915493667125701904 ;  /* 0x3e22f98300677820 */ /* 0x001fe4000040c000 */
[----:B------:R-:W-:-:S05]  /*1890*/  FMUL.FTZ R0, R116, UR40 ;  /* 0x0000002874007c20 */ /* 0x000fca0008410000 */
[----:B------:R0:W-:Y:S08]  /*18a0*/  MUFU.COS R203, R100 ;  /* 0x0000006400cb7308 */ /* 0x0001f00000000000 */
[----:B------:R-:W-:Y:S01]  /*18b0*/  MUFU.SIN R198, R102 ;  /* 0x0000006600c67308 */ /* 0x000fe20000000400 */
[----:B0-----:R-:W-:-:S04]  /*18c0*/  MOV R100, UR19 ;  /* 0x0000001300647c02 */ /* 0x001fc80008000f00 */
[----:B------:R-:W-:-:S03]  /*18d0*/  @!P1 IADD3 R100, R100, -0x2, RZ ;  /* 0xfffffffe64649810 */ /* 0x000fc60007ffe0ff */
[----:B------:R0:W-:Y:S02]  /*18e0*/  MUFU.COS R199, R102 ;  /* 0x0000006600c77308 */ /* 0x0001e40000000000 */
[----:B------:R-:W-:Y:S01]  /*18f0*/  @!P1 IMAD R106, R100, R105, UR7 ;  /* 0x00000007646a9e24 */ /* 0x000fe2000f8e0269 */
[----:B------:R-:W-:Y:S01]  /*1900*/  MOV R105, UR41 ;  /* 0x0000002900697c02 */ /* 0x000fe20008000f00 */
[----:B------:R-:W-:-:S04]  /*1910*/  FMUL.FTZ R100, R117, UR40 ;  /* 0x0000002875647c20 */ /* 0x000fc80008410000 */
[----:B------:R-:W-:Y:S01]  /*1920*/  MUFU.SIN R200, R101 ;  /* 0x0000006500c87308 */ /* 0x000fe20000000400 */
[----:B0-----:R-:W-:Y:S01]  /*1930*/  FMUL.RZ R102, R0, 0.15915493667125701904 ;  /* 0x3e22f98300667820 */ /* 0x001fe2000040c000 */
[----:B------:R-:W-:Y:S01]  /*1940*/  LEA.HI.SX32 R0, R144, R144, 0x1b ;  /* 0x0000009090007211 */ /* 0x000fe200078fdaff */
[----:B------:R-:W-:Y:S02]  /*1950*/  FMUL.FTZ R105, R105, 1.4426950216293334961 ;  /* 0x3fb8aa3b69697820 */ /* 0x000fe40000410000 */
[----:B------:R-:W-:Y:S02]  /*1960*/  FMUL.RZ R100, R100, 0.15915493667125701904 ;  /* 0x3e22f98364647820 */ /* 0x000fe4000040c000 */
[----:B---3--:R0:W-:Y:S01]  /*1970*/  STS.128 [R0.X16], R88 ;  /* 0x0000005800007388 */ /* 0x0081e2000000cc00 */
[----:B------:R1:W-:Y:S03]  /*1980*/  MUFU.COS R201, R101 ;  /* 0x0000006500c97308 */ /* 0x0003e60000000000 */
[----:B----4-:R2:W-:Y:S05]  /*1990*/  STS.128 [R3.X16+0x200], R96 ;  /* 0x0002006003007388 */ /* 0x0105ea000000cc00 */
[----:B------:R-:W-:Y:S01]  /*19a0*/  MUFU.SIN R196, R103 ;  /* 0x0000006700c47308 */ /* 0x000fe20000000400 */
[----:B-1----:R-:W-:-:S04]  /*19b0*/  IADD3 R101, R144, 0x40, RZ ;  /* 0x0000004090657810 */ /* 0x002fc80007ffe0ff */
[-C--:B------:R-:W-:Y:S02]  /*19c0*/  LEA.HI.SX32 R101, R101, R144.reuse, 0x1b ;  /* 0x0000009065657211 */ /* 0x080fe400078fdaff */
[----:B0-----:R-:W-:Y:S01]  /*19d0*/  IADD3 R89, R144, 0xa0, RZ ;  /* 0x000000a090597810 */ /* 0x001fe20007ffe0ff */
[----:B------:R0:W-:Y:S01]  /*19e0*/  MUFU.COS R197, R103 ;  /* 0x0000006700c57308 */ /* 0x0001e20000000000 */
[----:B------:R-:W-:Y:S01]  /*19f0*/  FMUL.FTZ R0, R114, UR40 ;  /* 0x0000002872007c20 */ /* 0x000fe20008410000 */
[----:B------:R1:W-:Y:S01]  /*1a00*/  STS.128 [R101.X16+0x400], R92 ;  /* 0x0004005c65007388 */ /* 0x0003e2000000cc00 */
[----:B--2---:R-:W-:Y:S02]  /*1a10*/  IADD3 R3, R144, 0x80, RZ ;  /* 0x0000008090037810 */ /* 0x004fe40007ffe0ff */
[-C--:B------:R-:W-:Y:S01]  /*1a20*/  LEA.HI.SX32 R89, R89, R144.reuse, 0x1b ;  /* 0x0000009059597211 */ /* 0x080fe200078fdaff */
[----:B------:R-:W-:Y:S01]  /*1a30*/  FMUL.RZ R88, R0, 0.15915493667125701904 ;  /* 0x3e22f98300587820 */ /* 0x000fe2000040c000 */
[-C--:B------:R-:W-:Y:S01]  /*1a40*/  LEA.HI.SX32 R3, R3, R144.reuse, 0x1b ;  /* 0x0000009003037211 */ /* 0x080fe200078fdaff */
[----:B------:R-:W-:Y:S01]  /*1a50*/  FMUL.FTZ R0, R125, R105 ;  /* 0x000000697d007220 */ /* 0x000fe20000410000 */
[----:B0-----:R-:W-:Y:S01]  /*1a60*/  IADD3 R103, R144, 0x60, RZ ;  /* 0x0000006090677810 */ /* 0x001fe20007ffe0ff */
[----:B------:R-:W-:Y:S03]  /*1a70*/  MUFU.SIN R192, R100 ;  /* 0x0000006400c07308 */ /* 0x000fe60000000400 */
[----:B------:R-:W-:-:S05]  /*1a80*/  LEA.HI.SX32 R103, R103, R144, 0x1b ;  /* 0x0000009067677211 */ /* 0x000fca00078fdaff */
[----:B------:R0:W-:Y:S01]  /*1a90*/  STS.128 [R103.X16+0x600], R84 ;  /* 0x0006005467007388 */ /* 0x0001e2000000cc00 */
[----:B------:R2:W-:Y:S01]  /*1aa0*/  MUFU.COS R193, R100 ;  /* 0x0000006400c17308 */ /* 0x0005e20000000000 */
[----:B-1----:R-:W-:Y:S02]  /*1ab0*/  MOV R101, UR33 ;  /* 0x0000002100657c02 */ /* 0x002fe40008000f00 */
[----:B------:R1:W-:Y:S04]  /*1ac0*/  STS.128 [R3.X16+0x800], R80 ;  /* 0x0008005003007388 */ /* 0x0003e8000000cc00 */
[----:B------:R3:W-:Y:S01]  /*1ad0*/  STS.128 [R89.X16+0xa00], R76 ;  /* 0x000a004c59007388 */ /* 0x0007e2000000cc00 */
[----:B------:R-:W-:Y:S01]  /*1ae0*/  MUFU.SIN R190, R88 ;  /* 0x0000005800be7308 */ /* 0x000fe20000000400 */
[----:B--2---:R-:W-:-:S02]  /*1af0*/  MOV R100, UR32 ;  /* 0x0000002000647c02 */ /* 0x004fc40008000f00 */
[----:B0-----:R-:W-:-:S05]  /*1b00*/  IADD3 R85, R144, 0xc0, RZ ;  /* 0x000000c090557810 */ /* 0x001fca0007ffe0ff */
[----:B------:R-:W-:Y:S01]  /*1b10*/  MUFU.COS R191, R88 ;  /* 0x0000005800bf7308 */ /* 0x000fe20000000000 */
[----:B-1----:R-:W-:Y:S02]  /*1b20*/  IADD3 R3, R144, 0xe0, RZ ;  /* 0x000000e090037810 */ /* 0x002fe40007ffe0ff */
[-C--:B------:R-:W-:Y:S02]  /*1b30*/  LEA.HI.SX32 R85, R85, R144.reuse, 0x1b ;  /* 0x0000009055557211 */ /* 0x080fe400078fdaff */
[----:B------:R-:W-:-:S03]  /*1b40*/  LEA.HI.SX32 R3, R3, R144, 0x1b ;  /* 0x0000009003037211 */ /* 0x000fc600078fdaff */
[----:B---3--:R0:W1:Y:S01]  /*1b50*/  MUFU.EX2 R76, R0 ;  /* 0x00000000004c7308 */ /* 0x0080620000000800 */
[----:B------:R-:W-:Y:S01]  /*1b60*/  FMUL.RZ R77, R2, 0.15915493667125701904 ;  /* 0x3e22f983024d7820 */ /* 0x000fe2000040c000 */
[----:B------:R-:W-:Y:S01]  /*1b70*/  STS.128 [R85.X16+0xc00], R68 ;  /* 0x000c004455007388 */ /* 0x000fe2000000cc00 */
[----:B------:R-:W-:-:S03]  /*1b80*/  FMUL.FTZ R2, R112, UR40 ;  /* 0x0000002870027c20 */ /* 0x000fc60008410000 */
[----:B------:R2:W-:Y:S01]  /*1b90*/  STS.128 [R3.X16+0xe00], R72 ;  /* 0x000e004803007388 */ /* 0x0005e2000000cc00 */
[----:B------:R-:W-:Y:S01]  /*1ba0*/  FMUL.RZ R187, R2, 0.15915493667125701904 ;  /* 0x3e22f98302bb7820 */ /* 0x000fe2000040c000 */
[----:B------:R-:W-:-:S06]  /*1bb0*/  NOP ;  /* 0x0000000000007918 */ /* 0x000fcc0000000000 */
[----:B0-----:R-:W-:Y:S01]  /*1bc0*/  SHF.L.U32 R0, R144, 0x3, RZ ;  /* 0x0000000390007819 */ /* 0x001fe200000006ff */
[----:B------:R-:W-:Y:S01]  /*1bd0*/  MUFU.SIN R188, R77 ;  /* 0x0000004d00bc7308 */ /* 0x000fe20000000400 */
[----:B-1----:R-:W-:Y:S01]  /*1be0*/  FMUL.FTZ R2, R76, R109 ;  /* 0x0000006d4c027220 */ /* 0x002fe20000410000 */
[----:B------:R-:W5:Y:S01]  /*1bf0*/  LDG.E.64 R100, [R100.64] ;  /* 0x0000001e64647981 */ /* 0x000f62000c1e1b00 */
[----:B------:R-:W-:Y:S01]  /*1c00*/  LEA.HI.SX32 R0, R0, R0, 0x1b ;  /* 0x0000000000007211 */ /* 0x000fe200078fdaff */
[----:B------:R-:W-:Y:S02]  /*1c10*/  FMUL.FTZ R109, R113, UR40 ;  /* 0x00000028716d7c20 */ /* 0x000fe40008410000 */
[----:B--2---:R-:W-:Y:S02]  /*1c20*/  FMUL.FTZ R3, R76, R107 ;  /* 0x0000006b4c037220 */ /* 0x004fe40000410000 */
[----:B------:R0:W-:Y:S01]  /*1c30*/  MUFU.COS R189, R77 ;  /* 0x0000004d00bd7308 */ /* 0x0001e20000000000 */
[----:B------:R-:W1:Y:S01]  /*1c40*/  LDS.128 R68, [R0.X16] ;  /* 0x0000000000447984 */ /* 0x000e62000000cc00 */
[----:B------:R-:W-:Y:S01]  /*1c50*/  HFMA2.MMA R107, -RZ, RZ, 0, 9.5367431640625e-07 ;  /* 0x00000010ff6b7435 */ /* 0x000fe200000001ff */
[----:B------:R-:W-:-:S02]  /*1c60*/  FMUL.RZ R109, R109, 0.15915493667125701904 ;  /* 0x3e22f9836d6d7820 */ /* 0x000fc4000040c000 */
[----:B------:R-:W2:Y:S03]  /*1c70*/  LDS.128 R72, [R0.X16+0x10] ;  /* 0x0000100000487984 */ /* 0x000ea6000000cc00 */
[----:B------:R-:W-:Y:S01]  /*1c80*/  MUFU.SIN R194, R102 ;  /* 0x0000006600c27308 */ /* 0x000fe20000000400 */
[----:B0-----:R-:W0:Y:S03]  /*1c90*/  LDS.128 R76, [R0.X16+0x20] ;  /* 0x00002000004c7984 */ /* 0x001e26000000cc00 */
[----:B------:R-:W-:Y:S01]  /*1ca0*/  @!P1 IMAD.WIDE R106, R106, R107, UR10 ;  /* 0x0000000a6a6a9e25 */ /* 0x000fe2000f8e026b */
[----:B------:R-:W3:Y:S03]  /*1cb0*/  LDS.128 R80, [R0.X16+0x30] ;  /* 0x0000300000507984 */ /* 0x000ee6000000cc00 */
[----:B------:R4:W-:Y:S01]  /*1cc0*/  MUFU.COS R195, R102 ;  /* 0x0000006600c37308 */ /* 0x0009e20000000000 */
[----:B------:R-:W0:Y:S04]  /*1cd0*/  LDS.128 R84, [R0.X16+0x40] ;  /* 0x0000400000547984 */ /* 0x000e28000000cc00 */
[----:B------:R-:W0:Y:S03]  /*1ce0*/  LDS.128 R88, [R0.X16+0x50] ;  /* 0x0000500000587984 */ /* 0x000e26000000cc00 */
[----:B------:R-:W-:Y:S01]  /*1cf0*/  MUFU.SIN R186, R187 ;  /* 0x000000bb00ba7308 */ /* 0x000fe20000000400 */
[----:B------:R-:W0:Y:S01]  /*1d00*/  LDS.128 R92, [R0.X16+0x60] ;  /* 0x00006000005c7984 */ /* 0x000e22000000cc00 */
[----:B----4-:R-:W-:-:S03]  /*1d10*/  CS2R R102, SRZ ;  /* 0x0000000000667805 */ /* 0x010fc6000001ff00 */
[----:B------:R4:W0:Y:S01]  /*1d20*/  LDS.128 R96, [R0.X16+0x70] ;  /* 0x0000700000607984 */ /* 0x000822000000cc00 */
[----:B-1----:R-:W-:-:S03]  /*1d30*/  FMUL.FTZ R241, R125, R69 ;  /* 0x000000457df17220 */ /* 0x002fc60000410000 */
[----:B------:R1:W-:Y:S01]  /*1d40*/  STS.64 [R108.X8+0x2550], R2 ;  /* 0x002550026c007388 */ /* 0x0003e20000008a00 */
[C---:B------:R-:W-:Y:S02]  /*1d50*/  FMUL.FTZ R238, R122.reuse, R71 ;  /* 0x000000477aee7220 */ /* 0x040fe40000410000 */
[----:B------:R-:W-:Y:S01]  /*1d60*/  FMUL.FTZ R240, R122, R70 ;  /* 0x000000467af07220 */ /* 0x000fe20000410000 */
[----:B------:R-:W-:Y:S01]  /*1d70*/  BAR.SYNC.DEFER_BLOCKING 0x0 ;  /* 0x0000000000007b1d */ /* 0x000fe20000010000 */
[----:B----4-:R-:W-:-:S04]  /*1d80*/  FMUL.FTZ R0, R110, UR40 ;  /* 0x000000286e007c20 */ /* 0x010fc80008410000 */
[----:B------:R-:W-:Y:S01]  /*1d90*/  FMUL.RZ R148, R0, 0.15915493667125701904 ;  /* 0x3e22f98300947820 */ /* 0x000fe2000040c000 */
[----:B------:R-:W-:Y:S01]  /*1da0*/  MUFU.SIN R184, R109 ;  /* 0x0000006d00b87308 */ /* 0x000fe20000000400 */
[----:B------:R-:W-:-:S04]  /*1db0*/  FMUL.FTZ R0, R111, UR40 ;  /* 0x000000286f007c20 */ /* 0x000fc80008410000 */
[----:B------:R-:W-:Y:S02]  /*1dc0*/  FMUL.RZ R149, R0, 0.15915493667125701904 ;  /* 0x3e22f98300957820 */ /* 0x000fe4000040c000 */
[-C--:B------:R-:W-:Y:S01]  /*1dd0*/  FMUL.FTZ R0, R122, R105.reuse ;  /* 0x000000697a007220 */ /* 0x080fe20000410000 */
[----:B------:R-:W-:Y:S08]  /*1de0*/  MUFU.COS R185, R109 ;  /* 0x0000006d00b97308 */ /* 0x000ff00000000000 */
[----:B------:R-:W4:Y:S01]  /*1df0*/  MUFU.EX2 R0, R0 ;  /* 0x0000000000007308 */ /* 0x000f220000000800 */
[----:B------:R0:W5:Y:S01]  /*1e00*/  @!P1 LDG.E.64 R102, [R106.64+0x8] ;  /* 0x0000081e6a669981 */ /* 0x000162000c1e1b00 */
[----:B-1----:R-:W-:-:S02]  /*1e10*/  FMUL.FTZ R108, R121, R105 ;  /* 0x00000069796c7220 */ /* 0x002fc40000410000 */
[C---:B--2---:R-:W-:Y:S02]  /*1e20*/  FMUL.FTZ R237, R123.reuse, R72 ;  /* 0x000000487bed7220 */ /* 0x044fe40000410000 */
[C---:B------:R-:W-:Y:S02]  /*1e30*/  FMUL.FTZ R239, R123.reuse, R73 ;  /* 0x000000497bef7220 */ /* 0x040fe40000410000 */
[----:B------:R-:W-:Y:S01]  /*1e40*/  MUFU.COS R187, R187 ;  /* 0x000000bb00bb7308 */ /* 0x000fe20000000000 */
[-C--:B0-----:R-:W-:Y:S02]  /*1e50*/  FMUL.FTZ R107, R120, R105.reuse ;  /* 0x00000069786b7220 */ /* 0x081fe40000410000 */
[----:B------:R-:W-:-:S05]  /*1e60*/  FMUL.FTZ R106, R123, R105 ;  /* 0x000000697b6a7220 */ /* 0x000fca0000410000 */
[----:B------:R-:W0:Y:S01]  /*1e70*/  MUFU.EX2 R107, R107 ;  /* 0x0000006b006b7308 */ /* 0x000e220000000800 */
[----:B----4-:R-:W-:-:S07]  /*1e80*/  FMUL.FTZ R206, R0, R206 ;  /* 0x000000ce00ce7220 */ /* 0x010fce0000410000 */
[----:B------:R-:W-:Y:S08]  /*1e90*/  MUFU.SIN R179, R149 ;  /* 0x0000009500b37308 */ /* 0x000ff00000000400 */
[----:B------:R1:W-:Y:S01]  /*1ea0*/  MUFU.COS R181, R149 ;  /* 0x0000009500b57308 */ /* 0x0003e20000000000 */
[----:B------:R-:W-:-:S07]  /*1eb0*/  FMUL.FTZ R241, R64, R241 ;  /* 0x000000f140f17220 */ /* 0x000fce0000410000 */
[----:B------:R-:W2:Y:S01]  /*1ec0*/  MUFU.EX2 R106, R106 ;  /* 0x0000006a006a7308 */ /* 0x000ea20000000800 */
[----:B-1----:R-:W-:-:S04]  /*1ed0*/  FMUL.FTZ R149, R125, R68 ;  /* 0x000000447d957220 */ /* 0x002fc80000410000 */
[----:B------:R-:W-:-:S03]  /*1ee0*/  FMUL.FTZ R242, R64, R149 ;  /* 0x0000009540f27220 */ /* 0x000fc60000410000 */
[----:B------:R-:W1:Y:S01]  /*1ef0*/  MUFU.EX2 R108, R108 ;  /* 0x0000006c006c7308 */ /* 0x000e620000000800 */
[----:B------:R-:W-:Y:S02]  /*1f00*/  FMUL.FTZ R207, R0, R207 ;  /* 0x000000cf00cf7220 */ /* 0x000fe40000410000 */
[C---:B------:R-:W-:Y:S02]  /*1f10*/  FMUL.FTZ R150, R206.reuse, R242 ;  /* 0x000000f2ce967220 */ /* 0x040fe40000410000 */
[C---:B0-----:R-:W-:Y:S02]  /*1f20*/  FMUL.FTZ R203, R107.reuse, R203 ;  /* 0x000000cb6bcb7220 */ /* 0x041fe40000410000 */
[----:B------:R-:W-:Y:S01]  /*1f30*/  FMUL.FTZ R202, R107, R202 ;  /* 0x000000ca6bca7220 */ /* 0x000fe20000410000 */
[----:B------:R-:W-:Y:S01]  /*1f40*/  MUFU.SIN R182, R148 ;  /* 0x0000009400b67308 */ /* 0x000fe20000000400 */
[-C--:B------:R-:W-:Y:S02]  /*1f50*/  FMUL.FTZ R107, R206, R241.reuse ;  /* 0x000000f1ce6b7220 */ /* 0x080fe40000410000 */
[----:B------:R-:W-:-:S05]  /*1f60*/  FFMA.FTZ R150, R207, R241, R150 ;  /* 0x000000f1cf967223 */ /* 0x000fca0000010096 */
[----:B------:R0:W-:Y:S01]  /*1f70*/  MUFU.COS R183, R148 ;  /* 0x0000009400b77308 */ /* 0x0001e20000000000 */
[----:B------:R-:W-:Y:S02]  /*1f80*/  FFMA.FTZ R107, R207, R242, -R107 ;  /* 0x000000f2cf6b7223 */ /* 0x000fe4000001086b */
[----:B--2---:R-:W-:Y:S02]  /*1f90*/  FMUL.FTZ R204, R106, R204 ;  /* 0x000000cc6acc7220 */ /* 0x004fe40000410000 */
[----:B------:R-:W-:Y:S02]  /*1fa0*/  FFMA.FTZ R150, R65, R238, R150 ;  /* 0x000000ee41967223 */ /* 0x000fe40000010096 */
[----:B0-----:R-:W-:Y:S02]  /*1fb0*/  FMUL.FTZ R148, R119, R105 ;  /* 0x0000006977947220 */ /* 0x001fe40000410000 */
[C---:B-1----:R-:W-:Y:S02]  /*1fc0*/  FMUL.FTZ R201, R108.reuse, R201 ;  /* 0x000000c96cc97220 */ /* 0x042fe40000410000 */
[----:B------:R-:W-:-:S02]  /*1fd0*/  FMUL.FTZ R200, R108, R200 ;  /* 0x000000c86cc87220 */ /* 0x000fc40000410000 */
[----:B------:R-:W0:Y:S01]  /*1fe0*/  MUFU.EX2 R148, R148 ;  /* 0x0000009400947308 */ /* 0x000e220000000800 */
[----:B------:R-:W-:Y:S02]  /*1ff0*/  FFMA.FTZ R108, R65, R240, R107 ;  /* 0x000000f0416c7223 */ /* 0x000fe4000001006b */
[----:B------:R-:W-:Y:S02]  /*2000*/  FMUL.FTZ R205, R106, R205 ;  /* 0x000000cd6acd7220 */ /* 0x000fe40000410000 */
[----:B------:R-:W-:Y:S02]  /*2010*/  FMUL.FTZ R149, R204, R150 ;  /* 0x00000096cc957220 */ /* 0x000fe40000410000 */
[----:B------:R-:W-:Y:S02]  /*2020*/  FMUL.FTZ R0, R116, R105 ;  /* 0x0000006974007220 */ /* 0x000fe40000410000 */
[-C--:B------:R-:W-:Y:S02]  /*2030*/  FMUL.FTZ R151, R204, R108.reuse ;  /* 0x0000006ccc977220 */ /* 0x080fe40000410000 */
[----:B------:R-:W-:-:S02]  /*2040*/  FFMA.FTZ R149, R205, R108, -R149 ;  /* 0x0000006ccd957223 */ /* 0x000fc40000010895 */
[----:B------:R-:W-:Y:S01]  /*2050*/  FMUL.FTZ R106, R117, R105 ;  /* 0x00000069756a7220 */ /* 0x000fe20000410000 */
[----:B------:R-:W1:Y:S01]  /*2060*/  MUFU.EX2 R0, R0 ;  /* 0x0000000000007308 */ /* 0x000e620000000800 */
[----:B------:R-:W-:Y:S02]  /*2070*/  FFMA.FTZ R151, R205, R150, R151 ;  /* 0x00000096cd977223 */ /* 0x000fe40000010097 */
[----:B------:R-:W-:Y:S02]  /*2080*/  FFMA.FTZ R149, R66, R237, R149 ;  /* 0x000000ed42957223 */ /* 0x000fe40000010095 */
[----:B------:R-:W-:Y:S02]  /*2090*/  FMUL.FTZ R109, R118, R105 ;  /* 0x00000069766d7220 */ /* 0x000fe40000410000 */
[----:B------:R-:W-:Y:S01]  /*20a0*/  FFMA.FTZ R151, R66, R239, R151 ;  /* 0x000000ef42977223 */ /* 0x000fe20000010097 */
[----:B------:R-:W2:Y:S01]  /*20b0*/  MUFU.EX2 R106, R106 ;  /* 0x0000006a006a7308 */ /* 0x000ea20000000800 */
[----:B------:R-:W-:-:S02]  /*20c0*/  FMUL.FTZ R150, R202, R149 ;  /* 0x00000095ca967220 */ /* 0x000fc40000410000 */
[C---:B0-----:R-:W-:Y:S02]  /*20d0*/  FMUL.FTZ R197, R148.reuse, R197 ;  /* 0x000000c594c57220 */ /* 0x041fe40000410000 */
[----:B------:R-:W-:Y:S02]  /*20e0*/  FMUL.FTZ R196, R148, R196 ;  /* 0x000000c494c47220 */ /* 0x000fe40000410000 */
[-C--:B------:R-:W-:Y:S01]  /*20f0*/  FMUL.FTZ R148, R202, R151.reuse ;  /* 0x00000097ca947220 */ /* 0x080fe20000410000 */
[----:B------:R-:W0:Y:S01]  /*2100*/  MUFU.EX2 R109, R109 ;  /* 0x0000006d006d7308 */ /* 0x000e220000000800 */
[----:B------:R-:W-:Y:S02]  /*2110*/  FFMA.FTZ R150, R203, R151, R150 ;  /* 0x00000097cb967223 */ /* 0x000fe40000010096 */
[----:B------:R-:W-:Y:S02]  /*2120*/  FMUL.FTZ R236, R120, R75 ;  /* 0x0000004b78ec7220 */ /* 0x000fe40000410000 */
[----:B------:R-:W-:-:S02]  /*2130*/  FMUL.FTZ R107, R114, R105 ;  /* 0x00000069726b7220 */ /* 0x000fc40000410000 */
[----:B------:R-:W-:Y:S02]  /*2140*/  FFMA.FTZ R148, R203, R149, -R148 ;  /* 0x00000095cb947223 */ /* 0x000fe40000010894 */
[----:B------:R-:W-:Y:S02]  /*2150*/  FMUL.FTZ R234, R120, R74 ;  /* 0x0000004a78ea7220 */ /* 0x000fe40000410000 */
[----:B------:R-:W-:Y:S02]  /*2160*/  FFMA.FTZ R150, R67, R236, R150 ;  /* 0x000000ec43967223 */ /* 0x000fe40000010096 */
[----:B------:R-:W-:Y:S01]  /*2170*/  FMUL.FTZ R108, R115, R105 ;  /* 0x00000069736c7220 */ /* 0x000fe20000410000 */
[----:B------:R-:W4:Y:S01]  /*2180*/  MUFU.EX2 R107, R107 ;  /* 0x0000006b006b7308 */ /* 0x000f220000000800 */
[----:B------:R-:W-:Y:S02]  /*2190*/  FFMA.FTZ R148, R67, R234, R148 ;  /* 0x000000ea43947223 */ /* 0x000fe40000010094 */
[----:B-1----:R-:W-:-:S02]  /*21a0*/  FMUL.FTZ R195, R0, R195 ;  /* 0x000000c300c37220 */ /* 0x002fc40000410000 */
[----:B------:R-:W-:Y:S02]  /*21b0*/  FMUL.FTZ R194, R0, R194 ;  /* 0x000000c200c27220 */ /* 0x000fe40000410000 */
[----:B------:R-:W-:Y:S02]  /*21c0*/  FMUL.FTZ R149, R200, R150 ;  /* 0x00000096c8957220 */ /* 0x000fe40000410000 */
[----:B------:R-:W-:Y:S01]  /*21d0*/  FMUL.FTZ R0, R113, R105 ;  /* 0x0000006971007220 */ /* 0x000fe20000410000 */
[----:B------:R-:W1:Y:S01]  /*21e0*/  MUFU.EX2 R108, R108 ;  /* 0x0000006c006c7308 */ /* 0x000e620000000800 */
[C---:B--2---:R-:W-:Y:S02]  /*21f0*/  FMUL.FTZ R193, R106.reuse, R193 ;  /* 0x000000c16ac17220 */ /* 0x044fe40000410000 */
[----:B------:R-:W-:Y:S02]  /*2200*/  FMUL.FTZ R192, R106, R192 ;  /* 0x000000c06ac07220 */ /* 0x000fe40000410000 */
[----:B------:R-:W-:-:S02]  /*2210*/  FMUL.FTZ R151, R200, R148 ;  /* 0x00000094c8977220 */ /* 0x000fc40000410000 */
[----:B------:R-:W-:Y:S02]  /*2220*/  FMUL.FTZ R106, R110, R105 ;  /* 0x000000696e6a7220 */ /* 0x000fe40000410000 */
[----:B------:R-:W-:Y:S02]  /*2230*/  FFMA.FTZ R149, R201, R148, -R149 ;  /* 0x00000094c9957223 */ /* 0x000fe40000010895 */
[----:B------:R-:W-:Y:S01]  /*2240*/  FMUL.FTZ R235, R121, R76 ;  /* 0x0000004c79eb7220 */ /* 0x000fe20000410000 */
[----:B------:R-:W2:Y:S01]  /*2250*/  MUFU.EX2 R0, R0 ;  /* 0x0000000000007308 */ /* 0x000ea20000000800 */
[----:B------:R-:W-:Y:S02]  /*2260*/  FFMA.FTZ R151, R201, R150, R151 ;  /* 0x00000096c9977223 */ /* 0x000fe40000010097 */
[----:B------:R-:W-:Y:S02]  /*2270*/  FMUL.FTZ R233, R121, R77 ;  /* 0x0000004d79e97220 */ /* 0x000fe40000410000 */
[----:B0-----:R-:W-:-:S02]  /*2280*/  FMUL.FTZ R198, R109, R198 ;  /* 0x000000c66dc67220 */ /* 0x001fc40000410000 */
[C---:B------:R-:W-:Y:S01]  /*2290*/  FFMA.FTZ R149, R60.reuse, R235, R149 ;  /* 0x000000eb3c957223 */ /* 0x040fe20000010095 */
[----:B------:R-:W0:Y:S01]  /*22a0*/  MUFU.EX2 R106, R106 ;  /* 0x0000006a006a7308 */ /* 0x000e220000000800 */
[----:B------:R-:W-:Y:S02]  /*22b0*/  FFMA.FTZ R151, R60, R233, R151 ;  /* 0x000000e93c977223 */ /* 0x000fe40000010097 */
[----:B------:R-:W-:Y:S02]  /*22c0*/  FMUL.FTZ R199, R109, R199 ;  /* 0x000000c76dc77220 */ /* 0x000fe40000410000 */
[----:B------:R-:W-:Y:S02]  /*22d0*/  FMUL.FTZ R150, R198, R149 ;  /* 0x00000095c6967220 */ /* 0x000fe40000410000 */
[C---:B----4-:R-:W-:Y:S02]  /*22e0*/  FMUL.FTZ R191, R107.reuse, R191 ;  /* 0x000000bf6bbf7220 */ /* 0x050fe40000410000 */
[----:B------:R-:W-:-:S02]  /*22f0*/  FMUL.FTZ R190, R107, R190 ;  /* 0x000000be6bbe7220 */ /* 0x000fc40000410000 */
[----:B------:R-:W-:Y:S02]  /*2300*/  FMUL.FTZ R148, R198, R151 ;  /* 0x00000097c6947220 */ /* 0x000fe40000410000 */
[----:B------:R-:W-:Y:S02]  /*2310*/  FMUL.FTZ R107, R111, R105 ;  /* 0x000000696f6b7220 */ /* 0x000fe40000410000 */
[----:B------:R-:W-:Y:S02]  /*2320*/  FFMA.FTZ R150, R199, R151, R150 ;  /* 0x00000097c7967223 */ /* 0x000fe40000010096 */
[----:B------:R-:W-:Y:S02]  /*2330*/  FMUL.FTZ R230, R118, R79 ;  /* 0x0000004f76e67220 */ /* 0x000fe40000410000 */
[C---:B-1----:R-:W-:Y:S02]  /*2340*/  FMUL.FTZ R189, R108.reuse, R189 ;  /* 0x000000bd6cbd7220 */ /* 0x042fe40000410000 */
[----:B------:R-:W-:-:S02]  /*2350*/  FMUL.FTZ R188, R108, R188 ;  /* 0x000000bc6cbc7220 */ /* 0x000fc40000410000 */
[----:B------:R-:W-:Y:S01]  /*2360*/  FFMA.FTZ R148, R199, R149, -R148 ;  /* 0x00000095c7947223 */ /* 0x000fe20000010894 */
[----:B------:R-:W1:Y:S01]  /*2370*/  MUFU.EX2 R108, R107 ;  /* 0x0000006b006c7308 */ /* 0x000e620000000800 */
[----:B------:R-:W-:Y:S02]  /*2380*/  FMUL.FTZ R232, R118, R78 ;  /* 0x0000004e76e87220 */ /* 0x000fe40000410000 */
[C---:B------:R-:W-:Y:S02]  /*2390*/  FFMA.FTZ R150, R61.reuse, R230, R150 ;  /* 0x000000e63d967223 */ /* 0x040fe40000010096 */
[C---:B--2---:R-:W-:Y:S02]  /*23a0*/  FMUL.FTZ R185, R0.reuse, R185 ;  /* 0x000000b900b97220 */ /* 0x044fe40000410000 */
[----:B------:R-:W-:Y:S02]  /*23b0*/  FMUL.FTZ R184, R0, R184 ;  /* 0x000000b800b87220 */ /* 0x000fe40000410000 */
[----:B------:R-:W-:-:S02]  /*23c0*/  FFMA.FTZ R148, R61, R232, R148 ;  /* 0x000000e83d947223 */ /* 0x000fc40000010094 */
[----:B------:R-:W-:Y:S02]  /*23d0*/  FMUL.FTZ R0, R196, R150 ;  /* 0x00000096c4007220 */ /* 0x000fe40000410000 */
[C---:B0-----:R-:W-:Y:S02]  /*23e0*/  FMUL.FTZ R183, R106.reuse, R183 ;  /* 0x000000b76ab77220 */ /* 0x041fe40000410000 */
[----:B------:R-:W-:Y:S02]  /*23f0*/  FMUL.FTZ R182, R106, R182 ;  /* 0x000000b66ab67220 */ /* 0x000fe40000410000 */
[-C--:B------:R-:W-:Y:S02]  /*2400*/  FMUL.FTZ R106, R196, R148.reuse ;  /* 0x00000094c46a7220 */ /* 0x080fe40000410000 */
[----:B------:R-:W-:Y:S02]  /*2410*/  FFMA.FTZ R148, R197, R148, -R0 ;  /* 0x00000094c5947223 */ /* 0x000fe40000010800 */
[----:B------:R-:W-:-:S02]  /*2420*/  FMUL.FTZ R0, R3, R206 ;  /* 0x000000ce03007220 */ /* 0x000fc40000410000 */
[----:B------:R-:W-:Y:S02]  /*2430*/  FFMA.FTZ R150, R197, R150, R106 ;  /* 0x00000096c5967223 */ /* 0x000fe4000001006a */
[----:B------:R-:W-:Y:S02]  /*2440*/  FMUL.FTZ R109, R112, R105 ;  /* 0x00000069706d7220 */ /* 0x000fe40000410000 */
[C---:B------:R-:W-:Y:S02]  /*2450*/  FMUL.FTZ R106, R2.reuse, R206 ;  /* 0x000000ce026a7220 */ /* 0x040fe40000410000 */
[----:B------:R-:W-:Y:S02]  /*2460*/  FFMA.FTZ R0, R2, R207, -R0 ;  /* 0x000000cf02007223 */ /* 0x000fe40000010800 */
[C---:B-1----:R-:W-:Y:S02]  /*2470*/  FMUL.FTZ R181, R108.reuse, R181 ;  /* 0x000000b56cb57220 */ /* 0x042fe40000410000 */
[----:B------:R-:W-:-:S02]  /*2480*/  FMUL.FTZ R179, R108, R179 ;  /* 0x000000b36cb37220 */ /* 0x000fc40000410000 */
[----:B------:R-:W-:Y:S01]  /*2490*/  FFMA.FTZ R106, R3, R207, R106 ;  /* 0x000000cf036a7223 */ /* 0x000fe2000001006a */
[----:B------:R-:W0:Y:S01]  /*24a0*/  MUFU.EX2 R109, R109 ;  /* 0x0000006d006d7308 */ /* 0x000e220000000800 */
[C---:B------:R-:W-:Y:S02]  /*24b0*/  FMUL.FTZ R108, R204.reuse, R0 ;  /* 0x00000000cc6c7220 */ /* 0x040fe40000410000 */
[-C--:B------:R-:W-:Y:S02]  /*24c0*/  FMUL.FTZ R107, R204, R106.reuse ;  /* 0x0000006acc6b7220 */ /* 0x080fe40000410000 */
[C---:B------:R-:W-:Y:S02]  /*24d0*/  FFMA.FTZ R108, R205.reuse, R106, R108 ;  /* 0x0000006acd6c7223 */ /* 0x040fe4000001006c */
[----:B------:R-:W-:Y:S02]  /*24e0*/  FFMA.FTZ R107, R205, R0, -R107 ;  /* 0x00000000cd6b7223 */ /* 0x000fe4000001086b */
[----:B---3--:R-:W-:-:S02]  /*24f0*/  FMUL.FTZ R231, R119, R80 ;  /* 0x0000005077e77220 */ /* 0x008fc40000410000 */
[C---:B------:R-:W-:Y:S02]  /*2500*/  FMUL.FTZ R0, R202.reuse, R108 ;  /* 0x0000006cca007220 */ /* 0x040fe40000410000 */
[----:B------:R-:W-:Y:S02]  /*2510*/  FMUL.FTZ R229, R119, R81 ;  /* 0x0000005177e57220 */ /* 0x000fe40000410000 */
[----:B------:R-:W-:Y:S02]  /*2520*/  FMUL.FTZ R106, R202, R107 ;  /* 0x0000006bca6a7220 */ /* 0x000fe40000410000 */
[C---:B------:R-:W-:Y:S02]  /*2530*/  FFMA.FTZ R148, R62.reuse, R231, R148 ;  /* 0x000000e73e947223 */ /* 0x040fe40000010094 */
[----:B------:R-:W-:Y:S02]  /*2540*/  FFMA.FTZ R0, R203, R107, -R0 ;  /* 0x0000006bcb007223 */ /* 0x000fe40000010800 */
[----:B------:R-:W-:-:S02]  /*2550*/  FFMA.FTZ R150, R62, R229, R150 ;  /* 0x000000e53e967223 */ /* 0x000fc40000010096 */
[----:B------:R-:W-:Y:S02]  /*2560*/  FFMA.FTZ R106, R203, R108, R106 ;  /* 0x0000006ccb6a7223 */ /* 0x000fe4000001006a */
[----:B------:R-:W-:Y:S02]  /*2570*/  FMUL.FTZ R149, R194, R148 ;  /* 0x00000094c2957220 */ /* 0x000fe40000410000 */
[----:B------:R-:W-:Y:S02]  /*2580*/  FMUL.FTZ R108, R200, R0 ;  /* 0x00000000c86c7220 */ /* 0x000fe40000410000 */
[C---:B0-----:R-:W-:Y:S02]  /*2590*/  FMUL.FTZ R187, R109.reuse, R187 ;  /* 0x000000bb6dbb7220 */ /* 0x041fe40000410000 */
        /* <DEDUP_REMOVED lines=8> */
[----:B------:R-:W-:Y:S02]  /*2620*/  FFMA.FTZ R107, R201, R0, -R107 ;  /* 0x00000000c96b7223 */ /* 0x000fe4000001086b */
[C---:B------:R-:W-:Y:S02]  /*2630*/  FFMA.FTZ R149, R63.reuse, R180, R149 ;  /* 0x000000b43f957223 */ /* 0x040fe40000010095 */
[C---:B------:R-:W-:Y:S02]  /*2640*/  FMUL.FTZ R0, R198.reuse, R108 ;  /* 0x0000006cc6007220 */ /* 0x040fe40000410000 */
[----:B------:R-:W-:Y:S02]  /*2650*/  FFMA.FTZ R109, R63, R178, R109 ;  /* 0x000000b23f6d7223 */ /* 0x000fe4000001006d */
[----:B------:R-:W-:Y:S02]  /*2660*/  FMUL.FTZ R106, R198, R107 ;  /* 0x0000006bc66a7220 */ /* 0x000fe40000410000 */
[----:B------:R-:W-:-:S02]  /*2670*/  FMUL.FTZ R148, R192, R149 ;  /* 0x00000095c0947220 */ /* 0x000fc40000410000 */
[C---:B------:R-:W-:Y:S02]  /*2680*/  FFMA.FTZ R0, R199.reuse, R107, -R0 ;  /* 0x0000006bc7007223 */ /* 0x040fe40000010800 */
[-C--:B------:R-:W-:Y:S02]  /*2690*/  FMUL.FTZ R150, R192, R109.reuse ;  /* 0x0000006dc0967220 */ /* 0x080fe40000410000 */
[----:B------:R-:W-:Y:S02]  /*26a0*/  FFMA.FTZ R106, R199, R108, R106 ;  /* 0x0000006cc76a7223 */ /* 0x000fe4000001006a */
[----:B------:R-:W-:Y:S02]  /*26b0*/  FFMA.FTZ R148, R193, R109, -R148 ;  /* 0x0000006dc1947223 */ /* 0x000fe40000010894 */
[----:B------:R-:W-:Y:S02]  /*26c0*/  FMUL.FTZ R175, R117, R84 ;  /* 0x0000005475af7220 */ /* 0x000fe40000410000 */
[----:B------:R-:W-:-:S02]  /*26d0*/  FMUL.FTZ R108, R196, R0 ;  /* 0x00000000c46c7220 */ /* 0x000fc40000410000 */
[----:B------:R-:W-:Y:S02]  /*26e0*/  FFMA.FTZ R150, R193, R149, R150 ;  /* 0x00000095c1967223 */ /* 0x000fe40000010096 */
[----:B------:R-:W-:Y:S02]  /*26f0*/  FMUL.FTZ R177, R117, R85 ;  /* 0x0000005575b17220 */ /* 0x000fe40000410000 */
[-C--:B------:R-:W-:Y:S02]  /*2700*/  FMUL.FTZ R107, R196, R106.reuse ;  /* 0x0000006ac46b7220 */ /* 0x080fe40000410000 */
[C---:B------:R-:W-:Y:S02]  /*2710*/  FFMA.FTZ R148, R56.reuse, R175, R148 ;  /* 0x000000af38947223 */ /* 0x040fe40000010094 */
[----:B------:R-:W-:Y:S02]  /*2720*/  FFMA.FTZ R108, R197, R106, R108 ;  /* 0x0000006ac56c7223 */ /* 0x000fe4000001006c */
[----:B------:R-:W-:-:S02]  /*2730*/  FFMA.FTZ R150, R56, R177, R150 ;  /* 0x000000b138967223 */ /* 0x000fc40000010096 */
[----:B------:R-:W-:Y:S02]  /*2740*/  FFMA.FTZ R107, R197, R0, -R107 ;  /* 0x00000000c56b7223 */ /* 0x000fe4000001086b */
[----:B------:R-:W-:Y:S02]  /*2750*/  FMUL.FTZ R149, R190, R148 ;  /* 0x00000094be957220 */ /* 0x000fe40000410000 */
[----:B------:R-:W-:Y:S02]  /*2760*/  FMUL.FTZ R0, R194, R108 ;  /* 0x0000006cc2007220 */ /* 0x000fe40000410000 */
[-C--:B------:R-:W-:Y:S02]  /*2770*/  FMUL.FTZ R109, R190, R150.reuse ;  /* 0x00000096be6d7220 */ /* 0x080fe40000410000 */
[----:B------:R-:W-:Y:S02]  /*2780*/  FMUL.FTZ R106, R194, R107 ;  /* 0x0000006bc26a7220 */ /* 0x000fe40000410000 */
[----:B------:R-:W-:-:S02]  /*2790*/  FFMA.FTZ R149, R191, R150, R149 ;  /* 0x00000096bf957223 */ /* 0x000fc40000010095 */
[C---:B------:R-:W-:Y:S02]  /*27a0*/  FMUL.FTZ R176, R114.reuse, R87 ;  /* 0x0000005772b07220 */ /* 0x040fe40000410000 */
[----:B------:R-:W-:Y:S02]  /*27b0*/  FFMA.FTZ R0, R195, R107, -R0 ;  /* 0x0000006bc3007223 */ /* 0x000fe40000010800 */
[----:B------:R-:W-:Y:S02]  /*27c0*/  FFMA.FTZ R109, R191, R148, -R109 ;  /* 0x00000094bf6d7223 */ /* 0x000fe4000001086d */
[----:B------:R-:W-:Y:S02]  /*27d0*/  FMUL.FTZ R174, R114, R86 ;  /* 0x0000005672ae7220 */ /* 0x000fe40000410000 */
[----:B------:R-:W-:Y:S02]  /*27e0*/  FFMA.FTZ R106, R195, R108, R106 ;  /* 0x0000006cc36a7223 */ /* 0x000fe4000001006a */
[----:B------:R-:W-:-:S02]  /*27f0*/  FFMA.FTZ R149, R57, R176, R149 ;  /* 0x000000b039957223 */ /* 0x000fc40000010095 */
[C---:B------:R-:W-:Y:S02]  /*2800*/  FMUL.FTZ R108, R192.reuse, R0 ;  /* 0x00000000c06c7220 */ /* 0x040fe40000410000 */
[----:B------:R-:W-:Y:S02]  /*2810*/  FFMA.FTZ R109, R57, R174, R109 ;  /* 0x000000ae396d7223 */ /* 0x000fe4000001006d */
[-C--:B------:R-:W-:Y:S02]  /*2820*/  FMUL.FTZ R107, R192, R106.reuse ;  /* 0x0000006ac06b7220 */ /* 0x080fe40000410000 */
[C---:B------:R-:W-:Y:S02]  /*2830*/  FMUL.FTZ R148, R188.reuse, R149 ;  /* 0x00000095bc947220 */ /* 0x040fe40000410000 */
[----:B------:R-:W-:Y:S02]  /*2840*/  FFMA.FTZ R108, R193, R106, R108 ;  /* 0x0000006ac16c7223 */ /* 0x000fe4000001006c */
[----:B------:R-:W-:-:S02]  /*2850*/  FMUL.FTZ R150, R188, R109 ;  /* 0x0000006dbc967220 */ /* 0x000fc40000410000 */
[----:B------:R-:W-:Y:S02]  /*2860*/  FFMA.FTZ R107, R193, R0, -R107 ;  /* 0x00000000c16b7223 */ /* 0x000fe4000001086b */
[----:B------:R-:W-:Y:S02]  /*2870*/  FFMA.FTZ R148, R189, R109, -R148 ;  /* 0x0000006dbd947223 */ /* 0x000fe40000010894 */
[----:B------:R-:W-:Y:S02]  /*2880*/  FMUL.FTZ R106, R190, R108 ;  /* 0x0000006cbe6a7220 */ /* 0x000fe40000410000 */
[----:B------:R-:W-:Y:S02]  /*2890*/  FMUL.FTZ R173, R115, R88 ;  /* 0x0000005873ad7220 */ /* 0x000fe40000410000 */
[----:B------:R-:W-:Y:S02]  /*28a0*/  FFMA.FTZ R150, R189, R149, R150 ;  /* 0x00000095bd967223 */ /* 0x000fe40000010096 */
[----:B------:R-:W-:-:S02]  /*28b0*/  FMUL.FTZ R171, R115, R89 ;  /* 0x0000005973ab7220 */ /* 0x000fc40000410000 */
[C---:B------:R-:W-:Y:S02]  /*28c0*/  FFMA.FTZ R109, R191.reuse, R107, -R106 ;  /* 0x0000006bbf6d7223 */ /* 0x040fe4000001086a */
[----:B------:R-:W-:Y:S02]  /*28d0*/  FFMA.FTZ R148, R58, R173, R148 ;  /* 0x000000ad3a947223 */ /* 0x000fe40000010094 */
[----:B------:R-:W-:Y:S02]  /*28e0*/  FMUL.FTZ R107, R190, R107 ;  /* 0x0000006bbe6b7220 */ /* 0x000fe40000410000 */
[----:B------:R-:W-:Y:S02]  /*28f0*/  FFMA.FTZ R150, R58, R171, R150 ;  /* 0x000000ab3a967223 */ /* 0x000fe40000010096 */
[----:B------:R-:W-:Y:S02]  /*2900*/  FMUL.FTZ R149, R186, R148 ;  /* 0x00000094ba957220 */ /* 0x000fe40000410000 */
[----:B------:R-:W-:-:S02]  /*2910*/  FFMA.FTZ R107, R191, R108, R107 ;  /* 0x0000006cbf6b7223 */ /* 0x000fc4000001006b */
[-C--:B------:R-:W-:Y:S02]  /*2920*/  FMUL.FTZ R108, R186, R150.reuse ;  /* 0x00000096ba6c7220 */ /* 0x080fe40000410000 */
[C---:B------:R-:W-:Y:S02]  /*2930*/  FFMA.FTZ R150, R187.reuse, R150, R149 ;  /* 0x00000096bb967223 */ /* 0x040fe40000010095 */
[----:B------:R-:W-:Y:S02]  /*2940*/  FMUL.FTZ R172, R112, R91 ;  /* 0x0000005b70ac7220 */ /* 0x000fe40000410000 */
[----:B------:R-:W-:Y:S02]  /*2950*/  FFMA.FTZ R149, R187, R148, -R108 ;  /* 0x00000094bb957223 */ /* 0x000fe4000001086c */
[----:B------:R-:W-:Y:S02]  /*2960*/  FMUL.FTZ R108, R188, R107 ;  /* 0x0000006bbc6c7220 */ /* 0x000fe40000410000 */
[----:B------:R-:W-:-:S02]  /*2970*/  FMUL.FTZ R170, R112, R90 ;  /* 0x0000005a70aa7220 */ /* 0x000fc40000410000 */
[----:B------:R-:W-:Y:S02]  /*2980*/  FFMA.FTZ R150, R59, R172, R150 ;  /* 0x000000ac3b967223 */ /* 0x000fe40000010096 */
[----:B------:R-:W-:Y:S02]  /*2990*/  FADD.FTZ R0, R39, UR5 ;  /* 0x0000000527007e21 */ /* 0x000fe40008010000 */
[-C--:B------:R-:W-:Y:S02]  /*29a0*/  FMUL.FTZ R148, R188, R109.reuse ;  /* 0x0000006dbc947220 */ /* 0x080fe40000410000 */
[----:B------:R-:W-:Y:S02]  /*29b0*/  FFMA.FTZ R108, R189, R109, -R108 ;  /* 0x0000006dbd6c7223 */ /* 0x000fe4000001086c */
[----:B------:R-:W-:Y:S02]  /*29c0*/  FFMA.FTZ R149, R59, R170, R149 ;  /* 0x000000aa3b957223 */ /* 0x000fe40000010095 */
[----:B------:R-:W-:-:S02]  /*29d0*/  FMUL.FTZ R152, R184, R150 ;  /* 0x00000096b8987220 */ /* 0x000fc40000410000 */
[C---:B------:R-:W-:Y:S02]  /*29e0*/  FMUL.FTZ R106, R0.reuse, UR40 ;  /* 0x00000028006a7c20 */ /* 0x040fe40008410000 */
[----:B------:R-:W-:Y:S02]  /*29f0*/  FFMA.FTZ R148, R189, R107, R148 ;  /* 0x0000006bbd947223 */ /* 0x000fe40000010094 */
[----:B------:R-:W-:Y:S02]  /*2a00*/  FMUL.FTZ R105, R0, R105 ;  /* 0x0000006900697220 */ /* 0x000fe40000410000 */
[----:B------:R-:W-:Y:S02]  /*2a10*/  FMUL.FTZ R107, R186, R108 ;  /* 0x0000006cba6b7220 */ /* 0x000fe40000410000 */
[----:B------:R-:W-:Y:S02]  /*2a20*/  FFMA.FTZ R152, R185, R149, -R152 ;  /* 0x00000095b9987223 */ /* 0x000fe40000010898 */
[----:B------:R-:W-:-:S02]  /*2a30*/  FMUL.RZ R164, R106, 0.15915493667125701904 ;  /* 0x3e22f9836aa47820 */ /* 0x000fc4000040c000 */
[----:B------:R-:W-:Y:S02]  /*2a40*/  FMUL.FTZ R149, R184, R149 ;  /* 0x00000095b8957220 */ /* 0x000fe40000410000 */
[----:B------:R-:W-:Y:S02]  /*2a50*/  FMUL.FTZ R169, R113, R92 ;  /* 0x0000005c71a97220 */ /* 0x000fe40000410000 */
[-C--:B------:R-:W-:Y:S01]  /*2a60*/  FFMA.FTZ R107, R187, R148.reuse, R107 ;  /* 0x00000094bb6b7223 */ /* 0x080fe2000001006b */
[----:B------:R-:W-:Y:S01]  /*2a70*/  MUFU.COS R106, R164 ;  /* 0x000000a4006a7308 */ /* 0x000fe20000000000 */
[----:B------:R-:W-:Y:S02]  /*2a80*/  FMUL.FTZ R148, R186, R148 ;  /* 0x00000094ba947220 */ /* 0x000fe40000410000 */
[----:B------:R-:W-:Y:S02]  /*2a90*/  FFMA.FTZ R149, R185, R150, R149 ;  /* 0x00000096b9957223 */ /* 0x000fe40000010095 */
[----:B------:R-:W-:-:S02]  /*2aa0*/  FMUL.FTZ R167, R113, R93 ;  /* 0x0000005d71a77220 */ /* 0x000fc40000410000 */
[C---:B------:R-:W-:Y:S01]  /*2ab0*/  FFMA.FTZ R152, R52.reuse, R169, R152 ;  /* 0x000000a934987223 */ /* 0x040fe20000010098 */
[----:B------:R-:W0:Y:S01]  /*2ac0*/  MUFU.EX2 R105, R105 ;  /* 0x0000006900697308 */ /* 0x000e220000000800 */
[----:B------:R-:W-:Y:S02]  /*2ad0*/  FFMA.FTZ R148, R187, R108, -R148 ;  /* 0x0000006cbb947223 */ /* 0x000fe40000010894 */
[----:B------:R-:W-:Y:S02]  /*2ae0*/  FFMA.FTZ R149, R52, R167, R149 ;  /* 0x000000a734957223 */ /* 0x000fe40000010095 */
[----:B------:R-:W-:Y:S02]  /*2af0*/  FMUL.FTZ R150, R182, R152 ;  /* 0x00000098b6967220 */ /* 0x000fe40000410000 */
[----:B------:R-:W-:Y:S01]  /*2b00*/  FMUL.FTZ R108, R184, R107 ;  /* 0x0000006bb86c7220 */ /* 0x000fe20000410000 */
[----:B------:R-:W1:Y:S01]  /*2b10*/  MUFU.SIN R164, R164 ;  /* 0x000000a400a47308 */ /* 0x000e620000000400 */
[----:B------:R-:W-:-:S02]  /*2b20*/  FFMA.FTZ R150, R183, R149, R150 ;  /* 0x00000095b7967223 */ /* 0x000fc40000010096 */
[-C--:B------:R-:W-:Y:S02]  /*2b30*/  FFMA.FTZ R108, R185, R148.reuse, -R108 ;  /* 0x00000094b96c7223 */ /* 0x080fe4000001086c */
[----:B------:R-:W-:Y:S02]  /*2b40*/  FMUL.FTZ R149, R182, R149 ;  /* 0x00000095b6957220 */ /* 0x000fe40000410000 */
[----:B------:R-:W-:Y:S02]  /*2b50*/  FMUL.FTZ R148, R184, R148 ;  /* 0x00000094b8947220 */ /* 0x000fe40000410000 */
[C---:B------:R-:W-:Y:S02]  /*2b60*/  FMUL.FTZ R168, R110.reuse, R95 ;  /* 0x0000005f6ea87220 */ /* 0x040fe40000410000 */
[----:B------:R-:W-:Y:S02]  /*2b70*/  FFMA.FTZ R149, R183, R152, -R149 ;  /* 0x00000098b7957223 */ /* 0x000fe40000010895 */
[----:B------:R-:W-:-:S02]  /*2b80*/  FMUL.FTZ R166, R110, R94 ;  /* 0x0000005e6ea67220 */ /* 0x000fc40000410000 */
[----:B------:R-:W-:Y:S02]  /*2b90*/  FFMA.FTZ R148, R185, R107, R148 ;  /* 0x0000006bb9947223 */ /* 0x000fe40000010094 */
[----:B------:R-:W-:Y:S02]  /*2ba0*/  FFMA.FTZ R152, R53, R168, R150 ;  /* 0x000000a835987223 */ /* 0x000fe40000010096 */
[----:B0-----:R-:W-:Y:S02]  /*2bb0*/  FMUL.FTZ R165, R105, R106 ;  /* 0x0000006a69a57220 */ /* 0x001fe40000410000 */
[----:B------:R-:W-:Y:S02]  /*2bc0*/  FFMA.FTZ R150, R53, R166, R149 ;  /* 0x000000a635967223 */ /* 0x000fe40000010095 */
[----:B------:R-:W-:Y:S02]  /*2bd0*/  FMUL.FTZ R106, R182, R148 ;  /* 0x00000094b66a7220 */ /* 0x000fe40000410000 */
[----:B-1----:R-:W-:-:S02]  /*2be0*/  FMUL.FTZ R164, R105, R164 ;  /* 0x000000a469a47220 */ /* 0x002fc40000410000 */
[----:B------:R-:W-:Y:S02]  /*2bf0*/  FMUL.FTZ R105, R179, R150 ;  /* 0x00000096b3697220 */ /* 0x000fe40000410000 */
[-C--:B------:R-:W-:Y:S02]  /*2c00*/  FFMA.FTZ R106, R183, R108.reuse, -R106 ;  /* 0x0000006cb76a7223 */ /* 0x080fe4000001086a */
[----:B------:R-:W-:Y:S02]  /*2c10*/  FMUL.FTZ R108, R182, R108 ;  /* 0x0000006cb66c7220 */ /* 0x000fe40000410000 */
[-C--:B------:R-:W-:Y:S02]  /*2c20*/  FMUL.FTZ R107, R179, R152.reuse ;  /* 0x00000098b36b7220 */ /* 0x080fe40000410000 */
[----:B------:R-:W-:Y:S02]  /*2c30*/  FFMA.FTZ R105, R181, R152, R105 ;  /* 0x00000098b5697223 */ /* 0x000fe40000010069 */
[----:B------:R-:W-:-:S02]  /*2c40*/  FMUL.FTZ R163, R111, R97 ;  /* 0x000000616fa37220 */ /* 0x000fc40000410000 */
[----:B------:R-:W-:Y:S02]  /*2c50*/  FFMA.FTZ R108, R183, R148, R108 ;  /* 0x00000094b76c7223 */ /* 0x000fe4000001006c */
[----:B------:R-:W-:Y:S02]  /*2c60*/  FFMA.FTZ R107, R181, R150, -R107 ;  /* 0x00000096b56b7223 */ /* 0x000fe4000001086b */
[----:B------:R-:W-:Y:S02]  /*2c70*/  FMUL.FTZ R161, R111, R96 ;  /* 0x000000606fa17220 */ /* 0x000fe40000410000 */
[----:B------:R-:W-:Y:S01]  /*2c80*/  FFMA.FTZ R148, R54, R163, R105 ;  /* 0x000000a336947223 */ /* 0x000fe20000010069 */
[----:B------:R-:W-:Y:S01]  /*2c90*/  ISETP.NE.AND P1, PT, R146, 0x1f, PT ;  /* 0x0000001f9200780c */ /* 0x000fe20003f25270 */
[----:B------:R-:W-:Y:S02]  /*2ca0*/  FMUL.FTZ R105, R179, R108 ;  /* 0x0000006cb3697220 */ /* 0x000fe40000410000 */
[----:B------:R-:W-:-:S02]  /*2cb0*/  FFMA.FTZ R109, R54, R161, R107 ;  /* 0x000000a1366d7223 */ /* 0x000fc4000001006b */
[-C--:B------:R-:W-:Y:S02]  /*2cc0*/  FMUL.FTZ R107, R179, R106.reuse ;  /* 0x0000006ab36b7220 */ /* 0x080fe40000410000 */
[C---:B------:R-:W-:Y:S02]  /*2cd0*/  FFMA.FTZ R105, R181.reuse, R106, -R105 ;  /* 0x0000006ab5697223 */ /* 0x040fe40000010869 */
[----:B------:R-:W-:Y:S02]  /*2ce0*/  FFMA.FTZ R107, R181, R108, R107 ;  /* 0x0000006cb56b7223 */ /* 0x000fe4000001006b */
[C---:B------:R-:W-:Y:S02]  /*2cf0*/  FMUL.FTZ R149, R164.reuse, R109 ;  /* 0x0000006da4957220 */ /* 0x040fe40000410000 */
[C---:B------:R-:W-:Y:S02]  /*2d00*/  FMUL.FTZ R108, R164.reuse, R105 ;  /* 0x00000069a46c7220 */ /* 0x040fe40000410000 */
[----:B------:R-:W-:-:S02]  /*2d10*/  FMUL.FTZ R150, R164, R148 ;  /* 0x00000094a4967220 */ /* 0x000fc40000410000 */
[C---:B------:R-:W-:Y:S02]  /*2d20*/  FFMA.FTZ R149, R165.reuse, R148, R149 ;  /* 0x00000094a5957223 */ /* 0x040fe40000010095 */
[C---:B------:R-:W-:Y:S02]  /*2d30*/  FFMA.FTZ R150, R165.reuse, R109, -R150 ;  /* 0x0000006da5967223 */ /* 0x040fe40000010896 */
[-C--:B------:R-:W-:Y:S02]  /*2d40*/  FFMA.FTZ R148, R165, R107.reuse, R108 ;  /* 0x0000006ba5947223 */ /* 0x080fe4000001006c */
[----:B------:R0:W1:Y:S01]  /*2d50*/  @P1 LDS.64 R108, [R146.X8+0x3558] ;  /* 0x00355800926c1984 */ /* 0x0000620000008a00 */
[----:B------:R-:W-:Y:S01]  /*2d60*/  FMUL.FTZ R106, R164, R107 ;  /* 0x0000006ba46a7220 */ /* 0x000fe20000410000 */
[----:B------:R-:W-:Y:S01]  /*2d70*/  BSSY B0, `(.L_x_10229) ;  /* 0x0000012000007945 */ /* 0x000fe20003800000 */
[C---:B------:R-:W-:Y:S02]  /*2d80*/  FMUL.FTZ R162, R0.reuse, R98 ;  /* 0x0000006200a27220 */ /* 0x040fe40000410000 */
[----:B------:R-:W-:-:S02]  /*2d90*/  FMUL.FTZ R160, R0, R99 ;  /* 0x0000006300a07220 */ /* 0x000fc40000410000 */
        /* <DEDUP_REMOVED lines=15> */
.L_x_10230:
[----:B0-----:R-:W-:Y:S05]  /*2e90*/  BSYNC B0 ;  /* 0x0000000000007941 */ /* 0x001fea0003800000 */
.L_x_10229:
        /* <DEDUP_REMOVED lines=12> */
[CC--:B------:R-:W-:Y:S01]  /*2f60*/  FMUL.FTZ R224, R132.reuse, R101.reuse ;  /* 0x0000006584e07220 */ /* 0x0c0fe20000410000 */
[----:B------:R-:W-:Y:S01]  /*2f70*/  SHFL.IDX PT, R243, R103, RZ, 0x1f ;  /* 0x00001fff67f37589 */ /* 0x000fe200000e0000 */
[-C--:B------:R-:W-:Y:S02]  /*2f80*/  FMUL.FTZ R223, R132, R100.reuse ;  /* 0x0000006484df7220 */ /* 0x080fe40000410000 */
[C---:B------:R-:W-:Y:S01]  /*2f90*/  FMUL.FTZ R222, R133.reuse, R101 ;  /* 0x0000006585de7220 */ /* 0x040fe20000410000 */
[----:B------:R-:W-:Y:S01]  /*2fa0*/  SHFL.IDX PT, R102, R102, RZ, 0x1f ;  /* 0x00001fff66667589 */ /* 0x000fe200000e0000 */
[----:B------:R-:W-:Y:S02]  /*2fb0*/  FMUL.FTZ R221, R133, R100 ;  /* 0x0000006485dd7220 */ /* 0x000fe40000410000 */
[C---:B0-----:R-:W-:Y:S02]  /*2fc0*/  FMUL.FTZ R154, R148.reuse, R153 ;  /* 0x00000099949a7220 */ /* 0x041fe40000410000 */
[----:B--2---:R-:W-:-:S02]  /*2fd0*/  FMUL.FTZ R150, R148, R155 ;  /* 0x0000009b94967220 */ /* 0x004fc40000410000 */
[----:B------:R-:W-:Y:S02]  /*2fe0*/  FFMA.FTZ R156, R106, R155, R154 ;  /* 0x0000009b6a9c7223 */ /* 0x000fe4000001009a */
[----:B---3--:R-:W-:Y:S02]  /*2ff0*/  FMUL.FTZ R152, R148, R149 ;  /* 0x0000009594987220 */ /* 0x008fe40000410000 */
[----:B------:R-:W-:Y:S02]  /*3000*/  FFMA.FTZ R154, R106, R153, -R150 ;  /* 0x000000996a9a7223 */ /* 0x000fe40000010896 */
[-C--:B----4-:R-:W-:Y:S02]  /*3010*/  FMUL.FTZ R150, R148, R151.reuse ;  /* 0x0000009794967220 */ /* 0x090fe40000410000 */
[----:B------:R-:W-:Y:S02]  /*3020*/  @P3 FADD.FTZ R105, R105, R156 ;  /* 0x0000009c69693221 */ /* 0x000fe40000010000 */
[----:B------:R-:W-:-:S02]  /*3030*/  FFMA.FTZ R151, R106, R151, R152 ;  /* 0x000000976a977223 */ /* 0x000fc40000010098 */
[----:B------:R-:W-:Y:S01]  /*3040*/  @P3 FADD.FTZ R107, R107, R154 ;  /* 0x0000009a6b6b3221 */ /* 0x000fe20000010000 */
[----:B------:R-:W0:Y:S01]  /*3050*/  SHFL.UP PT, R152, R105, 0x2, RZ ;  /* 0x0440000069987989 */ /* 0x000e2200000e00ff */
[----:B------:R-:W-:Y:S01]  /*3060*/  @P3 FFMA.FTZ R106, R106, R149, -R150 ;  /* 0x000000956a6a3223 */ /* 0x000fe20000010896 */
[----:B------:R-:W-:Y:S01]  /*3070*/  FSEL R151, R148, R151, !P3 ;  /* 0x0000009794977208 */ /* 0x000fe20005800000 */
[----:B------:R-:W-:Y:S01]  /*3080*/  FMUL.FTZ R156, R126, R101 ;  /* 0x000000657e9c7220 */ /* 0x000fe20000410000 */
[----:B------:R-:W2:Y:S01]  /*3090*/  SHFL.UP PT, R150, R107, 0x2, RZ ;  /* 0x044000006b967989 */ /* 0x000ea200000e00ff */
[----:B------:R-:W-:-:S03]  /*30a0*/  ISETP.GE.AND P3, PT, R144, 0x2, PT ;  /* 0x000000029000780c */ /* 0x000fc60003f66270 */
[----:B------:R-:W3:Y:S04]  /*30b0*/  SHFL.UP PT, R148, R106, 0x2, RZ ;  /* 0x044000006a947989 */ /* 0x000ee800000e00ff */
[----:B------:R-:W4:Y:S01]  /*30c0*/  SHFL.UP PT, R149, R151, 0x2, RZ ;  /* 0x0440000097957989 */ /* 0x000f2200000e00ff */
[C---:B0-----:R-:W-:Y:S02]  /*30d0*/  FMUL.FTZ R155, R151.reuse, R152 ;  /* 0x00000098979b7220 */ /* 0x041fe40000410000 */
[CC--:B--2---:R-:W-:Y:S02]  /*30e0*/  FMUL.FTZ R157, R151.reuse, R150.reuse ;  /* 0x00000096979d7220 */ /* 0x0c4fe40000410000 */
[----:B------:R-:W-:Y:S02]  /*30f0*/  FFMA.FTZ R150, R106, R150, -R155 ;  /* 0x000000966a967223 */ /* 0x000fe4000001089b */
[----:B---3--:R-:W-:-:S02]  /*3100*/  FMUL.FTZ R153, R151, R148 ;  /* 0x0000009497997220 */ /* 0x008fc40000410000 */
[C---:B------:R-:W-:Y:S02]  /*3110*/  FFMA.FTZ R152, R106.reuse, R152, R157 ;  /* 0x000000986a987223 */ /* 0x040fe4000001009d */
[CC--:B----4-:R-:W-:Y:S02]  /*3120*/  FFMA.FTZ R154, R106.reuse, R149.reuse, R153 ;  /* 0x000000956a9a7223 */ /* 0x0d0fe40000010099 */
[----:B------:R-:W-:Y:S02]  /*3130*/  @P3 FADD.FTZ R107, R107, R150 ;  /* 0x000000966b6b3221 */ /* 0x000fe40000010000 */
[C---:B------:R-:W-:Y:S01]  /*3140*/  FMUL.FTZ R149, R151.reuse, R149 ;  /* 0x0000009597957220 */ /* 0x040fe20000410000 */
[----:B------:R-:W-:Y:S01]  /*3150*/  FSEL R154, R151, R154, !P3 ;  /* 0x0000009a979a7208 */ /* 0x000fe20005800000 */
[----:B------:R-:W-:Y:S01]  /*3160*/  @P3 FADD.FTZ R105, R105, R152 ;  /* 0x0000009869693221 */ /* 0x000fe20000010000 */
[----:B------:R-:W0:Y:S01]  /*3170*/  SHFL.UP PT, R153, R107, 0x4, RZ ;  /* 0x048000006b997989 */ /* 0x000e2200000e00ff */
[----:B------:R-:W-:Y:S01]  /*3180*/  @P3 FFMA.FTZ R106, R106, R148, -R149 ;  /* 0x000000946a6a3223 */ /* 0x000fe20000010895 */
[----:B------:R-:W-:Y:S01]  /*3190*/  ISETP.GE.AND P3, PT, R144, 0x4, PT ;  /* 0x000000049000780c */ /* 0x000fe20003f66270 */
[----:B------:R-:W-:Y:S01]  /*31a0*/  FMUL.FTZ R148, R164, R159 ;  /* 0x0000009fa4947220 */ /* 0x000fe20000410000 */
[----:B------:R-:W2:Y:S01]  /*31b0*/  SHFL.UP PT, R155, R105, 0x4, RZ ;  /* 0x04800000699b7989 */ /* 0x000ea200000e00ff */
[----:B------:R-:W-:-:S02]  /*31c0*/  FMUL.FTZ R157, R126, R100 ;  /* 0x000000647e9d7220 */ /* 0x000fc40000410000 */
[----:B------:R-:W-:Y:S01]  /*31d0*/  FFMA.FTZ R148, R165, R158, -R148 ;  /* 0x0000009ea5947223 */ /* 0x000fe20000010894 */
[----:B------:R-:W3:Y:S01]  /*31e0*/  SHFL.UP PT, R149, R106, 0x4, RZ ;  /* 0x048000006a957989 */ /* 0x000ee200000e00ff */
[----:B------:R-:W-:Y:S02]  /*31f0*/  FADD.FTZ R150, -R156, R211 ;  /* 0x000000d39c967221 */ /* 0x000fe40000010100 */
[----:B------:R-:W-:Y:S01]  /*3200*/  FADD.FTZ R148, R157, R148 ;  /* 0x000000949d947221 */ /* 0x000fe20000010000 */
[----:B------:R-:W4:Y:S01]  /*3210*/  SHFL.UP PT, R151, R154, 0x4, RZ ;  /* 0x048000009a977989 */ /* 0x000f2200000e00ff */
[C---:B------:R-:W-:Y:S02]  /*3220*/  FMUL.FTZ R152, R179.reuse, -R150 ;  /* 0x80000096b3987220 */ /* 0x040fe40000410000 */
[-C--:B------:R-:W-:Y:S02]  /*3230*/  FMUL.FTZ R208, R179, -R148.reuse ;  /* 0x80000094b3d07220 */ /* 0x080fe40000410000 */
[----:B------:R-:W-:-:S02]  /*3240*/  FFMA.FTZ R212, R181, R148, -R152 ;  /* 0x00000094b5d47223 */ /* 0x000fc40000010898 */
[----:B------:R-:W-:Y:S02]  /*3250*/  FFMA.FTZ R211, R181, R150, R208 ;  /* 0x00000096b5d37223 */ /* 0x000fe400000100d0 */
[C---:B0-----:R-:W-:Y:S02]  /*3260*/  FMUL.FTZ R208, R154.reuse, R153 ;  /* 0x000000999ad07220 */ /* 0x041fe40000410000 */
[-C--:B--2---:R-:W-:Y:S02]  /*3270*/  FMUL.FTZ R152, R154, R155.reuse ;  /* 0x0000009b9a987220 */ /* 0x084fe40000410000 */
[----:B------:R-:W-:Y:S02]  /*3280*/  FFMA.FTZ R208, R106, R155, R208 ;  /* 0x0000009b6ad07223 */ /* 0x000fe400000100d0 */
[----:B---3--:R-:W-:Y:S02]  /*3290*/  FMUL.FTZ R150, R154, R149 ;  /* 0x000000959a967220 */ /* 0x008fe40000410000 */
[----:B------:R-:W-:-:S02]  /*32a0*/  FFMA.FTZ R152, R106, R153, -R152 ;  /* 0x000000996a987223 */ /* 0x000fc40000010898 */
[-C--:B----4-:R-:W-:Y:S02]  /*32b0*/  FMUL.FTZ R148, R154, R151.reuse ;  /* 0x000000979a947220 */ /* 0x090fe40000410000 */
[----:B------:R-:W-:Y:S02]  /*32c0*/  @P3 FADD.FTZ R105, R105, R208 ;  /* 0x000000d069693221 */ /* 0x000fe40000010000 */
[C---:B------:R-:W-:Y:S02]  /*32d0*/  FFMA.FTZ R151, R106.reuse, R151, R150 ;  /* 0x000000976a977223 */ /* 0x040fe40000010096 */
[----:B------:R-:W-:Y:S01]  /*32e0*/  @P3 FFMA.FTZ R106, R106, R149, -R148 ;  /* 0x000000956a6a3223 */ /* 0x000fe20000010894 */
[----:B------:R-:W0:Y:S01]  /*32f0*/  SHFL.UP PT, R215, R105, 0x8, RZ ;  /* 0x0500000069d77989 */ /* 0x000e2200000e00ff */
[----:B------:R-:W-:Y:S01]  /*3300*/  @P3 FADD.FTZ R107, R107, R152 ;  /* 0x000000986b6b3221 */ /* 0x000fe20000010000 */
[----:B------:R-:W-:Y:S01]  /*3310*/  FSEL R210, R154, R151, !P3 ;  /* 0x000000979ad27208 */ /* 0x000fe20005800000 */
[C---:B------:R-:W-:Y:S01]  /*3320*/  FMUL.FTZ R155, R127.reuse, R100 ;  /* 0x000000647f9b7220 */ /* 0x040fe20000410000 */
[----:B------:R-:W2:Y:S01]  /*3330*/  SHFL.UP PT, R149, R106, 0x8, RZ ;  /* 0x050000006a957989 */ /* 0x000ea200000e00ff */
[----:B------:R-:W-:Y:S01]  /*3340*/  FMUL.FTZ R154, R127, R101 ;  /* 0x000000657f9a7220 */ /* 0x000fe20000410000 */
[----:B------:R-:W-:Y:S01]  /*3350*/  ISETP.GE.AND P3, PT, R144, 0x8, PT ;  /* 0x000000089000780c */ /* 0x000fe20003f66270 */
[----:B------:R-:W-:Y:S01]  /*3360*/  FADD.FTZ R212, R155, R212 ;  /* 0x000000d49bd47221 */ /* 0x000fe20000010000 */
[----:B------:R-:W3:Y:S01]  /*3370*/  SHFL.UP PT, R213, R107, 0x8, RZ ;  /* 0x050000006bd57989 */ /* 0x000ee200000e00ff */
[----:B------:R-:W-:-:S02]  /*3380*/  FADD.FTZ R148, -R154, R211 ;  /* 0x000000d39a947221 */ /* 0x000fc40000010100 */
[C---:B------:R-:W-:Y:S01]  /*3390*/  FMUL.FTZ R151, R182.reuse, -R212 ;  /* 0x800000d4b6977220 */ /* 0x040fe20000410000 */
[----:B------:R-:W4:Y:S01]  /*33a0*/  SHFL.UP PT, R211, R210, 0x8, RZ ;  /* 0x05000000d2d37989 */ /* 0x000f2200000e00ff */
[-C--:B------:R-:W-:Y:S02]  /*33b0*/  FMUL.FTZ R150, R182, -R148.reuse ;  /* 0x80000094b6967220 */ /* 0x080fe40000410000 */
[C---:B------:R-:W-:Y:S02]  /*33c0*/  FFMA.FTZ R148, R183.reuse, R148, R151 ;  /* 0x00000094b7947223 */ /* 0x040fe40000010097 */
[C---:B------:R-:W-:Y:S02]  /*33d0*/  FMUL.FTZ R153, R128.reuse, R101 ;  /* 0x0000006580997220 */ /* 0x040fe40000410000 */
        /* <DEDUP_REMOVED lines=9> */
[----:B--2---:R-:W-:Y:S02]  /*3470*/  FMUL.FTZ R148, R210, R149 ;  /* 0x00000095d2947220 */ /* 0x004fe40000410000 */
[-C--:B---3--:R-:W-:Y:S02]  /*3480*/  FFMA.FTZ R208, R106, R213.reuse, -R150 ;  /* 0x000000d56ad07223 */ /* 0x088fe40000010896 */
[----:B------:R-:W-:Y:S02]  /*3490*/  FMUL.FTZ R151, R129, R100 ;  /* 0x0000006481977220 */ /* 0x000fe40000410000 */
[----:B------:R-:W-:Y:S02]  /*34a0*/  FMUL.FTZ R213, R210, R213 ;  /* 0x000000d5d2d57220 */ /* 0x000fe40000410000 */
[----:B----4-:R-:W-:-:S02]  /*34b0*/  FFMA.FTZ R217, R106, R211, R148 ;  /* 0x000000d36ad97223 */ /* 0x010fc40000010094 */
[----:B------:R-:W-:Y:S02]  /*34c0*/  FMUL.FTZ R150, R129, R101 ;  /* 0x0000006581967220 */ /* 0x000fe40000410000 */
[----:B------:R-:W-:Y:S02]  /*34d0*/  FADD.FTZ R212, R151, R212 ;  /* 0x000000d497d47221 */ /* 0x000fe40000010000 */
[----:B------:R-:W-:Y:S02]  /*34e0*/  FFMA.FTZ R148, R106, R215, R213 ;  /* 0x000000d76a947223 */ /* 0x000fe400000100d5 */
[C---:B------:R-:W-:Y:S01]  /*34f0*/  FMUL.FTZ R211, R210.reuse, R211 ;  /* 0x000000d3d2d37220 */ /* 0x040fe20000410000 */
[----:B------:R-:W-:Y:S01]  /*3500*/  FSEL R210, R210, R217, !P3 ;  /* 0x000000d9d2d27208 */ /* 0x000fe20005800000 */
[----:B------:R-:W-:Y:S02]  /*3510*/  FADD.FTZ R219, -R150, R219 ;  /* 0x000000db96db7221 */ /* 0x000fe40000010100 */
[----:B------:R-:W-:-:S02]  /*3520*/  FMUL.FTZ R214, R186, -R212 ;  /* 0x800000d4bad67220 */ /* 0x000fc40000410000 */
[----:B------:R-:W-:Y:S01]  /*3530*/  @P3 FADD.FTZ R105, R105, R148 ;  /* 0x0000009469693221 */ /* 0x000fe20000010000 */
[----:B------:R-:W-:Y:S01]  /*3540*/  SHFL.UP PT, R215, R210, 0x10, RZ ;  /* 0x06000000d2d77989 */ /* 0x000fe200000e00ff */
[----:B------:R-:W-:Y:S02]  /*3550*/  @P3 FFMA.FTZ R106, R106, R149, -R211 ;  /* 0x000000956a6a3223 */ /* 0x000fe400000108d3 */
[----:B------:R-:W-:Y:S01]  /*3560*/  @P3 FADD.FTZ R107, R107, R208 ;  /* 0x000000d06b6b3221 */ /* 0x000fe20000010000 */
[----:B------:R-:W-:Y:S01]  /*3570*/  ISETP.GE.AND P3, PT, R144, 0x10, PT ;  /* 0x000000109000780c */ /* 0x000fe20003f66270 */
[CC--:B------:R-:W-:Y:S01]  /*3580*/  FFMA.FTZ R214, R187.reuse, R219.reuse, R214 ;  /* 0x000000dbbbd67223 */ /* 0x0c0fe200000100d6 */
[----:B------:R-:W-:Y:S01]  /*3590*/  SHFL.UP PT, R213, R106, 0x10, RZ ;  /* 0x060000006ad57989 */ /* 0x000fe200000e00ff */
[----:B------:R-:W-:Y:S02]  /*35a0*/  FMUL.FTZ R148, R186, -R219 ;  /* 0x800000dbba947220 */ /* 0x000fe40000410000 */
[----:B------:R-:W-:Y:S01]  /*35b0*/  FMUL.FTZ R149, R130, R101 ;  /* 0x0000006582957220 */ /* 0x000fe20000410000 */
[----:B------:R-:W0:Y:S01]  /*35c0*/  SHFL.UP PT, R219, R105, 0x10, RZ ;  /* 0x0600000069db7989 */ /* 0x000e2200000e00ff */
[----:B------:R-:W-:-:S02]  /*35d0*/  FFMA.FTZ R211, R187, R212, -R148 ;  /* 0x000000d4bbd37223 */ /* 0x000fc40000010894 */
[----:B-1----:R-:W-:Y:S01]  /*35e0*/  FMUL.FTZ R212, R164, -R108 ;  /* 0x8000006ca4d47220 */ /* 0x002fe20000410000 */
[----:B------:R-:W1:Y:S01]  /*35f0*/  SHFL.UP PT, R217, R107, 0x10, RZ ;  /* 0x060000006bd97989 */ /* 0x000e6200000e00ff */
[----:B------:R-:W-:Y:S02]  /*3600*/  FMUL.FTZ R148, R130, R100 ;  /* 0x0000006482947220 */ /* 0x000fe40000410000 */
[----:B------:R-:W-:Y:S02]  /*3610*/  FADD.FTZ R220, -R149, R214 ;  /* 0x000000d695dc7221 */ /* 0x000fe40000010100 */
[-C--:B------:R-:W-:Y:S02]  /*3620*/  FMUL.FTZ R208, R164, R109.reuse ;  /* 0x0000006da4d07220 */ /* 0x080fe40000410000 */
[----:B------:R-:W-:Y:S02]  /*3630*/  FFMA.FTZ R214, R165, -R109, R212 ;  /* 0x8000006da5d67223 */ /* 0x000fe400000100d4 */
[----:B------:R-:W-:-:S02]  /*3640*/  FADD.FTZ R211, R148, R211 ;  /* 0x000000d394d37221 */ /* 0x000fc40000010000 */
[----:B------:R-:W-:Y:S02]  /*3650*/  FMUL.FTZ R216, R188, -R220 ;  /* 0x800000dcbcd87220 */ /* 0x000fe40000410000 */
[----:B------:R-:W-:Y:S02]  /*3660*/  FFMA.FTZ R212, R165, R108, -R208 ;  /* 0x0000006ca5d47223 */ /* 0x000fe400000108d0 */
[----:B------:R-:W-:Y:S02]  /*3670*/  FFMA.FTZ R208, R189, R211, -R216 ;  /* 0x000000d3bdd07223 */ /* 0x000fe400000108d8 */
[C---:B------:R-:W-:Y:S02]  /*3680*/  FMUL.FTZ R218, R179.reuse, -R212 ;  /* 0x800000d4b3da7220 */ /* 0x040fe40000410000 */
[-C--:B------:R-:W-:Y:S02]  /*3690*/  FMUL.FTZ R216, R179, -R214.reuse ;  /* 0x800000d6b3d87220 */ /* 0x080fe40000410000 */
[----:B------:R-:W-:-:S02]  /*36a0*/  FFMA.FTZ R218, R181, R214, R218 ;  /* 0x000000d6b5da7223 */ /* 0x000fc400000100da */
[----:B------:R-:W-:Y:S02]  /*36b0*/  FFMA.FTZ R216, R181, R212, -R216 ;  /* 0x000000d4b5d87223 */ /* 0x000fe400000108d8 */
[C---:B0-----:R-:W-:Y:S02]  /*36c0*/  FMUL.FTZ R214, R210.reuse, R219 ;  /* 0x000000dbd2d67220 */ /* 0x041fe40000410000 */
[C---:B------:R-:W-:Y:S02]  /*36d0*/  FMUL.FTZ R212, R210.reuse, R213 ;  /* 0x000000d5d2d47220 */ /* 0x040fe40000410000 */
[-C--:B-1----:R-:W-:Y:S02]  /*36e0*/  FMUL.FTZ R228, R210, R217.reuse ;  /* 0x000000d9d2e47220 */ /* 0x082fe40000410000 */
[C---:B------:R-:W-:Y:S02]  /*36f0*/  FFMA.FTZ R214, R106.reuse, R217, -R214 ;  /* 0x000000d96ad67223 */ /* 0x040fe400000108d6 */
[----:B------:R-:W-:-:S02]  /*3700*/  FFMA.FTZ R217, R106, R215, R212 ;  /* 0x000000d76ad97223 */ /* 0x000fc400000100d4 */
[----:B------:R-:W-:Y:S02]  /*3710*/  FMUL.FTZ R212, R182, -R218 ;  /* 0x800000dab6d47220 */ /* 0x000fe40000410000 */
[C---:B------:R-:W-:Y:S01]  /*3720*/  FMUL.FTZ R215, R210.reuse, R215 ;  /* 0x000000d7d2d77220 */ /* 0x040fe20000410000 */
[----:B------:R-:W-:Y:S01]  /*3730*/  FSEL R210, R210, R217, !P3 ;  /* 0x000000d9d2d27208 */ /* 0x000fe20005800000 */
[----:B------:R-:W-:Y:S02]  /*3740*/  FFMA.FTZ R228, R106, R219, R228 ;  /* 0x000000db6ae47223 */ /* 0x000fe400000100e4 */
[-C--:B------:R-:W-:Y:S02]  /*3750*/  FFMA.FTZ R212, R183, R216.reuse, -R212 ;  /* 0x000000d8b7d47223 */ /* 0x080fe400000108d4 */
[----:B------:R-:W-:Y:S01]  /*3760*/  FMUL.FTZ R216, R182, -R216 ;  /* 0x800000d8b6d87220 */ /* 0x000fe20000410000 */
[----:B------:R-:W0:Y:S01]  /*3770*/  SHFL.UP PT, R210, R210, 0x1, RZ ;  /* 0x04200000d2d27989 */ /* 0x000e2200000e00ff */
[----:B------:R-:W-:-:S02]  /*3780*/  @P3 FFMA.FTZ R106, R106, R213, -R215 ;  /* 0x000000d56a6a3223 */ /* 0x000fc400000108d7 */
[----:B------:R-:W-:Y:S02]  /*3790*/  FFMA.FTZ R216, R183, R218, R216 ;  /* 0x000000dab7d87223 */ /* 0x000fe400000100d8 */
[----:B------:R-:W-:Y:S02]  /*37a0*/  @P3 FADD.FTZ R107, R107, R214 ;  /* 0x000000d66b6b3221 */ /* 0x000fe40000010000 */
[----:B------:R-:W1:Y:S01]  /*37b0*/  SHFL.UP PT, R106, R106, 0x1, RZ ;  /* 0x042000006a6a7989 */ /* 0x000e6200000e00ff */
[----:B------:R-:W-:Y:S02]  /*37c0*/  FMUL.FTZ R211, R188, -R211 ;  /* 0x800000d3bcd37220 */ /* 0x000fe40000410000 */
[C---:B------:R-:W-:Y:S01]  /*37d0*/  FMUL.FTZ R213, R184.reuse, -R216 ;  /* 0x800000d8b8d57220 */ /* 0x040fe20000410000 */
[----:B------:R-:W2:Y:S01]  /*37e0*/  SHFL.UP PT, R107, R107, 0x1, RZ ;  /* 0x042000006b6b7989 */ /* 0x000ea200000e00ff */
[----:B------:R-:W-:Y:S02]  /*37f0*/  FMUL.FTZ R214, R184, -R212 ;  /* 0x800000d4b8d67220 */ /* 0x000fe40000410000 */
[----:B------:R-:W-:-:S02]  /*3800*/  FFMA.FTZ R211, R189, R220, R211 ;  /* 0x000000dcbdd37223 */ /* 0x000fc400000100d3 */
[C---:B------:R-:W-:Y:S02]  /*3810*/  FFMA.FTZ R213, R185.reuse, R212, -R213 ;  /* 0x000000d4b9d57223 */ /* 0x040fe400000108d5 */
[----:B------:R-:W-:Y:S02]  /*3820*/  FFMA.FTZ R214, R185, R216, R214 ;  /* 0x000000d8b9d67223 */ /* 0x000fe400000100d6 */
[----:B------:R-:W-:Y:S02]  /*3830*/  FADD.FTZ R212, -R226, R211 ;  /* 0x000000d3e2d47221 */ /* 0x000fe40000010100 */
[C---:B------:R-:W-:Y:S02]  /*3840*/  FMUL.FTZ R103, R186.reuse, -R213 ;  /* 0x800000d5ba677220 */ /* 0x040fe40000410000 */
[----:B------:R-:W-:Y:S02]  /*3850*/  FADD.FTZ R211, R225, R208 ;  /* 0x000000d0e1d37221 */ /* 0x000fe40000010000 */
[----:B------:R-:W-:-:S02]  /*3860*/  FMUL.FTZ R208, R186, -R214 ;  /* 0x800000d6bad07220 */ /* 0x000fc40000410000 */
[C---:B------:R-:W-:Y:S02]  /*3870*/  FMUL.FTZ R216, R190.reuse, -R212 ;  /* 0x800000d4bed87220 */ /* 0x040fe40000410000 */
[C---:B------:R-:W-:Y:S02]  /*3880*/  FFMA.FTZ R214, R187.reuse, R214, R103 ;  /* 0x000000d6bbd67223 */ /* 0x040fe40000010067 */
[----:B------:R-:W-:Y:S02]  /*3890*/  FMUL.FTZ R103, R190, -R211 ;  /* 0x800000d3be677220 */ /* 0x000fe40000410000 */
[----:B------:R-:W-:Y:S02]  /*38a0*/  FFMA.FTZ R208, R187, R213, -R208 ;  /* 0x000000d5bbd07223 */ /* 0x000fe400000108d0 */
[----:B------:R-:W-:Y:S02]  /*38b0*/  FFMA.FTZ R216, R191, R211, -R216 ;  /* 0x000000d3bfd87223 */ /* 0x000fe400000108d8 */
[----:B------:R-:W-:-:S02]  /*38c0*/  FMUL.FTZ R211, R188, -R214 ;  /* 0x800000d6bcd37220 */ /* 0x000fc40000410000 */
[----:B------:R-:W-:Y:S02]  /*38d0*/  FFMA.FTZ R213, R191, R212, R103 ;  /* 0x000000d4bfd57223 */ /* 0x000fe40000010067 */
[----:B0-----:R-:W-:Y:S02]  /*38e0*/  FMUL.FTZ R103, R210, R243 ;  /* 0x000000f3d2677220 */ /* 0x001fe40000410000 */
[-C--:B------:R-:W-:Y:S02]  /*38f0*/  FMUL.FTZ R212, R188, -R208.reuse ;  /* 0x800000d0bcd47220 */ /* 0x080fe40000410000 */
[----:B------:R-:W-:Y:S02]  /*3900*/  FFMA.FTZ R211, R189, R208, -R211 ;  /* 0x000000d0bdd37223 */ /* 0x000fe400000108d3 */
[-C--:B-1----:R-:W-:Y:S02]  /*3910*/  FFMA.FTZ R208, R106, R102.reuse, -R103 ;  /* 0x000000666ad07223 */ /* 0x082fe40000010867 */
[----:B------:R-:W-:-:S02]  /*3920*/  FMUL.FTZ R103, R210, R102 ;  /* 0x00000066d2677220 */ /* 0x000fc40000410000 */
[----:B------:R-:W-:Y:S02]  /*3930*/  FADD.FTZ R213, -R224, R213 ;  /* 0x000000d5e0d57221 */ /* 0x000fe40000010100 */
[----:B--2---:R-:W-:Y:S02]  /*3940*/  @P2 FADD.FTZ R102, R107, R208 ;  /* 0x000000d06b662221 */ /* 0x004fe40000010000 */
[----:B------:R-:W-:Y:S02]  /*3950*/  FFMA.FTZ R212, R189, R214, R212 ;  /* 0x000000d6bdd47223 */ /* 0x000fe400000100d4 */
[----:B------:R-:W-:Y:S02]  /*3960*/  FMUL.FTZ R107, R190, -R211 ;  /* 0x800000d3be6b7220 */ /* 0x000fe40000410000 */
[----:B------:R-:W-:Y:S02]  /*3970*/  FADD.FTZ R216, R223, R216 ;  /* 0x000000d8dfd87221 */ /* 0x000fe40000010000 */
[----:B------:R-:W-:-:S02]  /*3980*/  FMUL.FTZ R210, R192, -R213 ;  /* 0x800000d5c0d27220 */ /* 0x000fc40000410000 */
[-C--:B------:R-:W-:Y:S02]  /*3990*/  FMUL.FTZ R208, R190, -R212.reuse ;  /* 0x800000d4bed07220 */ /* 0x080fe40000410000 */
[----:B------:R-:W-:Y:S02]  /*39a0*/  FFMA.FTZ R107, R191, R212, R107 ;  /* 0x000000d4bf6b7223 */ /* 0x000fe4000001006b */
[CC--:B------:R-:W-:Y:S02]  /*39b0*/  FMUL.FTZ R212, R192.reuse, -R216.reuse ;  /* 0x800000d8c0d47220 */ /* 0x0c0fe40000410000 */
[----:B------:R-:W-:Y:S02]  /*39c0*/  FFMA.FTZ R216, R193, R216, -R210 ;  /* 0x000000d8c1d87223 */ /* 0x000fe400000108d2 */
[----:B------:R-:W-:Y:S02]  /*39d0*/  FFMA.FTZ R208, R191, R211, -R208 ;  /* 0x000000d3bfd07223 */ /* 0x000fe400000108d0 */
[----:B------:R-:W-:-:S02]  /*39e0*/  FMUL.FTZ R210, R192, -R107 ;  /* 0x8000006bc0d27220 */ /* 0x000fc40000410000 */
[C---:B------:R-:W-:Y:S02]  /*39f0*/  FFMA.FTZ R213, R193.reuse, R213, R212 ;  /* 0x000000d5c1d57223 */ /* 0x040fe400000100d4 */
[-C--:B------:R-:W-:Y:S02]  /*3a00*/  FFMA.FTZ R210, R193, R208.reuse, -R210 ;  /* 0x000000d0c1d27223 */ /* 0x080fe400000108d2 */
[----:B------:R-:W-:Y:S02]  /*3a10*/  FMUL.FTZ R208, R192, -R208 ;  /* 0x800000d0c0d07220 */ /* 0x000fe40000410000 */
[----:B------:R-:W-:Y:S02]  /*3a20*/  FADD.FTZ R213, -R222, R213 ;  /* 0x000000d5ded57221 */ /* 0x000fe40000010100 */
[----:B------:R-:W-:Y:S02]  /*3a30*/  FADD.FTZ R216, R221, R216 ;  /* 0x000000d8ddd87221 */ /* 0x000fe40000010000 */
[----:B------:R-:W-:-:S02]  /*3a40*/  FFMA.FTZ R208, R193, R107, R208 ;  /* 0x0000006bc1d07223 */ /* 0x000fc400000100d0 */
[CC--:B------:R-:W-:Y:S02]  /*3a50*/  FMUL.FTZ R107, R194.reuse, -R213.reuse ;  /* 0x800000d5c26b7220 */ /* 0x0c0fe40000410000 */
[-C--:B------:R-:W-:Y:S02]  /*3a60*/  FMUL.FTZ R212, R194, -R216.reuse ;  /* 0x800000d8c2d47220 */ /* 0x080fe40000410000 */
[C---:B------:R-:W-:Y:S02]  /*3a70*/  FFMA.FTZ R216, R195.reuse, R216, -R107 ;  /* 0x000000d8c3d87223 */ /* 0x040fe4000001086b */
[C---:B------:R-:W-:Y:S02]  /*3a80*/  FMUL.FTZ R219, R134.reuse, R100 ;  /* 0x0000006486db7220 */ /* 0x040fe40000410000 */
[----:B------:R-:W-:Y:S02]  /*3a90*/  FFMA.FTZ R213, R195, R213, R212 ;  /* 0x000000d5c3d57223 */ /* 0x000fe400000100d4 */
[----:B------:R-:W-:-:S02]  /*3aa0*/  FMUL.FTZ R220, R134, R101 ;  /* 0x0000006586dc7220 */ /* 0x000fc40000410000 */
[C---:B------:R-:W-:Y:S02]  /*3ab0*/  FMUL.FTZ R107, R194.reuse, -R208 ;  /* 0x800000d0c26b7220 */ /* 0x040fe40000410000 */
[-C--:B------:R-:W-:Y:S02]  /*3ac0*/  FMUL.FTZ R211, R194, -R210.reuse ;  /* 0x800000d2c2d37220 */ /* 0x080fe40000410000 */
[----:B------:R-:W-:Y:S02]  /*3ad0*/  FADD.FTZ R216, R219, R216 ;  /* 0x000000d8dbd87221 */ /* 0x000fe40000010000 */
[----:B------:R-:W-:Y:S02]  /*3ae0*/  FADD.FTZ R213, -R220, R213 ;  /* 0x000000d5dcd57221 */ /* 0x000fe40000010100 */
[C---:B------:R-:W-:Y:S02]  /*3af0*/  FFMA.FTZ R107, R195.reuse, R210, -R107 ;  /* 0x000000d2c36b7223 */ /* 0x040fe4000001086b */
[----:B------:R-:W-:-:S02]  /*3b00*/  FFMA.FTZ R211, R195, R208, R211 ;  /* 0x000000d0c3d37223 */ /* 0x000fc400000100d3 */
[CC--:B------:R-:W-:Y:S02]  /*3b10*/  FMUL.FTZ R210, R196.reuse, -R216.reuse ;  /* 0x800000d8c4d27220 */ /* 0x0c0fe40000410000 */
[-C--:B------:R-:W-:Y:S02]  /*3b20*/  FMUL.FTZ R208, R196, -R213.reuse ;  /* 0x800000d5c4d07220 */ /* 0x080fe40000410000 */
[----:B------:R-:W-:Y:S02]  /*3b30*/  FFMA.FTZ R213, R197, R213, R210 ;  /* 0x000000d5c5d57223 */ /* 0x000fe400000100d2 */
[----:B------:R-:W-:Y:S02]  /*3b40*/  FMUL.FTZ R218, R135, R101 ;  /* 0x0000006587da7220 */ /* 0x000fe40000410000 */
[----:B------:R-:W-:Y:S02]  /*3b50*/  FFMA.FTZ R216, R197, R216, -R208 ;  /* 0x000000d8c5d87223 */ /* 0x000fe400000108d0 */
[----:B------:R-:W-:-:S02]  /*3b60*/  FMUL.FTZ R217, R135, R100 ;  /* 0x0000006487d97220 */ /* 0x000fc40000410000 */
[----:B------:R-:W-:Y:S02]  /*3b70*/  FMUL.FTZ R208, R196, -R211 ;  /* 0x800000d3c4d07220 */ /* 0x000fe40000410000 */
[----:B------:R-:W-:Y:S02]  /*3b80*/  FADD.FTZ R213, -R218, R213 ;  /* 0x000000d5dad57221 */ /* 0x000fe40000010100 */
[----:B------:R-:W-:Y:S02]  /*3b90*/  FADD.FTZ R216, R217, R216 ;  /* 0x000000d8d9d87221 */ /* 0x000fe40000010000 */
[-C--:B------:R-:W-:Y:S02]  /*3ba0*/  FMUL.FTZ R210, R196, -R107.reuse ;  /* 0x8000006bc4d27220 */ /* 0x080fe40000410000 */
[----:B------:R-:W-:Y:S02]  /*3bb0*/  FFMA.FTZ R208, R197, R107, -R208 ;  /* 0x0000006bc5d07223 */ /* 0x000fe400000108d0 */
[----:B------:R-:W-:-:S02]  /*3bc0*/  FMUL.FTZ R107, R198, -R213 ;  /* 0x800000d5c66b7220 */ /* 0x000fc40000410000 */
[-C--:B------:R-:W-:Y:S02]  /*3bd0*/  FMUL.FTZ R214, R198, -R216.reuse ;  /* 0x800000d8c6d67220 */ /* 0x080fe40000410000 */
[----:B------:R-:W-:Y:S02]  /*3be0*/  FFMA.FTZ R210, R197, R211, R210 ;  /* 0x000000d3c5d27223 */ /* 0x000fe400000100d2 */
        /* <DEDUP_REMOVED lines=22> */
[CC--:B------:R-:W-:Y:S02]  /*3d50*/  FMUL.FTZ R246, R202.reuse, -R212.reuse ;  /* 0x800000d4caf67220 */ /* 0x0c0fe40000410000 */
[----:B------:R-:W-:Y:S02]  /*3d60*/  FFMA.FTZ R210, R201, R211, R210 ;  /* 0x000000d3c9d27223 */ /* 0x000fe400000100d2 */
[C---:B------:R-:W-:Y:S02]  /*3d70*/  FFMA.FTZ R244, R203.reuse, R212, -R208 ;  /* 0x000000d4cbf47223 */ /* 0x040fe400000108d0 */
[----:B------:R-:W-:Y:S02]  /*3d80*/  FMUL.FTZ R211, R202, -R107 ;  /* 0x8000006bcad37220 */ /* 0x000fe40000410000 */
[----:B------:R-:W-:Y:S02]  /*3d90*/  FFMA.FTZ R227, R203, R227, R246 ;  /* 0x000000e3cbe37223 */ /* 0x000fe400000100f6 */
[----:B------:R-:W-:-:S02]  /*3da0*/  FMUL.FTZ R212, R138, R101 ;  /* 0x000000658ad47220 */ /* 0x000fc40000410000 */
[-C--:B------:R-:W-:Y:S02]  /*3db0*/  FMUL.FTZ R208, R202, -R210.reuse ;  /* 0x800000d2cad07220 */ /* 0x080fe40000410000 */
[C---:B------:R-:W-:Y:S02]  /*3dc0*/  FFMA.FTZ R210, R203.reuse, R210, R211 ;  /* 0x000000d2cbd27223 */ /* 0x040fe400000100d3 */
[----:B------:R-:W-:Y:S02]  /*3dd0*/  FMUL.FTZ R211, R138, R100 ;  /* 0x000000648ad37220 */ /* 0x000fe40000410000 */
[----:B------:R-:W-:Y:S02]  /*3de0*/  FADD.FTZ R227, -R212, R227 ;  /* 0x000000e3d4e37221 */ /* 0x000fe40000010100 */
[----:B------:R-:W-:Y:S02]  /*3df0*/  FFMA.FTZ R107, R203, R107, -R208 ;  /* 0x0000006bcb6b7223 */ /* 0x000fe400000108d0 */
[----:B------:R-:W-:-:S02]  /*3e00*/  FADD.FTZ R244, R211, R244 ;  /* 0x000000f4d3f47221 */ /* 0x000fc40000010000 */
[C---:B------:R-:W-:Y:S02]  /*3e10*/  FMUL.FTZ R208, R204.reuse, -R227 ;  /* 0x800000e3ccd07220 */ /* 0x040fe40000410000 */
[C---:B------:R-:W-:Y:S02]  /*3e20*/  FMUL.FTZ R245, R204.reuse, -R107 ;  /* 0x8000006bccf57220 */ /* 0x040fe40000410000 */
[CC--:B------:R-:W-:Y:S02]  /*3e30*/  FFMA.FTZ R247, R205.reuse, R244.reuse, -R208 ;  /* 0x000000f4cdf77223 */ /* 0x0c0fe400000108d0 */
[C---:B------:R-:W-:Y:S02]  /*3e40*/  FMUL.FTZ R246, R204.reuse, -R244 ;  /* 0x800000f4ccf67220 */ /* 0x040fe40000410000 */
[-C--:B------:R-:W-:Y:S02]  /*3e50*/  FMUL.FTZ R208, R204, -R210.reuse ;  /* 0x800000d2ccd07220 */ /* 0x080fe40000410000 */
[----:B------:R-:W-:-:S02]  /*3e60*/  FFMA.FTZ R245, R205, R210, R245 ;  /* 0x000000d2cdf57223 */ /* 0x000fc400000100f5 */
[C---:B------:R-:W-:Y:S02]  /*3e70*/  FFMA.FTZ R227, R205.reuse, R227, R246 ;  /* 0x000000e3cde37223 */ /* 0x040fe400000100f6 */
[----:B------:R-:W-:Y:S02]  /*3e80*/  FFMA.FTZ R107, R205, R107, -R208 ;  /* 0x0000006bcd6b7223 */ /* 0x000fe400000108d0 */
[C---:B------:R-:W-:Y:S02]  /*3e90*/  FMUL.FTZ R210, R139.reuse, R101 ;  /* 0x000000658bd27220 */ /* 0x040fe40000410000 */
[----:B------:R-:W-:Y:S02]  /*3ea0*/  FMUL.FTZ R208, R139, R100 ;  /* 0x000000648bd07220 */ /* 0x000fe40000410000 */
[----:B------:R-:W-:Y:S02]  /*3eb0*/  FADD.FTZ R227, -R210, R227 ;  /* 0x000000e3d2e37221 */ /* 0x000fe40000010100 */
[----:B------:R-:W-:-:S02]  /*3ec0*/  FADD.FTZ R247, R208, R247 ;  /* 0x000000f7d0f77221 */ /* 0x000fc40000010000 */
[C---:B------:R-:W-:Y:S02]  /*3ed0*/  FMUL.FTZ R246, R206.reuse, -R227 ;  /* 0x800000e3cef67220 */ /* 0x040fe40000410000 */
[----:B------:R-:W-:Y:S02]  /*3ee0*/  FMUL.FTZ R244, R206, -R247 ;  /* 0x800000f7cef47220 */ /* 0x000fe40000410000 */
[----:B------:R-:W-:Y:S01]  /*3ef0*/  @P3 FADD.FTZ R105, R105, R228 ;  /* 0x000000e469693221 */ /* 0x000fe20000010000 */
[----:B------:R-:W-:Y:S01]  /*3f00*/  ISETP.NE.AND P3, PT, R104, 0x1f, PT ;  /* 0x0000001f6800780c */ /* 0x000fe20003f65270 */
[C---:B------:R-:W-:Y:S02]  /*3f10*/  FMUL.FTZ R228, R206.reuse, -R107 ;  /* 0x8000006bcee47220 */ /* 0x040fe40000410000 */
[C---:B------:R-:W-:Y:S02]  /*3f20*/  FFMA.FTZ R246, R207.reuse, R247, -R246 ;  /* 0x000000f7cff67223 */ /* 0x040fe400000108f6 */
[----:B------:R-:W-:Y:S01]  /*3f30*/  FFMA.FTZ R247, R207, R227, R244 ;  /* 0x000000e3cff77223 */ /* 0x000fe200000100f4 */
[----:B------:R-:W0:Y:S01]  /*3f40*/  SHFL.UP PT, R105, R105, 0x1, RZ ;  /* 0x0420000069697989 */ /* 0x000e2200000e00ff */
[----:B------:R-:W-:-:S02]  /*3f50*/  FMUL.FTZ R244, R206, -R245 ;  /* 0x800000f5cef47220 */ /* 0x000fc40000410000 */
[C---:B------:R-:W-:Y:S02]  /*3f60*/  FFMA.FTZ R245, R207.reuse, R245, R228 ;  /* 0x000000f5cff57223 */ /* 0x040fe400000100e4 */
[C---:B------:R-:W-:Y:S02]  /*3f70*/  FMUL.FTZ R227, R140.reuse, R100 ;  /* 0x000000648ce37220 */ /* 0x040fe40000410000 */
[----:B------:R-:W-:Y:S01]  /*3f80*/  FMUL.FTZ R228, R140, R101 ;  /* 0x000000658ce47220 */ /* 0x000fe20000410000 */
[----:B------:R1:W2:Y:S01]  /*3f90*/  SHFL.DOWN PT, R100, R245, 0x1, 0x1f ;  /* 0x08201f00f5647f89 */ /* 0x0002a200000e0000 */
[----:B------:R-:W-:Y:S02]  /*3fa0*/  FFMA.FTZ R244, R207, R107, -R244 ;  /* 0x0000006bcff47223 */ /* 0x000fe400000108f4 */
[----:B------:R-:W-:Y:S02]  /*3fb0*/  FADD.FTZ R246, R227, R246 ;  /* 0x000000f6e3f67221 */ /* 0x000fe40000010000 */
[----:B------:R-:W-:Y:S01]  /*3fc0*/  FADD.FTZ R247, -R228, R247 ;  /* 0x000000f7e4f77221 */ /* 0x000fe20000010100 */
[----:B------:R1:W3:Y:S04]  /*3fd0*/  SHFL.DOWN PT, R101, R244, 0x1, 0x1f ;  /* 0x08201f00f4657f89 */ /* 0x0002e800000e0000 */
[----:B------:R1:W4:Y:S04]  /*3fe0*/  SHFL.DOWN PT, R248, R246, 0x1, 0x1f ;  /* 0x08201f00f6f87f89 */ /* 0x00032800000e0000 */
[----:B------:R1:W0:Y:S01]  /*3ff0*/  SHFL.DOWN PT, R250, R247, 0x1, 0x1f ;  /* 0x08201f00f7fa7f89 */ /* 0x00022200000e0000 */
[----:B------:R-:W-:Y:S05]  /*4000*/  @!P3 BRA `(.L_x_10232) ;  /* 0x000000b00000b947 */ /* 0x000fea0003800000 */
        /* <DEDUP_REMOVED lines=11> */
.L_x_10232:
[----:B------:R-:W-:Y:S05]  /*40c0*/  BSYNC B0 ;  /* 0x0000000000007941 */ /* 0x000fea0003800000 */
.L_x_10231:
[----:B------:R-:W-:Y:S01]  /*40d0*/  FFMA.FTZ R106, R106, R243, R103 ;  /* 0x000000f36a6a7223 */ /* 0x000fe20000010067 */
[----:B--2---:R-:W-:Y:S01]  /*40e0*/  MOV R100, UR19 ;  /* 0x0000001300647c02 */ /* 0x004fe20008000f00 */
[----:B---3--:R-:W-:Y:S01]  /*40f0*/  HFMA2.MMA R101, -RZ, RZ, 0, 0 ;  /* 0x00000000ff657435 */ /* 0x008fe200000001ff */
[----:B------:R-:W-:Y:S01]  /*4100*/  USHF.L.U32 UR28, UR7, 0x4, URZ ;  /* 0x00000004071c7899 */ /* 0x000fe2000800063f */
[----:B0-----:R-:W-:Y:S01]  /*4110*/  @P2 FADD.FTZ R243, R105, R106 ;  /* 0x0000006a69f32221 */ /* 0x001fe20000010000 */
[----:B------:R-:W-:Y:S01]  /*4120*/  ISETP.GE.OR P0, PT, R100, c[0x0][0x174], P0 ;  /* 0x00005d0064007a0c */ /* 0x000fe20000706670 */
[----:B------:R0:W2:Y:S01]  /*4130*/  SHFL.DOWN PT, R105, R244, 0x2, 0x1f ;  /* 0x08401f00f4697f89 */ /* 0x0000a200000e0000 */
[----:B------:R-:W-:Y:S01]  /*4140*/  MOV R100, 0x3f800000 ;  /* 0x3f80000000647802 */ /* 0x000fe20000000f00 */
[C---:B------:R-:W-:Y:S01]  /*4150*/  FMUL.FTZ R249, R3.reuse, R243 ;  /* 0x000000f303f97220 */ /* 0x040fe20000410000 */
[----:B------:R-:W-:Y:S01]  /*4160*/  ISETP.GT.U32.AND P2, PT, R104, 0x1d, PT ;  /* 0x0000001d6800780c */ /* 0x000fe20003f44070 */
[-C--:B------:R-:W-:Y:S01]  /*4170*/  FMUL.FTZ R3, R3, R102.reuse ;  /* 0x0000006603037220 */ /* 0x080fe20000410000 */
[----:B------:R0:W3:Y:S01]  /*4180*/  SHFL.DOWN PT, R106, R245, 0x2, 0x1f ;  /* 0x08401f00f56a7f89 */ /* 0x0000e200000e0000 */
[----:B------:R-:W-:Y:S01]  /*4190*/  FFMA.FTZ R249, R2, R102, -R249 ;  /* 0x0000006602f97223 */ /* 0x000fe200000108f9 */
[----:B------:R-:W-:Y:S01]  /*41a0*/  BSSY B0, `(.L_x_10233) ;  /* 0x0000011000007945 */ /* 0x000fe20003800000 */
[----:B------:R-:W-:Y:S01]  /*41b0*/  CS2R R102, SRZ ;  /* 0x0000000000667805 */ /* 0x000fe2000001ff00 */
[----:B----4-:R0:W4:Y:S04]  /*41c0*/  SHFL.DOWN PT, R248, R246, 0x2, 0x1f ;  /* 0x08401f00f6f87f89 */ /* 0x01012800000e0000 */
[----:B------:R0:W1:Y:S04]  /*41d0*/  SHFL.DOWN PT, R250, R247, 0x2, 0x1f ;  /* 0x08401f00f7fa7f89 */ /* 0x00006800000e0000 */
[----:B------:R-:W0:Y:S01]  /*41e0*/  @!P0 LDS.128 R100, [UR28+0x3650] ;  /* 0x0036501cff648984 */ /* 0x000e220008000c00 */
[----:B------:R-:W-:Y:S05]  /*41f0*/  @P2 BRA `(.L_x_10234) ;  /* 0x000000b000002947 */ /* 0x000fea0003800000 */
[C---:B-1----:R-:W-:Y:S02]  /*4200*/  FMUL.FTZ R107, R245.reuse, R250 ;  /* 0x000000faf56b7220 */ /* 0x042fe40000410000 */
[----:B----4-:R-:W-:-:S02]  /*4210*/  FMUL.FTZ R251, R245, R248 ;  /* 0x000000f8f5fb7220 */ /* 0x010fc40000410000 */
[C---:B------:R-:W-:Y:S02]  /*4220*/  FFMA.FTZ R107, R244.reuse, R248, -R107 ;  /* 0x000000f8f46b7223 */ /* 0x040fe4000001086b */
[----:B------:R-:W-:Y:S02]  /*4230*/  FFMA.FTZ R248, R244, R250, R251 ;  /* 0x000000faf4f87223 */ /* 0x000fe400000100fb */
[----:B0-----:R-:W-:Y:S02]  /*4240*/  FADD.FTZ R246, R246, R107 ;  /* 0x0000006bf6f67221 */ /* 0x001fe40000010000 */
[C---:B---3--:R-:W-:Y:S02]  /*4250*/  FMUL.FTZ R107, R245.reuse, R106 ;  /* 0x0000006af56b7220 */ /* 0x048fe40000410000 */
[-C--:B--2---:R-:W-:Y:S02]  /*4260*/  FMUL.FTZ R245, R245, R105.reuse ;  /* 0x00000069f5f57220 */ /* 0x084fe40000410000 */
[----:B------:R-:W-:-:S02]  /*4270*/  FFMA.FTZ R107, R244, R105, -R107 ;  /* 0x00000069f46b7223 */ /* 0x000fc4000001086b */
[----:B------:R-:W-:Y:S02]  /*4280*/  FFMA.FTZ R245, R244, R106, R245 ;  /* 0x0000006af4f57223 */ /* 0x000fe400000100f5 */
[----:B------:R-:W-:Y:S01]  /*4290*/  FADD.FTZ R247, R247, R248 ;  /* 0x000000f8f7f77221 */ /* 0x000fe20000010000 */
[----:B------:R-:W-:Y:S02]  /*42a0*/  MOV R244, R107 ;  /* 0x0000006b00f47202 */ /* 0x000fe40000000f00 */
.L_x_10234:
[----:B------:R-:W-:Y:S05]  /*42b0*/  BSYNC B0 ;  /* 0x0000000000007941 */ /* 0x000fea0003800000 */
.L_x_10233:
[----:B------:R-:W-:Y:S01]  /*42c0*/  ISETP.GT.U32.AND P0, PT, R104, 0x1b, PT ;  /* 0x0000001b6800780c */ /* 0x000fe20003f04070 */
[----:B--2---:R2:W4:Y:S01]  /*42d0*/  SHFL.DOWN PT, R105, R244, 0x4, 0x1f ;  /* 0x08801f00f4697f89 */ /* 0x00452200000e0000 */
[----:B------:R-:W-:Y:S03]  /*42e0*/  BSSY B0, `(.L_x_10235) ;  /* 0x0000010000007945 */ /* 0x000fe60003800000 */
[----:B---3--:R2:W3:Y:S04]  /*42f0*/  SHFL.DOWN PT, R106, R245, 0x4, 0x1f ;  /* 0x08801f00f56a7f89 */ /* 0x0084e800000e0000 */
[----:B----4-:R2:W4:Y:S04]  /*4300*/  SHFL.DOWN PT, R248, R246, 0x4, 0x1f ;  /* 0x08801f00f6f87f89 */ /* 0x01052800000e0000 */
[----:B-1----:R2:W1:Y:S01]  /*4310*/  SHFL.DOWN PT, R250, R247, 0x4, 0x1f ;  /* 0x08801f00f7fa7f89 */ /* 0x00246200000e0000 */
[----:B------:R-:W-:Y:S05]  /*4320*/  @P0 BRA `(.L_x_10236) ;  /* 0x000000b000000947 */ /* 0x000fea0003800000 */
[C---:B-1----:R-:W-:Y:S02]  /*4330*/  FMUL.FTZ R107, R245.reuse, R250 ;  /* 0x000000faf56b7220 */ /* 0x042fe40000410000 */
[----:B----4-:R-:W-:-:S02]  /*4340*/  FMUL.FTZ R251, R245, R248 ;  /* 0x000000f8f5fb7220 */ /* 0x010fc40000410000 */
[C---:B------:R-:W-:Y:S02]  /*4350*/  FFMA.FTZ R107, R244.reuse, R248, -R107 ;  /* 0x000000f8f46b7223 */ /* 0x040fe4000001086b */
[----:B------:R-:W-:Y:S02]  /*4360*/  FFMA.FTZ R248, R244, R250, R251 ;  /* 0x000000faf4f87223 */ /* 0x000fe400000100fb */
[----:B0-2---:R-:W-:Y:S02]  /*4370*/  FADD.FTZ R246, R246, R107 ;  /* 0x0000006bf6f67221 */ /* 0x005fe40000010000 */
[C---:B---3--:R-:W-:Y:S02]  /*4380*/  FMUL.FTZ R107, R245.reuse, R106 ;  /* 0x0000006af56b7220 */ /* 0x048fe40000410000 */
[-C--:B------:R-:W-:Y:S02]  /*4390*/  FMUL.FTZ R245, R245, R105.reuse ;  /* 0x00000069f5f57220 */ /* 0x080fe40000410000 */
[----:B------:R-:W-:-:S02]  /*43a0*/  FFMA.FTZ R107, R244, R105, -R107 ;  /* 0x00000069f46b7223 */ /* 0x000fc4000001086b */
[----:B------:R-:W-:Y:S02]  /*43b0*/  FFMA.FTZ R245, R244, R106, R245 ;  /* 0x0000006af4f57223 */ /* 0x000fe400000100f5 */
[----:B------:R-:W-:Y:S01]  /*43c0*/  FADD.FTZ R247, R247, R248 ;  /* 0x000000f8f7f77221 */ /* 0x000fe20000010000 */
[----:B------:R-:W-:Y:S02]  /*43d0*/  MOV R244, R107 ;  /* 0x0000006b00f47202 */ /* 0x000fe40000000f00 */
.L_x_10236:
[----:B------:R-:W-:Y:S05]  /*43e0*/  BSYNC B0 ;  /* 0x0000000000007941 */ /* 0x000fea0003800000 */
.L_x_10235:
[----:B------:R-:W-:Y:S01]  /*43f0*/  ISETP.GT.U32.AND P0, PT, R104, 0x17, PT ;  /* 0x000000176800780c */ /* 0x000fe20003f04070 */
[----:B------:R2:W4:Y:S01]  /*4400*/  SHFL.DOWN PT, R105, R244, 0x8, 0x1f ;  /* 0x09001f00f4697f89 */ /* 0x00052200000e0000 */
        /* <DEDUP_REMOVED lines=16> */
.L_x_10238:
[----:B------:R-:W-:Y:S05]  /*4510*/  BSYNC B0 ;  /* 0x0000000000007941 */ /* 0x000fea0003800000 */
.L_x_10237:
[----:B------:R-:W-:Y:S01]  /*4520*/  ISETP.GT.U32.AND P0, PT, R104, 0xf, PT ;  /* 0x0000000f6800780c */ /* 0x000fe20003f04070 */
[----:B------:R2:W4:Y:S01]  /*4530*/  SHFL.DOWN PT, R105, R244, 0x10, 0x1f ;  /* 0x0a001f00f4697f89 */ /* 0x00052200000e0000 */
[----:B------:R-:W-:Y:S03]  /*4540*/  BSSY B0, `(.L_x_10239) ;  /* 0x0000010000007945 */ /* 0x000fe60003800000 */
[----:B------:R2:W3:Y:S04]  /*4550*/  SHFL.DOWN PT, R104, R245, 0x10, 0x1f ;  /* 0x0a001f00f5687f89 */ /* 0x0004e800000e0000 */
[----:B---3--:R2:W3:Y:S04]  /*4560*/  SHFL.DOWN PT, R106, R246, 0x10, 0x1f ;  /* 0x0a001f00f66a7f89 */ /* 0x0084e800000e0000 */
[----:B----4-:R2:W4:Y:S01]  /*4570*/  SHFL.DOWN PT, R248, R247, 0x10, 0x1f ;  /* 0x0a001f00f7f87f89 */ /* 0x01052200000e0000 */
[----:B------:R-:W-:Y:S05]  /*4580*/  @P0 BRA `(.L_x_10240) ;  /* 0x000000b000000947 */ /* 0x000fea0003800000 */
[C---:B----4-:R-:W-:Y:S02]  /*4590*/  FMUL.FTZ R107, R245.reuse, R248 ;  /* 0x000000f8f56b7220 */ /* 0x050fe40000410000 */
[----:B---3--:R-:W-:-:S02]  /*45a0*/  FMUL.FTZ R251, R245, R106 ;  /* 0x0000006af5fb7220 */ /* 0x008fc40000410000 */
[C---:B------:R-:W-:Y:S02]  /*45b0*/  FFMA.FTZ R107, R244.reuse, R106, -R107 ;  /* 0x0000006af46b7223 */ /* 0x040fe4000001086b */
        /* <DEDUP_REMOVED lines=8> */
.L_x_10240:
[----:B------:R-:W-:Y:S05]  /*4640*/  BSYNC B0 ;  /* 0x0000000000007941 */ /* 0x000fea0003800000 */
.L_x_10239:
[----:B---3--:R-:W3:Y:S01]  /*4650*/  SHFL.IDX PT, R106, R245, RZ, 0x1f ;  /* 0x00001ffff56a7589 */ /* 0x008ee200000e0000 */
[----:B------:R-:W-:Y:S01]  /*4660*/  ISETP.NE.AND P0, PT, R146, RZ, PT ;  /* 0x000000ff9200720c */ /* 0x000fe20003f05270 */
[----:B------:R-:W-:Y:S01]  /*4670*/  FFMA.FTZ R2, R2, R243, R3 ;  /* 0x000000f302027223 */ /* 0x000fe20000010003 */
[----:B------:R-:W-:Y:S01]  /*4680*/  ULDC UR29, c[0x0][0x168] ;  /* 0x00005a00001d7ab9 */ /* 0x000fe20000000800 */
[----:B------:R-:W5:Y:S01]  /*4690*/  SHFL.IDX PT, R107, R244, RZ, 0x1f ;  /* 0x00001ffff46b7589 */ /* 0x000f6200000e0000 */
[----:B------:R-:W-:Y:S01]  /*46a0*/  FADD.FTZ R249, R242, R249 ;  /* 0x000000f9f2f97221 */ /* 0x000fe20000010000 */
[----:B------:R-:W-:Y:S01]  /*46b0*/  BSSY B0, `(.L_x_10241) ;  /* 0x0000253000007945 */ /* 0x000fe20003800000 */
[----:B------:R-:W-:Y:S01]  /*46c0*/  FADD.FTZ R241, R241, R2 ;  /* 0x00000002f1f17221 */ /* 0x000fe20000010000 */
[----:B0-2---:R-:W-:Y:S01]  /*46d0*/  SHFL.DOWN PT, R245, R245, 0x1, 0x1f ;  /* 0x08201f00f5f57f89 */ /* 0x005fe200000e0000 */
[----:B------:R-:W-:-:S03]  /*46e0*/  FMUL.FTZ R2, R206, R249 ;  /* 0x000000f9ce027220 */ /* 0x000fc60000410000 */
[----:B------:R-:W-:Y:S04]  /*46f0*/  SHFL.DOWN PT, R244, R244, 0x1, 0x1f ;  /* 0x08201f00f4f47f89 */ /* 0x000fe800000e0000 */
[----:B-1----:R-:W-:Y:S01]  /*4700*/  SHFL.DOWN PT, R250, R246, 0x1, 0x1f ;  /* 0x08201f00f6fa7f89 */ /* 0x002fe200000e0000 */
[C---:B---3--:R-:W-:Y:S02]  /*4710*/  FMUL.FTZ R104, R106.reuse, R101 ;  /* 0x000000656a687220 */ /* 0x048fe40000410000 */
[CC--:B----4-:R-:W-:Y:S02]  /*4720*/  FMUL.FTZ R248, R106.reuse, R100.reuse ;  /* 0x000000646af87220 */ /* 0x0d0fe40000410000 */
[----:B-----5:R-:W-:Y:S02]  /*4730*/  FFMA.FTZ R104, R107, R100, -R104 ;  /* 0x000000646b687223 */ /* 0x020fe40000010868 */
[----:B------:R-:W-:-:S02]  /*4740*/  FMUL.FTZ R100, R106, R103 ;  /* 0x000000676a647220 */ /* 0x000fc40000410000 */
[C---:B------:R-:W-:Y:S02]  /*4750*/  FFMA.FTZ R105, R107.reuse, R101, R248 ;  /* 0x000000656b697223 */ /* 0x040fe400000100f8 */
[-C--:B------:R-:W-:Y:S01]  /*4760*/  FMUL.FTZ R248, R106, R102.reuse ;  /* 0x000000666af87220 */ /* 0x080fe20000410000 */
[----:B------:R-:W0:Y:S01]  /*4770*/  SHFL.IDX PT, R101, R246, RZ, 0x1f ;  /* 0x00001ffff6657589 */ /* 0x000e2200000e0000 */
[C---:B------:R-:W-:Y:S02]  /*4780*/  FFMA.FTZ R106, R107.reuse, R102, -R100 ;  /* 0x000000666b6a7223 */ /* 0x040fe40000010864 */
[----:B------:R-:W-:Y:S01]  /*4790*/  FFMA.FTZ R107, R107, R103, R248 ;  /* 0x000000676b6b7223 */ /* 0x000fe200000100f8 */
[----:B------:R-:W1:Y:S04]  /*47a0*/  SHFL.IDX PT, R100, R247, RZ, 0x1f ;  /* 0x00001ffff7647589 */ /* 0x000e6800000e0000 */
[----:B------:R-:W2:Y:S04]  /*47b0*/  SHFL.IDX PT, R102, R102, RZ, 0x1f ;  /* 0x00001fff66667589 */ /* 0x000ea800000e0000 */
[----:B------:R-:W3:Y:S04]  /*47c0*/  SHFL.IDX PT, R103, R103, RZ, 0x1f ;  /* 0x00001fff67677589 */ /* 0x000ee800000e0000 */
[----:B------:R-:W4:Y:S01]  /*47d0*/  SHFL.DOWN PT, R248, R247, 0x1, 0x1f ;  /* 0x08201f00f7f87f89 */ /* 0x000f2200000e0000 */
[----:B0-----:R-:W-:-:S02]  /*47e0*/  FADD.FTZ R106, R101, R106 ;  /* 0x0000006a656a7221 */ /* 0x001fc40000010000 */
[----:B-1----:R-:W-:Y:S01]  /*47f0*/  FADD.FTZ R107, R100, R107 ;  /* 0x0000006b646b7221 */ /* 0x002fe20000010000 */
[----:B------:R-:W-:Y:S01]  /*4800*/  P2R R100, PR, RZ, 0x1 ;  /* 0x00000001ff647803 */ /* 0x000fe20000000000 */
[----:B--2---:R-:W-:-:S03]  /*4810*/  @P1 FMUL.FTZ R100, R245, R102 ;  /* 0x00000066f5641220 */ /* 0x004fc60000410000 */
[----:B------:R0:W-:Y:S01]  /*4820*/  @!P0 STS.128 [UR28+0x3650], R104 ;  /* 0x00365068ff008988 */ /* 0x0001e20008000c1c */
[----:B------:R-:W-:Y:S01]  /*4830*/  ULEA UR28, UR19, 0xfffffe00, 0x9 ;  /* 0xfffffe00131c7891 */ /* 0x000fe2000f8e483f */
[-C--:B---3--:R-:W-:Y:S02]  /*4840*/  @P1 FMUL.FTZ R101, R245, R103.reuse ;  /* 0x00000067f5651220 */ /* 0x088fe40000410000 */
[C---:B------:R-:W-:Y:S01]  /*4850*/  @P1 FFMA.FTZ R245, R244.reuse, R103, R100 ;  /* 0x00000067f4f51223 */ /* 0x040fe20000010064 */
[----:B------:R-:W-:Y:S01]  /*4860*/  UIADD3 UR28, -UR28, UR29, URZ ;  /* 0x0000001d1c1c7290 */ /* 0x000fe2000fffe13f */
[----:B------:R-:W-:Y:S02]  /*4870*/  @P1 FFMA.FTZ R101, R244, R102, -R101 ;  /* 0x00000066f4651223 */ /* 0x000fe40000010865 */
[----:B----4-:R-:W-:Y:S02]  /*4880*/  @P1 FADD.FTZ R103, R248, R245 ;  /* 0x000000f5f8671221 */ /* 0x010fe40000010000 */
[----:B------:R-:W-:-:S02]  /*4890*/  @P1 FADD.FTZ R102, R250, R101 ;  /* 0x00000065fa661221 */ /* 0x000fc40000010000 */
[-C--:B------:R-:W-:Y:S02]  /*48a0*/  FMUL.FTZ R3, R103, -R109.reuse ;  /* 0x8000006d67037220 */ /* 0x080fe40000410000 */
[C---:B------:R-:W-:Y:S02]  /*48b0*/  FMUL.FTZ R109, R102.reuse, -R109 ;  /* 0x8000006d666d7220 */ /* 0x040fe40000410000 */
[-C--:B0-----:R-:W-:Y:S02]  /*48c0*/  FFMA.FTZ R105, R102, R108.reuse, -R3 ;  /* 0x0000006c66697223 */ /* 0x081fe40000010803 */
[-C--:B------:R-:W-:Y:S02]  /*48d0*/  FFMA.FTZ R3, R207, R241.reuse, R2 ;  /* 0x000000f1cf037223 */ /* 0x080fe40000010002 */
[----:B------:R-:W-:Y:S02]  /*48e0*/  FMUL.FTZ R2, R206, R241 ;  /* 0x000000f1ce027220 */ /* 0x000fe40000410000 */
[----:B------:R-:W-:-:S02]  /*48f0*/  FFMA.FTZ R108, R103, R108, R109 ;  /* 0x0000006c676c7223 */ /* 0x000fc4000001006d */
[----:B------:R-:W-:Y:S02]  /*4900*/  FFMA.FTZ R2, R207, R249, -R2 ;  /* 0x000000f9cf027223 */ /* 0x000fe40000010802 */
[C---:B------:R-:W-:Y:S02]  /*4910*/  FFMA.FTZ R109, R65.reuse, R238, R3 ;  /* 0x000000ee416d7223 */ /* 0x040fe40000010003 */
[----:B------:R-:W-:Y:S02]  /*4920*/  FFMA.FTZ R3, R65, R240, R2 ;  /* 0x000000f041037223 */ /* 0x000fe40000010002 */
[C---:B------:R-:W-:Y:S02]  /*4930*/  FMUL.FTZ R2, R204.reuse, R109 ;  /* 0x0000006dcc027220 */ /* 0x040fe40000410000 */
[-C--:B------:R-:W-:Y:S02]  /*4940*/  FMUL.FTZ R100, R204, R3.reuse ;  /* 0x00000003cc647220 */ /* 0x080fe40000410000 */
[----:B------:R-:W-:-:S02]  /*4950*/  FFMA.FTZ R2, R205, R3, -R2 ;  /* 0x00000003cd027223 */ /* 0x000fc40000010802 */
[----:B------:R-:W-:Y:S02]  /*4960*/  FFMA.FTZ R100, R205, R109, R100 ;  /* 0x0000006dcd647223 */ /* 0x000fe40000010064 */
[----:B------:R-:W-:Y:S02]  /*4970*/  FFMA.FTZ R102, R140, R249, RZ ;  /* 0x000000f98c667223 */ /* 0x000fe400000100ff */
[C---:B------:R-:W-:Y:S02]  /*4980*/  FFMA.FTZ R103, R66.reuse, R237, R2 ;  /* 0x000000ed42677223 */ /* 0x040fe40000010002 */
[----:B------:R-:W-:Y:S02]  /*4990*/  FFMA.FTZ R239, R66, R239, R100 ;  /* 0x000000ef42ef7223 */ /* 0x000fe40000010064 */
[----:B------:R-:W-:Y:S02]  /*49a0*/  FMUL.FTZ R2, R64, R125 ;  /* 0x0000007d40027220 */ /* 0x000fe40000410000 */
[----:B------:R-:W-:-:S02]  /*49b0*/  FFMA.FTZ R104, R140, -R241, RZ ;  /* 0x800000f18c687223 */ /* 0x000fc400000100ff */
[----:B------:R-:W-:Y:S02]  /*49c0*/  FFMA.FTZ R106, R139, R3, R102 ;  /* 0x000000038b6a7223 */ /* 0x000fe40000010066 */
[----:B------:R-:W-:Y:S02]  /*49d0*/  FMUL.FTZ R102, R202, R239 ;  /* 0x000000efca667220 */ /* 0x000fe40000410000 */
[-C--:B------:R-:W-:Y:S02]  /*49e0*/  FFMA.FTZ R101, R68, -R2.reuse, R249 ;  /* 0x8000000244657223 */ /* 0x080fe400000100f9 */
[----:B------:R-:W-:Y:S02]  /*49f0*/  FFMA.FTZ R100, R69, -R2, R241 ;  /* 0x8000000245647223 */ /* 0x000fe400000100f1 */
[----:B------:R-:W-:Y:S02]  /*4a00*/  FFMA.FTZ R107, R139, -R109, R104 ;  /* 0x8000006d8b6b7223 */ /* 0x000fe40000010068 */
[----:B------:R-:W-:-:S02]  /*4a10*/  FMUL.FTZ R2, R65, R122 ;  /* 0x0000007a41027220 */ /* 0x000fc40000410000 */
[-C--:B------:R-:W-:Y:S02]  /*4a20*/  FMUL.FTZ R104, R202, R103.reuse ;  /* 0x00000067ca687220 */ /* 0x080fe40000410000 */
[C---:B------:R-:W-:Y:S02]  /*4a30*/  FFMA.FTZ R102, R203.reuse, R103, -R102 ;  /* 0x00000067cb667223 */ /* 0x040fe40000010866 */
[-C--:B------:R-:W-:Y:S02]  /*4a40*/  FFMA.FTZ R3, R70, -R2.reuse, R3 ;  /* 0x8000000246037223 */ /* 0x080fe40000010003 */
[----:B------:R-:W-:Y:S02]  /*4a50*/  FFMA.FTZ R104, R203, R239, R104 ;  /* 0x000000efcb687223 */ /* 0x000fe40000010068 */
[----:B------:R-:W-:Y:S02]  /*4a60*/  FFMA.FTZ R2, R71, -R2, R109 ;  /* 0x8000000247027223 */ /* 0x000fe4000001006d */
[----:B------:R-:W-:-:S02]  /*4a70*/  FFMA.FTZ R109, R67, R234, R102 ;  /* 0x000000ea436d7223 */ /* 0x000fc40000010066 */
[----:B------:R-:W-:Y:S02]  /*4a80*/  FFMA.FTZ R237, R67, R236, R104 ;  /* 0x000000ec43ed7223 */ /* 0x000fe40000010068 */
[----:B------:R-:W-:Y:S02]  /*4a90*/  FFMA.FTZ R234, R138, R103, R106 ;  /* 0x000000678aea7223 */ /* 0x000fe4000001006a */
[C---:B------:R-:W-:Y:S02]  /*4aa0*/  FMUL.FTZ R106, R200.reuse, R109 ;  /* 0x0000006dc86a7220 */ /* 0x040fe40000410000 */
[-C--:B------:R-:W-:Y:S02]  /*4ab0*/  FMUL.FTZ R104, R200, R237.reuse ;  /* 0x000000edc8687220 */ /* 0x080fe40000410000 */
[C---:B------:R-:W-:Y:S02]  /*4ac0*/  FFMA.FTZ R106, R201.reuse, R237, R106 ;  /* 0x000000edc96a7223 */ /* 0x040fe4000001006a */
[----:B------:R-:W-:-:S02]  /*4ad0*/  FFMA.FTZ R104, R201, R109, -R104 ;  /* 0x0000006dc9687223 */ /* 0x000fc40000010868 */
[----:B------:R-:W-:Y:S02]  /*4ae0*/  FFMA.FTZ R238, R60, R233, R106 ;  /* 0x000000e93cee7223 */ /* 0x000fe4000001006a */
[----:B------:R-:W-:Y:S02]  /*4af0*/  FFMA.FTZ R236, R138, -R239, R107 ;  /* 0x800000ef8aec7223 */ /* 0x000fe4000001006b */
[----:B------:R-:W-:Y:S02]  /*4b00*/  FFMA.FTZ R235, R60, R235, R104 ;  /* 0x000000eb3ceb7223 */ /* 0x000fe40000010068 */
[C---:B------:R-:W-:Y:S02]  /*4b10*/  FFMA.FTZ R107, R137.reuse, R109, R234 ;  /* 0x0000006d896b7223 */ /* 0x040fe400000100ea */
[----:B------:R-:W-:Y:S02]  /*4b20*/  FMUL.FTZ R234, R198, R238 ;  /* 0x000000eec6ea7220 */ /* 0x000fe40000410000 */
[----:B------:R-:W-:-:S02]  /*4b30*/  FFMA.FTZ R233, R137, -R237, R236 ;  /* 0x800000ed89e97223 */ /* 0x000fc400000100ec */
[----:B------:R-:W-:Y:S02]  /*4b40*/  FMUL.FTZ R104, R67, R120 ;  /* 0x0000007843687220 */ /* 0x000fe40000410000 */
[----:B------:R-:W-:Y:S02]  /*4b50*/  FMUL.FTZ R236, R198, R235 ;  /* 0x000000ebc6ec7220 */ /* 0x000fe40000410000 */
[----:B------:R-:W-:Y:S02]  /*4b60*/  FMUL.FTZ R102, R66, R123 ;  /* 0x0000007b42667220 */ /* 0x000fe40000410000 */
[C---:B------:R-:W-:Y:S02]  /*4b70*/  FFMA.FTZ R234, R199.reuse, R235, -R234 ;  /* 0x000000ebc7ea7223 */ /* 0x040fe400000108ea */
[----:B------:R-:W-:Y:S02]  /*4b80*/  FFMA.FTZ R106, R74, -R104, R109 ;  /* 0x800000684a6a7223 */ /* 0x000fe4000001006d */
[----:B------:R-:W-:-:S02]  /*4b90*/  FFMA.FTZ R236, R199, R238, R236 ;  /* 0x000000eec7ec7223 */ /* 0x000fc400000100ec */
[----:B------:R-:W-:Y:S02]  /*4ba0*/  FFMA.FTZ R104, R75, -R104, R237 ;  /* 0x800000684b687223 */ /* 0x000fe400000100ed */
[----:B------:R-:W-:Y:S02]  /*4bb0*/  FFMA.FTZ R103, R72, -R102, R103 ;  /* 0x8000006648677223 */ /* 0x000fe40000010067 */
[----:B------:R-:W-:Y:S02]  /*4bc0*/  FFMA.FTZ R237, R61, R232, R234 ;  /* 0x000000e83ded7223 */ /* 0x000fe400000100ea */
[----:B------:R-:W-:Y:S02]  /*4bd0*/  FFMA.FTZ R102, R73, -R102, R239 ;  /* 0x8000006649667223 */ /* 0x000fe400000100ef */
[----:B------:R-:W-:Y:S02]  /*4be0*/  FFMA.FTZ R239, R61, R230, R236 ;  /* 0x000000e63def7223 */ /* 0x000fe400000100ec */
[----:B------:R-:W-:-:S02]  /*4bf0*/  FMUL.FTZ R232, R196, R237 ;  /* 0x000000edc4e87220 */ /* 0x000fc40000410000 */
[-C--:B------:R-:W-:Y:S02]  /*4c00*/  FMUL.FTZ R230, R196, R239.reuse ;  /* 0x000000efc4e67220 */ /* 0x080fe40000410000 */
[C---:B------:R-:W-:Y:S02]  /*4c10*/  FFMA.FTZ R232, R197.reuse, R239, R232 ;  /* 0x000000efc5e87223 */ /* 0x040fe400000100e8 */
[----:B------:R-:W-:Y:S02]  /*4c20*/  FMUL.FTZ R109, R60, R121 ;  /* 0x000000793c6d7220 */ /* 0x000fe40000410000 */
[----:B------:R-:W-:Y:S02]  /*4c30*/  FFMA.FTZ R230, R197, R237, -R230 ;  /* 0x000000edc5e67223 */ /* 0x000fe400000108e6 */
[----:B------:R-:W-:Y:S02]  /*4c40*/  FFMA.FTZ R234, R136, R235, R107 ;  /* 0x000000eb88ea7223 */ /* 0x000fe4000001006b */
[----:B------:R-:W-:-:S02]  /*4c50*/  FFMA.FTZ R241, R62, R229, R232 ;  /* 0x000000e53ef17223 */ /* 0x000fc400000100e8 */
[----:B------:R-:W-:Y:S02]  /*4c60*/  FFMA.FTZ R107, R76, -R109, R235 ;  /* 0x8000006d4c6b7223 */ /* 0x000fe400000100eb */
[----:B------:R-:W-:Y:S02]  /*4c70*/  FFMA.FTZ R235, R62, R231, R230 ;  /* 0x000000e73eeb7223 */ /* 0x000fe400000100e6 */
[C---:B------:R-:W-:Y:S02]  /*4c80*/  FMUL.FTZ R232, R194.reuse, R241 ;  /* 0x000000f1c2e87220 */ /* 0x040fe40000410000 */
[----:B------:R-:W-:Y:S02]  /*4c90*/  FFMA.FTZ R231, R135, R237, R234 ;  /* 0x000000ed87e77223 */ /* 0x000fe400000100ea */
[----:B------:R-:W-:Y:S02]  /*4ca0*/  FMUL.FTZ R234, R194, R235 ;  /* 0x000000ebc2ea7220 */ /* 0x000fe40000410000 */
[----:B------:R-:W-:-:S02]  /*4cb0*/  FMUL.FTZ R230, R61, R118 ;  /* 0x000000763de67220 */ /* 0x000fc40000410000 */
[C---:B------:R-:W-:Y:S02]  /*4cc0*/  FFMA.FTZ R232, R195.reuse, R235, -R232 ;  /* 0x000000ebc3e87223 */ /* 0x040fe400000108e8 */
[----:B------:R-:W-:Y:S02]  /*4cd0*/  FFMA.FTZ R234, R195, R241, R234 ;  /* 0x000000f1c3ea7223 */ /* 0x000fe400000100ea */
[----:B------:R-:W-:Y:S02]  /*4ce0*/  FFMA.FTZ R229, R78, -R230, R237 ;  /* 0x800000e64ee57223 */ /* 0x000fe400000100ed */
[C---:B------:R-:W-:Y:S02]  /*4cf0*/  FFMA.FTZ R237, R63.reuse, R178, R232 ;  /* 0x000000b23fed7223 */ /* 0x040fe400000100e8 */
[----:B------:R-:W-:Y:S02]  /*4d00*/  FFMA.FTZ R240, R63, R180, R234 ;  /* 0x000000b43ff07223 */ /* 0x000fe400000100ea */
[----:B------:R-:W-:-:S02]  /*4d10*/  FMUL.FTZ R234, R192, R237 ;  /* 0x000000edc0ea7220 */ /* 0x000fc40000410000 */
[----:B------:R-:W-:Y:S02]  /*4d20*/  FMUL.FTZ R232, R192, R240 ;  /* 0x000000f0c0e87220 */ /* 0x000fe40000410000 */
[----:B------:R-:W-:Y:S02]  /*4d30*/  FFMA.FTZ R236, R136, -R238, R233 ;  /* 0x800000ee88ec7223 */ /* 0x000fe400000100e9 */
[C---:B------:R-:W-:Y:S02]  /*4d40*/  FFMA.FTZ R234, R193.reuse, R240, R234 ;  /* 0x000000f0c1ea7223 */ /* 0x040fe400000100ea */
[----:B------:R-:W-:Y:S02]  /*4d50*/  FMUL.FTZ R180, R62, R119 ;  /* 0x000000773eb47220 */ /* 0x000fe40000410000 */
[----:B------:R-:W-:Y:S02]  /*4d60*/  FFMA.FTZ R232, R193, R237, -R232 ;  /* 0x000000edc1e87223 */ /* 0x000fe400000108e8 */
[----:B------:R-:W-:-:S02]  /*4d70*/  FFMA.FTZ R233, R135, -R239, R236 ;  /* 0x800000ef87e97223 */ /* 0x000fc400000100ec */
[----:B------:R-:W-:Y:S02]  /*4d80*/  FFMA.FTZ R230, R79, -R230, R239 ;  /* 0x800000e64fe67223 */ /* 0x000fe400000100ef */
[----:B------:R-:W-:Y:S02]  /*4d90*/  FFMA.FTZ R239, R56, R177, R234 ;  /* 0x000000b138ef7223 */ /* 0x000fe400000100ea */
[----:B------:R-:W-:Y:S02]  /*4da0*/  FFMA.FTZ R236, R134, R235, R231 ;  /* 0x000000eb86ec7223 */ /* 0x000fe400000100e7 */
[----:B------:R-:W-:Y:S02]  /*4db0*/  FFMA.FTZ R178, R80, -R180, R235 ;  /* 0x800000b450b27223 */ /* 0x000fe400000100eb */
[----:B------:R-:W-:Y:S02]  /*4dc0*/  FFMA.FTZ R235, R56, R175, R232 ;  /* 0x000000af38eb7223 */ /* 0x000fe400000100e8 */
[----:B------:R-:W-:-:S02]  /*4dd0*/  FMUL.FTZ R232, R190, R239 ;  /* 0x000000efbee87220 */ /* 0x000fc40000410000 */
[----:B------:R-:W-:Y:S02]  /*4de0*/  FMUL.FTZ R234, R190, R235 ;  /* 0x000000ebbeea7220 */ /* 0x000fe40000410000 */
[----:B------:R-:W-:Y:S02]  /*4df0*/  FMUL.FTZ R177, R63, R116 ;  /* 0x000000743fb17220 */ /* 0x000fe40000410000 */
[----:B------:R-:W-:Y:S02]  /*4e00*/  FFMA.FTZ R109, R77, -R109, R238 ;  /* 0x8000006d4d6d7223 */ /* 0x000fe400000100ee */
[C---:B------:R-:W-:Y:S02]  /*4e10*/  FFMA.FTZ R232, R191.reuse, R235, -R232 ;  /* 0x000000ebbfe87223 */ /* 0x040fe400000108e8 */
[----:B------:R-:W-:Y:S02]  /*4e20*/  FFMA.FTZ R238, R134, -R241, R233 ;  /* 0x800000f186ee7223 */ /* 0x000fe400000100e9 */
[----:B------:R-:W-:-:S02]  /*4e30*/  FFMA.FTZ R234, R191, R239, R234 ;  /* 0x000000efbfea7223 */ /* 0x000fc400000100ea */
[----:B------:R-:W-:Y:S02]  /*4e40*/  FFMA.FTZ R231, R133, R237, R236 ;  /* 0x000000ed85e77223 */ /* 0x000fe400000100ec */
[-C--:B------:R-:W-:Y:S02]  /*4e50*/  FFMA.FTZ R175, R82, -R177.reuse, R237 ;  /* 0x800000b152af7223 */ /* 0x080fe400000100ed */
[----:B------:R-:W-:Y:S02]  /*4e60*/  FFMA.FTZ R237, R57, R174, R232 ;  /* 0x000000ae39ed7223 */ /* 0x000fe400000100e8 */
[----:B------:R-:W-:Y:S02]  /*4e70*/  FFMA.FTZ R233, R133, -R240, R238 ;  /* 0x800000f085e97223 */ /* 0x000fe400000100ee */
[----:B------:R-:W-:Y:S02]  /*4e80*/  FFMA.FTZ R177, R83, -R177, R240 ;  /* 0x800000b153b17223 */ /* 0x000fe400000100f0 */
[----:B------:R-:W-:-:S02]  /*4e90*/  FFMA.FTZ R240, R57, R176, R234 ;  /* 0x000000b039f07223 */ /* 0x000fc400000100ea */
[----:B------:R-:W-:Y:S02]  /*4ea0*/  FMUL.FTZ R234, R188, R237 ;  /* 0x000000edbcea7220 */ /* 0x000fe40000410000 */
[----:B------:R-:W-:Y:S02]  /*4eb0*/  FMUL.FTZ R174, R56, R117 ;  /* 0x0000007538ae7220 */ /* 0x000fe40000410000 */
[-C--:B------:R-:W-:Y:S02]  /*4ec0*/  FMUL.FTZ R232, R188, R240.reuse ;  /* 0x000000f0bce87220 */ /* 0x080fe40000410000 */
[C---:B------:R-:W-:Y:S02]  /*4ed0*/  FFMA.FTZ R234, R189.reuse, R240, R234 ;  /* 0x000000f0bdea7223 */ /* 0x040fe400000100ea */
[----:B------:R-:W-:Y:S02]  /*4ee0*/  FFMA.FTZ R176, R84, -R174, R235 ;  /* 0x800000ae54b07223 */ /* 0x000fe400000100eb */
[----:B------:R-:W-:-:S02]  /*4ef0*/  FFMA.FTZ R232, R189, R237, -R232 ;  /* 0x000000edbde87223 */ /* 0x000fc400000108e8 */
[----:B------:R-:W-:Y:S02]  /*4f00*/  FFMA.FTZ R238, R132, -R239, R233 ;  /* 0x800000ef84ee7223 */ /* 0x000fe400000100e9 */
[----:B------:R-:W-:Y:S02]  /*4f10*/  FFMA.FTZ R174, R85, -R174, R239 ;  /* 0x800000ae55ae7223 */ /* 0x000fe400000100ef */
[----:B------:R-:W-:Y:S02]  /*4f20*/  FFMA.FTZ R239, R58, R171, R234 ;  /* 0x000000ab3aef7223 */ /* 0x000fe400000100ea */
[----:B------:R-:W-:Y:S02]  /*4f30*/  FFMA.FTZ R236, R132, R235, R231 ;  /* 0x000000eb84ec7223 */ /* 0x000fe400000100e7 */
[----:B------:R-:W-:Y:S02]  /*4f40*/  FFMA.FTZ R235, R58, R173, R232 ;  /* 0x000000ad3aeb7223 */ /* 0x000fe400000100e8 */
[----:B------:R-:W-:-:S02]  /*4f50*/  FMUL.FTZ R232, R186, R239 ;  /* 0x000000efbae87220 */ /* 0x000fc40000410000 */
[-C--:B------:R-:W-:Y:S02]  /*4f60*/  FMUL.FTZ R234, R186, R235.reuse ;  /* 0x000000ebbaea7220 */ /* 0x080fe40000410000 */
[----:B------:R-:W-:Y:S02]  /*4f70*/  FMUL.FTZ R173, R57, R114 ;  /* 0x0000007239ad7220 */ /* 0x000fe40000410000 */
[C---:B------:R-:W-:Y:S02]  /*4f80*/  FFMA.FTZ R232, R187.reuse, R235, -R232 ;  /* 0x000000ebbbe87223 */ /* 0x040fe400000108e8 */
[----:B------:R-:W-:Y:S02]  /*4f90*/  FFMA.FTZ R234, R187, R239, R234 ;  /* 0x000000efbbea7223 */ /* 0x000fe400000100ea */
[----:B------:R-:W-:Y:S02]  /*4fa0*/  FFMA.FTZ R231, R131, R237, R236 ;  /* 0x000000ed83e77223 */ /* 0x000fe400000100ec */
[----:B------:R-:W-:-:S02]  /*4fb0*/  FFMA.FTZ R171, R86, -R173, R237 ;  /* 0x800000ad56ab7223 */ /* 0x000fc400000100ed */
[----:B------:R-:W-:Y:S02]  /*4fc0*/  FFMA.FTZ R237, R59, R170, R232 ;  /* 0x000000aa3bed7223 */ /* 0x000fe400000100e8 */
[----:B------:R-:W-:Y:S02]  /*4fd0*/  FFMA.FTZ R233, R131, -R240, R238 ;  /* 0x800000f083e97223 */ /* 0x000fe400000100ee */
[----:B------:R-:W-:Y:S02]  /*4fe0*/  FFMA.FTZ R173, R87, -R173, R240 ;  /* 0x800000ad57ad7223 */ /* 0x000fe400000100f0 */
[----:B------:R-:W-:Y:S02]  /*4ff0*/  FFMA.FTZ R240, R59, R172, R234 ;  /* 0x000000ac3bf07223 */ /* 0x000fe400000100ea */
[----:B------:R-:W-:Y:S02]  /*5000*/  FMUL.FTZ R234, R184, R237 ;  /* 0x000000edb8ea7220 */ /* 0x000fe40000410000 */
[----:B------:R-:W-:-:S02]  /*5010*/  FMUL.FTZ R172, R58, R115 ;  /* 0x000000733aac7220 */ /* 0x000fc40000410000 */
[-C--:B------:R-:W-:Y:S02]  /*5020*/  FMUL.FTZ R232, R184, R240.reuse ;  /* 0x000000f0b8e87220 */ /* 0x080fe40000410000 */
[C---:B------:R-:W-:Y:S02]  /*5030*/  FFMA.FTZ R234, R185.reuse, R240, R234 ;  /* 0x000000f0b9ea7223 */ /* 0x040fe400000100ea */
[-C--:B------:R-:W-:Y:S02]  /*5040*/  FFMA.FTZ R170, R88, -R172.reuse, R235 ;  /* 0x800000ac58aa7223 */ /* 0x080fe400000100eb */
[----:B------:R-:W-:Y:S02]  /*5050*/  FFMA.FTZ R232, R185, R237, -R232 ;  /* 0x000000edb9e87223 */ /* 0x000fe400000108e8 */
[----:B------:R-:W-:Y:S02]  /*5060*/  FFMA.FTZ R238, R130, -R239, R233 ;  /* 0x800000ef82ee7223 */ /* 0x000fe400000100e9 */
[----:B------:R-:W-:-:S02]  /*5070*/  FFMA.FTZ R172, R89, -R172, R239 ;  /* 0x800000ac59ac7223 */ /* 0x000fc400000100ef */
[----:B------:R-:W-:Y:S02]  /*5080*/  FFMA.FTZ R239, R52, R167, R234 ;  /* 0x000000a734ef7223 */ /* 0x000fe400000100ea */
[----:B------:R-:W-:Y:S02]  /*5090*/  FFMA.FTZ R236, R130, R235, R231 ;  /* 0x000000eb82ec7223 */ /* 0x000fe400000100e7 */
[----:B------:R-:W-:Y:S02]  /*50a0*/  FFMA.FTZ R235, R52, R169, R232 ;  /* 0x000000a934eb7223 */ /* 0x000fe400000100e8 */
[C---:B------:R-:W-:Y:S02]  /*50b0*/  FMUL.FTZ R232, R182.reuse, R239 ;  /* 0x000000efb6e87220 */ /* 0x040fe40000410000 */
[-C--:B------:R-:W-:Y:S02]  /*50c0*/  FMUL.FTZ R234, R182, R235.reuse ;  /* 0x000000ebb6ea7220 */ /* 0x080fe40000410000 */
[----:B------:R-:W-:-:S02]  /*50d0*/  FFMA.FTZ R232, R183, R235, -R232 ;  /* 0x000000ebb7e87223 */ /* 0x000fc400000108e8 */
[----:B------:R-:W-:Y:S02]  /*50e0*/  FFMA.FTZ R234, R183, R239, R234 ;  /* 0x000000efb7ea7223 */ /* 0x000fe400000100ea */
[C---:B------:R-:W-:Y:S02]  /*50f0*/  FFMA.FTZ R167, R129.reuse, R237, R236 ;  /* 0x000000ed81a77223 */ /* 0x040fe400000100ec */
[----:B------:R-:W-:Y:S02]  /*5100*/  FFMA.FTZ R233, R129, -R240, R238 ;  /* 0x800000f081e97223 */ /* 0x000fe400000100ee */
[C---:B------:R-:W-:Y:S02]  /*5110*/  FFMA.FTZ R236, R53.reuse, R166, R232 ;  /* 0x000000a635ec7223 */ /* 0x040fe400000100e8 */
[----:B------:R-:W-:Y:S02]  /*5120*/  FMUL.FTZ R232, R52, R113 ;  /* 0x0000007134e87220 */ /* 0x000fe40000410000 */
[----:B------:R-:W-:-:S02]  /*5130*/  FFMA.FTZ R238, R53, R168, R234 ;  /* 0x000000a835ee7223 */ /* 0x000fc400000100ea */
[C---:B------:R-:W-:Y:S02]  /*5140*/  FFMA.FTZ R234, R128.reuse, -R239, R233 ;  /* 0x800000ef80ea7223 */ /* 0x040fe400000100e9 */
[----:B------:R-:W-:Y:S02]  /*5150*/  FMUL.FTZ R231, R59, R112 ;  /* 0x000000703be77220 */ /* 0x000fe40000410000 */
[----:B------:R-:W-:Y:S02]  /*5160*/  FFMA.FTZ R168, R128, R235, R167 ;  /* 0x000000eb80a87223 */ /* 0x000fe400000100a7 */
[-C--:B------:R-:W-:Y:S02]  /*5170*/  FFMA.FTZ R166, R92, -R232.reuse, R235 ;  /* 0x800000e85ca67223 */ /* 0x080fe400000100eb */
[----:B------:R-:W-:Y:S02]  /*5180*/  FFMA.FTZ R232, R93, -R232, R239 ;  /* 0x800000e85de87223 */ /* 0x000fe400000100ef */
[----:B------:R-:W-:-:S02]  /*5190*/  FFMA.FTZ R239, R127, -R238, R234 ;  /* 0x800000ee7fef7223 */ /* 0x000fc400000100ea */
[----:B------:R-:W-:Y:S02]  /*51a0*/  FFMA.FTZ R169, R90, -R231, R237 ;  /* 0x800000e75aa97223 */ /* 0x000fe400000100ed */
[-C--:B------:R-:W-:Y:S02]  /*51b0*/  FMUL.FTZ R234, R179, R236.reuse ;  /* 0x000000ecb3ea7220 */ /* 0x080fe40000410000 */
[----:B------:R-:W-:Y:S02]  /*51c0*/  FFMA.FTZ R237, R127, R236, R168 ;  /* 0x000000ec7fed7223 */ /* 0x000fe400000100a8 */
[----:B------:R-:W-:Y:S02]  /*51d0*/  FMUL.FTZ R168, R179, R238 ;  /* 0x000000eeb3a87220 */ /* 0x000fe40000410000 */
[----:B------:R-:W-:Y:S02]  /*51e0*/  FMUL.FTZ R235, R53, R110 ;  /* 0x0000006e35eb7220 */ /* 0x000fe40000410000 */
[----:B------:R-:W-:-:S02]  /*51f0*/  FFMA.FTZ R234, R181, R238, R234 ;  /* 0x000000eeb5ea7223 */ /* 0x000fc400000100ea */
[----:B------:R-:W-:Y:S02]  /*5200*/  FFMA.FTZ R233, R181, R236, -R168 ;  /* 0x000000ecb5e97223 */ /* 0x000fe400000108a8 */
[----:B------:R-:W-:Y:S02]  /*5210*/  FFMA.FTZ R167, R94, -R235, R236 ;  /* 0x800000eb5ea77223 */ /* 0x000fe400000100ec */
[C---:B------:R-:W-:Y:S02]  /*5220*/  FFMA.FTZ R236, R54.reuse, R163, R234 ;  /* 0x000000a336ec7223 */ /* 0x040fe400000100ea */
[----:B------:R-:W-:Y:S02]  /*5230*/  FFMA.FTZ R168, R95, -R235, R238 ;  /* 0x800000eb5fa87223 */ /* 0x000fe400000100ee */
[----:B------:R-:W-:Y:S02]  /*5240*/  FFMA.FTZ R235, R54, R161, R233 ;  /* 0x000000a136eb7223 */ /* 0x000fe400000100e9 */
[----:B------:R-:W-:-:S02]  /*5250*/  FADD.FTZ R163, -R159, R108 ;  /* 0x0000006c9fa37221 */ /* 0x000fc40000010100 */
[----:B------:R-:W-:Y:S02]  /*5260*/  FADD.FTZ R233, R158, R105 ;  /* 0x000000699ee97221 */ /* 0x000fe40000010000 */
[----:B------:R-:W-:Y:S02]  /*5270*/  FMUL.FTZ R108, R164, R236 ;  /* 0x000000eca46c7220 */ /* 0x000fe40000410000 */
[----:B------:R-:W-:Y:S02]  /*5280*/  FMUL.FTZ R105, R54, R111 ;  /* 0x0000006f36697220 */ /* 0x000fe40000410000 */
[-C--:B------:R-:W-:Y:S02]  /*5290*/  FMUL.FTZ R234, R164, R235.reuse ;  /* 0x000000eba4ea7220 */ /* 0x080fe40000410000 */
[----:B------:R-:W-:Y:S02]  /*52a0*/  FFMA.FTZ R161, R165, R235, -R108 ;  /* 0x000000eba5a17223 */ /* 0x000fe4000001086c */
[----:B------:R-:W-:-:S02]  /*52b0*/  FFMA.FTZ R108, R96, -R105, R235 ;  /* 0x80000069606c7223 */ /* 0x000fc400000100eb */
[-C--:B------:R-:W-:Y:S02]  /*52c0*/  FFMA.FTZ R158, R126, -R236.reuse, R239 ;  /* 0x800000ec7e9e7223 */ /* 0x080fe400000100ef */
[----:B------:R-:W-:Y:S02]  /*52d0*/  FFMA.FTZ R105, R97, -R105, R236 ;  /* 0x8000006961697223 */ /* 0x000fe400000100ec */
        /* <DEDUP_REMOVED lines=9> */
[----:B------:R-:W-:-:S02]  /*5370*/  FMUL.FTZ R157, R179, -R164 ;  /* 0x800000a4b39d7220 */ /* 0x000fc40000410000 */
[----:B------:R-:W-:Y:S02]  /*5380*/  FMUL.FTZ R179, R179, -R234 ;  /* 0x800000eab3b37220 */ /* 0x000fe40000410000 */
[-C--:B------:R-:W-:Y:S02]  /*5390*/  FMUL.FTZ R97, R97, R164.reuse ;  /* 0x000000a461617220 */ /* 0x080fe40000410000 */
[C---:B------:R-:W-:Y:S02]  /*53a0*/  FFMA.FTZ R179, R181.reuse, R164, R179 ;  /* 0x000000a4b5b37223 */ /* 0x040fe400000100b3 */
[-C--:B------:R-:W-:Y:S01]  /*53b0*/  FFMA.FTZ R236, R181, R234.reuse, -R157 ;  /* 0x000000eab5ec7223 */ /* 0x080fe2000001089d */
[----:B------:R-:W-:Y:S01]  /*53c0*/  SHF.L.U32 R157, R146, 0x5, RZ ;  /* 0x00000005929d7819 */ /* 0x000fe200000006ff */
[----:B------:R-:W-:Y:S02]  /*53d0*/  FADD.FTZ R179, -R154, R179 ;  /* 0x000000b39ab37221 */ /* 0x000fe40000010100 */
[----:B------:R-:W-:Y:S01]  /*53e0*/  FFMA.FTZ R97, R96, R234, R97 ;  /* 0x000000ea60617223 */ /* 0x000fe20000010061 */
[----:B------:R-:W-:Y:S01]  /*53f0*/  LEA.HI.SX32 R157, R157, R157, 0x1b ;  /* 0x0000009d9d9d7211 */ /* 0x000fe200078fdaff */
[----:B------:R-:W-:-:S02]  /*5400*/  FADD.FTZ R181, R155, R236 ;  /* 0x000000ec9bb57221 */ /* 0x000fc40000010000 */
[CC--:B------:R-:W-:Y:S02]  /*5410*/  FMUL.FTZ R96, R182.reuse, -R179.reuse ;  /* 0x800000b3b6607220 */ /* 0x0c0fe40000410000 */
[----:B------:R-:W-:Y:S02]  /*5420*/  FMUL.FTZ R236, R163, UR40 ;  /* 0x00000028a3ec7c20 */ /* 0x000fe40008410000 */
[----:B------:R-:W-:Y:S02]  /*5430*/  FFMA.FTZ R161, R55, R162, R161 ;  /* 0x000000a237a17223 */ /* 0x000fe400000100a1 */
[----:B------:R-:W-:Y:S02]  /*5440*/  FMUL.FTZ R154, R95, R179 ;  /* 0x000000b35f9a7220 */ /* 0x000fe40000410000 */
[----:B------:R-:W-:Y:S02]  /*5450*/  FMUL.FTZ R162, R55, R0 ;  /* 0x0000000037a27220 */ /* 0x000fe40000410000 */
[----:B------:R-:W-:-:S02]  /*5460*/  FMUL.FTZ R182, R182, -R181 ;  /* 0x800000b5b6b67220 */ /* 0x000fc40000410000 */
[----:B------:R-:W-:Y:S02]  /*5470*/  FFMA.FTZ R95, R183, R181, -R96 ;  /* 0x000000b5b75f7223 */ /* 0x000fe40000010860 */
[----:B------:R-:W-:Y:S02]  /*5480*/  FFMA.FTZ R96, R233, UR41, R236 ;  /* 0x00000029e9607c23 */ /* 0x000fe400080100ec */
[----:B------:R-:W-:Y:S02]  /*5490*/  FMUL.FTZ R165, R99, R163 ;  /* 0x000000a363a57220 */ /* 0x000fe40000410000 */
[----:B------:R-:W-:Y:S02]  /*54a0*/  FMUL.FTZ R236, R233, UR40 ;  /* 0x00000028e9ec7c20 */ /* 0x000fe40008410000 */
[----:B------:R-:W-:Y:S02]  /*54b0*/  FMUL.FTZ R155, R164, UR40 ;  /* 0x00000028a49b7c20 */ /* 0x000fe40008410000 */
[----:B------:R-:W-:-:S02]  /*54c0*/  FFMA.FTZ R156, R99, -R162, R160 ;  /* 0x800000a2639c7223 */ /* 0x000fc400000100a0 */
[----:B------:R-:W-:Y:S02]  /*54d0*/  FFMA.FTZ R182, R183, R179, R182 ;  /* 0x000000b3b7b67223 */ /* 0x000fe400000100b6 */
[----:B------:R-:W-:Y:S02]  /*54e0*/  FFMA.FTZ R99, R98, -R162, R161 ;  /* 0x800000a262637223 */ /* 0x000fe400000100a1 */
[----:B------:R-:W-:Y:S02]  /*54f0*/  FFMA.FTZ R94, R94, R181, R154 ;  /* 0x000000b55e5e7223 */ /* 0x000fe4000001009a */
[----:B------:R-:W-:Y:S02]  /*5500*/  FADD.FTZ R183, R152, R95 ;  /* 0x0000005f98b77221 */ /* 0x000fe40000010000 */
[----:B------:R-:W-:Y:S02]  /*5510*/  FFMA.FTZ R98, R98, R233, R165 ;  /* 0x000000e962627223 */ /* 0x000fe400000100a5 */
[----:B------:R-:W-:-:S02]  /*5520*/  FFMA.FTZ R95, R163, UR41, -R236 ;  /* 0x00000029a35f7c23 */ /* 0x000fc400080108ec */
[----:B------:R-:W-:Y:S02]  /*5530*/  FMUL.FTZ R154, R0, R163 ;  /* 0x000000a3009a7220 */ /* 0x000fe40000410000 */
[C---:B------:R-:W-:Y:S02]  /*5540*/  FMUL.FTZ R165, R234.reuse, UR40 ;  /* 0x00000028eaa57c20 */ /* 0x040fe40008410000 */
[----:B------:R-:W-:Y:S02]  /*5550*/  FFMA.FTZ R155, R234, UR41, R155 ;  /* 0x00000029ea9b7c23 */ /* 0x000fe4000801009b */
[----:B------:R-:W-:Y:S02]  /*5560*/  FMUL.FTZ R163, R111, R234 ;  /* 0x000000ea6fa37220 */ /* 0x000fe40000410000 */
        /* <DEDUP_REMOVED lines=8> */
[C---:B------:R-:W-:Y:S02]  /*55f0*/  FMUL.FTZ R151, R91.reuse, R184 ;  /* 0x000000b85b977220 */ /* 0x040fe40000410000 */
[----:B------:R-:W-:Y:S02]  /*5600*/  FFMA.FTZ R231, R91, -R231, R240 ;  /* 0x800000e75be77223 */ /* 0x000fe400000100f0 */
[-C--:B------:R-:W-:Y:S02]  /*5610*/  FFMA.FTZ R91, R187, R185.reuse, -R150 ;  /* 0x000000b9bb5b7223 */ /* 0x080fe40000010896 */
[----:B------:R-:W-:Y:S02]  /*5620*/  FFMA.FTZ R150, R90, R185, R151 ;  /* 0x000000b95a967223 */ /* 0x000fe40000010097 */
[----:B------:R-:W-:Y:S02]  /*5630*/  FMUL.FTZ R236, R55, R154 ;  /* 0x0000009a37ec7220 */ /* 0x000fe40000410000 */
[----:B------:R-:W-:-:S02]  /*5640*/  FMUL.FTZ R90, R234, UR40 ;  /* 0x00000028ea5a7c20 */ /* 0x000fc40008410000 */
[----:B------:R-:W-:Y:S01]  /*5650*/  FMUL.FTZ R186, R186, -R185 ;  /* 0x800000b9baba7220 */ /* 0x000fe20000410000 */
[----:B------:R0:W-:Y:S01]  /*5660*/  STS [R157.X4+0x10fc], R236 ;  /* 0x0010fcec9d007388 */ /* 0x0001e20000004800 */
[----:B------:R-:W-:Y:S02]  /*5670*/  FFMA.FTZ R153, R183, UR41, R90 ;  /* 0x00000029b7997c23 */ /* 0x000fe4000801005a */
[----:B------:R-:W-:Y:S02]  /*5680*/  FMUL.FTZ R93, R93, R234 ;  /* 0x000000ea5d5d7220 */ /* 0x000fe40000410000 */
[----:B------:R-:W-:Y:S02]  /*5690*/  FFMA.FTZ R186, R187, R184, R186 ;  /* 0x000000b8bbba7223 */ /* 0x000fe400000100ba */
[----:B------:R-:W-:Y:S02]  /*56a0*/  FMUL.FTZ R90, R184, UR40 ;  /* 0x00000028b85a7c20 */ /* 0x000fe40008410000 */
[----:B------:R-:W-:-:S02]  /*56b0*/  FMUL.FTZ R187, R185, UR40 ;  /* 0x00000028b9bb7c20 */ /* 0x000fc40008410000 */
[----:B0-----:R-:W-:Y:S02]  /*56c0*/  FMUL.FTZ R236, R179, UR40 ;  /* 0x00000028b3ec7c20 */ /* 0x001fe40008410000 */
[----:B------:R-:W-:Y:S02]  /*56d0*/  FADD.FTZ R91, R148, R91 ;  /* 0x0000005b945b7221 */ /* 0x000fe40000010000 */
[----:B------:R-:W-:Y:S02]  /*56e0*/  FFMA.FTZ R93, R92, R183, R93 ;  /* 0x000000b75c5d7223 */ /* 0x000fe4000001005d */
[----:B------:R-:W-:Y:S02]  /*56f0*/  FFMA.FTZ R148, R185, UR41, R90 ;  /* 0x00000029b9947c23 */ /* 0x000fe4000801005a */
[----:B------:R-:W-:Y:S02]  /*5700*/  FFMA.FTZ R92, R181, UR41, R236 ;  /* 0x00000029b55c7c23 */ /* 0x000fe400080100ec */
[----:B------:R-:W-:-:S02]  /*5710*/  FFMA.FTZ R90, R184, UR41, -R187 ;  /* 0x00000029b85a7c23 */ /* 0x000fc400080108bb */
[----:B------:R-:W-:Y:S02]  /*5720*/  FMUL.FTZ R236, R112, R184 ;  /* 0x000000b870ec7220 */ /* 0x000fe40000410000 */
[----:B------:R-:W-:Y:S02]  /*5730*/  FADD.FTZ R184, -R149, R186 ;  /* 0x000000ba95b87221 */ /* 0x000fe40000010100 */
[----:B------:R-:W-:Y:S02]  /*5740*/  FFMA.FTZ R152, R164, UR41, -R165 ;  /* 0x00000029a4987c23 */ /* 0x000fe400080108a5 */
[----:B------:R-:W-:Y:S02]  /*5750*/  FMUL.FTZ R149, R231, R90 ;  /* 0x0000005ae7957220 */ /* 0x000fe40000410000 */
[----:B------:R-:W-:Y:S02]  /*5760*/  FMUL.FTZ R165, R111, R164 ;  /* 0x000000a46fa57220 */ /* 0x000fe40000410000 */
[----:B------:R-:W-:-:S02]  /*5770*/  FMUL.FTZ R182, R181, UR40 ;  /* 0x00000028b5b67c20 */ /* 0x000fc40008410000 */
[----:B------:R-:W-:Y:S02]  /*5780*/  FMUL.FTZ R90, R188, -R91 ;  /* 0x8000005bbc5a7220 */ /* 0x000fe40000410000 */
[----:B------:R-:W-:Y:S02]  /*5790*/  FMUL.FTZ R164, R110, R181 ;  /* 0x000000b56ea47220 */ /* 0x000fe40000410000 */
[----:B------:R-:W-:Y:S02]  /*57a0*/  FMUL.FTZ R188, R188, -R184 ;  /* 0x800000b8bcbc7220 */ /* 0x000fe40000410000 */
[----:B------:R-:W-:Y:S02]  /*57b0*/  FMUL.FTZ R181, R183, UR40 ;  /* 0x00000028b7b57c20 */ /* 0x000fe40008410000 */
[----:B------:R-:W-:Y:S02]  /*57c0*/  FFMA.FTZ R148, R169, R148, R149 ;  /* 0x00000094a9947223 */ /* 0x000fe40000010095 */
[----:B------:R-:W-:-:S02]  /*57d0*/  FFMA.FTZ R151, R179, UR41, -R182 ;  /* 0x00000029b3977c23 */ /* 0x000fc400080108b6 */
[C---:B------:R-:W-:Y:S02]  /*57e0*/  FFMA.FTZ R149, R189.reuse, R184, R90 ;  /* 0x000000b8bd957223 */ /* 0x040fe4000001005a */
[----:B------:R-:W-:Y:S02]  /*57f0*/  FMUL.FTZ R182, R110, R179 ;  /* 0x000000b36eb67220 */ /* 0x000fe40000410000 */
[----:B------:R-:W-:Y:S02]  /*5800*/  FFMA.FTZ R188, R189, R91, -R188 ;  /* 0x0000005bbdbc7223 */ /* 0x000fe400000108bc */
[----:B------:R-:W-:Y:S02]  /*5810*/  FFMA.FTZ R181, R234, UR41, -R181 ;  /* 0x00000029eab57c23 */ /* 0x000fe400080108b5 */
[----:B------:R-:W-:Y:S02]  /*5820*/  FMUL.FTZ R179, R113, R234 ;  /* 0x000000ea71b37220 */ /* 0x000fe40000410000 */
[----:B------:R-:W-:-:S02]  /*5830*/  FMUL.FTZ R234, R112, R185 ;  /* 0x000000b970ea7220 */ /* 0x000fc40000410000 */
[----:B------:R-:W-:Y:S02]  /*5840*/  FADD.FTZ R226, -R226, R149 ;  /* 0x00000095e2e27221 */ /* 0x000fe40000010100 */
[----:B------:R-:W-:Y:S02]  /*5850*/  FADD.FTZ R225, R225, R188 ;  /* 0x000000bce1e17221 */ /* 0x000fe40000010000 */
[C---:B------:R-:W-:Y:S02]  /*5860*/  FMUL.FTZ R185, R231.reuse, R236 ;  /* 0x000000ece7b97220 */ /* 0x040fe40000410000 */
[----:B------:R-:W-:Y:S02]  /*5870*/  FMUL.FTZ R231, R231, R234 ;  /* 0x000000eae7e77220 */ /* 0x000fe40000410000 */
[C---:B------:R-:W-:Y:S02]  /*5880*/  FMUL.FTZ R186, R190.reuse, -R226 ;  /* 0x800000e2beba7220 */ /* 0x040fe40000410000 */
[----:B------:R-:W-:-:S02]  /*5890*/  FMUL.FTZ R190, R190, -R225 ;  /* 0x800000e1bebe7220 */ /* 0x000fc40000410000 */
[----:B------:R-:W-:Y:S02]  /*58a0*/  FMUL.FTZ R149, R89, R184 ;  /* 0x000000b859957220 */ /* 0x000fe40000410000 */
[C---:B------:R-:W-:Y:S02]  /*58b0*/  FFMA.FTZ R90, R169.reuse, R234, R185 ;  /* 0x000000eaa95a7223 */ /* 0x040fe400000100b9 */
[----:B------:R-:W-:Y:S02]  /*58c0*/  FFMA.FTZ R89, R169, R236, -R231 ;  /* 0x000000eca9597223 */ /* 0x000fe400000108e7 */
[----:B------:R-:W-:Y:S02]  /*58d0*/  FMUL.FTZ R169, R91, UR40 ;  /* 0x000000285ba97c20 */ /* 0x000fe40008410000 */
[C---:B------:R-:W-:Y:S02]  /*58e0*/  FFMA.FTZ R186, R191.reuse, R225, -R186 ;  /* 0x000000e1bfba7223 */ /* 0x040fe400000108ba */
[----:B------:R-:W-:-:S02]  /*58f0*/  FFMA.FTZ R191, R191, R226, R190 ;  /* 0x000000e2bfbf7223 */ /* 0x000fc400000100be */
[-C--:B------:R-:W-:Y:S02]  /*5900*/  FFMA.FTZ R149, R88, R91.reuse, R149 ;  /* 0x0000005b58957223 */ /* 0x080fe40000010095 */
[C---:B------:R-:W-:Y:S02]  /*5910*/  FMUL.FTZ R88, R184.reuse, UR40 ;  /* 0x00000028b8587c20 */ /* 0x040fe40008410000 */
[----:B------:R-:W-:Y:S02]  /*5920*/  FFMA.FTZ R185, R184, UR41, -R169 ;  /* 0x00000029b8b97c23 */ /* 0x000fe400080108a9 */
[C---:B------:R-:W-:Y:S02]  /*5930*/  FMUL.FTZ R189, R115.reuse, R184 ;  /* 0x000000b873bd7220 */ /* 0x040fe40000410000 */
[----:B------:R-:W-:Y:S02]  /*5940*/  FMUL.FTZ R187, R115, R91 ;  /* 0x0000005b73bb7220 */ /* 0x000fe40000410000 */
[----:B------:R-:W-:-:S02]  /*5950*/  FADD.FTZ R224, -R224, R191 ;  /* 0x000000bfe0e07221 */ /* 0x000fc40000010100 */
[----:B------:R-:W-:Y:S02]  /*5960*/  FADD.FTZ R223, R223, R186 ;  /* 0x000000badfdf7221 */ /* 0x000fe40000010000 */
[----:B------:R-:W-:Y:S02]  /*5970*/  FFMA.FTZ R169, R91, UR41, R88 ;  /* 0x000000295ba97c23 */ /* 0x000fe40008010058 */
[C---:B------:R-:W-:Y:S02]  /*5980*/  FMUL.FTZ R91, R172.reuse, R189 ;  /* 0x000000bdac5b7220 */ /* 0x040fe40000410000 */
[C---:B------:R-:W-:Y:S02]  /*5990*/  FMUL.FTZ R185, R172.reuse, R185 ;  /* 0x000000b9acb97220 */ /* 0x040fe40000410000 */
[----:B------:R-:W-:Y:S02]  /*59a0*/  FMUL.FTZ R88, R172, R187 ;  /* 0x000000bbac587220 */ /* 0x000fe40000410000 */
[----:B------:R-:W-:-:S02]  /*59b0*/  FMUL.FTZ R172, R192, -R224 ;  /* 0x800000e0c0ac7220 */ /* 0x000fc40000410000 */
[-C--:B------:R-:W-:Y:S02]  /*59c0*/  FMUL.FTZ R192, R192, -R223.reuse ;  /* 0x800000dfc0c07220 */ /* 0x080fe40000410000 */
[C---:B------:R-:W-:Y:S02]  /*59d0*/  FFMA.FTZ R172, R193.reuse, R223, -R172 ;  /* 0x000000dfc1ac7223 */ /* 0x040fe400000108ac */
[----:B------:R-:W-:Y:S02]  /*59e0*/  FMUL.FTZ R242, R54, R165 ;  /* 0x000000a536f27220 */ /* 0x000fe40000410000 */
[----:B------:R-:W-:Y:S02]  /*59f0*/  FFMA.FTZ R193, R193, R224, R192 ;  /* 0x000000e0c1c17223 */ /* 0x000fe400000100c0 */
[----:B------:R-:W-:Y:S01]  /*5a00*/  FMUL.FTZ R183, R113, R183 ;  /* 0x000000b771b77220 */ /* 0x000fe20000410000 */
[----:B------:R0:W-:Y:S01]  /*5a10*/  STS [R157.X4+0x10f4], R242 ;  /* 0x0010f4f29d007388 */ /* 0x0001e20000004800 */
[----:B------:R-:W-:-:S02]  /*5a20*/  FADD.FTZ R221, R221, R172 ;  /* 0x000000acdddd7221 */ /* 0x000fc40000010000 */
[C---:B------:R-:W-:Y:S02]  /*5a30*/  FFMA.FTZ R91, R170.reuse, R187, R91 ;  /* 0x000000bbaa5b7223 */ /* 0x040fe4000001005b */
[----:B------:R-:W-:Y:S02]  /*5a40*/  FFMA.FTZ R88, R170, R189, -R88 ;  /* 0x000000bdaa587223 */ /* 0x000fe40000010858 */
[----:B------:R-:W-:Y:S02]  /*5a50*/  FMUL.FTZ R172, R232, R179 ;  /* 0x000000b3e8ac7220 */ /* 0x000fe40000410000 */
[----:B------:R-:W-:Y:S02]  /*5a60*/  FFMA.FTZ R170, R170, R169, R185 ;  /* 0x000000a9aaaa7223 */ /* 0x000fe400000100b9 */
[----:B------:R-:W-:Y:S02]  /*5a70*/  FADD.FTZ R222, -R222, R193 ;  /* 0x000000c1dede7221 */ /* 0x000fe40000010100 */
[----:B------:R-:W-:-:S02]  /*5a80*/  FMUL.FTZ R169, R232, R181 ;  /* 0x000000b5e8a97220 */ /* 0x000fc40000410000 */
[-C--:B0-----:R-:W-:Y:S02]  /*5a90*/  FMUL.FTZ R242, R52, R183.reuse ;  /* 0x000000b734f27220 */ /* 0x081fe40000410000 */
[-C--:B------:R-:W-:Y:S02]  /*5aa0*/  FMUL.FTZ R232, R232, R183.reuse ;  /* 0x000000b7e8e87220 */ /* 0x080fe40000410000 */
[----:B------:R-:W-:Y:S01]  /*5ab0*/  FFMA.FTZ R183, R166, R183, R172 ;  /* 0x000000b7a6b77223 */ /* 0x000fe200000100ac */
[----:B------:R-:W-:Y:S01]  /*5ac0*/  STS [R157.X4+0x10e0], R242 ;  /* 0x0010e0f29d007388 */ /* 0x000fe20000004800 */
[----:B------:R-:W-:Y:S02]  /*5ad0*/  FMUL.FTZ R186, R58, R189 ;  /* 0x000000bd3aba7220 */ /* 0x000fe40000410000 */
[----:B------:R-:W-:Y:S02]  /*5ae0*/  FMUL.FTZ R172, R194, -R222 ;  /* 0x800000dec2ac7220 */ /* 0x000fe40000410000 */
[----:B------:R-:W-:Y:S01]  /*5af0*/  FMUL.FTZ R184, R58, R187 ;  /* 0x000000bb3ab87220 */ /* 0x000fe20000410000 */
[----:B------:R0:W-:Y:S01]  /*5b00*/  STS [R157.X4+0x10d4], R186 ;  /* 0x0010d4ba9d007388 */ /* 0x0001e20000004800 */
[----:B------:R-:W-:-:S02]  /*5b10*/  FMUL.FTZ R194, R194, -R221 ;  /* 0x800000ddc2c27220 */ /* 0x000fc40000410000 */
[C---:B------:R-:W-:Y:S01]  /*5b20*/  FFMA.FTZ R172, R195.reuse, R221, -R172 ;  /* 0x000000ddc3ac7223 */ /* 0x040fe200000108ac */
[----:B------:R1:W-:Y:S01]  /*5b30*/  STS [R157.X4+0x10d0], R184 ;  /* 0x0010d0b89d007388 */ /* 0x0003e20000004800 */
[----:B------:R-:W-:Y:S02]  /*5b40*/  FFMA.FTZ R195, R195, R222, R194 ;  /* 0x000000dec3c37223 */ /* 0x000fe400000100c2 */
[----:B------:R-:W-:Y:S02]  /*5b50*/  FADD.FTZ R219, R219, R172 ;  /* 0x000000acdbdb7221 */ /* 0x000fe40000010000 */
[----:B------:R-:W-:Y:S02]  /*5b60*/  FADD.FTZ R220, -R220, R195 ;  /* 0x000000c3dcdc7221 */ /* 0x000fe40000010100 */
[----:B0-----:R-:W-:Y:S02]  /*5b70*/  FMUL.FTZ R186, R114, R226 ;  /* 0x000000e272ba7220 */ /* 0x001fe40000410000 */
[----:B------:R-:W-:-:S02]  /*5b80*/  FMUL.FTZ R172, R196, -R219 ;  /* 0x800000dbc4ac7220 */ /* 0x000fc40000410000 */
[----:B-1----:R-:W-:Y:S02]  /*5b90*/  FMUL.FTZ R184, R114, R225 ;  /* 0x000000e172b87220 */ /* 0x002fe40000410000 */
[C---:B------:R-:W-:Y:S02]  /*5ba0*/  FMUL.FTZ R181, R173.reuse, R186 ;  /* 0x000000baadb57220 */ /* 0x040fe40000410000 */
[----:B------:R-:W-:Y:S02]  /*5bb0*/  FMUL.FTZ R185, R173, R184 ;  /* 0x000000b8adb97220 */ /* 0x000fe40000410000 */
[----:B------:R-:W-:Y:S02]  /*5bc0*/  FMUL.FTZ R196, R196, -R220 ;  /* 0x800000dcc4c47220 */ /* 0x000fe40000410000 */
[-C--:B------:R-:W-:Y:S02]  /*5bd0*/  FFMA.FTZ R181, R171, R184.reuse, R181 ;  /* 0x000000b8abb57223 */ /* 0x080fe400000100b5 */
[----:B------:R-:W-:-:S02]  /*5be0*/  FMUL.FTZ R188, R57, R184 ;  /* 0x000000b839bc7220 */ /* 0x000fc40000410000 */
[----:B------:R-:W-:Y:S02]  /*5bf0*/  FFMA.FTZ R184, R171, R186, -R185 ;  /* 0x000000baabb87223 */ /* 0x000fe400000108b9 */
[C---:B------:R-:W-:Y:S01]  /*5c00*/  FFMA.FTZ R185, R197.reuse, R220, R172 ;  /* 0x000000dcc5b97223 */ /* 0x040fe200000100ac */
[----:B------:R-:W-:Y:S01]  /*5c10*/  STS [R157.X4+0x10c8], R188 ;  /* 0x0010c8bc9d007388 */ /* 0x000fe20000004800 */
[----:B------:R-:W-:Y:S02]  /*5c20*/  FFMA.FTZ R196, R197, R219, -R196 ;  /* 0x000000dbc5c47223 */ /* 0x000fe400000108c4 */
[----:B------:R-:W-:Y:S02]  /*5c30*/  FMUL.FTZ R172, R168, R182 ;  /* 0x000000b6a8ac7220 */ /* 0x000fe40000410000 */
[----:B------:R-:W-:Y:S02]  /*5c40*/  FADD.FTZ R218, -R218, R185 ;  /* 0x000000b9dada7221 */ /* 0x000fe40000010100 */
[----:B------:R-:W-:-:S02]  /*5c50*/  FADD.FTZ R217, R217, R196 ;  /* 0x000000c4d9d97221 */ /* 0x000fc40000010000 */
[----:B------:R-:W-:Y:S02]  /*5c60*/  FMUL.FTZ R162, R0, R233 ;  /* 0x000000e900a27220 */ /* 0x000fe40000410000 */
[----:B------:R-:W-:Y:S02]  /*5c70*/  FFMA.FTZ R185, R167, R164, R172 ;  /* 0x000000a4a7b97223 */ /* 0x000fe400000100ac */
[C---:B------:R-:W-:Y:S02]  /*5c80*/  FMUL.FTZ R172, R198.reuse, -R218 ;  /* 0x800000dac6ac7220 */ /* 0x040fe40000410000 */
[-C--:B------:R-:W-:Y:S02]  /*5c90*/  FMUL.FTZ R198, R198, -R217.reuse ;  /* 0x800000d9c6c67220 */ /* 0x080fe40000410000 */
[----:B------:R-:W-:Y:S02]  /*5ca0*/  FMUL.FTZ R238, R55, R162 ;  /* 0x000000a237ee7220 */ /* 0x000fe40000410000 */
[----:B------:R-:W-:-:S02]  /*5cb0*/  FFMA.FTZ R172, R199, R217, -R172 ;  /* 0x000000d9c7ac7223 */ /* 0x000fc400000108ac */
[----:B------:R-:W-:Y:S01]  /*5cc0*/  FMUL.FTZ R190, R57, R186 ;  /* 0x000000ba39be7220 */ /* 0x000fe20000410000 */
[----:B------:R0:W-:Y:S01]  /*5cd0*/  STS [R157.X4+0x10f8], R238 ;  /* 0x0010f8ee9d007388 */ /* 0x0001e20000004800 */
[----:B------:R-:W-:Y:S02]  /*5ce0*/  FFMA.FTZ R199, R199, R218, R198 ;  /* 0x000000dac7c77223 */ /* 0x000fe400000100c6 */
[----:B------:R-:W-:Y:S01]  /*5cf0*/  FMUL.FTZ R186, R168, R164 ;  /* 0x000000a4a8ba7220 */ /* 0x000fe20000410000 */
[----:B------:R1:W-:Y:S01]  /*5d00*/  STS [R157.X4+0x10cc], R190 ;  /* 0x0010ccbe9d007388 */ /* 0x0003e20000004800 */
[----:B------:R-:W-:Y:S02]  /*5d10*/  FMUL.FTZ R189, R117, R224 ;  /* 0x000000e075bd7220 */ /* 0x000fe40000410000 */
[----:B------:R-:W-:Y:S02]  /*5d20*/  FADD.FTZ R215, R215, R172 ;  /* 0x000000acd7d77221 */ /* 0x000fe40000010000 */
[----:B------:R-:W-:-:S02]  /*5d30*/  FADD.FTZ R216, -R216, R199 ;  /* 0x000000c7d8d87221 */ /* 0x000fc40000010100 */
[C---:B0-----:R-:W-:Y:S02]  /*5d40*/  FMUL.FTZ R238, R53.reuse, R164 ;  /* 0x000000a435ee7220 */ /* 0x041fe40000410000 */
[-C--:B------:R-:W-:Y:S02]  /*5d50*/  FMUL.FTZ R246, R53, R182.reuse ;  /* 0x000000b635f67220 */ /* 0x080fe40000410000 */
[----:B------:R-:W-:Y:S01]  /*5d60*/  FFMA.FTZ R164, R167, R182, -R186 ;  /* 0x000000b6a7a47223 */ /* 0x000fe200000108ba */
[----:B------:R-:W-:Y:S01]  /*5d70*/  STS [R157.X4+0x10e8], R238 ;  /* 0x0010e8ee9d007388 */ /* 0x000fe20000004800 */
[----:B------:R-:W-:Y:S02]  /*5d80*/  FMUL.FTZ R187, R117, R223 ;  /* 0x000000df75bb7220 */ /* 0x000fe40000410000 */
[----:B------:R-:W-:Y:S01]  /*5d90*/  FMUL.FTZ R182, R174, R189 ;  /* 0x000000bdaeb67220 */ /* 0x000fe20000410000 */
[----:B------:R-:W-:Y:S01]  /*5da0*/  STS [R157.X4+0x10ec], R246 ;  /* 0x0010ecf69d007388 */ /* 0x000fe20000004800 */
[----:B------:R-:W-:-:S02]  /*5db0*/  FMUL.FTZ R172, R200, -R215 ;  /* 0x800000d7c8ac7220 */ /* 0x000fc40000410000 */
[-C--:B------:R-:W-:Y:S02]  /*5dc0*/  FMUL.FTZ R200, R200, -R216.reuse ;  /* 0x800000d8c8c87220 */ /* 0x080fe40000410000 */
[-C--:B------:R-:W-:Y:S02]  /*5dd0*/  FMUL.FTZ R186, R174, R187.reuse ;  /* 0x000000bbaeba7220 */ /* 0x080fe40000410000 */
[-C--:B------:R-:W-:Y:S02]  /*5de0*/  FFMA.FTZ R182, R176, R187.reuse, R182 ;  /* 0x000000bbb0b67223 */ /* 0x080fe400000100b6 */
[----:B-1----:R-:W-:Y:S02]  /*5df0*/  FMUL.FTZ R190, R56, R187 ;  /* 0x000000bb38be7220 */ /* 0x002fe40000410000 */
[C---:B------:R-:W-:Y:S02]  /*5e00*/  FFMA.FTZ R187, R201.reuse, R216, R172 ;  /* 0x000000d8c9bb7223 */ /* 0x040fe400000100ac */
[----:B------:R-:W-:Y:S01]  /*5e10*/  FFMA.FTZ R200, R201, R215, -R200 ;  /* 0x000000d7c9c87223 */ /* 0x000fe200000108c8 */
[----:B------:R0:W-:Y:S01]  /*5e20*/  STS [R157.X4+0x10c0], R190 ;  /* 0x0010c0be9d007388 */ /* 0x0001e20000004800 */
[----:B------:R-:W-:-:S02]  /*5e30*/  FADD.FTZ R214, -R214, R187 ;  /* 0x000000bbd6d67221 */ /* 0x000fc40000010100 */
[----:B------:R-:W-:Y:S02]  /*5e40*/  FADD.FTZ R213, R213, R200 ;  /* 0x000000c8d5d57221 */ /* 0x000fe40000010000 */
[CC--:B------:R-:W-:Y:S02]  /*5e50*/  FMUL.FTZ R188, R202.reuse, -R214.reuse ;  /* 0x800000d6cabc7220 */ /* 0x0c0fe40000410000 */
[-C--:B------:R-:W-:Y:S02]  /*5e60*/  FMUL.FTZ R202, R202, -R213.reuse ;  /* 0x800000d5caca7220 */ /* 0x080fe40000410000 */
[C---:B------:R-:W-:Y:S02]  /*5e70*/  FFMA.FTZ R188, R203.reuse, R213, -R188 ;  /* 0x000000d5cbbc7223 */ /* 0x040fe400000108bc */
[----:B------:R-:W-:Y:S02]  /*5e80*/  FFMA.FTZ R203, R203, R214, R202 ;  /* 0x000000d6cbcb7223 */ /* 0x000fe400000100ca */
[----:B------:R-:W-:-:S02]  /*5e90*/  FMUL.FTZ R172, R105, R165 ;  /* 0x000000a569ac7220 */ /* 0x000fc40000410000 */
[-C--:B------:R-:W-:Y:S02]  /*5ea0*/  FMUL.FTZ R187, R105, R163.reuse ;  /* 0x000000a369bb7220 */ /* 0x080fe40000410000 */
[----:B------:R-:W-:Y:S02]  /*5eb0*/  FADD.FTZ R211, R211, R188 ;  /* 0x000000bcd3d37221 */ /* 0x000fe40000010000 */
[-C--:B------:R-:W-:Y:S02]  /*5ec0*/  FMUL.FTZ R240, R54, R163.reuse ;  /* 0x000000a336f07220 */ /* 0x080fe40000410000 */
[----:B------:R-:W-:Y:S02]  /*5ed0*/  FADD.FTZ R212, -R212, R203 ;  /* 0x000000cbd4d47221 */ /* 0x000fe40000010100 */
[C---:B------:R-:W-:Y:S01]  /*5ee0*/  FFMA.FTZ R163, R108.reuse, R163, R172 ;  /* 0x000000a36ca37223 */ /* 0x040fe200000100ac */
[----:B------:R-:W-:Y:S01]  /*5ef0*/  STS [R157.X4+0x10f0], R240 ;  /* 0x0010f0f09d007388 */ /* 0x000fe20000004800 */
[----:B------:R-:W-:-:S02]  /*5f00*/  FFMA.FTZ R172, R108, R165, -R187 ;  /* 0x000000a56cac7223 */ /* 0x000fc400000108bb */
[C---:B------:R-:W-:Y:S02]  /*5f10*/  FMUL.FTZ R165, R204.reuse, -R211 ;  /* 0x800000d3cca57220 */ /* 0x040fe40000410000 */
[----:B------:R-:W-:Y:S02]  /*5f20*/  FMUL.FTZ R204, R204, -R212 ;  /* 0x800000d4cccc7220 */ /* 0x000fe40000410000 */
[-C--:B------:R-:W-:Y:S02]  /*5f30*/  FMUL.FTZ R194, R56, R189.reuse ;  /* 0x000000bd38c27220 */ /* 0x080fe40000410000 */
[----:B------:R-:W-:Y:S02]  /*5f40*/  FFMA.FTZ R186, R176, R189, -R186 ;  /* 0x000000bdb0ba7223 */ /* 0x000fe400000108ba */
[----:B------:R-:W-:Y:S01]  /*5f50*/  FMUL.FTZ R192, R116, R222 ;  /* 0x000000de74c07220 */ /* 0x000fe20000410000 */
[----:B------:R1:W-:Y:S01]  /*5f60*/  STS [R157.X4+0x10c4], R194 ;  /* 0x0010c4c29d007388 */ /* 0x0003e20000004800 */
[----:B------:R-:W-:-:S02]  /*5f70*/  FFMA.FTZ R189, R205, R212, R165 ;  /* 0x000000d4cdbd7223 */ /* 0x000fc400000100a5 */
[----:B------:R-:W-:Y:S02]  /*5f80*/  FFMA.FTZ R165, R205, R211, -R204 ;  /* 0x000000d3cda57223 */ /* 0x000fe400000108cc */
[----:B0-----:R-:W-:Y:S02]  /*5f90*/  FMUL.FTZ R190, R116, R221 ;  /* 0x000000dd74be7220 */ /* 0x001fe40000410000 */
[C---:B------:R-:W-:Y:S02]  /*5fa0*/  FMUL.FTZ R187, R177.reuse, R192 ;  /* 0x000000c0b1bb7220 */ /* 0x040fe40000410000 */
[----:B------:R-:W-:Y:S02]  /*5fb0*/  FADD.FTZ R210, -R210, R189 ;  /* 0x000000bdd2d27221 */ /* 0x000fe40000010100 */
[----:B------:R-:W-:Y:S02]  /*5fc0*/  FADD.FTZ R165, R208, R165 ;  /* 0x000000a5d0a57221 */ /* 0x000fe40000010000 */
[----:B------:R-:W-:-:S02]  /*5fd0*/  FMUL.FTZ R188, R177, R190 ;  /* 0x000000beb1bc7220 */ /* 0x000fc40000410000 */
[-C--:B------:R-:W-:Y:S02]  /*5fe0*/  FFMA.FTZ R187, R175, R190.reuse, R187 ;  /* 0x000000beafbb7223 */ /* 0x080fe400000100bb */
[----:B-1----:R-:W-:Y:S02]  /*5ff0*/  FMUL.FTZ R194, R63, R190 ;  /* 0x000000be3fc27220 */ /* 0x002fe40000410000 */
[C---:B------:R-:W-:Y:S02]  /*6000*/  FMUL.FTZ R190, R206.reuse, -R210 ;  /* 0x800000d2cebe7220 */ /* 0x040fe40000410000 */
[----:B------:R-:W-:Y:S01]  /*6010*/  FMUL.FTZ R206, R206, -R165 ;  /* 0x800000a5cece7220 */ /* 0x000fe20000410000 */
[----:B------:R-:W-:Y:S01]  /*6020*/  STS [R157.X4+0x10b8], R194 ;  /* 0x0010b8c29d007388 */ /* 0x000fe20000004800 */
[----:B------:R-:W-:Y:S02]  /*6030*/  FFMA.FTZ R180, R81, -R180, R241 ;  /* 0x800000b451b47223 */ /* 0x000fe400000100f1 */
[----:B------:R-:W-:-:S02]  /*6040*/  FMUL.FTZ R196, R63, R192 ;  /* 0x000000c03fc47220 */ /* 0x000fc40000410000 */
[----:B------:R-:W-:Y:S02]  /*6050*/  FFMA.FTZ R188, R175, R192, -R188 ;  /* 0x000000c0afbc7223 */ /* 0x000fe400000108bc */
[----:B------:R-:W-:Y:S01]  /*6060*/  FMUL.FTZ R191, R119, R220 ;  /* 0x000000dc77bf7220 */ /* 0x000fe20000410000 */
[----:B------:R0:W-:Y:S01]  /*6070*/  STS [R157.X4+0x10bc], R196 ;  /* 0x0010bcc49d007388 */ /* 0x0001e20000004800 */
[C---:B------:R-:W-:Y:S02]  /*6080*/  FFMA.FTZ R192, R207.reuse, R165, -R190 ;  /* 0x000000a5cfc07223 */ /* 0x040fe400000108be */
[----:B------:R-:W-:Y:S02]  /*6090*/  FFMA.FTZ R207, R207, R210, R206 ;  /* 0x000000d2cfcf7223 */ /* 0x000fe400000100ce */
[----:B------:R-:W-:Y:S02]  /*60a0*/  FMUL.FTZ R189, R119, R219 ;  /* 0x000000db77bd7220 */ /* 0x000fe40000410000 */
[----:B------:R-:W-:-:S02]  /*60b0*/  FMUL.FTZ R193, R180, R191 ;  /* 0x000000bfb4c17220 */ /* 0x000fc40000410000 */
[----:B------:R-:W-:Y:S02]  /*60c0*/  FADD.FTZ R228, -R228, R207 ;  /* 0x000000cfe4e47221 */ /* 0x000fe40000010100 */
[-C--:B------:R-:W-:Y:S02]  /*60d0*/  FFMA.FTZ R190, R178, R189.reuse, R193 ;  /* 0x000000bdb2be7223 */ /* 0x080fe400000100c1 */
[-C--:B------:R-:W-:Y:S02]  /*60e0*/  FMUL.FTZ R198, R62, R189.reuse ;  /* 0x000000bd3ec67220 */ /* 0x080fe40000410000 */
[----:B------:R-:W-:Y:S02]  /*60f0*/  FMUL.FTZ R193, R180, R189 ;  /* 0x000000bdb4c17220 */ /* 0x000fe40000410000 */
[----:B------:R-:W-:Y:S01]  /*6100*/  FADD.FTZ R227, R227, R192 ;  /* 0x000000c0e3e37221 */ /* 0x000fe20000010000 */
[----:B------:R1:W-:Y:S01]  /*6110*/  STS [R157.X4+0x10b0], R198 ;  /* 0x0010b0c69d007388 */ /* 0x0003e20000004800 */
[----:B------:R-:W-:-:S02]  /*6120*/  FMUL.FTZ R189, R125, R228 ;  /* 0x000000e47dbd7220 */ /* 0x000fc40000410000 */
[-C--:B------:R-:W-:Y:S02]  /*6130*/  FFMA.FTZ R193, R178, R191.reuse, -R193 ;  /* 0x000000bfb2c17223 */ /* 0x080fe400000108c1 */
[----:B------:R-:W-:Y:S02]  /*6140*/  FMUL.FTZ R200, R62, R191 ;  /* 0x000000bf3ec87220 */ /* 0x000fe40000410000 */
[----:B------:R-:W-:Y:S02]  /*6150*/  FMUL.FTZ R192, R122, R210 ;  /* 0x000000d27ac07220 */ /* 0x000fe40000410000 */
[----:B------:R-:W-:Y:S01]  /*6160*/  FMUL.FTZ R191, R125, R227 ;  /* 0x000000e37dbf7220 */ /* 0x000fe20000410000 */
[----:B------:R2:W-:Y:S01]  /*6170*/  STS [R157.X4+0x10b4], R200 ;  /* 0x0010b4c89d007388 */ /* 0x0005e20000004800 */
[----:B0-----:R-:W-:Y:S02]  /*6180*/  FMUL.FTZ R196, R100, R189 ;  /* 0x000000bd64c47220 */ /* 0x001fe40000410000 */
[----:B------:R-:W-:-:S02]  /*6190*/  FMUL.FTZ R194, R122, R165 ;  /* 0x000000a57ac27220 */ /* 0x000fc40000410000 */
[----:B------:R-:W-:Y:S02]  /*61a0*/  FMUL.FTZ R195, R2, R192 ;  /* 0x000000c002c37220 */ /* 0x000fe40000410000 */
[-C--:B------:R-:W-:Y:S02]  /*61b0*/  FFMA.FTZ R196, R101, R191.reuse, R196 ;  /* 0x000000bf65c47223 */ /* 0x080fe400000100c4 */
[----:B-1----:R-:W-:Y:S02]  /*61c0*/  FMUL.FTZ R198, R100, R191 ;  /* 0x000000bf64c67220 */ /* 0x002fe40000410000 */
[-C--:B------:R-:W-:Y:S02]  /*61d0*/  FFMA.FTZ R195, R3, R194.reuse, R195 ;  /* 0x000000c203c37223 */ /* 0x080fe400000100c3 */
[----:B------:R-:W-:Y:S02]  /*61e0*/  FADD.FTZ R196, RZ, R196 ;  /* 0x000000c4ffc47221 */ /* 0x000fe40000010000 */
[----:B------:R-:W-:-:S02]  /*61f0*/  FMUL.FTZ R197, R2, R194 ;  /* 0x000000c202c57220 */ /* 0x000fc40000410000 */
[----:B------:R-:W-:Y:S02]  /*6200*/  FFMA.FTZ R198, R101, R189, -R198 ;  /* 0x000000bd65c67223 */ /* 0x000fe400000108c6 */
[----:B------:R-:W-:Y:S02]  /*6210*/  FMUL.FTZ R204, R118, R217 ;  /* 0x000000d976cc7220 */ /* 0x000fe40000410000 */
[----:B------:R-:W-:Y:S02]  /*6220*/  FADD.FTZ R196, R196, R195 ;  /* 0x000000c3c4c47221 */ /* 0x000fe40000010000 */
[----:B------:R-:W-:Y:S02]  /*6230*/  FMUL.FTZ R195, R123, R212 ;  /* 0x000000d47bc37220 */ /* 0x000fe40000410000 */
[----:B------:R-:W-:Y:S02]  /*6240*/  FFMA.FTZ R199, R3, R192, -R197 ;  /* 0x000000c003c77223 */ /* 0x000fe400000108c5 */
[----:B------:R-:W-:-:S02]  /*6250*/  FADD.FTZ R198, RZ, R198 ;  /* 0x000000c6ffc67221 */ /* 0x000fc40000010000 */
[----:B------:R-:W-:Y:S02]  /*6260*/  FMUL.FTZ R202, R61, R204 ;  /* 0x000000cc3dca7220 */ /* 0x000fe40000410000 */
[----:B------:R-:W-:Y:S02]  /*6270*/  FMUL.FTZ R206, R118, R218 ;  /* 0x000000da76ce7220 */ /* 0x000fe40000410000 */
[----:B------:R-:W-:Y:S01]  /*6280*/  FMUL.FTZ R197, R123, R211 ;  /* 0x000000d37bc57220 */ /* 0x000fe20000410000 */
[----:B------:R0:W-:Y:S01]  /*6290*/  STS [R157.X4+0x10a8], R202 ;  /* 0x0010a8ca9d007388 */ /* 0x0001e20000004800 */
[----:B--2---:R-:W-:Y:S02]  /*62a0*/  FMUL.FTZ R200, R102, R195 ;  /* 0x000000c366c87220 */ /* 0x004fe40000410000 */
[----:B------:R-:W-:Y:S02]  /*62b0*/  FADD.FTZ R198, R198, R199 ;  /* 0x000000c7c6c67221 */ /* 0x000fe40000010000 */
[----:B------:R-:W-:-:S02]  /*62c0*/  FMUL.FTZ R199, R120, R214 ;  /* 0x000000d678c77220 */ /* 0x000fc40000410000 */
[----:B------:R-:W-:Y:S02]  /*62d0*/  FMUL.FTZ R205, R230, R206 ;  /* 0x000000cee6cd7220 */ /* 0x000fe40000410000 */
[-C--:B------:R-:W-:Y:S02]  /*62e0*/  FFMA.FTZ R201, R103, R197.reuse, R200 ;  /* 0x000000c567c97223 */ /* 0x080fe400000100c8 */
[----:B------:R-:W-:Y:S02]  /*62f0*/  FMUL.FTZ R200, R102, R197 ;  /* 0x000000c566c87220 */ /* 0x000fe40000410000 */
[----:B------:R-:W-:Y:S02]  /*6300*/  FMUL.FTZ R203, R120, R213 ;  /* 0x000000d578cb7220 */ /* 0x000fe40000410000 */
[----:B0-----:R-:W-:Y:S02]  /*6310*/  FMUL.FTZ R202, R104, R199 ;  /* 0x000000c768ca7220 */ /* 0x001fe40000410000 */
[----:B------:R-:W-:-:S02]  /*6320*/  FADD.FTZ R196, R196, R201 ;  /* 0x000000c9c4c47221 */ /* 0x000fc40000010000 */
[----:B------:R-:W-:Y:S02]  /*6330*/  FFMA.FTZ R207, R229, R204, R205 ;  /* 0x000000cce5cf7223 */ /* 0x000fe400000100cd */
[----:B------:R-:W-:Y:S02]  /*6340*/  FFMA.FTZ R201, R103, R195, -R200 ;  /* 0x000000c367c97223 */ /* 0x000fe400000108c8 */
[----:B------:R-:W-:Y:S02]  /*6350*/  FFMA.FTZ R205, R106, R203, R202 ;  /* 0x000000cb6acd7223 */ /* 0x000fe400000100ca */
[----:B------:R-:W-:Y:S02]  /*6360*/  FMUL.FTZ R202, R121, R216 ;  /* 0x000000d879ca7220 */ /* 0x000fe40000410000 */
[----:B------:R-:W-:Y:S02]  /*6370*/  FMUL.FTZ R204, R230, R204 ;  /* 0x000000cce6cc7220 */ /* 0x000fe40000410000 */
[----:B------:R-:W-:-:S02]  /*6380*/  FADD.FTZ R198, R198, R201 ;  /* 0x000000c9c6c67221 */ /* 0x000fc40000010000 */
[----:B------:R-:W-:Y:S02]  /*6390*/  FADD.FTZ R205, R196, R205 ;  /* 0x000000cdc4cd7221 */ /* 0x000fe40000010000 */
[----:B------:R-:W-:Y:S02]  /*63a0*/  FMUL.FTZ R200, R121, R215 ;  /* 0x000000d779c87220 */ /* 0x000fe40000410000 */
[----:B------:R-:W-:Y:S02]  /*63b0*/  FMUL.FTZ R201, R109, R202 ;  /* 0x000000ca6dc97220 */ /* 0x000fe40000410000 */
[----:B------:R-:W-:Y:S02]  /*63c0*/  FMUL.FTZ R196, R104, R203 ;  /* 0x000000cb68c47220 */ /* 0x000fe40000410000 */
[-C--:B------:R-:W-:Y:S02]  /*63d0*/  FMUL.FTZ R244, R52, R179.reuse ;  /* 0x000000b334f47220 */ /* 0x080fe40000410000 */
[----:B------:R-:W-:-:S02]  /*63e0*/  FFMA.FTZ R179, R166, R179, -R232 ;  /* 0x000000b3a6b37223 */ /* 0x000fc400000108e8 */
[-C--:B------:R-:W-:Y:S01]  /*63f0*/  FFMA.FTZ R208, R229, R206.reuse, -R204 ;  /* 0x000000cee5d07223 */ /* 0x080fe200000108cc */
[----:B------:R-:W-:Y:S01]  /*6400*/  STS [R157.X4+0x10e4], R244 ;  /* 0x0010e4f49d007388 */ /* 0x000fe20000004800 */
[----:B------:R-:W-:Y:S02]  /*6410*/  FMUL.FTZ R232, R61, R206 ;  /* 0x000000ce3de87220 */ /* 0x000fe40000410000 */
[-C--:B------:R-:W-:Y:S02]  /*6420*/  FFMA.FTZ R204, R107, R200.reuse, R201 ;  /* 0x000000c86bcc7223 */ /* 0x080fe400000100c9 */
[-C--:B------:R-:W-:Y:S01]  /*6430*/  FMUL.FTZ R206, R60, R200.reuse ;  /* 0x000000c83cce7220 */ /* 0x080fe20000410000 */
[----:B------:R-:W-:Y:S01]  /*6440*/  STS [R157.X4+0x10ac], R232 ;  /* 0x0010ace89d007388 */ /* 0x000fe20000004800 */
[----:B------:R-:W-:Y:S02]  /*6450*/  FFMA.FTZ R201, R106, R199, -R196 ;  /* 0x000000c76ac97223 */ /* 0x000fe400000108c4 */
[----:B------:R-:W-:Y:S01]  /*6460*/  FMUL.FTZ R200, R109, R200 ;  /* 0x000000c86dc87220 */ /* 0x000fe20000410000 */
[----:B------:R-:W-:Y:S01]  /*6470*/  STS [R157.X4+0x10a0], R206 ;  /* 0x0010a0ce9d007388 */ /* 0x000fe20000004800 */
[----:B------:R-:W-:-:S02]  /*6480*/  FADD.FTZ R198, R198, R201 ;  /* 0x000000c9c6c67221 */ /* 0x000fc40000010000 */
[----:B------:R-:W-:Y:S02]  /*6490*/  FFMA.FTZ R201, R107, R202, -R200 ;  /* 0x000000ca6bc97223 */ /* 0x000fe400000108c8 */
        /* <DEDUP_REMOVED lines=10> */
[----:B------:R-:W-:Y:S01]  /*6540*/  FMUL.FTZ R190, R66, R197 ;  /* 0x000000c542be7220 */ /* 0x000fe20000410000 */
[----:B------:R-:W-:Y:S01]  /*6550*/  MOV R197, UR28 ;  /* 0x0000001c00c57c02 */ /* 0x000fe20008000f00 */
[----:B------:R-:W-:-:S02]  /*6560*/  FADD.FTZ R193, R193, R184 ;  /* 0x000000b8c1c17221 */ /* 0x000fc40000010000 */
[----:B------:R-:W-:Y:S01]  /*6570*/  FADD.FTZ R182, R182, R181 ;  /* 0x000000b5b6b67221 */ /* 0x000fe20000010000 */
[----:B------:R-:W-:Y:S01]  /*6580*/  LEA R197, R197, -R146, 0x1 ;  /* 0x80000092c5c57211 */ /* 0x000fe200078e08ff */
[----:B------:R-:W-:Y:S01]  /*6590*/  FADD.FTZ R184, R193, R88 ;  /* 0x00000058c1b87221 */ /* 0x000fe20000010000 */
[----:B------:R-:W-:Y:S01]  /*65a0*/  STS [R157.X4+0x1090], R190 ;  /* 0x001090be9d007388 */ /* 0x000fe20000004800 */
[----:B------:R-:W-:Y:S01]  /*65b0*/  FADD.FTZ R91, R182, R91 ;  /* 0x0000005bb65b7221 */ /* 0x000fe20000010000 */
[----:B------:R-:W-:Y:S01]  /*65c0*/  ISETP.GE.AND P0, PT, R197, 0x1, PT ;  /* 0x00000001c500780c */ /* 0x000fe20003f06270 */
[----:B------:R-:W-:Y:S02]  /*65d0*/  FMUL.FTZ R200, R67, R203 ;  /* 0x000000cb43c87220 */ /* 0x000fe40000410000 */
[----:B------:R-:W-:Y:S02]  /*65e0*/  FMUL.FTZ R88, R64, R189 ;  /* 0x000000bd40587220 */ /* 0x000fe40000410000 */
[----:B------:R-:W-:Y:S01]  /*65f0*/  FADD.FTZ R184, R184, R89 ;  /* 0x00000059b8b87221 */ /* 0x000fe20000010000 */
[----:B------:R0:W-:Y:S01]  /*6600*/  STS [R157.X4+0x1098], R200 ;  /* 0x001098c89d007388 */ /* 0x0001e20000004800 */
[----:B------:R-:W-:-:S02]  /*6610*/  FMUL.FTZ R89, R225, UR40 ;  /* 0x00000028e1597c20 */ /* 0x000fc40008410000 */
[----:B------:R-:W-:Y:S01]  /*6620*/  FADD.FTZ R90, R91, R90 ;  /* 0x0000005a5b5a7221 */ /* 0x000fe20000010000 */
[----:B------:R1:W-:Y:S01]  /*6630*/  STS [R157.X4+0x1084], R88 ;  /* 0x001084589d007388 */ /* 0x0003e20000004800 */
[----:B------:R-:W-:Y:S02]  /*6640*/  FMUL.FTZ R202, R60, R202 ;  /* 0x000000ca3cca7220 */ /* 0x000fe40000410000 */
[----:B------:R-:W-:Y:S02]  /*6650*/  FMUL.FTZ R192, R65, R192 ;  /* 0x000000c041c07220 */ /* 0x000fe40000410000 */
[----:B------:R-:W-:Y:S01]  /*6660*/  FMUL.FTZ R198, R67, R199 ;  /* 0x000000c743c67220 */ /* 0x000fe20000410000 */
[----:B------:R2:W-:Y:S01]  /*6670*/  STS [R157.X4+0x10a4], R202 ;  /* 0x0010a4ca9d007388 */ /* 0x0005e20000004800 */
[----:B------:R-:W-:Y:S02]  /*6680*/  FMUL.FTZ R194, R65, R194 ;  /* 0x000000c241c27220 */ /* 0x000fe40000410000 */
[----:B------:R-:W-:Y:S01]  /*6690*/  FMUL.FTZ R182, R64, R191 ;  /* 0x000000bf40b67220 */ /* 0x000fe20000410000 */
[----:B------:R3:W-:Y:S01]  /*66a0*/  STS [R157.X4+0x108c], R192 ;  /* 0x00108cc09d007388 */ /* 0x0007e20000004800 */
[----:B0-----:R-:W-:-:S02]  /*66b0*/  FFMA.FTZ R200, R226, UR41, -R89 ;  /* 0x00000029e2c87c23 */ /* 0x001fc40008010859 */
[C---:B------:R-:W-:Y:S01]  /*66c0*/  FMUL.FTZ R238, R59.reuse, R234 ;  /* 0x000000ea3bee7220 */ /* 0x040fe20000410000 */
[----:B------:R0:W-:Y:S01]  /*66d0*/  STS [R157.X4+0x109c], R198 ;  /* 0x00109cc69d007388 */ /* 0x0001e20000004800 */
[----:B------:R-:W-:Y:S02]  /*66e0*/  FMUL.FTZ R240, R59, R236 ;  /* 0x000000ec3bf07220 */ /* 0x000fe40000410000 */
[----:B------:R-:W-:Y:S01]  /*66f0*/  FMUL.FTZ R196, R66, R195 ;  /* 0x000000c342c47220 */ /* 0x000fe20000410000 */
[----:B------:R4:W-:Y:S01]  /*6700*/  STS [R157.X4+0x1088], R194 ;  /* 0x001088c29d007388 */ /* 0x0009e20000004800 */
[----:B------:R-:W-:Y:S02]  /*6710*/  FADD.FTZ R90, R90, R183 ;  /* 0x000000b75a5a7221 */ /* 0x000fe40000010000 */
[----:B------:R-:W-:Y:S01]  /*6720*/  FMUL.FTZ R89, R221, UR40 ;  /* 0x00000028dd597c20 */ /* 0x000fe20008410000 */
[----:B------:R5:W-:Y:S01]  /*6730*/  STS [R157.X4+0x1080], R182 ;  /* 0x001080b69d007388 */ /* 0x000be20000004800 */
[----:B-1----:R-:W-:-:S02]  /*6740*/  FMUL.FTZ R88, R220, UR40 ;  /* 0x00000028dc587c20 */ /* 0x002fc40008410000 */
[----:B------:R-:W-:Y:S01]  /*6750*/  FADD.FTZ R199, R184, R179 ;  /* 0x000000b3b8c77221 */ /* 0x000fe20000010000 */
[----:B------:R-:W-:Y:S01]  /*6760*/  STS [R157.X4+0x10d8], R238 ;  /* 0x0010d8ee9d007388 */ /* 0x000fe20000004800 */
[----:B--2---:R-:W-:Y:S02]  /*6770*/  FADD.FTZ R202, R90, R185 ;  /* 0x000000b95aca7221 */ /* 0x004fe40000010000 */
[----:B---3--:R-:W-:Y:S01]  /*6780*/  FFMA.FTZ R192, R222, UR41, -R89 ;  /* 0x00000029dec07c23 */ /* 0x008fe20008010859 */
[----:B------:R-:W-:Y:S01]  /*6790*/  STS [R157.X4+0x10dc], R240 ;  /* 0x0010dcf09d007388 */ /* 0x000fe20000004800 */
[----:B------:R-:W-:Y:S02]  /*67a0*/  FFMA.FTZ R191, R219, UR41, R88 ;  /* 0x00000029dbbf7c23 */ /* 0x000fe40008010058 */
[----:B0-----:R-:W-:Y:S01]  /*67b0*/  FMUL.FTZ R198, R226, UR40 ;  /* 0x00000028e2c67c20 */ /* 0x001fe20008410000 */
[----:B------:R0:W-:Y:S01]  /*67c0*/  STS [R157.X4+0x1094], R196 ;  /* 0x001094c49d007388 */ /* 0x0001e20000004800 */
[----:B------:R-:W-:-:S02]  /*67d0*/  FMUL.FTZ R195, R223, UR40 ;  /* 0x00000028dfc37c20 */ /* 0x000fc40008410000 */
[----:B------:R-:W-:Y:S02]  /*67e0*/  FMUL.FTZ R90, R224, UR40 ;  /* 0x00000028e05a7c20 */ /* 0x000fe40008410000 */
[----:B----4-:R-:W-:Y:S02]  /*67f0*/  FMUL.FTZ R194, R222, UR40 ;  /* 0x00000028dec27c20 */ /* 0x010fe40008410000 */
        /* <DEDUP_REMOVED lines=12> */
[----:B-----5:R-:W-:Y:S02]  /*68c0*/  FMUL.FTZ R182, R228, UR40 ;  /* 0x00000028e4b67c20 */ /* 0x020fe40008410000 */
[----:B------:R-:W-:Y:S02]  /*68d0*/  FFMA.FTZ R198, R225, UR41, R198 ;  /* 0x00000029e1c67c23 */ /* 0x000fe400080100c6 */
[----:B------:R-:W-:Y:S02]  /*68e0*/  FFMA.FTZ R195, R224, UR41, -R195 ;  /* 0x00000029e0c37c23 */ /* 0x000fe400080108c3 */
[----:B------:R-:W-:-:S02]  /*68f0*/  FFMA.FTZ R187, R223, UR41, R90 ;  /* 0x00000029dfbb7c23 */ /* 0x000fc4000801005a */
[----:B------:R-:W-:Y:S02]  /*6900*/  FFMA.FTZ R194, R221, UR41, R194 ;  /* 0x00000029ddc27c23 */ /* 0x000fe400080100c2 */
[----:B------:R-:W-:Y:S02]  /*6910*/  FFMA.FTZ R189, R220, UR41, -R189 ;  /* 0x00000029dcbd7c23 */ /* 0x000fe400080108bd */
[----:B------:R-:W-:Y:S02]  /*6920*/  FFMA.FTZ R193, R218, UR41, -R193 ;  /* 0x00000029dac17c23 */ /* 0x000fe400080108c1 */
[----:B------:R-:W-:Y:S02]  /*6930*/  FFMA.FTZ R188, R217, UR41, R188 ;  /* 0x00000029d9bc7c23 */ /* 0x000fe400080100bc */
[----:B0-----:R-:W-:Y:S02]  /*6940*/  FFMA.FTZ R196, R216, UR41, -R89 ;  /* 0x00000029d8c47c23 */ /* 0x001fe40008010859 */
        /* <DEDUP_REMOVED lines=41> */
.L_x_10242:
[----:B------:R-:W-:Y:S05]  /*6be0*/  BSYNC B0 ;  /* 0x0000000000007941 */ /* 0x000fea0003800000 */
.L_x_10241:
[C---:B------:R-:W-:Y:S01]  /*6bf0*/  FMUL.FTZ R89, R124.reuse, R160 ;  /* 0x000000a07c597220 */ /* 0x040fe20000410000 */
[----:B------:R-:W-:Y:S01]  /*6c00*/  ULDC.64 UR28, c[0x0][0x298] ;  /* 0x0000a600001c7ab9 */ /* 0x000fe20000000a00 */
[----:B------:R-:W-:Y:S01]  /*6c10*/  FMUL.FTZ R88, R124, R161 ;  /* 0x000000a17c587220 */ /* 0x000fe20000410000 */
[----:B------:R-:W-:Y:S01]  /*6c20*/  USHF.R.U32.HI UR33, URZ, 0x1, UR29 ;  /* 0x000000013f217899 */ /* 0x000fe2000801161d */
[----:B------:R-:W-:Y:S01]  /*6c30*/  FADD.FTZ R158, R158, -R89 ;  /* 0x800000599e9e7221 */ /* 0x000fe20000010000 */
[----:B------:R-:W-:Y:S01]  /*6c40*/  USHF.R.U64 UR32, UR28, 0x1, UR29 ;  /* 0x000000011c207899 */ /* 0x000fe2000800121d */
[C---:B------:R-:W-:Y:S01]  /*6c50*/  FMUL.FTZ R89, R156.reuse, R154 ;  /* 0x0000009a9c597220 */ /* 0x040fe20000410000 */
[----:B------:R-:W-:Y:S01]  /*6c60*/  UIMAD UR33, UR33, UR35, URZ ;  /* 0x00000023212172a4 */ /* 0x000fe2000f8e023f */
[----:B------:R-:W-:Y:S01]  /*6c70*/  FADD.FTZ R159, R159, R88 ;  /* 0x000000589f9f7221 */ /* 0x000fe20000010000 */
[----:B------:R-:W-:Y:S01]  /*6c80*/  UIMAD.WIDE.U32 UR28, UR32, UR35, URZ ;  /* 0x00000023201c72a5 */ /* 0x000fe2000f8e003f */
[-C--:B0-----:R-:W-:Y:S01]  /*6c90*/  FFMA.FTZ R91, R99, R162.reuse, R89 ;  /* 0x000000a2635b7223 */ /* 0x081fe20000010059 */
[----:B------:R-:W-:Y:S01]  /*6ca0*/  UIMAD UR37, UR34, UR32, UR33 ;  /* 0x00000020222572a4 */ /* 0x000fe2000f8e0221 */
[----:B------:R-:W-:Y:S01]  /*6cb0*/  FMUL.FTZ R162, R156, R162 ;  /* 0x000000a29ca27220 */ /* 0x000fe20000410000 */
[----:B------:R-:W-:Y:S01]  /*6cc0*/  ULDC UR38, c[0x0][0x174] ;  /* 0x00005d0000267ab9 */ /* 0x000fe20000000800 */
[----:B------:R-:W-:Y:S01]  /*6cd0*/  FADD.FTZ R199, R199, R164 ;  /* 0x000000a4c7c77221 */ /* 0x000fe20000010000 */
[----:B------:R-:W-:Y:S01]  /*6ce0*/  ULDC.64 UR32, c[0x0][0x2a0] ;  /* 0x0000a80000207ab9 */ /* 0x000fe20000000a00 */
[----:B------:R-:W-:Y:S01]  /*6cf0*/  FFMA.FTZ R201, R99, R154, -R162 ;  /* 0x0000009a63c97223 */ /* 0x000fe200000108a2 */
[----:B------:R-:W-:Y:S01]  /*6d00*/  UIADD3 UR29, UR37, UR29, URZ ;  /* 0x0000001d251d7290 */ /* 0x000fe2000fffe03f */
[----:B------:R-:W-:Y:S01]  /*6d10*/  FADD.FTZ R154, R202, R163 ;  /* 0x000000a3ca9a7221 */ /* 0x000fe20000010000 */
[----:B------:R-:W-:Y:S01]  /*6d20*/  UIMAD UR37, UR36, UR32, URZ ;  /* 0x00000020242572a4 */ /* 0x000fe2000f8e023f */
[----:B------:R-:W-:Y:S01]  /*6d30*/  FADD.FTZ R160, R199, R172 ;  /* 0x000000acc7a07221 */ /* 0x000fe20000010000 */
[----:B------:R-:W-:Y:S01]  /*6d40*/  UIMAD.WIDE.U32 UR28, UR18, UR32, UR28 ;  /* 0x00000020121c72a5 */ /* 0x000fe2000f8e001c */
[----:B------:R-:W-:Y:S01]  /*6d50*/  FADD.FTZ R154, R154, R91 ;  /* 0x0000005b9a9a7221 */ /* 0x000fe20000010000 */
[----:B------:R-:W-:Y:S01]  /*6d60*/  IADD3 R91, R146, 0x20, RZ ;  /* 0x00000020925b7810 */ /* 0x000fe20007ffe0ff */
[----:B------:R-:W-:Y:S01]  /*6d70*/  UIMAD UR37, UR18, UR33, UR37 ;  /* 0x00000021122572a4 */ /* 0x000fe2000f8e0225 */
[----:B------:R-:W-:Y:S01]  /*6d80*/  BSSY B0, `(.L_x_10243) ;  /* 0x000001e000007945 */ /* 0x000fe20003800000 */
[----:B------:R-:W-:Y:S01]  /*6d90*/  ISETP.GE.AND P1, PT, R197, 0x41, PT ;  /* 0x00000041c500780c */ /* 0x000fe20003f26270 */
[----:B------:R-:W-:Y:S01]  /*6da0*/  ULDC.64 UR32, c[0x0][0x318] ;  /* 0x0000c60000207ab9 */ /* 0x000fe20000000a00 */
[----:B------:R-:W-:Y:S01]  /*6db0*/  LEA.HI.SX32 R91, R91, R146, 0x1b ;  /* 0x000000925b5b7211 */ /* 0x000fe200078fdaff */
[----:B------:R-:W-:Y:S01]  /*6dc0*/  UIADD3 UR37, UR37, UR29, URZ ;  /* 0x0000001d25257290 */ /* 0x000fe2000fffe03f */
[----:B------:R-:W-:Y:S01]  /*6dd0*/  ISETP.GE.AND P2, PT, R197, 0x61, PT ;  /* 0x00000061c500780c */ /* 0x000fe20003f46270 */
[----:B------:R-:W-:Y:S01]  /*6de0*/  ULEA UR32, UP0, UR28, UR32, 0x3 ;  /* 0x000000201c207291 */ /* 0x000fe2000f80183f */
[----:B------:R-:W-:Y:S01]  /*6df0*/  FADD.FTZ R160, R160, R201 ;  /* 0x000000c9a0a07221 */ /* 0x000fe20000010000 */
[----:B------:R-:W-:Y:S01]  /*6e00*/  UIADD3 UR29, UR6, -UR38, URZ ;  /* 0x80000026061d7290 */ /* 0x000fe2000fffe03f */
[----:B------:R-:W0:Y:S01]  /*6e10*/  LDS R91, [R91.X4+0x1100] ;  /* 0x001100005b5b7984 */ /* 0x000e220000004800 */
[----:B------:R-:W-:Y:S01]  /*6e20*/  ULEA.HI.X UR33, UR28, UR33, UR37, 0x3, UP0 ;  /* 0x000000211c217291 */ /* 0x000fe200080f1c25 */
[C---:B------:R-:W-:Y:S01]  /*6e30*/  IADD3 R163, R146.reuse, 0x60, RZ ;  /* 0x0000006092a37810 */ /* 0x040fe20007ffe0ff */
        /* <DEDUP_REMOVED lines=14> */
[----:B------:R-:W-:Y:S02]  /*6f20*/  IADD3 R89, R89, UR29, RZ ;  /* 0x0000001d59597c10 */ /* 0x000fe4000fffe0ff */
[----:B------:R-:W-:Y:S01]  /*6f30*/  LEA.HI.SX32 R161, R161, R146, 0x1b ;  /* 0x00000092a1a17211 */ /* 0x000fe200078fdaff */
[----:B------:R-:W-:Y:S05]  /*6f40*/  @!P0 BRA `(.L_x_10244) ;  /* 0x0000001000008947 */ /* 0x000fea0003800000 */
[----:B0-----:R0:W-:Y:S02]  /*6f50*/  RED.E.ADD.F32.FTZ.RN.STRONG.GPU [R88.64+-0xf80], R91 ;  /* 0xfff0805b5800798e */ /* 0x0011e4000c10e79e */
.L_x_10244:
[----:B------:R-:W-:Y:S05]  /*6f60*/  BSYNC B0 ;  /* 0x0000000000007941 */ /* 0x000fea0003800000 */
.L_x_10243:
[----:B------:R-:W1:Y:S01]  /*6f70*/  LDS R161, [R161.X4+0x1180] ;  /* 0x00118000a1a17984 */ /* 0x000e620000004800 */
[----:B------:R-:W-:Y:S01]  /*6f80*/  BSSY B0, `(.L_x_10245) ;  /* 0x0000004000007945 */ /* 0x000fe20003800000 */
[----:B------:R-:W-:Y:S01]  /*6f90*/  LEA.HI.SX32 R163, R163, R146, 0x1b ;  /* 0x00000092a3a37211 */ /* 0x000fe200078fdaff */
[----:B------:R-:W-:Y:S05]  /*6fa0*/  @!P1 BRA `(.L_x_10246) ;  /* 0x0000001000009947 */ /* 0x000fea0003800000 */
[----:B-1----:R1:W-:Y:S02]  /*6fb0*/  RED.E.ADD.F32.FTZ.RN.STRONG.GPU [R88.64+-0xf00], R161 ;  /* 0xfff100a15800798e */ /* 0x0023e4000c10e79e */
.L_x_10246:
[----:B------:R-:W-:Y:S05]  /*6fc0*/  BSYNC B0 ;  /* 0x0000000000007941 */ /* 0x000fea0003800000 */
.L_x_10245:
[----:B------:R-:W2:Y:S01]  /*6fd0*/  LDS R163, [R163.X4+0x1200] ;  /* 0x00120000a3a37984 */ /* 0x000ea20000004800 */
[----:B------:R-:W-:Y:S01]  /*6fe0*/  BSSY B0, `(.L_x_10247) ;  /* 0x0000005000007945 */ /* 0x000fe20003800000 */
[C---:B0-----:R-:W-:Y:S02]  /*6ff0*/  IADD3 R91, R146.reuse, 0x80, RZ ;  /* 0x00000080925b7810 */ /* 0x041fe40007ffe0ff */
[----:B-1----:R-:W-:Y:S01]  /*7000*/  IADD3 R161, R146, 0xa0, RZ ;  /* 0x000000a092a17810 */ /* 0x002fe20007ffe0ff */
[----:B------:R-:W-:Y:S05]  /*7010*/  @!P2 BRA `(.L_x_10248) ;  /* 0x000000100000a947 */ /* 0x000fea0003800000 */
[----:B--2---:R0:W-:Y:S02]  /*7020*/  RED.E.ADD.F32.FTZ.RN.STRONG.GPU [R88.64+-0xe80], R163 ;  /* 0xfff180a35800798e */ /* 0x0041e4000c10e79e */
.L_x_10248:
[----:B------:R-:W-:Y:S05]  /*7030*/  BSYNC B0 ;  /* 0x0000000000007941 */ /* 0x000fea0003800000 */
.L_x_10247:
        /* <DEDUP_REMOVED lines=14> */
.L_x_10250:
[----:B------:R-:W-:Y:S05]  /*7120*/  BSYNC B0 ;  /* 0x0000000000007941 */ /* 0x000fea0003800000 */
.L_x_10249:
[----:B------:R-:W1:Y:S01]  /*7130*/  LDS R161, [R161.X4+0x1300] ;  /* 0x00130000a1a17984 */ /* 0x000e620000004800 */
[----:B------:R-:W-:Y:S01]  /*7140*/  BSSY B0, `(.L_x_10251) ;  /* 0x0000005000007945 */ /* 0x000fe20003800000 */
[----:B0-----:R-:W-:Y:S02]  /*7150*/  IADD3 R91, R146, 0xe0, RZ ;  /* 0x000000e0925b7810 */ /* 0x001fe40007ffe0ff */
[----:B------:R-:W-:Y:S01]  /*7160*/  LEA.HI.SX32 R163, R163, R146, 0x1b ;  /* 0x00000092a3a37211 */ /* 0x000fe200078fdaff */
[----:B------:R-:W-:Y:S05]  /*7170*/  @!P0 BRA `(.L_x_10252) ;  /* 0x0000001000008947 */ /* 0x000fea0003800000 */
[----:B-1----:R0:W-:Y:S02]  /*7180*/  RED.E.ADD.F32.FTZ.RN.STRONG.GPU [R88.64+-0xd80], R161 ;  /* 0xfff280a15800798e */ /* 0x0021e4000c10e79e */
.L_x_10252:
[----:B------:R-:W-:Y:S05]  /*7190*/  BSYNC B0 ;  /* 0x0000000000007941 */ /* 0x000fea0003800000 */
.L_x_10251:
[----:B------:R-:W2:Y:S01]  /*71a0*/  LDS R163, [R163.X4+0x1380] ;  /* 0x00138000a3a37984 */ /* 0x000ea20000004800 */
[----:B------:R-:W-:Y:S01]  /*71b0*/  BSSY B0, `(.L_x_10253) ;  /* 0x0000005000007945 */ /* 0x000fe20003800000 */
[----:B01----:R-:W-:-:S02]  /*71c0*/  IADD3 R161, R146, 0x100, RZ ;  /* 0x0000010092a17810 */ /* 0x003fc40007ffe0ff */
[----:B------:R-:W-:Y:S01]  /*71d0*/  LEA.HI.SX32 R91, R91, R146, 0x1b ;  /* 0x000000925b5b7211 */ /* 0x000fe200078fdaff */
[----:B------:R-:W-:Y:S05]  /*71e0*/  @!P1 BRA `(.L_x_10254) ;  /* 0x0000001000009947 */ /* 0x000fea0003800000 */
[----:B--2---:R0:W-:Y:S02]  /*71f0*/  RED.E.ADD.F32.FTZ.RN.STRONG.GPU [R88.64+-0xd00], R163 ;  /* 0xfff300a35800798e */ /* 0x0041e4000c10e79e */
.L_x_10254:
[----:B------:R-:W-:Y:S05]  /*7200*/  BSYNC B0 ;  /* 0x0000000000007941 */ /* 0x000fea0003800000 */
.L_x_10253:
[----:B------:R-:W1:Y:S01]  /*7210*/  LDS R91, [R91.X4+0x1400] ;  /* 0x001400005b5b7984 */ /* 0x000e620000004800 */
[----:B------:R-:W-:Y:S01]  /*7220*/  BSSY B0, `(.L_x_10255) ;  /* 0x0000005000007945 */ /* 0x000fe20003800000 */
[----:B0-2---:R-:W-:Y:S02]  /*7230*/  IADD3 R163, R146, 0x120, RZ ;  /* 0x0000012092a37810 */ /* 0x005fe40007ffe0ff */
[----:B------:R-:W-:Y:S01]  /*7240*/  LEA.HI.SX32 R161, R161, R146, 0x1b ;  /* 0x00000092a1a17211 */ /* 0x000fe200078fdaff */
[----:B------:R-:W-:Y:S05]  /*7250*/  @!P2 BRA `(.L_x_10256) ;  /* 0x000000100000a947 */ /* 0x000fea0003800000 */
[----:B-1----:R0:W-:Y:S02]  /*7260*/  RED.E.ADD.F32.FTZ.RN.STRONG.GPU [R88.64+-0xc80], R91 ;  /* 0xfff3805b5800798e */ /* 0x0021e4000c10e79e */
.L_x_10256:
[----:B------:R-:W-:Y:S05]  /*7270*/  BSYNC B0 ;  /* 0x0000000000007941 */ /* 0x000fea0003800000 */
.L_x_10255:
[----:B------:R-:W2:Y:S01]  /*7280*/  LDS R161, [R161.X4+0x1480] ;  /* 0x00148000a1a17984 */ /* 0x000ea20000004800 */
[----:B------:R-:W-:Y:S01]  /*7290*/  BSSY B0, `(.L_x_10257) ;  /* 0x0000005000007945 */ /* 0x000fe20003800000 */
[----:B01----:R-:W-:Y:S02]  /*72a0*/  IADD3 R91, R146, 0x140, RZ ;  /* 0x00000140925b7810 */ /* 0x003fe40007ffe0ff */
[----:B------:R-:W-:Y:S01]  /*72b0*/  LEA.HI.SX32 R163, R163, R146, 0x1b ;  /* 0x00000092a3a37211 */ /* 0x000fe200078fdaff */
[----:B------:R-:W-:Y:S05]  /*72c0*/  @!P3 BRA `(.L_x_10258) ;  /* 0x000000100000b947 */ /* 0x000fea0003800000 */
[----:B--2---:R0:W-:Y:S02]  /*72d0*/  RED.E.ADD.F32.FTZ.RN.STRONG.GPU [R88.64+-0xc00], R161 ;  /* 0xfff400a15800798e */ /* 0x0041e4000c10e79e */
.L_x_10258:
[----:B------:R-:W-:Y:S05]  /*72e0*/  BSYNC B0 ;  /* 0x0000000000007941 */ /* 0x000fea0003800000 */
.L_x_10257:
[----:B------:R-:W1:Y:S01]  /*72f0*/  LDS R163, [R163.X4+0x1500] ;  /* 0x00150000a3a37984 */ /* 0x000e620000004800 */
[----:B------:R-:W-:Y:S01]  /*7300*/  BSSY B0, `(.L_x_10259) ;  /* 0x0000004000007945 */ /* 0x000fe20003800000 */
[----:B------:R-:W-:Y:S01]  /*7310*/  LEA.HI.SX32 R91, R91, R146, 0x1b ;  /* 0x000000925b5b7211 */ /* 0x000fe200078fdaff */
[----:B------:R-:W-:Y:S05]  /*7320*/  @!P4 BRA `(.L_x_10260) ;  /* 0x000000100000c947 */ /* 0x000fea0003800000 */
[----:B-1----:R1:W-:Y:S02]  /*7330*/  RED.E.ADD.F32.FTZ.RN.STRONG.GPU [R88.64+-0xb80], R163 ;  /* 0xfff480a35800798e */ /* 0x0023e4000c10e79e */
.L_x_10260:
[----:B------:R-:W-:Y:S05]  /*7340*/  BSYNC B0 ;  /* 0x0000000000007941 */ /* 0x000fea0003800000 */
.L_x_10259:
[----:B------:R-:W3:Y:S01]  /*7350*/  LDS R91, [R91.X4+0x1580] ;  /* 0x001580005b5b7984 */ /* 0x000ee20000004800 */
[----:B------:R-:W-:Y:S01]  /*7360*/  BSSY B0, `(.L_x_10261) ;  /* 0x0000005000007945 */ /* 0x000fe20003800000 */
[----:B0-2---:R-:W-:-:S02]  /*7370*/  IADD3 R161, R146, 0x160, RZ ;  /* 0x0000016092a17810 */ /* 0x005fc40007ffe0ff */
[----:B-1----:R-:W-:Y:S01]  /*7380*/  IADD3 R163, R146, 0x180, RZ ;  /* 0x0000018092a37810 */ /* 0x002fe20007ffe0ff */
[----:B------:R-:W-:Y:S05]  /*7390*/  @!P5 BRA `(.L_x_10262) ;  /* 0x000000100000d947 */ /* 0x000fea0003800000 */
[----:B---3--:R0:W-:Y:S02]  /*73a0*/  RED.E.ADD.F32.FTZ.RN.STRONG.GPU [R88.64+-0xb00], R91 ;  /* 0xfff5005b5800798e */ /* 0x0081e4000c10e79e */
.L_x_10262:
[----:B------:R-:W-:Y:S05]  /*73b0*/  BSYNC B0 ;  /* 0x0000000000007941 */ /* 0x000fea0003800000 */
.L_x_10261:
        /* <DEDUP_REMOVED lines=14> */
.L_x_10264:
[----:B------:R-:W-:Y:S05]  /*74a0*/  BSYNC B0 ;  /* 0x0000000000007941 */ /* 0x000fea0003800000 */
.L_x_10263:
[----:B------:R-:W1:Y:S01]  /*74b0*/  LDS R163, [R163.X4+0x1680] ;  /* 0x00168000a3a37984 */ /* 0x000e620000004800 */
[----:B------:R-:W-:Y:S01]  /*74c0*/  BSSY B0, `(.L_x_10265) ;  /* 0x0000005000007945 */ /* 0x000fe20003800000 */
[----:B0-----:R-:W-:-:S02]  /*74d0*/  IADD3 R161, R146, 0x1c0, RZ ;  /* 0x000001c092a17810 */ /* 0x001fc40007ffe0ff */
[----:B------:R-:W-:Y:S01]  /*74e0*/  LEA.HI.SX32 R91, R91, R146, 0x1b ;  /* 0x000000925b5b7211 */ /* 0x000fe200078fdaff */
[----:B------:R-:W-:Y:S05]  /*74f0*/  @!P0 BRA `(.L_x_10266) ;  /* 0x0000001000008947 */ /* 0x000fea0003800000 */
[----:B-1----:R0:W-:Y:S02]  /*7500*/  RED.E.ADD.F32.FTZ.RN.STRONG.GPU [R88.64+-0xa00], R163 ;  /* 0xfff600a35800798e */ /* 0x0021e4000c10e79e */
.L_x_10266:
[----:B------:R-:W-:Y:S05]  /*7510*/  BSYNC B0 ;  /* 0x0000000000007941 */ /* 0x000fea0003800000 */
.L_x_10265:
[----:B------:R-:W2:Y:S01]  /*7520*/  LDS R91, [R91.X4+0x1700] ;  /* 0x001700005b5b7984 */ /* 0x000ea20000004800 */
[----:B------:R-:W-:Y:S01]  /*7530*/  BSSY B0, `(.L_x_10267) ;  /* 0x0000005000007945 */ /* 0x000fe20003800000 */
[----:B01----:R-:W-:Y:S02]  /*7540*/  IADD3 R163, R146, 0x1e0, RZ ;  /* 0x000001e092a37810 */ /* 0x003fe40007ffe0ff */
[----:B------:R-:W-:Y:S01]  /*7550*/  LEA.HI.SX32 R161, R161, R146, 0x1b ;  /* 0x00000092a1a17211 */ /* 0x000fe200078fdaff */
[----:B------:R-:W-:Y:S05]  /*7560*/  @!P1 BRA `(.L_x_10268) ;  /* 0x0000001000009947 */ /* 0x000fea0003800000 */
[----:B--2---:R0:W-:Y:S02]  /*7570*/  RED.E.ADD.F32.FTZ.RN.STRONG.GPU [R88.64+-0x980], R91 ;  /* 0xfff6805b5800798e */ /* 0x0041e4000c10e79e */
.L_x_10268:
[----:B------:R-:W-:Y:S05]  /*7580*/  BSYNC B0 ;  /* 0x0000000000007941 */ /* 0x000fea0003800000 */
.L_x_10267:
[----:B------:R-:W1:Y:S01]  /*7590*/  LDS R161, [R161.X4+0x1780] ;  /* 0x00178000a1a17984 */ /* 0x000e620000004800 */
[----:B------:R-:W-:Y:S01]  /*75a0*/  BSSY B0, `(.L_x_10269) ;  /* 0x0000004000007945 */ /* 0x000fe20003800000 */
[----:B------:R-:W-:Y:S01]  /*75b0*/  LEA.HI.SX32 R163, R163, R146, 0x1b ;  /* 0x00000092a3a37211 */ /* 0x000fe200078fdaff */
[----:B------:R-:W-:Y:S05]  /*75c0*/  @!P2 BRA `(.L_x_10270) ;  /* 0x000000100000a947 */ /* 0x000fea0003800000 */
[----:B-1----:R1:W-:Y:S02]  /*75d0*/  RED.E.ADD.F32.FTZ.RN.STRONG.GPU [R88.64+-0x900], R161 ;  /* 0xfff700a15800798e */ /* 0x0023e4000c10e79e */
.L_x_10270:
[----:B------:R-:W-:Y:S05]  /*75e0*/  BSYNC B0 ;  /* 0x0000000000007941 */ /* 0x000fea0003800000 */
.L_x_10269:
[----:B------:R-:W3:Y:S01]  /*75f0*/  LDS R163, [R163.X4+0x1800] ;  /* 0x00180000a3a37984 */ /* 0x000ee20000004800 */
[----:B------:R-:W-:Y:S01]  /*7600*/  BSSY B0, `(.L_x_10271) ;  /* 0x0000005000007945 */ /* 0x000fe20003800000 */
[----:B0-2---:R-:W-:-:S02]  /*7610*/  IADD3 R91, R146, 0x220, RZ ;  /* 0x00000220925b7810 */ /* 0x005fc40007ffe0ff */
[----:B------:R-:W-:Y:S01]  /*7620*/  LEA.HI.SX32 R209, R209, R146, 0x1b ;  /* 0x00000092d1d17211 */ /* 0x000fe200078fdaff */
[----:B------:R-:W-:Y:S05]  /*7630*/  @!P3 BRA `(.L_x_10272) ;  /* 0x000000100000b947 */ /* 0x000fea0003800000 */
[----:B---3--:R0:W-:Y:S02]  /*7640*/  RED.E.ADD.F32.FTZ.RN.STRONG.GPU [R88.64+-0x880], R163 ;  /* 0xfff780a35800798e */ /* 0x0081e4000c10e79e */
.L_x_10272:
[----:B------:R-:W-:Y:S05]  /*7650*/  BSYNC B0 ;  /* 0x0000000000007941 */ /* 0x000fea0003800000 */
.L_x_10271:
[----:B------:R-:W2:Y:S01]  /*7660*/  LDS R209, [R209.X4+0x1880] ;  /* 0x00188000d1d17984 */ /* 0x000ea20000004800 */
[----:B------:R-:W-:Y:S01]  /*7670*/  BSSY B0, `(.L_x_10273) ;  /* 0x0000004000007945 */ /* 0x000fe20003800000 */
[----:B------:R-:W-:Y:S01]  /*7680*/  LEA.HI.SX32 R91, R91, R146, 0x1b ;  /* 0x000000925b5b7211 */ /* 0x000fe200078fdaff */
[----:B------:R-:W-:Y:S05]  /*7690*/  @!P4 BRA `(.L_x_10274) ;  /* 0x000000100000c947 */ /* 0x000fea0003800000 */
[----:B--2---:R2:W-:Y:S02]  /*76a0*/  RED.E.ADD.F32.FTZ.RN.STRONG.GPU [R88.64+-0x800], R209 ;  /* 0xfff800d15800798e */ /* 0x0045e4000c10e79e */
.L_x_10274:
[----:B------:R-:W-:Y:S05]  /*76b0*/  BSYNC B0 ;  /* 0x0000000000007941 */ /* 0x000fea0003800000 */
.L_x_10273:
[----:B------:R-:W4:Y:S01]  /*76c0*/  LDS R91, [R91.X4+0x1900] ;  /* 0x001900005b5b7984 */ /* 0x000f220000004800 */
[----:B------:R-:W-:Y:S01]  /*76d0*/  BSSY B0, `(.L_x_10275) ;  /* 0x0000005000007945 */ /* 0x000fe20003800000 */
[C---:B-1----:R-:W-:Y:S02]  /*76e0*/  IADD3 R161, R146.reuse, 0x240, RZ ;  /* 0x0000024092a17810 */ /* 0x042fe40007ffe0ff */
[----:B0--3--:R-:W-:Y:S01]  /*76f0*/  IADD3 R163, R146, 0x260, RZ ;  /* 0x0000026092a37810 */ /* 0x009fe20007ffe0ff */
[----:B------:R-:W-:Y:S05]  /*7700*/  @!P5 BRA `(.L_x_10276) ;  /* 0x000000100000d947 */ /* 0x000fea0003800000 */
[----:B----4-:R0:W-:Y:S02]  /*7710*/  RED.E.ADD.F32.FTZ.RN.STRONG.GPU [R88.64+-0x780], R91 ;  /* 0xfff8805b5800798e */ /* 0x0101e4000c10e79e */
.L_x_10276:
[----:B------:R-:W-:Y:S05]  /*7720*/  BSYNC B0 ;  /* 0x0000000000007941 */ /* 0x000fea0003800000 */
.L_x_10275:
        /* <DEDUP_REMOVED lines=14> */
.L_x_10278:
[----:B------:R-:W-:Y:S05]  /*7810*/  BSYNC B0 ;  /* 0x0000000000007941 */ /* 0x000fea0003800000 */
.L_x_10277:
[----:B------:R-:W1:Y:S01]  /*7820*/  LDS R163, [R163.X4+0x1a00] ;  /* 0x001a0000a3a37984 */ /* 0x000e620000004800 */
[----:B------:R-:W-:Y:S01]  /*7830*/  BSSY B0, `(.L_x_10279) ;  /* 0x0000005000007945 */ /* 0x000fe20003800000 */
[----:B0-----:R-:W-:Y:S02]  /*7840*/  IADD3 R161, R146, 0x2a0, RZ ;  /* 0x000002a092a17810 */ /* 0x001fe40007ffe0ff */
[----:B------:R-:W-:Y:S01]  /*7850*/  LEA.HI.SX32 R91, R91, R146, 0x1b ;  /* 0x000000925b5b7211 */ /* 0x000fe200078fdaff */
[----:B------:R-:W-:Y:S05]  /*7860*/  @!P0 BRA `(.L_x_10280) ;  /* 0x0000001000008947 */ /* 0x000fea0003800000 */
[----:B-1----:R0:W-:Y:S02]  /*7870*/  RED.E.ADD.F32.FTZ.RN.STRONG.GPU [R88.64+-0x680], R163 ;  /* 0xfff980a35800798e */ /* 0x0021e4000c10e79e */
.L_x_10280:
[----:B------:R-:W-:Y:S05]  /*7880*/  BSYNC B0 ;  /* 0x0000000000007941 */ /* 0x000fea0003800000 */
.L_x_10279:
[----:B------:R-:W3:Y:S01]  /*7890*/  LDS R91, [R91.X4+0x1a80] ;  /* 0x001a80005b5b7984 */ /* 0x000ee20000004800 */
[----:B------:R-:W-:Y:S01]  /*78a0*/  BSSY B0, `(.L_x_10281) ;  /* 0x0000005000007945 */ /* 0x000fe20003800000 */
[----:B01----:R-:W-:-:S02]  /*78b0*/  IADD3 R163, R146, 0x2c0, RZ ;  /* 0x000002c092a37810 */ /* 0x003fc40007ffe0ff */
[----:B------:R-:W-:Y:S01]  /*78c0*/  LEA.HI.SX32 R161, R161, R146, 0x1b ;  /* 0x00000092a1a17211 */ /* 0x000fe200078fdaff */
[----:B------:R-:W-:Y:S05]  /*78d0*/  @!P1 BRA `(.L_x_10282) ;  /* 0x0000001000009947 */ /* 0x000fea0003800000 */
[----:B---3--:R0:W-:Y:S02]  /*78e0*/  RED.E.ADD.F32.FTZ.RN.STRONG.GPU [R88.64+-0x600], R91 ;  /* 0xfffa005b5800798e */ /* 0x0081e4000c10e79e */
.L_x_10282:
[----:B------:R-:W-:Y:S05]  /*78f0*/  BSYNC B0 ;  /* 0x0000000000007941 */ /* 0x000fea0003800000 */
.L_x_10281:
[----:B------:R-:W1:Y:S01]  /*7900*/  LDS R161, [R161.X4+0x1b00] ;  /* 0x001b0000a1a17984 */ /* 0x000e620000004800 */
[----:B------:R-:W-:Y:S01]  /*7910*/  BSSY B0, `(.L_x_10283) ;  /* 0x0000005000007945 */ /* 0x000fe20003800000 */
[----:B0--3--:R-:W-:Y:S02]  /*7920*/  IADD3 R91, R146, 0x2e0, RZ ;  /* 0x000002e0925b7810 */ /* 0x009fe40007ffe0ff */
[----:B------:R-:W-:Y:S01]  /*7930*/  LEA.HI.SX32 R163, R163, R146, 0x1b ;  /* 0x00000092a3a37211 */ /* 0x000fe200078fdaff */
[----:B------:R-:W-:Y:S05]  /*7940*/  @!P2 BRA `(.L_x_10284) ;  /* 0x000000100000a947 */ /* 0x000fea0003800000 */
[----:B-1----:R0:W-:Y:S02]  /*7950*/  RED.E.ADD.F32.FTZ.RN.STRONG.GPU [R88.64+-0x580], R161 ;  /* 0xfffa80a15800798e */ /* 0x0021e4000c10e79e */
.L_x_10284:
[----:B------:R-:W-:Y:S05]  /*7960*/  BSYNC B0 ;  /* 0x0000000000007941 */ /* 0x000fea0003800000 */
.L_x_10283:
[----:B------:R-:W3:Y:S01]  /*7970*/  LDS R163, [R163.X4+0x1b80] ;  /* 0x001b8000a3a37984 */ /* 0x000ee20000004800 */
[----:B------:R-:W-:Y:S01]  /*7980*/  BSSY B0, `(.L_x_10285) ;  /* 0x0000005000007945 */ /* 0x000fe20003800000 */
[----:B01----:R-:W-:Y:S02]  /*7990*/  IADD3 R161, R146, 0x300, RZ ;  /* 0x0000030092a17810 */ /* 0x003fe40007ffe0ff */
[----:B------:R-:W-:Y:S01]  /*79a0*/  LEA.HI.SX32 R91, R91, R146, 0x1b ;  /* 0x000000925b5b7211 */ /* 0x000fe200078fdaff */
[----:B------:R-:W-:Y:S05]  /*79b0*/  @!P3 BRA `(.L_x_10286) ;  /* 0x000000100000b947 */ /* 0x000fea0003800000 */
[----:B---3--:R0:W-:Y:S02]  /*79c0*/  RED.E.ADD.F32.FTZ.RN.STRONG.GPU [R88.64+-0x500], R163 ;  /* 0xfffb00a35800798e */ /* 0x0081e4000c10e79e */
.L_x_10286:
[----:B------:R-:W-:Y:S05]  /*79d0*/  BSYNC B0 ;  /* 0x0000000000007941 */ /* 0x000fea0003800000 */
.L_x_10285:
[----:B------:R-:W1:Y:S01]  /*79e0*/  LDS R91, [R91.X4+0x1c00] ;  /* 0x001c00005b5b7984 */ /* 0x000e620000004800 */
[----:B------:R-:W-:Y:S01]  /*79f0*/  BSSY B0, `(.L_x_10287) ;  /* 0x0000004000007945 */ /* 0x000fe20003800000 */
[----:B------:R-:W-:Y:S01]  /*7a00*/  LEA.HI.SX32 R161, R161, R146, 0x1b ;  /* 0x00000092a1a17211 */ /* 0x000fe200078fdaff */
[----:B------:R-:W-:Y:S05]  /*7a10*/  @!P4 BRA `(.L_x_10288) ;  /* 0x000000100000c947 */ /* 0x000fea0003800000 */
[----:B-1----:R1:W-:Y:S02]  /*7a20*/  RED.E.ADD.F32.FTZ.RN.STRONG.GPU [R88.64+-0x480], R91 ;  /* 0xfffb805b5800798e */ /* 0x0023e4000c10e79e */
.L_x_10288:
[----:B------:R-:W-:Y:S05]  /*7a30*/  BSYNC B0 ;  /* 0x0000000000007941 */ /* 0x000fea0003800000 */
.L_x_10287:
[----:B------:R-:W4:Y:S01]  /*7a40*/  LDS R161, [R161.X4+0x1c80] ;  /* 0x001c8000a1a17984 */ /* 0x000f220000004800 */
[----:B------:R-:W-:Y:S01]  /*7a50*/  BSSY B0, `(.L_x_10289) ;  /* 0x0000005000007945 */ /* 0x000fe20003800000 */
[----:B-1----:R-:W-:-:S02]  /*7a60*/  IADD3 R91, R146, 0x320, RZ ;  /* 0x00000320925b7810 */ /* 0x002fc40007ffe0ff */
[----:B0--3--:R-:W-:Y:S01]  /*7a70*/  IADD3 R163, R146, 0x340, RZ ;  /* 0x0000034092a37810 */ /* 0x009fe20007ffe0ff */
[----:B------:R-:W-:Y:S05]  /*7a80*/  @!P5 BRA `(.L_x_10290) ;  /* 0x000000100000d947 */ /* 0x000fea0003800000 */
[----:B----4-:R0:W-:Y:S02]  /*7a90*/  RED.E.ADD.F32.FTZ.RN.STRONG.GPU [R88.64+-0x400], R161 ;  /* 0xfffc00a15800798e */ /* 0x0101e4000c10e79e */
.L_x_10290:
[----:B------:R-:W-:Y:S05]  /*7aa0*/  BSYNC B0 ;  /* 0x0000000000007941 */ /* 0x000fea0003800000 */
.L_x_10289:
        /* <DEDUP_REMOVED lines=14> */
.L_x_10292:
[----:B------:R-:W-:Y:S05]  /*7b90*/  BSYNC B0 ;  /* 0x0000000000007941 */ /* 0x000fea0003800000 */
.L_x_10291:
[----:B------:R-:W1:Y:S01]  /*7ba0*/  LDS R163, [R163.X4+0x1d80] ;  /* 0x001d8000a3a37984 */ /* 0x000e620000004800 */
[----:B------:R-:W-:Y:S01]  /*7bb0*/  BSSY B0, `(.L_x_10293) ;  /* 0x0000005000007945 */ /* 0x000fe20003800000 */
[----:B0-----:R-:W-:-:S02]  /*7bc0*/  IADD3 R91, R146, 0x380, RZ ;  /* 0x00000380925b7810 */ /* 0x001fc40007ffe0ff */
[----:B------:R-:W-:Y:S01]  /*7bd0*/  LEA.HI.SX32 R161, R161, R146, 0x1b ;  /* 0x00000092a1a17211 */ /* 0x000fe200078fdaff */
[----:B------:R-:W-:Y:S05]  /*7be0*/  @!P0 BRA `(.L_x_10294) ;  /* 0x0000001000008947 */ /* 0x000fea0003800000 */
[----:B-1----:R0:W-:Y:S02]  /*7bf0*/  RED.E.ADD.F32.FTZ.RN.STRONG.GPU [R88.64+-0x300], R163 ;  /* 0xfffd00a35800798e */ /* 0x0021e4000c10e79e */
.L_x_10294:
[----:B------:R-:W-:Y:S05]  /*7c00*/  BSYNC B0 ;  /* 0x0000000000007941 */ /* 0x000fea0003800000 */
.L_x_10293:
[----:B------:R-:W3:Y:S01]  /*7c10*/  LDS R161, [R161.X4+0x1e00] ;  /* 0x001e0000a1a17984 */ /* 0x000ee20000004800 */
[----:B------:R-:W-:Y:S01]  /*7c20*/  BSSY B0, `(.L_x_10295) ;  /* 0x0000005000007945 */ /* 0x000fe20003800000 */
[----:B01----:R-:W-:Y:S02]  /*7c30*/  IADD3 R163, R146, 0x3a0, RZ ;  /* 0x000003a092a37810 */ /* 0x003fe40007ffe0ff */
[----:B------:R-:W-:Y:S01]  /*7c40*/  LEA.HI.SX32 R91, R91, R146, 0x1b ;  /* 0x000000925b5b7211 */ /* 0x000fe200078fdaff */
[----:B------:R-:W-:Y:S05]  /*7c50*/  @!P1 BRA `(.L_x_10296) ;  /* 0x0000001000009947 */ /* 0x000fea0003800000 */
[----:B---3--:R0:W-:Y:S02]  /*7c60*/  RED.E.ADD.F32.FTZ.RN.STRONG.GPU [R88.64+-0x280], R161 ;  /* 0xfffd80a15800798e */ /* 0x0081e4000c10e79e */
.L_x_10296:
[----:B------:R-:W-:Y:S05]  /*7c70*/  BSYNC B0 ;  /* 0x0000000000007941 */ /* 0x000fea0003800000 */
.L_x_10295:
[----:B------:R-:W1:Y:S01]  /*7c80*/  LDS R91, [R91.X4+0x1e80] ;  /* 0x001e80005b5b7984 */ /* 0x000e620000004800 */
[----:B------:R-:W-:Y:S01]  /*7c90*/  BSSY B0, `(.L_x_10297) ;  /* 0x0000005000007945 */ /* 0x000fe20003800000 */
[----:B0--3--:R-:W-:Y:S02]  /*7ca0*/  IADD3 R161, R146, 0x3c0, RZ ;  /* 0x000003c092a17810 */ /* 0x009fe40007ffe0ff */
[----:B------:R-:W-:Y:S01]  /*7cb0*/  LEA.HI.SX32 R163, R163, R146, 0x1b ;  /* 0x00000092a3a37211 */ /* 0x000fe200078fdaff */
[----:B------:R-:W-:Y:S05]  /*7cc0*/  @!P2 BRA `(.L_x_10298) ;  /* 0x000000100000a947 */ /* 0x000fea0003800000 */
[----:B-1----:R0:W-:Y:S02]  /*7cd0*/  RED.E.ADD.F32.FTZ.RN.STRONG.GPU [R88.64+-0x200], R91 ;  /* 0xfffe005b5800798e */ /* 0x0021e4000c10e79e */
.L_x_10298:
[----:B------:R-:W-:Y:S05]  /*7ce0*/  BSYNC B0 ;  /* 0x0000000000007941 */ /* 0x000fea0003800000 */
.L_x_10297:
[----:B------:R-:W3:Y:S01]  /*7cf0*/  LDS R163, [R163.X4+0x1f00] ;  /* 0x001f0000a3a37984 */ /* 0x000ee20000004800 */
[----:B------:R-:W-:Y:S01]  /*7d00*/  BSSY B0, `(.L_x_10299) ;  /* 0x0000005000007945 */ /* 0x000fe20003800000 */
[----:B01----:R-:W-:-:S02]  /*7d10*/  IADD3 R91, R146, 0x3e0, RZ ;  /* 0x000003e0925b7810 */ /* 0x003fc40007ffe0ff */
[----:B------:R-:W-:Y:S01]  /*7d20*/  LEA.HI.SX32 R161, R161, R146, 0x1b ;  /* 0x00000092a1a17211 */ /* 0x000fe200078fdaff */
[----:B------:R-:W-:Y:S05]  /*7d30*/  @!P3 BRA `(.L_x_10300) ;  /* 0x000000100000b947 */ /* 0x000fea0003800000 */
[----:B---3--:R0:W-:Y:S02]  /*7d40*/  RED.E.ADD.F32.FTZ.RN.STRONG.GPU [R88.64+-0x180], R163 ;  /* 0xfffe80a35800798e */ /* 0x0081e4000c10e79e */
.L_x_10300:
[----:B------:R-:W-:Y:S05]  /*7d50*/  BSYNC B0 ;  /* 0x0000000000007941 */ /* 0x000fea0003800000 */
.L_x_10299:
[----:B------:R-:W1:Y:S01]  /*7d60*/  LDS R161, [R161.X4+0x1f80] ;  /* 0x001f8000a1a17984 */ /* 0x000e620000004800 */
[----:B------:R-:W-:Y:S01]  /*7d70*/  BSSY B0, `(.L_x_10301) ;  /* 0x0000004000007945 */ /* 0x000fe20003800000 */
[----:B------:R-:W-:Y:S01]  /*7d80*/  LEA.HI.SX32 R91, R91, R146, 0x1b ;  /* 0x000000925b5b7211 */ /* 0x000fe200078fdaff */
[----:B------:R-:W-:Y:S05]  /*7d90*/  @!P4 BRA `(.L_x_10302) ;  /* 0x000000100000c947 */ /* 0x000fea0003800000 */
[----:B-1----:R1:W-:Y:S02]  /*7da0*/  RED.E.ADD.F32.FTZ.RN.STRONG.GPU [R88.64+-0x100], R161 ;  /* 0xffff00a15800798e */ /* 0x0023e4000c10e79e */
.L_x_10302:
[----:B------:R-:W-:Y:S05]  /*7db0*/  BSYNC B0 ;  /* 0x0000000000007941 */ /* 0x000fea0003800000 */
.L_x_10301:
[----:B------:R-:W4:Y:S01]  /*7dc0*/  LDS R91, [R91.X4+0x2000] ;  /* 0x002000005b5b7984 */ /* 0x000f220000004800 */
[----:B------:R-:W-:Y:S01]  /*7dd0*/  BSSY B0, `(.L_x_10303) ;  /* 0x0000003000007945 */ /* 0x000fe20003800000 */
[----:B------:R-:W-:Y:S05]  /*7de0*/  @!P5 BRA `(.L_x_10304) ;  /* 0x000000100000d947 */ /* 0x000fea0003800000 */
[----:B----4-:R4:W-:Y:S02]  /*7df0*/  RED.E.ADD.F32.FTZ.RN.STRONG.GPU [R88.64+-0x80], R91 ;  /* 0xffff805b5800798e */ /* 0x0109e4000c10e79e */
.L_x_10304:
[----:B------:R-:W-:Y:S05]  /*7e00*/  BSYNC B0 ;  /* 0x0000000000007941 */ /* 0x000fea0003800000 */
.L_x_10303:
[----:B------:R-:W5:Y:S01]  /*7e10*/  SHFL.DOWN PT, R162, R160, 0x1, 0x1f ;  /* 0x08201f00a0a27f89 */ /* 0x000f6200000e0000 */
[C---:B------:R-:W-:Y:S01]  /*7e20*/  ISETP.GT.AND P0, PT, R144.reuse, 0x1e, PT ;  /* 0x0000001e9000780c */ /* 0x040fe20003f04270 */
[----:B------:R-:W-:Y:S01]  /*7e30*/  FMUL.FTZ R87, R87, R226 ;  /* 0x000000e257577220 */ /* 0x000fe20000410000 */
[----:B012-4-:R-:W-:Y:S01]  /*7e40*/  MOV R89, R160 ;  /* 0x000000a000597202 */ /* 0x017fe20000000f00 */
[----:B---3--:R-:W0:Y:S01]  /*7e50*/  SHFL.DOWN PT, R163, R159, 0x1, 0x1f ;  /* 0x08201f009fa37f89 */ /* 0x008e2200000e0000 */
        /* <DEDUP_REMOVED lines=8> */
[----:B------:R-:W-:Y:S01]  /*7ee0*/  FFMA.FTZ R223, R84, R223, R85 ;  /* 0x000000df54df7223 */ /* 0x000fe20000010055 */
[----:B------:R-:W-:Y:S01]  /*7ef0*/  ISETP.NE.AND P2, PT, R146, RZ, PT ;  /* 0x000000ff9200720c */ /* 0x000fe20003f45270 */
[----:B------:R-:W-:Y:S01]  /*7f00*/  FFMA.FTZ R86, R86, R225, R87 ;  /* 0x000000e156567223 */ /* 0x000fe20000010057 */
        /* <DEDUP_REMOVED lines=18> */
[----:B------:R-:W-:Y:S01]  /*8030*/  FMUL.FTZ R69, R69, R228 ;  /* 0x000000e445457220 */ /* 0x000fe20000410000 */
[----:B------:R-:W3:Y:S01]  /*8040*/  SHFL.DOWN PT, R159, R88, 0x2, 0x1f ;  /* 0x08401f00589f7f89 */ /* 0x000ee200000e0000 */
[----:B------:R-:W-:Y:S02]  /*8050*/  FFMA.FTZ R23, R0, R98, R23 ;  /* 0x0000006200177223 */ /* 0x000fe40000010017 */
[----:B------:R-:W-:Y:S02]  /*8060*/  FFMA.FTZ R69, R68, R227, R69 ;  /* 0x000000e344457223 */ /* 0x000fe40000010045 */
[----:B------:R-:W-:Y:S02]  /*8070*/  FMUL.FTZ R185, R104, R185 ;  /* 0x000000b968b97220 */ /* 0x000fe40000410000 */
[----:B------:R-:W-:Y:S02]  /*8080*/  FMUL.FTZ R181, R2, R181 ;  /* 0x000000b502b57220 */ /* 0x000fe40000410000 */
[----:B0-----:R-:W-:-:S02]  /*8090*/  @!P0 FADD.FTZ R89, R89, R158 ;  /* 0x0000009e59598221 */ /* 0x001fc40000010000 */
[----:B------:R-:W-:Y:S02]  /*80a0*/  FFMA.FTZ R157, R106, R157, R185 ;  /* 0x0000009d6a9d7223 */ /* 0x000fe400000100b9 */
        /* <DEDUP_REMOVED lines=56> */
[----:B0-----:R-:W-:-:S02]  /*8430*/  @!P0 FADD.FTZ R89, R89, R0 ;  /* 0x0000000059598221 */ /* 0x001fc40000010000 */
[----:B------:R-:W-:Y:S02]  /*8440*/  FFMA.FTZ R0, R67, R74, R157 ;  /* 0x0000004a43007223 */ /* 0x000fe4000001009d */
[----:B------:R-:W-:Y:S02]  /*8450*/  FFMA.FTZ R2, R55, R98, R95 ;  /* 0x0000006237027223 */ /* 0x000fe4000001005f */
[----:B-1----:R-:W-:Y:S02]  /*8460*/  @!P0 FADD.FTZ R91, R91, R68 ;  /* 0x000000445b5b8221 */ /* 0x002fe40000010000 */
[----:B------:R-:W-:Y:S02]  /*8470*/  FADD.FTZ R7, R0, R7 ;  /* 0x0000000700077221 */ /* 0x000fe40000010000 */
        /* <DEDUP_REMOVED lines=26> */
[----:B------:R-:W-:-:S02]  /*8620*/  FADD.FTZ R17, R92, R17 ;  /* 0x000000115c117221 */ /* 0x000fc40000010000 */
[----:B------:R-:W-:Y:S02]  /*8630*/  FFMA.FTZ R31, R116, R82, R31 ;  /* 0x00000052741f7223 */ /* 0x000fe4000001001f */
[----:B------:R-:W-:Y:S02]  /*8640*/  FADD.FTZ R12, R187, R12 ;  /* 0x0000000cbb0c7221 */ /* 0x000fe40000010000 */
[----:B------:R-:W-:Y:S02]  /*8650*/  FADD.FTZ R18, R71, R18 ;  /* 0x0000001247127221 */ /* 0x000fe40000010000 */
[----:B------:R-:W-:Y:S02]  /*8660*/  FFMA.FTZ R30, R119, R81, R30 ;  /* 0x00000051771e7223 */ /* 0x000fe4000001001e */
[----:B------:R-:W-:Y:S02]  /*8670*/  FADD.FTZ R11, R192, R11 ;  /* 0x0000000bc00b7221 */ /* 0x000fe40000010000 */
        /* <DEDUP_REMOVED lines=27> */
.L_x_10306:
[----:B0-----:R-:W-:Y:S05]  /*8830*/  BSYNC B0 ;  /* 0x0000000000007941 */ /* 0x001fea0003800000 */
.L_x_10305:
        /* <DEDUP_REMOVED lines=8> */
.L_x_10228:
[----:B------:R-:W-:Y:S01]  /*88c0*/  BAR.SYNC.DEFER_BLOCKING 0x0 ;  /* 0x0000000000007b1d */ /* 0x000fe20000010000 */
[----:B------:R-:W-:Y:S01]  /*88d0*/  UIADD3 UR7, UR19, -0x1, URZ ;  /* 0xffffffff13077890 */ /* 0x000fe2000fffe03f */
[----:B------:R-:W-:Y:S01]  /*88e0*/  FADD.FTZ R0, R145, R4 ;  /* 0x0000000491007221 */ /* 0x000fe20000010000 */
[----:B------:R-:W-:Y:S02]  /*88f0*/  UIADD3 UR26, UP1, UR26, -0x1000, URZ ;  /* 0xfffff0001a1a7890 */ /* 0x000fe4000ff3e03f */
[----:B------:R-:W-:Y:S02]  /*8900*/  USHF.L.U32 UR8, UR7, 0x9, URZ ;  /* 0x0000000907087899 */ /* 0x000fe4000800063f */
[----:B------:R-:W-:Y:S02]  /*8910*/  ULDC.64 UR32, c[0x0][0x2d8] ;  /* 0x0000b60000207ab9 */ /* 0x000fe40000000a00 */
[----:B------:R-:W-:Y:S02]  /*8920*/  UIMAD UR28, UR34, UR32, URZ ;  /* 0x00000020221c72a4 */ /* 0x000fe4000f8e023f */
[----:B------:R-:W-:-:S02]  /*8930*/  USHF.R.S32.HI UR9, URZ, 0x1f, UR8 ;  /* 0x0000001f3f097899 */ /* 0x000fc40008011408 */
[----:B------:R-:W-:Y:S02]  /*8940*/  UIMAD UR37, UR35, UR33, UR28 ;  /* 0x00000021232572a4 */ /* 0x000fe4000f8e021c */
[----:B------:R-:W-:Y:S02]  /*8950*/  UIMAD.WIDE.U32 UR32, UR35, UR32, UR8 ;  /* 0x00000020232072a5 */ /* 0x000fe4000f8e0008 */
[----:B------:R-:W-:Y:S02]  /*8960*/  ULDC.64 UR28, c[0x0][0x2e0] ;  /* 0x0000b800001c7ab9 */ /* 0x000fe40000000a00 */
[----:B------:R-:W-:Y:S02]  /*8970*/  UIADD3 UR33, UR33, UR37, URZ ;  /* 0x0000002521217290 */ /* 0x000fe4000fffe03f */
[----:B------:R-:W-:Y:S02]  /*8980*/  UIMAD UR37, UR16, UR28, URZ ;  /* 0x0000001c102572a4 */ /* 0x000fe4000f8e023f */
[----:B------:R-:W-:Y:S01]  /*8990*/  ULDC.64 UR38, c[0x0][0x330] ;  /* 0x0000cc0000267ab9 */ /* 0x000fe20000000a00 */
[----:B------:R-:W-:Y:S01]  /*89a0*/  STS.128 [R141], R32 ;  /* 0x000000208d007388 */ /* 0x000fe20000000c00 */
[----:B------:R-:W-:-:S02]  /*89b0*/  UIMAD UR37, UR17, UR29, UR37 ;  /* 0x0000001d112572a4 */ /* 0x000fc4000f8e0225 */
[----:B------:R-:W-:Y:S01]  /*89c0*/  UIMAD.WIDE.U32 UR28, UR17, UR28, UR32 ;  /* 0x0000001c111c72a5 */ /* 0x000fe2000f8e0020 */
[----:B------:R-:W-:Y:S01]  /*89d0*/  STS.128 [R141+0x10], R28 ;  /* 0x0000101c8d007388 */ /* 0x000fe20000000c00 */
[----:B------:R-:W-:Y:S02]  /*89e0*/  UIADD3 UR24, UP2, UR24, -0x800, URZ ;  /* 0xfffff80018187890 */ /* 0x000fe4000ff5e03f */
[----:B------:R-:W-:Y:S01]  /*89f0*/  UIADD3 UR32, UR29, UR37, URZ ;  /* 0x000000251d207290 */ /* 0x000fe2000fffe03f */
[----:B------:R-:W-:Y:S01]  /*8a00*/  STS.128 [R141+0x20], R24 ;  /* 0x000020188d007388 */ /* 0x000fe20000000c00 */
[----:B------:R-:W-:Y:S02]  /*8a10*/  ULEA UR29, UP0, UR28, UR38, 0x2 ;  /* 0x000000261c1d7291 */ /* 0x000fe4000f80103f */
[----:B------:R-:W-:Y:S01]  /*8a20*/  UIADD3 UR22, UP3, UR22, -0x800, URZ ;  /* 0xfffff80016167890 */ /* 0x000fe2000ff7e03f */
[----:B------:R0:W-:Y:S01]  /*8a30*/  STS.128 [R141+0x30], R20 ;  /* 0x000030148d007388 */ /* 0x0001e20000000c00 */
[----:B------:R-:W-:-:S06]  /*8a40*/  NOP ;  /* 0x0000000000007918 */ /* 0x000fcc0000000000 */
[----:B------:R-:W1:Y:S01]  /*8a50*/  LDS.128 R36, [R144.X16] ;  /* 0x0000000090247984 */ /* 0x000e62000000cc00 */
[----:B------:R-:W-:Y:S01]  /*8a60*/  ULEA.HI.X UR28, UR28, UR39, UR32, 0x2, UP0 ;  /* 0x000000271c1c7291 */ /* 0x000fe200080f1420 */
[----:B------:R-:W-:Y:S01]  /*8a70*/  MOV R2, UR29 ;  /* 0x0000001d00027c02 */ /* 0x000fe20008000f00 */
[----:B------:R-:W-:Y:S01]  /*8a80*/  UIADD3 UR20, UP4, UR20, -0x800, URZ ;  /* 0xfffff80014147890 */ /* 0x000fe2000ff9e03f */
        /* <DEDUP_REMOVED lines=11> */
[----:B------:R-:W-:Y:S02]  /*8b40*/  UIADD3 UR6, UR6, 0x1, URZ ;  /* 0x0000000106067890 */ /* 0x000fe4000fffe03f */
        /* <DEDUP_REMOVED lines=14> */
[----:B------:R-:W-:Y:S02]  /*8c30*/  UIADD3.X UR23, UR23, -0x1, URZ, UP3, !UPT ;  /* 0xffffffff17177890 */ /* 0x000fe40009ffe43f */
[----:B------:R-:W-:Y:S01]  /*8c40*/  UIADD3.X UR21, UR21, -0x1, URZ, UP4, !UPT ;  /* 0xffffffff15157890 */ /* 0x000fe2000a7fe43f */
[----:B---3--:R-:W-:Y:S01]  /*8c50*/  STG.E.128 [R2.64+0x400], R28 ;  /* 0x0004001c02007986 */ /* 0x008fe2000c101d1e */
[----:B------:R-:W-:Y:S01]  /*8c60*/  PLOP3.LUT P0, PT, PT, PT, UP0, 0x80, 0x0 ;  /* 0x000000000000781c */ /* 0x000fe20003f0f008 */
[----:B------:R-:W-:-:S02]  /*8c70*/  UMOV UR19, UR7 ;  /* 0x0000000700137c82 */ /* 0x000fc40008000000 */
        /* <DEDUP_REMOVED lines=33> */
.L_x_10226:
        /* <DEDUP_REMOVED lines=10> */
[----:B0-2---:R-:W0:Y:S04]  /*8f30*/  SHFL.DOWN P1, R3, R0, 0x2, 0x1f ;  /* 0x08401f0000037f89 */ /* 0x005e280000020000 */
        /* <DEDUP_REMOVED lines=15> */
.L_x_10310:
[----:B0-----:R-:W-:Y:S05]  /*9030*/  BSYNC B0 ;  /* 0x0000000000007941 */ /* 0x001fea0003800000 */
.L_x_10309:
        /* <DEDUP_REMOVED lines=8> */
[----:B0-2---:R-:W0:Y:S02]  /*90c0*/  SHFL.DOWN P0, R3, R0, 0x2, 0x1f ;  /* 0x08401f0000037f89 */ /* 0x005e240000000000 */
        /* <DEDUP_REMOVED lines=16> */
.L_x_10312:
[----:B------:R-:W3:Y:S02]  /*91d0*/  S2R R11, SR_TID.X ;  /* 0x00000000000b7919 */ /* 0x000ee40000002100 */
.L_x_10313:
[----:B0-----:R-:W-:Y:S05]  /*91e0*/  BSYNC B0 ;  /* 0x0000000000007941 */ /* 0x001fea0003800000 */
.L_x_10311:
        /* <DEDUP_REMOVED lines=12> */
.L_x_10314:
        /* <DEDUP_REMOVED lines=32> */
.L_x_10315:
        /* <DEDUP_REMOVED lines=13> */
.L_x_14715:


//--------------------- .text._Z25selective_scan_bwd_kernelI32Selective_Scan_bwd_kernel_traitsILi32ELi16ELb1ELb1ELb0ELb0ELb1EfN3c107complexIfEEEEv12SSMParamsBwd --------------------------
	.section	.text._Z25selective_scan_bwd_kernelI32Selective_Scan_bwd_kernel_traitsILi32ELi16ELb1ELb1ELb0ELb0ELb1EfN3c107complexIfEEEEv12SSMParamsBwd,"ax",@progbits
	.sectioninfo	@"SHI_REGISTERS=255"
	.align	128
        .global         _Z25selective_scan_bwd_kernelI32Selective_Scan_bwd_kernel_traitsILi32ELi16ELb1ELb1ELb0ELb0ELb1EfN3c107complexIfEEEEv12SSMParamsBwd
        .type           _Z25selective_scan_bwd_kernelI32Selective_Scan_bwd_kernel_traitsILi32ELi16ELb1ELb1ELb0ELb0ELb1EfN3c107complexIfEEEEv12SSMParamsBwd,@function
        .size           _Z25selective_scan_bwd_kernelI32Selective_Scan_bwd_kernel_traitsILi32ELi16ELb1ELb1ELb0ELb0ELb1EfN3c107complexIfEEEEv12SSMParamsBwd,(.L_x_14716 - _Z25selective_scan_bwd_kernelI32Selective_Scan_bwd_kernel_traitsILi32ELi16ELb1ELb1ELb0ELb0ELb1EfN3c107complexIfEEEEv12SSMParamsBwd)
        .other          _Z25selective_scan_bwd_kernelI32Selective_Scan_bwd_kernel_traitsILi32ELi16ELb1ELb1ELb0ELb0ELb1EfN3c107complexIfEEEEv12SSMParamsBwd,@"STO_CUDA_ENTRY STV_DEFAULT"
_Z25selective_scan_bwd_kernelI32Selective_Scan_bwd_kernel_traitsILi32ELi16ELb1ELb1ELb0ELb0ELb1EfN3c107complexIfEEEEv12SSMParamsBwd:
.text._Z25selective_scan_bwd_kernelI32Selective_Scan_bwd_kernel_traitsILi32ELi16ELb1ELb1ELb0ELb0ELb1EfN3c107complexIfEEEEv12SSMParamsBwd:
        /* <DEDUP_REMOVED lines=163> */
.L_x_10398:
        /* <DEDUP_REMOVED lines=76> */
[----:B------:R2:W3:Y:S04]  /*0ef0*/  LDG.E.128 R68, [R2.64] ;  /* 0x0000002002447981 */ /* 0x0004e8000c1e1d00 */
[----:B0-----:R2:W4:Y:S04]  /*0f00*/  LDG.E.128 R32, [R2.64+0x200] ;  /* 0x0002002002207981 */ /* 0x001528000c1e1d00 */
        /* <DEDUP_REMOVED lines=16> */
[----:B---3--:R0:W-:Y:S04]  /*1010*/  STS.128 [R144.X16], R68 ;  /* 0x0000004490007388 */ /* 0x0081e8000000cc00 */
[----:B------:R-:W-:Y:S01]  /*1020*/  IMAD.WIDE R2, R142, 0x10, R2 ;  /* 0x000000108e027825 */ /* 0x000fe200078e0202 */
[----:B----4-:R-:W-:Y:S04]  /*1030*/  STS.128 [R144.X16+0x200], R32 ;  /* 0x0002002090007388 */ /* 0x010fe8000000cc00 */
[----:B-----5:R2:W-:Y:S04]  /*1040*/  STS.128 [R144.X16+0x400], R80 ;  /* 0x0004005090007388 */ /* 0x0205e8000000cc00 */
[----:B------:R-:W-:Y:S01]  /*1050*/  STS.128 [R144.X16+0x600], R88 ;  /* 0x0006005890007388 */ /* 0x000fe2000000cc00 */
        /* <DEDUP_REMOVED lines=37> */
[----:B------:R-:W-:Y:S01]  /*12b0*/  FMUL.FTZ R99, R19, -1.4426950216293334961 ;  /* 0xbfb8aa3b13637820 */ /* 0x000fe20000410000 */
[----:B------:R-:W-:-:S04]  /*12c0*/  ISETP.NE.U32.AND P0, PT, RZ, c[0x0][0x270], PT ;  /* 0x00009c00ff007a0c */ /* 0x000fc80003f05070 */
[----:B------:R-:W0:Y:S01]  /*12d0*/  MUFU.EX2 R0, R0 ;  /* 0x0000000000007308 */ /* 0x000e220000000800 */
[----:B------:R-:W-:-:S07]  /*12e0*/  ISETP.NE.AND.EX P0, PT, RZ, c[0x0][0x274], PT, P0 ;  /* 0x00009d00ff007a0c */ /* 0x000fce0003f05300 */
[----:B------:R1:W3:Y:S08]  /*12f0*/  MUFU.EX2 R92, R35 ;  /* 0x00000023005c7308 */ /* 0x0002f00000000800 */
[----:B------:R4:W3:Y:S01]  /*1300*/  MUFU.EX2 R94, R2 ;  /* 0x00000002005e7308 */ /* 0x0008e20000000800 */
[----:B-1----:R-:W-:Y:S02]  /*1310*/  FMUL.FTZ R35, R22, -1.4426950216293334961 ;  /* 0xbfb8aa3b16237820 */ /* 0x002fe40000410000 */
        /* <DEDUP_REMOVED lines=8> */
[----:B---3--:R-:W-:Y:S02]  /*13a0*/  FADD.FTZ R90, R34, 1 ;  /* 0x3f800000225a7421 */ /* 0x008fe40000010000 */
[----:B-1----:R-:W-:-:S05]  /*13b0*/  FADD.FTZ R95, R95, 1 ;  /* 0x3f8000005f5f7421 */ /* 0x002fca0000010000 */
[----:B------:R1:W3:Y:S01]  /*13c0*/  MUFU.EX2 R107, R3 ;  /* 0x00000003006b7308 */ /* 0x0002e20000000800 */
[----:B0-----:R-:W-:Y:S02]  /*13d0*/  FADD.FTZ R2, R32, 1 ;  /* 0x3f80000020027421 */ /* 0x001fe40000010000 */
[----:B----4-:R-:W-:-:S05]  /*13e0*/  FADD.FTZ R101, R101, 1 ;  /* 0x3f80000065657421 */ /* 0x010fca0000010000 */
[----:B------:R-:W0:Y:S01]  /*13f0*/  MUFU.EX2 R104, R35 ;  /* 0x0000002300687308 */ /* 0x000e220000000800 */
[----:B-1----:R-:W-:-:S07]  /*1400*/  FADD.FTZ R3, R33, 1 ;  /* 0x3f80000021037421 */ /* 0x002fce0000010000 */
[----:B------:R-:W-:Y:S01]  /*1410*/  MUFU.EX2 R97, R89 ;  /* 0x0000005900617308 */ /* 0x000fe20000000800 */
[----:B---3--:R-:W-:-:S07]  /*1420*/  FADD.FTZ R107, R107, 1 ;  /* 0x3f8000006b6b7421 */ /* 0x008fce0000010000 */
[----:B------:R1:W3:Y:S01]  /*1430*/  MUFU.RCP R89, R0 ;  /* 0x0000000000597308 */ /* 0x0002e20000001000 */
[----:B0-----:R-:W-:-:S07]  /*1440*/  FADD.FTZ R104, R104, 1 ;  /* 0x3f80000068687421 */ /* 0x001fce0000010000 */
[----:B------:R-:W-:Y:S01]  /*1450*/  MUFU.EX2 R96, R88 ;  /* 0x0000005800607308 */ /* 0x000fe20000000800 */
[----:B-1----:R-:W-:-:S04]  /*1460*/  MOV R0, c[0x0][0x16c] ;  /* 0x00005b0000007a02 */ /* 0x002fc80000000f00 */
[----:B------:R-:W-:-:S03]  /*1470*/  ISETP.GE.AND P1, PT, R0, 0x1, PT ;  /* 0x000000010000780c */ /* 0x000fc60003f26270 */
[----:B------:R-:W0:Y:S08]  /*1480*/  MUFU.RCP R88, R2 ;  /* 0x0000000200587308 */ /* 0x000e300000001000 */
[----:B------:R3:W-:Y:S08]  /*1490*/  MUFU.RCP R91, R3 ;  /* 0x00000003005b7308 */ /* 0x0007f00000001000 */
[----:B------:R-:W1:Y:S01]  /*14a0*/  MUFU.RCP R90, R90 ;  /* 0x0000005a005a7308 */ /* 0x000e620000001000 */
[----:B---3--:R-:W-:-:S02]  /*14b0*/  FADD.FTZ R3, -R89, 1 ;  /* 0x3f80000059037421 */ /* 0x008fc40000010100 */
[----:B0-----:R-:W-:-:S05]  /*14c0*/  FADD.FTZ R0, -R88, 1 ;  /* 0x3f80000058007421 */ /* 0x001fca0000010100 */
[----:B------:R-:W0:Y:S08]  /*14d0*/  MUFU.EX2 R108, R93 ;  /* 0x0000005d006c7308 */ /* 0x000e300000000800 */
[----:B------:R-:W-:Y:S01]  /*14e0*/  MUFU.RCP R93, R92 ;  /* 0x0000005c005d7308 */ /* 0x000fe20000001000 */
[----:B-1----:R-:W-:-:S07]  /*14f0*/  FADD.FTZ R2, -R90, 1 ;  /* 0x3f8000005a027421 */ /* 0x002fce0000010100 */
[----:B------:R-:W-:Y:S01]  /*1500*/  MUFU.RCP R94, R94 ;  /* 0x0000005e005e7308 */ /* 0x000fe20000001000 */
[----:B0-----:R-:W-:-:S07]  /*1510*/  FADD.FTZ R108, R108, 1 ;  /* 0x3f8000006c6c7421 */ /* 0x001fce0000010000 */
[----:B------:R0:W1:Y:S08]  /*1520*/  MUFU.EX2 R111, R98 ;  /* 0x00000062006f7308 */ /* 0x0000700000000800 */
[----:B------:R3:W4:Y:S01]  /*1530*/  MUFU.EX2 R112, R99 ;  /* 0x0000006300707308 */ /* 0x0007220000000800 */
[----:B0-----:R-:W-:-:S07]  /*1540*/  FMUL.FTZ R98, R75, R90 ;  /* 0x0000005a4b627220 */ /* 0x001fce0000410000 */
[----:B------:R0:W-:Y:S01]  /*1550*/  MUFU.RCP R102, R101 ;  /* 0x0000006500667308 */ /* 0x0001e20000001000 */
[----:B---3--:R-:W-:Y:S02]  /*1560*/  FMUL.FTZ R99, R74, R91 ;  /* 0x0000005b4a637220 */ /* 0x008fe40000410000 */
[----:B-1----:R-:W-:-:S05]  /*1570*/  FADD.FTZ R111, R111, 1 ;  /* 0x3f8000006f6f7421 */ /* 0x002fca0000010000 */
[----:B------:R-:W1:Y:S01]  /*1580*/  MUFU.RCP R95, R95 ;  /* 0x0000005f005f7308 */ /* 0x000e620000001000 */
[----:B0-----:R-:W-:Y:S02]  /*1590*/  FMUL.FTZ R101, R24, R93 ;  /* 0x0000005d18657220 */ /* 0x001fe40000410000 */
[----:B----4-:R-:W-:-:S05]  /*15a0*/  FADD.FTZ R112, R112, 1 ;  /* 0x3f80000070707421 */ /* 0x010fca0000010000 */
[----:B------:R-:W-:Y:S08]  /*15b0*/  MUFU.RCP R109, R107 ;  /* 0x0000006b006d7308 */ /* 0x000ff00000001000 */
        /* <DEDUP_REMOVED lines=9> */
[----:B0-----:R-:W-:Y:S02]  /*1650*/  FFMA.FTZ R77, R72, R3, 1 ;  /* 0x3f800000484d7423 */ /* 0x001fe40000010003 */
[----:B------:R-:W-:Y:S01]  /*1660*/  FADD.FTZ R3, -R91, 1 ;  /* 0x3f8000005b037421 */ /* 0x000fe20000010100 */
[----:B------:R-:W0:Y:S01]  /*1670*/  LDS.128 R68, [R141+0x10] ;  /* 0x000010008d447984 */ /* 0x000e220000000c00 */
[----:B------:R-:W-:Y:S02]  /*1680*/  FADD.FTZ R76, R96, 1 ;  /* 0x3f800000604c7421 */ /* 0x000fe40000010000 */
[----:B------:R-:W-:Y:S02]  /*1690*/  FADD.FTZ R78, R97, 1 ;  /* 0x3f800000614e7421 */ /* 0x000fe40000010000 */
[----:B------:R-:W-:Y:S01]  /*16a0*/  FMUL.FTZ R97, R72, R89 ;  /* 0x0000005948617220 */ /* 0x000fe20000410000 */
[----:B------:R-:W3:Y:S01]  /*16b0*/  MUFU.RCP R100, R76 ;  /* 0x0000004c00647308 */ /* 0x000ee20000001000 */
[----:B------:R-:W-:-:S02]  /*16c0*/  FMUL.FTZ R96, R73, R88 ;  /* 0x0000005849607220 */ /* 0x000fc40000410000 */
[----:B------:R-:W-:Y:S02]  /*16d0*/  FFMA.FTZ R72, R73, R0, 1 ;  /* 0x3f80000049487423 */ /* 0x000fe40000010000 */
[----:B------:R-:W-:Y:S02]  /*16e0*/  FFMA.FTZ R73, R74, R3, 1 ;  /* 0x3f8000004a497423 */ /* 0x000fe40000010003 */
[----:B------:R-:W-:Y:S01]  /*16f0*/  FFMA.FTZ R74, R75, R2, 1 ;  /* 0x3f8000004b4a7423 */ /* 0x000fe20000010002 */
[----:B------:R4:W-:Y:S01]  /*1700*/  MUFU.RCP R103, R78 ;  /* 0x0000004e00677308 */ /* 0x0009e20000001000 */
[----:B------:R-:W-:Y:S02]  /*1710*/  FMUL.FTZ R124, R28, R97 ;  /* 0x000000611c7c7220 */ /* 0x000fe40000410000 */
[----:B------:R-:W-:Y:S02]  /*1720*/  FMUL.FTZ R2, R29, R96 ;  /* 0x000000601d027220 */ /* 0x000fe40000410000 */
[----:B------:R-:W-:-:S02]  /*1730*/  FMUL.FTZ R3, R30, R99 ;  /* 0x000000631e037220 */ /* 0x000fc40000410000 */
[----:B------:R-:W-:Y:S02]  /*1740*/  FMUL.FTZ R0, R31, R98 ;  /* 0x000000621f007220 */ /* 0x000fe40000410000 */
[----:B------:R-:W-:Y:S02]  /*1750*/  FADD.FTZ R75, -R93, 1 ;  /* 0x3f8000005d4b7421 */ /* 0x000fe40000010100 */
[----:B----4-:R-:W-:Y:S02]  /*1760*/  FADD.FTZ R78, R105, 1 ;  /* 0x3f800000694e7421 */ /* 0x010fe40000010000 */
[----:B------:R-:W-:Y:S01]  /*1770*/  FFMA.FTZ R79, R24, R75, 1 ;  /* 0x3f800000184f7423 */ /* 0x000fe2000001004b */
[----:B------:R-:W4:Y:S01]  /*1780*/  MUFU.RCP R105, R104 ;  /* 0x0000006800697308 */ /* 0x000f220000001000 */
[----:B------:R-:W-:Y:S02]  /*1790*/  FADD.FTZ R24, -R94, 1 ;  /* 0x3f8000005e187421 */ /* 0x000fe40000010100 */
[----:B------:R-:W-:-:S02]  /*17a0*/  FFMA.FTZ R147, R48, R124, R147 ;  /* 0x0000007c30937223 */ /* 0x000fc40000010093 */
[C---:B------:R-:W-:Y:S02]  /*17b0*/  FFMA.FTZ R85, R25.reuse, R24, 1 ;  /* 0x3f80000019557423 */ /* 0x040fe40000010018 */
[----:B------:R-:W-:Y:S01]  /*17c0*/  FMUL.FTZ R24, R25, R94 ;  /* 0x0000005e19187220 */ /* 0x000fe20000410000 */
[----:B------:R5:W0:Y:S01]  /*17d0*/  MUFU.RCP R106, R78 ;  /* 0x0000004e006a7308 */ /* 0x000a220000001000 */
        /* <DEDUP_REMOVED lines=12> */
[----:B------:R-:W-:Y:S02]  /*18a0*/  FMUL.FTZ R82, R82, R73 ;  /* 0x0000004952527220 */ /* 0x000fe40000410000 */
[----:B------:R-:W-:Y:S02]  /*18b0*/  FMUL.FTZ R83, R83, R74 ;  /* 0x0000004a53537220 */ /* 0x000fe40000410000 */
[----:B------:R-:W0:Y:S01]  /*18c0*/  LDS.128 R72, [R141+0x30] ;  /* 0x000030008d487984 */ /* 0x000e220000000c00 */
[----:B-1----:R-:W-:Y:S02]  /*18d0*/  FADD.FTZ R25, -R95, 1 ;  /* 0x3f8000005f197421 */ /* 0x002fe40000010100 */
[----:B------:R-:W-:Y:S02]  /*18e0*/  FMUL.FTZ R76, R8, R68 ;  /* 0x00000044084c7220 */ /* 0x000fe40000410000 */
[----:B------:R-:W-:-:S02]  /*18f0*/  FFMA.FTZ R87, R26, R25, 1 ;  /* 0x3f8000001a577423 */ /* 0x000fc40000010019 */
[----:B------:R-:W-:Y:S02]  /*1900*/  FMUL.FTZ R76, R93, R76 ;  /* 0x0000004c5d4c7220 */ /* 0x000fe40000410000 */
[----:B------:R-:W-:Y:S01]  /*1910*/  FMUL.FTZ R80, R80, R77 ;  /* 0x0000004d50507220 */ /* 0x000fe20000410000 */
[----:B------:R-:W-:Y:S01]  /*1920*/  BAR.SYNC.DEFER_BLOCKING 0x0 ;  /* 0x0000000000007b1d */ /* 0x000fe20000010000 */
[----:B------:R-:W-:Y:S02]  /*1930*/  FMUL.FTZ R25, R26, R95 ;  /* 0x0000005f1a197220 */ /* 0x000fe40000410000 */
[----:B---3--:R-:W-:Y:S02]  /*1940*/  FADD.FTZ R26, -R100, 1 ;  /* 0x3f800000641a7421 */ /* 0x008fe40000010100 */
[----:B------:R-:W-:Y:S02]  /*1950*/  FMUL.FTZ R77, R11, R71 ;  /* 0x000000470b4d7220 */ /* 0x000fe40000410000 */
[----:B------:R-:W-:-:S02]  /*1960*/  FMUL.FTZ R76, R76, R79 ;  /* 0x0000004f4c4c7220 */ /* 0x000fc40000410000 */
[----:B------:R-:W-:Y:S02]  /*1970*/  FFMA.FTZ R26, R27, R26, 1 ;  /* 0x3f8000001b1a7423 */ /* 0x000fe4000001001a */
[----:B------:R-:W-:Y:S02]  /*1980*/  FMUL.FTZ R79, R100, R77 ;  /* 0x0000004d644f7220 */ /* 0x000fe40000410000 */
[----:B------:R-:W-:Y:S02]  /*1990*/  FMUL.FTZ R77, R94, R85 ;  /* 0x000000555e4d7220 */ /* 0x000fe40000410000 */
[----:B------:R-:W-:Y:S02]  /*19a0*/  FMUL.FTZ R79, R79, R26 ;  /* 0x0000001a4f4f7220 */ /* 0x000fe40000410000 */
[----:B----4-:R-:W-:Y:S02]  /*19b0*/  FADD.FTZ R85, -R105, 1 ;  /* 0x3f80000069557421 */ /* 0x010fe40000010100 */
[----:B--2---:R-:W-:-:S02]  /*19c0*/  FMUL.FTZ R26, R12, R28 ;  /* 0x0000001c0c1a7220 */ /* 0x004fc40000410000 */
[----:B-----5:R-:W-:Y:S02]  /*19d0*/  FMUL.FTZ R78, R10, R70 ;  /* 0x000000460a4e7220 */ /* 0x020fe40000410000 */
[----:B------:R-:W-:Y:S01]  /*19e0*/  FMUL.FTZ R26, R103, R26 ;  /* 0x0000001a671a7220 */ /* 0x000fe20000410000 */
[----:B------:R1:W-:Y:S01]  /*19f0*/  STS.128 [R141], R80 ;  /* 0x000000508d007388 */ /* 0x0003e20000000c00 */
[----:B------:R-:W-:Y:S02]  /*1a00*/  FFMA.FTZ R85, R22, R85, 1 ;  /* 0x3f80000016557423 */ /* 0x000fe40000010055 */
[----:B------:R-:W-:Y:S02]  /*1a10*/  FMUL.FTZ R78, R95, R78 ;  /* 0x0000004e5f4e7220 */ /* 0x000fe40000410000 */
[----:B------:R-:W-:Y:S02]  /*1a20*/  FMUL.FTZ R100, R27, R100 ;  /* 0x000000641b647220 */ /* 0x000fe40000410000 */
[----:B------:R-:W-:-:S02]  /*1a30*/  FMUL.FTZ R78, R78, R87 ;  /* 0x000000574e4e7220 */ /* 0x000fc40000410000 */
[----:B------:R-:W-:-:S03]  /*1a40*/  FFMA.FTZ R147, R49, R2, R147 ;  /* 0x0000000231937223 */ /* 0x000fc60000010093 */
[----:B------:R-:W-:Y:S01]  /*1a50*/  STS.128 [R141+0x10], R76 ;  /* 0x0000104c8d007388 */ /* 0x000fe20000000c00 */
[----:B------:R-:W-:Y:S02]  /*1a60*/  FFMA.FTZ R147, R50, R3, R147 ;  /* 0x0000000332937223 */ /* 0x000fe40000010093 */
[----:B-1----:R-:W-:Y:S02]  /*1a70*/  FADD.FTZ R81, -R103, 1 ;  /* 0x3f80000067517421 */ /* 0x002fe40000010100 */
[----:B------:R-:W-:Y:S02]  /*1a80*/  FADD.FTZ R80, -R102, 1 ;  /* 0x3f80000066507421 */ /* 0x000fe40000010100 */
[----:B------:R-:W-:Y:S02]  /*1a90*/  FMUL.FTZ R83, R13, R29 ;  /* 0x0000001d0d537220 */ /* 0x000fe40000410000 */
[----:B------:R-:W-:Y:S02]  /*1aa0*/  FFMA.FTZ R81, R20, R81, 1 ;  /* 0x3f80000014517423 */ /* 0x000fe40000010051 */
        /* <DEDUP_REMOVED lines=18> */
[----:B------:R0:W-:Y:S01]  /*1bd0*/  STS.128 [R141+0x20], R92 ;  /* 0x0000205c8d007388 */ /* 0x0001e20000000c00 */
        /* <DEDUP_REMOVED lines=14> */
[----:B0-----:R-:W-:Y:S01]  /*1cc0*/  FMUL.FTZ R93, R8, R101 ;  /* 0x00000065085d7220 */ /* 0x001fe20000410000 */
[----:B------:R-:W-:Y:S01]  /*1cd0*/  MOV R8, UR7 ;  /* 0x0000000700087c02 */ /* 0x000fe20008000f00 */
[----:B------:R-:W-:Y:S01]  /*1ce0*/  FMUL.FTZ R92, R9, R24 ;  /* 0x00000018095c7220 */ /* 0x000fe20000410000 */
[----:B------:R-:W-:Y:S01]  /*1cf0*/  STS.128 [R141+0x30], R116 ;  /* 0x000030748d007388 */ /* 0x000fe20000000c00 */
        /* <DEDUP_REMOVED lines=77> */
.L_x_10317:
        /* <DEDUP_REMOVED lines=90> */
.L_x_10397:
        /* <DEDUP_REMOVED lines=38> */
[----:B------:R-:W-:Y:S01]  /*29d0*/  MOV R89, c[0x0][0x16c] ;  /* 0x00005b0000597a02 */ /* 0x000fe20000000f00 */
[----:B------:R-:W-:Y:S01]  /*29e0*/  UIMAD UR40, UR18, UR34, URZ ;  /* 0x00000022122872a4 */ /* 0x000fe2000f8e023f */
[C---:B------:R-:W-:Y:S01]  /*29f0*/  ISETP.NE.AND P2, PT, R146.reuse, RZ, PT ;  /* 0x000000ff9200720c */ /* 0x040fe20003f45270 */
[----:B------:R-:W-:Y:S01]  /*2a00*/  UIMAD.WIDE.U32 UR30, UR19, UR34, URZ ;  /* 0x00000022131e72a5 */ /* 0x000fe2000f8e003f */
[----:B------:R-:W-:Y:S01]  /*2a10*/  IADD3 R149, R146, 0x200, RZ ;  /* 0x0000020092957810 */ /* 0x000fe20007ffe0ff */
[----:B------:R-:W-:-:S03]  /*2a20*/  UIMAD UR40, UR19, UR35, UR40 ;  /* 0x00000023132872a4 */ /* 0x000fc6000f8e0228 */
[----:B------:R-:W-:Y:S02]  /*2a30*/  ULDC.64 UR34, c[0x0][0x1c0] ;  /* 0x0000700000227ab9 */ /* 0x000fe40000000a00 */
[----:B------:R-:W-:Y:S02]  /*2a40*/  UIMAD UR41, UR39, UR34, URZ ;  /* 0x00000022272972a4 */ /* 0x000fe4000f8e023f */
[----:B------:R-:W-:Y:S02]  /*2a50*/  UIADD3 UR31, UR31, UR40, URZ ;  /* 0x000000281f1f7290 */ /* 0x000fe4000fffe03f */
[----:B------:R-:W-:Y:S02]  /*2a60*/  UIADD3 UR40, UR29, -0x1, URZ ;  /* 0xffffffff1d287890 */ /* 0x000fe4000fffe03f */
[----:B------:R-:W-:Y:S02]  /*2a70*/  UIMAD UR44, UR7, UR35, UR41 ;  /* 0x00000023072c72a4 */ /* 0x000fe4000f8e0229 */
[----:B------:R-:W-:-:S02]  /*2a80*/  ULEA.HI UR41, UR40, UR40, URZ, 0x1 ;  /* 0x0000002828297291 */ /* 0x000fc4000f8f083f */
[----:B------:R-:W-:Y:S02]  /*2a90*/  UIMAD.WIDE.U32 UR34, UR7, UR34, UR30 ;  /* 0x00000022072272a5 */ /* 0x000fe4000f8e001e */
[----:B------:R-:W-:Y:S02]  /*2aa0*/  ULOP3.LUT UR41, UR41, 0xfffffe, URZ, 0xc0, !UPT ;  /* 0x00fffffe29297892 */ /* 0x000fe4000f8ec03f */
[----:B------:R-:W-:Y:S02]  /*2ab0*/  ULDC.64 UR30, c[0x0][0x230] ;  /* 0x00008c00001e7ab9 */ /* 0x000fe40000000a00 */
[----:B------:R-:W-:Y:S02]  /*2ac0*/  UIADD3 UR41, UR40, -UR41, URZ ;  /* 0x8000002928297290 */ /* 0x000fe4000fffe03f */
[----:B------:R-:W-:Y:S02]  /*2ad0*/  UIADD3 UR35, UR35, UR44, URZ ;  /* 0x0000002c23237290 */ /* 0x000fe4000fffe03f */
[----:B------:R-:W-:-:S02]  /*2ae0*/  ULEA UR30, UP0, UR34, UR30, 0x3 ;  /* 0x0000001e221e7291 */ /* 0x000fc4000f80183f */
[----:B------:R-:W-:Y:S02]  /*2af0*/  ULEA UR41, UR41, UR7, 0x8 ;  /* 0x0000000729297291 */ /* 0x000fe4000f8e403f */
[----:B------:R-:W-:Y:S01]  /*2b00*/  ULEA.HI.X UR31, UR34, UR31, UR35, 0x3, UP0 ;  /* 0x0000001f221f7291 */ /* 0x000fe200080f1c23 */
[----:B--2---:R-:W1:Y:S08]  /*2b10*/  R2UR UR42, R3 ;  /* 0x00000000032a73c2 */ /* 0x004e7000000e0000 */
[----:B------:R2:W0:Y:S01]  /*2b20*/  R2UR UR43, R2 ;  /* 0x00000000022b73c2 */ /* 0x00042200000e0000 */
[----:B-1----:R-:W-:-:S02]  /*2b30*/  FMUL.FTZ R86, R139, UR42 ;  /* 0x0000002a8b567c20 */ /* 0x002fc40008410000 */
[----:B------:R-:W-:Y:S02]  /*2b40*/  FMUL.FTZ R3, R138, UR42 ;  /* 0x0000002a8a037c20 */ /* 0x000fe40008410000 */
[----:B------:R-:W-:Y:S02]  /*2b50*/  FMUL.RZ R87, R86, 0.15915493667125701904 ;  /* 0x3e22f98356577820 */ /* 0x000fe4000040c000 */
[----:B------:R-:W-:Y:S02]  /*2b60*/  FMUL.FTZ R86, R140, UR42 ;  /* 0x0000002a8c567c20 */ /* 0x000fe40008410000 */
[----:B0-----:R-:W-:Y:S01]  /*2b70*/  FMUL.RZ R84, R3, 0.15915493667125701904 ;  /* 0x3e22f98303547820 */ /* 0x001fe2000040c000 */
[----:B------:R-:W-:Y:S01]  /*2b80*/  MUFU.SIN R91, R87 ;  /* 0x00000057005b7308 */ /* 0x000fe20000000400 */
[----:B------:R-:W-:Y:S02]  /*2b90*/  FMUL.RZ R88, R86, 0.15915493667125701904 ;  /* 0x3e22f98356587820 */ /* 0x000fe4000040c000 */
[----:B------:R-:W-:-:S02]  /*2ba0*/  FMUL.FTZ R86, R137, UR42 ;  /* 0x0000002a89567c20 */ /* 0x000fc40008410000 */
[----:B------:R-:W-:Y:S02]  /*2bb0*/  FMUL.FTZ R3, R135, UR42 ;  /* 0x0000002a87037c20 */ /* 0x000fe40008410000 */
[----:B------:R-:W-:Y:S01]  /*2bc0*/  FMUL.RZ R86, R86, 0.15915493667125701904 ;  /* 0x3e22f98356567820 */ /* 0x000fe2000040c000 */
[----:B------:R-:W-:Y:S01]  /*2bd0*/  MUFU.SIN R186, R88 ;  /* 0x0000005800ba7308 */ /* 0x000fe20000000400 */
[----:B------:R-:W-:Y:S02]  /*2be0*/  FMUL.RZ R85, R3, 0.15915493667125701904 ;  /* 0x3e22f98303557820 */ /* 0x000fe4000040c000 */
[----:B------:R-:W-:Y:S02]  /*2bf0*/  FMUL.FTZ R3, R136, UR42 ;  /* 0x0000002a88037c20 */ /* 0x000fe40008410000 */
[----:B--2---:R-:W-:Y:S02]  /*2c00*/  FMUL.FTZ R2, R132, UR42 ;  /* 0x0000002a84027c20 */ /* 0x004fe40008410000 */
[----:B------:R-:W-:Y:S01]  /*2c10*/  FMUL.FTZ R148, R127, UR42 ;  /* 0x0000002a7f947c20 */ /* 0x000fe20008410000 */
[----:B------:R0:W-:Y:S01]  /*2c20*/  MUFU.COS R187, R88 ;  /* 0x0000005800bb7308 */ /* 0x0001e20000000000 */
[----:B------:R-:W-:-:S07]  /*2c30*/  FMUL.RZ R205, R2, 0.15915493667125701904 ;  /* 0x3e22f98302cd7820 */ /* 0x000fce000040c000 */
[----:B------:R-:W-:Y:S01]  /*2c40*/  MUFU.SIN R185, R86 ;  /* 0x0000005600b97308 */ /* 0x000fe20000000400 */
[----:B0-----:R-:W-:-:S04]  /*2c50*/  LOP3.LUT R88, R146, 0x1f, RZ, 0xc0, !PT ;  /* 0x0000001f92587812 */ /* 0x001fc800078ec0ff */
[----:B------:R-:W-:-:S03]  /*2c60*/  ISETP.NE.AND P0, PT, R88, RZ, PT ;  /* 0x000000ff5800720c */ /* 0x000fc60003f05270 */
[----:B------:R0:W-:Y:S08]  /*2c70*/  MUFU.COS R191, R86 ;  /* 0x0000005600bf7308 */ /* 0x0001f00000000000 */
[----:B------:R1:W-:Y:S01]  /*2c80*/  MUFU.COS R93, R87 ;  /* 0x00000057005d7308 */ /* 0x0003e20000000000 */
[----:B0-----:R-:W-:-:S04]  /*2c90*/  MOV R86, UR29 ;  /* 0x0000001d00567c02 */ /* 0x001fc80008000f00 */
[----:B------:R-:W-:-:S03]  /*2ca0*/  ISETP.LT.OR P1, PT, R86, 0x2, P0 ;  /* 0x000000025600780c */ /* 0x000fc60000721670 */
[----:B------:R-:W-:Y:S01]  /*2cb0*/  MUFU.SIN R194, R84 ;  /* 0x0000005400c27308 */ /* 0x000fe20000000400 */
[----:B-1----:R-:W-:Y:S02]  /*2cc0*/  FMUL.RZ R87, R3, 0.15915493667125701904 ;  /* 0x3e22f98303577820 */ /* 0x002fe4000040c000 */
[----:B------:R-:W-:-:S04]  /*2cd0*/  FMUL.FTZ R3, R133, UR42 ;  /* 0x0000002a85037c20 */ /* 0x000fc80008410000 */
[----:B------:R-:W-:Y:S01]  /*2ce0*/  FMUL.RZ R86, R3, 0.15915493667125701904 ;  /* 0x3e22f98303567820 */ /* 0x000fe2000040c000 */
[----:B------:R0:W-:Y:S01]  /*2cf0*/  MUFU.COS R181, R84 ;  /* 0x0000005400b57308 */ /* 0x0001e20000000000 */
[----:B------:R-:W-:-:S04]  /*2d00*/  FMUL.FTZ R3, R134, UR42 ;  /* 0x0000002a86037c20 */ /* 0x000fc80008410000 */
[----:B------:R-:W-:Y:S01]  /*2d10*/  FMUL.RZ R92, R3, 0.15915493667125701904 ;  /* 0x3e22f983035c7820 */ /* 0x000fe2000040c000 */
[----:B------:R-:W-:Y:S02]  /*2d20*/  LEA.HI.SX32 R3, R144, R144, 0x1b ;  /* 0x0000009090037211 */ /* 0x000fe400078fdaff */
[----:B------:R-:W-:Y:S01]  /*2d30*/  MUFU.SIN R178, R85 ;  /* 0x0000005500b27308 */ /* 0x000fe20000000400 */
[----:B0-----:R-:W-:Y:S02]  /*2d40*/  MOV R84, UR29 ;  /* 0x0000001d00547c02 */ /* 0x001fe40008000f00 */
[----:B---3--:R0:W-:Y:S02]  /*2d50*/  STS.128 [R3.X16], R52 ;  /* 0x0000003403007388 */ /* 0x0081e4000000cc00 */
[----:B------:R-:W-:-:S03]  /*2d60*/  @!P1 IADD3 R84, R84, -0x2, RZ ;  /* 0xfffffffe54549810 */ /* 0x000fc60007ffe0ff */
[----:B------:R1:W-:Y:S02]  /*2d70*/  MUFU.COS R190, R85 ;  /* 0x0000005500be7308 */ /* 0x0003e40000000000 */
[----:B------:R-:W-:Y:S01]  /*2d80*/  @!P1 IMAD R90, R84, R89, UR7 ;  /* 0x00000007545a9e24 */ /* 0x000fe2000f8e0259 */
[----:B------:R-:W-:Y:S01]  /*2d90*/  IADD3 R89, R144, 0x60, RZ ;  /* 0x0000006090597810 */ /* 0x000fe20007ffe0ff */
[----:B------:R-:W-:-:S03]  /*2da0*/  FMUL.FTZ R84, R131, UR42 ;  /* 0x0000002a83547c20 */ /* 0x000fc60008410000 */
[-C--:B------:R-:W-:Y:S01]  /*2db0*/  LEA.HI.SX32 R89, R89, R144.reuse, 0x1b ;  /* 0x0000009059597211 */ /* 0x080fe200078fdaff */
[----:B------:R-:W-:Y:S01]  /*2dc0*/  MUFU.SIN R196, R87 ;  /* 0x0000005700c47308 */ /* 0x000fe20000000400 */
[----:B-1----:R-:W-:Y:S01]  /*2dd0*/  IADD3 R85, R144, 0x20, RZ ;  /* 0x0000002090557810 */ /* 0x002fe20007ffe0ff */
[----:B------:R-:W-:Y:S01]  /*2de0*/  FMUL.RZ R84, R84, 0.15915493667125701904 ;  /* 0x3e22f98354547820 */ /* 0x000fe2000040c000 */
[----:B0-----:R-:W-:Y:S02]  /*2df0*/  MOV R52, UR43 ;  /* 0x0000002b00347c02 */ /* 0x001fe40008000f00 */
[-C--:B------:R-:W-:Y:S02]  /*2e00*/  LEA.HI.SX32 R85, R85, R144.reuse, 0x1b ;  /* 0x0000009055557211 */ /* 0x080fe400078fdaff */
[C---:B------:R-:W-:Y:S01]  /*2e10*/  IADD3 R3, R144.reuse, 0x80, RZ ;  /* 0x0000008090037810 */ /* 0x040fe20007ffe0ff */
[----:B------:R0:W-:Y:S01]  /*2e20*/  MUFU.COS R197, R87 ;  /* 0x0000005700c57308 */ /* 0x0001e20000000000 */
[----:B------:R-:W-:Y:S01]  /*2e30*/  IADD3 R53, R144, 0xa0, RZ ;  /* 0x000000a090357810 */ /* 0x000fe20007ffe0ff */
[----:B----4-:R1:W-:Y:S01]  /*2e40*/  STS.128 [R85.X16+0x200], R56 ;  /* 0x0002003855007388 */ /* 0x0103e2000000cc00 */
[----:B------:R-:W-:-:S02]  /*2e50*/  LEA.HI.SX32 R3, R3, R144, 0x1b ;  /* 0x0000009003037211 */ /* 0x000fc400078fdaff */
[-C--:B------:R-:W-:Y:S02]  /*2e60*/  LEA.HI.SX32 R53, R53, R144.reuse, 0x1b ;  /* 0x0000009035357211 */ /* 0x080fe400078fdaff */
[C---:B------:R-:W-:Y:S01]  /*2e70*/  IADD3 R55, R144.reuse, 0xc0, RZ ;  /* 0x000000c090377810 */ /* 0x040fe20007ffe0ff */
[----:B------:R-:W-:Y:S01]  /*2e80*/  MUFU.SIN R172, R92 ;  /* 0x0000005c00ac7308 */ /* 0x000fe20000000400 */
[C---:B0-----:R-:W-:Y:S02]  /*2e90*/  IADD3 R87, R144.reuse, 0x40, RZ ;  /* 0x0000004090577810 */ /* 0x041fe40007ffe0ff */
[-C--:B------:R-:W-:Y:S02]  /*2ea0*/  LEA.HI.SX32 R55, R55, R144.reuse, 0x1b ;  /* 0x0000009037377211 */ /* 0x080fe400078fdaff */
[----:B------:R-:W-:Y:S02]  /*2eb0*/  LEA.HI.SX32 R87, R87, R144, 0x1b ;  /* 0x0000009057577211 */ /* 0x000fe400078fdaff */
[----:B------:R-:W-:Y:S01]  /*2ec0*/  MOV R54, UR41 ;  /* 0x0000002900367c02 */ /* 0x000fe20008000f00 */
[----:B------:R-:W-:Y:S02]  /*2ed0*/  MUFU.COS R171, R92 ;  /* 0x0000005c00ab7308 */ /* 0x000fe40000000000 */
[----:B------:R-:W-:Y:S01]  /*2ee0*/  STS.128 [R87.X16+0x400], R60 ;  /* 0x0004003c57007388 */ /* 0x000fe2000000cc00 */
[----:B-1----:R-:W-:-:S02]  /*2ef0*/  IADD3 R57, R144, 0xe0, RZ ;  /* 0x000000e090397810 */ /* 0x002fc40007ffe0ff */
[----:B------:R-:W-:Y:S01]  /*2f00*/  MOV R85, UR31 ;  /* 0x0000001f00557c02 */ /* 0x000fe20008000f00 */
[----:B------:R0:W-:Y:S01]  /*2f10*/  STS.128 [R89.X16+0x600], R64 ;  /* 0x0006004059007388 */ /* 0x0001e2000000cc00 */
[----:B------:R-:W-:Y:S01]  /*2f20*/  LEA.HI.SX32 R57, R57, R144, 0x1b ;  /* 0x0000009039397211 */ /* 0x000fe200078fdaff */
[----:B------:R-:W-:Y:S02]  /*2f30*/  MUFU.SIN R200, R84 ;  /* 0x0000005400c87308 */ /* 0x000fe40000000400 */
[----:B------:R1:W-:Y:S04]  /*2f40*/  STS.128 [R3.X16+0x800], R68 ;  /* 0x0008004403007388 */ /* 0x0003e8000000cc00 */
[----:B------:R2:W-:Y:S02]  /*2f50*/  STS.128 [R53.X16+0xa00], R72 ;  /* 0x000a004835007388 */ /* 0x0005e4000000cc00 */
[----:B------:R3:W-:Y:S02]  /*2f60*/  MUFU.COS R199, R84 ;  /* 0x0000005400c77308 */ /* 0x0007e40000000000 */
[----:B------:R-:W-:Y:S01]  /*2f70*/  STS.128 [R55.X16+0xc00], R76 ;  /* 0x000c004c37007388 */ /* 0x000fe2000000cc00 */
[----:B0-----:R-:W-:-:S03]  /*2f80*/  FMUL.FTZ R89, R52, 1.4426950216293334961 ;  /* 0x3fb8aa3b34597820 */ /* 0x001fc60000410000 */
[----:B------:R-:W-:Y:S02]  /*2f90*/  STS.128 [R57.X16+0xe00], R80 ;  /* 0x000e005039007388 */ /* 0x000fe4000000cc00 */
[----:B------:R-:W-:Y:S01]  /*2fa0*/  MUFU.SIN R198, R86 ;  /* 0x0000005600c67308 */ /* 0x000fe20000000400 */
[----:B---3--:R-:W-:Y:S01]  /*2fb0*/  MOV R84, UR30 ;  /* 0x0000001e00547c02 */ /* 0x008fe20008000f00 */
[----:B------:R-:W-:Y:S01]  /*2fc0*/  FMUL.FTZ R2, R139, R89 ;  /* 0x000000598b027220 */ /* 0x000fe20000410000 */
[----:B------:R-:W-:-:S06]  /*2fd0*/  NOP ;  /* 0x0000000000007918 */ /* 0x000fcc0000000000 */
[----:B------:R-:W0:Y:S01]  /*2fe0*/  MUFU.EX2 R52, R2 ;  /* 0x0000000200347308 */ /* 0x000e220000000800 */
[----:B-1----:R-:W-:Y:S01]  /*2ff0*/  FMUL.FTZ R3, R129, UR42 ;  /* 0x0000002a81037c20 */ /* 0x002fe20008410000 */
[----:B------:R-:W5:Y:S01]  /*3000*/  LDG.E.64 R84, [R84.64] ;  /* 0x0000002054547981 */ /* 0x000f62000c1e1b00 */
[----:B--2---:R-:W-:Y:S02]  /*3010*/  FMUL.FTZ R53, R130, UR42 ;  /* 0x0000002a82357c20 */ /* 0x004fe40008410000 */
[----:B------:R-:W-:Y:S02]  /*3020*/  FMUL.RZ R56, R3, 0.15915493667125701904 ;  /* 0x3e22f98303387820 */ /* 0x000fe4000040c000 */
[----:B------:R-:W-:Y:S01]  /*3030*/  FMUL.RZ R156, R53, 0.15915493667125701904 ;  /* 0x3e22f983359c7820 */ /* 0x000fe2000040c000 */
[----:B------:R1:W-:Y:S01]  /*3040*/  MUFU.COS R173, R86 ;  /* 0x0000005600ad7308 */ /* 0x0003e20000000000 */
[----:B0-----:R-:W-:Y:S01]  /*3050*/  FMUL.FTZ R2, R52, R93 ;  /* 0x0000005d34027220 */ /* 0x001fe20000410000 */
[----:B------:R-:W-:Y:S01]  /*3060*/  SEL R93, R54, R149, !P2 ;  /* 0x00000095365d7207 */ /* 0x000fe20005000000 */
[----:B------:R-:W-:Y:S01]  /*3070*/  FMUL.FTZ R3, R52, R91 ;  /* 0x0000005b34037220 */ /* 0x000fe20000410000 */
[----:B------:R-:W-:-:S04]  /*3080*/  SHF.L.U32 R52, R144, 0x3, RZ ;  /* 0x0000000390347819 */ /* 0x000fc800000006ff */
[----:B------:R-:W-:Y:S01]  /*3090*/  MUFU.SIN R203, R56 ;  /* 0x0000003800cb7308 */ /* 0x000fe20000000400 */
[----:B------:R-:W-:Y:S01]  /*30a0*/  MOV R91, 0x10 ;  /* 0x00000010005b7802 */ /* 0x000fe20000000f00 */
[----:B------:R-:W-:Y:S01]  /*30b0*/  FMUL.FTZ R151, R133, R89 ;  /* 0x0000005985977220 */ /* 0x000fe20000410000 */
[----:B------:R-:W-:Y:S01]  /*30c0*/  LEA.HI.SX32 R92, R52, R52, 0x1b ;  /* 0x00000034345c7211 */ /* 0x000fe200078fdaff */
[----:B-1----:R-:W-:Y:S01]  /*30d0*/  CS2R R86, SRZ ;  /* 0x0000000000567805 */ /* 0x002fe2000001ff00 */
[----:B------:R-:W-:Y:S02]  /*30e0*/  FMUL.RZ R150, R148, 0.15915493667125701904 ;  /* 0x3e22f98394967820 */ /* 0x000fe4000040c000 */
[----:B------:R-:W-:Y:S01]  /*30f0*/  @!P1 IMAD.WIDE R90, R90, R91, UR10 ;  /* 0x0000000a5a5a9e25 */ /* 0x000fe2000f8e025b */
[----:B------:R0:W-:Y:S01]  /*3100*/  MUFU.COS R153, R56 ;  /* 0x0000003800997308 */ /* 0x0001e20000000000 */
[----:B------:R-:W1:Y:S04]  /*3110*/  LDS.128 R52, [R92.X16] ;  /* 0x000000005c347984 */ /* 0x000e68000000cc00 */
[----:B------:R-:W-:Y:S01]  /*3120*/  LDS.128 R60, [R92.X16+0x20] ;  /* 0x000020005c3c7984 */ /* 0x000fe2000000cc00 */
[----:B------:R-:W-:-:S02]  /*3130*/  FMUL.FTZ R152, R134, R89 ;  /* 0x0000005986987220 */ /* 0x000fc40000410000 */
[----:B------:R-:W-:Y:S01]  /*3140*/  MUFU.SIN R206, R205 ;  /* 0x000000cd00ce7308 */ /* 0x000fe20000000400 */
[----:B0-----:R-:W0:Y:S04]  /*3150*/  LDS.128 R56, [R92.X16+0x10] ;  /* 0x000010005c387984 */ /* 0x001e28000000cc00 */
[----:B------:R-:W2:Y:S03]  /*3160*/  LDS.128 R64, [R92.X16+0x30] ;  /* 0x000030005c407984 */ /* 0x000ea6000000cc00 */
[----:B------:R-:W-:Y:S01]  /*3170*/  MUFU.SIN R154, R156 ;  /* 0x0000009c009a7308 */ /* 0x000fe20000000400 */
[----:B------:R-:W3:Y:S04]  /*3180*/  LDS.128 R68, [R92.X16+0x40] ;  /* 0x000040005c447984 */ /* 0x000ee8000000cc00 */
[----:B------:R-:W4:Y:S04]  /*3190*/  LDS.128 R72, [R92.X16+0x50] ;  /* 0x000050005c487984 */ /* 0x000f28000000cc00 */
[----:B------:R-:W0:Y:S04]  /*31a0*/  LDS.128 R76, [R92.X16+0x60] ;  /* 0x000060005c4c7984 */ /* 0x000e28000000cc00 */
[----:B------:R1:W0:Y:S01]  /*31b0*/  LDS.128 R80, [R92.X16+0x70] ;  /* 0x000070005c507984 */ /* 0x000222000000cc00 */
[----:B------:R-:W0:Y:S03]  /*31c0*/  MUFU.EX2 R151, R151 ;  /* 0x0000009700977308 */ /* 0x000e260000000800 */
[----:B------:R0:W-:Y:S04]  /*31d0*/  STS.64 [R93.X8+0x2550], R2 ;  /* 0x002550025d007388 */ /* 0x0001e80000008a00 */
[----:B------:R-:W-:Y:S01]  /*31e0*/  BAR.SYNC.DEFER_BLOCKING 0x0 ;  /* 0x0000000000007b1d */ /* 0x000fe20000010000 */
[----:B-1----:R-:W-:-:S04]  /*31f0*/  FMUL.FTZ R92, R128, UR42 ;  /* 0x0000002a805c7c20 */ /* 0x002fc80008410000 */
[----:B------:R-:W-:Y:S01]  /*3200*/  FMUL.RZ R159, R92, 0.15915493667125701904 ;  /* 0x3e22f9835c9f7820 */ /* 0x000fe2000040c000 */
[----:B------:R-:W-:Y:S01]  /*3210*/  MUFU.SIN R163, R150 ;  /* 0x0000009600a37308 */ /* 0x000fe20000000400 */
[----:B------:R-:W-:-:S07]  /*3220*/  FMUL.FTZ R92, R140, R89 ;  /* 0x000000598c5c7220 */ /* 0x000fce0000410000 */
[----:B------:R1:W-:Y:S01]  /*3230*/  MUFU.COS R155, R150 ;  /* 0x00000096009b7308 */ /* 0x0003e20000000000 */
[----:B------:R-:W-:-:S07]  /*3240*/  FMUL.FTZ R241, R139, R52 ;  /* 0x000000348bf17220 */ /* 0x000fce0000410000 */
[----:B------:R-:W-:Y:S01]  /*3250*/  MUFU.EX2 R152, R152 ;  /* 0x0000009800987308 */ /* 0x000fe20000000800 */
[-C--:B-1----:R-:W-:Y:S01]  /*3260*/  FMUL.FTZ R150, R136, R89.reuse ;  /* 0x0000005988967220 */ /* 0x082fe20000410000 */
[----:B------:R1:W5:Y:S06]  /*3270*/  @!P1 LDG.E.64 R86, [R90.64+0x8] ;  /* 0x000008205a569981 */ /* 0x00036c000c1e1b00 */
[----:B------:R-:W2:Y:S01]  /*3280*/  MUFU.EX2 R92, R92 ;  /* 0x0000005c005c7308 */ /* 0x000ea20000000800 */
[----:B-1----:R-:W-:-:S07]  /*3290*/  FMUL.FTZ R90, R138, R89 ;  /* 0x000000598a5a7220 */ /* 0x002fce0000410000 */
[----:B------:R-:W1:Y:S01]  /*32a0*/  MUFU.EX2 R150, R150 ;  /* 0x0000009600967308 */ /* 0x000e620000000800 */
[-C--:B0-----:R-:W-:Y:S02]  /*32b0*/  FMUL.FTZ R93, R137, R89.reuse ;  /* 0x00000059895d7220 */ /* 0x081fe40000410000 */
[----:B------:R-:W-:-:S05]  /*32c0*/  FMUL.FTZ R91, R135, R89 ;  /* 0x00000059875b7220 */ /* 0x000fca0000410000 */
[----:B------:R-:W0:Y:S01]  /*32d0*/  MUFU.EX2 R90, R90 ;  /* 0x0000005a005a7308 */ /* 0x000e220000000800 */
[C---:B------:R-:W-:Y:S02]  /*32e0*/  FMUL.FTZ R173, R151.reuse, R173 ;  /* 0x000000ad97ad7220 */ /* 0x040fe40000410000 */
[----:B------:R-:W-:Y:S02]  /*32f0*/  FMUL.FTZ R198, R151, R198 ;  /* 0x000000c697c67220 */ /* 0x000fe40000410000 */
[----:B------:R-:W-:-:S03]  /*3300*/  FMUL.FTZ R151, R139, R53 ;  /* 0x000000358b977220 */ /* 0x000fc60000410000 */
[----:B------:R0:W0:Y:S01]  /*3310*/  MUFU.EX2 R148, R93 ;  /* 0x0000005d00947308 */ /* 0x0000220000000800 */
[----:B--2---:R-:W-:Y:S02]  /*3320*/  FMUL.FTZ R186, R92, R186 ;  /* 0x000000ba5cba7220 */ /* 0x004fe40000410000 */
[----:B------:R-:W-:-:S05]  /*3330*/  FMUL.FTZ R242, R48, R151 ;  /* 0x0000009730f27220 */ /* 0x000fca0000410000 */
[----:B------:R-:W2:Y:S01]  /*3340*/  MUFU.EX2 R91, R91 ;  /* 0x0000005b005b7308 */ /* 0x000ea20000000800 */
[C---:B-1----:R-:W-:Y:S02]  /*3350*/  FMUL.FTZ R197, R150.reuse, R197 ;  /* 0x000000c596c57220 */ /* 0x042fe40000410000 */
[----:B------:R-:W-:Y:S02]  /*3360*/  FMUL.FTZ R196, R150, R196 ;  /* 0x000000c496c47220 */ /* 0x000fe40000410000 */
[----:B------:R-:W-:Y:S02]  /*3370*/  FMUL.FTZ R241, R48, R241 ;  /* 0x000000f130f17220 */ /* 0x000fe40000410000 */
[----:B------:R-:W-:Y:S01]  /*3380*/  FMUL.FTZ R187, R92, R187 ;  /* 0x000000bb5cbb7220 */ /* 0x000fe20000410000 */
[----:B------:R-:W-:Y:S01]  /*3390*/  MUFU.COS R205, R205 ;  /* 0x000000cd00cd7308 */ /* 0x000fe20000000000 */
[C---:B0-----:R-:W-:Y:S02]  /*33a0*/  FMUL.FTZ R181, R90.reuse, R181 ;  /* 0x000000b55ab57220 */ /* 0x041fe40000410000 */
[----:B------:R-:W-:-:S02]  /*33b0*/  FMUL.FTZ R194, R90, R194 ;  /* 0x000000c25ac27220 */ /* 0x000fc40000410000 */
[C---:B------:R-:W-:Y:S02]  /*33c0*/  FMUL.FTZ R150, R186.reuse, R242 ;  /* 0x000000f2ba967220 */ /* 0x040fe40000410000 */
[----:B------:R-:W-:Y:S01]  /*33d0*/  FMUL.FTZ R90, R129, R89 ;  /* 0x00000059815a7220 */ /* 0x000fe20000410000 */
[----:B------:R-:W-:Y:S01]  /*33e0*/  MUFU.COS R156, R156 ;  /* 0x0000009c009c7308 */ /* 0x000fe20000000000 */
[----:B------:R-:W-:Y:S02]  /*33f0*/  FMUL.FTZ R151, R186, R241 ;  /* 0x000000f1ba977220 */ /* 0x000fe40000410000 */
[----:B------:R-:W-:Y:S02]  /*3400*/  FMUL.FTZ R92, R132, R89 ;  /* 0x00000059845c7220 */ /* 0x000fe40000410000 */
[----:B------:R-:W-:Y:S02]  /*3410*/  FMUL.FTZ R240, R140, R54 ;  /* 0x000000368cf07220 */ /* 0x000fe40000410000 */
[----:B------:R-:W-:Y:S01]  /*3420*/  FFMA.FTZ R150, R187, R241, -R150 ;  /* 0x000000f1bb967223 */ /* 0x000fe20000010896 */
[----:B------:R-:W0:Y:S01]  /*3430*/  MUFU.EX2 R90, R90 ;  /* 0x0000005a005a7308 */ /* 0x000e220000000800 */
[----:B------:R-:W-:-:S02]  /*3440*/  FMUL.FTZ R93, R131, R89 ;  /* 0x00000059835d7220 */ /* 0x000fc40000410000 */
[----:B------:R-:W-:Y:S02]  /*3450*/  FMUL.FTZ R238, R140, R55 ;  /* 0x000000378cee7220 */ /* 0x000fe40000410000 */
[----:B------:R-:W-:Y:S02]  /*3460*/  FFMA.FTZ R151, R187, R242, R151 ;  /* 0x000000f2bb977223 */ /* 0x000fe40000010097 */
[----:B------:R-:W-:Y:S02]  /*3470*/  FMUL.FTZ R185, R148, R185 ;  /* 0x000000b994b97220 */ /* 0x000fe40000410000 */
[----:B------:R-:W-:Y:S01]  /*3480*/  FFMA.FTZ R150, R49, R240, R150 ;  /* 0x000000f031967223 */ /* 0x000fe20000010096 */
[----:B------:R-:W1:Y:S01]  /*3490*/  MUFU.EX2 R92, R92 ;  /* 0x0000005c005c7308 */ /* 0x000e620000000800 */
[C---:B------:R-:W-:Y:S02]  /*34a0*/  FMUL.FTZ R171, R152.reuse, R171 ;  /* 0x000000ab98ab7220 */ /* 0x040fe40000410000 */
[----:B------:R-:W-:-:S02]  /*34b0*/  FMUL.FTZ R172, R152, R172 ;  /* 0x000000ac98ac7220 */ /* 0x000fc40000410000 */
[C---:B--2---:R-:W-:Y:S02]  /*34c0*/  FMUL.FTZ R190, R91.reuse, R190 ;  /* 0x000000be5bbe7220 */ /* 0x044fe40000410000 */
[----:B------:R-:W-:Y:S01]  /*34d0*/  FMUL.FTZ R178, R91, R178 ;  /* 0x000000b25bb27220 */ /* 0x000fe20000410000 */
[----:B------:R-:W2:Y:S01]  /*34e0*/  MUFU.EX2 R93, R93 ;  /* 0x0000005d005d7308 */ /* 0x000ea20000000800 */
[----:B------:R-:W-:Y:S02]  /*34f0*/  FFMA.FTZ R152, R49, R238, R151 ;  /* 0x000000ee31987223 */ /* 0x000fe40000010097 */
[----:B------:R-:W-:Y:S02]  /*3500*/  FMUL.FTZ R191, R148, R191 ;  /* 0x000000bf94bf7220 */ /* 0x000fe40000410000 */
[----:B------:R-:W-:Y:S02]  /*3510*/  FMUL.FTZ R91, R130, R89 ;  /* 0x00000059825b7220 */ /* 0x000fe40000410000 */
[----:B------:R-:W-:-:S02]  /*3520*/  FMUL.FTZ R157, R185, R150 ;  /* 0x00000096b99d7220 */ /* 0x000fc40000410000 */
[----:B------:R-:W-:Y:S02]  /*3530*/  FMUL.FTZ R148, R127, R89 ;  /* 0x000000597f947220 */ /* 0x000fe40000410000 */
[-C--:B------:R-:W-:Y:S02]  /*3540*/  FMUL.FTZ R151, R185, R152.reuse ;  /* 0x00000098b9977220 */ /* 0x080fe40000410000 */
[----:B------:R-:W-:Y:S02]  /*3550*/  FFMA.FTZ R157, R191, R152, R157 ;  /* 0x00000098bf9d7223 */ /* 0x000fe4000001009d */
[----:B------:R-:W-:Y:S01]  /*3560*/  FMUL.FTZ R239, R137, R57 ;  /* 0x0000003989ef7220 */ /* 0x000fe20000410000 */
[----:B------:R-:W1:Y:S01]  /*3570*/  MUFU.EX2 R91, R91 ;  /* 0x0000005b005b7308 */ /* 0x000e620000000800 */
[----:B------:R-:W-:Y:S02]  /*3580*/  FFMA.FTZ R151, R191, R150, -R151 ;  /* 0x00000096bf977223 */ /* 0x000fe40000010897 */
[----:B------:R-:W-:-:S02]  /*3590*/  FMUL.FTZ R237, R137, R56 ;  /* 0x0000003889ed7220 */ /* 0x000fc40000410000 */
[----:B------:R-:W-:-:S03]  /*35a0*/  FFMA.FTZ R157, R50, R239, R157 ;  /* 0x000000ef329d7223 */ /* 0x000fc6000001009d */
[----:B------:R-:W3:Y:S01]  /*35b0*/  MUFU.EX2 R148, R148 ;  /* 0x0000009400947308 */ /* 0x000ee20000000800 */
[C---:B0-----:R-:W-:Y:S02]  /*35c0*/  FMUL.FTZ R166, R90.reuse, R153 ;  /* 0x000000995aa67220 */ /* 0x041fe40000410000 */
[----:B------:R-:W-:Y:S02]  /*35d0*/  FMUL.FTZ R203, R90, R203 ;  /* 0x000000cb5acb7220 */ /* 0x000fe40000410000 */
[----:B------:R-:W-:Y:S02]  /*35e0*/  FFMA.FTZ R151, R50, R237, R151 ;  /* 0x000000ed32977223 */ /* 0x000fe40000010097 */
[----:B------:R-:W-:Y:S02]  /*35f0*/  FMUL.FTZ R90, R194, R157 ;  /* 0x0000009dc25a7220 */ /* 0x000fe40000410000 */
[C---:B-1----:R-:W-:Y:S02]  /*3600*/  FMUL.FTZ R205, R92.reuse, R205 ;  /* 0x000000cd5ccd7220 */ /* 0x042fe40000410000 */
[----:B------:R-:W-:-:S02]  /*3610*/  FMUL.FTZ R206, R92, R206 ;  /* 0x000000ce5cce7220 */ /* 0x000fc40000410000 */
[----:B------:R-:W-:Y:S02]  /*3620*/  FMUL.FTZ R92, R194, R151 ;  /* 0x00000097c25c7220 */ /* 0x000fe40000410000 */
[C---:B--2---:R-:W-:Y:S02]  /*3630*/  FMUL.FTZ R199, R93.reuse, R199 ;  /* 0x000000c75dc77220 */ /* 0x044fe40000410000 */
[----:B------:R-:W-:Y:S02]  /*3640*/  FMUL.FTZ R200, R93, R200 ;  /* 0x000000c85dc87220 */ /* 0x000fe40000410000 */
[----:B------:R-:W-:Y:S02]  /*3650*/  FFMA.FTZ R151, R181, R151, -R90 ;  /* 0x00000097b5977223 */ /* 0x000fe4000001085a */
[----:B------:R-:W-:Y:S02]  /*3660*/  FMUL.FTZ R236, R138, R58 ;  /* 0x0000003a8aec7220 */ /* 0x000fe40000410000 */
[----:B------:R-:W-:-:S02]  /*3670*/  FMUL.FTZ R93, R128, R89 ;  /* 0x00000059805d7220 */ /* 0x000fc40000410000 */
[----:B------:R-:W-:Y:S02]  /*3680*/  FMUL.FTZ R90, R3, R186 ;  /* 0x000000ba035a7220 */ /* 0x000fe40000410000 */
[----:B------:R-:W-:Y:S02]  /*3690*/  FFMA.FTZ R157, R181, R157, R92 ;  /* 0x0000009db59d7223 */ /* 0x000fe4000001005c */
[----:B------:R-:W-:Y:S02]  /*36a0*/  FMUL.FTZ R234, R138, R59 ;  /* 0x0000003b8aea7220 */ /* 0x000fe40000410000 */
[----:B------:R-:W-:Y:S01]  /*36b0*/  FFMA.FTZ R151, R51, R236, R151 ;  /* 0x000000ec33977223 */ /* 0x000fe20000010097 */
[----:B------:R-:W-:Y:S01]  /*36c0*/  MUFU.COS R158, R159 ;  /* 0x0000009f009e7308 */ /* 0x000fe20000000000 */
[----:B------:R-:W-:Y:S02]  /*36d0*/  FMUL.FTZ R201, R91, R154 ;  /* 0x0000009a5bc97220 */ /* 0x000fe40000410000 */
[----:B------:R-:W-:-:S02]  /*36e0*/  FMUL.FTZ R92, R2, R186 ;  /* 0x000000ba025c7220 */ /* 0x000fc40000410000 */
[----:B------:R-:W-:Y:S02]  /*36f0*/  FFMA.FTZ R90, R2, R187, -R90 ;  /* 0x000000bb025a7223 */ /* 0x000fe4000001085a */
[C---:B---3--:R-:W-:Y:S01]  /*3700*/  FMUL.FTZ R164, R148.reuse, R155 ;  /* 0x0000009b94a47220 */ /* 0x048fe20000410000 */
[----:B------:R-:W0:Y:S01]  /*3710*/  MUFU.EX2 R93, R93 ;  /* 0x0000005d005d7308 */ /* 0x000e220000000800 */
[----:B------:R-:W-:Y:S02]  /*3720*/  FMUL.FTZ R163, R148, R163 ;  /* 0x000000a394a37220 */ /* 0x000fe40000410000 */
[----:B------:R-:W-:Y:S02]  /*3730*/  FFMA.FTZ R157, R51, R234, R157 ;  /* 0x000000ea339d7223 */ /* 0x000fe4000001009d */
[----:B------:R-:W-:-:S03]  /*3740*/  FMUL.FTZ R148, R178, R151 ;  /* 0x00000097b2947220 */ /* 0x000fc60000410000 */
[----:B------:R-:W1:Y:S01]  /*3750*/  MUFU.SIN R154, R159 ;  /* 0x0000009f009a7308 */ /* 0x000e620000000400 */
[----:B------:R-:W-:Y:S02]  /*3760*/  FMUL.FTZ R175, R91, R156 ;  /* 0x0000009c5baf7220 */ /* 0x000fe40000410000 */
[----:B------:R-:W-:Y:S02]  /*3770*/  FFMA.FTZ R92, R3, R187, R92 ;  /* 0x000000bb035c7223 */ /* 0x000fe4000001005c */
[----:B------:R-:W-:Y:S02]  /*3780*/  FMUL.FTZ R91, R185, R90 ;  /* 0x0000005ab95b7220 */ /* 0x000fe40000410000 */
[-C--:B------:R-:W-:Y:S02]  /*3790*/  FFMA.FTZ R148, R190, R157.reuse, R148 ;  /* 0x0000009dbe947223 */ /* 0x080fe40000010094 */
[----:B------:R-:W-:Y:S02]  /*37a0*/  FMUL.FTZ R157, R178, R157 ;  /* 0x0000009db29d7220 */ /* 0x000fe40000410000 */
[----:B------:R-:W-:-:S02]  /*37b0*/  FFMA.FTZ R91, R191, R92, R91 ;  /* 0x0000005cbf5b7223 */ /* 0x000fc4000001005b */
[----:B------:R-:W-:Y:S02]  /*37c0*/  FMUL.FTZ R92, R185, R92 ;  /* 0x0000005cb95c7220 */ /* 0x000fe40000410000 */
[----:B------:R-:W-:Y:S02]  /*37d0*/  FFMA.FTZ R157, R190, R151, -R157 ;  /* 0x00000097be9d7223 */ /* 0x000fe4000001089d */
[C---:B------:R-:W-:Y:S02]  /*37e0*/  FMUL.FTZ R233, R135.reuse, R60 ;  /* 0x0000003c87e97220 */ /* 0x040fe40000410000 */
[----:B------:R-:W-:Y:S02]  /*37f0*/  FMUL.FTZ R235, R135, R61 ;  /* 0x0000003d87eb7220 */ /* 0x000fe40000410000 */
[----:B------:R-:W-:Y:S02]  /*3800*/  FFMA.FTZ R92, R191, R90, -R92 ;  /* 0x0000005abf5c7223 */ /* 0x000fe4000001085c */
[----:B------:R-:W-:-:S02]  /*3810*/  FMUL.FTZ R90, R194, R91 ;  /* 0x0000005bc25a7220 */ /* 0x000fc40000410000 */
[C---:B------:R-:W-:Y:S02]  /*3820*/  FFMA.FTZ R157, R44.reuse, R233, R157 ;  /* 0x000000e92c9d7223 */ /* 0x040fe4000001009d */
[C---:B0-----:R-:W-:Y:S02]  /*3830*/  FMUL.FTZ R153, R93.reuse, R158 ;  /* 0x0000009e5d997220 */ /* 0x041fe40000410000 */
[----:B-1----:R-:W-:Y:S02]  /*3840*/  FMUL.FTZ R154, R93, R154 ;  /* 0x0000009a5d9a7220 */ /* 0x002fe40000410000 */
[----:B------:R-:W-:Y:S02]  /*3850*/  FFMA.FTZ R150, R44, R235, R148 ;  /* 0x000000eb2c967223 */ /* 0x000fe40000010094 */
[-C--:B------:R-:W-:Y:S02]  /*3860*/  FMUL.FTZ R148, R194, R92.reuse ;  /* 0x0000005cc2947220 */ /* 0x080fe40000410000 */
[----:B------:R-:W-:-:S02]  /*3870*/  FFMA.FTZ R93, R181, R92, -R90 ;  /* 0x0000005cb55d7223 */ /* 0x000fc4000001085a */
[C---:B------:R-:W-:Y:S02]  /*3880*/  FMUL.FTZ R92, R196.reuse, R157 ;  /* 0x0000009dc45c7220 */ /* 0x040fe40000410000 */
[-C--:B------:R-:W-:Y:S02]  /*3890*/  FMUL.FTZ R152, R196, R150.reuse ;  /* 0x00000096c4987220 */ /* 0x080fe40000410000 */
[----:B------:R-:W-:Y:S02]  /*38a0*/  FFMA.FTZ R151, R181, R91, R148 ;  /* 0x0000005bb5977223 */ /* 0x000fe40000010094 */
[C---:B------:R-:W-:Y:S02]  /*38b0*/  FFMA.FTZ R92, R197.reuse, R150, R92 ;  /* 0x00000096c55c7223 */ /* 0x040fe4000001005c */
[----:B------:R-:W-:Y:S02]  /*38c0*/  FMUL.FTZ R212, R136, R63 ;  /* 0x0000003f88d47220 */ /* 0x000fe40000410000 */
[----:B------:R-:W-:-:S02]  /*38d0*/  FFMA.FTZ R152, R197, R157, -R152 ;  /* 0x0000009dc5987223 */ /* 0x000fc40000010898 */
[----:B------:R-:W-:Y:S02]  /*38e0*/  FMUL.FTZ R232, R136, R62 ;  /* 0x0000003e88e87220 */ /* 0x000fe40000410000 */
[----:B------:R-:W-:Y:S02]  /*38f0*/  FMUL.FTZ R90, R125, UR42 ;  /* 0x0000002a7d5a7c20 */ /* 0x000fe40008410000 */
[----:B------:R-:W-:Y:S02]  /*3900*/  FMUL.FTZ R91, R178, R151 ;  /* 0x00000097b25b7220 */ /* 0x000fe40000410000 */
[C---:B------:R-:W-:Y:S02]  /*3910*/  FFMA.FTZ R148, R45.reuse, R212, R92 ;  /* 0x000000d42d947223 */ /* 0x040fe4000001005c */
[----:B------:R-:W-:Y:S02]  /*3920*/  FFMA.FTZ R152, R45, R232, R152 ;  /* 0x000000e82d987223 */ /* 0x000fe40000010098 */
[----:B------:R-:W-:-:S02]  /*3930*/  FMUL.RZ R165, R90, 0.15915493667125701904 ;  /* 0x3e22f9835aa57820 */ /* 0x000fc4000040c000 */
[-C--:B------:R-:W-:Y:S02]  /*3940*/  FFMA.FTZ R92, R190, R93.reuse, -R91 ;  /* 0x0000005dbe5c7223 */ /* 0x080fe4000001085b */
[----:B------:R-:W-:Y:S02]  /*3950*/  FMUL.FTZ R90, R198, R148 ;  /* 0x00000094c65a7220 */ /* 0x000fe40000410000 */
[----:B------:R-:W-:Y:S02]  /*3960*/  FMUL.FTZ R93, R178, R93 ;  /* 0x0000005db25d7220 */ /* 0x000fe40000410000 */
[-C--:B------:R-:W-:Y:S02]  /*3970*/  FMUL.FTZ R150, R198, R152.reuse ;  /* 0x00000098c6967220 */ /* 0x080fe40000410000 */
[----:B------:R-:W-:Y:S02]  /*3980*/  FFMA.FTZ R152, R173, R152, -R90 ;  /* 0x00000098ad987223 */ /* 0x000fe4000001085a */
[----:B------:R-:W-:-:S02]  /*3990*/  FMUL.FTZ R195, R133, R64 ;  /* 0x0000004085c37220 */ /* 0x000fc40000410000 */
[----:B------:R-:W-:Y:S02]  /*39a0*/  FFMA.FTZ R93, R190, R151, R93 ;  /* 0x00000097be5d7223 */ /* 0x000fe4000001005d */
[----:B------:R-:W-:Y:S02]  /*39b0*/  FFMA.FTZ R150, R173, R148, R150 ;  /* 0x00000094ad967223 */ /* 0x000fe40000010096 */
[----:B------:R-:W-:Y:S02]  /*39c0*/  FMUL.FTZ R193, R133, R65 ;  /* 0x0000004185c17220 */ /* 0x000fe40000410000 */
[----:B------:R-:W-:Y:S02]  /*39d0*/  FFMA.FTZ R152, R46, R195, R152 ;  /* 0x000000c32e987223 */ /* 0x000fe40000010098 */
[----:B------:R-:W-:Y:S02]  /*39e0*/  FMUL.FTZ R148, R196, R93 ;  /* 0x0000005dc4947220 */ /* 0x000fe40000410000 */
[----:B------:R-:W-:-:S02]  /*39f0*/  FFMA.FTZ R151, R46, R193, R150 ;  /* 0x000000c12e977223 */ /* 0x000fc40000010096 */
[----:B------:R-:W-:Y:S02]  /*3a00*/  FMUL.FTZ R156, R172, R152 ;  /* 0x00000098ac9c7220 */ /* 0x000fe40000410000 */
[----:B------:R-:W-:Y:S02]  /*3a10*/  FMUL.FTZ R90, R125, R89 ;  /* 0x000000597d5a7220 */ /* 0x000fe40000410000 */
[-C--:B------:R-:W-:Y:S02]  /*3a20*/  FMUL.FTZ R150, R196, R92.reuse ;  /* 0x0000005cc4967220 */ /* 0x080fe40000410000 */
[----:B------:R-:W-:Y:S02]  /*3a30*/  FFMA.FTZ R148, R197, R92, -R148 ;  /* 0x0000005cc5947223 */ /* 0x000fe40000010894 */
[-C--:B------:R-:W-:Y:S02]  /*3a40*/  FMUL.FTZ R92, R172, R151.reuse ;  /* 0x00000097ac5c7220 */ /* 0x080fe40000410000 */
[----:B------:R-:W-:-:S02]  /*3a50*/  FFMA.FTZ R156, R171, R151, R156 ;  /* 0x00000097ab9c7223 */ /* 0x000fc4000001009c */
[C---:B------:R-:W-:Y:S02]  /*3a60*/  FMUL.FTZ R192, R134.reuse, R67 ;  /* 0x0000004386c07220 */ /* 0x040fe40000410000 */
[----:B------:R-:W-:Y:S01]  /*3a70*/  FFMA.FTZ R150, R197, R93, R150 ;  /* 0x0000005dc5967223 */ /* 0x000fe20000010096 */
[----:B------:R-:W-:Y:S01]  /*3a80*/  MUFU.COS R91, R165 ;  /* 0x000000a5005b7308 */ /* 0x000fe20000000000 */
[----:B------:R-:W-:Y:S02]  /*3a90*/  FFMA.FTZ R152, R171, R152, -R92 ;  /* 0x00000098ab987223 */ /* 0x000fe4000001085c */
[----:B------:R-:W-:Y:S02]  /*3aa0*/  FMUL.FTZ R188, R134, R66 ;  /* 0x0000004286bc7220 */ /* 0x000fe40000410000 */
[----:B------:R-:W-:-:S03]  /*3ab0*/  FFMA.FTZ R156, R47, R192, R156 ;  /* 0x000000c02f9c7223 */ /* 0x000fc6000001009c */
[----:B------:R-:W0:Y:S01]  /*3ac0*/  MUFU.EX2 R90, R90 ;  /* 0x0000005a005a7308 */ /* 0x000e220000000800 */
[----:B------:R-:W-:Y:S02]  /*3ad0*/  FMUL.FTZ R92, R198, R150 ;  /* 0x00000096c65c7220 */ /* 0x000fe40000410000 */
[----:B------:R-:W-:Y:S02]  /*3ae0*/  FFMA.FTZ R152, R47, R188, R152 ;  /* 0x000000bc2f987223 */ /* 0x000fe40000010098 */
[----:B------:R-:W-:-:S03]  /*3af0*/  FMUL.FTZ R151, R200, R156 ;  /* 0x0000009cc8977220 */ /* 0x000fc60000410000 */
[----:B------:R-:W1:Y:S01]  /*3b00*/  MUFU.SIN R165, R165 ;  /* 0x000000a500a57308 */ /* 0x000e620000000400 */
[-C--:B------:R-:W-:Y:S02]  /*3b10*/  FMUL.FTZ R93, R198, R148.reuse ;  /* 0x00000094c65d7220 */ /* 0x080fe40000410000 */
[----:B------:R-:W-:Y:S02]  /*3b20*/  FFMA.FTZ R92, R173, R148, -R92 ;  /* 0x00000094ad5c7223 */ /* 0x000fe4000001085c */
[-C--:B------:R-:W-:Y:S02]  /*3b30*/  FMUL.FTZ R148, R200, R152.reuse ;  /* 0x00000098c8947220 */ /* 0x080fe40000410000 */
[----:B------:R-:W-:Y:S02]  /*3b40*/  FFMA.FTZ R151, R199, R152, -R151 ;  /* 0x00000098c7977223 */ /* 0x000fe40000010897 */
[----:B------:R-:W-:Y:S02]  /*3b50*/  FMUL.FTZ R189, R131, R68 ;  /* 0x0000004483bd7220 */ /* 0x000fe40000410000 */
[----:B------:R-:W-:-:S02]  /*3b60*/  FFMA.FTZ R148, R199, R156, R148 ;  /* 0x0000009cc7947223 */ /* 0x000fc40000010094 */
[----:B------:R-:W-:Y:S02]  /*3b70*/  FMUL.FTZ R183, R131, R69 ;  /* 0x0000004583b77220 */ /* 0x000fe40000410000 */
[----:B------:R-:W-:Y:S02]  /*3b80*/  FFMA.FTZ R93, R173, R150, R93 ;  /* 0x00000096ad5d7223 */ /* 0x000fe4000001005d */
[C---:B------:R-:W-:Y:S02]  /*3b90*/  FFMA.FTZ R151, R40.reuse, R189, R151 ;  /* 0x000000bd28977223 */ /* 0x040fe40000010097 */
[----:B------:R-:W-:Y:S02]  /*3ba0*/  FFMA.FTZ R148, R40, R183, R148 ;  /* 0x000000b728947223 */ /* 0x000fe40000010094 */
[----:B0-----:R-:W-:Y:S02]  /*3bb0*/  FMUL.FTZ R162, R90, R91 ;  /* 0x0000005b5aa27220 */ /* 0x001fe40000410000 */
[----:B------:R-:W-:-:S02]  /*3bc0*/  FMUL.FTZ R91, R172, R93 ;  /* 0x0000005dac5b7220 */ /* 0x000fc40000410000 */
[----:B------:R-:W-:Y:S02]  /*3bd0*/  FMUL.FTZ R150, R206, R151 ;  /* 0x00000097ce967220 */ /* 0x000fe40000410000 */
[----:B-1----:R-:W-:Y:S02]  /*3be0*/  FMUL.FTZ R165, R90, R165 ;  /* 0x000000a55aa57220 */ /* 0x002fe40000410000 */
[----:B------:R-:W-:Y:S02]  /*3bf0*/  FMUL.FTZ R90, R206, R148 ;  /* 0x00000094ce5a7220 */ /* 0x000fe40000410000 */
[----:B------:R-:W-:Y:S02]  /*3c00*/  FFMA.FTZ R91, R171, R92, -R91 ;  /* 0x0000005cab5b7223 */ /* 0x000fe4000001085b */
[----:B------:R-:W-:Y:S02]  /*3c10*/  FFMA.FTZ R150, R205, R148, R150 ;  /* 0x00000094cd967223 */ /* 0x000fe40000010096 */
[----:B------:R-:W-:-:S02]  /*3c20*/  FMUL.FTZ R182, R132, R71 ;  /* 0x0000004784b67220 */ /* 0x000fc40000410000 */
[----:B------:R-:W-:Y:S02]  /*3c30*/  FMUL.FTZ R92, R172, R92 ;  /* 0x0000005cac5c7220 */ /* 0x000fe40000410000 */
[----:B------:R-:W-:Y:S02]  /*3c40*/  FFMA.FTZ R151, R205, R151, -R90 ;  /* 0x00000097cd977223 */ /* 0x000fe4000001085a */
[----:B------:R-:W-:Y:S02]  /*3c50*/  FMUL.FTZ R176, R132, R70 ;  /* 0x0000004684b07220 */ /* 0x000fe40000410000 */
[----:B------:R-:W-:Y:S02]  /*3c60*/  FFMA.FTZ R150, R41, R182, R150 ;  /* 0x000000b629967223 */ /* 0x000fe40000010096 */
[----:B------:R-:W-:Y:S02]  /*3c70*/  FFMA.FTZ R92, R171, R93, R92 ;  /* 0x0000005dab5c7223 */ /* 0x000fe4000001005c */
[----:B------:R-:W-:-:S02]  /*3c80*/  FFMA.FTZ R151, R41, R176, R151 ;  /* 0x000000b029977223 */ /* 0x000fc40000010097 */
[C---:B------:R-:W-:Y:S02]  /*3c90*/  FMUL.FTZ R148, R203.reuse, R150 ;  /* 0x00000096cb947220 */ /* 0x040fe40000410000 */
[C---:B------:R-:W-:Y:S02]  /*3ca0*/  FMUL.FTZ R93, R200.reuse, R91 ;  /* 0x0000005bc85d7220 */ /* 0x040fe40000410000 */
[----:B------:R-:W-:Y:S02]  /*3cb0*/  FMUL.FTZ R90, R200, R92 ;  /* 0x0000005cc85a7220 */ /* 0x000fe40000410000 */
[-C--:B------:R-:W-:Y:S02]  /*3cc0*/  FMUL.FTZ R155, R203, R151.reuse ;  /* 0x00000097cb9b7220 */ /* 0x080fe40000410000 */
[----:B------:R-:W-:Y:S02]  /*3cd0*/  FFMA.FTZ R148, R166, R151, -R148 ;  /* 0x00000097a6947223 */ /* 0x000fe40000010894 */
[----:B----4-:R-:W-:-:S02]  /*3ce0*/  FMUL.FTZ R177, R129, R72 ;  /* 0x0000004881b17220 */ /* 0x010fc40000410000 */
[C---:B------:R-:W-:Y:S02]  /*3cf0*/  FFMA.FTZ R93, R199.reuse, R92, R93 ;  /* 0x0000005cc75d7223 */ /* 0x040fe4000001005d */
[----:B------:R-:W-:Y:S02]  /*3d00*/  FFMA.FTZ R90, R199, R91, -R90 ;  /* 0x0000005bc75a7223 */ /* 0x000fe4000001085a */
[----:B------:R-:W-:Y:S02]  /*3d10*/  FFMA.FTZ R155, R166, R150, R155 ;  /* 0x00000096a69b7223 */ /* 0x000fe4000001009b */
[----:B------:R-:W-:Y:S02]  /*3d20*/  FMUL.FTZ R169, R129, R73 ;  /* 0x0000004981a97220 */ /* 0x000fe40000410000 */
[----:B------:R-:W-:Y:S02]  /*3d30*/  FFMA.FTZ R148, R42, R177, R148 ;  /* 0x000000b12a947223 */ /* 0x000fe40000010094 */
[----:B------:R-:W-:-:S02]  /*3d40*/  FMUL.FTZ R91, R206, R93 ;  /* 0x0000005dce5b7220 */ /* 0x000fc40000410000 */
[----:B------:R-:W-:Y:S02]  /*3d50*/  FMUL.FTZ R92, R206, R90 ;  /* 0x0000005ace5c7220 */ /* 0x000fe40000410000 */
[----:B------:R-:W-:Y:S02]  /*3d60*/  FFMA.FTZ R150, R42, R169, R155 ;  /* 0x000000a92a967223 */ /* 0x000fe4000001009b */
[----:B------:R-:W-:Y:S02]  /*3d70*/  FMUL.FTZ R151, R201, R148 ;  /* 0x00000094c9977220 */ /* 0x000fe40000410000 */
[C---:B------:R-:W-:Y:S02]  /*3d80*/  FFMA.FTZ R91, R205.reuse, R90, -R91 ;  /* 0x0000005acd5b7223 */ /* 0x040fe4000001085b */
[----:B------:R-:W-:Y:S02]  /*3d90*/  FFMA.FTZ R93, R205, R93, R92 ;  /* 0x0000005dcd5d7223 */ /* 0x000fe4000001005c */
[----:B------:R-:W-:-:S02]  /*3da0*/  FMUL.FTZ R90, R126, UR42 ;  /* 0x0000002a7e5a7c20 */ /* 0x000fc40008410000 */
[-C--:B------:R-:W-:Y:S02]  /*3db0*/  FMUL.FTZ R92, R201, R150.reuse ;  /* 0x00000096c95c7220 */ /* 0x080fe40000410000 */
[C---:B------:R-:W-:Y:S02]  /*3dc0*/  FFMA.FTZ R151, R175.reuse, R150, R151 ;  /* 0x00000096af977223 */ /* 0x040fe40000010097 */
[----:B------:R-:W-:Y:S02]  /*3dd0*/  FMUL.FTZ R204, R130, R75 ;  /* 0x0000004b82cc7220 */ /* 0x000fe40000410000 */
[----:B------:R-:W-:Y:S02]  /*3de0*/  FMUL.RZ R156, R90, 0.15915493667125701904 ;  /* 0x3e22f9835a9c7820 */ /* 0x000fe4000040c000 */
[----:B------:R-:W-:Y:S02]  /*3df0*/  FFMA.FTZ R148, R175, R148, -R92 ;  /* 0x00000094af947223 */ /* 0x000fe4000001085c */
[----:B------:R-:W-:-:S02]  /*3e00*/  FMUL.FTZ R170, R130, R74 ;  /* 0x0000004a82aa7220 */ /* 0x000fc40000410000 */
[----:B------:R-:W-:Y:S02]  /*3e10*/  FMUL.FTZ R90, R203, R93 ;  /* 0x0000005dcb5a7220 */ /* 0x000fe40000410000 */
[C---:B------:R-:W-:Y:S02]  /*3e20*/  FFMA.FTZ R152, R43.reuse, R204, R151 ;  /* 0x000000cc2b987223 */ /* 0x040fe40000010097 */
[----:B------:R-:W-:Y:S02]  /*3e30*/  FFMA.FTZ R151, R43, R170, R148 ;  /* 0x000000aa2b977223 */ /* 0x000fe40000010094 */
[-C--:B------:R-:W-:Y:S02]  /*3e40*/  FMUL.FTZ R150, R203, R91.reuse ;  /* 0x0000005bcb967220 */ /* 0x080fe40000410000 */
[----:B------:R-:W-:Y:S02]  /*3e50*/  FFMA.FTZ R148, R166, R91, -R90 ;  /* 0x0000005ba6947223 */ /* 0x000fe4000001085a */
[----:B------:R-:W-:-:S02]  /*3e60*/  FMUL.FTZ R155, R163, R152 ;  /* 0x00000098a39b7220 */ /* 0x000fc40000410000 */
[----:B------:R-:W-:Y:S02]  /*3e70*/  FMUL.FTZ R89, R126, R89 ;  /* 0x000000597e597220 */ /* 0x000fe40000410000 */
[----:B------:R-:W-:Y:S02]  /*3e80*/  FFMA.FTZ R150, R166, R93, R150 ;  /* 0x0000005da6967223 */ /* 0x000fe40000010096 */
[----:B------:R-:W-:Y:S02]  /*3e90*/  FMUL.FTZ R90, R201, R148 ;  /* 0x00000094c95a7220 */ /* 0x000fe40000410000 */
[-C--:B------:R-:W-:Y:S02]  /*3ea0*/  FFMA.FTZ R155, R164, R151.reuse, -R155 ;  /* 0x00000097a49b7223 */ /* 0x080fe4000001089b */
[----:B------:R-:W-:Y:S01]  /*3eb0*/  FMUL.FTZ R151, R163, R151 ;  /* 0x00000097a3977220 */ /* 0x000fe20000410000 */
[----:B------:R-:W-:Y:S01]  /*3ec0*/  MUFU.COS R92, R156 ;  /* 0x0000009c005c7308 */ /* 0x000fe20000000000 */
[----:B------:R-:W-:-:S02]  /*3ed0*/  FFMA.FTZ R91, R175, R150, R90 ;  /* 0x00000096af5b7223 */ /* 0x000fc4000001005a */
[----:B------:R-:W-:Y:S02]  /*3ee0*/  FMUL.FTZ R150, R201, R150 ;  /* 0x00000096c9967220 */ /* 0x000fe40000410000 */
[----:B------:R-:W-:Y:S02]  /*3ef0*/  FFMA.FTZ R151, R164, R152, R151 ;  /* 0x00000098a4977223 */ /* 0x000fe40000010097 */
[C---:B------:R-:W-:Y:S01]  /*3f00*/  FMUL.FTZ R179, R127.reuse, R77 ;  /* 0x0000004d7fb37220 */ /* 0x040fe20000410000 */
[----:B------:R-:W0:Y:S01]  /*3f10*/  MUFU.EX2 R89, R89 ;  /* 0x0000005900597308 */ /* 0x000e220000000800 */
[----:B------:R-:W-:Y:S02]  /*3f20*/  FMUL.FTZ R167, R127, R76 ;  /* 0x0000004c7fa77220 */ /* 0x000fe40000410000 */
[----:B------:R-:W-:Y:S02]  /*3f30*/  FFMA.FTZ R150, R175, R148, -R150 ;  /* 0x00000094af967223 */ /* 0x000fe40000010896 */
[----:B------:R-:W-:-:S02]  /*3f40*/  FMUL.FTZ R93, R163, R91 ;  /* 0x0000005ba35d7220 */ /* 0x000fc40000410000 */
[C---:B------:R-:W-:Y:S01]  /*3f50*/  FFMA.FTZ R151, R36.reuse, R179, R151 ;  /* 0x000000b324977223 */ /* 0x040fe20000010097 */
[----:B------:R-:W1:Y:S01]  /*3f60*/  MUFU.SIN R90, R156 ;  /* 0x0000009c005a7308 */ /* 0x000e620000000400 */
[----:B------:R-:W-:Y:S02]  /*3f70*/  FFMA.FTZ R155, R36, R167, R155 ;  /* 0x000000a7249b7223 */ /* 0x000fe4000001009b */
[-C--:B------:R-:W-:Y:S02]  /*3f80*/  FFMA.FTZ R93, R164, R150.reuse, -R93 ;  /* 0x00000096a45d7223 */ /* 0x080fe4000001085d */
[C---:B------:R-:W-:Y:S02]  /*3f90*/  FMUL.FTZ R148, R154.reuse, R151 ;  /* 0x000000979a947220 */ /* 0x040fe40000410000 */
[----:B------:R-:W-:Y:S02]  /*3fa0*/  FMUL.FTZ R150, R163, R150 ;  /* 0x00000096a3967220 */ /* 0x000fe40000410000 */
[----:B------:R-:W-:-:S02]  /*3fb0*/  FMUL.FTZ R152, R154, R155 ;  /* 0x0000009b9a987220 */ /* 0x000fc40000410000 */
[C---:B------:R-:W-:Y:S02]  /*3fc0*/  FFMA.FTZ R148, R153.reuse, R155, -R148 ;  /* 0x0000009b99947223 */ /* 0x040fe40000010894 */
[----:B------:R-:W-:Y:S02]  /*3fd0*/  FMUL.FTZ R180, R128, R78 ;  /* 0x0000004e80b47220 */ /* 0x000fe40000410000 */
[----:B------:R-:W-:Y:S02]  /*3fe0*/  FFMA.FTZ R150, R164, R91, R150 ;  /* 0x0000005ba4967223 */ /* 0x000fe40000010096 */
[----:B------:R-:W-:Y:S02]  /*3ff0*/  FFMA.FTZ R152, R153, R151, R152 ;  /* 0x0000009799987223 */ /* 0x000fe40000010098 */
[----:B------:R-:W-:Y:S02]  /*4000*/  FMUL.FTZ R174, R128, R79 ;  /* 0x0000004f80ae7220 */ /* 0x000fe40000410000 */
[----:B0-----:R-:W-:-:S02]  /*4010*/  FMUL.FTZ R157, R89, R92 ;  /* 0x0000005c599d7220 */ /* 0x001fc40000410000 */
[C---:B------:R-:W-:Y:S02]  /*4020*/  FFMA.FTZ R148, R37.reuse, R180, R148 ;  /* 0x000000b425947223 */ /* 0x040fe40000010094 */
[----:B------:R-:W-:Y:S02]  /*4030*/  FMUL.FTZ R92, R154, R150 ;  /* 0x000000969a5c7220 */ /* 0x000fe40000410000 */
[----:B------:R-:W-:Y:S02]  /*4040*/  FFMA.FTZ R152, R37, R174, R152 ;  /* 0x000000ae25987223 */ /* 0x000fe40000010098 */
[----:B-1----:R-:W-:Y:S02]  /*4050*/  FMUL.FTZ R161, R89, R90 ;  /* 0x0000005a59a17220 */ /* 0x002fe40000410000 */
[----:B------:R-:W-:Y:S02]  /*4060*/  FMUL.FTZ R89, R165, R148 ;  /* 0x00000094a5597220 */ /* 0x000fe40000410000 */
[----:B------:R-:W-:-:S02]  /*4070*/  FFMA.FTZ R92, R153, R93, -R92 ;  /* 0x0000005d995c7223 */ /* 0x000fc4000001085c */
[----:B------:R-:W-:Y:S02]  /*4080*/  FMUL.FTZ R93, R154, R93 ;  /* 0x0000005d9a5d7220 */ /* 0x000fe40000410000 */
[-C--:B------:R-:W-:Y:S02]  /*4090*/  FMUL.FTZ R91, R165, R152.reuse ;  /* 0x00000098a55b7220 */ /* 0x080fe40000410000 */
[C---:B------:R-:W-:Y:S02]  /*40a0*/  FFMA.FTZ R89, R162.reuse, R152, R89 ;  /* 0x00000098a2597223 */ /* 0x040fe40000010059 */
[----:B------:R-:W-:Y:S02]  /*40b0*/  FMUL.FTZ R151, R125, R81 ;  /* 0x000000517d977220 */ /* 0x000fe40000410000 */
[----:B------:R-:W-:Y:S02]  /*40c0*/  FFMA.FTZ R93, R153, R150, R93 ;  /* 0x00000096995d7223 */ /* 0x000fe4000001005d */
[----:B------:R-:W-:-:S02]  /*40d0*/  FFMA.FTZ R91, R162, R148, -R91 ;  /* 0x00000094a25b7223 */ /* 0x000fc4000001085b */
[----:B------:R-:W-:Y:S02]  /*40e0*/  FMUL.FTZ R155, R125, R80 ;  /* 0x000000507d9b7220 */ /* 0x000fe40000410000 */
[----:B------:R-:W-:Y:S02]  /*40f0*/  FFMA.FTZ R152, R38, R151, R89 ;  /* 0x0000009726987223 */ /* 0x000fe40000010059 */
[C---:B------:R-:W-:Y:S01]  /*4100*/  FMUL.FTZ R90, R165.reuse, R92 ;  /* 0x0000005ca55a7220 */ /* 0x040fe20000410000 */
[----:B------:R-:W-:Y:S01]  /*4110*/  ISETP.NE.AND P1, PT, R146, 0x1f, PT ;  /* 0x0000001f9200780c */ /* 0x000fe20003f25270 */
[----:B------:R-:W-:Y:S02]  /*4120*/  FMUL.FTZ R89, R165, R93 ;  /* 0x0000005da5597220 */ /* 0x000fe40000410000 */
[----:B------:R-:W-:Y:S02]  /*4130*/  FFMA.FTZ R148, R38, R155, R91 ;  /* 0x0000009b26947223 */ /* 0x000fe4000001005b */
[----:B------:R-:W-:-:S02]  /*4140*/  FMUL.FTZ R91, R161, R152 ;  /* 0x00000098a15b7220 */ /* 0x000fc40000410000 */
[C---:B------:R-:W-:Y:S02]  /*4150*/  FFMA.FTZ R150, R162.reuse, R93, R90 ;  /* 0x0000005da2967223 */ /* 0x040fe4000001005a */
[----:B------:R-:W-:Y:S02]  /*4160*/  FFMA.FTZ R90, R162, R92, -R89 ;  /* 0x0000005ca25a7223 */ /* 0x000fe40000010859 */
[-C--:B------:R-:W-:Y:S02]  /*4170*/  FFMA.FTZ R92, R157, R148.reuse, -R91 ;  /* 0x000000949d5c7223 */ /* 0x080fe4000001085b */
[C---:B------:R-:W-:Y:S02]  /*4180*/  FMUL.FTZ R156, R161.reuse, R148 ;  /* 0x00000094a19c7220 */ /* 0x040fe40000410000 */
[----:B------:R-:W-:Y:S02]  /*4190*/  FMUL.FTZ R91, R161, R90 ;  /* 0x0000005aa15b7220 */ /* 0x000fe40000410000 */
[----:B------:R-:W-:-:S02]  /*41a0*/  FMUL.FTZ R148, R126, R82 ;  /* 0x000000527e947220 */ /* 0x000fc40000410000 */
[-C--:B------:R-:W-:Y:S02]  /*41b0*/  FMUL.FTZ R89, R161, R150.reuse ;  /* 0x00000096a1597220 */ /* 0x080fe40000410000 */
[----:B------:R-:W-:Y:S02]  /*41c0*/  FFMA.FTZ R150, R157, R150, R91 ;  /* 0x000000969d967223 */ /* 0x000fe4000001005b */
[----:B------:R-:W-:Y:S02]  /*41d0*/  FFMA.FTZ R91, R39, R148, R92 ;  /* 0x00000094275b7223 */ /* 0x000fe4000001005c */
[----:B------:R0:W1:Y:S01]  /*41e0*/  @P1 LDS.64 R92, [R146.X8+0x3558] ;  /* 0x00355800925c1984 */ /* 0x0000620000008a00 */
[C---:B------:R-:W-:Y:S01]  /*41f0*/  FFMA.FTZ R156, R157.reuse, R152, R156 ;  /* 0x000000989d9c7223 */ /* 0x040fe2000001009c */
[----:B------:R-:W-:Y:S01]  /*4200*/  BSSY B0, `(.L_x_10319) ;  /* 0x0000011000007945 */ /* 0x000fe20003800000 */
[----:B------:R-:W-:Y:S02]  /*4210*/  FMUL.FTZ R158, R126, R83 ;  /* 0x000000537e9e7220 */ /* 0x000fe40000410000 */
[----:B------:R-:W-:-:S02]  /*4220*/  FFMA.FTZ R90, R157, R90, -R89 ;  /* 0x0000005a9d5a7223 */ /* 0x000fc40000010859 */
        /* <DEDUP_REMOVED lines=14> */
.L_x_10320:
[----:B0-----:R-:W-:Y:S05]  /*4310*/  BSYNC B0 ;  /* 0x0000000000007941 */ /* 0x001fea0003800000 */
.L_x_10319:
[----:B------:R-:W0:Y:S01]  /*4320*/  SHFL.UP PT, R209, R91, 0x1, RZ ;  /* 0x042000005bd17989 */ /* 0x000e2200000e00ff */
[----:B------:R-:W-:Y:S01]  /*4330*/  ISETP.GE.AND P3, PT, R144, 0x1, PT ;  /* 0x000000019000780c */ /* 0x000fe20003f66270 */
[-C--:B-----5:R-:W-:Y:S01]  /*4340*/  FMUL.FTZ R210, R110, R84.reuse ;  /* 0x000000546ed27220 */ /* 0x0a0fe20000410000 */
[----:B------:R-:W-:Y:S01]  /*4350*/  BSSY B0, `(.L_x_10321) ;  /* 0x000011f000007945 */ /* 0x000fe20003800000 */
[----:B------:R-:W2:Y:S01]  /*4360*/  SHFL.UP PT, R211, R89, 0x1, RZ ;  /* 0x0420000059d37989 */ /* 0x000ea200000e00ff */
[-C--:B------:R-:W-:Y:S02]  /*4370*/  FMUL.FTZ R229, R115, R84.reuse ;  /* 0x0000005473e57220 */ /* 0x080fe40000410000 */
[C---:B------:R-:W-:Y:S01]  /*4380*/  FMUL.FTZ R227, R117.reuse, R85 ;  /* 0x0000005575e37220 */ /* 0x040fe20000410000 */
[----:B------:R-:W3:Y:S01]  /*4390*/  SHFL.UP PT, R159, R90, 0x1, RZ ;  /* 0x042000005a9f7989 */ /* 0x000ee200000e00ff */
[-C--:B------:R-:W-:Y:S02]  /*43a0*/  FMUL.FTZ R228, R117, R84.reuse ;  /* 0x0000005475e47220 */ /* 0x080fe40000410000 */
[----:B------:R-:W-:Y:S01]  /*43b0*/  FMUL.FTZ R226, R118, R84 ;  /* 0x0000005476e27220 */ /* 0x000fe20000410000 */
[----:B------:R-:W4:Y:S04]  /*43c0*/  SHFL.UP PT, R207, R150, 0x1, RZ ;  /* 0x0420000096cf7989 */ /* 0x000f2800000e00ff */
[----:B------:R-:W-:Y:S04]  /*43d0*/  SHFL.IDX PT, R87, R87, RZ, 0x1f ;  /* 0x00001fff57577589 */ /* 0x000fe800000e0000 */
[----:B------:R-:W-:Y:S01]  /*43e0*/  SHFL.IDX PT, R243, R86, RZ, 0x1f ;  /* 0x00001fff56f37589 */ /* 0x000fe200000e0000 */
[----:B0-----:R-:W-:-:S02]  /*43f0*/  FMUL.FTZ R160, R150, R209 ;  /* 0x000000d196a07220 */ /* 0x001fc40000410000 */
[-C--:B--2---:R-:W-:Y:S02]  /*4400*/  FMUL.FTZ R152, R150, R211.reuse ;  /* 0x000000d396987220 */ /* 0x084fe40000410000 */
[----:B------:R-:W-:Y:S02]  /*4410*/  FFMA.FTZ R168, R90, R211, R160 ;  /* 0x000000d35aa87223 */ /* 0x000fe400000100a0 */
[----:B---3--:R-:W-:Y:S02]  /*4420*/  FMUL.FTZ R156, R150, R159 ;  /* 0x0000009f969c7220 */ /* 0x008fe40000410000 */
[----:B------:R-:W-:Y:S02]  /*4430*/  FFMA.FTZ R160, R90, R209, -R152 ;  /* 0x000000d15aa07223 */ /* 0x000fe40000010898 */
[----:B----4-:R-:W-:Y:S02]  /*4440*/  FMUL.FTZ R152, R150, R207 ;  /* 0x000000cf96987220 */ /* 0x010fe40000410000 */
[----:B------:R-:W-:-:S02]  /*4450*/  @P3 FADD.FTZ R89, R89, R168 ;  /* 0x000000a859593221 */ /* 0x000fc40000010000 */
[C---:B------:R-:W-:Y:S02]  /*4460*/  FFMA.FTZ R207, R90.reuse, R207, R156 ;  /* 0x000000cf5acf7223 */ /* 0x040fe4000001009c */
[----:B------:R-:W-:Y:S02]  /*4470*/  @P3 FADD.FTZ R91, R91, R160 ;  /* 0x000000a05b5b3221 */ /* 0x000fe40000010000 */
[----:B------:R-:W-:Y:S01]  /*4480*/  @P3 FFMA.FTZ R90, R90, R159, -R152 ;  /* 0x0000009f5a5a3223 */ /* 0x000fe20000010898 */
[----:B------:R-:W-:Y:S01]  /*4490*/  FSEL R207, R150, R207, !P3 ;  /* 0x000000cf96cf7208 */ /* 0x000fe20005800000 */
        /* <DEDUP_REMOVED lines=11> */
[----:B------:R-:W-:Y:S02]  /*4550*/  @P3 FADD.FTZ R91, R91, R156 ;  /* 0x0000009c5b5b3221 */ /* 0x000fe40000010000 */
[----:B------:R-:W-:-:S02]  /*4560*/  FFMA.FTZ R168, R90, R152, R209 ;  /* 0x000000985aa87223 */ /* 0x000fc400000100d1 */
[----:B------:R-:W-:Y:S01]  /*4570*/  @P3 FADD.FTZ R89, R89, R160 ;  /* 0x000000a059593221 */ /* 0x000fe20000010000 */
[----:B------:R-:W0:Y:S01]  /*4580*/  SHFL.UP PT, R211, R91, 0x4, RZ ;  /* 0x048000005bd37989 */ /* 0x000e2200000e00ff */
[----:B------:R-:W-:Y:S01]  /*4590*/  @P3 FFMA.FTZ R90, R90, R150, -R159 ;  /* 0x000000965a5a3223 */ /* 0x000fe2000001089f */
[----:B------:R-:W-:Y:S01]  /*45a0*/  FSEL R168, R207, R168, !P3 ;  /* 0x000000a8cfa87208 */ /* 0x000fe20005800000 */
[C---:B------:R-:W-:Y:S01]  /*45b0*/  FMUL.FTZ R150, R109.reuse, R85 ;  /* 0x000000556d967220 */ /* 0x040fe20000410000 */
[----:B------:R-:W2:Y:S01]  /*45c0*/  SHFL.UP PT, R213, R89, 0x4, RZ ;  /* 0x0480000059d57989 */ /* 0x000ea200000e00ff */
[----:B------:R-:W-:Y:S01]  /*45d0*/  FMUL.FTZ R152, R109, R84 ;  /* 0x000000546d987220 */ /* 0x000fe20000410000 */
[----:B------:R-:W-:Y:S01]  /*45e0*/  ISETP.GE.AND P3, PT, R144, 0x4, PT ;  /* 0x000000049000780c */ /* 0x000fe20003f66270 */
[-C--:B------:R-:W-:Y:S01]  /*45f0*/  FMUL.FTZ R156, R161, R150.reuse ;  /* 0x00000096a19c7220 */ /* 0x080fe20000410000 */
[----:B------:R-:W3:Y:S01]  /*4600*/  SHFL.UP PT, R159, R90, 0x4, RZ ;  /* 0x048000005a9f7989 */ /* 0x000ee200000e00ff */
[----:B------:R-:W-:-:S02]  /*4610*/  FMUL.FTZ R160, R157, R150 ;  /* 0x000000969da07220 */ /* 0x000fc40000410000 */
[-C--:B------:R-:W-:Y:S01]  /*4620*/  FFMA.FTZ R215, R157, R152.reuse, -R156 ;  /* 0x000000989dd77223 */ /* 0x080fe2000001089c */
[----:B------:R-:W4:Y:S01]  /*4630*/  SHFL.UP PT, R207, R168, 0x4, RZ ;  /* 0x04800000a8cf7989 */ /* 0x000f2200000e00ff */
[----:B------:R-:W-:Y:S02]  /*4640*/  FMUL.FTZ R209, R110, R85 ;  /* 0x000000556ed17220 */ /* 0x000fe40000410000 */
[----:B------:R-:W-:Y:S02]  /*4650*/  FFMA.FTZ R160, -R161, R152, -R160 ;  /* 0x00000098a1a07223 */ /* 0x000fe400000109a0 */
[----:B------:R-:W-:Y:S02]  /*4660*/  FADD.FTZ R215, R210, R215 ;  /* 0x000000d7d2d77221 */ /* 0x000fe40000010000 */
[----:B------:R-:W-:Y:S02]  /*4670*/  FADD.FTZ R160, -R209, R160 ;  /* 0x000000a0d1a07221 */ /* 0x000fe40000010100 */
[----:B------:R-:W-:-:S02]  /*4680*/  FMUL.FTZ R217, R165, -R215 ;  /* 0x800000d7a5d97220 */ /* 0x000fc40000410000 */
[-C--:B------:R-:W-:Y:S02]  /*4690*/  FMUL.FTZ R156, R165, -R160.reuse ;  /* 0x800000a0a59c7220 */ /* 0x080fe40000410000 */
[----:B0-----:R-:W-:Y:S02]  /*46a0*/  FMUL.FTZ R202, R168, R211 ;  /* 0x000000d3a8ca7220 */ /* 0x001fe40000410000 */
[----:B------:R-:W-:Y:S02]  /*46b0*/  FFMA.FTZ R217, R162, R160, R217 ;  /* 0x000000a0a2d97223 */ /* 0x000fe400000100d9 */
[-C--:B--2---:R-:W-:Y:S02]  /*46c0*/  FMUL.FTZ R184, R168, R213.reuse ;  /* 0x000000d5a8b87220 */ /* 0x084fe40000410000 */
[----:B------:R-:W-:Y:S02]  /*46d0*/  FFMA.FTZ R202, R90, R213, R202 ;  /* 0x000000d55aca7223 */ /* 0x000fe400000100ca */
[----:B---3--:R-:W-:-:S02]  /*46e0*/  FMUL.FTZ R160, R168, R159 ;  /* 0x0000009fa8a07220 */ /* 0x008fc40000410000 */
[----:B------:R-:W-:Y:S02]  /*46f0*/  FFMA.FTZ R215, R162, R215, -R156 ;  /* 0x000000d7a2d77223 */ /* 0x000fe4000001089c */
[----:B----4-:R-:W-:Y:S02]  /*4700*/  FMUL.FTZ R156, R168, R207 ;  /* 0x000000cfa89c7220 */ /* 0x010fe40000410000 */
[C---:B------:R-:W-:Y:S02]  /*4710*/  FFMA.FTZ R184, R90.reuse, R211, -R184 ;  /* 0x000000d35ab87223 */ /* 0x040fe400000108b8 */
[C---:B------:R-:W-:Y:S02]  /*4720*/  FFMA.FTZ R207, R90.reuse, R207, R160 ;  /* 0x000000cf5acf7223 */ /* 0x040fe400000100a0 */
[----:B------:R-:W-:Y:S02]  /*4730*/  @P3 FADD.FTZ R89, R89, R202 ;  /* 0x000000ca59593221 */ /* 0x000fe40000010000 */
[----:B------:R-:W-:Y:S01]  /*4740*/  @P3 FFMA.FTZ R90, R90, R159, -R156 ;  /* 0x0000009f5a5a3223 */ /* 0x000fe2000001089c */
[----:B------:R-:W-:Y:S01]  /*4750*/  FSEL R207, R168, R207, !P3 ;  /* 0x000000cfa8cf7208 */ /* 0x000fe20005800000 */
[----:B------:R-:W-:Y:S01]  /*4760*/  @P3 FADD.FTZ R91, R91, R184 ;  /* 0x000000b85b5b3221 */ /* 0x000fe20000010000 */
[----:B------:R-:W0:Y:S01]  /*4770*/  SHFL.UP PT, R213, R89, 0x8, RZ ;  /* 0x0500000059d57989 */ /* 0x000e2200000e00ff */
[C---:B------:R-:W-:Y:S01]  /*4780*/  FMUL.FTZ R156, R111.reuse, R84 ;  /* 0x000000546f9c7220 */ /* 0x040fe20000410000 */
        /* <DEDUP_REMOVED lines=10> */
[----:B------:R-:W-:Y:S02]  /*4830*/  FMUL.FTZ R184, R112, R85 ;  /* 0x0000005570b87220 */ /* 0x000fe40000410000 */
[----:B------:R-:W-:-:S02]  /*4840*/  FFMA.FTZ R215, R153, R215, -R208 ;  /* 0x000000d799d77223 */ /* 0x000fc400000108d0 */
[----:B------:R-:W-:Y:S02]  /*4850*/  FMUL.FTZ R208, R112, R84 ;  /* 0x0000005470d07220 */ /* 0x000fe40000410000 */
[----:B------:R-:W-:Y:S02]  /*4860*/  FADD.FTZ R217, -R184, R217 ;  /* 0x000000d9b8d97221 */ /* 0x000fe40000010100 */
[----:B------:R-:W-:Y:S02]  /*4870*/  FADD.FTZ R215, R208, R215 ;  /* 0x000000d7d0d77221 */ /* 0x000fe40000010000 */
[C---:B------:R-:W-:Y:S02]  /*4880*/  FMUL.FTZ R159, R163.reuse, -R217 ;  /* 0x800000d9a39f7220 */ /* 0x040fe40000410000 */
[----:B------:R-:W-:Y:S02]  /*4890*/  FMUL.FTZ R216, R163, -R215 ;  /* 0x800000d7a3d87220 */ /* 0x000fe40000410000 */
[----:B0-----:R-:W-:-:S02]  /*48a0*/  FMUL.FTZ R214, R207, R213 ;  /* 0x000000d5cfd67220 */ /* 0x001fc40000410000 */
[C---:B------:R-:W-:Y:S02]  /*48b0*/  FFMA.FTZ R220, R164.reuse, R215, -R159 ;  /* 0x000000d7a4dc7223 */ /* 0x040fe4000001089f */
[----:B--2---:R-:W-:Y:S02]  /*48c0*/  FMUL.FTZ R215, R207, R202 ;  /* 0x000000cacfd77220 */ /* 0x004fe40000410000 */
[----:B------:R-:W-:Y:S02]  /*48d0*/  FMUL.FTZ R159, R113, R84 ;  /* 0x00000054719f7220 */ /* 0x000fe40000410000 */
[----:B------:R-:W-:Y:S02]  /*48e0*/  FFMA.FTZ R217, R164, R217, R216 ;  /* 0x000000d9a4d97223 */ /* 0x000fe400000100d8 */
[-C--:B---3--:R-:W-:Y:S02]  /*48f0*/  FFMA.FTZ R214, R90, R211.reuse, -R214 ;  /* 0x000000d35ad67223 */ /* 0x088fe400000108d6 */
[----:B------:R-:W-:-:S02]  /*4900*/  FMUL.FTZ R216, R207, R211 ;  /* 0x000000d3cfd87220 */ /* 0x000fc40000410000 */
[-C--:B----4-:R-:W-:Y:S02]  /*4910*/  FMUL.FTZ R211, R207, R168.reuse ;  /* 0x000000a8cfd37220 */ /* 0x090fe40000410000 */
[C---:B------:R-:W-:Y:S02]  /*4920*/  FFMA.FTZ R218, R90.reuse, R168, R215 ;  /* 0x000000a85ada7223 */ /* 0x040fe400000100d7 */
[----:B------:R-:W-:Y:S02]  /*4930*/  FADD.FTZ R220, R159, R220 ;  /* 0x000000dc9fdc7221 */ /* 0x000fe40000010000 */
[----:B------:R-:W-:Y:S01]  /*4940*/  FMUL.FTZ R168, R113, R85 ;  /* 0x0000005571a87220 */ /* 0x000fe20000410000 */
[----:B------:R-:W-:Y:S01]  /*4950*/  FSEL R218, R207, R218, !P3 ;  /* 0x000000dacfda7208 */ /* 0x000fe20005800000 */
[C---:B------:R-:W-:Y:S02]  /*4960*/  FFMA.FTZ R216, R90.reuse, R213, R216 ;  /* 0x000000d55ad87223 */ /* 0x040fe400000100d8 */
[----:B------:R-:W-:-:S02]  /*4970*/  @P3 FFMA.FTZ R90, R90, R202, -R211 ;  /* 0x000000ca5a5a3223 */ /* 0x000fc400000108d3 */
[----:B------:R-:W-:Y:S01]  /*4980*/  FMUL.FTZ R211, R201, -R220 ;  /* 0x800000dcc9d37220 */ /* 0x000fe20000410000 */
[----:B------:R-:W-:Y:S01]  /*4990*/  SHFL.UP PT, R213, R218, 0x10, RZ ;  /* 0x06000000dad57989 */ /* 0x000fe200000e00ff */
[----:B------:R-:W-:Y:S02]  /*49a0*/  FADD.FTZ R202, -R168, R217 ;  /* 0x000000d9a8ca7221 */ /* 0x000fe40000010100 */
[----:B------:R-:W-:Y:S02]  /*49b0*/  @P3 FADD.FTZ R89, R89, R216 ;  /* 0x000000d859593221 */ /* 0x000fe40000010000 */
[-C--:B------:R-:W-:Y:S02]  /*49c0*/  FFMA.FTZ R219, R175, R202.reuse, R211 ;  /* 0x000000caafdb7223 */ /* 0x080fe400000100d3 */
[----:B------:R-:W0:Y:S01]  /*49d0*/  SHFL.UP PT, R211, R90, 0x10, RZ ;  /* 0x060000005ad37989 */ /* 0x000e2200000e00ff */
[----:B------:R-:W-:Y:S01]  /*49e0*/  @P3 FADD.FTZ R91, R91, R214 ;  /* 0x000000d65b5b3221 */ /* 0x000fe20000010000 */
[----:B------:R-:W-:Y:S01]  /*49f0*/  ISETP.GE.AND P3, PT, R144, 0x10, PT ;  /* 0x000000109000780c */ /* 0x000fe20003f66270 */
[----:B------:R-:W-:Y:S01]  /*4a00*/  FMUL.FTZ R207, R201, -R202 ;  /* 0x800000cac9cf7220 */ /* 0x000fe20000410000 */
[----:B------:R-:W2:Y:S01]  /*4a10*/  SHFL.UP PT, R217, R89, 0x10, RZ ;  /* 0x0600000059d97989 */ /* 0x000ea200000e00ff */
[----:B------:R-:W-:-:S02]  /*4a20*/  FMUL.FTZ R202, R114, R85 ;  /* 0x0000005572ca7220 */ /* 0x000fc40000410000 */
[----:B------:R-:W-:Y:S01]  /*4a30*/  FFMA.FTZ R220, R175, R220, -R207 ;  /* 0x000000dcafdc7223 */ /* 0x000fe200000108cf */
[----:B------:R-:W3:Y:S01]  /*4a40*/  SHFL.UP PT, R215, R91, 0x10, RZ ;  /* 0x060000005bd77989 */ /* 0x000ee200000e00ff */
[----:B------:R-:W-:Y:S02]  /*4a50*/  FMUL.FTZ R207, R114, R84 ;  /* 0x0000005472cf7220 */ /* 0x000fe40000410000 */
[----:B------:R-:W-:Y:S02]  /*4a60*/  FADD.FTZ R222, -R202, R219 ;  /* 0x000000dbcade7221 */ /* 0x000fe40000010100 */
[C---:B-1----:R-:W-:Y:S02]  /*4a70*/  FMUL.FTZ R216, R161.reuse, -R92 ;  /* 0x8000005ca1d87220 */ /* 0x042fe40000410000 */
[----:B------:R-:W-:Y:S02]  /*4a80*/  FMUL.FTZ R214, R161, R93 ;  /* 0x0000005da1d67220 */ /* 0x000fe40000410000 */
[----:B------:R-:W-:-:S02]  /*4a90*/  FADD.FTZ R221, R207, R220 ;  /* 0x000000dccfdd7221 */ /* 0x000fc40000010000 */
[----:B------:R-:W-:Y:S02]  /*4aa0*/  FMUL.FTZ R223, R203, -R222 ;  /* 0x800000decbdf7220 */ /* 0x000fe40000410000 */
[C---:B------:R-:W-:Y:S02]  /*4ab0*/  FFMA.FTZ R220, R157.reuse, -R93, R216 ;  /* 0x8000005d9ddc7223 */ /* 0x040fe400000100d8 */
[----:B------:R-:W-:Y:S02]  /*4ac0*/  FFMA.FTZ R219, R157, R92, -R214 ;  /* 0x0000005c9ddb7223 */ /* 0x000fe400000108d6 */
[-C--:B------:R-:W-:Y:S02]  /*4ad0*/  FFMA.FTZ R214, R166, R221.reuse, -R223 ;  /* 0x000000dda6d67223 */ /* 0x080fe400000108df */
[----:B------:R-:W-:Y:S02]  /*4ae0*/  FMUL.FTZ R225, R203, -R221 ;  /* 0x800000ddcbe17220 */ /* 0x000fe40000410000 */
[----:B------:R-:W-:-:S02]  /*4af0*/  FMUL.FTZ R221, R165, -R220 ;  /* 0x800000dca5dd7220 */ /* 0x000fc40000410000 */
[-C--:B------:R-:W-:Y:S02]  /*4b00*/  FMUL.FTZ R223, R165, -R219.reuse ;  /* 0x800000dba5df7220 */ /* 0x080fe40000410000 */
[----:B------:R-:W-:Y:S02]  /*4b10*/  FFMA.FTZ R221, R162, R219, -R221 ;  /* 0x000000dba2dd7223 */ /* 0x000fe400000108dd */
[----:B0-----:R-:W-:Y:S02]  /*4b20*/  FMUL.FTZ R219, R218, R211 ;  /* 0x000000d3dadb7220 */ /* 0x001fe40000410000 */
[----:B------:R-:W-:Y:S02]  /*4b30*/  FFMA.FTZ R223, R162, R220, R223 ;  /* 0x000000dca2df7223 */ /* 0x000fe400000100df */
[----:B------:R-:W-:Y:S02]  /*4b40*/  FFMA.FTZ R219, R90, R213, R219 ;  /* 0x000000d55adb7223 */ /* 0x000fe400000100db */
[----:B--2---:R-:W-:-:S02]  /*4b50*/  FMUL.FTZ R220, R218, R217 ;  /* 0x000000d9dadc7220 */ /* 0x004fc40000410000 */
[C---:B---3--:R-:W-:Y:S02]  /*4b60*/  FMUL.FTZ R230, R218.reuse, R215 ;  /* 0x000000d7dae67220 */ /* 0x048fe40000410000 */
[C---:B------:R-:W-:Y:S01]  /*4b70*/  FMUL.FTZ R213, R218.reuse, R213 ;  /* 0x000000d5dad57220 */ /* 0x040fe20000410000 */
[----:B------:R-:W-:Y:S01]  /*4b80*/  FSEL R218, R218, R219, !P3 ;  /* 0x000000dbdada7208 */ /* 0x000fe20005800000 */
[C---:B------:R-:W-:Y:S02]  /*4b90*/  FFMA.FTZ R220, R90.reuse, R215, -R220 ;  /* 0x000000d75adc7223 */ /* 0x040fe400000108dc */
[----:B------:R-:W-:Y:S02]  /*4ba0*/  FFMA.FTZ R230, R90, R217, R230 ;  /* 0x000000d95ae67223 */ /* 0x000fe400000100e6 */
[----:B------:R-:W-:Y:S01]  /*4bb0*/  FFMA.FTZ R216, R166, R222, R225 ;  /* 0x000000dea6d87223 */ /* 0x000fe200000100e1 */
[----:B------:R-:W0:Y:S01]  /*4bc0*/  SHFL.UP PT, R218, R218, 0x1, RZ ;  /* 0x04200000dada7989 */ /* 0x000e2200000e00ff */
[----:B------:R-:W-:-:S02]  /*4bd0*/  FMUL.FTZ R224, R154, -R221 ;  /* 0x800000dd9ae07220 */ /* 0x000fc40000410000 */
[----:B------:R-:W-:Y:S02]  /*4be0*/  @P3 FFMA.FTZ R90, R90, R211, -R213 ;  /* 0x000000d35a5a3223 */ /* 0x000fe400000108d5 */
[-C--:B------:R-:W-:Y:S02]  /*4bf0*/  FMUL.FTZ R222, R154, -R223.reuse ;  /* 0x800000df9ade7220 */ /* 0x080fe40000410000 */
[----:B------:R-:W-:Y:S02]  /*4c00*/  FFMA.FTZ R224, R153, R223, R224 ;  /* 0x000000df99e07223 */ /* 0x000fe400000100e0 */
[----:B------:R-:W-:Y:S01]  /*4c10*/  @P3 FADD.FTZ R91, R91, R220 ;  /* 0x000000dc5b5b3221 */ /* 0x000fe20000010000 */
[----:B------:R-:W1:Y:S01]  /*4c20*/  SHFL.UP PT, R90, R90, 0x1, RZ ;  /* 0x042000005a5a7989 */ /* 0x000e6200000e00ff */
[----:B------:R-:W-:Y:S02]  /*4c30*/  FFMA.FTZ R222, R153, R221, -R222 ;  /* 0x000000dd99de7223 */ /* 0x000fe400000108de */
[----:B------:R-:W-:-:S02]  /*4c40*/  FMUL.FTZ R213, R163, -R224 ;  /* 0x800000e0a3d57220 */ /* 0x000fc40000410000 */
[-C--:B------:R-:W-:Y:S01]  /*4c50*/  FMUL.FTZ R215, R163, -R222.reuse ;  /* 0x800000dea3d77220 */ /* 0x080fe20000410000 */
[----:B------:R-:W2:Y:S01]  /*4c60*/  SHFL.UP PT, R91, R91, 0x1, RZ ;  /* 0x042000005b5b7989 */ /* 0x000ea200000e00ff */
[----:B------:R-:W-:Y:S02]  /*4c70*/  FMUL.FTZ R211, R115, R85 ;  /* 0x0000005573d37220 */ /* 0x000fe40000410000 */
[C---:B------:R-:W-:Y:S02]  /*4c80*/  FFMA.FTZ R222, R164.reuse, R222, -R213 ;  /* 0x000000dea4de7223 */ /* 0x040fe400000108d5 */
[----:B------:R-:W-:Y:S02]  /*4c90*/  FFMA.FTZ R224, R164, R224, R215 ;  /* 0x000000e0a4e07223 */ /* 0x000fe400000100d7 */
[----:B------:R-:W-:Y:S02]  /*4ca0*/  FADD.FTZ R216, -R211, R216 ;  /* 0x000000d8d3d87221 */ /* 0x000fe40000010100 */
[----:B------:R-:W-:-:S02]  /*4cb0*/  FMUL.FTZ R213, R201, -R222 ;  /* 0x800000dec9d57220 */ /* 0x000fc40000410000 */
[----:B------:R-:W-:Y:S02]  /*4cc0*/  FADD.FTZ R214, R229, R214 ;  /* 0x000000d6e5d67221 */ /* 0x000fe40000010000 */
[----:B------:R-:W-:Y:S02]  /*4cd0*/  FMUL.FTZ R86, R201, -R224 ;  /* 0x800000e0c9567220 */ /* 0x000fe40000410000 */
[C---:B------:R-:W-:Y:S02]  /*4ce0*/  FMUL.FTZ R215, R206.reuse, -R216 ;  /* 0x800000d8ced77220 */ /* 0x040fe40000410000 */
[C---:B------:R-:W-:Y:S02]  /*4cf0*/  FFMA.FTZ R213, R175.reuse, R224, R213 ;  /* 0x000000e0afd57223 */ /* 0x040fe400000100d5 */
[----:B------:R-:W-:Y:S02]  /*4d00*/  FMUL.FTZ R217, R206, -R214 ;  /* 0x800000d6ced97220 */ /* 0x000fe40000410000 */
[----:B------:R-:W-:-:S02]  /*4d10*/  FFMA.FTZ R222, R175, R222, -R86 ;  /* 0x000000deafde7223 */ /* 0x000fc40000010856 */
[----:B------:R-:W-:Y:S02]  /*4d20*/  FFMA.FTZ R220, R205, R214, -R215 ;  /* 0x000000d6cddc7223 */ /* 0x000fe400000108d7 */
[----:B------:R-:W-:Y:S02]  /*4d30*/  FMUL.FTZ R215, R203, -R213 ;  /* 0x800000d5cbd77220 */ /* 0x000fe40000410000 */
[----:B------:R-:W-:Y:S02]  /*4d40*/  FFMA.FTZ R219, R205, R216, R217 ;  /* 0x000000d8cddb7223 */ /* 0x000fe400000100d9 */
[----:B------:R-:W-:Y:S02]  /*4d50*/  FMUL.FTZ R216, R203, -R222 ;  /* 0x800000decbd87220 */ /* 0x000fe40000410000 */
[----:B0-----:R-:W-:Y:S02]  /*4d60*/  FMUL.FTZ R86, R218, R87 ;  /* 0x00000057da567220 */ /* 0x001fe40000410000 */
[----:B------:R-:W-:-:S02]  /*4d70*/  FMUL.FTZ R214, R116, R85 ;  /* 0x0000005574d67220 */ /* 0x000fc40000410000 */
[C---:B------:R-:W-:Y:S02]  /*4d80*/  FFMA.FTZ R215, R166.reuse, R222, -R215 ;  /* 0x000000dea6d77223 */ /* 0x040fe400000108d7 */
[----:B------:R-:W-:Y:S02]  /*4d90*/  FFMA.FTZ R217, R166, R213, R216 ;  /* 0x000000d5a6d97223 */ /* 0x000fe400000100d8 */
[-C--:B-1----:R-:W-:Y:S02]  /*4da0*/  FFMA.FTZ R216, R90, R243.reuse, -R86 ;  /* 0x000000f35ad87223 */ /* 0x082fe40000010856 */
[----:B------:R-:W-:Y:S02]  /*4db0*/  FMUL.FTZ R213, R116, R84 ;  /* 0x0000005474d57220 */ /* 0x000fe40000410000 */
[----:B------:R-:W-:Y:S02]  /*4dc0*/  FADD.FTZ R219, -R214, R219 ;  /* 0x000000dbd6db7221 */ /* 0x000fe40000010100 */
[----:B------:R-:W-:-:S02]  /*4dd0*/  FMUL.FTZ R86, R218, R243 ;  /* 0x000000f3da567220 */ /* 0x000fc40000410000 */
[----:B------:R-:W-:Y:S02]  /*4de0*/  FMUL.FTZ R218, R206, -R215 ;  /* 0x800000d7ceda7220 */ /* 0x000fe40000410000 */
[----:B--2---:R-:W-:Y:S02]  /*4df0*/  @P2 FADD.FTZ R243, R91, R216 ;  /* 0x000000d85bf32221 */ /* 0x004fe40000010000 */
[----:B------:R-:W-:Y:S02]  /*4e00*/  FADD.FTZ R220, R213, R220 ;  /* 0x000000dcd5dc7221 */ /* 0x000fe40000010000 */
[----:B------:R-:W-:Y:S02]  /*4e10*/  FMUL.FTZ R91, R200, -R219 ;  /* 0x800000dbc85b7220 */ /* 0x000fe40000410000 */
[-C--:B------:R-:W-:Y:S02]  /*4e20*/  FMUL.FTZ R216, R206, -R217.reuse ;  /* 0x800000d9ced87220 */ /* 0x080fe40000410000 */
[----:B------:R-:W-:-:S02]  /*4e30*/  FFMA.FTZ R218, R205, R217, R218 ;  /* 0x000000d9cdda7223 */ /* 0x000fc400000100da */
[CC--:B------:R-:W-:Y:S02]  /*4e40*/  FMUL.FTZ R222, R200.reuse, -R220.reuse ;  /* 0x800000dcc8de7220 */ /* 0x0c0fe40000410000 */
[----:B------:R-:W-:Y:S02]  /*4e50*/  FFMA.FTZ R217, R199, R220, -R91 ;  /* 0x000000dcc7d97223 */ /* 0x000fe4000001085b */
[----:B------:R-:W-:Y:S02]  /*4e60*/  FFMA.FTZ R216, R205, R215, -R216 ;  /* 0x000000d7cdd87223 */ /* 0x000fe400000108d8 */
[----:B------:R-:W-:Y:S02]  /*4e70*/  FMUL.FTZ R91, R200, -R218 ;  /* 0x800000dac85b7220 */ /* 0x000fe40000410000 */
[C---:B------:R-:W-:Y:S02]  /*4e80*/  FFMA.FTZ R222, R199.reuse, R219, R222 ;  /* 0x000000dbc7de7223 */ /* 0x040fe400000100de */
[----:B------:R-:W-:-:S02]  /*4e90*/  FFMA.FTZ R91, R199, R216, -R91 ;  /* 0x000000d8c75b7223 */ /* 0x000fc4000001085b */
[----:B------:R-:W-:Y:S02]  /*4ea0*/  FMUL.FTZ R216, R200, -R216 ;  /* 0x800000d8c8d87220 */ /* 0x000fe40000410000 */
[----:B------:R-:W-:Y:S02]  /*4eb0*/  FADD.FTZ R222, -R227, R222 ;  /* 0x000000dee3de7221 */ /* 0x000fe40000010100 */
[----:B------:R-:W-:Y:S02]  /*4ec0*/  FADD.FTZ R217, R228, R217 ;  /* 0x000000d9e4d97221 */ /* 0x000fe40000010000 */
[----:B------:R-:W-:Y:S02]  /*4ed0*/  FFMA.FTZ R216, R199, R218, R216 ;  /* 0x000000dac7d87223 */ /* 0x000fe400000100d8 */
[C---:B------:R-:W-:Y:S02]  /*4ee0*/  FMUL.FTZ R218, R172.reuse, -R222 ;  /* 0x800000deacda7220 */ /* 0x040fe40000410000 */
[----:B------:R-:W-:-:S02]  /*4ef0*/  FMUL.FTZ R215, R172, -R217 ;  /* 0x800000d9acd77220 */ /* 0x000fc40000410000 */
[C---:B------:R-:W-:Y:S02]  /*4f00*/  FFMA.FTZ R217, R171.reuse, R217, -R218 ;  /* 0x000000d9abd97223 */ /* 0x040fe400000108da */
[C---:B------:R-:W-:Y:S02]  /*4f10*/  FMUL.FTZ R218, R172.reuse, -R216 ;  /* 0x800000d8acda7220 */ /* 0x040fe40000410000 */
[C---:B------:R-:W-:Y:S02]  /*4f20*/  FFMA.FTZ R219, R171.reuse, R222, R215 ;  /* 0x000000deabdb7223 */ /* 0x040fe400000100d7 */
[-C--:B------:R-:W-:Y:S02]  /*4f30*/  FMUL.FTZ R215, R172, -R91.reuse ;  /* 0x8000005bacd77220 */ /* 0x080fe40000410000 */
[----:B------:R-:W-:Y:S02]  /*4f40*/  FFMA.FTZ R91, R171, R91, -R218 ;  /* 0x0000005bab5b7223 */ /* 0x000fe400000108da */
[----:B------:R-:W-:-:S02]  /*4f50*/  FMUL.FTZ R218, R118, R85 ;  /* 0x0000005576da7220 */ /* 0x000fc40000410000 */
[----:B------:R-:W-:Y:S02]  /*4f60*/  FADD.FTZ R217, R226, R217 ;  /* 0x000000d9e2d97221 */ /* 0x000fe40000010000 */
[----:B------:R-:W-:Y:S02]  /*4f70*/  FADD.FTZ R219, -R218, R219 ;  /* 0x000000dbdadb7221 */ /* 0x000fe40000010100 */
[----:B------:R-:W-:Y:S02]  /*4f80*/  FFMA.FTZ R215, R171, R216, R215 ;  /* 0x000000d8abd77223 */ /* 0x000fe400000100d7 */
[C---:B------:R-:W-:Y:S02]  /*4f90*/  FMUL.FTZ R220, R198.reuse, -R217 ;  /* 0x800000d9c6dc7220 */ /* 0x040fe40000410000 */
[-C--:B------:R-:W-:Y:S02]  /*4fa0*/  FMUL.FTZ R216, R198, -R219.reuse ;  /* 0x800000dbc6d87220 */ /* 0x080fe40000410000 */
[----:B------:R-:W-:-:S02]  /*4fb0*/  FFMA.FTZ R222, R173, R219, R220 ;  /* 0x000000dbadde7223 */ /* 0x000fc400000100dc */
[----:B------:R-:W-:Y:S02]  /*4fc0*/  FMUL.FTZ R225, R119, R85 ;  /* 0x0000005577e17220 */ /* 0x000fe40000410000 */
[----:B------:R-:W-:Y:S02]  /*4fd0*/  FFMA.FTZ R217, R173, R217, -R216 ;  /* 0x000000d9add97223 */ /* 0x000fe400000108d8 */
[----:B------:R-:W-:Y:S02]  /*4fe0*/  FMUL.FTZ R224, R119, R84 ;  /* 0x0000005477e07220 */ /* 0x000fe40000410000 */
[----:B------:R-:W-:Y:S02]  /*4ff0*/  FMUL.FTZ R216, R198, -R215 ;  /* 0x800000d7c6d87220 */ /* 0x000fe40000410000 */
[----:B------:R-:W-:Y:S02]  /*5000*/  FADD.FTZ R222, -R225, R222 ;  /* 0x000000dee1de7221 */ /* 0x000fe40000010100 */
[----:B------:R-:W-:-:S02]  /*5010*/  FADD.FTZ R217, R224, R217 ;  /* 0x000000d9e0d97221 */ /* 0x000fc40000010000 */
[-C--:B------:R-:W-:Y:S02]  /*5020*/  FMUL.FTZ R220, R198, -R91.reuse ;  /* 0x8000005bc6dc7220 */ /* 0x080fe40000410000 */
[----:B------:R-:W-:Y:S02]  /*5030*/  FFMA.FTZ R216, R173, R91, -R216 ;  /* 0x0000005badd87223 */ /* 0x000fe400000108d8 */
[C---:B------:R-:W-:Y:S02]  /*5040*/  FMUL.FTZ R244, R196.reuse, -R222 ;  /* 0x800000dec4f47220 */ /* 0x040fe40000410000 */
[-C--:B------:R-:W-:Y:S02]  /*5050*/  FMUL.FTZ R91, R196, -R217.reuse ;  /* 0x800000d9c45b7220 */ /* 0x080fe40000410000 */
[----:B------:R-:W-:Y:S02]  /*5060*/  FFMA.FTZ R244, R197, R217, -R244 ;  /* 0x000000d9c5f47223 */ /* 0x000fe400000108f4 */
[----:B------:R-:W-:-:S02]  /*5070*/  FFMA.FTZ R220, R173, R215, R220 ;  /* 0x000000d7addc7223 */ /* 0x000fc400000100dc */
[----:B------:R-:W-:Y:S02]  /*5080*/  FFMA.FTZ R217, R197, R222, R91 ;  /* 0x000000dec5d97223 */ /* 0x000fe4000001005b */
[----:B------:R-:W-:Y:S02]  /*5090*/  FMUL.FTZ R222, R120, R85 ;  /* 0x0000005578de7220 */ /* 0x000fe40000410000 */
[----:B------:R-:W-:Y:S02]  /*50a0*/  FMUL.FTZ R91, R196, -R220 ;  /* 0x800000dcc45b7220 */ /* 0x000fe40000410000 */
[----:B------:R-:W-:Y:S02]  /*50b0*/  FMUL.FTZ R223, R120, R84 ;  /* 0x0000005478df7220 */ /* 0x000fe40000410000 */
[----:B------:R-:W-:Y:S02]  /*50c0*/  FADD.FTZ R219, -R222, R217 ;  /* 0x000000d9dedb7221 */ /* 0x000fe40000010100 */
[----:B------:R-:W-:-:S02]  /*50d0*/  FMUL.FTZ R215, R196, -R216 ;  /* 0x800000d8c4d77220 */ /* 0x000fc40000410000 */
[----:B------:R-:W-:Y:S02]  /*50e0*/  FFMA.FTZ R91, R197, R216, -R91 ;  /* 0x000000d8c55b7223 */ /* 0x000fe4000001085b */
[----:B------:R-:W-:Y:S02]  /*50f0*/  FADD.FTZ R217, R223, R244 ;  /* 0x000000f4dfd97221 */ /* 0x000fe40000010000 */
[----:B------:R-:W-:Y:S02]  /*5100*/  FMUL.FTZ R216, R178, -R219 ;  /* 0x800000dbb2d87220 */ /* 0x000fe40000410000 */
[----:B------:R-:W-:Y:S02]  /*5110*/  FFMA.FTZ R215, R197, R220, R215 ;  /* 0x000000dcc5d77223 */ /* 0x000fe400000100d7 */
[-C--:B------:R-:W-:Y:S02]  /*5120*/  FFMA.FTZ R220, R190, R217.reuse, -R216 ;  /* 0x000000d9bedc7223 */ /* 0x080fe400000108d8 */
[----:B------:R-:W-:-:S02]  /*5130*/  FMUL.FTZ R221, R178, -R217 ;  /* 0x800000d9b2dd7220 */ /* 0x000fc40000410000 */
[C---:B------:R-:W-:Y:S02]  /*5140*/  FMUL.FTZ R216, R178.reuse, -R215 ;  /* 0x800000d7b2d87220 */ /* 0x040fe40000410000 */
[-C--:B------:R-:W-:Y:S02]  /*5150*/  FMUL.FTZ R217, R178, -R91.reuse ;  /* 0x8000005bb2d97220 */ /* 0x080fe40000410000 */
[C---:B------:R-:W-:Y:S02]  /*5160*/  FFMA.FTZ R216, R190.reuse, R91, -R216 ;  /* 0x0000005bbed87223 */ /* 0x040fe400000108d8 */
[C---:B------:R-:W-:Y:S02]  /*5170*/  FFMA.FTZ R91, R190.reuse, R215, R217 ;  /* 0x000000d7be5b7223 */ /* 0x040fe400000100d9 */
        /* <DEDUP_REMOVED lines=8> */
[----:B------:R-:W-:Y:S02]  /*5200*/  FMUL.FTZ R220, R194, -R216 ;  /* 0x800000d8c2dc7220 */ /* 0x000fe40000410000 */
[C---:B------:R-:W-:Y:S02]  /*5210*/  FFMA.FTZ R231, R181.reuse, R244, R221 ;  /* 0x000000f4b5e77223 */ /* 0x040fe400000100dd */
[----:B------:R-:W-:Y:S02]  /*5220*/  FFMA.FTZ R246, R181, R91, R220 ;  /* 0x0000005bb5f67223 */ /* 0x000fe400000100dc */
[C---:B------:R-:W-:Y:S02]  /*5230*/  FMUL.FTZ R220, R122.reuse, R85 ;  /* 0x000000557adc7220 */ /* 0x040fe40000410000 */
[----:B------:R-:W-:Y:S02]  /*5240*/  FMUL.FTZ R221, R122, R84 ;  /* 0x000000547add7220 */ /* 0x000fe40000410000 */
[----:B------:R-:W-:-:S02]  /*5250*/  FMUL.FTZ R219, R194, -R91 ;  /* 0x8000005bc2db7220 */ /* 0x000fc40000410000 */
[----:B------:R-:W-:Y:S02]  /*5260*/  FADD.FTZ R244, -R220, R231 ;  /* 0x000000e7dcf47221 */ /* 0x000fe40000010100 */
[----:B------:R-:W-:Y:S02]  /*5270*/  FADD.FTZ R248, R221, R248 ;  /* 0x000000f8ddf87221 */ /* 0x000fe40000010000 */
[----:B------:R-:W-:Y:S02]  /*5280*/  FFMA.FTZ R216, R181, R216, -R219 ;  /* 0x000000d8b5d87223 */ /* 0x000fe400000108db */
[C---:B------:R-:W-:Y:S02]  /*5290*/  FMUL.FTZ R91, R185.reuse, -R244 ;  /* 0x800000f4b95b7220 */ /* 0x040fe40000410000 */
[-C--:B------:R-:W-:Y:S02]  /*52a0*/  FMUL.FTZ R219, R185, -R248.reuse ;  /* 0x800000f8b9db7220 */ /* 0x080fe40000410000 */
[----:B------:R-:W-:-:S02]  /*52b0*/  FFMA.FTZ R91, R191, R248, -R91 ;  /* 0x000000f8bf5b7223 */ /* 0x000fc4000001085b */
[----:B------:R-:W-:Y:S02]  /*52c0*/  FFMA.FTZ R248, R191, R244, R219 ;  /* 0x000000f4bff87223 */ /* 0x000fe400000100db */
[----:B------:R-:W-:Y:S02]  /*52d0*/  FMUL.FTZ R244, R185, -R246 ;  /* 0x800000f6b9f47220 */ /* 0x000fe40000410000 */
[----:B------:R-:W-:Y:S02]  /*52e0*/  FMUL.FTZ R219, R123, R85 ;  /* 0x000000557bdb7220 */ /* 0x000fe40000410000 */
[-C--:B------:R-:W-:Y:S02]  /*52f0*/  FMUL.FTZ R245, R185, -R216.reuse ;  /* 0x800000d8b9f57220 */ /* 0x080fe40000410000 */
[----:B------:R-:W-:Y:S02]  /*5300*/  FFMA.FTZ R244, R191, R216, -R244 ;  /* 0x000000d8bff47223 */ /* 0x000fe400000108f4 */
[----:B------:R-:W-:-:S02]  /*5310*/  FMUL.FTZ R216, R123, R84 ;  /* 0x000000547bd87220 */ /* 0x000fc40000410000 */
[----:B------:R-:W-:Y:S02]  /*5320*/  FADD.FTZ R248, -R219, R248 ;  /* 0x000000f8dbf87221 */ /* 0x000fe40000010100 */
[----:B------:R-:W-:Y:S02]  /*5330*/  FFMA.FTZ R245, R191, R246, R245 ;  /* 0x000000f6bff57223 */ /* 0x000fe400000100f5 */
[----:B------:R-:W-:Y:S02]  /*5340*/  FADD.FTZ R91, R216, R91 ;  /* 0x0000005bd85b7221 */ /* 0x000fe40000010000 */
[----:B------:R-:W-:Y:S02]  /*5350*/  FMUL.FTZ R246, R186, -R248 ;  /* 0x800000f8baf67220 */ /* 0x000fe40000410000 */
[----:B------:R-:W-:Y:S01]  /*5360*/  @P3 FADD.FTZ R89, R89, R230 ;  /* 0x000000e659593221 */ /* 0x000fe20000010000 */
[----:B------:R-:W-:Y:S01]  /*5370*/  ISETP.NE.AND P3, PT, R88, 0x1f, PT ;  /* 0x0000001f5800780c */ /* 0x000fe20003f65270 */
[----:B------:R-:W-:-:S02]  /*5380*/  FMUL.FTZ R231, R186, -R91 ;  /* 0x8000005bbae77220 */ /* 0x000fc40000410000 */
[C---:B------:R-:W-:Y:S02]  /*5390*/  FMUL.FTZ R230, R186.reuse, -R245 ;  /* 0x800000f5bae67220 */ /* 0x040fe40000410000 */
[C---:B------:R-:W-:Y:S01]  /*53a0*/  FFMA.FTZ R91, R187.reuse, R91, -R246 ;  /* 0x0000005bbb5b7223 */ /* 0x040fe200000108f6 */
[----:B------:R-:W0:Y:S01]  /*53b0*/  SHFL.UP PT, R89, R89, 0x1, RZ ;  /* 0x0420000059597989 */ /* 0x000e2200000e00ff */
[----:B------:R-:W-:Y:S02]  /*53c0*/  FMUL.FTZ R246, R186, -R244 ;  /* 0x800000f4baf67220 */ /* 0x000fe40000410000 */
[C---:B------:R-:W-:Y:S02]  /*53d0*/  FFMA.FTZ R248, R187.reuse, R248, R231 ;  /* 0x000000f8bbf87223 */ /* 0x040fe400000100e7 */
[----:B------:R-:W-:Y:S02]  /*53e0*/  FFMA.FTZ R244, R187, R244, -R230 ;  /* 0x000000f4bbf47223 */ /* 0x000fe400000108e6 */
[----:B------:R-:W-:-:S02]  /*53f0*/  FMUL.FTZ R230, R124, R84 ;  /* 0x000000547ce67220 */ /* 0x000fc40000410000 */
[----:B------:R-:W-:Y:S02]  /*5400*/  FMUL.FTZ R231, R124, R85 ;  /* 0x000000557ce77220 */ /* 0x000fe40000410000 */
[----:B------:R-:W-:Y:S01]  /*5410*/  FFMA.FTZ R245, R187, R245, R246 ;  /* 0x000000f5bbf57223 */ /* 0x000fe200000100f6 */
[----:B------:R1:W2:Y:S01]  /*5420*/  SHFL.DOWN PT, R85, R244, 0x1, 0x1f ;  /* 0x08201f00f4557f89 */ /* 0x0002a200000e0000 */
        /* <DEDUP_REMOVED lines=17> */
.L_x_10322:
[----:B------:R-:W-:Y:S05]  /*5540*/  BSYNC B0 ;  /* 0x0000000000007941 */ /* 0x000fea0003800000 */
.L_x_10321:
[----:B---3--:R-:W-:Y:S01]  /*5550*/  MOV R84, UR29 ;  /* 0x0000001d00547c02 */ /* 0x008fe20008000f00 */
[----:B------:R-:W-:Y:S01]  /*5560*/  FFMA.FTZ R86, R90, R87, R86 ;  /* 0x000000575a567223 */ /* 0x000fe20000010056 */
[----:B--2---:R-:W-:Y:S01]  /*5570*/  HFMA2.MMA R85, -RZ, RZ, 0, 0 ;  /* 0x00000000ff557435 */ /* 0x004fe200000001ff */
[----:B------:R-:W-:Y:S01]  /*5580*/  FMUL.FTZ R249, R3, R243 ;  /* 0x000000f303f97220 */ /* 0x000fe20000410000 */
[----:B------:R-:W-:Y:S01]  /*5590*/  ISETP.GE.OR P0, PT, R84, c[0x0][0x174], P0 ;  /* 0x00005d0054007a0c */ /* 0x000fe20000706670 */
[----:B0-----:R-:W-:Y:S01]  /*55a0*/  @P2 FADD.FTZ R87, R89, R86 ;  /* 0x0000005659572221 */ /* 0x001fe20000010000 */
[----:B------:R-:W-:Y:S01]  /*55b0*/  USHF.L.U32 UR30, UR7, 0x4, URZ ;  /* 0x00000004071e7899 */ /* 0x000fe2000800063f */
[----:B------:R-:W-:Y:S01]  /*55c0*/  MOV R84, 0x3f800000 ;  /* 0x3f80000000547802 */ /* 0x000fe20000000f00 */
[----:B------:R0:W2:Y:S01]  /*55d0*/  SHFL.DOWN PT, R89, R244, 0x2, 0x1f ;  /* 0x08401f00f4597f89 */ /* 0x0000a200000e0000 */
[-C--:B------:R-:W-:Y:S01]  /*55e0*/  FMUL.FTZ R3, R3, R87.reuse ;  /* 0x0000005703037220 */ /* 0x080fe20000410000 */
[----:B------:R-:W-:Y:S01]  /*55f0*/  ISETP.GT.U32.AND P2, PT, R88, 0x1d, PT ;  /* 0x0000001d5800780c */ /* 0x000fe20003f44070 */
[----:B------:R-:W-:Y:S01]  /*5600*/  FFMA.FTZ R249, R2, R87, R249 ;  /* 0x0000005702f97223 */ /* 0x000fe200000100f9 */
[----:B------:R0:W3:Y:S01]  /*5610*/  SHFL.DOWN PT, R90, R245, 0x2, 0x1f ;  /* 0x08401f00f55a7f89 */ /* 0x0000e200000e0000 */
[----:B------:R-:W-:Y:S01]  /*5620*/  CS2R R86, SRZ ;  /* 0x0000000000567805 */ /* 0x000fe2000001ff00 */
[----:B------:R-:W-:Y:S02]  /*5630*/  BSSY B0, `(.L_x_10323) ;  /* 0x0000010000007945 */ /* 0x000fe40003800000 */
[----:B----4-:R0:W4:Y:S04]  /*5640*/  SHFL.DOWN PT, R248, R246, 0x2, 0x1f ;  /* 0x08401f00f6f87f89 */ /* 0x01012800000e0000 */
[----:B------:R-:W1:Y:S04]  /*5650*/  @!P0 LDS.128 R84, [UR30+0x3650] ;  /* 0x0036501eff548984 */ /* 0x000e680008000c00 */
[----:B------:R0:W0:Y:S01]  /*5660*/  SHFL.DOWN PT, R250, R247, 0x2, 0x1f ;  /* 0x08401f00f7fa7f89 */ /* 0x00002200000e0000 */
[----:B------:R-:W-:Y:S05]  /*5670*/  @P2 BRA `(.L_x_10324) ;  /* 0x000000b000002947 */ /* 0x000fea0003800000 */
[C---:B0-----:R-:W-:Y:S02]  /*5680*/  FMUL.FTZ R91, R245.reuse, R250 ;  /* 0x000000faf55b7220 */ /* 0x041fe40000410000 */
[----:B----4-:R-:W-:-:S02]  /*5690*/  FMUL.FTZ R251, R245, R248 ;  /* 0x000000f8f5fb7220 */ /* 0x010fc40000410000 */
[C---:B------:R-:W-:Y:S02]  /*56a0*/  FFMA.FTZ R91, R244.reuse, R248, -R91 ;  /* 0x000000f8f45b7223 */ /* 0x040fe4000001085b */
[----:B------:R-:W-:Y:S02]  /*56b0*/  FFMA.FTZ R248, R244, R250, R251 ;  /* 0x000000faf4f87223 */ /* 0x000fe400000100fb */
[----:B-1----:R-:W-:Y:S02]  /*56c0*/  FADD.FTZ R246, R246, R91 ;  /* 0x0000005bf6f67221 */ /* 0x002fe40000010000 */
[C---:B---3--:R-:W-:Y:S02]  /*56d0*/  FMUL.FTZ R91, R245.reuse, R90 ;  /* 0x0000005af55b7220 */ /* 0x048fe40000410000 */
[-C--:B--2---:R-:W-:Y:S02]  /*56e0*/  FMUL.FTZ R245, R245, R89.reuse ;  /* 0x00000059f5f57220 */ /* 0x084fe40000410000 */
[----:B------:R-:W-:-:S02]  /*56f0*/  FFMA.FTZ R91, R244, R89, -R91 ;  /* 0x00000059f45b7223 */ /* 0x000fc4000001085b */
[----:B------:R-:W-:Y:S02]  /*5700*/  FFMA.FTZ R245, R244, R90, R245 ;  /* 0x0000005af4f57223 */ /* 0x000fe400000100f5 */
[----:B------:R-:W-:Y:S01]  /*5710*/  FADD.FTZ R247, R247, R248 ;  /* 0x000000f8f7f77221 */ /* 0x000fe20000010000 */
[----:B------:R-:W-:Y:S02]  /*5720*/  MOV R244, R91 ;  /* 0x0000005b00f47202 */ /* 0x000fe40000000f00 */
.L_x_10324:
[----:B------:R-:W-:Y:S05]  /*5730*/  BSYNC B0 ;  /* 0x0000000000007941 */ /* 0x000fea0003800000 */
.L_x_10323:
[----:B------:R-:W-:Y:S01]  /*5740*/  ISETP.GT.U32.AND P0, PT, R88, 0x1b, PT ;  /* 0x0000001b5800780c */ /* 0x000fe20003f04070 */
[----:B--2---:R2:W4:Y:S01]  /*5750*/  SHFL.DOWN PT, R89, R244, 0x4, 0x1f ;  /* 0x08801f00f4597f89 */ /* 0x00452200000e0000 */
        /* <DEDUP_REMOVED lines=8> */
[----:B------:R-:W-:Y:S02]  /*57e0*/  FFMA.FTZ R248, R244, R250, R251 ;  /* 0x000000faf4f87223 */ /* 0x000fe400000100fb */
[----:B-12---:R-:W-:Y:S02]  /*57f0*/  FADD.FTZ R246, R246, R91 ;  /* 0x0000005bf6f67221 */ /* 0x006fe40000010000 */
[C---:B---3--:R-:W-:Y:S02]  /*5800*/  FMUL.FTZ R91, R245.reuse, R90 ;  /* 0x0000005af55b7220 */ /* 0x048fe40000410000 */
[-C--:B------:R-:W-:Y:S02]  /*5810*/  FMUL.FTZ R245, R245, R89.reuse ;  /* 0x00000059f5f57220 */ /* 0x080fe40000410000 */
[----:B------:R-:W-:-:S02]  /*5820*/  FFMA.FTZ R91, R244, R89, -R91 ;  /* 0x00000059f45b7223 */ /* 0x000fc4000001085b */
[----:B------:R-:W-:Y:S02]  /*5830*/  FFMA.FTZ R245, R244, R90, R245 ;  /* 0x0000005af4f57223 */ /* 0x000fe400000100f5 */
[----:B------:R-:W-:Y:S01]  /*5840*/  FADD.FTZ R247, R247, R248 ;  /* 0x000000f8f7f77221 */ /* 0x000fe20000010000 */
[----:B------:R-:W-:Y:S02]  /*5850*/  MOV R244, R91 ;  /* 0x0000005b00f47202 */ /* 0x000fe40000000f00 */
.L_x_10326:
[----:B------:R-:W-:Y:S05]  /*5860*/  BSYNC B0 ;  /* 0x0000000000007941 */ /* 0x000fea0003800000 */
.L_x_10325:
[----:B------:R-:W-:Y:S01]  /*5870*/  ISETP.GT.U32.AND P0, PT, R88, 0x17, PT ;  /* 0x000000175800780c */ /* 0x000fe20003f04070 */
[----:B------:R2:W4:Y:S01]  /*5880*/  SHFL.DOWN PT, R89, R244, 0x8, 0x1f ;  /* 0x09001f00f4597f89 */ /* 0x00052200000e0000 */
        /* <DEDUP_REMOVED lines=16> */
.L_x_10328:
[----:B------:R-:W-:Y:S05]  /*5990*/  BSYNC B0 ;  /* 0x0000000000007941 */ /* 0x000fea0003800000 */
.L_x_10327:
        /* <DEDUP_REMOVED lines=11> */
[-C--:B-12---:R-:W-:Y:S02]  /*5a50*/  FMUL.FTZ R245, R245, R89.reuse ;  /* 0x00000059f5f57220 */ /* 0x086fe40000410000 */
[C---:B------:R-:W-:Y:S02]  /*5a60*/  FFMA.FTZ R90, R244.reuse, R89, -R90 ;  /* 0x00000059f45a7223 */ /* 0x040fe4000001085a */
[C---:B------:R-:W-:Y:S02]  /*5a70*/  FFMA.FTZ R248, R244.reuse, R248, R251 ;  /* 0x000000f8f4f87223 */ /* 0x040fe400000100fb */
[----:B------:R-:W-:Y:S01]  /*5a80*/  FFMA.FTZ R245, R244, R88, R245 ;  /* 0x00000058f4f57223 */ /* 0x000fe200000100f5 */
[----:B------:R-:W-:Y:S01]  /*5a90*/  MOV R244, R90 ;  /* 0x0000005a00f47202 */ /* 0x000fe20000000f00 */
[----:B------:R-:W-:-:S02]  /*5aa0*/  FADD.FTZ R246, R246, R91 ;  /* 0x0000005bf6f67221 */ /* 0x000fc40000010000 */
[----:B------:R-:W-:Y:S02]  /*5ab0*/  FADD.FTZ R247, R247, R248 ;  /* 0x000000f8f7f77221 */ /* 0x000fe40000010000 */
.L_x_10330:
[----:B------:R-:W-:Y:S05]  /*5ac0*/  BSYNC B0 ;  /* 0x0000000000007941 */ /* 0x000fea0003800000 */
.L_x_10329:
[----:B---3--:R-:W3:Y:S01]  /*5ad0*/  SHFL.IDX PT, R90, R245, RZ, 0x1f ;  /* 0x00001ffff55a7589 */ /* 0x008ee200000e0000 */
[----:B------:R-:W-:Y:S01]  /*5ae0*/  ISETP.NE.AND P0, PT, R146, RZ, PT ;  /* 0x000000ff9200720c */ /* 0x000fe20003f05270 */
[----:B------:R-:W-:Y:S01]  /*5af0*/  FFMA.FTZ R2, R2, R243, -R3 ;  /* 0x000000f302027223 */ /* 0x000fe20000010803 */
[----:B------:R-:W-:Y:S01]  /*5b00*/  BSSY B0, `(.L_x_10331) ;  /* 0x0000243000007945 */ /* 0x000fe20003800000 */
[----:B------:R-:W5:Y:S01]  /*5b10*/  SHFL.IDX PT, R91, R244, RZ, 0x1f ;  /* 0x00001ffff45b7589 */ /* 0x000f6200000e0000 */
[----:B------:R-:W-:-:S03]  /*5b20*/  FADD.FTZ R3, R242, R249 ;  /* 0x000000f9f2037221 */ /* 0x000fc60000010000 */
[----:B------:R-:W2:Y:S04]  /*5b30*/  SHFL.IDX PT, R251, R246, RZ, 0x1f ;  /* 0x00001ffff6fb7589 */ /* 0x000ea800000e0000 */
[----:B-12---:R-:W-:Y:S04]  /*5b40*/  SHFL.DOWN PT, R244, R244, 0x1, 0x1f ;  /* 0x08201f00f4f47f89 */ /* 0x006fe800000e0000 */
[----:B0-----:R-:W-:Y:S04]  /*5b50*/  SHFL.DOWN PT, R250, R247, 0x1, 0x1f ;  /* 0x08201f00f7fa7f89 */ /* 0x001fe800000e0000 */
[----:B------:R-:W-:Y:S01]  /*5b60*/  SHFL.DOWN PT, R252, R246, 0x1, 0x1f ;  /* 0x08201f00f6fc7f89 */ /* 0x000fe200000e0000 */
[----:B---3--:R-:W-:-:S02]  /*5b70*/  FMUL.FTZ R88, R90, R85 ;  /* 0x000000555a587220 */ /* 0x008fc40000410000 */
[CC--:B----4-:R-:W-:Y:S02]  /*5b80*/  FMUL.FTZ R248, R90.reuse, R84.reuse ;  /* 0x000000545af87220 */ /* 0x0d0fe40000410000 */
[C---:B-----5:R-:W-:Y:S02]  /*5b90*/  FFMA.FTZ R88, R91.reuse, R84, -R88 ;  /* 0x000000545b587223 */ /* 0x060fe40000010858 */
[C---:B------:R-:W-:Y:S02]  /*5ba0*/  FMUL.FTZ R84, R90.reuse, R87 ;  /* 0x000000575a547220 */ /* 0x040fe40000410000 */
[C---:B------:R-:W-:Y:S02]  /*5bb0*/  FFMA.FTZ R89, R91.reuse, R85, R248 ;  /* 0x000000555b597223 */ /* 0x040fe400000100f8 */
[-C--:B------:R-:W-:Y:S01]  /*5bc0*/  FMUL.FTZ R248, R90, R86.reuse ;  /* 0x000000565af87220 */ /* 0x080fe20000410000 */
[----:B------:R-:W-:Y:S01]  /*5bd0*/  SHFL.IDX PT, R85, R86, RZ, 0x1f ;  /* 0x00001fff56557589 */ /* 0x000fe200000e0000 */
[----:B------:R-:W-:-:S02]  /*5be0*/  FFMA.FTZ R90, R91, R86, -R84 ;  /* 0x000000565b5a7223 */ /* 0x000fc40000010854 */
[----:B------:R-:W-:Y:S01]  /*5bf0*/  FFMA.FTZ R91, R91, R87, R248 ;  /* 0x000000575b5b7223 */ /* 0x000fe200000100f8 */
[----:B------:R-:W0:Y:S01]  /*5c00*/  SHFL.IDX PT, R84, R247, RZ, 0x1f ;  /* 0x00001ffff7547589 */ /* 0x000e2200000e0000 */
[----:B------:R-:W-:-:S03]  /*5c10*/  FADD.FTZ R90, R251, R90 ;  /* 0x0000005afb5a7221 */ /* 0x000fc60000010000 */
[----:B------:R-:W1:Y:S04]  /*5c20*/  SHFL.DOWN PT, R248, R245, 0x1, 0x1f ;  /* 0x08201f00f5f87f89 */ /* 0x000e6800000e0000 */
[----:B------:R-:W2:Y:S01]  /*5c30*/  SHFL.IDX PT, R87, R87, RZ, 0x1f ;  /* 0x00001fff57577589 */ /* 0x000ea200000e0000 */
[----:B0-----:R-:W-:Y:S01]  /*5c40*/  FADD.FTZ R91, R84, R91 ;  /* 0x0000005b545b7221 */ /* 0x001fe20000010000 */
[----:B------:R-:W-:Y:S01]  /*5c50*/  P2R R84, PR, RZ, 0x1 ;  /* 0x00000001ff547803 */ /* 0x000fe20000000000 */
[----:B-1----:R-:W-:-:S03]  /*5c60*/  @P1 FMUL.FTZ R84, R248, R85 ;  /* 0x00000055f8541220 */ /* 0x002fc60000410000 */
[----:B------:R0:W-:Y:S01]  /*5c70*/  @!P0 STS.128 [UR30+0x3650], R88 ;  /* 0x00365058ff008988 */ /* 0x0001e20008000c1e */
[----:B------:R-:W-:Y:S01]  /*5c80*/  ULDC UR30, c[0x0][0x168] ;  /* 0x00005a00001e7ab9 */ /* 0x000fe20000000800 */
[-C--:B--2---:R-:W-:Y:S01]  /*5c90*/  @P1 FMUL.FTZ R248, R248, R87.reuse ;  /* 0x00000057f8f81220 */ /* 0x084fe20000410000 */
[----:B------:R-:W-:Y:S01]  /*5ca0*/  UIADD3 UR30, -UR16, UR30, URZ ;  /* 0x0000001e101e7290 */ /* 0x000fe2000fffe13f */
[C---:B------:R-:W-:Y:S02]  /*5cb0*/  @P1 FFMA.FTZ R251, R244.reuse, R87, R84 ;  /* 0x00000057f4fb1223 */ /* 0x040fe40000010054 */
[----:B------:R-:W-:Y:S02]  /*5cc0*/  @P1 FFMA.FTZ R245, R244, R85, -R248 ;  /* 0x00000055f4f51223 */ /* 0x000fe400000108f8 */
[----:B------:R-:W-:Y:S02]  /*5cd0*/  @P1 FADD.FTZ R87, R250, R251 ;  /* 0x000000fbfa571221 */ /* 0x000fe40000010000 */
[----:B------:R-:W-:-:S02]  /*5ce0*/  @P1 FADD.FTZ R85, R252, R245 ;  /* 0x000000f5fc551221 */ /* 0x000fc40000010000 */
[----:B------:R-:W-:Y:S02]  /*5cf0*/  FMUL.FTZ R84, R87, -R93 ;  /* 0x8000005d57547220 */ /* 0x000fe40000410000 */
[----:B0-----:R-:W-:Y:S02]  /*5d00*/  FADD.FTZ R89, R241, R2 ;  /* 0x00000002f1597221 */ /* 0x001fe40000010000 */
[----:B------:R-:W-:Y:S02]  /*5d10*/  FMUL.FTZ R2, R186, R3 ;  /* 0x00000003ba027220 */ /* 0x000fe40000410000 */
[C---:B------:R-:W-:Y:S02]  /*5d20*/  FMUL.FTZ R93, R85.reuse, -R93 ;  /* 0x8000005d555d7220 */ /* 0x040fe40000410000 */
[----:B------:R-:W-:Y:S02]  /*5d30*/  FFMA.FTZ R85, R85, R92, -R84 ;  /* 0x0000005c55557223 */ /* 0x000fe40000010854 */
[----:B------:R-:W-:-:S02]  /*5d40*/  FFMA.FTZ R2, R187, R89, -R2 ;  /* 0x00000059bb027223 */ /* 0x000fc40000010802 */
[----:B------:R-:W-:Y:S02]  /*5d50*/  FMUL.FTZ R84, R186, R89 ;  /* 0x00000059ba547220 */ /* 0x000fe40000410000 */
[----:B------:R-:W-:Y:S02]  /*5d60*/  FFMA.FTZ R2, R49, R240, R2 ;  /* 0x000000f031027223 */ /* 0x000fe40000010002 */
[----:B------:R-:W-:Y:S02]  /*5d70*/  FFMA.FTZ R84, R187, R3, R84 ;  /* 0x00000003bb547223 */ /* 0x000fe40000010054 */
[----:B------:R-:W-:Y:S02]  /*5d80*/  FMUL.FTZ R86, R185, R2 ;  /* 0x00000002b9567220 */ /* 0x000fe40000410000 */
[----:B------:R-:W-:Y:S02]  /*5d90*/  FFMA.FTZ R84, R49, R238, R84 ;  /* 0x000000ee31547223 */ /* 0x000fe40000010054 */
[----:B------:R-:W-:-:S02]  /*5da0*/  FFMA.FTZ R87, R87, R92, R93 ;  /* 0x0000005c57577223 */ /* 0x000fc4000001005d */
[-C--:B------:R-:W-:Y:S02]  /*5db0*/  FFMA.FTZ R91, R191, R84.reuse, R86 ;  /* 0x00000054bf5b7223 */ /* 0x080fe40000010056 */
[----:B------:R-:W-:Y:S02]  /*5dc0*/  FMUL.FTZ R86, R185, R84 ;  /* 0x00000054b9567220 */ /* 0x000fe40000410000 */
[----:B------:R-:W-:Y:S02]  /*5dd0*/  FFMA.FTZ R91, R50, R239, R91 ;  /* 0x000000ef325b7223 */ /* 0x000fe4000001005b */
[----:B------:R-:W-:Y:S02]  /*5de0*/  FFMA.FTZ R86, R191, R2, -R86 ;  /* 0x00000002bf567223 */ /* 0x000fe40000010856 */
[----:B------:R-:W-:Y:S02]  /*5df0*/  FADD.FTZ R150, -R150, R87 ;  /* 0x0000005796967221 */ /* 0x000fe40000010100 */
[----:B------:R-:W-:-:S02]  /*5e00*/  FFMA.FTZ R93, R50, R237, R86 ;  /* 0x000000ed325d7223 */ /* 0x000fc40000010056 */
[C---:B------:R-:W-:Y:S02]  /*5e10*/  FMUL.FTZ R86, R194.reuse, R91 ;  /* 0x0000005bc2567220 */ /* 0x040fe40000410000 */
[-C--:B------:R-:W-:Y:S02]  /*5e20*/  FMUL.FTZ R88, R194, R93.reuse ;  /* 0x0000005dc2587220 */ /* 0x080fe40000410000 */
[C---:B------:R-:W-:Y:S02]  /*5e30*/  FFMA.FTZ R86, R181.reuse, R93, -R86 ;  /* 0x0000005db5567223 */ /* 0x040fe40000010856 */
[----:B------:R-:W-:Y:S02]  /*5e40*/  FFMA.FTZ R88, R181, R91, R88 ;  /* 0x0000005bb5587223 */ /* 0x000fe40000010058 */
[C---:B------:R-:W-:Y:S02]  /*5e50*/  FFMA.FTZ R237, R51.reuse, R236, R86 ;  /* 0x000000ec33ed7223 */ /* 0x040fe40000010056 */
[----:B------:R-:W-:-:S02]  /*5e60*/  FFMA.FTZ R234, R51, R234, R88 ;  /* 0x000000ea33ea7223 */ /* 0x000fc40000010058 */
[CC--:B------:R-:W-:Y:S02]  /*5e70*/  FMUL.FTZ R239, R178.reuse, R237.reuse ;  /* 0x000000edb2ef7220 */ /* 0x0c0fe40000410000 */
[-C--:B------:R-:W-:Y:S02]  /*5e80*/  FMUL.FTZ R86, R178, R234.reuse ;  /* 0x000000eab2567220 */ /* 0x080fe40000410000 */
[C---:B------:R-:W-:Y:S02]  /*5e90*/  FFMA.FTZ R239, R190.reuse, R234, R239 ;  /* 0x000000eabeef7223 */ /* 0x040fe400000100ef */
[----:B------:R-:W-:Y:S02]  /*5ea0*/  FFMA.FTZ R86, R190, R237, -R86 ;  /* 0x000000edbe567223 */ /* 0x000fe40000010856 */
[C---:B------:R-:W-:Y:S02]  /*5eb0*/  FFMA.FTZ R235, R44.reuse, R235, R239 ;  /* 0x000000eb2ceb7223 */ /* 0x040fe400000100ef */
[----:B------:R-:W-:-:S02]  /*5ec0*/  FFMA.FTZ R233, R44, R233, R86 ;  /* 0x000000e92ce97223 */ /* 0x000fc40000010056 */
[C---:B------:R-:W-:Y:S02]  /*5ed0*/  FMUL.FTZ R86, R196.reuse, R235 ;  /* 0x000000ebc4567220 */ /* 0x040fe40000410000 */
[-C--:B------:R-:W-:Y:S02]  /*5ee0*/  FMUL.FTZ R88, R196, R233.reuse ;  /* 0x000000e9c4587220 */ /* 0x080fe40000410000 */
[C---:B------:R-:W-:Y:S02]  /*5ef0*/  FFMA.FTZ R86, R197.reuse, R233, -R86 ;  /* 0x000000e9c5567223 */ /* 0x040fe40000010856 */
[----:B------:R-:W-:Y:S02]  /*5f00*/  FFMA.FTZ R88, R197, R235, R88 ;  /* 0x000000ebc5587223 */ /* 0x000fe40000010058 */
[C---:B------:R-:W-:Y:S02]  /*5f10*/  FFMA.FTZ R232, R45.reuse, R232, R86 ;  /* 0x000000e82de87223 */ /* 0x040fe40000010056 */
[----:B------:R-:W-:-:S02]  /*5f20*/  FFMA.FTZ R212, R45, R212, R88 ;  /* 0x000000d42dd47223 */ /* 0x000fc40000010058 */
[----:B------:R-:W-:Y:S02]  /*5f30*/  FMUL.FTZ R86, R198, R232 ;  /* 0x000000e8c6567220 */ /* 0x000fe40000410000 */
[----:B------:R-:W-:Y:S02]  /*5f40*/  FADD.FTZ R152, R152, R85 ;  /* 0x0000005598987221 */ /* 0x000fe40000010000 */
[CC--:B------:R-:W-:Y:S02]  /*5f50*/  FFMA.FTZ R88, R173.reuse, R212.reuse, R86 ;  /* 0x000000d4ad587223 */ /* 0x0c0fe40000010056 */
[----:B------:R-:W-:Y:S02]  /*5f60*/  FMUL.FTZ R86, R198, R212 ;  /* 0x000000d4c6567220 */ /* 0x000fe40000410000 */
[----:B------:R-:W-:Y:S02]  /*5f70*/  FFMA.FTZ R193, R46, R193, R88 ;  /* 0x000000c12ec17223 */ /* 0x000fe40000010058 */
[----:B------:R-:W-:-:S02]  /*5f80*/  FFMA.FTZ R86, R173, R232, -R86 ;  /* 0x000000e8ad567223 */ /* 0x000fc40000010856 */
[----:B------:R-:W-:Y:S02]  /*5f90*/  FMUL.FTZ R85, R161, -R150 ;  /* 0x80000096a1557220 */ /* 0x000fe40000410000 */
[----:B------:R-:W-:Y:S02]  /*5fa0*/  FFMA.FTZ R195, R46, R195, R86 ;  /* 0x000000c32ec37223 */ /* 0x000fe40000010056 */
[C---:B------:R-:W-:Y:S02]  /*5fb0*/  FMUL.FTZ R86, R172.reuse, R193 ;  /* 0x000000c1ac567220 */ /* 0x040fe40000410000 */
[-C--:B------:R-:W-:Y:S02]  /*5fc0*/  FMUL.FTZ R88, R172, R195.reuse ;  /* 0x000000c3ac587220 */ /* 0x080fe40000410000 */
[C---:B------:R-:W-:Y:S02]  /*5fd0*/  FFMA.FTZ R86, R171.reuse, R195, -R86 ;  /* 0x000000c3ab567223 */ /* 0x040fe40000010856 */
[----:B------:R-:W-:-:S02]  /*5fe0*/  FFMA.FTZ R88, R171, R193, R88 ;  /* 0x000000c1ab587223 */ /* 0x000fc40000010058 */
[C---:B------:R-:W-:Y:S02]  /*5ff0*/  FFMA.FTZ R188, R47.reuse, R188, R86 ;  /* 0x000000bc2fbc7223 */ /* 0x040fe40000010056 */
[----:B------:R-:W-:Y:S02]  /*6000*/  FFMA.FTZ R192, R47, R192, R88 ;  /* 0x000000c02fc07223 */ /* 0x000fe40000010058 */
[C---:B------:R-:W-:Y:S02]  /*6010*/  FMUL.FTZ R86, R200.reuse, R188 ;  /* 0x000000bcc8567220 */ /* 0x040fe40000410000 */
[----:B------:R-:W-:Y:S02]  /*6020*/  FFMA.FTZ R85, R157, R152, -R85 ;  /* 0x000000989d557223 */ /* 0x000fe40000010855 */
[-C--:B------:R-:W-:Y:S02]  /*6030*/  FFMA.FTZ R88, R199, R192.reuse, R86 ;  /* 0x000000c0c7587223 */ /* 0x080fe40000010056 */
[----:B------:R-:W-:-:S02]  /*6040*/  FMUL.FTZ R86, R200, R192 ;  /* 0x000000c0c8567220 */ /* 0x000fc40000410000 */
[----:B------:R-:W-:Y:S02]  /*6050*/  FFMA.FTZ R183, R40, R183, R88 ;  /* 0x000000b728b77223 */ /* 0x000fe40000010058 */
[----:B------:R-:W-:Y:S02]  /*6060*/  FFMA.FTZ R86, R199, R188, -R86 ;  /* 0x000000bcc7567223 */ /* 0x000fe40000010856 */
[----:B------:R-:W-:Y:S02]  /*6070*/  FADD.FTZ R210, R210, R85 ;  /* 0x00000055d2d27221 */ /* 0x000fe40000010000 */
[----:B------:R-:W-:Y:S02]  /*6080*/  FFMA.FTZ R189, R40, R189, R86 ;  /* 0x000000bd28bd7223 */ /* 0x000fe40000010056 */
[C---:B------:R-:W-:Y:S02]  /*6090*/  FMUL.FTZ R86, R206.reuse, R183 ;  /* 0x000000b7ce567220 */ /* 0x040fe40000410000 */
[----:B------:R-:W-:-:S02]  /*60a0*/  FMUL.FTZ R88, R206, R189 ;  /* 0x000000bdce587220 */ /* 0x000fc40000410000 */
[C---:B------:R-:W-:Y:S02]  /*60b0*/  FFMA.FTZ R86, R205.reuse, R189, -R86 ;  /* 0x000000bdcd567223 */ /* 0x040fe40000010856 */
[----:B------:R-:W-:Y:S02]  /*60c0*/  FFMA.FTZ R88, R205, R183, R88 ;  /* 0x000000b7cd587223 */ /* 0x000fe40000010058 */
[C---:B------:R-:W-:Y:S02]  /*60d0*/  FFMA.FTZ R176, R41.reuse, R176, R86 ;  /* 0x000000b029b07223 */ /* 0x040fe40000010056 */
[----:B------:R-:W-:Y:S02]  /*60e0*/  FFMA.FTZ R182, R41, R182, R88 ;  /* 0x000000b629b67223 */ /* 0x000fe40000010058 */
[----:B------:R-:W-:-:S04]  /*60f0*/  FMUL.FTZ R239, R203, R176 ;  /* 0x000000b0cbef7220 */ /* 0x000fc80000410000 */
[-C--:B------:R-:W-:Y:S02]  /*6100*/  FFMA.FTZ R86, R166, R182.reuse, R239 ;  /* 0x000000b6a6567223 */ /* 0x080fe400000100ef */
[----:B------:R-:W-:Y:S02]  /*6110*/  FMUL.FTZ R239, R203, R182 ;  /* 0x000000b6cbef7220 */ /* 0x000fe40000410000 */
[----:B------:R-:W-:Y:S02]  /*6120*/  FFMA.FTZ R86, R42, R169, R86 ;  /* 0x000000a92a567223 */ /* 0x000fe40000010056 */
[----:B------:R-:W-:Y:S02]  /*6130*/  FFMA.FTZ R239, R166, R176, -R239 ;  /* 0x000000b0a6ef7223 */ /* 0x000fe400000108ef */
[----:B------:R-:W-:Y:S02]  /*6140*/  FMUL.FTZ R88, R201, R86 ;  /* 0x00000056c9587220 */ /* 0x000fe40000410000 */
[----:B------:R-:W-:-:S02]  /*6150*/  FFMA.FTZ R177, R42, R177, R239 ;  /* 0x000000b12ab17223 */ /* 0x000fc400000100ef */
[----:B------:R-:W-:Y:S02]  /*6160*/  FMUL.FTZ R239, R150, UR42 ;  /* 0x0000002a96ef7c20 */ /* 0x000fe40008410000 */
[-C--:B------:R-:W-:Y:S02]  /*6170*/  FFMA.FTZ R88, R175, R177.reuse, -R88 ;  /* 0x000000b1af587223 */ /* 0x080fe40000010858 */
[----:B------:R-:W-:Y:S02]  /*6180*/  FMUL.FTZ R90, R201, R177 ;  /* 0x000000b1c95a7220 */ /* 0x000fe40000410000 */
[----:B------:R-:W-:Y:S02]  /*6190*/  FFMA.FTZ R170, R43, R170, R88 ;  /* 0x000000aa2baa7223 */ /* 0x000fe40000010058 */
[----:B------:R-:W-:Y:S02]  /*61a0*/  FFMA.FTZ R90, R175, R86, R90 ;  /* 0x00000056af5a7223 */ /* 0x000fe4000001005a */
[----:B------:R-:W-:-:S02]  /*61b0*/  FMUL.FTZ R169, R163, R170 ;  /* 0x000000aaa3a97220 */ /* 0x000fc40000410000 */
[----:B------:R-:W-:-:S04]  /*61c0*/  FFMA.FTZ R204, R43, R204, R90 ;  /* 0x000000cc2bcc7223 */ /* 0x000fc8000001005a */
[-C--:B------:R-:W-:Y:S02]  /*61d0*/  FFMA.FTZ R88, R164, R204.reuse, R169 ;  /* 0x000000cca4587223 */ /* 0x080fe400000100a9 */
[----:B------:R-:W-:Y:S02]  /*61e0*/  FMUL.FTZ R169, R163, R204 ;  /* 0x000000cca3a97220 */ /* 0x000fe40000410000 */
[----:B------:R-:W-:Y:S02]  /*61f0*/  FFMA.FTZ R179, R36, R179, R88 ;  /* 0x000000b324b37223 */ /* 0x000fe40000010058 */
[----:B------:R-:W-:Y:S02]  /*6200*/  FFMA.FTZ R169, R164, R170, -R169 ;  /* 0x000000aaa4a97223 */ /* 0x000fe400000108a9 */
[----:B------:R-:W-:Y:S02]  /*6210*/  FMUL.FTZ R88, R154, R179 ;  /* 0x000000b39a587220 */ /* 0x000fe40000410000 */
[----:B------:R-:W-:-:S04]  /*6220*/  FFMA.FTZ R167, R36, R167, R169 ;  /* 0x000000a724a77223 */ /* 0x000fc800000100a9 */
[-C--:B------:R-:W-:Y:S02]  /*6230*/  FFMA.FTZ R88, R153, R167.reuse, -R88 ;  /* 0x000000a799587223 */ /* 0x080fe40000010858 */
[----:B------:R-:W-:Y:S02]  /*6240*/  FMUL.FTZ R90, R154, R167 ;  /* 0x000000a79a5a7220 */ /* 0x000fe40000410000 */
[----:B------:R-:W-:Y:S02]  /*6250*/  FFMA.FTZ R180, R37, R180, R88 ;  /* 0x000000b425b47223 */ /* 0x000fe40000010058 */
[----:B------:R-:W-:Y:S02]  /*6260*/  FFMA.FTZ R90, R153, R179, R90 ;  /* 0x000000b3995a7223 */ /* 0x000fe4000001005a */
[----:B------:R-:W-:Y:S02]  /*6270*/  FMUL.FTZ R169, R165, R180 ;  /* 0x000000b4a5a97220 */ /* 0x000fe40000410000 */
        /* <DEDUP_REMOVED lines=10> */
[C---:B------:R-:W-:Y:S02]  /*6320*/  FFMA.FTZ R148, R124.reuse, -R3, RZ ;  /* 0x800000037c947223 */ /* 0x040fe400000100ff */
        /* <DEDUP_REMOVED lines=15> */
[----:B------:R-:W-:Y:S02]  /*6420*/  FMUL.FTZ R161, R161, -R152 ;  /* 0x80000098a1a17220 */ /* 0x000fe40000410000 */
[C---:B------:R-:W-:Y:S02]  /*6430*/  FFMA.FTZ R148, R116.reuse, -R183, R148 ;  /* 0x800000b774947223 */ /* 0x040fe40000010094 */
[----:B------:R-:W-:Y:S02]  /*6440*/  FFMA.FTZ R85, R116, R189, R85 ;  /* 0x000000bd74557223 */ /* 0x000fe40000010055 */
[----:B------:R-:W-:Y:S02]  /*6450*/  FFMA.FTZ R174, R157, R150, R161 ;  /* 0x000000969dae7223 */ /* 0x000fe400000100a1 */
[----:B------:R-:W-:-:S02]  /*6460*/  FFMA.FTZ R87, R115, -R182, R148 ;  /* 0x800000b673577223 */ /* 0x000fc40000010094 */
[----:B------:R-:W-:Y:S02]  /*6470*/  FFMA.FTZ R85, R115, R176, R85 ;  /* 0x000000b073557223 */ /* 0x000fe40000010055 */
[----:B------:R-:W-:Y:S02]  /*6480*/  FADD.FTZ R174, -R209, R174 ;  /* 0x000000aed1ae7221 */ /* 0x000fe40000010100 */
[C---:B------:R-:W-:Y:S02]  /*6490*/  FFMA.FTZ R148, R114.reuse, -R86, R87 ;  /* 0x8000005672947223 */ /* 0x040fe40000010057 */
[----:B------:R-:W-:Y:S02]  /*64a0*/  FFMA.FTZ R87, R114, R177, R85 ;  /* 0x000000b172577223 */ /* 0x000fe40000010055 */
[----:B------:R-:W-:Y:S02]  /*64b0*/  FFMA.FTZ R148, R113, -R204, R148 ;  /* 0x800000cc71947223 */ /* 0x000fe40000010094 */
[----:B------:R-:W-:-:S02]  /*64c0*/  FMUL.FTZ R85, R165, -R174 ;  /* 0x800000aea5557220 */ /* 0x000fc40000410000 */
[----:B------:R-:W-:Y:S02]  /*64d0*/  FMUL.FTZ R165, R165, -R210 ;  /* 0x800000d2a5a57220 */ /* 0x000fe40000410000 */
[----:B------:R-:W-:Y:S02]  /*64e0*/  FFMA.FTZ R87, R113, R170, R87 ;  /* 0x000000aa71577223 */ /* 0x000fe40000010057 */
[----:B------:R-:W-:Y:S01]  /*64f0*/  FFMA.FTZ R155, R157, R92, R155 ;  /* 0x0000005c9d9b7223 */ /* 0x000fe2000001009b */
[----:B------:R-:W-:Y:S01]  /*6500*/  SHF.L.U32 R157, R146, 0x5, RZ ;  /* 0x00000005929d7819 */ /* 0x000fe200000006ff */
[----:B------:R-:W-:Y:S02]  /*6510*/  FFMA.FTZ R148, R112, -R179, R148 ;  /* 0x800000b370947223 */ /* 0x000fe40000010094 */
[----:B------:R-:W-:Y:S01]  /*6520*/  FFMA.FTZ R161, R162, R174, R165 ;  /* 0x000000aea2a17223 */ /* 0x000fe200000100a5 */
[----:B------:R-:W-:Y:S01]  /*6530*/  LEA.HI.SX32 R157, R157, R157, 0x1b ;  /* 0x0000009d9d9d7211 */ /* 0x000fe200078fdaff */
[----:B------:R-:W-:-:S02]  /*6540*/  FFMA.FTZ R87, R112, R167, R87 ;  /* 0x000000a770577223 */ /* 0x000fc40000010057 */
[----:B------:R-:W-:Y:S02]  /*6550*/  FFMA.FTZ R158, R39, R158, R155 ;  /* 0x0000009e279e7223 */ /* 0x000fe4000001009b */
[----:B------:R-:W-:Y:S02]  /*6560*/  FFMA.FTZ R85, R162, R210, -R85 ;  /* 0x000000d2a2557223 */ /* 0x000fe40000010855 */
[C---:B------:R-:W-:Y:S02]  /*6570*/  FFMA.FTZ R155, R111.reuse, -R90, R148 ;  /* 0x8000005a6f9b7223 */ /* 0x040fe40000010094 */
[----:B------:R-:W-:Y:S02]  /*6580*/  FADD.FTZ R161, -R160, R161 ;  /* 0x000000a1a0a17221 */ /* 0x000fe40000010100 */
[----:B------:R-:W-:Y:S02]  /*6590*/  FFMA.FTZ R87, R111, R180, R87 ;  /* 0x000000b46f577223 */ /* 0x000fe40000010057 */
[----:B------:R-:W-:-:S02]  /*65a0*/  FADD.FTZ R165, R156, R85 ;  /* 0x000000559ca57221 */ /* 0x000fc40000010000 */
[----:B------:R-:W-:Y:S02]  /*65b0*/  FMUL.FTZ R209, R81, R174 ;  /* 0x000000ae51d17220 */ /* 0x000fe40000410000 */
[----:B------:R-:W-:Y:S02]  /*65c0*/  FFMA.FTZ R155, R110, -R92, R155 ;  /* 0x8000005c6e9b7223 */ /* 0x000fe4000001009b */
[----:B------:R-:W-:Y:S02]  /*65d0*/  FFMA.FTZ R85, -R94, R81, R92 ;  /* 0x000000515e557223 */ /* 0x000fe4000001015c */
[----:B------:R-:W-:Y:S02]  /*65e0*/  FMUL.FTZ R92, R154, -R161 ;  /* 0x800000a19a5c7220 */ /* 0x000fe40000410000 */
[----:B------:R-:W-:Y:S02]  /*65f0*/  FFMA.FTZ R156, R110, R169, R87 ;  /* 0x000000a96e9c7223 */ /* 0x000fe40000010057 */
[----:B------:R-:W-:-:S02]  /*6600*/  FMUL.FTZ R154, R154, -R165 ;  /* 0x800000a59a9a7220 */ /* 0x000fc40000410000 */
[----:B------:R-:W-:Y:S02]  /*6610*/  FFMA.FTZ R87, R80, R210, R209 ;  /* 0x000000d250577223 */ /* 0x000fe400000100d1 */
[----:B------:R-:W-:Y:S02]  /*6620*/  FFMA.FTZ R81, -R94, R80, R169 ;  /* 0x000000505e517223 */ /* 0x000fe400000101a9 */
[----:B------:R-:W-:Y:S02]  /*6630*/  FMUL.FTZ R209, R83, R150 ;  /* 0x0000009653d17220 */ /* 0x000fe40000410000 */
[C---:B------:R-:W-:Y:S02]  /*6640*/  FFMA.FTZ R169, R153.reuse, R165, -R92 ;  /* 0x000000a599a97223 */ /* 0x040fe4000001085c */
[----:B------:R-:W-:Y:S02]  /*6650*/  FFMA.FTZ R153, R153, R161, R154 ;  /* 0x000000a199997223 */ /* 0x000fe4000001009a */
[----:B------:R-:W-:-:S02]  /*6660*/  FMUL.FTZ R88, R126, R152 ;  /* 0x000000987e587220 */ /* 0x000fc40000410000 */
[----:B------:R-:W-:Y:S02]  /*6670*/  FFMA.FTZ R92, R82, R152, R209 ;  /* 0x00000098525c7223 */ /* 0x000fe400000100d1 */
[----:B------:R-:W-:Y:S02]  /*6680*/  FMUL.FTZ R148, R79, R161 ;  /* 0x000000a14f947220 */ /* 0x000fe40000410000 */
[----:B------:R-:W-:Y:S02]  /*6690*/  FMUL.FTZ R209, R152, UR42 ;  /* 0x0000002a98d17c20 */ /* 0x000fe40008410000 */
[----:B------:R-:W-:Y:S02]  /*66a0*/  FADD.FTZ R208, R208, R169 ;  /* 0x000000a9d0d07221 */ /* 0x000fe40000010000 */
[----:B------:R-:W-:Y:S02]  /*66b0*/  FFMA.FTZ R90, -R95, R79, R90 ;  /* 0x0000004f5f5a7223 */ /* 0x000fe4000001015a */
[----:B------:R-:W-:-:S02]  /*66c0*/  FMUL.FTZ R169, R174, UR42 ;  /* 0x0000002aaea97c20 */ /* 0x000fc40008410000 */
[----:B------:R-:W-:Y:S02]  /*66d0*/  FFMA.FTZ R79, -R95, R78, R180 ;  /* 0x0000004e5f4f7223 */ /* 0x000fe400000101b4 */
[----:B------:R-:W-:Y:S02]  /*66e0*/  FMUL.FTZ R160, R126, R150 ;  /* 0x000000967ea07220 */ /* 0x000fe40000410000 */
[----:B------:R-:W-:Y:S02]  /*66f0*/  FADD.FTZ R238, -R184, R153 ;  /* 0x00000099b8ee7221 */ /* 0x000fe40000010100 */
[----:B------:R-:W-:Y:S02]  /*6700*/  FMUL.FTZ R236, R39, R88 ;  /* 0x0000005827ec7220 */ /* 0x000fe40000410000 */
[----:B------:R-:W-:Y:S02]  /*6710*/  FFMA.FTZ R78, R78, R165, R148 ;  /* 0x000000a54e4e7223 */ /* 0x000fe40000010094 */
[----:B------:R-:W-:Y:S01]  /*6720*/  FFMA.FTZ R148, R150, UR43, -R209 ;  /* 0x0000002b96947c23 */ /* 0x000fe200080108d1 */
[----:B------:R0:W-:Y:S01]  /*6730*/  STS [R157.X4+0x10f8], R236 ;  /* 0x0010f8ec9d007388 */ /* 0x0001e20000004800 */
[----:B------:R-:W-:-:S02]  /*6740*/  FMUL.FTZ R209, R210, UR42 ;  /* 0x0000002ad2d17c20 */ /* 0x000fc40008410000 */
[----:B------:R-:W-:Y:S02]  /*6750*/  FFMA.FTZ R150, R210, UR43, R169 ;  /* 0x0000002bd2967c23 */ /* 0x000fe400080100a9 */
[----:B------:R-:W-:Y:S02]  /*6760*/  FMUL.FTZ R162, R125, R210 ;  /* 0x000000d27da27220 */ /* 0x000fe40000410000 */
[----:B------:R-:W-:Y:S02]  /*6770*/  FMUL.FTZ R180, R128, R165 ;  /* 0x000000a580b47220 */ /* 0x000fe40000410000 */
[----:B------:R-:W-:Y:S02]  /*6780*/  FMUL.FTZ R210, R39, R160 ;  /* 0x000000a027d27220 */ /* 0x000fe40000410000 */
[C---:B------:R-:W-:Y:S02]  /*6790*/  FMUL.FTZ R153, R163.reuse, -R238 ;  /* 0x800000eea3997220 */ /* 0x040fe40000410000 */
[----:B------:R-:W-:Y:S01]  /*67a0*/  FMUL.FTZ R163, R163, -R208 ;  /* 0x800000d0a3a37220 */ /* 0x000fe20000410000 */
[----:B------:R1:W-:Y:S01]  /*67b0*/  STS [R157.X4+0x10fc], R210 ;  /* 0x0010fcd29d007388 */ /* 0x0003e20000004800 */
[----:B0-----:R-:W-:-:S02]  /*67c0*/  FMUL.FTZ R236, R37, R180 ;  /* 0x000000b425ec7220 */ /* 0x001fc40000410000 */
[-C--:B------:R-:W-:Y:S02]  /*67d0*/  FFMA.FTZ R163, R164, R238.reuse, R163 ;  /* 0x000000eea4a37223 */ /* 0x080fe400000100a3 */
[----:B------:R-:W-:Y:S01]  /*67e0*/  FFMA.FTZ R179, -R96, R77, R179 ;  /* 0x0000004d60b37223 */ /* 0x000fe200000101b3 */
[----:B------:R0:W-:Y:S01]  /*67f0*/  STS [R157.X4+0x10e8], R236 ;  /* 0x0010e8ec9d007388 */ /* 0x0001e20000004800 */
[----:B------:R-:W-:Y:S02]  /*6800*/  FMUL.FTZ R77, R77, R238 ;  /* 0x000000ee4d4d7220 */ /* 0x000fe40000410000 */
[----:B------:R-:W-:Y:S02]  /*6810*/  FMUL.FTZ R184, R165, UR42 ;  /* 0x0000002aa5b87c20 */ /* 0x000fe40008410000 */
[-C--:B-1----:R-:W-:Y:S02]  /*6820*/  FFMA.FTZ R210, R164, R208.reuse, -R153 ;  /* 0x000000d0a4d27223 */ /* 0x082fe40000010899 */
[----:B------:R-:W-:-:S02]  /*6830*/  FFMA.FTZ R153, R76, R208, R77 ;  /* 0x000000d04c997223 */ /* 0x000fc4000001004d */
[----:B------:R-:W-:Y:S02]  /*6840*/  FADD.FTZ R159, R159, R210 ;  /* 0x000000d29f9f7221 */ /* 0x000fe40000010000 */
[----:B0-----:R-:W-:Y:S02]  /*6850*/  FADD.FTZ R236, -R168, R163 ;  /* 0x000000a3a8ec7221 */ /* 0x001fe40000010100 */
[----:B------:R-:W-:Y:S02]  /*6860*/  FFMA.FTZ R77, R161, UR43, -R184 ;  /* 0x0000002ba14d7c23 */ /* 0x000fe400080108b8 */
[C---:B------:R-:W-:Y:S02]  /*6870*/  FMUL.FTZ R164, R201.reuse, -R236 ;  /* 0x800000ecc9a47220 */ /* 0x040fe40000410000 */
[-C--:B------:R-:W-:Y:S02]  /*6880*/  FMUL.FTZ R201, R201, -R159.reuse ;  /* 0x8000009fc9c97220 */ /* 0x080fe40000410000 */
[----:B------:R-:W-:-:S02]  /*6890*/  FFMA.FTZ R164, R175, R159, -R164 ;  /* 0x0000009fafa47223 */ /* 0x000fc400000108a4 */
[----:B------:R-:W-:Y:S02]  /*68a0*/  FFMA.FTZ R201, R175, R236, R201 ;  /* 0x000000ecafc97223 */ /* 0x000fe400000100c9 */
[----:B------:R-:W-:Y:S02]  /*68b0*/  FMUL.FTZ R154, R161, UR42 ;  /* 0x0000002aa19a7c20 */ /* 0x000fe40008410000 */
[----:B------:R-:W-:Y:S02]  /*68c0*/  FMUL.FTZ R184, R128, R161 ;  /* 0x000000a180b87220 */ /* 0x000fe40000410000 */
[----:B------:R-:W-:Y:S02]  /*68d0*/  FMUL.FTZ R161, R238, UR42 ;  /* 0x0000002aeea17c20 */ /* 0x000fe40008410000 */
[----:B------:R-:W-:Y:S02]  /*68e0*/  FADD.FTZ R202, -R202, R201 ;  /* 0x000000c9caca7221 */ /* 0x000fe40000010100 */
[----:B------:R-:W-:-:S02]  /*68f0*/  FADD.FTZ R207, R207, R164 ;  /* 0x000000a4cfcf7221 */ /* 0x000fc40000010000 */
[----:B------:R-:W-:Y:S02]  /*6900*/  FFMA.FTZ R167, -R96, R76, R167 ;  /* 0x0000004c60a77223 */ /* 0x000fe400000101a7 */
[C---:B------:R-:W-:Y:S02]  /*6910*/  FMUL.FTZ R163, R208.reuse, UR42 ;  /* 0x0000002ad0a37c20 */ /* 0x040fe40008410000 */
[----:B------:R-:W-:Y:S02]  /*6920*/  FFMA.FTZ R76, R208, UR43, R161 ;  /* 0x0000002bd04c7c23 */ /* 0x000fe400080100a1 */
[C---:B------:R-:W-:Y:S02]  /*6930*/  FMUL.FTZ R161, R203.reuse, -R202 ;  /* 0x800000cacba17220 */ /* 0x040fe40000410000 */
[----:B------:R-:W-:Y:S02]  /*6940*/  FMUL.FTZ R203, R203, -R207 ;  /* 0x800000cfcbcb7220 */ /* 0x000fe40000410000 */
[----:B------:R-:W-:-:S02]  /*6950*/  FMUL.FTZ R168, R127, R208 ;  /* 0x000000d07fa87220 */ /* 0x000fc40000410000 */
[----:B------:R-:W-:Y:S02]  /*6960*/  FFMA.FTZ R210, R238, UR43, -R163 ;  /* 0x0000002beed27c23 */ /* 0x000fe400080108a3 */
[----:B------:R-:W-:Y:S02]  /*6970*/  FMUL.FTZ R208, R127, R238 ;  /* 0x000000ee7fd07220 */ /* 0x000fe40000410000 */
[C---:B------:R-:W-:Y:S02]  /*6980*/  FFMA.FTZ R238, R166.reuse, R207, -R161 ;  /* 0x000000cfa6ee7223 */ /* 0x040fe400000108a1 */
[----:B------:R-:W-:Y:S02]  /*6990*/  FFMA.FTZ R166, R166, R202, R203 ;  /* 0x000000caa6a67223 */ /* 0x000fe400000100cb */
[----:B------:R-:W-:Y:S02]  /*69a0*/  FMUL.FTZ R164, R75, R236 ;  /* 0x000000ec4ba47220 */ /* 0x000fe40000410000 */
[----:B------:R-:W-:-:S02]  /*69b0*/  FADD.FTZ R211, -R211, R166 ;  /* 0x000000a6d3d37221 */ /* 0x000fc40000010100 */
[----:B------:R-:W-:Y:S02]  /*69c0*/  FADD.FTZ R229, R229, R238 ;  /* 0x000000eee5e57221 */ /* 0x000fe40000010000 */
[C---:B------:R-:W-:Y:S02]  /*69d0*/  FFMA.FTZ R204, -R97.reuse, R75, R204 ;  /* 0x0000004b61cc7223 */ /* 0x040fe400000101cc */
[----:B------:R-:W-:Y:S02]  /*69e0*/  FFMA.FTZ R75, -R97, R74, R170 ;  /* 0x0000004a614b7223 */ /* 0x000fe400000101aa */
[----:B------:R-:W-:Y:S02]  /*69f0*/  FFMA.FTZ R164, R74, R159, R164 ;  /* 0x0000009f4aa47223 */ /* 0x000fe400000100a4 */
[C---:B------:R-:W-:Y:S02]  /*6a00*/  FMUL.FTZ R74, R206.reuse, -R211 ;  /* 0x800000d3ce4a7220 */ /* 0x040fe40000410000 */
[----:B------:R-:W-:-:S02]  /*6a10*/  FMUL.FTZ R206, R206, -R229 ;  /* 0x800000e5cece7220 */ /* 0x000fc40000410000 */
[C---:B------:R-:W-:Y:S02]  /*6a20*/  FFMA.FTZ R74, R205.reuse, R229, -R74 ;  /* 0x000000e5cd4a7223 */ /* 0x040fe4000001084a */
[----:B------:R-:W-:Y:S02]  /*6a30*/  FFMA.FTZ R205, R205, R211, R206 ;  /* 0x000000d3cdcd7223 */ /* 0x000fe400000100ce */
[----:B------:R-:W-:Y:S02]  /*6a40*/  FMUL.FTZ R161, R159, UR42 ;  /* 0x0000002a9fa17c20 */ /* 0x000fe40008410000 */
[----:B------:R-:W-:Y:S02]  /*6a50*/  FADD.FTZ R214, -R214, R205 ;  /* 0x000000cdd6d67221 */ /* 0x000fe40000010100 */
[----:B------:R-:W-:Y:S02]  /*6a60*/  FADD.FTZ R213, R213, R74 ;  /* 0x0000004ad5d57221 */ /* 0x000fe40000010000 */
[----:B------:R-:W-:-:S02]  /*6a70*/  FMUL.FTZ R166, R236, UR42 ;  /* 0x0000002aeca67c20 */ /* 0x000fc40008410000 */
[----:B------:R-:W-:Y:S02]  /*6a80*/  FMUL.FTZ R74, R200, -R214 ;  /* 0x800000d6c84a7220 */ /* 0x000fe40000410000 */
[----:B------:R-:W-:Y:S02]  /*6a90*/  FFMA.FTZ R161, R236, UR43, -R161 ;  /* 0x0000002beca17c23 */ /* 0x000fe400080108a1 */
[----:B------:R-:W-:Y:S02]  /*6aa0*/  FMUL.FTZ R200, R200, -R213 ;  /* 0x800000d5c8c87220 */ /* 0x000fe40000410000 */
[----:B------:R-:W-:Y:S02]  /*6ab0*/  FMUL.FTZ R170, R130, R159 ;  /* 0x0000009f82aa7220 */ /* 0x000fe40000410000 */
[----:B------:R-:W-:Y:S02]  /*6ac0*/  FFMA.FTZ R166, R159, UR43, R166 ;  /* 0x0000002b9fa67c23 */ /* 0x000fe400080100a6 */
[----:B------:R-:W-:-:S02]  /*6ad0*/  FMUL.FTZ R159, R204, R161 ;  /* 0x000000a1cc9f7220 */ /* 0x000fc40000410000 */
[C---:B------:R-:W-:Y:S02]  /*6ae0*/  FFMA.FTZ R200, R199.reuse, R214, R200 ;  /* 0x000000d6c7c87223 */ /* 0x040fe400000100c8 */
[----:B------:R-:W-:Y:S02]  /*6af0*/  FFMA.FTZ R161, R199, R213, -R74 ;  /* 0x000000d5c7a17223 */ /* 0x000fe4000001084a */
[----:B------:R-:W-:Y:S02]  /*6b00*/  FMUL.FTZ R236, R130, R236 ;  /* 0x000000ec82ec7220 */ /* 0x000fe40000410000 */
[----:B------:R-:W-:Y:S02]  /*6b10*/  FADD.FTZ R227, -R227, R200 ;  /* 0x000000c8e3e37221 */ /* 0x000fe40000010100 */
[----:B------:R-:W-:Y:S02]  /*6b20*/  FADD.FTZ R161, R228, R161 ;  /* 0x000000a1e4a17221 */ /* 0x000fe40000010000 */
[----:B------:R-:W-:-:S02]  /*6b30*/  FFMA.FTZ R159, R75, R166, R159 ;  /* 0x000000a64b9f7223 */ /* 0x000fc4000001009f */
[----:B------:R-:W-:Y:S02]  /*6b40*/  FMUL.FTZ R163, R204, R236 ;  /* 0x000000eccca37220 */ /* 0x000fe40000410000 */
[----:B------:R-:W-:Y:S02]  /*6b50*/  FFMA.FTZ R166, -R98, R73, R86 ;  /* 0x0000004962a67223 */ /* 0x000fe40000010156 */
[C---:B------:R-:W-:Y:S02]  /*6b60*/  FMUL.FTZ R86, R172.reuse, -R227 ;  /* 0x800000e3ac567220 */ /* 0x040fe40000410000 */
[----:B------:R-:W-:Y:S02]  /*6b70*/  FMUL.FTZ R172, R172, -R161 ;  /* 0x800000a1acac7220 */ /* 0x000fe40000410000 */
[----:B------:R-:W-:Y:S02]  /*6b80*/  FFMA.FTZ R74, R75, R170, R163 ;  /* 0x000000aa4b4a7223 */ /* 0x000fe400000100a3 */
[----:B------:R-:W-:-:S02]  /*6b90*/  FMUL.FTZ R163, R73, R202 ;  /* 0x000000ca49a37220 */ /* 0x000fc40000410000 */
[C---:B------:R-:W-:Y:S02]  /*6ba0*/  FFMA.FTZ R73, R171.reuse, R161, -R86 ;  /* 0x000000a1ab497223 */ /* 0x040fe40000010856 */
[----:B------:R-:W-:Y:S02]  /*6bb0*/  FFMA.FTZ R171, R171, R227, R172 ;  /* 0x000000e3abab7223 */ /* 0x000fe400000100ac */
[----:B------:R-:W-:Y:S02]  /*6bc0*/  FFMA.FTZ R154, R165, UR43, R154 ;  /* 0x0000002ba59a7c23 */ /* 0x000fe4000801009a */
[----:B------:R-:W-:Y:S02]  /*6bd0*/  FMUL.FTZ R169, R207, UR42 ;  /* 0x0000002acfa97c20 */ /* 0x000fe40008410000 */
[----:B------:R-:W-:Y:S02]  /*6be0*/  FADD.FTZ R226, R226, R73 ;  /* 0x00000049e2e27221 */ /* 0x000fe40000010000 */
[----:B------:R-:W-:-:S02]  /*6bf0*/  FFMA.FTZ R165, -R98, R72, R177 ;  /* 0x0000004862a57223 */ /* 0x000fc400000101b1 */
[----:B------:R-:W-:Y:S02]  /*6c00*/  FFMA.FTZ R163, R72, R207, R163 ;  /* 0x000000cf48a37223 */ /* 0x000fe400000100a3 */
[----:B------:R-:W-:Y:S02]  /*6c10*/  FADD.FTZ R218, -R218, R171 ;  /* 0x000000abdada7221 */ /* 0x000fe40000010100 */
[C---:B------:R-:W-:Y:S02]  /*6c20*/  FMUL.FTZ R72, R202.reuse, UR42 ;  /* 0x0000002aca487c20 */ /* 0x040fe40008410000 */
[----:B------:R-:W-:Y:S02]  /*6c30*/  FFMA.FTZ R169, R202, UR43, -R169 ;  /* 0x0000002bcaa97c23 */ /* 0x000fe400080108a9 */
[----:B------:R-:W-:Y:S02]  /*6c40*/  FMUL.FTZ R86, R198, -R226 ;  /* 0x800000e2c6567220 */ /* 0x000fe40000410000 */
[----:B------:R-:W-:-:S02]  /*6c50*/  FMUL.FTZ R238, R43, R170 ;  /* 0x000000aa2bee7220 */ /* 0x000fc40000410000 */
[----:B------:R-:W-:Y:S02]  /*6c60*/  FMUL.FTZ R204, R204, R170 ;  /* 0x000000aacccc7220 */ /* 0x000fe40000410000 */
[----:B------:R-:W-:Y:S01]  /*6c70*/  FMUL.FTZ R198, R198, -R218 ;  /* 0x800000dac6c67220 */ /* 0x000fe20000410000 */
[----:B------:R-:W-:Y:S01]  /*6c80*/  STS [R157.X4+0x10d8], R238 ;  /* 0x0010d8ee9d007388 */ /* 0x000fe20000004800 */
[----:B------:R-:W-:Y:S02]  /*6c90*/  FMUL.FTZ R175, R129, R202 ;  /* 0x000000ca81af7220 */ /* 0x000fe40000410000 */
[----:B------:R-:W-:Y:S02]  /*6ca0*/  FFMA.FTZ R170, R207, UR43, R72 ;  /* 0x0000002bcfaa7c23 */ /* 0x000fe40008010048 */
[----:B------:R-:W-:Y:S02]  /*6cb0*/  FMUL.FTZ R207, R129, R207 ;  /* 0x000000cf81cf7220 */ /* 0x000fe40000410000 */
[----:B------:R-:W-:-:S02]  /*6cc0*/  FMUL.FTZ R171, R166, R169 ;  /* 0x000000a9a6ab7220 */ /* 0x000fc40000410000 */
[C---:B------:R-:W-:Y:S02]  /*6cd0*/  FFMA.FTZ R86, R173.reuse, R218, R86 ;  /* 0x000000daad567223 */ /* 0x040fe40000010056 */
[----:B------:R-:W-:Y:S02]  /*6ce0*/  FFMA.FTZ R169, R173, R226, -R198 ;  /* 0x000000e2ada97223 */ /* 0x000fe400000108c6 */
[C---:B------:R-:W-:Y:S02]  /*6cf0*/  FMUL.FTZ R72, R166.reuse, R175 ;  /* 0x000000afa6487220 */ /* 0x040fe40000410000 */
[----:B------:R-:W-:Y:S02]  /*6d00*/  FMUL.FTZ R166, R166, R207 ;  /* 0x000000cfa6a67220 */ /* 0x000fe40000410000 */
[----:B------:R-:W-:Y:S02]  /*6d10*/  FADD.FTZ R225, -R225, R86 ;  /* 0x00000056e1e17221 */ /* 0x000fe40000010100 */
[----:B------:R-:W-:-:S02]  /*6d20*/  FADD.FTZ R169, R224, R169 ;  /* 0x000000a9e0a97221 */ /* 0x000fc40000010000 */
[----:B------:R-:W-:Y:S02]  /*6d30*/  FFMA.FTZ R73, R165, R175, -R166 ;  /* 0x000000afa5497223 */ /* 0x000fe400000108a6 */
[C---:B------:R-:W-:Y:S02]  /*6d40*/  FMUL.FTZ R166, R196.reuse, -R225 ;  /* 0x800000e1c4a67220 */ /* 0x040fe40000410000 */
[-C--:B------:R-:W-:Y:S02]  /*6d50*/  FMUL.FTZ R196, R196, -R169.reuse ;  /* 0x800000a9c4c47220 */ /* 0x080fe40000410000 */
[C---:B------:R-:W-:Y:S02]  /*6d60*/  FFMA.FTZ R166, R197.reuse, R169, -R166 ;  /* 0x000000a9c5a67223 */ /* 0x040fe400000108a6 */
[----:B------:R-:W-:Y:S02]  /*6d70*/  FFMA.FTZ R197, R197, R225, R196 ;  /* 0x000000e1c5c57223 */ /* 0x000fe400000100c4 */
[----:B------:R-:W-:-:S02]  /*6d80*/  FADD.FTZ R223, R223, R166 ;  /* 0x000000a6dfdf7221 */ /* 0x000fc40000010000 */
[----:B------:R-:W-:Y:S02]  /*6d90*/  FADD.FTZ R222, -R222, R197 ;  /* 0x000000c5dede7221 */ /* 0x000fe40000010100 */
[C---:B------:R-:W-:Y:S02]  /*6da0*/  FFMA.FTZ R72, R165.reuse, R207, R72 ;  /* 0x000000cfa5487223 */ /* 0x040fe40000010048 */
[----:B------:R-:W-:Y:S02]  /*6db0*/  FFMA.FTZ R165, R165, R170, R171 ;  /* 0x000000aaa5a57223 */ /* 0x000fe400000100ab */
[C---:B------:R-:W-:Y:S02]  /*6dc0*/  FMUL.FTZ R166, R178.reuse, -R222 ;  /* 0x800000deb2a67220 */ /* 0x040fe40000410000 */
[-C--:B------:R-:W-:Y:S02]  /*6dd0*/  FMUL.FTZ R171, R178, -R223.reuse ;  /* 0x800000dfb2ab7220 */ /* 0x080fe40000410000 */
[----:B------:R-:W-:-:S02]  /*6de0*/  FFMA.FTZ R166, R190, R223, -R166 ;  /* 0x000000dfbea67223 */ /* 0x000fc400000108a6 */
[----:B------:R-:W-:Y:S02]  /*6df0*/  FFMA.FTZ R190, R190, R222, R171 ;  /* 0x000000debebe7223 */ /* 0x000fe400000100ab */
[----:B------:R-:W-:Y:S02]  /*6e00*/  FMUL.FTZ R240, R38, R162 ;  /* 0x000000a226f07220 */ /* 0x000fe40000410000 */
[----:B------:R-:W-:Y:S02]  /*6e10*/  FMUL.FTZ R200, R42, R175 ;  /* 0x000000af2ac87220 */ /* 0x000fe40000410000 */
[----:B------:R-:W-:Y:S01]  /*6e20*/  FADD.FTZ R217, -R217, R190 ;  /* 0x000000bed9d97221 */ /* 0x000fe20000010100 */
[----:B------:R0:W-:Y:S01]  /*6e30*/  STS [R157.X4+0x10f0], R240 ;  /* 0x0010f0f09d007388 */ /* 0x0001e20000004800 */
[C---:B------:R-:W-:Y:S02]  /*6e40*/  FMUL.FTZ R86, R179.reuse, R210 ;  /* 0x000000d2b3567220 */ /* 0x040fe40000410000 */
[C---:B------:R-:W-:Y:S01]  /*6e50*/  FMUL.FTZ R173, R179.reuse, R208 ;  /* 0x000000d0b3ad7220 */ /* 0x040fe20000410000 */
[----:B------:R-:W-:Y:S01]  /*6e60*/  STS [R157.X4+0x10d4], R200 ;  /* 0x0010d4c89d007388 */ /* 0x000fe20000004800 */
[----:B------:R-:W-:-:S02]  /*6e70*/  FMUL.FTZ R175, R179, R168 ;  /* 0x000000a8b3af7220 */ /* 0x000fc40000410000 */
[----:B------:R-:W-:Y:S02]  /*6e80*/  FADD.FTZ R215, R215, R166 ;  /* 0x000000a6d7d77221 */ /* 0x000fe40000010000 */
[----:B------:R-:W-:Y:S02]  /*6e90*/  FFMA.FTZ R182, -R99, R71, R182 ;  /* 0x0000004763b67223 */ /* 0x000fe400000101b6 */
[C---:B------:R-:W-:Y:S02]  /*6ea0*/  FMUL.FTZ R179, R132.reuse, R211 ;  /* 0x000000d384b37220 */ /* 0x040fe40000410000 */
[----:B------:R-:W-:Y:S02]  /*6eb0*/  FMUL.FTZ R177, R132, R229 ;  /* 0x000000e584b17220 */ /* 0x000fe40000410000 */
[C---:B------:R-:W-:Y:S02]  /*6ec0*/  FMUL.FTZ R166, R194.reuse, -R217 ;  /* 0x800000d9c2a67220 */ /* 0x040fe40000410000 */
[----:B------:R-:W-:-:S02]  /*6ed0*/  FMUL.FTZ R194, R194, -R215 ;  /* 0x800000d7c2c27220 */ /* 0x000fc40000410000 */
[-C--:B0-----:R-:W-:Y:S02]  /*6ee0*/  FMUL.FTZ R240, R36, R168.reuse ;  /* 0x000000a824f07220 */ /* 0x081fe40000410000 */
[----:B------:R-:W-:Y:S02]  /*6ef0*/  FFMA.FTZ R173, R167, R168, R173 ;  /* 0x000000a8a7ad7223 */ /* 0x000fe400000100ad */
[----:B------:R-:W-:Y:S01]  /*6f00*/  FFMA.FTZ R176, -R99, R70, R176 ;  /* 0x0000004663b07223 */ /* 0x000fe200000101b0 */
[----:B------:R-:W-:Y:S01]  /*6f10*/  STS [R157.X4+0x10e0], R240 ;  /* 0x0010e0f09d007388 */ /* 0x000fe20000004800 */
[C---:B------:R-:W-:Y:S02]  /*6f20*/  FMUL.FTZ R178, R182.reuse, R179 ;  /* 0x000000b3b6b27220 */ /* 0x040fe40000410000 */
[----:B------:R-:W-:Y:S02]  /*6f30*/  FMUL.FTZ R168, R182, R177 ;  /* 0x000000b1b6a87220 */ /* 0x000fe40000410000 */
[----:B------:R-:W-:-:S02]  /*6f40*/  FFMA.FTZ R166, R181, R215, -R166 ;  /* 0x000000d7b5a67223 */ /* 0x000fc400000108a6 */
[----:B------:R-:W-:Y:S02]  /*6f50*/  FFMA.FTZ R181, R181, R217, R194 ;  /* 0x000000d9b5b57223 */ /* 0x000fe400000100c2 */
[CC--:B------:R-:W-:Y:S02]  /*6f60*/  FFMA.FTZ R178, R176.reuse, R177.reuse, R178 ;  /* 0x000000b1b0b27223 */ /* 0x0c0fe400000100b2 */
[----:B------:R-:W-:Y:S02]  /*6f70*/  FMUL.FTZ R170, R41, R177 ;  /* 0x000000b129aa7220 */ /* 0x000fe40000410000 */
[----:B------:R-:W-:Y:S02]  /*6f80*/  FFMA.FTZ R177, R176, R179, -R168 ;  /* 0x000000b3b0b17223 */ /* 0x000fe400000108a8 */
[----:B------:R-:W-:Y:S01]  /*6f90*/  FMUL.FTZ R168, R90, R184 ;  /* 0x000000b85aa87220 */ /* 0x000fe20000410000 */
[----:B------:R-:W-:Y:S01]  /*6fa0*/  STS [R157.X4+0x10c8], R170 ;  /* 0x0010c8aa9d007388 */ /* 0x000fe20000004800 */
[----:B------:R-:W-:-:S02]  /*6fb0*/  FADD.FTZ R220, -R220, R181 ;  /* 0x000000b5dcdc7221 */ /* 0x000fc40000010100 */
[----:B------:R-:W-:Y:S02]  /*6fc0*/  FADD.FTZ R166, R221, R166 ;  /* 0x000000a6dda67221 */ /* 0x000fe40000010000 */
[-C--:B------:R-:W-:Y:S02]  /*6fd0*/  FMUL.FTZ R171, R90, R180.reuse ;  /* 0x000000b45aab7220 */ /* 0x080fe40000410000 */
[----:B------:R-:W-:Y:S02]  /*6fe0*/  FFMA.FTZ R180, R79, R180, R168 ;  /* 0x000000b44fb47223 */ /* 0x000fe400000100a8 */
[----:B------:R-:W-:Y:S02]  /*6ff0*/  FMUL.FTZ R172, R42, R207 ;  /* 0x000000cf2aac7220 */ /* 0x000fe40000410000 */
[C---:B------:R-:W-:Y:S02]  /*7000*/  FMUL.FTZ R168, R185.reuse, -R220 ;  /* 0x800000dcb9a87220 */ /* 0x040fe40000410000 */
[----:B------:R-:W-:Y:S01]  /*7010*/  FMUL.FTZ R185, R185, -R166 ;  /* 0x800000a6b9b97220 */ /* 0x000fe20000410000 */
[----:B------:R0:W-:Y:S01]  /*7020*/  STS [R157.X4+0x10d0], R172 ;  /* 0x0010d0ac9d007388 */ /* 0x0001e20000004800 */
[----:B------:R-:W-:-:S02]  /*7030*/  FMUL.FTZ R244, R37, R184 ;  /* 0x000000b825f47220 */ /* 0x000fc40000410000 */
[----:B------:R-:W-:Y:S02]  /*7040*/  FFMA.FTZ R184, R79, R184, -R171 ;  /* 0x000000b84fb87223 */ /* 0x000fe400000108ab */
[C---:B------:R-:W-:Y:S01]  /*7050*/  FFMA.FTZ R171, R191.reuse, R166, -R168 ;  /* 0x000000a6bfab7223 */ /* 0x040fe200000108a8 */
[----:B------:R-:W-:Y:S01]  /*7060*/  STS [R157.X4+0x10ec], R244 ;  /* 0x0010ecf49d007388 */ /* 0x000fe20000004800 */
[----:B------:R-:W-:Y:S02]  /*7070*/  FFMA.FTZ R168, R191, R220, R185 ;  /* 0x000000dcbfa87223 */ /* 0x000fe400000100b9 */
[----:B------:R-:W-:Y:S02]  /*7080*/  FFMA.FTZ R183, -R100, R69, R183 ;  /* 0x0000004564b77223 */ /* 0x000fe400000101b7 */
[----:B0-----:R-:W-:Y:S02]  /*7090*/  FMUL.FTZ R172, R41, R179 ;  /* 0x000000b329ac7220 */ /* 0x001fe40000410000 */
[----:B------:R-:W-:-:S02]  /*70a0*/  FMUL.FTZ R170, R131, R213 ;  /* 0x000000d583aa7220 */ /* 0x000fc40000410000 */
[----:B------:R-:W-:Y:S01]  /*70b0*/  FADD.FTZ R219, -R219, R168 ;  /* 0x000000a8dbdb7221 */ /* 0x000fe20000010100 */
[----:B------:R0:W-:Y:S01]  /*70c0*/  STS [R157.X4+0x10cc], R172 ;  /* 0x0010ccac9d007388 */ /* 0x0001e20000004800 */
[----:B------:R-:W-:Y:S02]  /*70d0*/  FADD.FTZ R171, R216, R171 ;  /* 0x000000abd8ab7221 */ /* 0x000fe40000010000 */
[----:B------:R-:W-:Y:S02]  /*70e0*/  FFMA.FTZ R80, R152, UR43, R239 ;  /* 0x0000002b98507c23 */ /* 0x000fe400080100ef */
[----:B------:R-:W-:Y:S02]  /*70f0*/  FFMA.FTZ R152, R174, UR43, -R209 ;  /* 0x0000002bae987c23 */ /* 0x000fe400080108d1 */
[----:B------:R-:W-:Y:S02]  /*7100*/  FFMA.FTZ R189, -R100, R68, R189 ;  /* 0x0000004464bd7223 */ /* 0x000fe400000101bd */
[----:B------:R-:W-:-:S02]  /*7110*/  FMUL.FTZ R181, R183, R170 ;  /* 0x000000aab7b57220 */ /* 0x000fc40000410000 */
[----:B0-----:R-:W-:Y:S02]  /*7120*/  FMUL.FTZ R172, R131, R214 ;  /* 0x000000d683ac7220 */ /* 0x001fe40000410000 */
[----:B------:R-:W-:Y:S02]  /*7130*/  FMUL.FTZ R174, R125, R174 ;  /* 0x000000ae7dae7220 */ /* 0x000fe40000410000 */
[C---:B------:R-:W-:Y:S02]  /*7140*/  FMUL.FTZ R168, R186.reuse, -R219 ;  /* 0x800000dbbaa87220 */ /* 0x040fe40000410000 */
[----:B------:R-:W-:Y:S02]  /*7150*/  FMUL.FTZ R186, R186, -R171 ;  /* 0x800000abbaba7220 */ /* 0x000fe40000410000 */
[-C--:B------:R-:W-:Y:S02]  /*7160*/  FMUL.FTZ R179, R183, R172.reuse ;  /* 0x000000acb7b37220 */ /* 0x080fe40000410000 */
[----:B------:R-:W-:-:S02]  /*7170*/  FMUL.FTZ R190, R40, R172 ;  /* 0x000000ac28be7220 */ /* 0x000fc40000410000 */
[----:B------:R-:W-:Y:S02]  /*7180*/  FFMA.FTZ R181, R189, R172, -R181 ;  /* 0x000000acbdb57223 */ /* 0x000fe400000108b5 */
[----:B------:R-:W-:Y:S01]  /*7190*/  FMUL.FTZ R172, R85, R174 ;  /* 0x000000ae55ac7220 */ /* 0x000fe20000410000 */
[----:B------:R-:W-:Y:S01]  /*71a0*/  STS [R157.X4+0x10c4], R190 ;  /* 0x0010c4be9d007388 */ /* 0x000fe20000004800 */
[C---:B------:R-:W-:Y:S02]  /*71b0*/  FFMA.FTZ R186, R187.reuse, R219, R186 ;  /* 0x000000dbbbba7223 */ /* 0x040fe400000100ba */
[----:B------:R-:W-:Y:S02]  /*71c0*/  FFMA.FTZ R185, R187, R171, -R168 ;  /* 0x000000abbbb97223 */ /* 0x000fe400000108a8 */
[-C--:B------:R-:W-:Y:S02]  /*71d0*/  FMUL.FTZ R191, R85, R162.reuse ;  /* 0x000000a255bf7220 */ /* 0x080fe40000410000 */
[----:B------:R-:W-:-:S02]  /*71e0*/  FFMA.FTZ R172, R81, R162, R172 ;  /* 0x000000a251ac7223 */ /* 0x000fc400000100ac */
[----:B------:R-:W-:Y:S02]  /*71f0*/  FFMA.FTZ R192, -R101, R67, R192 ;  /* 0x0000004365c07223 */ /* 0x000fe400000101c0 */
[----:B------:R-:W-:Y:S02]  /*7200*/  FMUL.FTZ R197, R134, R227 ;  /* 0x000000e386c57220 */ /* 0x000fe40000410000 */
[-C--:B------:R-:W-:Y:S02]  /*7210*/  FFMA.FTZ R179, R189, R170.reuse, R179 ;  /* 0x000000aabdb37223 */ /* 0x080fe400000100b3 */
[----:B------:R-:W-:Y:S02]  /*7220*/  FADD.FTZ R162, -R231, R186 ;  /* 0x000000bae7a27221 */ /* 0x000fe40000010100 */
[----:B------:R-:W-:Y:S02]  /*7230*/  FMUL.FTZ R170, R40, R170 ;  /* 0x000000aa28aa7220 */ /* 0x000fe40000410000 */
[----:B------:R-:W-:-:S02]  /*7240*/  FADD.FTZ R230, R230, R185 ;  /* 0x000000b9e6e67221 */ /* 0x000fc40000010000 */
[----:B------:R-:W-:Y:S01]  /*7250*/  FFMA.FTZ R168, -R108, R53, R3 ;  /* 0x000000356ca87223 */ /* 0x000fe20000010103 */
[----:B------:R0:W-:Y:S01]  /*7260*/  STS [R157.X4+0x10c0], R170 ;  /* 0x0010c0aa9d007388 */ /* 0x0001e20000004800 */
[----:B------:R-:W-:Y:S02]  /*7270*/  FFMA.FTZ R188, -R101, R66, R188 ;  /* 0x0000004265bc7223 */ /* 0x000fe400000101bc */
[----:B------:R-:W-:Y:S02]  /*7280*/  FMUL.FTZ R185, R134, R161 ;  /* 0x000000a186b97220 */ /* 0x000fe40000410000 */
[C---:B------:R-:W-:Y:S02]  /*7290*/  FMUL.FTZ R186, R192.reuse, R197 ;  /* 0x000000c5c0ba7220 */ /* 0x040fe40000410000 */
[----:B------:R-:W-:Y:S02]  /*72a0*/  FMUL.FTZ R3, R139, R162 ;  /* 0x000000a28b037220 */ /* 0x000fe40000410000 */
[----:B------:R-:W-:-:S02]  /*72b0*/  FMUL.FTZ R196, R192, R185 ;  /* 0x000000b9c0c47220 */ /* 0x000fc40000410000 */
[----:B0-----:R-:W-:Y:S02]  /*72c0*/  FFMA.FTZ R170, -R107, R54, R2 ;  /* 0x000000366baa7223 */ /* 0x001fe40000010102 */
[-C--:B------:R-:W-:Y:S02]  /*72d0*/  FFMA.FTZ R186, R188, R185.reuse, R186 ;  /* 0x000000b9bcba7223 */ /* 0x080fe400000100ba */
[----:B------:R-:W-:Y:S02]  /*72e0*/  FMUL.FTZ R198, R47, R185 ;  /* 0x000000b92fc67220 */ /* 0x000fe40000410000 */
[----:B------:R-:W-:Y:S02]  /*72f0*/  FFMA.FTZ R89, -R108, R52, R89 ;  /* 0x000000346c597223 */ /* 0x000fe40000010159 */
[----:B------:R-:W-:Y:S01]  /*7300*/  FFMA.FTZ R84, -R107, R55, R84 ;  /* 0x000000376b547223 */ /* 0x000fe20000010154 */
[----:B------:R-:W-:Y:S01]  /*7310*/  STS [R157.X4+0x10b8], R198 ;  /* 0x0010b8c69d007388 */ /* 0x000fe20000004800 */
[----:B------:R-:W-:-:S02]  /*7320*/  FMUL.FTZ R187, R140, R219 ;  /* 0x000000db8cbb7220 */ /* 0x000fc40000410000 */
[----:B------:R-:W-:Y:S02]  /*7330*/  FMUL.FTZ R185, R139, R230 ;  /* 0x000000e68bb97220 */ /* 0x000fe40000410000 */
[----:B------:R-:W-:Y:S02]  /*7340*/  FMUL.FTZ R2, R168, R3 ;  /* 0x00000003a8027220 */ /* 0x000fe40000410000 */
[-C--:B------:R-:W-:Y:S02]  /*7350*/  FMUL.FTZ R242, R38, R174.reuse ;  /* 0x000000ae26f27220 */ /* 0x080fe40000410000 */
[----:B------:R-:W-:Y:S02]  /*7360*/  FFMA.FTZ R174, R81, R174, -R191 ;  /* 0x000000ae51ae7223 */ /* 0x000fe400000108bf */
[----:B------:R-:W-:Y:S01]  /*7370*/  FMUL.FTZ R191, R140, R171 ;  /* 0x000000ab8cbf7220 */ /* 0x000fe20000410000 */
[----:B------:R-:W-:Y:S01]  /*7380*/  STS [R157.X4+0x10f4], R242 ;  /* 0x0010f4f29d007388 */ /* 0x000fe20000004800 */
[----:B------:R-:W-:-:S02]  /*7390*/  FMUL.FTZ R194, R84, R187 ;  /* 0x000000bb54c27220 */ /* 0x000fc40000410000 */
[----:B------:R-:W-:Y:S02]  /*73a0*/  FFMA.FTZ R190, R89, R185, R2 ;  /* 0x000000b959be7223 */ /* 0x000fe40000010002 */
[-C--:B------:R-:W-:Y:S02]  /*73b0*/  FMUL.FTZ R200, R47, R197.reuse ;  /* 0x000000c52fc87220 */ /* 0x080fe40000410000 */
[----:B------:R-:W-:Y:S02]  /*73c0*/  FFMA.FTZ R2, R188, R197, -R196 ;  /* 0x000000c5bc027223 */ /* 0x000fe400000108c4 */
[----:B------:R-:W-:Y:S01]  /*73d0*/  FFMA.FTZ R197, R170, R191, R194 ;  /* 0x000000bfaac57223 */ /* 0x000fe200000100c2 */
[----:B------:R0:W-:Y:S01]  /*73e0*/  STS [R157.X4+0x10bc], R200 ;  /* 0x0010bcc89d007388 */ /* 0x0001e20000004800 */
[----:B------:R-:W-:Y:S02]  /*73f0*/  FADD.FTZ R190, RZ, R190 ;  /* 0x000000beffbe7221 */ /* 0x000fe40000010000 */
[----:B------:R-:W-:-:S02]  /*7400*/  FFMA.FTZ R193, -R102, R65, R193 ;  /* 0x0000004166c17223 */ /* 0x000fc400000101c1 */
[C---:B------:R-:W-:Y:S02]  /*7410*/  FMUL.FTZ R202, R133.reuse, R218 ;  /* 0x000000da85ca7220 */ /* 0x040fe40000410000 */
[----:B------:R-:W-:Y:S02]  /*7420*/  FADD.FTZ R199, R190, R197 ;  /* 0x000000c5bec77221 */ /* 0x000fe40000010000 */
[----:B------:R-:W-:Y:S02]  /*7430*/  FMUL.FTZ R190, R133, R226 ;  /* 0x000000e285be7220 */ /* 0x000fe40000410000 */
[----:B------:R-:W-:Y:S02]  /*7440*/  FMUL.FTZ R206, R43, R236 ;  /* 0x000000ec2bce7220 */ /* 0x000fe40000410000 */
[----:B------:R-:W-:Y:S02]  /*7450*/  FFMA.FTZ R195, -R102, R64, R195 ;  /* 0x0000004066c37223 */ /* 0x000fe400000101c3 */
[C---:B------:R-:W-:Y:S01]  /*7460*/  FMUL.FTZ R196, R193.reuse, R202 ;  /* 0x000000cac1c47220 */ /* 0x040fe20000410000 */
[----:B------:R1:W-:Y:S01]  /*7470*/  STS [R157.X4+0x10dc], R206 ;  /* 0x0010dcce9d007388 */ /* 0x0003e20000004800 */
[----:B------:R-:W-:-:S02]  /*7480*/  FMUL.FTZ R194, R193, R190 ;  /* 0x000000bec1c27220 */ /* 0x000fc40000410000 */
[----:B0-----:R-:W-:Y:S02]  /*7490*/  FMUL.FTZ R200, R168, R185 ;  /* 0x000000b9a8c87220 */ /* 0x001fe40000410000 */
[CC--:B------:R-:W-:Y:S02]  /*74a0*/  FFMA.FTZ R196, R195.reuse, R190.reuse, R196 ;  /* 0x000000bec3c47223 */ /* 0x0c0fe400000100c4 */
[----:B------:R-:W-:Y:S02]  /*74b0*/  FFMA.FTZ R91, -R106, R57, R91 ;  /* 0x000000396a5b7223 */ /* 0x000fe4000001015b */
[----:B------:R-:W-:Y:S02]  /*74c0*/  FMUL.FTZ R197, R84, R191 ;  /* 0x000000bf54c57220 */ /* 0x000fe40000410000 */
[----:B-1----:R-:W-:Y:S02]  /*74d0*/  FMUL.FTZ R206, R46, R190 ;  /* 0x000000be2ece7220 */ /* 0x002fe40000410000 */
[----:B------:R-:W-:-:S02]  /*74e0*/  FFMA.FTZ R190, R195, R202, -R194 ;  /* 0x000000cac3be7223 */ /* 0x000fc400000108c2 */
[----:B------:R-:W-:Y:S01]  /*74f0*/  FMUL.FTZ R194, R137, R220 ;  /* 0x000000dc89c27220 */ /* 0x000fe20000410000 */
[----:B------:R0:W-:Y:S01]  /*7500*/  STS [R157.X4+0x10b0], R206 ;  /* 0x0010b0ce9d007388 */ /* 0x0001e20000004800 */
[----:B------:R-:W-:Y:S02]  /*7510*/  FFMA.FTZ R200, R89, R3, -R200 ;  /* 0x0000000359c87223 */ /* 0x000fe400000108c8 */
[----:B------:R-:W-:Y:S02]  /*7520*/  FFMA.FTZ R93, -R106, R56, R93 ;  /* 0x000000386a5d7223 */ /* 0x000fe4000001015d */
[----:B------:R-:W-:Y:S02]  /*7530*/  FMUL.FTZ R198, R137, R166 ;  /* 0x000000a689c67220 */ /* 0x000fe40000410000 */
[----:B------:R-:W-:Y:S02]  /*7540*/  FMUL.FTZ R201, R91, R194 ;  /* 0x000000c25bc97220 */ /* 0x000fe40000410000 */
[----:B------:R-:W-:-:S02]  /*7550*/  FFMA.FTZ R197, R170, R187, -R197 ;  /* 0x000000bbaac57223 */ /* 0x000fc400000108c5 */
[----:B------:R-:W-:Y:S02]  /*7560*/  FADD.FTZ R200, RZ, R200 ;  /* 0x000000c8ffc87221 */ /* 0x000fe40000010000 */
[-C--:B------:R-:W-:Y:S02]  /*7570*/  FMUL.FTZ R242, R36, R208.reuse ;  /* 0x000000d024f27220 */ /* 0x080fe40000410000 */
[----:B------:R-:W-:Y:S02]  /*7580*/  FFMA.FTZ R175, R167, R208, -R175 ;  /* 0x000000d0a7af7223 */ /* 0x000fe400000108af */
[----:B------:R-:W-:Y:S01]  /*7590*/  FMUL.FTZ R208, R46, R202 ;  /* 0x000000ca2ed07220 */ /* 0x000fe20000410000 */
[----:B------:R-:W-:Y:S01]  /*75a0*/  STS [R157.X4+0x10e4], R242 ;  /* 0x0010e4f29d007388 */ /* 0x000fe20000004800 */
[----:B------:R-:W-:Y:S02]  /*75b0*/  FFMA.FTZ R202, R93, R198, R201 ;  /* 0x000000c65dca7223 */ /* 0x000fe400000100c9 */
[----:B------:R-:W-:Y:S01]  /*75c0*/  FADD.FTZ R197, R200, R197 ;  /* 0x000000c5c8c57221 */ /* 0x000fe20000010000 */
[----:B------:R1:W-:Y:S01]  /*75d0*/  STS [R157.X4+0x10b4], R208 ;  /* 0x0010b4d09d007388 */ /* 0x0003e20000004800 */
[----:B------:R-:W-:-:S02]  /*75e0*/  FFMA.FTZ R234, -R105, R59, R234 ;  /* 0x0000003b69ea7223 */ /* 0x000fc400000101ea */
[C---:B------:R-:W-:Y:S02]  /*75f0*/  FMUL.FTZ R200, R138.reuse, R217 ;  /* 0x000000d98ac87220 */ /* 0x040fe40000410000 */
[----:B------:R-:W-:Y:S02]  /*7600*/  FFMA.FTZ R75, R75, R236, -R204 ;  /* 0x000000ec4b4b7223 */ /* 0x000fe400000108cc */
[----:B------:R-:W-:Y:S02]  /*7610*/  FADD.FTZ R201, R199, R202 ;  /* 0x000000cac7c97221 */ /* 0x000fe40000010000 */
[----:B------:R-:W-:Y:S02]  /*7620*/  FFMA.FTZ R237, -R105, R58, R237 ;  /* 0x0000003a69ed7223 */ /* 0x000fe400000101ed */
[----:B------:R-:W-:Y:S02]  /*7630*/  FMUL.FTZ R204, R138, R215 ;  /* 0x000000d78acc7220 */ /* 0x000fe40000410000 */
[----:B------:R-:W-:-:S02]  /*7640*/  FMUL.FTZ R199, R91, R198 ;  /* 0x000000c65bc77220 */ /* 0x000fc40000410000 */
[----:B------:R-:W-:Y:S02]  /*7650*/  FMUL.FTZ R203, R234, R200 ;  /* 0x000000c8eacb7220 */ /* 0x000fe40000410000 */
[----:B------:R-:W-:Y:S02]  /*7660*/  FFMA.FTZ R212, -R103, R63, R212 ;  /* 0x0000003f67d47223 */ /* 0x000fe400000101d4 */
[C---:B------:R-:W-:Y:S02]  /*7670*/  FMUL.FTZ R207, R136.reuse, R225 ;  /* 0x000000e188cf7220 */ /* 0x040fe40000410000 */
[----:B------:R-:W-:Y:S02]  /*7680*/  FMUL.FTZ R205, R136, R169 ;  /* 0x000000a988cd7220 */ /* 0x000fe40000410000 */
[----:B------:R-:W-:Y:S02]  /*7690*/  FFMA.FTZ R202, R93, R194, -R199 ;  /* 0x000000c25dca7223 */ /* 0x000fe400000108c7 */
[----:B0-----:R-:W-:-:S02]  /*76a0*/  FFMA.FTZ R206, R237, R204, R203 ;  /* 0x000000ccedce7223 */ /* 0x001fc400000100cb */
[----:B------:R-:W-:Y:S02]  /*76b0*/  FFMA.FTZ R232, -R103, R62, R232 ;  /* 0x0000003e67e87223 */ /* 0x000fe400000101e8 */
[----:B------:R-:W-:Y:S02]  /*76c0*/  FMUL.FTZ R199, R212, R207 ;  /* 0x000000cfd4c77220 */ /* 0x000fe40000410000 */
[----:B------:R-:W-:Y:S02]  /*76d0*/  FFMA.FTZ R235, -R104, R61, R235 ;  /* 0x0000003d68eb7223 */ /* 0x000fe400000101eb */
[----:B-1----:R-:W-:Y:S02]  /*76e0*/  FMUL.FTZ R208, R135, R222 ;  /* 0x000000de87d07220 */ /* 0x002fe40000410000 */
[----:B------:R-:W-:Y:S02]  /*76f0*/  FMUL.FTZ R210, R45, R205 ;  /* 0x000000cd2dd27220 */ /* 0x000fe40000410000 */
[----:B------:R-:W-:-:S02]  /*7700*/  FADD.FTZ R197, R197, R202 ;  /* 0x000000cac5c57221 */ /* 0x000fc40000010000 */
[----:B------:R-:W-:Y:S01]  /*7710*/  FADD.FTZ R201, R201, R206 ;  /* 0x000000cec9c97221 */ /* 0x000fe20000010000 */
[----:B------:R0:W-:Y:S01]  /*7720*/  STS [R157.X4+0x10a8], R210 ;  /* 0x0010a8d29d007388 */ /* 0x0001e20000004800 */
[----:B------:R-:W-:Y:S02]  /*7730*/  FFMA.FTZ R224, R232, R205, R199 ;  /* 0x000000cde8e07223 */ /* 0x000fe400000100c7 */
[----:B------:R-:W-:Y:S02]  /*7740*/  FFMA.FTZ R233, -R104, R60, R233 ;  /* 0x0000003c68e97223 */ /* 0x000fe400000101e9 */
[----:B------:R-:W-:Y:S02]  /*7750*/  FMUL.FTZ R206, R135, R223 ;  /* 0x000000df87ce7220 */ /* 0x000fe40000410000 */
[----:B------:R-:W-:Y:S02]  /*7760*/  FMUL.FTZ R202, R235, R208 ;  /* 0x000000d0ebca7220 */ /* 0x000fe40000410000 */
[----:B------:R-:W-:-:S02]  /*7770*/  FMUL.FTZ R199, R234, R204 ;  /* 0x000000cceac77220 */ /* 0x000fc40000410000 */
[-C--:B------:R-:W-:Y:S02]  /*7780*/  FMUL.FTZ R216, R44, R206.reuse ;  /* 0x000000ce2cd87220 */ /* 0x080fe40000410000 */
[----:B0-----:R-:W-:Y:S02]  /*7790*/  FFMA.FTZ R210, R233, R206, R202 ;  /* 0x000000cee9d27223 */ /* 0x001fe400000100ca */
[----:B------:R-:W-:Y:S01]  /*77a0*/  FFMA.FTZ R202, R237, R200, -R199 ;  /* 0x000000c8edca7223 */ /* 0x000fe200000108c7 */
[----:B------:R-:W-:Y:S01]  /*77b0*/  STS [R157.X4+0x10a0], R216 ;  /* 0x0010a0d89d007388 */ /* 0x000fe20000004800 */
[----:B------:R-:W-:Y:S02]  /*77c0*/  FMUL.FTZ R206, R235, R206 ;  /* 0x000000ceebce7220 */ /* 0x000fe40000410000 */
[----:B------:R-:W-:Y:S02]  /*77d0*/  FMUL.FTZ R205, R212, R205 ;  /* 0x000000cdd4cd7220 */ /* 0x000fe40000410000 */
[----:B------:R-:W-:-:S02]  /*77e0*/  FADD.FTZ R197, R197, R202 ;  /* 0x000000cac5c57221 */ /* 0x000fc40000010000 */
[----:B------:R-:W-:Y:S02]  /*77f0*/  FFMA.FTZ R206, R233, R208, -R206 ;  /* 0x000000d0e9ce7223 */ /* 0x000fe400000108ce */
[----:B------:R-:W-:Y:S02]  /*7800*/  FADD.FTZ R201, R201, R210 ;  /* 0x000000d2c9c97221 */ /* 0x000fe40000010000 */
[----:B------:R-:W-:Y:S02]  /*7810*/  FFMA.FTZ R228, R232, R207, -R205 ;  /* 0x000000cfe8e47223 */ /* 0x000fe400000108cd */
        /* <DEDUP_REMOVED lines=14> */
[----:B------:R-:W-:Y:S01]  /*7900*/  FADD.FTZ R190, R190, R73 ;  /* 0x00000049bebe7221 */ /* 0x000fe20000010000 */
[----:B------:R-:W-:Y:S01]  /*7910*/  MOV R73, UR30 ;  /* 0x0000001e00497c02 */ /* 0x000fe20008000f00 */
[----:B------:R-:W-:Y:S01]  /*7920*/  FMUL.FTZ R72, R48, R3 ;  /* 0x0000000330487220 */ /* 0x000fe20000410000 */
[----:B------:R0:W-:Y:S01]  /*7930*/  STS [R157.X4+0x1098], R204 ;  /* 0x001098cc9d007388 */ /* 0x0001e20000004800 */
[----:B------:R-:W-:-:S02]  /*7940*/  FADD.FTZ R74, R179, R74 ;  /* 0x0000004ab34a7221 */ /* 0x000fc40000010000 */
[----:B------:R-:W-:Y:S01]  /*7950*/  FMUL.FTZ R3, R213, UR42 ;  /* 0x0000002ad5037c20 */ /* 0x000fe20008410000 */
[----:B------:R1:W-:Y:S01]  /*7960*/  STS [R157.X4+0x1080], R2 ;  /* 0x001080029d007388 */ /* 0x0003e20000004800 */
[----:B------:R-:W-:Y:S02]  /*7970*/  FMUL.FTZ R198, R50, R198 ;  /* 0x000000c632c67220 */ /* 0x000fe40000410000 */
[----:B------:R-:W-:Y:S01]  /*7980*/  FADD.FTZ R190, R190, R75 ;  /* 0x0000004bbebe7221 */ /* 0x000fe20000010000 */
[----:B------:R2:W-:Y:S01]  /*7990*/  STS [R157.X4+0x1084], R72 ;  /* 0x001084489d007388 */ /* 0x0005e20000004800 */
[----:B------:R-:W-:Y:S01]  /*79a0*/  FADD.FTZ R75, R74, R173 ;  /* 0x000000ad4a4b7221 */ /* 0x000fe20000010000 */
[----:B------:R-:W-:Y:S01]  /*79b0*/  LEA R74, R73, -R146, 0x1 ;  /* 0x80000092494a7211 */ /* 0x000fe200078e08ff */
[----:B0-----:R-:W-:Y:S01]  /*79c0*/  FFMA.FTZ R204, R214, UR43, -R3 ;  /* 0x0000002bd6cc7c23 */ /* 0x001fe20008010803 */
[----:B------:R0:W-:Y:S01]  /*79d0*/  STS [R157.X4+0x1090], R198 ;  /* 0x001090c69d007388 */ /* 0x0001e20000004800 */
[----:B------:R-:W-:Y:S01]  /*79e0*/  FMUL.FTZ R3, R218, UR42 ;  /* 0x0000002ada037c20 */ /* 0x000fe20008410000 */
[----:B------:R-:W-:Y:S01]  /*79f0*/  ISETP.GE.AND P0, PT, R74, 0x1, PT ;  /* 0x000000014a00780c */ /* 0x000fe20003f06270 */
[----:B-1----:R-:W-:-:S02]  /*7a00*/  FMUL.FTZ R2, R227, UR42 ;  /* 0x0000002ae3027c20 */ /* 0x002fc40008410000 */
[----:B------:R-:W-:Y:S02]  /*7a10*/  FMUL.FTZ R200, R51, R200 ;  /* 0x000000c833c87220 */ /* 0x000fe40000410000 */
[C---:B------:R-:W-:Y:S02]  /*7a20*/  FFMA.FTZ R181, R161.reuse, UR43, R2 ;  /* 0x0000002ba1b57c23 */ /* 0x040fe40008010002 */
[----:B--2---:R-:W-:Y:S01]  /*7a30*/  FMUL.FTZ R72, R161, UR42 ;  /* 0x0000002aa1487c20 */ /* 0x004fe20008410000 */
[----:B------:R1:W-:Y:S01]  /*7a40*/  STS [R157.X4+0x109c], R200 ;  /* 0x00109cc89d007388 */ /* 0x0003e20000004800 */
[----:B0-----:R-:W-:Y:S02]  /*7a50*/  FFMA.FTZ R198, R226, UR43, R3 ;  /* 0x0000002be2c67c23 */ /* 0x001fe40008010003 */
[----:B------:R-:W-:Y:S02]  /*7a60*/  FMUL.FTZ R2, R225, UR42 ;  /* 0x0000002ae1027c20 */ /* 0x000fe40008410000 */
[----:B------:R-:W-:-:S02]  /*7a70*/  FMUL.FTZ R3, R223, UR42 ;  /* 0x0000002adf037c20 */ /* 0x000fc40008410000 */
[----:B------:R-:W-:Y:S02]  /*7a80*/  FMUL.FTZ R178, R49, R187 ;  /* 0x000000bb31b27220 */ /* 0x000fe40000410000 */
[----:B------:R-:W-:Y:S02]  /*7a90*/  FADD.FTZ R75, R75, R180 ;  /* 0x000000b44b4b7221 */ /* 0x000fe40000010000 */
[----:B------:R-:W-:Y:S01]  /*7aa0*/  FMUL.FTZ R194, R50, R194 ;  /* 0x000000c232c27220 */ /* 0x000fe20000410000 */
[----:B------:R0:W-:Y:S01]  /*7ab0*/  STS [R157.X4+0x108c], R178 ;  /* 0x00108cb29d007388 */ /* 0x0001e20000004800 */
[----:B------:R-:W-:Y:S02]  /*7ac0*/  FMUL.FTZ R180, R229, UR42 ;  /* 0x0000002ae5b47c20 */ /* 0x000fe40008410000 */
[----:B------:R-:W-:Y:S01]  /*7ad0*/  FFMA.FTZ R179, R227, UR43, -R72 ;  /* 0x0000002be3b37c23 */ /* 0x000fe20008010848 */
[----:B------:R2:W-:Y:S01]  /*7ae0*/  STS [R157.X4+0x1094], R194 ;  /* 0x001094c29d007388 */ /* 0x0005e20000004800 */
[----:B------:R-:W-:-:S02]  /*7af0*/  FFMA.FTZ R187, R169, UR43, R2 ;  /* 0x0000002ba9bb7c23 */ /* 0x000fc40008010002 */
[----:B-1----:R-:W-:Y:S02]  /*7b00*/  FFMA.FTZ R200, R222, UR43, -R3 ;  /* 0x0000002bdec87c23 */ /* 0x002fe40008010803 */
[----:B------:R-:W-:Y:S02]  /*7b10*/  FMUL.FTZ R236, R45, R207 ;  /* 0x000000cf2dec7220 */ /* 0x000fe40000410000 */
[----:B------:R-:W-:Y:S02]  /*7b20*/  FMUL.FTZ R208, R44, R208 ;  /* 0x000000d02cd07220 */ /* 0x000fe40000410000 */
[----:B------:R-:W-:Y:S01]  /*7b30*/  FMUL.FTZ R186, R49, R191 ;  /* 0x000000bf31ba7220 */ /* 0x000fe20000410000 */
[----:B------:R-:W-:Y:S01]  /*7b40*/  STS [R157.X4+0x10ac], R236 ;  /* 0x0010acec9d007388 */ /* 0x000fe20000004800 */
[----:B------:R-:W-:Y:S02]  /*7b50*/  FMUL.FTZ R73, R226, UR42 ;  /* 0x0000002ae2497c20 */ /* 0x000fe40008410000 */
[----:B------:R-:W-:Y:S01]  /*7b60*/  FMUL.FTZ R72, R169, UR42 ;  /* 0x0000002aa9487c20 */ /* 0x000fe20008410000 */
[----:B------:R-:W-:Y:S01]  /*7b70*/  STS [R157.X4+0x10a4], R208 ;  /* 0x0010a4d09d007388 */ /* 0x000fe20000004800 */
[----:B------:R-:W-:-:S02]  /*7b80*/  FMUL.FTZ R2, R215, UR42 ;  /* 0x0000002ad7027c20 */ /* 0x000fc40008410000 */
[----:B------:R-:W-:Y:S01]  /*7b90*/  FMUL.FTZ R3, R220, UR42 ;  /* 0x0000002adc037c20 */ /* 0x000fe20008410000 */
[----:B------:R1:W-:Y:S01]  /*7ba0*/  STS [R157.X4+0x1088], R186 ;  /* 0x001088ba9d007388 */ /* 0x0003e20000004800 */
[C---:B------:R-:W-:Y:S02]  /*7bb0*/  FFMA.FTZ R197, R211.reuse, UR43, -R180 ;  /* 0x0000002bd3c57c23 */ /* 0x040fe400080108b4 */
[----:B------:R-:W-:Y:S02]  /*7bc0*/  FADD.FTZ R199, R190, R175 ;  /* 0x000000afbec77221 */ /* 0x000fe40000010000 */
[----:B0-----:R-:W-:Y:S02]  /*7bd0*/  FMUL.FTZ R178, R211, UR42 ;  /* 0x0000002ad3b27c20 */ /* 0x001fe40008410000 */
[----:B------:R-:W-:Y:S02]  /*7be0*/  FFMA.FTZ R196, R218, UR43, -R73 ;  /* 0x0000002bdac47c23 */ /* 0x000fe40008010849 */
[----:B------:R-:W-:-:S02]  /*7bf0*/  FFMA.FTZ R185, R225, UR43, -R72 ;  /* 0x0000002be1b97c23 */ /* 0x000fc40008010848 */
[C---:B------:R-:W-:Y:S02]  /*7c00*/  FFMA.FTZ R177, R217.reuse, UR43, -R2 ;  /* 0x0000002bd9b17c23 */ /* 0x040fe40008010802 */
[----:B------:R-:W-:Y:S02]  /*7c10*/  FFMA.FTZ R180, R166, UR43, R3 ;  /* 0x0000002ba6b47c23 */ /* 0x000fe40008010003 */
[----:B--2---:R-:W-:Y:S02]  /*7c20*/  FMUL.FTZ R194, R214, UR42 ;  /* 0x0000002ad6c27c20 */ /* 0x004fe40008410000 */
        /* <DEDUP_REMOVED lines=9> */
[----:B------:R-:W-:Y:S02]  /*7cc0*/  FFMA.FTZ R202, R223, UR43, R202 ;  /* 0x0000002bdfca7c23 */ /* 0x000fe400080100ca */
[----:B------:R-:W-:Y:S02]  /*7cd0*/  FFMA.FTZ R190, R215, UR43, R190 ;  /* 0x0000002bd7be7c23 */ /* 0x000fe400080100be */
[----:B-1----:R-:W-:Y:S02]  /*7ce0*/  FFMA.FTZ R186, R220, UR43, -R73 ;  /* 0x0000002bdcba7c23 */ /* 0x002fe40008010849 */
        /* <DEDUP_REMOVED lines=36> */
.L_x_10332:
[----:B------:R-:W-:Y:S05]  /*7f30*/  BSYNC B0 ;  /* 0x0000000000007941 */ /* 0x000fea0003800000 */
.L_x_10331:
[----:B------:R-:W-:Y:S01]  /*7f40*/  ULDC.64 UR30, c[0x0][0x298] ;  /* 0x0000a600001e7ab9 */ /* 0x000fe20000000a00 */
[C---:B------:R-:W-:Y:S01]  /*7f50*/  FFMA.FTZ R83, -R0.reuse, R83, R158 ;  /* 0x0000005300537223 */ /* 0x040fe2000001019e */
[----:B------:R-:W-:Y:S01]  /*7f60*/  USHF.R.U32.HI UR35, URZ, 0x1, UR31 ;  /* 0x000000013f237899 */ /* 0x000fe2000801161f */
[----:B0-----:R-:W-:Y:S01]  /*7f70*/  FFMA.FTZ R201, -R0, R82, R151 ;  /* 0x0000005200c97223 */ /* 0x001fe20000010197 */
[----:B------:R-:W-:Y:S01]  /*7f80*/  USHF.R.U64 UR34, UR30, 0x1, UR31 ;  /* 0x000000011e227899 */ /* 0x000fe2000800121f */
[----:B------:R-:W-:Y:S01]  /*7f90*/  FMUL.FTZ R3, R83, R160 ;  /* 0x000000a053037220 */ /* 0x000fe20000410000 */
[----:B------:R-:W-:Y:S01]  /*7fa0*/  UIMAD UR35, UR35, UR37, URZ ;  /* 0x00000025232372a4 */ /* 0x000fe2000f8e023f */
[----:B------:R-:W-:Y:S01]  /*7fb0*/  FMUL.FTZ R151, R109, R151 ;  /* 0x000000976d977220 */ /* 0x000fe20000410000 */
[----:B------:R-:W-:Y:S01]  /*7fc0*/  UIMAD.WIDE.U32 UR30, UR34, UR37, URZ ;  /* 0x00000025221e72a5 */ /* 0x000fe2000f8e003f */
[-C--:B------:R-:W-:Y:S01]  /*7fd0*/  FFMA.FTZ R82, R201, R88.reuse, R3 ;  /* 0x00000058c9527223 */ /* 0x080fe20000010003 */
[----:B------:R-:W-:Y:S01]  /*7fe0*/  UIMAD UR39, UR36, UR34, UR35 ;  /* 0x00000022242772a4 */ /* 0x000fe2000f8e0223 */
[----:B------:R-:W-:Y:S01]  /*7ff0*/  FMUL.FTZ R88, R83, R88 ;  /* 0x0000005853587220 */ /* 0x000fe20000410000 */
[----:B------:R-:W-:Y:S01]  /*8000*/  ULDC UR40, c[0x0][0x174] ;  /* 0x00005d0000287ab9 */ /* 0x000fe20000000800 */
[----:B------:R-:W-:Y:S01]  /*8010*/  FADD.FTZ R199, R199, R184 ;  /* 0x000000b8c7c77221 */ /* 0x000fe20000010000 */
[----:B------:R-:W-:Y:S01]  /*8020*/  ULDC.64 UR34, c[0x0][0x2a0] ;  /* 0x0000a80000227ab9 */ /* 0x000fe20000000a00 */
[----:B------:R-:W-:Y:S01]  /*8030*/  FADD.FTZ R75, R75, R172 ;  /* 0x000000ac4b4b7221 */ /* 0x000fe20000010000 */
[----:B------:R-:W-:Y:S01]  /*8040*/  UIADD3 UR31, UR39, UR31, URZ ;  /* 0x0000001f271f7290 */ /* 0x000fe2000fffe03f */
[----:B------:R-:W-:Y:S01]  /*8050*/  FADD.FTZ R156, R156, R151 ;  /* 0x000000979c9c7221 */ /* 0x000fe20000010000 */
[----:B------:R-:W-:Y:S01]  /*8060*/  UIMAD UR39, UR38, UR34, URZ ;  /* 0x00000022262772a4 */ /* 0x000fe2000f8e023f */
[----:B------:R-:W-:Y:S01]  /*8070*/  FFMA.FTZ R151, R201, R160, -R88 ;  /* 0x000000a0c9977223 */ /* 0x000fe20000010858 */
[----:B------:R-:W-:Y:S01]  /*8080*/  UIMAD.WIDE.U32 UR30, UR20, UR34, UR30 ;  /* 0x00000022141e72a5 */ /* 0x000fe2000f8e001e */
[----:B------:R-:W-:Y:S01]  /*8090*/  FADD.FTZ R88, R199, R174 ;  /* 0x000000aec7587221 */ /* 0x000fe20000010000 */
        /* <DEDUP_REMOVED lines=8> */
[----:B------:R-:W-:Y:S01]  /*8120*/  FADD.FTZ R88, R88, R151 ;  /* 0x0000009758587221 */ /* 0x000fe20000010000 */
[----:B------:R-:W-:Y:S01]  /*8130*/  UIADD3 UR31, UR6, -UR40, URZ ;  /* 0x80000028061f7290 */ /* 0x000fe2000fffe03f */
[----:B------:R-:W-:Y:S01]  /*8140*/  FADD.FTZ R155, R155, -R158 ;  /* 0x8000009e9b9b7221 */ /* 0x000fe20000010000 */
[----:B------:R-:W-:Y:S01]  /*8150*/  ULEA.HI.X UR35, UR30, UR35, UR39, 0x3, UP0 ;  /* 0x000000231e237291 */ /* 0x000fe200080f1c27 */
[----:B------:R-:W-:Y:S01]  /*8160*/  ISETP.GE.AND P1, PT, R74, 0x41, PT ;  /* 0x000000414a00780c */ /* 0x000fe20003f26270 */
[----:B------:R-:W-:Y:S01]  /*8170*/  UIMAD UR30, UR31, -0x400, URZ ;  /* 0xfffffc001f1e78a4 */ /* 0x000fe2000f8e023f */
[----:B------:R-:W-:Y:S01]  /*8180*/  LEA R2, P0, R146, UR34, 0x2 ;  /* 0x0000002292027c11 */ /* 0x000fe2000f8010ff */
[----:B------:R-:W-:Y:S01]  /*8190*/  USHF.L.U32 UR34, UR8, 0x2, URZ ;  /* 0x0000000208227899 */ /* 0x000fe2000800063f */
[----:B------:R-:W-:Y:S01]  /*81a0*/  ISETP.GE.AND P2, PT, R74, 0x61, PT ;  /* 0x000000614a00780c */ /* 0x000fe20003f46270 */
        /* <DEDUP_REMOVED lines=11> */
[----:B------:R-:W-:Y:S01]  /*8260*/  IMAD.WIDE.U32 R2, R73, c[0x0][0x2b0], R2 ;  /* 0x0000ac0049027a25 */ /* 0x000fe200078e0002 */
[----:B------:R-:W-:-:S04]  /*8270*/  IADD3 R73, R146, 0x20, RZ ;  /* 0x0000002092497810 */ /* 0x000fc80007ffe0ff */
[----:B------:R-:W-:Y:S02]  /*8280*/  LEA.HI.SX32 R73, R73, R146, 0x1b ;  /* 0x0000009249497211 */ /* 0x000fe400078fdaff */
[----:B------:R-:W-:-:S04]  /*8290*/  IADD3 R3, R3, UR30, RZ ;  /* 0x0000001e03037c10 */ /* 0x000fc8000fffe0ff */
[----:B------:R-:W0:Y:S01]  /*82a0*/  LDS R73, [R73.X4+0x1100] ;  /* 0x0011000049497984 */ /* 0x000e220000004800 */
[----:B------:R-:W-:Y:S05]  /*82b0*/  @!P0 BRA `(.L_x_10334) ;  /* 0x0000001000008947 */ /* 0x000fea0003800000 */
[----:B0-----:R0:W-:Y:S02]  /*82c0*/  RED.E.ADD.F32.FTZ.RN.STRONG.GPU [R2.64+-0xf80], R73 ;  /* 0xfff080490200798e */ /* 0x0011e4000c10e7a0 */
.L_x_10334:
[----:B------:R-:W-:Y:S05]  /*82d0*/  BSYNC B0 ;  /* 0x0000000000007941 */ /* 0x000fea0003800000 */
.L_x_10333:
[----:B------:R-:W1:Y:S01]  /*82e0*/  LDS R75, [R75.X4+0x1180] ;  /* 0x001180004b4b7984 */ /* 0x000e620000004800 */
[----:B------:R-:W-:Y:S01]  /*82f0*/  BSSY B0, `(.L_x_10335) ;  /* 0x0000004000007945 */ /* 0x000fe20003800000 */
[----:B------:R-:W-:Y:S01]  /*8300*/  LEA.HI.SX32 R151, R151, R146, 0x1b ;  /* 0x0000009297977211 */ /* 0x000fe200078fdaff */
[----:B------:R-:W-:Y:S05]  /*8310*/  @!P1 BRA `(.L_x_10336) ;  /* 0x0000001000009947 */ /* 0x000fea0003800000 */
[----:B-1----:R1:W-:Y:S02]  /*8320*/  RED.E.ADD.F32.FTZ.RN.STRONG.GPU [R2.64+-0xf00], R75 ;  /* 0xfff1004b0200798e */ /* 0x0023e4000c10e7a0 */
.L_x_10336:
[----:B------:R-:W-:Y:S05]  /*8330*/  BSYNC B0 ;  /* 0x0000000000007941 */ /* 0x000fea0003800000 */
.L_x_10335:
[----:B------:R-:W2:Y:S01]  /*8340*/  LDS R151, [R151.X4+0x1200] ;  /* 0x0012000097977984 */ /* 0x000ea20000004800 */
[----:B------:R-:W-:Y:S01]  /*8350*/  BSSY B0, `(.L_x_10337) ;  /* 0x0000005000007945 */ /* 0x000fe20003800000 */
[C---:B0-----:R-:W-:Y:S02]  /*8360*/  IADD3 R73, R146.reuse, 0x80, RZ ;  /* 0x0000008092497810 */ /* 0x041fe40007ffe0ff */
[----:B-1----:R-:W-:Y:S01]  /*8370*/  IADD3 R75, R146, 0xa0, RZ ;  /* 0x000000a0924b7810 */ /* 0x002fe20007ffe0ff */
[----:B------:R-:W-:Y:S05]  /*8380*/  @!P2 BRA `(.L_x_10338) ;  /* 0x000000100000a947 */ /* 0x000fea0003800000 */
[----:B--2---:R0:W-:Y:S02]  /*8390*/  RED.E.ADD.F32.FTZ.RN.STRONG.GPU [R2.64+-0xe80], R151 ;  /* 0xfff180970200798e */ /* 0x0041e4000c10e7a0 */
.L_x_10338:
[----:B------:R-:W-:Y:S05]  /*83a0*/  BSYNC B0 ;  /* 0x0000000000007941 */ /* 0x000fea0003800000 */
.L_x_10337:
        /* <DEDUP_REMOVED lines=14> */
.L_x_10340:
[----:B------:R-:W-:Y:S05]  /*8490*/  BSYNC B0 ;  /* 0x0000000000007941 */ /* 0x000fea0003800000 */
.L_x_10339:
[----:B------:R-:W1:Y:S01]  /*84a0*/  LDS R75, [R75.X4+0x1300] ;  /* 0x001300004b4b7984 */ /* 0x000e620000004800 */
[----:B------:R-:W-:Y:S01]  /*84b0*/  BSSY B0, `(.L_x_10341) ;  /* 0x0000005000007945 */ /* 0x000fe20003800000 */
[----:B0-----:R-:W-:Y:S02]  /*84c0*/  IADD3 R73, R146, 0xe0, RZ ;  /* 0x000000e092497810 */ /* 0x001fe40007ffe0ff */
[----:B------:R-:W-:Y:S01]  /*84d0*/  LEA.HI.SX32 R151, R151, R146, 0x1b ;  /* 0x0000009297977211 */ /* 0x000fe200078fdaff */
[----:B------:R-:W-:Y:S05]  /*84e0*/  @!P0 BRA `(.L_x_10342) ;  /* 0x0000001000008947 */ /* 0x000fea0003800000 */
[----:B-1----:R0:W-:Y:S02]  /*84f0*/  RED.E.ADD.F32.FTZ.RN.STRONG.GPU [R2.64+-0xd80], R75 ;  /* 0xfff2804b0200798e */ /* 0x0021e4000c10e7a0 */
.L_x_10342:
[----:B------:R-:W-:Y:S05]  /*8500*/  BSYNC B0 ;  /* 0x0000000000007941 */ /* 0x000fea0003800000 */
.L_x_10341:
[----:B------:R-:W2:Y:S01]  /*8510*/  LDS R151, [R151.X4+0x1380] ;  /* 0x0013800097977984 */ /* 0x000ea20000004800 */
[----:B------:R-:W-:Y:S01]  /*8520*/  BSSY B0, `(.L_x_10343) ;  /* 0x0000005000007945 */ /* 0x000fe20003800000 */
[----:B01----:R-:W-:-:S02]  /*8530*/  IADD3 R75, R146, 0x100, RZ ;  /* 0x00000100924b7810 */ /* 0x003fc40007ffe0ff */
[----:B------:R-:W-:Y:S01]  /*8540*/  LEA.HI.SX32 R73, R73, R146, 0x1b ;  /* 0x0000009249497211 */ /* 0x000fe200078fdaff */
[----:B------:R-:W-:Y:S05]  /*8550*/  @!P1 BRA `(.L_x_10344) ;  /* 0x0000001000009947 */ /* 0x000fea0003800000 */
[----:B--2---:R0:W-:Y:S02]  /*8560*/  RED.E.ADD.F32.FTZ.RN.STRONG.GPU [R2.64+-0xd00], R151 ;  /* 0xfff300970200798e */ /* 0x0041e4000c10e7a0 */
.L_x_10344:
[----:B------:R-:W-:Y:S05]  /*8570*/  BSYNC B0 ;  /* 0x0000000000007941 */ /* 0x000fea0003800000 */
.L_x_10343:
[----:B------:R-:W1:Y:S01]  /*8580*/  LDS R73, [R73.X4+0x1400] ;  /* 0x0014000049497984 */ /* 0x000e620000004800 */
[----:B------:R-:W-:Y:S01]  /*8590*/  BSSY B0, `(.L_x_10345) ;  /* 0x0000005000007945 */ /* 0x000fe20003800000 */
[----:B0-2---:R-:W-:Y:S02]  /*85a0*/  IADD3 R151, R146, 0x120, RZ ;  /* 0x0000012092977810 */ /* 0x005fe40007ffe0ff */
[----:B------:R-:W-:Y:S01]  /*85b0*/  LEA.HI.SX32 R75, R75, R146, 0x1b ;  /* 0x000000924b4b7211 */ /* 0x000fe200078fdaff */
[----:B------:R-:W-:Y:S05]  /*85c0*/  @!P2 BRA `(.L_x_10346) ;  /* 0x000000100000a947 */ /* 0x000fea0003800000 */
[----:B-1----:R0:W-:Y:S02]  /*85d0*/  RED.E.ADD.F32.FTZ.RN.STRONG.GPU [R2.64+-0xc80], R73 ;  /* 0xfff380490200798e */ /* 0x0021e4000c10e7a0 */
.L_x_10346:
[----:B------:R-:W-:Y:S05]  /*85e0*/  BSYNC B0 ;  /* 0x0000000000007941 */ /* 0x000fea0003800000 */
.L_x_10345:
[----:B------:R-:W2:Y:S01]  /*85f0*/  LDS R75, [R75.X4+0x1480] ;  /* 0x001480004b4b7984 */ /* 0x000ea20000004800 */
[----:B------:R-:W-:Y:S01]  /*8600*/  BSSY B0, `(.L_x_10347) ;  /* 0x0000005000007945 */ /* 0x000fe20003800000 */
[----:B01----:R-:W-:Y:S02]  /*8610*/  IADD3 R73, R146, 0x140, RZ ;  /* 0x0000014092497810 */ /* 0x003fe40007ffe0ff */
[----:B------:R-:W-:Y:S01]  /*8620*/  LEA.HI.SX32 R151, R151, R146, 0x1b ;  /* 0x0000009297977211 */ /* 0x000fe200078fdaff */
[----:B------:R-:W-:Y:S05]  /*8630*/  @!P3 BRA `(.L_x_10348) ;  /* 0x000000100000b947 */ /* 0x000fea0003800000 */
[----:B--2---:R0:W-:Y:S02]  /*8640*/  RED.E.ADD.F32.FTZ.RN.STRONG.GPU [R2.64+-0xc00], R75 ;  /* 0xfff4004b0200798e */ /* 0x0041e4000c10e7a0 */
.L_x_10348:
[----:B------:R-:W-:Y:S05]  /*8650*/  BSYNC B0 ;  /* 0x0000000000007941 */ /* 0x000fea0003800000 */
.L_x_10347:
[----:B------:R-:W1:Y:S01]  /*8660*/  LDS R151, [R151.X4+0x1500] ;  /* 0x0015000097977984 */ /* 0x000e620000004800 */
[----:B------:R-:W-:Y:S01]  /*8670*/  BSSY B0, `(.L_x_10349) ;  /* 0x0000004000007945 */ /* 0x000fe20003800000 */
[----:B------:R-:W-:Y:S01]  /*8680*/  LEA.HI.SX32 R73, R73, R146, 0x1b ;  /* 0x0000009249497211 */ /* 0x000fe200078fdaff */
[----:B------:R-:W-:Y:S05]  /*8690*/  @!P4 BRA `(.L_x_10350) ;  /* 0x000000100000c947 */ /* 0x000fea0003800000 */
[----:B-1----:R1:W-:Y:S02]  /*86a0*/  RED.E.ADD.F32.FTZ.RN.STRONG.GPU [R2.64+-0xb80], R151 ;  /* 0xfff480970200798e */ /* 0x0023e4000c10e7a0 */
.L_x_10350:
[----:B------:R-:W-:Y:S05]  /*86b0*/  BSYNC B0 ;  /* 0x0000000000007941 */ /* 0x000fea0003800000 */
.L_x_10349:
[----:B------:R-:W3:Y:S01]  /*86c0*/  LDS R73, [R73.X4+0x1580] ;  /* 0x0015800049497984 */ /* 0x000ee20000004800 */
[----:B------:R-:W-:Y:S01]  /*86d0*/  BSSY B0, `(.L_x_10351) ;  /* 0x0000005000007945 */ /* 0x000fe20003800000 */
[----:B0-2---:R-:W-:-:S02]  /*86e0*/  IADD3 R75, R146, 0x160, RZ ;  /* 0x00000160924b7810 */ /* 0x005fc40007ffe0ff */
[----:B-1----:R-:W-:Y:S01]  /*86f0*/  IADD3 R151, R146, 0x180, RZ ;  /* 0x0000018092977810 */ /* 0x002fe20007ffe0ff */
[----:B------:R-:W-:Y:S05]  /*8700*/  @!P5 BRA `(.L_x_10352) ;  /* 0x000000100000d947 */ /* 0x000fea0003800000 */
[----:B---3--:R0:W-:Y:S02]  /*8710*/  RED.E.ADD.F32.FTZ.RN.STRONG.GPU [R2.64+-0xb00], R73 ;  /* 0xfff500490200798e */ /* 0x0081e4000c10e7a0 */
.L_x_10352:
[----:B------:R-:W-:Y:S05]  /*8720*/  BSYNC B0 ;  /* 0x0000000000007941 */ /* 0x000fea0003800000 */
.L_x_10351:
        /* <DEDUP_REMOVED lines=14> */
.L_x_10354:
[----:B------:R-:W-:Y:S05]  /*8810*/  BSYNC B0 ;  /* 0x0000000000007941 */ /* 0x000fea0003800000 */
.L_x_10353:
[----:B------:R-:W1:Y:S01]  /*8820*/  LDS R151, [R151.X4+0x1680] ;  /* 0x0016800097977984 */ /* 0x000e620000004800 */
[----:B------:R-:W-:Y:S01]  /*8830*/  BSSY B0, `(.L_x_10355) ;  /* 0x0000005000007945 */ /* 0x000fe20003800000 */
[----:B0-----:R-:W-:-:S02]  /*8840*/  IADD3 R75, R146, 0x1c0, RZ ;  /* 0x000001c0924b7810 */ /* 0x001fc40007ffe0ff */
[----:B------:R-:W-:Y:S01]  /*8850*/  LEA.HI.SX32 R73, R73, R146, 0x1b ;  /* 0x0000009249497211 */ /* 0x000fe200078fdaff */
[----:B------:R-:W-:Y:S05]  /*8860*/  @!P0 BRA `(.L_x_10356) ;  /* 0x0000001000008947 */ /* 0x000fea0003800000 */
[----:B-1----:R0:W-:Y:S02]  /*8870*/  RED.E.ADD.F32.FTZ.RN.STRONG.GPU [R2.64+-0xa00], R151 ;  /* 0xfff600970200798e */ /* 0x0021e4000c10e7a0 */
.L_x_10356:
[----:B------:R-:W-:Y:S05]  /*8880*/  BSYNC B0 ;  /* 0x0000000000007941 */ /* 0x000fea0003800000 */
.L_x_10355:
[----:B------:R-:W2:Y:S01]  /*8890*/  LDS R73, [R73.X4+0x1700] ;  /* 0x0017000049497984 */ /* 0x000ea20000004800 */
[----:B------:R-:W-:Y:S01]  /*88a0*/  BSSY B0, `(.L_x_10357) ;  /* 0x0000005000007945 */ /* 0x000fe20003800000 */
[----:B01----:R-:W-:Y:S02]  /*88b0*/  IADD3 R151, R146, 0x1e0, RZ ;  /* 0x000001e092977810 */ /* 0x003fe40007ffe0ff */
[----:B------:R-:W-:Y:S01]  /*88c0*/  LEA.HI.SX32 R75, R75, R146, 0x1b ;  /* 0x000000924b4b7211 */ /* 0x000fe200078fdaff */
[----:B------:R-:W-:Y:S05]  /*88d0*/  @!P1 BRA `(.L_x_10358) ;  /* 0x0000001000009947 */ /* 0x000fea0003800000 */
[----:B--2---:R0:W-:Y:S02]  /*88e0*/  RED.E.ADD.F32.FTZ.RN.STRONG.GPU [R2.64+-0x980], R73 ;  /* 0xfff680490200798e */ /* 0x0041e4000c10e7a0 */
.L_x_10358:
[----:B------:R-:W-:Y:S05]  /*88f0*/  BSYNC B0 ;  /* 0x0000000000007941 */ /* 0x000fea0003800000 */
.L_x_10357:
[----:B------:R-:W1:Y:S01]  /*8900*/  LDS R75, [R75.X4+0x1780] ;  /* 0x001780004b4b7984 */ /* 0x000e620000004800 */
[----:B------:R-:W-:Y:S01]  /*8910*/  BSSY B0, `(.L_x_10359) ;  /* 0x0000004000007945 */ /* 0x000fe20003800000 */
[----:B------:R-:W-:Y:S01]  /*8920*/  LEA.HI.SX32 R151, R151, R146, 0x1b ;  /* 0x0000009297977211 */ /* 0x000fe200078fdaff */
[----:B------:R-:W-:Y:S05]  /*8930*/  @!P2 BRA `(.L_x_10360) ;  /* 0x000000100000a947 */ /* 0x000fea0003800000 */
[----:B-1----:R1:W-:Y:S02]  /*8940*/  RED.E.ADD.F32.FTZ.RN.STRONG.GPU [R2.64+-0x900], R75 ;  /* 0xfff7004b0200798e */ /* 0x0023e4000c10e7a0 */
.L_x_10360:
[----:B------:R-:W-:Y:S05]  /*8950*/  BSYNC B0 ;  /* 0x0000000000007941 */ /* 0x000fea0003800000 */
.L_x_10359:
[----:B------:R-:W3:Y:S01]  /*8960*/  LDS R151, [R151.X4+0x1800] ;  /* 0x0018000097977984 */ /* 0x000ee20000004800 */
[----:B------:R-:W-:Y:S01]  /*8970*/  BSSY B0, `(.L_x_10361) ;  /* 0x0000005000007945 */ /* 0x000fe20003800000 */
[----:B0-2---:R-:W-:-:S02]  /*8980*/  IADD3 R73, R146, 0x220, RZ ;  /* 0x0000022092497810 */ /* 0x005fc40007ffe0ff */
[----:B------:R-:W-:Y:S01]  /*8990*/  LEA.HI.SX32 R149, R149, R146, 0x1b ;  /* 0x0000009295957211 */ /* 0x000fe200078fdaff */
[----:B------:R-:W-:Y:S05]  /*89a0*/  @!P3 BRA `(.L_x_10362) ;  /* 0x000000100000b947 */ /* 0x000fea0003800000 */
[----:B---3--:R0:W-:Y:S02]  /*89b0*/  RED.E.ADD.F32.FTZ.RN.STRONG.GPU [R2.64+-0x880], R151 ;  /* 0xfff780970200798e */ /* 0x0081e4000c10e7a0 */
.L_x_10362:
[----:B------:R-:W-:Y:S05]  /*89c0*/  BSYNC B0 ;  /* 0x0000000000007941 */ /* 0x000fea0003800000 */
.L_x_10361:
[----:B------:R-:W2:Y:S01]  /*89d0*/  LDS R149, [R149.X4+0x1880] ;  /* 0x0018800095957984 */ /* 0x000ea20000004800 */
[----:B------:R-:W-:Y:S01]  /*89e0*/  BSSY B0, `(.L_x_10363) ;  /* 0x0000004000007945 */ /* 0x000fe20003800000 */
[----:B------:R-:W-:Y:S01]  /*89f0*/  LEA.HI.SX32 R73, R73, R146, 0x1b ;  /* 0x0000009249497211 */ /* 0x000fe200078fdaff */
[----:B------:R-:W-:Y:S05]  /*8a00*/  @!P4 BRA `(.L_x_10364) ;  /* 0x000000100000c947 */ /* 0x000fea0003800000 */
[----:B--2---:R2:W-:Y:S02]  /*8a10*/  RED.E.ADD.F32.FTZ.RN.STRONG.GPU [R2.64+-0x800], R149 ;  /* 0xfff800950200798e */ /* 0x0045e4000c10e7a0 */
.L_x_10364:
[----:B------:R-:W-:Y:S05]  /*8a20*/  BSYNC B0 ;  /* 0x0000000000007941 */ /* 0x000fea0003800000 */
.L_x_10363:
[----:B------:R-:W4:Y:S01]  /*8a30*/  LDS R73, [R73.X4+0x1900] ;  /* 0x0019000049497984 */ /* 0x000f220000004800 */
[----:B------:R-:W-:Y:S01]  /*8a40*/  BSSY B0, `(.L_x_10365) ;  /* 0x0000005000007945 */ /* 0x000fe20003800000 */
[C---:B-1----:R-:W-:Y:S02]  /*8a50*/  IADD3 R75, R146.reuse, 0x240, RZ ;  /* 0x00000240924b7810 */ /* 0x042fe40007ffe0ff */
[----:B--2---:R-:W-:Y:S01]  /*8a60*/  IADD3 R149, R146, 0x260, RZ ;  /* 0x0000026092957810 */ /* 0x004fe20007ffe0ff */
[----:B------:R-:W-:Y:S05]  /*8a70*/  @!P5 BRA `(.L_x_10366) ;  /* 0x000000100000d947 */ /* 0x000fea0003800000 */
[----:B----4-:R1:W-:Y:S02]  /*8a80*/  RED.E.ADD.F32.FTZ.RN.STRONG.GPU [R2.64+-0x780], R73 ;  /* 0xfff880490200798e */ /* 0x0103e4000c10e7a0 */
.L_x_10366:
[----:B------:R-:W-:Y:S05]  /*8a90*/  BSYNC B0 ;  /* 0x0000000000007941 */ /* 0x000fea0003800000 */
.L_x_10365:
        /* <DEDUP_REMOVED lines=14> */
.L_x_10368:
[----:B------:R-:W-:Y:S05]  /*8b80*/  BSYNC B0 ;  /* 0x0000000000007941 */ /* 0x000fea0003800000 */
.L_x_10367:
[----:B------:R-:W2:Y:S01]  /*8b90*/  LDS R149, [R149.X4+0x1a00] ;  /* 0x001a000095957984 */ /* 0x000ea20000004800 */
[----:B------:R-:W-:Y:S01]  /*8ba0*/  BSSY B0, `(.L_x_10369) ;  /* 0x0000005000007945 */ /* 0x000fe20003800000 */
[----:B-1----:R-:W-:Y:S02]  /*8bb0*/  IADD3 R75, R146, 0x2a0, RZ ;  /* 0x000002a0924b7810 */ /* 0x002fe40007ffe0ff */
[----:B------:R-:W-:Y:S01]  /*8bc0*/  LEA.HI.SX32 R73, R73, R146, 0x1b ;  /* 0x0000009249497211 */ /* 0x000fe200078fdaff */
[----:B------:R-:W-:Y:S05]  /*8bd0*/  @!P0 BRA `(.L_x_10370) ;  /* 0x0000001000008947 */ /* 0x000fea0003800000 */
[----:B--2---:R1:W-:Y:S02]  /*8be0*/  RED.E.ADD.F32.FTZ.RN.STRONG.GPU [R2.64+-0x680], R149 ;  /* 0xfff980950200798e */ /* 0x0043e4000c10e7a0 */
.L_x_10370:
[----:B------:R-:W-:Y:S05]  /*8bf0*/  BSYNC B0 ;  /* 0x0000000000007941 */ /* 0x000fea0003800000 */
.L_x_10369:
[----:B------:R-:W4:Y:S01]  /*8c00*/  LDS R73, [R73.X4+0x1a80] ;  /* 0x001a800049497984 */ /* 0x000f220000004800 */
[----:B------:R-:W-:Y:S01]  /*8c10*/  BSSY B0, `(.L_x_10371) ;  /* 0x0000005000007945 */ /* 0x000fe20003800000 */
[----:B-12---:R-:W-:-:S02]  /*8c20*/  IADD3 R149, R146, 0x2c0, RZ ;  /* 0x000002c092957810 */ /* 0x006fc40007ffe0ff */
[----:B------:R-:W-:Y:S01]  /*8c30*/  LEA.HI.SX32 R75, R75, R146, 0x1b ;  /* 0x000000924b4b7211 */ /* 0x000fe200078fdaff */
[----:B------:R-:W-:Y:S05]  /*8c40*/  @!P1 BRA `(.L_x_10372) ;  /* 0x0000001000009947 */ /* 0x000fea0003800000 */
[----:B----4-:R1:W-:Y:S02]  /*8c50*/  RED.E.ADD.F32.FTZ.RN.STRONG.GPU [R2.64+-0x600], R73 ;  /* 0xfffa00490200798e */ /* 0x0103e4000c10e7a0 */
.L_x_10372:
[----:B------:R-:W-:Y:S05]  /*8c60*/  BSYNC B0 ;  /* 0x0000000000007941 */ /* 0x000fea0003800000 */
.L_x_10371:
[----:B------:R-:W2:Y:S01]  /*8c70*/  LDS R75, [R75.X4+0x1b00] ;  /* 0x001b00004b4b7984 */ /* 0x000ea20000004800 */
[----:B------:R-:W-:Y:S01]  /*8c80*/  BSSY B0, `(.L_x_10373) ;  /* 0x0000005000007945 */ /* 0x000fe20003800000 */
[----:B-1--4-:R-:W-:Y:S02]  /*8c90*/  IADD3 R73, R146, 0x2e0, RZ ;  /* 0x000002e092497810 */ /* 0x012fe40007ffe0ff */
[----:B------:R-:W-:Y:S01]  /*8ca0*/  LEA.HI.SX32 R149, R149, R146, 0x1b ;  /* 0x0000009295957211 */ /* 0x000fe200078fdaff */
[----:B------:R-:W-:Y:S05]  /*8cb0*/  @!P2 BRA `(.L_x_10374) ;  /* 0x000000100000a947 */ /* 0x000fea0003800000 */
[----:B--2---:R1:W-:Y:S02]  /*8cc0*/  RED.E.ADD.F32.FTZ.RN.STRONG.GPU [R2.64+-0x580], R75 ;  /* 0xfffa804b0200798e */ /* 0x0043e4000c10e7a0 */
.L_x_10374:
[----:B------:R-:W-:Y:S05]  /*8cd0*/  BSYNC B0 ;  /* 0x0000000000007941 */ /* 0x000fea0003800000 */
.L_x_10373:
[----:B------:R-:W4:Y:S01]  /*8ce0*/  LDS R149, [R149.X4+0x1b80] ;  /* 0x001b800095957984 */ /* 0x000f220000004800 */
[----:B------:R-:W-:Y:S01]  /*8cf0*/  BSSY B0, `(.L_x_10375) ;  /* 0x0000005000007945 */ /* 0x000fe20003800000 */
[----:B-12---:R-:W-:Y:S02]  /*8d00*/  IADD3 R75, R146, 0x300, RZ ;  /* 0x00000300924b7810 */ /* 0x006fe40007ffe0ff */
[----:B------:R-:W-:Y:S01]  /*8d10*/  LEA.HI.SX32 R73, R73, R146, 0x1b ;  /* 0x0000009249497211 */ /* 0x000fe200078fdaff */
[----:B------:R-:W-:Y:S05]  /*8d20*/  @!P3 BRA `(.L_x_10376) ;  /* 0x000000100000b947 */ /* 0x000fea0003800000 */
[----:B----4-:R1:W-:Y:S02]  /*8d30*/  RED.E.ADD.F32.FTZ.RN.STRONG.GPU [R2.64+-0x500], R149 ;  /* 0xfffb00950200798e */ /* 0x0103e4000c10e7a0 */
.L_x_10376:
[----:B------:R-:W-:Y:S05]  /*8d40*/  BSYNC B0 ;  /* 0x0000000000007941 */ /* 0x000fea0003800000 */
.L_x_10375:
[----:B------:R-:W2:Y:S01]  /*8d50*/  LDS R73, [R73.X4+0x1c00] ;  /* 0x001c000049497984 */ /* 0x000ea20000004800 */
[----:B------:R-:W-:Y:S01]  /*8d60*/  BSSY B0, `(.L_x_10377) ;  /* 0x0000004000007945 */ /* 0x000fe20003800000 */
[----:B------:R-:W-:Y:S01]  /*8d70*/  LEA.HI.SX32 R75, R75, R146, 0x1b ;  /* 0x000000924b4b7211 */ /* 0x000fe200078fdaff */
[----:B------:R-:W-:Y:S05]  /*8d80*/  @!P4 BRA `(.L_x_10378) ;  /* 0x000000100000c947 */ /* 0x000fea0003800000 */
[----:B--2---:R2:W-:Y:S02]  /*8d90*/  RED.E.ADD.F32.FTZ.RN.STRONG.GPU [R2.64+-0x480], R73 ;  /* 0xfffb80490200798e */ /* 0x0045e4000c10e7a0 */
.L_x_10378:
[----:B------:R-:W-:Y:S05]  /*8da0*/  BSYNC B0 ;  /* 0x0000000000007941 */ /* 0x000fea0003800000 */
.L_x_10377:
[----:B------:R-:W0:Y:S01]  /*8db0*/  LDS R75, [R75.X4+0x1c80] ;  /* 0x001c80004b4b7984 */ /* 0x000e220000004800 */
[----:B------:R-:W-:Y:S01]  /*8dc0*/  BSSY B0, `(.L_x_10379) ;  /* 0x0000005000007945 */ /* 0x000fe20003800000 */
[----:B--2---:R-:W-:-:S02]  /*8dd0*/  IADD3 R73, R146, 0x320, RZ ;  /* 0x0000032092497810 */ /* 0x004fc40007ffe0ff */
[----:B-1--4-:R-:W-:Y:S01]  /*8de0*/  IADD3 R149, R146, 0x340, RZ ;  /* 0x0000034092957810 */ /* 0x012fe20007ffe0ff */
[----:B------:R-:W-:Y:S05]  /*8df0*/  @!P5 BRA `(.L_x_10380) ;  /* 0x000000100000d947 */ /* 0x000fea0003800000 */
[----:B0-----:R0:W-:Y:S02]  /*8e00*/  RED.E.ADD.F32.FTZ.RN.STRONG.GPU [R2.64+-0x400], R75 ;  /* 0xfffc004b0200798e */ /* 0x0011e4000c10e7a0 */
.L_x_10380:
[----:B------:R-:W-:Y:S05]  /*8e10*/  BSYNC B0 ;  /* 0x0000000000007941 */ /* 0x000fea0003800000 */
.L_x_10379:
        /* <DEDUP_REMOVED lines=14> */
.L_x_10382:
[----:B------:R-:W-:Y:S05]  /*8f00*/  BSYNC B0 ;  /* 0x0000000000007941 */ /* 0x000fea0003800000 */
.L_x_10381:
[----:B------:R-:W1:Y:S01]  /*8f10*/  LDS R149, [R149.X4+0x1d80] ;  /* 0x001d800095957984 */ /* 0x000e620000004800 */
[----:B------:R-:W-:Y:S01]  /*8f20*/  BSSY B0, `(.L_x_10383) ;  /* 0x0000005000007945 */ /* 0x000fe20003800000 */
[----:B0-----:R-:W-:-:S02]  /*8f30*/  IADD3 R73, R146, 0x380, RZ ;  /* 0x0000038092497810 */ /* 0x001fc40007ffe0ff */
[----:B------:R-:W-:Y:S01]  /*8f40*/  LEA.HI.SX32 R75, R75, R146, 0x1b ;  /* 0x000000924b4b7211 */ /* 0x000fe200078fdaff */
[----:B------:R-:W-:Y:S05]  /*8f50*/  @!P0 BRA `(.L_x_10384) ;  /* 0x0000001000008947 */ /* 0x000fea0003800000 */
[----:B-1----:R0:W-:Y:S02]  /*8f60*/  RED.E.ADD.F32.FTZ.RN.STRONG.GPU [R2.64+-0x300], R149 ;  /* 0xfffd00950200798e */ /* 0x0021e4000c10e7a0 */
.L_x_10384:
[----:B------:R-:W-:Y:S05]  /*8f70*/  BSYNC B0 ;  /* 0x0000000000007941 */ /* 0x000fea0003800000 */
.L_x_10383:
[----:B------:R-:W2:Y:S01]  /*8f80*/  LDS R75, [R75.X4+0x1e00] ;  /* 0x001e00004b4b7984 */ /* 0x000ea20000004800 */
[----:B------:R-:W-:Y:S01]  /*8f90*/  BSSY B0, `(.L_x_10385) ;  /* 0x0000005000007945 */ /* 0x000fe20003800000 */
[----:B01----:R-:W-:Y:S02]  /*8fa0*/  IADD3 R149, R146, 0x3a0, RZ ;  /* 0x000003a092957810 */ /* 0x003fe40007ffe0ff */
[----:B------:R-:W-:Y:S01]  /*8fb0*/  LEA.HI.SX32 R73, R73, R146, 0x1b ;  /* 0x0000009249497211 */ /* 0x000fe200078fdaff */
[----:B------:R-:W-:Y:S05]  /*8fc0*/  @!P1 BRA `(.L_x_10386) ;  /* 0x0000001000009947 */ /* 0x000fea0003800000 */
[----:B--2---:R0:W-:Y:S02]  /*8fd0*/  RED.E.ADD.F32.FTZ.RN.STRONG.GPU [R2.64+-0x280], R75 ;  /* 0xfffd804b0200798e */ /* 0x0041e4000c10e7a0 */
.L_x_10386:
[----:B------:R-:W-:Y:S05]  /*8fe0*/  BSYNC B0 ;  /* 0x0000000000007941 */ /* 0x000fea0003800000 */
.L_x_10385:
[----:B------:R-:W1:Y:S01]  /*8ff0*/  LDS R73, [R73.X4+0x1e80] ;  /* 0x001e800049497984 */ /* 0x000e620000004800 */
[----:B------:R-:W-:Y:S01]  /*9000*/  BSSY B0, `(.L_x_10387) ;  /* 0x0000005000007945 */ /* 0x000fe20003800000 */
[----:B0-2---:R-:W-:Y:S02]  /*9010*/  IADD3 R75, R146, 0x3c0, RZ ;  /* 0x000003c0924b7810 */ /* 0x005fe40007ffe0ff */
[----:B------:R-:W-:Y:S01]  /*9020*/  LEA.HI.SX32 R149, R149, R146, 0x1b ;  /* 0x0000009295957211 */ /* 0x000fe200078fdaff */
[----:B------:R-:W-:Y:S05]  /*9030*/  @!P2 BRA `(.L_x_10388) ;  /* 0x000000100000a947 */ /* 0x000fea0003800000 */
[----:B-1----:R0:W-:Y:S02]  /*9040*/  RED.E.ADD.F32.FTZ.RN.STRONG.GPU [R2.64+-0x200], R73 ;  /* 0xfffe00490200798e */ /* 0x0021e4000c10e7a0 */
.L_x_10388:
[----:B------:R-:W-:Y:S05]  /*9050*/  BSYNC B0 ;  /* 0x0000000000007941 */ /* 0x000fea0003800000 */
.L_x_10387:
[----:B------:R-:W2:Y:S01]  /*9060*/  LDS R149, [R149.X4+0x1f00] ;  /* 0x001f000095957984 */ /* 0x000ea20000004800 */
[----:B------:R-:W-:Y:S01]  /*9070*/  BSSY B0, `(.L_x_10389) ;  /* 0x0000005000007945 */ /* 0x000fe20003800000 */
[----:B01----:R-:W-:-:S02]  /*9080*/  IADD3 R73, R146, 0x3e0, RZ ;  /* 0x000003e092497810 */ /* 0x003fc40007ffe0ff */
[----:B------:R-:W-:Y:S01]  /*9090*/  LEA.HI.SX32 R75, R75, R146, 0x1b ;  /* 0x000000924b4b7211 */ /* 0x000fe200078fdaff */
[----:B------:R-:W-:Y:S05]  /*90a0*/  @!P3 BRA `(.L_x_10390) ;  /* 0x000000100000b947 */ /* 0x000fea0003800000 */
[----:B--2---:R0:W-:Y:S02]  /*90b0*/  RED.E.ADD.F32.FTZ.RN.STRONG.GPU [R2.64+-0x180], R149 ;  /* 0xfffe80950200798e */ /* 0x0041e4000c10e7a0 */
.L_x_10390:
[----:B------:R-:W-:Y:S05]  /*90c0*/  BSYNC B0 ;  /* 0x0000000000007941 */ /* 0x000fea0003800000 */
.L_x_10389:
[----:B------:R-:W1:Y:S01]  /*90d0*/  LDS R75, [R75.X4+0x1f80] ;  /* 0x001f80004b4b7984 */ /* 0x000e620000004800 */
[----:B------:R-:W-:Y:S01]  /*90e0*/  BSSY B0, `(.L_x_10391) ;  /* 0x0000004000007945 */ /* 0x000fe20003800000 */
[----:B------:R-:W-:Y:S01]  /*90f0*/  LEA.HI.SX32 R73, R73, R146, 0x1b ;  /* 0x0000009249497211 */ /* 0x000fe200078fdaff */
[----:B------:R-:W-:Y:S05]  /*9100*/  @!P4 BRA `(.L_x_10392) ;  /* 0x000000100000c947 */ /* 0x000fea0003800000 */
[----:B-1----:R1:W-:Y:S02]  /*9110*/  RED.E.ADD.F32.FTZ.RN.STRONG.GPU [R2.64+-0x100], R75 ;  /* 0xffff004b0200798e */ /* 0x0023e4000c10e7a0 */
.L_x_10392:
[----:B------:R-:W-:Y:S05]  /*9120*/  BSYNC B0 ;  /* 0x0000000000007941 */ /* 0x000fea0003800000 */
.L_x_10391:
[----:B------:R-:W4:Y:S01]  /*9130*/  LDS R73, [R73.X4+0x2000] ;  /* 0x0020000049497984 */ /* 0x000f220000004800 */
[----:B------:R-:W-:Y:S01]  /*9140*/  BSSY B0, `(.L_x_10393) ;  /* 0x0000003000007945 */ /* 0x000fe20003800000 */
[----:B------:R-:W-:Y:S05]  /*9150*/  @!P5 BRA `(.L_x_10394) ;  /* 0x000000100000d947 */ /* 0x000fea0003800000 */
[----:B----4-:R4:W-:Y:S02]  /*9160*/  RED.E.ADD.F32.FTZ.RN.STRONG.GPU [R2.64+-0x80], R73 ;  /* 0xffff80490200798e */ /* 0x0109e4000c10e7a0 */
.L_x_10394:
[----:B------:R-:W-:Y:S05]  /*9170*/  BSYNC B0 ;  /* 0x0000000000007941 */ /* 0x000fea0003800000 */
.L_x_10393:
[----:B01--4-:R-:W0:Y:S01]  /*9180*/  SHFL.DOWN PT, R2, R88, 0x1, 0x1f ;  /* 0x08201f0058027f89 */ /* 0x013e2200000e0000 */
        /* <DEDUP_REMOVED lines=18> */
[----:B------:R-:W-:Y:S02]  /*92b0*/  FFMA.FTZ R58, R58, R215, R59 ;  /* 0x000000d73a3a7223 */ /* 0x000fe4000001003b */
[----:B------:R-:W-:Y:S02]  /*92c0*/  FMUL.FTZ R57, R57, R220 ;  /* 0x000000dc39397220 */ /* 0x000fe40000410000 */
[----:B0-----:R-:W-:Y:S02]  /*92d0*/  @!P0 FADD.FTZ R73, R73, R2 ;  /* 0x0000000249498221 */ /* 0x001fe40000010000 */
[----:B------:R-:W-:Y:S02]  /*92e0*/  FFMA.FTZ R57, R56, R166, R57 ;  /* 0x000000a638397223 */ /* 0x000fe40000010039 */
[----:B-1----:R-:W-:Y:S01]  /*92f0*/  @!P0 FADD.FTZ R74, R74, R149 ;  /* 0x000000954a4a8221 */ /* 0x002fe20000010000 */
[----:B------:R-:W0:Y:S01]  /*9300*/  SHFL.DOWN PT, R2, R73, 0x2, 0x1f ;  /* 0x08401f0049027f89 */ /* 0x000e2200000e0000 */
[----:B------:R-:W-:-:S02]  /*9310*/  FMUL.FTZ R71, R71, R211 ;  /* 0x000000d347477220 */ /* 0x000fc40000410000 */
[----:B--2---:R-:W-:Y:S01]  /*9320*/  @!P0 FADD.FTZ R75, R75, R158 ;  /* 0x0000009e4b4b8221 */ /* 0x004fe20000010000 */
[----:B------:R-:W1:Y:S01]  /*9330*/  SHFL.DOWN PT, R149, R74, 0x2, 0x1f ;  /* 0x08401f004a957f89 */ /* 0x000e6200000e0000 */
        /* <DEDUP_REMOVED lines=26> */
[----:B------:R-:W-:Y:S02]  /*94e0*/  FFMA.FTZ R65, R64, R226, R65 ;  /* 0x000000e240417223 */ /* 0x000fe40000010041 */
[----:B------:R-:W-:Y:S02]  /*94f0*/  FFMA.FTZ R196, R195, R198, R196 ;  /* 0x000000c6c3c47223 */ /* 0x000fe400000100c4 */
[----:B------:R-:W-:Y:S02]  /*9500*/  FFMA.FTZ R185, R232, R187, R185 ;  /* 0x000000bbe8b97223 */ /* 0x000fe400000100b9 */
[----:B------:R-:W-:Y:S02]  /*9510*/  FMUL.FTZ R200, R235, R200 ;  /* 0x000000c8ebc87220 */ /* 0x000fe40000410000 */
[----:B------:R-:W-:-:S02]  /*9520*/  FMUL.FTZ R177, R234, R177 ;  /* 0x000000b1eab17220 */ /* 0x000fc40000410000 */
[----:B0-----:R-:W-:Y:S02]  /*9530*/  @!P0 FADD.FTZ R73, R73, R2 ;  /* 0x0000000249498221 */ /* 0x001fe40000010000 */
[----:B------:R-:W-:Y:S02]  /*9540*/  FFMA.FTZ R200, R233, R202, R200 ;  /* 0x000000cae9c87223 */ /* 0x000fe400000100c8 */
[----:B-1----:R-:W-:Y:S01]  /*9550*/  @!P0 FADD.FTZ R74, R74, R69 ;  /* 0x000000454a4a8221 */ /* 0x002fe20000010000 */
[----:B------:R-:W0:Y:S01]  /*9560*/  SHFL.DOWN PT, R2, R73, 0x8, 0x1f ;  /* 0x09001f0049027f89 */ /* 0x000e2200000e0000 */
[----:B------:R-:W-:Y:S02]  /*9570*/  FFMA.FTZ R177, R237, R190, R177 ;  /* 0x000000beedb17223 */ /* 0x000fe400000100b1 */
[----:B--2---:R-:W-:Y:S01]  /*9580*/  @!P0 FADD.FTZ R75, R75, R68 ;  /* 0x000000444b4b8221 */ /* 0x004fe20000010000 */
[----:B------:R-:W1:Y:S01]  /*9590*/  SHFL.DOWN PT, R63, R74, 0x8, 0x1f ;  /* 0x09001f004a3f7f89 */ /* 0x000e6200000e0000 */
[----:B------:R-:W-:-:S02]  /*95a0*/  FMUL.FTZ R77, R90, R77 ;  /* 0x0000004d5a4d7220 */ /* 0x000fc40000410000 */
[----:B----4-:R-:W-:Y:S01]  /*95b0*/  @!P0 FADD.FTZ R72, R72, R3 ;  /* 0x0000000348488221 */ /* 0x010fe20000010000 */
[----:B------:R-:W2:Y:S01]  /*95c0*/  SHFL.DOWN PT, R60, R75, 0x8, 0x1f ;  /* 0x09001f004b3c7f89 */ /* 0x000ea200000e0000 */
[----:B------:R-:W-:Y:S01]  /*95d0*/  ISETP.GT.AND P0, PT, R144, 0x17, PT ;  /* 0x000000179000780c */ /* 0x000fe20003f04270 */
[----:B------:R-:W-:Y:S02]  /*95e0*/  FFMA.FTZ R3, R36, R153, R76 ;  /* 0x0000009924037223 */ /* 0x000fe4000001004c */
[----:B------:R-:W4:Y:S01]  /*95f0*/  SHFL.DOWN PT, R59, R72, 0x8, 0x1f ;  /* 0x09001f00483b7f89 */ /* 0x000f2200000e0000 */
[----:B------:R-:W-:Y:S02]  /*9600*/  FMUL.FTZ R152, R85, R152 ;  /* 0x0000009855987220 */ /* 0x000fe40000410000 */
[----:B------:R-:W-:Y:S02]  /*9610*/  FADD.FTZ R20, R3, R20 ;  /* 0x0000001403147221 */ /* 0x000fe40000010000 */
[----:B------:R-:W-:-:S02]  /*9620*/  FFMA.FTZ R3, R40, R213, R194 ;  /* 0x000000d528037223 */ /* 0x000fc400000100c2 */
[----:B------:R-:W-:Y:S02]  /*9630*/  FMUL.FTZ R148, R83, R148 ;  /* 0x0000009453947220 */ /* 0x000fe40000410000 */
[----:B------:R-:W-:Y:S02]  /*9640*/  FADD.FTZ R24, R3, R24 ;  /* 0x0000001803187221 */ /* 0x000fe40000010000 */
        /* <DEDUP_REMOVED lines=8> */
[----:B------:R-:W-:Y:S02]  /*96d0*/  FFMA.FTZ R2, R41, R70, R191 ;  /* 0x0000004629027223 */ /* 0x000fe400000100bf */
[----:B----4-:R-:W-:Y:S01]  /*96e0*/  @!P0 FADD.FTZ R72, R72, R59 ;  /* 0x0000003b48488221 */ /* 0x010fe20000010000 */
[----:B------:R-:W2:Y:S01]  /*96f0*/  SHFL.DOWN PT, R60, R75, 0x10, 0x1f ;  /* 0x0a001f004b3c7f89 */ /* 0x000ea200000e0000 */
[----:B------:R-:W-:Y:S01]  /*9700*/  ISETP.GT.AND P0, PT, R144, 0xf, PT ;  /* 0x0000000f9000780c */ /* 0x000fe20003f04270 */
[----:B------:R-:W-:Y:S02]  /*9710*/  FADD.FTZ R25, R2, R25 ;  /* 0x0000001902197221 */ /* 0x000fe40000010000 */
[----:B------:R-:W4:Y:S01]  /*9720*/  SHFL.DOWN PT, R59, R72, 0x10, 0x1f ;  /* 0x0a001f00483b7f89 */ /* 0x000f2200000e0000 */
[----:B------:R-:W-:-:S02]  /*9730*/  FFMA.FTZ R2, R47, R66, R179 ;  /* 0x000000422f027223 */ /* 0x000fc400000100b3 */
[----:B------:R-:W-:Y:S02]  /*9740*/  FMUL.FTZ R186, R91, R186 ;  /* 0x000000ba5bba7220 */ /* 0x000fe40000410000 */
[----:B------:R-:W-:Y:S02]  /*9750*/  FADD.FTZ R31, R2, R31 ;  /* 0x0000001f021f7221 */ /* 0x000fe40000010000 */
[----:B------:R-:W-:Y:S02]  /*9760*/  FFMA.FTZ R2, R45, R62, R185 ;  /* 0x0000003e2d027223 */ /* 0x000fe400000100b9 */
[----:B------:R-:W-:Y:S02]  /*9770*/  FMUL.FTZ R55, R55, R219 ;  /* 0x000000db37377220 */ /* 0x000fe40000410000 */
[----:B------:R-:W-:Y:S02]  /*9780*/  FMUL.FTZ R175, R84, R175 ;  /* 0x000000af54af7220 */ /* 0x000fe40000410000 */
[----:B------:R-:W-:-:S02]  /*9790*/  FMUL.FTZ R53, R53, R162 ;  /* 0x000000a235357220 */ /* 0x000fc40000410000 */
[----:B------:R-:W-:Y:S02]  /*97a0*/  FMUL.FTZ R173, R168, R173 ;  /* 0x000000ada8ad7220 */ /* 0x000fe40000410000 */
[----:B------:R-:W-:Y:S02]  /*97b0*/  FADD.FTZ R30, R3, R30 ;  /* 0x0000001e031e7221 */ /* 0x000fe40000010000 */
[----:B------:R-:W-:Y:S02]  /*97c0*/  FADD.FTZ R29, R2, R29 ;  /* 0x0000001d021d7221 */ /* 0x000fe40000010000 */
[----:B0-----:R-:W-:Y:S02]  /*97d0*/  @!P0 FADD.FTZ R73, R73, R56 ;  /* 0x0000003849498221 */ /* 0x001fe40000010000 */
[----:B-1----:R-:W-:Y:S02]  /*97e0*/  @!P0 FADD.FTZ R74, R74, R63 ;  /* 0x0000003f4a4a8221 */ /* 0x002fe40000010000 */
[----:B--2---:R-:W-:-:S02]  /*97f0*/  @!P0 FADD.FTZ R75, R75, R60 ;  /* 0x0000003c4b4b8221 */ /* 0x004fc40000010000 */
        /* <DEDUP_REMOVED lines=58> */
.L_x_10396:
[----:B0-----:R-:W-:Y:S05]  /*9ba0*/  BSYNC B0 ;  /* 0x0000000000007941 */ /* 0x001fea0003800000 */
.L_x_10395:
        /* <DEDUP_REMOVED lines=8> */
.L_x_10318:
        /* <DEDUP_REMOVED lines=31> */
[----:B------:R-:W4:Y:S01]  /*9e20*/  LDS.128 R16, [R144.X16+0x400] ;  /* 0x0004000090107984 */ /* 0x000f22000000cc00 */
        /* <DEDUP_REMOVED lines=23> */
[----:B----4-:R-:W-:Y:S01]  /*9fa0*/  STG.E.128 [R2.64+0x400], R16 ;  /* 0x0004001002007986 */ /* 0x010fe2000c101d20 */
        /* <DEDUP_REMOVED lines=17> */
[----:B------:R-:W3:Y:S01]  /*a0c0*/  LDS.128 R16, [R144.X16+0x600] ;  /* 0x0006000090107984 */ /* 0x000ee2000000cc00 */
[----:B------:R-:W-:-:S04]  /*a0d0*/  FADD.FTZ R30, R29, R30 ;  /* 0x0000001e1d1e7221 */ /* 0x000fc80000010000 */
[----:B------:R-:W-:-:S04]  /*a0e0*/  FADD.FTZ R31, R30, R31 ;  /* 0x0000001f1e1f7221 */ /* 0x000fc80000010000 */
[----:B--2---:R-:W-:-:S04]  /*a0f0*/  FADD.FTZ R24, R31, R24 ;  /* 0x000000181f187221 */ /* 0x004fc80000010000 */
[----:B------:R-:W-:-:S04]  /*a100*/  FADD.FTZ R25, R24, R25 ;  /* 0x0000001918197221 */ /* 0x000fc80000010000 */
[----:B------:R-:W-:-:S04]  /*a110*/  FADD.FTZ R26, R25, R26 ;  /* 0x0000001a191a7221 */ /* 0x000fc80000010000 */
[----:B------:R-:W-:-:S04]  /*a120*/  FADD.FTZ R27, R26, R27 ;  /* 0x0000001b1a1b7221 */ /* 0x000fc80000010000 */
[----:B----4-:R-:W-:Y:S01]  /*a130*/  FADD.FTZ R20, R27, R20 ;  /* 0x000000141b147221 */ /* 0x010fe20000010000 */
[----:B-----5:R2:W-:Y:S03]  /*a140*/  STG.E.128 [R2.64], R4 ;  /* 0x0000000402007986 */ /* 0x0205e6000c101d20 */
[----:B------:R-:W-:Y:S01]  /*a150*/  FADD.FTZ R21, R20, R21 ;  /* 0x0000001514157221 */ /* 0x000fe20000010000 */
[----:B0-----:R2:W-:Y:S03]  /*a160*/  STG.E.128 [R2.64+0x200], R8 ;  /* 0x0002000802007986 */ /* 0x0015e6000c101d20 */
[----:B------:R-:W-:Y:S01]  /*a170*/  FADD.FTZ R22, R21, R22 ;  /* 0x0000001615167221 */ /* 0x000fe20000010000 */
[----:B-1----:R2:W-:Y:S03]  /*a180*/  STG.E.128 [R2.64+0x400], R12 ;  /* 0x0004000c02007986 */ /* 0x0025e6000c101d20 */
[----:B------:R-:W-:Y:S01]  /*a190*/  FADD.FTZ R145, R22, R23 ;  /* 0x0000001716917221 */ /* 0x000fe20000010000 */
[----:B---3--:R2:W-:Y:S01]  /*a1a0*/  STG.E.128 [R2.64+0x600], R16 ;  /* 0x0006001002007986 */ /* 0x0085e2000c101d20 */
[----:B------:R-:W-:Y:S01]  /*a1b0*/  @!P0 CALL.REL.NOINC `(.L_x_10316) ;  /* 0x0000001000008944 */ /* 0x000fe20003c00000 */
[----:B------:R-:W-:Y:S05]  /*a1c0*/  BRA `(.L_x_10398) ;  /* 0xffff686000007947 */ /* 0x000fea000383ffff */
.L_x_10316:
        /* <DEDUP_REMOVED lines=26> */
.L_x_10400:
[----:B0-----:R-:W-:Y:S05]  /*a370*/  BSYNC B0 ;  /* 0x0000000000007941 */ /* 0x001fea0003800000 */
.L_x_10399:
        /* <DEDUP_REMOVED lines=25> */
.L_x_10402:
[----:B--2---:R-:W2:Y:S02]  /*a510*/  S2R R11, SR_TID.X ;  /* 0x00000000000b7919 */ /* 0x004ea40000002100 */
.L_x_10403:
[----:B0-----:R-:W-:Y:S05]  /*a520*/  BSYNC B0 ;  /* 0x0000000000007941 */ /* 0x001fea0003800000 */
.L_x_10401:
        /* <DEDUP_REMOVED lines=12> */
.L_x_10404:
        /* <DEDUP_REMOVED lines=32> */
.L_x_10405:
        /* <DEDUP_REMOVED lines=9> */
.L_x_14716:


//--------------------- .text._Z25selective_scan_bwd_kernelI32Selective_Scan_bwd_kernel_traitsILi32ELi16ELb1ELb1ELb0ELb1ELb0EfN3c107complexIfEEEEv12SSMParamsBwd --------------------------
	.section	.text._Z25selective_scan_bwd_kernelI32Selective_Scan_bwd_kernel_traitsILi32ELi16ELb1ELb1ELb0ELb1ELb0EfN3c107complexIfEEEEv12SSMParamsBwd,"ax",@progbits
	.sectioninfo	@"SHI_REGISTERS=242"
	.align	128
        .global         _Z25selective_scan_bwd_kernelI32Selective_Scan_bwd_kernel_traitsILi32ELi16ELb1ELb1ELb0ELb1ELb0EfN3c107complexIfEEEEv12SSMParamsBwd
        .type           _Z25selective_scan_bwd_kernelI32Selective_Scan_bwd_kernel_traitsILi32ELi16ELb1ELb1ELb0ELb1ELb0EfN3c107complexIfEEEEv12SSMParamsBwd,@function
        .size           _Z25selective_scan_bwd_kernelI32Selective_Scan_bwd_kernel_traitsILi32ELi16ELb1ELb1ELb0ELb1ELb0EfN3c107complexIfEEEEv12SSMParamsBwd,(.L_x_14717 - _Z25selective_scan_bwd_kernelI32Selective_Scan_bwd_kernel_traitsILi32ELi16ELb1ELb1ELb0ELb1ELb0EfN3c107complexIfEEEEv12SSMParamsBwd)
        .other          _Z25selective_scan_bwd_kernelI32Selective_Scan_bwd_kernel_traitsILi32ELi16ELb1ELb1ELb0ELb1ELb0EfN3c107complexIfEEEEv12SSMParamsBwd,@"STO_CUDA_ENTRY STV_DEFAULT"
_Z25selective_scan_bwd_kernelI32Selective_Scan_bwd_kernel_traitsILi32ELi16ELb1ELb1ELb0ELb1ELb0EfN3c107complexIfEEEEv12SSMParamsBwd:
.text._Z25selective_scan_bwd_kernelI32Selective_Scan_bwd_kernel_traitsILi32ELi16ELb1ELb1ELb0ELb1ELb0EfN3c107complexIfEEEEv12SSMParamsBwd:
        /* <DEDUP_REMOVED lines=166> */
.L_x_10519:
[----:B------:R-:W-:Y:S01]  /*0a60*/  BAR.SYNC.DEFER_BLOCKING 0x0 ;  /* 0x0000000000007b1d */ /* 0x000fe20000010000 */
[----:B-1----:R-:W-:Y:S02]  /*0a70*/  MOV R2, UR22 ;  /* 0x0000001600027c02 */ /* 0x002fe40008000f00 */
        /* <DEDUP_REMOVED lines=12> */
[----:B----4-:R-:W-:Y:S04]  /*0b40*/  STS.128 [R124.X16+0x200], R16 ;  /* 0x000200107c007388 */ /* 0x010fe8000000cc00 */
[----:B-----5:R-:W-:Y:S04]  /*0b50*/  STS.128 [R124.X16+0x400], R24 ;  /* 0x000400187c007388 */ /* 0x020fe8000000cc00 */
[----:B--2---:R0:W-:Y:S01]  /*0b60*/  STS.128 [R124.X16+0x600], R28 ;  /* 0x0006001c7c007388 */ /* 0x0041e2000000cc00 */
[----:B------:R-:W-:-:S06]  /*0b70*/  NOP ;  /* 0x0000000000007918 */ /* 0x000fcc0000000000 */
[----:B------:R-:W-:Y:S04]  /*0b80*/  LDS.128 R4, [R121] ;  /* 0x0000000079047984 */ /* 0x000fe80000000c00 */
[----:B------:R-:W-:Y:S04]  /*0b90*/  LDS.128 R8, [R121+0x10] ;  /* 0x0000100079087984 */ /* 0x000fe80000000c00 */
[----:B------:R-:W-:Y:S04]  /*0ba0*/  LDS.128 R12, [R121+0x20] ;  /* 0x00002000790c7984 */ /* 0x000fe80000000c00 */
[----:B------:R-:W-:Y:S04]  /*0bb0*/  LDS.128 R16, [R121+0x30] ;  /* 0x0000300079107984 */ /* 0x000fe80000000c00 */
        /* <DEDUP_REMOVED lines=79> */
.L_x_10408:
[----:B------:R-:W-:Y:S05]  /*10b0*/  BSYNC B0 ;  /* 0x0000000000007941 */ /* 0x000fea0003800000 */
.L_x_10407:
        /* <DEDUP_REMOVED lines=35> */
.L_x_10410:
[----:B------:R-:W-:Y:S05]  /*12f0*/  BSYNC B0 ;  /* 0x0000000000007941 */ /* 0x000fea0003800000 */
.L_x_10409:
        /* <DEDUP_REMOVED lines=35> */
.L_x_10412:
[----:B------:R-:W-:Y:S05]  /*1530*/  BSYNC B0 ;  /* 0x0000000000007941 */ /* 0x000fea0003800000 */
.L_x_10411:
        /* <DEDUP_REMOVED lines=35> */
.L_x_10414:
[----:B------:R-:W-:Y:S05]  /*1770*/  BSYNC B0 ;  /* 0x0000000000007941 */ /* 0x000fea0003800000 */
.L_x_10413:
        /* <DEDUP_REMOVED lines=35> */
.L_x_10416:
[----:B------:R-:W-:Y:S05]  /*19b0*/  BSYNC B0 ;  /* 0x0000000000007941 */ /* 0x000fea0003800000 */
.L_x_10415:
        /* <DEDUP_REMOVED lines=40> */
.L_x_10418:
[----:B------:R-:W-:Y:S05]  /*1c40*/  BSYNC B0 ;  /* 0x0000000000007941 */ /* 0x000fea0003800000 */
.L_x_10417:
        /* <DEDUP_REMOVED lines=38> */
.L_x_10420:
[----:B------:R-:W-:Y:S05]  /*1eb0*/  BSYNC B0 ;  /* 0x0000000000007941 */ /* 0x000fea0003800000 */
.L_x_10419:
[----:B------:R-:W-:Y:S01]  /*1ec0*/  FFMA.FTZ R3, R7, R67, R24 ;  /* 0x0000004307037223 */ /* 0x000fe20000010018 */
[----:B------:R-:W-:Y:S01]  /*1ed0*/  BSSY B0, `(.L_x_10421) ;  /* 0x0000025000007945 */ /* 0x000fe20003800000 */
[----:B------:R-:W-:Y:S01]  /*1ee0*/  FSETP.GTU.FTZ.AND P4, PT, R107, 20, PT ;  /* 0x41a000006b00780b */ /* 0x000fe20003f9c000 */
[----:B------:R-:W-:Y:S01]  /*1ef0*/  CS2R R26, SRZ ;  /* 0x00000000001a7805 */ /* 0x000fe2000001ff00 */
[----:B------:R-:W-:Y:S01]  /*1f00*/  CS2R R24, SRZ ;  /* 0x0000000000187805 */ /* 0x000fe2000001ff00 */
[----:B0-2---:R-:W-:Y:S01]  /*1f10*/  FFMA.FTZ R28, R8, R60, R3 ;  /* 0x0000003c081c7223 */ /* 0x005fe20000010003 */
        /* <DEDUP_REMOVED lines=32> */
.L_x_10422:
[----:B------:R-:W-:Y:S05]  /*2120*/  BSYNC B0 ;  /* 0x0000000000007941 */ /* 0x000fea0003800000 */
.L_x_10421:
        /* <DEDUP_REMOVED lines=38> */
.L_x_10424:
[----:B------:R-:W-:Y:S05]  /*2390*/  BSYNC B0 ;  /* 0x0000000000007941 */ /* 0x000fea0003800000 */
.L_x_10423:
        /* <DEDUP_REMOVED lines=38> */
.L_x_10426:
[----:B------:R-:W-:Y:S05]  /*2600*/  BSYNC B0 ;  /* 0x0000000000007941 */ /* 0x000fea0003800000 */
.L_x_10425:
        /* <DEDUP_REMOVED lines=40> */
.L_x_10428:
[----:B------:R-:W-:Y:S05]  /*2890*/  BSYNC B0 ;  /* 0x0000000000007941 */ /* 0x000fea0003800000 */
.L_x_10427:
        /* <DEDUP_REMOVED lines=33> */
.L_x_10430:
[----:B------:R-:W-:Y:S05]  /*2ab0*/  BSYNC B0 ;  /* 0x0000000000007941 */ /* 0x000fea0003800000 */
.L_x_10429:
        /* <DEDUP_REMOVED lines=33> */
.L_x_10432:
[----:B------:R-:W-:Y:S05]  /*2cd0*/  BSYNC B0 ;  /* 0x0000000000007941 */ /* 0x000fea0003800000 */
.L_x_10431:
        /* <DEDUP_REMOVED lines=33> */
.L_x_10434:
[----:B------:R-:W-:Y:S05]  /*2ef0*/  BSYNC B0 ;  /* 0x0000000000007941 */ /* 0x000fea0003800000 */
.L_x_10433:
        /* <DEDUP_REMOVED lines=33> */
.L_x_10436:
[----:B------:R-:W-:Y:S05]  /*3110*/  BSYNC B0 ;  /* 0x0000000000007941 */ /* 0x000fea0003800000 */
.L_x_10435:
        /* <DEDUP_REMOVED lines=33> */
.L_x_10438:
[----:B------:R-:W-:Y:S05]  /*3330*/  BSYNC B0 ;  /* 0x0000000000007941 */ /* 0x000fea0003800000 */
.L_x_10437:
        /* <DEDUP_REMOVED lines=39> */
.L_x_10518:
        /* <DEDUP_REMOVED lines=31> */
[----:B----4-:R0:W4:Y:S04]  /*37a0*/  LDG.E.128 R80, [R2.64+0x200] ;  /* 0x0002002002507981 */ /* 0x010128000c1e1d00 */
        /* <DEDUP_REMOVED lines=14> */
[----:B------:R-:W-:Y:S01]  /*3890*/  MOV R131, 0x10 ;  /* 0x0000001000837802 */ /* 0x000fe20000000f00 */
        /* <DEDUP_REMOVED lines=12> */
[----:B------:R-:W-:-:S04]  /*3960*/  ULEA.HI.X UR31, UR28, UR31, UR29, 0x3, UP0 ;  /* 0x0000001f1c1f7291 */ /* 0x000fc800080f1c1d */
[----:B------:R-:W-:Y:S01]  /*3970*/  MOV R128, UR39 ;  /* 0x0000002700807c02 */ /* 0x000fe20008000f00 */
[----:B--2---:R-:W1:Y:S08]  /*3980*/  R2UR UR40, R133 ;  /* 0x00000000852873c2 */ /* 0x004e7000000e0000 */
[----:B------:R2:W2:Y:S01]  /*3990*/  R2UR UR41, R132 ;  /* 0x00000000842973c2 */ /* 0x0004a200000e0000 */
        /* <DEDUP_REMOVED lines=8> */
[----:B------:R-:W-:Y:S02]  /*3a20*/  FMUL.FTZ R84, R113, UR40 ;  /* 0x0000002871547c20 */ /* 0x000fe40008410000 */
[----:B--2---:R-:W-:Y:S01]  /*3a30*/  FMUL.FTZ R132, R110, UR40 ;  /* 0x000000286e847c20 */ /* 0x004fe20008410000 */
[----:B------:R-:W-:Y:S01]  /*3a40*/  MUFU.SIN R173, R86 ;  /* 0x0000005600ad7308 */ /* 0x000fe20000000400 */
[----:B------:R-:W-:-:S07]  /*3a50*/  FMUL.RZ R84, R84, 0.15915493667125701904 ;  /* 0x3e22f98354547820 */ /* 0x000fce000040c000 */
        /* <DEDUP_REMOVED lines=19> */
[----:B------:R-:W-:Y:S02]  /*3b90*/  FMUL.FTZ R84, R118, UR40 ;  /* 0x0000002876547c20 */ /* 0x000fe40008410000 */
[----:B------:R-:W-:Y:S01]  /*3ba0*/  FMUL.RZ R132, R132, 0.15915493667125701904 ;  /* 0x3e22f98384847820 */ /* 0x000fe2000040c000 */
[-C--:B------:R-:W-:Y:S01]  /*3bb0*/  LEA.HI.SX32 R87, R87, R124.reuse, 0x1b ;  /* 0x0000007c57577211 */ /* 0x080fe200078fdaff */
[----:B------:R-:W-:Y:S01]  /*3bc0*/  MUFU.SIN R167, R85 ;  /* 0x0000005500a77308 */ /* 0x000fe20000000400 */
[----:B-1----:R-:W-:Y:S01]  /*3bd0*/  IADD3 R3, R124, 0x20, RZ ;  /* 0x000000207c037810 */ /* 0x002fe20007ffe0ff */
[----:B------:R-:W-:Y:S01]  /*3be0*/  FMUL.RZ R84, R84, 0.15915493667125701904 ;  /* 0x3e22f98354547820 */ /* 0x000fe2000040c000 */
[----:B0-----:R-:W-:Y:S01]  /*3bf0*/  MOV R76, UR41 ;  /* 0x00000029004c7c02 */ /* 0x001fe20008000f00 */
[----:B------:R-:W-:Y:S01]  /*3c00*/  FMUL.FTZ R2, R111, UR40 ;  /* 0x000000286f027c20 */ /* 0x000fe20008410000 */
[----:B------:R-:W-:Y:S01]  /*3c10*/  LEA.HI.SX32 R3, R3, R124, 0x1b ;  /* 0x0000007c03037211 */ /* 0x000fe200078fdaff */
[----:B------:R-:W-:-:S02]  /*3c20*/  @!P2 IMAD.WIDE R130, R130, R131, UR10 ;  /* 0x0000000a8282ae25 */ /* 0x000fc4000f8e0283 */
[----:B------:R0:W-:Y:S02]  /*3c30*/  MUFU.COS R168, R85 ;  /* 0x0000005500a87308 */ /* 0x0001e40000000000 */
[----:B----4-:R1:W-:Y:S01]  /*3c40*/  STS.128 [R3.X16+0x200], R80 ;  /* 0x0002005003007388 */ /* 0x0103e2000000cc00 */
[----:B------:R-:W-:Y:S02]  /*3c50*/  FMUL.RZ R137, R2, 0.15915493667125701904 ;  /* 0x3e22f98302897820 */ /* 0x000fe4000040c000 */
[----:B------:R-:W-:-:S03]  /*3c60*/  FMUL.FTZ R2, R76, 1.4426950216293334961 ;  /* 0x3fb8aa3b4c027820 */ /* 0x000fc60000410000 */
[----:B------:R-:W-:Y:S01]  /*3c70*/  MUFU.SIN R165, R86 ;  /* 0x0000005600a57308 */ /* 0x000fe20000000400 */
[----:B0-----:R-:W-:-:S04]  /*3c80*/  IADD3 R85, R124, 0x40, RZ ;  /* 0x000000407c557810 */ /* 0x001fc80007ffe0ff */
[----:B------:R-:W-:-:S03]  /*3c90*/  LEA.HI.SX32 R85, R85, R124, 0x1b ;  /* 0x0000007c55557211 */ /* 0x000fc600078fdaff */
[----:B------:R-:W-:Y:S01]  /*3ca0*/  MUFU.COS R166, R86 ;  /* 0x0000005600a67308 */ /* 0x000fe20000000000 */
[C---:B-1----:R-:W-:Y:S01]  /*3cb0*/  IADD3 R3, R124.reuse, 0x80, RZ ;  /* 0x000000807c037810 */ /* 0x042fe20007ffe0ff */
[----:B------:R0:W-:Y:S03]  /*3cc0*/  STS.128 [R85.X16+0x400], R72 ;  /* 0x0004004855007388 */ /* 0x0001e6000000cc00 */
[----:B------:R-:W-:Y:S01]  /*3cd0*/  LEA.HI.SX32 R3, R3, R124, 0x1b ;  /* 0x0000007c03037211 */ /* 0x000fe200078fdaff */
[----:B------:R1:W-:Y:S02]  /*3ce0*/  STS.128 [R87.X16+0x600], R68 ;  /* 0x0006004457007388 */ /* 0x0003e4000000cc00 */
[----:B------:R-:W-:Y:S02]  /*3cf0*/  MUFU.SIN R161, R84 ;  /* 0x0000005400a17308 */ /* 0x000fe40000000400 */
[----:B------:R2:W-:Y:S06]  /*3d00*/  STS.128 [R3.X16+0x800], R52 ;  /* 0x0008003403007388 */ /* 0x0005ec000000cc00 */
[----:B------:R3:W-:Y:S01]  /*3d10*/  MUFU.COS R135, R84 ;  /* 0x0000005400877308 */ /* 0x0007e20000000000 */
[----:B0-----:R-:W-:-:S02]  /*3d20*/  IADD3 R73, R124, 0xe0, RZ ;  /* 0x000000e07c497810 */ /* 0x001fc40007ffe0ff */
[----:B------:R-:W-:Y:S02]  /*3d30*/  MOV R85, UR31 ;  /* 0x0000001f00557c02 */ /* 0x000fe40008000f00 */
[----:B-1----:R-:W-:Y:S01]  /*3d40*/  IADD3 R69, R124, 0xa0, RZ ;  /* 0x000000a07c457810 */ /* 0x002fe20007ffe0ff */
[----:B------:R-:W-:Y:S01]  /*3d50*/  FMUL.FTZ R68, R2, R115 ;  /* 0x0000007302447220 */ /* 0x000fe20000410000 */
[----:B------:R-:W-:Y:S01]  /*3d60*/  IADD3 R71, R124, 0xc0, RZ ;  /* 0x000000c07c477810 */ /* 0x000fe20007ffe0ff */
[----:B------:R-:W-:Y:S01]  /*3d70*/  MUFU.SIN R196, R132 ;  /* 0x0000008400c47308 */ /* 0x000fe20000000400 */
[----:B--2---:R-:W-:Y:S01]  /*3d80*/  FMUL.FTZ R3, R112, UR40 ;  /* 0x0000002870037c20 */ /* 0x004fe20008410000 */
[-C--:B------:R-:W-:Y:S01]  /*3d90*/  LEA.HI.SX32 R69, R69, R124.reuse, 0x1b ;  /* 0x0000007c45457211 */ /* 0x080fe200078fdaff */
[----:B------:R-:W-:Y:S01]  /*3da0*/  FMUL.FTZ R52, R109, UR40 ;  /* 0x000000286d347c20 */ /* 0x000fe20008410000 */
[-C--:B------:R-:W-:Y:S01]  /*3db0*/  LEA.HI.SX32 R71, R71, R124.reuse, 0x1b ;  /* 0x0000007c47477211 */ /* 0x080fe200078fdaff */
[----:B------:R-:W-:Y:S01]  /*3dc0*/  FMUL.RZ R70, R3, 0.15915493667125701904 ;  /* 0x3e22f98303467820 */ /* 0x000fe2000040c000 */
[----:B------:R-:W-:Y:S01]  /*3dd0*/  SHF.L.U32 R3, R124, 0x3, RZ ;  /* 0x000000037c037819 */ /* 0x000fe200000006ff */
[----:B------:R-:W-:Y:S01]  /*3de0*/  STS.128 [R69.X16+0xa00], R64 ;  /* 0x000a004045007388 */ /* 0x000fe2000000cc00 */
[----:B------:R-:W-:Y:S01]  /*3df0*/  LEA.HI.SX32 R73, R73, R124, 0x1b ;  /* 0x0000007c49497211 */ /* 0x000fe200078fdaff */
[----:B------:R-:W0:Y:S01]  /*3e00*/  MUFU.EX2 R68, R68 ;  /* 0x0000004400447308 */ /* 0x000e220000000800 */
[----:B------:R-:W-:Y:S01]  /*3e10*/  LEA.HI.SX32 R3, R3, R3, 0x1b ;  /* 0x0000000303037211 */ /* 0x000fe200078fdaff */
[----:B------:R-:W-:Y:S01]  /*3e20*/  STS.128 [R71.X16+0xc00], R60 ;  /* 0x000c003c47007388 */ /* 0x000fe2000000cc00 */
[----:B------:R-:W-:Y:S01]  /*3e30*/  FMUL.RZ R136, R52, 0.15915493667125701904 ;  /* 0x3e22f98334887820 */ /* 0x000fe2000040c000 */
[----:B---3--:R-:W-:-:S02]  /*3e40*/  MOV R84, UR30 ;  /* 0x0000001e00547c02 */ /* 0x008fc40008000f00 */
[----:B------:R-:W-:Y:S01]  /*3e50*/  STS.128 [R73.X16+0xe00], R56 ;  /* 0x000e003849007388 */ /* 0x000fe2000000cc00 */
[----:B------:R-:W-:-:S06]  /*3e60*/  NOP ;  /* 0x0000000000007918 */ /* 0x000fcc0000000000 */
[----:B------:R-:W1:Y:S01]  /*3e70*/  LDS.128 R52, [R3.X16] ;  /* 0x0000000003347984 */ /* 0x000e62000000cc00 */
[----:B------:R-:W-:Y:S01]  /*3e80*/  MUFU.SIN R157, R70 ;  /* 0x00000046009d7308 */ /* 0x000fe20000000400 */
[----:B0-----:R-:W-:Y:S01]  /*3e90*/  FMUL.FTZ R86, R68, R129 ;  /* 0x0000008144567220 */ /* 0x001fe20000410000 */
[----:B------:R-:W-:Y:S01]  /*3ea0*/  IADD3 R129, R126, 0x200, RZ ;  /* 0x000002007e817810 */ /* 0x000fe20007ffe0ff */
[----:B------:R-:W-:Y:S01]  /*3eb0*/  FMUL.FTZ R87, R68, R89 ;  /* 0x0000005944577220 */ /* 0x000fe20000410000 */
[----:B------:R-:W0:Y:S02]  /*3ec0*/  LDS.128 R56, [R3.X16+0x10] ;  /* 0x0000100003387984 */ /* 0x000e24000000cc00 */
[----:B------:R-:W-:Y:S02]  /*3ed0*/  SEL R128, R128, R129, !P1 ;  /* 0x0000008180807207 */ /* 0x000fe40004800000 */
[----:B------:R2:W-:Y:S01]  /*3ee0*/  MUFU.COS R139, R70 ;  /* 0x00000046008b7308 */ /* 0x0005e20000000000 */
[----:B------:R-:W3:Y:S04]  /*3ef0*/  LDS.128 R60, [R3.X16+0x20] ;  /* 0x00002000033c7984 */ /* 0x000ee8000000cc00 */
[----:B------:R-:W4:Y:S03]  /*3f00*/  LDS.128 R64, [R3.X16+0x30] ;  /* 0x0000300003407984 */ /* 0x000f26000000cc00 */
[----:B------:R-:W-:Y:S01]  /*3f10*/  MUFU.COS R140, R132 ;  /* 0x00000084008c7308 */ /* 0x000fe20000000000 */
[----:B--2---:R-:W2:Y:S04]  /*3f20*/  LDS.128 R68, [R3.X16+0x40] ;  /* 0x0000400003447984 */ /* 0x004ea8000000cc00 */
[----:B------:R-:W0:Y:S03]  /*3f30*/  LDS.128 R72, [R3.X16+0x50] ;  /* 0x0000500003487984 */ /* 0x000e26000000cc00 */
[----:B------:R-:W-:Y:S01]  /*3f40*/  MUFU.SIN R163, R88 ;  /* 0x0000005800a37308 */ /* 0x000fe20000000400 */
[----:B------:R-:W0:Y:S04]  /*3f50*/  LDS.128 R76, [R3.X16+0x60] ;  /* 0x00006000034c7984 */ /* 0x000e28000000cc00 */
[----:B------:R1:W0:Y:S03]  /*3f60*/  LDS.128 R80, [R3.X16+0x70] ;  /* 0x0000700003507984 */ /* 0x000226000000cc00 */
[----:B------:R1:W-:Y:S01]  /*3f70*/  MUFU.COS R164, R88 ;  /* 0x0000005800a47308 */ /* 0x0003e20000000000 */
[----:B------:R1:W-:Y:S02]  /*3f80*/  STS.64 [R128.X8+0x2550], R86 ;  /* 0x0025505680007388 */ /* 0x0003e40000008a00 */
[----:B-1----:R-:W-:-:S02]  /*3f90*/  FMUL.FTZ R3, R107, UR40 ;  /* 0x000000286b037c20 */ /* 0x002fc40008410000 */
[----:B------:R-:W5:Y:S01]  /*3fa0*/  LDG.E.64 R84, [R84.64] ;  /* 0x0000002054547981 */ /* 0x000f62000c1e1b00 */
[C---:B------:R-:W-:Y:S02]  /*3fb0*/  FMUL.FTZ R134, R2.reuse, R118 ;  /* 0x0000007602867220 */ /* 0x040fe40000410000 */
[----:B------:R-:W-:Y:S01]  /*3fc0*/  MUFU.SIN R159, R137 ;  /* 0x00000089009f7308 */ /* 0x000fe20000000400 */
[----:B------:R-:W-:Y:S01]  /*3fd0*/  FMUL.RZ R133, R3, 0.15915493667125701904 ;  /* 0x3e22f98303857820 */ /* 0x000fe2000040c000 */
[----:B------:R-:W-:Y:S01]  /*3fe0*/  CS2R R88, SRZ ;  /* 0x0000000000587805 */ /* 0x000fe2000001ff00 */
[C---:B------:R-:W-:Y:S01]  /*3ff0*/  FMUL.FTZ R3, R2.reuse, R116 ;  /* 0x0000007402037220 */ /* 0x040fe20000410000 */
[----:B------:R-:W-:Y:S01]  /*4000*/  BAR.SYNC.DEFER_BLOCKING 0x0 ;  /* 0x0000000000007b1d */ /* 0x000fe20000010000 */
[C---:B------:R-:W-:Y:S02]  /*4010*/  FMUL.FTZ R128, R2.reuse, R113 ;  /* 0x0000007102807220 */ /* 0x040fe40000410000 */
[----:B------:R-:W-:-:S03]  /*4020*/  FMUL.FTZ R132, R2, R120 ;  /* 0x0000007802847220 */ /* 0x000fc60000410000 */
[----:B------:R-:W1:Y:S08]  /*4030*/  MUFU.EX2 R3, R3 ;  /* 0x0000000300037308 */ /* 0x000e700000000800 */
[----:B------:R-:W0:Y:S08]  /*4040*/  MUFU.EX2 R128, R128 ;  /* 0x0000008000807308 */ /* 0x000e300000000800 */
[----:B------:R-:W0:Y:S08]  /*4050*/  MUFU.EX2 R132, R132 ;  /* 0x0000008400847308 */ /* 0x000e300000000800 */
[----:B------:R-:W-:Y:S08]  /*4060*/  MUFU.SIN R199, R133 ;  /* 0x0000008500c77308 */ /* 0x000ff00000000400 */
[----:B------:R0:W-:Y:S01]  /*4070*/  MUFU.COS R145, R133 ;  /* 0x0000008500917308 */ /* 0x0001e20000000000 */
[-C--:B------:R-:W-:Y:S01]  /*4080*/  FMUL.FTZ R141, R52, R115.reuse ;  /* 0x00000073348d7220 */ /* 0x080fe20000410000 */
[----:B------:R2:W5:Y:S01]  /*4090*/  @!P2 LDG.E.64 R88, [R130.64+0x8] ;  /* 0x000008208258a981 */ /* 0x000562000c1e1b00 */
[----:B------:R-:W-:-:S05]  /*40a0*/  FMUL.FTZ R143, R53, R115 ;  /* 0x00000073358f7220 */ /* 0x000fca0000410000 */
[----:B------:R-:W-:Y:S01]  /*40b0*/  MUFU.EX2 R134, R134 ;  /* 0x0000008600867308 */ /* 0x000fe20000000800 */
[----:B0-----:R-:W-:Y:S02]  /*40c0*/  FMUL.FTZ R133, R2, R117 ;  /* 0x0000007502857220 */ /* 0x001fe40000410000 */
[----:B-1----:R-:W-:-:S05]  /*40d0*/  FMUL.FTZ R174, R3, R174 ;  /* 0x000000ae03ae7220 */ /* 0x002fca0000410000 */
[----:B------:R-:W0:Y:S01]  /*40e0*/  MUFU.EX2 R133, R133 ;  /* 0x0000008500857308 */ /* 0x000e220000000800 */
[----:B------:R-:W-:Y:S02]  /*40f0*/  FMUL.FTZ R173, R3, R173 ;  /* 0x000000ad03ad7220 */ /* 0x000fe40000410000 */
[----:B------:R-:W-:Y:S02]  /*4100*/  FMUL.FTZ R3, R2, R111 ;  /* 0x0000006f02037220 */ /* 0x000fe40000410000 */
[C---:B------:R-:W-:Y:S02]  /*4110*/  FMUL.FTZ R141, R4.reuse, R141 ;  /* 0x0000008d048d7220 */ /* 0x040fe40000410000 */
[----:B------:R-:W-:Y:S01]  /*4120*/  FMUL.FTZ R143, R4, R143 ;  /* 0x0000008f048f7220 */ /* 0x000fe20000410000 */
[----:B------:R-:W-:Y:S01]  /*4130*/  MUFU.COS R137, R137 ;  /* 0x0000008900897308 */ /* 0x000fe20000000000 */
[----:B--2---:R-:W-:Y:S02]  /*4140*/  FMUL.FTZ R130, R2, R114 ;  /* 0x0000007202827220 */ /* 0x004fe40000410000 */
[----:B------:R-:W-:-:S02]  /*4150*/  FMUL.FTZ R172, R128, R172 ;  /* 0x000000ac80ac7220 */ /* 0x000fc40000410000 */
[----:B------:R-:W-:Y:S02]  /*4160*/  FMUL.FTZ R171, R128, R171 ;  /* 0x000000ab80ab7220 */ /* 0x000fe40000410000 */
[C---:B------:R-:W-:Y:S01]  /*4170*/  FMUL.FTZ R166, R132.reuse, R166 ;  /* 0x000000a684a67220 */ /* 0x040fe20000410000 */
[----:B------:R1:W-:Y:S01]  /*4180*/  MUFU.EX2 R128, R3 ;  /* 0x0000000300807308 */ /* 0x0003e20000000800 */
[----:B------:R-:W-:Y:S02]  /*4190*/  FMUL.FTZ R165, R132, R165 ;  /* 0x000000a584a57220 */ /* 0x000fe40000410000 */
[----:B------:R-:W-:Y:S02]  /*41a0*/  FMUL.FTZ R132, R173, R141 ;  /* 0x0000008dad847220 */ /* 0x000fe40000410000 */
[----:B------:R-:W-:-:S03]  /*41b0*/  FMUL.FTZ R144, R55, R116 ;  /* 0x0000007437907220 */ /* 0x000fc60000410000 */
[----:B------:R-:W-:Y:S01]  /*41c0*/  MUFU.SIN R180, R136 ;  /* 0x0000008800b47308 */ /* 0x000fe20000000400 */
[-C--:B-1----:R-:W-:Y:S02]  /*41d0*/  FMUL.FTZ R3, R173, R143.reuse ;  /* 0x0000008fad037220 */ /* 0x082fe40000410000 */
[----:B------:R-:W-:Y:S02]  /*41e0*/  FFMA.FTZ R132, R174, R143, R132 ;  /* 0x0000008fae847223 */ /* 0x000fe40000010084 */
[----:B------:R-:W-:Y:S02]  /*41f0*/  FMUL.FTZ R131, R2, R119 ;  /* 0x0000007702837220 */ /* 0x000fe40000410000 */
[----:B------:R-:W-:Y:S01]  /*4200*/  FMUL.FTZ R146, R54, R116 ;  /* 0x0000007436927220 */ /* 0x000fe20000410000 */
[----:B------:R-:W1:Y:S01]  /*4210*/  MUFU.EX2 R130, R130 ;  /* 0x0000008200827308 */ /* 0x000e620000000800 */
[----:B------:R-:W-:Y:S02]  /*4220*/  FFMA.FTZ R3, R174, R141, -R3 ;  /* 0x0000008dae037223 */ /* 0x000fe40000010803 */
[----:B0-----:R-:W-:-:S02]  /*4230*/  FMUL.FTZ R164, R133, R164 ;  /* 0x000000a485a47220 */ /* 0x001fc40000410000 */
[----:B------:R-:W-:Y:S02]  /*4240*/  FMUL.FTZ R163, R133, R163 ;  /* 0x000000a385a37220 */ /* 0x000fe40000410000 */
[C---:B------:R-:W-:Y:S01]  /*4250*/  FFMA.FTZ R133, R5.reuse, R144, R132 ;  /* 0x0000009005857223 */ /* 0x040fe20000010084 */
[----:B------:R-:W-:Y:S01]  /*4260*/  MUFU.COS R136, R136 ;  /* 0x0000008800887308 */ /* 0x000fe20000000000 */
[----:B------:R-:W-:Y:S02]  /*4270*/  FFMA.FTZ R132, R5, R146, R3 ;  /* 0x0000009205847223 */ /* 0x000fe40000010003 */
[C---:B------:R-:W-:Y:S02]  /*4280*/  FMUL.FTZ R147, R171.reuse, R133 ;  /* 0x00000085ab937220 */ /* 0x040fe40000410000 */
[----:B------:R-:W-:-:S03]  /*4290*/  FMUL.FTZ R142, R171, R132 ;  /* 0x00000084ab8e7220 */ /* 0x000fc60000410000 */
[----:B------:R-:W0:Y:S01]  /*42a0*/  MUFU.EX2 R131, R131 ;  /* 0x0000008300837308 */ /* 0x000e220000000800 */
[----:B------:R-:W-:Y:S02]  /*42b0*/  FMUL.FTZ R3, R2, R110 ;  /* 0x0000006e02037220 */ /* 0x000fe40000410000 */
[C---:B------:R-:W-:Y:S02]  /*42c0*/  FMUL.FTZ R162, R134.reuse, R135 ;  /* 0x0000008786a27220 */ /* 0x040fe40000410000 */
[----:B------:R-:W-:Y:S02]  /*42d0*/  FMUL.FTZ R161, R134, R161 ;  /* 0x000000a186a17220 */ /* 0x000fe40000410000 */
[C---:B------:R-:W-:Y:S02]  /*42e0*/  FFMA.FTZ R134, R172.reuse, R132, -R147 ;  /* 0x00000084ac867223 */ /* 0x040fe40000010893 */
[----:B------:R-:W-:Y:S02]  /*42f0*/  FFMA.FTZ R142, R172, R133, R142 ;  /* 0x00000085ac8e7223 */ /* 0x000fe4000001008e */
[----:B------:R-:W-:-:S02]  /*4300*/  FMUL.FTZ R149, R57, R113 ;  /* 0x0000007139957220 */ /* 0x000fc40000410000 */
[----:B------:R-:W-:Y:S01]  /*4310*/  FMUL.FTZ R147, R56, R113 ;  /* 0x0000007138937220 */ /* 0x000fe20000410000 */
[----:B------:R-:W2:Y:S01]  /*4320*/  MUFU.EX2 R3, R3 ;  /* 0x0000000300037308 */ /* 0x000ea20000000800 */
[----:B-1----:R-:W-:Y:S02]  /*4330*/  FMUL.FTZ R169, R130, R169 ;  /* 0x000000a982a97220 */ /* 0x002fe40000410000 */
[C---:B------:R-:W-:Y:S02]  /*4340*/  FFMA.FTZ R142, R6.reuse, R149, R142 ;  /* 0x00000095068e7223 */ /* 0x040fe4000001008e */
[----:B------:R-:W-:Y:S02]  /*4350*/  FFMA.FTZ R134, R6, R147, R134 ;  /* 0x0000009306867223 */ /* 0x000fe40000010086 */
[----:B------:R-:W-:Y:S02]  /*4360*/  FMUL.FTZ R170, R130, R170 ;  /* 0x000000aa82aa7220 */ /* 0x000fe40000410000 */
[----:B------:R-:W-:-:S02]  /*4370*/  FMUL.FTZ R130, R2, R112 ;  /* 0x0000007002827220 */ /* 0x000fc40000410000 */
[C---:B------:R-:W-:Y:S02]  /*4380*/  FMUL.FTZ R133, R169.reuse, R142 ;  /* 0x0000008ea9857220 */ /* 0x040fe40000410000 */
[C---:B------:R-:W-:Y:S02]  /*4390*/  FMUL.FTZ R132, R2.reuse, R107 ;  /* 0x0000006b02847220 */ /* 0x040fe40000410000 */
[----:B------:R-:W-:Y:S02]  /*43a0*/  FMUL.FTZ R135, R169, R134 ;  /* 0x00000086a9877220 */ /* 0x000fe40000410000 */
[C---:B0-----:R-:W-:Y:S02]  /*43b0*/  FMUL.FTZ R168, R131.reuse, R168 ;  /* 0x000000a883a87220 */ /* 0x041fe40000410000 */
[----:B------:R-:W-:Y:S02]  /*43c0*/  FMUL.FTZ R167, R131, R167 ;  /* 0x000000a783a77220 */ /* 0x000fe40000410000 */
[----:B------:R-:W-:Y:S01]  /*43d0*/  FMUL.FTZ R131, R2, R109 ;  /* 0x0000006d02837220 */ /* 0x000fe20000410000 */
[----:B------:R-:W0:Y:S01]  /*43e0*/  MUFU.EX2 R130, R130 ;  /* 0x0000008200827308 */ /* 0x000e220000000800 */
[----:B------:R-:W-:-:S02]  /*43f0*/  FFMA.FTZ R133, R170, R134, -R133 ;  /* 0x00000086aa857223 */ /* 0x000fc40000010885 */
[----:B------:R-:W-:Y:S02]  /*4400*/  FMUL.FTZ R148, R58, R114 ;  /* 0x000000723a947220 */ /* 0x000fe40000410000 */
[----:B------:R-:W-:Y:S02]  /*4410*/  FFMA.FTZ R135, R170, R142, R135 ;  /* 0x0000008eaa877223 */ /* 0x000fe40000010087 */
[----:B------:R-:W-:Y:S01]  /*4420*/  FMUL.FTZ R150, R59, R114 ;  /* 0x000000723b967220 */ /* 0x000fe20000410000 */
[----:B------:R-:W1:Y:S01]  /*4430*/  MUFU.EX2 R132, R132 ;  /* 0x0000008400847308 */ /* 0x000e620000000800 */
[C---:B------:R-:W-:Y:S02]  /*4440*/  FFMA.FTZ R133, R7.reuse, R148, R133 ;  /* 0x0000009407857223 */ /* 0x040fe40000010085 */
[----:B------:R-:W-:Y:S02]  /*4450*/  FFMA.FTZ R135, R7, R150, R135 ;  /* 0x0000009607877223 */ /* 0x000fe40000010087 */
[----:B------:R-:W-:-:S03]  /*4460*/  FMUL.FTZ R160, R128, R137 ;  /* 0x0000008980a07220 */ /* 0x000fc60000410000 */
[----:B------:R-:W0:Y:S01]  /*4470*/  MUFU.EX2 R131, R131 ;  /* 0x0000008300837308 */ /* 0x000e220000000800 */
[----:B------:R-:W-:Y:S02]  /*4480*/  FMUL.FTZ R159, R128, R159 ;  /* 0x0000009f809f7220 */ /* 0x000fe40000410000 */
[C---:B--2---:R-:W-:Y:S02]  /*4490*/  FMUL.FTZ R197, R3.reuse, R140 ;  /* 0x0000008c03c57220 */ /* 0x044fe40000410000 */
[----:B------:R-:W-:Y:S02]  /*44a0*/  FMUL.FTZ R196, R3, R196 ;  /* 0x000000c403c47220 */ /* 0x000fe40000410000 */
[C---:B------:R-:W-:Y:S02]  /*44b0*/  FMUL.FTZ R128, R167.reuse, R133 ;  /* 0x00000085a7807220 */ /* 0x040fe40000410000 */
[-C--:B------:R-:W-:Y:S02]  /*44c0*/  FMUL.FTZ R3, R167, R135.reuse ;  /* 0x00000087a7037220 */ /* 0x080fe40000410000 */
[----:B------:R-:W-:-:S02]  /*44d0*/  FFMA.FTZ R135, R168, R135, R128 ;  /* 0x00000087a8877223 */ /* 0x000fc40000010080 */
[----:B---3--:R-:W-:Y:S02]  /*44e0*/  FMUL.FTZ R155, R61, R119 ;  /* 0x000000773d9b7220 */ /* 0x008fe40000410000 */
[----:B------:R-:W-:Y:S02]  /*44f0*/  FFMA.FTZ R133, R168, R133, -R3 ;  /* 0x00000085a8857223 */ /* 0x000fe40000010803 */
[----:B------:R-:W-:Y:S02]  /*4500*/  FMUL.FTZ R153, R60, R119 ;  /* 0x000000773c997220 */ /* 0x000fe40000410000 */
[----:B------:R-:W-:Y:S02]  /*4510*/  FMUL.FTZ R128, R86, R173 ;  /* 0x000000ad56807220 */ /* 0x000fe40000410000 */
[----:B------:R-:W-:Y:S02]  /*4520*/  FFMA.FTZ R135, R8, R155, R135 ;  /* 0x0000009b08877223 */ /* 0x000fe40000010087 */
[----:B0-----:R-:W-:-:S02]  /*4530*/  FMUL.FTZ R158, R130, R139 ;  /* 0x0000008b829e7220 */ /* 0x001fc40000410000 */
[----:B------:R-:W-:Y:S02]  /*4540*/  FMUL.FTZ R157, R130, R157 ;  /* 0x0000009d829d7220 */ /* 0x000fe40000410000 */
[C---:B------:R-:W-:Y:S02]  /*4550*/  FMUL.FTZ R3, R87.reuse, R173 ;  /* 0x000000ad57037220 */ /* 0x040fe40000410000 */
[----:B------:R-:W-:Y:S02]  /*4560*/  FFMA.FTZ R133, R8, R153, R133 ;  /* 0x0000009908857223 */ /* 0x000fe40000010085 */
[----:B------:R-:W-:Y:S02]  /*4570*/  FFMA.FTZ R130, R87, R174, R128 ;  /* 0x000000ae57827223 */ /* 0x000fe40000010080 */
[C---:B-1----:R-:W-:Y:S02]  /*4580*/  FMUL.FTZ R200, R132.reuse, R145 ;  /* 0x0000009184c87220 */ /* 0x042fe40000410000 */
[----:B------:R-:W-:-:S02]  /*4590*/  FMUL.FTZ R199, R132, R199 ;  /* 0x000000c784c77220 */ /* 0x000fc40000410000 */
[----:B------:R-:W-:Y:S02]  /*45a0*/  FMUL.FTZ R132, R165, R135 ;  /* 0x00000087a5847220 */ /* 0x000fe40000410000 */
[C---:B------:R-:W-:Y:S02]  /*45b0*/  FMUL.FTZ R181, R131.reuse, R136 ;  /* 0x0000008883b57220 */ /* 0x040fe40000410000 */
[----:B------:R-:W-:Y:S02]  /*45c0*/  FMUL.FTZ R180, R131, R180 ;  /* 0x000000b483b47220 */ /* 0x000fe40000410000 */
[----:B------:R-:W-:Y:S02]  /*45d0*/  FFMA.FTZ R128, R86, R174, -R3 ;  /* 0x000000ae56807223 */ /* 0x000fe40000010803 */
[----:B------:R-:W-:Y:S02]  /*45e0*/  FMUL.FTZ R134, R165, R133 ;  /* 0x00000085a5867220 */ /* 0x000fe40000410000 */
[----:B------:R-:W-:-:S02]  /*45f0*/  FMUL.FTZ R131, R171, R130 ;  /* 0x00000082ab837220 */ /* 0x000fc40000410000 */
[C---:B------:R-:W-:Y:S02]  /*4600*/  FFMA.FTZ R132, R166.reuse, R133, -R132 ;  /* 0x00000085a6847223 */ /* 0x040fe40000010884 */
[----:B------:R-:W-:Y:S02]  /*4610*/  FFMA.FTZ R134, R166, R135, R134 ;  /* 0x00000087a6867223 */ /* 0x000fe40000010086 */
[----:B------:R-:W-:Y:S02]  /*4620*/  FMUL.FTZ R133, R171, R128 ;  /* 0x00000080ab857220 */ /* 0x000fe40000410000 */
[----:B------:R-:W-:Y:S02]  /*4630*/  FMUL.FTZ R152, R63, R120 ;  /* 0x000000783f987220 */ /* 0x000fe40000410000 */
[----:B------:R-:W-:Y:S02]  /*4640*/  FFMA.FTZ R131, R172, R128, -R131 ;  /* 0x00000080ac837223 */ /* 0x000fe40000010883 */
[----:B------:R-:W-:-:S02]  /*4650*/  FMUL.FTZ R3, R108, UR40 ;  /* 0x000000286c037c20 */ /* 0x000fc40008410000 */
[----:B------:R-:W-:Y:S02]  /*4660*/  FMUL.FTZ R154, R62, R120 ;  /* 0x000000783e9a7220 */ /* 0x000fe40000410000 */
[----:B------:R-:W-:Y:S02]  /*4670*/  FFMA.FTZ R133, R172, R130, R133 ;  /* 0x00000082ac857223 */ /* 0x000fe40000010085 */
[----:B------:R-:W-:Y:S02]  /*4680*/  FFMA.FTZ R134, R9, R152, R134 ;  /* 0x0000009809867223 */ /* 0x000fe40000010086 */
[----:B------:R-:W-:Y:S02]  /*4690*/  FMUL.FTZ R130, R169, R131 ;  /* 0x00000083a9827220 */ /* 0x000fe40000410000 */
[----:B------:R-:W-:Y:S02]  /*46a0*/  FMUL.RZ R206, R3, 0.15915493667125701904 ;  /* 0x3e22f98303ce7820 */ /* 0x000fe4000040c000 */
[----:B------:R-:W-:-:S02]  /*46b0*/  FFMA.FTZ R132, R9, R154, R132 ;  /* 0x0000009a09847223 */ /* 0x000fc40000010084 */
[-C--:B------:R-:W-:Y:S02]  /*46c0*/  FMUL.FTZ R3, R169, R133.reuse ;  /* 0x00000085a9037220 */ /* 0x080fe40000410000 */
[C---:B------:R-:W-:Y:S02]  /*46d0*/  FMUL.FTZ R135, R163.reuse, R134 ;  /* 0x00000086a3877220 */ /* 0x040fe40000410000 */
[----:B------:R-:W-:Y:S02]  /*46e0*/  FFMA.FTZ R133, R170, R133, R130 ;  /* 0x00000085aa857223 */ /* 0x000fe40000010082 */
[-C--:B------:R-:W-:Y:S02]  /*46f0*/  FMUL.FTZ R137, R163, R132.reuse ;  /* 0x00000084a3897220 */ /* 0x080fe40000410000 */
[----:B------:R-:W-:Y:S02]  /*4700*/  FFMA.FTZ R135, R164, R132, -R135 ;  /* 0x00000084a4877223 */ /* 0x000fe40000010887 */
[----:B------:R-:W-:-:S02]  /*4710*/  FFMA.FTZ R131, R170, R131, -R3 ;  /* 0x00000083aa837223 */ /* 0x000fc40000010803 */
[----:B------:R-:W-:Y:S02]  /*4720*/  FMUL.FTZ R132, R167, R133 ;  /* 0x00000085a7847220 */ /* 0x000fe40000410000 */
[----:B------:R-:W-:Y:S02]  /*4730*/  FFMA.FTZ R137, R164, R134, R137 ;  /* 0x00000086a4897223 */ /* 0x000fe40000010089 */
[-C--:B----4-:R-:W-:Y:S02]  /*4740*/  FMUL.FTZ R145, R65, R117.reuse ;  /* 0x0000007541917220 */ /* 0x090fe40000410000 */
[----:B------:R-:W-:Y:S02]  /*4750*/  FMUL.FTZ R151, R64, R117 ;  /* 0x0000007540977220 */ /* 0x000fe40000410000 */
[-C--:B------:R-:W-:Y:S02]  /*4760*/  FFMA.FTZ R132, R168, R131.reuse, -R132 ;  /* 0x00000083a8847223 */ /* 0x080fe40000010884 */
[----:B------:R-:W-:-:S02]  /*4770*/  FMUL.FTZ R131, R167, R131 ;  /* 0x00000083a7837220 */ /* 0x000fc40000410000 */
[C---:B------:R-:W-:Y:S02]  /*4780*/  FFMA.FTZ R137, R10.reuse, R145, R137 ;  /* 0x000000910a897223 */ /* 0x040fe40000010089 */
[----:B------:R-:W-:Y:S02]  /*4790*/  FFMA.FTZ R135, R10, R151, R135 ;  /* 0x000000970a877223 */ /* 0x000fe40000010087 */
[----:B------:R-:W-:Y:S02]  /*47a0*/  FMUL.FTZ R3, R2, R108 ;  /* 0x0000006c02037220 */ /* 0x000fe40000410000 */
[----:B------:R-:W-:Y:S02]  /*47b0*/  FFMA.FTZ R131, R168, R133, R131 ;  /* 0x00000085a8837223 */ /* 0x000fe40000010083 */
[C---:B------:R-:W-:Y:S02]  /*47c0*/  FMUL.FTZ R134, R161.reuse, R137 ;  /* 0x00000089a1867220 */ /* 0x040fe40000410000 */
[----:B------:R-:W-:Y:S01]  /*47d0*/  FMUL.FTZ R136, R161, R135 ;  /* 0x00000087a1887220 */ /* 0x000fe20000410000 */
[----:B------:R-:W-:Y:S01]  /*47e0*/  MUFU.SIN R128, R206 ;  /* 0x000000ce00807308 */ /* 0x000fe20000000400 */
[----:B------:R-:W-:-:S02]  /*47f0*/  FMUL.FTZ R133, R165, R131 ;  /* 0x00000083a5857220 */ /* 0x000fc40000410000 */
[C---:B------:R-:W-:Y:S02]  /*4800*/  FFMA.FTZ R134, R162.reuse, R135, -R134 ;  /* 0x00000087a2867223 */ /* 0x040fe40000010886 */
[----:B------:R-:W-:Y:S02]  /*4810*/  FFMA.FTZ R136, R162, R137, R136 ;  /* 0x00000089a2887223 */ /* 0x000fe40000010088 */
[-C--:B------:R-:W-:Y:S01]  /*4820*/  FMUL.FTZ R142, R67, R118.reuse ;  /* 0x00000076438e7220 */ /* 0x080fe20000410000 */
[----:B------:R-:W-:Y:S01]  /*4830*/  MUFU.COS R206, R206 ;  /* 0x000000ce00ce7308 */ /* 0x000fe20000000000 */
[----:B------:R-:W-:Y:S02]  /*4840*/  FMUL.FTZ R140, R66, R118 ;  /* 0x00000076428c7220 */ /* 0x000fe40000410000 */
[----:B------:R-:W-:-:S05]  /*4850*/  FFMA.FTZ R133, R166, R132, -R133 ;  /* 0x00000084a6857223 */ /* 0x000fca0000010885 */
[----:B------:R-:W0:Y:S01]  /*4860*/  MUFU.EX2 R3, R3 ;  /* 0x0000000300037308 */ /* 0x000e220000000800 */
[----:B------:R-:W-:Y:S02]  /*4870*/  FMUL.FTZ R132, R165, R132 ;  /* 0x00000084a5847220 */ /* 0x000fe40000410000 */
[C---:B------:R-:W-:Y:S02]  /*4880*/  FFMA.FTZ R136, R11.reuse, R142, R136 ;  /* 0x0000008e0b887223 */ /* 0x040fe40000010088 */
[----:B------:R-:W-:Y:S02]  /*4890*/  FFMA.FTZ R134, R11, R140, R134 ;  /* 0x0000008c0b867223 */ /* 0x000fe40000010086 */
[----:B------:R-:W-:Y:S02]  /*48a0*/  FMUL.FTZ R130, R105, UR40 ;  /* 0x0000002869827c20 */ /* 0x000fe40008410000 */
[----:B------:R-:W-:Y:S02]  /*48b0*/  FFMA.FTZ R132, R166, R131, R132 ;  /* 0x00000083a6847223 */ /* 0x000fe40000010084 */
[----:B------:R-:W-:-:S02]  /*48c0*/  FMUL.FTZ R135, R159, R136 ;  /* 0x000000889f877220 */ /* 0x000fc40000410000 */
[-C--:B------:R-:W-:Y:S02]  /*48d0*/  FMUL.FTZ R137, R159, R134.reuse ;  /* 0x000000869f897220 */ /* 0x080fe40000410000 */
[----:B------:R-:W-:Y:S02]  /*48e0*/  FMUL.FTZ R131, R163, R133 ;  /* 0x00000085a3837220 */ /* 0x000fe40000410000 */
[----:B------:R-:W-:Y:S02]  /*48f0*/  FMUL.RZ R156, R130, 0.15915493667125701904 ;  /* 0x3e22f983829c7820 */ /* 0x000fe4000040c000 */
[----:B------:R-:W-:Y:S02]  /*4900*/  FMUL.FTZ R130, R2, R105 ;  /* 0x0000006902827220 */ /* 0x000fe40000410000 */
[C---:B------:R-:W-:Y:S02]  /*4910*/  FFMA.FTZ R135, R160.reuse, R134, -R135 ;  /* 0x00000086a0877223 */ /* 0x040fe40000010887 */
[----:B------:R-:W-:-:S02]  /*4920*/  FFMA.FTZ R136, R160, R136, R137 ;  /* 0x00000088a0887223 */ /* 0x000fc40000010089 */
[-C--:B------:R-:W-:Y:S02]  /*4930*/  FFMA.FTZ R131, R164, R132.reuse, R131 ;  /* 0x00000084a4837223 */ /* 0x080fe40000010083 */
[-C--:B------:R-:W-:Y:S02]  /*4940*/  FMUL.FTZ R139, R68, R111.reuse ;  /* 0x0000006f448b7220 */ /* 0x080fe40000410000 */
[----:B------:R-:W-:Y:S02]  /*4950*/  FMUL.FTZ R132, R163, R132 ;  /* 0x00000084a3847220 */ /* 0x000fe40000410000 */
[----:B------:R-:W-:Y:S01]  /*4960*/  FMUL.FTZ R137, R69, R111 ;  /* 0x0000006f45897220 */ /* 0x000fe20000410000 */
[----:B------:R-:W-:Y:S01]  /*4970*/  MUFU.COS R211, R156 ;  /* 0x0000009c00d37308 */ /* 0x000fe20000000000 */
[C---:B0-----:R-:W-:Y:S02]  /*4980*/  FMUL.FTZ R206, R3.reuse, R206 ;  /* 0x000000ce03ce7220 */ /* 0x041fe40000410000 */
[----:B------:R-:W-:-:S02]  /*4990*/  FMUL.FTZ R205, R3, R128 ;  /* 0x0000008003cd7220 */ /* 0x000fc40000410000 */
[----:B------:R-:W-:Y:S02]  /*49a0*/  FFMA.FTZ R135, R12, R139, R135 ;  /* 0x0000008b0c877223 */ /* 0x000fe40000010087 */
[----:B------:R-:W-:Y:S01]  /*49b0*/  FFMA.FTZ R132, R164, R133, -R132 ;  /* 0x00000085a4847223 */ /* 0x000fe20000010884 */
[----:B------:R-:W0:Y:S01]  /*49c0*/  MUFU.EX2 R130, R130 ;  /* 0x0000008200827308 */ /* 0x000e220000000800 */
[----:B------:R-:W-:Y:S02]  /*49d0*/  FFMA.FTZ R136, R12, R137, R136 ;  /* 0x000000890c887223 */ /* 0x000fe40000010088 */
[----:B------:R-:W-:-:S05]  /*49e0*/  FMUL.FTZ R175, R157, R135 ;  /* 0x000000879daf7220 */ /* 0x000fca0000410000 */
[----:B------:R-:W1:Y:S01]  /*49f0*/  MUFU.SIN R3, R156 ;  /* 0x0000009c00037308 */ /* 0x000e620000000400 */
[----:B------:R-:W-:Y:S02]  /*4a00*/  FMUL.FTZ R128, R161, R132 ;  /* 0x00000084a1807220 */ /* 0x000fe40000410000 */
[-C--:B------:R-:W-:Y:S02]  /*4a10*/  FMUL.FTZ R134, R157, R136.reuse ;  /* 0x000000889d867220 */ /* 0x080fe40000410000 */
[----:B------:R-:W-:Y:S02]  /*4a20*/  FFMA.FTZ R175, R158, R136, R175 ;  /* 0x000000889eaf7223 */ /* 0x000fe400000100af */
[-C--:B------:R-:W-:Y:S02]  /*4a30*/  FMUL.FTZ R133, R161, R131.reuse ;  /* 0x00000083a1857220 */ /* 0x080fe40000410000 */
[----:B------:R-:W-:Y:S02]  /*4a40*/  FFMA.FTZ R128, R162, R131, R128 ;  /* 0x00000083a2807223 */ /* 0x000fe40000010080 */
[----:B------:R-:W-:-:S02]  /*4a50*/  FFMA.FTZ R135, R158, R135, -R134 ;  /* 0x000000879e877223 */ /* 0x000fc40000010886 */
[-C--:B------:R-:W-:Y:S02]  /*4a60*/  FMUL.FTZ R136, R71, R112.reuse ;  /* 0x0000007047887220 */ /* 0x080fe40000410000 */
[----:B------:R-:W-:Y:S02]  /*4a70*/  FMUL.FTZ R134, R70, R112 ;  /* 0x0000007046867220 */ /* 0x000fe40000410000 */
[----:B------:R-:W-:Y:S02]  /*4a80*/  FFMA.FTZ R133, R162, R132, -R133 ;  /* 0x00000084a2857223 */ /* 0x000fe40000010885 */
[----:B------:R-:W-:Y:S02]  /*4a90*/  FMUL.FTZ R131, R159, R128 ;  /* 0x000000809f837220 */ /* 0x000fe40000410000 */
[C---:B------:R-:W-:Y:S02]  /*4aa0*/  FFMA.FTZ R175, R13.reuse, R136, R175 ;  /* 0x000000880daf7223 */ /* 0x040fe400000100af */
[----:B------:R-:W-:-:S02]  /*4ab0*/  FFMA.FTZ R135, R13, R134, R135 ;  /* 0x000000860d877223 */ /* 0x000fc40000010087 */
[C---:B0-----:R-:W-:Y:S02]  /*4ac0*/  FMUL.FTZ R211, R130.reuse, R211 ;  /* 0x000000d382d37220 */ /* 0x041fe40000410000 */
[----:B-1----:R-:W-:Y:S02]  /*4ad0*/  FMUL.FTZ R212, R130, R3 ;  /* 0x0000000382d47220 */ /* 0x002fe40000410000 */
[----:B------:R-:W-:Y:S02]  /*4ae0*/  FFMA.FTZ R131, R160, R133, -R131 ;  /* 0x00000085a0837223 */ /* 0x000fe40000010883 */
[C---:B------:R-:W-:Y:S02]  /*4af0*/  FMUL.FTZ R130, R180.reuse, R175 ;  /* 0x000000afb4827220 */ /* 0x040fe40000410000 */
[----:B------:R-:W-:Y:S02]  /*4b00*/  FMUL.FTZ R133, R159, R133 ;  /* 0x000000859f857220 */ /* 0x000fe40000410000 */
[----:B------:R-:W-:-:S02]  /*4b10*/  FMUL.FTZ R132, R180, R135 ;  /* 0x00000087b4847220 */ /* 0x000fc40000410000 */
[C---:B------:R-:W-:Y:S02]  /*4b20*/  FFMA.FTZ R130, R181.reuse, R135, -R130 ;  /* 0x00000087b5827223 */ /* 0x040fe40000010882 */
[----:B------:R-:W-:Y:S02]  /*4b30*/  FMUL.FTZ R3, R106, UR40 ;  /* 0x000000286a037c20 */ /* 0x000fe40008410000 */
[----:B------:R-:W-:Y:S02]  /*4b40*/  FFMA.FTZ R128, R160, R128, R133 ;  /* 0x00000080a0807223 */ /* 0x000fe40000010085 */
[----:B------:R-:W-:Y:S02]  /*4b50*/  FFMA.FTZ R132, R181, R175, R132 ;  /* 0x000000afb5847223 */ /* 0x000fe40000010084 */
[-C--:B------:R-:W-:Y:S02]  /*4b60*/  FMUL.FTZ R135, R73, R109.reuse ;  /* 0x0000006d49877220 */ /* 0x080fe40000410000 */
[----:B------:R-:W-:-:S02]  /*4b70*/  FMUL.FTZ R133, R72, R109 ;  /* 0x0000006d48857220 */ /* 0x000fc40000410000 */
[----:B------:R-:W-:Y:S02]  /*4b80*/  FMUL.RZ R178, R3, 0.15915493667125701904 ;  /* 0x3e22f98303b27820 */ /* 0x000fe4000040c000 */
[C---:B------:R-:W-:Y:S02]  /*4b90*/  FFMA.FTZ R132, R14.reuse, R135, R132 ;  /* 0x000000870e847223 */ /* 0x040fe40000010084 */
[C---:B------:R-:W-:Y:S02]  /*4ba0*/  FMUL.FTZ R3, R157.reuse, R128 ;  /* 0x000000809d037220 */ /* 0x040fe40000410000 */
[----:B------:R-:W-:Y:S02]  /*4bb0*/  FFMA.FTZ R130, R14, R133, R130 ;  /* 0x000000850e827223 */ /* 0x000fe40000010082 */
[----:B------:R-:W-:Y:S02]  /*4bc0*/  FMUL.FTZ R175, R157, R131 ;  /* 0x000000839daf7220 */ /* 0x000fe40000410000 */
[----:B------:R-:W-:-:S02]  /*4bd0*/  FMUL.FTZ R156, R196, R132 ;  /* 0x00000084c49c7220 */ /* 0x000fc40000410000 */
[----:B------:R-:W-:Y:S02]  /*4be0*/  FFMA.FTZ R131, R158, R131, -R3 ;  /* 0x000000839e837223 */ /* 0x000fe40000010803 */
[----:B------:R-:W-:Y:S02]  /*4bf0*/  FMUL.FTZ R177, R196, R130 ;  /* 0x00000082c4b17220 */ /* 0x000fe40000410000 */
[----:B------:R-:W-:Y:S02]  /*4c00*/  FFMA.FTZ R175, R158, R128, R175 ;  /* 0x000000809eaf7223 */ /* 0x000fe400000100af */
[C---:B------:R-:W-:Y:S02]  /*4c10*/  FFMA.FTZ R176, R197.reuse, R130, -R156 ;  /* 0x00000082c5b07223 */ /* 0x040fe4000001089c */
[----:B------:R-:W-:Y:S02]  /*4c20*/  FFMA.FTZ R177, R197, R132, R177 ;  /* 0x00000084c5b17223 */ /* 0x000fe400000100b1 */
[----:B------:R-:W-:-:S02]  /*4c30*/  FMUL.FTZ R130, R180, R131 ;  /* 0x00000083b4827220 */ /* 0x000fc40000410000 */
[-C--:B------:R-:W-:Y:S02]  /*4c40*/  FMUL.FTZ R128, R180, R175.reuse ;  /* 0x000000afb4807220 */ /* 0x080fe40000410000 */
[----:B------:R-:W-:Y:S02]  /*4c50*/  FMUL.FTZ R132, R75, R110 ;  /* 0x0000006e4b847220 */ /* 0x000fe40000410000 */
[----:B------:R-:W-:Y:S02]  /*4c60*/  FMUL.FTZ R2, R2, R106 ;  /* 0x0000006a02027220 */ /* 0x000fe40000410000 */
[----:B------:R-:W-:Y:S02]  /*4c70*/  FMUL.FTZ R156, R74, R110 ;  /* 0x0000006e4a9c7220 */ /* 0x000fe40000410000 */
[C---:B------:R-:W-:Y:S02]  /*4c80*/  FFMA.FTZ R130, R181.reuse, R175, R130 ;  /* 0x000000afb5827223 */ /* 0x040fe40000010082 */
[----:B------:R-:W-:-:S02]  /*4c90*/  FFMA.FTZ R128, R181, R131, -R128 ;  /* 0x00000083b5807223 */ /* 0x000fc40000010880 */
[C---:B------:R-:W-:Y:S01]  /*4ca0*/  FFMA.FTZ R177, R15.reuse, R132, R177 ;  /* 0x000000840fb17223 */ /* 0x040fe200000100b1 */
[----:B------:R-:W-:Y:S01]  /*4cb0*/  MUFU.COS R3, R178 ;  /* 0x000000b200037308 */ /* 0x000fe20000000000 */
[----:B------:R-:W-:Y:S02]  /*4cc0*/  FFMA.FTZ R176, R15, R156, R176 ;  /* 0x0000009c0fb07223 */ /* 0x000fe400000100b0 */
[C---:B------:R-:W-:Y:S02]  /*4cd0*/  FMUL.FTZ R131, R196.reuse, R130 ;  /* 0x00000082c4837220 */ /* 0x040fe40000410000 */
[-C--:B------:R-:W-:Y:S02]  /*4ce0*/  FMUL.FTZ R175, R196, R128.reuse ;  /* 0x00000080c4af7220 */ /* 0x080fe40000410000 */
[----:B------:R-:W-:Y:S01]  /*4cf0*/  FMUL.FTZ R179, R199, R177 ;  /* 0x000000b1c7b37220 */ /* 0x000fe20000410000 */
[----:B------:R-:W0:Y:S01]  /*4d00*/  MUFU.EX2 R2, R2 ;  /* 0x0000000200027308 */ /* 0x000e220000000800 */
[----:B------:R-:W-:-:S02]  /*4d10*/  FFMA.FTZ R128, R197, R128, -R131 ;  /* 0x00000080c5807223 */ /* 0x000fc40000010883 */
[----:B------:R-:W-:Y:S02]  /*4d20*/  FFMA.FTZ R175, R197, R130, R175 ;  /* 0x00000082c5af7223 */ /* 0x000fe400000100af */
[----:B------:R-:W-:-:S03]  /*4d30*/  FFMA.FTZ R179, R200, R176, -R179 ;  /* 0x000000b0c8b37223 */ /* 0x000fc600000108b3 */
[----:B------:R1:W2:Y:S01]  /*4d40*/  MUFU.SIN R215, R178 ;  /* 0x000000b200d77308 */ /* 0x0002a20000000400 */
[-C--:B------:R-:W-:Y:S02]  /*4d50*/  FMUL.FTZ R131, R76, R107.reuse ;  /* 0x0000006b4c837220 */ /* 0x080fe40000410000 */
[C---:B------:R-:W-:Y:S02]  /*4d60*/  FMUL.FTZ R130, R199.reuse, R128 ;  /* 0x00000080c7827220 */ /* 0x040fe40000410000 */
[----:B-1----:R-:W-:Y:S02]  /*4d70*/  FMUL.FTZ R178, R199, R176 ;  /* 0x000000b0c7b27220 */ /* 0x002fe40000410000 */
[----:B------:R-:W-:Y:S02]  /*4d80*/  FMUL.FTZ R223, R77, R107 ;  /* 0x0000006b4ddf7220 */ /* 0x000fe40000410000 */
[----:B------:R-:W-:Y:S02]  /*4d90*/  FFMA.FTZ R178, R200, R177, R178 ;  /* 0x000000b1c8b27223 */ /* 0x000fe400000100b2 */
[----:B------:R-:W-:-:S02]  /*4da0*/  FMUL.FTZ R177, R199, R175 ;  /* 0x000000afc7b17220 */ /* 0x000fc40000410000 */
[----:B------:R-:W-:Y:S02]  /*4db0*/  FFMA.FTZ R179, R16, R131, R179 ;  /* 0x0000008310b37223 */ /* 0x000fe400000100b3 */
[C---:B------:R-:W-:Y:S02]  /*4dc0*/  FFMA.FTZ R130, R200.reuse, R175, R130 ;  /* 0x000000afc8827223 */ /* 0x040fe40000010082 */
[----:B------:R-:W-:Y:S02]  /*4dd0*/  FFMA.FTZ R177, R200, R128, -R177 ;  /* 0x00000080c8b17223 */ /* 0x000fe400000108b1 */
[----:B------:R-:W-:Y:S02]  /*4de0*/  FFMA.FTZ R178, R16, R223, R178 ;  /* 0x000000df10b27223 */ /* 0x000fe400000100b2 */
[----:B------:R-:W-:Y:S02]  /*4df0*/  FMUL.FTZ R175, R205, R179 ;  /* 0x000000b3cdaf7220 */ /* 0x000fe40000410000 */
[----:B0-----:R-:W-:-:S02]  /*4e00*/  FMUL.FTZ R216, R2, R3 ;  /* 0x0000000302d87220 */ /* 0x001fc40000410000 */
[C---:B------:R-:W-:Y:S02]  /*4e10*/  FMUL.FTZ R3, R205.reuse, R177 ;  /* 0x000000b1cd037220 */ /* 0x040fe40000410000 */
[-C--:B------:R-:W-:Y:S02]  /*4e20*/  FFMA.FTZ R175, R206, R178.reuse, R175 ;  /* 0x000000b2ceaf7223 */ /* 0x080fe400000100af */
[----:B------:R-:W-:Y:S02]  /*4e30*/  FMUL.FTZ R178, R205, R178 ;  /* 0x000000b2cdb27220 */ /* 0x000fe40000410000 */
[----:B------:R-:W-:Y:S02]  /*4e40*/  FMUL.FTZ R128, R79, R108 ;  /* 0x0000006c4f807220 */ /* 0x000fe40000410000 */
[----:B--2---:R-:W-:Y:S02]  /*4e50*/  FMUL.FTZ R215, R2, R215 ;  /* 0x000000d702d77220 */ /* 0x004fe40000410000 */
[----:B------:R-:W-:-:S02]  /*4e60*/  FFMA.FTZ R3, R206, R130, R3 ;  /* 0x00000082ce037223 */ /* 0x000fc40000010003 */
[----:B------:R-:W-:Y:S02]  /*4e70*/  FMUL.FTZ R2, R205, R130 ;  /* 0x00000082cd027220 */ /* 0x000fe40000410000 */
[----:B------:R-:W-:Y:S02]  /*4e80*/  FFMA.FTZ R178, R206, R179, -R178 ;  /* 0x000000b3ceb27223 */ /* 0x000fe400000108b2 */
[----:B------:R-:W-:Y:S02]  /*4e90*/  FMUL.FTZ R130, R78, R108 ;  /* 0x0000006c4e827220 */ /* 0x000fe40000410000 */
[----:B------:R-:W-:Y:S02]  /*4ea0*/  FFMA.FTZ R175, R17, R128, R175 ;  /* 0x0000008011af7223 */ /* 0x000fe400000100af */
[----:B------:R-:W-:Y:S02]  /*4eb0*/  FFMA.FTZ R2, R206, R177, -R2 ;  /* 0x000000b1ce027223 */ /* 0x000fe40000010802 */
[----:B------:R-:W-:-:S02]  /*4ec0*/  FMUL.FTZ R176, R212, R3 ;  /* 0x00000003d4b07220 */ /* 0x000fc40000410000 */
[----:B------:R-:W-:Y:S02]  /*4ed0*/  FFMA.FTZ R178, R17, R130, R178 ;  /* 0x0000008211b27223 */ /* 0x000fe400000100b2 */
[C---:B------:R-:W-:Y:S02]  /*4ee0*/  FMUL.FTZ R177, R212.reuse, R175 ;  /* 0x000000afd4b17220 */ /* 0x040fe40000410000 */
[-C--:B------:R-:W-:Y:S02]  /*4ef0*/  FMUL.FTZ R182, R212, R2.reuse ;  /* 0x00000002d4b67220 */ /* 0x080fe40000410000 */
[C---:B------:R-:W-:Y:S01]  /*4f00*/  FFMA.FTZ R176, R211.reuse, R2, -R176 ;  /* 0x00000002d3b07223 */ /* 0x040fe200000108b0 */
        /* <DEDUP_REMOVED lines=8> */
[----:B------:R-:W-:-:S02]  /*4f90*/  FFMA.FTZ R2, R18, R219, R2 ;  /* 0x000000db12027223 */ /* 0x000fc40000010002 */
[C---:B------:R-:W-:Y:S02]  /*4fa0*/  FMUL.FTZ R3, R215.reuse, R176 ;  /* 0x000000b0d7037220 */ /* 0x040fe40000410000 */
[C---:B------:R-:W-:Y:S02]  /*4fb0*/  FMUL.FTZ R179, R215.reuse, R177 ;  /* 0x000000b1d7b37220 */ /* 0x040fe40000410000 */
[C---:B------:R-:W-:Y:S02]  /*4fc0*/  FMUL.FTZ R187, R215.reuse, R182 ;  /* 0x000000b6d7bb7220 */ /* 0x040fe40000410000 */
[-C--:B------:R-:W-:Y:S02]  /*4fd0*/  FMUL.FTZ R175, R215, R2.reuse ;  /* 0x00000002d7af7220 */ /* 0x080fe40000410000 */
[C---:B------:R-:W-:Y:S02]  /*4fe0*/  FFMA.FTZ R179, R216.reuse, R2, R179 ;  /* 0x00000002d8b37223 */ /* 0x040fe400000100b3 */
[----:B------:R-:W-:-:S02]  /*4ff0*/  FFMA.FTZ R182, R216, R182, R3 ;  /* 0x000000b6d8b67223 */ /* 0x000fc40000010003 */
[----:B------:R0:W1:Y:S01]  /*5000*/  @P5 LDS.64 R2, [R126.X8+0x3558] ;  /* 0x003558007e025984 */ /* 0x0000620000008a00 */
[----:B------:R-:W-:Y:S01]  /*5010*/  FMUL.FTZ R218, R83, R106 ;  /* 0x0000006a53da7220 */ /* 0x000fe20000410000 */
[----:B------:R-:W-:Y:S01]  /*5020*/  BSSY B0, `(.L_x_10440) ;  /* 0x0000011000007945 */ /* 0x000fe20003800000 */
[C---:B------:R-:W-:Y:S02]  /*5030*/  FFMA.FTZ R187, R216.reuse, R176, -R187 ;  /* 0x000000b0d8bb7223 */ /* 0x040fe400000108bb */
[----:B------:R-:W-:Y:S02]  /*5040*/  FFMA.FTZ R175, R216, R177, -R175 ;  /* 0x000000b1d8af7223 */ /* 0x000fe400000108af */
[----:B------:R-:W-:Y:S02]  /*5050*/  FMUL.FTZ R220, R82, R106 ;  /* 0x0000006a52dc7220 */ /* 0x000fe40000410000 */
[----:B------:R-:W-:Y:S01]  /*5060*/  FFMA.FTZ R188, R19, R218, R179 ;  /* 0x000000da13bc7223 */ /* 0x000fe200000100b3 */
[----:B------:R-:W-:Y:S05]  /*5070*/  @P5 BRA `(.L_x_10441) ;  /* 0x000000b000005947 */ /* 0x000fea0003800000 */
[----:B0-----:R-:W-:Y:S01]  /*5080*/  ULDC UR28, c[0x0][0x174] ;  /* 0x00005d00001c7ab9 */ /* 0x001fe20000000800 */
        /* <DEDUP_REMOVED lines=10> */
.L_x_10441:
[----:B0-----:R-:W-:Y:S05]  /*5130*/  BSYNC B0 ;  /* 0x0000000000007941 */ /* 0x001fea0003800000 */
.L_x_10440:
[----:B------:R-:W-:Y:S01]  /*5140*/  FFMA.FTZ R189, R19, R220, R175 ;  /* 0x000000dc13bd7223 */ /* 0x000fe200000100af */
[----:B------:R-:W0:Y:S01]  /*5150*/  SHFL.UP PT, R178, R188, 0x1, RZ ;  /* 0x04200000bcb27989 */ /* 0x000e2200000e00ff */
[----:B------:R-:W-:Y:S01]  /*5160*/  ISETP.GE.AND P2, PT, R124, 0x1, PT ;  /* 0x000000017c00780c */ /* 0x000fe20003f46270 */
[----:B-----5:R-:W-:Y:S01]  /*5170*/  FMUL.FTZ R221, R0, R85 ;  /* 0x0000005500dd7220 */ /* 0x020fe20000410000 */
[----:B------:R-:W-:Y:S01]  /*5180*/  ISETP.NE.AND P6, PT, R138, 0x1f, PT ;  /* 0x0000001f8a00780c */ /* 0x000fe20003fc5270 */
[----:B------:R-:W2:Y:S01]  /*5190*/  SHFL.UP PT, R176, R187, 0x1, RZ ;  /* 0x04200000bbb07989 */ /* 0x000ea200000e00ff */
[-C--:B------:R-:W-:Y:S01]  /*51a0*/  FMUL.FTZ R222, R0, R84.reuse ;  /* 0x0000005400de7220 */ /* 0x080fe20000410000 */
[----:B------:R-:W-:Y:S01]  /*51b0*/  ISETP.GT.U32.AND P4, PT, R138, 0x1d, PT ;  /* 0x0000001d8a00780c */ /* 0x000fe20003f84070 */
[----:B------:R-:W-:Y:S01]  /*51c0*/  FMUL.FTZ R183, R215, R221 ;  /* 0x000000ddd7b77220 */ /* 0x000fe20000410000 */
[----:B------:R-:W3:Y:S01]  /*51d0*/  SHFL.UP PT, R177, R189, 0x1, RZ ;  /* 0x04200000bdb17989 */ /* 0x000ee200000e00ff */
[-C--:B------:R-:W-:Y:S01]  /*51e0*/  FMUL.FTZ R213, R90, R84.reuse ;  /* 0x000000545ad57220 */ /* 0x080fe20000410000 */
[----:B------:R-:W-:Y:S01]  /*51f0*/  ISETP.GT.U32.AND P3, PT, R138, 0x1b, PT ;  /* 0x0000001b8a00780c */ /* 0x000fe20003f64070 */
[-C--:B------:R-:W-:Y:S01]  /*5200*/  FMUL.FTZ R214, R90, R85.reuse ;  /* 0x000000555ad67220 */ /* 0x080fe20000410000 */
[----:B------:R-:W4:Y:S01]  /*5210*/  SHFL.UP PT, R175, R182, 0x1, RZ ;  /* 0x04200000b6af7989 */ /* 0x000f2200000e00ff */
[CC--:B------:R-:W-:Y:S01]  /*5220*/  FMUL.FTZ R210, R91.reuse, R84.reuse ;  /* 0x000000545bd27220 */ /* 0x0c0fe20000410000 */
[----:B------:R-:W-:Y:S01]  /*5230*/  BSSY B0, `(.L_x_10442) ;  /* 0x0000143000007945 */ /* 0x000fe20003800000 */
[----:B------:R-:W-:Y:S01]  /*5240*/  FMUL.FTZ R209, R91, R85 ;  /* 0x000000555bd17220 */ /* 0x000fe20000410000 */
[----:B------:R-:W-:Y:S01]  /*5250*/  SHFL.IDX PT, R89, R89, RZ, 0x1f ;  /* 0x00001fff59597589 */ /* 0x000fe200000e0000 */
[----:B------:R-:W-:-:S02]  /*5260*/  FMUL.FTZ R207, R92, R84 ;  /* 0x000000545ccf7220 */ /* 0x000fc40000410000 */
[-C--:B------:R-:W-:Y:S01]  /*5270*/  FMUL.FTZ R201, R92, R85.reuse ;  /* 0x000000555cc97220 */ /* 0x080fe20000410000 */
[----:B------:R-:W-:Y:S01]  /*5280*/  SHFL.IDX PT, R88, R88, RZ, 0x1f ;  /* 0x00001fff58587589 */ /* 0x000fe200000e0000 */
[CC--:B------:R-:W-:Y:S02]  /*5290*/  FMUL.FTZ R202, R93.reuse, R85.reuse ;  /* 0x000000555dca7220 */ /* 0x0c0fe40000410000 */
[----:B------:R-:W-:Y:S02]  /*52a0*/  FMUL.FTZ R203, R93, R84 ;  /* 0x000000545dcb7220 */ /* 0x000fe40000410000 */
[----:B0-----:R-:W-:Y:S02]  /*52b0*/  FMUL.FTZ R186, R182, R178 ;  /* 0x000000b2b6ba7220 */ /* 0x001fe40000410000 */
[----:B------:R-:W-:Y:S02]  /*52c0*/  FMUL.FTZ R195, R94, R85 ;  /* 0x000000555ec37220 */ /* 0x000fe40000410000 */
[----:B--2---:R-:W-:-:S02]  /*52d0*/  FMUL.FTZ R184, R182, R176 ;  /* 0x000000b0b6b87220 */ /* 0x004fc40000410000 */
[----:B------:R-:W-:Y:S02]  /*52e0*/  FMUL.FTZ R198, R94, R84 ;  /* 0x000000545ec67220 */ /* 0x000fe40000410000 */
[CC--:B---3--:R-:W-:Y:S02]  /*52f0*/  FFMA.FTZ R186, R187.reuse, R177.reuse, -R186 ;  /* 0x000000b1bbba7223 */ /* 0x0c8fe400000108ba */
[C---:B------:R-:W-:Y:S02]  /*5300*/  FMUL.FTZ R177, R182.reuse, R177 ;  /* 0x000000b1b6b17220 */ /* 0x040fe40000410000 */
[CC--:B----4-:R-:W-:Y:S02]  /*5310*/  FFMA.FTZ R179, R187.reuse, R175.reuse, R184 ;  /* 0x000000afbbb37223 */ /* 0x0d0fe400000100b8 */
[----:B------:R-:W-:Y:S02]  /*5320*/  FFMA.FTZ R177, R187, R178, R177 ;  /* 0x000000b2bbb17223 */ /* 0x000fe400000100b1 */
[C---:B------:R-:W-:Y:S01]  /*5330*/  FMUL.FTZ R175, R182.reuse, R175 ;  /* 0x000000afb6af7220 */ /* 0x040fe20000410000 */
[----:B------:R-:W-:Y:S01]  /*5340*/  FSEL R179, R182, R179, !P2 ;  /* 0x000000b3b6b37208 */ /* 0x000fe20005000000 */
[----:B------:R-:W-:-:S02]  /*5350*/  FMUL.FTZ R182, R216, R221 ;  /* 0x000000ddd8b67220 */ /* 0x000fc40000410000 */
[----:B------:R-:W-:Y:S02]  /*5360*/  @P2 FADD.FTZ R189, R189, R186 ;  /* 0x000000babdbd2221 */ /* 0x000fe40000010000 */
[----:B------:R-:W-:Y:S02]  /*5370*/  @P2 FADD.FTZ R188, R188, R177 ;  /* 0x000000b1bcbc2221 */ /* 0x000fe40000010000 */
[----:B------:R-:W-:Y:S02]  /*5380*/  FFMA.FTZ R178, R216, R222, -R183 ;  /* 0x000000ded8b27223 */ /* 0x000fe400000108b7 */
[----:B------:R-:W-:Y:S01]  /*5390*/  @P2 FFMA.FTZ R187, R187, R176, -R175 ;  /* 0x000000b0bbbb2223 */ /* 0x000fe200000108af */
[----:B------:R-:W0:Y:S01]  /*53a0*/  SHFL.UP PT, R184, R188, 0x2, RZ ;  /* 0x04400000bcb87989 */ /* 0x000e2200000e00ff */
[----:B------:R-:W-:Y:S01]  /*53b0*/  FFMA.FTZ R183, -R215, R222, -R182 ;  /* 0x000000ded7b77223 */ /* 0x000fe200000109b6 */
[----:B------:R-:W-:Y:S01]  /*53c0*/  ISETP.GE.AND P2, PT, R124, 0x2, PT ;  /* 0x000000027c00780c */ /* 0x000fe20003f46270 */
[----:B------:R-:W-:Y:S01]  /*53d0*/  FADD.FTZ R175, R213, R178 ;  /* 0x000000b2d5af7221 */ /* 0x000fe20000010000 */
[----:B------:R-:W2:Y:S01]  /*53e0*/  SHFL.UP PT, R182, R189, 0x2, RZ ;  /* 0x04400000bdb67989 */ /* 0x000ea200000e00ff */
[----:B------:R-:W-:-:S02]  /*53f0*/  FADD.FTZ R183, -R214, R183 ;  /* 0x000000b7d6b77221 */ /* 0x000fc40000010100 */
[C---:B------:R-:W-:Y:S01]  /*5400*/  FMUL.FTZ R190, R212.reuse, -R175 ;  /* 0x800000afd4be7220 */ /* 0x040fe20000410000 */
[----:B------:R-:W3:Y:S01]  /*5410*/  SHFL.UP PT, R176, R187, 0x2, RZ ;  /* 0x04400000bbb07989 */ /* 0x000ee200000e00ff */
[-C--:B------:R-:W-:Y:S02]  /*5420*/  FMUL.FTZ R186, R212, -R183.reuse ;  /* 0x800000b7d4ba7220 */ /* 0x080fe40000410000 */
[C---:B------:R-:W-:Y:S01]  /*5430*/  FFMA.FTZ R190, R211.reuse, R183, R190 ;  /* 0x000000b7d3be7223 */ /* 0x040fe200000100be */
[----:B------:R-:W4:Y:S01]  /*5440*/  SHFL.UP PT, R178, R179, 0x2, RZ ;  /* 0x04400000b3b27989 */ /* 0x000f2200000e00ff */
[----:B------:R-:W-:Y:S02]  /*5450*/  FFMA.FTZ R175, R211, R175, -R186 ;  /* 0x000000afd3af7223 */ /* 0x000fe400000108ba */
[----:B------:R-:W-:Y:S02]  /*5460*/  FADD.FTZ R190, -R209, R190 ;  /* 0x000000bed1be7221 */ /* 0x000fe40000010100 */
[----:B------:R-:W-:-:S02]  /*5470*/  FADD.FTZ R175, R210, R175 ;  /* 0x000000afd2af7221 */ /* 0x000fc40000010000 */
[CC--:B------:R-:W-:Y:S02]  /*5480*/  FMUL.FTZ R177, R205.reuse, -R190.reuse ;  /* 0x800000becdb17220 */ /* 0x0c0fe40000410000 */
[-C--:B------:R-:W-:Y:S02]  /*5490*/  FMUL.FTZ R183, R205, -R175.reuse ;  /* 0x800000afcdb77220 */ /* 0x080fe40000410000 */
[C---:B------:R-:W-:Y:S02]  /*54a0*/  FFMA.FTZ R186, R206.reuse, R175, -R177 ;  /* 0x000000afceba7223 */ /* 0x040fe400000108b1 */
[----:B------:R-:W-:Y:S02]  /*54b0*/  FFMA.FTZ R190, R206, R190, R183 ;  /* 0x000000becebe7223 */ /* 0x000fe400000100b7 */
[C---:B0-----:R-:W-:Y:S02]  /*54c0*/  FMUL.FTZ R183, R179.reuse, R184 ;  /* 0x000000b8b3b77220 */ /* 0x041fe40000410000 */
[----:B--2---:R-:W-:-:S02]  /*54d0*/  FMUL.FTZ R185, R179, R182 ;  /* 0x000000b6b3b97220 */ /* 0x004fc40000410000 */
[----:B------:R-:W-:Y:S02]  /*54e0*/  FFMA.FTZ R182, R187, R182, -R183 ;  /* 0x000000b6bbb67223 */ /* 0x000fe400000108b7 */
[----:B---3--:R-:W-:Y:S02]  /*54f0*/  FMUL.FTZ R177, R179, R176 ;  /* 0x000000b0b3b17220 */ /* 0x008fe40000410000 */
[----:B------:R-:W-:Y:S02]  /*5500*/  FFMA.FTZ R185, R187, R184, R185 ;  /* 0x000000b8bbb97223 */ /* 0x000fe400000100b9 */
[-C--:B----4-:R-:W-:Y:S02]  /*5510*/  FMUL.FTZ R175, R179, R178.reuse ;  /* 0x000000b2b3af7220 */ /* 0x090fe40000410000 */
[C---:B------:R-:W-:Y:S02]  /*5520*/  FFMA.FTZ R178, R187.reuse, R178, R177 ;  /* 0x000000b2bbb27223 */ /* 0x040fe400000100b1 */
[----:B------:R-:W-:-:S02]  /*5530*/  @P2 FFMA.FTZ R187, R187, R176, -R175 ;  /* 0x000000b0bbbb2223 */ /* 0x000fc400000108af */
[----:B------:R-:W-:Y:S01]  /*5540*/  @P2 FADD.FTZ R188, R188, R185 ;  /* 0x000000b9bcbc2221 */ /* 0x000fe20000010000 */
[----:B------:R-:W-:Y:S01]  /*5550*/  FSEL R178, R179, R178, !P2 ;  /* 0x000000b2b3b27208 */ /* 0x000fe20005000000 */
[----:B------:R-:W-:Y:S01]  /*5560*/  @P2 FADD.FTZ R189, R189, R182 ;  /* 0x000000b6bdbd2221 */ /* 0x000fe20000010000 */
[----:B------:R-:W0:Y:S01]  /*5570*/  SHFL.UP PT, R175, R187, 0x4, RZ ;  /* 0x04800000bbaf7989 */ /* 0x000e2200000e00ff */
[----:B------:R-:W-:Y:S01]  /*5580*/  FADD.FTZ R186, R207, R186 ;  /* 0x000000bacfba7221 */ /* 0x000fe20000010000 */
[----:B------:R-:W-:Y:S01]  /*5590*/  ISETP.GE.AND P2, PT, R124, 0x4, PT ;  /* 0x000000047c00780c */ /* 0x000fe20003f46270 */
[----:B------:R-:W-:Y:S01]  /*55a0*/  FADD.FTZ R190, -R201, R190 ;  /* 0x000000bec9be7221 */ /* 0x000fe20000010100 */
[----:B------:R-:W2:Y:S01]  /*55b0*/  SHFL.UP PT, R179, R188, 0x4, RZ ;  /* 0x04800000bcb37989 */ /* 0x000ea200000e00ff */
[C---:B------:R-:W-:Y:S02]  /*55c0*/  FMUL.FTZ R185, R199.reuse, -R186 ;  /* 0x800000bac7b97220 */ /* 0x040fe40000410000 */
[-C--:B------:R-:W-:Y:S01]  /*55d0*/  FMUL.FTZ R183, R199, -R190.reuse ;  /* 0x800000bec7b77220 */ /* 0x080fe20000410000 */
[----:B------:R-:W3:Y:S01]  /*55e0*/  SHFL.UP PT, R177, R189, 0x4, RZ ;  /* 0x04800000bdb17989 */ /* 0x000ee200000e00ff */
[----:B------:R-:W-:-:S02]  /*55f0*/  FFMA.FTZ R185, R200, R190, R185 ;  /* 0x000000bec8b97223 */ /* 0x000fc400000100b9 */
[----:B------:R-:W-:Y:S01]  /*5600*/  FFMA.FTZ R186, R200, R186, -R183 ;  /* 0x000000bac8ba7223 */ /* 0x000fe200000108b7 */
[----:B------:R-:W4:Y:S01]  /*5610*/  SHFL.UP PT, R176, R178, 0x4, RZ ;  /* 0x04800000b2b07989 */ /* 0x000f2200000e00ff */
[----:B------:R-:W-:Y:S02]  /*5620*/  FADD.FTZ R185, -R202, R185 ;  /* 0x000000b9cab97221 */ /* 0x000fe40000010100 */
[----:B------:R-:W-:Y:S02]  /*5630*/  FADD.FTZ R186, R203, R186 ;  /* 0x000000bacbba7221 */ /* 0x000fe40000010000 */
[C---:B------:R-:W-:Y:S02]  /*5640*/  FMUL.FTZ R182, R196.reuse, -R185 ;  /* 0x800000b9c4b67220 */ /* 0x040fe40000410000 */
[-C--:B------:R-:W-:Y:S02]  /*5650*/  FMUL.FTZ R184, R196, -R186.reuse ;  /* 0x800000bac4b87220 */ /* 0x080fe40000410000 */
[----:B------:R-:W-:-:S02]  /*5660*/  FFMA.FTZ R191, R197, R186, -R182 ;  /* 0x000000bac5bf7223 */ /* 0x000fc400000108b6 */
[----:B------:R-:W-:Y:S02]  /*5670*/  FFMA.FTZ R190, R197, R185, R184 ;  /* 0x000000b9c5be7223 */ /* 0x000fe400000100b8 */
[C---:B0-----:R-:W-:Y:S02]  /*5680*/  FMUL.FTZ R183, R178.reuse, R175 ;  /* 0x000000afb2b77220 */ /* 0x041fe40000410000 */
[----:B------:R-:W-:Y:S02]  /*5690*/  FADD.FTZ R190, -R195, R190 ;  /* 0x000000bec3be7221 */ /* 0x000fe40000010100 */
[----:B--2---:R-:W-:Y:S02]  /*56a0*/  FMUL.FTZ R184, R178, R179 ;  /* 0x000000b3b2b87220 */ /* 0x004fe40000410000 */
[----:B------:R-:W-:Y:S02]  /*56b0*/  FADD.FTZ R191, R198, R191 ;  /* 0x000000bfc6bf7221 */ /* 0x000fe40000010000 */
[----:B---3--:R-:W-:-:S02]  /*56c0*/  FMUL.FTZ R186, R178, R177 ;  /* 0x000000b1b2ba7220 */ /* 0x008fc40000410000 */
        /* <DEDUP_REMOVED lines=9> */
[----:B------:R-:W-:Y:S01]  /*5760*/  FMUL.FTZ R182, R180, -R190 ;  /* 0x800000beb4b67220 */ /* 0x000fe20000410000 */
[----:B------:R-:W-:Y:S01]  /*5770*/  ISETP.GE.AND P2, PT, R124, 0x8, PT ;  /* 0x000000087c00780c */ /* 0x000fe20003f46270 */
[-C--:B------:R-:W-:Y:S01]  /*5780*/  FMUL.FTZ R175, R180, -R191.reuse ;  /* 0x800000bfb4af7220 */ /* 0x080fe20000410000 */
[----:B------:R-:W2:Y:S01]  /*5790*/  SHFL.UP PT, R184, R189, 0x8, RZ ;  /* 0x05000000bdb87989 */ /* 0x000ea200000e00ff */
[----:B------:R-:W-:Y:S02]  /*57a0*/  FFMA.FTZ R191, R181, R191, -R182 ;  /* 0x000000bfb5bf7223 */ /* 0x000fe400000108b6 */
[----:B------:R-:W-:Y:S01]  /*57b0*/  FMUL.FTZ R182, R95, R84 ;  /* 0x000000545fb67220 */ /* 0x000fe20000410000 */
[----:B------:R-:W3:Y:S01]  /*57c0*/  SHFL.UP PT, R186, R188, 0x8, RZ ;  /* 0x05000000bcba7989 */ /* 0x000ee200000e00ff */
[----:B------:R-:W-:-:S02]  /*57d0*/  FFMA.FTZ R190, R181, R190, R175 ;  /* 0x000000beb5be7223 */ /* 0x000fc400000100af */
[----:B------:R-:W-:Y:S01]  /*57e0*/  FMUL.FTZ R179, R95, R85 ;  /* 0x000000555fb37220 */ /* 0x000fe20000410000 */
[----:B------:R-:W4:Y:S01]  /*57f0*/  SHFL.UP PT, R178, R183, 0x8, RZ ;  /* 0x05000000b7b27989 */ /* 0x000f2200000e00ff */
[----:B------:R-:W-:Y:S02]  /*5800*/  FADD.FTZ R191, R182, R191 ;  /* 0x000000bfb6bf7221 */ /* 0x000fe40000010000 */
[----:B------:R-:W-:Y:S02]  /*5810*/  FADD.FTZ R190, -R179, R190 ;  /* 0x000000beb3be7221 */ /* 0x000fe40000010100 */
[C---:B------:R-:W-:Y:S02]  /*5820*/  FMUL.FTZ R177, R157.reuse, -R191 ;  /* 0x800000bf9db17220 */ /* 0x040fe40000410000 */
[-C--:B------:R-:W-:Y:S02]  /*5830*/  FMUL.FTZ R175, R157, -R190.reuse ;  /* 0x800000be9daf7220 */ /* 0x080fe40000410000 */
[----:B------:R-:W-:-:S02]  /*5840*/  FFMA.FTZ R193, R158, R190, R177 ;  /* 0x000000be9ec17223 */ /* 0x000fc400000100b1 */
[----:B------:R-:W-:Y:S02]  /*5850*/  FFMA.FTZ R192, R158, R191, -R175 ;  /* 0x000000bf9ec07223 */ /* 0x000fe400000108af */
[C---:B0-----:R-:W-:Y:S02]  /*5860*/  FMUL.FTZ R177, R183.reuse, R176 ;  /* 0x000000b0b7b17220 */ /* 0x041fe40000410000 */
[C---:B--2---:R-:W-:Y:S02]  /*5870*/  FMUL.FTZ R190, R183.reuse, R184 ;  /* 0x000000b8b7be7220 */ /* 0x044fe40000410000 */
[-C--:B---3--:R-:W-:Y:S02]  /*5880*/  FMUL.FTZ R185, R183, R186.reuse ;  /* 0x000000bab7b97220 */ /* 0x088fe40000410000 */
[----:B------:R-:W-:Y:S02]  /*5890*/  FFMA.FTZ R191, R187, R186, R190 ;  /* 0x000000babbbf7223 */ /* 0x000fe400000100be */
[----:B----4-:R-:W-:-:S02]  /*58a0*/  FMUL.FTZ R175, R183, R178 ;  /* 0x000000b2b7af7220 */ /* 0x010fc40000410000 */
[C---:B------:R-:W-:Y:S02]  /*58b0*/  FFMA.FTZ R184, R187.reuse, R184, -R185 ;  /* 0x000000b8bbb87223 */ /* 0x040fe400000108b9 */
[C---:B------:R-:W-:Y:S02]  /*58c0*/  FFMA.FTZ R178, R187.reuse, R178, R177 ;  /* 0x000000b2bbb27223 */ /* 0x040fe400000100b1 */
[----:B------:R-:W-:Y:S02]  /*58d0*/  @P2 FFMA.FTZ R187, R187, R176, -R175 ;  /* 0x000000b0bbbb2223 */ /* 0x000fe400000108af */
[C---:B------:R-:W-:Y:S01]  /*58e0*/  FMUL.FTZ R175, R96.reuse, R84 ;  /* 0x0000005460af7220 */ /* 0x040fe20000410000 */
[----:B------:R-:W-:Y:S01]  /*58f0*/  FSEL R183, R183, R178, !P2 ;  /* 0x000000b2b7b77208 */ /* 0x000fe20005000000 */
[----:B------:R-:W-:Y:S02]  /*5900*/  @P2 FADD.FTZ R189, R189, R184 ;  /* 0x000000b8bdbd2221 */ /* 0x000fe40000010000 */
[----:B------:R-:W0:Y:S01]  /*5910*/  SHFL.UP PT, R184, R187, 0x10, RZ ;  /* 0x06000000bbb87989 */ /* 0x000e2200000e00ff */
[----:B------:R-:W-:-:S02]  /*5920*/  FMUL.FTZ R176, R96, R85 ;  /* 0x0000005560b07220 */ /* 0x000fc40000410000 */
[----:B------:R-:W-:Y:S01]  /*5930*/  FADD.FTZ R178, R175, R192 ;  /* 0x000000c0afb27221 */ /* 0x000fe20000010000 */
[----:B------:R-:W-:Y:S01]  /*5940*/  SHFL.UP PT, R186, R183, 0x10, RZ ;  /* 0x06000000b7ba7989 */ /* 0x000fe200000e00ff */
[----:B------:R-:W-:Y:S01]  /*5950*/  @P2 FADD.FTZ R188, R188, R191 ;  /* 0x000000bfbcbc2221 */ /* 0x000fe20000010000 */
[----:B------:R-:W-:Y:S01]  /*5960*/  ISETP.GE.AND P2, PT, R124, 0x10, PT ;  /* 0x000000107c00780c */ /* 0x000fe20003f46270 */
[----:B------:R-:W-:Y:S01]  /*5970*/  FADD.FTZ R193, -R176, R193 ;  /* 0x000000c1b0c17221 */ /* 0x000fe20000010100 */
[----:B------:R-:W2:Y:S01]  /*5980*/  SHFL.UP PT, R190, R189, 0x10, RZ ;  /* 0x06000000bdbe7989 */ /* 0x000ea200000e00ff */
[C---:B------:R-:W-:Y:S02]  /*5990*/  FMUL.FTZ R177, R159.reuse, -R178 ;  /* 0x800000b29fb17220 */ /* 0x040fe40000410000 */
[-C--:B------:R-:W-:Y:S01]  /*59a0*/  FMUL.FTZ R185, R159, -R193.reuse ;  /* 0x800000c19fb97220 */ /* 0x080fe20000410000 */
[----:B------:R-:W3:Y:S01]  /*59b0*/  SHFL.UP PT, R192, R188, 0x10, RZ ;  /* 0x06000000bcc07989 */ /* 0x000ee200000e00ff */
[----:B------:R-:W-:-:S02]  /*59c0*/  FFMA.FTZ R194, R160, R193, R177 ;  /* 0x000000c1a0c27223 */ /* 0x000fc400000100b1 */
[C---:B------:R-:W-:Y:S02]  /*59d0*/  FMUL.FTZ R177, R97.reuse, R85 ;  /* 0x0000005561b17220 */ /* 0x040fe40000410000 */
[----:B------:R-:W-:Y:S02]  /*59e0*/  FFMA.FTZ R185, R160, R178, -R185 ;  /* 0x000000b2a0b97223 */ /* 0x000fe400000108b9 */
[----:B------:R-:W-:Y:S02]  /*59f0*/  FMUL.FTZ R178, R97, R84 ;  /* 0x0000005461b27220 */ /* 0x000fe40000410000 */
[----:B------:R-:W-:Y:S02]  /*5a00*/  FADD.FTZ R204, -R177, R194 ;  /* 0x000000c2b1cc7221 */ /* 0x000fe40000010100 */
[----:B------:R-:W-:Y:S02]  /*5a10*/  FADD.FTZ R191, R178, R185 ;  /* 0x000000b9b2bf7221 */ /* 0x000fe40000010000 */
[----:B------:R-:W-:-:S02]  /*5a20*/  FMUL.FTZ R185, R161, -R204 ;  /* 0x800000cca1b97220 */ /* 0x000fc40000410000 */
[-C--:B------:R-:W-:Y:S02]  /*5a30*/  FMUL.FTZ R225, R161, -R191.reuse ;  /* 0x800000bfa1e17220 */ /* 0x080fe40000410000 */
[----:B------:R-:W-:Y:S02]  /*5a40*/  FFMA.FTZ R208, R162, R191, -R185 ;  /* 0x000000bfa2d07223 */ /* 0x000fe400000108b9 */
[C---:B0-----:R-:W-:Y:S02]  /*5a50*/  FMUL.FTZ R185, R183.reuse, R184 ;  /* 0x000000b8b7b97220 */ /* 0x041fe40000410000 */
[----:B--2---:R-:W-:Y:S02]  /*5a60*/  FMUL.FTZ R193, R183, R190 ;  /* 0x000000beb7c17220 */ /* 0x004fe40000410000 */
[----:B------:R-:W-:Y:S02]  /*5a70*/  FFMA.FTZ R194, R187, R186, R185 ;  /* 0x000000babbc27223 */ /* 0x000fe400000100b9 */
[----:B---3--:R-:W-:-:S02]  /*5a80*/  FMUL.FTZ R191, R183, R192 ;  /* 0x000000c0b7bf7220 */ /* 0x008fc40000410000 */
[C---:B------:R-:W-:Y:S01]  /*5a90*/  FMUL.FTZ R186, R183.reuse, R186 ;  /* 0x000000bab7ba7220 */ /* 0x040fe20000410000 */
[----:B------:R-:W-:Y:S01]  /*5aa0*/  FSEL R194, R183, R194, !P2 ;  /* 0x000000c2b7c27208 */ /* 0x000fe20005000000 */
[C---:B------:R-:W-:Y:S02]  /*5ab0*/  FFMA.FTZ R193, R187.reuse, R192, R193 ;  /* 0x000000c0bbc17223 */ /* 0x040fe400000100c1 */
[C---:B------:R-:W-:Y:S02]  /*5ac0*/  FFMA.FTZ R190, R187.reuse, R190, -R191 ;  /* 0x000000bebbbe7223 */ /* 0x040fe400000108bf */
[----:B------:R-:W-:Y:S01]  /*5ad0*/  @P2 FFMA.FTZ R187, R187, R184, -R186 ;  /* 0x000000b8bbbb2223 */ /* 0x000fe200000108ba */
[----:B------:R-:W0:Y:S01]  /*5ae0*/  SHFL.UP PT, R194, R194, 0x1, RZ ;  /* 0x04200000c2c27989 */ /* 0x000e2200000e00ff */
[----:B------:R-:W-:Y:S02]  /*5af0*/  @P2 FADD.FTZ R188, R188, R193 ;  /* 0x000000c1bcbc2221 */ /* 0x000fe40000010000 */
[----:B------:R-:W-:-:S02]  /*5b00*/  FFMA.FTZ R225, R162, R204, R225 ;  /* 0x000000cca2e17223 */ /* 0x000fc400000100e1 */
[----:B------:R-:W2:Y:S01]  /*5b10*/  SHFL.UP PT, R187, R187, 0x1, RZ ;  /* 0x04200000bbbb7989 */ /* 0x000ea200000e00ff */
[C---:B------:R-:W-:Y:S02]  /*5b20*/  FMUL.FTZ R184, R98.reuse, R85 ;  /* 0x0000005562b87220 */ /* 0x040fe40000410000 */
[----:B------:R-:W-:Y:S01]  /*5b30*/  FMUL.FTZ R183, R98, R84 ;  /* 0x0000005462b77220 */ /* 0x000fe20000410000 */
[----:B------:R-:W3:Y:S01]  /*5b40*/  SHFL.UP PT, R188, R188, 0x1, RZ ;  /* 0x04200000bcbc7989 */ /* 0x000ee200000e00ff */
[----:B------:R-:W-:Y:S02]  /*5b50*/  FADD.FTZ R225, -R184, R225 ;  /* 0x000000e1b8e17221 */ /* 0x000fe40000010100 */
[----:B------:R-:W-:Y:S01]  /*5b60*/  @P2 FADD.FTZ R189, R189, R190 ;  /* 0x000000bebdbd2221 */ /* 0x000fe20000010000 */
[----:B------:R-:W-:Y:S01]  /*5b70*/  ISETP.GT.U32.AND P2, PT, R138, 0x17, PT ;  /* 0x000000178a00780c */ /* 0x000fe20003f44070 */
[----:B------:R-:W-:Y:S02]  /*5b80*/  FADD.FTZ R208, R183, R208 ;  /* 0x000000d0b7d07221 */ /* 0x000fe40000010000 */
[----:B------:R-:W-:-:S02]  /*5b90*/  FMUL.FTZ R185, R163, -R225 ;  /* 0x800000e1a3b97220 */ /* 0x000fc40000410000 */
[-C--:B------:R-:W-:Y:S01]  /*5ba0*/  FMUL.FTZ R186, R163, -R208.reuse ;  /* 0x800000d0a3ba7220 */ /* 0x080fe20000410000 */
[----:B------:R-:W4:Y:S01]  /*5bb0*/  SHFL.UP PT, R189, R189, 0x1, RZ ;  /* 0x04200000bdbd7989 */ /* 0x000f2200000e00ff */
[C---:B------:R-:W-:Y:S02]  /*5bc0*/  FFMA.FTZ R191, R164.reuse, R208, -R185 ;  /* 0x000000d0a4bf7223 */ /* 0x040fe400000108b9 */
[----:B------:R-:W-:Y:S02]  /*5bd0*/  FFMA.FTZ R190, R164, R225, R186 ;  /* 0x000000e1a4be7223 */ /* 0x000fe400000100ba */
[C---:B------:R-:W-:Y:S02]  /*5be0*/  FMUL.FTZ R185, R99.reuse, R85 ;  /* 0x0000005563b97220 */ /* 0x040fe40000410000 */
[----:B------:R-:W-:Y:S02]  /*5bf0*/  FMUL.FTZ R186, R99, R84 ;  /* 0x0000005463ba7220 */ /* 0x000fe40000410000 */
[----:B------:R-:W-:-:S02]  /*5c00*/  FADD.FTZ R192, -R185, R190 ;  /* 0x000000beb9c07221 */ /* 0x000fc40000010100 */
[CC--:B0-----:R-:W-:Y:S02]  /*5c10*/  FMUL.FTZ R190, R194.reuse, R89.reuse ;  /* 0x00000059c2be7220 */ /* 0x0c1fe40000410000 */
[-C--:B------:R-:W-:Y:S02]  /*5c20*/  FMUL.FTZ R194, R194, R88.reuse ;  /* 0x00000058c2c27220 */ /* 0x080fe40000410000 */
[----:B------:R-:W-:Y:S02]  /*5c30*/  FADD.FTZ R191, R186, R191 ;  /* 0x000000bfbabf7221 */ /* 0x000fe40000010000 */
[C---:B--2---:R-:W-:Y:S02]  /*5c40*/  FFMA.FTZ R190, R187.reuse, R88, -R190 ;  /* 0x00000058bbbe7223 */ /* 0x044fe400000108be */
[----:B------:R-:W-:Y:S02]  /*5c50*/  FFMA.FTZ R187, R187, R89, R194 ;  /* 0x00000059bbbb7223 */ /* 0x000fe400000100c2 */
[----:B------:R-:W-:-:S02]  /*5c60*/  FMUL.FTZ R225, R165, -R191 ;  /* 0x800000bfa5e17220 */ /* 0x000fc40000410000 */
[-C--:B------:R-:W-:Y:S02]  /*5c70*/  FMUL.FTZ R193, R165, -R192.reuse ;  /* 0x800000c0a5c17220 */ /* 0x080fe40000410000 */
[----:B---3--:R-:W-:Y:S02]  /*5c80*/  @P1 FADD.FTZ R89, R188, R187 ;  /* 0x000000bbbc591221 */ /* 0x008fe40000010000 */
[----:B------:R-:W-:Y:S02]  /*5c90*/  FFMA.FTZ R192, R166, R192, R225 ;  /* 0x000000c0a6c07223 */ /* 0x000fe400000100e1 */
[----:B------:R-:W-:Y:S02]  /*5ca0*/  FMUL.FTZ R187, R100, R85 ;  /* 0x0000005564bb7220 */ /* 0x000fe40000410000 */
[----:B------:R-:W-:Y:S02]  /*5cb0*/  FFMA.FTZ R193, R166, R191, -R193 ;  /* 0x000000bfa6c17223 */ /* 0x000fe400000108c1 */
[----:B------:R-:W-:-:S02]  /*5cc0*/  FMUL.FTZ R188, R100, R84 ;  /* 0x0000005464bc7220 */ /* 0x000fc40000410000 */
[----:B------:R-:W-:Y:S02]  /*5cd0*/  FADD.FTZ R192, -R187, R192 ;  /* 0x000000c0bbc07221 */ /* 0x000fe40000010100 */
[----:B------:R-:W-:Y:S02]  /*5ce0*/  FADD.FTZ R193, R188, R193 ;  /* 0x000000c1bcc17221 */ /* 0x000fe40000010000 */
[----:B----4-:R-:W-:Y:S01]  /*5cf0*/  @P1 FADD.FTZ R88, R189, R190 ;  /* 0x000000bebd581221 */ /* 0x010fe20000010000 */
[----:B------:R-:W-:Y:S01]  /*5d00*/  ISETP.GT.U32.AND P1, PT, R138, 0xf, PT ;  /* 0x0000000f8a00780c */ /* 0x000fe20003f24070 */
[C---:B------:R-:W-:Y:S01]  /*5d10*/  FMUL.FTZ R189, R167.reuse, -R192 ;  /* 0x800000c0a7bd7220 */ /* 0x040fe20000410000 */
[----:B------:R-:W-:Y:S01]  /*5d20*/  MOV R190, UR21 ;  /* 0x0000001500be7c02 */ /* 0x000fe20008000f00 */
[----:B------:R-:W-:Y:S02]  /*5d30*/  FMUL.FTZ R227, R167, -R193 ;  /* 0x800000c1a7e37220 */ /* 0x000fe40000410000 */
[C---:B-1----:R-:W-:Y:S01]  /*5d40*/  FMUL.FTZ R138, R215.reuse, -R2 ;  /* 0x80000002d78a7220 */ /* 0x042fe20000410000 */
[----:B------:R-:W-:Y:S01]  /*5d50*/  ISETP.GE.OR P0, PT, R190, c[0x0][0x174], P0 ;  /* 0x00005d00be007a0c */ /* 0x000fe20000706670 */
[----:B------:R-:W-:-:S02]  /*5d60*/  FMUL.FTZ R191, R215, R3 ;  /* 0x00000003d7bf7220 */ /* 0x000fc40000410000 */
[C---:B------:R-:W-:Y:S02]  /*5d70*/  FFMA.FTZ R225, R168.reuse, R193, -R189 ;  /* 0x000000c1a8e17223 */ /* 0x040fe400000108bd */
[----:B------:R-:W-:Y:S02]  /*5d80*/  FFMA.FTZ R192, R168, R192, R227 ;  /* 0x000000c0a8c07223 */ /* 0x000fe400000100e3 */
[C---:B------:R-:W-:Y:S02]  /*5d90*/  FMUL.FTZ R189, R101.reuse, R85 ;  /* 0x0000005565bd7220 */ /* 0x040fe40000410000 */
[C---:B------:R-:W-:Y:S02]  /*5da0*/  FFMA.FTZ R138, R216.reuse, -R3, R138 ;  /* 0x80000003d88a7223 */ /* 0x040fe4000001008a */
[----:B------:R-:W-:Y:S02]  /*5db0*/  FFMA.FTZ R191, R216, R2, -R191 ;  /* 0x00000002d8bf7223 */ /* 0x000fe400000108bf */
[----:B------:R-:W-:-:S02]  /*5dc0*/  FMUL.FTZ R190, R101, R84 ;  /* 0x0000005465be7220 */ /* 0x000fc40000410000 */
[----:B------:R-:W-:Y:S02]  /*5dd0*/  FADD.FTZ R194, -R189, R192 ;  /* 0x000000c0bdc27221 */ /* 0x000fe40000010100 */
[C---:B------:R-:W-:Y:S02]  /*5de0*/  FMUL.FTZ R192, R212.reuse, -R138 ;  /* 0x8000008ad4c07220 */ /* 0x040fe40000410000 */
[-C--:B------:R-:W-:Y:S02]  /*5df0*/  FMUL.FTZ R193, R212, -R191.reuse ;  /* 0x800000bfd4c17220 */ /* 0x080fe40000410000 */
[----:B------:R-:W-:Y:S02]  /*5e00*/  FADD.FTZ R225, R190, R225 ;  /* 0x000000e1bee17221 */ /* 0x000fe40000010000 */
[----:B------:R-:W-:Y:S02]  /*5e10*/  FMUL.FTZ R204, R169, -R194 ;  /* 0x800000c2a9cc7220 */ /* 0x000fe40000410000 */
[----:B------:R-:W-:-:S02]  /*5e20*/  FFMA.FTZ R192, R211, R191, -R192 ;  /* 0x000000bfd3c07223 */ /* 0x000fc400000108c0 */
[----:B------:R-:W-:Y:S02]  /*5e30*/  FFMA.FTZ R193, R211, R138, R193 ;  /* 0x0000008ad3c17223 */ /* 0x000fe400000100c1 */
[-C--:B------:R-:W-:Y:S02]  /*5e40*/  FMUL.FTZ R191, R169, -R225.reuse ;  /* 0x800000e1a9bf7220 */ /* 0x080fe40000410000 */
[C---:B------:R-:W-:Y:S02]  /*5e50*/  FFMA.FTZ R229, R170.reuse, R225, -R204 ;  /* 0x000000e1aae57223 */ /* 0x040fe400000108cc */
[C---:B------:R-:W-:Y:S02]  /*5e60*/  FMUL.FTZ R138, R205.reuse, -R192 ;  /* 0x800000c0cd8a7220 */ /* 0x040fe40000410000 */
[----:B------:R-:W-:Y:S02]  /*5e70*/  FMUL.FTZ R225, R205, -R193 ;  /* 0x800000c1cde17220 */ /* 0x000fe40000410000 */
[----:B------:R-:W-:-:S02]  /*5e80*/  FFMA.FTZ R194, R170, R194, R191 ;  /* 0x000000c2aac27223 */ /* 0x000fc400000100bf */
[----:B------:R-:W-:Y:S02]  /*5e90*/  FMUL.FTZ R191, R102, R85 ;  /* 0x0000005566bf7220 */ /* 0x000fe40000410000 */
[C---:B------:R-:W-:Y:S02]  /*5ea0*/  FFMA.FTZ R138, R206.reuse, R193, R138 ;  /* 0x000000c1ce8a7223 */ /* 0x040fe4000001008a */
[----:B------:R-:W-:Y:S02]  /*5eb0*/  FFMA.FTZ R225, R206, R192, -R225 ;  /* 0x000000c0cee17223 */ /* 0x000fe400000108e1 */
[----:B------:R-:W-:Y:S02]  /*5ec0*/  FMUL.FTZ R192, R102, R84 ;  /* 0x0000005466c07220 */ /* 0x000fe40000410000 */
        /* <DEDUP_REMOVED lines=8> */
[----:B------:R-:W-:Y:S02]  /*5f50*/  FFMA.FTZ R229, R172, R229, -R194 ;  /* 0x000000e5ace57223 */ /* 0x000fe400000108c2 */
[C---:B------:R-:W-:Y:S02]  /*5f60*/  FMUL.FTZ R194, R196.reuse, -R225 ;  /* 0x800000e1c4c27220 */ /* 0x040fe40000410000 */
[----:B------:R-:W-:Y:S02]  /*5f70*/  FMUL.FTZ R138, R196, -R227 ;  /* 0x800000e3c48a7220 */ /* 0x000fe40000410000 */
[----:B------:R-:W-:Y:S02]  /*5f80*/  FFMA.FTZ R204, R172, R204, R193 ;  /* 0x000000ccaccc7223 */ /* 0x000fe400000100c1 */
[----:B------:R-:W-:Y:S02]  /*5f90*/  FMUL.FTZ R193, R103, R85 ;  /* 0x0000005567c17220 */ /* 0x000fe40000410000 */
[----:B------:R-:W-:-:S02]  /*5fa0*/  FFMA.FTZ R227, R197, R227, R194 ;  /* 0x000000e3c5e37223 */ /* 0x000fc400000100c2 */
[----:B------:R-:W-:Y:S02]  /*5fb0*/  FMUL.FTZ R194, R103, R84 ;  /* 0x0000005467c27220 */ /* 0x000fe40000410000 */
[----:B------:R-:W-:Y:S02]  /*5fc0*/  FFMA.FTZ R138, R197, R225, -R138 ;  /* 0x000000e1c58a7223 */ /* 0x000fe4000001088a */
[----:B------:R-:W-:Y:S02]  /*5fd0*/  FADD.FTZ R225, -R193, R204 ;  /* 0x000000ccc1e17221 */ /* 0x000fe40000010100 */
[----:B------:R-:W-:Y:S02]  /*5fe0*/  FMUL.FTZ R204, R180, -R227 ;  /* 0x800000e3b4cc7220 */ /* 0x000fe40000410000 */
[----:B------:R-:W-:Y:S02]  /*5ff0*/  FADD.FTZ R229, R194, R229 ;  /* 0x000000e5c2e57221 */ /* 0x000fe40000010000 */
[----:B------:R-:W-:-:S02]  /*6000*/  FMUL.FTZ R208, R180, -R138 ;  /* 0x8000008ab4d07220 */ /* 0x000fc40000410000 */
[----:B------:R-:W-:Y:S02]  /*6010*/  FFMA.FTZ R204, R181, R138, -R204 ;  /* 0x0000008ab5cc7223 */ /* 0x000fe400000108cc */
[C---:B------:R-:W-:Y:S02]  /*6020*/  FMUL.FTZ R224, R173.reuse, -R225 ;  /* 0x800000e1ade07220 */ /* 0x040fe40000410000 */
[----:B------:R-:W-:Y:S02]  /*6030*/  FMUL.FTZ R138, R173, -R229 ;  /* 0x800000e5ad8a7220 */ /* 0x000fe40000410000 */
[----:B------:R-:W-:Y:S02]  /*6040*/  FFMA.FTZ R208, R181, R227, R208 ;  /* 0x000000e3b5d07223 */ /* 0x000fe400000100d0 */
[----:B------:R-:W-:Y:S02]  /*6050*/  FFMA.FTZ R227, R174, R229, -R224 ;  /* 0x000000e5aee37223 */ /* 0x000fe400000108e0 */
[----:B------:R-:W-:-:S02]  /*6060*/  FMUL.FTZ R231, R157, -R204 ;  /* 0x800000cc9de77220 */ /* 0x000fc40000410000 */
[----:B------:R-:W-:Y:S02]  /*6070*/  FFMA.FTZ R225, R174, R225, R138 ;  /* 0x000000e1aee17223 */ /* 0x000fe4000001008a */
[----:B------:R-:W-:Y:S02]  /*6080*/  FMUL.FTZ R229, R157, -R208 ;  /* 0x800000d09de57220 */ /* 0x000fe40000410000 */
[C---:B------:R-:W-:Y:S02]  /*6090*/  FMUL.FTZ R138, R87.reuse, R88 ;  /* 0x00000058578a7220 */ /* 0x040fe40000410000 */
[----:B------:R-:W-:Y:S02]  /*60a0*/  FMUL.FTZ R87, R87, R89 ;  /* 0x0000005957577220 */ /* 0x000fe40000410000 */
[C---:B------:R-:W-:Y:S02]  /*60b0*/  FFMA.FTZ R231, R158.reuse, R208, R231 ;  /* 0x000000d09ee77223 */ /* 0x040fe400000100e7 */
[----:B------:R-:W-:-:S02]  /*60c0*/  FFMA.FTZ R229, R158, R204, -R229 ;  /* 0x000000cc9ee57223 */ /* 0x000fc400000108e5 */
[C---:B------:R-:W-:Y:S02]  /*60d0*/  FFMA.FTZ R138, R86.reuse, R89, R138 ;  /* 0x00000059568a7223 */ /* 0x040fe4000001008a */
[----:B------:R-:W-:Y:S02]  /*60e0*/  FFMA.FTZ R86, R86, R88, -R87 ;  /* 0x0000005856567223 */ /* 0x000fe40000010857 */
[C---:B------:R-:W-:Y:S02]  /*60f0*/  FMUL.FTZ R89, R159.reuse, -R231 ;  /* 0x800000e79f597220 */ /* 0x040fe40000410000 */
[----:B------:R-:W-:Y:S02]  /*6100*/  FMUL.FTZ R204, R159, -R229 ;  /* 0x800000e59fcc7220 */ /* 0x000fe40000410000 */
[----:B------:R-:W-:Y:S02]  /*6110*/  FADD.FTZ R143, R143, R138 ;  /* 0x0000008a8f8f7221 */ /* 0x000fe40000010000 */
[----:B------:R-:W-:-:S02]  /*6120*/  FADD.FTZ R141, R141, R86 ;  /* 0x000000568d8d7221 */ /* 0x000fc40000010000 */
[C---:B------:R-:W-:Y:S02]  /*6130*/  FFMA.FTZ R89, R160.reuse, R229, -R89 ;  /* 0x000000e5a0597223 */ /* 0x040fe40000010859 */
[----:B------:R-:W-:Y:S02]  /*6140*/  FFMA.FTZ R204, R160, R231, R204 ;  /* 0x000000e7a0cc7223 */ /* 0x000fe400000100cc */
[C---:B------:R-:W-:Y:S02]  /*6150*/  FMUL.FTZ R86, R173.reuse, R143 ;  /* 0x0000008fad567220 */ /* 0x040fe40000410000 */
[----:B------:R-:W-:Y:S02]  /*6160*/  FMUL.FTZ R87, R173, R141 ;  /* 0x0000008dad577220 */ /* 0x000fe40000410000 */
[C---:B------:R-:W-:Y:S02]  /*6170*/  FMUL.FTZ R229, R161.reuse, -R89 ;  /* 0x80000059a1e57220 */ /* 0x040fe40000410000 */
[----:B------:R-:W-:-:S02]  /*6180*/  FMUL.FTZ R88, R161, -R204 ;  /* 0x800000cca1587220 */ /* 0x000fc40000410000 */
[C---:B------:R-:W-:Y:S02]  /*6190*/  FFMA.FTZ R86, R174.reuse, R141, -R86 ;  /* 0x0000008dae567223 */ /* 0x040fe40000010856 */
[----:B------:R-:W-:Y:S02]  /*61a0*/  FFMA.FTZ R87, R174, R143, R87 ;  /* 0x0000008fae577223 */ /* 0x000fe40000010057 */
[C---:B------:R-:W-:Y:S02]  /*61b0*/  FFMA.FTZ R229, R162.reuse, R204, R229 ;  /* 0x000000cca2e57223 */ /* 0x040fe400000100e5 */
[----:B------:R-:W-:Y:S02]  /*61c0*/  FFMA.FTZ R88, R162, R89, -R88 ;  /* 0x00000059a2587223 */ /* 0x000fe40000010858 */
[C---:B------:R-:W-:Y:S02]  /*61d0*/  FFMA.FTZ R146, R5.reuse, R146, R86 ;  /* 0x0000009205927223 */ /* 0x040fe40000010056 */
[----:B------:R-:W-:-:S02]  /*61e0*/  FFMA.FTZ R144, R5, R144, R87 ;  /* 0x0000009005907223 */ /* 0x000fc40000010057 */
[CC--:B------:R-:W-:Y:S02]  /*61f0*/  FMUL.FTZ R231, R163.reuse, -R229.reuse ;  /* 0x800000e5a3e77220 */ /* 0x0c0fe40000410000 */
[----:B------:R-:W-:Y:S02]  /*6200*/  FMUL.FTZ R86, R163, -R88 ;  /* 0x80000058a3567220 */ /* 0x000fe40000410000 */
[C---:B------:R-:W-:Y:S02]  /*6210*/  FMUL.FTZ R89, R171.reuse, R146 ;  /* 0x00000092ab597220 */ /* 0x040fe40000410000 */
[----:B------:R-:W-:Y:S02]  /*6220*/  FMUL.FTZ R87, R171, R144 ;  /* 0x00000090ab577220 */ /* 0x000fe40000410000 */
[C---:B------:R-:W-:Y:S02]  /*6230*/  FFMA.FTZ R231, R164.reuse, R88, -R231 ;  /* 0x00000058a4e77223 */ /* 0x040fe400000108e7 */
[----:B------:R-:W-:-:S02]  /*6240*/  FFMA.FTZ R86, R164, R229, R86 ;  /* 0x000000e5a4567223 */ /* 0x000fc40000010056 */
[C---:B------:R-:W-:Y:S02]  /*6250*/  FFMA.FTZ R89, R172.reuse, R144, R89 ;  /* 0x00000090ac597223 */ /* 0x040fe40000010059 */
[----:B------:R-:W-:Y:S02]  /*6260*/  FFMA.FTZ R87, R172, R146, -R87 ;  /* 0x00000092ac577223 */ /* 0x000fe40000010857 */
[C---:B------:R-:W-:Y:S02]  /*6270*/  FMUL.FTZ R229, R165.reuse, -R231 ;  /* 0x800000e7a5e57220 */ /* 0x040fe40000410000 */
[----:B------:R-:W-:Y:S02]  /*6280*/  FMUL.FTZ R88, R165, -R86 ;  /* 0x80000056a5587220 */ /* 0x000fe40000410000 */
[C---:B------:R-:W-:Y:S02]  /*6290*/  FFMA.FTZ R149, R6.reuse, R149, R89 ;  /* 0x0000009506957223 */ /* 0x040fe40000010059 */
[----:B------:R-:W-:-:S02]  /*62a0*/  FFMA.FTZ R147, R6, R147, R87 ;  /* 0x0000009306937223 */ /* 0x000fc40000010057 */
[C---:B------:R-:W-:Y:S02]  /*62b0*/  FFMA.FTZ R229, R166.reuse, R86, R229 ;  /* 0x00000056a6e57223 */ /* 0x040fe400000100e5 */
[----:B------:R-:W-:Y:S02]  /*62c0*/  FFMA.FTZ R88, R166, R231, -R88 ;  /* 0x000000e7a6587223 */ /* 0x000fe40000010858 */
[C---:B------:R-:W-:Y:S02]  /*62d0*/  FMUL.FTZ R86, R169.reuse, R149 ;  /* 0x00000095a9567220 */ /* 0x040fe40000410000 */
[-C--:B------:R-:W-:Y:S02]  /*62e0*/  FMUL.FTZ R87, R169, R147.reuse ;  /* 0x00000093a9577220 */ /* 0x080fe40000410000 */
[----:B------:R-:W-:Y:S02]  /*62f0*/  FMUL.FTZ R138, R167, -R88 ;  /* 0x80000058a78a7220 */ /* 0x000fe40000410000 */
[----:B------:R-:W-:-:S02]  /*6300*/  FFMA.FTZ R86, R170, R147, -R86 ;  /* 0x00000093aa567223 */ /* 0x000fc40000010856 */
[----:B------:R-:W-:Y:S02]  /*6310*/  FMUL.FTZ R89, R167, -R229 ;  /* 0x800000e5a7597220 */ /* 0x000fe40000410000 */
[----:B------:R-:W-:Y:S02]  /*6320*/  FFMA.FTZ R87, R170, R149, R87 ;  /* 0x00000095aa577223 */ /* 0x000fe40000010057 */
[C---:B------:R-:W-:Y:S02]  /*6330*/  FFMA.FTZ R138, R168.reuse, R229, R138 ;  /* 0x000000e5a88a7223 */ /* 0x040fe4000001008a */
[C---:B------:R-:W-:Y:S02]  /*6340*/  FFMA.FTZ R148, R7.reuse, R148, R86 ;  /* 0x0000009407947223 */ /* 0x040fe40000010056 */
[----:B------:R-:W-:Y:S02]  /*6350*/  FFMA.FTZ R88, R168, R88, -R89 ;  /* 0x00000058a8587223 */ /* 0x000fe40000010859 */
[----:B------:R-:W-:-:S02]  /*6360*/  FFMA.FTZ R86, R7, R150, R87 ;  /* 0x0000009607567223 */ /* 0x000fc40000010057 */
[C---:B------:R-:W-:Y:S02]  /*6370*/  FMUL.FTZ R229, R169.reuse, -R138 ;  /* 0x8000008aa9e57220 */ /* 0x040fe40000410000 */
[----:B------:R-:W-:Y:S02]  /*6380*/  FMUL.FTZ R231, R169, -R88 ;  /* 0x80000058a9e77220 */ /* 0x000fe40000410000 */
[C---:B------:R-:W-:Y:S02]  /*6390*/  FMUL.FTZ R87, R167.reuse, R86 ;  /* 0x00000056a7577220 */ /* 0x040fe40000410000 */
[----:B------:R-:W-:Y:S02]  /*63a0*/  FMUL.FTZ R89, R167, R148 ;  /* 0x00000094a7597220 */ /* 0x000fe40000410000 */
[C---:B------:R-:W-:Y:S02]  /*63b0*/  FFMA.FTZ R88, R170.reuse, R88, -R229 ;  /* 0x00000058aa587223 */ /* 0x040fe400000108e5 */
[----:B------:R-:W-:-:S02]  /*63c0*/  FFMA.FTZ R231, R170, R138, R231 ;  /* 0x0000008aaae77223 */ /* 0x000fc400000100e7 */
[C---:B------:R-:W-:Y:S02]  /*63d0*/  FFMA.FTZ R229, R168.reuse, R148, -R87 ;  /* 0x00000094a8e57223 */ /* 0x040fe40000010857 */
[----:B------:R-:W-:Y:S02]  /*63e0*/  FFMA.FTZ R89, R168, R86, R89 ;  /* 0x00000056a8597223 */ /* 0x000fe40000010059 */
[C---:B------:R-:W-:Y:S02]  /*63f0*/  FMUL.FTZ R138, R171.reuse, -R88 ;  /* 0x80000058ab8a7220 */ /* 0x040fe40000410000 */
[----:B------:R-:W-:Y:S02]  /*6400*/  FMUL.FTZ R233, R171, -R231 ;  /* 0x800000e7abe97220 */ /* 0x000fe40000410000 */
[C---:B------:R-:W-:Y:S02]  /*6410*/  FFMA.FTZ R229, R8.reuse, R153, R229 ;  /* 0x0000009908e57223 */ /* 0x040fe400000100e5 */
[----:B------:R-:W-:-:S02]  /*6420*/  FFMA.FTZ R87, R8, R155, R89 ;  /* 0x0000009b08577223 */ /* 0x000fc40000010059 */
[C---:B------:R-:W-:Y:S02]  /*6430*/  FFMA.FTZ R89, R172.reuse, R231, R138 ;  /* 0x000000e7ac597223 */ /* 0x040fe4000001008a */
[----:B------:R-:W-:Y:S02]  /*6440*/  FFMA.FTZ R233, R172, R88, -R233 ;  /* 0x00000058ace97223 */ /* 0x000fe400000108e9 */
[C---:B------:R-:W-:Y:S02]  /*6450*/  FMUL.FTZ R150, R165.reuse, R229 ;  /* 0x000000e5a5967220 */ /* 0x040fe40000410000 */
[----:B------:R-:W-:Y:S02]  /*6460*/  FMUL.FTZ R88, R165, R87 ;  /* 0x00000057a5587220 */ /* 0x000fe40000410000 */
[C---:B------:R-:W-:Y:S02]  /*6470*/  FMUL.FTZ R153, R173.reuse, -R89 ;  /* 0x80000059ad997220 */ /* 0x040fe40000410000 */
[----:B------:R-:W-:-:S02]  /*6480*/  FMUL.FTZ R155, R173, -R233 ;  /* 0x800000e9ad9b7220 */ /* 0x000fc40000410000 */
[----:B------:R-:W-:Y:S02]  /*6490*/  FFMA.FTZ R150, R166, R87, R150 ;  /* 0x00000057a6967223 */ /* 0x000fe40000010096 */
[C---:B------:R-:W-:Y:S02]  /*64a0*/  FMUL.FTZ R204, R104.reuse, R84 ;  /* 0x0000005468cc7220 */ /* 0x040fe40000410000 */
[----:B------:R-:W-:Y:S02]  /*64b0*/  FMUL.FTZ R208, R104, R85 ;  /* 0x0000005568d07220 */ /* 0x000fe40000410000 */
[----:B------:R-:W-:Y:S02]  /*64c0*/  FFMA.FTZ R138, R166, R229, -R88 ;  /* 0x000000e5a68a7223 */ /* 0x000fe40000010858 */
[C---:B------:R-:W-:Y:S02]  /*64d0*/  FFMA.FTZ R88, R174.reuse, R233, -R153 ;  /* 0x000000e9ae587223 */ /* 0x040fe40000010899 */
[----:B------:R-:W-:-:S02]  /*64e0*/  FFMA.FTZ R89, R174, R89, R155 ;  /* 0x00000059ae597223 */ /* 0x000fc4000001009b */
[C---:B------:R-:W-:Y:S02]  /*64f0*/  FFMA.FTZ R84, R9.reuse, R152, R150 ;  /* 0x0000009809547223 */ /* 0x040fe40000010096 */
[----:B------:R-:W-:Y:S01]  /*6500*/  FADD.FTZ R224, R204, R227 ;  /* 0x000000e3cce07221 */ /* 0x000fe20000010000 */
[----:B------:R0:W1:Y:S01]  /*6510*/  SHFL.DOWN PT, R152, R88, 0x1, 0x1f ;  /* 0x08201f0058987f89 */ /* 0x00006200000e0000 */
[----:B------:R-:W-:Y:S02]  /*6520*/  FADD.FTZ R225, -R208, R225 ;  /* 0x000000e1d0e17221 */ /* 0x000fe40000010100 */
[----:B------:R-:W-:Y:S01]  /*6530*/  FFMA.FTZ R138, R9, R154, R138 ;  /* 0x0000009a098a7223 */ /* 0x000fe2000001008a */
[----:B------:R0:W2:Y:S01]  /*6540*/  SHFL.DOWN PT, R226, R89, 0x1, 0x1f ;  /* 0x08201f0059e27f89 */ /* 0x0000a200000e0000 */
[----:B------:R-:W-:Y:S02]  /*6550*/  FMUL.FTZ R85, R163, R84 ;  /* 0x00000054a3557220 */ /* 0x000fe40000410000 */
[----:B------:R-:W-:Y:S01]  /*6560*/  FMUL.FTZ R154, R4, R115 ;  /* 0x00000073049a7220 */ /* 0x000fe20000410000 */
[----:B------:R0:W3:Y:S01]  /*6570*/  SHFL.DOWN PT, R150, R224, 0x1, 0x1f ;  /* 0x08201f00e0967f89 */ /* 0x0000e200000e0000 */
[----:B------:R-:W-:-:S03]  /*6580*/  FFMA.FTZ R85, R164, R138, -R85 ;  /* 0x0000008aa4557223 */ /* 0x000fc60000010855 */
[----:B------:R0:W4:Y:S01]  /*6590*/  SHFL.DOWN PT, R228, R225, 0x1, 0x1f ;  /* 0x08201f00e1e47f89 */ /* 0x00012200000e0000 */
[----:B------:R-:W-:Y:S05]  /*65a0*/  @!P6 BRA `(.L_x_10443) ;  /* 0x000000b00000e947 */ /* 0x000fea0003800000 */
[C---:B----4-:R-:W-:Y:S02]  /*65b0*/  FMUL.FTZ R155, R89.reuse, R228 ;  /* 0x000000e4599b7220 */ /* 0x050fe40000410000 */
[C---:B--2---:R-:W-:Y:S02]  /*65c0*/  FMUL.FTZ R153, R89.reuse, R226 ;  /* 0x000000e259997220 */ /* 0x044fe40000410000 */
[CC--:B---3--:R-:W-:Y:S02]  /*65d0*/  FMUL.FTZ R227, R89.reuse, R150.reuse ;  /* 0x0000009659e37220 */ /* 0x0c8fe40000410000 */
[C---:B------:R-:W-:Y:S02]  /*65e0*/  FFMA.FTZ R155, R88.reuse, R150, -R155 ;  /* 0x00000096589b7223 */ /* 0x040fe4000001089b */
[-C--:B01----:R-:W-:Y:S02]  /*65f0*/  FMUL.FTZ R89, R89, R152.reuse ;  /* 0x0000009859597220 */ /* 0x083fe40000410000 */
[----:B------:R-:W-:-:S02]  /*6600*/  FFMA.FTZ R153, R88, R152, -R153 ;  /* 0x0000009858997223 */ /* 0x000fc40000010899 */
[C---:B------:R-:W-:Y:S02]  /*6610*/  FFMA.FTZ R150, R88.reuse, R228, R227 ;  /* 0x000000e458967223 */ /* 0x040fe400000100e3 */
[----:B------:R-:W-:Y:S01]  /*6620*/  FFMA.FTZ R89, R88, R226, R89 ;  /* 0x000000e258597223 */ /* 0x000fe20000010059 */
[----:B------:R-:W-:Y:S01]  /*6630*/  MOV R88, R153 ;  /* 0x0000009900587202 */ /* 0x000fe20000000f00 */
[----:B------:R-:W-:Y:S02]  /*6640*/  FADD.FTZ R224, R224, R155 ;  /* 0x0000009be0e07221 */ /* 0x000fe40000010000 */
[----:B------:R-:W-:Y:S02]  /*6650*/  FADD.FTZ R225, R225, R150 ;  /* 0x00000096e1e17221 */ /* 0x000fe40000010000 */
.L_x_10443:
[----:B------:R-:W-:Y:S05]  /*6660*/  BSYNC B0 ;  /* 0x0000000000007941 */ /* 0x000fea0003800000 */
.L_x_10442:
[----:B---3--:R-:W-:Y:S01]  /*6670*/  FFMA.FTZ R150, R104, R141, RZ ;  /* 0x0000008d68967223 */ /* 0x008fe200000100ff */
[----:B------:R-:W-:Y:S01]  /*6680*/  USHF.L.U32 UR28, UR7, 0x4, URZ ;  /* 0x00000004071c7899 */ /* 0x000fe2000800063f */
[----:B------:R-:W-:Y:S01]  /*6690*/  FFMA.FTZ R155, R52, -R154, R141 ;  /* 0x8000009a349b7223 */ /* 0x000fe2000001008d */
[----:B------:R3:W0:Y:S01]  /*66a0*/  SHFL.DOWN PT, R232, R225, 0x2, 0x1f ;  /* 0x08401f00e1e87f89 */ /* 0x00062200000e0000 */
[----:B------:R-:W-:Y:S01]  /*66b0*/  FMUL.FTZ R141, R163, R138 ;  /* 0x0000008aa38d7220 */ /* 0x000fe20000410000 */
[----:B------:R-:W-:Y:S01]  /*66c0*/  BSSY B0, `(.L_x_10444) ;  /* 0x0000074000007945 */ /* 0x000fe20003800000 */
[----:B------:R-:W-:-:S02]  /*66d0*/  FFMA.FTZ R85, R10, R151, R85 ;  /* 0x000000970a557223 */ /* 0x000fc40000010055 */
[----:B------:R-:W-:Y:S02]  /*66e0*/  FFMA.FTZ R154, R53, -R154, R143 ;  /* 0x8000009a359a7223 */ /* 0x000fe4000001008f */
[----:B------:R-:W-:Y:S02]  /*66f0*/  FFMA.FTZ R151, R104, -R143, RZ ;  /* 0x8000008f68977223 */ /* 0x000fe400000100ff */
[----:B------:R-:W-:Y:S02]  /*6700*/  FMUL.FTZ R143, R5, R116 ;  /* 0x00000074058f7220 */ /* 0x000fe40000410000 */
[----:B------:R-:W-:Y:S02]  /*6710*/  FFMA.FTZ R141, R164, R84, R141 ;  /* 0x00000054a48d7223 */ /* 0x000fe4000001008d */
[----:B--2---:R-:W-:Y:S02]  /*6720*/  FFMA.FTZ R226, R103, R146, R150 ;  /* 0x0000009267e27223 */ /* 0x004fe40000010096 */
[----:B------:R-:W-:-:S02]  /*6730*/  FFMA.FTZ R153, R54, -R143, R146 ;  /* 0x8000008f36997223 */ /* 0x000fc40000010092 */
[----:B-1----:R-:W-:Y:S02]  /*6740*/  FFMA.FTZ R152, R55, -R143, R144 ;  /* 0x8000008f37987223 */ /* 0x002fe40000010090 */
[----:B------:R-:W-:Y:S02]  /*6750*/  FFMA.FTZ R141, R10, R145, R141 ;  /* 0x000000910a8d7223 */ /* 0x000fe4000001008d */
[----:B------:R-:W-:Y:S02]  /*6760*/  FMUL.FTZ R143, R161, R85 ;  /* 0x00000055a18f7220 */ /* 0x000fe40000410000 */
[----:B------:R-:W-:Y:S02]  /*6770*/  FFMA.FTZ R151, R103, -R144, R151 ;  /* 0x8000009067977223 */ /* 0x000fe40000010097 */
[----:B------:R-:W-:Y:S02]  /*6780*/  FFMA.FTZ R144, R102, R147, R226 ;  /* 0x0000009366907223 */ /* 0x000fe400000100e2 */
[----:B------:R-:W-:-:S02]  /*6790*/  FFMA.FTZ R226, R162, R141, R143 ;  /* 0x0000008da2e27223 */ /* 0x000fc4000001008f */
[----:B------:R-:W-:Y:S02]  /*67a0*/  FMUL.FTZ R143, R161, R141 ;  /* 0x0000008da18f7220 */ /* 0x000fe40000410000 */
[----:B------:R-:W-:Y:S02]  /*67b0*/  FFMA.FTZ R146, R102, -R149, R151 ;  /* 0x8000009566927223 */ /* 0x000fe40000010097 */
[----:B------:R-:W-:Y:S02]  /*67c0*/  FFMA.FTZ R226, R11, R142, R226 ;  /* 0x0000008e0be27223 */ /* 0x000fe400000100e2 */
[----:B------:R-:W-:Y:S02]  /*67d0*/  FFMA.FTZ R143, R162, R85, -R143 ;  /* 0x00000055a28f7223 */ /* 0x000fe4000001088f */
[----:B------:R-:W-:Y:S02]  /*67e0*/  FMUL.FTZ R150, R6, R113 ;  /* 0x0000007106967220 */ /* 0x000fe40000410000 */
[----:B------:R-:W-:-:S02]  /*67f0*/  FFMA.FTZ R142, R101, -R86, R146 ;  /* 0x80000056658e7223 */ /* 0x000fc40000010092 */
[----:B------:R-:W-:Y:S02]  /*6800*/  FMUL.FTZ R146, R8, R119 ;  /* 0x0000007708927220 */ /* 0x000fe40000410000 */
[----:B----4-:R-:W-:Y:S02]  /*6810*/  FFMA.FTZ R228, R11, R140, R143 ;  /* 0x0000008c0be47223 */ /* 0x010fe4000001008f */
[----:B------:R-:W-:Y:S02]  /*6820*/  FFMA.FTZ R151, R56, -R150, R147 ;  /* 0x8000009638977223 */ /* 0x000fe40000010093 */
[----:B------:R-:W-:Y:S02]  /*6830*/  FFMA.FTZ R147, R60, -R146, R229 ;  /* 0x800000923c937223 */ /* 0x000fe400000100e5 */
[----:B------:R-:W-:Y:S02]  /*6840*/  FFMA.FTZ R144, R101, R148, R144 ;  /* 0x0000009465907223 */ /* 0x000fe40000010090 */
[----:B------:R-:W-:-:S02]  /*6850*/  FFMA.FTZ R142, R100, -R87, R142 ;  /* 0x80000057648e7223 */ /* 0x000fc4000001008e */
[----:B------:R-:W-:Y:S02]  /*6860*/  FFMA.FTZ R146, R61, -R146, R87 ;  /* 0x800000923d927223 */ /* 0x000fe40000010057 */
[C---:B------:R-:W-:Y:S02]  /*6870*/  FMUL.FTZ R143, R159.reuse, R226 ;  /* 0x000000e29f8f7220 */ /* 0x040fe40000410000 */
[----:B------:R-:W-:Y:S02]  /*6880*/  FMUL.FTZ R87, R159, R228 ;  /* 0x000000e49f577220 */ /* 0x000fe40000410000 */
[----:B------:R-:W-:Y:S02]  /*6890*/  FMUL.FTZ R145, R7, R114 ;  /* 0x0000007207917220 */ /* 0x000fe40000410000 */
[----:B------:R-:W-:Y:S02]  /*68a0*/  FFMA.FTZ R144, R100, R229, R144 ;  /* 0x000000e564907223 */ /* 0x000fe40000010090 */
[----:B------:R-:W-:-:S02]  /*68b0*/  FFMA.FTZ R150, R57, -R150, R149 ;  /* 0x8000009639967223 */ /* 0x000fc40000010095 */
[C---:B------:R-:W-:Y:S02]  /*68c0*/  FFMA.FTZ R143, R160.reuse, R228, -R143 ;  /* 0x000000e4a08f7223 */ /* 0x040fe4000001088f */
[----:B------:R-:W-:Y:S02]  /*68d0*/  FFMA.FTZ R87, R160, R226, R87 ;  /* 0x000000e2a0577223 */ /* 0x000fe40000010057 */
[-C--:B------:R-:W-:Y:S02]  /*68e0*/  FFMA.FTZ R149, R58, -R145.reuse, R148 ;  /* 0x800000913a957223 */ /* 0x080fe40000010094 */
[----:B------:R-:W-:Y:S02]  /*68f0*/  FFMA.FTZ R148, R59, -R145, R86 ;  /* 0x800000913b947223 */ /* 0x000fe40000010056 */
[C---:B------:R-:W-:Y:S02]  /*6900*/  FFMA.FTZ R140, R99.reuse, -R84, R142 ;  /* 0x80000054638c7223 */ /* 0x040fe4000001008e */
[----:B------:R-:W-:-:S02]  /*6910*/  FFMA.FTZ R86, R99, R138, R144 ;  /* 0x0000008a63567223 */ /* 0x000fc40000010090 */
[----:B------:R-:W-:Y:S02]  /*6920*/  FMUL.FTZ R142, R10, R117 ;  /* 0x000000750a8e7220 */ /* 0x000fe40000410000 */
[C---:B------:R-:W-:Y:S02]  /*6930*/  FFMA.FTZ R227, R12.reuse, R139, R143 ;  /* 0x0000008b0ce37223 */ /* 0x040fe4000001008f */
[----:B------:R-:W-:Y:S02]  /*6940*/  FFMA.FTZ R230, R12, R137, R87 ;  /* 0x000000890ce67223 */ /* 0x000fe40000010057 */
[----:B------:R-:W-:Y:S02]  /*6950*/  FFMA.FTZ R86, R98, R85, R86 ;  /* 0x0000005562567223 */ /* 0x000fe40000010056 */
[----:B------:R-:W-:Y:S02]  /*6960*/  FFMA.FTZ R143, R64, -R142, R85 ;  /* 0x8000008e408f7223 */ /* 0x000fe40000010055 */
[----:B------:R-:W-:-:S02]  /*6970*/  FMUL.FTZ R87, R157, R227 ;  /* 0x000000e39d577220 */ /* 0x000fc40000410000 */
[-C--:B------:R-:W-:Y:S02]  /*6980*/  FMUL.FTZ R85, R157, R230.reuse ;  /* 0x000000e69d557220 */ /* 0x080fe40000410000 */
[C---:B------:R-:W-:Y:S02]  /*6990*/  FFMA.FTZ R87, R158.reuse, R230, R87 ;  /* 0x000000e69e577223 */ /* 0x040fe40000010057 */
[----:B------:R-:W-:Y:S02]  /*69a0*/  FFMA.FTZ R85, R158, R227, -R85 ;  /* 0x000000e39e557223 */ /* 0x000fe40000010855 */
[----:B------:R-:W-:Y:S02]  /*69b0*/  FMUL.FTZ R139, R9, R120 ;  /* 0x00000078098b7220 */ /* 0x000fe40000410000 */
[C---:B------:R-:W-:Y:S02]  /*69c0*/  FFMA.FTZ R231, R13.reuse, R136, R87 ;  /* 0x000000880de77223 */ /* 0x040fe40000010057 */
[----:B------:R-:W-:-:S02]  /*69d0*/  FFMA.FTZ R229, R13, R134, R85 ;  /* 0x000000860de57223 */ /* 0x000fc40000010055 */
[----:B------:R-:W-:Y:S02]  /*69e0*/  FFMA.FTZ R140, R98, -R141, R140 ;  /* 0x8000008d628c7223 */ /* 0x000fe4000001008c */
[----:B------:R-:W-:Y:S02]  /*69f0*/  FFMA.FTZ R144, R63, -R139, R84 ;  /* 0x8000008b3f907223 */ /* 0x000fe40000010054 */
[----:B------:R-:W-:Y:S02]  /*6a00*/  FFMA.FTZ R137, R97, R228, R86 ;  /* 0x000000e461897223 */ /* 0x000fe40000010056 */
[C---:B------:R-:W-:Y:S02]  /*6a10*/  FMUL.FTZ R84, R180.reuse, R231 ;  /* 0x000000e7b4547220 */ /* 0x040fe40000410000 */
[----:B------:R-:W-:Y:S02]  /*6a20*/  FMUL.FTZ R86, R180, R229 ;  /* 0x000000e5b4567220 */ /* 0x000fe40000410000 */
[----:B------:R-:W-:-:S02]  /*6a30*/  FFMA.FTZ R145, R62, -R139, R138 ;  /* 0x8000008b3e917223 */ /* 0x000fc4000001008a */
[----:B------:R-:W-:Y:S02]  /*6a40*/  FMUL.FTZ R87, R11, R118 ;  /* 0x000000760b577220 */ /* 0x000fe40000410000 */
[----:B------:R-:W-:Y:S02]  /*6a50*/  FFMA.FTZ R139, R97, -R226, R140 ;  /* 0x800000e2618b7223 */ /* 0x000fe4000001008c */
[----:B------:R-:W-:Y:S02]  /*6a60*/  FMUL.FTZ R138, R12, R111 ;  /* 0x0000006f0c8a7220 */ /* 0x000fe40000410000 */
[C---:B------:R-:W-:Y:S02]  /*6a70*/  FFMA.FTZ R84, R181.reuse, R229, -R84 ;  /* 0x000000e5b5547223 */ /* 0x040fe40000010854 */
[----:B------:R-:W-:Y:S02]  /*6a80*/  FFMA.FTZ R86, R181, R231, R86 ;  /* 0x000000e7b5567223 */ /* 0x000fe40000010056 */
[----:B------:R-:W-:-:S02]  /*6a90*/  FFMA.FTZ R140, R67, -R87, R226 ;  /* 0x80000057438c7223 */ /* 0x000fc400000100e2 */
[C---:B------:R-:W-:Y:S02]  /*6aa0*/  FFMA.FTZ R226, R96.reuse, -R230, R139 ;  /* 0x800000e660e27223 */ /* 0x040fe4000001008b */
[----:B------:R-:W-:Y:S02]  /*6ab0*/  FFMA.FTZ R134, R96, R227, R137 ;  /* 0x000000e360867223 */ /* 0x000fe40000010089 */
[----:B------:R-:W-:Y:S02]  /*6ac0*/  FFMA.FTZ R139, R68, -R138, R227 ;  /* 0x8000008a448b7223 */ /* 0x000fe400000100e3 */
[C---:B------:R-:W-:Y:S02]  /*6ad0*/  FFMA.FTZ R133, R14.reuse, R133, R84 ;  /* 0x000000850e857223 */ /* 0x040fe40000010054 */
[----:B------:R-:W-:Y:S02]  /*6ae0*/  FFMA.FTZ R227, R14, R135, R86 ;  /* 0x000000870ee37223 */ /* 0x000fe40000010056 */
[----:B------:R-:W-:-:S02]  /*6af0*/  FFMA.FTZ R85, R95, R229, R134 ;  /* 0x000000e55f557223 */ /* 0x000fc40000010086 */
[C---:B------:R-:W-:Y:S02]  /*6b00*/  FMUL.FTZ R84, R196.reuse, R227 ;  /* 0x000000e3c4547220 */ /* 0x040fe40000410000 */
[----:B------:R-:W-:Y:S02]  /*6b10*/  FMUL.FTZ R86, R196, R133 ;  /* 0x00000085c4567220 */ /* 0x000fe40000410000 */
[----:B------:R-:W-:Y:S02]  /*6b20*/  FFMA.FTZ R142, R65, -R142, R141 ;  /* 0x8000008e418e7223 */ /* 0x000fe4000001008d */
[----:B------:R-:W-:Y:S02]  /*6b30*/  FFMA.FTZ R141, R66, -R87, R228 ;  /* 0x80000057428d7223 */ /* 0x000fe400000100e4 */
[----:B------:R-:W-:Y:S02]  /*6b40*/  FFMA.FTZ R87, R95, -R231, R226 ;  /* 0x800000e75f577223 */ /* 0x000fe400000100e2 */
[-C--:B------:R-:W-:Y:S01]  /*6b50*/  FFMA.FTZ R226, R94, R133.reuse, R85 ;  /* 0x000000855ee27223 */ /* 0x080fe20000010055 */
[----:B------:R-:W-:Y:S01]  /*6b60*/  HFMA2.MMA R85, -RZ, RZ, 0, 0 ;  /* 0x00000000ff557435 */ /* 0x000fe200000001ff */
[----:B------:R-:W-:-:S02]  /*6b70*/  FFMA.FTZ R84, R197, R133, -R84 ;  /* 0x00000085c5547223 */ /* 0x000fc40000010854 */
[-C--:B------:R-:W-:Y:S02]  /*6b80*/  FFMA.FTZ R86, R197, R227.reuse, R86 ;  /* 0x000000e3c5567223 */ /* 0x080fe40000010056 */
[----:B------:R-:W-:Y:S02]  /*6b90*/  FFMA.FTZ R138, R69, -R138, R230 ;  /* 0x8000008a458a7223 */ /* 0x000fe400000100e6 */
[----:B------:R-:W-:Y:S02]  /*6ba0*/  FFMA.FTZ R228, R94, -R227, R87 ;  /* 0x800000e35ee47223 */ /* 0x000fe40000010057 */
[C---:B------:R-:W-:Y:S01]  /*6bb0*/  FFMA.FTZ R233, R15.reuse, R156, R84 ;  /* 0x0000009c0fe97223 */ /* 0x040fe20000010054 */
[----:B------:R-:W-:Y:S01]  /*6bc0*/  MOV R84, 0x3f800000 ;  /* 0x3f80000000547802 */ /* 0x000fe20000000f00 */
[----:B------:R-:W-:Y:S02]  /*6bd0*/  FFMA.FTZ R230, R15, R132, R86 ;  /* 0x000000840fe67223 */ /* 0x000fe40000010056 */
[----:B------:R-:W-:Y:S01]  /*6be0*/  CS2R R86, SRZ ;  /* 0x0000000000567805 */ /* 0x000fe2000001ff00 */
[----:B------:R-:W-:-:S02]  /*6bf0*/  FMUL.FTZ R134, R14, R109 ;  /* 0x0000006d0e867220 */ /* 0x000fc40000410000 */
[----:B------:R-:W-:Y:S02]  /*6c00*/  FMUL.FTZ R136, R13, R112 ;  /* 0x000000700d887220 */ /* 0x000fe40000410000 */
[----:B------:R-:W-:Y:S01]  /*6c10*/  FFMA.FTZ R135, R72, -R134, R133 ;  /* 0x8000008648877223 */ /* 0x000fe20000010085 */
[----:B------:R-:W1:Y:S01]  /*6c20*/  @!P0 LDS.128 R84, [UR28+0x3650] ;  /* 0x0036501cff548984 */ /* 0x000e620008000c00 */
[----:B------:R-:W-:Y:S02]  /*6c30*/  FMUL.FTZ R133, R199, R230 ;  /* 0x000000e6c7857220 */ /* 0x000fe40000410000 */
[-C--:B------:R-:W-:Y:S02]  /*6c40*/  FFMA.FTZ R137, R70, -R136.reuse, R229 ;  /* 0x8000008846897223 */ /* 0x080fe400000100e5 */
[----:B------:R-:W-:Y:S02]  /*6c50*/  FFMA.FTZ R136, R71, -R136, R231 ;  /* 0x8000008847887223 */ /* 0x000fe400000100e7 */
[----:B------:R-:W-:-:S02]  /*6c60*/  FMUL.FTZ R156, R15, R110 ;  /* 0x0000006e0f9c7220 */ /* 0x000fc40000410000 */
[-C--:B------:R-:W-:Y:S02]  /*6c70*/  FFMA.FTZ R132, R200, R233.reuse, -R133 ;  /* 0x000000e9c8847223 */ /* 0x080fe40000010885 */
[-C--:B------:R-:W-:Y:S02]  /*6c80*/  FMUL.FTZ R231, R199, R233.reuse ;  /* 0x000000e9c7e77220 */ /* 0x080fe40000410000 */
[----:B------:R-:W-:Y:S02]  /*6c90*/  FFMA.FTZ R134, R73, -R134, R227 ;  /* 0x8000008649867223 */ /* 0x000fe400000100e3 */
[C---:B------:R-:W-:Y:S02]  /*6ca0*/  FFMA.FTZ R227, R93.reuse, R233, R226 ;  /* 0x000000e95de37223 */ /* 0x040fe400000100e2 */
[----:B------:R-:W-:Y:S02]  /*6cb0*/  FFMA.FTZ R133, R74, -R156, R233 ;  /* 0x8000009c4a857223 */ /* 0x000fe400000100e9 */
[----:B------:R-:W-:-:S02]  /*6cc0*/  FFMA.FTZ R229, R93, -R230, R228 ;  /* 0x800000e65de57223 */ /* 0x000fc400000100e4 */
[----:B------:R-:W-:Y:S01]  /*6cd0*/  FFMA.FTZ R226, R200, R230, R231 ;  /* 0x000000e6c8e27223 */ /* 0x000fe200000100e7 */
[----:B------:R3:W2:Y:S01]  /*6ce0*/  SHFL.DOWN PT, R228, R88, 0x2, 0x1f ;  /* 0x08401f0058e47f89 */ /* 0x0006a200000e0000 */
[----:B------:R-:W-:Y:S02]  /*6cf0*/  FFMA.FTZ R156, R75, -R156, R230 ;  /* 0x8000009c4b9c7223 */ /* 0x000fe400000100e6 */
[C---:B------:R-:W-:Y:S01]  /*6d00*/  FFMA.FTZ R131, R16.reuse, R131, R132 ;  /* 0x0000008310837223 */ /* 0x040fe20000010084 */
[----:B------:R3:W4:Y:S01]  /*6d10*/  SHFL.DOWN PT, R230, R89, 0x2, 0x1f ;  /* 0x08401f0059e67f89 */ /* 0x00072200000e0000 */
[----:B------:R-:W-:-:S03]  /*6d20*/  FFMA.FTZ R226, R16, R223, R226 ;  /* 0x000000df10e27223 */ /* 0x000fc600000100e2 */
[----:B------:R3:W0:Y:S01]  /*6d30*/  SHFL.DOWN PT, R132, R224, 0x2, 0x1f ;  /* 0x08401f00e0847f89 */ /* 0x00062200000e0000 */
[----:B------:R-:W-:Y:S05]  /*6d40*/  @P4 BRA `(.L_x_10445) ;  /* 0x000000b000004947 */ /* 0x000fea0003800000 */
[C---:B0-----:R-:W-:Y:S02]  /*6d50*/  FMUL.FTZ R231, R89.reuse, R232 ;  /* 0x000000e859e77220 */ /* 0x041fe40000410000 */
[C---:B----4-:R-:W-:Y:S02]  /*6d60*/  FMUL.FTZ R223, R89.reuse, R230 ;  /* 0x000000e659df7220 */ /* 0x050fe40000410000 */
[CC--:B------:R-:W-:Y:S02]  /*6d70*/  FMUL.FTZ R233, R89.reuse, R132.reuse ;  /* 0x0000008459e97220 */ /* 0x0c0fe40000410000 */
[C---:B------:R-:W-:Y:S02]  /*6d80*/  FFMA.FTZ R231, R88.reuse, R132, -R231 ;  /* 0x0000008458e77223 */ /* 0x040fe400000108e7 */
[-C--:B--23--:R-:W-:Y:S02]  /*6d90*/  FMUL.FTZ R89, R89, R228.reuse ;  /* 0x000000e459597220 */ /* 0x08cfe40000410000 */
[----:B------:R-:W-:-:S02]  /*6da0*/  FFMA.FTZ R223, R88, R228, -R223 ;  /* 0x000000e458df7223 */ /* 0x000fc400000108df */
[C---:B------:R-:W-:Y:S02]  /*6db0*/  FFMA.FTZ R132, R88.reuse, R232, R233 ;  /* 0x000000e858847223 */ /* 0x040fe400000100e9 */
[----:B------:R-:W-:Y:S01]  /*6dc0*/  FFMA.FTZ R89, R88, R230, R89 ;  /* 0x000000e658597223 */ /* 0x000fe20000010059 */
[----:B------:R-:W-:Y:S01]  /*6dd0*/  MOV R88, R223 ;  /* 0x000000df00587202 */ /* 0x000fe20000000f00 */
[----:B------:R-:W-:Y:S02]  /*6de0*/  FADD.FTZ R224, R224, R231 ;  /* 0x000000e7e0e07221 */ /* 0x000fe40000010000 */
[----:B------:R-:W-:Y:S02]  /*6df0*/  FADD.FTZ R225, R225, R132 ;  /* 0x00000084e1e17221 */ /* 0x000fe40000010000 */
.L_x_10445:
[----:B------:R-:W-:Y:S05]  /*6e00*/  BSYNC B0 ;  /* 0x0000000000007941 */ /* 0x000fea0003800000 */
.L_x_10444:
[----:B--2---:R2:W3:Y:S01]  /*6e10*/  SHFL.DOWN PT, R228, R88, 0x4, 0x1f ;  /* 0x08801f0058e47f89 */ /* 0x0044e200000e0000 */
[----:B------:R-:W-:Y:S03]  /*6e20*/  BSSY B0, `(.L_x_10446) ;  /* 0x0000010000007945 */ /* 0x000fe60003800000 */
[----:B----4-:R2:W4:Y:S04]  /*6e30*/  SHFL.DOWN PT, R230, R89, 0x4, 0x1f ;  /* 0x08801f0059e67f89 */ /* 0x01052800000e0000 */
[----:B0-----:R2:W0:Y:S04]  /*6e40*/  SHFL.DOWN PT, R132, R224, 0x4, 0x1f ;  /* 0x08801f00e0847f89 */ /* 0x00142800000e0000 */
[----:B------:R2:W1:Y:S01]  /*6e50*/  SHFL.DOWN PT, R232, R225, 0x4, 0x1f ;  /* 0x08801f00e1e87f89 */ /* 0x00046200000e0000 */
[----:B------:R-:W-:Y:S05]  /*6e60*/  @P3 BRA `(.L_x_10447) ;  /* 0x000000b000003947 */ /* 0x000fea0003800000 */
[C---:B-1----:R-:W-:Y:S02]  /*6e70*/  FMUL.FTZ R231, R89.reuse, R232 ;  /* 0x000000e859e77220 */ /* 0x042fe40000410000 */
[----:B----4-:R-:W-:-:S02]  /*6e80*/  FMUL.FTZ R223, R89, R230 ;  /* 0x000000e659df7220 */ /* 0x010fc40000410000 */
[CC--:B0-----:R-:W-:Y:S02]  /*6e90*/  FMUL.FTZ R233, R89.reuse, R132.reuse ;  /* 0x0000008459e97220 */ /* 0x0c1fe40000410000 */
[C---:B------:R-:W-:Y:S02]  /*6ea0*/  FFMA.FTZ R231, R88.reuse, R132, -R231 ;  /* 0x0000008458e77223 */ /* 0x040fe400000108e7 */
[-C--:B--23--:R-:W-:Y:S02]  /*6eb0*/  FMUL.FTZ R89, R89, R228.reuse ;  /* 0x000000e459597220 */ /* 0x08cfe40000410000 */
[C---:B------:R-:W-:Y:S02]  /*6ec0*/  FFMA.FTZ R223, R88.reuse, R228, -R223 ;  /* 0x000000e458df7223 */ /* 0x040fe400000108df */
[C---:B------:R-:W-:Y:S02]  /*6ed0*/  FFMA.FTZ R132, R88.reuse, R232, R233 ;  /* 0x000000e858847223 */ /* 0x040fe400000100e9 */
[----:B------:R-:W-:Y:S01]  /*6ee0*/  FFMA.FTZ R89, R88, R230, R89 ;  /* 0x000000e658597223 */ /* 0x000fe20000010059 */
[----:B------:R-:W-:Y:S01]  /*6ef0*/  MOV R88, R223 ;  /* 0x000000df00587202 */ /* 0x000fe20000000f00 */
[----:B------:R-:W-:-:S02]  /*6f00*/  FADD.FTZ R224, R224, R231 ;  /* 0x000000e7e0e07221 */ /* 0x000fc40000010000 */
[----:B------:R-:W-:Y:S02]  /*6f10*/  FADD.FTZ R225, R225, R132 ;  /* 0x00000084e1e17221 */ /* 0x000fe40000010000 */
.L_x_10447:
[----:B------:R-:W-:Y:S05]  /*6f20*/  BSYNC B0 ;  /* 0x0000000000007941 */ /* 0x000fea0003800000 */
.L_x_10446:
[----:B---3--:R3:W2:Y:S01]  /*6f30*/  SHFL.DOWN PT, R228, R88, 0x8, 0x1f ;  /* 0x09001f0058e47f89 */ /* 0x0086a200000e0000 */
[----:B------:R-:W-:Y:S03]  /*6f40*/  BSSY B0, `(.L_x_10448) ;  /* 0x0000010000007945 */ /* 0x000fe60003800000 */
[----:B----4-:R3:W4:Y:S04]  /*6f50*/  SHFL.DOWN PT, R230, R89, 0x8, 0x1f ;  /* 0x09001f0059e67f89 */ /* 0x01072800000e0000 */
[----:B0-----:R3:W0:Y:S04]  /*6f60*/  SHFL.DOWN PT, R132, R224, 0x8, 0x1f ;  /* 0x09001f00e0847f89 */ /* 0x00162800000e0000 */
[----:B-1----:R3:W1:Y:S01]  /*6f70*/  SHFL.DOWN PT, R232, R225, 0x8, 0x1f ;  /* 0x09001f00e1e87f89 */ /* 0x00266200000e0000 */
        /* <DEDUP_REMOVED lines=12> */
.L_x_10449:
[----:B------:R-:W-:Y:S05]  /*7040*/  BSYNC B0 ;  /* 0x0000000000007941 */ /* 0x000fea0003800000 */
.L_x_10448:
[----:B----4-:R4:W3:Y:S01]  /*7050*/  SHFL.DOWN PT, R230, R88, 0x10, 0x1f ;  /* 0x0a001f0058e67f89 */ /* 0x0108e200000e0000 */
[----:B------:R-:W-:Y:S01]  /*7060*/  BSSY B0, `(.L_x_10450) ;  /* 0x0000011000007945 */ /* 0x000fe20003800000 */
[----:B0-----:R-:W-:Y:S02]  /*7070*/  FMUL.FTZ R132, R205, R226 ;  /* 0x000000e2cd847220 */ /* 0x001fe40000410000 */
[----:B-1----:R4:W0:Y:S04]  /*7080*/  SHFL.DOWN PT, R232, R89, 0x10, 0x1f ;  /* 0x0a001f0059e87f89 */ /* 0x00282800000e0000 */
[----:B--2---:R4:W1:Y:S04]  /*7090*/  SHFL.DOWN PT, R228, R224, 0x10, 0x1f ;  /* 0x0a001f00e0e47f89 */ /* 0x00486800000e0000 */
[----:B------:R4:W2:Y:S01]  /*70a0*/  SHFL.DOWN PT, R234, R225, 0x10, 0x1f ;  /* 0x0a001f00e1ea7f89 */ /* 0x0008a200000e0000 */
[----:B------:R-:W-:Y:S05]  /*70b0*/  @P1 BRA `(.L_x_10451) ;  /* 0x000000b000001947 */ /* 0x000fea0003800000 */
[C---:B--2---:R-:W-:Y:S02]  /*70c0*/  FMUL.FTZ R231, R89.reuse, R234 ;  /* 0x000000ea59e77220 */ /* 0x044fe40000410000 */
[----:B0-----:R-:W-:-:S02]  /*70d0*/  FMUL.FTZ R223, R89, R232 ;  /* 0x000000e859df7220 */ /* 0x001fc40000410000 */
[CC--:B-1----:R-:W-:Y:S02]  /*70e0*/  FMUL.FTZ R233, R89.reuse, R228.reuse ;  /* 0x000000e459e97220 */ /* 0x0c2fe40000410000 */
        /* <DEDUP_REMOVED lines=8> */
.L_x_10451:
[----:B------:R-:W-:Y:S05]  /*7170*/  BSYNC B0 ;  /* 0x0000000000007941 */ /* 0x000fea0003800000 */
.L_x_10450:
[-C--:B------:R-:W-:Y:S01]  /*7180*/  FMUL.FTZ R233, R205, R131.reuse ;  /* 0x00000083cde97220 */ /* 0x080fe20000410000 */
[----:B------:R-:W-:Y:S01]  /*7190*/  SHFL.DOWN PT, R231, R89, 0x1, 0x1f ;  /* 0x08201f0059e77f89 */ /* 0x000fe200000e0000 */
[----:B------:R-:W-:Y:S01]  /*71a0*/  FFMA.FTZ R132, R206, R131, -R132 ;  /* 0x00000083ce847223 */ /* 0x000fe20000010884 */
[----:B------:R-:W-:Y:S01]  /*71b0*/  ISETP.NE.AND P0, PT, R126, RZ, PT ;  /* 0x000000ff7e00720c */ /* 0x000fe20003f05270 */
[----:B------:R-:W-:Y:S01]  /*71c0*/  FFMA.FTZ R233, R206, R226, R233 ;  /* 0x000000e2cee97223 */ /* 0x000fe200000100e9 */
[----:B------:R-:W5:Y:S01]  /*71d0*/  SHFL.IDX PT, R223, R86, RZ, 0x1f ;  /* 0x00001fff56df7589 */ /* 0x000f6200000e0000 */
[C---:B------:R-:W-:Y:S01]  /*71e0*/  FFMA.FTZ R237, R17.reuse, R130, R132 ;  /* 0x0000008211ed7223 */ /* 0x040fe20000010084 */
[----:B------:R-:W-:Y:S01]  /*71f0*/  ULDC UR29, c[0x0][0x168] ;  /* 0x00005a00001d7ab9 */ /* 0x000fe20000000800 */
[----:B------:R-:W-:Y:S01]  /*7200*/  FFMA.FTZ R236, R17, R128, R233 ;  /* 0x0000008011ec7223 */ /* 0x000fe200000100e9 */
[----:B-1----:R-:W1:Y:S01]  /*7210*/  SHFL.IDX PT, R228, R87, RZ, 0x1f ;  /* 0x00001fff57e47589 */ /* 0x002e6200000e0000 */
[----:B------:R-:W-:Y:S01]  /*7220*/  FMUL.FTZ R128, R16, R107 ;  /* 0x0000006b10807220 */ /* 0x000fe20000410000 */
[----:B------:R-:W-:Y:S01]  /*7230*/  BSSY B0, `(.L_x_10452) ;  /* 0x00001bc000007945 */ /* 0x000fe20003800000 */
[----:B------:R-:W-:Y:S01]  /*7240*/  FFMA.FTZ R130, R92, R131, R227 ;  /* 0x000000835c827223 */ /* 0x000fe200000100e3 */
[----:B---3--:R-:W3:Y:S01]  /*7250*/  SHFL.DOWN PT, R230, R88, 0x1, 0x1f ;  /* 0x08201f0058e67f89 */ /* 0x008ee200000e0000 */
[----:B------:R-:W-:-:S02]  /*7260*/  FFMA.FTZ R132, R76, -R128, R131 ;  /* 0x800000804c847223 */ /* 0x000fc40000010083 */
[----:B------:R-:W-:Y:S01]  /*7270*/  FFMA.FTZ R131, R77, -R128, R226 ;  /* 0x800000804d837223 */ /* 0x000fe200000100e2 */
[----:B0-----:R-:W0:Y:S01]  /*7280*/  SHFL.DOWN PT, R232, R225, 0x1, 0x1f ;  /* 0x08201f00e1e87f89 */ /* 0x001e2200000e0000 */
[----:B--2---:R-:W-:Y:S02]  /*7290*/  FFMA.FTZ R234, R92, -R226, R229 ;  /* 0x800000e25cea7223 */ /* 0x004fe400000100e5 */
[C---:B------:R-:W-:Y:S01]  /*72a0*/  FMUL.FTZ R128, R212.reuse, R236 ;  /* 0x000000ecd4807220 */ /* 0x040fe20000410000 */
[----:B------:R-:W2:Y:S01]  /*72b0*/  SHFL.DOWN PT, R239, R224, 0x1, 0x1f ;  /* 0x08201f00e0ef7f89 */ /* 0x000ea200000e0000 */
[----:B------:R-:W-:Y:S02]  /*72c0*/  FMUL.FTZ R229, R17, R108 ;  /* 0x0000006c11e57220 */ /* 0x000fe40000410000 */
[-C--:B------:R-:W-:Y:S01]  /*72d0*/  FMUL.FTZ R226, R212, R237.reuse ;  /* 0x000000edd4e27220 */ /* 0x080fe20000410000 */
[----:B----4-:R-:W-:Y:S01]  /*72e0*/  SHFL.IDX PT, R225, R225, RZ, 0x1f ;  /* 0x00001fffe1e17589 */ /* 0x010fe200000e0000 */
[----:B------:R-:W-:-:S02]  /*72f0*/  FFMA.FTZ R233, R91, R237, R130 ;  /* 0x000000ed5be97223 */ /* 0x000fc40000010082 */
[----:B------:R-:W-:Y:S02]  /*7300*/  FFMA.FTZ R227, R211, R237, -R128 ;  /* 0x000000edd3e37223 */ /* 0x000fe40000010880 */
[-C--:B------:R-:W-:Y:S02]  /*7310*/  FFMA.FTZ R130, R78, -R229.reuse, R237 ;  /* 0x800000e54e827223 */ /* 0x080fe400000100ed */
[----:B------:R-:W-:Y:S02]  /*7320*/  FFMA.FTZ R128, R79, -R229, R236 ;  /* 0x800000e54f807223 */ /* 0x000fe400000100ec */
[-C--:B------:R-:W-:Y:S02]  /*7330*/  FFMA.FTZ R229, R211, R236.reuse, R226 ;  /* 0x000000ecd3e57223 */ /* 0x080fe400000100e2 */
[----:B------:R-:W4:Y:S01]  /*7340*/  SHFL.IDX PT, R226, R89, RZ, 0x1f ;  /* 0x00001fff59e27589 */ /* 0x000f2200000e0000 */
[----:B------:R-:W-:Y:S02]  /*7350*/  FFMA.FTZ R237, R18, R217, R227 ;  /* 0x000000d912ed7223 */ /* 0x000fe400000100e3 */
[----:B------:R-:W-:Y:S01]  /*7360*/  FFMA.FTZ R235, R91, -R236, R234 ;  /* 0x800000ec5beb7223 */ /* 0x000fe200000100ea */
[----:B------:R-:W4:Y:S01]  /*7370*/  SHFL.IDX PT, R227, R88, RZ, 0x1f ;  /* 0x00001fff58e37589 */ /* 0x000f2200000e0000 */
[----:B-----5:R-:W-:-:S02]  /*7380*/  @P5 FMUL.FTZ R217, R231, R223 ;  /* 0x000000dfe7d95220 */ /* 0x020fc40000410000 */
[-C--:B-1----:R-:W-:Y:S02]  /*7390*/  @P5 FMUL.FTZ R234, R231, R228.reuse ;  /* 0x000000e4e7ea5220 */ /* 0x082fe40000410000 */
[----:B---3--:R-:W-:Y:S02]  /*73a0*/  @P5 FFMA.FTZ R217, R230, R228, R217 ;  /* 0x000000e4e6d95223 */ /* 0x008fe400000100d9 */
[----:B------:R-:W-:Y:S02]  /*73b0*/  FFMA.FTZ R236, R18, R219, R229 ;  /* 0x000000db12ec7223 */ /* 0x000fe400000100e5 */
[----:B------:R1:W3:Y:S01]  /*73c0*/  SHFL.IDX PT, R229, R224, RZ, 0x1f ;  /* 0x00001fffe0e57589 */ /* 0x0002e200000e0000 */
[----:B------:R-:W-:Y:S02]  /*73d0*/  @P5 FFMA.FTZ R234, R230, R223, -R234 ;  /* 0x000000dfe6ea5223 */ /* 0x000fe400000108ea */
[----:B0-----:R-:W-:Y:S02]  /*73e0*/  @P5 FADD.FTZ R228, R232, R217 ;  /* 0x000000d9e8e45221 */ /* 0x001fe40000010000 */
[----:B--2---:R-:W-:-:S02]  /*73f0*/  @P5 FADD.FTZ R223, R239, R234 ;  /* 0x000000eaefdf5221 */ /* 0x004fc40000010000 */
[----:B------:R-:W-:Y:S02]  /*7400*/  FFMA.FTZ R219, R90, -R236, R235 ;  /* 0x800000ec5adb7223 */ /* 0x000fe400000100eb */
[----:B------:R-:W-:Y:S02]  /*7410*/  FMUL.FTZ R235, R223, -R3 ;  /* 0x80000003dfeb7220 */ /* 0x000fe40000410000 */
[C---:B----4-:R-:W-:Y:S02]  /*7420*/  FMUL.FTZ R230, R226.reuse, R86 ;  /* 0x00000056e2e67220 */ /* 0x050fe40000410000 */
[-C--:B-1----:R-:W-:Y:S02]  /*7430*/  FMUL.FTZ R224, R226, R87.reuse ;  /* 0x00000057e2e07220 */ /* 0x082fe40000410000 */
[----:B------:R-:W-:Y:S02]  /*7440*/  FFMA.FTZ R230, R227, R87, R230 ;  /* 0x00000057e3e67223 */ /* 0x000fe400000100e6 */
[----:B------:R-:W-:-:S02]  /*7450*/  FMUL.FTZ R87, R228, -R3 ;  /* 0x80000003e4577220 */ /* 0x000fc40000410000 */
[C---:B------:R-:W-:Y:S02]  /*7460*/  FMUL.FTZ R3, R226.reuse, R85 ;  /* 0x00000055e2037220 */ /* 0x040fe40000410000 */
[----:B------:R-:W-:Y:S02]  /*7470*/  FFMA.FTZ R87, R223, R2, -R87 ;  /* 0x00000002df577223 */ /* 0x000fe40000010857 */
[----:B------:R-:W-:Y:S02]  /*7480*/  FMUL.FTZ R226, R226, R84 ;  /* 0x00000054e2e27220 */ /* 0x000fe40000410000 */
[----:B------:R-:W-:Y:S02]  /*7490*/  FFMA.FTZ R2, R228, R2, R235 ;  /* 0x00000002e4027223 */ /* 0x000fe400000100eb */
[C---:B------:R-:W-:Y:S01]  /*74a0*/  FFMA.FTZ R86, R227.reuse, R86, -R224 ;  /* 0x00000056e3567223 */ /* 0x040fe200000108e0 */
[----:B------:R-:W-:Y:S01]  /*74b0*/  P2R R224, PR, RZ, 0x1 ;  /* 0x00000001ffe07803 */ /* 0x000fe20000000000 */
[----:B------:R-:W-:-:S02]  /*74c0*/  FFMA.FTZ R84, R227, R84, -R3 ;  /* 0x00000054e3547223 */ /* 0x000fc40000010803 */
[----:B------:R-:W-:Y:S02]  /*74d0*/  FFMA.FTZ R85, R227, R85, R226 ;  /* 0x00000055e3557223 */ /* 0x000fe400000100e2 */
[----:B------:R-:W-:Y:S02]  /*74e0*/  FADD.FTZ R224, -R221, R2 ;  /* 0x00000002dde07221 */ /* 0x000fe40000010100 */
[----:B------:R-:W-:Y:S02]  /*74f0*/  FADD.FTZ R227, R222, R87 ;  /* 0x00000057dee37221 */ /* 0x000fe40000010000 */
[-C--:B------:R-:W-:Y:S02]  /*7500*/  FFMA.FTZ R217, R90, R237.reuse, R233 ;  /* 0x000000ed5ad97223 */ /* 0x080fe400000100e9 */
[C---:B------:R-:W-:Y:S02]  /*7510*/  FMUL.FTZ R231, R215.reuse, R236 ;  /* 0x000000ecd7e77220 */ /* 0x040fe40000410000 */
[----:B------:R-:W-:-:S02]  /*7520*/  FMUL.FTZ R233, R215, R237 ;  /* 0x000000edd7e97220 */ /* 0x000fc40000410000 */
[C---:B------:R-:W-:Y:S02]  /*7530*/  FMUL.FTZ R3, R215.reuse, -R224 ;  /* 0x800000e0d7037220 */ /* 0x040fe40000410000 */
[-C--:B------:R-:W-:Y:S02]  /*7540*/  FMUL.FTZ R215, R215, -R227.reuse ;  /* 0x800000e3d7d77220 */ /* 0x080fe40000410000 */
[----:B---3--:R-:W-:Y:S02]  /*7550*/  FADD.FTZ R86, R229, R86 ;  /* 0x00000056e5567221 */ /* 0x008fe40000010000 */
[----:B------:R-:W-:Y:S02]  /*7560*/  FADD.FTZ R87, R225, R230 ;  /* 0x000000e6e1577221 */ /* 0x000fe40000010000 */
[C---:B------:R-:W-:Y:S02]  /*7570*/  FFMA.FTZ R222, R216.reuse, R227, -R3 ;  /* 0x000000e3d8de7223 */ /* 0x040fe40000010803 */
[C---:B------:R-:W-:Y:S01]  /*7580*/  FFMA.FTZ R231, R216.reuse, R237, -R231 ;  /* 0x000000edd8e77223 */ /* 0x040fe200000108e7 */
[----:B------:R0:W-:Y:S01]  /*7590*/  @!P0 STS.128 [UR28+0x3650], R84 ;  /* 0x00365054ff008988 */ /* 0x0001e20008000c1c */
[C---:B------:R-:W-:Y:S01]  /*75a0*/  FFMA.FTZ R233, R216.reuse, R236, R233 ;  /* 0x000000ecd8e97223 */ /* 0x040fe200000100e9 */
[----:B------:R-:W-:Y:S01]  /*75b0*/  ULEA UR28, UR21, 0xfffffe00, 0x9 ;  /* 0xfffffe00151c7891 */ /* 0x000fe2000f8e483f */
[----:B------:R-:W-:-:S02]  /*75c0*/  FFMA.FTZ R3, R216, R224, R215 ;  /* 0x000000e0d8037223 */ /* 0x000fc400000100d7 */
[----:B------:R-:W-:Y:S01]  /*75d0*/  FMUL.FTZ R216, R227, UR40 ;  /* 0x00000028e3d87c20 */ /* 0x000fe20008410000 */
[----:B------:R-:W-:Y:S01]  /*75e0*/  UIADD3 UR28, -UR28, UR29, URZ ;  /* 0x0000001d1c1c7290 */ /* 0x000fe2000fffe13f */
[----:B------:R-:W-:Y:S02]  /*75f0*/  FMUL.FTZ R223, R83, R224 ;  /* 0x000000e053df7220 */ /* 0x000fe40000410000 */
[----:B------:R-:W-:Y:S02]  /*7600*/  FADD.FTZ R229, R213, R222 ;  /* 0x000000ded5e57221 */ /* 0x000fe40000010000 */
[----:B------:R-:W-:Y:S02]  /*7610*/  FMUL.FTZ R232, R18, R105 ;  /* 0x0000006912e87220 */ /* 0x000fe40000410000 */
[----:B------:R-:W-:Y:S02]  /*7620*/  FFMA.FTZ R218, R19, R218, R233 ;  /* 0x000000da13da7223 */ /* 0x000fe400000100e9 */
[----:B0-----:R-:W-:-:S02]  /*7630*/  FFMA.FTZ R84, R224, UR41, -R216 ;  /* 0x00000029e0547c23 */ /* 0x001fc400080108d8 */
[C---:B------:R-:W-:Y:S02]  /*7640*/  FMUL.FTZ R86, R224.reuse, UR40 ;  /* 0x00000028e0567c20 */ /* 0x040fe40008410000 */
[----:B------:R-:W-:Y:S02]  /*7650*/  FMUL.FTZ R216, R224, R106 ;  /* 0x0000006ae0d87220 */ /* 0x000fe40000410000 */
[----:B------:R-:W-:Y:S02]  /*7660*/  FADD.FTZ R224, -R214, R3 ;  /* 0x00000003d6e07221 */ /* 0x000fe40000010100 */
[----:B------:R-:W-:Y:S02]  /*7670*/  FFMA.FTZ R89, R80, -R232, R237 ;  /* 0x800000e850597223 */ /* 0x000fe400000100ed */
[C---:B------:R-:W-:Y:S02]  /*7680*/  FMUL.FTZ R214, R212.reuse, -R224 ;  /* 0x800000e0d4d67220 */ /* 0x040fe40000410000 */
[----:B------:R-:W-:-:S02]  /*7690*/  FMUL.FTZ R212, R212, -R229 ;  /* 0x800000e5d4d47220 */ /* 0x000fc40000410000 */
[C---:B------:R-:W-:Y:S02]  /*76a0*/  FFMA.FTZ R3, R211.reuse, R229, -R214 ;  /* 0x000000e5d3037223 */ /* 0x040fe400000108d6 */
[-C--:B------:R-:W-:Y:S02]  /*76b0*/  FFMA.FTZ R212, R211, R224.reuse, R212 ;  /* 0x000000e0d3d47223 */ /* 0x080fe400000100d4 */
[----:B------:R-:W-:Y:S02]  /*76c0*/  FADD.FTZ R211, R210, R3 ;  /* 0x00000003d2d37221 */ /* 0x000fe40000010000 */
[----:B------:R-:W-:Y:S02]  /*76d0*/  FADD.FTZ R209, -R209, R212 ;  /* 0x000000d4d1d17221 */ /* 0x000fe40000010100 */
[----:B------:R-:W-:Y:S02]  /*76e0*/  FMUL.FTZ R85, R81, R224 ;  /* 0x000000e051557220 */ /* 0x000fe40000410000 */
[----:B------:R-:W-:-:S02]  /*76f0*/  FMUL.FTZ R3, R205, -R209 ;  /* 0x800000d1cd037220 */ /* 0x000fc40000410000 */
[----:B------:R-:W-:Y:S02]  /*7700*/  FMUL.FTZ R205, R205, -R211 ;  /* 0x800000d3cdcd7220 */ /* 0x000fe40000410000 */
[----:B------:R-:W-:Y:S02]  /*7710*/  FFMA.FTZ R85, R80, R229, R85 ;  /* 0x000000e550557223 */ /* 0x000fe40000010055 */
[C---:B------:R-:W-:Y:S02]  /*7720*/  FFMA.FTZ R80, R206.reuse, R211, -R3 ;  /* 0x000000d3ce507223 */ /* 0x040fe40000010803 */
[----:B------:R-:W-:Y:S02]  /*7730*/  FFMA.FTZ R206, R206, R209, R205 ;  /* 0x000000d1cece7223 */ /* 0x000fe400000100cd */
[----:B------:R-:W-:Y:S02]  /*7740*/  FADD.FTZ R207, R207, R80 ;  /* 0x00000050cfcf7221 */ /* 0x000fe40000010000 */
[----:B------:R-:W-:-:S02]  /*7750*/  FADD.FTZ R80, -R201, R206 ;  /* 0x000000cec9507221 */ /* 0x000fc40000010100 */
[----:B------:R-:W-:Y:S02]  /*7760*/  FFMA.FTZ R88, R81, -R232, R236 ;  /* 0x800000e851587223 */ /* 0x000fe400000100ec */
[CC--:B------:R-:W-:Y:S02]  /*7770*/  FMUL.FTZ R81, R199.reuse, -R207.reuse ;  /* 0x800000cfc7517220 */ /* 0x0c0fe40000410000 */
[-C--:B------:R-:W-:Y:S02]  /*7780*/  FMUL.FTZ R3, R199, -R80.reuse ;  /* 0x80000050c7037220 */ /* 0x080fe40000410000 */
[C---:B------:R-:W-:Y:S02]  /*7790*/  FFMA.FTZ R81, R200.reuse, R80, R81 ;  /* 0x00000050c8517223 */ /* 0x040fe40000010051 */
[----:B------:R-:W-:Y:S02]  /*77a0*/  FFMA.FTZ R200, R200, R207, -R3 ;  /* 0x000000cfc8c87223 */ /* 0x000fe40000010803 */
[----:B------:R-:W-:-:S02]  /*77b0*/  FMUL.FTZ R2, R19, R106 ;  /* 0x0000006a13027220 */ /* 0x000fc40000410000 */
[----:B------:R-:W-:Y:S01]  /*77c0*/  FFMA.FTZ R221, R19, R220, R231 ;  /* 0x000000dc13dd7223 */ /* 0x000fe200000100e7 */
[----:B------:R-:W-:Y:S01]  /*77d0*/  SHF.L.U32 R220, R126, 0x5, RZ ;  /* 0x000000057edc7819 */ /* 0x000fe200000006ff */
[----:B------:R-:W-:Y:S02]  /*77e0*/  FADD.FTZ R202, -R202, R81 ;  /* 0x00000051caca7221 */ /* 0x000fe40000010100 */
[----:B------:R-:W-:Y:S02]  /*77f0*/  FADD.FTZ R203, R203, R200 ;  /* 0x000000c8cbcb7221 */ /* 0x000fe40000010000 */
[-C--:B------:R-:W-:Y:S02]  /*7800*/  FFMA.FTZ R215, R83, -R2.reuse, R218 ;  /* 0x8000000253d77223 */ /* 0x080fe400000100da */
[----:B------:R-:W-:Y:S01]  /*7810*/  FFMA.FTZ R83, R82, -R2, R221 ;  /* 0x8000000252537223 */ /* 0x000fe200000100dd */
[----:B------:R-:W-:Y:S01]  /*7820*/  LEA.HI.SX32 R2, R220, R220, 0x1b ;  /* 0x000000dcdc027211 */ /* 0x000fe200078fdaff */
[----:B------:R-:W-:-:S02]  /*7830*/  FMUL.FTZ R200, R196, -R202 ;  /* 0x800000cac4c87220 */ /* 0x000fc40000410000 */
[----:B------:R-:W-:Y:S02]  /*7840*/  FFMA.FTZ R82, R82, R227, R223 ;  /* 0x000000e352527223 */ /* 0x000fe400000100df */
[C---:B------:R-:W-:Y:S02]  /*7850*/  FMUL.FTZ R220, R227.reuse, R106 ;  /* 0x0000006ae3dc7220 */ /* 0x040fe40000410000 */
[----:B------:R-:W-:Y:S02]  /*7860*/  FFMA.FTZ R86, R227, UR41, R86 ;  /* 0x00000029e3567c23 */ /* 0x000fe40008010056 */
[----:B------:R-:W-:Y:S02]  /*7870*/  FMUL.FTZ R196, R196, -R203 ;  /* 0x800000cbc4c47220 */ /* 0x000fe40000410000 */
[----:B------:R-:W-:Y:S02]  /*7880*/  FMUL.FTZ R227, R19, R216 ;  /* 0x000000d813e37220 */ /* 0x000fe40000410000 */
[----:B------:R-:W-:-:S02]  /*7890*/  FMUL.FTZ R223, R229, R105 ;  /* 0x00000069e5df7220 */ /* 0x000fc40000410000 */
[----:B------:R-:W-:Y:S01]  /*78a0*/  FFMA.FTZ R196, R197, R202, R196 ;  /* 0x000000cac5c47223 */ /* 0x000fe200000100c4 */
[----:B------:R0:W-:Y:S01]  /*78b0*/  STS [R2.X4+0x10fc], R227 ;  /* 0x0010fce302007388 */ /* 0x0001e20000004800 */
[----:B------:R-:W-:Y:S02]  /*78c0*/  FMUL.FTZ R225, R19, R220 ;  /* 0x000000dc13e17220 */ /* 0x000fe40000410000 */
[----:B------:R-:W-:Y:S02]  /*78d0*/  FFMA.FTZ R3, R197, R203, -R200 ;  /* 0x000000cbc5037223 */ /* 0x000fe400000108c8 */
[----:B------:R-:W-:Y:S01]  /*78e0*/  FADD.FTZ R196, -R195, R196 ;  /* 0x000000c4c3c47221 */ /* 0x000fe20000010100 */
[----:B------:R1:W-:Y:S01]  /*78f0*/  STS [R2.X4+0x10f8], R225 ;  /* 0x0010f8e102007388 */ /* 0x0003e20000004800 */
[----:B------:R-:W-:Y:S02]  /*7900*/  FMUL.FTZ R199, R207, R107 ;  /* 0x0000006bcfc77220 */ /* 0x000fe40000410000 */
[----:B------:R-:W-:-:S02]  /*7910*/  FADD.FTZ R198, R198, R3 ;  /* 0x00000003c6c67221 */ /* 0x000fc40000010000 */
[----:B0-----:R-:W-:Y:S02]  /*7920*/  FMUL.FTZ R227, R18, R223 ;  /* 0x000000df12e37220 */ /* 0x001fe40000410000 */
[----:B------:R-:W-:Y:S02]  /*7930*/  FMUL.FTZ R210, R224, UR40 ;  /* 0x00000028e0d27c20 */ /* 0x000fe40008410000 */
[C---:B------:R-:W-:Y:S01]  /*7940*/  FMUL.FTZ R195, R180.reuse, -R196 ;  /* 0x800000c4b4c37220 */ /* 0x040fe20000410000 */
[----:B------:R0:W-:Y:S01]  /*7950*/  STS [R2.X4+0x10f0], R227 ;  /* 0x0010f0e302007388 */ /* 0x0001e20000004800 */
[----:B-1----:R-:W-:Y:S02]  /*7960*/  FMUL.FTZ R225, R211, R108 ;  /* 0x0000006cd3e17220 */ /* 0x002fe40000410000 */
[----:B------:R-:W-:Y:S02]  /*7970*/  FMUL.FTZ R180, R180, -R198 ;  /* 0x800000c6b4b47220 */ /* 0x000fe40000410000 */
[----:B------:R-:W-:-:S02]  /*7980*/  FMUL.FTZ R87, R229, UR40 ;  /* 0x00000028e5577c20 */ /* 0x000fc40008410000 */
[----:B------:R-:W-:Y:S02]  /*7990*/  FFMA.FTZ R210, R229, UR41, R210 ;  /* 0x00000029e5d27c23 */ /* 0x000fe400080100d2 */
[----:B------:R-:W-:Y:S02]  /*79a0*/  FMUL.FTZ R229, R17, R225 ;  /* 0x000000e111e57220 */ /* 0x000fe40000410000 */
[----:B0-----:R-:W-:Y:S02]  /*79b0*/  FMUL.FTZ R227, R16, R199 ;  /* 0x000000c710e37220 */ /* 0x001fe40000410000 */
[----:B------:R-:W-:Y:S01]  /*79c0*/  FMUL.FTZ R205, R209, R108 ;  /* 0x0000006cd1cd7220 */ /* 0x000fe20000410000 */
[----:B------:R0:W-:Y:S01]  /*79d0*/  STS [R2.X4+0x10e8], R229 ;  /* 0x0010e8e502007388 */ /* 0x0001e20000004800 */
[----:B------:R-:W-:Y:S02]  /*79e0*/  FFMA.FTZ R195, R181, R198, -R195 ;  /* 0x000000c6b5c37223 */ /* 0x000fe400000108c3 */
[----:B------:R-:W-:Y:S01]  /*79f0*/  FMUL.FTZ R206, R203, R110 ;  /* 0x0000006ecbce7220 */ /* 0x000fe20000410000 */
[----:B------:R1:W-:Y:S01]  /*7a00*/  STS [R2.X4+0x10e0], R227 ;  /* 0x0010e0e302007388 */ /* 0x0003e20000004800 */
[----:B------:R-:W-:-:S02]  /*7a10*/  FFMA.FTZ R180, R181, R196, R180 ;  /* 0x000000c4b5b47223 */ /* 0x000fc400000100b4 */
[----:B------:R-:W-:Y:S02]  /*7a20*/  FMUL.FTZ R231, R17, R205 ;  /* 0x000000cd11e77220 */ /* 0x000fe40000410000 */
[----:B------:R-:W-:Y:S02]  /*7a30*/  FADD.FTZ R181, R182, R195 ;  /* 0x000000c3b6b57221 */ /* 0x000fe40000010000 */
[----:B0-----:R-:W-:Y:S01]  /*7a40*/  FMUL.FTZ R229, R15, R206 ;  /* 0x000000ce0fe57220 */ /* 0x001fe20000410000 */
[----:B------:R0:W-:Y:S01]  /*7a50*/  STS [R2.X4+0x10ec], R231 ;  /* 0x0010ece702007388 */ /* 0x0001e20000004800 */
[----:B------:R-:W-:Y:S02]  /*7a60*/  FADD.FTZ R179, -R179, R180 ;  /* 0x000000b4b3b37221 */ /* 0x000fe40000010100 */
[----:B-1----:R-:W-:Y:S01]  /*7a70*/  FMUL.FTZ R227, R196, R109 ;  /* 0x0000006dc4e37220 */ /* 0x002fe20000410000 */
[----:B------:R1:W-:Y:S01]  /*7a80*/  STS [R2.X4+0x10d8], R229 ;  /* 0x0010d8e502007388 */ /* 0x0003e20000004800 */
[----:B------:R-:W-:-:S02]  /*7a90*/  FMUL.FTZ R200, R202, R110 ;  /* 0x0000006ecac87220 */ /* 0x000fc40000410000 */
[----:B------:R-:W-:Y:S02]  /*7aa0*/  FMUL.FTZ R3, R156, R206 ;  /* 0x000000ce9c037220 */ /* 0x000fe40000410000 */
[----:B------:R-:W-:Y:S02]  /*7ab0*/  FMUL.FTZ R197, R198, R109 ;  /* 0x0000006dc6c57220 */ /* 0x000fe40000410000 */
[----:B------:R-:W-:Y:S02]  /*7ac0*/  FMUL.FTZ R182, R134, R227 ;  /* 0x000000e386b67220 */ /* 0x000fe40000410000 */
[C---:B------:R-:W-:Y:S02]  /*7ad0*/  FMUL.FTZ R195, R157.reuse, -R181 ;  /* 0x800000b59dc37220 */ /* 0x040fe40000410000 */
[----:B------:R-:W-:Y:S02]  /*7ae0*/  FMUL.FTZ R157, R157, -R179 ;  /* 0x800000b39d9d7220 */ /* 0x000fe40000410000 */
[----:B0-----:R-:W-:-:S02]  /*7af0*/  FMUL.FTZ R231, R15, R200 ;  /* 0x000000c80fe77220 */ /* 0x001fc40000410000 */
[-C--:B------:R-:W-:Y:S02]  /*7b00*/  FMUL.FTZ R81, R156, R200.reuse ;  /* 0x000000c89c517220 */ /* 0x080fe40000410000 */
[----:B------:R-:W-:Y:S01]  /*7b10*/  FFMA.FTZ R3, R133, R200, -R3 ;  /* 0x000000c885037223 */ /* 0x000fe20000010803 */
[----:B------:R-:W-:Y:S01]  /*7b20*/  STS [R2.X4+0x10dc], R231 ;  /* 0x0010dce702007388 */ /* 0x000fe20000004800 */
[-C--:B------:R-:W-:Y:S02]  /*7b30*/  FMUL.FTZ R200, R134, R197.reuse ;  /* 0x000000c586c87220 */ /* 0x080fe40000410000 */
[-C--:B-1----:R-:W-:Y:S02]  /*7b40*/  FMUL.FTZ R229, R14, R197.reuse ;  /* 0x000000c50ee57220 */ /* 0x082fe40000410000 */
[----:B------:R-:W-:Y:S02]  /*7b50*/  FFMA.FTZ R182, R135, R197, R182 ;  /* 0x000000c587b67223 */ /* 0x000fe400000100b6 */
[C---:B------:R-:W-:Y:S01]  /*7b60*/  FFMA.FTZ R197, R158.reuse, R179, R195 ;  /* 0x000000b39ec57223 */ /* 0x040fe200000100c3 */
[----:B------:R-:W-:Y:S01]  /*7b70*/  STS [R2.X4+0x10d0], R229 ;  /* 0x0010d0e502007388 */ /* 0x000fe20000004800 */
[----:B------:R-:W-:-:S02]  /*7b80*/  FFMA.FTZ R158, R158, R181, -R157 ;  /* 0x000000b59e9e7223 */ /* 0x000fc4000001089d */
[----:B------:R-:W-:Y:S02]  /*7b90*/  FMUL.FTZ R201, R80, R107 ;  /* 0x0000006b50c97220 */ /* 0x000fe40000410000 */
[----:B------:R-:W-:Y:S02]  /*7ba0*/  FMUL.FTZ R157, R131, R199 ;  /* 0x000000c7839d7220 */ /* 0x000fe40000410000 */
[----:B------:R-:W-:Y:S02]  /*7bb0*/  FADD.FTZ R176, -R176, R197 ;  /* 0x000000c5b0b07221 */ /* 0x000fe40000010100 */
[----:B------:R-:W-:Y:S02]  /*7bc0*/  FFMA.FTZ R180, R135, R227, -R200 ;  /* 0x000000e387b47223 */ /* 0x000fe400000108c8 */
[----:B------:R-:W-:Y:S02]  /*7bd0*/  FADD.FTZ R175, R175, R158 ;  /* 0x0000009eafaf7221 */ /* 0x000fe40000010000 */
[----:B------:R-:W-:-:S02]  /*7be0*/  FMUL.FTZ R200, R131, R201 ;  /* 0x000000c983c87220 */ /* 0x000fc40000410000 */
[----:B------:R-:W-:Y:S02]  /*7bf0*/  FFMA.FTZ R197, R132, R201, -R157 ;  /* 0x000000c984c57223 */ /* 0x000fe4000001089d */
[----:B------:R-:W-:Y:S02]  /*7c00*/  FMUL.FTZ R213, R224, R105 ;  /* 0x00000069e0d57220 */ /* 0x000fe40000410000 */
[C---:B------:R-:W-:Y:S02]  /*7c10*/  FMUL.FTZ R157, R159.reuse, -R176 ;  /* 0x800000b09f9d7220 */ /* 0x040fe40000410000 */
[----:B------:R-:W-:Y:S02]  /*7c20*/  FMUL.FTZ R159, R159, -R175 ;  /* 0x800000af9f9f7220 */ /* 0x000fe40000410000 */
[----:B------:R-:W-:Y:S02]  /*7c30*/  FFMA.FTZ R195, R132, R199, R200 ;  /* 0x000000c784c37223 */ /* 0x000fe400000100c8 */
[----:B------:R-:W-:-:S02]  /*7c40*/  FMUL.FTZ R200, R179, R112 ;  /* 0x00000070b3c87220 */ /* 0x000fc40000410000 */
[----:B------:R-:W-:Y:S02]  /*7c50*/  FMUL.FTZ R233, R18, R213 ;  /* 0x000000d512e97220 */ /* 0x000fe40000410000 */
[C---:B------:R-:W-:Y:S02]  /*7c60*/  FFMA.FTZ R157, R160.reuse, R175, -R157 ;  /* 0x000000afa09d7223 */ /* 0x040fe4000001089d */
[----:B------:R-:W-:Y:S01]  /*7c70*/  FFMA.FTZ R160, R160, R176, R159 ;  /* 0x000000b0a0a07223 */ /* 0x000fe2000001009f */
[----:B------:R0:W-:Y:S01]  /*7c80*/  STS [R2.X4+0x10f4], R233 ;  /* 0x0010f4e902007388 */ /* 0x0001e20000004800 */
[----:B------:R-:W-:Y:S02]  /*7c90*/  FMUL.FTZ R158, R181, R112 ;  /* 0x00000070b59e7220 */ /* 0x000fe40000410000 */
[----:B------:R-:W-:Y:S02]  /*7ca0*/  FMUL.FTZ R199, R136, R200 ;  /* 0x000000c888c77220 */ /* 0x000fe40000410000 */
[----:B------:R-:W-:-:S02]  /*7cb0*/  FADD.FTZ R157, R178, R157 ;  /* 0x0000009db29d7221 */ /* 0x000fc40000010000 */
[----:B------:R-:W-:Y:S02]  /*7cc0*/  FADD.FTZ R177, -R177, R160 ;  /* 0x000000a0b1b17221 */ /* 0x000fe40000010100 */
[-C--:B------:R-:W-:Y:S02]  /*7cd0*/  FMUL.FTZ R159, R136, R158.reuse ;  /* 0x0000009e889f7220 */ /* 0x080fe40000410000 */
[----:B0-----:R-:W-:Y:S02]  /*7ce0*/  FMUL.FTZ R233, R16, R201 ;  /* 0x000000c910e97220 */ /* 0x001fe40000410000 */
[-C--:B------:R-:W-:Y:S02]  /*7cf0*/  FFMA.FTZ R199, R137, R158.reuse, R199 ;  /* 0x0000009e89c77223 */ /* 0x080fe400000100c7 */
[----:B------:R-:W-:Y:S01]  /*7d00*/  FMUL.FTZ R201, R13, R158 ;  /* 0x0000009e0dc97220 */ /* 0x000fe20000410000 */
[----:B------:R-:W-:Y:S01]  /*7d10*/  STS [R2.X4+0x10e4], R233 ;  /* 0x0010e4e902007388 */ /* 0x000fe20000004800 */
[----:B------:R-:W-:-:S02]  /*7d20*/  FMUL.FTZ R158, R161, -R157 ;  /* 0x8000009da19e7220 */ /* 0x000fc40000410000 */
[-C--:B------:R-:W-:Y:S01]  /*7d30*/  FMUL.FTZ R161, R161, -R177.reuse ;  /* 0x800000b1a1a17220 */ /* 0x080fe20000410000 */
[----:B------:R0:W-:Y:S01]  /*7d40*/  STS [R2.X4+0x10c8], R201 ;  /* 0x0010c8c902007388 */ /* 0x0001e20000004800 */
[----:B------:R-:W-:Y:S02]  /*7d50*/  FFMA.FTZ R178, R137, R200, -R159 ;  /* 0x000000c889b27223 */ /* 0x000fe4000001089f */
[C---:B------:R-:W-:Y:S02]  /*7d60*/  FFMA.FTZ R159, R162.reuse, R177, R158 ;  /* 0x000000b1a29f7223 */ /* 0x040fe4000001009e */
[----:B------:R-:W-:Y:S02]  /*7d70*/  FFMA.FTZ R162, R162, R157, -R161 ;  /* 0x0000009da2a27223 */ /* 0x000fe400000108a1 */
[C---:B------:R-:W-:Y:S02]  /*7d80*/  FMUL.FTZ R160, R128.reuse, R205 ;  /* 0x000000cd80a07220 */ /* 0x040fe40000410000 */
[----:B------:R-:W-:-:S02]  /*7d90*/  FMUL.FTZ R158, R128, R225 ;  /* 0x000000e1809e7220 */ /* 0x000fc40000410000 */
[----:B------:R-:W-:Y:S02]  /*7da0*/  FADD.FTZ R184, -R184, R159 ;  /* 0x0000009fb8b87221 */ /* 0x000fe40000010100 */
[----:B------:R-:W-:Y:S02]  /*7db0*/  FADD.FTZ R183, R183, R162 ;  /* 0x000000a2b7b77221 */ /* 0x000fe40000010000 */
[C---:B------:R-:W-:Y:S02]  /*7dc0*/  FFMA.FTZ R225, R130.reuse, R225, R160 ;  /* 0x000000e182e17223 */ /* 0x040fe400000100a0 */
[----:B------:R-:W-:Y:S02]  /*7dd0*/  FFMA.FTZ R160, R130, R205, -R158 ;  /* 0x000000cd82a07223 */ /* 0x000fe4000001089e */
[C---:B------:R-:W-:Y:S02]  /*7de0*/  FMUL.FTZ R158, R163.reuse, -R184 ;  /* 0x800000b8a39e7220 */ /* 0x040fe40000410000 */
[----:B------:R-:W-:-:S02]  /*7df0*/  FMUL.FTZ R163, R163, -R183 ;  /* 0x800000b7a3a37220 */ /* 0x000fc40000410000 */
[----:B------:R-:W-:Y:S02]  /*7e00*/  FMUL.FTZ R161, R175, R111 ;  /* 0x0000006fafa17220 */ /* 0x000fe40000410000 */
[C---:B------:R-:W-:Y:S02]  /*7e10*/  FFMA.FTZ R159, R164.reuse, R183, -R158 ;  /* 0x000000b7a49f7223 */ /* 0x040fe4000001089e */
[----:B------:R-:W-:Y:S02]  /*7e20*/  FFMA.FTZ R164, R164, R184, R163 ;  /* 0x000000b8a4a47223 */ /* 0x000fe400000100a3 */
[----:B0-----:R-:W-:Y:S02]  /*7e30*/  FMUL.FTZ R201, R176, R111 ;  /* 0x0000006fb0c97220 */ /* 0x001fe40000410000 */
[----:B------:R-:W-:Y:S02]  /*7e40*/  FMUL.FTZ R158, R138, R161 ;  /* 0x000000a18a9e7220 */ /* 0x000fe40000410000 */
[----:B------:R-:W-:-:S02]  /*7e50*/  FADD.FTZ R159, R186, R159 ;  /* 0x0000009fba9f7221 */ /* 0x000fc40000010000 */
[----:B------:R-:W-:Y:S02]  /*7e60*/  FADD.FTZ R185, -R185, R164 ;  /* 0x000000a4b9b97221 */ /* 0x000fe40000010100 */
[----:B------:R-:W-:Y:S02]  /*7e70*/  FMUL.FTZ R231, R14, R227 ;  /* 0x000000e30ee77220 */ /* 0x000fe40000410000 */
[----:B------:R-:W-:Y:S02]  /*7e80*/  FFMA.FTZ R186, R139, R201, -R158 ;  /* 0x000000c98bba7223 */ /* 0x000fe4000001089e */
[----:B------:R-:W-:Y:S01]  /*7e90*/  FMUL.FTZ R227, R13, R200 ;  /* 0x000000c80de37220 */ /* 0x000fe20000410000 */
[----:B------:R-:W-:Y:S01]  /*7ea0*/  STS [R2.X4+0x10d4], R231 ;  /* 0x0010d4e702007388 */ /* 0x000fe20000004800 */
[C---:B------:R-:W-:Y:S02]  /*7eb0*/  FMUL.FTZ R158, R165.reuse, -R159 ;  /* 0x8000009fa59e7220 */ /* 0x040fe40000410000 */
[----:B------:R-:W-:Y:S01]  /*7ec0*/  FMUL.FTZ R200, R138, R201 ;  /* 0x000000c98ac87220 */ /* 0x000fe20000410000 */
[----:B------:R-:W-:Y:S01]  /*7ed0*/  STS [R2.X4+0x10cc], R227 ;  /* 0x0010cce302007388 */ /* 0x000fe20000004800 */
[----:B------:R-:W-:-:S02]  /*7ee0*/  FMUL.FTZ R165, R165, -R185 ;  /* 0x800000b9a5a57220 */ /* 0x000fc40000410000 */
[C---:B------:R-:W-:Y:S02]  /*7ef0*/  FFMA.FTZ R158, R166.reuse, R185, R158 ;  /* 0x000000b9a69e7223 */ /* 0x040fe4000001009e */
[----:B------:R-:W-:Y:S02]  /*7f00*/  FFMA.FTZ R200, R139, R161, R200 ;  /* 0x000000a18bc87223 */ /* 0x000fe400000100c8 */
[----:B------:R-:W-:Y:S02]  /*7f10*/  FFMA.FTZ R165, R166, R159, -R165 ;  /* 0x0000009fa6a57223 */ /* 0x000fe400000108a5 */
[----:B------:R-:W-:Y:S02]  /*7f20*/  FMUL.FTZ R161, R12, R161 ;  /* 0x000000a10ca17220 */ /* 0x000fe40000410000 */
[----:B------:R-:W-:Y:S02]  /*7f30*/  FADD.FTZ R158, -R187, R158 ;  /* 0x0000009ebb9e7221 */ /* 0x000fe40000010100 */
[----:B------:R-:W-:Y:S01]  /*7f40*/  FADD.FTZ R188, R188, R165 ;  /* 0x000000a5bcbc7221 */ /* 0x000fe20000010000 */
[----:B------:R0:W-:Y:S01]  /*7f50*/  STS [R2.X4+0x10c0], R161 ;  /* 0x0010c0a102007388 */ /* 0x0001e20000004800 */
[----:B------:R-:W-:-:S02]  /*7f60*/  FFMA.FTZ R81, R133, R206, R81 ;  /* 0x000000ce85517223 */ /* 0x000fc40000010051 */
[----:B------:R-:W-:Y:S02]  /*7f70*/  FMUL.FTZ R164, R88, R223 ;  /* 0x000000df58a47220 */ /* 0x000fe40000410000 */
[----:B------:R-:W-:Y:S02]  /*7f80*/  FMUL.FTZ R206, R177, R118 ;  /* 0x00000076b1ce7220 */ /* 0x000fe40000410000 */
[----:B------:R-:W-:Y:S02]  /*7f90*/  FMUL.FTZ R205, R12, R201 ;  /* 0x000000c90ccd7220 */ /* 0x000fe40000410000 */
[----:B------:R-:W-:Y:S02]  /*7fa0*/  FFMA.FTZ R163, R89, R213, -R164 ;  /* 0x000000d559a37223 */ /* 0x000fe400000108a4 */
[C---:B0-----:R-:W-:Y:S01]  /*7fb0*/  FMUL.FTZ R161, R167.reuse, -R158 ;  /* 0x8000009ea7a17220 */ /* 0x041fe20000410000 */
[----:B------:R0:W-:Y:S01]  /*7fc0*/  STS [R2.X4+0x10c4], R205 ;  /* 0x0010c4cd02007388 */ /* 0x0001e20000004800 */
[----:B------:R-:W-:-:S02]  /*7fd0*/  FMUL.FTZ R167, R167, -R188 ;  /* 0x800000bca7a77220 */ /* 0x000fc40000410000 */
[C---:B------:R-:W-:Y:S02]  /*7fe0*/  FFMA.FTZ R161, R168.reuse, R188, -R161 ;  /* 0x000000bca8a17223 */ /* 0x040fe400000108a1 */
[----:B------:R-:W-:Y:S02]  /*7ff0*/  FFMA.FTZ R168, R168, R158, R167 ;  /* 0x0000009ea8a87223 */ /* 0x000fe400000100a7 */
[----:B------:R-:W-:Y:S02]  /*8000*/  FMUL.FTZ R164, R157, R118 ;  /* 0x000000769da47220 */ /* 0x000fe40000410000 */
[----:B------:R-:W-:Y:S02]  /*8010*/  FMUL.FTZ R166, R140, R206 ;  /* 0x000000ce8ca67220 */ /* 0x000fe40000410000 */
[----:B------:R-:W-:Y:S02]  /*8020*/  FADD.FTZ R189, -R189, R168 ;  /* 0x000000a8bdbd7221 */ /* 0x000fe40000010100 */
[----:B------:R-:W-:-:S02]  /*8030*/  FADD.FTZ R161, R190, R161 ;  /* 0x000000a1bea17221 */ /* 0x000fc40000010000 */
[-C--:B------:R-:W-:Y:S02]  /*8040*/  FMUL.FTZ R167, R140, R164.reuse ;  /* 0x000000a48ca77220 */ /* 0x080fe40000410000 */
[-C--:B------:R-:W-:Y:S02]  /*8050*/  FFMA.FTZ R166, R141, R164.reuse, R166 ;  /* 0x000000a48da67223 */ /* 0x080fe400000100a6 */
[----:B0-----:R-:W-:Y:S02]  /*8060*/  FMUL.FTZ R205, R11, R164 ;  /* 0x000000a40bcd7220 */ /* 0x001fe40000410000 */
[C---:B------:R-:W-:Y:S02]  /*8070*/  FMUL.FTZ R164, R169.reuse, -R189 ;  /* 0x800000bda9a47220 */ /* 0x040fe40000410000 */
[-C--:B------:R-:W-:Y:S01]  /*8080*/  FMUL.FTZ R169, R169, -R161.reuse ;  /* 0x800000a1a9a97220 */ /* 0x080fe20000410000 */
[----:B------:R0:W-:Y:S01]  /*8090*/  STS [R2.X4+0x10b8], R205 ;  /* 0x0010b8cd02007388 */ /* 0x0001e20000004800 */
[----:B------:R-:W-:-:S02]  /*80a0*/  FFMA.FTZ R165, R170, R161, -R164 ;  /* 0x000000a1aaa57223 */ /* 0x000fc400000108a4 */
[----:B------:R-:W-:Y:S02]  /*80b0*/  FFMA.FTZ R164, R170, R189, R169 ;  /* 0x000000bdaaa47223 */ /* 0x000fe400000100a9 */
[----:B------:R-:W-:Y:S02]  /*80c0*/  FADD.FTZ R192, R192, R165 ;  /* 0x000000a5c0c07221 */ /* 0x000fe40000010000 */
[----:B------:R-:W-:Y:S02]  /*80d0*/  FADD.FTZ R164, -R191, R164 ;  /* 0x000000a4bfa47221 */ /* 0x000fe40000010100 */
[----:B------:R-:W-:Y:S02]  /*80e0*/  FMUL.FTZ R201, R184, R117 ;  /* 0x00000075b8c97220 */ /* 0x000fe40000410000 */
        /* <DEDUP_REMOVED lines=8> */
[----:B------:R-:W-:Y:S02]  /*8170*/  FMUL.FTZ R187, R183, R117 ;  /* 0x00000075b7bb7220 */ /* 0x000fe40000410000 */
[C---:B------:R-:W-:Y:S02]  /*8180*/  FFMA.FTZ R171, R174.reuse, R193, R171 ;  /* 0x000000c1aeab7223 */ /* 0x040fe400000100ab */
[----:B------:R-:W-:Y:S02]  /*8190*/  FFMA.FTZ R173, R174, R165, -R173 ;  /* 0x000000a5aead7223 */ /* 0x000fe400000108ad */
[----:B------:R-:W-:Y:S02]  /*81a0*/  FMUL.FTZ R162, R88, R213 ;  /* 0x000000d558a27220 */ /* 0x000fe40000410000 */
[----:B------:R-:W-:Y:S02]  /*81b0*/  FMUL.FTZ R168, R142, R201 ;  /* 0x000000c98ea87220 */ /* 0x000fe40000410000 */
[----:B------:R-:W-:-:S02]  /*81c0*/  FMUL.FTZ R213, R11, R206 ;  /* 0x000000ce0bd57220 */ /* 0x000fc40000410000 */
[----:B------:R-:W-:Y:S02]  /*81d0*/  FFMA.FTZ R167, R141, R206, -R167 ;  /* 0x000000ce8da77223 */ /* 0x000fe400000108a7 */
[----:B------:R-:W-:Y:S01]  /*81e0*/  FMUL.FTZ R170, R142, R187 ;  /* 0x000000bb8eaa7220 */ /* 0x000fe20000410000 */
[----:B------:R-:W-:Y:S01]  /*81f0*/  STS [R2.X4+0x10bc], R213 ;  /* 0x0010bcd502007388 */ /* 0x000fe20000004800 */
[-C--:B------:R-:W-:Y:S02]  /*8200*/  FMUL.FTZ R206, R185, R120.reuse ;  /* 0x00000078b9ce7220 */ /* 0x080fe40000410000 */
[----:B------:R-:W-:Y:S02]  /*8210*/  FMUL.FTZ R190, R159, R120 ;  /* 0x000000789fbe7220 */ /* 0x000fe40000410000 */
[----:B------:R-:W-:Y:S02]  /*8220*/  FADD.FTZ R208, -R208, R171 ;  /* 0x000000abd0d07221 */ /* 0x000fe40000010100 */
[----:B------:R-:W-:-:S02]  /*8230*/  FADD.FTZ R204, R204, R173 ;  /* 0x000000adcccc7221 */ /* 0x000fc40000010000 */
[C---:B------:R-:W-:Y:S02]  /*8240*/  FFMA.FTZ R169, R143.reuse, R187, R168 ;  /* 0x000000bb8fa97223 */ /* 0x040fe400000100a8 */
[----:B------:R-:W-:Y:S02]  /*8250*/  FFMA.FTZ R168, R143, R201, -R170 ;  /* 0x000000c98fa87223 */ /* 0x000fe400000108aa */
[C---:B------:R-:W-:Y:S02]  /*8260*/  FMUL.FTZ R170, R144.reuse, R206 ;  /* 0x000000ce90aa7220 */ /* 0x040fe40000410000 */
[----:B------:R-:W-:Y:S02]  /*8270*/  FMUL.FTZ R172, R144, R190 ;  /* 0x000000be90ac7220 */ /* 0x000fe40000410000 */
[-C--:B------:R-:W-:Y:S02]  /*8280*/  FMUL.FTZ R171, R208, R115.reuse ;  /* 0x00000073d0ab7220 */ /* 0x080fe40000410000 */
[----:B------:R-:W-:-:S02]  /*8290*/  FMUL.FTZ R173, R204, R115 ;  /* 0x00000073ccad7220 */ /* 0x000fc40000410000 */
[----:B------:R-:W-:Y:S02]  /*82a0*/  FMUL.FTZ R191, R10, R201 ;  /* 0x000000c90abf7220 */ /* 0x000fe40000410000 */
[-C--:B------:R-:W-:Y:S02]  /*82b0*/  FMUL.FTZ R201, R9, R190.reuse ;  /* 0x000000be09c97220 */ /* 0x080fe40000410000 */
[----:B------:R-:W-:Y:S01]  /*82c0*/  FFMA.FTZ R170, R145, R190, R170 ;  /* 0x000000be91aa7223 */ /* 0x000fe200000100aa */
[----:B------:R1:W-:Y:S01]  /*82d0*/  STS [R2.X4+0x10b4], R191 ;  /* 0x0010b4bf02007388 */ /* 0x0003e20000004800 */
[-C--:B0-----:R-:W-:Y:S02]  /*82e0*/  FMUL.FTZ R205, R9, R206.reuse ;  /* 0x000000ce09cd7220 */ /* 0x081fe40000410000 */
[----:B------:R-:W-:Y:S01]  /*82f0*/  FFMA.FTZ R172, R145, R206, -R172 ;  /* 0x000000ce91ac7223 */ /* 0x000fe200000108ac */
[----:B------:R0:W-:Y:S01]  /*8300*/  STS [R2.X4+0x10a8], R201 ;  /* 0x0010a8c902007388 */ /* 0x0001e20000004800 */
[----:B------:R-:W-:-:S02]  /*8310*/  FMUL.FTZ R174, R193, R116 ;  /* 0x00000074c1ae7220 */ /* 0x000fc40000410000 */
[C---:B------:R-:W-:Y:S01]  /*8320*/  FMUL.FTZ R194, R154.reuse, R171 ;  /* 0x000000ab9ac27220 */ /* 0x040fe20000410000 */
[----:B------:R-:W-:Y:S01]  /*8330*/  STS [R2.X4+0x10ac], R205 ;  /* 0x0010accd02007388 */ /* 0x000fe20000004800 */
[----:B------:R-:W-:Y:S02]  /*8340*/  FMUL.FTZ R190, R165, R116 ;  /* 0x00000074a5be7220 */ /* 0x000fe40000410000 */
[----:B------:R-:W-:Y:S02]  /*8350*/  FMUL.FTZ R206, R154, R173 ;  /* 0x000000ad9ace7220 */ /* 0x000fe40000410000 */
[----:B------:R-:W-:Y:S02]  /*8360*/  FMUL.FTZ R187, R10, R187 ;  /* 0x000000bb0abb7220 */ /* 0x000fe40000410000 */
[C---:B-1----:R-:W-:Y:S02]  /*8370*/  FMUL.FTZ R191, R152.reuse, R174 ;  /* 0x000000ae98bf7220 */ /* 0x042fe40000410000 */
[----:B------:R-:W-:Y:S01]  /*8380*/  FFMA.FTZ R194, R155, R173, R194 ;  /* 0x000000ad9bc27223 */ /* 0x000fe200000100c2 */
[----:B------:R1:W-:Y:S01]  /*8390*/  STS [R2.X4+0x10b0], R187 ;  /* 0x0010b0bb02007388 */ /* 0x0003e20000004800 */
[----:B0-----:R-:W-:-:S02]  /*83a0*/  FMUL.FTZ R201, R152, R190 ;  /* 0x000000be98c97220 */ /* 0x001fc40000410000 */
[----:B------:R-:W-:Y:S02]  /*83b0*/  FFMA.FTZ R206, R155, R171, -R206 ;  /* 0x000000ab9bce7223 */ /* 0x000fe400000108ce */
[C---:B------:R-:W-:Y:S02]  /*83c0*/  FFMA.FTZ R191, R153.reuse, R190, R191 ;  /* 0x000000be99bf7223 */ /* 0x040fe400000100bf */
[----:B------:R-:W-:Y:S02]  /*83d0*/  FADD.FTZ R194, RZ, R194 ;  /* 0x000000c2ffc27221 */ /* 0x000fe40000010000 */
[----:B------:R-:W-:Y:S02]  /*83e0*/  FFMA.FTZ R201, R153, R174, -R201 ;  /* 0x000000ae99c97223 */ /* 0x000fe400000108c9 */
[----:B-1----:R-:W-:Y:S02]  /*83f0*/  FMUL.FTZ R187, R164, R113 ;  /* 0x00000071a4bb7220 */ /* 0x002fe40000410000 */
[----:B------:R-:W-:-:S02]  /*8400*/  FADD.FTZ R206, RZ, R206 ;  /* 0x000000ceffce7221 */ /* 0x000fc40000010000 */
[----:B------:R-:W-:Y:S02]  /*8410*/  FMUL.FTZ R205, R192, R113 ;  /* 0x00000071c0cd7220 */ /* 0x000fe40000410000 */
[----:B------:R-:W-:Y:S02]  /*8420*/  FADD.FTZ R191, R194, R191 ;  /* 0x000000bfc2bf7221 */ /* 0x000fe40000010000 */
[----:B------:R-:W-:Y:S02]  /*8430*/  FMUL.FTZ R194, R150, R187 ;  /* 0x000000bb96c27220 */ /* 0x000fe40000410000 */
[----:B------:R-:W-:Y:S02]  /*8440*/  FADD.FTZ R201, R206, R201 ;  /* 0x000000c9cec97221 */ /* 0x000fe40000010000 */
[----:B------:R-:W-:Y:S02]  /*8450*/  FMUL.FTZ R206, R150, R205 ;  /* 0x000000cd96ce7220 */ /* 0x000fe40000410000 */
[----:B------:R-:W-:-:S02]  /*8460*/  FMUL.FTZ R214, R189, R114 ;  /* 0x00000072bdd67220 */ /* 0x000fc40000410000 */
[----:B------:R-:W-:Y:S02]  /*8470*/  FFMA.FTZ R194, R151, R205, R194 ;  /* 0x000000cd97c27223 */ /* 0x000fe400000100c2 */
[----:B------:R-:W-:Y:S02]  /*8480*/  FMUL.FTZ R212, R161, R114 ;  /* 0x00000072a1d47220 */ /* 0x000fe40000410000 */
[----:B------:R-:W-:Y:S02]  /*8490*/  FFMA.FTZ R206, R151, R187, -R206 ;  /* 0x000000bb97ce7223 */ /* 0x000fe400000108ce */
[----:B------:R-:W-:Y:S02]  /*84a0*/  FMUL.FTZ R213, R148, R214 ;  /* 0x000000d694d57220 */ /* 0x000fe40000410000 */
[----:B------:R-:W-:Y:S02]  /*84b0*/  FADD.FTZ R191, R191, R194 ;  /* 0x000000c2bfbf7221 */ /* 0x000fe40000010000 */
[----:B------:R-:W-:-:S02]  /*84c0*/  FADD.FTZ R201, R201, R206 ;  /* 0x000000cec9c97221 */ /* 0x000fc40000010000 */
[-C--:B------:R-:W-:Y:S02]  /*84d0*/  FFMA.FTZ R194, R149, R212.reuse, R213 ;  /* 0x000000d495c27223 */ /* 0x080fe400000100d5 */
[----:B------:R-:W-:Y:S02]  /*84e0*/  FMUL.FTZ R213, R188, R119 ;  /* 0x00000077bcd57220 */ /* 0x000fe40000410000 */
[----:B------:R-:W-:Y:S02]  /*84f0*/  FMUL.FTZ R206, R148, R212 ;  /* 0x000000d494ce7220 */ /* 0x000fe40000410000 */
[----:B------:R-:W-:Y:S02]  /*8500*/  FFMA.FTZ R162, R89, R223, R162 ;  /* 0x000000df59a27223 */ /* 0x000fe400000100a2 */
[----:B------:R-:W-:Y:S02]  /*8510*/  FMUL.FTZ R223, R158, R119 ;  /* 0x000000779edf7220 */ /* 0x000fe40000410000 */
[----:B------:R-:W-:-:S02]  /*8520*/  FADD.FTZ R191, R191, R194 ;  /* 0x000000c2bfbf7221 */ /* 0x000fc40000010000 */
[C---:B------:R-:W-:Y:S02]  /*8530*/  FMUL.FTZ R194, R146.reuse, R213 ;  /* 0x000000d592c27220 */ /* 0x040fe40000410000 */
[----:B------:R-:W-:Y:S02]  /*8540*/  FFMA.FTZ R206, R149, R214, -R206 ;  /* 0x000000d695ce7223 */ /* 0x000fe400000108ce */
[-C--:B------:R-:W-:Y:S02]  /*8550*/  FMUL.FTZ R222, R146, R223.reuse ;  /* 0x000000df92de7220 */ /* 0x080fe40000410000 */
[----:B------:R-:W-:Y:S02]  /*8560*/  FFMA.FTZ R194, R147, R223, -R194 ;  /* 0x000000df93c27223 */ /* 0x000fe400000108c2 */
[----:B------:R-:W-:Y:S02]  /*8570*/  FADD.FTZ R201, R201, R206 ;  /* 0x000000cec9c97221 */ /* 0x000fe40000010000 */
[----:B------:R-:W-:-:S02]  /*8580*/  FFMA.FTZ R222, R147, R213, R222 ;  /* 0x000000d593de7223 */ /* 0x000fc400000100de */
[----:B------:R-:W-:Y:S02]  /*8590*/  FMUL.FTZ R227, R8, R213 ;  /* 0x000000d508e37220 */ /* 0x000fe40000410000 */
[----:B------:R-:W-:Y:S02]  /*85a0*/  FADD.FTZ R213, R201, R194 ;  /* 0x000000c2c9d57221 */ /* 0x000fe40000010000 */
[----:B------:R-:W-:Y:S01]  /*85b0*/  FADD.FTZ R191, R191, R222 ;  /* 0x000000debfbf7221 */ /* 0x000fe20000010000 */
[----:B------:R-:W-:Y:S01]  /*85c0*/  STS [R2.X4+0x10a0], R227 ;  /* 0x0010a0e302007388 */ /* 0x000fe20000004800 */
        /* <DEDUP_REMOVED lines=10> */
[----:B------:R-:W-:Y:S02]  /*8670*/  FADD.FTZ R180, R213, R180 ;  /* 0x000000b4d5b47221 */ /* 0x000fe40000010000 */
[C---:B------:R-:W-:Y:S01]  /*8680*/  FMUL.FTZ R191, R7.reuse, R212 ;  /* 0x000000d407bf7220 */ /* 0x040fe20000410000 */
        /* <DEDUP_REMOVED lines=12> */
[----:B------:R-:W-:Y:S01]  /*8750*/  MOV R3, UR28 ;  /* 0x0000001c00037c02 */ /* 0x000fe20008000f00 */
[----:B------:R-:W-:Y:S01]  /*8760*/  FADD.FTZ R199, R200, R199 ;  /* 0x000000c7c8c77221 */ /* 0x000fe20000010000 */
[----:B------:R-:W-:Y:S01]  /*8770*/  STS [R2.X4+0x1094], R187 ;  /* 0x001094bb02007388 */ /* 0x000fe20000004800 */
[----:B------:R-:W-:Y:S01]  /*8780*/  FMUL.FTZ R166, R211, UR40 ;  /* 0x00000028d3a67c20 */ /* 0x000fe20008410000 */
[----:B------:R-:W-:Y:S01]  /*8790*/  LEA R206, R3, -R126, 0x1 ;  /* 0x8000007e03ce7211 */ /* 0x000fe200078e08ff */
[----:B------:R-:W-:Y:S01]  /*87a0*/  FADD.FTZ R182, R199, R182 ;  /* 0x000000b6c7b67221 */ /* 0x000fe20000010000 */
[----:B------:R0:W-:Y:S01]  /*87b0*/  STS [R2.X4+0x1088], R167 ;  /* 0x001088a702007388 */ /* 0x0001e20000004800 */
[----:B------:R-:W-:Y:S01]  /*87c0*/  FMUL.FTZ R3, R207, UR40 ;  /* 0x00000028cf037c20 */ /* 0x000fe20008410000 */
[----:B------:R-:W-:Y:S01]  /*87d0*/  ISETP.GE.AND P0, PT, R206, 0x1, PT ;  /* 0x00000001ce00780c */ /* 0x000fe20003f06270 */
[----:B------:R-:W-:Y:S01]  /*87e0*/  FMUL.FTZ R79, R79, R209 ;  /* 0x000000d14f4f7220 */ /* 0x000fe20000410000 */
[----:B------:R-:W-:Y:S01]  /*87f0*/  STS [R2.X4+0x108c], R169 ;  /* 0x00108ca902007388 */ /* 0x000fe20000004800 */
[----:B------:R-:W-:-:S02]  /*8800*/  FADD.FTZ R182, R182, R81 ;  /* 0x00000051b6b67221 */ /* 0x000fc40000010000 */
[----:B------:R-:W-:Y:S01]  /*8810*/  FFMA.FTZ R174, R80, UR41, -R3 ;  /* 0x0000002950ae7c23 */ /* 0x000fe20008010803 */
[----:B------:R-:W-:Y:S01]  /*8820*/  STS [R2.X4+0x1080], R173 ;  /* 0x001080ad02007388 */ /* 0x000fe20000004800 */
[----:B------:R-:W-:Y:S02]  /*8830*/  FMUL.FTZ R3, R196, UR40 ;  /* 0x00000028c4037c20 */ /* 0x000fe40008410000 */
[C---:B0-----:R-:W-:Y:S01]  /*8840*/  FFMA.FTZ R167, R209.reuse, UR41, -R166 ;  /* 0x00000029d1a77c23 */ /* 0x041fe200080108a6 */
[----:B------:R0:W-:Y:S01]  /*8850*/  STS [R2.X4+0x1084], R171 ;  /* 0x001084ab02007388 */ /* 0x0001e20000004800 */
[----:B------:R-:W-:Y:S02]  /*8860*/  FMUL.FTZ R166, R209, UR40 ;  /* 0x00000028d1a67c20 */ /* 0x000fe40008410000 */
[----:B------:R-:W-:Y:S02]  /*8870*/  FADD.FTZ R182, R182, R195 ;  /* 0x000000c3b6b67221 */ /* 0x000fe40000010000 */
[----:B------:R-:W-:-:S02]  /*8880*/  FFMA.FTZ R200, R198, UR41, R3 ;  /* 0x00000029c6c87c23 */ /* 0x000fc40008010003 */
[----:B------:R-:W-:Y:S02]  /*8890*/  FMUL.FTZ R3, R158, UR40 ;  /* 0x000000289e037c20 */ /* 0x000fe40008410000 */
[----:B------:R-:W-:Y:S02]  /*88a0*/  FMUL.FTZ R223, R203, UR40 ;  /* 0x00000028cbdf7c20 */ /* 0x000fe40008410000 */
[----:B0-----:R-:W-:Y:S02]  /*88b0*/  FMUL.FTZ R2, R181, UR40 ;  /* 0x00000028b5027c20 */ /* 0x001fe40008410000 */
[----:B------:R-:W-:Y:S02]  /*88c0*/  FFMA.FTZ R194, R188, UR41, R3 ;  /* 0x00000029bcc27c23 */ /* 0x000fe40008010003 */
[----:B------:R-:W-:Y:S02]  /*88d0*/  FFMA.FTZ R209, R179, UR41, -R2 ;  /* 0x00000029b3d17c23 */ /* 0x000fe40008010802 */
[----:B------:R-:W-:-:S02]  /*88e0*/  FMUL.FTZ R2, R157, UR40 ;  /* 0x000000289d027c20 */ /* 0x000fc40008410000 */
[----:B------:R-:W-:Y:S02]  /*88f0*/  FMUL.FTZ R3, R164, UR40 ;  /* 0x00000028a4037c20 */ /* 0x000fe40008410000 */
[----:B------:R-:W-:Y:S02]  /*8900*/  FFMA.FTZ R195, R177, UR41, -R2 ;  /* 0x00000029b1c37c23 */ /* 0x000fe40008010802 */
[----:B------:R-:W-:Y:S02]  /*8910*/  FMUL.FTZ R2, R159, UR40 ;  /* 0x000000289f027c20 */ /* 0x000fe40008410000 */
[----:B------:R-:W-:Y:S02]  /*8920*/  FADD.FTZ R227, R180, R197 ;  /* 0x000000c5b4e37221 */ /* 0x000fe40000010000 */
[----:B------:R-:W-:Y:S02]  /*8930*/  FFMA.FTZ R199, R185, UR41, -R2 ;  /* 0x00000029b9c77c23 */ /* 0x000fe40008010802 */
[----:B------:R-:W-:-:S02]  /*8940*/  FMUL.FTZ R2, R161, UR40 ;  /* 0x00000028a1027c20 */ /* 0x000fc40008410000 */
[----:B------:R-:W-:Y:S02]  /*8950*/  FADD.FTZ R225, R182, R225 ;  /* 0x000000e1b6e17221 */ /* 0x000fe40000010000 */
[----:B------:R-:W-:Y:S02]  /*8960*/  FFMA.FTZ R169, R211, UR41, R166 ;  /* 0x00000029d3a97c23 */ /* 0x000fe400080100a6 */
[----:B------:R-:W-:Y:S02]  /*8970*/  FMUL.FTZ R77, R77, R80 ;  /* 0x000000504d4d7220 */ /* 0x000fe40000410000 */
[----:B------:R-:W-:Y:S02]  /*8980*/  FMUL.FTZ R212, R75, R202 ;  /* 0x000000ca4bd47220 */ /* 0x000fe40000410000 */
[----:B------:R-:W-:Y:S02]  /*8990*/  FFMA.FTZ R223, R202, UR41, -R223 ;  /* 0x00000029cadf7c23 */ /* 0x000fe400080108df */
[----:B------:R-:W-:-:S02]  /*89a0*/  FFMA.FTZ R187, R189, UR41, -R2 ;  /* 0x00000029bdbb7c23 */ /* 0x000fc40008010802 */
[----:B------:R-:W-:Y:S02]  /*89b0*/  FFMA.FTZ R172, R192, UR41, R3 ;  /* 0x00000029c0ac7c23 */ /* 0x000fe40008010003 */
        /* <DEDUP_REMOVED lines=22> */
[----:B------:R-:W-:-:S02]  /*8b20*/  FFMA.FTZ R191, R176, UR41, -R191 ;  /* 0x00000029b0bf7c23 */ /* 0x000fc400080108bf */
[----:B------:R-:W-:Y:S02]  /*8b30*/  FFMA.FTZ R180, R175, UR41, R180 ;  /* 0x00000029afb47c23 */ /* 0x000fe400080100b4 */
[----:B------:R-:W-:Y:S02]  /*8b40*/  FFMA.FTZ R182, R157, UR41, R182 ;  /* 0x000000299db67c23 */ /* 0x000fe400080100b6 */
[----:B------:R-:W-:Y:S02]  /*8b50*/  FFMA.FTZ R197, R184, UR41, -R197 ;  /* 0x00000029b8c57c23 */ /* 0x000fe400080108c5 */
[----:B------:R-:W-:Y:S02]  /*8b60*/  FFMA.FTZ R186, R183, UR41, R186 ;  /* 0x00000029b7ba7c23 */ /* 0x000fe400080100ba */
[----:B------:R-:W-:Y:S02]  /*8b70*/  FFMA.FTZ R190, R159, UR41, R190 ;  /* 0x000000299fbe7c23 */ /* 0x000fe400080100be */
[----:B------:R-:W-:-:S02]  /*8b80*/  FFMA.FTZ R201, R158, UR41, -R201 ;  /* 0x000000299ec97c23 */ /* 0x000fc400080108c9 */
[----:B------:R-:W-:Y:S02]  /*8b90*/  FFMA.FTZ R170, R161, UR41, R170 ;  /* 0x00000029a1aa7c23 */ /* 0x000fe400080100aa */
        /* <DEDUP_REMOVED lines=37> */
.L_x_10453:
[----:B------:R-:W-:Y:S05]  /*8df0*/  BSYNC B0 ;  /* 0x0000000000007941 */ /* 0x000fea0003800000 */
.L_x_10452:
[----:B------:R-:W-:Y:S01]  /*8e00*/  ULDC.64 UR28, c[0x0][0x298] ;  /* 0x0000a600001c7ab9 */ /* 0x000fe20000000a00 */
[----:B------:R-:W-:Y:S01]  /*8e10*/  FMUL.FTZ R2, R0, R221 ;  /* 0x000000dd00027220 */ /* 0x000fe20000410000 */
[----:B------:R-:W-:Y:S01]  /*8e20*/  USHF.R.U32.HI UR31, URZ, 0x1, UR29 ;  /* 0x000000013f1f7899 */ /* 0x000fe2000801161d */
[----:B------:R-:W-:Y:S01]  /*8e30*/  FMUL.FTZ R3, R215, R216 ;  /* 0x000000d8d7037220 */ /* 0x000fe20000410000 */
[----:B------:R-:W-:Y:S01]  /*8e40*/  USHF.R.U64 UR30, UR28, 0x1, UR29 ;  /* 0x000000011c1e7899 */ /* 0x000fe2000800121d */
[----:B------:R-:W-:Y:S01]  /*8e50*/  FADD.FTZ R217, R217, R2 ;  /* 0x00000002d9d97221 */ /* 0x000fe20000010000 */
[----:B------:R-:W-:Y:S01]  /*8e60*/  UIMAD UR31, UR31, UR34, URZ ;  /* 0x000000221f1f72a4 */ /* 0x000fe2000f8e023f */
[-C--:B0-----:R-:W-:Y:S01]  /*8e70*/  FFMA.FTZ R81, R83, R220.reuse, R3 ;  /* 0x000000dc53517223 */ /* 0x081fe20000010003 */
[----:B------:R-:W-:Y:S01]  /*8e80*/  UIMAD.WIDE.U32 UR28, UR30, UR34, URZ ;  /* 0x000000221e1c72a5 */ /* 0x000fe2000f8e003f */
[----:B------:R-:W-:Y:S01]  /*8e90*/  FADD.FTZ R80, R225, R162 ;  /* 0x000000a2e1507221 */ /* 0x000fe20000010000 */
[----:B------:R-:W-:Y:S01]  /*8ea0*/  UIMAD UR37, UR35, UR30, UR31 ;  /* 0x0000001e232572a4 */ /* 0x000fe2000f8e021f */
[----:B------:R-:W-:Y:S01]  /*8eb0*/  FADD.FTZ R160, R227, R160 ;  /* 0x000000a0e3a07221 */ /* 0x000fe20000010000 */
[----:B------:R-:W-:Y:S01]  /*8ec0*/  ULDC UR38, c[0x0][0x174] ;  /* 0x00005d0000267ab9 */ /* 0x000fe20000000800 */
[----:B------:R-:W-:Y:S01]  /*8ed0*/  FMUL.FTZ R220, R215, R220 ;  /* 0x000000dcd7dc7220 */ /* 0x000fe20000410000 */
[----:B------:R-:W-:Y:S01]  /*8ee0*/  ULDC.64 UR30, c[0x0][0x2a0] ;  /* 0x0000a800001e7ab9 */ /* 0x000fe20000000a00 */
[----:B------:R-:W-:Y:S01]  /*8ef0*/  FADD.FTZ R80, R80, R81 ;  /* 0x0000005150507221 */ /* 0x000fe20000010000 */
[----:B------:R-:W-:Y:S01]  /*8f00*/  UIADD3 UR29, UR37, UR29, URZ ;  /* 0x0000001d251d7290 */ /* 0x000fe2000fffe03f */
[----:B------:R-:W-:Y:S01]  /*8f10*/  IADD3 R81, R126, 0x20, RZ ;  /* 0x000000207e517810 */ /* 0x000fe20007ffe0ff */
[----:B------:R-:W-:Y:S01]  /*8f20*/  UIMAD UR37, UR36, UR30, URZ ;  /* 0x0000001e242572a4 */ /* 0x000fe2000f8e023f */
[----:B------:R-:W-:Y:S01]  /*8f30*/  FADD.FTZ R162, R160, R163 ;  /* 0x000000a3a0a27221 */ /* 0x000fe20000010000 */
[----:B------:R-:W-:Y:S01]  /*8f40*/  IADD3 R163, R126, 0x40, RZ ;  /* 0x000000407ea37810 */ /* 0x000fe20007ffe0ff */
[----:B------:R-:W-:Y:S01]  /*8f50*/  FMUL.FTZ R218, R0, R218 ;  /* 0x000000da00da7220 */ /* 0x000fe20000410000 */
[----:B------:R-:W-:Y:S01]  /*8f60*/  UIMAD UR37, UR20, UR31, UR37 ;  /* 0x0000001f142572a4 */ /* 0x000fe2000f8e0225 */
[----:B------:R-:W-:Y:S01]  /*8f70*/  LEA.HI.SX32 R160, R81, R126, 0x1b ;  /* 0x0000007e51a07211 */ /* 0x000fe200078fdaff */
[----:B------:R-:W-:Y:S01]  /*8f80*/  UIMAD.WIDE.U32 UR30, UR20, UR30, UR28 ;  /* 0x0000001e141e72a5 */ /* 0x000fe2000f8e001c */
[----:B------:R-:W-:Y:S01]  /*8f90*/  BSSY B0, `(.L_x_10454) ;  /* 0x000001e000007945 */ /* 0x000fe20003800000 */
[----:B------:R-:W-:Y:S01]  /*8fa0*/  FADD.FTZ R219, R219, -R218 ;  /* 0x800000dadbdb7221 */ /* 0x000fe20000010000 */
[----:B------:R-:W-:Y:S01]  /*8fb0*/  ULDC.64 UR28, c[0x0][0x318] ;  /* 0x0000c600001c7ab9 */ /* 0x000fe20000000a00 */
[C---:B------:R-:W-:Y:S01]  /*8fc0*/  ISETP.GE.AND P1, PT, R206.reuse, 0x41, PT ;  /* 0x00000041ce00780c */ /* 0x040fe20003f26270 */
[----:B------:R-:W-:Y:S01]  /*8fd0*/  UIADD3 UR37, UR37, UR31, URZ ;  /* 0x0000001f25257290 */ /* 0x000fe2000fffe03f */
[----:B------:R-:W-:Y:S01]  /*8fe0*/  ISETP.GE.AND P2, PT, R206, 0x61, PT ;  /* 0x00000061ce00780c */ /* 0x000fe20003f46270 */
[----:B------:R-:W-:-:S02]  /*8ff0*/  ULEA UR31, UP0, UR30, UR28, 0x3 ;  /* 0x0000001c1e1f7291 */ /* 0x000fc4000f80183f */
[----:B------:R-:W-:Y:S02]  /*9000*/  UIADD3 UR28, UR6, -UR38, URZ ;  /* 0x80000026061c7290 */ /* 0x000fe4000fffe03f */
        /* <DEDUP_REMOVED lines=13> */
[----:B------:R-:W-:-:S03]  /*90e0*/  FFMA.FTZ R221, R83, R216, -R220 ;  /* 0x000000d853dd7223 */ /* 0x000fc600000108dc */
[----:B------:R-:W-:-:S04]  /*90f0*/  IMAD.WIDE.U32 R2, R227, c[0x0][0x2b0], R2 ;  /* 0x0000ac00e3027a25 */ /* 0x000fc800078e0002 */
[----:B------:R-:W-:Y:S01]  /*9100*/  FADD.FTZ R81, R162, R221 ;  /* 0x000000dda2517221 */ /* 0x000fe20000010000 */
[----:B------:R-:W-:Y:S02]  /*9110*/  LEA.HI.SX32 R162, R163, R126, 0x1b ;  /* 0x0000007ea3a27211 */ /* 0x000fe400078fdaff */
[----:B------:R0:W1:Y:S01]  /*9120*/  LDS R163, [R160.X4+0x1100] ;  /* 0x00110000a0a37984 */ /* 0x0000620000004800 */
[----:B------:R-:W-:Y:S02]  /*9130*/  IADD3 R3, R3, UR30, RZ ;  /* 0x0000001e03037c10 */ /* 0x000fe4000fffe0ff */
[----:B------:R-:W-:Y:S01]  /*9140*/  IADD3 R221, R126, 0x60, RZ ;  /* 0x000000607edd7810 */ /* 0x000fe20007ffe0ff */
[----:B------:R-:W-:Y:S05]  /*9150*/  @!P0 BRA `(.L_x_10455) ;  /* 0x0000001000008947 */ /* 0x000fea0003800000 */
[----:B-1----:R1:W-:Y:S02]  /*9160*/  RED.E.ADD.F32.FTZ.RN.STRONG.GPU [R2.64+-0xf80], R163 ;  /* 0xfff080a30200798e */ /* 0x0023e4000c10e7a0 */
.L_x_10455:
[----:B------:R-:W-:Y:S05]  /*9170*/  BSYNC B0 ;  /* 0x0000000000007941 */ /* 0x000fea0003800000 */
.L_x_10454:
[----:B-1----:R1:W2:Y:S01]  /*9180*/  LDS R163, [R162.X4+0x1180] ;  /* 0x00118000a2a37984 */ /* 0x0022a20000004800 */
[----:B------:R-:W-:Y:S01]  /*9190*/  BSSY B0, `(.L_x_10456) ;  /* 0x0000004000007945 */ /* 0x000fe20003800000 */
[----:B------:R-:W-:Y:S01]  /*91a0*/  LEA.HI.SX32 R221, R221, R126, 0x1b ;  /* 0x0000007edddd7211 */ /* 0x000fe200078fdaff */
[----:B------:R-:W-:Y:S05]  /*91b0*/  @!P1 BRA `(.L_x_10457) ;  /* 0x0000001000009947 */ /* 0x000fea0003800000 */
[----:B--2---:R2:W-:Y:S02]  /*91c0*/  RED.E.ADD.F32.FTZ.RN.STRONG.GPU [R2.64+-0xf00], R163 ;  /* 0xfff100a30200798e */ /* 0x0045e4000c10e7a0 */
.L_x_10457:
[----:B------:R-:W-:Y:S05]  /*91d0*/  BSYNC B0 ;  /* 0x0000000000007941 */ /* 0x000fea0003800000 */
.L_x_10456:
[----:B------:R-:W3:Y:S01]  /*91e0*/  LDS R221, [R221.X4+0x1200] ;  /* 0x00120000dddd7984 */ /* 0x000ee20000004800 */
[----:B------:R-:W-:Y:S01]  /*91f0*/  BSSY B0, `(.L_x_10458) ;  /* 0x0000005000007945 */ /* 0x000fe20003800000 */
[----:B--2---:R-:W-:-:S02]  /*9200*/  IADD3 R163, R126, 0x80, RZ ;  /* 0x000000807ea37810 */ /* 0x004fc40007ffe0ff */
[----:B------:R-:W-:Y:S01]  /*9210*/  IADD3 R225, R126, 0xa0, RZ ;  /* 0x000000a07ee17810 */ /* 0x000fe20007ffe0ff */
[----:B------:R-:W-:Y:S05]  /*9220*/  @!P2 BRA `(.L_x_10459) ;  /* 0x000000100000a947 */ /* 0x000fea0003800000 */
[----:B---3--:R2:W-:Y:S02]  /*9230*/  RED.E.ADD.F32.FTZ.RN.STRONG.GPU [R2.64+-0xe80], R221 ;  /* 0xfff180dd0200798e */ /* 0x0085e4000c10e7a0 */
.L_x_10459:
[----:B------:R-:W-:Y:S05]  /*9240*/  BSYNC B0 ;  /* 0x0000000000007941 */ /* 0x000fea0003800000 */
.L_x_10458:
        /* <DEDUP_REMOVED lines=14> */
.L_x_10461:
[----:B------:R-:W-:Y:S05]  /*9330*/  BSYNC B0 ;  /* 0x0000000000007941 */ /* 0x000fea0003800000 */
.L_x_10460:
[----:B------:R-:W3:Y:S01]  /*9340*/  LDS R225, [R225.X4+0x1300] ;  /* 0x00130000e1e17984 */ /* 0x000ee20000004800 */
[----:B------:R-:W-:Y:S01]  /*9350*/  BSSY B0, `(.L_x_10462) ;  /* 0x0000005000007945 */ /* 0x000fe20003800000 */
[----:B--2---:R-:W-:-:S02]  /*9360*/  IADD3 R163, R126, 0xe0, RZ ;  /* 0x000000e07ea37810 */ /* 0x004fc40007ffe0ff */
[----:B------:R-:W-:Y:S01]  /*9370*/  LEA.HI.SX32 R221, R221, R126, 0x1b ;  /* 0x0000007edddd7211 */ /* 0x000fe200078fdaff */
[----:B------:R-:W-:Y:S05]  /*9380*/  @!P0 BRA `(.L_x_10463) ;  /* 0x0000001000008947 */ /* 0x000fea0003800000 */
[----:B---3--:R2:W-:Y:S02]  /*9390*/  RED.E.ADD.F32.FTZ.RN.STRONG.GPU [R2.64+-0xd80], R225 ;  /* 0xfff280e10200798e */ /* 0x0085e4000c10e7a0 */
.L_x_10463:
[----:B------:R-:W-:Y:S05]  /*93a0*/  BSYNC B0 ;  /* 0x0000000000007941 */ /* 0x000fea0003800000 */
.L_x_10462:
[----:B------:R-:W4:Y:S01]  /*93b0*/  LDS R221, [R221.X4+0x1380] ;  /* 0x00138000dddd7984 */ /* 0x000f220000004800 */
[----:B------:R-:W-:Y:S01]  /*93c0*/  BSSY B0, `(.L_x_10464) ;  /* 0x0000005000007945 */ /* 0x000fe20003800000 */
[----:B--23--:R-:W-:Y:S02]  /*93d0*/  IADD3 R225, R126, 0x100, RZ ;  /* 0x000001007ee17810 */ /* 0x00cfe40007ffe0ff */
[----:B------:R-:W-:Y:S01]  /*93e0*/  LEA.HI.SX32 R163, R163, R126, 0x1b ;  /* 0x0000007ea3a37211 */ /* 0x000fe200078fdaff */
[----:B------:R-:W-:Y:S05]  /*93f0*/  @!P1 BRA `(.L_x_10465) ;  /* 0x0000001000009947 */ /* 0x000fea0003800000 */
[----:B----4-:R2:W-:Y:S02]  /*9400*/  RED.E.ADD.F32.FTZ.RN.STRONG.GPU [R2.64+-0xd00], R221 ;  /* 0xfff300dd0200798e */ /* 0x0105e4000c10e7a0 */
.L_x_10465:
[----:B------:R-:W-:Y:S05]  /*9410*/  BSYNC B0 ;  /* 0x0000000000007941 */ /* 0x000fea0003800000 */
.L_x_10464:
[----:B------:R-:W3:Y:S01]  /*9420*/  LDS R163, [R163.X4+0x1400] ;  /* 0x00140000a3a37984 */ /* 0x000ee20000004800 */
[----:B------:R-:W-:Y:S01]  /*9430*/  BSSY B0, `(.L_x_10466) ;  /* 0x0000005000007945 */ /* 0x000fe20003800000 */
[----:B--2-4-:R-:W-:Y:S02]  /*9440*/  IADD3 R221, R126, 0x120, RZ ;  /* 0x000001207edd7810 */ /* 0x014fe40007ffe0ff */
[----:B------:R-:W-:Y:S01]  /*9450*/  LEA.HI.SX32 R225, R225, R126, 0x1b ;  /* 0x0000007ee1e17211 */ /* 0x000fe200078fdaff */
[----:B------:R-:W-:Y:S05]  /*9460*/  @!P2 BRA `(.L_x_10467) ;  /* 0x000000100000a947 */ /* 0x000fea0003800000 */
[----:B---3--:R2:W-:Y:S02]  /*9470*/  RED.E.ADD.F32.FTZ.RN.STRONG.GPU [R2.64+-0xc80], R163 ;  /* 0xfff380a30200798e */ /* 0x0085e4000c10e7a0 */
.L_x_10467:
[----:B------:R-:W-:Y:S05]  /*9480*/  BSYNC B0 ;  /* 0x0000000000007941 */ /* 0x000fea0003800000 */
.L_x_10466:
[----:B------:R-:W4:Y:S01]  /*9490*/  LDS R225, [R225.X4+0x1480] ;  /* 0x00148000e1e17984 */ /* 0x000f220000004800 */
[----:B------:R-:W-:Y:S01]  /*94a0*/  BSSY B0, `(.L_x_10468) ;  /* 0x0000005000007945 */ /* 0x000fe20003800000 */
[----:B--23--:R-:W-:-:S02]  /*94b0*/  IADD3 R163, R126, 0x140, RZ ;  /* 0x000001407ea37810 */ /* 0x00cfc40007ffe0ff */
[----:B------:R-:W-:Y:S01]  /*94c0*/  LEA.HI.SX32 R221, R221, R126, 0x1b ;  /* 0x0000007edddd7211 */ /* 0x000fe200078fdaff */
[----:B------:R-:W-:Y:S05]  /*94d0*/  @!P3 BRA `(.L_x_10469) ;  /* 0x000000100000b947 */ /* 0x000fea0003800000 */
[----:B----4-:R2:W-:Y:S02]  /*94e0*/  RED.E.ADD.F32.FTZ.RN.STRONG.GPU [R2.64+-0xc00], R225 ;  /* 0xfff400e10200798e */ /* 0x0105e4000c10e7a0 */
.L_x_10469:
[----:B------:R-:W-:Y:S05]  /*94f0*/  BSYNC B0 ;  /* 0x0000000000007941 */ /* 0x000fea0003800000 */
.L_x_10468:
[----:B------:R-:W3:Y:S01]  /*9500*/  LDS R221, [R221.X4+0x1500] ;  /* 0x00150000dddd7984 */ /* 0x000ee20000004800 */
[----:B------:R-:W-:Y:S01]  /*9510*/  BSSY B0, `(.L_x_10470) ;  /* 0x0000004000007945 */ /* 0x000fe20003800000 */
[----:B------:R-:W-:Y:S01]  /*9520*/  LEA.HI.SX32 R163, R163, R126, 0x1b ;  /* 0x0000007ea3a37211 */ /* 0x000fe200078fdaff */
[----:B------:R-:W-:Y:S05]  /*9530*/  @!P4 BRA `(.L_x_10471) ;  /* 0x000000100000c947 */ /* 0x000fea0003800000 */
[----:B---3--:R3:W-:Y:S02]  /*9540*/  RED.E.ADD.F32.FTZ.RN.STRONG.GPU [R2.64+-0xb80], R221 ;  /* 0xfff480dd0200798e */ /* 0x0087e4000c10e7a0 */
.L_x_10471:
[----:B------:R-:W-:Y:S05]  /*9550*/  BSYNC B0 ;  /* 0x0000000000007941 */ /* 0x000fea0003800000 */
.L_x_10470:
[----:B------:R-:W0:Y:S01]  /*9560*/  LDS R163, [R163.X4+0x1580] ;  /* 0x00158000a3a37984 */ /* 0x000e220000004800 */
[----:B------:R-:W-:Y:S01]  /*9570*/  BSSY B0, `(.L_x_10472) ;  /* 0x0000005000007945 */ /* 0x000fe20003800000 */
[C---:B---3--:R-:W-:Y:S02]  /*9580*/  IADD3 R221, R126.reuse, 0x160, RZ ;  /* 0x000001607edd7810 */ /* 0x048fe40007ffe0ff */
[----:B--2-4-:R-:W-:Y:S01]  /*9590*/  IADD3 R225, R126, 0x180, RZ ;  /* 0x000001807ee17810 */ /* 0x014fe20007ffe0ff */
[----:B------:R-:W-:Y:S05]  /*95a0*/  @!P5 BRA `(.L_x_10473) ;  /* 0x000000100000d947 */ /* 0x000fea0003800000 */
[----:B0-----:R0:W-:Y:S02]  /*95b0*/  RED.E.ADD.F32.FTZ.RN.STRONG.GPU [R2.64+-0xb00], R163 ;  /* 0xfff500a30200798e */ /* 0x0011e4000c10e7a0 */
.L_x_10473:
[----:B------:R-:W-:Y:S05]  /*95c0*/  BSYNC B0 ;  /* 0x0000000000007941 */ /* 0x000fea0003800000 */
.L_x_10472:
        /* <DEDUP_REMOVED lines=14> */
.L_x_10475:
[----:B------:R-:W-:Y:S05]  /*96b0*/  BSYNC B0 ;  /* 0x0000000000007941 */ /* 0x000fea0003800000 */
.L_x_10474:
[----:B------:R-:W2:Y:S01]  /*96c0*/  LDS R225, [R225.X4+0x1680] ;  /* 0x00168000e1e17984 */ /* 0x000ea20000004800 */
[----:B------:R-:W-:Y:S01]  /*96d0*/  BSSY B0, `(.L_x_10476) ;  /* 0x0000005000007945 */ /* 0x000fe20003800000 */
[----:B0-----:R-:W-:Y:S02]  /*96e0*/  IADD3 R221, R126, 0x1c0, RZ ;  /* 0x000001c07edd7810 */ /* 0x001fe40007ffe0ff */
[----:B------:R-:W-:Y:S01]  /*96f0*/  LEA.HI.SX32 R163, R163, R126, 0x1b ;  /* 0x0000007ea3a37211 */ /* 0x000fe200078fdaff */
[----:B------:R-:W-:Y:S05]  /*9700*/  @!P0 BRA `(.L_x_10477) ;  /* 0x0000001000008947 */ /* 0x000fea0003800000 */
[----:B--2---:R0:W-:Y:S02]  /*9710*/  RED.E.ADD.F32.FTZ.RN.STRONG.GPU [R2.64+-0xa00], R225 ;  /* 0xfff600e10200798e */ /* 0x0041e4000c10e7a0 */
.L_x_10477:
[----:B------:R-:W-:Y:S05]  /*9720*/  BSYNC B0 ;  /* 0x0000000000007941 */ /* 0x000fea0003800000 */
.L_x_10476:
[----:B------:R-:W3:Y:S01]  /*9730*/  LDS R163, [R163.X4+0x1700] ;  /* 0x00170000a3a37984 */ /* 0x000ee20000004800 */
[----:B------:R-:W-:Y:S01]  /*9740*/  BSSY B0, `(.L_x_10478) ;  /* 0x0000005000007945 */ /* 0x000fe20003800000 */
[----:B0-2---:R-:W-:-:S02]  /*9750*/  IADD3 R225, R126, 0x1e0, RZ ;  /* 0x000001e07ee17810 */ /* 0x005fc40007ffe0ff */
[----:B------:R-:W-:Y:S01]  /*9760*/  LEA.HI.SX32 R221, R221, R126, 0x1b ;  /* 0x0000007edddd7211 */ /* 0x000fe200078fdaff */
[----:B------:R-:W-:Y:S05]  /*9770*/  @!P1 BRA `(.L_x_10479) ;  /* 0x0000001000009947 */ /* 0x000fea0003800000 */
[----:B---3--:R0:W-:Y:S02]  /*9780*/  RED.E.ADD.F32.FTZ.RN.STRONG.GPU [R2.64+-0x980], R163 ;  /* 0xfff680a30200798e */ /* 0x0081e4000c10e7a0 */
.L_x_10479:
[----:B------:R-:W-:Y:S05]  /*9790*/  BSYNC B0 ;  /* 0x0000000000007941 */ /* 0x000fea0003800000 */
.L_x_10478:
[----:B------:R-:W2:Y:S01]  /*97a0*/  LDS R221, [R221.X4+0x1780] ;  /* 0x00178000dddd7984 */ /* 0x000ea20000004800 */
[----:B------:R-:W-:Y:S01]  /*97b0*/  BSSY B0, `(.L_x_10480) ;  /* 0x0000004000007945 */ /* 0x000fe20003800000 */
[----:B------:R-:W-:Y:S01]  /*97c0*/  LEA.HI.SX32 R225, R225, R126, 0x1b ;  /* 0x0000007ee1e17211 */ /* 0x000fe200078fdaff */
[----:B------:R-:W-:Y:S05]  /*97d0*/  @!P2 BRA `(.L_x_10481) ;  /* 0x000000100000a947 */ /* 0x000fea0003800000 */
[----:B--2---:R2:W-:Y:S02]  /*97e0*/  RED.E.ADD.F32.FTZ.RN.STRONG.GPU [R2.64+-0x900], R221 ;  /* 0xfff700dd0200798e */ /* 0x0045e4000c10e7a0 */
.L_x_10481:
[----:B------:R-:W-:Y:S05]  /*97f0*/  BSYNC B0 ;  /* 0x0000000000007941 */ /* 0x000fea0003800000 */
.L_x_10480:
[----:B------:R-:W4:Y:S01]  /*9800*/  LDS R225, [R225.X4+0x1800] ;  /* 0x00180000e1e17984 */ /* 0x000f220000004800 */
[----:B------:R-:W-:Y:S01]  /*9810*/  BSSY B0, `(.L_x_10482) ;  /* 0x0000005000007945 */ /* 0x000fe20003800000 */
[----:B0--3--:R-:W-:Y:S02]  /*9820*/  IADD3 R163, R126, 0x220, RZ ;  /* 0x000002207ea37810 */ /* 0x009fe40007ffe0ff */
[----:B------:R-:W-:Y:S01]  /*9830*/  LEA.HI.SX32 R129, R129, R126, 0x1b ;  /* 0x0000007e81817211 */ /* 0x000fe200078fdaff */
[----:B------:R-:W-:Y:S05]  /*9840*/  @!P3 BRA `(.L_x_10483) ;  /* 0x000000100000b947 */ /* 0x000fea0003800000 */
[----:B----4-:R0:W-:Y:S02]  /*9850*/  RED.E.ADD.F32.FTZ.RN.STRONG.GPU [R2.64+-0x880], R225 ;  /* 0xfff780e10200798e */ /* 0x0101e4000c10e7a0 */
.L_x_10483:
[----:B------:R-:W-:Y:S05]  /*9860*/  BSYNC B0 ;  /* 0x0000000000007941 */ /* 0x000fea0003800000 */
.L_x_10482:
[----:B------:R-:W3:Y:S01]  /*9870*/  LDS R129, [R129.X4+0x1880] ;  /* 0x0018800081817984 */ /* 0x000ee20000004800 */
[----:B------:R-:W-:Y:S01]  /*9880*/  BSSY B0, `(.L_x_10484) ;  /* 0x0000004000007945 */ /* 0x000fe20003800000 */
[----:B------:R-:W-:Y:S01]  /*9890*/  LEA.HI.SX32 R163, R163, R126, 0x1b ;  /* 0x0000007ea3a37211 */ /* 0x000fe200078fdaff */
[----:B------:R-:W-:Y:S05]  /*98a0*/  @!P4 BRA `(.L_x_10485) ;  /* 0x000000100000c947 */ /* 0x000fea0003800000 */
[----:B---3--:R3:W-:Y:S02]  /*98b0*/  RED.E.ADD.F32.FTZ.RN.STRONG.GPU [R2.64+-0x800], R129 ;  /* 0xfff800810200798e */ /* 0x0087e4000c10e7a0 */
.L_x_10485:
[----:B------:R-:W-:Y:S05]  /*98c0*/  BSYNC B0 ;  /* 0x0000000000007941 */ /* 0x000fea0003800000 */
.L_x_10484:
[----:B------:R-:W0:Y:S01]  /*98d0*/  LDS R163, [R163.X4+0x1900] ;  /* 0x00190000a3a37984 */ /* 0x000e220000004800 */
[----:B------:R-:W-:Y:S01]  /*98e0*/  BSSY B0, `(.L_x_10486) ;  /* 0x0000005000007945 */ /* 0x000fe20003800000 */
[----:B---3--:R-:W-:-:S02]  /*98f0*/  IADD3 R129, R126, 0x240, RZ ;  /* 0x000002407e817810 */ /* 0x008fc40007ffe0ff */
[----:B--2---:R-:W-:Y:S01]  /*9900*/  IADD3 R221, R126, 0x260, RZ ;  /* 0x000002607edd7810 */ /* 0x004fe20007ffe0ff */
[----:B------:R-:W-:Y:S05]  /*9910*/  @!P5 BRA `(.L_x_10487) ;  /* 0x000000100000d947 */ /* 0x000fea0003800000 */
[----:B0-----:R0:W-:Y:S02]  /*9920*/  RED.E.ADD.F32.FTZ.RN.STRONG.GPU [R2.64+-0x780], R163 ;  /* 0xfff880a30200798e */ /* 0x0011e4000c10e7a0 */
.L_x_10487:
[----:B------:R-:W-:Y:S05]  /*9930*/  BSYNC B0 ;  /* 0x0000000000007941 */ /* 0x000fea0003800000 */
.L_x_10486:
        /* <DEDUP_REMOVED lines=14> */
.L_x_10489:
[----:B------:R-:W-:Y:S05]  /*9a20*/  BSYNC B0 ;  /* 0x0000000000007941 */ /* 0x000fea0003800000 */
.L_x_10488:
[----:B------:R-:W2:Y:S01]  /*9a30*/  LDS R221, [R221.X4+0x1a00] ;  /* 0x001a0000dddd7984 */ /* 0x000ea20000004800 */
[----:B------:R-:W-:Y:S01]  /*9a40*/  BSSY B0, `(.L_x_10490) ;  /* 0x0000005000007945 */ /* 0x000fe20003800000 */
[----:B0-----:R-:W-:-:S02]  /*9a50*/  IADD3 R129, R126, 0x2a0, RZ ;  /* 0x000002a07e817810 */ /* 0x001fc40007ffe0ff */
[----:B------:R-:W-:Y:S01]  /*9a60*/  LEA.HI.SX32 R163, R163, R126, 0x1b ;  /* 0x0000007ea3a37211 */ /* 0x000fe200078fdaff */
[----:B------:R-:W-:Y:S05]  /*9a70*/  @!P0 BRA `(.L_x_10491) ;  /* 0x0000001000008947 */ /* 0x000fea0003800000 */
[----:B--2---:R0:W-:Y:S02]  /*9a80*/  RED.E.ADD.F32.FTZ.RN.STRONG.GPU [R2.64+-0x680], R221 ;  /* 0xfff980dd0200798e */ /* 0x0041e4000c10e7a0 */
.L_x_10491:
[----:B------:R-:W-:Y:S05]  /*9a90*/  BSYNC B0 ;  /* 0x0000000000007941 */ /* 0x000fea0003800000 */
.L_x_10490:
[----:B------:R-:W3:Y:S01]  /*9aa0*/  LDS R163, [R163.X4+0x1a80] ;  /* 0x001a8000a3a37984 */ /* 0x000ee20000004800 */
[----:B------:R-:W-:Y:S01]  /*9ab0*/  BSSY B0, `(.L_x_10492) ;  /* 0x0000005000007945 */ /* 0x000fe20003800000 */
[----:B0-2---:R-:W-:Y:S02]  /*9ac0*/  IADD3 R221, R126, 0x2c0, RZ ;  /* 0x000002c07edd7810 */ /* 0x005fe40007ffe0ff */
[----:B------:R-:W-:Y:S01]  /*9ad0*/  LEA.HI.SX32 R129, R129, R126, 0x1b ;  /* 0x0000007e81817211 */ /* 0x000fe200078fdaff */
[----:B------:R-:W-:Y:S05]  /*9ae0*/  @!P1 BRA `(.L_x_10493) ;  /* 0x0000001000009947 */ /* 0x000fea0003800000 */
[----:B---3--:R0:W-:Y:S02]  /*9af0*/  RED.E.ADD.F32.FTZ.RN.STRONG.GPU [R2.64+-0x600], R163 ;  /* 0xfffa00a30200798e */ /* 0x0081e4000c10e7a0 */
.L_x_10493:
[----:B------:R-:W-:Y:S05]  /*9b00*/  BSYNC B0 ;  /* 0x0000000000007941 */ /* 0x000fea0003800000 */
.L_x_10492:
[----:B------:R-:W2:Y:S01]  /*9b10*/  LDS R129, [R129.X4+0x1b00] ;  /* 0x001b000081817984 */ /* 0x000ea20000004800 */
[----:B------:R-:W-:Y:S01]  /*9b20*/  BSSY B0, `(.L_x_10494) ;  /* 0x0000005000007945 */ /* 0x000fe20003800000 */
[----:B0--3--:R-:W-:Y:S02]  /*9b30*/  IADD3 R163, R126, 0x2e0, RZ ;  /* 0x000002e07ea37810 */ /* 0x009fe40007ffe0ff */
[----:B------:R-:W-:Y:S01]  /*9b40*/  LEA.HI.SX32 R221, R221, R126, 0x1b ;  /* 0x0000007edddd7211 */ /* 0x000fe200078fdaff */
[----:B------:R-:W-:Y:S05]  /*9b50*/  @!P2 BRA `(.L_x_10495) ;  /* 0x000000100000a947 */ /* 0x000fea0003800000 */
[----:B--2---:R0:W-:Y:S02]  /*9b60*/  RED.E.ADD.F32.FTZ.RN.STRONG.GPU [R2.64+-0x580], R129 ;  /* 0xfffa80810200798e */ /* 0x0041e4000c10e7a0 */
.L_x_10495:
[----:B------:R-:W-:Y:S05]  /*9b70*/  BSYNC B0 ;  /* 0x0000000000007941 */ /* 0x000fea0003800000 */
.L_x_10494:
[----:B------:R-:W3:Y:S01]  /*9b80*/  LDS R221, [R221.X4+0x1b80] ;  /* 0x001b8000dddd7984 */ /* 0x000ee20000004800 */
[----:B------:R-:W-:Y:S01]  /*9b90*/  BSSY B0, `(.L_x_10496) ;  /* 0x0000005000007945 */ /* 0x000fe20003800000 */
[----:B0-2---:R-:W-:-:S02]  /*9ba0*/  IADD3 R129, R126, 0x300, RZ ;  /* 0x000003007e817810 */ /* 0x005fc40007ffe0ff */
[----:B------:R-:W-:Y:S01]  /*9bb0*/  LEA.HI.SX32 R163, R163, R126, 0x1b ;  /* 0x0000007ea3a37211 */ /* 0x000fe200078fdaff */
[----:B------:R-:W-:Y:S05]  /*9bc0*/  @!P3 BRA `(.L_x_10497) ;  /* 0x000000100000b947 */ /* 0x000fea0003800000 */
[----:B---3--:R0:W-:Y:S02]  /*9bd0*/  RED.E.ADD.F32.FTZ.RN.STRONG.GPU [R2.64+-0x500], R221 ;  /* 0xfffb00dd0200798e */ /* 0x0081e4000c10e7a0 */
.L_x_10497:
[----:B------:R-:W-:Y:S05]  /*9be0*/  BSYNC B0 ;  /* 0x0000000000007941 */ /* 0x000fea0003800000 */
.L_x_10496:
[----:B------:R-:W2:Y:S01]  /*9bf0*/  LDS R163, [R163.X4+0x1c00] ;  /* 0x001c0000a3a37984 */ /* 0x000ea20000004800 */
[----:B------:R-:W-:Y:S01]  /*9c00*/  BSSY B0, `(.L_x_10498) ;  /* 0x0000004000007945 */ /* 0x000fe20003800000 */
[----:B------:R-:W-:Y:S01]  /*9c10*/  LEA.HI.SX32 R129, R129, R126, 0x1b ;  /* 0x0000007e81817211 */ /* 0x000fe200078fdaff */
[----:B------:R-:W-:Y:S05]  /*9c20*/  @!P4 BRA `(.L_x_10499) ;  /* 0x000000100000c947 */ /* 0x000fea0003800000 */
[----:B--2---:R2:W-:Y:S02]  /*9c30*/  RED.E.ADD.F32.FTZ.RN.STRONG.GPU [R2.64+-0x480], R163 ;  /* 0xfffb80a30200798e */ /* 0x0045e4000c10e7a0 */
.L_x_10499:
[----:B------:R-:W-:Y:S05]  /*9c40*/  BSYNC B0 ;  /* 0x0000000000007941 */ /* 0x000fea0003800000 */
.L_x_10498:
[----:B------:R-:W0:Y:S01]  /*9c50*/  LDS R129, [R129.X4+0x1c80] ;  /* 0x001c800081817984 */ /* 0x000e220000004800 */
[----:B------:R-:W-:Y:S01]  /*9c60*/  BSSY B0, `(.L_x_10500) ;  /* 0x0000005000007945 */ /* 0x000fe20003800000 */
[C---:B--2---:R-:W-:Y:S02]  /*9c70*/  IADD3 R163, R126.reuse, 0x320, RZ ;  /* 0x000003207ea37810 */ /* 0x044fe40007ffe0ff */
[----:B0--3--:R-:W-:Y:S01]  /*9c80*/  IADD3 R221, R126, 0x340, RZ ;  /* 0x000003407edd7810 */ /* 0x009fe20007ffe0ff */
[----:B------:R-:W-:Y:S05]  /*9c90*/  @!P5 BRA `(.L_x_10501) ;  /* 0x000000100000d947 */ /* 0x000fea0003800000 */
[----:B------:R0:W-:Y:S02]  /*9ca0*/  RED.E.ADD.F32.FTZ.RN.STRONG.GPU [R2.64+-0x400], R129 ;  /* 0xfffc00810200798e */ /* 0x0001e4000c10e7a0 */
.L_x_10501:
[----:B------:R-:W-:Y:S05]  /*9cb0*/  BSYNC B0 ;  /* 0x0000000000007941 */ /* 0x000fea0003800000 */
.L_x_10500:
        /* <DEDUP_REMOVED lines=14> */
.L_x_10503:
[----:B------:R-:W-:Y:S05]  /*9da0*/  BSYNC B0 ;  /* 0x0000000000007941 */ /* 0x000fea0003800000 */
.L_x_10502:
[----:B------:R-:W2:Y:S01]  /*9db0*/  LDS R221, [R221.X4+0x1d80] ;  /* 0x001d8000dddd7984 */ /* 0x000ea20000004800 */
[----:B------:R-:W-:Y:S01]  /*9dc0*/  BSSY B0, `(.L_x_10504) ;  /* 0x0000005000007945 */ /* 0x000fe20003800000 */
[----:B0-----:R-:W-:Y:S02]  /*9dd0*/  IADD3 R163, R126, 0x380, RZ ;  /* 0x000003807ea37810 */ /* 0x001fe40007ffe0ff */
[----:B------:R-:W-:Y:S01]  /*9de0*/  LEA.HI.SX32 R129, R129, R126, 0x1b ;  /* 0x0000007e81817211 */ /* 0x000fe200078fdaff */
[----:B------:R-:W-:Y:S05]  /*9df0*/  @!P0 BRA `(.L_x_10505) ;  /* 0x0000001000008947 */ /* 0x000fea0003800000 */
[----:B--2---:R0:W-:Y:S02]  /*9e00*/  RED.E.ADD.F32.FTZ.RN.STRONG.GPU [R2.64+-0x300], R221 ;  /* 0xfffd00dd0200798e */ /* 0x0041e4000c10e7a0 */
.L_x_10505:
[----:B------:R-:W-:Y:S05]  /*9e10*/  BSYNC B0 ;  /* 0x0000000000007941 */ /* 0x000fea0003800000 */
.L_x_10504:
[----:B------:R-:W3:Y:S01]  /*9e20*/  LDS R129, [R129.X4+0x1e00] ;  /* 0x001e000081817984 */ /* 0x000ee20000004800 */
[----:B------:R-:W-:Y:S01]  /*9e30*/  BSSY B0, `(.L_x_10506) ;  /* 0x0000005000007945 */ /* 0x000fe20003800000 */
[----:B0-2---:R-:W-:-:S02]  /*9e40*/  IADD3 R221, R126, 0x3a0, RZ ;  /* 0x000003a07edd7810 */ /* 0x005fc40007ffe0ff */
[----:B------:R-:W-:Y:S01]  /*9e50*/  LEA.HI.SX32 R163, R163, R126, 0x1b ;  /* 0x0000007ea3a37211 */ /* 0x000fe200078fdaff */
[----:B------:R-:W-:Y:S05]  /*9e60*/  @!P1 BRA `(.L_x_10507) ;  /* 0x0000001000009947 */ /* 0x000fea0003800000 */
[----:B---3--:R0:W-:Y:S02]  /*9e70*/  RED.E.ADD.F32.FTZ.RN.STRONG.GPU [R2.64+-0x280], R129 ;  /* 0xfffd80810200798e */ /* 0x0081e4000c10e7a0 */
.L_x_10507:
[----:B------:R-:W-:Y:S05]  /*9e80*/  BSYNC B0 ;  /* 0x0000000000007941 */ /* 0x000fea0003800000 */
.L_x_10506:
[----:B------:R-:W2:Y:S01]  /*9e90*/  LDS R163, [R163.X4+0x1e80] ;  /* 0x001e8000a3a37984 */ /* 0x000ea20000004800 */
[----:B------:R-:W-:Y:S01]  /*9ea0*/  BSSY B0, `(.L_x_10508) ;  /* 0x0000005000007945 */ /* 0x000fe20003800000 */
[----:B0--3--:R-:W-:Y:S02]  /*9eb0*/  IADD3 R129, R126, 0x3c0, RZ ;  /* 0x000003c07e817810 */ /* 0x009fe40007ffe0ff */
[----:B------:R-:W-:Y:S01]  /*9ec0*/  LEA.HI.SX32 R221, R221, R126, 0x1b ;  /* 0x0000007edddd7211 */ /* 0x000fe200078fdaff */
[----:B------:R-:W-:Y:S05]  /*9ed0*/  @!P2 BRA `(.L_x_10509) ;  /* 0x000000100000a947 */ /* 0x000fea0003800000 */
[----:B--2---:R0:W-:Y:S02]  /*9ee0*/  RED.E.ADD.F32.FTZ.RN.STRONG.GPU [R2.64+-0x200], R163 ;  /* 0xfffe00a30200798e */ /* 0x0041e4000c10e7a0 */
.L_x_10509:
[----:B------:R-:W-:Y:S05]  /*9ef0*/  BSYNC B0 ;  /* 0x0000000000007941 */ /* 0x000fea0003800000 */
.L_x_10508:
[----:B------:R-:W3:Y:S01]  /*9f00*/  LDS R221, [R221.X4+0x1f00] ;  /* 0x001f0000dddd7984 */ /* 0x000ee20000004800 */
[----:B------:R-:W-:Y:S01]  /*9f10*/  BSSY B0, `(.L_x_10510) ;  /* 0x0000005000007945 */ /* 0x000fe20003800000 */
[----:B0-2---:R-:W-:Y:S02]  /*9f20*/  IADD3 R163, R126, 0x3e0, RZ ;  /* 0x000003e07ea37810 */ /* 0x005fe40007ffe0ff */
[----:B------:R-:W-:Y:S01]  /*9f30*/  LEA.HI.SX32 R129, R129, R126, 0x1b ;  /* 0x0000007e81817211 */ /* 0x000fe200078fdaff */
[----:B------:R-:W-:Y:S05]  /*9f40*/  @!P3 BRA `(.L_x_10511) ;  /* 0x000000100000b947 */ /* 0x000fea0003800000 */
[----:B---3--:R0:W-:Y:S02]  /*9f50*/  RED.E.ADD.F32.FTZ.RN.STRONG.GPU [R2.64+-0x180], R221 ;  /* 0xfffe80dd0200798e */ /* 0x0081e4000c10e7a0 */
.L_x_10511:
[----:B------:R-:W-:Y:S05]  /*9f60*/  BSYNC B0 ;  /* 0x0000000000007941 */ /* 0x000fea0003800000 */
.L_x_10510:
[----:B------:R-:W2:Y:S01]  /*9f70*/  LDS R129, [R129.X4+0x1f80] ;  /* 0x001f800081817984 */ /* 0x000ea20000004800 */
[----:B------:R-:W-:Y:S01]  /*9f80*/  BSSY B0, `(.L_x_10512) ;  /* 0x0000004000007945 */ /* 0x000fe20003800000 */
[----:B------:R-:W-:Y:S01]  /*9f90*/  LEA.HI.SX32 R163, R163, R126, 0x1b ;  /* 0x0000007ea3a37211 */ /* 0x000fe200078fdaff */
[----:B------:R-:W-:Y:S05]  /*9fa0*/  @!P4 BRA `(.L_x_10513) ;  /* 0x000000100000c947 */ /* 0x000fea0003800000 */
[----:B--2---:R2:W-:Y:S02]  /*9fb0*/  RED.E.ADD.F32.FTZ.RN.STRONG.GPU [R2.64+-0x100], R129 ;  /* 0xffff00810200798e */ /* 0x0045e4000c10e7a0 */
.L_x_10513:
[----:B------:R-:W-:Y:S05]  /*9fc0*/  BSYNC B0 ;  /* 0x0000000000007941 */ /* 0x000fea0003800000 */
.L_x_10512:
[----:B------:R-:W0:Y:S01]  /*9fd0*/  LDS R163, [R163.X4+0x2000] ;  /* 0x00200000a3a37984 */ /* 0x000e220000004800 */
[----:B------:R-:W-:Y:S01]  /*9fe0*/  BSSY B0, `(.L_x_10514) ;  /* 0x0000003000007945 */ /* 0x000fe20003800000 */
[----:B------:R-:W-:Y:S05]  /*9ff0*/  @!P5 BRA `(.L_x_10515) ;  /* 0x000000100000d947 */ /* 0x000fea0003800000 */
[----:B0-----:R0:W-:Y:S02]  /*a000*/  RED.E.ADD.F32.FTZ.RN.STRONG.GPU [R2.64+-0x80], R163 ;  /* 0xffff80a30200798e */ /* 0x0011e4000c10e7a0 */
.L_x_10515:
[----:B------:R-:W-:Y:S05]  /*a010*/  BSYNC B0 ;  /* 0x0000000000007941 */ /* 0x000fea0003800000 */
.L_x_10514:
[----:B------:R-:W5:Y:S01]  /*a020*/  SHFL.DOWN PT, R160, R81, 0x1, 0x1f ;  /* 0x08201f0051a07f89 */ /* 0x000f6200000e0000 */
[----:B------:R-:W-:Y:S01]  /*a030*/  ISETP.GT.AND P0, PT, R124, 0x1e, PT ;  /* 0x0000001e7c00780c */ /* 0x000fe20003f04270 */
[----:B0-2---:R-:W-:Y:S01]  /*a040*/  FFMA.FTZ R2, R78, R211, R79 ;  /* 0x000000d34e027223 */ /* 0x005fe2000001004f */
[----:B------:R-:W-:Y:S01]  /*a050*/  MOV R78, R217 ;  /* 0x000000d9004e7202 */ /* 0x000fe20000000f00 */
[----:B------:R-:W0:Y:S01]  /*a060*/  SHFL.DOWN PT, R163, R217, 0x1, 0x1f ;  /* 0x08201f00d9a37f89 */ /* 0x000e2200000e0000 */
[----:B------:R-:W-:Y:S01]  /*a070*/  FFMA.FTZ R207, R76, R207, R77 ;  /* 0x000000cf4ccf7223 */ /* 0x000fe2000001004d */
[----:B------:R-:W-:Y:S01]  /*a080*/  MOV R77, R81 ;  /* 0x00000051004d7202 */ /* 0x000fe20000000f00 */
[----:B------:R-:W-:Y:S01]  /*a090*/  FFMA.FTZ R212, R74, R203, R212 ;  /* 0x000000cb4ad47223 */ /* 0x000fe200000100d4 */
[----:B-1----:R-:W1:Y:S01]  /*a0a0*/  SHFL.DOWN PT, R162, R219, 0x1, 0x1f ;  /* 0x08201f00dba27f89 */ /* 0x002e6200000e0000 */
[----:B------:R-:W-:Y:S01]  /*a0b0*/  MOV R79, R219 ;  /* 0x000000db004f7202 */ /* 0x000fe20000000f00 */
[----:B------:R-:W-:Y:S01]  /*a0c0*/  FMUL.FTZ R3, R73, R196 ;  /* 0x000000c449037220 */ /* 0x000fe20000410000 */
[----:B------:R-:W-:Y:S01]  /*a0d0*/  MOV R76, R80 ;  /* 0x00000050004c7202 */ /* 0x000fe20000000f00 */
[----:B------:R-:W2:Y:S01]  /*a0e0*/  SHFL.DOWN PT, R129, R80, 0x1, 0x1f ;  /* 0x08201f0050817f89 */ /* 0x000ea200000e0000 */
[----:B------:R-:W-:Y:S01]  /*a0f0*/  FMUL.FTZ R71, R71, R179 ;  /* 0x000000b347477220 */ /* 0x000fe20000410000 */
[----:B------:R-:W-:Y:S01]  /*a100*/  ISETP.NE.AND P1, PT, R124, RZ, PT ;  /* 0x000000ff7c00720c */ /* 0x000fe20003f25270 */
[----:B------:R-:W-:Y:S01]  /*a110*/  FMUL.FTZ R69, R69, R176 ;  /* 0x000000b045457220 */ /* 0x000fe20000410000 */
[----:B------:R-:W-:Y:S01]  /*a120*/  ISETP.NE.AND P2, PT, R126, RZ, PT ;  /* 0x000000ff7e00720c */ /* 0x000fe20003f45270 */
[----:B------:R-:W-:Y:S01]  /*a130*/  FFMA.FTZ R3, R72, R198, R3 ;  /* 0x000000c648037223 */ /* 0x000fe20000010003 */
[----:B------:R-:W-:Y:S01]  /*a140*/  BSSY B0, `(.L_x_10516) ;  /* 0x000009a000007945 */ /* 0x000fe20003800000 */
[----:B------:R-:W-:-:S02]  /*a150*/  FFMA.FTZ R70, R70, R181, R71 ;  /* 0x000000b546467223 */ /* 0x000fc40000010047 */
[----:B------:R-:W-:Y:S02]  /*a160*/  FFMA.FTZ R69, R68, R175, R69 ;  /* 0x000000af44457223 */ /* 0x000fe40000010045 */
[----:B------:R-:W-:Y:S02]  /*a170*/  FMUL.FTZ R67, R67, R177 ;  /* 0x000000b143437220 */ /* 0x000fe40000410000 */
        /* <DEDUP_REMOVED lines=8> */
[----:B--2---:R-:W-:Y:S01]  /*a200*/  @!P0 FADD.FTZ R76, R76, R129 ;  /* 0x000000814c4c8221 */ /* 0x004fe20000010000 */
[----:B------:R-:W2:Y:S01]  /*a210*/  SHFL.DOWN PT, R80, R79, 0x2, 0x1f ;  /* 0x08401f004f507f89 */ /* 0x000ea200000e0000 */
[----:B------:R-:W-:Y:S01]  /*a220*/  ISETP.GT.AND P0, PT, R124, 0x1d, PT ;  /* 0x0000001d7c00780c */ /* 0x000fe20003f04270 */
[----:B------:R-:W-:Y:S02]  /*a230*/  FFMA.FTZ R66, R66, R157, R67 ;  /* 0x0000009d42427223 */ /* 0x000fe40000010043 */
[----:B------:R-:W5:Y:S01]  /*a240*/  SHFL.DOWN PT, R73, R76, 0x2, 0x1f ;  /* 0x08401f004c497f89 */ /* 0x000f6200000e0000 */
[----:B------:R-:W-:-:S02]  /*a250*/  FFMA.FTZ R65, R64, R183, R65 ;  /* 0x000000b740417223 */ /* 0x000fc40000010041 */
[----:B------:R-:W-:Y:S02]  /*a260*/  FFMA.FTZ R62, R62, R159, R63 ;  /* 0x0000009f3e3e7223 */ /* 0x000fe4000001003f */
[----:B------:R-:W-:Y:S02]  /*a270*/  FFMA.FTZ R61, R60, R188, R61 ;  /* 0x000000bc3c3d7223 */ /* 0x000fe4000001003d */
[----:B------:R-:W-:Y:S02]  /*a280*/  FMUL.FTZ R167, R128, R167 ;  /* 0x000000a780a77220 */ /* 0x000fe40000410000 */
[----:B------:R-:W-:Y:S02]  /*a290*/  FMUL.FTZ R53, R53, R208 ;  /* 0x000000d035357220 */ /* 0x000fe40000410000 */
[----:B------:R-:W-:Y:S02]  /*a2a0*/  FFMA.FTZ R167, R130, R169, R167 ;  /* 0x000000a982a77223 */ /* 0x000fe400000100a7 */
[----:B0-----:R-:W-:-:S02]  /*a2b0*/  @!P0 FADD.FTZ R77, R77, R74 ;  /* 0x0000004a4d4d8221 */ /* 0x001fc40000010000 */
[----:B------:R-:W-:Y:S02]  /*a2c0*/  FMUL.FTZ R57, R57, R164 ;  /* 0x000000a439397220 */ /* 0x000fe40000410000 */
[----:B-1----:R-:W-:Y:S01]  /*a2d0*/  @!P0 FADD.FTZ R78, R78, R81 ;  /* 0x000000514e4e8221 */ /* 0x002fe20000010000 */
[----:B------:R-:W0:Y:S01]  /*a2e0*/  SHFL.DOWN PT, R68, R77, 0x4, 0x1f ;  /* 0x08801f004d447f89 */ /* 0x000e2200000e0000 */
[----:B------:R-:W-:Y:S02]  /*a2f0*/  FFMA.FTZ R53, R52, R204, R53 ;  /* 0x000000cc34357223 */ /* 0x000fe40000010035 */
[----:B--2---:R-:W-:Y:S02]  /*a300*/  @!P0 FADD.FTZ R79, R79, R80 ;  /* 0x000000504f4f8221 */ /* 0x004fe40000010000 */
[----:B------:R-:W-:Y:S02]  /*a310*/  FFMA.FTZ R57, R56, R192, R57 ;  /* 0x000000c038397223 */ /* 0x000fe40000010039 */
[----:B-----5:R-:W-:Y:S01]  /*a320*/  @!P0 FADD.FTZ R76, R76, R73 ;  /* 0x000000494c4c8221 */ /* 0x020fe20000010000 */
[----:B------:R-:W1:Y:S01]  /*a330*/  SHFL.DOWN PT, R72, R79, 0x4, 0x1f ;  /* 0x08801f004f487f89 */ /* 0x000e6200000e0000 */
[----:B------:R-:W-:Y:S01]  /*a340*/  ISETP.GT.AND P0, PT, R124, 0x1b, PT ;  /* 0x0000001b7c00780c */ /* 0x000fe20003f04270 */
[----:B------:R-:W-:-:S02]  /*a350*/  FFMA.FTZ R52, R17, R2, R167 ;  /* 0x0000000211347223 */ /* 0x000fc400000100a7 */
[----:B------:R-:W2:Y:S01]  /*a360*/  SHFL.DOWN PT, R73, R78, 0x4, 0x1f ;  /* 0x08801f004e497f89 */ /* 0x000ea200000e0000 */
[----:B------:R-:W-:Y:S02]  /*a370*/  FFMA.FTZ R45, R2, R108, R45 ;  /* 0x0000006c022d7223 */ /* 0x000fe4000001002d */
[----:B------:R-:W-:Y:S01]  /*a380*/  FMUL.FTZ R213, R134, R213 ;  /* 0x000000d586d57220 */ /* 0x000fe20000410000 */
[----:B------:R-:W5:Y:S01]  /*a390*/  SHFL.DOWN PT, R71, R76, 0x4, 0x1f ;  /* 0x08801f004c477f89 */ /* 0x000f6200000e0000 */
[----:B------:R-:W-:Y:S02]  /*a3a0*/  FMUL.FTZ R191, R138, R191 ;  /* 0x000000bf8abf7220 */ /* 0x000fe40000410000 */
[----:B------:R-:W-:Y:S02]  /*a3b0*/  FMUL.FTZ R55, R55, R193 ;  /* 0x000000c137377220 */ /* 0x000fe40000410000 */
[----:B------:R-:W-:Y:S02]  /*a3c0*/  FFMA.FTZ R200, R135, R200, R213 ;  /* 0x000000c887c87223 */ /* 0x000fe400000100d5 */
[----:B------:R-:W-:-:S02]  /*a3d0*/  FFMA.FTZ R180, R139, R180, R191 ;  /* 0x000000b48bb47223 */ /* 0x000fc400000100bf */
[----:B0-----:R-:W-:Y:S02]  /*a3e0*/  @!P0 FADD.FTZ R77, R77, R68 ;  /* 0x000000444d4d8221 */ /* 0x001fe40000010000 */
[----:B------:R-:W-:Y:S02]  /*a3f0*/  FMUL.FTZ R197, R142, R197 ;  /* 0x000000c58ec57220 */ /* 0x000fe40000410000 */
[----:B------:R-:W-:Y:S01]  /*a400*/  FFMA.FTZ R54, R54, R165, R55 ;  /* 0x000000a536367223 */ /* 0x000fe20000010037 */
[----:B------:R-:W0:Y:S01]  /*a410*/  SHFL.DOWN PT, R60, R77, 0x8, 0x1f ;  /* 0x09001f004d3c7f89 */ /* 0x000e2200000e0000 */
[----:B------:R-:W-:Y:S02]  /*a420*/  FFMA.FTZ R55, R14, R3, R200 ;  /* 0x000000030e377223 */ /* 0x000fe400000100c8 */
[----:B-1----:R-:W-:Y:S02]  /*a430*/  @!P0 FADD.FTZ R79, R79, R72 ;  /* 0x000000484f4f8221 */ /* 0x002fe40000010000 */
[----:B------:R-:W-:-:S02]  /*a440*/  FFMA.FTZ R42, R3, R109, R42 ;  /* 0x0000006d032a7223 */ /* 0x000fc4000001002a */
[----:B--2---:R-:W-:Y:S01]  /*a450*/  @!P0 FADD.FTZ R78, R78, R73 ;  /* 0x000000494e4e8221 */ /* 0x004fe20000010000 */
[----:B------:R-:W1:Y:S01]  /*a460*/  SHFL.DOWN PT, R64, R79, 0x8, 0x1f ;  /* 0x09001f004f407f89 */ /* 0x000e6200000e0000 */
[----:B------:R-:W-:Y:S02]  /*a470*/  FFMA.FTZ R3, R12, R69, R180 ;  /* 0x000000450c037223 */ /* 0x000fe400000100b4 */
[----:B-----5:R-:W-:Y:S01]  /*a480*/  @!P0 FADD.FTZ R76, R76, R71 ;  /* 0x000000474c4c8221 */ /* 0x020fe20000010000 */
[----:B------:R-:W2:Y:S01]  /*a490*/  SHFL.DOWN PT, R67, R78, 0x8, 0x1f ;  /* 0x09001f004e437f89 */ /* 0x000ea200000e0000 */
[----:B------:R-:W-:Y:S01]  /*a4a0*/  ISETP.GT.AND P0, PT, R124, 0x17, PT ;  /* 0x000000177c00780c */ /* 0x000fe20003f04270 */
[----:B------:R-:W-:Y:S02]  /*a4b0*/  FFMA.FTZ R186, R143, R186, R197 ;  /* 0x000000ba8fba7223 */ /* 0x000fe400000100c5 */
[----:B------:R-:W5:Y:S01]  /*a4c0*/  SHFL.DOWN PT, R63, R76, 0x8, 0x1f ;  /* 0x09001f004c3f7f89 */ /* 0x000f6200000e0000 */
[----:B------:R-:W-:-:S02]  /*a4d0*/  FMUL.FTZ R201, R146, R201 ;  /* 0x000000c992c97220 */ /* 0x000fc40000410000 */
[----:B------:R-:W-:Y:S02]  /*a4e0*/  FADD.FTZ R24, R3, R24 ;  /* 0x0000001803187221 */ /* 0x000fe40000010000 */
[----:B------:R-:W-:Y:S02]  /*a4f0*/  FFMA.FTZ R3, R10, R65, R186 ;  /* 0x000000410a037223 */ /* 0x000fe400000100ba */
[----:B------:R-:W-:Y:S02]  /*a500*/  FFMA.FTZ R194, R147, R194, R201 ;  /* 0x000000c293c27223 */ /* 0x000fe400000100c9 */
[----:B------:R-:W-:Y:S02]  /*a510*/  FMUL.FTZ R223, R156, R223 ;  /* 0x000000df9cdf7220 */ /* 0x000fe40000410000 */
[----:B0-----:R-:W-:Y:S02]  /*a520*/  @!P0 FADD.FTZ R77, R77, R60 ;  /* 0x0000003c4d4d8221 */ /* 0x001fe40000010000 */
[----:B------:R-:W-:-:S02]  /*a530*/  FMUL.FTZ R174, R131, R174 ;  /* 0x000000ae83ae7220 */ /* 0x000fc40000410000 */
[----:B------:R-:W-:Y:S01]  /*a540*/  FMUL.FTZ R209, R136, R209 ;  /* 0x000000d188d17220 */ /* 0x000fe20000410000 */
[----:B------:R-:W0:Y:S01]  /*a550*/  SHFL.DOWN PT, R2, R77, 0x10, 0x1f ;  /* 0x0a001f004d027f89 */ /* 0x000e2200000e0000 */
[----:B-1----:R-:W-:Y:S02]  /*a560*/  @!P0 FADD.FTZ R79, R79, R64 ;  /* 0x000000404f4f8221 */ /* 0x002fe40000010000 */
[----:B------:R-:W-:Y:S02]  /*a570*/  FMUL.FTZ R87, R88, R87 ;  /* 0x0000005758577220 */ /* 0x000fe40000410000 */
[----:B--2---:R-:W-:Y:S01]  /*a580*/  @!P0 FADD.FTZ R78, R78, R67 ;  /* 0x000000434e4e8221 */ /* 0x004fe20000010000 */
[----:B------:R-:W1:Y:S01]  /*a590*/  SHFL.DOWN PT, R56, R79, 0x10, 0x1f ;  /* 0x0a001f004f387f89 */ /* 0x000e6200000e0000 */
[----:B------:R-:W-:Y:S02]  /*a5a0*/  FMUL.FTZ R195, R140, R195 ;  /* 0x000000c38cc37220 */ /* 0x000fe40000410000 */
[----:B-----5:R-:W-:Y:S01]  /*a5b0*/  @!P0 FADD.FTZ R76, R76, R63 ;  /* 0x0000003f4c4c8221 */ /* 0x020fe20000010000 */
[----:B------:R-:W2:Y:S01]  /*a5c0*/  SHFL.DOWN PT, R67, R78, 0x10, 0x1f ;  /* 0x0a001f004e437f89 */ /* 0x000ea200000e0000 */
[----:B------:R-:W-:Y:S01]  /*a5d0*/  ISETP.GT.AND P0, PT, R124, 0xf, PT ;  /* 0x0000000f7c00780c */ /* 0x000fe20003f04270 */
[----:B------:R-:W-:-:S02]  /*a5e0*/  FMUL.FTZ R84, R215, R84 ;  /* 0x00000054d7547220 */ /* 0x000fc40000410000 */
[----:B------:R-:W5:Y:S01]  /*a5f0*/  SHFL.DOWN PT, R63, R76, 0x10, 0x1f ;  /* 0x0a001f004c3f7f89 */ /* 0x000f6200000e0000 */
[----:B------:R-:W-:Y:S02]  /*a600*/  FMUL.FTZ R199, R144, R199 ;  /* 0x000000c790c77220 */ /* 0x000fe40000410000 */
[----:B------:R-:W-:Y:S02]  /*a610*/  FMUL.FTZ R59, R59, R189 ;  /* 0x000000bd3b3b7220 */ /* 0x000fe40000410000 */
[----:B------:R-:W-:Y:S02]  /*a620*/  FMUL.FTZ R187, R148, R187 ;  /* 0x000000bb94bb7220 */ /* 0x000fe40000410000 */
[----:B------:R-:W-:Y:S02]  /*a630*/  FMUL.FTZ R173, R150, R173 ;  /* 0x000000ad96ad7220 */ /* 0x000fe40000410000 */
[----:B------:R-:W-:Y:S02]  /*a640*/  FMUL.FTZ R171, R152, R171 ;  /* 0x000000ab98ab7220 */ /* 0x000fe40000410000 */
[----:B------:R-:W-:-:S02]  /*a650*/  FMUL.FTZ R75, R154, R75 ;  /* 0x0000004b9a4b7220 */ /* 0x000fc40000410000 */
[----:B------:R-:W-:Y:S02]  /*a660*/  FADD.FTZ R30, R3, R30 ;  /* 0x0000001e031e7221 */ /* 0x000fe40000010000 */
[----:B0-----:R-:W-:Y:S02]  /*a670*/  @!P0 FADD.FTZ R77, R77, R2 ;  /* 0x000000024d4d8221 */ /* 0x001fe40000010000 */
[----:B-1----:R-:W-:Y:S02]  /*a680*/  @!P0 FADD.FTZ R79, R79, R56 ;  /* 0x000000384f4f8221 */ /* 0x002fe40000010000 */
[----:B------:R-:W-:Y:S02]  /*a690*/  FFMA.FTZ R3, R8, R61, R194 ;  /* 0x0000003d08037223 */ /* 0x000fe400000100c2 */
[----:B--2---:R-:W-:Y:S02]  /*a6a0*/  @!P0 FADD.FTZ R78, R78, R67 ;  /* 0x000000434e4e8221 */ /* 0x004fe40000010000 */
[----:B------:R-:W-:-:S02]  /*a6b0*/  FFMA.FTZ R202, R133, R202, R223 ;  /* 0x000000ca85ca7223 */ /* 0x000fc400000100df */
[----:B-----5:R-:W-:Y:S02]  /*a6c0*/  @!P0 FADD.FTZ R76, R76, R63 ;  /* 0x0000003f4c4c8221 */ /* 0x020fe40000010000 */
        /* <DEDUP_REMOVED lines=31> */
[----:B------:R-:W-:Y:S02]  /*a8c0*/  FADD.FTZ R20, R59, R20 ;  /* 0x000000143b147221 */ /* 0x000fe40000010000 */
[----:B------:R-:W-:Y:S02]  /*a8d0*/  FFMA.FTZ R40, R69, R111, R40 ;  /* 0x0000006f45287223 */ /* 0x000fe40000010028 */
        /* <DEDUP_REMOVED lines=32> */
.L_x_10517:
[----:B0-----:R-:W-:Y:S05]  /*aae0*/  BSYNC B0 ;  /* 0x0000000000007941 */ /* 0x001fea0003800000 */
.L_x_10516:
        /* <DEDUP_REMOVED lines=8> */
.L_x_10439:
[----:B------:R-:W-:Y:S01]  /*ab70*/  BAR.SYNC.DEFER_BLOCKING 0x0 ;  /* 0x0000000000007b1d */ /* 0x000fe20000010000 */
[----:B------:R-:W-:Y:S01]  /*ab80*/  HFMA2.MMA R3, -RZ, RZ, 0, 9.5367431640625e-07 ;  /* 0x00000010ff037435 */ /* 0x000fe200000001ff */
[----:B------:R-:W-:-:S04]  /*ab90*/  UIADD3 UR7, UR21, -0x1, URZ ;  /* 0xffffffff15077890 */ /* 0x000fc8000fffe03f */
[----:B------:R-:W-:-:S05]  /*aba0*/  ULDC.64 UR38, c[0x0][0x2d8] ;  /* 0x0000b60000267ab9 */ /* 0x000fca0000000a00 */
[----:B------:R-:W-:-:S05]  /*abb0*/  IMAD.WIDE R2, R122, R3, UR18 ;  /* 0x000000127a027e25 */ /* 0x000fca000f8e0203 */
[----:B------:R-:W2:Y:S04]  /*abc0*/  LDG.E.128 R4, [R2.64] ;  /* 0x0000002002047981 */ /* 0x000ea8000c1e1d00 */
[----:B------:R-:W5:Y:S04]  /*abd0*/  LDG.E.128 R8, [R2.64+0x200] ;  /* 0x0002002002087981 */ /* 0x000f68000c1e1d00 */
[----:B----4-:R-:W4:Y:S04]  /*abe0*/  LDG.E.128 R12, [R2.64+0x400] ;  /* 0x00040020020c7981 */ /* 0x010f28000c1e1d00 */
        /* <DEDUP_REMOVED lines=25> */
[----:B-----5:R-:W-:Y:S04]  /*ad80*/  STS.128 [R124.X16+0x200], R8 ;  /* 0x000200087c007388 */ /* 0x020fe8000000cc00 */
[----:B----4-:R-:W-:Y:S04]  /*ad90*/  STS.128 [R124.X16+0x400], R12 ;  /* 0x0004000c7c007388 */ /* 0x010fe8000000cc00 */
        /* <DEDUP_REMOVED lines=46> */
[----:B------:R-:W-:-:S06]  /*b080*/  FSETP.GTU.FTZ.AND P3, PT, R4, 20, PT ;  /* 0x41a000000400780b */ /* 0x000fcc0003f7c000 */
[----:B------:R2:W3:Y:S01]  /*b090*/  @!P6 MUFU.EX2 R12, R9 ;  /* 0x00000009000ce308 */ /* 0x0004e20000000800 */
[----:B0-----:R-:W-:Y:S01]  /*b0a0*/  @!P5 FMUL.FTZ R31, R31, R8 ;  /* 0x000000081f1fd220 */ /* 0x001fe20000410000 */
[----:B------:R-:W-:-:S05]  /*b0b0*/  FSETP.GTU.FTZ.AND P5, PT, R6, 20, PT ;  /* 0x41a000000600780b */ /* 0x000fca0003fbc000 */
[----:B------:R-:W-:Y:S01]  /*b0c0*/  @!P3 FMUL.FTZ R4, R4, -1.4426950216293334961 ;  /* 0xbfb8aa3b0404b820 */ /* 0x000fe20000410000 */
[----:B------:R-:W0:Y:S01]  /*b0d0*/  @!P0 MUFU.EX2 R0, R0 ;  /* 0x0000000000008308 */ /* 0x000e220000000800 */
[----:B--2---:R-:W2:Y:S01]  /*b0e0*/  LDS.128 R8, [R121] ;  /* 0x0000000079087984 */ /* 0x004ea20000000c00 */
[----:B-1----:R-:W-:Y:S01]  /*b0f0*/  @!P4 FMUL.FTZ R30, R30, R3 ;  /* 0x000000031e1ec220 */ /* 0x002fe20000410000 */
[----:B------:R-:W-:Y:S01]  /*b100*/  FSETP.GTU.FTZ.AND P4, PT, R5, 20, PT ;  /* 0x41a000000500780b */ /* 0x000fe20003f9c000 */
[----:B------:R-:W-:Y:S01]  /*b110*/  @!P2 FMUL.FTZ R3, R59, -1.4426950216293334961 ;  /* 0xbfb8aa3b3b03a820 */ /* 0x000fe20000410000 */
[----:B------:R-:W-:Y:S02]  /*b120*/  BAR.SYNC.DEFER_BLOCKING 0x0 ;  /* 0x0000000000007b1d */ /* 0x000fe40000010000 */
[----:B------:R-:W-:Y:S02]  /*b130*/  @!P5 FMUL.FTZ R6, R6, -1.4426950216293334961 ;  /* 0xbfb8aa3b0606d820 */ /* 0x000fe40000410000 */
[----:B---3--:R-:W-:-:S02]  /*b140*/  @!P6 FADD.FTZ R12, R12, 1 ;  /* 0x3f8000000c0ce421 */ /* 0x008fc40000010000 */
[----:B------:R-:W1:Y:S01]  /*b150*/  @!P1 MUFU.EX2 R2, R2 ;  /* 0x0000000200029308 */ /* 0x000e620000000800 */
[----:B0-----:R-:W-:-:S04]  /*b160*/  @!P0 FADD.FTZ R0, R0, 1 ;  /* 0x3f80000000008421 */ /* 0x001fc80000010000 */
[----:B------:R-:W-:-:S03]  /*b170*/  @!P4 FMUL.FTZ R5, R5, -1.4426950216293334961 ;  /* 0xbfb8aa3b0505c820 */ /* 0x000fc60000410000 */
[----:B------:R-:W0:Y:S08]  /*b180*/  @!P2 MUFU.EX2 R3, R3 ;  /* 0x000000030003a308 */ /* 0x000e300000000800 */
[----:B------:R-:W3:Y:S01]  /*b190*/  @!P3 MUFU.EX2 R4, R4 ;  /* 0x000000040004b308 */ /* 0x000ee20000000800 */
[----:B-1----:R-:W-:Y:S01]  /*b1a0*/  @!P1 FADD.FTZ R2, R2, 1 ;  /* 0x3f80000002029421 */ /* 0x002fe20000010000 */
[----:B------:R-:W-:Y:S04]  /*b1b0*/  STS.128 [R121], R48 ;  /* 0x0000003079007388 */ /* 0x000fe80000000c00 */
[----:B------:R-:W-:Y:S02]  /*b1c0*/  STS.128 [R121+0x10], R36 ;  /* 0x0000102479007388 */ /* 0x000fe40000000c00 */
[----:B------:R-:W1:Y:S01]  /*b1d0*/  @!P6 MUFU.RCP R15, R12 ;  /* 0x0000000c000fe308 */ /* 0x000e620000001000 */
[----:B0-----:R-:W-:Y:S01]  /*b1e0*/  @!P2 FADD.FTZ R3, R3, 1 ;  /* 0x3f8000000303a421 */ /* 0x001fe20000010000 */
[----:B------:R-:W-:Y:S01]  /*b1f0*/  STS.128 [R121+0x20], R40 ;  /* 0x0000202879007388 */ /* 0x000fe20000000c00 */
[----:B--2---:R-:W-:-:S03]  /*b200*/  FADD.FTZ R8, R8, UR5 ;  /* 0x0000000508087e21 */ /* 0x004fc60008010000 */
[----:B------:R-:W-:Y:S01]  /*b210*/  STS.128 [R121+0x30], R44 ;  /* 0x0000302c79007388 */ /* 0x000fe20000000c00 */
[----:B---3--:R-:W-:Y:S01]  /*b220*/  @!P3 FADD.FTZ R4, R4, 1 ;  /* 0x3f8000000404b421 */ /* 0x008fe20000010000 */
[----:B------:R-:W0:Y:S01]  /*b230*/  @!P0 MUFU.RCP R0, R0 ;  /* 0x0000000000008308 */ /* 0x000e220000001000 */
[----:B------:R-:W-:Y:S01]  /*b240*/  FADD.FTZ R9, R9, UR5 ;  /* 0x0000000509097e21 */ /* 0x000fe20008010000 */
[----:B------:R-:W-:-:S06]  /*b250*/  NOP ;  /* 0x0000000000007918 */ /* 0x000fcc0000000000 */
[----:B-1----:R-:W-:Y:S01]  /*b260*/  @!P6 FMUL.FTZ R24, R24, R15 ;  /* 0x0000000f1818e220 */ /* 0x002fe20000410000 */
[----:B------:R-:W1:Y:S01]  /*b270*/  @!P1 MUFU.RCP R17, R2 ;  /* 0x0000000200119308 */ /* 0x000e620000001000 */
[----:B------:R-:W-:Y:S01]  /*b280*/  FADD.FTZ R10, R10, UR5 ;  /* 0x000000050a0a7e21 */ /* 0x000fe20008010000 */
[----:B------:R-:W-:Y:S01]  /*b290*/  LDS.128 R36, [R124.X16+0x400] ;  /* 0x000400007c247984 */ /* 0x000fe2000000cc00 */
[----:B------:R-:W-:Y:S01]  /*b2a0*/  FADD.FTZ R11, R11, UR5 ;  /* 0x000000050b0b7e21 */ /* 0x000fe20008010000 */
[----:B------:R-:W-:Y:S02]  /*b2b0*/  FSETP.GTU.FTZ.AND P6, PT, R7, 20, PT ;  /* 0x41a000000700780b */ /* 0x000fe40003fdc000 */
[----:B------:R-:W-:Y:S01]  /*b2c0*/  LDS.128 R40, [R124.X16+0x600] ;  /* 0x000600007c287984 */ /* 0x000fe2000000cc00 */
[----:B0-----:R-:W-:Y:S01]  /*b2d0*/  @!P0 FMUL.FTZ R25, R25, R0 ;  /* 0x0000000019198220 */ /* 0x001fe20000410000 */
[----:B------:R-:W0:Y:S01]  /*b2e0*/  @!P2 MUFU.RCP R14, R3 ;  /* 0x00000003000ea308 */ /* 0x000e220000001000 */
[----:B------:R-:W-:-:S07]  /*b2f0*/  FSETP.GTU.FTZ.AND P0, PT, R8, 20, PT ;  /* 0x41a000000800780b */ /* 0x000fce0003f1c000 */
[----:B------:R-:W2:Y:S01]  /*b300*/  @!P3 MUFU.RCP R15, R4 ;  /* 0x00000004000fb308 */ /* 0x000ea20000001000 */
[----:B-1----:R-:W-:Y:S01]  /*b310*/  @!P1 FMUL.FTZ R26, R26, R17 ;  /* 0x000000111a1a9220 */ /* 0x002fe20000410000 */
[----:B------:R-:W-:Y:S01]  /*b320*/  FSETP.GTU.FTZ.AND P1, PT, R9, 20, PT ;  /* 0x41a000000900780b */ /* 0x000fe20003f3c000 */
[----:B------:R-:W-:Y:S03]  /*b330*/  LDS.128 R16, [R124.X16+0x200] ;  /* 0x000200007c107984 */ /* 0x000fe6000000cc00 */
[----:B------:R-:W-:Y:S02]  /*b340*/  @!P0 FMUL.FTZ R0, R8, -1.4426950216293334961 ;  /* 0xbfb8aa3b08008820 */ /* 0x000fe40000410000 */
[----:B0-----:R-:W-:Y:S01]  /*b350*/  @!P2 FMUL.FTZ R27, R27, R14 ;  /* 0x0000000e1b1ba220 */ /* 0x001fe20000410000 */
[----:B------:R-:W-:Y:S01]  /*b360*/  FSETP.GTU.FTZ.AND P2, PT, R10, 20, PT ;  /* 0x41a000000a00780b */ /* 0x000fe20003f5c000 */
[----:B------:R-:W0:Y:S05]  /*b370*/  @!P4 MUFU.EX2 R5, R5 ;  /* 0x000000050005c308 */ /* 0x000e2a0000000800 */
[----:B------:R-:W-:-:S02]  /*b380*/  @!P1 FMUL.FTZ R2, R9, -1.4426950216293334961 ;  /* 0xbfb8aa3b09029820 */ /* 0x000fc40000410000 */
[----:B--2---:R-:W-:Y:S01]  /*b390*/  @!P3 FMUL.FTZ R20, R20, R15 ;  /* 0x0000000f1414b220 */ /* 0x004fe20000410000 */
[----:B------:R-:W-:Y:S01]  /*b3a0*/  FSETP.GTU.FTZ.AND P3, PT, R11, 20, PT ;  /* 0x41a000000b00780b */ /* 0x000fe20003f7c000 */
[----:B------:R1:W2:Y:S03]  /*b3b0*/  @!P5 MUFU.EX2 R13, R6 ;  /* 0x00000006000dd308 */ /* 0x0002a60000000800 */
[----:B------:R-:W-:Y:S02]  /*b3c0*/  @!P2 FMUL.FTZ R3, R10, -1.4426950216293334961 ;  /* 0xbfb8aa3b0a03a820 */ /* 0x000fe40000410000 */
[----:B0-----:R-:W-:-:S03]  /*b3d0*/  @!P4 FADD.FTZ R5, R5, 1 ;  /* 0x3f8000000505c421 */ /* 0x001fc60000010000 */
[----:B------:R-:W0:Y:S01]  /*b3e0*/  @!P1 MUFU.EX2 R2, R2 ;  /* 0x0000000200029308 */ /* 0x000e220000000800 */
[----:B-1----:R-:W-:-:S03]  /*b3f0*/  @!P6 FMUL.FTZ R6, R7, -1.4426950216293334961 ;  /* 0xbfb8aa3b0706e820 */ /* 0x002fc60000410000 */
[----:B------:R-:W-:Y:S02]  /*b400*/  @!P3 FMUL.FTZ R4, R11, -1.4426950216293334961 ;  /* 0xbfb8aa3b0b04b820 */ /* 0x000fe40000410000 */
[----:B------:R-:W1:Y:S02]  /*b410*/  LDS.128 R8, [R124.X16] ;  /* 0x000000007c087984 */ /* 0x000e64000000cc00 */
[----:B------:R-:W-:Y:S01]  /*b420*/  @!P2 MUFU.EX2 R3, R3 ;  /* 0x000000030003a308 */ /* 0x000fe20000000800 */
[----:B--2---:R-:W-:-:S07]  /*b430*/  @!P5 FADD.FTZ R13, R13, 1 ;  /* 0x3f8000000d0dd421 */ /* 0x004fce0000010000 */
[----:B------:R-:W2:Y:S08]  /*b440*/  @!P6 MUFU.EX2 R7, R6 ;  /* 0x000000060007e308 */ /* 0x000eb00000000800 */
[----:B------:R0:W3:Y:S08]  /*b450*/  @!P3 MUFU.EX2 R6, R4 ;  /* 0x000000040006b308 */ /* 0x0000f00000000800 */
[----:B------:R-:W4:Y:S01]  /*b460*/  @!P0 MUFU.EX2 R0, R0 ;  /* 0x0000000000008308 */ /* 0x000f220000000800 */
[----:B0-----:R-:W-:Y:S01]  /*b470*/  @!P1 FADD.FTZ R4, R2, 1 ;  /* 0x3f80000002049421 */ /* 0x001fe20000010000 */
[----:B------:R-:W-:Y:S01]  /*b480*/  MOV R2, UR29 ;  /* 0x0000001d00027c02 */ /* 0x000fe20008000f00 */
[----:B--2---:R-:W-:-:S05]  /*b490*/  @!P6 FADD.FTZ R7, R7, 1 ;  /* 0x3f8000000707e421 */ /* 0x004fca0000010000 */
[----:B------:R0:W2:Y:S01]  /*b4a0*/  @!P4 MUFU.RCP R12, R5 ;  /* 0x00000005000cc308 */ /* 0x0000a20000001000 */
[----:B---3--:R-:W-:Y:S02]  /*b4b0*/  @!P3 FADD.FTZ R6, R6, 1 ;  /* 0x3f8000000606b421 */ /* 0x008fe40000010000 */
[----:B----4-:R-:W-:-:S05]  /*b4c0*/  @!P0 FADD.FTZ R0, R0, 1 ;  /* 0x3f80000000008421 */ /* 0x010fca0000010000 */
[----:B------:R-:W3:Y:S01]  /*b4d0*/  @!P5 MUFU.RCP R13, R13 ;  /* 0x0000000d000dd308 */ /* 0x000ee20000001000 */
[----:B0-----:R-:W-:Y:S01]  /*b4e0*/  @!P2 FADD.FTZ R5, R3, 1 ;  /* 0x3f8000000305a421 */ /* 0x001fe20000010000 */
[----:B------:R-:W-:Y:S01]  /*b4f0*/  MOV R3, UR28 ;  /* 0x0000001c00037c02 */ /* 0x000fe20008000f00 */
[----:B------:R-:W-:-:S04]  /*b500*/  UIMAD UR28, UR35, UR30, URZ ;  /* 0x0000001e231c72a4 */ /* 0x000fc8000f8e023f */
[----:B------:R-:W-:Y:S01]  /*b510*/  IMAD.WIDE R2, R122, 0x10, R2 ;  /* 0x000000107a027825 */ /* 0x000fe200078e0202 */
[----:B------:R-:W0:Y:S01]  /*b520*/  @!P0 MUFU.RCP R15, R0 ;  /* 0x00000000000f8308 */ /* 0x000e220000001000 */
[----:B------:R-:W-:Y:S02]  /*b530*/  UIMAD UR28, UR34, UR31, UR28 ;  /* 0x0000001f221c72a4 */ /* 0x000fe4000f8e021c */
[----:B--2---:R-:W-:Y:S01]  /*b540*/  @!P4 FMUL.FTZ R21, R21, R12 ;  /* 0x0000000c1515c220 */ /* 0x004fe20000410000 */
[----:B-1----:R-:W-:Y:S01]  /*b550*/  STG.E.128 [R2.64], R8 ;  /* 0x0000000802007986 */ /* 0x002fe2000c101d20 */
[----:B------:R-:W-:Y:S02]  /*b560*/  ULDC.64 UR30, c[0x0][0x300] ;  /* 0x0000c000001e7ab9 */ /* 0x000fe40000000a00 */
[----:B------:R-:W-:Y:S01]  /*b570*/  UIADD3 UR9, UR9, UR28, URZ ;  /* 0x0000001c09097290 */ /* 0x000fe2000fffe03f */
[----:B------:R-:W-:Y:S01]  /*b580*/  STG.E.128 [R2.64+0x200], R16 ;  /* 0x0002001002007986 */ /* 0x000fe2000c101d20 */
[----:B------:R-:W1:Y:S01]  /*b590*/  @!P1 MUFU.RCP R4, R4 ;  /* 0x0000000400049308 */ /* 0x000e620000001000 */
[----:B---3--:R-:W-:Y:S01]  /*b5a0*/  @!P5 FMUL.FTZ R22, R22, R13 ;  /* 0x0000000d1616d220 */ /* 0x008fe20000410000 */
[----:B------:R-:W-:Y:S01]  /*b5b0*/  UIMAD UR28, UR17, UR30, URZ ;  /* 0x0000001e111c72a4 */ /* 0x000fe2000f8e023f */
[----:B------:R-:W-:Y:S01]  /*b5c0*/  STG.E.128 [R2.64+0x400], R36 ;  /* 0x0004002402007986 */ /* 0x000fe2000c101d20 */
[----:B------:R-:W-:-:S02]  /*b5d0*/  UIMAD.WIDE.U32 UR8, UR16, UR30, UR8 ;  /* 0x0000001e100872a5 */ /* 0x000fc4000f8e0008 */
[----:B------:R-:W-:Y:S01]  /*b5e0*/  UIMAD UR28, UR16, UR31, UR28 ;  /* 0x0000001f101c72a4 */ /* 0x000fe2000f8e021c */
[----:B------:R2:W-:Y:S01]  /*b5f0*/  STG.E.128 [R2.64+0x600], R40 ;  /* 0x0006002802007986 */ /* 0x0005e2000c101d20 */
[----:B------:R-:W3:Y:S01]  /*b600*/  @!P2 MUFU.RCP R5, R5 ;  /* 0x000000050005a308 */ /* 0x000ee20000001000 */
[----:B0-----:R-:W-:Y:S01]  /*b610*/  @!P0 FMUL.FTZ R32, R32, R15 ;  /* 0x0000000f20208220 */ /* 0x001fe20000410000 */
[----:B------:R-:W-:Y:S01]  /*b620*/  ULDC.64 UR30, c[0x0][0x340] ;  /* 0x0000d000001e7ab9 */ /* 0x000fe20000000a00 */
[----:B------:R-:W-:Y:S01]  /*b630*/  BAR.SYNC.DEFER_BLOCKING 0x0 ;  /* 0x0000000000007b1d */ /* 0x000fe20000010000 */
[----:B------:R-:W-:Y:S01]  /*b640*/  UIADD3 UR28, UR9, UR28, URZ ;  /* 0x0000001c091c7290 */ /* 0x000fe2000fffe03f */
[----:B------:R-:W-:Y:S01]  /*b650*/  FADD.FTZ R0, R32, R125 ;  /* 0x0000007d20007221 */ /* 0x000fe20000010000 */
[----:B------:R-:W-:Y:S01]  /*b660*/  ULEA UR9, UP0, UR8, UR30, 0x2 ;  /* 0x0000001e08097291 */ /* 0x000fe2000f80103f */
[----:B-1----:R-:W-:Y:S02]  /*b670*/  @!P1 FMUL.FTZ R33, R33, R4 ;  /* 0x0000000421219220 */ /* 0x002fe40000410000 */
[----:B------:R-:W0:Y:S01]  /*b680*/  @!P3 MUFU.RCP R6, R6 ;  /* 0x000000060006b308 */ /* 0x000e220000001000 */
[----:B------:R-:W-:-:S02]  /*b690*/  ULEA.HI.X UR8, UR8, UR31, UR28, 0x2, UP0 ;  /* 0x0000001f08087291 */ /* 0x000fc400080f141c */
        /* <DEDUP_REMOVED lines=8> */
[----:B------:R-:W-:Y:S04]  /*b720*/  STS.128 [R121+0x10], R28 ;  /* 0x0000101c79007388 */ /* 0x000fe80000000c00 */
[----:B------:R0:W-:Y:S01]  /*b730*/  STS.128 [R121], R32 ;  /* 0x0000002079007388 */ /* 0x0001e20000000c00 */
[----:B-1----:R-:W-:-:S03]  /*b740*/  @!P6 FMUL.FTZ R23, R23, R14 ;  /* 0x0000000e1717e220 */ /* 0x002fc60000410000 */
[----:B------:R1:W-:Y:S04]  /*b750*/  STS.128 [R121+0x20], R24 ;  /* 0x0000201879007388 */ /* 0x0003e80000000c00 */
[----:B------:R-:W-:Y:S01]  /*b760*/  STS.128 [R121+0x30], R20 ;  /* 0x0000301479007388 */ /* 0x000fe20000000c00 */
        /* <DEDUP_REMOVED lines=27> */
[----:B------:R-:W-:Y:S01]  /*b920*/  @!P0 CALL.REL.NOINC `(.L_x_10406) ;  /* 0x0000001000008944 */ /* 0x000fe20003c00000 */
[----:B------:R-:W-:Y:S05]  /*b930*/  BRA `(.L_x_10519) ;  /* 0xffff512000007947 */ /* 0x000fea000383ffff */
.L_x_10406:
[----:B------:R-:W-:Y:S02]  /*b940*/  ISETP.NE.U32.AND P0, PT, RZ, c[0x0][0x328], PT ;  /* 0x0000ca00ff007a0c */ /* 0x000fe40003f05070 */
[----:B------:R-:W-:-:S02]  /*b950*/  ISETP.NE.U32.AND P2, PT, RZ, c[0x0][0x348], PT ;  /* 0x0000d200ff007a0c */ /* 0x000fc40003f45070 */
[----:B------:R-:W-:Y:S02]  /*b960*/  ISETP.NE.AND.EX P1, PT, RZ, c[0x0][0x32c], PT, P0 ;  /* 0x0000cb00ff007a0c */ /* 0x000fe40003f25300 */
[----:B------:R-:W-:-:S11]  /*b970*/  ISETP.NE.AND.EX P0, PT, RZ, c[0x0][0x34c], PT, P2 ;  /* 0x0000d300ff007a0c */ /* 0x000fd60003f05320 */
[----:B------:R-:W-:Y:S05]  /*b980*/  @!P1 BRA `(.L_x_10520) ;  /* 0x0000016000009947 */ /* 0x000fea0003800000 */
[----:B------:R-:W3:Y:S01]  /*b990*/  SHFL.DOWN P1, R0, R127, 0x1, 0x1f ;  /* 0x08201f007f007f89 */ /* 0x000ee20000020000 */
[----:B------:R-:W-:Y:S03]  /*b9a0*/  BSSY B0, `(.L_x_10520) ;  /* 0x0000014000007945 */ /* 0x000fe60003800000 */
[----:B-1----:R-:W1:Y:S01]  /*b9b0*/  S2R R6, SR_LANEID ;  /* 0x0000000000067919 */ /* 0x002e620000000000 */
[----:B---3--:R-:W-:Y:S01]  /*b9c0*/  @P1 FADD R0, R0, R127 ;  /* 0x0000007f00001221 */ /* 0x008fe20000000000 */
[----:B-1----:R-:W-:-:S04]  /*b9d0*/  ISETP.NE.AND P2, PT, R6, RZ, PT ;  /* 0x000000ff0600720c */ /* 0x002fc80003f45270 */
[----:B0-----:R-:W0:Y:S04]  /*b9e0*/  SHFL.DOWN P1, R3, R0, 0x2, 0x1f ;  /* 0x08401f0000037f89 */ /* 0x001e280000020000 */
        /* <DEDUP_REMOVED lines=15> */
.L_x_10521:
[----:B0-----:R-:W-:Y:S05]  /*bae0*/  BSYNC B0 ;  /* 0x0000000000007941 */ /* 0x001fea0003800000 */
.L_x_10520:
[----:B------:R-:W-:Y:S01]  /*baf0*/  BSSY B0, `(.L_x_10522) ;  /* 0x000001a000007945 */ /* 0x000fe20003800000 */
[----:B------:R-:W-:Y:S05]  /*bb00*/  @!P0 BRA `(.L_x_10523) ;  /* 0x0000017000008947 */ /* 0x000fea0003800000 */
[----:B------:R-:W-:Y:S06]  /*bb10*/  BAR.SYNC.DEFER_BLOCKING 0x0 ;  /* 0x0000000000007b1d */ /* 0x000fec0000010000 */
[----:B------:R-:W3:Y:S04]  /*bb20*/  SHFL.DOWN P0, R0, R125, 0x1, 0x1f ;  /* 0x08201f007d007f89 */ /* 0x000ee80000000000 */
[----:B-1----:R-:W1:Y:S04]  /*bb30*/  S2R R6, SR_LANEID ;  /* 0x0000000000067919 */ /* 0x002e680000000000 */
[----:B------:R-:W4:Y:S01]  /*bb40*/  S2R R11, SR_TID.X ;  /* 0x00000000000b7919 */ /* 0x000f220000002100 */
[----:B---3--:R-:W-:Y:S01]  /*bb50*/  @P0 FADD R0, R0, R125 ;  /* 0x0000007d00000221 */ /* 0x008fe20000000000 */
[----:B-1----:R-:W-:-:S04]  /*bb60*/  ISETP.NE.AND P1, PT, R6, RZ, PT ;  /* 0x000000ff0600720c */ /* 0x002fc80003f25270 */
        /* <DEDUP_REMOVED lines=17> */
.L_x_10523:
[----:B-1----:R-:W1:Y:S02]  /*bc80*/  S2R R11, SR_TID.X ;  /* 0x00000000000b7919 */ /* 0x002e640000002100 */
.L_x_10524:
[----:B0-----:R-:W-:Y:S05]  /*bc90*/  BSYNC B0 ;  /* 0x0000000000007941 */ /* 0x001fea0003800000 */
.L_x_10522:
[----:B-1----:R-:W-:-:S13]  /*bca0*/  ISETP.GE.AND P0, PT, R11, c[0x0][0x16c], PT ;  /* 0x00005b000b007a0c */ /* 0x002fda0003f06270 */
        /* <DEDUP_REMOVED lines=11> */
.L_x_10525:
        /* <DEDUP_REMOVED lines=32> */
.L_x_10526:
        /* <DEDUP_REMOVED lines=10> */
.L_x_14717:


//--------------------- .text._Z25selective_scan_bwd_kernelI32Selective_Scan_bwd_kernel_traitsILi32ELi16ELb1ELb1ELb0ELb1ELb1EfN3c107complexIfEEEEv12SSMParamsBwd --------------------------
	.section	.text._Z25selective_scan_bwd_kernelI32Selective_Scan_bwd_kernel_traitsILi32ELi16ELb1ELb1ELb0ELb1ELb1EfN3c107complexIfEEEEv12SSMParamsBwd,"ax",@progbits
	.sectioninfo	@"SHI_REGISTERS=242"
	.align	128
        .global         _Z25selective_scan_bwd_kernelI32Selective_Scan_bwd_kernel_traitsILi32ELi16ELb1ELb1ELb0ELb1ELb1EfN3c107complexIfEEEEv12SSMParamsBwd
        .type           _Z25selective_scan_bwd_kernelI32Selective_Scan_bwd_kernel_traitsILi32ELi16ELb1ELb1ELb0ELb1ELb1EfN3c107complexIfEEEEv12SSMParamsBwd,@function
        .size           _Z25selective_scan_bwd_kernelI32Selective_Scan_bwd_kernel_traitsILi32ELi16ELb1ELb1ELb0ELb1ELb1EfN3c107complexIfEEEEv12SSMParamsBwd,(.L_x_14718 - _Z25selective_scan_bwd_kernelI32Selective_Scan_bwd_kernel_traitsILi32ELi16ELb1ELb1ELb0ELb1ELb1EfN3c107complexIfEEEEv12SSMParamsBwd)
        .other          _Z25selective_scan_bwd_kernelI32Selective_Scan_bwd_kernel_traitsILi32ELi16ELb1ELb1ELb0ELb1ELb1EfN3c107complexIfEEEEv12SSMParamsBwd,@"STO_CUDA_ENTRY STV_DEFAULT"
_Z25selective_scan_bwd_kernelI32Selective_Scan_bwd_kernel_traitsILi32ELi16ELb1ELb1ELb0ELb1ELb1EfN3c107complexIfEEEEv12SSMParamsBwd:
.text._Z25selective_scan_bwd_kernelI32Selective_Scan_bwd_kernel_traitsILi32ELi16ELb1ELb1ELb0ELb1ELb1EfN3c107complexIfEEEEv12SSMParamsBwd:
        /* <DEDUP_REMOVED lines=163> */
.L_x_10641:
        /* <DEDUP_REMOVED lines=69> */
[----:B0-----:R-:W-:Y:S01]  /*0e80*/  MOV R29, 0x3d39bf78 ;  /* 0x3d39bf78001d7802 */ /* 0x001fe20000000f00 */
        /* <DEDUP_REMOVED lines=28> */
.L_x_10529:
[----:B------:R-:W-:Y:S05]  /*1050*/  BSYNC B0 ;  /* 0x0000000000007941 */ /* 0x000fea0003800000 */
.L_x_10528:
        /* <DEDUP_REMOVED lines=35> */
.L_x_10531:
[----:B------:R-:W-:Y:S05]  /*1290*/  BSYNC B0 ;  /* 0x0000000000007941 */ /* 0x000fea0003800000 */
.L_x_10530:
        /* <DEDUP_REMOVED lines=35> */
.L_x_10533:
[----:B------:R-:W-:Y:S05]  /*14d0*/  BSYNC B0 ;  /* 0x0000000000007941 */ /* 0x000fea0003800000 */
.L_x_10532:
        /* <DEDUP_REMOVED lines=35> */
.L_x_10535:
[----:B------:R-:W-:Y:S05]  /*1710*/  BSYNC B0 ;  /* 0x0000000000007941 */ /* 0x000fea0003800000 */
.L_x_10534:
        /* <DEDUP_REMOVED lines=35> */
.L_x_10537:
[----:B------:R-:W-:Y:S05]  /*1950*/  BSYNC B0 ;  /* 0x0000000000007941 */ /* 0x000fea0003800000 */
.L_x_10536:
        /* <DEDUP_REMOVED lines=35> */
.L_x_10539:
[----:B------:R-:W-:Y:S05]  /*1b90*/  BSYNC B0 ;  /* 0x0000000000007941 */ /* 0x000fea0003800000 */
.L_x_10538:
        /* <DEDUP_REMOVED lines=35> */
.L_x_10541:
[----:B------:R-:W-:Y:S05]  /*1dd0*/  BSYNC B0 ;  /* 0x0000000000007941 */ /* 0x000fea0003800000 */
.L_x_10540:
        /* <DEDUP_REMOVED lines=35> */
.L_x_10543:
[----:B------:R-:W-:Y:S05]  /*2010*/  BSYNC B0 ;  /* 0x0000000000007941 */ /* 0x000fea0003800000 */
.L_x_10542:
        /* <DEDUP_REMOVED lines=35> */
.L_x_10545:
[----:B------:R-:W-:Y:S05]  /*2250*/  BSYNC B0 ;  /* 0x0000000000007941 */ /* 0x000fea0003800000 */
.L_x_10544:
        /* <DEDUP_REMOVED lines=34> */
.L_x_10547:
[----:B------:R-:W-:Y:S05]  /*2480*/  BSYNC B0 ;  /* 0x0000000000007941 */ /* 0x000fea0003800000 */
.L_x_10546:
        /* <DEDUP_REMOVED lines=33> */
.L_x_10549:
[----:B------:R-:W-:Y:S05]  /*26a0*/  BSYNC B0 ;  /* 0x0000000000007941 */ /* 0x000fea0003800000 */
.L_x_10548:
        /* <DEDUP_REMOVED lines=33> */
.L_x_10551:
[----:B------:R-:W-:Y:S05]  /*28c0*/  BSYNC B0 ;  /* 0x0000000000007941 */ /* 0x000fea0003800000 */
.L_x_10550:
        /* <DEDUP_REMOVED lines=33> */
.L_x_10553:
[----:B------:R-:W-:Y:S05]  /*2ae0*/  BSYNC B0 ;  /* 0x0000000000007941 */ /* 0x000fea0003800000 */
.L_x_10552:
        /* <DEDUP_REMOVED lines=33> */
.L_x_10555:
[----:B------:R-:W-:Y:S05]  /*2d00*/  BSYNC B0 ;  /* 0x0000000000007941 */ /* 0x000fea0003800000 */
.L_x_10554:
        /* <DEDUP_REMOVED lines=33> */
.L_x_10557:
[----:B------:R-:W-:Y:S05]  /*2f20*/  BSYNC B0 ;  /* 0x0000000000007941 */ /* 0x000fea0003800000 */
.L_x_10556:
        /* <DEDUP_REMOVED lines=33> */
.L_x_10559:
[----:B------:R-:W-:Y:S05]  /*3140*/  BSYNC B0 ;  /* 0x0000000000007941 */ /* 0x000fea0003800000 */
.L_x_10558:
[----:B------:R-:W-:Y:S01]  /*3150*/  ULEA UR18, UR29, 0xfffffe00, 0x9 ;  /* 0xfffffe001d127891 */ /* 0x000fe2000f8e483f */
[----:B0-----:R-:W-:Y:S01]  /*3160*/  LDS.128 R28, [R121+0x10] ;  /* 0x00001000791c7984 */ /* 0x001fe20000000c00 */
        /* <DEDUP_REMOVED lines=67> */
[----:B------:R-:W-:Y:S01]  /*35a0*/  FMUL.FTZ R72, R55, -1.4426950216293334961 ;  /* 0xbfb8aa3b37487820 */ /* 0x000fe20000410000 */
[----:B------:R-:W-:Y:S01]  /*35b0*/  ISETP.NE.AND.EX P0, PT, RZ, c[0x0][0x274], PT, P0 ;  /* 0x00009d00ff007a0c */ /* 0x000fe20003f05300 */
[----:B-1----:R-:W-:Y:S01]  /*35c0*/  FMUL.FTZ R2, R53, -1.4426950216293334961 ;  /* 0xbfb8aa3b35027820 */ /* 0x002fe20000410000 */
        /* <DEDUP_REMOVED lines=19> */
[----:B------:R-:W-:Y:S01]  /*3700*/  MUFU.EX2 R51, R51 ;  /* 0x0000003300337308 */ /* 0x000fe20000000800 */
[----:B----4-:R-:W-:-:S07]  /*3710*/  FADD.FTZ R49, R49, 1 ;  /* 0x3f80000031317421 */ /* 0x010fce0000010000 */
[----:B------:R0:W-:Y:S08]  /*3720*/  MUFU.EX2 R80, R72 ;  /* 0x0000004800507308 */ /* 0x0001f00000000800 */
[----:B------:R1:W4:Y:S01]  /*3730*/  MUFU.EX2 R76, R2 ;  /* 0x00000002004c7308 */ /* 0x0003220000000800 */
[----:B0-----:R-:W-:-:S07]  /*3740*/  FMUL.FTZ R72, R37, -1.4426950216293334961 ;  /* 0xbfb8aa3b25487820 */ /* 0x001fce0000410000 */
[----:B------:R0:W4:Y:S01]  /*3750*/  MUFU.EX2 R78, R3 ;  /* 0x00000003004e7308 */ /* 0x0001220000000800 */
[----:B-1----:R-:W-:-:S07]  /*3760*/  FMUL.FTZ R2, R43, -1.4426950216293334961 ;  /* 0xbfb8aa3b2b027820 */ /* 0x002fce0000410000 */
[----:B------:R-:W-:Y:S01]  /*3770*/  MUFU.EX2 R81, R73 ;  /* 0x0000004900517308 */ /* 0x000fe20000000800 */
[----:B0-----:R-:W-:Y:S02]  /*3780*/  FMUL.FTZ R3, R36, -1.4426950216293334961 ;  /* 0xbfb8aa3b24037820 */ /* 0x001fe40000410000 */
[----:B----4-:R-:W-:-:S05]  /*3790*/  FADD.FTZ R76, R76, 1 ;  /* 0x3f8000004c4c7421 */ /* 0x010fca0000010000 */
[----:B------:R0:W-:Y:S01]  /*37a0*/  MUFU.EX2 R83, R74 ;  /* 0x0000004a00537308 */ /* 0x0001e20000000800 */
[----:B------:R-:W-:-:S07]  /*37b0*/  FADD.FTZ R78, R78, 1 ;  /* 0x3f8000004e4e7421 */ /* 0x000fce0000010000 */
[----:B------:R-:W1:Y:S01]  /*37c0*/  MUFU.EX2 R85, R75 ;  /* 0x0000004b00557308 */ /* 0x000e620000000800 */
[----:B0-----:R-:W-:-:S07]  /*37d0*/  FADD.FTZ R74, R51, 1 ;  /* 0x3f800000334a7421 */ /* 0x001fce0000010000 */
[----:B------:R-:W0:Y:S08]  /*37e0*/  MUFU.EX2 R86, R2 ;  /* 0x0000000200567308 */ /* 0x000e300000000800 */
[----:B------:R4:W0:Y:S01]  /*37f0*/  MUFU.EX2 R89, R3 ;  /* 0x0000000300597308 */ /* 0x0008220000000800 */
[----:B-1----:R-:W-:-:S07]  /*3800*/  FADD.FTZ R85, R85, 1 ;  /* 0x3f80000055557421 */ /* 0x002fce0000010000 */
[----:B------:R1:W-:Y:S01]  /*3810*/  MUFU.RCP R73, R0 ;  /* 0x0000000000497308 */ /* 0x0003e20000001000 */
[----:B----4-:R-:W-:Y:S02]  /*3820*/  FADD.FTZ R3, R50, 1 ;  /* 0x3f80000032037421 */ /* 0x010fe40000010000 */
[----:B0-----:R-:W-:-:S05]  /*3830*/  FADD.FTZ R86, R86, 1 ;  /* 0x3f80000056567421 */ /* 0x001fca0000010000 */
[----:B------:R-:W0:Y:S01]  /*3840*/  MUFU.RCP R2, R48 ;  /* 0x0000003000027308 */ /* 0x000e220000001000 */
[----:B-1----:R-:W-:Y:S01]  /*3850*/  MOV R0, c[0x0][0x16c] ;  /* 0x00005b0000007a02 */ /* 0x002fe20000000f00 */
[----:B------:R-:W-:-:S03]  /*3860*/  FADD.FTZ R89, R89, 1 ;  /* 0x3f80000059597421 */ /* 0x000fc60000010000 */
[----:B------:R-:W-:-:S03]  /*3870*/  ISETP.GE.AND P1, PT, R0, 0x1, PT ;  /* 0x000000010000780c */ /* 0x000fc60003f26270 */
[----:B------:R-:W-:Y:S08]  /*3880*/  MUFU.RCP R75, R49 ;  /* 0x00000031004b7308 */ /* 0x000ff00000001000 */
[----:B------:R-:W1:Y:S01]  /*3890*/  MUFU.EX2 R90, R72 ;  /* 0x00000048005a7308 */ /* 0x000e620000000800 */
[----:B0-----:R-:W-:-:S07]  /*38a0*/  FADD.FTZ R0, -R2, 1 ;  /* 0x3f80000002007421 */ /* 0x001fce0000010100 */
[----:B------:R0:W4:Y:S08]  /*38b0*/  MUFU.RCP R72, R3 ;  /* 0x0000000300487308 */ /* 0x0001300000001000 */
[----:B------:R-:W4:Y:S01]  /*38c0*/  MUFU.EX2 R97, R77 ;  /* 0x0000004d00617308 */ /* 0x000f220000000800 */
[----:B0-----:R-:W-:Y:S02]  /*38d0*/  FADD.FTZ R3, -R73, 1 ;  /* 0x3f80000049037421 */ /* 0x001fe40000010100 */
[----:B-1----:R-:W-:-:S05]  /*38e0*/  FADD.FTZ R90, R90, 1 ;  /* 0x3f8000005a5a7421 */ /* 0x002fca0000010000 */
[----:B------:R-:W-:Y:S01]  /*38f0*/  MUFU.RCP R77, R74 ;  /* 0x0000004a004d7308 */ /* 0x000fe20000001000 */
[----:B----4-:R-:W-:-:S07]  /*3900*/  FMUL.FTZ R82, R59, R72 ;  /* 0x000000483b527220 */ /* 0x010fce0000410000 */
[----:B------:R-:W0:Y:S01]  /*3910*/  MUFU.EX2 R98, R79 ;  /* 0x0000004f00627308 */ /* 0x000e220000000800 */
[----:B------:R-:W-:-:S07]  /*3920*/  FADD.FTZ R97, R97, 1 ;  /* 0x3f80000061617421 */ /* 0x000fce0000010000 */
[----:B------:R-:W1:Y:S08]  /*3930*/  MUFU.RCP R76, R76 ;  /* 0x0000004c004c7308 */ /* 0x000e700000001000 */
[----:B------:R-:W4:Y:S01]  /*3940*/  MUFU.RCP R79, R78 ;  /* 0x0000004e004f7308 */ /* 0x000f220000001000 */
[----:B0-----:R-:W-:Y:S02]  /*3950*/  FADD.FTZ R98, R98, 1 ;  /* 0x3f80000062627421 */ /* 0x001fe40000010000 */
[----:B-1----:R-:W-:-:S05]  /*3960*/  FMUL.FTZ R84, R53, R76 ;  /* 0x0000004c35547220 */ /* 0x002fca0000410000 */
[----:B------:R-:W-:Y:S01]  /*3970*/  MUFU.RCP R93, R85 ;  /* 0x00000055005d7308 */ /* 0x000fe20000001000 */
[----:B----4-:R-:W-:-:S07]  /*3980*/  FMUL.FTZ R87, R54, R79 ;  /* 0x0000004f36577220 */ /* 0x010fce0000410000 */
[----:B------:R0:W-:Y:S08]  /*3990*/  MUFU.RCP R94, R86 ;  /* 0x00000056005e7308 */ /* 0x0001f00000001000 */
[----:B------:R1:W-:Y:S01]  /*39a0*/  MUFU.RCP R95, R89 ;  /* 0x00000059005f7308 */ /* 0x0003e20000001000 */
[----:B0-----:R-:W-:-:S07]  /*39b0*/  FMUL.FTZ R86, R29, R84 ;  /* 0x000000541d567220 */ /* 0x001fce0000410000 */
[----:B------:R-:W-:Y:S01]  /*39c0*/  MUFU.RCP R96, R90 ;  /* 0x0000005a00607308 */ /* 0x000fe20000001000 */
[----:B-1----:R-:W-:-:S07]  /*39d0*/  FMUL.FTZ R89, R30, R87 ;  /* 0x000000571e597220 */ /* 0x002fce0000410000 */
[----:B------:R-:W-:Y:S08]  /*39e0*/  MUFU.RCP R97, R97 ;  /* 0x0000006100617308 */ /* 0x000ff00000001000 */
        /* <DEDUP_REMOVED lines=8> */
[----:B------:R-:W-:Y:S01]  /*3a70*/  FMUL.FTZ R80, R57, R2 ;  /* 0x0000000239507220 */ /* 0x000fe20000410000 */
[----:B------:R-:W0:Y:S01]  /*3a80*/  LDS.128 R44, [R121+0x10] ;  /* 0x00001000792c7984 */ /* 0x000e220000000c00 */
[C---:B-1----:R-:W-:Y:S02]  /*3a90*/  FFMA.FTZ R61, R56.reuse, R3, 1 ;  /* 0x3f800000383d7423 */ /* 0x042fe40000010003 */
[----:B------:R-:W1:Y:S01]  /*3aa0*/  MUFU.RCP R64, R64 ;  /* 0x0000004000407308 */ /* 0x000e620000001000 */
[----:B------:R-:W-:Y:S02]  /*3ab0*/  FMUL.FTZ R3, R56, R73 ;  /* 0x0000004938037220 */ /* 0x000fe40000410000 */
[----:B------:R-:W-:-:S02]  /*3ac0*/  FADD.FTZ R60, -R72, 1 ;  /* 0x3f800000483c7421 */ /* 0x000fc40000010100 */
[----:B------:R-:W-:Y:S02]  /*3ad0*/  FFMA.FTZ R56, R57, R0, 1 ;  /* 0x3f80000039387423 */ /* 0x000fe40000010000 */
[----:B------:R-:W-:Y:S02]  /*3ae0*/  FADD.FTZ R57, -R77, 1 ;  /* 0x3f8000004d397421 */ /* 0x000fe40000010100 */
[----:B------:R-:W-:Y:S02]  /*3af0*/  FFMA.FTZ R65, R59, R60, 1 ;  /* 0x3f8000003b417423 */ /* 0x000fe4000001003c */
[----:B------:R-:W-:Y:S02]  /*3b00*/  FADD.FTZ R60, R83, 1 ;  /* 0x3f800000533c7421 */ /* 0x000fe40000010000 */
[C---:B------:R-:W-:Y:S02]  /*3b10*/  FFMA.FTZ R67, R52.reuse, R57, 1 ;  /* 0x3f80000034437423 */ /* 0x040fe40000010039 */
[----:B------:R-:W-:Y:S01]  /*3b20*/  FMUL.FTZ R83, R52, R77 ;  /* 0x0000004d34537220 */ /* 0x000fe20000410000 */
[----:B------:R4:W-:Y:S01]  /*3b30*/  MUFU.RCP R92, R60 ;  /* 0x0000003c005c7308 */ /* 0x0009e20000001000 */
[----:B-1----:R-:W-:-:S02]  /*3b40*/  FADD.FTZ R52, -R64, 1 ;  /* 0x3f80000040347421 */ /* 0x002fc40000010100 */
[----:B------:R-:W-:Y:S02]  /*3b50*/  FADD.FTZ R0, -R76, 1 ;  /* 0x3f8000004c007421 */ /* 0x000fe40000010100 */
[----:B------:R-:W-:Y:S02]  /*3b60*/  FADD.FTZ R57, -R79, 1 ;  /* 0x3f8000004f397421 */ /* 0x000fe40000010100 */
[----:B------:R-:W-:Y:S02]  /*3b70*/  FFMA.FTZ R66, R53, R0, 1 ;  /* 0x3f80000035427423 */ /* 0x000fe40000010000 */
[----:B--2---:R-:W-:Y:S02]  /*3b80*/  FFMA.FTZ R71, R54, R57, 1 ;  /* 0x3f80000036477423 */ /* 0x004fe40000010039 */
[C---:B------:R-:W-:Y:S02]  /*3b90*/  FFMA.FTZ R68, R55.reuse, R52, 1 ;  /* 0x3f80000037447423 */ /* 0x040fe40000010034 */
[----:B------:R-:W-:-:S02]  /*3ba0*/  FMUL.FTZ R88, R55, R64 ;  /* 0x0000004037587220 */ /* 0x000fc40000410000 */
[----:B------:R-:W1:Y:S01]  /*3bb0*/  LDS.128 R52, [R121+0x20] ;  /* 0x0000200079347984 */ /* 0x000e620000000c00 */
[----:B------:R-:W-:Y:S02]  /*3bc0*/  FADD.FTZ R63, -R75, 1 ;  /* 0x3f8000004b3f7421 */ /* 0x000fe40000010100 */
[----:B------:R-:W-:Y:S02]  /*3bd0*/  FADD.FTZ R62, R81, 1 ;  /* 0x3f800000513e7421 */ /* 0x000fe40000010000 */
[C---:B------:R-:W-:Y:S02]  /*3be0*/  FFMA.FTZ R63, R58.reuse, R63, 1 ;  /* 0x3f8000003a3f7423 */ /* 0x040fe4000001003f */
[----:B------:R-:W-:Y:S01]  /*3bf0*/  FMUL.FTZ R81, R58, R75 ;  /* 0x0000004b3a517220 */ /* 0x000fe20000410000 */
[----:B------:R2:W5:Y:S01]  /*3c00*/  MUFU.RCP R91, R62 ;  /* 0x0000003e005b7308 */ /* 0x0005620000001000 */
[----:B---3--:R-:W-:Y:S02]  /*3c10*/  FMUL.FTZ R0, R20, R48 ;  /* 0x0000003014007220 */ /* 0x008fe40000410000 */
[----:B------:R-:W-:-:S02]  /*3c20*/  FMUL.FTZ R57, R21, R49 ;  /* 0x0000003115397220 */ /* 0x000fc40000410000 */
[----:B------:R-:W-:Y:S02]  /*3c30*/  FMUL.FTZ R58, R22, R50 ;  /* 0x00000032163a7220 */ /* 0x000fe40000410000 */
[----:B------:R-:W-:Y:S02]  /*3c40*/  FMUL.FTZ R0, R73, R0 ;  /* 0x0000000049007220 */ /* 0x000fe40000410000 */
[----:B------:R-:W-:Y:S02]  /*3c50*/  FMUL.FTZ R57, R2, R57 ;  /* 0x0000003902397220 */ /* 0x000fe40000410000 */
[----:B------:R-:W-:Y:S02]  /*3c60*/  FMUL.FTZ R58, R75, R58 ;  /* 0x0000003a4b3a7220 */ /* 0x000fe40000410000 */
[----:B------:R-:W-:Y:S02]  /*3c70*/  FMUL.FTZ R59, R23, R51 ;  /* 0x00000033173b7220 */ /* 0x000fe40000410000 */
[----:B----4-:R-:W-:-:S02]  /*3c80*/  FMUL.FTZ R60, R0, R61 ;  /* 0x0000003d003c7220 */ /* 0x010fc40000410000 */
[----:B------:R-:W-:Y:S02]  /*3c90*/  FMUL.FTZ R72, R72, R59 ;  /* 0x0000003b48487220 */ /* 0x000fe40000410000 */
[----:B------:R-:W-:Y:S02]  /*3ca0*/  FMUL.FTZ R61, R57, R56 ;  /* 0x00000038393d7220 */ /* 0x000fe40000410000 */
[----:B--2---:R-:W-:Y:S02]  /*3cb0*/  FMUL.FTZ R62, R58, R63 ;  /* 0x0000003f3a3e7220 */ /* 0x004fe40000410000 */
[----:B------:R-:W2:Y:S01]  /*3cc0*/  LDS.128 R56, [R121+0x30] ;  /* 0x0000300079387984 */ /* 0x000ea20000000c00 */
[----:B0-----:R-:W-:Y:S01]  /*3cd0*/  FMUL.FTZ R69, R29, R45 ;  /* 0x0000002d1d457220 */ /* 0x001fe20000410000 */
[----:B------:R-:W-:Y:S01]  /*3ce0*/  MOV R29, UR8 ;  /* 0x00000008001d7c02 */ /* 0x000fe20008000f00 */
[----:B------:R-:W-:Y:S02]  /*3cf0*/  FMUL.FTZ R0, R30, R46 ;  /* 0x0000002e1e007220 */ /* 0x000fe40000410000 */
[----:B------:R-:W-:-:S02]  /*3d00*/  FMUL.FTZ R2, R28, R44 ;  /* 0x0000002c1c027220 */ /* 0x000fc40000410000 */
[----:B------:R-:W-:Y:S02]  /*3d10*/  FMUL.FTZ R69, R76, R69 ;  /* 0x000000454c457220 */ /* 0x000fe40000410000 */
[----:B------:R-:W-:Y:S02]  /*3d20*/  FMUL.FTZ R73, R31, R47 ;  /* 0x0000002f1f497220 */ /* 0x000fe40000410000 */
[----:B------:R-:W-:Y:S02]  /*3d30*/  FMUL.FTZ R0, R79, R0 ;  /* 0x000000004f007220 */ /* 0x000fe40000410000 */
[----:B------:R-:W-:Y:S01]  /*3d40*/  FMUL.FTZ R63, R72, R65 ;  /* 0x00000041483f7220 */ /* 0x000fe20000410000 */
[----:B------:R-:W-:Y:S01]  /*3d50*/  BAR.SYNC.DEFER_BLOCKING 0x0 ;  /* 0x0000000000007b1d */ /* 0x000fe20000010000 */
[----:B------:R-:W-:Y:S02]  /*3d60*/  FMUL.FTZ R2, R77, R2 ;  /* 0x000000024d027220 */ /* 0x000fe40000410000 */
[----:B------:R-:W-:-:S02]  /*3d70*/  FMUL.FTZ R65, R69, R66 ;  /* 0x0000004245417220 */ /* 0x000fc40000410000 */
[----:B------:R-:W-:Y:S02]  /*3d80*/  FMUL.FTZ R73, R64, R73 ;  /* 0x0000004940497220 */ /* 0x000fe40000410000 */
[----:B------:R-:W-:Y:S02]  /*3d90*/  FMUL.FTZ R66, R0, R71 ;  /* 0x0000004700427220 */ /* 0x000fe40000410000 */
[----:B-----5:R-:W-:Y:S02]  /*3da0*/  FADD.FTZ R69, -R91, 1 ;  /* 0x3f8000005b457421 */ /* 0x020fe40000010100 */
[----:B-1----:R-:W-:Y:S02]  /*3db0*/  FMUL.FTZ R0, R32, R52 ;  /* 0x0000003420007220 */ /* 0x002fe40000410000 */
[----:B------:R-:W-:Y:S02]  /*3dc0*/  FMUL.FTZ R64, R2, R67 ;  /* 0x0000004302407220 */ /* 0x000fe40000410000 */
[----:B------:R-:W-:-:S02]  /*3dd0*/  FMUL.FTZ R67, R73, R68 ;  /* 0x0000004449437220 */ /* 0x000fc40000410000 */
[----:B------:R-:W-:Y:S02]  /*3de0*/  FFMA.FTZ R69, R40, R69, 1 ;  /* 0x3f80000028457423 */ /* 0x000fe40000010045 */
[----:B------:R-:W-:Y:S02]  /*3df0*/  FMUL.FTZ R0, R91, R0 ;  /* 0x000000005b007220 */ /* 0x000fe40000410000 */
[----:B------:R-:W-:Y:S02]  /*3e00*/  FADD.FTZ R2, -R94, 1 ;  /* 0x3f8000005e027421 */ /* 0x000fe40000010100 */
[----:B------:R-:W-:Y:S01]  /*3e10*/  FMUL.FTZ R72, R0, R69 ;  /* 0x0000004500487220 */ /* 0x000fe20000410000 */
[----:B------:R0:W-:Y:S01]  /*3e20*/  STS.128 [R121], R60 ;  /* 0x0000003c79007388 */ /* 0x0001e20000000c00 */
[----:B------:R-:W-:Y:S02]  /*3e30*/  FADD.FTZ R0, -R92, 1 ;  /* 0x3f8000005c007421 */ /* 0x000fe40000010100 */
[----:B------:R-:W-:Y:S01]  /*3e40*/  FADD.FTZ R69, -R95, 1 ;  /* 0x3f8000005f457421 */ /* 0x000fe20000010100 */
[----:B------:R1:W-:Y:S01]  /*3e50*/  STS.128 [R121+0x10], R64 ;  /* 0x0000104079007388 */ /* 0x0003e20000000c00 */
[----:B------:R-:W-:-:S02]  /*3e60*/  FFMA.FTZ R0, R41, R0, 1 ;  /* 0x3f80000029007423 */ /* 0x000fc40000010000 */
[----:B------:R-:W-:Y:S02]  /*3e70*/  FFMA.FTZ R69, R36, R69, 1 ;  /* 0x3f80000024457423 */ /* 0x000fe40000010045 */
[----:B------:R-:W-:Y:S01]  /*3e80*/  FMUL.FTZ R85, R28, R83 ;  /* 0x000000531c557220 */ /* 0x000fe20000410000 */
[----:B------:R-:W-:Y:S01]  /*3e90*/  MOV R28, UR7 ;  /* 0x00000007001c7c02 */ /* 0x000fe20008000f00 */
[----:B------:R-:W-:Y:S02]  /*3ea0*/  FMUL.FTZ R104, R20, R3 ;  /* 0x0000000314687220 */ /* 0x000fe40000410000 */
[----:B------:R-:W-:Y:S02]  /*3eb0*/  FMUL.FTZ R91, R40, R91 ;  /* 0x0000005b285b7220 */ /* 0x000fe40000410000 */
[----:B------:R-:W-:-:S04]  /*3ec0*/  IMAD.WIDE R28, R122, 0x10, R28 ;  /* 0x000000107a1c7825 */ /* 0x000fc800078e021c */
[----:B0-----:R-:W-:Y:S02]  /*3ed0*/  FADD.FTZ R61, -R93, 1 ;  /* 0x3f8000005d3d7421 */ /* 0x001fe40000010100 */
[----:B------:R-:W-:Y:S02]  /*3ee0*/  FFMA.FTZ R60, R43, R2, 1 ;  /* 0x3f8000002b3c7423 */ /* 0x000fe40000010002 */
[----:B------:R-:W-:Y:S02]  /*3ef0*/  FFMA.FTZ R63, R42, R61, 1 ;  /* 0x3f8000002a3f7423 */ /* 0x000fe4000001003d */
[----:B------:R-:W-:Y:S02]  /*3f00*/  FMUL.FTZ R61, R33, R53 ;  /* 0x00000035213d7220 */ /* 0x000fe40000410000 */
[----:B------:R-:W-:Y:S02]  /*3f10*/  FMUL.FTZ R2, R34, R54 ;  /* 0x0000003622027220 */ /* 0x000fe40000410000 */
[----:B-1----:R-:W-:-:S02]  /*3f20*/  FMUL.FTZ R65, R35, R55 ;  /* 0x0000003723417220 */ /* 0x002fc40000410000 */
[----:B------:R-:W-:Y:S02]  /*3f30*/  FMUL.FTZ R61, R92, R61 ;  /* 0x0000003d5c3d7220 */ /* 0x000fe40000410000 */
[----:B------:R-:W-:Y:S02]  /*3f40*/  FMUL.FTZ R2, R93, R2 ;  /* 0x000000025d027220 */ /* 0x000fe40000410000 */
[----:B------:R-:W-:Y:S02]  /*3f50*/  FMUL.FTZ R65, R94, R65 ;  /* 0x000000415e417220 */ /* 0x000fe40000410000 */
[----:B------:R-:W-:Y:S02]  /*3f60*/  FMUL.FTZ R73, R61, R0 ;  /* 0x000000003d497220 */ /* 0x000fe40000410000 */
[----:B------:R-:W-:Y:S02]  /*3f70*/  FMUL.FTZ R74, R2, R63 ;  /* 0x0000003f024a7220 */ /* 0x000fe40000410000 */
[----:B------:R-:W-:-:S02]  /*3f80*/  FMUL.FTZ R75, R65, R60 ;  /* 0x0000003c414b7220 */ /* 0x000fc40000410000 */
[----:B--2---:R-:W-:Y:S02]  /*3f90*/  FMUL.FTZ R62, R24, R56 ;  /* 0x00000038183e7220 */ /* 0x004fe40000410000 */
[----:B------:R-:W-:Y:S01]  /*3fa0*/  FADD.FTZ R0, -R96, 1 ;  /* 0x3f80000060007421 */ /* 0x000fe20000010100 */
[----:B------:R-:W-:Y:S01]  /*3fb0*/  STS.128 [R121+0x20], R72 ;  /* 0x0000204879007388 */ /* 0x000fe20000000c00 */
[----:B------:R-:W-:Y:S02]  /*3fc0*/  FADD.FTZ R63, -R97, 1 ;  /* 0x3f800000613f7421 */ /* 0x000fe40000010100 */
[----:B------:R-:W-:Y:S02]  /*3fd0*/  FADD.FTZ R60, -R98, 1 ;  /* 0x3f800000623c7421 */ /* 0x000fe40000010100 */
[----:B------:R-:W-:Y:S02]  /*3fe0*/  FMUL.FTZ R61, R25, R57 ;  /* 0x00000039193d7220 */ /* 0x000fe40000410000 */
        /* <DEDUP_REMOVED lines=14> */
[----:B------:R-:W-:Y:S01]  /*40d0*/  FFMA.FTZ R127, R4, R104, R127 ;  /* 0x00000068047f7223 */ /* 0x000fe2000001007f */
[----:B------:R0:W-:Y:S01]  /*40e0*/  STS.128 [R121+0x30], R76 ;  /* 0x0000304c79007388 */ /* 0x0001e20000000c00 */
[----:B------:R-:W-:-:S06]  /*40f0*/  NOP ;  /* 0x0000000000007918 */ /* 0x000fcc0000000000 */
[----:B------:R-:W1:Y:S01]  /*4100*/  LDS.128 R60, [R124.X16] ;  /* 0x000000007c3c7984 */ /* 0x000e62000000cc00 */
[----:B------:R-:W-:Y:S02]  /*4110*/  FFMA.FTZ R127, R5, R0, R127 ;  /* 0x00000000057f7223 */ /* 0x000fe4000001007f */
        /* <DEDUP_REMOVED lines=22> */
[----:B-1----:R1:W-:Y:S01]  /*4280*/  STG.E.128 [R28.64], R60 ;  /* 0x0000003c1c007986 */ /* 0x0023e2000c101d22 */
[----:B------:R-:W-:-:S03]  /*4290*/  FFMA.FTZ R127, R7, R76, R127 ;  /* 0x0000004c077f7223 */ /* 0x000fc6000001007f */
        /* <DEDUP_REMOVED lines=38> */
[----:B------:R-:W0:Y:S01]  /*4500*/  LDS.128 R20, [R124.X16] ;  /* 0x000000007c147984 */ /* 0x000e22000000cc00 */
[----:B------:R-:W-:Y:S01]  /*4510*/  ULEA.HI.X UR8, UR8, UR33, UR9, 0x2, UP0 ;  /* 0x0000002108087291 */ /* 0x000fe200080f1409 */
[----:B------:R-:W-:Y:S02]  /*4520*/  MOV R2, UR7 ;  /* 0x0000000700027c02 */ /* 0x000fe40008000f00 */
[----:B------:R-:W2:Y:S03]  /*4530*/  LDS.128 R24, [R124.X16+0x200] ;  /* 0x000200007c187984 */ /* 0x000ea6000000cc00 */
[----:B------:R-:W-:Y:S01]  /*4540*/  MOV R3, UR8 ;  /* 0x0000000800037c02 */ /* 0x000fe20008000f00 */
[----:B-1----:R-:W1:Y:S04]  /*4550*/  LDS.128 R28, [R124.X16+0x400] ;  /* 0x000400007c1c7984 */ /* 0x002e68000000cc00 */
[----:B------:R-:W3:Y:S01]  /*4560*/  LDS.128 R32, [R124.X16+0x600] ;  /* 0x000600007c207984 */ /* 0x000ee2000000cc00 */
[----:B------:R-:W-:-:S05]  /*4570*/  IMAD.WIDE R2, R122, 0x10, R2 ;  /* 0x000000107a027825 */ /* 0x000fca00078e0202 */
[----:B0-----:R0:W-:Y:S04]  /*4580*/  STG.E.128 [R2.64], R20 ;  /* 0x0000001402007986 */ /* 0x0011e8000c101d22 */
[----:B--2---:R0:W-:Y:S04]  /*4590*/  STG.E.128 [R2.64+0x200], R24 ;  /* 0x0002001802007986 */ /* 0x0041e8000c101d22 */
[----:B-1----:R0:W-:Y:S04]  /*45a0*/  STG.E.128 [R2.64+0x400], R28 ;  /* 0x0004001c02007986 */ /* 0x0021e8000c101d22 */
[----:B---3--:R0:W-:Y:S02]  /*45b0*/  STG.E.128 [R2.64+0x600], R32 ;  /* 0x0006002002007986 */ /* 0x0081e4000c101d22 */
.L_x_10560:
        /* <DEDUP_REMOVED lines=9> */
[----:B-1----:R-:W-:Y:S01]  /*4650*/  CS2R R28, SRZ ;  /* 0x00000000001c7805 */ /* 0x002fe2000001ff00 */
        /* <DEDUP_REMOVED lines=52> */
.L_x_10640:
        /* <DEDUP_REMOVED lines=55> */
[----:B------:R-:W-:-:S06]  /*4d10*/  ULEA UR36, UR30, UR7, 0x8 ;  /* 0x000000071e247291 */ /* 0x000fcc000f8e403f */
[----:B------:R-:W-:Y:S01]  /*4d20*/  MOV R128, UR36 ;  /* 0x0000002400807c02 */ /* 0x000fe20008000f00 */
[----:B--2---:R-:W1:Y:S08]  /*4d30*/  R2UR UR43, R135 ;  /* 0x00000000872b73c2 */ /* 0x004e7000000e0000 */
[----:B------:R-:W2:Y:S01]  /*4d40*/  R2UR UR44, R134 ;  /* 0x00000000862c73c2 */ /* 0x000ea200000e0000 */
        /* <DEDUP_REMOVED lines=11> */
[----:B------:R-:W-:-:S07]  /*4e00*/  FMUL.FTZ R133, R110, UR43 ;  /* 0x0000002b6e857c20 */ /* 0x000fce0008410000 */
[----:B------:R0:W-:Y:S08]  /*4e10*/  MUFU.COS R174, R86 ;  /* 0x0000005600ae7308 */ /* 0x0001f00000000000 */
[----:B------:R1:W-:Y:S01]  /*4e20*/  MUFU.COS R129, R85 ;  /* 0x0000005500817308 */ /* 0x0003e20000000000 */
[----:B0-----:R-:W-:-:S04]  /*4e30*/  MOV R86, UR29 ;  /* 0x0000001d00567c02 */ /* 0x001fc80008000f00 */
[----:B------:R-:W-:-:S03]  /*4e40*/  ISETP.LT.OR P2, PT, R86, 0x2, P0 ;  /* 0x000000025600780c */ /* 0x000fc60000741670 */
        /* <DEDUP_REMOVED lines=11> */
[----:B------:R-:W-:Y:S02]  /*4f00*/  @!P2 IADD3 R2, R3, -0x2, RZ ;  /* 0xfffffffe0302a810 */ /* 0x000fe40007ffe0ff */
[----:B------:R-:W-:Y:S01]  /*4f10*/  IADD3 R3, R124, 0x20, RZ ;  /* 0x000000207c037810 */ /* 0x000fe20007ffe0ff */
[----:B------:R0:W-:Y:S02]  /*4f20*/  MUFU.COS R168, R85 ;  /* 0x0000005500a87308 */ /* 0x0001e40000000000 */
[----:B------:R-:W-:Y:S01]  /*4f30*/  @!P2 IMAD R130, R2, R87, UR7 ;  /* 0x000000070282ae24 */ /* 0x000fe2000f8e0257 */
[CC--:B------:R-:W-:Y:S02]  /*4f40*/  LEA.HI.SX32 R2, R124.reuse, R124.reuse, 0x1b ;  /* 0x0000007c7c027211 */ /* 0x0c0fe400078fdaff */
[-C--:B------:R-:W-:Y:S01]  /*4f50*/  LEA.HI.SX32 R3, R3, R124.reuse, 0x1b ;  /* 0x0000007c03037211 */ /* 0x080fe200078fdaff */
[----:B------:R-:W-:Y:S01]  /*4f60*/  FMUL.RZ R133, R133, 0.15915493667125701904 ;  /* 0x3e22f98385857820 */ /* 0x000fe2000040c000 */
[C---:B------:R-:W-:Y:S01]  /*4f70*/  IADD3 R87, R124.reuse, 0x60, RZ ;  /* 0x000000607c577810 */ /* 0x040fe20007ffe0ff */
[----:B---3--:R1:W-:Y:S01]  /*4f80*/  STS.128 [R2.X16], R76 ;  /* 0x0000004c02007388 */ /* 0x0083e2000000cc00 */
[----:B0-----:R-:W-:Y:S01]  /*4f90*/  IADD3 R85, R124, 0x40, RZ ;  /* 0x000000407c557810 */ /* 0x001fe20007ffe0ff */
[----:B------:R-:W-:Y:S01]  /*4fa0*/  MUFU.SIN R165, R84 ;  /* 0x0000005400a57308 */ /* 0x000fe20000000400 */
[-C--:B------:R-:W-:Y:S01]  /*4fb0*/  LEA.HI.SX32 R87, R87, R124.reuse, 0x1b ;  /* 0x0000007c57577211 */ /* 0x080fe200078fdaff */
[----:B----4-:R2:W-:Y:S01]  /*4fc0*/  STS.128 [R3.X16+0x200], R80 ;  /* 0x0002005003007388 */ /* 0x0105e2000000cc00 */
[----:B------:R-:W-:Y:S01]  /*4fd0*/  LEA.HI.SX32 R85, R85, R124, 0x1b ;  /* 0x0000007c55557211 */ /* 0x000fe200078fdaff */
[----:B------:R-:W-:-:S04]  /*4fe0*/  @!P2 IMAD.WIDE R130, R130, R131, UR10 ;  /* 0x0000000a8282ae25 */ /* 0x000fc8000f8e0283 */
[----:B------:R0:W-:Y:S01]  /*4ff0*/  STS.128 [R85.X16+0x400], R72 ;  /* 0x0004004855007388 */ /* 0x0001e2000000cc00 */
[----:B------:R3:W-:Y:S03]  /*5000*/  MUFU.COS R166, R84 ;  /* 0x0000005400a67308 */ /* 0x0007e60000000000 */
[----:B------:R4:W-:Y:S01]  /*5010*/  STS.128 [R87.X16+0x600], R64 ;  /* 0x0006004057007388 */ /* 0x0009e2000000cc00 */
[----:B-1----:R-:W-:Y:S01]  /*5020*/  FMUL.FTZ R2, R115, UR43 ;  /* 0x0000002b73027c20 */ /* 0x002fe20008410000 */
[----:B------:R-:W-:-:S03]  /*5030*/  IADD3 R77, R124, 0x80, RZ ;  /* 0x000000807c4d7810 */ /* 0x000fc60007ffe0ff */
[----:B------:R-:W-:Y:S01]  /*5040*/  MUFU.SIN R163, R86 ;  /* 0x0000005600a37308 */ /* 0x000fe20000000400 */
[----:B--2---:R-:W-:Y:S01]  /*5050*/  MOV R3, UR44 ;  /* 0x0000002c00037c02 */ /* 0x004fe20008000f00 */
[----:B------:R-:W-:Y:S01]  /*5060*/  FMUL.RZ R137, R2, 0.15915493667125701904 ;  /* 0x3e22f98302897820 */ /* 0x000fe2000040c000 */
[-C--:B------:R-:W-:Y:S01]  /*5070*/  LEA.HI.SX32 R77, R77, R124.reuse, 0x1b ;  /* 0x0000007c4d4d7211 */ /* 0x080fe200078fdaff */
[----:B---3--:R-:W-:Y:S02]  /*5080*/  FMUL.FTZ R84, R118, UR43 ;  /* 0x0000002b76547c20 */ /* 0x008fe40008410000 */
[----:B------:R-:W-:Y:S01]  /*5090*/  FMUL.FTZ R2, R3, 1.4426950216293334961 ;  /* 0x3fb8aa3b03027820 */ /* 0x000fe20000410000 */
[C---:B------:R-:W-:Y:S01]  /*50a0*/  IADD3 R3, R124.reuse, 0xa0, RZ ;  /* 0x000000a07c037810 */ /* 0x040fe20007ffe0ff */
[----:B------:R-:W-:Y:S01]  /*50b0*/  STS.128 [R77.X16+0x800], R68 ;  /* 0x000800444d007388 */ /* 0x000fe2000000cc00 */
[----:B0-----:R-:W-:Y:S01]  /*50c0*/  IADD3 R73, R124, 0xc0, RZ ;  /* 0x000000c07c497810 */ /* 0x001fe20007ffe0ff */
[----:B------:R-:W-:Y:S01]  /*50d0*/  FMUL.FTZ R72, R2, R113 ;  /* 0x0000007102487220 */ /* 0x000fe20000410000 */
[-C--:B------:R-:W-:Y:S01]  /*50e0*/  LEA.HI.SX32 R3, R3, R124.reuse, 0x1b ;  /* 0x0000007c03037211 */ /* 0x080fe200078fdaff */
[----:B------:R-:W-:Y:S01]  /*50f0*/  MUFU.COS R164, R86 ;  /* 0x0000005600a47308 */ /* 0x000fe20000000000 */
[----:B------:R-:W-:Y:S01]  /*5100*/  IADD3 R75, R124, 0xe0, RZ ;  /* 0x000000e07c4b7810 */ /* 0x000fe20007ffe0ff */
[----:B------:R-:W-:Y:S01]  /*5110*/  FMUL.RZ R84, R84, 0.15915493667125701904 ;  /* 0x3e22f98354547820 */ /* 0x000fe2000040c000 */
[-C--:B------:R-:W-:Y:S01]  /*5120*/  LEA.HI.SX32 R73, R73, R124.reuse, 0x1b ;  /* 0x0000007c49497211 */ /* 0x080fe200078fdaff */
[----:B------:R0:W-:Y:S01]  /*5130*/  STS.128 [R3.X16+0xa00], R56 ;  /* 0x000a003803007388 */ /* 0x0001e2000000cc00 */
[----:B------:R-:W-:Y:S01]  /*5140*/  LEA.HI.SX32 R75, R75, R124, 0x1b ;  /* 0x0000007c4b4b7211 */ /* 0x000fe200078fdaff */
[----:B----4-:R-:W-:Y:S01]  /*5150*/  FMUL.FTZ R64, R112, UR43 ;  /* 0x0000002b70407c20 */ /* 0x010fe20008410000 */
[----:B------:R-:W-:Y:S01]  /*5160*/  MOV R85, UR33 ;  /* 0x0000002100557c02 */ /* 0x000fe20008000f00 */
[----:B------:R-:W1:Y:S01]  /*5170*/  MUFU.EX2 R72, R72 ;  /* 0x0000004800487308 */ /* 0x000e620000000800 */
[----:B------:R-:W-:Y:S01]  /*5180*/  STS.128 [R73.X16+0xc00], R60 ;  /* 0x000c003c49007388 */ /* 0x000fe2000000cc00 */
[----:B------:R-:W-:-:S03]  /*5190*/  FMUL.RZ R64, R64, 0.15915493667125701904 ;  /* 0x3e22f98340407820 */ /* 0x000fc6000040c000 */
[----:B------:R-:W-:Y:S03]  /*51a0*/  STS.128 [R75.X16+0xe00], R52 ;  /* 0x000e00344b007388 */ /* 0x000fe6000000cc00 */
[----:B------:R-:W-:Y:S01]  /*51b0*/  MUFU.SIN R161, R84 ;  /* 0x0000005400a17308 */ /* 0x000fe20000000400 */
[----:B0-----:R-:W-:Y:S01]  /*51c0*/  SHF.L.U32 R3, R124, 0x3, RZ ;  /* 0x000000037c037819 */ /* 0x001fe200000006ff */
[----:B------:R-:W-:-:S03]  /*51d0*/  FMUL.FTZ R56, R109, UR43 ;  /* 0x0000002b6d387c20 */ /* 0x000fc60008410000 */
[----:B------:R-:W-:Y:S01]  /*51e0*/  LEA.HI.SX32 R3, R3, R3, 0x1b ;  /* 0x0000000303037211 */ /* 0x000fe200078fdaff */
[----:B------:R-:W-:-:S06]  /*51f0*/  NOP ;  /* 0x0000000000007918 */ /* 0x000fcc0000000000 */
[----:B------:R-:W0:Y:S01]  /*5200*/  LDS.128 R52, [R3.X16] ;  /* 0x0000000003347984 */ /* 0x000e22000000cc00 */
[----:B-1----:R-:W-:Y:S01]  /*5210*/  FMUL.FTZ R86, R72, R129 ;  /* 0x0000008148567220 */ /* 0x002fe20000410000 */
[----:B------:R-:W-:Y:S01]  /*5220*/  IADD3 R129, R126, 0x200, RZ ;  /* 0x000002007e817810 */ /* 0x000fe20007ffe0ff */
[----:B------:R1:W-:Y:S01]  /*5230*/  MUFU.COS R162, R84 ;  /* 0x0000005400a27308 */ /* 0x0003e20000000000 */
[----:B------:R-:W-:Y:S01]  /*5240*/  FMUL.FTZ R87, R72, R89 ;  /* 0x0000005948577220 */ /* 0x000fe20000410000 */
[----:B------:R-:W-:Y:S01]  /*5250*/  LDS.128 R60, [R3.X16+0x20] ;  /* 0x00002000033c7984 */ /* 0x000fe2000000cc00 */
[----:B------:R-:W-:Y:S01]  /*5260*/  SEL R128, R128, R129, !P1 ;  /* 0x0000008180807207 */ /* 0x000fe20004800000 */
[----:B------:R-:W-:Y:S01]  /*5270*/  FMUL.RZ R136, R56, 0.15915493667125701904 ;  /* 0x3e22f98338887820 */ /* 0x000fe2000040c000 */
[----:B------:R-:W-:Y:S01]  /*5280*/  CS2R R88, SRZ ;  /* 0x0000000000587805 */ /* 0x000fe2000001ff00 */
[----:B------:R-:W2:Y:S02]  /*5290*/  LDS.128 R56, [R3.X16+0x10] ;  /* 0x0000100003387984 */ /* 0x000ea4000000cc00 */
[----:B------:R-:W-:Y:S01]  /*52a0*/  MUFU.SIN R157, R64 ;  /* 0x00000040009d7308 */ /* 0x000fe20000000400 */
[----:B-1----:R-:W-:Y:S01]  /*52b0*/  MOV R84, UR32 ;  /* 0x0000002000547c02 */ /* 0x002fe20008000f00 */
[----:B------:R-:W-:Y:S04]  /*52c0*/  LDS.128 R68, [R3.X16+0x40] ;  /* 0x0000400003447984 */ /* 0x000fe8000000cc00 */
[----:B------:R-:W-:Y:S02]  /*52d0*/  LDS.128 R72, [R3.X16+0x50] ;  /* 0x0000500003487984 */ /* 0x000fe4000000cc00 */
[----:B------:R1:W-:Y:S02]  /*52e0*/  MUFU.COS R139, R64 ;  /* 0x00000040008b7308 */ /* 0x0003e40000000000 */
[----:B------:R-:W-:Y:S04]  /*52f0*/  LDS.128 R76, [R3.X16+0x60] ;  /* 0x00006000034c7984 */ /* 0x000fe8000000cc00 */
[----:B------:R-:W-:Y:S02]  /*5300*/  LDS.128 R80, [R3.X16+0x70] ;  /* 0x0000700003507984 */ /* 0x000fe4000000cc00 */
[----:B------:R-:W-:Y:S02]  /*5310*/  MUFU.SIN R196, R133 ;  /* 0x0000008500c47308 */ /* 0x000fe40000000400 */
[----:B-1----:R1:W3:Y:S04]  /*5320*/  LDS.128 R64, [R3.X16+0x30] ;  /* 0x0000300003407984 */ /* 0x0022e8000000cc00 */
[----:B------:R4:W-:Y:S02]  /*5330*/  STS.64 [R128.X8+0x2550], R86 ;  /* 0x0025505680007388 */ /* 0x0009e40000008a00 */
[----:B------:R0:W-:Y:S02]  /*5340*/  MUFU.COS R138, R133 ;  /* 0x00000085008a7308 */ /* 0x0001e40000000000 */
[----:B------:R-:W5:Y:S01]  /*5350*/  LDG.E.64 R84, [R84.64] ;  /* 0x0000002254547981 */ /* 0x000f62000c1e1b00 */
[----:B-1----:R-:W-:-:S03]  /*5360*/  FMUL.FTZ R3, R107, UR43 ;  /* 0x0000002b6b037c20 */ /* 0x002fc60008410000 */
[----:B------:R-:W-:Y:S01]  /*5370*/  BAR.SYNC.DEFER_BLOCKING 0x0 ;  /* 0x0000000000007b1d */ /* 0x000fe20000010000 */
[----:B------:R-:W-:Y:S02]  /*5380*/  FMUL.RZ R134, R3, 0.15915493667125701904 ;  /* 0x3e22f98303867820 */ /* 0x000fe4000040c000 */
[C---:B------:R-:W-:Y:S02]  /*5390*/  FMUL.FTZ R3, R2.reuse, R116 ;  /* 0x0000007402037220 */ /* 0x040fe40000410000 */
[C---:B----4-:R-:W-:Y:S01]  /*53a0*/  FMUL.FTZ R128, R2.reuse, R111 ;  /* 0x0000006f02807220 */ /* 0x050fe20000410000 */
[----:B------:R-:W-:Y:S01]  /*53b0*/  MUFU.SIN R159, R137 ;  /* 0x00000089009f7308 */ /* 0x000fe20000000400 */
[----:B0-----:R-:W-:-:S07]  /*53c0*/  FMUL.FTZ R133, R2, R120 ;  /* 0x0000007802857220 */ /* 0x001fce0000410000 */
[----:B------:R-:W0:Y:S08]  /*53d0*/  MUFU.EX2 R3, R3 ;  /* 0x0000000300037308 */ /* 0x000e300000000800 */
[----:B------:R-:W1:Y:S01]  /*53e0*/  MUFU.EX2 R128, R128 ;  /* 0x0000008000807308 */ /* 0x000e620000000800 */
[----:B------:R4:W5:Y:S07]  /*53f0*/  @!P2 LDG.E.64 R88, [R130.64+0x8] ;  /* 0x000008228258a981 */ /* 0x00096e000c1e1b00 */
[----:B------:R-:W0:Y:S08]  /*5400*/  MUFU.EX2 R133, R133 ;  /* 0x0000008500857308 */ /* 0x000e300000000800 */
[----:B------:R-:W-:Y:S01]  /*5410*/  MUFU.SIN R140, R134 ;  /* 0x00000086008c7308 */ /* 0x000fe20000000400 */
[----:B----4-:R-:W-:-:S07]  /*5420*/  FMUL.FTZ R130, R2, R114 ;  /* 0x0000007202827220 */ /* 0x010fce0000410000 */
[----:B------:R4:W-:Y:S01]  /*5430*/  MUFU.COS R200, R134 ;  /* 0x0000008600c87308 */ /* 0x0009e20000000000 */
[-C--:B------:R-:W-:Y:S02]  /*5440*/  FMUL.FTZ R141, R52, R113.reuse ;  /* 0x00000071348d7220 */ /* 0x080fe40000410000 */
[----:B------:R-:W-:Y:S02]  /*5450*/  FMUL.FTZ R143, R53, R113 ;  /* 0x00000071358f7220 */ /* 0x000fe40000410000 */
[C---:B------:R-:W-:Y:S02]  /*5460*/  FMUL.FTZ R135, R2.reuse, R118 ;  /* 0x0000007602877220 */ /* 0x040fe40000410000 */
[----:B------:R-:W-:Y:S01]  /*5470*/  FMUL.FTZ R142, R55, R116 ;  /* 0x00000074378e7220 */ /* 0x000fe20000410000 */
[----:B------:R-:W-:Y:S01]  /*5480*/  MUFU.COS R137, R137 ;  /* 0x0000008900897308 */ /* 0x000fe20000000000 */
[----:B----4-:R-:W-:Y:S02]  /*5490*/  FMUL.FTZ R134, R2, R117 ;  /* 0x0000007502867220 */ /* 0x010fe40000410000 */
[----:B0-----:R-:W-:-:S05]  /*54a0*/  FMUL.FTZ R174, R3, R174 ;  /* 0x000000ae03ae7220 */ /* 0x001fca0000410000 */
[----:B------:R-:W0:Y:S01]  /*54b0*/  MUFU.EX2 R134, R134 ;  /* 0x0000008600867308 */ /* 0x000e220000000800 */
[----:B------:R-:W-:Y:S02]  /*54c0*/  FMUL.FTZ R173, R3, R173 ;  /* 0x000000ad03ad7220 */ /* 0x000fe40000410000 */
[----:B------:R-:W-:Y:S02]  /*54d0*/  FMUL.FTZ R3, R2, R115 ;  /* 0x0000007302037220 */ /* 0x000fe40000410000 */
[C---:B------:R-:W-:Y:S02]  /*54e0*/  FMUL.FTZ R141, R4.reuse, R141 ;  /* 0x0000008d048d7220 */ /* 0x040fe40000410000 */
[----:B------:R-:W-:Y:S01]  /*54f0*/  FMUL.FTZ R143, R4, R143 ;  /* 0x0000008f048f7220 */ /* 0x000fe20000410000 */
[----:B------:R-:W4:Y:S01]  /*5500*/  MUFU.EX2 R130, R130 ;  /* 0x0000008200827308 */ /* 0x000f220000000800 */
[C---:B-1----:R-:W-:Y:S02]  /*5510*/  FMUL.FTZ R172, R128.reuse, R172 ;  /* 0x000000ac80ac7220 */ /* 0x042fe40000410000 */
[----:B------:R-:W-:-:S02]  /*5520*/  FMUL.FTZ R171, R128, R171 ;  /* 0x000000ab80ab7220 */ /* 0x000fc40000410000 */
[C---:B------:R-:W-:Y:S02]  /*5530*/  FMUL.FTZ R166, R133.reuse, R166 ;  /* 0x000000a685a67220 */ /* 0x040fe40000410000 */
[----:B------:R-:W-:Y:S01]  /*5540*/  FMUL.FTZ R165, R133, R165 ;  /* 0x000000a585a57220 */ /* 0x000fe20000410000 */
[----:B------:R1:W2:Y:S01]  /*5550*/  MUFU.EX2 R128, R3 ;  /* 0x0000000300807308 */ /* 0x0002a20000000800 */
[C---:B------:R-:W-:Y:S02]  /*5560*/  FMUL.FTZ R133, R173.reuse, R141 ;  /* 0x0000008dad857220 */ /* 0x040fe40000410000 */
[----:B------:R-:W-:Y:S02]  /*5570*/  FMUL.FTZ R131, R2, R119 ;  /* 0x0000007702837220 */ /* 0x000fe40000410000 */
[-C--:B------:R-:W-:Y:S02]  /*5580*/  FFMA.FTZ R133, R174, R143.reuse, R133 ;  /* 0x0000008fae857223 */ /* 0x080fe40000010085 */
[----:B------:R-:W-:Y:S01]  /*5590*/  FMUL.FTZ R144, R54, R116 ;  /* 0x0000007436907220 */ /* 0x000fe20000410000 */
[----:B------:R-:W-:Y:S01]  /*55a0*/  MUFU.SIN R180, R136 ;  /* 0x0000008800b47308 */ /* 0x000fe20000000400 */
[----:B-1----:R-:W-:-:S02]  /*55b0*/  FMUL.FTZ R3, R173, R143 ;  /* 0x0000008fad037220 */ /* 0x002fc40000410000 */
[----:B0-----:R-:W-:Y:S02]  /*55c0*/  FMUL.FTZ R164, R134, R164 ;  /* 0x000000a486a47220 */ /* 0x001fe40000410000 */
[----:B------:R-:W-:Y:S02]  /*55d0*/  FFMA.FTZ R3, R174, R141, -R3 ;  /* 0x0000008dae037223 */ /* 0x000fe40000010803 */
[----:B------:R-:W-:Y:S01]  /*55e0*/  FMUL.FTZ R163, R134, R163 ;  /* 0x000000a386a37220 */ /* 0x000fe20000410000 */
[----:B------:R-:W0:Y:S01]  /*55f0*/  MUFU.EX2 R135, R135 ;  /* 0x0000008700877308 */ /* 0x000e220000000800 */
[C---:B------:R-:W-:Y:S02]  /*5600*/  FFMA.FTZ R134, R5.reuse, R142, R133 ;  /* 0x0000008e05867223 */ /* 0x040fe40000010085 */
[----:B------:R-:W-:Y:S02]  /*5610*/  FFMA.FTZ R133, R5, R144, R3 ;  /* 0x0000009005857223 */ /* 0x000fe40000010003 */
[----:B----4-:R-:W-:-:S03]  /*5620*/  FMUL.FTZ R170, R130, R170 ;  /* 0x000000aa82aa7220 */ /* 0x010fc60000410000 */
[----:B------:R-:W1:Y:S01]  /*5630*/  MUFU.EX2 R131, R131 ;  /* 0x0000008300837308 */ /* 0x000e620000000800 */
[----:B------:R-:W-:Y:S02]  /*5640*/  FMUL.FTZ R169, R130, R169 ;  /* 0x000000a982a97220 */ /* 0x000fe40000410000 */
[C---:B------:R-:W-:Y:S02]  /*5650*/  FMUL.FTZ R147, R171.reuse, R133 ;  /* 0x00000085ab937220 */ /* 0x040fe40000410000 */
[C---:B------:R-:W-:Y:S02]  /*5660*/  FMUL.FTZ R130, R2.reuse, R112 ;  /* 0x0000007002827220 */ /* 0x040fe40000410000 */
[----:B------:R-:W-:Y:S01]  /*5670*/  FMUL.FTZ R145, R171, R134 ;  /* 0x00000086ab917220 */ /* 0x000fe20000410000 */
[----:B------:R-:W-:Y:S01]  /*5680*/  MUFU.COS R136, R136 ;  /* 0x0000008800887308 */ /* 0x000fe20000000000 */
[----:B------:R-:W-:Y:S02]  /*5690*/  FMUL.FTZ R3, R2, R110 ;  /* 0x0000006e02037220 */ /* 0x000fe40000410000 */
[----:B------:R-:W-:-:S02]  /*56a0*/  FFMA.FTZ R134, R172, R134, R147 ;  /* 0x00000086ac867223 */ /* 0x000fc40000010093 */
[----:B--2---:R-:W-:Y:S02]  /*56b0*/  FMUL.FTZ R149, R57, R111 ;  /* 0x0000006f39957220 */ /* 0x004fe40000410000 */
[----:B------:R-:W-:Y:S02]  /*56c0*/  FFMA.FTZ R145, R172, R133, -R145 ;  /* 0x00000085ac917223 */ /* 0x000fe40000010891 */
[----:B------:R-:W-:Y:S01]  /*56d0*/  FMUL.FTZ R147, R56, R111 ;  /* 0x0000006f38937220 */ /* 0x000fe20000410000 */
[----:B------:R-:W2:Y:S01]  /*56e0*/  MUFU.EX2 R130, R130 ;  /* 0x0000008200827308 */ /* 0x000ea20000000800 */
[C---:B------:R-:W-:Y:S02]  /*56f0*/  FFMA.FTZ R134, R6.reuse, R149, R134 ;  /* 0x0000009506867223 */ /* 0x040fe40000010086 */
[----:B------:R-:W-:Y:S02]  /*5700*/  FFMA.FTZ R145, R6, R147, R145 ;  /* 0x0000009306917223 */ /* 0x000fe40000010091 */
[----:B------:R-:W-:-:S03]  /*5710*/  FMUL.FTZ R133, R2, R107 ;  /* 0x0000006b02857220 */ /* 0x000fc60000410000 */
[----:B------:R-:W4:Y:S01]  /*5720*/  MUFU.EX2 R3, R3 ;  /* 0x0000000300037308 */ /* 0x000f220000000800 */
[C---:B------:R-:W-:Y:S02]  /*5730*/  FMUL.FTZ R160, R128.reuse, R137 ;  /* 0x0000008980a07220 */ /* 0x040fe40000410000 */
[----:B------:R-:W-:Y:S02]  /*5740*/  FMUL.FTZ R159, R128, R159 ;  /* 0x0000009f809f7220 */ /* 0x000fe40000410000 */
[C---:B0-----:R-:W-:Y:S02]  /*5750*/  FMUL.FTZ R162, R135.reuse, R162 ;  /* 0x000000a287a27220 */ /* 0x041fe40000410000 */
[----:B------:R-:W-:Y:S02]  /*5760*/  FMUL.FTZ R161, R135, R161 ;  /* 0x000000a187a17220 */ /* 0x000fe40000410000 */
[----:B------:R-:W-:Y:S02]  /*5770*/  FMUL.FTZ R128, R169, R134 ;  /* 0x00000086a9807220 */ /* 0x000fe40000410000 */
[----:B-1----:R-:W-:-:S02]  /*5780*/  FMUL.FTZ R168, R131, R168 ;  /* 0x000000a883a87220 */ /* 0x002fc40000410000 */
[----:B------:R-:W-:Y:S02]  /*5790*/  FMUL.FTZ R167, R131, R167 ;  /* 0x000000a783a77220 */ /* 0x000fe40000410000 */
[----:B------:R-:W-:Y:S02]  /*57a0*/  FMUL.FTZ R135, R169, R145 ;  /* 0x00000091a9877220 */ /* 0x000fe40000410000 */
[----:B------:R-:W-:Y:S01]  /*57b0*/  FMUL.FTZ R131, R2, R109 ;  /* 0x0000006d02837220 */ /* 0x000fe20000410000 */
[----:B------:R-:W0:Y:S01]  /*57c0*/  MUFU.EX2 R133, R133 ;  /* 0x0000008500857308 */ /* 0x000e220000000800 */
[----:B------:R-:W-:Y:S02]  /*57d0*/  FFMA.FTZ R128, R170, R145, -R128 ;  /* 0x00000091aa807223 */ /* 0x000fe40000010880 */
[----:B------:R-:W-:Y:S02]  /*57e0*/  FMUL.FTZ R146, R58, R114 ;  /* 0x000000723a927220 */ /* 0x000fe40000410000 */
[----:B------:R-:W-:-:S02]  /*57f0*/  FFMA.FTZ R135, R170, R134, R135 ;  /* 0x00000086aa877223 */ /* 0x000fc40000010087 */
[----:B------:R-:W-:Y:S01]  /*5800*/  FMUL.FTZ R148, R59, R114 ;  /* 0x000000723b947220 */ /* 0x000fe20000410000 */
[----:B------:R-:W1:Y:S01]  /*5810*/  MUFU.EX2 R131, R131 ;  /* 0x0000008300837308 */ /* 0x000e620000000800 */
[C---:B------:R-:W-:Y:S02]  /*5820*/  FFMA.FTZ R128, R7.reuse, R146, R128 ;  /* 0x0000009207807223 */ /* 0x040fe40000010080 */
[----:B------:R-:W-:Y:S02]  /*5830*/  FFMA.FTZ R135, R7, R148, R135 ;  /* 0x0000009407877223 */ /* 0x000fe40000010087 */
[C---:B--2---:R-:W-:Y:S02]  /*5840*/  FMUL.FTZ R158, R130.reuse, R139 ;  /* 0x0000008b829e7220 */ /* 0x044fe40000410000 */
[----:B------:R-:W-:Y:S02]  /*5850*/  FMUL.FTZ R157, R130, R157 ;  /* 0x0000009d829d7220 */ /* 0x000fe40000410000 */
[----:B----4-:R-:W-:-:S02]  /*5860*/  FMUL.FTZ R197, R3, R138 ;  /* 0x0000008a03c57220 */ /* 0x010fc40000410000 */
[----:B------:R-:W-:Y:S02]  /*5870*/  FMUL.FTZ R196, R3, R196 ;  /* 0x000000c403c47220 */ /* 0x000fe40000410000 */
[CC--:B------:R-:W-:Y:S02]  /*5880*/  FMUL.FTZ R130, R167.reuse, R128.reuse ;  /* 0x00000080a7827220 */ /* 0x0c0fe40000410000 */
[-C--:B------:R-:W-:Y:S02]  /*5890*/  FMUL.FTZ R3, R167, R135.reuse ;  /* 0x00000087a7037220 */ /* 0x080fe40000410000 */
[C---:B------:R-:W-:Y:S02]  /*58a0*/  FFMA.FTZ R135, R168.reuse, R135, R130 ;  /* 0x00000087a8877223 */ /* 0x040fe40000010082 */
[----:B------:R-:W-:Y:S02]  /*58b0*/  FMUL.FTZ R155, R61, R119 ;  /* 0x000000773d9b7220 */ /* 0x000fe40000410000 */
[----:B------:R-:W-:-:S02]  /*58c0*/  FFMA.FTZ R130, R168, R128, -R3 ;  /* 0x00000080a8827223 */ /* 0x000fc40000010803 */
[----:B------:R-:W-:Y:S02]  /*58d0*/  FMUL.FTZ R153, R60, R119 ;  /* 0x000000773c997220 */ /* 0x000fe40000410000 */
[----:B------:R-:W-:Y:S02]  /*58e0*/  FMUL.FTZ R128, R86, R173 ;  /* 0x000000ad56807220 */ /* 0x000fe40000410000 */
[C---:B0-----:R-:W-:Y:S02]  /*58f0*/  FMUL.FTZ R200, R133.reuse, R200 ;  /* 0x000000c885c87220 */ /* 0x041fe40000410000 */
[----:B------:R-:W-:Y:S02]  /*5900*/  FMUL.FTZ R199, R133, R140 ;  /* 0x0000008c85c77220 */ /* 0x000fe40000410000 */
[----:B------:R-:W-:Y:S02]  /*5910*/  FFMA.FTZ R135, R8, R155, R135 ;  /* 0x0000009b08877223 */ /* 0x000fe40000010087 */
[----:B------:R-:W-:-:S02]  /*5920*/  FMUL.FTZ R3, R87, R173 ;  /* 0x000000ad57037220 */ /* 0x000fc40000410000 */
[----:B------:R-:W-:Y:S02]  /*5930*/  FFMA.FTZ R133, R8, R153, R130 ;  /* 0x0000009908857223 */ /* 0x000fe40000010082 */
[----:B------:R-:W-:Y:S02]  /*5940*/  FFMA.FTZ R130, R87, R174, R128 ;  /* 0x000000ae57827223 */ /* 0x000fe40000010080 */
[----:B-1----:R-:W-:Y:S02]  /*5950*/  FMUL.FTZ R181, R131, R136 ;  /* 0x0000008883b57220 */ /* 0x002fe40000410000 */
[----:B------:R-:W-:Y:S02]  /*5960*/  FMUL.FTZ R134, R165, R135 ;  /* 0x00000087a5867220 */ /* 0x000fe40000410000 */
[----:B------:R-:W-:Y:S02]  /*5970*/  FMUL.FTZ R180, R131, R180 ;  /* 0x000000b483b47220 */ /* 0x000fe40000410000 */
[----:B------:R-:W-:-:S02]  /*5980*/  FFMA.FTZ R128, R86, R174, -R3 ;  /* 0x000000ae56807223 */ /* 0x000fc40000010803 */
[-C--:B------:R-:W-:Y:S02]  /*5990*/  FMUL.FTZ R136, R165, R133.reuse ;  /* 0x00000085a5887220 */ /* 0x080fe40000410000 */
[C---:B------:R-:W-:Y:S02]  /*59a0*/  FMUL.FTZ R131, R171.reuse, R130 ;  /* 0x00000082ab837220 */ /* 0x040fe40000410000 */
[C---:B------:R-:W-:Y:S02]  /*59b0*/  FFMA.FTZ R134, R166.reuse, R133, -R134 ;  /* 0x00000085a6867223 */ /* 0x040fe40000010886 */
[----:B------:R-:W-:Y:S02]  /*59c0*/  FFMA.FTZ R136, R166, R135, R136 ;  /* 0x00000087a6887223 */ /* 0x000fe40000010088 */
[----:B------:R-:W-:Y:S02]  /*59d0*/  FMUL.FTZ R133, R171, R128 ;  /* 0x00000080ab857220 */ /* 0x000fe40000410000 */
[----:B------:R-:W-:-:S02]  /*59e0*/  FMUL.FTZ R150, R63, R120 ;  /* 0x000000783f967220 */ /* 0x000fc40000410000 */
[----:B------:R-:W-:Y:S02]  /*59f0*/  FFMA.FTZ R131, R172, R128, -R131 ;  /* 0x00000080ac837223 */ /* 0x000fe40000010883 */
[----:B------:R-:W-:Y:S02]  /*5a00*/  FMUL.FTZ R3, R108, UR43 ;  /* 0x0000002b6c037c20 */ /* 0x000fe40008410000 */
[----:B------:R-:W-:Y:S02]  /*5a10*/  FMUL.FTZ R152, R62, R120 ;  /* 0x000000783e987220 */ /* 0x000fe40000410000 */
[----:B------:R-:W-:Y:S02]  /*5a20*/  FFMA.FTZ R133, R172, R130, R133 ;  /* 0x00000082ac857223 */ /* 0x000fe40000010085 */
[----:B------:R-:W-:Y:S02]  /*5a30*/  FFMA.FTZ R136, R9, R150, R136 ;  /* 0x0000009609887223 */ /* 0x000fe40000010088 */
[----:B------:R-:W-:-:S02]  /*5a40*/  FMUL.FTZ R130, R169, R131 ;  /* 0x00000083a9827220 */ /* 0x000fc40000410000 */
[----:B------:R-:W-:Y:S02]  /*5a50*/  FMUL.RZ R204, R3, 0.15915493667125701904 ;  /* 0x3e22f98303cc7820 */ /* 0x000fe4000040c000 */
        /* <DEDUP_REMOVED lines=8> */
[-C--:B---3--:R-:W-:Y:S02]  /*5ae0*/  FMUL.FTZ R151, R64, R117.reuse ;  /* 0x0000007540977220 */ /* 0x088fe40000410000 */
[----:B------:R-:W-:Y:S02]  /*5af0*/  FFMA.FTZ R137, R164, R136, R137 ;  /* 0x00000088a4897223 */ /* 0x000fe40000010089 */
[----:B------:R-:W-:-:S02]  /*5b00*/  FMUL.FTZ R145, R65, R117 ;  /* 0x0000007541917220 */ /* 0x000fc40000410000 */
[-C--:B------:R-:W-:Y:S02]  /*5b10*/  FFMA.FTZ R134, R168, R131.reuse, -R134 ;  /* 0x00000083a8867223 */ /* 0x080fe40000010886 */
[----:B------:R-:W-:Y:S02]  /*5b20*/  FMUL.FTZ R131, R167, R131 ;  /* 0x00000083a7837220 */ /* 0x000fe40000410000 */
[C---:B------:R-:W-:Y:S02]  /*5b30*/  FFMA.FTZ R136, R10.reuse, R151, R135 ;  /* 0x000000970a887223 */ /* 0x040fe40000010087 */
[----:B------:R-:W-:Y:S02]  /*5b40*/  FFMA.FTZ R137, R10, R145, R137 ;  /* 0x000000910a897223 */ /* 0x000fe40000010089 */
[----:B------:R-:W-:Y:S02]  /*5b50*/  FFMA.FTZ R133, R168, R133, R131 ;  /* 0x00000085a8857223 */ /* 0x000fe40000010083 */
[----:B------:R-:W-:-:S02]  /*5b60*/  FMUL.FTZ R138, R161, R136 ;  /* 0x00000088a18a7220 */ /* 0x000fc40000410000 */
[-C--:B------:R-:W-:Y:S02]  /*5b70*/  FMUL.FTZ R131, R161, R137.reuse ;  /* 0x00000089a1837220 */ /* 0x080fe40000410000 */
[----:B------:R-:W-:Y:S02]  /*5b80*/  FMUL.FTZ R3, R2, R108 ;  /* 0x0000006c02037220 */ /* 0x000fe40000410000 */
[C---:B------:R-:W-:Y:S02]  /*5b90*/  FFMA.FTZ R137, R162.reuse, R137, R138 ;  /* 0x00000089a2897223 */ /* 0x040fe4000001008a */
[----:B------:R-:W-:Y:S02]  /*5ba0*/  FFMA.FTZ R136, R162, R136, -R131 ;  /* 0x00000088a2887223 */ /* 0x000fe40000010883 */
[----:B------:R-:W-:Y:S02]  /*5bb0*/  FMUL.FTZ R138, R66, R118 ;  /* 0x00000076428a7220 */ /* 0x000fe40000410000 */
[----:B------:R-:W-:-:S02]  /*5bc0*/  FMUL.FTZ R135, R165, R133 ;  /* 0x00000085a5877220 */ /* 0x000fc40000410000 */
[----:B------:R-:W-:Y:S01]  /*5bd0*/  FMUL.FTZ R140, R67, R118 ;  /* 0x00000076438c7220 */ /* 0x000fe20000410000 */
[----:B------:R-:W-:Y:S01]  /*5be0*/  MUFU.SIN R128, R204 ;  /* 0x000000cc00807308 */ /* 0x000fe20000000400 */
[C---:B------:R-:W-:Y:S02]  /*5bf0*/  FFMA.FTZ R136, R11.reuse, R138, R136 ;  /* 0x0000008a0b887223 */ /* 0x040fe40000010088 */
[----:B------:R-:W-:Y:S02]  /*5c00*/  FFMA.FTZ R135, R166, R134, -R135 ;  /* 0x00000086a6877223 */ /* 0x000fe40000010887 */
[----:B------:R-:W-:Y:S02]  /*5c10*/  FFMA.FTZ R137, R11, R140, R137 ;  /* 0x0000008c0b897223 */ /* 0x000fe40000010089 */
[----:B------:R-:W-:Y:S01]  /*5c20*/  FMUL.FTZ R130, R105, UR43 ;  /* 0x0000002b69827c20 */ /* 0x000fe20008410000 */
[----:B------:R-:W-:Y:S01]  /*5c30*/  MUFU.COS R204, R204 ;  /* 0x000000cc00cc7308 */ /* 0x000fe20000000000 */
[----:B------:R-:W-:-:S02]  /*5c40*/  FMUL.FTZ R134, R165, R134 ;  /* 0x00000086a5867220 */ /* 0x000fc40000410000 */
[----:B------:R-:W-:-:S05]  /*5c50*/  FMUL.FTZ R154, R159, R136 ;  /* 0x000000889f9a7220 */ /* 0x000fca0000410000 */
[----:B------:R-:W0:Y:S01]  /*5c60*/  MUFU.EX2 R3, R3 ;  /* 0x0000000300037308 */ /* 0x000e220000000800 */
[----:B------:R-:W-:Y:S02]  /*5c70*/  FMUL.FTZ R139, R159, R137 ;  /* 0x000000899f8b7220 */ /* 0x000fe40000410000 */
[----:B------:R-:W-:Y:S02]  /*5c80*/  FMUL.RZ R211, R130, 0.15915493667125701904 ;  /* 0x3e22f98382d37820 */ /* 0x000fe4000040c000 */
[----:B------:R-:W-:Y:S02]  /*5c90*/  FFMA.FTZ R134, R166, R133, R134 ;  /* 0x00000085a6867223 */ /* 0x000fe40000010086 */
[----:B------:R-:W-:Y:S02]  /*5ca0*/  FMUL.FTZ R130, R2, R105 ;  /* 0x0000006902827220 */ /* 0x000fe40000410000 */
[----:B------:R-:W-:Y:S02]  /*5cb0*/  FMUL.FTZ R133, R163, R135 ;  /* 0x00000087a3857220 */ /* 0x000fe40000410000 */
[----:B------:R-:W-:-:S02]  /*5cc0*/  FFMA.FTZ R154, R160, R137, R154 ;  /* 0x00000089a09a7223 */ /* 0x000fc4000001009a */
[----:B------:R-:W-:Y:S02]  /*5cd0*/  FFMA.FTZ R136, R160, R136, -R139 ;  /* 0x00000088a0887223 */ /* 0x000fe4000001088b */
[-C--:B------:R-:W-:Y:S02]  /*5ce0*/  FMUL.FTZ R137, R69, R115.reuse ;  /* 0x0000007345897220 */ /* 0x080fe40000410000 */
[----:B------:R-:W-:Y:S01]  /*5cf0*/  FMUL.FTZ R139, R68, R115 ;  /* 0x00000073448b7220 */ /* 0x000fe20000410000 */
[----:B------:R-:W-:Y:S01]  /*5d00*/  MUFU.COS R131, R211 ;  /* 0x000000d300837308 */ /* 0x000fe20000000000 */
[-C--:B------:R-:W-:Y:S02]  /*5d10*/  FFMA.FTZ R133, R164, R134.reuse, R133 ;  /* 0x00000086a4857223 */ /* 0x080fe40000010085 */
[----:B------:R-:W-:Y:S02]  /*5d20*/  FMUL.FTZ R134, R163, R134 ;  /* 0x00000086a3867220 */ /* 0x000fe40000410000 */
[----:B------:R-:W-:-:S02]  /*5d30*/  FFMA.FTZ R154, R12, R137, R154 ;  /* 0x000000890c9a7223 */ /* 0x000fc4000001009a */
[----:B------:R-:W-:Y:S01]  /*5d40*/  FFMA.FTZ R136, R12, R139, R136 ;  /* 0x0000008b0c887223 */ /* 0x000fe20000010088 */
[----:B------:R-:W1:Y:S01]  /*5d50*/  MUFU.EX2 R130, R130 ;  /* 0x0000008200827308 */ /* 0x000e620000000800 */
[----:B------:R-:W-:Y:S02]  /*5d60*/  FFMA.FTZ R134, R164, R135, -R134 ;  /* 0x00000087a4867223 */ /* 0x000fe40000010886 */
[----:B0-----:R-:W-:-:S05]  /*5d70*/  FMUL.FTZ R204, R3, R204 ;  /* 0x000000cc03cc7220 */ /* 0x001fca0000410000 */
[----:B------:R-:W0:Y:S01]  /*5d80*/  MUFU.SIN R211, R211 ;  /* 0x000000d300d37308 */ /* 0x000e220000000400 */
[----:B------:R-:W-:Y:S02]  /*5d90*/  FMUL.FTZ R205, R3, R128 ;  /* 0x0000008003cd7220 */ /* 0x000fe40000410000 */
[----:B------:R-:W-:Y:S02]  /*5da0*/  FMUL.FTZ R135, R157, R154 ;  /* 0x0000009a9d877220 */ /* 0x000fe40000410000 */
[----:B------:R-:W-:Y:S02]  /*5db0*/  FMUL.FTZ R3, R161, R133 ;  /* 0x00000085a1037220 */ /* 0x000fe40000410000 */
[-C--:B------:R-:W-:Y:S02]  /*5dc0*/  FMUL.FTZ R175, R157, R136.reuse ;  /* 0x000000889daf7220 */ /* 0x080fe40000410000 */
[----:B------:R-:W-:Y:S02]  /*5dd0*/  FFMA.FTZ R135, R158, R136, -R135 ;  /* 0x000000889e877223 */ /* 0x000fe40000010887 */
[----:B------:R-:W-:-:S02]  /*5de0*/  FMUL.FTZ R128, R161, R134 ;  /* 0x00000086a1807220 */ /* 0x000fc40000410000 */
[----:B------:R-:W-:Y:S02]  /*5df0*/  FFMA.FTZ R3, R162, R134, -R3 ;  /* 0x00000086a2037223 */ /* 0x000fe40000010803 */
[----:B------:R-:W-:Y:S02]  /*5e00*/  FFMA.FTZ R175, R158, R154, R175 ;  /* 0x0000009a9eaf7223 */ /* 0x000fe400000100af */
[-C--:B------:R-:W-:Y:S02]  /*5e10*/  FMUL.FTZ R136, R71, R112.reuse ;  /* 0x0000007047887220 */ /* 0x080fe40000410000 */
[----:B------:R-:W-:Y:S02]  /*5e20*/  FMUL.FTZ R134, R70, R112 ;  /* 0x0000007046867220 */ /* 0x000fe40000410000 */
[----:B------:R-:W-:Y:S02]  /*5e30*/  FFMA.FTZ R128, R162, R133, R128 ;  /* 0x00000085a2807223 */ /* 0x000fe40000010080 */
[----:B------:R-:W-:-:S02]  /*5e40*/  FFMA.FTZ R175, R13, R136, R175 ;  /* 0x000000880daf7223 */ /* 0x000fc400000100af */
[----:B------:R-:W-:Y:S02]  /*5e50*/  FFMA.FTZ R135, R13, R134, R135 ;  /* 0x000000860d877223 */ /* 0x000fe40000010087 */
[C---:B-1----:R-:W-:Y:S02]  /*5e60*/  FMUL.FTZ R212, R130.reuse, R131 ;  /* 0x0000008382d47220 */ /* 0x042fe40000410000 */
[----:B0-----:R-:W-:Y:S02]  /*5e70*/  FMUL.FTZ R211, R130, R211 ;  /* 0x000000d382d37220 */ /* 0x001fe40000410000 */
[----:B------:R-:W-:Y:S02]  /*5e80*/  FMUL.FTZ R131, R159, R128 ;  /* 0x000000809f837220 */ /* 0x000fe40000410000 */
[C---:B------:R-:W-:Y:S02]  /*5e90*/  FMUL.FTZ R130, R180.reuse, R175 ;  /* 0x000000afb4827220 */ /* 0x040fe40000410000 */
[----:B------:R-:W-:-:S02]  /*5ea0*/  FMUL.FTZ R154, R180, R135 ;  /* 0x00000087b49a7220 */ /* 0x000fc40000410000 */
[-C--:B------:R-:W-:Y:S02]  /*5eb0*/  FMUL.FTZ R133, R159, R3.reuse ;  /* 0x000000039f857220 */ /* 0x080fe40000410000 */
[----:B------:R-:W-:Y:S02]  /*5ec0*/  FFMA.FTZ R131, R160, R3, -R131 ;  /* 0x00000003a0837223 */ /* 0x000fe40000010883 */
[C---:B------:R-:W-:Y:S02]  /*5ed0*/  FFMA.FTZ R130, R181.reuse, R135, -R130 ;  /* 0x00000087b5827223 */ /* 0x040fe40000010882 */
[----:B------:R-:W-:Y:S02]  /*5ee0*/  FMUL.FTZ R3, R106, UR43 ;  /* 0x0000002b6a037c20 */ /* 0x000fe40008410000 */
[----:B------:R-:W-:Y:S02]  /*5ef0*/  FFMA.FTZ R154, R181, R175, R154 ;  /* 0x000000afb59a7223 */ /* 0x000fe4000001009a */
[----:B------:R-:W-:-:S02]  /*5f00*/  FMUL.FTZ R135, R73, R109 ;  /* 0x0000006d49877220 */ /* 0x000fc40000410000 */
[----:B------:R-:W-:Y:S02]  /*5f10*/  FFMA.FTZ R128, R160, R128, R133 ;  /* 0x00000080a0807223 */ /* 0x000fe40000010085 */
[----:B------:R-:W-:Y:S02]  /*5f20*/  FMUL.FTZ R133, R72, R109 ;  /* 0x0000006d48857220 */ /* 0x000fe40000410000 */
[----:B------:R-:W-:Y:S02]  /*5f30*/  FMUL.RZ R178, R3, 0.15915493667125701904 ;  /* 0x3e22f98303b27820 */ /* 0x000fe4000040c000 */
[C---:B------:R-:W-:Y:S02]  /*5f40*/  FFMA.FTZ R154, R14.reuse, R135, R154 ;  /* 0x000000870e9a7223 */ /* 0x040fe4000001009a */
[----:B------:R-:W-:Y:S02]  /*5f50*/  FMUL.FTZ R3, R157, R128 ;  /* 0x000000809d037220 */ /* 0x000fe40000410000 */
[----:B------:R-:W-:-:S02]  /*5f60*/  FFMA.FTZ R130, R14, R133, R130 ;  /* 0x000000850e827223 */ /* 0x000fc40000010082 */
[-C--:B------:R-:W-:Y:S02]  /*5f70*/  FMUL.FTZ R175, R157, R131.reuse ;  /* 0x000000839daf7220 */ /* 0x080fe40000410000 */
[----:B------:R-:W-:Y:S02]  /*5f80*/  FMUL.FTZ R156, R196, R154 ;  /* 0x0000009ac49c7220 */ /* 0x000fe40000410000 */
[----:B------:R-:W-:Y:S02]  /*5f90*/  FFMA.FTZ R131, R158, R131, -R3 ;  /* 0x000000839e837223 */ /* 0x000fe40000010803 */
[----:B------:R-:W-:Y:S02]  /*5fa0*/  FMUL.FTZ R177, R196, R130 ;  /* 0x00000082c4b17220 */ /* 0x000fe40000410000 */
[----:B------:R-:W-:Y:S02]  /*5fb0*/  FFMA.FTZ R175, R158, R128, R175 ;  /* 0x000000809eaf7223 */ /* 0x000fe400000100af */
[----:B------:R-:W-:-:S02]  /*5fc0*/  FFMA.FTZ R176, R197, R130, -R156 ;  /* 0x00000082c5b07223 */ /* 0x000fc4000001089c */
[----:B------:R-:W-:Y:S02]  /*5fd0*/  FMUL.FTZ R130, R180, R131 ;  /* 0x00000083b4827220 */ /* 0x000fe40000410000 */
[----:B------:R-:W-:Y:S02]  /*5fe0*/  FFMA.FTZ R177, R197, R154, R177 ;  /* 0x0000009ac5b17223 */ /* 0x000fe400000100b1 */
[----:B------:R-:W-:Y:S02]  /*5ff0*/  FMUL.FTZ R156, R75, R110 ;  /* 0x0000006e4b9c7220 */ /* 0x000fe40000410000 */
[----:B------:R-:W-:Y:S02]  /*6000*/  FMUL.FTZ R2, R2, R106 ;  /* 0x0000006a02027220 */ /* 0x000fe40000410000 */
[----:B------:R-:W-:Y:S02]  /*6010*/  FMUL.FTZ R128, R180, R175 ;  /* 0x000000afb4807220 */ /* 0x000fe40000410000 */
[----:B------:R-:W-:-:S02]  /*6020*/  FMUL.FTZ R224, R74, R110 ;  /* 0x0000006e4ae07220 */ /* 0x000fc40000410000 */
[----:B------:R-:W-:Y:S02]  /*6030*/  FFMA.FTZ R130, R181, R175, R130 ;  /* 0x000000afb5827223 */ /* 0x000fe40000010082 */
[----:B------:R-:W-:Y:S01]  /*6040*/  FFMA.FTZ R177, R15, R156, R177 ;  /* 0x0000009c0fb17223 */ /* 0x000fe200000100b1 */
[----:B------:R-:W-:Y:S01]  /*6050*/  MUFU.SIN R215, R178 ;  /* 0x000000b200d77308 */ /* 0x000fe20000000400 */
[----:B------:R-:W-:Y:S02]  /*6060*/  FFMA.FTZ R128, R181, R131, -R128 ;  /* 0x00000083b5807223 */ /* 0x000fe40000010880 */
[----:B------:R-:W-:Y:S02]  /*6070*/  FFMA.FTZ R176, R15, R224, R176 ;  /* 0x000000e00fb07223 */ /* 0x000fe400000100b0 */
[C---:B------:R-:W-:Y:S02]  /*6080*/  FMUL.FTZ R131, R196.reuse, R130 ;  /* 0x00000082c4837220 */ /* 0x040fe40000410000 */
[----:B------:R-:W-:Y:S01]  /*6090*/  FMUL.FTZ R175, R199, R177 ;  /* 0x000000b1c7af7220 */ /* 0x000fe20000410000 */
[----:B------:R0:W-:Y:S01]  /*60a0*/  MUFU.COS R3, R178 ;  /* 0x000000b200037308 */ /* 0x0001e20000000000 */
[----:B------:R-:W-:-:S02]  /*60b0*/  FMUL.FTZ R154, R196, R128 ;  /* 0x00000080c49a7220 */ /* 0x000fc40000410000 */
[----:B------:R-:W-:-:S05]  /*60c0*/  FFMA.FTZ R128, R197, R128, -R131 ;  /* 0x00000080c5807223 */ /* 0x000fca0000010883 */
[----:B------:R-:W1:Y:S01]  /*60d0*/  MUFU.EX2 R2, R2 ;  /* 0x0000000200027308 */ /* 0x000e620000000800 */
[-C--:B0-----:R-:W-:Y:S02]  /*60e0*/  FMUL.FTZ R178, R199, R176.reuse ;  /* 0x000000b0c7b27220 */ /* 0x081fe40000410000 */
[----:B------:R-:W-:Y:S02]  /*60f0*/  FFMA.FTZ R176, R200, R176, -R175 ;  /* 0x000000b0c8b07223 */ /* 0x000fe400000108af */
[----:B------:R-:W-:Y:S02]  /*6100*/  FMUL.FTZ R131, R76, R107 ;  /* 0x0000006b4c837220 */ /* 0x000fe40000410000 */
[----:B------:R-:W-:Y:S02]  /*6110*/  FFMA.FTZ R154, R197, R130, R154 ;  /* 0x00000082c59a7223 */ /* 0x000fe4000001009a */
[----:B------:R-:W-:Y:S02]  /*6120*/  FFMA.FTZ R178, R200, R177, R178 ;  /* 0x000000b1c8b27223 */ /* 0x000fe400000100b2 */
[----:B------:R-:W-:-:S02]  /*6130*/  FMUL.FTZ R223, R77, R107 ;  /* 0x0000006b4ddf7220 */ /* 0x000fc40000410000 */
[C---:B------:R-:W-:Y:S02]  /*6140*/  FFMA.FTZ R176, R16.reuse, R131, R176 ;  /* 0x0000008310b07223 */ /* 0x040fe400000100b0 */
[----:B------:R-:W-:Y:S02]  /*6150*/  FMUL.FTZ R175, R199, R154 ;  /* 0x0000009ac7af7220 */ /* 0x000fe40000410000 */
[----:B------:R-:W-:Y:S02]  /*6160*/  FFMA.FTZ R178, R16, R223, R178 ;  /* 0x000000df10b27223 */ /* 0x000fe400000100b2 */
[----:B------:R-:W-:Y:S02]  /*6170*/  FMUL.FTZ R179, R205, R176 ;  /* 0x000000b0cdb37220 */ /* 0x000fe40000410000 */
[C---:B-1----:R-:W-:Y:S02]  /*6180*/  FMUL.FTZ R216, R2.reuse, R3 ;  /* 0x0000000302d87220 */ /* 0x042fe40000410000 */
[----:B------:R-:W-:-:S02]  /*6190*/  FMUL.FTZ R215, R2, R215 ;  /* 0x000000d702d77220 */ /* 0x000fc40000410000 */
[-C--:B------:R-:W-:Y:S02]  /*61a0*/  FMUL.FTZ R177, R199, R128.reuse ;  /* 0x00000080c7b17220 */ /* 0x080fe40000410000 */
[----:B------:R-:W-:Y:S02]  /*61b0*/  FFMA.FTZ R175, R200, R128, -R175 ;  /* 0x00000080c8af7223 */ /* 0x000fe400000108af */
[CC--:B------:R-:W-:Y:S02]  /*61c0*/  FFMA.FTZ R2, R204.reuse, R178.reuse, R179 ;  /* 0x000000b2cc027223 */ /* 0x0c0fe400000100b3 */
[----:B------:R-:W-:Y:S02]  /*61d0*/  FMUL.FTZ R179, R205, R178 ;  /* 0x000000b2cdb37220 */ /* 0x000fe40000410000 */
[----:B------:R-:W-:Y:S02]  /*61e0*/  FMUL.FTZ R128, R79, R108 ;  /* 0x0000006c4f807220 */ /* 0x000fe40000410000 */
[----:B------:R-:W-:-:S02]  /*61f0*/  FFMA.FTZ R179, R204, R176, -R179 ;  /* 0x000000b0ccb37223 */ /* 0x000fc400000108b3 */
[----:B------:R-:W-:Y:S02]  /*6200*/  FMUL.FTZ R130, R78, R108 ;  /* 0x0000006c4e827220 */ /* 0x000fe40000410000 */
[----:B------:R-:W-:Y:S02]  /*6210*/  FFMA.FTZ R2, R17, R128, R2 ;  /* 0x0000008011027223 */ /* 0x000fe40000010002 */
[----:B------:R-:W-:Y:S02]  /*6220*/  FFMA.FTZ R177, R200, R154, R177 ;  /* 0x0000009ac8b17223 */ /* 0x000fe400000100b1 */
[----:B------:R-:W-:Y:S02]  /*6230*/  FMUL.FTZ R3, R205, R175 ;  /* 0x000000afcd037220 */ /* 0x000fe40000410000 */
[----:B------:R-:W-:Y:S02]  /*6240*/  FFMA.FTZ R179, R17, R130, R179 ;  /* 0x0000008211b37223 */ /* 0x000fe400000100b3 */
[----:B------:R-:W-:-:S02]  /*6250*/  FMUL.FTZ R176, R211, R2 ;  /* 0x00000002d3b07220 */ /* 0x000fc40000410000 */
[-C--:B------:R-:W-:Y:S02]  /*6260*/  FFMA.FTZ R3, R204, R177.reuse, R3 ;  /* 0x000000b1cc037223 */ /* 0x080fe40000010003 */
[----:B------:R-:W-:Y:S02]  /*6270*/  FMUL.FTZ R177, R205, R177 ;  /* 0x000000b1cdb17220 */ /* 0x000fe40000410000 */
[-C--:B------:R-:W-:Y:S02]  /*6280*/  FMUL.FTZ R183, R211, R179.reuse ;  /* 0x000000b3d3b77220 */ /* 0x080fe40000410000 */
[----:B------:R-:W-:Y:S02]  /*6290*/  FFMA.FTZ R176, R212, R179, -R176 ;  /* 0x000000b3d4b07223 */ /* 0x000fe400000108b0 */
[----:B------:R-:W-:Y:S02]  /*62a0*/  FMUL.FTZ R217, R80, R105 ;  /* 0x0000006950d97220 */ /* 0x000fe40000410000 */
[----:B------:R-:W-:Y:S01]  /*62b0*/  FFMA.FTZ R177, R204, R175, -R177 ;  /* 0x000000afccb17223 */ /* 0x000fe200000108b1 */
[----:B------:R-:W-:Y:S01]  /*62c0*/  ISETP.NE.AND P5, PT, R126, 0x1f, PT ;  /* 0x0000001f7e00780c */ /* 0x000fe20003fa5270 */
[----:B------:R-:W-:-:S02]  /*62d0*/  FFMA.FTZ R183, R212, R2, R183 ;  /* 0x00000002d4b77223 */ /* 0x000fc400000100b7 */
[----:B------:R-:W-:Y:S02]  /*62e0*/  FMUL.FTZ R219, R81, R105 ;  /* 0x0000006951db7220 */ /* 0x000fe40000410000 */
[C---:B------:R-:W-:Y:S02]  /*62f0*/  FFMA.FTZ R176, R18.reuse, R217, R176 ;  /* 0x000000d912b07223 */ /* 0x040fe400000100b0 */
[----:B------:R-:W-:Y:S02]  /*6300*/  FMUL.FTZ R175, R211, R177 ;  /* 0x000000b1d3af7220 */ /* 0x000fe40000410000 */
[----:B------:R-:W-:Y:S02]  /*6310*/  FFMA.FTZ R183, R18, R219, R183 ;  /* 0x000000db12b77223 */ /* 0x000fe400000100b7 */
[----:B------:R-:W-:Y:S02]  /*6320*/  FMUL.FTZ R2, R215, R176 ;  /* 0x000000b0d7027220 */ /* 0x000fe40000410000 */
[----:B------:R-:W-:-:S02]  /*6330*/  FMUL.FTZ R154, R211, R3 ;  /* 0x00000003d39a7220 */ /* 0x000fc40000410000 */
[----:B------:R-:W-:Y:S02]  /*6340*/  FFMA.FTZ R175, R212, R3, R175 ;  /* 0x00000003d4af7223 */ /* 0x000fe400000100af */
[-C--:B------:R-:W-:Y:S02]  /*6350*/  FMUL.FTZ R3, R215, R183.reuse ;  /* 0x000000b7d7037220 */ /* 0x080fe40000410000 */
[C---:B------:R-:W-:Y:S02]  /*6360*/  FFMA.FTZ R2, R216.reuse, R183, R2 ;  /* 0x000000b7d8027223 */ /* 0x040fe40000010002 */
[----:B------:R-:W-:Y:S02]  /*6370*/  FMUL.FTZ R218, R83, R106 ;  /* 0x0000006a53da7220 */ /* 0x000fe40000410000 */
[----:B------:R-:W-:Y:S02]  /*6380*/  FFMA.FTZ R176, R216, R176, -R3 ;  /* 0x000000b0d8b07223 */ /* 0x000fe40000010803 */
[----:B------:R-:W-:-:S02]  /*6390*/  FFMA.FTZ R187, R19, R218, R2 ;  /* 0x000000da13bb7223 */ /* 0x000fc40000010002 */
[----:B------:R0:W1:Y:S01]  /*63a0*/  @P5 LDS.64 R2, [R126.X8+0x3558] ;  /* 0x003558007e025984 */ /* 0x0000620000008a00 */
[----:B------:R-:W-:Y:S02]  /*63b0*/  FFMA.FTZ R177, R212, R177, -R154 ;  /* 0x000000b1d4b17223 */ /* 0x000fe4000001089a */
[C---:B------:R-:W-:Y:S01]  /*63c0*/  FMUL.FTZ R154, R215.reuse, R175 ;  /* 0x000000afd79a7220 */ /* 0x040fe20000410000 */
[----:B------:R-:W-:Y:S03]  /*63d0*/  BSSY B0, `(.L_x_10562) ;  /* 0x0000012000007945 */ /* 0x000fe60003800000 */
[-C--:B------:R-:W-:Y:S02]  /*63e0*/  FFMA.FTZ R154, R216, R177.reuse, -R154 ;  /* 0x000000b1d89a7223 */ /* 0x080fe4000001089a */
[----:B------:R-:W-:Y:S02]  /*63f0*/  FMUL.FTZ R177, R215, R177 ;  /* 0x000000b1d7b17220 */ /* 0x000fe40000410000 */
[----:B------:R-:W-:-:S02]  /*6400*/  FMUL.FTZ R220, R82, R106 ;  /* 0x0000006a52dc7220 */ /* 0x000fc40000410000 */
        /* <DEDUP_REMOVED lines=14> */
.L_x_10563:
[----:B0-----:R-:W-:Y:S05]  /*64f0*/  BSYNC B0 ;  /* 0x0000000000007941 */ /* 0x001fea0003800000 */
.L_x_10562:
[----:B------:R-:W-:Y:S01]  /*6500*/  FFMA.FTZ R188, R19, R220, R176 ;  /* 0x000000dc13bc7223 */ /* 0x000fe200000100b0 */
[----:B------:R-:W0:Y:S01]  /*6510*/  SHFL.UP PT, R179, R187, 0x1, RZ ;  /* 0x04200000bbb37989 */ /* 0x000e2200000e00ff */
[----:B------:R-:W-:Y:S01]  /*6520*/  ISETP.GE.AND P2, PT, R124, 0x1, PT ;  /* 0x000000017c00780c */ /* 0x000fe20003f46270 */
[-C--:B-----5:R-:W-:Y:S01]  /*6530*/  FMUL.FTZ R221, R0, R85.reuse ;  /* 0x0000005500dd7220 */ /* 0x0a0fe20000410000 */
[----:B------:R-:W-:Y:S01]  /*6540*/  ISETP.NE.AND P6, PT, R132, 0x1f, PT ;  /* 0x0000001f8400780c */ /* 0x000fe20003fc5270 */
[----:B------:R-:W2:Y:S01]  /*6550*/  SHFL.UP PT, R178, R188, 0x1, RZ ;  /* 0x04200000bcb27989 */ /* 0x000ea200000e00ff */
[-C--:B------:R-:W-:Y:S01]  /*6560*/  FMUL.FTZ R222, R0, R84.reuse ;  /* 0x0000005400de7220 */ /* 0x080fe20000410000 */
[----:B------:R-:W-:Y:S01]  /*6570*/  ISETP.GT.U32.AND P4, PT, R132, 0x1d, PT ;  /* 0x0000001d8400780c */ /* 0x000fe20003f84070 */
[CC--:B------:R-:W-:Y:S01]  /*6580*/  FMUL.FTZ R214, R90.reuse, R85.reuse ;  /* 0x000000555ad67220 */ /* 0x0c0fe20000410000 */
[----:B------:R-:W3:Y:S01]  /*6590*/  SHFL.UP PT, R175, R154, 0x1, RZ ;  /* 0x042000009aaf7989 */ /* 0x000ee200000e00ff */
[-C--:B------:R-:W-:Y:S01]  /*65a0*/  FMUL.FTZ R213, R90, R84.reuse ;  /* 0x000000545ad57220 */ /* 0x080fe20000410000 */
[----:B------:R-:W-:Y:S01]  /*65b0*/  ISETP.GT.U32.AND P3, PT, R132, 0x1b, PT ;  /* 0x0000001b8400780c */ /* 0x000fe20003f64070 */
[CC--:B------:R-:W-:Y:S01]  /*65c0*/  FMUL.FTZ R208, R91.reuse, R85.reuse ;  /* 0x000000555bd07220 */ /* 0x0c0fe20000410000 */
[----:B------:R-:W4:Y:S01]  /*65d0*/  SHFL.UP PT, R176, R177, 0x1, RZ ;  /* 0x04200000b1b07989 */ /* 0x000f2200000e00ff */
[-C--:B------:R-:W-:Y:S01]  /*65e0*/  FMUL.FTZ R210, R91, R84.reuse ;  /* 0x000000545bd27220 */ /* 0x080fe20000410000 */
[----:B------:R-:W-:Y:S01]  /*65f0*/  BSSY B0, `(.L_x_10564) ;  /* 0x0000143000007945 */ /* 0x000fe20003800000 */
[C---:B------:R-:W-:Y:S01]  /*6600*/  FMUL.FTZ R207, R92.reuse, R85 ;  /* 0x000000555ccf7220 */ /* 0x040fe20000410000 */
[----:B------:R-:W-:Y:S01]  /*6610*/  SHFL.IDX PT, R89, R89, RZ, 0x1f ;  /* 0x00001fff59597589 */ /* 0x000fe200000e0000 */
[----:B------:R-:W-:-:S02]  /*6620*/  FMUL.FTZ R206, R92, R84 ;  /* 0x000000545cce7220 */ /* 0x000fc40000410000 */
[CC--:B------:R-:W-:Y:S01]  /*6630*/  FMUL.FTZ R202, R93.reuse, R84.reuse ;  /* 0x000000545dca7220 */ /* 0x0c0fe20000410000 */
[----:B------:R-:W-:Y:S01]  /*6640*/  SHFL.IDX PT, R88, R88, RZ, 0x1f ;  /* 0x00001fff58587589 */ /* 0x000fe200000e0000 */
[----:B------:R-:W-:Y:S02]  /*6650*/  FMUL.FTZ R201, R93, R85 ;  /* 0x000000555dc97220 */ /* 0x000fe40000410000 */
[C---:B------:R-:W-:Y:S02]  /*6660*/  FMUL.FTZ R198, R94.reuse, R84 ;  /* 0x000000545ec67220 */ /* 0x040fe40000410000 */
[----:B0-----:R-:W-:Y:S02]  /*6670*/  FMUL.FTZ R185, R177, R179 ;  /* 0x000000b3b1b97220 */ /* 0x001fe40000410000 */
[----:B------:R-:W-:Y:S02]  /*6680*/  FMUL.FTZ R195, R94, R85 ;  /* 0x000000555ec37220 */ /* 0x000fe40000410000 */
[----:B--2---:R-:W-:-:S02]  /*6690*/  FFMA.FTZ R185, R154, R178, -R185 ;  /* 0x000000b29ab97223 */ /* 0x004fc400000108b9 */
[C---:B------:R-:W-:Y:S02]  /*66a0*/  FMUL.FTZ R178, R177.reuse, R178 ;  /* 0x000000b2b1b27220 */ /* 0x040fe40000410000 */
[C---:B---3--:R-:W-:Y:S02]  /*66b0*/  FMUL.FTZ R183, R177.reuse, R175 ;  /* 0x000000afb1b77220 */ /* 0x048fe40000410000 */
[C---:B------:R-:W-:Y:S02]  /*66c0*/  FFMA.FTZ R178, R154.reuse, R179, R178 ;  /* 0x000000b39ab27223 */ /* 0x040fe400000100b2 */
[-C--:B----4-:R-:W-:Y:S02]  /*66d0*/  FFMA.FTZ R182, R154, R176.reuse, R183 ;  /* 0x000000b09ab67223 */ /* 0x090fe400000100b7 */
[----:B------:R-:W-:Y:S02]  /*66e0*/  FMUL.FTZ R179, R216, R221 ;  /* 0x000000ddd8b37220 */ /* 0x000fe40000410000 */
[C---:B------:R-:W-:Y:S01]  /*66f0*/  FMUL.FTZ R176, R177.reuse, R176 ;  /* 0x000000b0b1b07220 */ /* 0x040fe20000410000 */
[----:B------:R-:W-:Y:S01]  /*6700*/  FSEL R182, R177, R182, !P2 ;  /* 0x000000b6b1b67208 */ /* 0x000fe20005000000 */
[----:B------:R-:W-:-:S02]  /*6710*/  FFMA.FTZ R179, -R215, R222, -R179 ;  /* 0x000000ded7b37223 */ /* 0x000fc400000109b3 */
[----:B------:R-:W-:Y:S02]  /*6720*/  @P2 FADD.FTZ R188, R188, R185 ;  /* 0x000000b9bcbc2221 */ /* 0x000fe40000010000 */
[----:B------:R-:W-:Y:S02]  /*6730*/  FMUL.FTZ R177, R215, R221 ;  /* 0x000000ddd7b17220 */ /* 0x000fe40000410000 */
[----:B------:R-:W-:Y:S02]  /*6740*/  @P2 FADD.FTZ R187, R187, R178 ;  /* 0x000000b2bbbb2221 */ /* 0x000fe40000010000 */
[----:B------:R-:W-:Y:S01]  /*6750*/  @P2 FFMA.FTZ R154, R154, R175, -R176 ;  /* 0x000000af9a9a2223 */ /* 0x000fe200000108b0 */
[----:B------:R-:W-:Y:S01]  /*6760*/  ISETP.GE.AND P2, PT, R124, 0x2, PT ;  /* 0x000000027c00780c */ /* 0x000fe20003f46270 */
[----:B------:R-:W-:Y:S01]  /*6770*/  FFMA.FTZ R184, R216, R222, -R177 ;  /* 0x000000ded8b87223 */ /* 0x000fe200000108b1 */
[----:B------:R-:W0:Y:S01]  /*6780*/  SHFL.UP PT, R183, R187, 0x2, RZ ;  /* 0x04400000bbb77989 */ /* 0x000e2200000e00ff */
[----:B------:R-:W-:-:S02]  /*6790*/  FADD.FTZ R176, -R214, R179 ;  /* 0x000000b3d6b07221 */ /* 0x000fc40000010100 */
[----:B------:R-:W-:Y:S01]  /*67a0*/  FADD.FTZ R184, R213, R184 ;  /* 0x000000b8d5b87221 */ /* 0x000fe20000010000 */
[----:B------:R-:W2:Y:S01]  /*67b0*/  SHFL.UP PT, R179, R188, 0x2, RZ ;  /* 0x04400000bcb37989 */ /* 0x000ea200000e00ff */
[C---:B------:R-:W-:Y:S02]  /*67c0*/  FMUL.FTZ R185, R211.reuse, -R176 ;  /* 0x800000b0d3b97220 */ /* 0x040fe40000410000 */
[-C--:B------:R-:W-:Y:S01]  /*67d0*/  FMUL.FTZ R189, R211, -R184.reuse ;  /* 0x800000b8d3bd7220 */ /* 0x080fe20000410000 */
[----:B------:R-:W3:Y:S01]  /*67e0*/  SHFL.UP PT, R175, R154, 0x2, RZ ;  /* 0x044000009aaf7989 */ /* 0x000ee200000e00ff */
[C---:B------:R-:W-:Y:S02]  /*67f0*/  FFMA.FTZ R185, R212.reuse, R184, -R185 ;  /* 0x000000b8d4b97223 */ /* 0x040fe400000108b9 */
[----:B------:R-:W-:Y:S01]  /*6800*/  FFMA.FTZ R189, R212, R176, R189 ;  /* 0x000000b0d4bd7223 */ /* 0x000fe200000100bd */
[----:B------:R-:W4:Y:S01]  /*6810*/  SHFL.UP PT, R177, R182, 0x2, RZ ;  /* 0x04400000b6b17989 */ /* 0x000f2200000e00ff */
[----:B------:R-:W-:-:S02]  /*6820*/  FADD.FTZ R185, R210, R185 ;  /* 0x000000b9d2b97221 */ /* 0x000fc40000010000 */
[----:B------:R-:W-:Y:S02]  /*6830*/  FADD.FTZ R189, -R208, R189 ;  /* 0x000000bdd0bd7221 */ /* 0x000fe40000010100 */
[C---:B------:R-:W-:Y:S02]  /*6840*/  FMUL.FTZ R178, R205.reuse, -R185 ;  /* 0x800000b9cdb27220 */ /* 0x040fe40000410000 */
[-C--:B------:R-:W-:Y:S02]  /*6850*/  FMUL.FTZ R176, R205, -R189.reuse ;  /* 0x800000bdcdb07220 */ /* 0x080fe40000410000 */
[C---:B------:R-:W-:Y:S02]  /*6860*/  FFMA.FTZ R190, R204.reuse, R189, R178 ;  /* 0x000000bdccbe7223 */ /* 0x040fe400000100b2 */
[----:B------:R-:W-:Y:S02]  /*6870*/  FFMA.FTZ R191, R204, R185, -R176 ;  /* 0x000000b9ccbf7223 */ /* 0x000fe400000108b0 */
[----:B0-----:R-:W-:-:S02]  /*6880*/  FMUL.FTZ R184, R182, R183 ;  /* 0x000000b7b6b87220 */ /* 0x001fc40000410000 */
[----:B------:R-:W-:Y:S02]  /*6890*/  FADD.FTZ R190, -R207, R190 ;  /* 0x000000becfbe7221 */ /* 0x000fe40000010100 */
[-C--:B--2---:R-:W-:Y:S02]  /*68a0*/  FMUL.FTZ R185, R182, R179.reuse ;  /* 0x000000b3b6b97220 */ /* 0x084fe40000410000 */
[----:B------:R-:W-:Y:S02]  /*68b0*/  FFMA.FTZ R179, R154, R179, -R184 ;  /* 0x000000b39ab37223 */ /* 0x000fe400000108b8 */
[----:B---3--:R-:W-:Y:S02]  /*68c0*/  FMUL.FTZ R178, R182, R175 ;  /* 0x000000afb6b27220 */ /* 0x008fe40000410000 */
[----:B------:R-:W-:Y:S02]  /*68d0*/  FFMA.FTZ R186, R154, R183, R185 ;  /* 0x000000b79aba7223 */ /* 0x000fe400000100b9 */
[----:B----4-:R-:W-:-:S02]  /*68e0*/  FMUL.FTZ R176, R182, R177 ;  /* 0x000000b1b6b07220 */ /* 0x010fc40000410000 */
[C---:B------:R-:W-:Y:S02]  /*68f0*/  FFMA.FTZ R177, R154.reuse, R177, R178 ;  /* 0x000000b19ab17223 */ /* 0x040fe400000100b2 */
[----:B------:R-:W-:Y:S02]  /*6900*/  @P2 FFMA.FTZ R154, R154, R175, -R176 ;  /* 0x000000af9a9a2223 */ /* 0x000fe400000108b0 */
[----:B------:R-:W-:Y:S01]  /*6910*/  @P2 FADD.FTZ R187, R187, R186 ;  /* 0x000000babbbb2221 */ /* 0x000fe20000010000 */
[----:B------:R-:W-:Y:S01]  /*6920*/  FSEL R177, R182, R177, !P2 ;  /* 0x000000b1b6b17208 */ /* 0x000fe20005000000 */
[----:B------:R-:W-:Y:S01]  /*6930*/  @P2 FADD.FTZ R188, R188, R179 ;  /* 0x000000b3bcbc2221 */ /* 0x000fe20000010000 */
[----:B------:R-:W0:Y:S01]  /*6940*/  SHFL.UP PT, R175, R154, 0x4, RZ ;  /* 0x048000009aaf7989 */ /* 0x000e2200000e00ff */
[----:B------:R-:W-:Y:S01]  /*6950*/  FADD.FTZ R191, R206, R191 ;  /* 0x000000bfcebf7221 */ /* 0x000fe20000010000 */
[----:B------:R-:W-:Y:S01]  /*6960*/  ISETP.GE.AND P2, PT, R124, 0x4, PT ;  /* 0x000000047c00780c */ /* 0x000fe20003f46270 */
[C---:B------:R-:W-:Y:S01]  /*6970*/  FMUL.FTZ R182, R199.reuse, -R190 ;  /* 0x800000bec7b67220 */ /* 0x040fe20000410000 */
[----:B------:R-:W2:Y:S01]  /*6980*/  SHFL.UP PT, R179, R187, 0x4, RZ ;  /* 0x04800000bbb37989 */ /* 0x000ea200000e00ff */
[----:B------:R-:W-:-:S02]  /*6990*/  FMUL.FTZ R183, R199, -R191 ;  /* 0x800000bfc7b77220 */ /* 0x000fc40000410000 */
[C---:B------:R-:W-:Y:S01]  /*69a0*/  FFMA.FTZ R191, R200.reuse, R191, -R182 ;  /* 0x000000bfc8bf7223 */ /* 0x040fe200000108b6 */
[----:B------:R-:W3:Y:S01]  /*69b0*/  SHFL.UP PT, R178, R188, 0x4, RZ ;  /* 0x04800000bcb27989 */ /* 0x000ee200000e00ff */
[----:B------:R-:W-:Y:S02]  /*69c0*/  FFMA.FTZ R190, R200, R190, R183 ;  /* 0x000000bec8be7223 */ /* 0x000fe400000100b7 */
[----:B------:R-:W-:Y:S01]  /*69d0*/  FADD.FTZ R191, R202, R191 ;  /* 0x000000bfcabf7221 */ /* 0x000fe20000010000 */
[----:B------:R-:W4:Y:S01]  /*69e0*/  SHFL.UP PT, R176, R177, 0x4, RZ ;  /* 0x04800000b1b07989 */ /* 0x000f2200000e00ff */
[----:B------:R-:W-:Y:S02]  /*69f0*/  FADD.FTZ R190, -R201, R190 ;  /* 0x000000bec9be7221 */ /* 0x000fe40000010100 */
[C---:B------:R-:W-:Y:S02]  /*6a00*/  FMUL.FTZ R183, R196.reuse, -R191 ;  /* 0x800000bfc4b77220 */ /* 0x040fe40000410000 */
[----:B------:R-:W-:-:S02]  /*6a10*/  FMUL.FTZ R182, R196, -R190 ;  /* 0x800000bec4b67220 */ /* 0x000fc40000410000 */
[C---:B------:R-:W-:Y:S02]  /*6a20*/  FFMA.FTZ R190, R197.reuse, R190, R183 ;  /* 0x000000bec5be7223 */ /* 0x040fe400000100b7 */
[----:B------:R-:W-:Y:S02]  /*6a30*/  FFMA.FTZ R191, R197, R191, -R182 ;  /* 0x000000bfc5bf7223 */ /* 0x000fe400000108b6 */
[----:B------:R-:W-:Y:S02]  /*6a40*/  FADD.FTZ R190, -R195, R190 ;  /* 0x000000bec3be7221 */ /* 0x000fe40000010100 */
[C---:B0-----:R-:W-:Y:S02]  /*6a50*/  FMUL.FTZ R183, R177.reuse, R175 ;  /* 0x000000afb1b77220 */ /* 0x041fe40000410000 */
[----:B------:R-:W-:Y:S02]  /*6a60*/  FADD.FTZ R191, R198, R191 ;  /* 0x000000bfc6bf7221 */ /* 0x000fe40000010000 */
        /* <DEDUP_REMOVED lines=15> */
[----:B------:R-:W-:Y:S02]  /*6b60*/  FFMA.FTZ R190, R181, R190, R179 ;  /* 0x000000beb5be7223 */ /* 0x000fe400000100b3 */
[----:B------:R-:W-:Y:S01]  /*6b70*/  FMUL.FTZ R179, R95, R85 ;  /* 0x000000555fb37220 */ /* 0x000fe20000410000 */
[----:B------:R-:W3:Y:S01]  /*6b80*/  SHFL.UP PT, R185, R187, 0x8, RZ ;  /* 0x05000000bbb97989 */ /* 0x000ee200000e00ff */
[----:B------:R-:W-:-:S02]  /*6b90*/  FFMA.FTZ R191, R181, R191, -R178 ;  /* 0x000000bfb5bf7223 */ /* 0x000fc400000108b2 */
[----:B------:R-:W-:Y:S01]  /*6ba0*/  FMUL.FTZ R182, R95, R84 ;  /* 0x000000545fb67220 */ /* 0x000fe20000410000 */
        /* <DEDUP_REMOVED lines=15> */
[----:B------:R-:W-:Y:S01]  /*6ca0*/  @P2 FADD.FTZ R188, R188, R183 ;  /* 0x000000b7bcbc2221 */ /* 0x000fe20000010000 */
[----:B------:R-:W-:Y:S01]  /*6cb0*/  FSEL R183, R176, R177, !P2 ;  /* 0x000000b1b0b77208 */ /* 0x000fe20005000000 */
[C---:B------:R-:W-:Y:S01]  /*6cc0*/  FMUL.FTZ R175, R96.reuse, R84 ;  /* 0x0000005460af7220 */ /* 0x040fe20000410000 */
        /* <DEDUP_REMOVED lines=17> */
[----:B------:R-:W-:-:S04]  /*6de0*/  FMUL.FTZ R190, R161, -R194 ;  /* 0x800000c2a1be7220 */ /* 0x000fc80000410000 */
[----:B------:R-:W-:Y:S02]  /*6df0*/  FFMA.FTZ R226, R162, R193, -R190 ;  /* 0x000000c1a2e27223 */ /* 0x000fe400000108be */
[C---:B0-----:R-:W-:Y:S02]  /*6e00*/  FMUL.FTZ R190, R183.reuse, R184 ;  /* 0x000000b8b7be7220 */ /* 0x041fe40000410000 */
[C---:B--2---:R-:W-:Y:S02]  /*6e10*/  FMUL.FTZ R192, R183.reuse, R186 ;  /* 0x000000bab7c07220 */ /* 0x044fe40000410000 */
[C---:B------:R-:W-:Y:S02]  /*6e20*/  FFMA.FTZ R190, R154.reuse, R185, R190 ;  /* 0x000000b99abe7223 */ /* 0x040fe400000100be */
[C---:B---3--:R-:W-:Y:S02]  /*6e30*/  FMUL.FTZ R191, R183.reuse, R189 ;  /* 0x000000bdb7bf7220 */ /* 0x048fe40000410000 */
[C---:B------:R-:W-:Y:S01]  /*6e40*/  FMUL.FTZ R185, R183.reuse, R185 ;  /* 0x000000b9b7b97220 */ /* 0x040fe20000410000 */
[----:B------:R-:W-:Y:S01]  /*6e50*/  FSEL R190, R183, R190, !P2 ;  /* 0x000000beb7be7208 */ /* 0x000fe20005000000 */
[----:B------:R-:W-:-:S02]  /*6e60*/  FFMA.FTZ R192, R154, R189, R192 ;  /* 0x000000bd9ac07223 */ /* 0x000fc400000100c0 */
[C---:B------:R-:W-:Y:S02]  /*6e70*/  FFMA.FTZ R191, R154.reuse, R186, -R191 ;  /* 0x000000ba9abf7223 */ /* 0x040fe400000108bf */
[----:B------:R-:W-:Y:S01]  /*6e80*/  @P2 FFMA.FTZ R154, R154, R184, -R185 ;  /* 0x000000b89a9a2223 */ /* 0x000fe200000108b9 */
[----:B------:R-:W0:Y:S01]  /*6e90*/  SHFL.UP PT, R190, R190, 0x1, RZ ;  /* 0x04200000bebe7989 */ /* 0x000e2200000e00ff */
[----:B------:R-:W-:Y:S02]  /*6ea0*/  @P2 FADD.FTZ R188, R188, R191 ;  /* 0x000000bfbcbc2221 */ /* 0x000fe40000010000 */
[----:B------:R-:W-:Y:S02]  /*6eb0*/  FMUL.FTZ R193, R161, -R193 ;  /* 0x800000c1a1c17220 */ /* 0x000fe40000410000 */
[----:B------:R-:W2:Y:S01]  /*6ec0*/  SHFL.UP PT, R154, R154, 0x1, RZ ;  /* 0x042000009a9a7989 */ /* 0x000ea200000e00ff */
[----:B------:R-:W-:Y:S01]  /*6ed0*/  @P2 FADD.FTZ R187, R187, R192 ;  /* 0x000000c0bbbb2221 */ /* 0x000fe20000010000 */
[----:B------:R-:W-:Y:S01]  /*6ee0*/  ISETP.GT.U32.AND P2, PT, R132, 0x17, PT ;  /* 0x000000178400780c */ /* 0x000fe20003f44070 */
        /* <DEDUP_REMOVED lines=13> */
[----:B------:R-:W-:Y:S02]  /*6fc0*/  FADD.FTZ R191, R186, R189 ;  /* 0x000000bdbabf7221 */ /* 0x000fe40000010000 */
[----:B0-----:R-:W-:Y:S02]  /*6fd0*/  FMUL.FTZ R189, R190, R89 ;  /* 0x00000059bebd7220 */ /* 0x001fe40000410000 */
[----:B------:R-:W-:-:S02]  /*6fe0*/  FADD.FTZ R192, -R185, R192 ;  /* 0x000000c0b9c07221 */ /* 0x000fc40000010100 */
[-C--:B------:R-:W-:Y:S02]  /*6ff0*/  FMUL.FTZ R190, R190, R88.reuse ;  /* 0x00000058bebe7220 */ /* 0x080fe40000410000 */
[C---:B--2---:R-:W-:Y:S02]  /*7000*/  FFMA.FTZ R189, R154.reuse, R88, -R189 ;  /* 0x000000589abd7223 */ /* 0x044fe400000108bd */
[C---:B------:R-:W-:Y:S02]  /*7010*/  FMUL.FTZ R193, R165.reuse, -R192 ;  /* 0x800000c0a5c17220 */ /* 0x040fe40000410000 */
[----:B------:R-:W-:Y:S02]  /*7020*/  FFMA.FTZ R190, R154, R89, R190 ;  /* 0x000000599abe7223 */ /* 0x000fe400000100be */
[-C--:B------:R-:W-:Y:S02]  /*7030*/  FMUL.FTZ R203, R165, -R191.reuse ;  /* 0x800000bfa5cb7220 */ /* 0x080fe40000410000 */
[----:B---3--:R-:W-:Y:S01]  /*7040*/  @P1 FADD.FTZ R88, R188, R189 ;  /* 0x000000bdbc581221 */ /* 0x008fe20000010000 */
[----:B------:R-:W-:Y:S01]  /*7050*/  MOV R189, UR29 ;  /* 0x0000001d00bd7c02 */ /* 0x000fe20008000f00 */
[----:B------:R-:W-:-:S02]  /*7060*/  FFMA.FTZ R193, R166, R191, -R193 ;  /* 0x000000bfa6c17223 */ /* 0x000fc400000108c1 */
[----:B------:R-:W-:Y:S01]  /*7070*/  FMUL.FTZ R188, R100, R84 ;  /* 0x0000005464bc7220 */ /* 0x000fe20000410000 */
[----:B------:R-:W-:Y:S01]  /*7080*/  ISETP.GE.OR P0, PT, R189, c[0x0][0x174], P0 ;  /* 0x00005d00bd007a0c */ /* 0x000fe20000706670 */
[----:B----4-:R-:W-:Y:S01]  /*7090*/  @P1 FADD.FTZ R89, R187, R190 ;  /* 0x000000bebb591221 */ /* 0x010fe20000010000 */
[----:B------:R-:W-:Y:S01]  /*70a0*/  ISETP.GT.U32.AND P1, PT, R132, 0xf, PT ;  /* 0x0000000f8400780c */ /* 0x000fe20003f24070 */
[----:B------:R-:W-:Y:S02]  /*70b0*/  FFMA.FTZ R192, R166, R192, R203 ;  /* 0x000000c0a6c07223 */ /* 0x000fe400000100cb */
[----:B------:R-:W-:Y:S02]  /*70c0*/  FMUL.FTZ R187, R100, R85 ;  /* 0x0000005564bb7220 */ /* 0x000fe40000410000 */
[----:B------:R-:W-:Y:S02]  /*70d0*/  FADD.FTZ R193, R188, R193 ;  /* 0x000000c1bcc17221 */ /* 0x000fe40000010000 */
[----:B------:R-:W-:-:S02]  /*70e0*/  FADD.FTZ R192, -R187, R192 ;  /* 0x000000c0bbc07221 */ /* 0x000fc40000010100 */
[----:B------:R-:W-:Y:S02]  /*70f0*/  FMUL.FTZ R189, R167, -R193 ;  /* 0x800000c1a7bd7220 */ /* 0x000fe40000410000 */
[----:B-1----:R-:W-:Y:S02]  /*7100*/  FMUL.FTZ R191, R215, R3 ;  /* 0x00000003d7bf7220 */ /* 0x002fe40000410000 */
[----:B------:R-:W-:Y:S02]  /*7110*/  FMUL.FTZ R154, R167, -R192 ;  /* 0x800000c0a79a7220 */ /* 0x000fe40000410000 */
[----:B------:R-:W-:Y:S02]  /*7120*/  FMUL.FTZ R132, R215, -R2 ;  /* 0x80000002d7847220 */ /* 0x000fe40000410000 */
[----:B------:R-:W-:Y:S02]  /*7130*/  FFMA.FTZ R192, R168, R192, R189 ;  /* 0x000000c0a8c07223 */ /* 0x000fe400000100bd */
[----:B------:R-:W-:-:S02]  /*7140*/  FMUL.FTZ R189, R101, R85 ;  /* 0x0000005565bd7220 */ /* 0x000fc40000410000 */
[C---:B------:R-:W-:Y:S02]  /*7150*/  FFMA.FTZ R191, R216.reuse, R2, -R191 ;  /* 0x00000002d8bf7223 */ /* 0x040fe400000108bf */
[----:B------:R-:W-:Y:S02]  /*7160*/  FFMA.FTZ R132, R216, -R3, R132 ;  /* 0x80000003d8847223 */ /* 0x000fe40000010084 */
[----:B------:R-:W-:Y:S02]  /*7170*/  FFMA.FTZ R203, R168, R193, -R154 ;  /* 0x000000c1a8cb7223 */ /* 0x000fe4000001089a */
[----:B------:R-:W-:Y:S02]  /*7180*/  FMUL.FTZ R190, R101, R84 ;  /* 0x0000005465be7220 */ /* 0x000fe40000410000 */
[----:B------:R-:W-:Y:S02]  /*7190*/  FADD.FTZ R192, -R189, R192 ;  /* 0x000000c0bdc07221 */ /* 0x000fe40000010100 */
[----:B------:R-:W-:-:S02]  /*71a0*/  FMUL.FTZ R193, R211, -R191 ;  /* 0x800000bfd3c17220 */ /* 0x000fc40000410000 */
[----:B------:R-:W-:Y:S02]  /*71b0*/  FMUL.FTZ R154, R211, -R132 ;  /* 0x80000084d39a7220 */ /* 0x000fe40000410000 */
[----:B------:R-:W-:Y:S02]  /*71c0*/  FADD.FTZ R203, R190, R203 ;  /* 0x000000cbbecb7221 */ /* 0x000fe40000010000 */
[C---:B------:R-:W-:Y:S02]  /*71d0*/  FMUL.FTZ R194, R169.reuse, -R192 ;  /* 0x800000c0a9c27220 */ /* 0x040fe40000410000 */
[C---:B------:R-:W-:Y:S02]  /*71e0*/  FFMA.FTZ R193, R212.reuse, R132, R193 ;  /* 0x00000084d4c17223 */ /* 0x040fe400000100c1 */
[----:B------:R-:W-:Y:S02]  /*71f0*/  FFMA.FTZ R154, R212, R191, -R154 ;  /* 0x000000bfd49a7223 */ /* 0x000fe4000001089a */
[----:B------:R-:W-:-:S02]  /*7200*/  FMUL.FTZ R191, R169, -R203 ;  /* 0x800000cba9bf7220 */ /* 0x000fc40000410000 */
[C---:B------:R-:W-:Y:S02]  /*7210*/  FFMA.FTZ R209, R170.reuse, R203, -R194 ;  /* 0x000000cbaad17223 */ /* 0x040fe400000108c2 */
[C---:B------:R-:W-:Y:S02]  /*7220*/  FMUL.FTZ R203, R205.reuse, -R193 ;  /* 0x800000c1cdcb7220 */ /* 0x040fe40000410000 */
[----:B------:R-:W-:Y:S02]  /*7230*/  FMUL.FTZ R132, R205, -R154 ;  /* 0x8000009acd847220 */ /* 0x000fe40000410000 */
[----:B------:R-:W-:Y:S02]  /*7240*/  FFMA.FTZ R194, R170, R192, R191 ;  /* 0x000000c0aac27223 */ /* 0x000fe400000100bf */
[----:B------:R-:W-:Y:S02]  /*7250*/  FMUL.FTZ R191, R102, R85 ;  /* 0x0000005566bf7220 */ /* 0x000fe40000410000 */
[----:B------:R-:W-:-:S02]  /*7260*/  FFMA.FTZ R203, R204, R154, -R203 ;  /* 0x0000009acccb7223 */ /* 0x000fc400000108cb */
[----:B------:R-:W-:Y:S02]  /*7270*/  FFMA.FTZ R132, R204, R193, R132 ;  /* 0x000000c1cc847223 */ /* 0x000fe40000010084 */
[----:B------:R-:W-:Y:S02]  /*7280*/  FMUL.FTZ R192, R102, R84 ;  /* 0x0000005466c07220 */ /* 0x000fe40000410000 */
        /* <DEDUP_REMOVED lines=10> */
[-C--:B------:R-:W-:Y:S02]  /*7330*/  FMUL.FTZ R203, R196, -R154.reuse ;  /* 0x8000009ac4cb7220 */ /* 0x080fe40000410000 */
[----:B------:R-:W-:Y:S02]  /*7340*/  FFMA.FTZ R226, R172, R225, R193 ;  /* 0x000000e1ace27223 */ /* 0x000fe400000100c1 */
[----:B------:R-:W-:Y:S02]  /*7350*/  FMUL.FTZ R193, R103, R85 ;  /* 0x0000005567c17220 */ /* 0x000fe40000410000 */
[C---:B------:R-:W-:Y:S02]  /*7360*/  FFMA.FTZ R154, R197.reuse, R154, -R194 ;  /* 0x0000009ac59a7223 */ /* 0x040fe400000108c2 */
[----:B------:R-:W-:Y:S02]  /*7370*/  FFMA.FTZ R203, R197, R132, R203 ;  /* 0x00000084c5cb7223 */ /* 0x000fe400000100cb */
[----:B------:R-:W-:-:S02]  /*7380*/  FMUL.FTZ R194, R103, R84 ;  /* 0x0000005467c27220 */ /* 0x000fc40000410000 */
[----:B------:R-:W-:Y:S02]  /*7390*/  FADD.FTZ R228, -R193, R226 ;  /* 0x000000e2c1e47221 */ /* 0x000fe40000010100 */
[C---:B------:R-:W-:Y:S02]  /*73a0*/  FMUL.FTZ R226, R180.reuse, -R154 ;  /* 0x8000009ab4e27220 */ /* 0x040fe40000410000 */
[-C--:B------:R-:W-:Y:S02]  /*73b0*/  FMUL.FTZ R132, R180, -R203.reuse ;  /* 0x800000cbb4847220 */ /* 0x080fe40000410000 */
[----:B------:R-:W-:Y:S02]  /*73c0*/  FADD.FTZ R225, R194, R209 ;  /* 0x000000d1c2e17221 */ /* 0x000fe40000010000 */
[----:B------:R-:W-:Y:S02]  /*73d0*/  FMUL.FTZ R227, R173, -R228 ;  /* 0x800000e4ade37220 */ /* 0x000fe40000410000 */
[----:B------:R-:W-:-:S02]  /*73e0*/  FFMA.FTZ R209, R181, R203, R226 ;  /* 0x000000cbb5d17223 */ /* 0x000fc400000100e2 */
[----:B------:R-:W-:Y:S02]  /*73f0*/  FFMA.FTZ R203, R181, R154, -R132 ;  /* 0x0000009ab5cb7223 */ /* 0x000fe40000010884 */
[-C--:B------:R-:W-:Y:S02]  /*7400*/  FMUL.FTZ R229, R173, -R225.reuse ;  /* 0x800000e1ade57220 */ /* 0x080fe40000410000 */
[----:B------:R-:W-:Y:S02]  /*7410*/  FFMA.FTZ R132, R174, R225, -R227 ;  /* 0x000000e1ae847223 */ /* 0x000fe400000108e3 */
[C---:B------:R-:W-:Y:S02]  /*7420*/  FMUL.FTZ R225, R157.reuse, -R209 ;  /* 0x800000d19de17220 */ /* 0x040fe40000410000 */
[----:B------:R-:W-:Y:S02]  /*7430*/  FMUL.FTZ R227, R157, -R203 ;  /* 0x800000cb9de37220 */ /* 0x000fe40000410000 */
[----:B------:R-:W-:-:S02]  /*7440*/  FMUL.FTZ R154, R87, R88 ;  /* 0x00000058579a7220 */ /* 0x000fc40000410000 */
[C---:B------:R-:W-:Y:S02]  /*7450*/  FFMA.FTZ R225, R158.reuse, R203, -R225 ;  /* 0x000000cb9ee17223 */ /* 0x040fe400000108e1 */
[----:B------:R-:W-:Y:S02]  /*7460*/  FFMA.FTZ R227, R158, R209, R227 ;  /* 0x000000d19ee37223 */ /* 0x000fe400000100e3 */
[-C--:B------:R-:W-:Y:S02]  /*7470*/  FMUL.FTZ R87, R87, R89.reuse ;  /* 0x0000005957577220 */ /* 0x080fe40000410000 */
[----:B------:R-:W-:Y:S02]  /*7480*/  FFMA.FTZ R154, R86, R89, R154 ;  /* 0x00000059569a7223 */ /* 0x000fe4000001009a */
[C---:B------:R-:W-:Y:S02]  /*7490*/  FMUL.FTZ R203, R159.reuse, -R225 ;  /* 0x800000e19fcb7220 */ /* 0x040fe40000410000 */
[----:B------:R-:W-:-:S02]  /*74a0*/  FMUL.FTZ R89, R159, -R227 ;  /* 0x800000e39f597220 */ /* 0x000fc40000410000 */
[----:B------:R-:W-:Y:S02]  /*74b0*/  FFMA.FTZ R86, R86, R88, -R87 ;  /* 0x0000005856567223 */ /* 0x000fe40000010857 */
[----:B------:R-:W-:Y:S02]  /*74c0*/  FADD.FTZ R143, R143, R154 ;  /* 0x0000009a8f8f7221 */ /* 0x000fe40000010000 */
[C---:B------:R-:W-:Y:S02]  /*74d0*/  FFMA.FTZ R203, R160.reuse, R227, R203 ;  /* 0x000000e3a0cb7223 */ /* 0x040fe400000100cb */
[----:B------:R-:W-:Y:S02]  /*74e0*/  FFMA.FTZ R89, R160, R225, -R89 ;  /* 0x000000e1a0597223 */ /* 0x000fe40000010859 */
[----:B------:R-:W-:Y:S02]  /*74f0*/  FADD.FTZ R141, R141, R86 ;  /* 0x000000568d8d7221 */ /* 0x000fe40000010000 */
[----:B------:R-:W-:-:S02]  /*7500*/  FMUL.FTZ R86, R173, R143 ;  /* 0x0000008fad567220 */ /* 0x000fc40000410000 */
[C---:B------:R-:W-:Y:S02]  /*7510*/  FMUL.FTZ R88, R161.reuse, -R203 ;  /* 0x800000cba1587220 */ /* 0x040fe40000410000 */
[----:B------:R-:W-:Y:S02]  /*7520*/  FMUL.FTZ R154, R161, -R89 ;  /* 0x80000059a19a7220 */ /* 0x000fe40000410000 */
[-C--:B------:R-:W-:Y:S02]  /*7530*/  FMUL.FTZ R87, R173, R141.reuse ;  /* 0x0000008dad577220 */ /* 0x080fe40000410000 */
[----:B------:R-:W-:Y:S02]  /*7540*/  FFMA.FTZ R86, R174, R141, -R86 ;  /* 0x0000008dae567223 */ /* 0x000fe40000010856 */
[C---:B------:R-:W-:Y:S02]  /*7550*/  FFMA.FTZ R88, R162.reuse, R89, -R88 ;  /* 0x00000059a2587223 */ /* 0x040fe40000010858 */
[----:B------:R-:W-:-:S02]  /*7560*/  FFMA.FTZ R154, R162, R203, R154 ;  /* 0x000000cba29a7223 */ /* 0x000fc4000001009a */
[----:B------:R-:W-:Y:S02]  /*7570*/  FFMA.FTZ R87, R174, R143, R87 ;  /* 0x0000008fae577223 */ /* 0x000fe40000010057 */
[----:B------:R-:W-:Y:S02]  /*7580*/  FFMA.FTZ R144, R5, R144, R86 ;  /* 0x0000009005907223 */ /* 0x000fe40000010056 */
[C---:B------:R-:W-:Y:S02]  /*7590*/  FMUL.FTZ R209, R163.reuse, -R88 ;  /* 0x80000058a3d17220 */ /* 0x040fe40000410000 */
[----:B------:R-:W-:Y:S02]  /*75a0*/  FMUL.FTZ R203, R163, -R154 ;  /* 0x8000009aa3cb7220 */ /* 0x000fe40000410000 */
[----:B------:R-:W-:Y:S02]  /*75b0*/  FFMA.FTZ R142, R5, R142, R87 ;  /* 0x0000008e058e7223 */ /* 0x000fe40000010057 */
[----:B------:R-:W-:-:S02]  /*75c0*/  FMUL.FTZ R89, R171, R144 ;  /* 0x00000090ab597220 */ /* 0x000fc40000410000 */
[C---:B------:R-:W-:Y:S02]  /*75d0*/  FFMA.FTZ R209, R164.reuse, R154, R209 ;  /* 0x0000009aa4d17223 */ /* 0x040fe400000100d1 */
[----:B------:R-:W-:Y:S02]  /*75e0*/  FFMA.FTZ R203, R164, R88, -R203 ;  /* 0x00000058a4cb7223 */ /* 0x000fe400000108cb */
[-C--:B------:R-:W-:Y:S02]  /*75f0*/  FMUL.FTZ R87, R171, R142.reuse ;  /* 0x0000008eab577220 */ /* 0x080fe40000410000 */
[----:B------:R-:W-:Y:S02]  /*7600*/  FFMA.FTZ R89, R172, R142, R89 ;  /* 0x0000008eac597223 */ /* 0x000fe40000010059 */
[C---:B------:R-:W-:Y:S02]  /*7610*/  FMUL.FTZ R86, R165.reuse, -R209 ;  /* 0x800000d1a5567220 */ /* 0x040fe40000410000 */
[----:B------:R-:W-:-:S02]  /*7620*/  FMUL.FTZ R88, R165, -R203 ;  /* 0x800000cba5587220 */ /* 0x000fc40000410000 */
[----:B------:R-:W-:Y:S02]  /*7630*/  FFMA.FTZ R87, R172, R144, -R87 ;  /* 0x00000090ac577223 */ /* 0x000fe40000010857 */
[----:B------:R-:W-:Y:S02]  /*7640*/  FFMA.FTZ R149, R6, R149, R89 ;  /* 0x0000009506957223 */ /* 0x000fe40000010059 */
[C---:B------:R-:W-:Y:S02]  /*7650*/  FFMA.FTZ R203, R166.reuse, R203, -R86 ;  /* 0x000000cba6cb7223 */ /* 0x040fe40000010856 */
[----:B------:R-:W-:Y:S02]  /*7660*/  FFMA.FTZ R88, R166, R209, R88 ;  /* 0x000000d1a6587223 */ /* 0x000fe40000010058 */
[----:B------:R-:W-:Y:S02]  /*7670*/  FFMA.FTZ R147, R6, R147, R87 ;  /* 0x0000009306937223 */ /* 0x000fe40000010057 */
[----:B------:R-:W-:-:S02]  /*7680*/  FMUL.FTZ R86, R169, R149 ;  /* 0x00000095a9567220 */ /* 0x000fc40000410000 */
[C---:B------:R-:W-:Y:S02]  /*7690*/  FMUL.FTZ R209, R167.reuse, -R203 ;  /* 0x800000cba7d17220 */ /* 0x040fe40000410000 */
[-C--:B------:R-:W-:Y:S02]  /*76a0*/  FMUL.FTZ R89, R167, -R88.reuse ;  /* 0x80000058a7597220 */ /* 0x080fe40000410000 */
[-C--:B------:R-:W-:Y:S02]  /*76b0*/  FMUL.FTZ R87, R169, R147.reuse ;  /* 0x00000093a9577220 */ /* 0x080fe40000410000 */
[----:B------:R-:W-:Y:S02]  /*76c0*/  FFMA.FTZ R86, R170, R147, -R86 ;  /* 0x00000093aa567223 */ /* 0x000fe40000010856 */
[C---:B------:R-:W-:Y:S02]  /*76d0*/  FFMA.FTZ R209, R168.reuse, R88, R209 ;  /* 0x00000058a8d17223 */ /* 0x040fe400000100d1 */
[----:B------:R-:W-:-:S02]  /*76e0*/  FFMA.FTZ R203, R168, R203, -R89 ;  /* 0x000000cba8cb7223 */ /* 0x000fc40000010859 */
[----:B------:R-:W-:Y:S02]  /*76f0*/  FFMA.FTZ R87, R170, R149, R87 ;  /* 0x00000095aa577223 */ /* 0x000fe40000010057 */
[----:B------:R-:W-:Y:S02]  /*7700*/  FFMA.FTZ R146, R7, R146, R86 ;  /* 0x0000009207927223 */ /* 0x000fe40000010056 */
[C---:B------:R-:W-:Y:S02]  /*7710*/  FMUL.FTZ R86, R169.reuse, -R209 ;  /* 0x800000d1a9567220 */ /* 0x040fe40000410000 */
[----:B------:R-:W-:Y:S02]  /*7720*/  FMUL.FTZ R88, R169, -R203 ;  /* 0x800000cba9587220 */ /* 0x000fe40000410000 */
[----:B------:R-:W-:Y:S02]  /*7730*/  FFMA.FTZ R148, R7, R148, R87 ;  /* 0x0000009407947223 */ /* 0x000fe40000010057 */
        /* <DEDUP_REMOVED lines=8> */
[----:B------:R-:W-:Y:S02]  /*77c0*/  FFMA.FTZ R86, R8, R155, R86 ;  /* 0x0000009b08567223 */ /* 0x000fe40000010056 */
[C---:B------:R-:W-:Y:S02]  /*77d0*/  FFMA.FTZ R209, R172.reuse, R88, R209 ;  /* 0x00000058acd17223 */ /* 0x040fe400000100d1 */
[----:B------:R-:W-:Y:S02]  /*77e0*/  FFMA.FTZ R89, R172, R203, -R89 ;  /* 0x000000cbac597223 */ /* 0x000fe40000010859 */
[----:B------:R-:W-:Y:S02]  /*77f0*/  FFMA.FTZ R87, R8, R153, R87 ;  /* 0x0000009908577223 */ /* 0x000fe40000010057 */
        /* <DEDUP_REMOVED lines=9> */
[C---:B------:R-:W-:Y:S02]  /*7890*/  FMUL.FTZ R203, R104.reuse, R84 ;  /* 0x0000005468cb7220 */ /* 0x040fe40000410000 */
[----:B------:R-:W-:Y:S02]  /*78a0*/  FMUL.FTZ R209, R104, R85 ;  /* 0x0000005568d17220 */ /* 0x000fe40000410000 */
[----:B------:R-:W-:Y:S02]  /*78b0*/  FFMA.FTZ R84, R9, R150, R153 ;  /* 0x0000009609547223 */ /* 0x000fe40000010099 */
[----:B------:R-:W-:Y:S01]  /*78c0*/  FADD.FTZ R225, R203, R132 ;  /* 0x00000084cbe17221 */ /* 0x000fe20000010000 */
[----:B------:R0:W1:Y:S01]  /*78d0*/  SHFL.DOWN PT, R150, R88, 0x1, 0x1f ;  /* 0x08201f0058967f89 */ /* 0x00006200000e0000 */
[----:B------:R-:W-:-:S02]  /*78e0*/  FADD.FTZ R226, -R209, R226 ;  /* 0x000000e2d1e27221 */ /* 0x000fc40000010100 */
        /* <DEDUP_REMOVED lines=8> */
[C---:B---3--:R-:W-:Y:S02]  /*7970*/  FMUL.FTZ R153, R89.reuse, R152 ;  /* 0x0000009859997220 */ /* 0x048fe40000410000 */
[C---:B----4-:R-:W-:Y:S02]  /*7980*/  FMUL.FTZ R155, R89.reuse, R228 ;  /* 0x000000e4599b7220 */ /* 0x050fe40000410000 */
[C---:B--2---:R-:W-:Y:S02]  /*7990*/  FMUL.FTZ R229, R89.reuse, R132 ;  /* 0x0000008459e57220 */ /* 0x044fe40000410000 */
[-C--:B01----:R-:W-:Y:S02]  /*79a0*/  FMUL.FTZ R89, R89, R150.reuse ;  /* 0x0000009659597220 */ /* 0x083fe40000410000 */
[C---:B------:R-:W-:Y:S02]  /*79b0*/  FFMA.FTZ R153, R88.reuse, R150, -R153 ;  /* 0x0000009658997223 */ /* 0x040fe40000010899 */
[----:B------:R-:W-:-:S02]  /*79c0*/  FFMA.FTZ R132, R88, R132, -R155 ;  /* 0x0000008458847223 */ /* 0x000fc4000001089b */
[C---:B------:R-:W-:Y:S02]  /*79d0*/  FFMA.FTZ R229, R88.reuse, R228, R229 ;  /* 0x000000e458e57223 */ /* 0x040fe400000100e5 */
[----:B------:R-:W-:Y:S01]  /*79e0*/  FFMA.FTZ R89, R88, R152, R89 ;  /* 0x0000009858597223 */ /* 0x000fe20000010059 */
[----:B------:R-:W-:Y:S01]  /*79f0*/  MOV R88, R153 ;  /* 0x0000009900587202 */ /* 0x000fe20000000f00 */
[----:B------:R-:W-:Y:S02]  /*7a00*/  FADD.FTZ R225, R225, R132 ;  /* 0x00000084e1e17221 */ /* 0x000fe40000010000 */
[----:B------:R-:W-:Y:S02]  /*7a10*/  FADD.FTZ R226, R226, R229 ;  /* 0x000000e5e2e27221 */ /* 0x000fe40000010000 */
.L_x_10565:
[----:B------:R-:W-:Y:S05]  /*7a20*/  BSYNC B0 ;  /* 0x0000000000007941 */ /* 0x000fea0003800000 */
.L_x_10564:
[----:B--2---:R-:W-:Y:S01]  /*7a30*/  FFMA.FTZ R132, R104, R141, RZ ;  /* 0x0000008d68847223 */ /* 0x004fe200000100ff */
[----:B------:R-:W-:Y:S01]  /*7a40*/  USHF.L.U32 UR32, UR7, 0x4, URZ ;  /* 0x0000000407207899 */ /* 0x000fe2000800063f */
[-C--:B------:R-:W-:Y:S01]  /*7a50*/  FFMA.FTZ R155, R52, -R154.reuse, R141 ;  /* 0x8000009a349b7223 */ /* 0x080fe2000001008d */
[----:B------:R2:W0:Y:S01]  /*7a60*/  SHFL.DOWN PT, R232, R226, 0x2, 0x1f ;  /* 0x08401f00e2e87f89 */ /* 0x00042200000e0000 */
[----:B------:R-:W-:Y:S01]  /*7a70*/  FMUL.FTZ R141, R163, R227 ;  /* 0x000000e3a38d7220 */ /* 0x000fe20000410000 */
[----:B------:R-:W-:Y:S01]  /*7a80*/  BSSY B0, `(.L_x_10566) ;  /* 0x0000074000007945 */ /* 0x000fe20003800000 */
[----:B------:R-:W-:-:S02]  /*7a90*/  FFMA.FTZ R154, R53, -R154, R143 ;  /* 0x8000009a359a7223 */ /* 0x000fc4000001008f */
[----:B-1----:R-:W-:Y:S02]  /*7aa0*/  FFMA.FTZ R150, R104, -R143, RZ ;  /* 0x8000008f68967223 */ /* 0x002fe400000100ff */
[----:B------:R-:W-:Y:S02]  /*7ab0*/  FMUL.FTZ R143, R5, R116 ;  /* 0x00000074058f7220 */ /* 0x000fe40000410000 */
[----:B------:R-:W-:Y:S02]  /*7ac0*/  FFMA.FTZ R141, R164, R84, R141 ;  /* 0x00000054a48d7223 */ /* 0x000fe4000001008d */
[----:B------:R-:W-:Y:S02]  /*7ad0*/  FFMA.FTZ R85, R10, R151, R85 ;  /* 0x000000970a557223 */ /* 0x000fe40000010055 */
[----:B------:R-:W-:Y:S02]  /*7ae0*/  FFMA.FTZ R151, R103, -R142, R150 ;  /* 0x8000008e67977223 */ /* 0x000fe40000010096 */
[----:B---3--:R-:W-:-:S02]  /*7af0*/  FFMA.FTZ R152, R55, -R143, R142 ;  /* 0x8000008f37987223 */ /* 0x008fc4000001008e */
[----:B------:R-:W-:Y:S02]  /*7b00*/  FFMA.FTZ R142, R10, R145, R141 ;  /* 0x000000910a8e7223 */ /* 0x000fe4000001008d */
[----:B------:R-:W-:Y:S02]  /*7b10*/  FMUL.FTZ R141, R161, R85 ;  /* 0x00000055a18d7220 */ /* 0x000fe40000410000 */
[----:B------:R-:W-:Y:S02]  /*7b20*/  FFMA.FTZ R132, R103, R144, R132 ;  /* 0x0000009067847223 */ /* 0x000fe40000010084 */
[----:B------:R-:W-:Y:S02]  /*7b30*/  FFMA.FTZ R153, R54, -R143, R144 ;  /* 0x8000008f36997223 */ /* 0x000fe40000010090 */
[----:B------:R-:W-:Y:S02]  /*7b40*/  FFMA.FTZ R141, R162, R142, R141 ;  /* 0x0000008ea28d7223 */ /* 0x000fe4000001008d */
[----:B------:R-:W-:-:S02]  /*7b50*/  FFMA.FTZ R143, R102, R147, R132 ;  /* 0x00000093668f7223 */ /* 0x000fc40000010084 */
[----:B------:R-:W-:Y:S02]  /*7b60*/  FMUL.FTZ R132, R161, R142 ;  /* 0x0000008ea1847220 */ /* 0x000fe40000410000 */
[----:B------:R-:W-:Y:S02]  /*7b70*/  FMUL.FTZ R150, R6, R111 ;  /* 0x0000006f06967220 */ /* 0x000fe40000410000 */
[----:B------:R-:W-:Y:S02]  /*7b80*/  FFMA.FTZ R144, R102, -R149, R151 ;  /* 0x8000009566907223 */ /* 0x000fe40000010097 */
[----:B------:R-:W-:Y:S02]  /*7b90*/  FFMA.FTZ R140, R11, R140, R141 ;  /* 0x0000008c0b8c7223 */ /* 0x000fe4000001008d */
[----:B------:R-:W-:Y:S02]  /*7ba0*/  FMUL.FTZ R141, R7, R114 ;  /* 0x00000072078d7220 */ /* 0x000fe40000410000 */
[----:B------:R-:W-:-:S02]  /*7bb0*/  FFMA.FTZ R132, R162, R85, -R132 ;  /* 0x00000055a2847223 */ /* 0x000fc40000010884 */
[-C--:B------:R-:W-:Y:S02]  /*7bc0*/  FFMA.FTZ R151, R56, -R150.reuse, R147 ;  /* 0x8000009638977223 */ /* 0x080fe40000010093 */
[----:B------:R-:W-:Y:S02]  /*7bd0*/  FFMA.FTZ R150, R57, -R150, R149 ;  /* 0x8000009639967223 */ /* 0x000fe40000010095 */
[C---:B------:R-:W-:Y:S02]  /*7be0*/  FFMA.FTZ R145, R101.reuse, -R148, R144 ;  /* 0x8000009465917223 */ /* 0x040fe40000010090 */
[----:B------:R-:W-:Y:S02]  /*7bf0*/  FFMA.FTZ R143, R101, R146, R143 ;  /* 0x00000092658f7223 */ /* 0x000fe4000001008f */
[-C--:B------:R-:W-:Y:S02]  /*7c00*/  FFMA.FTZ R149, R58, -R141.reuse, R146 ;  /* 0x8000008d3a957223 */ /* 0x080fe40000010092 */
[----:B------:R-:W-:-:S02]  /*7c10*/  FFMA.FTZ R148, R59, -R141, R148 ;  /* 0x8000008d3b947223 */ /* 0x000fc40000010094 */
[----:B------:R-:W-:Y:S02]  /*7c20*/  FFMA.FTZ R138, R11, R138, R132 ;  /* 0x0000008a0b8a7223 */ /* 0x000fe40000010084 */
[----:B------:R-:W-:Y:S02]  /*7c30*/  FMUL.FTZ R141, R159, R140 ;  /* 0x0000008c9f8d7220 */ /* 0x000fe40000410000 */
[----:B------:R-:W-:Y:S02]  /*7c40*/  FMUL.FTZ R146, R8, R119 ;  /* 0x0000007708927220 */ /* 0x000fe40000410000 */
[----:B------:R-:W-:Y:S02]  /*7c50*/  FFMA.FTZ R132, R100, R87, R143 ;  /* 0x0000005764847223 */ /* 0x000fe4000001008f */
[----:B------:R-:W-:Y:S02]  /*7c60*/  FFMA.FTZ R141, R160, R138, -R141 ;  /* 0x0000008aa08d7223 */ /* 0x000fe4000001088d */
[----:B------:R-:W-:-:S02]  /*7c70*/  FFMA.FTZ R147, R60, -R146, R87 ;  /* 0x800000923c937223 */ /* 0x000fc40000010057 */
[----:B------:R-:W-:Y:S02]  /*7c80*/  FFMA.FTZ R145, R100, -R86, R145 ;  /* 0x8000005664917223 */ /* 0x000fe40000010091 */
[----:B------:R-:W-:Y:S02]  /*7c90*/  FMUL.FTZ R87, R159, R138 ;  /* 0x0000008a9f577220 */ /* 0x000fe40000410000 */
[----:B------:R-:W-:Y:S02]  /*7ca0*/  FMUL.FTZ R144, R9, R120 ;  /* 0x0000007809907220 */ /* 0x000fe40000410000 */
[----:B------:R-:W-:Y:S02]  /*7cb0*/  FFMA.FTZ R229, R12, R139, R141 ;  /* 0x0000008b0ce57223 */ /* 0x000fe4000001008d */
[----:B------:R-:W-:Y:S02]  /*7cc0*/  FFMA.FTZ R87, R160, R140, R87 ;  /* 0x0000008ca0577223 */ /* 0x000fe40000010057 */
[----:B------:R-:W-:-:S02]  /*7cd0*/  FFMA.FTZ R139, R99, -R84, R145 ;  /* 0x80000054638b7223 */ /* 0x000fc40000010091 */
[-C--:B------:R-:W-:Y:S02]  /*7ce0*/  FFMA.FTZ R145, R62, -R144.reuse, R227 ;  /* 0x800000903e917223 */ /* 0x080fe400000100e3 */
[----:B------:R-:W-:Y:S02]  /*7cf0*/  FFMA.FTZ R144, R63, -R144, R84 ;  /* 0x800000903f907223 */ /* 0x000fe40000010054 */
[----:B------:R-:W-:Y:S02]  /*7d00*/  FFMA.FTZ R132, R99, R227, R132 ;  /* 0x000000e363847223 */ /* 0x000fe40000010084 */
[----:B------:R-:W-:Y:S02]  /*7d10*/  FMUL.FTZ R84, R10, R117 ;  /* 0x000000750a547220 */ /* 0x000fe40000410000 */
[----:B----4-:R-:W-:Y:S02]  /*7d20*/  FFMA.FTZ R228, R12, R137, R87 ;  /* 0x000000890ce47223 */ /* 0x010fe40000010057 */
[----:B------:R-:W-:-:S02]  /*7d30*/  FFMA.FTZ R132, R98, R85, R132 ;  /* 0x0000005562847223 */ /* 0x000fc40000010084 */
[----:B------:R-:W-:Y:S02]  /*7d40*/  FFMA.FTZ R143, R64, -R84, R85 ;  /* 0x80000054408f7223 */ /* 0x000fe40000010055 */
[CC--:B------:R-:W-:Y:S02]  /*7d50*/  FMUL.FTZ R87, R157.reuse, R229.reuse ;  /* 0x000000e59d577220 */ /* 0x0c0fe40000410000 */
[-C--:B------:R-:W-:Y:S02]  /*7d60*/  FMUL.FTZ R85, R157, R228.reuse ;  /* 0x000000e49d557220 */ /* 0x080fe40000410000 */
[C---:B------:R-:W-:Y:S02]  /*7d70*/  FFMA.FTZ R87, R158.reuse, R228, R87 ;  /* 0x000000e49e577223 */ /* 0x040fe40000010057 */
[----:B------:R-:W-:Y:S02]  /*7d80*/  FFMA.FTZ R85, R158, R229, -R85 ;  /* 0x000000e59e557223 */ /* 0x000fe40000010855 */
[----:B------:R-:W-:-:S02]  /*7d90*/  FFMA.FTZ R231, R13, R136, R87 ;  /* 0x000000880de77223 */ /* 0x000fc40000010057 */
[----:B------:R-:W-:Y:S02]  /*7da0*/  FFMA.FTZ R227, R13, R134, R85 ;  /* 0x000000860de37223 */ /* 0x000fe40000010055 */
[----:B------:R-:W-:Y:S02]  /*7db0*/  FFMA.FTZ R139, R98, -R142, R139 ;  /* 0x8000008e628b7223 */ /* 0x000fe4000001008b */
[----:B------:R-:W-:Y:S02]  /*7dc0*/  FMUL.FTZ R87, R11, R118 ;  /* 0x000000760b577220 */ /* 0x000fe40000410000 */
[----:B------:R-:W-:Y:S02]  /*7dd0*/  FFMA.FTZ R146, R61, -R146, R86 ;  /* 0x800000923d927223 */ /* 0x000fe40000010056 */
[----:B------:R-:W-:Y:S02]  /*7de0*/  FFMA.FTZ R142, R65, -R84, R142 ;  /* 0x80000054418e7223 */ /* 0x000fe4000001008e */
[----:B------:R-:W-:-:S02]  /*7df0*/  FMUL.FTZ R84, R180, R231 ;  /* 0x000000e7b4547220 */ /* 0x000fc40000410000 */
[----:B------:R-:W-:Y:S02]  /*7e00*/  FMUL.FTZ R86, R180, R227 ;  /* 0x000000e3b4567220 */ /* 0x000fe40000410000 */
[C---:B------:R-:W-:Y:S02]  /*7e10*/  FFMA.FTZ R137, R97.reuse, R138, R132 ;  /* 0x0000008a61897223 */ /* 0x040fe40000010084 */
[----:B------:R-:W-:Y:S02]  /*7e20*/  FFMA.FTZ R139, R97, -R140, R139 ;  /* 0x8000008c618b7223 */ /* 0x000fe4000001008b */
[----:B------:R-:W-:Y:S02]  /*7e30*/  FFMA.FTZ R141, R66, -R87, R138 ;  /* 0x80000057428d7223 */ /* 0x000fe4000001008a */
[----:B------:R-:W-:Y:S02]  /*7e40*/  FMUL.FTZ R138, R12, R115 ;  /* 0x000000730c8a7220 */ /* 0x000fe40000410000 */
[----:B------:R-:W-:-:S02]  /*7e50*/  FFMA.FTZ R84, R181, R227, -R84 ;  /* 0x000000e3b5547223 */ /* 0x000fc40000010854 */
[----:B------:R-:W-:Y:S02]  /*7e60*/  FFMA.FTZ R86, R181, R231, R86 ;  /* 0x000000e7b5567223 */ /* 0x000fe40000010056 */
[C---:B------:R-:W-:Y:S02]  /*7e70*/  FFMA.FTZ R134, R96.reuse, -R228, R139 ;  /* 0x800000e460867223 */ /* 0x040fe4000001008b */
[----:B------:R-:W-:Y:S02]  /*7e80*/  FFMA.FTZ R132, R96, R229, R137 ;  /* 0x000000e560847223 */ /* 0x000fe40000010089 */
[----:B------:R-:W-:Y:S02]  /*7e90*/  FFMA.FTZ R139, R68, -R138, R229 ;  /* 0x8000008a448b7223 */ /* 0x000fe400000100e5 */
[C---:B------:R-:W-:Y:S02]  /*7ea0*/  FFMA.FTZ R133, R14.reuse, R133, R84 ;  /* 0x000000850e857223 */ /* 0x040fe40000010054 */
[----:B------:R-:W-:-:S02]  /*7eb0*/  FFMA.FTZ R229, R14, R135, R86 ;  /* 0x000000870ee57223 */ /* 0x000fc40000010056 */
[----:B------:R-:W-:Y:S02]  /*7ec0*/  FFMA.FTZ R85, R95, R227, R132 ;  /* 0x000000e35f557223 */ /* 0x000fe40000010084 */
[C---:B------:R-:W-:Y:S02]  /*7ed0*/  FMUL.FTZ R84, R196.reuse, R229 ;  /* 0x000000e5c4547220 */ /* 0x040fe40000410000 */
[----:B------:R-:W-:Y:S02]  /*7ee0*/  FMUL.FTZ R86, R196, R133 ;  /* 0x00000085c4567220 */ /* 0x000fe40000410000 */
        /* <DEDUP_REMOVED lines=18> */
[----:B------:R-:W-:Y:S02]  /*8010*/  FFMA.FTZ R227, R93, R233, R132 ;  /* 0x000000e95de37223 */ /* 0x000fe40000010084 */
[----:B------:R-:W-:-:S02]  /*8020*/  FFMA.FTZ R136, R71, -R136, R231 ;  /* 0x8000008847887223 */ /* 0x000fc400000100e7 */
[----:B------:R-:W-:Y:S02]  /*8030*/  FMUL.FTZ R156, R15, R110 ;  /* 0x0000006e0f9c7220 */ /* 0x000fe40000410000 */
[-C--:B------:R-:W-:Y:S02]  /*8040*/  FFMA.FTZ R132, R200, R233.reuse, -R133 ;  /* 0x000000e9c8847223 */ /* 0x080fe40000010885 */
[----:B------:R-:W-:Y:S02]  /*8050*/  FMUL.FTZ R231, R199, R233 ;  /* 0x000000e9c7e77220 */ /* 0x000fe40000410000 */
[----:B------:R-:W-:Y:S02]  /*8060*/  FFMA.FTZ R134, R73, -R134, R229 ;  /* 0x8000008649867223 */ /* 0x000fe400000100e5 */
[----:B------:R-:W-:Y:S02]  /*8070*/  FFMA.FTZ R133, R74, -R156, R233 ;  /* 0x8000009c4a857223 */ /* 0x000fe400000100e9 */
[----:B------:R-:W-:-:S02]  /*8080*/  FFMA.FTZ R229, R93, -R230, R228 ;  /* 0x800000e65de57223 */ /* 0x000fc400000100e4 */
[----:B------:R-:W-:Y:S01]  /*8090*/  FFMA.FTZ R224, R200, R230, R231 ;  /* 0x000000e6c8e07223 */ /* 0x000fe200000100e7 */
[----:B------:R2:W3:Y:S01]  /*80a0*/  SHFL.DOWN PT, R228, R88, 0x2, 0x1f ;  /* 0x08401f0058e47f89 */ /* 0x0004e200000e0000 */
[----:B------:R-:W-:Y:S02]  /*80b0*/  FFMA.FTZ R156, R75, -R156, R230 ;  /* 0x8000009c4b9c7223 */ /* 0x000fe400000100e6 */
[C---:B------:R-:W-:Y:S01]  /*80c0*/  FFMA.FTZ R131, R16.reuse, R131, R132 ;  /* 0x0000008310837223 */ /* 0x040fe20000010084 */
[----:B------:R2:W4:Y:S01]  /*80d0*/  SHFL.DOWN PT, R230, R89, 0x2, 0x1f ;  /* 0x08401f0059e67f89 */ /* 0x00052200000e0000 */
[----:B------:R-:W-:-:S03]  /*80e0*/  FFMA.FTZ R224, R16, R223, R224 ;  /* 0x000000df10e07223 */ /* 0x000fc600000100e0 */
[----:B------:R2:W0:Y:S01]  /*80f0*/  SHFL.DOWN PT, R132, R225, 0x2, 0x1f ;  /* 0x08401f00e1847f89 */ /* 0x00042200000e0000 */
[----:B------:R-:W-:Y:S05]  /*8100*/  @P4 BRA `(.L_x_10567) ;  /* 0x000000b000004947 */ /* 0x000fea0003800000 */
[C---:B----4-:R-:W-:Y:S02]  /*8110*/  FMUL.FTZ R223, R89.reuse, R230 ;  /* 0x000000e659df7220 */ /* 0x050fe40000410000 */
[C---:B0-----:R-:W-:Y:S02]  /*8120*/  FMUL.FTZ R231, R89.reuse, R232 ;  /* 0x000000e859e77220 */ /* 0x041fe40000410000 */
[C---:B------:R-:W-:Y:S02]  /*8130*/  FMUL.FTZ R233, R89.reuse, R132 ;  /* 0x0000008459e97220 */ /* 0x040fe40000410000 */
[-C--:B--23--:R-:W-:Y:S02]  /*8140*/  FMUL.FTZ R89, R89, R228.reuse ;  /* 0x000000e459597220 */ /* 0x08cfe40000410000 */
[C---:B------:R-:W-:Y:S02]  /*8150*/  FFMA.FTZ R223, R88.reuse, R228, -R223 ;  /* 0x000000e458df7223 */ /* 0x040fe400000108df */
[----:B------:R-:W-:-:S02]  /*8160*/  FFMA.FTZ R132, R88, R132, -R231 ;  /* 0x0000008458847223 */ /* 0x000fc400000108e7 */
[C---:B------:R-:W-:Y:S02]  /*8170*/  FFMA.FTZ R233, R88.reuse, R232, R233 ;  /* 0x000000e858e97223 */ /* 0x040fe400000100e9 */
[----:B------:R-:W-:Y:S01]  /*8180*/  FFMA.FTZ R89, R88, R230, R89 ;  /* 0x000000e658597223 */ /* 0x000fe20000010059 */
[----:B------:R-:W-:Y:S01]  /*8190*/  MOV R88, R223 ;  /* 0x000000df00587202 */ /* 0x000fe20000000f00 */
[----:B------:R-:W-:Y:S02]  /*81a0*/  FADD.FTZ R225, R225, R132 ;  /* 0x00000084e1e17221 */ /* 0x000fe40000010000 */
[----:B------:R-:W-:Y:S02]  /*81b0*/  FADD.FTZ R226, R226, R233 ;  /* 0x000000e9e2e27221 */ /* 0x000fe40000010000 */
.L_x_10567:
[----:B------:R-:W-:Y:S05]  /*81c0*/  BSYNC B0 ;  /* 0x0000000000007941 */ /* 0x000fea0003800000 */
.L_x_10566:
[----:B---3--:R3:W2:Y:S01]  /*81d0*/  SHFL.DOWN PT, R228, R88, 0x4, 0x1f ;  /* 0x08801f0058e47f89 */ /* 0x0086a200000e0000 */
[----:B------:R-:W-:Y:S03]  /*81e0*/  BSSY B0, `(.L_x_10568) ;  /* 0x0000010000007945 */ /* 0x000fe60003800000 */
[----:B----4-:R3:W4:Y:S04]  /*81f0*/  SHFL.DOWN PT, R230, R89, 0x4, 0x1f ;  /* 0x08801f0059e67f89 */ /* 0x01072800000e0000 */
[----:B0-----:R3:W0:Y:S04]  /*8200*/  SHFL.DOWN PT, R132, R225, 0x4, 0x1f ;  /* 0x08801f00e1847f89 */ /* 0x00162800000e0000 */
[----:B------:R3:W1:Y:S01]  /*8210*/  SHFL.DOWN PT, R232, R226, 0x4, 0x1f ;  /* 0x08801f00e2e87f89 */ /* 0x00066200000e0000 */
[----:B------:R-:W-:Y:S05]  /*8220*/  @P3 BRA `(.L_x_10569) ;  /* 0x000000b000003947 */ /* 0x000fea0003800000 */
[C---:B----4-:R-:W-:Y:S02]  /*8230*/  FMUL.FTZ R223, R89.reuse, R230 ;  /* 0x000000e659df7220 */ /* 0x050fe40000410000 */
[----:B-1----:R-:W-:-:S02]  /*8240*/  FMUL.FTZ R231, R89, R232 ;  /* 0x000000e859e77220 */ /* 0x002fc40000410000 */
[C---:B0-----:R-:W-:Y:S02]  /*8250*/  FMUL.FTZ R233, R89.reuse, R132 ;  /* 0x0000008459e97220 */ /* 0x041fe40000410000 */
        /* <DEDUP_REMOVED lines=8> */
.L_x_10569:
[----:B------:R-:W-:Y:S05]  /*82e0*/  BSYNC B0 ;  /* 0x0000000000007941 */ /* 0x000fea0003800000 */
.L_x_10568:
[----:B--2---:R2:W3:Y:S01]  /*82f0*/  SHFL.DOWN PT, R228, R88, 0x8, 0x1f ;  /* 0x09001f0058e47f89 */ /* 0x0044e200000e0000 */
[----:B------:R-:W-:Y:S03]  /*8300*/  BSSY B0, `(.L_x_10570) ;  /* 0x0000010000007945 */ /* 0x000fe60003800000 */
[----:B----4-:R2:W4:Y:S04]  /*8310*/  SHFL.DOWN PT, R230, R89, 0x8, 0x1f ;  /* 0x09001f0059e67f89 */ /* 0x01052800000e0000 */
[----:B0-----:R2:W0:Y:S04]  /*8320*/  SHFL.DOWN PT, R132, R225, 0x8, 0x1f ;  /* 0x09001f00e1847f89 */ /* 0x00142800000e0000 */
[----:B-1----:R2:W1:Y:S01]  /*8330*/  SHFL.DOWN PT, R232, R226, 0x8, 0x1f ;  /* 0x09001f00e2e87f89 */ /* 0x00246200000e0000 */
        /* <DEDUP_REMOVED lines=12> */
.L_x_10571:
[----:B------:R-:W-:Y:S05]  /*8400*/  BSYNC B0 ;  /* 0x0000000000007941 */ /* 0x000fea0003800000 */
.L_x_10570:
[----:B----4-:R4:W2:Y:S01]  /*8410*/  SHFL.DOWN PT, R230, R88, 0x10, 0x1f ;  /* 0x0a001f0058e67f89 */ /* 0x0108a200000e0000 */
[----:B------:R-:W-:Y:S01]  /*8420*/  BSSY B0, `(.L_x_10572) ;  /* 0x0000011000007945 */ /* 0x000fe20003800000 */
[----:B0-----:R-:W-:Y:S02]  /*8430*/  FMUL.FTZ R132, R205, R224 ;  /* 0x000000e0cd847220 */ /* 0x001fe40000410000 */
[----:B-1----:R4:W0:Y:S04]  /*8440*/  SHFL.DOWN PT, R232, R89, 0x10, 0x1f ;  /* 0x0a001f0059e87f89 */ /* 0x00282800000e0000 */
[----:B---3--:R4:W1:Y:S04]  /*8450*/  SHFL.DOWN PT, R228, R225, 0x10, 0x1f ;  /* 0x0a001f00e1e47f89 */ /* 0x00886800000e0000 */
[----:B------:R4:W3:Y:S01]  /*8460*/  SHFL.DOWN PT, R234, R226, 0x10, 0x1f ;  /* 0x0a001f00e2ea7f89 */ /* 0x0008e200000e0000 */
[----:B------:R-:W-:Y:S05]  /*8470*/  @P1 BRA `(.L_x_10573) ;  /* 0x000000b000001947 */ /* 0x000fea0003800000 */
[C---:B0-----:R-:W-:Y:S02]  /*8480*/  FMUL.FTZ R223, R89.reuse, R232 ;  /* 0x000000e859df7220 */ /* 0x041fe40000410000 */
[----:B---3--:R-:W-:-:S02]  /*8490*/  FMUL.FTZ R231, R89, R234 ;  /* 0x000000ea59e77220 */ /* 0x008fc40000410000 */
[C---:B-1----:R-:W-:Y:S02]  /*84a0*/  FMUL.FTZ R233, R89.reuse, R228 ;  /* 0x000000e459e97220 */ /* 0x042fe40000410000 */
        /* <DEDUP_REMOVED lines=8> */
.L_x_10573:
[----:B------:R-:W-:Y:S05]  /*8530*/  BSYNC B0 ;  /* 0x0000000000007941 */ /* 0x000fea0003800000 */
.L_x_10572:
        /* <DEDUP_REMOVED lines=13> */
[----:B--2---:R-:W2:Y:S01]  /*8610*/  SHFL.DOWN PT, R230, R88, 0x1, 0x1f ;  /* 0x08201f0058e67f89 */ /* 0x004ea200000e0000 */
[----:B------:R-:W-:-:S02]  /*8620*/  FMUL.FTZ R227, R211, R236 ;  /* 0x000000ecd3e37220 */ /* 0x000fc40000410000 */
[-C--:B------:R-:W-:Y:S01]  /*8630*/  FFMA.FTZ R132, R76, -R128.reuse, R131 ;  /* 0x800000804c847223 */ /* 0x080fe20000010083 */
[----:B0-----:R-:W0:Y:S01]  /*8640*/  SHFL.DOWN PT, R232, R226, 0x1, 0x1f ;  /* 0x08201f00e2e87f89 */ /* 0x001e2200000e0000 */
[----:B------:R-:W-:Y:S02]  /*8650*/  FFMA.FTZ R131, R77, -R128, R224 ;  /* 0x800000804d837223 */ /* 0x000fe400000100e0 */
[----:B------:R-:W-:Y:S01]  /*8660*/  FMUL.FTZ R128, R17, R108 ;  /* 0x0000006c11807220 */ /* 0x000fe20000410000 */
[----:B------:R-:W4:Y:S01]  /*8670*/  SHFL.DOWN PT, R239, R225, 0x1, 0x1f ;  /* 0x08201f00e1ef7f89 */ /* 0x000f2200000e0000 */
[-C--:B------:R-:W-:Y:S02]  /*8680*/  FFMA.FTZ R227, R212, R237.reuse, -R227 ;  /* 0x000000edd4e37223 */ /* 0x080fe400000108e3 */
[----:B---3--:R-:W-:Y:S01]  /*8690*/  FFMA.FTZ R234, R92, -R224, R229 ;  /* 0x800000e05cea7223 */ /* 0x008fe200000100e5 */
[----:B----4-:R-:W-:Y:S01]  /*86a0*/  SHFL.IDX PT, R226, R226, RZ, 0x1f ;  /* 0x00001fffe2e27589 */ /* 0x010fe200000e0000 */
[----:B------:R-:W-:-:S02]  /*86b0*/  FFMA.FTZ R233, R91, R237, R130 ;  /* 0x000000ed5be97223 */ /* 0x000fc40000010082 */
[----:B------:R-:W-:Y:S01]  /*86c0*/  FMUL.FTZ R229, R211, R237 ;  /* 0x000000edd3e57220 */ /* 0x000fe20000410000 */
[----:B------:R-:W3:Y:S01]  /*86d0*/  SHFL.IDX PT, R224, R89, RZ, 0x1f ;  /* 0x00001fff59e07589 */ /* 0x000ee200000e0000 */
[----:B------:R-:W-:Y:S02]  /*86e0*/  FFMA.FTZ R130, R78, -R128, R237 ;  /* 0x800000804e827223 */ /* 0x000fe400000100ed */
[----:B------:R-:W-:Y:S02]  /*86f0*/  FFMA.FTZ R237, R18, R217, R227 ;  /* 0x000000d912ed7223 */ /* 0x000fe400000100e3 */
[----:B------:R-:W4:Y:S01]  /*8700*/  SHFL.IDX PT, R227, R88, RZ, 0x1f ;  /* 0x00001fff58e37589 */ /* 0x000f2200000e0000 */
[-C--:B------:R-:W-:Y:S02]  /*8710*/  FFMA.FTZ R235, R91, -R236.reuse, R234 ;  /* 0x800000ec5beb7223 */ /* 0x080fe400000100ea */
[----:B------:R-:W-:Y:S02]  /*8720*/  FFMA.FTZ R229, R212, R236, R229 ;  /* 0x000000ecd4e57223 */ /* 0x000fe400000100e5 */
[----:B-----5:R-:W-:-:S02]  /*8730*/  @P5 FMUL.FTZ R217, R231, R223 ;  /* 0x000000dfe7d95220 */ /* 0x020fc40000410000 */
[----:B-1----:R-:W-:Y:S02]  /*8740*/  @P5 FMUL.FTZ R234, R231, R228 ;  /* 0x000000e4e7ea5220 */ /* 0x002fe40000410000 */
[----:B------:R-:W-:Y:S02]  /*8750*/  FFMA.FTZ R128, R79, -R128, R236 ;  /* 0x800000804f807223 */ /* 0x000fe400000100ec */
[----:B--2---:R-:W-:Y:S02]  /*8760*/  @P5 FFMA.FTZ R217, R230, R228, R217 ;  /* 0x000000e4e6d95223 */ /* 0x004fe400000100d9 */
[----:B------:R-:W-:Y:S02]  /*8770*/  FFMA.FTZ R236, R18, R219, R229 ;  /* 0x000000db12ec7223 */ /* 0x000fe400000100e5 */
[----:B------:R-:W-:Y:S01]  /*8780*/  @P5 FFMA.FTZ R234, R230, R223, -R234 ;  /* 0x000000dfe6ea5223 */ /* 0x000fe200000108ea */
[----:B------:R1:W2:Y:S01]  /*8790*/  SHFL.IDX PT, R229, R225, RZ, 0x1f ;  /* 0x00001fffe1e57589 */ /* 0x0002a200000e0000 */
[----:B0-----:R-:W-:-:S02]  /*87a0*/  @P5 FADD.FTZ R228, R232, R217 ;  /* 0x000000d9e8e45221 */ /* 0x001fc40000010000 */
[----:B------:R-:W-:Y:S02]  /*87b0*/  @P5 FADD.FTZ R223, R239, R234 ;  /* 0x000000eaefdf5221 */ /* 0x000fe40000010000 */
[----:B---3--:R-:W-:Y:S02]  /*87c0*/  FMUL.FTZ R230, R224, R86 ;  /* 0x00000056e0e67220 */ /* 0x008fe40000410000 */
[----:B------:R-:W-:Y:S02]  /*87d0*/  FFMA.FTZ R219, R90, -R236, R235 ;  /* 0x800000ec5adb7223 */ /* 0x000fe400000100eb */
[----:B-1----:R-:W-:Y:S02]  /*87e0*/  FMUL.FTZ R225, R224, R87 ;  /* 0x00000057e0e17220 */ /* 0x002fe40000410000 */
[----:B------:R-:W-:Y:S02]  /*87f0*/  FMUL.FTZ R235, R223, -R3 ;  /* 0x80000003dfeb7220 */ /* 0x000fe40000410000 */
[----:B----4-:R-:W-:-:S02]  /*8800*/  FFMA.FTZ R86, R227, R86, -R225 ;  /* 0x00000056e3567223 */ /* 0x010fc400000108e1 */
[----:B------:R-:W-:Y:S02]  /*8810*/  FMUL.FTZ R225, R228, -R3 ;  /* 0x80000003e4e17220 */ /* 0x000fe40000410000 */
[CC--:B------:R-:W-:Y:S02]  /*8820*/  FMUL.FTZ R3, R224.reuse, R85.reuse ;  /* 0x00000055e0037220 */ /* 0x0c0fe40000410000 */
[----:B------:R-:W-:Y:S02]  /*8830*/  FMUL.FTZ R224, R224, R84 ;  /* 0x00000054e0e07220 */ /* 0x000fe40000410000 */
[-C--:B------:R-:W-:Y:S02]  /*8840*/  FFMA.FTZ R225, R223, R2.reuse, -R225 ;  /* 0x00000002dfe17223 */ /* 0x080fe400000108e1 */
[----:B------:R-:W-:Y:S02]  /*8850*/  FFMA.FTZ R2, R228, R2, R235 ;  /* 0x00000002e4027223 */ /* 0x000fe400000100eb */
[----:B------:R-:W-:-:S02]  /*8860*/  FFMA.FTZ R85, R227, R85, R224 ;  /* 0x00000055e3557223 */ /* 0x000fc400000100e0 */
[C---:B------:R-:W-:Y:S01]  /*8870*/  FFMA.FTZ R87, R227.reuse, R87, R230 ;  /* 0x00000057e3577223 */ /* 0x040fe200000100e6 */
[----:B------:R-:W-:Y:S01]  /*8880*/  P2R R230, PR, RZ, 0x1 ;  /* 0x00000001ffe67803 */ /* 0x000fe20000000000 */
[----:B------:R-:W-:Y:S02]  /*8890*/  FFMA.FTZ R84, R227, R84, -R3 ;  /* 0x00000054e3547223 */ /* 0x000fe40000010803 */
[----:B------:R-:W-:Y:S02]  /*88a0*/  FADD.FTZ R224, -R221, R2 ;  /* 0x00000002dde07221 */ /* 0x000fe40000010100 */
[----:B------:R-:W-:Y:S02]  /*88b0*/  FADD.FTZ R227, R222, R225 ;  /* 0x000000e1dee37221 */ /* 0x000fe40000010000 */
[----:B------:R-:W-:Y:S02]  /*88c0*/  FFMA.FTZ R217, R90, R237, R233 ;  /* 0x000000ed5ad97223 */ /* 0x000fe400000100e9 */
[----:B------:R-:W-:-:S02]  /*88d0*/  FMUL.FTZ R231, R215, R236 ;  /* 0x000000ecd7e77220 */ /* 0x000fc40000410000 */
[C---:B------:R-:W-:Y:S02]  /*88e0*/  FMUL.FTZ R233, R215.reuse, R237 ;  /* 0x000000edd7e97220 */ /* 0x040fe40000410000 */
[CC--:B------:R-:W-:Y:S02]  /*88f0*/  FMUL.FTZ R3, R215.reuse, -R224.reuse ;  /* 0x800000e0d7037220 */ /* 0x0c0fe40000410000 */
[-C--:B------:R-:W-:Y:S02]  /*8900*/  FMUL.FTZ R215, R215, -R227.reuse ;  /* 0x800000e3d7d77220 */ /* 0x080fe40000410000 */
[C---:B------:R-:W-:Y:S02]  /*8910*/  FFMA.FTZ R222, R216.reuse, R227, -R3 ;  /* 0x000000e3d8de7223 */ /* 0x040fe40000010803 */
[----:B------:R-:W-:Y:S02]  /*8920*/  FFMA.FTZ R3, R216, R224, R215 ;  /* 0x000000e0d8037223 */ /* 0x000fe400000100d7 */
[----:B--2---:R-:W-:-:S02]  /*8930*/  FADD.FTZ R86, R229, R86 ;  /* 0x00000056e5567221 */ /* 0x004fc40000010000 */
[----:B------:R-:W-:Y:S02]  /*8940*/  FADD.FTZ R87, R226, R87 ;  /* 0x00000057e2577221 */ /* 0x000fe40000010000 */
[----:B------:R-:W-:Y:S02]  /*8950*/  FADD.FTZ R214, -R214, R3 ;  /* 0x00000003d6d67221 */ /* 0x000fe40000010100 */
[----:B------:R-:W-:Y:S01]  /*8960*/  FADD.FTZ R222, R213, R222 ;  /* 0x000000ded5de7221 */ /* 0x000fe20000010000 */
[----:B------:R0:W-:Y:S01]  /*8970*/  @!P0 STS.128 [UR32+0x3650], R84 ;  /* 0x00365054ff008988 */ /* 0x0001e20008000c20 */
[----:B------:R-:W-:Y:S01]  /*8980*/  FMUL.FTZ R232, R18, R105 ;  /* 0x0000006912e87220 */ /* 0x000fe20000410000 */
[----:B------:R-:W-:Y:S01]  /*8990*/  ULDC UR32, c[0x0][0x174] ;  /* 0x00005d0000207ab9 */ /* 0x000fe20000000800 */
[C---:B------:R-:W-:Y:S01]  /*89a0*/  FMUL.FTZ R3, R211.reuse, -R214 ;  /* 0x800000d6d3037220 */ /* 0x040fe20000410000 */
[----:B------:R-:W-:Y:S01]  /*89b0*/  UIADD3 UR32, -UR6, UR32, URZ ;  /* 0x0000002006207290 */ /* 0x000fe2000fffe13f */
[----:B------:R-:W-:-:S02]  /*89c0*/  FMUL.FTZ R211, R211, -R222 ;  /* 0x800000ded3d37220 */ /* 0x000fc40000410000 */
[C---:B------:R-:W-:Y:S01]  /*89d0*/  FFMA.FTZ R88, R81.reuse, -R232, R236 ;  /* 0x800000e851587223 */ /* 0x040fe200000100ec */
[----:B------:R-:W-:Y:S01]  /*89e0*/  ULEA UR32, UR32, 0xfffffe00, 0x9 ;  /* 0xfffffe0020207891 */ /* 0x000fe2000f8e483f */
[----:B------:R-:W-:Y:S02]  /*89f0*/  FFMA.FTZ R3, R212, R222, -R3 ;  /* 0x000000ded4037223 */ /* 0x000fe40000010803 */
[----:B------:R-:W-:Y:S01]  /*8a00*/  FFMA.FTZ R89, R80, -R232, R237 ;  /* 0x800000e850597223 */ /* 0x000fe200000100ed */
[----:B------:R-:W-:Y:S01]  /*8a10*/  UIADD3 UR32, -UR32, UR33, URZ ;  /* 0x0000002120207290 */ /* 0x000fe2000fffe13f */
[----:B------:R-:W-:Y:S02]  /*8a20*/  FFMA.FTZ R233, R216, R236, R233 ;  /* 0x000000ecd8e97223 */ /* 0x000fe400000100e9 */
[-C--:B0-----:R-:W-:Y:S02]  /*8a30*/  FMUL.FTZ R85, R81, R214.reuse ;  /* 0x000000d651557220 */ /* 0x081fe40000410000 */
[----:B------:R-:W-:-:S02]  /*8a40*/  FFMA.FTZ R81, R212, R214, R211 ;  /* 0x000000d6d4517223 */ /* 0x000fc400000100d3 */
[----:B------:R-:W-:Y:S02]  /*8a50*/  FFMA.FTZ R85, R80, R222, R85 ;  /* 0x000000de50557223 */ /* 0x000fe40000010055 */
[----:B------:R-:W-:Y:S02]  /*8a60*/  FMUL.FTZ R80, R214, UR43 ;  /* 0x0000002bd6507c20 */ /* 0x000fe40008410000 */
[----:B------:R-:W-:Y:S02]  /*8a70*/  FADD.FTZ R211, R210, R3 ;  /* 0x00000003d2d37221 */ /* 0x000fe40000010000 */
[----:B------:R-:W-:Y:S02]  /*8a80*/  FADD.FTZ R3, -R208, R81 ;  /* 0x00000051d0037221 */ /* 0x000fe40000010100 */
[----:B------:R-:W-:Y:S02]  /*8a90*/  FFMA.FTZ R208, R222, UR44, R80 ;  /* 0x0000002cded07c23 */ /* 0x000fe40008010050 */
        /* <DEDUP_REMOVED lines=8> */
[----:B------:R-:W-:Y:S02]  /*8b20*/  FFMA.FTZ R231, R216, R237, -R231 ;  /* 0x000000edd8e77223 */ /* 0x000fe400000108e7 */
[C---:B------:R-:W-:Y:S02]  /*8b30*/  FFMA.FTZ R81, R200.reuse, R206, -R81 ;  /* 0x000000cec8517223 */ /* 0x040fe40000010851 */
[----:B------:R-:W-:Y:S02]  /*8b40*/  FFMA.FTZ R200, R200, R80, R199 ;  /* 0x00000050c8c87223 */ /* 0x000fe400000100c7 */
[----:B------:R-:W-:Y:S02]  /*8b50*/  FMUL.FTZ R216, R227, UR43 ;  /* 0x0000002be3d87c20 */ /* 0x000fe40008410000 */
[----:B------:R-:W-:-:S02]  /*8b60*/  FFMA.FTZ R218, R19, R218, R233 ;  /* 0x000000da13da7223 */ /* 0x000fc400000100e9 */
[C---:B------:R-:W-:Y:S02]  /*8b70*/  FMUL.FTZ R2, R19.reuse, R106 ;  /* 0x0000006a13027220 */ /* 0x040fe40000410000 */
[----:B------:R-:W-:Y:S01]  /*8b80*/  FFMA.FTZ R221, R19, R220, R231 ;  /* 0x000000dc13dd7223 */ /* 0x000fe200000100e7 */
[----:B------:R-:W-:Y:S01]  /*8b90*/  SHF.L.U32 R220, R126, 0x5, RZ ;  /* 0x000000057edc7819 */ /* 0x000fe200000006ff */
[----:B------:R-:W-:Y:S02]  /*8ba0*/  FADD.FTZ R201, -R201, R200 ;  /* 0x000000c8c9c97221 */ /* 0x000fe40000010100 */
[----:B------:R-:W-:Y:S02]  /*8bb0*/  FMUL.FTZ R223, R83, R224 ;  /* 0x000000e053df7220 */ /* 0x000fe40000410000 */
[C---:B------:R-:W-:Y:S02]  /*8bc0*/  FMUL.FTZ R86, R224.reuse, UR43 ;  /* 0x0000002be0567c20 */ /* 0x040fe40008410000 */
[----:B------:R-:W-:-:S02]  /*8bd0*/  FFMA.FTZ R84, R224, UR44, -R216 ;  /* 0x0000002ce0547c23 */ /* 0x000fc400080108d8 */
[----:B------:R-:W-:Y:S02]  /*8be0*/  FADD.FTZ R199, R202, R81 ;  /* 0x00000051cac77221 */ /* 0x000fe40000010000 */
[----:B------:R-:W-:Y:S02]  /*8bf0*/  FFMA.FTZ R215, R83, -R2, R218 ;  /* 0x8000000253d77223 */ /* 0x000fe400000100da */
[----:B------:R-:W-:Y:S02]  /*8c00*/  FMUL.FTZ R216, R224, R106 ;  /* 0x0000006ae0d87220 */ /* 0x000fe40000410000 */
[----:B------:R-:W-:Y:S01]  /*8c10*/  FFMA.FTZ R83, R82, -R2, R221 ;  /* 0x8000000252537223 */ /* 0x000fe200000100dd */
[----:B------:R-:W-:Y:S01]  /*8c20*/  LEA.HI.SX32 R2, R220, R220, 0x1b ;  /* 0x000000dcdc027211 */ /* 0x000fe200078fdaff */
[----:B------:R-:W-:Y:S02]  /*8c30*/  FMUL.FTZ R200, R196, -R201 ;  /* 0x800000c9c4c87220 */ /* 0x000fe40000410000 */
[----:B------:R-:W-:-:S02]  /*8c40*/  FFMA.FTZ R82, R82, R227, R223 ;  /* 0x000000e352527223 */ /* 0x000fc400000100df */
[C---:B------:R-:W-:Y:S02]  /*8c50*/  FMUL.FTZ R220, R227.reuse, R106 ;  /* 0x0000006ae3dc7220 */ /* 0x040fe40000410000 */
[----:B------:R-:W-:Y:S02]  /*8c60*/  FFMA.FTZ R86, R227, UR44, R86 ;  /* 0x0000002ce3567c23 */ /* 0x000fe40008010056 */
[----:B------:R-:W-:Y:S02]  /*8c70*/  FMUL.FTZ R196, R196, -R199 ;  /* 0x800000c7c4c47220 */ /* 0x000fe40000410000 */
[----:B------:R-:W-:Y:S02]  /*8c80*/  FMUL.FTZ R227, R19, R216 ;  /* 0x000000d813e37220 */ /* 0x000fe40000410000 */
[----:B------:R-:W-:Y:S02]  /*8c90*/  FMUL.FTZ R223, R222, R105 ;  /* 0x00000069dedf7220 */ /* 0x000fe40000410000 */
[C---:B------:R-:W-:Y:S01]  /*8ca0*/  FFMA.FTZ R81, R197.reuse, R199, -R200 ;  /* 0x000000c7c5517223 */ /* 0x040fe200000108c8 */
[----:B------:R0:W-:Y:S01]  /*8cb0*/  STS [R2.X4+0x10fc], R227 ;  /* 0x0010fce302007388 */ /* 0x0001e20000004800 */
[----:B------:R-:W-:-:S02]  /*8cc0*/  FFMA.FTZ R196, R197, R201, R196 ;  /* 0x000000c9c5c47223 */ /* 0x000fc400000100c4 */
[----:B------:R-:W-:Y:S02]  /*8cd0*/  FMUL.FTZ R204, R201, R110 ;  /* 0x0000006ec9cc7220 */ /* 0x000fe40000410000 */
[----:B------:R-:W-:Y:S02]  /*8ce0*/  FMUL.FTZ R225, R19, R220 ;  /* 0x000000dc13e17220 */ /* 0x000fe40000410000 */
[----:B------:R-:W-:Y:S02]  /*8cf0*/  FMUL.FTZ R202, R199, R110 ;  /* 0x0000006ec7ca7220 */ /* 0x000fe40000410000 */
[----:B------:R-:W-:Y:S01]  /*8d00*/  FMUL.FTZ R213, R214, R105 ;  /* 0x00000069d6d57220 */ /* 0x000fe20000410000 */
[----:B------:R1:W-:Y:S01]  /*8d10*/  STS [R2.X4+0x10f8], R225 ;  /* 0x0010f8e102007388 */ /* 0x0003e20000004800 */
[----:B0-----:R-:W-:Y:S02]  /*8d20*/  FMUL.FTZ R227, R18, R223 ;  /* 0x000000df12e37220 */ /* 0x001fe40000410000 */
[----:B------:R-:W-:-:S02]  /*8d30*/  FADD.FTZ R198, R198, R81 ;  /* 0x00000051c6c67221 */ /* 0x000fc40000010000 */
[----:B------:R-:W-:Y:S01]  /*8d40*/  FADD.FTZ R196, -R195, R196 ;  /* 0x000000c4c3c47221 */ /* 0x000fe20000010100 */
[----:B------:R0:W-:Y:S01]  /*8d50*/  STS [R2.X4+0x10f0], R227 ;  /* 0x0010f0e302007388 */ /* 0x0001e20000004800 */
[C---:B------:R-:W-:Y:S02]  /*8d60*/  FMUL.FTZ R81, R156.reuse, R204 ;  /* 0x000000cc9c517220 */ /* 0x040fe40000410000 */
[----:B------:R-:W-:Y:S02]  /*8d70*/  FMUL.FTZ R200, R156, R202 ;  /* 0x000000ca9cc87220 */ /* 0x000fe40000410000 */
[----:B------:R-:W-:Y:S02]  /*8d80*/  FMUL.FTZ R229, R18, R213 ;  /* 0x000000d512e57220 */ /* 0x000fe40000410000 */
[C---:B------:R-:W-:Y:S02]  /*8d90*/  FMUL.FTZ R197, R180.reuse, -R198 ;  /* 0x800000c6b4c57220 */ /* 0x040fe40000410000 */
[----:B-1----:R-:W-:Y:S01]  /*8da0*/  FMUL.FTZ R225, R211, R108 ;  /* 0x0000006cd3e17220 */ /* 0x002fe20000410000 */
[----:B------:R1:W-:Y:S01]  /*8db0*/  STS [R2.X4+0x10f4], R229 ;  /* 0x0010f4e502007388 */ /* 0x0003e20000004800 */
[----:B------:R-:W-:-:S02]  /*8dc0*/  FMUL.FTZ R195, R180, -R196 ;  /* 0x800000c4b4c37220 */ /* 0x000fc40000410000 */
[----:B0-----:R-:W-:Y:S02]  /*8dd0*/  FMUL.FTZ R227, R206, R107 ;  /* 0x0000006bcee37220 */ /* 0x001fe40000410000 */
[C---:B------:R-:W-:Y:S02]  /*8de0*/  FFMA.FTZ R180, R133.reuse, R202, R81 ;  /* 0x000000ca85b47223 */ /* 0x040fe40000010051 */
[----:B------:R-:W-:Y:S02]  /*8df0*/  FFMA.FTZ R81, R133, R204, -R200 ;  /* 0x000000cc85517223 */ /* 0x000fe400000108c8 */
[----:B------:R-:W-:Y:S02]  /*8e00*/  FFMA.FTZ R200, R181, R196, R197 ;  /* 0x000000c4b5c87223 */ /* 0x000fe400000100c5 */
[----:B------:R-:W-:Y:S02]  /*8e10*/  FMUL.FTZ R231, R17, R225 ;  /* 0x000000e111e77220 */ /* 0x000fe40000410000 */
[----:B------:R-:W-:-:S02]  /*8e20*/  FFMA.FTZ R195, R181, R198, -R195 ;  /* 0x000000c6b5c37223 */ /* 0x000fc400000108c3 */
[----:B-1----:R-:W-:Y:S01]  /*8e30*/  FMUL.FTZ R229, R16, R227 ;  /* 0x000000e310e57220 */ /* 0x002fe20000410000 */
[----:B------:R0:W-:Y:S01]  /*8e40*/  STS [R2.X4+0x10e8], R231 ;  /* 0x0010e8e702007388 */ /* 0x0001e20000004800 */
[----:B------:R-:W-:Y:S02]  /*8e50*/  FMUL.FTZ R205, R3, R108 ;  /* 0x0000006c03cd7220 */ /* 0x000fe40000410000 */
[----:B------:R-:W-:Y:S01]  /*8e60*/  FMUL.FTZ R197, R198, R109 ;  /* 0x0000006dc6c57220 */ /* 0x000fe20000410000 */
[----:B------:R1:W-:Y:S01]  /*8e70*/  STS [R2.X4+0x10e0], R229 ;  /* 0x0010e0e502007388 */ /* 0x0003e20000004800 */
[----:B------:R-:W-:Y:S02]  /*8e80*/  FADD.FTZ R179, -R179, R200 ;  /* 0x000000c8b3b37221 */ /* 0x000fe40000010100 */
[----:B------:R-:W-:Y:S02]  /*8e90*/  FADD.FTZ R181, R182, R195 ;  /* 0x000000c3b6b57221 */ /* 0x000fe40000010000 */
[----:B------:R-:W-:-:S02]  /*8ea0*/  FMUL.FTZ R233, R17, R205 ;  /* 0x000000cd11e97220 */ /* 0x000fc40000410000 */
[----:B0-----:R-:W-:Y:S02]  /*8eb0*/  FMUL.FTZ R231, R15, R202 ;  /* 0x000000ca0fe77220 */ /* 0x001fe40000410000 */
[----:B------:R-:W-:Y:S01]  /*8ec0*/  FMUL.FTZ R200, R134, R197 ;  /* 0x000000c586c87220 */ /* 0x000fe20000410000 */
[----:B------:R0:W-:Y:S01]  /*8ed0*/  STS [R2.X4+0x10ec], R233 ;  /* 0x0010ece902007388 */ /* 0x0001e20000004800 */
[----:B-1----:R-:W-:Y:S02]  /*8ee0*/  FMUL.FTZ R229, R196, R109 ;  /* 0x0000006dc4e57220 */ /* 0x002fe40000410000 */
[C---:B------:R-:W-:Y:S01]  /*8ef0*/  FMUL.FTZ R202, R157.reuse, -R179 ;  /* 0x800000b39dca7220 */ /* 0x040fe20000410000 */
[----:B------:R1:W-:Y:S01]  /*8f00*/  STS [R2.X4+0x10d8], R231 ;  /* 0x0010d8e702007388 */ /* 0x0003e20000004800 */
[----:B------:R-:W-:Y:S02]  /*8f10*/  FMUL.FTZ R157, R157, -R181 ;  /* 0x800000b59d9d7220 */ /* 0x000fe40000410000 */
[----:B------:R-:W-:-:S02]  /*8f20*/  FMUL.FTZ R182, R134, R229 ;  /* 0x000000e586b67220 */ /* 0x000fc40000410000 */
[----:B------:R-:W-:Y:S02]  /*8f30*/  FFMA.FTZ R195, R135, R229, -R200 ;  /* 0x000000e587c37223 */ /* 0x000fe400000108c8 */
[----:B------:R-:W-:Y:S02]  /*8f40*/  FFMA.FTZ R202, R158, R181, -R202 ;  /* 0x000000b59eca7223 */ /* 0x000fe400000108ca */
[----:B------:R-:W-:Y:S02]  /*8f50*/  FMUL.FTZ R207, R80, R107 ;  /* 0x0000006b50cf7220 */ /* 0x000fe40000410000 */
[----:B0-----:R-:W-:Y:S02]  /*8f60*/  FMUL.FTZ R233, R15, R204 ;  /* 0x000000cc0fe97220 */ /* 0x001fe40000410000 */
[----:B------:R-:W-:Y:S02]  /*8f70*/  FMUL.FTZ R200, R131, R227 ;  /* 0x000000e383c87220 */ /* 0x000fe40000410000 */
[----:B------:R-:W-:Y:S01]  /*8f80*/  FFMA.FTZ R157, R158, R179, R157 ;  /* 0x000000b39e9d7223 */ /* 0x000fe2000001009d */
[----:B------:R-:W-:Y:S01]  /*8f90*/  STS [R2.X4+0x10dc], R233 ;  /* 0x0010dce902007388 */ /* 0x000fe20000004800 */
[----:B------:R-:W-:-:S02]  /*8fa0*/  FMUL.FTZ R204, R179, R112 ;  /* 0x00000070b3cc7220 */ /* 0x000fc40000410000 */
[-C--:B-1----:R-:W-:Y:S02]  /*8fb0*/  FMUL.FTZ R231, R14, R197.reuse ;  /* 0x000000c50ee77220 */ /* 0x082fe40000410000 */
[----:B------:R-:W-:Y:S02]  /*8fc0*/  FFMA.FTZ R197, R135, R197, R182 ;  /* 0x000000c587c57223 */ /* 0x000fe400000100b6 */
[----:B------:R-:W-:Y:S01]  /*8fd0*/  FADD.FTZ R175, R175, R202 ;  /* 0x000000caafaf7221 */ /* 0x000fe20000010000 */
[----:B------:R-:W-:Y:S01]  /*8fe0*/  STS [R2.X4+0x10d0], R231 ;  /* 0x0010d0e702007388 */ /* 0x000fe20000004800 */
[-C--:B------:R-:W-:Y:S02]  /*8ff0*/  FMUL.FTZ R235, R16, R207.reuse ;  /* 0x000000cf10eb7220 */ /* 0x080fe40000410000 */
[-C--:B------:R-:W-:Y:S02]  /*9000*/  FMUL.FTZ R182, R131, R207.reuse ;  /* 0x000000cf83b67220 */ /* 0x080fe40000410000 */
[----:B------:R-:W-:Y:S01]  /*9010*/  FFMA.FTZ R200, R132, R207, -R200 ;  /* 0x000000cf84c87223 */ /* 0x000fe200000108c8 */
[----:B------:R-:W-:Y:S01]  /*9020*/  STS [R2.X4+0x10e4], R235 ;  /* 0x0010e4eb02007388 */ /* 0x000fe20000004800 */
[----:B------:R-:W-:-:S02]  /*9030*/  FADD.FTZ R176, -R176, R157 ;  /* 0x0000009db0b07221 */ /* 0x000fc40000010100 */
[----:B------:R-:W-:Y:S02]  /*9040*/  FMUL.FTZ R158, R181, R112 ;  /* 0x00000070b59e7220 */ /* 0x000fe40000410000 */
[C---:B------:R-:W-:Y:S02]  /*9050*/  FMUL.FTZ R207, R136.reuse, R204 ;  /* 0x000000cc88cf7220 */ /* 0x040fe40000410000 */
[C---:B------:R-:W-:Y:S02]  /*9060*/  FMUL.FTZ R157, R159.reuse, -R175 ;  /* 0x800000af9f9d7220 */ /* 0x040fe40000410000 */
[----:B------:R-:W-:Y:S02]  /*9070*/  FMUL.FTZ R159, R159, -R176 ;  /* 0x800000b09f9f7220 */ /* 0x000fe40000410000 */
[-C--:B------:R-:W-:Y:S02]  /*9080*/  FFMA.FTZ R202, R137, R158.reuse, R207 ;  /* 0x0000009e89ca7223 */ /* 0x080fe400000100cf */
[----:B------:R-:W-:-:S02]  /*9090*/  FMUL.FTZ R210, R136, R158 ;  /* 0x0000009e88d27220 */ /* 0x000fc40000410000 */
[----:B------:R-:W-:Y:S02]  /*90a0*/  FMUL.FTZ R207, R13, R158 ;  /* 0x0000009e0dcf7220 */ /* 0x000fe40000410000 */
[C---:B------:R-:W-:Y:S02]  /*90b0*/  FFMA.FTZ R158, R160.reuse, R176, R157 ;  /* 0x000000b0a09e7223 */ /* 0x040fe4000001009d */
[----:B------:R-:W-:Y:S01]  /*90c0*/  FFMA.FTZ R157, R160, R175, -R159 ;  /* 0x000000afa09d7223 */ /* 0x000fe2000001089f */
[----:B------:R0:W-:Y:S01]  /*90d0*/  STS [R2.X4+0x10c8], R207 ;  /* 0x0010c8cf02007388 */ /* 0x0001e20000004800 */
[----:B------:R-:W-:Y:S02]  /*90e0*/  FMUL.FTZ R159, R128, R205 ;  /* 0x000000cd809f7220 */ /* 0x000fe40000410000 */
[----:B------:R-:W-:Y:S02]  /*90f0*/  FADD.FTZ R177, -R177, R158 ;  /* 0x0000009eb1b17221 */ /* 0x000fe40000010100 */
[----:B------:R-:W-:-:S02]  /*9100*/  FADD.FTZ R157, R178, R157 ;  /* 0x0000009db29d7221 */ /* 0x000fc40000010000 */
[-C--:B------:R-:W-:Y:S02]  /*9110*/  FMUL.FTZ R158, R128, R225.reuse ;  /* 0x000000e1809e7220 */ /* 0x080fe40000410000 */
[C---:B------:R-:W-:Y:S02]  /*9120*/  FFMA.FTZ R225, R130.reuse, R225, R159 ;  /* 0x000000e182e17223 */ /* 0x040fe4000001009f */
[C---:B------:R-:W-:Y:S02]  /*9130*/  FMUL.FTZ R159, R161.reuse, -R177 ;  /* 0x800000b1a19f7220 */ /* 0x040fe40000410000 */
[----:B------:R-:W-:Y:S02]  /*9140*/  FMUL.FTZ R161, R161, -R157 ;  /* 0x8000009da1a17220 */ /* 0x000fe40000410000 */
[----:B------:R-:W-:Y:S02]  /*9150*/  FFMA.FTZ R158, R130, R205, -R158 ;  /* 0x000000cd829e7223 */ /* 0x000fe4000001089e */
[----:B------:R-:W-:-:S02]  /*9160*/  FMUL.FTZ R205, R176, R115 ;  /* 0x00000073b0cd7220 */ /* 0x000fc40000410000 */
[C---:B------:R-:W-:Y:S02]  /*9170*/  FFMA.FTZ R161, R162.reuse, R177, R161 ;  /* 0x000000b1a2a17223 */ /* 0x040fe400000100a1 */
[----:B------:R-:W-:Y:S02]  /*9180*/  FFMA.FTZ R160, R162, R157, -R159 ;  /* 0x0000009da2a07223 */ /* 0x000fe4000001089f */
[----:B------:R-:W-:Y:S02]  /*9190*/  FMUL.FTZ R159, R175, R115 ;  /* 0x00000073af9f7220 */ /* 0x000fe40000410000 */
[----:B------:R-:W-:Y:S02]  /*91a0*/  FMUL.FTZ R178, R138, R205 ;  /* 0x000000cd8ab27220 */ /* 0x000fe40000410000 */
[----:B------:R-:W-:Y:S02]  /*91b0*/  FADD.FTZ R184, -R184, R161 ;  /* 0x000000a1b8b87221 */ /* 0x000fe40000010100 */
[----:B------:R-:W-:-:S02]  /*91c0*/  FADD.FTZ R183, R183, R160 ;  /* 0x000000a0b7b77221 */ /* 0x000fc40000010000 */
[-C--:B------:R-:W-:Y:S02]  /*91d0*/  FMUL.FTZ R160, R138, R159.reuse ;  /* 0x0000009f8aa07220 */ /* 0x080fe40000410000 */
[-C--:B------:R-:W-:Y:S02]  /*91e0*/  FFMA.FTZ R178, R139, R159.reuse, R178 ;  /* 0x0000009f8bb27223 */ /* 0x080fe400000100b2 */
[----:B------:R-:W-:Y:S02]  /*91f0*/  FMUL.FTZ R161, R12, R159 ;  /* 0x0000009f0ca17220 */ /* 0x000fe40000410000 */
[C---:B------:R-:W-:Y:S02]  /*9200*/  FMUL.FTZ R159, R163.reuse, -R184 ;  /* 0x800000b8a39f7220 */ /* 0x040fe40000410000 */
[-C--:B------:R-:W-:Y:S01]  /*9210*/  FMUL.FTZ R163, R163, -R183.reuse ;  /* 0x800000b7a3a37220 */ /* 0x080fe20000410000 */
[----:B------:R1:W-:Y:S01]  /*9220*/  STS [R2.X4+0x10c0], R161 ;  /* 0x0010c0a102007388 */ /* 0x0003e20000004800 */
[----:B------:R-:W-:-:S02]  /*9230*/  FFMA.FTZ R159, R164, R183, -R159 ;  /* 0x000000b7a49f7223 */ /* 0x000fc4000001089f */
[----:B------:R-:W-:Y:S02]  /*9240*/  FFMA.FTZ R164, R164, R184, R163 ;  /* 0x000000b8a4a47223 */ /* 0x000fe400000100a3 */
[----:B------:R-:W-:Y:S02]  /*9250*/  FADD.FTZ R159, R186, R159 ;  /* 0x0000009fba9f7221 */ /* 0x000fe40000010000 */
[----:B------:R-:W-:Y:S02]  /*9260*/  FADD.FTZ R185, -R185, R164 ;  /* 0x000000a4b9b97221 */ /* 0x000fe40000010100 */
[-C--:B0-----:R-:W-:Y:S02]  /*9270*/  FMUL.FTZ R207, R12, R205.reuse ;  /* 0x000000cd0ccf7220 */ /* 0x081fe40000410000 */
[----:B------:R-:W-:Y:S02]  /*9280*/  FFMA.FTZ R205, R139, R205, -R160 ;  /* 0x000000cd8bcd7223 */ /* 0x000fe400000108a0 */
[C---:B------:R-:W-:Y:S01]  /*9290*/  FMUL.FTZ R160, R165.reuse, -R159 ;  /* 0x8000009fa5a07220 */ /* 0x040fe20000410000 */
[----:B------:R0:W-:Y:S01]  /*92a0*/  STS [R2.X4+0x10c4], R207 ;  /* 0x0010c4cf02007388 */ /* 0x0001e20000004800 */
[----:B------:R-:W-:-:S02]  /*92b0*/  FMUL.FTZ R165, R165, -R185 ;  /* 0x800000b9a5a57220 */ /* 0x000fc40000410000 */
[C---:B------:R-:W-:Y:S02]  /*92c0*/  FFMA.FTZ R160, R166.reuse, R185, R160 ;  /* 0x000000b9a6a07223 */ /* 0x040fe400000100a0 */
[----:B------:R-:W-:Y:S02]  /*92d0*/  FFMA.FTZ R165, R166, R159, -R165 ;  /* 0x0000009fa6a57223 */ /* 0x000fe400000108a5 */
[----:B------:R-:W-:Y:S02]  /*92e0*/  FMUL.FTZ R164, R88, R223 ;  /* 0x000000df58a47220 */ /* 0x000fe40000410000 */
[----:B------:R-:W-:Y:S02]  /*92f0*/  FMUL.FTZ R166, R177, R118 ;  /* 0x00000076b1a67220 */ /* 0x000fe40000410000 */
[----:B------:R-:W-:Y:S02]  /*9300*/  FADD.FTZ R188, R188, R165 ;  /* 0x000000a5bcbc7221 */ /* 0x000fe40000010000 */
[----:B------:R-:W-:-:S02]  /*9310*/  FADD.FTZ R160, -R187, R160 ;  /* 0x000000a0bba07221 */ /* 0x000fc40000010100 */
[-C--:B------:R-:W-:Y:S02]  /*9320*/  FFMA.FTZ R163, R89, R213.reuse, -R164 ;  /* 0x000000d559a37223 */ /* 0x080fe400000108a4 */
[----:B------:R-:W-:Y:S02]  /*9330*/  FMUL.FTZ R164, R157, R118 ;  /* 0x000000769da47220 */ /* 0x000fe40000410000 */
[----:B------:R-:W-:Y:S02]  /*9340*/  FMUL.FTZ R186, R140, R166 ;  /* 0x000000a68cba7220 */ /* 0x000fe40000410000 */
[C---:B------:R-:W-:Y:S02]  /*9350*/  FMUL.FTZ R165, R167.reuse, -R188 ;  /* 0x800000bca7a57220 */ /* 0x040fe40000410000 */
[----:B-1----:R-:W-:Y:S02]  /*9360*/  FMUL.FTZ R161, R167, -R160 ;  /* 0x800000a0a7a17220 */ /* 0x002fe40000410000 */
[----:B------:R-:W-:-:S02]  /*9370*/  FMUL.FTZ R162, R88, R213 ;  /* 0x000000d558a27220 */ /* 0x000fc40000410000 */
[-C--:B------:R-:W-:Y:S02]  /*9380*/  FMUL.FTZ R187, R140, R164.reuse ;  /* 0x000000a48cbb7220 */ /* 0x080fe40000410000 */
[-C--:B------:R-:W-:Y:S02]  /*9390*/  FFMA.FTZ R167, R141, R164.reuse, R186 ;  /* 0x000000a48da77223 */ /* 0x080fe400000100ba */
[----:B------:R-:W-:Y:S02]  /*93a0*/  FMUL.FTZ R213, R11, R164 ;  /* 0x000000a40bd57220 */ /* 0x000fe40000410000 */
[C---:B------:R-:W-:Y:S02]  /*93b0*/  FFMA.FTZ R164, R168.reuse, R160, R165 ;  /* 0x000000a0a8a47223 */ /* 0x040fe400000100a5 */
        /* <DEDUP_REMOVED lines=8> */
[----:B0-----:R-:W-:-:S02]  /*9440*/  FMUL.FTZ R207, R184, R117 ;  /* 0x00000075b8cf7220 */ /* 0x001fc40000410000 */
[----:B------:R-:W-:Y:S02]  /*9450*/  FADD.FTZ R164, -R191, R164 ;  /* 0x000000a4bfa47221 */ /* 0x000fe40000010100 */
[----:B------:R-:W-:Y:S02]  /*9460*/  FADD.FTZ R192, R192, R165 ;  /* 0x000000a5c0c07221 */ /* 0x000fe40000010000 */
[----:B------:R-:W-:Y:S02]  /*9470*/  FFMA.FTZ R162, R89, R223, R162 ;  /* 0x000000df59a27223 */ /* 0x000fe400000100a2 */
[----:B------:R-:W-:Y:S02]  /*9480*/  FMUL.FTZ R165, R171, -R164 ;  /* 0x800000a4aba57220 */ /* 0x000fe40000410000 */
[-C--:B------:R-:W-:Y:S02]  /*9490*/  FMUL.FTZ R223, R11, R166.reuse ;  /* 0x000000a60bdf7220 */ /* 0x080fe40000410000 */
[----:B------:R-:W-:-:S02]  /*94a0*/  FFMA.FTZ R168, R141, R166, -R187 ;  /* 0x000000a68da87223 */ /* 0x000fc400000108bb */
[----:B------:R-:W-:Y:S01]  /*94b0*/  FMUL.FTZ R187, R183, R117 ;  /* 0x00000075b7bb7220 */ /* 0x000fe20000410000 */
[----:B------:R-:W-:Y:S01]  /*94c0*/  STS [R2.X4+0x10bc], R223 ;  /* 0x0010bcdf02007388 */ /* 0x000fe20000004800 */
[----:B------:R-:W-:Y:S02]  /*94d0*/  FMUL.FTZ R166, R142, R207 ;  /* 0x000000cf8ea67220 */ /* 0x000fe40000410000 */
[----:B------:R-:W-:Y:S02]  /*94e0*/  FMUL.FTZ R171, R171, -R192 ;  /* 0x800000c0abab7220 */ /* 0x000fe40000410000 */
[----:B------:R-:W-:Y:S02]  /*94f0*/  FMUL.FTZ R190, R185, R120 ;  /* 0x00000078b9be7220 */ /* 0x000fe40000410000 */
[----:B------:R-:W-:Y:S02]  /*9500*/  FFMA.FTZ R165, R172, R192, -R165 ;  /* 0x000000c0aca57223 */ /* 0x000fe400000108a5 */
[----:B------:R-:W-:-:S02]  /*9510*/  FFMA.FTZ R169, R143, R187, R166 ;  /* 0x000000bb8fa97223 */ /* 0x000fc400000100a6 */
[----:B------:R-:W-:Y:S02]  /*9520*/  FFMA.FTZ R172, R172, R164, R171 ;  /* 0x000000a4acac7223 */ /* 0x000fe400000100ab */
[----:B------:R-:W-:Y:S02]  /*9530*/  FMUL.FTZ R186, R159, R120 ;  /* 0x000000789fba7220 */ /* 0x000fe40000410000 */
[----:B------:R-:W-:Y:S02]  /*9540*/  FMUL.FTZ R166, R144, R190 ;  /* 0x000000be90a67220 */ /* 0x000fe40000410000 */
[----:B------:R-:W-:Y:S02]  /*9550*/  FADD.FTZ R165, R194, R165 ;  /* 0x000000a5c2a57221 */ /* 0x000fe40000010000 */
[----:B------:R-:W-:Y:S02]  /*9560*/  FADD.FTZ R193, -R193, R172 ;  /* 0x000000acc1c17221 */ /* 0x000fe40000010100 */
[----:B------:R-:W-:-:S02]  /*9570*/  FFMA.FTZ R172, R145, R186, R166 ;  /* 0x000000ba91ac7223 */ /* 0x000fc400000100a6 */
[C---:B------:R-:W-:Y:S02]  /*9580*/  FMUL.FTZ R166, R173.reuse, -R165 ;  /* 0x800000a5ada67220 */ /* 0x040fe40000410000 */
[-C--:B------:R-:W-:Y:S02]  /*9590*/  FMUL.FTZ R173, R173, -R193.reuse ;  /* 0x800000c1adad7220 */ /* 0x080fe40000410000 */
[----:B------:R-:W-:Y:S02]  /*95a0*/  FFMA.FTZ R166, R174, R193, R166 ;  /* 0x000000c1aea67223 */ /* 0x000fe400000100a6 */
[----:B------:R-:W-:Y:S02]  /*95b0*/  FMUL.FTZ R191, R10, R207 ;  /* 0x000000cf0abf7220 */ /* 0x000fe40000410000 */
[----:B------:R-:W-:Y:S02]  /*95c0*/  FFMA.FTZ R174, R174, R165, -R173 ;  /* 0x000000a5aeae7223 */ /* 0x000fe400000108ad */
[----:B------:R-:W-:Y:S01]  /*95d0*/  FADD.FTZ R166, -R209, R166 ;  /* 0x000000a6d1a67221 */ /* 0x000fe20000010100 */
[----:B------:R0:W-:Y:S01]  /*95e0*/  STS [R2.X4+0x10b4], R191 ;  /* 0x0010b4bf02007388 */ /* 0x0001e20000004800 */
[----:B------:R-:W-:-:S02]  /*95f0*/  FMUL.FTZ R170, R142, R187 ;  /* 0x000000bb8eaa7220 */ /* 0x000fc40000410000 */
[----:B------:R-:W-:Y:S02]  /*9600*/  FMUL.FTZ R187, R10, R187 ;  /* 0x000000bb0abb7220 */ /* 0x000fe40000410000 */
[-C--:B------:R-:W-:Y:S02]  /*9610*/  FMUL.FTZ R171, R144, R186.reuse ;  /* 0x000000ba90ab7220 */ /* 0x080fe40000410000 */
[----:B------:R-:W-:Y:S01]  /*9620*/  FADD.FTZ R203, R203, R174 ;  /* 0x000000aecbcb7221 */ /* 0x000fe20000010000 */
[----:B------:R1:W-:Y:S01]  /*9630*/  STS [R2.X4+0x10b0], R187 ;  /* 0x0010b0bb02007388 */ /* 0x0003e20000004800 */
[----:B------:R-:W-:Y:S02]  /*9640*/  FMUL.FTZ R173, R166, R113 ;  /* 0x00000071a6ad7220 */ /* 0x000fe40000410000 */
[----:B0-----:R-:W-:Y:S02]  /*9650*/  FMUL.FTZ R191, R9, R186 ;  /* 0x000000ba09bf7220 */ /* 0x001fe40000410000 */
[----:B------:R-:W-:-:S02]  /*9660*/  FFMA.FTZ R171, R145, R190, -R171 ;  /* 0x000000be91ab7223 */ /* 0x000fc400000108ab */
[----:B------:R-:W-:Y:S01]  /*9670*/  FMUL.FTZ R213, R9, R190 ;  /* 0x000000be09d57220 */ /* 0x000fe20000410000 */
[----:B------:R0:W-:Y:S01]  /*9680*/  STS [R2.X4+0x10a8], R191 ;  /* 0x0010a8bf02007388 */ /* 0x0001e20000004800 */
[-C--:B------:R-:W-:Y:S02]  /*9690*/  FMUL.FTZ R174, R193, R116.reuse ;  /* 0x00000074c1ae7220 */ /* 0x080fe40000410000 */
[----:B-1----:R-:W-:Y:S01]  /*96a0*/  FMUL.FTZ R187, R203, R113 ;  /* 0x00000071cbbb7220 */ /* 0x002fe20000410000 */
[----:B------:R1:W-:Y:S01]  /*96b0*/  STS [R2.X4+0x10ac], R213 ;  /* 0x0010acd502007388 */ /* 0x0003e20000004800 */
[----:B------:R-:W-:Y:S02]  /*96c0*/  FMUL.FTZ R190, R154, R173 ;  /* 0x000000ad9abe7220 */ /* 0x000fe40000410000 */
[----:B------:R-:W-:Y:S02]  /*96d0*/  FMUL.FTZ R186, R165, R116 ;  /* 0x00000074a5ba7220 */ /* 0x000fe40000410000 */
[----:B------:R-:W-:-:S02]  /*96e0*/  FMUL.FTZ R209, R152, R174 ;  /* 0x000000ae98d17220 */ /* 0x000fc40000410000 */
[----:B------:R-:W-:Y:S02]  /*96f0*/  FFMA.FTZ R190, R155, R187, R190 ;  /* 0x000000bb9bbe7223 */ /* 0x000fe400000100be */
[----:B0-----:R-:W-:Y:S02]  /*9700*/  FMUL.FTZ R191, R164, R111 ;  /* 0x0000006fa4bf7220 */ /* 0x001fe40000410000 */
[----:B------:R-:W-:Y:S02]  /*9710*/  FFMA.FTZ R170, R143, R207, -R170 ;  /* 0x000000cf8faa7223 */ /* 0x000fe400000108aa */
[----:B------:R-:W-:Y:S02]  /*9720*/  FMUL.FTZ R207, R192, R111 ;  /* 0x0000006fc0cf7220 */ /* 0x000fe40000410000 */
[----:B------:R-:W-:Y:S02]  /*9730*/  FMUL.FTZ R194, R154, R187 ;  /* 0x000000bb9ac27220 */ /* 0x000fe40000410000 */
[----:B------:R-:W-:-:S02]  /*9740*/  FFMA.FTZ R209, R153, R186, R209 ;  /* 0x000000ba99d17223 */ /* 0x000fc400000100d1 */
[----:B------:R-:W-:Y:S02]  /*9750*/  FADD.FTZ R190, RZ, R190 ;  /* 0x000000beffbe7221 */ /* 0x000fe40000010000 */
[----:B------:R-:W-:Y:S02]  /*9760*/  FMUL.FTZ R212, R150, R191 ;  /* 0x000000bf96d47220 */ /* 0x000fe40000410000 */
[----:B------:R-:W-:Y:S02]  /*9770*/  FFMA.FTZ R182, R132, R227, R182 ;  /* 0x000000e384b67223 */ /* 0x000fe400000100b6 */
[-C--:B------:R-:W-:Y:S02]  /*9780*/  FMUL.FTZ R227, R13, R204.reuse ;  /* 0x000000cc0de37220 */ /* 0x080fe40000410000 */
[----:B------:R-:W-:Y:S02]  /*9790*/  FFMA.FTZ R204, R137, R204, -R210 ;  /* 0x000000cc89cc7223 */ /* 0x000fe400000108d2 */
[----:B------:R-:W-:Y:S01]  /*97a0*/  FMUL.FTZ R210, R152, R186 ;  /* 0x000000ba98d27220 */ /* 0x000fe20000410000 */
[----:B------:R0:W-:Y:S01]  /*97b0*/  STS [R2.X4+0x10cc], R227 ;  /* 0x0010cce302007388 */ /* 0x0001e20000004800 */
[----:B------:R-:W-:-:S02]  /*97c0*/  FFMA.FTZ R194, R155, R173, -R194 ;  /* 0x000000ad9bc27223 */ /* 0x000fc400000108c2 */
[----:B------:R-:W-:Y:S02]  /*97d0*/  FADD.FTZ R190, R190, R209 ;  /* 0x000000d1bebe7221 */ /* 0x000fe40000010000 */
[----:B-1----:R-:W-:Y:S02]  /*97e0*/  FFMA.FTZ R213, R151, R207, R212 ;  /* 0x000000cf97d57223 */ /* 0x002fe400000100d4 */
[----:B------:R-:W-:Y:S02]  /*97f0*/  FMUL.FTZ R87, R222, UR43 ;  /* 0x0000002bde577c20 */ /* 0x000fe40008410000 */
[----:B------:R-:W-:Y:S02]  /*9800*/  FFMA.FTZ R209, R153, R174, -R210 ;  /* 0x000000ae99d17223 */ /* 0x000fe400000108d2 */
[----:B------:R-:W-:Y:S02]  /*9810*/  FADD.FTZ R194, RZ, R194 ;  /* 0x000000c2ffc27221 */ /* 0x000fe40000010000 */
[----:B------:R-:W-:-:S02]  /*9820*/  FADD.FTZ R213, R190, R213 ;  /* 0x000000d5bed57221 */ /* 0x000fc40000010000 */
[-C--:B------:R-:W-:Y:S02]  /*9830*/  FMUL.FTZ R212, R189, R114.reuse ;  /* 0x00000072bdd47220 */ /* 0x080fe40000410000 */
[----:B------:R-:W-:Y:S02]  /*9840*/  FMUL.FTZ R190, R150, R207 ;  /* 0x000000cf96be7220 */ /* 0x000fe40000410000 */
[----:B------:R-:W-:Y:S02]  /*9850*/  FMUL.FTZ R210, R161, R114 ;  /* 0x00000072a1d27220 */ /* 0x000fe40000410000 */
[----:B------:R-:W-:Y:S02]  /*9860*/  FFMA.FTZ R87, R214, UR44, -R87 ;  /* 0x0000002cd6577c23 */ /* 0x000fe40008010857 */
[----:B------:R-:W-:Y:S02]  /*9870*/  FADD.FTZ R194, R194, R209 ;  /* 0x000000d1c2c27221 */ /* 0x000fe40000010000 */
[----:B0-----:R-:W-:-:S02]  /*9880*/  FMUL.FTZ R227, R160, R119 ;  /* 0x00000077a0e37220 */ /* 0x001fc40000410000 */
[----:B------:R-:W-:Y:S02]  /*9890*/  FMUL.FTZ R214, R148, R212 ;  /* 0x000000d494d67220 */ /* 0x000fe40000410000 */
[----:B------:R-:W-:Y:S02]  /*98a0*/  FFMA.FTZ R209, R151, R191, -R190 ;  /* 0x000000bf97d17223 */ /* 0x000fe400000108be */
[----:B------:R-:W-:Y:S02]  /*98b0*/  FMUL.FTZ R223, R188, R119 ;  /* 0x00000077bcdf7220 */ /* 0x000fe40000410000 */
[----:B------:R-:W-:Y:S02]  /*98c0*/  FMUL.FTZ R190, R148, R210 ;  /* 0x000000d294be7220 */ /* 0x000fe40000410000 */
[----:B------:R-:W-:Y:S02]  /*98d0*/  FMUL.FTZ R233, R14, R229 ;  /* 0x000000e50ee97220 */ /* 0x000fe40000410000 */
[----:B------:R-:W-:-:S02]  /*98e0*/  FMUL.FTZ R222, R146, R227 ;  /* 0x000000e392de7220 */ /* 0x000fc40000410000 */
[C---:B------:R-:W-:Y:S01]  /*98f0*/  FFMA.FTZ R214, R149.reuse, R210, R214 ;  /* 0x000000d295d67223 */ /* 0x040fe200000100d6 */
[----:B------:R-:W-:Y:S01]  /*9900*/  STS [R2.X4+0x10d4], R233 ;  /* 0x0010d4e902007388 */ /* 0x000fe20000004800 */
[----:B------:R-:W-:Y:S02]  /*9910*/  FADD.FTZ R194, R194, R209 ;  /* 0x000000d1c2c27221 */ /* 0x000fe40000010000 */
[-C--:B------:R-:W-:Y:S02]  /*9920*/  FMUL.FTZ R229, R8, R223.reuse ;  /* 0x000000df08e57220 */ /* 0x080fe40000410000 */
[-C--:B------:R-:W-:Y:S02]  /*9930*/  FMUL.FTZ R224, R146, R223.reuse ;  /* 0x000000df92e07220 */ /* 0x080fe40000410000 */
[----:B------:R-:W-:Y:S01]  /*9940*/  FFMA.FTZ R209, R149, R212, -R190 ;  /* 0x000000d495d17223 */ /* 0x000fe200000108be */
[----:B------:R0:W-:Y:S01]  /*9950*/  STS [R2.X4+0x10a0], R229 ;  /* 0x0010a0e502007388 */ /* 0x0001e20000004800 */
[----:B------:R-:W-:-:S02]  /*9960*/  FFMA.FTZ R222, R147, R223, R222 ;  /* 0x000000df93de7223 */ /* 0x000fc400000100de */
[----:B------:R-:W-:Y:S02]  /*9970*/  FADD.FTZ R213, R213, R214 ;  /* 0x000000d6d5d57221 */ /* 0x000fe40000010000 */
[-C--:B------:R-:W-:Y:S02]  /*9980*/  FFMA.FTZ R223, R147, R227.reuse, -R224 ;  /* 0x000000e393df7223 */ /* 0x080fe400000108e0 */
[----:B------:R-:W-:Y:S02]  /*9990*/  FADD.FTZ R194, R194, R209 ;  /* 0x000000d1c2c27221 */ /* 0x000fe40000010000 */
[----:B------:R-:W-:Y:S02]  /*99a0*/  FMUL.FTZ R209, R7, R210 ;  /* 0x000000d207d17220 */ /* 0x000fe40000410000 */
[----:B0-----:R-:W-:Y:S02]  /*99b0*/  FMUL.FTZ R229, R8, R227 ;  /* 0x000000e308e57220 */ /* 0x001fe40000410000 */
[----:B------:R-:W-:Y:S01]  /*99c0*/  FADD.FTZ R227, R213, R222 ;  /* 0x000000ded5e37221 */ /* 0x000fe20000010000 */
[----:B------:R-:W-:Y:S01]  /*99d0*/  STS [R2.X4+0x1098], R209 ;  /* 0x001098d102007388 */ /* 0x000fe20000004800 */
[----:B------:R-:W-:-:S02]  /*99e0*/  FADD.FTZ R194, R194, R223 ;  /* 0x000000dfc2c27221 */ /* 0x000fc40000010000 */
        /* <DEDUP_REMOVED lines=8> */
[----:B------:R-:W-:Y:S02]  /*9a70*/  FMUL.FTZ R213, R7, R212 ;  /* 0x000000d407d57220 */ /* 0x000fe40000410000 */
[C---:B------:R-:W-:Y:S02]  /*9a80*/  FMUL.FTZ R207, R6.reuse, R207 ;  /* 0x000000cf06cf7220 */ /* 0x040fe40000410000 */
[----:B------:R-:W-:Y:S01]  /*9a90*/  FMUL.FTZ R191, R6, R191 ;  /* 0x000000bf06bf7220 */ /* 0x000fe20000410000 */
[----:B------:R-:W-:Y:S01]  /*9aa0*/  STS [R2.X4+0x109c], R213 ;  /* 0x00109cd502007388 */ /* 0x000fe20000004800 */
[C---:B------:R-:W-:Y:S02]  /*9ab0*/  FMUL.FTZ R169, R5.reuse, R186 ;  /* 0x000000ba05a97220 */ /* 0x040fe40000410000 */
[----:B------:R-:W-:Y:S01]  /*9ac0*/  FMUL.FTZ R167, R5, R174 ;  /* 0x000000ae05a77220 */ /* 0x000fe20000410000 */
[----:B------:R-:W-:Y:S01]  /*9ad0*/  STS [R2.X4+0x1090], R207 ;  /* 0x001090cf02007388 */ /* 0x000fe20000004800 */
[----:B------:R-:W-:-:S02]  /*9ae0*/  FADD.FTZ R205, R168, R205 ;  /* 0x000000cda8cd7221 */ /* 0x000fc40000010000 */
[C---:B------:R-:W-:Y:S01]  /*9af0*/  FMUL.FTZ R187, R4.reuse, R187 ;  /* 0x000000bb04bb7220 */ /* 0x040fe20000410000 */
[----:B------:R-:W-:Y:S01]  /*9b00*/  STS [R2.X4+0x1094], R191 ;  /* 0x001094bf02007388 */ /* 0x000fe20000004800 */
[----:B------:R-:W-:Y:S02]  /*9b10*/  FMUL.FTZ R173, R4, R173 ;  /* 0x000000ad04ad7220 */ /* 0x000fe40000410000 */
[----:B------:R-:W-:Y:S01]  /*9b20*/  FADD.FTZ R204, R205, R204 ;  /* 0x000000cccdcc7221 */ /* 0x000fe20000010000 */
[----:B------:R-:W-:Y:S01]  /*9b30*/  STS [R2.X4+0x1088], R169 ;  /* 0x001088a902007388 */ /* 0x000fe20000004800 */
[----:B------:R-:W-:Y:S02]  /*9b40*/  FMUL.FTZ R168, R211, UR43 ;  /* 0x0000002bd3a87c20 */ /* 0x000fe40008410000 */
[----:B------:R-:W-:Y:S01]  /*9b50*/  FADD.FTZ R204, R204, R195 ;  /* 0x000000c3cccc7221 */ /* 0x000fe20000010000 */
[----:B------:R0:W-:Y:S01]  /*9b60*/  STS [R2.X4+0x108c], R167 ;  /* 0x00108ca702007388 */ /* 0x0001e20000004800 */
[----:B------:R-:W-:-:S02]  /*9b70*/  FADD.FTZ R202, R171, R202 ;  /* 0x000000caabca7221 */ /* 0x000fc40000010000 */
[----:B------:R-:W-:Y:S01]  /*9b80*/  FADD.FTZ R81, R204, R81 ;  /* 0x00000051cc517221 */ /* 0x000fe20000010000 */
[----:B------:R-:W-:Y:S01]  /*9b90*/  STS [R2.X4+0x1080], R187 ;  /* 0x001080bb02007388 */ /* 0x000fe20000004800 */
[----:B------:R-:W-:Y:S02]  /*9ba0*/  FMUL.FTZ R79, R79, R3 ;  /* 0x000000034f4f7220 */ /* 0x000fe40000410000 */
[----:B------:R-:W-:Y:S01]  /*9bb0*/  FADD.FTZ R197, R202, R197 ;  /* 0x000000c5cac57221 */ /* 0x000fe20000010000 */
[----:B------:R1:W-:Y:S01]  /*9bc0*/  STS [R2.X4+0x1084], R173 ;  /* 0x001084ad02007388 */ /* 0x0003e20000004800 */
[----:B------:R-:W-:Y:S01]  /*9bd0*/  FMUL.FTZ R212, R75, R201 ;  /* 0x000000c94bd47220 */ /* 0x000fe20000410000 */
[----:B0-----:R-:W-:Y:S01]  /*9be0*/  MOV R167, UR32 ;  /* 0x0000002000a77c02 */ /* 0x001fe20008000f00 */
[----:B------:R-:W-:Y:S02]  /*9bf0*/  FADD.FTZ R197, R197, R180 ;  /* 0x000000b4c5c57221 */ /* 0x000fe40000010000 */
[----:B------:R-:W-:Y:S01]  /*9c00*/  FMUL.FTZ R210, R201, UR43 ;  /* 0x0000002bc9d27c20 */ /* 0x000fe20008410000 */
[----:B------:R-:W-:Y:S01]  /*9c10*/  LEA R204, R167, -R126, 0x1 ;  /* 0x8000007ea7cc7211 */ /* 0x000fe200078e08ff */
[----:B------:R-:W-:-:S02]  /*9c20*/  FFMA.FTZ R167, R3, UR44, -R168 ;  /* 0x0000002c03a77c23 */ /* 0x000fc400080108a8 */
[----:B------:R-:W-:Y:S01]  /*9c30*/  FMUL.FTZ R168, R3, UR43 ;  /* 0x0000002b03a87c20 */ /* 0x000fe20008410000 */
[----:B------:R-:W-:Y:S01]  /*9c40*/  ISETP.GE.AND P0, PT, R204, 0x1, PT ;  /* 0x00000001cc00780c */ /* 0x000fe20003f06270 */
[----:B-1----:R-:W-:Y:S02]  /*9c50*/  FMUL.FTZ R2, R199, UR43 ;  /* 0x0000002bc7027c20 */ /* 0x002fe40008410000 */
[----:B------:R-:W-:Y:S02]  /*9c60*/  FMUL.FTZ R3, R206, UR43 ;  /* 0x0000002bce037c20 */ /* 0x000fe40008410000 */
[----:B------:R-:W-:Y:S02]  /*9c70*/  FFMA.FTZ R223, R201, UR44, -R2 ;  /* 0x0000002cc9df7c23 */ /* 0x000fe40008010802 */
[----:B------:R-:W-:Y:S02]  /*9c80*/  FMUL.FTZ R2, R181, UR43 ;  /* 0x0000002bb5027c20 */ /* 0x000fe40008410000 */
[----:B------:R-:W-:-:S02]  /*9c90*/  FFMA.FTZ R178, R80, UR44, -R3 ;  /* 0x0000002c50b27c23 */ /* 0x000fc40008010803 */
[----:B------:R-:W-:Y:S02]  /*9ca0*/  FFMA.FTZ R209, R179, UR44, -R2 ;  /* 0x0000002cb3d17c23 */ /* 0x000fe40008010802 */
[----:B------:R-:W-:Y:S02]  /*9cb0*/  FMUL.FTZ R2, R157, UR43 ;  /* 0x0000002b9d027c20 */ /* 0x000fe40008410000 */
[----:B------:R-:W-:Y:S02]  /*9cc0*/  FMUL.FTZ R3, R196, UR43 ;  /* 0x0000002bc4037c20 */ /* 0x000fe40008410000 */
[----:B------:R-:W-:Y:S02]  /*9cd0*/  FFMA.FTZ R195, R177, UR44, -R2 ;  /* 0x0000002cb1c37c23 */ /* 0x000fe40008010802 */
[----:B------:R-:W-:Y:S02]  /*9ce0*/  FMUL.FTZ R2, R159, UR43 ;  /* 0x0000002b9f027c20 */ /* 0x000fe40008410000 */
[----:B------:R-:W-:-:S02]  /*9cf0*/  FFMA.FTZ R202, R198, UR44, R3 ;  /* 0x0000002cc6ca7c23 */ /* 0x000fc40008010003 */
[----:B------:R-:W-:Y:S02]  /*9d00*/  FFMA.FTZ R201, R185, UR44, -R2 ;  /* 0x0000002cb9c97c23 */ /* 0x000fe40008010802 */
[----:B------:R-:W-:Y:S02]  /*9d10*/  FADD.FTZ R182, R197, R182 ;  /* 0x000000b6c5b67221 */ /* 0x000fe40000010000 */
[----:B------:R-:W-:Y:S02]  /*9d20*/  FMUL.FTZ R3, R160, UR43 ;  /* 0x0000002ba0037c20 */ /* 0x000fe40008410000 */
[----:B------:R-:W-:Y:S02]  /*9d30*/  FMUL.FTZ R2, R161, UR43 ;  /* 0x0000002ba1027c20 */ /* 0x000fe40008410000 */
[----:B------:R-:W-:Y:S02]  /*9d40*/  FADD.FTZ R227, R81, R200 ;  /* 0x000000c851e37221 */ /* 0x000fe40000010000 */
[----:B------:R-:W-:-:S02]  /*9d50*/  FADD.FTZ R225, R182, R225 ;  /* 0x000000e1b6e17221 */ /* 0x000fc40000010000 */
[----:B------:R-:W-:Y:S02]  /*9d60*/  FFMA.FTZ R169, R211, UR44, R168 ;  /* 0x0000002cd3a97c23 */ /* 0x000fe400080100a8 */
[----:B------:R-:W-:Y:S02]  /*9d70*/  FFMA.FTZ R200, R188, UR44, R3 ;  /* 0x0000002cbcc87c23 */ /* 0x000fe40008010003 */
        /* <DEDUP_REMOVED lines=18> */
[----:B------:R-:W-:Y:S02]  /*9ea0*/  FMUL.FTZ R77, R77, R80 ;  /* 0x000000504d4d7220 */ /* 0x000fe40000410000 */
[----:B------:R-:W-:Y:S02]  /*9eb0*/  FFMA.FTZ R207, R206, UR44, R207 ;  /* 0x0000002ccecf7c23 */ /* 0x000fe400080100cf */
        /* <DEDUP_REMOVED lines=49> */
.L_x_10575:
[----:B------:R-:W-:Y:S05]  /*a1d0*/  BSYNC B0 ;  /* 0x0000000000007941 */ /* 0x000fea0003800000 */
.L_x_10574:
        /* <DEDUP_REMOVED lines=20> */
[----:B------:R-:W-:Y:S01]  /*a320*/  UIMAD.WIDE.U32 UR32, UR22, UR36, UR32 ;  /* 0x00000024162072a5 */ /* 0x000fe2000f8e0020 */
[----:B------:R-:W-:Y:S01]  /*a330*/  IADD3 R163, R126, 0x40, RZ ;  /* 0x000000407ea37810 */ /* 0x000fe20007ffe0ff */
[----:B------:R-:W-:Y:S01]  /*a340*/  UIMAD UR40, UR22, UR37, UR40 ;  /* 0x00000025162872a4 */ /* 0x000fe2000f8e0228 */
[----:B------:R-:W-:Y:S01]  /*a350*/  LEA.HI.SX32 R158, R81, R126, 0x1b ;  /* 0x0000007e519e7211 */ /* 0x000fe200078fdaff */
[----:B------:R-:W-:Y:S01]  /*a360*/  FMUL.FTZ R218, R0, R218 ;  /* 0x000000da00da7220 */ /* 0x000fe20000410000 */
[----:B------:R-:W-:Y:S01]  /*a370*/  ULDC.64 UR36, c[0x0][0x318] ;  /* 0x0000c60000247ab9 */ /* 0x000fe20000000a00 */
[----:B------:R-:W-:Y:S01]  /*a380*/  BSSY B0, `(.L_x_10576) ;  /* 0x000001d000007945 */ /* 0x000fe20003800000 */
[----:B------:R-:W-:Y:S01]  /*a390*/  UIADD3 UR40, UR40, UR33, URZ ;  /* 0x0000002128287290 */ /* 0x000fe2000fffe03f */
[----:B------:R-:W-:Y:S01]  /*a3a0*/  FADD.FTZ R219, R219, -R218 ;  /* 0x800000dadbdb7221 */ /* 0x000fe20000010000 */
[----:B------:R-:W-:Y:S01]  /*a3b0*/  ULEA UR36, UP0, UR32, UR36, 0x3 ;  /* 0x0000002420247291 */ /* 0x000fe2000f80183f */
[C---:B------:R-:W-:Y:S01]  /*a3c0*/  ISETP.GE.AND P1, PT, R204.reuse, 0x41, PT ;  /* 0x00000041cc00780c */ /* 0x040fe20003f26270 */
[----:B------:R-:W-:Y:S01]  /*a3d0*/  UIADD3 UR33, UR6, -UR41, URZ ;  /* 0x8000002906217290 */ /* 0x000fe2000fffe03f */
[----:B------:R-:W-:Y:S01]  /*a3e0*/  ISETP.GE.AND P2, PT, R204, 0x61, PT ;  /* 0x00000061cc00780c */ /* 0x000fe20003f46270 */
        /* <DEDUP_REMOVED lines=9> */
[----:B------:R-:W-:Y:S01]  /*a480*/  UIMAD UR32, UR40, UR32, URZ ;  /* 0x00000020282072a4 */ /* 0x000fe2000f8e023f */
[----:B------:R-:W-:Y:S01]  /*a490*/  MOV R227, UR36 ;  /* 0x0000002400e37c02 */ /* 0x000fe20008000f00 */
[----:B------:R-:W-:-:S02]  /*a4a0*/  IMAD.WIDE R2, R221, 0x4, R2 ;  /* 0x00000004dd027825 */ /* 0x000fc400078e0202 */
[----:B------:R-:W-:Y:S02]  /*a4b0*/  UIMAD UR32, UR36, UR33, UR32 ;  /* 0x00000021242072a4 */ /* 0x000fe4000f8e0220 */
[----:B------:R-:W-:Y:S02]  /*a4c0*/  FFMA.FTZ R221, R83, R216, -R220 ;  /* 0x000000d853dd7223 */ /* 0x000fe400000108dc */
        /* <DEDUP_REMOVED lines=8> */
.L_x_10577:
[----:B------:R-:W-:Y:S05]  /*a550*/  BSYNC B0 ;  /* 0x0000000000007941 */ /* 0x000fea0003800000 */
.L_x_10576:
[----:B-1----:R1:W2:Y:S01]  /*a560*/  LDS R163, [R162.X4+0x1180] ;  /* 0x00118000a2a37984 */ /* 0x0022a20000004800 */
[----:B------:R-:W-:Y:S01]  /*a570*/  BSSY B0, `(.L_x_10578) ;  /* 0x0000004000007945 */ /* 0x000fe20003800000 */
[----:B------:R-:W-:Y:S01]  /*a580*/  LEA.HI.SX32 R221, R221, R126, 0x1b ;  /* 0x0000007edddd7211 */ /* 0x000fe200078fdaff */
[----:B------:R-:W-:Y:S05]  /*a590*/  @!P1 BRA `(.L_x_10579) ;  /* 0x0000001000009947 */ /* 0x000fea0003800000 */
[----:B--2---:R2:W-:Y:S02]  /*a5a0*/  RED.E.ADD.F32.FTZ.RN.STRONG.GPU [R2.64+-0xf00], R163 ;  /* 0xfff100a30200798e */ /* 0x0045e4000c10e7a2 */
.L_x_10579:
[----:B------:R-:W-:Y:S05]  /*a5b0*/  BSYNC B0 ;  /* 0x0000000000007941 */ /* 0x000fea0003800000 */
.L_x_10578:
[----:B------:R-:W3:Y:S01]  /*a5c0*/  LDS R221, [R221.X4+0x1200] ;  /* 0x00120000dddd7984 */ /* 0x000ee20000004800 */
[----:B------:R-:W-:Y:S01]  /*a5d0*/  BSSY B0, `(.L_x_10580) ;  /* 0x0000005000007945 */ /* 0x000fe20003800000 */
[----:B--2---:R-:W-:-:S02]  /*a5e0*/  IADD3 R163, R126, 0x80, RZ ;  /* 0x000000807ea37810 */ /* 0x004fc40007ffe0ff */
[----:B------:R-:W-:Y:S01]  /*a5f0*/  IADD3 R225, R126, 0xa0, RZ ;  /* 0x000000a07ee17810 */ /* 0x000fe20007ffe0ff */
[----:B------:R-:W-:Y:S05]  /*a600*/  @!P2 BRA `(.L_x_10581) ;  /* 0x000000100000a947 */ /* 0x000fea0003800000 */
[----:B---3--:R2:W-:Y:S02]  /*a610*/  RED.E.ADD.F32.FTZ.RN.STRONG.GPU [R2.64+-0xe80], R221 ;  /* 0xfff180dd0200798e */ /* 0x0085e4000c10e7a2 */
.L_x_10581:
[----:B------:R-:W-:Y:S05]  /*a620*/  BSYNC B0 ;  /* 0x0000000000007941 */ /* 0x000fea0003800000 */
.L_x_10580:
        /* <DEDUP_REMOVED lines=14> */
.L_x_10583:
[----:B------:R-:W-:Y:S05]  /*a710*/  BSYNC B0 ;  /* 0x0000000000007941 */ /* 0x000fea0003800000 */
.L_x_10582:
[----:B------:R-:W3:Y:S01]  /*a720*/  LDS R225, [R225.X4+0x1300] ;  /* 0x00130000e1e17984 */ /* 0x000ee20000004800 */
[----:B------:R-:W-:Y:S01]  /*a730*/  BSSY B0, `(.L_x_10584) ;  /* 0x0000005000007945 */ /* 0x000fe20003800000 */
[----:B--2---:R-:W-:-:S02]  /*a740*/  IADD3 R163, R126, 0xe0, RZ ;  /* 0x000000e07ea37810 */ /* 0x004fc40007ffe0ff */
[----:B------:R-:W-:Y:S01]  /*a750*/  LEA.HI.SX32 R221, R221, R126, 0x1b ;  /* 0x0000007edddd7211 */ /* 0x000fe200078fdaff */
[----:B------:R-:W-:Y:S05]  /*a760*/  @!P0 BRA `(.L_x_10585) ;  /* 0x0000001000008947 */ /* 0x000fea0003800000 */
[----:B---3--:R2:W-:Y:S02]  /*a770*/  RED.E.ADD.F32.FTZ.RN.STRONG.GPU [R2.64+-0xd80], R225 ;  /* 0xfff280e10200798e */ /* 0x0085e4000c10e7a2 */
.L_x_10585:
[----:B------:R-:W-:Y:S05]  /*a780*/  BSYNC B0 ;  /* 0x0000000000007941 */ /* 0x000fea0003800000 */
.L_x_10584:
[----:B------:R-:W4:Y:S01]  /*a790*/  LDS R221, [R221.X4+0x1380] ;  /* 0x00138000dddd7984 */ /* 0x000f220000004800 */
[----:B------:R-:W-:Y:S01]  /*a7a0*/  BSSY B0, `(.L_x_10586) ;  /* 0x0000005000007945 */ /* 0x000fe20003800000 */
[----:B--23--:R-:W-:Y:S02]  /*a7b0*/  IADD3 R225, R126, 0x100, RZ ;  /* 0x000001007ee17810 */ /* 0x00cfe40007ffe0ff */
[----:B------:R-:W-:Y:S01]  /*a7c0*/  LEA.HI.SX32 R163, R163, R126, 0x1b ;  /* 0x0000007ea3a37211 */ /* 0x000fe200078fdaff */
[----:B------:R-:W-:Y:S05]  /*a7d0*/  @!P1 BRA `(.L_x_10587) ;  /* 0x0000001000009947 */ /* 0x000fea0003800000 */
[----:B----4-:R2:W-:Y:S02]  /*a7e0*/  RED.E.ADD.F32.FTZ.RN.STRONG.GPU [R2.64+-0xd00], R221 ;  /* 0xfff300dd0200798e */ /* 0x0105e4000c10e7a2 */
.L_x_10587:
[----:B------:R-:W-:Y:S05]  /*a7f0*/  BSYNC B0 ;  /* 0x0000000000007941 */ /* 0x000fea0003800000 */
.L_x_10586:
[----:B------:R-:W3:Y:S01]  /*a800*/  LDS R163, [R163.X4+0x1400] ;  /* 0x00140000a3a37984 */ /* 0x000ee20000004800 */
[----:B------:R-:W-:Y:S01]  /*a810*/  BSSY B0, `(.L_x_10588) ;  /* 0x0000005000007945 */ /* 0x000fe20003800000 */
[----:B--2-4-:R-:W-:Y:S02]  /*a820*/  IADD3 R221, R126, 0x120, RZ ;  /* 0x000001207edd7810 */ /* 0x014fe40007ffe0ff */
[----:B------:R-:W-:Y:S01]  /*a830*/  LEA.HI.SX32 R225, R225, R126, 0x1b ;  /* 0x0000007ee1e17211 */ /* 0x000fe200078fdaff */
[----:B------:R-:W-:Y:S05]  /*a840*/  @!P2 BRA `(.L_x_10589) ;  /* 0x000000100000a947 */ /* 0x000fea0003800000 */
[----:B---3--:R2:W-:Y:S02]  /*a850*/  RED.E.ADD.F32.FTZ.RN.STRONG.GPU [R2.64+-0xc80], R163 ;  /* 0xfff380a30200798e */ /* 0x0085e4000c10e7a2 */
.L_x_10589:
[----:B------:R-:W-:Y:S05]  /*a860*/  BSYNC B0 ;  /* 0x0000000000007941 */ /* 0x000fea0003800000 */
.L_x_10588:
[----:B------:R-:W4:Y:S01]  /*a870*/  LDS R225, [R225.X4+0x1480] ;  /* 0x00148000e1e17984 */ /* 0x000f220000004800 */
[----:B------:R-:W-:Y:S01]  /*a880*/  BSSY B0, `(.L_x_10590) ;  /* 0x0000005000007945 */ /* 0x000fe20003800000 */
[----:B--23--:R-:W-:-:S02]  /*a890*/  IADD3 R163, R126, 0x140, RZ ;  /* 0x000001407ea37810 */ /* 0x00cfc40007ffe0ff */
[----:B------:R-:W-:Y:S01]  /*a8a0*/  LEA.HI.SX32 R221, R221, R126, 0x1b ;  /* 0x0000007edddd7211 */ /* 0x000fe200078fdaff */
[----:B------:R-:W-:Y:S05]  /*a8b0*/  @!P3 BRA `(.L_x_10591) ;  /* 0x000000100000b947 */ /* 0x000fea0003800000 */
[----:B----4-:R2:W-:Y:S02]  /*a8c0*/  RED.E.ADD.F32.FTZ.RN.STRONG.GPU [R2.64+-0xc00], R225 ;  /* 0xfff400e10200798e */ /* 0x0105e4000c10e7a2 */
.L_x_10591:
[----:B------:R-:W-:Y:S05]  /*a8d0*/  BSYNC B0 ;  /* 0x0000000000007941 */ /* 0x000fea0003800000 */
.L_x_10590:
[----:B------:R-:W3:Y:S01]  /*a8e0*/  LDS R221, [R221.X4+0x1500] ;  /* 0x00150000dddd7984 */ /* 0x000ee20000004800 */
[----:B------:R-:W-:Y:S01]  /*a8f0*/  BSSY B0, `(.L_x_10592) ;  /* 0x0000004000007945 */ /* 0x000fe20003800000 */
[----:B------:R-:W-:Y:S01]  /*a900*/  LEA.HI.SX32 R163, R163, R126, 0x1b ;  /* 0x0000007ea3a37211 */ /* 0x000fe200078fdaff */
[----:B------:R-:W-:Y:S05]  /*a910*/  @!P4 BRA `(.L_x_10593) ;  /* 0x000000100000c947 */ /* 0x000fea0003800000 */
[----:B---3--:R3:W-:Y:S02]  /*a920*/  RED.E.ADD.F32.FTZ.RN.STRONG.GPU [R2.64+-0xb80], R221 ;  /* 0xfff480dd0200798e */ /* 0x0087e4000c10e7a2 */
.L_x_10593:
[----:B------:R-:W-:Y:S05]  /*a930*/  BSYNC B0 ;  /* 0x0000000000007941 */ /* 0x000fea0003800000 */
.L_x_10592:
[----:B------:R-:W0:Y:S01]  /*a940*/  LDS R163, [R163.X4+0x1580] ;  /* 0x00158000a3a37984 */ /* 0x000e220000004800 */
[----:B------:R-:W-:Y:S01]  /*a950*/  BSSY B0, `(.L_x_10594) ;  /* 0x0000005000007945 */ /* 0x000fe20003800000 */
[C---:B---3--:R-:W-:Y:S02]  /*a960*/  IADD3 R221, R126.reuse, 0x160, RZ ;  /* 0x000001607edd7810 */ /* 0x048fe40007ffe0ff */
[----:B--2-4-:R-:W-:Y:S01]  /*a970*/  IADD3 R225, R126, 0x180, RZ ;  /* 0x000001807ee17810 */ /* 0x014fe20007ffe0ff */
[----:B------:R-:W-:Y:S05]  /*a980*/  @!P5 BRA `(.L_x_10595) ;  /* 0x000000100000d947 */ /* 0x000fea0003800000 */
[----:B0-----:R0:W-:Y:S02]  /*a990*/  RED.E.ADD.F32.FTZ.RN.STRONG.GPU [R2.64+-0xb00], R163 ;  /* 0xfff500a30200798e */ /* 0x0011e4000c10e7a2 */
.L_x_10595:
[----:B------:R-:W-:Y:S05]  /*a9a0*/  BSYNC B0 ;  /* 0x0000000000007941 */ /* 0x000fea0003800000 */
.L_x_10594:
        /* <DEDUP_REMOVED lines=14> */
.L_x_10597:
[----:B------:R-:W-:Y:S05]  /*aa90*/  BSYNC B0 ;  /* 0x0000000000007941 */ /* 0x000fea0003800000 */
.L_x_10596:
[----:B------:R-:W2:Y:S01]  /*aaa0*/  LDS R225, [R225.X4+0x1680] ;  /* 0x00168000e1e17984 */ /* 0x000ea20000004800 */
[----:B------:R-:W-:Y:S01]  /*aab0*/  BSSY B0, `(.L_x_10598) ;  /* 0x0000005000007945 */ /* 0x000fe20003800000 */
[----:B0-----:R-:W-:Y:S02]  /*aac0*/  IADD3 R221, R126, 0x1c0, RZ ;  /* 0x000001c07edd7810 */ /* 0x001fe40007ffe0ff */
[----:B------:R-:W-:Y:S01]  /*aad0*/  LEA.HI.SX32 R163, R163, R126, 0x1b ;  /* 0x0000007ea3a37211 */ /* 0x000fe200078fdaff */
[----:B------:R-:W-:Y:S05]  /*aae0*/  @!P0 BRA `(.L_x_10599) ;  /* 0x0000001000008947 */ /* 0x000fea0003800000 */
[----:B--2---:R0:W-:Y:S02]  /*aaf0*/  RED.E.ADD.F32.FTZ.RN.STRONG.GPU [R2.64+-0xa00], R225 ;  /* 0xfff600e10200798e */ /* 0x0041e4000c10e7a2 */
.L_x_10599:
[----:B------:R-:W-:Y:S05]  /*ab00*/  BSYNC B0 ;  /* 0x0000000000007941 */ /* 0x000fea0003800000 */
.L_x_10598:
[----:B------:R-:W3:Y:S01]  /*ab10*/  LDS R163, [R163.X4+0x1700] ;  /* 0x00170000a3a37984 */ /* 0x000ee20000004800 */
[----:B------:R-:W-:Y:S01]  /*ab20*/  BSSY B0, `(.L_x_10600) ;  /* 0x0000005000007945 */ /* 0x000fe20003800000 */
[----:B0-2---:R-:W-:-:S02]  /*ab30*/  IADD3 R225, R126, 0x1e0, RZ ;  /* 0x000001e07ee17810 */ /* 0x005fc40007ffe0ff */
[----:B------:R-:W-:Y:S01]  /*ab40*/  LEA.HI.SX32 R221, R221, R126, 0x1b ;  /* 0x0000007edddd7211 */ /* 0x000fe200078fdaff */
[----:B------:R-:W-:Y:S05]  /*ab50*/  @!P1 BRA `(.L_x_10601) ;  /* 0x0000001000009947 */ /* 0x000fea0003800000 */
[----:B---3--:R0:W-:Y:S02]  /*ab60*/  RED.E.ADD.F32.FTZ.RN.STRONG.GPU [R2.64+-0x980], R163 ;  /* 0xfff680a30200798e */ /* 0x0081e4000c10e7a2 */
.L_x_10601:
[----:B------:R-:W-:Y:S05]  /*ab70*/  BSYNC B0 ;  /* 0x0000000000007941 */ /* 0x000fea0003800000 */
.L_x_10600:
[----:B------:R-:W2:Y:S01]  /*ab80*/  LDS R221, [R221.X4+0x1780] ;  /* 0x00178000dddd7984 */ /* 0x000ea20000004800 */
[----:B------:R-:W-:Y:S01]  /*ab90*/  BSSY B0, `(.L_x_10602) ;  /* 0x0000004000007945 */ /* 0x000fe20003800000 */
[----:B------:R-:W-:Y:S01]  /*aba0*/  LEA.HI.SX32 R225, R225, R126, 0x1b ;  /* 0x0000007ee1e17211 */ /* 0x000fe200078fdaff */
[----:B------:R-:W-:Y:S05]  /*abb0*/  @!P2 BRA `(.L_x_10603) ;  /* 0x000000100000a947 */ /* 0x000fea0003800000 */
[----:B--2---:R2:W-:Y:S02]  /*abc0*/  RED.E.ADD.F32.FTZ.RN.STRONG.GPU [R2.64+-0x900], R221 ;  /* 0xfff700dd0200798e */ /* 0x0045e4000c10e7a2 */
.L_x_10603:
[----:B------:R-:W-:Y:S05]  /*abd0*/  BSYNC B0 ;  /* 0x0000000000007941 */ /* 0x000fea0003800000 */
.L_x_10602:
[----:B------:R-:W4:Y:S01]  /*abe0*/  LDS R225, [R225.X4+0x1800] ;  /* 0x00180000e1e17984 */ /* 0x000f220000004800 */
[----:B------:R-:W-:Y:S01]  /*abf0*/  BSSY B0, `(.L_x_10604) ;  /* 0x0000005000007945 */ /* 0x000fe20003800000 */
[----:B0--3--:R-:W-:Y:S02]  /*ac00*/  IADD3 R163, R126, 0x220, RZ ;  /* 0x000002207ea37810 */ /* 0x009fe40007ffe0ff */
[----:B------:R-:W-:Y:S01]  /*ac10*/  LEA.HI.SX32 R129, R129, R126, 0x1b ;  /* 0x0000007e81817211 */ /* 0x000fe200078fdaff */
[----:B------:R-:W-:Y:S05]  /*ac20*/  @!P3 BRA `(.L_x_10605) ;  /* 0x000000100000b947 */ /* 0x000fea0003800000 */
[----:B----4-:R0:W-:Y:S02]  /*ac30*/  RED.E.ADD.F32.FTZ.RN.STRONG.GPU [R2.64+-0x880], R225 ;  /* 0xfff780e10200798e */ /* 0x0101e4000c10e7a2 */
.L_x_10605:
[----:B------:R-:W-:Y:S05]  /*ac40*/  BSYNC B0 ;  /* 0x0000000000007941 */ /* 0x000fea0003800000 */
.L_x_10604:
[----:B------:R-:W3:Y:S01]  /*ac50*/  LDS R129, [R129.X4+0x1880] ;  /* 0x0018800081817984 */ /* 0x000ee20000004800 */
[----:B------:R-:W-:Y:S01]  /*ac60*/  BSSY B0, `(.L_x_10606) ;  /* 0x0000004000007945 */ /* 0x000fe20003800000 */
[----:B------:R-:W-:Y:S01]  /*ac70*/  LEA.HI.SX32 R163, R163, R126, 0x1b ;  /* 0x0000007ea3a37211 */ /* 0x000fe200078fdaff */
[----:B------:R-:W-:Y:S05]  /*ac80*/  @!P4 BRA `(.L_x_10607) ;  /* 0x000000100000c947 */ /* 0x000fea0003800000 */
[----:B---3--:R3:W-:Y:S02]  /*ac90*/  RED.E.ADD.F32.FTZ.RN.STRONG.GPU [R2.64+-0x800], R129 ;  /* 0xfff800810200798e */ /* 0x0087e4000c10e7a2 */
.L_x_10607:
[----:B------:R-:W-:Y:S05]  /*aca0*/  BSYNC B0 ;  /* 0x0000000000007941 */ /* 0x000fea0003800000 */
.L_x_10606:
[----:B------:R-:W0:Y:S01]  /*acb0*/  LDS R163, [R163.X4+0x1900] ;  /* 0x00190000a3a37984 */ /* 0x000e220000004800 */
[----:B------:R-:W-:Y:S01]  /*acc0*/  BSSY B0, `(.L_x_10608) ;  /* 0x0000005000007945 */ /* 0x000fe20003800000 */
[----:B---3--:R-:W-:-:S02]  /*acd0*/  IADD3 R129, R126, 0x240, RZ ;  /* 0x000002407e817810 */ /* 0x008fc40007ffe0ff */
[----:B--2---:R-:W-:Y:S01]  /*ace0*/  IADD3 R221, R126, 0x260, RZ ;  /* 0x000002607edd7810 */ /* 0x004fe20007ffe0ff */
[----:B------:R-:W-:Y:S05]  /*acf0*/  @!P5 BRA `(.L_x_10609) ;  /* 0x000000100000d947 */ /* 0x000fea0003800000 */
[----:B0-----:R0:W-:Y:S02]  /*ad00*/  RED.E.ADD.F32.FTZ.RN.STRONG.GPU [R2.64+-0x780], R163 ;  /* 0xfff880a30200798e */ /* 0x0011e4000c10e7a2 */
.L_x_10609:
[----:B------:R-:W-:Y:S05]  /*ad10*/  BSYNC B0 ;  /* 0x0000000000007941 */ /* 0x000fea0003800000 */
.L_x_10608:
        /* <DEDUP_REMOVED lines=14> */
.L_x_10611:
[----:B------:R-:W-:Y:S05]  /*ae00*/  BSYNC B0 ;  /* 0x0000000000007941 */ /* 0x000fea0003800000 */
.L_x_10610:
[----:B------:R-:W2:Y:S01]  /*ae10*/  LDS R221, [R221.X4+0x1a00] ;  /* 0x001a0000dddd7984 */ /* 0x000ea20000004800 */
[----:B------:R-:W-:Y:S01]  /*ae20*/  BSSY B0, `(.L_x_10612) ;  /* 0x0000005000007945 */ /* 0x000fe20003800000 */
[----:B0-----:R-:W-:-:S02]  /*ae30*/  IADD3 R129, R126, 0x2a0, RZ ;  /* 0x000002a07e817810 */ /* 0x001fc40007ffe0ff */
[----:B------:R-:W-:Y:S01]  /*ae40*/  LEA.HI.SX32 R163, R163, R126, 0x1b ;  /* 0x0000007ea3a37211 */ /* 0x000fe200078fdaff */
[----:B------:R-:W-:Y:S05]  /*ae50*/  @!P0 BRA `(.L_x_10613) ;  /* 0x0000001000008947 */ /* 0x000fea0003800000 */
[----:B--2---:R0:W-:Y:S02]  /*ae60*/  RED.E.ADD.F32.FTZ.RN.STRONG.GPU [R2.64+-0x680], R221 ;  /* 0xfff980dd0200798e */ /* 0x0041e4000c10e7a2 */
.L_x_10613:
[----:B------:R-:W-:Y:S05]  /*ae70*/  BSYNC B0 ;  /* 0x0000000000007941 */ /* 0x000fea0003800000 */
.L_x_10612:
[----:B------:R-:W3:Y:S01]  /*ae80*/  LDS R163, [R163.X4+0x1a80] ;  /* 0x001a8000a3a37984 */ /* 0x000ee20000004800 */
[----:B------:R-:W-:Y:S01]  /*ae90*/  BSSY B0, `(.L_x_10614) ;  /* 0x0000005000007945 */ /* 0x000fe20003800000 */
[----:B0-2---:R-:W-:Y:S02]  /*aea0*/  IADD3 R221, R126, 0x2c0, RZ ;  /* 0x000002c07edd7810 */ /* 0x005fe40007ffe0ff */
[----:B------:R-:W-:Y:S01]  /*aeb0*/  LEA.HI.SX32 R129, R129, R126, 0x1b ;  /* 0x0000007e81817211 */ /* 0x000fe200078fdaff */
[----:B------:R-:W-:Y:S05]  /*aec0*/  @!P1 BRA `(.L_x_10615) ;  /* 0x0000001000009947 */ /* 0x000fea0003800000 */
[----:B---3--:R0:W-:Y:S02]  /*aed0*/  RED.E.ADD.F32.FTZ.RN.STRONG.GPU [R2.64+-0x600], R163 ;  /* 0xfffa00a30200798e */ /* 0x0081e4000c10e7a2 */
.L_x_10615:
[----:B------:R-:W-:Y:S05]  /*aee0*/  BSYNC B0 ;  /* 0x0000000000007941 */ /* 0x000fea0003800000 */
.L_x_10614:
[----:B------:R-:W2:Y:S01]  /*aef0*/  LDS R129, [R129.X4+0x1b00] ;  /* 0x001b000081817984 */ /* 0x000ea20000004800 */
[----:B------:R-:W-:Y:S01]  /*af00*/  BSSY B0, `(.L_x_10616) ;  /* 0x0000005000007945 */ /* 0x000fe20003800000 */
[----:B0--3--:R-:W-:Y:S02]  /*af10*/  IADD3 R163, R126, 0x2e0, RZ ;  /* 0x000002e07ea37810 */ /* 0x009fe40007ffe0ff */
[----:B------:R-:W-:Y:S01]  /*af20*/  LEA.HI.SX32 R221, R221, R126, 0x1b ;  /* 0x0000007edddd7211 */ /* 0x000fe200078fdaff */
[----:B------:R-:W-:Y:S05]  /*af30*/  @!P2 BRA `(.L_x_10617) ;  /* 0x000000100000a947 */ /* 0x000fea0003800000 */
[----:B--2---:R0:W-:Y:S02]  /*af40*/  RED.E.ADD.F32.FTZ.RN.STRONG.GPU [R2.64+-0x580], R129 ;  /* 0xfffa80810200798e */ /* 0x0041e4000c10e7a2 */
.L_x_10617:
[----:B------:R-:W-:Y:S05]  /*af50*/  BSYNC B0 ;  /* 0x0000000000007941 */ /* 0x000fea0003800000 */
.L_x_10616:
[----:B------:R-:W3:Y:S01]  /*af60*/  LDS R221, [R221.X4+0x1b80] ;  /* 0x001b8000dddd7984 */ /* 0x000ee20000004800 */
[----:B------:R-:W-:Y:S01]  /*af70*/  BSSY B0, `(.L_x_10618) ;  /* 0x0000005000007945 */ /* 0x000fe20003800000 */
[----:B0-2---:R-:W-:-:S02]  /*af80*/  IADD3 R129, R126, 0x300, RZ ;  /* 0x000003007e817810 */ /* 0x005fc40007ffe0ff */
[----:B------:R-:W-:Y:S01]  /*af90*/  LEA.HI.SX32 R163, R163, R126, 0x1b ;  /* 0x0000007ea3a37211 */ /* 0x000fe200078fdaff */
[----:B------:R-:W-:Y:S05]  /*afa0*/  @!P3 BRA `(.L_x_10619) ;  /* 0x000000100000b947 */ /* 0x000fea0003800000 */
[----:B---3--:R0:W-:Y:S02]  /*afb0*/  RED.E.ADD.F32.FTZ.RN.STRONG.GPU [R2.64+-0x500], R221 ;  /* 0xfffb00dd0200798e */ /* 0x0081e4000c10e7a2 */
.L_x_10619:
[----:B------:R-:W-:Y:S05]  /*afc0*/  BSYNC B0 ;  /* 0x0000000000007941 */ /* 0x000fea0003800000 */
.L_x_10618:
[----:B------:R-:W2:Y:S01]  /*afd0*/  LDS R163, [R163.X4+0x1c00] ;  /* 0x001c0000a3a37984 */ /* 0x000ea20000004800 */
[----:B------:R-:W-:Y:S01]  /*afe0*/  BSSY B0, `(.L_x_10620) ;  /* 0x0000004000007945 */ /* 0x000fe20003800000 */
[----:B------:R-:W-:Y:S01]  /*aff0*/  LEA.HI.SX32 R129, R129, R126, 0x1b ;  /* 0x0000007e81817211 */ /* 0x000fe200078fdaff */
[----:B------:R-:W-:Y:S05]  /*b000*/  @!P4 BRA `(.L_x_10621) ;  /* 0x000000100000c947 */ /* 0x000fea0003800000 */
[----:B--2---:R2:W-:Y:S02]  /*b010*/  RED.E.ADD.F32.FTZ.RN.STRONG.GPU [R2.64+-0x480], R163 ;  /* 0xfffb80a30200798e */ /* 0x0045e4000c10e7a2 */
.L_x_10621:
[----:B------:R-:W-:Y:S05]  /*b020*/  BSYNC B0 ;  /* 0x0000000000007941 */ /* 0x000fea0003800000 */
.L_x_10620:
[----:B------:R-:W0:Y:S01]  /*b030*/  LDS R129, [R129.X4+0x1c80] ;  /* 0x001c800081817984 */ /* 0x000e220000004800 */
[----:B------:R-:W-:Y:S01]  /*b040*/  BSSY B0, `(.L_x_10622) ;  /* 0x0000005000007945 */ /* 0x000fe20003800000 */
[C---:B--2---:R-:W-:Y:S02]  /*b050*/  IADD3 R163, R126.reuse, 0x320, RZ ;  /* 0x000003207ea37810 */ /* 0x044fe40007ffe0ff */
[----:B0--3--:R-:W-:Y:S01]  /*b060*/  IADD3 R221, R126, 0x340, RZ ;  /* 0x000003407edd7810 */ /* 0x009fe20007ffe0ff */
[----:B------:R-:W-:Y:S05]  /*b070*/  @!P5 BRA `(.L_x_10623) ;  /* 0x000000100000d947 */ /* 0x000fea0003800000 */
[----:B------:R0:W-:Y:S02]  /*b080*/  RED.E.ADD.F32.FTZ.RN.STRONG.GPU [R2.64+-0x400], R129 ;  /* 0xfffc00810200798e */ /* 0x0001e4000c10e7a2 */
.L_x_10623:
[----:B------:R-:W-:Y:S05]  /*b090*/  BSYNC B0 ;  /* 0x0000000000007941 */ /* 0x000fea0003800000 */
.L_x_10622:
        /* <DEDUP_REMOVED lines=14> */
.L_x_10625:
[----:B------:R-:W-:Y:S05]  /*b180*/  BSYNC B0 ;  /* 0x0000000000007941 */ /* 0x000fea0003800000 */
.L_x_10624:
[----:B------:R-:W2:Y:S01]  /*b190*/  LDS R221, [R221.X4+0x1d80] ;  /* 0x001d8000dddd7984 */ /* 0x000ea20000004800 */
[----:B------:R-:W-:Y:S01]  /*b1a0*/  BSSY B0, `(.L_x_10626) ;  /* 0x0000005000007945 */ /* 0x000fe20003800000 */
[----:B0-----:R-:W-:Y:S02]  /*b1b0*/  IADD3 R163, R126, 0x380, RZ ;  /* 0x000003807ea37810 */ /* 0x001fe40007ffe0ff */
[----:B------:R-:W-:Y:S01]  /*b1c0*/  LEA.HI.SX32 R129, R129, R126, 0x1b ;  /* 0x0000007e81817211 */ /* 0x000fe200078fdaff */
[----:B------:R-:W-:Y:S05]  /*b1d0*/  @!P0 BRA `(.L_x_10627) ;  /* 0x0000001000008947 */ /* 0x000fea0003800000 */
[----:B--2---:R0:W-:Y:S02]  /*b1e0*/  RED.E.ADD.F32.FTZ.RN.STRONG.GPU [R2.64+-0x300], R221 ;  /* 0xfffd00dd0200798e */ /* 0x0041e4000c10e7a2 */
.L_x_10627:
[----:B------:R-:W-:Y:S05]  /*b1f0*/  BSYNC B0 ;  /* 0x0000000000007941 */ /* 0x000fea0003800000 */
.L_x_10626:
[----:B------:R-:W3:Y:S01]  /*b200*/  LDS R129, [R129.X4+0x1e00] ;  /* 0x001e000081817984 */ /* 0x000ee20000004800 */
[----:B------:R-:W-:Y:S01]  /*b210*/  BSSY B0, `(.L_x_10628) ;  /* 0x0000005000007945 */ /* 0x000fe20003800000 */
[----:B0-2---:R-:W-:-:S02]  /*b220*/  IADD3 R221, R126, 0x3a0, RZ ;  /* 0x000003a07edd7810 */ /* 0x005fc40007ffe0ff */
[----:B------:R-:W-:Y:S01]  /*b230*/  LEA.HI.SX32 R163, R163, R126, 0x1b ;  /* 0x0000007ea3a37211 */ /* 0x000fe200078fdaff */
[----:B------:R-:W-:Y:S05]  /*b240*/  @!P1 BRA `(.L_x_10629) ;  /* 0x0000001000009947 */ /* 0x000fea0003800000 */
[----:B---3--:R0:W-:Y:S02]  /*b250*/  RED.E.ADD.F32.FTZ.RN.STRONG.GPU [R2.64+-0x280], R129 ;  /* 0xfffd80810200798e */ /* 0x0081e4000c10e7a2 */
.L_x_10629:
[----:B------:R-:W-:Y:S05]  /*b260*/  BSYNC B0 ;  /* 0x0000000000007941 */ /* 0x000fea0003800000 */
.L_x_10628:
[----:B------:R-:W2:Y:S01]  /*b270*/  LDS R163, [R163.X4+0x1e80] ;  /* 0x001e8000a3a37984 */ /* 0x000ea20000004800 */
[----:B------:R-:W-:Y:S01]  /*b280*/  BSSY B0, `(.L_x_10630) ;  /* 0x0000005000007945 */ /* 0x000fe20003800000 */
[----:B0--3--:R-:W-:Y:S02]  /*b290*/  IADD3 R129, R126, 0x3c0, RZ ;  /* 0x000003c07e817810 */ /* 0x009fe40007ffe0ff */
[----:B------:R-:W-:Y:S01]  /*b2a0*/  LEA.HI.SX32 R221, R221, R126, 0x1b ;  /* 0x0000007edddd7211 */ /* 0x000fe200078fdaff */
[----:B------:R-:W-:Y:S05]  /*b2b0*/  @!P2 BRA `(.L_x_10631) ;  /* 0x000000100000a947 */ /* 0x000fea0003800000 */
[----:B--2---:R0:W-:Y:S02]  /*b2c0*/  RED.E.ADD.F32.FTZ.RN.STRONG.GPU [R2.64+-0x200], R163 ;  /* 0xfffe00a30200798e */ /* 0x0041e4000c10e7a2 */
.L_x_10631:
[----:B------:R-:W-:Y:S05]  /*b2d0*/  BSYNC B0 ;  /* 0x0000000000007941 */ /* 0x000fea0003800000 */
.L_x_10630:
[----:B------:R-:W3:Y:S01]  /*b2e0*/  LDS R221, [R221.X4+0x1f00] ;  /* 0x001f0000dddd7984 */ /* 0x000ee20000004800 */
[----:B------:R-:W-:Y:S01]  /*b2f0*/  BSSY B0, `(.L_x_10632) ;  /* 0x0000005000007945 */ /* 0x000fe20003800000 */
[----:B0-2---:R-:W-:Y:S02]  /*b300*/  IADD3 R163, R126, 0x3e0, RZ ;  /* 0x000003e07ea37810 */ /* 0x005fe40007ffe0ff */
[----:B------:R-:W-:Y:S01]  /*b310*/  LEA.HI.SX32 R129, R129, R126, 0x1b ;  /* 0x0000007e81817211 */ /* 0x000fe200078fdaff */
[----:B------:R-:W-:Y:S05]  /*b320*/  @!P3 BRA `(.L_x_10633) ;  /* 0x000000100000b947 */ /* 0x000fea0003800000 */
[----:B---3--:R0:W-:Y:S02]  /*b330*/  RED.E.ADD.F32.FTZ.RN.STRONG.GPU [R2.64+-0x180], R221 ;  /* 0xfffe80dd0200798e */ /* 0x0081e4000c10e7a2 */
.L_x_10633:
[----:B------:R-:W-:Y:S05]  /*b340*/  BSYNC B0 ;  /* 0x0000000000007941 */ /* 0x000fea0003800000 */
.L_x_10632:
[----:B------:R-:W2:Y:S01]  /*b350*/  LDS R129, [R129.X4+0x1f80] ;  /* 0x001f800081817984 */ /* 0x000ea20000004800 */
[----:B------:R-:W-:Y:S01]  /*b360*/  BSSY B0, `(.L_x_10634) ;  /* 0x0000004000007945 */ /* 0x000fe20003800000 */
[----:B------:R-:W-:Y:S01]  /*b370*/  LEA.HI.SX32 R163, R163, R126, 0x1b ;  /* 0x0000007ea3a37211 */ /* 0x000fe200078fdaff */
[----:B------:R-:W-:Y:S05]  /*b380*/  @!P4 BRA `(.L_x_10635) ;  /* 0x000000100000c947 */ /* 0x000fea0003800000 */
[----:B--2---:R2:W-:Y:S02]  /*b390*/  RED.E.ADD.F32.FTZ.RN.STRONG.GPU [R2.64+-0x100], R129 ;  /* 0xffff00810200798e */ /* 0x0045e4000c10e7a2 */
.L_x_10635:
[----:B------:R-:W-:Y:S05]  /*b3a0*/  BSYNC B0 ;  /* 0x0000000000007941 */ /* 0x000fea0003800000 */
.L_x_10634:
[----:B------:R-:W0:Y:S01]  /*b3b0*/  LDS R163, [R163.X4+0x2000] ;  /* 0x00200000a3a37984 */ /* 0x000e220000004800 */
[----:B------:R-:W-:Y:S01]  /*b3c0*/  BSSY B0, `(.L_x_10636) ;  /* 0x0000003000007945 */ /* 0x000fe20003800000 */
[----:B------:R-:W-:Y:S05]  /*b3d0*/  @!P5 BRA `(.L_x_10637) ;  /* 0x000000100000d947 */ /* 0x000fea0003800000 */
[----:B0-----:R0:W-:Y:S02]  /*b3e0*/  RED.E.ADD.F32.FTZ.RN.STRONG.GPU [R2.64+-0x80], R163 ;  /* 0xffff80a30200798e */ /* 0x0011e4000c10e7a2 */
.L_x_10637:
[----:B------:R-:W-:Y:S05]  /*b3f0*/  BSYNC B0 ;  /* 0x0000000000007941 */ /* 0x000fea0003800000 */
.L_x_10636:
        /* <DEDUP_REMOVED lines=32> */
[----:B------:R-:W-:Y:S02]  /*b600*/  FFMA.FTZ R65, R64, R183, R65 ;  /* 0x000000b740417223 */ /* 0x000fe40000010041 */
[----:B------:R-:W2:Y:S01]  /*b610*/  SHFL.DOWN PT, R129, R78, 0x2, 0x1f ;  /* 0x08401f004e817f89 */ /* 0x000ea200000e0000 */
[----:B------:R-:W-:-:S02]  /*b620*/  FFMA.FTZ R62, R62, R159, R63 ;  /* 0x0000009f3e3e7223 */ /* 0x000fc4000001003f */
[----:B------:R-:W-:Y:S01]  /*b630*/  FFMA.FTZ R61, R60, R188, R61 ;  /* 0x000000bc3c3d7223 */ /* 0x000fe2000001003d */
[----:B------:R-:W5:Y:S01]  /*b640*/  SHFL.DOWN PT, R81, R76, 0x2, 0x1f ;  /* 0x08401f004c517f89 */ /* 0x000f6200000e0000 */
        /* <DEDUP_REMOVED lines=14> */
[----:B-----5:R-:W-:Y:S01]  /*b730*/  @!P0 FADD.FTZ R76, R76, R81 ;  /* 0x000000514c4c8221 */ /* 0x020fe20000010000 */
[----:B------:R-:W-:Y:S01]  /*b740*/  ISETP.GT.AND P0, PT, R124, 0x1b, PT ;  /* 0x0000001b7c00780c */ /* 0x000fe20003f04270 */
[----:B------:R-:W2:Y:S01]  /*b750*/  SHFL.DOWN PT, R81, R78, 0x4, 0x1f ;  /* 0x08801f004e517f89 */ /* 0x000ea200000e0000 */
[----:B------:R-:W-:Y:S02]  /*b760*/  FMUL.FTZ R178, R131, R178 ;  /* 0x000000b283b27220 */ /* 0x000fe40000410000 */
[----:B------:R-:W-:Y:S01]  /*b770*/  FMUL.FTZ R213, R134, R213 ;  /* 0x000000d586d57220 */ /* 0x000fe20000410000 */
[----:B------:R-:W5:Y:S01]  /*b780*/  SHFL.DOWN PT, R71, R76, 0x4, 0x1f ;  /* 0x08801f004c477f89 */ /* 0x000f6200000e0000 */
[----:B------:R-:W-:Y:S02]  /*b790*/  FMUL.FTZ R55, R55, R193 ;  /* 0x000000c137377220 */ /* 0x000fe40000410000 */
[----:B------:R-:W-:Y:S02]  /*b7a0*/  FFMA.FTZ R178, R132, R207, R178 ;  /* 0x000000cf84b27223 */ /* 0x000fe400000100b2 */
[----:B------:R-:W-:-:S02]  /*b7b0*/  FFMA.FTZ R202, R135, R202, R213 ;  /* 0x000000ca87ca7223 */ /* 0x000fc400000100d5 */
[----:B------:R-:W-:Y:S02]  /*b7c0*/  FMUL.FTZ R191, R138, R191 ;  /* 0x000000bf8abf7220 */ /* 0x000fe40000410000 */
[----:B0-----:R-:W-:Y:S02]  /*b7d0*/  @!P0 FADD.FTZ R77, R77, R68 ;  /* 0x000000444d4d8221 */ /* 0x001fe40000010000 */
[----:B------:R-:W-:Y:S02]  /*b7e0*/  FFMA.FTZ R54, R54, R165, R55 ;  /* 0x000000a536367223 */ /* 0x000fe40000010037 */
[----:B------:R-:W-:Y:S01]  /*b7f0*/  FFMA.FTZ R55, R16, R3, R178 ;  /* 0x0000000310377223 */ /* 0x000fe200000100b2 */
[----:B------:R-:W0:Y:S01]  /*b800*/  SHFL.DOWN PT, R60, R77, 0x8, 0x1f ;  /* 0x09001f004d3c7f89 */ /* 0x000e2200000e0000 */
[----:B-1----:R-:W-:Y:S02]  /*b810*/  @!P0 FADD.FTZ R79, R79, R72 ;  /* 0x000000484f4f8221 */ /* 0x002fe40000010000 */
[----:B------:R-:W-:-:S02]  /*b820*/  FFMA.FTZ R48, R3, R107, R48 ;  /* 0x0000006b03307223 */ /* 0x000fc40000010030 */
[----:B------:R-:W-:Y:S01]  /*b830*/  FFMA.FTZ R3, R14, R73, R202 ;  /* 0x000000490e037223 */ /* 0x000fe200000100ca */
[----:B------:R-:W1:Y:S01]  /*b840*/  SHFL.DOWN PT, R64, R79, 0x8, 0x1f ;  /* 0x09001f004f407f89 */ /* 0x000e6200000e0000 */
[----:B--2---:R-:W-:Y:S02]  /*b850*/  @!P0 FADD.FTZ R78, R78, R81 ;  /* 0x000000514e4e8221 */ /* 0x004fe40000010000 */
[----:B------:R-:W-:Y:S02]  /*b860*/  FFMA.FTZ R182, R139, R182, R191 ;  /* 0x000000b68bb67223 */ /* 0x000fe400000100bf */
[----:B-----5:R-:W-:Y:S01]  /*b870*/  @!P0 FADD.FTZ R76, R76, R71 ;  /* 0x000000474c4c8221 */ /* 0x020fe20000010000 */
[----:B------:R-:W2:Y:S01]  /*b880*/  SHFL.DOWN PT, R63, R78, 0x8, 0x1f ;  /* 0x09001f004e3f7f89 */ /* 0x000ea200000e0000 */
[----:B------:R-:W-:Y:S01]  /*b890*/  ISETP.GT.AND P0, PT, R124, 0x17, PT ;  /* 0x000000177c00780c */ /* 0x000fe20003f04270 */
[----:B------:R-:W-:Y:S02]  /*b8a0*/  FMUL.FTZ R197, R142, R197 ;  /* 0x000000c58ec57220 */ /* 0x000fe40000410000 */
[----:B------:R-:W5:Y:S01]  /*b8b0*/  SHFL.DOWN PT, R59, R76, 0x8, 0x1f ;  /* 0x09001f004c3b7f89 */ /* 0x000f6200000e0000 */
[----:B------:R-:W-:-:S02]  /*b8c0*/  FADD.FTZ R26, R3, R26 ;  /* 0x0000001a031a7221 */ /* 0x000fc40000010000 */
[----:B------:R-:W-:Y:S02]  /*b8d0*/  FFMA.FTZ R3, R12, R69, R182 ;  /* 0x000000450c037223 */ /* 0x000fe400000100b6 */
[----:B------:R-:W-:Y:S02]  /*b8e0*/  FFMA.FTZ R190, R143, R190, R197 ;  /* 0x000000be8fbe7223 */ /* 0x000fe400000100c5 */
[----:B------:R-:W-:Y:S02]  /*b8f0*/  FMUL.FTZ R223, R156, R223 ;  /* 0x000000df9cdf7220 */ /* 0x000fe40000410000 */
[----:B------:R-:W-:Y:S02]  /*b900*/  FMUL.FTZ R209, R136, R209 ;  /* 0x000000d188d17220 */ /* 0x000fe40000410000 */
[----:B0-----:R-:W-:Y:S02]  /*b910*/  @!P0 FADD.FTZ R77, R77, R60 ;  /* 0x0000003c4d4d8221 */ /* 0x001fe40000010000 */
[----:B------:R-:W-:-:S02]  /*b920*/  FMUL.FTZ R87, R88, R87 ;  /* 0x0000005758577220 */ /* 0x000fc40000410000 */
[----:B-1----:R-:W-:Y:S01]  /*b930*/  @!P0 FADD.FTZ R79, R79, R64 ;  /* 0x000000404f4f8221 */ /* 0x002fe20000010000 */
[----:B------:R-:W0:Y:S01]  /*b940*/  SHFL.DOWN PT, R2, R77, 0x10, 0x1f ;  /* 0x0a001f004d027f89 */ /* 0x000e2200000e0000 */
[----:B------:R-:W-:Y:S02]  /*b950*/  FMUL.FTZ R67, R67, R177 ;  /* 0x000000b143437220 */ /* 0x000fe40000410000 */
[----:B------:R-:W-:Y:S01]  /*b960*/  FMUL.FTZ R195, R140, R195 ;  /* 0x000000c38cc37220 */ /* 0x000fe20000410000 */
[----:B------:R-:W1:Y:S01]  /*b970*/  SHFL.DOWN PT, R56, R79, 0x10, 0x1f ;  /* 0x0a001f004f387f89 */ /* 0x000e6200000e0000 */
[----:B--2---:R-:W-:Y:S02]  /*b980*/  @!P0 FADD.FTZ R78, R78, R63 ;  /* 0x0000003f4e4e8221 */ /* 0x004fe40000010000 */
        /* <DEDUP_REMOVED lines=11> */
[----:B------:R-:W-:-:S02]  /*ba40*/  FADD.FTZ R24, R3, R24 ;  /* 0x0000001803187221 */ /* 0x000fc40000010000 */
[----:B------:R-:W-:Y:S02]  /*ba50*/  FFMA.FTZ R3, R10, R65, R190 ;  /* 0x000000410a037223 */ /* 0x000fe400000100be */
        /* <DEDUP_REMOVED lines=43> */
[----:B------:R-:W-:Y:S02]  /*bd10*/  FADD.FTZ R23, R84, R23 ;  /* 0x0000001754177221 */ /* 0x000fe40000010000 */
[----:B------:R-:W-:Y:S02]  /*bd20*/  FFMA.FTZ R41, R62, R120, R41 ;  /* 0x000000783e297223 */ /* 0x000fe40000010029 */
        /* <DEDUP_REMOVED lines=25> */
.L_x_10639:
[----:B0-----:R-:W-:Y:S05]  /*bec0*/  BSYNC B0 ;  /* 0x0000000000007941 */ /* 0x001fea0003800000 */
.L_x_10638:
        /* <DEDUP_REMOVED lines=8> */
.L_x_10561:
[----:B------:R-:W-:Y:S01]  /*bf50*/  BAR.SYNC.DEFER_BLOCKING 0x0 ;  /* 0x0000000000007b1d */ /* 0x000fe20000010000 */
[----:B------:R-:W-:-:S05]  /*bf60*/  HFMA2.MMA R3, -RZ, RZ, 0, 9.5367431640625e-07 ;  /* 0x00000010ff037435 */ /* 0x000fca00000001ff */
[----:B------:R-:W-:-:S05]  /*bf70*/  ULDC.64 UR32, c[0x0][0x2d8] ;  /* 0x0000b60000207ab9 */ /* 0x000fca0000000a00 */
[----:B------:R-:W-:-:S05]  /*bf80*/  IMAD.WIDE R2, R122, R3, UR16 ;  /* 0x000000107a027e25 */ /* 0x000fca000f8e0203 */
[----:B------:R-:W2:Y:S04]  /*bf90*/  LDG.E.128 R4, [R2.64] ;  /* 0x0000002202047981 */ /* 0x000ea8000c1e1d00 */
[----:B------:R-:W5:Y:S04]  /*bfa0*/  LDG.E.128 R8, [R2.64+0x200] ;  /* 0x0002002202087981 */ /* 0x000f68000c1e1d00 */
[----:B----4-:R-:W4:Y:S04]  /*bfb0*/  LDG.E.128 R12, [R2.64+0x400] ;  /* 0x00040022020c7981 */ /* 0x010f28000c1e1d00 */
        /* <DEDUP_REMOVED lines=78> */
[----:B--2---:R-:W2:Y:S01]  /*c4a0*/  LDS.128 R8, [R121] ;  /* 0x0000000079087984 */ /* 0x004ea20000000c00 */
        /* <DEDUP_REMOVED lines=12> */
[----:B------:R-:W-:Y:S04]  /*c570*/  STS.128 [R121], R36 ;  /* 0x0000002479007388 */ /* 0x000fe80000000c00 */
[----:B------:R-:W-:Y:S01]  /*c580*/  STS.128 [R121+0x10], R40 ;  /* 0x0000102879007388 */ /* 0x000fe20000000c00 */
[----:B-1----:R-:W-:Y:S01]  /*c590*/  @!P3 FADD.FTZ R4, R4, 1 ;  /* 0x3f8000000404b421 */ /* 0x002fe20000010000 */
[----:B------:R0:W1:Y:S02]  /*c5a0*/  @!P6 MUFU.RCP R15, R12 ;  /* 0x0000000c000fe308 */ /* 0x0000640000001000 */
[----:B------:R-:W-:Y:S01]  /*c5b0*/  STS.128 [R121+0x20], R44 ;  /* 0x0000202c79007388 */ /* 0x000fe20000000c00 */
[----:B--2---:R-:W-:-:S03]  /*c5c0*/  FADD.FTZ R8, R8, UR5 ;  /* 0x0000000508087e21 */ /* 0x004fc60008010000 */
[----:B------:R-:W-:Y:S01]  /*c5d0*/  STS.128 [R121+0x30], R48 ;  /* 0x0000303079007388 */ /* 0x000fe20000000c00 */
        /* <DEDUP_REMOVED lines=80> */
[----:B------:R-:W-:Y:S04]  /*cae0*/  STS.128 [R121+0x10], R28 ;  /* 0x0000101c79007388 */ /* 0x000fe80000000c00 */
[----:B------:R-:W-:Y:S01]  /*caf0*/  PLOP3.LUT P0, PT, PT, PT, UP0, 0x80, 0x0 ;  /* 0x000000000000781c */ /* 0x000fe20003f0f008 */
[----:B------:R0:W-:Y:S01]  /*cb00*/  STS.128 [R121], R32 ;  /* 0x0000002079007388 */ /* 0x0001e20000000c00 */
[----:B--2---:R-:W-:-:S03]  /*cb10*/  @!P6 FMUL.FTZ R23, R23, R14 ;  /* 0x0000000e1717e220 */ /* 0x004fc60000410000 */
[----:B------:R1:W-:Y:S04]  /*cb20*/  STS.128 [R121+0x20], R24 ;  /* 0x0000201879007388 */ /* 0x0003e80000000c00 */
[----:B------:R-:W-:Y:S01]  /*cb30*/  STS.128 [R121+0x30], R20 ;  /* 0x0000301479007388 */ /* 0x000fe20000000c00 */
        /* <DEDUP_REMOVED lines=27> */
.L_x_10527:
        /* <DEDUP_REMOVED lines=26> */
.L_x_10643:
[----:B0-----:R-:W-:Y:S05]  /*ce90*/  BSYNC B0 ;  /* 0x0000000000007941 */ /* 0x001fea0003800000 */
.L_x_10642:
        /* <DEDUP_REMOVED lines=25> */
.L_x_10645:
[----:B-1----:R-:W1:Y:S02]  /*d030*/  S2R R11, SR_TID.X ;  /* 0x00000000000b7919 */ /* 0x002e640000002100 */
.L_x_10646:
[----:B0-----:R-:W-:Y:S05]  /*d040*/  BSYNC B0 ;  /* 0x0000000000007941 */ /* 0x001fea0003800000 */
.L_x_10644:
        /* <DEDUP_REMOVED lines=12> */
.L_x_10647:
        /* <DEDUP_REMOVED lines=32> */
.L_x_10648:
        /* <DEDUP_REMOVED lines=15> */
.L_x_14718:


//--------------------- .text._Z25selective_scan_bwd_kernelI32Selective_Scan_bwd_kernel_traitsILi32ELi16ELb1ELb1ELb1ELb0ELb0EfN3c107complexIfEEEEv12SSMParamsBwd --------------------------
	.section	.text._Z25selective_scan_bwd_kernelI32Selective_Scan_bwd_kernel_traitsILi32ELi16ELb1ELb1ELb1ELb0ELb0EfN3c107complexIfEEEEv12SSMParamsBwd,"ax",@progbits
	.sectioninfo	@"SHI_REGISTERS=255"
	.align	128
        .global         _Z25selective_scan_bwd_kernelI32Selective_Scan_bwd_kernel_traitsILi32ELi16ELb1ELb1ELb1ELb0ELb0EfN3c107complexIfEEEEv12SSMParamsBwd
        .type           _Z25selective_scan_bwd_kernelI32Selective_Scan_bwd_kernel_traitsILi32ELi16ELb1ELb1ELb1ELb0ELb0EfN3c107complexIfEEEEv12SSMParamsBwd,@function
        .size           _Z25selective_scan_bwd_kernelI32Selective_Scan_bwd_kernel_traitsILi32ELi16ELb1ELb1ELb1ELb0ELb0EfN3c107complexIfEEEEv12SSMParamsBwd,(.L_x_14719 - _Z25selective_scan_bwd_kernelI32Selective_Scan_bwd_kernel_traitsILi32ELi16ELb1ELb1ELb1ELb0ELb0EfN3c107complexIfEEEEv12SSMParamsBwd)
        .other          _Z25selective_scan_bwd_kernelI32Selective_Scan_bwd_kernel_traitsILi32ELi16ELb1ELb1ELb1ELb0ELb0EfN3c107complexIfEEEEv12SSMParamsBwd,@"STO_CUDA_ENTRY STV_DEFAULT"
_Z25selective_scan_bwd_kernelI32Selective_Scan_bwd_kernel_traitsILi32ELi16ELb1ELb1ELb1ELb0ELb0EfN3c107complexIfEEEEv12SSMParamsBwd:
.text._Z25selective_scan_bwd_kernelI32Selective_Scan_bwd_kernel_traitsILi32ELi16ELb1ELb1ELb1ELb0ELb0EfN3c107complexIfEEEEv12SSMParamsBwd:
        /* <DEDUP_REMOVED lines=176> */
[----:B---3--:R-:W-:-:S04]  /*0b00*/  SHF.L.U32 R160, R163, 0x2, RZ ;  /* 0x00000002a3a07819 */ /* 0x008fc800000006ff */
[----:B----4-:R-:W-:Y:S02]  /*0b10*/  LOP3.LUT R160, R160, 0xffffff80, RZ, 0xc0, !PT ;  /* 0xffffff80a0a07812 */ /* 0x010fe400078ec0ff */
.L_x_10731:
[----:B------:R-:W-:Y:S01]  /*0b20*/  BAR.SYNC.DEFER_BLOCKING 0x0 ;  /* 0x0000000000007b1d */ /* 0x000fe20000010000 */
[----:B0--3--:R-:W-:Y:S02]  /*0b30*/  MOV R2, UR17 ;  /* 0x0000001100027c02 */ /* 0x009fe40008000f00 */
[----:B------:R-:W-:Y:S02]  /*0b40*/  MOV R3, UR18 ;  /* 0x0000001200037c02 */ /* 0x000fe40008000f00 */
        /* <DEDUP_REMOVED lines=94> */
.L_x_10650:
        /* <DEDUP_REMOVED lines=27> */
.L_x_10730:
[----:B------:R-:W-:Y:S01]  /*12e0*/  USHF.R.S32.HI UR43, URZ, 0x1f, UR7 ;  /* 0x0000001f3f2b7899 */ /* 0x000fe20008011407 */
[C---:B------:R-:W-:Y:S01]  /*12f0*/  LOP3.LUT R31, R160.reuse, 0x1f, R163, 0xf8, !PT ;  /* 0x0000001fa01f7812 */ /* 0x040fe200078ef8a3 */
[----:B------:R-:W-:Y:S02]  /*1300*/  ULDC.64 UR34, c[0x0][0x1a0] ;  /* 0x0000680000227ab9 */ /* 0x000fe40000000a00 */
[----:B------:R-:W-:Y:S01]  /*1310*/  UIMAD UR38, UR43, UR34, URZ ;  /* 0x000000222b2672a4 */ /* 0x000fe2000f8e023f */
[----:B------:R-:W-:Y:S01]  /*1320*/  IADD3 R13, R160, R31, RZ ;  /* 0x0000001fa00d7210 */ /* 0x000fe20007ffe0ff */
[----:B------:R-:W-:-:S02]  /*1330*/  UIMAD.WIDE.U32 UR36, UR7, UR34, URZ ;  /* 0x00000022072472a5 */ /* 0x000fc4000f8e003f */
[----:B------:R-:W-:Y:S02]  /*1340*/  UIMAD UR34, UR7, UR35, UR38 ;  /* 0x00000023072272a4 */ /* 0x000fe4000f8e0226 */
[----:B------:R-:W-:Y:S02]  /*1350*/  ULEA UR35, UP0, UR36, UR23, 0x2 ;  /* 0x0000001724237291 */ /* 0x000fe4000f80103f */
[----:B------:R-:W-:-:S04]  /*1360*/  UIADD3 UR34, UR37, UR34, URZ ;  /* 0x0000002225227290 */ /* 0x000fc8000fffe03f */
[----:B------:R-:W-:Y:S01]  /*1370*/  ULEA.HI.X UR36, UR36, UR24, UR34, 0x2, UP0 ;  /* 0x0000001824247291 */ /* 0x000fe200080f1422 */
[----:B------:R-:W-:Y:S02]  /*1380*/  MOV R2, UR35 ;  /* 0x0000002300027c02 */ /* 0x000fe40008000f00 */
[----:B------:R-:W-:-:S03]  /*1390*/  ULDC.64 UR34, c[0x0][0x180] ;  /* 0x0000600000227ab9 */ /* 0x000fc60000000a00 */
[----:B------:R-:W-:-:S05]  /*13a0*/  MOV R3, UR36 ;  /* 0x0000002400037c02 */ /* 0x000fca0008000f00 */
[----:B------:R-:W-:-:S05]  /*13b0*/  IMAD.WIDE R2, R13, 0x10, R2 ;  /* 0x000000100d027825 */ /* 0x000fca00078e0202 */
[----:B0-----:R0:W2:Y:S04]  /*13c0*/  LDG.E.128 R48, [R2.64] ;  /* 0x0000001a02307981 */ /* 0x0010a8000c1e1d00 */
[----:B---3--:R0:W3:Y:S04]  /*13d0*/  LDG.E.128 R52, [R2.64+0x200] ;  /* 0x0002001a02347981 */ /* 0x0080e8000c1e1d00 */
        /* <DEDUP_REMOVED lines=22> */
[----:B------:R-:W-:Y:S01]  /*1540*/  UIMAD UR38, UR43, UR34, URZ ;  /* 0x000000222b2672a4 */ /* 0x000fe2000f8e023f */
[C---:B------:R-:W-:Y:S01]  /*1550*/  IADD3 R168, R161.reuse, 0x20, RZ ;  /* 0x00000020a1a87810 */ /* 0x040fe20007ffe0ff */
[----:B------:R-:W-:Y:S01]  /*1560*/  UIMAD.WIDE.U32 UR36, UR7, UR34, URZ ;  /* 0x00000022072472a5 */ /* 0x000fe2000f8e003f */
[C---:B------:R-:W-:Y:S01]  /*1570*/  IADD3 R170, R161.reuse, 0x40, RZ ;  /* 0x00000040a1aa7810 */ /* 0x040fe20007ffe0ff */
[----:B------:R-:W-:Y:S01]  /*1580*/  UIMAD UR34, UR7, UR35, UR38 ;  /* 0x00000023072272a4 */ /* 0x000fe2000f8e0226 */
[C---:B------:R-:W-:Y:S01]  /*1590*/  IADD3 R0, R161.reuse, 0x60, RZ ;  /* 0x00000060a1007810 */ /* 0x040fe20007ffe0ff */
[----:B------:R-:W-:Y:S01]  /*15a0*/  ULEA UR35, UP0, UR36, UR25, 0x2 ;  /* 0x0000001924237291 */ /* 0x000fe2000f80103f */
[C---:B------:R-:W-:Y:S01]  /*15b0*/  LEA.HI.SX32 R166, R161.reuse, R161, 0x1b ;  /* 0x000000a1a1a67211 */ /* 0x040fe200078fdaff */
[----:B------:R-:W-:Y:S01]  /*15c0*/  UIADD3 UR34, UR37, UR34, URZ ;  /* 0x0000002225227290 */ /* 0x000fe2000fffe03f */
[----:B------:R-:W-:-:S02]  /*15d0*/  IADD3 R12, R161, 0x80, RZ ;  /* 0x00000080a10c7810 */ /* 0x000fc40007ffe0ff */
[-C--:B------:R-:W-:Y:S01]  /*15e0*/  LEA.HI.SX32 R168, R168, R161.reuse, 0x1b ;  /* 0x000000a1a8a87211 */ /* 0x080fe200078fdaff */
[----:B------:R-:W-:Y:S01]  /*15f0*/  ULEA.HI.X UR36, UR36, UR42, UR34, 0x2, UP0 ;  /* 0x0000002a24247291 */ /* 0x000fe200080f1422 */
[C---:B------:R-:W-:Y:S02]  /*1600*/  IADD3 R172, R161.reuse, 0xa0, RZ ;  /* 0x000000a0a1ac7810 */ /* 0x040fe40007ffe0ff */
[-C--:B------:R-:W-:Y:S02]  /*1610*/  LEA.HI.SX32 R170, R170, R161.reuse, 0x1b ;  /* 0x000000a1aaaa7211 */ /* 0x080fe400078fdaff */
[C---:B------:R-:W-:Y:S02]  /*1620*/  IADD3 R174, R161.reuse, 0xc0, RZ ;  /* 0x000000c0a1ae7810 */ /* 0x040fe40007ffe0ff */
[----:B------:R-:W-:Y:S02]  /*1630*/  IADD3 R186, R161, 0xe0, RZ ;  /* 0x000000e0a1ba7810 */ /* 0x000fe40007ffe0ff */
[----:B------:R-:W-:-:S02]  /*1640*/  LEA.HI.SX32 R173, R0, R161, 0x1b ;  /* 0x000000a100ad7211 */ /* 0x000fc400078fdaff */
[----:B0-----:R-:W-:Y:S02]  /*1650*/  MOV R2, UR35 ;  /* 0x0000002300027c02 */ /* 0x001fe40008000f00 */
        /* <DEDUP_REMOVED lines=13> */
[----:B------:R-:W-:Y:S01]  /*1730*/  STS.128 [R186.X16+0xe00], R44 ;  /* 0x000e002cba007388 */ /* 0x000fe2000000cc00 */
[----:B------:R-:W-:-:S06]  /*1740*/  NOP ;  /* 0x0000000000007918 */ /* 0x000fcc0000000000 */
[----:B-1----:R1:W2:Y:S04]  /*1750*/  LDG.E.128 R128, [R2.64] ;  /* 0x0000001a02807981 */ /* 0x0022a8000c1e1d00 */
[----:B------:R1:W3:Y:S04]  /*1760*/  LDG.E.128 R132, [R2.64+0x200] ;  /* 0x0002001a02847981 */ /* 0x0002e8000c1e1d00 */
[----:B------:R1:W4:Y:S04]  /*1770*/  LDG.E.128 R136, [R2.64+0x400] ;  /* 0x0004001a02887981 */ /* 0x000328000c1e1d00 */
[----:B------:R1:W4:Y:S04]  /*1780*/  LDG.E.128 R140, [R2.64+0x600] ;  /* 0x0006001a028c7981 */ /* 0x000328000c1e1d00 */
[----:B------:R1:W4:Y:S04]  /*1790*/  LDG.E.128 R144, [R2.64+0x800] ;  /* 0x0008001a02907981 */ /* 0x000328000c1e1d00 */
[----:B------:R1:W4:Y:S04]  /*17a0*/  LDG.E.128 R148, [R2.64+0xa00] ;  /* 0x000a001a02947981 */ /* 0x000328000c1e1d00 */
[----:B------:R1:W4:Y:S04]  /*17b0*/  LDG.E.128 R152, [R2.64+0xc00] ;  /* 0x000c001a02987981 */ /* 0x000328000c1e1d00 */
[----:B------:R1:W4:Y:S01]  /*17c0*/  LDG.E.128 R156, [R2.64+0xe00] ;  /* 0x000e001a029c7981 */ /* 0x000322000c1e1d00 */
[----:B------:R-:W-:Y:S01]  /*17d0*/  FADD.FTZ R13, R80, UR5 ;  /* 0x00000005500d7e21 */ /* 0x000fe20008010000 */
[----:B------:R-:W-:Y:S01]  /*17e0*/  LOP3.LUT R162, R163, 0x1f, RZ, 0xc0, !PT ;  /* 0x0000001fa3a27812 */ /* 0x000fe200078ec0ff */
[----:B------:R-:W-:Y:S01]  /*17f0*/  FADD.FTZ R12, R81, UR5 ;  /* 0x00000005510c7e21 */ /* 0x000fe20008010000 */
[----:B------:R-:W1:Y:S01]  /*1800*/  R2UR UR37, R33 ;  /* 0x00000000212573c2 */ /* 0x000e6200000e0000 */
[----:B0-----:R-:W-:Y:S01]  /*1810*/  FADD.FTZ R11, R82, UR5 ;  /* 0x00000005520b7e21 */ /* 0x001fe20008010000 */
[----:B------:R-:W-:Y:S01]  /*1820*/  MOV R36, UR16 ;  /* 0x0000001000247c02 */ /* 0x000fe20008000f00 */
[----:B------:R-:W-:Y:S01]  /*1830*/  FADD.FTZ R10, R83, UR5 ;  /* 0x00000005530a7e21 */ /* 0x000fe20008010000 */
[----:B------:R-:W-:Y:S01]  /*1840*/  ISETP.NE.AND P0, PT, R162, RZ, PT ;  /* 0x000000ffa200720c */ /* 0x000fe20003f05270 */
[----:B------:R-:W-:Y:S01]  /*1850*/  FADD.FTZ R9, R84, UR5 ;  /* 0x0000000554097e21 */ /* 0x000fe20008010000 */
[----:B------:R-:W-:Y:S01]  /*1860*/  UIADD3 UR34, UR16, -0x1, URZ ;  /* 0xffffffff10227890 */ /* 0x000fe2000fffe03f */
[----:B------:R-:W-:Y:S01]  /*1870*/  FADD.FTZ R8, R85, UR5 ;  /* 0x0000000555087e21 */ /* 0x000fe20008010000 */
[----:B------:R-:W0:Y:S01]  /*1880*/  R2UR UR36, R32 ;  /* 0x00000000202473c2 */ /* 0x000e2200000e0000 */
[----:B------:R-:W-:Y:S01]  /*1890*/  FADD.FTZ R7, R86, UR5 ;  /* 0x0000000556077e21 */ /* 0x000fe20008010000 */
[----:B------:R-:W-:Y:S01]  /*18a0*/  ISETP.LT.OR P2, PT, R36, 0x2, P0 ;  /* 0x000000022400780c */ /* 0x000fe20000741670 */
[----:B------:R-:W-:Y:S01]  /*18b0*/  FADD.FTZ R6, R87, UR5 ;  /* 0x0000000557067e21 */ /* 0x000fe20008010000 */
[----:B------:R-:W-:Y:S01]  /*18c0*/  ULEA.HI UR35, UR34, UR34, URZ, 0x1 ;  /* 0x0000002222237291 */ /* 0x000fe2000f8f083f */
[----:B------:R-:W-:Y:S01]  /*18d0*/  SHF.L.U32 R187, R161, 0x3, RZ ;  /* 0x00000003a1bb7819 */ /* 0x000fe200000006ff */
[----:B------:R-:W-:Y:S01]  /*18e0*/  FADD.FTZ R205, R94, UR5 ;  /* 0x000000055ecd7e21 */ /* 0x000fe20008010000 */
[----:B------:R-:W-:Y:S01]  /*18f0*/  MOV R207, c[0x0][0x16c] ;  /* 0x00005b0000cf7a02 */ /* 0x000fe20000000f00 */
[----:B------:R-:W-:Y:S01]  /*1900*/  ULOP3.LUT UR35, UR35, 0xfffffe, URZ, 0xc0, !UPT ;  /* 0x00fffffe23237892 */ /* 0x000fe2000f8ec03f */
[----:B------:R-:W-:-:S02]  /*1910*/  LEA.HI.SX32 R187, R187, R187, 0x1b ;  /* 0x000000bbbbbb7211 */ /* 0x000fc400078fdaff */
[C---:B------:R-:W-:Y:S01]  /*1920*/  ISETP.NE.AND P1, PT, R163.reuse, RZ, PT ;  /* 0x000000ffa300720c */ /* 0x040fe20003f25270 */
[----:B------:R-:W-:Y:S01]  /*1930*/  UIADD3 UR35, UR34, -UR35, URZ ;  /* 0x8000002322237290 */ /* 0x000fe2000fffe03f */
[----:B------:R-:W-:Y:S01]  /*1940*/  IADD3 R206, R163, 0x200, RZ ;  /* 0x00000200a3ce7810 */ /* 0x000fe20007ffe0ff */
[----:B------:R-:W0:Y:S01]  /*1950*/  LDS.128 R60, [R187.X16] ;  /* 0x00000000bb3c7984 */ /* 0x000e22000000cc00 */
[----:B-1----:R-:W-:Y:S01]  /*1960*/  FMUL.FTZ R0, R13, UR37 ;  /* 0x000000250d007c20 */ /* 0x002fe20008410000 */
[----:B------:R-:W-:Y:S02]  /*1970*/  ULEA UR35, UR35, UR7, 0x8 ;  /* 0x0000000723237291 */ /* 0x000fe4000f8e403f */
[----:B------:R-:W1:Y:S01]  /*1980*/  LDS.128 R56, [R187.X16+0x10] ;  /* 0x00001000bb387984 */ /* 0x000e62000000cc00 */
[----:B------:R-:W-:Y:S02]  /*1990*/  FMUL.RZ R4, R0, 0.15915493667125701904 ;  /* 0x3e22f98300047820 */ /* 0x000fe4000040c000 */
[----:B------:R-:W-:Y:S01]  /*19a0*/  FMUL.FTZ R0, R12, UR37 ;  /* 0x000000250c007c20 */ /* 0x000fe20008410000 */
[----:B------:R-:W1:Y:S01]  /*19b0*/  LDS.128 R52, [R187.X16+0x20] ;  /* 0x00002000bb347984 */ /* 0x000e62000000cc00 */
[----:B------:R-:W-:Y:S01]  /*19c0*/  MUFU.SIN R192, R4 ;  /* 0x0000000400c07308 */ /* 0x000fe20000000400 */
[----:B0-----:R-:W-:Y:S01]  /*19d0*/  MOV R169, UR36 ;  /* 0x0000002400a97c02 */ /* 0x001fe20008000f00 */
[----:B------:R-:W-:Y:S01]  /*19e0*/  FMUL.RZ R5, R0, 0.15915493667125701904 ;  /* 0x3e22f98300057820 */ /* 0x000fe2000040c000 */
[----:B------:R-:W0:Y:S01]  /*19f0*/  LDS.128 R48, [R187.X16+0x30] ;  /* 0x00003000bb307984 */ /* 0x000e22000000cc00 */
[----:B------:R-:W-:-:S02]  /*1a00*/  FMUL.FTZ R0, R11, UR37 ;  /* 0x000000250b007c20 */ /* 0x000fc40008410000 */
[----:B------:R-:W-:Y:S01]  /*1a10*/  FMUL.FTZ R169, R169, 1.4426950216293334961 ;  /* 0x3fb8aa3ba9a97820 */ /* 0x000fe20000410000 */
[----:B------:R-:W0:Y:S01]  /*1a20*/  LDS.128 R44, [R187.X16+0x40] ;  /* 0x00004000bb2c7984 */ /* 0x000e22000000cc00 */
[----:B------:R-:W-:Y:S01]  /*1a30*/  FMUL.RZ R2, R0, 0.15915493667125701904 ;  /* 0x3e22f98300027820 */ /* 0x000fe2000040c000 */
[----:B------:R1:W-:Y:S01]  /*1a40*/  MUFU.COS R188, R4 ;  /* 0x0000000400bc7308 */ /* 0x0003e20000000000 */
[----:B------:R-:W-:Y:S01]  /*1a50*/  FMUL.FTZ R0, R10, UR37 ;  /* 0x000000250a007c20 */ /* 0x000fe20008410000 */
[----:B------:R-:W0:Y:S01]  /*1a60*/  LDS.128 R40, [R187.X16+0x50] ;  /* 0x00005000bb287984 */ /* 0x000e22000000cc00 */
[----:B------:R-:W-:Y:S02]  /*1a70*/  FMUL.FTZ R164, R13, R169 ;  /* 0x000000a90da47220 */ /* 0x000fe40000410000 */
[----:B------:R-:W-:Y:S01]  /*1a80*/  FMUL.RZ R3, R0, 0.15915493667125701904 ;  /* 0x3e22f98300037820 */ /* 0x000fe2000040c000 */
[----:B------:R-:W0:Y:S01]  /*1a90*/  LDS.128 R36, [R187.X16+0x60] ;  /* 0x00006000bb247984 */ /* 0x000e22000000cc00 */
[----:B------:R-:W-:Y:S01]  /*1aa0*/  FMUL.FTZ R0, R9, UR37 ;  /* 0x0000002509007c20 */ /* 0x000fe20008410000 */
[----:B------:R-:W-:Y:S03]  /*1ab0*/  MUFU.SIN R201, R2 ;  /* 0x0000000200c97308 */ /* 0x000fe60000000400 */
[----:B-1----:R-:W-:-:S02]  /*1ac0*/  FMUL.RZ R4, R0, 0.15915493667125701904 ;  /* 0x3e22f98300047820 */ /* 0x002fc4000040c000 */
[----:B------:R-:W-:-:S03]  /*1ad0*/  FMUL.FTZ R0, R8, UR37 ;  /* 0x0000002508007c20 */ /* 0x000fc60008410000 */
[----:B------:R1:W-:Y:S08]  /*1ae0*/  MUFU.COS R202, R2 ;  /* 0x0000000200ca7308 */ /* 0x0003f00000000000 */
[----:B------:R-:W-:Y:S01]  /*1af0*/  MUFU.SIN R199, R3 ;  /* 0x0000000300c77308 */ /* 0x000fe20000000400 */
[----:B-1----:R-:W-:Y:S02]  /*1b00*/  FMUL.RZ R2, R0, 0.15915493667125701904 ;  /* 0x3e22f98300027820 */ /* 0x002fe4000040c000 */
[----:B------:R-:W-:-:S05]  /*1b10*/  FMUL.FTZ R0, R7, UR37 ;  /* 0x0000002507007c20 */ /* 0x000fca0008410000 */
[----:B------:R1:W-:Y:S08]  /*1b20*/  MUFU.COS R200, R3 ;  /* 0x0000000300c87308 */ /* 0x0003f00000000000 */
[----:B------:R-:W-:Y:S01]  /*1b30*/  MUFU.SIN R203, R5 ;  /* 0x0000000500cb7308 */ /* 0x000fe20000000400 */
[----:B-1----:R-:W-:Y:S02]  /*1b40*/  FMUL.RZ R3, R0, 0.15915493667125701904 ;  /* 0x3e22f98300037820 */ /* 0x002fe4000040c000 */
[----:B------:R-:W-:-:S04]  /*1b50*/  FMUL.FTZ R0, R6, UR37 ;  /* 0x0000002506007c20 */ /* 0x000fc80008410000 */
[----:B------:R-:W-:Y:S01]  /*1b60*/  FMUL.RZ R33, R0, 0.15915493667125701904 ;  /* 0x3e22f98300217820 */ /* 0x000fe2000040c000 */
[----:B------:R1:W-:Y:S08]  /*1b70*/  MUFU.COS R204, R5 ;  /* 0x0000000500cc7308 */ /* 0x0003f00000000000 */
[----:B------:R-:W-:Y:S01]  /*1b80*/  MUFU.SIN R197, R4 ;  /* 0x0000000400c57308 */ /* 0x000fe20000000400 */
[----:B-1----:R-:W-:-:S04]  /*1b90*/  FADD.FTZ R5, R88, UR5 ;  /* 0x0000000558057e21 */ /* 0x002fc80008010000 */
[----:B------:R-:W-:-:S03]  /*1ba0*/  FMUL.FTZ R0, R5, UR37 ;  /* 0x0000002505007c20 */ /* 0x000fc60008410000 */
[----:B------:R1:W-:Y:S01]  /*1bb0*/  MUFU.COS R198, R4 ;  /* 0x0000000400c67308 */ /* 0x0003e20000000000 */
[----:B------:R-:W-:-:S07]  /*1bc0*/  FMUL.RZ R34, R0, 0.15915493667125701904 ;  /* 0x3e22f98300227820 */ /* 0x000fce000040c000 */
        /* <DEDUP_REMOVED lines=8> */
[----:B------:R1:W-:Y:S08]  /*1c50*/  MUFU.COS R196, R2 ;  /* 0x0000000200c47308 */ /* 0x0003f00000000000 */
[----:B------:R-:W-:Y:S01]  /*1c60*/  MUFU.SIN R185, R33 ;  /* 0x0000002100b97308 */ /* 0x000fe20000000400 */
[----:B-1----:R-:W-:-:S07]  /*1c70*/  FADD.FTZ R2, R91, UR5 ;  /* 0x000000055b027e21 */ /* 0x002fce0008010000 */
[----:B------:R1:W-:Y:S08]  /*1c80*/  MUFU.COS R190, R33 ;  /* 0x0000002100be7308 */ /* 0x0003f00000000000 */
[----:B------:R-:W-:Y:S01]  /*1c90*/  MUFU.SIN R183, R34 ;  /* 0x0000002200b77308 */ /* 0x000fe20000000400 */
[----:B-1----:R-:W-:Y:S02]  /*1ca0*/  FMUL.RZ R33, R0, 0.15915493667125701904 ;  /* 0x3e22f98300217820 */ /* 0x002fe4000040c000 */
[----:B------:R-:W-:-:S05]  /*1cb0*/  FMUL.FTZ R0, R2, UR37 ;  /* 0x0000002502007c20 */ /* 0x000fca0008410000 */
[----:B------:R1:W-:Y:S08]  /*1cc0*/  MUFU.COS R184, R34 ;  /* 0x0000002200b87308 */ /* 0x0003f00000000000 */
[----:B------:R0:W0:Y:S01]  /*1cd0*/  MUFU.EX2 R189, R164 ;  /* 0x000000a400bd7308 */ /* 0x0000220000000800 */
[----:B-1----:R-:W-:Y:S02]  /*1ce0*/  FMUL.RZ R34, R0, 0.15915493667125701904 ;  /* 0x3e22f98300227820 */ /* 0x002fe4000040c000 */
[----:B------:R-:W-:-:S04]  /*1cf0*/  FADD.FTZ R0, R92, UR5 ;  /* 0x000000055c007e21 */ /* 0x000fc80008010000 */
[----:B------:R-:W-:Y:S01]  /*1d00*/  FMUL.FTZ R32, R0, UR37 ;  /* 0x0000002500207c20 */ /* 0x000fe20008410000 */
[----:B------:R-:W-:Y:S01]  /*1d10*/  MUFU.SIN R181, R35 ;  /* 0x0000002300b57308 */ /* 0x000fe20000000400 */
[----:B0-----:R-:W-:Y:S02]  /*1d20*/  FADD.FTZ R164, R93, UR5 ;  /* 0x000000055da47e21 */ /* 0x001fe40008010000 */
[----:B------:R-:W-:Y:S01]  /*1d30*/  FMUL.RZ R176, R32, 0.15915493667125701904 ;  /* 0x3e22f98320b07820 */ /* 0x000fe2000040c000 */
[----:B------:R-:W-:Y:S01]  /*1d40*/  MOV R32, UR16 ;  /* 0x0000001000207c02 */ /* 0x000fe20008000f00 */
[----:B------:R-:W-:-:S03]  /*1d50*/  FMUL.FTZ R193, R164, UR37 ;  /* 0x00000025a4c17c20 */ /* 0x000fc60008410000 */
[----:B------:R-:W-:Y:S01]  /*1d60*/  @!P2 IADD3 R32, R32, -0x2, RZ ;  /* 0xfffffffe2020a810 */ /* 0x000fe20007ffe0ff */
[----:B------:R-:W-:Y:S01]  /*1d70*/  MUFU.COS R182, R35 ;  /* 0x0000002300b67308 */ /* 0x000fe20000000000 */
[C---:B------:R-:W-:Y:S02]  /*1d80*/  FMUL.FTZ R188, R189.reuse, R188 ;  /* 0x000000bcbdbc7220 */ /* 0x040fe40000410000 */
[----:B------:R-:W-:Y:S02]  /*1d90*/  FMUL.FTZ R189, R189, R192 ;  /* 0x000000c0bdbd7220 */ /* 0x000fe40000410000 */
[----:B------:R-:W-:Y:S02]  /*1da0*/  @!P2 IMAD R207, R32, R207, UR7 ;  /* 0x0000000720cfae24 */ /* 0x000fe4000f8e02cf */
[----:B------:R-:W-:Y:S01]  /*1db0*/  FMUL.RZ R208, R193, 0.15915493667125701904 ;  /* 0x3e22f983c1d07820 */ /* 0x000fe2000040c000 */
[----:B------:R-:W-:Y:S01]  /*1dc0*/  MUFU.SIN R179, R33 ;  /* 0x0000002100b37308 */ /* 0x000fe20000000400 */
[----:B------:R-:W-:-:S07]  /*1dd0*/  CS2R R192, SRZ ;  /* 0x0000000000c07805 */ /* 0x000fce000001ff00 */
[----:B------:R-:W-:Y:S08]  /*1de0*/  MUFU.COS R180, R33 ;  /* 0x0000002100b47308 */ /* 0x000ff00000000000 */
[----:B------:R-:W-:Y:S08]  /*1df0*/  MUFU.SIN R177, R34 ;  /* 0x0000002200b17308 */ /* 0x000ff00000000400 */
[----:B------:R0:W-:Y:S01]  /*1e00*/  MUFU.COS R178, R34 ;  /* 0x0000002200b27308 */ /* 0x0001e20000000000 */
[----:B------:R-:W-:-:S02]  /*1e10*/  FMUL.FTZ R209, R5, R169 ;  /* 0x000000a905d17220 */ /* 0x000fc40000410000 */
[C---:B------:R-:W-:Y:S02]  /*1e20*/  FMUL.FTZ R237, R13.reuse, R60 ;  /* 0x0000003c0ded7220 */ /* 0x040fe40000410000 */
[----:B------:R-:W-:Y:S02]  /*1e30*/  FMUL.FTZ R235, R13, R61 ;  /* 0x0000003d0deb7220 */ /* 0x000fe40000410000 */
[----:B------:R-:W-:Y:S01]  /*1e40*/  FMUL.FTZ R234, R12, R63 ;  /* 0x0000003f0cea7220 */ /* 0x000fe20000410000 */
[----:B------:R-:W-:Y:S01]  /*1e50*/  MUFU.SIN R175, R176 ;  /* 0x000000b000af7308 */ /* 0x000fe20000000400 */
[----:B0-----:R-:W0:Y:S01]  /*1e60*/  LDS.128 R32, [R187.X16+0x70] ;  /* 0x00007000bb207984 */ /* 0x001e22000000cc00 */
[C---:B------:R-:W-:Y:S02]  /*1e70*/  FMUL.FTZ R237, R64.reuse, R237 ;  /* 0x000000ed40ed7220 */ /* 0x040fe40000410000 */
[----:B------:R-:W-:-:S04]  /*1e80*/  FMUL.FTZ R235, R64, R235 ;  /* 0x000000eb40eb7220 */ /* 0x000fc80000410000 */
[----:B------:R-:W-:Y:S01]  /*1e90*/  MUFU.EX2 R209, R209 ;  /* 0x000000d100d17308 */ /* 0x000fe20000000800 */
[----:B------:R-:W-:-:S07]  /*1ea0*/  FMUL.FTZ R236, R12, R62 ;  /* 0x0000003e0cec7220 */ /* 0x000fce0000410000 */
[----:B------:R-:W-:Y:S01]  /*1eb0*/  MUFU.COS R176, R176 ;  /* 0x000000b000b07308 */ /* 0x000fe20000000000 */
[----:B--2---:R1:W-:Y:S04]  /*1ec0*/  STS.128 [R166.X16+0x1080], R128 ;  /* 0x00108080a6007388 */ /* 0x0043e8000000cc00 */
[----:B---3--:R2:W-:Y:S04]  /*1ed0*/  STS.128 [R168.X16+0x1280], R132 ;  /* 0x00128084a8007388 */ /* 0x0085e8000000cc00 */
[----:B----4-:R3:W-:Y:S04]  /*1ee0*/  STS.128 [R170.X16+0x1480], R136 ;  /* 0x00148088aa007388 */ /* 0x0107e8000000cc00 */
[----:B------:R4:W-:Y:S01]  /*1ef0*/  STS.128 [R173.X16+0x1680], R140 ;  /* 0x0016808cad007388 */ /* 0x0009e2000000cc00 */
[----:B-1----:R-:W-:-:S03]  /*1f00*/  FMUL.FTZ R128, R205, UR37 ;  /* 0x00000025cd807c20 */ /* 0x002fc60008410000 */
[----:B------:R-:W-:Y:S01]  /*1f10*/  STS.128 [R171.X16+0x1880], R144 ;  /* 0x00188090ab007388 */ /* 0x000fe2000000cc00 */
[----:B--2---:R-:W-:-:S03]  /*1f20*/  SEL R168, R206, UR35, P1 ;  /* 0x00000023cea87c07 */ /* 0x004fc60008800000 */
[----:B------:R1:W-:Y:S01]  /*1f30*/  STS.128 [R172.X16+0x1a80], R148 ;  /* 0x001a8094ac007388 */ /* 0x0003e2000000cc00 */
[----:B---3--:R-:W-:-:S03]  /*1f40*/  HFMA2.MMA R170, -RZ, RZ, 0, 9.5367431640625e-07 ;  /* 0x00000010ffaa7435 */ /* 0x008fc600000001ff */
[----:B------:R2:W-:Y:S01]  /*1f50*/  STS.128 [R174.X16+0x1c80], R152 ;  /* 0x001c8098ae007388 */ /* 0x0005e2000000cc00 */
[----:B----4-:R-:W-:Y:S03]  /*1f60*/  MUFU.SIN R173, R208 ;  /* 0x000000d000ad7308 */ /* 0x010fe60000000400 */
[----:B------:R3:W-:Y:S01]  /*1f70*/  STS.128 [R186.X16+0x1e80], R156 ;  /* 0x001e809cba007388 */ /* 0x0007e2000000cc00 */
[----:B------:R-:W-:-:S06]  /*1f80*/  NOP ;  /* 0x0000000000007918 */ /* 0x000fcc0000000000 */
[----:B------:R-:W4:Y:S01]  /*1f90*/  LDS.128 R132, [R187.X16+0x1090] ;  /* 0x00109000bb847984 */ /* 0x000f22000000cc00 */
[----:B-1----:R-:W-:Y:S02]  /*1fa0*/  FMUL.RZ R172, R128, 0.15915493667125701904 ;  /* 0x3e22f98380ac7820 */ /* 0x002fe4000040c000 */
[----:B------:R-:W-:Y:S01]  /*1fb0*/  @!P2 IMAD.WIDE R170, R207, R170, UR28 ;  /* 0x0000001ccfaaae25 */ /* 0x000fe2000f8e02aa */
[----:B------:R-:W1:Y:S01]  /*1fc0*/  LDS.128 R128, [R187.X16+0x1080] ;  /* 0x00108000bb807984 */ /* 0x000e62000000cc00 */
[----:B--2---:R2:W-:Y:S03]  /*1fd0*/  MUFU.COS R174, R208 ;  /* 0x000000d000ae7308 */ /* 0x0045e60000000000 */
[----:B------:R-:W0:Y:S04]  /*1fe0*/  LDS.128 R136, [R187.X16+0x10a0] ;  /* 0x0010a000bb887984 */ /* 0x000e28000000cc00 */
[----:B------:R-:W0:Y:S04]  /*1ff0*/  LDS.128 R140, [R187.X16+0x10b0] ;  /* 0x0010b000bb8c7984 */ /* 0x000e28000000cc00 */
[----:B------:R-:W0:Y:S04]  /*2000*/  LDS.128 R144, [R187.X16+0x10c0] ;  /* 0x0010c000bb907984 */ /* 0x000e28000000cc00 */
[----:B------:R-:W0:Y:S04]  /*2010*/  LDS.128 R148, [R187.X16+0x10d0] ;  /* 0x0010d000bb947984 */ /* 0x000e28000000cc00 */
[----:B------:R-:W0:Y:S04]  /*2020*/  LDS.128 R152, [R187.X16+0x10e0] ;  /* 0x0010e000bb987984 */ /* 0x000e28000000cc00 */
[----:B------:R2:W0:Y:S01]  /*2030*/  LDS.128 R156, [R187.X16+0x10f0] ;  /* 0x0010f000bb9c7984 */ /* 0x000422000000cc00 */
[-C--:B---3--:R-:W-:Y:S01]  /*2040*/  FMUL.FTZ R186, R12, R169.reuse ;  /* 0x000000a90cba7220 */ /* 0x088fe20000410000 */
[----:B------:R-:W-:Y:S02]  /*2050*/  MUFU.SIN R166, R172 ;  /* 0x000000ac00a67308 */ /* 0x000fe40000000400 */
[----:B------:R3:W-:Y:S04]  /*2060*/  STS.64 [R168.X8+0x4650], R188 ;  /* 0x004650bca8007388 */ /* 0x0007e80000008a00 */
[----:B------:R-:W-:Y:S01]  /*2070*/  BAR.SYNC.DEFER_BLOCKING 0x0 ;  /* 0x0000000000007b1d */ /* 0x000fe20000010000 */
[----:B------:R-:W-:-:S02]  /*2080*/  FMUL.FTZ R207, R11, R169 ;  /* 0x000000a90bcf7220 */ /* 0x000fc40000410000 */
[----:B--2---:R-:W-:-:S03]  /*2090*/  FMUL.FTZ R187, R9, R169 ;  /* 0x000000a909bb7220 */ /* 0x004fc60000410000 */
[----:B------:R-:W2:Y:S01]  /*20a0*/  MUFU.EX2 R186, R186 ;  /* 0x000000ba00ba7308 */ /* 0x000ea20000000800 */
[-C--:B---3--:R-:W-:Y:S02]  /*20b0*/  FMUL.FTZ R168, R8, R169.reuse ;  /* 0x000000a908a87220 */ /* 0x088fe40000410000 */
[----:B------:R-:W-:-:S05]  /*20c0*/  FMUL.FTZ R208, R10, R169 ;  /* 0x000000a90ad07220 */ /* 0x000fca0000410000 */
[----:B------:R-:W3:Y:S01]  /*20d0*/  MUFU.EX2 R207, R207 ;  /* 0x000000cf00cf7308 */ /* 0x000ee20000000800 */
[----:B------:R0:W5:Y:S07]  /*20e0*/  @!P2 LDG.E.64 R192, [R170.64+0x8] ;  /* 0x0000081aaac0a981 */ /* 0x00016e000c1e1b00 */
[----:B------:R-:W1:Y:S01]  /*20f0*/  MUFU.EX2 R187, R187 ;  /* 0x000000bb00bb7308 */ /* 0x000e620000000800 */
[C---:B--2---:R-:W-:Y:S01]  /*2100*/  FMUL.FTZ R203, R186.reuse, R203 ;  /* 0x000000cbbacb7220 */ /* 0x044fe20000410000 */
[----:B------:R-:W-:Y:S01]  /*2110*/  ISETP.NE.AND P2, PT, R163, 0x1f, PT ;  /* 0x0000001fa300780c */ /* 0x000fe20003f45270 */
[----:B------:R-:W-:Y:S01]  /*2120*/  FMUL.FTZ R204, R186, R204 ;  /* 0x000000ccbacc7220 */ /* 0x000fe20000410000 */
[----:B------:R-:W-:Y:S01]  /*2130*/  BSSY B0, `(.L_x_10652) ;  /* 0x00000f2000007945 */ /* 0x000fe20003800000 */
[----:B---3--:R-:W-:-:S02]  /*2140*/  FMUL.FTZ R202, R207, R202 ;  /* 0x000000cacfca7220 */ /* 0x008fc40000410000 */
[----:B------:R-:W-:Y:S01]  /*2150*/  FMUL.FTZ R201, R207, R201 ;  /* 0x000000c9cfc97220 */ /* 0x000fe20000410000 */
[----:B------:R-:W2:Y:S01]  /*2160*/  MUFU.EX2 R168, R168 ;  /* 0x000000a800a87308 */ /* 0x000ea20000000800 */
[-C--:B0-----:R-:W-:Y:S02]  /*2170*/  FMUL.FTZ R170, R7, R169.reuse ;  /* 0x000000a907aa7220 */ /* 0x081fe40000410000 */
[----:B------:R-:W-:Y:S02]  /*2180*/  FMUL.FTZ R171, R6, R169 ;  /* 0x000000a906ab7220 */ /* 0x000fe40000410000 */
[----:B------:R-:W-:Y:S02]  /*2190*/  FMUL.FTZ R207, R203, R237 ;  /* 0x000000edcbcf7220 */ /* 0x000fe40000410000 */
[----:B------:R-:W-:Y:S01]  /*21a0*/  FMUL.FTZ R184, R209, R184 ;  /* 0x000000b8d1b87220 */ /* 0x000fe20000410000 */
[----:B------:R-:W0:Y:S01]  /*21b0*/  MUFU.EX2 R170, R170 ;  /* 0x000000aa00aa7308 */ /* 0x000e220000000800 */
[----:B-1----:R-:W-:-:S02]  /*21c0*/  FMUL.FTZ R198, R187, R198 ;  /* 0x000000c6bbc67220 */ /* 0x002fc40000410000 */
[----:B------:R-:W-:Y:S02]  /*21d0*/  FMUL.FTZ R197, R187, R197 ;  /* 0x000000c5bbc57220 */ /* 0x000fe40000410000 */
[-C--:B------:R-:W-:Y:S02]  /*21e0*/  FMUL.FTZ R187, R203, R235.reuse ;  /* 0x000000ebcbbb7220 */ /* 0x080fe40000410000 */
[----:B------:R-:W-:Y:S01]  /*21f0*/  FFMA.FTZ R207, R204, R235, R207 ;  /* 0x000000ebcccf7223 */ /* 0x000fe200000100cf */
[----:B------:R-:W1:Y:S01]  /*2200*/  MUFU.EX2 R208, R208 ;  /* 0x000000d000d07308 */ /* 0x000e620000000800 */
[C---:B--2---:R-:W-:Y:S02]  /*2210*/  FMUL.FTZ R196, R168.reuse, R196 ;  /* 0x000000c4a8c47220 */ /* 0x044fe40000410000 */
[----:B------:R-:W-:Y:S02]  /*2220*/  FMUL.FTZ R195, R168, R195 ;  /* 0x000000c3a8c37220 */ /* 0x000fe40000410000 */
[----:B------:R-:W-:-:S02]  /*2230*/  FMUL.FTZ R168, R2, R169 ;  /* 0x000000a902a87220 */ /* 0x000fc40000410000 */
[----:B------:R-:W-:Y:S01]  /*2240*/  FFMA.FTZ R187, R204, R237, -R187 ;  /* 0x000000edccbb7223 */ /* 0x000fe200000108bb */
[----:B------:R-:W2:Y:S01]  /*2250*/  MUFU.EX2 R171, R171 ;  /* 0x000000ab00ab7308 */ /* 0x000ea20000000800 */
[C---:B0-----:R-:W-:Y:S02]  /*2260*/  FMUL.FTZ R194, R170.reuse, R194 ;  /* 0x000000c2aac27220 */ /* 0x041fe40000410000 */
[----:B------:R-:W-:Y:S02]  /*2270*/  FMUL.FTZ R191, R170, R191 ;  /* 0x000000bfaabf7220 */ /* 0x000fe40000410000 */
[----:B------:R-:W-:Y:S02]  /*2280*/  FMUL.FTZ R170, R0, R169 ;  /* 0x000000a900aa7220 */ /* 0x000fe40000410000 */
[----:B------:R-:W-:Y:S01]  /*2290*/  FMUL.FTZ R183, R209, R183 ;  /* 0x000000b7d1b77220 */ /* 0x000fe20000410000 */
[----:B------:R-:W-:Y:S01]  /*22a0*/  MUFU.EX2 R168, R168 ;  /* 0x000000a800a87308 */ /* 0x000fe20000000800 */
[----:B-1----:R-:W-:-:S02]  /*22b0*/  FMUL.FTZ R200, R208, R200 ;  /* 0x000000c8d0c87220 */ /* 0x002fc40000410000 */
[----:B------:R-:W-:Y:S02]  /*22c0*/  FMUL.FTZ R199, R208, R199 ;  /* 0x000000c7d0c77220 */ /* 0x000fe40000410000 */
[C---:B------:R-:W-:Y:S02]  /*22d0*/  FFMA.FTZ R208, R65.reuse, R234, R207 ;  /* 0x000000ea41d07223 */ /* 0x040fe400000100cf */
[----:B------:R-:W-:Y:S01]  /*22e0*/  FFMA.FTZ R207, R65, R236, R187 ;  /* 0x000000ec41cf7223 */ /* 0x000fe200000100bb */
[----:B------:R-:W0:Y:S01]  /*22f0*/  MUFU.EX2 R170, R170 ;  /* 0x000000aa00aa7308 */ /* 0x000e220000000800 */
[C---:B--2---:R-:W-:Y:S02]  /*2300*/  FMUL.FTZ R190, R171.reuse, R190 ;  /* 0x000000beabbe7220 */ /* 0x044fe40000410000 */
[----:B------:R-:W-:Y:S02]  /*2310*/  FMUL.FTZ R185, R171, R185 ;  /* 0x000000b9abb97220 */ /* 0x000fe40000410000 */
[----:B------:R-:W-:-:S02]  /*2320*/  FMUL.FTZ R171, R164, R169 ;  /* 0x000000a9a4ab7220 */ /* 0x000fc40000410000 */
[----:B------:R-:W-:Y:S01]  /*2330*/  FMUL.FTZ R187, R205, R169 ;  /* 0x000000a9cdbb7220 */ /* 0x000fe20000410000 */
[----:B------:R-:W-:Y:S01]  /*2340*/  MUFU.COS R172, R172 ;  /* 0x000000ac00ac7308 */ /* 0x000fe20000000000 */
[C---:B------:R-:W-:Y:S02]  /*2350*/  FMUL.FTZ R209, R201.reuse, R208 ;  /* 0x000000d0c9d17220 */ /* 0x040fe40000410000 */
[-C--:B------:R-:W-:Y:S02]  /*2360*/  FMUL.FTZ R211, R201, R207.reuse ;  /* 0x000000cfc9d37220 */ /* 0x080fe40000410000 */
[----:B------:R-:W-:Y:S02]  /*2370*/  FFMA.FTZ R209, R202, R207, -R209 ;  /* 0x000000cfcad17223 */ /* 0x000fe400000108d1 */
[----:B------:R-:W-:Y:S01]  /*2380*/  FMUL.FTZ R231, R11, R56 ;  /* 0x000000380be77220 */ /* 0x000fe20000410000 */
[----:B------:R-:W1:Y:S01]  /*2390*/  MUFU.EX2 R171, R171 ;  /* 0x000000ab00ab7308 */ /* 0x000e620000000800 */
[----:B------:R-:W-:-:S02]  /*23a0*/  FMUL.FTZ R186, R3, R169 ;  /* 0x000000a903ba7220 */ /* 0x000fc40000410000 */
[----:B------:R-:W-:Y:S02]  /*23b0*/  FFMA.FTZ R211, R202, R208, R211 ;  /* 0x000000d0cad37223 */ /* 0x000fe400000100d3 */
[----:B------:R-:W-:Y:S02]  /*23c0*/  FMUL.FTZ R233, R11, R57 ;  /* 0x000000390be97220 */ /* 0x000fe40000410000 */
[----:B------:R-:W-:Y:S01]  /*23d0*/  FFMA.FTZ R209, R66, R231, R209 ;  /* 0x000000e742d17223 */ /* 0x000fe200000100d1 */
[----:B------:R-:W2:Y:S01]  /*23e0*/  MUFU.EX2 R187, R187 ;  /* 0x000000bb00bb7308 */ /* 0x000ea20000000800 */
[C---:B0-----:R-:W-:Y:S02]  /*23f0*/  FMUL.FTZ R176, R170.reuse, R176 ;  /* 0x000000b0aab07220 */ /* 0x041fe40000410000 */
[----:B------:R-:W-:Y:S02]  /*2400*/  FMUL.FTZ R175, R170, R175 ;  /* 0x000000afaaaf7220 */ /* 0x000fe40000410000 */
[----:B------:R-:W-:-:S02]  /*2410*/  FFMA.FTZ R211, R66, R233, R211 ;  /* 0x000000e942d37223 */ /* 0x000fc400000100d3 */
[C---:B------:R-:W-:Y:S01]  /*2420*/  FMUL.FTZ R170, R199.reuse, R209 ;  /* 0x000000d1c7aa7220 */ /* 0x040fe20000410000 */
[----:B------:R-:W0:Y:S01]  /*2430*/  MUFU.EX2 R186, R186 ;  /* 0x000000ba00ba7308 */ /* 0x000e220000000800 */
[C---:B------:R-:W-:Y:S02]  /*2440*/  FMUL.FTZ R178, R168.reuse, R178 ;  /* 0x000000b2a8b27220 */ /* 0x040fe40000410000 */
[----:B------:R-:W-:Y:S02]  /*2450*/  FMUL.FTZ R177, R168, R177 ;  /* 0x000000b1a8b17220 */ /* 0x000fe40000410000 */
[-C--:B------:R-:W-:Y:S02]  /*2460*/  FMUL.FTZ R168, R199, R211.reuse ;  /* 0x000000d3c7a87220 */ /* 0x080fe40000410000 */
[----:B------:R-:W-:Y:S02]  /*2470*/  FFMA.FTZ R170, R200, R211, R170 ;  /* 0x000000d3c8aa7223 */ /* 0x000fe400000100aa */
[----:B------:R-:W-:-:S02]  /*2480*/  FMUL.FTZ R232, R10, R59 ;  /* 0x0000003b0ae87220 */ /* 0x000fc40000410000 */
[C---:B-1----:R-:W-:Y:S02]  /*2490*/  FMUL.FTZ R174, R171.reuse, R174 ;  /* 0x000000aeabae7220 */ /* 0x042fe40000410000 */
[----:B------:R-:W-:Y:S02]  /*24a0*/  FMUL.FTZ R173, R171, R173 ;  /* 0x000000adabad7220 */ /* 0x000fe40000410000 */
[----:B------:R-:W-:Y:S02]  /*24b0*/  FFMA.FTZ R168, R200, R209, -R168 ;  /* 0x000000d1c8a87223 */ /* 0x000fe400000108a8 */
[----:B------:R-:W-:Y:S02]  /*24c0*/  FMUL.FTZ R230, R10, R58 ;  /* 0x0000003a0ae67220 */ /* 0x000fe40000410000 */
[----:B--2---:R-:W-:Y:S02]  /*24d0*/  FMUL.FTZ R171, R187, R166 ;  /* 0x000000a6bbab7220 */ /* 0x004fe40000410000 */
[----:B------:R-:W-:-:S02]  /*24e0*/  FFMA.FTZ R170, R67, R232, R170 ;  /* 0x000000e843aa7223 */ /* 0x000fc400000100aa */
[-C--:B------:R-:W-:Y:S02]  /*24f0*/  FMUL.FTZ R166, R188, R203.reuse ;  /* 0x000000cbbca67220 */ /* 0x080fe40000410000 */
[----:B------:R-:W-:Y:S02]  /*2500*/  FMUL.FTZ R172, R187, R172 ;  /* 0x000000acbbac7220 */ /* 0x000fe40000410000 */
[----:B------:R-:W-:Y:S02]  /*2510*/  FFMA.FTZ R168, R67, R230, R168 ;  /* 0x000000e643a87223 */ /* 0x000fe400000100a8 */
[----:B------:R-:W-:Y:S02]  /*2520*/  FMUL.FTZ R187, R189, R203 ;  /* 0x000000cbbdbb7220 */ /* 0x000fe40000410000 */
[----:B------:R-:W-:Y:S02]  /*2530*/  FMUL.FTZ R207, R197, R170 ;  /* 0x000000aac5cf7220 */ /* 0x000fe40000410000 */
[----:B------:R-:W-:-:S02]  /*2540*/  FFMA.FTZ R166, R189, R204, R166 ;  /* 0x000000ccbda67223 */ /* 0x000fc400000100a6 */
[C---:B0-----:R-:W-:Y:S02]  /*2550*/  FMUL.FTZ R180, R186.reuse, R180 ;  /* 0x000000b4bab47220 */ /* 0x041fe40000410000 */
[----:B------:R-:W-:Y:S02]  /*2560*/  FMUL.FTZ R179, R186, R179 ;  /* 0x000000b3bab37220 */ /* 0x000fe40000410000 */
[----:B------:R-:W-:Y:S02]  /*2570*/  FMUL.FTZ R209, R197, R168 ;  /* 0x000000a8c5d17220 */ /* 0x000fe40000410000 */
[----:B------:R-:W-:Y:S02]  /*2580*/  FFMA.FTZ R187, R188, R204, -R187 ;  /* 0x000000ccbcbb7223 */ /* 0x000fe400000108bb */
[----:B------:R-:W-:Y:S02]  /*2590*/  FFMA.FTZ R186, R198, R168, -R207 ;  /* 0x000000a8c6ba7223 */ /* 0x000fe400000108cf */
[----:B------:R-:W-:-:S02]  /*25a0*/  FMUL.FTZ R168, R201, R166 ;  /* 0x000000a6c9a87220 */ /* 0x000fc40000410000 */
[-C--:B------:R-:W-:Y:S02]  /*25b0*/  FMUL.FTZ R207, R201, R187.reuse ;  /* 0x000000bbc9cf7220 */ /* 0x080fe40000410000 */
[C---:B------:R-:W-:Y:S02]  /*25c0*/  FFMA.FTZ R168, R202.reuse, R187, -R168 ;  /* 0x000000bbcaa87223 */ /* 0x040fe400000108a8 */
[----:B------:R-:W-:Y:S02]  /*25d0*/  FFMA.FTZ R207, R202, R166, R207 ;  /* 0x000000a6cacf7223 */ /* 0x000fe400000100cf */
[----:B------:R-:W-:Y:S02]  /*25e0*/  FFMA.FTZ R209, R198, R170, R209 ;  /* 0x000000aac6d17223 */ /* 0x000fe400000100d1 */
[----:B------:R-:W-:Y:S02]  /*25f0*/  FMUL.FTZ R229, R9, R53 ;  /* 0x0000003509e57220 */ /* 0x000fe40000410000 */
[----:B------:R-:W-:-:S02]  /*2600*/  FMUL.FTZ R166, R199, R168 ;  /* 0x000000a8c7a67220 */ /* 0x000fc40000410000 */
[----:B------:R-:W-:Y:S02]  /*2610*/  FMUL.FTZ R227, R9, R52 ;  /* 0x0000003409e37220 */ /* 0x000fe40000410000 */
[----:B------:R-:W-:Y:S02]  /*2620*/  FMUL.FTZ R187, R199, R207 ;  /* 0x000000cfc7bb7220 */ /* 0x000fe40000410000 */
[----:B------:R-:W-:Y:S02]  /*2630*/  FFMA.FTZ R209, R68, R229, R209 ;  /* 0x000000e544d17223 */ /* 0x000fe400000100d1 */
[----:B------:R-:W-:Y:S02]  /*2640*/  FFMA.FTZ R166, R200, R207, R166 ;  /* 0x000000cfc8a67223 */ /* 0x000fe400000100a6 */
[----:B------:R-:W-:Y:S02]  /*2650*/  FFMA.FTZ R186, R68, R227, R186 ;  /* 0x000000e344ba7223 */ /* 0x000fe400000100ba */
[----:B------:R-:W-:-:S02]  /*2660*/  FFMA.FTZ R187, R200, R168, -R187 ;  /* 0x000000a8c8bb7223 */ /* 0x000fc400000108bb */
[----:B------:R-:W-:Y:S02]  /*2670*/  FMUL.FTZ R211, R195, R209 ;  /* 0x000000d1c3d37220 */ /* 0x000fe40000410000 */
[----:B------:R-:W-:Y:S02]  /*2680*/  FMUL.FTZ R168, R197, R166 ;  /* 0x000000a6c5a87220 */ /* 0x000fe40000410000 */
[----:B------:R-:W-:Y:S02]  /*2690*/  FMUL.FTZ R210, R4, R169 ;  /* 0x000000a904d27220 */ /* 0x000fe40000410000 */
[-C--:B------:R-:W-:Y:S02]  /*26a0*/  FMUL.FTZ R170, R195, R186.reuse ;  /* 0x000000bac3aa7220 */ /* 0x080fe40000410000 */
[----:B------:R-:W-:Y:S02]  /*26b0*/  FMUL.FTZ R207, R197, R187 ;  /* 0x000000bbc5cf7220 */ /* 0x000fe40000410000 */
[----:B------:R-:W-:Y:S01]  /*26c0*/  FFMA.FTZ R211, R196, R186, -R211 ;  /* 0x000000bac4d37223 */ /* 0x000fe200000108d3 */
[----:B------:R-:W0:Y:S01]  /*26d0*/  MUFU.EX2 R210, R210 ;  /* 0x000000d200d27308 */ /* 0x000e220000000800 */
[----:B------:R-:W-:-:S02]  /*26e0*/  FMUL.FTZ R226, R8, R54 ;  /* 0x0000003608e27220 */ /* 0x000fc40000410000 */
[----:B------:R-:W-:Y:S02]  /*26f0*/  FFMA.FTZ R168, R198, R187, -R168 ;  /* 0x000000bbc6a87223 */ /* 0x000fe400000108a8 */
[----:B------:R-:W-:Y:S02]  /*2700*/  FFMA.FTZ R170, R196, R209, R170 ;  /* 0x000000d1c4aa7223 */ /* 0x000fe400000100aa */
[----:B------:R-:W-:Y:S02]  /*2710*/  FMUL.FTZ R228, R8, R55 ;  /* 0x0000003708e47220 */ /* 0x000fe40000410000 */
[----:B------:R-:W-:Y:S02]  /*2720*/  FFMA.FTZ R207, R198, R166, R207 ;  /* 0x000000a6c6cf7223 */ /* 0x000fe400000100cf */
[----:B------:R-:W-:Y:S02]  /*2730*/  FFMA.FTZ R211, R69, R226, R211 ;  /* 0x000000e245d37223 */ /* 0x000fe400000100d3 */
[----:B------:R-:W-:-:S02]  /*2740*/  FMUL.FTZ R166, R195, R168 ;  /* 0x000000a8c3a67220 */ /* 0x000fc40000410000 */
[----:B------:R-:W-:Y:S02]  /*2750*/  FFMA.FTZ R170, R69, R228, R170 ;  /* 0x000000e445aa7223 */ /* 0x000fe400000100aa */
[----:B------:R-:W-:Y:S02]  /*2760*/  FMUL.FTZ R187, R195, R207 ;  /* 0x000000cfc3bb7220 */ /* 0x000fe40000410000 */
[C---:B------:R-:W-:Y:S02]  /*2770*/  FMUL.FTZ R209, R191.reuse, R211 ;  /* 0x000000d3bfd17220 */ /* 0x040fe40000410000 */
[C---:B------:R-:W-:Y:S02]  /*2780*/  FFMA.FTZ R207, R196.reuse, R207, R166 ;  /* 0x000000cfc4cf7223 */ /* 0x040fe400000100a6 */
[----:B------:R-:W-:Y:S02]  /*2790*/  FMUL.FTZ R186, R191, R170 ;  /* 0x000000aabfba7220 */ /* 0x000fe40000410000 */
[----:B------:R-:W-:-:S02]  /*27a0*/  FFMA.FTZ R187, R196, R168, -R187 ;  /* 0x000000a8c4bb7223 */ /* 0x000fc400000108bb */
[C---:B------:R-:W-:Y:S02]  /*27b0*/  FFMA.FTZ R209, R194.reuse, R170, R209 ;  /* 0x000000aac2d17223 */ /* 0x040fe400000100d1 */
[----:B------:R-:W-:Y:S02]  /*27c0*/  FMUL.FTZ R166, R191, R207 ;  /* 0x000000cfbfa67220 */ /* 0x000fe40000410000 */
[----:B------:R-:W-:Y:S02]  /*27d0*/  FADD.FTZ R170, R95, UR5 ;  /* 0x000000055faa7e21 */ /* 0x000fe40008010000 */
[----:B------:R-:W-:Y:S02]  /*27e0*/  FFMA.FTZ R211, R194, R211, -R186 ;  /* 0x000000d3c2d37223 */ /* 0x000fe400000108ba */
[C---:B------:R-:W-:Y:S02]  /*27f0*/  FMUL.FTZ R223, R7.reuse, R48 ;  /* 0x0000003007df7220 */ /* 0x040fe40000410000 */
[----:B------:R-:W-:-:S02]  /*2800*/  FMUL.FTZ R225, R7, R49 ;  /* 0x0000003107e17220 */ /* 0x000fc40000410000 */
[-C--:B------:R-:W-:Y:S02]  /*2810*/  FFMA.FTZ R186, R194, R187.reuse, -R166 ;  /* 0x000000bbc2ba7223 */ /* 0x080fe400000108a6 */
[----:B------:R-:W-:Y:S02]  /*2820*/  FMUL.FTZ R187, R191, R187 ;  /* 0x000000bbbfbb7220 */ /* 0x000fe40000410000 */
[----:B------:R-:W-:Y:S02]  /*2830*/  FMUL.FTZ R166, R170, UR37 ;  /* 0x00000025aaa67c20 */ /* 0x000fe40008410000 */
[----:B------:R-:W-:Y:S02]  /*2840*/  FFMA.FTZ R211, R70, R223, R211 ;  /* 0x000000df46d37223 */ /* 0x000fe400000100d3 */
[C---:B0-----:R-:W-:Y:S02]  /*2850*/  FMUL.FTZ R182, R210.reuse, R182 ;  /* 0x000000b6d2b67220 */ /* 0x041fe40000410000 */
[----:B------:R-:W-:-:S02]  /*2860*/  FMUL.FTZ R181, R210, R181 ;  /* 0x000000b5d2b57220 */ /* 0x000fc40000410000 */
[----:B------:R-:W-:Y:S02]  /*2870*/  FFMA.FTZ R209, R70, R225, R209 ;  /* 0x000000e146d17223 */ /* 0x000fe400000100d1 */
[----:B------:R-:W-:Y:S02]  /*2880*/  FFMA.FTZ R187, R194, R207, R187 ;  /* 0x000000cfc2bb7223 */ /* 0x000fe400000100bb */
[----:B------:R-:W-:Y:S02]  /*2890*/  FMUL.RZ R210, R166, 0.15915493667125701904 ;  /* 0x3e22f983a6d27820 */ /* 0x000fe4000040c000 */
[C---:B------:R-:W-:Y:S02]  /*28a0*/  FMUL.FTZ R208, R185.reuse, R211 ;  /* 0x000000d3b9d07220 */ /* 0x040fe40000410000 */
[C---:B------:R-:W-:Y:S02]  /*28b0*/  FMUL.FTZ R166, R185.reuse, R186 ;  /* 0x000000bab9a67220 */ /* 0x040fe40000410000 */
[----:B------:R-:W-:-:S02]  /*28c0*/  FMUL.FTZ R168, R185, R209 ;  /* 0x000000d1b9a87220 */ /* 0x000fc40000410000 */
[----:B------:R-:W-:Y:S02]  /*28d0*/  FMUL.FTZ R207, R185, R187 ;  /* 0x000000bbb9cf7220 */ /* 0x000fe40000410000 */
[----:B------:R-:W-:Y:S02]  /*28e0*/  FFMA.FTZ R208, R190, R209, R208 ;  /* 0x000000d1bed07223 */ /* 0x000fe400000100d0 */
[----:B------:R-:W-:Y:S02]  /*28f0*/  FMUL.FTZ R224, R6, R51 ;  /* 0x0000003306e07220 */ /* 0x000fe40000410000 */
[C---:B------:R-:W-:Y:S02]  /*2900*/  FFMA.FTZ R187, R190.reuse, R187, R166 ;  /* 0x000000bbbebb7223 */ /* 0x040fe400000100a6 */
[----:B------:R-:W-:Y:S02]  /*2910*/  FFMA.FTZ R211, R190, R211, -R168 ;  /* 0x000000d3bed37223 */ /* 0x000fe400000108a8 */
[----:B------:R-:W-:Y:S01]  /*2920*/  FMUL.FTZ R222, R6, R50 ;  /* 0x0000003206de7220 */ /* 0x000fe20000410000 */
[----:B------:R-:W-:Y:S01]  /*2930*/  MUFU.SIN R168, R210 ;  /* 0x000000d200a87308 */ /* 0x000fe20000000400 */
[----:B------:R-:W-:-:S02]  /*2940*/  FFMA.FTZ R207, R190, R186, -R207 ;  /* 0x000000babecf7223 */ /* 0x000fc400000108cf */
[----:B------:R-:W-:Y:S02]  /*2950*/  FFMA.FTZ R208, R71, R224, R208 ;  /* 0x000000e047d07223 */ /* 0x000fe400000100d0 */
[----:B------:R-:W-:Y:S02]  /*2960*/  FMUL.FTZ R186, R183, R187 ;  /* 0x000000bbb7ba7220 */ /* 0x000fe40000410000 */
[----:B------:R-:W-:Y:S02]  /*2970*/  FFMA.FTZ R211, R71, R222, R211 ;  /* 0x000000de47d37223 */ /* 0x000fe400000100d3 */
[C---:B------:R-:W-:Y:S02]  /*2980*/  FMUL.FTZ R166, R183.reuse, R208 ;  /* 0x000000d0b7a67220 */ /* 0x040fe40000410000 */
[-C--:B------:R-:W-:Y:S02]  /*2990*/  FFMA.FTZ R186, R184, R207.reuse, -R186 ;  /* 0x000000cfb8ba7223 */ /* 0x080fe400000108ba */
[----:B------:R-:W-:-:S02]  /*29a0*/  FMUL.FTZ R207, R183, R207 ;  /* 0x000000cfb7cf7220 */ /* 0x000fc40000410000 */
[----:B------:R-:W-:Y:S02]  /*29b0*/  FMUL.FTZ R209, R183, R211 ;  /* 0x000000d3b7d17220 */ /* 0x000fe40000410000 */
[----:B------:R-:W-:Y:S02]  /*29c0*/  FMUL.FTZ R169, R170, R169 ;  /* 0x000000a9aaa97220 */ /* 0x000fe40000410000 */
[C---:B------:R-:W-:Y:S02]  /*29d0*/  FFMA.FTZ R211, R184.reuse, R211, -R166 ;  /* 0x000000d3b8d37223 */ /* 0x040fe400000108a6 */
[C---:B------:R-:W-:Y:S01]  /*29e0*/  FFMA.FTZ R207, R184.reuse, R187, R207 ;  /* 0x000000bbb8cf7223 */ /* 0x040fe200000100cf */
[----:B------:R0:W-:Y:S01]  /*29f0*/  MUFU.COS R166, R210 ;  /* 0x000000d200a67308 */ /* 0x0001e20000000000 */
[----:B------:R-:W-:Y:S02]  /*2a00*/  FFMA.FTZ R209, R184, R208, R209 ;  /* 0x000000d0b8d17223 */ /* 0x000fe400000100d1 */
[----:B------:R-:W-:-:S02]  /*2a10*/  FMUL.FTZ R221, R5, R45 ;  /* 0x0000002d05dd7220 */ /* 0x000fc40000410000 */
[----:B------:R-:W-:Y:S02]  /*2a20*/  FMUL.FTZ R219, R5, R44 ;  /* 0x0000002c05db7220 */ /* 0x000fe40000410000 */
[C---:B------:R-:W-:Y:S01]  /*2a30*/  FMUL.FTZ R208, R181.reuse, R186 ;  /* 0x000000bab5d07220 */ /* 0x040fe20000410000 */
[----:B------:R1:W2:Y:S01]  /*2a40*/  MUFU.EX2 R187, R169 ;  /* 0x000000a900bb7308 */ /* 0x0002a20000000800 */
[C---:B------:R-:W-:Y:S02]  /*2a50*/  FFMA.FTZ R209, R72.reuse, R221, R209 ;  /* 0x000000dd48d17223 */ /* 0x040fe400000100d1 */
[----:B------:R-:W-:Y:S02]  /*2a60*/  FMUL.FTZ R213, R181, R207 ;  /* 0x000000cfb5d57220 */ /* 0x000fe40000410000 */
[----:B------:R-:W-:Y:S02]  /*2a70*/  FFMA.FTZ R211, R72, R219, R211 ;  /* 0x000000db48d37223 */ /* 0x000fe400000100d3 */
[----:B------:R-:W-:-:S02]  /*2a80*/  FFMA.FTZ R208, R182, R207, R208 ;  /* 0x000000cfb6d07223 */ /* 0x000fc400000100d0 */
[C---:B0-----:R-:W-:Y:S02]  /*2a90*/  FMUL.FTZ R210, R181.reuse, R209 ;  /* 0x000000d1b5d27220 */ /* 0x041fe40000410000 */
[C---:B------:R-:W-:Y:S02]  /*2aa0*/  FFMA.FTZ R213, R182.reuse, R186, -R213 ;  /* 0x000000bab6d57223 */ /* 0x040fe400000108d5 */
[-C--:B------:R-:W-:Y:S02]  /*2ab0*/  FMUL.FTZ R212, R181, R211.reuse ;  /* 0x000000d3b5d47220 */ /* 0x080fe40000410000 */
[C---:B-1----:R-:W-:Y:S02]  /*2ac0*/  FMUL.FTZ R169, R179.reuse, R208 ;  /* 0x000000d0b3a97220 */ /* 0x042fe40000410000 */
[----:B------:R-:W-:Y:S02]  /*2ad0*/  FFMA.FTZ R210, R182, R211, -R210 ;  /* 0x000000d3b6d27223 */ /* 0x000fe400000108d2 */
[----:B------:R-:W-:-:S02]  /*2ae0*/  FMUL.FTZ R207, R179, R213 ;  /* 0x000000d5b3cf7220 */ /* 0x000fc40000410000 */
[----:B------:R-:W-:Y:S02]  /*2af0*/  FMUL.FTZ R218, R4, R46 ;  /* 0x0000002e04da7220 */ /* 0x000fe40000410000 */
[----:B------:R-:W-:Y:S02]  /*2b00*/  FFMA.FTZ R212, R182, R209, R212 ;  /* 0x000000d1b6d47223 */ /* 0x000fe400000100d4 */
[----:B------:R-:W-:Y:S02]  /*2b10*/  FMUL.FTZ R220, R4, R47 ;  /* 0x0000002f04dc7220 */ /* 0x000fe40000410000 */
[----:B------:R-:W-:Y:S02]  /*2b20*/  FFMA.FTZ R213, R180, R213, -R169 ;  /* 0x000000d5b4d57223 */ /* 0x000fe400000108a9 */
[----:B------:R-:W-:Y:S02]  /*2b30*/  FFMA.FTZ R210, R73, R218, R210 ;  /* 0x000000da49d27223 */ /* 0x000fe400000100d2 */
[----:B--2---:R-:W-:-:S02]  /*2b40*/  FMUL.FTZ R169, R187, R166 ;  /* 0x000000a6bba97220 */ /* 0x004fc40000410000 */
[----:B------:R-:W-:Y:S02]  /*2b50*/  FFMA.FTZ R212, R73, R220, R212 ;  /* 0x000000dc49d47223 */ /* 0x000fe400000100d4 */
[----:B------:R-:W-:Y:S02]  /*2b60*/  FFMA.FTZ R207, R180, R208, R207 ;  /* 0x000000d0b4cf7223 */ /* 0x000fe400000100cf */
[----:B------:R-:W-:Y:S02]  /*2b70*/  FMUL.FTZ R166, R177, R213 ;  /* 0x000000d5b1a67220 */ /* 0x000fe40000410000 */
[----:B------:R-:W-:Y:S02]  /*2b80*/  FMUL.FTZ R168, R187, R168 ;  /* 0x000000a8bba87220 */ /* 0x000fe40000410000 */
[C---:B------:R-:W-:Y:S02]  /*2b90*/  FMUL.FTZ R187, R179.reuse, R210 ;  /* 0x000000d2b3bb7220 */ /* 0x040fe40000410000 */
[----:B------:R-:W-:-:S02]  /*2ba0*/  FMUL.FTZ R209, R179, R212 ;  /* 0x000000d4b3d17220 */ /* 0x000fc40000410000 */
[-C--:B------:R-:W-:Y:S02]  /*2bb0*/  FFMA.FTZ R166, R178, R207.reuse, R166 ;  /* 0x000000cfb2a67223 */ /* 0x080fe400000100a6 */
[----:B------:R-:W-:Y:S02]  /*2bc0*/  FMUL.FTZ R207, R177, R207 ;  /* 0x000000cfb1cf7220 */ /* 0x000fe40000410000 */
[C---:B------:R-:W-:Y:S02]  /*2bd0*/  FFMA.FTZ R187, R180.reuse, R212, R187 ;  /* 0x000000d4b4bb7223 */ /* 0x040fe400000100bb */
[C---:B------:R-:W-:Y:S02]  /*2be0*/  FMUL.FTZ R215, R3.reuse, R41 ;  /* 0x0000002903d77220 */ /* 0x040fe40000410000 */
[----:B------:R-:W-:Y:S02]  /*2bf0*/  FFMA.FTZ R209, R180, R210, -R209 ;  /* 0x000000d2b4d17223 */ /* 0x000fe400000108d1 */
[----:B------:R-:W-:-:S02]  /*2c00*/  FMUL.FTZ R217, R3, R40 ;  /* 0x0000002803d97220 */ /* 0x000fc40000410000 */
[----:B------:R-:W-:Y:S02]  /*2c10*/  FFMA.FTZ R207, R178, R213, -R207 ;  /* 0x000000d5b2cf7223 */ /* 0x000fe400000108cf */
[C---:B------:R-:W-:Y:S02]  /*2c20*/  FMUL.FTZ R186, R175.reuse, R166 ;  /* 0x000000a6afba7220 */ /* 0x040fe40000410000 */
[C---:B------:R-:W-:Y:S02]  /*2c30*/  FFMA.FTZ R187, R74.reuse, R215, R187 ;  /* 0x000000d74abb7223 */ /* 0x040fe400000100bb */
[----:B------:R-:W-:Y:S02]  /*2c40*/  FFMA.FTZ R209, R74, R217, R209 ;  /* 0x000000d94ad17223 */ /* 0x000fe400000100d1 */
[-C--:B------:R-:W-:Y:S02]  /*2c50*/  FMUL.FTZ R211, R175, R207.reuse ;  /* 0x000000cfafd37220 */ /* 0x080fe40000410000 */
[----:B------:R-:W-:-:S02]  /*2c60*/  FFMA.FTZ R207, R176, R207, -R186 ;  /* 0x000000cfb0cf7223 */ /* 0x000fc400000108ba */
[C---:B------:R-:W-:Y:S02]  /*2c70*/  FMUL.FTZ R186, R177.reuse, R187 ;  /* 0x000000bbb1ba7220 */ /* 0x040fe40000410000 */
[-C--:B------:R-:W-:Y:S02]  /*2c80*/  FMUL.FTZ R208, R177, R209.reuse ;  /* 0x000000d1b1d07220 */ /* 0x080fe40000410000 */
[----:B------:R-:W-:Y:S02]  /*2c90*/  FFMA.FTZ R211, R176, R166, R211 ;  /* 0x000000a6b0d37223 */ /* 0x000fe400000100d3 */
[----:B------:R-:W-:Y:S02]  /*2ca0*/  FFMA.FTZ R186, R178, R209, -R186 ;  /* 0x000000d1b2ba7223 */ /* 0x000fe400000108ba */
[----:B------:R-:W-:Y:S02]  /*2cb0*/  FMUL.FTZ R214, R2, R42 ;  /* 0x0000002a02d67220 */ /* 0x000fe40000410000 */
[----:B------:R-:W-:-:S02]  /*2cc0*/  FFMA.FTZ R208, R178, R187, R208 ;  /* 0x000000bbb2d07223 */ /* 0x000fc400000100d0 */
[----:B------:R-:W-:Y:S02]  /*2cd0*/  FMUL.FTZ R216, R2, R43 ;  /* 0x0000002b02d87220 */ /* 0x000fe40000410000 */
[----:B------:R-:W-:Y:S02]  /*2ce0*/  FMUL.FTZ R166, R173, R211 ;  /* 0x000000d3ada67220 */ /* 0x000fe40000410000 */
[C---:B------:R-:W-:Y:S02]  /*2cf0*/  FFMA.FTZ R186, R75.reuse, R214, R186 ;  /* 0x000000d64bba7223 */ /* 0x040fe400000100ba */
[----:B------:R-:W-:Y:S02]  /*2d00*/  FFMA.FTZ R208, R75, R216, R208 ;  /* 0x000000d84bd07223 */ /* 0x000fe400000100d0 */
[-C--:B------:R-:W-:Y:S02]  /*2d10*/  FMUL.FTZ R209, R173, R207.reuse ;  /* 0x000000cfadd17220 */ /* 0x080fe40000410000 */
[----:B------:R-:W-:-:S02]  /*2d20*/  FFMA.FTZ R166, R174, R207, -R166 ;  /* 0x000000cfaea67223 */ /* 0x000fc400000108a6 */
[C---:B------:R-:W-:Y:S02]  /*2d30*/  FMUL.FTZ R207, R175.reuse, R186 ;  /* 0x000000baafcf7220 */ /* 0x040fe40000410000 */
[-C--:B------:R-:W-:Y:S02]  /*2d40*/  FMUL.FTZ R187, R175, R208.reuse ;  /* 0x000000d0afbb7220 */ /* 0x080fe40000410000 */
[----:B------:R-:W-:Y:S02]  /*2d50*/  FFMA.FTZ R209, R174, R211, R209 ;  /* 0x000000d3aed17223 */ /* 0x000fe400000100d1 */
[----:B------:R-:W-:Y:S02]  /*2d60*/  FFMA.FTZ R207, R176, R208, R207 ;  /* 0x000000d0b0cf7223 */ /* 0x000fe400000100cf */
[----:B------:R-:W-:Y:S02]  /*2d70*/  FMUL.FTZ R213, R0, R37 ;  /* 0x0000002500d57220 */ /* 0x000fe40000410000 */
[----:B------:R-:W-:-:S02]  /*2d80*/  FFMA.FTZ R187, R176, R186, -R187 ;  /* 0x000000bab0bb7223 */ /* 0x000fc400000108bb */
[----:B------:R-:W-:Y:S02]  /*2d90*/  FMUL.FTZ R211, R0, R36 ;  /* 0x0000002400d37220 */ /* 0x000fe40000410000 */
[C---:B------:R-:W-:Y:S02]  /*2da0*/  FMUL.FTZ R239, R171.reuse, R209 ;  /* 0x000000d1abef7220 */ /* 0x040fe40000410000 */
[C---:B------:R-:W-:Y:S02]  /*2db0*/  FFMA.FTZ R207, R76.reuse, R213, R207 ;  /* 0x000000d54ccf7223 */ /* 0x040fe400000100cf */
[----:B------:R-:W-:Y:S02]  /*2dc0*/  FFMA.FTZ R187, R76, R211, R187 ;  /* 0x000000d34cbb7223 */ /* 0x000fe400000100bb */
[-C--:B------:R-:W-:Y:S02]  /*2dd0*/  FFMA.FTZ R239, R172, R166.reuse, -R239 ;  /* 0x000000a6acef7223 */ /* 0x080fe400000108ef */
[----:B------:R-:W-:-:S02]  /*2de0*/  FMUL.FTZ R240, R171, R166 ;  /* 0x000000a6abf07220 */ /* 0x000fc40000410000 */
[C---:B------:R-:W-:Y:S02]  /*2df0*/  FMUL.FTZ R166, R173.reuse, R207 ;  /* 0x000000cfada67220 */ /* 0x040fe40000410000 */
[-C--:B------:R-:W-:Y:S02]  /*2e00*/  FMUL.FTZ R186, R173, R187.reuse ;  /* 0x000000bbadba7220 */ /* 0x080fe40000410000 */
[----:B------:R-:W-:Y:S02]  /*2e10*/  FFMA.FTZ R166, R174, R187, -R166 ;  /* 0x000000bbaea67223 */ /* 0x000fe400000108a6 */
[----:B------:R-:W-:Y:S02]  /*2e20*/  FMUL.FTZ R210, R164, R38 ;  /* 0x00000026a4d27220 */ /* 0x000fe40000410000 */
[----:B------:R-:W-:Y:S02]  /*2e30*/  FFMA.FTZ R186, R174, R207, R186 ;  /* 0x000000cfaeba7223 */ /* 0x000fe400000100ba */
[----:B------:R-:W-:-:S02]  /*2e40*/  FMUL.FTZ R212, R164, R39 ;  /* 0x00000027a4d47220 */ /* 0x000fc40000410000 */
[C---:B------:R-:W-:Y:S02]  /*2e50*/  FFMA.FTZ R166, R77.reuse, R210, R166 ;  /* 0x000000d24da67223 */ /* 0x040fe400000100a6 */
[----:B------:R-:W-:Y:S02]  /*2e60*/  FFMA.FTZ R186, R77, R212, R186 ;  /* 0x000000d44dba7223 */ /* 0x000fe400000100ba */
[C---:B------:R-:W-:Y:S02]  /*2e70*/  FMUL.FTZ R207, R171.reuse, R166 ;  /* 0x000000a6abcf7220 */ /* 0x040fe40000410000 */
[-C--:B------:R-:W-:Y:S02]  /*2e80*/  FMUL.FTZ R187, R171, R186.reuse ;  /* 0x000000baabbb7220 */ /* 0x080fe40000410000 */
[C---:B------:R-:W-:Y:S02]  /*2e90*/  FFMA.FTZ R240, R172.reuse, R209, R240 ;  /* 0x000000d1acf07223 */ /* 0x040fe400000100f0 */
[----:B------:R-:W-:-:S02]  /*2ea0*/  FFMA.FTZ R186, R172, R186, R207 ;  /* 0x000000baacba7223 */ /* 0x000fc400000100cf */
[----:B------:R-:W-:Y:S02]  /*2eb0*/  FFMA.FTZ R187, R172, R166, -R187 ;  /* 0x000000a6acbb7223 */ /* 0x000fe400000108bb */
[C---:B------:R-:W-:Y:S02]  /*2ec0*/  FMUL.FTZ R209, R205.reuse, R33 ;  /* 0x00000021cdd17220 */ /* 0x040fe40000410000 */
[----:B------:R-:W-:Y:S02]  /*2ed0*/  FMUL.FTZ R207, R205, R32 ;  /* 0x00000020cdcf7220 */ /* 0x000fe40000410000 */
[C---:B------:R-:W-:Y:S02]  /*2ee0*/  FFMA.FTZ R186, R78.reuse, R209, R186 ;  /* 0x000000d14eba7223 */ /* 0x040fe400000100ba */
[----:B------:R-:W-:Y:S02]  /*2ef0*/  FFMA.FTZ R187, R78, R207, R187 ;  /* 0x000000cf4ebb7223 */ /* 0x000fe400000100bb */
[----:B------:R-:W-:-:S02]  /*2f00*/  FMUL.FTZ R166, R168, R186 ;  /* 0x000000baa8a67220 */ /* 0x000fc40000410000 */
[-C--:B------:R-:W-:Y:S02]  /*2f10*/  FMUL.FTZ R208, R168, R187.reuse ;  /* 0x000000bba8d07220 */ /* 0x080fe40000410000 */
[C---:B------:R-:W-:Y:S02]  /*2f20*/  FFMA.FTZ R187, R169.reuse, R187, -R166 ;  /* 0x000000bba9bb7223 */ /* 0x040fe400000108a6 */
[----:B------:R-:W-:Y:S02]  /*2f30*/  FFMA.FTZ R186, R169, R186, R208 ;  /* 0x000000baa9ba7223 */ /* 0x000fe400000100d0 */
[C---:B------:R-:W-:Y:S02]  /*2f40*/  FMUL.FTZ R208, R170.reuse, R34 ;  /* 0x00000022aad07220 */ /* 0x040fe40000410000 */
[----:B------:R-:W-:Y:S02]  /*2f50*/  FMUL.FTZ R166, R170, R35 ;  /* 0x00000023aaa67220 */ /* 0x000fe40000410000 */
[----:B------:R-:W-:-:S02]  /*2f60*/  FFMA.FTZ R243, R79, R208, R187 ;  /* 0x000000d04ff37223 */ /* 0x000fc400000100bb */
[----:B------:R-:W-:Y:S02]  /*2f70*/  FFMA.FTZ R238, R79, R166, R186 ;  /* 0x000000a64fee7223 */ /* 0x000fe400000100ba */
[----:B------:R0:W1:Y:S01]  /*2f80*/  @P2 LDS.64 R186, [R163.X8+0x5658] ;  /* 0x00565800a3ba2984 */ /* 0x0000620000008a00 */
[----:B------:R-:W-:Y:S05]  /*2f90*/  @P2 BRA `(.L_x_10653) ;  /* 0x000000b000002947 */ /* 0x000fea0003800000 */
[----:B----4-:R-:W-:Y:S01]  /*2fa0*/  ULDC UR34, c[0x0][0x174] ;  /* 0x00005d0000227ab9 */ /* 0x010fe20000000800 */
        /* <DEDUP_REMOVED lines=9> */
[----:B------:R1:W2:Y:S02]  /*3040*/  @P3 LDS.64 R186, [R241.X8+0x4650] ;  /* 0x00465000f1ba3984 */ /* 0x0002a40000008a00 */
.L_x_10653:
[----:B----4-:R-:W-:Y:S05]  /*3050*/  BSYNC B0 ;  /* 0x0000000000007941 */ /* 0x010fea0003800000 */
.L_x_10652:
[CC--:B------:R-:W-:Y:S01]  /*3060*/  FMUL.FTZ R242, R168.reuse, R240.reuse ;  /* 0x000000f0a8f27220 */ /* 0x0c0fe20000410000 */
[----:B------:R-:W3:Y:S01]  /*3070*/  SHFL.UP PT, R246, R238, 0x1, RZ ;  /* 0x04200000eef67989 */ /* 0x000ee200000e00ff */
[-C--:B------:R-:W-:Y:S01]  /*3080*/  FMUL.FTZ R244, R168, R239.reuse ;  /* 0x000000efa8f47220 */ /* 0x080fe20000410000 */
[----:B------:R-:W-:Y:S01]  /*3090*/  ISETP.GE.AND P3, PT, R161, 0x1, PT ;  /* 0x00000001a100780c */ /* 0x000fe20003f66270 */
[C---:B-1----:R-:W-:Y:S01]  /*30a0*/  FFMA.FTZ R241, R169.reuse, R239, -R242 ;  /* 0x000000efa9f17223 */ /* 0x042fe200000108f2 */
[----:B------:R-:W1:Y:S01]  /*30b0*/  SHFL.UP PT, R245, R243, 0x1, RZ ;  /* 0x04200000f3f57989 */ /* 0x000e6200000e00ff */
[----:B------:R-:W-:Y:S01]  /*30c0*/  FFMA.FTZ R240, R169, R240, R244 ;  /* 0x000000f0a9f07223 */ /* 0x000fe200000100f4 */
[----:B------:R-:W-:Y:S01]  /*30d0*/  BSSY B0, `(.L_x_10654) ;  /* 0x000011f000007945 */ /* 0x000fe20003800000 */
[C---:B------:R-:W-:Y:S01]  /*30e0*/  FMUL.FTZ R159, R14.reuse, R159 ;  /* 0x0000009f0e9f7220 */ /* 0x040fe20000410000 */
[----:B------:R-:W4:Y:S01]  /*30f0*/  SHFL.UP PT, R239, R241, 0x1, RZ ;  /* 0x04200000f1ef7989 */ /* 0x000f2200000e00ff */
[----:B------:R-:W-:-:S02]  /*3100*/  FMUL.FTZ R158, R14, R158 ;  /* 0x0000009e0e9e7220 */ /* 0x000fc40000410000 */
[C---:B------:R-:W-:Y:S01]  /*3110*/  FMUL.FTZ R157, R15.reuse, R157 ;  /* 0x0000009d0f9d7220 */ /* 0x040fe20000410000 */
[----:B------:R-:W0:Y:S01]  /*3120*/  SHFL.UP PT, R242, R240, 0x1, RZ ;  /* 0x04200000f0f27989 */ /* 0x000e2200000e00ff */
[----:B------:R-:W-:Y:S02]  /*3130*/  FMUL.FTZ R156, R15, R156 ;  /* 0x0000009c0f9c7220 */ /* 0x000fe40000410000 */
[C---:B------:R-:W-:Y:S01]  /*3140*/  FMUL.FTZ R155, R16.reuse, R155 ;  /* 0x0000009b109b7220 */ /* 0x040fe20000410000 */
[----:B-----5:R-:W-:Y:S01]  /*3150*/  SHFL.IDX PT, R193, R193, RZ, 0x1f ;  /* 0x00001fffc1c17589 */ /* 0x020fe200000e0000 */
[----:B------:R-:W-:Y:S02]  /*3160*/  FMUL.FTZ R154, R16, R154 ;  /* 0x0000009a109a7220 */ /* 0x000fe40000410000 */
[C---:B------:R-:W-:Y:S02]  /*3170*/  FMUL.FTZ R152, R17.reuse, R152 ;  /* 0x0000009811987220 */ /* 0x040fe40000410000 */
[----:B------:R-:W-:-:S02]  /*3180*/  FMUL.FTZ R153, R17, R153 ;  /* 0x0000009911997220 */ /* 0x000fc40000410000 */
[----:B------:R-:W-:Y:S02]  /*3190*/  FMUL.FTZ R151, R18, R151 ;  /* 0x0000009712977220 */ /* 0x000fe40000410000 */
[----:B---3--:R-:W-:Y:S02]  /*31a0*/  FMUL.FTZ R244, R240, R246 ;  /* 0x000000f6f0f47220 */ /* 0x008fe40000410000 */
[----:B------:R-:W-:Y:S02]  /*31b0*/  FMUL.FTZ R150, R18, R150 ;  /* 0x0000009612967220 */ /* 0x000fe40000410000 */
[-C--:B-1----:R-:W-:Y:S02]  /*31c0*/  FMUL.FTZ R247, R240, R245.reuse ;  /* 0x000000f5f0f77220 */ /* 0x082fe40000410000 */
[C---:B------:R-:W-:Y:S02]  /*31d0*/  FFMA.FTZ R244, R241.reuse, R245, -R244 ;  /* 0x000000f5f1f47223 */ /* 0x040fe400000108f4 */
[----:B------:R-:W-:-:S02]  /*31e0*/  FFMA.FTZ R247, R241, R246, R247 ;  /* 0x000000f6f1f77223 */ /* 0x000fc400000100f7 */
[----:B------:R-:W-:Y:S02]  /*31f0*/  @P3 FADD.FTZ R243, R243, R244 ;  /* 0x000000f4f3f33221 */ /* 0x000fe40000010000 */
[CC--:B----4-:R-:W-:Y:S02]  /*3200*/  FMUL.FTZ R245, R240.reuse, R239.reuse ;  /* 0x000000eff0f57220 */ /* 0x0d0fe40000410000 */
[-C--:B0-----:R-:W-:Y:S02]  /*3210*/  FMUL.FTZ R244, R240, R242.reuse ;  /* 0x000000f2f0f47220 */ /* 0x081fe40000410000 */
[----:B------:R-:W-:Y:S02]  /*3220*/  @P3 FADD.FTZ R238, R238, R247 ;  /* 0x000000f7eeee3221 */ /* 0x000fe40000010000 */
[C---:B------:R-:W-:Y:S02]  /*3230*/  FFMA.FTZ R245, R241.reuse, R242, R245 ;  /* 0x000000f2f1f57223 */ /* 0x040fe400000100f5 */
[----:B------:R-:W-:Y:S01]  /*3240*/  @P3 FFMA.FTZ R241, R241, R239, -R244 ;  /* 0x000000eff1f13223 */ /* 0x000fe200000108f4 */
[----:B------:R-:W0:Y:S01]  /*3250*/  SHFL.UP PT, R246, R238, 0x2, RZ ;  /* 0x04400000eef67989 */ /* 0x000e2200000e00ff */
[C---:B------:R-:W-:Y:S01]  /*3260*/  FMUL.FTZ R148, R19.reuse, R148 ;  /* 0x0000009413947220 */ /* 0x040fe20000410000 */
[----:B------:R-:W-:Y:S01]  /*3270*/  FSEL R240, R240, R245, !P3 ;  /* 0x000000f5f0f07208 */ /* 0x000fe20005800000 */
[----:B------:R-:W-:Y:S01]  /*3280*/  FMUL.FTZ R149, R19, R149 ;  /* 0x0000009513957220 */ /* 0x000fe20000410000 */
[----:B------:R-:W1:Y:S01]  /*3290*/  SHFL.UP PT, R244, R243, 0x2, RZ ;  /* 0x04400000f3f47989 */ /* 0x000e6200000e00ff */
[----:B------:R-:W-:Y:S01]  /*32a0*/  ISETP.GE.AND P3, PT, R161, 0x2, PT ;  /* 0x00000002a100780c */ /* 0x000fe20003f66270 */
[----:B------:R-:W-:-:S02]  /*32b0*/  FMUL.FTZ R147, R20, R147 ;  /* 0x0000009314937220 */ /* 0x000fc40000410000 */
[----:B------:R-:W3:Y:S01]  /*32c0*/  SHFL.UP PT, R239, R241, 0x2, RZ ;  /* 0x04400000f1ef7989 */ /* 0x000ee200000e00ff */
[----:B------:R-:W-:Y:S02]  /*32d0*/  FMUL.FTZ R146, R20, R146 ;  /* 0x0000009214927220 */ /* 0x000fe40000410000 */
[C---:B------:R-:W-:Y:S01]  /*32e0*/  FMUL.FTZ R144, R21.reuse, R144 ;  /* 0x0000009015907220 */ /* 0x040fe20000410000 */
[----:B------:R-:W4:Y:S01]  /*32f0*/  SHFL.UP PT, R242, R240, 0x2, RZ ;  /* 0x04400000f0f27989 */ /* 0x000f2200000e00ff */
[----:B------:R-:W-:Y:S02]  /*3300*/  FMUL.FTZ R145, R21, R145 ;  /* 0x0000009115917220 */ /* 0x000fe40000410000 */
[C---:B------:R-:W-:Y:S02]  /*3310*/  FMUL.FTZ R143, R22.reuse, R143 ;  /* 0x0000008f168f7220 */ /* 0x040fe40000410000 */
[----:B------:R-:W-:Y:S02]  /*3320*/  FMUL.FTZ R142, R22, R142 ;  /* 0x0000008e168e7220 */ /* 0x000fe40000410000 */
[----:B------:R-:W-:-:S02]  /*3330*/  FMUL.FTZ R140, R23, R140 ;  /* 0x0000008c178c7220 */ /* 0x000fc40000410000 */
[----:B------:R-:W-:Y:S02]  /*3340*/  FMUL.FTZ R141, R23, R141 ;  /* 0x0000008d178d7220 */ /* 0x000fe40000410000 */
[----:B------:R-:W-:Y:S02]  /*3350*/  FMUL.FTZ R139, R24, R139 ;  /* 0x0000008b188b7220 */ /* 0x000fe40000410000 */
[----:B0-----:R-:W-:Y:S02]  /*3360*/  FMUL.FTZ R245, R240, R246 ;  /* 0x000000f6f0f57220 */ /* 0x001fe40000410000 */
[----:B------:R-:W-:Y:S02]  /*3370*/  FMUL.FTZ R138, R24, R138 ;  /* 0x0000008a188a7220 */ /* 0x000fe40000410000 */
[-C--:B-1----:R-:W-:Y:S02]  /*3380*/  FMUL.FTZ R247, R240, R244.reuse ;  /* 0x000000f4f0f77220 */ /* 0x082fe40000410000 */
[----:B------:R-:W-:-:S02]  /*3390*/  FFMA.FTZ R244, R241, R244, -R245 ;  /* 0x000000f4f1f47223 */ /* 0x000fc400000108f5 */
[----:B------:R-:W-:Y:S02]  /*33a0*/  FFMA.FTZ R247, R241, R246, R247 ;  /* 0x000000f6f1f77223 */ /* 0x000fe400000100f7 */
[----:B------:R-:W-:Y:S02]  /*33b0*/  @P3 FADD.FTZ R243, R243, R244 ;  /* 0x000000f4f3f33221 */ /* 0x000fe40000010000 */
[----:B------:R-:W-:Y:S02]  /*33c0*/  @P3 FADD.FTZ R238, R238, R247 ;  /* 0x000000f7eeee3221 */ /* 0x000fe40000010000 */
[C---:B---3--:R-:W-:Y:S02]  /*33d0*/  FMUL.FTZ R245, R240.reuse, R239 ;  /* 0x000000eff0f57220 */ /* 0x048fe40000410000 */
[-C--:B----4-:R-:W-:Y:S01]  /*33e0*/  FMUL.FTZ R244, R240, R242.reuse ;  /* 0x000000f2f0f47220 */ /* 0x090fe20000410000 */
[----:B------:R-:W0:Y:S01]  /*33f0*/  SHFL.UP PT, R246, R238, 0x4, RZ ;  /* 0x04800000eef67989 */ /* 0x000e2200000e00ff */
[----:B------:R-:W-:-:S02]  /*3400*/  FFMA.FTZ R245, R241, R242, R245 ;  /* 0x000000f2f1f57223 */ /* 0x000fc400000100f5 */
[----:B------:R-:W-:Y:S02]  /*3410*/  @P3 FFMA.FTZ R241, R241, R239, -R244 ;  /* 0x000000eff1f13223 */ /* 0x000fe400000108f4 */
[----:B------:R-:W1:Y:S01]  /*3420*/  SHFL.UP PT, R244, R243, 0x4, RZ ;  /* 0x04800000f3f47989 */ /* 0x000e6200000e00ff */
[----:B------:R-:W-:Y:S01]  /*3430*/  FSEL R245, R240, R245, !P3 ;  /* 0x000000f5f0f57208 */ /* 0x000fe20005800000 */
[----:B------:R-:W-:Y:S01]  /*3440*/  FMUL.FTZ R136, R25, R136 ;  /* 0x0000008819887220 */ /* 0x000fe20000410000 */
[----:B------:R-:W-:Y:S01]  /*3450*/  ISETP.GE.AND P3, PT, R161, 0x4, PT ;  /* 0x00000004a100780c */ /* 0x000fe20003f66270 */
[----:B------:R-:W3:Y:S01]  /*3460*/  SHFL.UP PT, R240, R241, 0x4, RZ ;  /* 0x04800000f1f07989 */ /* 0x000ee200000e00ff */
[----:B------:R-:W-:Y:S02]  /*3470*/  FMUL.FTZ R137, R25, R137 ;  /* 0x0000008919897220 */ /* 0x000fe40000410000 */
[C---:B------:R-:W-:Y:S01]  /*3480*/  FMUL.FTZ R135, R26.reuse, R135 ;  /* 0x000000871a877220 */ /* 0x040fe20000410000 */
[----:B------:R-:W4:Y:S01]  /*3490*/  SHFL.UP PT, R242, R245, 0x4, RZ ;  /* 0x04800000f5f27989 */ /* 0x000f2200000e00ff */
[----:B------:R-:W-:-:S02]  /*34a0*/  FMUL.FTZ R134, R26, R134 ;  /* 0x000000861a867220 */ /* 0x000fc40000410000 */
[C---:B------:R-:W-:Y:S02]  /*34b0*/  FMUL.FTZ R132, R27.reuse, R132 ;  /* 0x000000841b847220 */ /* 0x040fe40000410000 */
[----:B------:R-:W-:Y:S02]  /*34c0*/  FMUL.FTZ R133, R27, R133 ;  /* 0x000000851b857220 */ /* 0x000fe40000410000 */
[C---:B0-----:R-:W-:Y:S02]  /*34d0*/  FMUL.FTZ R239, R245.reuse, R246 ;  /* 0x000000f6f5ef7220 */ /* 0x041fe40000410000 */
[-C--:B-1----:R-:W-:Y:S02]  /*34e0*/  FMUL.FTZ R247, R245, R244.reuse ;  /* 0x000000f4f5f77220 */ /* 0x082fe40000410000 */
[----:B------:R-:W-:Y:S02]  /*34f0*/  FFMA.FTZ R244, R241, R244, -R239 ;  /* 0x000000f4f1f47223 */ /* 0x000fe400000108ef */
[----:B---3--:R-:W-:-:S02]  /*3500*/  FMUL.FTZ R239, R245, R240 ;  /* 0x000000f0f5ef7220 */ /* 0x008fc40000410000 */
[----:B------:R-:W-:Y:S02]  /*3510*/  FFMA.FTZ R247, R241, R246, R247 ;  /* 0x000000f6f1f77223 */ /* 0x000fe400000100f7 */
[----:B------:R-:W-:Y:S02]  /*3520*/  @P3 FADD.FTZ R243, R243, R244 ;  /* 0x000000f4f3f33221 */ /* 0x000fe40000010000 */
[-C--:B----4-:R-:W-:Y:S02]  /*3530*/  FFMA.FTZ R244, R241, R242.reuse, R239 ;  /* 0x000000f2f1f47223 */ /* 0x090fe400000100ef */
[C---:B------:R-:W-:Y:S02]  /*3540*/  FMUL.FTZ R242, R245.reuse, R242 ;  /* 0x000000f2f5f27220 */ /* 0x040fe40000410000 */
[----:B------:R-:W-:Y:S01]  /*3550*/  @P3 FADD.FTZ R238, R238, R247 ;  /* 0x000000f7eeee3221 */ /* 0x000fe20000010000 */
[----:B------:R-:W-:Y:S01]  /*3560*/  FSEL R244, R245, R244, !P3 ;  /* 0x000000f4f5f47208 */ /* 0x000fe20005800000 */
[----:B------:R-:W-:Y:S01]  /*3570*/  @P3 FFMA.FTZ R241, R241, R240, -R242 ;  /* 0x000000f0f1f13223 */ /* 0x000fe200000108f2 */
[----:B------:R-:W-:Y:S01]  /*3580*/  ISETP.GE.AND P3, PT, R161, 0x8, PT ;  /* 0x00000008a100780c */ /* 0x000fe20003f66270 */
[----:B------:R-:W0:Y:S04]  /*3590*/  SHFL.UP PT, R242, R243, 0x8, RZ ;  /* 0x05000000f3f27989 */ /* 0x000e2800000e00ff */
[----:B------:R-:W1:Y:S04]  /*35a0*/  SHFL.UP PT, R245, R238, 0x8, RZ ;  /* 0x05000000eef57989 */ /* 0x000e6800000e00ff */
[----:B------:R-:W3:Y:S04]  /*35b0*/  SHFL.UP PT, R239, R241, 0x8, RZ ;  /* 0x05000000f1ef7989 */ /* 0x000ee800000e00ff */
[----:B------:R-:W4:Y:S01]  /*35c0*/  SHFL.UP PT, R240, R244, 0x8, RZ ;  /* 0x05000000f4f07989 */ /* 0x000f2200000e00ff */
[----:B0-----:R-:W-:-:S02]  /*35d0*/  FMUL.FTZ R248, R244, R242 ;  /* 0x000000f2f4f87220 */ /* 0x001fc40000410000 */
[CC--:B-1----:R-:W-:Y:S02]  /*35e0*/  FMUL.FTZ R246, R244.reuse, R245.reuse ;  /* 0x000000f5f4f67220 */ /* 0x0c2fe40000410000 */
[C---:B------:R-:W-:Y:S02]  /*35f0*/  FFMA.FTZ R247, R241.reuse, R245, R248 ;  /* 0x000000f5f1f77223 */ /* 0x040fe400000100f8 */
[C---:B------:R-:W-:Y:S02]  /*3600*/  FFMA.FTZ R246, R241.reuse, R242, -R246 ;  /* 0x000000f2f1f67223 */ /* 0x040fe400000108f6 */
[C---:B---3--:R-:W-:Y:S02]  /*3610*/  FMUL.FTZ R245, R244.reuse, R239 ;  /* 0x000000eff4f57220 */ /* 0x048fe40000410000 */
[-C--:B----4-:R-:W-:Y:S02]  /*3620*/  FMUL.FTZ R242, R244, R240.reuse ;  /* 0x000000f0f4f27220 */ /* 0x090fe40000410000 */
[----:B------:R-:W-:-:S02]  /*3630*/  FFMA.FTZ R245, R241, R240, R245 ;  /* 0x000000f0f1f57223 */ /* 0x000fc400000100f5 */
[----:B------:R-:W-:Y:S02]  /*3640*/  @P3 FFMA.FTZ R241, R241, R239, -R242 ;  /* 0x000000eff1f13223 */ /* 0x000fe400000108f2 */
[----:B------:R-:W-:Y:S01]  /*3650*/  @P3 FADD.FTZ R238, R238, R247 ;  /* 0x000000f7eeee3221 */ /* 0x000fe20000010000 */
[----:B------:R-:W-:Y:S01]  /*3660*/  FSEL R245, R244, R245, !P3 ;  /* 0x000000f5f4f57208 */ /* 0x000fe20005800000 */
[----:B------:R-:W-:Y:S01]  /*3670*/  @P3 FADD.FTZ R243, R243, R246 ;  /* 0x000000f6f3f33221 */ /* 0x000fe20000010000 */
[----:B------:R-:W0:Y:S01]  /*3680*/  SHFL.UP PT, R240, R241, 0x10, RZ ;  /* 0x06000000f1f07989 */ /* 0x000e2200000e00ff */
[----:B------:R-:W-:-:S03]  /*3690*/  ISETP.GE.AND P3, PT, R161, 0x10, PT ;  /* 0x00000010a100780c */ /* 0x000fc60003f66270 */
[----:B------:R-:W1:Y:S04]  /*36a0*/  SHFL.UP PT, R242, R245, 0x10, RZ ;  /* 0x06000000f5f27989 */ /* 0x000e6800000e00ff */
[----:B------:R-:W3:Y:S04]  /*36b0*/  SHFL.UP PT, R246, R238, 0x10, RZ ;  /* 0x06000000eef67989 */ /* 0x000ee800000e00ff */
[----:B------:R-:W4:Y:S01]  /*36c0*/  SHFL.UP PT, R244, R243, 0x10, RZ ;  /* 0x06000000f3f47989 */ /* 0x000f2200000e00ff */
[----:B0-----:R-:W-:-:S04]  /*36d0*/  FMUL.FTZ R239, R245, R240 ;  /* 0x000000f0f5ef7220 */ /* 0x001fc80000410000 */
[-C--:B-1----:R-:W-:Y:S02]  /*36e0*/  FFMA.FTZ R250, R241, R242.reuse, R239 ;  /* 0x000000f2f1fa7223 */ /* 0x082fe400000100ef */
[C---:B------:R-:W-:Y:S02]  /*36f0*/  FMUL.FTZ R242, R245.reuse, R242 ;  /* 0x000000f2f5f27220 */ /* 0x040fe40000410000 */
[C---:B---3--:R-:W-:Y:S01]  /*3700*/  FMUL.FTZ R247, R245.reuse, R246 ;  /* 0x000000f6f5f77220 */ /* 0x048fe20000410000 */
[C---:B------:R-:W-:Y:S01]  /*3710*/  FSEL R250, R245.reuse, R250, !P3 ;  /* 0x000000faf5fa7208 */ /* 0x040fe20005800000 */
[-C--:B----4-:R-:W-:Y:S02]  /*3720*/  FMUL.FTZ R239, R245, R244.reuse ;  /* 0x000000f4f5ef7220 */ /* 0x090fe40000410000 */
[----:B------:R-:W-:-:S03]  /*3730*/  FFMA.FTZ R248, R241, R244, -R247 ;  /* 0x000000f4f1f87223 */ /* 0x000fc600000108f7 */
[----:B------:R-:W0:Y:S01]  /*3740*/  SHFL.UP PT, R250, R250, 0x1, RZ ;  /* 0x04200000fafa7989 */ /* 0x000e2200000e00ff */
[C---:B------:R-:W-:Y:S02]  /*3750*/  FFMA.FTZ R239, R241.reuse, R246, R239 ;  /* 0x000000f6f1ef7223 */ /* 0x040fe400000100ef */
[----:B------:R-:W-:Y:S02]  /*3760*/  @P3 FFMA.FTZ R241, R241, R240, -R242 ;  /* 0x000000f0f1f13223 */ /* 0x000fe400000108f2 */
[----:B------:R-:W-:Y:S01]  /*3770*/  @P3 FADD.FTZ R243, R243, R248 ;  /* 0x000000f8f3f33221 */ /* 0x000fe20000010000 */
[----:B------:R1:W-:Y:S01]  /*3780*/  SHFL.IDX PT, R242, R192, RZ, 0x1f ;  /* 0x00001fffc0f27589 */ /* 0x0003e200000e0000 */
[C---:B------:R-:W-:Y:S02]  /*3790*/  FMUL.FTZ R245, R169.reuse, R159 ;  /* 0x0000009fa9f57220 */ /* 0x040fe40000410000 */
[----:B--2---:R-:W-:Y:S01]  /*37a0*/  FMUL.FTZ R246, R168, -R186 ;  /* 0x800000baa8f67220 */ /* 0x004fe20000410000 */
[----:B------:R-:W2:Y:S01]  /*37b0*/  SHFL.UP PT, R241, R241, 0x1, RZ ;  /* 0x04200000f1f17989 */ /* 0x000ea200000e00ff */
[----:B------:R-:W-:Y:S01]  /*37c0*/  @P3 FADD.FTZ R238, R238, R239 ;  /* 0x000000efeeee3221 */ /* 0x000fe20000010000 */
[----:B------:R-:W-:Y:S01]  /*37d0*/  ISETP.NE.AND P3, PT, R162, 0x1f, PT ;  /* 0x0000001fa200780c */ /* 0x000fe20003f65270 */
[----:B------:R-:W-:Y:S01]  /*37e0*/  FFMA.FTZ R246, R169, -R187, R246 ;  /* 0x800000bba9f67223 */ /* 0x000fe200000100f6 */
[----:B------:R-:W3:Y:S01]  /*37f0*/  SHFL.UP PT, R243, R243, 0x1, RZ ;  /* 0x04200000f3f37989 */ /* 0x000ee200000e00ff */
[----:B-1----:R-:W-:-:S03]  /*3800*/  FMUL.FTZ R192, R168, R159 ;  /* 0x0000009fa8c07220 */ /* 0x002fc60000410000 */
[----:B------:R-:W1:Y:S01]  /*3810*/  SHFL.UP PT, R238, R238, 0x1, RZ ;  /* 0x04200000eeee7989 */ /* 0x000e6200000e00ff */
[----:B0-----:R-:W-:-:S04]  /*3820*/  FMUL.FTZ R240, R250, R193 ;  /* 0x000000c1faf07220 */ /* 0x001fc80000410000 */
[-C--:B--2---:R-:W-:Y:S02]  /*3830*/  FFMA.FTZ R244, R241, R242.reuse, -R240 ;  /* 0x000000f2f1f47223 */ /* 0x084fe400000108f0 */
[----:B------:R-:W-:Y:S02]  /*3840*/  FMUL.FTZ R240, R250, R242 ;  /* 0x000000f2faf07220 */ /* 0x000fe40000410000 */
[----:B---3--:R-:W-:Y:S02]  /*3850*/  @P1 FADD.FTZ R242, R243, R244 ;  /* 0x000000f4f3f21221 */ /* 0x008fe40000010000 */
[-C--:B------:R-:W-:Y:S02]  /*3860*/  FFMA.FTZ R244, -R168, R158.reuse, -R245 ;  /* 0x0000009ea8f47223 */ /* 0x080fe400000109f5 */
[----:B------:R-:W-:Y:S02]  /*3870*/  FFMA.FTZ R243, R169, R158, -R192 ;  /* 0x0000009ea9f37223 */ /* 0x000fe400000108c0 */
[----:B------:R-:W-:-:S02]  /*3880*/  FADD.FTZ R244, -R157, R244 ;  /* 0x000000f49df47221 */ /* 0x000fc40000010100 */
[----:B------:R-:W-:Y:S02]  /*3890*/  FADD.FTZ R243, R156, R243 ;  /* 0x000000f39cf37221 */ /* 0x000fe40000010000 */
[CC--:B------:R-:W-:Y:S02]  /*38a0*/  FMUL.FTZ R192, R171.reuse, -R244.reuse ;  /* 0x800000f4abc07220 */ /* 0x0c0fe40000410000 */
[-C--:B------:R-:W-:Y:S02]  /*38b0*/  FMUL.FTZ R245, R171, -R243.reuse ;  /* 0x800000f3abf57220 */ /* 0x080fe40000410000 */
[C---:B------:R-:W-:Y:S02]  /*38c0*/  FFMA.FTZ R243, R172.reuse, R243, -R192 ;  /* 0x000000f3acf37223 */ /* 0x040fe400000108c0 */
[----:B------:R-:W-:Y:S02]  /*38d0*/  FFMA.FTZ R192, R172, R244, R245 ;  /* 0x000000f4acc07223 */ /* 0x000fe400000100f5 */
[----:B------:R-:W-:-:S02]  /*38e0*/  FMUL.FTZ R244, R168, R187 ;  /* 0x000000bba8f47220 */ /* 0x000fc40000410000 */
[----:B------:R-:W-:Y:S02]  /*38f0*/  FMUL.FTZ R245, R171, -R246 ;  /* 0x800000f6abf57220 */ /* 0x000fe40000410000 */
[----:B------:R-:W-:Y:S02]  /*3900*/  FFMA.FTZ R244, R169, R186, -R244 ;  /* 0x000000baa9f47223 */ /* 0x000fe400000108f4 */
[----:B------:R-:W-:Y:S02]  /*3910*/  FADD.FTZ R192, -R155, R192 ;  /* 0x000000c09bc07221 */ /* 0x000fe40000010100 */
[-C--:B------:R-:W-:Y:S02]  /*3920*/  FMUL.FTZ R247, R171, -R244.reuse ;  /* 0x800000f4abf77220 */ /* 0x080fe40000410000 */
[----:B------:R-:W-:Y:S02]  /*3930*/  FFMA.FTZ R244, R172, R244, -R245 ;  /* 0x000000f4acf47223 */ /* 0x000fe400000108f5 */
[----:B------:R-:W-:-:S02]  /*3940*/  FADD.FTZ R243, R154, R243 ;  /* 0x000000f39af37221 */ /* 0x000fc40000010000 */
[----:B------:R-:W-:Y:S02]  /*3950*/  FFMA.FTZ R245, R172, R246, R247 ;  /* 0x000000f6acf57223 */ /* 0x000fe400000100f7 */
[CC--:B------:R-:W-:Y:S02]  /*3960*/  FMUL.FTZ R246, R173.reuse, -R192.reuse ;  /* 0x800000c0adf67220 */ /* 0x0c0fe40000410000 */
        /* <DEDUP_REMOVED lines=23> */
[C---:B------:R-:W-:Y:S02]  /*3ae0*/  FMUL.FTZ R247, R177.reuse, -R245 ;  /* 0x800000f5b1f77220 */ /* 0x040fe40000410000 */
        /* <DEDUP_REMOVED lines=19> */
[C---:B------:R-:W-:Y:S02]  /*3c20*/  FMUL.FTZ R247, R181.reuse, -R245 ;  /* 0x800000f5b5f77220 */ /* 0x040fe40000410000 */
        /* <DEDUP_REMOVED lines=9> */
[----:B------:R-:W-:Y:S02]  /*3cc0*/  FMUL.FTZ R192, R183, -R244 ;  /* 0x800000f4b7c07220 */ /* 0x000fe40000410000 */
        /* <DEDUP_REMOVED lines=48> */
[C---:B------:R-:W-:Y:S02]  /*3fd0*/  FMUL.FTZ R192, R199.reuse, -R244 ;  /* 0x800000f4c7c07220 */ /* 0x040fe40000410000 */
[C---:B------:R-:W-:Y:S02]  /*3fe0*/  FFMA.FTZ R246, R200.reuse, R246, R247 ;  /* 0x000000f6c8f67223 */ /* 0x040fe400000100f7 */
[-C--:B------:R-:W-:Y:S02]  /*3ff0*/  FMUL.FTZ R247, R199, -R245.reuse ;  /* 0x800000f5c7f77220 */ /* 0x080fe40000410000 */
[----:B------:R-:W-:-:S02]  /*4000*/  FFMA.FTZ R245, R200, R245, R192 ;  /* 0x000000f5c8f57223 */ /* 0x000fc400000100c0 */
[----:B------:R-:W-:Y:S02]  /*4010*/  FADD.FTZ R243, R132, R243 ;  /* 0x000000f384f37221 */ /* 0x000fe40000010000 */
[----:B------:R-:W-:Y:S02]  /*4020*/  FADD.FTZ R192, -R133, R246 ;  /* 0x000000f685c07221 */ /* 0x000fe40000010100 */
[----:B------:R-:W-:Y:S02]  /*4030*/  FFMA.FTZ R244, R200, R244, -R247 ;  /* 0x000000f4c8f47223 */ /* 0x000fe400000108f7 */
[C---:B------:R-:W-:Y:S02]  /*4040*/  FMUL.FTZ R247, R201.reuse, -R243 ;  /* 0x800000f3c9f77220 */ /* 0x040fe40000410000 */
[-C--:B------:R-:W-:Y:S02]  /*4050*/  FMUL.FTZ R246, R201, -R192.reuse ;  /* 0x800000c0c9f67220 */ /* 0x080fe40000410000 */
[----:B------:R-:W-:-:S02]  /*4060*/  FFMA.FTZ R247, R202, R192, R247 ;  /* 0x000000c0caf77223 */ /* 0x000fc400000100f7 */
[C---:B------:R-:W-:Y:S02]  /*4070*/  FFMA.FTZ R246, R202.reuse, R243, -R246 ;  /* 0x000000f3caf67223 */ /* 0x040fe400000108f6 */
[CC--:B------:R-:W-:Y:S02]  /*4080*/  FMUL.FTZ R192, R201.reuse, -R244.reuse ;  /* 0x800000f4c9c07220 */ /* 0x0c0fe40000410000 */
[-C--:B------:R-:W-:Y:S02]  /*4090*/  FMUL.FTZ R243, R201, -R245.reuse ;  /* 0x800000f5c9f37220 */ /* 0x080fe40000410000 */
[C---:B------:R-:W-:Y:S02]  /*40a0*/  FFMA.FTZ R245, R202.reuse, R245, R192 ;  /* 0x000000f5caf57223 */ /* 0x040fe400000100c0 */
[----:B------:R-:W-:Y:S02]  /*40b0*/  FFMA.FTZ R244, R202, R244, -R243 ;  /* 0x000000f4caf47223 */ /* 0x000fe400000108f3 */
[----:B------:R-:W-:-:S02]  /*40c0*/  FMUL.FTZ R192, R28, R131 ;  /* 0x000000831cc07220 */ /* 0x000fc40000410000 */
[----:B------:R-:W-:Y:S02]  /*40d0*/  FMUL.FTZ R243, R28, R130 ;  /* 0x000000821cf37220 */ /* 0x000fe40000410000 */
[----:B------:R-:W-:Y:S02]  /*40e0*/  FADD.FTZ R247, -R192, R247 ;  /* 0x000000f7c0f77221 */ /* 0x000fe40000010100 */
[----:B------:R-:W-:Y:S02]  /*40f0*/  FADD.FTZ R246, R243, R246 ;  /* 0x000000f6f3f67221 */ /* 0x000fe40000010000 */
[C---:B------:R-:W-:Y:S02]  /*4100*/  FMUL.FTZ R131, R203.reuse, -R247 ;  /* 0x800000f7cb837220 */ /* 0x040fe40000410000 */
[C---:B------:R-:W-:Y:S02]  /*4110*/  FMUL.FTZ R248, R203.reuse, -R246 ;  /* 0x800000f6cbf87220 */ /* 0x040fe40000410000 */
[----:B------:R-:W-:-:S02]  /*4120*/  FMUL.FTZ R239, R203, -R245 ;  /* 0x800000f5cbef7220 */ /* 0x000fc40000410000 */
[C---:B------:R-:W-:Y:S02]  /*4130*/  FFMA.FTZ R130, R204.reuse, R246, -R131 ;  /* 0x000000f6cc827223 */ /* 0x040fe40000010883 */
[C---:B------:R-:W-:Y:S02]  /*4140*/  FFMA.FTZ R131, R204.reuse, R247, R248 ;  /* 0x000000f7cc837223 */ /* 0x040fe400000100f8 */
[-C--:B------:R-:W-:Y:S02]  /*4150*/  FMUL.FTZ R247, R203, -R244.reuse ;  /* 0x800000f4cbf77220 */ /* 0x080fe40000410000 */
[----:B------:R-:W-:Y:S02]  /*4160*/  FFMA.FTZ R248, R204, R244, -R239 ;  /* 0x000000f4ccf87223 */ /* 0x000fe400000108ef */
[C---:B------:R-:W-:Y:S02]  /*4170*/  FMUL.FTZ R239, R29.reuse, R128 ;  /* 0x000000801def7220 */ /* 0x040fe40000410000 */
[----:B------:R-:W-:-:S02]  /*4180*/  FMUL.FTZ R244, R29, R129 ;  /* 0x000000811df47220 */ /* 0x000fc40000410000 */
        /* <DEDUP_REMOVED lines=8> */
[----:B01----:R-:W-:-:S04]  /*4210*/  FMUL.FTZ R131, R247, R252 ;  /* 0x000000fcf7837220 */ /* 0x003fc80000410000 */
[CC--:B----4-:R-:W-:Y:S02]  /*4220*/  FFMA.FTZ R130, R248.reuse, R250.reuse, -R131 ;  /* 0x000000faf8827223 */ /* 0x0d0fe40000010883 */
[----:B------:R-:W-:Y:S02]  /*4230*/  FMUL.FTZ R131, R247, R250 ;  /* 0x000000faf7837220 */ /* 0x000fe40000410000 */
        /* <DEDUP_REMOVED lines=8> */
.L_x_10655:
[----:B-1----:R-:W-:Y:S05]  /*42c0*/  BSYNC B0 ;  /* 0x0000000000007941 */ /* 0x002fea0003800000 */
.L_x_10654:
[----:B------:R-:W-:Y:S01]  /*42d0*/  FFMA.FTZ R241, R241, R193, R240 ;  /* 0x000000c1f1f17223 */ /* 0x000fe200000100f0 */
[----:B---3--:R-:W-:Y:S01]  /*42e0*/  MOV R128, UR16 ;  /* 0x0000001000807c02 */ /* 0x008fe20008000f00 */
[----:B------:R-:W-:Y:S01]  /*42f0*/  USHF.L.U32 UR34, UR7, 0x4, URZ ;  /* 0x0000000407227899 */ /* 0x000fe2000800063f */
[----:B------:R-:W-:Y:S01]  /*4300*/  CS2R R130, SRZ ;  /* 0x0000000000827805 */ /* 0x000fe2000001ff00 */
[----:B------:R-:W-:Y:S01]  /*4310*/  @P1 FADD.FTZ R193, R238, R241 ;  /* 0x000000f1eec11221 */ /* 0x000fe20000010000 */
[----:B------:R-:W-:Y:S01]  /*4320*/  ISETP.GE.OR P0, PT, R128, c[0x0][0x174], P0 ;  /* 0x00005d0080007a0c */ /* 0x000fe20000706670 */
[CC--:B------:R-:W-:Y:S01]  /*4330*/  FMUL.FTZ R238, R189.reuse, R242.reuse ;  /* 0x000000f2bdee7220 */ /* 0x0c0fe20000410000 */
[----:B------:R-:W-:Y:S01]  /*4340*/  MOV R128, 0x3f800000 ;  /* 0x3f80000000807802 */ /* 0x000fe20000000f00 */
[----:B--2---:R-:W-:Y:S01]  /*4350*/  FMUL.FTZ R129, R189, R193 ;  /* 0x000000c1bd817220 */ /* 0x004fe20000410000 */
[----:B------:R-:W-:Y:S01]  /*4360*/  ISETP.GT.U32.AND P1, PT, R162, 0x1d, PT ;  /* 0x0000001da200780c */ /* 0x000fe20003f24070 */
[----:B------:R1:W2:Y:S01]  /*4370*/  SHFL.DOWN PT, R189, R248, 0x2, 0x1f ;  /* 0x08401f00f8bd7f89 */ /* 0x0002a200000e0000 */
[----:B------:R-:W-:Y:S01]  /*4380*/  BSSY B0, `(.L_x_10656) ;  /* 0x0000013000007945 */ /* 0x000fe20003800000 */
[----:B------:R-:W-:Y:S01]  /*4390*/  FFMA.FTZ R242, R188, R242, -R129 ;  /* 0x000000f2bcf27223 */ /* 0x000fe20000010881 */
[----:B------:R-:W-:Y:S01]  /*43a0*/  HFMA2.MMA R129, -RZ, RZ, 0, 0 ;  /* 0x00000000ff817435 */ /* 0x000fe200000001ff */
[----:B------:R1:W3:Y:S04]  /*43b0*/  SHFL.DOWN PT, R240, R247, 0x2, 0x1f ;  /* 0x08401f00f7f07f89 */ /* 0x0002e800000e0000 */
[----:B0-----:R1:W0:Y:S04]  /*43c0*/  SHFL.DOWN PT, R252, R245, 0x2, 0x1f ;  /* 0x08401f00f5fc7f89 */ /* 0x00122800000e0000 */
[----:B------:R1:W4:Y:S04]  /*43d0*/  SHFL.DOWN PT, R249, R246, 0x2, 0x1f ;  /* 0x08401f00f6f97f89 */ /* 0x00032800000e0000 */
[----:B------:R-:W0:Y:S01]  /*43e0*/  @!P0 LDS.128 R128, [UR34+0x5750] ;  /* 0x00575022ff808984 */ /* 0x000e220008000c00 */
        /* <DEDUP_REMOVED lines=12> */
.L_x_10657:
[----:B------:R-:W-:Y:S05]  /*44b0*/  BSYNC B0 ;  /* 0x0000000000007941 */ /* 0x000fea0003800000 */
.L_x_10656:
        /* <DEDUP_REMOVED lines=8> */
[CC--:B0-----:R-:W-:Y:S02]  /*4540*/  FFMA.FTZ R250, R248.reuse, R252.reuse, -R241 ;  /* 0x000000fcf8fa7223 */ /* 0x0c1fe400000108f1 */
[----:B------:R-:W-:Y:S02]  /*4550*/  FMUL.FTZ R241, R247, R252 ;  /* 0x000000fcf7f17220 */ /* 0x000fe40000410000 */
        /* <DEDUP_REMOVED lines=8> */
.L_x_10659:
[----:B------:R-:W-:Y:S05]  /*45e0*/  BSYNC B0 ;  /* 0x0000000000007941 */ /* 0x000fea0003800000 */
.L_x_10658:
        /* <DEDUP_REMOVED lines=18> */
.L_x_10661:
[----:B------:R-:W-:Y:S05]  /*4710*/  BSYNC B0 ;  /* 0x0000000000007941 */ /* 0x000fea0003800000 */
.L_x_10660:
[----:B------:R-:W-:Y:S01]  /*4720*/  ISETP.GT.U32.AND P0, PT, R162, 0xf, PT ;  /* 0x0000000fa200780c */ /* 0x000fe20003f04070 */
[----:B--2---:R2:W1:Y:S01]  /*4730*/  SHFL.DOWN PT, R189, R248, 0x10, 0x1f ;  /* 0x0a001f00f8bd7f89 */ /* 0x00446200000e0000 */
[----:B------:R-:W-:Y:S03]  /*4740*/  BSSY B0, `(.L_x_10662) ;  /* 0x0000010000007945 */ /* 0x000fe60003800000 */
[----:B------:R2:W4:Y:S04]  /*4750*/  SHFL.DOWN PT, R162, R247, 0x10, 0x1f ;  /* 0x0a001f00f7a27f89 */ /* 0x00052800000e0000 */
[----:B------:R2:W3:Y:S04]  /*4760*/  SHFL.DOWN PT, R250, R245, 0x10, 0x1f ;  /* 0x0a001f00f5fa7f89 */ /* 0x0004e800000e0000 */
[----:B0-----:R2:W0:Y:S01]  /*4770*/  SHFL.DOWN PT, R252, R246, 0x10, 0x1f ;  /* 0x0a001f00f6fc7f89 */ /* 0x00142200000e0000 */
[----:B------:R-:W-:Y:S05]  /*4780*/  @P0 BRA `(.L_x_10663) ;  /* 0x000000b000000947 */ /* 0x000fea0003800000 */
[----:B0-----:R-:W-:-:S04]  /*4790*/  FMUL.FTZ R241, R247, R252 ;  /* 0x000000fcf7f17220 */ /* 0x001fc80000410000 */
[CC--:B---3--:R-:W-:Y:S02]  /*47a0*/  FFMA.FTZ R240, R248.reuse, R250.reuse, -R241 ;  /* 0x000000faf8f07223 */ /* 0x0c8fe400000108f1 */
[----:B------:R-:W-:Y:S02]  /*47b0*/  FMUL.FTZ R241, R247, R250 ;  /* 0x000000faf7f17220 */ /* 0x000fe40000410000 */
[----:B-12---:R-:W-:Y:S02]  /*47c0*/  FADD.FTZ R245, R245, R240 ;  /* 0x000000f0f5f57221 */ /* 0x006fe40000010000 */
[----:B----4-:R-:W-:Y:S02]  /*47d0*/  FFMA.FTZ R249, R248, R252, R241 ;  /* 0x000000fcf8f97223 */ /* 0x010fe400000100f1 */
[C---:B------:R-:W-:Y:S02]  /*47e0*/  FMUL.FTZ R241, R247.reuse, R162 ;  /* 0x000000a2f7f17220 */ /* 0x040fe40000410000 */
[----:B------:R-:W-:-:S02]  /*47f0*/  FMUL.FTZ R247, R247, R189 ;  /* 0x000000bdf7f77220 */ /* 0x000fc40000410000 */
[C---:B------:R-:W-:Y:S02]  /*4800*/  FFMA.FTZ R241, R248.reuse, R189, -R241 ;  /* 0x000000bdf8f17223 */ /* 0x040fe400000108f1 */
[----:B------:R-:W-:Y:S02]  /*4810*/  FFMA.FTZ R247, R248, R162, R247 ;  /* 0x000000a2f8f77223 */ /* 0x000fe400000100f7 */
[----:B------:R-:W-:Y:S01]  /*4820*/  FADD.FTZ R246, R246, R249 ;  /* 0x000000f9f6f67221 */ /* 0x000fe20000010000 */
[----:B------:R-:W-:Y:S02]  /*4830*/  MOV R248, R241 ;  /* 0x000000f100f87202 */ /* 0x000fe40000000f00 */
.L_x_10663:
[----:B------:R-:W-:Y:S05]  /*4840*/  BSYNC B0 ;  /* 0x0000000000007941 */ /* 0x000fea0003800000 */
.L_x_10662:
[----:B---3--:R-:W3:Y:S01]  /*4850*/  SHFL.IDX PT, R240, R247, RZ, 0x1f ;  /* 0x00001ffff7f07589 */ /* 0x008ee200000e0000 */
[----:B------:R-:W-:Y:S01]  /*4860*/  FFMA.FTZ R238, R188, R193, R238 ;  /* 0x000000c1bcee7223 */ /* 0x000fe200000100ee */
[----:B------:R-:W-:Y:S01]  /*4870*/  ISETP.NE.AND P0, PT, R163, RZ, PT ;  /* 0x000000ffa300720c */ /* 0x000fe20003f05270 */
[----:B------:R-:W-:Y:S01]  /*4880*/  FADD.FTZ R237, R237, R242 ;  /* 0x000000f2eded7221 */ /* 0x000fe20000010000 */
[----:B-1----:R-:W1:Y:S01]  /*4890*/  SHFL.IDX PT, R189, R248, RZ, 0x1f ;  /* 0x00001ffff8bd7589 */ /* 0x002e6200000e0000 */
[----:B------:R-:W-:Y:S01]  /*48a0*/  FADD.FTZ R238, R235, R238 ;  /* 0x000000eeebee7221 */ /* 0x000fe20000010000 */
[----:B------:R-:W-:Y:S01]  /*48b0*/  LEA.HI.SX32 R206, R206, R163, 0x1b ;  /* 0x000000a3cece7211 */ /* 0x000fe200078fdaff */
[----:B------:R-:W-:Y:S01]  /*48c0*/  ULDC UR35, c[0x0][0x168] ;  /* 0x00005a0000237ab9 */ /* 0x000fe20000000800 */
[----:B------:R-:W-:Y:S01]  /*48d0*/  SHFL.DOWN PT, R250, R247, 0x1, 0x1f ;  /* 0x08201f00f7fa7f89 */ /* 0x000fe200000e0000 */
[----:B------:R-:W-:Y:S03]  /*48e0*/  BSSY B0, `(.L_x_10664) ;  /* 0x0000315000007945 */ /* 0x000fe60003800000 */
[----:B------:R5:W2:Y:S04]  /*48f0*/  SHFL.IDX PT, R241, R130, RZ, 0x1f ;  /* 0x00001fff82f17589 */ /* 0x000aa800000e0000 */
[----:B------:R-:W4:Y:S04]  /*4900*/  SHFL.IDX PT, R193, R131, RZ, 0x1f ;  /* 0x00001fff83c17589 */ /* 0x000f2800000e0000 */
[----:B0-----:R-:W0:Y:S04]  /*4910*/  SHFL.DOWN PT, R252, R248, 0x1, 0x1f ;  /* 0x08201f00f8fc7f89 */ /* 0x001e2800000e0000 */
[----:B------:R-:W0:Y:S01]  /*4920*/  SHFL.DOWN PT, R251, R246, 0x1, 0x1f ;  /* 0x08201f00f6fb7f89 */ /* 0x000e2200000e0000 */
[----:B---34-:R-:W-:-:S02]  /*4930*/  FMUL.FTZ R162, R240, R131 ;  /* 0x00000083f0a27220 */ /* 0x018fc40000410000 */
[CC--:B------:R-:W-:Y:S01]  /*4940*/  FMUL.FTZ R188, R240.reuse, R130.reuse ;  /* 0x00000082f0bc7220 */ /* 0x0c0fe20000410000 */
[----:B------:R-:W3:Y:S01]  /*4950*/  SHFL.DOWN PT, R249, R245, 0x1, 0x1f ;  /* 0x08201f00f5f97f89 */ /* 0x000ee200000e0000 */
[C---:B-1----:R-:W-:Y:S02]  /*4960*/  FFMA.FTZ R162, R189.reuse, R130, -R162 ;  /* 0x00000082bda27223 */ /* 0x042fe400000108a2 */
[C---:B-----5:R-:W-:Y:S01]  /*4970*/  FMUL.FTZ R130, R240.reuse, R129 ;  /* 0x00000081f0827220 */ /* 0x060fe20000410000 */
[----:B--2---:R-:W1:Y:S01]  /*4980*/  SHFL.IDX PT, R245, R245, RZ, 0x1f ;  /* 0x00001ffff5f57589 */ /* 0x004e6200000e0000 */
[-C--:B------:R-:W-:Y:S02]  /*4990*/  FMUL.FTZ R240, R240, R128.reuse ;  /* 0x00000080f0f07220 */ /* 0x080fe40000410000 */
[----:B------:R-:W-:Y:S02]  /*49a0*/  FFMA.FTZ R128, R189, R128, -R130 ;  /* 0x00000080bd807223 */ /* 0x000fe40000010882 */
[----:B------:R-:W-:-:S02]  /*49b0*/  @P2 FMUL.FTZ R130, R250, R241 ;  /* 0x000000f1fa822220 */ /* 0x000fc40000410000 */
[C---:B------:R-:W-:Y:S02]  /*49c0*/  FFMA.FTZ R188, R189.reuse, R131, R188 ;  /* 0x00000083bdbc7223 */ /* 0x040fe400000100bc */
[----:B------:R-:W-:Y:S02]  /*49d0*/  @P2 FMUL.FTZ R250, R250, R193 ;  /* 0x000000c1fafa2220 */ /* 0x000fe40000410000 */
[----:B------:R-:W-:Y:S02]  /*49e0*/  FFMA.FTZ R129, R189, R129, R240 ;  /* 0x00000081bd817223 */ /* 0x000fe400000100f0 */
[C---:B0-----:R-:W-:Y:S02]  /*49f0*/  @P2 FFMA.FTZ R130, R252.reuse, R193, R130 ;  /* 0x000000c1fc822223 */ /* 0x041fe40000010082 */
[----:B------:R-:W-:Y:S02]  /*4a00*/  @P2 FFMA.FTZ R250, R252, R241, -R250 ;  /* 0x000000f1fcfa2223 */ /* 0x000fe400000108fa */
[----:B------:R-:W-:-:S02]  /*4a10*/  @P2 FADD.FTZ R193, R251, R130 ;  /* 0x00000082fbc12221 */ /* 0x000fc40000010000 */
[----:B------:R-:W-:Y:S02]  /*4a20*/  FMUL.FTZ R130, R203, R238 ;  /* 0x000000eecb827220 */ /* 0x000fe40000410000 */
[----:B---3--:R-:W-:Y:S02]  /*4a30*/  @P2 FADD.FTZ R241, R249, R250 ;  /* 0x000000faf9f12221 */ /* 0x008fe40000010000 */
[-C--:B------:R-:W-:Y:S02]  /*4a40*/  FMUL.FTZ R131, R193, -R187.reuse ;  /* 0x800000bbc1837220 */ /* 0x080fe40000410000 */
[----:B------:R-:W-:Y:S02]  /*4a50*/  FMUL.FTZ R187, R241, -R187 ;  /* 0x800000bbf1bb7220 */ /* 0x000fe40000410000 */
[-C--:B------:R-:W-:Y:S02]  /*4a60*/  FMUL.FTZ R189, R203, R237.reuse ;  /* 0x000000edcbbd7220 */ /* 0x080fe40000410000 */
[----:B------:R-:W-:-:S02]  /*4a70*/  FFMA.FTZ R130, R204, R237, -R130 ;  /* 0x000000edcc827223 */ /* 0x000fc40000010882 */
[-C--:B------:R-:W-:Y:S02]  /*4a80*/  FFMA.FTZ R131, R241, R186.reuse, -R131 ;  /* 0x000000baf1837223 */ /* 0x080fe40000010883 */
[----:B------:R-:W-:Y:S02]  /*4a90*/  FFMA.FTZ R186, R193, R186, R187 ;  /* 0x000000bac1ba7223 */ /* 0x000fe400000100bb */
[----:B------:R-:W-:Y:S02]  /*4aa0*/  FFMA.FTZ R189, R204, R238, R189 ;  /* 0x000000eeccbd7223 */ /* 0x000fe400000100bd */
[C---:B------:R-:W-:Y:S02]  /*4ab0*/  FFMA.FTZ R187, R65.reuse, R236, R130 ;  /* 0x000000ec41bb7223 */ /* 0x040fe40000010082 */
[----:B------:R-:W-:Y:S02]  /*4ac0*/  FFMA.FTZ R234, R65, R234, R189 ;  /* 0x000000ea41ea7223 */ /* 0x000fe400000100bd */
[----:B------:R-:W-:-:S02]  /*4ad0*/  FMUL.FTZ R189, R201, R187 ;  /* 0x000000bbc9bd7220 */ /* 0x000fc40000410000 */
[-C--:B------:R-:W-:Y:S02]  /*4ae0*/  FMUL.FTZ R130, R201, R234.reuse ;  /* 0x000000eac9827220 */ /* 0x080fe40000410000 */
[C---:B------:R-:W-:Y:S02]  /*4af0*/  FFMA.FTZ R189, R202.reuse, R234, R189 ;  /* 0x000000eacabd7223 */ /* 0x040fe400000100bd */
[----:B------:R-:W-:Y:S02]  /*4b00*/  FFMA.FTZ R130, R202, R187, -R130 ;  /* 0x000000bbca827223 */ /* 0x000fe40000010882 */
[C---:B------:R-:W-:Y:S02]  /*4b10*/  FFMA.FTZ R236, R66.reuse, R233, R189 ;  /* 0x000000e942ec7223 */ /* 0x040fe400000100bd */
[----:B------:R-:W-:Y:S01]  /*4b20*/  FFMA.FTZ R231, R66, R231, R130 ;  /* 0x000000e742e77223 */ /* 0x000fe20000010082 */
[----:B------:R-:W0:Y:S01]  /*4b30*/  SHFL.IDX PT, R233, R246, RZ, 0x1f ;  /* 0x00001ffff6e97589 */ /* 0x000e2200000e0000 */
[----:B------:R-:W-:-:S02]  /*4b40*/  FMUL.FTZ R130, R199, R236 ;  /* 0x000000ecc7827220 */ /* 0x000fc40000410000 */
[-C--:B------:R-:W-:Y:S02]  /*4b50*/  FMUL.FTZ R193, R199, R231.reuse ;  /* 0x000000e7c7c17220 */ /* 0x080fe40000410000 */
[C---:B------:R-:W-:Y:S02]  /*4b60*/  FFMA.FTZ R130, R200.reuse, R231, -R130 ;  /* 0x000000e7c8827223 */ /* 0x040fe40000010882 */
        /* <DEDUP_REMOVED lines=8> */
[----:B------:R-:W-:Y:S02]  /*4bf0*/  FFMA.FTZ R227, R68, R227, R130 ;  /* 0x000000e344e37223 */ /* 0x000fe40000010082 */
        /* <DEDUP_REMOVED lines=61> */
[----:B------:R-:W-:Y:S02]  /*4fd0*/  FADD.FTZ R229, R158, R131 ;  /* 0x000000839ee57221 */ /* 0x000fe40000010000 */
[-C--:B------:R-:W-:Y:S02]  /*4fe0*/  FFMA.FTZ R130, R169, R207.reuse, -R130 ;  /* 0x000000cfa9827223 */ /* 0x080fe40000010882 */
[C---:B------:R-:W-:Y:S02]  /*4ff0*/  FMUL.FTZ R158, R168.reuse, R207 ;  /* 0x000000cfa89e7220 */ /* 0x040fe40000410000 */
[----:B------:R-:W-:Y:S02]  /*5000*/  FFMA.FTZ R209, R79, R208, R130 ;  /* 0x000000d04fd17223 */ /* 0x000fe40000010082 */
[----:B------:R-:W-:Y:S02]  /*5010*/  FADD.FTZ R208, -R159, R186 ;  /* 0x000000ba9fd07221 */ /* 0x000fe40000010100 */
[----:B------:R-:W-:-:S02]  /*5020*/  FMUL.FTZ R159, R168, -R229 ;  /* 0x800000e5a89f7220 */ /* 0x000fc40000410000 */
[-C--:B------:R-:W-:Y:S02]  /*5030*/  FMUL.FTZ R168, R168, -R208.reuse ;  /* 0x800000d0a8a87220 */ /* 0x080fe40000410000 */
[----:B-1----:R-:W-:Y:S01]  /*5040*/  FADD.FTZ R130, R245, R162 ;  /* 0x000000a2f5827221 */ /* 0x002fe20000010000 */
[----:B------:R-:W-:Y:S01]  /*5050*/  P2R R162, PR, RZ, 0x1 ;  /* 0x00000001ffa27803 */ /* 0x000fe20000000000 */
[C---:B------:R-:W-:Y:S02]  /*5060*/  FFMA.FTZ R162, R169.reuse, R208, R159 ;  /* 0x000000d0a9a27223 */ /* 0x040fe4000001009f */
[C---:B------:R-:W-:Y:S02]  /*5070*/  FFMA.FTZ R158, R169.reuse, R210, R158 ;  /* 0x000000d2a99e7223 */ /* 0x040fe4000001009e */
[----:B------:R-:W-:Y:S02]  /*5080*/  FFMA.FTZ R169, R169, R229, -R168 ;  /* 0x000000e5a9a97223 */ /* 0x000fe400000108a8 */
[----:B------:R-:W-:-:S02]  /*5090*/  FADD.FTZ R162, -R157, R162 ;  /* 0x000000a29da27221 */ /* 0x000fc40000010100 */
[----:B------:R-:W-:Y:S02]  /*50a0*/  FADD.FTZ R186, R156, R169 ;  /* 0x000000a99cba7221 */ /* 0x000fe40000010000 */
[C---:B------:R-:W-:Y:S02]  /*50b0*/  FMUL.FTZ R157, R171.reuse, -R162 ;  /* 0x800000a2ab9d7220 */ /* 0x040fe40000410000 */
[-C--:B------:R-:W-:Y:S02]  /*50c0*/  FMUL.FTZ R171, R171, -R186.reuse ;  /* 0x800000baabab7220 */ /* 0x080fe40000410000 */
[----:B0-----:R-:W-:Y:S02]  /*50d0*/  FADD.FTZ R131, R233, R188 ;  /* 0x000000bce9837221 */ /* 0x001fe40000010000 */
[C---:B------:R-:W-:Y:S02]  /*50e0*/  FFMA.FTZ R159, R172.reuse, R186, -R157 ;  /* 0x000000baac9f7223 */ /* 0x040fe4000001089d */
[----:B------:R-:W-:Y:S01]  /*50f0*/  FFMA.FTZ R172, R172, R162, R171 ;  /* 0x000000a2acac7223 */ /* 0x000fe200000100ab */
[----:B------:R0:W-:Y:S01]  /*5100*/  @!P0 STS.128 [UR34+0x5750], R128 ;  /* 0x00575080ff008988 */ /* 0x0001e20008000c22 */
[C---:B------:R-:W-:Y:S01]  /*5110*/  FFMA.FTZ R166, R79.reuse, R166, R158 ;  /* 0x000000a64fa67223 */ /* 0x040fe2000001009e */
[----:B------:R-:W-:Y:S01]  /*5120*/  ULEA UR34, UR16, 0xfffffe00, 0x9 ;  /* 0xfffffe0010227891 */ /* 0x000fe2000f8e483f */
[----:B------:R-:W-:-:S02]  /*5130*/  FMUL.FTZ R156, R79, R170 ;  /* 0x000000aa4f9c7220 */ /* 0x000fc40000410000 */
[----:B------:R-:W-:Y:S01]  /*5140*/  FADD.FTZ R155, -R155, R172 ;  /* 0x000000ac9b9b7221 */ /* 0x000fe20000010100 */
[----:B------:R-:W-:Y:S01]  /*5150*/  UIADD3 UR34, -UR34, UR35, URZ ;  /* 0x0000002322227290 */ /* 0x000fe2000fffe13f */
[----:B------:R-:W-:Y:S02]  /*5160*/  FADD.FTZ R159, R154, R159 ;  /* 0x0000009f9a9f7221 */ /* 0x000fe40000010000 */
[C---:B------:R-:W-:Y:S02]  /*5170*/  FMUL.FTZ R158, R35.reuse, R208 ;  /* 0x000000d0239e7220 */ /* 0x040fe40000410000 */
[----:B------:R-:W-:Y:S02]  /*5180*/  FFMA.FTZ R157, R35, -R156, R166 ;  /* 0x8000009c239d7223 */ /* 0x000fe400000100a6 */
[----:B------:R-:W-:Y:S01]  /*5190*/  FMUL.FTZ R35, R229, UR37 ;  /* 0x00000025e5237c20 */ /* 0x000fe20008410000 */
[----:B0-----:R-:W-:Y:S01]  /*51a0*/  SHF.L.U32 R131, R163, 0x5, RZ ;  /* 0x00000005a3837819 */ /* 0x001fe200000006ff */
[----:B------:R-:W-:-:S02]  /*51b0*/  FMUL.FTZ R128, R208, UR37 ;  /* 0x00000025d0807c20 */ /* 0x000fc40008410000 */
[----:B------:R-:W-:Y:S01]  /*51c0*/  FFMA.FTZ R130, R208, UR36, -R35 ;  /* 0x00000024d0827c23 */ /* 0x000fe20008010823 */
[----:B------:R-:W-:Y:S01]  /*51d0*/  LEA.HI.SX32 R35, R131, R131, 0x1b ;  /* 0x0000008383237211 */ /* 0x000fe200078fdaff */
[----:B------:R-:W-:Y:S02]  /*51e0*/  FFMA.FTZ R129, R229, UR36, R128 ;  /* 0x00000024e5817c23 */ /* 0x000fe40008010080 */
[C---:B------:R-:W-:Y:S02]  /*51f0*/  FMUL.FTZ R128, R173.reuse, -R155 ;  /* 0x8000009bad807220 */ /* 0x040fe40000410000 */
[-C--:B------:R-:W-:Y:S02]  /*5200*/  FMUL.FTZ R173, R173, -R159.reuse ;  /* 0x8000009fadad7220 */ /* 0x080fe40000410000 */
[C---:B------:R-:W-:Y:S02]  /*5210*/  FFMA.FTZ R169, R174.reuse, R159, -R128 ;  /* 0x0000009faea97223 */ /* 0x040fe40000010880 */
[----:B------:R-:W-:-:S02]  /*5220*/  FFMA.FTZ R168, R174, R155, R173 ;  /* 0x0000009baea87223 */ /* 0x000fc400000100ad */
[----:B------:R-:W-:Y:S02]  /*5230*/  FMUL.FTZ R131, R78, R205 ;  /* 0x000000cd4e837220 */ /* 0x000fe40000410000 */
[----:B------:R-:W-:Y:S02]  /*5240*/  FMUL.FTZ R171, R33, R162 ;  /* 0x000000a221ab7220 */ /* 0x000fe40000410000 */
[----:B------:R-:W-:Y:S02]  /*5250*/  FADD.FTZ R168, -R153, R168 ;  /* 0x000000a899a87221 */ /* 0x000fe40000010100 */
[----:B------:R-:W-:Y:S02]  /*5260*/  FADD.FTZ R169, R152, R169 ;  /* 0x000000a998a97221 */ /* 0x000fe40000010000 */
[-C--:B------:R-:W-:Y:S02]  /*5270*/  FFMA.FTZ R128, R33, -R131.reuse, R210 ;  /* 0x8000008321807223 */ /* 0x080fe400000100d2 */
[----:B------:R-:W-:-:S02]  /*5280*/  FFMA.FTZ R131, R32, -R131, R207 ;  /* 0x8000008320837223 */ /* 0x000fc400000100cf */
[----:B------:R-:W-:Y:S02]  /*5290*/  FFMA.FTZ R33, R32, R186, R171 ;  /* 0x000000ba20217223 */ /* 0x000fe400000100ab */
[C---:B------:R-:W-:Y:S02]  /*52a0*/  FMUL.FTZ R32, R175.reuse, -R168 ;  /* 0x800000a8af207220 */ /* 0x040fe40000410000 */
[C---:B------:R-:W-:Y:S02]  /*52b0*/  FFMA.FTZ R156, R34.reuse, -R156, R209 ;  /* 0x8000009c229c7223 */ /* 0x040fe400000100d1 */
[----:B------:R-:W-:Y:S02]  /*52c0*/  FMUL.FTZ R175, R175, -R169 ;  /* 0x800000a9afaf7220 */ /* 0x000fe40000410000 */
[-C--:B------:R-:W-:Y:S02]  /*52d0*/  FFMA.FTZ R34, R34, R229.reuse, R158 ;  /* 0x000000e522227223 */ /* 0x080fe4000001009e */
[----:B------:R-:W-:-:S02]  /*52e0*/  FMUL.FTZ R158, R170, R229 ;  /* 0x000000e5aa9e7220 */ /* 0x000fc40000410000 */
[----:B------:R-:W-:Y:S02]  /*52f0*/  FMUL.FTZ R153, R77, R164 ;  /* 0x000000a44d997220 */ /* 0x000fe40000410000 */
[C---:B------:R-:W-:Y:S02]  /*5300*/  FFMA.FTZ R229, R176.reuse, R169, -R32 ;  /* 0x000000a9b0e57223 */ /* 0x040fe40000010820 */
[----:B------:R-:W-:Y:S02]  /*5310*/  FFMA.FTZ R176, R176, R168, R175 ;  /* 0x000000a8b0b07223 */ /* 0x000fe400000100af */
[C---:B------:R-:W-:Y:S02]  /*5320*/  FMUL.FTZ R171, R39.reuse, R155 ;  /* 0x0000009b27ab7220 */ /* 0x040fe40000410000 */
[----:B------:R-:W-:Y:S02]  /*5330*/  FFMA.FTZ R152, R39, -R153, R212 ;  /* 0x8000009927987223 */ /* 0x000fe400000100d4 */
[----:B------:R-:W-:-:S02]  /*5340*/  FADD.FTZ R39, -R151, R176 ;  /* 0x000000b097277221 */ /* 0x000fc40000010100 */
[----:B------:R-:W-:Y:S02]  /*5350*/  FADD.FTZ R229, R150, R229 ;  /* 0x000000e596e57221 */ /* 0x000fe40000010000 */
[----:B------:R-:W-:Y:S02]  /*5360*/  FMUL.FTZ R151, R76, R0 ;  /* 0x000000004c977220 */ /* 0x000fe40000410000 */
[----:B------:R-:W-:Y:S02]  /*5370*/  FMUL.FTZ R150, R37, R168 ;  /* 0x000000a825967220 */ /* 0x000fe40000410000 */
[----:B------:R-:W-:Y:S02]  /*5380*/  FMUL.FTZ R32, R177, -R39 ;  /* 0x80000027b1207220 */ /* 0x000fe40000410000 */
[-C--:B------:R-:W-:Y:S02]  /*5390*/  FFMA.FTZ R174, R37, -R151.reuse, R214 ;  /* 0x8000009725ae7223 */ /* 0x080fe400000100d6 */
[----:B------:R-:W-:-:S02]  /*53a0*/  FFMA.FTZ R151, R36, -R151, R211 ;  /* 0x8000009724977223 */ /* 0x000fc400000100d3 */
[----:B------:R-:W-:Y:S02]  /*53b0*/  FFMA.FTZ R37, R36, R169, R150 ;  /* 0x000000a924257223 */ /* 0x000fe40000010096 */
[C---:B------:R-:W-:Y:S02]  /*53c0*/  FFMA.FTZ R153, R38.reuse, -R153, R213 ;  /* 0x8000009926997223 */ /* 0x040fe400000100d5 */
[----:B------:R-:W-:Y:S02]  /*53d0*/  FMUL.FTZ R36, R75, R2 ;  /* 0x000000024b247220 */ /* 0x000fe40000410000 */
[----:B------:R-:W-:Y:S02]  /*53e0*/  FFMA.FTZ R38, R38, R159, R171 ;  /* 0x0000009f26267223 */ /* 0x000fe400000100ab */
[-C--:B------:R-:W-:Y:S02]  /*53f0*/  FMUL.FTZ R177, R177, -R229.reuse ;  /* 0x800000e5b1b17220 */ /* 0x080fe40000410000 */
[----:B------:R-:W-:-:S02]  /*5400*/  FFMA.FTZ R171, R178, R229, -R32 ;  /* 0x000000e5b2ab7223 */ /* 0x000fc40000010820 */
[CC--:B------:R-:W-:Y:S02]  /*5410*/  FMUL.FTZ R32, R43.reuse, R39.reuse ;  /* 0x000000272b207220 */ /* 0x0c0fe40000410000 */
[-C--:B------:R-:W-:Y:S02]  /*5420*/  FFMA.FTZ R176, R43, -R36.reuse, R216 ;  /* 0x800000242bb07223 */ /* 0x080fe400000100d8 */
[----:B------:R-:W-:Y:S02]  /*5430*/  FFMA.FTZ R43, R42, -R36, R215 ;  /* 0x800000242a2b7223 */ /* 0x000fe400000100d7 */
[----:B------:R-:W-:Y:S02]  /*5440*/  FFMA.FTZ R150, R178, R39, R177 ;  /* 0x00000027b2967223 */ /* 0x000fe400000100b1 */
[----:B------:R-:W-:Y:S02]  /*5450*/  FADD.FTZ R36, R148, R171 ;  /* 0x000000ab94247221 */ /* 0x000fe40000010000 */
[----:B------:R-:W-:-:S02]  /*5460*/  FMUL.FTZ R148, R229, UR37 ;  /* 0x00000025e5947c20 */ /* 0x000fc40008410000 */
[----:B------:R-:W-:Y:S02]  /*5470*/  FFMA.FTZ R42, R42, R229, R32 ;  /* 0x000000e52a2a7223 */ /* 0x000fe40000010020 */
[----:B------:R-:W-:Y:S02]  /*5480*/  FADD.FTZ R150, -R149, R150 ;  /* 0x0000009695967221 */ /* 0x000fe40000010100 */
[C---:B------:R-:W-:Y:S02]  /*5490*/  FMUL.FTZ R32, R39.reuse, UR37 ;  /* 0x0000002527207c20 */ /* 0x040fe40008410000 */
[----:B------:R-:W-:Y:S02]  /*54a0*/  FFMA.FTZ R149, R39, UR36, -R148 ;  /* 0x0000002427957c23 */ /* 0x000fe40008010894 */
[----:B------:R-:W-:Y:S02]  /*54b0*/  FMUL.FTZ R172, R79, R158 ;  /* 0x0000009e4fac7220 */ /* 0x000fe40000410000 */
[----:B------:R-:W-:-:S02]  /*54c0*/  FMUL.FTZ R154, R170, R208 ;  /* 0x000000d0aa9a7220 */ /* 0x000fc40000410000 */
[----:B------:R-:W-:Y:S01]  /*54d0*/  FMUL.FTZ R173, R162, UR37 ;  /* 0x00000025a2ad7c20 */ /* 0x000fe20008410000 */
[----:B------:R0:W-:Y:S01]  /*54e0*/  STS [R35.X4+0x2178], R172 ;  /* 0x002178ac23007388 */ /* 0x0001e20000004800 */
[----:B------:R-:W-:Y:S02]  /*54f0*/  FFMA.FTZ R32, R229, UR36, R32 ;  /* 0x00000024e5207c23 */ /* 0x000fe40008010020 */
[----:B------:R-:W-:Y:S02]  /*5500*/  FMUL.FTZ R149, R176, R149 ;  /* 0x00000095b0957220 */ /* 0x000fe40000410000 */
[C---:B------:R-:W-:Y:S02]  /*5510*/  FMUL.FTZ R178, R2.reuse, R39 ;  /* 0x0000002702b27220 */ /* 0x040fe40000410000 */
[----:B------:R-:W-:Y:S02]  /*5520*/  FMUL.FTZ R188, R79, R154 ;  /* 0x0000009a4fbc7220 */ /* 0x000fe40000410000 */
[----:B------:R-:W-:-:S02]  /*5530*/  FMUL.FTZ R148, R2, R229 ;  /* 0x000000e502947220 */ /* 0x000fc40000410000 */
[----:B0-----:R-:W-:Y:S01]  /*5540*/  FFMA.FTZ R172, R186, UR36, R173 ;  /* 0x00000024baac7c23 */ /* 0x001fe200080100ad */
[----:B------:R0:W-:Y:S01]  /*5550*/  STS [R35.X4+0x217c], R188 ;  /* 0x00217cbc23007388 */ /* 0x0001e20000004800 */
[----:B------:R-:W-:Y:S02]  /*5560*/  FMUL.FTZ R173, R205, R186 ;  /* 0x000000bacdad7220 */ /* 0x000fe40000410000 */
[----:B------:R-:W-:Y:S02]  /*5570*/  FFMA.FTZ R32, R43, R32, R149 ;  /* 0x000000202b207223 */ /* 0x000fe40000010095 */
[C---:B------:R-:W-:Y:S02]  /*5580*/  FMUL.FTZ R149, R176.reuse, R178 ;  /* 0x000000b2b0957220 */ /* 0x040fe40000410000 */
[----:B------:R-:W-:Y:S02]  /*5590*/  FMUL.FTZ R176, R176, R148 ;  /* 0x00000094b0b07220 */ /* 0x000fe40000410000 */
[----:B------:R-:W-:-:S02]  /*55a0*/  FMUL.FTZ R39, R179, -R150 ;  /* 0x80000096b3277220 */ /* 0x000fc40000410000 */
[----:B------:R-:W-:Y:S02]  /*55b0*/  FMUL.FTZ R175, R186, UR37 ;  /* 0x00000025baaf7c20 */ /* 0x000fe40008410000 */
[----:B0-----:R-:W-:Y:S02]  /*55c0*/  FMUL.FTZ R188, R78, R173 ;  /* 0x000000ad4ebc7220 */ /* 0x001fe40000410000 */
[----:B------:R-:W-:Y:S02]  /*55d0*/  FMUL.FTZ R179, R179, -R36 ;  /* 0x80000024b3b37220 */ /* 0x000fe40000410000 */
[-C--:B------:R-:W-:Y:S01]  /*55e0*/  FMUL.FTZ R186, R75, R148.reuse ;  /* 0x000000944bba7220 */ /* 0x080fe20000410000 */
[----:B------:R0:W-:Y:S01]  /*55f0*/  STS [R35.X4+0x2170], R188 ;  /* 0x002170bc23007388 */ /* 0x0001e20000004800 */
[C---:B------:R-:W-:Y:S02]  /*5600*/  FFMA.FTZ R149, R43.reuse, R148, R149 ;  /* 0x000000942b957223 */ /* 0x040fe40000010095 */
[----:B------:R-:W-:Y:S01]  /*5610*/  FFMA.FTZ R148, R43, R178, -R176 ;  /* 0x000000b22b947223 */ /* 0x000fe200000108b0 */
[----:B------:R1:W-:Y:S01]  /*5620*/  STS [R35.X4+0x2158], R186 ;  /* 0x002158ba23007388 */ /* 0x0003e20000004800 */
[----:B------:R-:W-:-:S02]  /*5630*/  FMUL.FTZ R176, R74, R3 ;  /* 0x000000034ab07220 */ /* 0x000fc40000410000 */
[----:B------:R-:W-:Y:S02]  /*5640*/  FMUL.FTZ R177, R41, R150 ;  /* 0x0000009629b17220 */ /* 0x000fe40000410000 */
[C---:B------:R-:W-:Y:S02]  /*5650*/  FFMA.FTZ R43, R180.reuse, R36, -R39 ;  /* 0x00000024b42b7223 */ /* 0x040fe40000010827 */
[----:B------:R-:W-:Y:S02]  /*5660*/  FFMA.FTZ R180, R180, R150, R179 ;  /* 0x00000096b4b47223 */ /* 0x000fe400000100b3 */
[----:B------:R-:W-:Y:S02]  /*5670*/  FMUL.FTZ R179, R36, UR37 ;  /* 0x0000002524b37c20 */ /* 0x000fe40008410000 */
[----:B0-----:R-:W-:Y:S02]  /*5680*/  FMUL.FTZ R188, R75, R178 ;  /* 0x000000b24bbc7220 */ /* 0x001fe40000410000 */
[----:B------:R-:W-:-:S02]  /*5690*/  FFMA.FTZ R178, R41, -R176, R218 ;  /* 0x800000b029b27223 */ /* 0x000fc400000100da */
[----:B------:R-:W-:Y:S01]  /*56a0*/  FFMA.FTZ R39, R40, R36, R177 ;  /* 0x0000002428277223 */ /* 0x000fe200000100b1 */
[----:B------:R0:W-:Y:S01]  /*56b0*/  STS [R35.X4+0x215c], R188 ;  /* 0x00215cbc23007388 */ /* 0x0001e20000004800 */
[----:B------:R-:W-:Y:S02]  /*56c0*/  FMUL.FTZ R41, R150, UR37 ;  /* 0x0000002596297c20 */ /* 0x000fe40008410000 */
[----:B------:R-:W-:Y:S02]  /*56d0*/  FADD.FTZ R177, -R147, R180 ;  /* 0x000000b493b17221 */ /* 0x000fe40000010100 */
[----:B------:R-:W-:Y:S02]  /*56e0*/  FFMA.FTZ R176, R40, -R176, R217 ;  /* 0x800000b028b07223 */ /* 0x000fe400000100d9 */
[----:B------:R-:W-:Y:S02]  /*56f0*/  FFMA.FTZ R179, R150, UR36, -R179 ;  /* 0x0000002496b37c23 */ /* 0x000fe400080108b3 */
[----:B------:R-:W-:-:S02]  /*5700*/  FMUL.FTZ R147, R3, R150 ;  /* 0x0000009603937220 */ /* 0x000fc40000410000 */
[----:B------:R-:W-:Y:S02]  /*5710*/  FMUL.FTZ R229, R3, R36 ;  /* 0x0000002403e57220 */ /* 0x000fe40000410000 */
[----:B------:R-:W-:Y:S02]  /*5720*/  FMUL.FTZ R40, R155, UR37 ;  /* 0x000000259b287c20 */ /* 0x000fe40008410000 */
[----:B------:R-:W-:Y:S02]  /*5730*/  FADD.FTZ R43, R146, R43 ;  /* 0x0000002b922b7221 */ /* 0x000fe40000010000 */
[----:B------:R-:W-:Y:S02]  /*5740*/  FFMA.FTZ R41, R36, UR36, R41 ;  /* 0x0000002424297c23 */ /* 0x000fe40008010029 */
[C---:B------:R-:W-:Y:S02]  /*5750*/  FMUL.FTZ R150, R178.reuse, R147 ;  /* 0x00000093b2967220 */ /* 0x040fe40000410000 */
[----:B------:R-:W-:-:S02]  /*5760*/  FMUL.FTZ R36, R178, R179 ;  /* 0x000000b3b2247220 */ /* 0x000fc40000410000 */
[----:B------:R-:W-:Y:S02]  /*5770*/  FMUL.FTZ R146, R178, R229 ;  /* 0x000000e5b2927220 */ /* 0x000fe40000410000 */
[C---:B------:R-:W-:Y:S02]  /*5780*/  FFMA.FTZ R178, R159.reuse, UR36, R40 ;  /* 0x000000249fb27c23 */ /* 0x040fe40008010028 */
[----:B------:R-:W-:Y:S02]  /*5790*/  FMUL.FTZ R40, R159, UR37 ;  /* 0x000000259f287c20 */ /* 0x000fe40008410000 */
[----:B------:R-:W-:Y:S02]  /*57a0*/  FFMA.FTZ R175, R162, UR36, -R175 ;  /* 0x00000024a2af7c23 */ /* 0x000fe400080108af */
[----:B------:R-:W-:Y:S02]  /*57b0*/  FMUL.FTZ R171, R205, R162 ;  /* 0x000000a2cdab7220 */ /* 0x000fe40000410000 */
[----:B------:R-:W-:-:S02]  /*57c0*/  FFMA.FTZ R36, R176, R41, R36 ;  /* 0x00000029b0247223 */ /* 0x000fc40000010024 */
[----:B------:R-:W-:Y:S02]  /*57d0*/  FMUL.FTZ R162, R164, R159 ;  /* 0x0000009fa4a27220 */ /* 0x000fe40000410000 */
[----:B------:R-:W-:Y:S02]  /*57e0*/  FFMA.FTZ R41, R155, UR36, -R40 ;  /* 0x000000249b297c23 */ /* 0x000fe40008010828 */
[----:B------:R-:W-:Y:S02]  /*57f0*/  FMUL.FTZ R40, R168, UR37 ;  /* 0x00000025a8287c20 */ /* 0x000fe40008410000 */
[----:B------:R-:W-:Y:S02]  /*5800*/  FMUL.FTZ R159, R169, UR37 ;  /* 0x00000025a99f7c20 */ /* 0x000fe40008410000 */
[C---:B------:R-:W-:Y:S02]  /*5810*/  FFMA.FTZ R150, R176.reuse, R229, R150 ;  /* 0x000000e5b0967223 */ /* 0x040fe40000010096 */
[----:B------:R-:W-:-:S02]  /*5820*/  FFMA.FTZ R146, R176, R147, -R146 ;  /* 0x00000093b0927223 */ /* 0x000fc40000010892 */
[----:B------:R-:W-:Y:S02]  /*5830*/  FMUL.FTZ R176, R164, R155 ;  /* 0x0000009ba4b07220 */ /* 0x000fe40000410000 */
[----:B------:R-:W-:Y:S02]  /*5840*/  FMUL.FTZ R155, R0, R169 ;  /* 0x000000a9009b7220 */ /* 0x000fe40000410000 */
[----:B------:R-:W-:Y:S02]  /*5850*/  FFMA.FTZ R40, R169, UR36, R40 ;  /* 0x00000024a9287c23 */ /* 0x000fe40008010028 */
[----:B------:R-:W-:Y:S02]  /*5860*/  FFMA.FTZ R159, R168, UR36, -R159 ;  /* 0x00000024a89f7c23 */ /* 0x000fe4000801089f */
[----:B------:R-:W-:Y:S02]  /*5870*/  FMUL.FTZ R169, R0, R168 ;  /* 0x000000a800a97220 */ /* 0x000fe40000410000 */
[----:B------:R-:W-:-:S02]  /*5880*/  FMUL.FTZ R159, R174, R159 ;  /* 0x0000009fae9f7220 */ /* 0x000fc40000410000 */
[----:B-1----:R-:W-:Y:S02]  /*5890*/  FMUL.FTZ R186, R174, R169 ;  /* 0x000000a9aeba7220 */ /* 0x002fe40000410000 */
[----:B------:R-:W-:Y:S02]  /*58a0*/  FMUL.FTZ R208, R77, R162 ;  /* 0x000000a24dd07220 */ /* 0x000fe40000410000 */
[----:B------:R-:W-:Y:S02]  /*58b0*/  FMUL.FTZ R180, R74, R147 ;  /* 0x000000934ab47220 */ /* 0x000fe40000410000 */
[----:B------:R-:W-:Y:S01]  /*58c0*/  FFMA.FTZ R40, R151, R40, R159 ;  /* 0x0000002897287223 */ /* 0x000fe2000001009f */
[----:B------:R1:W-:Y:S01]  /*58d0*/  STS [R35.X4+0x2168], R208 ;  /* 0x002168d023007388 */ /* 0x0003e20000004800 */
[-C--:B------:R-:W-:Y:S02]  /*58e0*/  FMUL.FTZ R174, R174, R155.reuse ;  /* 0x0000009baeae7220 */ /* 0x080fe40000410000 */
[----:B0-----:R-:W-:Y:S01]  /*58f0*/  FMUL.FTZ R188, R76, R155 ;  /* 0x0000009b4cbc7220 */ /* 0x001fe20000410000 */
[----:B------:R0:W-:Y:S01]  /*5900*/  STS [R35.X4+0x2154], R180 ;  /* 0x002154b423007388 */ /* 0x0001e20000004800 */
[----:B------:R-:W-:-:S02]  /*5910*/  FMUL.FTZ R168, R74, R229 ;  /* 0x000000e54aa87220 */ /* 0x000fc40000410000 */
[----:B------:R-:W-:Y:S01]  /*5920*/  FFMA.FTZ R147, R151, R155, R186 ;  /* 0x0000009b97937223 */ /* 0x000fe200000100ba */
[----:B------:R-:W-:Y:S01]  /*5930*/  STS [R35.X4+0x2160], R188 ;  /* 0x002160bc23007388 */ /* 0x000fe20000004800 */
[----:B------:R-:W-:Y:S02]  /*5940*/  FMUL.FTZ R159, R73, R4 ;  /* 0x00000004499f7220 */ /* 0x000fe40000410000 */
[C---:B------:R-:W-:Y:S01]  /*5950*/  FMUL.FTZ R155, R181.reuse, -R177 ;  /* 0x800000b1b59b7220 */ /* 0x040fe20000410000 */
[----:B------:R2:W-:Y:S01]  /*5960*/  STS [R35.X4+0x2150], R168 ;  /* 0x002150a823007388 */ /* 0x0005e20000004800 */
[----:B------:R-:W-:Y:S02]  /*5970*/  FMUL.FTZ R181, R181, -R43 ;  /* 0x8000002bb5b57220 */ /* 0x000fe40000410000 */
[-C--:B-1----:R-:W-:Y:S02]  /*5980*/  FMUL.FTZ R208, R76, R169.reuse ;  /* 0x000000a94cd07220 */ /* 0x082fe40000410000 */
[----:B------:R-:W-:-:S02]  /*5990*/  FFMA.FTZ R151, R151, R169, -R174 ;  /* 0x000000a997977223 */ /* 0x000fc400000108ae */
[----:B0-----:R-:W-:Y:S01]  /*59a0*/  FMUL.FTZ R180, R43, UR37 ;  /* 0x000000252bb47c20 */ /* 0x001fe20008410000 */
[----:B------:R0:W-:Y:S01]  /*59b0*/  STS [R35.X4+0x2164], R208 ;  /* 0x002164d023007388 */ /* 0x0001e20000004800 */
[C---:B------:R-:W-:Y:S02]  /*59c0*/  FFMA.FTZ R169, R47.reuse, -R159, R220 ;  /* 0x8000009f2fa97223 */ /* 0x040fe400000100dc */
[----:B------:R-:W-:Y:S02]  /*59d0*/  FMUL.FTZ R47, R47, R177 ;  /* 0x000000b12f2f7220 */ /* 0x000fe40000410000 */
[C---:B------:R-:W-:Y:S02]  /*59e0*/  FFMA.FTZ R155, R182.reuse, R43, -R155 ;  /* 0x0000002bb69b7223 */ /* 0x040fe4000001089b */
[----:B--2---:R-:W-:Y:S02]  /*59f0*/  FFMA.FTZ R168, R182, R177, R181 ;  /* 0x000000b1b6a87223 */ /* 0x004fe400000100b5 */
[----:B------:R-:W-:Y:S01]  /*5a00*/  FMUL.FTZ R174, R177, UR37 ;  /* 0x00000025b1ae7c20 */ /* 0x000fe20008410000 */
[----:B0-----:R-:W-:Y:S01]  /*5a10*/  IADD3 R208, R163, 0x3c0, RZ ;  /* 0x000003c0a3d07810 */ /* 0x001fe20007ffe0ff */
[----:B------:R-:W-:-:S02]  /*5a20*/  FFMA.FTZ R180, R177, UR36, -R180 ;  /* 0x00000024b1b47c23 */ /* 0x000fc400080108b4 */
[C---:B------:R-:W-:Y:S02]  /*5a30*/  FMUL.FTZ R186, R4.reuse, R177 ;  /* 0x000000b104ba7220 */ /* 0x040fe40000410000 */
[----:B------:R-:W-:Y:S02]  /*5a40*/  FMUL.FTZ R182, R4, R43 ;  /* 0x0000002b04b67220 */ /* 0x000fe40000410000 */
[C---:B------:R-:W-:Y:S02]  /*5a50*/  FFMA.FTZ R159, R46.reuse, -R159, R221 ;  /* 0x8000009f2e9f7223 */ /* 0x040fe400000100dd */
[----:B------:R-:W-:Y:S02]  /*5a60*/  FFMA.FTZ R46, R46, R43, R47 ;  /* 0x0000002b2e2e7223 */ /* 0x000fe4000001002f */
[----:B------:R-:W-:Y:S02]  /*5a70*/  FFMA.FTZ R174, R43, UR36, R174 ;  /* 0x000000242bae7c23 */ /* 0x000fe400080100ae */
[----:B------:R-:W-:-:S02]  /*5a80*/  FADD.FTZ R47, R144, R155 ;  /* 0x0000009b902f7221 */ /* 0x000fc40000010000 */
[----:B------:R-:W-:Y:S02]  /*5a90*/  FADD.FTZ R168, -R145, R168 ;  /* 0x000000a891a87221 */ /* 0x000fe40000010100 */
[C---:B------:R-:W-:Y:S02]  /*5aa0*/  FMUL.FTZ R144, R169.reuse, R186 ;  /* 0x000000baa9907220 */ /* 0x040fe40000410000 */
[C---:B------:R-:W-:Y:S02]  /*5ab0*/  FMUL.FTZ R145, R169.reuse, R182 ;  /* 0x000000b6a9917220 */ /* 0x040fe40000410000 */
[----:B------:R-:W-:Y:S02]  /*5ac0*/  FMUL.FTZ R43, R169, R180 ;  /* 0x000000b4a92b7220 */ /* 0x000fe40000410000 */
[C---:B------:R-:W-:Y:S02]  /*5ad0*/  FMUL.FTZ R41, R152.reuse, R41 ;  /* 0x0000002998297220 */ /* 0x040fe40000410000 */
[----:B------:R-:W-:-:S02]  /*5ae0*/  FMUL.FTZ R155, R152, R176 ;  /* 0x000000b0989b7220 */ /* 0x000fc40000410000 */
[C---:B------:R-:W-:Y:S02]  /*5af0*/  FFMA.FTZ R144, R159.reuse, R182, R144 ;  /* 0x000000b69f907223 */ /* 0x040fe40000010090 */
[C---:B------:R-:W-:Y:S02]  /*5b00*/  FFMA.FTZ R145, R159.reuse, R186, -R145 ;  /* 0x000000ba9f917223 */ /* 0x040fe40000010891 */
[----:B------:R-:W-:Y:S02]  /*5b10*/  FFMA.FTZ R43, R159, R174, R43 ;  /* 0x000000ae9f2b7223 */ /* 0x000fe4000001002b */
[----:B------:R-:W-:Y:S02]  /*5b20*/  FMUL.FTZ R169, R152, R162 ;  /* 0x000000a298a97220 */ /* 0x000fe40000410000 */
[----:B------:R-:W-:Y:S02]  /*5b30*/  FMUL.FTZ R159, R72, R5 ;  /* 0x00000005489f7220 */ /* 0x000fe40000410000 */
[----:B------:R-:W-:-:S02]  /*5b40*/  FFMA.FTZ R41, R153, R178, R41 ;  /* 0x000000b299297223 */ /* 0x000fc40000010029 */
[C---:B------:R-:W-:Y:S02]  /*5b50*/  FFMA.FTZ R152, R153.reuse, R162, R155 ;  /* 0x000000a299987223 */ /* 0x040fe4000001009b */
[----:B------:R-:W-:Y:S02]  /*5b60*/  FFMA.FTZ R153, R153, R176, -R169 ;  /* 0x000000b099997223 */ /* 0x000fe400000108a9 */
[----:B------:R-:W-:Y:S02]  /*5b70*/  FFMA.FTZ R169, R45, -R159, R222 ;  /* 0x8000009f2da97223 */ /* 0x000fe400000100de */
[-C--:B------:R-:W-:Y:S02]  /*5b80*/  FMUL.FTZ R155, R183, -R168.reuse ;  /* 0x800000a8b79b7220 */ /* 0x080fe40000410000 */
[----:B------:R-:W-:Y:S02]  /*5b90*/  FMUL.FTZ R45, R45, R168 ;  /* 0x000000a82d2d7220 */ /* 0x000fe40000410000 */
[----:B------:R-:W-:-:S02]  /*5ba0*/  FMUL.FTZ R183, R183, -R47 ;  /* 0x8000002fb7b77220 */ /* 0x000fc40000410000 */
[----:B------:R-:W-:Y:S02]  /*5bb0*/  FMUL.FTZ R177, R47, UR37 ;  /* 0x000000252fb17c20 */ /* 0x000fe40008410000 */
[----:B------:R-:W-:Y:S02]  /*5bc0*/  FMUL.FTZ R174, R168, UR37 ;  /* 0x00000025a8ae7c20 */ /* 0x000fe40008410000 */
[----:B------:R-:W-:Y:S02]  /*5bd0*/  FFMA.FTZ R155, R184, R47, -R155 ;  /* 0x0000002fb89b7223 */ /* 0x000fe4000001089b */
[C---:B------:R-:W-:Y:S02]  /*5be0*/  FFMA.FTZ R162, R44.reuse, -R159, R219 ;  /* 0x8000009f2ca27223 */ /* 0x040fe400000100db */
[----:B------:R-:W-:Y:S02]  /*5bf0*/  FFMA.FTZ R45, R44, R47, R45 ;  /* 0x0000002f2c2d7223 */ /* 0x000fe4000001002d */
[----:B------:R-:W-:-:S02]  /*5c00*/  FFMA.FTZ R184, R184, R168, R183 ;  /* 0x000000a8b8b87223 */ /* 0x000fc400000100b7 */
[----:B------:R-:W-:Y:S02]  /*5c10*/  FFMA.FTZ R44, R168, UR36, -R177 ;  /* 0x00000024a82c7c23 */ /* 0x000fe400080108b1 */
[----:B------:R-:W-:Y:S02]  /*5c20*/  FMUL.FTZ R179, R5, R168 ;  /* 0x000000a805b37220 */ /* 0x000fe40000410000 */
[----:B------:R-:W-:Y:S02]  /*5c30*/  FFMA.FTZ R177, R47, UR36, R174 ;  /* 0x000000242fb17c23 */ /* 0x000fe400080100ae */
[----:B------:R-:W-:Y:S02]  /*5c40*/  FMUL.FTZ R47, R5, R47 ;  /* 0x0000002f052f7220 */ /* 0x000fe40000410000 */
[----:B------:R-:W-:Y:S02]  /*5c50*/  FADD.FTZ R184, -R143, R184 ;  /* 0x000000b88fb87221 */ /* 0x000fe40000010100 */
[----:B------:R-:W-:-:S02]  /*5c60*/  FADD.FTZ R159, R142, R155 ;  /* 0x0000009b8e9f7221 */ /* 0x000fc40000010000 */
[C---:B------:R-:W-:Y:S02]  /*5c70*/  FMUL.FTZ R143, R169.reuse, R179 ;  /* 0x000000b3a98f7220 */ /* 0x040fe40000410000 */
[C---:B------:R-:W-:Y:S02]  /*5c80*/  FMUL.FTZ R142, R169.reuse, R47 ;  /* 0x0000002fa98e7220 */ /* 0x040fe40000410000 */
[----:B------:R-:W-:Y:S02]  /*5c90*/  FMUL.FTZ R44, R169, R44 ;  /* 0x0000002ca92c7220 */ /* 0x000fe40000410000 */
[----:B------:R-:W-:Y:S02]  /*5ca0*/  FMUL.FTZ R168, R128, R171 ;  /* 0x000000ab80a87220 */ /* 0x000fe40000410000 */
[-C--:B------:R-:W-:Y:S02]  /*5cb0*/  FMUL.FTZ R174, R72, R47.reuse ;  /* 0x0000002f48ae7220 */ /* 0x080fe40000410000 */
[----:B------:R-:W-:-:S02]  /*5cc0*/  FFMA.FTZ R143, R162, R47, R143 ;  /* 0x0000002fa28f7223 */ /* 0x000fc4000001008f */
[----:B------:R-:W-:Y:S01]  /*5cd0*/  FMUL.FTZ R175, R128, R175 ;  /* 0x000000af80af7220 */ /* 0x000fe20000410000 */
[----:B------:R0:W-:Y:S01]  /*5ce0*/  STS [R35.X4+0x2140], R174 ;  /* 0x002140ae23007388 */ /* 0x0001e20000004800 */
[C---:B------:R-:W-:Y:S02]  /*5cf0*/  FFMA.FTZ R142, R162.reuse, R179, -R142 ;  /* 0x000000b3a28e7223 */ /* 0x040fe4000001088e */
[----:B------:R-:W-:Y:S02]  /*5d00*/  FFMA.FTZ R47, R162, R177, R44 ;  /* 0x000000b1a22f7223 */ /* 0x000fe4000001002c */
[-C--:B------:R-:W-:Y:S02]  /*5d10*/  FMUL.FTZ R128, R128, R173.reuse ;  /* 0x000000ad80807220 */ /* 0x080fe40000410000 */
[----:B------:R-:W-:Y:S02]  /*5d20*/  FFMA.FTZ R155, R131, R173, R168 ;  /* 0x000000ad839b7223 */ /* 0x000fe400000100a8 */
[----:B------:R-:W-:-:S02]  /*5d30*/  FMUL.FTZ R162, R185, -R184 ;  /* 0x800000b8b9a27220 */ /* 0x000fc40000410000 */
[----:B------:R-:W-:Y:S02]  /*5d40*/  FMUL.FTZ R168, R71, R6 ;  /* 0x0000000647a87220 */ /* 0x000fe40000410000 */
[----:B------:R-:W-:Y:S02]  /*5d50*/  FFMA.FTZ R44, R131, R172, R175 ;  /* 0x000000ac832c7223 */ /* 0x000fe400000100af */
[----:B------:R-:W-:Y:S02]  /*5d60*/  FMUL.FTZ R185, R185, -R159 ;  /* 0x8000009fb9b97220 */ /* 0x000fe40000410000 */
[----:B------:R-:W-:Y:S02]  /*5d70*/  FFMA.FTZ R128, R131, R171, -R128 ;  /* 0x000000ab83807223 */ /* 0x000fe40000010880 */
[----:B------:R-:W-:Y:S02]  /*5d80*/  FFMA.FTZ R131, R190, R159, -R162 ;  /* 0x0000009fbe837223 */ /* 0x000fe400000108a2 */
[----:B------:R-:W-:-:S02]  /*5d90*/  FFMA.FTZ R162, R51, -R168, R224 ;  /* 0x800000a833a27223 */ /* 0x000fc400000100e0 */
[-C--:B------:R-:W-:Y:S02]  /*5da0*/  FMUL.FTZ R51, R51, R184.reuse ;  /* 0x000000b833337220 */ /* 0x080fe40000410000 */
[----:B------:R-:W-:Y:S02]  /*5db0*/  FMUL.FTZ R240, R78, R171 ;  /* 0x000000ab4ef07220 */ /* 0x000fe40000410000 */
[-C--:B------:R-:W-:Y:S02]  /*5dc0*/  FFMA.FTZ R190, R190, R184.reuse, R185 ;  /* 0x000000b8bebe7223 */ /* 0x080fe400000100b9 */
[----:B------:R-:W-:Y:S01]  /*5dd0*/  FMUL.FTZ R172, R184, UR37 ;  /* 0x00000025b8ac7c20 */ /* 0x000fe20008410000 */
[----:B------:R-:W-:Y:S01]  /*5de0*/  STS [R35.X4+0x2174], R240 ;  /* 0x002174f023007388 */ /* 0x000fe20000004800 */
[----:B------:R-:W-:Y:S02]  /*5df0*/  FMUL.FTZ R169, R159, UR37 ;  /* 0x000000259fa97c20 */ /* 0x000fe40008410000 */
[----:B------:R-:W-:-:S02]  /*5e00*/  FMUL.FTZ R171, R6, R184 ;  /* 0x000000b806ab7220 */ /* 0x000fc40000410000 */
[C---:B------:R-:W-:Y:S02]  /*5e10*/  FFMA.FTZ R168, R50.reuse, -R168, R225 ;  /* 0x800000a832a87223 */ /* 0x040fe400000100e1 */
[----:B------:R-:W-:Y:S02]  /*5e20*/  FFMA.FTZ R50, R50, R159, R51 ;  /* 0x0000009f32327223 */ /* 0x000fe40000010033 */
[----:B0-----:R-:W-:Y:S02]  /*5e30*/  FADD.FTZ R174, R140, R131 ;  /* 0x000000838cae7221 */ /* 0x001fe40000010000 */
[----:B------:R-:W-:Y:S02]  /*5e40*/  FFMA.FTZ R51, R159, UR36, R172 ;  /* 0x000000249f337c23 */ /* 0x000fe400080100ac */
[----:B------:R-:W-:Y:S02]  /*5e50*/  FADD.FTZ R190, -R141, R190 ;  /* 0x000000be8dbe7221 */ /* 0x000fe40000010100 */
[----:B------:R-:W-:-:S02]  /*5e60*/  FMUL.FTZ R131, R157, R130 ;  /* 0x000000829d837220 */ /* 0x000fc40000410000 */
[----:B------:R-:W-:Y:S02]  /*5e70*/  FFMA.FTZ R169, R184, UR36, -R169 ;  /* 0x00000024b8a97c23 */ /* 0x000fe400080108a9 */
[----:B------:R-:W-:Y:S02]  /*5e80*/  FMUL.FTZ R159, R6, R159 ;  /* 0x0000009f069f7220 */ /* 0x000fe40000410000 */
[----:B------:R-:W-:Y:S02]  /*5e90*/  FMUL.FTZ R141, R162, R171 ;  /* 0x000000aba28d7220 */ /* 0x000fe40000410000 */
[----:B------:R-:W-:Y:S02]  /*5ea0*/  FFMA.FTZ R129, R156, R129, R131 ;  /* 0x000000819c817223 */ /* 0x000fe40000010083 */
[-C--:B------:R-:W-:Y:S02]  /*5eb0*/  FMUL.FTZ R140, R162, R159.reuse ;  /* 0x0000009fa28c7220 */ /* 0x080fe40000410000 */
[----:B------:R-:W-:-:S02]  /*5ec0*/  FMUL.FTZ R172, R71, R159 ;  /* 0x0000009f47ac7220 */ /* 0x000fc40000410000 */
[----:B------:R-:W-:Y:S02]  /*5ed0*/  FMUL.FTZ R169, R162, R169 ;  /* 0x000000a9a2a97220 */ /* 0x000fe40000410000 */
[----:B------:R-:W-:Y:S01]  /*5ee0*/  FFMA.FTZ R141, R168, R159, R141 ;  /* 0x0000009fa88d7223 */ /* 0x000fe2000001008d */
[----:B------:R-:W-:Y:S01]  /*5ef0*/  STS [R35.X4+0x2138], R172 ;  /* 0x002138ac23007388 */ /* 0x000fe20000004800 */
[C---:B------:R-:W-:Y:S02]  /*5f00*/  FMUL.FTZ R131, R157.reuse, R158 ;  /* 0x0000009e9d837220 */ /* 0x040fe40000410000 */
[----:B------:R-:W-:Y:S02]  /*5f10*/  FMUL.FTZ R159, R157, R154 ;  /* 0x0000009a9d9f7220 */ /* 0x000fe40000410000 */
[----:B------:R-:W-:Y:S02]  /*5f20*/  FMUL.FTZ R162, R71, R171 ;  /* 0x000000ab47a27220 */ /* 0x000fe40000410000 */
[----:B------:R-:W-:-:S02]  /*5f30*/  FMUL.FTZ R157, R191, -R190 ;  /* 0x800000bebf9d7220 */ /* 0x000fc40000410000 */
[----:B------:R-:W-:Y:S01]  /*5f40*/  FFMA.FTZ R130, R168, R51, R169 ;  /* 0x00000033a8827223 */ /* 0x000fe200000100a9 */
[----:B------:R0:W-:Y:S01]  /*5f50*/  STS [R35.X4+0x213c], R162 ;  /* 0x00213ca223007388 */ /* 0x0001e20000004800 */
[C---:B------:R-:W-:Y:S02]  /*5f60*/  FFMA.FTZ R131, R156.reuse, R154, -R131 ;  /* 0x0000009a9c837223 */ /* 0x040fe40000010883 */
[----:B------:R-:W-:Y:S02]  /*5f70*/  FFMA.FTZ R51, R156, R158, R159 ;  /* 0x0000009e9c337223 */ /* 0x000fe4000001009f */
[----:B------:R-:W-:Y:S02]  /*5f80*/  FMUL.FTZ R154, R70, R7 ;  /* 0x00000007469a7220 */ /* 0x000fe40000410000 */
[----:B------:R-:W-:Y:S02]  /*5f90*/  FMUL.FTZ R191, R191, -R174 ;  /* 0x800000aebfbf7220 */ /* 0x000fe40000410000 */
[----:B------:R-:W-:-:S02]  /*5fa0*/  FMUL.FTZ R159, R49, R190 ;  /* 0x000000be319f7220 */ /* 0x000fc40000410000 */
[----:B------:R-:W-:Y:S02]  /*5fb0*/  FFMA.FTZ R157, R194, R174, -R157 ;  /* 0x000000aec29d7223 */ /* 0x000fe4000001089d */
[----:B------:R-:W-:Y:S02]  /*5fc0*/  FFMA.FTZ R140, R168, R171, -R140 ;  /* 0x000000aba88c7223 */ /* 0x000fe4000001088c */
[----:B0-----:R-:W-:Y:S02]  /*5fd0*/  FMUL.FTZ R162, R174, UR37 ;  /* 0x00000025aea27c20 */ /* 0x001fe40008410000 */
[----:B------:R-:W-:Y:S02]  /*5fe0*/  FFMA.FTZ R158, R49, -R154, R226 ;  /* 0x8000009a319e7223 */ /* 0x000fe400000100e2 */
[-C--:B------:R-:W-:Y:S02]  /*5ff0*/  FMUL.FTZ R171, R7, R190.reuse ;  /* 0x000000be07ab7220 */ /* 0x080fe40000410000 */
[----:B------:R-:W-:-:S02]  /*6000*/  FFMA.FTZ R194, R194, R190, R191 ;  /* 0x000000bec2c27223 */ /* 0x000fc400000100bf */
[C---:B------:R-:W-:Y:S02]  /*6010*/  FFMA.FTZ R156, R48.reuse, -R154, R223 ;  /* 0x8000009a309c7223 */ /* 0x040fe400000100df */
[-C--:B------:R-:W-:Y:S02]  /*6020*/  FFMA.FTZ R49, R48, R174.reuse, R159 ;  /* 0x000000ae30317223 */ /* 0x080fe4000001009f */
[----:B------:R-:W-:Y:S02]  /*6030*/  FMUL.FTZ R48, R190, UR37 ;  /* 0x00000025be307c20 */ /* 0x000fe40008410000 */
[----:B------:R-:W-:Y:S02]  /*6040*/  FADD.FTZ R168, R138, R157 ;  /* 0x0000009d8aa87221 */ /* 0x000fe40000010000 */
[----:B------:R-:W-:Y:S01]  /*6050*/  FFMA.FTZ R169, R190, UR36, -R162 ;  /* 0x00000024bea97c23 */ /* 0x000fe200080108a2 */
[----:B------:R-:W-:Y:S01]  /*6060*/  IADD3 R190, R163, 0x2e0, RZ ;  /* 0x000002e0a3be7810 */ /* 0x000fe20007ffe0ff */
[----:B------:R-:W-:-:S02]  /*6070*/  FMUL.FTZ R157, R7, R174 ;  /* 0x000000ae079d7220 */ /* 0x000fc40000410000 */
[----:B------:R-:W-:Y:S02]  /*6080*/  FMUL.FTZ R138, R158, R171 ;  /* 0x000000ab9e8a7220 */ /* 0x000fe40000410000 */
[----:B------:R-:W-:Y:S02]  /*6090*/  FADD.FTZ R194, -R139, R194 ;  /* 0x000000c28bc27221 */ /* 0x000fe40000010100 */
[----:B------:R-:W-:Y:S02]  /*60a0*/  FFMA.FTZ R159, R174, UR36, R48 ;  /* 0x00000024ae9f7c23 */ /* 0x000fe40008010030 */
[C---:B------:R-:W-:Y:S02]  /*60b0*/  FMUL.FTZ R48, R158.reuse, R169 ;  /* 0x000000a99e307220 */ /* 0x040fe40000410000 */
[-C--:B------:R-:W-:Y:S02]  /*60c0*/  FMUL.FTZ R139, R158, R157.reuse ;  /* 0x0000009d9e8b7220 */ /* 0x080fe40000410000 */
[----:B------:R-:W-:-:S02]  /*60d0*/  FFMA.FTZ R138, R156, R157, R138 ;  /* 0x0000009d9c8a7223 */ /* 0x000fc4000001008a */
[----:B------:R-:W-:Y:S02]  /*60e0*/  FMUL.FTZ R158, R70, R157 ;  /* 0x0000009d469e7220 */ /* 0x000fe40000410000 */
[C---:B------:R-:W-:Y:S02]  /*60f0*/  FMUL.FTZ R157, R195.reuse, -R194 ;  /* 0x800000c2c39d7220 */ /* 0x040fe40000410000 */
[-C--:B------:R-:W-:Y:S01]  /*6100*/  FMUL.FTZ R195, R195, -R168.reuse ;  /* 0x800000a8c3c37220 */ /* 0x080fe20000410000 */
[----:B------:R0:W-:Y:S01]  /*6110*/  STS [R35.X4+0x2130], R158 ;  /* 0x0021309e23007388 */ /* 0x0001e20000004800 */
[C---:B------:R-:W-:Y:S02]  /*6120*/  FFMA.FTZ R157, R196.reuse, R168, -R157 ;  /* 0x000000a8c49d7223 */ /* 0x040fe4000001089d */
[----:B------:R-:W-:Y:S02]  /*6130*/  FFMA.FTZ R196, R196, R194, R195 ;  /* 0x000000c2c4c47223 */ /* 0x000fe400000100c3 */
[----:B------:R-:W-:-:S02]  /*6140*/  FMUL.FTZ R154, R69, R8 ;  /* 0x00000008459a7220 */ /* 0x000fc40000410000 */
[----:B------:R-:W-:Y:S02]  /*6150*/  FADD.FTZ R196, -R137, R196 ;  /* 0x000000c489c47221 */ /* 0x000fe40000010100 */
[----:B------:R-:W-:Y:S02]  /*6160*/  FFMA.FTZ R48, R156, R159, R48 ;  /* 0x0000009f9c307223 */ /* 0x000fe40000010030 */
[----:B------:R-:W-:Y:S02]  /*6170*/  FADD.FTZ R159, R136, R157 ;  /* 0x0000009d889f7221 */ /* 0x000fe40000010000 */
[C---:B------:R-:W-:Y:S02]  /*6180*/  FFMA.FTZ R136, R55.reuse, -R154, R228 ;  /* 0x8000009a37887223 */ /* 0x040fe400000100e4 */
[----:B------:R-:W-:Y:S02]  /*6190*/  FMUL.FTZ R137, R55, R194 ;  /* 0x000000c237897220 */ /* 0x000fe40000410000 */
[----:B------:R-:W-:-:S02]  /*61a0*/  FMUL.FTZ R55, R197, -R196 ;  /* 0x800000c4c5377220 */ /* 0x000fc40000410000 */
[----:B------:R-:W-:Y:S02]  /*61b0*/  FMUL.FTZ R197, R197, -R159 ;  /* 0x8000009fc5c57220 */ /* 0x000fe40000410000 */
[----:B------:R-:W-:Y:S02]  /*61c0*/  FFMA.FTZ R139, R156, R171, -R139 ;  /* 0x000000ab9c8b7223 */ /* 0x000fe4000001088b */
[----:B------:R-:W-:Y:S02]  /*61d0*/  FFMA.FTZ R55, R198, R159, -R55 ;  /* 0x0000009fc6377223 */ /* 0x000fe40000010837 */
[----:B------:R-:W-:Y:S02]  /*61e0*/  FMUL.FTZ R156, R168, UR37 ;  /* 0x00000025a89c7c20 */ /* 0x000fe40008410000 */
[----:B------:R-:W-:Y:S02]  /*61f0*/  FFMA.FTZ R154, R54, -R154, R193 ;  /* 0x8000009a369a7223 */ /* 0x000fe400000100c1 */
[----:B------:R-:W-:-:S02]  /*6200*/  FMUL.FTZ R173, R8, R194 ;  /* 0x000000c208ad7220 */ /* 0x000fc40000410000 */
[----:B------:R-:W-:Y:S02]  /*6210*/  FFMA.FTZ R54, R54, R168, R137 ;  /* 0x000000a836367223 */ /* 0x000fe40000010089 */
[----:B0-----:R-:W-:Y:S01]  /*6220*/  FFMA.FTZ R158, R198, R196, R197 ;  /* 0x000000c4c69e7223 */ /* 0x001fe200000100c5 */
[C---:B------:R-:W-:Y:S01]  /*6230*/  IADD3 R198, R163.reuse, 0x340, RZ ;  /* 0x00000340a3c67810 */ /* 0x040fe20007ffe0ff */
[----:B------:R-:W-:Y:S02]  /*6240*/  FMUL.FTZ R162, R70, R171 ;  /* 0x000000ab46a27220 */ /* 0x000fe40000410000 */
[----:B------:R-:W-:Y:S02]  /*6250*/  FMUL.FTZ R137, R194, UR37 ;  /* 0x00000025c2897c20 */ /* 0x000fe40008410000 */
[----:B------:R-:W-:Y:S01]  /*6260*/  FADD.FTZ R157, R134, R55 ;  /* 0x00000037869d7221 */ /* 0x000fe20000010000 */
[----:B------:R0:W-:Y:S01]  /*6270*/  STS [R35.X4+0x2134], R162 ;  /* 0x002134a223007388 */ /* 0x0001e20000004800 */
        /* <DEDUP_REMOVED lines=9> */
[----:B0-----:R-:W-:Y:S02]  /*6310*/  FMUL.FTZ R162, R69, R55 ;  /* 0x0000003745a27220 */ /* 0x001fe40000410000 */
[CC--:B------:R-:W-:Y:S02]  /*6320*/  FMUL.FTZ R55, R199.reuse, -R158.reuse ;  /* 0x8000009ec7377220 */ /* 0x0c0fe40000410000 */
[-C--:B------:R-:W-:Y:S01]  /*6330*/  FMUL.FTZ R199, R199, -R157.reuse ;  /* 0x8000009dc7c77220 */ /* 0x080fe20000410000 */
[----:B------:R0:W-:Y:S01]  /*6340*/  STS [R35.X4+0x2128], R162 ;  /* 0x002128a223007388 */ /* 0x0001e20000004800 */
[C---:B------:R-:W-:Y:S02]  /*6350*/  FFMA.FTZ R135, R200.reuse, R157, -R55 ;  /* 0x0000009dc8877223 */ /* 0x040fe40000010837 */
[----:B------:R-:W-:Y:S01]  /*6360*/  FFMA.FTZ R156, R200, R158, R199 ;  /* 0x0000009ec89c7223 */ /* 0x000fe200000100c7 */
[----:B------:R-:W-:Y:S01]  /*6370*/  IADD3 R200, R163, 0x360, RZ ;  /* 0x00000360a3c87810 */ /* 0x000fe20007ffe0ff */
[----:B------:R-:W-:-:S02]  /*6380*/  FFMA.FTZ R137, R154, R173, -R137 ;  /* 0x000000ad9a897223 */ /* 0x000fc40000010889 */
[----:B------:R-:W-:Y:S02]  /*6390*/  FMUL.FTZ R134, R68, R9 ;  /* 0x0000000944867220 */ /* 0x000fe40000410000 */
[----:B------:R-:W-:Y:S02]  /*63a0*/  FFMA.FTZ R55, R154, R169, R171 ;  /* 0x000000a99a377223 */ /* 0x000fe400000100ab */
[----:B------:R-:W-:Y:S02]  /*63b0*/  FADD.FTZ R156, -R133, R156 ;  /* 0x0000009c859c7221 */ /* 0x000fe40000010100 */
[----:B------:R-:W-:Y:S02]  /*63c0*/  FADD.FTZ R154, R132, R135 ;  /* 0x00000087849a7221 */ /* 0x000fe40000010000 */
[----:B------:R-:W-:Y:S02]  /*63d0*/  FFMA.FTZ R132, R53, -R134, R230 ;  /* 0x8000008635847223 */ /* 0x000fe400000100e6 */
[----:B------:R-:W-:-:S02]  /*63e0*/  FMUL.FTZ R133, R201, -R156 ;  /* 0x8000009cc9857220 */ /* 0x000fc40000410000 */
[----:B------:R-:W-:Y:S02]  /*63f0*/  FMUL.FTZ R53, R53, R196 ;  /* 0x000000c435357220 */ /* 0x000fe40000410000 */
[----:B------:R-:W-:Y:S02]  /*6400*/  FMUL.FTZ R201, R201, -R154 ;  /* 0x8000009ac9c97220 */ /* 0x000fe40000410000 */
[C---:B------:R-:W-:Y:S02]  /*6410*/  FFMA.FTZ R134, R52.reuse, -R134, R227 ;  /* 0x8000008634867223 */ /* 0x040fe400000100e3 */
[----:B------:R-:W-:Y:S02]  /*6420*/  FFMA.FTZ R53, R52, R159, R53 ;  /* 0x0000009f34357223 */ /* 0x000fe40000010035 */
[C---:B------:R-:W-:Y:S02]  /*6430*/  FFMA.FTZ R201, R202.reuse, R156, R201 ;  /* 0x0000009ccac97223 */ /* 0x040fe400000100c9 */
[----:B------:R-:W-:Y:S01]  /*6440*/  FFMA.FTZ R52, R202, R154, -R133 ;  /* 0x0000009aca347223 */ /* 0x000fe20000010885 */
[----:B------:R-:W-:Y:S01]  /*6450*/  IADD3 R202, R163, 0x380, RZ ;  /* 0x00000380a3ca7810 */ /* 0x000fe20007ffe0ff */
[----:B0-----:R-:W-:-:S02]  /*6460*/  FMUL.FTZ R162, R196, UR37 ;  /* 0x00000025c4a27c20 */ /* 0x001fc40008410000 */
[----:B------:R-:W-:Y:S02]  /*6470*/  FMUL.FTZ R135, R159, UR37 ;  /* 0x000000259f877c20 */ /* 0x000fe40008410000 */
[----:B------:R-:W-:Y:S02]  /*6480*/  FADD.FTZ R192, -R192, R201 ;  /* 0x000000c9c0c07221 */ /* 0x000fe40000010100 */
[----:B------:R-:W-:Y:S02]  /*6490*/  FMUL.FTZ R168, R69, R173 ;  /* 0x000000ad45a87220 */ /* 0x000fe40000410000 */
[----:B------:R-:W-:Y:S02]  /*64a0*/  FADD.FTZ R243, R243, R52 ;  /* 0x00000034f3f37221 */ /* 0x000fe40000010000 */
[----:B------:R-:W-:Y:S01]  /*64b0*/  FFMA.FTZ R133, R159, UR36, R162 ;  /* 0x000000249f857c23 */ /* 0x000fe200080100a2 */
[----:B------:R0:W-:Y:S01]  /*64c0*/  STS [R35.X4+0x212c], R168 ;  /* 0x00212ca823007388 */ /* 0x0001e20000004800 */
[----:B------:R-:W-:-:S02]  /*64d0*/  FFMA.FTZ R135, R196, UR36, -R135 ;  /* 0x00000024c4877c23 */ /* 0x000fc40008010887 */
[----:B------:R-:W-:Y:S01]  /*64e0*/  FMUL.FTZ R169, R9, R196 ;  /* 0x000000c409a97220 */ /* 0x000fe20000410000 */
[----:B------:R-:W-:Y:S01]  /*64f0*/  IADD3 R196, R163, 0x320, RZ ;  /* 0x00000320a3c47810 */ /* 0x000fe20007ffe0ff */
[----:B------:R-:W-:Y:S02]  /*6500*/  FMUL.FTZ R159, R9, R159 ;  /* 0x0000009f099f7220 */ /* 0x000fe40000410000 */
[C---:B------:R-:W-:Y:S02]  /*6510*/  FMUL.FTZ R52, R203.reuse, -R192 ;  /* 0x800000c0cb347220 */ /* 0x040fe40000410000 */
[----:B------:R-:W-:Y:S02]  /*6520*/  FMUL.FTZ R203, R203, -R243 ;  /* 0x800000f3cbcb7220 */ /* 0x000fe40000410000 */
[C---:B------:R-:W-:Y:S02]  /*6530*/  FMUL.FTZ R171, R132.reuse, R169 ;  /* 0x000000a984ab7220 */ /* 0x040fe40000410000 */
[----:B------:R-:W-:-:S02]  /*6540*/  FMUL.FTZ R135, R132, R135 ;  /* 0x0000008784877220 */ /* 0x000fc40000410000 */
[----:B0-----:R-:W-:Y:S02]  /*6550*/  FMUL.FTZ R168, R132, R159 ;  /* 0x0000009f84a87220 */ /* 0x001fe40000410000 */
[C---:B------:R-:W-:Y:S02]  /*6560*/  FFMA.FTZ R203, R204.reuse, R192, R203 ;  /* 0x000000c0cccb7223 */ /* 0x040fe400000100cb */
[----:B------:R-:W-:Y:S01]  /*6570*/  FFMA.FTZ R132, R204, R243, -R52 ;  /* 0x000000f3cc847223 */ /* 0x000fe20000010834 */
[----:B------:R-:W-:Y:S01]  /*6580*/  IADD3 R204, R163, 0x3a0, RZ ;  /* 0x000003a0a3cc7810 */ /* 0x000fe20007ffe0ff */
[C---:B------:R-:W-:Y:S02]  /*6590*/  FFMA.FTZ R171, R134.reuse, R159, R171 ;  /* 0x0000009f86ab7223 */ /* 0x040fe400000100ab */
[C---:B------:R-:W-:Y:S02]  /*65a0*/  FFMA.FTZ R168, R134.reuse, R169, -R168 ;  /* 0x000000a986a87223 */ /* 0x040fe400000108a8 */
[----:B------:R-:W-:-:S02]  /*65b0*/  FFMA.FTZ R52, R134, R133, R135 ;  /* 0x0000008586347223 */ /* 0x000fc40000010087 */
[----:B------:R-:W-:Y:S02]  /*65c0*/  FMUL.FTZ R134, R64, R13 ;  /* 0x0000000d40867220 */ /* 0x000fe40000410000 */
[----:B------:R-:W-:Y:S02]  /*65d0*/  FADD.FTZ R244, -R244, R203 ;  /* 0x000000cbf4f47221 */ /* 0x000fe40000010100 */
[----:B------:R-:W-:Y:S02]  /*65e0*/  FMUL.FTZ R240, R77, R176 ;  /* 0x000000b04df07220 */ /* 0x000fe40000410000 */
[----:B------:R-:W-:Y:S02]  /*65f0*/  FMUL.FTZ R176, R72, R179 ;  /* 0x000000b348b07220 */ /* 0x000fe40000410000 */
[----:B------:R-:W-:Y:S01]  /*6600*/  FMUL.FTZ R162, R68, R159 ;  /* 0x0000009f44a27220 */ /* 0x000fe20000410000 */
[----:B------:R0:W-:Y:S01]  /*6610*/  STS [R35.X4+0x216c], R240 ;  /* 0x00216cf023007388 */ /* 0x0001e20000004800 */
[----:B------:R-:W-:-:S02]  /*6620*/  FADD.FTZ R239, R239, R132 ;  /* 0x00000084efef7221 */ /* 0x000fc40000010000 */
[----:B------:R-:W-:Y:S01]  /*6630*/  FFMA.FTZ R135, R60, -R134, R237 ;  /* 0x800000863c877223 */ /* 0x000fe200000100ed */
[----:B------:R1:W-:Y:S01]  /*6640*/  STS [R35.X4+0x2144], R176 ;  /* 0x002144b023007388 */ /* 0x0003e20000004800 */
[----:B------:R-:W-:Y:S02]  /*6650*/  FMUL.FTZ R132, R65, R12 ;  /* 0x0000000c41847220 */ /* 0x000fe40000410000 */
[----:B------:R-:W-:Y:S01]  /*6660*/  FFMA.FTZ R134, R61, -R134, R238 ;  /* 0x800000863d867223 */ /* 0x000fe200000100ee */
[----:B------:R2:W-:Y:S01]  /*6670*/  STS [R35.X4+0x2120], R162 ;  /* 0x002120a223007388 */ /* 0x0005e20000004800 */
[----:B------:R-:W-:Y:S01]  /*6680*/  FMUL.FTZ R159, R13, R244 ;  /* 0x000000f40d9f7220 */ /* 0x000fe20000410000 */
[----:B0-----:R-:W-:Y:S01]  /*6690*/  IADD3 R240, R163, 0x3e0, RZ ;  /* 0x000003e0a3f07810 */ /* 0x001fe20007ffe0ff */
[----:B------:R-:W-:Y:S02]  /*66a0*/  FMUL.FTZ R172, R68, R169 ;  /* 0x000000a944ac7220 */ /* 0x000fe40000410000 */
[----:B------:R-:W-:-:S02]  /*66b0*/  FFMA.FTZ R133, R63, -R132, R234 ;  /* 0x800000843f857223 */ /* 0x000fc400000100ea */
[----:B------:R-:W-:Y:S01]  /*66c0*/  FMUL.FTZ R169, R13, R239 ;  /* 0x000000ef0da97220 */ /* 0x000fe20000410000 */
[----:B------:R0:W-:Y:S01]  /*66d0*/  STS [R35.X4+0x2124], R172 ;  /* 0x002124ac23007388 */ /* 0x0001e20000004800 */
[----:B-1----:R-:W-:Y:S02]  /*66e0*/  FMUL.FTZ R176, R134, R159 ;  /* 0x0000009f86b07220 */ /* 0x002fe40000410000 */
[----:B--2---:R-:W-:Y:S02]  /*66f0*/  FMUL.FTZ R162, R12, R192 ;  /* 0x000000c00ca27220 */ /* 0x004fe40000410000 */
[----:B------:R-:W-:Y:S02]  /*6700*/  FFMA.FTZ R132, R62, -R132, R187 ;  /* 0x800000843e847223 */ /* 0x000fe400000100bb */
[----:B------:R-:W-:Y:S02]  /*6710*/  FMUL.FTZ R175, R133, R162 ;  /* 0x000000a285af7220 */ /* 0x000fe40000410000 */
[----:B------:R-:W-:-:S02]  /*6720*/  FFMA.FTZ R176, R135, R169, R176 ;  /* 0x000000a987b07223 */ /* 0x000fc400000100b0 */
[----:B0-----:R-:W-:Y:S02]  /*6730*/  FMUL.FTZ R172, R12, R243 ;  /* 0x000000f30cac7220 */ /* 0x001fe40000410000 */
[----:B------:R-:W-:Y:S02]  /*6740*/  FMUL.FTZ R180, R73, R186 ;  /* 0x000000ba49b47220 */ /* 0x000fe40000410000 */
[----:B------:R-:W-:Y:S02]  /*6750*/  FMUL.FTZ R173, R67, R10 ;  /* 0x0000000a43ad7220 */ /* 0x000fe40000410000 */
[----:B------:R-:W-:Y:S01]  /*6760*/  FMUL.FTZ R177, R59, R158 ;  /* 0x0000009e3bb17220 */ /* 0x000fe20000410000 */
[----:B------:R0:W-:Y:S01]  /*6770*/  STS [R35.X4+0x214c], R180 ;  /* 0x00214cb423007388 */ /* 0x0001e20000004800 */
[----:B------:R-:W-:Y:S02]  /*6780*/  FFMA.FTZ R175, R132, R172, R175 ;  /* 0x000000ac84af7223 */ /* 0x000fe400000100af */
[----:B------:R-:W-:-:S02]  /*6790*/  FADD.FTZ R176, RZ, R176 ;  /* 0x000000b0ffb07221 */ /* 0x000fc40000010000 */
[----:B------:R-:W-:Y:S02]  /*67a0*/  FMUL.FTZ R174, R66, R11 ;  /* 0x0000000b42ae7220 */ /* 0x000fe40000410000 */
[C---:B------:R-:W-:Y:S02]  /*67b0*/  FFMA.FTZ R179, R58.reuse, -R173, R189 ;  /* 0x800000ad3ab37223 */ /* 0x040fe400000100bd */
[----:B------:R-:W-:Y:S02]  /*67c0*/  FFMA.FTZ R58, R58, R157, R177 ;  /* 0x0000009d3a3a7223 */ /* 0x000fe400000100b1 */
[----:B0-----:R-:W-:Y:S02]  /*67d0*/  FFMA.FTZ R180, R59, -R173, R232 ;  /* 0x800000ad3bb47223 */ /* 0x001fe400000100e8 */
[----:B------:R-:W-:Y:S02]  /*67e0*/  FADD.FTZ R177, R176, R175 ;  /* 0x000000afb0b17221 */ /* 0x000fe40000010000 */
[----:B------:R-:W-:-:S02]  /*67f0*/  FMUL.FTZ R176, R158, UR37 ;  /* 0x000000259eb07c20 */ /* 0x000fc40008410000 */
[-C--:B------:R-:W-:Y:S02]  /*6800*/  FFMA.FTZ R59, R56, -R174.reuse, R231 ;  /* 0x800000ae383b7223 */ /* 0x080fe400000100e7 */
[----:B------:R-:W-:Y:S02]  /*6810*/  FMUL.FTZ R175, R157, UR37 ;  /* 0x000000259daf7c20 */ /* 0x000fe40008410000 */
[----:B------:R-:W-:Y:S02]  /*6820*/  FFMA.FTZ R173, R57, -R174, R236 ;  /* 0x800000ae39ad7223 */ /* 0x000fe400000100ec */
[----:B------:R-:W-:Y:S02]  /*6830*/  FMUL.FTZ R174, R134, R169 ;  /* 0x000000a986ae7220 */ /* 0x000fe40000410000 */
[----:B------:R-:W-:Y:S02]  /*6840*/  FMUL.FTZ R188, R73, R182 ;  /* 0x000000b649bc7220 */ /* 0x000fe40000410000 */
[----:B------:R-:W-:-:S02]  /*6850*/  FFMA.FTZ R182, R157, UR36, R176 ;  /* 0x000000249db67c23 */ /* 0x000fc400080100b0 */
[----:B------:R-:W-:Y:S01]  /*6860*/  FMUL.FTZ R184, R10, R157 ;  /* 0x0000009d0ab87220 */ /* 0x000fe20000410000 */
[----:B------:R0:W-:Y:S01]  /*6870*/  STS [R35.X4+0x2148], R188 ;  /* 0x002148bc23007388 */ /* 0x0001e20000004800 */
[----:B------:R-:W-:Y:S02]  /*6880*/  FFMA.FTZ R181, R158, UR36, -R175 ;  /* 0x000000249eb57c23 */ /* 0x000fe400080108af */
[----:B------:R-:W-:Y:S02]  /*6890*/  FMUL.FTZ R186, R10, R158 ;  /* 0x0000009e0aba7220 */ /* 0x000fe40000410000 */
[----:B------:R-:W-:Y:S02]  /*68a0*/  FMUL.FTZ R158, R11, R156 ;  /* 0x0000009c0b9e7220 */ /* 0x000fe40000410000 */
[----:B------:R-:W-:Y:S02]  /*68b0*/  FMUL.FTZ R175, R133, R172 ;  /* 0x000000ac85af7220 */ /* 0x000fe40000410000 */
[----:B------:R-:W-:Y:S01]  /*68c0*/  FFMA.FTZ R157, R135, R159, -R174 ;  /* 0x0000009f879d7223 */ /* 0x000fe200000108ae */
[----:B0-----:R-:W-:Y:S01]  /*68d0*/  IADD3 R188, R163, 0x2c0, RZ ;  /* 0x000002c0a3bc7810 */ /* 0x001fe20007ffe0ff */
[----:B------:R-:W-:-:S02]  /*68e0*/  FMUL.FTZ R174, R11, R154 ;  /* 0x0000009a0bae7220 */ /* 0x000fc40000410000 */
[C---:B------:R-:W-:Y:S02]  /*68f0*/  FMUL.FTZ R178, R173.reuse, R158 ;  /* 0x0000009eadb27220 */ /* 0x040fe40000410000 */
[----:B------:R-:W-:Y:S02]  /*6900*/  FFMA.FTZ R176, R132, R162, -R175 ;  /* 0x000000a284b07223 */ /* 0x000fe400000108af */
[----:B------:R-:W-:Y:S02]  /*6910*/  FADD.FTZ R157, RZ, R157 ;  /* 0x0000009dff9d7221 */ /* 0x000fe40000010000 */
[-C--:B------:R-:W-:Y:S02]  /*6920*/  FMUL.FTZ R175, R173, R174.reuse ;  /* 0x000000aeadaf7220 */ /* 0x080fe40000410000 */
[----:B------:R-:W-:Y:S02]  /*6930*/  FFMA.FTZ R178, R59, R174, R178 ;  /* 0x000000ae3bb27223 */ /* 0x000fe400000100b2 */
[----:B------:R-:W-:-:S02]  /*6940*/  FADD.FTZ R157, R157, R176 ;  /* 0x000000b09d9d7221 */ /* 0x000fc40000010000 */
[C---:B------:R-:W-:Y:S02]  /*6950*/  FMUL.FTZ R183, R180.reuse, R186 ;  /* 0x000000bab4b77220 */ /* 0x040fe40000410000 */
[----:B------:R-:W-:Y:S02]  /*6960*/  FFMA.FTZ R176, R59, R158, -R175 ;  /* 0x0000009e3bb07223 */ /* 0x000fe400000108af */
[-C--:B------:R-:W-:Y:S02]  /*6970*/  FMUL.FTZ R175, R180, R184.reuse ;  /* 0x000000b8b4af7220 */ /* 0x080fe40000410000 */
[----:B------:R-:W-:Y:S02]  /*6980*/  FADD.FTZ R177, R177, R178 ;  /* 0x000000b2b1b17221 */ /* 0x000fe40000010000 */
[----:B------:R-:W-:Y:S02]  /*6990*/  FFMA.FTZ R178, R179, R184, R183 ;  /* 0x000000b8b3b27223 */ /* 0x000fe400000100b7 */
[----:B------:R-:W-:-:S02]  /*69a0*/  FADD.FTZ R157, R157, R176 ;  /* 0x000000b09d9d7221 */ /* 0x000fc40000010000 */
[----:B------:R-:W-:Y:S02]  /*69b0*/  FFMA.FTZ R176, R179, R186, -R175 ;  /* 0x000000bab3b07223 */ /* 0x000fe400000108af */
[----:B------:R-:W-:Y:S02]  /*69c0*/  FADD.FTZ R178, R177, R178 ;  /* 0x000000b2b1b27221 */ /* 0x000fe40000010000 */
[----:B------:R-:W-:Y:S01]  /*69d0*/  FADD.FTZ R175, R157, R176 ;  /* 0x000000b09daf7221 */ /* 0x000fe20000010000 */
[C---:B------:R-:W-:Y:S01]  /*69e0*/  IADD3 R176, R163.reuse, 0x100, RZ ;  /* 0x00000100a3b07810 */ /* 0x040fe20007ffe0ff */
[----:B------:R-:W-:Y:S01]  /*69f0*/  FADD.FTZ R171, R178, R171 ;  /* 0x000000abb2ab7221 */ /* 0x000fe20000010000 */
[----:B------:R-:W-:Y:S01]  /*6a00*/  IADD3 R178, R163, 0xc0, RZ ;  /* 0x000000c0a3b27810 */ /* 0x000fe20007ffe0ff */
[----:B------:R-:W-:Y:S01]  /*6a10*/  FADD.FTZ R168, R175, R168 ;  /* 0x000000a8afa87221 */ /* 0x000fe20000010000 */
[-C--:B------:R-:W-:Y:S01]  /*6a20*/  LEA.HI.SX32 R176, R176, R163.reuse, 0x1b ;  /* 0x000000a3b0b07211 */ /* 0x080fe200078fdaff */
[----:B------:R-:W-:Y:S01]  /*6a30*/  FADD.FTZ R171, R171, R136 ;  /* 0x00000088abab7221 */ /* 0x000fe20000010000 */
[----:B------:R-:W-:Y:S01]  /*6a40*/  LEA.HI.SX32 R178, R178, R163, 0x1b ;  /* 0x000000a3b2b27211 */ /* 0x000fe200078fdaff */
[----:B------:R-:W-:-:S02]  /*6a50*/  FADD.FTZ R168, R168, R137 ;  /* 0x00000089a8a87221 */ /* 0x000fc40000010000 */
[----:B------:R-:W-:Y:S02]  /*6a60*/  FADD.FTZ R138, R171, R138 ;  /* 0x0000008aab8a7221 */ /* 0x000fe40000010000 */
[----:B------:R-:W-:Y:S01]  /*6a70*/  FADD.FTZ R139, R168, R139 ;  /* 0x0000008ba88b7221 */ /* 0x000fe20000010000 */
[----:B------:R-:W-:Y:S01]  /*6a80*/  IADD3 R168, R163, 0x1e0, RZ ;  /* 0x000001e0a3a87810 */ /* 0x000fe20007ffe0ff */
[----:B------:R-:W-:Y:S01]  /*6a90*/  FADD.FTZ R138, R138, R141 ;  /* 0x0000008d8a8a7221 */ /* 0x000fe20000010000 */
[-C--:B------:R-:W-:Y:S01]  /*6aa0*/  LEA.HI.SX32 R141, R202, R163.reuse, 0x1b ;  /* 0x000000a3ca8d7211 */ /* 0x080fe200078fdaff */
[----:B------:R-:W-:Y:S01]  /*6ab0*/  FADD.FTZ R139, R139, R140 ;  /* 0x0000008c8b8b7221 */ /* 0x000fe20000010000 */
[----:B------:R-:W-:Y:S01]  /*6ac0*/  LEA.HI.SX32 R168, R168, R163, 0x1b ;  /* 0x000000a3a8a87211 */ /* 0x000fe200078fdaff */
[----:B------:R-:W-:Y:S02]  /*6ad0*/  FADD.FTZ R143, R138, R143 ;  /* 0x0000008f8a8f7221 */ /* 0x000fe40000010000 */
[----:B------:R-:W-:-:S02]  /*6ae0*/  FMUL.FTZ R184, R67, R184 ;  /* 0x000000b843b87220 */ /* 0x000fc40000410000 */
[----:B------:R-:W-:Y:S02]  /*6af0*/  FMUL.FTZ R186, R67, R186 ;  /* 0x000000ba43ba7220 */ /* 0x000fe40000410000 */
[----:B------:R-:W-:Y:S01]  /*6b00*/  FMUL.FTZ R174, R66, R174 ;  /* 0x000000ae42ae7220 */ /* 0x000fe20000410000 */
[----:B------:R0:W-:Y:S01]  /*6b10*/  STS [R35.X4+0x2118], R184 ;  /* 0x002118b823007388 */ /* 0x0001e20000004800 */
[----:B------:R-:W-:Y:S01]  /*6b20*/  FADD.FTZ R142, R139, R142 ;  /* 0x0000008e8b8e7221 */ /* 0x000fe20000010000 */
[----:B------:R-:W-:Y:S01]  /*6b30*/  LEA.HI.SX32 R139, R208, R163, 0x1b ;  /* 0x000000a3d08b7211 */ /* 0x000fe200078fdaff */
[----:B------:R-:W-:Y:S01]  /*6b40*/  FMUL.FTZ R158, R66, R158 ;  /* 0x0000009e429e7220 */ /* 0x000fe20000410000 */
[----:B------:R1:W-:Y:S01]  /*6b50*/  STS [R35.X4+0x211c], R186 ;  /* 0x00211cba23007388 */ /* 0x0003e20000004800 */
[C---:B------:R-:W-:Y:S02]  /*6b60*/  FMUL.FTZ R172, R65.reuse, R172 ;  /* 0x000000ac41ac7220 */ /* 0x040fe40000410000 */
[----:B------:R-:W-:Y:S01]  /*6b70*/  FMUL.FTZ R162, R65, R162 ;  /* 0x000000a241a27220 */ /* 0x000fe20000410000 */
[----:B------:R2:W-:Y:S01]  /*6b80*/  STS [R35.X4+0x2110], R174 ;  /* 0x002110ae23007388 */ /* 0x0005e20000004800 */
[C---:B------:R-:W-:Y:S01]  /*6b90*/  FMUL.FTZ R138, R64.reuse, R169 ;  /* 0x000000a9408a7220 */ /* 0x040fe20000410000 */
[----:B0-----:R-:W-:Y:S01]  /*6ba0*/  IADD3 R184, R163, 0x280, RZ ;  /* 0x00000280a3b87810 */ /* 0x001fe20007ffe0ff */
[----:B------:R-:W-:Y:S01]  /*6bb0*/  FMUL.FTZ R140, R64, R159 ;  /* 0x0000009f408c7220 */ /* 0x000fe20000410000 */
[----:B------:R-:W-:Y:S01]  /*6bc0*/  STS [R35.X4+0x2114], R158 ;  /* 0x0021149e23007388 */ /* 0x000fe20000004800 */
[----:B------:R-:W-:Y:S01]  /*6bd0*/  FMUL.FTZ R157, R57, R156 ;  /* 0x0000009c399d7220 */ /* 0x000fe20000410000 */
[----:B-1----:R-:W-:Y:S01]  /*6be0*/  IADD3 R186, R163, 0x2a0, RZ ;  /* 0x000002a0a3ba7810 */ /* 0x002fe20007ffe0ff */
[----:B------:R-:W-:Y:S01]  /*6bf0*/  FADD.FTZ R143, R143, R144 ;  /* 0x000000908f8f7221 */ /* 0x000fe20000010000 */
[----:B------:R0:W-:Y:S01]  /*6c00*/  STS [R35.X4+0x2108], R172 ;  /* 0x002108ac23007388 */ /* 0x0001e20000004800 */
[----:B------:R-:W-:Y:S01]  /*6c10*/  FADD.FTZ R145, R142, R145 ;  /* 0x000000918e917221 */ /* 0x000fe20000010000 */
[C---:B------:R-:W-:Y:S01]  /*6c20*/  IADD3 R142, R163.reuse, 0x20, RZ ;  /* 0x00000020a38e7810 */ /* 0x040fe20007ffe0ff */
[----:B------:R-:W-:Y:S01]  /*6c30*/  FFMA.FTZ R136, R56, R154, R157 ;  /* 0x0000009a38887223 */ /* 0x000fe2000001009d */
[----:B------:R-:W-:Y:S01]  /*6c40*/  STS [R35.X4+0x210c], R162 ;  /* 0x00210ca223007388 */ /* 0x000fe20000004800 */
[----:B------:R-:W-:Y:S01]  /*6c50*/  FMUL.FTZ R157, R154, UR37 ;  /* 0x000000259a9d7c20 */ /* 0x000fe20008410000 */
[----:B------:R-:W-:Y:S01]  /*6c60*/  IADD3 R144, R163, 0x60, RZ ;  /* 0x00000060a3907810 */ /* 0x000fe20007ffe0ff */
[----:B------:R-:W-:Y:S01]  /*6c70*/  FADD.FTZ R150, R143, R150 ;  /* 0x000000968f967221 */ /* 0x000fe20000010000 */
[----:B------:R1:W-:Y:S01]  /*6c80*/  STS [R35.X4+0x2100], R138 ;  /* 0x0021008a23007388 */ /* 0x0003e20000004800 */
[----:B------:R-:W-:Y:S01]  /*6c90*/  FADD.FTZ R145, R145, R146 ;  /* 0x0000009291917221 */ /* 0x000fe20000010000 */
[C---:B--2---:R-:W-:Y:S01]  /*6ca0*/  IADD3 R174, R163.reuse, 0x140, RZ ;  /* 0x00000140a3ae7810 */ /* 0x044fe20007ffe0ff */
[C---:B------:R-:W-:Y:S01]  /*6cb0*/  FMUL.FTZ R137, R156.reuse, UR37 ;  /* 0x000000259c897c20 */ /* 0x040fe20008410000 */
[----:B------:R2:W-:Y:S01]  /*6cc0*/  STS [R35.X4+0x2104], R140 ;  /* 0x0021048c23007388 */ /* 0x0005e20000004800 */
[----:B------:R-:W-:Y:S01]  /*6cd0*/  FFMA.FTZ R156, R156, UR36, -R157 ;  /* 0x000000249c9c7c23 */ /* 0x000fe2000801089d */
[----:B0-----:R-:W-:Y:S01]  /*6ce0*/  IADD3 R172, R163, 0x180, RZ ;  /* 0x00000180a3ac7810 */ /* 0x001fe20007ffe0ff */
[----:B------:R-:W-:Y:S01]  /*6cf0*/  FADD.FTZ R150, R150, R149 ;  /* 0x0000009596967221 */ /* 0x000fe20000010000 */
[----:B------:R-:W-:Y:S01]  /*6d00*/  BAR.SYNC.DEFER_BLOCKING 0x0 ;  /* 0x0000000000007b1d */ /* 0x000fe20000010000 */
[----:B------:R-:W-:Y:S01]  /*6d10*/  FADD.FTZ R148, R145, R148 ;  /* 0x0000009491947221 */ /* 0x000fe20000010000 */
[C---:B-1----:R-:W-:Y:S01]  /*6d20*/  IADD3 R138, R163.reuse, 0x120, RZ ;  /* 0x00000120a38a7810 */ /* 0x042fe20007ffe0ff */
[----:B------:R-:W-:Y:S01]  /*6d30*/  FFMA.FTZ R154, R154, UR36, R137 ;  /* 0x000000249a9a7c23 */ /* 0x000fe20008010089 */
[----:B------:R-:W-:Y:S01]  /*6d40*/  IADD3 R162, R163, 0x220, RZ ;  /* 0x00000220a3a27810 */ /* 0x000fe20007ffe0ff */
[----:B------:R-:W-:Y:S01]  /*6d50*/  FMUL.FTZ R137, R173, R156 ;  /* 0x0000009cad897220 */ /* 0x000fe20000410000 */
[C---:B--2---:R-:W-:Y:S01]  /*6d60*/  IADD3 R140, R163.reuse, 0x160, RZ ;  /* 0x00000160a38c7810 */ /* 0x044fe20007ffe0ff */
[----:B------:R-:W-:Y:S01]  /*6d70*/  FMUL.FTZ R181, R180, R181 ;  /* 0x000000b5b4b57220 */ /* 0x000fe20000410000 */
[C---:B------:R-:W-:Y:S01]  /*6d80*/  IADD3 R156, R163.reuse, 0x240, RZ ;  /* 0x00000240a39c7810 */ /* 0x040fe20007ffe0ff */
[----:B------:R-:W-:Y:S01]  /*6d90*/  FADD.FTZ R147, R150, R147 ;  /* 0x0000009396937221 */ /* 0x000fe20000010000 */
[C---:B------:R-:W-:Y:S01]  /*6da0*/  IADD3 R180, R163.reuse, 0x80, RZ ;  /* 0x00000080a3b47810 */ /* 0x040fe20007ffe0ff */
[----:B------:R-:W-:Y:S01]  /*6db0*/  FADD.FTZ R148, R148, R151 ;  /* 0x0000009794947221 */ /* 0x000fe20000010000 */
[----:B------:R-:W-:Y:S01]  /*6dc0*/  IADD3 R150, R163, 0xe0, RZ ;  /* 0x000000e0a3967810 */ /* 0x000fe20007ffe0ff */
[----:B------:R-:W-:Y:S01]  /*6dd0*/  FFMA.FTZ R137, R59, R154, R137 ;  /* 0x0000009a3b897223 */ /* 0x000fe20000010089 */
[----:B------:R-:W-:Y:S01]  /*6de0*/  IADD3 R154, R163, 0x1c0, RZ ;  /* 0x000001c0a39a7810 */ /* 0x000fe20007ffe0ff */
[----:B------:R-:W-:Y:S01]  /*6df0*/  FFMA.FTZ R57, R179, R182, R181 ;  /* 0x000000b6b3397223 */ /* 0x000fe200000100b5 */
[----:B------:R-:W-:Y:S01]  /*6e00*/  IADD3 R182, R163, 0x40, RZ ;  /* 0x00000040a3b67810 */ /* 0x000fe20007ffe0ff */
[----:B------:R-:W-:Y:S01]  /*6e10*/  FADD.FTZ R56, R147, R152 ;  /* 0x0000009893387221 */ /* 0x000fe20000010000 */
[C---:B------:R-:W-:Y:S01]  /*6e20*/  IADD3 R152, R163.reuse, 0x1a0, RZ ;  /* 0x000001a0a3987810 */ /* 0x040fe20007ffe0ff */
[----:B------:R-:W-:Y:S01]  /*6e30*/  FADD.FTZ R59, R148, R153 ;  /* 0x00000099943b7221 */ /* 0x000fe20000010000 */
[C---:B------:R-:W-:Y:S01]  /*6e40*/  IADD3 R148, R163.reuse, 0xa0, RZ ;  /* 0x000000a0a3947810 */ /* 0x040fe20007ffe0ff */
[----:B------:R-:W-:Y:S01]  /*6e50*/  FADD.FTZ R56, R56, R155 ;  /* 0x0000009b38387221 */ /* 0x000fe20000010000 */
[----:B------:R-:W-:Y:S01]  /*6e60*/  IADD3 R158, R163, 0x260, RZ ;  /* 0x00000260a39e7810 */ /* 0x000fe20007ffe0ff */
        /* <DEDUP_REMOVED lines=20> */
[C---:B------:R-:W-:Y:S01]  /*6fb0*/  FFMA.FTZ R148, -R29.reuse, R238, -RZ ;  /* 0x000000ee1d947223 */ /* 0x040fe200000109ff */
[----:B------:R-:W-:Y:S01]  /*6fc0*/  LEA.HI.SX32 R177, R150, R163, 0x1b ;  /* 0x000000a396b17211 */ /* 0x000fe200078fdaff */
[----:B------:R-:W-:Y:S01]  /*6fd0*/  FMUL.FTZ R150, R29, R237 ;  /* 0x000000ed1d967220 */ /* 0x000fe20000410000 */
[-C--:B------:R-:W-:Y:S01]  /*6fe0*/  LEA.HI.SX32 R174, R174, R163.reuse, 0x1b ;  /* 0x000000a3aeae7211 */ /* 0x080fe200078fdaff */
[----:B------:R-:W0:Y:S01]  /*6ff0*/  LDS R185, [R182.X4+0x2200] ;  /* 0x00220000b6b97984 */ /* 0x000e220000004800 */
[-C--:B------:R-:W-:Y:S01]  /*7000*/  LEA.HI.SX32 R172, R172, R163.reuse, 0x1b ;  /* 0x000000a3acac7211 */ /* 0x080fe200078fdaff */
[----:B------:R-:W-:Y:S01]  /*7010*/  FFMA.FTZ R216, -R18, R216, -RZ ;  /* 0x000000d812d87223 */ /* 0x000fe200000109ff */
[----:B------:R-:W-:Y:S01]  /*7020*/  LEA.HI.SX32 R171, R152, R163, 0x1b ;  /* 0x000000a398ab7211 */ /* 0x000fe200078fdaff */
[----:B------:R-:W-:Y:S01]  /*7030*/  FMUL.FTZ R152, R28, R187 ;  /* 0x000000bb1c987220 */ /* 0x000fe20000410000 */
[-C--:B------:R-:W-:Y:S01]  /*7040*/  LEA.HI.SX32 R162, R162, R163.reuse, 0x1b ;  /* 0x000000a3a2a27211 */ /* 0x080fe200078fdaff */
[----:B------:R-:W0:Y:S01]  /*7050*/  LDS R197, [R174.X4+0x2600] ;  /* 0x00260000aec57984 */ /* 0x000e220000004800 */
[-C--:B------:R-:W-:Y:S01]  /*7060*/  LEA.HI.SX32 R158, R158, R163.reuse, 0x1b ;  /* 0x000000a39e9e7211 */ /* 0x080fe200078fdaff */
[----:B------:R-:W-:Y:S01]  /*7070*/  FFMA.FTZ R234, -R28, R234, -RZ ;  /* 0x000000ea1cea7223 */ /* 0x000fe200000109ff */
[-C--:B------:R-:W-:Y:S01]  /*7080*/  LEA.HI.SX32 R157, R184, R163.reuse, 0x1b ;  /* 0x000000a3b89d7211 */ /* 0x080fe200078fdaff */
[----:B------:R-:W0:Y:S01]  /*7090*/  LDS R199, [R172.X4+0x2700] ;  /* 0x00270000acc77984 */ /* 0x000e220000004800 */
[----:B------:R-:W-:Y:S01]  /*70a0*/  LEA.HI.SX32 R156, R186, R163, 0x1b ;  /* 0x000000a3ba9c7211 */ /* 0x000fe200078fdaff */
[C---:B------:R-:W-:Y:S01]  /*70b0*/  FMUL.FTZ R250, R27.reuse, R231 ;  /* 0x000000e71bfa7220 */ /* 0x040fe20000410000 */
[-C--:B------:R-:W-:Y:S01]  /*70c0*/  LEA.HI.SX32 R155, R188, R163.reuse, 0x1b ;  /* 0x000000a3bc9b7211 */ /* 0x080fe200078fdaff */
[----:B------:R-:W0:Y:S01]  /*70d0*/  LDS R184, [R183.X4+0x2180] ;  /* 0x00218000b7b87984 */ /* 0x000e220000004800 */
[-C--:B------:R-:W-:Y:S01]  /*70e0*/  LEA.HI.SX32 R154, R190, R163.reuse, 0x1b ;  /* 0x000000a3be9a7211 */ /* 0x080fe200078fdaff */
[----:B------:R-:W-:Y:S01]  /*70f0*/  FFMA.FTZ R236, -R27, R236, -RZ ;  /* 0x000000ec1bec7223 */ /* 0x000fe200000109ff */
[-C--:B------:R-:W-:Y:S01]  /*7100*/  LEA.HI.SX32 R145, R194, R163.reuse, 0x1b ;  /* 0x000000a3c2917211 */ /* 0x080fe200078fdaff */
[----:B------:R-:W0:Y:S01]  /*7110*/  LDS R186, [R181.X4+0x2280] ;  /* 0x00228000b5ba7984 */ /* 0x000e220000004800 */
        /* <DEDUP_REMOVED lines=11> */
[----:B------:R-:W-:Y:S02]  /*71d0*/  FFMA.FTZ R224, -R22, R224, -RZ ;  /* 0x000000e016e07223 */ /* 0x000fe400000109ff */
[----:B------:R-:W-:Y:S01]  /*71e0*/  FFMA.FTZ R214, -R17, R214, -RZ ;  /* 0x000000d611d67223 */ /* 0x000fe200000109ff */
[----:B------:R-:W0:Y:S01]  /*71f0*/  LDS R196, [R175.X4+0x2580] ;  /* 0x00258000afc47984 */ /* 0x000e220000004800 */
[----:B------:R-:W-:Y:S02]  /*7200*/  FFMA.FTZ R212, -R16, R212, -RZ ;  /* 0x000000d410d47223 */ /* 0x000fe400000109ff */
[----:B------:R-:W-:Y:S01]  /*7210*/  FMUL.FTZ R147, R243, UR37 ;  /* 0x00000025f3937c20 */ /* 0x000fe20008410000 */
        /* <DEDUP_REMOVED lines=25> */
[----:B-1----:R-:W-:-:S03]  /*73b0*/  MOV R220, UR34 ;  /* 0x0000002200dc7c02 */ /* 0x002fc60008000f00 */
        /* <DEDUP_REMOVED lines=13> */
[----:B--2---:R-:W-:Y:S01]  /*7490*/  FFMA.FTZ R152, -R14, R166, -RZ ;  /* 0x000000a60e987223 */ /* 0x004fe200000109ff */
[----:B------:R-:W-:Y:S02]  /*74a0*/  LEA R166, R220, -R163, 0x1 ;  /* 0x800000a3dca67211 */ /* 0x000fe400078e08ff */
[----:B------:R2:W-:Y:S01]  /*74b0*/  STS [R35.X4+0x31c4], R222 ;  /* 0x0031c4de23007388 */ /* 0x0005e20000004800 */
[----:B-----5:R-:W-:Y:S01]  /*74c0*/  FMUL.FTZ R226, R18, R215 ;  /* 0x000000d712e27220 */ /* 0x020fe20000410000 */
[----:B------:R-:W-:Y:S02]  /*74d0*/  ISETP.GE.AND P0, PT, R166, 0x1, PT ;  /* 0x00000001a600780c */ /* 0x000fe40003f06270 */
[----:B------:R5:W-:Y:S01]  /*74e0*/  STS [R35.X4+0x31c8], R150 ;  /* 0x0031c89623007388 */ /* 0x000be20000004800 */
[----:B-1----:R-:W-:-:S03]  /*74f0*/  FMUL.FTZ R148, R17, R211 ;  /* 0x000000d311947220 */ /* 0x002fc60000410000 */
[----:B------:R1:W-:Y:S01]  /*7500*/  STS [R35.X4+0x31d4], R218 ;  /* 0x0031d4da23007388 */ /* 0x0003e20000004800 */
[----:B--2---:R-:W-:-:S03]  /*7510*/  FMUL.FTZ R222, R16, R213 ;  /* 0x000000d510de7220 */ /* 0x004fc60000410000 */
[----:B------:R2:W-:Y:S01]  /*7520*/  STS [R35.X4+0x31dc], R216 ;  /* 0x0031dcd823007388 */ /* 0x0005e20000004800 */
[----:B-----5:R-:W-:-:S03]  /*7530*/  FFMA.FTZ R150, -R15, R210, -RZ ;  /* 0x000000d20f967223 */ /* 0x020fc600000109ff */
[----:B------:R5:W-:Y:S01]  /*7540*/  STS [R35.X4+0x31e0], R148 ;  /* 0x0031e09423007388 */ /* 0x000be20000004800 */
[----:B------:R-:W-:Y:S02]  /*7550*/  FMUL.FTZ R210, R244, UR37 ;  /* 0x00000025f4d27c20 */ /* 0x000fe40008410000 */
[----:B-1----:R-:W-:Y:S01]  /*7560*/  FMUL.FTZ R218, R14, R209 ;  /* 0x000000d10eda7220 */ /* 0x002fe20000410000 */
[----:B------:R-:W-:Y:S01]  /*7570*/  STS [R35.X4+0x318c], R234 ;  /* 0x00318cea23007388 */ /* 0x000fe20000004800 */
[----:B------:R-:W-:Y:S02]  /*7580*/  FFMA.FTZ R210, R239, UR36, R210 ;  /* 0x00000024efd27c23 */ /* 0x000fe400080100d2 */
[----:B--2---:R-:W-:Y:S01]  /*7590*/  FMUL.FTZ R216, R15, R207 ;  /* 0x000000cf0fd87220 */ /* 0x004fe20000410000 */
[----:B------:R-:W-:Y:S01]  /*75a0*/  STS [R35.X4+0x3190], R250 ;  /* 0x003190fa23007388 */ /* 0x000fe20000004800 */
[----:B-----5:R-:W-:-:S03]  /*75b0*/  FMUL.FTZ R148, R192, UR37 ;  /* 0x00000025c0947c20 */ /* 0x020fc60008410000 */
[----:B------:R-:W-:Y:S01]  /*75c0*/  STS [R35.X4+0x3194], R236 ;  /* 0x003194ec23007388 */ /* 0x000fe20000004800 */
[----:B------:R-:W-:-:S03]  /*75d0*/  FFMA.FTZ R187, R243, UR36, R148 ;  /* 0x00000024f3bb7c23 */ /* 0x000fc60008010094 */
        /* <DEDUP_REMOVED lines=11> */
[----:B-1----:R-:W-:-:S03]  /*7690*/  FFMA.FTZ R212, R192, UR36, -R147 ;  /* 0x00000024c0d47c23 */ /* 0x002fc60008010893 */
[----:B------:R2:W-:Y:S04]  /*76a0*/  STS [R35.X4+0x31f8], R218 ;  /* 0x0031f8da23007388 */ /* 0x0005e80000004800 */
[----:B------:R2:W-:Y:S04]  /*76b0*/  STS [R35.X4+0x31fc], R152 ;  /* 0x0031fc9823007388 */ /* 0x0005e80000004800 */
[----:B------:R-:W-:Y:S06]  /*76c0*/  BAR.SYNC.DEFER_BLOCKING 0x0 ;  /* 0x0000000000007b1d */ /* 0x000fec0000010000 */
[----:B------:R-:W-:Y:S05]  /*76d0*/  @!P0 BRA `(.L_x_10665) ;  /* 0x0000035000008947 */ /* 0x000fea0003800000 */
[----:B0-234-:R-:W-:Y:S01]  /*76e0*/  ULDC.64 UR36, c[0x0][0x2b8] ;  /* 0x0000ae0000247ab9 */ /* 0x01dfe20000000a00 */
[----:B------:R0:W1:Y:S01]  /*76f0*/  LDS R35, [R146.X4+0x3180] ;  /* 0x0031800092237984 */ /* 0x0000620000004800 */
[----:B------:R-:W-:Y:S01]  /*7700*/  USHF.R.U64 UR44, UR36, 0x1, UR37 ;  /* 0x00000001242c7899 */ /* 0x000fe20008001225 */
[----:B------:R-:W-:Y:S01]  /*7710*/  MOV R151, UR7 ;  /* 0x0000000700977c02 */ /* 0x000fe20008000f00 */
[----:B------:R-:W-:-:S02]  /*7720*/  USHF.R.U32.HI UR49, URZ, 0x1, UR37 ;  /* 0x000000013f317899 */ /* 0x000fc40008011625 */
[----:B------:R-:W-:Y:S02]  /*7730*/  ULDC.64 UR34, c[0x0][0x298] ;  /* 0x0000a60000227ab9 */ /* 0x000fe40000000a00 */
[----:B------:R-:W-:Y:S02]  /*7740*/  ULDC.64 UR36, c[0x0][0x2a0] ;  /* 0x0000a80000247ab9 */ /* 0x000fe40000000a00 */
[----:B------:R-:W-:Y:S02]  /*7750*/  UIMAD UR38, UR15, UR36, URZ ;  /* 0x000000240f2672a4 */ /* 0x000fe4000f8e023f */
[----:B------:R-:W-:Y:S02]  /*7760*/  USHF.R.U64 UR45, UR34, 0x1, UR35 ;  /* 0x00000001222d7899 */ /* 0x000fe40008001223 */
[----:B------:R-:W-:Y:S02]  /*7770*/  USHF.R.U32.HI UR48, URZ, 0x1, UR35 ;  /* 0x000000013f307899 */ /* 0x000fe40008011623 */
[----:B------:R-:W-:-:S02]  /*7780*/  UIMAD UR50, UR14, UR37, UR38 ;  /* 0x000000250e3272a4 */ /* 0x000fc4000f8e0226 */
[----:B------:R-:W-:Y:S02]  /*7790*/  ULDC.64 UR34, c[0x0][0x2b0] ;  /* 0x0000ac0000227ab9 */ /* 0x000fe40000000a00 */
[----:B------:R-:W-:Y:S02]  /*77a0*/  UIMAD UR34, UR43, UR34, URZ ;  /* 0x000000222b2272a4 */ /* 0x000fe4000f8e023f */
[----:B------:R-:W-:Y:S02]  /*77b0*/  ULDC.64 UR38, c[0x0][0x2c0] ;  /* 0x0000b00000267ab9 */ /* 0x000fe40000000a00 */
[----:B------:R-:W-:Y:S02]  /*77c0*/  UIMAD UR51, UR15, UR38, URZ ;  /* 0x000000260f3372a4 */ /* 0x000fe4000f8e023f */
[----:B------:R-:W-:Y:S02]  /*77d0*/  ULEA UR52, UR16, 0xfffffc00, 0xa ;  /* 0xfffffc0010347891 */ /* 0x000fe4000f8e503f */
[----:B------:R-:W-:-:S02]  /*77e0*/  UIMAD UR46, UR7, UR35, UR34 ;  /* 0x00000023072e72a4 */ /* 0x000fc4000f8e0222 */
[----:B------:R-:W-:Y:S02]  /*77f0*/  UIMAD.WIDE.U32 UR34, UR14, UR36, URZ ;  /* 0x000000240e2272a5 */ /* 0x000fe4000f8e003f */
[----:B------:R-:W-:Y:S01]  /*7800*/  UIMAD.WIDE.U32 UR40, UR14, UR38, URZ ;  /* 0x000000260e2872a5 */ /* 0x000fe2000f8e003f */
[----:B------:R-:W-:Y:S01]  /*7810*/  IADD3 R148, P0, R163, UR52, RZ ;  /* 0x00000034a3947c10 */ /* 0x000fe2000ff1e0ff */
[----:B------:R-:W-:Y:S01]  /*7820*/  ULDC.64 UR36, c[0x0][0x2d0] ;  /* 0x0000b40000247ab9 */ /* 0x000fe20000000a00 */
[----:B------:R-:W-:Y:S01]  /*7830*/  MOV R147, UR52 ;  /* 0x0000003400937c02 */ /* 0x000fe20008000f00 */
[----:B------:R-:W-:Y:S02]  /*7840*/  UIMAD UR51, UR14, UR39, UR51 ;  /* 0x000000270e3372a4 */ /* 0x000fe4000f8e0233 */
[----:B------:R-:W-:Y:S01]  /*7850*/  UIMAD UR36, UR43, UR36, URZ ;  /* 0x000000242b2472a4 */ /* 0x000fe2000f8e023f */
[----:B------:R-:W-:Y:S01]  /*7860*/  LEA.HI.X.SX32 R149, R147, RZ, 0x1, P0 ;  /* 0x000000ff93957211 */ /* 0x000fe200000f0eff */
[----:B------:R-:W-:Y:S01]  /*7870*/  UIMAD UR48, UR48, UR12, URZ ;  /* 0x0000000c303072a4 */ /* 0x000fe2000f8e023f */
[----:B------:R-:W-:Y:S01]  /*7880*/  MOV R147, UR7 ;  /* 0x0000000700937c02 */ /* 0x000fe20008000f00 */
[----:B------:R-:W-:-:S02]  /*7890*/  UIADD3 UR35, UR35, UR50, URZ ;  /* 0x0000003223237290 */ /* 0x000fc4000fffe03f */
[----:B------:R-:W-:Y:S02]  /*78a0*/  UIMAD UR49, UR49, UR12, URZ ;  /* 0x0000000c313172a4 */ /* 0x000fe4000f8e023f */
[----:B------:R-:W-:Y:S01]  /*78b0*/  UIADD3 UR41, UR41, UR51, URZ ;  /* 0x0000003329297290 */ /* 0x000fe2000fffe03f */
[--C-:B0-----:R-:W-:Y:S01]  /*78c0*/  IMAD.WIDE.U32 R146, R147, c[0x0][0x2b0], R148.reuse ;  /* 0x0000ac0093927a25 */ /* 0x101fe200078e0094 */
[----:B------:R-:W-:Y:S02]  /*78d0*/  UIMAD UR48, UR13, UR45, UR48 ;  /* 0x0000002d0d3072a4 */ /* 0x000fe4000f8e0230 */
[----:B------:R-:W-:Y:S01]  /*78e0*/  UIMAD.WIDE.U32 UR34, UR12, UR45, UR34 ;  /* 0x0000002d0c2272a5 */ /* 0x000fe2000f8e0022 */
[----:B------:R-:W-:Y:S01]  /*78f0*/  IMAD.WIDE.U32 R148, R151, c[0x0][0x2d0], R148 ;  /* 0x0000b40097947a25 */ /* 0x000fe200078e0094 */
[----:B------:R-:W-:Y:S01]  /*7900*/  UIMAD UR47, UR7, UR37, UR36 ;  /* 0x00000025072f72a4 */ /* 0x000fe2000f8e0224 */
[----:B------:R-:W-:Y:S01]  /*7910*/  IADD3 R151, R147, UR46, RZ ;  /* 0x0000002e93977c10 */ /* 0x000fe2000fffe0ff */
[----:B------:R-:W-:-:S02]  /*7920*/  UIMAD UR49, UR13, UR44, UR49 ;  /* 0x0000002c0d3172a4 */ /* 0x000fc4000f8e0231 */
[----:B------:R-:W-:Y:S02]  /*7930*/  UIMAD.WIDE.U32 UR40, UR12, UR44, UR40 ;  /* 0x0000002c0c2872a5 */ /* 0x000fe4000f8e0028 */
[----:B------:R-:W-:Y:S01]  /*7940*/  ULDC.64 UR36, c[0x0][0x318] ;  /* 0x0000c60000247ab9 */ /* 0x000fe20000000a00 */
[----:B------:R-:W-:Y:S01]  /*7950*/  IADD3 R147, R149, UR47, RZ ;  /* 0x0000002f95937c10 */ /* 0x000fe2000fffe0ff */
[----:B------:R-:W-:Y:S02]  /*7960*/  ULDC.64 UR38, c[0x0][0x320] ;  /* 0x0000c80000267ab9 */ /* 0x000fe40000000a00 */
[----:B------:R-:W-:Y:S02]  /*7970*/  UIADD3 UR44, UR35, UR48, URZ ;  /* 0x00000030232c7290 */ /* 0x000fe4000fffe03f */
[----:B------:R-:W-:Y:S02]  /*7980*/  ULEA UR36, UP0, UR34, UR36, 0x3 ;  /* 0x0000002422247291 */ /* 0x000fe4000f80183f */
[----:B------:R-:W-:-:S02]  /*7990*/  UIADD3 UR35, UR41, UR49, URZ ;  /* 0x0000003129237290 */ /* 0x000fc4000fffe03f */
[----:B------:R-:W-:Y:S02]  /*79a0*/  ULEA UR38, UP1, UR40, UR38, 0x3 ;  /* 0x0000002628267291 */ /* 0x000fe4000f82183f */
[----:B------:R-:W-:Y:S01]  /*79b0*/  ULEA.HI.X UR37, UR34, UR37, UR44, 0x3, UP0 ;  /* 0x0000002522257291 */ /* 0x000fe200080f1c2c */
[----:B------:R-:W-:Y:S01]  /*79c0*/  LEA R150, P0, R146, UR36, 0x2 ;  /* 0x0000002492967c11 */ /* 0x000fe2000f8010ff */
[----:B------:R-:W-:Y:S02]  /*79d0*/  ULEA.HI.X UR39, UR40, UR39, UR35, 0x3, UP1 ;  /* 0x0000002728277291 */ /* 0x000fe400088f1c23 */
[----:B------:R-:W-:Y:S02]  /*79e0*/  LEA R152, P1, R148, UR38, 0x2 ;  /* 0x0000002694987c11 */ /* 0x000fe4000f8210ff */
[----:B------:R-:W-:Y:S02]  /*79f0*/  LEA.HI.X R151, R146, UR37, R151, 0x2, P0 ;  /* 0x0000002592977c11 */ /* 0x000fe400080f1497 */
[----:B------:R-:W-:-:S03]  /*7a00*/  LEA.HI.X R153, R148, UR39, R147, 0x2, P1 ;  /* 0x0000002794997c11 */ /* 0x000fc600088f1493 */
[----:B------:R0:W-:Y:S04]  /*7a10*/  RED.E.ADD.F32.FTZ.RN.STRONG.GPU [R150.64], R251 ;  /* 0x000000fb9600798e */ /* 0x0001e8000c10e79a */
[----:B-1----:R0:W-:Y:S02]  /*7a20*/  RED.E.ADD.F32.FTZ.RN.STRONG.GPU [R152.64], R35 ;  /* 0x000000239800798e */ /* 0x0021e4000c10e79a */
.L_x_10665:
[----:B0-234-:R-:W-:Y:S05]  /*7a30*/  BSYNC B0 ;  /* 0x0000000000007941 */ /* 0x01dfea0003800000 */
.L_x_10664:
[----:B------:R-:W-:Y:S01]  /*7a40*/  ULDC.64 UR34, c[0x0][0x298] ;  /* 0x0000a60000227ab9 */ /* 0x000fe20000000a00 */
[----:B------:R-:W0:Y:S01]  /*7a50*/  LDS R183, [R183.X4+0x3200] ;  /* 0x00320000b7b77984 */ /* 0x000e220000004800 */
[----:B------:R-:W-:Y:S01]  /*7a60*/  USHF.R.U64 UR40, UR34, 0x1, UR35 ;  /* 0x0000000122287899 */ /* 0x000fe20008001223 */
[----:B------:R-:W-:Y:S01]  /*7a70*/  SHF.L.U32 R146, R163, 0x2, RZ ;  /* 0x00000002a3927819 */ /* 0x000fe200000006ff */
[----:B------:R-:W-:Y:S01]  /*7a80*/  USHF.R.U32.HI UR38, URZ, 0x1, UR35 ;  /* 0x000000013f267899 */ /* 0x000fe20008011623 */
[----:B------:R-:W-:Y:S01]  /*7a90*/  SHF.R.U32.HI R35, RZ, 0x1e, R163 ;  /* 0x0000001eff237819 */ /* 0x000fe200000116a3 */
[----:B------:R-:W-:Y:S01]  /*7aa0*/  ULDC.64 UR36, c[0x0][0x2a0] ;  /* 0x0000a80000247ab9 */ /* 0x000fe20000000a00 */
[----:B------:R-:W-:Y:S01]  /*7ab0*/  FADD.FTZ R128, R59, R128 ;  /* 0x000000803b807221 */ /* 0x000fe20000010000 */
        /* <DEDUP_REMOVED lines=13> */
[----:B------:R-:W-:Y:S02]  /*7b90*/  UIMAD UR44, UR15, UR36, URZ ;  /* 0x000000240f2c72a4 */ /* 0x000fe4000f8e023f */
[----:B------:R-:W-:-:S02]  /*7ba0*/  UIADD3 UR39, UR43, UR39, URZ ;  /* 0x000000272b277290 */ /* 0x000fc4000fffe03f */
[----:B------:R-:W-:Y:S02]  /*7bb0*/  ULDC.64 UR34, c[0x0][0x2c0] ;  /* 0x0000b00000227ab9 */ /* 0x000fe40000000a00 */
[----:B------:R-:W-:Y:S02]  /*7bc0*/  UIADD3 UR41, UR46, UR41, URZ ;  /* 0x000000292e297290 */ /* 0x000fe4000fffe03f */
[----:B------:R-:W-:Y:S02]  /*7bd0*/  UIMAD UR43, UR15, UR34, URZ ;  /* 0x000000220f2b72a4 */ /* 0x000fe4000f8e023f */
[----:B------:R-:W-:Y:S02]  /*7be0*/  UIMAD UR44, UR14, UR37, UR44 ;  /* 0x000000250e2c72a4 */ /* 0x000fe4000f8e022c */
[----:B------:R-:W-:Y:S02]  /*7bf0*/  UIMAD.WIDE.U32 UR36, UR14, UR36, UR38 ;  /* 0x000000240e2472a5 */ /* 0x000fe4000f8e0026 */
[----:B------:R-:W-:-:S02]  /*7c00*/  UIMAD.WIDE.U32 UR40, UR14, UR34, UR40 ;  /* 0x000000220e2872a5 */ /* 0x000fc4000f8e0028 */
[----:B------:R-:W-:Y:S02]  /*7c10*/  UIMAD UR45, UR14, UR35, UR43 ;  /* 0x000000230e2d72a4 */ /* 0x000fe4000f8e022b */
[----:B------:R-:W-:Y:S02]  /*7c20*/  ULDC.64 UR38, c[0x0][0x320] ;  /* 0x0000c80000267ab9 */ /* 0x000fe40000000a00 */
[----:B------:R-:W-:Y:S02]  /*7c30*/  ULDC.64 UR34, c[0x0][0x318] ;  /* 0x0000c60000227ab9 */ /* 0x000fe40000000a00 */
[----:B------:R-:W-:Y:S02]  /*7c40*/  UIADD3 UR44, UR44, UR37, URZ ;  /* 0x000000252c2c7290 */ /* 0x000fe4000fffe03f */
[----:B------:R-:W-:Y:S02]  /*7c50*/  ULEA UR37, UP1, UR40, UR38, 0x3 ;  /* 0x0000002628257291 */ /* 0x000fe4000f82183f */
[----:B------:R-:W-:-:S02]  /*7c60*/  ULEA UR43, UP0, UR36, UR34, 0x3 ;  /* 0x00000022242b7291 */ /* 0x000fc4000f80183f */
[----:B------:R-:W-:Y:S02]  /*7c70*/  ULDC UR38, c[0x0][0x174] ;  /* 0x00005d0000267ab9 */ /* 0x000fe40000000800 */
[----:B------:R-:W-:Y:S02]  /*7c80*/  UIADD3 UR34, UR45, UR41, URZ ;  /* 0x000000292d227290 */ /* 0x000fe4000fffe03f */
[----:B------:R-:W-:Y:S01]  /*7c90*/  UIADD3 UR38, UR6, -UR38, URZ ;  /* 0x8000002606267290 */ /* 0x000fe2000fffe03f */
[C---:B------:R-:W-:Y:S01]  /*7ca0*/  IADD3 R148, P0, R146.reuse, UR43, RZ ;  /* 0x0000002b92947c10 */ /* 0x040fe2000ff1e0ff */
[----:B------:R-:W-:Y:S01]  /*7cb0*/  ULEA.HI.X UR41, UR36, UR35, UR44, 0x3, UP0 ;  /* 0x0000002324297291 */ /* 0x000fe200080f1c2c */
[----:B------:R-:W-:Y:S01]  /*7cc0*/  IADD3 R146, P1, R146, UR37, RZ ;  /* 0x0000002592927c10 */ /* 0x000fe2000ff3e0ff */
        /* <DEDUP_REMOVED lines=8> */
[C---:B------:R-:W-:Y:S01]  /*7d50*/  ISETP.GE.AND P0, PT, R166.reuse, 0x21, PT ;  /* 0x00000021a600780c */ /* 0x040fe20003f06270 */
[----:B------:R-:W-:Y:S01]  /*7d60*/  ULDC.64 UR36, c[0x0][0x2d0] ;  /* 0x0000b40000247ab9 */ /* 0x000fe20000000a00 */
[----:B------:R-:W-:Y:S01]  /*7d70*/  ISETP.GE.AND P1, PT, R166, 0x41, PT ;  /* 0x00000041a600780c */ /* 0x000fe20003f26270 */
[----:B------:R-:W-:Y:S01]  /*7d80*/  IMAD.WIDE R148, R35, 0x4, R148 ;  /* 0x0000000423947825 */ /* 0x000fe200078e0294 */
[----:B------:R-:W-:-:S02]  /*7d90*/  UIMAD UR34, UR44, UR34, URZ ;  /* 0x000000222c2272a4 */ /* 0x000fc4000f8e023f */
[----:B------:R-:W-:Y:S01]  /*7da0*/  UIMAD UR36, UR44, UR36, URZ ;  /* 0x000000242c2472a4 */ /* 0x000fe2000f8e023f */
[----:B------:R-:W-:Y:S01]  /*7db0*/  IMAD.WIDE R146, R35, 0x4, R146 ;  /* 0x0000000423927825 */ /* 0x000fe200078e0292 */
[----:B------:R-:W-:Y:S01]  /*7dc0*/  MOV R35, UR40 ;  /* 0x0000002800237c02 */ /* 0x000fe20008000f00 */
[----:B------:R-:W-:Y:S02]  /*7dd0*/  UIMAD UR34, UR40, UR35, UR34 ;  /* 0x00000023282272a4 */ /* 0x000fe4000f8e0222 */
[----:B------:R-:W-:Y:S02]  /*7de0*/  UIMAD UR36, UR40, UR37, UR36 ;  /* 0x00000025282472a4 */ /* 0x000fe4000f8e0224 */
[----:B------:R-:W-:-:S04]  /*7df0*/  IMAD.WIDE.U32 R148, R35, c[0x0][0x2b0], R148 ;  /* 0x0000ac0023947a25 */ /* 0x000fc800078e0094 */
[----:B------:R-:W-:Y:S01]  /*7e00*/  IMAD.WIDE.U32 R146, R35, c[0x0][0x2d0], R146 ;  /* 0x0000b40023927a25 */ /* 0x000fe200078e0092 */
[----:B------:R-:W-:-:S04]  /*7e10*/  IADD3 R149, R149, UR34, RZ ;  /* 0x0000002295957c10 */ /* 0x000fc8000fffe0ff */
[----:B------:R-:W-:Y:S01]  /*7e20*/  IADD3 R147, R147, UR36, RZ ;  /* 0x0000002493937c10 */ /* 0x000fe2000fffe0ff */
[----:B------:R-:W-:Y:S05]  /*7e30*/  @!P0 BRA `(.L_x_10667) ;  /* 0x0000002000008947 */ /* 0x000fea0003800000 */
[----:B0-----:R0:W-:Y:S04]  /*7e40*/  RED.E.ADD.F32.FTZ.RN.STRONG.GPU [R148.64+-0xf80], R184 ;  /* 0xfff080b89400798e */ /* 0x0011e8000c10e79a */
[----:B------:R0:W-:Y:S02]  /*7e50*/  RED.E.ADD.F32.FTZ.RN.STRONG.GPU [R146.64+-0xf80], R183 ;  /* 0xfff080b79200798e */ /* 0x0001e4000c10e79a */
.L_x_10667:
[----:B0-----:R-:W-:Y:S05]  /*7e60*/  BSYNC B0 ;  /* 0x0000000000007941 */ /* 0x001fea0003800000 */
.L_x_10666:
[----:B------:R0:W1:Y:S01]  /*7e70*/  LDS R35, [R182.X4+0x3280] ;  /* 0x00328000b6237984 */ /* 0x0000620000004800 */
[----:B------:R-:W-:Y:S01]  /*7e80*/  BSSY B0, `(.L_x_10668) ;  /* 0x0000004000007945 */ /* 0x000fe20003800000 */
[----:B------:R-:W-:Y:S05]  /*7e90*/  @!P1 BRA `(.L_x_10669) ;  /* 0x0000002000009947 */ /* 0x000fea0003800000 */
[----:B------:R2:W-:Y:S04]  /*7ea0*/  RED.E.ADD.F32.FTZ.RN.STRONG.GPU [R148.64+-0xf00], R185 ;  /* 0xfff100b99400798e */ /* 0x0005e8000c10e79a */
[----:B-1----:R2:W-:Y:S02]  /*7eb0*/  RED.E.ADD.F32.FTZ.RN.STRONG.GPU [R146.64+-0xf00], R35 ;  /* 0xfff100239200798e */ /* 0x0025e4000c10e79a */
.L_x_10669:
[----:B------:R-:W-:Y:S05]  /*7ec0*/  BSYNC B0 ;  /* 0x0000000000007941 */ /* 0x000fea0003800000 */
.L_x_10668:
[----:B------:R-:W3:Y:S01]  /*7ed0*/  LDS R181, [R181.X4+0x3300] ;  /* 0x00330000b5b57984 */ /* 0x000ee20000004800 */
[----:B------:R-:W-:Y:S01]  /*7ee0*/  BSSY B0, `(.L_x_10670) ;  /* 0x0000004000007945 */ /* 0x000fe20003800000 */
[----:B------:R-:W-:Y:S05]  /*7ef0*/  @!P2 BRA `(.L_x_10671) ;  /* 0x000000200000a947 */ /* 0x000fea0003800000 */
[----:B------:R4:W-:Y:S04]  /*7f00*/  RED.E.ADD.F32.FTZ.RN.STRONG.GPU [R148.64+-0xe80], R186 ;  /* 0xfff180ba9400798e */ /* 0x0009e8000c10e79a */
[----:B---3--:R4:W-:Y:S02]  /*7f10*/  RED.E.ADD.F32.FTZ.RN.STRONG.GPU [R146.64+-0xe80], R181 ;  /* 0xfff180b59200798e */ /* 0x0089e4000c10e79a */
.L_x_10671:
[----:B------:R-:W-:Y:S05]  /*7f20*/  BSYNC B0 ;  /* 0x0000000000007941 */ /* 0x000fea0003800000 */
.L_x_10670:
        /* <DEDUP_REMOVED lines=12> */
.L_x_10673:
[----:B-1----:R-:W-:Y:S05]  /*7ff0*/  BSYNC B0 ;  /* 0x0000000000007941 */ /* 0x002fea0003800000 */
.L_x_10672:
[----:B------:R-:W1:Y:S01]  /*8000*/  LDS R179, [R179.X4+0x3400] ;  /* 0x00340000b3b37984 */ /* 0x000e620000004800 */
[----:B------:R-:W-:Y:S01]  /*8010*/  BSSY B0, `(.L_x_10674) ;  /* 0x0000004000007945 */ /* 0x000fe20003800000 */
[----:B------:R-:W-:Y:S05]  /*8020*/  @!P0 BRA `(.L_x_10675) ;  /* 0x0000002000008947 */ /* 0x000fea0003800000 */
[----:B------:R0:W-:Y:S04]  /*8030*/  RED.E.ADD.F32.FTZ.RN.STRONG.GPU [R148.64+-0xd80], R190 ;  /* 0xfff280be9400798e */ /* 0x0001e8000c10e79a */
[----:B-1----:R0:W-:Y:S02]  /*8040*/  RED.E.ADD.F32.FTZ.RN.STRONG.GPU [R146.64+-0xd80], R179 ;  /* 0xfff280b39200798e */ /* 0x0021e4000c10e79a */
.L_x_10675:
[----:B------:R-:W-:Y:S05]  /*8050*/  BSYNC B0 ;  /* 0x0000000000007941 */ /* 0x000fea0003800000 */
.L_x_10674:
[----:B--2---:R2:W0:Y:S01]  /*8060*/  LDS R35, [R178.X4+0x3480] ;  /* 0x00348000b2237984 */ /* 0x0044220000004800 */
[----:B------:R-:W-:Y:S01]  /*8070*/  BSSY B0, `(.L_x_10676) ;  /* 0x0000004000007945 */ /* 0x000fe20003800000 */
[----:B------:R-:W-:Y:S05]  /*8080*/  @!P1 BRA `(.L_x_10677) ;  /* 0x0000002000009947 */ /* 0x000fea0003800000 */
[----:B------:R2:W-:Y:S04]  /*8090*/  RED.E.ADD.F32.FTZ.RN.STRONG.GPU [R148.64+-0xd00], R191 ;  /* 0xfff300bf9400798e */ /* 0x0005e8000c10e79a */
[----:B0-----:R2:W-:Y:S02]  /*80a0*/  RED.E.ADD.F32.FTZ.RN.STRONG.GPU [R146.64+-0xd00], R35 ;  /* 0xfff300239200798e */ /* 0x0015e4000c10e79a */
.L_x_10677:
[----:B------:R-:W-:Y:S05]  /*80b0*/  BSYNC B0 ;  /* 0x0000000000007941 */ /* 0x000fea0003800000 */
.L_x_10676:
[----:B------:R-:W2:Y:S01]  /*80c0*/  LDS R177, [R177.X4+0x3500] ;  /* 0x00350000b1b17984 */ /* 0x000ea20000004800 */
[----:B------:R-:W-:Y:S01]  /*80d0*/  BSSY B0, `(.L_x_10678) ;  /* 0x0000004000007945 */ /* 0x000fe20003800000 */
[----:B------:R-:W-:Y:S05]  /*80e0*/  @!P2 BRA `(.L_x_10679) ;  /* 0x000000200000a947 */ /* 0x000fea0003800000 */
[----:B------:R4:W-:Y:S04]  /*80f0*/  RED.E.ADD.F32.FTZ.RN.STRONG.GPU [R148.64+-0xc80], R194 ;  /* 0xfff380c29400798e */ /* 0x0009e8000c10e79a */
[----:B--2---:R4:W-:Y:S02]  /*8100*/  RED.E.ADD.F32.FTZ.RN.STRONG.GPU [R146.64+-0xc80], R177 ;  /* 0xfff380b19200798e */ /* 0x0049e4000c10e79a */
.L_x_10679:
[----:B------:R-:W-:Y:S05]  /*8110*/  BSYNC B0 ;  /* 0x0000000000007941 */ /* 0x000fea0003800000 */
.L_x_10678:
[----:B0-2---:R0:W2:Y:S01]  /*8120*/  LDS R35, [R176.X4+0x3580] ;  /* 0x00358000b0237984 */ /* 0x0050a20000004800 */
[----:B------:R-:W-:Y:S01]  /*8130*/  BSSY B0, `(.L_x_10680) ;  /* 0x0000004000007945 */ /* 0x000fe20003800000 */
[----:B------:R-:W-:Y:S05]  /*8140*/  @!P3 BRA `(.L_x_10681) ;  /* 0x000000200000b947 */ /* 0x000fea0003800000 */
[----:B------:R0:W-:Y:S04]  /*8150*/  RED.E.ADD.F32.FTZ.RN.STRONG.GPU [R148.64+-0xc00], R195 ;  /* 0xfff400c39400798e */ /* 0x0001e8000c10e79a */
[----:B--2---:R0:W-:Y:S02]  /*8160*/  RED.E.ADD.F32.FTZ.RN.STRONG.GPU [R146.64+-0xc00], R35 ;  /* 0xfff400239200798e */ /* 0x0041e4000c10e79a */
.L_x_10681:
[----:B------:R-:W-:Y:S05]  /*8170*/  BSYNC B0 ;  /* 0x0000000000007941 */ /* 0x000fea0003800000 */
.L_x_10680:
[----:B------:R-:W0:Y:S01]  /*8180*/  LDS R175, [R175.X4+0x3600] ;  /* 0x00360000afaf7984 */ /* 0x000e220000004800 */
[----:B------:R-:W-:Y:S01]  /*8190*/  BSSY B0, `(.L_x_10682) ;  /* 0x0000004000007945 */ /* 0x000fe20003800000 */
[----:B------:R-:W-:Y:S05]  /*81a0*/  @!P4 BRA `(.L_x_10683) ;  /* 0x000000200000c947 */ /* 0x000fea0003800000 */
[----:B------:R4:W-:Y:S04]  /*81b0*/  RED.E.ADD.F32.FTZ.RN.STRONG.GPU [R148.64+-0xb80], R196 ;  /* 0xfff480c49400798e */ /* 0x0009e8000c10e79a */
[----:B0-----:R4:W-:Y:S02]  /*81c0*/  RED.E.ADD.F32.FTZ.RN.STRONG.GPU [R146.64+-0xb80], R175 ;  /* 0xfff480af9200798e */ /* 0x0019e4000c10e79a */
.L_x_10683:
[----:B------:R-:W-:Y:S05]  /*81d0*/  BSYNC B0 ;  /* 0x0000000000007941 */ /* 0x000fea0003800000 */
.L_x_10682:
[----:B0-2---:R0:W2:Y:S01]  /*81e0*/  LDS R35, [R174.X4+0x3680] ;  /* 0x00368000ae237984 */ /* 0x0050a20000004800 */
[----:B------:R-:W-:Y:S01]  /*81f0*/  BSSY B0, `(.L_x_10684) ;  /* 0x0000004000007945 */ /* 0x000fe20003800000 */
[----:B------:R-:W-:Y:S05]  /*8200*/  @!P5 BRA `(.L_x_10685) ;  /* 0x000000200000d947 */ /* 0x000fea0003800000 */
[----:B------:R0:W-:Y:S04]  /*8210*/  RED.E.ADD.F32.FTZ.RN.STRONG.GPU [R148.64+-0xb00], R197 ;  /* 0xfff500c59400798e */ /* 0x0001e8000c10e79a */
[----:B--2---:R0:W-:Y:S02]  /*8220*/  RED.E.ADD.F32.FTZ.RN.STRONG.GPU [R146.64+-0xb00], R35 ;  /* 0xfff500239200798e */ /* 0x0041e4000c10e79a */
.L_x_10685:
[----:B------:R-:W-:Y:S05]  /*8230*/  BSYNC B0 ;  /* 0x0000000000007941 */ /* 0x000fea0003800000 */
.L_x_10684:
        /* <DEDUP_REMOVED lines=12> */
.L_x_10687:
[----:B------:R-:W-:Y:S05]  /*8300*/  BSYNC B0 ;  /* 0x0000000000007941 */ /* 0x000fea0003800000 */
.L_x_10686:
[----:B0-2---:R0:W2:Y:S01]  /*8310*/  LDS R35, [R172.X4+0x3780] ;  /* 0x00378000ac237984 */ /* 0x0050a20000004800 */
[----:B------:R-:W-:Y:S01]  /*8320*/  BSSY B0, `(.L_x_10688) ;  /* 0x0000004000007945 */ /* 0x000fe20003800000 */
[----:B------:R-:W-:Y:S05]  /*8330*/  @!P0 BRA `(.L_x_10689) ;  /* 0x0000002000008947 */ /* 0x000fea0003800000 */
[----:B------:R0:W-:Y:S04]  /*8340*/  RED.E.ADD.F32.FTZ.RN.STRONG.GPU [R148.64+-0xa00], R199 ;  /* 0xfff600c79400798e */ /* 0x0001e8000c10e79a */
[----:B--2---:R0:W-:Y:S02]  /*8350*/  RED.E.ADD.F32.FTZ.RN.STRONG.GPU [R146.64+-0xa00], R35 ;  /* 0xfff600239200798e */ /* 0x0041e4000c10e79a */
.L_x_10689:
[----:B------:R-:W-:Y:S05]  /*8360*/  BSYNC B0 ;  /* 0x0000000000007941 */ /* 0x000fea0003800000 */
.L_x_10688:
[----:B------:R-:W0:Y:S01]  /*8370*/  LDS R171, [R171.X4+0x3800] ;  /* 0x00380000abab7984 */ /* 0x000e220000004800 */
[----:B------:R-:W-:Y:S01]  /*8380*/  BSSY B0, `(.L_x_10690) ;  /* 0x0000004000007945 */ /* 0x000fe20003800000 */
[----:B------:R-:W-:Y:S05]  /*8390*/  @!P1 BRA `(.L_x_10691) ;  /* 0x0000002000009947 */ /* 0x000fea0003800000 */
[----:B------:R4:W-:Y:S04]  /*83a0*/  RED.E.ADD.F32.FTZ.RN.STRONG.GPU [R148.64+-0x980], R200 ;  /* 0xfff680c89400798e */ /* 0x0009e8000c10e79a */
[----:B0-----:R4:W-:Y:S02]  /*83b0*/  RED.E.ADD.F32.FTZ.RN.STRONG.GPU [R146.64+-0x980], R171 ;  /* 0xfff680ab9200798e */ /* 0x0019e4000c10e79a */
.L_x_10691:
[----:B------:R-:W-:Y:S05]  /*83c0*/  BSYNC B0 ;  /* 0x0000000000007941 */ /* 0x000fea0003800000 */
.L_x_10690:
[----:B------:R-:W4:Y:S01]  /*83d0*/  LDS R169, [R169.X4+0x3880] ;  /* 0x00388000a9a97984 */ /* 0x000f220000004800 */
[----:B------:R-:W-:Y:S01]  /*83e0*/  BSSY B0, `(.L_x_10692) ;  /* 0x0000004000007945 */ /* 0x000fe20003800000 */
[----:B------:R-:W-:Y:S05]  /*83f0*/  @!P2 BRA `(.L_x_10693) ;  /* 0x000000200000a947 */ /* 0x000fea0003800000 */
[----:B------:R4:W-:Y:S04]  /*8400*/  RED.E.ADD.F32.FTZ.RN.STRONG.GPU [R148.64+-0x900], R201 ;  /* 0xfff700c99400798e */ /* 0x0009e8000c10e79a */
[----:B----4-:R4:W-:Y:S02]  /*8410*/  RED.E.ADD.F32.FTZ.RN.STRONG.GPU [R146.64+-0x900], R169 ;  /* 0xfff700a99200798e */ /* 0x0109e4000c10e79a */
.L_x_10693:
[----:B------:R-:W-:Y:S05]  /*8420*/  BSYNC B0 ;  /* 0x0000000000007941 */ /* 0x000fea0003800000 */
.L_x_10692:
[----:B0-2---:R0:W2:Y:S01]  /*8430*/  LDS R35, [R168.X4+0x3900] ;  /* 0x00390000a8237984 */ /* 0x0050a20000004800 */
[----:B------:R-:W-:Y:S01]  /*8440*/  BSSY B0, `(.L_x_10694) ;  /* 0x0000004000007945 */ /* 0x000fe20003800000 */
[----:B------:R-:W-:Y:S05]  /*8450*/  @!P3 BRA `(.L_x_10695) ;  /* 0x000000200000b947 */ /* 0x000fea0003800000 */
[----:B------:R0:W-:Y:S04]  /*8460*/  RED.E.ADD.F32.FTZ.RN.STRONG.GPU [R148.64+-0x880], R202 ;  /* 0xfff780ca9400798e */ /* 0x0001e8000c10e79a */
[----:B--2---:R0:W-:Y:S02]  /*8470*/  RED.E.ADD.F32.FTZ.RN.STRONG.GPU [R146.64+-0x880], R35 ;  /* 0xfff780239200798e */ /* 0x0041e4000c10e79a */
.L_x_10695:
[----:B------:R-:W-:Y:S05]  /*8480*/  BSYNC B0 ;  /* 0x0000000000007941 */ /* 0x000fea0003800000 */
.L_x_10694:
[----:B0-2---:R0:W2:Y:S01]  /*8490*/  LDS R35, [R206.X4+0x3980] ;  /* 0x00398000ce237984 */ /* 0x0050a20000004800 */
[----:B------:R-:W-:Y:S01]  /*84a0*/  BSSY B0, `(.L_x_10696) ;  /* 0x0000004000007945 */ /* 0x000fe20003800000 */
[----:B------:R-:W-:Y:S05]  /*84b0*/  @!P4 BRA `(.L_x_10697) ;  /* 0x000000200000c947 */ /* 0x000fea0003800000 */
[----:B------:R0:W-:Y:S04]  /*84c0*/  RED.E.ADD.F32.FTZ.RN.STRONG.GPU [R148.64+-0x800], R203 ;  /* 0xfff800cb9400798e */ /* 0x0001e8000c10e79a */
[----:B--2---:R0:W-:Y:S02]  /*84d0*/  RED.E.ADD.F32.FTZ.RN.STRONG.GPU [R146.64+-0x800], R35 ;  /* 0xfff800239200798e */ /* 0x0041e4000c10e79a */
.L_x_10697:
[----:B------:R-:W-:Y:S05]  /*84e0*/  BSYNC B0 ;  /* 0x0000000000007941 */ /* 0x000fea0003800000 */
.L_x_10696:
[----:B0-2---:R0:W2:Y:S01]  /*84f0*/  LDS R35, [R162.X4+0x3a00] ;  /* 0x003a0000a2237984 */ /* 0x0050a20000004800 */
[----:B------:R-:W-:Y:S01]  /*8500*/  BSSY B0, `(.L_x_10698) ;  /* 0x0000004000007945 */ /* 0x000fe20003800000 */
[----:B------:R-:W-:Y:S05]  /*8510*/  @!P5 BRA `(.L_x_10699) ;  /* 0x000000200000d947 */ /* 0x000fea0003800000 */
[----:B------:R0:W-:Y:S04]  /*8520*/  RED.E.ADD.F32.FTZ.RN.STRONG.GPU [R148.64+-0x780], R204 ;  /* 0xfff880cc9400798e */ /* 0x0001e8000c10e79a */
[----:B--2---:R0:W-:Y:S02]  /*8530*/  RED.E.ADD.F32.FTZ.RN.STRONG.GPU [R146.64+-0x780], R35 ;  /* 0xfff880239200798e */ /* 0x0041e4000c10e79a */
.L_x_10699:
[----:B------:R-:W-:Y:S05]  /*8540*/  BSYNC B0 ;  /* 0x0000000000007941 */ /* 0x000fea0003800000 */
.L_x_10698:
        /* <DEDUP_REMOVED lines=12> */
.L_x_10701:
[----:B------:R-:W-:Y:S05]  /*8610*/  BSYNC B0 ;  /* 0x0000000000007941 */ /* 0x000fea0003800000 */
.L_x_10700:
[----:B0-2---:R0:W2:Y:S01]  /*8620*/  LDS R35, [R158.X4+0x3b00] ;  /* 0x003b00009e237984 */ /* 0x0050a20000004800 */
[----:B------:R-:W-:Y:S01]  /*8630*/  BSSY B0, `(.L_x_10702) ;  /* 0x0000004000007945 */ /* 0x000fe20003800000 */
[----:B------:R-:W-:Y:S05]  /*8640*/  @!P0 BRA `(.L_x_10703) ;  /* 0x0000002000008947 */ /* 0x000fea0003800000 */
[----:B------:R0:W-:Y:S04]  /*8650*/  RED.E.ADD.F32.FTZ.RN.STRONG.GPU [R148.64+-0x680], R229 ;  /* 0xfff980e59400798e */ /* 0x0001e8000c10e79a */
[----:B--2---:R0:W-:Y:S02]  /*8660*/  RED.E.ADD.F32.FTZ.RN.STRONG.GPU [R146.64+-0x680], R35 ;  /* 0xfff980239200798e */ /* 0x0041e4000c10e79a */
.L_x_10703:
[----:B------:R-:W-:Y:S05]  /*8670*/  BSYNC B0 ;  /* 0x0000000000007941 */ /* 0x000fea0003800000 */
.L_x_10702:
[----:B------:R-:W0:Y:S01]  /*8680*/  LDS R157, [R157.X4+0x3b80] ;  /* 0x003b80009d9d7984 */ /* 0x000e220000004800 */
[----:B------:R-:W-:Y:S01]  /*8690*/  BSSY B0, `(.L_x_10704) ;  /* 0x0000004000007945 */ /* 0x000fe20003800000 */
[----:B------:R-:W-:Y:S05]  /*86a0*/  @!P1 BRA `(.L_x_10705) ;  /* 0x0000002000009947 */ /* 0x000fea0003800000 */
[----:B------:R4:W-:Y:S04]  /*86b0*/  RED.E.ADD.F32.FTZ.RN.STRONG.GPU [R148.64+-0x600], R233 ;  /* 0xfffa00e99400798e */ /* 0x0009e8000c10e79a */
[----:B0-----:R4:W-:Y:S02]  /*86c0*/  RED.E.ADD.F32.FTZ.RN.STRONG.GPU [R146.64+-0x600], R157 ;  /* 0xfffa009d9200798e */ /* 0x0019e4000c10e79a */
.L_x_10705:
[----:B------:R-:W-:Y:S05]  /*86d0*/  BSYNC B0 ;  /* 0x0000000000007941 */ /* 0x000fea0003800000 */
.L_x_10704:
[----:B0-2---:R0:W2:Y:S01]  /*86e0*/  LDS R35, [R156.X4+0x3c00] ;  /* 0x003c00009c237984 */ /* 0x0050a20000004800 */
[----:B------:R-:W-:Y:S01]  /*86f0*/  BSSY B0, `(.L_x_10706) ;  /* 0x0000004000007945 */ /* 0x000fe20003800000 */
[----:B------:R-:W-:Y:S05]  /*8700*/  @!P2 BRA `(.L_x_10707) ;  /* 0x000000200000a947 */ /* 0x000fea0003800000 */
[----:B------:R0:W-:Y:S04]  /*8710*/  RED.E.ADD.F32.FTZ.RN.STRONG.GPU [R148.64+-0x580], R235 ;  /* 0xfffa80eb9400798e */ /* 0x0001e8000c10e79a */
[----:B--2---:R0:W-:Y:S02]  /*8720*/  RED.E.ADD.F32.FTZ.RN.STRONG.GPU [R146.64+-0x580], R35 ;  /* 0xfffa80239200798e */ /* 0x0041e4000c10e79a */
.L_x_10707:
[----:B------:R-:W-:Y:S05]  /*8730*/  BSYNC B0 ;  /* 0x0000000000007941 */ /* 0x000fea0003800000 */
.L_x_10706:
[----:B------:R-:W0:Y:S01]  /*8740*/  LDS R155, [R155.X4+0x3c80] ;  /* 0x003c80009b9b7984 */ /* 0x000e220000004800 */
[----:B------:R-:W-:Y:S01]  /*8750*/  BSSY B0, `(.L_x_10708) ;  /* 0x0000004000007945 */ /* 0x000fe20003800000 */
[----:B------:R-:W-:Y:S05]  /*8760*/  @!P3 BRA `(.L_x_10709) ;  /* 0x000000200000b947 */ /* 0x000fea0003800000 */
[----:B------:R4:W-:Y:S04]  /*8770*/  RED.E.ADD.F32.FTZ.RN.STRONG.GPU [R148.64+-0x500], R237 ;  /* 0xfffb00ed9400798e */ /* 0x0009e8000c10e79a */
[----:B0-----:R4:W-:Y:S02]  /*8780*/  RED.E.ADD.F32.FTZ.RN.STRONG.GPU [R146.64+-0x500], R155 ;  /* 0xfffb009b9200798e */ /* 0x0019e4000c10e79a */
.L_x_10709:
[----:B------:R-:W-:Y:S05]  /*8790*/  BSYNC B0 ;  /* 0x0000000000007941 */ /* 0x000fea0003800000 */
.L_x_10708:
[----:B0-2---:R0:W2:Y:S01]  /*87a0*/  LDS R35, [R154.X4+0x3d00] ;  /* 0x003d00009a237984 */ /* 0x0050a20000004800 */
[----:B------:R-:W-:Y:S01]  /*87b0*/  BSSY B0, `(.L_x_10710) ;  /* 0x0000004000007945 */ /* 0x000fe20003800000 */
[----:B------:R-:W-:Y:S05]  /*87c0*/  @!P4 BRA `(.L_x_10711) ;  /* 0x000000200000c947 */ /* 0x000fea0003800000 */
[----:B------:R0:W-:Y:S04]  /*87d0*/  RED.E.ADD.F32.FTZ.RN.STRONG.GPU [R148.64+-0x480], R238 ;  /* 0xfffb80ee9400798e */ /* 0x0001e8000c10e79a */
[----:B--2---:R0:W-:Y:S02]  /*87e0*/  RED.E.ADD.F32.FTZ.RN.STRONG.GPU [R146.64+-0x480], R35 ;  /* 0xfffb80239200798e */ /* 0x0041e4000c10e79a */
.L_x_10711:
[----:B------:R-:W-:Y:S05]  /*87f0*/  BSYNC B0 ;  /* 0x0000000000007941 */ /* 0x000fea0003800000 */
.L_x_10710:
[----:B------:R-:W0:Y:S01]  /*8800*/  LDS R145, [R145.X4+0x3d80] ;  /* 0x003d800091917984 */ /* 0x000e220000004800 */
[----:B------:R-:W-:Y:S01]  /*8810*/  BSSY B0, `(.L_x_10712) ;  /* 0x0000004000007945 */ /* 0x000fe20003800000 */
[----:B------:R-:W-:Y:S05]  /*8820*/  @!P5 BRA `(.L_x_10713) ;  /* 0x000000200000d947 */ /* 0x000fea0003800000 */
[----:B------:R4:W-:Y:S04]  /*8830*/  RED.E.ADD.F32.FTZ.RN.STRONG.GPU [R148.64+-0x400], R240 ;  /* 0xfffc00f09400798e */ /* 0x0009e8000c10e79a */
[----:B0-----:R4:W-:Y:S02]  /*8840*/  RED.E.ADD.F32.FTZ.RN.STRONG.GPU [R146.64+-0x400], R145 ;  /* 0xfffc00919200798e */ /* 0x0019e4000c10e79a */
.L_x_10713:
[----:B------:R-:W-:Y:S05]  /*8850*/  BSYNC B0 ;  /* 0x0000000000007941 */ /* 0x000fea0003800000 */
.L_x_10712:
        /* <DEDUP_REMOVED lines=12> */
.L_x_10715:
[----:B0-----:R-:W-:Y:S05]  /*8920*/  BSYNC B0 ;  /* 0x0000000000007941 */ /* 0x001fea0003800000 */
.L_x_10714:
[----:B------:R-:W0:Y:S01]  /*8930*/  LDS R143, [R143.X4+0x3e80] ;  /* 0x003e80008f8f7984 */ /* 0x000e220000004800 */
[----:B------:R-:W-:Y:S01]  /*8940*/  BSSY B0, `(.L_x_10716) ;  /* 0x0000004000007945 */ /* 0x000fe20003800000 */
[----:B------:R-:W-:Y:S05]  /*8950*/  @!P0 BRA `(.L_x_10717) ;  /* 0x0000002000008947 */ /* 0x000fea0003800000 */
[----:B------:R4:W-:Y:S04]  /*8960*/  RED.E.ADD.F32.FTZ.RN.STRONG.GPU [R148.64+-0x300], R242 ;  /* 0xfffd00f29400798e */ /* 0x0009e8000c10e79a */
[----:B0-----:R4:W-:Y:S02]  /*8970*/  RED.E.ADD.F32.FTZ.RN.STRONG.GPU [R146.64+-0x300], R143 ;  /* 0xfffd008f9200798e */ /* 0x0019e4000c10e79a */
.L_x_10717:
[----:B------:R-:W-:Y:S05]  /*8980*/  BSYNC B0 ;  /* 0x0000000000007941 */ /* 0x000fea0003800000 */
.L_x_10716:
[----:B--2---:R2:W4:Y:S01]  /*8990*/  LDS R35, [R142.X4+0x3f00] ;  /* 0x003f00008e237984 */ /* 0x0045220000004800 */
[----:B------:R-:W-:Y:S01]  /*89a0*/  BSSY B0, `(.L_x_10718) ;  /* 0x0000004000007945 */ /* 0x000fe20003800000 */
[----:B------:R-:W-:Y:S05]  /*89b0*/  @!P1 BRA `(.L_x_10719) ;  /* 0x0000002000009947 */ /* 0x000fea0003800000 */
[----:B------:R2:W-:Y:S04]  /*89c0*/  RED.E.ADD.F32.FTZ.RN.STRONG.GPU [R148.64+-0x280], R245 ;  /* 0xfffd80f59400798e */ /* 0x0005e8000c10e79a */
[----:B----4-:R2:W-:Y:S02]  /*89d0*/  RED.E.ADD.F32.FTZ.RN.STRONG.GPU [R146.64+-0x280], R35 ;  /* 0xfffd80239200798e */ /* 0x0105e4000c10e79a */
.L_x_10719:
[----:B------:R-:W-:Y:S05]  /*89e0*/  BSYNC B0 ;  /* 0x0000000000007941 */ /* 0x000fea0003800000 */
.L_x_10718:
[----:B------:R-:W2:Y:S01]  /*89f0*/  LDS R141, [R141.X4+0x3f80] ;  /* 0x003f80008d8d7984 */ /* 0x000ea20000004800 */
[----:B------:R-:W-:Y:S01]  /*8a00*/  BSSY B0, `(.L_x_10720) ;  /* 0x0000004000007945 */ /* 0x000fe20003800000 */
[----:B------:R-:W-:Y:S05]  /*8a10*/  @!P2 BRA `(.L_x_10721) ;  /* 0x000000200000a947 */ /* 0x000fea0003800000 */
[----:B------:R4:W-:Y:S04]  /*8a20*/  RED.E.ADD.F32.FTZ.RN.STRONG.GPU [R148.64+-0x200], R246 ;  /* 0xfffe00f69400798e */ /* 0x0009e8000c10e79a */
[----:B--2---:R4:W-:Y:S02]  /*8a30*/  RED.E.ADD.F32.FTZ.RN.STRONG.GPU [R146.64+-0x200], R141 ;  /* 0xfffe008d9200798e */ /* 0x0049e4000c10e79a */
.L_x_10721:
[----:B------:R-:W-:Y:S05]  /*8a40*/  BSYNC B0 ;  /* 0x0000000000007941 */ /* 0x000fea0003800000 */
.L_x_10720:
[----:B--2-4-:R2:W4:Y:S01]  /*8a50*/  LDS R35, [R140.X4+0x4000] ;  /* 0x004000008c237984 */ /* 0x0145220000004800 */
[----:B------:R-:W-:Y:S01]  /*8a60*/  BSSY B0, `(.L_x_10722) ;  /* 0x0000004000007945 */ /* 0x000fe20003800000 */
[----:B------:R-:W-:Y:S05]  /*8a70*/  @!P3 BRA `(.L_x_10723) ;  /* 0x000000200000b947 */ /* 0x000fea0003800000 */
[----:B------:R2:W-:Y:S04]  /*8a80*/  RED.E.ADD.F32.FTZ.RN.STRONG.GPU [R148.64+-0x180], R247 ;  /* 0xfffe80f79400798e */ /* 0x0005e8000c10e79a */
[----:B----4-:R2:W-:Y:S02]  /*8a90*/  RED.E.ADD.F32.FTZ.RN.STRONG.GPU [R146.64+-0x180], R35 ;  /* 0xfffe80239200798e */ /* 0x0105e4000c10e79a */
.L_x_10723:
[----:B------:R-:W-:Y:S05]  /*8aa0*/  BSYNC B0 ;  /* 0x0000000000007941 */ /* 0x000fea0003800000 */
.L_x_10722:
[----:B------:R-:W2:Y:S01]  /*8ab0*/  LDS R139, [R139.X4+0x4080] ;  /* 0x004080008b8b7984 */ /* 0x000ea20000004800 */
[----:B------:R-:W-:Y:S01]  /*8ac0*/  BSSY B0, `(.L_x_10724) ;  /* 0x0000004000007945 */ /* 0x000fe20003800000 */
[----:B------:R-:W-:Y:S05]  /*8ad0*/  @!P4 BRA `(.L_x_10725) ;  /* 0x000000200000c947 */ /* 0x000fea0003800000 */
[----:B------:R4:W-:Y:S04]  /*8ae0*/  RED.E.ADD.F32.FTZ.RN.STRONG.GPU [R148.64+-0x100], R248 ;  /* 0xffff00f89400798e */ /* 0x0009e8000c10e79a */
[----:B--2---:R4:W-:Y:S02]  /*8af0*/  RED.E.ADD.F32.FTZ.RN.STRONG.GPU [R146.64+-0x100], R139 ;  /* 0xffff008b9200798e */ /* 0x0049e4000c10e79a */
.L_x_10725:
[----:B------:R-:W-:Y:S05]  /*8b00*/  BSYNC B0 ;  /* 0x0000000000007941 */ /* 0x000fea0003800000 */
.L_x_10724:
[----:B--2-4-:R2:W4:Y:S01]  /*8b10*/  LDS R35, [R138.X4+0x4100] ;  /* 0x004100008a237984 */ /* 0x0145220000004800 */
[----:B------:R-:W-:Y:S01]  /*8b20*/  BSSY B0, `(.L_x_10726) ;  /* 0x0000004000007945 */ /* 0x000fe20003800000 */
[----:B------:R-:W-:Y:S05]  /*8b30*/  @!P5 BRA `(.L_x_10727) ;  /* 0x000000200000d947 */ /* 0x000fea0003800000 */
[----:B------:R2:W-:Y:S04]  /*8b40*/  RED.E.ADD.F32.FTZ.RN.STRONG.GPU [R148.64+-0x80], R249 ;  /* 0xffff80f99400798e */ /* 0x0005e8000c10e79a */
[----:B----4-:R2:W-:Y:S02]  /*8b50*/  RED.E.ADD.F32.FTZ.RN.STRONG.GPU [R146.64+-0x80], R35 ;  /* 0xffff80239200798e */ /* 0x0105e4000c10e79a */
.L_x_10727:
[----:B------:R-:W-:Y:S05]  /*8b60*/  BSYNC B0 ;  /* 0x0000000000007941 */ /* 0x000fea0003800000 */
.L_x_10726:
[----:B------:R-:W5:Y:S01]  /*8b70*/  SHFL.DOWN PT, R56, R51, 0x1, 0x1f ;  /* 0x08201f0033387f89 */ /* 0x000f6200000e0000 */
[----:B------:R-:W-:Y:S01]  /*8b80*/  ISETP.GT.AND P0, PT, R161, 0x1e, PT ;  /* 0x0000001ea100780c */ /* 0x000fe20003f04270 */
[----:B------:R-:W-:Y:S01]  /*8b90*/  FFMA.FTZ R108, R0, R37, R108 ;  /* 0x00000025006c7223 */ /* 0x000fe2000001006c */
[----:B------:R-:W-:Y:S01]  /*8ba0*/  ISETP.NE.AND P1, PT, R163, RZ, PT ;  /* 0x000000ffa300720c */ /* 0x000fe20003f25270 */
[----:B------:R-:W2:Y:S01]  /*8bb0*/  SHFL.DOWN PT, R128, R131, 0x1, 0x1f ;  /* 0x08201f0083807f89 */ /* 0x000ea200000e0000 */
[----:B------:R-:W-:Y:S01]  /*8bc0*/  FFMA.FTZ R0, R73, R46, R43 ;  /* 0x0000002e49007223 */ /* 0x000fe2000001002b */
[----:B------:R-:W-:Y:S01]  /*8bd0*/  BSSY B0, `(.L_x_10728) ;  /* 0x000005b000007945 */ /* 0x000fe20003800000 */
[----:B------:R-:W-:-:S02]  /*8be0*/  FMUL.FTZ R63, R63, R192 ;  /* 0x000000c03f3f7220 */ /* 0x000fc40000410000 */
[----:B------:R-:W-:Y:S02]  /*8bf0*/  FADD.FTZ R121, R0, R121 ;  /* 0x0000007900797221 */ /* 0x000fe40000010000 */
[----:B------:R-:W-:Y:S02]  /*8c00*/  FFMA.FTZ R0, R69, R54, R55 ;  /* 0x0000003645007223 */ /* 0x000fe40000010037 */
[----:B------:R-:W-:Y:S02]  /*8c10*/  FMUL.FTZ R212, R133, R212 ;  /* 0x000000d485d47220 */ /* 0x000fe40000410000 */
[----:B------:R-:W-:Y:S02]  /*8c20*/  FMUL.FTZ R61, R61, R244 ;  /* 0x000000f43d3d7220 */ /* 0x000fe40000410000 */
[----:B------:R-:W-:Y:S02]  /*8c30*/  FMUL.FTZ R189, R134, R189 ;  /* 0x000000bd86bd7220 */ /* 0x000fe40000410000 */
[----:B------:R-:W-:-:S02]  /*8c40*/  FFMA.FTZ R106, R3, R39, R106 ;  /* 0x00000027036a7223 */ /* 0x000fc4000001006a */
[----:B------:R-:W-:Y:S02]  /*8c50*/  FFMA.FTZ R105, R4, R46, R105 ;  /* 0x0000002e04697223 */ /* 0x000fe40000010069 */
[----:B------:R-:W-:Y:S02]  /*8c60*/  FFMA.FTZ R104, R5, R45, R104 ;  /* 0x0000002d05687223 */ /* 0x000fe40000010068 */
[----:B-----5:R-:W-:Y:S02]  /*8c70*/  @!P0 FADD.FTZ R51, R51, R56 ;  /* 0x0000003833338221 */ /* 0x020fe40000010000 */
[----:B------:R-:W-:Y:S02]  /*8c80*/  FADD.FTZ R117, R0, R117 ;  /* 0x0000007500757221 */ /* 0x000fe40000010000 */
[----:B--2---:R-:W-:Y:S01]  /*8c90*/  @!P0 FADD.FTZ R131, R131, R128 ;  /* 0x0000008083838221 */ /* 0x004fe20000010000 */
        /* <DEDUP_REMOVED lines=10> */
[-C--:B------:R-:W-:Y:S02]  /*8d40*/  FFMA.FTZ R59, R78, R33.reuse, R44 ;  /* 0x000000214e3b7223 */ /* 0x080fe4000001002c */
[----:B------:R-:W-:Y:S02]  /*8d50*/  FFMA.FTZ R110, R205, R33, R110 ;  /* 0x00000021cd6e7223 */ /* 0x000fe4000001006e */
[----:B------:R-:W-:Y:S02]  /*8d60*/  FADD.FTZ R118, R3, R118 ;  /* 0x0000007603767221 */ /* 0x000fe40000010000 */
[----:B------:R-:W-:Y:S02]  /*8d70*/  FADD.FTZ R115, R0, R115 ;  /* 0x0000007300737221 */ /* 0x000fe40000010000 */
[----:B--2---:R-:W-:Y:S02]  /*8d80*/  @!P0 FADD.FTZ R51, R51, R56 ;  /* 0x0000003833338221 */ /* 0x004fe40000010000 */
[----:B----4-:R-:W-:-:S02]  /*8d90*/  FFMA.FTZ R35, R76, R37, R40 ;  /* 0x000000254c237223 */ /* 0x010fc40000010028 */
[----:B-----5:R-:W-:Y:S01]  /*8da0*/  @!P0 FADD.FTZ R131, R131, R128 ;  /* 0x0000008083838221 */ /* 0x020fe20000010000 */
        /* <DEDUP_REMOVED lines=14> */
[----:B--2---:R-:W-:Y:S02]  /*8e90*/  @!P0 FADD.FTZ R51, R51, R56 ;  /* 0x0000003833338221 */ /* 0x004fe40000010000 */
[----:B------:R-:W-:Y:S02]  /*8ea0*/  FADD.FTZ R122, R33, R122 ;  /* 0x0000007a217a7221 */ /* 0x000fe40000010000 */
[----:B----4-:R-:W-:Y:S01]  /*8eb0*/  @!P0 FADD.FTZ R131, R131, R128 ;  /* 0x0000008083838221 */ /* 0x010fe20000010000 */
[----:B------:R-:W2:Y:S01]  /*8ec0*/  SHFL.DOWN PT, R56, R51, 0x8, 0x1f ;  /* 0x09001f0033387f89 */ /* 0x000ea200000e0000 */
[----:B------:R-:W-:Y:S01]  /*8ed0*/  ISETP.GT.AND P0, PT, R161, 0x17, PT ;  /* 0x00000017a100780c */ /* 0x000fe20003f04270 */
[----:B------:R-:W-:Y:S02]  /*8ee0*/  FADD.FTZ R124, R35, R124 ;  /* 0x0000007c237c7221 */ /* 0x000fe40000010000 */
[----:B------:R-:W4:Y:S01]  /*8ef0*/  SHFL.DOWN PT, R128, R131, 0x8, 0x1f ;  /* 0x09001f0083807f89 */ /* 0x000f2200000e0000 */
[----:B------:R-:W-:-:S02]  /*8f00*/  FFMA.FTZ R103, R6, R50, R103 ;  /* 0x0000003206677223 */ /* 0x000fc40000010067 */
[----:B------:R-:W-:Y:S02]  /*8f10*/  FADD.FTZ R120, R47, R120 ;  /* 0x000000782f787221 */ /* 0x000fe40000010000 */
[----:B------:R-:W-:Y:S02]  /*8f20*/  FADD.FTZ R126, R59, R126 ;  /* 0x0000007e3b7e7221 */ /* 0x000fe40000010000 */
[----:B------:R-:W-:Y:S02]  /*8f30*/  FFMA.FTZ R102, R7, R49, R102 ;  /* 0x0000003107667223 */ /* 0x000fe40000010066 */
[----:B------:R-:W-:Y:S02]  /*8f40*/  FADD.FTZ R119, R130, R119 ;  /* 0x0000007782777221 */ /* 0x000fe40000010000 */
        /* <DEDUP_REMOVED lines=14> */
[----:B------:R-:W-:-:S05]  /*9030*/  FADD.FTZ R112, R189, R112 ;  /* 0x00000070bd707221 */ /* 0x000fca0000010000 */
[----:B--2---:R-:W-:Y:S02]  /*9040*/  @!P0 FADD.FTZ R51, R51, R56 ;  /* 0x0000003833338221 */ /* 0x004fe40000010000 */
[----:B------:R-:W-:Y:S02]  /*9050*/  FFMA.FTZ R56, R79, R34, R129 ;  /* 0x000000224f387223 */ /* 0x000fe40000010081 */
[----:B----4-:R-:W-:Y:S01]  /*9060*/  @!P0 FADD.FTZ R131, R131, R128 ;  /* 0x0000008083838221 */ /* 0x010fe20000010000 */
[----:B------:R-:W-:Y:S01]  /*9070*/  ISETP.NE.AND P0, PT, R161, RZ, PT ;  /* 0x000000ffa100720c */ /* 0x000fe20003f05270 */
[----:B------:R-:W-:Y:S01]  /*9080*/  FFMA.FTZ R34, R77, R38, R41 ;  /* 0x000000264d227223 */ /* 0x000fe20000010029 */
[----:B------:R-:W-:Y:S01]  /*9090*/  MOV R4, R51 ;  /* 0x0000003300047202 */ /* 0x000fe20000000f00 */
[----:B------:R-:W-:Y:S01]  /*90a0*/  FADD.FTZ R127, R56, R127 ;  /* 0x0000007f387f7221 */ /* 0x000fe20000010000 */
[----:B------:R-:W-:Y:S01]  /*90b0*/  MOV R5, R131 ;  /* 0x0000008300057202 */ /* 0x000fe20000000f00 */
[----:B------:R-:W-:-:S08]  /*90c0*/  FADD.FTZ R125, R34, R125 ;  /* 0x0000007d227d7221 */ /* 0x000fd00000010000 */
        /* <DEDUP_REMOVED lines=11> */
.L_x_10729:
[----:B--2---:R-:W-:Y:S05]  /*9180*/  BSYNC B0 ;  /* 0x0000000000007941 */ /* 0x004fea0003800000 */
.L_x_10728:
        /* <DEDUP_REMOVED lines=8> */
.L_x_10651:
[----:B------:R-:W-:Y:S01]  /*9210*/  BAR.SYNC.DEFER_BLOCKING 0x0 ;  /* 0x0000000000007b1d */ /* 0x000fe20000010000 */
[----:B------:R-:W-:Y:S01]  /*9220*/  UIADD3 UR7, UR16, -0x1, URZ ;  /* 0xffffffff10077890 */ /* 0x000fe2000fffe03f */
[----:B------:R-:W-:Y:S01]  /*9230*/  FADD.FTZ R0, R165, R112 ;  /* 0x00000070a5007221 */ /* 0x000fe20000010000 */
[----:B------:R-:W-:Y:S02]  /*9240*/  UIADD3 UR23, UP1, UR23, -0x1000, URZ ;  /* 0xfffff00017177890 */ /* 0x000fe4000ff3e03f */
[----:B------:R-:W-:Y:S01]  /*9250*/  USHF.L.U32 UR8, UR7, 0x9, URZ ;  /* 0x0000000907087899 */ /* 0x000fe2000800063f */
[----:B------:R-:W-:Y:S01]  /*9260*/  FADD.FTZ R5, R0, R113 ;  /* 0x0000007100057221 */ /* 0x000fe20000010000 */
[----:B------:R-:W-:Y:S02]  /*9270*/  ULDC.64 UR36, c[0x0][0x2d8] ;  /* 0x0000b60000247ab9 */ /* 0x000fe40000000a00 */
[----:B------:R-:W-:Y:S01]  /*9280*/  UIMAD UR34, UR13, UR36, URZ ;  /* 0x000000240d2272a4 */ /* 0x000fe2000f8e023f */
[----:B------:R-:W-:Y:S01]  /*9290*/  FADD.FTZ R0, R5, R114 ;  /* 0x0000007205007221 */ /* 0x000fe20000010000 */
[----:B------:R-:W-:-:S02]  /*92a0*/  USHF.R.S32.HI UR9, URZ, 0x1f, UR8 ;  /* 0x0000001f3f097899 */ /* 0x000fc40008011408 */
[----:B------:R-:W-:Y:S01]  /*92b0*/  UIMAD UR38, UR12, UR37, UR34 ;  /* 0x000000250c2672a4 */ /* 0x000fe2000f8e0222 */
[----:B------:R-:W-:Y:S01]  /*92c0*/  FADD.FTZ R5, R0, R115 ;  /* 0x0000007300057221 */ /* 0x000fe20000010000 */
[----:B------:R-:W-:Y:S02]  /*92d0*/  UIMAD.WIDE.U32 UR36, UR12, UR36, UR8 ;  /* 0x000000240c2472a5 */ /* 0x000fe4000f8e0008 */
[----:B------:R-:W-:Y:S02]  /*92e0*/  ULDC.64 UR34, c[0x0][0x2e0] ;  /* 0x0000b80000227ab9 */ /* 0x000fe40000000a00 */
[----:B------:R-:W-:Y:S02]  /*92f0*/  UIADD3 UR37, UR37, UR38, URZ ;  /* 0x0000002625257290 */ /* 0x000fe4000fffe03f */
[----:B------:R-:W-:Y:S02]  /*9300*/  UIMAD UR38, UR11, UR34, URZ ;  /* 0x000000220b2672a4 */ /* 0x000fe4000f8e023f */
[----:B------:R-:W-:Y:S01]  /*9310*/  UIADD3 UR25, UP2, UR25, -0x1000, URZ ;  /* 0xfffff00019197890 */ /* 0x000fe2000ff5e03f */
[----:B------:R-:W-:Y:S01]  /*9320*/  STS.128 [R30], R96 ;  /* 0x000000601e007388 */ /* 0x000fe20000000c00 */
[----:B------:R-:W-:-:S02]  /*9330*/  UIMAD UR38, UR10, UR35, UR38 ;  /* 0x000000230a2672a4 */ /* 0x000fc4000f8e0226 */
[----:B------:R-:W-:Y:S01]  /*9340*/  UIMAD.WIDE.U32 UR34, UR10, UR34, UR36 ;  /* 0x000000220a2272a5 */ /* 0x000fe2000f8e0024 */
[----:B------:R-:W-:Y:S01]  /*9350*/  STS.128 [R30+0x10], R100 ;  /* 0x000010641e007388 */ /* 0x000fe20000000c00 */
[----:B------:R-:W-:Y:S02]  /*9360*/  UIADD3 UR21, UP3, UR21, -0x800, URZ ;  /* 0xfffff80015157890 */ /* 0x000fe4000ff7e03f */
[----:B------:R-:W-:Y:S01]  /*9370*/  ULDC.64 UR36, c[0x0][0x330] ;  /* 0x0000cc0000247ab9 */ /* 0x000fe20000000a00 */
[----:B------:R-:W-:Y:S01]  /*9380*/  STS.128 [R30+0x20], R104 ;  /* 0x000020681e007388 */ /* 0x000fe20000000c00 */
[----:B------:R-:W-:Y:S02]  /*9390*/  UIADD3 UR35, UR35, UR38, URZ ;  /* 0x0000002623237290 */ /* 0x000fe4000fffe03f */
[----:B------:R-:W-:Y:S01]  /*93a0*/  ULEA UR36, UP0, UR34, UR36, 0x2 ;  /* 0x0000002422247291 */ /* 0x000fe2000f80103f */
[----:B------:R-:W-:Y:S01]  /*93b0*/  STS.128 [R30+0x30], R108 ;  /* 0x0000306c1e007388 */ /* 0x000fe20000000c00 */
[----:B------:R-:W-:-:S06]  /*93c0*/  NOP ;  /* 0x0000000000007918 */ /* 0x000fcc0000000000 */
[----:B------:R-:W2:Y:S01]  /*93d0*/  LDS.128 R8, [R161.X16] ;  /* 0x00000000a1087984 */ /* 0x000ea2000000cc00 */
[----:B------:R-:W-:Y:S01]  /*93e0*/  ULEA.HI.X UR37, UR34, UR37, UR35, 0x2, UP0 ;  /* 0x0000002522257291 */ /* 0x000fe200080f1423 */
[----:B------:R-:W-:Y:S01]  /*93f0*/  MOV R2, UR36 ;  /* 0x0000002400027c02 */ /* 0x000fe20008000f00 */
[----:B------:R-:W-:Y:S01]  /*9400*/  ULDC.64 UR38, c[0x0][0x2f8] ;  /* 0x0000be0000267ab9 */ /* 0x000fe20000000a00 */
[----:B------:R-:W4:Y:S01]  /*9410*/  LDS.128 R12, [R161.X16+0x200] ;  /* 0x00020000a10c7984 */ /* 0x000f22000000cc00 */
[----:B------:R-:W-:Y:S02]  /*9420*/  UIMAD UR34, UR13, UR38, URZ ;  /* 0x000000260d2272a4 */ /* 0x000fe4000f8e023f */
[----:B------:R-:W-:Y:S01]  /*9430*/  MOV R3, UR37 ;  /* 0x0000002500037c02 */ /* 0x000fe20008000f00 */
[----:B------:R-:W5:Y:S01]  /*9440*/  LDS.128 R16, [R161.X16+0x400] ;  /* 0x00040000a1107984 */ /* 0x000f62000000cc00 */
[----:B------:R-:W-:Y:S02]  /*9450*/  UIMAD UR36, UR12, UR39, UR34 ;  /* 0x000000270c2472a4 */ /* 0x000fe4000f8e0222 */
[----:B------:R-:W-:Y:S01]  /*9460*/  UIMAD.WIDE.U32 UR34, UR12, UR38, UR8 ;  /* 0x000000260c2272a5 */ /* 0x000fe2000f8e0008 */
[----:B------:R-:W3:Y:S01]  /*9470*/  LDS.128 R20, [R161.X16+0x600] ;  /* 0x00060000a1147984 */ /* 0x000ee2000000cc00 */
[----:B------:R-:W-:Y:S01]  /*9480*/  IMAD.WIDE R2, R31, 0x10, R2 ;  /* 0x000000101f027825 */ /* 0x000fe200078e0202 */
        /* <DEDUP_REMOVED lines=8> */
[----:B------:R-:W-:Y:S02]  /*9510*/  UIADD3 UR9, UR9, UR36, URZ ;  /* 0x0000002409097290 */ /* 0x000fe4000fffe03f */
[----:B------:R-:W-:Y:S02]  /*9520*/  ULEA UR34, UP0, UR8, UR34, 0x2 ;  /* 0x0000002208227291 */ /* 0x000fe4000f80103f */
[----:B------:R-:W-:Y:S02]  /*9530*/  UIADD3 UR6, UR6, 0x1, URZ ;  /* 0x0000000106067890 */ /* 0x000fe4000fffe03f */
[----:B------:R-:W-:Y:S02]  /*9540*/  ULEA.HI.X UR35, UR8, UR35, UR9, 0x2, UP0 ;  /* 0x0000002308237291 */ /* 0x000fe400080f1409 */
[----:B------:R-:W-:Y:S01]  /*9550*/  UISETP.GT.AND UP0, UPT, UR16, 0x1, UPT ;  /* 0x000000011000788c */ /* 0x000fe2000bf04270 */
[----:B--2---:R-:W-:Y:S01]  /*9560*/  STG.E.128 [R2.64], R8 ;  /* 0x0000000802007986 */ /* 0x004fe2000c101d1a */
[----:B------:R-:W-:-:S02]  /*9570*/  UIADD3.X UR24, UR24, -0x1, URZ, UP1, !UPT ;  /* 0xffffffff18187890 */ /* 0x000fc40008ffe43f */
[----:B------:R-:W-:Y:S01]  /*9580*/  UIADD3.X UR42, UR42, -0x1, URZ, UP2, !UPT ;  /* 0xffffffff2a2a7890 */ /* 0x000fe200097fe43f */
[----:B----4-:R-:W-:Y:S01]  /*9590*/  STG.E.128 [R2.64+0x200], R12 ;  /* 0x0002000c02007986 */ /* 0x010fe2000c101d1a */
[----:B------:R-:W-:Y:S01]  /*95a0*/  PLOP3.LUT P0, PT, PT, PT, UP0, 0x80, 0x0 ;  /* 0x000000000000781c */ /* 0x000fe20003f0f008 */
[----:B------:R-:W-:Y:S02]  /*95b0*/  UIADD3.X UR22, UR22, -0x1, URZ, UP3, !UPT ;  /* 0xffffffff16167890 */ /* 0x000fe40009ffe43f */
[----:B-----5:R-:W-:Y:S01]  /*95c0*/  STG.E.128 [R2.64+0x400], R16 ;  /* 0x0004001002007986 */ /* 0x020fe2000c101d1a */
[----:B------:R-:W-:Y:S02]  /*95d0*/  UIADD3.X UR20, UR20, -0x1, URZ, UP4, !UPT ;  /* 0xffffffff14147890 */ /* 0x000fe4000a7fe43f */
[----:B------:R-:W-:Y:S01]  /*95e0*/  UIADD3.X UR18, UR18, -0x1, URZ, UP5, !UPT ;  /* 0xffffffff12127890 */ /* 0x000fe2000affe43f */
[----:B---3--:R2:W-:Y:S01]  /*95f0*/  STG.E.128 [R2.64+0x600], R20 ;  /* 0x0006001402007986 */ /* 0x0085e2000c101d1a */
[----:B------:R-:W-:-:S03]  /*9600*/  UMOV UR16, UR7 ;  /* 0x0000000700107c82 */ /* 0x000fc60008000000 */
[----:B------:R-:W-:Y:S01]  /*9610*/  BAR.SYNC.DEFER_BLOCKING 0x0 ;  /* 0x0000000000007b1d */ /* 0x000fe20000010000 */
[----:B--2---:R-:W-:Y:S02]  /*9620*/  MOV R2, UR34 ;  /* 0x0000002200027c02 */ /* 0x004fe40008000f00 */
[----:B------:R-:W-:-:S05]  /*9630*/  MOV R3, UR35 ;  /* 0x0000002300037c02 */ /* 0x000fca0008000f00 */
[----:B------:R-:W-:Y:S01]  /*9640*/  IMAD.WIDE R2, R31, 0x10, R2 ;  /* 0x000000101f027825 */ /* 0x000fe200078e0202 */
[----:B------:R-:W-:Y:S04]  /*9650*/  STS.128 [R30], R112 ;  /* 0x000000701e007388 */ /* 0x000fe80000000c00 */
[----:B------:R2:W-:Y:S04]  /*9660*/  STS.128 [R30+0x10], R116 ;  /* 0x000010741e007388 */ /* 0x0005e80000000c00 */
[----:B------:R3:W-:Y:S04]  /*9670*/  STS.128 [R30+0x20], R120 ;  /* 0x000020781e007388 */ /* 0x0007e80000000c00 */
[----:B------:R4:W-:Y:S01]  /*9680*/  STS.128 [R30+0x30], R124 ;  /* 0x0000307c1e007388 */ /* 0x0009e20000000c00 */
[----:B------:R-:W-:-:S06]  /*9690*/  NOP ;  /* 0x0000000000007918 */ /* 0x000fcc0000000000 */
[----:B------:R-:W5:Y:S01]  /*96a0*/  LDS.128 R8, [R161.X16] ;  /* 0x00000000a1087984 */ /* 0x000f62000000cc00 */
[----:B--2---:R-:W-:-:S03]  /*96b0*/  FADD.FTZ R116, R5, R116 ;  /* 0x0000007405747221 */ /* 0x004fc60000010000 */
[----:B------:R-:W2:Y:S01]  /*96c0*/  LDS.128 R12, [R161.X16+0x200] ;  /* 0x00020000a10c7984 */ /* 0x000ea2000000cc00 */
[----:B------:R-:W-:-:S03]  /*96d0*/  FADD.FTZ R117, R116, R117 ;  /* 0x0000007574757221 */ /* 0x000fc60000010000 */
[----:B------:R-:W1:Y:S01]  /*96e0*/  LDS.128 R16, [R161.X16+0x400] ;  /* 0x00040000a1107984 */ /* 0x000e62000000cc00 */
[----:B------:R-:W-:-:S03]  /*96f0*/  FADD.FTZ R118, R117, R118 ;  /* 0x0000007675767221 */ /* 0x000fc60000010000 */
[----:B------:R-:W0:Y:S01]  /*9700*/  LDS.128 R20, [R161.X16+0x600] ;  /* 0x00060000a1147984 */ /* 0x000e22000000cc00 */
[----:B------:R-:W-:-:S04]  /*9710*/  FADD.FTZ R119, R118, R119 ;  /* 0x0000007776777221 */ /* 0x000fc80000010000 */
[----:B---3--:R-:W-:-:S04]  /*9720*/  FADD.FTZ R120, R119, R120 ;  /* 0x0000007877787221 */ /* 0x008fc80000010000 */
[----:B------:R-:W-:-:S04]  /*9730*/  FADD.FTZ R121, R120, R121 ;  /* 0x0000007978797221 */ /* 0x000fc80000010000 */
[----:B------:R-:W-:-:S04]  /*9740*/  FADD.FTZ R122, R121, R122 ;  /* 0x0000007a797a7221 */ /* 0x000fc80000010000 */
[----:B------:R-:W-:-:S04]  /*9750*/  FADD.FTZ R123, R122, R123 ;  /* 0x0000007b7a7b7221 */ /* 0x000fc80000010000 */
[----:B----4-:R-:W-:-:S04]  /*9760*/  FADD.FTZ R124, R123, R124 ;  /* 0x0000007c7b7c7221 */ /* 0x010fc80000010000 */
[----:B------:R-:W-:Y:S01]  /*9770*/  FADD.FTZ R125, R124, R125 ;  /* 0x0000007d7c7d7221 */ /* 0x000fe20000010000 */
[----:B-----5:R3:W-:Y:S03]  /*9780*/  STG.E.128 [R2.64], R8 ;  /* 0x0000000802007986 */ /* 0x0207e6000c101d1a */
[----:B------:R-:W-:Y:S01]  /*9790*/  FADD.FTZ R126, R125, R126 ;  /* 0x0000007e7d7e7221 */ /* 0x000fe20000010000 */
[----:B--2---:R3:W-:Y:S03]  /*97a0*/  STG.E.128 [R2.64+0x200], R12 ;  /* 0x0002000c02007986 */ /* 0x0047e6000c101d1a */
[----:B------:R-:W-:Y:S01]  /*97b0*/  FADD.FTZ R165, R126, R127 ;  /* 0x0000007f7ea57221 */ /* 0x000fe20000010000 */
[----:B-1----:R3:W-:Y:S04]  /*97c0*/  STG.E.128 [R2.64+0x400], R16 ;  /* 0x0004001002007986 */ /* 0x0027e8000c101d1a */
[----:B0-----:R3:W-:Y:S01]  /*97d0*/  STG.E.128 [R2.64+0x600], R20 ;  /* 0x0006001402007986 */ /* 0x0017e2000c101d1a */
[----:B------:R-:W-:Y:S01]  /*97e0*/  @!P0 CALL.REL.NOINC `(.L_x_10649) ;  /* 0x0000001000008944 */ /* 0x000fe20003c00000 */
[----:B------:R-:W-:Y:S05]  /*97f0*/  BRA `(.L_x_10731) ;  /* 0xffff732000007947 */ /* 0x000fea000383ffff */
.L_x_10649:
[----:B------:R-:W-:Y:S02]  /*9800*/  ISETP.NE.U32.AND P0, PT, RZ, c[0x0][0x328], PT ;  /* 0x0000ca00ff007a0c */ /* 0x000fe40003f05070 */
[----:B------:R-:W-:-:S02]  /*9810*/  ISETP.NE.U32.AND P2, PT, RZ, c[0x0][0x348], PT ;  /* 0x0000d200ff007a0c */ /* 0x000fc40003f45070 */
[----:B------:R-:W-:Y:S02]  /*9820*/  ISETP.NE.AND.EX P1, PT, RZ, c[0x0][0x32c], PT, P0 ;  /* 0x0000cb00ff007a0c */ /* 0x000fe40003f25300 */
[----:B------:R-:W-:-:S11]  /*9830*/  ISETP.NE.AND.EX P0, PT, RZ, c[0x0][0x34c], PT, P2 ;  /* 0x0000d300ff007a0c */ /* 0x000fd60003f05320 */
[----:B------:R-:W-:Y:S05]  /*9840*/  @!P1 BRA `(.L_x_10732) ;  /* 0x0000016000009947 */ /* 0x000fea0003800000 */
[----:B------:R-:W4:Y:S01]  /*9850*/  SHFL.DOWN P1, R0, R167, 0x1, 0x1f ;  /* 0x08201f00a7007f89 */ /* 0x000f220000020000 */
[----:B------:R-:W-:Y:S03]  /*9860*/  BSSY B0, `(.L_x_10732) ;  /* 0x0000014000007945 */ /* 0x000fe60003800000 */
[----:B------:R-:W5:Y:S01]  /*9870*/  S2R R6, SR_LANEID ;  /* 0x0000000000067919 */ /* 0x000f620000000000 */
[----:B----4-:R-:W-:Y:S01]  /*9880*/  @P1 FADD R0, R0, R167 ;  /* 0x000000a700001221 */ /* 0x010fe20000000000 */
[----:B-----5:R-:W-:-:S04]  /*9890*/  ISETP.NE.AND P2, PT, R6, RZ, PT ;  /* 0x000000ff0600720c */ /* 0x020fc80003f45270 */
[----:B---3--:R-:W3:Y:S04]  /*98a0*/  SHFL.DOWN P1, R3, R0, 0x2, 0x1f ;  /* 0x08401f0000037f89 */ /* 0x008ee80000020000 */
        /* <DEDUP_REMOVED lines=15> */
.L_x_10733:
[----:B0-----:R-:W-:Y:S05]  /*99a0*/  BSYNC B0 ;  /* 0x0000000000007941 */ /* 0x001fea0003800000 */
.L_x_10732:
        /* <DEDUP_REMOVED lines=8> */
[----:B---3--:R-:W3:Y:S02]  /*9a30*/  SHFL.DOWN P0, R3, R0, 0x2, 0x1f ;  /* 0x08401f0000037f89 */ /* 0x008ee40000000000 */
        /* <DEDUP_REMOVED lines=16> */
.L_x_10735:
[----:B------:R-:W4:Y:S02]  /*9b40*/  S2R R7, SR_TID.X ;  /* 0x0000000000077919 */ /* 0x000f240000002100 */
.L_x_10736:
[----:B0-----:R-:W-:Y:S05]  /*9b50*/  BSYNC B0 ;  /* 0x0000000000007941 */ /* 0x001fea0003800000 */
.L_x_10734:
[----:B----4-:R-:W-:-:S13]  /*9b60*/  ISETP.GE.AND P0, PT, R7, c[0x0][0x16c], PT ;  /* 0x00005b0007007a0c */ /* 0x010fda0003f06270 */
[----:B------:R-:W-:Y:S05]  /*9b70*/  @P0 EXIT ;  /* 0x000000000000094d */ /* 0x000fea0003800000 */
[----:B------:R-:W-:Y:S02]  /*9b80*/  ULDC.64 UR6, c[0x0][0x288] ;  /* 0x0000a20000067ab9 */ /* 0x000fe40000000a00 */
[----:B------:R-:W-:Y:S02]  /*9b90*/  UIMAD UR11, UR11, UR6, URZ ;  /* 0x000000060b0b72a4 */ /* 0x000fe4000f8e023f */
[----:B-12---:R-:W-:Y:S02]  /*9ba0*/  UIMAD.WIDE.U32 UR4, UR10, UR6, URZ ;  /* 0x000000060a0472a5 */ /* 0x006fe4000f8e003f */
[----:B------:R-:W-:-:S04]  /*9bb0*/  UIMAD UR6, UR10, UR7, UR11 ;  /* 0x000000070a0672a4 */ /* 0x000fc8000f8e020b */
[----:B------:R-:W-:Y:S02]  /*9bc0*/  UIADD3 UR6, UR5, UR6, URZ ;  /* 0x0000000605067290 */ /* 0x000fe4000fffe03f */
.L_x_10737:
[----:B0--3--:R0:W1:Y:S01]  /*9bd0*/  LDS.64 R8, [R7.X8+0x6750] ;  /* 0x0067500007087984 */ /* 0x0090620000008a00 */
        /* <DEDUP_REMOVED lines=18> */
.L_x_10738:
        /* <DEDUP_REMOVED lines=16> */
.L_x_14719:


//--------------------- .text._Z25selective_scan_bwd_kernelI32Selective_Scan_bwd_kernel_traitsILi32ELi16ELb1ELb1ELb1ELb0ELb1EfN3c107complexIfEEEEv12SSMParamsBwd --------------------------
	.section	.text._Z25selective_scan_bwd_kernelI32Selective_Scan_bwd_kernel_traitsILi32ELi16ELb1ELb1ELb1ELb0ELb1EfN3c107complexIfEEEEv12SSMParamsBwd,"ax",@progbits
	.sectioninfo	@"SHI_REGISTERS=255"
	.align	128
        .global         _Z25selective_scan_bwd_kernelI32Selective_Scan_bwd_kernel_traitsILi32ELi16ELb1ELb1ELb1ELb0ELb1EfN3c107complexIfEEEEv12SSMParamsBwd
        .type           _Z25selective_scan_bwd_kernelI32Selective_Scan_bwd_kernel_traitsILi32ELi16ELb1ELb1ELb1ELb0ELb1EfN3c107complexIfEEEEv12SSMParamsBwd,@function
        .size           _Z25selective_scan_bwd_kernelI32Selective_Scan_bwd_kernel_traitsILi32ELi16ELb1ELb1ELb1ELb0ELb1EfN3c107complexIfEEEEv12SSMParamsBwd,(.L_x_14720 - _Z25selective_scan_bwd_kernelI32Selective_Scan_bwd_kernel_traitsILi32ELi16ELb1ELb1ELb1ELb0ELb1EfN3c107complexIfEEEEv12SSMParamsBwd)
        .other          _Z25selective_scan_bwd_kernelI32Selective_Scan_bwd_kernel_traitsILi32ELi16ELb1ELb1ELb1ELb0ELb1EfN3c107complexIfEEEEv12SSMParamsBwd,@"STO_CUDA_ENTRY STV_DEFAULT"
_Z25selective_scan_bwd_kernelI32Selective_Scan_bwd_kernel_traitsILi32ELi16ELb1ELb1ELb1ELb0ELb1EfN3c107complexIfEEEEv12SSMParamsBwd:
.text._Z25selective_scan_bwd_kernelI32Selective_Scan_bwd_kernel_traitsILi32ELi16ELb1ELb1ELb1ELb0ELb1EfN3c107complexIfEEEEv12SSMParamsBwd:
        /* <DEDUP_REMOVED lines=169> */
[----:B------:R-:W-:Y:S01]  /*0a90*/  MOV R165, RZ ;  /* 0x000000ff00a57202 */ /* 0x000fe20000000f00 */
[----:B------:R-:W-:Y:S01]  /*0aa0*/  UMOV UR17, UR18 ;  /* 0x0000001200117c82 */ /* 0x000fe20008000000 */
[----:B------:R-:W4:Y:S01]  /*0ab0*/  S2R R164, SR_LANEID ;  /* 0x0000000000a47919 */ /* 0x000f220000000000 */
[----:B------:R-:W-:Y:S01]  /*0ac0*/  MOV R167, RZ ;  /* 0x000000ff00a77202 */ /* 0x000fe20000000f00 */
        /* <DEDUP_REMOVED lines=9> */
.L_x_10821:
[----:B------:R-:W-:Y:S01]  /*0b60*/  BAR.SYNC.DEFER_BLOCKING 0x0 ;  /* 0x0000000000007b1d */ /* 0x000fe20000010000 */
[----:B0--3--:R-:W-:Y:S02]  /*0b70*/  MOV R2, UR16 ;  /* 0x0000001000027c02 */ /* 0x009fe40008000f00 */
[----:B------:R-:W-:Y:S02]  /*0b80*/  MOV R3, UR17 ;  /* 0x0000001100037c02 */ /* 0x000fe40008000f00 */
        /* <DEDUP_REMOVED lines=35> */
[----:B------:R-:W-:Y:S04]  /*0dc0*/  LDS.128 R16, [R161] ;  /* 0x00000000a1107984 */ /* 0x000fe80000000c00 */
[----:B------:R-:W-:Y:S04]  /*0dd0*/  LDS.128 R12, [R161+0x10] ;  /* 0x00001000a10c7984 */ /* 0x000fe80000000c00 */
[----:B------:R-:W-:Y:S04]  /*0de0*/  LDS.128 R8, [R161+0x20] ;  /* 0x00002000a1087984 */ /* 0x000fe80000000c00 */
[----:B------:R-:W-:Y:S04]  /*0df0*/  LDS.128 R4, [R161+0x30] ;  /* 0x00003000a1047984 */ /* 0x000fe80000000c00 */
[----:B------:R-:W-:Y:S06]  /*0e00*/  BAR.SYNC.DEFER_BLOCKING 0x0 ;  /* 0x0000000000007b1d */ /* 0x000fec0000010000 */
[----:B------:R2:W3:Y:S04]  /*0e10*/  LDG.E.128 R36, [R2.64] ;  /* 0x0000001c02247981 */ /* 0x0004e8000c1e1d00 */
[----:B------:R2:W4:Y:S04]  /*0e20*/  LDG.E.128 R40, [R2.64+0x200] ;  /* 0x0002001c02287981 */ /* 0x000528000c1e1d00 */
[----:B------:R2:W5:Y:S04]  /*0e30*/  LDG.E.128 R48, [R2.64+0x400] ;  /* 0x0004001c02307981 */ /* 0x000568000c1e1d00 */
[----:B0-----:R2:W5:Y:S01]  /*0e40*/  LDG.E.128 R32, [R2.64+0x600] ;  /* 0x0006001c02207981 */ /* 0x001562000c1e1d00 */
        /* <DEDUP_REMOVED lines=31> */
[----:B0-----:R2:W5:Y:S04]  /*1040*/  LDG.E.128 R48, [R2.64+0x400] ;  /* 0x0004001c02307981 */ /* 0x001568000c1e1d00 */
[----:B------:R2:W5:Y:S01]  /*1050*/  LDG.E.128 R64, [R2.64+0x600] ;  /* 0x0006001c02407981 */ /* 0x000562000c1e1d00 */
        /* <DEDUP_REMOVED lines=18> */
[----:B-----5:R-:W-:Y:S04]  /*1180*/  STS.128 [R164.X16+0x400], R48 ;  /* 0x00040030a4007388 */ /* 0x020fe8000000cc00 */
[----:B------:R2:W-:Y:S01]  /*1190*/  STS.128 [R164.X16+0x600], R64 ;  /* 0x00060040a4007388 */ /* 0x0005e2000000cc00 */
[----:B------:R-:W-:-:S06]  /*11a0*/  NOP ;  /* 0x0000000000007918 */ /* 0x000fcc0000000000 */
[----:B------:R-:W3:Y:S04]  /*11b0*/  LDS.128 R56, [R161] ;  /* 0x00000000a1387984 */ /* 0x000ee80000000c00 */
[----:B------:R-:W4:Y:S04]  /*11c0*/  LDS.128 R40, [R161+0x10] ;  /* 0x00001000a1287984 */ /* 0x000f280000000c00 */
[----:B------:R-:W2:Y:S04]  /*11d0*/  LDS.128 R36, [R161+0x20] ;  /* 0x00002000a1247984 */ /* 0x000ea80000000c00 */
[----:B------:R-:W1:Y:S04]  /*11e0*/  LDS.128 R32, [R161+0x30] ;  /* 0x00003000a1207984 */ /* 0x000e680000000c00 */
[----:B------:R-:W-:Y:S06]  /*11f0*/  BAR.SYNC.DEFER_BLOCKING 0x0 ;  /* 0x0000000000007b1d */ /* 0x000fec0000010000 */
[----:B------:R1:W5:Y:S04]  /*1200*/  LDG.E.128 R84, [R2.64] ;  /* 0x0000001c02547981 */ /* 0x000368000c1e1d00 */
[----:B0-----:R1:W5:Y:S04]  /*1210*/  LDG.E.128 R60, [R2.64+0x200] ;  /* 0x0002001c023c7981 */ /* 0x001368000c1e1d00 */
[----:B------:R1:W5:Y:S04]  /*1220*/  LDG.E.128 R52, [R2.64+0x400] ;  /* 0x0004001c02347981 */ /* 0x000368000c1e1d00 */
[----:B--2---:R1:W2:Y:S01]  /*1230*/  LDG.E.128 R64, [R2.64+0x600] ;  /* 0x0006001c02407981 */ /* 0x0042a2000c1e1d00 */
[----:B---3--:R-:W-:Y:S01]  /*1240*/  FMUL.FTZ R48, R57, -1.4426950216293334961 ;  /* 0xbfb8aa3b39307820 */ /* 0x008fe20000410000 */
[----:B------:R-:W-:Y:S01]  /*1250*/  UIMAD UR7, UR13, UR36, URZ ;  /* 0x000000240d0772a4 */ /* 0x000fe2000f8e023f */
[----:B------:R-:W-:Y:S01]  /*1260*/  FMUL.FTZ R49, R58, -1.4426950216293334961 ;  /* 0xbfb8aa3b3a317820 */ /* 0x000fe20000410000 */
[----:B------:R-:W-:Y:S01]  /*1270*/  UIMAD UR27, UR11, UR8, URZ ;  /* 0x000000080b1b72a4 */ /* 0x000fe2000f8e023f */
[----:B------:R-:W-:Y:S01]  /*1280*/  FMUL.FTZ R50, R59, -1.4426950216293334961 ;  /* 0xbfb8aa3b3b327820 */ /* 0x000fe20000410000 */
[----:B------:R-:W-:Y:S01]  /*1290*/  UIMAD UR7, UR12, UR37, UR7 ;  /* 0x000000250c0772a4 */ /* 0x000fe2000f8e0207 */
[----:B------:R-:W-:Y:S01]  /*12a0*/  MUFU.EX2 R48, R48 ;  /* 0x0000003000307308 */ /* 0x000fe20000000800 */
[----:B------:R-:W-:Y:S01]  /*12b0*/  FMUL.FTZ R0, R56, -1.4426950216293334961 ;  /* 0xbfb8aa3b38007820 */ /* 0x000fe20000410000 */
[----:B------:R-:W-:Y:S01]  /*12c0*/  UIMAD.WIDE.U32 UR36, UR12, UR36, UR34 ;  /* 0x000000240c2472a5 */ /* 0x000fe2000f8e0022 */
[----:B----4-:R-:W-:Y:S01]  /*12d0*/  FMUL.FTZ R51, R40, -1.4426950216293334961 ;  /* 0xbfb8aa3b28337820 */ /* 0x010fe20000410000 */
[----:B------:R-:W-:Y:S01]  /*12e0*/  UIMAD UR27, UR10, UR9, UR27 ;  /* 0x000000090a1b72a4 */ /* 0x000fe2000f8e021b */
[----:B-1----:R-:W-:Y:S01]  /*12f0*/  FMUL.FTZ R2, R41, -1.4426950216293334961 ;  /* 0xbfb8aa3b29027820 */ /* 0x002fe20000410000 */
[----:B------:R-:W-:Y:S01]  /*1300*/  UIADD3 UR37, UR37, UR7, URZ ;  /* 0x0000000725257290 */ /* 0x000fe2000fffe03f */
[----:B------:R-:W-:Y:S01]  /*1310*/  FMUL.FTZ R3, R42, -1.4426950216293334961 ;  /* 0xbfb8aa3b2a037820 */ /* 0x000fe20000410000 */
[----:B------:R-:W-:Y:S01]  /*1320*/  MUFU.EX2 R49, R49 ;  /* 0x0000003100317308 */ /* 0x000fe20000000800 */
[----:B------:R-:W-:Y:S01]  /*1330*/  FMUL.FTZ R90, R37, -1.4426950216293334961 ;  /* 0xbfb8aa3b255a7820 */ /* 0x000fe20000410000 */
[----:B------:R-:W-:Y:S01]  /*1340*/  UIMAD.WIDE.U32 UR8, UR10, UR8, UR36 ;  /* 0x000000080a0872a5 */ /* 0x000fe2000f8e0024 */
[----:B------:R-:W-:Y:S01]  /*1350*/  FMUL.FTZ R89, R36, -1.4426950216293334961 ;  /* 0xbfb8aa3b24597820 */ /* 0x000fe20000410000 */
[----:B------:R-:W-:Y:S01]  /*1360*/  ISETP.NE.U32.AND P0, PT, RZ, c[0x0][0x270], PT ;  /* 0x00009c00ff007a0c */ /* 0x000fe20003f05070 */
[----:B------:R-:W-:Y:S01]  /*1370*/  FMUL.FTZ R88, R43, -1.4426950216293334961 ;  /* 0xbfb8aa3b2b587820 */ /* 0x000fe20000410000 */
[----:B------:R-:W-:Y:S01]  /*1380*/  ULDC.64 UR36, c[0x0][0x338] ;  /* 0x0000ce0000247ab9 */ /* 0x000fe20000000a00 */
[----:B------:R-:W-:Y:S01]  /*1390*/  FMUL.FTZ R93, R33, -1.4426950216293334961 ;  /* 0xbfb8aa3b215d7820 */ /* 0x000fe20000410000 */
[----:B------:R-:W-:Y:S01]  /*13a0*/  MUFU.EX2 R50, R50 ;  /* 0x0000003200327308 */ /* 0x000fe20000000800 */
[----:B------:R-:W-:Y:S01]  /*13b0*/  FMUL.FTZ R100, R34, -1.4426950216293334961 ;  /* 0xbfb8aa3b22647820 */ /* 0x000fe20000410000 */
[----:B------:R-:W-:Y:S01]  /*13c0*/  UIADD3 UR7, UR9, UR27, URZ ;  /* 0x0000001b09077290 */ /* 0x000fe2000fffe03f */
[----:B------:R-:W-:Y:S01]  /*13d0*/  FMUL.FTZ R102, R35, -1.4426950216293334961 ;  /* 0xbfb8aa3b23667820 */ /* 0x000fe20000410000 */
[----:B------:R-:W-:Y:S01]  /*13e0*/  ULEA UR36, UP0, UR8, UR36, 0x2 ;  /* 0x0000002408247291 */ /* 0x000fe2000f80103f */
[----:B------:R-:W-:-:S03]  /*13f0*/  ISETP.NE.AND.EX P0, PT, RZ, c[0x0][0x274], PT, P0 ;  /* 0x00009d00ff007a0c */ /* 0x000fc60003f05300 */
[----:B------:R-:W0:Y:S01]  /*1400*/  MUFU.EX2 R0, R0 ;  /* 0x0000000000007308 */ /* 0x000e220000000800 */
[----:B------:R-:W-:-:S07]  /*1410*/  ULEA.HI.X UR37, UR8, UR37, UR7, 0x2, UP0 ;  /* 0x0000002508257291 */ /* 0x000fce00080f1407 */
        /* <DEDUP_REMOVED lines=13> */
[----:B------:R1:W-:Y:S01]  /*14f0*/  MUFU.EX2 R103, R3 ;  /* 0x0000000300677308 */ /* 0x0003e20000000800 */
[----:B0-----:R-:W-:Y:S02]  /*1500*/  FADD.FTZ R2, R48, 1 ;  /* 0x3f80000030027421 */ /* 0x001fe40000010000 */
[----:B----4-:R-:W-:-:S05]  /*1510*/  FADD.FTZ R98, R98, 1 ;  /* 0x3f80000062627421 */ /* 0x010fca0000010000 */
[----:B------:R-:W0:Y:S01]  /*1520*/  MUFU.EX2 R99, R51 ;  /* 0x0000003300637308 */ /* 0x000e220000000800 */
[----:B-1----:R-:W-:-:S07]  /*1530*/  FADD.FTZ R3, R49, 1 ;  /* 0x3f80000031037421 */ /* 0x002fce0000010000 */
[----:B------:R-:W1:Y:S08]  /*1540*/  MUFU.EX2 R97, R89 ;  /* 0x0000005900617308 */ /* 0x000e700000000800 */
[----:B------:R3:W-:Y:S01]  /*1550*/  MUFU.RCP R89, R0 ;  /* 0x0000000000597308 */ /* 0x0007e20000001000 */
[----:B0-----:R-:W-:-:S07]  /*1560*/  FADD.FTZ R99, R99, 1 ;  /* 0x3f80000063637421 */ /* 0x001fce0000010000 */
[----:B------:R-:W0:Y:S01]  /*1570*/  MUFU.EX2 R96, R88 ;  /* 0x0000005800607308 */ /* 0x000e220000000800 */
[----:B---3--:R-:W-:Y:S01]  /*1580*/  MOV R0, c[0x0][0x16c] ;  /* 0x00005b0000007a02 */ /* 0x008fe20000000f00 */
[----:B-1----:R-:W-:-:S03]  /*1590*/  FADD.FTZ R97, R97, 1 ;  /* 0x3f80000061617421 */ /* 0x002fc60000010000 */
[----:B------:R-:W-:-:S03]  /*15a0*/  ISETP.GE.AND P1, PT, R0, 0x1, PT ;  /* 0x000000010000780c */ /* 0x000fc60003f26270 */
[----:B------:R-:W1:Y:S08]  /*15b0*/  MUFU.RCP R88, R2 ;  /* 0x0000000200587308 */ /* 0x000e700000001000 */
[----:B------:R3:W-:Y:S01]  /*15c0*/  MUFU.RCP R91, R3 ;  /* 0x00000003005b7308 */ /* 0x0007e20000001000 */
[----:B0-----:R-:W-:-:S07]  /*15d0*/  FADD.FTZ R96, R96, 1 ;  /* 0x3f80000060607421 */ /* 0x001fce0000010000 */
[----:B------:R-:W0:Y:S01]  /*15e0*/  MUFU.RCP R90, R90 ;  /* 0x0000005a005a7308 */ /* 0x000e220000001000 */
[----:B---3--:R-:W-:Y:S02]  /*15f0*/  FADD.FTZ R3, -R89, 1 ;  /* 0x3f80000059037421 */ /* 0x008fe40000010100 */
[----:B-1----:R-:W-:-:S05]  /*1600*/  FADD.FTZ R0, -R88, 1 ;  /* 0x3f80000058007421 */ /* 0x002fca0000010100 */
[----:B------:R-:W1:Y:S08]  /*1610*/  MUFU.EX2 R108, R93 ;  /* 0x0000005d006c7308 */ /* 0x000e700000000800 */
[----:B------:R-:W-:Y:S01]  /*1620*/  MUFU.RCP R93, R92 ;  /* 0x0000005c005d7308 */ /* 0x000fe20000001000 */
[----:B0-----:R-:W-:-:S07]  /*1630*/  FADD.FTZ R2, -R90, 1 ;  /* 0x3f8000005a027421 */ /* 0x001fce0000010100 */
[----:B------:R-:W-:Y:S01]  /*1640*/  MUFU.RCP R94, R94 ;  /* 0x0000005e005e7308 */ /* 0x000fe20000001000 */
[----:B-1----:R-:W-:-:S07]  /*1650*/  FADD.FTZ R108, R108, 1 ;  /* 0x3f8000006c6c7421 */ /* 0x002fce0000010000 */
[----:B------:R0:W1:Y:S08]  /*1660*/  MUFU.EX2 R110, R100 ;  /* 0x00000064006e7308 */ /* 0x0000700000000800 */
[----:B------:R-:W-:Y:S01]  /*1670*/  MUFU.RCP R95, R95 ;  /* 0x0000005f005f7308 */ /* 0x000fe20000001000 */
[----:B0-----:R-:W-:-:S07]  /*1680*/  FMUL.FTZ R100, R59, R90 ;  /* 0x0000005a3b647220 */ /* 0x001fce0000410000 */
[----:B------:R-:W0:Y:S01]  /*1690*/  MUFU.EX2 R112, R102 ;  /* 0x0000006600707308 */ /* 0x000e220000000800 */
[----:B-1----:R-:W-:-:S07]  /*16a0*/  FADD.FTZ R110, R110, 1 ;  /* 0x3f8000006e6e7421 */ /* 0x002fce0000010000 */
[----:B------:R-:W1:Y:S08]  /*16b0*/  MUFU.RCP R102, R96 ;  /* 0x0000006000667308 */ /* 0x000e700000001000 */
[----:B------:R-:W3:Y:S01]  /*16c0*/  MUFU.RCP R105, R97 ;  /* 0x0000006100697308 */ /* 0x000ee20000001000 */
[----:B0-----:R-:W-:-:S07]  /*16d0*/  FADD.FTZ R112, R112, 1 ;  /* 0x3f80000070707421 */ /* 0x001fce0000010000 */
[----:B------:R-:W-:Y:S08]  /*16e0*/  MUFU.RCP R104, R98 ;  /* 0x0000006200687308 */ /* 0x000ff00000001000 */
[----:B------:R-:W-:Y:S08]  /*16f0*/  MUFU.RCP R107, R99 ;  /* 0x00000063006b7308 */ /* 0x000ff00000001000 */
[----:B------:R-:W-:Y:S08]  /*1700*/  MUFU.RCP R108, R108 ;  /* 0x0000006c006c7308 */ /* 0x000ff00000001000 */
[----:B------:R-:W-:Y:S08]  /*1710*/  MUFU.RCP R111, R110 ;  /* 0x0000006e006f7308 */ /* 0x000ff00000001000 */
[----:B------:R-:W-:Y:S01]  /*1720*/  MUFU.RCP R112, R112 ;  /* 0x0000007000707308 */ /* 0x000fe20000001000 */
[----:B-----5:R-:W-:Y:S04]  /*1730*/  STS.128 [R164.X16], R84 ;  /* 0x00000054a4007388 */ /* 0x020fe8000000cc00 */
[----:B------:R0:W-:Y:S04]  /*1740*/  STS.128 [R164.X16+0x200], R60 ;  /* 0x0002003ca4007388 */ /* 0x0001e8000000cc00 */
[----:B------:R-:W-:Y:S04]  /*1750*/  STS.128 [R164.X16+0x400], R52 ;  /* 0x00040034a4007388 */ /* 0x000fe8000000cc00 */
[----:B--2---:R2:W-:Y:S01]  /*1760*/  STS.128 [R164.X16+0x600], R64 ;  /* 0x00060040a4007388 */ /* 0x0045e2000000cc00 */
[----:B------:R-:W-:-:S06]  /*1770*/  NOP ;  /* 0x0000000000007918 */ /* 0x000fcc0000000000 */
[----:B------:R-:W4:Y:S01]  /*1780*/  LDS.128 R48, [R161] ;  /* 0x00000000a1307984 */ /* 0x000f220000000c00 */
[----:B0-----:R-:W-:Y:S02]  /*1790*/  FFMA.FTZ R61, R56, R3, 1 ;  /* 0x3f800000383d7423 */ /* 0x001fe40000010003 */
[----:B------:R-:W-:Y:S01]  /*17a0*/  FADD.FTZ R3, -R91, 1 ;  /* 0x3f8000005b037421 */ /* 0x000fe20000010100 */
[----:B------:R-:W0:Y:S01]  /*17b0*/  LDS.128 R52, [R161+0x10] ;  /* 0x00001000a1347984 */ /* 0x000e220000000c00 */
[----:B------:R-:W-:Y:S02]  /*17c0*/  FADD.FTZ R62, R101, 1 ;  /* 0x3f800000653e7421 */ /* 0x000fe40000010000 */
[----:B------:R-:W-:Y:S02]  /*17d0*/  FMUL.FTZ R101, R40, R93 ;  /* 0x0000005d28657220 */ /* 0x000fe40000410000 */
[----:B--2---:R-:W-:Y:S01]  /*17e0*/  FMUL.FTZ R65, R56, R89 ;  /* 0x0000005938417220 */ /* 0x004fe20000410000 */
[----:B------:R2:W5:Y:S01]  /*17f0*/  MUFU.RCP R106, R62 ;  /* 0x0000003e006a7308 */ /* 0x0005620000001000 */
[----:B------:R-:W-:-:S02]  /*1800*/  FMUL.FTZ R66, R57, R88 ;  /* 0x0000005839427220 */ /* 0x000fc40000410000 */
[C---:B------:R-:W-:Y:S02]  /*1810*/  FMUL.FTZ R67, R58.reuse, R91 ;  /* 0x0000005b3a437220 */ /* 0x040fe40000410000 */
[----:B------:R-:W-:Y:S02]  /*1820*/  FFMA.FTZ R56, R57, R0, 1 ;  /* 0x3f80000039387423 */ /* 0x000fe40000010000 */
[----:B------:R-:W-:Y:S02]  /*1830*/  FFMA.FTZ R57, R58, R3, 1 ;  /* 0x3f8000003a397423 */ /* 0x000fe40000010003 */
[----:B------:R-:W-:Y:S02]  /*1840*/  FFMA.FTZ R58, R59, R2, 1 ;  /* 0x3f8000003b3a7423 */ /* 0x000fe40000010002 */
[----:B------:R-:W-:Y:S02]  /*1850*/  FMUL.FTZ R64, R44, R65 ;  /* 0x000000412c407220 */ /* 0x000fe40000410000 */
[----:B------:R-:W-:-:S02]  /*1860*/  FMUL.FTZ R2, R45, R66 ;  /* 0x000000422d027220 */ /* 0x000fc40000410000 */
[----:B------:R-:W-:Y:S02]  /*1870*/  FMUL.FTZ R3, R46, R67 ;  /* 0x000000432e037220 */ /* 0x000fe40000410000 */
[----:B------:R-:W-:Y:S02]  /*1880*/  FMUL.FTZ R0, R47, R100 ;  /* 0x000000642f007220 */ /* 0x000fe40000410000 */
[----:B------:R-:W-:Y:S02]  /*1890*/  FADD.FTZ R59, -R93, 1 ;  /* 0x3f8000005d3b7421 */ /* 0x000fe40000010100 */
[----:B------:R-:W-:Y:S02]  /*18a0*/  FFMA.FTZ R167, R68, R64, R167 ;  /* 0x0000004044a77223 */ /* 0x000fe400000100a7 */
[----:B------:R-:W-:Y:S02]  /*18b0*/  FFMA.FTZ R63, R40, R59, 1 ;  /* 0x3f800000283f7423 */ /* 0x000fe4000001003b */
[----:B------:R-:W-:-:S02]  /*18c0*/  FADD.FTZ R40, -R94, 1 ;  /* 0x3f8000005e287421 */ /* 0x000fc40000010100 */
[----:B------:R-:W-:Y:S02]  /*18d0*/  FFMA.FTZ R167, R69, R2, R167 ;  /* 0x0000000245a77223 */ /* 0x000fe400000100a7 */
[----:B----4-:R-:W-:Y:S02]  /*18e0*/  FMUL.FTZ R44, R44, R48 ;  /* 0x000000302c2c7220 */ /* 0x010fe40000410000 */
[----:B------:R-:W-:Y:S02]  /*18f0*/  FMUL.FTZ R45, R45, R49 ;  /* 0x000000312d2d7220 */ /* 0x000fe40000410000 */
[----:B------:R-:W-:Y:S02]  /*1900*/  FMUL.FTZ R46, R46, R50 ;  /* 0x000000322e2e7220 */ /* 0x000fe40000410000 */
[----:B------:R-:W-:Y:S02]  /*1910*/  FMUL.FTZ R47, R47, R51 ;  /* 0x000000332f2f7220 */ /* 0x000fe40000410000 */
[----:B------:R-:W-:-:S02]  /*1920*/  FMUL.FTZ R84, R89, R44 ;  /* 0x0000002c59547220 */ /* 0x000fc40000410000 */
[----:B------:R-:W-:Y:S02]  /*1930*/  FMUL.FTZ R85, R88, R45 ;  /* 0x0000002d58557220 */ /* 0x000fe40000410000 */
[----:B------:R-:W-:Y:S02]  /*1940*/  FMUL.FTZ R86, R91, R46 ;  /* 0x0000002e5b567220 */ /* 0x000fe40000410000 */
[----:B------:R-:W-:Y:S02]  /*1950*/  FMUL.FTZ R87, R90, R47 ;  /* 0x0000002f5a577220 */ /* 0x000fe40000410000 */
[----:B------:R-:W4:Y:S01]  /*1960*/  LDS.128 R44, [R161+0x20] ;  /* 0x00002000a12c7984 */ /* 0x000f220000000c00 */
[----:B0-----:R-:W-:Y:S02]  /*1970*/  FMUL.FTZ R59, R25, R53 ;  /* 0x00000035193b7220 */ /* 0x001fe40000410000 */
[C---:B------:R-:W-:Y:S02]  /*1980*/  FFMA.FTZ R89, R41.reuse, R40, 1 ;  /* 0x3f80000029597423 */ /* 0x040fe40000010028 */
[----:B------:R-:W-:-:S02]  /*1990*/  FMUL.FTZ R40, R41, R94 ;  /* 0x0000005e29287220 */ /* 0x000fc40000410000 */
[----:B------:R-:W-:Y:S02]  /*19a0*/  FMUL.FTZ R94, R94, R59 ;  /* 0x0000003b5e5e7220 */ /* 0x000fe40000410000 */
[----:B------:R-:W-:Y:S02]  /*19b0*/  FMUL.FTZ R85, R85, R56 ;  /* 0x0000003855557220 */ /* 0x000fe40000410000 */
[----:B------:R-:W-:Y:S02]  /*19c0*/  FMUL.FTZ R86, R86, R57 ;  /* 0x0000003956567220 */ /* 0x000fe40000410000 */
[----:B------:R-:W-:Y:S02]  /*19d0*/  FMUL.FTZ R87, R87, R58 ;  /* 0x0000003a57577220 */ /* 0x000fe40000410000 */
[----:B------:R-:W0:Y:S01]  /*19e0*/  LDS.128 R56, [R161+0x30] ;  /* 0x00003000a1387984 */ /* 0x000e220000000c00 */
[----:B------:R-:W-:Y:S02]  /*19f0*/  FMUL.FTZ R60, R24, R52 ;  /* 0x00000034183c7220 */ /* 0x000fe40000410000 */
[----:B------:R-:W-:-:S02]  /*1a00*/  FADD.FTZ R41, -R95, 1 ;  /* 0x3f8000005f297421 */ /* 0x000fc40000010100 */
[----:B------:R-:W-:Y:S02]  /*1a10*/  FADD.FTZ R88, R103, 1 ;  /* 0x3f80000067587421 */ /* 0x000fe40000010000 */
[----:B------:R-:W-:Y:S02]  /*1a20*/  FMUL.FTZ R60, R93, R60 ;  /* 0x0000003c5d3c7220 */ /* 0x000fe40000410000 */
[----:B------:R-:W-:Y:S01]  /*1a30*/  FMUL.FTZ R84, R84, R61 ;  /* 0x0000003d54547220 */ /* 0x000fe20000410000 */
[----:B------:R-:W-:Y:S01]  /*1a40*/  BAR.SYNC.DEFER_BLOCKING 0x0 ;  /* 0x0000000000007b1d */ /* 0x000fe20000010000 */
[C---:B------:R-:W-:Y:S02]  /*1a50*/  FFMA.FTZ R41, R42.reuse, R41, 1 ;  /* 0x3f8000002a297423 */ /* 0x040fe40000010029 */
[----:B------:R-:W-:Y:S02]  /*1a60*/  FMUL.FTZ R103, R42, R95 ;  /* 0x0000005f2a677220 */ /* 0x000fe40000410000 */
[----:B--2---:R-:W-:Y:S01]  /*1a70*/  FMUL.FTZ R62, R26, R54 ;  /* 0x000000361a3e7220 */ /* 0x004fe20000410000 */
[----:B------:R-:W2:Y:S01]  /*1a80*/  MUFU.RCP R109, R88 ;  /* 0x00000058006d7308 */ /* 0x000ea20000001000 */
[----:B-1----:R-:W-:-:S02]  /*1a90*/  FADD.FTZ R42, -R102, 1 ;  /* 0x3f800000662a7421 */ /* 0x002fc40000010100 */
[----:B------:R-:W-:Y:S02]  /*1aa0*/  FMUL.FTZ R61, R27, R55 ;  /* 0x000000371b3d7220 */ /* 0x000fe40000410000 */
[----:B------:R-:W-:Y:S02]  /*1ab0*/  FMUL.FTZ R60, R60, R63 ;  /* 0x0000003f3c3c7220 */ /* 0x000fe40000410000 */
[----:B------:R-:W-:Y:S02]  /*1ac0*/  FMUL.FTZ R62, R95, R62 ;  /* 0x0000003e5f3e7220 */ /* 0x000fe40000410000 */
[----:B------:R-:W-:Y:S02]  /*1ad0*/  FFMA.FTZ R42, R43, R42, 1 ;  /* 0x3f8000002b2a7423 */ /* 0x000fe4000001002a */
[----:B------:R-:W-:Y:S02]  /*1ae0*/  FMUL.FTZ R63, R102, R61 ;  /* 0x0000003d663f7220 */ /* 0x000fe40000410000 */
[----:B------:R-:W-:-:S02]  /*1af0*/  FMUL.FTZ R62, R62, R41 ;  /* 0x000000293e3e7220 */ /* 0x000fc40000410000 */
[----:B------:R-:W-:Y:S02]  /*1b00*/  FMUL.FTZ R63, R63, R42 ;  /* 0x0000002a3f3f7220 */ /* 0x000fe40000410000 */
[C---:B---3--:R-:W-:Y:S01]  /*1b10*/  FADD.FTZ R41, -R105.reuse, 1 ;  /* 0x3f80000069297421 */ /* 0x048fe20000010100 */
[----:B------:R1:W-:Y:S01]  /*1b20*/  STS.128 [R161], R84 ;  /* 0x00000054a1007388 */ /* 0x0003e20000000c00 */
[----:B----4-:R-:W-:Y:S02]  /*1b30*/  FMUL.FTZ R42, R28, R44 ;  /* 0x0000002c1c2a7220 */ /* 0x010fe40000410000 */
[----:B------:R-:W-:Y:S02]  /*1b40*/  FFMA.FTZ R41, R36, R41, 1 ;  /* 0x3f80000024297423 */ /* 0x000fe40000010029 */
[----:B------:R-:W-:Y:S02]  /*1b50*/  FMUL.FTZ R42, R105, R42 ;  /* 0x0000002a692a7220 */ /* 0x000fe40000410000 */
[----:B------:R-:W-:-:S02]  /*1b60*/  FMUL.FTZ R61, R94, R89 ;  /* 0x000000595e3d7220 */ /* 0x000fc40000410000 */
[----:B------:R-:W-:Y:S02]  /*1b70*/  FMUL.FTZ R96, R42, R41 ;  /* 0x000000292a607220 */ /* 0x000fe40000410000 */
[----:B-----5:R-:W-:Y:S01]  /*1b80*/  FADD.FTZ R42, -R106, 1 ;  /* 0x3f8000006a2a7421 */ /* 0x020fe20000010100 */
[----:B------:R-:W-:Y:S01]  /*1b90*/  STS.128 [R161+0x10], R60 ;  /* 0x0000103ca1007388 */ /* 0x000fe20000000c00 */
[----:B------:R-:W-:Y:S02]  /*1ba0*/  FMUL.FTZ R41, R31, R47 ;  /* 0x0000002f1f297220 */ /* 0x000fe40000410000 */
[----:B------:R-:W-:Y:S02]  /*1bb0*/  FFMA.FTZ R42, R39, R42, 1 ;  /* 0x3f800000272a7423 */ /* 0x000fe4000001002a */
[----:B-1----:R-:W-:Y:S02]  /*1bc0*/  FADD.FTZ R84, -R104, 1 ;  /* 0x3f80000068547421 */ /* 0x002fe40000010100 */
[----:B------:R-:W-:-:S02]  /*1bd0*/  FMUL.FTZ R85, R29, R45 ;  /* 0x0000002d1d557220 */ /* 0x000fc40000410000 */
[----:B------:R-:W-:Y:S02]  /*1be0*/  FFMA.FTZ R84, R37, R84, 1 ;  /* 0x3f80000025547423 */ /* 0x000fe40000010054 */
[----:B------:R-:W-:Y:S02]  /*1bf0*/  FMUL.FTZ R85, R104, R85 ;  /* 0x0000005568557220 */ /* 0x000fe40000410000 */
[----:B------:R-:W-:Y:S02]  /*1c00*/  FADD.FTZ R87, -R107, 1 ;  /* 0x3f8000006b577421 */ /* 0x000fe40000010100 */
[----:B------:R-:W-:Y:S02]  /*1c10*/  FMUL.FTZ R97, R85, R84 ;  /* 0x0000005455617220 */ /* 0x000fe40000410000 */
[----:B------:R-:W-:Y:S02]  /*1c20*/  FMUL.FTZ R86, R30, R46 ;  /* 0x0000002e1e567220 */ /* 0x000fe40000410000 */
[----:B--2---:R-:W-:-:S02]  /*1c30*/  FADD.FTZ R85, -R109, 1 ;  /* 0x3f8000006d557421 */ /* 0x004fc40000010100 */
[----:B0-----:R-:W-:Y:S02]  /*1c40*/  FMUL.FTZ R84, R20, R56 ;  /* 0x0000003814547220 */ /* 0x001fe40000410000 */
[----:B------:R-:W-:Y:S02]  /*1c50*/  FFMA.FTZ R87, R38, R87, 1 ;  /* 0x3f80000026577423 */ /* 0x000fe40000010057 */
[----:B------:R-:W-:Y:S02]  /*1c60*/  FMUL.FTZ R86, R107, R86 ;  /* 0x000000566b567220 */ /* 0x000fe40000410000 */
[----:B------:R-:W-:Y:S02]  /*1c70*/  FFMA.FTZ R85, R32, R85, 1 ;  /* 0x3f80000020557423 */ /* 0x000fe40000010055 */
[----:B------:R-:W-:Y:S02]  /*1c80*/  FMUL.FTZ R41, R106, R41 ;  /* 0x000000296a297220 */ /* 0x000fe40000410000 */
[----:B------:R-:W-:-:S02]  /*1c90*/  FMUL.FTZ R84, R109, R84 ;  /* 0x000000546d547220 */ /* 0x000fc40000410000 */
[----:B------:R-:W-:Y:S02]  /*1ca0*/  FMUL.FTZ R98, R86, R87 ;  /* 0x0000005756627220 */ /* 0x000fe40000410000 */
[----:B------:R-:W-:Y:S02]  /*1cb0*/  FMUL.FTZ R99, R41, R42 ;  /* 0x0000002a29637220 */ /* 0x000fe40000410000 */
[----:B------:R-:W-:Y:S02]  /*1cc0*/  FMUL.FTZ R116, R84, R85 ;  /* 0x0000005554747220 */ /* 0x000fe40000410000 */
[----:B------:R-:W-:Y:S01]  /*1cd0*/  FADD.FTZ R86, -R108, 1 ;  /* 0x3f8000006c567421 */ /* 0x000fe20000010100 */
[----:B------:R-:W-:Y:S01]  /*1ce0*/  STS.128 [R161+0x20], R96 ;  /* 0x00002060a1007388 */ /* 0x000fe20000000c00 */
[----:B------:R-:W-:Y:S02]  /*1cf0*/  FMUL.FTZ R87, R21, R57 ;  /* 0x0000003915577220 */ /* 0x000fe40000410000 */
[----:B------:R-:W-:-:S02]  /*1d00*/  FADD.FTZ R41, -R111, 1 ;  /* 0x3f8000006f297421 */ /* 0x000fc40000010100 */
[----:B------:R-:W-:Y:S02]  /*1d10*/  FMUL.FTZ R42, R22, R58 ;  /* 0x0000003a162a7220 */ /* 0x000fe40000410000 */
[----:B------:R-:W-:Y:S02]  /*1d20*/  FADD.FTZ R84, -R112, 1 ;  /* 0x3f80000070547421 */ /* 0x000fe40000010100 */
[----:B------:R-:W-:Y:S02]  /*1d30*/  FMUL.FTZ R85, R23, R59 ;  /* 0x0000003b17557220 */ /* 0x000fe40000410000 */
[----:B------:R-:W-:Y:S02]  /*1d40*/  FFMA.FTZ R86, R33, R86, 1 ;  /* 0x3f80000021567423 */ /* 0x000fe40000010056 */
[----:B------:R-:W-:Y:S02]  /*1d50*/  FMUL.FTZ R87, R108, R87 ;  /* 0x000000576c577220 */ /* 0x000fe40000410000 */
        /* <DEDUP_REMOVED lines=8> */
[----:B------:R-:W-:Y:S01]  /*1de0*/  MOV R24, UR36 ;  /* 0x0000002400187c02 */ /* 0x000fe20008000f00 */
[----:B------:R-:W-:Y:S01]  /*1df0*/  FMUL.FTZ R42, R25, R40 ;  /* 0x00000028192a7220 */ /* 0x000fe20000410000 */
[----:B------:R0:W-:Y:S01]  /*1e00*/  STS.128 [R161+0x30], R116 ;  /* 0x00003074a1007388 */ /* 0x0001e20000000c00 */
[----:B------:R-:W-:-:S06]  /*1e10*/  NOP ;  /* 0x0000000000007918 */ /* 0x000fcc0000000000 */
[----:B------:R-:W1:Y:S01]  /*1e20*/  LDS.128 R84, [R164.X16] ;  /* 0x00000000a4547984 */ /* 0x000e62000000cc00 */
[----:B------:R-:W-:Y:S01]  /*1e30*/  MOV R25, UR37 ;  /* 0x0000002500197c02 */ /* 0x000fe20008000f00 */
[----:B------:R-:W-:Y:S02]  /*1e40*/  FMUL.FTZ R102, R43, R102 ;  /* 0x000000662b667220 */ /* 0x000fe40000410000 */
[----:B------:R-:W2:Y:S01]  /*1e50*/  LDS.128 R88, [R164.X16+0x200] ;  /* 0x00020000a4587984 */ /* 0x000ea2000000cc00 */
[----:B------:R-:W-:Y:S02]  /*1e60*/  FMUL.FTZ R105, R36, R105 ;  /* 0x0000006924697220 */ /* 0x000fe40000410000 */
[----:B------:R-:W-:Y:S01]  /*1e70*/  IMAD.WIDE R24, R162, 0x10, R24 ;  /* 0x00000010a2187825 */ /* 0x000fe200078e0218 */
[----:B------:R-:W3:Y:S03]  /*1e80*/  LDS.128 R92, [R164.X16+0x400] ;  /* 0x00040000a45c7984 */ /* 0x000ee6000000cc00 */
        /* <DEDUP_REMOVED lines=20> */
[----:B------:R-:W-:Y:S02]  /*1fd0*/  FMUL.FTZ R120, R23, R112 ;  /* 0x0000007017787220 */ /* 0x000fe40000410000 */
[----:B------:R-:W-:Y:S01]  /*1fe0*/  FFMA.FTZ R167, R71, R0, R167 ;  /* 0x0000000047a77223 */ /* 0x000fe200000100a7 */
[----:B---3--:R0:W-:Y:S04]  /*1ff0*/  STG.E.128 [R24.64+0x400], R92 ;  /* 0x0004005c18007986 */ /* 0x0081e8000c101d1c */
[----:B----4-:R0:W-:Y:S01]  /*2000*/  STG.E.128 [R24.64+0x600], R60 ;  /* 0x0006003c18007986 */ /* 0x0101e2000c101d1c */
        /* <DEDUP_REMOVED lines=21> */
[----:B------:R-:W-:Y:S01]  /*2160*/  STS.128 [R161], R48 ;  /* 0x00000030a1007388 */ /* 0x000fe20000000c00 */
[----:B------:R-:W-:Y:S01]  /*2170*/  FMUL.FTZ R59, R59, R112 ;  /* 0x000000703b3b7220 */ /* 0x000fe20000410000 */
[----:B------:R-:W-:Y:S01]  /*2180*/  UIMAD UR7, UR10, UR37, UR7 ;  /* 0x000000250a0772a4 */ /* 0x000fe2000f8e0207 */
[----:B------:R-:W-:Y:S01]  /*2190*/  FMUL.FTZ R58, R58, R111 ;  /* 0x0000006f3a3a7220 */ /* 0x000fe20000410000 */
[----:B------:R-:W-:Y:S01]  /*21a0*/  STS.128 [R161+0x10], R52 ;  /* 0x00001034a1007388 */ /* 0x000fe20000000c00 */
[----:B------:R-:W-:Y:S01]  /*21b0*/  FMUL.FTZ R57, R57, R108 ;  /* 0x0000006c39397220 */ /* 0x000fe20000410000 */
[----:B------:R-:W-:Y:S01]  /*21c0*/  UIMAD.WIDE.U32 UR36, UR10, UR36, UR8 ;  /* 0x000000240a2472a5 */ /* 0x000fe2000f8e0008 */
[----:B------:R-:W-:Y:S01]  /*21d0*/  FMUL.FTZ R56, R109, R56 ;  /* 0x000000386d387220 */ /* 0x000fe20000410000 */
[----:B------:R-:W-:Y:S01]  /*21e0*/  STS.128 [R161+0x20], R44 ;  /* 0x0000202ca1007388 */ /* 0x000fe20000000c00 */
[----:B------:R-:W-:-:S02]  /*21f0*/  ULDC.64 UR8, c[0x0][0x270] ;  /* 0x00009c0000087ab9 */ /* 0x000fc40000000a00 */
[----:B------:R-:W-:Y:S01]  /*2200*/  UIADD3 UR7, UR37, UR7, URZ ;  /* 0x0000000725077290 */ /* 0x000fe2000fffe03f */
[----:B------:R-:W-:Y:S01]  /*2210*/  STS.128 [R161+0x30], R56 ;  /* 0x00003038a1007388 */ /* 0x000fe20000000c00 */
[----:B------:R-:W-:-:S06]  /*2220*/  NOP ;  /* 0x0000000000007918 */ /* 0x000fcc0000000000 */
[----:B0-----:R-:W0:Y:S01]  /*2230*/  LDS.128 R24, [R164.X16] ;  /* 0x00000000a4187984 */ /* 0x001e22000000cc00 */
[----:B------:R-:W-:-:S03]  /*2240*/  ULEA UR8, UP0, UR36, UR8, 0x2 ;  /* 0x0000000824087291 */ /* 0x000fc6000f80103f */
[----:B------:R-:W1:Y:S01]  /*2250*/  LDS.128 R28, [R164.X16+0x200] ;  /* 0x00020000a41c7984 */ /* 0x000e62000000cc00 */
[----:B------:R-:W-:Y:S02]  /*2260*/  ULEA.HI.X UR9, UR36, UR9, UR7, 0x2, UP0 ;  /* 0x0000000924097291 */ /* 0x000fe400080f1407 */
[----:B------:R-:W-:Y:S01]  /*2270*/  MOV R20, UR8 ;  /* 0x0000000800147c02 */ /* 0x000fe20008000f00 */
[----:B------:R-:W2:Y:S03]  /*2280*/  LDS.128 R32, [R164.X16+0x400] ;  /* 0x00040000a4207984 */ /* 0x000ea6000000cc00 */
[----:B------:R-:W-:Y:S01]  /*2290*/  MOV R21, UR9 ;  /* 0x0000000900157c02 */ /* 0x000fe20008000f00 */
[----:B------:R-:W3:Y:S04]  /*22a0*/  LDS.128 R48, [R164.X16+0x600] ;  /* 0x00060000a4307984 */ /* 0x000ee8000000cc00 */
[----:B------:R-:W-:-:S05]  /*22b0*/  IMAD.WIDE R20, R162, 0x10, R20 ;  /* 0x00000010a2147825 */ /* 0x000fca00078e0214 */
[----:B0-----:R0:W-:Y:S04]  /*22c0*/  STG.E.128 [R20.64], R24 ;  /* 0x0000001814007986 */ /* 0x0011e8000c101d1c */
[----:B-1----:R0:W-:Y:S04]  /*22d0*/  STG.E.128 [R20.64+0x200], R28 ;  /* 0x0002001c14007986 */ /* 0x0021e8000c101d1c */
[----:B--2---:R0:W-:Y:S04]  /*22e0*/  STG.E.128 [R20.64+0x400], R32 ;  /* 0x0004002014007986 */ /* 0x0041e8000c101d1c */
[----:B---3--:R0:W-:Y:S02]  /*22f0*/  STG.E.128 [R20.64+0x600], R48 ;  /* 0x0006003014007986 */ /* 0x0081e4000c101d1c */
.L_x_10740:
        /* <DEDUP_REMOVED lines=90> */
.L_x_10820:
[----:B------:R-:W-:Y:S01]  /*28a0*/  USHF.R.S32.HI UR27, URZ, 0x1f, UR7 ;  /* 0x0000001f3f1b7899 */ /* 0x000fe20008011407 */
[C---:B------:R-:W-:Y:S01]  /*28b0*/  LOP3.LUT R162, R163.reuse, 0x1f, R166, 0xf8, !PT ;  /* 0x0000001fa3a27812 */ /* 0x040fe200078ef8a6 */
[----:B------:R-:W-:Y:S02]  /*28c0*/  ULDC.64 UR36, c[0x0][0x1a0] ;  /* 0x0000680000247ab9 */ /* 0x000fe40000000a00 */
[----:B------:R-:W-:Y:S01]  /*28d0*/  UIMAD UR42, UR27, UR36, URZ ;  /* 0x000000241b2a72a4 */ /* 0x000fe2000f8e023f */
[----:B------:R-:W-:Y:S01]  /*28e0*/  IADD3 R119, R163, R162, RZ ;  /* 0x000000a2a3777210 */ /* 0x000fe20007ffe0ff */
[----:B------:R-:W-:Y:S02]  /*28f0*/  UIMAD.WIDE.U32 UR38, UR7, UR36, URZ ;  /* 0x00000024072672a5 */ /* 0x000fe4000f8e003f */
[----:B------:R-:W-:Y:S02]  /*2900*/  UIMAD UR36, UR7, UR37, UR42 ;  /* 0x00000025072472a4 */ /* 0x000fe4000f8e022a */
[----:B------:R-:W-:-:S02]  /*2910*/  ULEA UR37, UP0, UR38, UR22, 0x2 ;  /* 0x0000001626257291 */ /* 0x000fc4000f80103f */
[----:B------:R-:W-:-:S04]  /*2920*/  UIADD3 UR36, UR39, UR36, URZ ;  /* 0x0000002427247290 */ /* 0x000fc8000fffe03f */
[----:B------:R-:W-:Y:S01]  /*2930*/  ULEA.HI.X UR38, UR38, UR23, UR36, 0x2, UP0 ;  /* 0x0000001726267291 */ /* 0x000fe200080f1424 */
[----:B------:R-:W-:Y:S02]  /*2940*/  MOV R116, UR37 ;  /* 0x0000002500747c02 */ /* 0x000fe40008000f00 */
[----:B------:R-:W-:-:S03]  /*2950*/  ULDC.64 UR36, c[0x0][0x180] ;  /* 0x0000600000247ab9 */ /* 0x000fc60000000a00 */
[----:B------:R-:W-:-:S05]  /*2960*/  MOV R117, UR38 ;  /* 0x0000002600757c02 */ /* 0x000fca0008000f00 */
[----:B------:R-:W-:-:S05]  /*2970*/  IMAD.WIDE R116, R119, 0x10, R116 ;  /* 0x0000001077747825 */ /* 0x000fca00078e0274 */
[----:B0-2---:R0:W2:Y:S04]  /*2980*/  LDG.E.128 R36, [R116.64] ;  /* 0x0000001c74247981 */ /* 0x0050a8000c1e1d00 */
        /* <DEDUP_REMOVED lines=24> */
[C---:B0-----:R-:W-:Y:S01]  /*2b10*/  IADD3 R117, R164.reuse, 0x20, RZ ;  /* 0x00000020a4757810 */ /* 0x041fe20007ffe0ff */
[----:B------:R-:W-:Y:S01]  /*2b20*/  UIMAD.WIDE.U32 UR38, UR7, UR36, URZ ;  /* 0x00000024072672a5 */ /* 0x000fe2000f8e003f */
[C---:B------:R-:W-:Y:S01]  /*2b30*/  IADD3 R173, R164.reuse, 0x40, RZ ;  /* 0x00000040a4ad7810 */ /* 0x040fe20007ffe0ff */
[----:B------:R-:W-:Y:S01]  /*2b40*/  UIMAD UR36, UR7, UR37, UR42 ;  /* 0x00000025072472a4 */ /* 0x000fe2000f8e022a */
[-C--:B------:R-:W-:Y:S01]  /*2b50*/  LEA.HI.SX32 R172, R117, R164.reuse, 0x1b ;  /* 0x000000a475ac7211 */ /* 0x080fe200078fdaff */
[----:B------:R-:W-:Y:S01]  /*2b60*/  ULEA UR37, UP0, UR38, UR24, 0x2 ;  /* 0x0000001826257291 */ /* 0x000fe2000f80103f */
[C---:B------:R-:W-:Y:S01]  /*2b70*/  IADD3 R177, R164.reuse, 0x60, RZ ;  /* 0x00000060a4b17810 */ /* 0x040fe20007ffe0ff */
[----:B------:R-:W-:Y:S01]  /*2b80*/  UIADD3 UR36, UR39, UR36, URZ ;  /* 0x0000002427247290 */ /* 0x000fe2000fffe03f */
[----:B------:R-:W-:-:S02]  /*2b90*/  LEA.HI.SX32 R169, R164, R164, 0x1b ;  /* 0x000000a4a4a97211 */ /* 0x000fc400078fdaff */
[C---:B------:R-:W-:Y:S01]  /*2ba0*/  IADD3 R117, R164.reuse, 0x80, RZ ;  /* 0x00000080a4757810 */ /* 0x040fe20007ffe0ff */
[----:B------:R-:W-:Y:S01]  /*2bb0*/  ULEA.HI.X UR38, UR38, UR25, UR36, 0x2, UP0 ;  /* 0x0000001926267291 */ /* 0x000fe200080f1424 */
[----:B------:R-:W-:Y:S02]  /*2bc0*/  MOV R180, UR37 ;  /* 0x0000002500b47c02 */ /* 0x000fe40008000f00 */
[C---:B------:R-:W-:Y:S02]  /*2bd0*/  IADD3 R175, R164.reuse, 0xa0, RZ ;  /* 0x000000a0a4af7810 */ /* 0x040fe40007ffe0ff */
[----:B------:R-:W-:Y:S02]  /*2be0*/  LEA.HI.SX32 R173, R173, R164, 0x1b ;  /* 0x000000a4adad7211 */ /* 0x000fe400078fdaff */
[----:B------:R-:W-:Y:S02]  /*2bf0*/  MOV R181, UR38 ;  /* 0x0000002600b57c02 */ /* 0x000fe40008000f00 */
[----:B------:R-:W-:-:S02]  /*2c00*/  IADD3 R179, R164, 0xe0, RZ ;  /* 0x000000e0a4b37810 */ /* 0x000fc40007ffe0ff */
[-C--:B------:R-:W-:Y:S01]  /*2c10*/  LEA.HI.SX32 R177, R177, R164.reuse, 0x1b ;  /* 0x000000a4b1b17211 */ /* 0x080fe200078fdaff */
[----:B------:R-:W-:Y:S01]  /*2c20*/  IMAD.WIDE R180, R119, 0x10, R180 ;  /* 0x0000001077b47825 */ /* 0x000fe200078e02b4 */
[----:B------:R-:W-:Y:S02]  /*2c30*/  IADD3 R119, R164, 0xc0, RZ ;  /* 0x000000c0a4777810 */ /* 0x000fe40007ffe0ff */
[-C--:B------:R-:W-:Y:S02]  /*2c40*/  LEA.HI.SX32 R174, R117, R164.reuse, 0x1b ;  /* 0x000000a475ae7211 */ /* 0x080fe400078fdaff */
[-C--:B------:R-:W-:Y:S02]  /*2c50*/  LEA.HI.SX32 R175, R175, R164.reuse, 0x1b ;  /* 0x000000a4afaf7211 */ /* 0x080fe400078fdaff */
[-C--:B------:R-:W-:Y:S02]  /*2c60*/  LEA.HI.SX32 R178, R119, R164.reuse, 0x1b ;  /* 0x000000a477b27211 */ /* 0x080fe400078fdaff */
[----:B------:R-:W-:Y:S01]  /*2c70*/  LEA.HI.SX32 R179, R179, R164, 0x1b ;  /* 0x000000a4b3b37211 */ /* 0x000fe200078fdaff */
[----:B--2---:R0:W-:Y:S04]  /*2c80*/  STS.128 [R169.X16], R36 ;  /* 0x00000024a9007388 */ /* 0x0041e8000000cc00 */
[----:B-1-3--:R1:W-:Y:S04]  /*2c90*/  STS.128 [R172.X16+0x200], R40 ;  /* 0x00020028ac007388 */ /* 0x00a3e8000000cc00 */
[----:B----4-:R-:W-:Y:S04]  /*2ca0*/  STS.128 [R173.X16+0x400], R44 ;  /* 0x0004002cad007388 */ /* 0x010fe8000000cc00 */
[----:B------:R-:W-:Y:S04]  /*2cb0*/  STS.128 [R177.X16+0x600], R48 ;  /* 0x00060030b1007388 */ /* 0x000fe8000000cc00 */
[----:B------:R-:W-:Y:S04]  /*2cc0*/  STS.128 [R174.X16+0x800], R52 ;  /* 0x00080034ae007388 */ /* 0x000fe8000000cc00 */
[----:B------:R-:W-:Y:S04]  /*2cd0*/  STS.128 [R175.X16+0xa00], R56 ;  /* 0x000a0038af007388 */ /* 0x000fe8000000cc00 */
[----:B------:R-:W-:Y:S04]  /*2ce0*/  STS.128 [R178.X16+0xc00], R60 ;  /* 0x000c003cb2007388 */ /* 0x000fe8000000cc00 */
[----:B------:R-:W-:Y:S01]  /*2cf0*/  STS.128 [R179.X16+0xe00], R64 ;  /* 0x000e0040b3007388 */ /* 0x000fe2000000cc00 */
[----:B------:R-:W-:-:S06]  /*2d00*/  NOP ;  /* 0x0000000000007918 */ /* 0x000fcc0000000000 */
[----:B------:R2:W3:Y:S04]  /*2d10*/  LDG.E.128 R116, [R180.64] ;  /* 0x0000001cb4747981 */ /* 0x0004e8000c1e1d00 */
[----:B------:R2:W4:Y:S04]  /*2d20*/  LDG.E.128 R120, [R180.64+0x200] ;  /* 0x0002001cb4787981 */ /* 0x000528000c1e1d00 */
[----:B------:R2:W4:Y:S04]  /*2d30*/  LDG.E.128 R124, [R180.64+0x400] ;  /* 0x0004001cb47c7981 */ /* 0x000528000c1e1d00 */
[----:B------:R2:W4:Y:S04]  /*2d40*/  LDG.E.128 R128, [R180.64+0x600] ;  /* 0x0006001cb4807981 */ /* 0x000528000c1e1d00 */
[----:B------:R2:W4:Y:S04]  /*2d50*/  LDG.E.128 R132, [R180.64+0x800] ;  /* 0x0008001cb4847981 */ /* 0x000528000c1e1d00 */
[----:B------:R2:W4:Y:S04]  /*2d60*/  LDG.E.128 R136, [R180.64+0xa00] ;  /* 0x000a001cb4887981 */ /* 0x000528000c1e1d00 */
[----:B------:R2:W4:Y:S04]  /*2d70*/  LDG.E.128 R140, [R180.64+0xc00] ;  /* 0x000c001cb48c7981 */ /* 0x000528000c1e1d00 */
[----:B------:R2:W4:Y:S01]  /*2d80*/  LDG.E.128 R144, [R180.64+0xe00] ;  /* 0x000e001cb4907981 */ /* 0x000522000c1e1d00 */
[----:B------:R-:W-:Y:S01]  /*2d90*/  LOP3.LUT R168, R166, 0x1f, RZ, 0xc0, !PT ;  /* 0x0000001fa6a87812 */ /* 0x000fe200078ec0ff */
[----:B------:R-:W-:Y:S01]  /*2da0*/  UIADD3 UR36, UR26, -0x1, URZ ;  /* 0xffffffff1a247890 */ /* 0x000fe2000fffe03f */
[----:B------:R-:W-:Y:S01]  /*2db0*/  MOV R206, c[0x0][0x16c] ;  /* 0x00005b0000ce7a02 */ /* 0x000fe20000000f00 */
[----:B------:R-:W0:Y:S01]  /*2dc0*/  R2UR UR39, R171 ;  /* 0x00000000ab2773c2 */ /* 0x000e2200000e0000 */
[----:B------:R-:W-:Y:S01]  /*2dd0*/  ISETP.NE.AND P0, PT, R168, RZ, PT ;  /* 0x000000ffa800720c */ /* 0x000fe20003f05270 */
[----:B------:R-:W-:Y:S01]  /*2de0*/  ULEA.HI UR37, UR36, UR36, URZ, 0x1 ;  /* 0x0000002424257291 */ /* 0x000fe2000f8f083f */
[----:B------:R-:W-:-:S02]  /*2df0*/  ISETP.NE.AND P1, PT, R166, RZ, PT ;  /* 0x000000ffa600720c */ /* 0x000fc40003f25270 */
[----:B------:R-:W-:Y:S01]  /*2e00*/  IADD3 R205, R166, 0x200, RZ ;  /* 0x00000200a6cd7810 */ /* 0x000fe20007ffe0ff */
[----:B------:R-:W-:Y:S02]  /*2e10*/  ULOP3.LUT UR37, UR37, 0xfffffe, URZ, 0xc0, !UPT ;  /* 0x00fffffe25257892 */ /* 0x000fe4000f8ec03f */
[----:B------:R-:W1:Y:S02]  /*2e20*/  R2UR UR38, R170 ;  /* 0x00000000aa2673c2 */ /* 0x000e6400000e0000 */
[----:B------:R-:W-:-:S04]  /*2e30*/  UIADD3 UR37, UR36, -UR37, URZ ;  /* 0x8000002524257290 */ /* 0x000fc8000fffe03f */
[----:B------:R-:W-:Y:S01]  /*2e40*/  ULEA UR37, UR37, UR7, 0x8 ;  /* 0x0000000725257291 */ /* 0x000fe2000f8e403f */
        /* <DEDUP_REMOVED lines=14> */
[----:B------:R-:W-:Y:S03]  /*2f30*/  MUFU.SIN R202, R38 ;  /* 0x0000002600ca7308 */ /* 0x000fe60000000400 */
[----:B0-----:R-:W-:-:S02]  /*2f40*/  FMUL.RZ R37, R36, 0.15915493667125701904 ;  /* 0x3e22f98324257820 */ /* 0x001fc4000040c000 */
        /* <DEDUP_REMOVED lines=27> */
[----:B------:R-:W-:-:S04]  /*3100*/  SHF.L.U32 R36, R164, 0x3, RZ ;  /* 0x00000003a4247819 */ /* 0x000fc800000006ff */
[----:B------:R-:W-:-:S03]  /*3110*/  LEA.HI.SX32 R171, R36, R36, 0x1b ;  /* 0x0000002424ab7211 */ /* 0x000fc600078fdaff */
[----:B--2---:R1:W2:Y:S01]  /*3120*/  MUFU.EX2 R181, R176 ;  /* 0x000000b000b57308 */ /* 0x0042a20000000800 */
[----:B0-----:R-:W-:Y:S01]  /*3130*/  MOV R37, UR26 ;  /* 0x0000001a00257c02 */ /* 0x001fe20008000f00 */
[----:B------:R-:W0:Y:S03]  /*3140*/  LDS.128 R64, [R171.X16] ;  /* 0x00000000ab407984 */ /* 0x000e26000000cc00 */
[----:B------:R-:W-:Y:S01]  /*3150*/  @!P2 IADD3 R37, R37, -0x2, RZ ;  /* 0xfffffffe2525a810 */ /* 0x000fe20007ffe0ff */
[----:B------:R-:W0:Y:S02]  /*3160*/  LDS.128 R60, [R171.X16+0x10] ;  /* 0x00001000ab3c7984 */ /* 0x000e24000000cc00 */
[----:B------:R-:W-:Y:S01]  /*3170*/  MUFU.SIN R190, R40 ;  /* 0x0000002800be7308 */ /* 0x000fe20000000400 */
[----:B-1----:R-:W-:Y:S01]  /*3180*/  FMUL.FTZ R176, R150, UR39 ;  /* 0x0000002796b07c20 */ /* 0x002fe20008410000 */
[----:B------:R-:W1:Y:S01]  /*3190*/  LDS.128 R56, [R171.X16+0x20] ;  /* 0x00002000ab387984 */ /* 0x000e62000000cc00 */
[----:B------:R-:W-:-:S02]  /*31a0*/  @!P2 IMAD R206, R37, R206, UR7 ;  /* 0x0000000725ceae24 */ /* 0x000fc4000f8e02ce */
[----:B------:R-:W-:Y:S01]  /*31b0*/  FMUL.RZ R207, R176, 0.15915493667125701904 ;  /* 0x3e22f983b0cf7820 */ /* 0x000fe2000040c000 */
[----:B------:R-:W1:Y:S02]  /*31c0*/  LDS.128 R52, [R171.X16+0x30] ;  /* 0x00003000ab347984 */ /* 0x000e64000000cc00 */
[----:B------:R2:W-:Y:S02]  /*31d0*/  MUFU.COS R191, R40 ;  /* 0x0000002800bf7308 */ /* 0x0005e40000000000 */
[C---:B--2---:R-:W-:Y:S01]  /*31e0*/  FMUL.FTZ R180, R181.reuse, R204 ;  /* 0x000000ccb5b47220 */ /* 0x044fe20000410000 */
[----:B------:R-:W2:Y:S01]  /*31f0*/  LDS.128 R48, [R171.X16+0x40] ;  /* 0x00004000ab307984 */ /* 0x000ea2000000cc00 */
[----:B------:R-:W-:Y:S02]  /*3200*/  FMUL.FTZ R181, R181, R184 ;  /* 0x000000b8b5b57220 */ /* 0x000fe40000410000 */
[----:B------:R-:W-:Y:S01]  /*3210*/  CS2R R184, SRZ ;  /* 0x0000000000b87805 */ /* 0x000fe2000001ff00 */
[----:B------:R-:W1:Y:S01]  /*3220*/  LDS.128 R44, [R171.X16+0x50] ;  /* 0x00005000ab2c7984 */ /* 0x000e62000000cc00 */
[----:B------:R-:W-:Y:S03]  /*3230*/  MUFU.SIN R186, R38 ;  /* 0x0000002600ba7308 */ /* 0x000fe60000000400 */
[----:B------:R-:W1:Y:S05]  /*3240*/  LDS.128 R40, [R171.X16+0x60] ;  /* 0x00006000ab287984 */ /* 0x000e6a000000cc00 */
[----:B------:R0:W-:Y:S08]  /*3250*/  MUFU.COS R187, R38 ;  /* 0x0000002600bb7308 */ /* 0x0001f00000000000 */
[----:B------:R-:W-:Y:S01]  /*3260*/  MUFU.SIN R176, R207 ;  /* 0x000000cf00b07308 */ /* 0x000fe20000000400 */
[----:B0-----:R-:W0:Y:S01]  /*3270*/  LDS.128 R36, [R171.X16+0x70] ;  /* 0x00007000ab247984 */ /* 0x001e22000000cc00 */
[----:B------:R-:W-:-:S06]  /*3280*/  FMUL.FTZ R204, R158, R170 ;  /* 0x000000aa9ecc7220 */ /* 0x000fcc0000410000 */
[----:B------:R-:W0:Y:S01]  /*3290*/  MUFU.EX2 R204, R204 ;  /* 0x000000cc00cc7308 */ /* 0x000e220000000800 */
[C---:B------:R-:W-:Y:S02]  /*32a0*/  FMUL.FTZ R235, R159.reuse, R65 ;  /* 0x000000419feb7220 */ /* 0x040fe40000410000 */
[----:B------:R-:W-:Y:S02]  /*32b0*/  FMUL.FTZ R237, R159, R64 ;  /* 0x000000409fed7220 */ /* 0x000fe40000410000 */
[----:B------:R-:W-:-:S03]  /*32c0*/  FMUL.FTZ R235, R68, R235 ;  /* 0x000000eb44eb7220 */ /* 0x000fc60000410000 */
[----:B------:R-:W-:Y:S01]  /*32d0*/  MUFU.SIN R182, R183 ;  /* 0x000000b700b67308 */ /* 0x000fe20000000400 */
[----:B---3--:R3:W-:Y:S01]  /*32e0*/  STS.128 [R169.X16+0x1080], R116 ;  /* 0x00108074a9007388 */ /* 0x0087e2000000cc00 */
[----:B------:R-:W-:-:S06]  /*32f0*/  FMUL.FTZ R237, R68, R237 ;  /* 0x000000ed44ed7220 */ /* 0x000fcc0000410000 */
[----:B------:R-:W-:Y:S01]  /*3300*/  MUFU.COS R183, R183 ;  /* 0x000000b700b77308 */ /* 0x000fe20000000000 */
[----:B----4-:R-:W-:Y:S04]  /*3310*/  STS.128 [R172.X16+0x1280], R120 ;  /* 0x00128078ac007388 */ /* 0x010fe8000000cc00 */
[----:B------:R4:W-:Y:S04]  /*3320*/  STS.128 [R173.X16+0x1480], R124 ;  /* 0x0014807cad007388 */ /* 0x0009e8000000cc00 */
[----:B------:R-:W-:Y:S04]  /*3330*/  STS.128 [R177.X16+0x1680], R128 ;  /* 0x00168080b1007388 */ /* 0x000fe8000000cc00 */
[----:B------:R0:W-:Y:S01]  /*3340*/  STS.128 [R174.X16+0x1880], R132 ;  /* 0x00188084ae007388 */ /* 0x0001e2000000cc00 */
[----:B---3--:R-:W-:-:S03]  /*3350*/  FMUL.FTZ R169, R35, UR39 ;  /* 0x0000002723a97c20 */ /* 0x008fc60008410000 */
[----:B------:R-:W-:Y:S01]  /*3360*/  STS.128 [R175.X16+0x1a80], R136 ;  /* 0x001a8088af007388 */ /* 0x000fe2000000cc00 */
[----:B------:R-:W-:-:S03]  /*3370*/  FMUL.RZ R169, R169, 0.15915493667125701904 ;  /* 0x3e22f983a9a97820 */ /* 0x000fc6000040c000 */
[----:B------:R3:W-:Y:S01]  /*3380*/  STS.128 [R178.X16+0x1c80], R140 ;  /* 0x001c808cb2007388 */ /* 0x0007e2000000cc00 */
[----:B----4-:R-:W-:-:S03]  /*3390*/  MOV R173, 0x10 ;  /* 0x0000001000ad7802 */ /* 0x010fc60000000f00 */
[----:B------:R-:W-:Y:S01]  /*33a0*/  STS.128 [R179.X16+0x1e80], R144 ;  /* 0x001e8090b3007388 */ /* 0x000fe2000000cc00 */
[----:B------:R-:W-:-:S06]  /*33b0*/  NOP ;  /* 0x0000000000007918 */ /* 0x000fcc0000000000 */
[----:B0-----:R-:W-:Y:S01]  /*33c0*/  SEL R174, R205, UR37, P1 ;  /* 0x00000025cdae7c07 */ /* 0x001fe20008800000 */
[----:B------:R-:W0:Y:S01]  /*33d0*/  LDS.128 R116, [R171.X16+0x1080] ;  /* 0x00108000ab747984 */ /* 0x000e22000000cc00 */
[----:B------:R-:W-:Y:S01]  /*33e0*/  @!P2 IMAD.WIDE R172, R206, R173, UR40 ;  /* 0x00000028ceacae25 */ /* 0x000fe2000f8e02ad */
[----:B------:R-:W-:Y:S02]  /*33f0*/  MUFU.COS R177, R207 ;  /* 0x000000cf00b17308 */ /* 0x000fe40000000000 */
[----:B------:R-:W4:Y:S01]  /*3400*/  LDS.128 R120, [R171.X16+0x1090] ;  /* 0x00109000ab787984 */ /* 0x000f22000000cc00 */
[----:B---3--:R-:W-:-:S03]  /*3410*/  FMUL.FTZ R178, R160, R170 ;  /* 0x000000aaa0b27220 */ /* 0x008fc60000410000 */
[----:B------:R-:W3:Y:S01]  /*3420*/  LDS.128 R124, [R171.X16+0x10a0] ;  /* 0x0010a000ab7c7984 */ /* 0x000ee2000000cc00 */
[----:B------:R-:W-:Y:S01]  /*3430*/  FMUL.FTZ R199, R204, R199 ;  /* 0x000000c7ccc77220 */ /* 0x000fe20000410000 */
[----:B------:R-:W-:Y:S02]  /*3440*/  MUFU.COS R175, R169 ;  /* 0x000000a900af7308 */ /* 0x000fe40000000000 */
[----:B------:R-:W0:Y:S04]  /*3450*/  LDS.128 R128, [R171.X16+0x10b0] ;  /* 0x0010b000ab807984 */ /* 0x000e28000000cc00 */
[----:B------:R-:W0:Y:S02]  /*3460*/  LDS.128 R132, [R171.X16+0x10c0] ;  /* 0x0010c000ab847984 */ /* 0x000e24000000cc00 */
[----:B------:R-:W0:Y:S02]  /*3470*/  MUFU.EX2 R178, R178 ;  /* 0x000000b200b27308 */ /* 0x000e240000000800 */
[----:B------:R-:W0:Y:S04]  /*3480*/  LDS.128 R136, [R171.X16+0x10d0] ;  /* 0x0010d000ab887984 */ /* 0x000e28000000cc00 */
[----:B------:R-:W0:Y:S04]  /*3490*/  LDS.128 R140, [R171.X16+0x10e0] ;  /* 0x0010e000ab8c7984 */ /* 0x000e28000000cc00 */
[----:B------:R1:W2:Y:S04]  /*34a0*/  LDS.128 R144, [R171.X16+0x10f0] ;  /* 0x0010f000ab907984 */ /* 0x0002a8000000cc00 */
[----:B------:R4:W-:Y:S04]  /*34b0*/  STS.64 [R174.X8+0x4650], R180 ;  /* 0x004650b4ae007388 */ /* 0x0009e80000008a00 */
[----:B------:R-:W-:Y:S01]  /*34c0*/  BAR.SYNC.DEFER_BLOCKING 0x0 ;  /* 0x0000000000007b1d */ /* 0x000fe20000010000 */
[----:B-1----:R-:W-:-:S02]  /*34d0*/  FMUL.FTZ R171, R156, R170 ;  /* 0x000000aa9cab7220 */ /* 0x002fc40000410000 */
[-C--:B----4-:R-:W-:Y:S02]  /*34e0*/  FMUL.FTZ R174, R153, R170.reuse ;  /* 0x000000aa99ae7220 */ /* 0x090fe40000410000 */
[----:B------:R-:W-:-:S04]  /*34f0*/  FMUL.FTZ R179, R157, R170 ;  /* 0x000000aa9db37220 */ /* 0x000fc80000410000 */
[----:B------:R-:W1:Y:S01]  /*3500*/  MUFU.EX2 R174, R174 ;  /* 0x000000ae00ae7308 */ /* 0x000e620000000800 */
[----:B------:R4:W5:Y:S07]  /*3510*/  @!P2 LDG.E.64 R184, [R172.64+0x8] ;  /* 0x0000081cacb8a981 */ /* 0x00096e000c1e1b00 */
[----:B------:R-:W2:Y:S01]  /*3520*/  MUFU.EX2 R171, R171 ;  /* 0x000000ab00ab7308 */ /* 0x000ea20000000800 */
[----:B------:R-:W-:Y:S01]  /*3530*/  FMUL.FTZ R206, R155, R170 ;  /* 0x000000aa9bce7220 */ /* 0x000fe20000410000 */
[----:B------:R-:W-:Y:S01]  /*3540*/  ISETP.NE.AND P2, PT, R166, 0x1f, PT ;  /* 0x0000001fa600780c */ /* 0x000fe20003f45270 */
[----:B0-----:R-:W-:Y:S01]  /*3550*/  FMUL.FTZ R202, R178, R202 ;  /* 0x000000cab2ca7220 */ /* 0x001fe20000410000 */
[----:B------:R-:W-:Y:S01]  /*3560*/  BSSY B0, `(.L_x_10742) ;  /* 0x00000fc000007945 */ /* 0x000fe20003800000 */
[----:B-1----:R-:W-:-:S02]  /*3570*/  FMUL.FTZ R193, R174, R193 ;  /* 0x000000c1aec17220 */ /* 0x002fc40000410000 */
[----:B------:R-:W-:Y:S01]  /*3580*/  FMUL.FTZ R192, R174, R192 ;  /* 0x000000c0aec07220 */ /* 0x000fe20000410000 */
[----:B------:R-:W-:Y:S01]  /*3590*/  MUFU.EX2 R179, R179 ;  /* 0x000000b300b37308 */ /* 0x000fe20000000800 */
[----:B----4-:R-:W-:Y:S02]  /*35a0*/  FMUL.FTZ R172, R154, R170 ;  /* 0x000000aa9aac7220 */ /* 0x010fe40000410000 */
[----:B------:R-:W-:Y:S02]  /*35b0*/  FMUL.FTZ R203, R178, R203 ;  /* 0x000000cbb2cb7220 */ /* 0x000fe40000410000 */
[----:B------:R-:W-:Y:S02]  /*35c0*/  FMUL.FTZ R174, R202, R235 ;  /* 0x000000ebcaae7220 */ /* 0x000fe40000410000 */
[----:B------:R-:W-:Y:S01]  /*35d0*/  FMUL.FTZ R198, R204, R198 ;  /* 0x000000c6ccc67220 */ /* 0x000fe20000410000 */
[----:B------:R-:W0:Y:S01]  /*35e0*/  MUFU.EX2 R172, R172 ;  /* 0x000000ac00ac7308 */ /* 0x000e220000000800 */
[----:B--2---:R-:W-:-:S02]  /*35f0*/  FMUL.FTZ R195, R171, R195 ;  /* 0x000000c3abc37220 */ /* 0x004fc40000410000 */
[----:B------:R-:W-:Y:S02]  /*3600*/  FMUL.FTZ R194, R171, R194 ;  /* 0x000000c2abc27220 */ /* 0x000fe40000410000 */
[-C--:B------:R-:W-:Y:S02]  /*3610*/  FMUL.FTZ R204, R202, R237.reuse ;  /* 0x000000edcacc7220 */ /* 0x080fe40000410000 */
[----:B------:R-:W-:Y:S01]  /*3620*/  FMUL.FTZ R236, R160, R66 ;  /* 0x00000042a0ec7220 */ /* 0x000fe20000410000 */
[----:B------:R-:W1:Y:S01]  /*3630*/  MUFU.EX2 R206, R206 ;  /* 0x000000ce00ce7308 */ /* 0x000e620000000800 */
[----:B------:R-:W-:Y:S02]  /*3640*/  FFMA.FTZ R174, R203, R237, -R174 ;  /* 0x000000edcbae7223 */ /* 0x000fe400000108ae */
[-C--:B------:R-:W-:Y:S02]  /*3650*/  FMUL.FTZ R173, R151, R170.reuse ;  /* 0x000000aa97ad7220 */ /* 0x080fe40000410000 */
[----:B------:R-:W-:-:S02]  /*3660*/  FMUL.FTZ R207, R152, R170 ;  /* 0x000000aa98cf7220 */ /* 0x000fc40000410000 */
[----:B------:R-:W-:Y:S01]  /*3670*/  FMUL.FTZ R171, R150, R170 ;  /* 0x000000aa96ab7220 */ /* 0x000fe20000410000 */
[----:B------:R-:W-:Y:S01]  /*3680*/  MUFU.SIN R169, R169 ;  /* 0x000000a900a97308 */ /* 0x000fe20000000400 */
[C---:B0-----:R-:W-:Y:S02]  /*3690*/  FMUL.FTZ R191, R172.reuse, R191 ;  /* 0x000000bfacbf7220 */ /* 0x041fe40000410000 */
[----:B------:R-:W-:Y:S02]  /*36a0*/  FMUL.FTZ R190, R172, R190 ;  /* 0x000000beacbe7220 */ /* 0x000fe40000410000 */
[----:B------:R-:W-:Y:S02]  /*36b0*/  FMUL.FTZ R172, R35, R170 ;  /* 0x000000aa23ac7220 */ /* 0x000fe40000410000 */
[----:B------:R-:W-:Y:S01]  /*36c0*/  FMUL.FTZ R200, R179, R200 ;  /* 0x000000c8b3c87220 */ /* 0x000fe20000410000 */
[----:B------:R-:W-:Y:S01]  /*36d0*/  MUFU.EX2 R173, R173 ;  /* 0x000000ad00ad7308 */ /* 0x000fe20000000800 */
[----:B------:R-:W-:-:S02]  /*36e0*/  FMUL.FTZ R234, R160, R67 ;  /* 0x00000043a0ea7220 */ /* 0x000fc40000410000 */
[----:B------:R-:W-:Y:S02]  /*36f0*/  FFMA.FTZ R204, R203, R235, R204 ;  /* 0x000000ebcbcc7223 */ /* 0x000fe400000100cc */
[----:B------:R-:W-:Y:S02]  /*3700*/  FFMA.FTZ R174, R69, R236, R174 ;  /* 0x000000ec45ae7223 */ /* 0x000fe400000100ae */
[C---:B-1----:R-:W-:Y:S01]  /*3710*/  FMUL.FTZ R197, R206.reuse, R197 ;  /* 0x000000c5cec57220 */ /* 0x042fe20000410000 */
[----:B------:R-:W0:Y:S01]  /*3720*/  MUFU.EX2 R172, R172 ;  /* 0x000000ac00ac7308 */ /* 0x000e220000000800 */
[----:B------:R-:W-:Y:S02]  /*3730*/  FMUL.FTZ R196, R206, R196 ;  /* 0x000000c4cec47220 */ /* 0x000fe40000410000 */
[----:B------:R-:W-:Y:S02]  /*3740*/  FMUL.FTZ R201, R179, R201 ;  /* 0x000000c9b3c97220 */ /* 0x000fe40000410000 */
[----:B------:R-:W-:-:S02]  /*3750*/  FFMA.FTZ R204, R69, R234, R204 ;  /* 0x000000ea45cc7223 */ /* 0x000fc400000100cc */
[C---:B------:R-:W-:Y:S01]  /*3760*/  FMUL.FTZ R206, R200.reuse, R174 ;  /* 0x000000aec8ce7220 */ /* 0x040fe20000410000 */
[----:B------:R-:W1:Y:S01]  /*3770*/  MUFU.EX2 R207, R207 ;  /* 0x000000cf00cf7308 */ /* 0x000e620000000800 */
[-C--:B------:R-:W-:Y:S02]  /*3780*/  FMUL.FTZ R179, R200, R204.reuse ;  /* 0x000000ccc8b37220 */ /* 0x080fe40000410000 */
[----:B------:R-:W-:Y:S02]  /*3790*/  FFMA.FTZ R206, R201, R204, R206 ;  /* 0x000000ccc9ce7223 */ /* 0x000fe400000100ce */
[----:B------:R-:W-:Y:S02]  /*37a0*/  FMUL.FTZ R233, R157, R61 ;  /* 0x0000003d9de97220 */ /* 0x000fe40000410000 */
[----:B------:R-:W-:Y:S01]  /*37b0*/  FMUL.FTZ R178, R149, R170 ;  /* 0x000000aa95b27220 */ /* 0x000fe20000410000 */
[----:B------:R-:W2:Y:S01]  /*37c0*/  MUFU.EX2 R171, R171 ;  /* 0x000000ab00ab7308 */ /* 0x000ea20000000800 */
[----:B------:R-:W-:-:S02]  /*37d0*/  FFMA.FTZ R179, R201, R174, -R179 ;  /* 0x000000aec9b37223 */ /* 0x000fc400000108b3 */
[----:B------:R-:W-:Y:S02]  /*37e0*/  FMUL.FTZ R231, R157, R60 ;  /* 0x0000003c9de77220 */ /* 0x000fe40000410000 */
[C---:B------:R-:W-:Y:S02]  /*37f0*/  FFMA.FTZ R206, R70.reuse, R233, R206 ;  /* 0x000000e946ce7223 */ /* 0x040fe400000100ce */
[----:B------:R-:W-:Y:S01]  /*3800*/  FFMA.FTZ R179, R70, R231, R179 ;  /* 0x000000e746b37223 */ /* 0x000fe200000100b3 */
[----:B------:R-:W4:Y:S01]  /*3810*/  MUFU.EX2 R178, R178 ;  /* 0x000000b200b27308 */ /* 0x000f220000000800 */
[----:B0-----:R-:W-:Y:S02]  /*3820*/  FMUL.FTZ R175, R172, R175 ;  /* 0x000000afacaf7220 */ /* 0x001fe40000410000 */
[----:B------:R-:W-:Y:S02]  /*3830*/  FMUL.FTZ R204, R198, R206 ;  /* 0x000000cec6cc7220 */ /* 0x000fe40000410000 */
[----:B------:R-:W-:-:S02]  /*3840*/  FMUL.FTZ R174, R172, R169 ;  /* 0x000000a9acae7220 */ /* 0x000fc40000410000 */
[----:B------:R-:W-:Y:S02]  /*3850*/  FMUL.FTZ R172, R180, R202 ;  /* 0x000000cab4ac7220 */ /* 0x000fe40000410000 */
[C---:B------:R-:W-:Y:S02]  /*3860*/  FMUL.FTZ R189, R173.reuse, R189 ;  /* 0x000000bdadbd7220 */ /* 0x040fe40000410000 */
[----:B------:R-:W-:Y:S02]  /*3870*/  FMUL.FTZ R188, R173, R188 ;  /* 0x000000bcadbc7220 */ /* 0x000fe40000410000 */
[C---:B-1----:R-:W-:Y:S02]  /*3880*/  FMUL.FTZ R187, R207.reuse, R187 ;  /* 0x000000bbcfbb7220 */ /* 0x042fe40000410000 */
[----:B------:R-:W-:Y:S02]  /*3890*/  FMUL.FTZ R186, R207, R186 ;  /* 0x000000bacfba7220 */ /* 0x000fe40000410000 */
[----:B--2---:R-:W-:-:S02]  /*38a0*/  FMUL.FTZ R177, R171, R177 ;  /* 0x000000b1abb17220 */ /* 0x004fc40000410000 */
[----:B------:R-:W-:Y:S02]  /*38b0*/  FMUL.FTZ R176, R171, R176 ;  /* 0x000000b0abb07220 */ /* 0x000fe40000410000 */
[----:B------:R-:W-:Y:S02]  /*38c0*/  FMUL.FTZ R173, R148, UR39 ;  /* 0x0000002794ad7c20 */ /* 0x000fe40008410000 */
[-C--:B------:R-:W-:Y:S02]  /*38d0*/  FMUL.FTZ R171, R198, R179.reuse ;  /* 0x000000b3c6ab7220 */ /* 0x080fe40000410000 */
[----:B------:R-:W-:Y:S02]  /*38e0*/  FFMA.FTZ R207, R199, R179, -R204 ;  /* 0x000000b3c7cf7223 */ /* 0x000fe400000108cc */
[C---:B------:R-:W-:Y:S02]  /*38f0*/  FMUL.FTZ R169, R181.reuse, R202 ;  /* 0x000000cab5a97220 */ /* 0x040fe40000410000 */
[----:B------:R-:W-:-:S02]  /*3900*/  FFMA.FTZ R179, R181, R203, R172 ;  /* 0x000000cbb5b37223 */ /* 0x000fc400000100ac */
[----:B------:R-:W-:Y:S02]  /*3910*/  FMUL.RZ R209, R173, 0.15915493667125701904 ;  /* 0x3e22f983add17820 */ /* 0x000fe4000040c000 */
[----:B------:R-:W-:Y:S02]  /*3920*/  FFMA.FTZ R173, R180, R203, -R169 ;  /* 0x000000cbb4ad7223 */ /* 0x000fe400000108a9 */
[----:B------:R-:W-:Y:S01]  /*3930*/  FMUL.FTZ R204, R200, R179 ;  /* 0x000000b3c8cc7220 */ /* 0x000fe20000410000 */
[----:B------:R-:W-:Y:S01]  /*3940*/  MUFU.COS R172, R209 ;  /* 0x000000d100ac7308 */ /* 0x000fe20000000000 */
[----:B------:R-:W-:Y:S02]  /*3950*/  FFMA.FTZ R208, R199, R206, R171 ;  /* 0x000000cec7d07223 */ /* 0x000fe400000100ab */
[C---:B------:R-:W-:Y:S02]  /*3960*/  FMUL.FTZ R230, R158.reuse, R62 ;  /* 0x0000003e9ee67220 */ /* 0x040fe40000410000 */
[----:B------:R-:W-:-:S02]  /*3970*/  FMUL.FTZ R232, R158, R63 ;  /* 0x0000003f9ee87220 */ /* 0x000fc40000410000 */
[-C--:B------:R-:W-:Y:S02]  /*3980*/  FFMA.FTZ R206, R201, R173.reuse, -R204 ;  /* 0x000000adc9ce7223 */ /* 0x080fe400000108cc */
[----:B------:R-:W-:Y:S02]  /*3990*/  FMUL.FTZ R204, R200, R173 ;  /* 0x000000adc8cc7220 */ /* 0x000fe40000410000 */
[----:B------:R-:W-:Y:S02]  /*39a0*/  FMUL.FTZ R169, R148, R170 ;  /* 0x000000aa94a97220 */ /* 0x000fe40000410000 */
[C---:B------:R-:W-:Y:S02]  /*39b0*/  FFMA.FTZ R207, R71.reuse, R230, R207 ;  /* 0x000000e647cf7223 */ /* 0x040fe400000100cf */
[----:B------:R-:W-:Y:S02]  /*39c0*/  FMUL.FTZ R171, R34, UR39 ;  /* 0x0000002722ab7c20 */ /* 0x000fe40008410000 */
[----:B------:R-:W-:Y:S01]  /*39d0*/  FFMA.FTZ R208, R71, R232, R208 ;  /* 0x000000e847d07223 */ /* 0x000fe200000100d0 */
[----:B------:R-:W0:Y:S01]  /*39e0*/  MUFU.EX2 R169, R169 ;  /* 0x000000a900a97308 */ /* 0x000e220000000800 */
[----:B----4-:R-:W-:-:S02]  /*39f0*/  FMUL.FTZ R183, R178, R183 ;  /* 0x000000b7b2b77220 */ /* 0x010fc40000410000 */
[----:B------:R-:W-:Y:S02]  /*3a00*/  FMUL.FTZ R182, R178, R182 ;  /* 0x000000b6b2b67220 */ /* 0x000fe40000410000 */
[----:B------:R-:W-:Y:S02]  /*3a10*/  FFMA.FTZ R179, R201, R179, R204 ;  /* 0x000000b3c9b37223 */ /* 0x000fe400000100cc */
[----:B------:R-:W-:Y:S01]  /*3a20*/  FMUL.FTZ R204, R196, R208 ;  /* 0x000000d0c4cc7220 */ /* 0x000fe20000410000 */
[----:B------:R1:W2:Y:S01]  /*3a30*/  MUFU.SIN R178, R209 ;  /* 0x000000d100b27308 */ /* 0x0002a20000000400 */
[----:B------:R-:W-:Y:S02]  /*3a40*/  FMUL.RZ R213, R171, 0.15915493667125701904 ;  /* 0x3e22f983abd57820 */ /* 0x000fe4000040c000 */
[----:B------:R-:W-:Y:S02]  /*3a50*/  FMUL.FTZ R171, R198, R179 ;  /* 0x000000b3c6ab7220 */ /* 0x000fe40000410000 */
[----:B------:R-:W-:-:S02]  /*3a60*/  FMUL.FTZ R229, R155, R57 ;  /* 0x000000399be57220 */ /* 0x000fc40000410000 */
[-C--:B------:R-:W-:Y:S02]  /*3a70*/  FFMA.FTZ R173, R197, R207.reuse, -R204 ;  /* 0x000000cfc5ad7223 */ /* 0x080fe400000108cc */
[----:B-1----:R-:W-:Y:S01]  /*3a80*/  FMUL.FTZ R209, R196, R207 ;  /* 0x000000cfc4d17220 */ /* 0x002fe20000410000 */
[----:B------:R-:W-:Y:S01]  /*3a90*/  MUFU.COS R204, R213 ;  /* 0x000000d500cc7308 */ /* 0x000fe20000000000 */
[----:B------:R-:W-:Y:S02]  /*3aa0*/  FMUL.FTZ R227, R155, R56 ;  /* 0x000000389be37220 */ /* 0x000fe40000410000 */
[----:B------:R-:W-:Y:S02]  /*3ab0*/  FFMA.FTZ R209, R197, R208, R209 ;  /* 0x000000d0c5d17223 */ /* 0x000fe400000100d1 */
[-C--:B------:R-:W-:Y:S02]  /*3ac0*/  FFMA.FTZ R207, R199, R206.reuse, -R171 ;  /* 0x000000cec7cf7223 */ /* 0x080fe400000108ab */
[----:B------:R-:W-:-:S02]  /*3ad0*/  FMUL.FTZ R206, R198, R206 ;  /* 0x000000cec6ce7220 */ /* 0x000fc40000410000 */
[C---:B------:R-:W-:Y:S02]  /*3ae0*/  FFMA.FTZ R210, R72.reuse, R229, R209 ;  /* 0x000000e548d27223 */ /* 0x040fe400000100d1 */
[----:B------:R-:W-:Y:S02]  /*3af0*/  FFMA.FTZ R209, R72, R227, R173 ;  /* 0x000000e348d17223 */ /* 0x000fe400000100ad */
[----:B------:R-:W-:Y:S02]  /*3b00*/  FMUL.FTZ R171, R34, R170 ;  /* 0x000000aa22ab7220 */ /* 0x000fe40000410000 */
[----:B------:R-:W-:Y:S02]  /*3b10*/  FFMA.FTZ R206, R199, R179, R206 ;  /* 0x000000b3c7ce7223 */ /* 0x000fe400000100ce */
[----:B------:R-:W-:Y:S01]  /*3b20*/  FMUL.FTZ R208, R196, R207 ;  /* 0x000000cfc4d07220 */ /* 0x000fe20000410000 */
[----:B------:R1:W4:Y:S01]  /*3b30*/  MUFU.EX2 R179, R171 ;  /* 0x000000ab00b37308 */ /* 0x0003220000000800 */
[----:B------:R-:W-:-:S02]  /*3b40*/  FMUL.FTZ R211, R194, R209 ;  /* 0x000000d1c2d37220 */ /* 0x000fc40000410000 */
[----:B------:R-:W-:Y:S02]  /*3b50*/  FFMA.FTZ R208, R197, R206, R208 ;  /* 0x000000cec5d07223 */ /* 0x000fe400000100d0 */
[----:B------:R-:W-:Y:S02]  /*3b60*/  FMUL.FTZ R212, R194, R210 ;  /* 0x000000d2c2d47220 */ /* 0x000fe40000410000 */
[----:B------:R-:W-:Y:S02]  /*3b70*/  FMUL.FTZ R206, R196, R206 ;  /* 0x000000cec4ce7220 */ /* 0x000fe40000410000 */
[----:B------:R-:W-:Y:S02]  /*3b80*/  FFMA.FTZ R211, R195, R210, R211 ;  /* 0x000000d2c3d37223 */ /* 0x000fe400000100d3 */
[----:B------:R-:W-:Y:S02]  /*3b90*/  FMUL.FTZ R228, R156, R59 ;  /* 0x0000003b9ce47220 */ /* 0x000fe40000410000 */
[----:B0-----:R-:W-:-:S02]  /*3ba0*/  FMUL.FTZ R173, R169, R172 ;  /* 0x000000aca9ad7220 */ /* 0x001fc40000410000 */
[----:B--2---:R-:W-:Y:S02]  /*3bb0*/  FMUL.FTZ R172, R169, R178 ;  /* 0x000000b2a9ac7220 */ /* 0x004fe40000410000 */
[----:B------:R-:W-:Y:S01]  /*3bc0*/  FFMA.FTZ R212, R195, R209, -R212 ;  /* 0x000000d1c3d47223 */ /* 0x000fe200000108d4 */
[----:B------:R-:W0:Y:S01]  /*3bd0*/  MUFU.SIN R178, R213 ;  /* 0x000000d500b27308 */ /* 0x000e220000000400 */
[----:B------:R-:W-:Y:S02]  /*3be0*/  FMUL.FTZ R226, R156, R58 ;  /* 0x0000003a9ce27220 */ /* 0x000fe40000410000 */
[----:B------:R-:W-:Y:S02]  /*3bf0*/  FFMA.FTZ R206, R197, R207, -R206 ;  /* 0x000000cfc5ce7223 */ /* 0x000fe400000108ce */
[C---:B------:R-:W-:Y:S02]  /*3c00*/  FFMA.FTZ R211, R73.reuse, R228, R211 ;  /* 0x000000e449d37223 */ /* 0x040fe400000100d3 */
[----:B------:R-:W-:-:S02]  /*3c10*/  FFMA.FTZ R212, R73, R226, R212 ;  /* 0x000000e249d47223 */ /* 0x000fc400000100d4 */
[----:B-1----:R-:W-:Y:S02]  /*3c20*/  FMUL.FTZ R171, R194, R206 ;  /* 0x000000cec2ab7220 */ /* 0x002fe40000410000 */
[----:B------:R-:W-:Y:S02]  /*3c30*/  FMUL.FTZ R207, R192, R211 ;  /* 0x000000d3c0cf7220 */ /* 0x000fe40000410000 */
[----:B------:R-:W-:Y:S02]  /*3c40*/  FMUL.FTZ R169, R194, R208 ;  /* 0x000000d0c2a97220 */ /* 0x000fe40000410000 */
[----:B------:R-:W-:Y:S02]  /*3c50*/  FMUL.FTZ R210, R192, R212 ;  /* 0x000000d4c0d27220 */ /* 0x000fe40000410000 */
[----:B------:R-:W-:Y:S02]  /*3c60*/  FFMA.FTZ R208, R195, R208, R171 ;  /* 0x000000d0c3d07223 */ /* 0x000fe400000100ab */
[----:B------:R-:W-:-:S02]  /*3c70*/  FFMA.FTZ R207, R193, R212, -R207 ;  /* 0x000000d4c1cf7223 */ /* 0x000fc400000108cf */
[----:B------:R-:W-:Y:S02]  /*3c80*/  FMUL.FTZ R223, R153, R52 ;  /* 0x0000003499df7220 */ /* 0x000fe40000410000 */
[----:B----4-:R-:W-:Y:S02]  /*3c90*/  FMUL.FTZ R171, R179, R204 ;  /* 0x000000ccb3ab7220 */ /* 0x010fe40000410000 */
[----:B------:R-:W-:Y:S02]  /*3ca0*/  FFMA.FTZ R206, R195, R206, -R169 ;  /* 0x000000cec3ce7223 */ /* 0x000fe400000108a9 */
[----:B------:R-:W-:Y:S02]  /*3cb0*/  FFMA.FTZ R210, R193, R211, R210 ;  /* 0x000000d3c1d27223 */ /* 0x000fe400000100d2 */
[----:B------:R-:W-:Y:S02]  /*3cc0*/  FMUL.FTZ R204, R192, R208 ;  /* 0x000000d0c0cc7220 */ /* 0x000fe40000410000 */
[----:B------:R-:W-:-:S02]  /*3cd0*/  FMUL.FTZ R225, R153, R53 ;  /* 0x0000003599e17220 */ /* 0x000fc40000410000 */
[C---:B------:R-:W-:Y:S02]  /*3ce0*/  FFMA.FTZ R207, R74.reuse, R223, R207 ;  /* 0x000000df4acf7223 */ /* 0x040fe400000100cf */
[----:B0-----:R-:W-:Y:S02]  /*3cf0*/  FMUL.FTZ R169, R179, R178 ;  /* 0x000000b2b3a97220 */ /* 0x001fe40000410000 */
[-C--:B------:R-:W-:Y:S02]  /*3d00*/  FFMA.FTZ R204, R193, R206.reuse, -R204 ;  /* 0x000000cec1cc7223 */ /* 0x080fe400000108cc */
[----:B------:R-:W-:Y:S02]  /*3d10*/  FFMA.FTZ R210, R74, R225, R210 ;  /* 0x000000e14ad27223 */ /* 0x000fe400000100d2 */
[----:B------:R-:W-:Y:S02]  /*3d20*/  FMUL.FTZ R206, R192, R206 ;  /* 0x000000cec0ce7220 */ /* 0x000fe40000410000 */
[----:B------:R-:W-:-:S02]  /*3d30*/  FMUL.FTZ R179, R190, R207 ;  /* 0x000000cfbeb37220 */ /* 0x000fc40000410000 */
[----:B------:R-:W-:Y:S02]  /*3d40*/  FMUL.FTZ R178, R33, UR39 ;  /* 0x0000002721b27c20 */ /* 0x000fe40008410000 */
[----:B------:R-:W-:Y:S02]  /*3d50*/  FMUL.FTZ R212, R190, R210 ;  /* 0x000000d2bed47220 */ /* 0x000fe40000410000 */
[----:B------:R-:W-:Y:S02]  /*3d60*/  FFMA.FTZ R206, R193, R208, R206 ;  /* 0x000000d0c1ce7223 */ /* 0x000fe400000100ce */
[----:B------:R-:W-:Y:S02]  /*3d70*/  FFMA.FTZ R210, R191, R210, R179 ;  /* 0x000000d2bfd27223 */ /* 0x000fe400000100b3 */
[----:B------:R-:W-:Y:S02]  /*3d80*/  FMUL.FTZ R224, R154, R55 ;  /* 0x000000379ae07220 */ /* 0x000fe40000410000 */
[----:B------:R-:W-:-:S02]  /*3d90*/  FMUL.FTZ R179, R190, R204 ;  /* 0x000000ccbeb37220 */ /* 0x000fc40000410000 */
[----:B------:R-:W-:Y:S02]  /*3da0*/  FMUL.RZ R216, R178, 0.15915493667125701904 ;  /* 0x3e22f983b2d87820 */ /* 0x000fe4000040c000 */
[----:B------:R-:W-:Y:S02]  /*3db0*/  FFMA.FTZ R212, R191, R207, -R212 ;  /* 0x000000cfbfd47223 */ /* 0x000fe400000108d4 */
[----:B------:R-:W-:Y:S01]  /*3dc0*/  FMUL.FTZ R222, R154, R54 ;  /* 0x000000369ade7220 */ /* 0x000fe20000410000 */
[----:B------:R-:W-:Y:S01]  /*3dd0*/  MUFU.SIN R214, R216 ;  /* 0x000000d800d67308 */ /* 0x000fe20000000400 */
[----:B------:R-:W-:Y:S02]  /*3de0*/  FFMA.FTZ R210, R75, R224, R210 ;  /* 0x000000e04bd27223 */ /* 0x000fe400000100d2 */
[-C--:B------:R-:W-:Y:S02]  /*3df0*/  FMUL.FTZ R178, R190, R206.reuse ;  /* 0x000000cebeb27220 */ /* 0x080fe40000410000 */
[----:B------:R-:W-:-:S02]  /*3e00*/  FFMA.FTZ R179, R191, R206, R179 ;  /* 0x000000cebfb37223 */ /* 0x000fc400000100b3 */
[----:B------:R-:W-:Y:S01]  /*3e10*/  FFMA.FTZ R212, R75, R222, R212 ;  /* 0x000000de4bd47223 */ /* 0x000fe200000100d4 */
[----:B------:R-:W-:Y:S01]  /*3e20*/  MUFU.COS R216, R216 ;  /* 0x000000d800d87308 */ /* 0x000fe20000000000 */
[C---:B------:R-:W-:Y:S02]  /*3e30*/  FMUL.FTZ R206, R188.reuse, R210 ;  /* 0x000000d2bcce7220 */ /* 0x040fe40000410000 */
[----:B------:R-:W-:Y:S02]  /*3e40*/  FFMA.FTZ R178, R191, R204, -R178 ;  /* 0x000000ccbfb27223 */ /* 0x000fe400000108b2 */
[C---:B------:R-:W-:Y:S02]  /*3e50*/  FMUL.FTZ R204, R188.reuse, R179 ;  /* 0x000000b3bccc7220 */ /* 0x040fe40000410000 */
[-C--:B------:R-:W-:Y:S02]  /*3e60*/  FMUL.FTZ R207, R188, R212.reuse ;  /* 0x000000d4bccf7220 */ /* 0x080fe40000410000 */
[----:B------:R-:W-:-:S02]  /*3e70*/  FFMA.FTZ R206, R189, R212, -R206 ;  /* 0x000000d4bdce7223 */ /* 0x000fc400000108ce */
[----:B------:R-:W-:Y:S02]  /*3e80*/  FMUL.FTZ R219, R151, R48 ;  /* 0x0000003097db7220 */ /* 0x000fe40000410000 */
[CC--:B------:R-:W-:Y:S02]  /*3e90*/  FFMA.FTZ R204, R189.reuse, R178.reuse, -R204 ;  /* 0x000000b2bdcc7223 */ /* 0x0c0fe400000108cc */
[----:B------:R-:W-:Y:S02]  /*3ea0*/  FMUL.FTZ R178, R188, R178 ;  /* 0x000000b2bcb27220 */ /* 0x000fe40000410000 */
[----:B------:R-:W-:Y:S02]  /*3eb0*/  FFMA.FTZ R207, R189, R210, R207 ;  /* 0x000000d2bdcf7223 */ /* 0x000fe400000100cf */
[----:B------:R-:W-:Y:S02]  /*3ec0*/  FMUL.FTZ R221, R151, R49 ;  /* 0x0000003197dd7220 */ /* 0x000fe40000410000 */
[----:B------:R-:W-:-:S02]  /*3ed0*/  FFMA.FTZ R206, R76, R219, R206 ;  /* 0x000000db4cce7223 */ /* 0x000fc400000100ce */
[----:B------:R-:W-:Y:S02]  /*3ee0*/  FFMA.FTZ R178, R189, R179, R178 ;  /* 0x000000b3bdb27223 */ /* 0x000fe400000100b2 */
[----:B------:R-:W-:Y:S02]  /*3ef0*/  FMUL.FTZ R209, R186, R204 ;  /* 0x000000ccbad17220 */ /* 0x000fe40000410000 */
[----:B------:R-:W-:Y:S02]  /*3f00*/  FFMA.FTZ R207, R76, R221, R207 ;  /* 0x000000dd4ccf7223 */ /* 0x000fe400000100cf */
[C---:B------:R-:W-:Y:S02]  /*3f10*/  FMUL.FTZ R212, R186.reuse, R206 ;  /* 0x000000cebad47220 */ /* 0x040fe40000410000 */
[----:B------:R-:W-:Y:S02]  /*3f20*/  FMUL.FTZ R170, R33, R170 ;  /* 0x000000aa21aa7220 */ /* 0x000fe40000410000 */
[----:B------:R-:W-:-:S02]  /*3f30*/  FMUL.FTZ R208, R186, R178 ;  /* 0x000000b2bad07220 */ /* 0x000fc40000410000 */
[C---:B------:R-:W-:Y:S01]  /*3f40*/  FFMA.FTZ R209, R187.reuse, R178, R209 ;  /* 0x000000b2bbd17223 */ /* 0x040fe200000100d1 */
[----:B------:R0:W1:Y:S01]  /*3f50*/  MUFU.EX2 R179, R170 ;  /* 0x000000aa00b37308 */ /* 0x0000620000000800 */
[-C--:B------:R-:W-:Y:S02]  /*3f60*/  FMUL.FTZ R210, R186, R207.reuse ;  /* 0x000000cfbad27220 */ /* 0x080fe40000410000 */
[C---:B------:R-:W-:Y:S02]  /*3f70*/  FFMA.FTZ R212, R187.reuse, R207, R212 ;  /* 0x000000cfbbd47223 */ /* 0x040fe400000100d4 */
[----:B------:R-:W-:Y:S02]  /*3f80*/  FMUL.FTZ R220, R152, R51 ;  /* 0x0000003398dc7220 */ /* 0x000fe40000410000 */
[----:B------:R-:W-:Y:S02]  /*3f90*/  FFMA.FTZ R208, R187, R204, -R208 ;  /* 0x000000ccbbd07223 */ /* 0x000fe400000108d0 */
[----:B0-----:R-:W-:-:S02]  /*3fa0*/  FMUL.FTZ R170, R182, R209 ;  /* 0x000000d1b6aa7220 */ /* 0x001fc40000410000 */
[----:B------:R-:W-:Y:S02]  /*3fb0*/  FFMA.FTZ R210, R187, R206, -R210 ;  /* 0x000000cebbd27223 */ /* 0x000fe400000108d2 */
[----:B------:R-:W-:Y:S02]  /*3fc0*/  FMUL.FTZ R218, R152, R50 ;  /* 0x0000003298da7220 */ /* 0x000fe40000410000 */
[----:B------:R-:W-:Y:S02]  /*3fd0*/  FFMA.FTZ R212, R77, R220, R212 ;  /* 0x000000dc4dd47223 */ /* 0x000fe400000100d4 */
[-C--:B------:R-:W-:Y:S02]  /*3fe0*/  FMUL.FTZ R178, R182, R208.reuse ;  /* 0x000000d0b6b27220 */ /* 0x080fe40000410000 */
[----:B------:R-:W-:Y:S02]  /*3ff0*/  FFMA.FTZ R170, R183, R208, -R170 ;  /* 0x000000d0b7aa7223 */ /* 0x000fe400000108aa */
[----:B------:R-:W-:-:S02]  /*4000*/  FFMA.FTZ R210, R77, R218, R210 ;  /* 0x000000da4dd27223 */ /* 0x000fc400000100d2 */
[----:B------:R-:W-:Y:S02]  /*4010*/  FMUL.FTZ R204, R182, R212 ;  /* 0x000000d4b6cc7220 */ /* 0x000fe40000410000 */
[C---:B------:R-:W-:Y:S02]  /*4020*/  FFMA.FTZ R178, R183.reuse, R209, R178 ;  /* 0x000000d1b7b27223 */ /* 0x040fe400000100b2 */
        /* <DEDUP_REMOVED lines=9> */
[----:B------:R-:W-:-:S02]  /*40c0*/  FFMA.FTZ R204, R78, R217, R204 ;  /* 0x000000d94ecc7223 */ /* 0x000fc400000100cc */
[----:B------:R-:W-:Y:S02]  /*40d0*/  FMUL.FTZ R170, R174, R206 ;  /* 0x000000ceaeaa7220 */ /* 0x000fe40000410000 */
[----:B------:R-:W-:Y:S02]  /*40e0*/  FFMA.FTZ R210, R78, R215, R210 ;  /* 0x000000d74ed27223 */ /* 0x000fe400000100d2 */
[C---:B-1----:R-:W-:Y:S02]  /*40f0*/  FMUL.FTZ R216, R179.reuse, R216 ;  /* 0x000000d8b3d87220 */ /* 0x042fe40000410000 */
[----:B------:R-:W-:Y:S02]  /*4100*/  FMUL.FTZ R214, R179, R214 ;  /* 0x000000d6b3d67220 */ /* 0x000fe40000410000 */
[----:B------:R-:W-:Y:S02]  /*4110*/  FMUL.FTZ R207, R174, R178 ;  /* 0x000000b2aecf7220 */ /* 0x000fe40000410000 */
[----:B------:R-:W-:-:S02]  /*4120*/  FMUL.FTZ R179, R176, R204 ;  /* 0x000000ccb0b37220 */ /* 0x000fc40000410000 */
[C---:B------:R-:W-:Y:S02]  /*4130*/  FFMA.FTZ R178, R175.reuse, R178, -R170 ;  /* 0x000000b2afb27223 */ /* 0x040fe400000108aa */
[----:B------:R-:W-:Y:S02]  /*4140*/  FMUL.FTZ R170, R176, R210 ;  /* 0x000000d2b0aa7220 */ /* 0x000fe40000410000 */
[----:B------:R-:W-:Y:S02]  /*4150*/  FFMA.FTZ R207, R175, R206, R207 ;  /* 0x000000ceafcf7223 */ /* 0x000fe400000100cf */
[C---:B------:R-:W-:Y:S02]  /*4160*/  FFMA.FTZ R179, R177.reuse, R210, R179 ;  /* 0x000000d2b1b37223 */ /* 0x040fe400000100b3 */
[----:B------:R-:W-:Y:S02]  /*4170*/  FMUL.FTZ R212, R150, R47 ;  /* 0x0000002f96d47220 */ /* 0x000fe40000410000 */
[----:B------:R-:W-:-:S02]  /*4180*/  FFMA.FTZ R170, R177, R204, -R170 ;  /* 0x000000ccb1aa7223 */ /* 0x000fc400000108aa */
[----:B------:R-:W-:Y:S02]  /*4190*/  FMUL.FTZ R210, R150, R46 ;  /* 0x0000002e96d27220 */ /* 0x000fe40000410000 */
[C---:B------:R-:W-:Y:S02]  /*41a0*/  FMUL.FTZ R204, R172.reuse, R207 ;  /* 0x000000cfaccc7220 */ /* 0x040fe40000410000 */
[C---:B------:R-:W-:Y:S02]  /*41b0*/  FFMA.FTZ R179, R79.reuse, R212, R179 ;  /* 0x000000d44fb37223 */ /* 0x040fe400000100b3 */
[----:B------:R-:W-:Y:S02]  /*41c0*/  FFMA.FTZ R170, R79, R210, R170 ;  /* 0x000000d24faa7223 */ /* 0x000fe400000100aa */
[-C--:B------:R-:W-:Y:S02]  /*41d0*/  FMUL.FTZ R208, R172, R178.reuse ;  /* 0x000000b2acd07220 */ /* 0x080fe40000410000 */
[----:B------:R-:W-:-:S02]  /*41e0*/  FFMA.FTZ R206, R173, R178, -R204 ;  /* 0x000000b2adce7223 */ /* 0x000fc400000108cc */
[CC--:B------:R-:W-:Y:S02]  /*41f0*/  FMUL.FTZ R178, R174.reuse, R179.reuse ;  /* 0x000000b3aeb27220 */ /* 0x0c0fe40000410000 */
[-C--:B------:R-:W-:Y:S02]  /*4200*/  FMUL.FTZ R204, R174, R170.reuse ;  /* 0x000000aaaecc7220 */ /* 0x080fe40000410000 */
[C---:B------:R-:W-:Y:S02]  /*4210*/  FFMA.FTZ R178, R175.reuse, R170, -R178 ;  /* 0x000000aaafb27223 */ /* 0x040fe400000108b2 */
[----:B------:R-:W-:Y:S02]  /*4220*/  FFMA.FTZ R204, R175, R179, R204 ;  /* 0x000000b3afcc7223 */ /* 0x000fe400000100cc */
[C---:B------:R-:W-:Y:S02]  /*4230*/  FMUL.FTZ R213, R35.reuse, R41 ;  /* 0x0000002923d57220 */ /* 0x040fe40000410000 */
[----:B------:R-:W-:-:S02]  /*4240*/  FMUL.FTZ R211, R35, R40 ;  /* 0x0000002823d37220 */ /* 0x000fc40000410000 */
[----:B------:R-:W-:Y:S02]  /*4250*/  FFMA.FTZ R208, R173, R207, R208 ;  /* 0x000000cfadd07223 */ /* 0x000fe400000100d0 */
[C---:B------:R-:W-:Y:S02]  /*4260*/  FFMA.FTZ R204, R80.reuse, R213, R204 ;  /* 0x000000d550cc7223 */ /* 0x040fe400000100cc */
[----:B------:R-:W-:Y:S02]  /*4270*/  FFMA.FTZ R178, R80, R211, R178 ;  /* 0x000000d350b27223 */ /* 0x000fe400000100b2 */
        /* <DEDUP_REMOVED lines=10> */
[C---:B------:R-:W-:Y:S02]  /*4320*/  FFMA.FTZ R178, R81.reuse, R208, R179 ;  /* 0x000000d051b27223 */ /* 0x040fe400000100b3 */
[----:B------:R-:W-:Y:S02]  /*4330*/  FFMA.FTZ R170, R81, R206, R170 ;  /* 0x000000ce51aa7223 */ /* 0x000fe400000100aa */
[C---:B------:R-:W-:Y:S02]  /*4340*/  FMUL.FTZ R179, R169.reuse, R178 ;  /* 0x000000b2a9b37220 */ /* 0x040fe40000410000 */
[-C--:B------:R-:W-:Y:S02]  /*4350*/  FMUL.FTZ R204, R169, R170.reuse ;  /* 0x000000aaa9cc7220 */ /* 0x080fe40000410000 */
[----:B------:R-:W-:-:S02]  /*4360*/  FFMA.FTZ R179, R171, R170, -R179 ;  /* 0x000000aaabb37223 */ /* 0x000fc400000108b3 */
[----:B------:R-:W-:Y:S02]  /*4370*/  FFMA.FTZ R204, R171, R178, R204 ;  /* 0x000000b2abcc7223 */ /* 0x000fe400000100cc */
        /* <DEDUP_REMOVED lines=14> */
[----:B---3--:R-:W-:Y:S01]  /*4460*/  ULDC UR37, c[0x0][0x174] ;  /* 0x00005d0000257ab9 */ /* 0x008fe20000000800 */
        /* <DEDUP_REMOVED lines=11> */
.L_x_10743:
[----:B---3--:R-:W-:Y:S05]  /*4520*/  BSYNC B0 ;  /* 0x0000000000007941 */ /* 0x008fea0003800000 */
.L_x_10742:
[C---:B------:R-:W-:Y:S01]  /*4530*/  FMUL.FTZ R242, R214.reuse, R241 ;  /* 0x000000f1d6f27220 */ /* 0x040fe20000410000 */
[----:B------:R-:W3:Y:S01]  /*4540*/  SHFL.UP PT, R245, R238, 0x1, RZ ;  /* 0x04200000eef57989 */ /* 0x000ee200000e00ff */
[-C--:B-1----:R-:W-:Y:S01]  /*4550*/  FMUL.FTZ R240, R214, R239.reuse ;  /* 0x000000efd6f07220 */ /* 0x082fe20000410000 */
[----:B------:R-:W-:Y:S01]  /*4560*/  ISETP.GE.AND P3, PT, R164, 0x1, PT ;  /* 0x00000001a400780c */ /* 0x000fe20003f66270 */
[C---:B------:R-:W-:Y:S01]  /*4570*/  FFMA.FTZ R242, R216.reuse, R239, -R242 ;  /* 0x000000efd8f27223 */ /* 0x040fe200000108f2 */
[----:B------:R-:W1:Y:S01]  /*4580*/  SHFL.UP PT, R243, R244, 0x1, RZ ;  /* 0x04200000f4f37989 */ /* 0x000e6200000e00ff */
[----:B------:R-:W-:Y:S01]  /*4590*/  FFMA.FTZ R241, R216, R241, R240 ;  /* 0x000000f1d8f17223 */ /* 0x000fe200000100f0 */
[----:B------:R-:W-:Y:S01]  /*45a0*/  BSSY B0, `(.L_x_10744) ;  /* 0x000011f000007945 */ /* 0x000fe20003800000 */
[----:B------:R-:W-:Y:S01]  /*45b0*/  FMUL.FTZ R147, R17, R147 ;  /* 0x0000009311937220 */ /* 0x000fe20000410000 */
[----:B------:R-:W4:Y:S01]  /*45c0*/  SHFL.UP PT, R239, R242, 0x1, RZ ;  /* 0x04200000f2ef7989 */ /* 0x000f2200000e00ff */
[----:B------:R-:W-:-:S02]  /*45d0*/  FMUL.FTZ R145, R18, R145 ;  /* 0x0000009112917220 */ /* 0x000fc40000410000 */
[----:B------:R-:W-:Y:S01]  /*45e0*/  FMUL.FTZ R144, R18, R144 ;  /* 0x0000009012907220 */ /* 0x000fe20000410000 */
[----:B------:R-:W0:Y:S01]  /*45f0*/  SHFL.UP PT, R240, R241, 0x1, RZ ;  /* 0x04200000f1f07989 */ /* 0x000e2200000e00ff */
[C---:B------:R-:W-:Y:S02]  /*4600*/  FMUL.FTZ R142, R19.reuse, R142 ;  /* 0x0000008e138e7220 */ /* 0x040fe40000410000 */
[----:B------:R-:W-:Y:S01]  /*4610*/  FMUL.FTZ R143, R19, R143 ;  /* 0x0000008f138f7220 */ /* 0x000fe20000410000 */
[----:B-----5:R-:W-:Y:S01]  /*4620*/  SHFL.IDX PT, R185, R185, RZ, 0x1f ;  /* 0x00001fffb9b97589 */ /* 0x020fe200000e0000 */
[C---:B------:R-:W-:Y:S02]  /*4630*/  FMUL.FTZ R141, R20.reuse, R141 ;  /* 0x0000008d148d7220 */ /* 0x040fe40000410000 */
[----:B------:R-:W-:Y:S02]  /*4640*/  FMUL.FTZ R140, R20, R140 ;  /* 0x0000008c148c7220 */ /* 0x000fe40000410000 */
[----:B------:R-:W-:-:S02]  /*4650*/  FMUL.FTZ R138, R21, R138 ;  /* 0x0000008a158a7220 */ /* 0x000fc40000410000 */
[----:B------:R-:W-:Y:S02]  /*4660*/  FMUL.FTZ R139, R21, R139 ;  /* 0x0000008b158b7220 */ /* 0x000fe40000410000 */
[C---:B---3--:R-:W-:Y:S02]  /*4670*/  FMUL.FTZ R246, R241.reuse, R245 ;  /* 0x000000f5f1f67220 */ /* 0x048fe40000410000 */
[----:B------:R-:W-:Y:S02]  /*4680*/  FMUL.FTZ R137, R22, R137 ;  /* 0x0000008916897220 */ /* 0x000fe40000410000 */
[-C--:B-1----:R-:W-:Y:S02]  /*4690*/  FMUL.FTZ R247, R241, R243.reuse ;  /* 0x000000f3f1f77220 */ /* 0x082fe40000410000 */
[C---:B------:R-:W-:Y:S02]  /*46a0*/  FFMA.FTZ R243, R242.reuse, R243, -R246 ;  /* 0x000000f3f2f37223 */ /* 0x040fe400000108f6 */
[----:B------:R-:W-:-:S02]  /*46b0*/  FFMA.FTZ R247, R242, R245, R247 ;  /* 0x000000f5f2f77223 */ /* 0x000fc400000100f7 */
[----:B------:R-:W-:Y:S02]  /*46c0*/  @P3 FADD.FTZ R244, R244, R243 ;  /* 0x000000f3f4f43221 */ /* 0x000fe40000010000 */
[CC--:B----4-:R-:W-:Y:S02]  /*46d0*/  FMUL.FTZ R245, R241.reuse, R239.reuse ;  /* 0x000000eff1f57220 */ /* 0x0d0fe40000410000 */
[CC--:B0-----:R-:W-:Y:S02]  /*46e0*/  FMUL.FTZ R243, R241.reuse, R240.reuse ;  /* 0x000000f0f1f37220 */ /* 0x0c1fe40000410000 */
[----:B------:R-:W-:Y:S02]  /*46f0*/  @P3 FADD.FTZ R238, R238, R247 ;  /* 0x000000f7eeee3221 */ /* 0x000fe40000010000 */
[C---:B------:R-:W-:Y:S02]  /*4700*/  FFMA.FTZ R240, R242.reuse, R240, R245 ;  /* 0x000000f0f2f07223 */ /* 0x040fe400000100f5 */
[----:B------:R-:W-:Y:S01]  /*4710*/  @P3 FFMA.FTZ R242, R242, R239, -R243 ;  /* 0x000000eff2f23223 */ /* 0x000fe200000108f3 */
[----:B------:R-:W0:Y:S01]  /*4720*/  SHFL.UP PT, R245, R238, 0x2, RZ ;  /* 0x04400000eef57989 */ /* 0x000e2200000e00ff */
[----:B------:R-:W-:Y:S01]  /*4730*/  FMUL.FTZ R136, R22, R136 ;  /* 0x0000008816887220 */ /* 0x000fe20000410000 */
[----:B------:R-:W-:Y:S01]  /*4740*/  FSEL R241, R241, R240, !P3 ;  /* 0x000000f0f1f17208 */ /* 0x000fe20005800000 */
[C---:B------:R-:W-:Y:S01]  /*4750*/  FMUL.FTZ R134, R23.reuse, R134 ;  /* 0x0000008617867220 */ /* 0x040fe20000410000 */
[----:B------:R-:W1:Y:S01]  /*4760*/  SHFL.UP PT, R243, R244, 0x2, RZ ;  /* 0x04400000f4f37989 */ /* 0x000e6200000e00ff */
[----:B------:R-:W-:Y:S01]  /*4770*/  ISETP.GE.AND P3, PT, R164, 0x2, PT ;  /* 0x00000002a400780c */ /* 0x000fe20003f66270 */
[----:B------:R-:W-:-:S02]  /*4780*/  FMUL.FTZ R135, R23, R135 ;  /* 0x0000008717877220 */ /* 0x000fc40000410000 */
[----:B------:R-:W3:Y:S01]  /*4790*/  SHFL.UP PT, R239, R242, 0x2, RZ ;  /* 0x04400000f2ef7989 */ /* 0x000ee200000e00ff */
[C---:B------:R-:W-:Y:S02]  /*47a0*/  FMUL.FTZ R133, R24.reuse, R133 ;  /* 0x0000008518857220 */ /* 0x040fe40000410000 */
[----:B------:R-:W-:Y:S01]  /*47b0*/  FMUL.FTZ R132, R24, R132 ;  /* 0x0000008418847220 */ /* 0x000fe20000410000 */
[----:B------:R-:W4:Y:S01]  /*47c0*/  SHFL.UP PT, R240, R241, 0x2, RZ ;  /* 0x04400000f1f07989 */ /* 0x000f2200000e00ff */
[C---:B------:R-:W-:Y:S02]  /*47d0*/  FMUL.FTZ R130, R25.reuse, R130 ;  /* 0x0000008219827220 */ /* 0x040fe40000410000 */
[----:B------:R-:W-:Y:S02]  /*47e0*/  FMUL.FTZ R131, R25, R131 ;  /* 0x0000008319837220 */ /* 0x000fe40000410000 */
[C---:B------:R-:W-:Y:S02]  /*47f0*/  FMUL.FTZ R129, R26.reuse, R129 ;  /* 0x000000811a817220 */ /* 0x040fe40000410000 */
[----:B------:R-:W-:-:S02]  /*4800*/  FMUL.FTZ R128, R26, R128 ;  /* 0x000000801a807220 */ /* 0x000fc40000410000 */
[C---:B------:R-:W-:Y:S02]  /*4810*/  FMUL.FTZ R126, R27.reuse, R126 ;  /* 0x0000007e1b7e7220 */ /* 0x040fe40000410000 */
[----:B------:R-:W-:Y:S02]  /*4820*/  FMUL.FTZ R127, R27, R127 ;  /* 0x0000007f1b7f7220 */ /* 0x000fe40000410000 */
[C---:B0-----:R-:W-:Y:S02]  /*4830*/  FMUL.FTZ R246, R241.reuse, R245 ;  /* 0x000000f5f1f67220 */ /* 0x041fe40000410000 */
[----:B------:R-:W-:Y:S02]  /*4840*/  FMUL.FTZ R125, R28, R125 ;  /* 0x0000007d1c7d7220 */ /* 0x000fe40000410000 */
[-C--:B-1----:R-:W-:Y:S02]  /*4850*/  FMUL.FTZ R247, R241, R243.reuse ;  /* 0x000000f3f1f77220 */ /* 0x082fe40000410000 */
[----:B------:R-:W-:-:S02]  /*4860*/  FFMA.FTZ R243, R242, R243, -R246 ;  /* 0x000000f3f2f37223 */ /* 0x000fc400000108f6 */
[----:B------:R-:W-:Y:S02]  /*4870*/  FFMA.FTZ R247, R242, R245, R247 ;  /* 0x000000f5f2f77223 */ /* 0x000fe400000100f7 */
[C---:B---3--:R-:W-:Y:S02]  /*4880*/  FMUL.FTZ R245, R241.reuse, R239 ;  /* 0x000000eff1f57220 */ /* 0x048fe40000410000 */
[----:B------:R-:W-:Y:S02]  /*4890*/  @P3 FADD.FTZ R238, R238, R247 ;  /* 0x000000f7eeee3221 */ /* 0x000fe40000010000 */
[----:B------:R-:W-:Y:S02]  /*48a0*/  @P3 FADD.FTZ R244, R244, R243 ;  /* 0x000000f3f4f43221 */ /* 0x000fe40000010000 */
[-C--:B----4-:R-:W-:Y:S02]  /*48b0*/  FMUL.FTZ R243, R241, R240.reuse ;  /* 0x000000f0f1f37220 */ /* 0x090fe40000410000 */
[----:B------:R-:W-:-:S02]  /*48c0*/  FFMA.FTZ R240, R242, R240, R245 ;  /* 0x000000f0f2f07223 */ /* 0x000fc400000100f5 */
[----:B------:R-:W0:Y:S01]  /*48d0*/  SHFL.UP PT, R245, R238, 0x4, RZ ;  /* 0x04800000eef57989 */ /* 0x000e2200000e00ff */
[----:B------:R-:W-:Y:S02]  /*48e0*/  @P3 FFMA.FTZ R242, R242, R239, -R243 ;  /* 0x000000eff2f23223 */ /* 0x000fe400000108f3 */
[----:B------:R-:W-:Y:S01]  /*48f0*/  FSEL R240, R241, R240, !P3 ;  /* 0x000000f0f1f07208 */ /* 0x000fe20005800000 */
[----:B------:R-:W1:Y:S01]  /*4900*/  SHFL.UP PT, R243, R244, 0x4, RZ ;  /* 0x04800000f4f37989 */ /* 0x000e6200000e00ff */
[----:B------:R-:W-:Y:S01]  /*4910*/  ISETP.GE.AND P3, PT, R164, 0x4, PT ;  /* 0x00000004a400780c */ /* 0x000fe20003f66270 */
[----:B------:R-:W-:Y:S02]  /*4920*/  FMUL.FTZ R124, R28, R124 ;  /* 0x0000007c1c7c7220 */ /* 0x000fe40000410000 */
[----:B------:R-:W3:Y:S01]  /*4930*/  SHFL.UP PT, R239, R242, 0x4, RZ ;  /* 0x04800000f2ef7989 */ /* 0x000ee200000e00ff */
[C---:B------:R-:W-:Y:S02]  /*4940*/  FMUL.FTZ R122, R29.reuse, R122 ;  /* 0x0000007a1d7a7220 */ /* 0x040fe40000410000 */
[----:B------:R-:W-:Y:S01]  /*4950*/  FMUL.FTZ R123, R29, R123 ;  /* 0x0000007b1d7b7220 */ /* 0x000fe20000410000 */
[----:B------:R-:W4:Y:S01]  /*4960*/  SHFL.UP PT, R241, R240, 0x4, RZ ;  /* 0x04800000f0f17989 */ /* 0x000f2200000e00ff */
[----:B------:R-:W-:-:S02]  /*4970*/  FMUL.FTZ R121, R30, R121 ;  /* 0x000000791e797220 */ /* 0x000fc40000410000 */
[----:B------:R-:W-:Y:S02]  /*4980*/  FMUL.FTZ R120, R30, R120 ;  /* 0x000000781e787220 */ /* 0x000fe40000410000 */
[C---:B0-----:R-:W-:Y:S02]  /*4990*/  FMUL.FTZ R246, R240.reuse, R245 ;  /* 0x000000f5f0f67220 */ /* 0x041fe40000410000 */
[-C--:B-1----:R-:W-:Y:S02]  /*49a0*/  FMUL.FTZ R247, R240, R243.reuse ;  /* 0x000000f3f0f77220 */ /* 0x082fe40000410000 */
[C---:B------:R-:W-:Y:S02]  /*49b0*/  FFMA.FTZ R243, R242.reuse, R243, -R246 ;  /* 0x000000f3f2f37223 */ /* 0x040fe400000108f6 */
[----:B------:R-:W-:Y:S02]  /*49c0*/  FFMA.FTZ R247, R242, R245, R247 ;  /* 0x000000f5f2f77223 */ /* 0x000fe400000100f7 */
[----:B------:R-:W-:-:S02]  /*49d0*/  @P3 FADD.FTZ R244, R244, R243 ;  /* 0x000000f3f4f43221 */ /* 0x000fc40000010000 */
[----:B---3--:R-:W-:Y:S02]  /*49e0*/  FMUL.FTZ R243, R240, R239 ;  /* 0x000000eff0f37220 */ /* 0x008fe40000410000 */
[----:B------:R-:W-:Y:S02]  /*49f0*/  @P3 FADD.FTZ R238, R238, R247 ;  /* 0x000000f7eeee3221 */ /* 0x000fe40000010000 */
[-C--:B----4-:R-:W-:Y:S02]  /*4a00*/  FFMA.FTZ R243, R242, R241.reuse, R243 ;  /* 0x000000f1f2f37223 */ /* 0x090fe400000100f3 */
[C---:B------:R-:W-:Y:S01]  /*4a10*/  FMUL.FTZ R241, R240.reuse, R241 ;  /* 0x000000f1f0f17220 */ /* 0x040fe20000410000 */
[----:B------:R-:W0:Y:S02]  /*4a20*/  SHFL.UP PT, R245, R238, 0x8, RZ ;  /* 0x05000000eef57989 */ /* 0x000e2400000e00ff */
[----:B------:R-:W-:Y:S01]  /*4a30*/  FSEL R243, R240, R243, !P3 ;  /* 0x000000f3f0f37208 */ /* 0x000fe20005800000 */
[----:B------:R-:W-:Y:S01]  /*4a40*/  @P3 FFMA.FTZ R242, R242, R239, -R241 ;  /* 0x000000eff2f23223 */ /* 0x000fe200000108f1 */
[----:B------:R-:W-:Y:S01]  /*4a50*/  ISETP.GE.AND P3, PT, R164, 0x8, PT ;  /* 0x00000008a400780c */ /* 0x000fe20003f66270 */
[----:B------:R-:W1:Y:S04]  /*4a60*/  SHFL.UP PT, R241, R244, 0x8, RZ ;  /* 0x05000000f4f17989 */ /* 0x000e6800000e00ff */
[----:B------:R-:W3:Y:S04]  /*4a70*/  SHFL.UP PT, R239, R242, 0x8, RZ ;  /* 0x05000000f2ef7989 */ /* 0x000ee800000e00ff */
[----:B------:R-:W4:Y:S01]  /*4a80*/  SHFL.UP PT, R240, R243, 0x8, RZ ;  /* 0x05000000f3f07989 */ /* 0x000f2200000e00ff */
[----:B0-----:R-:W-:-:S02]  /*4a90*/  FMUL.FTZ R246, R243, R245 ;  /* 0x000000f5f3f67220 */ /* 0x001fc40000410000 */
[CC--:B-1----:R-:W-:Y:S02]  /*4aa0*/  FMUL.FTZ R248, R243.reuse, R241.reuse ;  /* 0x000000f1f3f87220 */ /* 0x0c2fe40000410000 */
[C---:B------:R-:W-:Y:S02]  /*4ab0*/  FFMA.FTZ R247, R242.reuse, R241, -R246 ;  /* 0x000000f1f2f77223 */ /* 0x040fe400000108f6 */
[C---:B------:R-:W-:Y:S02]  /*4ac0*/  FFMA.FTZ R249, R242.reuse, R245, R248 ;  /* 0x000000f5f2f97223 */ /* 0x040fe400000100f8 */
        /* <DEDUP_REMOVED lines=14> */
[C---:B---3--:R-:W-:Y:S02]  /*4bb0*/  FFMA.FTZ R249, R242.reuse, R241, R246 ;  /* 0x000000f1f2f97223 */ /* 0x048fe400000100f6 */
[----:B----4-:R-:W-:-:S03]  /*4bc0*/  FFMA.FTZ R247, R242, R243, -R247 ;  /* 0x000000f3f2f77223 */ /* 0x010fc600000108f7 */
[C---:B------:R-:W-:Y:S01]  /*4bd0*/  FSEL R249, R240.reuse, R249, !P3 ;  /* 0x000000f9f0f97208 */ /* 0x040fe20005800000 */
[C---:B------:R-:W-:Y:S02]  /*4be0*/  FMUL.FTZ R246, R240.reuse, R243 ;  /* 0x000000f3f0f67220 */ /* 0x040fe40000410000 */
[----:B------:R-:W-:Y:S02]  /*4bf0*/  FMUL.FTZ R243, R240, R241 ;  /* 0x000000f1f0f37220 */ /* 0x000fe40000410000 */
[C---:B------:R-:W-:Y:S01]  /*4c00*/  FFMA.FTZ R241, R242.reuse, R245, R246 ;  /* 0x000000f5f2f17223 */ /* 0x040fe200000100f6 */
[----:B------:R-:W0:Y:S01]  /*4c10*/  SHFL.UP PT, R240, R249, 0x1, RZ ;  /* 0x04200000f9f07989 */ /* 0x000e2200000e00ff */
[----:B------:R-:W-:Y:S02]  /*4c20*/  @P3 FFMA.FTZ R242, R242, R239, -R243 ;  /* 0x000000eff2f23223 */ /* 0x000fe400000108f3 */
[----:B------:R-:W-:Y:S01]  /*4c30*/  @P3 FADD.FTZ R244, R244, R247 ;  /* 0x000000f7f4f43221 */ /* 0x000fe20000010000 */
[----:B------:R-:W1:Y:S01]  /*4c40*/  SHFL.IDX PT, R243, R184, RZ, 0x1f ;  /* 0x00001fffb8f37589 */ /* 0x000e6200000e0000 */
[----:B------:R-:W-:-:S02]  /*4c50*/  FMUL.FTZ R245, R216, R147 ;  /* 0x00000093d8f57220 */ /* 0x000fc40000410000 */
[----:B--2---:R-:W-:Y:S01]  /*4c60*/  FMUL.FTZ R247, R214, R179 ;  /* 0x000000b3d6f77220 */ /* 0x004fe20000410000 */
[----:B------:R-:W2:Y:S01]  /*4c70*/  SHFL.UP PT, R242, R242, 0x1, RZ ;  /* 0x04200000f2f27989 */ /* 0x000ea200000e00ff */
[----:B------:R-:W-:Y:S01]  /*4c80*/  @P3 FADD.FTZ R238, R238, R241 ;  /* 0x000000f1eeee3221 */ /* 0x000fe20000010000 */
[----:B------:R-:W-:Y:S02]  /*4c90*/  ISETP.NE.AND P3, PT, R168, 0x1f, PT ;  /* 0x0000001fa800780c */ /* 0x000fe40003f65270 */
[----:B------:R-:W3:Y:S04]  /*4ca0*/  SHFL.UP PT, R244, R244, 0x1, RZ ;  /* 0x04200000f4f47989 */ /* 0x000ee800000e00ff */
[----:B------:R-:W4:Y:S01]  /*4cb0*/  SHFL.UP PT, R238, R238, 0x1, RZ ;  /* 0x04200000eeee7989 */ /* 0x000f2200000e00ff */
[----:B0-----:R-:W-:-:S02]  /*4cc0*/  FMUL.FTZ R239, R240, R185 ;  /* 0x000000b9f0ef7220 */ /* 0x001fc40000410000 */
[-C--:B-1----:R-:W-:Y:S02]  /*4cd0*/  FMUL.FTZ R240, R240, R243.reuse ;  /* 0x000000f3f0f07220 */ /* 0x082fe40000410000 */
[----:B--2---:R-:W-:-:S04]  /*4ce0*/  FFMA.FTZ R239, R242, R243, -R239 ;  /* 0x000000f3f2ef7223 */ /* 0x004fc800000108ef */
[----:B---3--:R-:W-:Y:S02]  /*4cf0*/  @P1 FADD.FTZ R243, R244, R239 ;  /* 0x000000eff4f31221 */ /* 0x008fe40000010000 */
[----:B------:R-:W-:Y:S02]  /*4d00*/  FMUL.FTZ R239, R17, R146 ;  /* 0x0000009211ef7220 */ /* 0x000fe40000410000 */
[C---:B------:R-:W-:Y:S02]  /*4d10*/  FMUL.FTZ R146, R214.reuse, R147 ;  /* 0x00000093d6927220 */ /* 0x040fe40000410000 */
        /* <DEDUP_REMOVED lines=8> */
[----:B------:R-:W-:-:S02]  /*4da0*/  FMUL.FTZ R184, R214, -R178 ;  /* 0x800000b2d6b87220 */ /* 0x000fc40000410000 */
[----:B------:R-:W-:Y:S02]  /*4db0*/  FADD.FTZ R245, R142, R245 ;  /* 0x000000f58ef57221 */ /* 0x000fe40000010000 */
[C---:B------:R-:W-:Y:S02]  /*4dc0*/  FFMA.FTZ R244, R216.reuse, -R179, R184 ;  /* 0x800000b3d8f47223 */ /* 0x040fe400000100b8 */
[----:B------:R-:W-:Y:S02]  /*4dd0*/  FFMA.FTZ R184, R216, R178, -R247 ;  /* 0x000000b2d8b87223 */ /* 0x000fe400000108f7 */
[C---:B------:R-:W-:Y:S02]  /*4de0*/  FMUL.FTZ R246, R169.reuse, -R244 ;  /* 0x800000f4a9f67220 */ /* 0x040fe40000410000 */
[----:B------:R-:W-:Y:S02]  /*4df0*/  FMUL.FTZ R247, R169, -R184 ;  /* 0x800000b8a9f77220 */ /* 0x000fe40000410000 */
[----:B------:R-:W-:-:S02]  /*4e00*/  FADD.FTZ R146, -R143, R146 ;  /* 0x000000928f927221 */ /* 0x000fc40000010100 */
[C---:B------:R-:W-:Y:S02]  /*4e10*/  FFMA.FTZ R244, R171.reuse, R244, R247 ;  /* 0x000000f4abf47223 */ /* 0x040fe400000100f7 */
[CC--:B------:R-:W-:Y:S02]  /*4e20*/  FMUL.FTZ R247, R172.reuse, -R245.reuse ;  /* 0x800000f5acf77220 */ /* 0x0c0fe40000410000 */
[----:B------:R-:W-:Y:S02]  /*4e30*/  FFMA.FTZ R184, R171, R184, -R246 ;  /* 0x000000b8abb87223 */ /* 0x000fe400000108f6 */
        /* <DEDUP_REMOVED lines=9> */
[----:B------:R-:W-:Y:S02]  /*4ed0*/  FFMA.FTZ R244, R173, R244, R246 ;  /* 0x000000f4adf47223 */ /* 0x000fe400000100f6 */
[CC--:B------:R-:W-:Y:S02]  /*4ee0*/  FMUL.FTZ R246, R174.reuse, -R245.reuse ;  /* 0x800000f5aef67220 */ /* 0x0c0fe40000410000 */
[C---:B------:R-:W-:Y:S02]  /*4ef0*/  FFMA.FTZ R245, R175.reuse, R245, -R146 ;  /* 0x000000f5aff57223 */ /* 0x040fe40000010892 */
[----:B------:R-:W-:Y:S02]  /*4f00*/  FFMA.FTZ R248, R175, R248, R246 ;  /* 0x000000f8aff87223 */ /* 0x000fe400000100f6 */
[----:B------:R-:W-:Y:S02]  /*4f10*/  FMUL.FTZ R246, R174, -R184 ;  /* 0x800000b8aef67220 */ /* 0x000fe40000410000 */
[----:B------:R-:W-:-:S02]  /*4f20*/  FADD.FTZ R245, R138, R245 ;  /* 0x000000f58af57221 */ /* 0x000fc40000010000 */
[-C--:B------:R-:W-:Y:S02]  /*4f30*/  FMUL.FTZ R146, R174, -R244.reuse ;  /* 0x800000f4ae927220 */ /* 0x080fe40000410000 */
        /* <DEDUP_REMOVED lines=13> */
[----:B------:R-:W-:Y:S02]  /*5010*/  FFMA.FTZ R244, R177, R244, R246 ;  /* 0x000000f4b1f47223 */ /* 0x000fe400000100f6 */
[-C--:B------:R-:W-:Y:S02]  /*5020*/  FMUL.FTZ R246, R182, -R245.reuse ;  /* 0x800000f5b6f67220 */ /* 0x080fe40000410000 */
[C---:B------:R-:W-:Y:S02]  /*5030*/  FFMA.FTZ R245, R183.reuse, R245, -R146 ;  /* 0x000000f5b7f57223 */ /* 0x040fe40000010892 */
[----:B------:R-:W-:-:S02]  /*5040*/  FFMA.FTZ R248, R183, R248, R246 ;  /* 0x000000f8b7f87223 */ /* 0x000fc400000100f6 */
[----:B------:R-:W-:Y:S02]  /*5050*/  FMUL.FTZ R246, R182, -R184 ;  /* 0x800000b8b6f67220 */ /* 0x000fe40000410000 */
[----:B------:R-:W-:Y:S02]  /*5060*/  FADD.FTZ R245, R134, R245 ;  /* 0x000000f586f57221 */ /* 0x000fe40000010000 */
[-C--:B------:R-:W-:Y:S02]  /*5070*/  FMUL.FTZ R146, R182, -R244.reuse ;  /* 0x800000f4b6927220 */ /* 0x080fe40000410000 */
[----:B------:R-:W-:Y:S02]  /*5080*/  FADD.FTZ R248, -R135, R248 ;  /* 0x000000f887f87221 */ /* 0x000fe40000010100 */
[----:B------:R-:W-:Y:S02]  /*5090*/  FFMA.FTZ R244, R183, R244, R246 ;  /* 0x000000f4b7f47223 */ /* 0x000fe400000100f6 */
[----:B------:R-:W-:-:S02]  /*50a0*/  FMUL.FTZ R246, R186, -R245 ;  /* 0x800000f5baf67220 */ /* 0x000fc40000410000 */
[----:B------:R-:W-:Y:S02]  /*50b0*/  FFMA.FTZ R184, R183, R184, -R146 ;  /* 0x000000b8b7b87223 */ /* 0x000fe40000010892 */
[CC--:B------:R-:W-:Y:S02]  /*50c0*/  FMUL.FTZ R146, R186.reuse, -R248.reuse ;  /* 0x800000f8ba927220 */ /* 0x0c0fe40000410000 */
        /* <DEDUP_REMOVED lines=65> */
[C---:B------:R-:W-:Y:S02]  /*54e0*/  FFMA.FTZ R184, R199.reuse, R184, -R146 ;  /* 0x000000b8c7b87223 */ /* 0x040fe40000010892 */
[----:B------:R-:W-:Y:S02]  /*54f0*/  FADD.FTZ R245, R120, R245 ;  /* 0x000000f578f57221 */ /* 0x000fe40000010000 */
[C---:B------:R-:W-:Y:S02]  /*5500*/  FMUL.FTZ R146, R200.reuse, -R248 ;  /* 0x800000f8c8927220 */ /* 0x040fe40000410000 */
[----:B------:R-:W-:Y:S02]  /*5510*/  FFMA.FTZ R244, R199, R244, R246 ;  /* 0x000000f4c7f47223 */ /* 0x000fe400000100f6 */
[----:B------:R-:W-:-:S02]  /*5520*/  FMUL.FTZ R246, R200, -R245 ;  /* 0x800000f5c8f67220 */ /* 0x000fc40000410000 */
[C---:B------:R-:W-:Y:S02]  /*5530*/  FFMA.FTZ R245, R201.reuse, R245, -R146 ;  /* 0x000000f5c9f57223 */ /* 0x040fe40000010892 */
[C---:B------:R-:W-:Y:S02]  /*5540*/  FMUL.FTZ R146, R200.reuse, -R184 ;  /* 0x800000b8c8927220 */ /* 0x040fe40000410000 */
[C---:B------:R-:W-:Y:S02]  /*5550*/  FFMA.FTZ R247, R201.reuse, R248, R246 ;  /* 0x000000f8c9f77223 */ /* 0x040fe400000100f6 */
[-C--:B------:R-:W-:Y:S02]  /*5560*/  FMUL.FTZ R246, R200, -R244.reuse ;  /* 0x800000f4c8f67220 */ /* 0x080fe40000410000 */
        /* <DEDUP_REMOVED lines=9> */
[C---:B------:R-:W-:Y:S02]  /*5600*/  FMUL.FTZ R241, R202.reuse, -R244 ;  /* 0x800000f4caf17220 */ /* 0x040fe40000410000 */
[-C--:B------:R-:W-:Y:S02]  /*5610*/  FMUL.FTZ R245, R202, -R246.reuse ;  /* 0x800000f6caf57220 */ /* 0x080fe40000410000 */
[C---:B------:R-:W-:Y:S02]  /*5620*/  FFMA.FTZ R241, R203.reuse, R246, -R241 ;  /* 0x000000f6cbf17223 */ /* 0x040fe400000108f1 */
[C---:B------:R-:W-:Y:S02]  /*5630*/  FFMA.FTZ R245, R203.reuse, R244, R245 ;  /* 0x000000f4cbf57223 */ /* 0x040fe400000100f5 */
[----:B------:R-:W-:Y:S01]  /*5640*/  FFMA.FTZ R119, R203, R119, R248 ;  /* 0x00000077cb777223 */ /* 0x000fe200000100f8 */
[----:B------:R0:W1:Y:S01]  /*5650*/  SHFL.DOWN PT, R118, R241, 0x1, 0x1f ;  /* 0x08201f00f1767f89 */ /* 0x00006200000e0000 */
[----:B------:R-:W-:-:S02]  /*5660*/  FMUL.FTZ R244, R32, R116 ;  /* 0x0000007420f47220 */ /* 0x000fc40000410000 */
[----:B------:R-:W-:Y:S01]  /*5670*/  FMUL.FTZ R246, R32, R117 ;  /* 0x0000007520f67220 */ /* 0x000fe20000410000 */
[----:B------:R0:W2:Y:S01]  /*5680*/  SHFL.DOWN PT, R116, R245, 0x1, 0x1f ;  /* 0x08201f00f5747f89 */ /* 0x0000a200000e0000 */
[----:B------:R-:W-:Y:S02]  /*5690*/  FADD.FTZ R247, R244, R247 ;  /* 0x000000f7f4f77221 */ /* 0x000fe40000010000 */
[----:B------:R-:W-:-:S03]  /*56a0*/  FADD.FTZ R248, -R246, R119 ;  /* 0x00000077f6f87221 */ /* 0x000fc60000010100 */
[----:B------:R0:W3:Y:S04]  /*56b0*/  SHFL.DOWN PT, R252, R247, 0x1, 0x1f ;  /* 0x08201f00f7fc7f89 */ /* 0x0000e800000e0000 */
[----:B------:R0:W0:Y:S01]  /*56c0*/  SHFL.DOWN PT, R119, R248, 0x1, 0x1f ;  /* 0x08201f00f8777f89 */ /* 0x00002200000e0000 */
[----:B------:R-:W-:Y:S05]  /*56d0*/  @!P3 BRA `(.L_x_10745) ;  /* 0x000000b00000b947 */ /* 0x000fea0003800000 */
[C---:B0---4-:R-:W-:Y:S02]  /*56e0*/  FMUL.FTZ R250, R245.reuse, R119 ;  /* 0x00000077f5fa7220 */ /* 0x051fe40000410000 */
[----:B--2---:R-:W-:Y:S02]  /*56f0*/  FMUL.FTZ R117, R245, R116 ;  /* 0x00000074f5757220 */ /* 0x004fe40000410000 */
[-C--:B---3--:R-:W-:Y:S02]  /*5700*/  FFMA.FTZ R250, R241, R252.reuse, -R250 ;  /* 0x000000fcf1fa7223 */ /* 0x088fe400000108fa */
[----:B------:R-:W-:-:S02]  /*5710*/  FMUL.FTZ R252, R245, R252 ;  /* 0x000000fcf5fc7220 */ /* 0x000fc40000410000 */
[-C--:B-1----:R-:W-:Y:S02]  /*5720*/  FMUL.FTZ R245, R245, R118.reuse ;  /* 0x00000076f5f57220 */ /* 0x082fe40000410000 */
[C---:B------:R-:W-:Y:S02]  /*5730*/  FFMA.FTZ R117, R241.reuse, R118, -R117 ;  /* 0x00000076f1757223 */ /* 0x040fe40000010875 */
[C---:B------:R-:W-:Y:S02]  /*5740*/  FFMA.FTZ R119, R241.reuse, R119, R252 ;  /* 0x00000077f1777223 */ /* 0x040fe400000100fc */
[----:B------:R-:W-:Y:S01]  /*5750*/  FFMA.FTZ R245, R241, R116, R245 ;  /* 0x00000074f1f57223 */ /* 0x000fe200000100f5 */
[----:B------:R-:W-:Y:S01]  /*5760*/  MOV R241, R117 ;  /* 0x0000007500f17202 */ /* 0x000fe20000000f00 */
[----:B------:R-:W-:Y:S02]  /*5770*/  FADD.FTZ R247, R247, R250 ;  /* 0x000000faf7f77221 */ /* 0x000fe40000010000 */
[----:B------:R-:W-:-:S02]  /*5780*/  FADD.FTZ R248, R248, R119 ;  /* 0x00000077f8f87221 */ /* 0x000fc40000010000 */
.L_x_10745:
[----:B----4-:R-:W-:Y:S05]  /*5790*/  BSYNC B0 ;  /* 0x0000000000007941 */ /* 0x010fea0003800000 */
.L_x_10744:
[----:B--2---:R-:W-:Y:S01]  /*57a0*/  MOV R116, UR26 ;  /* 0x0000001a00747c02 */ /* 0x004fe20008000f00 */
[----:B------:R-:W-:Y:S01]  /*57b0*/  FFMA.FTZ R117, R242, R185, R240 ;  /* 0x000000b9f2757223 */ /* 0x000fe200000100f0 */
[----:B------:R-:W-:Y:S01]  /*57c0*/  USHF.L.U32 UR36, UR7, 0x4, URZ ;  /* 0x0000000407247899 */ /* 0x000fe2000800063f */
[----:B01----:R-:W-:Y:S01]  /*57d0*/  CS2R R118, SRZ ;  /* 0x0000000000767805 */ /* 0x003fe2000001ff00 */
[----:B------:R-:W-:Y:S01]  /*57e0*/  ISETP.GE.OR P0, PT, R116, c[0x0][0x174], P0 ;  /* 0x00005d0074007a0c */ /* 0x000fe20000706670 */
[----:B------:R-:W-:Y:S01]  /*57f0*/  @P1 FADD.FTZ R185, R238, R117 ;  /* 0x00000075eeb91221 */ /* 0x000fe20000010000 */
[----:B------:R-:W-:Y:S01]  /*5800*/  HFMA2.MMA R117, -RZ, RZ, 0, 0 ;  /* 0x00000000ff757435 */ /* 0x000fe200000001ff */
[----:B------:R-:W-:Y:S01]  /*5810*/  MOV R116, 0x3f800000 ;  /* 0x3f80000000747802 */ /* 0x000fe20000000f00 */
[----:B------:R0:W1:Y:S01]  /*5820*/  SHFL.DOWN PT, R240, R241, 0x2, 0x1f ;  /* 0x08401f00f1f07f89 */ /* 0x00006200000e0000 */
[----:B------:R-:W-:Y:S01]  /*5830*/  ISETP.GT.U32.AND P1, PT, R168, 0x1d, PT ;  /* 0x0000001da800780c */ /* 0x000fe20003f24070 */
[C---:B------:R-:W-:Y:S01]  /*5840*/  FMUL.FTZ R238, R181.reuse, R185 ;  /* 0x000000b9b5ee7220 */ /* 0x040fe20000410000 */
[----:B------:R-:W-:Y:S01]  /*5850*/  BSSY B0, `(.L_x_10746) ;  /* 0x0000013000007945 */ /* 0x000fe20003800000 */
[----:B------:R0:W2:Y:S01]  /*5860*/  SHFL.DOWN PT, R242, R245, 0x2, 0x1f ;  /* 0x08401f00f5f27f89 */ /* 0x0000a200000e0000 */
[----:B------:R-:W-:-:S02]  /*5870*/  FMUL.FTZ R181, R181, R243 ;  /* 0x000000f3b5b57220 */ /* 0x000fc40000410000 */
[----:B------:R-:W-:Y:S01]  /*5880*/  FFMA.FTZ R238, R180, R243, -R238 ;  /* 0x000000f3b4ee7223 */ /* 0x000fe200000108ee */
[----:B---3--:R0:W3:Y:S04]  /*5890*/  SHFL.DOWN PT, R252, R247, 0x2, 0x1f ;  /* 0x08401f00f7fc7f89 */ /* 0x0080e800000e0000 */
[----:B------:R-:W4:Y:S04]  /*58a0*/  @!P0 LDS.128 R116, [UR36+0x5750] ;  /* 0x00575024ff748984 */ /* 0x000f280008000c00 */
[----:B------:R0:W0:Y:S01]  /*58b0*/  SHFL.DOWN PT, R249, R248, 0x2, 0x1f ;  /* 0x08401f00f8f97f89 */ /* 0x00002200000e0000 */
[----:B------:R-:W-:Y:S05]  /*58c0*/  @P1 BRA `(.L_x_10747) ;  /* 0x000000b000001947 */ /* 0x000fea0003800000 */
[C---:B0-----:R-:W-:Y:S02]  /*58d0*/  FMUL.FTZ R250, R245.reuse, R249 ;  /* 0x000000f9f5fa7220 */ /* 0x041fe40000410000 */
[----:B--2---:R-:W-:-:S02]  /*58e0*/  FMUL.FTZ R243, R245, R242 ;  /* 0x000000f2f5f37220 */ /* 0x004fc40000410000 */
[-C--:B---3--:R-:W-:Y:S02]  /*58f0*/  FFMA.FTZ R250, R241, R252.reuse, -R250 ;  /* 0x000000fcf1fa7223 */ /* 0x088fe400000108fa */
[C---:B------:R-:W-:Y:S02]  /*5900*/  FMUL.FTZ R252, R245.reuse, R252 ;  /* 0x000000fcf5fc7220 */ /* 0x040fe40000410000 */
[-C--:B-1----:R-:W-:Y:S02]  /*5910*/  FMUL.FTZ R245, R245, R240.reuse ;  /* 0x000000f0f5f57220 */ /* 0x082fe40000410000 */
[C---:B------:R-:W-:Y:S02]  /*5920*/  FFMA.FTZ R243, R241.reuse, R240, -R243 ;  /* 0x000000f0f1f37223 */ /* 0x040fe400000108f3 */
[C---:B------:R-:W-:Y:S02]  /*5930*/  FFMA.FTZ R249, R241.reuse, R249, R252 ;  /* 0x000000f9f1f97223 */ /* 0x040fe400000100fc */
[----:B------:R-:W-:Y:S01]  /*5940*/  FFMA.FTZ R245, R241, R242, R245 ;  /* 0x000000f2f1f57223 */ /* 0x000fe200000100f5 */
[----:B------:R-:W-:Y:S01]  /*5950*/  MOV R241, R243 ;  /* 0x000000f300f17202 */ /* 0x000fe20000000f00 */
[----:B------:R-:W-:-:S02]  /*5960*/  FADD.FTZ R247, R247, R250 ;  /* 0x000000faf7f77221 */ /* 0x000fc40000010000 */
[----:B------:R-:W-:Y:S02]  /*5970*/  FADD.FTZ R248, R248, R249 ;  /* 0x000000f9f8f87221 */ /* 0x000fe40000010000 */
.L_x_10747:
[----:B------:R-:W-:Y:S05]  /*5980*/  BSYNC B0 ;  /* 0x0000000000007941 */ /* 0x000fea0003800000 */
.L_x_10746:
[----:B------:R-:W-:Y:S01]  /*5990*/  ISETP.GT.U32.AND P0, PT, R168, 0x1b, PT ;  /* 0x0000001ba800780c */ /* 0x000fe20003f04070 */
[----:B-1----:R1:W4:Y:S01]  /*59a0*/  SHFL.DOWN PT, R240, R241, 0x4, 0x1f ;  /* 0x08801f00f1f07f89 */ /* 0x00232200000e0000 */
[----:B------:R-:W-:Y:S03]  /*59b0*/  BSSY B0, `(.L_x_10748) ;  /* 0x0000010000007945 */ /* 0x000fe60003800000 */
[----:B--2---:R1:W2:Y:S04]  /*59c0*/  SHFL.DOWN PT, R242, R245, 0x4, 0x1f ;  /* 0x08801f00f5f27f89 */ /* 0x0042a800000e0000 */
[----:B---3--:R1:W3:Y:S04]  /*59d0*/  SHFL.DOWN PT, R252, R247, 0x4, 0x1f ;  /* 0x08801f00f7fc7f89 */ /* 0x0082e800000e0000 */
[----:B0-----:R1:W0:Y:S01]  /*59e0*/  SHFL.DOWN PT, R249, R248, 0x4, 0x1f ;  /* 0x08801f00f8f97f89 */ /* 0x00122200000e0000 */
[----:B------:R-:W-:Y:S05]  /*59f0*/  @P0 BRA `(.L_x_10749) ;  /* 0x000000b000000947 */ /* 0x000fea0003800000 */
[C---:B0-----:R-:W-:Y:S02]  /*5a00*/  FMUL.FTZ R250, R245.reuse, R249 ;  /* 0x000000f9f5fa7220 */ /* 0x041fe40000410000 */
[----:B--2---:R-:W-:-:S02]  /*5a10*/  FMUL.FTZ R243, R245, R242 ;  /* 0x000000f2f5f37220 */ /* 0x004fc40000410000 */
[-C--:B---3--:R-:W-:Y:S02]  /*5a20*/  FFMA.FTZ R250, R241, R252.reuse, -R250 ;  /* 0x000000fcf1fa7223 */ /* 0x088fe400000108fa */
        /* <DEDUP_REMOVED lines=8> */
.L_x_10749:
[----:B------:R-:W-:Y:S05]  /*5ab0*/  BSYNC B0 ;  /* 0x0000000000007941 */ /* 0x000fea0003800000 */
.L_x_10748:
[----:B------:R-:W-:Y:S01]  /*5ac0*/  ISETP.GT.U32.AND P0, PT, R168, 0x17, PT ;  /* 0x00000017a800780c */ /* 0x000fe20003f04070 */
[----:B----4-:R4:W1:Y:S01]  /*5ad0*/  SHFL.DOWN PT, R240, R241, 0x8, 0x1f ;  /* 0x09001f00f1f07f89 */ /* 0x01086200000e0000 */
        /* <DEDUP_REMOVED lines=16> */
.L_x_10751:
[----:B------:R-:W-:Y:S05]  /*5be0*/  BSYNC B0 ;  /* 0x0000000000007941 */ /* 0x000fea0003800000 */
.L_x_10750:
[----:B------:R-:W-:Y:S01]  /*5bf0*/  ISETP.GT.U32.AND P0, PT, R168, 0xf, PT ;  /* 0x0000000fa800780c */ /* 0x000fe20003f04070 */
[----:B-1----:R1:W4:Y:S01]  /*5c00*/  SHFL.DOWN PT, R240, R241, 0x10, 0x1f ;  /* 0x0a001f00f1f07f89 */ /* 0x00232200000e0000 */
[----:B------:R-:W-:Y:S03]  /*5c10*/  BSSY B0, `(.L_x_10752) ;  /* 0x0000010000007945 */ /* 0x000fe60003800000 */
[----:B------:R1:W3:Y:S04]  /*5c20*/  SHFL.DOWN PT, R168, R245, 0x10, 0x1f ;  /* 0x0a001f00f5a87f89 */ /* 0x0002e800000e0000 */
[----:B------:R1:W2:Y:S04]  /*5c30*/  SHFL.DOWN PT, R250, R247, 0x10, 0x1f ;  /* 0x0a001f00f7fa7f89 */ /* 0x0002a800000e0000 */
[----:B---3--:R1:W3:Y:S01]  /*5c40*/  SHFL.DOWN PT, R252, R248, 0x10, 0x1f ;  /* 0x0a001f00f8fc7f89 */ /* 0x0082e200000e0000 */
[----:B------:R-:W-:Y:S05]  /*5c50*/  @P0 BRA `(.L_x_10753) ;  /* 0x000000b000000947 */ /* 0x000fea0003800000 */
[C---:B--23--:R-:W-:Y:S02]  /*5c60*/  FMUL.FTZ R242, R245.reuse, R252 ;  /* 0x000000fcf5f27220 */ /* 0x04cfe40000410000 */
[----:B------:R-:W-:-:S02]  /*5c70*/  FMUL.FTZ R243, R245, R168 ;  /* 0x000000a8f5f37220 */ /* 0x000fc40000410000 */
[-C--:B------:R-:W-:Y:S02]  /*5c80*/  FFMA.FTZ R242, R241, R250.reuse, -R242 ;  /* 0x000000faf1f27223 */ /* 0x080fe400000108f2 */
[C---:B------:R-:W-:Y:S02]  /*5c90*/  FMUL.FTZ R250, R245.reuse, R250 ;  /* 0x000000faf5fa7220 */ /* 0x040fe40000410000 */
[-C--:B-1--4-:R-:W-:Y:S02]  /*5ca0*/  FMUL.FTZ R245, R245, R240.reuse ;  /* 0x000000f0f5f57220 */ /* 0x092fe40000410000 */
[C---:B------:R-:W-:Y:S02]  /*5cb0*/  FFMA.FTZ R243, R241.reuse, R240, -R243 ;  /* 0x000000f0f1f37223 */ /* 0x040fe400000108f3 */
[C---:B0-----:R-:W-:Y:S02]  /*5cc0*/  FFMA.FTZ R249, R241.reuse, R252, R250 ;  /* 0x000000fcf1f97223 */ /* 0x041fe400000100fa */
[----:B------:R-:W-:Y:S01]  /*5cd0*/  FFMA.FTZ R245, R241, R168, R245 ;  /* 0x000000a8f1f57223 */ /* 0x000fe200000100f5 */
[----:B------:R-:W-:Y:S01]  /*5ce0*/  MOV R241, R243 ;  /* 0x000000f300f17202 */ /* 0x000fe20000000f00 */
[----:B------:R-:W-:-:S02]  /*5cf0*/  FADD.FTZ R247, R247, R242 ;  /* 0x000000f2f7f77221 */ /* 0x000fc40000010000 */
[----:B------:R-:W-:Y:S02]  /*5d00*/  FADD.FTZ R248, R248, R249 ;  /* 0x000000f9f8f87221 */ /* 0x000fe40000010000 */
.L_x_10753:
[----:B------:R-:W-:Y:S05]  /*5d10*/  BSYNC B0 ;  /* 0x0000000000007941 */ /* 0x000fea0003800000 */
.L_x_10752:
[----:B------:R-:W-:Y:S01]  /*5d20*/  FFMA.FTZ R180, R180, R185, R181 ;  /* 0x000000b9b4b47223 */ /* 0x000fe200000100b5 */
[----:B--2---:R-:W-:Y:S01]  /*5d30*/  SHFL.DOWN PT, R242, R247, 0x1, 0x1f ;  /* 0x08201f00f7f27f89 */ /* 0x004fe200000e0000 */
[----:B------:R-:W-:Y:S01]  /*5d40*/  FADD.FTZ R237, R237, R238 ;  /* 0x000000eeeded7221 */ /* 0x000fe20000010000 */
[----:B------:R-:W-:Y:S01]  /*5d50*/  ISETP.NE.AND P0, PT, R166, RZ, PT ;  /* 0x000000ffa600720c */ /* 0x000fe20003f05270 */
[----:B------:R-:W-:Y:S01]  /*5d60*/  FADD.FTZ R235, R235, R180 ;  /* 0x000000b4ebeb7221 */ /* 0x000fe20000010000 */
[----:B-1--4-:R-:W-:Y:S01]  /*5d70*/  SHFL.IDX PT, R247, R247, RZ, 0x1f ;  /* 0x00001ffff7f77589 */ /* 0x012fe200000e0000 */
[----:B------:R-:W-:Y:S01]  /*5d80*/  FMUL.FTZ R168, R202, R237 ;  /* 0x000000edcaa87220 */ /* 0x000fe20000410000 */
[----:B------:R-:W-:Y:S01]  /*5d90*/  LEA.HI.SX32 R205, R205, R166, 0x1b ;  /* 0x000000a6cdcd7211 */ /* 0x000fe200078fdaff */
[----:B------:R-:W-:Y:S01]  /*5da0*/  BSSY B0, `(.L_x_10754) ;  /* 0x0000305000007945 */ /* 0x000fe20003800000 */
[----:B------:R-:W1:Y:S01]  /*5db0*/  SHFL.IDX PT, R180, R245, RZ, 0x1f ;  /* 0x00001ffff5b47589 */ /* 0x000e6200000e0000 */
[----:B------:R-:W-:-:S03]  /*5dc0*/  FFMA.FTZ R168, R203, R235, R168 ;  /* 0x000000ebcba87223 */ /* 0x000fc600000100a8 */
[----:B------:R-:W-:Y:S01]  /*5dd0*/  SHFL.DOWN PT, R245, R245, 0x1, 0x1f ;  /* 0x08201f00f5f57f89 */ /* 0x000fe200000e0000 */
[----:B------:R-:W-:Y:S02]  /*5de0*/  FFMA.FTZ R234, R69, R234, R168 ;  /* 0x000000ea45ea7223 */ /* 0x000fe400000100a8 */
[----:B------:R-:W-:-:S04]  /*5df0*/  FMUL.FTZ R168, R202, R235 ;  /* 0x000000ebcaa87220 */ /* 0x000fc80000410000 */
[----:B------:R-:W-:-:S04]  /*5e00*/  FFMA.FTZ R168, R203, R237, -R168 ;  /* 0x000000edcba87223 */ /* 0x000fc800000108a8 */
[----:B------:R-:W-:Y:S02]  /*5e10*/  FFMA.FTZ R236, R69, R236, R168 ;  /* 0x000000ec45ec7223 */ /* 0x000fe400000100a8 */
[----:B------:R-:W-:-:S04]  /*5e20*/  FMUL.FTZ R168, R200, R234 ;  /* 0x000000eac8a87220 */ /* 0x000fc80000410000 */
[-C--:B------:R-:W-:Y:S02]  /*5e30*/  FFMA.FTZ R168, R201, R236.reuse, -R168 ;  /* 0x000000ecc9a87223 */ /* 0x080fe400000108a8 */
[----:B-1----:R-:W-:Y:S02]  /*5e40*/  FMUL.FTZ R185, R180, R117 ;  /* 0x00000075b4b97220 */ /* 0x002fe40000410000 */
[----:B------:R-:W-:Y:S02]  /*5e50*/  FFMA.FTZ R231, R70, R231, R168 ;  /* 0x000000e746e77223 */ /* 0x000fe400000100a8 */
[----:B------:R-:W-:-:S04]  /*5e60*/  FMUL.FTZ R168, R200, R236 ;  /* 0x000000ecc8a87220 */ /* 0x000fc80000410000 */
[----:B------:R-:W-:-:S04]  /*5e70*/  FFMA.FTZ R168, R201, R234, R168 ;  /* 0x000000eac9a87223 */ /* 0x000fc800000100a8 */
[----:B------:R-:W-:Y:S02]  /*5e80*/  FFMA.FTZ R233, R70, R233, R168 ;  /* 0x000000e946e97223 */ /* 0x000fe400000100a8 */
[----:B------:R-:W-:-:S04]  /*5e90*/  FMUL.FTZ R168, R198, R231 ;  /* 0x000000e7c6a87220 */ /* 0x000fc80000410000 */
[----:B------:R-:W-:-:S04]  /*5ea0*/  FFMA.FTZ R168, R199, R233, R168 ;  /* 0x000000e9c7a87223 */ /* 0x000fc800000100a8 */
[----:B------:R-:W-:Y:S02]  /*5eb0*/  FFMA.FTZ R232, R71, R232, R168 ;  /* 0x000000e847e87223 */ /* 0x000fe400000100a8 */
[----:B------:R-:W-:-:S04]  /*5ec0*/  FMUL.FTZ R168, R198, R233 ;  /* 0x000000e9c6a87220 */ /* 0x000fc80000410000 */
[----:B------:R-:W-:-:S04]  /*5ed0*/  FFMA.FTZ R168, R199, R231, -R168 ;  /* 0x000000e7c7a87223 */ /* 0x000fc800000108a8 */
[----:B------:R-:W-:Y:S02]  /*5ee0*/  FFMA.FTZ R230, R71, R230, R168 ;  /* 0x000000e647e67223 */ /* 0x000fe400000100a8 */
[----:B------:R-:W-:-:S04]  /*5ef0*/  FMUL.FTZ R168, R196, R232 ;  /* 0x000000e8c4a87220 */ /* 0x000fc80000410000 */
[----:B------:R-:W-:-:S04]  /*5f00*/  FFMA.FTZ R168, R197, R230, -R168 ;  /* 0x000000e6c5a87223 */ /* 0x000fc800000108a8 */
        /* <DEDUP_REMOVED lines=16> */
[C---:B------:R-:W-:Y:S02]  /*6010*/  FMUL.FTZ R168, R190.reuse, R223 ;  /* 0x000000dfbea87220 */ /* 0x040fe40000410000 */
[-C--:B------:R-:W-:Y:S02]  /*6020*/  FMUL.FTZ R238, R190, R225.reuse ;  /* 0x000000e1beee7220 */ /* 0x080fe40000410000 */
[C---:B------:R-:W-:Y:S02]  /*6030*/  FFMA.FTZ R181, R191.reuse, R225, R168 ;  /* 0x000000e1bfb57223 */ /* 0x040fe400000100a8 */
[----:B------:R-:W1:Y:S01]  /*6040*/  SHFL.IDX PT, R168, R241, RZ, 0x1f ;  /* 0x00001ffff1a87589 */ /* 0x000e6200000e0000 */
[----:B------:R-:W-:Y:S02]  /*6050*/  FFMA.FTZ R238, R191, R223, -R238 ;  /* 0x000000dfbfee7223 */ /* 0x000fe400000108ee */
[C---:B------:R-:W-:Y:S01]  /*6060*/  FFMA.FTZ R224, R75.reuse, R224, R181 ;  /* 0x000000e04be07223 */ /* 0x040fe200000100b5 */
[----:B------:R-:W-:Y:S01]  /*6070*/  SHFL.DOWN PT, R241, R241, 0x1, 0x1f ;  /* 0x08201f00f1f17f89 */ /* 0x000fe200000e0000 */
[----:B------:R-:W-:-:S02]  /*6080*/  FFMA.FTZ R222, R75, R222, R238 ;  /* 0x000000de4bde7223 */ /* 0x000fc400000100ee */
[----:B------:R-:W-:Y:S02]  /*6090*/  FMUL.FTZ R181, R188, R224 ;  /* 0x000000e0bcb57220 */ /* 0x000fe40000410000 */
[----:B------:R-:W-:Y:S02]  /*60a0*/  FMUL.FTZ R238, R180, R116 ;  /* 0x00000074b4ee7220 */ /* 0x000fe40000410000 */
[----:B------:R-:W-:-:S04]  /*60b0*/  FFMA.FTZ R181, R189, R222, -R181 ;  /* 0x000000debdb57223 */ /* 0x000fc800000108b5 */
[----:B------:R-:W-:Y:S02]  /*60c0*/  FFMA.FTZ R219, R76, R219, R181 ;  /* 0x000000db4cdb7223 */ /* 0x000fe400000100b5 */
[----:B------:R-:W-:Y:S02]  /*60d0*/  FMUL.FTZ R181, R180, R119 ;  /* 0x00000077b4b57220 */ /* 0x000fe40000410000 */
[----:B------:R-:W-:Y:S02]  /*60e0*/  FMUL.FTZ R240, R186, R219 ;  /* 0x000000dbbaf07220 */ /* 0x000fe40000410000 */
[----:B-1----:R-:W-:Y:S02]  /*60f0*/  FFMA.FTZ R116, R168, R116, -R185 ;  /* 0x00000074a8747223 */ /* 0x002fe400000108b9 */
[----:B------:R-:W-:Y:S02]  /*6100*/  FMUL.FTZ R185, R180, R118 ;  /* 0x00000076b4b97220 */ /* 0x000fe40000410000 */
[----:B------:R-:W-:-:S02]  /*6110*/  FFMA.FTZ R117, R168, R117, R238 ;  /* 0x00000075a8757223 */ /* 0x000fc400000100ee */
[C---:B------:R-:W-:Y:S02]  /*6120*/  FFMA.FTZ R180, R168.reuse, R118, -R181 ;  /* 0x00000076a8b47223 */ /* 0x040fe400000108b5 */
[----:B------:R-:W-:Y:S01]  /*6130*/  FFMA.FTZ R168, R168, R119, R185 ;  /* 0x00000077a8a87223 */ /* 0x000fe200000100b9 */
[----:B------:R-:W1:Y:S01]  /*6140*/  SHFL.IDX PT, R118, R118, RZ, 0x1f ;  /* 0x00001fff76767589 */ /* 0x000e6200000e0000 */
[----:B------:R-:W-:-:S03]  /*6150*/  FMUL.FTZ R181, R188, R222 ;  /* 0x000000debcb57220 */ /* 0x000fc60000410000 */
[----:B------:R-:W2:Y:S01]  /*6160*/  SHFL.IDX PT, R119, R119, RZ, 0x1f ;  /* 0x00001fff77777589 */ /* 0x000ea200000e0000 */
[----:B------:R-:W-:-:S04]  /*6170*/  FFMA.FTZ R181, R189, R224, R181 ;  /* 0x000000e0bdb57223 */ /* 0x000fc800000100b5 */
[----:B------:R-:W-:-:S04]  /*6180*/  FFMA.FTZ R221, R76, R221, R181 ;  /* 0x000000dd4cdd7223 */ /* 0x000fc800000100b5 */
[-C--:B------:R-:W-:Y:S02]  /*6190*/  FMUL.FTZ R238, R186, R221.reuse ;  /* 0x000000ddbaee7220 */ /* 0x080fe40000410000 */
[C---:B------:R-:W-:Y:S02]  /*61a0*/  FFMA.FTZ R240, R187.reuse, R221, R240 ;  /* 0x000000ddbbf07223 */ /* 0x040fe400000100f0 */
[----:B------:R-:W-:Y:S02]  /*61b0*/  FFMA.FTZ R238, R187, R219, -R238 ;  /* 0x000000dbbbee7223 */ /* 0x000fe400000108ee */
[C---:B------:R-:W-:Y:S02]  /*61c0*/  FFMA.FTZ R220, R77.reuse, R220, R240 ;  /* 0x000000dc4ddc7223 */ /* 0x040fe400000100f0 */
[----:B------:R-:W-:Y:S02]  /*61d0*/  FFMA.FTZ R218, R77, R218, R238 ;  /* 0x000000da4dda7223 */ /* 0x000fe400000100ee */
[----:B-1----:R-:W-:-:S02]  /*61e0*/  @P2 FMUL.FTZ R238, R245, R118 ;  /* 0x00000076f5ee2220 */ /* 0x002fc40000410000 */
[----:B------:R-:W-:Y:S02]  /*61f0*/  FMUL.FTZ R185, R182, R218 ;  /* 0x000000dab6b97220 */ /* 0x000fe40000410000 */
[----:B--2---:R-:W-:Y:S02]  /*6200*/  @P2 FMUL.FTZ R181, R245, R119 ;  /* 0x00000077f5b52220 */ /* 0x004fe40000410000 */
[----:B------:R-:W-:Y:S02]  /*6210*/  FFMA.FTZ R185, R183, R220, R185 ;  /* 0x000000dcb7b97223 */ /* 0x000fe400000100b9 */
[----:B------:R-:W-:Y:S02]  /*6220*/  @P2 FFMA.FTZ R181, R241, R118, -R181 ;  /* 0x00000076f1b52223 */ /* 0x000fe400000108b5 */
[----:B------:R-:W-:Y:S02]  /*6230*/  FFMA.FTZ R215, R78, R215, R185 ;  /* 0x000000d74ed77223 */ /* 0x000fe400000100b9 */
[----:B------:R-:W-:-:S02]  /*6240*/  @P2 FADD.FTZ R118, R242, R181 ;  /* 0x000000b5f2762221 */ /* 0x000fc40000010000 */
[----:B------:R-:W-:Y:S02]  /*6250*/  FMUL.FTZ R181, R182, R220 ;  /* 0x000000dcb6b57220 */ /* 0x000fe40000410000 */
[----:B------:R-:W-:Y:S02]  /*6260*/  FMUL.FTZ R240, R176, R215 ;  /* 0x000000d7b0f07220 */ /* 0x000fe40000410000 */
[----:B------:R-:W-:-:S04]  /*6270*/  FFMA.FTZ R181, R183, R218, -R181 ;  /* 0x000000dab7b57223 */ /* 0x000fc800000108b5 */
[----:B------:R-:W-:Y:S02]  /*6280*/  FFMA.FTZ R217, R78, R217, R181 ;  /* 0x000000d94ed97223 */ /* 0x000fe400000100b5 */
[----:B------:R-:W1:Y:S02]  /*6290*/  SHFL.DOWN PT, R181, R248, 0x1, 0x1f ;  /* 0x08201f00f8b57f89 */ /* 0x000e6400000e0000 */
[-C--:B------:R-:W-:Y:S02]  /*62a0*/  FMUL.FTZ R242, R176, R217.reuse ;  /* 0x000000d9b0f27220 */ /* 0x080fe40000410000 */
[C---:B------:R-:W-:Y:S02]  /*62b0*/  FFMA.FTZ R240, R177.reuse, R217, -R240 ;  /* 0x000000d9b1f07223 */ /* 0x040fe400000108f0 */
[----:B------:R-:W-:Y:S02]  /*62c0*/  FFMA.FTZ R242, R177, R215, R242 ;  /* 0x000000d7b1f27223 */ /* 0x000fe400000100f2 */
[----:B------:R-:W-:-:S02]  /*62d0*/  FFMA.FTZ R210, R79, R210, R240 ;  /* 0x000000d24fd27223 */ /* 0x000fc400000100f0 */
[----:B------:R-:W-:Y:S02]  /*62e0*/  FFMA.FTZ R212, R79, R212, R242 ;  /* 0x000000d44fd47223 */ /* 0x000fe400000100f2 */
[----:B------:R-:W-:Y:S02]  /*62f0*/  @P2 FFMA.FTZ R240, R241, R119, R238 ;  /* 0x00000077f1f02223 */ /* 0x000fe400000100ee */
[C---:B------:R-:W-:Y:S02]  /*6300*/  FMUL.FTZ R238, R174.reuse, R210 ;  /* 0x000000d2aeee7220 */ /* 0x040fe40000410000 */
[-C--:B------:R-:W-:Y:S02]  /*6310*/  FMUL.FTZ R185, R174, R212.reuse ;  /* 0x000000d4aeb97220 */ /* 0x080fe40000410000 */
[C---:B------:R-:W-:Y:S02]  /*6320*/  FFMA.FTZ R238, R175.reuse, R212, R238 ;  /* 0x000000d4afee7223 */ /* 0x040fe400000100ee */
[----:B------:R-:W-:-:S02]  /*6330*/  FFMA.FTZ R185, R175, R210, -R185 ;  /* 0x000000d2afb97223 */ /* 0x000fc400000108b9 */
[C---:B------:R-:W-:Y:S02]  /*6340*/  FFMA.FTZ R213, R80.reuse, R213, R238 ;  /* 0x000000d550d57223 */ /* 0x040fe400000100ee */
[----:B------:R-:W-:Y:S02]  /*6350*/  FFMA.FTZ R211, R80, R211, R185 ;  /* 0x000000d350d37223 */ /* 0x000fe400000100b9 */
[C---:B------:R-:W-:Y:S02]  /*6360*/  FMUL.FTZ R238, R172.reuse, R213 ;  /* 0x000000d5acee7220 */ /* 0x040fe40000410000 */
[----:B-1----:R-:W-:Y:S02]  /*6370*/  @P2 FADD.FTZ R119, R181, R240 ;  /* 0x000000f0b5772221 */ /* 0x002fe40000010000 */
[-C--:B------:R-:W-:Y:S02]  /*6380*/  FMUL.FTZ R240, R172, R211.reuse ;  /* 0x000000d3acf07220 */ /* 0x080fe40000410000 */
[----:B------:R-:W-:-:S02]  /*6390*/  FFMA.FTZ R238, R173, R211, -R238 ;  /* 0x000000d3adee7223 */ /* 0x000fc400000108ee */
[----:B------:R-:W-:Y:S02]  /*63a0*/  FMUL.FTZ R181, R119, -R179 ;  /* 0x800000b377b57220 */ /* 0x000fe40000410000 */
[----:B------:R-:W-:Y:S02]  /*63b0*/  FFMA.FTZ R240, R173, R213, R240 ;  /* 0x000000d5adf07223 */ /* 0x000fe400000100f0 */
[C---:B------:R-:W-:Y:S02]  /*63c0*/  FMUL.FTZ R179, R118.reuse, -R179 ;  /* 0x800000b376b37220 */ /* 0x040fe40000410000 */
[C---:B------:R-:W-:Y:S02]  /*63d0*/  FFMA.FTZ R206, R81.reuse, R206, R238 ;  /* 0x000000ce51ce7223 */ /* 0x040fe400000100ee */
[----:B------:R-:W-:Y:S02]  /*63e0*/  FFMA.FTZ R238, R118, R178, -R181 ;  /* 0x000000b276ee7223 */ /* 0x000fe400000108b5 */
[----:B------:R-:W-:-:S02]  /*63f0*/  FFMA.FTZ R208, R81, R208, R240 ;  /* 0x000000d051d07223 */ /* 0x000fc400000100f0 */
[----:B------:R-:W-:Y:S02]  /*6400*/  FFMA.FTZ R178, R119, R178, R179 ;  /* 0x000000b277b27223 */ /* 0x000fe400000100b3 */
[C---:B------:R-:W-:Y:S02]  /*6410*/  FMUL.FTZ R119, R169.reuse, R206 ;  /* 0x000000cea9777220 */ /* 0x040fe40000410000 */
[-C--:B------:R-:W-:Y:S02]  /*6420*/  FMUL.FTZ R118, R169, R208.reuse ;  /* 0x000000d0a9767220 */ /* 0x080fe40000410000 */
[C---:B------:R-:W-:Y:S02]  /*6430*/  FFMA.FTZ R119, R171.reuse, R208, R119 ;  /* 0x000000d0ab777223 */ /* 0x040fe40000010077 */
[----:B------:R-:W-:Y:S02]  /*6440*/  FFMA.FTZ R118, R171, R206, -R118 ;  /* 0x000000ceab767223 */ /* 0x000fe40000010876 */
[----:B------:R-:W-:-:S02]  /*6450*/  FFMA.FTZ R209, R82, R209, R119 ;  /* 0x000000d152d17223 */ /* 0x000fc40000010077 */
[----:B------:R-:W-:Y:S01]  /*6460*/  FFMA.FTZ R207, R82, R207, R118 ;  /* 0x000000cf52cf7223 */ /* 0x000fe20000010076 */
[----:B------:R-:W1:Y:S01]  /*6470*/  SHFL.IDX PT, R119, R248, RZ, 0x1f ;  /* 0x00001ffff8777589 */ /* 0x000e6200000e0000 */
[----:B------:R-:W-:Y:S02]  /*6480*/  FMUL.FTZ R118, R214, R209 ;  /* 0x000000d1d6767220 */ /* 0x000fe40000410000 */
[----:B------:R-:W-:Y:S02]  /*6490*/  FADD.FTZ R239, R239, R238 ;  /* 0x000000eeefef7221 */ /* 0x000fe40000010000 */
[----:B------:R-:W-:Y:S02]  /*64a0*/  FFMA.FTZ R118, R216, R207, -R118 ;  /* 0x000000cfd8767223 */ /* 0x000fe40000010876 */
[----:B------:R-:W-:Y:S02]  /*64b0*/  FADD.FTZ R147, -R147, R178 ;  /* 0x000000b293937221 */ /* 0x000fe40000010100 */
[----:B------:R-:W-:-:S02]  /*64c0*/  FFMA.FTZ R179, R83, R204, R118 ;  /* 0x000000cc53b37223 */ /* 0x000fc40000010076 */
[C---:B------:R-:W-:Y:S02]  /*64d0*/  FMUL.FTZ R178, R214.reuse, -R239 ;  /* 0x800000efd6b27220 */ /* 0x040fe40000410000 */
[C---:B------:R-:W-:Y:S02]  /*64e0*/  FMUL.FTZ R118, R214.reuse, R207 ;  /* 0x000000cfd6767220 */ /* 0x040fe40000410000 */
[-C--:B------:R-:W-:Y:S02]  /*64f0*/  FMUL.FTZ R214, R214, -R147.reuse ;  /* 0x80000093d6d67220 */ /* 0x080fe40000410000 */
[C---:B------:R-:W-:Y:S02]  /*6500*/  FFMA.FTZ R204, R216.reuse, R147, R178 ;  /* 0x00000093d8cc7223 */ /* 0x040fe400000100b2 */
[----:B------:R-:W-:Y:S02]  /*6510*/  FFMA.FTZ R181, R216, R239, -R214 ;  /* 0x000000efd8b57223 */ /* 0x000fe400000108d6 */
[----:B------:R-:W-:-:S02]  /*6520*/  FADD.FTZ R204, -R145, R204 ;  /* 0x000000cc91cc7221 */ /* 0x000fc40000010100 */
[----:B------:R-:W-:Y:S01]  /*6530*/  FADD.FTZ R181, R144, R181 ;  /* 0x000000b590b57221 */ /* 0x000fe20000010000 */
[----:B------:R-:W-:Y:S01]  /*6540*/  P2R R144, PR, RZ, 0x1 ;  /* 0x00000001ff907803 */ /* 0x000fe20000000000 */
[CC--:B------:R-:W-:Y:S02]  /*6550*/  FMUL.FTZ R144, R169.reuse, -R204.reuse ;  /* 0x800000cca9907220 */ /* 0x0c0fe40000410000 */
[-C--:B------:R-:W-:Y:S02]  /*6560*/  FMUL.FTZ R169, R169, -R181.reuse ;  /* 0x800000b5a9a97220 */ /* 0x080fe40000410000 */
[C---:B------:R-:W-:Y:S02]  /*6570*/  FFMA.FTZ R145, R171.reuse, R181, -R144 ;  /* 0x000000b5ab917223 */ /* 0x040fe40000010890 */
[----:B------:R-:W-:Y:S02]  /*6580*/  FFMA.FTZ R144, R171, R204, R169 ;  /* 0x000000ccab907223 */ /* 0x000fe400000100a9 */
[----:B------:R-:W-:-:S02]  /*6590*/  FFMA.FTZ R178, R216, R209, R118 ;  /* 0x000000d1d8b27223 */ /* 0x000fc40000010076 */
[----:B------:R-:W-:Y:S01]  /*65a0*/  FADD.FTZ R118, R247, R180 ;  /* 0x000000b4f7767221 */ /* 0x000fe20000010000 */
[----:B------:R-:W-:Y:S01]  /*65b0*/  SHF.L.U32 R180, R166, 0x5, RZ ;  /* 0x00000005a6b47819 */ /* 0x000fe200000006ff */
[----:B-1----:R-:W-:Y:S02]  /*65c0*/  FADD.FTZ R119, R119, R168 ;  /* 0x000000a877777221 */ /* 0x002fe40000010000 */
[----:B------:R-:W-:Y:S02]  /*65d0*/  FADD.FTZ R169, -R143, R144 ;  /* 0x000000908fa97221 */ /* 0x000fe40000010100 */
[----:B------:R-:W-:Y:S01]  /*65e0*/  FADD.FTZ R171, R142, R145 ;  /* 0x000000918eab7221 */ /* 0x000fe20000010000 */
[----:B------:R1:W-:Y:S01]  /*65f0*/  @!P0 STS.128 [UR36+0x5750], R116 ;  /* 0x00575074ff008988 */ /* 0x0003e20008000c24 */
[----:B------:R-:W-:Y:S01]  /*6600*/  FFMA.FTZ R170, R83, R170, R178 ;  /* 0x000000aa53aa7223 */ /* 0x000fe200000100b2 */
[----:B------:R-:W-:Y:S01]  /*6610*/  ULDC UR36, c[0x0][0x168] ;  /* 0x00005a0000247ab9 */ /* 0x000fe20000000800 */
[----:B------:R-:W-:Y:S01]  /*6620*/  FMUL.FTZ R178, R239, UR39 ;  /* 0x00000027efb27c20 */ /* 0x000fe20008410000 */
[----:B------:R-:W-:Y:S01]  /*6630*/  UIADD3 UR36, -UR34, UR36, URZ ;  /* 0x0000002422247290 */ /* 0x000fe2000fffe13f */
[----:B------:R-:W-:-:S02]  /*6640*/  FMUL.FTZ R144, R147, UR39 ;  /* 0x0000002793907c20 */ /* 0x000fc40008410000 */
[----:B------:R-:W-:Y:S02]  /*6650*/  FFMA.FTZ R145, R147, UR38, -R178 ;  /* 0x0000002693917c23 */ /* 0x000fe400080108b2 */
[----:B------:R-:W-:Y:S02]  /*6660*/  FFMA.FTZ R143, R239, UR38, R144 ;  /* 0x00000026ef8f7c23 */ /* 0x000fe40008010090 */
[-C--:B------:R-:W-:Y:S02]  /*6670*/  FMUL.FTZ R142, R39, R147.reuse ;  /* 0x00000093278e7220 */ /* 0x080fe40000410000 */
[----:B------:R-:W-:Y:S01]  /*6680*/  FMUL.FTZ R144, R33, R147 ;  /* 0x0000009321907220 */ /* 0x000fe20000410000 */
[----:B-1----:R-:W-:Y:S01]  /*6690*/  LEA.HI.SX32 R116, R180, R180, 0x1b ;  /* 0x000000b4b4747211 */ /* 0x002fe200078fdaff */
[C---:B------:R-:W-:Y:S02]  /*66a0*/  FMUL.FTZ R118, R172.reuse, -R169 ;  /* 0x800000a9ac767220 */ /* 0x040fe40000410000 */
[----:B------:R-:W-:-:S02]  /*66b0*/  FMUL.FTZ R172, R172, -R171 ;  /* 0x800000abacac7220 */ /* 0x000fc40000410000 */
[C---:B------:R-:W-:Y:S02]  /*66c0*/  FFMA.FTZ R117, R173.reuse, R171, -R118 ;  /* 0x000000abad757223 */ /* 0x040fe40000010876 */
[----:B------:R-:W-:Y:S02]  /*66d0*/  FFMA.FTZ R172, R173, R169, R172 ;  /* 0x000000a9adac7223 */ /* 0x000fe400000100ac */
[----:B------:R-:W-:Y:S02]  /*66e0*/  FADD.FTZ R173, R140, R117 ;  /* 0x000000758cad7221 */ /* 0x000fe40000010000 */
[----:B------:R-:W-:Y:S02]  /*66f0*/  FADD.FTZ R178, -R141, R172 ;  /* 0x000000ac8db27221 */ /* 0x000fe40000010100 */
[----:B------:R-:W-:Y:S02]  /*6700*/  FMUL.FTZ R117, R37, R204 ;  /* 0x000000cc25757220 */ /* 0x000fe40000410000 */
[----:B------:R-:W-:-:S02]  /*6710*/  FMUL.FTZ R118, R174, -R178 ;  /* 0x800000b2ae767220 */ /* 0x000fc40000410000 */
[----:B------:R-:W-:Y:S02]  /*6720*/  FMUL.FTZ R174, R174, -R173 ;  /* 0x800000adaeae7220 */ /* 0x000fe40000410000 */
[----:B------:R-:W-:Y:S02]  /*6730*/  FMUL.FTZ R140, R204, UR39 ;  /* 0x00000027cc8c7c20 */ /* 0x000fe40008410000 */
[----:B------:R-:W-:Y:S02]  /*6740*/  FFMA.FTZ R174, R175, R178, R174 ;  /* 0x000000b2afae7223 */ /* 0x000fe400000100ae */
[C---:B------:R-:W-:Y:S02]  /*6750*/  FMUL.FTZ R147, R181.reuse, UR39 ;  /* 0x00000027b5937c20 */ /* 0x040fe40008410000 */
[----:B------:R-:W-:Y:S02]  /*6760*/  FFMA.FTZ R117, R36, R181, R117 ;  /* 0x000000b524757223 */ /* 0x000fe40000010075 */
[----:B------:R-:W-:-:S02]  /*6770*/  FFMA.FTZ R140, R181, UR38, R140 ;  /* 0x00000026b58c7c23 */ /* 0x000fc4000801008c */
[----:B------:R-:W-:Y:S02]  /*6780*/  FMUL.FTZ R141, R34, R181 ;  /* 0x000000b5228d7220 */ /* 0x000fe40000410000 */
[----:B------:R-:W-:Y:S02]  /*6790*/  FFMA.FTZ R181, R175, R173, -R118 ;  /* 0x000000adafb57223 */ /* 0x000fe40000010876 */
[----:B------:R-:W-:Y:S02]  /*67a0*/  FADD.FTZ R243, -R139, R174 ;  /* 0x000000ae8bf37221 */ /* 0x000fe40000010100 */
[----:B------:R-:W-:Y:S02]  /*67b0*/  FADD.FTZ R241, R138, R181 ;  /* 0x000000b58af17221 */ /* 0x000fe40000010000 */
[C---:B------:R-:W-:Y:S02]  /*67c0*/  FMUL.FTZ R118, R176.reuse, -R243 ;  /* 0x800000f3b0767220 */ /* 0x040fe40000410000 */
[----:B------:R-:W-:-:S02]  /*67d0*/  FMUL.FTZ R176, R176, -R241 ;  /* 0x800000f1b0b07220 */ /* 0x000fc40000410000 */
[C---:B------:R-:W-:Y:S02]  /*67e0*/  FFMA.FTZ R139, R177.reuse, R241, -R118 ;  /* 0x000000f1b18b7223 */ /* 0x040fe40000010876 */
[-C--:B------:R-:W-:Y:S02]  /*67f0*/  FFMA.FTZ R174, R177, R243.reuse, R176 ;  /* 0x000000f3b1ae7223 */ /* 0x080fe400000100b0 */
[----:B------:R-:W-:Y:S02]  /*6800*/  FADD.FTZ R139, R136, R139 ;  /* 0x0000008b888b7221 */ /* 0x000fe40000010000 */
[----:B------:R-:W-:Y:S02]  /*6810*/  FMUL.FTZ R136, R241, UR39 ;  /* 0x00000027f1887c20 */ /* 0x000fe40008410000 */
[----:B------:R-:W-:Y:S02]  /*6820*/  FMUL.FTZ R175, R47, R243 ;  /* 0x000000f32faf7220 */ /* 0x000fe40000410000 */
[----:B------:R-:W-:-:S02]  /*6830*/  FMUL.FTZ R172, R148, R171 ;  /* 0x000000ab94ac7220 */ /* 0x000fc40000410000 */
[----:B------:R-:W-:Y:S02]  /*6840*/  FFMA.FTZ R136, R243, UR38, -R136 ;  /* 0x00000026f3887c23 */ /* 0x000fe40008010888 */
[----:B------:R-:W-:Y:S02]  /*6850*/  FFMA.FTZ R47, -R5, R47, R212 ;  /* 0x0000002f052f7223 */ /* 0x000fe400000101d4 */
[----:B------:R-:W-:Y:S02]  /*6860*/  FMUL.FTZ R138, R243, UR39 ;  /* 0x00000027f38a7c20 */ /* 0x000fe40008410000 */
[C---:B------:R-:W-:Y:S02]  /*6870*/  FMUL.FTZ R180, R150.reuse, R243 ;  /* 0x000000f396b47220 */ /* 0x040fe40000410000 */
[----:B------:R-:W-:Y:S02]  /*6880*/  FMUL.FTZ R176, R150, R241 ;  /* 0x000000f196b07220 */ /* 0x000fe40000410000 */
[----:B------:R-:W-:-:S02]  /*6890*/  FADD.FTZ R174, -R137, R174 ;  /* 0x000000ae89ae7221 */ /* 0x000fc40000010100 */
[----:B------:R-:W-:Y:S02]  /*68a0*/  FFMA.FTZ R118, R46, R241, R175 ;  /* 0x000000f12e767223 */ /* 0x000fe400000100af */
[----:B------:R-:W-:Y:S02]  /*68b0*/  FFMA.FTZ R137, -R5, R46, R210 ;  /* 0x0000002e05897223 */ /* 0x000fe400000101d2 */
[----:B------:R-:W-:Y:S02]  /*68c0*/  FMUL.FTZ R168, R33, R239 ;  /* 0x000000ef21a87220 */ /* 0x000fe40000410000 */
[----:B------:R-:W-:Y:S02]  /*68d0*/  FMUL.FTZ R181, R81, R172 ;  /* 0x000000ac51b57220 */ /* 0x000fe40000410000 */
[----:B------:R-:W-:Y:S02]  /*68e0*/  FMUL.FTZ R46, R47, R136 ;  /* 0x000000882f2e7220 */ /* 0x000fe40000410000 */
[----:B------:R-:W-:Y:S01]  /*68f0*/  FFMA.FTZ R138, R241, UR38, R138 ;  /* 0x00000026f18a7c23 */ /* 0x000fe2000801008a */
[----:B------:R1:W-:Y:S01]  /*6900*/  STS [R116.X4+0x2168], R181 ;  /* 0x002168b574007388 */ /* 0x0003e20000004800 */
[----:B------:R-:W-:-:S02]  /*6910*/  FMUL.FTZ R136, R47, R180 ;  /* 0x000000b42f887220 */ /* 0x000fc40000410000 */
[----:B------:R-:W-:Y:S02]  /*6920*/  FMUL.FTZ R47, R47, R176 ;  /* 0x000000b02f2f7220 */ /* 0x000fe40000410000 */
[----:B------:R-:W-:Y:S02]  /*6930*/  FMUL.FTZ R119, R83, R168 ;  /* 0x000000a853777220 */ /* 0x000fe40000410000 */
[C---:B------:R-:W-:Y:S02]  /*6940*/  FFMA.FTZ R46, R137.reuse, R138, R46 ;  /* 0x0000008a892e7223 */ /* 0x040fe4000001002e */
[----:B------:R-:W-:Y:S01]  /*6950*/  FFMA.FTZ R136, R137, R176, R136 ;  /* 0x000000b089887223 */ /* 0x000fe20000010088 */
[----:B------:R2:W-:Y:S01]  /*6960*/  STS [R116.X4+0x2178], R119 ;  /* 0x0021787774007388 */ /* 0x0005e20000004800 */
[----:B-1----:R-:W-:Y:S02]  /*6970*/  FMUL.FTZ R181, R79, R180 ;  /* 0x000000b44fb57220 */ /* 0x002fe40000410000 */
[----:B------:R-:W-:-:S02]  /*6980*/  FMUL.FTZ R138, R182, -R174 ;  /* 0x800000aeb68a7220 */ /* 0x000fc40000410000 */
[----:B------:R-:W-:Y:S01]  /*6990*/  FFMA.FTZ R137, R137, R180, -R47 ;  /* 0x000000b489897223 */ /* 0x000fe2000001082f */
[----:B------:R1:W-:Y:S01]  /*69a0*/  STS [R116.X4+0x215c], R181 ;  /* 0x00215cb574007388 */ /* 0x0003e20000004800 */
[-C--:B------:R-:W-:Y:S02]  /*69b0*/  FMUL.FTZ R182, R182, -R139.reuse ;  /* 0x8000008bb6b67220 */ /* 0x080fe40000410000 */
[----:B------:R-:W-:Y:S02]  /*69c0*/  FMUL.FTZ R47, R45, R174 ;  /* 0x000000ae2d2f7220 */ /* 0x000fe40000410000 */
[----:B------:R-:W-:Y:S02]  /*69d0*/  FMUL.FTZ R177, R79, R176 ;  /* 0x000000b04fb17220 */ /* 0x000fe40000410000 */
[----:B--2---:R-:W-:Y:S02]  /*69e0*/  FMUL.FTZ R119, R34, R204 ;  /* 0x000000cc22777220 */ /* 0x004fe40000410000 */
[----:B------:R-:W-:Y:S01]  /*69f0*/  FFMA.FTZ R175, R183, R139, -R138 ;  /* 0x0000008bb7af7223 */ /* 0x000fe2000001088a */
[----:B------:R2:W-:Y:S01]  /*6a00*/  STS [R116.X4+0x2158], R177 ;  /* 0x002158b174007388 */ /* 0x0005e20000004800 */
[----:B------:R-:W-:-:S02]  /*6a10*/  FFMA.FTZ R176, -R6, R45, R215 ;  /* 0x0000002d06b07223 */ /* 0x000fc400000101d7 */
[-C--:B------:R-:W-:Y:S02]  /*6a20*/  FFMA.FTZ R180, R183, R174.reuse, R182 ;  /* 0x000000aeb7b47223 */ /* 0x080fe400000100b6 */
[----:B------:R-:W-:Y:S02]  /*6a30*/  FFMA.FTZ R45, R44, R139, R47 ;  /* 0x0000008b2c2d7223 */ /* 0x000fe4000001002f */
[----:B------:R-:W-:Y:S02]  /*6a40*/  FMUL.FTZ R47, R139, UR39 ;  /* 0x000000278b2f7c20 */ /* 0x000fe40008410000 */
[----:B-1----:R-:W-:Y:S02]  /*6a50*/  FMUL.FTZ R181, R149, R174 ;  /* 0x000000ae95b57220 */ /* 0x002fe40000410000 */
[----:B------:R-:W-:Y:S02]  /*6a60*/  FFMA.FTZ R142, R38, R239, R142 ;  /* 0x000000ef268e7223 */ /* 0x000fe4000001008e */
[----:B------:R-:W-:-:S02]  /*6a70*/  FFMA.FTZ R138, -R6, R44, R217 ;  /* 0x0000002c068a7223 */ /* 0x000fc400000101d9 */
[----:B------:R-:W-:Y:S02]  /*6a80*/  FMUL.FTZ R239, R82, R119 ;  /* 0x0000007752ef7220 */ /* 0x000fe40000410000 */
[----:B------:R-:W-:Y:S02]  /*6a90*/  FADD.FTZ R175, R134, R175 ;  /* 0x000000af86af7221 */ /* 0x000fe40000010000 */
[C---:B------:R-:W-:Y:S01]  /*6aa0*/  FMUL.FTZ R44, R174.reuse, UR39 ;  /* 0x00000027ae2c7c20 */ /* 0x040fe20008410000 */
[----:B------:R1:W-:Y:S01]  /*6ab0*/  STS [R116.X4+0x2174], R239 ;  /* 0x002174ef74007388 */ /* 0x0003e20000004800 */
[----:B------:R-:W-:Y:S02]  /*6ac0*/  FADD.FTZ R180, -R135, R180 ;  /* 0x000000b487b47221 */ /* 0x000fe40000010100 */
[----:B------:R-:W-:Y:S02]  /*6ad0*/  FMUL.FTZ R134, R43, R169 ;  /* 0x000000a92b867220 */ /* 0x000fe40000410000 */
[----:B------:R-:W-:-:S02]  /*6ae0*/  FFMA.FTZ R47, R174, UR38, -R47 ;  /* 0x00000026ae2f7c23 */ /* 0x000fc4000801082f */
[----:B--2---:R-:W-:Y:S02]  /*6af0*/  FMUL.FTZ R177, R149, R139 ;  /* 0x0000008b95b17220 */ /* 0x004fe40000410000 */
[----:B------:R-:W-:Y:S02]  /*6b00*/  FMUL.FTZ R135, R176, R181 ;  /* 0x000000b5b0877220 */ /* 0x000fe40000410000 */
[----:B------:R-:W-:Y:S02]  /*6b10*/  FMUL.FTZ R174, R169, UR39 ;  /* 0x00000027a9ae7c20 */ /* 0x000fe40008410000 */
[----:B------:R-:W-:Y:S02]  /*6b20*/  FFMA.FTZ R183, R139, UR38, R44 ;  /* 0x000000268bb77c23 */ /* 0x000fe4000801002c */
[----:B------:R-:W-:Y:S02]  /*6b30*/  FFMA.FTZ R44, R42, R171, R134 ;  /* 0x000000ab2a2c7223 */ /* 0x000fe40000010086 */
[----:B------:R-:W-:-:S02]  /*6b40*/  FMUL.FTZ R134, R176, R177 ;  /* 0x000000b1b0867220 */ /* 0x000fc40000410000 */
[-C--:B------:R-:W-:Y:S02]  /*6b50*/  FFMA.FTZ R135, R138, R177.reuse, R135 ;  /* 0x000000b18a877223 */ /* 0x080fe40000010087 */
[----:B-1----:R-:W-:Y:S02]  /*6b60*/  FMUL.FTZ R239, R78, R177 ;  /* 0x000000b14eef7220 */ /* 0x002fe40000410000 */
[C---:B------:R-:W-:Y:S02]  /*6b70*/  FFMA.FTZ R177, R171.reuse, UR38, R174 ;  /* 0x00000026abb17c23 */ /* 0x040fe400080100ae */
[----:B------:R-:W-:Y:S01]  /*6b80*/  FMUL.FTZ R174, R171, UR39 ;  /* 0x00000027abae7c20 */ /* 0x000fe20008410000 */
[----:B------:R-:W-:Y:S01]  /*6b90*/  STS [R116.X4+0x2150], R239 ;  /* 0x002150ef74007388 */ /* 0x000fe20000004800 */
[----:B------:R-:W-:Y:S02]  /*6ba0*/  FMUL.FTZ R185, R83, R144 ;  /* 0x0000009053b97220 */ /* 0x000fe40000410000 */
[----:B------:R-:W-:-:S02]  /*6bb0*/  FMUL.FTZ R139, R176, R47 ;  /* 0x0000002fb08b7220 */ /* 0x000fc40000410000 */
[-C--:B------:R-:W-:Y:S01]  /*6bc0*/  FMUL.FTZ R241, R78, R181.reuse ;  /* 0x000000b54ef17220 */ /* 0x080fe20000410000 */
[----:B------:R1:W-:Y:S01]  /*6bd0*/  STS [R116.X4+0x217c], R185 ;  /* 0x00217cb974007388 */ /* 0x0003e20000004800 */
[----:B------:R-:W-:Y:S02]  /*6be0*/  FFMA.FTZ R134, R138, R181, -R134 ;  /* 0x000000b58a867223 */ /* 0x000fe40000010886 */
[----:B------:R-:W-:Y:S01]  /*6bf0*/  FFMA.FTZ R181, R169, UR38, -R174 ;  /* 0x00000026a9b57c23 */ /* 0x000fe200080108ae */
[----:B------:R-:W-:Y:S01]  /*6c00*/  STS [R116.X4+0x2154], R241 ;  /* 0x002154f174007388 */ /* 0x000fe20000004800 */
[----:B------:R-:W-:Y:S02]  /*6c10*/  FMUL.FTZ R176, R148, R169 ;  /* 0x000000a994b07220 */ /* 0x000fe40000410000 */
[----:B------:R-:W-:Y:S02]  /*6c20*/  FMUL.FTZ R169, R173, UR39 ;  /* 0x00000027ada97c20 */ /* 0x000fe40008410000 */
[----:B------:R-:W-:-:S02]  /*6c30*/  FFMA.FTZ R182, -R4, R41, R213 ;  /* 0x0000002904b67223 */ /* 0x000fc400000101d5 */
[----:B-1----:R-:W-:Y:S02]  /*6c40*/  FMUL.FTZ R185, R82, R141 ;  /* 0x0000008d52b97220 */ /* 0x002fe40000410000 */
[C---:B------:R-:W-:Y:S02]  /*6c50*/  FFMA.FTZ R171, R178.reuse, UR38, -R169 ;  /* 0x00000026b2ab7c23 */ /* 0x040fe400080108a9 */
[----:B------:R-:W-:Y:S01]  /*6c60*/  FMUL.FTZ R47, R41, R178 ;  /* 0x000000b2292f7220 */ /* 0x000fe20000410000 */
[----:B------:R1:W-:Y:S01]  /*6c70*/  STS [R116.X4+0x2170], R185 ;  /* 0x002170b974007388 */ /* 0x0003e20000004800 */
[----:B------:R-:W-:Y:S02]  /*6c80*/  FMUL.FTZ R174, R178, UR39 ;  /* 0x00000027b2ae7c20 */ /* 0x000fe40008410000 */
[----:B------:R-:W-:Y:S02]  /*6c90*/  FMUL.FTZ R41, R182, R171 ;  /* 0x000000abb6297220 */ /* 0x000fe40000410000 */
[----:B------:R-:W-:-:S02]  /*6ca0*/  FFMA.FTZ R47, R40, R173, R47 ;  /* 0x000000ad282f7223 */ /* 0x000fc4000001002f */
[----:B------:R-:W-:Y:S02]  /*6cb0*/  FFMA.FTZ R171, -R0, R38, R179 ;  /* 0x0000002600ab7223 */ /* 0x000fe400000101b3 */
[----:B------:R-:W-:Y:S02]  /*6cc0*/  FFMA.FTZ R243, R173, UR38, R174 ;  /* 0x00000026adf37c23 */ /* 0x000fe400080100ae */
[C---:B-1----:R-:W-:Y:S02]  /*6cd0*/  FMUL.FTZ R185, R35.reuse, R173 ;  /* 0x000000ad23b97220 */ /* 0x042fe40000410000 */
[----:B------:R-:W-:Y:S02]  /*6ce0*/  FMUL.FTZ R239, R35, R178 ;  /* 0x000000b223ef7220 */ /* 0x000fe40000410000 */
[----:B------:R-:W-:Y:S02]  /*6cf0*/  FFMA.FTZ R40, -R4, R40, R211 ;  /* 0x0000002804287223 */ /* 0x000fe400000101d3 */
[----:B------:R-:W-:-:S02]  /*6d00*/  FMUL.FTZ R38, R186, -R180 ;  /* 0x800000b4ba267220 */ /* 0x000fc40000410000 */
[C---:B------:R-:W-:Y:S02]  /*6d10*/  FFMA.FTZ R178, -R2.reuse, R37, R209 ;  /* 0x0000002502b27223 */ /* 0x040fe400000101d1 */
[----:B------:R-:W-:Y:S02]  /*6d20*/  FFMA.FTZ R174, -R2, R36, R207 ;  /* 0x0000002402ae7223 */ /* 0x000fe400000101cf */
[----:B------:R-:W-:Y:S02]  /*6d30*/  FFMA.FTZ R173, -R0, R39, R170 ;  /* 0x0000002700ad7223 */ /* 0x000fe400000101aa */
[----:B------:R-:W-:Y:S02]  /*6d40*/  FFMA.FTZ R37, R138, R183, R139 ;  /* 0x000000b78a257223 */ /* 0x000fe4000001008b */
[----:B------:R-:W-:Y:S02]  /*6d50*/  FFMA.FTZ R36, R40, R243, R41 ;  /* 0x000000f328247223 */ /* 0x000fe40000010029 */
[----:B------:R-:W-:-:S02]  /*6d60*/  FMUL.FTZ R186, R186, -R175 ;  /* 0x800000afbaba7220 */ /* 0x000fc40000410000 */
[C---:B------:R-:W-:Y:S02]  /*6d70*/  FMUL.FTZ R138, R182.reuse, R239 ;  /* 0x000000efb68a7220 */ /* 0x040fe40000410000 */
[----:B------:R-:W-:Y:S02]  /*6d80*/  FMUL.FTZ R139, R182, R185 ;  /* 0x000000b9b68b7220 */ /* 0x000fe40000410000 */
[----:B------:R-:W-:Y:S02]  /*6d90*/  FFMA.FTZ R39, R187, R175, -R38 ;  /* 0x000000afbb277223 */ /* 0x000fe40000010826 */
[----:B------:R-:W-:Y:S02]  /*6da0*/  FMUL.FTZ R41, R175, UR39 ;  /* 0x00000027af297c20 */ /* 0x000fe40008410000 */
[----:B------:R-:W-:Y:S02]  /*6db0*/  FFMA.FTZ R169, -R3, R42, R206 ;  /* 0x0000002a03a97223 */ /* 0x000fe400000101ce */
[----:B------:R-:W-:-:S02]  /*6dc0*/  FFMA.FTZ R182, R187, R180, R186 ;  /* 0x000000b4bbb67223 */ /* 0x000fc400000100ba */
[C---:B------:R-:W-:Y:S02]  /*6dd0*/  FFMA.FTZ R138, R40.reuse, R185, R138 ;  /* 0x000000b9288a7223 */ /* 0x040fe4000001008a */
[----:B------:R-:W-:Y:S02]  /*6de0*/  FFMA.FTZ R139, R40, R239, -R139 ;  /* 0x000000ef288b7223 */ /* 0x000fe4000001088b */
[----:B------:R-:W-:Y:S02]  /*6df0*/  FADD.FTZ R42, R132, R39 ;  /* 0x00000027842a7221 */ /* 0x000fe40000010000 */
[----:B------:R-:W-:Y:S02]  /*6e00*/  FMUL.FTZ R38, R51, R180 ;  /* 0x000000b433267220 */ /* 0x000fe40000410000 */
[C---:B------:R-:W-:Y:S02]  /*6e10*/  FMUL.FTZ R40, R180.reuse, UR39 ;  /* 0x00000027b4287c20 */ /* 0x040fe40008410000 */
[----:B------:R-:W-:-:S02]  /*6e20*/  FFMA.FTZ R132, R180, UR38, -R41 ;  /* 0x00000026b4847c23 */ /* 0x000fc40008010829 */
[C---:B------:R-:W-:Y:S02]  /*6e30*/  FMUL.FTZ R186, R152.reuse, R180 ;  /* 0x000000b498ba7220 */ /* 0x040fe40000410000 */
[----:B------:R-:W-:Y:S02]  /*6e40*/  FFMA.FTZ R39, -R7, R51, R220 ;  /* 0x0000003307277223 */ /* 0x000fe400000101dc */
[-C--:B------:R-:W-:Y:S02]  /*6e50*/  FMUL.FTZ R180, R152, R175.reuse ;  /* 0x000000af98b47220 */ /* 0x080fe40000410000 */
[----:B------:R-:W-:Y:S02]  /*6e60*/  FADD.FTZ R182, -R133, R182 ;  /* 0x000000b685b67221 */ /* 0x000fe40000010100 */
[----:B------:R-:W-:Y:S02]  /*6e70*/  FFMA.FTZ R41, R175, UR38, R40 ;  /* 0x00000026af297c23 */ /* 0x000fe40008010028 */
[----:B------:R-:W-:-:S02]  /*6e80*/  FFMA.FTZ R38, R50, R175, R38 ;  /* 0x000000af32267223 */ /* 0x000fc40000010026 */
[----:B------:R-:W-:Y:S02]  /*6e90*/  FFMA.FTZ R40, -R7, R50, R218 ;  /* 0x0000003207287223 */ /* 0x000fe400000101da */
[C---:B------:R-:W-:Y:S02]  /*6ea0*/  FMUL.FTZ R51, R39.reuse, R186 ;  /* 0x000000ba27337220 */ /* 0x040fe40000410000 */
[C---:B------:R-:W-:Y:S02]  /*6eb0*/  FMUL.FTZ R133, R39.reuse, R180 ;  /* 0x000000b427857220 */ /* 0x040fe40000410000 */
[----:B------:R-:W-:Y:S02]  /*6ec0*/  FMUL.FTZ R50, R39, R132 ;  /* 0x0000008427327220 */ /* 0x000fe40000410000 */
[----:B------:R-:W-:Y:S02]  /*6ed0*/  FFMA.FTZ R43, -R3, R43, R208 ;  /* 0x0000002b032b7223 */ /* 0x000fe400000101d0 */
[----:B------:R-:W-:-:S02]  /*6ee0*/  FFMA.FTZ R132, R40, R180, R51 ;  /* 0x000000b428847223 */ /* 0x000fc40000010033 */
[C---:B------:R-:W-:Y:S02]  /*6ef0*/  FFMA.FTZ R133, R40.reuse, R186, -R133 ;  /* 0x000000ba28857223 */ /* 0x040fe40000010885 */
[----:B------:R-:W-:Y:S02]  /*6f00*/  FMUL.FTZ R175, R77, R180 ;  /* 0x000000b44daf7220 */ /* 0x000fe40000410000 */
[----:B------:R-:W-:Y:S02]  /*6f10*/  FFMA.FTZ R40, R40, R41, R50 ;  /* 0x0000002928287223 */ /* 0x000fe40000010032 */
[C---:B------:R-:W-:Y:S01]  /*6f20*/  FMUL.FTZ R180, R43.reuse, R181 ;  /* 0x000000b52bb47220 */ /* 0x040fe20000410000 */
[----:B------:R1:W-:Y:S01]  /*6f30*/  STS [R116.X4+0x2148], R175 ;  /* 0x002148af74007388 */ /* 0x0003e20000004800 */
[C---:B------:R-:W-:Y:S02]  /*6f40*/  FMUL.FTZ R50, R43.reuse, R176 ;  /* 0x000000b02b327220 */ /* 0x040fe40000410000 */
[----:B------:R-:W-:-:S02]  /*6f50*/  FMUL.FTZ R43, R43, R172 ;  /* 0x000000ac2b2b7220 */ /* 0x000fc40000410000 */
[----:B------:R-:W-:Y:S02]  /*6f60*/  FMUL.FTZ R41, R188, -R182 ;  /* 0x800000b6bc297220 */ /* 0x000fe40000410000 */
[C---:B------:R-:W-:Y:S02]  /*6f70*/  FFMA.FTZ R39, R169.reuse, R177, R180 ;  /* 0x000000b1a9277223 */ /* 0x040fe400000100b4 */
[C---:B------:R-:W-:Y:S02]  /*6f80*/  FFMA.FTZ R172, R169.reuse, R172, R50 ;  /* 0x000000aca9ac7223 */ /* 0x040fe40000010032 */
[----:B------:R-:W-:Y:S02]  /*6f90*/  FFMA.FTZ R169, R169, R176, -R43 ;  /* 0x000000b0a9a97223 */ /* 0x000fe4000001082b */
[----:B------:R-:W-:Y:S02]  /*6fa0*/  FFMA.FTZ R43, R189, R42, -R41 ;  /* 0x0000002abd2b7223 */ /* 0x000fe40000010829 */
[----:B------:R-:W-:-:S02]  /*6fb0*/  FMUL.FTZ R41, R49, R182 ;  /* 0x000000b631297220 */ /* 0x000fc40000410000 */
[----:B------:R-:W-:Y:S02]  /*6fc0*/  FMUL.FTZ R177, R42, UR39 ;  /* 0x000000272ab17c20 */ /* 0x000fe40008410000 */
[----:B------:R-:W-:Y:S02]  /*6fd0*/  FMUL.FTZ R188, R188, -R42 ;  /* 0x8000002abcbc7220 */ /* 0x000fe40000410000 */
[----:B------:R-:W-:Y:S02]  /*6fe0*/  FFMA.FTZ R50, -R8, R48, R219 ;  /* 0x0000003008327223 */ /* 0x000fe400000101db */
[----:B------:R-:W-:Y:S02]  /*6ff0*/  FFMA.FTZ R41, R48, R42, R41 ;  /* 0x0000002a30297223 */ /* 0x000fe40000010029 */
[----:B------:R-:W-:Y:S02]  /*7000*/  FFMA.FTZ R51, -R8, R49, R221 ;  /* 0x0000003108337223 */ /* 0x000fe400000101dd */
[----:B-1----:R-:W-:-:S02]  /*7010*/  FMUL.FTZ R175, R182, UR39 ;  /* 0x00000027b6af7c20 */ /* 0x002fc40008410000 */
[----:B------:R-:W-:Y:S02]  /*7020*/  FFMA.FTZ R48, R182, UR38, -R177 ;  /* 0x00000026b6307c23 */ /* 0x000fe400080108b1 */
[----:B------:R-:W-:Y:S02]  /*7030*/  FFMA.FTZ R188, R189, R182, R188 ;  /* 0x000000b6bdbc7223 */ /* 0x000fe400000100bc */
[----:B------:R-:W-:Y:S02]  /*7040*/  FADD.FTZ R49, R130, R43 ;  /* 0x0000002b82317221 */ /* 0x000fe40000010000 */
[----:B------:R-:W-:Y:S02]  /*7050*/  FFMA.FTZ R43, R42, UR38, R175 ;  /* 0x000000262a2b7c23 */ /* 0x000fe400080100af */
[----:B------:R-:W-:Y:S02]  /*7060*/  FMUL.FTZ R48, R51, R48 ;  /* 0x0000003033307220 */ /* 0x000fe40000410000 */
[----:B------:R-:W-:-:S02]  /*7070*/  FMUL.FTZ R177, R151, R182 ;  /* 0x000000b697b17220 */ /* 0x000fc40000410000 */
[----:B------:R-:W-:Y:S02]  /*7080*/  FMUL.FTZ R175, R151, R42 ;  /* 0x0000002a97af7220 */ /* 0x000fe40000410000 */
[----:B------:R-:W-:Y:S02]  /*7090*/  FADD.FTZ R188, -R131, R188 ;  /* 0x000000bc83bc7221 */ /* 0x000fe40000010100 */
[----:B------:R-:W-:Y:S02]  /*70a0*/  FFMA.FTZ R147, R204, UR38, -R147 ;  /* 0x00000026cc937c23 */ /* 0x000fe40008010893 */
[----:B------:R-:W-:Y:S02]  /*70b0*/  FFMA.FTZ R43, R50, R43, R48 ;  /* 0x0000002b322b7223 */ /* 0x000fe40000010030 */
[C---:B------:R-:W-:Y:S02]  /*70c0*/  FMUL.FTZ R131, R51.reuse, R177 ;  /* 0x000000b133837220 */ /* 0x040fe40000410000 */
[----:B------:R-:W-:-:S02]  /*70d0*/  FMUL.FTZ R130, R51, R175 ;  /* 0x000000af33827220 */ /* 0x000fc40000410000 */
[----:B------:R-:W-:Y:S02]  /*70e0*/  FMUL.FTZ R48, R190, -R188 ;  /* 0x800000bcbe307220 */ /* 0x000fe40000410000 */
[----:B------:R-:W-:Y:S02]  /*70f0*/  FMUL.FTZ R147, R178, R147 ;  /* 0x00000093b2937220 */ /* 0x000fe40000410000 */
[C---:B------:R-:W-:Y:S02]  /*7100*/  FFMA.FTZ R131, R50.reuse, R175, R131 ;  /* 0x000000af32837223 */ /* 0x040fe40000010083 */
[----:B------:R-:W-:Y:S02]  /*7110*/  FFMA.FTZ R130, R50, R177, -R130 ;  /* 0x000000b132827223 */ /* 0x000fe40000010882 */
[----:B------:R-:W-:Y:S02]  /*7120*/  FFMA.FTZ R51, R191, R49, -R48 ;  /* 0x00000031bf337223 */ /* 0x000fe40000010830 */
[----:B------:R-:W-:-:S02]  /*7130*/  FMUL.FTZ R50, R178, R119 ;  /* 0x00000077b2327220 */ /* 0x000fc40000410000 */
[----:B------:R-:W-:Y:S02]  /*7140*/  FMUL.FTZ R190, R190, -R49 ;  /* 0x80000031bebe7220 */ /* 0x000fe40000410000 */
[----:B------:R-:W-:Y:S02]  /*7150*/  FFMA.FTZ R42, R174, R140, R147 ;  /* 0x0000008cae2a7223 */ /* 0x000fe40000010093 */
[----:B------:R-:W-:Y:S02]  /*7160*/  FMUL.FTZ R247, R81, R176 ;  /* 0x000000b051f77220 */ /* 0x000fe40000410000 */
[-C--:B------:R-:W-:Y:S02]  /*7170*/  FMUL.FTZ R178, R178, R141.reuse ;  /* 0x0000008db2b27220 */ /* 0x080fe40000410000 */
[----:B------:R-:W-:Y:S01]  /*7180*/  FADD.FTZ R140, R128, R51 ;  /* 0x00000033808c7221 */ /* 0x000fe20000010000 */
[----:B------:R-:W-:Y:S01]  /*7190*/  STS [R116.X4+0x216c], R247 ;  /* 0x00216cf774007388 */ /* 0x000fe20000004800 */
[----:B------:R-:W-:-:S02]  /*71a0*/  FFMA.FTZ R141, R174, R141, R50 ;  /* 0x0000008dae8d7223 */ /* 0x000fc40000010032 */
[-C--:B------:R-:W-:Y:S01]  /*71b0*/  FFMA.FTZ R176, R191, R188.reuse, R190 ;  /* 0x000000bcbfb07223 */ /* 0x080fe200000100be */
[----:B------:R-:W-:Y:S01]  /*71c0*/  IADD3 R191, R166, 0x2e0, RZ ;  /* 0x000002e0a6bf7810 */ /* 0x000fe20007ffe0ff */
[----:B------:R-:W-:Y:S02]  /*71d0*/  FMUL.FTZ R51, R49, UR39 ;  /* 0x0000002731337c20 */ /* 0x000fe40008410000 */
[----:B------:R-:W-:Y:S02]  /*71e0*/  FMUL.FTZ R50, R55, R188 ;  /* 0x000000bc37327220 */ /* 0x000fe40000410000 */
[----:B------:R-:W-:Y:S02]  /*71f0*/  FMUL.FTZ R128, R188, UR39 ;  /* 0x00000027bc807c20 */ /* 0x000fe40008410000 */
[----:B------:R-:W-:Y:S02]  /*7200*/  FFMA.FTZ R48, R174, R119, -R178 ;  /* 0x00000077ae307223 */ /* 0x000fe400000108b2 */
[----:B------:R-:W-:-:S02]  /*7210*/  FFMA.FTZ R174, R188, UR38, -R51 ;  /* 0x00000026bcae7c23 */ /* 0x000fc40008010833 */
[----:B------:R-:W-:Y:S02]  /*7220*/  FADD.FTZ R176, -R129, R176 ;  /* 0x000000b081b07221 */ /* 0x000fe40000010100 */
[----:B------:R-:W-:Y:S02]  /*7230*/  FFMA.FTZ R50, R54, R49, R50 ;  /* 0x0000003136327223 */ /* 0x000fe40000010032 */
[C---:B------:R-:W-:Y:S02]  /*7240*/  FFMA.FTZ R51, -R9.reuse, R54, R222 ;  /* 0x0000003609337223 */ /* 0x040fe400000101de */
[----:B------:R-:W-:Y:S02]  /*7250*/  FFMA.FTZ R119, -R9, R55, R224 ;  /* 0x0000003709777223 */ /* 0x000fe400000101e0 */
[----:B------:R-:W-:Y:S02]  /*7260*/  FFMA.FTZ R54, R49, UR38, R128 ;  /* 0x0000002631367c23 */ /* 0x000fe40008010080 */
[----:B------:R-:W-:-:S02]  /*7270*/  FMUL.FTZ R178, R154, R49 ;  /* 0x000000319ab27220 */ /* 0x000fc40000410000 */
[C---:B------:R-:W-:Y:S02]  /*7280*/  FMUL.FTZ R49, R192.reuse, -R140 ;  /* 0x8000008cc0317220 */ /* 0x040fe40000410000 */
[----:B------:R-:W-:Y:S02]  /*7290*/  FMUL.FTZ R192, R192, -R176 ;  /* 0x800000b0c0c07220 */ /* 0x000fe40000410000 */
[----:B------:R-:W-:Y:S02]  /*72a0*/  FMUL.FTZ R180, R154, R188 ;  /* 0x000000bc9ab47220 */ /* 0x000fe40000410000 */
[----:B------:R-:W-:Y:S02]  /*72b0*/  FMUL.FTZ R55, R119, R174 ;  /* 0x000000ae77377220 */ /* 0x000fe40000410000 */
[C---:B------:R-:W-:Y:S02]  /*72c0*/  FFMA.FTZ R174, R193.reuse, R176, R49 ;  /* 0x000000b0c1ae7223 */ /* 0x040fe40000010031 */
[----:B------:R-:W-:Y:S01]  /*72d0*/  FFMA.FTZ R147, R193, R140, -R192 ;  /* 0x0000008cc1937223 */ /* 0x000fe200000108c0 */
[----:B------:R-:W-:Y:S01]  /*72e0*/  IADD3 R193, R166, 0x300, RZ ;  /* 0x00000300a6c17810 */ /* 0x000fe20007ffe0ff */
[----:B------:R-:W-:-:S02]  /*72f0*/  FMUL.FTZ R128, R119, R180 ;  /* 0x000000b477807220 */ /* 0x000fc40000410000 */
[-C--:B------:R-:W-:Y:S02]  /*7300*/  FMUL.FTZ R129, R119, R178.reuse ;  /* 0x000000b277817220 */ /* 0x080fe40000410000 */
[----:B------:R-:W-:Y:S02]  /*7310*/  FADD.FTZ R174, -R127, R174 ;  /* 0x000000ae7fae7221 */ /* 0x000fe40000010100 */
[----:B------:R-:W-:Y:S02]  /*7320*/  FADD.FTZ R147, R126, R147 ;  /* 0x000000937e937221 */ /* 0x000fe40000010000 */
[C---:B------:R-:W-:Y:S02]  /*7330*/  FFMA.FTZ R128, R51.reuse, R178, R128 ;  /* 0x000000b233807223 */ /* 0x040fe40000010080 */
[C---:B------:R-:W-:Y:S02]  /*7340*/  FFMA.FTZ R129, R51.reuse, R180, -R129 ;  /* 0x000000b433817223 */ /* 0x040fe40000010881 */
[----:B------:R-:W-:-:S02]  /*7350*/  FFMA.FTZ R51, R51, R54, R55 ;  /* 0x0000003633337223 */ /* 0x000fc40000010037 */
[C---:B------:R-:W-:Y:S02]  /*7360*/  FMUL.FTZ R54, R194.reuse, -R174 ;  /* 0x800000aec2367220 */ /* 0x040fe40000410000 */
[----:B------:R-:W-:Y:S02]  /*7370*/  FMUL.FTZ R119, R75, R178 ;  /* 0x000000b24b777220 */ /* 0x000fe40000410000 */
[----:B------:R-:W-:Y:S02]  /*7380*/  FMUL.FTZ R194, R194, -R147 ;  /* 0x80000093c2c27220 */ /* 0x000fe40000410000 */
[----:B------:R-:W-:Y:S01]  /*7390*/  FMUL.FTZ R55, R173, R144 ;  /* 0x00000090ad377220 */ /* 0x000fe20000410000 */
[----:B------:R1:W-:Y:S01]  /*73a0*/  STS [R116.X4+0x2138], R119 ;  /* 0x0021387774007388 */ /* 0x0003e20000004800 */
[----:B------:R-:W-:Y:S02]  /*73b0*/  FFMA.FTZ R194, R195, R174, R194 ;  /* 0x000000aec3c27223 */ /* 0x000fe400000100c2 */
[----:B------:R-:W-:-:S02]  /*73c0*/  FMUL.FTZ R178, R173, R145 ;  /* 0x00000091adb27220 */ /* 0x000fc40000410000 */
[-C--:B------:R-:W-:Y:S02]  /*73d0*/  FMUL.FTZ R173, R173, R168.reuse ;  /* 0x000000a8adad7220 */ /* 0x080fe40000410000 */
[----:B------:R-:W-:Y:S02]  /*73e0*/  FFMA.FTZ R55, R171, R168, R55 ;  /* 0x000000a8ab377223 */ /* 0x000fe40000010037 */
[----:B------:R-:W-:Y:S02]  /*73f0*/  FADD.FTZ R168, -R125, R194 ;  /* 0x000000c27da87221 */ /* 0x000fe40000010100 */
[----:B-1----:R-:W-:Y:S01]  /*7400*/  FFMA.FTZ R119, R195, R147, -R54 ;  /* 0x00000093c3777223 */ /* 0x002fe20000010836 */
[----:B------:R-:W-:Y:S01]  /*7410*/  IADD3 R195, R166, 0x320, RZ ;  /* 0x00000320a6c37810 */ /* 0x000fe20007ffe0ff */
[----:B------:R-:W-:Y:S02]  /*7420*/  FFMA.FTZ R125, -R10, R53, R225 ;  /* 0x000000350a7d7223 */ /* 0x000fe400000101e1 */
[----:B------:R-:W-:-:S02]  /*7430*/  FADD.FTZ R119, R124, R119 ;  /* 0x000000777c777221 */ /* 0x000fc40000010000 */
[C---:B------:R-:W-:Y:S02]  /*7440*/  FMUL.FTZ R124, R196.reuse, -R168 ;  /* 0x800000a8c47c7220 */ /* 0x040fe40000410000 */
[----:B------:R-:W-:Y:S02]  /*7450*/  FMUL.FTZ R196, R196, -R119 ;  /* 0x80000077c4c47220 */ /* 0x000fe40000410000 */
[C---:B------:R-:W-:Y:S02]  /*7460*/  FFMA.FTZ R49, R171.reuse, R143, R178 ;  /* 0x0000008fab317223 */ /* 0x040fe400000100b2 */
[----:B------:R-:W-:Y:S02]  /*7470*/  FFMA.FTZ R54, R171, R144, -R173 ;  /* 0x00000090ab367223 */ /* 0x000fe400000108ad */
[----:B------:R-:W-:Y:S02]  /*7480*/  FMUL.FTZ R53, R53, R176 ;  /* 0x000000b035357220 */ /* 0x000fe40000410000 */
[----:B------:R-:W-:-:S02]  /*7490*/  FFMA.FTZ R127, R197, R119, -R124 ;  /* 0x00000077c57f7223 */ /* 0x000fc4000001087c */
[----:B------:R-:W-:Y:S02]  /*74a0*/  FMUL.FTZ R171, R140, UR39 ;  /* 0x000000278cab7c20 */ /* 0x000fe40008410000 */
[----:B------:R-:W-:Y:S02]  /*74b0*/  FMUL.FTZ R145, R176, UR39 ;  /* 0x00000027b0917c20 */ /* 0x000fe40008410000 */
[----:B------:R-:W-:Y:S01]  /*74c0*/  FFMA.FTZ R196, R197, R168, R196 ;  /* 0x000000a8c5c47223 */ /* 0x000fe200000100c4 */
[----:B------:R-:W-:Y:S01]  /*74d0*/  IADD3 R197, R166, 0x340, RZ ;  /* 0x00000340a6c57810 */ /* 0x000fe20007ffe0ff */
[----:B------:R-:W-:Y:S02]  /*74e0*/  FFMA.FTZ R143, -R10, R52, R223 ;  /* 0x000000340a8f7223 */ /* 0x000fe400000101df */
[----:B------:R-:W-:Y:S02]  /*74f0*/  FFMA.FTZ R53, R52, R140, R53 ;  /* 0x0000008c34357223 */ /* 0x000fe40000010035 */
[----:B------:R-:W-:-:S02]  /*7500*/  FADD.FTZ R127, R122, R127 ;  /* 0x0000007f7a7f7221 */ /* 0x000fc40000010000 */
[----:B------:R-:W-:Y:S02]  /*7510*/  FFMA.FTZ R52, R176, UR38, -R171 ;  /* 0x00000026b0347c23 */ /* 0x000fe400080108ab */
[----:B------:R-:W-:Y:S02]  /*7520*/  FFMA.FTZ R122, R140, UR38, R145 ;  /* 0x000000268c7a7c23 */ /* 0x000fe40008010091 */
[----:B------:R-:W-:Y:S02]  /*7530*/  FADD.FTZ R145, -R123, R196 ;  /* 0x000000c47b917221 */ /* 0x000fe40000010100 */
[----:B------:R-:W-:Y:S02]  /*7540*/  FMUL.FTZ R124, R125, R52 ;  /* 0x000000347d7c7220 */ /* 0x000fe40000410000 */
[----:B------:R-:W-:Y:S02]  /*7550*/  FMUL.FTZ R176, R153, R176 ;  /* 0x000000b099b07220 */ /* 0x000fe40000410000 */
[----:B------:R-:W-:-:S02]  /*7560*/  FMUL.FTZ R52, R198, -R145 ;  /* 0x80000091c6347220 */ /* 0x000fc40000410000 */
[-C--:B------:R-:W-:Y:S02]  /*7570*/  FMUL.FTZ R198, R198, -R127.reuse ;  /* 0x8000007fc6c67220 */ /* 0x080fe40000410000 */
[----:B------:R-:W-:Y:S02]  /*7580*/  FMUL.FTZ R140, R153, R140 ;  /* 0x0000008c998c7220 */ /* 0x000fe40000410000 */
[----:B------:R-:W-:Y:S02]  /*7590*/  FMUL.FTZ R126, R125, R176 ;  /* 0x000000b07d7e7220 */ /* 0x000fe40000410000 */
[C---:B------:R-:W-:Y:S02]  /*75a0*/  FFMA.FTZ R123, R199.reuse, R127, -R52 ;  /* 0x0000007fc77b7223 */ /* 0x040fe40000010834 */
[----:B------:R-:W-:Y:S01]  /*75b0*/  FFMA.FTZ R144, R199, R145, R198 ;  /* 0x00000091c7907223 */ /* 0x000fe200000100c6 */
[----:B------:R-:W-:Y:S01]  /*75c0*/  IADD3 R199, R166, 0x360, RZ ;  /* 0x00000360a6c77810 */ /* 0x000fe20007ffe0ff */
[----:B------:R-:W-:-:S02]  /*75d0*/  FFMA.FTZ R52, R143, R122, R124 ;  /* 0x0000007a8f347223 */ /* 0x000fc4000001007c */
[----:B------:R-:W-:Y:S02]  /*75e0*/  FMUL.FTZ R122, R59, R174 ;  /* 0x000000ae3b7a7220 */ /* 0x000fe40000410000 */
[-C--:B------:R-:W-:Y:S02]  /*75f0*/  FMUL.FTZ R125, R125, R140.reuse ;  /* 0x0000008c7d7d7220 */ /* 0x080fe40000410000 */
[-C--:B------:R-:W-:Y:S02]  /*7600*/  FFMA.FTZ R126, R143, R140.reuse, R126 ;  /* 0x0000008c8f7e7223 */ /* 0x080fe4000001007e */
[----:B------:R-:W-:Y:S02]  /*7610*/  FMUL.FTZ R171, R74, R140 ;  /* 0x0000008c4aab7220 */ /* 0x000fe40000410000 */
[----:B------:R-:W-:Y:S02]  /*7620*/  FADD.FTZ R140, R120, R123 ;  /* 0x0000007b788c7221 */ /* 0x000fe40000010000 */
[----:B------:R-:W-:Y:S01]  /*7630*/  FADD.FTZ R144, -R121, R144 ;  /* 0x0000009079907221 */ /* 0x000fe20000010100 */
[----:B------:R-:W-:Y:S01]  /*7640*/  STS [R116.X4+0x2130], R171 ;  /* 0x002130ab74007388 */ /* 0x000fe20000004800 */
[----:B------:R-:W-:-:S02]  /*7650*/  FFMA.FTZ R120, R58, R147, R122 ;  /* 0x000000933a787223 */ /* 0x000fc4000001007a */
[----:B------:R-:W-:Y:S02]  /*7660*/  FFMA.FTZ R121, -R11, R58, R226 ;  /* 0x0000003a0b797223 */ /* 0x000fe400000101e2 */
[----:B------:R-:W-:Y:S02]  /*7670*/  FMUL.FTZ R58, R174, UR39 ;  /* 0x00000027ae3a7c20 */ /* 0x000fe40008410000 */
[C---:B------:R-:W-:Y:S02]  /*7680*/  FMUL.FTZ R123, R147.reuse, UR39 ;  /* 0x00000027937b7c20 */ /* 0x040fe40008410000 */
[----:B------:R-:W-:Y:S02]  /*7690*/  FFMA.FTZ R124, R147, UR38, R58 ;  /* 0x00000026937c7c23 */ /* 0x000fe4000801003a */
[C---:B------:R-:W-:Y:S02]  /*76a0*/  FMUL.FTZ R58, R200.reuse, -R144 ;  /* 0x80000090c83a7220 */ /* 0x040fe40000410000 */
[----:B------:R-:W-:-:S02]  /*76b0*/  FMUL.FTZ R200, R200, -R140 ;  /* 0x8000008cc8c87220 */ /* 0x000fc40000410000 */
[----:B------:R-:W-:Y:S02]  /*76c0*/  FFMA.FTZ R122, -R11, R59, R228 ;  /* 0x0000003b0b7a7223 */ /* 0x000fe400000101e4 */
[C---:B------:R-:W-:Y:S02]  /*76d0*/  FFMA.FTZ R59, R201.reuse, R140, -R58 ;  /* 0x0000008cc93b7223 */ /* 0x040fe4000001083a */
[----:B------:R-:W-:Y:S02]  /*76e0*/  FFMA.FTZ R201, R201, R144, R200 ;  /* 0x00000090c9c97223 */ /* 0x000fe400000100c8 */
[-C--:B------:R-:W-:Y:S02]  /*76f0*/  FMUL.FTZ R173, R74, R176.reuse ;  /* 0x000000b04aad7220 */ /* 0x080fe40000410000 */
[----:B------:R-:W-:Y:S02]  /*7700*/  FFMA.FTZ R125, R143, R176, -R125 ;  /* 0x000000b08f7d7223 */ /* 0x000fe4000001087d */
[----:B------:R-:W-:Y:S01]  /*7710*/  FFMA.FTZ R123, R174, UR38, -R123 ;  /* 0x00000026ae7b7c23 */ /* 0x000fe2000801087b */
[----:B------:R-:W-:Y:S01]  /*7720*/  STS [R116.X4+0x2134], R173 ;  /* 0x002134ad74007388 */ /* 0x000fe20000004800 */
[----:B------:R-:W-:-:S02]  /*7730*/  FMUL.FTZ R176, R156, R174 ;  /* 0x000000ae9cb07220 */ /* 0x000fc40000410000 */
[----:B------:R-:W-:Y:S02]  /*7740*/  FMUL.FTZ R174, R156, R147 ;  /* 0x000000939cae7220 */ /* 0x000fe40000410000 */
[----:B------:R-:W-:Y:S01]  /*7750*/  FADD.FTZ R146, -R146, R201 ;  /* 0x000000c992927221 */ /* 0x000fe20000010100 */
[----:B------:R-:W-:Y:S01]  /*7760*/  IADD3 R201, R166, 0x380, RZ ;  /* 0x00000380a6c97810 */ /* 0x000fe20007ffe0ff */
[----:B------:R-:W-:Y:S02]  /*7770*/  FMUL.FTZ R181, R76, R175 ;  /* 0x000000af4cb57220 */ /* 0x000fe40000410000 */
[C---:B------:R-:W-:Y:S02]  /*7780*/  FMUL.FTZ R147, R122.reuse, R176 ;  /* 0x000000b07a937220 */ /* 0x040fe40000410000 */
[C---:B------:R-:W-:Y:S01]  /*7790*/  FMUL.FTZ R58, R122.reuse, R123 ;  /* 0x0000007b7a3a7220 */ /* 0x040fe20000410000 */
[----:B------:R-:W-:Y:S01]  /*77a0*/  STS [R116.X4+0x2140], R181 ;  /* 0x002140b574007388 */ /* 0x000fe20000004800 */
[----:B------:R-:W-:-:S02]  /*77b0*/  FMUL.FTZ R143, R122, R174 ;  /* 0x000000ae7a8f7220 */ /* 0x000fc40000410000 */
[----:B------:R-:W-:Y:S02]  /*77c0*/  FMUL.FTZ R175, R75, R180 ;  /* 0x000000b44baf7220 */ /* 0x000fe40000410000 */
[----:B------:R-:W-:Y:S02]  /*77d0*/  FADD.FTZ R59, R184, R59 ;  /* 0x0000003bb83b7221 */ /* 0x000fe40000010000 */
[----:B------:R-:W-:Y:S01]  /*77e0*/  FMUL.FTZ R122, R202, -R146 ;  /* 0x80000092ca7a7220 */ /* 0x000fe20000410000 */
[----:B------:R1:W-:Y:S01]  /*77f0*/  STS [R116.X4+0x213c], R175 ;  /* 0x00213caf74007388 */ /* 0x0003e20000004800 */
[C---:B------:R-:W-:Y:S02]  /*7800*/  FFMA.FTZ R147, R121.reuse, R174, R147 ;  /* 0x000000ae79937223 */ /* 0x040fe40000010093 */
[C---:B------:R-:W-:Y:S02]  /*7810*/  FFMA.FTZ R143, R121.reuse, R176, -R143 ;  /* 0x000000b0798f7223 */ /* 0x040fe4000001088f */
[----:B------:R-:W-:-:S02]  /*7820*/  FFMA.FTZ R58, R121, R124, R58 ;  /* 0x0000007c793a7223 */ /* 0x000fc4000001003a */
[----:B------:R-:W-:Y:S02]  /*7830*/  FMUL.FTZ R123, R57, R168 ;  /* 0x000000a8397b7220 */ /* 0x000fe40000410000 */
[-C--:B------:R-:W-:Y:S02]  /*7840*/  FFMA.FTZ R121, R203, R59.reuse, -R122 ;  /* 0x0000003bcb797223 */ /* 0x080fe4000001087a */
[----:B-1----:R-:W-:Y:S02]  /*7850*/  FMUL.FTZ R175, R73, R176 ;  /* 0x000000b049af7220 */ /* 0x002fe40000410000 */
[----:B------:R-:W-:Y:S02]  /*7860*/  FMUL.FTZ R202, R202, -R59 ;  /* 0x8000003bcaca7220 */ /* 0x000fe40000410000 */
[C---:B------:R-:W-:Y:S01]  /*7870*/  FFMA.FTZ R171, -R12.reuse, R57, R229 ;  /* 0x000000390cab7223 */ /* 0x040fe200000101e5 */
[----:B------:R1:W-:Y:S01]  /*7880*/  STS [R116.X4+0x212c], R175 ;  /* 0x00212caf74007388 */ /* 0x0003e20000004800 */
[----:B------:R-:W-:-:S02]  /*7890*/  FFMA.FTZ R176, -R12, R56, R227 ;  /* 0x000000380cb07223 */ /* 0x000fc400000101e3 */
[----:B------:R-:W-:Y:S02]  /*78a0*/  FFMA.FTZ R57, R56, R119, R123 ;  /* 0x0000007738397223 */ /* 0x000fe4000001007b */
[----:B------:R-:W-:Y:S02]  /*78b0*/  FADD.FTZ R244, R244, R121 ;  /* 0x00000079f4f47221 */ /* 0x000fe40000010000 */
[----:B------:R-:W-:Y:S02]  /*78c0*/  FMUL.FTZ R56, R168, UR39 ;  /* 0x00000027a8387c20 */ /* 0x000fe40008410000 */
[----:B------:R-:W-:Y:S02]  /*78d0*/  FMUL.FTZ R121, R119, UR39 ;  /* 0x0000002777797c20 */ /* 0x000fe40008410000 */
[----:B------:R-:W-:Y:S02]  /*78e0*/  FMUL.FTZ R183, R77, R186 ;  /* 0x000000ba4db77220 */ /* 0x000fe40000410000 */
[----:B------:R-:W-:-:S02]  /*78f0*/  FFMA.FTZ R203, R203, R146, R202 ;  /* 0x00000092cbcb7223 */ /* 0x000fc400000100ca */
[----:B------:R-:W-:Y:S01]  /*7900*/  FMUL.FTZ R173, R73, R174 ;  /* 0x000000ae49ad7220 */ /* 0x000fe20000410000 */
[----:B------:R2:W-:Y:S01]  /*7910*/  STS [R116.X4+0x214c], R183 ;  /* 0x00214cb774007388 */ /* 0x0005e20000004800 */
[----:B------:R-:W-:Y:S02]  /*7920*/  FFMA.FTZ R181, R119, UR38, R56 ;  /* 0x0000002677b57c23 */ /* 0x000fe40008010038 */
[----:B------:R-:W-:Y:S01]  /*7930*/  FFMA.FTZ R174, R168, UR38, -R121 ;  /* 0x00000026a8ae7c23 */ /* 0x000fe20008010879 */
[----:B------:R4:W-:Y:S01]  /*7940*/  STS [R116.X4+0x2128], R173 ;  /* 0x002128ad74007388 */ /* 0x0009e20000004800 */
[C---:B-1----:R-:W-:Y:S02]  /*7950*/  FMUL.FTZ R175, R155.reuse, R168 ;  /* 0x000000a89baf7220 */ /* 0x042fe40000410000 */
[----:B------:R-:W-:Y:S02]  /*7960*/  FMUL.FTZ R119, R155, R119 ;  /* 0x000000779b777220 */ /* 0x000fe40000410000 */
[----:B------:R-:W-:Y:S01]  /*7970*/  FADD.FTZ R246, -R246, R203 ;  /* 0x000000cbf6f67221 */ /* 0x000fe20000010100 */
[----:B------:R-:W-:Y:S01]  /*7980*/  IADD3 R203, R166, 0x3a0, RZ ;  /* 0x000003a0a6cb7810 */ /* 0x000fe20007ffe0ff */
[----:B--2---:R-:W-:-:S02]  /*7990*/  FMUL.FTZ R183, R76, R177 ;  /* 0x000000b14cb77220 */ /* 0x004fc40000410000 */
[C---:B------:R-:W-:Y:S02]  /*79a0*/  FMUL.FTZ R177, R171.reuse, R175 ;  /* 0x000000afabb17220 */ /* 0x040fe40000410000 */
[C---:B------:R-:W-:Y:S01]  /*79b0*/  FMUL.FTZ R180, R171.reuse, R174 ;  /* 0x000000aeabb47220 */ /* 0x040fe20000410000 */
[----:B------:R-:W-:Y:S01]  /*79c0*/  STS [R116.X4+0x2144], R183 ;  /* 0x002144b774007388 */ /* 0x000fe20000004800 */
[----:B------:R-:W-:Y:S02]  /*79d0*/  FMUL.FTZ R178, R171, R119 ;  /* 0x00000077abb27220 */ /* 0x000fe40000410000 */
[C---:B------:R-:W-:Y:S02]  /*79e0*/  FFMA.FTZ R123, -R16.reuse, R65, R235 ;  /* 0x00000041107b7223 */ /* 0x040fe400000101eb */
[----:B------:R-:W-:Y:S02]  /*79f0*/  FMUL.FTZ R171, R159, R246 ;  /* 0x000000f69fab7220 */ /* 0x000fe40000410000 */
[----:B------:R-:W-:-:S02]  /*7a00*/  FFMA.FTZ R124, -R16, R64, R237 ;  /* 0x00000040107c7223 */ /* 0x000fc400000101ed */
[----:B------:R-:W-:Y:S02]  /*7a10*/  FFMA.FTZ R121, -R15, R67, R234 ;  /* 0x000000430f797223 */ /* 0x000fe400000101ea */
[----:B------:R-:W-:Y:S02]  /*7a20*/  FMUL.FTZ R168, R160, R146 ;  /* 0x00000092a0a87220 */ /* 0x000fe40000410000 */
[----:B----4-:R-:W-:Y:S02]  /*7a30*/  FMUL.FTZ R173, R159, R244 ;  /* 0x000000f49fad7220 */ /* 0x010fe40000410000 */
[----:B------:R-:W-:Y:S02]  /*7a40*/  FMUL.FTZ R56, R123, R171 ;  /* 0x000000ab7b387220 */ /* 0x000fe40000410000 */
[----:B------:R-:W-:Y:S02]  /*7a50*/  FMUL.FTZ R241, R80, R185 ;  /* 0x000000b950f17220 */ /* 0x000fe40000410000 */
[----:B------:R-:W-:-:S02]  /*7a60*/  FFMA.FTZ R177, R176, R119, R177 ;  /* 0x00000077b0b17223 */ /* 0x000fc400000100b1 */
[----:B------:R-:W-:Y:S01]  /*7a70*/  FMUL.FTZ R185, R72, R119 ;  /* 0x0000007748b97220 */ /* 0x000fe20000410000 */
[----:B------:R1:W-:Y:S01]  /*7a80*/  STS [R116.X4+0x2160], R241 ;  /* 0x002160f174007388 */ /* 0x0003e20000004800 */
[----:B------:R-:W-:Y:S02]  /*7a90*/  FFMA.FTZ R122, -R15, R66, R236 ;  /* 0x000000420f7a7223 */ /* 0x000fe400000101ec */
[----:B------:R-:W-:Y:S01]  /*7aa0*/  FMUL.FTZ R174, R160, R59 ;  /* 0x0000003ba0ae7220 */ /* 0x000fe20000410000 */
[----:B------:R2:W-:Y:S01]  /*7ab0*/  STS [R116.X4+0x2120], R185 ;  /* 0x002120b974007388 */ /* 0x0005e20000004800 */
[----:B------:R-:W-:Y:S02]  /*7ac0*/  FMUL.FTZ R119, R121, R168 ;  /* 0x000000a879777220 */ /* 0x000fe40000410000 */
[----:B------:R-:W-:Y:S02]  /*7ad0*/  FFMA.FTZ R56, R124, R173, R56 ;  /* 0x000000ad7c387223 */ /* 0x000fe40000010038 */
[-C--:B------:R-:W-:Y:S01]  /*7ae0*/  FMUL.FTZ R187, R72, R175.reuse ;  /* 0x000000af48bb7220 */ /* 0x080fe20000410000 */
[----:B-1----:R-:W-:Y:S01]  /*7af0*/  IADD3 R241, R166, 0x3e0, RZ ;  /* 0x000003e0a6f17810 */ /* 0x002fe20007ffe0ff */
[----:B------:R-:W-:-:S02]  /*7b00*/  FFMA.FTZ R178, R176, R175, -R178 ;  /* 0x000000afb0b27223 */ /* 0x000fc400000108b2 */
[----:B------:R-:W-:Y:S01]  /*7b10*/  FFMA.FTZ R175, R122, R174, R119 ;  /* 0x000000ae7aaf7223 */ /* 0x000fe20000010077 */
[----:B------:R1:W-:Y:S01]  /*7b20*/  STS [R116.X4+0x2124], R187 ;  /* 0x002124bb74007388 */ /* 0x0003e20000004800 */
[----:B------:R-:W-:Y:S02]  /*7b30*/  FADD.FTZ R56, RZ, R56 ;  /* 0x00000038ff387221 */ /* 0x000fe40000010000 */
[----:B------:R-:W-:Y:S02]  /*7b40*/  FFMA.FTZ R119, R176, R181, R180 ;  /* 0x000000b5b0777223 */ /* 0x000fe400000100b4 */
[----:B------:R-:W-:Y:S02]  /*7b50*/  FADD.FTZ R180, R56, R175 ;  /* 0x000000af38b47221 */ /* 0x000fe40000010000 */
[----:B------:R-:W-:Y:S02]  /*7b60*/  FMUL.FTZ R56, R63, R145 ;  /* 0x000000913f387220 */ /* 0x000fe40000410000 */
[----:B------:R-:W-:-:S02]  /*7b70*/  FFMA.FTZ R183, -R13, R62, R230 ;  /* 0x0000003e0db77223 */ /* 0x000fc400000101e6 */
[----:B------:R-:W-:Y:S02]  /*7b80*/  FFMA.FTZ R56, R62, R127, R56 ;  /* 0x0000007f3e387223 */ /* 0x000fe40000010038 */
[----:B------:R-:W-:Y:S02]  /*7b90*/  FMUL.FTZ R62, R127, UR39 ;  /* 0x000000277f3e7c20 */ /* 0x000fe40008410000 */
[----:B------:R-:W-:Y:S02]  /*7ba0*/  FMUL.FTZ R182, R145, UR39 ;  /* 0x0000002791b67c20 */ /* 0x000fe40008410000 */
[----:B--2---:R-:W-:Y:S02]  /*7bb0*/  FFMA.FTZ R185, -R13, R63, R232 ;  /* 0x0000003f0db97223 */ /* 0x004fe400000101e8 */
[----:B------:R-:W-:Y:S02]  /*7bc0*/  FFMA.FTZ R176, -R14, R61, R233 ;  /* 0x0000003d0eb07223 */ /* 0x000fe400000101e9 */
[----:B------:R-:W-:-:S02]  /*7bd0*/  FFMA.FTZ R188, R145, UR38, -R62 ;  /* 0x0000002691bc7c23 */ /* 0x000fc4000801083e */
[----:B------:R-:W-:Y:S02]  /*7be0*/  FMUL.FTZ R63, R157, R144 ;  /* 0x000000909d3f7220 */ /* 0x000fe40000410000 */
[----:B------:R-:W-:Y:S02]  /*7bf0*/  FMUL.FTZ R62, R123, R173 ;  /* 0x000000ad7b3e7220 */ /* 0x000fe40000410000 */
[----:B------:R-:W-:Y:S02]  /*7c00*/  FFMA.FTZ R186, R127, UR38, R182 ;  /* 0x000000267fba7c23 */ /* 0x000fe400080100b6 */
[----:B------:R-:W-:Y:S02]  /*7c10*/  FMUL.FTZ R190, R158, R127 ;  /* 0x0000007f9ebe7220 */ /* 0x000fe40000410000 */
[----:B------:R-:W-:Y:S02]  /*7c20*/  FFMA.FTZ R175, -R14, R60, R231 ;  /* 0x0000003c0eaf7223 */ /* 0x000fe400000101e7 */
[----:B------:R-:W-:-:S02]  /*7c30*/  FMUL.FTZ R192, R158, R145 ;  /* 0x000000919ec07220 */ /* 0x000fc40000410000 */
[----:B------:R-:W-:Y:S02]  /*7c40*/  FMUL.FTZ R127, R157, R140 ;  /* 0x0000008c9d7f7220 */ /* 0x000fe40000410000 */
[----:B------:R-:W-:Y:S02]  /*7c50*/  FMUL.FTZ R182, R176, R63 ;  /* 0x0000003fb0b67220 */ /* 0x000fe40000410000 */
[----:B------:R-:W-:Y:S02]  /*7c60*/  FMUL.FTZ R145, R121, R174 ;  /* 0x000000ae79917220 */ /* 0x000fe40000410000 */
[----:B------:R-:W-:Y:S02]  /*7c70*/  FFMA.FTZ R62, R124, R171, -R62 ;  /* 0x000000ab7c3e7223 */ /* 0x000fe4000001083e */
[----:B------:R-:W-:Y:S02]  /*7c80*/  FFMA.FTZ R181, R175, R127, R182 ;  /* 0x0000007fafb57223 */ /* 0x000fe400000100b6 */
[----:B------:R-:W-:-:S02]  /*7c90*/  FFMA.FTZ R145, R122, R168, -R145 ;  /* 0x000000a87a917223 */ /* 0x000fc40000010891 */
[----:B------:R-:W-:Y:S02]  /*7ca0*/  FADD.FTZ R62, RZ, R62 ;  /* 0x0000003eff3e7221 */ /* 0x000fe40000010000 */
[----:B------:R-:W-:Y:S02]  /*7cb0*/  FMUL.FTZ R182, R185, R192 ;  /* 0x000000c0b9b67220 */ /* 0x000fe40000410000 */
[----:B------:R-:W-:Y:S02]  /*7cc0*/  FMUL.FTZ R184, R176, R127 ;  /* 0x0000007fb0b87220 */ /* 0x000fe40000410000 */
[----:B------:R-:W-:Y:S02]  /*7cd0*/  FADD.FTZ R180, R180, R181 ;  /* 0x000000b5b4b47221 */ /* 0x000fe40000010000 */
[----:B------:R-:W-:Y:S02]  /*7ce0*/  FADD.FTZ R62, R62, R145 ;  /* 0x000000913e3e7221 */ /* 0x000fe40000010000 */
[----:B------:R-:W-:-:S02]  /*7cf0*/  FFMA.FTZ R181, R183, R190, R182 ;  /* 0x000000beb7b57223 */ /* 0x000fc400000100b6 */
[----:B------:R-:W-:Y:S02]  /*7d00*/  FFMA.FTZ R145, R175, R63, -R184 ;  /* 0x0000003faf917223 */ /* 0x000fe400000108b8 */
[----:B------:R-:W-:Y:S02]  /*7d10*/  FMUL.FTZ R182, R185, R190 ;  /* 0x000000beb9b67220 */ /* 0x000fe40000410000 */
[----:B------:R-:W-:Y:S02]  /*7d20*/  FADD.FTZ R180, R180, R181 ;  /* 0x000000b5b4b47221 */ /* 0x000fe40000010000 */
[----:B------:R-:W-:Y:S02]  /*7d30*/  FADD.FTZ R62, R62, R145 ;  /* 0x000000913e3e7221 */ /* 0x000fe40000010000 */
[----:B------:R-:W-:Y:S02]  /*7d40*/  FFMA.FTZ R145, R183, R192, -R182 ;  /* 0x000000c0b7917223 */ /* 0x000fe400000108b6 */
[----:B------:R-:W-:Y:S01]  /*7d50*/  FADD.FTZ R180, R180, R177 ;  /* 0x000000b1b4b47221 */ /* 0x000fe20000010000 */
[----:B------:R-:W-:Y:S01]  /*7d60*/  IADD3 R177, R166, 0x140, RZ ;  /* 0x00000140a6b17810 */ /* 0x000fe20007ffe0ff */
[----:B------:R-:W-:-:S02]  /*7d70*/  FADD.FTZ R181, R62, R145 ;  /* 0x000000913eb57221 */ /* 0x000fc40000010000 */
[----:B------:R-:W-:Y:S01]  /*7d80*/  FADD.FTZ R147, R180, R147 ;  /* 0x00000093b4937221 */ /* 0x000fe20000010000 */
[-C--:B------:R-:W-:Y:S01]  /*7d90*/  LEA.HI.SX32 R177, R177, R166.reuse, 0x1b ;  /* 0x000000a6b1b17211 */ /* 0x080fe200078fdaff */
[----:B------:R-:W-:Y:S01]  /*7da0*/  FADD.FTZ R178, R181, R178 ;  /* 0x000000b2b5b27221 */ /* 0x000fe20000010000 */
[C---:B------:R-:W-:Y:S01]  /*7db0*/  IADD3 R181, R166.reuse, 0xe0, RZ ;  /* 0x000000e0a6b57810 */ /* 0x040fe20007ffe0ff */
[----:B------:R-:W-:Y:S01]  /*7dc0*/  FADD.FTZ R147, R147, R126 ;  /* 0x0000007e93937221 */ /* 0x000fe20000010000 */
[-C--:B------:R-:W-:Y:S01]  /*7dd0*/  LEA.HI.SX32 R126, R166, R166.reuse, 0x1b ;  /* 0x000000a6a67e7211 */ /* 0x080fe200078fdaff */
[----:B------:R-:W-:Y:S01]  /*7de0*/  FADD.FTZ R178, R178, R143 ;  /* 0x0000008fb2b27221 */ /* 0x000fe20000010000 */
[----:B------:R-:W-:Y:S01]  /*7df0*/  LEA.HI.SX32 R181, R181, R166, 0x1b ;  /* 0x000000a6b5b57211 */ /* 0x000fe200078fdaff */
[----:B------:R-:W-:Y:S02]  /*7e00*/  FMUL.FTZ R145, R61, R144 ;  /* 0x000000903d917220 */ /* 0x000fe40000410000 */
[----:B------:R-:W-:Y:S01]  /*7e10*/  FADD.FTZ R128, R147, R128 ;  /* 0x0000008093807221 */ /* 0x000fe20000010000 */
[----:B------:R-:W-:Y:S01]  /*7e20*/  IADD3 R147, R166, 0x280, RZ ;  /* 0x00000280a6937810 */ /* 0x000fe20007ffe0ff */
[----:B------:R-:W-:-:S02]  /*7e30*/  FMUL.FTZ R143, R144, UR39 ;  /* 0x00000027908f7c20 */ /* 0x000fc40008410000 */
[----:B------:R-:W-:Y:S01]  /*7e40*/  FADD.FTZ R178, R178, R125 ;  /* 0x0000007db2b27221 */ /* 0x000fe20000010000 */
[----:B------:R-:W-:Y:S01]  /*7e50*/  LEA.HI.SX32 R147, R147, R166, 0x1b ;  /* 0x000000a693937211 */ /* 0x000fe200078fdaff */
[----:B------:R-:W-:Y:S02]  /*7e60*/  FFMA.FTZ R62, R60, R140, R145 ;  /* 0x0000008c3c3e7223 */ /* 0x000fe40000010091 */
[----:B------:R-:W-:Y:S02]  /*7e70*/  FMUL.FTZ R145, R140, UR39 ;  /* 0x000000278c917c20 */ /* 0x000fe40008410000 */
[----:B------:R-:W-:Y:S02]  /*7e80*/  FADD.FTZ R131, R128, R131 ;  /* 0x0000008380837221 */ /* 0x000fe40000010000 */
[----:B------:R-:W-:Y:S02]  /*7e90*/  FFMA.FTZ R140, R140, UR38, R143 ;  /* 0x000000268c8c7c23 */ /* 0x000fe4000801008f */
[----:B------:R-:W-:-:S02]  /*7ea0*/  FADD.FTZ R143, R178, R129 ;  /* 0x00000081b28f7221 */ /* 0x000fc40000010000 */
[----:B------:R-:W-:Y:S02]  /*7eb0*/  FADD.FTZ R132, R131, R132 ;  /* 0x0000008483847221 */ /* 0x000fe40000010000 */
[C---:B------:R-:W-:Y:S02]  /*7ec0*/  FMUL.FTZ R129, R70.reuse, R127 ;  /* 0x0000007f46817220 */ /* 0x040fe40000410000 */
[----:B------:R-:W-:Y:S02]  /*7ed0*/  FMUL.FTZ R131, R70, R63 ;  /* 0x0000003f46837220 */ /* 0x000fe40000410000 */
[----:B------:R-:W-:Y:S01]  /*7ee0*/  FMUL.FTZ R245, R80, R239 ;  /* 0x000000ef50f57220 */ /* 0x000fe20000410000 */
[----:B------:R2:W-:Y:S01]  /*7ef0*/  STS [R116.X4+0x2110], R129 ;  /* 0x0021108174007388 */ /* 0x0005e20000004800 */
[C---:B-1----:R-:W-:Y:S01]  /*7f00*/  FMUL.FTZ R187, R71.reuse, R190 ;  /* 0x000000be47bb7220 */ /* 0x042fe20000410000 */
[C---:B------:R-:W-:Y:S01]  /*7f10*/  IADD3 R239, R166.reuse, 0x3c0, RZ ;  /* 0x000003c0a6ef7810 */ /* 0x040fe20007ffe0ff */
[----:B------:R-:W-:Y:S01]  /*7f20*/  FMUL.FTZ R189, R71, R192 ;  /* 0x000000c047bd7220 */ /* 0x000fe20000410000 */
[----:B------:R-:W-:Y:S01]  /*7f30*/  STS [R116.X4+0x2164], R245 ;  /* 0x002164f574007388 */ /* 0x000fe20000004800 */
[----:B------:R-:W-:Y:S01]  /*7f40*/  FADD.FTZ R130, R143, R130 ;  /* 0x000000828f827221 */ /* 0x000fe20000010000 */
[C---:B------:R-:W-:Y:S01]  /*7f50*/  IADD3 R143, R166.reuse, 0x260, RZ ;  /* 0x00000260a68f7810 */ /* 0x040fe20007ffe0ff */
[C---:B------:R-:W-:Y:S01]  /*7f60*/  FMUL.FTZ R63, R69.reuse, R174 ;  /* 0x000000ae453f7220 */ /* 0x040fe20000410000 */
[----:B------:R1:W-:Y:S01]  /*7f70*/  STS [R116.X4+0x2118], R187 ;  /* 0x002118bb74007388 */ /* 0x0003e20000004800 */
[----:B------:R-:W-:Y:S01]  /*7f80*/  FMUL.FTZ R127, R69, R168 ;  /* 0x000000a8457f7220 */ /* 0x000fe20000410000 */
[----:B--2---:R-:W-:Y:S01]  /*7f90*/  IADD3 R129, R166, 0x40, RZ ;  /* 0x00000040a6817810 */ /* 0x004fe20007ffe0ff */
[C---:B------:R-:W-:Y:S01]  /*7fa0*/  FMUL.FTZ R173, R68.reuse, R173 ;  /* 0x000000ad44ad7220 */ /* 0x040fe20000410000 */
[----:B------:R-:W-:Y:S01]  /*7fb0*/  STS [R116.X4+0x211c], R189 ;  /* 0x00211cbd74007388 */ /* 0x000fe20000004800 */
[----:B------:R-:W-:Y:S01]  /*7fc0*/  FMUL.FTZ R171, R68, R171 ;  /* 0x000000ab44ab7220 */ /* 0x000fe20000410000 */
[----:B------:R-:W-:Y:S01]  /*7fd0*/  LEA.HI.SX32 R168, R143, R166, 0x1b ;  /* 0x000000a68fa87211 */ /* 0x000fe200078fdaff */
[----:B------:R-:W-:Y:S01]  /*7fe0*/  FADD.FTZ R135, R132, R135 ;  /* 0x0000008784877221 */ /* 0x000fe20000010000 */
[----:B------:R2:W-:Y:S01]  /*7ff0*/  STS [R116.X4+0x2114], R131 ;  /* 0x0021148374007388 */ /* 0x0005e20000004800 */
        /* <DEDUP_REMOVED lines=8> */
[----:B------:R-:W-:Y:S01]  /*8080*/  FFMA.FTZ R145, R144, UR38, -R145 ;  /* 0x0000002690917c23 */ /* 0x000fe20008010891 */
[----:B--2---:R-:W-:Y:S01]  /*8090*/  IADD3 R131, R166, 0x80, RZ ;  /* 0x00000080a6837810 */ /* 0x004fe20007ffe0ff */
        /* <DEDUP_REMOVED lines=8> */
[----:B------:R-:W-:Y:S01]  /*8120*/  FADD.FTZ R134, R134, R139 ;  /* 0x0000008b86867221 */ /* 0x000fe20000010000 */
[----:B------:R-:W-:Y:S01]  /*8130*/  BAR.SYNC.DEFER_BLOCKING 0x0 ;  /* 0x0000000000007b1d */ /* 0x000fe20000010000 */
[----:B------:R-:W-:Y:S01]  /*8140*/  FADD.FTZ R60, R60, R141 ;  /* 0x0000008d3c3c7221 */ /* 0x000fe20000010000 */
[C---:B------:R-:W-:Y:S01]  /*8150*/  IADD3 R139, R166.reuse, 0x1a0, RZ ;  /* 0x000001a0a68b7810 */ /* 0x040fe20007ffe0ff */
[----:B------:R-:W-:Y:S01]  /*8160*/  FFMA.FTZ R61, R183, R186, R188 ;  /* 0x000000bab73d7223 */ /* 0x000fe200000100bc */
[C---:B------:R-:W-:Y:S01]  /*8170*/  IADD3 R141, R166.reuse, 0x1e0, RZ ;  /* 0x000001e0a68d7810 */ /* 0x040fe20007ffe0ff */
[----:B------:R-:W-:Y:S01]  /*8180*/  FFMA.FTZ R125, R175, R140, R125 ;  /* 0x0000008caf7d7223 */ /* 0x000fe2000001007d */
[----:B------:R-:W-:Y:S01]  /*8190*/  IADD3 R185, R166, 0x60, RZ ;  /* 0x00000060a6b97810 */ /* 0x000fe20007ffe0ff */
[----:B-1----:R-:W-:Y:S01]  /*81a0*/  FADD.FTZ R63, R134, R169 ;  /* 0x000000a9863f7221 */ /* 0x002fe20000010000 */
[----:B------:R-:W-:Y:S01]  /*81b0*/  IADD3 R183, R166, 0xa0, RZ ;  /* 0x000000a0a6b77810 */ /* 0x000fe20007ffe0ff */
[----:B------:R-:W-:Y:S01]  /*81c0*/  FMUL.FTZ R231, R30, R231 ;  /* 0x000000e71ee77220 */ /* 0x000fe20000410000 */
[----:B----4-:R-:W-:Y:S01]  /*81d0*/  IADD3 R127, R166, 0xc0, RZ ;  /* 0x000000c0a67f7810 */ /* 0x010fe20007ffe0ff */
[----:B------:R-:W-:Y:S01]  /*81e0*/  FMUL.FTZ R223, R26, R223 ;  /* 0x000000df1adf7220 */ /* 0x000fe20000410000 */
[----:B------:R-:W-:Y:S01]  /*81f0*/  IADD3 R175, R166, 0x180, RZ ;  /* 0x00000180a6af7810 */ /* 0x000fe20007ffe0ff */
[----:B------:R-:W-:Y:S01]  /*8200*/  FFMA.FTZ R215, -R22, R215, -RZ ;  /* 0x000000d716d77223 */ /* 0x000fe200000109ff */
[C---:B--2---:R-:W-:Y:S01]  /*8210*/  IADD3 R173, R166.reuse, 0x1c0, RZ ;  /* 0x000001c0a6ad7810 */ /* 0x044fe20007ffe0ff */
[----:B------:R-:W-:Y:S01]  /*8220*/  FMUL.FTZ R236, R31, R236 ;  /* 0x000000ec1fec7220 */ /* 0x000fe20000410000 */
[----:B-----5:R-:W-:Y:S01]  /*8230*/  IADD3 R171, R166, 0x220, RZ ;  /* 0x00000220a6ab7810 */ /* 0x020fe20007ffe0ff */
[----:B------:R-:W-:Y:S01]  /*8240*/  FFMA.FTZ R233, -R30, R233, -RZ ;  /* 0x000000e91ee97223 */ /* 0x000fe200000109ff */
[C---:B------:R-:W-:Y:S01]  /*8250*/  IADD3 R169, R166.reuse, 0x240, RZ ;  /* 0x00000240a6a97810 */ /* 0x040fe20007ffe0ff */
[----:B------:R-:W-:Y:S01]  /*8260*/  FMUL.FTZ R230, R29, R230 ;  /* 0x000000e61de67220 */ /* 0x000fe20000410000 */
[----:B------:R-:W-:Y:S01]  /*8270*/  IADD3 R145, R166, 0x2a0, RZ ;  /* 0x000002a0a6917810 */ /* 0x000fe20007ffe0ff */
[----:B------:R-:W-:Y:S01]  /*8280*/  FMUL.FTZ R227, R28, R227 ;  /* 0x000000e31ce37220 */ /* 0x000fe20000410000 */
[----:B------:R-:W-:Y:S01]  /*8290*/  IADD3 R189, R166, 0x2c0, RZ ;  /* 0x000002c0a6bd7810 */ /* 0x000fe20007ffe0ff */
        /* <DEDUP_REMOVED lines=8> */
[----:B------:R-:W-:Y:S01]  /*8320*/  FMUL.FTZ R219, R24, R219 ;  /* 0x000000db18db7220 */ /* 0x000fe20000410000 */
[-C--:B------:R-:W-:Y:S01]  /*8330*/  LEA.HI.SX32 R187, R187, R166.reuse, 0x1b ;  /* 0x000000a6bbbb7211 */ /* 0x080fe200078fdaff */
[----:B------:R-:W4:Y:S01]  /*8340*/  LDS R196, [R178.X4+0x2580] ;  /* 0x00258000b2c47984 */ /* 0x000f220000004800 */
[----:B------:R-:W-:Y:S01]  /*8350*/  LEA.HI.SX32 R186, R129, R166, 0x1b ;  /* 0x000000a681ba7211 */ /* 0x000fe200078fdaff */
[----:B------:R-:W-:Y:S01]  /*8360*/  FFMA.FTZ R129, -R31, R234, -RZ ;  /* 0x000000ea1f817223 */ /* 0x000fe200000109ff */
[-C--:B------:R-:W-:Y:S01]  /*8370*/  LEA.HI.SX32 R185, R185, R166.reuse, 0x1b ;  /* 0x000000a6b9b97211 */ /* 0x080fe200078fdaff */
[----:B------:R-:W3:Y:S01]  /*8380*/  LDS R188, [R187.X4+0x2180] ;  /* 0x00218000bbbc7984 */ /* 0x000ee20000004800 */
[----:B------:R-:W-:Y:S01]  /*8390*/  LEA.HI.SX32 R184, R131, R166, 0x1b ;  /* 0x000000a683b87211 */ /* 0x000fe200078fdaff */
[----:B------:R-:W-:Y:S01]  /*83a0*/  FFMA.FTZ R131, -R29, R232, -RZ ;  /* 0x000000e81d837223 */ /* 0x000fe200000109ff */
[-C--:B------:R-:W-:Y:S01]  /*83b0*/  LEA.HI.SX32 R183, R183, R166.reuse, 0x1b ;  /* 0x000000a6b7b77211 */ /* 0x080fe200078fdaff */
[----:B------:R-:W0:Y:S01]  /*83c0*/  LDS R190, [R185.X4+0x2280] ;  /* 0x00228000b9be7984 */ /* 0x000e220000004800 */
[-C--:B------:R-:W-:Y:S01]  /*83d0*/  LEA.HI.SX32 R182, R127, R166.reuse, 0x1b ;  /* 0x000000a67fb67211 */ /* 0x080fe200078fdaff */
[C---:B------:R-:W-:Y:S01]  /*83e0*/  FFMA.FTZ R127, -R32.reuse, R235, -RZ ;  /* 0x000000eb207f7223 */ /* 0x040fe200000109ff */
[-C--:B------:R-:W-:Y:S01]  /*83f0*/  LEA.HI.SX32 R180, R133, R166.reuse, 0x1b ;  /* 0x000000a685b47211 */ /* 0x080fe200078fdaff */
[----:B------:R-:W-:Y:S01]  /*8400*/  FMUL.FTZ R133, R32, R237 ;  /* 0x000000ed20857220 */ /* 0x000fe20000410000 */
        /* <DEDUP_REMOVED lines=14> */
[-C--:B------:R-:W-:Y:S01]  /*84f0*/  LEA.HI.SX32 R141, R193, R166.reuse, 0x1b ;  /* 0x000000a6c18d7211 */ /* 0x080fe200078fdaff */
[----:B------:R-:W-:Y:S01]  /*8500*/  FFMA.FTZ R213, -R20, R213, -RZ ;  /* 0x000000d514d57223 */ /* 0x000fe200000109ff */
        /* <DEDUP_REMOVED lines=11> */
[----:B------:R-:W-:Y:S01]  /*85c0*/  FMUL.FTZ R128, R146, UR39 ;  /* 0x0000002792807c20 */ /* 0x000fe20008410000 */
        /* <DEDUP_REMOVED lines=20> */
[----:B0-----:R-:W0:Y:S04]  /*8710*/  LDS R249, [R134.X4+0x3080] ;  /* 0x0030800086f97984 */ /* 0x001e280000004800 */
        /* <DEDUP_REMOVED lines=28> */
[----:B--2---:R-:W-:-:S03]  /*88e0*/  FMUL.FTZ R133, R19, R206 ;  /* 0x000000ce13857220 */ /* 0x004fc60000410000 */
[----:B------:R-:W-:Y:S01]  /*88f0*/  STS [R116.X4+0x3188], R236 ;  /* 0x003188ec74007388 */ /* 0x000fe20000004800 */
[C---:B------:R-:W-:Y:S02]  /*8900*/  FFMA.FTZ R206, R246.reuse, UR38, -R127 ;  /* 0x00000026f6ce7c23 */ /* 0x040fe4000801087f */
[----:B-----5:R-:W-:Y:S01]  /*8910*/  FMUL.FTZ R215, R17, R179 ;  /* 0x000000b311d77220 */ /* 0x020fe20000410000 */
[----:B------:R-:W-:Y:S01]  /*8920*/  STS [R116.X4+0x3194], R233 ;  /* 0x003194e974007388 */ /* 0x000fe20000004800 */
[----:B------:R-:W-:Y:S02]  /*8930*/  FMUL.FTZ R179, R246, UR39 ;  /* 0x00000027f6b37c20 */ /* 0x000fe40008410000 */
[C---:B-1----:R-:W-:Y:S01]  /*8940*/  FMUL.FTZ R129, R59.reuse, UR39 ;  /* 0x000000273b817c20 */ /* 0x042fe20008410000 */
        /* <DEDUP_REMOVED lines=49> */
[--C-:B0-----:R-:W-:Y:S01]  /*8c60*/  IMAD.WIDE.U32 R126, R127, c[0x0][0x2b0], R128.reuse ;  /* 0x0000ac007f7e7a25 */ /* 0x101fe200078e0080 */
        /* <DEDUP_REMOVED lines=24> */
.L_x_10755:
[----:B0-234-:R-:W-:Y:S05]  /*8df0*/  BSYNC B0 ;  /* 0x0000000000007941 */ /* 0x01dfea0003800000 */
.L_x_10754:
        /* <DEDUP_REMOVED lines=21> */
[----:B------:R-:W-:Y:S02]  /*8f50*/  UIADD3 UR43, UR27, UR43, URZ ;  /* 0x0000002b1b2b7290 */ /* 0x000fe4000fffe03f */
[----:B------:R-:W-:-:S02]  /*8f60*/  UIMAD UR27, UR15, UR38, URZ ;  /* 0x000000260f1b72a4 */ /* 0x000fc4000f8e023f */
[----:B------:R-:W-:Y:S02]  /*8f70*/  UIADD3 UR45, UR48, UR45, URZ ;  /* 0x0000002d302d7290 */ /* 0x000fe4000fffe03f */
[----:B------:R-:W-:Y:S02]  /*8f80*/  UIMAD UR27, UR14, UR39, UR27 ;  /* 0x000000270e1b72a4 */ /* 0x000fe4000f8e021b */
[----:B------:R-:W-:Y:S02]  /*8f90*/  UIMAD.WIDE.U32 UR44, UR14, UR38, UR44 ;  /* 0x000000260e2c72a5 */ /* 0x000fe4000f8e002c */
[----:B------:R-:W-:Y:S02]  /*8fa0*/  ULDC.64 UR36, c[0x0][0x2a0] ;  /* 0x0000a80000247ab9 */ /* 0x000fe40000000a00 */
[----:B------:R-:W-:Y:S02]  /*8fb0*/  ULDC.64 UR38, c[0x0][0x320] ;  /* 0x0000c80000267ab9 */ /* 0x000fe40000000a00 */
[----:B------:R-:W-:-:S02]  /*8fc0*/  UIADD3 UR27, UR27, UR45, URZ ;  /* 0x0000002d1b1b7290 */ /* 0x000fc4000fffe03f */
[----:B------:R-:W-:Y:S02]  /*8fd0*/  UIMAD UR46, UR15, UR36, URZ ;  /* 0x000000240f2e72a4 */ /* 0x000fe4000f8e023f */
[----:B------:R-:W-:Y:S02]  /*8fe0*/  ULEA UR38, UP1, UR44, UR38, 0x3 ;  /* 0x000000262c267291 */ /* 0x000fe4000f82183f */
[----:B------:R-:W-:Y:S02]  /*8ff0*/  UIMAD.WIDE.U32 UR42, UR14, UR36, UR42 ;  /* 0x000000240e2a72a5 */ /* 0x000fe4000f8e002a */
[----:B------:R-:W-:Y:S02]  /*9000*/  UIMAD UR46, UR14, UR37, UR46 ;  /* 0x000000250e2e72a4 */ /* 0x000fe4000f8e022e */
[----:B------:R-:W-:Y:S02]  /*9010*/  ULEA.HI.X UR39, UR44, UR39, UR27, 0x3, UP1 ;  /* 0x000000272c277291 */ /* 0x000fe400088f1c1b */
[----:B------:R-:W-:-:S02]  /*9020*/  ULDC.64 UR36, c[0x0][0x318] ;  /* 0x0000c60000247ab9 */ /* 0x000fc40000000a00 */
[----:B------:R-:W-:Y:S02]  /*9030*/  ULDC UR27, c[0x0][0x174] ;  /* 0x00005d00001b7ab9 */ /* 0x000fe40000000800 */
[----:B------:R-:W-:Y:S02]  /*9040*/  ULEA UR36, UP0, UR42, UR36, 0x3 ;  /* 0x000000242a247291 */ /* 0x000fe4000f80183f */
[----:B------:R-:W-:Y:S02]  /*9050*/  UIADD3 UR43, UR46, UR43, URZ ;  /* 0x0000002b2e2b7290 */ /* 0x000fe4000fffe03f */
[----:B------:R-:W-:Y:S02]  /*9060*/  UIADD3 UR27, UR6, -UR27, URZ ;  /* 0x8000001b061b7290 */ /* 0x000fe4000fffe03f */
[----:B------:R-:W-:Y:S01]  /*9070*/  ULEA.HI.X UR37, UR42, UR37, UR43, 0x3, UP0 ;  /* 0x000000252a257291 */ /* 0x000fe200080f1c2b */
[C---:B------:R-:W-:Y:S01]  /*9080*/  IADD3 R128, P0, R126.reuse, UR36, RZ ;  /* 0x000000247e807c10 */ /* 0x040fe2000ff1e0ff */
[----:B------:R-:W-:Y:S01]  /*9090*/  UIMAD UR27, UR27, -0x400, URZ ;  /* 0xfffffc001b1b78a4 */ /* 0x000fe2000f8e023f */
[----:B------:R-:W-:Y:S01]  /*90a0*/  IADD3 R126, P1, R126, UR38, RZ ;  /* 0x000000267e7e7c10 */ /* 0x000fe2000ff3e0ff */
[----:B------:R-:W-:-:S02]  /*90b0*/  USHF.L.U32 UR42, UR8, 0x2, URZ ;  /* 0x00000002082a7899 */ /* 0x000fc4000800063f */
[C---:B------:R-:W-:Y:S01]  /*90c0*/  IADD3.X R129, R116.reuse, UR37, RZ, P0, !PT ;  /* 0x0000002574817c10 */ /* 0x040fe200087fe4ff */
[----:B------:R-:W-:Y:S01]  /*90d0*/  USHF.L.U64.HI UR43, UR8, 0x2, UR9 ;  /* 0x00000002082b7899 */ /* 0x000fe20008010209 */
[----:B------:R-:W-:Y:S01]  /*90e0*/  MOV R131, UR27 ;  /* 0x0000001b00837c02 */ /* 0x000fe20008000f00 */
[----:B------:R-:W-:Y:S01]  /*90f0*/  ULDC.64 UR36, c[0x0][0x2b0] ;  /* 0x0000ac0000247ab9 */ /* 0x000fe20000000a00 */
[----:B------:R-:W-:Y:S01]  /*9100*/  IADD3.X R127, R116, UR39, RZ, P1, !PT ;  /* 0x00000027747f7c10 */ /* 0x000fe20008ffe4ff */
[----:B------:R-:W-:Y:S01]  /*9110*/  ULDC.64 UR38, c[0x0][0x2d0] ;  /* 0x0000b40000267ab9 */ /* 0x000fe20000000a00 */
[----:B------:R-:W-:Y:S01]  /*9120*/  MOV R133, UR27 ;  /* 0x0000001b00857c02 */ /* 0x000fe20008000f00 */
[----:B------:R-:W-:Y:S01]  /*9130*/  IMAD.WIDE R128, R131, 0x4, R128 ;  /* 0x0000000483807825 */ /* 0x000fe200078e0280 */
[C---:B------:R-:W-:Y:S01]  /*9140*/  ISETP.GE.AND P0, PT, R170.reuse, 0x21, PT ;  /* 0x00000021aa00780c */ /* 0x040fe20003f06270 */
[----:B------:R-:W-:Y:S01]  /*9150*/  UIMAD UR36, UR43, UR36, URZ ;  /* 0x000000242b2472a4 */ /* 0x000fe2000f8e023f */
[----:B------:R-:W-:Y:S01]  /*9160*/  MOV R131, UR42 ;  /* 0x0000002a00837c02 */ /* 0x000fe20008000f00 */
[----:B------:R-:W-:Y:S01]  /*9170*/  IMAD.WIDE R126, R133, 0x4, R126 ;  /* 0x00000004857e7825 */ /* 0x000fe200078e027e */
[----:B------:R-:W-:Y:S01]  /*9180*/  UIMAD UR38, UR43, UR38, URZ ;  /* 0x000000262b2672a4 */ /* 0x000fe2000f8e023f */
[----:B------:R-:W-:Y:S01]  /*9190*/  MOV R133, UR42 ;  /* 0x0000002a00857c02 */ /* 0x000fe20008000f00 */
[----:B------:R-:W-:Y:S01]  /*91a0*/  UIMAD UR36, UR42, UR37, UR36 ;  /* 0x000000252a2472a4 */ /* 0x000fe2000f8e0224 */
[----:B------:R-:W-:Y:S01]  /*91b0*/  IMAD.WIDE.U32 R128, R131, c[0x0][0x2b0], R128 ;  /* 0x0000ac0083807a25 */ /* 0x000fe200078e0080 */
[----:B------:R-:W-:Y:S01]  /*91c0*/  UIMAD UR38, UR42, UR39, UR38 ;  /* 0x000000272a2672a4 */ /* 0x000fe2000f8e0226 */
[----:B------:R-:W-:-:S02]  /*91d0*/  ISETP.GE.AND P1, PT, R170, 0x41, PT ;  /* 0x00000041aa00780c */ /* 0x000fc40003f26270 */
[----:B------:R-:W-:Y:S01]  /*91e0*/  IMAD.WIDE.U32 R126, R133, c[0x0][0x2d0], R126 ;  /* 0x0000b400857e7a25 */ /* 0x000fe200078e007e */
[----:B------:R-:W-:-:S04]  /*91f0*/  IADD3 R129, R129, UR36, RZ ;  /* 0x0000002481817c10 */ /* 0x000fc8000fffe0ff */
[----:B------:R-:W-:Y:S01]  /*9200*/  IADD3 R127, R127, UR38, RZ ;  /* 0x000000267f7f7c10 */ /* 0x000fe2000fffe0ff */
[----:B------:R-:W-:Y:S05]  /*9210*/  @!P0 BRA `(.L_x_10757) ;  /* 0x0000002000008947 */ /* 0x000fea0003800000 */
[----:B0-----:R0:W-:Y:S04]  /*9220*/  RED.E.ADD.F32.FTZ.RN.STRONG.GPU [R128.64+-0xf80], R188 ;  /* 0xfff080bc8000798e */ /* 0x0011e8000c10e79c */
[----:B------:R0:W-:Y:S02]  /*9230*/  RED.E.ADD.F32.FTZ.RN.STRONG.GPU [R126.64+-0xf80], R187 ;  /* 0xfff080bb7e00798e */ /* 0x0001e4000c10e79c */
.L_x_10757:
[----:B0-----:R-:W-:Y:S05]  /*9240*/  BSYNC B0 ;  /* 0x0000000000007941 */ /* 0x001fea0003800000 */
.L_x_10756:
[----:B------:R0:W1:Y:S01]  /*9250*/  LDS R63, [R186.X4+0x3280] ;  /* 0x00328000ba3f7984 */ /* 0x0000620000004800 */
[----:B------:R-:W-:Y:S01]  /*9260*/  BSSY B0, `(.L_x_10758) ;  /* 0x0000004000007945 */ /* 0x000fe20003800000 */
[----:B------:R-:W-:Y:S05]  /*9270*/  @!P1 BRA `(.L_x_10759) ;  /* 0x0000002000009947 */ /* 0x000fea0003800000 */
[----:B------:R2:W-:Y:S04]  /*9280*/  RED.E.ADD.F32.FTZ.RN.STRONG.GPU [R128.64+-0xf00], R189 ;  /* 0xfff100bd8000798e */ /* 0x0005e8000c10e79c */
[----:B-1----:R2:W-:Y:S02]  /*9290*/  RED.E.ADD.F32.FTZ.RN.STRONG.GPU [R126.64+-0xf00], R63 ;  /* 0xfff1003f7e00798e */ /* 0x0025e4000c10e79c */
.L_x_10759:
[----:B------:R-:W-:Y:S05]  /*92a0*/  BSYNC B0 ;  /* 0x0000000000007941 */ /* 0x000fea0003800000 */
.L_x_10758:
[----:B------:R-:W3:Y:S01]  /*92b0*/  LDS R185, [R185.X4+0x3300] ;  /* 0x00330000b9b97984 */ /* 0x000ee20000004800 */
[----:B------:R-:W-:Y:S01]  /*92c0*/  BSSY B0, `(.L_x_10760) ;  /* 0x0000004000007945 */ /* 0x000fe20003800000 */
[----:B------:R-:W-:Y:S05]  /*92d0*/  @!P2 BRA `(.L_x_10761) ;  /* 0x000000200000a947 */ /* 0x000fea0003800000 */
[----:B------:R4:W-:Y:S04]  /*92e0*/  RED.E.ADD.F32.FTZ.RN.STRONG.GPU [R128.64+-0xe80], R190 ;  /* 0xfff180be8000798e */ /* 0x0009e8000c10e79c */
[----:B---3--:R4:W-:Y:S02]  /*92f0*/  RED.E.ADD.F32.FTZ.RN.STRONG.GPU [R126.64+-0xe80], R185 ;  /* 0xfff180b97e00798e */ /* 0x0089e4000c10e79c */
.L_x_10761:
[----:B------:R-:W-:Y:S05]  /*9300*/  BSYNC B0 ;  /* 0x0000000000007941 */ /* 0x000fea0003800000 */
.L_x_10760:
        /* <DEDUP_REMOVED lines=12> */
.L_x_10763:
[----:B-1----:R-:W-:Y:S05]  /*93d0*/  BSYNC B0 ;  /* 0x0000000000007941 */ /* 0x002fea0003800000 */
.L_x_10762:
[----:B------:R-:W1:Y:S01]  /*93e0*/  LDS R183, [R183.X4+0x3400] ;  /* 0x00340000b7b77984 */ /* 0x000e620000004800 */
[----:B------:R-:W-:Y:S01]  /*93f0*/  BSSY B0, `(.L_x_10764) ;  /* 0x0000004000007945 */ /* 0x000fe20003800000 */
[----:B------:R-:W-:Y:S05]  /*9400*/  @!P0 BRA `(.L_x_10765) ;  /* 0x0000002000008947 */ /* 0x000fea0003800000 */
[----:B------:R0:W-:Y:S04]  /*9410*/  RED.E.ADD.F32.FTZ.RN.STRONG.GPU [R128.64+-0xd80], R192 ;  /* 0xfff280c08000798e */ /* 0x0001e8000c10e79c */
[----:B-1----:R0:W-:Y:S02]  /*9420*/  RED.E.ADD.F32.FTZ.RN.STRONG.GPU [R126.64+-0xd80], R183 ;  /* 0xfff280b77e00798e */ /* 0x0021e4000c10e79c */
.L_x_10765:
[----:B------:R-:W-:Y:S05]  /*9430*/  BSYNC B0 ;  /* 0x0000000000007941 */ /* 0x000fea0003800000 */
.L_x_10764:
[----:B--2---:R2:W0:Y:S01]  /*9440*/  LDS R63, [R182.X4+0x3480] ;  /* 0x00348000b63f7984 */ /* 0x0044220000004800 */
[----:B------:R-:W-:Y:S01]  /*9450*/  BSSY B0, `(.L_x_10766) ;  /* 0x0000004000007945 */ /* 0x000fe20003800000 */
[----:B------:R-:W-:Y:S05]  /*9460*/  @!P1 BRA `(.L_x_10767) ;  /* 0x0000002000009947 */ /* 0x000fea0003800000 */
[----:B------:R2:W-:Y:S04]  /*9470*/  RED.E.ADD.F32.FTZ.RN.STRONG.GPU [R128.64+-0xd00], R193 ;  /* 0xfff300c18000798e */ /* 0x0005e8000c10e79c */
[----:B0-----:R2:W-:Y:S02]  /*9480*/  RED.E.ADD.F32.FTZ.RN.STRONG.GPU [R126.64+-0xd00], R63 ;  /* 0xfff3003f7e00798e */ /* 0x0015e4000c10e79c */
.L_x_10767:
[----:B------:R-:W-:Y:S05]  /*9490*/  BSYNC B0 ;  /* 0x0000000000007941 */ /* 0x000fea0003800000 */
.L_x_10766:
[----:B------:R-:W2:Y:S01]  /*94a0*/  LDS R181, [R181.X4+0x3500] ;  /* 0x00350000b5b57984 */ /* 0x000ea20000004800 */
[----:B------:R-:W-:Y:S01]  /*94b0*/  BSSY B0, `(.L_x_10768) ;  /* 0x0000004000007945 */ /* 0x000fe20003800000 */
[----:B------:R-:W-:Y:S05]  /*94c0*/  @!P2 BRA `(.L_x_10769) ;  /* 0x000000200000a947 */ /* 0x000fea0003800000 */
[----:B------:R4:W-:Y:S04]  /*94d0*/  RED.E.ADD.F32.FTZ.RN.STRONG.GPU [R128.64+-0xc80], R194 ;  /* 0xfff380c28000798e */ /* 0x0009e8000c10e79c */
[----:B--2---:R4:W-:Y:S02]  /*94e0*/  RED.E.ADD.F32.FTZ.RN.STRONG.GPU [R126.64+-0xc80], R181 ;  /* 0xfff380b57e00798e */ /* 0x0049e4000c10e79c */
.L_x_10769:
[----:B------:R-:W-:Y:S05]  /*94f0*/  BSYNC B0 ;  /* 0x0000000000007941 */ /* 0x000fea0003800000 */
.L_x_10768:
[----:B0-2---:R0:W2:Y:S01]  /*9500*/  LDS R63, [R180.X4+0x3580] ;  /* 0x00358000b43f7984 */ /* 0x0050a20000004800 */
[----:B------:R-:W-:Y:S01]  /*9510*/  BSSY B0, `(.L_x_10770) ;  /* 0x0000004000007945 */ /* 0x000fe20003800000 */
[----:B------:R-:W-:Y:S05]  /*9520*/  @!P3 BRA `(.L_x_10771) ;  /* 0x000000200000b947 */ /* 0x000fea0003800000 */
[----:B------:R0:W-:Y:S04]  /*9530*/  RED.E.ADD.F32.FTZ.RN.STRONG.GPU [R128.64+-0xc00], R195 ;  /* 0xfff400c38000798e */ /* 0x0001e8000c10e79c */
[----:B--2---:R0:W-:Y:S02]  /*9540*/  RED.E.ADD.F32.FTZ.RN.STRONG.GPU [R126.64+-0xc00], R63 ;  /* 0xfff4003f7e00798e */ /* 0x0041e4000c10e79c */
.L_x_10771:
[----:B------:R-:W-:Y:S05]  /*9550*/  BSYNC B0 ;  /* 0x0000000000007941 */ /* 0x000fea0003800000 */
.L_x_10770:
[----:B0-2---:R0:W2:Y:S01]  /*9560*/  LDS R63, [R178.X4+0x3600] ;  /* 0x00360000b23f7984 */ /* 0x0050a20000004800 */
[----:B------:R-:W-:Y:S01]  /*9570*/  BSSY B0, `(.L_x_10772) ;  /* 0x0000004000007945 */ /* 0x000fe20003800000 */
[----:B------:R-:W-:Y:S05]  /*9580*/  @!P4 BRA `(.L_x_10773) ;  /* 0x000000200000c947 */ /* 0x000fea0003800000 */
[----:B------:R0:W-:Y:S04]  /*9590*/  RED.E.ADD.F32.FTZ.RN.STRONG.GPU [R128.64+-0xb80], R196 ;  /* 0xfff480c48000798e */ /* 0x0001e8000c10e79c */
[----:B--2---:R0:W-:Y:S02]  /*95a0*/  RED.E.ADD.F32.FTZ.RN.STRONG.GPU [R126.64+-0xb80], R63 ;  /* 0xfff4803f7e00798e */ /* 0x0041e4000c10e79c */
.L_x_10773:
[----:B------:R-:W-:Y:S05]  /*95b0*/  BSYNC B0 ;  /* 0x0000000000007941 */ /* 0x000fea0003800000 */
.L_x_10772:
[----:B------:R-:W0:Y:S01]  /*95c0*/  LDS R177, [R177.X4+0x3680] ;  /* 0x00368000b1b17984 */ /* 0x000e220000004800 */
[----:B------:R-:W-:Y:S01]  /*95d0*/  BSSY B0, `(.L_x_10774) ;  /* 0x0000004000007945 */ /* 0x000fe20003800000 */
[----:B------:R-:W-:Y:S05]  /*95e0*/  @!P5 BRA `(.L_x_10775) ;  /* 0x000000200000d947 */ /* 0x000fea0003800000 */
[----:B------:R4:W-:Y:S04]  /*95f0*/  RED.E.ADD.F32.FTZ.RN.STRONG.GPU [R128.64+-0xb00], R197 ;  /* 0xfff500c58000798e */ /* 0x0009e8000c10e79c */
[----:B0-----:R4:W-:Y:S02]  /*9600*/  RED.E.ADD.F32.FTZ.RN.STRONG.GPU [R126.64+-0xb00], R177 ;  /* 0xfff500b17e00798e */ /* 0x0019e4000c10e79c */
.L_x_10775:
[----:B------:R-:W-:Y:S05]  /*9610*/  BSYNC B0 ;  /* 0x0000000000007941 */ /* 0x000fea0003800000 */
.L_x_10774:
        /* <DEDUP_REMOVED lines=12> */
.L_x_10777:
[----:B0-----:R-:W-:Y:S05]  /*96e0*/  BSYNC B0 ;  /* 0x0000000000007941 */ /* 0x001fea0003800000 */
.L_x_10776:
[----:B------:R-:W0:Y:S01]  /*96f0*/  LDS R175, [R175.X4+0x3780] ;  /* 0x00378000afaf7984 */ /* 0x000e220000004800 */
[----:B------:R-:W-:Y:S01]  /*9700*/  BSSY B0, `(.L_x_10778) ;  /* 0x0000004000007945 */ /* 0x000fe20003800000 */
[----:B------:R-:W-:Y:S05]  /*9710*/  @!P0 BRA `(.L_x_10779) ;  /* 0x0000002000008947 */ /* 0x000fea0003800000 */
[----:B------:R4:W-:Y:S04]  /*9720*/  RED.E.ADD.F32.FTZ.RN.STRONG.GPU [R128.64+-0xa00], R199 ;  /* 0xfff600c78000798e */ /* 0x0009e8000c10e79c */
[----:B0-----:R4:W-:Y:S02]  /*9730*/  RED.E.ADD.F32.FTZ.RN.STRONG.GPU [R126.64+-0xa00], R175 ;  /* 0xfff600af7e00798e */ /* 0x0019e4000c10e79c */
.L_x_10779:
[----:B------:R-:W-:Y:S05]  /*9740*/  BSYNC B0 ;  /* 0x0000000000007941 */ /* 0x000fea0003800000 */
.L_x_10778:
[----:B--2---:R2:W4:Y:S01]  /*9750*/  LDS R63, [R174.X4+0x3800] ;  /* 0x00380000ae3f7984 */ /* 0x0045220000004800 */
[----:B------:R-:W-:Y:S01]  /*9760*/  BSSY B0, `(.L_x_10780) ;  /* 0x0000004000007945 */ /* 0x000fe20003800000 */
[----:B------:R-:W-:Y:S05]  /*9770*/  @!P1 BRA `(.L_x_10781) ;  /* 0x0000002000009947 */ /* 0x000fea0003800000 */
[----:B------:R2:W-:Y:S04]  /*9780*/  RED.E.ADD.F32.FTZ.RN.STRONG.GPU [R128.64+-0x980], R200 ;  /* 0xfff680c88000798e */ /* 0x0005e8000c10e79c */
[----:B----4-:R2:W-:Y:S02]  /*9790*/  RED.E.ADD.F32.FTZ.RN.STRONG.GPU [R126.64+-0x980], R63 ;  /* 0xfff6803f7e00798e */ /* 0x0105e4000c10e79c */
.L_x_10781:
[----:B------:R-:W-:Y:S05]  /*97a0*/  BSYNC B0 ;  /* 0x0000000000007941 */ /* 0x000fea0003800000 */
.L_x_10780:
[----:B------:R-:W2:Y:S01]  /*97b0*/  LDS R173, [R173.X4+0x3880] ;  /* 0x00388000adad7984 */ /* 0x000ea20000004800 */
[----:B------:R-:W-:Y:S01]  /*97c0*/  BSSY B0, `(.L_x_10782) ;  /* 0x0000004000007945 */ /* 0x000fe20003800000 */
[----:B------:R-:W-:Y:S05]  /*97d0*/  @!P2 BRA `(.L_x_10783) ;  /* 0x000000200000a947 */ /* 0x000fea0003800000 */
[----:B------:R4:W-:Y:S04]  /*97e0*/  RED.E.ADD.F32.FTZ.RN.STRONG.GPU [R128.64+-0x900], R201 ;  /* 0xfff700c98000798e */ /* 0x0009e8000c10e79c */
[----:B--2---:R4:W-:Y:S02]  /*97f0*/  RED.E.ADD.F32.FTZ.RN.STRONG.GPU [R126.64+-0x900], R173 ;  /* 0xfff700ad7e00798e */ /* 0x0049e4000c10e79c */
.L_x_10783:
[----:B------:R-:W-:Y:S05]  /*9800*/  BSYNC B0 ;  /* 0x0000000000007941 */ /* 0x000fea0003800000 */
.L_x_10782:
[----:B--2-4-:R2:W4:Y:S01]  /*9810*/  LDS R63, [R172.X4+0x3900] ;  /* 0x00390000ac3f7984 */ /* 0x0145220000004800 */
[----:B------:R-:W-:Y:S01]  /*9820*/  BSSY B0, `(.L_x_10784) ;  /* 0x0000004000007945 */ /* 0x000fe20003800000 */
[----:B------:R-:W-:Y:S05]  /*9830*/  @!P3 BRA `(.L_x_10785) ;  /* 0x000000200000b947 */ /* 0x000fea0003800000 */
[----:B------:R2:W-:Y:S04]  /*9840*/  RED.E.ADD.F32.FTZ.RN.STRONG.GPU [R128.64+-0x880], R202 ;  /* 0xfff780ca8000798e */ /* 0x0005e8000c10e79c */
[----:B----4-:R2:W-:Y:S02]  /*9850*/  RED.E.ADD.F32.FTZ.RN.STRONG.GPU [R126.64+-0x880], R63 ;  /* 0xfff7803f7e00798e */ /* 0x0105e4000c10e79c */
.L_x_10785:
[----:B------:R-:W-:Y:S05]  /*9860*/  BSYNC B0 ;  /* 0x0000000000007941 */ /* 0x000fea0003800000 */
.L_x_10784:
[----:B------:R-:W2:Y:S01]  /*9870*/  LDS R205, [R205.X4+0x3980] ;  /* 0x00398000cdcd7984 */ /* 0x000ea20000004800 */
[----:B------:R-:W-:Y:S01]  /*9880*/  BSSY B0, `(.L_x_10786) ;  /* 0x0000004000007945 */ /* 0x000fe20003800000 */
[----:B------:R-:W-:Y:S05]  /*9890*/  @!P4 BRA `(.L_x_10787) ;  /* 0x000000200000c947 */ /* 0x000fea0003800000 */
[----:B------:R4:W-:Y:S04]  /*98a0*/  RED.E.ADD.F32.FTZ.RN.STRONG.GPU [R128.64+-0x800], R203 ;  /* 0xfff800cb8000798e */ /* 0x0009e8000c10e79c */
[----:B--2---:R4:W-:Y:S02]  /*98b0*/  RED.E.ADD.F32.FTZ.RN.STRONG.GPU [R126.64+-0x800], R205 ;  /* 0xfff800cd7e00798e */ /* 0x0049e4000c10e79c */
.L_x_10787:
[----:B------:R-:W-:Y:S05]  /*98c0*/  BSYNC B0 ;  /* 0x0000000000007941 */ /* 0x000fea0003800000 */
.L_x_10786:
[----:B------:R-:W4:Y:S01]  /*98d0*/  LDS R171, [R171.X4+0x3a00] ;  /* 0x003a0000abab7984 */ /* 0x000f220000004800 */
[----:B------:R-:W-:Y:S01]  /*98e0*/  BSSY B0, `(.L_x_10788) ;  /* 0x0000004000007945 */ /* 0x000fe20003800000 */
[----:B------:R-:W-:Y:S05]  /*98f0*/  @!P5 BRA `(.L_x_10789) ;  /* 0x000000200000d947 */ /* 0x000fea0003800000 */
[----:B------:R4:W-:Y:S04]  /*9900*/  RED.E.ADD.F32.FTZ.RN.STRONG.GPU [R128.64+-0x780], R204 ;  /* 0xfff880cc8000798e */ /* 0x0009e8000c10e79c */
[----:B----4-:R4:W-:Y:S02]  /*9910*/  RED.E.ADD.F32.FTZ.RN.STRONG.GPU [R126.64+-0x780], R171 ;  /* 0xfff880ab7e00798e */ /* 0x0109e4000c10e79c */
.L_x_10789:
[----:B------:R-:W-:Y:S05]  /*9920*/  BSYNC B0 ;  /* 0x0000000000007941 */ /* 0x000fea0003800000 */
.L_x_10788:
        /* <DEDUP_REMOVED lines=12> */
.L_x_10791:
[----:B------:R-:W-:Y:S05]  /*99f0*/  BSYNC B0 ;  /* 0x0000000000007941 */ /* 0x000fea0003800000 */
.L_x_10790:
[----:B--2-4-:R2:W4:Y:S01]  /*9a00*/  LDS R63, [R168.X4+0x3b00] ;  /* 0x003b0000a83f7984 */ /* 0x0145220000004800 */
[----:B------:R-:W-:Y:S01]  /*9a10*/  BSSY B0, `(.L_x_10792) ;  /* 0x0000004000007945 */ /* 0x000fe20003800000 */
[----:B------:R-:W-:Y:S05]  /*9a20*/  @!P0 BRA `(.L_x_10793) ;  /* 0x0000002000008947 */ /* 0x000fea0003800000 */
[----:B------:R2:W-:Y:S04]  /*9a30*/  RED.E.ADD.F32.FTZ.RN.STRONG.GPU [R128.64+-0x680], R216 ;  /* 0xfff980d88000798e */ /* 0x0005e8000c10e79c */
[----:B----4-:R2:W-:Y:S02]  /*9a40*/  RED.E.ADD.F32.FTZ.RN.STRONG.GPU [R126.64+-0x680], R63 ;  /* 0xfff9803f7e00798e */ /* 0x0105e4000c10e79c */
.L_x_10793:
[----:B------:R-:W-:Y:S05]  /*9a50*/  BSYNC B0 ;  /* 0x0000000000007941 */ /* 0x000fea0003800000 */
.L_x_10792:
[----:B------:R-:W2:Y:S01]  /*9a60*/  LDS R147, [R147.X4+0x3b80] ;  /* 0x003b800093937984 */ /* 0x000ea20000004800 */
[----:B------:R-:W-:Y:S01]  /*9a70*/  BSSY B0, `(.L_x_10794) ;  /* 0x0000004000007945 */ /* 0x000fe20003800000 */
[----:B------:R-:W-:Y:S05]  /*9a80*/  @!P1 BRA `(.L_x_10795) ;  /* 0x0000002000009947 */ /* 0x000fea0003800000 */
[----:B------:R4:W-:Y:S04]  /*9a90*/  RED.E.ADD.F32.FTZ.RN.STRONG.GPU [R128.64+-0x600], R235 ;  /* 0xfffa00eb8000798e */ /* 0x0009e8000c10e79c */
[----:B--2---:R4:W-:Y:S02]  /*9aa0*/  RED.E.ADD.F32.FTZ.RN.STRONG.GPU [R126.64+-0x600], R147 ;  /* 0xfffa00937e00798e */ /* 0x0049e4000c10e79c */
.L_x_10795:
[----:B------:R-:W-:Y:S05]  /*9ab0*/  BSYNC B0 ;  /* 0x0000000000007941 */ /* 0x000fea0003800000 */
.L_x_10794:
[----:B------:R-:W4:Y:S01]  /*9ac0*/  LDS R145, [R145.X4+0x3c00] ;  /* 0x003c000091917984 */ /* 0x000f220000004800 */
[----:B------:R-:W-:Y:S01]  /*9ad0*/  BSSY B0, `(.L_x_10796) ;  /* 0x0000004000007945 */ /* 0x000fe20003800000 */
[----:B------:R-:W-:Y:S05]  /*9ae0*/  @!P2 BRA `(.L_x_10797) ;  /* 0x000000200000a947 */ /* 0x000fea0003800000 */
[----:B------:R4:W-:Y:S04]  /*9af0*/  RED.E.ADD.F32.FTZ.RN.STRONG.GPU [R128.64+-0x580], R237 ;  /* 0xfffa80ed8000798e */ /* 0x0009e8000c10e79c */
[----:B----4-:R4:W-:Y:S02]  /*9b00*/  RED.E.ADD.F32.FTZ.RN.STRONG.GPU [R126.64+-0x580], R145 ;  /* 0xfffa80917e00798e */ /* 0x0109e4000c10e79c */
.L_x_10797:
[----:B------:R-:W-:Y:S05]  /*9b10*/  BSYNC B0 ;  /* 0x0000000000007941 */ /* 0x000fea0003800000 */
.L_x_10796:
[----:B--2-4-:R2:W4:Y:S01]  /*9b20*/  LDS R63, [R144.X4+0x3c80] ;  /* 0x003c8000903f7984 */ /* 0x0145220000004800 */
[----:B------:R-:W-:Y:S01]  /*9b30*/  BSSY B0, `(.L_x_10798) ;  /* 0x0000004000007945 */ /* 0x000fe20003800000 */
[----:B------:R-:W-:Y:S05]  /*9b40*/  @!P3 BRA `(.L_x_10799) ;  /* 0x000000200000b947 */ /* 0x000fea0003800000 */
[----:B------:R2:W-:Y:S04]  /*9b50*/  RED.E.ADD.F32.FTZ.RN.STRONG.GPU [R128.64+-0x500], R238 ;  /* 0xfffb00ee8000798e */ /* 0x0005e8000c10e79c */
[----:B----4-:R2:W-:Y:S02]  /*9b60*/  RED.E.ADD.F32.FTZ.RN.STRONG.GPU [R126.64+-0x500], R63 ;  /* 0xfffb003f7e00798e */ /* 0x0105e4000c10e79c */
.L_x_10799:
[----:B------:R-:W-:Y:S05]  /*9b70*/  BSYNC B0 ;  /* 0x0000000000007941 */ /* 0x000fea0003800000 */
.L_x_10798:
[----:B------:R-:W2:Y:S01]  /*9b80*/  LDS R143, [R143.X4+0x3d00] ;  /* 0x003d00008f8f7984 */ /* 0x000ea20000004800 */
[----:B------:R-:W-:Y:S01]  /*9b90*/  BSSY B0, `(.L_x_10800) ;  /* 0x0000004000007945 */ /* 0x000fe20003800000 */
[----:B------:R-:W-:Y:S05]  /*9ba0*/  @!P4 BRA `(.L_x_10801) ;  /* 0x000000200000c947 */ /* 0x000fea0003800000 */
[----:B------:R4:W-:Y:S04]  /*9bb0*/  RED.E.ADD.F32.FTZ.RN.STRONG.GPU [R128.64+-0x480], R239 ;  /* 0xfffb80ef8000798e */ /* 0x0009e8000c10e79c */
[----:B--2---:R4:W-:Y:S02]  /*9bc0*/  RED.E.ADD.F32.FTZ.RN.STRONG.GPU [R126.64+-0x480], R143 ;  /* 0xfffb808f7e00798e */ /* 0x0049e4000c10e79c */
.L_x_10801:
[----:B------:R-:W-:Y:S05]  /*9bd0*/  BSYNC B0 ;  /* 0x0000000000007941 */ /* 0x000fea0003800000 */
.L_x_10800:
[----:B------:R-:W4:Y:S01]  /*9be0*/  LDS R141, [R141.X4+0x3d80] ;  /* 0x003d80008d8d7984 */ /* 0x000f220000004800 */
[----:B------:R-:W-:Y:S01]  /*9bf0*/  BSSY B0, `(.L_x_10802) ;  /* 0x0000004000007945 */ /* 0x000fe20003800000 */
[----:B------:R-:W-:Y:S05]  /*9c00*/  @!P5 BRA `(.L_x_10803) ;  /* 0x000000200000d947 */ /* 0x000fea0003800000 */
[----:B------:R4:W-:Y:S04]  /*9c10*/  RED.E.ADD.F32.FTZ.RN.STRONG.GPU [R128.64+-0x400], R240 ;  /* 0xfffc00f08000798e */ /* 0x0009e8000c10e79c */
[----:B----4-:R4:W-:Y:S02]  /*9c20*/  RED.E.ADD.F32.FTZ.RN.STRONG.GPU [R126.64+-0x400], R141 ;  /* 0xfffc008d7e00798e */ /* 0x0109e4000c10e79c */
.L_x_10803:
[----:B------:R-:W-:Y:S05]  /*9c30*/  BSYNC B0 ;  /* 0x0000000000007941 */ /* 0x000fea0003800000 */
.L_x_10802:
        /* <DEDUP_REMOVED lines=12> */
.L_x_10805:
[----:B--2---:R-:W-:Y:S05]  /*9d00*/  BSYNC B0 ;  /* 0x0000000000007941 */ /* 0x004fea0003800000 */
.L_x_10804:
[----:B------:R-:W2:Y:S01]  /*9d10*/  LDS R139, [R139.X4+0x3e80] ;  /* 0x003e80008b8b7984 */ /* 0x000ea20000004800 */
[----:B------:R-:W-:Y:S01]  /*9d20*/  BSSY B0, `(.L_x_10806) ;  /* 0x0000004000007945 */ /* 0x000fe20003800000 */
[----:B------:R-:W-:Y:S05]  /*9d30*/  @!P0 BRA `(.L_x_10807) ;  /* 0x0000002000008947 */ /* 0x000fea0003800000 */
[----:B------:R4:W-:Y:S04]  /*9d40*/  RED.E.ADD.F32.FTZ.RN.STRONG.GPU [R128.64+-0x300], R242 ;  /* 0xfffd00f28000798e */ /* 0x0009e8000c10e79c */
[----:B--2---:R4:W-:Y:S02]  /*9d50*/  RED.E.ADD.F32.FTZ.RN.STRONG.GPU [R126.64+-0x300], R139 ;  /* 0xfffd008b7e00798e */ /* 0x0049e4000c10e79c */
.L_x_10807:
[----:B------:R-:W-:Y:S05]  /*9d60*/  BSYNC B0 ;  /* 0x0000000000007941 */ /* 0x000fea0003800000 */
.L_x_10806:
[----:B----4-:R4:W3:Y:S01]  /*9d70*/  LDS R63, [R138.X4+0x3f00] ;  /* 0x003f00008a3f7984 */ /* 0x0108e20000004800 */
[----:B------:R-:W-:Y:S01]  /*9d80*/  BSSY B0, `(.L_x_10808) ;  /* 0x0000004000007945 */ /* 0x000fe20003800000 */
[----:B------:R-:W-:Y:S05]  /*9d90*/  @!P1 BRA `(.L_x_10809) ;  /* 0x0000002000009947 */ /* 0x000fea0003800000 */
[----:B------:R4:W-:Y:S04]  /*9da0*/  RED.E.ADD.F32.FTZ.RN.STRONG.GPU [R128.64+-0x280], R243 ;  /* 0xfffd80f38000798e */ /* 0x0009e8000c10e79c */
[----:B---3--:R4:W-:Y:S02]  /*9db0*/  RED.E.ADD.F32.FTZ.RN.STRONG.GPU [R126.64+-0x280], R63 ;  /* 0xfffd803f7e00798e */ /* 0x0089e4000c10e79c */
.L_x_10809:
[----:B------:R-:W-:Y:S05]  /*9dc0*/  BSYNC B0 ;  /* 0x0000000000007941 */ /* 0x000fea0003800000 */
.L_x_10808:
[----:B------:R-:W4:Y:S01]  /*9dd0*/  LDS R137, [R137.X4+0x3f80] ;  /* 0x003f800089897984 */ /* 0x000f220000004800 */
[----:B------:R-:W-:Y:S01]  /*9de0*/  BSSY B0, `(.L_x_10810) ;  /* 0x0000004000007945 */ /* 0x000fe20003800000 */
[----:B------:R-:W-:Y:S05]  /*9df0*/  @!P2 BRA `(.L_x_10811) ;  /* 0x000000200000a947 */ /* 0x000fea0003800000 */
[----:B------:R4:W-:Y:S04]  /*9e00*/  RED.E.ADD.F32.FTZ.RN.STRONG.GPU [R128.64+-0x200], R245 ;  /* 0xfffe00f58000798e */ /* 0x0009e8000c10e79c */
[----:B----4-:R4:W-:Y:S02]  /*9e10*/  RED.E.ADD.F32.FTZ.RN.STRONG.GPU [R126.64+-0x200], R137 ;  /* 0xfffe00897e00798e */ /* 0x0109e4000c10e79c */
.L_x_10811:
[----:B------:R-:W-:Y:S05]  /*9e20*/  BSYNC B0 ;  /* 0x0000000000007941 */ /* 0x000fea0003800000 */
.L_x_10810:
[----:B---34-:R3:W4:Y:S01]  /*9e30*/  LDS R63, [R136.X4+0x4000] ;  /* 0x00400000883f7984 */ /* 0x0187220000004800 */
[----:B------:R-:W-:Y:S01]  /*9e40*/  BSSY B0, `(.L_x_10812) ;  /* 0x0000004000007945 */ /* 0x000fe20003800000 */
[----:B------:R-:W-:Y:S05]  /*9e50*/  @!P3 BRA `(.L_x_10813) ;  /* 0x000000200000b947 */ /* 0x000fea0003800000 */
[----:B------:R3:W-:Y:S04]  /*9e60*/  RED.E.ADD.F32.FTZ.RN.STRONG.GPU [R128.64+-0x180], R247 ;  /* 0xfffe80f78000798e */ /* 0x0007e8000c10e79c */
[----:B----4-:R3:W-:Y:S02]  /*9e70*/  RED.E.ADD.F32.FTZ.RN.STRONG.GPU [R126.64+-0x180], R63 ;  /* 0xfffe803f7e00798e */ /* 0x0107e4000c10e79c */
.L_x_10813:
[----:B------:R-:W-:Y:S05]  /*9e80*/  BSYNC B0 ;  /* 0x0000000000007941 */ /* 0x000fea0003800000 */
.L_x_10812:
[----:B------:R-:W3:Y:S01]  /*9e90*/  LDS R135, [R135.X4+0x4080] ;  /* 0x0040800087877984 */ /* 0x000ee20000004800 */
[----:B------:R-:W-:Y:S01]  /*9ea0*/  BSSY B0, `(.L_x_10814) ;  /* 0x0000004000007945 */ /* 0x000fe20003800000 */
[----:B------:R-:W-:Y:S05]  /*9eb0*/  @!P4 BRA `(.L_x_10815) ;  /* 0x000000200000c947 */ /* 0x000fea0003800000 */
[----:B------:R4:W-:Y:S04]  /*9ec0*/  RED.E.ADD.F32.FTZ.RN.STRONG.GPU [R128.64+-0x100], R248 ;  /* 0xffff00f88000798e */ /* 0x0009e8000c10e79c */
[----:B---3--:R4:W-:Y:S02]  /*9ed0*/  RED.E.ADD.F32.FTZ.RN.STRONG.GPU [R126.64+-0x100], R135 ;  /* 0xffff00877e00798e */ /* 0x0089e4000c10e79c */
.L_x_10815:
[----:B------:R-:W-:Y:S05]  /*9ee0*/  BSYNC B0 ;  /* 0x0000000000007941 */ /* 0x000fea0003800000 */
.L_x_10814:
[----:B---34-:R3:W4:Y:S01]  /*9ef0*/  LDS R63, [R134.X4+0x4100] ;  /* 0x00410000863f7984 */ /* 0x0187220000004800 */
[----:B------:R-:W-:Y:S01]  /*9f00*/  BSSY B0, `(.L_x_10816) ;  /* 0x0000004000007945 */ /* 0x000fe20003800000 */
[----:B------:R-:W-:Y:S05]  /*9f10*/  @!P5 BRA `(.L_x_10817) ;  /* 0x000000200000d947 */ /* 0x000fea0003800000 */
[----:B------:R3:W-:Y:S04]  /*9f20*/  RED.E.ADD.F32.FTZ.RN.STRONG.GPU [R128.64+-0x80], R249 ;  /* 0xffff80f98000798e */ /* 0x0007e8000c10e79c */
[----:B----4-:R3:W-:Y:S02]  /*9f30*/  RED.E.ADD.F32.FTZ.RN.STRONG.GPU [R126.64+-0x80], R63 ;  /* 0xffff803f7e00798e */ /* 0x0107e4000c10e79c */
.L_x_10817:
[----:B------:R-:W-:Y:S05]  /*9f40*/  BSYNC B0 ;  /* 0x0000000000007941 */ /* 0x000fea0003800000 */
.L_x_10816:
[----:B------:R-:W5:Y:S01]  /*9f50*/  SHFL.DOWN PT, R48, R55, 0x1, 0x1f ;  /* 0x08201f0037307f89 */ /* 0x000f6200000e0000 */
[----:B------:R-:W-:Y:S01]  /*9f60*/  ISETP.GT.AND P0, PT, R164, 0x1e, PT ;  /* 0x0000001ea400780c */ /* 0x000fe20003f04270 */
[----:B------:R-:W-:Y:S01]  /*9f70*/  FMUL.FTZ R67, R67, R146 ;  /* 0x0000009243437220 */ /* 0x000fe20000410000 */
[----:B------:R-:W-:Y:S01]  /*9f80*/  ISETP.NE.AND P1, PT, R166, RZ, PT ;  /* 0x000000ffa600720c */ /* 0x000fe20003f25270 */
[----:B---34-:R-:W3:Y:S01]  /*9f90*/  SHFL.DOWN PT, R63, R54, 0x1, 0x1f ;  /* 0x08201f00363f7f89 */ /* 0x018ee200000e0000 */
[----:B------:R-:W-:Y:S01]  /*9fa0*/  FMUL.FTZ R208, R121, R208 ;  /* 0x000000d079d07220 */ /* 0x000fe20000410000 */
[----:B------:R-:W-:Y:S01]  /*9fb0*/  BSSY B0, `(.L_x_10818) ;  /* 0x000005b000007945 */ /* 0x000fe20003800000 */
[----:B------:R-:W-:-:S02]  /*9fc0*/  FMUL.FTZ R65, R65, R246 ;  /* 0x000000f641417220 */ /* 0x000fc40000410000 */
[----:B------:R-:W-:Y:S02]  /*9fd0*/  FMUL.FTZ R206, R123, R206 ;  /* 0x000000ce7bce7220 */ /* 0x000fe40000410000 */
[-C--:B------:R-:W-:Y:S02]  /*9fe0*/  FFMA.FTZ R40, R77, R38.reuse, R40 ;  /* 0x000000264d287223 */ /* 0x080fe40000010028 */
[----:B------:R-:W-:Y:S02]  /*9ff0*/  FFMA.FTZ R109, R152, R38, R109 ;  /* 0x00000026986d7223 */ /* 0x000fe4000001006d */
[----:B------:R-:W-:Y:S02]  /*a000*/  FFMA.FTZ R37, R78, R45, R37 ;  /* 0x0000002d4e257223 */ /* 0x000fe40000010025 */
[----:B------:R-:W-:Y:S02]  /*a010*/  FFMA.FTZ R66, R66, R59, R67 ;  /* 0x0000003b42427223 */ /* 0x000fe40000010043 */
[----:B------:R-:W-:-:S02]  /*a020*/  FFMA.FTZ R207, R122, R207, R208 ;  /* 0x000000cf7acf7223 */ /* 0x000fc400000100d0 */
[----:B------:R-:W-:Y:S02]  /*a030*/  FFMA.FTZ R65, R64, R244, R65 ;  /* 0x000000f440417223 */ /* 0x000fe40000010041 */
[----:B------:R-:W-:Y:S02]  /*a040*/  FFMA.FTZ R179, R124, R179, R206 ;  /* 0x000000b37cb37223 */ /* 0x000fe400000100ce */
[----:B-----5:R-:W-:Y:S02]  /*a050*/  @!P0 FADD.FTZ R55, R55, R48 ;  /* 0x0000003037378221 */ /* 0x020fe40000010000 */
[----:B------:R-:W-:Y:S02]  /*a060*/  FADD.FTZ R94, R37, R94 ;  /* 0x0000005e255e7221 */ /* 0x000fe40000010000 */
[----:B---3--:R-:W-:Y:S01]  /*a070*/  @!P0 FADD.FTZ R54, R54, R63 ;  /* 0x0000003f36368221 */ /* 0x008fe20000010000 */
        /* <DEDUP_REMOVED lines=30> */
[----:B------:R-:W-:Y:S02]  /*a260*/  FADD.FTZ R89, R58, R89 ;  /* 0x000000593a597221 */ /* 0x000fe40000010000 */
[----:B---3--:R-:W-:Y:S02]  /*a270*/  @!P0 FADD.FTZ R55, R55, R48 ;  /* 0x0000003037378221 */ /* 0x008fe40000010000 */
[----:B------:R-:W-:Y:S02]  /*a280*/  FFMA.FTZ R103, R158, R56, R103 ;  /* 0x000000389e677223 */ /* 0x000fe40000010067 */
[----:B----4-:R-:W-:Y:S01]  /*a290*/  @!P0 FADD.FTZ R54, R54, R63 ;  /* 0x0000003f36368221 */ /* 0x010fe20000010000 */
[----:B------:R-:W3:Y:S01]  /*a2a0*/  SHFL.DOWN PT, R48, R55, 0x8, 0x1f ;  /* 0x09001f0037307f89 */ /* 0x000ee200000e0000 */
[----:B------:R-:W-:Y:S01]  /*a2b0*/  ISETP.GT.AND P0, PT, R164, 0x17, PT ;  /* 0x00000017a400780c */ /* 0x000fe20003f04270 */
[----:B------:R-:W-:Y:S02]  /*a2c0*/  FADD.FTZ R88, R119, R88 ;  /* 0x0000005877587221 */ /* 0x000fe40000010000 */
[----:B------:R-:W4:Y:S01]  /*a2d0*/  SHFL.DOWN PT, R63, R54, 0x8, 0x1f ;  /* 0x09001f00363f7f89 */ /* 0x000f2200000e0000 */
[----:B------:R-:W-:-:S02]  /*a2e0*/  FFMA.FTZ R102, R157, R62, R102 ;  /* 0x0000003e9d667223 */ /* 0x000fc40000010066 */
[----:B------:R-:W-:Y:S02]  /*a2f0*/  FFMA.FTZ R101, R160, R66, R101 ;  /* 0x00000042a0657223 */ /* 0x000fe40000010065 */
[----:B------:R-:W-:Y:S02]  /*a300*/  FADD.FTZ R86, R125, R86 ;  /* 0x000000567d567221 */ /* 0x000fe40000010000 */
[----:B------:R-:W-:Y:S02]  /*a310*/  FFMA.FTZ R100, R159, R65, R100 ;  /* 0x000000419f647223 */ /* 0x000fe40000010064 */
[----:B------:R-:W-:Y:S02]  /*a320*/  FADD.FTZ R84, R179, R84 ;  /* 0x00000054b3547221 */ /* 0x000fe40000010000 */
[----:B---3--:R-:W-:Y:S02]  /*a330*/  @!P0 FADD.FTZ R55, R55, R48 ;  /* 0x0000003037378221 */ /* 0x008fe40000010000 */
[----:B----4-:R-:W-:-:S03]  /*a340*/  @!P0 FADD.FTZ R54, R54, R63 ;  /* 0x0000003f36368221 */ /* 0x010fc60000010000 */
[----:B------:R-:W3:Y:S01]  /*a350*/  SHFL.DOWN PT, R48, R55, 0x10, 0x1f ;  /* 0x0a001f0037307f89 */ /* 0x000ee200000e0000 */
[----:B------:R-:W-:-:S03]  /*a360*/  ISETP.GT.AND P0, PT, R164, 0xf, PT ;  /* 0x0000000fa400780c */ /* 0x000fc60003f04270 */
[----:B------:R-:W4:Y:S10]  /*a370*/  SHFL.DOWN PT, R63, R54, 0x10, 0x1f ;  /* 0x0a001f00363f7f89 */ /* 0x000f3400000e0000 */
[----:B---3--:R-:W-:-:S02]  /*a380*/  @!P0 FADD.FTZ R55, R55, R48 ;  /* 0x0000003037378221 */ /* 0x008fc40000010000 */
[----:B------:R-:W-:Y:S02]  /*a390*/  FFMA.FTZ R48, R83, R142, R49 ;  /* 0x0000008e53307223 */ /* 0x000fe40000010031 */
[----:B----4-:R-:W-:Y:S01]  /*a3a0*/  @!P0 FADD.FTZ R54, R54, R63 ;  /* 0x0000003f36368221 */ /* 0x010fe20000010000 */
[----:B------:R-:W-:Y:S01]  /*a3b0*/  ISETP.NE.AND P0, PT, R164, RZ, PT ;  /* 0x000000ffa400720c */ /* 0x000fe20003f05270 */
[----:B------:R-:W-:Y:S01]  /*a3c0*/  FFMA.FTZ R49, R82, R117, R42 ;  /* 0x0000007552317223 */ /* 0x000fe2000001002a */
[----:B------:R-:W-:Y:S01]  /*a3d0*/  MOV R38, R55 ;  /* 0x0000003700267202 */ /* 0x000fe20000000f00 */
[----:B------:R-:W-:Y:S02]  /*a3e0*/  FFMA.FTZ R42, R81, R44, R39 ;  /* 0x0000002c512a7223 */ /* 0x000fe40000010027 */
[----:B------:R-:W-:Y:S02]  /*a3f0*/  FFMA.FTZ R39, R80, R47, R36 ;  /* 0x0000002f50277223 */ /* 0x000fe40000010024 */
[----:B------:R-:W-:-:S02]  /*a400*/  FFMA.FTZ R36, R75, R50, R51 ;  /* 0x000000324b247223 */ /* 0x000fc40000010033 */
[----:B------:R-:W-:Y:S01]  /*a410*/  FADD.FTZ R96, R39, R96 ;  /* 0x0000006027607221 */ /* 0x000fe20000010000 */
[----:B------:R-:W-:Y:S01]  /*a420*/  MOV R39, R54 ;  /* 0x0000003600277202 */ /* 0x000fe20000000f00 */
[----:B------:R-:W-:Y:S02]  /*a430*/  FADD.FTZ R91, R36, R91 ;  /* 0x0000005b245b7221 */ /* 0x000fe40000010000 */
[----:B------:R-:W-:Y:S02]  /*a440*/  FFMA.FTZ R36, R71, R56, R61 ;  /* 0x0000003847247223 */ /* 0x000fe4000001003d */
[----:B------:R3:W-:Y:S01]  /*a450*/  @!P0 STS.64 [0x4208], R38 ;  /* 0x00420826ff008388 */ /* 0x0007e20000000a00 */
[----:B------:R-:W-:Y:S02]  /*a460*/  FADD.FTZ R97, R42, R97 ;  /* 0x000000612a617221 */ /* 0x000fe40000010000 */
[----:B------:R-:W-:Y:S02]  /*a470*/  FADD.FTZ R87, R36, R87 ;  /* 0x0000005724577221 */ /* 0x000fe40000010000 */
[----:B------:R-:W-:-:S02]  /*a480*/  FFMA.FTZ R36, R69, R66, R207 ;  /* 0x0000004245247223 */ /* 0x000fc400000100cf */
[----:B------:R-:W-:Y:S02]  /*a490*/  FADD.FTZ R98, R49, R98 ;  /* 0x0000006231627221 */ /* 0x000fe40000010000 */
[----:B------:R-:W-:Y:S02]  /*a4a0*/  FADD.FTZ R99, R48, R99 ;  /* 0x0000006330637221 */ /* 0x000fe40000010000 */
[----:B------:R-:W-:Y:S01]  /*a4b0*/  FADD.FTZ R85, R36, R85 ;  /* 0x0000005524557221 */ /* 0x000fe20000010000 */
[----:B------:R-:W-:Y:S06]  /*a4c0*/  BAR.SYNC.DEFER_BLOCKING 0x0 ;  /* 0x0000000000007b1d */ /* 0x000fec0000010000 */
[----:B------:R-:W-:Y:S05]  /*a4d0*/  @P1 BRA `(.L_x_10819) ;  /* 0x0000008000001947 */ /* 0x000fea0003800000 */
[----:B---3--:R-:W-:Y:S02]  /*a4e0*/  ULDC UR27, c[0x0][0x174] ;  /* 0x00005d00001b7ab9 */ /* 0x008fe40000000800 */
[----:B------:R-:W-:-:S02]  /*a4f0*/  UISETP.NE.AND UP0, UPT, UR26, UR27, UPT ;  /* 0x0000001b1a00728c */ /* 0x000fc4000bf05270 */
[----:B------:R-:W-:-:S04]  /*a500*/  USHF.L.U32 UR27, UR7, 0x3, URZ ;  /* 0x00000003071b7899 */ /* 0x000fc8000800063f */
[----:B------:R-:W-:-:S13]  /*a510*/  PLOP3.LUT P0, PT, PT, PT, UP0, 0x80, 0x0 ;  /* 0x000000000000781c */ /* 0x000fda0003f0f008 */
[----:B------:R-:W3:Y:S02]  /*a520*/  @P0 LDS.64 R36, [UR27+0x6750] ;  /* 0x0067501bff240984 */ /* 0x000ee40008000a00 */
[----:B---3--:R-:W-:Y:S02]  /*a530*/  @P0 FADD.FTZ R39, R39, R37 ;  /* 0x0000002527270221 */ /* 0x008fe40000010000 */
[----:B------:R-:W-:-:S05]  /*a540*/  @P0 FADD.FTZ R38, R38, R36 ;  /* 0x0000002426260221 */ /* 0x000fca0000010000 */
[----:B------:R3:W-:Y:S02]  /*a550*/  STS.64 [UR27+0x6750], R38 ;  /* 0x00675026ff007988 */ /* 0x0007e40008000a1b */
.L_x_10819:
[----:B---3--:R-:W-:Y:S05]  /*a560*/  BSYNC B0 ;  /* 0x0000000000007941 */ /* 0x008fea0003800000 */
.L_x_10818:
        /* <DEDUP_REMOVED lines=8> */
.L_x_10741:
[----:B------:R-:W-:Y:S01]  /*a5f0*/  BAR.SYNC.DEFER_BLOCKING 0x0 ;  /* 0x0000000000007b1d */ /* 0x000fe20000010000 */
        /* <DEDUP_REMOVED lines=8> */
[----:B------:R-:W-:Y:S01]  /*a680*/  UIMAD UR7, UR12, UR37, UR7 ;  /* 0x000000250c0772a4 */ /* 0x000fe2000f8e0207 */
[----:B------:R-:W-:Y:S01]  /*a690*/  FADD.FTZ R5, R0, R87 ;  /* 0x0000005700057221 */ /* 0x000fe20000010000 */
[----:B------:R-:W-:Y:S02]  /*a6a0*/  UIADD3 UR16, UP3, UR16, -0x800, URZ ;  /* 0xfffff80010107890 */ /* 0x000fe4000ff7e03f */
        /* <DEDUP_REMOVED lines=15> */
[----:B------:R-:W3:Y:S01]  /*a7a0*/  LDS.128 R8, [R164.X16] ;  /* 0x00000000a4087984 */ /* 0x000ee2000000cc00 */
[----:B------:R-:W-:Y:S01]  /*a7b0*/  ULEA.HI.X UR9, UR36, UR9, UR7, 0x2, UP0 ;  /* 0x0000000924097291 */ /* 0x000fe200080f1407 */
[----:B------:R-:W-:Y:S01]  /*a7c0*/  MOV R2, UR8 ;  /* 0x0000000800027c02 */ /* 0x000fe20008000f00 */
[----:B------:R-:W-:Y:S01]  /*a7d0*/  UIADD3 UR6, UR6, 0x1, URZ ;  /* 0x0000000106067890 */ /* 0x000fe2000fffe03f */
[----:B------:R-:W4:Y:S01]  /*a7e0*/  LDS.128 R12, [R164.X16+0x200] ;  /* 0x00020000a40c7984 */ /* 0x000f22000000cc00 */
[----:B------:R-:W-:Y:S02]  /*a7f0*/  UIADD3.X UR23, UR23, -0x1, URZ, UP1, !UPT ;  /* 0xffffffff17177890 */ /* 0x000fe40008ffe43f */
[----:B------:R-:W-:Y:S01]  /*a800*/  MOV R3, UR9 ;  /* 0x0000000900037c02 */ /* 0x000fe20008000f00 */
[----:B------:R-:W5:Y:S01]  /*a810*/  LDS.128 R16, [R164.X16+0x400] ;  /* 0x00040000a4107984 */ /* 0x000f62000000cc00 */
[----:B------:R-:W-:Y:S02]  /*a820*/  ULDC.64 UR8, c[0x0][0x2f8] ;  /* 0x0000be0000087ab9 */ /* 0x000fe40000000a00 */
[----:B------:R-:W-:Y:S01]  /*a830*/  UIMAD UR7, UR13, UR8, URZ ;  /* 0x000000080d0772a4 */ /* 0x000fe2000f8e023f */
[----:B------:R-:W2:Y:S01]  /*a840*/  LDS.128 R20, [R164.X16+0x600] ;  /* 0x00060000a4147984 */ /* 0x000ea2000000cc00 */
[----:B------:R-:W-:Y:S01]  /*a850*/  IMAD.WIDE R2, R162, 0x10, R2 ;  /* 0x00000010a2027825 */ /* 0x000fe200078e0202 */
[----:B------:R-:W-:-:S02]  /*a860*/  UIMAD.WIDE.U32 UR34, UR12, UR8, UR34 ;  /* 0x000000080c2272a5 */ /* 0x000fc4000f8e0022 */
[----:B------:R-:W-:Y:S02]  /*a870*/  UIMAD UR7, UR12, UR9, UR7 ;  /* 0x000000090c0772a4 */ /* 0x000fe4000f8e0207 */
[----:B------:R-:W-:Y:S02]  /*a880*/  UIADD3.X UR25, UR25, -0x1, URZ, UP2, !UPT ;  /* 0xffffffff19197890 */ /* 0x000fe400097fe43f */
[----:B------:R-:W-:Y:S02]  /*a890*/  ULDC.64 UR8, c[0x0][0x300] ;  /* 0x0000c00000087ab9 */ /* 0x000fe40000000a00 */
[----:B------:R-:W-:Y:S02]  /*a8a0*/  UIADD3 UR35, UR35, UR7, URZ ;  /* 0x0000000723237290 */ /* 0x000fe4000fffe03f */
[----:B------:R-:W-:Y:S02]  /*a8b0*/  UIMAD UR7, UR11, UR8, URZ ;  /* 0x000000080b0772a4 */ /* 0x000fe4000f8e023f */
[----:B------:R-:W-:-:S02]  /*a8c0*/  UIADD3.X UR17, UR17, -0x1, URZ, UP3, !UPT ;  /* 0xffffffff11117890 */ /* 0x000fc40009ffe43f */
[----:B------:R-:W-:Y:S02]  /*a8d0*/  UIMAD UR7, UR10, UR9, UR7 ;  /* 0x000000090a0772a4 */ /* 0x000fe4000f8e0207 */
[----:B------:R-:W-:Y:S02]  /*a8e0*/  UIMAD.WIDE.U32 UR8, UR10, UR8, UR34 ;  /* 0x000000080a0872a5 */ /* 0x000fe4000f8e0022 */
[----:B------:R-:W-:Y:S02]  /*a8f0*/  UIADD3.X UR19, UR19, -0x1, URZ, UP4, !UPT ;  /* 0xffffffff13137890 */ /* 0x000fe4000a7fe43f */
[----:B------:R-:W-:Y:S02]  /*a900*/  ULDC.64 UR34, c[0x0][0x340] ;  /* 0x0000d00000227ab9 */ /* 0x000fe40000000a00 */
[----:B------:R-:W-:Y:S02]  /*a910*/  UIADD3 UR9, UR9, UR7, URZ ;  /* 0x0000000709097290 */ /* 0x000fe4000fffe03f */
[----:B------:R-:W-:Y:S01]  /*a920*/  ULEA UR7, UP0, UR8, UR34, 0x2 ;  /* 0x0000002208077291 */ /* 0x000fe2000f80103f */
[----:B---3--:R-:W-:Y:S01]  /*a930*/  STG.E.128 [R2.64], R8 ;  /* 0x0000000802007986 */ /* 0x008fe2000c101d1c */
[----:B------:R-:W-:-:S02]  /*a940*/  UIADD3.X UR21, UR21, -0x1, URZ, UP5, !UPT ;  /* 0xffffffff15157890 */ /* 0x000fc4000affe43f */
[----:B------:R-:W-:Y:S01]  /*a950*/  ULEA.HI.X UR8, UR8, UR35, UR9, 0x2, UP0 ;  /* 0x0000002308087291 */ /* 0x000fe200080f1409 */
[----:B----4-:R-:W-:Y:S01]  /*a960*/  STG.E.128 [R2.64+0x200], R12 ;  /* 0x0002000c02007986 */ /* 0x010fe2000c101d1c */
[----:B------:R-:W-:-:S03]  /*a970*/  UISETP.GT.AND UP0, UPT, UR26, 0x1, UPT ;  /* 0x000000011a00788c */ /* 0x000fc6000bf04270 */
[----:B-----5:R-:W-:Y:S03]  /*a980*/  STG.E.128 [R2.64+0x400], R16 ;  /* 0x0004001002007986 */ /* 0x020fe6000c101d1c */
[----:B------:R-:W-:Y:S01]  /*a990*/  PLOP3.LUT P0, PT, PT, PT, UP0, 0x80, 0x0 ;  /* 0x000000000000781c */ /* 0x000fe20003f0f008 */
[----:B--2---:R2:W-:Y:S04]  /*a9a0*/  STG.E.128 [R2.64+0x600], R20 ;  /* 0x0006001402007986 */ /* 0x0045e8000c101d1c */
        /* <DEDUP_REMOVED lines=31> */
.L_x_10739:
        /* <DEDUP_REMOVED lines=26> */
.L_x_10823:
[----:B0-----:R-:W-:Y:S05]  /*ad40*/  BSYNC B0 ;  /* 0x0000000000007941 */ /* 0x001fea0003800000 */
.L_x_10822:
        /* <DEDUP_REMOVED lines=25> */
.L_x_10825:
[----:B------:R-:W4:Y:S02]  /*aee0*/  S2R R7, SR_TID.X ;  /* 0x0000000000077919 */ /* 0x000f240000002100 */
.L_x_10826:
[----:B0-----:R-:W-:Y:S05]  /*aef0*/  BSYNC B0 ;  /* 0x0000000000007941 */ /* 0x001fea0003800000 */
.L_x_10824:
[----:B----4-:R-:W-:-:S13]  /*af00*/  ISETP.GE.AND P0, PT, R7, c[0x0][0x16c], PT ;  /* 0x00005b0007007a0c */ /* 0x010fda0003f06270 */
[----:B------:R-:W-:Y:S05]  /*af10*/  @P0 EXIT ;  /* 0x000000000000094d */ /* 0x000fea0003800000 */
[----:B------:R-:W-:Y:S02]  /*af20*/  ULDC.64 UR6, c[0x0][0x288] ;  /* 0x0000a20000067ab9 */ /* 0x000fe40000000a00 */
[----:B------:R-:W-:Y:S02]  /*af30*/  UIMAD UR11, UR11, UR6, URZ ;  /* 0x000000060b0b72a4 */ /* 0x000fe4000f8e023f */
[----:B-12---:R-:W-:Y:S02]  /*af40*/  UIMAD.WIDE.U32 UR4, UR10, UR6, URZ ;  /* 0x000000060a0472a5 */ /* 0x006fe4000f8e003f */
[----:B------:R-:W-:-:S04]  /*af50*/  UIMAD UR6, UR10, UR7, UR11 ;  /* 0x000000070a0672a4 */ /* 0x000fc8000f8e020b */
[----:B------:R-:W-:Y:S02]  /*af60*/  UIADD3 UR6, UR5, UR6, URZ ;  /* 0x0000000605067290 */ /* 0x000fe4000fffe03f */
.L_x_10827:
        /* <DEDUP_REMOVED lines=19> */
.L_x_10828:
        /* <DEDUP_REMOVED lines=14> */
.L_x_14720:


//--------------------- .text._Z25selective_scan_bwd_kernelI32Selective_Scan_bwd_kernel_traitsILi32ELi16ELb1ELb1ELb1ELb1ELb0EfN3c107complexIfEEEEv12SSMParamsBwd --------------------------
	.section	.text._Z25selective_scan_bwd_kernelI32Selective_Scan_bwd_kernel_traitsILi32ELi16ELb1ELb1ELb1ELb1ELb0EfN3c107complexIfEEEEv12SSMParamsBwd,"ax",@progbits
	.sectioninfo	@"SHI_REGISTERS=254"
	.align	128
        .global         _Z25selective_scan_bwd_kernelI32Selective_Scan_bwd_kernel_traitsILi32ELi16ELb1ELb1ELb1ELb1ELb0EfN3c107complexIfEEEEv12SSMParamsBwd
        .type           _Z25selective_scan_bwd_kernelI32Selective_Scan_bwd_kernel_traitsILi32ELi16ELb1ELb1ELb1ELb1ELb0EfN3c107complexIfEEEEv12SSMParamsBwd,@function
        .size           _Z25selective_scan_bwd_kernelI32Selective_Scan_bwd_kernel_traitsILi32ELi16ELb1ELb1ELb1ELb1ELb0EfN3c107complexIfEEEEv12SSMParamsBwd,(.L_x_14721 - _Z25selective_scan_bwd_kernelI32Selective_Scan_bwd_kernel_traitsILi32ELi16ELb1ELb1ELb1ELb1ELb0EfN3c107complexIfEEEEv12SSMParamsBwd)
        .other          _Z25selective_scan_bwd_kernelI32Selective_Scan_bwd_kernel_traitsILi32ELi16ELb1ELb1ELb1ELb1ELb0EfN3c107complexIfEEEEv12SSMParamsBwd,@"STO_CUDA_ENTRY STV_DEFAULT"
_Z25selective_scan_bwd_kernelI32Selective_Scan_bwd_kernel_traitsILi32ELi16ELb1ELb1ELb1ELb1ELb0EfN3c107complexIfEEEEv12SSMParamsBwd:
.text._Z25selective_scan_bwd_kernelI32Selective_Scan_bwd_kernel_traitsILi32ELi16ELb1ELb1ELb1ELb1ELb0EfN3c107complexIfEEEEv12SSMParamsBwd:
        /* <DEDUP_REMOVED lines=179> */
[----:B---3--:R-:W-:-:S04]  /*0b30*/  SHF.L.U32 R35, R150, 0x2, RZ ;  /* 0x0000000296237819 */ /* 0x008fc800000006ff */
[----:B----4-:R-:W-:Y:S02]  /*0b40*/  LOP3.LUT R35, R35, 0xffffff80, RZ, 0xc0, !PT ;  /* 0xffffff8023237812 */ /* 0x010fe400078ec0ff */
.L_x_10942:
[----:B------:R-:W-:Y:S01]  /*0b50*/  BAR.SYNC.DEFER_BLOCKING 0x0 ;  /* 0x0000000000007b1d */ /* 0x000fe20000010000 */
[----:B01----:R-:W-:Y:S02]  /*0b60*/  MOV R2, UR17 ;  /* 0x0000001100027c02 */ /* 0x003fe40008000f00 */
[----:B------:R-:W-:Y:S02]  /*0b70*/  MOV R3, UR18 ;  /* 0x0000001200037c02 */ /* 0x000fe40008000f00 */
        /* <DEDUP_REMOVED lines=9> */
[----:B---3--:R0:W-:Y:S04]  /*0c10*/  STS.128 [R148.X16], R8 ;  /* 0x0000000894007388 */ /* 0x0081e8000000cc00 */
        /* <DEDUP_REMOVED lines=19> */
[----:B-----5:R-:W-:Y:S01]  /*0d50*/  STS.128 [R148.X16+0x600], R28 ;  /* 0x0006001c94007388 */ /* 0x020fe2000000cc00 */
[----:B------:R-:W-:-:S06]  /*0d60*/  NOP ;  /* 0x0000000000007918 */ /* 0x000fcc0000000000 */
[----:B------:R-:W-:Y:S04]  /*0d70*/  LDS.128 R44, [R33+0x10] ;  /* 0x00001000212c7984 */ /* 0x000fe80000000c00 */
[----:B------:R-:W-:Y:S04]  /*0d80*/  LDS.128 R16, [R33+0x20] ;  /* 0x0000200021107984 */ /* 0x000fe80000000c00 */
[----:B------:R-:W-:Y:S04]  /*0d90*/  LDS.128 R12, [R33+0x30] ;  /* 0x00003000210c7984 */ /* 0x000fe80000000c00 */
[----:B------:R-:W3:Y:S04]  /*0da0*/  LDS.128 R48, [R33] ;  /* 0x0000000021307984 */ /* 0x000ee80000000c00 */
[----:B------:R-:W-:Y:S06]  /*0db0*/  BAR.SYNC.DEFER_BLOCKING 0x0 ;  /* 0x0000000000007b1d */ /* 0x000fec0000010000 */
[----:B------:R-:W4:Y:S04]  /*0dc0*/  LDG.E.128 R52, [R2.64] ;  /* 0x0000001802347981 */ /* 0x000f28000c1e1d00 */
[----:B0-----:R-:W5:Y:S04]  /*0dd0*/  LDG.E.128 R20, [R2.64+0x200] ;  /* 0x0002001802147981 */ /* 0x001f68000c1e1d00 */
[----:B--2---:R-:W2:Y:S04]  /*0de0*/  LDG.E.128 R24, [R2.64+0x400] ;  /* 0x0004001802187981 */ /* 0x004ea8000c1e1d00 */
[----:B------:R-:W2:Y:S01]  /*0df0*/  LDG.E.128 R56, [R2.64+0x600] ;  /* 0x0006001802387981 */ /* 0x000ea2000c1e1d00 */
        /* <DEDUP_REMOVED lines=9> */
[----:B------:R-:W-:-:S02]  /*0e90*/  FSETP.GTU.FTZ.AND P0, PT, R32, 20, PT ;  /* 0x41a000002000780b */ /* 0x000fc40003f1c000 */
[----:B------:R-:W-:Y:S02]  /*0ea0*/  FSETP.GTU.FTZ.AND P6, PT, R31, 20, PT ;  /* 0x41a000001f00780b */ /* 0x000fe40003fdc000 */
[----:B------:R-:W-:Y:S02]  /*0eb0*/  FSETP.GTU.FTZ.AND P4, PT, R30, 20, PT ;  /* 0x41a000001e00780b */ /* 0x000fe40003f9c000 */
[----:B------:R-:W-:Y:S01]  /*0ec0*/  FSETP.GTU.FTZ.AND P3, PT, R29, 20, PT ;  /* 0x41a000001d00780b */ /* 0x000fe20003f7c000 */
[----:B----4-:R-:W-:Y:S04]  /*0ed0*/  STS.128 [R148.X16], R52 ;  /* 0x0000003494007388 */ /* 0x010fe8000000cc00 */
[----:B-----5:R-:W-:Y:S04]  /*0ee0*/  STS.128 [R148.X16+0x200], R20 ;  /* 0x0002001494007388 */ /* 0x020fe8000000cc00 */
[----:B--2---:R0:W-:Y:S04]  /*0ef0*/  STS.128 [R148.X16+0x400], R24 ;  /* 0x0004001894007388 */ /* 0x0041e8000000cc00 */
[----:B------:R2:W-:Y:S01]  /*0f00*/  STS.128 [R148.X16+0x600], R56 ;  /* 0x0006003894007388 */ /* 0x0005e2000000cc00 */
[----:B------:R-:W-:-:S06]  /*0f10*/  NOP ;  /* 0x0000000000007918 */ /* 0x000fcc0000000000 */
[----:B------:R2:W3:Y:S04]  /*0f20*/  LDS.128 R4, [R33+0x10] ;  /* 0x0000100021047984 */ /* 0x0004e80000000c00 */
[----:B------:R2:W4:Y:S01]  /*0f30*/  LDS.128 R40, [R33+0x20] ;  /* 0x0000200021287984 */ /* 0x0005220000000c00 */
[----:B0-----:R-:W-:Y:S02]  /*0f40*/  FADD.FTZ R27, R49, UR5 ;  /* 0x00000005311b7e21 */ /* 0x001fe40008010000 */
[----:B------:R-:W-:Y:S01]  /*0f50*/  FADD.FTZ R26, R50, UR5 ;  /* 0x00000005321a7e21 */ /* 0x000fe20008010000 */
[----:B------:R2:W0:Y:S02]  /*0f60*/  LDS.128 R36, [R33+0x30] ;  /* 0x0000300021247984 */ /* 0x0004240000000c00 */
[----:B------:R-:W-:-:S02]  /*0f70*/  FSETP.GTU.FTZ.AND P1, PT, R27, 20, PT ;  /* 0x41a000001b00780b */ /* 0x000fc40003f3c000 */
[----:B------:R2:W1:Y:S01]  /*0f80*/  LDS.128 R8, [R33] ;  /* 0x0000000021087984 */ /* 0x0004620000000c00 */
        /* <DEDUP_REMOVED lines=32> */
.L_x_10831:
[----:B------:R-:W-:Y:S05]  /*1190*/  BSYNC B0 ;  /* 0x0000000000007941 */ /* 0x000fea0003800000 */
.L_x_10830:
        /* <DEDUP_REMOVED lines=35> */
.L_x_10833:
[----:B------:R-:W-:Y:S05]  /*13d0*/  BSYNC B0 ;  /* 0x0000000000007941 */ /* 0x000fea0003800000 */
.L_x_10832:
        /* <DEDUP_REMOVED lines=35> */
.L_x_10835:
[----:B------:R-:W-:Y:S05]  /*1610*/  BSYNC B0 ;  /* 0x0000000000007941 */ /* 0x000fea0003800000 */
.L_x_10834:
        /* <DEDUP_REMOVED lines=35> */
.L_x_10837:
[----:B------:R-:W-:Y:S05]  /*1850*/  BSYNC B0 ;  /* 0x0000000000007941 */ /* 0x000fea0003800000 */
.L_x_10836:
        /* <DEDUP_REMOVED lines=35> */
.L_x_10839:
[----:B------:R-:W-:Y:S05]  /*1a90*/  BSYNC B0 ;  /* 0x0000000000007941 */ /* 0x000fea0003800000 */
.L_x_10838:
        /* <DEDUP_REMOVED lines=40> */
.L_x_10841:
[----:B------:R-:W-:Y:S05]  /*1d20*/  BSYNC B0 ;  /* 0x0000000000007941 */ /* 0x000fea0003800000 */
.L_x_10840:
        /* <DEDUP_REMOVED lines=38> */
.L_x_10843:
[----:B------:R-:W-:Y:S05]  /*1f90*/  BSYNC B0 ;  /* 0x0000000000007941 */ /* 0x000fea0003800000 */
.L_x_10842:
        /* <DEDUP_REMOVED lines=38> */
.L_x_10845:
[----:B------:R-:W-:Y:S05]  /*2200*/  BSYNC B0 ;  /* 0x0000000000007941 */ /* 0x000fea0003800000 */
.L_x_10844:
        /* <DEDUP_REMOVED lines=38> */
.L_x_10847:
[----:B------:R-:W-:Y:S05]  /*2470*/  BSYNC B0 ;  /* 0x0000000000007941 */ /* 0x000fea0003800000 */
.L_x_10846:
        /* <DEDUP_REMOVED lines=38> */
.L_x_10849:
[----:B------:R-:W-:Y:S05]  /*26e0*/  BSYNC B0 ;  /* 0x0000000000007941 */ /* 0x000fea0003800000 */
.L_x_10848:
        /* <DEDUP_REMOVED lines=40> */
.L_x_10851:
[----:B------:R-:W-:Y:S05]  /*2970*/  BSYNC B0 ;  /* 0x0000000000007941 */ /* 0x000fea0003800000 */
.L_x_10850:
        /* <DEDUP_REMOVED lines=33> */
.L_x_10853:
[----:B------:R-:W-:Y:S05]  /*2b90*/  BSYNC B0 ;  /* 0x0000000000007941 */ /* 0x000fea0003800000 */
.L_x_10852:
        /* <DEDUP_REMOVED lines=33> */
.L_x_10855:
[----:B------:R-:W-:Y:S05]  /*2db0*/  BSYNC B0 ;  /* 0x0000000000007941 */ /* 0x000fea0003800000 */
.L_x_10854:
        /* <DEDUP_REMOVED lines=33> */
.L_x_10857:
[----:B------:R-:W-:Y:S05]  /*2fd0*/  BSYNC B0 ;  /* 0x0000000000007941 */ /* 0x000fea0003800000 */
.L_x_10856:
        /* <DEDUP_REMOVED lines=33> */
.L_x_10859:
[----:B------:R-:W-:Y:S05]  /*31f0*/  BSYNC B0 ;  /* 0x0000000000007941 */ /* 0x000fea0003800000 */
.L_x_10858:
        /* <DEDUP_REMOVED lines=33> */
.L_x_10861:
[----:B------:R-:W-:Y:S05]  /*3410*/  BSYNC B0 ;  /* 0x0000000000007941 */ /* 0x000fea0003800000 */
.L_x_10860:
[----:B------:R-:W-:Y:S01]  /*3420*/  FFMA.FTZ R3, R107, R43, R12 ;  /* 0x0000002b6b037223 */ /* 0x000fe2000001000c */
[----:B------:R-:W-:Y:S01]  /*3430*/  BAR.SYNC.DEFER_BLOCKING 0x0 ;  /* 0x0000000000007b1d */ /* 0x000fe20000010000 */
[----:B------:R-:W-:Y:S02]  /*3440*/  FMUL.FTZ R76, R40, UR4 ;  /* 0x00000004284c7c20 */ /* 0x000fe40008410000 */
[----:B0-----:R-:W-:Y:S02]  /*3450*/  FFMA.FTZ R0, R100, R36, R3 ;  /* 0x0000002464007223 */ /* 0x001fe40000010003 */
        /* <DEDUP_REMOVED lines=35> */
.L_x_10941:
[----:B------:R-:W-:Y:S01]  /*3690*/  USHF.R.S32.HI UR43, URZ, 0x1f, UR7 ;  /* 0x0000001f3f2b7899 */ /* 0x000fe20008011407 */
[----:B------:R-:W-:Y:S01]  /*36a0*/  LOP3.LUT R34, R35, 0x1f, R150, 0xf8, !PT ;  /* 0x0000001f23227812 */ /* 0x000fe200078ef896 */
[----:B------:R-:W-:-:S02]  /*36b0*/  ULDC.64 UR36, c[0x0][0x1a0] ;  /* 0x0000680000247ab9 */ /* 0x000fc40000000a00 */
[----:B------:R-:W-:Y:S01]  /*36c0*/  UIMAD UR38, UR43, UR36, URZ ;  /* 0x000000242b2672a4 */ /* 0x000fe2000f8e023f */
[----:B------:R-:W-:Y:S01]  /*36d0*/  IADD3 R119, R35, R34, RZ ;  /* 0x0000002223777210 */ /* 0x000fe20007ffe0ff */
[----:B------:R-:W-:Y:S02]  /*36e0*/  UIMAD.WIDE.U32 UR34, UR7, UR36, URZ ;  /* 0x00000024072272a5 */ /* 0x000fe4000f8e003f */
[----:B------:R-:W-:Y:S02]  /*36f0*/  UIMAD UR37, UR7, UR37, UR38 ;  /* 0x00000025072572a4 */ /* 0x000fe4000f8e0226 */
[----:B------:R-:W-:Y:S02]  /*3700*/  ULEA UR36, UP0, UR34, UR21, 0x2 ;  /* 0x0000001522247291 */ /* 0x000fe4000f80103f */
[----:B------:R-:W-:-:S04]  /*3710*/  UIADD3 UR35, UR35, UR37, URZ ;  /* 0x0000002523237290 */ /* 0x000fc8000fffe03f */
[----:B------:R-:W-:Y:S01]  /*3720*/  ULEA.HI.X UR34, UR34, UR22, UR35, 0x2, UP0 ;  /* 0x0000001622227291 */ /* 0x000fe200080f1423 */
[----:B------:R-:W-:Y:S01]  /*3730*/  MOV R116, UR36 ;  /* 0x0000002400747c02 */ /* 0x000fe20008000f00 */
[----:B------:R-:W-:-:S04]  /*3740*/  ULDC.64 UR36, c[0x0][0x180] ;  /* 0x0000600000247ab9 */ /* 0x000fc80000000a00 */
[----:B------:R-:W-:-:S05]  /*3750*/  MOV R117, UR34 ;  /* 0x0000002200757c02 */ /* 0x000fca0008000f00 */
[----:B------:R-:W-:-:S05]  /*3760*/  IMAD.WIDE R116, R119, 0x10, R116 ;  /* 0x0000001077747825 */ /* 0x000fca00078e0274 */
[----:B0--3--:R0:W3:Y:S04]  /*3770*/  LDG.E.128 R64, [R116.64] ;  /* 0x0000001874407981 */ /* 0x0090e8000c1e1d00 */
[----:B----4-:R0:W4:Y:S04]  /*3780*/  LDG.E.128 R60, [R116.64+0x200] ;  /* 0x00020018743c7981 */ /* 0x010128000c1e1d00 */
[----:B--2---:R0:W2:Y:S04]  /*3790*/  LDG.E.128 R56, [R116.64+0x400] ;  /* 0x0004001874387981 */ /* 0x0040a8000c1e1d00 */
[----:B------:R0:W2:Y:S04]  /*37a0*/  LDG.E.128 R36, [R116.64+0x600] ;  /* 0x0006001874247981 */ /* 0x0000a8000c1e1d00 */
[----:B------:R0:W2:Y:S04]  /*37b0*/  LDG.E.128 R52, [R116.64+0x800] ;  /* 0x0008001874347981 */ /* 0x0000a8000c1e1d00 */
[----:B------:R0:W2:Y:S04]  /*37c0*/  LDG.E.128 R48, [R116.64+0xa00] ;  /* 0x000a001874307981 */ /* 0x0000a8000c1e1d00 */
[----:B------:R0:W2:Y:S04]  /*37d0*/  LDG.E.128 R44, [R116.64+0xc00] ;  /* 0x000c0018742c7981 */ /* 0x0000a8000c1e1d00 */
[----:B------:R0:W2:Y:S01]  /*37e0*/  LDG.E.128 R40, [R116.64+0xe00] ;  /* 0x000e001874287981 */ /* 0x0000a2000c1e1d00 */
        /* <DEDUP_REMOVED lines=26> */
[----:B------:R-:W-:Y:S01]  /*3990*/  LEA.HI.SX32 R157, R157, R148, 0x1b ;  /* 0x000000949d9d7211 */ /* 0x000fe200078fdaff */
[----:B------:R-:W-:Y:S01]  /*39a0*/  ULEA.HI.X UR34, UR34, UR42, UR35, 0x2, UP0 ;  /* 0x0000002a22227291 */ /* 0x000fe200080f1423 */
[----:B------:R-:W-:Y:S02]  /*39b0*/  MOV R152, UR36 ;  /* 0x0000002400987c02 */ /* 0x000fe40008000f00 */
[C---:B------:R-:W-:Y:S02]  /*39c0*/  IADD3 R121, R148.reuse, 0xa0, RZ ;  /* 0x000000a094797810 */ /* 0x040fe40007ffe0ff */
[C---:B------:R-:W-:Y:S02]  /*39d0*/  IADD3 R123, R148.reuse, 0xc0, RZ ;  /* 0x000000c0947b7810 */ /* 0x040fe40007ffe0ff */
        /* <DEDUP_REMOVED lines=9> */
[----:B---3--:R-:W-:Y:S04]  /*3a70*/  STS.128 [R156.X16], R64 ;  /* 0x000000409c007388 */ /* 0x008fe8000000cc00 */
[----:B----4-:R-:W-:Y:S04]  /*3a80*/  STS.128 [R157.X16+0x200], R60 ;  /* 0x0002003c9d007388 */ /* 0x010fe8000000cc00 */
[----:B--2---:R-:W-:Y:S04]  /*3a90*/  STS.128 [R158.X16+0x400], R56 ;  /* 0x000400389e007388 */ /* 0x004fe8000000cc00 */
[----:B------:R0:W-:Y:S04]  /*3aa0*/  STS.128 [R159.X16+0x600], R36 ;  /* 0x000600249f007388 */ /* 0x0001e8000000cc00 */
[----:B------:R-:W-:Y:S04]  /*3ab0*/  STS.128 [R160.X16+0x800], R52 ;  /* 0x00080034a0007388 */ /* 0x000fe8000000cc00 */
[----:B------:R-:W-:Y:S04]  /*3ac0*/  STS.128 [R161.X16+0xa00], R48 ;  /* 0x000a0030a1007388 */ /* 0x000fe8000000cc00 */
[----:B------:R-:W-:Y:S04]  /*3ad0*/  STS.128 [R162.X16+0xc00], R44 ;  /* 0x000c002ca2007388 */ /* 0x000fe8000000cc00 */
[----:B------:R1:W-:Y:S01]  /*3ae0*/  STS.128 [R163.X16+0xe00], R40 ;  /* 0x000e0028a3007388 */ /* 0x0003e2000000cc00 */
        /* <DEDUP_REMOVED lines=9> */
[----:B------:R-:W-:Y:S01]  /*3b80*/  UIADD3 UR34, UR16, -0x1, URZ ;  /* 0xffffffff10227890 */ /* 0x000fe2000fffe03f */
[----:B------:R-:W-:Y:S01]  /*3b90*/  MOV R178, c[0x0][0x16c] ;  /* 0x00005b0000b27a02 */ /* 0x000fe20000000f00 */
[----:B------:R-:W-:Y:S01]  /*3ba0*/  CS2R R182, SRZ ;  /* 0x0000000000b67805 */ /* 0x000fe2000001ff00 */
[C---:B------:R-:W-:Y:S01]  /*3bb0*/  ISETP.NE.AND P1, PT, R150.reuse, RZ, PT ;  /* 0x000000ff9600720c */ /* 0x040fe20003f25270 */
[----:B------:R-:W-:Y:S01]  /*3bc0*/  ULEA.HI UR35, UR34, UR34, URZ, 0x1 ;  /* 0x0000002222237291 */ /* 0x000fe2000f8f083f */
[----:B------:R-:W0:Y:S01]  /*3bd0*/  R2UR UR37, R155 ;  /* 0x000000009b2573c2 */ /* 0x000e2200000e0000 */
[----:B------:R-:W-:-:S02]  /*3be0*/  IADD3 R191, R150, 0x200, RZ ;  /* 0x0000020096bf7810 */ /* 0x000fc40007ffe0ff */
[----:B------:R-:W-:Y:S01]  /*3bf0*/  ULOP3.LUT UR35, UR35, 0xfffffe, URZ, 0xc0, !UPT ;  /* 0x00fffffe23237892 */ /* 0x000fe2000f8ec03f */
[----:B--2---:R-:W-:-:S03]  /*3c00*/  LOP3.LUT R152, R150, 0x1f, RZ, 0xc0, !PT ;  /* 0x0000001f96987812 */ /* 0x004fc600078ec0ff */
[----:B------:R-:W-:Y:S01]  /*3c10*/  UIADD3 UR35, UR34, -UR35, URZ ;  /* 0x8000002322237290 */ /* 0x000fe2000fffe03f */
[----:B------:R-:W2:Y:S01]  /*3c20*/  R2UR UR36, R154 ;  /* 0x000000009a2473c2 */ /* 0x000ea200000e0000 */
[----:B------:R-:W-:Y:S02]  /*3c30*/  ISETP.NE.AND P0, PT, R152, RZ, PT ;  /* 0x000000ff9800720c */ /* 0x000fe40003f05270 */
[----:B------:R-:W-:Y:S01]  /*3c40*/  ULEA UR35, UR35, UR7, 0x8 ;  /* 0x0000000723237291 */ /* 0x000fe2000f8e403f */
[----:B0-----:R-:W-:Y:S02]  /*3c50*/  FMUL.FTZ R36, R28, UR37 ;  /* 0x000000251c247c20 */ /* 0x001fe40008410000 */
[----:B------:R-:W-:Y:S02]  /*3c60*/  FMUL.FTZ R164, R22, UR37 ;  /* 0x0000002516a47c20 */ /* 0x000fe40008410000 */
[----:B------:R-:W-:Y:S02]  /*3c70*/  FMUL.RZ R37, R36, 0.15915493667125701904 ;  /* 0x3e22f98324257820 */ /* 0x000fe4000040c000 */
[----:B------:R-:W-:-:S02]  /*3c80*/  FMUL.FTZ R36, R27, UR37 ;  /* 0x000000251b247c20 */ /* 0x000fc40008410000 */
[----:B------:R-:W-:Y:S01]  /*3c90*/  MUFU.SIN R185, R37 ;  /* 0x0000002500b97308 */ /* 0x000fe20000000400 */
[----:B--2---:R-:W-:Y:S01]  /*3ca0*/  MOV R153, UR36 ;  /* 0x0000002400997c02 */ /* 0x004fe20008000f00 */
[----:B------:R-:W-:Y:S02]  /*3cb0*/  FMUL.RZ R38, R36, 0.15915493667125701904 ;  /* 0x3e22f98324267820 */ /* 0x000fe4000040c000 */
[----:B------:R-:W-:Y:S02]  /*3cc0*/  FMUL.FTZ R36, R26, UR37 ;  /* 0x000000251a247c20 */ /* 0x000fe40008410000 */
[----:B------:R-:W-:Y:S02]  /*3cd0*/  FMUL.FTZ R153, R153, 1.4426950216293334961 ;  /* 0x3fb8aa3b99997820 */ /* 0x000fe40000410000 */
[----:B------:R-:W-:Y:S01]  /*3ce0*/  FMUL.RZ R39, R36, 0.15915493667125701904 ;  /* 0x3e22f98324277820 */ /* 0x000fe2000040c000 */
[----:B------:R0:W-:Y:S01]  /*3cf0*/  MUFU.COS R179, R37 ;  /* 0x0000002500b37308 */ /* 0x0001e20000000000 */
[----:B------:R-:W-:-:S02]  /*3d00*/  FMUL.FTZ R36, R25, UR37 ;  /* 0x0000002519247c20 */ /* 0x000fc40008410000 */
[----:B------:R-:W-:Y:S02]  /*3d10*/  FMUL.FTZ R154, R153, R28 ;  /* 0x0000001c999a7220 */ /* 0x000fe40000410000 */
[----:B-1----:R-:W-:Y:S02]  /*3d20*/  FMUL.RZ R40, R36, 0.15915493667125701904 ;  /* 0x3e22f98324287820 */ /* 0x002fe4000040c000 */
[----:B------:R-:W-:Y:S01]  /*3d30*/  FMUL.FTZ R36, R32, UR37 ;  /* 0x0000002520247c20 */ /* 0x000fe20008410000 */
[----:B------:R-:W-:Y:S01]  /*3d40*/  MUFU.SIN R189, R38 ;  /* 0x0000002600bd7308 */ /* 0x000fe20000000400 */
[----:B------:R-:W-:Y:S02]  /*3d50*/  FMUL.RZ R164, R164, 0.15915493667125701904 ;  /* 0x3e22f983a4a47820 */ /* 0x000fe4000040c000 */
        /* <DEDUP_REMOVED lines=21> */
[----:B------:R-:W1:Y:S01]  /*3eb0*/  MUFU.EX2 R154, R154 ;  /* 0x0000009a009a7308 */ /* 0x000e620000000800 */
[----:B0-----:R-:W-:-:S02]  /*3ec0*/  FMUL.RZ R38, R36, 0.15915493667125701904 ;  /* 0x3e22f98324267820 */ /* 0x001fc4000040c000 */
[----:B------:R-:W-:-:S04]  /*3ed0*/  FMUL.FTZ R36, R23, UR37 ;  /* 0x0000002517247c20 */ /* 0x000fc80008410000 */
[----:B------:R-:W-:Y:S01]  /*3ee0*/  FMUL.RZ R168, R36, 0.15915493667125701904 ;  /* 0x3e22f98324a87820 */ /* 0x000fe2000040c000 */
[----:B------:R-:W-:Y:S01]  /*3ef0*/  SHF.L.U32 R36, R148, 0x3, RZ ;  /* 0x0000000394247819 */ /* 0x000fe200000006ff */
[----:B------:R-:W-:Y:S03]  /*3f00*/  MUFU.SIN R173, R39 ;  /* 0x0000002700ad7308 */ /* 0x000fe60000000400 */
[----:B------:R-:W-:Y:S01]  /*3f10*/  LEA.HI.SX32 R155, R36, R36, 0x1b ;  /* 0x00000024249b7211 */ /* 0x000fe200078fdaff */
[----:B-1----:R-:W-:-:S04]  /*3f20*/  FMUL.FTZ R184, R154, R179 ;  /* 0x000000b39ab87220 */ /* 0x002fc80000410000 */
[----:B------:R-:W-:Y:S01]  /*3f30*/  MUFU.COS R174, R39 ;  /* 0x0000002700ae7308 */ /* 0x000fe20000000000 */
[----:B------:R-:W0:Y:S01]  /*3f40*/  LDS.128 R64, [R155.X16] ;  /* 0x000000009b407984 */ /* 0x000e22000000cc00 */
[----:B------:R-:W-:-:S03]  /*3f50*/  FMUL.FTZ R185, R154, R185 ;  /* 0x000000b99ab97220 */ /* 0x000fc60000410000 */
[----:B------:R-:W1:Y:S03]  /*3f60*/  LDS.128 R60, [R155.X16+0x10] ;  /* 0x000010009b3c7984 */ /* 0x000e66000000cc00 */
[----:B------:R-:W-:Y:S01]  /*3f70*/  MUFU.SIN R171, R40 ;  /* 0x0000002800ab7308 */ /* 0x000fe20000000400 */
[----:B------:R-:W2:Y:S04]  /*3f80*/  LDS.128 R56, [R155.X16+0x20] ;  /* 0x000020009b387984 */ /* 0x000ea8000000cc00 */
[----:B------:R-:W1:Y:S03]  /*3f90*/  LDS.128 R52, [R155.X16+0x30] ;  /* 0x000030009b347984 */ /* 0x000e66000000cc00 */
[----:B------:R0:W-:Y:S01]  /*3fa0*/  MUFU.COS R172, R40 ;  /* 0x0000002800ac7308 */ /* 0x0001e20000000000 */
[----:B------:R-:W1:Y:S04]  /*3fb0*/  LDS.128 R48, [R155.X16+0x40] ;  /* 0x000040009b307984 */ /* 0x000e68000000cc00 */
[----:B------:R-:W2:Y:S03]  /*3fc0*/  LDS.128 R44, [R155.X16+0x50] ;  /* 0x000050009b2c7984 */ /* 0x000ea6000000cc00 */
[----:B------:R-:W-:Y:S01]  /*3fd0*/  MUFU.SIN R169, R38 ;  /* 0x0000002600a97308 */ /* 0x000fe20000000400 */
[----:B0-----:R-:W0:Y:S07]  /*3fe0*/  LDS.128 R40, [R155.X16+0x60] ;  /* 0x000060009b287984 */ /* 0x001e2e000000cc00 */
[----:B------:R1:W-:Y:S08]  /*3ff0*/  MUFU.COS R170, R38 ;  /* 0x0000002600aa7308 */ /* 0x0003f00000000000 */
[----:B------:R-:W-:Y:S01]  /*4000*/  MUFU.SIN R165, R164 ;  /* 0x000000a400a57308 */ /* 0x000fe20000000400 */
[----:B-1----:R-:W1:Y:S01]  /*4010*/  LDS.128 R36, [R155.X16+0x70] ;  /* 0x000070009b247984 */ /* 0x002e62000000cc00 */
[----:B------:R-:W-:-:S06]  /*4020*/  FMUL.FTZ R221, R65, R28 ;  /* 0x0000001c41dd7220 */ /* 0x000fcc0000410000 */
[----:B------:R-:W-:Y:S01]  /*4030*/  MUFU.COS R166, R164 ;  /* 0x000000a400a67308 */ /* 0x000fe20000000000 */
[----:B------:R-:W-:Y:S02]  /*4040*/  FMUL.FTZ R154, R20, UR37 ;  /* 0x00000025149a7c20 */ /* 0x000fe40008410000 */
[----:B------:R-:W-:Y:S02]  /*4050*/  FMUL.FTZ R221, R112, R221 ;  /* 0x000000dd70dd7220 */ /* 0x000fe40000410000 */
[----:B------:R-:W-:-:S03]  /*4060*/  FMUL.FTZ R220, R66, R27 ;  /* 0x0000001b42dc7220 */ /* 0x000fc60000410000 */
[----:B------:R-:W-:Y:S01]  /*4070*/  MUFU.SIN R167, R168 ;  /* 0x000000a800a77308 */ /* 0x000fe20000000400 */
[----:B------:R-:W-:Y:S02]  /*4080*/  FMUL.FTZ R218, R67, R27 ;  /* 0x0000001b43da7220 */ /* 0x000fe40000410000 */
[-C--:B------:R-:W-:Y:S02]  /*4090*/  FMUL.FTZ R219, R61, R26.reuse ;  /* 0x0000001a3ddb7220 */ /* 0x080fe40000410000 */
[----:B------:R-:W-:Y:S02]  /*40a0*/  FMUL.FTZ R217, R60, R26 ;  /* 0x0000001a3cd97220 */ /* 0x000fe40000410000 */
[----:B------:R-:W-:Y:S01]  /*40b0*/  FMUL.FTZ R216, R62, R25 ;  /* 0x000000193ed87220 */ /* 0x000fe20000410000 */
[----:B------:R-:W-:Y:S01]  /*40c0*/  MUFU.COS R168, R168 ;  /* 0x000000a800a87308 */ /* 0x000fe20000000000 */
[----:B---3--:R3:W-:Y:S04]  /*40d0*/  STS.128 [R156.X16+0x1080], R116 ;  /* 0x001080749c007388 */ /* 0x0087e8000000cc00 */
[----:B----4-:R4:W-:Y:S04]  /*40e0*/  STS.128 [R157.X16+0x1280], R120 ;  /* 0x001280789d007388 */ /* 0x0109e8000000cc00 */
[----:B------:R0:W-:Y:S04]  /*40f0*/  STS.128 [R158.X16+0x1480], R124 ;  /* 0x0014807c9e007388 */ /* 0x0001e8000000cc00 */
[----:B------:R1:W-:Y:S01]  /*4100*/  STS.128 [R159.X16+0x1680], R128 ;  /* 0x001680809f007388 */ /* 0x0003e2000000cc00 */
[----:B---3--:R-:W-:-:S03]  /*4110*/  FMUL.FTZ R116, R21, UR37 ;  /* 0x0000002515747c20 */ /* 0x008fc60008410000 */
[----:B------:R-:W-:Y:S01]  /*4120*/  STS.128 [R160.X16+0x1880], R132 ;  /* 0x00188084a0007388 */ /* 0x000fe2000000cc00 */
[----:B----4-:R-:W-:-:S03]  /*4130*/  MOV R157, 0x10 ;  /* 0x00000010009d7802 */ /* 0x010fc60000000f00 */
[----:B------:R-:W-:Y:S01]  /*4140*/  STS.128 [R161.X16+0x1a80], R136 ;  /* 0x001a8088a1007388 */ /* 0x000fe2000000cc00 */
[----:B0-----:R-:W-:-:S03]  /*4150*/  SEL R158, R191, UR35, P1 ;  /* 0x00000023bf9e7c07 */ /* 0x001fc60008800000 */
[----:B------:R-:W-:Y:S01]  /*4160*/  STS.128 [R162.X16+0x1c80], R140 ;  /* 0x001c808ca2007388 */ /* 0x000fe2000000cc00 */
[----:B------:R-:W-:-:S03]  /*4170*/  @!P2 IMAD.WIDE R156, R178, R157, UR26 ;  /* 0x0000001ab29cae25 */ /* 0x000fc6000f8e029d */
[----:B------:R0:W-:Y:S01]  /*4180*/  STS.128 [R163.X16+0x1e80], R144 ;  /* 0x001e8090a3007388 */ /* 0x0001e2000000cc00 */
[----:B-1----:R-:W-:Y:S01]  /*4190*/  FMUL.RZ R159, R116, 0.15915493667125701904 ;  /* 0x3e22f983749f7820 */ /* 0x002fe2000040c000 */
[----:B------:R-:W-:-:S06]  /*41a0*/  NOP ;  /* 0x0000000000007918 */ /* 0x000fcc0000000000 */
[----:B------:R-:W-:Y:S04]  /*41b0*/  LDS.128 R116, [R155.X16+0x1080] ;  /* 0x001080009b747984 */ /* 0x000fe8000000cc00 */
[----:B------:R-:W-:Y:S04]  /*41c0*/  LDS.128 R120, [R155.X16+0x1090] ;  /* 0x001090009b787984 */ /* 0x000fe8000000cc00 */
[----:B------:R-:W-:Y:S01]  /*41d0*/  LDS.128 R124, [R155.X16+0x10a0] ;  /* 0x0010a0009b7c7984 */ /* 0x000fe2000000cc00 */
[----:B0-----:R-:W-:Y:S03]  /*41e0*/  MUFU.SIN R163, R159 ;  /* 0x0000009f00a37308 */ /* 0x001fe60000000400 */
[----:B------:R-:W-:Y:S04]  /*41f0*/  LDS.128 R128, [R155.X16+0x10b0] ;  /* 0x0010b0009b807984 */ /* 0x000fe8000000cc00 */
[----:B------:R-:W-:Y:S04]  /*4200*/  LDS.128 R132, [R155.X16+0x10c0] ;  /* 0x0010c0009b847984 */ /* 0x000fe8000000cc00 */
[----:B------:R-:W-:Y:S04]  /*4210*/  LDS.128 R136, [R155.X16+0x10d0] ;  /* 0x0010d0009b887984 */ /* 0x000fe8000000cc00 */
[----:B------:R-:W-:Y:S04]  /*4220*/  LDS.128 R140, [R155.X16+0x10e0] ;  /* 0x0010e0009b8c7984 */ /* 0x000fe8000000cc00 */
[----:B------:R0:W1:Y:S04]  /*4230*/  LDS.128 R144, [R155.X16+0x10f0] ;  /* 0x0010f0009b907984 */ /* 0x000068000000cc00 */
[----:B------:R3:W-:Y:S04]  /*4240*/  STS.64 [R158.X8+0x4650], R184 ;  /* 0x004650b89e007388 */ /* 0x0007e80000008a00 */
[----:B------:R-:W-:Y:S01]  /*4250*/  BAR.SYNC.DEFER_BLOCKING 0x0 ;  /* 0x0000000000007b1d */ /* 0x000fe20000010000 */
[----:B0-----:R-:W-:-:S06]  /*4260*/  FMUL.FTZ R155, R153, R27 ;  /* 0x0000001b999b7220 */ /* 0x001fcc0000410000 */
[----:B------:R-:W0:Y:S01]  /*4270*/  MUFU.EX2 R155, R155 ;  /* 0x0000009b009b7308 */ /* 0x000e220000000800 */
[----:B---3--:R-:W-:Y:S01]  /*4280*/  FMUL.FTZ R158, R153, R32 ;  /* 0x00000020999e7220 */ /* 0x008fe20000410000 */
[----:B------:R3:W5:Y:S06]  /*4290*/  @!P2 LDG.E.64 R182, [R156.64+0x8] ;  /* 0x000008189cb6a981 */ /* 0x00076c000c1e1b00 */
[----:B------:R-:W4:Y:S01]  /*42a0*/  MUFU.EX2 R158, R158 ;  /* 0x0000009e009e7308 */ /* 0x000f220000000800 */
[C---:B0-----:R-:W-:Y:S01]  /*42b0*/  FMUL.FTZ R189, R155.reuse, R189 ;  /* 0x000000bd9bbd7220 */ /* 0x041fe20000410000 */
[----:B------:R-:W-:Y:S01]  /*42c0*/  ISETP.NE.AND P5, PT, R150, 0x1f, PT ;  /* 0x0000001f9600780c */ /* 0x000fe20003fa5270 */
[----:B------:R-:W-:Y:S01]  /*42d0*/  FMUL.RZ R178, R154, 0.15915493667125701904 ;  /* 0x3e22f9839ab27820 */ /* 0x000fe2000040c000 */
[----:B------:R-:W-:Y:S01]  /*42e0*/  BSSY B0, `(.L_x_10863) ;  /* 0x0000106000007945 */ /* 0x000fe20003800000 */
[----:B------:R-:W-:-:S02]  /*42f0*/  FMUL.FTZ R190, R155, R190 ;  /* 0x000000be9bbe7220 */ /* 0x000fc40000410000 */
[----:B------:R-:W-:Y:S01]  /*4300*/  FMUL.FTZ R179, R189, R221 ;  /* 0x000000ddbdb37220 */ /* 0x000fe20000410000 */
[----:B------:R0:W-:Y:S01]  /*4310*/  MUFU.COS R164, R159 ;  /* 0x0000009f00a47308 */ /* 0x0001e20000000000 */
[C---:B---3--:R-:W-:Y:S02]  /*4320*/  FMUL.FTZ R157, R153.reuse, R25 ;  /* 0x00000019999d7220 */ /* 0x048fe40000410000 */
[C---:B------:R-:W-:Y:S02]  /*4330*/  FMUL.FTZ R156, R153.reuse, R26 ;  /* 0x0000001a999c7220 */ /* 0x040fe40000410000 */
[----:B------:R-:W-:Y:S02]  /*4340*/  FMUL.FTZ R155, R153, R29 ;  /* 0x0000001d999b7220 */ /* 0x000fe40000410000 */
[----:B------:R-:W-:Y:S01]  /*4350*/  FMUL.FTZ R214, R63, R25 ;  /* 0x000000193fd67220 */ /* 0x000fe20000410000 */
[----:B------:R-:W3:Y:S01]  /*4360*/  MUFU.EX2 R157, R157 ;  /* 0x0000009d009d7308 */ /* 0x000ee20000000800 */
[----:B0-----:R-:W-:-:S02]  /*4370*/  FMUL.FTZ R159, R153, R31 ;  /* 0x0000001f999f7220 */ /* 0x001fc40000410000 */
[C---:B----4-:R-:W-:Y:S02]  /*4380*/  FMUL.FTZ R180, R158.reuse, R180 ;  /* 0x000000b49eb47220 */ /* 0x050fe40000410000 */
[----:B------:R-:W-:Y:S02]  /*4390*/  FMUL.FTZ R177, R158, R177 ;  /* 0x000000b19eb17220 */ /* 0x000fe40000410000 */
[----:B------:R-:W-:Y:S01]  /*43a0*/  FMUL.FTZ R154, R19, UR37 ;  /* 0x00000025139a7c20 */ /* 0x000fe20008410000 */
[----:B------:R-:W0:Y:S01]  /*43b0*/  MUFU.EX2 R156, R156 ;  /* 0x0000009c009c7308 */ /* 0x000e220000000800 */
[-C--:B--2---:R-:W-:Y:S02]  /*43c0*/  FMUL.FTZ R215, R57, R32.reuse ;  /* 0x0000002039d77220 */ /* 0x084fe40000410000 */
[----:B------:R-:W-:Y:S02]  /*43d0*/  FMUL.RZ R154, R154, 0.15915493667125701904 ;  /* 0x3e22f9839a9a7820 */ /* 0x000fe4000040c000 */
[----:B------:R-:W-:-:S02]  /*43e0*/  FMUL.FTZ R213, R56, R32 ;  /* 0x0000002038d57220 */ /* 0x000fc40000410000 */
[----:B------:R-:W-:Y:S01]  /*43f0*/  FMUL.FTZ R210, R58, R31 ;  /* 0x0000001f3ad27220 */ /* 0x000fe20000410000 */
[----:B------:R-:W2:Y:S01]  /*4400*/  MUFU.EX2 R159, R159 ;  /* 0x0000009f009f7308 */ /* 0x000ea20000000800 */
[C---:B---3--:R-:W-:Y:S02]  /*4410*/  FMUL.FTZ R186, R157.reuse, R186 ;  /* 0x000000ba9dba7220 */ /* 0x048fe40000410000 */
[----:B------:R-:W-:Y:S02]  /*4420*/  FMUL.FTZ R181, R157, R181 ;  /* 0x000000b59db57220 */ /* 0x000fe40000410000 */
[----:B------:R-:W-:Y:S02]  /*4430*/  FMUL.FTZ R157, R64, R28 ;  /* 0x0000001c409d7220 */ /* 0x000fe40000410000 */
[----:B------:R-:W-:Y:S01]  /*4440*/  FMUL.FTZ R212, R59, R31 ;  /* 0x0000001f3bd47220 */ /* 0x000fe20000410000 */
[----:B------:R-:W-:Y:S01]  /*4450*/  MUFU.SIN R161, R178 ;  /* 0x000000b200a17308 */ /* 0x000fe20000000400 */
[----:B------:R-:W-:-:S02]  /*4460*/  FMUL.FTZ R222, R112, R157 ;  /* 0x0000009d70de7220 */ /* 0x000fc40000410000 */
[----:B0-----:R-:W-:Y:S02]  /*4470*/  FMUL.FTZ R187, R156, R187 ;  /* 0x000000bb9cbb7220 */ /* 0x001fe40000410000 */
[-C--:B------:R-:W-:Y:S02]  /*4480*/  FMUL.FTZ R158, R189, R222.reuse ;  /* 0x000000debd9e7220 */ /* 0x080fe40000410000 */
[C---:B------:R-:W-:Y:S01]  /*4490*/  FFMA.FTZ R179, R190.reuse, R222, -R179 ;  /* 0x000000debeb37223 */ /* 0x040fe200000108b3 */
[----:B------:R0:W-:Y:S01]  /*44a0*/  MUFU.COS R162, R178 ;  /* 0x000000b200a27308 */ /* 0x0001e20000000000 */
[----:B------:R-:W-:Y:S02]  /*44b0*/  FFMA.FTZ R158, R190, R221, R158 ;  /* 0x000000ddbe9e7223 */ /* 0x000fe4000001009e */
[----:B------:R-:W-:Y:S02]  /*44c0*/  FFMA.FTZ R179, R113, R220, R179 ;  /* 0x000000dc71b37223 */ /* 0x000fe400000100b3 */
[----:B--2---:R-:W-:-:S02]  /*44d0*/  FMUL.FTZ R176, R159, R176 ;  /* 0x000000b09fb07220 */ /* 0x004fc40000410000 */
[----:B------:R-:W-:Y:S01]  /*44e0*/  FMUL.FTZ R175, R159, R175 ;  /* 0x000000af9faf7220 */ /* 0x000fe20000410000 */
[----:B------:R-:W-:Y:S01]  /*44f0*/  MUFU.EX2 R155, R155 ;  /* 0x0000009b009b7308 */ /* 0x000fe20000000800 */
[----:B0-----:R-:W-:Y:S02]  /*4500*/  FMUL.FTZ R178, R153, R30 ;  /* 0x0000001e99b27220 */ /* 0x001fe40000410000 */
[----:B------:R-:W-:Y:S02]  /*4510*/  FMUL.FTZ R188, R156, R188 ;  /* 0x000000bc9cbc7220 */ /* 0x000fe40000410000 */
[----:B------:R-:W-:Y:S02]  /*4520*/  FFMA.FTZ R159, R113, R218, R158 ;  /* 0x000000da719f7223 */ /* 0x000fe4000001009e */
[C---:B------:R-:W-:Y:S01]  /*4530*/  FMUL.FTZ R193, R187.reuse, R179 ;  /* 0x000000b3bbc17220 */ /* 0x040fe20000410000 */
[----:B------:R-:W0:Y:S01]  /*4540*/  MUFU.EX2 R178, R178 ;  /* 0x000000b200b27308 */ /* 0x000e220000000800 */
[----:B------:R-:W-:-:S02]  /*4550*/  FMUL.FTZ R192, R187, R159 ;  /* 0x0000009fbbc07220 */ /* 0x000fc40000410000 */
[C---:B------:R-:W-:Y:S02]  /*4560*/  FFMA.FTZ R193, R188.reuse, R159, R193 ;  /* 0x0000009fbcc17223 */ /* 0x040fe400000100c1 */
[C---:B------:R-:W-:Y:S02]  /*4570*/  FMUL.FTZ R156, R153.reuse, R24 ;  /* 0x00000018999c7220 */ /* 0x040fe40000410000 */
[----:B------:R-:W-:Y:S01]  /*4580*/  FFMA.FTZ R192, R188, R179, -R192 ;  /* 0x000000b3bcc07223 */ /* 0x000fe200000108c0 */
[----:B------:R-:W-:Y:S01]  /*4590*/  MUFU.COS R160, R154 ;  /* 0x0000009a00a07308 */ /* 0x000fe20000000000 */
[C---:B------:R-:W-:Y:S02]  /*45a0*/  FFMA.FTZ R193, R114.reuse, R219, R193 ;  /* 0x000000db72c17223 */ /* 0x040fe400000100c1 */
[----:B------:R-:W-:Y:S02]  /*45b0*/  FMUL.FTZ R157, R153, R23 ;  /* 0x00000017999d7220 */ /* 0x000fe40000410000 */
[----:B------:R-:W-:-:S02]  /*45c0*/  FFMA.FTZ R192, R114, R217, R192 ;  /* 0x000000d972c07223 */ /* 0x000fc400000100c0 */
[----:B------:R-:W-:Y:S01]  /*45d0*/  FMUL.FTZ R179, R181, R193 ;  /* 0x000000c1b5b37220 */ /* 0x000fe20000410000 */
[----:B------:R-:W2:Y:S01]  /*45e0*/  MUFU.EX2 R156, R156 ;  /* 0x0000009c009c7308 */ /* 0x000ea20000000800 */
[C---:B0-----:R-:W-:Y:S02]  /*45f0*/  FMUL.FTZ R174, R178.reuse, R174 ;  /* 0x000000aeb2ae7220 */ /* 0x041fe40000410000 */
[----:B------:R-:W-:Y:S02]  /*4600*/  FMUL.FTZ R173, R178, R173 ;  /* 0x000000adb2ad7220 */ /* 0x000fe40000410000 */
[----:B------:R-:W-:Y:S02]  /*4610*/  FMUL.FTZ R159, R153, R21 ;  /* 0x00000015999f7220 */ /* 0x000fe40000410000 */
[-C--:B------:R-:W-:Y:S01]  /*4620*/  FMUL.FTZ R178, R181, R192.reuse ;  /* 0x000000c0b5b27220 */ /* 0x080fe20000410000 */
[----:B------:R-:W0:Y:S01]  /*4630*/  MUFU.EX2 R157, R157 ;  /* 0x0000009d009d7308 */ /* 0x000e220000000800 */
[----:B------:R-:W-:-:S02]  /*4640*/  FFMA.FTZ R179, R186, R192, -R179 ;  /* 0x000000c0bab37223 */ /* 0x000fc400000108b3 */
[----:B------:R-:W-:Y:S02]  /*4650*/  FMUL.FTZ R158, R153, R22 ;  /* 0x00000016999e7220 */ /* 0x000fe40000410000 */
[C---:B------:R-:W-:Y:S02]  /*4660*/  FMUL.FTZ R172, R155.reuse, R172 ;  /* 0x000000ac9bac7220 */ /* 0x040fe40000410000 */
[----:B------:R-:W-:Y:S01]  /*4670*/  FMUL.FTZ R171, R155, R171 ;  /* 0x000000ab9bab7220 */ /* 0x000fe20000410000 */
[----:B------:R-:W3:Y:S01]  /*4680*/  MUFU.EX2 R159, R159 ;  /* 0x0000009f009f7308 */ /* 0x000ee20000000800 */
[----:B------:R-:W-:Y:S02]  /*4690*/  FMUL.FTZ R155, R153, R20 ;  /* 0x00000014999b7220 */ /* 0x000fe40000410000 */
[----:B------:R-:W-:Y:S02]  /*46a0*/  FFMA.FTZ R178, R186, R193, R178 ;  /* 0x000000c1bab27223 */ /* 0x000fe400000100b2 */
[----:B------:R-:W-:-:S02]  /*46b0*/  FFMA.FTZ R179, R115, R216, R179 ;  /* 0x000000d873b37223 */ /* 0x000fc400000100b3 */
[----:B------:R-:W-:Y:S01]  /*46c0*/  FFMA.FTZ R178, R115, R214, R178 ;  /* 0x000000d673b27223 */ /* 0x000fe200000100b2 */
[----:B------:R-:W4:Y:S01]  /*46d0*/  MUFU.EX2 R158, R158 ;  /* 0x0000009e009e7308 */ /* 0x000f220000000800 */
[----:B------:R-:W-:Y:S02]  /*46e0*/  FMUL.FTZ R193, R177, R179 ;  /* 0x000000b3b1c17220 */ /* 0x000fe40000410000 */
[C---:B--2---:R-:W-:Y:S02]  /*46f0*/  FMUL.FTZ R170, R156.reuse, R170 ;  /* 0x000000aa9caa7220 */ /* 0x044fe40000410000 */
[----:B------:R-:W-:Y:S02]  /*4700*/  FMUL.FTZ R169, R156, R169 ;  /* 0x000000a99ca97220 */ /* 0x000fe40000410000 */
[----:B------:R-:W-:Y:S01]  /*4710*/  FFMA.FTZ R193, R180, R178, R193 ;  /* 0x000000b2b4c17223 */ /* 0x000fe200000100c1 */
[----:B------:R-:W2:Y:S01]  /*4720*/  MUFU.EX2 R155, R155 ;  /* 0x0000009b009b7308 */ /* 0x000ea20000000800 */
[----:B------:R-:W-:-:S02]  /*4730*/  FMUL.FTZ R156, R153, R19 ;  /* 0x00000013999c7220 */ /* 0x000fc40000410000 */
[----:B------:R-:W-:Y:S02]  /*4740*/  FMUL.FTZ R178, R177, R178 ;  /* 0x000000b2b1b27220 */ /* 0x000fe40000410000 */
[C---:B0-----:R-:W-:Y:S02]  /*4750*/  FMUL.FTZ R168, R157.reuse, R168 ;  /* 0x000000a89da87220 */ /* 0x041fe40000410000 */
[----:B------:R-:W-:Y:S01]  /*4760*/  FMUL.FTZ R167, R157, R167 ;  /* 0x000000a79da77220 */ /* 0x000fe20000410000 */
[----:B------:R-:W-:Y:S01]  /*4770*/  MUFU.SIN R154, R154 ;  /* 0x0000009a009a7308 */ /* 0x000fe20000000400 */
[----:B------:R-:W-:Y:S02]  /*4780*/  FFMA.FTZ R178, R180, R179, -R178 ;  /* 0x000000b3b4b27223 */ /* 0x000fe400000108b2 */
[----:B------:R-:W-:Y:S02]  /*4790*/  FFMA.FTZ R193, R108, R215, R193 ;  /* 0x000000d76cc17223 */ /* 0x000fe400000100c1 */
[----:B---3--:R-:W-:-:S02]  /*47a0*/  FMUL.FTZ R164, R159, R164 ;  /* 0x000000a49fa47220 */ /* 0x008fc40000410000 */
[----:B------:R-:W-:Y:S01]  /*47b0*/  FMUL.FTZ R163, R159, R163 ;  /* 0x000000a39fa37220 */ /* 0x000fe20000410000 */
[----:B------:R0:W3:Y:S01]  /*47c0*/  MUFU.EX2 R157, R156 ;  /* 0x0000009c009d7308 */ /* 0x0000e20000000800 */
[----:B------:R-:W-:Y:S02]  /*47d0*/  FFMA.FTZ R178, R108, R213, R178 ;  /* 0x000000d56cb27223 */ /* 0x000fe400000100b2 */
[----:B------:R-:W-:Y:S02]  /*47e0*/  FMUL.FTZ R159, R175, R193 ;  /* 0x000000c1af9f7220 */ /* 0x000fe40000410000 */
[C---:B----4-:R-:W-:Y:S02]  /*47f0*/  FMUL.FTZ R166, R158.reuse, R166 ;  /* 0x000000a69ea67220 */ /* 0x050fe40000410000 */
[----:B------:R-:W-:Y:S02]  /*4800*/  FMUL.FTZ R165, R158, R165 ;  /* 0x000000a59ea57220 */ /* 0x000fe40000410000 */
[----:B0-----:R-:W-:-:S02]  /*4810*/  FMUL.FTZ R156, R184, R189 ;  /* 0x000000bdb89c7220 */ /* 0x001fc40000410000 */
[C---:B--2---:R-:W-:Y:S02]  /*4820*/  FMUL.FTZ R162, R155.reuse, R162 ;  /* 0x000000a29ba27220 */ /* 0x044fe40000410000 */
[----:B------:R-:W-:Y:S02]  /*4830*/  FMUL.FTZ R161, R155, R161 ;  /* 0x000000a19ba17220 */ /* 0x000fe40000410000 */
[-C--:B------:R-:W-:Y:S02]  /*4840*/  FMUL.FTZ R158, R175, R178.reuse ;  /* 0x000000b2af9e7220 */ /* 0x080fe40000410000 */
[----:B------:R-:W-:Y:S02]  /*4850*/  FFMA.FTZ R178, R176, R178, -R159 ;  /* 0x000000b2b0b27223 */ /* 0x000fe4000001089f */
[C---:B------:R-:W-:Y:S02]  /*4860*/  FMUL.FTZ R155, R185.reuse, R189 ;  /* 0x000000bdb99b7220 */ /* 0x040fe40000410000 */
[----:B------:R-:W-:-:S02]  /*4870*/  FFMA.FTZ R156, R185, R190, R156 ;  /* 0x000000beb99c7223 */ /* 0x000fc4000001009c */
[----:B------:R-:W-:Y:S02]  /*4880*/  FFMA.FTZ R193, R176, R193, R158 ;  /* 0x000000c1b0c17223 */ /* 0x000fe4000001009e */
[----:B------:R-:W-:Y:S02]  /*4890*/  FFMA.FTZ R155, R184, R190, -R155 ;  /* 0x000000beb89b7223 */ /* 0x000fe4000001089b */
[----:B------:R-:W-:Y:S02]  /*48a0*/  FMUL.FTZ R158, R187, R156 ;  /* 0x0000009cbb9e7220 */ /* 0x000fe40000410000 */
[----:B------:R-:W-:Y:S02]  /*48b0*/  FFMA.FTZ R178, R109, R210, R178 ;  /* 0x000000d26db27223 */ /* 0x000fe400000100b2 */
[----:B---3--:R-:W-:Y:S02]  /*48c0*/  FMUL.FTZ R159, R157, R154 ;  /* 0x0000009a9d9f7220 */ /* 0x008fe40000410000 */
[----:B------:R-:W-:-:S02]  /*48d0*/  FFMA.FTZ R158, R188, R155, -R158 ;  /* 0x0000009bbc9e7223 */ /* 0x000fc4000001089e */
[----:B------:R-:W-:Y:S02]  /*48e0*/  FFMA.FTZ R193, R109, R212, R193 ;  /* 0x000000d46dc17223 */ /* 0x000fe400000100c1 */
[----:B------:R-:W-:Y:S02]  /*48f0*/  FMUL.FTZ R154, R18, UR37 ;  /* 0x00000025129a7c20 */ /* 0x000fe40008410000 */
[----:B------:R-:W-:Y:S02]  /*4900*/  FMUL.FTZ R179, R173, R178 ;  /* 0x000000b2adb37220 */ /* 0x000fe40000410000 */
[----:B------:R-:W-:Y:S02]  /*4910*/  FMUL.FTZ R155, R187, R155 ;  /* 0x0000009bbb9b7220 */ /* 0x000fe40000410000 */
[----:B------:R-:W-:Y:S02]  /*4920*/  FMUL.FTZ R160, R157, R160 ;  /* 0x000000a09da07220 */ /* 0x000fe40000410000 */
[----:B------:R-:W-:-:S02]  /*4930*/  FMUL.RZ R194, R154, 0.15915493667125701904 ;  /* 0x3e22f9839ac27820 */ /* 0x000fc4000040c000 */
[-C--:B------:R-:W-:Y:S02]  /*4940*/  FFMA.FTZ R179, R174, R193.reuse, R179 ;  /* 0x000000c1aeb37223 */ /* 0x080fe400000100b3 */
[----:B------:R-:W-:Y:S02]  /*4950*/  FMUL.FTZ R211, R53, R30 ;  /* 0x0000001e35d37220 */ /* 0x000fe40000410000 */
[----:B------:R-:W-:Y:S02]  /*4960*/  FMUL.FTZ R157, R173, R193 ;  /* 0x000000c1ad9d7220 */ /* 0x000fe40000410000 */
[----:B------:R-:W-:Y:S02]  /*4970*/  FFMA.FTZ R155, R188, R156, R155 ;  /* 0x0000009cbc9b7223 */ /* 0x000fe4000001009b */
[----:B------:R-:W-:Y:S02]  /*4980*/  FMUL.FTZ R154, R181, R158 ;  /* 0x0000009eb59a7220 */ /* 0x000fe40000410000 */
[----:B------:R-:W-:-:S02]  /*4990*/  FFMA.FTZ R192, R110, R211, R179 ;  /* 0x000000d36ec07223 */ /* 0x000fc400000100b3 */
[----:B------:R-:W-:Y:S02]  /*49a0*/  FFMA.FTZ R178, R174, R178, -R157 ;  /* 0x000000b2aeb27223 */ /* 0x000fe4000001089d */
[----:B------:R-:W-:Y:S01]  /*49b0*/  FMUL.FTZ R209, R52, R30 ;  /* 0x0000001e34d17220 */ /* 0x000fe20000410000 */
[----:B------:R-:W-:Y:S01]  /*49c0*/  MUFU.SIN R157, R194 ;  /* 0x000000c2009d7308 */ /* 0x000fe20000000400 */
[-C--:B------:R-:W-:Y:S02]  /*49d0*/  FMUL.FTZ R179, R181, R155.reuse ;  /* 0x0000009bb5b37220 */ /* 0x080fe40000410000 */
[----:B------:R-:W-:Y:S02]  /*49e0*/  FFMA.FTZ R156, R186, R155, R154 ;  /* 0x0000009bba9c7223 */ /* 0x000fe4000001009a */
[----:B------:R-:W-:Y:S02]  /*49f0*/  FFMA.FTZ R178, R110, R209, R178 ;  /* 0x000000d16eb27223 */ /* 0x000fe400000100b2 */
[----:B------:R-:W-:-:S02]  /*4a00*/  FFMA.FTZ R179, R186, R158, -R179 ;  /* 0x0000009ebab37223 */ /* 0x000fc400000108b3 */
[----:B------:R-:W-:Y:S02]  /*4a10*/  FMUL.FTZ R154, R177, R156 ;  /* 0x0000009cb19a7220 */ /* 0x000fe40000410000 */
[C---:B------:R-:W-:Y:S02]  /*4a20*/  FMUL.FTZ R155, R171.reuse, R192 ;  /* 0x000000c0ab9b7220 */ /* 0x040fe40000410000 */
[-C--:B------:R-:W-:Y:S02]  /*4a30*/  FMUL.FTZ R193, R171, R178.reuse ;  /* 0x000000b2abc17220 */ /* 0x080fe40000410000 */
[-C--:B------:R-:W-:Y:S02]  /*4a40*/  FFMA.FTZ R158, R180, R179.reuse, -R154 ;  /* 0x000000b3b49e7223 */ /* 0x080fe4000001089a */
[----:B------:R-:W-:Y:S02]  /*4a50*/  FMUL.FTZ R179, R177, R179 ;  /* 0x000000b3b1b37220 */ /* 0x000fe40000410000 */
[----:B------:R-:W-:-:S02]  /*4a60*/  FFMA.FTZ R178, R172, R178, -R155 ;  /* 0x000000b2acb27223 */ /* 0x000fc4000001089b */
[----:B------:R-:W-:Y:S01]  /*4a70*/  FMUL.FTZ R154, R153, R18 ;  /* 0x00000012999a7220 */ /* 0x000fe20000410000 */
[----:B------:R-:W-:Y:S01]  /*4a80*/  MUFU.COS R155, R194 ;  /* 0x000000c2009b7308 */ /* 0x000fe20000000000 */
[-C--:B------:R-:W-:Y:S02]  /*4a90*/  FMUL.FTZ R206, R54, R29.reuse ;  /* 0x0000001d36ce7220 */ /* 0x080fe40000410000 */
[----:B------:R-:W-:Y:S02]  /*4aa0*/  FFMA.FTZ R193, R172, R192, R193 ;  /* 0x000000c0acc17223 */ /* 0x000fe400000100c1 */
[----:B------:R-:W-:Y:S02]  /*4ab0*/  FMUL.FTZ R208, R55, R29 ;  /* 0x0000001d37d07220 */ /* 0x000fe40000410000 */
[----:B------:R-:W-:Y:S01]  /*4ac0*/  FFMA.FTZ R179, R180, R156, R179 ;  /* 0x0000009cb4b37223 */ /* 0x000fe200000100b3 */
[----:B------:R-:W0:Y:S01]  /*4ad0*/  MUFU.EX2 R154, R154 ;  /* 0x0000009a009a7308 */ /* 0x000e220000000800 */
[----:B------:R-:W-:-:S02]  /*4ae0*/  FFMA.FTZ R178, R111, R206, R178 ;  /* 0x000000ce6fb27223 */ /* 0x000fc400000100b2 */
[----:B------:R-:W-:Y:S02]  /*4af0*/  FFMA.FTZ R192, R111, R208, R193 ;  /* 0x000000d06fc07223 */ /* 0x000fe400000100c1 */
[CC--:B------:R-:W-:Y:S02]  /*4b00*/  FMUL.FTZ R193, R175.reuse, R179.reuse ;  /* 0x000000b3afc17220 */ /* 0x0c0fe40000410000 */
[----:B------:R-:W-:Y:S02]  /*4b10*/  FMUL.FTZ R156, R175, R158 ;  /* 0x0000009eaf9c7220 */ /* 0x000fe40000410000 */
[----:B------:R-:W-:Y:S02]  /*4b20*/  FMUL.FTZ R197, R169, R178 ;  /* 0x000000b2a9c57220 */ /* 0x000fe40000410000 */
[C---:B------:R-:W-:Y:S02]  /*4b30*/  FFMA.FTZ R193, R176.reuse, R158, -R193 ;  /* 0x0000009eb0c17223 */ /* 0x040fe400000108c1 */
[----:B------:R-:W-:-:S02]  /*4b40*/  FFMA.FTZ R156, R176, R179, R156 ;  /* 0x000000b3b09c7223 */ /* 0x000fc4000001009c */
[-C--:B------:R-:W-:Y:S02]  /*4b50*/  FMUL.FTZ R195, R169, R192.reuse ;  /* 0x000000c0a9c37220 */ /* 0x080fe40000410000 */
[C---:B------:R-:W-:Y:S02]  /*4b60*/  FFMA.FTZ R197, R170.reuse, R192, R197 ;  /* 0x000000c0aac57223 */ /* 0x040fe400000100c5 */
[----:B------:R-:W-:Y:S02]  /*4b70*/  FMUL.FTZ R207, R49, R24 ;  /* 0x0000001831cf7220 */ /* 0x000fe40000410000 */
[C---:B------:R-:W-:Y:S02]  /*4b80*/  FMUL.FTZ R158, R173.reuse, R156 ;  /* 0x0000009cad9e7220 */ /* 0x040fe40000410000 */
[----:B------:R-:W-:Y:S02]  /*4b90*/  FMUL.FTZ R179, R173, R193 ;  /* 0x000000c1adb37220 */ /* 0x000fe40000410000 */
[----:B------:R-:W-:-:S02]  /*4ba0*/  FFMA.FTZ R195, R170, R178, -R195 ;  /* 0x000000b2aac37223 */ /* 0x000fc400000108c3 */
[----:B------:R-:W-:Y:S02]  /*4bb0*/  FMUL.FTZ R205, R48, R24 ;  /* 0x0000001830cd7220 */ /* 0x000fe40000410000 */
[----:B------:R-:W-:Y:S02]  /*4bc0*/  FFMA.FTZ R197, R104, R207, R197 ;  /* 0x000000cf68c57223 */ /* 0x000fe400000100c5 */
[C---:B------:R-:W-:Y:S02]  /*4bd0*/  FFMA.FTZ R193, R174.reuse, R193, -R158 ;  /* 0x000000c1aec17223 */ /* 0x040fe4000001089e */
[----:B------:R-:W-:Y:S02]  /*4be0*/  FFMA.FTZ R179, R174, R156, R179 ;  /* 0x0000009caeb37223 */ /* 0x000fe400000100b3 */
[----:B------:R-:W-:Y:S02]  /*4bf0*/  FFMA.FTZ R195, R104, R205, R195 ;  /* 0x000000cd68c37223 */ /* 0x000fe400000100c3 */
[----:B------:R-:W-:-:S02]  /*4c00*/  FMUL.FTZ R156, R167, R197 ;  /* 0x000000c5a79c7220 */ /* 0x000fc40000410000 */
[----:B0-----:R-:W-:Y:S02]  /*4c10*/  FMUL.FTZ R158, R154, R155 ;  /* 0x0000009b9a9e7220 */ /* 0x001fe40000410000 */
[----:B------:R-:W-:Y:S02]  /*4c20*/  FMUL.FTZ R155, R171, R193 ;  /* 0x000000c1ab9b7220 */ /* 0x000fe40000410000 */
[-C--:B------:R-:W-:Y:S02]  /*4c30*/  FFMA.FTZ R156, R168, R195.reuse, -R156 ;  /* 0x000000c3a89c7223 */ /* 0x080fe4000001089c */
[----:B------:R-:W-:Y:S02]  /*4c40*/  FMUL.FTZ R195, R167, R195 ;  /* 0x000000c3a7c37220 */ /* 0x000fe40000410000 */
[-C--:B------:R-:W-:Y:S02]  /*4c50*/  FFMA.FTZ R155, R172, R179.reuse, R155 ;  /* 0x000000b3ac9b7223 */ /* 0x080fe4000001009b */
[----:B------:R-:W-:-:S02]  /*4c60*/  FMUL.FTZ R179, R171, R179 ;  /* 0x000000b3abb37220 */ /* 0x000fc40000410000 */
[----:B------:R-:W-:Y:S02]  /*4c70*/  FFMA.FTZ R195, R168, R197, R195 ;  /* 0x000000c5a8c37223 */ /* 0x000fe400000100c3 */
[----:B------:R-:W-:Y:S02]  /*4c80*/  FMUL.FTZ R202, R51, R23 ;  /* 0x0000001733ca7220 */ /* 0x000fe40000410000 */
[----:B------:R-:W-:Y:S02]  /*4c90*/  FMUL.FTZ R157, R154, R157 ;  /* 0x0000009d9a9d7220 */ /* 0x000fe40000410000 */
[----:B------:R-:W-:Y:S02]  /*4ca0*/  FMUL.FTZ R204, R50, R23 ;  /* 0x0000001732cc7220 */ /* 0x000fe40000410000 */
[----:B------:R-:W-:Y:S02]  /*4cb0*/  FFMA.FTZ R179, R172, R193, -R179 ;  /* 0x000000c1acb37223 */ /* 0x000fe400000108b3 */
[----:B------:R-:W-:-:S02]  /*4cc0*/  FMUL.FTZ R154, R169, R155 ;  /* 0x0000009ba99a7220 */ /* 0x000fc40000410000 */
[C---:B------:R-:W-:Y:S02]  /*4cd0*/  FFMA.FTZ R195, R105.reuse, R202, R195 ;  /* 0x000000ca69c37223 */ /* 0x040fe400000100c3 */
[----:B------:R-:W-:Y:S02]  /*4ce0*/  FFMA.FTZ R178, R105, R204, R156 ;  /* 0x000000cc69b27223 */ /* 0x000fe4000001009c */
[-C--:B------:R-:W-:Y:S02]  /*4cf0*/  FMUL.FTZ R156, R169, R179.reuse ;  /* 0x000000b3a99c7220 */ /* 0x080fe40000410000 */
[----:B------:R-:W-:Y:S02]  /*4d00*/  FFMA.FTZ R154, R170, R179, -R154 ;  /* 0x000000b3aa9a7223 */ /* 0x000fe4000001089a */
[C---:B------:R-:W-:Y:S02]  /*4d10*/  FMUL.FTZ R179, R165.reuse, R195 ;  /* 0x000000c3a5b37220 */ /* 0x040fe40000410000 */
[----:B------:R-:W-:-:S02]  /*4d20*/  FMUL.FTZ R192, R165, R178 ;  /* 0x000000b2a5c07220 */ /* 0x000fc40000410000 */
[----:B------:R-:W-:Y:S02]  /*4d30*/  FFMA.FTZ R156, R170, R155, R156 ;  /* 0x0000009baa9c7223 */ /* 0x000fe4000001009c */
[C---:B------:R-:W-:Y:S02]  /*4d40*/  FFMA.FTZ R178, R166.reuse, R178, -R179 ;  /* 0x000000b2a6b27223 */ /* 0x040fe400000108b3 */
[C---:B------:R-:W-:Y:S02]  /*4d50*/  FMUL.FTZ R179, R167.reuse, R154 ;  /* 0x0000009aa7b37220 */ /* 0x040fe40000410000 */
[----:B------:R-:W-:Y:S02]  /*4d60*/  FMUL.FTZ R155, R167, R156 ;  /* 0x0000009ca79b7220 */ /* 0x000fe40000410000 */
[----:B------:R-:W-:Y:S02]  /*4d70*/  FFMA.FTZ R192, R166, R195, R192 ;  /* 0x000000c3a6c07223 */ /* 0x000fe400000100c0 */
[----:B------:R-:W-:-:S02]  /*4d80*/  FMUL.FTZ R203, R45, R22 ;  /* 0x000000162dcb7220 */ /* 0x000fc40000410000 */
[----:B------:R-:W-:Y:S02]  /*4d90*/  FFMA.FTZ R179, R168, R156, R179 ;  /* 0x0000009ca8b37223 */ /* 0x000fe400000100b3 */
[----:B------:R-:W-:Y:S02]  /*4da0*/  FMUL.FTZ R201, R44, R22 ;  /* 0x000000162cc97220 */ /* 0x000fe40000410000 */
[----:B------:R-:W-:Y:S02]  /*4db0*/  FFMA.FTZ R155, R168, R154, -R155 ;  /* 0x0000009aa89b7223 */ /* 0x000fe4000001089b */
[----:B------:R-:W-:Y:S02]  /*4dc0*/  FMUL.FTZ R154, R17, UR37 ;  /* 0x00000025119a7c20 */ /* 0x000fe40008410000 */
[----:B------:R-:W-:Y:S02]  /*4dd0*/  FFMA.FTZ R192, R106, R203, R192 ;  /* 0x000000cb6ac07223 */ /* 0x000fe400000100c0 */
[----:B------:R-:W-:-:S02]  /*4de0*/  FMUL.FTZ R156, R165, R179 ;  /* 0x000000b3a59c7220 */ /* 0x000fc40000410000 */
[----:B------:R-:W-:Y:S02]  /*4df0*/  FFMA.FTZ R178, R106, R201, R178 ;  /* 0x000000c96ab27223 */ /* 0x000fe400000100b2 */
[----:B------:R-:W-:Y:S02]  /*4e00*/  FMUL.RZ R196, R154, 0.15915493667125701904 ;  /* 0x3e22f9839ac47820 */ /* 0x000fe4000040c000 */
[C---:B------:R-:W-:Y:S02]  /*4e10*/  FMUL.FTZ R193, R163.reuse, R192 ;  /* 0x000000c0a3c17220 */ /* 0x040fe40000410000 */
[-C--:B------:R-:W-:Y:S02]  /*4e20*/  FFMA.FTZ R154, R166, R155.reuse, -R156 ;  /* 0x0000009ba69a7223 */ /* 0x080fe4000001089c */
[----:B------:R-:W-:Y:S01]  /*4e30*/  FMUL.FTZ R195, R163, R178 ;  /* 0x000000b2a3c37220 */ /* 0x000fe20000410000 */
[----:B------:R-:W-:Y:S01]  /*4e40*/  MUFU.COS R156, R196 ;  /* 0x000000c4009c7308 */ /* 0x000fe20000000000 */
[----:B------:R-:W-:-:S02]  /*4e50*/  FMUL.FTZ R155, R165, R155 ;  /* 0x0000009ba59b7220 */ /* 0x000fc40000410000 */
[----:B------:R-:W-:Y:S02]  /*4e60*/  FFMA.FTZ R193, R164, R178, -R193 ;  /* 0x000000b2a4c17223 */ /* 0x000fe400000108c1 */
[-C--:B------:R-:W-:Y:S02]  /*4e70*/  FMUL.FTZ R198, R46, R21.reuse ;  /* 0x000000152ec67220 */ /* 0x080fe40000410000 */
[----:B------:R-:W-:Y:S02]  /*4e80*/  FFMA.FTZ R195, R164, R192, R195 ;  /* 0x000000c0a4c37223 */ /* 0x000fe400000100c3 */
[----:B------:R-:W-:Y:S02]  /*4e90*/  FMUL.FTZ R200, R47, R21 ;  /* 0x000000152fc87220 */ /* 0x000fe40000410000 */
[----:B------:R-:W-:Y:S02]  /*4ea0*/  FFMA.FTZ R155, R166, R179, R155 ;  /* 0x000000b3a69b7223 */ /* 0x000fe4000001009b */
[----:B------:R-:W-:-:S02]  /*4eb0*/  FFMA.FTZ R193, R107, R198, R193 ;  /* 0x000000c66bc17223 */ /* 0x000fc400000100c1 */
[----:B------:R-:W-:Y:S02]  /*4ec0*/  FFMA.FTZ R195, R107, R200, R195 ;  /* 0x000000c86bc37223 */ /* 0x000fe400000100c3 */
[----:B------:R-:W-:Y:S02]  /*4ed0*/  FMUL.FTZ R179, R163, R155 ;  /* 0x0000009ba3b37220 */ /* 0x000fe40000410000 */
[----:B------:R-:W-:Y:S02]  /*4ee0*/  FMUL.FTZ R153, R153, R17 ;  /* 0x0000001199997220 */ /* 0x000fe40000410000 */
[C---:B------:R-:W-:Y:S02]  /*4ef0*/  FMUL.FTZ R192, R161.reuse, R193 ;  /* 0x000000c1a1c07220 */ /* 0x040fe40000410000 */
[----:B------:R-:W-:Y:S02]  /*4f00*/  FMUL.FTZ R178, R161, R195 ;  /* 0x000000c3a1b27220 */ /* 0x000fe40000410000 */
[-C--:B------:R-:W-:Y:S01]  /*4f10*/  FFMA.FTZ R179, R164, R154.reuse, -R179 ;  /* 0x0000009aa4b37223 */ /* 0x080fe200000108b3 */
[----:B------:R-:W0:Y:S01]  /*4f20*/  MUFU.EX2 R153, R153 ;  /* 0x0000009900997308 */ /* 0x000e220000000800 */
[----:B------:R-:W-:-:S02]  /*4f30*/  FMUL.FTZ R154, R163, R154 ;  /* 0x0000009aa39a7220 */ /* 0x000fc40000410000 */
[C---:B------:R-:W-:Y:S02]  /*4f40*/  FFMA.FTZ R192, R162.reuse, R195, R192 ;  /* 0x000000c3a2c07223 */ /* 0x040fe400000100c0 */
[-C--:B------:R-:W-:Y:S02]  /*4f50*/  FMUL.FTZ R199, R41, R20.reuse ;  /* 0x0000001429c77220 */ /* 0x080fe40000410000 */
[----:B------:R-:W-:Y:S02]  /*4f60*/  FFMA.FTZ R178, R162, R193, -R178 ;  /* 0x000000c1a2b27223 */ /* 0x000fe400000108b2 */
[----:B------:R-:W-:Y:S02]  /*4f70*/  FMUL.FTZ R197, R40, R20 ;  /* 0x0000001428c57220 */ /* 0x000fe40000410000 */
[----:B------:R-:W-:Y:S02]  /*4f80*/  FFMA.FTZ R155, R164, R155, R154 ;  /* 0x0000009ba49b7223 */ /* 0x000fe4000001009a */
[C---:B------:R-:W-:Y:S01]  /*4f90*/  FFMA.FTZ R194, R100.reuse, R199, R192 ;  /* 0x000000c764c27223 */ /* 0x040fe200000100c0 */
[----:B------:R2:W3:Y:S01]  /*4fa0*/  MUFU.SIN R154, R196 ;  /* 0x000000c4009a7308 */ /* 0x0004e20000000400 */
[----:B------:R-:W-:-:S02]  /*4fb0*/  FFMA.FTZ R193, R100, R197, R178 ;  /* 0x000000c564c17223 */ /* 0x000fc400000100b2 */
[----:B------:R-:W-:Y:S02]  /*4fc0*/  FMUL.FTZ R178, R161, R155 ;  /* 0x0000009ba1b27220 */ /* 0x000fe40000410000 */
[----:B------:R-:W-:Y:S02]  /*4fd0*/  FMUL.FTZ R195, R159, R194 ;  /* 0x000000c29fc37220 */ /* 0x000fe40000410000 */
[-C--:B------:R-:W-:Y:S02]  /*4fe0*/  FMUL.FTZ R192, R161, R179.reuse ;  /* 0x000000b3a1c07220 */ /* 0x080fe40000410000 */
[----:B------:R-:W-:Y:S02]  /*4ff0*/  FFMA.FTZ R178, R162, R179, -R178 ;  /* 0x000000b3a2b27223 */ /* 0x000fe400000108b2 */
[-C--:B------:R-:W-:Y:S02]  /*5000*/  FMUL.FTZ R223, R159, R193.reuse ;  /* 0x000000c19fdf7220 */ /* 0x080fe40000410000 */
[----:B------:R-:W-:-:S02]  /*5010*/  FFMA.FTZ R195, R160, R193, -R195 ;  /* 0x000000c1a0c37223 */ /* 0x000fc400000108c3 */
[----:B--2---:R-:W-:Y:S02]  /*5020*/  FMUL.FTZ R196, R42, R19 ;  /* 0x000000132ac47220 */ /* 0x004fe40000410000 */
[----:B------:R-:W-:Y:S02]  /*5030*/  FFMA.FTZ R192, R162, R155, R192 ;  /* 0x0000009ba2c07223 */ /* 0x000fe400000100c0 */
[----:B------:R-:W-:Y:S02]  /*5040*/  FMUL.FTZ R179, R159, R178 ;  /* 0x000000b29fb37220 */ /* 0x000fe40000410000 */
[----:B------:R-:W-:Y:S02]  /*5050*/  FFMA.FTZ R223, R160, R194, R223 ;  /* 0x000000c2a0df7223 */ /* 0x000fe400000100df */
[----:B------:R-:W-:Y:S02]  /*5060*/  FMUL.FTZ R194, R43, R19 ;  /* 0x000000132bc27220 */ /* 0x000fe40000410000 */
[----:B------:R-:W-:-:S02]  /*5070*/  FFMA.FTZ R193, R101, R196, R195 ;  /* 0x000000c465c17223 */ /* 0x000fc400000100c3 */
[----:B0-----:R-:W-:Y:S02]  /*5080*/  FMUL.FTZ R155, R153, R156 ;  /* 0x0000009c999b7220 */ /* 0x001fe40000410000 */
[-C--:B------:R-:W-:Y:S02]  /*5090*/  FFMA.FTZ R156, R160, R192.reuse, R179 ;  /* 0x000000c0a09c7223 */ /* 0x080fe400000100b3 */
[----:B------:R-:W-:Y:S02]  /*50a0*/  FMUL.FTZ R179, R159, R192 ;  /* 0x000000c09fb37220 */ /* 0x000fe40000410000 */
[----:B------:R-:W-:Y:S02]  /*50b0*/  FFMA.FTZ R223, R101, R194, R223 ;  /* 0x000000c265df7223 */ /* 0x000fe400000100df */
[----:B------:R-:W-:Y:S02]  /*50c0*/  FMUL.FTZ R192, R157, R193 ;  /* 0x000000c19dc07220 */ /* 0x000fe40000410000 */
[----:B---3--:R-:W-:-:S02]  /*50d0*/  FMUL.FTZ R153, R153, R154 ;  /* 0x0000009a99997220 */ /* 0x008fc40000410000 */
[----:B------:R-:W-:Y:S02]  /*50e0*/  FFMA.FTZ R179, R160, R178, -R179 ;  /* 0x000000b2a0b37223 */ /* 0x000fe400000108b3 */
[C---:B------:R-:W-:Y:S02]  /*50f0*/  FMUL.FTZ R154, R157.reuse, R156 ;  /* 0x0000009c9d9a7220 */ /* 0x040fe40000410000 */
[CC--:B------:R-:W-:Y:S02]  /*5100*/  FFMA.FTZ R192, R158.reuse, R223.reuse, R192 ;  /* 0x000000df9ec07223 */ /* 0x0c0fe400000100c0 */
[----:B------:R-:W-:Y:S02]  /*5110*/  FMUL.FTZ R223, R157, R223 ;  /* 0x000000df9ddf7220 */ /* 0x000fe40000410000 */
[----:B------:R-:W-:Y:S02]  /*5120*/  FMUL.FTZ R195, R37, R18 ;  /* 0x0000001225c37220 */ /* 0x000fe40000410000 */
[----:B------:R-:W-:-:S02]  /*5130*/  FFMA.FTZ R154, R158, R179, -R154 ;  /* 0x000000b39e9a7223 */ /* 0x000fc4000001089a */
[----:B------:R-:W-:Y:S02]  /*5140*/  FMUL.FTZ R179, R157, R179 ;  /* 0x000000b39db37220 */ /* 0x000fe40000410000 */
[----:B------:R-:W-:Y:S02]  /*5150*/  FFMA.FTZ R223, R158, R193, -R223 ;  /* 0x000000c19edf7223 */ /* 0x000fe400000108df */
[----:B------:R-:W-:Y:S02]  /*5160*/  FMUL.FTZ R193, R36, R18 ;  /* 0x0000001224c17220 */ /* 0x000fe40000410000 */
[----:B------:R-:W-:Y:S02]  /*5170*/  FFMA.FTZ R192, R102, R195, R192 ;  /* 0x000000c366c07223 */ /* 0x000fe400000100c0 */
[----:B------:R-:W-:Y:S02]  /*5180*/  FFMA.FTZ R178, R158, R156, R179 ;  /* 0x0000009c9eb27223 */ /* 0x000fe400000100b3 */
[----:B------:R-:W-:-:S02]  /*5190*/  FFMA.FTZ R156, R102, R193, R223 ;  /* 0x000000c1669c7223 */ /* 0x000fc400000100df */
[C---:B------:R-:W-:Y:S02]  /*51a0*/  FMUL.FTZ R179, R153.reuse, R192 ;  /* 0x000000c099b37220 */ /* 0x040fe40000410000 */
[-C--:B------:R-:W-:Y:S02]  /*51b0*/  FMUL.FTZ R224, R153, R156.reuse ;  /* 0x0000009c99e07220 */ /* 0x080fe40000410000 */
[----:B------:R-:W-:Y:S02]  /*51c0*/  FFMA.FTZ R179, R155, R156, -R179 ;  /* 0x0000009c9bb37223 */ /* 0x000fe400000108b3 */
[----:B------:R-:W-:Y:S02]  /*51d0*/  FMUL.FTZ R225, R153, R154 ;  /* 0x0000009a99e17220 */ /* 0x000fe40000410000 */
[----:B------:R-:W-:Y:S02]  /*51e0*/  FMUL.FTZ R156, R38, R17 ;  /* 0x00000011269c7220 */ /* 0x000fe40000410000 */
[----:B------:R-:W-:-:S02]  /*51f0*/  FFMA.FTZ R224, R155, R192, R224 ;  /* 0x000000c09be07223 */ /* 0x000fc400000100e0 */
[----:B-1----:R-:W-:Y:S02]  /*5200*/  FMUL.FTZ R192, R0, R147 ;  /* 0x0000009300c07220 */ /* 0x002fe40000410000 */
[-C--:B------:R-:W-:Y:S02]  /*5210*/  FMUL.FTZ R223, R153, R178.reuse ;  /* 0x000000b299df7220 */ /* 0x080fe40000410000 */
[----:B------:R-:W-:Y:S02]  /*5220*/  FFMA.FTZ R225, R155, R178, R225 ;  /* 0x000000b29be17223 */ /* 0x000fe400000100e1 */
[----:B------:R-:W-:Y:S02]  /*5230*/  FFMA.FTZ R147, R103, R156, R179 ;  /* 0x0000009c67937223 */ /* 0x000fe400000100b3 */
[----:B------:R0:W1:Y:S01]  /*5240*/  @P5 LDS.64 R178, [R150.X8+0x5658] ;  /* 0x0056580096b25984 */ /* 0x0000620000008a00 */
[----:B------:R-:W-:Y:S02]  /*5250*/  FFMA.FTZ R223, R155, R154, -R223 ;  /* 0x0000009a9bdf7223 */ /* 0x000fe400000108df */
[----:B------:R-:W-:-:S04]  /*5260*/  FMUL.FTZ R154, R39, R17 ;  /* 0x00000011279a7220 */ /* 0x000fc80000410000 */
        /* <DEDUP_REMOVED lines=13> */
.L_x_10864:
[----:B0-----:R-:W-:Y:S05]  /*5340*/  BSYNC B0 ;  /* 0x0000000000007941 */ /* 0x001fea0003800000 */
.L_x_10863:
[----:B------:R-:W0:Y:S01]  /*5350*/  SHFL.UP PT, R230, R147, 0x1, RZ ;  /* 0x0420000093e67989 */ /* 0x000e2200000e00ff */
[----:B------:R-:W-:Y:S01]  /*5360*/  FMUL.FTZ R146, R0, R146 ;  /* 0x0000009200927220 */ /* 0x000fe20000410000 */
[----:B------:R-:W-:Y:S01]  /*5370*/  ISETP.GE.AND P2, PT, R148, 0x1, PT ;  /* 0x000000019400780c */ /* 0x000fe20003f46270 */
[-C--:B------:R-:W-:Y:S01]  /*5380*/  FMUL.FTZ R229, R155, R192.reuse ;  /* 0x000000c09be57220 */ /* 0x080fe20000410000 */
[----:B------:R-:W2:Y:S01]  /*5390*/  SHFL.UP PT, R232, R224, 0x1, RZ ;  /* 0x04200000e0e87989 */ /* 0x000ea200000e00ff */
[C---:B------:R-:W-:Y:S01]  /*53a0*/  FMUL.FTZ R227, R153.reuse, R192 ;  /* 0x000000c099e37220 */ /* 0x040fe20000410000 */
[----:B------:R-:W-:Y:S01]  /*53b0*/  ISETP.NE.AND P6, PT, R152, 0x1f, PT ;  /* 0x0000001f9800780c */ /* 0x000fe20003fc5270 */
[C---:B------:R-:W-:Y:S01]  /*53c0*/  FMUL.FTZ R144, R2.reuse, R144 ;  /* 0x0000009002907220 */ /* 0x040fe20000410000 */
[----:B------:R-:W3:Y:S01]  /*53d0*/  SHFL.UP PT, R226, R223, 0x1, RZ ;  /* 0x04200000dfe27989 */ /* 0x000ee200000e00ff */
[----:B------:R-:W-:Y:S01]  /*53e0*/  FMUL.FTZ R145, R2, R145 ;  /* 0x0000009102917220 */ /* 0x000fe20000410000 */
[C---:B------:R-:W-:Y:S01]  /*53f0*/  ISETP.GT.U32.AND P4, PT, R152.reuse, 0x1d, PT ;  /* 0x0000001d9800780c */ /* 0x040fe20003f84070 */
[-C--:B------:R-:W-:Y:S01]  /*5400*/  FFMA.FTZ R234, -R153, R146.reuse, -R229 ;  /* 0x0000009299ea7223 */ /* 0x080fe200000109e5 */
[----:B------:R-:W4:Y:S01]  /*5410*/  SHFL.UP PT, R228, R225, 0x1, RZ ;  /* 0x04200000e1e47989 */ /* 0x000f2200000e00ff */
[----:B------:R-:W-:Y:S01]  /*5420*/  FFMA.FTZ R227, R155, R146, -R227 ;  /* 0x000000929be37223 */ /* 0x000fe200000108e3 */
[----:B------:R-:W-:Y:S01]  /*5430*/  ISETP.GT.U32.AND P3, PT, R152, 0x1b, PT ;  /* 0x0000001b9800780c */ /* 0x000fe20003f64070 */
[----:B------:R-:W-:Y:S01]  /*5440*/  FADD.FTZ R234, -R145, R234 ;  /* 0x000000ea91ea7221 */ /* 0x000fe20000010100 */
[----:B------:R-:W-:Y:S01]  /*5450*/  USHF.L.U32 UR34, UR7, 0x4, URZ ;  /* 0x0000000407227899 */ /* 0x000fe2000800063f */
[----:B------:R-:W-:Y:S01]  /*5460*/  FADD.FTZ R227, R144, R227 ;  /* 0x000000e390e37221 */ /* 0x000fe20000010000 */
[----:B------:R-:W-:Y:S01]  /*5470*/  BSSY B0, `(.L_x_10865) ;  /* 0x0000161000007945 */ /* 0x000fe20003800000 */
[----:B------:R-:W-:-:S02]  /*5480*/  FMUL.FTZ R229, R157, -R234 ;  /* 0x800000ea9de57220 */ /* 0x000fc40000410000 */
[-C--:B------:R-:W-:Y:S02]  /*5490*/  FMUL.FTZ R231, R157, -R227.reuse ;  /* 0x800000e39de77220 */ /* 0x080fe40000410000 */
[C---:B------:R-:W-:Y:S02]  /*54a0*/  FFMA.FTZ R233, R158.reuse, R227, -R229 ;  /* 0x000000e39ee97223 */ /* 0x040fe400000108e5 */
[----:B------:R-:W-:Y:S02]  /*54b0*/  FFMA.FTZ R236, R158, R234, R231 ;  /* 0x000000ea9eec7223 */ /* 0x000fe400000100e7 */
[C---:B0-----:R-:W-:Y:S02]  /*54c0*/  FMUL.FTZ R231, R225.reuse, R230 ;  /* 0x000000e6e1e77220 */ /* 0x041fe40000410000 */
[-C--:B--2---:R-:W-:Y:S02]  /*54d0*/  FMUL.FTZ R229, R225, R232.reuse ;  /* 0x000000e8e1e57220 */ /* 0x084fe40000410000 */
[----:B------:R-:W-:-:S02]  /*54e0*/  FFMA.FTZ R231, R223, R232, R231 ;  /* 0x000000e8dfe77223 */ /* 0x000fc400000100e7 */
[----:B---3--:R-:W-:Y:S02]  /*54f0*/  FMUL.FTZ R227, R225, R226 ;  /* 0x000000e2e1e37220 */ /* 0x008fe40000410000 */
[C---:B------:R-:W-:Y:S02]  /*5500*/  FFMA.FTZ R230, R223.reuse, R230, -R229 ;  /* 0x000000e6dfe67223 */ /* 0x040fe400000108e5 */
[-C--:B----4-:R-:W-:Y:S02]  /*5510*/  FFMA.FTZ R232, R223, R228.reuse, R227 ;  /* 0x000000e4dfe87223 */ /* 0x090fe400000100e3 */
[----:B------:R-:W-:Y:S02]  /*5520*/  @P2 FADD.FTZ R224, R224, R231 ;  /* 0x000000e7e0e02221 */ /* 0x000fe40000010000 */
[----:B------:R-:W-:Y:S02]  /*5530*/  @P2 FADD.FTZ R147, R147, R230 ;  /* 0x000000e693932221 */ /* 0x000fe40000010000 */
[----:B------:R-:W-:Y:S01]  /*5540*/  FMUL.FTZ R228, R225, R228 ;  /* 0x000000e4e1e47220 */ /* 0x000fe20000410000 */
[----:B------:R-:W-:Y:S01]  /*5550*/  SHFL.UP PT, R234, R224, 0x2, RZ ;  /* 0x04400000e0ea7989 */ /* 0x000fe200000e00ff */
[----:B------:R-:W-:Y:S01]  /*5560*/  FMUL.FTZ R142, R3, R142 ;  /* 0x0000008e038e7220 */ /* 0x000fe20000410000 */
[----:B------:R-:W-:Y:S01]  /*5570*/  FSEL R225, R225, R232, !P2 ;  /* 0x000000e8e1e17208 */ /* 0x000fe20005000000 */
[----:B------:R-:W-:Y:S01]  /*5580*/  @P2 FFMA.FTZ R223, R223, R226, -R228 ;  /* 0x000000e2dfdf2223 */ /* 0x000fe200000108e4 */
[----:B------:R-:W0:Y:S01]  /*5590*/  SHFL.UP PT, R230, R147, 0x2, RZ ;  /* 0x0440000093e67989 */ /* 0x000e2200000e00ff */
[----:B------:R-:W-:Y:S01]  /*55a0*/  FMUL.FTZ R143, R3, R143 ;  /* 0x0000008f038f7220 */ /* 0x000fe20000410000 */
[----:B------:R-:W-:Y:S01]  /*55b0*/  ISETP.GE.AND P2, PT, R148, 0x2, PT ;  /* 0x000000029400780c */ /* 0x000fe20003f46270 */
[----:B------:R-:W-:Y:S01]  /*55c0*/  FADD.FTZ R233, R142, R233 ;  /* 0x000000e98ee97221 */ /* 0x000fe20000010000 */
[----:B------:R-:W2:Y:S01]  /*55d0*/  SHFL.UP PT, R226, R223, 0x2, RZ ;  /* 0x04400000dfe27989 */ /* 0x000ea200000e00ff */
[----:B------:R-:W-:-:S02]  /*55e0*/  FADD.FTZ R236, -R143, R236 ;  /* 0x000000ec8fec7221 */ /* 0x000fc40000010100 */
[C---:B------:R-:W-:Y:S01]  /*55f0*/  FMUL.FTZ R227, R159.reuse, -R233 ;  /* 0x800000e99fe37220 */ /* 0x040fe20000410000 */
[----:B------:R-:W3:Y:S01]  /*5600*/  SHFL.UP PT, R228, R225, 0x2, RZ ;  /* 0x04400000e1e47989 */ /* 0x000ee200000e00ff */
[----:B------:R-:W-:Y:S02]  /*5610*/  FMUL.FTZ R141, R4, R141 ;  /* 0x0000008d048d7220 */ /* 0x000fe40000410000 */
[-C--:B------:R-:W-:Y:S02]  /*5620*/  FFMA.FTZ R232, R160, R236.reuse, R227 ;  /* 0x000000eca0e87223 */ /* 0x080fe400000100e3 */
[----:B------:R-:W-:Y:S02]  /*5630*/  FMUL.FTZ R236, R159, -R236 ;  /* 0x800000ec9fec7220 */ /* 0x000fe40000410000 */
[----:B------:R-:W-:Y:S02]  /*5640*/  FMUL.FTZ R140, R4, R140 ;  /* 0x0000008c048c7220 */ /* 0x000fe40000410000 */
[----:B------:R-:W-:-:S02]  /*5650*/  FFMA.FTZ R233, R160, R233, -R236 ;  /* 0x000000e9a0e97223 */ /* 0x000fc400000108ec */
[----:B------:R-:W-:Y:S02]  /*5660*/  FADD.FTZ R232, -R141, R232 ;  /* 0x000000e88de87221 */ /* 0x000fe40000010100 */
[----:B------:R-:W-:Y:S02]  /*5670*/  FADD.FTZ R233, R140, R233 ;  /* 0x000000e98ce97221 */ /* 0x000fe40000010000 */
[----:B------:R-:W-:Y:S02]  /*5680*/  FMUL.FTZ R227, R161, -R232 ;  /* 0x800000e8a1e37220 */ /* 0x000fe40000410000 */
[C---:B0-----:R-:W-:Y:S02]  /*5690*/  FMUL.FTZ R229, R225.reuse, R230 ;  /* 0x000000e6e1e57220 */ /* 0x041fe40000410000 */
[----:B------:R-:W-:Y:S02]  /*56a0*/  FFMA.FTZ R235, R162, R233, -R227 ;  /* 0x000000e9a2eb7223 */ /* 0x000fe400000108e3 */
[----:B------:R-:W-:-:S02]  /*56b0*/  FMUL.FTZ R227, R225, R234 ;  /* 0x000000eae1e37220 */ /* 0x000fc40000410000 */
[C---:B------:R-:W-:Y:S02]  /*56c0*/  FFMA.FTZ R231, R223.reuse, R234, R229 ;  /* 0x000000eadfe77223 */ /* 0x040fe400000100e5 */
[----:B------:R-:W-:Y:S02]  /*56d0*/  FFMA.FTZ R230, R223, R230, -R227 ;  /* 0x000000e6dfe67223 */ /* 0x000fe400000108e3 */
[C---:B--2---:R-:W-:Y:S02]  /*56e0*/  FMUL.FTZ R229, R225.reuse, R226 ;  /* 0x000000e2e1e57220 */ /* 0x044fe40000410000 */
[-C--:B---3--:R-:W-:Y:S02]  /*56f0*/  FMUL.FTZ R227, R225, R228.reuse ;  /* 0x000000e4e1e37220 */ /* 0x088fe40000410000 */
[----:B------:R-:W-:Y:S02]  /*5700*/  @P2 FADD.FTZ R147, R147, R230 ;  /* 0x000000e693932221 */ /* 0x000fe40000010000 */
[----:B------:R-:W-:-:S02]  /*5710*/  FFMA.FTZ R228, R223, R228, R229 ;  /* 0x000000e4dfe47223 */ /* 0x000fc400000100e5 */
[----:B------:R-:W-:Y:S02]  /*5720*/  FMUL.FTZ R233, R161, -R233 ;  /* 0x800000e9a1e97220 */ /* 0x000fe40000410000 */
[----:B------:R-:W-:Y:S01]  /*5730*/  @P2 FFMA.FTZ R223, R223, R226, -R227 ;  /* 0x000000e2dfdf2223 */ /* 0x000fe200000108e3 */
[----:B------:R-:W-:Y:S01]  /*5740*/  FSEL R225, R225, R228, !P2 ;  /* 0x000000e4e1e17208 */ /* 0x000fe20005000000 */
[----:B------:R-:W-:Y:S01]  /*5750*/  @P2 FADD.FTZ R224, R224, R231 ;  /* 0x000000e7e0e02221 */ /* 0x000fe20000010000 */
[----:B------:R-:W0:Y:S01]  /*5760*/  SHFL.UP PT, R226, R147, 0x4, RZ ;  /* 0x0480000093e27989 */ /* 0x000e2200000e00ff */
[----:B------:R-:W-:Y:S01]  /*5770*/  FFMA.FTZ R236, R162, R232, R233 ;  /* 0x000000e8a2ec7223 */ /* 0x000fe200000100e9 */
[----:B------:R-:W-:Y:S01]  /*5780*/  ISETP.GE.AND P2, PT, R148, 0x4, PT ;  /* 0x000000049400780c */ /* 0x000fe20003f46270 */
[C---:B------:R-:W-:Y:S01]  /*5790*/  FMUL.FTZ R138, R5.reuse, R138 ;  /* 0x0000008a058a7220 */ /* 0x040fe20000410000 */
[----:B------:R-:W2:Y:S01]  /*57a0*/  SHFL.UP PT, R232, R224, 0x4, RZ ;  /* 0x04800000e0e87989 */ /* 0x000ea200000e00ff */
[----:B------:R-:W-:-:S02]  /*57b0*/  FMUL.FTZ R139, R5, R139 ;  /* 0x0000008b058b7220 */ /* 0x000fc40000410000 */
[----:B------:R-:W-:Y:S01]  /*57c0*/  FADD.FTZ R235, R138, R235 ;  /* 0x000000eb8aeb7221 */ /* 0x000fe20000010000 */
[----:B------:R-:W3:Y:S01]  /*57d0*/  SHFL.UP PT, R228, R223, 0x4, RZ ;  /* 0x04800000dfe47989 */ /* 0x000ee200000e00ff */
[----:B------:R-:W-:Y:S02]  /*57e0*/  FADD.FTZ R236, -R139, R236 ;  /* 0x000000ec8bec7221 */ /* 0x000fe40000010100 */
[C---:B------:R-:W-:Y:S01]  /*57f0*/  FMUL.FTZ R229, R163.reuse, -R235 ;  /* 0x800000eba3e57220 */ /* 0x040fe20000410000 */
[----:B------:R-:W4:Y:S01]  /*5800*/  SHFL.UP PT, R230, R225, 0x4, RZ ;  /* 0x04800000e1e67989 */ /* 0x000f2200000e00ff */
[-C--:B------:R-:W-:Y:S02]  /*5810*/  FMUL.FTZ R227, R163, -R236.reuse ;  /* 0x800000eca3e37220 */ /* 0x080fe40000410000 */
[----:B------:R-:W-:Y:S02]  /*5820*/  FMUL.FTZ R137, R6, R137 ;  /* 0x0000008906897220 */ /* 0x000fe40000410000 */
[----:B------:R-:W-:-:S02]  /*5830*/  FFMA.FTZ R236, R164, R236, R229 ;  /* 0x000000eca4ec7223 */ /* 0x000fc400000100e5 */
[----:B------:R-:W-:Y:S02]  /*5840*/  FMUL.FTZ R136, R6, R136 ;  /* 0x0000008806887220 */ /* 0x000fe40000410000 */
[----:B------:R-:W-:Y:S02]  /*5850*/  FFMA.FTZ R227, R164, R235, -R227 ;  /* 0x000000eba4e37223 */ /* 0x000fe400000108e3 */
[----:B------:R-:W-:Y:S02]  /*5860*/  FADD.FTZ R236, -R137, R236 ;  /* 0x000000ec89ec7221 */ /* 0x000fe40000010100 */
[----:B------:R-:W-:Y:S02]  /*5870*/  FADD.FTZ R229, R136, R227 ;  /* 0x000000e388e57221 */ /* 0x000fe40000010000 */
[----:B------:R-:W-:Y:S02]  /*5880*/  FMUL.FTZ R231, R165, -R236 ;  /* 0x800000eca5e77220 */ /* 0x000fe40000410000 */
[----:B0-----:R-:W-:-:S02]  /*5890*/  FMUL.FTZ R227, R225, R226 ;  /* 0x000000e2e1e37220 */ /* 0x001fc40000410000 */
[-C--:B------:R-:W-:Y:S02]  /*58a0*/  FFMA.FTZ R233, R166, R229.reuse, -R231 ;  /* 0x000000e5a6e97223 */ /* 0x080fe400000108e7 */
[----:B------:R-:W-:Y:S02]  /*58b0*/  FMUL.FTZ R235, R165, -R229 ;  /* 0x800000e5a5eb7220 */ /* 0x000fe40000410000 */
[-C--:B--2---:R-:W-:Y:S02]  /*58c0*/  FFMA.FTZ R231, R223, R232.reuse, R227 ;  /* 0x000000e8dfe77223 */ /* 0x084fe400000100e3 */
[C---:B------:R-:W-:Y:S02]  /*58d0*/  FMUL.FTZ R232, R225.reuse, R232 ;  /* 0x000000e8e1e87220 */ /* 0x040fe40000410000 */
[C---:B---3--:R-:W-:Y:S02]  /*58e0*/  FMUL.FTZ R229, R225.reuse, R228 ;  /* 0x000000e4e1e57220 */ /* 0x048fe40000410000 */
[----:B----4-:R-:W-:-:S02]  /*58f0*/  FMUL.FTZ R227, R225, R230 ;  /* 0x000000e6e1e37220 */ /* 0x010fc40000410000 */
        /* <DEDUP_REMOVED lines=9> */
[----:B------:R-:W-:Y:S01]  /*5990*/  FFMA.FTZ R236, R166, R236, R235 ;  /* 0x000000eca6ec7223 */ /* 0x000fe200000100eb */
        /* <DEDUP_REMOVED lines=8> */
[----:B------:R-:W-:Y:S02]  /*5a20*/  FFMA.FTZ R236, R168, R236, R229 ;  /* 0x000000eca8ec7223 */ /* 0x000fe400000100e5 */
[----:B------:R-:W-:-:S02]  /*5a30*/  FMUL.FTZ R133, R8, R133 ;  /* 0x0000008508857220 */ /* 0x000fc40000410000 */
[----:B------:R-:W-:Y:S02]  /*5a40*/  FMUL.FTZ R132, R8, R132 ;  /* 0x0000008408847220 */ /* 0x000fe40000410000 */
[----:B------:R-:W-:Y:S02]  /*5a50*/  FFMA.FTZ R227, R168, R233, -R227 ;  /* 0x000000e9a8e37223 */ /* 0x000fe400000108e3 */
[----:B------:R-:W-:Y:S02]  /*5a60*/  FADD.FTZ R236, -R133, R236 ;  /* 0x000000ec85ec7221 */ /* 0x000fe40000010100 */
[----:B------:R-:W-:Y:S02]  /*5a70*/  FADD.FTZ R227, R132, R227 ;  /* 0x000000e384e37221 */ /* 0x000fe40000010000 */
[C---:B------:R-:W-:Y:S02]  /*5a80*/  FMUL.FTZ R229, R169.reuse, -R236 ;  /* 0x800000eca9e57220 */ /* 0x040fe40000410000 */
[----:B------:R-:W-:-:S02]  /*5a90*/  FMUL.FTZ R233, R169, -R227 ;  /* 0x800000e3a9e97220 */ /* 0x000fc40000410000 */
[C---:B------:R-:W-:Y:S02]  /*5aa0*/  FFMA.FTZ R231, R170.reuse, R227, -R229 ;  /* 0x000000e3aae77223 */ /* 0x040fe400000108e5 */
[C---:B0-----:R-:W-:Y:S02]  /*5ab0*/  FMUL.FTZ R229, R225.reuse, R228 ;  /* 0x000000e4e1e57220 */ /* 0x041fe40000410000 */
[----:B--2---:R-:W-:Y:S02]  /*5ac0*/  FMUL.FTZ R227, R225, R226 ;  /* 0x000000e2e1e37220 */ /* 0x004fe40000410000 */
[----:B------:R-:W-:Y:S02]  /*5ad0*/  FFMA.FTZ R238, R170, R236, R233 ;  /* 0x000000ecaaee7223 */ /* 0x000fe400000100e9 */
[-C--:B---3--:R-:W-:Y:S02]  /*5ae0*/  FFMA.FTZ R234, R223, R232.reuse, -R229 ;  /* 0x000000e8dfea7223 */ /* 0x088fe400000108e5 */
[----:B------:R-:W-:-:S02]  /*5af0*/  FMUL.FTZ R232, R225, R232 ;  /* 0x000000e8e1e87220 */ /* 0x000fc40000410000 */
[-C--:B----4-:R-:W-:Y:S02]  /*5b00*/  FFMA.FTZ R236, R223, R230.reuse, R227 ;  /* 0x000000e6dfec7223 */ /* 0x090fe400000100e3 */
[----:B------:R-:W-:Y:S02]  /*5b10*/  FMUL.FTZ R131, R9, R131 ;  /* 0x0000008309837220 */ /* 0x000fe40000410000 */
[C---:B------:R-:W-:Y:S01]  /*5b20*/  FMUL.FTZ R230, R225.reuse, R230 ;  /* 0x000000e6e1e67220 */ /* 0x040fe20000410000 */
[----:B------:R-:W-:Y:S01]  /*5b30*/  FSEL R225, R225, R236, !P2 ;  /* 0x000000ece1e17208 */ /* 0x000fe20005000000 */
[----:B------:R-:W-:Y:S02]  /*5b40*/  FMUL.FTZ R130, R9, R130 ;  /* 0x0000008209827220 */ /* 0x000fe40000410000 */
[----:B------:R-:W-:Y:S02]  /*5b50*/  FFMA.FTZ R227, R223, R228, R232 ;  /* 0x000000e4dfe37223 */ /* 0x000fe400000100e8 */
[----:B------:R-:W-:-:S02]  /*5b60*/  FADD.FTZ R238, -R131, R238 ;  /* 0x000000ee83ee7221 */ /* 0x000fc40000010100 */
[----:B------:R-:W-:Y:S02]  /*5b70*/  @P2 FFMA.FTZ R223, R223, R226, -R230 ;  /* 0x000000e2dfdf2223 */ /* 0x000fe400000108e6 */
[----:B------:R-:W-:Y:S02]  /*5b80*/  FADD.FTZ R231, R130, R231 ;  /* 0x000000e782e77221 */ /* 0x000fe40000010000 */
[CC--:B------:R-:W-:Y:S01]  /*5b90*/  FMUL.FTZ R228, R171.reuse, -R238.reuse ;  /* 0x800000eeabe47220 */ /* 0x0c0fe20000410000 */
[----:B------:R-:W0:Y:S01]  /*5ba0*/  SHFL.UP PT, R226, R223, 0x10, RZ ;  /* 0x06000000dfe27989 */ /* 0x000e2200000e00ff */
[-C--:B------:R-:W-:Y:S02]  /*5bb0*/  FMUL.FTZ R229, R171, -R231.reuse ;  /* 0x800000e7abe57220 */ /* 0x080fe40000410000 */
[----:B------:R-:W-:Y:S02]  /*5bc0*/  FFMA.FTZ R231, R172, R231, -R228 ;  /* 0x000000e7ace77223 */ /* 0x000fe400000108e4 */
[----:B------:R-:W-:Y:S01]  /*5bd0*/  @P2 FADD.FTZ R224, R224, R227 ;  /* 0x000000e3e0e02221 */ /* 0x000fe20000010000 */
[----:B------:R-:W2:Y:S01]  /*5be0*/  SHFL.UP PT, R228, R225, 0x10, RZ ;  /* 0x06000000e1e47989 */ /* 0x000ea200000e00ff */
[----:B------:R-:W-:Y:S01]  /*5bf0*/  @P2 FADD.FTZ R147, R147, R234 ;  /* 0x000000ea93932221 */ /* 0x000fe20000010000 */
[----:B------:R-:W-:Y:S01]  /*5c00*/  ISETP.GE.AND P2, PT, R148, 0x10, PT ;  /* 0x000000109400780c */ /* 0x000fe20003f46270 */
[----:B------:R-:W-:Y:S01]  /*5c10*/  FMUL.FTZ R129, R10, R129 ;  /* 0x000000810a817220 */ /* 0x000fe20000410000 */
[----:B------:R-:W3:Y:S01]  /*5c20*/  SHFL.UP PT, R232, R224, 0x10, RZ ;  /* 0x06000000e0e87989 */ /* 0x000ee200000e00ff */
[----:B------:R-:W-:-:S02]  /*5c30*/  FFMA.FTZ R238, R172, R238, R229 ;  /* 0x000000eeacee7223 */ /* 0x000fc400000100e5 */
[----:B------:R-:W-:Y:S01]  /*5c40*/  FMUL.FTZ R128, R10, R128 ;  /* 0x000000800a807220 */ /* 0x000fe20000410000 */
[----:B------:R-:W4:Y:S01]  /*5c50*/  SHFL.UP PT, R230, R147, 0x10, RZ ;  /* 0x0600000093e67989 */ /* 0x000f2200000e00ff */
        /* <DEDUP_REMOVED lines=8> */
[----:B0-----:R-:W-:Y:S02]  /*5ce0*/  FMUL.FTZ R227, R225, R226 ;  /* 0x000000e2e1e37220 */ /* 0x001fe40000410000 */
[----:B------:R-:W-:Y:S02]  /*5cf0*/  FMUL.FTZ R127, R11, R127 ;  /* 0x0000007f0b7f7220 */ /* 0x000fe40000410000 */
[----:B--2---:R-:W-:-:S02]  /*5d00*/  FFMA.FTZ R234, R223, R228, R227 ;  /* 0x000000e4dfea7223 */ /* 0x004fc400000100e3 */
[C---:B------:R-:W-:Y:S02]  /*5d10*/  FMUL.FTZ R228, R225.reuse, R228 ;  /* 0x000000e4e1e47220 */ /* 0x040fe40000410000 */
[C---:B---3--:R-:W-:Y:S01]  /*5d20*/  FMUL.FTZ R227, R225.reuse, R232 ;  /* 0x000000e8e1e37220 */ /* 0x048fe20000410000 */
[C---:B------:R-:W-:Y:S01]  /*5d30*/  FSEL R234, R225.reuse, R234, !P2 ;  /* 0x000000eae1ea7208 */ /* 0x040fe20005000000 */
[-C--:B----4-:R-:W-:Y:S02]  /*5d40*/  FMUL.FTZ R225, R225, R230.reuse ;  /* 0x000000e6e1e17220 */ /* 0x090fe40000410000 */
[----:B------:R-:W-:Y:S02]  /*5d50*/  FADD.FTZ R238, -R127, R238 ;  /* 0x000000ee7fee7221 */ /* 0x000fe40000010100 */
[----:B------:R-:W-:Y:S01]  /*5d60*/  FFMA.FTZ R230, R223, R230, -R227 ;  /* 0x000000e6dfe67223 */ /* 0x000fe200000108e3 */
[----:B------:R-:W-:Y:S01]  /*5d70*/  SHFL.UP PT, R234, R234, 0x1, RZ ;  /* 0x04200000eaea7989 */ /* 0x000fe200000e00ff */
[----:B------:R-:W-:-:S02]  /*5d80*/  FMUL.FTZ R233, R175, -R229 ;  /* 0x800000e5afe97220 */ /* 0x000fc40000410000 */
[----:B------:R-:W-:Y:S02]  /*5d90*/  FFMA.FTZ R227, R223, R232, R225 ;  /* 0x000000e8dfe37223 */ /* 0x000fe400000100e1 */
[----:B------:R-:W-:Y:S01]  /*5da0*/  FMUL.FTZ R231, R175, -R238 ;  /* 0x800000eeafe77220 */ /* 0x000fe20000410000 */
[----:B-----5:R0:W2:Y:S01]  /*5db0*/  SHFL.IDX PT, R225, R183, RZ, 0x1f ;  /* 0x00001fffb7e17589 */ /* 0x0200a200000e0000 */
[----:B------:R-:W-:Y:S02]  /*5dc0*/  @P2 FFMA.FTZ R223, R223, R226, -R228 ;  /* 0x000000e2dfdf2223 */ /* 0x000fe400000108e4 */
[----:B------:R-:W-:Y:S01]  /*5dd0*/  FFMA.FTZ R238, R176, R238, R233 ;  /* 0x000000eeb0ee7223 */ /* 0x000fe200000100e9 */
[----:B------:R2:W3:Y:S01]  /*5de0*/  SHFL.IDX PT, R226, R182, RZ, 0x1f ;  /* 0x00001fffb6e27589 */ /* 0x0004e200000e0000 */
[----:B------:R-:W-:Y:S02]  /*5df0*/  FMUL.FTZ R125, R12, R125 ;  /* 0x0000007d0c7d7220 */ /* 0x000fe40000410000 */
[----:B------:R-:W-:Y:S01]  /*5e00*/  FFMA.FTZ R231, R176, R229, -R231 ;  /* 0x000000e5b0e77223 */ /* 0x000fe200000108e7 */
[----:B------:R-:W4:Y:S01]  /*5e10*/  SHFL.UP PT, R223, R223, 0x1, RZ ;  /* 0x04200000dfdf7989 */ /* 0x000f2200000e00ff */
[----:B------:R-:W-:-:S02]  /*5e20*/  FMUL.FTZ R124, R12, R124 ;  /* 0x0000007c0c7c7220 */ /* 0x000fc40000410000 */
[----:B------:R-:W-:Y:S02]  /*5e30*/  @P2 FADD.FTZ R147, R147, R230 ;  /* 0x000000e693932221 */ /* 0x000fe40000010000 */
[----:B------:R-:W-:Y:S02]  /*5e40*/  FADD.FTZ R238, -R125, R238 ;  /* 0x000000ee7dee7221 */ /* 0x000fe40000010100 */
[----:B------:R-:W-:Y:S01]  /*5e50*/  @P2 FADD.FTZ R224, R224, R227 ;  /* 0x000000e3e0e02221 */ /* 0x000fe20000010000 */
[----:B------:R-:W-:Y:S01]  /*5e60*/  ISETP.GT.U32.AND P2, PT, R152, 0x17, PT ;  /* 0x000000179800780c */ /* 0x000fe20003f44070 */
[----:B------:R-:W-:Y:S01]  /*5e70*/  FADD.FTZ R231, R124, R231 ;  /* 0x000000e77ce77221 */ /* 0x000fe20000010000 */
[----:B------:R-:W1:Y:S01]  /*5e80*/  SHFL.UP PT, R147, R147, 0x1, RZ ;  /* 0x0420000093937989 */ /* 0x000e6200000e00ff */
[C---:B------:R-:W-:Y:S02]  /*5e90*/  FMUL.FTZ R227, R177.reuse, -R238 ;  /* 0x800000eeb1e37220 */ /* 0x040fe40000410000 */
[-C--:B0-----:R-:W-:Y:S01]  /*5ea0*/  FMUL.FTZ R183, R177, -R231.reuse ;  /* 0x800000e7b1b77220 */ /* 0x081fe20000410000 */
[----:B------:R-:W0:Y:S01]  /*5eb0*/  SHFL.UP PT, R224, R224, 0x1, RZ ;  /* 0x04200000e0e07989 */ /* 0x000e2200000e00ff */
[----:B------:R-:W-:-:S02]  /*5ec0*/  FFMA.FTZ R227, R180, R231, -R227 ;  /* 0x000000e7b4e37223 */ /* 0x000fc400000108e3 */
[C---:B------:R-:W-:Y:S02]  /*5ed0*/  FMUL.FTZ R122, R13.reuse, R122 ;  /* 0x0000007a0d7a7220 */ /* 0x040fe40000410000 */
[----:B------:R-:W-:Y:S02]  /*5ee0*/  FFMA.FTZ R238, R180, R238, R183 ;  /* 0x000000eeb4ee7223 */ /* 0x000fe400000100b7 */
[----:B------:R-:W-:Y:S02]  /*5ef0*/  FMUL.FTZ R123, R13, R123 ;  /* 0x0000007b0d7b7220 */ /* 0x000fe40000410000 */
[----:B------:R-:W-:Y:S02]  /*5f00*/  FADD.FTZ R227, R122, R227 ;  /* 0x000000e37ae37221 */ /* 0x000fe40000010000 */
[----:B------:R-:W-:Y:S02]  /*5f10*/  FADD.FTZ R238, -R123, R238 ;  /* 0x000000ee7bee7221 */ /* 0x000fe40000010100 */
[----:B------:R-:W-:-:S02]  /*5f20*/  FMUL.FTZ R229, R181, -R227 ;  /* 0x800000e3b5e57220 */ /* 0x000fc40000410000 */
[-C--:B------:R-:W-:Y:S02]  /*5f30*/  FMUL.FTZ R183, R181, -R238.reuse ;  /* 0x800000eeb5b77220 */ /* 0x080fe40000410000 */
[----:B--2---:R-:W-:Y:S02]  /*5f40*/  FMUL.FTZ R182, R234, R225 ;  /* 0x000000e1eab67220 */ /* 0x004fe40000410000 */
[----:B------:R-:W-:Y:S02]  /*5f50*/  FMUL.FTZ R121, R14, R121 ;  /* 0x000000790e797220 */ /* 0x000fe40000410000 */
[----:B------:R-:W-:Y:S02]  /*5f60*/  FFMA.FTZ R238, R186, R238, R229 ;  /* 0x000000eebaee7223 */ /* 0x000fe400000100e5 */
[----:B------:R-:W-:Y:S02]  /*5f70*/  FMUL.FTZ R120, R14, R120 ;  /* 0x000000780e787220 */ /* 0x000fe40000410000 */
[----:B------:R-:W-:-:S02]  /*5f80*/  FFMA.FTZ R183, R186, R227, -R183 ;  /* 0x000000e3bab77223 */ /* 0x000fc400000108b7 */
[-C--:B---3--:R-:W-:Y:S02]  /*5f90*/  FMUL.FTZ R234, R234, R226.reuse ;  /* 0x000000e2eaea7220 */ /* 0x088fe40000410000 */
[----:B----4-:R-:W-:Y:S02]  /*5fa0*/  FFMA.FTZ R182, R223, R226, -R182 ;  /* 0x000000e2dfb67223 */ /* 0x010fe400000108b6 */
[----:B------:R-:W-:Y:S02]  /*5fb0*/  FADD.FTZ R238, -R121, R238 ;  /* 0x000000ee79ee7221 */ /* 0x000fe40000010100 */
[----:B------:R-:W-:Y:S02]  /*5fc0*/  FADD.FTZ R183, R120, R183 ;  /* 0x000000b778b77221 */ /* 0x000fe40000010000 */
[----:B------:R-:W-:Y:S02]  /*5fd0*/  FFMA.FTZ R223, R223, R225, R234 ;  /* 0x000000e1dfdf7223 */ /* 0x000fe400000100ea */
[----:B-1----:R-:W-:Y:S01]  /*5fe0*/  @P1 FADD.FTZ R226, R147, R182 ;  /* 0x000000b693e21221 */ /* 0x002fe20000010000 */
[----:B------:R-:W-:Y:S01]  /*5ff0*/  MOV R182, UR16 ;  /* 0x0000001000b67c02 */ /* 0x000fe20008000f00 */
[----:B------:R-:W-:-:S02]  /*6000*/  FMUL.FTZ R147, R187, -R238 ;  /* 0x800000eebb937220 */ /* 0x000fc40000410000 */
[-C--:B------:R-:W-:Y:S01]  /*6010*/  FMUL.FTZ R227, R187, -R183.reuse ;  /* 0x800000b7bbe37220 */ /* 0x080fe20000410000 */
[----:B------:R-:W-:Y:S01]  /*6020*/  ISETP.GE.OR P0, PT, R182, c[0x0][0x174], P0 ;  /* 0x00005d00b6007a0c */ /* 0x000fe20000706670 */
[----:B0-----:R-:W-:Y:S01]  /*6030*/  @P1 FADD.FTZ R225, R224, R223 ;  /* 0x000000dfe0e11221 */ /* 0x001fe20000010000 */
[----:B------:R-:W-:Y:S01]  /*6040*/  ISETP.GT.U32.AND P1, PT, R152, 0xf, PT ;  /* 0x0000000f9800780c */ /* 0x000fe20003f24070 */
[C---:B------:R-:W-:Y:S02]  /*6050*/  FFMA.FTZ R223, R188.reuse, R183, -R147 ;  /* 0x000000b7bcdf7223 */ /* 0x040fe40000010893 */
[----:B------:R-:W-:Y:S02]  /*6060*/  FFMA.FTZ R238, R188, R238, R227 ;  /* 0x000000eebcee7223 */ /* 0x000fe400000100e3 */
[----:B------:R-:W-:Y:S02]  /*6070*/  FMUL.FTZ R147, R15, R119 ;  /* 0x000000770f937220 */ /* 0x000fe40000410000 */
[----:B------:R-:W-:-:S02]  /*6080*/  FMUL.FTZ R183, R16, R117 ;  /* 0x0000007510b77220 */ /* 0x000fc40000410000 */
[----:B------:R-:W-:Y:S02]  /*6090*/  FMUL.FTZ R117, R185, R225 ;  /* 0x000000e1b9757220 */ /* 0x000fe40000410000 */
[----:B------:R-:W-:Y:S02]  /*60a0*/  FMUL.FTZ R152, R15, R118 ;  /* 0x000000760f987220 */ /* 0x000fe40000410000 */
[----:B------:R-:W-:Y:S02]  /*60b0*/  FMUL.FTZ R185, R185, R226 ;  /* 0x000000e2b9b97220 */ /* 0x000fe40000410000 */
[----:B------:R-:W-:Y:S02]  /*60c0*/  FADD.FTZ R238, -R147, R238 ;  /* 0x000000ee93ee7221 */ /* 0x000fe40000010100 */
[----:B------:R-:W-:Y:S02]  /*60d0*/  FMUL.FTZ R182, R16, R116 ;  /* 0x0000007410b67220 */ /* 0x000fe40000410000 */
[----:B------:R-:W-:-:S02]  /*60e0*/  FADD.FTZ R223, R152, R223 ;  /* 0x000000df98df7221 */ /* 0x000fc40000010000 */
[C---:B------:R-:W-:Y:S02]  /*60f0*/  FFMA.FTZ R117, R184.reuse, R226, -R117 ;  /* 0x000000e2b8757223 */ /* 0x040fe40000010875 */
[----:B------:R-:W-:Y:S02]  /*6100*/  FFMA.FTZ R116, R184, R225, R185 ;  /* 0x000000e1b8747223 */ /* 0x000fe400000100b9 */
[C---:B------:R-:W-:Y:S02]  /*6110*/  FMUL.FTZ R118, R189.reuse, -R238 ;  /* 0x800000eebd767220 */ /* 0x040fe40000410000 */
[----:B------:R-:W-:Y:S02]  /*6120*/  FMUL.FTZ R119, R189, -R223 ;  /* 0x800000dfbd777220 */ /* 0x000fe40000410000 */
[----:B------:R-:W-:Y:S02]  /*6130*/  FADD.FTZ R185, R222, R117 ;  /* 0x00000075deb97221 */ /* 0x000fe40000010000 */
[----:B------:R-:W-:-:S02]  /*6140*/  FADD.FTZ R221, R221, R116 ;  /* 0x00000074dddd7221 */ /* 0x000fc40000010000 */
[----:B------:R-:W-:Y:S02]  /*6150*/  FFMA.FTZ R223, R190, R223, -R118 ;  /* 0x000000dfbedf7223 */ /* 0x000fe40000010876 */
[C---:B------:R-:W-:Y:S02]  /*6160*/  FMUL.FTZ R118, R153.reuse, R179 ;  /* 0x000000b399767220 */ /* 0x040fe40000410000 */
[-C--:B------:R-:W-:Y:S02]  /*6170*/  FMUL.FTZ R222, R153, -R178.reuse ;  /* 0x800000b299de7220 */ /* 0x080fe40000410000 */
[C---:B------:R-:W-:Y:S02]  /*6180*/  FMUL.FTZ R117, R189.reuse, R185 ;  /* 0x000000b9bd757220 */ /* 0x040fe40000410000 */
[----:B------:R-:W-:Y:S02]  /*6190*/  FMUL.FTZ R116, R189, R221 ;  /* 0x000000ddbd747220 */ /* 0x000fe40000410000 */
[----:B------:R-:W-:-:S02]  /*61a0*/  FFMA.FTZ R118, R155, R178, -R118 ;  /* 0x000000b29b767223 */ /* 0x000fc40000010876 */
[----:B------:R-:W-:Y:S02]  /*61b0*/  FFMA.FTZ R222, R155, -R179, R222 ;  /* 0x800000b39bde7223 */ /* 0x000fe400000100de */
[C---:B------:R-:W-:Y:S02]  /*61c0*/  FFMA.FTZ R117, R190.reuse, R221, R117 ;  /* 0x000000ddbe757223 */ /* 0x040fe40000010075 */
[C---:B------:R-:W-:Y:S02]  /*61d0*/  FFMA.FTZ R116, R190.reuse, R185, -R116 ;  /* 0x000000b9be747223 */ /* 0x040fe40000010874 */
[----:B------:R-:W-:Y:S02]  /*61e0*/  FFMA.FTZ R184, R190, R238, R119 ;  /* 0x000000eebeb87223 */ /* 0x000fe40000010077 */
[C---:B------:R-:W-:Y:S02]  /*61f0*/  FMUL.FTZ R225, R157.reuse, -R118 ;  /* 0x800000769de17220 */ /* 0x040fe40000410000 */
[----:B------:R-:W-:-:S02]  /*6200*/  FMUL.FTZ R119, R157, -R222 ;  /* 0x800000de9d777220 */ /* 0x000fc40000410000 */
[C---:B------:R-:W-:Y:S02]  /*6210*/  FFMA.FTZ R218, R113.reuse, R218, R117 ;  /* 0x000000da71da7223 */ /* 0x040fe40000010075 */
[----:B------:R-:W-:Y:S02]  /*6220*/  FFMA.FTZ R220, R113, R220, R116 ;  /* 0x000000dc71dc7223 */ /* 0x000fe40000010074 */
[C---:B------:R-:W-:Y:S02]  /*6230*/  FFMA.FTZ R225, R158.reuse, R222, R225 ;  /* 0x000000de9ee17223 */ /* 0x040fe400000100e1 */
[----:B------:R-:W-:Y:S02]  /*6240*/  FFMA.FTZ R118, R158, R118, -R119 ;  /* 0x000000769e767223 */ /* 0x000fe40000010877 */
[C---:B------:R-:W-:Y:S02]  /*6250*/  FMUL.FTZ R117, R187.reuse, R218 ;  /* 0x000000dabb757220 */ /* 0x040fe40000410000 */
[----:B------:R-:W-:-:S02]  /*6260*/  FMUL.FTZ R119, R187, R220 ;  /* 0x000000dcbb777220 */ /* 0x000fc40000410000 */
[CC--:B------:R-:W-:Y:S02]  /*6270*/  FMUL.FTZ R227, R159.reuse, -R225.reuse ;  /* 0x800000e19fe37220 */ /* 0x0c0fe40000410000 */
[----:B------:R-:W-:Y:S02]  /*6280*/  FMUL.FTZ R116, R159, -R118 ;  /* 0x800000769f747220 */ /* 0x000fe40000410000 */
[C---:B------:R-:W-:Y:S02]  /*6290*/  FFMA.FTZ R117, R188.reuse, R220, -R117 ;  /* 0x000000dcbc757223 */ /* 0x040fe40000010875 */
[----:B------:R-:W-:Y:S02]  /*62a0*/  FFMA.FTZ R119, R188, R218, R119 ;  /* 0x000000dabc777223 */ /* 0x000fe40000010077 */
[C---:B------:R-:W-:Y:S02]  /*62b0*/  FFMA.FTZ R227, R160.reuse, R118, -R227 ;  /* 0x00000076a0e37223 */ /* 0x040fe400000108e3 */
[----:B------:R-:W-:-:S02]  /*62c0*/  FFMA.FTZ R225, R160, R225, R116 ;  /* 0x000000e1a0e17223 */ /* 0x000fc40000010074 */
[C---:B------:R-:W-:Y:S02]  /*62d0*/  FFMA.FTZ R217, R114.reuse, R217, R117 ;  /* 0x000000d972d97223 */ /* 0x040fe40000010075 */
[----:B------:R-:W-:Y:S02]  /*62e0*/  FFMA.FTZ R219, R114, R219, R119 ;  /* 0x000000db72db7223 */ /* 0x000fe40000010077 */
[C---:B------:R-:W-:Y:S02]  /*62f0*/  FMUL.FTZ R119, R161.reuse, -R227 ;  /* 0x800000e3a1777220 */ /* 0x040fe40000410000 */
[----:B------:R-:W-:Y:S02]  /*6300*/  FMUL.FTZ R118, R161, -R225 ;  /* 0x800000e1a1767220 */ /* 0x000fe40000410000 */
[C---:B------:R-:W-:Y:S02]  /*6310*/  FMUL.FTZ R117, R181.reuse, R217 ;  /* 0x000000d9b5757220 */ /* 0x040fe40000410000 */
[----:B------:R-:W-:-:S02]  /*6320*/  FMUL.FTZ R116, R181, R219 ;  /* 0x000000dbb5747220 */ /* 0x000fc40000410000 */
[C---:B------:R-:W-:Y:S02]  /*6330*/  FFMA.FTZ R119, R162.reuse, R225, R119 ;  /* 0x000000e1a2777223 */ /* 0x040fe40000010077 */
[----:B------:R-:W-:Y:S02]  /*6340*/  FFMA.FTZ R118, R162, R227, -R118 ;  /* 0x000000e3a2767223 */ /* 0x000fe40000010876 */
[C---:B------:R-:W-:Y:S02]  /*6350*/  FFMA.FTZ R117, R186.reuse, R219, R117 ;  /* 0x000000dbba757223 */ /* 0x040fe40000010075 */
[----:B------:R-:W-:Y:S02]  /*6360*/  FFMA.FTZ R116, R186, R217, -R116 ;  /* 0x000000d9ba747223 */ /* 0x000fe40000010874 */
[C---:B------:R-:W-:Y:S02]  /*6370*/  FMUL.FTZ R225, R163.reuse, -R119 ;  /* 0x80000077a3e17220 */ /* 0x040fe40000410000 */
[----:B------:R-:W-:-:S02]  /*6380*/  FMUL.FTZ R222, R163, -R118 ;  /* 0x80000076a3de7220 */ /* 0x000fc40000410000 */
[C---:B------:R-:W-:Y:S02]  /*6390*/  FFMA.FTZ R214, R115.reuse, R214, R117 ;  /* 0x000000d673d67223 */ /* 0x040fe40000010075 */
[----:B------:R-:W-:Y:S02]  /*63a0*/  FFMA.FTZ R216, R115, R216, R116 ;  /* 0x000000d873d87223 */ /* 0x000fe40000010074 */
[C---:B------:R-:W-:Y:S02]  /*63b0*/  FFMA.FTZ R225, R164.reuse, R118, -R225 ;  /* 0x00000076a4e17223 */ /* 0x040fe400000108e1 */
[----:B------:R-:W-:Y:S02]  /*63c0*/  FFMA.FTZ R222, R164, R119, R222 ;  /* 0x00000077a4de7223 */ /* 0x000fe400000100de */
[C---:B------:R-:W-:Y:S02]  /*63d0*/  FMUL.FTZ R117, R177.reuse, R214 ;  /* 0x000000d6b1757220 */ /* 0x040fe40000410000 */
[----:B------:R-:W-:-:S02]  /*63e0*/  FMUL.FTZ R119, R177, R216 ;  /* 0x000000d8b1777220 */ /* 0x000fc40000410000 */
[CC--:B------:R-:W-:Y:S02]  /*63f0*/  FMUL.FTZ R227, R165.reuse, -R225.reuse ;  /* 0x800000e1a5e37220 */ /* 0x0c0fe40000410000 */
[----:B------:R-:W-:Y:S02]  /*6400*/  FMUL.FTZ R116, R165, -R222 ;  /* 0x800000dea5747220 */ /* 0x000fe40000410000 */
[C---:B------:R-:W-:Y:S02]  /*6410*/  FFMA.FTZ R117, R180.reuse, R216, -R117 ;  /* 0x000000d8b4757223 */ /* 0x040fe40000010875 */
[----:B------:R-:W-:Y:S02]  /*6420*/  FFMA.FTZ R119, R180, R214, R119 ;  /* 0x000000d6b4777223 */ /* 0x000fe40000010077 */
[C---:B------:R-:W-:Y:S02]  /*6430*/  FFMA.FTZ R227, R166.reuse, R222, R227 ;  /* 0x000000dea6e37223 */ /* 0x040fe400000100e3 */
[----:B------:R-:W-:-:S02]  /*6440*/  FFMA.FTZ R225, R166, R225, -R116 ;  /* 0x000000e1a6e17223 */ /* 0x000fc40000010874 */
[C---:B------:R-:W-:Y:S02]  /*6450*/  FFMA.FTZ R213, R108.reuse, R213, R117 ;  /* 0x000000d56cd57223 */ /* 0x040fe40000010075 */
[----:B------:R-:W-:Y:S02]  /*6460*/  FFMA.FTZ R215, R108, R215, R119 ;  /* 0x000000d76cd77223 */ /* 0x000fe40000010077 */
[C---:B------:R-:W-:Y:S02]  /*6470*/  FMUL.FTZ R118, R167.reuse, -R227 ;  /* 0x800000e3a7767220 */ /* 0x040fe40000410000 */
[----:B------:R-:W-:Y:S02]  /*6480*/  FMUL.FTZ R119, R167, -R225 ;  /* 0x800000e1a7777220 */ /* 0x000fe40000410000 */
[C---:B------:R-:W-:Y:S02]  /*6490*/  FMUL.FTZ R117, R175.reuse, R213 ;  /* 0x000000d5af757220 */ /* 0x040fe40000410000 */
[----:B------:R-:W-:-:S02]  /*64a0*/  FMUL.FTZ R116, R175, R215 ;  /* 0x000000d7af747220 */ /* 0x000fc40000410000 */
[C---:B------:R-:W-:Y:S02]  /*64b0*/  FFMA.FTZ R118, R168.reuse, R225, -R118 ;  /* 0x000000e1a8767223 */ /* 0x040fe40000010876 */
[----:B------:R-:W-:Y:S02]  /*64c0*/  FFMA.FTZ R119, R168, R227, R119 ;  /* 0x000000e3a8777223 */ /* 0x000fe40000010077 */
[C---:B------:R-:W-:Y:S02]  /*64d0*/  FFMA.FTZ R117, R176.reuse, R215, R117 ;  /* 0x000000d7b0757223 */ /* 0x040fe40000010075 */
[----:B------:R-:W-:Y:S02]  /*64e0*/  FFMA.FTZ R116, R176, R213, -R116 ;  /* 0x000000d5b0747223 */ /* 0x000fe40000010874 */
        /* <DEDUP_REMOVED lines=8> */
[C---:B------:R-:W-:Y:S02]  /*6570*/  FMUL.FTZ R116, R171.reuse, -R222 ;  /* 0x800000deab747220 */ /* 0x040fe40000410000 */
[-C--:B------:R-:W-:Y:S02]  /*6580*/  FMUL.FTZ R227, R171, -R225.reuse ;  /* 0x800000e1abe37220 */ /* 0x080fe40000410000 */
        /* <DEDUP_REMOVED lines=41> */
[----:B------:R-:W-:Y:S01]  /*6820*/  FFMA.FTZ R204, R105, R204, R116 ;  /* 0x000000cc69cc7223 */ /* 0x000fe20000010074 */
[----:B------:R-:W-:Y:S01]  /*6830*/  MOV R116, 0x3f800000 ;  /* 0x3f80000000747802 */ /* 0x000fe20000000f00 */
        /* <DEDUP_REMOVED lines=10> */
[C---:B------:R-:W-:Y:S01]  /*68e0*/  FFMA.FTZ R201, R106.reuse, R201, R117 ;  /* 0x000000c96ac97223 */ /* 0x040fe20000010075 */
[----:B------:R0:W1:Y:S01]  /*68f0*/  SHFL.DOWN PT, R230, R224, 0x1, 0x1f ;  /* 0x08201f00e0e67f89 */ /* 0x00006200000e0000 */
[----:B------:R-:W-:Y:S01]  /*6900*/  FFMA.FTZ R203, R106, R203, R119 ;  /* 0x000000cb6acb7223 */ /* 0x000fe20000010077 */
[----:B------:R-:W-:Y:S01]  /*6910*/  HFMA2.MMA R117, -RZ, RZ, 0, 0 ;  /* 0x00000000ff757435 */ /* 0x000fe200000001ff */
[----:B------:R-:W-:Y:S01]  /*6920*/  FADD.FTZ R223, R182, R223 ;  /* 0x000000dfb6df7221 */ /* 0x000fe20000010000 */
[----:B------:R0:W2:Y:S01]  /*6930*/  SHFL.DOWN PT, R232, R225, 0x1, 0x1f ;  /* 0x08201f00e1e87f89 */ /* 0x0000a200000e0000 */
[----:B------:R-:W-:Y:S01]  /*6940*/  FADD.FTZ R222, -R183, R184 ;  /* 0x000000b8b7de7221 */ /* 0x000fe20000010100 */
[----:B------:R-:W-:Y:S01]  /*6950*/  CS2R R118, SRZ ;  /* 0x0000000000767805 */ /* 0x000fe2000001ff00 */
[C---:B------:R-:W-:Y:S01]  /*6960*/  FMUL.FTZ R184, R163.reuse, R203 ;  /* 0x000000cba3b87220 */ /* 0x040fe20000410000 */
[----:B------:R0:W3:Y:S01]  /*6970*/  SHFL.DOWN PT, R228, R223, 0x1, 0x1f ;  /* 0x08201f00dfe47f89 */ /* 0x0000e200000e0000 */
[----:B------:R-:W-:-:S02]  /*6980*/  FMUL.FTZ R226, R163, R201 ;  /* 0x000000c9a3e27220 */ /* 0x000fc40000410000 */
[C---:B------:R-:W-:Y:S01]  /*6990*/  FFMA.FTZ R184, R164.reuse, R201, -R184 ;  /* 0x000000c9a4b87223 */ /* 0x040fe200000108b8 */
[----:B------:R0:W4:Y:S01]  /*69a0*/  SHFL.DOWN PT, R234, R222, 0x1, 0x1f ;  /* 0x08201f00deea7f89 */ /* 0x00012200000e0000 */
[----:B------:R-:W-:Y:S01]  /*69b0*/  FFMA.FTZ R226, R164, R203, R226 ;  /* 0x000000cba4e27223 */ /* 0x000fe200000100e2 */
[----:B------:R-:W-:Y:S05]  /*69c0*/  @!P6 BRA `(.L_x_10866) ;  /* 0x000000b00000e947 */ /* 0x000fea0003800000 */
[C---:B--2---:R-:W-:Y:S02]  /*69d0*/  FMUL.FTZ R227, R225.reuse, R232 ;  /* 0x000000e8e1e37220 */ /* 0x044fe40000410000 */
[C---:B----4-:R-:W-:Y:S02]  /*69e0*/  FMUL.FTZ R229, R225.reuse, R234 ;  /* 0x000000eae1e57220 */ /* 0x050fe40000410000 */
[C---:B---3--:R-:W-:Y:S02]  /*69f0*/  FMUL.FTZ R231, R225.reuse, R228 ;  /* 0x000000e4e1e77220 */ /* 0x048fe40000410000 */
[-C--:B01----:R-:W-:Y:S02]  /*6a00*/  FMUL.FTZ R225, R225, R230.reuse ;  /* 0x000000e6e1e17220 */ /* 0x083fe40000410000 */
[----:B------:R-:W-:-:S02]  /*6a10*/  FFMA.FTZ R227, R224, R230, -R227 ;  /* 0x000000e6e0e37223 */ /* 0x000fc400000108e3 */
[C---:B------:R-:W-:Y:S02]  /*6a20*/  FFMA.FTZ R228, R224.reuse, R228, -R229 ;  /* 0x000000e4e0e47223 */ /* 0x040fe400000108e5 */
[C---:B------:R-:W-:Y:S02]  /*6a30*/  FFMA.FTZ R231, R224.reuse, R234, R231 ;  /* 0x000000eae0e77223 */ /* 0x040fe400000100e7 */
[----:B------:R-:W-:Y:S01]  /*6a40*/  FFMA.FTZ R225, R224, R232, R225 ;  /* 0x000000e8e0e17223 */ /* 0x000fe200000100e1 */
[----:B------:R-:W-:Y:S01]  /*6a50*/  MOV R224, R227 ;  /* 0x000000e300e07202 */ /* 0x000fe20000000f00 */
[----:B------:R-:W-:Y:S02]  /*6a60*/  FADD.FTZ R223, R223, R228 ;  /* 0x000000e4dfdf7221 */ /* 0x000fe40000010000 */
[----:B------:R-:W-:Y:S02]  /*6a70*/  FADD.FTZ R222, R222, R231 ;  /* 0x000000e7dede7221 */ /* 0x000fe40000010000 */
.L_x_10866:
[----:B------:R-:W-:Y:S05]  /*6a80*/  BSYNC B0 ;  /* 0x0000000000007941 */ /* 0x000fea0003800000 */
.L_x_10865:
[----:B------:R-:W0:Y:S01]  /*6a90*/  @!P0 LDS.128 R116, [UR34+0x5750] ;  /* 0x00575022ff748984 */ /* 0x000e220008000c00 */
[C---:B------:R-:W-:Y:S01]  /*6aa0*/  FFMA.FTZ R198, R107.reuse, R198, R184 ;  /* 0x000000c66bc67223 */ /* 0x040fe200000100b8 */
[----:B------:R-:W-:Y:S01]  /*6ab0*/  BSSY B0, `(.L_x_10867) ;  /* 0x0000012000007945 */ /* 0x000fe20003800000 */
[----:B------:R-:W-:Y:S01]  /*6ac0*/  FFMA.FTZ R200, R107, R200, R226 ;  /* 0x000000c86bc87223 */ /* 0x000fe200000100e2 */
[----:B---3--:R3:W4:Y:S04]  /*6ad0*/  SHFL.DOWN PT, R228, R225, 0x2, 0x1f ;  /* 0x08401f00e1e47f89 */ /* 0x00872800000e0000 */
[----:B------:R3:W2:Y:S04]  /*6ae0*/  SHFL.DOWN PT, R226, R224, 0x2, 0x1f ;  /* 0x08401f00e0e27f89 */ /* 0x0006a800000e0000 */
[----:B------:R3:W1:Y:S04]  /*6af0*/  SHFL.DOWN PT, R184, R223, 0x2, 0x1f ;  /* 0x08401f00dfb87f89 */ /* 0x00066800000e0000 */
[----:B-1----:R3:W1:Y:S01]  /*6b00*/  SHFL.DOWN PT, R230, R222, 0x2, 0x1f ;  /* 0x08401f00dee67f89 */ /* 0x00266200000e0000 */
[----:B------:R-:W-:Y:S05]  /*6b10*/  @P4 BRA `(.L_x_10868) ;  /* 0x000000b000004947 */ /* 0x000fea0003800000 */
[C---:B----4-:R-:W-:Y:S02]  /*6b20*/  FMUL.FTZ R227, R225.reuse, R228 ;  /* 0x000000e4e1e37220 */ /* 0x050fe40000410000 */
[----:B-1----:R-:W-:-:S02]  /*6b30*/  FMUL.FTZ R229, R225, R230 ;  /* 0x000000e6e1e57220 */ /* 0x002fc40000410000 */
[C---:B------:R-:W-:Y:S02]  /*6b40*/  FMUL.FTZ R231, R225.reuse, R184 ;  /* 0x000000b8e1e77220 */ /* 0x040fe40000410000 */
[-C--:B0-23--:R-:W-:Y:S02]  /*6b50*/  FMUL.FTZ R225, R225, R226.reuse ;  /* 0x000000e2e1e17220 */ /* 0x08dfe40000410000 */
[C---:B------:R-:W-:Y:S02]  /*6b60*/  FFMA.FTZ R227, R224.reuse, R226, -R227 ;  /* 0x000000e2e0e37223 */ /* 0x040fe400000108e3 */
[C---:B------:R-:W-:Y:S02]  /*6b70*/  FFMA.FTZ R184, R224.reuse, R184, -R229 ;  /* 0x000000b8e0b87223 */ /* 0x040fe400000108e5 */
[C---:B------:R-:W-:Y:S02]  /*6b80*/  FFMA.FTZ R231, R224.reuse, R230, R231 ;  /* 0x000000e6e0e77223 */ /* 0x040fe400000100e7 */
[----:B------:R-:W-:Y:S01]  /*6b90*/  FFMA.FTZ R225, R224, R228, R225 ;  /* 0x000000e4e0e17223 */ /* 0x000fe200000100e1 */
[----:B------:R-:W-:Y:S01]  /*6ba0*/  MOV R224, R227 ;  /* 0x000000e300e07202 */ /* 0x000fe20000000f00 */
[----:B------:R-:W-:-:S02]  /*6bb0*/  FADD.FTZ R223, R223, R184 ;  /* 0x000000b8dfdf7221 */ /* 0x000fc40000010000 */
[----:B------:R-:W-:Y:S02]  /*6bc0*/  FADD.FTZ R222, R222, R231 ;  /* 0x000000e7dede7221 */ /* 0x000fe40000010000 */
.L_x_10868:
[----:B------:R-:W-:Y:S05]  /*6bd0*/  BSYNC B0 ;  /* 0x0000000000007941 */ /* 0x000fea0003800000 */
.L_x_10867:
[----:B--2---:R2:W3:Y:S01]  /*6be0*/  SHFL.DOWN PT, R226, R224, 0x4, 0x1f ;  /* 0x08801f00e0e27f89 */ /* 0x0044e200000e0000 */
[----:B------:R-:W-:Y:S03]  /*6bf0*/  BSSY B0, `(.L_x_10869) ;  /* 0x0000010000007945 */ /* 0x000fe60003800000 */
[----:B----4-:R2:W4:Y:S04]  /*6c00*/  SHFL.DOWN PT, R228, R225, 0x4, 0x1f ;  /* 0x08801f00e1e47f89 */ /* 0x01052800000e0000 */
        /* <DEDUP_REMOVED lines=14> */
.L_x_10870:
[----:B------:R-:W-:Y:S05]  /*6cf0*/  BSYNC B0 ;  /* 0x0000000000007941 */ /* 0x000fea0003800000 */
.L_x_10869:
[----:B------:R-:W-:Y:S01]  /*6d00*/  FMUL.FTZ R227, R161, R198 ;  /* 0x000000c6a1e37220 */ /* 0x000fe20000410000 */
[----:B---3--:R3:W2:Y:S01]  /*6d10*/  SHFL.DOWN PT, R226, R224, 0x8, 0x1f ;  /* 0x09001f00e0e27f89 */ /* 0x0086a200000e0000 */
[----:B------:R-:W-:Y:S02]  /*6d20*/  BSSY B0, `(.L_x_10871) ;  /* 0x0000011000007945 */ /* 0x000fe40003800000 */
[----:B------:R-:W-:Y:S01]  /*6d30*/  FFMA.FTZ R227, R162, R200, R227 ;  /* 0x000000c8a2e37223 */ /* 0x000fe200000100e3 */
        /* <DEDUP_REMOVED lines=15> */
.L_x_10872:
[----:B------:R-:W-:Y:S05]  /*6e30*/  BSYNC B0 ;  /* 0x0000000000007941 */ /* 0x000fea0003800000 */
.L_x_10871:
[----:B------:R-:W-:Y:S01]  /*6e40*/  FFMA.FTZ R199, R100, R199, R227 ;  /* 0x000000c764c77223 */ /* 0x000fe200000100e3 */
[----:B--2---:R2:W3:Y:S01]  /*6e50*/  SHFL.DOWN PT, R226, R224, 0x10, 0x1f ;  /* 0x0a001f00e0e27f89 */ /* 0x0044e200000e0000 */
[----:B------:R-:W-:Y:S01]  /*6e60*/  FMUL.FTZ R227, R161, R200 ;  /* 0x000000c8a1e37220 */ /* 0x000fe20000410000 */
[----:B------:R-:W-:Y:S02]  /*6e70*/  BSSY B0, `(.L_x_10873) ;  /* 0x0000011000007945 */ /* 0x000fe40003800000 */
[----:B----4-:R2:W4:Y:S01]  /*6e80*/  SHFL.DOWN PT, R228, R225, 0x10, 0x1f ;  /* 0x0a001f00e1e47f89 */ /* 0x01052200000e0000 */
[----:B------:R-:W-:-:S03]  /*6e90*/  FFMA.FTZ R227, R162, R198, -R227 ;  /* 0x000000c6a2e37223 */ /* 0x000fc600000108e3 */
[----:B------:R2:W1:Y:S04]  /*6ea0*/  SHFL.DOWN PT, R184, R223, 0x10, 0x1f ;  /* 0x0a001f00dfb87f89 */ /* 0x00046800000e0000 */
[----:B-1----:R2:W1:Y:S01]  /*6eb0*/  SHFL.DOWN PT, R230, R222, 0x10, 0x1f ;  /* 0x0a001f00dee67f89 */ /* 0x00246200000e0000 */
[----:B------:R-:W-:Y:S05]  /*6ec0*/  @P1 BRA `(.L_x_10874) ;  /* 0x000000b000001947 */ /* 0x000fea0003800000 */
[C---:B----4-:R-:W-:Y:S02]  /*6ed0*/  FMUL.FTZ R229, R225.reuse, R228 ;  /* 0x000000e4e1e57220 */ /* 0x050fe40000410000 */
[C---:B-1----:R-:W-:Y:S02]  /*6ee0*/  FMUL.FTZ R231, R225.reuse, R230 ;  /* 0x000000e6e1e77220 */ /* 0x042fe40000410000 */
[C---:B------:R-:W-:Y:S02]  /*6ef0*/  FMUL.FTZ R233, R225.reuse, R184 ;  /* 0x000000b8e1e97220 */ /* 0x040fe40000410000 */
[----:B0-23--:R-:W-:-:S02]  /*6f00*/  FMUL.FTZ R225, R225, R226 ;  /* 0x000000e2e1e17220 */ /* 0x00dfc40000410000 */
[C---:B------:R-:W-:Y:S02]  /*6f10*/  FFMA.FTZ R229, R224.reuse, R226, -R229 ;  /* 0x000000e2e0e57223 */ /* 0x040fe400000108e5 */
[C---:B------:R-:W-:Y:S02]  /*6f20*/  FFMA.FTZ R184, R224.reuse, R184, -R231 ;  /* 0x000000b8e0b87223 */ /* 0x040fe400000108e7 */
[C---:B------:R-:W-:Y:S02]  /*6f30*/  FFMA.FTZ R233, R224.reuse, R230, R233 ;  /* 0x000000e6e0e97223 */ /* 0x040fe400000100e9 */
[----:B------:R-:W-:Y:S01]  /*6f40*/  FFMA.FTZ R225, R224, R228, R225 ;  /* 0x000000e4e0e17223 */ /* 0x000fe200000100e1 */
[----:B------:R-:W-:Y:S01]  /*6f50*/  MOV R224, R229 ;  /* 0x000000e500e07202 */ /* 0x000fe20000000f00 */
[----:B------:R-:W-:Y:S02]  /*6f60*/  FADD.FTZ R223, R223, R184 ;  /* 0x000000b8dfdf7221 */ /* 0x000fe40000010000 */
[----:B------:R-:W-:-:S02]  /*6f70*/  FADD.FTZ R222, R222, R233 ;  /* 0x000000e9dede7221 */ /* 0x000fc40000010000 */
.L_x_10874:
[----:B------:R-:W-:Y:S05]  /*6f80*/  BSYNC B0 ;  /* 0x0000000000007941 */ /* 0x000fea0003800000 */
.L_x_10873:
[----:B------:R-:W-:Y:S01]  /*6f90*/  FFMA.FTZ R197, R100, R197, R227 ;  /* 0x000000c564c57223 */ /* 0x000fe200000100e3 */
[----:B------:R-:W-:Y:S01]  /*6fa0*/  SHFL.DOWN PT, R232, R225, 0x1, 0x1f ;  /* 0x08201f00e1e87f89 */ /* 0x000fe200000e0000 */
[C---:B------:R-:W-:Y:S01]  /*6fb0*/  FMUL.FTZ R184, R159.reuse, R199 ;  /* 0x000000c79fb87220 */ /* 0x040fe20000410000 */
[----:B------:R-:W-:Y:S01]  /*6fc0*/  ISETP.NE.AND P0, PT, R150, RZ, PT ;  /* 0x000000ff9600720c */ /* 0x000fe20003f05270 */
[-C--:B------:R-:W-:Y:S01]  /*6fd0*/  FMUL.FTZ R229, R159, R197.reuse ;  /* 0x000000c59fe57220 */ /* 0x080fe20000410000 */
[----:B0-----:R-:W0:Y:S01]  /*6fe0*/  SHFL.IDX PT, R227, R118, RZ, 0x1f ;  /* 0x00001fff76e37589 */ /* 0x001e2200000e0000 */
[----:B------:R-:W-:Y:S01]  /*6ff0*/  FFMA.FTZ R184, R160, R197, -R184 ;  /* 0x000000c5a0b87223 */ /* 0x000fe200000108b8 */
[----:B------:R-:W-:Y:S01]  /*7000*/  IADD3 R237, R150, 0x3e0, RZ ;  /* 0x000003e096ed7810 */ /* 0x000fe20007ffe0ff */
[----:B-1----:R-:W-:Y:S01]  /*7010*/  FFMA.FTZ R230, R160, R199, R229 ;  /* 0x000000c7a0e67223 */ /* 0x002fe200000100e5 */
[----:B---3--:R-:W1:Y:S01]  /*7020*/  SHFL.IDX PT, R226, R119, RZ, 0x1f ;  /* 0x00001fff77e27589 */ /* 0x008e6200000e0000 */
[----:B------:R-:W-:Y:S01]  /*7030*/  FFMA.FTZ R196, R101, R196, R184 ;  /* 0x000000c465c47223 */ /* 0x000fe200000100b8 */
[----:B------:R-:W-:Y:S01]  /*7040*/  LEA.HI.SX32 R191, R191, R150, 0x1b ;  /* 0x00000096bfbf7211 */ /* 0x000fe200078fdaff */
[----:B------:R-:W-:Y:S01]  /*7050*/  FFMA.FTZ R194, R101, R194, R230 ;  /* 0x000000c265c27223 */ /* 0x000fe200000100e6 */
[----:B------:R-:W3:Y:S01]  /*7060*/  SHFL.DOWN PT, R234, R224, 0x1, 0x1f ;  /* 0x08201f00e0ea7f89 */ /* 0x000ee200000e0000 */
[C---:B------:R-:W-:Y:S01]  /*7070*/  FMUL.FTZ R233, R157.reuse, R196 ;  /* 0x000000c49de97220 */ /* 0x040fe20000410000 */
[----:B------:R-:W-:Y:S01]  /*7080*/  ULDC UR35, c[0x0][0x168] ;  /* 0x00005a0000237ab9 */ /* 0x000fe20000000800 */
[-C--:B------:R-:W-:Y:S01]  /*7090*/  FMUL.FTZ R231, R157, R194.reuse ;  /* 0x000000c29de77220 */ /* 0x080fe20000410000 */
[----:B----4-:R-:W4:Y:S01]  /*70a0*/  SHFL.IDX PT, R228, R225, RZ, 0x1f ;  /* 0x00001fffe1e47589 */ /* 0x010f2200000e0000 */
[----:B------:R-:W-:Y:S01]  /*70b0*/  FFMA.FTZ R184, R158, R194, R233 ;  /* 0x000000c29eb87223 */ /* 0x000fe200000100e9 */
[----:B------:R-:W-:Y:S01]  /*70c0*/  IADD3 R233, R150, 0x3a0, RZ ;  /* 0x000003a096e97810 */ /* 0x000fe20007ffe0ff */
[----:B------:R-:W-:Y:S01]  /*70d0*/  FFMA.FTZ R231, R158, R196, -R231 ;  /* 0x000000c49ee77223 */ /* 0x000fe200000108e7 */
[----:B------:R-:W5:Y:S01]  /*70e0*/  SHFL.DOWN PT, R236, R222, 0x1, 0x1f ;  /* 0x08201f00deec7f89 */ /* 0x000f6200000e0000 */
[C---:B------:R-:W-:Y:S01]  /*70f0*/  FFMA.FTZ R184, R102.reuse, R195, R184 ;  /* 0x000000c366b87223 */ /* 0x040fe200000100b8 */
[----:B------:R-:W-:Y:S01]  /*7100*/  BSSY B0, `(.L_x_10875) ;  /* 0x00002b3000007945 */ /* 0x000fe20003800000 */
[----:B------:R-:W-:Y:S01]  /*7110*/  FFMA.FTZ R193, R102, R193, R231 ;  /* 0x000000c166c17223 */ /* 0x000fe200000100e7 */
[----:B------:R-:W2:Y:S01]  /*7120*/  SHFL.DOWN PT, R235, R223, 0x1, 0x1f ;  /* 0x08201f00dfeb7f89 */ /* 0x000ea200000e0000 */
[----:B------:R-:W-:-:S03]  /*7130*/  FMUL.FTZ R238, R14, R217 ;  /* 0x000000d90eee7220 */ /* 0x000fc60000410000 */
[----:B------:R3:W2:Y:S01]  /*7140*/  SHFL.IDX PT, R229, R224, RZ, 0x1f ;  /* 0x00001fffe0e57589 */ /* 0x0006a200000e0000 */
[C---:B0-----:R-:W-:Y:S02]  /*7150*/  @P5 FMUL.FTZ R231, R232.reuse, R227 ;  /* 0x000000e3e8e75220 */ /* 0x041fe40000410000 */
[-C--:B-1----:R-:W-:Y:S01]  /*7160*/  @P5 FMUL.FTZ R232, R232, R226.reuse ;  /* 0x000000e2e8e85220 */ /* 0x082fe20000410000 */
[----:B------:R0:W1:Y:S01]  /*7170*/  SHFL.IDX PT, R195, R222, RZ, 0x1f ;  /* 0x00001fffdec37589 */ /* 0x00006200000e0000 */
[----:B---3--:R-:W-:-:S03]  /*7180*/  @P5 FFMA.FTZ R231, R234, R226, R231 ;  /* 0x000000e2eae75223 */ /* 0x008fc600000100e7 */
[----:B--2---:R-:W2:Y:S01]  /*7190*/  SHFL.IDX PT, R225, R223, RZ, 0x1f ;  /* 0x00001fffdfe17589 */ /* 0x004ea200000e0000 */
[----:B------:R-:W-:Y:S02]  /*71a0*/  @P5 FFMA.FTZ R232, R234, R227, -R232 ;  /* 0x000000e3eae85223 */ /* 0x000fe400000108e8 */
[C---:B----4-:R-:W-:Y:S02]  /*71b0*/  FMUL.FTZ R230, R228.reuse, R118 ;  /* 0x00000076e4e67220 */ /* 0x050fe40000410000 */
[-C--:B------:R-:W-:Y:S02]  /*71c0*/  FMUL.FTZ R224, R228, R119.reuse ;  /* 0x00000077e4e07220 */ /* 0x080fe40000410000 */
[----:B-----5:R-:W-:Y:S01]  /*71d0*/  @P5 FADD.FTZ R226, R236, R231 ;  /* 0x000000e7ece25221 */ /* 0x020fe20000010000 */
[C---:B------:R-:W-:Y:S01]  /*71e0*/  IADD3 R231, R150.reuse, 0x380, RZ ;  /* 0x0000038096e77810 */ /* 0x040fe20007ffe0ff */
[----:B------:R-:W-:Y:S02]  /*71f0*/  FMUL.FTZ R236, R15, R220 ;  /* 0x000000dc0fec7220 */ /* 0x000fe40000410000 */
[----:B------:R-:W-:Y:S01]  /*7200*/  @P5 FADD.FTZ R227, R235, R232 ;  /* 0x000000e8ebe35221 */ /* 0x000fe20000010000 */
[----:B------:R-:W-:Y:S01]  /*7210*/  IADD3 R235, R150, 0x3c0, RZ ;  /* 0x000003c096eb7810 */ /* 0x000fe20007ffe0ff */
[----:B------:R-:W-:-:S02]  /*7220*/  FFMA.FTZ R230, R229, R119, R230 ;  /* 0x00000077e5e67223 */ /* 0x000fc400000100e6 */
[----:B------:R-:W-:Y:S02]  /*7230*/  FFMA.FTZ R224, R229, R118, -R224 ;  /* 0x00000076e5e07223 */ /* 0x000fe400000108e0 */
[----:B------:R-:W-:Y:S02]  /*7240*/  FMUL.FTZ R119, R226, -R179 ;  /* 0x800000b3e2777220 */ /* 0x000fe40000410000 */
[C---:B------:R-:W-:Y:S02]  /*7250*/  FMUL.FTZ R118, R228.reuse, R117 ;  /* 0x00000075e4767220 */ /* 0x040fe40000410000 */
[----:B------:R-:W-:Y:S02]  /*7260*/  FMUL.FTZ R179, R227, -R179 ;  /* 0x800000b3e3b37220 */ /* 0x000fe40000410000 */
[-C--:B------:R-:W-:Y:S02]  /*7270*/  FMUL.FTZ R228, R228, R116.reuse ;  /* 0x00000074e4e47220 */ /* 0x080fe40000410000 */
[----:B------:R-:W-:-:S02]  /*7280*/  FFMA.FTZ R116, R229, R116, -R118 ;  /* 0x00000074e5747223 */ /* 0x000fc40000010876 */
[-C--:B------:R-:W-:Y:S02]  /*7290*/  FFMA.FTZ R227, R227, R178.reuse, -R119 ;  /* 0x000000b2e3e37223 */ /* 0x080fe40000010877 */
[----:B------:R-:W-:Y:S02]  /*72a0*/  FFMA.FTZ R179, R226, R178, R179 ;  /* 0x000000b2e2b37223 */ /* 0x000fe400000100b3 */
[C---:B------:R-:W-:Y:S02]  /*72b0*/  FMUL.FTZ R118, R153.reuse, R184 ;  /* 0x000000b899767220 */ /* 0x040fe40000410000 */
[----:B------:R-:W-:Y:S02]  /*72c0*/  FMUL.FTZ R119, R153, R193 ;  /* 0x000000c199777220 */ /* 0x000fe40000410000 */
[----:B------:R-:W-:Y:S01]  /*72d0*/  FADD.FTZ R226, R146, R227 ;  /* 0x000000e392e27221 */ /* 0x000fe20000010000 */
[----:B------:R-:W-:Y:S01]  /*72e0*/  P2R R146, PR, RZ, 0x1 ;  /* 0x00000001ff927803 */ /* 0x000fe20000000000 */
[----:B0-----:R-:W-:-:S02]  /*72f0*/  FADD.FTZ R222, -R192, R179 ;  /* 0x000000b3c0de7221 */ /* 0x001fc40000010100 */
[C---:B------:R-:W-:Y:S02]  /*7300*/  FFMA.FTZ R179, R155.reuse, R193, -R118 ;  /* 0x000000c19bb37223 */ /* 0x040fe40000010876 */
[----:B------:R-:W-:Y:S02]  /*7310*/  FFMA.FTZ R146, R155, R184, R119 ;  /* 0x000000b89b927223 */ /* 0x000fe40000010077 */
[C---:B------:R-:W-:Y:S02]  /*7320*/  FFMA.FTZ R179, R103.reuse, R156, R179 ;  /* 0x0000009c67b37223 */ /* 0x040fe400000100b3 */
[----:B------:R-:W-:Y:S02]  /*7330*/  FFMA.FTZ R154, R103, R154, R146 ;  /* 0x0000009a679a7223 */ /* 0x000fe40000010092 */
[C---:B------:R-:W-:Y:S02]  /*7340*/  FMUL.FTZ R156, R153.reuse, -R226 ;  /* 0x800000e2999c7220 */ /* 0x040fe40000410000 */
[----:B------:R-:W-:-:S02]  /*7350*/  FMUL.FTZ R146, R153, -R222 ;  /* 0x800000de99927220 */ /* 0x000fc40000410000 */
[----:B-1----:R-:W-:Y:S02]  /*7360*/  FADD.FTZ R119, R195, R230 ;  /* 0x000000e6c3777221 */ /* 0x002fe40000010000 */
[C---:B------:R-:W-:Y:S01]  /*7370*/  FFMA.FTZ R192, R155.reuse, R222, R156 ;  /* 0x000000de9bc07223 */ /* 0x040fe2000001009c */
[C---:B------:R-:W-:Y:S01]  /*7380*/  SHF.L.U32 R156, R150.reuse, 0x5, RZ ;  /* 0x00000005969c7819 */ /* 0x040fe200000006ff */
[----:B------:R-:W-:Y:S02]  /*7390*/  FFMA.FTZ R195, R155, R226, -R146 ;  /* 0x000000e29bc37223 */ /* 0x000fe40000010892 */
[----:B------:R-:W-:Y:S01]  /*73a0*/  FFMA.FTZ R117, R229, R117, R228 ;  /* 0x00000075e5757223 */ /* 0x000fe200000100e4 */
[----:B------:R-:W-:Y:S01]  /*73b0*/  IADD3 R229, R150, 0x360, RZ ;  /* 0x0000036096e57810 */ /* 0x000fe20007ffe0ff */
[----:B--2---:R-:W-:Y:S02]  /*73c0*/  FADD.FTZ R118, R225, R224 ;  /* 0x000000e0e1767221 */ /* 0x004fe40000010000 */
[----:B------:R-:W-:-:S02]  /*73d0*/  FADD.FTZ R228, -R145, R192 ;  /* 0x000000c091e47221 */ /* 0x000fc40000010100 */
[----:B------:R-:W-:Y:S01]  /*73e0*/  FADD.FTZ R224, R144, R195 ;  /* 0x000000c390e07221 */ /* 0x000fe20000010000 */
[----:B------:R0:W-:Y:S01]  /*73f0*/  @!P0 STS.128 [UR34+0x5750], R116 ;  /* 0x00575074ff008988 */ /* 0x0001e20008000c22 */
[----:B------:R-:W-:Y:S01]  /*7400*/  FMUL.FTZ R178, R103, R17 ;  /* 0x0000001167b27220 */ /* 0x000fe20000410000 */
[----:B------:R-:W-:Y:S01]  /*7410*/  ULEA UR34, UR16, 0xfffffe00, 0x9 ;  /* 0xfffffe0010227891 */ /* 0x000fe2000f8e483f */
[C---:B------:R-:W-:Y:S02]  /*7420*/  FMUL.FTZ R155, R39.reuse, R222 ;  /* 0x000000de279b7220 */ /* 0x040fe40000410000 */
[-C--:B------:R-:W-:Y:S01]  /*7430*/  FFMA.FTZ R146, R38, -R178.reuse, R179 ;  /* 0x800000b226927223 */ /* 0x080fe200000100b3 */
[----:B------:R-:W-:Y:S01]  /*7440*/  UIADD3 UR34, -UR34, UR35, URZ ;  /* 0x0000002322227290 */ /* 0x000fe2000fffe13f */
[----:B------:R-:W-:Y:S01]  /*7450*/  FFMA.FTZ R153, R39, -R178, R154 ;  /* 0x800000b227997223 */ /* 0x000fe2000001009a */
[----:B------:R-:W-:Y:S01]  /*7460*/  LEA.HI.SX32 R39, R156, R156, 0x1b ;  /* 0x0000009c9c277211 */ /* 0x000fe200078fdaff */
[----:B------:R-:W-:-:S02]  /*7470*/  FFMA.FTZ R38, R38, R226, R155 ;  /* 0x000000e226267223 */ /* 0x000fc4000001009b */
[C---:B------:R-:W-:Y:S02]  /*7480*/  FMUL.FTZ R155, R226.reuse, UR37 ;  /* 0x00000025e29b7c20 */ /* 0x040fe40008410000 */
[----:B------:R-:W-:Y:S02]  /*7490*/  FMUL.FTZ R178, R226, R17 ;  /* 0x00000011e2b27220 */ /* 0x000fe40000410000 */
[C---:B0-----:R-:W-:Y:S02]  /*74a0*/  FMUL.FTZ R119, R157.reuse, -R228 ;  /* 0x800000e49d777220 */ /* 0x041fe40000410000 */
[----:B------:R-:W-:Y:S02]  /*74b0*/  FMUL.FTZ R157, R157, -R224 ;  /* 0x800000e09d9d7220 */ /* 0x000fe40000410000 */
[----:B------:R-:W-:Y:S02]  /*74c0*/  FMUL.FTZ R117, R222, UR37 ;  /* 0x00000025de757c20 */ /* 0x000fe40008410000 */
[----:B------:R-:W-:-:S02]  /*74d0*/  FFMA.FTZ R144, R158, R228, R157 ;  /* 0x000000e49e907223 */ /* 0x000fc4000001009d */
[----:B------:R-:W-:Y:S02]  /*74e0*/  FFMA.FTZ R145, R158, R224, -R119 ;  /* 0x000000e09e917223 */ /* 0x000fe40000010877 */
[----:B------:R-:W-:Y:S02]  /*74f0*/  FFMA.FTZ R117, R226, UR36, R117 ;  /* 0x00000024e2757c23 */ /* 0x000fe40008010075 */
[----:B------:R-:W-:Y:S02]  /*7500*/  FADD.FTZ R144, -R143, R144 ;  /* 0x000000908f907221 */ /* 0x000fe40000010100 */
[----:B------:R-:W-:Y:S02]  /*7510*/  FADD.FTZ R226, R142, R145 ;  /* 0x000000918ee27221 */ /* 0x000fe40000010000 */
[----:B------:R-:W-:Y:S02]  /*7520*/  FMUL.FTZ R118, R102, R18 ;  /* 0x0000001266767220 */ /* 0x000fe40000410000 */
[----:B------:R-:W-:-:S02]  /*7530*/  FMUL.FTZ R119, R37, R228 ;  /* 0x000000e425777220 */ /* 0x000fc40000410000 */
[C---:B------:R-:W-:Y:S02]  /*7540*/  FMUL.FTZ R143, R159.reuse, -R144 ;  /* 0x800000909f8f7220 */ /* 0x040fe40000410000 */
[----:B------:R-:W-:Y:S02]  /*7550*/  FMUL.FTZ R159, R159, -R226 ;  /* 0x800000e29f9f7220 */ /* 0x000fe40000410000 */
[----:B------:R-:W-:Y:S02]  /*7560*/  FMUL.FTZ R156, R222, R17 ;  /* 0x00000011de9c7220 */ /* 0x000fe40000410000 */
[-C--:B------:R-:W-:Y:S02]  /*7570*/  FFMA.FTZ R158, R37, -R118.reuse, R184 ;  /* 0x80000076259e7223 */ /* 0x080fe400000100b8 */
[----:B------:R-:W-:Y:S02]  /*7580*/  FMUL.FTZ R157, R101, R19 ;  /* 0x00000013659d7220 */ /* 0x000fe40000410000 */
[----:B------:R-:W-:-:S02]  /*7590*/  FFMA.FTZ R118, R36, -R118, R193 ;  /* 0x8000007624767223 */ /* 0x000fc400000100c1 */
[----:B------:R-:W-:Y:S02]  /*75a0*/  FFMA.FTZ R37, R36, R224, R119 ;  /* 0x000000e024257223 */ /* 0x000fe40000010077 */
[----:B------:R-:W-:Y:S02]  /*75b0*/  FFMA.FTZ R36, R160, R144, R159 ;  /* 0x00000090a0247223 */ /* 0x000fe4000001009f */
[----:B------:R-:W-:Y:S02]  /*75c0*/  FFMA.FTZ R116, R222, UR36, -R155 ;  /* 0x00000024de747c23 */ /* 0x000fe4000801089b */
[----:B------:R-:W-:Y:S02]  /*75d0*/  FMUL.FTZ R192, R103, R156 ;  /* 0x0000009c67c07220 */ /* 0x000fe40000410000 */
[----:B------:R-:W-:Y:S02]  /*75e0*/  FFMA.FTZ R143, R160, R226, -R143 ;  /* 0x000000e2a08f7223 */ /* 0x000fe4000001088f */
[C---:B------:R-:W-:Y:S01]  /*75f0*/  FMUL.FTZ R145, R43.reuse, R144 ;  /* 0x000000902b917220 */ /* 0x040fe20000410000 */
[----:B------:R0:W-:Y:S01]  /*7600*/  STS [R39.X4+0x217c], R192 ;  /* 0x00217cc027007388 */ /* 0x0001e20000004800 */
[----:B------:R-:W-:-:S02]  /*7610*/  FFMA.FTZ R155, R43, -R157, R194 ;  /* 0x8000009d2b9b7223 */ /* 0x000fc400000100c2 */
[----:B------:R-:W-:Y:S02]  /*7620*/  FMUL.FTZ R222, R103, R178 ;  /* 0x000000b267de7220 */ /* 0x000fe40000410000 */
[-C--:B------:R-:W-:Y:S02]  /*7630*/  FMUL.FTZ R195, R224, R18.reuse ;  /* 0x00000012e0c37220 */ /* 0x080fe40000410000 */
[----:B------:R-:W-:Y:S01]  /*7640*/  FMUL.FTZ R43, R144, UR37 ;  /* 0x00000025902b7c20 */ /* 0x000fe20008410000 */
[----:B------:R1:W-:Y:S01]  /*7650*/  STS [R39.X4+0x2178], R222 ;  /* 0x002178de27007388 */ /* 0x0003e20000004800 */
[----:B------:R-:W-:Y:S02]  /*7660*/  FADD.FTZ R227, -R141, R36 ;  /* 0x000000248de37221 */ /* 0x000fe40000010100 */
[----:B------:R-:W-:Y:S02]  /*7670*/  FADD.FTZ R159, R140, R143 ;  /* 0x0000008f8c9f7221 */ /* 0x000fe40000010000 */
[----:B------:R-:W-:-:S02]  /*7680*/  FMUL.FTZ R119, R228, R18 ;  /* 0x00000012e4777220 */ /* 0x000fc40000410000 */
[----:B0-----:R-:W-:Y:S02]  /*7690*/  FMUL.FTZ R192, R102, R195 ;  /* 0x000000c366c07220 */ /* 0x001fe40000410000 */
[C---:B------:R-:W-:Y:S02]  /*76a0*/  FFMA.FTZ R140, R226.reuse, UR36, R43 ;  /* 0x00000024e28c7c23 */ /* 0x040fe4000801002b */
[C---:B------:R-:W-:Y:S01]  /*76b0*/  FMUL.FTZ R43, R161.reuse, -R227 ;  /* 0x800000e3a12b7220 */ /* 0x040fe20000410000 */
[----:B------:R0:W-:Y:S01]  /*76c0*/  STS [R39.X4+0x2170], R192 ;  /* 0x002170c027007388 */ /* 0x0001e20000004800 */
[----:B-1----:R-:W-:Y:S02]  /*76d0*/  FMUL.FTZ R222, R226, UR37 ;  /* 0x00000025e2de7c20 */ /* 0x002fe40008410000 */
[----:B------:R-:W-:Y:S02]  /*76e0*/  FMUL.FTZ R161, R161, -R159 ;  /* 0x8000009fa1a17220 */ /* 0x000fe40000410000 */
[----:B------:R-:W-:-:S02]  /*76f0*/  FMUL.FTZ R142, R102, R119 ;  /* 0x00000077668e7220 */ /* 0x000fc40000410000 */
[----:B------:R-:W-:Y:S02]  /*7700*/  FMUL.FTZ R36, R100, R20 ;  /* 0x0000001464247220 */ /* 0x000fe40000410000 */
[----:B------:R-:W-:Y:S01]  /*7710*/  FFMA.FTZ R43, R162, R159, -R43 ;  /* 0x0000009fa22b7223 */ /* 0x000fe2000001082b */
[----:B------:R1:W-:Y:S01]  /*7720*/  STS [R39.X4+0x2174], R142 ;  /* 0x0021748e27007388 */ /* 0x0003e20000004800 */
[----:B------:R-:W-:Y:S02]  /*7730*/  FMUL.FTZ R225, R224, UR37 ;  /* 0x00000025e0e17c20 */ /* 0x000fe40008410000 */
[-C--:B0-----:R-:W-:Y:S02]  /*7740*/  FMUL.FTZ R192, R226, R19.reuse ;  /* 0x00000013e2c07220 */ /* 0x081fe40000410000 */
[C---:B------:R-:W-:Y:S02]  /*7750*/  FFMA.FTZ R222, R144.reuse, UR36, -R222 ;  /* 0x0000002490de7c23 */ /* 0x040fe400080108de */
[----:B------:R-:W-:-:S02]  /*7760*/  FMUL.FTZ R160, R144, R19 ;  /* 0x0000001390a07220 */ /* 0x000fc40000410000 */
[-C--:B------:R-:W-:Y:S02]  /*7770*/  FFMA.FTZ R162, R162, R227.reuse, R161 ;  /* 0x000000e3a2a27223 */ /* 0x080fe400000100a1 */
[----:B------:R-:W-:Y:S02]  /*7780*/  FMUL.FTZ R141, R41, R227 ;  /* 0x000000e3298d7220 */ /* 0x000fe40000410000 */
[C---:B------:R-:W-:Y:S02]  /*7790*/  FFMA.FTZ R157, R42.reuse, -R157, R196 ;  /* 0x8000009d2a9d7223 */ /* 0x040fe400000100c4 */
[----:B------:R-:W-:Y:S02]  /*77a0*/  FMUL.FTZ R144, R159, UR37 ;  /* 0x000000259f907c20 */ /* 0x000fe40008410000 */
[----:B------:R-:W-:Y:S02]  /*77b0*/  FFMA.FTZ R42, R42, R226, R145 ;  /* 0x000000e22a2a7223 */ /* 0x000fe40000010091 */
[----:B------:R-:W-:-:S02]  /*77c0*/  FMUL.FTZ R223, R228, UR37 ;  /* 0x00000025e4df7c20 */ /* 0x000fc40008410000 */
[----:B------:R-:W-:Y:S02]  /*77d0*/  FFMA.FTZ R145, R41, -R36, R199 ;  /* 0x8000002429917223 */ /* 0x000fe400000100c7 */
[----:B------:R-:W-:Y:S02]  /*77e0*/  FFMA.FTZ R225, R228, UR36, -R225 ;  /* 0x00000024e4e17c23 */ /* 0x000fe400080108e1 */
[----:B-1----:R-:W-:Y:S02]  /*77f0*/  FMUL.FTZ R142, R101, R192 ;  /* 0x000000c0658e7220 */ /* 0x002fe40000410000 */
[C---:B------:R-:W-:Y:S02]  /*7800*/  FFMA.FTZ R143, R40.reuse, -R36, R197 ;  /* 0x80000024288f7223 */ /* 0x040fe400000100c5 */
[----:B------:R-:W-:Y:S01]  /*7810*/  FFMA.FTZ R41, R40, R159, R141 ;  /* 0x0000009f28297223 */ /* 0x000fe2000001008d */
[----:B------:R0:W-:Y:S01]  /*7820*/  STS [R39.X4+0x2168], R142 ;  /* 0x0021688e27007388 */ /* 0x0001e20000004800 */
[----:B------:R-:W-:-:S02]  /*7830*/  FADD.FTZ R226, -R139, R162 ;  /* 0x000000a28be27221 */ /* 0x000fc40000010100 */
[C---:B------:R-:W-:Y:S02]  /*7840*/  FFMA.FTZ R40, R227.reuse, UR36, -R144 ;  /* 0x00000024e3287c23 */ /* 0x040fe40008010890 */
[----:B------:R-:W-:Y:S02]  /*7850*/  FADD.FTZ R228, R138, R43 ;  /* 0x0000002b8ae47221 */ /* 0x000fe40000010000 */
[C---:B------:R-:W-:Y:S02]  /*7860*/  FMUL.FTZ R144, R227.reuse, R20 ;  /* 0x00000014e3907220 */ /* 0x040fe40000410000 */
[----:B------:R-:W-:Y:S02]  /*7870*/  FFMA.FTZ R223, R224, UR36, R223 ;  /* 0x00000024e0df7c23 */ /* 0x000fe400080100df */
[----:B------:R-:W-:Y:S01]  /*7880*/  FMUL.FTZ R36, R227, UR37 ;  /* 0x00000025e3247c20 */ /* 0x000fe20008410000 */
[----:B------:R-:W-:Y:S01]  /*7890*/  IADD3 R227, R150, 0x340, RZ ;  /* 0x0000034096e37810 */ /* 0x000fe20007ffe0ff */
[----:B------:R-:W-:-:S02]  /*78a0*/  FMUL.FTZ R224, R101, R160 ;  /* 0x000000a065e07220 */ /* 0x000fc40000410000 */
[C---:B------:R-:W-:Y:S02]  /*78b0*/  FMUL.FTZ R43, R163.reuse, -R226 ;  /* 0x800000e2a32b7220 */ /* 0x040fe40000410000 */
[----:B------:R-:W-:Y:S01]  /*78c0*/  FMUL.FTZ R163, R163, -R228 ;  /* 0x800000e4a3a37220 */ /* 0x000fe20000410000 */
[----:B------:R1:W-:Y:S01]  /*78d0*/  STS [R39.X4+0x216c], R224 ;  /* 0x00216ce027007388 */ /* 0x0003e20000004800 */
[C---:B0-----:R-:W-:Y:S02]  /*78e0*/  FMUL.FTZ R142, R159.reuse, R20 ;  /* 0x000000149f8e7220 */ /* 0x041fe40000410000 */
[----:B------:R-:W-:Y:S02]  /*78f0*/  FMUL.FTZ R162, R100, R144 ;  /* 0x0000009064a27220 */ /* 0x000fe40000410000 */
[----:B------:R-:W-:Y:S02]  /*7900*/  FFMA.FTZ R138, R159, UR36, R36 ;  /* 0x000000249f8a7c23 */ /* 0x000fe40008010024 */
[----:B------:R-:W-:Y:S01]  /*7910*/  FMUL.FTZ R139, R107, R21 ;  /* 0x000000156b8b7220 */ /* 0x000fe20000410000 */
[----:B------:R0:W-:Y:S01]  /*7920*/  STS [R39.X4+0x2164], R162 ;  /* 0x002164a227007388 */ /* 0x0001e20000004800 */
[----:B------:R-:W-:-:S02]  /*7930*/  FFMA.FTZ R43, R164, R228, -R43 ;  /* 0x000000e4a42b7223 */ /* 0x000fc4000001082b */
[----:B------:R-:W-:Y:S02]  /*7940*/  FMUL.FTZ R159, R228, UR37 ;  /* 0x00000025e49f7c20 */ /* 0x000fe40008410000 */
[----:B------:R-:W-:Y:S02]  /*7950*/  FFMA.FTZ R164, R164, R226, R163 ;  /* 0x000000e2a4a47223 */ /* 0x000fe400000100a3 */
[----:B-1----:R-:W-:Y:S02]  /*7960*/  FMUL.FTZ R224, R100, R142 ;  /* 0x0000008e64e07220 */ /* 0x002fe40000410000 */
[C---:B------:R-:W-:Y:S02]  /*7970*/  FMUL.FTZ R141, R47.reuse, R226 ;  /* 0x000000e22f8d7220 */ /* 0x040fe40000410000 */
[----:B------:R-:W-:Y:S01]  /*7980*/  FFMA.FTZ R47, R47, -R139, R200 ;  /* 0x8000008b2f2f7223 */ /* 0x000fe200000100c8 */
[----:B------:R1:W-:Y:S01]  /*7990*/  STS [R39.X4+0x2160], R224 ;  /* 0x002160e027007388 */ /* 0x0003e20000004800 */
[----:B------:R-:W-:-:S02]  /*79a0*/  FMUL.FTZ R36, R226, UR37 ;  /* 0x00000025e2247c20 */ /* 0x000fc40008410000 */
[----:B0-----:R-:W-:Y:S02]  /*79b0*/  FFMA.FTZ R162, R226, UR36, -R159 ;  /* 0x00000024e2a27c23 */ /* 0x001fe4000801089f */
[----:B------:R-:W-:Y:S02]  /*79c0*/  FADD.FTZ R164, -R137, R164 ;  /* 0x000000a489a47221 */ /* 0x000fe40000010100 */
[----:B------:R-:W-:Y:S02]  /*79d0*/  FFMA.FTZ R139, R46, -R139, R198 ;  /* 0x8000008b2e8b7223 */ /* 0x000fe400000100c6 */
[-C--:B------:R-:W-:Y:S02]  /*79e0*/  FMUL.FTZ R226, R226, R21.reuse ;  /* 0x00000015e2e27220 */ /* 0x080fe40000410000 */
[C---:B-1----:R-:W-:Y:S02]  /*79f0*/  FMUL.FTZ R224, R228.reuse, R21 ;  /* 0x00000015e4e07220 */ /* 0x042fe40000410000 */
[----:B------:R-:W-:-:S02]  /*7a00*/  FFMA.FTZ R36, R228, UR36, R36 ;  /* 0x00000024e4247c23 */ /* 0x000fc40008010024 */
[----:B------:R-:W-:Y:S02]  /*7a10*/  FADD.FTZ R232, R136, R43 ;  /* 0x0000002b88e87221 */ /* 0x000fe40000010000 */
[----:B------:R-:W-:Y:S02]  /*7a20*/  FMUL.FTZ R162, R47, R162 ;  /* 0x000000a22fa27220 */ /* 0x000fe40000410000 */
[----:B------:R-:W-:Y:S02]  /*7a30*/  FMUL.FTZ R43, R165, -R164 ;  /* 0x800000a4a52b7220 */ /* 0x000fe40000410000 */
[----:B------:R-:W-:Y:S02]  /*7a40*/  FMUL.FTZ R136, R47, R226 ;  /* 0x000000e22f887220 */ /* 0x000fe40000410000 */
[----:B------:R-:W-:Y:S02]  /*7a50*/  FFMA.FTZ R36, R139, R36, R162 ;  /* 0x000000248b247223 */ /* 0x000fe400000100a2 */
[----:B------:R-:W-:-:S02]  /*7a60*/  FMUL.FTZ R137, R47, R224 ;  /* 0x000000e02f897220 */ /* 0x000fc40000410000 */
[----:B------:R-:W-:Y:S02]  /*7a70*/  FMUL.FTZ R162, R106, R22 ;  /* 0x000000166aa27220 */ /* 0x000fe40000410000 */
[----:B------:R-:W-:Y:S02]  /*7a80*/  FFMA.FTZ R47, R166, R232, -R43 ;  /* 0x000000e8a62f7223 */ /* 0x000fe4000001082b */
[----:B------:R-:W-:Y:S02]  /*7a90*/  FFMA.FTZ R46, R46, R228, R141 ;  /* 0x000000e42e2e7223 */ /* 0x000fe4000001008d */
[----:B------:R-:W-:Y:S02]  /*7aa0*/  FMUL.FTZ R43, R45, R164 ;  /* 0x000000a42d2b7220 */ /* 0x000fe40000410000 */
[----:B------:R-:W-:Y:S02]  /*7ab0*/  FMUL.FTZ R141, R232, UR37 ;  /* 0x00000025e88d7c20 */ /* 0x000fe40008410000 */
[----:B------:R-:W-:-:S02]  /*7ac0*/  FFMA.FTZ R136, R139, R224, R136 ;  /* 0x000000e08b887223 */ /* 0x000fc40000010088 */
[----:B------:R-:W-:Y:S02]  /*7ad0*/  FFMA.FTZ R137, R139, R226, -R137 ;  /* 0x000000e28b897223 */ /* 0x000fe40000010889 */
[----:B------:R-:W-:Y:S02]  /*7ae0*/  FFMA.FTZ R139, R45, -R162, R203 ;  /* 0x800000a22d8b7223 */ /* 0x000fe400000100cb */
[----:B------:R-:W-:Y:S02]  /*7af0*/  FMUL.FTZ R159, R164, R22 ;  /* 0x00000016a49f7220 */ /* 0x000fe40000410000 */
[C---:B------:R-:W-:Y:S02]  /*7b00*/  FFMA.FTZ R162, R44.reuse, -R162, R201 ;  /* 0x800000a22ca27223 */ /* 0x040fe400000100c9 */
[----:B------:R-:W-:Y:S02]  /*7b10*/  FFMA.FTZ R43, R44, R232, R43 ;  /* 0x000000e82c2b7223 */ /* 0x000fe4000001002b */
[----:B------:R-:W-:-:S02]  /*7b20*/  FMUL.FTZ R228, R107, R224 ;  /* 0x000000e06be47220 */ /* 0x000fc40000410000 */
[----:B------:R-:W-:Y:S02]  /*7b30*/  FMUL.FTZ R165, R165, -R232 ;  /* 0x800000e8a5a57220 */ /* 0x000fe40000410000 */
[----:B------:R-:W-:Y:S01]  /*7b40*/  FFMA.FTZ R44, R164, UR36, -R141 ;  /* 0x00000024a42c7c23 */ /* 0x000fe2000801088d */
[----:B------:R-:W-:Y:S01]  /*7b50*/  STS [R39.X4+0x2158], R228 ;  /* 0x002158e427007388 */ /* 0x000fe20000004800 */
[----:B------:R-:W-:Y:S02]  /*7b60*/  FMUL.FTZ R141, R232, R22 ;  /* 0x00000016e88d7220 */ /* 0x000fe40000410000 */
[----:B------:R-:W-:Y:S02]  /*7b70*/  FADD.FTZ R224, R134, R47 ;  /* 0x0000002f86e07221 */ /* 0x000fe40000010000 */
[----:B------:R-:W-:Y:S02]  /*7b80*/  FMUL.FTZ R47, R139, R159 ;  /* 0x0000009f8b2f7220 */ /* 0x000fe40000410000 */
[----:B------:R-:W-:-:S02]  /*7b90*/  FFMA.FTZ R166, R166, R164, R165 ;  /* 0x000000a4a6a67223 */ /* 0x000fc400000100a5 */
[----:B------:R-:W-:Y:S02]  /*7ba0*/  FMUL.FTZ R45, R164, UR37 ;  /* 0x00000025a42d7c20 */ /* 0x000fe40008410000 */
[-C--:B------:R-:W-:Y:S02]  /*7bb0*/  FMUL.FTZ R134, R139, R141.reuse ;  /* 0x0000008d8b867220 */ /* 0x080fe40000410000 */
[-C--:B------:R-:W-:Y:S02]  /*7bc0*/  FMUL.FTZ R164, R106, R141.reuse ;  /* 0x0000008d6aa47220 */ /* 0x080fe40000410000 */
[----:B------:R-:W-:Y:S02]  /*7bd0*/  FFMA.FTZ R141, R162, R141, R47 ;  /* 0x0000008da28d7223 */ /* 0x000fe4000001002f */
[C---:B------:R-:W-:Y:S01]  /*7be0*/  FMUL.FTZ R47, R145.reuse, R144 ;  /* 0x00000090912f7220 */ /* 0x040fe20000410000 */
[----:B------:R-:W-:Y:S01]  /*7bf0*/  STS [R39.X4+0x2150], R164 ;  /* 0x002150a427007388 */ /* 0x000fe20000004800 */
[----:B------:R-:W-:-:S02]  /*7c00*/  FMUL.FTZ R40, R145, R40 ;  /* 0x0000002891287220 */ /* 0x000fc40000410000 */
[----:B------:R-:W-:Y:S02]  /*7c10*/  FMUL.FTZ R145, R145, R142 ;  /* 0x0000008e91917220 */ /* 0x000fe40000410000 */
[----:B------:R-:W-:Y:S02]  /*7c20*/  FMUL.FTZ R230, R107, R226 ;  /* 0x000000e26be67220 */ /* 0x000fe40000410000 */
[----:B------:R-:W-:Y:S02]  /*7c30*/  FFMA.FTZ R45, R232, UR36, R45 ;  /* 0x00000024e82d7c23 */ /* 0x000fe4000801002d */
[----:B------:R-:W-:Y:S01]  /*7c40*/  FMUL.FTZ R44, R139, R44 ;  /* 0x0000002c8b2c7220 */ /* 0x000fe20000410000 */
[----:B------:R-:W-:Y:S01]  /*7c50*/  STS [R39.X4+0x215c], R230 ;  /* 0x00215ce627007388 */ /* 0x000fe20000004800 */
[----:B------:R-:W-:Y:S02]  /*7c60*/  FFMA.FTZ R142, R143, R142, R47 ;  /* 0x0000008e8f8e7223 */ /* 0x000fe4000001002f */
[----:B------:R-:W-:-:S02]  /*7c70*/  FADD.FTZ R226, -R135, R166 ;  /* 0x000000a687e27221 */ /* 0x000fc40000010100 */
[----:B------:R-:W-:Y:S02]  /*7c80*/  FMUL.FTZ R47, R105, R23 ;  /* 0x00000017692f7220 */ /* 0x000fe40000410000 */
[C---:B------:R-:W-:Y:S02]  /*7c90*/  FFMA.FTZ R139, R162.reuse, R159, -R134 ;  /* 0x0000009fa28b7223 */ /* 0x040fe40000010886 */
[----:B------:R-:W-:Y:S02]  /*7ca0*/  FFMA.FTZ R44, R162, R45, R44 ;  /* 0x0000002da22c7223 */ /* 0x000fe4000001002c */
[----:B------:R-:W-:Y:S02]  /*7cb0*/  FMUL.FTZ R45, R167, -R226 ;  /* 0x800000e2a72d7220 */ /* 0x000fe40000410000 */
[----:B------:R-:W-:Y:S02]  /*7cc0*/  FFMA.FTZ R134, R51, -R47, R202 ;  /* 0x8000002f33867223 */ /* 0x000fe400000100ca */
[----:B------:R-:W-:-:S02]  /*7cd0*/  FFMA.FTZ R40, R143, R138, R40 ;  /* 0x0000008a8f287223 */ /* 0x000fc40000010028 */
[----:B------:R-:W-:Y:S02]  /*7ce0*/  FMUL.FTZ R51, R51, R226 ;  /* 0x000000e233337220 */ /* 0x000fe40000410000 */
[----:B------:R-:W-:Y:S02]  /*7cf0*/  FMUL.FTZ R138, R224, UR37 ;  /* 0x00000025e08a7c20 */ /* 0x000fe40008410000 */
[----:B------:R-:W-:Y:S02]  /*7d00*/  FMUL.FTZ R167, R167, -R224 ;  /* 0x800000e0a7a77220 */ /* 0x000fe40000410000 */
[----:B------:R-:W-:Y:S02]  /*7d10*/  FFMA.FTZ R143, R143, R144, -R145 ;  /* 0x000000908f8f7223 */ /* 0x000fe40000010891 */
[----:B------:R-:W-:Y:S02]  /*7d20*/  FFMA.FTZ R45, R168, R224, -R45 ;  /* 0x000000e0a82d7223 */ /* 0x000fe4000001082d */
[----:B------:R-:W-:-:S02]  /*7d30*/  FFMA.FTZ R47, R50, -R47, R204 ;  /* 0x8000002f322f7223 */ /* 0x000fc400000100cc */
[-C--:B------:R-:W-:Y:S02]  /*7d40*/  FMUL.FTZ R162, R226, R23.reuse ;  /* 0x00000017e2a27220 */ /* 0x080fe40000410000 */
[----:B------:R-:W-:Y:S02]  /*7d50*/  FFMA.FTZ R50, R50, R224, R51 ;  /* 0x000000e032327223 */ /* 0x000fe40000010033 */
[----:B------:R-:W-:Y:S02]  /*7d60*/  FMUL.FTZ R144, R224, R23 ;  /* 0x00000017e0907220 */ /* 0x000fe40000410000 */
[C---:B------:R-:W-:Y:S02]  /*7d70*/  FMUL.FTZ R135, R226.reuse, UR37 ;  /* 0x00000025e2877c20 */ /* 0x040fe40008410000 */
[----:B------:R-:W-:Y:S02]  /*7d80*/  FFMA.FTZ R51, R226, UR36, -R138 ;  /* 0x00000024e2337c23 */ /* 0x000fe4000801088a */
[----:B------:R-:W-:-:S02]  /*7d90*/  FFMA.FTZ R168, R168, R226, R167 ;  /* 0x000000e2a8a87223 */ /* 0x000fc400000100a7 */
[----:B------:R-:W-:Y:S02]  /*7da0*/  FADD.FTZ R161, R132, R45 ;  /* 0x0000002d84a17221 */ /* 0x000fe40000010000 */
[C---:B------:R-:W-:Y:S02]  /*7db0*/  FMUL.FTZ R145, R134.reuse, R162 ;  /* 0x000000a286917220 */ /* 0x040fe40000410000 */
[-C--:B------:R-:W-:Y:S02]  /*7dc0*/  FMUL.FTZ R45, R134, R144.reuse ;  /* 0x00000090862d7220 */ /* 0x080fe40000410000 */
[----:B------:R-:W-:Y:S02]  /*7dd0*/  FFMA.FTZ R138, R224, UR36, R135 ;  /* 0x00000024e08a7c23 */ /* 0x000fe40008010087 */
[----:B------:R-:W-:Y:S02]  /*7de0*/  FMUL.FTZ R132, R105, R144 ;  /* 0x0000009069847220 */ /* 0x000fe40000410000 */
[----:B------:R-:W-:-:S02]  /*7df0*/  FMUL.FTZ R51, R134, R51 ;  /* 0x0000003386337220 */ /* 0x000fc40000410000 */
[----:B------:R-:W-:Y:S01]  /*7e00*/  FADD.FTZ R168, -R133, R168 ;  /* 0x000000a885a87221 */ /* 0x000fe20000010100 */
[----:B------:R0:W-:Y:S01]  /*7e10*/  STS [R39.X4+0x2148], R132 ;  /* 0x0021488427007388 */ /* 0x0001e20000004800 */
[----:B------:R-:W-:Y:S02]  /*7e20*/  FFMA.FTZ R145, R47, R144, R145 ;  /* 0x000000902f917223 */ /* 0x000fe40000010091 */
[----:B------:R-:W-:Y:S02]  /*7e30*/  FMUL.FTZ R133, R155, R160 ;  /* 0x000000a09b857220 */ /* 0x000fe40000410000 */
[----:B------:R-:W-:Y:S02]  /*7e40*/  FFMA.FTZ R144, R47, R162, -R45 ;  /* 0x000000a22f907223 */ /* 0x000fe4000001082d */
[----:B------:R-:W-:Y:S02]  /*7e50*/  FMUL.FTZ R45, R155, R222 ;  /* 0x000000de9b2d7220 */ /* 0x000fe40000410000 */
[----:B------:R-:W-:-:S02]  /*7e60*/  FFMA.FTZ R47, R47, R138, R51 ;  /* 0x0000008a2f2f7223 */ /* 0x000fc40000010033 */
[----:B------:R-:W-:Y:S02]  /*7e70*/  FMUL.FTZ R134, R105, R162 ;  /* 0x000000a269867220 */ /* 0x000fe40000410000 */
[----:B------:R-:W-:Y:S02]  /*7e80*/  FMUL.FTZ R135, R155, R192 ;  /* 0x000000c09b877220 */ /* 0x000fe40000410000 */
[----:B------:R-:W-:Y:S01]  /*7e90*/  FMUL.FTZ R51, R169, -R168 ;  /* 0x800000a8a9337220 */ /* 0x000fe20000410000 */
[----:B------:R1:W-:Y:S01]  /*7ea0*/  STS [R39.X4+0x214c], R134 ;  /* 0x00214c8627007388 */ /* 0x0003e20000004800 */
[----:B------:R-:W-:Y:S02]  /*7eb0*/  FFMA.FTZ R155, R157, R192, R133 ;  /* 0x000000c09d9b7223 */ /* 0x000fe40000010085 */
[----:B0-----:R-:W-:Y:S02]  /*7ec0*/  FMUL.FTZ R132, R104, R24 ;  /* 0x0000001868847220 */ /* 0x001fe40000410000 */
[----:B------:R-:W-:-:S02]  /*7ed0*/  FMUL.FTZ R133, R49, R168 ;  /* 0x000000a831857220 */ /* 0x000fc40000410000 */
[----:B------:R-:W-:Y:S02]  /*7ee0*/  FFMA.FTZ R45, R157, R140, R45 ;  /* 0x0000008c9d2d7223 */ /* 0x000fe4000001002d */
[----:B------:R-:W-:Y:S02]  /*7ef0*/  FMUL.FTZ R169, R169, -R161 ;  /* 0x800000a1a9a97220 */ /* 0x000fe40000410000 */
[----:B------:R-:W-:Y:S02]  /*7f00*/  FMUL.FTZ R166, R106, R159 ;  /* 0x0000009f6aa67220 */ /* 0x000fe40000410000 */
[----:B------:R-:W-:Y:S02]  /*7f10*/  FFMA.FTZ R157, R157, R160, -R135 ;  /* 0x000000a09d9d7223 */ /* 0x000fe40000010887 */
[----:B------:R-:W-:Y:S01]  /*7f20*/  FFMA.FTZ R51, R170, R161, -R51 ;  /* 0x000000a1aa337223 */ /* 0x000fe20000010833 */
[----:B------:R-:W-:Y:S01]  /*7f30*/  STS [R39.X4+0x2154], R166 ;  /* 0x002154a627007388 */ /* 0x000fe20000004800 */
[----:B------:R-:W-:-:S02]  /*7f40*/  FMUL.FTZ R138, R161, UR37 ;  /* 0x00000025a18a7c20 */ /* 0x000fc40008410000 */
[----:B------:R-:W-:Y:S02]  /*7f50*/  FFMA.FTZ R135, R49, -R132, R207 ;  /* 0x8000008431877223 */ /* 0x000fe400000100cf */
[----:B------:R-:W-:Y:S02]  /*7f60*/  FMUL.FTZ R159, R168, R24 ;  /* 0x00000018a89f7220 */ /* 0x000fe40000410000 */
[C---:B-1----:R-:W-:Y:S02]  /*7f70*/  FFMA.FTZ R134, R48.reuse, -R132, R205 ;  /* 0x8000008430867223 */ /* 0x042fe400000100cd */
[----:B------:R-:W-:Y:S02]  /*7f80*/  FFMA.FTZ R49, R48, R161, R133 ;  /* 0x000000a130317223 */ /* 0x000fe40000010085 */
[----:B------:R-:W-:Y:S02]  /*7f90*/  FFMA.FTZ R170, R170, R168, R169 ;  /* 0x000000a8aaaa7223 */ /* 0x000fe400000100a9 */
[----:B------:R-:W-:-:S02]  /*7fa0*/  FMUL.FTZ R48, R168, UR37 ;  /* 0x00000025a8307c20 */ /* 0x000fc40008410000 */
[----:B------:R-:W-:Y:S02]  /*7fb0*/  FFMA.FTZ R138, R168, UR36, -R138 ;  /* 0x00000024a88a7c23 */ /* 0x000fe4000801088a */
[----:B------:R-:W-:Y:S02]  /*7fc0*/  FADD.FTZ R132, R130, R51 ;  /* 0x0000003382847221 */ /* 0x000fe40000010000 */
[----:B------:R-:W-:Y:S02]  /*7fd0*/  FMUL.FTZ R51, R161, R24 ;  /* 0x00000018a1337220 */ /* 0x000fe40000410000 */
[----:B------:R-:W-:Y:S02]  /*7fe0*/  FMUL.FTZ R160, R135, R159 ;  /* 0x0000009f87a07220 */ /* 0x000fe40000410000 */
[----:B------:R-:W-:Y:S02]  /*7ff0*/  FFMA.FTZ R133, R161, UR36, R48 ;  /* 0x00000024a1857c23 */ /* 0x000fe40008010030 */
[----:B------:R-:W-:-:S02]  /*8000*/  FADD.FTZ R170, -R131, R170 ;  /* 0x000000aa83aa7221 */ /* 0x000fc40000010100 */
[C---:B------:R-:W-:Y:S02]  /*8010*/  FMUL.FTZ R48, R135.reuse, R138 ;  /* 0x0000008a87307220 */ /* 0x040fe40000410000 */
[-C--:B------:R-:W-:Y:S02]  /*8020*/  FMUL.FTZ R135, R135, R51.reuse ;  /* 0x0000003387877220 */ /* 0x080fe40000410000 */
[-C--:B------:R-:W-:Y:S02]  /*8030*/  FFMA.FTZ R160, R134, R51.reuse, R160 ;  /* 0x0000003386a07223 */ /* 0x080fe400000100a0 */
[----:B------:R-:W-:Y:S02]  /*8040*/  FMUL.FTZ R138, R104, R51 ;  /* 0x00000033688a7220 */ /* 0x000fe40000410000 */
[C---:B------:R-:W-:Y:S02]  /*8050*/  FMUL.FTZ R51, R171.reuse, -R132 ;  /* 0x80000084ab337220 */ /* 0x040fe40000410000 */
[-C--:B------:R-:W-:Y:S01]  /*8060*/  FMUL.FTZ R171, R171, -R170.reuse ;  /* 0x800000aaabab7220 */ /* 0x080fe20000410000 */
[----:B------:R0:W-:Y:S01]  /*8070*/  STS [R39.X4+0x2140], R138 ;  /* 0x0021408a27007388 */ /* 0x0001e20000004800 */
[----:B------:R-:W-:-:S02]  /*8080*/  FFMA.FTZ R130, R172, R170, R51 ;  /* 0x000000aaac827223 */ /* 0x000fc40000010033 */
[----:B------:R-:W-:Y:S02]  /*8090*/  FFMA.FTZ R171, R172, R132, -R171 ;  /* 0x00000084acab7223 */ /* 0x000fe400000108ab */
[----:B------:R-:W-:Y:S02]  /*80a0*/  FADD.FTZ R130, -R129, R130 ;  /* 0x0000008281827221 */ /* 0x000fe40000010100 */
[----:B------:R-:W-:Y:S02]  /*80b0*/  FADD.FTZ R129, R128, R171 ;  /* 0x000000ab80817221 */ /* 0x000fe40000010000 */
[C---:B------:R-:W-:Y:S02]  /*80c0*/  FMUL.FTZ R128, R173.reuse, -R130 ;  /* 0x80000082ad807220 */ /* 0x040fe40000410000 */
[----:B------:R-:W-:Y:S02]  /*80d0*/  FMUL.FTZ R173, R173, -R129 ;  /* 0x80000081adad7220 */ /* 0x000fe40000410000 */
[----:B------:R-:W-:-:S02]  /*80e0*/  FMUL.FTZ R131, R158, R119 ;  /* 0x000000779e837220 */ /* 0x000fc40000410000 */
[----:B------:R-:W-:Y:S02]  /*80f0*/  FFMA.FTZ R162, R174, R130, R173 ;  /* 0x00000082aea27223 */ /* 0x000fe400000100ad */
[----:B------:R-:W-:Y:S01]  /*8100*/  FMUL.FTZ R51, R158, R225 ;  /* 0x000000e19e337220 */ /* 0x000fe20000410000 */
[----:B------:R-:W-:Y:S01]  /*8110*/  IADD3 R225, R150, 0x320, RZ ;  /* 0x0000032096e17810 */ /* 0x000fe20007ffe0ff */
[----:B------:R-:W-:Y:S02]  /*8120*/  FFMA.FTZ R48, R134, R133, R48 ;  /* 0x0000008586307223 */ /* 0x000fe40000010030 */
[-C--:B------:R-:W-:Y:S02]  /*8130*/  FMUL.FTZ R158, R158, R195.reuse ;  /* 0x000000c39e9e7220 */ /* 0x080fe40000410000 */
[----:B------:R-:W-:Y:S02]  /*8140*/  FFMA.FTZ R195, R118, R195, R131 ;  /* 0x000000c376c37223 */ /* 0x000fe40000010083 */
[----:B------:R-:W-:-:S02]  /*8150*/  FMUL.FTZ R133, R111, R29 ;  /* 0x0000001d6f857220 */ /* 0x000fc40000410000 */
[----:B------:R-:W-:Y:S02]  /*8160*/  FFMA.FTZ R131, R174, R129, -R128 ;  /* 0x00000081ae837223 */ /* 0x000fe40000010880 */
[----:B------:R-:W-:Y:S02]  /*8170*/  FADD.FTZ R162, -R127, R162 ;  /* 0x000000a27fa27221 */ /* 0x000fe40000010100 */
[C---:B------:R-:W-:Y:S02]  /*8180*/  FFMA.FTZ R51, R118.reuse, R223, R51 ;  /* 0x000000df76337223 */ /* 0x040fe40000010033 */
[----:B------:R-:W-:Y:S02]  /*8190*/  FFMA.FTZ R158, R118, R119, -R158 ;  /* 0x00000077769e7223 */ /* 0x000fe4000001089e */
[C---:B------:R-:W-:Y:S02]  /*81a0*/  FFMA.FTZ R118, R55.reuse, -R133, R208 ;  /* 0x8000008537767223 */ /* 0x040fe400000100d0 */
[----:B------:R-:W-:-:S02]  /*81b0*/  FMUL.FTZ R119, R55, R170 ;  /* 0x000000aa37777220 */ /* 0x000fc40000410000 */
[----:B0-----:R-:W-:Y:S02]  /*81c0*/  FADD.FTZ R138, R126, R131 ;  /* 0x000000837e8a7221 */ /* 0x001fe40000010000 */
[C---:B------:R-:W-:Y:S02]  /*81d0*/  FMUL.FTZ R55, R175.reuse, -R162 ;  /* 0x800000a2af377220 */ /* 0x040fe40000410000 */
[C---:B------:R-:W-:Y:S02]  /*81e0*/  FFMA.FTZ R133, R54.reuse, -R133, R206 ;  /* 0x8000008536857223 */ /* 0x040fe400000100ce */
[----:B------:R-:W-:Y:S02]  /*81f0*/  FMUL.FTZ R175, R175, -R138 ;  /* 0x8000008aafaf7220 */ /* 0x000fe40000410000 */
[----:B------:R-:W-:Y:S02]  /*8200*/  FFMA.FTZ R54, R54, R132, R119 ;  /* 0x0000008436367223 */ /* 0x000fe40000010077 */
[----:B------:R-:W-:-:S02]  /*8210*/  FFMA.FTZ R55, R176, R138, -R55 ;  /* 0x0000008ab0377223 */ /* 0x000fc40000010837 */
        /* <DEDUP_REMOVED lines=9> */
[C---:B------:R-:W-:Y:S02]  /*82b0*/  FMUL.FTZ R161, R118.reuse, R126 ;  /* 0x0000007e76a17220 */ /* 0x040fe40000410000 */
[C---:B------:R-:W-:Y:S02]  /*82c0*/  FMUL.FTZ R127, R118.reuse, R127 ;  /* 0x0000007f767f7220 */ /* 0x040fe40000410000 */
[----:B------:R-:W-:-:S02]  /*82d0*/  FMUL.FTZ R163, R118, R132 ;  /* 0x0000008476a37220 */ /* 0x000fc40000410000 */
[C---:B------:R-:W-:Y:S02]  /*82e0*/  FMUL.FTZ R118, R177.reuse, -R55 ;  /* 0x80000037b1767220 */ /* 0x040fe40000410000 */
        /* <DEDUP_REMOVED lines=8> */
[----:B------:R-:W-:Y:S02]  /*8370*/  FFMA.FTZ R116, R133, R124, R127 ;  /* 0x0000007c85747223 */ /* 0x000fe4000001007f */
[C---:B------:R-:W-:Y:S02]  /*8380*/  FFMA.FTZ R127, R186.reuse, R122, -R123 ;  /* 0x0000007aba7f7223 */ /* 0x040fe4000001087b */
[----:B------:R-:W-:-:S02]  /*8390*/  FFMA.FTZ R186, R186, R118, R181 ;  /* 0x00000076baba7223 */ /* 0x000fc400000100b5 */
[----:B------:R-:W-:Y:S02]  /*83a0*/  FMUL.FTZ R124, R110, R30 ;  /* 0x0000001e6e7c7220 */ /* 0x000fe40000410000 */
[----:B------:R-:W-:Y:S02]  /*83b0*/  FADD.FTZ R121, -R121, R186 ;  /* 0x000000ba79797221 */ /* 0x000fe40000010100 */
[----:B------:R-:W-:Y:S02]  /*83c0*/  FADD.FTZ R127, R120, R127 ;  /* 0x0000007f787f7221 */ /* 0x000fe40000010000 */
[-C--:B------:R-:W-:Y:S02]  /*83d0*/  FMUL.FTZ R128, R111, R126.reuse ;  /* 0x0000007e6f807220 */ /* 0x080fe40000410000 */
[----:B------:R-:W-:Y:S02]  /*83e0*/  FFMA.FTZ R163, R133, R126, -R163 ;  /* 0x0000007e85a37223 */ /* 0x000fe400000108a3 */
[----:B------:R-:W-:Y:S01]  /*83f0*/  FMUL.FTZ R120, R187, -R121 ;  /* 0x80000079bb787220 */ /* 0x000fe20000410000 */
[----:B------:R0:W-:Y:S01]  /*8400*/  STS [R39.X4+0x213c], R128 ;  /* 0x00213c8027007388 */ /* 0x0001e20000004800 */
[----:B------:R-:W-:-:S02]  /*8410*/  FFMA.FTZ R126, R53, -R124, R211 ;  /* 0x8000007c357e7223 */ /* 0x000fc400000100d3 */
[----:B------:R-:W-:Y:S02]  /*8420*/  FMUL.FTZ R53, R53, R130 ;  /* 0x0000008235357220 */ /* 0x000fe40000410000 */
[----:B------:R-:W-:Y:S02]  /*8430*/  FFMA.FTZ R117, R146, R117, R119 ;  /* 0x0000007592757223 */ /* 0x000fe40000010077 */
[----:B------:R-:W-:Y:S02]  /*8440*/  FMUL.FTZ R187, R187, -R127 ;  /* 0x8000007fbbbb7220 */ /* 0x000fe40000410000 */
[----:B------:R-:W-:Y:S02]  /*8450*/  FMUL.FTZ R140, R104, R159 ;  /* 0x0000009f688c7220 */ /* 0x000fe40000410000 */
[----:B------:R-:W-:Y:S02]  /*8460*/  FMUL.FTZ R119, R153, R156 ;  /* 0x0000009c99777220 */ /* 0x000fe40000410000 */
[----:B------:R-:W-:Y:S01]  /*8470*/  FFMA.FTZ R131, R188, R127, -R120 ;  /* 0x0000007fbc837223 */ /* 0x000fe20000010878 */
[----:B------:R-:W-:Y:S01]  /*8480*/  STS [R39.X4+0x2144], R140 ;  /* 0x0021448c27007388 */ /* 0x000fe20000004800 */
[----:B------:R-:W-:-:S02]  /*8490*/  FFMA.FTZ R159, R134, R159, -R135 ;  /* 0x0000009f869f7223 */ /* 0x000fc40000010887 */
[----:B------:R-:W-:Y:S02]  /*84a0*/  FMUL.FTZ R153, R153, R178 ;  /* 0x000000b299997220 */ /* 0x000fe40000410000 */
[----:B------:R-:W-:Y:S02]  /*84b0*/  FMUL.FTZ R120, R130, UR37 ;  /* 0x0000002582787c20 */ /* 0x000fe40008410000 */
[C---:B------:R-:W-:Y:S02]  /*84c0*/  FFMA.FTZ R166, R52.reuse, -R124, R209 ;  /* 0x8000007c34a67223 */ /* 0x040fe400000100d1 */
[----:B------:R-:W-:Y:S02]  /*84d0*/  FFMA.FTZ R53, R52, R129, R53 ;  /* 0x0000008134357223 */ /* 0x000fe40000010035 */
[----:B------:R-:W-:Y:S02]  /*84e0*/  FMUL.FTZ R135, R130, R30 ;  /* 0x0000001e82877220 */ /* 0x000fe40000410000 */
[----:B------:R-:W-:-:S02]  /*84f0*/  FFMA.FTZ R52, R188, R121, R187 ;  /* 0x00000079bc347223 */ /* 0x000fc400000100bb */
[----:B------:R-:W-:Y:S02]  /*8500*/  FFMA.FTZ R161, R133, R132, R161 ;  /* 0x0000008485a17223 */ /* 0x000fe400000100a1 */
[C---:B------:R-:W-:Y:S02]  /*8510*/  FFMA.FTZ R119, R146.reuse, R178, R119 ;  /* 0x000000b292777223 */ /* 0x040fe40000010077 */
[----:B------:R-:W-:Y:S02]  /*8520*/  FFMA.FTZ R123, R146, R156, -R153 ;  /* 0x0000009c927b7223 */ /* 0x000fe40000010899 */
[C---:B------:R-:W-:Y:S02]  /*8530*/  FMUL.FTZ R133, R129.reuse, UR37 ;  /* 0x0000002581857c20 */ /* 0x040fe40008410000 */
[C---:B------:R-:W-:Y:S02]  /*8540*/  FFMA.FTZ R175, R129.reuse, UR36, R120 ;  /* 0x0000002481af7c23 */ /* 0x040fe40008010078 */
[----:B------:R-:W-:-:S02]  /*8550*/  FMUL.FTZ R129, R129, R30 ;  /* 0x0000001e81817220 */ /* 0x000fc40000410000 */
[----:B------:R-:W-:Y:S02]  /*8560*/  FMUL.FTZ R146, R126, R135 ;  /* 0x000000877e927220 */ /* 0x000fe40000410000 */
[----:B------:R-:W-:Y:S02]  /*8570*/  FADD.FTZ R52, -R147, R52 ;  /* 0x0000003493347221 */ /* 0x000fe40000010100 */
[----:B------:R-:W-:Y:S02]  /*8580*/  FADD.FTZ R152, R152, R131 ;  /* 0x0000008398987221 */ /* 0x000fe40000010000 */
[-C--:B------:R-:W-:Y:S02]  /*8590*/  FMUL.FTZ R147, R126, R129.reuse ;  /* 0x000000817e937220 */ /* 0x080fe40000410000 */
[-C--:B------:R-:W-:Y:S02]  /*85a0*/  FFMA.FTZ R146, R166, R129.reuse, R146 ;  /* 0x00000081a6927223 */ /* 0x080fe40000010092 */
[----:B------:R-:W-:-:S02]  /*85b0*/  FMUL.FTZ R124, R110, R129 ;  /* 0x000000816e7c7220 */ /* 0x000fc40000410000 */
[C---:B------:R-:W-:Y:S02]  /*85c0*/  FMUL.FTZ R129, R189.reuse, -R52 ;  /* 0x80000034bd817220 */ /* 0x040fe40000410000 */
[-C--:B------:R-:W-:Y:S01]  /*85d0*/  FMUL.FTZ R189, R189, -R152.reuse ;  /* 0x80000098bdbd7220 */ /* 0x080fe20000410000 */
[----:B------:R-:W-:Y:S01]  /*85e0*/  STS [R39.X4+0x2130], R124 ;  /* 0x0021307c27007388 */ /* 0x000fe20000004800 */
[C---:B------:R-:W-:Y:S02]  /*85f0*/  FFMA.FTZ R129, R190.reuse, R152, -R129 ;  /* 0x00000098be817223 */ /* 0x040fe40000010881 */
[----:B------:R-:W-:Y:S02]  /*8600*/  FFMA.FTZ R190, R190, R52, R189 ;  /* 0x00000034bebe7223 */ /* 0x000fe400000100bd */
[----:B------:R-:W-:Y:S02]  /*8610*/  FFMA.FTZ R133, R130, UR36, -R133 ;  /* 0x0000002482857c23 */ /* 0x000fe40008010885 */
[----:B------:R-:W-:-:S02]  /*8620*/  FADD.FTZ R129, R182, R129 ;  /* 0x00000081b6817221 */ /* 0x000fc40000010000 */
[----:B------:R-:W-:Y:S02]  /*8630*/  FMUL.FTZ R120, R112, R28 ;  /* 0x0000001c70787220 */ /* 0x000fe40000410000 */
[----:B------:R-:W-:Y:S02]  /*8640*/  FMUL.FTZ R132, R111, R132 ;  /* 0x000000846f847220 */ /* 0x000fe40000410000 */
[----:B------:R-:W-:Y:S02]  /*8650*/  FADD.FTZ R183, -R183, R190 ;  /* 0x000000beb7b77221 */ /* 0x000fe40000010100 */
[----:B------:R-:W-:Y:S01]  /*8660*/  FMUL.FTZ R168, R126, R133 ;  /* 0x000000857ea87220 */ /* 0x000fe20000410000 */
[----:B------:R1:W-:Y:S01]  /*8670*/  STS [R39.X4+0x2138], R132 ;  /* 0x0021388427007388 */ /* 0x0003e20000004800 */
[----:B------:R-:W-:Y:S02]  /*8680*/  FMUL.FTZ R131, R113, R27 ;  /* 0x0000001b71837220 */ /* 0x000fe40000410000 */
[----:B------:R-:W-:-:S02]  /*8690*/  FFMA.FTZ R133, R65, -R120, R221 ;  /* 0x8000007841857223 */ /* 0x000fc400000100dd */
[-C--:B------:R-:W-:Y:S02]  /*86a0*/  FMUL.FTZ R165, R129, R28.reuse ;  /* 0x0000001c81a57220 */ /* 0x080fe40000410000 */
[----:B------:R-:W-:Y:S02]  /*86b0*/  FMUL.FTZ R153, R183, R28 ;  /* 0x0000001cb7997220 */ /* 0x000fe40000410000 */
[----:B0-----:R-:W-:Y:S02]  /*86c0*/  FMUL.FTZ R128, R114, R26 ;  /* 0x0000001a72807220 */ /* 0x001fe40000410000 */
[-C--:B-1----:R-:W-:Y:S02]  /*86d0*/  FFMA.FTZ R132, R66, -R131.reuse, R220 ;  /* 0x8000008342847223 */ /* 0x082fe400000100dc */
[----:B------:R-:W-:Y:S02]  /*86e0*/  FFMA.FTZ R134, R64, -R120, R185 ;  /* 0x8000007840867223 */ /* 0x000fe400000100b9 */
[----:B------:R-:W-:-:S02]  /*86f0*/  FFMA.FTZ R131, R67, -R131, R218 ;  /* 0x8000008343837223 */ /* 0x000fc400000100da */
[----:B------:R-:W-:Y:S02]  /*8700*/  FMUL.FTZ R164, R152, R27 ;  /* 0x0000001b98a47220 */ /* 0x000fe40000410000 */
[C---:B------:R-:W-:Y:S02]  /*8710*/  FMUL.FTZ R124, R133.reuse, R165 ;  /* 0x000000a5857c7220 */ /* 0x040fe40000410000 */
[----:B------:R-:W-:Y:S02]  /*8720*/  FMUL.FTZ R156, R52, R27 ;  /* 0x0000001b349c7220 */ /* 0x000fe40000410000 */
[----:B------:R-:W-:Y:S02]  /*8730*/  FMUL.FTZ R120, R133, R153 ;  /* 0x0000009985787220 */ /* 0x000fe40000410000 */
[-C--:B------:R-:W-:Y:S02]  /*8740*/  FFMA.FTZ R130, R60, -R128.reuse, R217 ;  /* 0x800000803c827223 */ /* 0x080fe400000100d9 */
[----:B------:R-:W-:-:S02]  /*8750*/  FFMA.FTZ R128, R61, -R128, R219 ;  /* 0x800000803d807223 */ /* 0x000fc400000100db */
[----:B------:R-:W-:Y:S02]  /*8760*/  FMUL.FTZ R169, R127, R26 ;  /* 0x0000001a7fa97220 */ /* 0x000fe40000410000 */
[C---:B------:R-:W-:Y:S02]  /*8770*/  FMUL.FTZ R171, R131.reuse, R164 ;  /* 0x000000a483ab7220 */ /* 0x040fe40000410000 */
[----:B------:R-:W-:Y:S02]  /*8780*/  FFMA.FTZ R124, R134, R153, -R124 ;  /* 0x00000099867c7223 */ /* 0x000fe4000001087c */
[-C--:B------:R-:W-:Y:S02]  /*8790*/  FMUL.FTZ R126, R110, R135.reuse ;  /* 0x000000876e7e7220 */ /* 0x080fe40000410000 */
[----:B------:R-:W-:Y:S02]  /*87a0*/  FFMA.FTZ R147, R166, R135, -R147 ;  /* 0x00000087a6937223 */ /* 0x000fe40000010893 */
[----:B------:R-:W-:Y:S01]  /*87b0*/  FMUL.FTZ R135, R131, R156 ;  /* 0x0000009c83877220 */ /* 0x000fe20000410000 */
[----:B------:R0:W-:Y:S01]  /*87c0*/  STS [R39.X4+0x2134], R126 ;  /* 0x0021347e27007388 */ /* 0x0001e20000004800 */
[----:B------:R-:W-:-:S02]  /*87d0*/  FFMA.FTZ R120, R134, R165, R120 ;  /* 0x000000a586787223 */ /* 0x000fc40000010078 */
[----:B------:R-:W-:Y:S02]  /*87e0*/  FMUL.FTZ R167, R121, R26 ;  /* 0x0000001a79a77220 */ /* 0x000fe40000410000 */
[----:B------:R-:W-:Y:S02]  /*87f0*/  FFMA.FTZ R171, R132, R156, -R171 ;  /* 0x0000009c84ab7223 */ /* 0x000fe400000108ab */
[----:B------:R-:W-:Y:S02]  /*8800*/  FADD.FTZ R124, RZ, R124 ;  /* 0x0000007cff7c7221 */ /* 0x000fe40000010000 */
[----:B------:R-:W-:Y:S02]  /*8810*/  FMUL.FTZ R140, R128, R169 ;  /* 0x000000a9808c7220 */ /* 0x000fe40000410000 */
[----:B------:R-:W-:Y:S02]  /*8820*/  FFMA.FTZ R135, R132, R164, R135 ;  /* 0x000000a484877223 */ /* 0x000fe40000010087 */
[----:B------:R-:W-:-:S02]  /*8830*/  FADD.FTZ R120, RZ, R120 ;  /* 0x00000078ff787221 */ /* 0x000fc40000010000 */
[-C--:B0-----:R-:W-:Y:S02]  /*8840*/  FMUL.FTZ R126, R128, R167.reuse ;  /* 0x000000a7807e7220 */ /* 0x081fe40000410000 */
[----:B------:R-:W-:Y:S02]  /*8850*/  FADD.FTZ R124, R124, R171 ;  /* 0x000000ab7c7c7221 */ /* 0x000fe40000010000 */
[----:B------:R-:W-:Y:S02]  /*8860*/  FFMA.FTZ R173, R130, R167, -R140 ;  /* 0x000000a782ad7223 */ /* 0x000fe4000001088c */
[----:B------:R-:W-:Y:S02]  /*8870*/  FMUL.FTZ R171, R115, R25 ;  /* 0x0000001973ab7220 */ /* 0x000fe40000410000 */
[----:B------:R-:W-:Y:S02]  /*8880*/  FADD.FTZ R120, R120, R135 ;  /* 0x0000008778787221 */ /* 0x000fe40000010000 */
[----:B------:R-:W-:-:S02]  /*8890*/  FFMA.FTZ R135, R130, R169, R126 ;  /* 0x000000a982877223 */ /* 0x000fc4000001007e */
[----:B------:R-:W-:Y:S02]  /*88a0*/  FFMA.FTZ R126, R166, R175, R168 ;  /* 0x000000afa67e7223 */ /* 0x000fe400000100a8 */
[----:B------:R-:W-:Y:S02]  /*88b0*/  FADD.FTZ R173, R124, R173 ;  /* 0x000000ad7cad7221 */ /* 0x000fe40000010000 */
[----:B------:R-:W-:Y:S02]  /*88c0*/  FFMA.FTZ R124, R63, -R171, R214 ;  /* 0x800000ab3f7c7223 */ /* 0x000fe400000100d6 */
[-C--:B------:R-:W-:Y:S02]  /*88d0*/  FMUL.FTZ R175, R122, R25.reuse ;  /* 0x000000197aaf7220 */ /* 0x080fe40000410000 */
[----:B------:R-:W-:Y:S02]  /*88e0*/  FADD.FTZ R166, R120, R135 ;  /* 0x0000008778a67221 */ /* 0x000fe40000010000 */
[----:B------:R-:W-:-:S02]  /*88f0*/  FMUL.FTZ R177, R118, R25 ;  /* 0x0000001976b17220 */ /* 0x000fc40000410000 */
[----:B------:R-:W-:Y:S02]  /*8900*/  FFMA.FTZ R120, R62, -R171, R216 ;  /* 0x800000ab3e787223 */ /* 0x000fe400000100d8 */
[C---:B------:R-:W-:Y:S02]  /*8910*/  FMUL.FTZ R168, R124.reuse, R175 ;  /* 0x000000af7ca87220 */ /* 0x040fe40000410000 */
[----:B------:R-:W-:Y:S02]  /*8920*/  FMUL.FTZ R135, R109, R31 ;  /* 0x0000001f6d877220 */ /* 0x000fe40000410000 */
[-C--:B------:R-:W-:Y:S02]  /*8930*/  FMUL.FTZ R140, R124, R177.reuse ;  /* 0x000000b17c8c7220 */ /* 0x080fe40000410000 */
[----:B------:R-:W-:Y:S02]  /*8940*/  FFMA.FTZ R168, R120, R177, -R168 ;  /* 0x000000b178a87223 */ /* 0x000fe400000108a8 */
[----:B------:R-:W-:-:S02]  /*8950*/  FMUL.FTZ R171, R59, R162 ;  /* 0x000000a23bab7220 */ /* 0x000fc40000410000 */
[----:B------:R-:W-:Y:S02]  /*8960*/  FFMA.FTZ R174, R59, -R135, R212 ;  /* 0x800000873bae7223 */ /* 0x000fe400000100d4 */
[----:B------:R-:W-:Y:S02]  /*8970*/  FFMA.FTZ R59, R120, R175, R140 ;  /* 0x000000af783b7223 */ /* 0x000fe4000001008c */
[----:B------:R-:W-:Y:S02]  /*8980*/  FADD.FTZ R168, R173, R168 ;  /* 0x000000a8ada87221 */ /* 0x000fe40000010000 */
[C---:B------:R-:W-:Y:S02]  /*8990*/  FFMA.FTZ R172, R58.reuse, -R135, R210 ;  /* 0x800000873aac7223 */ /* 0x040fe400000100d2 */
[----:B------:R-:W-:Y:S02]  /*89a0*/  FFMA.FTZ R140, R58, R138, R171 ;  /* 0x0000008a3a8c7223 */ /* 0x000fe400000100ab */
[----:B------:R-:W-:-:S02]  /*89b0*/  FMUL.FTZ R173, R138, UR37 ;  /* 0x000000258aad7c20 */ /* 0x000fc40008410000 */
[----:B------:R-:W-:Y:S02]  /*89c0*/  FMUL.FTZ R58, R108, R32 ;  /* 0x000000206c3a7220 */ /* 0x000fe40000410000 */
[----:B------:R-:W-:Y:S02]  /*89d0*/  FADD.FTZ R166, R166, R59 ;  /* 0x0000003ba6a67221 */ /* 0x000fe40000010000 */
[C---:B------:R-:W-:Y:S02]  /*89e0*/  FMUL.FTZ R171, R162.reuse, UR37 ;  /* 0x00000025a2ab7c20 */ /* 0x040fe40008410000 */
[C---:B------:R-:W-:Y:S02]  /*89f0*/  FFMA.FTZ R173, R162.reuse, UR36, -R173 ;  /* 0x00000024a2ad7c23 */ /* 0x040fe400080108ad */
[----:B------:R-:W-:Y:S02]  /*8a00*/  FMUL.FTZ R189, R162, R31 ;  /* 0x0000001fa2bd7220 */ /* 0x000fe40000410000 */
[----:B------:R-:W-:-:S02]  /*8a10*/  FFMA.FTZ R135, R56, -R58, R213 ;  /* 0x8000003a38877223 */ /* 0x000fc400000100d5 */
[----:B------:R-:W-:Y:S02]  /*8a20*/  FFMA.FTZ R59, R57, -R58, R215 ;  /* 0x8000003a393b7223 */ /* 0x000fe400000100d7 */
[-C--:B------:R-:W-:Y:S02]  /*8a30*/  FMUL.FTZ R162, R125, R32.reuse ;  /* 0x000000207da27220 */ /* 0x080fe40000410000 */
[----:B------:R-:W-:Y:S02]  /*8a40*/  FMUL.FTZ R58, R55, R32 ;  /* 0x00000020373a7220 */ /* 0x000fe40000410000 */
[C---:B------:R-:W-:Y:S02]  /*8a50*/  FFMA.FTZ R181, R138.reuse, UR36, R171 ;  /* 0x000000248ab57c23 */ /* 0x040fe400080100ab */
[----:B------:R-:W-:Y:S02]  /*8a60*/  FMUL.FTZ R187, R138, R31 ;  /* 0x0000001f8abb7220 */ /* 0x000fe40000410000 */
[----:B------:R-:W-:-:S02]  /*8a70*/  FMUL.FTZ R138, R59, R162 ;  /* 0x000000a23b8a7220 */ /* 0x000fc40000410000 */
[-C--:B------:R-:W-:Y:S02]  /*8a80*/  FMUL.FTZ R170, R59, R58.reuse ;  /* 0x0000003a3baa7220 */ /* 0x080fe40000410000 */
[C---:B------:R-:W-:Y:S02]  /*8a90*/  FMUL.FTZ R178, R174.reuse, R189 ;  /* 0x000000bdaeb27220 */ /* 0x040fe40000410000 */
[C---:B------:R-:W-:Y:S02]  /*8aa0*/  FMUL.FTZ R176, R174.reuse, R173 ;  /* 0x000000adaeb07220 */ /* 0x040fe40000410000 */
[C---:B------:R-:W-:Y:S02]  /*8ab0*/  FFMA.FTZ R171, R135.reuse, R58, R138 ;  /* 0x0000003a87ab7223 */ /* 0x040fe4000001008a */
[----:B------:R-:W-:Y:S02]  /*8ac0*/  FMUL.FTZ R174, R174, R187 ;  /* 0x000000bbaeae7220 */ /* 0x000fe40000410000 */
[----:B------:R-:W-:-:S02]  /*8ad0*/  FFMA.FTZ R173, R135, R162, -R170 ;  /* 0x000000a287ad7223 */ /* 0x000fc400000108aa */
[----:B------:R-:W-:Y:S02]  /*8ae0*/  FFMA.FTZ R223, R172, R187, R178 ;  /* 0x000000bbacdf7223 */ /* 0x000fe400000100b2 */
[----:B------:R-:W-:Y:S02]  /*8af0*/  FADD.FTZ R166, R166, R171 ;  /* 0x000000aba6a67221 */ /* 0x000fe40000010000 */
[----:B------:R-:W-:Y:S01]  /*8b00*/  FADD.FTZ R168, R168, R173 ;  /* 0x000000ada8a87221 */ /* 0x000fe20000010000 */
[----:B------:R-:W-:Y:S01]  /*8b10*/  IADD3 R173, R150, 0x120, RZ ;  /* 0x0000012096ad7810 */ /* 0x000fe20007ffe0ff */
[----:B------:R-:W-:Y:S02]  /*8b20*/  FFMA.FTZ R171, R172, R189, -R174 ;  /* 0x000000bdacab7223 */ /* 0x000fe400000108ae */
[----:B------:R-:W-:Y:S01]  /*8b30*/  FADD.FTZ R223, R166, R223 ;  /* 0x000000dfa6df7221 */ /* 0x000fe20000010000 */
[-C--:B------:R-:W-:Y:S01]  /*8b40*/  LEA.HI.SX32 R173, R173, R150.reuse, 0x1b ;  /* 0x00000096adad7211 */ /* 0x080fe200078fdaff */
[----:B------:R-:W-:Y:S01]  /*8b50*/  FADD.FTZ R168, R168, R171 ;  /* 0x000000aba8a87221 */ /* 0x000fe20000010000 */
[C---:B------:R-:W-:Y:S01]  /*8b60*/  IADD3 R171, R150.reuse, 0x160, RZ ;  /* 0x0000016096ab7810 */ /* 0x040fe20007ffe0ff */
[----:B------:R-:W-:Y:S01]  /*8b70*/  FADD.FTZ R146, R223, R146 ;  /* 0x00000092df927221 */ /* 0x000fe20000010000 */
[----:B------:R-:W-:Y:S01]  /*8b80*/  IADD3 R223, R150, 0x300, RZ ;  /* 0x0000030096df7810 */ /* 0x000fe20007ffe0ff */
[----:B------:R-:W-:Y:S01]  /*8b90*/  FADD.FTZ R166, R168, R147 ;  /* 0x00000093a8a67221 */ /* 0x000fe20000010000 */
[----:B------:R-:W-:Y:S01]  /*8ba0*/  IADD3 R147, R150, 0x140, RZ ;  /* 0x0000014096937810 */ /* 0x000fe20007ffe0ff */
[----:B------:R-:W-:Y:S01]  /*8bb0*/  FADD.FTZ R161, R146, R161 ;  /* 0x000000a192a17221 */ /* 0x000fe20000010000 */
[-C--:B------:R-:W-:Y:S01]  /*8bc0*/  LEA.HI.SX32 R171, R171, R150.reuse, 0x1b ;  /* 0x00000096abab7211 */ /* 0x080fe200078fdaff */
        /* <DEDUP_REMOVED lines=10> */
[----:B------:R-:W-:-:S02]  /*8c70*/  FADD.FTZ R141, R160, R141 ;  /* 0x0000008da08d7221 */ /* 0x000fc40000010000 */
[----:B------:R-:W-:Y:S01]  /*8c80*/  FADD.FTZ R144, R144, R139 ;  /* 0x0000008b90907221 */ /* 0x000fe20000010000 */
[----:B------:R-:W-:Y:S01]  /*8c90*/  IADD3 R139, R150, 0x60, RZ ;  /* 0x00000060968b7810 */ /* 0x000fe20007ffe0ff */
[----:B------:R-:W-:Y:S02]  /*8ca0*/  FMUL.FTZ R58, R108, R58 ;  /* 0x0000003a6c3a7220 */ /* 0x000fe40000410000 */
[----:B------:R-:W-:Y:S01]  /*8cb0*/  FADD.FTZ R141, R141, R136 ;  /* 0x000000888d8d7221 */ /* 0x000fe20000010000 */
[----:B------:R-:W-:Y:S01]  /*8cc0*/  LEA.HI.SX32 R180, R139, R150, 0x1b ;  /* 0x000000968bb47211 */ /* 0x000fe200078fdaff */
[----:B------:R-:W-:Y:S01]  /*8cd0*/  FADD.FTZ R144, R144, R137 ;  /* 0x0000008990907221 */ /* 0x000fe20000010000 */
[----:B------:R0:W-:Y:S01]  /*8ce0*/  STS [R39.X4+0x2120], R58 ;  /* 0x0021203a27007388 */ /* 0x0001e20000004800 */
[----:B------:R-:W-:Y:S01]  /*8cf0*/  FMUL.FTZ R168, R108, R162 ;  /* 0x000000a26ca87220 */ /* 0x000fe20000410000 */
[C---:B------:R-:W-:Y:S01]  /*8d00*/  IADD3 R137, R150.reuse, 0x20, RZ ;  /* 0x0000002096897810 */ /* 0x040fe20007ffe0ff */
[----:B------:R-:W-:Y:S01]  /*8d10*/  FADD.FTZ R136, R141, R142 ;  /* 0x0000008e8d887221 */ /* 0x000fe20000010000 */
[----:B------:R-:W-:Y:S01]  /*8d20*/  IADD3 R141, R150, 0x80, RZ ;  /* 0x00000080968d7810 */ /* 0x000fe20007ffe0ff */
[----:B------:R-:W-:Y:S01]  /*8d30*/  FADD.FTZ R160, R144, R143 ;  /* 0x0000008f90a07221 */ /* 0x000fe20000010000 */
[----:B------:R-:W-:Y:S01]  /*8d40*/  STS [R39.X4+0x2124], R168 ;  /* 0x002124a827007388 */ /* 0x000fe20000004800 */
[C---:B------:R-:W-:Y:S01]  /*8d50*/  FMUL.FTZ R170, R109.reuse, R187 ;  /* 0x000000bb6daa7220 */ /* 0x040fe20000410000 */
[C---:B------:R-:W-:Y:S01]  /*8d60*/  IADD3 R143, R150.reuse, 0xc0, RZ ;  /* 0x000000c0968f7810 */ /* 0x040fe20007ffe0ff */
[----:B------:R-:W-:Y:S01]  /*8d70*/  FMUL.FTZ R174, R109, R189 ;  /* 0x000000bd6dae7220 */ /* 0x000fe20000410000 */
[C---:B------:R-:W-:Y:S01]  /*8d80*/  IADD3 R187, R150.reuse, 0x2a0, RZ ;  /* 0x000002a096bb7810 */ /* 0x040fe20007ffe0ff */
[C---:B------:R-:W-:Y:S01]  /*8d90*/  FMUL.FTZ R162, R115.reuse, R175 ;  /* 0x000000af73a27220 */ /* 0x040fe20000410000 */
[----:B------:R-:W-:Y:S01]  /*8da0*/  STS [R39.X4+0x2128], R170 ;  /* 0x002128aa27007388 */ /* 0x000fe20000004800 */
[----:B------:R-:W-:Y:S01]  /*8db0*/  FMUL.FTZ R166, R115, R177 ;  /* 0x000000b173a67220 */ /* 0x000fe20000410000 */
[----:B------:R-:W-:Y:S01]  /*8dc0*/  IADD3 R177, R150, 0xa0, RZ ;  /* 0x000000a096b17810 */ /* 0x000fe20007ffe0ff */
[C---:B0-----:R-:W-:Y:S01]  /*8dd0*/  FMUL.FTZ R58, R114.reuse, R169 ;  /* 0x000000a9723a7220 */ /* 0x041fe20000410000 */
        /* <DEDUP_REMOVED lines=15> */
[----:B------:R-:W-:Y:S01]  /*8ed0*/  FFMA.FTZ R138, R172, R181, R176 ;  /* 0x000000b5ac8a7223 */ /* 0x000fe200000100b0 */
[----:B------:R-:W-:Y:S01]  /*8ee0*/  STS [R39.X4+0x2114], R146 ;  /* 0x0021149227007388 */ /* 0x000fe20000004800 */
[----:B------:R-:W-:Y:S01]  /*8ef0*/  FADD.FTZ R136, R136, R195 ;  /* 0x000000c388887221 */ /* 0x000fe20000010000 */
[----:B------:R-:W-:Y:S01]  /*8f00*/  IADD3 R181, R150, 0x40, RZ ;  /* 0x0000004096b57810 */ /* 0x000fe20007ffe0ff */
[----:B------:R-:W-:Y:S01]  /*8f10*/  FMUL.FTZ R160, R16, R185 ;  /* 0x000000b910a07220 */ /* 0x000fe20000410000 */
[----:B------:R-:W-:Y:S01]  /*8f20*/  STS [R39.X4+0x2108], R164 ;  /* 0x002108a427007388 */ /* 0x000fe20000004800 */
[C---:B------:R-:W-:Y:S01]  /*8f30*/  IADD3 R165, R150.reuse, 0x240, RZ ;  /* 0x0000024096a57810 */ /* 0x040fe20007ffe0ff */
[----:B0-----:R-:W-:Y:S01]  /*8f40*/  FADD.FTZ R58, R157, R158 ;  /* 0x0000009e9d3a7221 */ /* 0x001fe20000010000 */
[C---:B------:R-:W-:Y:S01]  /*8f50*/  IADD3 R157, R150.reuse, 0x1c0, RZ ;  /* 0x000001c0969d7810 */ /* 0x040fe20007ffe0ff */
[----:B------:R0:W-:Y:S01]  /*8f60*/  STS [R39.X4+0x210c], R156 ;  /* 0x00210c9c27007388 */ /* 0x0001e20000004800 */
[----:B------:R-:W-:Y:S01]  /*8f70*/  IADD3 R189, R150, 0x2c0, RZ ;  /* 0x000002c096bd7810 */ /* 0x000fe20007ffe0ff */
[----:B------:R-:W-:Y:S01]  /*8f80*/  FFMA.FTZ R158, -R14, R219, -RZ ;  /* 0x000000db0e9e7223 */ /* 0x000fe200000109ff */
[----:B------:R-:W-:Y:S01]  /*8f90*/  IADD3 R195, R150, 0x2e0, RZ ;  /* 0x000002e096c37810 */ /* 0x000fe20007ffe0ff */
[----:B------:R-:W-:Y:S01]  /*8fa0*/  STS [R39.X4+0x2100], R142 ;  /* 0x0021008e27007388 */ /* 0x000fe20000004800 */
[----:B------:R-:W-:Y:S01]  /*8fb0*/  LEA.HI.SX32 R182, R137, R150, 0x1b ;  /* 0x0000009689b67211 */ /* 0x000fe200078fdaff */
[----:B------:R-:W-:Y:S01]  /*8fc0*/  FFMA.FTZ R218, -R15, R218, -RZ ;  /* 0x000000da0fda7223 */ /* 0x000fe200000109ff */
[-C--:B------:R-:W-:Y:S01]  /*8fd0*/  LEA.HI.SX32 R178, R141, R150.reuse, 0x1b ;  /* 0x000000968db27211 */ /* 0x080fe200078fdaff */
[----:B------:R1:W-:Y:S01]  /*8fe0*/  STS [R39.X4+0x2104], R144 ;  /* 0x0021049027007388 */ /* 0x0003e20000004800 */
[-C--:B------:R-:W-:Y:S01]  /*8ff0*/  LEA.HI.SX32 R176, R143, R150.reuse, 0x1b ;  /* 0x000000968fb07211 */ /* 0x080fe200078fdaff */
[----:B0-----:R-:W-:Y:S01]  /*9000*/  FFMA.FTZ R156, -R16, R221, -RZ ;  /* 0x000000dd109c7223 */ /* 0x001fe200000109ff */
[-C--:B------:R-:W-:Y:S01]  /*9010*/  LEA.HI.SX32 R174, R145, R150.reuse, 0x1b ;  /* 0x0000009691ae7211 */ /* 0x080fe200078fdaff */
[----:B------:R-:W-:Y:S01]  /*9020*/  BAR.SYNC.DEFER_BLOCKING 0x0 ;  /* 0x0000000000007b1d */ /* 0x000fe20000010000 */
[----:B------:R-:W-:Y:S01]  /*9030*/  LEA.HI.SX32 R172, R147, R150, 0x1b ;  /* 0x0000009693ac7211 */ /* 0x000fe200078fdaff */
[----:B------:R-:W-:Y:S01]  /*9040*/  FFMA.FTZ R214, -R13, R214, -RZ ;  /* 0x000000d60dd67223 */ /* 0x000fe200000109ff */
[----:B------:R-:W-:Y:S01]  /*9050*/  LEA.HI.SX32 R170, R153, R150, 0x1b ;  /* 0x0000009699aa7211 */ /* 0x000fe200078fdaff */
[----:B------:R-:W-:Y:S01]  /*9060*/  FMUL.FTZ R210, R11, R210 ;  /* 0x000000d20bd27220 */ /* 0x000fe20000410000 */
        /* <DEDUP_REMOVED lines=11> */
[----:B------:R-:W-:Y:S01]  /*9120*/  FFMA.FTZ R208, -R9, R208, -RZ ;  /* 0x000000d009d07223 */ /* 0x000fe200000109ff */
[----:B------:R-:W-:Y:S01]  /*9130*/  LEA.HI.SX32 R167, R167, R150, 0x1b ;  /* 0x00000096a7a77211 */ /* 0x000fe200078fdaff */
[----:B------:R-:W-:Y:S01]  /*9140*/  FMUL.FTZ R204, R7, R204 ;  /* 0x000000cc07cc7220 */ /* 0x000fe20000410000 */
[----:B------:R-:W-:Y:S01]  /*9150*/  LEA.HI.SX32 R166, R159, R150, 0x1b ;  /* 0x000000969fa67211 */ /* 0x000fe200078fdaff */
[----:B------:R-:W-:Y:S01]  /*9160*/  FFMA.FTZ R200, -R5, R200, -RZ ;  /* 0x000000c805c87223 */ /* 0x000fe200000109ff */
[----:B------:R-:W-:Y:S01]  /*9170*/  LEA.HI.SX32 R165, R165, R150, 0x1b ;  /* 0x00000096a5a57211 */ /* 0x000fe200078fdaff */
[----:B------:R-:W-:Y:S01]  /*9180*/  FMUL.FTZ R196, R3, R196 ;  /* 0x000000c403c47220 */ /* 0x000fe20000410000 */
[-C--:B------:R-:W-:Y:S01]  /*9190*/  LEA.HI.SX32 R164, R161, R150.reuse, 0x1b ;  /* 0x00000096a1a47211 */ /* 0x080fe200078fdaff */
[----:B------:R-:W0:Y:S01]  /*91a0*/  LDS R234, [R155.X4+0x2100] ;  /* 0x002100009bea7984 */ /* 0x000e220000004800 */
[----:B------:R-:W-:-:S02]  /*91b0*/  LEA.HI.SX32 R162, R187, R150, 0x1b ;  /* 0x00000096bba27211 */ /* 0x000fc400078fdaff */
[-C--:B------:R-:W-:Y:S01]  /*91c0*/  LEA.HI.SX32 R153, R189, R150.reuse, 0x1b ;  /* 0x00000096bd997211 */ /* 0x080fe200078fdaff */
[----:B------:R-:W2:Y:S01]  /*91d0*/  LDS R185, [R182.X4+0x2180] ;  /* 0x00218000b6b97984 */ /* 0x000ea20000004800 */
[-C--:B------:R-:W-:Y:S02]  /*91e0*/  LEA.HI.SX32 R147, R195, R150.reuse, 0x1b ;  /* 0x00000096c3937211 */ /* 0x080fe400078fdaff */
[-C--:B------:R-:W-:Y:S01]  /*91f0*/  LEA.HI.SX32 R146, R223, R150.reuse, 0x1b ;  /* 0x00000096df927211 */ /* 0x080fe200078fdaff */
[----:B------:R-:W3:Y:S01]  /*9200*/  LDS R187, [R181.X4+0x2200] ;  /* 0x00220000b5bb7984 */ /* 0x000ee20000004800 */
[-C--:B------:R-:W-:Y:S02]  /*9210*/  LEA.HI.SX32 R145, R225, R150.reuse, 0x1b ;  /* 0x00000096e1917211 */ /* 0x080fe400078fdaff */
[-C--:B-1----:R-:W-:Y:S01]  /*9220*/  LEA.HI.SX32 R144, R227, R150.reuse, 0x1b ;  /* 0x00000096e3907211 */ /* 0x082fe200078fdaff */
[----:B------:R-:W1:Y:S01]  /*9230*/  LDS R189, [R180.X4+0x2280] ;  /* 0x00228000b4bd7984 */ /* 0x000e620000004800 */
[----:B------:R-:W-:-:S02]  /*9240*/  LEA.HI.SX32 R143, R229, R150, 0x1b ;  /* 0x00000096e58f7211 */ /* 0x000fc400078fdaff */
[-C--:B------:R-:W-:Y:S01]  /*9250*/  LEA.HI.SX32 R142, R231, R150.reuse, 0x1b ;  /* 0x00000096e78e7211 */ /* 0x080fe200078fdaff */
[----:B------:R-:W4:Y:S01]  /*9260*/  LDS R195, [R178.X4+0x2300] ;  /* 0x00230000b2c37984 */ /* 0x000f220000004800 */
        /* <DEDUP_REMOVED lines=58> */
[----:B------:R-:W-:Y:S02]  /*9610*/  FMUL.FTZ R197, R122, UR37 ;  /* 0x000000257ac57c20 */ /* 0x000fe40008410000 */
[----:B--2---:R-:W-:Y:S01]  /*9620*/  FMUL.FTZ R202, R0, R179 ;  /* 0x000000b300ca7220 */ /* 0x004fe20000410000 */
[----:B------:R2:W-:Y:S01]  /*9630*/  STS [R39.X4+0x31e4], R158 ;  /* 0x0031e49e27007388 */ /* 0x0005e20000004800 */
[----:B------:R-:W-:Y:S02]  /*9640*/  FMUL.FTZ R179, R57, R125 ;  /* 0x0000007d39b37220 */ /* 0x000fe40000410000 */
[----:B-----5:R-:W-:Y:S01]  /*9650*/  FFMA.FTZ R156, -R3, R194, -RZ ;  /* 0x000000c2039c7223 */ /* 0x020fe200000109ff */
[----:B------:R-:W-:Y:S01]  /*9660*/  STS [R39.X4+0x3188], R236 ;  /* 0x003188ec27007388 */ /* 0x000fe20000004800 */
[----:B------:R-:W-:Y:S02]  /*9670*/  FMUL.FTZ R194, R55, UR37 ;  /* 0x0000002537c27c20 */ /* 0x000fe40008410000 */
[----:B-1----:R-:W-:Y:S01]  /*9680*/  FMUL.FTZ R198, R2, R193 ;  /* 0x000000c102c67220 */ /* 0x002fe20000410000 */
[----:B------:R-:W-:Y:S01]  /*9690*/  STS [R39.X4+0x3190], R238 ;  /* 0x003190ee27007388 */ /* 0x000fe20000004800 */
[----:B------:R-:W-:-:S02]  /*96a0*/  FFMA.FTZ R194, R125, UR36, -R194 ;  /* 0x000000247dc27c23 */ /* 0x000fc400080108c2 */
[----:B--2---:R-:W-:Y:S01]  /*96b0*/  FFMA.FTZ R158, -R0, R154, -RZ ;  /* 0x0000009a009e7223 */ /* 0x004fe200000109ff */
[----:B------:R-:W-:Y:S01]  /*96c0*/  STS [R39.X4+0x3198], R216 ;  /* 0x003198d827007388 */ /* 0x000fe20000004800 */
[----:B------:R-:W-:Y:S02]  /*96d0*/  FMUL.FTZ R154, R121, UR37 ;  /* 0x00000025799a7c20 */ /* 0x000fe40008410000 */
[----:B------:R-:W-:Y:S01]  /*96e0*/  FMUL.FTZ R57, R52, UR37 ;  /* 0x0000002534397c20 */ /* 0x000fe20008410000 */
[----:B------:R-:W-:Y:S01]  /*96f0*/  STS [R39.X4+0x31ac], R212 ;  /* 0x0031acd427007388 */ /* 0x000fe20000004800 */
[----:B------:R-:W-:Y:S02]  /*9700*/  FFMA.FTZ R193, R127, UR36, R154 ;  /* 0x000000247fc17c23 */ /* 0x000fe4000801009a */
        /* <DEDUP_REMOVED lines=12> */
[----:B------:R1:W-:Y:S01]  /*97d0*/  STS [R39.X4+0x31ec], R156 ;  /* 0x0031ec9c27007388 */ /* 0x0003e20000004800 */
[----:B------:R-:W-:Y:S02]  /*97e0*/  FMUL.FTZ R125, R118, UR37 ;  /* 0x00000025767d7c20 */ /* 0x000fe40008410000 */
[----:B------:R-:W-:Y:S01]  /*97f0*/  FFMA.FTZ R200, R55, UR36, R200 ;  /* 0x0000002437c87c23 */ /* 0x000fe200080100c8 */
[----:B------:R-:W-:Y:S01]  /*9800*/  STS [R39.X4+0x31f0], R198 ;  /* 0x0031f0c627007388 */ /* 0x000fe20000004800 */
[----:B------:R-:W-:Y:S02]  /*9810*/  FFMA.FTZ R125, R122, UR36, R125 ;  /* 0x000000247a7d7c23 */ /* 0x000fe4000801007d */
[----:B--2---:R-:W-:Y:S01]  /*9820*/  FMUL.FTZ R196, R129, UR37 ;  /* 0x0000002581c47c20 */ /* 0x004fe20008410000 */
[----:B------:R-:W-:Y:S01]  /*9830*/  STS [R39.X4+0x31f4], R160 ;  /* 0x0031f4a027007388 */ /* 0x000fe20000004800 */
[----:B-1----:R-:W-:-:S03]  /*9840*/  FMUL.FTZ R156, R127, UR37 ;  /* 0x000000257f9c7c20 */ /* 0x002fc60008410000 */
[----:B------:R-:W-:Y:S01]  /*9850*/  STS [R39.X4+0x31f8], R202 ;  /* 0x0031f8ca27007388 */ /* 0x000fe20000004800 */
[----:B------:R-:W-:Y:S02]  /*9860*/  FFMA.FTZ R196, R183, UR36, -R196 ;  /* 0x00000024b7c47c23 */ /* 0x000fe400080108c4 */
[----:B------:R-:W-:Y:S01]  /*9870*/  FFMA.FTZ R199, R121, UR36, -R156 ;  /* 0x0000002479c77c23 */ /* 0x000fe2000801089c */
[----:B------:R1:W-:Y:S02]  /*9880*/  STS [R39.X4+0x31fc], R158 ;  /* 0x0031fc9e27007388 */ /* 0x0003e40000004800 */
[----:B-1----:R-:W-:-:S04]  /*9890*/  FMUL.FTZ R39, R152, UR37 ;  /* 0x0000002598277c20 */ /* 0x002fc80008410000 */
[----:B------:R-:W-:Y:S02]  /*98a0*/  FFMA.FTZ R198, R52, UR36, -R39 ;  /* 0x0000002434c67c23 */ /* 0x000fe40008010827 */
        /* <DEDUP_REMOVED lines=56> */
.L_x_10876:
[----:B0--34-:R-:W-:Y:S05]  /*9c30*/  BSYNC B0 ;  /* 0x0000000000007941 */ /* 0x019fea0003800000 */
.L_x_10875:
        /* <DEDUP_REMOVED lines=67> */
.L_x_10878:
[----:B01----:R-:W-:Y:S05]  /*a070*/  BSYNC B0 ;  /* 0x0000000000007941 */ /* 0x003fea0003800000 */
.L_x_10877:
[----:B------:R-:W0:Y:S01]  /*a080*/  LDS R181, [R181.X4+0x3280] ;  /* 0x00328000b5b57984 */ /* 0x000e220000004800 */
[----:B------:R-:W-:Y:S01]  /*a090*/  BSSY B0, `(.L_x_10879) ;  /* 0x0000004000007945 */ /* 0x000fe20003800000 */
[----:B------:R-:W-:Y:S05]  /*a0a0*/  @!P1 BRA `(.L_x_10880) ;  /* 0x0000002000009947 */ /* 0x000fea0003800000 */
[----:B------:R1:W-:Y:S04]  /*a0b0*/  RED.E.ADD.F32.FTZ.RN.STRONG.GPU [R154.64+-0xf00], R187 ;  /* 0xfff100bb9a00798e */ /* 0x0003e8000c10e798 */
[----:B0-----:R1:W-:Y:S02]  /*a0c0*/  RED.E.ADD.F32.FTZ.RN.STRONG.GPU [R156.64+-0xf00], R181 ;  /* 0xfff100b59c00798e */ /* 0x0013e4000c10e798 */
.L_x_10880:
[----:B------:R-:W-:Y:S05]  /*a0d0*/  BSYNC B0 ;  /* 0x0000000000007941 */ /* 0x000fea0003800000 */
.L_x_10879:
[----:B------:R2:W3:Y:S01]  /*a0e0*/  LDS R123, [R180.X4+0x3300] ;  /* 0x00330000b47b7984 */ /* 0x0004e20000004800 */
[----:B------:R-:W-:Y:S01]  /*a0f0*/  BSSY B0, `(.L_x_10881) ;  /* 0x0000004000007945 */ /* 0x000fe20003800000 */
[----:B------:R-:W-:Y:S05]  /*a100*/  @!P2 BRA `(.L_x_10882) ;  /* 0x000000200000a947 */ /* 0x000fea0003800000 */
[----:B------:R4:W-:Y:S04]  /*a110*/  RED.E.ADD.F32.FTZ.RN.STRONG.GPU [R154.64+-0xe80], R189 ;  /* 0xfff180bd9a00798e */ /* 0x0009e8000c10e798 */
[----:B---3--:R4:W-:Y:S02]  /*a120*/  RED.E.ADD.F32.FTZ.RN.STRONG.GPU [R156.64+-0xe80], R123 ;  /* 0xfff1807b9c00798e */ /* 0x0089e4000c10e798 */
.L_x_10882:
[----:B------:R-:W-:Y:S05]  /*a130*/  BSYNC B0 ;  /* 0x0000000000007941 */ /* 0x000fea0003800000 */
.L_x_10881:
        /* <DEDUP_REMOVED lines=12> */
.L_x_10884:
[----:B---3--:R-:W-:Y:S05]  /*a200*/  BSYNC B0 ;  /* 0x0000000000007941 */ /* 0x008fea0003800000 */
.L_x_10883:
[----:B------:R-:W3:Y:S01]  /*a210*/  LDS R177, [R177.X4+0x3400] ;  /* 0x00340000b1b17984 */ /* 0x000ee20000004800 */
[----:B------:R-:W-:Y:S01]  /*a220*/  BSSY B0, `(.L_x_10885) ;  /* 0x0000004000007945 */ /* 0x000fe20003800000 */
[----:B------:R-:W-:Y:S05]  /*a230*/  @!P0 BRA `(.L_x_10886) ;  /* 0x0000002000008947 */ /* 0x000fea0003800000 */
[----:B------:R1:W-:Y:S04]  /*a240*/  RED.E.ADD.F32.FTZ.RN.STRONG.GPU [R154.64+-0xd80], R221 ;  /* 0xfff280dd9a00798e */ /* 0x0003e8000c10e798 */
[----:B---3--:R1:W-:Y:S02]  /*a250*/  RED.E.ADD.F32.FTZ.RN.STRONG.GPU [R156.64+-0xd80], R177 ;  /* 0xfff280b19c00798e */ /* 0x0083e4000c10e798 */
.L_x_10886:
[----:B------:R-:W-:Y:S05]  /*a260*/  BSYNC B0 ;  /* 0x0000000000007941 */ /* 0x000fea0003800000 */
.L_x_10885:
[----:B----4-:R4:W1:Y:S01]  /*a270*/  LDS R123, [R176.X4+0x3480] ;  /* 0x00348000b07b7984 */ /* 0x0108620000004800 */
[----:B------:R-:W-:Y:S01]  /*a280*/  BSSY B0, `(.L_x_10887) ;  /* 0x0000004000007945 */ /* 0x000fe20003800000 */
[----:B------:R-:W-:Y:S05]  /*a290*/  @!P1 BRA `(.L_x_10888) ;  /* 0x0000002000009947 */ /* 0x000fea0003800000 */
[----:B------:R2:W-:Y:S04]  /*a2a0*/  RED.E.ADD.F32.FTZ.RN.STRONG.GPU [R154.64+-0xd00], R223 ;  /* 0xfff300df9a00798e */ /* 0x0005e8000c10e798 */
[----:B-1----:R2:W-:Y:S02]  /*a2b0*/  RED.E.ADD.F32.FTZ.RN.STRONG.GPU [R156.64+-0xd00], R123 ;  /* 0xfff3007b9c00798e */ /* 0x0025e4000c10e798 */
.L_x_10888:
[----:B------:R-:W-:Y:S05]  /*a2c0*/  BSYNC B0 ;  /* 0x0000000000007941 */ /* 0x000fea0003800000 */
.L_x_10887:
[----:B------:R-:W2:Y:S01]  /*a2d0*/  LDS R175, [R175.X4+0x3500] ;  /* 0x00350000afaf7984 */ /* 0x000ea20000004800 */
[----:B------:R-:W-:Y:S01]  /*a2e0*/  BSSY B0, `(.L_x_10889) ;  /* 0x0000004000007945 */ /* 0x000fe20003800000 */
[----:B------:R-:W-:Y:S05]  /*a2f0*/  @!P2 BRA `(.L_x_10890) ;  /* 0x000000200000a947 */ /* 0x000fea0003800000 */
[----:B------:R4:W-:Y:S04]  /*a300*/  RED.E.ADD.F32.FTZ.RN.STRONG.GPU [R154.64+-0xc80], R225 ;  /* 0xfff380e19a00798e */ /* 0x0009e8000c10e798 */
[----:B--2---:R4:W-:Y:S02]  /*a310*/  RED.E.ADD.F32.FTZ.RN.STRONG.GPU [R156.64+-0xc80], R175 ;  /* 0xfff380af9c00798e */ /* 0x0049e4000c10e798 */
.L_x_10890:
[----:B------:R-:W-:Y:S05]  /*a320*/  BSYNC B0 ;  /* 0x0000000000007941 */ /* 0x000fea0003800000 */
.L_x_10889:
[----:B-12---:R1:W2:Y:S01]  /*a330*/  LDS R123, [R174.X4+0x3580] ;  /* 0x00358000ae7b7984 */ /* 0x0062a20000004800 */
[----:B------:R-:W-:Y:S01]  /*a340*/  BSSY B0, `(.L_x_10891) ;  /* 0x0000004000007945 */ /* 0x000fe20003800000 */
[----:B------:R-:W-:Y:S05]  /*a350*/  @!P3 BRA `(.L_x_10892) ;  /* 0x000000200000b947 */ /* 0x000fea0003800000 */
[----:B------:R1:W-:Y:S04]  /*a360*/  RED.E.ADD.F32.FTZ.RN.STRONG.GPU [R154.64+-0xc00], R227 ;  /* 0xfff400e39a00798e */ /* 0x0003e8000c10e798 */
[----:B--2---:R1:W-:Y:S02]  /*a370*/  RED.E.ADD.F32.FTZ.RN.STRONG.GPU [R156.64+-0xc00], R123 ;  /* 0xfff4007b9c00798e */ /* 0x0043e4000c10e798 */
.L_x_10892:
[----:B------:R-:W-:Y:S05]  /*a380*/  BSYNC B0 ;  /* 0x0000000000007941 */ /* 0x000fea0003800000 */
.L_x_10891:
[----:B------:R-:W1:Y:S01]  /*a390*/  LDS R173, [R173.X4+0x3600] ;  /* 0x00360000adad7984 */ /* 0x000e620000004800 */
[----:B------:R-:W-:Y:S01]  /*a3a0*/  BSSY B0, `(.L_x_10893) ;  /* 0x0000004000007945 */ /* 0x000fe20003800000 */
[----:B------:R-:W-:Y:S05]  /*a3b0*/  @!P4 BRA `(.L_x_10894) ;  /* 0x000000200000c947 */ /* 0x000fea0003800000 */
[----:B------:R4:W-:Y:S04]  /*a3c0*/  RED.E.ADD.F32.FTZ.RN.STRONG.GPU [R154.64+-0xb80], R229 ;  /* 0xfff480e59a00798e */ /* 0x0009e8000c10e798 */
[----:B-1----:R4:W-:Y:S02]  /*a3d0*/  RED.E.ADD.F32.FTZ.RN.STRONG.GPU [R156.64+-0xb80], R173 ;  /* 0xfff480ad9c00798e */ /* 0x0029e4000c10e798 */
.L_x_10894:
[----:B------:R-:W-:Y:S05]  /*a3e0*/  BSYNC B0 ;  /* 0x0000000000007941 */ /* 0x000fea0003800000 */
.L_x_10893:
[----:B-12---:R1:W2:Y:S01]  /*a3f0*/  LDS R123, [R172.X4+0x3680] ;  /* 0x00368000ac7b7984 */ /* 0x0062a20000004800 */
[----:B------:R-:W-:Y:S01]  /*a400*/  BSSY B0, `(.L_x_10895) ;  /* 0x0000004000007945 */ /* 0x000fe20003800000 */
[----:B------:R-:W-:Y:S05]  /*a410*/  @!P5 BRA `(.L_x_10896) ;  /* 0x000000200000d947 */ /* 0x000fea0003800000 */
[----:B------:R1:W-:Y:S04]  /*a420*/  RED.E.ADD.F32.FTZ.RN.STRONG.GPU [R154.64+-0xb00], R231 ;  /* 0xfff500e79a00798e */ /* 0x0003e8000c10e798 */
[----:B--2---:R1:W-:Y:S02]  /*a430*/  RED.E.ADD.F32.FTZ.RN.STRONG.GPU [R156.64+-0xb00], R123 ;  /* 0xfff5007b9c00798e */ /* 0x0043e4000c10e798 */
.L_x_10896:
[----:B------:R-:W-:Y:S05]  /*a440*/  BSYNC B0 ;  /* 0x0000000000007941 */ /* 0x000fea0003800000 */
.L_x_10895:
        /* <DEDUP_REMOVED lines=12> */
.L_x_10898:
[----:B------:R-:W-:Y:S05]  /*a510*/  BSYNC B0 ;  /* 0x0000000000007941 */ /* 0x000fea0003800000 */
.L_x_10897:
[----:B-12---:R1:W2:Y:S01]  /*a520*/  LDS R123, [R170.X4+0x3780] ;  /* 0x00378000aa7b7984 */ /* 0x0062a20000004800 */
[----:B------:R-:W-:Y:S01]  /*a530*/  BSSY B0, `(.L_x_10899) ;  /* 0x0000004000007945 */ /* 0x000fe20003800000 */
[----:B------:R-:W-:Y:S05]  /*a540*/  @!P0 BRA `(.L_x_10900) ;  /* 0x0000002000008947 */ /* 0x000fea0003800000 */
[----:B------:R1:W-:Y:S04]  /*a550*/  RED.E.ADD.F32.FTZ.RN.STRONG.GPU [R154.64+-0xa00], R235 ;  /* 0xfff600eb9a00798e */ /* 0x0003e8000c10e798 */
[----:B--2---:R1:W-:Y:S02]  /*a560*/  RED.E.ADD.F32.FTZ.RN.STRONG.GPU [R156.64+-0xa00], R123 ;  /* 0xfff6007b9c00798e */ /* 0x0043e4000c10e798 */
.L_x_10900:
[----:B------:R-:W-:Y:S05]  /*a570*/  BSYNC B0 ;  /* 0x0000000000007941 */ /* 0x000fea0003800000 */
.L_x_10899:
[----:B------:R-:W1:Y:S01]  /*a580*/  LDS R169, [R169.X4+0x3800] ;  /* 0x00380000a9a97984 */ /* 0x000e620000004800 */
[----:B------:R-:W-:Y:S01]  /*a590*/  BSSY B0, `(.L_x_10901) ;  /* 0x0000004000007945 */ /* 0x000fe20003800000 */
[----:B------:R-:W-:Y:S05]  /*a5a0*/  @!P1 BRA `(.L_x_10902) ;  /* 0x0000002000009947 */ /* 0x000fea0003800000 */
[----:B------:R4:W-:Y:S04]  /*a5b0*/  RED.E.ADD.F32.FTZ.RN.STRONG.GPU [R154.64+-0x980], R237 ;  /* 0xfff680ed9a00798e */ /* 0x0009e8000c10e798 */
[----:B-1----:R4:W-:Y:S02]  /*a5c0*/  RED.E.ADD.F32.FTZ.RN.STRONG.GPU [R156.64+-0x980], R169 ;  /* 0xfff680a99c00798e */ /* 0x0029e4000c10e798 */
.L_x_10902:
[----:B------:R-:W-:Y:S05]  /*a5d0*/  BSYNC B0 ;  /* 0x0000000000007941 */ /* 0x000fea0003800000 */
.L_x_10901:
[----:B-12---:R1:W2:Y:S01]  /*a5e0*/  LDS R123, [R168.X4+0x3880] ;  /* 0x00388000a87b7984 */ /* 0x0062a20000004800 */
[----:B------:R-:W-:Y:S01]  /*a5f0*/  BSSY B0, `(.L_x_10903) ;  /* 0x0000004000007945 */ /* 0x000fe20003800000 */
[----:B------:R-:W-:Y:S05]  /*a600*/  @!P2 BRA `(.L_x_10904) ;  /* 0x000000200000a947 */ /* 0x000fea0003800000 */
[----:B------:R1:W-:Y:S04]  /*a610*/  RED.E.ADD.F32.FTZ.RN.STRONG.GPU [R154.64+-0x900], R239 ;  /* 0xfff700ef9a00798e */ /* 0x0003e8000c10e798 */
[----:B--2---:R1:W-:Y:S02]  /*a620*/  RED.E.ADD.F32.FTZ.RN.STRONG.GPU [R156.64+-0x900], R123 ;  /* 0xfff7007b9c00798e */ /* 0x0043e4000c10e798 */
.L_x_10904:
[----:B------:R-:W-:Y:S05]  /*a630*/  BSYNC B0 ;  /* 0x0000000000007941 */ /* 0x000fea0003800000 */
.L_x_10903:
[----:B------:R-:W1:Y:S01]  /*a640*/  LDS R167, [R167.X4+0x3900] ;  /* 0x00390000a7a77984 */ /* 0x000e620000004800 */
[----:B------:R-:W-:Y:S01]  /*a650*/  BSSY B0, `(.L_x_10905) ;  /* 0x0000004000007945 */ /* 0x000fe20003800000 */
[----:B------:R-:W-:Y:S05]  /*a660*/  @!P3 BRA `(.L_x_10906) ;  /* 0x000000200000b947 */ /* 0x000fea0003800000 */
[----:B------:R4:W-:Y:S04]  /*a670*/  RED.E.ADD.F32.FTZ.RN.STRONG.GPU [R154.64+-0x880], R241 ;  /* 0xfff780f19a00798e */ /* 0x0009e8000c10e798 */
[----:B-1----:R4:W-:Y:S02]  /*a680*/  RED.E.ADD.F32.FTZ.RN.STRONG.GPU [R156.64+-0x880], R167 ;  /* 0xfff780a79c00798e */ /* 0x0029e4000c10e798 */
.L_x_10906:
[----:B------:R-:W-:Y:S05]  /*a690*/  BSYNC B0 ;  /* 0x0000000000007941 */ /* 0x000fea0003800000 */
.L_x_10905:
[----:B------:R-:W4:Y:S01]  /*a6a0*/  LDS R191, [R191.X4+0x3980] ;  /* 0x00398000bfbf7984 */ /* 0x000f220000004800 */
[----:B------:R-:W-:Y:S01]  /*a6b0*/  BSSY B0, `(.L_x_10907) ;  /* 0x0000004000007945 */ /* 0x000fe20003800000 */
[----:B------:R-:W-:Y:S05]  /*a6c0*/  @!P4 BRA `(.L_x_10908) ;  /* 0x000000200000c947 */ /* 0x000fea0003800000 */
[----:B------:R4:W-:Y:S04]  /*a6d0*/  RED.E.ADD.F32.FTZ.RN.STRONG.GPU [R154.64+-0x800], R243 ;  /* 0xfff800f39a00798e */ /* 0x0009e8000c10e798 */
[----:B----4-:R4:W-:Y:S02]  /*a6e0*/  RED.E.ADD.F32.FTZ.RN.STRONG.GPU [R156.64+-0x800], R191 ;  /* 0xfff800bf9c00798e */ /* 0x0109e4000c10e798 */
.L_x_10908:
[----:B------:R-:W-:Y:S05]  /*a6f0*/  BSYNC B0 ;  /* 0x0000000000007941 */ /* 0x000fea0003800000 */
.L_x_10907:
[----:B-12---:R1:W2:Y:S01]  /*a700*/  LDS R123, [R166.X4+0x3a00] ;  /* 0x003a0000a67b7984 */ /* 0x0062a20000004800 */
[----:B------:R-:W-:Y:S01]  /*a710*/  BSSY B0, `(.L_x_10909) ;  /* 0x0000004000007945 */ /* 0x000fe20003800000 */
[----:B------:R-:W-:Y:S05]  /*a720*/  @!P5 BRA `(.L_x_10910) ;  /* 0x000000200000d947 */ /* 0x000fea0003800000 */
[----:B------:R1:W-:Y:S04]  /*a730*/  RED.E.ADD.F32.FTZ.RN.STRONG.GPU [R154.64+-0x780], R245 ;  /* 0xfff880f59a00798e */ /* 0x0003e8000c10e798 */
[----:B--2---:R1:W-:Y:S02]  /*a740*/  RED.E.ADD.F32.FTZ.RN.STRONG.GPU [R156.64+-0x780], R123 ;  /* 0xfff8807b9c00798e */ /* 0x0043e4000c10e798 */
.L_x_10910:
[----:B------:R-:W-:Y:S05]  /*a750*/  BSYNC B0 ;  /* 0x0000000000007941 */ /* 0x000fea0003800000 */
.L_x_10909:
        /* <DEDUP_REMOVED lines=12> */
.L_x_10912:
[----:B------:R-:W-:Y:S05]  /*a820*/  BSYNC B0 ;  /* 0x0000000000007941 */ /* 0x000fea0003800000 */
.L_x_10911:
[----:B-12---:R1:W2:Y:S01]  /*a830*/  LDS R123, [R164.X4+0x3b00] ;  /* 0x003b0000a47b7984 */ /* 0x0062a20000004800 */
[----:B------:R-:W-:Y:S01]  /*a840*/  BSSY B0, `(.L_x_10913) ;  /* 0x0000004000007945 */ /* 0x000fe20003800000 */
[----:B------:R-:W-:Y:S05]  /*a850*/  @!P0 BRA `(.L_x_10914) ;  /* 0x0000002000008947 */ /* 0x000fea0003800000 */
[----:B------:R1:W-:Y:S04]  /*a860*/  RED.E.ADD.F32.FTZ.RN.STRONG.GPU [R154.64+-0x680], R249 ;  /* 0xfff980f99a00798e */ /* 0x0003e8000c10e798 */
[----:B--2---:R1:W-:Y:S02]  /*a870*/  RED.E.ADD.F32.FTZ.RN.STRONG.GPU [R156.64+-0x680], R123 ;  /* 0xfff9807b9c00798e */ /* 0x0043e4000c10e798 */
.L_x_10914:
[----:B------:R-:W-:Y:S05]  /*a880*/  BSYNC B0 ;  /* 0x0000000000007941 */ /* 0x000fea0003800000 */
.L_x_10913:
[----:B------:R-:W1:Y:S01]  /*a890*/  LDS R163, [R163.X4+0x3b80] ;  /* 0x003b8000a3a37984 */ /* 0x000e620000004800 */
[----:B------:R-:W-:Y:S01]  /*a8a0*/  BSSY B0, `(.L_x_10915) ;  /* 0x0000004000007945 */ /* 0x000fe20003800000 */
[----:B------:R-:W-:Y:S05]  /*a8b0*/  @!P1 BRA `(.L_x_10916) ;  /* 0x0000002000009947 */ /* 0x000fea0003800000 */
[----:B------:R4:W-:Y:S04]  /*a8c0*/  RED.E.ADD.F32.FTZ.RN.STRONG.GPU [R154.64+-0x600], R251 ;  /* 0xfffa00fb9a00798e */ /* 0x0009e8000c10e798 */
[----:B-1----:R4:W-:Y:S02]  /*a8d0*/  RED.E.ADD.F32.FTZ.RN.STRONG.GPU [R156.64+-0x600], R163 ;  /* 0xfffa00a39c00798e */ /* 0x0029e4000c10e798 */
.L_x_10916:
[----:B------:R-:W-:Y:S05]  /*a8e0*/  BSYNC B0 ;  /* 0x0000000000007941 */ /* 0x000fea0003800000 */
.L_x_10915:
[----:B-12---:R1:W2:Y:S01]  /*a8f0*/  LDS R123, [R162.X4+0x3c00] ;  /* 0x003c0000a27b7984 */ /* 0x0062a20000004800 */
[----:B------:R-:W-:Y:S01]  /*a900*/  BSSY B0, `(.L_x_10917) ;  /* 0x0000004000007945 */ /* 0x000fe20003800000 */
[----:B------:R-:W-:Y:S05]  /*a910*/  @!P2 BRA `(.L_x_10918) ;  /* 0x000000200000a947 */ /* 0x000fea0003800000 */
[----:B------:R1:W-:Y:S04]  /*a920*/  RED.E.ADD.F32.FTZ.RN.STRONG.GPU [R154.64+-0x580], R186 ;  /* 0xfffa80ba9a00798e */ /* 0x0003e8000c10e798 */
[----:B--2---:R1:W-:Y:S02]  /*a930*/  RED.E.ADD.F32.FTZ.RN.STRONG.GPU [R156.64+-0x580], R123 ;  /* 0xfffa807b9c00798e */ /* 0x0043e4000c10e798 */
.L_x_10918:
[----:B------:R-:W-:Y:S05]  /*a940*/  BSYNC B0 ;  /* 0x0000000000007941 */ /* 0x000fea0003800000 */
.L_x_10917:
[----:B------:R-:W1:Y:S01]  /*a950*/  LDS R153, [R153.X4+0x3c80] ;  /* 0x003c800099997984 */ /* 0x000e620000004800 */
[----:B------:R-:W-:Y:S01]  /*a960*/  BSSY B0, `(.L_x_10919) ;  /* 0x0000004000007945 */ /* 0x000fe20003800000 */
[----:B------:R-:W-:Y:S05]  /*a970*/  @!P3 BRA `(.L_x_10920) ;  /* 0x000000200000b947 */ /* 0x000fea0003800000 */
[----:B------:R4:W-:Y:S04]  /*a980*/  RED.E.ADD.F32.FTZ.RN.STRONG.GPU [R154.64+-0x500], R188 ;  /* 0xfffb00bc9a00798e */ /* 0x0009e8000c10e798 */
[----:B-1----:R4:W-:Y:S02]  /*a990*/  RED.E.ADD.F32.FTZ.RN.STRONG.GPU [R156.64+-0x500], R153 ;  /* 0xfffb00999c00798e */ /* 0x0029e4000c10e798 */
.L_x_10920:
[----:B------:R-:W-:Y:S05]  /*a9a0*/  BSYNC B0 ;  /* 0x0000000000007941 */ /* 0x000fea0003800000 */
.L_x_10919:
[----:B------:R-:W4:Y:S01]  /*a9b0*/  LDS R147, [R147.X4+0x3d00] ;  /* 0x003d000093937984 */ /* 0x000f220000004800 */
[----:B------:R-:W-:Y:S01]  /*a9c0*/  BSSY B0, `(.L_x_10921) ;  /* 0x0000004000007945 */ /* 0x000fe20003800000 */
[----:B------:R-:W-:Y:S05]  /*a9d0*/  @!P4 BRA `(.L_x_10922) ;  /* 0x000000200000c947 */ /* 0x000fea0003800000 */
[----:B------:R4:W-:Y:S04]  /*a9e0*/  RED.E.ADD.F32.FTZ.RN.STRONG.GPU [R154.64+-0x480], R190 ;  /* 0xfffb80be9a00798e */ /* 0x0009e8000c10e798 */
[----:B----4-:R4:W-:Y:S02]  /*a9f0*/  RED.E.ADD.F32.FTZ.RN.STRONG.GPU [R156.64+-0x480], R147 ;  /* 0xfffb80939c00798e */ /* 0x0109e4000c10e798 */
.L_x_10922:
[----:B------:R-:W-:Y:S05]  /*aa00*/  BSYNC B0 ;  /* 0x0000000000007941 */ /* 0x000fea0003800000 */
.L_x_10921:
[----:B-12---:R1:W2:Y:S01]  /*aa10*/  LDS R123, [R146.X4+0x3d80] ;  /* 0x003d8000927b7984 */ /* 0x0062a20000004800 */
[----:B------:R-:W-:Y:S01]  /*aa20*/  BSSY B0, `(.L_x_10923) ;  /* 0x0000004000007945 */ /* 0x000fe20003800000 */
[----:B------:R-:W-:Y:S05]  /*aa30*/  @!P5 BRA `(.L_x_10924) ;  /* 0x000000200000d947 */ /* 0x000fea0003800000 */
[----:B------:R1:W-:Y:S04]  /*aa40*/  RED.E.ADD.F32.FTZ.RN.STRONG.GPU [R154.64+-0x400], R192 ;  /* 0xfffc00c09a00798e */ /* 0x0003e8000c10e798 */
[----:B--2---:R1:W-:Y:S02]  /*aa50*/  RED.E.ADD.F32.FTZ.RN.STRONG.GPU [R156.64+-0x400], R123 ;  /* 0xfffc007b9c00798e */ /* 0x0043e4000c10e798 */
.L_x_10924:
[----:B------:R-:W-:Y:S05]  /*aa60*/  BSYNC B0 ;  /* 0x0000000000007941 */ /* 0x000fea0003800000 */
.L_x_10923:
        /* <DEDUP_REMOVED lines=12> */
.L_x_10926:
[----:B------:R-:W-:Y:S05]  /*ab30*/  BSYNC B0 ;  /* 0x0000000000007941 */ /* 0x000fea0003800000 */
.L_x_10925:
[----:B-12---:R1:W2:Y:S01]  /*ab40*/  LDS R123, [R144.X4+0x3e80] ;  /* 0x003e8000907b7984 */ /* 0x0062a20000004800 */
[----:B------:R-:W-:Y:S01]  /*ab50*/  BSSY B0, `(.L_x_10927) ;  /* 0x0000004000007945 */ /* 0x000fe20003800000 */
[----:B------:R-:W-:Y:S05]  /*ab60*/  @!P0 BRA `(.L_x_10928) ;  /* 0x0000002000008947 */ /* 0x000fea0003800000 */
[----:B------:R1:W-:Y:S04]  /*ab70*/  RED.E.ADD.F32.FTZ.RN.STRONG.GPU [R154.64+-0x300], R222 ;  /* 0xfffd00de9a00798e */ /* 0x0003e8000c10e798 */
[----:B--2---:R1:W-:Y:S02]  /*ab80*/  RED.E.ADD.F32.FTZ.RN.STRONG.GPU [R156.64+-0x300], R123 ;  /* 0xfffd007b9c00798e */ /* 0x0043e4000c10e798 */
.L_x_10928:
[----:B------:R-:W-:Y:S05]  /*ab90*/  BSYNC B0 ;  /* 0x0000000000007941 */ /* 0x000fea0003800000 */
.L_x_10927:
[----:B------:R-:W1:Y:S01]  /*aba0*/  LDS R143, [R143.X4+0x3f00] ;  /* 0x003f00008f8f7984 */ /* 0x000e620000004800 */
[----:B------:R-:W-:Y:S01]  /*abb0*/  BSSY B0, `(.L_x_10929) ;  /* 0x0000004000007945 */ /* 0x000fe20003800000 */
[----:B------:R-:W-:Y:S05]  /*abc0*/  @!P1 BRA `(.L_x_10930) ;  /* 0x0000002000009947 */ /* 0x000fea0003800000 */
[----:B------:R4:W-:Y:S04]  /*abd0*/  RED.E.ADD.F32.FTZ.RN.STRONG.GPU [R154.64+-0x280], R224 ;  /* 0xfffd80e09a00798e */ /* 0x0009e8000c10e798 */
[----:B-1----:R4:W-:Y:S02]  /*abe0*/  RED.E.ADD.F32.FTZ.RN.STRONG.GPU [R156.64+-0x280], R143 ;  /* 0xfffd808f9c00798e */ /* 0x0029e4000c10e798 */
.L_x_10930:
[----:B------:R-:W-:Y:S05]  /*abf0*/  BSYNC B0 ;  /* 0x0000000000007941 */ /* 0x000fea0003800000 */
.L_x_10929:
[----:B-12---:R1:W2:Y:S01]  /*ac00*/  LDS R123, [R142.X4+0x3f80] ;  /* 0x003f80008e7b7984 */ /* 0x0062a20000004800 */
[----:B------:R-:W-:Y:S01]  /*ac10*/  BSSY B0, `(.L_x_10931) ;  /* 0x0000004000007945 */ /* 0x000fe20003800000 */
[----:B------:R-:W-:Y:S05]  /*ac20*/  @!P2 BRA `(.L_x_10932) ;  /* 0x000000200000a947 */ /* 0x000fea0003800000 */
[----:B------:R1:W-:Y:S04]  /*ac30*/  RED.E.ADD.F32.FTZ.RN.STRONG.GPU [R154.64+-0x200], R226 ;  /* 0xfffe00e29a00798e */ /* 0x0003e8000c10e798 */
[----:B--2---:R1:W-:Y:S02]  /*ac40*/  RED.E.ADD.F32.FTZ.RN.STRONG.GPU [R156.64+-0x200], R123 ;  /* 0xfffe007b9c00798e */ /* 0x0043e4000c10e798 */
.L_x_10932:
[----:B------:R-:W-:Y:S05]  /*ac50*/  BSYNC B0 ;  /* 0x0000000000007941 */ /* 0x000fea0003800000 */
.L_x_10931:
[----:B------:R-:W1:Y:S01]  /*ac60*/  LDS R141, [R141.X4+0x4000] ;  /* 0x004000008d8d7984 */ /* 0x000e620000004800 */
[----:B------:R-:W-:Y:S01]  /*ac70*/  BSSY B0, `(.L_x_10933) ;  /* 0x0000004000007945 */ /* 0x000fe20003800000 */
[----:B------:R-:W-:Y:S05]  /*ac80*/  @!P3 BRA `(.L_x_10934) ;  /* 0x000000200000b947 */ /* 0x000fea0003800000 */
[----:B------:R4:W-:Y:S04]  /*ac90*/  RED.E.ADD.F32.FTZ.RN.STRONG.GPU [R154.64+-0x180], R228 ;  /* 0xfffe80e49a00798e */ /* 0x0009e8000c10e798 */
[----:B-1----:R4:W-:Y:S02]  /*aca0*/  RED.E.ADD.F32.FTZ.RN.STRONG.GPU [R156.64+-0x180], R141 ;  /* 0xfffe808d9c00798e */ /* 0x0029e4000c10e798 */
.L_x_10934:
[----:B------:R-:W-:Y:S05]  /*acb0*/  BSYNC B0 ;  /* 0x0000000000007941 */ /* 0x000fea0003800000 */
.L_x_10933:
[----:B------:R-:W4:Y:S01]  /*acc0*/  LDS R139, [R139.X4+0x4080] ;  /* 0x004080008b8b7984 */ /* 0x000f220000004800 */
[----:B------:R-:W-:Y:S01]  /*acd0*/  BSSY B0, `(.L_x_10935) ;  /* 0x0000004000007945 */ /* 0x000fe20003800000 */
[----:B------:R-:W-:Y:S05]  /*ace0*/  @!P4 BRA `(.L_x_10936) ;  /* 0x000000200000c947 */ /* 0x000fea0003800000 */
[----:B------:R4:W-:Y:S04]  /*acf0*/  RED.E.ADD.F32.FTZ.RN.STRONG.GPU [R154.64+-0x100], R230 ;  /* 0xffff00e69a00798e */ /* 0x0009e8000c10e798 */
[----:B----4-:R4:W-:Y:S02]  /*ad00*/  RED.E.ADD.F32.FTZ.RN.STRONG.GPU [R156.64+-0x100], R139 ;  /* 0xffff008b9c00798e */ /* 0x0109e4000c10e798 */
.L_x_10936:
[----:B------:R-:W-:Y:S05]  /*ad10*/  BSYNC B0 ;  /* 0x0000000000007941 */ /* 0x000fea0003800000 */
.L_x_10935:
[----:B------:R-:W4:Y:S01]  /*ad20*/  LDS R137, [R137.X4+0x4100] ;  /* 0x0041000089897984 */ /* 0x000f220000004800 */
[----:B------:R-:W-:Y:S01]  /*ad30*/  BSSY B0, `(.L_x_10937) ;  /* 0x0000004000007945 */ /* 0x000fe20003800000 */
[----:B------:R-:W-:Y:S05]  /*ad40*/  @!P5 BRA `(.L_x_10938) ;  /* 0x000000200000d947 */ /* 0x000fea0003800000 */
[----:B------:R4:W-:Y:S04]  /*ad50*/  RED.E.ADD.F32.FTZ.RN.STRONG.GPU [R154.64+-0x80], R232 ;  /* 0xffff80e89a00798e */ /* 0x0009e8000c10e798 */
[----:B----4-:R4:W-:Y:S02]  /*ad60*/  RED.E.ADD.F32.FTZ.RN.STRONG.GPU [R156.64+-0x80], R137 ;  /* 0xffff80899c00798e */ /* 0x0109e4000c10e798 */
.L_x_10938:
[----:B------:R-:W-:Y:S05]  /*ad70*/  BSYNC B0 ;  /* 0x0000000000007941 */ /* 0x000fea0003800000 */
.L_x_10937:
[----:B------:R-:W5:Y:S01]  /*ad80*/  SHFL.DOWN PT, R136, R119, 0x1, 0x1f ;  /* 0x08201f0077887f89 */ /* 0x000f6200000e0000 */
[----:B------:R-:W-:Y:S01]  /*ad90*/  ISETP.GT.AND P0, PT, R148, 0x1e, PT ;  /* 0x0000001e9400780c */ /* 0x000fe20003f04270 */
[----:B------:R-:W-:Y:S01]  /*ada0*/  FFMA.FTZ R51, R102, R37, R51 ;  /* 0x0000002566337223 */ /* 0x000fe20000010033 */
[----:B------:R-:W-:Y:S01]  /*adb0*/  ISETP.NE.AND P1, PT, R150, RZ, PT ;  /* 0x000000ff9600720c */ /* 0x000fe20003f25270 */
[----:B-12---:R-:W1:Y:S01]  /*adc0*/  SHFL.DOWN PT, R123, R58, 0x1, 0x1f ;  /* 0x08201f003a7b7f89 */ /* 0x006e6200000e0000 */
[----:B------:R-:W-:Y:S01]  /*add0*/  FFMA.FTZ R74, R37, R18, R74 ;  /* 0x00000012254a7223 */ /* 0x000fe2000001004a */
[----:B------:R-:W-:Y:S01]  /*ade0*/  BSSY B0, `(.L_x_10939) ;  /* 0x0000066000007945 */ /* 0x000fe20003800000 */
[----:B------:R-:W-:-:S02]  /*adf0*/  FFMA.FTZ R36, R107, R46, R36 ;  /* 0x0000002e6b247223 */ /* 0x000fc40000010024 */
[----:B------:R-:W-:Y:S02]  /*ae00*/  FFMA.FTZ R37, R106, R43, R44 ;  /* 0x0000002b6a257223 */ /* 0x000fe4000001002c */
[----:B------:R-:W-:Y:S02]  /*ae10*/  FMUL.FTZ R63, R63, R118 ;  /* 0x000000763f3f7220 */ /* 0x000fe40000410000 */
[----:B------:R-:W-:Y:S02]  /*ae20*/  FMUL.FTZ R197, R124, R197 ;  /* 0x000000c57cc57220 */ /* 0x000fe40000410000 */
[----:B------:R-:W-:Y:S02]  /*ae30*/  FADD.FTZ R95, R36, R95 ;  /* 0x0000005f245f7221 */ /* 0x000fe40000010000 */
[----:B------:R-:W-:Y:S02]  /*ae40*/  FADD.FTZ R94, R37, R94 ;  /* 0x0000005e255e7221 */ /* 0x000fe40000010000 */
[----:B------:R-:W-:-:S02]  /*ae50*/  FFMA.FTZ R36, R105, R50, R47 ;  /* 0x0000003269247223 */ /* 0x000fc4000001002f */
[----:B------:R-:W-:Y:S02]  /*ae60*/  FFMA.FTZ R37, R104, R49, R48 ;  /* 0x0000003168257223 */ /* 0x000fe40000010030 */
[----:B------:R-:W-:Y:S02]  /*ae70*/  FFMA.FTZ R62, R62, R122, R63 ;  /* 0x0000007a3e3e7223 */ /* 0x000fe4000001003f */
[----:B-----5:R-:W-:Y:S02]  /*ae80*/  @!P0 FADD.FTZ R119, R119, R136 ;  /* 0x0000008877778221 */ /* 0x020fe40000010000 */
[----:B------:R-:W-:Y:S02]  /*ae90*/  FFMA.FTZ R125, R120, R125, R197 ;  /* 0x0000007d787d7223 */ /* 0x000fe400000100c5 */
[----:B-1----:R-:W-:Y:S01]  /*aea0*/  @!P0 FADD.FTZ R58, R58, R123 ;  /* 0x0000007b3a3a8221 */ /* 0x002fe20000010000 */
[----:B------:R-:W1:Y:S01]  /*aeb0*/  SHFL.DOWN PT, R136, R119, 0x2, 0x1f ;  /* 0x08401f0077887f89 */ /* 0x000e6200000e0000 */
[----:B------:R-:W-:Y:S01]  /*aec0*/  ISETP.GT.AND P0, PT, R148, 0x1d, PT ;  /* 0x0000001d9400780c */ /* 0x000fe20003f04270 */
[----:B------:R-:W-:-:S02]  /*aed0*/  FMUL.FTZ R67, R67, R52 ;  /* 0x0000003443437220 */ /* 0x000fc40000410000 */
[----:B------:R-:W2:Y:S01]  /*aee0*/  SHFL.DOWN PT, R123, R58, 0x2, 0x1f ;  /* 0x08401f003a7b7f89 */ /* 0x000ea200000e0000 */
[----:B------:R-:W-:Y:S02]  /*aef0*/  FMUL.FTZ R194, R59, R194 ;  /* 0x000000c23bc27220 */ /* 0x000fe40000410000 */
[----:B------:R-:W-:Y:S02]  /*af00*/  FMUL.FTZ R61, R61, R121 ;  /* 0x000000793d3d7220 */ /* 0x000fe40000410000 */
[----:B------:R-:W-:Y:S02]  /*af10*/  FMUL.FTZ R199, R128, R199 ;  /* 0x000000c780c77220 */ /* 0x000fe40000410000 */
[----:B------:R-:W-:Y:S02]  /*af20*/  FMUL.FTZ R198, R131, R198 ;  /* 0x000000c683c67220 */ /* 0x000fe40000410000 */
[----:B------:R-:W-:Y:S02]  /*af30*/  FMUL.FTZ R65, R65, R183 ;  /* 0x000000b741417220 */ /* 0x000fe40000410000 */
[----:B------:R-:W-:-:S02]  /*af40*/  FMUL.FTZ R196, R133, R196 ;  /* 0x000000c485c47220 */ /* 0x000fc40000410000 */
[----:B------:R-:W-:Y:S02]  /*af50*/  FFMA.FTZ R52, R103, R38, R117 ;  /* 0x0000002667347223 */ /* 0x000fe40000010075 */
[----:B------:R-:W-:Y:S02]  /*af60*/  FFMA.FTZ R75, R38, R17, R75 ;  /* 0x00000011264b7223 */ /* 0x000fe4000001004b */
[----:B------:R-:W-:Y:S02]  /*af70*/  FFMA.FTZ R38, R101, R42, R45 ;  /* 0x0000002a65267223 */ /* 0x000fe4000001002d */
[----:B------:R-:W-:Y:S02]  /*af80*/  FFMA.FTZ R45, R100, R41, R40 ;  /* 0x00000029642d7223 */ /* 0x000fe40000010028 */
[----:B-1----:R-:W-:Y:S02]  /*af90*/  @!P0 FADD.FTZ R119, R119, R136 ;  /* 0x0000008877778221 */ /* 0x002fe40000010000 */
[----:B------:R-:W-:-:S02]  /*afa0*/  FFMA.FTZ R72, R41, R20, R72 ;  /* 0x0000001429487223 */ /* 0x000fc40000010048 */
[----:B--2---:R-:W-:Y:S01]  /*afb0*/  @!P0 FADD.FTZ R58, R58, R123 ;  /* 0x0000007b3a3a8221 */ /* 0x004fe20000010000 */
[----:B------:R-:W1:Y:S01]  /*afc0*/  SHFL.DOWN PT, R136, R119, 0x4, 0x1f ;  /* 0x08801f0077887f89 */ /* 0x000e6200000e0000 */
[----:B------:R-:W-:Y:S01]  /*afd0*/  ISETP.GT.AND P0, PT, R148, 0x1b, PT ;  /* 0x0000001b9400780c */ /* 0x000fe20003f04270 */
[----:B------:R-:W-:Y:S02]  /*afe0*/  FADD.FTZ R93, R36, R93 ;  /* 0x0000005d245d7221 */ /* 0x000fe40000010000 */
[----:B------:R-:W2:Y:S01]  /*aff0*/  SHFL.DOWN PT, R123, R58, 0x4, 0x1f ;  /* 0x08801f003a7b7f89 */ /* 0x000ea200000e0000 */
        /* <DEDUP_REMOVED lines=31> */
[----:B------:R-:W-:Y:S01]  /*b1f0*/  ISETP.GT.AND P0, PT, R148, 0xf, PT ;  /* 0x0000000f9400780c */ /* 0x000fe20003f04270 */
[----:B------:R-:W-:-:S02]  /*b200*/  FADD.FTZ R96, R45, R96 ;  /* 0x000000602d607221 */ /* 0x000fc40000010000 */
[----:B------:R-:W2:Y:S01]  /*b210*/  SHFL.DOWN PT, R123, R58, 0x10, 0x1f ;  /* 0x0a001f003a7b7f89 */ /* 0x000ea200000e0000 */
[----:B------:R-:W-:Y:S02]  /*b220*/  FFMA.FTZ R76, R49, R24, R76 ;  /* 0x00000018314c7223 */ /* 0x000fe4000001004c */
[----:B------:R-:W-:Y:S02]  /*b230*/  FADD.FTZ R97, R38, R97 ;  /* 0x0000006126617221 */ /* 0x000fe40000010000 */
        /* <DEDUP_REMOVED lines=8> */
[----:B-1----:R-:W-:Y:S02]  /*b2c0*/  @!P0 FADD.FTZ R119, R119, R136 ;  /* 0x0000008877778221 */ /* 0x002fe40000010000 */
[----:B------:R-:W-:-:S02]  /*b2d0*/  FFMA.FTZ R71, R62, R25, R71 ;  /* 0x000000193e477223 */ /* 0x000fc40000010047 */
[----:B--2---:R-:W-:Y:S01]  /*b2e0*/  @!P0 FADD.FTZ R58, R58, R123 ;  /* 0x0000007b3a3a8221 */ /* 0x004fe20000010000 */
        /* <DEDUP_REMOVED lines=9> */
[----:B------:R1:W-:Y:S01]  /*b380*/  @!P0 STS.64 [0x4208], R40 ;  /* 0x00420828ff008388 */ /* 0x0003e20000000a00 */
[----:B------:R-:W-:-:S03]  /*b390*/  FADD.FTZ R84, R39, R84 ;  /* 0x0000005427547221 */ /* 0x000fc60000010000 */
[----:B------:R-:W-:Y:S06]  /*b3a0*/  BAR.SYNC.DEFER_BLOCKING 0x0 ;  /* 0x0000000000007b1d */ /* 0x000fec0000010000 */
[----:B------:R-:W-:Y:S05]  /*b3b0*/  @P1 BRA `(.L_x_10940) ;  /* 0x0000008000001947 */ /* 0x000fea0003800000 */
[----:B-1----:R-:W-:Y:S02]  /*b3c0*/  ULDC UR34, c[0x0][0x174] ;  /* 0x00005d0000227ab9 */ /* 0x002fe40000000800 */
[----:B------:R-:W-:Y:S02]  /*b3d0*/  UISETP.NE.AND UP0, UPT, UR16, UR34, UPT ;  /* 0x000000221000728c */ /* 0x000fe4000bf05270 */
[----:B------:R-:W-:-:S04]  /*b3e0*/  USHF.L.U32 UR34, UR7, 0x3, URZ ;  /* 0x0000000307227899 */ /* 0x000fc8000800063f */
[----:B------:R-:W-:-:S13]  /*b3f0*/  PLOP3.LUT P0, PT, PT, PT, UP0, 0x80, 0x0 ;  /* 0x000000000000781c */ /* 0x000fda0003f0f008 */
[----:B------:R-:W1:Y:S02]  /*b400*/  @P0 LDS.64 R36, [UR34+0x6750] ;  /* 0x00675022ff240984 */ /* 0x000e640008000a00 */
[----:B-1----:R-:W-:Y:S02]  /*b410*/  @P0 FADD.FTZ R41, R41, R37 ;  /* 0x0000002529290221 */ /* 0x002fe40000010000 */
[----:B------:R-:W-:-:S05]  /*b420*/  @P0 FADD.FTZ R40, R40, R36 ;  /* 0x0000002428280221 */ /* 0x000fca0000010000 */
[----:B------:R1:W-:Y:S02]  /*b430*/  STS.64 [UR34+0x6750], R40 ;  /* 0x00675028ff007988 */ /* 0x0003e40008000a22 */
.L_x_10940:
[----:B-1----:R-:W-:Y:S05]  /*b440*/  BSYNC B0 ;  /* 0x0000000000007941 */ /* 0x002fea0003800000 */
.L_x_10939:
        /* <DEDUP_REMOVED lines=8> */
.L_x_10862:
[----:B------:R-:W-:Y:S01]  /*b4d0*/  BAR.SYNC.DEFER_BLOCKING 0x0 ;  /* 0x0000000000007b1d */ /* 0x000fe20000010000 */
[----:B------:R-:W-:Y:S01]  /*b4e0*/  HFMA2.MMA R3, -RZ, RZ, 0, 9.5367431640625e-07 ;  /* 0x00000010ff037435 */ /* 0x000fe200000001ff */
[----:B------:R-:W-:-:S04]  /*b4f0*/  UIADD3 UR7, UR16, -0x1, URZ ;  /* 0xffffffff10077890 */ /* 0x000fc8000fffe03f */
[----:B------:R-:W-:-:S05]  /*b500*/  ULDC.64 UR36, c[0x0][0x2d8] ;  /* 0x0000b60000247ab9 */ /* 0x000fca0000000a00 */
[----:B------:R-:W-:-:S05]  /*b510*/  IMAD.WIDE R2, R34, R3, UR32 ;  /* 0x0000002022027e25 */ /* 0x000fca000f8e0203 */
[----:B------:R-:W5:Y:S04]  /*b520*/  LDG.E.128 R4, [R2.64] ;  /* 0x0000001802047981 */ /* 0x000f68000c1e1d00 */
[----:B--2---:R-:W2:Y:S04]  /*b530*/  LDG.E.128 R8, [R2.64+0x200] ;  /* 0x0002001802087981 */ /* 0x004ea8000c1e1d00 */
[----:B----4-:R-:W4:Y:S04]  /*b540*/  LDG.E.128 R12, [R2.64+0x400] ;  /* 0x00040018020c7981 */ /* 0x010f28000c1e1d00 */
[----:B---3--:R-:W3:Y:S01]  /*b550*/  LDG.E.128 R16, [R2.64+0x600] ;  /* 0x0006001802107981 */ /* 0x008ee2000c1e1d00 */
[----:B------:R-:W-:-:S02]  /*b560*/  USHF.L.U32 UR8, UR7, 0x9, URZ ;  /* 0x0000000907087899 */ /* 0x000fc4000800063f */
[----:B------:R-:W-:Y:S02]  /*b570*/  UIMAD UR34, UR13, UR36, URZ ;  /* 0x000000240d2272a4 */ /* 0x000fe4000f8e023f */
        /* <DEDUP_REMOVED lines=25> */
[----:B-----5:R-:W-:Y:S04]  /*b710*/  STS.128 [R148.X16], R4 ;  /* 0x0000000494007388 */ /* 0x020fe8000000cc00 */
[----:B--2---:R-:W-:Y:S04]  /*b720*/  STS.128 [R148.X16+0x200], R8 ;  /* 0x0002000894007388 */ /* 0x004fe8000000cc00 */
[----:B----4-:R-:W-:Y:S04]  /*b730*/  STS.128 [R148.X16+0x400], R12 ;  /* 0x0004000c94007388 */ /* 0x010fe8000000cc00 */
[----:B---3--:R-:W-:Y:S01]  /*b740*/  STS.128 [R148.X16+0x600], R16 ;  /* 0x0006001094007388 */ /* 0x008fe2000000cc00 */
[----:B------:R-:W-:-:S06]  /*b750*/  NOP ;  /* 0x0000000000007918 */ /* 0x000fcc0000000000 */
[----:B------:R-:W1:Y:S04]  /*b760*/  LDS.128 R20, [R33+0x10] ;  /* 0x0000100021147984 */ /* 0x000e680000000c00 */
[----:B------:R-:W2:Y:S04]  /*b770*/  LDS.128 R24, [R33+0x20] ;  /* 0x0000200021187984 */ /* 0x000ea80000000c00 */
[----:B------:R-:W3:Y:S01]  /*b780*/  LDS.128 R4, [R33+0x30] ;  /* 0x0000300021047984 */ /* 0x000ee20000000c00 */
[----:B-1----:R-:W-:Y:S02]  /*b790*/  FADD.FTZ R20, R20, UR5 ;  /* 0x0000000514147e21 */ /* 0x002fe40008010000 */
[----:B------:R-:W-:-:S02]  /*b7a0*/  FADD.FTZ R21, R21, UR5 ;  /* 0x0000000515157e21 */ /* 0x000fc40008010000 */
        /* <DEDUP_REMOVED lines=8> */
[----:B------:R-:W-:Y:S01]  /*b830*/  FADD.FTZ R26, R26, UR5 ;  /* 0x000000051a1a7e21 */ /* 0x000fe20008010000 */
[----:B------:R-:W-:Y:S01]  /*b840*/  FSETP.GTU.FTZ.AND P6, PT, R24, 20, PT ;  /* 0x41a000001800780b */ /* 0x000fe20003fdc000 */
[----:B------:R-:W-:Y:S01]  /*b850*/  FADD.FTZ R27, R27, UR5 ;  /* 0x000000051b1b7e21 */ /* 0x000fe20008010000 */
[----:B------:R-:W-:Y:S01]  /*b860*/  FSETP.GTU.FTZ.AND P0, PT, R25, 20, PT ;  /* 0x41a000001900780b */ /* 0x000fe20003f1c000 */
[----:B---3--:R-:W-:Y:S01]  /*b870*/  FADD.FTZ R4, R4, UR5 ;  /* 0x0000000504047e21 */ /* 0x008fe20008010000 */
[----:B------:R-:W-:Y:S01]  /*b880*/  FSETP.GTU.FTZ.AND P1, PT, R26, 20, PT ;  /* 0x41a000001a00780b */ /* 0x000fe20003f3c000 */
[----:B------:R-:W-:-:S02]  /*b890*/  @!P2 FMUL.FTZ R0, R20, -1.4426950216293334961 ;  /* 0xbfb8aa3b1400a820 */ /* 0x000fc40000410000 */
[----:B------:R-:W-:Y:S02]  /*b8a0*/  @!P3 FMUL.FTZ R2, R21, -1.4426950216293334961 ;  /* 0xbfb8aa3b1502b820 */ /* 0x000fe40000410000 */
[----:B------:R-:W-:Y:S02]  /*b8b0*/  @!P5 FMUL.FTZ R8, R23, -1.4426950216293334961 ;  /* 0xbfb8aa3b1708d820 */ /* 0x000fe40000410000 */
[----:B------:R-:W1:Y:S01]  /*b8c0*/  @!P2 MUFU.EX2 R0, R0 ;  /* 0x000000000000a308 */ /* 0x000e620000000800 */
[----:B------:R-:W-:Y:S02]  /*b8d0*/  @!P4 FMUL.FTZ R3, R22, -1.4426950216293334961 ;  /* 0xbfb8aa3b1603c820 */ /* 0x000fe40000410000 */
[----:B------:R-:W-:Y:S02]  /*b8e0*/  @!P6 FMUL.FTZ R9, R24, -1.4426950216293334961 ;  /* 0xbfb8aa3b1809e820 */ /* 0x000fe40000410000 */
[----:B------:R-:W-:Y:S02]  /*b8f0*/  FADD.FTZ R5, R5, UR5 ;  /* 0x0000000505057e21 */ /* 0x000fe40008010000 */
[----:B------:R-:W-:Y:S01]  /*b900*/  FADD.FTZ R6, R6, UR5 ;  /* 0x0000000506067e21 */ /* 0x000fe20008010000 */
[----:B------:R-:W2:Y:S01]  /*b910*/  @!P3 MUFU.EX2 R2, R2 ;  /* 0x000000020002b308 */ /* 0x000ea20000000800 */
[----:B------:R-:W-:-:S07]  /*b920*/  FADD.FTZ R7, R7, UR5 ;  /* 0x0000000507077e21 */ /* 0x000fce0008010000 */
[----:B------:R-:W3:Y:S01]  /*b930*/  @!P5 MUFU.EX2 R8, R8 ;  /* 0x000000080008d308 */ /* 0x000ee20000000800 */
[----:B-1----:R-:W-:-:S07]  /*b940*/  @!P2 FADD.FTZ R0, R0, 1 ;  /* 0x3f8000000000a421 */ /* 0x002fce0000010000 */
[----:B------:R-:W1:Y:S01]  /*b950*/  @!P4 MUFU.EX2 R3, R3 ;  /* 0x000000030003c308 */ /* 0x000e620000000800 */
[----:B--2---:R-:W-:-:S07]  /*b960*/  @!P3 FADD.FTZ R2, R2, 1 ;  /* 0x3f8000000202b421 */ /* 0x004fce0000010000 */
[----:B------:R2:W4:Y:S01]  /*b970*/  @!P2 MUFU.RCP R11, R0 ;  /* 0x00000000000ba308 */ /* 0x0005220000001000 */
[----:B---3--:R-:W-:-:S07]  /*b980*/  @!P5 FADD.FTZ R8, R8, 1 ;  /* 0x3f8000000808d421 */ /* 0x008fce0000010000 */
[----:B------:R3:W5:Y:S01]  /*b990*/  @!P3 MUFU.RCP R10, R2 ;  /* 0x00000002000ab308 */ /* 0x0007620000001000 */
[----:B-1----:R-:W-:Y:S02]  /*b9a0*/  @!P4 FADD.FTZ R3, R3, 1 ;  /* 0x3f8000000303c421 */ /* 0x002fe40000010000 */
[----:B--2---:R-:W-:-:S05]  /*b9b0*/  @!P0 FMUL.FTZ R0, R25, -1.4426950216293334961 ;  /* 0xbfb8aa3b19008820 */ /* 0x004fca0000410000 */
[----:B------:R-:W1:Y:S01]  /*b9c0*/  @!P5 MUFU.RCP R8, R8 ;  /* 0x000000080008d308 */ /* 0x000e620000001000 */
[----:B----4-:R-:W-:Y:S01]  /*b9d0*/  @!P2 FMUL.FTZ R88, R88, R11 ;  /* 0x0000000b5858a220 */ /* 0x010fe20000410000 */
[----:B------:R-:W-:Y:S01]  /*b9e0*/  FSETP.GTU.FTZ.AND P2, PT, R27, 20, PT ;  /* 0x41a000001b00780b */ /* 0x000fe20003f5c000 */
[----:B---3--:R-:W-:-:S05]  /*b9f0*/  @!P1 FMUL.FTZ R2, R26, -1.4426950216293334961 ;  /* 0xbfb8aa3b1a029820 */ /* 0x008fca0000410000 */
[----:B------:R-:W2:Y:S01]  /*ba00*/  @!P4 MUFU.RCP R3, R3 ;  /* 0x000000030003c308 */ /* 0x000ea20000001000 */
[----:B-----5:R-:W-:Y:S01]  /*ba10*/  @!P3 FMUL.FTZ R89, R89, R10 ;  /* 0x0000000a5959b220 */ /* 0x020fe20000410000 */
[----:B------:R-:W-:-:S06]  /*ba20*/  FSETP.GTU.FTZ.AND P3, PT, R4, 20, PT ;  /* 0x41a000000400780b */ /* 0x000fcc0003f7c000 */
[----:B------:R3:W4:Y:S01]  /*ba30*/  @!P6 MUFU.EX2 R12, R9 ;  /* 0x00000009000ce308 */ /* 0x0007220000000800 */
[----:B-1----:R-:W-:Y:S01]  /*ba40*/  @!P5 FMUL.FTZ R91, R91, R8 ;  /* 0x000000085b5bd220 */ /* 0x002fe20000410000 */
[----:B------:R-:W-:-:S05]  /*ba50*/  FSETP.GTU.FTZ.AND P5, PT, R6, 20, PT ;  /* 0x41a000000600780b */ /* 0x000fca0003fbc000 */
[----:B------:R-:W-:Y:S01]  /*ba60*/  @!P3 FMUL.FTZ R4, R4, -1.4426950216293334961 ;  /* 0xbfb8aa3b0404b820 */ /* 0x000fe20000410000 */
[----:B------:R-:W1:Y:S01]  /*ba70*/  @!P0 MUFU.EX2 R0, R0 ;  /* 0x0000000000008308 */ /* 0x000e620000000800 */
[----:B---3--:R-:W3:Y:S01]  /*ba80*/  LDS.128 R8, [R33] ;  /* 0x0000000021087984 */ /* 0x008ee20000000c00 */
[----:B--2---:R-:W-:Y:S01]  /*ba90*/  @!P4 FMUL.FTZ R90, R90, R3 ;  /* 0x000000035a5ac220 */ /* 0x004fe20000410000 */
[----:B------:R-:W-:Y:S01]  /*baa0*/  FSETP.GTU.FTZ.AND P4, PT, R5, 20, PT ;  /* 0x41a000000500780b */ /* 0x000fe20003f9c000 */
[----:B------:R-:W-:Y:S01]  /*bab0*/  @!P2 FMUL.FTZ R3, R27, -1.4426950216293334961 ;  /* 0xbfb8aa3b1b03a820 */ /* 0x000fe20000410000 */
[----:B------:R-:W-:Y:S02]  /*bac0*/  BAR.SYNC.DEFER_BLOCKING 0x0 ;  /* 0x0000000000007b1d */ /* 0x000fe40000010000 */
[----:B------:R-:W-:Y:S02]  /*bad0*/  @!P5 FMUL.FTZ R6, R6, -1.4426950216293334961 ;  /* 0xbfb8aa3b0606d820 */ /* 0x000fe40000410000 */
[----:B----4-:R-:W-:-:S02]  /*bae0*/  @!P6 FADD.FTZ R12, R12, 1 ;  /* 0x3f8000000c0ce421 */ /* 0x010fc40000010000 */
[----:B------:R-:W2:Y:S01]  /*baf0*/  @!P1 MUFU.EX2 R2, R2 ;  /* 0x0000000200029308 */ /* 0x000ea20000000800 */
[----:B-1----:R-:W-:-:S04]  /*bb00*/  @!P0 FADD.FTZ R0, R0, 1 ;  /* 0x3f80000000008421 */ /* 0x002fc80000010000 */
[----:B------:R-:W-:-:S03]  /*bb10*/  @!P4 FMUL.FTZ R5, R5, -1.4426950216293334961 ;  /* 0xbfb8aa3b0505c820 */ /* 0x000fc60000410000 */
[----:B------:R-:W1:Y:S08]  /*bb20*/  @!P2 MUFU.EX2 R3, R3 ;  /* 0x000000030003a308 */ /* 0x000e700000000800 */
[----:B------:R-:W4:Y:S01]  /*bb30*/  @!P3 MUFU.EX2 R4, R4 ;  /* 0x000000040004b308 */ /* 0x000f220000000800 */
[----:B--2---:R-:W-:Y:S01]  /*bb40*/  @!P1 FADD.FTZ R2, R2, 1 ;  /* 0x3f80000002029421 */ /* 0x004fe20000010000 */
[----:B------:R-:W-:Y:S04]  /*bb50*/  STS.128 [R33], R68 ;  /* 0x0000004421007388 */ /* 0x000fe80000000c00 */
[----:B------:R-:W-:Y:S02]  /*bb60*/  STS.128 [R33+0x10], R80 ;  /* 0x0000105021007388 */ /* 0x000fe40000000c00 */
[----:B------:R-:W2:Y:S01]  /*bb70*/  @!P6 MUFU.RCP R15, R12 ;  /* 0x0000000c000fe308 */ /* 0x000ea20000001000 */
[----:B-1----:R-:W-:Y:S01]  /*bb80*/  @!P2 FADD.FTZ R3, R3, 1 ;  /* 0x3f8000000303a421 */ /* 0x002fe20000010000 */
[----:B------:R-:W-:Y:S01]  /*bb90*/  STS.128 [R33+0x20], R76 ;  /* 0x0000204c21007388 */ /* 0x000fe20000000c00 */
[----:B---3--:R-:W-:-:S03]  /*bba0*/  FADD.FTZ R8, R8, UR5 ;  /* 0x0000000508087e21 */ /* 0x008fc60008010000 */
[----:B------:R-:W-:Y:S01]  /*bbb0*/  STS.128 [R33+0x30], R72 ;  /* 0x0000304821007388 */ /* 0x000fe20000000c00 */
[----:B----4-:R-:W-:Y:S01]  /*bbc0*/  @!P3 FADD.FTZ R4, R4, 1 ;  /* 0x3f8000000404b421 */ /* 0x010fe20000010000 */
[----:B------:R-:W1:Y:S01]  /*bbd0*/  @!P0 MUFU.RCP R0, R0 ;  /* 0x0000000000008308 */ /* 0x000e620000001000 */
[----:B------:R-:W-:Y:S01]  /*bbe0*/  FADD.FTZ R9, R9, UR5 ;  /* 0x0000000509097e21 */ /* 0x000fe20008010000 */
[----:B------:R-:W-:-:S06]  /*bbf0*/  NOP ;  /* 0x0000000000007918 */ /* 0x000fcc0000000000 */
[----:B--2---:R-:W-:Y:S01]  /*bc00*/  @!P6 FMUL.FTZ R92, R92, R15 ;  /* 0x0000000f5c5ce220 */ /* 0x004fe20000410000 */
[----:B------:R-:W2:Y:S01]  /*bc10*/  @!P1 MUFU.RCP R17, R2 ;  /* 0x0000000200119308 */ /* 0x000ea20000001000 */
[----:B------:R-:W-:Y:S01]  /*bc20*/  FADD.FTZ R10, R10, UR5 ;  /* 0x000000050a0a7e21 */ /* 0x000fe20008010000 */
[----:B------:R-:W-:Y:S01]  /*bc30*/  LDS.128 R20, [R148.X16+0x400] ;  /* 0x0004000094147984 */ /* 0x000fe2000000cc00 */
[----:B------:R-:W-:Y:S01]  /*bc40*/  FADD.FTZ R11, R11, UR5 ;  /* 0x000000050b0b7e21 */ /* 0x000fe20008010000 */
[----:B------:R-:W-:Y:S02]  /*bc50*/  FSETP.GTU.FTZ.AND P6, PT, R7, 20, PT ;  /* 0x41a000000700780b */ /* 0x000fe40003fdc000 */
[----:B------:R-:W-:Y:S01]  /*bc60*/  LDS.128 R24, [R148.X16+0x600] ;  /* 0x0006000094187984 */ /* 0x000fe2000000cc00 */
[----:B-1----:R-:W-:Y:S01]  /*bc70*/  @!P0 FMUL.FTZ R93, R93, R0 ;  /* 0x000000005d5d8220 */ /* 0x002fe20000410000 */
[----:B------:R-:W1:Y:S01]  /*bc80*/  @!P2 MUFU.RCP R14, R3 ;  /* 0x00000003000ea308 */ /* 0x000e620000001000 */
[----:B------:R-:W-:-:S07]  /*bc90*/  FSETP.GTU.FTZ.AND P0, PT, R8, 20, PT ;  /* 0x41a000000800780b */ /* 0x000fce0003f1c000 */
[----:B------:R-:W3:Y:S01]  /*bca0*/  @!P3 MUFU.RCP R15, R4 ;  /* 0x00000004000fb308 */ /* 0x000ee20000001000 */
[----:B--2---:R-:W-:Y:S01]  /*bcb0*/  @!P1 FMUL.FTZ R94, R94, R17 ;  /* 0x000000115e5e9220 */ /* 0x004fe20000410000 */
[----:B------:R-:W-:Y:S01]  /*bcc0*/  FSETP.GTU.FTZ.AND P1, PT, R9, 20, PT ;  /* 0x41a000000900780b */ /* 0x000fe20003f3c000 */
[----:B------:R-:W-:Y:S03]  /*bcd0*/  LDS.128 R16, [R148.X16+0x200] ;  /* 0x0002000094107984 */ /* 0x000fe6000000cc00 */
[----:B------:R-:W-:Y:S02]  /*bce0*/  @!P0 FMUL.FTZ R0, R8, -1.4426950216293334961 ;  /* 0xbfb8aa3b08008820 */ /* 0x000fe40000410000 */
[----:B-1----:R-:W-:Y:S01]  /*bcf0*/  @!P2 FMUL.FTZ R95, R95, R14 ;  /* 0x0000000e5f5fa220 */ /* 0x002fe20000410000 */
[----:B------:R-:W-:Y:S01]  /*bd00*/  FSETP.GTU.FTZ.AND P2, PT, R10, 20, PT ;  /* 0x41a000000a00780b */ /* 0x000fe20003f5c000 */
[----:B------:R-:W1:Y:S05]  /*bd10*/  @!P4 MUFU.EX2 R5, R5 ;  /* 0x000000050005c308 */ /* 0x000e6a0000000800 */
[----:B------:R-:W-:-:S02]  /*bd20*/  @!P1 FMUL.FTZ R2, R9, -1.4426950216293334961 ;  /* 0xbfb8aa3b09029820 */ /* 0x000fc40000410000 */
[----:B---3--:R-:W-:Y:S01]  /*bd30*/  @!P3 FMUL.FTZ R96, R96, R15 ;  /* 0x0000000f6060b220 */ /* 0x008fe20000410000 */
[----:B------:R-:W-:Y:S01]  /*bd40*/  FSETP.GTU.FTZ.AND P3, PT, R11, 20, PT ;  /* 0x41a000000b00780b */ /* 0x000fe20003f7c000 */
[----:B------:R2:W3:Y:S03]  /*bd50*/  @!P5 MUFU.EX2 R13, R6 ;  /* 0x00000006000dd308 */ /* 0x0004e60000000800 */
[----:B------:R-:W-:Y:S02]  /*bd60*/  @!P2 FMUL.FTZ R3, R10, -1.4426950216293334961 ;  /* 0xbfb8aa3b0a03a820 */ /* 0x000fe40000410000 */
[----:B-1----:R-:W-:-:S03]  /*bd70*/  @!P4 FADD.FTZ R5, R5, 1 ;  /* 0x3f8000000505c421 */ /* 0x002fc60000010000 */
[----:B------:R-:W-:Y:S01]  /*bd80*/  @!P1 MUFU.EX2 R2, R2 ;  /* 0x0000000200029308 */ /* 0x000fe20000000800 */
[----:B--2---:R-:W-:-:S03]  /*bd90*/  @!P6 FMUL.FTZ R6, R7, -1.4426950216293334961 ;  /* 0xbfb8aa3b0706e820 */ /* 0x004fc60000410000 */
[----:B------:R-:W-:Y:S02]  /*bda0*/  @!P3 FMUL.FTZ R4, R11, -1.4426950216293334961 ;  /* 0xbfb8aa3b0b04b820 */ /* 0x000fe40000410000 */
[----:B------:R-:W1:Y:S02]  /*bdb0*/  LDS.128 R8, [R148.X16] ;  /* 0x0000000094087984 */ /* 0x000e64000000cc00 */
[----:B------:R-:W-:Y:S01]  /*bdc0*/  @!P2 MUFU.EX2 R3, R3 ;  /* 0x000000030003a308 */ /* 0x000fe20000000800 */
[----:B---3--:R-:W-:-:S07]  /*bdd0*/  @!P5 FADD.FTZ R13, R13, 1 ;  /* 0x3f8000000d0dd421 */ /* 0x008fce0000010000 */
[----:B------:R-:W2:Y:S08]  /*bde0*/  @!P0 MUFU.EX2 R0, R0 ;  /* 0x0000000000008308 */ /* 0x000eb00000000800 */
[----:B------:R-:W3:Y:S08]  /*bdf0*/  @!P6 MUFU.EX2 R7, R6 ;  /* 0x000000060007e308 */ /* 0x000ef00000000800 */
[----:B------:R4:W5:Y:S01]  /*be00*/  @!P3 MUFU.EX2 R6, R4 ;  /* 0x000000040006b308 */ /* 0x0009620000000800 */
[----:B--2---:R-:W-:-:S07]  /*be10*/  @!P0 FADD.FTZ R0, R0, 1 ;  /* 0x3f80000000008421 */ /* 0x004fce0000010000 */
[----:B------:R2:W0:Y:S01]  /*be20*/  @!P4 MUFU.RCP R12, R5 ;  /* 0x00000005000cc308 */ /* 0x0004220000001000 */
[----:B----4-:R-:W-:Y:S01]  /*be30*/  @!P1 FADD.FTZ R4, R2, 1 ;  /* 0x3f80000002049421 */ /* 0x010fe20000010000 */
[----:B------:R-:W-:Y:S01]  /*be40*/  MOV R2, UR36 ;  /* 0x0000002400027c02 */ /* 0x000fe20008000f00 */
[----:B---3--:R-:W-:Y:S01]  /*be50*/  @!P6 FADD.FTZ R7, R7, 1 ;  /* 0x3f8000000707e421 */ /* 0x008fe20000010000 */
[----:B------:R-:W-:Y:S02]  /*be60*/  UIMAD UR36, UR12, UR39, UR34 ;  /* 0x000000270c2472a4 */ /* 0x000fe4000f8e0222 */
[----:B------:R-:W-:Y:S02]  /*be70*/  UIMAD.WIDE.U32 UR34, UR12, UR38, UR8 ;  /* 0x000000260c2272a5 */ /* 0x000fe4000f8e0008 */
[----:B------:R-:W3:Y:S01]  /*be80*/  @!P0 MUFU.RCP R15, R0 ;  /* 0x00000000000f8308 */ /* 0x000ee20000001000 */
[----:B--2---:R-:W-:Y:S01]  /*be90*/  @!P2 FADD.FTZ R5, R3, 1 ;  /* 0x3f8000000305a421 */ /* 0x004fe20000010000 */
[----:B------:R-:W-:Y:S01]  /*bea0*/  MOV R3, UR37 ;  /* 0x0000002500037c02 */ /* 0x000fe20008000f00 */
[----:B-----5:R-:W-:Y:S01]  /*beb0*/  @!P3 FADD.FTZ R6, R6, 1 ;  /* 0x3f8000000606b421 */ /* 0x020fe20000010000 */
[----:B------:R-:W-:-:S02]  /*bec0*/  ULDC.64 UR8, c[0x0][0x300] ;  /* 0x0000c00000087ab9 */ /* 0x000fc40000000a00 */
[----:B------:R-:W-:Y:S01]  /*bed0*/  UIMAD UR37, UR11, UR8, URZ ;  /* 0x000000080b2572a4 */ /* 0x000fe2000f8e023f */
[----:B------:R-:W-:Y:S01]  /*bee0*/  IMAD.WIDE R2, R34, 0x10, R2 ;  /* 0x0000001022027825 */ /* 0x000fe200078e0202 */
[----:B------:R-:W2:Y:S01]  /*bef0*/  @!P1 MUFU.RCP R4, R4 ;  /* 0x0000000400049308 */ /* 0x000ea20000001000 */
[----:B------:R-:W-:Y:S02]  /*bf00*/  UIADD3 UR35, UR35, UR36, URZ ;  /* 0x0000002423237290 */ /* 0x000fe4000fffe03f */
[----:B0-----:R-:W-:Y:S01]  /*bf10*/  @!P4 FMUL.FTZ R97, R97, R12 ;  /* 0x0000000c6161c220 */ /* 0x001fe20000410000 */
[----:B-1----:R-:W-:Y:S01]  /*bf20*/  STG.E.128 [R2.64], R8 ;  /* 0x0000000802007986 */ /* 0x002fe2000c101d18 */
[----:B------:R-:W-:Y:S02]  /*bf30*/  UIMAD UR37, UR10, UR9, UR37 ;  /* 0x000000090a2572a4 */ /* 0x000fe4000f8e0225 */
[----:B------:R-:W-:Y:S01]  /*bf40*/  UIMAD.WIDE.U32 UR8, UR10, UR8, UR34 ;  /* 0x000000080a0872a5 */ /* 0x000fe2000f8e0022 */
[----:B------:R-:W-:Y:S01]  /*bf50*/  STG.E.128 [R2.64+0x200], R16 ;  /* 0x0002001002007986 */ /* 0x000fe2000c101d18 */
[----:B------:R-:W0:Y:S01]  /*bf60*/  @!P5 MUFU.RCP R13, R13 ;  /* 0x0000000d000dd308 */ /* 0x000e220000001000 */
[----:B---3--:R-:W-:Y:S01]  /*bf70*/  @!P0 FMUL.FTZ R84, R84, R15 ;  /* 0x0000000f54548220 */ /* 0x008fe20000410000 */
[----:B------:R-:W-:Y:S01]  /*bf80*/  ULDC.64 UR38, c[0x0][0x340] ;  /* 0x0000d00000267ab9 */ /* 0x000fe20000000a00 */
[----:B------:R-:W-:Y:S01]  /*bf90*/  STG.E.128 [R2.64+0x400], R20 ;  /* 0x0004001402007986 */ /* 0x000fe2000c101d18 */
[----:B------:R-:W-:Y:S01]  /*bfa0*/  UIADD3 UR34, UR9, UR37, URZ ;  /* 0x0000002509227290 */ /* 0x000fe2000fffe03f */
[----:B------:R-:W-:Y:S01]  /*bfb0*/  FADD.FTZ R0, R84, R149 ;  /* 0x0000009554007221 */ /* 0x000fe20000010000 */
[----:B------:R-:W-:Y:S01]  /*bfc0*/  ULEA UR9, UP0, UR8, UR38, 0x2 ;  /* 0x0000002608097291 */ /* 0x000fe2000f80103f */
[----:B------:R1:W-:Y:S01]  /*bfd0*/  STG.E.128 [R2.64+0x600], R24 ;  /* 0x0006001802007986 */ /* 0x0003e2000c101d18 */
[----:B------:R-:W3:Y:S01]  /*bfe0*/  @!P2 MUFU.RCP R5, R5 ;  /* 0x000000050005a308 */ /* 0x000ee20000001000 */
[----:B--2---:R-:W-:Y:S01]  /*bff0*/  @!P1 FMUL.FTZ R85, R85, R4 ;  /* 0x0000000455559220 */ /* 0x004fe20000410000 */
[----:B------:R-:W-:Y:S01]  /*c000*/  ULEA.HI.X UR8, UR8, UR39, UR34, 0x2, UP0 ;  /* 0x0000002708087291 */ /* 0x000fe200080f1422 */
[----:B------:R-:W-:Y:S01]  /*c010*/  BAR.SYNC.DEFER_BLOCKING 0x0 ;  /* 0x0000000000007b1d */ /* 0x000fe20000010000 */
[----:B------:R-:W-:Y:S01]  /*c020*/  UISETP.GT.AND UP0, UPT, UR16, 0x1, UPT ;  /* 0x000000011000788c */ /* 0x000fe2000bf04270 */
[----:B0-----:R-:W-:-:S04]  /*c030*/  @!P5 FMUL.FTZ R98, R98, R13 ;  /* 0x0000000d6262d220 */ /* 0x001fc80000410000 */
[----:B------:R-:W0:Y:S01]  /*c040*/  @!P3 MUFU.RCP R6, R6 ;  /* 0x000000060006b308 */ /* 0x000e220000001000 */
[----:B------:R-:W-:Y:S01]  /*c050*/  PLOP3.LUT P0, PT, PT, PT, UP0, 0x80, 0x0 ;  /* 0x000000000000781c */ /* 0x000fe20003f0f008 */
[----:B------:R-:W-:Y:S01]  /*c060*/  UMOV UR16, UR7 ;  /* 0x0000000700107c82 */ /* 0x000fe20008000000 */
[----:B---3--:R-:W-:-:S05]  /*c070*/  @!P2 FMUL.FTZ R86, R86, R5 ;  /* 0x000000055656a220 */ /* 0x008fca0000410000 */
[----:B------:R-:W2:Y:S01]  /*c080*/  @!P6 MUFU.RCP R14, R7 ;  /* 0x00000007000ee308 */ /* 0x000ea20000001000 */
[----:B------:R-:W-:Y:S01]  /*c090*/  FADD.FTZ R5, R0, R85 ;  /* 0x0000005500057221 */ /* 0x000fe20000010000 */
[----:B-1----:R-:W-:Y:S02]  /*c0a0*/  MOV R2, UR9 ;  /* 0x0000000900027c02 */ /* 0x002fe40008000f00 */
[----:B------:R-:W-:Y:S01]  /*c0b0*/  MOV R3, UR8 ;  /* 0x0000000800037c02 */ /* 0x000fe20008000f00 */
[----:B------:R-:W-:Y:S02]  /*c0c0*/  FADD.FTZ R0, R5, R86 ;  /* 0x0000005605007221 */ /* 0x000fe40000010000 */
[----:B0-----:R-:W-:Y:S01]  /*c0d0*/  @!P3 FMUL.FTZ R87, R87, R6 ;  /* 0x000000065757b220 */ /* 0x001fe20000410000 */
[----:B------:R-:W-:Y:S01]  /*c0e0*/  STS.128 [R33+0x10], R88 ;  /* 0x0000105821007388 */ /* 0x000fe20000000c00 */
[----:B------:R-:W-:-:S03]  /*c0f0*/  IMAD.WIDE R2, R34, 0x10, R2 ;  /* 0x0000001022027825 */ /* 0x000fc600078e0202 */
[----:B------:R0:W-:Y:S01]  /*c100*/  STS.128 [R33], R84 ;  /* 0x0000005421007388 */ /* 0x0001e20000000c00 */
[----:B--2---:R-:W-:-:S03]  /*c110*/  @!P6 FMUL.FTZ R99, R99, R14 ;  /* 0x0000000e6363e220 */ /* 0x004fc60000410000 */
[----:B------:R1:W-:Y:S04]  /*c120*/  STS.128 [R33+0x20], R92 ;  /* 0x0000205c21007388 */ /* 0x0003e80000000c00 */
[----:B------:R2:W-:Y:S01]  /*c130*/  STS.128 [R33+0x30], R96 ;  /* 0x0000306021007388 */ /* 0x0005e20000000c00 */
        /* <DEDUP_REMOVED lines=21> */
[----:B-----5:R1:W-:Y:S01]  /*c290*/  STG.E.128 [R2.64+0x600], R16 ;  /* 0x0006001002007986 */ /* 0x0203e2000c101d18 */
[----:B------:R-:W-:Y:S01]  /*c2a0*/  @!P0 CALL.REL.NOINC `(.L_x_10829) ;  /* 0x0000001000008944 */ /* 0x000fe20003c00000 */
[----:B------:R-:W-:Y:S05]  /*c2b0*/  BRA `(.L_x_10942) ;  /* 0xffff489000007947 */ /* 0x000fea000383ffff */
.L_x_10829:
        /* <DEDUP_REMOVED lines=10> */
[----:B------:R-:W1:Y:S04]  /*c360*/  SHFL.DOWN P1, R3, R0, 0x2, 0x1f ;  /* 0x08401f0000037f89 */ /* 0x000e680000020000 */
[----:B------:R-:W3:Y:S01]  /*c370*/  S2R R6, SR_TID.X ;  /* 0x0000000000067919 */ /* 0x000ee20000002100 */
[----:B-1----:R-:W-:-:S05]  /*c380*/  @P1 FADD R3, R0, R3 ;  /* 0x0000000300031221 */ /* 0x002fca0000000000 */
[----:B0-----:R-:W0:Y:S02]  /*c390*/  SHFL.DOWN P1, R2, R3, 0x4, 0x1f ;  /* 0x08801f0003027f89 */ /* 0x001e240000020000 */
        /* <DEDUP_REMOVED lines=12> */
.L_x_10944:
[----:B0-----:R-:W-:Y:S05]  /*c460*/  BSYNC B0 ;  /* 0x0000000000007941 */ /* 0x001fea0003800000 */
.L_x_10943:
        /* <DEDUP_REMOVED lines=8> */
[----:B------:R-:W1:Y:S02]  /*c4f0*/  SHFL.DOWN P0, R3, R0, 0x2, 0x1f ;  /* 0x08401f0000037f89 */ /* 0x000e640000000000 */
[----:B-1----:R-:W-:-:S05]  /*c500*/  @P0 FADD R3, R0, R3 ;  /* 0x0000000300030221 */ /* 0x002fca0000000000 */
        /* <DEDUP_REMOVED lines=15> */
.L_x_10946:
[----:B-1----:R-:W1:Y:S02]  /*c600*/  S2R R7, SR_TID.X ;  /* 0x0000000000077919 */ /* 0x002e640000002100 */
.L_x_10947:
[----:B0-----:R-:W-:Y:S05]  /*c610*/  BSYNC B0 ;  /* 0x0000000000007941 */ /* 0x001fea0003800000 */
.L_x_10945:
[----:B-1----:R-:W-:-:S13]  /*c620*/  ISETP.GE.AND P0, PT, R7, c[0x0][0x16c], PT ;  /* 0x00005b0007007a0c */ /* 0x002fda0003f06270 */
[----:B------:R-:W-:Y:S05]  /*c630*/  @P0 EXIT ;  /* 0x000000000000094d */ /* 0x000fea0003800000 */
[----:B------:R-:W-:Y:S02]  /*c640*/  ULDC.64 UR6, c[0x0][0x288] ;  /* 0x0000a20000067ab9 */ /* 0x000fe40000000a00 */
[----:B------:R-:W-:Y:S02]  /*c650*/  UIMAD UR11, UR11, UR6, URZ ;  /* 0x000000060b0b72a4 */ /* 0x000fe4000f8e023f */
[----:B--2---:R-:W-:Y:S02]  /*c660*/  UIMAD.WIDE.U32 UR4, UR10, UR6, URZ ;  /* 0x000000060a0472a5 */ /* 0x004fe4000f8e003f */
[----:B------:R-:W-:-:S04]  /*c670*/  UIMAD UR6, UR10, UR7, UR11 ;  /* 0x000000070a0672a4 */ /* 0x000fc8000f8e020b */
[----:B------:R-:W-:Y:S02]  /*c680*/  UIADD3 UR6, UR5, UR6, URZ ;  /* 0x0000000605067290 */ /* 0x000fe4000fffe03f */
.L_x_10948:
        /* <DEDUP_REMOVED lines=19> */
.L_x_10949:
        /* <DEDUP_REMOVED lines=12> */
.L_x_14721:


//--------------------- .text._Z25selective_scan_bwd_kernelI32Selective_Scan_bwd_kernel_traitsILi32ELi16ELb1ELb1ELb1ELb1ELb1EfN3c107complexIfEEEEv12SSMParamsBwd --------------------------
	.section	.text._Z25selective_scan_bwd_kernelI32Selective_Scan_bwd_kernel_traitsILi32ELi16ELb1ELb1ELb1ELb1ELb1EfN3c107complexIfEEEEv12SSMParamsBwd,"ax",@progbits
	.sectioninfo	@"SHI_REGISTERS=254"
	.align	128
        .global         _Z25selective_scan_bwd_kernelI32Selective_Scan_bwd_kernel_traitsILi32ELi16ELb1ELb1ELb1ELb1ELb1EfN3c107complexIfEEEEv12SSMParamsBwd
        .type           _Z25selective_scan_bwd_kernelI32Selective_Scan_bwd_kernel_traitsILi32ELi16ELb1ELb1ELb1ELb1ELb1EfN3c107complexIfEEEEv12SSMParamsBwd,@function
        .size           _Z25selective_scan_bwd_kernelI32Selective_Scan_bwd_kernel_traitsILi32ELi16ELb1ELb1ELb1ELb1ELb1EfN3c107complexIfEEEEv12SSMParamsBwd,(.L_x_14722 - _Z25selective_scan_bwd_kernelI32Selective_Scan_bwd_kernel_traitsILi32ELi16ELb1ELb1ELb1ELb1ELb1EfN3c107complexIfEEEEv12SSMParamsBwd)
        .other          _Z25selective_scan_bwd_kernelI32Selective_Scan_bwd_kernel_traitsILi32ELi16ELb1ELb1ELb1ELb1ELb1EfN3c107complexIfEEEEv12SSMParamsBwd,@"STO_CUDA_ENTRY STV_DEFAULT"
_Z25selective_scan_bwd_kernelI32Selective_Scan_bwd_kernel_traitsILi32ELi16ELb1ELb1ELb1ELb1ELb1EfN3c107complexIfEEEEv12SSMParamsBwd:
.text._Z25selective_scan_bwd_kernelI32Selective_Scan_bwd_kernel_traitsILi32ELi16ELb1ELb1ELb1ELb1ELb1EfN3c107complexIfEEEEv12SSMParamsBwd:
        /* <DEDUP_REMOVED lines=182> */
.L_x_11064:
        /* <DEDUP_REMOVED lines=42> */
[----:B------:R-:W2:Y:S01]  /*0e00*/  LDG.E.128 R44, [R2.64+0x600] ;  /* 0x0006001a022c7981 */ /* 0x000ea2000c1e1d00 */
[----:B----4-:R-:W-:Y:S01]  /*0e10*/  FADD.FTZ R27, R40, UR5 ;  /* 0x00000005281b7e21 */ /* 0x010fe20008010000 */
        /* <DEDUP_REMOVED lines=20> */
[----:B------:R0:W-:Y:S01]  /*0f60*/  STS.128 [R148.X16+0x600], R44 ;  /* 0x0006002c94007388 */ /* 0x0001e2000000cc00 */
        /* <DEDUP_REMOVED lines=33> */
.L_x_10952:
[----:B------:R-:W-:Y:S05]  /*1180*/  BSYNC B0 ;  /* 0x0000000000007941 */ /* 0x000fea0003800000 */
.L_x_10951:
        /* <DEDUP_REMOVED lines=35> */
.L_x_10954:
[----:B------:R-:W-:Y:S05]  /*13c0*/  BSYNC B0 ;  /* 0x0000000000007941 */ /* 0x000fea0003800000 */
.L_x_10953:
        /* <DEDUP_REMOVED lines=35> */
.L_x_10956:
[----:B------:R-:W-:Y:S05]  /*1600*/  BSYNC B0 ;  /* 0x0000000000007941 */ /* 0x000fea0003800000 */
.L_x_10955:
        /* <DEDUP_REMOVED lines=35> */
.L_x_10958:
[----:B------:R-:W-:Y:S05]  /*1840*/  BSYNC B0 ;  /* 0x0000000000007941 */ /* 0x000fea0003800000 */
.L_x_10957:
        /* <DEDUP_REMOVED lines=35> */
.L_x_10960:
[----:B------:R-:W-:Y:S05]  /*1a80*/  BSYNC B0 ;  /* 0x0000000000007941 */ /* 0x000fea0003800000 */
.L_x_10959:
        /* <DEDUP_REMOVED lines=35> */
.L_x_10962:
[----:B------:R-:W-:Y:S05]  /*1cc0*/  BSYNC B0 ;  /* 0x0000000000007941 */ /* 0x000fea0003800000 */
.L_x_10961:
        /* <DEDUP_REMOVED lines=35> */
.L_x_10964:
[----:B------:R-:W-:Y:S05]  /*1f00*/  BSYNC B0 ;  /* 0x0000000000007941 */ /* 0x000fea0003800000 */
.L_x_10963:
        /* <DEDUP_REMOVED lines=35> */
.L_x_10966:
[----:B------:R-:W-:Y:S05]  /*2140*/  BSYNC B0 ;  /* 0x0000000000007941 */ /* 0x000fea0003800000 */
.L_x_10965:
        /* <DEDUP_REMOVED lines=35> */
.L_x_10968:
[----:B------:R-:W-:Y:S05]  /*2380*/  BSYNC B0 ;  /* 0x0000000000007941 */ /* 0x000fea0003800000 */
.L_x_10967:
        /* <DEDUP_REMOVED lines=34> */
.L_x_10970:
[----:B------:R-:W-:Y:S05]  /*25b0*/  BSYNC B0 ;  /* 0x0000000000007941 */ /* 0x000fea0003800000 */
.L_x_10969:
        /* <DEDUP_REMOVED lines=33> */
.L_x_10972:
[----:B------:R-:W-:Y:S05]  /*27d0*/  BSYNC B0 ;  /* 0x0000000000007941 */ /* 0x000fea0003800000 */
.L_x_10971:
        /* <DEDUP_REMOVED lines=33> */
.L_x_10974:
[----:B------:R-:W-:Y:S05]  /*29f0*/  BSYNC B0 ;  /* 0x0000000000007941 */ /* 0x000fea0003800000 */
.L_x_10973:
        /* <DEDUP_REMOVED lines=33> */
.L_x_10976:
[----:B------:R-:W-:Y:S05]  /*2c10*/  BSYNC B0 ;  /* 0x0000000000007941 */ /* 0x000fea0003800000 */
.L_x_10975:
        /* <DEDUP_REMOVED lines=33> */
.L_x_10978:
[----:B------:R-:W-:Y:S05]  /*2e30*/  BSYNC B0 ;  /* 0x0000000000007941 */ /* 0x000fea0003800000 */
.L_x_10977:
        /* <DEDUP_REMOVED lines=33> */
.L_x_10980:
[----:B------:R-:W-:Y:S05]  /*3050*/  BSYNC B0 ;  /* 0x0000000000007941 */ /* 0x000fea0003800000 */
.L_x_10979:
        /* <DEDUP_REMOVED lines=33> */
.L_x_10982:
[----:B------:R-:W-:Y:S05]  /*3270*/  BSYNC B0 ;  /* 0x0000000000007941 */ /* 0x000fea0003800000 */
.L_x_10981:
        /* <DEDUP_REMOVED lines=49> */
[----:B------:R-:W4:Y:S01]  /*3590*/  LDS.128 R60, [R33] ;  /* 0x00000000213c7984 */ /* 0x000f220000000c00 */
[----:B------:R-:W-:Y:S02]  /*35a0*/  UIMAD UR7, UR13, UR36, URZ ;  /* 0x000000240d0772a4 */ /* 0x000fe4000f8e023f */
[----:B------:R-:W-:Y:S01]  /*35b0*/  ULDC.64 UR8, c[0x0][0x2f0] ;  /* 0x0000bc0000087ab9 */ /* 0x000fe20000000a00 */
        /* <DEDUP_REMOVED lines=14> */
[----:B------:R-:W-:Y:S01]  /*36a0*/  FMUL.FTZ R53, R63, -1.4426950216293334961 ;  /* 0xbfb8aa3b3f357820 */ /* 0x000fe20000410000 */
[----:B------:R-:W0:Y:S01]  /*36b0*/  MUFU.EX2 R0, R0 ;  /* 0x0000000000007308 */ /* 0x000e220000000800 */
[----:B------:R-:W-:Y:S01]  /*36c0*/  FMUL.FTZ R54, R56, -1.4426950216293334961 ;  /* 0xbfb8aa3b38367820 */ /* 0x000fe20000410000 */
[----:B------:R-:W-:Y:S01]  /*36d0*/  UIADD3 UR37, UR37, UR7, URZ ;  /* 0x0000000725257290 */ /* 0x000fe2000fffe03f */
[----:B-1----:R-:W-:Y:S01]  /*36e0*/  FMUL.FTZ R2, R57, -1.4426950216293334961 ;  /* 0xbfb8aa3b39027820 */ /* 0x002fe20000410000 */
[----:B------:R-:W-:Y:S01]  /*36f0*/  UIMAD UR7, UR11, UR8, URZ ;  /* 0x000000080b0772a4 */ /* 0x000fe2000f8e023f */
[----:B------:R-:W-:Y:S01]  /*3700*/  FMUL.FTZ R76, R59, -1.4426950216293334961 ;  /* 0xbfb8aa3b3b4c7820 */ /* 0x000fe20000410000 */
[----:B------:R-:W-:Y:S01]  /*3710*/  ISETP.NE.AND.EX P0, PT, RZ, c[0x0][0x274], PT, P0 ;  /* 0x00009d00ff007a0c */ /* 0x000fe20003f05300 */
[----:B------:R-:W-:Y:S01]  /*3720*/  FMUL.FTZ R3, R58, -1.4426950216293334961 ;  /* 0xbfb8aa3b3a037820 */ /* 0x000fe20000410000 */
[----:B------:R-:W1:Y:S01]  /*3730*/  MUFU.EX2 R16, R16 ;  /* 0x0000001000107308 */ /* 0x000e620000000800 */
[----:B------:R-:W-:Y:S01]  /*3740*/  FMUL.FTZ R78, R45, -1.4426950216293334961 ;  /* 0xbfb8aa3b2d4e7820 */ /* 0x000fe20000410000 */
[----:B------:R-:W-:Y:S01]  /*3750*/  UIMAD UR7, UR10, UR9, UR7 ;  /* 0x000000090a0772a4 */ /* 0x000fe2000f8e0207 */
[----:B------:R-:W-:Y:S01]  /*3760*/  FMUL.FTZ R77, R44, -1.4426950216293334961 ;  /* 0xbfb8aa3b2c4d7820 */ /* 0x000fe20000410000 */
[----:B------:R-:W-:Y:S01]  /*3770*/  UIMAD.WIDE.U32 UR8, UR10, UR8, UR36 ;  /* 0x000000080a0872a5 */ /* 0x000fe2000f8e0024 */
[----:B------:R-:W-:-:S02]  /*3780*/  FMUL.FTZ R79, R46, -1.4426950216293334961 ;  /* 0xbfb8aa3b2e4f7820 */ /* 0x000fc40000410000 */
[----:B------:R-:W-:Y:S01]  /*3790*/  FMUL.FTZ R81, R42, -1.4426950216293334961 ;  /* 0xbfb8aa3b2a517820 */ /* 0x000fe20000410000 */
[----:B------:R-:W4:Y:S01]  /*37a0*/  MUFU.EX2 R52, R52 ;  /* 0x0000003400347308 */ /* 0x000f220000000800 */
[----:B0-----:R-:W-:Y:S01]  /*37b0*/  FADD.FTZ R0, R0, 1 ;  /* 0x3f80000000007421 */ /* 0x001fe20000010000 */
[----:B------:R-:W-:Y:S02]  /*37c0*/  ULDC.64 UR36, c[0x0][0x338] ;  /* 0x0000ce0000247ab9 */ /* 0x000fe40000000a00 */
[----:B------:R-:W-:Y:S02]  /*37d0*/  UIADD3 UR9, UR9, UR7, URZ ;  /* 0x0000000709097290 */ /* 0x000fe4000fffe03f */
        /* <DEDUP_REMOVED lines=11> */
[----:B------:R1:W-:Y:S01]  /*3890*/  MUFU.EX2 R86, R78 ;  /* 0x0000004e00567308 */ /* 0x0003e20000000800 */
[----:B0-----:R-:W-:Y:S02]  /*38a0*/  FMUL.FTZ R3, R40, -1.4426950216293334961 ;  /* 0xbfb8aa3b28037820 */ /* 0x001fe40000410000 */
[----:B----4-:R-:W-:-:S05]  /*38b0*/  FADD.FTZ R82, R82, 1 ;  /* 0x3f80000052527421 */ /* 0x010fca0000010000 */
[----:B------:R-:W-:Y:S01]  /*38c0*/  MUFU.EX2 R84, R77 ;  /* 0x0000004d00547308 */ /* 0x000fe20000000800 */
[----:B-1----:R-:W-:Y:S02]  /*38d0*/  FMUL.FTZ R78, R43, -1.4426950216293334961 ;  /* 0xbfb8aa3b2b4e7820 */ /* 0x002fe40000410000 */
[----:B------:R-:W-:-:S05]  /*38e0*/  FADD.FTZ R80, R80, 1 ;  /* 0x3f80000050507421 */ /* 0x000fca0000010000 */
[----:B------:R-:W0:Y:S08]  /*38f0*/  MUFU.EX2 R92, R79 ;  /* 0x0000004f005c7308 */ /* 0x000e300000000800 */
[----:B------:R1:W4:Y:S08]  /*3900*/  MUFU.EX2 R94, R2 ;  /* 0x00000002005e7308 */ /* 0x0003300000000800 */
[----:B------:R4:W4:Y:S01]  /*3910*/  MUFU.EX2 R95, R3 ;  /* 0x00000003005f7308 */ /* 0x0009220000000800 */
[----:B-1----:R-:W-:-:S02]  /*3920*/  FADD.FTZ R2, R53, 1 ;  /* 0x3f80000035027421 */ /* 0x002fc40000010000 */
[----:B0-----:R-:W-:-:S05]  /*3930*/  FADD.FTZ R92, R92, 1 ;  /* 0x3f8000005c5c7421 */ /* 0x001fca0000010000 */
[----:B------:R0:W1:Y:S01]  /*3940*/  MUFU.EX2 R98, R78 ;  /* 0x0000004e00627308 */ /* 0x0000620000000800 */
[----:B----4-:R-:W-:Y:S02]  /*3950*/  FADD.FTZ R3, R54, 1 ;  /* 0x3f80000036037421 */ /* 0x010fe40000010000 */
[----:B------:R-:W-:-:S05]  /*3960*/  FADD.FTZ R94, R94, 1 ;  /* 0x3f8000005e5e7421 */ /* 0x000fca0000010000 */
[----:B------:R4:W-:Y:S01]  /*3970*/  MUFU.RCP R77, R0 ;  /* 0x00000000004d7308 */ /* 0x0009e20000001000 */
[----:B0-----:R-:W-:Y:S02]  /*3980*/  FADD.FTZ R78, R55, 1 ;  /* 0x3f800000374e7421 */ /* 0x001fe40000010000 */
[----:B------:R-:W-:-:S05]  /*3990*/  FADD.FTZ R95, R95, 1 ;  /* 0x3f8000005f5f7421 */ /* 0x000fca0000010000 */
[----:B------:R-:W0:Y:S01]  /*39a0*/  MUFU.RCP R79, R52 ;  /* 0x00000034004f7308 */ /* 0x000e220000001000 */
[----:B----4-:R-:W-:Y:S01]  /*39b0*/  MOV R0, c[0x0][0x16c] ;  /* 0x00005b0000007a02 */ /* 0x010fe20000000f00 */
[----:B-1----:R-:W-:-:S03]  /*39c0*/  FADD.FTZ R98, R98, 1 ;  /* 0x3f80000062627421 */ /* 0x002fc60000010000 */
[----:B------:R-:W-:-:S03]  /*39d0*/  ISETP.GE.AND P1, PT, R0, 0x1, PT ;  /* 0x000000010000780c */ /* 0x000fc60003f26270 */
[----:B------:R-:W1:Y:S08]  /*39e0*/  MUFU.RCP R16, R16 ;  /* 0x0000001000107308 */ /* 0x000e700000001000 */
[----:B------:R-:W4:Y:S01]  /*39f0*/  MUFU.EX2 R97, R81 ;  /* 0x0000005100617308 */ /* 0x000f220000000800 */
[----:B0-----:R-:W-:-:S07]  /*3a00*/  FMUL.FTZ R85, R62, R79 ;  /* 0x0000004f3e557220 */ /* 0x001fce0000410000 */
[----:B------:R0:W4:Y:S01]  /*3a10*/  MUFU.RCP R81, R3 ;  /* 0x0000000300517308 */ /* 0x0001220000001000 */
[----:B-1----:R-:W-:-:S07]  /*3a20*/  FADD.FTZ R0, -R16, 1 ;  /* 0x3f80000010007421 */ /* 0x002fce0000010100 */
[----:B------:R-:W1:Y:S01]  /*3a30*/  MUFU.EX2 R96, R76 ;  /* 0x0000004c00607308 */ /* 0x000e620000000800 */
[----:B0-----:R-:W-:Y:S02]  /*3a40*/  FADD.FTZ R3, -R77, 1 ;  /* 0x3f8000004d037421 */ /* 0x001fe40000010100 */
[----:B----4-:R-:W-:-:S05]  /*3a50*/  FADD.FTZ R97, R97, 1 ;  /* 0x3f80000061617421 */ /* 0x010fca0000010000 */
[----:B------:R0:W-:Y:S01]  /*3a60*/  MUFU.RCP R76, R2 ;  /* 0x00000002004c7308 */ /* 0x0001e20000001000 */
[----:B------:R-:W-:-:S04]  /*3a70*/  FMUL.FTZ R87, R56, R81 ;  /* 0x0000005138577220 */ /* 0x000fc80000410000 */
[----:B------:R-:W-:-:S03]  /*3a80*/  FMUL.FTZ R117, R12, R87 ;  /* 0x000000570c757220 */ /* 0x000fc60000410000 */
[----:B------:R-:W4:Y:S01]  /*3a90*/  MUFU.RCP R82, R82 ;  /* 0x0000005200527308 */ /* 0x000f220000001000 */
[----:B0-----:R-:W-:Y:S02]  /*3aa0*/  FMUL.FTZ R2, R61, R16 ;  /* 0x000000103d027220 */ /* 0x001fe40000410000 */
[----:B-1----:R-:W-:-:S05]  /*3ab0*/  FADD.FTZ R96, R96, 1 ;  /* 0x3f80000060607421 */ /* 0x002fca0000010000 */
[----:B------:R-:W-:Y:S08]  /*3ac0*/  MUFU.RCP R78, R78 ;  /* 0x0000004e004e7308 */ /* 0x000ff00000001000 */
[----:B------:R-:W0:Y:S01]  /*3ad0*/  MUFU.RCP R83, R80 ;  /* 0x0000005000537308 */ /* 0x000e220000001000 */
[----:B----4-:R-:W-:-:S04]  /*3ae0*/  FMUL.FTZ R88, R59, R82 ;  /* 0x000000523b587220 */ /* 0x010fc80000410000 */
[----:B------:R-:W-:-:S03]  /*3af0*/  FMUL.FTZ R118, R15, R88 ;  /* 0x000000580f767220 */ /* 0x000fc60000410000 */
[----:B------:R-:W-:Y:S01]  /*3b00*/  MUFU.RCP R93, R92 ;  /* 0x0000005c005d7308 */ /* 0x000fe20000001000 */
[----:B0-----:R-:W-:-:S07]  /*3b10*/  FMUL.FTZ R89, R58, R83 ;  /* 0x000000533a597220 */ /* 0x001fce0000410000 */
[----:B------:R-:W-:Y:S01]  /*3b20*/  MUFU.RCP R94, R94 ;  /* 0x0000005e005e7308 */ /* 0x000fe20000001000 */
[----:B------:R-:W-:-:S07]  /*3b30*/  FMUL.FTZ R119, R14, R89 ;  /* 0x000000590e777220 */ /* 0x000fce0000410000 */
[----:B------:R-:W-:Y:S08]  /*3b40*/  MUFU.RCP R95, R95 ;  /* 0x0000005f005f7308 */ /* 0x000ff00000001000 */
[----:B------:R-:W-:Y:S08]  /*3b50*/  MUFU.RCP R96, R96 ;  /* 0x0000006000607308 */ /* 0x000ff00000001000 */
[----:B------:R-:W-:Y:S08]  /*3b60*/  MUFU.RCP R97, R97 ;  /* 0x0000006100617308 */ /* 0x000ff00000001000 */
[----:B------:R-:W-:Y:S01]  /*3b70*/  MUFU.RCP R98, R98 ;  /* 0x0000006200627308 */ /* 0x000fe20000001000 */
[----:B-----5:R-:W-:Y:S04]  /*3b80*/  STS.128 [R148.X16], R68 ;  /* 0x0000004494007388 */ /* 0x020fe8000000cc00 */
[----:B------:R-:W-:Y:S04]  /*3b90*/  STS.128 [R148.X16+0x200], R48 ;  /* 0x0002003094007388 */ /* 0x000fe8000000cc00 */
[----:B--2---:R0:W-:Y:S04]  /*3ba0*/  STS.128 [R148.X16+0x400], R64 ;  /* 0x0004004094007388 */ /* 0x0041e8000000cc00 */
[----:B---3--:R1:W-:Y:S01]  /*3bb0*/  STS.128 [R148.X16+0x600], R72 ;  /* 0x0006004894007388 */ /* 0x0083e2000000cc00 */
[----:B------:R-:W-:-:S06]  /*3bc0*/  NOP ;  /* 0x0000000000007918 */ /* 0x000fcc0000000000 */
[----:B------:R-:W2:Y:S04]  /*3bd0*/  LDS.128 R52, [R33] ;  /* 0x0000000021347984 */ /* 0x000ea80000000c00 */
[----:B------:R-:W3:Y:S01]  /*3be0*/  LDS.128 R48, [R33+0x10] ;  /* 0x0000100021307984 */ /* 0x000ee20000000c00 */
[C---:B0-----:R-:W-:Y:S02]  /*3bf0*/  FFMA.FTZ R65, R60.reuse, R3, 1 ;  /* 0x3f8000003c417423 */ /* 0x041fe40000010003 */
[----:B------:R-:W-:Y:S02]  /*3c00*/  FMUL.FTZ R3, R60, R77 ;  /* 0x0000004d3c037220 */ /* 0x000fe40000410000 */
[----:B------:R-:W-:Y:S02]  /*3c10*/  FFMA.FTZ R60, R61, R0, 1 ;  /* 0x3f8000003d3c7423 */ /* 0x000fe40000010000 */
[----:B------:R-:W-:-:S02]  /*3c20*/  FADD.FTZ R61, -R81, 1 ;  /* 0x3f800000513d7421 */ /* 0x000fc40000010100 */
[----:B------:R-:W-:Y:S02]  /*3c30*/  FADD.FTZ R64, -R76, 1 ;  /* 0x3f8000004c407421 */ /* 0x000fe40000010100 */
[----:B------:R-:W-:Y:S02]  /*3c40*/  FFMA.FTZ R71, R56, R61, 1 ;  /* 0x3f80000038477423 */ /* 0x000fe4000001003d */
[----:B------:R-:W-:Y:S02]  /*3c50*/  FADD.FTZ R56, -R82, 1 ;  /* 0x3f80000052387421 */ /* 0x000fe40000010100 */
[----:B------:R-:W-:Y:S02]  /*3c60*/  FADD.FTZ R0, -R78, 1 ;  /* 0x3f8000004e007421 */ /* 0x000fe40000010100 */
[----:B------:R-:W-:Y:S02]  /*3c70*/  FADD.FTZ R61, -R83, 1 ;  /* 0x3f800000533d7421 */ /* 0x000fe40000010100 */
[----:B------:R-:W-:-:S02]  /*3c80*/  FFMA.FTZ R69, R63, R64, 1 ;  /* 0x3f8000003f457423 */ /* 0x000fc40000010040 */
[----:B------:R-:W-:Y:S02]  /*3c90*/  FADD.FTZ R64, R86, 1 ;  /* 0x3f80000056407421 */ /* 0x000fe40000010000 */
[C---:B------:R-:W-:Y:S02]  /*3ca0*/  FFMA.FTZ R70, R57.reuse, R0, 1 ;  /* 0x3f80000039467423 */ /* 0x040fe40000010000 */
[----:B------:R-:W-:Y:S01]  /*3cb0*/  FMUL.FTZ R86, R57, R78 ;  /* 0x0000004e39567220 */ /* 0x000fe20000410000 */
[----:B------:R0:W-:Y:S01]  /*3cc0*/  MUFU.RCP R90, R64 ;  /* 0x00000040005a7308 */ /* 0x0001e20000001000 */
[----:B-1----:R-:W-:Y:S02]  /*3cd0*/  FFMA.FTZ R75, R58, R61, 1 ;  /* 0x3f8000003a4b7423 */ /* 0x002fe4000001003d */
[----:B------:R-:W-:Y:S02]  /*3ce0*/  FFMA.FTZ R72, R59, R56, 1 ;  /* 0x3f8000003b487423 */ /* 0x000fe40000010038 */
[----:B------:R-:W1:Y:S01]  /*3cf0*/  LDS.128 R56, [R33+0x20] ;  /* 0x0000200021387984 */ /* 0x000e620000000c00 */
[----:B------:R-:W-:-:S02]  /*3d00*/  FADD.FTZ R67, -R79, 1 ;  /* 0x3f8000004f437421 */ /* 0x000fc40000010100 */
[----:B------:R-:W-:Y:S02]  /*3d10*/  FADD.FTZ R66, R84, 1 ;  /* 0x3f80000054427421 */ /* 0x000fe40000010000 */
[----:B------:R-:W-:Y:S02]  /*3d20*/  FFMA.FTZ R67, R62, R67, 1 ;  /* 0x3f8000003e437423 */ /* 0x000fe40000010043 */
[----:B--2---:R-:W-:Y:S01]  /*3d30*/  FMUL.FTZ R0, R4, R52 ;  /* 0x0000003404007220 */ /* 0x004fe20000410000 */
[----:B------:R2:W4:Y:S01]  /*3d40*/  MUFU.RCP R91, R66 ;  /* 0x00000042005b7308 */ /* 0x0005220000001000 */
[----:B------:R-:W-:Y:S02]  /*3d50*/  FMUL.FTZ R61, R5, R53 ;  /* 0x00000035053d7220 */ /* 0x000fe40000410000 */
[----:B------:R-:W-:Y:S02]  /*3d60*/  FMUL.FTZ R62, R6, R54 ;  /* 0x00000036063e7220 */ /* 0x000fe40000410000 */
[----:B------:R-:W-:-:S02]  /*3d70*/  FMUL.FTZ R84, R63, R76 ;  /* 0x0000004c3f547220 */ /* 0x000fc40000410000 */
[----:B------:R-:W-:Y:S02]  /*3d80*/  FMUL.FTZ R0, R77, R0 ;  /* 0x000000004d007220 */ /* 0x000fe40000410000 */
[----:B------:R-:W-:Y:S02]  /*3d90*/  FMUL.FTZ R61, R16, R61 ;  /* 0x0000003d103d7220 */ /* 0x000fe40000410000 */
[----:B------:R-:W-:Y:S02]  /*3da0*/  FMUL.FTZ R62, R79, R62 ;  /* 0x0000003e4f3e7220 */ /* 0x000fe40000410000 */
[----:B------:R-:W-:Y:S02]  /*3db0*/  FMUL.FTZ R63, R7, R55 ;  /* 0x00000037073f7220 */ /* 0x000fe40000410000 */
[----:B0-----:R-:W-:Y:S02]  /*3dc0*/  FMUL.FTZ R64, R0, R65 ;  /* 0x0000004100407220 */ /* 0x001fe40000410000 */
[----:B------:R-:W-:-:S02]  /*3dd0*/  FMUL.FTZ R76, R76, R63 ;  /* 0x0000003f4c4c7220 */ /* 0x000fc40000410000 */
[----:B------:R-:W-:Y:S02]  /*3de0*/  FMUL.FTZ R65, R61, R60 ;  /* 0x0000003c3d417220 */ /* 0x000fe40000410000 */
[----:B--2---:R-:W-:Y:S02]  /*3df0*/  FMUL.FTZ R66, R62, R67 ;  /* 0x000000433e427220 */ /* 0x004fe40000410000 */
[----:B------:R-:W0:Y:S01]  /*3e00*/  LDS.128 R60, [R33+0x30] ;  /* 0x00003000213c7984 */ /* 0x000e220000000c00 */
[----:B---3--:R-:W-:Y:S02]  /*3e10*/  FMUL.FTZ R73, R13, R49 ;  /* 0x000000310d497220 */ /* 0x008fe40000410000 */
[----:B------:R-:W-:Y:S02]  /*3e20*/  FMUL.FTZ R0, R14, R50 ;  /* 0x000000320e007220 */ /* 0x000fe40000410000 */
[----:B------:R-:W-:Y:S01]  /*3e30*/  FMUL.FTZ R16, R12, R48 ;  /* 0x000000300c107220 */ /* 0x000fe20000410000 */
[----:B------:R-:W-:Y:S01]  /*3e40*/  MOV R12, UR7 ;  /* 0x00000007000c7c02 */ /* 0x000fe20008000f00 */
[----:B------:R-:W-:-:S02]  /*3e50*/  FMUL.FTZ R73, R78, R73 ;  /* 0x000000494e497220 */ /* 0x000fc40000410000 */
[----:B------:R-:W-:Y:S02]  /*3e60*/  FMUL.FTZ R77, R15, R51 ;  /* 0x000000330f4d7220 */ /* 0x000fe40000410000 */
[----:B------:R-:W-:Y:S02]  /*3e70*/  FMUL.FTZ R0, R83, R0 ;  /* 0x0000000053007220 */ /* 0x000fe40000410000 */
[----:B------:R-:W-:Y:S01]  /*3e80*/  FMUL.FTZ R67, R76, R69 ;  /* 0x000000454c437220 */ /* 0x000fe20000410000 */
[----:B------:R-:W-:Y:S01]  /*3e90*/  BAR.SYNC.DEFER_BLOCKING 0x0 ;  /* 0x0000000000007b1d */ /* 0x000fe20000010000 */
[----:B------:R-:W-:Y:S02]  /*3ea0*/  FMUL.FTZ R16, R81, R16 ;  /* 0x0000001051107220 */ /* 0x000fe40000410000 */
[----:B------:R-:W-:Y:S02]  /*3eb0*/  FMUL.FTZ R69, R73, R70 ;  /* 0x0000004649457220 */ /* 0x000fe40000410000 */
[----:B------:R-:W-:-:S02]  /*3ec0*/  FMUL.FTZ R77, R82, R77 ;  /* 0x0000004d524d7220 */ /* 0x000fc40000410000 */
[----:B------:R-:W-:Y:S02]  /*3ed0*/  FMUL.FTZ R70, R0, R75 ;  /* 0x0000004b00467220 */ /* 0x000fe40000410000 */
[----:B----4-:R-:W-:Y:S02]  /*3ee0*/  FADD.FTZ R73, -R91, 1 ;  /* 0x3f8000005b497421 */ /* 0x010fe40000010100 */
[----:B-1----:R-:W-:Y:S02]  /*3ef0*/  FMUL.FTZ R0, R36, R56 ;  /* 0x0000003824007220 */ /* 0x002fe40000410000 */
[----:B------:R-:W-:Y:S02]  /*3f00*/  FMUL.FTZ R68, R16, R71 ;  /* 0x0000004710447220 */ /* 0x000fe40000410000 */
[----:B------:R-:W-:Y:S02]  /*3f10*/  FMUL.FTZ R71, R77, R72 ;  /* 0x000000484d477220 */ /* 0x000fe40000410000 */
[----:B------:R-:W-:-:S02]  /*3f20*/  FFMA.FTZ R73, R44, R73, 1 ;  /* 0x3f8000002c497423 */ /* 0x000fc40000010049 */
        /* <DEDUP_REMOVED lines=14> */
[----:B-1----:R-:W-:Y:S02]  /*4010*/  FADD.FTZ R65, -R93, 1 ;  /* 0x3f8000005d417421 */ /* 0x002fe40000010100 */
[----:B------:R-:W-:Y:S02]  /*4020*/  FFMA.FTZ R64, R47, R16, 1 ;  /* 0x3f8000002f407423 */ /* 0x000fe40000010010 */
[----:B------:R-:W-:Y:S02]  /*4030*/  FFMA.FTZ R67, R46, R65, 1 ;  /* 0x3f8000002e437423 */ /* 0x000fe40000010041 */
[----:B------:R-:W-:Y:S02]  /*4040*/  FMUL.FTZ R65, R37, R57 ;  /* 0x0000003925417220 */ /* 0x000fe40000410000 */
[----:B------:R-:W-:Y:S02]  /*4050*/  FMUL.FTZ R16, R38, R58 ;  /* 0x0000003a26107220 */ /* 0x000fe40000410000 */
[----:B--2---:R-:W-:-:S02]  /*4060*/  FMUL.FTZ R69, R39, R59 ;  /* 0x0000003b27457220 */ /* 0x004fc40000410000 */
[----:B------:R-:W-:Y:S02]  /*4070*/  FMUL.FTZ R65, R90, R65 ;  /* 0x000000415a417220 */ /* 0x000fe40000410000 */
[----:B------:R-:W-:Y:S02]  /*4080*/  FMUL.FTZ R16, R93, R16 ;  /* 0x000000105d107220 */ /* 0x000fe40000410000 */
[----:B------:R-:W-:Y:S02]  /*4090*/  FMUL.FTZ R69, R94, R69 ;  /* 0x000000455e457220 */ /* 0x000fe40000410000 */
[----:B------:R-:W-:Y:S02]  /*40a0*/  FMUL.FTZ R77, R65, R0 ;  /* 0x00000000414d7220 */ /* 0x000fe40000410000 */
[----:B------:R-:W-:Y:S02]  /*40b0*/  FMUL.FTZ R78, R16, R67 ;  /* 0x00000043104e7220 */ /* 0x000fe40000410000 */
[----:B------:R-:W-:-:S02]  /*40c0*/  FMUL.FTZ R79, R69, R64 ;  /* 0x00000040454f7220 */ /* 0x000fc40000410000 */
[----:B0-----:R-:W-:Y:S02]  /*40d0*/  FMUL.FTZ R66, R8, R60 ;  /* 0x0000003c08427220 */ /* 0x001fe40000410000 */
        /* <DEDUP_REMOVED lines=20> */
[----:B------:R-:W-:Y:S01]  /*4220*/  STS.128 [R33+0x30], R80 ;  /* 0x0000305021007388 */ /* 0x000fe20000000c00 */
[----:B------:R-:W-:-:S06]  /*4230*/  NOP ;  /* 0x0000000000007918 */ /* 0x000fcc0000000000 */
[----:B------:R-:W0:Y:S01]  /*4240*/  LDS.128 R64, [R148.X16] ;  /* 0x0000000094407984 */ /* 0x000e22000000cc00 */
[----:B------:R-:W-:Y:S02]  /*4250*/  FMUL.FTZ R5, R6, R85 ;  /* 0x0000005506057220 */ /* 0x000fe40000410000 */
[----:B------:R-:W-:Y:S01]  /*4260*/  FFMA.FTZ R151, R113, R0, R151 ;  /* 0x0000000071977223 */ /* 0x000fe20000010097 */
[----:B------:R-:W1:Y:S01]  /*4270*/  LDS.128 R68, [R148.X16+0x200] ;  /* 0x0002000094447984 */ /* 0x000e62000000cc00 */
[----:B------:R-:W-:Y:S02]  /*4280*/  FMUL.FTZ R90, R45, R90 ;  /* 0x0000005a2d5a7220 */ /* 0x000fe40000410000 */
[----:B------:R-:W-:Y:S01]  /*4290*/  FMUL.FTZ R93, R46, R93 ;  /* 0x0000005d2e5d7220 */ /* 0x000fe20000410000 */
        /* <DEDUP_REMOVED lines=56> */
[----:B------:R-:W1:Y:S01]  /*4620*/  LDS.128 R8, [R148.X16] ;  /* 0x0000000094087984 */ /* 0x000e62000000cc00 */
[----:B------:R-:W-:-:S03]  /*4630*/  ULEA UR7, UP0, UR8, UR36, 0x2 ;  /* 0x0000002408077291 */ /* 0x000fc6000f80103f */
[----:B0-----:R-:W0:Y:S01]  /*4640*/  LDS.128 R12, [R148.X16+0x200] ;  /* 0x00020000940c7984 */ /* 0x001e22000000cc00 */
[----:B------:R-:W-:Y:S02]  /*4650*/  ULEA.HI.X UR8, UR8, UR37, UR9, 0x2, UP0 ;  /* 0x0000002508087291 */ /* 0x000fe400080f1409 */
[----:B------:R-:W-:Y:S01]  /*4660*/  MOV R2, UR7 ;  /* 0x0000000700027c02 */ /* 0x000fe20008000f00 */
[----:B------:R-:W2:Y:S03]  /*4670*/  LDS.128 R52, [R148.X16+0x400] ;  /* 0x0004000094347984 */ /* 0x000ea6000000cc00 */
[----:B------:R-:W-:Y:S01]  /*4680*/  MOV R3, UR8 ;  /* 0x0000000800037c02 */ /* 0x000fe20008000f00 */
[----:B------:R-:W3:Y:S04]  /*4690*/  LDS.128 R64, [R148.X16+0x600] ;  /* 0x0006000094407984 */ /* 0x000ee8000000cc00 */
[----:B------:R-:W-:-:S05]  /*46a0*/  IMAD.WIDE R2, R34, 0x10, R2 ;  /* 0x0000001022027825 */ /* 0x000fca00078e0202 */
[----:B-1----:R1:W-:Y:S04]  /*46b0*/  STG.E.128 [R2.64], R8 ;  /* 0x0000000802007986 */ /* 0x0023e8000c101d1a */
[----:B0-----:R1:W-:Y:S04]  /*46c0*/  STG.E.128 [R2.64+0x200], R12 ;  /* 0x0002000c02007986 */ /* 0x0013e8000c101d1a */
[----:B--2---:R1:W-:Y:S04]  /*46d0*/  STG.E.128 [R2.64+0x400], R52 ;  /* 0x0004003402007986 */ /* 0x0043e8000c101d1a */
[----:B---3--:R1:W-:Y:S02]  /*46e0*/  STG.E.128 [R2.64+0x600], R64 ;  /* 0x0006004002007986 */ /* 0x0083e4000c101d1a */
.L_x_10983:
        /* <DEDUP_REMOVED lines=21> */
[----:B0-----:R-:W-:Y:S02]  /*4840*/  FMUL.FTZ R76, R117, UR4 ;  /* 0x00000004754c7c20 */ /* 0x001fe40008410000 */
        /* <DEDUP_REMOVED lines=20> */
[----:B-1----:R-:W-:Y:S01]  /*4990*/  FADD.FTZ R15, R0, R0 ;  /* 0x00000000000f7221 */ /* 0x002fe20000010000 */
        /* <DEDUP_REMOVED lines=19> */
.L_x_11063:
        /* <DEDUP_REMOVED lines=79> */
[----:B------:R-:W-:Y:S01]  /*4fc0*/  MOV R178, c[0x0][0x16c] ;  /* 0x00005b0000b27a02 */ /* 0x000fe20000000f00 */
[----:B------:R-:W-:Y:S01]  /*4fd0*/  ULEA UR36, UR25, UR7, 0x8 ;  /* 0x0000000719247291 */ /* 0x000fe2000f8e403f */
[C---:B------:R-:W-:Y:S01]  /*4fe0*/  ISETP.NE.AND P1, PT, R150.reuse, RZ, PT ;  /* 0x000000ff9600720c */ /* 0x040fe20003f25270 */
[----:B------:R-:W0:Y:S01]  /*4ff0*/  R2UR UR39, R155 ;  /* 0x000000009b2773c2 */ /* 0x000e2200000e0000 */
[C---:B------:R-:W-:Y:S01]  /*5000*/  IADD3 R191, R150.reuse, 0x200, RZ ;  /* 0x0000020096bf7810 */ /* 0x040fe20007ffe0ff */
[----:B------:R-:W-:Y:S01]  /*5010*/  CS2R R182, SRZ ;  /* 0x0000000000b67805 */ /* 0x000fe2000001ff00 */
[----:B--2---:R-:W-:-:S05]  /*5020*/  LOP3.LUT R152, R150, 0x1f, RZ, 0xc0, !PT ;  /* 0x0000001f96987812 */ /* 0x004fca00078ec0ff */
[----:B------:R-:W2:Y:S01]  /*5030*/  R2UR UR38, R154 ;  /* 0x000000009a2673c2 */ /* 0x000ea200000e0000 */
[----:B------:R-:W-:Y:S01]  /*5040*/  ISETP.NE.AND P0, PT, R152, RZ, PT ;  /* 0x000000ff9800720c */ /* 0x000fe20003f05270 */
[----:B0-----:R-:W-:Y:S02]  /*5050*/  FMUL.FTZ R36, R27, UR39 ;  /* 0x000000271b247c20 */ /* 0x001fe40008410000 */
[----:B------:R-:W-:Y:S02]  /*5060*/  FMUL.FTZ R164, R22, UR39 ;  /* 0x0000002716a47c20 */ /* 0x000fe40008410000 */
[----:B------:R-:W-:Y:S02]  /*5070*/  FMUL.RZ R37, R36, 0.15915493667125701904 ;  /* 0x3e22f98324257820 */ /* 0x000fe4000040c000 */
[----:B------:R-:W-:Y:S02]  /*5080*/  FMUL.FTZ R36, R26, UR39 ;  /* 0x000000271a247c20 */ /* 0x000fe40008410000 */
[----:B------:R-:W-:Y:S01]  /*5090*/  MUFU.SIN R185, R37 ;  /* 0x0000002500b97308 */ /* 0x000fe20000000400 */
[----:B--2---:R-:W-:Y:S01]  /*50a0*/  MOV R153, UR38 ;  /* 0x0000002600997c02 */ /* 0x004fe20008000f00 */
[----:B------:R-:W-:-:S02]  /*50b0*/  FMUL.RZ R38, R36, 0.15915493667125701904 ;  /* 0x3e22f98324267820 */ /* 0x000fc4000040c000 */
[----:B------:R-:W-:Y:S02]  /*50c0*/  FMUL.FTZ R36, R25, UR39 ;  /* 0x0000002719247c20 */ /* 0x000fe40008410000 */
[----:B------:R-:W-:Y:S02]  /*50d0*/  FMUL.FTZ R153, R153, 1.4426950216293334961 ;  /* 0x3fb8aa3b99997820 */ /* 0x000fe40000410000 */
[----:B------:R-:W-:Y:S01]  /*50e0*/  FMUL.RZ R39, R36, 0.15915493667125701904 ;  /* 0x3e22f98324277820 */ /* 0x000fe2000040c000 */
[----:B------:R0:W-:Y:S01]  /*50f0*/  MUFU.COS R179, R37 ;  /* 0x0000002500b37308 */ /* 0x0001e20000000000 */
[----:B------:R-:W-:Y:S02]  /*5100*/  FMUL.FTZ R36, R24, UR39 ;  /* 0x0000002718247c20 */ /* 0x000fe40008410000 */
[----:B------:R-:W-:Y:S02]  /*5110*/  FMUL.FTZ R154, R153, R27 ;  /* 0x0000001b999a7220 */ /* 0x000fe40000410000 */
[----:B-1----:R-:W-:-:S02]  /*5120*/  FMUL.RZ R40, R36, 0.15915493667125701904 ;  /* 0x3e22f98324287820 */ /* 0x002fc4000040c000 */
        /* <DEDUP_REMOVED lines=22> */
[----:B------:R-:W-:Y:S01]  /*5290*/  FMUL.RZ R41, R36, 0.15915493667125701904 ;  /* 0x3e22f98324297820 */ /* 0x000fe2000040c000 */
[----:B------:R0:W-:Y:S01]  /*52a0*/  MUFU.COS R176, R38 ;  /* 0x0000002600b07308 */ /* 0x0001e20000000000 */
[----:B------:R-:W-:Y:S02]  /*52b0*/  FMUL.FTZ R36, R23, UR39 ;  /* 0x0000002717247c20 */ /* 0x000fe40008410000 */
[----:B------:R-:W-:-:S05]  /*52c0*/  @!P2 IMAD R178, R37, R178, UR7 ;  /* 0x0000000725b2ae24 */ /* 0x000fca000f8e02b2 */
[----:B------:R-:W1:Y:S01]  /*52d0*/  MUFU.EX2 R154, R154 ;  /* 0x0000009a009a7308 */ /* 0x000e620000000800 */
[----:B0-----:R-:W-:Y:S01]  /*52e0*/  FMUL.RZ R38, R36, 0.15915493667125701904 ;  /* 0x3e22f98324267820 */ /* 0x001fe2000040c000 */
[----:B------:R-:W-:-:S04]  /*52f0*/  SHF.L.U32 R36, R148, 0x3, RZ ;  /* 0x0000000394247819 */ /* 0x000fc800000006ff */
[----:B------:R-:W-:Y:S02]  /*5300*/  LEA.HI.SX32 R155, R36, R36, 0x1b ;  /* 0x00000024249b7211 */ /* 0x000fe400078fdaff */
[----:B------:R-:W-:Y:S03]  /*5310*/  MUFU.SIN R173, R39 ;  /* 0x0000002700ad7308 */ /* 0x000fe60000000400 */
[----:B------:R-:W0:Y:S04]  /*5320*/  LDS.128 R64, [R155.X16] ;  /* 0x000000009b407984 */ /* 0x000e28000000cc00 */
[----:B------:R-:W2:Y:S01]  /*5330*/  LDS.128 R60, [R155.X16+0x10] ;  /* 0x000010009b3c7984 */ /* 0x000ea2000000cc00 */
[----:B------:R-:W-:Y:S01]  /*5340*/  MUFU.COS R174, R39 ;  /* 0x0000002700ae7308 */ /* 0x000fe20000000000 */
[----:B-1----:R-:W-:-:S02]  /*5350*/  FMUL.FTZ R184, R154, R179 ;  /* 0x000000b39ab87220 */ /* 0x002fc40000410000 */
[----:B------:R-:W1:Y:S01]  /*5360*/  LDS.128 R56, [R155.X16+0x20] ;  /* 0x000020009b387984 */ /* 0x000e62000000cc00 */
[----:B------:R-:W-:-:S03]  /*5370*/  FMUL.FTZ R185, R154, R185 ;  /* 0x000000b99ab97220 */ /* 0x000fc60000410000 */
[----:B------:R-:W0:Y:S01]  /*5380*/  LDS.128 R52, [R155.X16+0x30] ;  /* 0x000030009b347984 */ /* 0x000e22000000cc00 */
[----:B------:R-:W-:Y:S03]  /*5390*/  MUFU.SIN R171, R40 ;  /* 0x0000002800ab7308 */ /* 0x000fe60000000400 */
[----:B------:R-:W0:Y:S04]  /*53a0*/  LDS.128 R48, [R155.X16+0x40] ;  /* 0x000040009b307984 */ /* 0x000e28000000cc00 */
[----:B------:R-:W0:Y:S01]  /*53b0*/  LDS.128 R44, [R155.X16+0x50] ;  /* 0x000050009b2c7984 */ /* 0x000e22000000cc00 */
[----:B------:R-:W-:Y:S08]  /*53c0*/  MUFU.COS R172, R40 ;  /* 0x0000002800ac7308 */ /* 0x000ff00000000000 */
[----:B------:R-:W-:Y:S08]  /*53d0*/  MUFU.SIN R169, R41 ;  /* 0x0000002900a97308 */ /* 0x000ff00000000400 */
[----:B------:R2:W-:Y:S08]  /*53e0*/  MUFU.COS R170, R41 ;  /* 0x0000002900aa7308 */ /* 0x0005f00000000000 */
[----:B------:R-:W-:Y:S01]  /*53f0*/  MUFU.SIN R167, R38 ;  /* 0x0000002600a77308 */ /* 0x000fe20000000400 */
[----:B--2---:R-:W2:Y:S07]  /*5400*/  LDS.128 R40, [R155.X16+0x60] ;  /* 0x000060009b287984 */ /* 0x004eae000000cc00 */
[----:B------:R0:W-:Y:S08]  /*5410*/  MUFU.COS R168, R38 ;  /* 0x0000002600a87308 */ /* 0x0001f00000000000 */
[----:B------:R-:W-:Y:S01]  /*5420*/  MUFU.SIN R165, R164 ;  /* 0x000000a400a57308 */ /* 0x000fe20000000400 */
[----:B0-----:R-:W0:Y:S01]  /*5430*/  LDS.128 R36, [R155.X16+0x70] ;  /* 0x000070009b247984 */ /* 0x001e22000000cc00 */
[----:B------:R-:W-:-:S06]  /*5440*/  FMUL.FTZ R221, R65, R27 ;  /* 0x0000001b41dd7220 */ /* 0x000fcc0000410000 */
        /* <DEDUP_REMOVED lines=31> */
[----:B------:R-:W-:Y:S01]  /*5640*/  FMUL.FTZ R154, R20, UR39 ;  /* 0x00000027149a7c20 */ /* 0x000fe20008410000 */
[----:B------:R-:W-:Y:S01]  /*5650*/  ISETP.NE.AND P5, PT, R150, 0x1f, PT ;  /* 0x0000001f9600780c */ /* 0x000fe20003fa5270 */
[----:B0-----:R-:W-:Y:S01]  /*5660*/  FMUL.FTZ R189, R155, R189 ;  /* 0x000000bd9bbd7220 */ /* 0x001fe20000410000 */
[----:B------:R-:W-:Y:S01]  /*5670*/  BSSY B0, `(.L_x_10985) ;  /* 0x000010e000007945 */ /* 0x000fe20003800000 */
[----:B------:R-:W-:-:S02]  /*5680*/  FMUL.FTZ R221, R112, R221 ;  /* 0x000000dd70dd7220 */ /* 0x000fc40000410000 */
[----:B------:R-:W-:Y:S01]  /*5690*/  FMUL.RZ R178, R154, 0.15915493667125701904 ;  /* 0x3e22f9839ab27820 */ /* 0x000fe2000040c000 */
[----:B------:R0:W-:Y:S01]  /*56a0*/  MUFU.COS R164, R159 ;  /* 0x0000009f00a47308 */ /* 0x0001e20000000000 */
[C---:B---3--:R-:W-:Y:S02]  /*56b0*/  FMUL.FTZ R157, R153.reuse, R24 ;  /* 0x00000018999d7220 */ /* 0x048fe40000410000 */
[----:B------:R-:W-:Y:S02]  /*56c0*/  FMUL.FTZ R156, R153, R25 ;  /* 0x00000019999c7220 */ /* 0x000fe40000410000 */
[----:B------:R-:W-:Y:S02]  /*56d0*/  FMUL.FTZ R190, R155, R190 ;  /* 0x000000be9bbe7220 */ /* 0x000fe40000410000 */
[----:B------:R-:W-:Y:S01]  /*56e0*/  FMUL.FTZ R179, R189, R221 ;  /* 0x000000ddbdb37220 */ /* 0x000fe20000410000 */
[----:B------:R-:W3:Y:S01]  /*56f0*/  MUFU.EX2 R157, R157 ;  /* 0x0000009d009d7308 */ /* 0x000ee20000000800 */
[----:B0-----:R-:W-:-:S02]  /*5700*/  FMUL.FTZ R159, R153, R31 ;  /* 0x0000001f999f7220 */ /* 0x001fc40000410000 */
[C---:B----4-:R-:W-:Y:S02]  /*5710*/  FMUL.FTZ R180, R158.reuse, R180 ;  /* 0x000000b49eb47220 */ /* 0x050fe40000410000 */
[----:B------:R-:W-:Y:S02]  /*5720*/  FMUL.FTZ R177, R158, R177 ;  /* 0x000000b19eb17220 */ /* 0x000fe40000410000 */
[-C--:B------:R-:W-:Y:S01]  /*5730*/  FMUL.FTZ R220, R66, R26.reuse ;  /* 0x0000001a42dc7220 */ /* 0x080fe20000410000 */
[----:B------:R-:W0:Y:S01]  /*5740*/  MUFU.EX2 R156, R156 ;  /* 0x0000009c009c7308 */ /* 0x000e220000000800 */
[----:B------:R-:W-:Y:S02]  /*5750*/  FMUL.FTZ R155, R153, R29 ;  /* 0x0000001d999b7220 */ /* 0x000fe40000410000 */
[----:B------:R-:W-:Y:S02]  /*5760*/  FMUL.FTZ R218, R67, R26 ;  /* 0x0000001a43da7220 */ /* 0x000fe40000410000 */
[----:B------:R-:W-:-:S02]  /*5770*/  FMUL.FTZ R219, R61, R25 ;  /* 0x000000193ddb7220 */ /* 0x000fc40000410000 */
[----:B------:R-:W-:Y:S01]  /*5780*/  FMUL.FTZ R217, R60, R25 ;  /* 0x000000193cd97220 */ /* 0x000fe20000410000 */
[----:B------:R-:W4:Y:S01]  /*5790*/  MUFU.EX2 R159, R159 ;  /* 0x0000009f009f7308 */ /* 0x000f220000000800 */
        /* <DEDUP_REMOVED lines=12> */
[----:B----4-:R-:W-:-:S02]  /*5860*/  FMUL.FTZ R176, R159, R176 ;  /* 0x000000b09fb07220 */ /* 0x010fc40000410000 */
        /* <DEDUP_REMOVED lines=10> */
[----:B------:R-:W-:Y:S02]  /*5910*/  FFMA.FTZ R192, R188, R179, -R192 ;  /* 0x000000b3bcc07223 */ /* 0x000fe400000108c0 */
[C---:B------:R-:W-:Y:S02]  /*5920*/  FFMA.FTZ R193, R114.reuse, R219, R193 ;  /* 0x000000db72c17223 */ /* 0x040fe400000100c1 */
[----:B------:R-:W-:Y:S01]  /*5930*/  FMUL.FTZ R157, R153, R23 ;  /* 0x00000017999d7220 */ /* 0x000fe20000410000 */
[----:B------:R-:W3:Y:S01]  /*5940*/  MUFU.EX2 R156, R156 ;  /* 0x0000009c009c7308 */ /* 0x000ee20000000800 */
[----:B------:R-:W-:-:S02]  /*5950*/  FFMA.FTZ R192, R114, R217, R192 ;  /* 0x000000d972c07223 */ /* 0x000fc400000100c0 */
[----:B------:R-:W-:Y:S02]  /*5960*/  FMUL.FTZ R179, R181, R193 ;  /* 0x000000c1b5b37220 */ /* 0x000fe40000410000 */
[C---:B0-----:R-:W-:Y:S02]  /*5970*/  FMUL.FTZ R174, R178.reuse, R174 ;  /* 0x000000aeb2ae7220 */ /* 0x041fe40000410000 */
[----:B------:R-:W-:Y:S01]  /*5980*/  FMUL.FTZ R173, R178, R173 ;  /* 0x000000adb2ad7220 */ /* 0x000fe20000410000 */
[----:B------:R-:W0:Y:S01]  /*5990*/  MUFU.EX2 R157, R157 ;  /* 0x0000009d009d7308 */ /* 0x000e220000000800 */
[----:B------:R-:W-:Y:S02]  /*59a0*/  FMUL.FTZ R159, R153, R21 ;  /* 0x00000015999f7220 */ /* 0x000fe40000410000 */
[-C--:B------:R-:W-:Y:S02]  /*59b0*/  FMUL.FTZ R178, R181, R192.reuse ;  /* 0x000000c0b5b27220 */ /* 0x080fe40000410000 */
[----:B------:R-:W-:-:S02]  /*59c0*/  FFMA.FTZ R179, R186, R192, -R179 ;  /* 0x000000c0bab37223 */ /* 0x000fc400000108b3 */
[----:B------:R-:W-:Y:S01]  /*59d0*/  FMUL.FTZ R158, R153, R22 ;  /* 0x00000016999e7220 */ /* 0x000fe20000410000 */
[----:B------:R-:W4:Y:S01]  /*59e0*/  MUFU.EX2 R159, R159 ;  /* 0x0000009f009f7308 */ /* 0x000f220000000800 */
[C---:B------:R-:W-:Y:S02]  /*59f0*/  FMUL.FTZ R172, R155.reuse, R172 ;  /* 0x000000ac9bac7220 */ /* 0x040fe40000410000 */
[----:B------:R-:W-:Y:S02]  /*5a00*/  FMUL.FTZ R171, R155, R171 ;  /* 0x000000ab9bab7220 */ /* 0x000fe40000410000 */
[----:B------:R-:W-:Y:S02]  /*5a10*/  FMUL.FTZ R155, R153, R20 ;  /* 0x00000014999b7220 */ /* 0x000fe40000410000 */
[----:B------:R-:W-:Y:S01]  /*5a20*/  FFMA.FTZ R178, R186, R193, R178 ;  /* 0x000000c1bab27223 */ /* 0x000fe200000100b2 */
[----:B------:R-:W0:Y:S01]  /*5a30*/  MUFU.EX2 R158, R158 ;  /* 0x0000009e009e7308 */ /* 0x000e220000000800 */
[----:B------:R-:W-:-:S02]  /*5a40*/  FMUL.FTZ R214, R63, R24 ;  /* 0x000000183fd67220 */ /* 0x000fc40000410000 */
[----:B------:R-:W-:Y:S02]  /*5a50*/  FFMA.FTZ R179, R115, R216, R179 ;  /* 0x000000d873b37223 */ /* 0x000fe400000100b3 */
[----:B------:R-:W-:Y:S02]  /*5a60*/  FMUL.FTZ R154, R19, UR39 ;  /* 0x00000027139a7c20 */ /* 0x000fe40008410000 */
[----:B------:R-:W-:Y:S01]  /*5a70*/  FFMA.FTZ R178, R115, R214, R178 ;  /* 0x000000d673b27223 */ /* 0x000fe200000100b2 */
[----:B------:R-:W0:Y:S01]  /*5a80*/  MUFU.EX2 R155, R155 ;  /* 0x0000009b009b7308 */ /* 0x000e220000000800 */
[----:B------:R-:W-:Y:S02]  /*5a90*/  FMUL.FTZ R193, R177, R179 ;  /* 0x000000b3b1c17220 */ /* 0x000fe40000410000 */
[----:B------:R-:W-:Y:S02]  /*5aa0*/  FMUL.RZ R154, R154, 0.15915493667125701904 ;  /* 0x3e22f9839a9a7820 */ /* 0x000fe4000040c000 */
[----:B---3--:R-:W-:-:S02]  /*5ab0*/  FMUL.FTZ R170, R156, R170 ;  /* 0x000000aa9caa7220 */ /* 0x008fc40000410000 */
[----:B------:R-:W-:Y:S01]  /*5ac0*/  FMUL.FTZ R169, R156, R169 ;  /* 0x000000a99ca97220 */ /* 0x000fe20000410000 */
[----:B------:R-:W-:Y:S01]  /*5ad0*/  MUFU.COS R160, R154 ;  /* 0x0000009a00a07308 */ /* 0x000fe20000000000 */
[-C--:B------:R-:W-:Y:S02]  /*5ae0*/  FFMA.FTZ R193, R180, R178.reuse, R193 ;  /* 0x000000b2b4c17223 */ /* 0x080fe400000100c1 */
[----:B------:R-:W-:Y:S02]  /*5af0*/  FMUL.FTZ R156, R153, R19 ;  /* 0x00000013999c7220 */ /* 0x000fe40000410000 */
[----:B------:R-:W-:Y:S02]  /*5b00*/  FMUL.FTZ R178, R177, R178 ;  /* 0x000000b2b1b27220 */ /* 0x000fe40000410000 */
[----:B------:R-:W-:Y:S01]  /*5b10*/  FMUL.FTZ R215, R57, R32 ;  /* 0x0000002039d77220 */ /* 0x000fe20000410000 */
[----:B------:R-:W-:Y:S01]  /*5b20*/  MUFU.SIN R154, R154 ;  /* 0x0000009a009a7308 */ /* 0x000fe20000000400 */
[----:B0-----:R-:W-:-:S02]  /*5b30*/  FMUL.FTZ R168, R157, R168 ;  /* 0x000000a89da87220 */ /* 0x001fc40000410000 */
[----:B------:R-:W-:Y:S02]  /*5b40*/  FMUL.FTZ R167, R157, R167 ;  /* 0x000000a79da77220 */ /* 0x000fe40000410000 */
[----:B------:R-:W-:Y:S02]  /*5b50*/  FFMA.FTZ R178, R180, R179, -R178 ;  /* 0x000000b3b4b27223 */ /* 0x000fe400000108b2 */
[----:B------:R-:W-:Y:S01]  /*5b60*/  FMUL.FTZ R213, R56, R32 ;  /* 0x0000002038d57220 */ /* 0x000fe20000410000 */
[----:B------:R0:W3:Y:S01]  /*5b70*/  MUFU.EX2 R157, R156 ;  /* 0x0000009c009d7308 */ /* 0x0000e20000000800 */
[----:B------:R-:W-:Y:S02]  /*5b80*/  FFMA.FTZ R193, R108, R215, R193 ;  /* 0x000000d76cc17223 */ /* 0x000fe400000100c1 */
[C---:B----4-:R-:W-:Y:S02]  /*5b90*/  FMUL.FTZ R164, R159.reuse, R164 ;  /* 0x000000a49fa47220 */ /* 0x050fe40000410000 */
[----:B------:R-:W-:-:S02]  /*5ba0*/  FMUL.FTZ R163, R159, R163 ;  /* 0x000000a39fa37220 */ /* 0x000fc40000410000 */
[----:B------:R-:W-:Y:S02]  /*5bb0*/  FFMA.FTZ R178, R108, R213, R178 ;  /* 0x000000d56cb27223 */ /* 0x000fe400000100b2 */
[----:B------:R-:W-:Y:S02]  /*5bc0*/  FMUL.FTZ R159, R175, R193 ;  /* 0x000000c1af9f7220 */ /* 0x000fe40000410000 */
[----:B0-----:R-:W-:Y:S02]  /*5bd0*/  FMUL.FTZ R156, R184, R189 ;  /* 0x000000bdb89c7220 */ /* 0x001fe40000410000 */
[C---:B------:R-:W-:Y:S02]  /*5be0*/  FMUL.FTZ R166, R158.reuse, R166 ;  /* 0x000000a69ea67220 */ /* 0x040fe40000410000 */
[----:B------:R-:W-:Y:S02]  /*5bf0*/  FMUL.FTZ R165, R158, R165 ;  /* 0x000000a59ea57220 */ /* 0x000fe40000410000 */
[----:B------:R-:W-:-:S02]  /*5c00*/  FMUL.FTZ R162, R155, R162 ;  /* 0x000000a29ba27220 */ /* 0x000fc40000410000 */
[----:B------:R-:W-:Y:S02]  /*5c10*/  FMUL.FTZ R161, R155, R161 ;  /* 0x000000a19ba17220 */ /* 0x000fe40000410000 */
[-C--:B------:R-:W-:Y:S02]  /*5c20*/  FMUL.FTZ R158, R175, R178.reuse ;  /* 0x000000b2af9e7220 */ /* 0x080fe40000410000 */
[----:B------:R-:W-:Y:S02]  /*5c30*/  FFMA.FTZ R178, R176, R178, -R159 ;  /* 0x000000b2b0b27223 */ /* 0x000fe4000001089f */
[C---:B------:R-:W-:Y:S02]  /*5c40*/  FMUL.FTZ R155, R185.reuse, R189 ;  /* 0x000000bdb99b7220 */ /* 0x040fe40000410000 */
[----:B------:R-:W-:Y:S02]  /*5c50*/  FFMA.FTZ R156, R185, R190, R156 ;  /* 0x000000beb99c7223 */ /* 0x000fe4000001009c */
[----:B------:R-:W-:-:S02]  /*5c60*/  FMUL.FTZ R210, R58, R31 ;  /* 0x0000001f3ad27220 */ /* 0x000fc40000410000 */
[----:B------:R-:W-:Y:S02]  /*5c70*/  FFMA.FTZ R193, R176, R193, R158 ;  /* 0x000000c1b0c17223 */ /* 0x000fe4000001009e */
[----:B------:R-:W-:Y:S02]  /*5c80*/  FFMA.FTZ R155, R184, R190, -R155 ;  /* 0x000000beb89b7223 */ /* 0x000fe4000001089b */
[----:B------:R-:W-:Y:S02]  /*5c90*/  FMUL.FTZ R158, R187, R156 ;  /* 0x0000009cbb9e7220 */ /* 0x000fe40000410000 */
[----:B------:R-:W-:Y:S02]  /*5ca0*/  FMUL.FTZ R212, R59, R31 ;  /* 0x0000001f3bd47220 */ /* 0x000fe40000410000 */
[----:B------:R-:W-:Y:S02]  /*5cb0*/  FFMA.FTZ R178, R109, R210, R178 ;  /* 0x000000d26db27223 */ /* 0x000fe400000100b2 */
[----:B---3--:R-:W-:-:S02]  /*5cc0*/  FMUL.FTZ R159, R157, R154 ;  /* 0x0000009a9d9f7220 */ /* 0x008fc40000410000 */
[-C--:B------:R-:W-:Y:S02]  /*5cd0*/  FFMA.FTZ R158, R188, R155.reuse, -R158 ;  /* 0x0000009bbc9e7223 */ /* 0x080fe4000001089e */
[----:B------:R-:W-:Y:S02]  /*5ce0*/  FFMA.FTZ R193, R109, R212, R193 ;  /* 0x000000d46dc17223 */ /* 0x000fe400000100c1 */
[----:B------:R-:W-:Y:S02]  /*5cf0*/  FMUL.FTZ R154, R18, UR39 ;  /* 0x00000027129a7c20 */ /* 0x000fe40008410000 */
[----:B------:R-:W-:Y:S02]  /*5d00*/  FMUL.FTZ R179, R173, R178 ;  /* 0x000000b2adb37220 */ /* 0x000fe40000410000 */
[----:B------:R-:W-:Y:S02]  /*5d10*/  FMUL.FTZ R155, R187, R155 ;  /* 0x0000009bbb9b7220 */ /* 0x000fe40000410000 */
[----:B------:R-:W-:-:S02]  /*5d20*/  FMUL.FTZ R160, R157, R160 ;  /* 0x000000a09da07220 */ /* 0x000fc40000410000 */
[----:B------:R-:W-:Y:S02]  /*5d30*/  FMUL.RZ R194, R154, 0.15915493667125701904 ;  /* 0x3e22f9839ac27820 */ /* 0x000fe4000040c000 */
[-C--:B------:R-:W-:Y:S02]  /*5d40*/  FFMA.FTZ R179, R174, R193.reuse, R179 ;  /* 0x000000c1aeb37223 */ /* 0x080fe400000100b3 */
[----:B------:R-:W-:Y:S02]  /*5d50*/  FMUL.FTZ R211, R53, R30 ;  /* 0x0000001e35d37220 */ /* 0x000fe40000410000 */
[----:B------:R-:W-:Y:S02]  /*5d60*/  FMUL.FTZ R157, R173, R193 ;  /* 0x000000c1ad9d7220 */ /* 0x000fe40000410000 */
[----:B------:R-:W-:Y:S02]  /*5d70*/  FFMA.FTZ R155, R188, R156, R155 ;  /* 0x0000009cbc9b7223 */ /* 0x000fe4000001009b */
[----:B------:R-:W-:-:S02]  /*5d80*/  FMUL.FTZ R154, R181, R158 ;  /* 0x0000009eb59a7220 */ /* 0x000fc40000410000 */
[----:B------:R-:W-:Y:S02]  /*5d90*/  FFMA.FTZ R192, R110, R211, R179 ;  /* 0x000000d36ec07223 */ /* 0x000fe400000100b3 */
[----:B------:R-:W-:Y:S02]  /*5da0*/  FFMA.FTZ R178, R174, R178, -R157 ;  /* 0x000000b2aeb27223 */ /* 0x000fe4000001089d */
[----:B------:R-:W-:Y:S01]  /*5db0*/  FMUL.FTZ R209, R52, R30 ;  /* 0x0000001e34d17220 */ /* 0x000fe20000410000 */
[----:B------:R-:W-:Y:S01]  /*5dc0*/  MUFU.SIN R157, R194 ;  /* 0x000000c2009d7308 */ /* 0x000fe20000000400 */
[-C--:B------:R-:W-:Y:S02]  /*5dd0*/  FMUL.FTZ R179, R181, R155.reuse ;  /* 0x0000009bb5b37220 */ /* 0x080fe40000410000 */
[----:B------:R-:W-:Y:S02]  /*5de0*/  FFMA.FTZ R156, R186, R155, R154 ;  /* 0x0000009bba9c7223 */ /* 0x000fe4000001009a */
[----:B------:R-:W-:-:S02]  /*5df0*/  FFMA.FTZ R178, R110, R209, R178 ;  /* 0x000000d16eb27223 */ /* 0x000fc400000100b2 */
[----:B------:R-:W-:Y:S02]  /*5e00*/  FFMA.FTZ R179, R186, R158, -R179 ;  /* 0x0000009ebab37223 */ /* 0x000fe400000108b3 */
[----:B------:R-:W-:Y:S02]  /*5e10*/  FMUL.FTZ R154, R177, R156 ;  /* 0x0000009cb19a7220 */ /* 0x000fe40000410000 */
[C---:B------:R-:W-:Y:S02]  /*5e20*/  FMUL.FTZ R155, R171.reuse, R192 ;  /* 0x000000c0ab9b7220 */ /* 0x040fe40000410000 */
[----:B------:R-:W-:Y:S02]  /*5e30*/  FMUL.FTZ R193, R171, R178 ;  /* 0x000000b2abc17220 */ /* 0x000fe40000410000 */
[-C--:B------:R-:W-:Y:S02]  /*5e40*/  FFMA.FTZ R158, R180, R179.reuse, -R154 ;  /* 0x000000b3b49e7223 */ /* 0x080fe4000001089a */
[----:B------:R-:W-:-:S02]  /*5e50*/  FMUL.FTZ R179, R177, R179 ;  /* 0x000000b3b1b37220 */ /* 0x000fc40000410000 */
[----:B------:R-:W-:Y:S02]  /*5e60*/  FFMA.FTZ R178, R172, R178, -R155 ;  /* 0x000000b2acb27223 */ /* 0x000fe4000001089b */
        /* <DEDUP_REMOVED lines=78> */
[-C--:B--2---:R-:W-:Y:S02]  /*6350*/  FMUL.FTZ R199, R41, R20.reuse ;  /* 0x0000001429c77220 */ /* 0x084fe40000410000 */
        /* <DEDUP_REMOVED lines=63> */
.L_x_10986:
[----:B0-----:R-:W-:Y:S05]  /*6750*/  BSYNC B0 ;  /* 0x0000000000007941 */ /* 0x001fea0003800000 */
.L_x_10985:
        /* <DEDUP_REMOVED lines=371> */
.L_x_10988:
[----:B------:R-:W-:Y:S05]  /*7e90*/  BSYNC B0 ;  /* 0x0000000000007941 */ /* 0x000fea0003800000 */
.L_x_10987:
        /* <DEDUP_REMOVED lines=20> */
.L_x_10990:
[----:B------:R-:W-:Y:S05]  /*7fe0*/  BSYNC B0 ;  /* 0x0000000000007941 */ /* 0x000fea0003800000 */
.L_x_10989:
        /* <DEDUP_REMOVED lines=17> */
.L_x_10992:
[----:B------:R-:W-:Y:S05]  /*8100*/  BSYNC B0 ;  /* 0x0000000000007941 */ /* 0x000fea0003800000 */
.L_x_10991:
        /* <DEDUP_REMOVED lines=19> */
.L_x_10994:
[----:B------:R-:W-:Y:S05]  /*8240*/  BSYNC B0 ;  /* 0x0000000000007941 */ /* 0x000fea0003800000 */
.L_x_10993:
        /* <DEDUP_REMOVED lines=20> */
.L_x_10996:
[----:B------:R-:W-:Y:S05]  /*8390*/  BSYNC B0 ;  /* 0x0000000000007941 */ /* 0x000fea0003800000 */
.L_x_10995:
        /* <DEDUP_REMOVED lines=26> */
[----:B------:R-:W-:-:S02]  /*8540*/  FMUL.FTZ R240, R16, R185 ;  /* 0x000000b910f07220 */ /* 0x000fc40000410000 */
[----:B------:R-:W-:Y:S01]  /*8550*/  FMUL.FTZ R242, R14, R217 ;  /* 0x000000d90ef27220 */ /* 0x000fe20000410000 */
        /* <DEDUP_REMOVED lines=23> */
[-C--:B------:R-:W-:Y:S02]  /*86d0*/  FMUL.FTZ R119, R153, R193.reuse ;  /* 0x000000c199777220 */ /* 0x080fe40000410000 */
[----:B0-----:R-:W-:Y:S01]  /*86e0*/  FADD.FTZ R222, R146, R227 ;  /* 0x000000e392de7221 */ /* 0x001fe20000010000 */
[----:B------:R-:W-:Y:S01]  /*86f0*/  P2R R146, PR, RZ, 0x1 ;  /* 0x00000001ff927803 */ /* 0x000fe20000000000 */
[----:B------:R-:W-:Y:S01]  /*8700*/  FADD.FTZ R226, -R192, R179 ;  /* 0x000000b3c0e27221 */ /* 0x000fe20000010100 */
[----:B------:R-:W-:Y:S01]  /*8710*/  IADD3 R227, R150, 0x340, RZ ;  /* 0x0000034096e37810 */ /* 0x000fe20007ffe0ff */
[----:B------:R-:W-:-:S02]  /*8720*/  FFMA.FTZ R179, R155, R193, -R118 ;  /* 0x000000c19bb37223 */ /* 0x000fc40000010876 */
[----:B------:R-:W-:Y:S02]  /*8730*/  FFMA.FTZ R146, R155, R184, R119 ;  /* 0x000000b89b927223 */ /* 0x000fe40000010077 */
[C---:B------:R-:W-:Y:S02]  /*8740*/  FFMA.FTZ R179, R103.reuse, R156, R179 ;  /* 0x0000009c67b37223 */ /* 0x040fe400000100b3 */
[----:B------:R-:W-:Y:S02]  /*8750*/  FFMA.FTZ R154, R103, R154, R146 ;  /* 0x0000009a679a7223 */ /* 0x000fe40000010092 */
[C---:B------:R-:W-:Y:S02]  /*8760*/  FMUL.FTZ R156, R153.reuse, -R222 ;  /* 0x800000de999c7220 */ /* 0x040fe40000410000 */
[----:B------:R-:W-:Y:S02]  /*8770*/  FMUL.FTZ R146, R153, -R226 ;  /* 0x800000e299927220 */ /* 0x000fe40000410000 */
[----:B-1----:R-:W-:-:S02]  /*8780*/  FADD.FTZ R119, R195, R230 ;  /* 0x000000e6c3777221 */ /* 0x002fc40000010000 */
[C---:B------:R-:W-:Y:S01]  /*8790*/  FFMA.FTZ R178, R155.reuse, R226, R156 ;  /* 0x000000e29bb27223 */ /* 0x040fe2000001009c */
[C---:B------:R-:W-:Y:S01]  /*87a0*/  SHF.L.U32 R156, R150.reuse, 0x5, RZ ;  /* 0x00000005969c7819 */ /* 0x040fe200000006ff */
[----:B------:R-:W-:Y:S02]  /*87b0*/  FFMA.FTZ R195, R155, R222, -R146 ;  /* 0x000000de9bc37223 */ /* 0x000fe40000010892 */
[----:B------:R-:W-:Y:S01]  /*87c0*/  FFMA.FTZ R117, R229, R117, R228 ;  /* 0x00000075e5757223 */ /* 0x000fe200000100e4 */
[----:B------:R-:W-:Y:S01]  /*87d0*/  IADD3 R229, R150, 0x360, RZ ;  /* 0x0000036096e57810 */ /* 0x000fe20007ffe0ff */
[----:B--2---:R-:W-:Y:S02]  /*87e0*/  FADD.FTZ R118, R225, R224 ;  /* 0x000000e0e1767221 */ /* 0x004fe40000010000 */
[----:B------:R-:W-:Y:S02]  /*87f0*/  FADD.FTZ R225, -R145, R178 ;  /* 0x000000b291e17221 */ /* 0x000fe40000010100 */
[----:B------:R-:W-:Y:S01]  /*8800*/  FADD.FTZ R223, R144, R195 ;  /* 0x000000c390df7221 */ /* 0x000fe20000010000 */
[----:B------:R0:W-:Y:S01]  /*8810*/  @!P0 STS.128 [UR36+0x5750], R116 ;  /* 0x00575074ff008988 */ /* 0x0001e20008000c24 */
[----:B------:R-:W-:Y:S01]  /*8820*/  FMUL.FTZ R192, R103, R17 ;  /* 0x0000001167c07220 */ /* 0x000fe20000410000 */
[----:B------:R-:W-:Y:S01]  /*8830*/  ULDC UR36, c[0x0][0x174] ;  /* 0x00005d0000247ab9 */ /* 0x000fe20000000800 */
[----:B------:R-:W-:Y:S01]  /*8840*/  FMUL.FTZ R155, R39, R226 ;  /* 0x000000e2279b7220 */ /* 0x000fe20000410000 */
[----:B------:R-:W-:Y:S01]  /*8850*/  UIADD3 UR36, -UR6, UR36, URZ ;  /* 0x0000002406247290 */ /* 0x000fe2000fffe13f */
[----:B------:R-:W-:-:S02]  /*8860*/  FFMA.FTZ R146, R38, -R192, R179 ;  /* 0x800000c026927223 */ /* 0x000fc400000100b3 */
[----:B------:R-:W-:Y:S01]  /*8870*/  FFMA.FTZ R38, R38, R222, R155 ;  /* 0x000000de26267223 */ /* 0x000fe2000001009b */
[----:B------:R-:W-:Y:S01]  /*8880*/  ULEA UR36, UR36, 0xfffffe00, 0x9 ;  /* 0xfffffe0024247891 */ /* 0x000fe2000f8e483f */
[----:B------:R-:W-:Y:S02]  /*8890*/  FMUL.FTZ R155, R222, UR39 ;  /* 0x00000027de9b7c20 */ /* 0x000fe40008410000 */
[----:B------:R-:W-:Y:S01]  /*88a0*/  FFMA.FTZ R153, R39, -R192, R154 ;  /* 0x800000c027997223 */ /* 0x000fe2000001009a */
[----:B------:R-:W-:Y:S01]  /*88b0*/  LEA.HI.SX32 R39, R156, R156, 0x1b ;  /* 0x0000009c9c277211 */ /* 0x000fe200078fdaff */
[----:B------:R-:W-:Y:S01]  /*88c0*/  FMUL.FTZ R156, R226, R17 ;  /* 0x00000011e29c7220 */ /* 0x000fe20000410000 */
[----:B------:R-:W-:Y:S01]  /*88d0*/  UIADD3 UR36, -UR36, UR37, URZ ;  /* 0x0000002524247290 */ /* 0x000fe2000fffe13f */
[C---:B0-----:R-:W-:Y:S02]  /*88e0*/  FMUL.FTZ R119, R157.reuse, -R225 ;  /* 0x800000e19d777220 */ /* 0x041fe40000410000 */
[----:B------:R-:W-:-:S02]  /*88f0*/  FMUL.FTZ R157, R157, -R223 ;  /* 0x800000df9d9d7220 */ /* 0x000fc40000410000 */
[C---:B------:R-:W-:Y:S02]  /*8900*/  FFMA.FTZ R145, R158.reuse, R223, -R119 ;  /* 0x000000df9e917223 */ /* 0x040fe40000010877 */
[----:B------:R-:W-:Y:S02]  /*8910*/  FFMA.FTZ R144, R158, R225, R157 ;  /* 0x000000e19e907223 */ /* 0x000fe4000001009d */
[----:B------:R-:W-:Y:S02]  /*8920*/  FMUL.FTZ R118, R222, R17 ;  /* 0x00000011de767220 */ /* 0x000fe40000410000 */
[----:B------:R-:W-:Y:S02]  /*8930*/  FADD.FTZ R144, -R143, R144 ;  /* 0x000000908f907221 */ /* 0x000fe40000010100 */
[----:B------:R-:W-:Y:S02]  /*8940*/  FADD.FTZ R230, R142, R145 ;  /* 0x000000918ee67221 */ /* 0x000fe40000010000 */
[----:B------:R-:W-:-:S02]  /*8950*/  FFMA.FTZ R116, R226, UR38, -R155 ;  /* 0x00000026e2747c23 */ /* 0x000fc4000801089b */
[----:B------:R-:W-:Y:S02]  /*8960*/  FMUL.FTZ R192, R103, R118 ;  /* 0x0000007667c07220 */ /* 0x000fe40000410000 */
[----:B------:R-:W-:Y:S02]  /*8970*/  FMUL.FTZ R155, R102, R18 ;  /* 0x00000012669b7220 */ /* 0x000fe40000410000 */
[----:B------:R-:W-:Y:S01]  /*8980*/  FMUL.FTZ R157, R37, R225 ;  /* 0x000000e1259d7220 */ /* 0x000fe20000410000 */
[----:B------:R0:W-:Y:S01]  /*8990*/  STS [R39.X4+0x2178], R192 ;  /* 0x002178c027007388 */ /* 0x0001e20000004800 */
[C---:B------:R-:W-:Y:S02]  /*89a0*/  FMUL.FTZ R143, R159.reuse, -R144 ;  /* 0x800000909f8f7220 */ /* 0x040fe40000410000 */
[----:B------:R-:W-:Y:S02]  /*89b0*/  FMUL.FTZ R159, R159, -R230 ;  /* 0x800000e69f9f7220 */ /* 0x000fe40000410000 */
[----:B------:R-:W-:-:S02]  /*89c0*/  FMUL.FTZ R117, R226, UR39 ;  /* 0x00000027e2757c20 */ /* 0x000fc40008410000 */
[-C--:B------:R-:W-:Y:S02]  /*89d0*/  FFMA.FTZ R195, R37, -R155.reuse, R184 ;  /* 0x8000009b25c37223 */ /* 0x080fe400000100b8 */
[----:B------:R-:W-:Y:S02]  /*89e0*/  FMUL.FTZ R224, R103, R156 ;  /* 0x0000009c67e07220 */ /* 0x000fe40000410000 */
[C---:B------:R-:W-:Y:S02]  /*89f0*/  FFMA.FTZ R119, R36.reuse, -R155, R193 ;  /* 0x8000009b24777223 */ /* 0x040fe400000100c1 */
[----:B------:R-:W-:Y:S01]  /*8a00*/  FFMA.FTZ R37, R36, R223, R157 ;  /* 0x000000df24257223 */ /* 0x000fe2000001009d */
[----:B------:R1:W-:Y:S01]  /*8a10*/  STS [R39.X4+0x217c], R224 ;  /* 0x00217ce027007388 */ /* 0x0003e20000004800 */
[----:B0-----:R-:W-:Y:S02]  /*8a20*/  FMUL.FTZ R192, R225, UR39 ;  /* 0x00000027e1c07c20 */ /* 0x001fe40008410000 */
[----:B------:R-:W-:-:S02]  /*8a30*/  FFMA.FTZ R36, R160, R144, R159 ;  /* 0x00000090a0247223 */ /* 0x000fc4000001009f */
[C---:B------:R-:W-:Y:S02]  /*8a40*/  FMUL.FTZ R178, R223.reuse, R18 ;  /* 0x00000012dfb27220 */ /* 0x040fe40000410000 */
[----:B------:R-:W-:Y:S02]  /*8a50*/  FFMA.FTZ R143, R160, R230, -R143 ;  /* 0x000000e6a08f7223 */ /* 0x000fe4000001088f */
[----:B------:R-:W-:Y:S02]  /*8a60*/  FFMA.FTZ R117, R222, UR38, R117 ;  /* 0x00000026de757c23 */ /* 0x000fe40008010075 */
[C---:B------:R-:W-:Y:S02]  /*8a70*/  FMUL.FTZ R222, R223.reuse, UR39 ;  /* 0x00000027dfde7c20 */ /* 0x040fe40008410000 */
[----:B------:R-:W-:Y:S02]  /*8a80*/  FFMA.FTZ R192, R223, UR38, R192 ;  /* 0x00000026dfc07c23 */ /* 0x000fe400080100c0 */
[----:B------:R-:W-:-:S02]  /*8a90*/  FMUL.FTZ R157, R101, R19 ;  /* 0x00000013659d7220 */ /* 0x000fc40000410000 */
[----:B------:R-:W-:Y:S02]  /*8aa0*/  FADD.FTZ R223, -R141, R36 ;  /* 0x000000248ddf7221 */ /* 0x000fe40000010100 */
[----:B------:R-:W-:Y:S02]  /*8ab0*/  FMUL.FTZ R158, R225, R18 ;  /* 0x00000012e19e7220 */ /* 0x000fe40000410000 */
[----:B-1----:R-:W-:Y:S02]  /*8ac0*/  FMUL.FTZ R224, R102, R178 ;  /* 0x000000b266e07220 */ /* 0x002fe40000410000 */
[----:B------:R-:W-:Y:S02]  /*8ad0*/  FMUL.FTZ R226, R230, UR39 ;  /* 0x00000027e6e27c20 */ /* 0x000fe40008410000 */
[----:B------:R-:W-:Y:S01]  /*8ae0*/  FADD.FTZ R159, R140, R143 ;  /* 0x0000008f8c9f7221 */ /* 0x000fe20000010000 */
[----:B------:R0:W-:Y:S01]  /*8af0*/  STS [R39.X4+0x2170], R224 ;  /* 0x002170e027007388 */ /* 0x0001e20000004800 */
[----:B------:R-:W-:-:S02]  /*8b00*/  FMUL.FTZ R160, R144, R19 ;  /* 0x0000001390a07220 */ /* 0x000fc40000410000 */
[C---:B------:R-:W-:Y:S02]  /*8b10*/  FMUL.FTZ R145, R43.reuse, R144 ;  /* 0x000000902b917220 */ /* 0x040fe40000410000 */
[----:B------:R-:W-:Y:S02]  /*8b20*/  FFMA.FTZ R155, R43, -R157, R194 ;  /* 0x8000009d2b9b7223 */ /* 0x000fe400000100c2 */
[C---:B------:R-:W-:Y:S02]  /*8b30*/  FMUL.FTZ R43, R161.reuse, -R223 ;  /* 0x800000dfa12b7220 */ /* 0x040fe40000410000 */
[----:B------:R-:W-:Y:S02]  /*8b40*/  FMUL.FTZ R142, R102, R158 ;  /* 0x0000009e668e7220 */ /* 0x000fe40000410000 */
[C---:B------:R-:W-:Y:S02]  /*8b50*/  FMUL.FTZ R228, R144.reuse, UR39 ;  /* 0x0000002790e47c20 */ /* 0x040fe40008410000 */
[----:B------:R-:W-:Y:S01]  /*8b60*/  FFMA.FTZ R226, R144, UR38, -R226 ;  /* 0x0000002690e27c23 */ /* 0x000fe200080108e2 */
[----:B------:R1:W-:Y:S01]  /*8b70*/  STS [R39.X4+0x2174], R142 ;  /* 0x0021748e27007388 */ /* 0x0003e20000004800 */
[----:B------:R-:W-:-:S02]  /*8b80*/  FMUL.FTZ R161, R161, -R159 ;  /* 0x8000009fa1a17220 */ /* 0x000fc40000410000 */
[----:B------:R-:W-:Y:S02]  /*8b90*/  FMUL.FTZ R144, R101, R160 ;  /* 0x000000a065907220 */ /* 0x000fe40000410000 */
[----:B0-----:R-:W-:Y:S02]  /*8ba0*/  FMUL.FTZ R224, R230, R19 ;  /* 0x00000013e6e07220 */ /* 0x001fe40000410000 */
[----:B------:R-:W-:Y:S01]  /*8bb0*/  FMUL.FTZ R36, R100, R20 ;  /* 0x0000001464247220 */ /* 0x000fe20000410000 */
[----:B------:R0:W-:Y:S01]  /*8bc0*/  STS [R39.X4+0x216c], R144 ;  /* 0x00216c9027007388 */ /* 0x0001e20000004800 */
[C---:B------:R-:W-:Y:S02]  /*8bd0*/  FFMA.FTZ R43, R162.reuse, R159, -R43 ;  /* 0x0000009fa22b7223 */ /* 0x040fe4000001082b */
[----:B------:R-:W-:Y:S02]  /*8be0*/  FFMA.FTZ R162, R162, R223, R161 ;  /* 0x000000dfa2a27223 */ /* 0x000fe400000100a1 */
[----:B------:R-:W-:-:S02]  /*8bf0*/  FFMA.FTZ R157, R42, -R157, R196 ;  /* 0x8000009d2a9d7223 */ /* 0x000fc400000100c4 */
[----:B------:R-:W-:Y:S02]  /*8c00*/  FFMA.FTZ R42, R42, R230, R145 ;  /* 0x000000e62a2a7223 */ /* 0x000fe40000010091 */
[----:B-1----:R-:W-:Y:S02]  /*8c10*/  FMUL.FTZ R142, R101, R224 ;  /* 0x000000e0658e7220 */ /* 0x002fe40000410000 */
[-C--:B------:R-:W-:Y:S02]  /*8c20*/  FFMA.FTZ R145, R41, -R36.reuse, R199 ;  /* 0x8000002429917223 */ /* 0x080fe400000100c7 */
[----:B------:R-:W-:Y:S01]  /*8c30*/  FFMA.FTZ R143, R40, -R36, R197 ;  /* 0x80000024288f7223 */ /* 0x000fe200000100c5 */
[----:B------:R1:W-:Y:S01]  /*8c40*/  STS [R39.X4+0x2168], R142 ;  /* 0x0021688e27007388 */ /* 0x0003e20000004800 */
[----:B0-----:R-:W-:Y:S02]  /*8c50*/  FMUL.FTZ R144, R223, R20 ;  /* 0x00000014df907220 */ /* 0x001fe40000410000 */
[----:B------:R-:W-:-:S02]  /*8c60*/  FMUL.FTZ R141, R41, R223 ;  /* 0x000000df298d7220 */ /* 0x000fc40000410000 */
[----:B------:R-:W-:Y:S02]  /*8c70*/  FMUL.FTZ R36, R223, UR39 ;  /* 0x00000027df247c20 */ /* 0x000fe40008410000 */
[----:B------:R-:W-:Y:S02]  /*8c80*/  FADD.FTZ R232, -R139, R162 ;  /* 0x000000a28be87221 */ /* 0x000fe40000010100 */
[----:B------:R-:W-:Y:S02]  /*8c90*/  FADD.FTZ R234, R138, R43 ;  /* 0x0000002b8aea7221 */ /* 0x000fe40000010000 */
[----:B------:R-:W-:Y:S02]  /*8ca0*/  FMUL.FTZ R162, R100, R144 ;  /* 0x0000009064a27220 */ /* 0x000fe40000410000 */
[C---:B------:R-:W-:Y:S02]  /*8cb0*/  FMUL.FTZ R140, R159.reuse, UR39 ;  /* 0x000000279f8c7c20 */ /* 0x040fe40008410000 */
[----:B------:R-:W-:Y:S01]  /*8cc0*/  FFMA.FTZ R41, R40, R159, R141 ;  /* 0x0000009f28297223 */ /* 0x000fe2000001008d */
[----:B------:R0:W-:Y:S01]  /*8cd0*/  STS [R39.X4+0x2164], R162 ;  /* 0x002164a227007388 */ /* 0x0001e20000004800 */
[----:B-1----:R-:W-:-:S02]  /*8ce0*/  FMUL.FTZ R142, R159, R20 ;  /* 0x000000149f8e7220 */ /* 0x002fc40000410000 */
[----:B------:R-:W-:Y:S02]  /*8cf0*/  FFMA.FTZ R138, R159, UR38, R36 ;  /* 0x000000269f8a7c23 */ /* 0x000fe40008010024 */
[C---:B------:R-:W-:Y:S02]  /*8d00*/  FMUL.FTZ R43, R163.reuse, -R232 ;  /* 0x800000e8a32b7220 */ /* 0x040fe40000410000 */
[----:B------:R-:W-:Y:S02]  /*8d10*/  FMUL.FTZ R163, R163, -R234 ;  /* 0x800000eaa3a37220 */ /* 0x000fe40000410000 */
[----:B------:R-:W-:Y:S02]  /*8d20*/  FMUL.FTZ R139, R107, R21 ;  /* 0x000000156b8b7220 */ /* 0x000fe40000410000 */
[----:B------:R-:W-:Y:S02]  /*8d30*/  FMUL.FTZ R159, R234, UR39 ;  /* 0x00000027ea9f7c20 */ /* 0x000fe40008410000 */
[----:B------:R-:W-:-:S02]  /*8d40*/  FFMA.FTZ R228, R230, UR38, R228 ;  /* 0x00000026e6e47c23 */ /* 0x000fc400080100e4 */
[----:B------:R-:W-:Y:S02]  /*8d50*/  FMUL.FTZ R230, R100, R142 ;  /* 0x0000008e64e67220 */ /* 0x000fe40000410000 */
[----:B------:R-:W-:Y:S02]  /*8d60*/  FFMA.FTZ R43, R164, R234, -R43 ;  /* 0x000000eaa42b7223 */ /* 0x000fe4000001082b */
[CC--:B------:R-:W-:Y:S01]  /*8d70*/  FMUL.FTZ R141, R47.reuse, R232.reuse ;  /* 0x000000e82f8d7220 */ /* 0x0c0fe20000410000 */
[----:B------:R1:W-:Y:S01]  /*8d80*/  STS [R39.X4+0x2160], R230 ;  /* 0x002160e627007388 */ /* 0x0003e20000004800 */
[----:B------:R-:W-:Y:S02]  /*8d90*/  FMUL.FTZ R36, R232, UR39 ;  /* 0x00000027e8247c20 */ /* 0x000fe40008410000 */
[----:B------:R-:W-:Y:S02]  /*8da0*/  FFMA.FTZ R164, R164, R232, R163 ;  /* 0x000000e8a4a47223 */ /* 0x000fe400000100a3 */
[----:B------:R-:W-:-:S02]  /*8db0*/  FFMA.FTZ R47, R47, -R139, R200 ;  /* 0x8000008b2f2f7223 */ /* 0x000fc400000100c8 */
[----:B0-----:R-:W-:Y:S02]  /*8dc0*/  FFMA.FTZ R162, R232, UR38, -R159 ;  /* 0x00000026e8a27c23 */ /* 0x001fe4000801089f */
[----:B------:R-:W-:Y:S01]  /*8dd0*/  FFMA.FTZ R40, R223, UR38, -R140 ;  /* 0x00000026df287c23 */ /* 0x000fe2000801088c */
[----:B------:R-:W-:Y:S01]  /*8de0*/  IADD3 R223, R150, 0x300, RZ ;  /* 0x0000030096df7810 */ /* 0x000fe20007ffe0ff */
[----:B------:R-:W-:Y:S02]  /*8df0*/  FMUL.FTZ R232, R232, R21 ;  /* 0x00000015e8e87220 */ /* 0x000fe40000410000 */
[----:B------:R-:W-:Y:S02]  /*8e00*/  FFMA.FTZ R140, R46, -R139, R198 ;  /* 0x8000008b2e8c7223 */ /* 0x000fe400000100c6 */
[----:B------:R-:W-:Y:S02]  /*8e10*/  FFMA.FTZ R139, R234, UR38, R36 ;  /* 0x00000026ea8b7c23 */ /* 0x000fe40008010024 */
[----:B------:R-:W-:-:S02]  /*8e20*/  FADD.FTZ R238, R136, R43 ;  /* 0x0000002b88ee7221 */ /* 0x000fc40000010000 */
[C---:B------:R-:W-:Y:S02]  /*8e30*/  FMUL.FTZ R36, R47.reuse, R162 ;  /* 0x000000a22f247220 */ /* 0x040fe40000410000 */
[----:B-1----:R-:W-:Y:S02]  /*8e40*/  FMUL.FTZ R230, R234, R21 ;  /* 0x00000015eae67220 */ /* 0x002fe40000410000 */
[----:B------:R-:W-:Y:S02]  /*8e50*/  FMUL.FTZ R43, R47, R232 ;  /* 0x000000e82f2b7220 */ /* 0x000fe40000410000 */
[----:B------:R-:W-:Y:S02]  /*8e60*/  FADD.FTZ R164, -R137, R164 ;  /* 0x000000a489a47221 */ /* 0x000fe40000010100 */
[----:B------:R-:W-:Y:S02]  /*8e70*/  FFMA.FTZ R36, R140, R139, R36 ;  /* 0x0000008b8c247223 */ /* 0x000fe40000010024 */
[----:B------:R-:W-:-:S02]  /*8e80*/  FMUL.FTZ R47, R47, R230 ;  /* 0x000000e62f2f7220 */ /* 0x000fc40000410000 */
[C---:B------:R-:W-:Y:S02]  /*8e90*/  FFMA.FTZ R139, R140.reuse, R230, R43 ;  /* 0x000000e68c8b7223 */ /* 0x040fe4000001002b */
[----:B------:R-:W-:Y:S02]  /*8ea0*/  FMUL.FTZ R43, R165, -R164 ;  /* 0x800000a4a52b7220 */ /* 0x000fe40000410000 */
[----:B------:R-:W-:Y:S02]  /*8eb0*/  FFMA.FTZ R140, R140, R232, -R47 ;  /* 0x000000e88c8c7223 */ /* 0x000fe4000001082f */
[----:B------:R-:W-:Y:S02]  /*8ec0*/  FMUL.FTZ R136, R106, R22 ;  /* 0x000000166a887220 */ /* 0x000fe40000410000 */
[----:B------:R-:W-:Y:S02]  /*8ed0*/  FFMA.FTZ R47, R166, R238, -R43 ;  /* 0x000000eea62f7223 */ /* 0x000fe4000001082b */
[----:B------:R-:W-:-:S02]  /*8ee0*/  FFMA.FTZ R46, R46, R234, R141 ;  /* 0x000000ea2e2e7223 */ /* 0x000fc4000001008d */
[----:B------:R-:W-:Y:S02]  /*8ef0*/  FMUL.FTZ R43, R45, R164 ;  /* 0x000000a42d2b7220 */ /* 0x000fe40000410000 */
[----:B------:R-:W-:Y:S02]  /*8f00*/  FMUL.FTZ R165, R165, -R238 ;  /* 0x800000eea5a57220 */ /* 0x000fe40000410000 */
[----:B------:R-:W-:Y:S02]  /*8f10*/  FMUL.FTZ R141, R238, UR39 ;  /* 0x00000027ee8d7c20 */ /* 0x000fe40008410000 */
[----:B------:R-:W-:Y:S02]  /*8f20*/  FFMA.FTZ R137, R45, -R136, R203 ;  /* 0x800000882d897223 */ /* 0x000fe400000100cb */
[----:B------:R-:W-:Y:S02]  /*8f30*/  FMUL.FTZ R159, R164, R22 ;  /* 0x00000016a49f7220 */ /* 0x000fe40000410000 */
[----:B------:R-:W-:-:S02]  /*8f40*/  FFMA.FTZ R136, R44, -R136, R201 ;  /* 0x800000882c887223 */ /* 0x000fc400000100c9 */
[----:B------:R-:W-:Y:S02]  /*8f50*/  FFMA.FTZ R43, R44, R238, R43 ;  /* 0x000000ee2c2b7223 */ /* 0x000fe4000001002b */
[----:B------:R-:W-:Y:S02]  /*8f60*/  FFMA.FTZ R166, R166, R164, R165 ;  /* 0x000000a4a6a67223 */ /* 0x000fe400000100a5 */
[C---:B------:R-:W-:Y:S02]  /*8f70*/  FMUL.FTZ R45, R164.reuse, UR39 ;  /* 0x00000027a42d7c20 */ /* 0x040fe40008410000 */
[----:B------:R-:W-:Y:S02]  /*8f80*/  FFMA.FTZ R44, R164, UR38, -R141 ;  /* 0x00000026a42c7c23 */ /* 0x000fe4000801088d */
[----:B------:R-:W-:Y:S02]  /*8f90*/  FMUL.FTZ R141, R238, R22 ;  /* 0x00000016ee8d7220 */ /* 0x000fe40000410000 */
[----:B------:R-:W-:-:S02]  /*8fa0*/  FADD.FTZ R164, R134, R47 ;  /* 0x0000002f86a47221 */ /* 0x000fc40000010000 */
[----:B------:R-:W-:Y:S02]  /*8fb0*/  FMUL.FTZ R47, R137, R159 ;  /* 0x0000009f892f7220 */ /* 0x000fe40000410000 */
[----:B------:R-:W-:Y:S02]  /*8fc0*/  FADD.FTZ R166, -R135, R166 ;  /* 0x000000a687a67221 */ /* 0x000fe40000010100 */
[CC--:B------:R-:W-:Y:S02]  /*8fd0*/  FMUL.FTZ R135, R137.reuse, R141.reuse ;  /* 0x0000008d89877220 */ /* 0x0c0fe40000410000 */
[-C--:B------:R-:W-:Y:S02]  /*8fe0*/  FMUL.FTZ R134, R106, R141.reuse ;  /* 0x0000008d6a867220 */ /* 0x080fe40000410000 */
[----:B------:R-:W-:Y:S02]  /*8ff0*/  FFMA.FTZ R45, R238, UR38, R45 ;  /* 0x00000026ee2d7c23 */ /* 0x000fe4000801002d */
[----:B------:R-:W-:Y:S01]  /*9000*/  FMUL.FTZ R44, R137, R44 ;  /* 0x0000002c892c7220 */ /* 0x000fe20000410000 */
[----:B------:R0:W-:Y:S01]  /*9010*/  STS [R39.X4+0x2150], R134 ;  /* 0x0021508627007388 */ /* 0x0001e20000004800 */
[----:B------:R-:W-:-:S02]  /*9020*/  FFMA.FTZ R141, R136, R141, R47 ;  /* 0x0000008d888d7223 */ /* 0x000fc4000001002f */
[C---:B------:R-:W-:Y:S02]  /*9030*/  FMUL.FTZ R47, R145.reuse, R144 ;  /* 0x00000090912f7220 */ /* 0x040fe40000410000 */
[C---:B------:R-:W-:Y:S02]  /*9040*/  FMUL.FTZ R40, R145.reuse, R40 ;  /* 0x0000002891287220 */ /* 0x040fe40000410000 */
[----:B------:R-:W-:Y:S02]  /*9050*/  FFMA.FTZ R44, R136, R45, R44 ;  /* 0x0000002d882c7223 */ /* 0x000fe4000001002c */
[-C--:B------:R-:W-:Y:S02]  /*9060*/  FMUL.FTZ R145, R145, R142.reuse ;  /* 0x0000008e91917220 */ /* 0x080fe40000410000 */
[----:B------:R-:W-:Y:S02]  /*9070*/  FFMA.FTZ R142, R143, R142, R47 ;  /* 0x0000008e8f8e7223 */ /* 0x000fe4000001002f */
[----:B------:R-:W-:-:S02]  /*9080*/  FMUL.FTZ R45, R167, -R166 ;  /* 0x800000a6a72d7220 */ /* 0x000fc40000410000 */
[----:B------:R-:W-:Y:S02]  /*9090*/  FMUL.FTZ R47, R105, R23 ;  /* 0x00000017692f7220 */ /* 0x000fe40000410000 */
[----:B------:R-:W-:Y:S02]  /*90a0*/  FMUL.FTZ R137, R164, UR39 ;  /* 0x00000027a4897c20 */ /* 0x000fe40008410000 */
[----:B------:R-:W-:Y:S02]  /*90b0*/  FFMA.FTZ R40, R143, R138, R40 ;  /* 0x0000008a8f287223 */ /* 0x000fe40000010028 */
[----:B------:R-:W-:Y:S02]  /*90c0*/  FFMA.FTZ R45, R168, R164, -R45 ;  /* 0x000000a4a82d7223 */ /* 0x000fe4000001082d */
[----:B0-----:R-:W-:Y:S02]  /*90d0*/  FFMA.FTZ R134, R51, -R47, R202 ;  /* 0x8000002f33867223 */ /* 0x001fe400000100ca */
[----:B------:R-:W-:-:S02]  /*90e0*/  FMUL.FTZ R138, R164, R23 ;  /* 0x00000017a48a7220 */ /* 0x000fc40000410000 */
[----:B------:R-:W-:Y:S02]  /*90f0*/  FMUL.FTZ R167, R167, -R164 ;  /* 0x800000a4a7a77220 */ /* 0x000fe40000410000 */
[----:B------:R-:W-:Y:S02]  /*9100*/  FFMA.FTZ R143, R143, R144, -R145 ;  /* 0x000000908f8f7223 */ /* 0x000fe40000010891 */
[C---:B------:R-:W-:Y:S02]  /*9110*/  FFMA.FTZ R137, R166.reuse, UR38, -R137 ;  /* 0x00000026a6897c23 */ /* 0x040fe40008010889 */
[----:B------:R-:W-:Y:S02]  /*9120*/  FMUL.FTZ R144, R166, R23 ;  /* 0x00000017a6907220 */ /* 0x000fe40000410000 */
[----:B------:R-:W-:Y:S02]  /*9130*/  FMUL.FTZ R51, R51, R166 ;  /* 0x000000a633337220 */ /* 0x000fe40000410000 */
[----:B------:R-:W-:-:S02]  /*9140*/  FADD.FTZ R161, R132, R45 ;  /* 0x0000002d84a17221 */ /* 0x000fc40000010000 */
[----:B------:R-:W-:Y:S02]  /*9150*/  FFMA.FTZ R47, R50, -R47, R204 ;  /* 0x8000002f322f7223 */ /* 0x000fe400000100cc */
[----:B------:R-:W-:Y:S02]  /*9160*/  FMUL.FTZ R45, R134, R138 ;  /* 0x0000008a862d7220 */ /* 0x000fe40000410000 */
[----:B------:R-:W-:Y:S02]  /*9170*/  FFMA.FTZ R168, R168, R166, R167 ;  /* 0x000000a6a8a87223 */ /* 0x000fe400000100a7 */
[C---:B------:R-:W-:Y:S02]  /*9180*/  FMUL.FTZ R145, R134.reuse, R144 ;  /* 0x0000009086917220 */ /* 0x040fe40000410000 */
[----:B------:R-:W-:Y:S02]  /*9190*/  FMUL.FTZ R137, R134, R137 ;  /* 0x0000008986897220 */ /* 0x000fe40000410000 */
[----:B------:R-:W-:-:S02]  /*91a0*/  FFMA.FTZ R135, R136, R159, -R135 ;  /* 0x0000009f88877223 */ /* 0x000fc40000010887 */
[----:B------:R-:W-:Y:S02]  /*91b0*/  FFMA.FTZ R50, R50, R164, R51 ;  /* 0x000000a432327223 */ /* 0x000fe40000010033 */
[C---:B------:R-:W-:Y:S02]  /*91c0*/  FMUL.FTZ R134, R105.reuse, R144 ;  /* 0x0000009069867220 */ /* 0x040fe40000410000 */
[----:B------:R-:W-:Y:S02]  /*91d0*/  FMUL.FTZ R136, R166, UR39 ;  /* 0x00000027a6887c20 */ /* 0x000fe40008410000 */
[----:B------:R-:W-:Y:S01]  /*91e0*/  FMUL.FTZ R132, R105, R138 ;  /* 0x0000008a69847220 */ /* 0x000fe20000410000 */
[----:B------:R-:W-:Y:S01]  /*91f0*/  STS [R39.X4+0x214c], R134 ;  /* 0x00214c8627007388 */ /* 0x000fe20000004800 */
[----:B------:R-:W-:Y:S02]  /*9200*/  FFMA.FTZ R144, R47, R144, -R45 ;  /* 0x000000902f907223 */ /* 0x000fe4000001082d */
[----:B------:R-:W-:Y:S01]  /*9210*/  FMUL.FTZ R51, R155, R160 ;  /* 0x000000a09b337220 */ /* 0x000fe20000410000 */
[----:B------:R0:W-:Y:S01]  /*9220*/  STS [R39.X4+0x2148], R132 ;  /* 0x0021488427007388 */ /* 0x0001e20000004800 */
[----:B------:R-:W-:-:S02]  /*9230*/  FADD.FTZ R168, -R133, R168 ;  /* 0x000000a885a87221 */ /* 0x000fc40000010100 */
[C---:B------:R-:W-:Y:S02]  /*9240*/  FMUL.FTZ R45, R155.reuse, R226 ;  /* 0x000000e29b2d7220 */ /* 0x040fe40000410000 */
[-C--:B------:R-:W-:Y:S02]  /*9250*/  FMUL.FTZ R133, R155, R224.reuse ;  /* 0x000000e09b857220 */ /* 0x080fe40000410000 */
[----:B------:R-:W-:Y:S02]  /*9260*/  FFMA.FTZ R136, R164, UR38, R136 ;  /* 0x00000026a4887c23 */ /* 0x000fe40008010088 */
[C---:B------:R-:W-:Y:S02]  /*9270*/  FFMA.FTZ R155, R157.reuse, R224, R51 ;  /* 0x000000e09d9b7223 */ /* 0x040fe40000010033 */
[----:B------:R-:W-:Y:S02]  /*9280*/  FFMA.FTZ R45, R157, R228, R45 ;  /* 0x000000e49d2d7223 */ /* 0x000fe4000001002d */
[----:B------:R-:W-:-:S02]  /*9290*/  FMUL.FTZ R51, R169, -R168 ;  /* 0x800000a8a9337220 */ /* 0x000fc40000410000 */
[----:B------:R-:W-:Y:S02]  /*92a0*/  FFMA.FTZ R157, R157, R160, -R133 ;  /* 0x000000a09d9d7223 */ /* 0x000fe40000010885 */
[----:B0-----:R-:W-:Y:S02]  /*92b0*/  FMUL.FTZ R132, R104, R28 ;  /* 0x0000001c68847220 */ /* 0x001fe40000410000 */
[----:B------:R-:W-:Y:S02]  /*92c0*/  FFMA.FTZ R145, R47, R138, R145 ;  /* 0x0000008a2f917223 */ /* 0x000fe40000010091 */
[----:B------:R-:W-:Y:S02]  /*92d0*/  FMUL.FTZ R133, R49, R168 ;  /* 0x000000a831857220 */ /* 0x000fe40000410000 */
[----:B------:R-:W-:Y:S02]  /*92e0*/  FFMA.FTZ R47, R47, R136, R137 ;  /* 0x000000882f2f7223 */ /* 0x000fe40000010089 */
[----:B------:R-:W-:-:S02]  /*92f0*/  FMUL.FTZ R169, R169, -R161 ;  /* 0x800000a1a9a97220 */ /* 0x000fc40000410000 */
[----:B------:R-:W-:Y:S02]  /*9300*/  FMUL.FTZ R162, R106, R159 ;  /* 0x0000009f6aa27220 */ /* 0x000fe40000410000 */
[----:B------:R-:W-:Y:S02]  /*9310*/  FFMA.FTZ R51, R170, R161, -R51 ;  /* 0x000000a1aa337223 */ /* 0x000fe40000010833 */
[----:B------:R-:W-:Y:S01]  /*9320*/  FMUL.FTZ R137, R161, UR39 ;  /* 0x00000027a1897c20 */ /* 0x000fe20008410000 */
[----:B------:R0:W-:Y:S01]  /*9330*/  STS [R39.X4+0x2154], R162 ;  /* 0x002154a227007388 */ /* 0x0001e20000004800 */
[----:B------:R-:W-:Y:S02]  /*9340*/  FFMA.FTZ R136, R49, -R132, R207 ;  /* 0x8000008431887223 */ /* 0x000fe400000100cf */
[----:B------:R-:W-:Y:S02]  /*9350*/  FMUL.FTZ R159, R168, R28 ;  /* 0x0000001ca89f7220 */ /* 0x000fe40000410000 */
[----:B------:R-:W-:-:S02]  /*9360*/  FFMA.FTZ R134, R48, -R132, R205 ;  /* 0x8000008430867223 */ /* 0x000fc400000100cd */
[----:B------:R-:W-:Y:S02]  /*9370*/  FFMA.FTZ R49, R48, R161, R133 ;  /* 0x000000a130317223 */ /* 0x000fe40000010085 */
[----:B------:R-:W-:Y:S02]  /*9380*/  FFMA.FTZ R170, R170, R168, R169 ;  /* 0x000000a8aaaa7223 */ /* 0x000fe400000100a9 */
[C---:B------:R-:W-:Y:S02]  /*9390*/  FMUL.FTZ R48, R168.reuse, UR39 ;  /* 0x00000027a8307c20 */ /* 0x040fe40008410000 */
[----:B------:R-:W-:Y:S02]  /*93a0*/  FFMA.FTZ R137, R168, UR38, -R137 ;  /* 0x00000026a8897c23 */ /* 0x000fe40008010889 */
[----:B------:R-:W-:Y:S02]  /*93b0*/  FADD.FTZ R132, R130, R51 ;  /* 0x0000003382847221 */ /* 0x000fe40000010000 */
[----:B------:R-:W-:-:S02]  /*93c0*/  FMUL.FTZ R51, R161, R28 ;  /* 0x0000001ca1337220 */ /* 0x000fc40000410000 */
[C---:B------:R-:W-:Y:S02]  /*93d0*/  FMUL.FTZ R160, R136.reuse, R159 ;  /* 0x0000009f88a07220 */ /* 0x040fe40000410000 */
[----:B------:R-:W-:Y:S02]  /*93e0*/  FFMA.FTZ R133, R161, UR38, R48 ;  /* 0x00000026a1857c23 */ /* 0x000fe40008010030 */
[----:B------:R-:W-:Y:S02]  /*93f0*/  FADD.FTZ R170, -R131, R170 ;  /* 0x000000aa83aa7221 */ /* 0x000fe40000010100 */
[C---:B------:R-:W-:Y:S02]  /*9400*/  FMUL.FTZ R48, R136.reuse, R137 ;  /* 0x0000008988307220 */ /* 0x040fe40000410000 */
[-C--:B------:R-:W-:Y:S02]  /*9410*/  FMUL.FTZ R136, R136, R51.reuse ;  /* 0x0000003388887220 */ /* 0x080fe40000410000 */
[----:B------:R-:W-:-:S02]  /*9420*/  FFMA.FTZ R160, R134, R51, R160 ;  /* 0x0000003386a07223 */ /* 0x000fc400000100a0 */
[----:B------:R-:W-:Y:S02]  /*9430*/  FMUL.FTZ R138, R104, R51 ;  /* 0x00000033688a7220 */ /* 0x000fe40000410000 */
[C---:B------:R-:W-:Y:S02]  /*9440*/  FMUL.FTZ R51, R171.reuse, -R132 ;  /* 0x80000084ab337220 */ /* 0x040fe40000410000 */
[-C--:B------:R-:W-:Y:S01]  /*9450*/  FMUL.FTZ R171, R171, -R170.reuse ;  /* 0x800000aaabab7220 */ /* 0x080fe20000410000 */
[----:B------:R-:W-:Y:S01]  /*9460*/  STS [R39.X4+0x2140], R138 ;  /* 0x0021408a27007388 */ /* 0x000fe20000004800 */
[C---:B------:R-:W-:Y:S02]  /*9470*/  FFMA.FTZ R130, R172.reuse, R170, R51 ;  /* 0x000000aaac827223 */ /* 0x040fe40000010033 */
[----:B------:R-:W-:Y:S02]  /*9480*/  FFMA.FTZ R171, R172, R132, -R171 ;  /* 0x00000084acab7223 */ /* 0x000fe400000108ab */
[----:B------:R-:W-:-:S02]  /*9490*/  FADD.FTZ R130, -R129, R130 ;  /* 0x0000008281827221 */ /* 0x000fc40000010100 */
[----:B------:R-:W-:Y:S02]  /*94a0*/  FADD.FTZ R129, R128, R171 ;  /* 0x000000ab80817221 */ /* 0x000fe40000010000 */
[----:B0-----:R-:W-:Y:S02]  /*94b0*/  FMUL.FTZ R162, R104, R159 ;  /* 0x0000009f68a27220 */ /* 0x001fe40000410000 */
[----:B------:R-:W-:Y:S02]  /*94c0*/  FMUL.FTZ R128, R173, -R130 ;  /* 0x80000082ad807220 */ /* 0x000fe40000410000 */
[----:B------:R-:W-:Y:S01]  /*94d0*/  FFMA.FTZ R222, R225, UR38, -R222 ;  /* 0x00000026e1de7c23 */ /* 0x000fe200080108de */
[----:B------:R0:W-:Y:S01]  /*94e0*/  STS [R39.X4+0x2144], R162 ;  /* 0x002144a227007388 */ /* 0x0001e20000004800 */
[----:B------:R-:W-:Y:S01]  /*94f0*/  FMUL.FTZ R173, R173, -R129 ;  /* 0x80000081adad7220 */ /* 0x000fe20000410000 */
[----:B------:R-:W-:Y:S01]  /*9500*/  IADD3 R225, R150, 0x320, RZ ;  /* 0x0000032096e17810 */ /* 0x000fe20007ffe0ff */
[----:B------:R-:W-:-:S02]  /*9510*/  FMUL.FTZ R131, R195, R158 ;  /* 0x0000009ec3837220 */ /* 0x000fc40000410000 */
[C---:B------:R-:W-:Y:S02]  /*9520*/  FMUL.FTZ R51, R195.reuse, R222 ;  /* 0x000000dec3337220 */ /* 0x040fe40000410000 */
[----:B------:R-:W-:Y:S02]  /*9530*/  FMUL.FTZ R195, R195, R178 ;  /* 0x000000b2c3c37220 */ /* 0x000fe40000410000 */
[C---:B------:R-:W-:Y:S02]  /*9540*/  FFMA.FTZ R161, R174.reuse, R129, -R128 ;  /* 0x00000081aea17223 */ /* 0x040fe40000010880 */
[----:B0-----:R-:W-:Y:S02]  /*9550*/  FFMA.FTZ R162, R174, R130, R173 ;  /* 0x00000082aea27223 */ /* 0x001fe400000100ad */
[----:B------:R-:W-:Y:S02]  /*9560*/  FFMA.FTZ R178, R119, R178, R131 ;  /* 0x000000b277b27223 */ /* 0x000fe40000010083 */
[----:B------:R-:W-:-:S02]  /*9570*/  FMUL.FTZ R131, R111, R29 ;  /* 0x0000001d6f837220 */ /* 0x000fc40000410000 */
[----:B------:R-:W-:Y:S02]  /*9580*/  FADD.FTZ R162, -R127, R162 ;  /* 0x000000a27fa27221 */ /* 0x000fe40000010100 */
[----:B------:R-:W-:Y:S02]  /*9590*/  FADD.FTZ R161, R126, R161 ;  /* 0x000000a17ea17221 */ /* 0x000fe40000010000 */
[C---:B------:R-:W-:Y:S02]  /*95a0*/  FFMA.FTZ R51, R119.reuse, R192, R51 ;  /* 0x000000c077337223 */ /* 0x040fe40000010033 */
[----:B------:R-:W-:Y:S02]  /*95b0*/  FFMA.FTZ R158, R119, R158, -R195 ;  /* 0x0000009e779e7223 */ /* 0x000fe400000108c3 */
[C---:B------:R-:W-:Y:S02]  /*95c0*/  FFMA.FTZ R126, R55.reuse, -R131, R208 ;  /* 0x80000083377e7223 */ /* 0x040fe400000100d0 */
[----:B------:R-:W-:-:S02]  /*95d0*/  FMUL.FTZ R119, R55, R170 ;  /* 0x000000aa37777220 */ /* 0x000fc40000410000 */
[CC--:B------:R-:W-:Y:S02]  /*95e0*/  FMUL.FTZ R55, R175.reuse, -R162.reuse ;  /* 0x800000a2af377220 */ /* 0x0c0fe40000410000 */
[-C--:B------:R-:W-:Y:S02]  /*95f0*/  FMUL.FTZ R175, R175, -R161.reuse ;  /* 0x800000a1afaf7220 */ /* 0x080fe40000410000 */
[----:B------:R-:W-:Y:S02]  /*9600*/  FFMA.FTZ R55, R176, R161, -R55 ;  /* 0x000000a1b0377223 */ /* 0x000fe40000010837 */
[----:B------:R-:W-:Y:S02]  /*9610*/  FFMA.FTZ R131, R54, -R131, R206 ;  /* 0x8000008336837223 */ /* 0x000fe400000100ce */
[----:B------:R-:W-:Y:S02]  /*9620*/  FFMA.FTZ R176, R176, R162, R175 ;  /* 0x000000a2b0b07223 */ /* 0x000fe400000100af */
[----:B------:R-:W-:-:S02]  /*9630*/  FFMA.FTZ R54, R54, R132, R119 ;  /* 0x0000008436367223 */ /* 0x000fc40000010077 */
[----:B------:R-:W-:Y:S02]  /*9640*/  FMUL.FTZ R119, R170, UR39 ;  /* 0x00000027aa777c20 */ /* 0x000fe40008410000 */
[----:B------:R-:W-:Y:S02]  /*9650*/  FADD.FTZ R55, R124, R55 ;  /* 0x000000377c377221 */ /* 0x000fe40000010000 */
[C---:B------:R-:W-:Y:S02]  /*9660*/  FMUL.FTZ R127, R132.reuse, UR39 ;  /* 0x00000027847f7c20 */ /* 0x040fe40008410000 */
[----:B------:R-:W-:Y:S02]  /*9670*/  FADD.FTZ R125, -R125, R176 ;  /* 0x000000b07d7d7221 */ /* 0x000fe40000010100 */
[----:B------:R-:W-:Y:S02]  /*9680*/  FFMA.FTZ R128, R132, UR38, R119 ;  /* 0x0000002684807c23 */ /* 0x000fe40008010077 */
[----:B------:R-:W-:-:S02]  /*9690*/  FMUL.FTZ R119, R177, -R55 ;  /* 0x80000037b1777220 */ /* 0x000fc40000410000 */
[C---:B------:R-:W-:Y:S02]  /*96a0*/  FFMA.FTZ R127, R170.reuse, UR38, -R127 ;  /* 0x00000026aa7f7c23 */ /* 0x040fe4000801087f */
[----:B------:R-:W-:Y:S02]  /*96b0*/  FMUL.FTZ R164, R170, R29 ;  /* 0x0000001daaa47220 */ /* 0x000fe40000410000 */
[----:B------:R-:W-:Y:S02]  /*96c0*/  FMUL.FTZ R177, R177, -R125 ;  /* 0x8000007db1b17220 */ /* 0x000fe40000410000 */
[----:B------:R-:W-:Y:S02]  /*96d0*/  FMUL.FTZ R132, R132, R29 ;  /* 0x0000001d84847220 */ /* 0x000fe40000410000 */
[----:B------:R-:W-:Y:S02]  /*96e0*/  FFMA.FTZ R124, R180, R125, R119 ;  /* 0x0000007db47c7223 */ /* 0x000fe40000010077 */
[----:B------:R-:W-:-:S02]  /*96f0*/  FMUL.FTZ R163, R126, R164 ;  /* 0x000000a47ea37220 */ /* 0x000fc40000410000 */
[----:B------:R-:W-:Y:S02]  /*9700*/  FMUL.FTZ R127, R126, R127 ;  /* 0x0000007f7e7f7220 */ /* 0x000fe40000410000 */
[----:B------:R-:W-:Y:S01]  /*9710*/  FFMA.FTZ R119, R180, R55, -R177 ;  /* 0x00000037b4777223 */ /* 0x000fe200000108b1 */
[----:B------:R-:W-:Y:S01]  /*9720*/  LEA.HI.SX32 R180, R235, R150, 0x1b ;  /* 0x00000096ebb47211 */ /* 0x000fe200078fdaff */
[----:B------:R-:W-:Y:S02]  /*9730*/  FMUL.FTZ R126, R126, R132 ;  /* 0x000000847e7e7220 */ /* 0x000fe40000410000 */
[C---:B------:R-:W-:Y:S02]  /*9740*/  FFMA.FTZ R159, R134.reuse, R159, -R136 ;  /* 0x0000009f869f7223 */ /* 0x040fe40000010888 */
[----:B------:R-:W-:Y:S02]  /*9750*/  FFMA.FTZ R48, R134, R133, R48 ;  /* 0x0000008586307223 */ /* 0x000fe40000010030 */
[----:B------:R-:W-:-:S02]  /*9760*/  FADD.FTZ R123, -R123, R124 ;  /* 0x0000007c7b7b7221 */ /* 0x000fc40000010100 */
[-C--:B------:R-:W-:Y:S02]  /*9770*/  FMUL.FTZ R134, R111, R164.reuse ;  /* 0x000000a46f867220 */ /* 0x080fe40000410000 */
[----:B------:R-:W-:Y:S02]  /*9780*/  FADD.FTZ R119, R122, R119 ;  /* 0x000000777a777221 */ /* 0x000fe40000010000 */
[----:B------:R-:W-:Y:S01]  /*9790*/  FFMA.FTZ R164, R131, R164, -R126 ;  /* 0x000000a483a47223 */ /* 0x000fe2000001087e */
[----:B------:R0:W-:Y:S01]  /*97a0*/  STS [R39.X4+0x213c], R134 ;  /* 0x00213c8627007388 */ /* 0x0001e20000004800 */
[----:B------:R-:W-:Y:S02]  /*97b0*/  FMUL.FTZ R126, R153, R116 ;  /* 0x00000074997e7220 */ /* 0x000fe40000410000 */
[----:B------:R-:W-:Y:S02]  /*97c0*/  FFMA.FTZ R116, R131, R128, R127 ;  /* 0x0000008083747223 */ /* 0x000fe4000001007f */
[----:B------:R-:W-:-:S02]  /*97d0*/  FMUL.FTZ R122, R181, -R123 ;  /* 0x8000007bb57a7220 */ /* 0x000fc40000410000 */
[----:B------:R-:W-:Y:S02]  /*97e0*/  FMUL.FTZ R127, R153, R156 ;  /* 0x0000009c997f7220 */ /* 0x000fe40000410000 */
[----:B------:R-:W-:Y:S02]  /*97f0*/  FMUL.FTZ R181, R181, -R119 ;  /* 0x80000077b5b57220 */ /* 0x000fe40000410000 */
[-C--:B------:R-:W-:Y:S02]  /*9800*/  FMUL.FTZ R153, R153, R118.reuse ;  /* 0x0000007699997220 */ /* 0x080fe40000410000 */
[----:B------:R-:W-:Y:S02]  /*9810*/  FFMA.FTZ R118, R146, R118, R127 ;  /* 0x0000007692767223 */ /* 0x000fe4000001007f */
[C---:B------:R-:W-:Y:S02]  /*9820*/  FFMA.FTZ R124, R186.reuse, R123, R181 ;  /* 0x0000007bba7c7223 */ /* 0x040fe400000100b5 */
[----:B------:R-:W-:-:S02]  /*9830*/  FFMA.FTZ R127, R186, R119, -R122 ;  /* 0x00000077ba7f7223 */ /* 0x000fc4000001087a */
[----:B------:R-:W-:Y:S02]  /*9840*/  FADD.FTZ R124, -R121, R124 ;  /* 0x0000007c797c7221 */ /* 0x000fe40000010100 */
[----:B------:R-:W-:Y:S02]  /*9850*/  FFMA.FTZ R117, R146, R117, R126 ;  /* 0x0000007592757223 */ /* 0x000fe4000001007e */
[----:B------:R-:W-:Y:S02]  /*9860*/  FADD.FTZ R120, R120, R127 ;  /* 0x0000007f78787221 */ /* 0x000fe40000010000 */
[----:B------:R-:W-:Y:S02]  /*9870*/  FMUL.FTZ R126, R110, R30 ;  /* 0x0000001e6e7e7220 */ /* 0x000fe40000410000 */
[C---:B------:R-:W-:Y:S02]  /*9880*/  FMUL.FTZ R121, R187.reuse, -R124 ;  /* 0x8000007cbb797220 */ /* 0x040fe40000410000 */
[----:B------:R-:W-:-:S02]  /*9890*/  FMUL.FTZ R187, R187, -R120 ;  /* 0x80000078bbbb7220 */ /* 0x000fc40000410000 */
[C---:B------:R-:W-:Y:S02]  /*98a0*/  FFMA.FTZ R127, R53.reuse, -R126, R211 ;  /* 0x8000007e357f7223 */ /* 0x040fe400000100d3 */
[----:B------:R-:W-:Y:S02]  /*98b0*/  FMUL.FTZ R53, R53, R130 ;  /* 0x0000008235357220 */ /* 0x000fe40000410000 */
[C---:B------:R-:W-:Y:S02]  /*98c0*/  FFMA.FTZ R121, R188.reuse, R120, -R121 ;  /* 0x00000078bc797223 */ /* 0x040fe40000010879 */
[----:B------:R-:W-:Y:S02]  /*98d0*/  FFMA.FTZ R188, R188, R124, R187 ;  /* 0x0000007cbcbc7223 */ /* 0x000fe400000100bb */
[C---:B------:R-:W-:Y:S02]  /*98e0*/  FFMA.FTZ R168, R52.reuse, -R126, R209 ;  /* 0x8000007e34a87223 */ /* 0x040fe400000100d1 */
[----:B------:R-:W-:-:S02]  /*98f0*/  FFMA.FTZ R53, R52, R129, R53 ;  /* 0x0000008134357223 */ /* 0x000fc40000010035 */
[----:B------:R-:W-:Y:S02]  /*9900*/  FFMA.FTZ R163, R131, R132, R163 ;  /* 0x0000008483a37223 */ /* 0x000fe400000100a3 */
[----:B------:R-:W-:Y:S02]  /*9910*/  FMUL.FTZ R52, R130, UR39 ;  /* 0x0000002782347c20 */ /* 0x000fe40008410000 */
[----:B------:R-:W-:Y:S02]  /*9920*/  FMUL.FTZ R131, R129, UR39 ;  /* 0x0000002781837c20 */ /* 0x000fe40008410000 */
[----:B------:R-:W-:Y:S02]  /*9930*/  FADD.FTZ R147, -R147, R188 ;  /* 0x000000bc93937221 */ /* 0x000fe40000010100 */
[----:B------:R-:W-:Y:S02]  /*9940*/  FADD.FTZ R121, R152, R121 ;  /* 0x0000007998797221 */ /* 0x000fe40000010000 */
[----:B------:R-:W-:-:S02]  /*9950*/  FFMA.FTZ R171, R129, UR38, R52 ;  /* 0x0000002681ab7c23 */ /* 0x000fc40008010034 */
[C---:B------:R-:W-:Y:S02]  /*9960*/  FFMA.FTZ R126, R130.reuse, UR38, -R131 ;  /* 0x00000026827e7c23 */ /* 0x040fe40008010883 */
[----:B------:R-:W-:Y:S02]  /*9970*/  FMUL.FTZ R52, R189, -R147 ;  /* 0x80000093bd347220 */ /* 0x000fe40000410000 */
[-C--:B------:R-:W-:Y:S02]  /*9980*/  FMUL.FTZ R131, R130, R30.reuse ;  /* 0x0000001e82837220 */ /* 0x080fe40000410000 */
[----:B------:R-:W-:Y:S02]  /*9990*/  FMUL.FTZ R129, R129, R30 ;  /* 0x0000001e81817220 */ /* 0x000fe40000410000 */
[----:B------:R-:W-:Y:S02]  /*99a0*/  FMUL.FTZ R189, R189, -R121 ;  /* 0x80000079bdbd7220 */ /* 0x000fe40000410000 */
[----:B------:R-:W-:-:S02]  /*99b0*/  FMUL.FTZ R132, R111, R132 ;  /* 0x000000846f847220 */ /* 0x000fc40000410000 */
[----:B------:R-:W-:Y:S02]  /*99c0*/  FFMA.FTZ R122, R146, R156, -R153 ;  /* 0x0000009c927a7223 */ /* 0x000fe40000010899 */
[C---:B------:R-:W-:Y:S01]  /*99d0*/  FMUL.FTZ R146, R127.reuse, R131 ;  /* 0x000000837f927220 */ /* 0x040fe20000410000 */
[----:B------:R1:W-:Y:S01]  /*99e0*/  STS [R39.X4+0x2138], R132 ;  /* 0x0021388427007388 */ /* 0x0003e20000004800 */
[C---:B------:R-:W-:Y:S02]  /*99f0*/  FMUL.FTZ R170, R127.reuse, R126 ;  /* 0x0000007e7faa7220 */ /* 0x040fe40000410000 */
[----:B------:R-:W-:Y:S02]  /*9a00*/  FMUL.FTZ R152, R127, R129 ;  /* 0x000000817f987220 */ /* 0x000fe40000410000 */
[C---:B0-----:R-:W-:Y:S02]  /*9a10*/  FFMA.FTZ R134, R190.reuse, R147, R189 ;  /* 0x00000093be867223 */ /* 0x041fe400000100bd */
[----:B------:R-:W-:-:S02]  /*9a20*/  FFMA.FTZ R127, R190, R121, -R52 ;  /* 0x00000079be7f7223 */ /* 0x000fc40000010834 */
[----:B------:R-:W-:Y:S02]  /*9a30*/  FADD.FTZ R134, -R183, R134 ;  /* 0x00000086b7867221 */ /* 0x000fe40000010100 */
[----:B-1----:R-:W-:Y:S02]  /*9a40*/  FMUL.FTZ R132, R112, R27 ;  /* 0x0000001b70847220 */ /* 0x002fe40000410000 */
[----:B------:R-:W-:Y:S02]  /*9a50*/  FADD.FTZ R182, R182, R127 ;  /* 0x0000007fb6b67221 */ /* 0x000fe40000010000 */
[----:B------:R-:W-:Y:S02]  /*9a60*/  FMUL.FTZ R126, R110, R129 ;  /* 0x000000816e7e7220 */ /* 0x000fe40000410000 */
[----:B------:R-:W-:Y:S02]  /*9a70*/  FFMA.FTZ R133, R64, -R132, R185 ;  /* 0x8000008440857223 */ /* 0x000fe400000100b9 */
[----:B------:R-:W-:Y:S01]  /*9a80*/  FMUL.FTZ R127, R113, R26 ;  /* 0x0000001a717f7220 */ /* 0x000fe20000410000 */
[----:B------:R0:W-:Y:S01]  /*9a90*/  STS [R39.X4+0x2130], R126 ;  /* 0x0021307e27007388 */ /* 0x0001e20000004800 */
[----:B------:R-:W-:-:S02]  /*9aa0*/  FFMA.FTZ R132, R65, -R132, R221 ;  /* 0x8000008441847223 */ /* 0x000fc400000100dd */
[-C--:B------:R-:W-:Y:S02]  /*9ab0*/  FMUL.FTZ R153, R134, R27.reuse ;  /* 0x0000001b86997220 */ /* 0x080fe40000410000 */
[----:B------:R-:W-:Y:S02]  /*9ac0*/  FMUL.FTZ R165, R182, R27 ;  /* 0x0000001bb6a57220 */ /* 0x000fe40000410000 */
[----:B------:R-:W-:Y:S02]  /*9ad0*/  FMUL.FTZ R136, R110, R131 ;  /* 0x000000836e887220 */ /* 0x000fe40000410000 */
[----:B------:R-:W-:Y:S02]  /*9ae0*/  FMUL.FTZ R128, R114, R25 ;  /* 0x0000001972807220 */ /* 0x000fe40000410000 */
[----:B------:R-:W-:Y:S01]  /*9af0*/  FFMA.FTZ R130, R67, -R127, R218 ;  /* 0x8000007f43827223 */ /* 0x000fe200000100da */
[----:B------:R1:W-:Y:S01]  /*9b00*/  STS [R39.X4+0x2134], R136 ;  /* 0x0021348827007388 */ /* 0x0003e20000004800 */
[----:B------:R-:W-:-:S02]  /*9b10*/  FMUL.FTZ R156, R147, R26 ;  /* 0x0000001a939c7220 */ /* 0x000fc40000410000 */
[C---:B------:R-:W-:Y:S02]  /*9b20*/  FMUL.FTZ R52, R132.reuse, R153 ;  /* 0x0000009984347220 */ /* 0x040fe40000410000 */
[----:B------:R-:W-:Y:S02]  /*9b30*/  FMUL.FTZ R166, R121, R26 ;  /* 0x0000001a79a67220 */ /* 0x000fe40000410000 */
[----:B0-----:R-:W-:Y:S02]  /*9b40*/  FMUL.FTZ R126, R132, R165 ;  /* 0x000000a5847e7220 */ /* 0x001fe40000410000 */
[C---:B------:R-:W-:Y:S02]  /*9b50*/  FFMA.FTZ R152, R168.reuse, R131, -R152 ;  /* 0x00000083a8987223 */ /* 0x040fe40000010898 */
[----:B------:R-:W-:Y:S02]  /*9b60*/  FFMA.FTZ R146, R168, R129, R146 ;  /* 0x00000081a8927223 */ /* 0x000fe40000010092 */
[----:B------:R-:W-:-:S02]  /*9b70*/  FFMA.FTZ R131, R66, -R127, R220 ;  /* 0x8000007f42837223 */ /* 0x000fc400000100dc */
[----:B------:R-:W-:Y:S02]  /*9b80*/  FFMA.FTZ R129, R60, -R128, R217 ;  /* 0x800000803c817223 */ /* 0x000fe400000100d9 */
[----:B------:R-:W-:Y:S02]  /*9b90*/  FMUL.FTZ R127, R130, R156 ;  /* 0x0000009c827f7220 */ /* 0x000fe40000410000 */
[----:B------:R-:W-:Y:S02]  /*9ba0*/  FFMA.FTZ R52, R133, R165, R52 ;  /* 0x000000a585347223 */ /* 0x000fe40000010034 */
[----:B------:R-:W-:Y:S02]  /*9bb0*/  FFMA.FTZ R128, R61, -R128, R219 ;  /* 0x800000803d807223 */ /* 0x000fe400000100db */
[----:B------:R-:W-:Y:S02]  /*9bc0*/  FMUL.FTZ R169, R120, R25 ;  /* 0x0000001978a97220 */ /* 0x000fe40000410000 */
[----:B-1----:R-:W-:-:S02]  /*9bd0*/  FMUL.FTZ R136, R130, R166 ;  /* 0x000000a682887220 */ /* 0x002fc40000410000 */
[----:B------:R-:W-:Y:S02]  /*9be0*/  FFMA.FTZ R126, R133, R153, -R126 ;  /* 0x00000099857e7223 */ /* 0x000fe4000001087e */
[C---:B------:R-:W-:Y:S02]  /*9bf0*/  FFMA.FTZ R127, R131.reuse, R166, R127 ;  /* 0x000000a6837f7223 */ /* 0x040fe4000001007f */
[----:B------:R-:W-:Y:S02]  /*9c00*/  FADD.FTZ R52, RZ, R52 ;  /* 0x00000034ff347221 */ /* 0x000fe40000010000 */
[----:B------:R-:W-:Y:S02]  /*9c10*/  FMUL.FTZ R167, R124, R25 ;  /* 0x000000197ca77220 */ /* 0x000fe40000410000 */
[----:B------:R-:W-:Y:S02]  /*9c20*/  FFMA.FTZ R137, R131, R156, -R136 ;  /* 0x0000009c83897223 */ /* 0x000fe40000010888 */
[----:B------:R-:W-:-:S02]  /*9c30*/  FADD.FTZ R126, RZ, R126 ;  /* 0x0000007eff7e7221 */ /* 0x000fc40000010000 */
[----:B------:R-:W-:Y:S02]  /*9c40*/  FMUL.FTZ R138, R128, R169 ;  /* 0x000000a9808a7220 */ /* 0x000fe40000410000 */
[----:B------:R-:W-:Y:S02]  /*9c50*/  FADD.FTZ R52, R52, R127 ;  /* 0x0000007f34347221 */ /* 0x000fe40000010000 */
[-C--:B------:R-:W-:Y:S02]  /*9c60*/  FMUL.FTZ R136, R128, R167.reuse ;  /* 0x000000a780887220 */ /* 0x080fe40000410000 */
[----:B------:R-:W-:Y:S02]  /*9c70*/  FADD.FTZ R126, R126, R137 ;  /* 0x000000897e7e7221 */ /* 0x000fe40000010000 */
[----:B------:R-:W-:Y:S02]  /*9c80*/  FFMA.FTZ R173, R129, R167, -R138 ;  /* 0x000000a781ad7223 */ /* 0x000fe4000001088a */
[----:B------:R-:W-:-:S02]  /*9c90*/  FFMA.FTZ R127, R168, R171, R170 ;  /* 0x000000aba87f7223 */ /* 0x000fc400000100aa */
[-C--:B------:R-:W-:Y:S02]  /*9ca0*/  FMUL.FTZ R171, R115, R24.reuse ;  /* 0x0000001873ab7220 */ /* 0x080fe40000410000 */
[----:B------:R-:W-:Y:S02]  /*9cb0*/  FFMA.FTZ R137, R129, R169, R136 ;  /* 0x000000a981897223 */ /* 0x000fe40000010088 */
[----:B------:R-:W-:Y:S02]  /*9cc0*/  FADD.FTZ R173, R126, R173 ;  /* 0x000000ad7ead7221 */ /* 0x000fe40000010000 */
[----:B------:R-:W-:Y:S02]  /*9cd0*/  FFMA.FTZ R126, R63, -R171, R214 ;  /* 0x800000ab3f7e7223 */ /* 0x000fe400000100d6 */
[-C--:B------:R-:W-:Y:S02]  /*9ce0*/  FMUL.FTZ R175, R119, R24.reuse ;  /* 0x0000001877af7220 */ /* 0x080fe40000410000 */
[----:B------:R-:W-:-:S02]  /*9cf0*/  FMUL.FTZ R177, R123, R24 ;  /* 0x000000187bb17220 */ /* 0x000fc40000410000 */
[----:B------:R-:W-:Y:S02]  /*9d00*/  FADD.FTZ R168, R52, R137 ;  /* 0x0000008934a87221 */ /* 0x000fe40000010000 */
[----:B------:R-:W-:Y:S02]  /*9d10*/  FMUL.FTZ R137, R109, R31 ;  /* 0x0000001f6d897220 */ /* 0x000fe40000410000 */
[----:B------:R-:W-:Y:S02]  /*9d20*/  FFMA.FTZ R52, R62, -R171, R216 ;  /* 0x800000ab3e347223 */ /* 0x000fe400000100d8 */
[C---:B------:R-:W-:Y:S02]  /*9d30*/  FMUL.FTZ R138, R126.reuse, R175 ;  /* 0x000000af7e8a7220 */ /* 0x040fe40000410000 */
[----:B------:R-:W-:Y:S02]  /*9d40*/  FMUL.FTZ R136, R126, R177 ;  /* 0x000000b17e887220 */ /* 0x000fe40000410000 */
[----:B------:R-:W-:-:S02]  /*9d50*/  FMUL.FTZ R171, R59, R162 ;  /* 0x000000a23bab7220 */ /* 0x000fc40000410000 */
[----:B------:R-:W-:Y:S02]  /*9d60*/  FFMA.FTZ R174, R59, -R137, R212 ;  /* 0x800000893bae7223 */ /* 0x000fe400000100d4 */
[C---:B------:R-:W-:Y:S02]  /*9d70*/  FFMA.FTZ R170, R52.reuse, R177, -R138 ;  /* 0x000000b134aa7223 */ /* 0x040fe4000001088a */
[----:B------:R-:W-:Y:S02]  /*9d80*/  FFMA.FTZ R59, R52, R175, R136 ;  /* 0x000000af343b7223 */ /* 0x000fe40000010088 */
[----:B------:R-:W-:Y:S02]  /*9d90*/  FFMA.FTZ R138, R58, R161, R171 ;  /* 0x000000a13a8a7223 */ /* 0x000fe400000100ab */
[----:B------:R-:W-:Y:S02]  /*9da0*/  FMUL.FTZ R136, R108, R32 ;  /* 0x000000206c887220 */ /* 0x000fe40000410000 */
[----:B------:R-:W-:-:S02]  /*9db0*/  FMUL.FTZ R171, R161, UR39 ;  /* 0x00000027a1ab7c20 */ /* 0x000fc40008410000 */
[----:B------:R-:W-:Y:S02]  /*9dc0*/  FFMA.FTZ R172, R58, -R137, R210 ;  /* 0x800000893aac7223 */ /* 0x000fe400000100d2 */
[----:B------:R-:W-:Y:S02]  /*9dd0*/  FADD.FTZ R170, R173, R170 ;  /* 0x000000aaadaa7221 */ /* 0x000fe40000010000 */
[-C--:B------:R-:W-:Y:S02]  /*9de0*/  FFMA.FTZ R137, R56, -R136.reuse, R213 ;  /* 0x8000008838897223 */ /* 0x080fe400000100d5 */
[C---:B------:R-:W-:Y:S02]  /*9df0*/  FMUL.FTZ R58, R162.reuse, UR39 ;  /* 0x00000027a23a7c20 */ /* 0x040fe40008410000 */
[----:B------:R-:W-:Y:S02]  /*9e00*/  FFMA.FTZ R183, R162, UR38, -R171 ;  /* 0x00000026a2b77c23 */ /* 0x000fe400080108ab */
[----:B------:R-:W-:-:S02]  /*9e10*/  FFMA.FTZ R136, R57, -R136, R215 ;  /* 0x8000008839887223 */ /* 0x000fc400000100d7 */
[-C--:B------:R-:W-:Y:S02]  /*9e20*/  FMUL.FTZ R173, R125, R32.reuse ;  /* 0x000000207dad7220 */ /* 0x080fe40000410000 */
[----:B------:R-:W-:Y:S02]  /*9e30*/  FMUL.FTZ R171, R55, R32 ;  /* 0x0000002037ab7220 */ /* 0x000fe40000410000 */
[-C--:B------:R-:W-:Y:S02]  /*9e40*/  FMUL.FTZ R189, R162, R31.reuse ;  /* 0x0000001fa2bd7220 */ /* 0x080fe40000410000 */
[C---:B------:R-:W-:Y:S02]  /*9e50*/  FFMA.FTZ R181, R161.reuse, UR38, R58 ;  /* 0x00000026a1b57c23 */ /* 0x040fe4000801003a */
[----:B------:R-:W-:Y:S02]  /*9e60*/  FMUL.FTZ R187, R161, R31 ;  /* 0x0000001fa1bb7220 */ /* 0x000fe40000410000 */
[----:B------:R-:W-:-:S02]  /*9e70*/  FMUL.FTZ R58, R136, R173 ;  /* 0x000000ad883a7220 */ /* 0x000fc40000410000 */
[----:B------:R-:W-:Y:S02]  /*9e80*/  FMUL.FTZ R162, R136, R171 ;  /* 0x000000ab88a27220 */ /* 0x000fe40000410000 */
[----:B------:R-:W-:Y:S02]  /*9e90*/  FADD.FTZ R59, R168, R59 ;  /* 0x0000003ba83b7221 */ /* 0x000fe40000010000 */
[C---:B------:R-:W-:Y:S02]  /*9ea0*/  FMUL.FTZ R168, R174.reuse, R189 ;  /* 0x000000bdaea87220 */ /* 0x040fe40000410000 */
[C---:B------:R-:W-:Y:S02]  /*9eb0*/  FMUL.FTZ R183, R174.reuse, R183 ;  /* 0x000000b7aeb77220 */ /* 0x040fe40000410000 */
[----:B------:R-:W-:Y:S02]  /*9ec0*/  FMUL.FTZ R174, R174, R187 ;  /* 0x000000bbaeae7220 */ /* 0x000fe40000410000 */
[----:B------:R-:W-:-:S02]  /*9ed0*/  FFMA.FTZ R58, R137, R171, R58 ;  /* 0x000000ab893a7223 */ /* 0x000fc4000001003a */
[----:B------:R-:W-:Y:S02]  /*9ee0*/  FFMA.FTZ R161, R137, R173, -R162 ;  /* 0x000000ad89a17223 */ /* 0x000fe400000108a2 */
[----:B------:R-:W-:Y:S02]  /*9ef0*/  FFMA.FTZ R195, R172, R187, R168 ;  /* 0x000000bbacc37223 */ /* 0x000fe400000100a8 */
[----:B------:R-:W-:Y:S02]  /*9f00*/  FADD.FTZ R58, R59, R58 ;  /* 0x0000003a3b3a7221 */ /* 0x000fe40000010000 */
[----:B------:R-:W-:Y:S02]  /*9f10*/  FADD.FTZ R161, R170, R161 ;  /* 0x000000a1aaa17221 */ /* 0x000fe40000010000 */
[----:B------:R-:W-:Y:S02]  /*9f20*/  FFMA.FTZ R174, R172, R189, -R174 ;  /* 0x000000bdacae7223 */ /* 0x000fe400000108ae */
[----:B------:R-:W-:-:S02]  /*9f30*/  FADD.FTZ R195, R58, R195 ;  /* 0x000000c33ac37221 */ /* 0x000fc40000010000 */
[----:B------:R-:W-:Y:S01]  /*9f40*/  FADD.FTZ R161, R161, R174 ;  /* 0x000000aea1a17221 */ /* 0x000fe20000010000 */
[----:B------:R-:W-:Y:S01]  /*9f50*/  LEA.HI.SX32 R174, R225, R150, 0x1b ;  /* 0x00000096e1ae7211 */ /* 0x000fe200078fdaff */
[----:B------:R-:W-:Y:S01]  /*9f60*/  FADD.FTZ R146, R195, R146 ;  /* 0x00000092c3927221 */ /* 0x000fe20000010000 */
[----:B------:R-:W-:Y:S01]  /*9f70*/  IADD3 R195, R150, 0x2e0, RZ ;  /* 0x000002e096c37810 */ /* 0x000fe20007ffe0ff */
[----:B------:R-:W-:Y:S02]  /*9f80*/  FADD.FTZ R161, R161, R152 ;  /* 0x00000098a1a17221 */ /* 0x000fe40000010000 */
[----:B------:R-:W-:Y:S02]  /*9f90*/  FADD.FTZ R163, R146, R163 ;  /* 0x000000a392a37221 */ /* 0x000fe40000010000 */
[----:B------:R-:W-:Y:S01]  /*9fa0*/  FADD.FTZ R164, R161, R164 ;  /* 0x000000a4a1a47221 */ /* 0x000fe20000010000 */
[C---:B------:R-:W-:Y:S01]  /*9fb0*/  IADD3 R161, R150.reuse, 0x140, RZ ;  /* 0x0000014096a17810 */ /* 0x040fe20007ffe0ff */
[----:B------:R-:W-:Y:S01]  /*9fc0*/  FADD.FTZ R160, R163, R160 ;  /* 0x000000a0a3a07221 */ /* 0x000fe20000010000 */
[----:B------:R-:W-:Y:S01]  /*9fd0*/  IADD3 R163, R150, 0x160, RZ ;  /* 0x0000016096a37810 */ /* 0x000fe20007ffe0ff */
[----:B------:R-:W-:-:S02]  /*9fe0*/  FADD.FTZ R159, R164, R159 ;  /* 0x0000009fa49f7221 */ /* 0x000fc40000010000 */
[----:B------:R-:W-:Y:S01]  /*9ff0*/  FADD.FTZ R160, R160, R145 ;  /* 0x00000091a0a07221 */ /* 0x000fe20000010000 */
[C---:B------:R-:W-:Y:S01]  /*a000*/  IADD3 R145, R150.reuse, 0xa0, RZ ;  /* 0x000000a096917810 */ /* 0x040fe20007ffe0ff */
[----:B------:R-:W-:Y:S01]  /*a010*/  FADD.FTZ R164, R159, R144 ;  /* 0x000000909fa47221 */ /* 0x000fe20000010000 */
[----:B------:R-:W-:Y:S01]  /*a020*/  IADD3 R159, R150, 0x120, RZ ;  /* 0x00000120969f7810 */ /* 0x000fe20007ffe0ff */
[----:B------:R-:W-:Y:S01]  /*a030*/  FADD.FTZ R160, R160, R141 ;  /* 0x0000008da0a07221 */ /* 0x000fe20000010000 */
[----:B------:R-:W-:Y:S01]  /*a040*/  IADD3 R141, R150, 0x60, RZ ;  /* 0x00000060968d7810 */ /* 0x000fe20007ffe0ff */
[----:B------:R-:W-:Y:S02]  /*a050*/  FADD.FTZ R135, R164, R135 ;  /* 0x00000087a4877221 */ /* 0x000fe40000010000 */
[----:B------:R-:W-:Y:S01]  /*a060*/  FMUL.FTZ R152, R115, R175 ;  /* 0x000000af73987220 */ /* 0x000fe20000410000 */
[C---:B------:R-:W-:Y:S01]  /*a070*/  IADD3 R175, R150.reuse, 0x240, RZ ;  /* 0x0000024096af7810 */ /* 0x040fe20007ffe0ff */
[----:B------:R-:W-:Y:S01]  /*a080*/  FMUL.FTZ R162, R109, R187 ;  /* 0x000000bb6da27220 */ /* 0x000fe20000410000 */
[----:B------:R-:W-:Y:S01]  /*a090*/  IADD3 R187, R150, 0x2a0, RZ ;  /* 0x000002a096bb7810 */ /* 0x000fe20007ffe0ff */
[----:B------:R-:W-:Y:S01]  /*a0a0*/  FADD.FTZ R139, R160, R139 ;  /* 0x0000008ba08b7221 */ /* 0x000fe20000010000 */
[----:B------:R0:W-:Y:S01]  /*a0b0*/  STS [R39.X4+0x2118], R152 ;  /* 0x0021189827007388 */ /* 0x0001e20000004800 */
[----:B------:R-:W-:-:S02]  /*a0c0*/  FADD.FTZ R140, R135, R140 ;  /* 0x0000008c878c7221 */ /* 0x000fc40000010000 */
[C---:B------:R-:W-:Y:S01]  /*a0d0*/  FMUL.FTZ R234, R107.reuse, R230 ;  /* 0x000000e66bea7220 */ /* 0x040fe20000410000 */
[----:B------:R1:W-:Y:S01]  /*a0e0*/  STS [R39.X4+0x2128], R162 ;  /* 0x002128a227007388 */ /* 0x0003e20000004800 */
[----:B------:R-:W-:Y:S01]  /*a0f0*/  FADD.FTZ R160, R140, R143 ;  /* 0x0000008f8ca07221 */ /* 0x000fe20000010000 */
[C---:B------:R-:W-:Y:S01]  /*a100*/  IADD3 R143, R150.reuse, 0x80, RZ ;  /* 0x00000080968f7810 */ /* 0x040fe20007ffe0ff */
[----:B------:R-:W-:Y:S01]  /*a110*/  FMUL.FTZ R236, R107, R232 ;  /* 0x000000e86bec7220 */ /* 0x000fe20000410000 */
[----:B------:R-:W-:Y:S01]  /*a120*/  STS [R39.X4+0x2158], R234 ;  /* 0x002158ea27007388 */ /* 0x000fe20000004800 */
[----:B------:R-:W-:Y:S01]  /*a130*/  FMUL.FTZ R176, R109, R189 ;  /* 0x000000bd6db07220 */ /* 0x000fe20000410000 */
[----:B------:R-:W-:Y:S01]  /*a140*/  IADD3 R189, R150, 0x2c0, RZ ;  /* 0x000002c096bd7810 */ /* 0x000fe20007ffe0ff */
[----:B0-----:R-:W-:Y:S01]  /*a150*/  FADD.FTZ R152, R139, R142 ;  /* 0x0000008e8b987221 */ /* 0x001fe20000010000 */
[----:B------:R-:W-:Y:S01]  /*a160*/  STS [R39.X4+0x215c], R236 ;  /* 0x00215cec27007388 */ /* 0x000fe20000004800 */
[----:B------:R-:W-:Y:S01]  /*a170*/  FMUL.FTZ R168, R108, R171 ;  /* 0x000000ab6ca87220 */ /* 0x000fe20000410000 */
[----:B------:R-:W-:Y:S01]  /*a180*/  IADD3 R171, R150, 0x1e0, RZ ;  /* 0x000001e096ab7810 */ /* 0x000fe20007ffe0ff */
[----:B------:R-:W-:Y:S01]  /*a190*/  FMUL.FTZ R170, R108, R173 ;  /* 0x000000ad6caa7220 */ /* 0x000fe20000410000 */
[----:B------:R-:W-:Y:S01]  /*a1a0*/  STS [R39.X4+0x212c], R176 ;  /* 0x00212cb027007388 */ /* 0x000fe20000004800 */
[----:B-1----:R-:W-:Y:S01]  /*a1b0*/  FMUL.FTZ R162, R115, R177 ;  /* 0x000000b173a27220 */ /* 0x002fe20000410000 */
[----:B------:R-:W-:Y:S01]  /*a1c0*/  IADD3 R173, R150, 0x220, RZ ;  /* 0x0000022096ad7810 */ /* 0x000fe20007ffe0ff */
        /* <DEDUP_REMOVED lines=9> */
[----:B------:R0:W-:Y:S01]  /*a260*/  STS [R39.X4+0x211c], R162 ;  /* 0x00211ca227007388 */ /* 0x0001e20000004800 */
[----:B------:R-:W-:Y:S01]  /*a270*/  FMUL.FTZ R142, R112, R153 ;  /* 0x00000099708e7220 */ /* 0x000fe20000410000 */
[----:B------:R-:W-:Y:S01]  /*a280*/  IADD3 R165, R150, 0x180, RZ ;  /* 0x0000018096a57810 */ /* 0x000fe20007ffe0ff */
[----:B------:R-:W-:Y:S01]  /*a290*/  FFMA.FTZ R58, R172, R181, R183 ;  /* 0x000000b5ac3a7223 */ /* 0x000fe200000100b7 */
[----:B------:R-:W-:Y:S01]  /*a2a0*/  STS [R39.X4+0x2110], R144 ;  /* 0x0021109027007388 */ /* 0x000fe20000004800 */
[----:B------:R-:W-:Y:S01]  /*a2b0*/  FADD.FTZ R135, R152, R155 ;  /* 0x0000009b98877221 */ /* 0x000fe20000010000 */
[----:B------:R-:W-:Y:S01]  /*a2c0*/  IADD3 R177, R150, 0x260, RZ ;  /* 0x0000026096b17810 */ /* 0x000fe20007ffe0ff */
[----:B------:R-:W-:Y:S01]  /*a2d0*/  FADD.FTZ R59, R160, R157 ;  /* 0x0000009da03b7221 */ /* 0x000fe20000010000 */
[----:B------:R-:W-:Y:S01]  /*a2e0*/  STS [R39.X4+0x2114], R146 ;  /* 0x0021149227007388 */ /* 0x000fe20000004800 */
[C---:B------:R-:W-:Y:S01]  /*a2f0*/  IADD3 R181, R150.reuse, 0x280, RZ ;  /* 0x0000028096b57810 */ /* 0x040fe20007ffe0ff */
[----:B------:R-:W-:Y:S01]  /*a300*/  FADD.FTZ R135, R135, R178 ;  /* 0x000000b287877221 */ /* 0x000fe20000010000 */
[C---:B------:R-:W-:Y:S01]  /*a310*/  IADD3 R183, R150.reuse, 0x20, RZ ;  /* 0x0000002096b77810 */ /* 0x040fe20007ffe0ff */
[----:B------:R-:W-:Y:S01]  /*a320*/  STS [R39.X4+0x2108], R166 ;  /* 0x002108a627007388 */ /* 0x000fe20000004800 */
[C---:B------:R-:W-:Y:S01]  /*a330*/  IADD3 R139, R150.reuse, 0x40, RZ ;  /* 0x00000040968b7810 */ /* 0x040fe20007ffe0ff */
[----:B------:R-:W-:Y:S01]  /*a340*/  FADD.FTZ R59, R59, R158 ;  /* 0x0000009e3b3b7221 */ /* 0x000fe20000010000 */
[C---:B------:R-:W-:Y:S01]  /*a350*/  IADD3 R153, R150.reuse, 0xc0, RZ ;  /* 0x000000c096997810 */ /* 0x040fe20007ffe0ff */
[----:B------:R1:W-:Y:S01]  /*a360*/  STS [R39.X4+0x210c], R156 ;  /* 0x00210c9c27007388 */ /* 0x0003e20000004800 */
[----:B------:R-:W-:Y:S01]  /*a370*/  IADD3 R155, R150, 0xe0, RZ ;  /* 0x000000e0969b7810 */ /* 0x000fe20007ffe0ff */
[----:B------:R-:W-:Y:S01]  /*a380*/  FFMA.FTZ R158, -R14, R219, -RZ ;  /* 0x000000db0e9e7223 */ /* 0x000fe200000109ff */
[----:B------:R-:W-:Y:S01]  /*a390*/  IADD3 R157, R150, 0x100, RZ ;  /* 0x00000100969d7810 */ /* 0x000fe20007ffe0ff */
[----:B------:R2:W-:Y:S01]  /*a3a0*/  STS [R39.X4+0x2100], R140 ;  /* 0x0021008c27007388 */ /* 0x0005e20000004800 */
[----:B------:R-:W-:Y:S01]  /*a3b0*/  LEA.HI.SX32 R160, R161, R150, 0x1b ;  /* 0x00000096a1a07211 */ /* 0x000fe200078fdaff */
[----:B------:R-:W-:Y:S01]  /*a3c0*/  FMUL.FTZ R206, R9, R206 ;  /* 0x000000ce09ce7220 */ /* 0x000fe20000410000 */
[-C--:B------:R-:W-:Y:S01]  /*a3d0*/  LEA.HI.SX32 R161, R163, R150.reuse, 0x1b ;  /* 0x00000096a3a17211 */ /* 0x080fe200078fdaff */
[----:B------:R3:W-:Y:S01]  /*a3e0*/  STS [R39.X4+0x2104], R142 ;  /* 0x0021048e27007388 */ /* 0x0007e20000004800 */
[-C--:B0-----:R-:W-:Y:S01]  /*a3f0*/  LEA.HI.SX32 R162, R165, R150.reuse, 0x1b ;  /* 0x00000096a5a27211 */ /* 0x081fe200078fdaff */
[----:B-1----:R-:W-:Y:S01]  /*a400*/  FFMA.FTZ R156, -R16, R221, -RZ ;  /* 0x000000dd109c7223 */ /* 0x002fe200000109ff */
[-C--:B------:R-:W-:Y:S01]  /*a410*/  LEA.HI.SX32 R163, R167, R150.reuse, 0x1b ;  /* 0x00000096a7a37211 */ /* 0x080fe200078fdaff */
[----:B------:R-:W-:Y:S01]  /*a420*/  BAR.SYNC.DEFER_BLOCKING 0x0 ;  /* 0x0000000000007b1d */ /* 0x000fe20000010000 */
[----:B------:R-:W-:Y:S01]  /*a430*/  LEA.HI.SX32 R164, R169, R150, 0x1b ;  /* 0x00000096a9a47211 */ /* 0x000fe200078fdaff */
[----:B------:R-:W-:Y:S01]  /*a440*/  FFMA.FTZ R202, -R7, R202, -RZ ;  /* 0x000000ca07ca7223 */ /* 0x000fe200000109ff */
[----:B--2---:R-:W-:Y:S01]  /*a450*/  LEA.HI.SX32 R140, R141, R150, 0x1b ;  /* 0x000000968d8c7211 */ /* 0x004fe200078fdaff */
[----:B------:R-:W-:Y:S01]  /*a460*/  FFMA.FTZ R218, -R15, R218, -RZ ;  /* 0x000000da0fda7223 */ /* 0x000fe200000109ff */
[----:B------:R-:W-:Y:S01]  /*a470*/  LEA.HI.SX32 R141, R143, R150, 0x1b ;  /* 0x000000968f8d7211 */ /* 0x000fe200078fdaff */
[----:B------:R-:W-:Y:S01]  /*a480*/  FFMA.FTZ R214, -R13, R214, -RZ ;  /* 0x000000d60dd67223 */ /* 0x000fe200000109ff */
[----:B---3--:R-:W-:Y:S01]  /*a490*/  LEA.HI.SX32 R142, R145, R150, 0x1b ;  /* 0x00000096918e7211 */ /* 0x008fe200078fdaff */
        /* <DEDUP_REMOVED lines=17> */
[-C--:B------:R-:W-:Y:S01]  /*a5b0*/  LEA.HI.SX32 R143, R153, R150.reuse, 0x1b ;  /* 0x00000096998f7211 */ /* 0x080fe200078fdaff */
[----:B------:R-:W-:Y:S01]  /*a5c0*/  FMUL.FTZ R57, R57, R125 ;  /* 0x0000007d39397220 */ /* 0x000fe20000410000 */
        /* <DEDUP_REMOVED lines=53> */
[----:B------:R-:W-:Y:S02]  /*a920*/  FFMA.FTZ R198, -R4, R199, -RZ ;  /* 0x000000c704c67223 */ /* 0x000fe400000109ff */
[----:B-----5:R-:W-:Y:S01]  /*a930*/  FMUL.FTZ R202, R3, R196 ;  /* 0x000000c403ca7220 */ /* 0x020fe20000410000 */
[----:B------:R5:W-:Y:S01]  /*a940*/  STS [R39.X4+0x3180], R240 ;  /* 0x003180f027007388 */ /* 0x000be20000004800 */
[----:B------:R-:W-:Y:S02]  /*a950*/  FFMA.FTZ R196, -R0, R154, -RZ ;  /* 0x0000009a00c47223 */ /* 0x000fe400000109ff */
[----:B-1----:R-:W-:Y:S01]  /*a960*/  FFMA.FTZ R158, -R6, R203, -RZ ;  /* 0x000000cb069e7223 */ /* 0x002fe200000109ff */
[----:B------:R1:W-:Y:S01]  /*a970*/  STS [R39.X4+0x31e4], R198 ;  /* 0x0031e4c627007388 */ /* 0x0003e20000004800 */
[----:B------:R-:W-:Y:S02]  /*a980*/  FMUL.FTZ R154, R123, UR39 ;  /* 0x000000277b9a7c20 */ /* 0x000fe40008410000 */
[----:B--2---:R-:W-:Y:S01]  /*a990*/  FFMA.FTZ R156, -R8, R207, -RZ ;  /* 0x000000cf089c7223 */ /* 0x004fe200000109ff */
[----:B------:R2:W-:Y:S01]  /*a9a0*/  STS [R39.X4+0x31d4], R158 ;  /* 0x0031d49e27007388 */ /* 0x0005e20000004800 */
[----:B------:R-:W-:-:S02]  /*a9b0*/  FMUL.FTZ R199, R120, UR39 ;  /* 0x0000002778c77c20 */ /* 0x000fc40008410000 */
[----:B-----5:R-:W-:Y:S01]  /*a9c0*/  FMUL.FTZ R240, R12, R213 ;  /* 0x000000d50cf07220 */ /* 0x020fe20000410000 */
[----:B------:R5:W-:Y:S01]  /*a9d0*/  STS [R39.X4+0x31c4], R156 ;  /* 0x0031c49c27007388 */ /* 0x000be20000004800 */
[----:B------:R-:W-:Y:S02]  /*a9e0*/  FFMA.FTZ R199, R124, UR38, -R199 ;  /* 0x000000267cc77c23 */ /* 0x000fe400080108c7 */
[----:B-1----:R-:W-:Y:S01]  /*a9f0*/  FMUL.FTZ R198, R0, R179 ;  /* 0x000000b300c67220 */ /* 0x002fe20000410000 */
[----:B------:R1:W-:Y:S01]  /*aa00*/  STS [R39.X4+0x318c], R218 ;  /* 0x00318cda27007388 */ /* 0x0003e20000004800 */
[----:B--2---:R-:W-:Y:S01]  /*aa10*/  FFMA.FTZ R158, -R2, R184, -RZ ;  /* 0x000000b8029e7223 */ /* 0x004fe200000109ff */
[----:B------:R-:W-:Y:S02]  /*aa20*/  LEA R184, R153, -R150, 0x1 ;  /* 0x8000009699b87211 */ /* 0x000fe400078e08ff */
[----:B------:R2:W-:Y:S01]  /*aa30*/  STS [R39.X4+0x319c], R214 ;  /* 0x00319cd627007388 */ /* 0x0005e20000004800 */
[----:B------:R-:W-:-:S02]  /*aa40*/  FMUL.FTZ R153, R124, UR39 ;  /* 0x000000277c997c20 */ /* 0x000fc40008410000 */
[----:B-----5:R-:W-:Y:S01]  /*aa50*/  FMUL.FTZ R156, R4, R197 ;  /* 0x000000c5049c7220 */ /* 0x020fe20000410000 */
[----:B------:R-:W-:Y:S01]  /*aa60*/  ISETP.GE.AND P0, PT, R184, 0x1, PT ;  /* 0x00000001b800780c */ /* 0x000fe20003f06270 */
        /* <DEDUP_REMOVED lines=9> */
[----:B--2---:R-:W-:-:S03]  /*ab00*/  FMUL.FTZ R156, R55, UR39 ;  /* 0x00000027379c7c20 */ /* 0x004fc60008410000 */
[----:B------:R-:W-:Y:S01]  /*ab10*/  STS [R39.X4+0x3188], R220 ;  /* 0x003188dc27007388 */ /* 0x000fe20000004800 */
[C---:B------:R-:W-:Y:S02]  /*ab20*/  FFMA.FTZ R179, R125.reuse, UR38, -R156 ;  /* 0x000000267db37c23 */ /* 0x040fe4000801089c */
[----:B-----5:R-:W-:Y:S01]  /*ab30*/  FMUL.FTZ R200, R125, UR39 ;  /* 0x000000277dc87c20 */ /* 0x020fe20008410000 */
[----:B------:R-:W-:Y:S01]  /*ab40*/  STS [R39.X4+0x3190], R242 ;  /* 0x003190f227007388 */ /* 0x000fe20000004800 */
[C---:B------:R-:W-:Y:S02]  /*ab50*/  FFMA.FTZ R125, R119.reuse, UR38, R154 ;  /* 0x00000026777d7c23 */ /* 0x040fe4000801009a */
[----:B-1----:R-:W-:Y:S01]  /*ab60*/  FFMA.FTZ R198, R120, UR38, R153 ;  /* 0x0000002678c67c23 */ /* 0x002fe20008010099 */
[----:B------:R-:W-:Y:S01]  /*ab70*/  STS [R39.X4+0x3198], R216 ;  /* 0x003198d827007388 */ /* 0x000fe20000004800 */
[----:B------:R-:W-:Y:S02]  /*ab80*/  FMUL.FTZ R156, R119, UR39 ;  /* 0x00000027779c7c20 */ /* 0x000fe40008410000 */
[----:B------:R-:W-:Y:S01]  /*ab90*/  FMUL.FTZ R154, R121, UR39 ;  /* 0x00000027799a7c20 */ /* 0x000fe20008410000 */
[----:B------:R-:W-:Y:S01]  /*aba0*/  STS [R39.X4+0x31a0], R240 ;  /* 0x0031a0f027007388 */ /* 0x000fe20000004800 */
[----:B------:R-:W-:-:S02]  /*abb0*/  FMUL.FTZ R153, R134, UR39 ;  /* 0x0000002786997c20 */ /* 0x000fc40008410000 */
[----:B------:R-:W-:Y:S01]  /*abc0*/  FFMA.FTZ R200, R55, UR38, R200 ;  /* 0x0000002637c87c23 */ /* 0x000fe200080100c8 */
        /* <DEDUP_REMOVED lines=14> */
[----:B-1----:R-:W-:Y:S02]  /*acb0*/  FMUL.FTZ R196, R147, UR39 ;  /* 0x0000002793c47c20 */ /* 0x002fe40008410000 */
[----:B------:R-:W-:Y:S02]  /*acc0*/  FMUL.FTZ R39, R182, UR39 ;  /* 0x00000027b6277c20 */ /* 0x000fe40008410000 */
[----:B------:R-:W-:Y:S02]  /*acd0*/  FFMA.FTZ R196, R121, UR38, R196 ;  /* 0x0000002679c47c23 */ /* 0x000fe400080100c4 */
[----:B------:R-:W-:Y:S01]  /*ace0*/  FFMA.FTZ R39, R134, UR38, -R39 ;  /* 0x0000002686277c23 */ /* 0x000fe20008010827 */
        /* <DEDUP_REMOVED lines=55> */
.L_x_10998:
[----:B0--34-:R-:W-:Y:S05]  /*b060*/  BSYNC B0 ;  /* 0x0000000000007941 */ /* 0x019fea0003800000 */
.L_x_10997:
        /* <DEDUP_REMOVED lines=67> */
.L_x_11000:
[----:B0-----:R-:W-:Y:S05]  /*b4a0*/  BSYNC B0 ;  /* 0x0000000000007941 */ /* 0x001fea0003800000 */
.L_x_10999:
[----:B------:R-:W0:Y:S01]  /*b4b0*/  LDS R139, [R139.X4+0x3280] ;  /* 0x003280008b8b7984 */ /* 0x000e220000004800 */
[----:B------:R-:W-:Y:S01]  /*b4c0*/  BSSY B0, `(.L_x_11001) ;  /* 0x0000004000007945 */ /* 0x000fe20003800000 */
[----:B------:R-:W-:Y:S05]  /*b4d0*/  @!P1 BRA `(.L_x_11002) ;  /* 0x0000002000009947 */ /* 0x000fea0003800000 */
[----:B------:R1:W-:Y:S04]  /*b4e0*/  RED.E.ADD.F32.FTZ.RN.STRONG.GPU [R152.64+-0xf00], R187 ;  /* 0xfff100bb9800798e */ /* 0x0003e8000c10e79a */
[----:B0-----:R1:W-:Y:S02]  /*b4f0*/  RED.E.ADD.F32.FTZ.RN.STRONG.GPU [R154.64+-0xf00], R139 ;  /* 0xfff1008b9a00798e */ /* 0x0013e4000c10e79a */
.L_x_11002:
[----:B------:R-:W-:Y:S05]  /*b500*/  BSYNC B0 ;  /* 0x0000000000007941 */ /* 0x000fea0003800000 */
.L_x_11001:
[----:B------:R2:W3:Y:S01]  /*b510*/  LDS R135, [R140.X4+0x3300] ;  /* 0x003300008c877984 */ /* 0x0004e20000004800 */
[----:B------:R-:W-:Y:S01]  /*b520*/  BSSY B0, `(.L_x_11003) ;  /* 0x0000004000007945 */ /* 0x000fe20003800000 */
[----:B------:R-:W-:Y:S05]  /*b530*/  @!P2 BRA `(.L_x_11004) ;  /* 0x000000200000a947 */ /* 0x000fea0003800000 */
[----:B------:R4:W-:Y:S04]  /*b540*/  RED.E.ADD.F32.FTZ.RN.STRONG.GPU [R152.64+-0xe80], R189 ;  /* 0xfff180bd9800798e */ /* 0x0009e8000c10e79a */
[----:B---3--:R4:W-:Y:S02]  /*b550*/  RED.E.ADD.F32.FTZ.RN.STRONG.GPU [R154.64+-0xe80], R135 ;  /* 0xfff180879a00798e */ /* 0x0089e4000c10e79a */
.L_x_11004:
[----:B------:R-:W-:Y:S05]  /*b560*/  BSYNC B0 ;  /* 0x0000000000007941 */ /* 0x000fea0003800000 */
.L_x_11003:
        /* <DEDUP_REMOVED lines=12> */
.L_x_11006:
[----:B------:R-:W-:Y:S05]  /*b630*/  BSYNC B0 ;  /* 0x0000000000007941 */ /* 0x000fea0003800000 */
.L_x_11005:
[----:B---34-:R3:W4:Y:S01]  /*b640*/  LDS R135, [R142.X4+0x3400] ;  /* 0x003400008e877984 */ /* 0x0187220000004800 */
[----:B------:R-:W-:Y:S01]  /*b650*/  BSSY B0, `(.L_x_11007) ;  /* 0x0000004000007945 */ /* 0x000fe20003800000 */
[----:B------:R-:W-:Y:S05]  /*b660*/  @!P0 BRA `(.L_x_11008) ;  /* 0x0000002000008947 */ /* 0x000fea0003800000 */
[----:B------:R2:W-:Y:S04]  /*b670*/  RED.E.ADD.F32.FTZ.RN.STRONG.GPU [R152.64+-0xd80], R223 ;  /* 0xfff280df9800798e */ /* 0x0005e8000c10e79a */
[----:B----4-:R2:W-:Y:S02]  /*b680*/  RED.E.ADD.F32.FTZ.RN.STRONG.GPU [R154.64+-0xd80], R135 ;  /* 0xfff280879a00798e */ /* 0x0105e4000c10e79a */
.L_x_11008:
[----:B------:R-:W-:Y:S05]  /*b690*/  BSYNC B0 ;  /* 0x0000000000007941 */ /* 0x000fea0003800000 */
.L_x_11007:
[----:B------:R-:W2:Y:S01]  /*b6a0*/  LDS R143, [R143.X4+0x3480] ;  /* 0x003480008f8f7984 */ /* 0x000ea20000004800 */
[----:B------:R-:W-:Y:S01]  /*b6b0*/  BSSY B0, `(.L_x_11009) ;  /* 0x0000004000007945 */ /* 0x000fe20003800000 */
[----:B------:R-:W-:Y:S05]  /*b6c0*/  @!P1 BRA `(.L_x_11010) ;  /* 0x0000002000009947 */ /* 0x000fea0003800000 */
[----:B------:R3:W-:Y:S04]  /*b6d0*/  RED.E.ADD.F32.FTZ.RN.STRONG.GPU [R152.64+-0xd00], R225 ;  /* 0xfff300e19800798e */ /* 0x0007e8000c10e79a */
[----:B--2---:R3:W-:Y:S02]  /*b6e0*/  RED.E.ADD.F32.FTZ.RN.STRONG.GPU [R154.64+-0xd00], R143 ;  /* 0xfff3008f9a00798e */ /* 0x0047e4000c10e79a */
.L_x_11010:
[----:B------:R-:W-:Y:S05]  /*b6f0*/  BSYNC B0 ;  /* 0x0000000000007941 */ /* 0x000fea0003800000 */
.L_x_11009:
[----:B--2-4-:R2:W4:Y:S01]  /*b700*/  LDS R135, [R144.X4+0x3500] ;  /* 0x0035000090877984 */ /* 0x0145220000004800 */
[----:B------:R-:W-:Y:S01]  /*b710*/  BSSY B0, `(.L_x_11011) ;  /* 0x0000004000007945 */ /* 0x000fe20003800000 */
[----:B------:R-:W-:Y:S05]  /*b720*/  @!P2 BRA `(.L_x_11012) ;  /* 0x000000200000a947 */ /* 0x000fea0003800000 */
[----:B------:R2:W-:Y:S04]  /*b730*/  RED.E.ADD.F32.FTZ.RN.STRONG.GPU [R152.64+-0xc80], R227 ;  /* 0xfff380e39800798e */ /* 0x0005e8000c10e79a */
[----:B----4-:R2:W-:Y:S02]  /*b740*/  RED.E.ADD.F32.FTZ.RN.STRONG.GPU [R154.64+-0xc80], R135 ;  /* 0xfff380879a00798e */ /* 0x0105e4000c10e79a */
.L_x_11012:
[----:B------:R-:W-:Y:S05]  /*b750*/  BSYNC B0 ;  /* 0x0000000000007941 */ /* 0x000fea0003800000 */
.L_x_11011:
[----:B------:R-:W2:Y:S01]  /*b760*/  LDS R145, [R145.X4+0x3580] ;  /* 0x0035800091917984 */ /* 0x000ea20000004800 */
[----:B------:R-:W-:Y:S01]  /*b770*/  BSSY B0, `(.L_x_11013) ;  /* 0x0000004000007945 */ /* 0x000fe20003800000 */
[----:B------:R-:W-:Y:S05]  /*b780*/  @!P3 BRA `(.L_x_11014) ;  /* 0x000000200000b947 */ /* 0x000fea0003800000 */
[----:B------:R3:W-:Y:S04]  /*b790*/  RED.E.ADD.F32.FTZ.RN.STRONG.GPU [R152.64+-0xc00], R229 ;  /* 0xfff400e59800798e */ /* 0x0007e8000c10e79a */
[----:B--2---:R3:W-:Y:S02]  /*b7a0*/  RED.E.ADD.F32.FTZ.RN.STRONG.GPU [R154.64+-0xc00], R145 ;  /* 0xfff400919a00798e */ /* 0x0047e4000c10e79a */
.L_x_11014:
[----:B------:R-:W-:Y:S05]  /*b7b0*/  BSYNC B0 ;  /* 0x0000000000007941 */ /* 0x000fea0003800000 */
.L_x_11013:
[----:B--2-4-:R2:W4:Y:S01]  /*b7c0*/  LDS R135, [R146.X4+0x3600] ;  /* 0x0036000092877984 */ /* 0x0145220000004800 */
[----:B------:R-:W-:Y:S01]  /*b7d0*/  BSSY B0, `(.L_x_11015) ;  /* 0x0000004000007945 */ /* 0x000fe20003800000 */
[----:B------:R-:W-:Y:S05]  /*b7e0*/  @!P4 BRA `(.L_x_11016) ;  /* 0x000000200000c947 */ /* 0x000fea0003800000 */
[----:B------:R2:W-:Y:S04]  /*b7f0*/  RED.E.ADD.F32.FTZ.RN.STRONG.GPU [R152.64+-0xb80], R231 ;  /* 0xfff480e79800798e */ /* 0x0005e8000c10e79a */
[----:B----4-:R2:W-:Y:S02]  /*b800*/  RED.E.ADD.F32.FTZ.RN.STRONG.GPU [R154.64+-0xb80], R135 ;  /* 0xfff480879a00798e */ /* 0x0105e4000c10e79a */
.L_x_11016:
[----:B------:R-:W-:Y:S05]  /*b810*/  BSYNC B0 ;  /* 0x0000000000007941 */ /* 0x000fea0003800000 */
.L_x_11015:
[----:B--2-4-:R2:W4:Y:S01]  /*b820*/  LDS R135, [R160.X4+0x3680] ;  /* 0x00368000a0877984 */ /* 0x0145220000004800 */
[----:B------:R-:W-:Y:S01]  /*b830*/  BSSY B0, `(.L_x_11017) ;  /* 0x0000004000007945 */ /* 0x000fe20003800000 */
[----:B------:R-:W-:Y:S05]  /*b840*/  @!P5 BRA `(.L_x_11018) ;  /* 0x000000200000d947 */ /* 0x000fea0003800000 */
[----:B------:R2:W-:Y:S04]  /*b850*/  RED.E.ADD.F32.FTZ.RN.STRONG.GPU [R152.64+-0xb00], R233 ;  /* 0xfff500e99800798e */ /* 0x0005e8000c10e79a */
[----:B----4-:R2:W-:Y:S02]  /*b860*/  RED.E.ADD.F32.FTZ.RN.STRONG.GPU [R154.64+-0xb00], R135 ;  /* 0xfff500879a00798e */ /* 0x0105e4000c10e79a */
.L_x_11018:
[----:B------:R-:W-:Y:S05]  /*b870*/  BSYNC B0 ;  /* 0x0000000000007941 */ /* 0x000fea0003800000 */
.L_x_11017:
        /* <DEDUP_REMOVED lines=12> */
.L_x_11020:
[----:B------:R-:W-:Y:S05]  /*b940*/  BSYNC B0 ;  /* 0x0000000000007941 */ /* 0x000fea0003800000 */
.L_x_11019:
[----:B--2-4-:R2:W4:Y:S01]  /*b950*/  LDS R135, [R162.X4+0x3780] ;  /* 0x00378000a2877984 */ /* 0x0145220000004800 */
[----:B------:R-:W-:Y:S01]  /*b960*/  BSSY B0, `(.L_x_11021) ;  /* 0x0000004000007945 */ /* 0x000fe20003800000 */
[----:B------:R-:W-:Y:S05]  /*b970*/  @!P0 BRA `(.L_x_11022) ;  /* 0x0000002000008947 */ /* 0x000fea0003800000 */
[----:B------:R2:W-:Y:S04]  /*b980*/  RED.E.ADD.F32.FTZ.RN.STRONG.GPU [R152.64+-0xa00], R237 ;  /* 0xfff600ed9800798e */ /* 0x0005e8000c10e79a */
[----:B----4-:R2:W-:Y:S02]  /*b990*/  RED.E.ADD.F32.FTZ.RN.STRONG.GPU [R154.64+-0xa00], R135 ;  /* 0xfff600879a00798e */ /* 0x0105e4000c10e79a */
.L_x_11022:
[----:B------:R-:W-:Y:S05]  /*b9a0*/  BSYNC B0 ;  /* 0x0000000000007941 */ /* 0x000fea0003800000 */
.L_x_11021:
[----:B------:R-:W2:Y:S01]  /*b9b0*/  LDS R163, [R163.X4+0x3800] ;  /* 0x00380000a3a37984 */ /* 0x000ea20000004800 */
[----:B------:R-:W-:Y:S01]  /*b9c0*/  BSSY B0, `(.L_x_11023) ;  /* 0x0000004000007945 */ /* 0x000fe20003800000 */
[----:B------:R-:W-:Y:S05]  /*b9d0*/  @!P1 BRA `(.L_x_11024) ;  /* 0x0000002000009947 */ /* 0x000fea0003800000 */
[----:B------:R3:W-:Y:S04]  /*b9e0*/  RED.E.ADD.F32.FTZ.RN.STRONG.GPU [R152.64+-0x980], R239 ;  /* 0xfff680ef9800798e */ /* 0x0007e8000c10e79a */
[----:B--2---:R3:W-:Y:S02]  /*b9f0*/  RED.E.ADD.F32.FTZ.RN.STRONG.GPU [R154.64+-0x980], R163 ;  /* 0xfff680a39a00798e */ /* 0x0047e4000c10e79a */
.L_x_11024:
[----:B------:R-:W-:Y:S05]  /*ba00*/  BSYNC B0 ;  /* 0x0000000000007941 */ /* 0x000fea0003800000 */
.L_x_11023:
[----:B--2-4-:R2:W4:Y:S01]  /*ba10*/  LDS R135, [R164.X4+0x3880] ;  /* 0x00388000a4877984 */ /* 0x0145220000004800 */
[----:B------:R-:W-:Y:S01]  /*ba20*/  BSSY B0, `(.L_x_11025) ;  /* 0x0000004000007945 */ /* 0x000fe20003800000 */
[----:B------:R-:W-:Y:S05]  /*ba30*/  @!P2 BRA `(.L_x_11026) ;  /* 0x000000200000a947 */ /* 0x000fea0003800000 */
[----:B------:R2:W-:Y:S04]  /*ba40*/  RED.E.ADD.F32.FTZ.RN.STRONG.GPU [R152.64+-0x900], R241 ;  /* 0xfff700f19800798e */ /* 0x0005e8000c10e79a */
[----:B----4-:R2:W-:Y:S02]  /*ba50*/  RED.E.ADD.F32.FTZ.RN.STRONG.GPU [R154.64+-0x900], R135 ;  /* 0xfff700879a00798e */ /* 0x0105e4000c10e79a */
.L_x_11026:
[----:B------:R-:W-:Y:S05]  /*ba60*/  BSYNC B0 ;  /* 0x0000000000007941 */ /* 0x000fea0003800000 */
.L_x_11025:
[----:B------:R-:W2:Y:S01]  /*ba70*/  LDS R165, [R165.X4+0x3900] ;  /* 0x00390000a5a57984 */ /* 0x000ea20000004800 */
[----:B------:R-:W-:Y:S01]  /*ba80*/  BSSY B0, `(.L_x_11027) ;  /* 0x0000004000007945 */ /* 0x000fe20003800000 */
[----:B------:R-:W-:Y:S05]  /*ba90*/  @!P3 BRA `(.L_x_11028) ;  /* 0x000000200000b947 */ /* 0x000fea0003800000 */
[----:B------:R3:W-:Y:S04]  /*baa0*/  RED.E.ADD.F32.FTZ.RN.STRONG.GPU [R152.64+-0x880], R243 ;  /* 0xfff780f39800798e */ /* 0x0007e8000c10e79a */
[----:B--2---:R3:W-:Y:S02]  /*bab0*/  RED.E.ADD.F32.FTZ.RN.STRONG.GPU [R154.64+-0x880], R165 ;  /* 0xfff780a59a00798e */ /* 0x0047e4000c10e79a */
.L_x_11028:
[----:B------:R-:W-:Y:S05]  /*bac0*/  BSYNC B0 ;  /* 0x0000000000007941 */ /* 0x000fea0003800000 */
.L_x_11027:
[----:B------:R-:W3:Y:S01]  /*bad0*/  LDS R191, [R191.X4+0x3980] ;  /* 0x00398000bfbf7984 */ /* 0x000ee20000004800 */
[----:B------:R-:W-:Y:S01]  /*bae0*/  BSSY B0, `(.L_x_11029) ;  /* 0x0000004000007945 */ /* 0x000fe20003800000 */
[----:B------:R-:W-:Y:S05]  /*baf0*/  @!P4 BRA `(.L_x_11030) ;  /* 0x000000200000c947 */ /* 0x000fea0003800000 */
[----:B------:R4:W-:Y:S04]  /*bb00*/  RED.E.ADD.F32.FTZ.RN.STRONG.GPU [R152.64+-0x800], R245 ;  /* 0xfff800f59800798e */ /* 0x0009e8000c10e79a */
[----:B---3--:R4:W-:Y:S02]  /*bb10*/  RED.E.ADD.F32.FTZ.RN.STRONG.GPU [R154.64+-0x800], R191 ;  /* 0xfff800bf9a00798e */ /* 0x0089e4000c10e79a */
.L_x_11030:
[----:B------:R-:W-:Y:S05]  /*bb20*/  BSYNC B0 ;  /* 0x0000000000007941 */ /* 0x000fea0003800000 */
.L_x_11029:
[----:B--2-4-:R2:W4:Y:S01]  /*bb30*/  LDS R135, [R166.X4+0x3a00] ;  /* 0x003a0000a6877984 */ /* 0x0145220000004800 */
[----:B------:R-:W-:Y:S01]  /*bb40*/  BSSY B0, `(.L_x_11031) ;  /* 0x0000004000007945 */ /* 0x000fe20003800000 */
[----:B------:R-:W-:Y:S05]  /*bb50*/  @!P5 BRA `(.L_x_11032) ;  /* 0x000000200000d947 */ /* 0x000fea0003800000 */
[----:B------:R2:W-:Y:S04]  /*bb60*/  RED.E.ADD.F32.FTZ.RN.STRONG.GPU [R152.64+-0x780], R247 ;  /* 0xfff880f79800798e */ /* 0x0005e8000c10e79a */
[----:B----4-:R2:W-:Y:S02]  /*bb70*/  RED.E.ADD.F32.FTZ.RN.STRONG.GPU [R154.64+-0x780], R135 ;  /* 0xfff880879a00798e */ /* 0x0105e4000c10e79a */
.L_x_11032:
[----:B------:R-:W-:Y:S05]  /*bb80*/  BSYNC B0 ;  /* 0x0000000000007941 */ /* 0x000fea0003800000 */
.L_x_11031:
        /* <DEDUP_REMOVED lines=12> */
.L_x_11034:
[----:B------:R-:W-:Y:S05]  /*bc50*/  BSYNC B0 ;  /* 0x0000000000007941 */ /* 0x000fea0003800000 */
.L_x_11033:
[----:B--2-4-:R2:W4:Y:S01]  /*bc60*/  LDS R135, [R168.X4+0x3b00] ;  /* 0x003b0000a8877984 */ /* 0x0145220000004800 */
[----:B------:R-:W-:Y:S01]  /*bc70*/  BSSY B0, `(.L_x_11035) ;  /* 0x0000004000007945 */ /* 0x000fe20003800000 */
[----:B------:R-:W-:Y:S05]  /*bc80*/  @!P0 BRA `(.L_x_11036) ;  /* 0x0000002000008947 */ /* 0x000fea0003800000 */
[----:B------:R2:W-:Y:S04]  /*bc90*/  RED.E.ADD.F32.FTZ.RN.STRONG.GPU [R152.64+-0x680], R251 ;  /* 0xfff980fb9800798e */ /* 0x0005e8000c10e79a */
[----:B----4-:R2:W-:Y:S02]  /*bca0*/  RED.E.ADD.F32.FTZ.RN.STRONG.GPU [R154.64+-0x680], R135 ;  /* 0xfff980879a00798e */ /* 0x0105e4000c10e79a */
.L_x_11036:
[----:B------:R-:W-:Y:S05]  /*bcb0*/  BSYNC B0 ;  /* 0x0000000000007941 */ /* 0x000fea0003800000 */
.L_x_11035:
[----:B------:R-:W2:Y:S01]  /*bcc0*/  LDS R169, [R169.X4+0x3b80] ;  /* 0x003b8000a9a97984 */ /* 0x000ea20000004800 */
[----:B------:R-:W-:Y:S01]  /*bcd0*/  BSSY B0, `(.L_x_11037) ;  /* 0x0000004000007945 */ /* 0x000fe20003800000 */
[----:B------:R-:W-:Y:S05]  /*bce0*/  @!P1 BRA `(.L_x_11038) ;  /* 0x0000002000009947 */ /* 0x000fea0003800000 */
[----:B------:R4:W-:Y:S04]  /*bcf0*/  RED.E.ADD.F32.FTZ.RN.STRONG.GPU [R152.64+-0x600], R186 ;  /* 0xfffa00ba9800798e */ /* 0x0009e8000c10e79a */
[----:B--2---:R4:W-:Y:S02]  /*bd00*/  RED.E.ADD.F32.FTZ.RN.STRONG.GPU [R154.64+-0x600], R169 ;  /* 0xfffa00a99a00798e */ /* 0x0049e4000c10e79a */
.L_x_11038:
[----:B------:R-:W-:Y:S05]  /*bd10*/  BSYNC B0 ;  /* 0x0000000000007941 */ /* 0x000fea0003800000 */
.L_x_11037:
[----:B--2-4-:R2:W4:Y:S01]  /*bd20*/  LDS R135, [R170.X4+0x3c00] ;  /* 0x003c0000aa877984 */ /* 0x0145220000004800 */
[----:B------:R-:W-:Y:S01]  /*bd30*/  BSSY B0, `(.L_x_11039) ;  /* 0x0000004000007945 */ /* 0x000fe20003800000 */
[----:B------:R-:W-:Y:S05]  /*bd40*/  @!P2 BRA `(.L_x_11040) ;  /* 0x000000200000a947 */ /* 0x000fea0003800000 */
[----:B------:R2:W-:Y:S04]  /*bd50*/  RED.E.ADD.F32.FTZ.RN.STRONG.GPU [R152.64+-0x580], R188 ;  /* 0xfffa80bc9800798e */ /* 0x0005e8000c10e79a */
[----:B----4-:R2:W-:Y:S02]  /*bd60*/  RED.E.ADD.F32.FTZ.RN.STRONG.GPU [R154.64+-0x580], R135 ;  /* 0xfffa80879a00798e */ /* 0x0105e4000c10e79a */
.L_x_11040:
[----:B------:R-:W-:Y:S05]  /*bd70*/  BSYNC B0 ;  /* 0x0000000000007941 */ /* 0x000fea0003800000 */
.L_x_11039:
[----:B------:R-:W2:Y:S01]  /*bd80*/  LDS R171, [R171.X4+0x3c80] ;  /* 0x003c8000abab7984 */ /* 0x000ea20000004800 */
[----:B------:R-:W-:Y:S01]  /*bd90*/  BSSY B0, `(.L_x_11041) ;  /* 0x0000004000007945 */ /* 0x000fe20003800000 */
[----:B------:R-:W-:Y:S05]  /*bda0*/  @!P3 BRA `(.L_x_11042) ;  /* 0x000000200000b947 */ /* 0x000fea0003800000 */
[----:B------:R4:W-:Y:S04]  /*bdb0*/  RED.E.ADD.F32.FTZ.RN.STRONG.GPU [R152.64+-0x500], R190 ;  /* 0xfffb00be9800798e */ /* 0x0009e8000c10e79a */
[----:B--2---:R4:W-:Y:S02]  /*bdc0*/  RED.E.ADD.F32.FTZ.RN.STRONG.GPU [R154.64+-0x500], R171 ;  /* 0xfffb00ab9a00798e */ /* 0x0049e4000c10e79a */
.L_x_11042:
[----:B------:R-:W-:Y:S05]  /*bdd0*/  BSYNC B0 ;  /* 0x0000000000007941 */ /* 0x000fea0003800000 */
.L_x_11041:
[----:B--2-4-:R2:W4:Y:S01]  /*bde0*/  LDS R135, [R172.X4+0x3d00] ;  /* 0x003d0000ac877984 */ /* 0x0145220000004800 */
[----:B------:R-:W-:Y:S01]  /*bdf0*/  BSSY B0, `(.L_x_11043) ;  /* 0x0000004000007945 */ /* 0x000fe20003800000 */
[----:B------:R-:W-:Y:S05]  /*be00*/  @!P4 BRA `(.L_x_11044) ;  /* 0x000000200000c947 */ /* 0x000fea0003800000 */
[----:B------:R2:W-:Y:S04]  /*be10*/  RED.E.ADD.F32.FTZ.RN.STRONG.GPU [R152.64+-0x480], R192 ;  /* 0xfffb80c09800798e */ /* 0x0005e8000c10e79a */
[----:B----4-:R2:W-:Y:S02]  /*be20*/  RED.E.ADD.F32.FTZ.RN.STRONG.GPU [R154.64+-0x480], R135 ;  /* 0xfffb80879a00798e */ /* 0x0105e4000c10e79a */
.L_x_11044:
[----:B------:R-:W-:Y:S05]  /*be30*/  BSYNC B0 ;  /* 0x0000000000007941 */ /* 0x000fea0003800000 */
.L_x_11043:
[----:B------:R-:W2:Y:S01]  /*be40*/  LDS R173, [R173.X4+0x3d80] ;  /* 0x003d8000adad7984 */ /* 0x000ea20000004800 */
[----:B------:R-:W-:Y:S01]  /*be50*/  BSSY B0, `(.L_x_11045) ;  /* 0x0000004000007945 */ /* 0x000fe20003800000 */
[----:B------:R-:W-:Y:S05]  /*be60*/  @!P5 BRA `(.L_x_11046) ;  /* 0x000000200000d947 */ /* 0x000fea0003800000 */
[----:B------:R4:W-:Y:S04]  /*be70*/  RED.E.ADD.F32.FTZ.RN.STRONG.GPU [R152.64+-0x400], R222 ;  /* 0xfffc00de9800798e */ /* 0x0009e8000c10e79a */
[----:B--2---:R4:W-:Y:S02]  /*be80*/  RED.E.ADD.F32.FTZ.RN.STRONG.GPU [R154.64+-0x400], R173 ;  /* 0xfffc00ad9a00798e */ /* 0x0049e4000c10e79a */
.L_x_11046:
[----:B------:R-:W-:Y:S05]  /*be90*/  BSYNC B0 ;  /* 0x0000000000007941 */ /* 0x000fea0003800000 */
.L_x_11045:
        /* <DEDUP_REMOVED lines=12> */
.L_x_11048:
[----:B--2---:R-:W-:Y:S05]  /*bf60*/  BSYNC B0 ;  /* 0x0000000000007941 */ /* 0x004fea0003800000 */
.L_x_11047:
[----:B------:R-:W2:Y:S01]  /*bf70*/  LDS R175, [R175.X4+0x3e80] ;  /* 0x003e8000afaf7984 */ /* 0x000ea20000004800 */
[----:B------:R-:W-:Y:S01]  /*bf80*/  BSSY B0, `(.L_x_11049) ;  /* 0x0000004000007945 */ /* 0x000fe20003800000 */
[----:B------:R-:W-:Y:S05]  /*bf90*/  @!P0 BRA `(.L_x_11050) ;  /* 0x0000002000008947 */ /* 0x000fea0003800000 */
[----:B------:R4:W-:Y:S04]  /*bfa0*/  RED.E.ADD.F32.FTZ.RN.STRONG.GPU [R152.64+-0x300], R226 ;  /* 0xfffd00e29800798e */ /* 0x0009e8000c10e79a */
[----:B--2---:R4:W-:Y:S02]  /*bfb0*/  RED.E.ADD.F32.FTZ.RN.STRONG.GPU [R154.64+-0x300], R175 ;  /* 0xfffd00af9a00798e */ /* 0x0049e4000c10e79a */
.L_x_11050:
[----:B------:R-:W-:Y:S05]  /*bfc0*/  BSYNC B0 ;  /* 0x0000000000007941 */ /* 0x000fea0003800000 */
.L_x_11049:
[----:B----4-:R4:W3:Y:S01]  /*bfd0*/  LDS R135, [R176.X4+0x3f00] ;  /* 0x003f0000b0877984 */ /* 0x0108e20000004800 */
[----:B------:R-:W-:Y:S01]  /*bfe0*/  BSSY B0, `(.L_x_11051) ;  /* 0x0000004000007945 */ /* 0x000fe20003800000 */
[----:B------:R-:W-:Y:S05]  /*bff0*/  @!P1 BRA `(.L_x_11052) ;  /* 0x0000002000009947 */ /* 0x000fea0003800000 */
[----:B------:R4:W-:Y:S04]  /*c000*/  RED.E.ADD.F32.FTZ.RN.STRONG.GPU [R152.64+-0x280], R228 ;  /* 0xfffd80e49800798e */ /* 0x0009e8000c10e79a */
[----:B---3--:R4:W-:Y:S02]  /*c010*/  RED.E.ADD.F32.FTZ.RN.STRONG.GPU [R154.64+-0x280], R135 ;  /* 0xfffd80879a00798e */ /* 0x0089e4000c10e79a */
.L_x_11052:
[----:B------:R-:W-:Y:S05]  /*c020*/  BSYNC B0 ;  /* 0x0000000000007941 */ /* 0x000fea0003800000 */
.L_x_11051:
[----:B------:R-:W4:Y:S01]  /*c030*/  LDS R177, [R177.X4+0x3f80] ;  /* 0x003f8000b1b17984 */ /* 0x000f220000004800 */
[----:B------:R-:W-:Y:S01]  /*c040*/  BSSY B0, `(.L_x_11053) ;  /* 0x0000004000007945 */ /* 0x000fe20003800000 */
[----:B------:R-:W-:Y:S05]  /*c050*/  @!P2 BRA `(.L_x_11054) ;  /* 0x000000200000a947 */ /* 0x000fea0003800000 */
[----:B------:R4:W-:Y:S04]  /*c060*/  RED.E.ADD.F32.FTZ.RN.STRONG.GPU [R152.64+-0x200], R230 ;  /* 0xfffe00e69800798e */ /* 0x0009e8000c10e79a */
[----:B----4-:R4:W-:Y:S02]  /*c070*/  RED.E.ADD.F32.FTZ.RN.STRONG.GPU [R154.64+-0x200], R177 ;  /* 0xfffe00b19a00798e */ /* 0x0109e4000c10e79a */
.L_x_11054:
[----:B------:R-:W-:Y:S05]  /*c080*/  BSYNC B0 ;  /* 0x0000000000007941 */ /* 0x000fea0003800000 */
.L_x_11053:
[----:B---34-:R3:W4:Y:S01]  /*c090*/  LDS R135, [R178.X4+0x4000] ;  /* 0x00400000b2877984 */ /* 0x0187220000004800 */
[----:B------:R-:W-:Y:S01]  /*c0a0*/  BSSY B0, `(.L_x_11055) ;  /* 0x0000004000007945 */ /* 0x000fe20003800000 */
[----:B------:R-:W-:Y:S05]  /*c0b0*/  @!P3 BRA `(.L_x_11056) ;  /* 0x000000200000b947 */ /* 0x000fea0003800000 */
[----:B------:R3:W-:Y:S04]  /*c0c0*/  RED.E.ADD.F32.FTZ.RN.STRONG.GPU [R152.64+-0x180], R232 ;  /* 0xfffe80e89800798e */ /* 0x0007e8000c10e79a */
[----:B----4-:R3:W-:Y:S02]  /*c0d0*/  RED.E.ADD.F32.FTZ.RN.STRONG.GPU [R154.64+-0x180], R135 ;  /* 0xfffe80879a00798e */ /* 0x0107e4000c10e79a */
.L_x_11056:
[----:B------:R-:W-:Y:S05]  /*c0e0*/  BSYNC B0 ;  /* 0x0000000000007941 */ /* 0x000fea0003800000 */
.L_x_11055:
[----:B---34-:R3:W4:Y:S01]  /*c0f0*/  LDS R135, [R180.X4+0x4080] ;  /* 0x00408000b4877984 */ /* 0x0187220000004800 */
[----:B------:R-:W-:Y:S01]  /*c100*/  BSSY B0, `(.L_x_11057) ;  /* 0x0000004000007945 */ /* 0x000fe20003800000 */
[----:B------:R-:W-:Y:S05]  /*c110*/  @!P4 BRA `(.L_x_11058) ;  /* 0x000000200000c947 */ /* 0x000fea0003800000 */
[----:B------:R3:W-:Y:S04]  /*c120*/  RED.E.ADD.F32.FTZ.RN.STRONG.GPU [R152.64+-0x100], R234 ;  /* 0xffff00ea9800798e */ /* 0x0007e8000c10e79a */
[----:B----4-:R3:W-:Y:S02]  /*c130*/  RED.E.ADD.F32.FTZ.RN.STRONG.GPU [R154.64+-0x100], R135 ;  /* 0xffff00879a00798e */ /* 0x0107e4000c10e79a */
.L_x_11058:
[----:B------:R-:W-:Y:S05]  /*c140*/  BSYNC B0 ;  /* 0x0000000000007941 */ /* 0x000fea0003800000 */
.L_x_11057:
[----:B------:R-:W3:Y:S01]  /*c150*/  LDS R181, [R181.X4+0x4100] ;  /* 0x00410000b5b57984 */ /* 0x000ee20000004800 */
[----:B------:R-:W-:Y:S01]  /*c160*/  BSSY B0, `(.L_x_11059) ;  /* 0x0000004000007945 */ /* 0x000fe20003800000 */
[----:B------:R-:W-:Y:S05]  /*c170*/  @!P5 BRA `(.L_x_11060) ;  /* 0x000000200000d947 */ /* 0x000fea0003800000 */
[----:B------:R4:W-:Y:S04]  /*c180*/  RED.E.ADD.F32.FTZ.RN.STRONG.GPU [R152.64+-0x80], R236 ;  /* 0xffff80ec9800798e */ /* 0x0009e8000c10e79a */
[----:B---3--:R4:W-:Y:S02]  /*c190*/  RED.E.ADD.F32.FTZ.RN.STRONG.GPU [R154.64+-0x80], R181 ;  /* 0xffff80b59a00798e */ /* 0x0089e4000c10e79a */
.L_x_11060:
[----:B------:R-:W-:Y:S05]  /*c1a0*/  BSYNC B0 ;  /* 0x0000000000007941 */ /* 0x000fea0003800000 */
.L_x_11059:
        /* <DEDUP_REMOVED lines=8> */
[----:B------:R-:W-:Y:S02]  /*c230*/  FFMA.FTZ R51, R102, R37, R51 ;  /* 0x0000002566337223 */ /* 0x000fe40000010033 */
[----:B------:R-:W-:Y:S02]  /*c240*/  FFMA.FTZ R70, R37, R18, R70 ;  /* 0x0000001225467223 */ /* 0x000fe40000010046 */
[----:B------:R-:W-:Y:S02]  /*c250*/  FADD.FTZ R91, R36, R91 ;  /* 0x0000005b245b7221 */ /* 0x000fe40000010000 */
[----:B------:R-:W-:Y:S02]  /*c260*/  FFMA.FTZ R37, R106, R43, R44 ;  /* 0x0000002b6a257223 */ /* 0x000fe4000001002c */
[----:B------:R-:W-:Y:S02]  /*c270*/  FFMA.FTZ R36, R105, R50, R47 ;  /* 0x0000003269247223 */ /* 0x000fe4000001002f */
[----:B------:R-:W-:-:S02]  /*c280*/  FFMA.FTZ R62, R62, R119, R63 ;  /* 0x000000773e3e7223 */ /* 0x000fc4000001003f */
[----:B------:R-:W-:Y:S02]  /*c290*/  FFMA.FTZ R125, R52, R125, R197 ;  /* 0x0000007d347d7223 */ /* 0x000fe400000100c5 */
[----:B------:R-:W-:Y:S02]  /*c2a0*/  FMUL.FTZ R179, R136, R179 ;  /* 0x000000b388b37220 */ /* 0x000fe40000410000 */
[----:B---3--:R-:W-:Y:S02]  /*c2b0*/  @!P0 FADD.FTZ R118, R118, R135 ;  /* 0x0000008776768221 */ /* 0x008fe40000010000 */
        /* <DEDUP_REMOVED lines=10> */
[----:B------:R-:W-:Y:S02]  /*c360*/  FADD.FTZ R90, R37, R90 ;  /* 0x0000005a255a7221 */ /* 0x000fe40000010000 */
[----:B------:R-:W-:-:S02]  /*c370*/  FADD.FTZ R89, R36, R89 ;  /* 0x0000005924597221 */ /* 0x000fc40000010000 */
        /* <DEDUP_REMOVED lines=56> */
[----:B------:R-:W-:-:S02]  /*c700*/  FFMA.FTZ R83, R62, R24, R83 ;  /* 0x000000183e537223 */ /* 0x000fc40000010053 */
[----:B----4-:R-:W-:Y:S01]  /*c710*/  @!P0 FADD.FTZ R59, R59, R122 ;  /* 0x0000007a3b3b8221 */ /* 0x010fe20000010000 */
[----:B------:R-:W-:Y:S01]  /*c720*/  ISETP.NE.AND P0, PT, R148, RZ, PT ;  /* 0x000000ff9400720c */ /* 0x000fe20003f05270 */
[----:B------:R-:W-:Y:S02]  /*c730*/  FADD.FTZ R96, R179, R96 ;  /* 0x00000060b3607221 */ /* 0x000fe40000010000 */
        /* <DEDUP_REMOVED lines=10> */
[----:B---3--:R-:W-:Y:S02]  /*c7e0*/  ULDC UR36, c[0x0][0x174] ;  /* 0x00005d0000247ab9 */ /* 0x008fe40000000800 */
[----:B------:R-:W-:Y:S02]  /*c7f0*/  UISETP.NE.AND UP0, UPT, UR24, UR36, UPT ;  /* 0x000000241800728c */ /* 0x000fe4000bf05270 */
[----:B------:R-:W-:-:S04]  /*c800*/  USHF.L.U32 UR36, UR7, 0x3, URZ ;  /* 0x0000000307247899 */ /* 0x000fc8000800063f */
[----:B------:R-:W-:-:S13]  /*c810*/  PLOP3.LUT P0, PT, PT, PT, UP0, 0x80, 0x0 ;  /* 0x000000000000781c */ /* 0x000fda0003f0f008 */
[----:B------:R-:W3:Y:S02]  /*c820*/  @P0 LDS.64 R36, [UR36+0x6750] ;  /* 0x00675024ff240984 */ /* 0x000ee40008000a00 */
[----:B---3--:R-:W-:Y:S02]  /*c830*/  @P0 FADD.FTZ R119, R119, R37 ;  /* 0x0000002577770221 */ /* 0x008fe40000010000 */
[----:B------:R-:W-:-:S05]  /*c840*/  @P0 FADD.FTZ R118, R118, R36 ;  /* 0x0000002476760221 */ /* 0x000fca0000010000 */
[----:B------:R3:W-:Y:S02]  /*c850*/  STS.64 [UR36+0x6750], R118 ;  /* 0x00675076ff007988 */ /* 0x0007e40008000a24 */
.L_x_11062:
[----:B---3--:R-:W-:Y:S05]  /*c860*/  BSYNC B0 ;  /* 0x0000000000007941 */ /* 0x008fea0003800000 */
.L_x_11061:
        /* <DEDUP_REMOVED lines=8> */
.L_x_10984:
[----:B------:R-:W-:Y:S01]  /*c8f0*/  BAR.SYNC.DEFER_BLOCKING 0x0 ;  /* 0x0000000000007b1d */ /* 0x000fe20000010000 */
[----:B-1----:R-:W-:-:S05]  /*c900*/  HFMA2.MMA R3, -RZ, RZ, 0, 9.5367431640625e-07 ;  /* 0x00000010ff037435 */ /* 0x002fca00000001ff */
[----:B------:R-:W-:-:S05]  /*c910*/  ULDC.64 UR8, c[0x0][0x2d8] ;  /* 0x0000b60000087ab9 */ /* 0x000fca0000000a00 */
[----:B------:R-:W-:-:S05]  /*c920*/  IMAD.WIDE R2, R34, R3, UR32 ;  /* 0x0000002022027e25 */ /* 0x000fca000f8e0203 */
[----:B------:R-:W3:Y:S04]  /*c930*/  LDG.E.128 R4, [R2.64] ;  /* 0x0000001a02047981 */ /* 0x000ee8000c1e1d00 */
[----:B------:R-:W4:Y:S04]  /*c940*/  LDG.E.128 R8, [R2.64+0x200] ;  /* 0x0002001a02087981 */ /* 0x000f28000c1e1d00 */
[----:B------:R-:W5:Y:S04]  /*c950*/  LDG.E.128 R12, [R2.64+0x400] ;  /* 0x0004001a020c7981 */ /* 0x000f68000c1e1d00 */
[----:B--2---:R-:W2:Y:S01]  /*c960*/  LDG.E.128 R16, [R2.64+0x600] ;  /* 0x0006001a02107981 */ /* 0x004ea2000c1e1d00 */
        /* <DEDUP_REMOVED lines=44> */
[----:B---3--:R-:W-:Y:S01]  /*cc30*/  FADD.FTZ R4, R4, UR5 ;  /* 0x0000000504047e21 */ /* 0x008fe20008010000 */
[----:B------:R-:W-:Y:S01]  /*cc40*/  FSETP.GTU.FTZ.AND P0, PT, R25, 20, PT ;  /* 0x41a000001900780b */ /* 0x000fe20003f1c000 */
[----:B------:R-:W-:-:S02]  /*cc50*/  FADD.FTZ R26, R26, UR5 ;  /* 0x000000051a1a7e21 */ /* 0x000fc40008010000 */
[----:B------:R-:W-:Y:S02]  /*cc60*/  @!P5 FMUL.FTZ R8, R23, -1.4426950216293334961 ;  /* 0xbfb8aa3b1708d820 */ /* 0x000fe40000410000 */
[----:B------:R-:W-:Y:S01]  /*cc70*/  @!P2 FMUL.FTZ R0, R20, -1.4426950216293334961 ;  /* 0xbfb8aa3b1400a820 */ /* 0x000fe20000410000 */
[----:B------:R-:W-:Y:S01]  /*cc80*/  FSETP.GTU.FTZ.AND P1, PT, R26, 20, PT ;  /* 0x41a000001a00780b */ /* 0x000fe20003f3c000 */
[----:B------:R-:W-:Y:S02]  /*cc90*/  @!P3 FMUL.FTZ R2, R21, -1.4426950216293334961 ;  /* 0xbfb8aa3b1502b820 */ /* 0x000fe40000410000 */
[----:B------:R-:W1:Y:S01]  /*cca0*/  @!P5 MUFU.EX2 R8, R8 ;  /* 0x000000080008d308 */ /* 0x000e620000000800 */
[----:B------:R-:W-:Y:S02]  /*ccb0*/  @!P4 FMUL.FTZ R3, R22, -1.4426950216293334961 ;  /* 0xbfb8aa3b1603c820 */ /* 0x000fe40000410000 */
[----:B------:R-:W-:Y:S02]  /*ccc0*/  @!P6 FMUL.FTZ R9, R24, -1.4426950216293334961 ;  /* 0xbfb8aa3b1809e820 */ /* 0x000fe40000410000 */
[----:B------:R-:W-:-:S02]  /*ccd0*/  FADD.FTZ R5, R5, UR5 ;  /* 0x0000000505057e21 */ /* 0x000fc40008010000 */
[----:B------:R-:W-:Y:S01]  /*cce0*/  FADD.FTZ R6, R6, UR5 ;  /* 0x0000000506067e21 */ /* 0x000fe20008010000 */
[----:B------:R-:W2:Y:S01]  /*ccf0*/  @!P2 MUFU.EX2 R0, R0 ;  /* 0x000000000000a308 */ /* 0x000ea20000000800 */
[----:B------:R-:W-:-:S07]  /*cd00*/  FADD.FTZ R7, R7, UR5 ;  /* 0x0000000507077e21 */ /* 0x000fce0008010000 */
[----:B------:R-:W3:Y:S01]  /*cd10*/  @!P3 MUFU.EX2 R2, R2 ;  /* 0x000000020002b308 */ /* 0x000ee20000000800 */
[----:B-1----:R-:W-:-:S07]  /*cd20*/  @!P5 FADD.FTZ R8, R8, 1 ;  /* 0x3f8000000808d421 */ /* 0x002fce0000010000 */
[----:B------:R-:W1:Y:S01]  /*cd30*/  @!P4 MUFU.EX2 R3, R3 ;  /* 0x000000030003c308 */ /* 0x000e620000000800 */
[----:B--2---:R-:W-:Y:S02]  /*cd40*/  @!P2 FADD.FTZ R0, R0, 1 ;  /* 0x3f8000000000a421 */ /* 0x004fe40000010000 */
[----:B---3--:R-:W-:-:S05]  /*cd50*/  @!P3 FADD.FTZ R2, R2, 1 ;  /* 0x3f8000000202b421 */ /* 0x008fca0000010000 */
[----:B------:R2:W3:Y:S01]  /*cd60*/  @!P2 MUFU.RCP R11, R0 ;  /* 0x00000000000ba308 */ /* 0x0004e20000001000 */
[----:B-1----:R-:W-:-:S07]  /*cd70*/  @!P4 FADD.FTZ R3, R3, 1 ;  /* 0x3f8000000303c421 */ /* 0x002fce0000010000 */
[----:B------:R1:W4:Y:S01]  /*cd80*/  @!P3 MUFU.RCP R10, R2 ;  /* 0x00000002000ab308 */ /* 0x0003220000001000 */
[----:B--2---:R-:W-:-:S07]  /*cd90*/  @!P0 FMUL.FTZ R0, R25, -1.4426950216293334961 ;  /* 0xbfb8aa3b19008820 */ /* 0x004fce0000410000 */
[----:B------:R-:W2:Y:S01]  /*cda0*/  @!P5 MUFU.RCP R8, R8 ;  /* 0x000000080008d308 */ /* 0x000ea20000001000 */
[----:B---3--:R-:W-:Y:S01]  /*cdb0*/  @!P2 FMUL.FTZ R96, R96, R11 ;  /* 0x0000000b6060a220 */ /* 0x008fe20000410000 */
[----:B------:R-:W-:Y:S01]  /*cdc0*/  FSETP.GTU.FTZ.AND P2, PT, R27, 20, PT ;  /* 0x41a000001b00780b */ /* 0x000fe20003f5c000 */
[----:B-1----:R-:W-:-:S05]  /*cdd0*/  @!P1 FMUL.FTZ R2, R26, -1.4426950216293334961 ;  /* 0xbfb8aa3b1a029820 */ /* 0x002fca0000410000 */
[----:B------:R-:W1:Y:S01]  /*cde0*/  @!P4 MUFU.RCP R3, R3 ;  /* 0x000000030003c308 */ /* 0x000e620000001000 */
[----:B----4-:R-:W-:Y:S01]  /*cdf0*/  @!P3 FMUL.FTZ R97, R97, R10 ;  /* 0x0000000a6161b220 */ /* 0x010fe20000410000 */
[----:B------:R-:W-:-:S06]  /*ce00*/  FSETP.GTU.FTZ.AND P3, PT, R4, 20, PT ;  /* 0x41a000000400780b */ /* 0x000fcc0003f7c000 */
[----:B------:R3:W4:Y:S01]  /*ce10*/  @!P6 MUFU.EX2 R12, R9 ;  /* 0x00000009000ce308 */ /* 0x0007220000000800 */
[----:B--2---:R-:W-:Y:S01]  /*ce20*/  @!P5 FMUL.FTZ R99, R99, R8 ;  /* 0x000000086363d220 */ /* 0x004fe20000410000 */
[----:B------:R-:W-:-:S05]  /*ce30*/  FSETP.GTU.FTZ.AND P5, PT, R6, 20, PT ;  /* 0x41a000000600780b */ /* 0x000fca0003fbc000 */
[----:B------:R-:W-:Y:S01]  /*ce40*/  @!P3 FMUL.FTZ R4, R4, -1.4426950216293334961 ;  /* 0xbfb8aa3b0404b820 */ /* 0x000fe20000410000 */
[----:B------:R-:W2:Y:S01]  /*ce50*/  @!P0 MUFU.EX2 R0, R0 ;  /* 0x0000000000008308 */ /* 0x000ea20000000800 */
[----:B---3--:R-:W3:Y:S01]  /*ce60*/  LDS.128 R8, [R33] ;  /* 0x0000000021087984 */ /* 0x008ee20000000c00 */
[----:B-1----:R-:W-:Y:S01]  /*ce70*/  @!P4 FMUL.FTZ R98, R98, R3 ;  /* 0x000000036262c220 */ /* 0x002fe20000410000 */
[----:B------:R-:W-:Y:S01]  /*ce80*/  FSETP.GTU.FTZ.AND P4, PT, R5, 20, PT ;  /* 0x41a000000500780b */ /* 0x000fe20003f9c000 */
[----:B------:R-:W-:Y:S01]  /*ce90*/  @!P2 FMUL.FTZ R3, R27, -1.4426950216293334961 ;  /* 0xbfb8aa3b1b03a820 */ /* 0x000fe20000410000 */
[----:B------:R-:W-:Y:S02]  /*cea0*/  BAR.SYNC.DEFER_BLOCKING 0x0 ;  /* 0x0000000000007b1d */ /* 0x000fe40000010000 */
[----:B------:R-:W-:Y:S02]  /*ceb0*/  @!P5 FMUL.FTZ R6, R6, -1.4426950216293334961 ;  /* 0xbfb8aa3b0606d820 */ /* 0x000fe40000410000 */
[----:B----4-:R-:W-:-:S02]  /*cec0*/  @!P6 FADD.FTZ R12, R12, 1 ;  /* 0x3f8000000c0ce421 */ /* 0x010fc40000010000 */
[----:B------:R-:W1:Y:S01]  /*ced0*/  @!P2 MUFU.EX2 R3, R3 ;  /* 0x000000030003a308 */ /* 0x000e620000000800 */
[----:B--2---:R-:W-:-:S04]  /*cee0*/  @!P0 FADD.FTZ R0, R0, 1 ;  /* 0x3f80000000008421 */ /* 0x004fc80000010000 */
[----:B------:R-:W-:-:S03]  /*cef0*/  @!P4 FMUL.FTZ R5, R5, -1.4426950216293334961 ;  /* 0xbfb8aa3b0505c820 */ /* 0x000fc60000410000 */
[----:B------:R-:W2:Y:S08]  /*cf00*/  @!P3 MUFU.EX2 R4, R4 ;  /* 0x000000040004b308 */ /* 0x000eb00000000800 */
[----:B------:R-:W4:Y:S01]  /*cf10*/  @!P1 MUFU.EX2 R2, R2 ;  /* 0x0000000200029308 */ /* 0x000f220000000800 */
[----:B-1----:R-:W-:Y:S01]  /*cf20*/  @!P2 FADD.FTZ R3, R3, 1 ;  /* 0x3f8000000303a421 */ /* 0x002fe20000010000 */
[----:B------:R-:W-:Y:S04]  /*cf30*/  STS.128 [R33], R80 ;  /* 0x0000005021007388 */ /* 0x000fe80000000c00 */
[----:B------:R-:W-:Y:S01]  /*cf40*/  STS.128 [R33+0x10], R76 ;  /* 0x0000104c21007388 */ /* 0x000fe20000000c00 */
[----:B--2---:R-:W-:Y:S01]  /*cf50*/  @!P3 FADD.FTZ R4, R4, 1 ;  /* 0x3f8000000404b421 */ /* 0x004fe20000010000 */
[----:B------:R1:W2:Y:S02]  /*cf60*/  @!P6 MUFU.RCP R15, R12 ;  /* 0x0000000c000fe308 */ /* 0x0002a40000001000 */
[----:B------:R-:W-:Y:S01]  /*cf70*/  STS.128 [R33+0x20], R72 ;  /* 0x0000204821007388 */ /* 0x000fe20000000c00 */
[----:B---3--:R-:W-:-:S03]  /*cf80*/  FADD.FTZ R8, R8, UR5 ;  /* 0x0000000508087e21 */ /* 0x008fc60008010000 */
[----:B------:R-:W-:Y:S01]  /*cf90*/  STS.128 [R33+0x30], R68 ;  /* 0x0000304421007388 */ /* 0x000fe20000000c00 */
[----:B----4-:R-:W-:Y:S01]  /*cfa0*/  @!P1 FADD.FTZ R2, R2, 1 ;  /* 0x3f80000002029421 */ /* 0x010fe20000010000 */
[----:B------:R-:W3:Y:S01]  /*cfb0*/  @!P0 MUFU.RCP R0, R0 ;  /* 0x0000000000008308 */ /* 0x000ee20000001000 */
[----:B-1----:R-:W-:Y:S01]  /*cfc0*/  FADD.FTZ R12, R9, UR5 ;  /* 0x00000005090c7e21 */ /* 0x002fe20008010000 */
[----:B------:R-:W-:-:S06]  /*cfd0*/  NOP ;  /* 0x0000000000007918 */ /* 0x000fcc0000000000 */
[----:B------:R-:W1:Y:S01]  /*cfe0*/  @!P2 MUFU.RCP R14, R3 ;  /* 0x00000003000ea308 */ /* 0x000e620000001000 */
[----:B------:R-:W-:Y:S01]  /*cff0*/  FADD.FTZ R10, R10, UR5 ;  /* 0x000000050a0a7e21 */ /* 0x000fe20008010000 */
[----:B------:R-:W-:Y:S01]  /*d000*/  LDS.128 R20, [R148.X16+0x400] ;  /* 0x0004000094147984 */ /* 0x000fe2000000cc00 */
[----:B------:R-:W-:Y:S02]  /*d010*/  FADD.FTZ R11, R11, UR5 ;  /* 0x000000050b0b7e21 */ /* 0x000fe40008010000 */
[----:B--2---:R-:W-:Y:S01]  /*d020*/  @!P6 FMUL.FTZ R88, R88, R15 ;  /* 0x0000000f5858e220 */ /* 0x004fe20000410000 */
[----:B------:R-:W-:Y:S01]  /*d030*/  LDS.128 R24, [R148.X16+0x600] ;  /* 0x0006000094187984 */ /* 0x000fe2000000cc00 */
[----:B------:R-:W-:Y:S01]  /*d040*/  FSETP.GTU.FTZ.AND P6, PT, R7, 20, PT ;  /* 0x41a000000700780b */ /* 0x000fe20003fdc000 */
[----:B------:R-:W2:Y:S01]  /*d050*/  @!P3 MUFU.RCP R9, R4 ;  /* 0x000000040009b308 */ /* 0x000ea20000001000 */
[----:B---3--:R-:W-:Y:S01]  /*d060*/  @!P0 FMUL.FTZ R89, R89, R0 ;  /* 0x0000000059598220 */ /* 0x008fe20000410000 */
[----:B------:R-:W-:-:S06]  /*d070*/  FSETP.GTU.FTZ.AND P0, PT, R8, 20, PT ;  /* 0x41a000000800780b */ /* 0x000fcc0003f1c000 */
[----:B------:R-:W3:Y:S01]  /*d080*/  @!P1 MUFU.RCP R17, R2 ;  /* 0x0000000200119308 */ /* 0x000ee20000001000 */
[----:B-1----:R-:W-:Y:S01]  /*d090*/  @!P2 FMUL.FTZ R91, R91, R14 ;  /* 0x0000000e5b5ba220 */ /* 0x002fe20000410000 */
[----:B------:R-:W-:-:S05]  /*d0a0*/  FSETP.GTU.FTZ.AND P2, PT, R10, 20, PT ;  /* 0x41a000000a00780b */ /* 0x000fca0003f5c000 */
[----:B------:R-:W-:Y:S01]  /*d0b0*/  @!P0 FMUL.FTZ R0, R8, -1.4426950216293334961 ;  /* 0xbfb8aa3b08008820 */ /* 0x000fe20000410000 */
[----:B------:R-:W1:Y:S01]  /*d0c0*/  @!P4 MUFU.EX2 R5, R5 ;  /* 0x000000050005c308 */ /* 0x000e620000000800 */
[----:B--2---:R-:W-:Y:S01]  /*d0d0*/  @!P3 FMUL.FTZ R84, R84, R9 ;  /* 0x000000095454b220 */ /* 0x004fe20000410000 */
[----:B------:R-:W-:-:S05]  /*d0e0*/  FSETP.GTU.FTZ.AND P3, PT, R11, 20, PT ;  /* 0x41a000000b00780b */ /* 0x000fca0003f7c000 */
[----:B------:R-:W-:Y:S01]  /*d0f0*/  @!P2 FMUL.FTZ R3, R10, -1.4426950216293334961 ;  /* 0xbfb8aa3b0a03a820 */ /* 0x000fe20000410000 */
[----:B------:R2:W4:Y:S01]  /*d100*/  @!P5 MUFU.EX2 R13, R6 ;  /* 0x00000006000dd308 */ /* 0x0005220000000800 */
[----:B---3--:R-:W-:Y:S01]  /*d110*/  @!P1 FMUL.FTZ R90, R90, R17 ;  /* 0x000000115a5a9220 */ /* 0x008fe20000410000 */
[----:B------:R-:W-:Y:S01]  /*d120*/  FSETP.GTU.FTZ.AND P1, PT, R12, 20, PT ;  /* 0x41a000000c00780b */ /* 0x000fe20003f3c000 */
[----:B------:R-:W-:Y:S04]  /*d130*/  LDS.128 R16, [R148.X16+0x200] ;  /* 0x0002000094107984 */ /* 0x000fe8000000cc00 */
[----:B------:R-:W-:Y:S01]  /*d140*/  @!P3 FMUL.FTZ R4, R11, -1.4426950216293334961 ;  /* 0xbfb8aa3b0b04b820 */ /* 0x000fe20000410000 */
[----:B------:R-:W-:Y:S01]  /*d150*/  @!P2 MUFU.EX2 R3, R3 ;  /* 0x000000030003a308 */ /* 0x000fe20000000800 */
[----:B------:R-:W3:Y:S01]  /*d160*/  LDS.128 R8, [R148.X16] ;  /* 0x0000000094087984 */ /* 0x000ee2000000cc00 */
[----:B--2---:R-:W-:-:S02]  /*d170*/  @!P6 FMUL.FTZ R6, R7, -1.4426950216293334961 ;  /* 0xbfb8aa3b0706e820 */ /* 0x004fc40000410000 */
[----:B-1----:R-:W-:-:S03]  /*d180*/  @!P4 FADD.FTZ R5, R5, 1 ;  /* 0x3f8000000505c421 */ /* 0x002fc60000010000 */
[----:B------:R-:W-:Y:S01]  /*d190*/  @!P1 FMUL.FTZ R2, R12, -1.4426950216293334961 ;  /* 0xbfb8aa3b0c029820 */ /* 0x000fe20000410000 */
[----:B------:R-:W1:Y:S01]  /*d1a0*/  @!P0 MUFU.EX2 R0, R0 ;  /* 0x0000000000008308 */ /* 0x000e620000000800 */
[----:B----4-:R-:W-:-:S07]  /*d1b0*/  @!P5 FADD.FTZ R13, R13, 1 ;  /* 0x3f8000000d0dd421 */ /* 0x010fce0000010000 */
[----:B------:R-:W2:Y:S08]  /*d1c0*/  @!P1 MUFU.EX2 R2, R2 ;  /* 0x0000000200029308 */ /* 0x000eb00000000800 */
[----:B------:R-:W4:Y:S01]  /*d1d0*/  @!P6 MUFU.EX2 R7, R6 ;  /* 0x000000060007e308 */ /* 0x000f220000000800 */
[----:B-1----:R-:W-:-:S07]  /*d1e0*/  @!P0 FADD.FTZ R0, R0, 1 ;  /* 0x3f80000000008421 */ /* 0x002fce0000010000 */
[----:B------:R2:W1:Y:S08]  /*d1f0*/  @!P3 MUFU.EX2 R6, R4 ;  /* 0x000000040006b308 */ /* 0x0004700000000800 */
[----:B------:R5:W0:Y:S01]  /*d200*/  @!P4 MUFU.RCP R12, R5 ;  /* 0x00000005000cc308 */ /* 0x000a220000001000 */
[----:B--2---:R-:W-:Y:S01]  /*d210*/  @!P1 FADD.FTZ R4, R2, 1 ;  /* 0x3f80000002049421 */ /* 0x004fe20000010000 */
[----:B------:R-:W-:Y:S01]  /*d220*/  MOV R2, UR7 ;  /* 0x0000000700027c02 */ /* 0x000fe20008000f00 */
[----:B----4-:R-:W-:-:S05]  /*d230*/  @!P6 FADD.FTZ R7, R7, 1 ;  /* 0x3f8000000707e421 */ /* 0x010fca0000010000 */
[----:B------:R-:W2:Y:S01]  /*d240*/  @!P0 MUFU.RCP R15, R0 ;  /* 0x00000000000f8308 */ /* 0x000ea20000001000 */
[----:B-----5:R-:W-:Y:S01]  /*d250*/  @!P2 FADD.FTZ R5, R3, 1 ;  /* 0x3f8000000305a421 */ /* 0x020fe20000010000 */
[----:B------:R-:W-:Y:S01]  /*d260*/  MOV R3, UR8 ;  /* 0x0000000800037c02 */ /* 0x000fe20008000f00 */
[----:B-1----:R-:W-:Y:S01]  /*d270*/  @!P3 FADD.FTZ R6, R6, 1 ;  /* 0x3f8000000606b421 */ /* 0x002fe20000010000 */
[----:B------:R-:W-:Y:S02]  /*d280*/  ULDC.64 UR8, c[0x0][0x2f8] ;  /* 0x0000be0000087ab9 */ /* 0x000fe40000000a00 */
[----:B------:R-:W-:Y:S01]  /*d290*/  UIMAD UR7, UR13, UR8, URZ ;  /* 0x000000080d0772a4 */ /* 0x000fe2000f8e023f */
[----:B------:R-:W-:Y:S01]  /*d2a0*/  IMAD.WIDE R2, R34, 0x10, R2 ;  /* 0x0000001022027825 */ /* 0x000fe200078e0202 */
[----:B------:R-:W1:Y:S01]  /*d2b0*/  @!P1 MUFU.RCP R4, R4 ;  /* 0x0000000400049308 */ /* 0x000e620000001000 */
[----:B------:R-:W-:Y:S02]  /*d2c0*/  UIMAD.WIDE.U32 UR34, UR12, UR8, UR34 ;  /* 0x000000080c2272a5 */ /* 0x000fe4000f8e0022 */
[----:B0-----:R-:W-:Y:S01]  /*d2d0*/  @!P4 FMUL.FTZ R85, R85, R12 ;  /* 0x0000000c5555c220 */ /* 0x001fe20000410000 */
[----:B---3--:R-:W-:Y:S01]  /*d2e0*/  STG.E.128 [R2.64], R8 ;  /* 0x0000000802007986 */ /* 0x008fe2000c101d1a */
[----:B------:R-:W-:-:S02]  /*d2f0*/  UIMAD UR8, UR11, UR36, URZ ;  /* 0x000000240b0872a4 */ /* 0x000fc4000f8e023f */
[----:B------:R-:W-:Y:S01]  /*d300*/  UIMAD UR7, UR12, UR9, UR7 ;  /* 0x000000090c0772a4 */ /* 0x000fe2000f8e0207 */
[----:B------:R-:W-:Y:S01]  /*d310*/  STG.E.128 [R2.64+0x200], R16 ;  /* 0x0002001002007986 */ /* 0x000fe2000c101d1a */
[----:B------:R-:W0:Y:S01]  /*d320*/  @!P5 MUFU.RCP R13, R13 ;  /* 0x0000000d000dd308 */ /* 0x000e220000001000 */
[----:B--2---:R-:W-:Y:S01]  /*d330*/  @!P0 FMUL.FTZ R92, R92, R15 ;  /* 0x0000000f5c5c8220 */ /* 0x004fe20000410000 */
[----:B------:R-:W-:Y:S01]  /*d340*/  UIADD3 UR9, UR35, UR7, URZ ;  /* 0x0000000723097290 */ /* 0x000fe2000fffe03f */
[----:B------:R-:W-:Y:S01]  /*d350*/  STG.E.128 [R2.64+0x400], R20 ;  /* 0x0004001402007986 */ /* 0x000fe2000c101d1a */
[----:B------:R-:W-:Y:S01]  /*d360*/  UIMAD UR7, UR10, UR37, UR8 ;  /* 0x000000250a0772a4 */ /* 0x000fe2000f8e0208 */
[----:B------:R-:W-:Y:S02]  /*d370*/  FADD.FTZ R0, R92, R149 ;  /* 0x000000955c007221 */ /* 0x000fe40000010000 */
[----:B------:R2:W-:Y:S01]  /*d380*/  STG.E.128 [R2.64+0x600], R24 ;  /* 0x0006001802007986 */ /* 0x0005e2000c101d1a */
[----:B------:R-:W3:Y:S01]  /*d390*/  @!P2 MUFU.RCP R5, R5 ;  /* 0x000000050005a308 */ /* 0x000ee20000001000 */
[----:B-1----:R-:W-:Y:S01]  /*d3a0*/  @!P1 FMUL.FTZ R93, R93, R4 ;  /* 0x000000045d5d9220 */ /* 0x002fe20000410000 */
[----:B------:R-:W-:Y:S01]  /*d3b0*/  UMOV UR8, UR34 ;  /* 0x0000002200087c82 */ /* 0x000fe20008000000 */
[----:B------:R-:W-:Y:S01]  /*d3c0*/  BAR.SYNC.DEFER_BLOCKING 0x0 ;  /* 0x0000000000007b1d */ /* 0x000fe20000010000 */
[----:B------:R-:W-:Y:S01]  /*d3d0*/  UIMAD.WIDE.U32 UR8, UR10, UR36, UR8 ;  /* 0x000000240a0872a5 */ /* 0x000fe2000f8e0008 */
[----:B0-----:R-:W-:-:S04]  /*d3e0*/  @!P5 FMUL.FTZ R86, R86, R13 ;  /* 0x0000000d5656d220 */ /* 0x001fc80000410000 */
[----:B------:R-:W0:Y:S01]  /*d3f0*/  @!P3 MUFU.RCP R6, R6 ;  /* 0x000000060006b308 */ /* 0x000e220000001000 */
[----:B------:R-:W-:Y:S02]  /*d400*/  ULDC.64 UR34, c[0x0][0x340] ;  /* 0x0000d00000227ab9 */ /* 0x000fe40000000a00 */
[----:B------:R-:W-:Y:S02]  /*d410*/  UIADD3 UR9, UR9, UR7, URZ ;  /* 0x0000000709097290 */ /* 0x000fe4000fffe03f */
[----:B------:R-:W-:Y:S01]  /*d420*/  ULEA UR7, UP0, UR8, UR34, 0x2 ;  /* 0x0000002208077291 */ /* 0x000fe2000f80103f */
[----:B---3--:R-:W-:Y:S02]  /*d430*/  @!P2 FMUL.FTZ R94, R94, R5 ;  /* 0x000000055e5ea220 */ /* 0x008fe40000410000 */
[----:B------:R-:W1:Y:S01]  /*d440*/  @!P6 MUFU.RCP R14, R7 ;  /* 0x00000007000ee308 */ /* 0x000e620000001000 */
[----:B------:R-:W-:Y:S01]  /*d450*/  FADD.FTZ R5, R0, R93 ;  /* 0x0000005d00057221 */ /* 0x000fe20000010000 */
[----:B------:R-:W-:Y:S01]  /*d460*/  ULEA.HI.X UR8, UR8, UR35, UR9, 0x2, UP0 ;  /* 0x0000002308087291 */ /* 0x000fe200080f1409 */
[----:B--2---:R-:W-:Y:S01]  /*d470*/  MOV R2, UR7 ;  /* 0x0000000700027c02 */ /* 0x004fe20008000f00 */
[----:B------:R-:W-:Y:S01]  /*d480*/  UISETP.GT.AND UP0, UPT, UR24, 0x1, UPT ;  /* 0x000000011800788c */ /* 0x000fe2000bf04270 */
[----:B------:R-:W-:-:S02]  /*d490*/  FADD.FTZ R0, R5, R94 ;  /* 0x0000005e05007221 */ /* 0x000fc40000010000 */
[----:B0-----:R-:W-:Y:S01]  /*d4a0*/  @!P3 FMUL.FTZ R95, R95, R6 ;  /* 0x000000065f5fb220 */ /* 0x001fe20000410000 */
[----:B------:R-:W-:Y:S01]  /*d4b0*/  MOV R3, UR8 ;  /* 0x0000000800037c02 */ /* 0x000fe20008000f00 */
[----:B------:R-:W-:Y:S01]  /*d4c0*/  STS.128 [R33+0x10], R96 ;  /* 0x0000106021007388 */ /* 0x000fe20000000c00 */
[----:B------:R-:W-:-:S03]  /*d4d0*/  PLOP3.LUT P0, PT, PT, PT, UP0, 0x80, 0x0 ;  /* 0x000000000000781c */ /* 0x000fc60003f0f008 */
[----:B------:R0:W-:Y:S01]  /*d4e0*/  STS.128 [R33], R92 ;  /* 0x0000005c21007388 */ /* 0x0001e20000000c00 */
[----:B------:R-:W-:-:S03]  /*d4f0*/  IMAD.WIDE R2, R34, 0x10, R2 ;  /* 0x0000001022027825 */ /* 0x000fc600078e0202 */
[----:B------:R2:W-:Y:S01]  /*d500*/  STS.128 [R33+0x20], R88 ;  /* 0x0000205821007388 */ /* 0x0005e20000000c00 */
[----:B-1----:R-:W-:-:S05]  /*d510*/  @!P6 FMUL.FTZ R87, R87, R14 ;  /* 0x0000000e5757e220 */ /* 0x002fca0000410000 */
        /* <DEDUP_REMOVED lines=15> */
[----:B-1----:R-:W-:Y:S01]  /*d610*/  FADD.FTZ R84, R91, R84 ;  /* 0x000000545b547221 */ /* 0x002fe20000010000 */
        /* <DEDUP_REMOVED lines=9> */
.L_x_10950:
        /* <DEDUP_REMOVED lines=26> */
.L_x_11066:
[----:B0-----:R-:W-:Y:S05]  /*d850*/  BSYNC B0 ;  /* 0x0000000000007941 */ /* 0x001fea0003800000 */
.L_x_11065:
        /* <DEDUP_REMOVED lines=25> */
.L_x_11068:
[----:B-1----:R-:W1:Y:S02]  /*d9f0*/  S2R R7, SR_TID.X ;  /* 0x0000000000077919 */ /* 0x002e640000002100 */
.L_x_11069:
[----:B0-----:R-:W-:Y:S05]  /*da00*/  BSYNC B0 ;  /* 0x0000000000007941 */ /* 0x001fea0003800000 */
.L_x_11067:
[----:B-1----:R-:W-:-:S13]  /*da10*/  ISETP.GE.AND P0, PT, R7, c[0x0][0x16c], PT ;  /* 0x00005b0007007a0c */ /* 0x002fda0003f06270 */
[----:B------:R-:W-:Y:S05]  /*da20*/  @P0 EXIT ;  /* 0x000000000000094d */ /* 0x000fea0003800000 */
[----:B------:R-:W-:Y:S02]  /*da30*/  ULDC.64 UR6, c[0x0][0x288] ;  /* 0x0000a20000067ab9 */ /* 0x000fe40000000a00 */
[----:B------:R-:W-:Y:S02]  /*da40*/  UIMAD UR11, UR11, UR6, URZ ;  /* 0x000000060b0b72a4 */ /* 0x000fe4000f8e023f */
[----:B--2---:R-:W-:Y:S02]  /*da50*/  UIMAD.WIDE.U32 UR4, UR10, UR6, URZ ;  /* 0x000000060a0472a5 */ /* 0x004fe4000f8e003f */
[----:B------:R-:W-:-:S04]  /*da60*/  UIMAD UR6, UR10, UR7, UR11 ;  /* 0x000000070a0672a4 */ /* 0x000fc8000f8e020b */
[----:B------:R-:W-:Y:S02]  /*da70*/  UIADD3 UR6, UR5, UR6, URZ ;  /* 0x0000000605067290 */ /* 0x000fe4000fffe03f */
.L_x_11070:
        /* <DEDUP_REMOVED lines=19> */
.L_x_11071:
        /* <DEDUP_REMOVED lines=13> */
.L_x_14722:


//--------------------- .text._Z25selective_scan_bwd_kernelI32Selective_Scan_bwd_kernel_traitsILi32ELi8ELb0ELb0ELb0ELb0ELb0EfN3c107complexIfEEEEv12SSMParamsBwd --------------------------
	.section	.text._Z25selective_scan_bwd_kernelI32Selective_Scan_bwd_kernel_traitsILi32ELi8ELb0ELb0ELb0ELb0ELb0EfN3c107complexIfEEEEv12SSMParamsBwd,"ax",@progbits
	.sectioninfo	@"SHI_REGISTERS=185"
	.align	128
        .global         _Z25selective_scan_bwd_kernelI32Selective_Scan_bwd_kernel_traitsILi32ELi8ELb0ELb0ELb0ELb0ELb0EfN3c107complexIfEEEEv12SSMParamsBwd
        .type           _Z25selective_scan_bwd_kernelI32Selective_Scan_bwd_kernel_traitsILi32ELi8ELb0ELb0ELb0ELb0ELb0EfN3c107complexIfEEEEv12SSMParamsBwd,@function
        .size           _Z25selective_scan_bwd_kernelI32Selective_Scan_bwd_kernel_traitsILi32ELi8ELb0ELb0ELb0ELb0ELb0EfN3c107complexIfEEEEv12SSMParamsBwd,(.L_x_14723 - _Z25selective_scan_bwd_kernelI32Selective_Scan_bwd_kernel_traitsILi32ELi8ELb0ELb0ELb0ELb0ELb0EfN3c107complexIfEEEEv12SSMParamsBwd)
        .other          _Z25selective_scan_bwd_kernelI32Selective_Scan_bwd_kernel_traitsILi32ELi8ELb0ELb0ELb0ELb0ELb0EfN3c107complexIfEEEEv12SSMParamsBwd,@"STO_CUDA_ENTRY STV_DEFAULT"
_Z25selective_scan_bwd_kernelI32Selective_Scan_bwd_kernel_traitsILi32ELi8ELb0ELb0ELb0ELb0ELb0EfN3c107complexIfEEEEv12SSMParamsBwd:
.text._Z25selective_scan_bwd_kernelI32Selective_Scan_bwd_kernel_traitsILi32ELi8ELb0ELb0ELb0ELb0ELb0EfN3c107complexIfEEEEv12SSMParamsBwd:
[----:B------:R-:W-:Y:S02]  /*0000*/  MOV R1, c[0x0][0x28] ;  /* 0x00000a0000017a02 */ /* 0x000fe40000000f00 */
[----:B------:R-:W0:Y:S01]  /*0010*/  S2R R0, SR_CTAID.Y ;  /* 0x0000000000007919 */ /* 0x000e220000002600 */
[----:B------:R-:W-:Y:S01]  /*0020*/  ISETP.NE.U32.AND P0, PT, RZ, c[0x0][0x238], PT ;  /* 0x00008e00ff007a0c */ /* 0x000fe20003f05070 */
[----:B------:R-:W-:Y:S01]  /*0030*/  HFMA2.MMA R20, -RZ, RZ, 0, 0 ;  /* 0x00000000ff147435 */ /* 0x000fe200000001ff */
[----:B------:R-:W-:Y:S01]  /*0040*/  ISETP.NE.U32.AND P1, PT, RZ, c[0x0][0x250], PT ;  /* 0x00009400ff007a0c */ /* 0x000fe20003f25070 */
[----:B------:R-:W1:Y:S01]  /*0050*/  S2R R23, SR_CTAID.X ;  /* 0x0000000000177919 */ /* 0x000e620000002500 */
[----:B------:R-:W-:Y:S01]  /*0060*/  ISETP.NE.AND.EX P0, PT, RZ, c[0x0][0x23c], PT, P0 ;  /* 0x00008f00ff007a0c */ /* 0x000fe20003f05300 */
[----:B------:R-:W-:Y:S01]  /*0070*/  ULDC.64 UR6, c[0x0][0x118] ;  /* 0x0000460000067ab9 */ /* 0x000fe20000000a00 */
[----:B------:R-:W-:Y:S02]  /*0080*/  ISETP.NE.AND.EX P1, PT, RZ, c[0x0][0x254], PT, P1 ;  /* 0x00009500ff007a0c */ /* 0x000fe40003f25310 */
[----:B------:R-:W-:Y:S02]  /*0090*/  MOV R22, RZ ;  /* 0x000000ff00167202 */ /* 0x000fe40000000f00 */
[----:B0-----:R-:W-:-:S07]  /*00a0*/  SHF.R.S32.HI R21, RZ, 0x1f, R0 ;  /* 0x0000001fff157819 */ /* 0x001fce0000011400 */
[C---:B------:R-:W-:Y:S02]  /*00b0*/  @P0 LEA R8, P2, R0.reuse, c[0x0][0x238], 0x2 ;  /* 0x00008e0000080a11 */ /* 0x040fe400078410ff */
[----:B-1----:R-:W-:Y:S02]  /*00c0*/  SHF.R.S32.HI R24, RZ, 0x1f, R23 ;  /* 0x0000001fff187819 */ /* 0x002fe40000011417 */
[C---:B------:R-:W-:Y:S02]  /*00d0*/  @P1 LEA R10, P3, R0.reuse, c[0x0][0x250], 0x2 ;  /* 0x00009400000a1a11 */ /* 0x040fe400078610ff */
[--C-:B------:R-:W-:Y:S01]  /*00e0*/  @P0 LEA.HI.X R9, R0, c[0x0][0x23c], R21.reuse, 0x2, P2 ;  /* 0x00008f0000090a11 */ /* 0x100fe200010f1415 */
[----:B------:R-:W-:Y:S01]  /*00f0*/  IMAD R4, R24, c[0x0][0x1d0], RZ ;  /* 0x0000740018047a24 */ /* 0x000fe200078e02ff */
[----:B------:R-:W-:Y:S01]  /*0100*/  @P1 LEA.HI.X R11, R0, c[0x0][0x254], R21, 0x2, P3 ;  /* 0x00009500000b1a11 */ /* 0x000fe200018f1415 */
[C---:B------:R-:W-:Y:S02]  /*0110*/  IMAD R12, R24.reuse, c[0x0][0x1e0], RZ ;  /* 0x00007800180c7a24 */ /* 0x040fe400078e02ff */
[----:B------:R0:W5:Y:S01]  /*0120*/  @P0 LDG.E R20, [R8.64] ;  /* 0x0000000608140981 */ /* 0x000162000c1e1900 */
[----:B------:R-:W-:-:S02]  /*0130*/  IMAD R14, R24, c[0x0][0x278], RZ ;  /* 0x00009e00180e7a24 */ /* 0x000fc400078e02ff */
[C---:B------:R-:W-:Y:S01]  /*0140*/  IMAD R13, R23.reuse, c[0x0][0x1d4], R4 ;  /* 0x00007500170d7a24 */ /* 0x040fe200078e0204 */
[----:B------:R1:W5:Y:S01]  /*0150*/  @P1 LDG.E R22, [R10.64] ;  /* 0x000000060a161981 */ /* 0x000362000c1e1900 */
[C---:B------:R-:W-:Y:S01]  /*0160*/  IMAD.WIDE.U32 R2, R23.reuse, c[0x0][0x1d0], RZ ;  /* 0x0000740017027a25 */ /* 0x040fe200078e00ff */
[----:B------:R-:W-:Y:S01]  /*0170*/  ISETP.NE.U32.AND P0, PT, RZ, c[0x0][0x260], PT ;  /* 0x00009800ff007a0c */ /* 0x000fe20003f05070 */
[----:B------:R-:W-:Y:S02]  /*0180*/  CS2R R26, SRZ ;  /* 0x00000000001a7805 */ /* 0x000fe4000001ff00 */
[----:B------:R-:W-:Y:S01]  /*0190*/  IMAD.WIDE.U32 R4, R23, c[0x0][0x1e0], RZ ;  /* 0x0000780017047a25 */ /* 0x000fe200078e00ff */
[----:B------:R-:W-:Y:S02]  /*01a0*/  IADD3 R3, R3, R13, RZ ;  /* 0x0000000d03037210 */ /* 0x000fe40007ffe0ff */
[----:B------:R-:W-:Y:S01]  /*01b0*/  ISETP.NE.AND.EX P0, PT, RZ, c[0x0][0x264], PT, P0 ;  /* 0x00009900ff007a0c */ /* 0x000fe20003f05300 */
[C---:B0-----:R-:W-:Y:S01]  /*01c0*/  IMAD R9, R23.reuse, c[0x0][0x1e4], R12 ;  /* 0x0000790017097a24 */ /* 0x041fe200078e020c */
[----:B-1----:R-:W-:Y:S01]  /*01d0*/  MOV R10, c[0x0][0x174] ;  /* 0x00005d00000a7a02 */ /* 0x002fe20000000f00 */
[----:B------:R-:W-:-:S03]  /*01e0*/  IMAD.WIDE.U32 R6, R23, c[0x0][0x278], RZ ;  /* 0x00009e0017067a25 */ /* 0x000fc600078e00ff */
[----:B------:R-:W-:Y:S01]  /*01f0*/  IADD3 R5, R5, R9, RZ ;  /* 0x0000000905057210 */ /* 0x000fe20007ffe0ff */
[----:B------:R-:W-:Y:S01]  /*0200*/  IMAD R11, R23, c[0x0][0x27c], R14 ;  /* 0x00009f00170b7a24 */ /* 0x000fe200078e020e */
[C---:B------:R-:W-:Y:S01]  /*0210*/  SHF.L.U32 R25, R10.reuse, 0x8, RZ ;  /* 0x000000080a197819 */ /* 0x040fe200000006ff */
[----:B------:R-:W-:Y:S01]  /*0220*/  IMAD R13, R21, c[0x0][0x1e8], RZ ;  /* 0x00007a00150d7a24 */ /* 0x000fe200078e02ff */
[----:B------:R-:W-:Y:S01]  /*0230*/  ISETP.GE.AND P3, PT, R10, 0x1, PT ;  /* 0x000000010a00780c */ /* 0x000fe20003f66270 */
[C---:B------:R-:W-:Y:S01]  /*0240*/  IMAD.WIDE.U32 R2, R0.reuse, c[0x0][0x1d8], R2 ;  /* 0x0000760000027a25 */ /* 0x040fe200078e0002 */
[----:B------:R-:W-:Y:S02]  /*0250*/  IADD3 R7, R7, R11, RZ ;  /* 0x0000000b07077210 */ /* 0x000fe40007ffe0ff */
[----:B------:R-:W-:Y:S01]  /*0260*/  IADD3 R9, R25, -0x100, RZ ;  /* 0xffffff0019097810 */ /* 0x000fe20007ffe0ff */
[----:B------:R-:W-:Y:S01]  /*0270*/  IMAD R11, R21, c[0x0][0x1d8], RZ ;  /* 0x00007600150b7a24 */ /* 0x000fe200078e02ff */
[----:B------:R-:W-:Y:S01]  /*0280*/  @P0 MOV R17, 0x10 ;  /* 0x0000001000110802 */ /* 0x000fe20000000f00 */
[----:B------:R-:W-:Y:S01]  /*0290*/  IMAD.WIDE.U32 R4, R0, c[0x0][0x1e8], R4 ;  /* 0x00007a0000047a25 */ /* 0x000fe200078e0004 */
[----:B------:R-:W-:-:S03]  /*02a0*/  IADD3 R31, P1, R9, R2, RZ ;  /* 0x00000002091f7210 */ /* 0x000fc60007f3e0ff */
[----:B------:R-:W-:Y:S01]  /*02b0*/  IMAD R15, R21, c[0x0][0x280], RZ ;  /* 0x0000a000150f7a24 */ /* 0x000fe200078e02ff */
[----:B------:R-:W-:Y:S01]  /*02c0*/  IADD3 R33, P2, R9, R4, RZ ;  /* 0x0000000409217210 */ /* 0x000fe20007f5e0ff */
[----:B------:R-:W-:-:S03]  /*02d0*/  IMAD.WIDE.U32 R6, R0, c[0x0][0x280], R6 ;  /* 0x0000a00000067a25 */ /* 0x000fc600078e0006 */
[----:B------:R-:W-:Y:S01]  /*02e0*/  LEA R32, P5, R33, c[0x0][0x248], 0x2 ;  /* 0x0000920021207a11 */ /* 0x000fe200078a10ff */
[C---:B------:R-:W-:Y:S01]  /*02f0*/  IMAD R8, R0.reuse, c[0x0][0x1dc], R11 ;  /* 0x0000770000087a24 */ /* 0x040fe200078e020b */
[----:B------:R-:W-:Y:S01]  /*0300*/  SHF.R.S32.HI R11, RZ, 0x1f, R9 ;  /* 0x0000001fff0b7819 */ /* 0x000fe20000011409 */
[C---:B------:R-:W-:Y:S01]  /*0310*/  IMAD R13, R0.reuse, c[0x0][0x1ec], R13 ;  /* 0x00007b00000d7a24 */ /* 0x040fe200078e020d */
[----:B------:R-:W-:Y:S01]  /*0320*/  IADD3 R9, P4, R9, R6, RZ ;  /* 0x0000000609097210 */ /* 0x000fe20007f9e0ff */
[----:B------:R-:W-:Y:S01]  /*0330*/  IMAD R15, R0, c[0x0][0x284], R15 ;  /* 0x0000a100000f7a24 */ /* 0x000fe200078e020f */
[C---:B------:R-:W-:Y:S02]  /*0340*/  IADD3.X R2, R11.reuse, R3, R8, P1, !PT ;  /* 0x000000030b027210 */ /* 0x040fe40000ffe408 */
[----:B------:R-:W-:Y:S02]  /*0350*/  IADD3.X R4, R11, R5, R13, P2, !PT ;  /* 0x000000050b047210 */ /* 0x000fe400017fe40d */
[----:B------:R-:W-:Y:S01]  /*0360*/  ISETP.NE.U32.AND P1, PT, RZ, c[0x0][0x328], PT ;  /* 0x0000ca00ff007a0c */ /* 0x000fe20003f25070 */
[----:B------:R-:W-:Y:S01]  /*0370*/  CS2R R12, SRZ ;  /* 0x00000000000c7805 */ /* 0x000fe2000001ff00 */
[----:B------:R-:W-:-:S02]  /*0380*/  ISETP.NE.U32.AND P2, PT, RZ, c[0x0][0x348], PT ;  /* 0x0000d200ff007a0c */ /* 0x000fc40003f45070 */
[----:B------:R-:W-:Y:S02]  /*0390*/  IADD3.X R6, R11, R7, R15, P4, !PT ;  /* 0x000000070b067210 */ /* 0x000fe400027fe40f */
[C---:B------:R-:W-:Y:S01]  /*03a0*/  LEA R30, P4, R31.reuse, c[0x0][0x240], 0x2 ;  /* 0x000090001f1e7a11 */ /* 0x040fe200078810ff */
[----:B------:R-:W-:Y:S01]  /*03b0*/  CS2R R14, SRZ ;  /* 0x00000000000e7805 */ /* 0x000fe2000001ff00 */
[----:B------:R-:W-:Y:S02]  /*03c0*/  ISETP.NE.AND.EX P1, PT, RZ, c[0x0][0x32c], PT, P1 ;  /* 0x0000cb00ff007a0c */ /* 0x000fe40003f25310 */
[----:B------:R-:W-:Y:S02]  /*03d0*/  ISETP.NE.AND.EX P2, PT, RZ, c[0x0][0x34c], PT, P2 ;  /* 0x0000d300ff007a0c */ /* 0x000fe40003f45320 */
[----:B------:R-:W-:Y:S01]  /*03e0*/  LEA.HI.X R31, R31, c[0x0][0x244], R2, 0x2, P4 ;  /* 0x000091001f1f7a11 */ /* 0x000fe200020f1402 */
[----:B------:R-:W-:Y:S01]  /*03f0*/  @P0 IMAD R2, R23, c[0x0][0x164], R0 ;  /* 0x0000590017020a24 */ /* 0x000fe200078e0200 */
[----:B------:R-:W-:-:S02]  /*0400*/  LEA.HI.X R33, R33, c[0x0][0x24c], R4, 0x2, P5 ;  /* 0x0000930021217a11 */ /* 0x000fc400028f1404 */
[----:B------:R-:W-:Y:S01]  /*0410*/  LEA R34, P6, R9, c[0x0][0x308], 0x2 ;  /* 0x0000c20009227a11 */ /* 0x000fe200078c10ff */
[----:B------:R-:W-:-:S03]  /*0420*/  @P0 IMAD R2, R2, c[0x0][0x174], RZ ;  /* 0x00005d0002020a24 */ /* 0x000fc600078e02ff */
[----:B------:R-:W-:Y:S01]  /*0430*/  LEA.HI.X R35, R9, c[0x0][0x30c], R6, 0x2, P6 ;  /* 0x0000c30009237a11 */ /* 0x000fe200030f1406 */
[----:B------:R-:W-:Y:S01]  /*0440*/  @P0 IMAD R2, R2, c[0x0][0x16c], RZ ;  /* 0x00005b0002020a24 */ /* 0x000fe200078e02ff */
[C---:B------:R-:W-:Y:S02]  /*0450*/  @P1 LEA R14, P4, R0.reuse, c[0x0][0x328], 0x2 ;  /* 0x0000ca00000e1a11 */ /* 0x040fe400078810ff */
[----:B------:R-:W-:Y:S01]  /*0460*/  @P2 LEA R12, P5, R0, c[0x0][0x348], 0x2 ;  /* 0x0000d200000c2a11 */ /* 0x000fe200078a10ff */
[----:B------:R-:W-:Y:S01]  /*0470*/  @P0 IMAD.WIDE R16, R2, R17, c[0x0][0x260] ;  /* 0x0000980002100625 */ /* 0x000fe200078e0211 */
[C-C-:B------:R-:W-:Y:S01]  /*0480*/  @P1 LEA.HI.X R15, R0.reuse, c[0x0][0x32c], R21.reuse, 0x2, P4 ;  /* 0x0000cb00000f1a11 */ /* 0x140fe200020f1415 */
[----:B------:R-:W-:Y:S01]  /*0490*/  @!P0 CS2R R16, SRZ ;  /* 0x0000000000108805 */ /* 0x000fe2000001ff00 */
[----:B------:R-:W-:Y:S01]  /*04a0*/  @P2 LEA.HI.X R13, R0, c[0x0][0x34c], R21, 0x2, P5 ;  /* 0x0000d300000d2a11 */ /* 0x000fe200028f1415 */
[----:B------:R-:W-:Y:S05]  /*04b0*/  @!P3 BRA `(.L_x_11072) ;  /* 0x00004bc00000b947 */ /* 0x000fea0003800000 */
[----:B------:R-:W0:Y:S01]  /*04c0*/  S2R R28, SR_TID.X ;  /* 0x00000000001c7919 */ /* 0x000e220000002100 */
[----:B------:R-:W-:Y:S01]  /*04d0*/  CS2R R26, SRZ ;  /* 0x00000000001a7805 */ /* 0x000fe2000001ff00 */
[----:B------:R-:W-:-:S02]  /*04e0*/  MOV R36, RZ ;  /* 0x000000ff00247202 */ /* 0x000fc40000000f00 */
[----:B------:R-:W1:Y:S01]  /*04f0*/  S2R R29, SR_LANEID ;  /* 0x00000000001d7919 */ /* 0x000e620000000000 */
[----:B0-----:R-:W-:-:S04]  /*0500*/  SHF.L.U32 R37, R28, 0x3, RZ ;  /* 0x000000031c257819 */ /* 0x001fc800000006ff */
[----:B-1----:R-:W-:Y:S02]  /*0510*/  LOP3.LUT R37, R37, 0xffffff00, RZ, 0xc0, !PT ;  /* 0xffffff0025257812 */ /* 0x002fe400078ec0ff */
.L_x_11093:
[----:B------:R-:W-:Y:S01]  /*0520*/  IADD3 R38, -R36, c[0x0][0x174], RZ ;  /* 0x00005d0024267a10 */ /* 0x000fe20007ffe1ff */
[----:B------:R-:W-:Y:S01]  /*0530*/  BAR.SYNC.DEFER_BLOCKING 0x0 ;  /* 0x0000000000007b1d */ /* 0x000fe20000010000 */
[----:B------:R-:W-:Y:S01]  /*0540*/  LOP3.LUT R41, R37, 0x1f, R28, 0xf8, !PT ;  /* 0x0000001f25297812 */ /* 0x000fe200078ef81c */
[----:B------:R-:W-:Y:S01]  /*0550*/  CS2R R4, SRZ ;  /* 0x0000000000047805 */ /* 0x000fe2000001ff00 */
[----:B------:R-:W-:Y:S01]  /*0560*/  LEA R56, R38, 0xffffff00, 0x8 ;  /* 0xffffff0026387811 */ /* 0x000fe200078e40ff */
[----:B------:R-:W-:Y:S01]  /*0570*/  CS2R R6, SRZ ;  /* 0x0000000000067805 */ /* 0x000fe2000001ff00 */
[C---:B------:R-:W-:Y:S01]  /*0580*/  LOP3.LUT R39, R41.reuse, 0x20, RZ, 0xfc, !PT ;  /* 0x0000002029277812 */ /* 0x040fe200078efcff */
[C---:B0-----:R-:W-:Y:S01]  /*0590*/  IMAD.WIDE R2, R41.reuse, 0x4, R30 ;  /* 0x0000000429027825 */ /* 0x041fe200078e021e */
[----:B------:R-:W-:Y:S02]  /*05a0*/  IADD3 R68, -R56, c[0x0][0x168], RZ ;  /* 0x00005a0038447a10 */ /* 0x000fe40007ffe1ff */
[----:B------:R-:W-:-:S02]  /*05b0*/  LOP3.LUT R40, R41, 0x40, RZ, 0xfc, !PT ;  /* 0x0000004029287812 */ /* 0x000fc400078efcff */
[-C--:B------:R-:W-:Y:S02]  /*05c0*/  ISETP.GE.AND P3, PT, R41, R68.reuse, PT ;  /* 0x000000442900720c */ /* 0x080fe40003f66270 */
[-C--:B------:R-:W-:Y:S02]  /*05d0*/  ISETP.GE.AND P4, PT, R39, R68.reuse, PT ;  /* 0x000000442700720c */ /* 0x080fe40003f86270 */
[C---:B------:R-:W-:Y:S02]  /*05e0*/  LOP3.LUT R42, R41.reuse, 0x60, RZ, 0xfc, !PT ;  /* 0x00000060292a7812 */ /* 0x040fe400078efcff */
[C---:B------:R-:W-:Y:S02]  /*05f0*/  LOP3.LUT R43, R41.reuse, 0x80, RZ, 0xfc, !PT ;  /* 0x00000080292b7812 */ /* 0x040fe400078efcff */
[----:B------:R-:W-:Y:S02]  /*0600*/  LOP3.LUT R44, R41, 0xa0, RZ, 0xfc, !PT ;  /* 0x000000a0292c7812 */ /* 0x000fe400078efcff */
[----:B------:R-:W-:-:S02]  /*0610*/  ISETP.GE.AND P5, PT, R40, R68, PT ;  /* 0x000000442800720c */ /* 0x000fc40003fa6270 */
[C---:B------:R-:W-:Y:S01]  /*0620*/  LOP3.LUT R45, R41.reuse, 0xc0, RZ, 0xfc, !PT ;  /* 0x000000c0292d7812 */ /* 0x040fe200078efcff */
[----:B------:R0:W2:Y:S01]  /*0630*/  @!P3 LDG.E R4, [R2.64] ;  /* 0x000000060204b981 */ /* 0x0000a2000c1e1900 */
[----:B------:R-:W-:Y:S02]  /*0640*/  LOP3.LUT R46, R41, 0xe0, RZ, 0xfc, !PT ;  /* 0x000000e0292e7812 */ /* 0x000fe400078efcff */
[-C--:B------:R-:W-:Y:S01]  /*0650*/  ISETP.GE.AND P2, PT, R42, R68.reuse, PT ;  /* 0x000000442a00720c */ /* 0x080fe20003f46270 */
[----:B------:R0:W3:Y:S01]  /*0660*/  @!P4 LDG.E R5, [R2.64+0x80] ;  /* 0x000080060205c981 */ /* 0x0000e2000c1e1900 */
[-C--:B------:R-:W-:Y:S02]  /*0670*/  ISETP.GE.AND P1, PT, R43, R68.reuse, PT ;  /* 0x000000442b00720c */ /* 0x080fe40003f26270 */
[-C--:B------:R-:W-:Y:S02]  /*0680*/  ISETP.GE.AND P0, PT, R44, R68.reuse, PT ;  /* 0x000000442c00720c */ /* 0x080fe40003f06270 */
[-C--:B------:R-:W-:Y:S01]  /*0690*/  ISETP.GE.AND P3, PT, R45, R68.reuse, PT ;  /* 0x000000442d00720c */ /* 0x080fe20003f66270 */
[----:B------:R-:W-:Y:S01]  /*06a0*/  CS2R R8, SRZ ;  /* 0x0000000000087805 */ /* 0x000fe2000001ff00 */
[----:B------:R-:W-:Y:S01]  /*06b0*/  ISETP.GE.AND P4, PT, R46, R68, PT ;  /* 0x000000442e00720c */ /* 0x000fe20003f86270 */
[----:B------:R-:W-:Y:S01]  /*06c0*/  CS2R R10, SRZ ;  /* 0x00000000000a7805 */ /* 0x000fe2000001ff00 */
[----:B------:R0:W4:Y:S04]  /*06d0*/  @!P5 LDG.E R6, [R2.64+0x100] ;  /* 0x000100060206d981 */ /* 0x000128000c1e1900 */
[----:B------:R0:W4:Y:S04]  /*06e0*/  @!P2 LDG.E R7, [R2.64+0x180] ;  /* 0x000180060207a981 */ /* 0x000128000c1e1900 */
[----:B------:R0:W4:Y:S04]  /*06f0*/  @!P1 LDG.E R8, [R2.64+0x200] ;  /* 0x0002000602089981 */ /* 0x000128000c1e1900 */
[----:B------:R0:W4:Y:S04]  /*0700*/  @!P0 LDG.E R9, [R2.64+0x280] ;  /* 0x0002800602098981 */ /* 0x000128000c1e1900 */
[----:B------:R0:W4:Y:S04]  /*0710*/  @!P3 LDG.E R10, [R2.64+0x300] ;  /* 0x00030006020ab981 */ /* 0x000128000c1e1900 */
[----:B------:R0:W4:Y:S01]  /*0720*/  @!P4 LDG.E R11, [R2.64+0x380] ;  /* 0x00038006020bc981 */ /* 0x000122000c1e1900 */
[----:B------:R-:W-:-:S02]  /*0730*/  IADD3 R18, R29, 0x40, RZ ;  /* 0x000000401d127810 */ /* 0x000fc40007ffe0ff */
[C---:B------:R-:W-:Y:S02]  /*0740*/  IADD3 R48, R29.reuse, 0x20, RZ ;  /* 0x000000201d307810 */ /* 0x040fe40007ffe0ff */
[-C--:B------:R-:W-:Y:S02]  /*0750*/  LEA.HI.SX32 R49, R18, R29.reuse, 0x1b ;  /* 0x0000001d12317211 */ /* 0x080fe400078fdaff */
[C---:B------:R-:W-:Y:S02]  /*0760*/  IADD3 R50, R29.reuse, 0x60, RZ ;  /* 0x000000601d327810 */ /* 0x040fe40007ffe0ff */
[CC--:B------:R-:W-:Y:S02]  /*0770*/  LEA.HI.SX32 R47, R29.reuse, R29.reuse, 0x1b ;  /* 0x0000001d1d2f7211 */ /* 0x0c0fe400078fdaff */
[----:B------:R-:W-:Y:S02]  /*0780*/  IADD3 R18, R29, 0x80, RZ ;  /* 0x000000801d127810 */ /* 0x000fe40007ffe0ff */
[----:B------:R-:W-:-:S02]  /*0790*/  LEA.HI.SX32 R48, R48, R29, 0x1b ;  /* 0x0000001d30307211 */ /* 0x000fc400078fdaff */
[C---:B------:R-:W-:Y:S02]  /*07a0*/  IADD3 R52, R29.reuse, 0xa0, RZ ;  /* 0x000000a01d347810 */ /* 0x040fe40007ffe0ff */
[C---:B0-----:R-:W-:Y:S02]  /*07b0*/  IADD3 R2, R29.reuse, 0xc0, RZ ;  /* 0x000000c01d027810 */ /* 0x041fe40007ffe0ff */
[-C--:B------:R-:W-:Y:S02]  /*07c0*/  LEA.HI.SX32 R50, R50, R29.reuse, 0x1b ;  /* 0x0000001d32327211 */ /* 0x080fe400078fdaff */
[----:B------:R-:W-:Y:S02]  /*07d0*/  IADD3 R54, R29, 0xe0, RZ ;  /* 0x000000e01d367810 */ /* 0x000fe40007ffe0ff */
[-C--:B------:R-:W-:Y:S02]  /*07e0*/  LEA.HI.SX32 R51, R18, R29.reuse, 0x1b ;  /* 0x0000001d12337211 */ /* 0x080fe400078fdaff */
[----:B------:R-:W-:-:S02]  /*07f0*/  LEA.HI.SX32 R52, R52, R29, 0x1b ;  /* 0x0000001d34347211 */ /* 0x000fc400078fdaff */
[----:B------:R-:W-:Y:S02]  /*0800*/  SHF.L.U32 R55, R29, 0x3, RZ ;  /* 0x000000031d377819 */ /* 0x000fe400000006ff */
[-C--:B------:R-:W-:Y:S02]  /*0810*/  LEA.HI.SX32 R53, R2, R29.reuse, 0x1b ;  /* 0x0000001d02357211 */ /* 0x080fe400078fdaff */
[----:B------:R-:W-:Y:S02]  /*0820*/  LEA.HI.SX32 R54, R54, R29, 0x1b ;  /* 0x0000001d36367211 */ /* 0x000fe400078fdaff */
[----:B------:R-:W-:Y:S02]  /*0830*/  LEA.HI.SX32 R55, R55, R55, 0x1b ;  /* 0x0000003737377211 */ /* 0x000fe400078fdaff */
[CC--:B------:R-:W-:Y:S01]  /*0840*/  ISETP.GE.AND P6, PT, R41.reuse, R68.reuse, PT ;  /* 0x000000442900720c */ /* 0x0c0fe20003fc6270 */
[----:B------:R-:W-:Y:S01]  /*0850*/  IMAD.WIDE R2, R41, 0x4, R32 ;  /* 0x0000000429027825 */ /* 0x000fe200078e0220 */
[----:B------:R-:W-:-:S02]  /*0860*/  ISETP.GE.AND P5, PT, R39, R68, PT ;  /* 0x000000442700720c */ /* 0x000fc40003fa6270 */
[-C--:B------:R-:W-:Y:S02]  /*0870*/  ISETP.GE.AND P4, PT, R40, R68.reuse, PT ;  /* 0x000000442800720c */ /* 0x080fe40003f86270 */
[-C--:B------:R-:W-:Y:S02]  /*0880*/  ISETP.GE.AND P3, PT, R42, R68.reuse, PT ;  /* 0x000000442a00720c */ /* 0x080fe40003f66270 */
[-C--:B------:R-:W-:Y:S01]  /*0890*/  ISETP.GE.AND P2, PT, R43, R68.reuse, PT ;  /* 0x000000442b00720c */ /* 0x080fe20003f46270 */
[----:B------:R-:W-:Y:S01]  /*08a0*/  HFMA2.MMA R65, -RZ, RZ, 0, 0 ;  /* 0x00000000ff417435 */ /* 0x000fe200000001ff */
[-C--:B------:R-:W-:Y:S02]  /*08b0*/  ISETP.GE.AND P1, PT, R44, R68.reuse, PT ;  /* 0x000000442c00720c */ /* 0x080fe40003f26270 */
[----:B------:R-:W-:Y:S01]  /*08c0*/  ISETP.GE.AND P0, PT, R45, R68, PT ;  /* 0x000000442d00720c */ /* 0x000fe20003f06270 */
[----:B------:R-:W-:Y:S01]  /*08d0*/  CS2R R18, SRZ ;  /* 0x0000000000127805 */ /* 0x000fe2000001ff00 */
[----:B------:R-:W-:Y:S01]  /*08e0*/  MOV R66, RZ ;  /* 0x000000ff00427202 */ /* 0x000fe20000000f00 */
[----:B--2---:R-:W-:Y:S04]  /*08f0*/  STS [R47.X4], R4 ;  /* 0x000000042f007388 */ /* 0x004fe80000004800 */
[----:B---3--:R-:W-:Y:S04]  /*0900*/  STS [R48.X4+0x80], R5 ;  /* 0x0000800530007388 */ /* 0x008fe80000004800 */
[----:B----4-:R-:W-:Y:S04]  /*0910*/  STS [R49.X4+0x100], R6 ;  /* 0x0001000631007388 */ /* 0x010fe80000004800 */
        /* <DEDUP_REMOVED lines=17> */
[----:B------:R0:W3:Y:S01]  /*0a30*/  @!P6 LDG.E R6, [R2.64] ;  /* 0x000000060206e981 */ /* 0x0000e2000c1e1900 */
[----:B------:R-:W-:-:S03]  /*0a40*/  ISETP.GE.AND P6, PT, R46, R68, PT ;  /* 0x000000442e00720c */ /* 0x000fc60003fc6270 */
[----:B------:R0:W4:Y:S04]  /*0a50*/  @!P5 LDG.E R19, [R2.64+0x80] ;  /* 0x000080060213d981 */ /* 0x000128000c1e1900 */
[----:B------:R0:W4:Y:S04]  /*0a60*/  @!P4 LDG.E R18, [R2.64+0x100] ;  /* 0x000100060212c981 */ /* 0x000128000c1e1900 */
[----:B------:R0:W4:Y:S04]  /*0a70*/  @!P3 LDG.E R65, [R2.64+0x180] ;  /* 0x000180060241b981 */ /* 0x000128000c1e1900 */
[----:B------:R0:W4:Y:S04]  /*0a80*/  @!P2 LDG.E R66, [R2.64+0x200] ;  /* 0x000200060242a981 */ /* 0x000128000c1e1900 */
[----:B------:R0:W4:Y:S04]  /*0a90*/  @!P1 LDG.E R7, [R2.64+0x280] ;  /* 0x0002800602079981 */ /* 0x000128000c1e1900 */
[----:B------:R0:W4:Y:S04]  /*0aa0*/  @!P0 LDG.E R8, [R2.64+0x300] ;  /* 0x0003000602088981 */ /* 0x000128000c1e1900 */
[----:B------:R0:W4:Y:S01]  /*0ab0*/  @!P6 LDG.E R9, [R2.64+0x380] ;  /* 0x000380060209e981 */ /* 0x000122000c1e1900 */
[CC--:B------:R-:W-:Y:S01]  /*0ac0*/  ISETP.GE.AND P6, PT, R41.reuse, R68.reuse, PT ;  /* 0x000000442900720c */ /* 0x0c0fe20003fc6270 */
[----:B--2---:R-:W-:Y:S01]  /*0ad0*/  CS2R R10, SRZ ;  /* 0x00000000000a7805 */ /* 0x004fe2000001ff00 */
[----:B------:R-:W-:Y:S01]  /*0ae0*/  IMAD.WIDE R4, R41, 0x4, R34 ;  /* 0x0000000429047825 */ /* 0x000fe200078e0222 */
[----:B------:R-:W-:-:S02]  /*0af0*/  ISETP.GE.AND P5, PT, R39, R68, PT ;  /* 0x000000442700720c */ /* 0x000fc40003fa6270 */
[-C--:B------:R-:W-:Y:S02]  /*0b00*/  ISETP.GE.AND P4, PT, R40, R68.reuse, PT ;  /* 0x000000442800720c */ /* 0x080fe40003f86270 */
[-C--:B------:R-:W-:Y:S02]  /*0b10*/  ISETP.GE.AND P3, PT, R42, R68.reuse, PT ;  /* 0x000000442a00720c */ /* 0x080fe40003f66270 */
[-C--:B------:R-:W-:Y:S02]  /*0b20*/  ISETP.GE.AND P2, PT, R43, R68.reuse, PT ;  /* 0x000000442b00720c */ /* 0x080fe40003f46270 */
[-C--:B------:R-:W-:Y:S02]  /*0b30*/  ISETP.GE.AND P1, PT, R44, R68.reuse, PT ;  /* 0x000000442c00720c */ /* 0x080fe40003f26270 */
[----:B------:R-:W-:Y:S01]  /*0b40*/  ISETP.GE.AND P0, PT, R45, R68, PT ;  /* 0x000000442d00720c */ /* 0x000fe20003f06270 */
[----:B0-----:R-:W-:Y:S01]  /*0b50*/  CS2R R2, SRZ ;  /* 0x0000000000027805 */ /* 0x001fe2000001ff00 */
[----:B---3--:R-:W-:Y:S04]  /*0b60*/  STS [R47.X4], R6 ;  /* 0x000000062f007388 */ /* 0x008fe80000004800 */
[----:B----4-:R-:W-:Y:S04]  /*0b70*/  STS [R48.X4+0x80], R19 ;  /* 0x0000801330007388 */ /* 0x010fe80000004800 */
        /* <DEDUP_REMOVED lines=17> */
[----:B-1----:R-:W-:-:S04]  /*0c90*/  CS2R R8, SRZ ;  /* 0x0000000000087805 */ /* 0x002fc8000001ff00 */
[----:B------:R-:W2:Y:S01]  /*0ca0*/  @!P6 LDG.E R10, [R4.64] ;  /* 0x00000006040ae981 */ /* 0x000ea2000c1e1900 */
[----:B------:R-:W-:-:S03]  /*0cb0*/  ISETP.GE.AND P6, PT, R46, R68, PT ;  /* 0x000000442e00720c */ /* 0x000fc60003fc6270 */
[----:B------:R-:W3:Y:S04]  /*0cc0*/  @!P5 LDG.E R3, [R4.64+0x80] ;  /* 0x000080060403d981 */ /* 0x000ee8000c1e1900 */
[----:B------:R-:W4:Y:S04]  /*0cd0*/  @!P4 LDG.E R2, [R4.64+0x100] ;  /* 0x000100060402c981 */ /* 0x000f28000c1e1900 */
[----:B------:R-:W4:Y:S04]  /*0ce0*/  @!P3 LDG.E R7, [R4.64+0x180] ;  /* 0x000180060407b981 */ /* 0x000f28000c1e1900 */
[----:B------:R-:W4:Y:S04]  /*0cf0*/  @!P2 LDG.E R6, [R4.64+0x200] ;  /* 0x000200060406a981 */ /* 0x000f28000c1e1900 */
[----:B------:R-:W4:Y:S04]  /*0d00*/  @!P1 LDG.E R9, [R4.64+0x280] ;  /* 0x0002800604099981 */ /* 0x000f28000c1e1900 */
[----:B------:R-:W4:Y:S04]  /*0d10*/  @!P0 LDG.E R8, [R4.64+0x300] ;  /* 0x0003000604088981 */ /* 0x000f28000c1e1900 */
[----:B------:R-:W4:Y:S01]  /*0d20*/  @!P6 LDG.E R11, [R4.64+0x380] ;  /* 0x00038006040be981 */ /* 0x000f22000c1e1900 */
[----:B------:R-:W-:-:S02]  /*0d30*/  HFMA2.MMA R66, -RZ, RZ, 0, 0 ;  /* 0x00000000ff427435 */ /* 0x000fc400000001ff */
[----:B------:R-:W-:Y:S02]  /*0d40*/  HFMA2.MMA R72, -RZ, RZ, 0, 0 ;  /* 0x00000000ff487435 */ /* 0x000fe400000001ff */
[----:B------:R-:W-:Y:S02]  /*0d50*/  HFMA2.MMA R78, -RZ, RZ, 0, 0 ;  /* 0x00000000ff4e7435 */ /* 0x000fe400000001ff */
[----:B------:R-:W-:Y:S01]  /*0d60*/  HFMA2.MMA R74, -RZ, RZ, 0, 0 ;  /* 0x00000000ff4a7435 */ /* 0x000fe200000001ff */
[----:B------:R-:W-:Y:S02]  /*0d70*/  MOV R68, RZ ;  /* 0x000000ff00447202 */ /* 0x000fe40000000f00 */
[----:B------:R-:W-:Y:S02]  /*0d80*/  MOV R70, RZ ;  /* 0x000000ff00467202 */ /* 0x000fe40000000f00 */
[----:B------:R-:W-:Y:S02]  /*0d90*/  MOV R76, RZ ;  /* 0x000000ff004c7202 */ /* 0x000fe40000000f00 */
[----:B------:R-:W-:Y:S01]  /*0da0*/  MOV R80, RZ ;  /* 0x000000ff00507202 */ /* 0x000fe20000000f00 */
[----:B--2---:R-:W-:Y:S04]  /*0db0*/  STS [R47.X4], R10 ;  /* 0x0000000a2f007388 */ /* 0x004fe80000004800 */
[----:B---3--:R-:W-:Y:S04]  /*0dc0*/  STS [R48.X4+0x80], R3 ;  /* 0x0000800330007388 */ /* 0x008fe80000004800 */
[----:B----4-:R0:W-:Y:S04]  /*0dd0*/  STS [R49.X4+0x100], R2 ;  /* 0x0001000231007388 */ /* 0x0101e80000004800 */
[----:B------:R-:W-:Y:S04]  /*0de0*/  STS [R50.X4+0x180], R7 ;  /* 0x0001800732007388 */ /* 0x000fe80000004800 */
[----:B------:R-:W-:Y:S04]  /*0df0*/  STS [R51.X4+0x200], R6 ;  /* 0x0002000633007388 */ /* 0x000fe80000004800 */
[----:B------:R-:W-:Y:S04]  /*0e00*/  STS [R52.X4+0x280], R9 ;  /* 0x0002800934007388 */ /* 0x000fe80000004800 */
[----:B------:R-:W-:Y:S04]  /*0e10*/  STS [R53.X4+0x300], R8 ;  /* 0x0003000835007388 */ /* 0x000fe80000004800 */
[----:B------:R-:W-:Y:S01]  /*0e20*/  STS [R54.X4+0x380], R11 ;  /* 0x0003800b36007388 */ /* 0x000fe20000004800 */
[----:B------:R-:W-:-:S06]  /*0e30*/  NOP ;  /* 0x0000000000007918 */ /* 0x000fcc0000000000 */
[----:B------:R-:W1:Y:S04]  /*0e40*/  LDS R81, [R55.X4] ;  /* 0x0000000037517984 */ /* 0x000e680000004800 */
[----:B------:R-:W2:Y:S04]  /*0e50*/  LDS R83, [R55.X4+0x4] ;  /* 0x0000040037537984 */ /* 0x000ea80000004800 */
[----:B------:R-:W3:Y:S04]  /*0e60*/  LDS R85, [R55.X4+0x8] ;  /* 0x0000080037557984 */ /* 0x000ee80000004800 */
[----:B------:R-:W4:Y:S04]  /*0e70*/  LDS R87, [R55.X4+0xc] ;  /* 0x00000c0037577984 */ /* 0x000f280000004800 */
[----:B------:R-:W4:Y:S04]  /*0e80*/  LDS R89, [R55.X4+0x10] ;  /* 0x0000100037597984 */ /* 0x000f280000004800 */
[----:B------:R-:W4:Y:S04]  /*0e90*/  LDS R91, [R55.X4+0x14] ;  /* 0x00001400375b7984 */ /* 0x000f280000004800 */
[----:B------:R-:W4:Y:S04]  /*0ea0*/  LDS R93, [R55.X4+0x18] ;  /* 0x00001800375d7984 */ /* 0x000f280000004800 */
[----:B------:R-:W4:Y:S01]  /*0eb0*/  LDS R95, [R55.X4+0x1c] ;  /* 0x00001c00375f7984 */ /* 0x000f220000004800 */
[----:B0-----:R-:W-:Y:S01]  /*0ec0*/  MOV R2, c[0x0][0x16c] ;  /* 0x00005b0000027a02 */ /* 0x001fe20000000f00 */
[----:B-1----:R-:W-:-:S04]  /*0ed0*/  FFMA.FTZ R26, R57, R81, R26 ;  /* 0x00000051391a7223 */ /* 0x002fc8000001001a */
[----:B--2---:R-:W-:-:S04]  /*0ee0*/  FFMA.FTZ R26, R58, R83, R26 ;  /* 0x000000533a1a7223 */ /* 0x004fc8000001001a */
[----:B---3--:R-:W-:Y:S01]  /*0ef0*/  FFMA.FTZ R26, R59, R85, R26 ;  /* 0x000000553b1a7223 */ /* 0x008fe2000001001a */
[----:B------:R-:W-:-:S03]  /*0f00*/  ISETP.GE.AND P0, PT, R2, 0x1, PT ;  /* 0x000000010200780c */ /* 0x000fc60003f06270 */
[----:B----4-:R-:W-:-:S04]  /*0f10*/  FFMA.FTZ R26, R60, R87, R26 ;  /* 0x000000573c1a7223 */ /* 0x010fc8000001001a */
[----:B------:R-:W-:-:S04]  /*0f20*/  FFMA.FTZ R26, R61, R89, R26 ;  /* 0x000000593d1a7223 */ /* 0x000fc8000001001a */
[----:B------:R-:W-:-:S04]  /*0f30*/  FFMA.FTZ R26, R62, R91, R26 ;  /* 0x0000005b3e1a7223 */ /* 0x000fc8000001001a */
[----:B------:R-:W-:Y:S02]  /*0f40*/  FFMA.FTZ R26, R63, R93, R26 ;  /* 0x0000005d3f1a7223 */ /* 0x000fe4000001001a */
[-C--:B-----5:R-:W-:Y:S02]  /*0f50*/  FMUL.FTZ R82, R81, R20.reuse ;  /* 0x0000001451527220 */ /* 0x0a0fe40000410000 */
[-C--:B------:R-:W-:Y:S02]  /*0f60*/  FMUL.FTZ R84, R83, R20.reuse ;  /* 0x0000001453547220 */ /* 0x080fe40000410000 */
[-C--:B------:R-:W-:Y:S02]  /*0f70*/  FMUL.FTZ R86, R85, R20.reuse ;  /* 0x0000001455567220 */ /* 0x080fe40000410000 */
[-C--:B------:R-:W-:Y:S02]  /*0f80*/  FMUL.FTZ R88, R87, R20.reuse ;  /* 0x0000001457587220 */ /* 0x080fe40000410000 */
[----:B------:R-:W-:-:S02]  /*0f90*/  FMUL.FTZ R90, R89, R20 ;  /* 0x00000014595a7220 */ /* 0x000fc40000410000 */
[-C--:B------:R-:W-:Y:S02]  /*0fa0*/  FMUL.FTZ R92, R91, R20.reuse ;  /* 0x000000145b5c7220 */ /* 0x080fe40000410000 */
[-C--:B------:R-:W-:Y:S02]  /*0fb0*/  FMUL.FTZ R94, R93, R20.reuse ;  /* 0x000000145d5e7220 */ /* 0x080fe40000410000 */
[----:B------:R-:W-:Y:S02]  /*0fc0*/  FMUL.FTZ R96, R95, R20 ;  /* 0x000000145f607220 */ /* 0x000fe40000410000 */
[----:B------:R-:W-:Y:S01]  /*0fd0*/  FFMA.FTZ R26, R64, R95, R26 ;  /* 0x0000005f401a7223 */ /* 0x000fe2000001001a */
[----:B------:R-:W-:Y:S06]  /*0fe0*/  BAR.SYNC.DEFER_BLOCKING 0x0 ;  /* 0x0000000000007b1d */ /* 0x000fec0000010000 */
[----:B------:R-:W-:Y:S05]  /*0ff0*/  @!P0 BRA `(.L_x_11073) ;  /* 0x0000372000008947 */ /* 0x000fea0003800000 */
[C---:B------:R-:W-:Y:S01]  /*1000*/  IMAD R11, R21.reuse, c[0x0][0x180], RZ ;  /* 0x00006000150b7a24 */ /* 0x040fe200078e02ff */
[----:B------:R-:W-:Y:S01]  /*1010*/  IADD3 R9, R38, -0x2, RZ ;  /* 0xfffffffe26097810 */ /* 0x000fe20007ffe0ff */
[----:B------:R-:W-:Y:S01]  /*1020*/  IMAD.WIDE.U32 R2, R0, c[0x0][0x180], RZ ;  /* 0x0000600000027a25 */ /* 0x000fe200078e00ff */
[----:B------:R-:W-:Y:S01]  /*1030*/  IADD3 R8, R38, -0x1, RZ ;  /* 0xffffffff26087810 */ /* 0x000fe20007ffe0ff */
[----:B------:R-:W-:Y:S01]  /*1040*/  UMOV UR4, URZ ;  /* 0x0000003f00047c82 */ /* 0x000fe20008000000 */
[----:B------:R-:W-:Y:S01]  /*1050*/  LOP3.LUT R169, R28, 0x1f, RZ, 0xc0, !PT ;  /* 0x0000001f1ca97812 */ /* 0x000fe200078ec0ff */
[----:B------:R-:W-:Y:S01]  /*1060*/  IMAD R11, R0, c[0x0][0x184], R11 ;  /* 0x00006100000b7a24 */ /* 0x000fe200078e020b */
[----:B------:R-:W-:Y:S01]  /*1070*/  LEA R98, P0, R2, c[0x0][0x220], 0x3 ;  /* 0x0000880002627a11 */ /* 0x000fe200078018ff */
[C---:B------:R-:W-:Y:S01]  /*1080*/  IMAD R19, R21.reuse, c[0x0][0x198], RZ ;  /* 0x0000660015137a24 */ /* 0x040fe200078e02ff */
[----:B------:R-:W-:Y:S01]  /*1090*/  MOV R170, RZ ;  /* 0x000000ff00aa7202 */ /* 0x000fe20000000f00 */
[----:B------:R-:W-:Y:S01]  /*10a0*/  IMAD R97, R21, c[0x0][0x1b8], RZ ;  /* 0x00006e0015617a24 */ /* 0x000fe200078e02ff */
[----:B------:R-:W-:Y:S01]  /*10b0*/  IADD3 R99, R3, R11, RZ ;  /* 0x0000000b03637210 */ /* 0x000fe20007ffe0ff */
[----:B------:R-:W-:Y:S01]  /*10c0*/  IMAD R105, R9, c[0x0][0x16c], RZ ;  /* 0x00005b0009697a24 */ /* 0x000fe200078e02ff */
[----:B------:R-:W-:Y:S01]  /*10d0*/  LEA.HI R9, R8, R8, RZ, 0x1 ;  /* 0x0000000808097211 */ /* 0x000fe200078f08ff */
[----:B------:R-:W-:Y:S01]  /*10e0*/  IMAD.WIDE.U32 R4, R0, c[0x0][0x198], RZ ;  /* 0x0000660000047a25 */ /* 0x000fe200078e00ff */
[----:B------:R-:W-:-:S02]  /*10f0*/  LEA.HI.X R99, R2, c[0x0][0x224], R99, 0x3, P0 ;  /* 0x0000890002637a11 */ /* 0x000fc400000f1c63 */
[----:B------:R-:W-:Y:S01]  /*1100*/  LEA.HI R2, R38, R38, RZ, 0x1 ;  /* 0x0000002626027211 */ /* 0x000fe200078f08ff */
[----:B------:R-:W-:Y:S01]  /*1110*/  IMAD.WIDE.U32 R6, R0, c[0x0][0x1b8], RZ ;  /* 0x00006e0000067a25 */ /* 0x000fe200078e00ff */
[----:B------:R-:W-:Y:S02]  /*1120*/  LOP3.LUT R9, R9, 0xfffffe, RZ, 0xc0, !PT ;  /* 0x00fffffe09097812 */ /* 0x000fe400078ec0ff */
[----:B------:R-:W-:Y:S01]  /*1130*/  LOP3.LUT R3, R2, 0x1ffffe, RZ, 0xc0, !PT ;  /* 0x001ffffe02037812 */ /* 0x000fe200078ec0ff */
[----:B------:R-:W-:Y:S01]  /*1140*/  IMAD R19, R0, c[0x0][0x19c], R19 ;  /* 0x0000670000137a24 */ /* 0x000fe200078e0213 */
[----:B------:R-:W-:Y:S01]  /*1150*/  LEA R100, P1, R4, c[0x0][0x228], 0x3 ;  /* 0x00008a0004647a11 */ /* 0x000fe200078218ff */
[----:B------:R-:W-:Y:S01]  /*1160*/  IMAD R97, R0, c[0x0][0x1bc], R97 ;  /* 0x00006f0000617a24 */ /* 0x000fe200078e0261 */
[----:B------:R-:W-:Y:S01]  /*1170*/  LEA R102, P2, R6, c[0x0][0x230], 0x3 ;  /* 0x00008c0006667a11 */ /* 0x000fe200078418ff */
[----:B------:R-:W-:Y:S01]  /*1180*/  IMAD.WIDE R104, R105, 0x10, R16 ;  /* 0x0000001069687825 */ /* 0x000fe200078e0210 */
[----:B------:R-:W-:-:S02]  /*1190*/  IADD3 R101, R5, R19, RZ ;  /* 0x0000001305657210 */ /* 0x000fc40007ffe0ff */
[----:B------:R-:W-:Y:S01]  /*11a0*/  IADD3 R103, R7, R97, RZ ;  /* 0x0000006107677210 */ /* 0x000fe20007ffe0ff */
[----:B------:R-:W-:Y:S01]  /*11b0*/  FADD.FTZ R81, R81, R81 ;  /* 0x0000005151517221 */ /* 0x000fe20000010000 */
[----:B------:R-:W-:Y:S01]  /*11c0*/  IADD3 R9, R8, -R9, RZ ;  /* 0x8000000908097210 */ /* 0x000fe20007ffe0ff */
[----:B------:R-:W-:Y:S01]  /*11d0*/  FADD.FTZ R83, R83, R83 ;  /* 0x0000005353537221 */ /* 0x000fe20000010000 */
[----:B------:R-:W-:Y:S01]  /*11e0*/  IADD3 R3, R38, -R3, RZ ;  /* 0x8000000326037210 */ /* 0x000fe20007ffe0ff */
[----:B------:R-:W-:Y:S01]  /*11f0*/  FADD.FTZ R85, R85, R85 ;  /* 0x0000005555557221 */ /* 0x000fe20000010000 */
[----:B------:R-:W-:Y:S01]  /*1200*/  LEA.HI.X R101, R4, c[0x0][0x22c], R101, 0x3, P1 ;  /* 0x00008b0004657a11 */ /* 0x000fe200008f1c65 */
[----:B------:R-:W-:Y:S01]  /*1210*/  FADD.FTZ R87, R87, R87 ;  /* 0x0000005757577221 */ /* 0x000fe20000010000 */
[----:B------:R-:W-:Y:S01]  /*1220*/  LEA.HI.X R103, R6, c[0x0][0x234], R103, 0x3, P2 ;  /* 0x00008d0006677a11 */ /* 0x000fe200010f1c67 */
[----:B------:R-:W-:Y:S01]  /*1230*/  FADD.FTZ R89, R89, R89 ;  /* 0x0000005959597221 */ /* 0x000fe20000010000 */
[----:B------:R-:W-:Y:S01]  /*1240*/  MOV R66, RZ ;  /* 0x000000ff00427202 */ /* 0x000fe20000000f00 */
[----:B------:R-:W-:Y:S01]  /*1250*/  FADD.FTZ R91, R91, R91 ;  /* 0x0000005b5b5b7221 */ /* 0x000fe20000010000 */
[----:B------:R-:W-:Y:S01]  /*1260*/  MOV R113, RZ ;  /* 0x000000ff00717202 */ /* 0x000fe20000000f00 */
[----:B------:R-:W-:Y:S01]  /*1270*/  FADD.FTZ R93, R93, R93 ;  /* 0x0000005d5d5d7221 */ /* 0x000fe20000010000 */
[----:B------:R-:W-:Y:S01]  /*1280*/  MOV R68, RZ ;  /* 0x000000ff00447202 */ /* 0x000fe20000000f00 */
[----:B------:R-:W-:Y:S01]  /*1290*/  FADD.FTZ R95, R95, R95 ;  /* 0x0000005f5f5f7221 */ /* 0x000fe20000010000 */
[----:B------:R-:W-:Y:S01]  /*12a0*/  MOV R72, RZ ;  /* 0x000000ff00487202 */ /* 0x000fe20000000f00 */
[--C-:B------:R-:W-:Y:S01]  /*12b0*/  FADD.FTZ R97, R79, R22.reuse ;  /* 0x000000164f617221 */ /* 0x100fe20000010000 */
        /* <DEDUP_REMOVED lines=10> */
[----:B------:R-:W-:Y:S01]  /*1360*/  LEA R114, R3, 0x880, 0xb ;  /* 0x0000088003727811 */ /* 0x000fe200078e58ff */
[--C-:B------:R-:W-:Y:S01]  /*1370*/  FADD.FTZ R111, R67, R22.reuse ;  /* 0x00000016436f7221 */ /* 0x100fe20000010000 */
[----:B------:R-:W-:Y:S01]  /*1380*/  SHF.L.U32 R115, R9, 0x8, RZ ;  /* 0x0000000809737819 */ /* 0x000fe200000006ff */
[----:B------:R-:W-:-:S02]  /*1390*/  FADD.FTZ R112, R65, R22 ;  /* 0x0000001641707221 */ /* 0x000fc40000010000 */
.L_x_11088:
[----:B------:R-:W2:Y:S01]  /*13a0*/  LDG.E.64 R2, [R98.64] ;  /* 0x0000000662027981 */ /* 0x000ea2000c1e1b00 */
[--C-:B------:R-:W-:Y:S01]  /*13b0*/  FADD.FTZ R116, R65, R22.reuse ;  /* 0x0000001641747221 */ /* 0x100fe20000010000 */
[C---:B------:R-:W-:Y:S01]  /*13c0*/  ISETP.NE.AND P1, PT, R28.reuse, RZ, PT ;  /* 0x000000ff1c00720c */ /* 0x040fe20003f25270 */
[----:B------:R-:W-:Y:S01]  /*13d0*/  FADD.FTZ R117, R67, R22 ;  /* 0x0000001643757221 */ /* 0x000fe20000010000 */
[----:B------:R-:W-:Y:S01]  /*13e0*/  IADD3 R6, R28, 0x200, RZ ;  /* 0x000002001c067810 */ /* 0x000fe20007ffe0ff */
[----:B------:R-:W-:Y:S01]  /*13f0*/  CS2R R8, SRZ ;  /* 0x0000000000087805 */ /* 0x000fe2000001ff00 */
[----:B------:R-:W-:-:S02]  /*1400*/  ISETP.NE.AND P0, PT, R169, RZ, PT ;  /* 0x000000ffa900720c */ /* 0x000fc40003f05270 */
[----:B------:R-:W-:Y:S02]  /*1410*/  SEL R19, R115, R6, !P1 ;  /* 0x0000000673137207 */ /* 0x000fe40004800000 */
[----:B------:R-:W-:Y:S01]  /*1420*/  ISETP.LT.OR P2, PT, R38, 0x2, P0 ;  /* 0x000000022600780c */ /* 0x000fe20000741670 */
[----:B------:R-:W-:Y:S01]  /*1430*/  BSSY B0, `(.L_x_11074) ;  /* 0x00000a3000007945 */ /* 0x000fe20003800000 */
[----:B--2---:R-:W-:Y:S02]  /*1440*/  FMUL.FTZ R18, R2, 1.4426950216293334961 ;  /* 0x3fb8aa3b02127820 */ /* 0x004fe40000410000 */
[-C--:B------:R-:W-:Y:S02]  /*1450*/  FMUL.FTZ R5, R3, R116.reuse ;  /* 0x0000007403057220 */ /* 0x080fe40000410000 */
[----:B------:R-:W-:Y:S02]  /*1460*/  FMUL.FTZ R4, R18, R116 ;  /* 0x0000007412047220 */ /* 0x000fe40000410000 */
[----:B------:R-:W-:-:S04]  /*1470*/  FMUL.RZ R7, R5, 0.15915493667125701904 ;  /* 0x3e22f98305077820 */ /* 0x000fc8000040c000 */
[----:B------:R-:W-:Y:S08]  /*1480*/  MUFU.EX2 R4, R4 ;  /* 0x0000000400047308 */ /* 0x000ff00000000800 */
[----:B------:R-:W0:Y:S08]  /*1490*/  MUFU.COS R5, R7 ;  /* 0x0000000700057308 */ /* 0x000e300000000000 */
[----:B------:R1:W2:Y:S01]  /*14a0*/  MUFU.SIN R11, R7 ;  /* 0x00000007000b7308 */ /* 0x0002a20000000400 */
[----:B------:R-:W-:-:S04]  /*14b0*/  FMUL.FTZ R118, R3, R117 ;  /* 0x0000007503767220 */ /* 0x000fc80000410000 */
[----:B------:R-:W-:Y:S02]  /*14c0*/  FMUL.RZ R122, R118, 0.15915493667125701904 ;  /* 0x3e22f983767a7820 */ /* 0x000fe4000040c000 */
[--C-:B------:R-:W-:Y:S02]  /*14d0*/  FADD.FTZ R118, R69, R22.reuse ;  /* 0x0000001645767221 */ /* 0x100fe40000010000 */
[C---:B0-----:R-:W-:Y:S01]  /*14e0*/  FMUL.FTZ R10, R4.reuse, R5 ;  /* 0x00000005040a7220 */ /* 0x041fe20000410000 */
[----:B-1----:R0:W5:Y:S01]  /*14f0*/  LDG.E.64 R6, [R100.64] ;  /* 0x0000000664067981 */ /* 0x002162000c1e1b00 */
[-C--:B------:R-:W-:Y:S02]  /*1500*/  FMUL.FTZ R119, R3, R118.reuse ;  /* 0x0000007603777220 */ /* 0x080fe40000410000 */
[----:B--2---:R-:W-:Y:S02]  /*1510*/  FMUL.FTZ R11, R4, R11 ;  /* 0x0000000b040b7220 */ /* 0x004fe40000410000 */
[----:B------:R-:W-:Y:S01]  /*1520*/  FMUL.RZ R125, R119, 0.15915493667125701904 ;  /* 0x3e22f983777d7820 */ /* 0x000fe2000040c000 */
[----:B------:R-:W-:Y:S01]  /*1530*/  MUFU.SIN R126, R122 ;  /* 0x0000007a007e7308 */ /* 0x000fe20000000400 */
[----:B------:R-:W-:Y:S01]  /*1540*/  FMUL.FTZ R121, R18, R118 ;  /* 0x0000007612797220 */ /* 0x000fe20000410000 */
[----:B------:R1:W-:Y:S01]  /*1550*/  STS.64 [R19.X8+0x880], R10 ;  /* 0x0008800a13007388 */ /* 0x0003e20000008a00 */
[----:B------:R-:W-:-:S03]  /*1560*/  FADD.FTZ R119, R71, R22 ;  /* 0x0000001647777221 */ /* 0x000fc60000010000 */
[----:B------:R0:W5:Y:S01]  /*1570*/  LDG.E.64 R4, [R102.64] ;  /* 0x0000000666047981 */ /* 0x000162000c1e1b00 */
[----:B------:R-:W-:Y:S01]  /*1580*/  FMUL.FTZ R120, R3, R119 ;  /* 0x0000007703787220 */ /* 0x000fe20000410000 */
[----:B------:R2:W-:Y:S02]  /*1590*/  MUFU.COS R124, R122 ;  /* 0x0000007a007c7308 */ /* 0x0005e40000000000 */
[----:B------:R-:W-:Y:S01]  /*15a0*/  BAR.SYNC.DEFER_BLOCKING 0x0 ;  /* 0x0000000000007b1d */ /* 0x000fe20000010000 */
[----:B-1----:R-:W-:-:S05]  /*15b0*/  FMUL.FTZ R19, R18, R117 ;  /* 0x0000007512137220 */ /* 0x002fca0000410000 */
[----:B------:R1:W-:Y:S01]  /*15c0*/  MUFU.EX2 R127, R121 ;  /* 0x00000079007f7308 */ /* 0x0003e20000000800 */
[----:B--2---:R-:W-:Y:S02]  /*15d0*/  FMUL.FTZ R122, R18, R119 ;  /* 0x00000077127a7220 */ /* 0x004fe40000410000 */
[----:B------:R-:W-:-:S05]  /*15e0*/  FMUL.RZ R131, R120, 0.15915493667125701904 ;  /* 0x3e22f98378837820 */ /* 0x000fca000040c000 */
[----:B------:R-:W2:Y:S01]  /*15f0*/  MUFU.EX2 R19, R19 ;  /* 0x0000001300137308 */ /* 0x000ea20000000800 */
[--C-:B-1----:R-:W-:Y:S02]  /*1600*/  FADD.FTZ R121, R75, R22.reuse ;  /* 0x000000164b797221 */ /* 0x102fe40000010000 */
[----:B------:R-:W-:-:S05]  /*1610*/  FADD.FTZ R120, R73, R22 ;  /* 0x0000001649787221 */ /* 0x000fca0000010000 */
[----:B------:R-:W-:Y:S01]  /*1620*/  MUFU.SIN R128, R125 ;  /* 0x0000007d00807308 */ /* 0x000fe20000000400 */
[----:B------:R-:W-:Y:S01]  /*1630*/  FMUL.FTZ R123, R3, R120 ;  /* 0x00000078037b7220 */ /* 0x000fe20000410000 */
[----:B------:R0:W5:Y:S06]  /*1640*/  @!P2 LDG.E.64 R8, [R104.64+0x8] ;  /* 0x000008066808a981 */ /* 0x00016c000c1e1b00 */
[----:B------:R1:W3:Y:S01]  /*1650*/  MUFU.COS R130, R125 ;  /* 0x0000007d00827308 */ /* 0x0002e20000000000 */
[----:B------:R-:W-:-:S07]  /*1660*/  FMUL.RZ R137, R123, 0.15915493667125701904 ;  /* 0x3e22f9837b897820 */ /* 0x000fce000040c000 */
[----:B------:R4:W-:Y:S01]  /*1670*/  MUFU.EX2 R129, R122 ;  /* 0x0000007a00817308 */ /* 0x0009e20000000800 */
[----:B-1----:R-:W-:-:S04]  /*1680*/  FMUL.FTZ R125, R3, R121 ;  /* 0x00000079037d7220 */ /* 0x002fc80000410000 */
[----:B------:R-:W-:-:S03]  /*1690*/  FMUL.RZ R139, R125, 0.15915493667125701904 ;  /* 0x3e22f9837d8b7820 */ /* 0x000fc6000040c000 */
[----:B------:R-:W1:Y:S01]  /*16a0*/  MUFU.COS R134, R131 ;  /* 0x0000008300867308 */ /* 0x000e620000000000 */
[----:B----4-:R-:W-:Y:S02]  /*16b0*/  FADD.FTZ R122, R77, R22 ;  /* 0x000000164d7a7221 */ /* 0x010fe40000010000 */
[----:B------:R-:W-:Y:S02]  /*16c0*/  FMUL.FTZ R123, R18, R120 ;  /* 0x00000078127b7220 */ /* 0x000fe40000410000 */
[----:B------:R-:W-:-:S03]  /*16d0*/  FMUL.FTZ R125, R3, R122 ;  /* 0x0000007a037d7220 */ /* 0x000fc60000410000 */
[----:B------:R4:W0:Y:S01]  /*16e0*/  MUFU.SIN R132, R131 ;  /* 0x0000008300847308 */ /* 0x0008220000000400 */
[----:B------:R-:W-:Y:S02]  /*16f0*/  FMUL.RZ R141, R125, 0.15915493667125701904 ;  /* 0x3e22f9837d8d7820 */ /* 0x000fe4000040c000 */
[C---:B--2---:R-:W-:Y:S02]  /*1700*/  FMUL.FTZ R125, R19.reuse, R126 ;  /* 0x0000007e137d7220 */ /* 0x044fe40000410000 */
[----:B------:R-:W-:-:S03]  /*1710*/  FMUL.FTZ R124, R19, R124 ;  /* 0x0000007c137c7220 */ /* 0x000fc60000410000 */
[----:B------:R-:W-:Y:S01]  /*1720*/  MUFU.COS R138, R137 ;  /* 0x00000089008a7308 */ /* 0x000fe20000000000 */
[----:B----4-:R-:W-:Y:S02]  /*1730*/  FMUL.FTZ R131, R57, R112 ;  /* 0x0000007039837220 */ /* 0x010fe40000410000 */
[----:B------:R-:W-:Y:S02]  /*1740*/  FMUL.FTZ R135, R18, R121 ;  /* 0x0000007912877220 */ /* 0x000fe40000410000 */
[----:B------:R-:W-:-:S03]  /*1750*/  FMUL.FTZ R19, R125, R131 ;  /* 0x000000837d137220 */ /* 0x000fc60000410000 */
[----:B------:R-:W2:Y:S01]  /*1760*/  MUFU.EX2 R133, R123 ;  /* 0x0000007b00857308 */ /* 0x000ea20000000800 */
[C---:B---3--:R-:W-:Y:S02]  /*1770*/  FMUL.FTZ R126, R127.reuse, R130 ;  /* 0x000000827f7e7220 */ /* 0x048fe40000410000 */
[----:B------:R-:W-:-:S05]  /*1780*/  FMUL.FTZ R127, R127, R128 ;  /* 0x000000807f7f7220 */ /* 0x000fca0000410000 */
[----:B------:R3:W4:Y:S01]  /*1790*/  MUFU.SIN R136, R137 ;  /* 0x0000008900887308 */ /* 0x0007220000000400 */
[C---:B-1----:R-:W-:Y:S02]  /*17a0*/  FMUL.FTZ R128, R129.reuse, R134 ;  /* 0x0000008681807220 */ /* 0x042fe40000410000 */
[----:B------:R-:W-:Y:S02]  /*17b0*/  FMUL.FTZ R130, RZ, R125 ;  /* 0x0000007dff827220 */ /* 0x000fe40000410000 */
[----:B------:R-:W-:Y:S02]  /*17c0*/  FFMA.FTZ R134, RZ, R124, R19 ;  /* 0x0000007cff867223 */ /* 0x000fe40000010013 */
[----:B0-----:R-:W-:Y:S01]  /*17d0*/  FMUL.FTZ R129, R129, R132 ;  /* 0x0000008481817220 */ /* 0x001fe20000410000 */
[----:B------:R-:W-:Y:S01]  /*17e0*/  MUFU.COS R142, R139 ;  /* 0x0000008b008e7308 */ /* 0x000fe20000000000 */
[----:B------:R-:W-:Y:S02]  /*17f0*/  FMUL.FTZ R132, R58, R111 ;  /* 0x0000006f3a847220 */ /* 0x000fe40000410000 */
[----:B---3--:R-:W-:-:S05]  /*1800*/  FFMA.FTZ R137, R124, R131, -R130 ;  /* 0x000000837c897223 */ /* 0x008fca0000010882 */
[----:B------:R-:W0:Y:S01]  /*1810*/  MUFU.EX2 R135, R135 ;  /* 0x0000008700877308 */ /* 0x000e220000000800 */
[----:B------:R-:W-:Y:S02]  /*1820*/  FMUL.FTZ R19, R18, R122 ;  /* 0x0000007a12137220 */ /* 0x000fe40000410000 */
[----:B------:R-:W-:-:S05]  /*1830*/  FADD.FTZ R137, R132, R137 ;  /* 0x0000008984897221 */ /* 0x000fca0000010000 */
[----:B------:R1:W3:Y:S01]  /*1840*/  MUFU.SIN R140, R139 ;  /* 0x0000008b008c7308 */ /* 0x0002e20000000400 */
[----:B------:R-:W-:Y:S02]  /*1850*/  FADD.FTZ R123, R79, R22 ;  /* 0x000000164f7b7221 */ /* 0x000fe40000010000 */
[C---:B--2---:R-:W-:Y:S02]  /*1860*/  FMUL.FTZ R130, R133.reuse, R138 ;  /* 0x0000008a85827220 */ /* 0x044fe40000410000 */
[----:B-1----:R-:W-:Y:S02]  /*1870*/  FADD.FTZ R139, RZ, R134 ;  /* 0x00000086ff8b7221 */ /* 0x002fe40000010000 */
[----:B----4-:R-:W-:Y:S02]  /*1880*/  FMUL.FTZ R133, R133, R136 ;  /* 0x0000008885857220 */ /* 0x010fe40000410000 */
[C---:B------:R-:W-:Y:S02]  /*1890*/  FMUL.FTZ R134, R127.reuse, R139 ;  /* 0x0000008b7f867220 */ /* 0x040fe40000410000 */
[-C--:B------:R-:W-:Y:S01]  /*18a0*/  FMUL.FTZ R136, R127, R137.reuse ;  /* 0x000000897f887220 */ /* 0x080fe20000410000 */
[----:B------:R-:W-:Y:S01]  /*18b0*/  MUFU.SIN R144, R141 ;  /* 0x0000008d00907308 */ /* 0x000fe20000000400 */
[----:B------:R-:W-:-:S02]  /*18c0*/  FFMA.FTZ R137, R126, R137, -R134 ;  /* 0x000000897e897223 */ /* 0x000fc40000010886 */
[----:B------:R-:W-:Y:S02]  /*18d0*/  FMUL.FTZ R134, R3, R123 ;  /* 0x0000007b03867220 */ /* 0x000fe40000410000 */
[----:B------:R-:W-:-:S03]  /*18e0*/  FFMA.FTZ R136, R126, R139, R136 ;  /* 0x0000008b7e887223 */ /* 0x000fc60000010088 */
[----:B------:R1:W-:Y:S01]  /*18f0*/  MUFU.COS R146, R141 ;  /* 0x0000008d00927308 */ /* 0x0003e20000000000 */
[----:B------:R-:W-:Y:S02]  /*1900*/  FMUL.FTZ R138, R59, R110 ;  /* 0x0000006e3b8a7220 */ /* 0x000fe40000410000 */
[----:B------:R-:W-:-:S05]  /*1910*/  FMUL.RZ R148, R134, 0.15915493667125701904 ;  /* 0x3e22f98386947820 */ /* 0x000fca000040c000 */
[----:B------:R-:W2:Y:S01]  /*1920*/  MUFU.EX2 R19, R19 ;  /* 0x0000001300137308 */ /* 0x000ea20000000800 */
[C---:B0-----:R-:W-:Y:S02]  /*1930*/  FMUL.FTZ R134, R135.reuse, R142 ;  /* 0x0000008e87867220 */ /* 0x041fe40000410000 */
[----:B------:R-:W-:Y:S02]  /*1940*/  FADD.FTZ R142, RZ, R136 ;  /* 0x00000088ff8e7221 */ /* 0x000fe40000010000 */
[----:B-1----:R-:W-:Y:S02]  /*1950*/  FADD.FTZ R141, R138, R137 ;  /* 0x000000898a8d7221 */ /* 0x002fe40000010000 */
[----:B---3--:R-:W-:Y:S02]  /*1960*/  FMUL.FTZ R136, R135, R140 ;  /* 0x0000008c87887220 */ /* 0x008fe40000410000 */
[C---:B------:R-:W-:Y:S02]  /*1970*/  FMUL.FTZ R140, R129.reuse, R142 ;  /* 0x0000008e818c7220 */ /* 0x040fe40000410000 */
[----:B------:R-:W-:-:S02]  /*1980*/  FMUL.FTZ R145, R129, R141 ;  /* 0x0000008d81917220 */ /* 0x000fc40000410000 */
[C---:B------:R-:W-:Y:S02]  /*1990*/  FFMA.FTZ R143, R128.reuse, R141, -R140 ;  /* 0x0000008d808f7223 */ /* 0x040fe4000001088c */
[----:B------:R-:W-:Y:S02]  /*19a0*/  FFMA.FTZ R145, R128, R142, R145 ;  /* 0x0000008e80917223 */ /* 0x000fe40000010091 */
[----:B------:R-:W-:Y:S02]  /*19b0*/  FMUL.FTZ R140, R60, R109 ;  /* 0x0000006d3c8c7220 */ /* 0x000fe40000410000 */
[C---:B--2---:R-:W-:Y:S02]  /*19c0*/  FMUL.FTZ R135, R19.reuse, R146 ;  /* 0x0000009213877220 */ /* 0x044fe40000410000 */
[----:B------:R-:W-:Y:S02]  /*19d0*/  FMUL.FTZ R137, R19, R144 ;  /* 0x0000009013897220 */ /* 0x000fe40000410000 */
[----:B------:R-:W-:-:S02]  /*19e0*/  FMUL.FTZ R142, R10, R125 ;  /* 0x0000007d0a8e7220 */ /* 0x000fc40000410000 */
[----:B------:R-:W-:Y:S02]  /*19f0*/  FMUL.FTZ R18, R18, R123 ;  /* 0x0000007b12127220 */ /* 0x000fe40000410000 */
[C---:B------:R-:W-:Y:S02]  /*1a00*/  FMUL.FTZ R19, R11.reuse, R125 ;  /* 0x0000007d0b137220 */ /* 0x040fe40000410000 */
[----:B------:R-:W-:Y:S02]  /*1a10*/  FADD.FTZ R144, R140, R143 ;  /* 0x0000008f8c907221 */ /* 0x000fe40000010000 */
[-C--:B------:R-:W-:Y:S02]  /*1a20*/  FFMA.FTZ R142, R11, R124.reuse, R142 ;  /* 0x0000007c0b8e7223 */ /* 0x080fe4000001008e */
[----:B------:R-:W-:Y:S01]  /*1a30*/  FFMA.FTZ R19, R10, R124, -R19 ;  /* 0x0000007c0a137223 */ /* 0x000fe20000010813 */
[----:B------:R-:W-:Y:S01]  /*1a40*/  MUFU.EX2 R18, R18 ;  /* 0x0000001200127308 */ /* 0x000fe20000000800 */
[----:B------:R-:W-:-:S02]  /*1a50*/  FADD.FTZ R146, RZ, R145 ;  /* 0x00000091ff927221 */ /* 0x000fc40000010000 */
[----:B------:R-:W-:Y:S02]  /*1a60*/  FMUL.FTZ R149, R133, R144 ;  /* 0x0000009085957220 */ /* 0x000fe40000410000 */
[----:B------:R-:W-:-:S03]  /*1a70*/  FMUL.FTZ R143, R127, R142 ;  /* 0x0000008e7f8f7220 */ /* 0x000fc60000410000 */
[----:B------:R-:W0:Y:S01]  /*1a80*/  MUFU.COS R139, R148 ;  /* 0x00000094008b7308 */ /* 0x000e220000000000 */
[----:B------:R-:W-:Y:S02]  /*1a90*/  FMUL.FTZ R145, R127, R19 ;  /* 0x000000137f917220 */ /* 0x000fe40000410000 */
[----:B------:R-:W-:-:S05]  /*1aa0*/  FMUL.FTZ R147, R133, R146 ;  /* 0x0000009285937220 */ /* 0x000fca0000410000 */
[----:B------:R-:W1:Y:S01]  /*1ab0*/  MUFU.SIN R141, R148 ;  /* 0x00000094008d7308 */ /* 0x000e620000000400 */
[----:B------:R-:W-:Y:S02]  /*1ac0*/  FFMA.FTZ R149, R130, R146, R149 ;  /* 0x0000009282957223 */ /* 0x000fe40000010095 */
        /* <DEDUP_REMOVED lines=15> */
[----:B------:R-:W-:Y:S02]  /*1bc0*/  FMUL.FTZ R18, R133, R144 ;  /* 0x0000009085127220 */ /* 0x000fe40000410000 */
[----:B------:R-:W-:-:S02]  /*1bd0*/  FMUL.FTZ R143, R62, R107 ;  /* 0x0000006b3e8f7220 */ /* 0x000fc40000410000 */
[----:B------:R-:W-:Y:S02]  /*1be0*/  FMUL.FTZ R145, R133, R19 ;  /* 0x0000001385917220 */ /* 0x000fe40000410000 */
[----:B------:R-:W-:Y:S02]  /*1bf0*/  FFMA.FTZ R147, R134, R149, R147 ;  /* 0x0000009586937223 */ /* 0x000fe40000010093 */
[C---:B------:R-:W-:Y:S02]  /*1c00*/  FFMA.FTZ R19, R130.reuse, R19, -R18 ;  /* 0x0000001382137223 */ /* 0x040fe40000010812 */
[----:B------:R-:W-:Y:S02]  /*1c10*/  FADD.FTZ R146, R143, R146 ;  /* 0x000000928f927221 */ /* 0x000fe40000010000 */
[----:B------:R-:W-:Y:S02]  /*1c20*/  FFMA.FTZ R145, R130, R144, R145 ;  /* 0x0000009082917223 */ /* 0x000fe40000010091 */
[----:B------:R-:W-:-:S02]  /*1c30*/  FADD.FTZ R148, RZ, R147 ;  /* 0x00000093ff947221 */ /* 0x000fc40000010000 */
[C---:B------:R-:W-:Y:S02]  /*1c40*/  FMUL.FTZ R144, R136.reuse, R19 ;  /* 0x0000001388907220 */ /* 0x040fe40000410000 */
[C---:B------:R-:W-:Y:S02]  /*1c50*/  FMUL.FTZ R149, R137.reuse, R146 ;  /* 0x0000009289957220 */ /* 0x040fe40000410000 */
[-C--:B------:R-:W-:Y:S02]  /*1c60*/  FMUL.FTZ R18, R136, R145.reuse ;  /* 0x0000009188127220 */ /* 0x080fe40000410000 */
[-C--:B------:R-:W-:Y:S02]  /*1c70*/  FMUL.FTZ R147, R137, R148.reuse ;  /* 0x0000009489937220 */ /* 0x080fe40000410000 */
[----:B------:R-:W-:Y:S02]  /*1c80*/  FFMA.FTZ R144, R134, R145, R144 ;  /* 0x0000009186907223 */ /* 0x000fe40000010090 */
[----:B------:R-:W-:-:S02]  /*1c90*/  FFMA.FTZ R149, R135, R148, R149 ;  /* 0x0000009487957223 */ /* 0x000fc40000010095 */
[----:B------:R-:W-:Y:S01]  /*1ca0*/  FFMA.FTZ R18, R134, R19, -R18 ;  /* 0x0000001386127223 */ /* 0x000fe20000010812 */
[----:B------:R-:W-:Y:S01]  /*1cb0*/  ISETP.NE.AND P2, PT, R28, 0x1f, PT ;  /* 0x0000001f1c00780c */ /* 0x000fe20003f45270 */
[----:B------:R-:W-:Y:S02]  /*1cc0*/  FFMA.FTZ R148, R135, R146, -R147 ;  /* 0x0000009287947223 */ /* 0x000fe40000010893 */
[----:B------:R-:W-:Y:S02]  /*1cd0*/  FMUL.FTZ R145, R63, R106 ;  /* 0x0000006a3f917220 */ /* 0x000fe40000410000 */
[----:B------:R-:W-:Y:S02]  /*1ce0*/  FADD.FTZ R150, RZ, R149 ;  /* 0x00000095ff967221 */ /* 0x000fe40000010000 */
[C---:B------:R-:W-:Y:S02]  /*1cf0*/  FMUL.FTZ R19, R137.reuse, R144 ;  /* 0x0000009089137220 */ /* 0x040fe40000410000 */
[----:B------:R-:W-:-:S02]  /*1d00*/  FMUL.FTZ R146, R137, R18 ;  /* 0x0000001289927220 */ /* 0x000fc40000410000 */
[----:B------:R-:W-:Y:S02]  /*1d10*/  FADD.FTZ R148, R145, R148 ;  /* 0x0000009491947221 */ /* 0x000fe40000010000 */
[----:B------:R-:W-:Y:S02]  /*1d20*/  FMUL.FTZ R147, R141, R150 ;  /* 0x000000968d937220 */ /* 0x000fe40000410000 */
[C---:B------:R-:W-:Y:S02]  /*1d30*/  FFMA.FTZ R18, R135.reuse, R18, -R19 ;  /* 0x0000001287127223 */ /* 0x040fe40000010813 */
[----:B------:R-:W-:Y:S02]  /*1d40*/  FFMA.FTZ R146, R135, R144, R146 ;  /* 0x0000009087927223 */ /* 0x000fe40000010092 */
[-C--:B------:R-:W-:Y:S02]  /*1d50*/  FMUL.FTZ R144, R141, R148.reuse ;  /* 0x000000948d907220 */ /* 0x080fe40000410000 */
[----:B------:R-:W-:-:S02]  /*1d60*/  FFMA.FTZ R147, R139, R148, -R147 ;  /* 0x000000948b937223 */ /* 0x000fc40000010893 */
[C---:B------:R-:W-:Y:S02]  /*1d70*/  FMUL.FTZ R19, R141.reuse, R18 ;  /* 0x000000128d137220 */ /* 0x040fe40000410000 */
[-C--:B------:R-:W-:Y:S02]  /*1d80*/  FMUL.FTZ R148, R141, R146.reuse ;  /* 0x000000928d947220 */ /* 0x080fe40000410000 */
[C---:B------:R-:W-:Y:S02]  /*1d90*/  FFMA.FTZ R146, R139.reuse, R146, R19 ;  /* 0x000000928b927223 */ /* 0x040fe40000010013 */
[C---:B------:R-:W-:Y:S02]  /*1da0*/  FFMA.FTZ R148, R139.reuse, R18, -R148 ;  /* 0x000000128b947223 */ /* 0x040fe40000010894 */
[----:B------:R0:W1:Y:S01]  /*1db0*/  @P2 LDS.64 R18, [R28.X8+0x1888] ;  /* 0x001888001c122984 */ /* 0x0000620000008a00 */
[----:B------:R-:W-:Y:S02]  /*1dc0*/  FFMA.FTZ R149, R139, R150, R144 ;  /* 0x000000968b957223 */ /* 0x000fe40000010090 */
[----:B------:R-:W-:-:S02]  /*1dd0*/  FMUL.FTZ R144, R64, R97 ;  /* 0x0000006140907220 */ /* 0x000fc40000410000 */
[----:B------:R-:W-:Y:S02]  /*1de0*/  FADD.FTZ R149, RZ, R149 ;  /* 0x00000095ff957221 */ /* 0x000fe40000010000 */
[----:B------:R-:W-:Y:S01]  /*1df0*/  FADD.FTZ R150, R144, R147 ;  /* 0x0000009390967221 */ /* 0x000fe20000010000 */
[----:B------:R-:W-:Y:S05]  /*1e00*/  @P2 BRA `(.L_x_11075) ;  /* 0x0000005000002947 */ /* 0x000fea0003800000 */
[----:B0-----:R-:W-:Y:S01]  /*1e10*/  ISETP.NE.AND P3, PT, R38, c[0x0][0x174], PT ;  /* 0x00005d0026007a0c */ /* 0x001fe20003f65270 */
[----:B-1----:R-:W-:Y:S01]  /*1e20*/  HFMA2.MMA R19, -RZ, RZ, 0, 0 ;  /* 0x00000000ff137435 */ /* 0x002fe200000001ff */
[----:B------:R-:W-:-:S11]  /*1e30*/  MOV R18, 0x3f800000 ;  /* 0x3f80000000127802 */ /* 0x000fd60000000f00 */
[----:B------:R-:W-:-:S05]  /*1e40*/  @P3 IADD3 R147, R114, R113, RZ ;  /* 0x0000007172933210 */ /* 0x000fca0007ffe0ff */
[----:B------:R0:W1:Y:S02]  /*1e50*/  @P3 LDS.64 R18, [R147] ;  /* 0x0000000093123984 */ /* 0x0000640000000a00 */
.L_x_11075:
[----:B0-----:R-:W-:Y:S05]  /*1e60*/  BSYNC B0 ;  /* 0x0000000000007941 */ /* 0x001fea0003800000 */
.L_x_11074:
[----:B------:R-:W0:Y:S01]  /*1e70*/  SHFL.UP PT, R155, R150, 0x1, RZ ;  /* 0x04200000969b7989 */ /* 0x000e2200000e00ff */
[----:B------:R-:W-:Y:S01]  /*1e80*/  ISETP.GE.AND P3, PT, R29, 0x1, PT ;  /* 0x000000011d00780c */ /* 0x000fe20003f66270 */
[CC--:B-----5:R-:W-:Y:S01]  /*1e90*/  FMUL.FTZ R147, R7.reuse, R5.reuse ;  /* 0x0000000507937220 */ /* 0x0e0fe20000410000 */
[----:B------:R-:W-:Y:S01]  /*1ea0*/  ISETP.GE.OR P0, PT, R38, c[0x0][0x174], P0 ;  /* 0x00005d0026007a0c */ /* 0x000fe20000706670 */
[----:B------:R-:W2:Y:S01]  /*1eb0*/  SHFL.UP PT, R151, R148, 0x1, RZ ;  /* 0x0420000094977989 */ /* 0x000ea200000e00ff */
[-C--:B------:R-:W-:Y:S01]  /*1ec0*/  FMUL.FTZ R160, R7, R4.reuse ;  /* 0x0000000407a07220 */ /* 0x080fe20000410000 */
[----:B------:R-:W-:Y:S01]  /*1ed0*/  BSSY B0, `(.L_x_11076) ;  /* 0x00000c5000007945 */ /* 0x000fe20003800000 */
[C---:B------:R-:W-:Y:S01]  /*1ee0*/  FFMA.FTZ R154, R6.reuse, R4, -R147 ;  /* 0x00000004069a7223 */ /* 0x040fe20000010893 */
[----:B------:R-:W3:Y:S01]  /*1ef0*/  SHFL.UP PT, R157, R149, 0x1, RZ ;  /* 0x04200000959d7989 */ /* 0x000ee200000e00ff */
[----:B------:R-:W-:Y:S01]  /*1f00*/  FFMA.FTZ R160, R6, R5, R160 ;  /* 0x0000000506a07223 */ /* 0x000fe200000100a0 */
[----:B------:R-:W-:-:S02]  /*1f10*/  ISETP.GT.U32.AND P4, PT, R169, 0x1b, PT ;  /* 0x0000001ba900780c */ /* 0x000fc40003f84070 */
[----:B------:R-:W4:Y:S01]  /*1f20*/  SHFL.UP PT, R153, R146, 0x1, RZ ;  /* 0x0420000092997989 */ /* 0x000f2200000e00ff */
[----:B------:R-:W-:Y:S01]  /*1f30*/  FMUL.FTZ R158, R95, R160 ;  /* 0x000000a05f9e7220 */ /* 0x000fe20000410000 */
[----:B------:R-:W-:Y:S02]  /*1f40*/  ISETP.GT.U32.AND P5, PT, R169, 0x17, PT ;  /* 0x00000017a900780c */ /* 0x000fe40003fa4070 */
[----:B------:R-:W-:Y:S01]  /*1f50*/  SHFL.IDX PT, R8, R8, RZ, 0x1f ;  /* 0x00001fff08087589 */ /* 0x000fe200000e0000 */
[----:B------:R-:W-:Y:S01]  /*1f60*/  FMUL.FTZ R147, R141, R158 ;  /* 0x0000009e8d937220 */ /* 0x000fe20000410000 */
[----:B------:R-:W-:Y:S02]  /*1f70*/  ISETP.GT.U32.AND P6, PT, R169, 0xf, PT ;  /* 0x0000000fa900780c */ /* 0x000fe40003fc4070 */
[----:B------:R-:W-:Y:S01]  /*1f80*/  SHFL.IDX PT, R9, R9, RZ, 0x1f ;  /* 0x00001fff09097589 */ /* 0x000fe200000e0000 */
[C---:B0-----:R-:W-:Y:S02]  /*1f90*/  FMUL.FTZ R156, R146.reuse, R155 ;  /* 0x0000009b929c7220 */ /* 0x041fe40000410000 */
[----:B--2---:R-:W-:-:S02]  /*1fa0*/  FMUL.FTZ R7, R146, R151 ;  /* 0x0000009792077220 */ /* 0x004fc40000410000 */
[-C--:B---3--:R-:W-:Y:S02]  /*1fb0*/  FMUL.FTZ R152, R146, R157.reuse ;  /* 0x0000009d92987220 */ /* 0x088fe40000410000 */
[C---:B------:R-:W-:Y:S02]  /*1fc0*/  FFMA.FTZ R156, R148.reuse, R157, R156 ;  /* 0x0000009d949c7223 */ /* 0x040fe4000001009c */
[C---:B----4-:R-:W-:Y:S02]  /*1fd0*/  FFMA.FTZ R7, R148.reuse, R153, R7 ;  /* 0x0000009994077223 */ /* 0x050fe40000010007 */
[----:B------:R-:W-:Y:S02]  /*1fe0*/  FFMA.FTZ R155, R148, R155, -R152 ;  /* 0x0000009b949b7223 */ /* 0x000fe40000010898 */
[C---:B------:R-:W-:Y:S01]  /*1ff0*/  FMUL.FTZ R153, R146.reuse, R153 ;  /* 0x0000009992997220 */ /* 0x040fe20000410000 */
[----:B------:R-:W-:Y:S01]  /*2000*/  FSEL R7, R146, R7, !P3 ;  /* 0x0000000792077208 */ /* 0x000fe20005800000 */
[----:B------:R-:W-:-:S02]  /*2010*/  @P3 FADD.FTZ R149, R149, R156 ;  /* 0x0000009c95953221 */ /* 0x000fc40000010000 */
[----:B------:R-:W-:Y:S02]  /*2020*/  @P3 FADD.FTZ R150, R150, R155 ;  /* 0x0000009b96963221 */ /* 0x000fe40000010000 */
[----:B------:R-:W-:Y:S01]  /*2030*/  @P3 FFMA.FTZ R148, R148, R151, -R153 ;  /* 0x0000009794943223 */ /* 0x000fe20000010899 */
[----:B------:R-:W0:Y:S01]  /*2040*/  SHFL.UP PT, R146, R149, 0x2, RZ ;  /* 0x0440000095927989 */ /* 0x000e2200000e00ff */
[----:B------:R-:W-:Y:S01]  /*2050*/  FMUL.FTZ R156, R95, R154 ;  /* 0x0000009a5f9c7220 */ /* 0x000fe20000410000 */
[----:B------:R-:W-:Y:S01]  /*2060*/  ISETP.GE.AND P3, PT, R29, 0x2, PT ;  /* 0x000000021d00780c */ /* 0x000fe20003f66270 */
[----:B------:R-:W-:Y:S01]  /*2070*/  FMUL.FTZ R152, R139, R158 ;  /* 0x0000009e8b987220 */ /* 0x000fe20000410000 */
[----:B------:R-:W2:Y:S01]  /*2080*/  SHFL.UP PT, R6, R150, 0x2, RZ ;  /* 0x0440000096067989 */ /* 0x000ea200000e00ff */
[----:B------:R-:W-:Y:S02]  /*2090*/  FMUL.FTZ R151, R93, R160 ;  /* 0x000000a05d977220 */ /* 0x000fe40000410000 */
[----:B------:R-:W-:Y:S01]  /*20a0*/  FFMA.FTZ R162, -R141, R156, -R152 ;  /* 0x0000009c8da27223 */ /* 0x000fe20000010998 */
[----:B------:R-:W3:Y:S01]  /*20b0*/  SHFL.UP PT, R4, R148, 0x2, RZ ;  /* 0x0440000094047989 */ /* 0x000ee200000e00ff */
[----:B------:R-:W-:-:S02]  /*20c0*/  FMUL.FTZ R152, R93, R154 ;  /* 0x0000009a5d987220 */ /* 0x000fc40000410000 */
        /* <DEDUP_REMOVED lines=9> */
[CC--:B--2---:R-:W-:Y:S02]  /*2160*/  FMUL.FTZ R155, R7.reuse, R6.reuse ;  /* 0x00000006079b7220 */ /* 0x0c4fe40000410000 */
[C---:B------:R-:W-:Y:S02]  /*2170*/  FFMA.FTZ R157, R148.reuse, R6, -R147 ;  /* 0x00000006949d7223 */ /* 0x040fe40000010893 */
[----:B---3--:R-:W-:Y:S02]  /*2180*/  FMUL.FTZ R153, R7, R4 ;  /* 0x0000000407997220 */ /* 0x008fe40000410000 */
[----:B------:R-:W-:-:S02]  /*2190*/  FFMA.FTZ R146, R148, R146, R155 ;  /* 0x0000009294927223 */ /* 0x000fc4000001009b */
[-C--:B----4-:R-:W-:Y:S02]  /*21a0*/  FMUL.FTZ R147, R7, R5.reuse ;  /* 0x0000000507937220 */ /* 0x090fe40000410000 */
[C---:B------:R-:W-:Y:S02]  /*21b0*/  FFMA.FTZ R6, R148.reuse, R5, R153 ;  /* 0x0000000594067223 */ /* 0x040fe40000010099 */
[----:B------:R-:W-:Y:S02]  /*21c0*/  @P3 FFMA.FTZ R148, R148, R4, -R147 ;  /* 0x0000000494943223 */ /* 0x000fe40000010893 */
[----:B------:R-:W-:Y:S01]  /*21d0*/  @P3 FADD.FTZ R149, R149, R146 ;  /* 0x0000009295953221 */ /* 0x000fe20000010000 */
[----:B------:R-:W-:Y:S01]  /*21e0*/  FSEL R6, R7, R6, !P3 ;  /* 0x0000000607067208 */ /* 0x000fe20005800000 */
[----:B------:R-:W-:Y:S01]  /*21f0*/  @P3 FADD.FTZ R150, R150, R157 ;  /* 0x0000009d96963221 */ /* 0x000fe20000010000 */
        /* <DEDUP_REMOVED lines=8> */
[C---:B------:R-:W-:Y:S02]  /*2280*/  FMUL.FTZ R4, R136.reuse, -R163 ;  /* 0x800000a388047220 */ /* 0x040fe40000410000 */
[-C--:B------:R-:W-:Y:S01]  /*2290*/  FMUL.FTZ R146, R136, -R159.reuse ;  /* 0x8000009f88927220 */ /* 0x080fe20000410000 */
[----:B------:R-:W4:Y:S01]  /*22a0*/  SHFL.UP PT, R7, R6, 0x4, RZ ;  /* 0x0480000006077989 */ /* 0x000f2200000e00ff */
[C---:B------:R-:W-:Y:S02]  /*22b0*/  FFMA.FTZ R162, R134.reuse, R159, -R4 ;  /* 0x0000009f86a27223 */ /* 0x040fe40000010804 */
[----:B------:R-:W-:Y:S02]  /*22c0*/  FFMA.FTZ R164, R134, R163, R146 ;  /* 0x000000a386a47223 */ /* 0x000fe40000010092 */
[----:B------:R-:W-:-:S02]  /*22d0*/  FMUL.FTZ R157, R89, R160 ;  /* 0x000000a0599d7220 */ /* 0x000fc40000410000 */
[----:B------:R-:W-:Y:S02]  /*22e0*/  FMUL.FTZ R159, R89, R154 ;  /* 0x0000009a599f7220 */ /* 0x000fe40000410000 */
[C---:B-1----:R-:W-:Y:S02]  /*22f0*/  FMUL.FTZ R4, R141.reuse, R19 ;  /* 0x000000138d047220 */ /* 0x042fe40000410000 */
[-C--:B------:R-:W-:Y:S02]  /*2300*/  FMUL.FTZ R146, R141, -R18.reuse ;  /* 0x800000128d927220 */ /* 0x080fe40000410000 */
[----:B------:R-:W-:Y:S02]  /*2310*/  FADD.FTZ R165, -R157, R164 ;  /* 0x000000a49da57221 */ /* 0x000fe40000010100 */
[----:B------:R-:W-:Y:S02]  /*2320*/  FADD.FTZ R164, R159, R162 ;  /* 0x000000a29fa47221 */ /* 0x000fe40000010000 */
[----:B------:R-:W-:-:S02]  /*2330*/  FFMA.FTZ R4, R139, R18, -R4 ;  /* 0x000000128b047223 */ /* 0x000fc40000010804 */
[----:B------:R-:W-:Y:S02]  /*2340*/  FFMA.FTZ R146, R139, -R19, R146 ;  /* 0x800000138b927223 */ /* 0x000fe40000010092 */
[C---:B------:R-:W-:Y:S02]  /*2350*/  FMUL.FTZ R167, R133.reuse, -R165 ;  /* 0x800000a585a77220 */ /* 0x040fe40000410000 */
[----:B------:R-:W-:Y:S02]  /*2360*/  FMUL.FTZ R166, R133, -R164 ;  /* 0x800000a485a67220 */ /* 0x000fe40000410000 */
[C---:B------:R-:W-:Y:S02]  /*2370*/  FMUL.FTZ R163, R137.reuse, -R4 ;  /* 0x8000000489a37220 */ /* 0x040fe40000410000 */
[----:B------:R-:W-:Y:S02]  /*2380*/  FMUL.FTZ R162, R137, -R146 ;  /* 0x8000009289a27220 */ /* 0x000fe40000410000 */
[----:B------:R-:W-:-:S02]  /*2390*/  FFMA.FTZ R164, R130, R164, -R167 ;  /* 0x000000a482a47223 */ /* 0x000fc400000108a7 */
[----:B------:R-:W-:Y:S02]  /*23a0*/  FFMA.FTZ R171, R130, R165, R166 ;  /* 0x000000a582ab7223 */ /* 0x000fe400000100a6 */
[C---:B------:R-:W-:Y:S02]  /*23b0*/  FFMA.FTZ R167, R135.reuse, R146, R163 ;  /* 0x0000009287a77223 */ /* 0x040fe400000100a3 */
[----:B------:R-:W-:Y:S02]  /*23c0*/  FFMA.FTZ R165, R135, R4, -R162 ;  /* 0x0000000487a57223 */ /* 0x000fe400000108a2 */
[C---:B0-----:R-:W-:Y:S02]  /*23d0*/  FMUL.FTZ R146, R6.reuse, R5 ;  /* 0x0000000506927220 */ /* 0x041fe40000410000 */
[C---:B--2---:R-:W-:Y:S02]  /*23e0*/  FMUL.FTZ R162, R6.reuse, R161 ;  /* 0x000000a106a27220 */ /* 0x044fe40000410000 */
[----:B---3--:R-:W-:-:S02]  /*23f0*/  FMUL.FTZ R163, R6, R147 ;  /* 0x0000009306a37220 */ /* 0x008fc40000410000 */
[-C--:B----4-:R-:W-:Y:S02]  /*2400*/  FMUL.FTZ R4, R6, R7.reuse ;  /* 0x0000000706047220 */ /* 0x090fe40000410000 */
[C---:B------:R-:W-:Y:S02]  /*2410*/  FFMA.FTZ R7, R148.reuse, R7, R146 ;  /* 0x0000000794077223 */ /* 0x040fe40000010092 */
[C---:B------:R-:W-:Y:S02]  /*2420*/  FFMA.FTZ R147, R148.reuse, R147, -R162 ;  /* 0x0000009394937223 */ /* 0x040fe400000108a2 */
[----:B------:R-:W-:Y:S01]  /*2430*/  FFMA.FTZ R146, R148, R161, R163 ;  /* 0x000000a194927223 */ /* 0x000fe200000100a3 */
[----:B------:R-:W-:Y:S01]  /*2440*/  FSEL R7, R6, R7, !P3 ;  /* 0x0000000706077208 */ /* 0x000fe20005800000 */
[----:B------:R-:W-:Y:S02]  /*2450*/  @P3 FFMA.FTZ R148, R148, R5, -R4 ;  /* 0x0000000594943223 */ /* 0x000fe40000010804 */
[----:B------:R-:W-:-:S02]  /*2460*/  FMUL.FTZ R161, R87, R154 ;  /* 0x0000009a57a17220 */ /* 0x000fc40000410000 */
[----:B------:R-:W-:Y:S01]  /*2470*/  @P3 FADD.FTZ R150, R150, R147 ;  /* 0x0000009396963221 */ /* 0x000fe20000010000 */
[----:B------:R-:W0:Y:S01]  /*2480*/  SHFL.UP PT, R4, R148, 0x8, RZ ;  /* 0x0500000094047989 */ /* 0x000e2200000e00ff */
[----:B------:R-:W-:Y:S01]  /*2490*/  @P3 FADD.FTZ R149, R149, R146 ;  /* 0x0000009295953221 */ /* 0x000fe20000010000 */
[----:B------:R-:W-:Y:S01]  /*24a0*/  ISETP.GE.AND P3, PT, R29, 0x8, PT ;  /* 0x000000081d00780c */ /* 0x000fe20003f66270 */
[----:B------:R-:W-:Y:S01]  /*24b0*/  FMUL.FTZ R162, R87, R160 ;  /* 0x000000a057a27220 */ /* 0x000fe20000410000 */
[----:B------:R-:W1:Y:S01]  /*24c0*/  SHFL.UP PT, R6, R150, 0x8, RZ ;  /* 0x0500000096067989 */ /* 0x000e6200000e00ff */
[----:B------:R-:W-:Y:S02]  /*24d0*/  FADD.FTZ R164, R161, R164 ;  /* 0x000000a4a1a47221 */ /* 0x000fe40000010000 */
[----:B------:R-:W-:Y:S01]  /*24e0*/  FMUL.FTZ R147, R136, -R167 ;  /* 0x800000a788937220 */ /* 0x000fe20000410000 */
[----:B------:R-:W2:Y:S01]  /*24f0*/  SHFL.UP PT, R146, R149, 0x8, RZ ;  /* 0x0500000095927989 */ /* 0x000ea200000e00ff */
[----:B------:R-:W-:-:S02]  /*2500*/  FADD.FTZ R171, -R162, R171 ;  /* 0x000000aba2ab7221 */ /* 0x000fc40000010100 */
[-C--:B------:R-:W-:Y:S01]  /*2510*/  FMUL.FTZ R163, R136, -R165.reuse ;  /* 0x800000a588a37220 */ /* 0x080fe20000410000 */
[----:B------:R-:W3:Y:S01]  /*2520*/  SHFL.UP PT, R5, R7, 0x8, RZ ;  /* 0x0500000007057989 */ /* 0x000ee200000e00ff */
[C---:B------:R-:W-:Y:S02]  /*2530*/  FMUL.FTZ R166, R129.reuse, -R164 ;  /* 0x800000a481a67220 */ /* 0x040fe40000410000 */
[C---:B------:R-:W-:Y:S02]  /*2540*/  FFMA.FTZ R147, R134.reuse, R165, -R147 ;  /* 0x000000a586937223 */ /* 0x040fe40000010893 */
[----:B------:R-:W-:Y:S02]  /*2550*/  FMUL.FTZ R173, R129, -R171 ;  /* 0x800000ab81ad7220 */ /* 0x000fe40000410000 */
[----:B------:R-:W-:Y:S02]  /*2560*/  FFMA.FTZ R167, R134, R167, R163 ;  /* 0x000000a786a77223 */ /* 0x000fe400000100a3 */
[----:B------:R-:W-:-:S02]  /*2570*/  FFMA.FTZ R168, R128, R171, R166 ;  /* 0x000000ab80a87223 */ /* 0x000fc400000100a6 */
[----:B------:R-:W-:Y:S02]  /*2580*/  FMUL.FTZ R163, R85, R160 ;  /* 0x000000a055a37220 */ /* 0x000fe40000410000 */
[----:B------:R-:W-:Y:S02]  /*2590*/  FMUL.FTZ R166, R133, -R147 ;  /* 0x8000009385a67220 */ /* 0x000fe40000410000 */
[----:B------:R-:W-:Y:S02]  /*25a0*/  FFMA.FTZ R173, R128, R164, -R173 ;  /* 0x000000a480ad7223 */ /* 0x000fe400000108ad */
[----:B------:R-:W-:Y:S02]  /*25b0*/  FMUL.FTZ R164, R85, R154 ;  /* 0x0000009a55a47220 */ /* 0x000fe40000410000 */
[----:B------:R-:W-:Y:S02]  /*25c0*/  FMUL.FTZ R165, R133, -R167 ;  /* 0x800000a785a57220 */ /* 0x000fe40000410000 */
[----:B------:R-:W-:-:S02]  /*25d0*/  FADD.FTZ R171, -R163, R168 ;  /* 0x000000a8a3ab7221 */ /* 0x000fc40000010100 */
[----:B------:R-:W-:Y:S02]  /*25e0*/  FFMA.FTZ R168, R130, R167, R166 ;  /* 0x000000a782a87223 */ /* 0x000fe400000100a6 */
[----:B------:R-:W-:Y:S02]  /*25f0*/  FADD.FTZ R173, R164, R173 ;  /* 0x000000ada4ad7221 */ /* 0x000fe40000010000 */
[----:B------:R-:W-:Y:S02]  /*2600*/  FFMA.FTZ R165, R130, R147, -R165 ;  /* 0x0000009382a57223 */ /* 0x000fe400000108a5 */
[----:B------:R-:W-:Y:S02]  /*2610*/  FMUL.FTZ R166, R127, -R171 ;  /* 0x800000ab7fa67220 */ /* 0x000fe40000410000 */
[----:B------:R-:W-:Y:S02]  /*2620*/  FMUL.FTZ R147, R129, -R168 ;  /* 0x800000a881937220 */ /* 0x000fe40000410000 */
[----:B------:R-:W-:-:S02]  /*2630*/  FMUL.FTZ R167, R127, -R173 ;  /* 0x800000ad7fa77220 */ /* 0x000fc40000410000 */
[----:B------:R-:W-:Y:S02]  /*2640*/  FFMA.FTZ R175, R126, R173, -R166 ;  /* 0x000000ad7eaf7223 */ /* 0x000fe400000108a6 */
[----:B------:R-:W-:Y:S02]  /*2650*/  FFMA.FTZ R173, R128, R165, -R147 ;  /* 0x000000a580ad7223 */ /* 0x000fe40000010893 */
[----:B0-----:R-:W-:Y:S02]  /*2660*/  FMUL.FTZ R147, R7, R4 ;  /* 0x0000000407937220 */ /* 0x001fe40000410000 */
[----:B------:R-:W-:Y:S02]  /*2670*/  FFMA.FTZ R176, R126, R171, R167 ;  /* 0x000000ab7eb07223 */ /* 0x000fe400000100a7 */
[----:B------:R-:W-:Y:S02]  /*2680*/  FMUL.FTZ R171, R129, -R165 ;  /* 0x800000a581ab7220 */ /* 0x000fe40000410000 */
[----:B-1----:R-:W-:-:S02]  /*2690*/  FMUL.FTZ R167, R7, R6 ;  /* 0x0000000607a77220 */ /* 0x002fc40000410000 */
[CC--:B--2---:R-:W-:Y:S02]  /*26a0*/  FMUL.FTZ R165, R7.reuse, R146.reuse ;  /* 0x0000009207a57220 */ /* 0x0c4fe40000410000 */
[CC--:B---3--:R-:W-:Y:S02]  /*26b0*/  FFMA.FTZ R166, R148.reuse, R5.reuse, R147 ;  /* 0x0000000594a67223 */ /* 0x0c8fe40000010093 */
[C---:B------:R-:W-:Y:S02]  /*26c0*/  FMUL.FTZ R5, R7.reuse, R5 ;  /* 0x0000000507057220 */ /* 0x040fe40000410000 */
[C---:B------:R-:W-:Y:S01]  /*26d0*/  FFMA.FTZ R146, R148.reuse, R146, R167 ;  /* 0x0000009294927223 */ /* 0x040fe200000100a7 */
[----:B------:R-:W-:Y:S01]  /*26e0*/  FSEL R167, R7, R166, !P3 ;  /* 0x000000a607a77208 */ /* 0x000fe20005800000 */
[C---:B------:R-:W-:Y:S02]  /*26f0*/  FFMA.FTZ R165, R148.reuse, R6, -R165 ;  /* 0x0000000694a57223 */ /* 0x040fe400000108a5 */
[----:B------:R-:W-:Y:S01]  /*2700*/  @P3 FFMA.FTZ R148, R148, R4, -R5 ;  /* 0x0000000494943223 */ /* 0x000fe20000010805 */
[----:B------:R-:W-:Y:S01]  /*2710*/  HFMA2.MMA R5, -RZ, RZ, 0, 0 ;  /* 0x00000000ff057435 */ /* 0x000fe200000001ff */
[----:B------:R-:W-:Y:S01]  /*2720*/  FFMA.FTZ R6, R128, R168, R171 ;  /* 0x000000a880067223 */ /* 0x000fe200000100ab */
[----:B------:R-:W-:Y:S01]  /*2730*/  SHFL.UP PT, R147, R167, 0x10, RZ ;  /* 0x06000000a7937989 */ /* 0x000fe200000e00ff */
[----:B------:R-:W-:-:S02]  /*2740*/  @P3 FADD.FTZ R149, R149, R146 ;  /* 0x0000009295953221 */ /* 0x000fc40000010000 */
[----:B------:R-:W-:Y:S01]  /*2750*/  @P3 FADD.FTZ R150, R150, R165 ;  /* 0x000000a596963221 */ /* 0x000fe20000010000 */
[----:B------:R-:W0:Y:S01]  /*2760*/  SHFL.UP PT, R168, R148, 0x10, RZ ;  /* 0x0600000094a87989 */ /* 0x000e2200000e00ff */
[----:B------:R-:W-:Y:S01]  /*2770*/  FMUL.FTZ R4, R127, -R6 ;  /* 0x800000067f047220 */ /* 0x000fe20000410000 */
[----:B------:R-:W-:Y:S01]  /*2780*/  ISETP.GE.AND P3, PT, R29, 0x10, PT ;  /* 0x000000101d00780c */ /* 0x000fe20003f66270 */
[----:B------:R-:W-:Y:S01]  /*2790*/  FMUL.FTZ R165, R83, R160 ;  /* 0x000000a053a57220 */ /* 0x000fe20000410000 */
[----:B------:R-:W1:Y:S01]  /*27a0*/  SHFL.UP PT, R172, R149, 0x10, RZ ;  /* 0x0600000095ac7989 */ /* 0x000e6200000e00ff */
[-C--:B------:R-:W-:Y:S01]  /*27b0*/  FFMA.FTZ R174, R126, R173.reuse, -R4 ;  /* 0x000000ad7eae7223 */ /* 0x080fe20000010804 */
[----:B------:R-:W-:Y:S01]  /*27c0*/  MOV R4, 0x3f800000 ;  /* 0x3f80000000047802 */ /* 0x000fe20000000f00 */
[----:B------:R-:W-:Y:S01]  /*27d0*/  FMUL.FTZ R173, R127, -R173 ;  /* 0x800000ad7fad7220 */ /* 0x000fe20000410000 */
[----:B------:R-:W2:Y:S01]  /*27e0*/  SHFL.UP PT, R171, R150, 0x10, RZ ;  /* 0x0600000096ab7989 */ /* 0x000ea200000e00ff */
[----:B------:R-:W-:-:S02]  /*27f0*/  FMUL.FTZ R166, R83, R154 ;  /* 0x0000009a53a67220 */ /* 0x000fc40000410000 */
[----:B------:R-:W-:Y:S02]  /*2800*/  FADD.FTZ R176, -R165, R176 ;  /* 0x000000b0a5b07221 */ /* 0x000fe40000010100 */
[----:B------:R-:W-:Y:S02]  /*2810*/  FFMA.FTZ R177, R126, R6, R173 ;  /* 0x000000067eb17223 */ /* 0x000fe400000100ad */
[----:B------:R-:W-:Y:S01]  /*2820*/  FADD.FTZ R175, R166, R175 ;  /* 0x000000afa6af7221 */ /* 0x000fe20000010000 */
[----:B------:R-:W-:Y:S01]  /*2830*/  CS2R R6, SRZ ;  /* 0x0000000000067805 */ /* 0x000fe2000001ff00 */
[C---:B------:R-:W-:Y:S02]  /*2840*/  FMUL.FTZ R146, R125.reuse, -R176 ;  /* 0x800000b07d927220 */ /* 0x040fe40000410000 */
[C---:B------:R-:W-:Y:S02]  /*2850*/  FMUL.FTZ R173, R125.reuse, -R177 ;  /* 0x800000b17dad7220 */ /* 0x040fe40000410000 */
[CC--:B------:R-:W-:Y:S01]  /*2860*/  FFMA.FTZ R179, R124.reuse, R175.reuse, -R146 ;  /* 0x000000af7cb37223 */ /* 0x0c0fe20000010892 */
[----:B------:R-:W3:Y:S01]  /*2870*/  @!P0 LDS.128 R4, [UR4+0x1980] ;  /* 0x00198004ff048984 */ /* 0x000ee20008000c00 */
[----:B------:R-:W-:Y:S01]  /*2880*/  FMUL.FTZ R175, R125, -R175 ;  /* 0x800000af7daf7220 */ /* 0x000fe20000410000 */
[----:B------:R-:W-:Y:S01]  /*2890*/  ISETP.NE.AND P0, PT, R169, 0x1f, PT ;  /* 0x0000001fa900780c */ /* 0x000fe20003f05270 */
[----:B------:R-:W-:-:S02]  /*28a0*/  FFMA.FTZ R146, R124, R174, -R173 ;  /* 0x000000ae7c927223 */ /* 0x000fc400000108ad */
[----:B0-----:R-:W-:Y:S02]  /*28b0*/  FMUL.FTZ R173, R167, R168 ;  /* 0x000000a8a7ad7220 */ /* 0x001fe40000410000 */
[----:B------:R-:W-:Y:S02]  /*28c0*/  FFMA.FTZ R180, R124, R176, R175 ;  /* 0x000000b07cb47223 */ /* 0x000fe400000100af */
[----:B------:R-:W-:Y:S02]  /*28d0*/  FMUL.FTZ R178, R125, -R174 ;  /* 0x800000ae7db27220 */ /* 0x000fe40000410000 */
[C---:B-1----:R-:W-:Y:S02]  /*28e0*/  FMUL.FTZ R174, R167.reuse, R172 ;  /* 0x000000aca7ae7220 */ /* 0x042fe40000410000 */
[----:B--2---:R-:W-:Y:S02]  /*28f0*/  FMUL.FTZ R175, R167, R171 ;  /* 0x000000aba7af7220 */ /* 0x004fe40000410000 */
[----:B------:R-:W-:-:S02]  /*2900*/  FFMA.FTZ R176, R148, R147, R173 ;  /* 0x0000009394b07223 */ /* 0x000fc400000100ad */
[C---:B------:R-:W-:Y:S02]  /*2910*/  FMUL.FTZ R173, R167.reuse, R147 ;  /* 0x00000093a7ad7220 */ /* 0x040fe40000410000 */
[C---:B------:R-:W-:Y:S01]  /*2920*/  FFMA.FTZ R171, R148.reuse, R171, -R174 ;  /* 0x000000ab94ab7223 */ /* 0x040fe200000108ae */
[----:B------:R-:W-:Y:S01]  /*2930*/  FSEL R176, R167, R176, !P3 ;  /* 0x000000b0a7b07208 */ /* 0x000fe20005800000 */
[C---:B------:R-:W-:Y:S02]  /*2940*/  FFMA.FTZ R172, R148.reuse, R172, R175 ;  /* 0x000000ac94ac7223 */ /* 0x040fe400000100af */
[----:B------:R-:W-:Y:S02]  /*2950*/  @P3 FFMA.FTZ R148, R148, R168, -R173 ;  /* 0x000000a894943223 */ /* 0x000fe400000108ad */
[C---:B------:R-:W-:Y:S01]  /*2960*/  FMUL.FTZ R168, R81.reuse, R154 ;  /* 0x0000009a51a87220 */ /* 0x040fe20000410000 */
[----:B------:R-:W0:Y:S01]  /*2970*/  SHFL.UP PT, R176, R176, 0x1, RZ ;  /* 0x04200000b0b07989 */ /* 0x000e2200000e00ff */
[----:B------:R-:W-:-:S02]  /*2980*/  FMUL.FTZ R167, R81, R160 ;  /* 0x000000a051a77220 */ /* 0x000fc40000410000 */
[----:B------:R-:W-:Y:S01]  /*2990*/  @P3 FADD.FTZ R150, R150, R171 ;  /* 0x000000ab96963221 */ /* 0x000fe20000010000 */
[----:B------:R-:W1:Y:S01]  /*29a0*/  SHFL.UP PT, R148, R148, 0x1, RZ ;  /* 0x0420000094947989 */ /* 0x000e6200000e00ff */
[----:B------:R-:W-:Y:S01]  /*29b0*/  @P3 FADD.FTZ R149, R149, R172 ;  /* 0x000000ac95953221 */ /* 0x000fe20000010000 */
[----:B------:R-:W-:Y:S01]  /*29c0*/  ISETP.GT.U32.AND P3, PT, R169, 0x1d, PT ;  /* 0x0000001da900780c */ /* 0x000fe20003f64070 */
[----:B------:R-:W-:Y:S01]  /*29d0*/  FFMA.FTZ R147, R124, R177, R178 ;  /* 0x000000b17c937223 */ /* 0x000fe200000100b2 */
[----:B------:R2:W4:Y:S01]  /*29e0*/  SHFL.DOWN PT, R172, R146, 0x1, 0x1f ;  /* 0x08201f0092ac7f89 */ /* 0x00052200000e0000 */
        /* <DEDUP_REMOVED lines=8> */
[C---:B0123--:R-:W-:Y:S02]  /*2a70*/  FMUL.FTZ R171, R147.reuse, R174 ;  /* 0x000000ae93ab7220 */ /* 0x04ffe40000410000 */
[----:B------:R-:W-:-:S02]  /*2a80*/  FMUL.FTZ R173, R147, R180 ;  /* 0x000000b493ad7220 */ /* 0x000fc40000410000 */
[C---:B------:R-:W-:Y:S02]  /*2a90*/  FMUL.FTZ R175, R147.reuse, R178 ;  /* 0x000000b293af7220 */ /* 0x040fe40000410000 */
[-C--:B----4-:R-:W-:Y:S02]  /*2aa0*/  FMUL.FTZ R147, R147, R172.reuse ;  /* 0x000000ac93937220 */ /* 0x090fe40000410000 */
[C---:B------:R-:W-:Y:S02]  /*2ab0*/  FFMA.FTZ R171, R146.reuse, R172, -R171 ;  /* 0x000000ac92ab7223 */ /* 0x040fe400000108ab */
[C---:B------:R-:W-:Y:S02]  /*2ac0*/  FFMA.FTZ R173, R146.reuse, R178, -R173 ;  /* 0x000000b292ad7223 */ /* 0x040fe400000108ad */
[C---:B------:R-:W-:Y:S02]  /*2ad0*/  FFMA.FTZ R175, R146.reuse, R180, R175 ;  /* 0x000000b492af7223 */ /* 0x040fe400000100af */
[----:B------:R-:W-:Y:S01]  /*2ae0*/  FFMA.FTZ R147, R146, R174, R147 ;  /* 0x000000ae92937223 */ /* 0x000fe20000010093 */
[----:B------:R-:W-:Y:S01]  /*2af0*/  MOV R146, R171 ;  /* 0x000000ab00927202 */ /* 0x000fe20000000f00 */
[----:B------:R-:W-:-:S02]  /*2b00*/  FADD.FTZ R154, R154, R173 ;  /* 0x000000ad9a9a7221 */ /* 0x000fc40000010000 */
[----:B------:R-:W-:Y:S02]  /*2b10*/  FADD.FTZ R160, R160, R175 ;  /* 0x000000afa0a07221 */ /* 0x000fe40000010000 */
.L_x_11077:
[----:B-123--:R-:W-:Y:S05]  /*2b20*/  BSYNC B0 ;  /* 0x0000000000007941 */ /* 0x00efea0003800000 */
.L_x_11076:
[----:B----4-:R1:W2:Y:S01]  /*2b30*/  SHFL.DOWN PT, R172, R146, 0x2, 0x1f ;  /* 0x08401f0092ac7f89 */ /* 0x0102a200000e0000 */
[----:B------:R-:W-:Y:S03]  /*2b40*/  BSSY B0, `(.L_x_11078) ;  /* 0x0000010000007945 */ /* 0x000fe60003800000 */
[----:B0-----:R1:W0:Y:S04]  /*2b50*/  SHFL.DOWN PT, R174, R147, 0x2, 0x1f ;  /* 0x08401f0093ae7f89 */ /* 0x00122800000e0000 */
[----:B------:R1:W3:Y:S04]  /*2b60*/  SHFL.DOWN PT, R178, R154, 0x2, 0x1f ;  /* 0x08401f009ab27f89 */ /* 0x0002e800000e0000 */
[----:B------:R1:W4:Y:S01]  /*2b70*/  SHFL.DOWN PT, R180, R160, 0x2, 0x1f ;  /* 0x08401f00a0b47f89 */ /* 0x00032200000e0000 */
[----:B------:R-:W-:Y:S05]  /*2b80*/  @P3 BRA `(.L_x_11079) ;  /* 0x000000b000003947 */ /* 0x000fea0003800000 */
[C---:B0-----:R-:W-:Y:S02]  /*2b90*/  FMUL.FTZ R171, R147.reuse, R174 ;  /* 0x000000ae93ab7220 */ /* 0x041fe40000410000 */
[----:B----4-:R-:W-:-:S02]  /*2ba0*/  FMUL.FTZ R173, R147, R180 ;  /* 0x000000b493ad7220 */ /* 0x010fc40000410000 */
[C---:B---3--:R-:W-:Y:S02]  /*2bb0*/  FMUL.FTZ R175, R147.reuse, R178 ;  /* 0x000000b293af7220 */ /* 0x048fe40000410000 */
        /* <DEDUP_REMOVED lines=8> */
.L_x_11079:
[----:B------:R-:W-:Y:S05]  /*2c40*/  BSYNC B0 ;  /* 0x0000000000007941 */ /* 0x000fea0003800000 */
.L_x_11078:
[----:B--2---:R2:W1:Y:S01]  /*2c50*/  SHFL.DOWN PT, R172, R146, 0x4, 0x1f ;  /* 0x08801f0092ac7f89 */ /* 0x00446200000e0000 */
[----:B------:R-:W-:Y:S03]  /*2c60*/  BSSY B0, `(.L_x_11080) ;  /* 0x0000010000007945 */ /* 0x000fe60003800000 */
[----:B0-----:R2:W0:Y:S04]  /*2c70*/  SHFL.DOWN PT, R174, R147, 0x4, 0x1f ;  /* 0x08801f0093ae7f89 */ /* 0x00142800000e0000 */
[----:B---3--:R2:W3:Y:S04]  /*2c80*/  SHFL.DOWN PT, R178, R154, 0x4, 0x1f ;  /* 0x08801f009ab27f89 */ /* 0x0084e800000e0000 */
[----:B----4-:R2:W4:Y:S01]  /*2c90*/  SHFL.DOWN PT, R180, R160, 0x4, 0x1f ;  /* 0x08801f00a0b47f89 */ /* 0x01052200000e0000 */
        /* <DEDUP_REMOVED lines=12> */
.L_x_11081:
[----:B------:R-:W-:Y:S05]  /*2d60*/  BSYNC B0 ;  /* 0x0000000000007941 */ /* 0x000fea0003800000 */
.L_x_11080:
[----:B-1----:R1:W2:Y:S01]  /*2d70*/  SHFL.DOWN PT, R172, R146, 0x8, 0x1f ;  /* 0x09001f0092ac7f89 */ /* 0x0022a200000e0000 */
        /* <DEDUP_REMOVED lines=16> */
.L_x_11083:
[----:B------:R-:W-:Y:S05]  /*2e80*/  BSYNC B0 ;  /* 0x0000000000007941 */ /* 0x000fea0003800000 */
.L_x_11082:
        /* <DEDUP_REMOVED lines=17> */
.L_x_11085:
[----:B------:R-:W-:Y:S05]  /*2fa0*/  BSYNC B0 ;  /* 0x0000000000007941 */ /* 0x000fea0003800000 */
.L_x_11084:
[----:B------:R-:W-:Y:S01]  /*2fb0*/  SHFL.DOWN PT, R171, R147, 0x1, 0x1f ;  /* 0x08201f0093ab7f89 */ /* 0x000fe200000e0000 */
[----:B------:R-:W-:Y:S01]  /*2fc0*/  ISETP.GT.AND P0, PT, R29, 0x1e, PT ;  /* 0x0000001e1d00780c */ /* 0x000fe20003f04270 */
[----:B------:R-:W-:Y:S02]  /*2fd0*/  BSSY B0, `(.L_x_11086) ;  /* 0x000015f000007945 */ /* 0x000fe40003800000 */
[----:B0-----:R-:W0:Y:S04]  /*2fe0*/  SHFL.IDX PT, R174, R7, RZ, 0x1f ;  /* 0x00001fff07ae7589 */ /* 0x001e2800000e0000 */
[----:B------:R-:W5:Y:S04]  /*2ff0*/  SHFL.IDX PT, R173, R6, RZ, 0x1f ;  /* 0x00001fff06ad7589 */ /* 0x000f6800000e0000 */
[----:B------:R-:W2:Y:S04]  /*3000*/  SHFL.DOWN PT, R175, R146, 0x1, 0x1f ;  /* 0x08201f0092af7f89 */ /* 0x000ea800000e0000 */
[----:B------:R-:W4:Y:S04]  /*3010*/  SHFL.DOWN PT, R177, R154, 0x1, 0x1f ;  /* 0x08201f009ab17f89 */ /* 0x000f2800000e0000 */
[----:B---3--:R-:W3:Y:S04]  /*3020*/  SHFL.DOWN PT, R178, R160, 0x1, 0x1f ;  /* 0x08201f00a0b27f89 */ /* 0x008ee800000e0000 */
[----:B-12---:R-:W1:Y:S01]  /*3030*/  SHFL.IDX PT, R147, R147, RZ, 0x1f ;  /* 0x00001fff93937589 */ /* 0x006e6200000e0000 */
[----:B0-----:R-:W-:-:S03]  /*3040*/  @P2 FMUL.FTZ R172, R171, R174 ;  /* 0x000000aeabac2220 */ /* 0x001fc60000410000 */
[----:B------:R-:W0:Y:S01]  /*3050*/  SHFL.IDX PT, R146, R146, RZ, 0x1f ;  /* 0x00001fff92927589 */ /* 0x000e2200000e0000 */
[----:B-----5:R-:W-:-:S03]  /*3060*/  @P2 FMUL.FTZ R171, R171, R173 ;  /* 0x000000adabab2220 */ /* 0x020fc60000410000 */
[----:B------:R-:W-:Y:S01]  /*3070*/  SHFL.IDX PT, R160, R160, RZ, 0x1f ;  /* 0x00001fffa0a07589 */ /* 0x000fe200000e0000 */
[----:B------:R-:W-:-:S03]  /*3080*/  @P2 FFMA.FTZ R172, R175, R173, -R172 ;  /* 0x000000adafac2223 */ /* 0x000fc600000108ac */
[----:B------:R-:W-:Y:S01]  /*3090*/  SHFL.IDX PT, R154, R154, RZ, 0x1f ;  /* 0x00001fff9a9a7589 */ /* 0x000fe200000e0000 */
[----:B------:R-:W-:Y:S02]  /*30a0*/  @P2 FFMA.FTZ R171, R175, R174, R171 ;  /* 0x000000aeafab2223 */ /* 0x000fe400000100ab */
[----:B----4-:R-:W-:Y:S02]  /*30b0*/  @P2 FADD.FTZ R173, R177, R172 ;  /* 0x000000acb1ad2221 */ /* 0x010fe40000010000 */
[----:B------:R-:W-:Y:S02]  /*30c0*/  FMUL.FTZ R172, R176, R8 ;  /* 0x00000008b0ac7220 */ /* 0x000fe40000410000 */
[----:B---3--:R-:W-:Y:S01]  /*30d0*/  @P2 FADD.FTZ R174, R178, R171 ;  /* 0x000000abb2ae2221 */ /* 0x008fe20000010000 */
[----:B------:R-:W-:Y:S01]  /*30e0*/  ISETP.NE.AND P2, PT, R28, RZ, PT ;  /* 0x000000ff1c00720c */ /* 0x000fe20003f45270 */
[----:B------:R-:W-:Y:S02]  /*30f0*/  FMUL.FTZ R175, R173, -R19 ;  /* 0x80000013adaf7220 */ /* 0x000fe40000410000 */
[----:B------:R-:W-:-:S02]  /*3100*/  FMUL.FTZ R171, R176, R9 ;  /* 0x00000009b0ab7220 */ /* 0x000fc40000410000 */
[----:B------:R-:W-:Y:S02]  /*3110*/  FMUL.FTZ R19, R174, -R19 ;  /* 0x80000013ae137220 */ /* 0x000fe40000410000 */
[----:B------:R-:W-:Y:S02]  /*3120*/  FFMA.FTZ R172, R148, R9, R172 ;  /* 0x0000000994ac7223 */ /* 0x000fe400000100ac */
[----:B------:R-:W-:Y:S02]  /*3130*/  FFMA.FTZ R175, R174, R18, R175 ;  /* 0x00000012aeaf7223 */ /* 0x000fe400000100af */
[----:B------:R-:W-:Y:S02]  /*3140*/  FFMA.FTZ R171, R148, R8, -R171 ;  /* 0x0000000894ab7223 */ /* 0x000fe400000108ab */
[----:B------:R-:W-:Y:S02]  /*3150*/  FFMA.FTZ R173, R173, R18, -R19 ;  /* 0x00000012adad7223 */ /* 0x000fe40000010813 */
[----:B------:R-:W-:-:S02]  /*3160*/  @P1 FADD.FTZ R9, R149, R172 ;  /* 0x000000ac95091221 */ /* 0x000fc40000010000 */
[----:B------:R-:W-:Y:S02]  /*3170*/  FADD.FTZ R158, -R158, R175 ;  /* 0x000000af9e9e7221 */ /* 0x000fe40000010100 */
[----:B------:R-:W-:Y:S01]  /*3180*/  @P1 FADD.FTZ R8, R150, R171 ;  /* 0x000000ab96081221 */ /* 0x000fe20000010000 */
[----:B------:R-:W-:Y:S01]  /*3190*/  ISETP.NE.AND P1, PT, R29, RZ, PT ;  /* 0x000000ff1d00720c */ /* 0x000fe20003f25270 */
[----:B------:R-:W-:Y:S02]  /*31a0*/  FADD.FTZ R156, R156, R173 ;  /* 0x000000ad9c9c7221 */ /* 0x000fe40000010000 */
[----:B------:R-:W-:Y:S02]  /*31b0*/  FMUL.FTZ R19, R11, R9 ;  /* 0x000000090b137220 */ /* 0x000fe40000410000 */
[----:B------:R-:W-:Y:S02]  /*31c0*/  FMUL.FTZ R18, R141, -R158 ;  /* 0x8000009e8d127220 */ /* 0x000fe40000410000 */
[----:B------:R-:W-:-:S02]  /*31d0*/  FMUL.FTZ R11, R11, R8 ;  /* 0x000000080b0b7220 */ /* 0x000fc40000410000 */
[----:B------:R-:W-:Y:S02]  /*31e0*/  FMUL.FTZ R148, R141, -R156 ;  /* 0x8000009c8d947220 */ /* 0x000fe40000410000 */
[C---:B------:R-:W-:Y:S02]  /*31f0*/  FFMA.FTZ R8, R10.reuse, R8, -R19 ;  /* 0x000000080a087223 */ /* 0x040fe40000010813 */
[C---:B------:R-:W-:Y:S02]  /*3200*/  FFMA.FTZ R19, R139.reuse, R156, -R18 ;  /* 0x0000009c8b137223 */ /* 0x040fe40000010812 */
[----:B------:R-:W-:Y:S02]  /*3210*/  FFMA.FTZ R11, R10, R9, R11 ;  /* 0x000000090a0b7223 */ /* 0x000fe4000001000b */
[----:B------:R-:W-:Y:S02]  /*3220*/  FFMA.FTZ R148, R139, R158, R148 ;  /* 0x0000009e8b947223 */ /* 0x000fe40000010094 */
[----:B------:R-:W-:-:S02]  /*3230*/  FADD.FTZ R172, R131, R8 ;  /* 0x0000000883ac7221 */ /* 0x000fc40000010000 */
[----:B------:R-:W-:Y:S02]  /*3240*/  FADD.FTZ R152, R152, R19 ;  /* 0x0000001398987221 */ /* 0x000fe40000010000 */
[----:B------:R-:W-:Y:S02]  /*3250*/  FADD.FTZ R18, RZ, R11 ;  /* 0x0000000bff127221 */ /* 0x000fe40000010000 */
[----:B------:R-:W-:Y:S02]  /*3260*/  FADD.FTZ R148, -R151, R148 ;  /* 0x0000009497947221 */ /* 0x000fe40000010100 */
[----:B------:R-:W-:Y:S02]  /*3270*/  FMUL.FTZ R11, R125, R172 ;  /* 0x000000ac7d0b7220 */ /* 0x000fe40000410000 */
[----:B------:R-:W-:Y:S02]  /*3280*/  FMUL.FTZ R10, R137, -R152 ;  /* 0x80000098890a7220 */ /* 0x000fe40000410000 */
[----:B------:R-:W-:-:S02]  /*3290*/  FMUL.FTZ R9, R125, R18 ;  /* 0x000000127d097220 */ /* 0x000fc40000410000 */
[----:B------:R-:W-:Y:S02]  /*32a0*/  FMUL.FTZ R8, R137, -R148 ;  /* 0x8000009489087220 */ /* 0x000fe40000410000 */
[C---:B------:R-:W-:Y:S02]  /*32b0*/  FFMA.FTZ R11, R124.reuse, R18, R11 ;  /* 0x000000127c0b7223 */ /* 0x040fe4000001000b */
[C---:B------:R-:W-:Y:S02]  /*32c0*/  FFMA.FTZ R10, R135.reuse, R148, R10 ;  /* 0x00000094870a7223 */ /* 0x040fe4000001000a */
[----:B------:R-:W-:Y:S02]  /*32d0*/  FFMA.FTZ R9, R124, R172, -R9 ;  /* 0x000000ac7c097223 */ /* 0x000fe40000010809 */
[----:B------:R-:W-:Y:S02]  /*32e0*/  FFMA.FTZ R8, R135, R152, -R8 ;  /* 0x0000009887087223 */ /* 0x000fe40000010808 */
[----:B------:R-:W-:-:S02]  /*32f0*/  FADD.FTZ R150, RZ, R11 ;  /* 0x0000000bff967221 */ /* 0x000fc40000010000 */
[----:B------:R-:W-:Y:S02]  /*3300*/  FADD.FTZ R155, -R155, R10 ;  /* 0x0000000a9b9b7221 */ /* 0x000fe40000010100 */
[----:B------:R-:W-:Y:S02]  /*3310*/  FADD.FTZ R174, R132, R9 ;  /* 0x0000000984ae7221 */ /* 0x000fe40000010000 */
[----:B------:R-:W-:Y:S02]  /*3320*/  FADD.FTZ R153, R153, R8 ;  /* 0x0000000899997221 */ /* 0x000fe40000010000 */
[C---:B------:R-:W-:Y:S02]  /*3330*/  FMUL.FTZ R9, R127.reuse, R150 ;  /* 0x000000967f097220 */ /* 0x040fe40000410000 */
[----:B------:R-:W-:Y:S02]  /*3340*/  FMUL.FTZ R8, R136, -R155 ;  /* 0x8000009b88087220 */ /* 0x000fe40000410000 */
[----:B------:R-:W-:-:S02]  /*3350*/  FMUL.FTZ R11, R127, R174 ;  /* 0x000000ae7f0b7220 */ /* 0x000fc40000410000 */
[-C--:B------:R-:W-:Y:S02]  /*3360*/  FMUL.FTZ R10, R136, -R153.reuse ;  /* 0x80000099880a7220 */ /* 0x080fe40000410000 */
[----:B------:R-:W-:Y:S02]  /*3370*/  FFMA.FTZ R9, R126, R174, -R9 ;  /* 0x000000ae7e097223 */ /* 0x000fe40000010809 */
[----:B------:R-:W-:Y:S02]  /*3380*/  FFMA.FTZ R8, R134, R153, -R8 ;  /* 0x0000009986087223 */ /* 0x000fe40000010808 */
        /* <DEDUP_REMOVED lines=9> */
[-C--:B------:R-:W-:Y:S02]  /*3420*/  FMUL.FTZ R8, R133, -R157.reuse ;  /* 0x8000009d85087220 */ /* 0x080fe40000410000 */
[----:B------:R-:W-:Y:S02]  /*3430*/  FFMA.FTZ R11, R128, R132, R11 ;  /* 0x00000084800b7223 */ /* 0x000fe4000001000b */
[----:B------:R-:W-:Y:S02]  /*3440*/  FFMA.FTZ R19, R130, R157, R10 ;  /* 0x0000009d82137223 */ /* 0x000fe4000001000a */
[----:B------:R-:W-:Y:S02]  /*3450*/  FFMA.FTZ R9, R128, R176, -R9 ;  /* 0x000000b080097223 */ /* 0x000fe40000010809 */
[----:B------:R-:W-:Y:S02]  /*3460*/  FFMA.FTZ R8, R130, R159, -R8 ;  /* 0x0000009f82087223 */ /* 0x000fe40000010808 */
[----:B------:R-:W-:-:S02]  /*3470*/  FADD.FTZ R138, RZ, R11 ;  /* 0x0000000bff8a7221 */ /* 0x000fc40000010000 */
[----:B------:R-:W-:Y:S02]  /*3480*/  FADD.FTZ R162, -R162, R19 ;  /* 0x00000013a2a27221 */ /* 0x000fe40000010100 */
[----:B------:R-:W-:Y:S02]  /*3490*/  FADD.FTZ R178, R140, R9 ;  /* 0x000000098cb27221 */ /* 0x000fe40000010000 */
[----:B------:R-:W-:Y:S02]  /*34a0*/  FADD.FTZ R161, R161, R8 ;  /* 0x00000008a1a17221 */ /* 0x000fe40000010000 */
[----:B------:R-:W-:Y:S02]  /*34b0*/  FMUL.FTZ R9, R133, R138 ;  /* 0x0000008a85097220 */ /* 0x000fe40000410000 */
        /* <DEDUP_REMOVED lines=11> */
[C---:B------:R-:W-:Y:S02]  /*3570*/  FMUL.FTZ R8, R136.reuse, R149 ;  /* 0x0000009588087220 */ /* 0x040fe40000410000 */
[----:B------:R-:W-:Y:S02]  /*3580*/  FMUL.FTZ R10, R127, -R164 ;  /* 0x800000a47f0a7220 */ /* 0x000fe40000410000 */
[----:B------:R-:W-:-:S02]  /*3590*/  FMUL.FTZ R9, R136, R19 ;  /* 0x0000001388097220 */ /* 0x000fc40000410000 */
[----:B------:R-:W-:Y:S02]  /*35a0*/  FMUL.FTZ R127, R127, -R163 ;  /* 0x800000a37f7f7220 */ /* 0x000fe40000410000 */
        /* <DEDUP_REMOVED lines=12> */
[C---:B------:R-:W-:Y:S02]  /*3670*/  FFMA.FTZ R9, R124.reuse, R166, -R9 ;  /* 0x000000a67c097223 */ /* 0x040fe40000010809 */
[C---:B------:R-:W-:Y:S02]  /*3680*/  FFMA.FTZ R134, R135.reuse, R130, R137 ;  /* 0x0000008287867223 */ /* 0x040fe40000010089 */
[----:B------:R-:W-:Y:S02]  /*3690*/  FFMA.FTZ R124, R124, R126, R125 ;  /* 0x0000007e7c7c7223 */ /* 0x000fe4000001007d */
[----:B------:R-:W-:Y:S02]  /*36a0*/  FFMA.FTZ R8, R135, R180, -R8 ;  /* 0x000000b487087223 */ /* 0x000fe40000010808 */
[----:B------:R-:W-:-:S02]  /*36b0*/  FADD.FTZ R168, R168, R9 ;  /* 0x00000009a8a87221 */ /* 0x000fc40000010000 */
[----:B------:R-:W-:Y:S02]  /*36c0*/  FADD.FTZ R134, RZ, R134 ;  /* 0x00000086ff867221 */ /* 0x000fe40000010000 */
[----:B------:R-:W-:Y:S02]  /*36d0*/  FADD.FTZ R167, -R167, R124 ;  /* 0x0000007ca7a77221 */ /* 0x000fe40000010100 */
[----:B------:R-:W-:Y:S02]  /*36e0*/  FADD.FTZ R182, R145, R8 ;  /* 0x0000000891b67221 */ /* 0x000fe40000010000 */
[----:B------:R-:W-:Y:S02]  /*36f0*/  FFMA.FTZ R10, R81, R172, RZ ;  /* 0x000000ac510a7223 */ /* 0x000fe400000100ff */
[----:B------:R-:W-:Y:S02]  /*3700*/  FMUL.FTZ R8, R141, R134 ;  /* 0x000000868d087220 */ /* 0x000fe40000410000 */
[----:B------:R-:W-:-:S02]  /*3710*/  FMUL.FTZ R125, R168, R116 ;  /* 0x00000074a87d7220 */ /* 0x000fc40000410000 */
[----:B------:R-:W-:Y:S02]  /*3720*/  FMUL.FTZ R11, R167, R116 ;  /* 0x00000074a70b7220 */ /* 0x000fe40000410000 */
[----:B------:R-:W-:Y:S02]  /*3730*/  FFMA.FTZ R136, R83, R174, R10 ;  /* 0x000000ae53887223 */ /* 0x000fe4000001000a */
[----:B------:R-:W-:Y:S02]  /*3740*/  FFMA.FTZ R124, R57, -R116, R172 ;  /* 0x80000074397c7223 */ /* 0x000fe400000100ac */
[-C--:B------:R-:W-:Y:S02]  /*3750*/  FFMA.FTZ R128, R58, -R117.reuse, R174 ;  /* 0x800000753a807223 */ /* 0x080fe400000100ae */
[----:B------:R-:W-:Y:S02]  /*3760*/  FFMA.FTZ R9, R139, R182, -R8 ;  /* 0x000000b68b097223 */ /* 0x000fe40000010808 */
[----:B------:R-:W-:-:S02]  /*3770*/  FMUL.FTZ R127, R166, R117 ;  /* 0x00000075a67f7220 */ /* 0x000fc40000410000 */
[----:B------:R-:W-:Y:S02]  /*3780*/  FMUL.FTZ R10, R18, R125 ;  /* 0x0000007d120a7220 */ /* 0x000fe40000410000 */
[----:B------:R-:W-:Y:S02]  /*3790*/  FMUL.FTZ R117, R126, R117 ;  /* 0x000000757e757220 */ /* 0x000fe40000410000 */
[-C--:B------:R-:W-:Y:S02]  /*37a0*/  FMUL.FTZ R8, R18, R11.reuse ;  /* 0x0000000b12087220 */ /* 0x080fe40000410000 */
[----:B------:R-:W-:Y:S02]  /*37b0*/  FFMA.FTZ R10, R124, R11, -R10 ;  /* 0x0000000b7c0a7223 */ /* 0x000fe4000001080a */
[----:B------:R-:W-:Y:S02]  /*37c0*/  FMUL.FTZ R11, R150, R117 ;  /* 0x00000075960b7220 */ /* 0x000fe40000410000 */
[----:B------:R-:W-:-:S02]  /*37d0*/  FFMA.FTZ R8, R125, R124, R8 ;  /* 0x0000007c7d087223 */ /* 0x000fc40000010008 */
[----:B------:R-:W-:Y:S02]  /*37e0*/  FMUL.FTZ R116, R150, R127 ;  /* 0x0000007f96747220 */ /* 0x000fe40000410000 */
[----:B------:R-:W-:Y:S02]  /*37f0*/  FFMA.FTZ R11, R127, R128, R11 ;  /* 0x000000807f0b7223 */ /* 0x000fe4000001000b */
[----:B------:R-:W-:Y:S02]  /*3800*/  FADD.FTZ R8, RZ, R8 ;  /* 0x00000008ff087221 */ /* 0x000fe40000010000 */
[----:B------:R-:W-:Y:S02]  /*3810*/  FFMA.FTZ R129, R128, R117, -R116 ;  /* 0x0000007580817223 */ /* 0x000fe40000010874 */
[-C--:B------:R-:W-:Y:S02]  /*3820*/  FMUL.FTZ R117, R164, R118.reuse ;  /* 0x00000076a4757220 */ /* 0x080fe40000410000 */
[----:B------:R-:W-:-:S02]  /*3830*/  FFMA.FTZ R116, R59, -R118, R176 ;  /* 0x800000763b747223 */ /* 0x000fc400000100b0 */
[----:B------:R-:W-:Y:S02]  /*3840*/  FMUL.FTZ R131, R163, R118 ;  /* 0x00000076a3837220 */ /* 0x000fe40000410000 */
[----:B------:R-:W-:Y:S02]  /*3850*/  FADD.FTZ R8, R8, R11 ;  /* 0x0000000b08087221 */ /* 0x000fe40000010000 */
[-C--:B------:R-:W-:Y:S02]  /*3860*/  FFMA.FTZ R118, R60, -R119.reuse, R178 ;  /* 0x800000773c767223 */ /* 0x080fe400000100b2 */
[----:B------:R-:W-:Y:S02]  /*3870*/  FMUL.FTZ R11, R162, R119 ;  /* 0x00000077a20b7220 */ /* 0x000fe40000410000 */
[----:B------:R-:W-:Y:S02]  /*3880*/  FADD.FTZ R10, RZ, R10 ;  /* 0x0000000aff0a7221 */ /* 0x000fe40000010000 */
[----:B------:R-:W-:-:S02]  /*3890*/  FMUL.FTZ R133, R132, R117 ;  /* 0x0000007584857220 */ /* 0x000fc40000410000 */
[----:B------:R-:W-:Y:S02]  /*38a0*/  FMUL.FTZ R119, R161, R119 ;  /* 0x00000077a1777220 */ /* 0x000fe40000410000 */
[----:B------:R-:W-:Y:S02]  /*38b0*/  FFMA.FTZ R136, R85, R176, R136 ;  /* 0x000000b055887223 */ /* 0x000fe40000010088 */
[----:B------:R-:W-:Y:S02]  /*38c0*/  FADD.FTZ R10, R10, R129 ;  /* 0x000000810a0a7221 */ /* 0x000fe40000010000 */
[----:B------:R-:W-:Y:S02]  /*38d0*/  FFMA.FTZ R133, R116, R131, -R133 ;  /* 0x0000008374857223 */ /* 0x000fe40000010885 */
[----:B------:R-:W-:Y:S02]  /*38e0*/  FMUL.FTZ R129, R138, R119 ;  /* 0x000000778a817220 */ /* 0x000fe40000410000 */
[----:B------:R-:W-:-:S02]  /*38f0*/  FFMA.FTZ R140, R87, R178, R136 ;  /* 0x000000b2578c7223 */ /* 0x000fc40000010088 */
[----:B------:R-:W-:Y:S02]  /*3900*/  FMUL.FTZ R131, R132, R131 ;  /* 0x0000008384837220 */ /* 0x000fe40000410000 */
[----:B------:R-:W-:Y:S02]  /*3910*/  FMUL.FTZ R136, R159, R120 ;  /* 0x000000789f887220 */ /* 0x000fe40000410000 */
[-C--:B------:R-:W-:Y:S02]  /*3920*/  FMUL.FTZ R135, R138, R11.reuse ;  /* 0x0000000b8a877220 */ /* 0x080fe40000410000 */
[----:B------:R-:W-:Y:S02]  /*3930*/  FFMA.FTZ R11, R118, R11, -R129 ;  /* 0x0000000b760b7223 */ /* 0x000fe40000010881 */
[----:B------:R-:W-:Y:S02]  /*3940*/  FFMA.FTZ R131, R117, R116, R131 ;  /* 0x0000007475837223 */ /* 0x000fe40000010083 */
[----:B------:R-:W-:-:S02]  /*3950*/  FADD.FTZ R144, R144, R9 ;  /* 0x0000000990907221 */ /* 0x000fc40000010000 */
[----:B------:R-:W-:Y:S02]  /*3960*/  FADD.FTZ R10, R10, R133 ;  /* 0x000000850a0a7221 */ /* 0x000fe40000010000 */
[-C--:B------:R-:W-:Y:S02]  /*3970*/  FFMA.FTZ R129, R61, -R120.reuse, R149 ;  /* 0x800000783d817223 */ /* 0x080fe40000010095 */
[----:B------:R-:W-:Y:S02]  /*3980*/  FMUL.FTZ R120, R157, R120 ;  /* 0x000000789d787220 */ /* 0x000fe40000410000 */
[----:B------:R-:W-:Y:S02]  /*3990*/  FMUL.FTZ R9, R19, R136 ;  /* 0x0000008813097220 */ /* 0x000fe40000410000 */
[----:B------:R-:W-:Y:S02]  /*39a0*/  FADD.FTZ R8, R8, R131 ;  /* 0x0000008308087221 */ /* 0x000fe40000010000 */
[----:B------:R-:W-:-:S02]  /*39b0*/  FFMA.FTZ R135, R119, R118, R135 ;  /* 0x0000007677877223 */ /* 0x000fc40000010087 */
[----:B------:R-:W-:Y:S02]  /*39c0*/  FADD.FTZ R10, R10, R11 ;  /* 0x0000000b0a0a7221 */ /* 0x000fe40000010000 */
[----:B------:R-:W-:Y:S02]  /*39d0*/  FFMA.FTZ R140, R89, R149, R140 ;  /* 0x00000095598c7223 */ /* 0x000fe4000001008c */
[-C--:B------:R-:W-:Y:S02]  /*39e0*/  FFMA.FTZ R11, R129, R120.reuse, -R9 ;  /* 0x00000078810b7223 */ /* 0x080fe40000010809 */
[----:B------:R-:W-:Y:S02]  /*39f0*/  FMUL.FTZ R9, R19, R120 ;  /* 0x0000007813097220 */ /* 0x000fe40000410000 */
[-C--:B------:R-:W-:Y:S02]  /*3a00*/  FMUL.FTZ R133, R155, R121.reuse ;  /* 0x000000799b857220 */ /* 0x080fe40000410000 */
[----:B------:R-:W-:-:S02]  /*3a10*/  FMUL.FTZ R131, R153, R121 ;  /* 0x0000007999837220 */ /* 0x000fc40000410000 */
[----:B------:R-:W-:Y:S02]  /*3a20*/  FADD.FTZ R135, R8, R135 ;  /* 0x0000008708877221 */ /* 0x000fe40000010000 */
[----:B------:R-:W-:Y:S02]  /*3a30*/  FFMA.FTZ R8, R81, -R18, RZ ;  /* 0x8000001251087223 */ /* 0x000fe400000100ff */
[----:B------:R-:W-:Y:S02]  /*3a40*/  FFMA.FTZ R142, R91, R180, R140 ;  /* 0x000000b45b8e7223 */ /* 0x000fe4000001008c */
[----:B------:R-:W-:Y:S02]  /*3a50*/  FFMA.FTZ R120, R62, -R121, R180 ;  /* 0x800000793e787223 */ /* 0x000fe400000100b4 */
[----:B------:R-:W-:Y:S02]  /*3a60*/  FFMA.FTZ R140, R136, R129, R9 ;  /* 0x00000081888c7223 */ /* 0x000fe40000010009 */
[----:B------:R-:W-:-:S02]  /*3a70*/  FMUL.FTZ R9, R130, R133 ;  /* 0x0000008582097220 */ /* 0x000fc40000410000 */
[----:B------:R-:W-:Y:S02]  /*3a80*/  FMUL.FTZ R121, R130, R131 ;  /* 0x0000008382797220 */ /* 0x000fe40000410000 */
[----:B------:R-:W-:Y:S02]  /*3a90*/  FMUL.FTZ R141, R141, R182 ;  /* 0x000000b68d8d7220 */ /* 0x000fe40000410000 */
[----:B------:R-:W-:Y:S02]  /*3aa0*/  FFMA.FTZ R8, R83, -R150, R8 ;  /* 0x8000009653087223 */ /* 0x000fe40000010008 */
[----:B------:R-:W-:Y:S02]  /*3ab0*/  FADD.FTZ R135, R135, R140 ;  /* 0x0000008c87877221 */ /* 0x000fe40000010000 */
[----:B------:R-:W-:Y:S02]  /*3ac0*/  FFMA.FTZ R140, R131, R120, R9 ;  /* 0x00000078838c7223 */ /* 0x000fe40000010009 */
[----:B------:R-:W-:-:S02]  /*3ad0*/  FFMA.FTZ R121, R120, R133, -R121 ;  /* 0x0000008578797223 */ /* 0x000fc40000010879 */
[----:B------:R-:W-:Y:S02]  /*3ae0*/  FFMA.FTZ R141, R139, R134, R141 ;  /* 0x000000868b8d7223 */ /* 0x000fe4000001008d */
[----:B------:R-:W-:Y:S02]  /*3af0*/  FMUL.FTZ R133, R152, R122 ;  /* 0x0000007a98857220 */ /* 0x000fe40000410000 */
[----:B------:R-:W-:Y:S02]  /*3b00*/  FFMA.FTZ R8, R85, -R132, R8 ;  /* 0x8000008455087223 */ /* 0x000fe40000010008 */
[----:B------:R-:W-:Y:S02]  /*3b10*/  FFMA.FTZ R142, R93, R182, R142 ;  /* 0x000000b65d8e7223 */ /* 0x000fe4000001008e */
[----:B------:R-:W-:Y:S02]  /*3b20*/  FADD.FTZ R135, R135, R140 ;  /* 0x0000008c87877221 */ /* 0x000fe40000010000 */
[----:B------:R-:W-:-:S02]  /*3b30*/  FFMA.FTZ R137, R63, -R122, R182 ;  /* 0x8000007a3f897223 */ /* 0x000fc400000100b6 */
[----:B------:R-:W-:Y:S02]  /*3b40*/  FADD.FTZ R140, RZ, R141 ;  /* 0x0000008dff8c7221 */ /* 0x000fe40000010000 */
[----:B------:R-:W-:Y:S02]  /*3b50*/  FMUL.FTZ R122, R148, R122 ;  /* 0x0000007a947a7220 */ /* 0x000fe40000410000 */
[----:B------:R-:W-:Y:S02]  /*3b60*/  FMUL.FTZ R9, R134, R133 ;  /* 0x0000008586097220 */ /* 0x000fe40000410000 */
[----:B------:R-:W-:Y:S02]  /*3b70*/  FMUL.FTZ R139, R156, R123 ;  /* 0x0000007b9c8b7220 */ /* 0x000fe40000410000 */
[----:B------:R-:W-:Y:S02]  /*3b80*/  FFMA.FTZ R8, R87, -R138, R8 ;  /* 0x8000008a57087223 */ /* 0x000fe40000010008 */
[----:B------:R-:W-:-:S02]  /*3b90*/  FFMA.FTZ R142, R95, R144, R142 ;  /* 0x000000905f8e7223 */ /* 0x000fc4000001008e */
[----:B------:R-:W-:Y:S02]  /*3ba0*/  FADD.FTZ R10, R10, R11 ;  /* 0x0000000b0a0a7221 */ /* 0x000fe40000010000 */
[-C--:B------:R-:W-:Y:S02]  /*3bb0*/  FFMA.FTZ R144, R64, -R123.reuse, R144 ;  /* 0x8000007b40907223 */ /* 0x080fe40000010090 */
[----:B------:R-:W-:Y:S02]  /*3bc0*/  FFMA.FTZ R9, R137, R122, -R9 ;  /* 0x0000007a89097223 */ /* 0x000fe40000010809 */
[----:B------:R-:W-:Y:S02]  /*3bd0*/  FMUL.FTZ R123, R158, R123 ;  /* 0x0000007b9e7b7220 */ /* 0x000fe40000410000 */
[----:B------:R-:W-:Y:S02]  /*3be0*/  FMUL.FTZ R11, R140, R139 ;  /* 0x0000008b8c0b7220 */ /* 0x000fe40000410000 */
[----:B------:R-:W-:-:S02]  /*3bf0*/  FFMA.FTZ R8, R89, -R19, R8 ;  /* 0x8000001359087223 */ /* 0x000fc40000010008 */
[----:B------:R-:W-:Y:S02]  /*3c00*/  FMUL.FTZ R122, R134, R122 ;  /* 0x0000007a867a7220 */ /* 0x000fe40000410000 */
[----:B------:R-:W-:Y:S02]  /*3c10*/  FFMA.FTZ R172, R144, R123, -R11 ;  /* 0x0000007b90ac7223 */ /* 0x000fe4000001080b */
[----:B------:R-:W-:Y:S02]  /*3c20*/  FADD.FTZ R10, R10, R121 ;  /* 0x000000790a0a7221 */ /* 0x000fe40000010000 */
[----:B------:R-:W-:Y:S02]  /*3c30*/  FFMA.FTZ R122, R133, R137, R122 ;  /* 0x00000089857a7223 */ /* 0x000fe4000001007a */
[----:B------:R-:W-:Y:S02]  /*3c40*/  FFMA.FTZ R8, R91, -R130, R8 ;  /* 0x800000825b087223 */ /* 0x000fe40000010008 */
[----:B------:R-:W-:-:S02]  /*3c50*/  FMUL.FTZ R123, R140, R123 ;  /* 0x0000007b8c7b7220 */ /* 0x000fc40000410000 */
[----:B------:R-:W-:Y:S02]  /*3c60*/  FADD.FTZ R122, R135, R122 ;  /* 0x0000007a877a7221 */ /* 0x000fe40000010000 */
[----:B------:R-:W-:Y:S01]  /*3c70*/  FFMA.FTZ R8, R93, -R134, R8 ;  /* 0x800000865d087223 */ /* 0x000fe20000010008 */
[----:B------:R-:W2:Y:S01]  /*3c80*/  SHFL.DOWN PT, R135, R142, 0x1, 0x1f ;  /* 0x08201f008e877f89 */ /* 0x000ea200000e0000 */
[----:B------:R-:W-:Y:S01]  /*3c90*/  FADD.FTZ R9, R10, R9 ;  /* 0x000000090a097221 */ /* 0x000fe20000010000 */
[----:B------:R-:W-:Y:S01]  /*3ca0*/  MOV R10, R142 ;  /* 0x0000008e000a7202 */ /* 0x000fe20000000f00 */
[----:B------:R-:W-:Y:S02]  /*3cb0*/  FFMA.FTZ R123, R139, R144, R123 ;  /* 0x000000908b7b7223 */ /* 0x000fe4000001007b */
[----:B------:R-:W-:Y:S02]  /*3cc0*/  FFMA.FTZ R121, R95, -R140, R8 ;  /* 0x8000008c5f797223 */ /* 0x000fe40000010008 */
[----:B------:R-:W-:-:S02]  /*3cd0*/  FADD.FTZ R172, R9, R172 ;  /* 0x000000ac09ac7221 */ /* 0x000fc40000010000 */
[----:B------:R-:W-:Y:S01]  /*3ce0*/  FADD.FTZ R122, R122, R123 ;  /* 0x0000007b7a7a7221 */ /* 0x000fe20000010000 */
[----:B------:R1:W3:Y:S01]  /*3cf0*/  SHFL.DOWN PT, R176, R121, 0x1, 0x1f ;  /* 0x08201f0079b07f89 */ /* 0x0002e200000e0000 */
[----:B------:R-:W-:Y:S01]  /*3d00*/  MOV R11, R121 ;  /* 0x00000079000b7202 */ /* 0x000fe20000000f00 */
[----:B------:R-:W-:Y:S01]  /*3d10*/  FADD.FTZ R94, R133, R94 ;  /* 0x0000005e855e7221 */ /* 0x000fe20000010000 */
[----:B------:R-:W-:Y:S01]  /*3d20*/  MOV R9, R172 ;  /* 0x000000ac00097202 */ /* 0x000fe20000000f00 */
[----:B------:R-:W4:Y:S01]  /*3d30*/  SHFL.DOWN PT, R174, R172, 0x1, 0x1f ;  /* 0x08201f00acae7f89 */ /* 0x000f2200000e0000 */
[----:B------:R-:W-:Y:S01]  /*3d40*/  MOV R8, R122 ;  /* 0x0000007a00087202 */ /* 0x000fe20000000f00 */
[----:B------:R-:W-:Y:S02]  /*3d50*/  FADD.FTZ R96, R139, R96 ;  /* 0x000000608b607221 */ /* 0x000fe40000010000 */
[----:B------:R5:W4:Y:S01]  /*3d60*/  SHFL.DOWN PT, R123, R122, 0x1, 0x1f ;  /* 0x08201f007a7b7f89 */ /* 0x000b2200000e0000 */
[----:B-1----:R-:W-:-:S02]  /*3d70*/  FMUL.FTZ R121, R147, R7 ;  /* 0x0000000793797220 */ /* 0x002fc40000410000 */
[----:B------:R-:W-:Y:S02]  /*3d80*/  FADD.FTZ R92, R131, R92 ;  /* 0x0000005c835c7221 */ /* 0x000fe40000010000 */
[-C--:B0-----:R-:W-:Y:S02]  /*3d90*/  FFMA.FTZ R121, R146, R6.reuse, -R121 ;  /* 0x0000000692797223 */ /* 0x081fe40000010879 */
[----:B--2---:R-:W-:Y:S02]  /*3da0*/  @!P0 FADD.FTZ R10, R10, R135 ;  /* 0x000000870a0a8221 */ /* 0x004fe40000010000 */
[----:B-----5:R-:W-:Y:S02]  /*3db0*/  FMUL.FTZ R122, R147, R6 ;  /* 0x00000006937a7220 */ /* 0x020fe40000410000 */
[----:B------:R-:W-:Y:S01]  /*3dc0*/  FADD.FTZ R6, R154, R121 ;  /* 0x000000799a067221 */ /* 0x000fe20000010000 */
[----:B------:R-:W0:Y:S01]  /*3dd0*/  SHFL.DOWN PT, R141, R10, 0x2, 0x1f ;  /* 0x08401f000a8d7f89 */ /* 0x000e2200000e0000 */
[----:B------:R-:W-:-:S02]  /*3de0*/  FMUL.FTZ R121, R3, R152 ;  /* 0x0000009803797220 */ /* 0x000fc40000410000 */
[----:B------:R-:W-:Y:S02]  /*3df0*/  FADD.FTZ R90, R136, R90 ;  /* 0x0000005a885a7221 */ /* 0x000fe40000010000 */
[----:B---3--:R-:W-:Y:S02]  /*3e00*/  @!P0 FADD.FTZ R11, R11, R176 ;  /* 0x000000b00b0b8221 */ /* 0x008fe40000010000 */
[----:B------:R-:W-:Y:S02]  /*3e10*/  FFMA.FTZ R121, R2, R148, -R121 ;  /* 0x0000009402797223 */ /* 0x000fe40000010879 */
[----:B----4-:R-:W-:Y:S01]  /*3e20*/  @!P0 FADD.FTZ R9, R9, R174 ;  /* 0x000000ae09098221 */ /* 0x010fe20000010000 */
[----:B------:R-:W1:Y:S01]  /*3e30*/  SHFL.DOWN PT, R172, R11, 0x2, 0x1f ;  /* 0x08401f000bac7f89 */ /* 0x000e6200000e0000 */
[----:B------:R-:W-:Y:S02]  /*3e40*/  FMUL.FTZ R121, R134, R121 ;  /* 0x0000007986797220 */ /* 0x000fe40000410000 */
[----:B------:R-:W-:Y:S01]  /*3e50*/  @!P0 FADD.FTZ R8, R8, R123 ;  /* 0x0000007b08088221 */ /* 0x000fe20000010000 */
[----:B------:R-:W2:Y:S01]  /*3e60*/  SHFL.DOWN PT, R142, R9, 0x2, 0x1f ;  /* 0x08401f00098e7f89 */ /* 0x000ea200000e0000 */
[----:B------:R-:W-:Y:S01]  /*3e70*/  ISETP.GT.AND P0, PT, R29, 0x1d, PT ;  /* 0x0000001d1d00780c */ /* 0x000fe20003f04270 */
[----:B------:R-:W-:-:S02]  /*3e80*/  FFMA.FTZ R123, R146, R7, R122 ;  /* 0x00000007927b7223 */ /* 0x000fc4000001007a */
[----:B------:R-:W3:Y:S01]  /*3e90*/  SHFL.DOWN PT, R135, R8, 0x2, 0x1f ;  /* 0x08401f0008877f89 */ /* 0x000ee200000e0000 */
[CC--:B------:R-:W-:Y:S02]  /*3ea0*/  FMUL.FTZ R7, R147.reuse, R5.reuse ;  /* 0x0000000593077220 */ /* 0x0c0fe40000410000 */
[-C--:B------:R-:W-:Y:S02]  /*3eb0*/  FMUL.FTZ R147, R147, R4.reuse ;  /* 0x0000000493937220 */ /* 0x080fe40000410000 */
[C---:B------:R-:W-:Y:S02]  /*3ec0*/  FFMA.FTZ R4, R146.reuse, R4, -R7 ;  /* 0x0000000492047223 */ /* 0x040fe40000010807 */
[----:B------:R-:W-:Y:S02]  /*3ed0*/  FFMA.FTZ R5, R146, R5, R147 ;  /* 0x0000000592057223 */ /* 0x000fe40000010093 */
[----:B------:R-:W-:Y:S02]  /*3ee0*/  FADD.FTZ R88, R119, R88 ;  /* 0x0000005877587221 */ /* 0x000fe40000010000 */
[----:B0-----:R-:W-:-:S02]  /*3ef0*/  @!P0 FADD.FTZ R10, R10, R141 ;  /* 0x0000008d0a0a8221 */ /* 0x001fc40000010000 */
[----:B------:R-:W-:Y:S02]  /*3f00*/  FADD.FTZ R86, R117, R86 ;  /* 0x0000005675567221 */ /* 0x000fe40000010000 */
[----:B------:R-:W-:Y:S01]  /*3f10*/  FADD.FTZ R84, R127, R84 ;  /* 0x000000547f547221 */ /* 0x000fe20000010000 */
[----:B------:R-:W0:Y:S01]  /*3f20*/  SHFL.DOWN PT, R143, R10, 0x4, 0x1f ;  /* 0x08801f000a8f7f89 */ /* 0x000e2200000e0000 */
[----:B-1----:R-:W-:Y:S02]  /*3f30*/  @!P0 FADD.FTZ R11, R11, R172 ;  /* 0x000000ac0b0b8221 */ /* 0x002fe40000010000 */
[----:B------:R-:W-:Y:S02]  /*3f40*/  FADD.FTZ R82, R125, R82 ;  /* 0x000000527d527221 */ /* 0x000fe40000010000 */
[----:B--2---:R-:W-:Y:S02]  /*3f50*/  @!P0 FADD.FTZ R9, R9, R142 ;  /* 0x0000008e09098221 */ /* 0x004fe40000010000 */
[----:B------:R-:W1:Y:S01]  /*3f60*/  SHFL.DOWN PT, R142, R11, 0x4, 0x1f ;  /* 0x08801f000b8e7f89 */ /* 0x000e6200000e0000 */
[----:B---3--:R-:W-:Y:S01]  /*3f70*/  @!P0 FADD.FTZ R8, R8, R135 ;  /* 0x0000008708088221 */ /* 0x008fe20000010000 */
[----:B------:R-:W-:Y:S01]  /*3f80*/  ISETP.GT.AND P0, PT, R29, 0x1b, PT ;  /* 0x0000001b1d00780c */ /* 0x000fe20003f04270 */
[C---:B------:R-:W-:Y:S01]  /*3f90*/  FMUL.FTZ R135, R3.reuse, R156 ;  /* 0x0000009c03877220 */ /* 0x040fe20000410000 */
[----:B------:R-:W2:Y:S03]  /*3fa0*/  SHFL.DOWN PT, R122, R9, 0x4, 0x1f ;  /* 0x08801f00097a7f89 */ /* 0x000ea600000e0000 */
[-C--:B------:R-:W-:Y:S01]  /*3fb0*/  FFMA.FTZ R7, R2, R158.reuse, -R135 ;  /* 0x0000009e02077223 */ /* 0x080fe20000010887 */
[----:B------:R-:W3:Y:S01]  /*3fc0*/  SHFL.DOWN PT, R141, R8, 0x4, 0x1f ;  /* 0x08801f00088d7f89 */ /* 0x000ee200000e0000 */
[----:B------:R-:W-:-:S02]  /*3fd0*/  FMUL.FTZ R135, R3, R158 ;  /* 0x0000009e03877220 */ /* 0x000fc40000410000 */
[----:B------:R-:W-:Y:S02]  /*3fe0*/  FMUL.FTZ R140, R140, R7 ;  /* 0x000000078c8c7220 */ /* 0x000fe40000410000 */
[----:B------:R-:W-:Y:S02]  /*3ff0*/  FFMA.FTZ R135, R2, R156, R135 ;  /* 0x0000009c02877223 */ /* 0x000fe40000010087 */
[----:B------:R-:W-:Y:S02]  /*4000*/  FADD.FTZ R7, R160, R123 ;  /* 0x0000007ba0077221 */ /* 0x000fe40000010000 */
[----:B0-----:R-:W-:Y:S02]  /*4010*/  @!P0 FADD.FTZ R10, R10, R143 ;  /* 0x0000008f0a0a8221 */ /* 0x001fe40000010000 */
[----:B------:R-:W-:Y:S01]  /*4020*/  FFMA.FTZ R135, R135, R144, R140 ;  /* 0x0000009087877223 */ /* 0x000fe2000001008c */
[----:B------:R0:W-:Y:S03]  /*4030*/  @!P2 STS.128 [UR4+0x1980], R4 ;  /* 0x00198004ff00a988 */ /* 0x0001e60008000c04 */
[----:B------:R-:W-:Y:S01]  /*4040*/  FFMA.FTZ R135, R64, R156, R135 ;  /* 0x0000009c40877223 */ /* 0x000fe20000010087 */
[----:B------:R-:W4:Y:S01]  /*4050*/  SHFL.DOWN PT, R133, R10, 0x8, 0x1f ;  /* 0x09001f000a857f89 */ /* 0x000f2200000e0000 */
[----:B-1----:R-:W-:-:S02]  /*4060*/  @!P0 FADD.FTZ R11, R11, R142 ;  /* 0x0000008e0b0b8221 */ /* 0x002fc40000010000 */
[----:B------:R-:W-:Y:S02]  /*4070*/  FADD.FTZ R66, R135, R66 ;  /* 0x0000004287427221 */ /* 0x000fe40000010000 */
[----:B--2---:R-:W-:Y:S01]  /*4080*/  @!P0 FADD.FTZ R9, R9, R122 ;  /* 0x0000007a09098221 */ /* 0x004fe20000010000 */
[----:B------:R-:W1:Y:S01]  /*4090*/  SHFL.DOWN PT, R140, R11, 0x8, 0x1f ;  /* 0x09001f000b8c7f89 */ /* 0x000e6200000e0000 */
[----:B---3--:R-:W-:Y:S01]  /*40a0*/  @!P0 FADD.FTZ R8, R8, R141 ;  /* 0x0000008d08088221 */ /* 0x008fe20000010000 */
[----:B------:R-:W-:Y:S02]  /*40b0*/  ISETP.GT.AND P0, PT, R29, 0x17, PT ;  /* 0x000000171d00780c */ /* 0x000fe40003f04270 */
[----:B------:R-:W2:Y:S01]  /*40c0*/  SHFL.DOWN PT, R122, R9, 0x8, 0x1f ;  /* 0x09001f00097a7f89 */ /* 0x000ea200000e0000 */
[C---:B0-----:R-:W-:Y:S02]  /*40d0*/  FMUL.FTZ R5, R3.reuse, R148 ;  /* 0x0000009403057220 */ /* 0x041fe40000410000 */
[----:B------:R-:W-:Y:S01]  /*40e0*/  FMUL.FTZ R4, R3, R153 ;  /* 0x0000009903047220 */ /* 0x000fe20000410000 */
[----:B------:R-:W0:Y:S01]  /*40f0*/  SHFL.DOWN PT, R123, R8, 0x8, 0x1f ;  /* 0x09001f00087b7f89 */ /* 0x000e2200000e0000 */
[----:B------:R-:W-:-:S02]  /*4100*/  FFMA.FTZ R6, R2, R152, R5 ;  /* 0x0000009802067223 */ /* 0x000fc40000010005 */
[-C--:B------:R-:W-:Y:S02]  /*4110*/  FFMA.FTZ R5, R2, R155.reuse, -R4 ;  /* 0x0000009b02057223 */ /* 0x080fe40000010804 */
[C---:B------:R-:W-:Y:S02]  /*4120*/  FMUL.FTZ R155, R3.reuse, R155 ;  /* 0x0000009b039b7220 */ /* 0x040fe40000410000 */
[----:B------:R-:W-:Y:S02]  /*4130*/  FMUL.FTZ R5, R130, R5 ;  /* 0x0000000582057220 */ /* 0x000fe40000410000 */
[----:B------:R-:W-:Y:S02]  /*4140*/  FFMA.FTZ R155, R2, R153, R155 ;  /* 0x00000099029b7223 */ /* 0x000fe4000001009b */
[----:B------:R-:W-:Y:S02]  /*4150*/  FMUL.FTZ R4, R3, R159 ;  /* 0x0000009f03047220 */ /* 0x000fe40000410000 */
[----:B------:R-:W-:-:S02]  /*4160*/  FFMA.FTZ R5, R155, R120, R5 ;  /* 0x000000789b057223 */ /* 0x000fc40000010005 */
[----:B------:R-:W-:Y:S02]  /*4170*/  FFMA.FTZ R6, R6, R137, R121 ;  /* 0x0000008906067223 */ /* 0x000fe40000010079 */
[-C--:B------:R-:W-:Y:S02]  /*4180*/  FFMA.FTZ R4, R2, R157.reuse, -R4 ;  /* 0x0000009d02047223 */ /* 0x080fe40000010804 */
[----:B----4-:R-:W-:Y:S02]  /*4190*/  @!P0 FADD.FTZ R10, R10, R133 ;  /* 0x000000850a0a8221 */ /* 0x010fe40000010000 */
[----:B-1----:R-:W-:Y:S02]  /*41a0*/  @!P0 FADD.FTZ R11, R11, R140 ;  /* 0x0000008c0b0b8221 */ /* 0x002fe40000010000 */
[----:B--2---:R-:W-:Y:S02]  /*41b0*/  @!P0 FADD.FTZ R9, R9, R122 ;  /* 0x0000007a09098221 */ /* 0x004fe40000010000 */
[----:B------:R-:W-:Y:S01]  /*41c0*/  FMUL.FTZ R157, R3, R157 ;  /* 0x0000009d039d7220 */ /* 0x000fe20000410000 */
[----:B------:R-:W-:Y:S01]  /*41d0*/  SHFL.DOWN PT, R120, R11, 0x10, 0x1f ;  /* 0x0a001f000b787f89 */ /* 0x000fe200000e0000 */
[----:B0-----:R-:W-:Y:S01]  /*41e0*/  @!P0 FADD.FTZ R8, R8, R123 ;  /* 0x0000007b08088221 */ /* 0x001fe20000010000 */
[----:B------:R-:W-:Y:S01]  /*41f0*/  ISETP.GT.AND P0, PT, R29, 0xf, PT ;  /* 0x0000000f1d00780c */ /* 0x000fe20003f04270 */
[----:B------:R-:W-:Y:S01]  /*4200*/  FFMA.FTZ R153, R62, R153, R5 ;  /* 0x000000993e997223 */ /* 0x000fe20000010005 */
[----:B------:R-:W0:Y:S01]  /*4210*/  SHFL.DOWN PT, R123, R10, 0x10, 0x1f ;  /* 0x0a001f000a7b7f89 */ /* 0x000e2200000e0000 */
[----:B------:R-:W-:-:S02]  /*4220*/  FMUL.FTZ R5, R3, R161 ;  /* 0x000000a103057220 */ /* 0x000fc40000410000 */
[----:B------:R-:W-:Y:S01]  /*4230*/  FMUL.FTZ R19, R19, R4 ;  /* 0x0000000413137220 */ /* 0x000fe20000410000 */
[----:B------:R-:W-:Y:S01]  /*4240*/  SHFL.DOWN PT, R121, R8, 0x10, 0x1f ;  /* 0x0a001f0008797f89 */ /* 0x000fe200000e0000 */
[----:B------:R-:W-:Y:S02]  /*4250*/  FFMA.FTZ R7, R63, R152, R6 ;  /* 0x000000983f077223 */ /* 0x000fe40000010006 */
[C---:B------:R-:W-:Y:S01]  /*4260*/  FFMA.FTZ R4, R2.reuse, R159, R157 ;  /* 0x0000009f02047223 */ /* 0x040fe2000001009d */
[----:B------:R-:W1:Y:S01]  /*4270*/  SHFL.DOWN PT, R6, R9, 0x10, 0x1f ;  /* 0x0a001f0009067f89 */ /* 0x000e6200000e0000 */
[-C--:B------:R-:W-:Y:S02]  /*4280*/  FFMA.FTZ R5, R2, R162.reuse, -R5 ;  /* 0x000000a202057223 */ /* 0x080fe40000010805 */
[----:B------:R-:W-:Y:S02]  /*4290*/  FFMA.FTZ R4, R4, R129, R19 ;  /* 0x0000008104047223 */ /* 0x000fe40000010013 */
[----:B------:R-:W-:-:S02]  /*42a0*/  FMUL.FTZ R162, R3, R162 ;  /* 0x000000a203a27220 */ /* 0x000fc40000410000 */
[----:B------:R-:W-:Y:S02]  /*42b0*/  FMUL.FTZ R138, R138, R5 ;  /* 0x000000058a8a7220 */ /* 0x000fe40000410000 */
[----:B------:R-:W-:Y:S02]  /*42c0*/  FADD.FTZ R68, R7, R68 ;  /* 0x0000004407447221 */ /* 0x000fe40000010000 */
[----:B------:R-:W-:Y:S02]  /*42d0*/  FMUL.FTZ R5, R3, R166 ;  /* 0x000000a603057220 */ /* 0x000fe40000410000 */
[----:B------:R-:W-:Y:S02]  /*42e0*/  FFMA.FTZ R159, R61, R159, R4 ;  /* 0x0000009f3d9f7223 */ /* 0x000fe40000010004 */
[----:B------:R-:W-:Y:S02]  /*42f0*/  FFMA.FTZ R7, R2, R161, R162 ;  /* 0x000000a102077223 */ /* 0x000fe400000100a2 */
[----:B------:R-:W-:-:S02]  /*4300*/  FMUL.FTZ R4, R3, R164 ;  /* 0x000000a403047220 */ /* 0x000fc40000410000 */
[C---:B------:R-:W-:Y:S02]  /*4310*/  FFMA.FTZ R5, R2.reuse, R126, -R5 ;  /* 0x0000007e02057223 */ /* 0x040fe40000010805 */
[----:B------:R-:W-:Y:S02]  /*4320*/  FFMA.FTZ R138, R7, R118, R138 ;  /* 0x00000076078a7223 */ /* 0x000fe4000001008a */
[----:B------:R-:W-:Y:S02]  /*4330*/  FFMA.FTZ R7, R2, R163, -R4 ;  /* 0x000000a302077223 */ /* 0x000fe40000010804 */
[C---:B------:R-:W-:Y:S02]  /*4340*/  FMUL.FTZ R4, R3.reuse, R168 ;  /* 0x000000a803047220 */ /* 0x040fe40000410000 */
[----:B------:R-:W-:Y:S02]  /*4350*/  FMUL.FTZ R150, R150, R5 ;  /* 0x0000000596967220 */ /* 0x000fe40000410000 */
[----:B------:R-:W-:-:S02]  /*4360*/  FMUL.FTZ R163, R3, R163 ;  /* 0x000000a303a37220 */ /* 0x000fc40000410000 */
[C---:B------:R-:W-:Y:S02]  /*4370*/  FMUL.FTZ R5, R3.reuse, R126 ;  /* 0x0000007e03057220 */ /* 0x040fe40000410000 */
[-C--:B------:R-:W-:Y:S02]  /*4380*/  FMUL.FTZ R3, R3, R167.reuse ;  /* 0x000000a703037220 */ /* 0x080fe40000410000 */
[----:B------:R-:W-:Y:S02]  /*4390*/  FFMA.FTZ R167, R2, R167, -R4 ;  /* 0x000000a702a77223 */ /* 0x000fe40000010804 */
[----:B------:R-:W-:Y:S02]  /*43a0*/  FMUL.FTZ R7, R132, R7 ;  /* 0x0000000784077220 */ /* 0x000fe40000410000 */
[C---:B------:R-:W-:Y:S02]  /*43b0*/  FFMA.FTZ R163, R2.reuse, R164, R163 ;  /* 0x000000a402a37223 */ /* 0x040fe400000100a3 */
[----:B------:R-:W-:-:S02]  /*43c0*/  FFMA.FTZ R5, R2, R166, R5 ;  /* 0x000000a602057223 */ /* 0x000fc40000010005 */
[----:B------:R-:W-:Y:S02]  /*43d0*/  FFMA.FTZ R3, R2, R168, R3 ;  /* 0x000000a802037223 */ /* 0x000fe40000010003 */
[----:B------:R-:W-:Y:S02]  /*43e0*/  FMUL.FTZ R167, R18, R167 ;  /* 0x000000a712a77220 */ /* 0x000fe40000410000 */
[----:B0-----:R-:W-:Y:S02]  /*43f0*/  @!P0 FADD.FTZ R10, R10, R123 ;  /* 0x0000007b0a0a8221 */ /* 0x001fe40000010000 */
[----:B------:R-:W-:Y:S02]  /*4400*/  @!P0 FADD.FTZ R11, R11, R120 ;  /* 0x000000780b0b8221 */ /* 0x000fe40000010000 */
[----:B-1----:R-:W-:Y:S02]  /*4410*/  @!P0 FADD.FTZ R9, R9, R6 ;  /* 0x0000000609098221 */ /* 0x002fe40000010000 */
[----:B------:R-:W-:-:S02]  /*4420*/  @!P0 FADD.FTZ R8, R8, R121 ;  /* 0x0000007908088221 */ /* 0x000fc40000010000 */
[----:B------:R-:W-:Y:S02]  /*4430*/  FFMA.FTZ R7, R163, R116, R7 ;  /* 0x00000074a3077223 */ /* 0x000fe40000010007 */
[----:B------:R-:W-:Y:S01]  /*4440*/  FFMA.FTZ R5, R5, R128, R150 ;  /* 0x0000008005057223 */ /* 0x000fe20000010096 */
[----:B------:R0:W-:Y:S01]  /*4450*/  @!P1 STS.128 [0x440], R8 ;  /* 0x00044008ff009388 */ /* 0x0001e20000000c00 */
        /* <DEDUP_REMOVED lines=22> */
.L_x_11087:
[----:B0-----:R-:W-:Y:S05]  /*45c0*/  BSYNC B0 ;  /* 0x0000000000007941 */ /* 0x001fea0003800000 */
.L_x_11086:
[----:B------:R-:W-:Y:S01]  /*45d0*/  MOV R2, c[0x0][0x1c0] ;  /* 0x0000700000027a02 */ /* 0x000fe20000000f00 */
[----:B------:R-:W-:Y:S01]  /*45e0*/  UIADD3 UR4, UR4, 0x10, URZ ;  /* 0x0000001004047890 */ /* 0x000fe2000fffe03f */
[----:B------:R-:W-:-:S02]  /*45f0*/  MOV R3, c[0x0][0x1c4] ;  /* 0x0000710000037a02 */ /* 0x000fc40000000f00 */
[----:B------:R-:W-:Y:S02]  /*4600*/  LEA R102, P0, R2, R102, 0x3 ;  /* 0x0000006602667211 */ /* 0x000fe400078018ff */
        /* <DEDUP_REMOVED lines=17> */
.L_x_11073:
[----:B------:R-:W-:Y:S01]  /*4720*/  BAR.SYNC.DEFER_BLOCKING 0x0 ;  /* 0x0000000000007b1d */ /* 0x000fe20000010000 */
[----:B------:R-:W-:Y:S01]  /*4730*/  ISETP.NE.AND P0, PT, R28, RZ, PT ;  /* 0x000000ff1c00720c */ /* 0x000fe20003f05270 */
[----:B------:R-:W-:Y:S01]  /*4740*/  IMAD R4, R24, c[0x0][0x2d8], RZ ;  /* 0x0000b60018047a24 */ /* 0x000fe200078e02ff */
[----:B------:R-:W-:Y:S01]  /*4750*/  IADD3 R58, -R56, c[0x0][0x168], RZ ;  /* 0x00005a00383a7a10 */ /* 0x000fe20007ffe1ff */
[----:B------:R-:W-:Y:S01]  /*4760*/  IMAD.WIDE.U32 R2, R23, c[0x0][0x2d8], RZ ;  /* 0x0000b60017027a25 */ /* 0x000fe200078e00ff */
[----:B------:R-:W-:Y:S01]  /*4770*/  SHF.R.S32.HI R18, RZ, 0x1f, R41 ;  /* 0x0000001fff127819 */ /* 0x000fe20000011429 */
[----:B------:R-:W-:Y:S01]  /*4780*/  BSSY B0, `(.L_x_11089) ;  /* 0x0000030000007945 */ /* 0x000fe20003800000 */
[----:B------:R-:W-:Y:S01]  /*4790*/  LEA R9, P2, R41, c[0x0][0x330], 0x2 ;  /* 0x0000cc0029097a11 */ /* 0x000fe200078410ff */
[----:B------:R-:W-:-:S02]  /*47a0*/  IMAD R7, R23, c[0x0][0x2dc], R4 ;  /* 0x0000b70017077a24 */ /* 0x000fc400078e0204 */
[----:B------:R-:W-:Y:S02]  /*47b0*/  IMAD R5, R21, c[0x0][0x2e0], RZ ;  /* 0x0000b80015057a24 */ /* 0x000fe400078e02ff */
[----:B------:R-:W-:Y:S01]  /*47c0*/  IMAD R71, R36, -0x100, R25 ;  /* 0xffffff0024477824 */ /* 0x000fe200078e0219 */
[----:B------:R-:W-:Y:S01]  /*47d0*/  IADD3 R3, R3, R7, RZ ;  /* 0x0000000703037210 */ /* 0x000fe20007ffe0ff */
[----:B------:R-:W-:-:S03]  /*47e0*/  IMAD R5, R0, c[0x0][0x2e4], R5 ;  /* 0x0000b90000057a24 */ /* 0x000fc600078e0205 */
[----:B------:R-:W-:Y:S01]  /*47f0*/  SHF.R.S32.HI R73, RZ, 0x1f, R71 ;  /* 0x0000001fff497819 */ /* 0x000fe20000011447 */
[----:B------:R-:W-:-:S05]  /*4800*/  IMAD.WIDE.U32 R2, R0, c[0x0][0x2e0], R2 ;  /* 0x0000b80000027a25 */ /* 0x000fca00078e0002 */
[----:B------:R-:W-:Y:S01]  /*4810*/  IADD3 R2, P1, R71, R2, RZ ;  /* 0x0000000247027210 */ /* 0x000fe20007f3e0ff */
[----:B------:R-:W-:Y:S03]  /*4820*/  STS [R55.X4], R82 ;  /* 0x0000005237007388 */ /* 0x000fe60000004800 */
[----:B------:R-:W-:Y:S01]  /*4830*/  IADD3.X R3, R73, R5, R3, P1, !PT ;  /* 0x0000000549037210 */ /* 0x000fe20000ffe403 */
[----:B------:R-:W-:Y:S01]  /*4840*/  STS [R55.X4+0x4], R84 ;  /* 0x0000045437007388 */ /* 0x000fe20000004800 */
[C---:B------:R-:W-:Y:S02]  /*4850*/  LEA.HI.X R5, R41.reuse, c[0x0][0x334], R18, 0x2, P2 ;  /* 0x0000cd0029057a11 */ /* 0x040fe400010f1412 */
[----:B------:R-:W-:Y:S01]  /*4860*/  LEA R8, P4, R2, R9, 0x2 ;  /* 0x0000000902087211 */ /* 0x000fe200078810ff */
[----:B------:R-:W-:Y:S01]  /*4870*/  STS [R55.X4+0x8], R86 ;  /* 0x0000085637007388 */ /* 0x000fe20000004800 */
[----:B------:R-:W-:-:S02]  /*4880*/  IADD3 R4, P2, R41, R56, RZ ;  /* 0x0000003829047210 */ /* 0x000fc40007f5e0ff */
[----:B------:R-:W-:Y:S01]  /*4890*/  LEA.HI.X R9, R2, R5, R3, 0x2, P4 ;  /* 0x0000000502097211 */ /* 0x000fe200020f1403 */
[----:B------:R-:W-:Y:S01]  /*48a0*/  STS [R55.X4+0xc], R88 ;  /* 0x00000c5837007388 */ /* 0x000fe20000004800 */
[----:B------:R-:W-:-:S03]  /*48b0*/  LEA.HI.X.SX32 R5, R56, R18, 0x1, P2 ;  /* 0x0000001238057211 */ /* 0x000fc600010f0eff */
        /* <DEDUP_REMOVED lines=17> */
[----:B------:R-:W-:-:S11]  /*49d0*/  ISETP.GE.AND P3, PT, R40, R10, PT ;  /* 0x0000000a2800720c */ /* 0x000fd60003f66270 */
        /* <DEDUP_REMOVED lines=10> */
.L_x_11090:
[----:B------:R-:W-:Y:S05]  /*4a80*/  BSYNC B0 ;  /* 0x0000000000007941 */ /* 0x000fea0003800000 */
.L_x_11089:
[----:B------:R-:W-:Y:S01]  /*4a90*/  @!P3 STG.E [R8.64+-0x300], R57 ;  /* 0xfffd00390800b986 */ /* 0x000fe2000c101906 */
[-C--:B------:R-:W-:Y:S01]  /*4aa0*/  ISETP.GE.AND P2, PT, R42, R10.reuse, PT ;  /* 0x0000000a2a00720c */ /* 0x080fe20003f46270 */
[----:B------:R-:W-:Y:S01]  /*4ab0*/  FADD.FTZ R27, R80, R27 ;  /* 0x0000001b501b7221 */ /* 0x000fe20000010000 */
[-C--:B------:R-:W-:Y:S01]  /*4ac0*/  ISETP.GE.AND P1, PT, R43, R10.reuse, PT ;  /* 0x0000000a2b00720c */ /* 0x080fe20003f26270 */
[----:B0-----:R-:W-:Y:S01]  /*4ad0*/  IMAD R6, R24, c[0x0][0x2f8], RZ ;  /* 0x0000be0018067a24 */ /* 0x001fe200078e02ff */
[-C--:B------:R-:W-:Y:S01]  /*4ae0*/  ISETP.GE.AND P4, PT, R44, R10.reuse, PT ;  /* 0x0000000a2c00720c */ /* 0x080fe20003f86270 */
[----:B------:R-:W-:Y:S01]  /*4af0*/  FADD.FTZ R27, R27, R74 ;  /* 0x0000004a1b1b7221 */ /* 0x000fe20000010000 */
[-C--:B------:R-:W-:Y:S01]  /*4b00*/  ISETP.GE.AND P5, PT, R45, R10.reuse, PT ;  /* 0x0000000a2d00720c */ /* 0x080fe20003fa6270 */
[----:B------:R-:W-:Y:S01]  /*4b10*/  IMAD.WIDE.U32 R2, R23, c[0x0][0x2f8], RZ ;  /* 0x0000be0017027a25 */ /* 0x000fe200078e00ff */
[-C--:B------:R-:W-:Y:S01]  /*4b20*/  ISETP.GE.AND P3, PT, R39, R10.reuse, PT ;  /* 0x0000000a2700720c */ /* 0x080fe20003f66270 */
[----:B------:R-:W-:Y:S01]  /*4b30*/  BSSY B0, `(.L_x_11091) ;  /* 0x0000032000007945 */ /* 0x000fe20003800000 */
[----:B------:R-:W-:Y:S01]  /*4b40*/  ISETP.GE.AND P6, PT, R46, R10, PT ;  /* 0x0000000a2e00720c */ /* 0x000fe20003fc6270 */
[----:B------:R-:W-:-:S02]  /*4b50*/  FADD.FTZ R27, R27, R76 ;  /* 0x0000004c1b1b7221 */ /* 0x000fc40000010000 */
[----:B------:R-:W-:Y:S01]  /*4b60*/  @!P2 STG.E [R8.64+-0x280], R59 ;  /* 0xfffd803b0800a986 */ /* 0x000fe2000c101906 */
[----:B------:R-:W-:Y:S02]  /*4b70*/  IMAD R7, R23, c[0x0][0x2fc], R6 ;  /* 0x0000bf0017077a24 */ /* 0x000fe400078e0206 */
[----:B------:R-:W-:Y:S01]  /*4b80*/  FADD.FTZ R27, R27, R78 ;  /* 0x0000004e1b1b7221 */ /* 0x000fe20000010000 */
[----:B------:R-:W-:Y:S03]  /*4b90*/  @!P1 STG.E [R8.64+-0x200], R61 ;  /* 0xfffe003d08009986 */ /* 0x000fe6000c101906 */
[----:B------:R-:W-:Y:S01]  /*4ba0*/  FADD.FTZ R27, R27, R70 ;  /* 0x000000461b1b7221 */ /* 0x000fe20000010000 */
[----:B------:R-:W-:Y:S03]  /*4bb0*/  @!P4 STG.E [R8.64+-0x180], R63 ;  /* 0xfffe803f0800c986 */ /* 0x000fe6000c101906 */
[----:B------:R-:W-:Y:S01]  /*4bc0*/  FADD.FTZ R27, R27, R72 ;  /* 0x000000481b1b7221 */ /* 0x000fe20000010000 */
[----:B------:R-:W-:Y:S03]  /*4bd0*/  @!P5 STG.E [R8.64+-0x100], R65 ;  /* 0xffff00410800d986 */ /* 0x000fe6000c101906 */
[----:B------:R-:W-:Y:S01]  /*4be0*/  FADD.FTZ R27, R27, R68 ;  /* 0x000000441b1b7221 */ /* 0x000fe20000010000 */
[----:B------:R-:W-:Y:S03]  /*4bf0*/  @!P3 STG.E [R8.64+-0x380], R19 ;  /* 0xfffc80130800b986 */ /* 0x000fe6000c101906 */
[----:B------:R-:W-:Y:S01]  /*4c00*/  FADD.FTZ R27, R27, R66 ;  /* 0x000000421b1b7221 */ /* 0x000fe20000010000 */
        /* <DEDUP_REMOVED lines=11> */
[----:B------:R-:W-:Y:S01]  /*4cc0*/  LDS R47, [R47.X4] ;  /* 0x000000002f2f7984 */ /* 0x000fe20000004800 */
[----:B0-----:R-:W-:-:S03]  /*4cd0*/  IADD3 R55, R3, R7, RZ ;  /* 0x0000000703377210 */ /* 0x001fc60007ffe0ff */
        /* <DEDUP_REMOVED lines=23> */
.L_x_11092:
[----:B------:R-:W-:Y:S05]  /*4e50*/  BSYNC B0 ;  /* 0x0000000000007941 */ /* 0x000fea0003800000 */
.L_x_11091:
[----:B------:R-:W-:Y:S01]  /*4e60*/  MOV R3, R55 ;  /* 0x0000003700037202 */ /* 0x000fe20000000f00 */
[----:B------:R-:W-:Y:S01]  /*4e70*/  IMAD R5, R21, c[0x0][0x300], RZ ;  /* 0x0000c00015057a24 */ /* 0x000fe200078e02ff */
[----:B------:R-:W-:Y:S02]  /*4e80*/  LEA R4, P4, R41, c[0x0][0x340], 0x2 ;  /* 0x0000d00029047a11 */ /* 0x000fe400078810ff */
[-C--:B------:R-:W-:Y:S01]  /*4e90*/  ISETP.GE.AND P5, PT, R45, R8.reuse, PT ;  /* 0x000000082d00720c */ /* 0x080fe20003fa6270 */
[----:B------:R-:W-:Y:S01]  /*4ea0*/  IMAD.WIDE.U32 R2, R0, c[0x0][0x300], R2 ;  /* 0x0000c00000027a25 */ /* 0x000fe200078e0002 */
[-C--:B------:R-:W-:Y:S02]  /*4eb0*/  ISETP.GE.AND P0, PT, R39, R8.reuse, PT ;  /* 0x000000082700720c */ /* 0x080fe40003f06270 */
[----:B------:R-:W-:Y:S01]  /*4ec0*/  ISETP.GE.AND P1, PT, R40, R8, PT ;  /* 0x000000082800720c */ /* 0x000fe20003f26270 */
[----:B0-----:R-:W-:Y:S01]  /*4ed0*/  IMAD R7, R0, c[0x0][0x304], R5 ;  /* 0x0000c10000077a24 */ /* 0x001fe200078e0205 */
[----:B------:R-:W-:-:S02]  /*4ee0*/  IADD3 R6, P3, R71, R2, RZ ;  /* 0x0000000247067210 */ /* 0x000fc40007f7e0ff */
[----:B------:R-:W-:Y:S02]  /*4ef0*/  LEA.HI.X R5, R41, c[0x0][0x344], R18, 0x2, P4 ;  /* 0x0000d10029057a11 */ /* 0x000fe400020f1412 */
[----:B------:R-:W-:Y:S02]  /*4f00*/  IADD3.X R3, R73, R7, R3, P3, !PT ;  /* 0x0000000749037210 */ /* 0x000fe40001ffe403 */
[----:B------:R-:W-:Y:S02]  /*4f10*/  LEA R2, P6, R6, R4, 0x2 ;  /* 0x0000000406027211 */ /* 0x000fe400078c10ff */
[-C--:B------:R-:W-:Y:S02]  /*4f20*/  ISETP.GE.AND P4, PT, R44, R8.reuse, PT ;  /* 0x000000082c00720c */ /* 0x080fe40003f86270 */
[----:B------:R-:W-:Y:S02]  /*4f30*/  LEA.HI.X R3, R6, R5, R3, 0x2, P6 ;  /* 0x0000000506037211 */ /* 0x000fe400030f1403 */
[----:B------:R-:W-:-:S02]  /*4f40*/  ISETP.GE.AND P6, PT, R46, R8, PT ;  /* 0x000000082e00720c */ /* 0x000fc40003fc6270 */
[-C--:B------:R-:W-:Y:S01]  /*4f50*/  ISETP.GE.AND P2, PT, R42, R8.reuse, PT ;  /* 0x000000082a00720c */ /* 0x080fe20003f46270 */
[----:B------:R0:W-:Y:S01]  /*4f60*/  @!P5 STG.E [R2.64+0x280], R53 ;  /* 0x000280350200d986 */ /* 0x0001e2000c101906 */
[----:B------:R-:W-:Y:S02]  /*4f70*/  ISETP.GE.AND P3, PT, R43, R8, PT ;  /* 0x000000082b00720c */ /* 0x000fe40003f66270 */
[----:B------:R-:W-:Y:S01]  /*4f80*/  IADD3 R36, R36, 0x1, RZ ;  /* 0x0000000124247810 */ /* 0x000fe20007ffe0ff */
[----:B------:R0:W-:Y:S01]  /*4f90*/  @!P0 STG.E [R2.64], R9 ;  /* 0x0000000902008986 */ /* 0x0001e2000c101906 */
[----:B------:R-:W-:-:S03]  /*4fa0*/  ISETP.GT.AND P0, PT, R38, 0x1, PT ;  /* 0x000000012600780c */ /* 0x000fc60003f04270 */
[----:B------:R0:W-:Y:S04]  /*4fb0*/  @!P4 STG.E [R2.64+0x200], R19 ;  /* 0x000200130200c986 */ /* 0x0001e8000c101906 */
[----:B------:R0:W-:Y:S04]  /*4fc0*/  @!P6 STG.E [R2.64+0x300], R57 ;  /* 0x000300390200e986 */ /* 0x0001e8000c101906 */
[----:B------:R0:W-:Y:S01]  /*4fd0*/  @!P1 STG.E [R2.64+0x80], R49 ;  /* 0x0000803102009986 */ /* 0x0001e2000c101906 */
[----:B------:R-:W-:-:S03]  /*4fe0*/  IADD3 R30, P1, R30, -0x400, RZ ;  /* 0xfffffc001e1e7810 */ /* 0x000fc60007f3e0ff */
[----:B------:R0:W-:Y:S01]  /*4ff0*/  @!P2 STG.E [R2.64+0x100], R11 ;  /* 0x0001000b0200a986 */ /* 0x0001e2000c101906 */
[----:B------:R-:W-:Y:S02]  /*5000*/  IADD3 R34, P2, R34, -0x400, RZ ;  /* 0xfffffc0022227810 */ /* 0x000fe40007f5e0ff */
[----:B------:R-:W-:Y:S01]  /*5010*/  IADD3.X R31, R31, -0x1, RZ, P1, !PT ;  /* 0xffffffff1f1f7810 */ /* 0x000fe20000ffe4ff */
[----:B------:R0:W-:Y:S01]  /*5020*/  @!P3 STG.E [R2.64+0x180], R51 ;  /* 0x000180330200b986 */ /* 0x0001e2000c101906 */
[----:B------:R-:W-:Y:S02]  /*5030*/  IADD3 R32, P3, R32, -0x400, RZ ;  /* 0xfffffc0020207810 */ /* 0x000fe40007f7e0ff */
[----:B------:R-:W-:Y:S02]  /*5040*/  IADD3.X R35, R35, -0x1, RZ, P2, !PT ;  /* 0xffffffff23237810 */ /* 0x000fe400017fe4ff */
[----:B------:R-:W-:Y:S01]  /*5050*/  IADD3.X R33, R33, -0x1, RZ, P3, !PT ;  /* 0xffffffff21217810 */ /* 0x000fe20001ffe4ff */
[----:B------:R-:W-:Y:S01]  /*5060*/  @!P0 CALL.REL.NOINC `(.L_x_11072) ;  /* 0x0000001000008944 */ /* 0x000fe20003c00000 */
[----:B------:R-:W-:Y:S05]  /*5070*/  BRA `(.L_x_11093) ;  /* 0xffffb4a000007947 */ /* 0x000fea000383ffff */
.L_x_11072:
[----:B------:R-:W-:Y:S02]  /*5080*/  ISETP.NE.U32.AND P0, PT, RZ, c[0x0][0x328], PT ;  /* 0x0000ca00ff007a0c */ /* 0x000fe40003f05070 */
[----:B------:R-:W-:-:S02]  /*5090*/  ISETP.NE.U32.AND P2, PT, RZ, c[0x0][0x348], PT ;  /* 0x0000d200ff007a0c */ /* 0x000fc40003f45070 */
[----:B------:R-:W-:Y:S02]  /*50a0*/  ISETP.NE.AND.EX P1, PT, RZ, c[0x0][0x32c], PT, P0 ;  /* 0x0000cb00ff007a0c */ /* 0x000fe40003f25300 */
[----:B------:R-:W-:-:S11]  /*50b0*/  ISETP.NE.AND.EX P0, PT, RZ, c[0x0][0x34c], PT, P2 ;  /* 0x0000d300ff007a0c */ /* 0x000fd60003f05320 */
[----:B------:R-:W-:Y:S05]  /*50c0*/  @!P1 BRA `(.L_x_11094) ;  /* 0x0000014000009947 */ /* 0x000fea0003800000 */
[----:B0-----:R-:W0:Y:S01]  /*50d0*/  SHFL.DOWN P1, R3, R26, 0x1, 0x1f ;  /* 0x08201f001a037f89 */ /* 0x001e220000020000 */
        /* <DEDUP_REMOVED lines=18> */
.L_x_11095:
[----:B0-----:R-:W-:Y:S05]  /*5200*/  BSYNC B0 ;  /* 0x0000000000007941 */ /* 0x001fea0003800000 */
.L_x_11094:
[----:B------:R-:W-:Y:S01]  /*5210*/  BSSY B0, `(.L_x_11096) ;  /* 0x0000018000007945 */ /* 0x000fe20003800000 */
[----:B------:R-:W-:Y:S05]  /*5220*/  @!P0 BRA `(.L_x_11097) ;  /* 0x0000015000008947 */ /* 0x000fea0003800000 */
[----:B------:R-:W-:Y:S06]  /*5230*/  BAR.SYNC.DEFER_BLOCKING 0x0 ;  /* 0x0000000000007b1d */ /* 0x000fec0000010000 */
[----:B0-----:R-:W0:Y:S04]  /*5240*/  SHFL.DOWN P0, R2, R27, 0x1, 0x1f ;  /* 0x08201f001b027f89 */ /* 0x001e280000000000 */
[----:B------:R-:W1:Y:S04]  /*5250*/  S2R R7, SR_LANEID ;  /* 0x0000000000077919 */ /* 0x000e680000000000 */
        /* <DEDUP_REMOVED lines=15> */
[----:B0-----:R0:W-:Y:S01]  /*5350*/  RED.E.ADD.F32.FTZ.RN.STRONG.GPU [R12.64], R6 ;  /* 0x000000060c00798e */ /* 0x0011e2000c10e786 */
[----:B------:R-:W-:Y:S01]  /*5360*/  HFMA2.MMA R23, -RZ, RZ, 0, 0 ;  /* 0x00000000ff177435 */ /* 0x000fe200000001ff */
[----:B------:R-:W-:Y:S05]  /*5370*/  BRA `(.L_x_11098) ;  /* 0x0000001000007947 */ /* 0x000fea0003800000 */
.L_x_11097:
[----:B------:R-:W1:Y:S02]  /*5380*/  S2R R23, SR_TID.X ;  /* 0x0000000000177919 */ /* 0x000e640000002100 */
.L_x_11098:
[----:B0-----:R-:W-:Y:S05]  /*5390*/  BSYNC B0 ;  /* 0x0000000000007941 */ /* 0x001fea0003800000 */
.L_x_11096:
[----:B-1----:R-:W-:-:S13]  /*53a0*/  ISETP.GE.AND P0, PT, R23, c[0x0][0x16c], PT ;  /* 0x00005b0017007a0c */ /* 0x002fda0003f06270 */
        /* <DEDUP_REMOVED lines=21> */
.L_x_11099:
[----:B0----5:R-:W0:Y:S01]  /*5500*/  LDS.64 R20, [R23.X8+0x2980] ;  /* 0x0029800017147984 */ /* 0x021e220000008a00 */
        /* <DEDUP_REMOVED lines=63> */
.L_x_11100:
        /* <DEDUP_REMOVED lines=16> */
.L_x_14723:


//--------------------- .text._Z25selective_scan_bwd_kernelI32Selective_Scan_bwd_kernel_traitsILi32ELi8ELb0ELb0ELb0ELb0ELb1EfN3c107complexIfEEEEv12SSMParamsBwd --------------------------
	.section	.text._Z25selective_scan_bwd_kernelI32Selective_Scan_bwd_kernel_traitsILi32ELi8ELb0ELb0ELb0ELb0ELb1EfN3c107complexIfEEEEv12SSMParamsBwd,"ax",@progbits
	.sectioninfo	@"SHI_REGISTERS=194"
	.align	128
        .global         _Z25selective_scan_bwd_kernelI32Selective_Scan_bwd_kernel_traitsILi32ELi8ELb0ELb0ELb0ELb0ELb1EfN3c107complexIfEEEEv12SSMParamsBwd
        .type           _Z25selective_scan_bwd_kernelI32Selective_Scan_bwd_kernel_traitsILi32ELi8ELb0ELb0ELb0ELb0ELb1EfN3c107complexIfEEEEv12SSMParamsBwd,@function
        .size           _Z25selective_scan_bwd_kernelI32Selective_Scan_bwd_kernel_traitsILi32ELi8ELb0ELb0ELb0ELb0ELb1EfN3c107complexIfEEEEv12SSMParamsBwd,(.L_x_14724 - _Z25selective_scan_bwd_kernelI32Selective_Scan_bwd_kernel_traitsILi32ELi8ELb0ELb0ELb0ELb0ELb1EfN3c107complexIfEEEEv12SSMParamsBwd)
        .other          _Z25selective_scan_bwd_kernelI32Selective_Scan_bwd_kernel_traitsILi32ELi8ELb0ELb0ELb0ELb0ELb1EfN3c107complexIfEEEEv12SSMParamsBwd,@"STO_CUDA_ENTRY STV_DEFAULT"
_Z25selective_scan_bwd_kernelI32Selective_Scan_bwd_kernel_traitsILi32ELi8ELb0ELb0ELb0ELb0ELb1EfN3c107complexIfEEEEv12SSMParamsBwd:
.text._Z25selective_scan_bwd_kernelI32Selective_Scan_bwd_kernel_traitsILi32ELi8ELb0ELb0ELb0ELb0ELb1EfN3c107complexIfEEEEv12SSMParamsBwd:
[----:B------:R-:W-:Y:S02]  /*0000*/  MOV R1, c[0x0][0x28] ;  /* 0x00000a0000017a02 */ /* 0x000fe40000000f00 */
[----:B------:R-:W0:Y:S01]  /*0010*/  S2R R27, SR_CTAID.X ;  /* 0x00000000001b7919 */ /* 0x000e220000002500 */
[----:B------:R-:W-:Y:S01]  /*0020*/  ISETP.NE.U32.AND P0, PT, RZ, c[0x0][0x238], PT ;  /* 0x00008e00ff007a0c */ /* 0x000fe20003f05070 */
[----:B------:R-:W-:Y:S01]  /*0030*/  HFMA2.MMA R24, -RZ, RZ, 0, 0 ;  /* 0x00000000ff187435 */ /* 0x000fe200000001ff */
[----:B------:R-:W-:Y:S01]  /*0040*/  ISETP.NE.U32.AND P1, PT, RZ, c[0x0][0x250], PT ;  /* 0x00009400ff007a0c */ /* 0x000fe20003f25070 */
[----:B------:R-:W1:Y:S01]  /*0050*/  S2R R0, SR_CTAID.Y ;  /* 0x0000000000007919 */ /* 0x000e620000002600 */
[----:B------:R-:W-:Y:S01]  /*0060*/  ISETP.NE.AND.EX P0, PT, RZ, c[0x0][0x23c], PT, P0 ;  /* 0x00008f00ff007a0c */ /* 0x000fe20003f05300 */
[----:B------:R-:W-:Y:S01]  /*0070*/  ULDC.64 UR6, c[0x0][0x118] ;  /* 0x0000460000067ab9 */ /* 0x000fe20000000a00 */
[----:B------:R-:W-:Y:S02]  /*0080*/  ISETP.NE.AND.EX P1, PT, RZ, c[0x0][0x254], PT, P1 ;  /* 0x00009500ff007a0c */ /* 0x000fe40003f25310 */
[----:B------:R-:W-:Y:S02]  /*0090*/  MOV R26, RZ ;  /* 0x000000ff001a7202 */ /* 0x000fe40000000f00 */
[----:B0-----:R-:W-:-:S02]  /*00a0*/  SHF.R.S32.HI R28, RZ, 0x1f, R27 ;  /* 0x0000001fff1c7819 */ /* 0x001fc4000001141b */
[----:B-1----:R-:W-:-:S03]  /*00b0*/  SHF.R.S32.HI R25, RZ, 0x1f, R0 ;  /* 0x0000001fff197819 */ /* 0x002fc60000011400 */
[----:B------:R-:W-:Y:S02]  /*00c0*/  IMAD R4, R28, c[0x0][0x1d0], RZ ;  /* 0x000074001c047a24 */ /* 0x000fe400078e02ff */
[----:B------:R-:W-:Y:S01]  /*00d0*/  @P0 LEA R6, P2, R0, c[0x0][0x238], 0x2 ;  /* 0x00008e0000060a11 */ /* 0x000fe200078410ff */
[----:B------:R-:W-:Y:S01]  /*00e0*/  IMAD R10, R28, c[0x0][0x1e0], RZ ;  /* 0x000078001c0a7a24 */ /* 0x000fe200078e02ff */
[C---:B------:R-:W-:Y:S01]  /*00f0*/  @P1 LEA R8, P3, R0.reuse, c[0x0][0x250], 0x2 ;  /* 0x0000940000081a11 */ /* 0x040fe200078610ff */
[C---:B------:R-:W-:Y:S01]  /*0100*/  IMAD R11, R27.reuse, c[0x0][0x1d4], R4 ;  /* 0x000075001b0b7a24 */ /* 0x040fe200078e0204 */
[C-C-:B------:R-:W-:Y:S01]  /*0110*/  @P0 LEA.HI.X R7, R0.reuse, c[0x0][0x23c], R25.reuse, 0x2, P2 ;  /* 0x00008f0000070a11 */ /* 0x140fe200010f1419 */
[----:B------:R-:W-:Y:S01]  /*0120*/  IMAD.WIDE.U32 R2, R27, c[0x0][0x1d0], RZ ;  /* 0x000074001b027a25 */ /* 0x000fe200078e00ff */
[----:B------:R-:W-:-:S03]  /*0130*/  @P1 LEA.HI.X R9, R0, c[0x0][0x254], R25, 0x2, P3 ;  /* 0x0000950000091a11 */ /* 0x000fc600018f1419 */
[C---:B------:R-:W-:Y:S01]  /*0140*/  IMAD.WIDE.U32 R4, R27.reuse, c[0x0][0x1e0], RZ ;  /* 0x000078001b047a25 */ /* 0x040fe200078e00ff */
[----:B------:R0:W5:Y:S03]  /*0150*/  @P0 LDG.E R24, [R6.64] ;  /* 0x0000000606180981 */ /* 0x000166000c1e1900 */
[----:B------:R-:W-:Y:S01]  /*0160*/  IMAD R13, R27, c[0x0][0x1e4], R10 ;  /* 0x000079001b0d7a24 */ /* 0x000fe200078e020a */
[----:B------:R1:W5:Y:S01]  /*0170*/  @P1 LDG.E R26, [R8.64] ;  /* 0x00000006081a1981 */ /* 0x000362000c1e1900 */
[----:B------:R-:W-:Y:S01]  /*0180*/  IMAD R12, R28, c[0x0][0x278], RZ ;  /* 0x00009e001c0c7a24 */ /* 0x000fe200078e02ff */
[----:B------:R-:W-:Y:S01]  /*0190*/  IADD3 R3, R3, R11, RZ ;  /* 0x0000000b03037210 */ /* 0x000fe20007ffe0ff */
[----:B------:R-:W-:Y:S01]  /*01a0*/  IMAD R15, R25, c[0x0][0x1e8], RZ ;  /* 0x00007a00190f7a24 */ /* 0x000fe200078e02ff */
[----:B------:R-:W-:Y:S01]  /*01b0*/  IADD3 R5, R5, R13, RZ ;  /* 0x0000000d05057210 */ /* 0x000fe20007ffe0ff */
[----:B------:R-:W-:Y:S01]  /*01c0*/  IMAD R13, R25, c[0x0][0x1d8], RZ ;  /* 0x00007600190d7a24 */ /* 0x000fe200078e02ff */
[----:B------:R-:W-:Y:S01]  /*01d0*/  ISETP.NE.U32.AND P0, PT, RZ, c[0x0][0x260], PT ;  /* 0x00009800ff007a0c */ /* 0x000fe20003f05070 */
[----:B0-----:R-:W-:Y:S01]  /*01e0*/  IMAD.WIDE.U32 R6, R27, c[0x0][0x278], RZ ;  /* 0x00009e001b067a25 */ /* 0x001fe200078e00ff */
[----:B------:R-:W-:Y:S01]  /*01f0*/  HFMA2.MMA R29, -RZ, RZ, 0, 0 ;  /* 0x00000000ff1d7435 */ /* 0x000fe200000001ff */
[----:B------:R-:W-:-:S02]  /*0200*/  MOV R30, RZ ;  /* 0x000000ff001e7202 */ /* 0x000fc40000000f00 */
[----:B-1----:R-:W-:Y:S01]  /*0210*/  IMAD R9, R27, c[0x0][0x27c], R12 ;  /* 0x00009f001b097a24 */ /* 0x002fe200078e020c */
[----:B------:R-:W-:Y:S01]  /*0220*/  MOV R8, c[0x0][0x174] ;  /* 0x00005d0000087a02 */ /* 0x000fe20000000f00 */
[C---:B------:R-:W-:Y:S01]  /*0230*/  IMAD.WIDE.U32 R2, R0.reuse, c[0x0][0x1d8], R2 ;  /* 0x0000760000027a25 */ /* 0x040fe200078e0002 */
[----:B------:R-:W-:Y:S02]  /*0240*/  ISETP.NE.AND.EX P0, PT, RZ, c[0x0][0x264], PT, P0 ;  /* 0x00009900ff007a0c */ /* 0x000fe40003f05300 */
[----:B------:R-:W-:Y:S01]  /*0250*/  IADD3 R7, R7, R9, RZ ;  /* 0x0000000907077210 */ /* 0x000fe20007ffe0ff */
[----:B------:R-:W-:Y:S01]  /*0260*/  IMAD.WIDE.U32 R4, R0, c[0x0][0x1e8], R4 ;  /* 0x00007a0000047a25 */ /* 0x000fe200078e0004 */
[C---:B------:R-:W-:Y:S02]  /*0270*/  LEA R9, R8.reuse, 0xffffff00, 0x8 ;  /* 0xffffff0008097811 */ /* 0x040fe400078e40ff */
[----:B------:R-:W-:Y:S01]  /*0280*/  ISETP.GE.AND P3, PT, R8, 0x1, PT ;  /* 0x000000010800780c */ /* 0x000fe20003f66270 */
[C---:B------:R-:W-:Y:S01]  /*0290*/  IMAD R13, R0.reuse, c[0x0][0x1dc], R13 ;  /* 0x00007700000d7a24 */ /* 0x040fe200078e020d */
[----:B------:R-:W-:Y:S01]  /*02a0*/  SHF.R.S32.HI R11, RZ, 0x1f, R9 ;  /* 0x0000001fff0b7819 */ /* 0x000fe20000011409 */
[C---:B------:R-:W-:Y:S01]  /*02b0*/  IMAD R15, R0.reuse, c[0x0][0x1ec], R15 ;  /* 0x00007b00000f7a24 */ /* 0x040fe200078e020f */
[----:B------:R-:W-:Y:S01]  /*02c0*/  IADD3 R34, P1, R9, R2, RZ ;  /* 0x0000000209227210 */ /* 0x000fe20007f3e0ff */
[----:B------:R-:W-:Y:S01]  /*02d0*/  IMAD R17, R25, c[0x0][0x280], RZ ;  /* 0x0000a00019117a24 */ /* 0x000fe200078e02ff */
[----:B------:R-:W-:Y:S01]  /*02e0*/  IADD3 R36, P2, R9, R4, RZ ;  /* 0x0000000409247210 */ /* 0x000fe20007f5e0ff */
[----:B------:R-:W-:Y:S01]  /*02f0*/  IMAD.WIDE.U32 R6, R0, c[0x0][0x280], R6 ;  /* 0x0000a00000067a25 */ /* 0x000fe200078e0006 */
[----:B------:R-:W-:-:S02]  /*0300*/  IADD3.X R3, R11, R3, R13, P1, !PT ;  /* 0x000000030b037210 */ /* 0x000fc40000ffe40d */
[----:B------:R-:W-:Y:S01]  /*0310*/  IADD3.X R5, R11, R5, R15, P2, !PT ;  /* 0x000000050b057210 */ /* 0x000fe200017fe40f */
[----:B------:R-:W-:Y:S01]  /*0320*/  IMAD R17, R0, c[0x0][0x284], R17 ;  /* 0x0000a10000117a24 */ /* 0x000fe200078e0211 */
[----:B------:R-:W-:Y:S01]  /*0330*/  ISETP.NE.U32.AND P1, PT, RZ, c[0x0][0x328], PT ;  /* 0x0000ca00ff007a0c */ /* 0x000fe20003f25070 */
[----:B------:R-:W-:Y:S01]  /*0340*/  @P0 IMAD R2, R27, c[0x0][0x164], R0 ;  /* 0x000059001b020a24 */ /* 0x000fe200078e0200 */
[----:B------:R-:W-:Y:S01]  /*0350*/  ISETP.NE.U32.AND P2, PT, RZ, c[0x0][0x348], PT ;  /* 0x0000d200ff007a0c */ /* 0x000fe20003f45070 */
[----:B------:R-:W-:Y:S01]  /*0360*/  CS2R R14, SRZ ;  /* 0x00000000000e7805 */ /* 0x000fe2000001ff00 */
[----:B------:R-:W-:Y:S01]  /*0370*/  ISETP.NE.AND.EX P1, PT, RZ, c[0x0][0x32c], PT, P1 ;  /* 0x0000cb00ff007a0c */ /* 0x000fe20003f25310 */
[----:B------:R-:W-:Y:S01]  /*0380*/  @P0 IMAD R2, R2, c[0x0][0x174], RZ ;  /* 0x00005d0002020a24 */ /* 0x000fe200078e02ff */
[----:B------:R-:W-:Y:S02]  /*0390*/  ISETP.NE.AND.EX P2, PT, RZ, c[0x0][0x34c], PT, P2 ;  /* 0x0000d300ff007a0c */ /* 0x000fe40003f45320 */
[----:B------:R-:W-:Y:S01]  /*03a0*/  IADD3 R9, P4, R9, R6, RZ ;  /* 0x0000000609097210 */ /* 0x000fe20007f9e0ff */
[----:B------:R-:W-:Y:S01]  /*03b0*/  @P0 IMAD R2, R2, c[0x0][0x16c], RZ ;  /* 0x00005b0002020a24 */ /* 0x000fe200078e02ff */
[----:B------:R-:W-:-:S02]  /*03c0*/  LEA R35, P5, R36, c[0x0][0x248], 0x2 ;  /* 0x0000920024237a11 */ /* 0x000fc400078a10ff */
[----:B------:R-:W-:Y:S02]  /*03d0*/  IADD3.X R38, R11, R7, R17, P4, !PT ;  /* 0x000000070b267210 */ /* 0x000fe400027fe411 */
[C---:B------:R-:W-:Y:S01]  /*03e0*/  LEA R33, P4, R34.reuse, c[0x0][0x240], 0x2 ;  /* 0x0000900022217a11 */ /* 0x040fe200078810ff */
[----:B------:R-:W-:Y:S01]  /*03f0*/  CS2R R16, SRZ ;  /* 0x0000000000107805 */ /* 0x000fe2000001ff00 */
[----:B------:R-:W-:Y:S02]  /*0400*/  @P0 MOV R19, 0x10 ;  /* 0x0000001000130802 */ /* 0x000fe40000000f00 */
[----:B------:R-:W-:Y:S02]  /*0410*/  LEA.HI.X R34, R34, c[0x0][0x244], R3, 0x2, P4 ;  /* 0x0000910022227a11 */ /* 0x000fe400020f1403 */
[----:B------:R-:W-:Y:S01]  /*0420*/  LEA.HI.X R36, R36, c[0x0][0x24c], R5, 0x2, P5 ;  /* 0x0000930024247a11 */ /* 0x000fe200028f1405 */
[----:B------:R-:W-:Y:S01]  /*0430*/  @P0 IMAD.WIDE R18, R2, R19, c[0x0][0x260] ;  /* 0x0000980002120625 */ /* 0x000fe200078e0213 */
[----:B------:R-:W-:Y:S01]  /*0440*/  LEA R37, P6, R9, c[0x0][0x308], 0x2 ;  /* 0x0000c20009257a11 */ /* 0x000fe200078c10ff */
[----:B------:R-:W-:Y:S01]  /*0450*/  @!P0 CS2R R18, SRZ ;  /* 0x0000000000128805 */ /* 0x000fe2000001ff00 */
[----:B------:R-:W-:-:S02]  /*0460*/  @P1 LEA R16, P4, R0, c[0x0][0x328], 0x2 ;  /* 0x0000ca0000101a11 */ /* 0x000fc400078810ff */
[C---:B------:R-:W-:Y:S02]  /*0470*/  @P2 LEA R14, P5, R0.reuse, c[0x0][0x348], 0x2 ;  /* 0x0000d200000e2a11 */ /* 0x040fe400078a10ff */
[----:B------:R-:W-:Y:S02]  /*0480*/  LEA.HI.X R38, R9, c[0x0][0x30c], R38, 0x2, P6 ;  /* 0x0000c30009267a11 */ /* 0x000fe400030f1426 */
[C-C-:B------:R-:W-:Y:S02]  /*0490*/  @P1 LEA.HI.X R17, R0.reuse, c[0x0][0x32c], R25.reuse, 0x2, P4 ;  /* 0x0000cb0000111a11 */ /* 0x140fe400020f1419 */
[----:B------:R-:W-:Y:S01]  /*04a0*/  @P2 LEA.HI.X R15, R0, c[0x0][0x34c], R25, 0x2, P5 ;  /* 0x0000d300000f2a11 */ /* 0x000fe200028f1419 */
[----:B------:R-:W-:Y:S05]  /*04b0*/  @!P3 BRA `(.L_x_11101) ;  /* 0x000062600000b947 */ /* 0x000fea0003800000 */
[----:B------:R-:W0:Y:S01]  /*04c0*/  S2R R31, SR_TID.X ;  /* 0x00000000001f7919 */ /* 0x000e220000002100 */
[----:B------:R-:W-:Y:S02]  /*04d0*/  MOV R30, RZ ;  /* 0x000000ff001e7202 */ /* 0x000fe40000000f00 */
[----:B------:R-:W-:Y:S01]  /*04e0*/  MOV R40, RZ ;  /* 0x000000ff00287202 */ /* 0x000fe20000000f00 */
[----:B------:R-:W1:Y:S01]  /*04f0*/  S2R R32, SR_LANEID ;  /* 0x0000000000207919 */ /* 0x000e620000000000 */
[----:B------:R-:W-:-:S02]  /*0500*/  MOV R29, RZ ;  /* 0x000000ff001d7202 */ /* 0x000fc40000000f00 */
[C---:B0-----:R-:W-:Y:S02]  /*0510*/  SHF.L.U32 R2, R31.reuse, 0x3, RZ ;  /* 0x000000031f027819 */ /* 0x041fe400000006ff */
[----:B------:R-:W-:Y:S02]  /*0520*/  LOP3.LUT R168, R31, 0x1f, RZ, 0xc0, !PT ;  /* 0x0000001f1fa87812 */ /* 0x000fe400078ec0ff */
[----:B------:R-:W-:-:S04]  /*0530*/  LOP3.LUT R2, R2, 0xffffff00, RZ, 0xc0, !PT ;  /* 0xffffff0002027812 */ /* 0x000fc800078ec0ff */
[----:B------:R-:W-:-:S04]  /*0540*/  LOP3.LUT R39, R2, 0x1f, R31, 0xf8, !PT ;  /* 0x0000001f02277812 */ /* 0x000fc800078ef81f */
[----:B-1----:R-:W-:Y:S02]  /*0550*/  SHF.R.S32.HI R42, RZ, 0x1f, R39 ;  /* 0x0000001fff2a7819 */ /* 0x002fe40000011427 */
.L_x_11127:
[----:B------:R-:W-:Y:S01]  /*0560*/  IADD3 R41, -R40, c[0x0][0x174], RZ ;  /* 0x00005d0028297a10 */ /* 0x000fe20007ffe1ff */
[----:B------:R-:W-:Y:S01]  /*0570*/  BAR.SYNC.DEFER_BLOCKING 0x0 ;  /* 0x0000000000007b1d */ /* 0x000fe20000010000 */
[----:B0-----:R-:W-:Y:S01]  /*0580*/  LOP3.LUT R6, R39, 0x20, RZ, 0xfc, !PT ;  /* 0x0000002027067812 */ /* 0x001fe200078efcff */
[----:B-1----:R-:W-:Y:S01]  /*0590*/  HFMA2.MMA R13, -RZ, RZ, 0, 0 ;  /* 0x00000000ff0d7435 */ /* 0x002fe200000001ff */
[----:B------:R-:W-:Y:S01]  /*05a0*/  LEA R12, R41, 0xffffff00, 0x8 ;  /* 0xffffff00290c7811 */ /* 0x000fe200078e40ff */
[----:B------:R-:W-:Y:S01]  /*05b0*/  CS2R R20, SRZ ;  /* 0x0000000000147805 */ /* 0x000fe2000001ff00 */
[C---:B------:R-:W-:Y:S01]  /*05c0*/  LOP3.LUT R7, R39.reuse, 0x40, RZ, 0xfc, !PT ;  /* 0x0000004027077812 */ /* 0x040fe200078efcff */
[----:B------:R-:W-:Y:S01]  /*05d0*/  CS2R R22, SRZ ;  /* 0x0000000000167805 */ /* 0x000fe2000001ff00 */
[----:B------:R-:W-:Y:S02]  /*05e0*/  IADD3 R11, -R12, c[0x0][0x168], RZ ;  /* 0x00005a000c0b7a10 */ /* 0x000fe40007ffe1ff */
[----:B------:R-:W-:-:S02]  /*05f0*/  LEA R2, P0, R39, R33, 0x2 ;  /* 0x0000002127027211 */ /* 0x000fc400078010ff */
[-C--:B------:R-:W-:Y:S02]  /*0600*/  ISETP.GE.AND P3, PT, R39, R11.reuse, PT ;  /* 0x0000000b2700720c */ /* 0x080fe40003f66270 */
[-C--:B------:R-:W-:Y:S02]  /*0610*/  ISETP.GE.AND P4, PT, R6, R11.reuse, PT ;  /* 0x0000000b0600720c */ /* 0x080fe40003f86270 */
[----:B------:R-:W-:Y:S02]  /*0620*/  ISETP.GE.AND P2, PT, R7, R11, PT ;  /* 0x0000000b0700720c */ /* 0x000fe40003f46270 */
[C---:B------:R-:W-:Y:S02]  /*0630*/  LOP3.LUT R8, R39.reuse, 0x60, RZ, 0xfc, !PT ;  /* 0x0000006027087812 */ /* 0x040fe400078efcff */
[C---:B------:R-:W-:Y:S02]  /*0640*/  LOP3.LUT R9, R39.reuse, 0x80, RZ, 0xfc, !PT ;  /* 0x0000008027097812 */ /* 0x040fe400078efcff */
[----:B------:R-:W-:-:S02]  /*0650*/  LEA.HI.X R3, R39, R34, R42, 0x2, P0 ;  /* 0x0000002227037211 */ /* 0x000fc400000f142a */
[C---:B------:R-:W-:Y:S02]  /*0660*/  LOP3.LUT R10, R39.reuse, 0xa0, RZ, 0xfc, !PT ;  /* 0x000000a0270a7812 */ /* 0x040fe400078efcff */
[-C--:B------:R-:W-:Y:S01]  /*0670*/  ISETP.GE.AND P1, PT, R8, R11.reuse, PT ;  /* 0x0000000b0800720c */ /* 0x080fe20003f26270 */
[----:B------:R0:W2:Y:S01]  /*0680*/  @!P3 LDG.E R20, [R2.64] ;  /* 0x000000060214b981 */ /* 0x0000a2000c1e1900 */
[C---:B------:R-:W-:Y:S02]  /*0690*/  LOP3.LUT R4, R39.reuse, 0xc0, RZ, 0xfc, !PT ;  /* 0x000000c027047812 */ /* 0x040fe400078efcff */
[----:B------:R-:W-:Y:S01]  /*06a0*/  LOP3.LUT R5, R39, 0xe0, RZ, 0xfc, !PT ;  /* 0x000000e027057812 */ /* 0x000fe200078efcff */
[----:B------:R0:W3:Y:S01]  /*06b0*/  @!P4 LDG.E R13, [R2.64+0x80] ;  /* 0x00008006020dc981 */ /* 0x0000e2000c1e1900 */
[-C--:B------:R-:W-:Y:S02]  /*06c0*/  ISETP.GE.AND P0, PT, R9, R11.reuse, PT ;  /* 0x0000000b0900720c */ /* 0x080fe40003f06270 */
[-C--:B------:R-:W-:Y:S01]  /*06d0*/  ISETP.GE.AND P3, PT, R10, R11.reuse, PT ;  /* 0x0000000b0a00720c */ /* 0x080fe20003f66270 */
[----:B------:R0:W4:Y:S01]  /*06e0*/  @!P2 LDG.E R22, [R2.64+0x100] ;  /* 0x000100060216a981 */ /* 0x000122000c1e1900 */
[----:B------:R-:W-:-:S02]  /*06f0*/  ISETP.GE.AND P4, PT, R4, R11, PT ;  /* 0x0000000b0400720c */ /* 0x000fc40003f86270 */
[----:B------:R-:W-:Y:S01]  /*0700*/  ISETP.GE.AND P2, PT, R5, R11, PT ;  /* 0x0000000b0500720c */ /* 0x000fe20003f46270 */
[----:B------:R-:W-:Y:S01]  /*0710*/  HFMA2.MMA R54, -RZ, RZ, 0, 0 ;  /* 0x00000000ff367435 */ /* 0x000fe200000001ff */
[----:B------:R-:W-:Y:S01]  /*0720*/  MOV R52, RZ ;  /* 0x000000ff00347202 */ /* 0x000fe20000000f00 */
[----:B------:R0:W4:Y:S01]  /*0730*/  @!P1 LDG.E R21, [R2.64+0x180] ;  /* 0x0001800602159981 */ /* 0x000122000c1e1900 */
[----:B------:R-:W-:-:S04]  /*0740*/  MOV R56, RZ ;  /* 0x000000ff00387202 */ /* 0x000fc80000000f00 */
        /* <DEDUP_REMOVED lines=9> */
[----:B------:R-:W-:Y:S02]  /*07e0*/  LEA.HI.SX32 R45, R47, R32, 0x1b ;  /* 0x000000202f2d7211 */ /* 0x000fe400078fdaff */
[----:B------:R-:W-:-:S02]  /*07f0*/  IADD3 R47, R32, 0x80, RZ ;  /* 0x00000080202f7810 */ /* 0x000fc40007ffe0ff */
[-C--:B------:R-:W-:Y:S02]  /*0800*/  LEA.HI.SX32 R46, R49, R32.reuse, 0x1b ;  /* 0x00000020312e7211 */ /* 0x080fe400078fdaff */
[C---:B0-----:R-:W-:Y:S02]  /*0810*/  IADD3 R3, R32.reuse, 0xa0, RZ ;  /* 0x000000a020037810 */ /* 0x041fe40007ffe0ff */
[C---:B------:R-:W-:Y:S02]  /*0820*/  IADD3 R49, R32.reuse, 0xc0, RZ ;  /* 0x000000c020317810 */ /* 0x040fe40007ffe0ff */
[-C--:B------:R-:W-:Y:S02]  /*0830*/  LEA.HI.SX32 R47, R47, R32.reuse, 0x1b ;  /* 0x000000202f2f7211 */ /* 0x080fe400078fdaff */
[----:B------:R-:W-:Y:S02]  /*0840*/  IADD3 R51, R32, 0xe0, RZ ;  /* 0x000000e020337810 */ /* 0x000fe40007ffe0ff */
[----:B------:R-:W-:-:S02]  /*0850*/  LEA.HI.SX32 R48, R3, R32, 0x1b ;  /* 0x0000002003307211 */ /* 0x000fc400078fdaff */
[-C--:B------:R-:W-:Y:S02]  /*0860*/  LEA.HI.SX32 R49, R49, R32.reuse, 0x1b ;  /* 0x0000002031317211 */ /* 0x080fe400078fdaff */
[----:B------:R-:W-:Y:S02]  /*0870*/  LEA.HI.SX32 R51, R51, R32, 0x1b ;  /* 0x0000002033337211 */ /* 0x000fe400078fdaff */
[C---:B------:R-:W-:Y:S02]  /*0880*/  SHF.L.U32 R50, R39.reuse, 0x2, RZ ;  /* 0x0000000227327819 */ /* 0x040fe400000006ff */
[C---:B------:R-:W-:Y:S02]  /*0890*/  ISETP.GE.AND P6, PT, R39.reuse, R11, PT ;  /* 0x0000000b2700720c */ /* 0x040fe40003fc6270 */
[----:B------:R-:W-:Y:S02]  /*08a0*/  SHF.L.U64.HI R53, R39, 0x2, R42 ;  /* 0x0000000227357819 */ /* 0x000fe4000001022a */
[----:B------:R-:W-:-:S02]  /*08b0*/  IADD3 R2, P0, R35, R50, RZ ;  /* 0x0000003223027210 */ /* 0x000fc40007f1e0ff */
[----:B------:R-:W-:Y:S02]  /*08c0*/  ISETP.GE.AND P5, PT, R6, R11, PT ;  /* 0x0000000b0600720c */ /* 0x000fe40003fa6270 */
[----:B------:R-:W-:Y:S02]  /*08d0*/  IADD3.X R3, R36, R53, RZ, P0, !PT ;  /* 0x0000003524037210 */ /* 0x000fe400007fe4ff */
[-C--:B------:R-:W-:Y:S02]  /*08e0*/  ISETP.GE.AND P4, PT, R7, R11.reuse, PT ;  /* 0x0000000b0700720c */ /* 0x080fe40003f86270 */
[-C--:B------:R-:W-:Y:S02]  /*08f0*/  ISETP.GE.AND P3, PT, R8, R11.reuse, PT ;  /* 0x0000000b0800720c */ /* 0x080fe40003f66270 */
[-C--:B------:R-:W-:Y:S02]  /*0900*/  ISETP.GE.AND P2, PT, R9, R11.reuse, PT ;  /* 0x0000000b0900720c */ /* 0x080fe40003f46270 */
[----:B------:R-:W-:-:S02]  /*0910*/  ISETP.GE.AND P1, PT, R10, R11, PT ;  /* 0x0000000b0a00720c */ /* 0x000fc40003f26270 */
[----:B------:R-:W-:Y:S01]  /*0920*/  ISETP.GE.AND P0, PT, R4, R11, PT ;  /* 0x0000000b0400720c */ /* 0x000fe20003f06270 */
[----:B------:R-:W-:Y:S01]  /*0930*/  HFMA2.MMA R64, -RZ, RZ, 0, 0 ;  /* 0x00000000ff407435 */ /* 0x000fe200000001ff */
[----:B------:R-:W-:Y:S01]  /*0940*/  CS2R R62, SRZ ;  /* 0x00000000003e7805 */ /* 0x000fe2000001ff00 */
[----:B------:R-:W-:Y:S01]  /*0950*/  MOV R68, RZ ;  /* 0x000000ff00447202 */ /* 0x000fe20000000f00 */
[----:B--2---:R-:W-:Y:S04]  /*0960*/  STS [R43.X4], R20 ;  /* 0x000000142b007388 */ /* 0x004fe80000004800 */
[----:B---3--:R0:W-:Y:S04]  /*0970*/  STS [R44.X4+0x80], R13 ;  /* 0x0000800d2c007388 */ /* 0x0081e80000004800 */
[----:B----4-:R-:W-:Y:S01]  /*0980*/  STS [R45.X4+0x100], R22 ;  /* 0x000100162d007388 */ /* 0x010fe20000004800 */
[----:B0-----:R-:W-:-:S03]  /*0990*/  SHF.L.U32 R13, R32, 0x3, RZ ;  /* 0x00000003200d7819 */ /* 0x001fc600000006ff */
        /* <DEDUP_REMOVED lines=17> */
[----:B------:R-:W-:Y:S01]  /*0ab0*/  HFMA2.MMA R22, -RZ, RZ, 0, 0 ;  /* 0x00000000ff167435 */ /* 0x000fe200000001ff */
[----:B------:R-:W-:-:S04]  /*0ac0*/  MOV R13, RZ ;  /* 0x000000ff000d7202 */ /* 0x000fc80000000f00 */
        /* <DEDUP_REMOVED lines=9> */
[C---:B------:R-:W-:Y:S01]  /*0b60*/  ISETP.GE.AND P6, PT, R39.reuse, R11, PT ;  /* 0x0000000b2700720c */ /* 0x040fe20003fc6270 */
[----:B------:R-:W-:Y:S01]  /*0b70*/  HFMA2.MMA R66, -RZ, RZ, 0, 0 ;  /* 0x00000000ff427435 */ /* 0x000fe200000001ff */
[----:B------:R-:W-:-:S02]  /*0b80*/  LEA R78, P0, R39, R37, 0x2 ;  /* 0x00000025274e7211 */ /* 0x000fc400078010ff */
[-C--:B------:R-:W-:Y:S02]  /*0b90*/  ISETP.GE.AND P5, PT, R6, R11.reuse, PT ;  /* 0x0000000b0600720c */ /* 0x080fe40003fa6270 */
[----:B------:R-:W-:Y:S02]  /*0ba0*/  LEA.HI.X R79, R39, R38, R42, 0x2, P0 ;  /* 0x00000026274f7211 */ /* 0x000fe400000f142a */
[-C--:B------:R-:W-:Y:S02]  /*0bb0*/  ISETP.GE.AND P4, PT, R7, R11.reuse, PT ;  /* 0x0000000b0700720c */ /* 0x080fe40003f86270 */
[-C--:B------:R-:W-:Y:S02]  /*0bc0*/  ISETP.GE.AND P3, PT, R8, R11.reuse, PT ;  /* 0x0000000b0800720c */ /* 0x080fe40003f66270 */
[-C--:B------:R-:W-:Y:S02]  /*0bd0*/  ISETP.GE.AND P2, PT, R9, R11.reuse, PT ;  /* 0x0000000b0900720c */ /* 0x080fe40003f46270 */
[-C--:B------:R-:W-:Y:S01]  /*0be0*/  ISETP.GE.AND P1, PT, R10, R11.reuse, PT ;  /* 0x0000000b0a00720c */ /* 0x080fe20003f26270 */
[----:B------:R-:W-:Y:S01]  /*0bf0*/  HFMA2.MMA R70, -RZ, RZ, 0, 0 ;  /* 0x00000000ff467435 */ /* 0x000fe200000001ff */
[----:B------:R-:W-:Y:S01]  /*0c00*/  ISETP.GE.AND P0, PT, R4, R11, PT ;  /* 0x0000000b0400720c */ /* 0x000fe20003f06270 */
[----:B------:R-:W-:Y:S01]  /*0c10*/  HFMA2.MMA R72, -RZ, RZ, 0, 0 ;  /* 0x00000000ff487435 */ /* 0x000fe200000001ff */
[----:B------:R-:W-:-:S02]  /*0c20*/  MOV R83, RZ ;  /* 0x000000ff00537202 */ /* 0x000fc40000000f00 */
[----:B------:R-:W-:Y:S02]  /*0c30*/  MOV R85, RZ ;  /* 0x000000ff00557202 */ /* 0x000fe40000000f00 */
[----:B------:R-:W-:Y:S02]  /*0c40*/  MOV R87, RZ ;  /* 0x000000ff00577202 */ /* 0x000fe40000000f00 */
        /* <DEDUP_REMOVED lines=20> */
[----:B------:R0:W2:Y:S01]  /*0d90*/  @!P6 LDG.E R66, [R78.64] ;  /* 0x000000064e42e981 */ /* 0x0000a2000c1e1900 */
[----:B------:R-:W-:-:S03]  /*0da0*/  ISETP.GE.AND P6, PT, R5, R11, PT ;  /* 0x0000000b0500720c */ /* 0x000fc60003fc6270 */
[----:B------:R0:W3:Y:S04]  /*0db0*/  @!P5 LDG.E R83, [R78.64+0x80] ;  /* 0x000080064e53d981 */ /* 0x0000e8000c1e1900 */
[----:B------:R0:W4:Y:S04]  /*0dc0*/  @!P4 LDG.E R68, [R78.64+0x100] ;  /* 0x000100064e44c981 */ /* 0x000128000c1e1900 */
[----:B------:R0:W4:Y:S04]  /*0dd0*/  @!P3 LDG.E R85, [R78.64+0x180] ;  /* 0x000180064e55b981 */ /* 0x000128000c1e1900 */
[----:B------:R0:W4:Y:S04]  /*0de0*/  @!P2 LDG.E R70, [R78.64+0x200] ;  /* 0x000200064e46a981 */ /* 0x000128000c1e1900 */
[----:B------:R0:W4:Y:S04]  /*0df0*/  @!P1 LDG.E R87, [R78.64+0x280] ;  /* 0x000280064e579981 */ /* 0x000128000c1e1900 */
[----:B------:R0:W4:Y:S04]  /*0e00*/  @!P0 LDG.E R72, [R78.64+0x300] ;  /* 0x000300064e488981 */ /* 0x000128000c1e1900 */
[----:B------:R0:W4:Y:S01]  /*0e10*/  @!P6 LDG.E R76, [R78.64+0x380] ;  /* 0x000380064e4ce981 */ /* 0x000122000c1e1900 */
[----:B------:R-:W-:Y:S01]  /*0e20*/  ISETP.GE.AND P0, PT, R39, R11, PT ;  /* 0x0000000b2700720c */ /* 0x000fe20003f06270 */
[C---:B------:R-:W-:Y:S01]  /*0e30*/  IMAD R20, R28.reuse, c[0x0][0x1f0], RZ ;  /* 0x00007c001c147a24 */ /* 0x040fe200078e02ff */
[----:B------:R-:W-:Y:S01]  /*0e40*/  SHF.R.S32.HI R13, RZ, 0x1f, R12 ;  /* 0x0000001fff0d7819 */ /* 0x000fe2000001140c */
[----:B------:R-:W-:-:S02]  /*0e50*/  IMAD R62, R28, c[0x0][0x200], RZ ;  /* 0x000080001c3e7a24 */ /* 0x000fc400078e02ff */
[----:B------:R-:W-:-:S04]  /*0e60*/  IMAD.WIDE.U32 R2, R27, c[0x0][0x1f0], RZ ;  /* 0x00007c001b027a25 */ /* 0x000fc800078e00ff */
[C---:B------:R-:W-:Y:S02]  /*0e70*/  IMAD R89, R27.reuse, c[0x0][0x1f4], R20 ;  /* 0x00007d001b597a24 */ /* 0x040fe400078e0214 */
[C---:B------:R-:W-:Y:S02]  /*0e80*/  IMAD.WIDE.U32 R22, R27.reuse, c[0x0][0x200], RZ ;  /* 0x000080001b167a25 */ /* 0x040fe400078e00ff */
[----:B0-----:R-:W-:Y:S02]  /*0e90*/  @!P0 MOV R78, R12 ;  /* 0x0000000c004e8202 */ /* 0x001fe40000000f00 */
[C---:B------:R-:W-:Y:S01]  /*0ea0*/  IMAD R91, R27.reuse, c[0x0][0x204], R62 ;  /* 0x000081001b5b7a24 */ /* 0x040fe200078e023e */
[----:B------:R-:W-:Y:S01]  /*0eb0*/  @!P0 MOV R79, R13 ;  /* 0x0000000d004f8202 */ /* 0x000fe20000000f00 */
[----:B------:R-:W-:Y:S01]  /*0ec0*/  @!P0 IMAD.WIDE.U32 R20, R27, c[0x0][0x1f0], R12 ;  /* 0x00007c001b148a25 */ /* 0x000fe200078e000c */
[----:B------:R-:W-:Y:S02]  /*0ed0*/  IADD3 R3, R3, R89, RZ ;  /* 0x0000005903037210 */ /* 0x000fe40007ffe0ff */
[----:B------:R-:W-:Y:S01]  /*0ee0*/  IADD3 R62, R40, -c[0x0][0x174], RZ ;  /* 0x80005d00283e7a10 */ /* 0x000fe20007ffe0ff */
[----:B------:R-:W-:Y:S01]  /*0ef0*/  @!P0 IMAD.WIDE.U32 R78, R27, c[0x0][0x200], R78 ;  /* 0x000080001b4e8a25 */ /* 0x000fe200078e004e */
[----:B------:R-:W-:-:S02]  /*0f00*/  IADD3 R81, R23, R91, RZ ;  /* 0x0000005b17517210 */ /* 0x000fc40007ffe0ff */
[----:B------:R-:W-:Y:S01]  /*0f10*/  MOV R80, R22 ;  /* 0x0000001600507202 */ /* 0x000fe20000000f00 */
[----:B------:R-:W-:Y:S01]  /*0f20*/  IMAD R62, R62, -0x100, RZ ;  /* 0xffffff003e3e7824 */ /* 0x000fe200078e02ff */
[----:B------:R-:W-:Y:S01]  /*0f30*/  @!P0 IADD3 R21, R89, R21, RZ ;  /* 0x0000001559158210 */ /* 0x000fe20007ffe0ff */
[----:B------:R-:W-:Y:S01]  /*0f40*/  IMAD R89, R25, c[0x0][0x1f8], RZ ;  /* 0x00007e0019597a24 */ /* 0x000fe200078e02ff */
[----:B------:R-:W-:Y:S01]  /*0f50*/  @!P0 IADD3 R79, R91, R79, RZ ;  /* 0x0000004f5b4f8210 */ /* 0x000fe20007ffe0ff */
[----:B------:R-:W-:-:S04]  /*0f60*/  IMAD.WIDE.U32 R22, R0, c[0x0][0x1f8], R2 ;  /* 0x00007e0000167a25 */ /* 0x000fc800078e0002 */
[----:B------:R-:W-:Y:S02]  /*0f70*/  IMAD R93, R25, c[0x0][0x208], RZ ;  /* 0x00008200195d7a24 */ /* 0x000fe400078e02ff */
[----:B------:R-:W-:Y:S01]  /*0f80*/  IMAD.WIDE.U32 R80, R0, c[0x0][0x208], R80 ;  /* 0x0000820000507a25 */ /* 0x000fe200078e0050 */
[----:B------:R-:W-:Y:S02]  /*0f90*/  SHF.R.S32.HI R64, RZ, 0x1f, R62 ;  /* 0x0000001fff407819 */ /* 0x000fe4000001143e */
[----:B------:R-:W-:Y:S01]  /*0fa0*/  IADD3 R82, P1, R62, R22, RZ ;  /* 0x000000163e527210 */ /* 0x000fe20007f3e0ff */
[----:B------:R-:W-:Y:S01]  /*0fb0*/  IMAD R91, R0, c[0x0][0x1fc], R89 ;  /* 0x00007f00005b7a24 */ /* 0x000fe200078e0259 */
[----:B------:R-:W-:Y:S01]  /*0fc0*/  IADD3 R74, P2, R62, R80, RZ ;  /* 0x000000503e4a7210 */ /* 0x000fe20007f5e0ff */
[C---:B------:R-:W-:Y:S02]  /*0fd0*/  IMAD R93, R0.reuse, c[0x0][0x20c], R93 ;  /* 0x00008300005d7a24 */ /* 0x040fe400078e025d */
[----:B------:R-:W-:Y:S01]  /*0fe0*/  @!P0 IMAD.WIDE.U32 R2, R0, c[0x0][0x1f8], R20 ;  /* 0x00007e0000028a25 */ /* 0x000fe200078e0014 */
[----:B------:R-:W-:-:S03]  /*0ff0*/  IADD3.X R23, R64, R91, R23, P1, !PT ;  /* 0x0000005b40177210 */ /* 0x000fc60000ffe417 */
[----:B------:R-:W-:Y:S01]  /*1000*/  @!P0 IMAD.WIDE.U32 R20, R0, c[0x0][0x208], R78 ;  /* 0x0000820000148a25 */ /* 0x000fe200078e004e */
[----:B------:R-:W-:Y:S02]  /*1010*/  IADD3.X R81, R64, R93, R81, P2, !PT ;  /* 0x0000005d40517210 */ /* 0x000fe400017fe451 */
[C---:B------:R-:W-:Y:S02]  /*1020*/  @!P0 IADD3 R86, P1, R39.reuse, R2, RZ ;  /* 0x0000000227568210 */ /* 0x040fe40007f3e0ff */
[C---:B------:R-:W-:Y:S02]  /*1030*/  @!P0 IADD3 R80, P3, R39.reuse, R20, RZ ;  /* 0x0000001427508210 */ /* 0x040fe40007f7e0ff */
[C---:B------:R-:W-:Y:S02]  /*1040*/  LEA R89, P2, R39.reuse, c[0x0][0x268], 0x2 ;  /* 0x00009a0027597a11 */ /* 0x040fe400078410ff */
[----:B------:R-:W-:Y:S02]  /*1050*/  LEA R79, P4, R39, c[0x0][0x258], 0x2 ;  /* 0x00009600274f7a11 */ /* 0x000fe400078810ff */
[----:B------:R-:W-:-:S02]  /*1060*/  @!P0 IADD3.X R91, R42, R3, R91, P1, !PT ;  /* 0x000000032a5b8210 */ /* 0x000fc40000ffe45b */
[----:B------:R-:W-:Y:S02]  /*1070*/  @!P0 IADD3.X R21, R42, R21, R93, P3, !PT ;  /* 0x000000152a158210 */ /* 0x000fe40001ffe45d */
[C-C-:B------:R-:W-:Y:S02]  /*1080*/  LEA.HI.X R84, R39.reuse, c[0x0][0x26c], R42.reuse, 0x2, P2 ;  /* 0x00009b0027547a11 */ /* 0x140fe400010f142a */
[----:B------:R-:W-:Y:S02]  /*1090*/  LEA.HI.X R3, R39, c[0x0][0x25c], R42, 0x2, P4 ;  /* 0x0000970027037a11 */ /* 0x000fe400020f142a */
[----:B------:R-:W-:Y:S02]  /*10a0*/  LEA R22, P2, R82, R89, 0x2 ;  /* 0x0000005952167211 */ /* 0x000fe400078410ff */
[----:B------:R-:W-:Y:S02]  /*10b0*/  LEA R78, P4, R74, R79, 0x2 ;  /* 0x0000004f4a4e7211 */ /* 0x000fe400078810ff */
[----:B------:R-:W-:-:S02]  /*10c0*/  @!P0 LEA R20, P3, R80, c[0x0][0x258], 0x2 ;  /* 0x0000960050148a11 */ /* 0x000fc400078610ff */
[----:B------:R-:W-:Y:S02]  /*10d0*/  LEA.HI.X R23, R82, R84, R23, 0x2, P2 ;  /* 0x0000005452177211 */ /* 0x000fe400010f1417 */
[----:B------:R-:W-:Y:S02]  /*10e0*/  LEA.HI.X R79, R74, R3, R81, 0x2, P4 ;  /* 0x000000034a4f7211 */ /* 0x000fe400020f1451 */
[----:B------:R-:W-:Y:S02]  /*10f0*/  @!P0 LEA.HI.X R21, R80, c[0x0][0x25c], R21, 0x2, P3 ;  /* 0x0000970050158a11 */ /* 0x000fe400018f1415 */
[-C--:B------:R-:W-:Y:S02]  /*1100*/  ISETP.GE.AND P6, PT, R6, R11.reuse, PT ;  /* 0x0000000b0600720c */ /* 0x080fe40003fc6270 */
[----:B------:R-:W-:Y:S01]  /*1110*/  @!P0 LEA R2, P1, R86, c[0x0][0x268], 0x2 ;  /* 0x00009a0056028a11 */ /* 0x000fe200078210ff */
[----:B------:R-:W-:Y:S01]  /*1120*/  HFMA2.MMA R74, -RZ, RZ, 0, 0 ;  /* 0x00000000ff4a7435 */ /* 0x000fe200000001ff */
[----:B------:R-:W-:-:S02]  /*1130*/  ISETP.GE.AND P2, PT, R8, R11, PT ;  /* 0x0000000b0800720c */ /* 0x000fc40003f46270 */
[----:B------:R-:W-:Y:S02]  /*1140*/  @!P0 LEA.HI.X R3, R86, c[0x0][0x26c], R91, 0x2, P1 ;  /* 0x00009b0056038a11 */ /* 0x000fe400008f145b */
[-C--:B------:R-:W-:Y:S02]  /*1150*/  ISETP.GE.AND P1, PT, R7, R11.reuse, PT ;  /* 0x0000000b0700720c */ /* 0x080fe40003f26270 */
[-C--:B------:R-:W-:Y:S02]  /*1160*/  ISETP.GE.AND P3, PT, R9, R11.reuse, PT ;  /* 0x0000000b0900720c */ /* 0x080fe40003f66270 */
[-C--:B------:R-:W-:Y:S02]  /*1170*/  ISETP.GE.AND P4, PT, R10, R11.reuse, PT ;  /* 0x0000000b0a00720c */ /* 0x080fe40003f86270 */
[----:B------:R-:W-:Y:S01]  /*1180*/  ISETP.GE.AND P5, PT, R4, R11, PT ;  /* 0x0000000b0400720c */ /* 0x000fe20003fa6270 */
[----:B------:R-:W-:Y:S01]  /*1190*/  HFMA2.MMA R88, -RZ, RZ, 0, 0 ;  /* 0x00000000ff587435 */ /* 0x000fe200000001ff */
[----:B--2---:R-:W-:Y:S04]  /*11a0*/  STS [R43.X4], R66 ;  /* 0x000000422b007388 */ /* 0x004fe80000004800 */
[----:B---3--:R-:W-:Y:S04]  /*11b0*/  STS [R44.X4+0x80], R83 ;  /* 0x000080532c007388 */ /* 0x008fe80000004800 */
[----:B----4-:R-:W-:Y:S04]  /*11c0*/  STS [R45.X4+0x100], R68 ;  /* 0x000100442d007388 */ /* 0x010fe80000004800 */
[----:B------:R0:W-:Y:S04]  /*11d0*/  STS [R46.X4+0x180], R85 ;  /* 0x000180552e007388 */ /* 0x0001e80000004800 */
        /* <DEDUP_REMOVED lines=15> */
[----:B-1----:R-:W-:Y:S01]  /*12d0*/  MOV R76, RZ ;  /* 0x000000ff004c7202 */ /* 0x002fe20000000f00 */
[----:B------:R-:W-:-:S04]  /*12e0*/  CS2R R86, SRZ ;  /* 0x0000000000567805 */ /* 0x000fc8000001ff00 */
[----:B------:R0:W2:Y:S01]  /*12f0*/  @!P6 LDG.E R85, [R22.64+-0x380] ;  /* 0xfffc80061655e981 */ /* 0x0000a2000c1e1900 */
[----:B------:R-:W-:-:S03]  /*1300*/  ISETP.GE.AND P6, PT, R5, R11, PT ;  /* 0x0000000b0500720c */ /* 0x000fc60003fc6270 */
[----:B------:R1:W3:Y:S04]  /*1310*/  @!P0 LDG.E R74, [R2.64] ;  /* 0x00000006024a8981 */ /* 0x0002e8000c1e1900 */
[----:B------:R0:W4:Y:S04]  /*1320*/  @!P1 LDG.E R76, [R22.64+-0x300] ;  /* 0xfffd0006164c9981 */ /* 0x000128000c1e1900 */
[----:B------:R0:W4:Y:S01]  /*1330*/  @!P2 LDG.E R87, [R22.64+-0x280] ;  /* 0xfffd80061657a981 */ /* 0x000122000c1e1900 */
[----:B-1----:R-:W-:-:S03]  /*1340*/  CS2R R2, SRZ ;  /* 0x0000000000027805 */ /* 0x002fc6000001ff00 */
[----:B------:R0:W4:Y:S04]  /*1350*/  @!P3 LDG.E R84, [R22.64+-0x200] ;  /* 0xfffe00061654b981 */ /* 0x000128000c1e1900 */
[----:B------:R0:W4:Y:S04]  /*1360*/  @!P4 LDG.E R3, [R22.64+-0x180] ;  /* 0xfffe80061603c981 */ /* 0x000128000c1e1900 */
[----:B------:R0:W4:Y:S04]  /*1370*/  @!P5 LDG.E R2, [R22.64+-0x100] ;  /* 0xffff00061602d981 */ /* 0x000128000c1e1900 */
[----:B------:R0:W4:Y:S01]  /*1380*/  @!P6 LDG.E R88, [R22.64+-0x80] ;  /* 0xffff80061658e981 */ /* 0x000122000c1e1900 */
[----:B------:R-:W-:Y:S01]  /*1390*/  CS2R R92, SRZ ;  /* 0x00000000005c7805 */ /* 0x000fe2000001ff00 */
[----:B0-----:R-:W-:-:S02]  /*13a0*/  CS2R R22, SRZ ;  /* 0x0000000000167805 */ /* 0x001fc4000001ff00 */
[----:B---3--:R-:W-:Y:S04]  /*13b0*/  STS [R43.X4], R74 ;  /* 0x0000004a2b007388 */ /* 0x008fe80000004800 */
[----:B--2---:R-:W-:Y:S04]  /*13c0*/  STS [R44.X4+0x80], R85 ;  /* 0x000080552c007388 */ /* 0x004fe80000004800 */
[----:B----4-:R-:W-:Y:S04]  /*13d0*/  STS [R45.X4+0x100], R76 ;  /* 0x0001004c2d007388 */ /* 0x010fe80000004800 */
        /* <DEDUP_REMOVED lines=8> */
[----:B------:R-:W2:Y:S04]  /*1460*/  LDS R85, [R52.X4+0x8] ;  /* 0x0000080034557984 */ /* 0x000ea80000004800 */
[----:B------:R-:W3:Y:S04]  /*1470*/  LDS R76, [R52.X4+0xc] ;  /* 0x00000c00344c7984 */ /* 0x000ee80000004800 */
[----:B------:R-:W2:Y:S04]  /*1480*/  LDS R87, [R52.X4+0x10] ;  /* 0x0000100034577984 */ /* 0x000ea80000004800 */
[----:B------:R-:W-:Y:S04]  /*1490*/  LDS R84, [R52.X4+0x14] ;  /* 0x0000140034547984 */ /* 0x000fe80000004800 */
[----:B------:R-:W-:Y:S04]  /*14a0*/  LDS R90, [R52.X4+0x18] ;  /* 0x00001800345a7984 */ /* 0x000fe80000004800 */
[----:B------:R-:W2:Y:S04]  /*14b0*/  LDS R91, [R52.X4+0x1c] ;  /* 0x00001c00345b7984 */ /* 0x000ea80000004800 */
[----:B------:R-:W-:Y:S01]  /*14c0*/  BAR.SYNC.DEFER_BLOCKING 0x0 ;  /* 0x0000000000007b1d */ /* 0x000fe20000010000 */
[----:B0-----:R-:W-:Y:S01]  /*14d0*/  CS2R R2, SRZ ;  /* 0x0000000000027805 */ /* 0x001fe2000001ff00 */
[----:B-1----:R-:W-:-:S04]  /*14e0*/  MOV R88, RZ ;  /* 0x000000ff00587202 */ /* 0x002fc80000000f00 */
[----:B------:R0:W4:Y:S01]  /*14f0*/  @!P0 LDG.E R86, [R20.64] ;  /* 0x0000000614568981 */ /* 0x000122000c1e1900 */
[----:B------:R-:W-:-:S03]  /*1500*/  ISETP.GE.AND P0, PT, R6, R11, PT ;  /* 0x0000000b0600720c */ /* 0x000fc60003f06270 */
[----:B------:R1:W4:Y:S04]  /*1510*/  @!P1 LDG.E R2, [R78.64+-0x300] ;  /* 0xfffd00064e029981 */ /* 0x000328000c1e1900 */
[----:B------:R1:W4:Y:S04]  /*1520*/  @!P2 LDG.E R23, [R78.64+-0x280] ;  /* 0xfffd80064e17a981 */ /* 0x000328000c1e1900 */
[----:B------:R1:W4:Y:S04]  /*1530*/  @!P3 LDG.E R22, [R78.64+-0x200] ;  /* 0xfffe00064e16b981 */ /* 0x000328000c1e1900 */
[----:B------:R1:W4:Y:S04]  /*1540*/  @!P0 LDG.E R3, [R78.64+-0x380] ;  /* 0xfffc80064e038981 */ /* 0x000328000c1e1900 */
[----:B------:R1:W4:Y:S04]  /*1550*/  @!P4 LDG.E R93, [R78.64+-0x180] ;  /* 0xfffe80064e5dc981 */ /* 0x000328000c1e1900 */
[----:B------:R1:W4:Y:S04]  /*1560*/  @!P5 LDG.E R88, [R78.64+-0x100] ;  /* 0xffff00064e58d981 */ /* 0x000328000c1e1900 */
[----:B------:R1:W4:Y:S01]  /*1570*/  @!P6 LDG.E R92, [R78.64+-0x80] ;  /* 0xffff80064e5ce981 */ /* 0x000322000c1e1900 */
[----:B--2---:R-:W-:-:S04]  /*1580*/  FMUL.FTZ R94, R85, -1.4426950216293334961 ;  /* 0xbfb8aa3b555e7820 */ /* 0x004fc80000410000 */
[----:B------:R-:W2:Y:S01]  /*1590*/  MUFU.EX2 R96, R94 ;  /* 0x0000005e00607308 */ /* 0x000ea20000000800 */
[----:B---3--:R-:W-:Y:S02]  /*15a0*/  FMUL.FTZ R95, R76, -1.4426950216293334961 ;  /* 0xbfb8aa3b4c5f7820 */ /* 0x008fe40000410000 */
[----:B------:R-:W-:-:S05]  /*15b0*/  FMUL.FTZ R98, R87, -1.4426950216293334961 ;  /* 0xbfb8aa3b57627820 */ /* 0x000fca0000410000 */
[----:B------:R-:W3:Y:S01]  /*15c0*/  MUFU.EX2 R97, R95 ;  /* 0x0000005f00617308 */ /* 0x000ee20000000800 */
[----:B0-----:R-:W-:Y:S02]  /*15d0*/  FMUL.FTZ R21, R74, -1.4426950216293334961 ;  /* 0xbfb8aa3b4a157820 */ /* 0x001fe40000410000 */
[----:B------:R-:W-:Y:S02]  /*15e0*/  FMUL.FTZ R100, R91, -1.4426950216293334961 ;  /* 0xbfb8aa3b5b647820 */ /* 0x000fe40000410000 */
[----:B--2---:R-:W-:-:S03]  /*15f0*/  FADD.FTZ R96, R96, 1 ;  /* 0x3f80000060607421 */ /* 0x004fc60000010000 */
[----:B------:R-:W-:Y:S01]  /*1600*/  MUFU.EX2 R101, R98 ;  /* 0x0000006200657308 */ /* 0x000fe20000000800 */
[----:B-1----:R-:W-:Y:S02]  /*1610*/  FMUL.FTZ R78, R84, -1.4426950216293334961 ;  /* 0xbfb8aa3b544e7820 */ /* 0x002fe40000410000 */
[----:B------:R-:W-:-:S05]  /*1620*/  FMUL.FTZ R20, R89, -1.4426950216293334961 ;  /* 0xbfb8aa3b59147820 */ /* 0x000fca0000410000 */
[----:B------:R-:W-:Y:S08]  /*1630*/  MUFU.RCP R98, R96 ;  /* 0x0000006000627308 */ /* 0x000ff00000001000 */
[----:B------:R3:W-:Y:S08]  /*1640*/  MUFU.EX2 R79, R78 ;  /* 0x0000004e004f7308 */ /* 0x0007f00000000800 */
[----:B------:R-:W-:Y:S01]  /*1650*/  MUFU.EX2 R107, R100 ;  /* 0x00000064006b7308 */ /* 0x000fe20000000800 */
[----:B---3--:R-:W-:-:S07]  /*1660*/  FADD.FTZ R78, R97, 1 ;  /* 0x3f800000614e7421 */ /* 0x008fce0000010000 */
[----:B------:R-:W0:Y:S01]  /*1670*/  MUFU.EX2 R21, R21 ;  /* 0x0000001500157308 */ /* 0x000e220000000800 */
[----:B------:R-:W-:-:S07]  /*1680*/  FMUL.FTZ R99, R90, -1.4426950216293334961 ;  /* 0xbfb8aa3b5a637820 */ /* 0x000fce0000410000 */
[----:B------:R-:W1:Y:S08]  /*1690*/  MUFU.EX2 R20, R20 ;  /* 0x0000001400147308 */ /* 0x000e700000000800 */
[----:B------:R-:W2:Y:S01]  /*16a0*/  MUFU.EX2 R104, R99 ;  /* 0x0000006300687308 */ /* 0x000ea20000000800 */
[----:B0-----:R-:W-:Y:S02]  /*16b0*/  FADD.FTZ R21, R21, 1 ;  /* 0x3f80000015157421 */ /* 0x001fe40000010000 */
[----:B------:R-:W-:-:S05]  /*16c0*/  FADD.FTZ R79, R79, 1 ;  /* 0x3f8000004f4f7421 */ /* 0x000fca0000010000 */
[----:B------:R-:W-:Y:S01]  /*16d0*/  MUFU.RCP R95, R21 ;  /* 0x00000015005f7308 */ /* 0x000fe20000001000 */
[----:B-1----:R-:W-:Y:S02]  /*16e0*/  FADD.FTZ R20, R20, 1 ;  /* 0x3f80000014147421 */ /* 0x002fe40000010000 */
[----:B------:R-:W-:-:S05]  /*16f0*/  FADD.FTZ R107, R107, 1 ;  /* 0x3f8000006b6b7421 */ /* 0x000fca0000010000 */
[----:B------:R-:W-:Y:S01]  /*1700*/  MUFU.RCP R99, R78 ;  /* 0x0000004e00637308 */ /* 0x000fe20000001000 */
[----:B------:R-:W-:Y:S02]  /*1710*/  FADD.FTZ R101, R101, 1 ;  /* 0x3f80000065657421 */ /* 0x000fe40000010000 */
[----:B--2---:R-:W-:-:S05]  /*1720*/  FADD.FTZ R104, R104, 1 ;  /* 0x3f80000068687421 */ /* 0x004fca0000010000 */
[----:B------:R0:W-:Y:S08]  /*1730*/  MUFU.RCP R94, R20 ;  /* 0x00000014005e7308 */ /* 0x0001f00000001000 */
[----:B------:R-:W-:Y:S01]  /*1740*/  MUFU.RCP R103, R79 ;  /* 0x0000004f00677308 */ /* 0x000fe20000001000 */
[----:B0-----:R-:W-:-:S07]  /*1750*/  FADD.FTZ R20, -R98, 1 ;  /* 0x3f80000062147421 */ /* 0x001fce0000010100 */
[----:B------:R-:W-:Y:S08]  /*1760*/  MUFU.RCP R108, R107 ;  /* 0x0000006b006c7308 */ /* 0x000ff00000001000 */
[----:B------:R-:W-:Y:S08]  /*1770*/  MUFU.RCP R102, R101 ;  /* 0x0000006500667308 */ /* 0x000ff00000001000 */
[----:B------:R-:W0:Y:S01]  /*1780*/  MUFU.RCP R105, R104 ;  /* 0x0000006800697308 */ /* 0x000e220000001000 */
[----:B------:R-:W-:Y:S01]  /*1790*/  ISETP.NE.AND P6, PT, R31, RZ, PT ;  /* 0x000000ff1f00720c */ /* 0x000fe20003fc5270 */
[----:B0-----:R-:W-:-:S04]  /*17a0*/  FADD.FTZ R107, -R105, 1 ;  /* 0x3f800000696b7421 */ /* 0x001fc80000010100 */
[----:B------:R-:W-:Y:S01]  /*17b0*/  FFMA.FTZ R107, R90, R107, 1 ;  /* 0x3f8000005a6b7423 */ /* 0x000fe2000001006b */
[----:B----4-:R-:W-:Y:S04]  /*17c0*/  STS [R43.X4], R86 ;  /* 0x000000562b007388 */ /* 0x010fe80000004800 */
        /* <DEDUP_REMOVED lines=8> */
[----:B------:R-:W1:Y:S04]  /*1850*/  LDS R96, [R52.X4+0x4] ;  /* 0x0000040034607984 */ /* 0x000e680000004800 */
[----:B------:R-:W2:Y:S04]  /*1860*/  LDS R100, [R52.X4+0xc] ;  /* 0x00000c0034647984 */ /* 0x000ea80000004800 */
[----:B------:R-:W3:Y:S04]  /*1870*/  LDS R86, [R52.X4] ;  /* 0x0000000034567984 */ /* 0x000ee80000004800 */
[----:B------:R-:W4:Y:S04]  /*1880*/  LDS R97, [R52.X4+0x8] ;  /* 0x0000080034617984 */ /* 0x000f280000004800 */
[----:B------:R-:W4:Y:S04]  /*1890*/  LDS R88, [R52.X4+0x10] ;  /* 0x0000100034587984 */ /* 0x000f280000004800 */
[----:B------:R-:W4:Y:S04]  /*18a0*/  LDS R92, [R52.X4+0x14] ;  /* 0x00001400345c7984 */ /* 0x000f280000004800 */
[----:B------:R-:W4:Y:S04]  /*18b0*/  LDS R106, [R52.X4+0x18] ;  /* 0x00001800346a7984 */ /* 0x000f280000004800 */
[----:B------:R-:W4:Y:S01]  /*18c0*/  LDS R109, [R52.X4+0x1c] ;  /* 0x00001c00346d7984 */ /* 0x000f220000004800 */
[----:B0-----:R-:W-:-:S02]  /*18d0*/  FFMA.FTZ R22, R85, R20, 1 ;  /* 0x3f80000055167423 */ /* 0x001fc40000010014 */
[----:B------:R-:W-:Y:S02]  /*18e0*/  FADD.FTZ R3, -R95, 1 ;  /* 0x3f8000005f037421 */ /* 0x000fe40000010100 */
[----:B------:R-:W-:Y:S02]  /*18f0*/  FADD.FTZ R23, -R99, 1 ;  /* 0x3f80000063177421 */ /* 0x000fe40000010100 */
[----:B------:R-:W-:Y:S02]  /*1900*/  FFMA.FTZ R21, R74, R3, 1 ;  /* 0x3f8000004a157423 */ /* 0x000fe40000010003 */
[----:B-1----:R-:W-:Y:S02]  /*1910*/  FMUL.FTZ R20, R66, R96 ;  /* 0x0000006042147220 */ /* 0x002fe40000410000 */
[----:B------:R-:W-:Y:S02]  /*1920*/  FFMA.FTZ R79, R76, R23, 1 ;  /* 0x3f8000004c4f7423 */ /* 0x000fe40000010017 */
[----:B--2---:R-:W-:-:S02]  /*1930*/  FMUL.FTZ R78, R68, R100 ;  /* 0x00000064444e7220 */ /* 0x004fc40000410000 */
[----:B------:R-:W-:Y:S02]  /*1940*/  FMUL.FTZ R20, R95, R20 ;  /* 0x000000145f147220 */ /* 0x000fe40000410000 */
[----:B------:R-:W-:Y:S02]  /*1950*/  FADD.FTZ R2, -R94, 1 ;  /* 0x3f8000005e027421 */ /* 0x000fe40000010100 */
[----:B---3--:R-:W-:Y:S02]  /*1960*/  FMUL.FTZ R3, R80, R86 ;  /* 0x0000005650037220 */ /* 0x008fe40000410000 */
[----:B----4-:R-:W-:Y:S02]  /*1970*/  FMUL.FTZ R23, R81, R97 ;  /* 0x0000006151177220 */ /* 0x010fe40000410000 */
[----:B------:R-:W-:Y:S02]  /*1980*/  FMUL.FTZ R78, R99, R78 ;  /* 0x0000004e634e7220 */ /* 0x000fe40000410000 */
[----:B------:R-:W-:Y:S01]  /*1990*/  FMUL.FTZ R21, R20, R21 ;  /* 0x0000001514157220 */ /* 0x000fe20000410000 */
[----:B------:R-:W-:Y:S01]  /*19a0*/  BAR.SYNC.DEFER_BLOCKING 0x0 ;  /* 0x0000000000007b1d */ /* 0x000fe20000010000 */
[----:B------:R-:W-:-:S02]  /*19b0*/  FFMA.FTZ R2, R89, R2, 1 ;  /* 0x3f80000059027423 */ /* 0x000fc40000010002 */
[----:B------:R-:W-:Y:S02]  /*19c0*/  FMUL.FTZ R3, R94, R3 ;  /* 0x000000035e037220 */ /* 0x000fe40000410000 */
[----:B------:R-:W-:Y:S02]  /*19d0*/  FMUL.FTZ R23, R98, R23 ;  /* 0x0000001762177220 */ /* 0x000fe40000410000 */
[----:B------:R-:W-:Y:S02]  /*19e0*/  FADD.FTZ R93, -R103, 1 ;  /* 0x3f800000675d7421 */ /* 0x000fe40000010100 */
[----:B------:R-:W-:Y:S02]  /*19f0*/  FADD.FTZ R20, -R108, 1 ;  /* 0x3f8000006c147421 */ /* 0x000fe40000010100 */
[----:B------:R-:W-:Y:S02]  /*1a00*/  FMUL.FTZ R79, R78, R79 ;  /* 0x0000004f4e4f7220 */ /* 0x000fe40000410000 */
[----:B------:R-:W-:-:S02]  /*1a10*/  FMUL.FTZ R3, R3, R2 ;  /* 0x0000000203037220 */ /* 0x000fc40000410000 */
[----:B------:R-:W-:Y:S02]  /*1a20*/  FMUL.FTZ R23, R23, R22 ;  /* 0x0000001617177220 */ /* 0x000fe40000410000 */
[----:B------:R-:W-:Y:S02]  /*1a30*/  FFMA.FTZ R101, R84, R93, 1 ;  /* 0x3f80000054657423 */ /* 0x000fe4000001005d */
[----:B------:R-:W-:Y:S02]  /*1a40*/  FFMA.FTZ R78, R91, R20, 1 ;  /* 0x3f8000005b4e7423 */ /* 0x000fe40000010014 */
[----:B------:R-:W-:Y:S02]  /*1a50*/  FADD.FTZ R2, -R102, 1 ;  /* 0x3f80000066027421 */ /* 0x000fe40000010100 */
[----:B------:R-:W-:Y:S02]  /*1a60*/  FMUL.FTZ R93, R82, R88 ;  /* 0x00000058525d7220 */ /* 0x000fe40000410000 */
        /* <DEDUP_REMOVED lines=14> */
[----:B------:R0:W-:Y:S04]  /*1b50*/  STS [R52.X4+0x8], R23 ;  /* 0x0000081734007388 */ /* 0x0001e80000004800 */
        /* <DEDUP_REMOVED lines=18> */
[----:B------:R-:W-:Y:S01]  /*1c80*/  P2R R2, PR, RZ, 0x40 ;  /* 0x00000040ff027803 */ /* 0x000fe20000000000 */
[C---:B0-----:R-:W-:Y:S02]  /*1c90*/  IMAD R23, R27.reuse, c[0x0][0x2ec], R20 ;  /* 0x0000bb001b177a24 */ /* 0x041fe400078e0214 */
[----:B------:R-:W-:Y:S01]  /*1ca0*/  IMAD.WIDE.U32 R2, R27, c[0x0][0x2e8], RZ ;  /* 0x0000ba001b027a25 */ /* 0x000fe200078e00ff */
[----:B-1----:R-:W-:-:S04]  /*1cb0*/  LEA R79, P0, R39, c[0x0][0x338], 0x2 ;  /* 0x0000ce00274f7a11 */ /* 0x002fc800078010ff */
[----:B------:R-:W-:Y:S01]  /*1cc0*/  IADD3 R3, R3, R23, RZ ;  /* 0x0000001703037210 */ /* 0x000fe20007ffe0ff */
[----:B------:R-:W-:Y:S01]  /*1cd0*/  IMAD R21, R25, c[0x0][0x2f0], RZ ;  /* 0x0000bc0019157a24 */ /* 0x000fe200078e02ff */
[----:B------:R-:W-:-:S03]  /*1ce0*/  LEA.HI.X R20, R39, c[0x0][0x33c], R42, 0x2, P0 ;  /* 0x0000cf0027147a11 */ /* 0x000fc600000f142a */
[----:B------:R-:W-:-:S04]  /*1cf0*/  IMAD.WIDE.U32 R2, R0, c[0x0][0x2f0], R2 ;  /* 0x0000bc0000027a25 */ /* 0x000fc800078e0002 */
[----:B------:R-:W-:Y:S01]  /*1d00*/  IMAD R21, R0, c[0x0][0x2f4], R21 ;  /* 0x0000bd0000157a24 */ /* 0x000fe200078e0215 */
[----:B------:R-:W-:-:S04]  /*1d10*/  IADD3 R2, P1, R62, R2, RZ ;  /* 0x000000023e027210 */ /* 0x000fc80007f3e0ff */
[----:B------:R-:W-:Y:S02]  /*1d20*/  IADD3.X R3, R64, R21, R3, P1, !PT ;  /* 0x0000001540037210 */ /* 0x000fe40000ffe403 */
[C---:B------:R-:W-:Y:S01]  /*1d30*/  LEA R78, P1, R2.reuse, R79, 0x2 ;  /* 0x0000004f024e7211 */ /* 0x040fe200078210ff */
[----:B------:R-:W-:Y:S03]  /*1d40*/  BSSY B0, `(.L_x_11102) ;  /* 0x0000010000007945 */ /* 0x000fe60003800000 */
[----:B------:R-:W-:Y:S02]  /*1d50*/  LEA.HI.X R79, R2, R20, R3, 0x2, P1 ;  /* 0x00000014024f7211 */ /* 0x000fe400008f1403 */
[C---:B--2---:R-:W-:Y:S02]  /*1d60*/  ISETP.GE.AND P0, PT, R39.reuse, R104, PT ;  /* 0x000000682700720c */ /* 0x044fe40003f06270 */
[----:B------:R-:W-:-:S02]  /*1d70*/  IADD3 R2, P1, R39, R12, RZ ;  /* 0x0000000c27027210 */ /* 0x000fc40007f3e0ff */
[----:B------:R-:W-:Y:S02]  /*1d80*/  ISETP.GE.AND P2, PT, R7, R104, PT ;  /* 0x000000680700720c */ /* 0x000fe40003f46270 */
[----:B------:R-:W-:-:S07]  /*1d90*/  IADD3.X R3, R42, R13, RZ, P1, !PT ;  /* 0x0000000d2a037210 */ /* 0x000fce0000ffe4ff */
        /* <DEDUP_REMOVED lines=10> */
.L_x_11103:
[----:B------:R-:W-:Y:S05]  /*1e40*/  BSYNC B0 ;  /* 0x0000000000007941 */ /* 0x000fea0003800000 */
.L_x_11102:
[----:B------:R-:W-:Y:S01]  /*1e50*/  @!P2 STG.E [R78.64+-0x300], R117 ;  /* 0xfffd00754e00a986 */ /* 0x000fe2000c101906 */
[----:B------:R-:W-:Y:S01]  /*1e60*/  ISETP.GE.AND P0, PT, R9, R104, PT ;  /* 0x000000680900720c */ /* 0x000fe20003f06270 */
[----:B------:R-:W-:Y:S01]  /*1e70*/  FMUL.FTZ R89, R89, R94 ;  /* 0x0000005e59597220 */ /* 0x000fe20000410000 */
[-C--:B------:R-:W-:Y:S01]  /*1e80*/  ISETP.GE.AND P3, PT, R10, R104.reuse, PT ;  /* 0x000000680a00720c */ /* 0x080fe20003f66270 */
[----:B------:R-:W-:Y:S01]  /*1e90*/  FMUL.FTZ R95, R74, R95 ;  /* 0x0000005f4a5f7220 */ /* 0x000fe20000410000 */
[----:B------:R-:W-:Y:S01]  /*1ea0*/  ISETP.GE.AND P4, PT, R4, R104, PT ;  /* 0x000000680400720c */ /* 0x000fe20003f86270 */
[----:B------:R-:W-:Y:S01]  /*1eb0*/  FMUL.FTZ R98, R85, R98 ;  /* 0x0000006255627220 */ /* 0x000fe20000410000 */
[-C--:B------:R-:W-:Y:S01]  /*1ec0*/  ISETP.GE.AND P2, PT, R6, R104.reuse, PT ;  /* 0x000000680600720c */ /* 0x080fe20003f46270 */
[----:B------:R-:W-:Y:S01]  /*1ed0*/  FMUL.FTZ R99, R76, R99 ;  /* 0x000000634c637220 */ /* 0x000fe20000410000 */
[----:B------:R-:W-:Y:S01]  /*1ee0*/  ISETP.GE.AND P5, PT, R5, R104, PT ;  /* 0x000000680500720c */ /* 0x000fe20003fa6270 */
[----:B------:R-:W-:Y:S01]  /*1ef0*/  FMUL.FTZ R87, R87, R102 ;  /* 0x0000006657577220 */ /* 0x000fe20000410000 */
[----:B------:R-:W-:Y:S01]  /*1f00*/  ISETP.GE.AND P1, PT, R8, R104, PT ;  /* 0x000000680800720c */ /* 0x000fe20003f26270 */
[----:B------:R-:W-:-:S02]  /*1f10*/  FMUL.FTZ R103, R84, R103 ;  /* 0x0000006754677220 */ /* 0x000fc40000410000 */
[----:B------:R1:W-:Y:S01]  /*1f20*/  @!P0 STG.E [R78.64+-0x200], R121 ;  /* 0xfffe00794e008986 */ /* 0x0003e2000c101906 */
[----:B------:R-:W-:Y:S01]  /*1f30*/  ISETP.NE.U32.AND P0, PT, RZ, c[0x0][0x270], PT ;  /* 0x00009c00ff007a0c */ /* 0x000fe20003f05070 */
[----:B------:R-:W-:Y:S02]  /*1f40*/  FMUL.FTZ R90, R90, R105 ;  /* 0x000000695a5a7220 */ /* 0x000fe40000410000 */
[----:B------:R-:W-:Y:S01]  /*1f50*/  @!P3 STG.E [R78.64+-0x180], R93 ;  /* 0xfffe805d4e00b986 */ /* 0x000fe2000c101906 */
[----:B------:R-:W-:Y:S01]  /*1f60*/  ISETP.NE.AND.EX P0, PT, RZ, c[0x0][0x274], PT, P0 ;  /* 0x00009d00ff007a0c */ /* 0x000fe20003f05300 */
[----:B------:R-:W-:Y:S02]  /*1f70*/  FMUL.FTZ R91, R91, R108 ;  /* 0x0000006c5b5b7220 */ /* 0x000fe40000410000 */
[----:B------:R-:W-:Y:S01]  /*1f80*/  @!P4 STG.E [R78.64+-0x100], R101 ;  /* 0xffff00654e00c986 */ /* 0x000fe2000c101906 */
[----:B0-----:R-:W-:Y:S02]  /*1f90*/  FMUL.FTZ R23, R80, R89 ;  /* 0x0000005950177220 */ /* 0x001fe40000410000 */
[----:B------:R-:W-:Y:S01]  /*1fa0*/  FMUL.FTZ R76, R66, R95 ;  /* 0x0000005f424c7220 */ /* 0x000fe20000410000 */
[----:B------:R-:W-:Y:S01]  /*1fb0*/  @!P2 STG.E [R78.64+-0x380], R115 ;  /* 0xfffc80734e00a986 */ /* 0x000fe2000c101906 */
[----:B------:R-:W-:-:S02]  /*1fc0*/  FMUL.FTZ R80, R68, R99 ;  /* 0x0000006344507220 */ /* 0x000fc40000410000 */
[----:B-1----:R-:W-:Y:S01]  /*1fd0*/  FMUL.FTZ R121, R82, R87 ;  /* 0x0000005752797220 */ /* 0x002fe20000410000 */
[----:B------:R-:W-:Y:S01]  /*1fe0*/  @!P5 STG.E [R78.64+-0x80], R107 ;  /* 0xffff806b4e00d986 */ /* 0x000fe2000c101906 */
[----:B------:R-:W-:Y:S02]  /*1ff0*/  FMUL.FTZ R84, R70, R103 ;  /* 0x0000006746547220 */ /* 0x000fe40000410000 */
[----:B------:R-:W-:Y:S01]  /*2000*/  FMUL.FTZ R123, R83, R90 ;  /* 0x0000005a537b7220 */ /* 0x000fe20000410000 */
[----:B------:R0:W-:Y:S01]  /*2010*/  @!P1 STG.E [R78.64+-0x280], R119 ;  /* 0xfffd80774e009986 */ /* 0x0001e2000c101906 */
[----:B------:R-:W-:Y:S02]  /*2020*/  FMUL.FTZ R22, R72, R91 ;  /* 0x0000005b48167220 */ /* 0x000fe40000410000 */
[----:B0-----:R-:W-:Y:S01]  /*2030*/  FMUL.FTZ R119, R81, R98 ;  /* 0x0000006251777220 */ /* 0x001fe20000410000 */
[----:B------:R-:W-:Y:S05]  /*2040*/  @!P0 BRA `(.L_x_11104) ;  /* 0x0000047000008947 */ /* 0x000fea0003800000 */
[----:B------:R-:W-:Y:S01]  /*2050*/  BAR.SYNC.DEFER_BLOCKING 0x0 ;  /* 0x0000000000007b1d */ /* 0x000fe20000010000 */
[----:B------:R-:W-:Y:S01]  /*2060*/  FMUL.FTZ R89, R89, R86 ;  /* 0x0000005659597220 */ /* 0x000fe20000410000 */
[----:B------:R-:W-:Y:S01]  /*2070*/  LEA R70, P0, R39, c[0x0][0x270], 0x2 ;  /* 0x00009c0027467a11 */ /* 0x000fe200078010ff */
[----:B------:R-:W-:-:S02]  /*2080*/  FMUL.FTZ R95, R95, R96 ;  /* 0x000000605f5f7220 */ /* 0x000fc40000410000 */
[----:B------:R-:W-:Y:S01]  /*2090*/  FMUL.FTZ R97, R98, R97 ;  /* 0x0000006162617220 */ /* 0x000fe20000410000 */
[----:B------:R-:W-:Y:S01]  /*20a0*/  LEA.HI.X R72, R39, c[0x0][0x274], R42, 0x2, P0 ;  /* 0x00009d0027487a11 */ /* 0x000fe200000f142a */
[----:B------:R-:W-:Y:S01]  /*20b0*/  FMUL.FTZ R99, R99, R100 ;  /* 0x0000006463637220 */ /* 0x000fe20000410000 */
[----:B------:R-:W-:Y:S01]  /*20c0*/  BSSY B0, `(.L_x_11105) ;  /* 0x0000036000007945 */ /* 0x000fe20003800000 */
[----:B------:R-:W-:Y:S02]  /*20d0*/  FMUL.FTZ R87, R87, R88 ;  /* 0x0000005857577220 */ /* 0x000fe40000410000 */
[----:B------:R-:W-:Y:S02]  /*20e0*/  FMUL.FTZ R103, R103, R92 ;  /* 0x0000005c67677220 */ /* 0x000fe40000410000 */
[----:B------:R-:W-:Y:S02]  /*20f0*/  FMUL.FTZ R21, R90, R106 ;  /* 0x0000006a5a157220 */ /* 0x000fe40000410000 */
[----:B------:R-:W-:-:S02]  /*2100*/  FMUL.FTZ R91, R91, R109 ;  /* 0x0000006d5b5b7220 */ /* 0x000fc40000410000 */
[----:B------:R-:W-:Y:S01]  /*2110*/  IMAD R68, R28, c[0x0][0x210], RZ ;  /* 0x000084001c447a24 */ /* 0x000fe200078e02ff */
[----:B------:R-:W-:Y:S04]  /*2120*/  STS [R52.X4], R89 ;  /* 0x0000005934007388 */ /* 0x000fe80000004800 */
[----:B------:R-:W-:Y:S04]  /*2130*/  STS [R52.X4+0x4], R95 ;  /* 0x0000045f34007388 */ /* 0x000fe80000004800 */
[----:B------:R0:W-:Y:S04]  /*2140*/  STS [R52.X4+0x8], R97 ;  /* 0x0000086134007388 */ /* 0x0001e80000004800 */
[----:B------:R-:W-:Y:S04]  /*2150*/  STS [R52.X4+0xc], R99 ;  /* 0x00000c6334007388 */ /* 0x000fe80000004800 */
[----:B------:R-:W-:Y:S01]  /*2160*/  STS [R52.X4+0x10], R87 ;  /* 0x0000105734007388 */ /* 0x000fe20000004800 */
[----:B0-----:R-:W-:-:S03]  /*2170*/  IMAD R97, R25, c[0x0][0x218], RZ ;  /* 0x0000860019617a24 */ /* 0x001fc600078e02ff */
[----:B------:R-:W-:Y:S01]  /*2180*/  STS [R52.X4+0x14], R103 ;  /* 0x0000146734007388 */ /* 0x000fe20000004800 */
[----:B------:R-:W-:-:S03]  /*2190*/  IMAD R97, R0, c[0x0][0x21c], R97 ;  /* 0x0000870000617a24 */ /* 0x000fc600078e0261 */
[----:B------:R0:W-:Y:S04]  /*21a0*/  STS [R52.X4+0x18], R21 ;  /* 0x0000181534007388 */ /* 0x0001e80000004800 */
[----:B------:R1:W-:Y:S01]  /*21b0*/  STS [R52.X4+0x1c], R91 ;  /* 0x00001c5b34007388 */ /* 0x0003e20000004800 */
[----:B------:R-:W-:-:S06]  /*21c0*/  NOP ;  /* 0x0000000000007918 */ /* 0x000fcc0000000000 */
[----:B------:R-:W-:Y:S01]  /*21d0*/  LDS R79, [R43.X4] ;  /* 0x000000002b4f7984 */ /* 0x000fe20000004800 */
[----:B0-----:R-:W-:-:S03]  /*21e0*/  IMAD.WIDE.U32 R20, R27, c[0x0][0x210], RZ ;  /* 0x000084001b147a25 */ /* 0x001fc600078e00ff */
[----:B------:R-:W-:Y:S01]  /*21f0*/  LDS R81, [R44.X4+0x80] ;  /* 0x000080002c517984 */ /* 0x000fe20000004800 */
[----:B-1----:R-:W-:-:S03]  /*2200*/  IMAD R91, R27, c[0x0][0x214], R68 ;  /* 0x000085001b5b7a24 */ /* 0x002fc600078e0244 */
[----:B------:R-:W-:Y:S02]  /*2210*/  LDS R83, [R45.X4+0x100] ;  /* 0x000100002d537984 */ /* 0x000fe40000004800 */
[----:B------:R-:W-:Y:S02]  /*2220*/  IADD3 R21, R21, R91, RZ ;  /* 0x0000005b15157210 */ /* 0x000fe40007ffe0ff */
[----:B------:R-:W-:Y:S03]  /*2230*/  LDS R85, [R46.X4+0x180] ;  /* 0x000180002e557984 */ /* 0x000fe60000004800 */
[----:B------:R-:W-:Y:S01]  /*2240*/  IMAD.WIDE.U32 R20, R0, c[0x0][0x218], R20 ;  /* 0x0000860000147a25 */ /* 0x000fe200078e0014 */
        /* <DEDUP_REMOVED lines=29> */
.L_x_11106:
[----:B------:R-:W-:Y:S05]  /*2420*/  BSYNC B0 ;  /* 0x0000000000007941 */ /* 0x000fea0003800000 */
.L_x_11105:
[----:B------:R1:W-:Y:S01]  /*2430*/  @!P1 STG.E [R20.64+-0x380], R81 ;  /* 0xfffc805114009986 */ /* 0x0003e2000c101906 */
[-C--:B------:R-:W-:Y:S02]  /*2440*/  ISETP.GE.AND P5, PT, R4, R66.reuse, PT ;  /* 0x000000420400720c */ /* 0x080fe40003fa6270 */
[----:B------:R-:W-:Y:S01]  /*2450*/  ISETP.GE.AND P1, PT, R5, R66, PT ;  /* 0x000000420500720c */ /* 0x000fe20003f26270 */
[----:B------:R1:W-:Y:S04]  /*2460*/  @!P2 STG.E [R20.64+-0x300], R83 ;  /* 0xfffd00531400a986 */ /* 0x0003e8000c101906 */
[----:B------:R1:W-:Y:S04]  /*2470*/  @!P3 STG.E [R20.64+-0x280], R85 ;  /* 0xfffd80551400b986 */ /* 0x0003e8000c101906 */
[----:B------:R1:W-:Y:S04]  /*2480*/  @!P4 STG.E [R20.64+-0x200], R89 ;  /* 0xfffe00591400c986 */ /* 0x0003e8000c101906 */
[----:B------:R1:W-:Y:S04]  /*2490*/  @!P0 STG.E [R20.64+-0x180], R93 ;  /* 0xfffe805d14008986 */ /* 0x0003e8000c101906 */
[----:B------:R1:W-:Y:S04]  /*24a0*/  @!P5 STG.E [R20.64+-0x100], R87 ;  /* 0xffff00571400d986 */ /* 0x0003e8000c101906 */
[----:B------:R1:W-:Y:S02]  /*24b0*/  @!P1 STG.E [R20.64+-0x80], R95 ;  /* 0xffff805f14009986 */ /* 0x0003e4000c101906 */
.L_x_11104:
[----:B------:R-:W-:Y:S01]  /*24c0*/  FFMA.FTZ R29, R54, R23, R29 ;  /* 0x00000017361d7223 */ /* 0x000fe2000001001d */
[----:B------:R-:W-:Y:S01]  /*24d0*/  MOV R4, c[0x0][0x16c] ;  /* 0x00005b0000047a02 */ /* 0x000fe20000000f00 */
[----:B------:R-:W-:Y:S01]  /*24e0*/  BAR.SYNC.DEFER_BLOCKING 0x0 ;  /* 0x0000000000007b1d */ /* 0x000fe20000010000 */
[----:B-1----:R-:W-:Y:S01]  /*24f0*/  HFMA2.MMA R93, -RZ, RZ, 0, 0 ;  /* 0x00000000ff5d7435 */ /* 0x002fe200000001ff */
[----:B------:R-:W-:Y:S01]  /*2500*/  FFMA.FTZ R29, R55, R76, R29 ;  /* 0x0000004c371d7223 */ /* 0x000fe2000001001d */
[----:B------:R-:W-:Y:S01]  /*2510*/  ISETP.GE.AND P0, PT, R4, 0x1, PT ;  /* 0x000000010400780c */ /* 0x000fe20003f06270 */
[----:B------:R-:W-:Y:S01]  /*2520*/  HFMA2.MMA R81, -RZ, RZ, 0, 0 ;  /* 0x00000000ff517435 */ /* 0x000fe200000001ff */
[-C--:B-----5:R-:W-:Y:S01]  /*2530*/  FMUL.FTZ R95, R23, R24.reuse ;  /* 0x00000018175f7220 */ /* 0x0a0fe20000410000 */
[----:B------:R-:W-:Y:S01]  /*2540*/  HFMA2.MMA R85, -RZ, RZ, 0, 0 ;  /* 0x00000000ff557435 */ /* 0x000fe200000001ff */
[----:B------:R-:W-:Y:S01]  /*2550*/  FFMA.FTZ R29, R56, R119, R29 ;  /* 0x00000077381d7223 */ /* 0x000fe2000001001d */
[----:B------:R-:W-:Y:S01]  /*2560*/  HFMA2.MMA R89, -RZ, RZ, 0, 0 ;  /* 0x00000000ff597435 */ /* 0x000fe200000001ff */
[----:B------:R-:W-:Y:S01]  /*2570*/  FMUL.FTZ R97, R76, R24 ;  /* 0x000000184c617220 */ /* 0x000fe20000410000 */
[----:B0-----:R-:W-:Y:S01]  /*2580*/  MOV R79, RZ ;  /* 0x000000ff004f7202 */ /* 0x001fe20000000f00 */
[----:B------:R-:W-:Y:S01]  /*2590*/  FFMA.FTZ R29, R57, R80, R29 ;  /* 0x00000050391d7223 */ /* 0x000fe2000001001d */
[----:B------:R-:W-:Y:S01]  /*25a0*/  MOV R83, RZ ;  /* 0x000000ff00537202 */ /* 0x000fe20000000f00 */
[-C--:B------:R-:W-:Y:S01]  /*25b0*/  FMUL.FTZ R99, R119, R24.reuse ;  /* 0x0000001877637220 */ /* 0x080fe20000410000 */
[----:B------:R-:W-:Y:S01]  /*25c0*/  MOV R87, RZ ;  /* 0x000000ff00577202 */ /* 0x000fe20000000f00 */
[----:B------:R-:W-:Y:S01]  /*25d0*/  FFMA.FTZ R29, R58, R121, R29 ;  /* 0x000000793a1d7223 */ /* 0x000fe2000001001d */
[----:B------:R-:W-:Y:S01]  /*25e0*/  MOV R91, RZ ;  /* 0x000000ff005b7202 */ /* 0x000fe20000000f00 */
[----:B------:R-:W-:-:S02]  /*25f0*/  FMUL.FTZ R101, R80, R24 ;  /* 0x0000001850657220 */ /* 0x000fc40000410000 */
[----:B------:R-:W-:Y:S02]  /*2600*/  FFMA.FTZ R29, R59, R84, R29 ;  /* 0x000000543b1d7223 */ /* 0x000fe4000001001d */
[-C--:B------:R-:W-:Y:S02]  /*2610*/  FMUL.FTZ R103, R121, R24.reuse ;  /* 0x0000001879677220 */ /* 0x080fe40000410000 */
[----:B------:R-:W-:Y:S02]  /*2620*/  FFMA.FTZ R29, R60, R123, R29 ;  /* 0x0000007b3c1d7223 */ /* 0x000fe4000001001d */
[-C--:B------:R-:W-:Y:S02]  /*2630*/  FMUL.FTZ R105, R84, R24.reuse ;  /* 0x0000001854697220 */ /* 0x080fe40000410000 */
[-C--:B------:R-:W-:Y:S02]  /*2640*/  FMUL.FTZ R107, R123, R24.reuse ;  /* 0x000000187b6b7220 */ /* 0x080fe40000410000 */
[----:B------:R-:W-:-:S02]  /*2650*/  FMUL.FTZ R109, R22, R24 ;  /* 0x00000018166d7220 */ /* 0x000fc40000410000 */
[----:B------:R-:W-:Y:S01]  /*2660*/  FFMA.FTZ R29, R61, R22, R29 ;  /* 0x000000163d1d7223 */ /* 0x000fe2000001001d */
[----:B------:R-:W-:Y:S05]  /*2670*/  @!P0 BRA `(.L_x_11107) ;  /* 0x000036f000008947 */ /* 0x000fea0003800000 */
[----:B------:R-:W-:Y:S01]  /*2680*/  IMAD R21, R25, c[0x0][0x180], RZ ;  /* 0x0000600019157a24 */ /* 0x000fe200078e02ff */
[----:B------:R-:W-:Y:S01]  /*2690*/  IADD3 R11, R41, -0x2, RZ ;  /* 0xfffffffe290b7810 */ /* 0x000fe20007ffe0ff */
        /* <DEDUP_REMOVED lines=8> */
[----:B------:R-:W-:-:S02]  /*2720*/  IMAD R115, R0, c[0x0][0x1bc], R111 ;  /* 0x00006f0000737a24 */ /* 0x000fc400078e026f */
[----:B------:R-:W-:Y:S01]  /*2730*/  IMAD R93, R25, c[0x0][0x198], RZ ;  /* 0x00006600195d7a24 */ /* 0x000fe200078e02ff */
[----:B------:R-:W-:Y:S01]  /*2740*/  IADD3 R111, R5, R21, RZ ;  /* 0x00000015056f7210 */ /* 0x000fe20007ffe0ff */
[----:B------:R-:W-:Y:S01]  /*2750*/  IMAD R117, R11, c[0x0][0x16c], RZ ;  /* 0x00005b000b757a24 */ /* 0x000fe200078e02ff */
[----:B------:R-:W-:Y:S01]  /*2760*/  LEA.HI R11, R10, R10, RZ, 0x1 ;  /* 0x0000000a0a0b7211 */ /* 0x000fe200078f08ff */
[----:B------:R-:W-:Y:S01]  /*2770*/  IMAD.WIDE.U32 R6, R0, c[0x0][0x198], RZ ;  /* 0x0000660000067a25 */ /* 0x000fe200078e00ff */
[----:B------:R-:W-:Y:S02]  /*2780*/  LEA.HI.X R111, R4, c[0x0][0x224], R111, 0x3, P0 ;  /* 0x00008900046f7a11 */ /* 0x000fe400000f1c6f */
[----:B------:R-:W-:Y:S01]  /*2790*/  LEA.HI R4, R41, R41, RZ, 0x1 ;  /* 0x0000002929047211 */ /* 0x000fe200078f08ff */
[----:B------:R-:W-:Y:S01]  /*27a0*/  IMAD.WIDE.U32 R8, R0, c[0x0][0x1b8], RZ ;  /* 0x00006e0000087a25 */ /* 0x000fe200078e00ff */
[----:B------:R-:W-:Y:S02]  /*27b0*/  LOP3.LUT R11, R11, 0xfffffe, RZ, 0xc0, !PT ;  /* 0x00fffffe0b0b7812 */ /* 0x000fe400078ec0ff */
[----:B------:R-:W-:Y:S01]  /*27c0*/  LOP3.LUT R4, R4, 0x1ffffe, RZ, 0xc0, !PT ;  /* 0x001ffffe04047812 */ /* 0x000fe200078ec0ff */
[----:B------:R-:W-:Y:S01]  /*27d0*/  IMAD R93, R0, c[0x0][0x19c], R93 ;  /* 0x00006700005d7a24 */ /* 0x000fe200078e025d */
[----:B------:R-:W-:Y:S01]  /*27e0*/  LEA R68, P1, R6, c[0x0][0x228], 0x3 ;  /* 0x00008a0006447a11 */ /* 0x000fe200078218ff */
[----:B------:R-:W-:Y:S01]  /*27f0*/  IMAD.WIDE R116, R117, 0x10, R18 ;  /* 0x0000001075747825 */ /* 0x000fe200078e0212 */
[----:B------:R-:W-:-:S02]  /*2800*/  LEA R70, P2, R8, c[0x0][0x230], 0x3 ;  /* 0x00008c0008467a11 */ /* 0x000fc400078418ff */
[----:B------:R-:W-:Y:S01]  /*2810*/  IADD3 R113, R7, R93, RZ ;  /* 0x0000005d07717210 */ /* 0x000fe20007ffe0ff */
[----:B------:R-:W-:Y:S01]  /*2820*/  FADD.FTZ R78, R119, R119 ;  /* 0x00000077774e7221 */ /* 0x000fe20000010000 */
        /* <DEDUP_REMOVED lines=10> */
[----:B------:R-:W-:Y:S01]  /*28d0*/  MOV R72, R116 ;  /* 0x0000007400487202 */ /* 0x000fe20000000f00 */
[----:B------:R-:W-:Y:S01]  /*28e0*/  FADD.FTZ R84, R84, R84 ;  /* 0x0000005454547221 */ /* 0x000fe20000010000 */
[----:B------:R-:W-:Y:S01]  /*28f0*/  MOV R93, RZ ;  /* 0x000000ff005d7202 */ /* 0x000fe20000000f00 */
[----:B------:R-:W-:Y:S01]  /*2900*/  FADD.FTZ R88, R22, R22 ;  /* 0x0000001616587221 */ /* 0x000fe20000010000 */
[----:B------:R-:W-:Y:S01]  /*2910*/  LEA R127, R4, 0x880, 0xb ;  /* 0x00000880047f7811 */ /* 0x000fe200078e58ff */
[--C-:B------:R-:W-:Y:S01]  /*2920*/  FADD.FTZ R90, R77, R26.reuse ;  /* 0x0000001a4d5a7221 */ /* 0x100fe20000010000 */
[----:B------:R-:W-:Y:S01]  /*2930*/  SHF.L.U32 R100, R11, 0x8, RZ ;  /* 0x000000080b647819 */ /* 0x000fe200000006ff */
[----:B------:R-:W-:-:S02]  /*2940*/  FADD.FTZ R119, R75, R26 ;  /* 0x0000001a4b777221 */ /* 0x000fc40000010000 */
[--C-:B------:R-:W-:Y:S02]  /*2950*/  FADD.FTZ R92, R73, R26.reuse ;  /* 0x0000001a495c7221 */ /* 0x100fe40000010000 */
[--C-:B------:R-:W-:Y:S02]  /*2960*/  FADD.FTZ R121, R71, R26.reuse ;  /* 0x0000001a47797221 */ /* 0x100fe40000010000 */
[--C-:B------:R-:W-:Y:S02]  /*2970*/  FADD.FTZ R94, R69, R26.reuse ;  /* 0x0000001a455e7221 */ /* 0x100fe40000010000 */
[--C-:B------:R-:W-:Y:S02]  /*2980*/  FADD.FTZ R125, R67, R26.reuse ;  /* 0x0000001a437d7221 */ /* 0x100fe40000010000 */
[--C-:B------:R-:W-:Y:S02]  /*2990*/  FADD.FTZ R96, R65, R26.reuse ;  /* 0x0000001a41607221 */ /* 0x100fe40000010000 */
[----:B------:R-:W-:-:S02]  /*29a0*/  FADD.FTZ R123, R63, R26 ;  /* 0x0000001a3f7b7221 */ /* 0x000fc40000010000 */
.L_x_11122:
[----:B------:R-:W-:-:S05]  /*29b0*/  MOV R110, R66 ;  /* 0x00000042006e7202 */ /* 0x000fca0000000f00 */
[----:B------:R0:W2:Y:S01]  /*29c0*/  LDG.E.64 R20, [R110.64] ;  /* 0x000000066e147981 */ /* 0x0000a2000c1e1b00 */
[--C-:B------:R-:W-:Y:S01]  /*29d0*/  FADD.FTZ R102, R63, R26.reuse ;  /* 0x0000001a3f667221 */ /* 0x100fe20000010000 */
[C---:B------:R-:W-:Y:S02]  /*29e0*/  ISETP.NE.AND P0, PT, R31.reuse, RZ, PT ;  /* 0x000000ff1f00720c */ /* 0x040fe40003f05270 */
[----:B------:R-:W-:Y:S01]  /*29f0*/  IADD3 R7, R31, 0x200, RZ ;  /* 0x000002001f077810 */ /* 0x000fe20007ffe0ff */
[----:B------:R-:W-:Y:S01]  /*2a00*/  CS2R R8, SRZ ;  /* 0x0000000000087805 */ /* 0x000fe2000001ff00 */
[----:B------:R-:W-:Y:S02]  /*2a10*/  MOV R112, R68 ;  /* 0x0000004400707202 */ /* 0x000fe40000000f00 */
[----:B------:R-:W-:Y:S02]  /*2a20*/  SEL R22, R100, R7, !P0 ;  /* 0x0000000764167207 */ /* 0x000fe40004000000 */
[----:B------:R-:W-:Y:S01]  /*2a30*/  MOV R114, R70 ;  /* 0x0000004600727202 */ /* 0x000fe20000000f00 */
[----:B------:R-:W-:Y:S01]  /*2a40*/  FADD.FTZ R108, R65, R26 ;  /* 0x0000001a416c7221 */ /* 0x000fe20000010000 */
[----:B------:R-:W-:-:S04]  /*2a50*/  ISETP.NE.AND P2, PT, R168, RZ, PT ;  /* 0x000000ffa800720c */ /* 0x000fc80003f45270 */
[----:B------:R-:W-:Y:S01]  /*2a60*/  ISETP.LT.OR P1, PT, R41, 0x2, P2 ;  /* 0x000000022900780c */ /* 0x000fe20001721670 */
[----:B0-----:R-:W-:-:S12]  /*2a70*/  FADD.FTZ R110, R69, R26 ;  /* 0x0000001a456e7221 */ /* 0x001fd80000010000 */
[----:B------:R-:W-:Y:S01]  /*2a80*/  @!P1 MOV R116, R72 ;  /* 0x0000004800749202 */ /* 0x000fe20000000f00 */
        /* <DEDUP_REMOVED lines=8> */
[C---:B0-----:R-:W-:Y:S01]  /*2b10*/  FMUL.FTZ R10, R4.reuse, R5 ;  /* 0x00000005040a7220 */ /* 0x041fe20000410000 */
[----:B-1----:R0:W5:Y:S01]  /*2b20*/  LDG.E.64 R6, [R112.64] ;  /* 0x0000000670067981 */ /* 0x002162000c1e1b00 */
[----:B--2---:R-:W-:-:S03]  /*2b30*/  FMUL.FTZ R11, R4, R11 ;  /* 0x0000000b040b7220 */ /* 0x004fc60000410000 */
[----:B------:R1:W5:Y:S01]  /*2b40*/  LDG.E.64 R4, [R114.64] ;  /* 0x0000000672047981 */ /* 0x000362000c1e1b00 */
[----:B------:R-:W-:-:S03]  /*2b50*/  FMUL.FTZ R104, R21, R108 ;  /* 0x0000006c15687220 */ /* 0x000fc60000410000 */
[----:B------:R2:W-:Y:S04]  /*2b60*/  STS.64 [R22.X8+0x880], R10 ;  /* 0x0008800a16007388 */ /* 0x0005e80000008a00 */
[----:B------:R-:W-:Y:S01]  /*2b70*/  BAR.SYNC.DEFER_BLOCKING 0x0 ;  /* 0x0000000000007b1d */ /* 0x000fe20000010000 */
[----:B------:R-:W-:Y:S02]  /*2b80*/  FMUL.RZ R118, R104, 0.15915493667125701904 ;  /* 0x3e22f98368767820 */ /* 0x000fe4000040c000 */
[----:B------:R-:W-:-:S04]  /*2b90*/  FADD.FTZ R104, R67, R26 ;  /* 0x0000001a43687221 */ /* 0x000fc80000010000 */
[----:B------:R-:W-:Y:S02]  /*2ba0*/  FMUL.FTZ R106, R21, R104 ;  /* 0x00000068156a7220 */ /* 0x000fe40000410000 */
[C---:B--2---:R-:W-:Y:S02]  /*2bb0*/  FMUL.FTZ R22, R23.reuse, R108 ;  /* 0x0000006c17167220 */ /* 0x044fe40000410000 */
[----:B0-----:R-:W-:Y:S02]  /*2bc0*/  FMUL.FTZ R112, R23, R104 ;  /* 0x0000006817707220 */ /* 0x001fe40000410000 */
[----:B------:R-:W-:Y:S01]  /*2bd0*/  FMUL.RZ R120, R106, 0.15915493667125701904 ;  /* 0x3e22f9836a787820 */ /* 0x000fe2000040c000 */
[----:B------:R-:W-:Y:S01]  /*2be0*/  MUFU.COS R131, R118 ;  /* 0x0000007600837308 */ /* 0x000fe20000000000 */
[-C--:B------:R-:W-:Y:S02]  /*2bf0*/  FMUL.FTZ R106, R21, R110.reuse ;  /* 0x0000006e156a7220 */ /* 0x080fe40000410000 */
[----:B-1----:R-:W-:-:S02]  /*2c00*/  FMUL.FTZ R114, R23, R110 ;  /* 0x0000006e17727220 */ /* 0x002fc40000410000 */
[----:B------:R-:W-:-:S03]  /*2c10*/  FMUL.RZ R122, R106, 0.15915493667125701904 ;  /* 0x3e22f9836a7a7820 */ /* 0x000fc6000040c000 */
[----:B------:R-:W0:Y:S01]  /*2c20*/  MUFU.EX2 R22, R22 ;  /* 0x0000001600167308 */ /* 0x000e220000000800 */
[----:B------:R-:W-:Y:S01]  /*2c30*/  FADD.FTZ R106, R71, R26 ;  /* 0x0000001a476a7221 */ /* 0x000fe20000010000 */
[----:B------:R1:W5:Y:S06]  /*2c40*/  @!P1 LDG.E.64 R8, [R116.64+0x8] ;  /* 0x0000080674089981 */ /* 0x00036c000c1e1b00 */
[----:B------:R-:W2:Y:S08]  /*2c50*/  MUFU.SIN R129, R118 ;  /* 0x0000007600817308 */ /* 0x000eb00000000400 */
[----:B------:R3:W-:Y:S01]  /*2c60*/  MUFU.EX2 R124, R112 ;  /* 0x00000070007c7308 */ /* 0x0007e20000000800 */
[----:B-1----:R-:W-:-:S07]  /*2c70*/  FMUL.FTZ R116, R21, R106 ;  /* 0x0000006a15747220 */ /* 0x002fce0000410000 */
[----:B------:R-:W1:Y:S01]  /*2c80*/  MUFU.COS R135, R120 ;  /* 0x0000007800877308 */ /* 0x000e620000000000 */
[----:B---3--:R-:W-:-:S04]  /*2c90*/  FADD.FTZ R112, R73, R26 ;  /* 0x0000001a49707221 */ /* 0x008fc80000010000 */
[----:B------:R-:W-:-:S03]  /*2ca0*/  FMUL.FTZ R118, R21, R112 ;  /* 0x0000007015767220 */ /* 0x000fc60000410000 */
[----:B------:R3:W4:Y:S01]  /*2cb0*/  MUFU.SIN R133, R120 ;  /* 0x0000007800857308 */ /* 0x0007220000000400 */
[----:B------:R-:W-:-:S07]  /*2cc0*/  FMUL.RZ R126, R118, 0.15915493667125701904 ;  /* 0x3e22f983767e7820 */ /* 0x000fce000040c000 */
[----:B------:R0:W-:Y:S01]  /*2cd0*/  MUFU.EX2 R128, R114 ;  /* 0x0000007200807308 */ /* 0x0001e20000000800 */
[----:B---3--:R-:W-:Y:S02]  /*2ce0*/  FMUL.RZ R120, R116, 0.15915493667125701904 ;  /* 0x3e22f98374787820 */ /* 0x008fe4000040c000 */
[----:B0-----:R-:W-:-:S04]  /*2cf0*/  FADD.FTZ R114, R75, R26 ;  /* 0x0000001a4b727221 */ /* 0x001fc80000010000 */
[----:B------:R-:W-:Y:S01]  /*2d00*/  FMUL.FTZ R118, R21, R114 ;  /* 0x0000007215767220 */ /* 0x000fe20000410000 */
[----:B------:R-:W0:Y:S03]  /*2d10*/  MUFU.COS R139, R122 ;  /* 0x0000007a008b7308 */ /* 0x000e260000000000 */
[----:B------:R-:W-:Y:S02]  /*2d20*/  FMUL.RZ R136, R118, 0.15915493667125701904 ;  /* 0x3e22f98376887820 */ /* 0x000fe4000040c000 */
[----:B------:R-:W-:Y:S02]  /*2d30*/  FMUL.FTZ R118, R22, R131 ;  /* 0x0000008316767220 */ /* 0x000fe40000410000 */
[----:B------:R-:W-:Y:S01]  /*2d40*/  FMUL.FTZ R131, R54, R123 ;  /* 0x0000007b36837220 */ /* 0x000fe20000410000 */
[----:B------:R-:W-:Y:S01]  /*2d50*/  MUFU.SIN R141, R120 ;  /* 0x00000078008d7308 */ /* 0x000fe20000000400 */
[----:B------:R-:W-:-:S02]  /*2d60*/  FMUL.FTZ R116, R23, R106 ;  /* 0x0000006a17747220 */ /* 0x000fc40000410000 */
[----:B------:R-:W-:-:S05]  /*2d70*/  FMUL.FTZ R130, R23, R112 ;  /* 0x0000007017827220 */ /* 0x000fca0000410000 */
[----:B------:R2:W-:Y:S08]  /*2d80*/  MUFU.COS R143, R120 ;  /* 0x00000078008f7308 */ /* 0x0005f00000000000 */
[----:B------:R1:W3:Y:S01]  /*2d90*/  MUFU.SIN R137, R122 ;  /* 0x0000007a00897308 */ /* 0x0002e20000000400 */
[----:B--2---:R-:W-:-:S04]  /*2da0*/  FMUL.FTZ R120, R22, R129 ;  /* 0x0000008116787220 */ /* 0x004fc80000410000 */
[----:B------:R-:W-:Y:S02]  /*2db0*/  FMUL.FTZ R129, RZ, R120 ;  /* 0x00000078ff817220 */ /* 0x000fe40000410000 */
[C---:B-1----:R-:W-:Y:S02]  /*2dc0*/  FMUL.FTZ R122, R124.reuse, R135 ;  /* 0x000000877c7a7220 */ /* 0x042fe40000410000 */
[----:B----4-:R-:W-:Y:S02]  /*2dd0*/  FMUL.FTZ R124, R124, R133 ;  /* 0x000000857c7c7220 */ /* 0x010fe40000410000 */
[----:B------:R-:W-:Y:S01]  /*2de0*/  FMUL.FTZ R133, R120, R131 ;  /* 0x0000008378857220 */ /* 0x000fe20000410000 */
[----:B------:R-:W1:Y:S01]  /*2df0*/  MUFU.EX2 R132, R116 ;  /* 0x0000007400847308 */ /* 0x000e620000000800 */
[----:B------:R-:W-:Y:S02]  /*2e00*/  FMUL.FTZ R22, R23, R114 ;  /* 0x0000007217167220 */ /* 0x000fe40000410000 */
[----:B------:R-:W-:-:S02]  /*2e10*/  FFMA.FTZ R135, RZ, R118, R133 ;  /* 0x00000076ff877223 */ /* 0x000fc40000010085 */
[----:B------:R-:W-:-:S03]  /*2e20*/  FFMA.FTZ R133, R118, R131, -R129 ;  /* 0x0000008376857223 */ /* 0x000fc60000010881 */
[----:B------:R2:W-:Y:S01]  /*2e30*/  MUFU.EX2 R134, R130 ;  /* 0x0000008200867308 */ /* 0x0005e20000000800 */
[----:B------:R-:W-:Y:S02]  /*2e40*/  FADD.FTZ R135, RZ, R135 ;  /* 0x00000087ff877221 */ /* 0x000fe40000010000 */
[----:B--2---:R-:W-:-:S05]  /*2e50*/  FMUL.FTZ R130, R55, R96 ;  /* 0x0000006037827220 */ /* 0x004fca0000410000 */
[----:B------:R-:W-:Y:S01]  /*2e60*/  MUFU.SIN R145, R126 ;  /* 0x0000007e00917308 */ /* 0x000fe20000000400 */
[----:B------:R-:W-:-:S07]  /*2e70*/  FADD.FTZ R133, R130, R133 ;  /* 0x0000008582857221 */ /* 0x000fce0000010000 */
[----:B------:R0:W2:Y:S01]  /*2e80*/  MUFU.COS R147, R126 ;  /* 0x0000007e00937308 */ /* 0x0000a20000000000 */
[----:B------:R-:W-:-:S07]  /*2e90*/  FADD.FTZ R116, R77, R26 ;  /* 0x0000001a4d747221 */ /* 0x000fce0000010000 */
[----:B------:R-:W-:Y:S01]  /*2ea0*/  MUFU.EX2 R22, R22 ;  /* 0x0000001600167308 */ /* 0x000fe20000000800 */
[C---:B0-----:R-:W-:Y:S02]  /*2eb0*/  FMUL.FTZ R126, R128.reuse, R139 ;  /* 0x0000008b807e7220 */ /* 0x041fe40000410000 */
[----:B---3--:R-:W-:Y:S02]  /*2ec0*/  FMUL.FTZ R128, R128, R137 ;  /* 0x0000008980807220 */ /* 0x008fe40000410000 */
[----:B------:R-:W-:-:S03]  /*2ed0*/  FMUL.FTZ R137, R124, R133 ;  /* 0x000000857c897220 */ /* 0x000fc60000410000 */
[----:B------:R-:W0:Y:S01]  /*2ee0*/  MUFU.COS R139, R136 ;  /* 0x00000088008b7308 */ /* 0x000e220000000000 */
[----:B-1----:R-:W-:-:S07]  /*2ef0*/  FMUL.FTZ R129, R132, R143 ;  /* 0x0000008f84817220 */ /* 0x002fce0000410000 */
[----:B------:R1:W3:Y:S01]  /*2f00*/  MUFU.SIN R149, R136 ;  /* 0x0000008800957308 */ /* 0x0002e20000000400 */
[----:B------:R-:W-:Y:S02]  /*2f10*/  FMUL.FTZ R132, R132, R141 ;  /* 0x0000008d84847220 */ /* 0x000fe40000410000 */
[-C--:B-1----:R-:W-:Y:S02]  /*2f20*/  FMUL.FTZ R136, R124, R135.reuse ;  /* 0x000000877c887220 */ /* 0x082fe40000410000 */
[C---:B------:R-:W-:Y:S02]  /*2f30*/  FFMA.FTZ R135, R122.reuse, R135, R137 ;  /* 0x000000877a877223 */ /* 0x040fe40000010089 */
[----:B------:R-:W-:Y:S02]  /*2f40*/  FFMA.FTZ R136, R122, R133, -R136 ;  /* 0x000000857a887223 */ /* 0x000fe40000010888 */
[----:B------:R-:W-:Y:S02]  /*2f50*/  FMUL.FTZ R137, R56, R125 ;  /* 0x0000007d38897220 */ /* 0x000fe40000410000 */
[----:B------:R-:W-:-:S02]  /*2f60*/  FADD.FTZ R143, RZ, R135 ;  /* 0x00000087ff8f7221 */ /* 0x000fc40000010000 */
[----:B------:R-:W-:Y:S02]  /*2f70*/  FMUL.FTZ R133, R21, R116 ;  /* 0x0000007415857220 */ /* 0x000fe40000410000 */
[----:B------:R-:W-:Y:S02]  /*2f80*/  FADD.FTZ R141, R137, R136 ;  /* 0x00000088898d7221 */ /* 0x000fe40000010000 */
[----:B------:R-:W-:Y:S02]  /*2f90*/  FMUL.FTZ R140, R128, R143 ;  /* 0x0000008f808c7220 */ /* 0x000fe40000410000 */
[----:B------:R-:W-:Y:S02]  /*2fa0*/  FMUL.RZ R150, R133, 0.15915493667125701904 ;  /* 0x3e22f98385967820 */ /* 0x000fe4000040c000 */
[C---:B--2---:R-:W-:Y:S02]  /*2fb0*/  FMUL.FTZ R133, R134.reuse, R147 ;  /* 0x0000009386857220 */ /* 0x044fe40000410000 */
[----:B------:R-:W-:-:S02]  /*2fc0*/  FMUL.FTZ R135, R134, R145 ;  /* 0x0000009186877220 */ /* 0x000fc40000410000 */
[----:B0-----:R-:W-:Y:S02]  /*2fd0*/  FMUL.FTZ R134, R22, R139 ;  /* 0x0000008b16867220 */ /* 0x001fe40000410000 */
[----:B------:R-:W-:Y:S02]  /*2fe0*/  FMUL.FTZ R144, R128, R141 ;  /* 0x0000008d80907220 */ /* 0x000fe40000410000 */
[----:B---3--:R-:W-:Y:S02]  /*2ff0*/  FMUL.FTZ R136, R22, R149 ;  /* 0x0000009516887220 */ /* 0x008fe40000410000 */
[----:B------:R-:W-:Y:S02]  /*3000*/  FFMA.FTZ R142, R126, R141, -R140 ;  /* 0x0000008d7e8e7223 */ /* 0x000fe4000001088c */
[----:B------:R-:W-:Y:S02]  /*3010*/  FMUL.FTZ R139, R57, R94 ;  /* 0x0000005e398b7220 */ /* 0x000fe40000410000 */
[----:B------:R-:W-:-:S02]  /*3020*/  FMUL.FTZ R22, R10, R120 ;  /* 0x000000780a167220 */ /* 0x000fc40000410000 */
[----:B------:R-:W-:Y:S02]  /*3030*/  FMUL.FTZ R23, R23, R116 ;  /* 0x0000007417177220 */ /* 0x000fe40000410000 */
[----:B------:R-:W-:Y:S02]  /*3040*/  FMUL.FTZ R141, R11, R120 ;  /* 0x000000780b8d7220 */ /* 0x000fe40000410000 */
[----:B------:R-:W-:Y:S02]  /*3050*/  FFMA.FTZ R144, R126, R143, R144 ;  /* 0x0000008f7e907223 */ /* 0x000fe40000010090 */
        /* <DEDUP_REMOVED lines=18> */
[-C--:B------:R-:W-:Y:S02]  /*3180*/  FMUL.FTZ R22, R128, R143.reuse ;  /* 0x0000008f80167220 */ /* 0x080fe40000410000 */
        /* <DEDUP_REMOVED lines=17> */
[-C--:B------:R-:W-:Y:S02]  /*32a0*/  FMUL.FTZ R23, R135, R144.reuse ;  /* 0x0000009087177220 */ /* 0x080fe40000410000 */
[C---:B------:R-:W-:Y:S02]  /*32b0*/  FMUL.FTZ R148, R136.reuse, R145 ;  /* 0x0000009188947220 */ /* 0x040fe40000410000 */
[----:B------:R-:W-:Y:S02]  /*32c0*/  FMUL.FTZ R146, R136, R147 ;  /* 0x0000009388927220 */ /* 0x000fe40000410000 */
[C---:B------:R-:W-:Y:S02]  /*32d0*/  FFMA.FTZ R143, R133.reuse, R144, R143 ;  /* 0x00000090858f7223 */ /* 0x040fe4000001008f */
[----:B------:R-:W-:-:S02]  /*32e0*/  FFMA.FTZ R23, R133, R22, -R23 ;  /* 0x0000001685177223 */ /* 0x000fc40000010817 */
[C---:B------:R-:W-:Y:S01]  /*32f0*/  FFMA.FTZ R148, R134.reuse, R147, R148 ;  /* 0x0000009386947223 */ /* 0x040fe20000010094 */
[----:B------:R-:W-:Y:S01]  /*3300*/  ISETP.NE.AND P1, PT, R31, 0x1f, PT ;  /* 0x0000001f1f00780c */ /* 0x000fe20003f25270 */
[----:B------:R-:W-:Y:S02]  /*3310*/  FFMA.FTZ R147, R134, R145, -R146 ;  /* 0x0000009186937223 */ /* 0x000fe40000010892 */
[C---:B------:R-:W-:Y:S02]  /*3320*/  FMUL.FTZ R22, R136.reuse, R143 ;  /* 0x0000008f88167220 */ /* 0x040fe40000410000 */
[-C--:B------:R-:W-:Y:S02]  /*3330*/  FMUL.FTZ R145, R136, R23.reuse ;  /* 0x0000001788917220 */ /* 0x080fe40000410000 */
[C---:B------:R-:W-:Y:S02]  /*3340*/  FFMA.FTZ R23, R134.reuse, R23, -R22 ;  /* 0x0000001786177223 */ /* 0x040fe40000010816 */
[----:B------:R-:W-:-:S02]  /*3350*/  FFMA.FTZ R145, R134, R143, R145 ;  /* 0x0000008f86917223 */ /* 0x000fc40000010091 */
[----:B------:R-:W-:Y:S02]  /*3360*/  FADD.FTZ R149, RZ, R148 ;  /* 0x00000094ff957221 */ /* 0x000fe40000010000 */
[C---:B------:R-:W-:Y:S02]  /*3370*/  FMUL.FTZ R22, R140.reuse, R23 ;  /* 0x000000178c167220 */ /* 0x040fe40000410000 */
[-C--:B------:R-:W-:Y:S02]  /*3380*/  FMUL.FTZ R148, R140, R145.reuse ;  /* 0x000000918c947220 */ /* 0x080fe40000410000 */
[C---:B------:R-:W-:Y:S02]  /*3390*/  FFMA.FTZ R145, R138.reuse, R145, R22 ;  /* 0x000000918a917223 */ /* 0x040fe40000010016 */
[----:B------:R-:W-:Y:S02]  /*33a0*/  FFMA.FTZ R148, R138, R23, -R148 ;  /* 0x000000178a947223 */ /* 0x000fe40000010894 */
[----:B------:R0:W1:Y:S01]  /*33b0*/  @P1 LDS.64 R22, [R31.X8+0x1888] ;  /* 0x001888001f161984 */ /* 0x0000620000008a00 */
[----:B------:R-:W-:-:S04]  /*33c0*/  FMUL.FTZ R144, R60, R119 ;  /* 0x000000773c907220 */ /* 0x000fc80000410000 */
[----:B------:R-:W-:Y:S02]  /*33d0*/  FADD.FTZ R147, R144, R147 ;  /* 0x0000009390937221 */ /* 0x000fe40000010000 */
[C---:B------:R-:W-:Y:S02]  /*33e0*/  FMUL.FTZ R146, R140.reuse, R149 ;  /* 0x000000958c927220 */ /* 0x040fe40000410000 */
[-C--:B------:R-:W-:Y:S02]  /*33f0*/  FMUL.FTZ R143, R140, R147.reuse ;  /* 0x000000938c8f7220 */ /* 0x080fe40000410000 */
[C---:B------:R-:W-:Y:S02]  /*3400*/  FFMA.FTZ R146, R138.reuse, R147, -R146 ;  /* 0x000000938a927223 */ /* 0x040fe40000010892 */
        /* <DEDUP_REMOVED lines=10> */
.L_x_11109:
[----:B0-----:R-:W-:Y:S05]  /*34b0*/  BSYNC B0 ;  /* 0x0000000000007941 */ /* 0x001fea0003800000 */
.L_x_11108:
[----:B------:R-:W0:Y:S01]  /*34c0*/  SHFL.UP PT, R151, R149, 0x1, RZ ;  /* 0x0420000095977989 */ /* 0x000e2200000e00ff */
[----:B------:R-:W-:Y:S01]  /*34d0*/  ISETP.GE.AND P3, PT, R32, 0x1, PT ;  /* 0x000000012000780c */ /* 0x000fe20003f66270 */
[CC--:B-----5:R-:W-:Y:S01]  /*34e0*/  FMUL.FTZ R153, R7.reuse, R5.reuse ;  /* 0x0000000507997220 */ /* 0x0e0fe20000410000 */
[----:B------:R-:W-:Y:S01]  /*34f0*/  ISETP.NE.AND P6, PT, R168, 0x1f, PT ;  /* 0x0000001fa800780c */ /* 0x000fe20003fc5270 */
[----:B------:R-:W2:Y:S01]  /*3500*/  SHFL.UP PT, R146, R148, 0x1, RZ ;  /* 0x0420000094927989 */ /* 0x000ea200000e00ff */
[-C--:B------:R-:W-:Y:S01]  /*3510*/  FMUL.FTZ R159, R7, R4.reuse ;  /* 0x00000004079f7220 */ /* 0x080fe20000410000 */
[----:B------:R-:W-:Y:S01]  /*3520*/  ISETP.GE.OR P2, PT, R41, c[0x0][0x174], P2 ;  /* 0x00005d0029007a0c */ /* 0x000fe20001746670 */
[C---:B------:R-:W-:Y:S01]  /*3530*/  FFMA.FTZ R153, R6.reuse, R4, -R153 ;  /* 0x0000000406997223 */ /* 0x040fe20000010899 */
[----:B------:R-:W3:Y:S01]  /*3540*/  SHFL.UP PT, R152, R147, 0x1, RZ ;  /* 0x0420000093987989 */ /* 0x000ee200000e00ff */
[----:B------:R-:W-:Y:S01]  /*3550*/  FFMA.FTZ R159, R6, R5, R159 ;  /* 0x00000005069f7223 */ /* 0x000fe2000001009f */
[----:B------:R-:W-:Y:S01]  /*3560*/  BSSY B0, `(.L_x_11110) ;  /* 0x00000c1000007945 */ /* 0x000fe20003800000 */
[----:B------:R-:W-:Y:S01]  /*3570*/  ISETP.GT.U32.AND P4, PT, R168, 0x17, PT ;  /* 0x00000017a800780c */ /* 0x000fe20003f84070 */
[----:B------:R-:W4:Y:S01]  /*3580*/  SHFL.UP PT, R150, R145, 0x1, RZ ;  /* 0x0420000091967989 */ /* 0x000f2200000e00ff */
[----:B------:R-:W-:Y:S01]  /*3590*/  FMUL.FTZ R157, R88, R159 ;  /* 0x0000009f589d7220 */ /* 0x000fe20000410000 */
[----:B------:R-:W-:-:S02]  /*35a0*/  ISETP.GT.U32.AND P5, PT, R168, 0xf, PT ;  /* 0x0000000fa800780c */ /* 0x000fc40003fa4070 */
[----:B------:R-:W-:Y:S01]  /*35b0*/  SHFL.IDX PT, R8, R8, RZ, 0x1f ;  /* 0x00001fff08087589 */ /* 0x000fe200000e0000 */
[----:B------:R-:W-:-:S03]  /*35c0*/  FMUL.FTZ R6, R140, R157 ;  /* 0x0000009d8c067220 */ /* 0x000fc60000410000 */
[----:B------:R-:W-:Y:S01]  /*35d0*/  SHFL.IDX PT, R9, R9, RZ, 0x1f ;  /* 0x00001fff09097589 */ /* 0x000fe200000e0000 */
[CC--:B0-----:R-:W-:Y:S02]  /*35e0*/  FMUL.FTZ R155, R145.reuse, R151.reuse ;  /* 0x00000097919b7220 */ /* 0x0c1fe40000410000 */
[C---:B--2---:R-:W-:Y:S02]  /*35f0*/  FMUL.FTZ R7, R145.reuse, R146 ;  /* 0x0000009291077220 */ /* 0x044fe40000410000 */
[-C--:B---3--:R-:W-:Y:S02]  /*3600*/  FMUL.FTZ R154, R145, R152.reuse ;  /* 0x00000098919a7220 */ /* 0x088fe40000410000 */
[C---:B------:R-:W-:Y:S02]  /*3610*/  FFMA.FTZ R152, R148.reuse, R152, R155 ;  /* 0x0000009894987223 */ /* 0x040fe4000001009b */
[C---:B----4-:R-:W-:Y:S02]  /*3620*/  FFMA.FTZ R4, R148.reuse, R150, R7 ;  /* 0x0000009694047223 */ /* 0x050fe40000010007 */
[----:B------:R-:W-:-:S02]  /*3630*/  FFMA.FTZ R154, R148, R151, -R154 ;  /* 0x00000097949a7223 */ /* 0x000fc4000001089a */
        /* <DEDUP_REMOVED lines=11> */
[----:B------:R-:W-:Y:S01]  /*36f0*/  FFMA.FTZ R163, -R140, R155, -R146 ;  /* 0x0000009b8ca37223 */ /* 0x000fe20000010992 */
[----:B------:R-:W3:Y:S01]  /*3700*/  SHFL.UP PT, R5, R148, 0x2, RZ ;  /* 0x0440000094057989 */ /* 0x000ee200000e00ff */
[----:B------:R-:W-:Y:S02]  /*3710*/  FMUL.FTZ R151, R86, R153 ;  /* 0x0000009956977220 */ /* 0x000fe40000410000 */
        /* <DEDUP_REMOVED lines=8> */
[----:B0-----:R-:W-:Y:S02]  /*37a0*/  FMUL.FTZ R6, R4, R161 ;  /* 0x000000a104067220 */ /* 0x001fe40000410000 */
[----:B------:R-:W-:Y:S02]  /*37b0*/  FMUL.FTZ R154, R84, R159 ;  /* 0x0000009f549a7220 */ /* 0x000fe40000410000 */
[----:B--2---:R-:W-:-:S02]  /*37c0*/  FMUL.FTZ R152, R4, R145 ;  /* 0x0000009104987220 */ /* 0x004fc40000410000 */
[----:B------:R-:W-:Y:S02]  /*37d0*/  FFMA.FTZ R156, R148, R145, -R6 ;  /* 0x00000091949c7223 */ /* 0x000fe40000010806 */
[----:B---3--:R-:W-:Y:S02]  /*37e0*/  FMUL.FTZ R146, R4, R5 ;  /* 0x0000000504927220 */ /* 0x008fe40000410000 */
[----:B------:R-:W-:Y:S02]  /*37f0*/  FFMA.FTZ R158, R148, R161, R152 ;  /* 0x000000a1949e7223 */ /* 0x000fe40000010098 */
[-C--:B----4-:R-:W-:Y:S02]  /*3800*/  FMUL.FTZ R6, R4, R7.reuse ;  /* 0x0000000704067220 */ /* 0x090fe40000410000 */
[----:B------:R-:W-:Y:S02]  /*3810*/  FFMA.FTZ R7, R148, R7, R146 ;  /* 0x0000000794077223 */ /* 0x000fe40000010092 */
[----:B------:R-:W-:-:S02]  /*3820*/  @P3 FADD.FTZ R149, R149, R156 ;  /* 0x0000009c95953221 */ /* 0x000fc40000010000 */
[----:B------:R-:W-:Y:S01]  /*3830*/  @P3 FFMA.FTZ R148, R148, R5, -R6 ;  /* 0x0000000594943223 */ /* 0x000fe20000010806 */
[----:B------:R-:W-:Y:S01]  /*3840*/  FSEL R7, R4, R7, !P3 ;  /* 0x0000000704077208 */ /* 0x000fe20005800000 */
[----:B------:R-:W-:Y:S01]  /*3850*/  @P3 FADD.FTZ R147, R147, R158 ;  /* 0x0000009e93933221 */ /* 0x000fe20000010000 */
[----:B------:R-:W0:Y:S01]  /*3860*/  SHFL.UP PT, R6, R149, 0x4, RZ ;  /* 0x0480000095067989 */ /* 0x000e2200000e00ff */
[----:B------:R-:W-:Y:S01]  /*3870*/  FMUL.FTZ R152, R84, R153 ;  /* 0x0000009954987220 */ /* 0x000fe20000410000 */
[----:B------:R-:W-:Y:S01]  /*3880*/  ISETP.GE.AND P3, PT, R32, 0x4, PT ;  /* 0x000000042000780c */ /* 0x000fe20003f66270 */
[----:B------:R-:W-:Y:S01]  /*3890*/  FADD.FTZ R158, -R154, R165 ;  /* 0x000000a59a9e7221 */ /* 0x000fe20000010100 */
[----:B------:R-:W2:Y:S01]  /*38a0*/  SHFL.UP PT, R145, R147, 0x4, RZ ;  /* 0x0480000093917989 */ /* 0x000ea200000e00ff */
[----:B------:R-:W-:Y:S02]  /*38b0*/  FADD.FTZ R146, R152, R163 ;  /* 0x000000a398927221 */ /* 0x000fe40000010000 */
[C---:B------:R-:W-:Y:S01]  /*38c0*/  FMUL.FTZ R156, R135.reuse, -R158 ;  /* 0x8000009e879c7220 */ /* 0x040fe20000410000 */
[----:B------:R-:W3:Y:S01]  /*38d0*/  SHFL.UP PT, R4, R148, 0x4, RZ ;  /* 0x0480000094047989 */ /* 0x000ee200000e00ff */
[----:B------:R-:W-:-:S02]  /*38e0*/  FMUL.FTZ R160, R135, -R146 ;  /* 0x8000009287a07220 */ /* 0x000fc40000410000 */
[C---:B------:R-:W-:Y:S01]  /*38f0*/  FFMA.FTZ R163, R133.reuse, R146, -R156 ;  /* 0x0000009285a37223 */ /* 0x040fe2000001089c */
[----:B------:R-:W4:Y:S01]  /*3900*/  SHFL.UP PT, R5, R7, 0x4, RZ ;  /* 0x0480000007057989 */ /* 0x000f2200000e00ff */
[----:B------:R-:W-:Y:S02]  /*3910*/  FFMA.FTZ R165, R133, R158, R160 ;  /* 0x0000009e85a57223 */ /* 0x000fe400000100a0 */
[----:B------:R-:W-:Y:S02]  /*3920*/  FMUL.FTZ R156, R82, R159 ;  /* 0x0000009f529c7220 */ /* 0x000fe40000410000 */
[----:B-1----:R-:W-:Y:S02]  /*3930*/  FMUL.FTZ R161, R140, R23 ;  /* 0x000000178ca17220 */ /* 0x002fe40000410000 */
[----:B------:R-:W-:Y:S02]  /*3940*/  FMUL.FTZ R158, R82, R153 ;  /* 0x00000099529e7220 */ /* 0x000fe40000410000 */
[----:B------:R-:W-:-:S02]  /*3950*/  FMUL.FTZ R146, R140, -R22 ;  /* 0x800000168c927220 */ /* 0x000fc40000410000 */
[----:B------:R-:W-:Y:S02]  /*3960*/  FADD.FTZ R165, -R156, R165 ;  /* 0x000000a59ca57221 */ /* 0x000fe40000010100 */
[----:B------:R-:W-:Y:S02]  /*3970*/  FFMA.FTZ R161, R138, R22, -R161 ;  /* 0x000000168aa17223 */ /* 0x000fe400000108a1 */
[----:B------:R-:W-:Y:S02]  /*3980*/  FADD.FTZ R162, R158, R163 ;  /* 0x000000a39ea27221 */ /* 0x000fe40000010000 */
[----:B------:R-:W-:Y:S02]  /*3990*/  FFMA.FTZ R163, R138, -R23, R146 ;  /* 0x800000178aa37223 */ /* 0x000fe40000010092 */
[----:B------:R-:W-:Y:S02]  /*39a0*/  FMUL.FTZ R164, R132, -R165 ;  /* 0x800000a584a47220 */ /* 0x000fe40000410000 */
[----:B------:R-:W-:-:S02]  /*39b0*/  FMUL.FTZ R160, R136, -R161 ;  /* 0x800000a188a07220 */ /* 0x000fc40000410000 */
[-C--:B------:R-:W-:Y:S02]  /*39c0*/  FMUL.FTZ R146, R136, -R163.reuse ;  /* 0x800000a388927220 */ /* 0x080fe40000410000 */
[-C--:B------:R-:W-:Y:S02]  /*39d0*/  FFMA.FTZ R167, R129, R162.reuse, -R164 ;  /* 0x000000a281a77223 */ /* 0x080fe400000108a4 */
[----:B------:R-:W-:Y:S02]  /*39e0*/  FFMA.FTZ R164, R134, R163, R160 ;  /* 0x000000a386a47223 */ /* 0x000fe400000100a0 */
[----:B------:R-:W-:Y:S02]  /*39f0*/  FMUL.FTZ R166, R132, -R162 ;  /* 0x800000a284a67220 */ /* 0x000fe40000410000 */
[----:B0-----:R-:W-:Y:S02]  /*3a00*/  FMUL.FTZ R160, R7, R6 ;  /* 0x0000000607a07220 */ /* 0x001fe40000410000 */
[----:B------:R-:W-:-:S02]  /*3a10*/  FFMA.FTZ R162, R134, R161, -R146 ;  /* 0x000000a186a27223 */ /* 0x000fc40000010892 */
[C---:B--2---:R-:W-:Y:S02]  /*3a20*/  FMUL.FTZ R163, R7.reuse, R145 ;  /* 0x0000009107a37220 */ /* 0x044fe40000410000 */
[C---:B---3--:R-:W-:Y:S02]  /*3a30*/  FMUL.FTZ R146, R7.reuse, R4 ;  /* 0x0000000407927220 */ /* 0x048fe40000410000 */
[----:B----4-:R-:W-:Y:S02]  /*3a40*/  FMUL.FTZ R161, R7, R5 ;  /* 0x0000000507a17220 */ /* 0x010fe40000410000 */
[C---:B------:R-:W-:Y:S02]  /*3a50*/  FFMA.FTZ R160, R148.reuse, R145, R160 ;  /* 0x0000009194a07223 */ /* 0x040fe400000100a0 */
[C---:B------:R-:W-:Y:S02]  /*3a60*/  FFMA.FTZ R6, R148.reuse, R6, -R163 ;  /* 0x0000000694067223 */ /* 0x040fe400000108a3 */
[----:B------:R-:W-:-:S02]  /*3a70*/  FFMA.FTZ R146, R148, R5, R146 ;  /* 0x0000000594927223 */ /* 0x000fc40000010092 */
[----:B------:R-:W-:Y:S02]  /*3a80*/  @P3 FFMA.FTZ R148, R148, R4, -R161 ;  /* 0x0000000494943223 */ /* 0x000fe400000108a1 */
[----:B------:R-:W-:Y:S01]  /*3a90*/  @P3 FADD.FTZ R147, R147, R160 ;  /* 0x000000a093933221 */ /* 0x000fe20000010000 */
[----:B------:R-:W-:Y:S01]  /*3aa0*/  FSEL R146, R7, R146, !P3 ;  /* 0x0000009207927208 */ /* 0x000fe20005800000 */
[C---:B------:R-:W-:Y:S01]  /*3ab0*/  FMUL.FTZ R160, R80.reuse, R153 ;  /* 0x0000009950a07220 */ /* 0x040fe20000410000 */
[----:B------:R-:W0:Y:S01]  /*3ac0*/  SHFL.UP PT, R5, R148, 0x8, RZ ;  /* 0x0500000094057989 */ /* 0x000e2200000e00ff */
[----:B------:R-:W-:Y:S02]  /*3ad0*/  FFMA.FTZ R166, R129, R165, R166 ;  /* 0x000000a581a67223 */ /* 0x000fe400000100a6 */
[----:B------:R-:W-:Y:S01]  /*3ae0*/  FMUL.FTZ R161, R80, R159 ;  /* 0x0000009f50a17220 */ /* 0x000fe20000410000 */
[----:B------:R-:W-:Y:S01]  /*3af0*/  SHFL.UP PT, R165, R147, 0x8, RZ ;  /* 0x0500000093a57989 */ /* 0x000fe200000e00ff */
[----:B------:R-:W-:Y:S01]  /*3b00*/  @P3 FADD.FTZ R149, R149, R6 ;  /* 0x0000000695953221 */ /* 0x000fe20000010000 */
[----:B------:R-:W-:Y:S01]  /*3b10*/  ISETP.GE.AND P3, PT, R32, 0x8, PT ;  /* 0x000000082000780c */ /* 0x000fe20003f66270 */
[----:B------:R-:W-:Y:S01]  /*3b20*/  FADD.FTZ R167, R160, R167 ;  /* 0x000000a7a0a77221 */ /* 0x000fe20000010000 */
[----:B------:R-:W-:Y:S01]  /*3b30*/  SHFL.UP PT, R7, R146, 0x8, RZ ;  /* 0x0500000092077989 */ /* 0x000fe200000e00ff */
[----:B------:R-:W-:-:S02]  /*3b40*/  FADD.FTZ R163, -R161, R166 ;  /* 0x000000a6a1a37221 */ /* 0x000fc40000010100 */
[C---:B------:R-:W-:Y:S01]  /*3b50*/  FMUL.FTZ R4, R135.reuse, -R164 ;  /* 0x800000a487047220 */ /* 0x040fe20000410000 */
[----:B------:R-:W1:Y:S01]  /*3b60*/  SHFL.UP PT, R145, R149, 0x8, RZ ;  /* 0x0500000095917989 */ /* 0x000e6200000e00ff */
[-C--:B------:R-:W-:Y:S02]  /*3b70*/  FMUL.FTZ R6, R135, -R162.reuse ;  /* 0x800000a287067220 */ /* 0x080fe40000410000 */
[C---:B------:R-:W-:Y:S02]  /*3b80*/  FMUL.FTZ R169, R128.reuse, -R167 ;  /* 0x800000a780a97220 */ /* 0x040fe40000410000 */
[-C--:B------:R-:W-:Y:S02]  /*3b90*/  FMUL.FTZ R166, R128, -R163.reuse ;  /* 0x800000a380a67220 */ /* 0x080fe40000410000 */
[----:B------:R-:W-:Y:S02]  /*3ba0*/  FFMA.FTZ R4, R133, R162, -R4 ;  /* 0x000000a285047223 */ /* 0x000fe40000010804 */
[----:B------:R-:W-:-:S02]  /*3bb0*/  FFMA.FTZ R169, R126, R163, R169 ;  /* 0x000000a37ea97223 */ /* 0x000fc400000100a9 */
[----:B------:R-:W-:Y:S02]  /*3bc0*/  FFMA.FTZ R6, R133, R164, R6 ;  /* 0x000000a485067223 */ /* 0x000fe40000010006 */
[----:B------:R-:W-:Y:S02]  /*3bd0*/  FFMA.FTZ R172, R126, R167, -R166 ;  /* 0x000000a77eac7223 */ /* 0x000fe400000108a6 */
[C---:B------:R-:W-:Y:S02]  /*3be0*/  FMUL.FTZ R162, R78.reuse, R159 ;  /* 0x0000009f4ea27220 */ /* 0x040fe40000410000 */
[----:B------:R-:W-:Y:S02]  /*3bf0*/  FMUL.FTZ R163, R78, R153 ;  /* 0x000000994ea37220 */ /* 0x000fe40000410000 */
[C---:B------:R-:W-:Y:S02]  /*3c00*/  FMUL.FTZ R166, R132.reuse, -R4 ;  /* 0x8000000484a67220 */ /* 0x040fe40000410000 */
[----:B------:R-:W-:-:S02]  /*3c10*/  FMUL.FTZ R164, R132, -R6 ;  /* 0x8000000684a47220 */ /* 0x000fc40000410000 */
[----:B------:R-:W-:Y:S02]  /*3c20*/  FADD.FTZ R173, -R162, R169 ;  /* 0x000000a9a2ad7221 */ /* 0x000fe40000010100 */
[----:B------:R-:W-:Y:S02]  /*3c30*/  FADD.FTZ R171, R163, R172 ;  /* 0x000000aca3ab7221 */ /* 0x000fe40000010000 */
[C---:B------:R-:W-:Y:S02]  /*3c40*/  FFMA.FTZ R169, R129.reuse, R6, R166 ;  /* 0x0000000681a97223 */ /* 0x040fe400000100a6 */
[----:B------:R-:W-:Y:S02]  /*3c50*/  FFMA.FTZ R167, R129, R4, -R164 ;  /* 0x0000000481a77223 */ /* 0x000fe400000108a4 */
[----:B------:R-:W-:Y:S02]  /*3c60*/  FMUL.FTZ R164, R124, -R171 ;  /* 0x800000ab7ca47220 */ /* 0x000fe40000410000 */
[----:B------:R-:W-:-:S02]  /*3c70*/  FMUL.FTZ R4, R128, -R169 ;  /* 0x800000a980047220 */ /* 0x000fc40000410000 */
[-C--:B------:R-:W-:Y:S02]  /*3c80*/  FMUL.FTZ R6, R124, -R173.reuse ;  /* 0x800000ad7c067220 */ /* 0x080fe40000410000 */
[----:B------:R-:W-:Y:S02]  /*3c90*/  FFMA.FTZ R172, R122, R173, R164 ;  /* 0x000000ad7aac7223 */ /* 0x000fe400000100a4 */
[----:B------:R-:W-:Y:S02]  /*3ca0*/  FFMA.FTZ R173, R126, R167, -R4 ;  /* 0x000000a77ead7223 */ /* 0x000fe40000010804 */
[----:B0-----:R-:W-:Y:S02]  /*3cb0*/  FMUL.FTZ R4, R146, R5 ;  /* 0x0000000592047220 */ /* 0x001fe40000410000 */
[----:B------:R-:W-:Y:S02]  /*3cc0*/  FFMA.FTZ R175, R122, R171, -R6 ;  /* 0x000000ab7aaf7223 */ /* 0x000fe40000010806 */
[----:B------:R-:W-:-:S02]  /*3cd0*/  FMUL.FTZ R166, R128, -R167 ;  /* 0x800000a780a67220 */ /* 0x000fc40000410000 */
[C---:B-1----:R-:W-:Y:S02]  /*3ce0*/  FMUL.FTZ R164, R146.reuse, R145 ;  /* 0x0000009192a47220 */ /* 0x042fe40000410000 */
[----:B------:R-:W-:Y:S02]  /*3cf0*/  FMUL.FTZ R6, R146, R165 ;  /* 0x000000a592067220 */ /* 0x000fe40000410000 */
[-C--:B------:R-:W-:Y:S01]  /*3d00*/  FFMA.FTZ R167, R148, R7.reuse, R4 ;  /* 0x0000000794a77223 */ /* 0x080fe20000010004 */
[----:B------:R-:W-:Y:S01]  /*3d10*/  MOV R4, 0x3f800000 ;  /* 0x3f80000000047802 */ /* 0x000fe20000000f00 */
[----:B------:R-:W-:Y:S02]  /*3d20*/  FMUL.FTZ R7, R146, R7 ;  /* 0x0000000792077220 */ /* 0x000fe40000410000 */
[----:B------:R-:W-:Y:S01]  /*3d30*/  FFMA.FTZ R164, R148, R165, R164 ;  /* 0x000000a594a47223 */ /* 0x000fe200000100a4 */
[----:B------:R-:W-:Y:S01]  /*3d40*/  FSEL R167, R146, R167, !P3 ;  /* 0x000000a792a77208 */ /* 0x000fe20005800000 */
[----:B------:R-:W-:-:S02]  /*3d50*/  FFMA.FTZ R6, R148, R145, -R6 ;  /* 0x0000009194067223 */ /* 0x000fc40000010806 */
[----:B------:R-:W-:Y:S01]  /*3d60*/  @P3 FFMA.FTZ R148, R148, R5, -R7 ;  /* 0x0000000594943223 */ /* 0x000fe20000010807 */
[----:B------:R-:W-:Y:S01]  /*3d70*/  HFMA2.MMA R5, -RZ, RZ, 0, 0 ;  /* 0x00000000ff057435 */ /* 0x000fe200000001ff */
[----:B------:R-:W-:Y:S01]  /*3d80*/  FFMA.FTZ R145, R126, R169, R166 ;  /* 0x000000a97e917223 */ /* 0x000fe200000100a6 */
[----:B------:R-:W-:Y:S01]  /*3d90*/  SHFL.UP PT, R146, R167, 0x10, RZ ;  /* 0x06000000a7927989 */ /* 0x000fe200000e00ff */
        /* <DEDUP_REMOVED lines=8> */
[----:B------:R-:W-:Y:S01]  /*3e20*/  FMUL.FTZ R7, R124, -R173 ;  /* 0x800000ad7c077220 */ /* 0x000fe20000410000 */
[----:B------:R-:W2:Y:S01]  /*3e30*/  SHFL.UP PT, R169, R149, 0x10, RZ ;  /* 0x0600000095a97989 */ /* 0x000ea200000e00ff */
[----:B------:R-:W-:Y:S02]  /*3e40*/  FADD.FTZ R175, R164, R175 ;  /* 0x000000afa4af7221 */ /* 0x000fe40000010000 */
[----:B------:R-:W-:Y:S02]  /*3e50*/  FMUL.FTZ R172, R120, -R179 ;  /* 0x800000b378ac7220 */ /* 0x000fe40000410000 */
[-C--:B------:R-:W-:Y:S02]  /*3e60*/  FFMA.FTZ R177, R122, R145.reuse, R7 ;  /* 0x000000917ab17223 */ /* 0x080fe40000010007 */
[----:B------:R-:W-:Y:S01]  /*3e70*/  FMUL.FTZ R145, R124, -R145 ;  /* 0x800000917c917220 */ /* 0x000fe20000410000 */
[----:B------:R-:W-:Y:S01]  /*3e80*/  CS2R R6, SRZ ;  /* 0x0000000000067805 */ /* 0x000fe2000001ff00 */
[----:B------:R-:W-:-:S02]  /*3e90*/  FFMA.FTZ R178, R118, R175, -R172 ;  /* 0x000000af76b27223 */ /* 0x000fc400000108ac */
[----:B------:R-:W-:Y:S02]  /*3ea0*/  FMUL.FTZ R172, R120, -R175 ;  /* 0x800000af78ac7220 */ /* 0x000fe40000410000 */
[----:B------:R-:W-:Y:S01]  /*3eb0*/  FFMA.FTZ R175, R122, R173, -R145 ;  /* 0x000000ad7aaf7223 */ /* 0x000fe20000010891 */
[----:B------:R-:W3:Y:S01]  /*3ec0*/  @!P2 LDS.128 R4, [UR4+0x1980] ;  /* 0x00198004ff04a984 */ /* 0x000ee20008000c00 */
[----:B------:R-:W-:Y:S01]  /*3ed0*/  FFMA.FTZ R179, R118, R179, R172 ;  /* 0x000000b376b37223 */ /* 0x000fe200000100ac */
[----:B------:R-:W-:Y:S01]  /*3ee0*/  ISETP.GT.U32.AND P2, PT, R168, 0x1d, PT ;  /* 0x0000001da800780c */ /* 0x000fe20003f44070 */
[C---:B0-----:R-:W-:Y:S02]  /*3ef0*/  FMUL.FTZ R173, R167.reuse, R166 ;  /* 0x000000a6a7ad7220 */ /* 0x041fe40000410000 */
[----:B------:R-:W-:Y:S02]  /*3f00*/  FMUL.FTZ R145, R120, -R177 ;  /* 0x800000b178917220 */ /* 0x000fe40000410000 */
[----:B-1----:R-:W-:-:S02]  /*3f10*/  FMUL.FTZ R172, R167, R171 ;  /* 0x000000aba7ac7220 */ /* 0x002fc40000410000 */
[CC--:B------:R-:W-:Y:S02]  /*3f20*/  FFMA.FTZ R176, R148.reuse, R146.reuse, R173 ;  /* 0x0000009294b07223 */ /* 0x0c0fe400000100ad */
[CC--:B--2---:R-:W-:Y:S02]  /*3f30*/  FMUL.FTZ R174, R167.reuse, R169.reuse ;  /* 0x000000a9a7ae7220 */ /* 0x0c4fe40000410000 */
[C---:B------:R-:W-:Y:S01]  /*3f40*/  FMUL.FTZ R173, R167.reuse, R146 ;  /* 0x00000092a7ad7220 */ /* 0x040fe20000410000 */
[----:B------:R-:W-:Y:S01]  /*3f50*/  FSEL R176, R167, R176, !P3 ;  /* 0x000000b0a7b07208 */ /* 0x000fe20005800000 */
[C---:B------:R-:W-:Y:S02]  /*3f60*/  FFMA.FTZ R172, R148.reuse, R169, -R172 ;  /* 0x000000a994ac7223 */ /* 0x040fe400000108ac */
[----:B------:R-:W-:Y:S02]  /*3f70*/  FFMA.FTZ R174, R148, R171, R174 ;  /* 0x000000ab94ae7223 */ /* 0x000fe400000100ae */
[----:B------:R-:W-:Y:S01]  /*3f80*/  FFMA.FTZ R145, R118, R175, -R145 ;  /* 0x000000af76917223 */ /* 0x000fe20000010891 */
[----:B------:R-:W0:Y:S01]  /*3f90*/  SHFL.UP PT, R176, R176, 0x1, RZ ;  /* 0x04200000b0b07989 */ /* 0x000e2200000e00ff */
[----:B------:R-:W-:-:S02]  /*3fa0*/  @P3 FFMA.FTZ R148, R148, R166, -R173 ;  /* 0x000000a694943223 */ /* 0x000fc400000108ad */
[----:B------:R-:W-:Y:S01]  /*3fb0*/  FMUL.FTZ R175, R120, -R175 ;  /* 0x800000af78af7220 */ /* 0x000fe20000410000 */
[----:B------:R1:W2:Y:S01]  /*3fc0*/  SHFL.DOWN PT, R169, R145, 0x1, 0x1f ;  /* 0x08201f0091a97f89 */ /* 0x0002a200000e0000 */
[C---:B------:R-:W-:Y:S02]  /*3fd0*/  FMUL.FTZ R167, R74.reuse, R153 ;  /* 0x000000994aa77220 */ /* 0x040fe40000410000 */
[----:B------:R-:W-:Y:S01]  /*3fe0*/  FMUL.FTZ R166, R74, R159 ;  /* 0x0000009f4aa67220 */ /* 0x000fe20000410000 */
[----:B------:R-:W4:Y:S01]  /*3ff0*/  SHFL.UP PT, R148, R148, 0x1, RZ ;  /* 0x0420000094947989 */ /* 0x000f2200000e00ff */
[----:B------:R-:W-:Y:S02]  /*4000*/  @P3 FADD.FTZ R149, R149, R172 ;  /* 0x000000ac95953221 */ /* 0x000fe40000010000 */
[----:B------:R-:W-:Y:S01]  /*4010*/  @P3 FADD.FTZ R147, R147, R174 ;  /* 0x000000ae93933221 */ /* 0x000fe20000010000 */
[----:B------:R-:W-:Y:S01]  /*4020*/  ISETP.GT.U32.AND P3, PT, R168, 0x1b, PT ;  /* 0x0000001ba800780c */ /* 0x000fe20003f64070 */
[----:B------:R-:W-:-:S02]  /*4030*/  FFMA.FTZ R146, R118, R177, R175 ;  /* 0x000000b176927223 */ /* 0x000fc400000100af */
[----:B------:R-:W-:Y:S01]  /*4040*/  FADD.FTZ R153, R167, R178 ;  /* 0x000000b2a7997221 */ /* 0x000fe20000010000 */
[----:B------:R-:W0:Y:S01]  /*4050*/  SHFL.UP PT, R149, R149, 0x1, RZ ;  /* 0x0420000095957989 */ /* 0x000e2200000e00ff */
[----:B------:R-:W-:-:S03]  /*4060*/  FADD.FTZ R159, -R166, R179 ;  /* 0x000000b3a69f7221 */ /* 0x000fc60000010100 */
[----:B------:R1:W0:Y:S04]  /*4070*/  SHFL.DOWN PT, R171, R146, 0x1, 0x1f ;  /* 0x08201f0092ab7f89 */ /* 0x00022800000e0000 */
[----:B------:R1:W0:Y:S04]  /*4080*/  SHFL.DOWN PT, R173, R153, 0x1, 0x1f ;  /* 0x08201f0099ad7f89 */ /* 0x00022800000e0000 */
[----:B------:R1:W0:Y:S04]  /*4090*/  SHFL.DOWN PT, R175, R159, 0x1, 0x1f ;  /* 0x08201f009faf7f89 */ /* 0x00022800000e0000 */
[----:B------:R-:W0:Y:S01]  /*40a0*/  SHFL.UP PT, R147, R147, 0x1, RZ ;  /* 0x0420000093937989 */ /* 0x000e2200000e00ff */
[----:B------:R-:W-:Y:S05]  /*40b0*/  @!P6 BRA `(.L_x_11111) ;  /* 0x000000b00000e947 */ /* 0x000fea0003800000 */
[C---:B0-234-:R-:W-:Y:S02]  /*40c0*/  FMUL.FTZ R172, R146.reuse, R171 ;  /* 0x000000ab92ac7220 */ /* 0x05dfe40000410000 */
[----:B------:R-:W-:-:S02]  /*40d0*/  FMUL.FTZ R174, R146, R175 ;  /* 0x000000af92ae7220 */ /* 0x000fc40000410000 */
[C---:B------:R-:W-:Y:S02]  /*40e0*/  FMUL.FTZ R178, R146.reuse, R173 ;  /* 0x000000ad92b27220 */ /* 0x040fe40000410000 */
        /* <DEDUP_REMOVED lines=8> */
.L_x_11111:
[----:B--234-:R-:W-:Y:S05]  /*4170*/  BSYNC B0 ;  /* 0x0000000000007941 */ /* 0x01cfea0003800000 */
.L_x_11110:
[----:B------:R2:W3:Y:S01]  /*4180*/  SHFL.DOWN PT, R169, R145, 0x2, 0x1f ;  /* 0x08401f0091a97f89 */ /* 0x0004e200000e0000 */
[----:B------:R-:W-:Y:S03]  /*4190*/  BSSY B0, `(.L_x_11112) ;  /* 0x0000010000007945 */ /* 0x000fe60003800000 */
[----:B0-----:R2:W0:Y:S04]  /*41a0*/  SHFL.DOWN PT, R171, R146, 0x2, 0x1f ;  /* 0x08401f0092ab7f89 */ /* 0x00142800000e0000 */
[----:B------:R2:W4:Y:S04]  /*41b0*/  SHFL.DOWN PT, R173, R153, 0x2, 0x1f ;  /* 0x08401f0099ad7f89 */ /* 0x00052800000e0000 */
[----:B------:R2:W1:Y:S01]  /*41c0*/  SHFL.DOWN PT, R175, R159, 0x2, 0x1f ;  /* 0x08401f009faf7f89 */ /* 0x00046200000e0000 */
[----:B------:R-:W-:Y:S05]  /*41d0*/  @P2 BRA `(.L_x_11113) ;  /* 0x000000b000002947 */ /* 0x000fea0003800000 */
[C---:B0-----:R-:W-:Y:S02]  /*41e0*/  FMUL.FTZ R172, R146.reuse, R171 ;  /* 0x000000ab92ac7220 */ /* 0x041fe40000410000 */
[----:B-1----:R-:W-:-:S02]  /*41f0*/  FMUL.FTZ R174, R146, R175 ;  /* 0x000000af92ae7220 */ /* 0x002fc40000410000 */
[C---:B----4-:R-:W-:Y:S02]  /*4200*/  FMUL.FTZ R178, R146.reuse, R173 ;  /* 0x000000ad92b27220 */ /* 0x050fe40000410000 */
        /* <DEDUP_REMOVED lines=8> */
.L_x_11113:
[----:B------:R-:W-:Y:S05]  /*4290*/  BSYNC B0 ;  /* 0x0000000000007941 */ /* 0x000fea0003800000 */
.L_x_11112:
[----:B---3--:R3:W2:Y:S01]  /*42a0*/  SHFL.DOWN PT, R169, R145, 0x4, 0x1f ;  /* 0x08801f0091a97f89 */ /* 0x0086a200000e0000 */
[----:B------:R-:W-:Y:S03]  /*42b0*/  BSSY B0, `(.L_x_11114) ;  /* 0x0000010000007945 */ /* 0x000fe60003800000 */
[----:B0-----:R3:W0:Y:S04]  /*42c0*/  SHFL.DOWN PT, R171, R146, 0x4, 0x1f ;  /* 0x08801f0092ab7f89 */ /* 0x00162800000e0000 */
[----:B----4-:R3:W4:Y:S04]  /*42d0*/  SHFL.DOWN PT, R173, R153, 0x4, 0x1f ;  /* 0x08801f0099ad7f89 */ /* 0x01072800000e0000 */
[----:B-1----:R3:W1:Y:S01]  /*42e0*/  SHFL.DOWN PT, R175, R159, 0x4, 0x1f ;  /* 0x08801f009faf7f89 */ /* 0x00266200000e0000 */
        /* <DEDUP_REMOVED lines=12> */
.L_x_11115:
[----:B------:R-:W-:Y:S05]  /*43b0*/  BSYNC B0 ;  /* 0x0000000000007941 */ /* 0x000fea0003800000 */
.L_x_11114:
[----:B--2---:R2:W3:Y:S01]  /*43c0*/  SHFL.DOWN PT, R169, R145, 0x8, 0x1f ;  /* 0x09001f0091a97f89 */ /* 0x0044e200000e0000 */
        /* <DEDUP_REMOVED lines=16> */
.L_x_11117:
[----:B------:R-:W-:Y:S05]  /*44d0*/  BSYNC B0 ;  /* 0x0000000000007941 */ /* 0x000fea0003800000 */
.L_x_11116:
        /* <DEDUP_REMOVED lines=17> */
.L_x_11119:
[----:B------:R-:W-:Y:S05]  /*45f0*/  BSYNC B0 ;  /* 0x0000000000007941 */ /* 0x000fea0003800000 */
.L_x_11118:
[----:B--2---:R-:W-:Y:S01]  /*4600*/  SHFL.DOWN PT, R169, R146, 0x1, 0x1f ;  /* 0x08201f0092a97f89 */ /* 0x004fe200000e0000 */
[----:B------:R-:W-:Y:S01]  /*4610*/  ISETP.NE.AND P2, PT, R31, RZ, PT ;  /* 0x000000ff1f00720c */ /* 0x000fe20003f45270 */
[----:B------:R-:W-:Y:S02]  /*4620*/  BSSY B0, `(.L_x_11120) ;  /* 0x000015f000007945 */ /* 0x000fe40003800000 */
[----:B------:R-:W2:Y:S04]  /*4630*/  SHFL.IDX PT, R174, R7, RZ, 0x1f ;  /* 0x00001fff07ae7589 */ /* 0x000ea800000e0000 */
[----:B----4-:R-:W4:Y:S04]  /*4640*/  SHFL.IDX PT, R173, R6, RZ, 0x1f ;  /* 0x00001fff06ad7589 */ /* 0x010f2800000e0000 */
[----:B0-----:R-:W0:Y:S04]  /*4650*/  SHFL.DOWN PT, R171, R145, 0x1, 0x1f ;  /* 0x08201f0091ab7f89 */ /* 0x001e2800000e0000 */
[----:B-1----:R-:W1:Y:S04]  /*4660*/  SHFL.DOWN PT, R175, R153, 0x1, 0x1f ;  /* 0x08201f0099af7f89 */ /* 0x002e6800000e0000 */
[----:B------:R-:W5:Y:S04]  /*4670*/  SHFL.DOWN PT, R178, R159, 0x1, 0x1f ;  /* 0x08201f009fb27f89 */ /* 0x000f6800000e0000 */
[----:B---3--:R-:W3:Y:S01]  /*4680*/  SHFL.IDX PT, R146, R146, RZ, 0x1f ;  /* 0x00001fff92927589 */ /* 0x008ee200000e0000 */
[----:B--2---:R-:W-:-:S03]  /*4690*/  @P1 FMUL.FTZ R172, R169, R174 ;  /* 0x000000aea9ac1220 */ /* 0x004fc60000410000 */
[----:B------:R-:W2:Y:S01]  /*46a0*/  SHFL.IDX PT, R145, R145, RZ, 0x1f ;  /* 0x00001fff91917589 */ /* 0x000ea200000e0000 */
[----:B----4-:R-:W-:-:S03]  /*46b0*/  @P1 FMUL.FTZ R169, R169, R173 ;  /* 0x000000ada9a91220 */ /* 0x010fc60000410000 */
[----:B------:R-:W-:Y:S01]  /*46c0*/  SHFL.IDX PT, R153, R153, RZ, 0x1f ;  /* 0x00001fff99997589 */ /* 0x000fe200000e0000 */
[----:B0-----:R-:W-:-:S03]  /*46d0*/  @P1 FFMA.FTZ R172, R171, R173, -R172 ;  /* 0x000000adabac1223 */ /* 0x001fc600000108ac */
[----:B------:R-:W-:Y:S01]  /*46e0*/  SHFL.IDX PT, R159, R159, RZ, 0x1f ;  /* 0x00001fff9f9f7589 */ /* 0x000fe200000e0000 */
[----:B------:R-:W-:Y:S02]  /*46f0*/  @P1 FFMA.FTZ R169, R171, R174, R169 ;  /* 0x000000aeaba91223 */ /* 0x000fe400000100a9 */
[----:B-1----:R-:W-:Y:S02]  /*4700*/  @P1 FADD.FTZ R173, R175, R172 ;  /* 0x000000acafad1221 */ /* 0x002fe40000010000 */
[----:B------:R-:W-:Y:S02]  /*4710*/  FMUL.FTZ R171, R176, R8 ;  /* 0x00000008b0ab7220 */ /* 0x000fe40000410000 */
[----:B-----5:R-:W-:Y:S01]  /*4720*/  @P1 FADD.FTZ R174, R178, R169 ;  /* 0x000000a9b2ae1221 */ /* 0x020fe20000010000 */
[----:B------:R-:W-:Y:S01]  /*4730*/  ISETP.NE.AND P1, PT, R32, RZ, PT ;  /* 0x000000ff2000720c */ /* 0x000fe20003f25270 */
[----:B------:R-:W-:Y:S02]  /*4740*/  FMUL.FTZ R175, R173, -R23 ;  /* 0x80000017adaf7220 */ /* 0x000fe40000410000 */
[----:B------:R-:W-:-:S02]  /*4750*/  FMUL.FTZ R169, R176, R9 ;  /* 0x00000009b0a97220 */ /* 0x000fc40000410000 */
[----:B------:R-:W-:Y:S02]  /*4760*/  FFMA.FTZ R172, R148, R9, R171 ;  /* 0x0000000994ac7223 */ /* 0x000fe400000100ab */
[C---:B------:R-:W-:Y:S02]  /*4770*/  FMUL.FTZ R23, R174.reuse, -R23 ;  /* 0x80000017ae177220 */ /* 0x040fe40000410000 */
[----:B------:R-:W-:Y:S02]  /*4780*/  FFMA.FTZ R174, R174, R22, R175 ;  /* 0x00000016aeae7223 */ /* 0x000fe400000100af */
[----:B------:R-:W-:Y:S02]  /*4790*/  FFMA.FTZ R148, R148, R8, -R169 ;  /* 0x0000000894947223 */ /* 0x000fe400000108a9 */
[----:B------:R-:W-:Y:S02]  /*47a0*/  @P0 FADD.FTZ R9, R147, R172 ;  /* 0x000000ac93090221 */ /* 0x000fe40000010000 */
[----:B------:R-:W-:-:S02]  /*47b0*/  FFMA.FTZ R22, R173, R22, -R23 ;  /* 0x00000016ad167223 */ /* 0x000fc40000010817 */
[----:B------:R-:W-:Y:S02]  /*47c0*/  FADD.FTZ R157, -R157, R174 ;  /* 0x000000ae9d9d7221 */ /* 0x000fe40000010100 */
[----:B------:R-:W-:Y:S01]  /*47d0*/  @P0 FADD.FTZ R8, R149, R148 ;  /* 0x0000009495080221 */ /* 0x000fe20000010000 */
[----:B------:R-:W-:Y:S01]  /*47e0*/  ISETP.GT.AND P0, PT, R32, 0x1e, PT ;  /* 0x0000001e2000780c */ /* 0x000fe20003f04270 */
[----:B------:R-:W-:Y:S02]  /*47f0*/  FMUL.FTZ R23, R11, R9 ;  /* 0x000000090b177220 */ /* 0x000fe40000410000 */
[----:B------:R-:W-:Y:S02]  /*4800*/  FADD.FTZ R155, R155, R22 ;  /* 0x000000169b9b7221 */ /* 0x000fe40000010000 */
[----:B------:R-:W-:Y:S02]  /*4810*/  FMUL.FTZ R22, R140, -R157 ;  /* 0x8000009d8c167220 */ /* 0x000fe40000410000 */
[----:B------:R-:W-:-:S02]  /*4820*/  FMUL.FTZ R11, R11, R8 ;  /* 0x000000080b0b7220 */ /* 0x000fc40000410000 */
[----:B------:R-:W-:Y:S02]  /*4830*/  FFMA.FTZ R8, R10, R8, -R23 ;  /* 0x000000080a087223 */ /* 0x000fe40000010817 */
[-C--:B------:R-:W-:Y:S02]  /*4840*/  FMUL.FTZ R23, R140, -R155.reuse ;  /* 0x8000009b8c177220 */ /* 0x080fe40000410000 */
[----:B------:R-:W-:Y:S02]  /*4850*/  FFMA.FTZ R22, R138, R155, -R22 ;  /* 0x0000009b8a167223 */ /* 0x000fe40000010816 */
[----:B------:R-:W-:Y:S02]  /*4860*/  FFMA.FTZ R11, R10, R9, R11 ;  /* 0x000000090a0b7223 */ /* 0x000fe4000001000b */
[----:B------:R-:W-:Y:S02]  /*4870*/  FADD.FTZ R179, R131, R8 ;  /* 0x0000000883b37221 */ /* 0x000fe40000010000 */
[----:B------:R-:W-:-:S02]  /*4880*/  FFMA.FTZ R131, R138, R157, R23 ;  /* 0x0000009d8a837223 */ /* 0x000fc40000010017 */
[----:B------:R-:W-:Y:S02]  /*4890*/  FADD.FTZ R151, R151, R22 ;  /* 0x0000001697977221 */ /* 0x000fe40000010000 */
[----:B------:R-:W-:Y:S02]  /*48a0*/  FADD.FTZ R23, RZ, R11 ;  /* 0x0000000bff177221 */ /* 0x000fe40000010000 */
[----:B------:R-:W-:Y:S02]  /*48b0*/  FMUL.FTZ R8, R120, R179 ;  /* 0x000000b378087220 */ /* 0x000fe40000410000 */
[----:B------:R-:W-:Y:S02]  /*48c0*/  FADD.FTZ R131, -R150, R131 ;  /* 0x0000008396837221 */ /* 0x000fe40000010100 */
        /* <DEDUP_REMOVED lines=14> */
[C---:B------:R-:W-:Y:S02]  /*49b0*/  FFMA.FTZ R8, R122.reuse, R181, -R9 ;  /* 0x000000b57a087223 */ /* 0x040fe40000010809 */
[-C--:B------:R-:W-:Y:S02]  /*49c0*/  FMUL.FTZ R9, R135, -R152.reuse ;  /* 0x8000009887097220 */ /* 0x080fe40000410000 */
[C---:B------:R-:W-:Y:S02]  /*49d0*/  FFMA.FTZ R11, R133.reuse, R152, -R11 ;  /* 0x00000098850b7223 */ /* 0x040fe4000001080b */
[----:B------:R-:W-:Y:S02]  /*49e0*/  FFMA.FTZ R10, R122, R147, R10 ;  /* 0x000000937a0a7223 */ /* 0x000fe4000001000a */
[----:B------:R-:W-:Y:S02]  /*49f0*/  FFMA.FTZ R9, R133, R154, R9 ;  /* 0x0000009a85097223 */ /* 0x000fe40000010009 */
[----:B------:R-:W-:-:S02]  /*4a00*/  FADD.FTZ R149, R158, R11 ;  /* 0x0000000b9e957221 */ /* 0x000fc40000010000 */
[----:B------:R-:W-:Y:S02]  /*4a10*/  FADD.FTZ R183, R137, R8 ;  /* 0x0000000889b77221 */ /* 0x000fe40000010000 */
[----:B------:R-:W-:Y:S02]  /*4a20*/  FADD.FTZ R137, RZ, R10 ;  /* 0x0000000aff897221 */ /* 0x000fe40000010000 */
[----:B------:R-:W-:Y:S02]  /*4a30*/  FADD.FTZ R169, -R156, R9 ;  /* 0x000000099ca97221 */ /* 0x000fe40000010100 */
[----:B------:R-:W-:Y:S02]  /*4a40*/  FMUL.FTZ R22, R132, -R149 ;  /* 0x8000009584167220 */ /* 0x000fe40000410000 */
[C---:B------:R-:W-:Y:S02]  /*4a50*/  FMUL.FTZ R8, R128.reuse, R183 ;  /* 0x000000b780087220 */ /* 0x040fe40000410000 */
[----:B------:R-:W-:-:S02]  /*4a60*/  FMUL.FTZ R9, R128, R137 ;  /* 0x0000008980097220 */ /* 0x000fc40000410000 */
[-C--:B------:R-:W-:Y:S02]  /*4a70*/  FMUL.FTZ R10, R132, -R169.reuse ;  /* 0x800000a9840a7220 */ /* 0x080fe40000410000 */
[C---:B------:R-:W-:Y:S02]  /*4a80*/  FFMA.FTZ R22, R129.reuse, R169, R22 ;  /* 0x000000a981167223 */ /* 0x040fe40000010016 */
[C---:B------:R-:W-:Y:S02]  /*4a90*/  FFMA.FTZ R171, R126.reuse, R137, R8 ;  /* 0x000000897eab7223 */ /* 0x040fe40000010008 */
[----:B------:R-:W-:Y:S02]  /*4aa0*/  FFMA.FTZ R8, R126, R183, -R9 ;  /* 0x000000b77e087223 */ /* 0x000fe40000010809 */
[----:B------:R-:W-:Y:S02]  /*4ab0*/  FFMA.FTZ R9, R129, R149, -R10 ;  /* 0x0000009581097223 */ /* 0x000fe4000001080a */
[----:B------:R-:W-:-:S02]  /*4ac0*/  FADD.FTZ R161, -R161, R22 ;  /* 0x00000016a1a17221 */ /* 0x000fc40000010100 */
[----:B------:R-:W-:Y:S02]  /*4ad0*/  FADD.FTZ R171, RZ, R171 ;  /* 0x000000abffab7221 */ /* 0x000fe40000010000 */
[----:B------:R-:W-:Y:S02]  /*4ae0*/  FADD.FTZ R185, R139, R8 ;  /* 0x000000088bb97221 */ /* 0x000fe40000010000 */
[----:B------:R-:W-:Y:S02]  /*4af0*/  FADD.FTZ R139, R160, R9 ;  /* 0x00000009a08b7221 */ /* 0x000fe40000010000 */
[----:B------:R-:W-:Y:S02]  /*4b00*/  FMUL.FTZ R9, R128, -R161 ;  /* 0x800000a180097220 */ /* 0x000fe40000410000 */
[C---:B------:R-:W-:Y:S02]  /*4b10*/  FMUL.FTZ R8, R132.reuse, R171 ;  /* 0x000000ab84087220 */ /* 0x040fe40000410000 */
[----:B------:R-:W-:-:S02]  /*4b20*/  FMUL.FTZ R132, R132, R185 ;  /* 0x000000b984847220 */ /* 0x000fc40000410000 */
[-C--:B------:R-:W-:Y:S02]  /*4b30*/  FMUL.FTZ R128, R128, -R139.reuse ;  /* 0x8000008b80807220 */ /* 0x080fe40000410000 */
        /* <DEDUP_REMOVED lines=24> */
[----:B------:R-:W-:Y:S02]  /*4cc0*/  FFMA.FTZ R8, R118, R133, -R8 ;  /* 0x0000008576087223 */ /* 0x000fe40000010808 */
[----:B------:R-:W-:Y:S02]  /*4cd0*/  FFMA.FTZ R136, R134, R175, R136 ;  /* 0x000000af86887223 */ /* 0x000fe40000010088 */
[----:B------:R-:W-:Y:S02]  /*4ce0*/  FFMA.FTZ R173, R118, R165, R120 ;  /* 0x000000a576ad7223 */ /* 0x000fe40000010078 */
[----:B------:R-:W-:Y:S02]  /*4cf0*/  FADD.FTZ R167, R167, R8 ;  /* 0x00000008a7a77221 */ /* 0x000fe40000010000 */
[----:B------:R-:W-:-:S02]  /*4d00*/  FFMA.FTZ R9, R134, R189, -R9 ;  /* 0x000000bd86097223 */ /* 0x000fc40000010809 */
[----:B------:R-:W-:Y:S02]  /*4d10*/  FADD.FTZ R177, RZ, R136 ;  /* 0x00000088ffb17221 */ /* 0x000fe40000010000 */
[----:B------:R-:W-:Y:S02]  /*4d20*/  FADD.FTZ R173, -R166, R173 ;  /* 0x000000ada6ad7221 */ /* 0x000fe40000010100 */
[----:B------:R-:W-:Y:S02]  /*4d30*/  FMUL.FTZ R118, R167, R102 ;  /* 0x00000066a7767220 */ /* 0x000fe40000410000 */
[----:B------:R-:W-:Y:S02]  /*4d40*/  FMUL.FTZ R120, R133, R108 ;  /* 0x0000006c85787220 */ /* 0x000fe40000410000 */
[----:B------:R-:W-:Y:S02]  /*4d50*/  FADD.FTZ R191, R144, R9 ;  /* 0x0000000990bf7221 */ /* 0x000fe40000010000 */
[----:B------:R-:W-:-:S02]  /*4d60*/  FFMA.FTZ R135, R54, -R102, R179 ;  /* 0x8000006636877223 */ /* 0x000fc400000100b3 */
[----:B------:R-:W-:Y:S02]  /*4d70*/  FMUL.FTZ R9, R140, R177 ;  /* 0x000000b18c097220 */ /* 0x000fe40000410000 */
[----:B------:R-:W-:Y:S02]  /*4d80*/  FFMA.FTZ R141, R55, -R108, R181 ;  /* 0x8000006c378d7223 */ /* 0x000fe400000100b5 */
[----:B------:R-:W-:Y:S02]  /*4d90*/  FMUL.FTZ R102, R173, R102 ;  /* 0x00000066ad667220 */ /* 0x000fe40000410000 */
[----:B------:R-:W-:Y:S02]  /*4da0*/  FMUL.FTZ R10, R23, R118 ;  /* 0x00000076170a7220 */ /* 0x000fe40000410000 */
[----:B------:R-:W-:Y:S02]  /*4db0*/  FFMA.FTZ R11, R74, R179, RZ ;  /* 0x000000b34a0b7223 */ /* 0x000fe400000100ff */
[----:B------:R-:W-:-:S02]  /*4dc0*/  FMUL.FTZ R108, R165, R108 ;  /* 0x0000006ca56c7220 */ /* 0x000fc40000410000 */
[----:B------:R-:W-:Y:S02]  /*4dd0*/  FMUL.FTZ R122, R147, R120 ;  /* 0x00000078937a7220 */ /* 0x000fe40000410000 */
[----:B------:R-:W-:Y:S02]  /*4de0*/  FFMA.FTZ R8, R138, R191, -R9 ;  /* 0x000000bf8a087223 */ /* 0x000fe40000010809 */
[-C--:B------:R-:W-:Y:S02]  /*4df0*/  FMUL.FTZ R9, R23, R102.reuse ;  /* 0x0000006617097220 */ /* 0x080fe40000410000 */
[----:B------:R-:W-:Y:S02]  /*4e00*/  FFMA.FTZ R10, R135, R102, -R10 ;  /* 0x00000066870a7223 */ /* 0x000fe4000001080a */
[----:B------:R-:W-:Y:S02]  /*4e10*/  FFMA.FTZ R11, R76, R181, R11 ;  /* 0x000000b54c0b7223 */ /* 0x000fe4000001000b */
[----:B------:R-:W-:-:S02]  /*4e20*/  FFMA.FTZ R179, R141, R108, -R122 ;  /* 0x0000006c8db37223 */ /* 0x000fc4000001087a */
[----:B------:R-:W-:Y:S02]  /*4e30*/  FMUL.FTZ R102, R147, R108 ;  /* 0x0000006c93667220 */ /* 0x000fe40000410000 */
[-C--:B------:R-:W-:Y:S02]  /*4e40*/  FMUL.FTZ R108, R163, R104.reuse ;  /* 0x00000068a36c7220 */ /* 0x080fe40000410000 */
[----:B------:R-:W-:Y:S02]  /*4e50*/  FFMA.FTZ R9, R118, R135, R9 ;  /* 0x0000008776097223 */ /* 0x000fe40000010009 */
[----:B------:R-:W-:Y:S02]  /*4e60*/  FFMA.FTZ R11, R78, R183, R11 ;  /* 0x000000b74e0b7223 */ /* 0x000fe4000001000b */
[----:B------:R-:W-:Y:S02]  /*4e70*/  FFMA.FTZ R122, R120, R141, R102 ;  /* 0x0000008d787a7223 */ /* 0x000fe40000010066 */
[----:B------:R-:W-:-:S02]  /*4e80*/  FFMA.FTZ R102, R56, -R104, R183 ;  /* 0x8000006838667223 */ /* 0x000fc400000100b7 */
[----:B------:R-:W-:Y:S02]  /*4e90*/  FMUL.FTZ R124, R129, R104 ;  /* 0x00000068817c7220 */ /* 0x000fe40000410000 */
[C---:B------:R-:W-:Y:S02]  /*4ea0*/  FMUL.FTZ R181, R137.reuse, R108 ;  /* 0x0000006c89b57220 */ /* 0x040fe40000410000 */
[----:B------:R-:W-:Y:S02]  /*4eb0*/  FADD.FTZ R9, RZ, R9 ;  /* 0x00000009ff097221 */ /* 0x000fe40000010000 */
[----:B------:R-:W-:Y:S02]  /*4ec0*/  FFMA.FTZ R183, R80, R185, R11 ;  /* 0x000000b950b77223 */ /* 0x000fe4000001000b */
[-C--:B------:R-:W-:Y:S02]  /*4ed0*/  FFMA.FTZ R181, R102, R124.reuse, -R181 ;  /* 0x0000007c66b57223 */ /* 0x080fe400000108b5 */
[----:B------:R-:W-:-:S02]  /*4ee0*/  FMUL.FTZ R11, R137, R124 ;  /* 0x0000007c890b7220 */ /* 0x000fc40000410000 */
[-C--:B------:R-:W-:Y:S02]  /*4ef0*/  FMUL.FTZ R124, R161, R110.reuse ;  /* 0x0000006ea17c7220 */ /* 0x080fe40000410000 */
[----:B------:R-:W-:Y:S02]  /*4f00*/  FADD.FTZ R9, R9, R122 ;  /* 0x0000007a09097221 */ /* 0x000fe40000010000 */
[----:B------:R-:W-:Y:S02]  /*4f10*/  FFMA.FTZ R104, R57, -R110, R185 ;  /* 0x8000006e39687223 */ /* 0x000fe400000100b9 */
[----:B------:R-:W-:Y:S02]  /*4f20*/  FFMA.FTZ R122, R108, R102, R11 ;  /* 0x000000666c7a7223 */ /* 0x000fe4000001000b */
[----:B------:R-:W-:Y:S02]  /*4f30*/  FADD.FTZ R10, RZ, R10 ;  /* 0x0000000aff0a7221 */ /* 0x000fe40000010000 */
[----:B------:R-:W-:-:S02]  /*4f40*/  FMUL.FTZ R110, R139, R110 ;  /* 0x0000006e8b6e7220 */ /* 0x000fc40000410000 */
[----:B------:R-:W-:Y:S02]  /*4f50*/  FMUL.FTZ R11, R171, R124 ;  /* 0x0000007cab0b7220 */ /* 0x000fe40000410000 */
[----:B------:R-:W-:Y:S02]  /*4f60*/  FADD.FTZ R9, R9, R122 ;  /* 0x0000007a09097221 */ /* 0x000fe40000010000 */
[----:B------:R-:W-:Y:S02]  /*4f70*/  FADD.FTZ R10, R10, R179 ;  /* 0x000000b30a0a7221 */ /* 0x000fe40000010000 */
[----:B------:R-:W-:Y:S02]  /*4f80*/  FFMA.FTZ R122, R110, R104, R11 ;  /* 0x000000686e7a7223 */ /* 0x000fe4000001000b */
[----:B------:R-:W-:Y:S02]  /*4f90*/  FMUL.FTZ R179, R171, R110 ;  /* 0x0000006eabb37220 */ /* 0x000fe40000410000 */
[----:B------:R-:W-:-:S02]  /*4fa0*/  FADD.FTZ R134, R143, R8 ;  /* 0x000000088f867221 */ /* 0x000fc40000010000 */
[----:B------:R-:W-:Y:S02]  /*4fb0*/  FMUL.FTZ R143, R149, R106 ;  /* 0x0000006a958f7220 */ /* 0x000fe40000410000 */
[----:B------:R-:W-:Y:S02]  /*4fc0*/  FADD.FTZ R9, R9, R122 ;  /* 0x0000007a09097221 */ /* 0x000fe40000010000 */
[----:B------:R-:W-:Y:S02]  /*4fd0*/  FFMA.FTZ R179, R104, R124, -R179 ;  /* 0x0000007c68b37223 */ /* 0x000fe400000108b3 */
[----:B------:R-:W-:Y:S02]  /*4fe0*/  FADD.FTZ R10, R10, R181 ;  /* 0x000000b50a0a7221 */ /* 0x000fe40000010000 */
[-C--:B------:R-:W-:Y:S02]  /*4ff0*/  FFMA.FTZ R122, R58, -R106.reuse, R187 ;  /* 0x8000006a3a7a7223 */ /* 0x080fe400000100bb */
[----:B------:R-:W-:-:S02]  /*5000*/  FMUL.FTZ R11, R169, R106 ;  /* 0x0000006aa90b7220 */ /* 0x000fc40000410000 */
[----:B------:R-:W-:Y:S02]  /*5010*/  FMUL.FTZ R106, R22, R143 ;  /* 0x0000008f166a7220 */ /* 0x000fe40000410000 */
[----:B------:R-:W-:Y:S02]  /*5020*/  FADD.FTZ R10, R10, R179 ;  /* 0x000000b30a0a7221 */ /* 0x000fe40000010000 */
[----:B------:R-:W-:Y:S02]  /*5030*/  FFMA.FTZ R179, R122, R11, -R106 ;  /* 0x0000000b7ab37223 */ /* 0x000fe4000001086a */
[----:B------:R-:W-:Y:S02]  /*5040*/  FFMA.FTZ R8, R74, -R23, RZ ;  /* 0x800000174a087223 */ /* 0x000fe400000100ff */
[----:B------:R-:W-:Y:S02]  /*5050*/  FMUL.FTZ R11, R22, R11 ;  /* 0x0000000b160b7220 */ /* 0x000fe40000410000 */
[----:B------:R-:W-:-:S02]  /*5060*/  FMUL.FTZ R128, R154, R112 ;  /* 0x000000709a807220 */ /* 0x000fc40000410000 */
[----:B------:R-:W-:Y:S02]  /*5070*/  FFMA.FTZ R183, R82, R187, R183 ;  /* 0x000000bb52b77223 */ /* 0x000fe400000100b7 */
[----:B------:R-:W-:Y:S02]  /*5080*/  FMUL.FTZ R124, R152, R112 ;  /* 0x00000070987c7220 */ /* 0x000fe40000410000 */
[----:B------:R-:W-:Y:S02]  /*5090*/  FFMA.FTZ R8, R76, -R147, R8 ;  /* 0x800000934c087223 */ /* 0x000fe40000010008 */
[----:B------:R-:W-:Y:S02]  /*50a0*/  FFMA.FTZ R106, R143, R122, R11 ;  /* 0x0000007a8f6a7223 */ /* 0x000fe4000001000b */
[----:B------:R-:W-:Y:S02]  /*50b0*/  FFMA.FTZ R126, R59, -R112, R189 ;  /* 0x800000703b7e7223 */ /* 0x000fe400000100bd */
[----:B------:R-:W-:-:S02]  /*50c0*/  FMUL.FTZ R11, R175, R128 ;  /* 0x00000080af0b7220 */ /* 0x000fc40000410000 */
[----:B------:R-:W-:Y:S02]  /*50d0*/  FFMA.FTZ R183, R84, R189, R183 ;  /* 0x000000bd54b77223 */ /* 0x000fe400000100b7 */
[----:B------:R-:W-:Y:S02]  /*50e0*/  FMUL.FTZ R181, R175, R124 ;  /* 0x0000007cafb57220 */ /* 0x000fe40000410000 */
[----:B------:R-:W-:Y:S02]  /*50f0*/  FMUL.FTZ R140, R140, R191 ;  /* 0x000000bf8c8c7220 */ /* 0x000fe40000410000 */
[----:B------:R-:W-:Y:S02]  /*5100*/  FFMA.FTZ R8, R78, -R137, R8 ;  /* 0x800000894e087223 */ /* 0x000fe40000010008 */
[----:B------:R-:W-:Y:S02]  /*5110*/  FADD.FTZ R106, R9, R106 ;  /* 0x0000006a096a7221 */ /* 0x000fe40000010000 */
[----:B------:R-:W-:-:S02]  /*5120*/  FFMA.FTZ R11, R124, R126, R11 ;  /* 0x0000007e7c0b7223 */ /* 0x000fc4000001000b */
[----:B------:R-:W-:Y:S02]  /*5130*/  FFMA.FTZ R181, R126, R128, -R181 ;  /* 0x000000807eb57223 */ /* 0x000fe400000108b5 */
[----:B------:R-:W-:Y:S02]  /*5140*/  FFMA.FTZ R183, R86, R191, R183 ;  /* 0x000000bf56b77223 */ /* 0x000fe400000100b7 */
[-C--:B------:R-:W-:Y:S02]  /*5150*/  FMUL.FTZ R128, R151, R114.reuse ;  /* 0x0000007297807220 */ /* 0x080fe40000410000 */
[----:B------:R-:W-:Y:S02]  /*5160*/  FFMA.FTZ R130, R60, -R114, R191 ;  /* 0x800000723c827223 */ /* 0x000fe400000100bf */
[----:B------:R-:W-:Y:S02]  /*5170*/  FFMA.FTZ R140, R138, R177, R140 ;  /* 0x000000b18a8c7223 */ /* 0x000fe4000001008c */
[----:B------:R-:W-:-:S02]  /*5180*/  FFMA.FTZ R9, R80, -R171, R8 ;  /* 0x800000ab50097223 */ /* 0x000fc40000010008 */
[----:B------:R-:W-:Y:S02]  /*5190*/  FMUL.FTZ R114, R131, R114 ;  /* 0x0000007283727220 */ /* 0x000fe40000410000 */
[----:B------:R-:W-:Y:S02]  /*51a0*/  FADD.FTZ R11, R106, R11 ;  /* 0x0000000b6a0b7221 */ /* 0x000fe40000010000 */
[----:B------:R-:W-:Y:S02]  /*51b0*/  FFMA.FTZ R106, R88, R134, R183 ;  /* 0x00000086586a7223 */ /* 0x000fe400000100b7 */
[----:B------:R-:W-:Y:S02]  /*51c0*/  FADD.FTZ R10, R10, R179 ;  /* 0x000000b30a0a7221 */ /* 0x000fe40000010000 */
[-C--:B------:R-:W-:Y:S02]  /*51d0*/  FMUL.FTZ R132, R155, R116.reuse ;  /* 0x000000749b847220 */ /* 0x080fe40000410000 */
[----:B------:R-:W-:-:S02]  /*51e0*/  FFMA.FTZ R134, R61, -R116, R134 ;  /* 0x800000743d867223 */ /* 0x000fc40000010086 */
[----:B------:R-:W-:Y:S02]  /*51f0*/  FFMA.FTZ R9, R82, -R22, R9 ;  /* 0x8000001652097223 */ /* 0x000fe40000010009 */
[----:B------:R-:W-:Y:S02]  /*5200*/  FADD.FTZ R179, RZ, R140 ;  /* 0x0000008cffb37221 */ /* 0x000fe40000010000 */
[C---:B------:R-:W-:Y:S02]  /*5210*/  FMUL.FTZ R185, R177.reuse, R128 ;  /* 0x00000080b1b97220 */ /* 0x040fe40000410000 */
[----:B------:R-:W-:Y:S02]  /*5220*/  FMUL.FTZ R183, R177, R114 ;  /* 0x00000072b1b77220 */ /* 0x000fe40000410000 */
[----:B------:R-:W-:Y:S02]  /*5230*/  FMUL.FTZ R116, R157, R116 ;  /* 0x000000749d747220 */ /* 0x000fe40000410000 */
[----:B------:R-:W-:-:S02]  /*5240*/  FADD.FTZ R10, R10, R181 ;  /* 0x000000b50a0a7221 */ /* 0x000fc40000010000 */
[----:B------:R-:W-:Y:S02]  /*5250*/  FFMA.FTZ R185, R130, R114, -R185 ;  /* 0x0000007282b97223 */ /* 0x000fe400000108b9 */
[C---:B------:R-:W-:Y:S02]  /*5260*/  FMUL.FTZ R187, R179.reuse, R132 ;  /* 0x00000084b3bb7220 */ /* 0x040fe40000410000 */
[----:B------:R-:W-:Y:S02]  /*5270*/  FFMA.FTZ R8, R128, R130, R183 ;  /* 0x0000008280087223 */ /* 0x000fe400000100b7 */
[----:B------:R-:W-:Y:S02]  /*5280*/  FFMA.FTZ R9, R84, -R175, R9 ;  /* 0x800000af54097223 */ /* 0x000fe40000010009 */
[-C--:B------:R-:W-:Y:S02]  /*5290*/  FMUL.FTZ R181, R179, R116.reuse ;  /* 0x00000074b3b57220 */ /* 0x080fe40000410000 */
[----:B------:R-:W-:-:S02]  /*52a0*/  FFMA.FTZ R187, R134, R116, -R187 ;  /* 0x0000007486bb7223 */ /* 0x000fc400000108bb */
[----:B------:R-:W-:Y:S02]  /*52b0*/  FADD.FTZ R8, R11, R8 ;  /* 0x000000080b087221 */ /* 0x000fe40000010000 */
[----:B------:R-:W-:Y:S02]  /*52c0*/  FFMA.FTZ R9, R86, -R177, R9 ;  /* 0x800000b156097223 */ /* 0x000fe40000010009 */
[----:B------:R-:W-:Y:S02]  /*52d0*/  FADD.FTZ R10, R10, R185 ;  /* 0x000000b90a0a7221 */ /* 0x000fe40000010000 */
[----:B------:R-:W-:Y:S01]  /*52e0*/  FFMA.FTZ R181, R132, R134, R181 ;  /* 0x0000008684b57223 */ /* 0x000fe200000100b5 */
[----:B------:R3:W0:Y:S01]  /*52f0*/  SHFL.DOWN PT, R185, R106, 0x1, 0x1f ;  /* 0x08201f006ab97f89 */ /* 0x00062200000e0000 */
[----:B------:R-:W-:Y:S02]  /*5300*/  FFMA.FTZ R112, R88, -R179, R9 ;  /* 0x800000b358707223 */ /* 0x000fe40000010009 */
[----:B------:R-:W-:Y:S01]  /*5310*/  FADD.FTZ R187, R10, R187 ;  /* 0x000000bb0abb7221 */ /* 0x000fe20000010000 */
[----:B------:R-:W-:Y:S01]  /*5320*/  MOV R10, R106 ;  /* 0x0000006a000a7202 */ /* 0x000fe20000000f00 */
[----:B------:R-:W-:Y:S01]  /*5330*/  FADD.FTZ R181, R8, R181 ;  /* 0x000000b508b57221 */ /* 0x000fe20000010000 */
[----:B------:R-:W1:Y:S01]  /*5340*/  SHFL.DOWN PT, R116, R112, 0x1, 0x1f ;  /* 0x08201f0070747f89 */ /* 0x000e6200000e0000 */
[----:B------:R-:W-:Y:S01]  /*5350*/  MOV R11, R112 ;  /* 0x00000070000b7202 */ /* 0x000fe20000000f00 */
[----:B---3--:R-:W-:Y:S01]  /*5360*/  FMUL.FTZ R106, R146, R7 ;  /* 0x00000007926a7220 */ /* 0x008fe20000410000 */
[----:B------:R-:W-:Y:S01]  /*5370*/  MOV R9, R187 ;  /* 0x000000bb00097202 */ /* 0x000fe20000000f00 */
[----:B------:R-:W3:Y:S01]  /*5380*/  SHFL.DOWN PT, R114, R187, 0x1, 0x1f ;  /* 0x08201f00bb727f89 */ /* 0x000ee200000e0000 */
[----:B------:R-:W-:Y:S01]  /*5390*/  MOV R8, R181 ;  /* 0x000000b500087202 */ /* 0x000fe20000000f00 */
[----:B--2---:R-:W-:-:S02]  /*53a0*/  FFMA.FTZ R106, R145, R6, -R106 ;  /* 0x00000006916a7223 */ /* 0x004fc4000001086a */
[----:B------:R-:W2:Y:S01]  /*53b0*/  SHFL.DOWN PT, R183, R181, 0x1, 0x1f ;  /* 0x08201f00b5b77f89 */ /* 0x000ea200000e0000 */
[----:B------:R-:W-:Y:S02]  /*53c0*/  FADD.FTZ R109, R132, R109 ;  /* 0x0000006d846d7221 */ /* 0x000fe40000010000 */
[----:B------:R-:W-:Y:S02]  /*53d0*/  FADD.FTZ R107, R128, R107 ;  /* 0x0000006b806b7221 */ /* 0x000fe40000010000 */
[----:B------:R-:W-:Y:S02]  /*53e0*/  FADD.FTZ R105, R124, R105 ;  /* 0x000000697c697221 */ /* 0x000fe40000010000 */
[----:B------:R-:W-:Y:S02]  /*53f0*/  FADD.FTZ R103, R143, R103 ;  /* 0x000000678f677221 */ /* 0x000fe40000010000 */
[----:B------:R-:W-:Y:S02]  /*5400*/  FADD.FTZ R101, R110, R101 ;  /* 0x000000656e657221 */ /* 0x000fe40000010000 */
[----:B0-----:R-:W-:-:S02]  /*5410*/  @!P0 FADD.FTZ R10, R10, R185 ;  /* 0x000000b90a0a8221 */ /* 0x001fc40000010000 */
[----:B------:R-:W-:Y:S02]  /*5420*/  FADD.FTZ R99, R108, R99 ;  /* 0x000000636c637221 */ /* 0x000fe40000010000 */
[----:B------:R-:W-:Y:S02]  /*5430*/  FADD.FTZ R97, R120, R97 ;  /* 0x0000006178617221 */ /* 0x000fe40000010000 */
[----:B-1----:R-:W-:Y:S02]  /*5440*/  @!P0 FADD.FTZ R11, R11, R116 ;  /* 0x000000740b0b8221 */ /* 0x002fe40000010000 */
[----:B------:R-:W-:Y:S02]  /*5450*/  FADD.FTZ R95, R118, R95 ;  /* 0x0000005f765f7221 */ /* 0x000fe40000010000 */
[----:B---3--:R-:W-:Y:S02]  /*5460*/  @!P0 FADD.FTZ R9, R9, R114 ;  /* 0x0000007209098221 */ /* 0x008fe40000010000 */
[----:B------:R-:W0:Y:S01]  /*5470*/  SHFL.DOWN PT, R114, R11, 0x2, 0x1f ;  /* 0x08401f000b727f89 */ /* 0x000e2200000e0000 */
[----:B--2---:R-:W-:Y:S01]  /*5480*/  @!P0 FADD.FTZ R8, R8, R183 ;  /* 0x000000b708088221 */ /* 0x004fe20000010000 */
[----:B------:R-:W-:-:S02]  /*5490*/  ISETP.GT.AND P0, PT, R32, 0x1d, PT ;  /* 0x0000001d2000780c */ /* 0x000fc40003f04270 */
[----:B------:R-:W1:Y:S04]  /*54a0*/  SHFL.DOWN PT, R183, R10, 0x2, 0x1f ;  /* 0x08401f000ab77f89 */ /* 0x000e6800000e0000 */
[----:B------:R-:W2:Y:S04]  /*54b0*/  SHFL.DOWN PT, R112, R9, 0x2, 0x1f ;  /* 0x08401f0009707f89 */ /* 0x000ea800000e0000 */
[----:B------:R-:W3:Y:S03]  /*54c0*/  SHFL.DOWN PT, R181, R8, 0x2, 0x1f ;  /* 0x08401f0008b57f89 */ /* 0x000ee600000e0000 */
[----:B0-----:R-:W-:-:S02]  /*54d0*/  @!P0 FADD.FTZ R11, R11, R114 ;  /* 0x000000720b0b8221 */ /* 0x001fc40000010000 */
[----:B------:R-:W-:Y:S02]  /*54e0*/  FMUL.FTZ R114, R21, R155 ;  /* 0x0000009b15727220 */ /* 0x000fe40000410000 */
[----:B-1----:R-:W-:Y:S01]  /*54f0*/  @!P0 FADD.FTZ R10, R10, R183 ;  /* 0x000000b70a0a8221 */ /* 0x002fe20000010000 */
[----:B------:R-:W0:Y:S01]  /*5500*/  SHFL.DOWN PT, R136, R11, 0x4, 0x1f ;  /* 0x08801f000b887f89 */ /* 0x000e2200000e0000 */
[----:B------:R-:W-:Y:S02]  /*5510*/  FFMA.FTZ R114, R20, R157, -R114 ;  /* 0x0000009d14727223 */ /* 0x000fe40000010872 */
        /* <DEDUP_REMOVED lines=8> */
[-C--:B------:R-:W-:Y:S02]  /*55a0*/  FMUL.FTZ R146, R146, R4.reuse ;  /* 0x0000000492927220 */ /* 0x080fe40000410000 */
[C---:B------:R-:W-:Y:S02]  /*55b0*/  FFMA.FTZ R112, R145.reuse, R7, R112 ;  /* 0x0000000791707223 */ /* 0x040fe40000010070 */
[C---:B------:R-:W-:Y:S02]  /*55c0*/  FFMA.FTZ R4, R145.reuse, R4, -R6 ;  /* 0x0000000491047223 */ /* 0x040fe40000010806 */
[----:B------:R-:W-:Y:S02]  /*55d0*/  FFMA.FTZ R5, R145, R5, R146 ;  /* 0x0000000591057223 */ /* 0x000fe40000010092 */
[----:B------:R-:W-:Y:S02]  /*55e0*/  FADD.FTZ R6, R153, R106 ;  /* 0x0000006a99067221 */ /* 0x000fe40000010000 */
[----:B------:R-:W-:-:S02]  /*55f0*/  FADD.FTZ R7, R159, R112 ;  /* 0x000000709f077221 */ /* 0x000fc40000010000 */
[----:B0-----:R-:W-:Y:S02]  /*5600*/  @!P0 FADD.FTZ R11, R11, R136 ;  /* 0x000000880b0b8221 */ /* 0x001fe40000010000 */
[----:B------:R-:W-:Y:S01]  /*5610*/  FMUL.FTZ R106, R21, R151 ;  /* 0x00000097156a7220 */ /* 0x000fe20000410000 */
[----:B------:R0:W-:Y:S01]  /*5620*/  @!P2 STS.128 [UR4+0x1980], R4 ;  /* 0x00198004ff00a988 */ /* 0x0001e20008000c04 */
[----:B-1----:R-:W-:Y:S02]  /*5630*/  @!P0 FADD.FTZ R10, R10, R183 ;  /* 0x000000b70a0a8221 */ /* 0x002fe40000010000 */
[-C--:B------:R-:W-:Y:S01]  /*5640*/  FFMA.FTZ R106, R20, R131.reuse, -R106 ;  /* 0x00000083146a7223 */ /* 0x080fe2000001086a */
[----:B------:R-:W-:Y:S01]  /*5650*/  SHFL.DOWN PT, R112, R11, 0x8, 0x1f ;  /* 0x09001f000b707f89 */ /* 0x000fe200000e0000 */
[----:B--2---:R-:W-:Y:S02]  /*5660*/  @!P0 FADD.FTZ R9, R9, R116 ;  /* 0x0000007409098221 */ /* 0x004fe40000010000 */
[----:B------:R-:W-:Y:S01]  /*5670*/  FMUL.FTZ R131, R21, R131 ;  /* 0x0000008315837220 */ /* 0x000fe20000410000 */
[----:B------:R-:W1:Y:S01]  /*5680*/  SHFL.DOWN PT, R145, R10, 0x8, 0x1f ;  /* 0x09001f000a917f89 */ /* 0x000e6200000e0000 */
[----:B---3--:R-:W-:Y:S01]  /*5690*/  @!P0 FADD.FTZ R8, R8, R181 ;  /* 0x000000b508088221 */ /* 0x008fe20000010000 */
[----:B------:R-:W-:Y:S01]  /*56a0*/  ISETP.GT.AND P0, PT, R32, 0x17, PT ;  /* 0x000000172000780c */ /* 0x000fe20003f04270 */
[----:B------:R-:W-:Y:S01]  /*56b0*/  FMUL.FTZ R106, R177, R106 ;  /* 0x0000006ab16a7220 */ /* 0x000fe20000410000 */
[----:B------:R-:W2:Y:S01]  /*56c0*/  SHFL.DOWN PT, R6, R9, 0x8, 0x1f ;  /* 0x09001f0009067f89 */ /* 0x000ea200000e0000 */
[----:B------:R-:W-:-:S02]  /*56d0*/  FFMA.FTZ R131, R20, R151, R131 ;  /* 0x0000009714837223 */ /* 0x000fc40000010083 */
[----:B0-----:R-:W-:Y:S01]  /*56e0*/  FMUL.FTZ R5, R21, R152 ;  /* 0x0000009815057220 */ /* 0x001fe20000410000 */
[----:B------:R-:W0:Y:S01]  /*56f0*/  SHFL.DOWN PT, R7, R8, 0x8, 0x1f ;  /* 0x09001f0008077f89 */ /* 0x000e2200000e0000 */
[----:B------:R-:W-:Y:S02]  /*5700*/  FFMA.FTZ R106, R131, R130, R106 ;  /* 0x00000082836a7223 */ /* 0x000fe4000001006a */
[CC--:B------:R-:W-:Y:S02]  /*5710*/  FFMA.FTZ R4, R20.reuse, R154.reuse, -R5 ;  /* 0x0000009a14047223 */ /* 0x0c0fe40000010805 */
[----:B------:R-:W-:Y:S02]  /*5720*/  FMUL.FTZ R5, R21, R154 ;  /* 0x0000009a15057220 */ /* 0x000fe40000410000 */
[----:B------:R-:W-:Y:S02]  /*5730*/  FMUL.FTZ R175, R175, R4 ;  /* 0x00000004afaf7220 */ /* 0x000fe40000410000 */
[----:B------:R-:W-:-:S02]  /*5740*/  FFMA.FTZ R5, R20, R152, R5 ;  /* 0x0000009814057223 */ /* 0x000fc40000010005 */
[----:B------:R-:W-:Y:S02]  /*5750*/  FMUL.FTZ R4, R21, R149 ;  /* 0x0000009515047220 */ /* 0x000fe40000410000 */
[----:B------:R-:W-:Y:S02]  /*5760*/  FFMA.FTZ R175, R5, R126, R175 ;  /* 0x0000007e05af7223 */ /* 0x000fe400000100af */
[----:B------:R-:W-:Y:S02]  /*5770*/  FFMA.FTZ R106, R60, R151, R106 ;  /* 0x000000973c6a7223 */ /* 0x000fe4000001006a */
[----:B------:R-:W-:Y:S02]  /*5780*/  FFMA.FTZ R5, R20, R169, -R4 ;  /* 0x000000a914057223 */ /* 0x000fe40000010804 */
[----:B-1----:R-:W-:Y:S02]  /*5790*/  @!P0 FADD.FTZ R10, R10, R145 ;  /* 0x000000910a0a8221 */ /* 0x002fe40000010000 */
[----:B------:R-:W-:-:S02]  /*57a0*/  @!P0 FADD.FTZ R11, R11, R112 ;  /* 0x000000700b0b8221 */ /* 0x000fc40000010000 */
[----:B--2---:R-:W-:Y:S01]  /*57b0*/  @!P0 FADD.FTZ R9, R9, R6 ;  /* 0x0000000609098221 */ /* 0x004fe20000010000 */
[----:B------:R-:W1:Y:S01]  /*57c0*/  SHFL.DOWN PT, R131, R10, 0x10, 0x1f ;  /* 0x0a001f000a837f89 */ /* 0x000e6200000e0000 */
[----:B0-----:R-:W-:Y:S01]  /*57d0*/  @!P0 FADD.FTZ R8, R8, R7 ;  /* 0x0000000708088221 */ /* 0x001fe20000010000 */
[----:B------:R-:W-:Y:S01]  /*57e0*/  ISETP.GT.AND P0, PT, R32, 0xf, PT ;  /* 0x0000000f2000780c */ /* 0x000fe20003f04270 */
[C---:B------:R-:W-:Y:S02]  /*57f0*/  FMUL.FTZ R4, R21.reuse, R139 ;  /* 0x0000008b15047220 */ /* 0x040fe40000410000 */
[----:B------:R-:W-:Y:S01]  /*5800*/  FMUL.FTZ R169, R21, R169 ;  /* 0x000000a915a97220 */ /* 0x000fe20000410000 */
[----:B------:R-:W-:Y:S01]  /*5810*/  SHFL.DOWN PT, R7, R8, 0x10, 0x1f ;  /* 0x0a001f0008077f89 */ /* 0x000fe200000e0000 */
[----:B------:R-:W-:Y:S02]  /*5820*/  FADD.FTZ R79, R106, R79 ;  /* 0x0000004f6a4f7221 */ /* 0x000fe40000010000 */
[----:B------:R-:W-:Y:S01]  /*5830*/  FMUL.FTZ R5, R22, R5 ;  /* 0x0000000516057220 */ /* 0x000fe20000410000 */
[----:B------:R-:W0:Y:S01]  /*5840*/  SHFL.DOWN PT, R106, R11, 0x10, 0x1f ;  /* 0x0a001f000b6a7f89 */ /* 0x000e2200000e0000 */
[----:B------:R-:W-:-:S02]  /*5850*/  FFMA.FTZ R4, R20, R161, -R4 ;  /* 0x000000a114047223 */ /* 0x000fc40000010804 */
[C---:B------:R-:W-:Y:S01]  /*5860*/  FFMA.FTZ R169, R20.reuse, R149, R169 ;  /* 0x0000009514a97223 */ /* 0x040fe200000100a9 */
[----:B------:R-:W2:Y:S01]  /*5870*/  SHFL.DOWN PT, R22, R9, 0x10, 0x1f ;  /* 0x0a001f0009167f89 */ /* 0x000ea200000e0000 */
[----:B------:R-:W-:Y:S02]  /*5880*/  FMUL.FTZ R171, R171, R4 ;  /* 0x00000004abab7220 */ /* 0x000fe40000410000 */
[----:B------:R-:W-:Y:S02]  /*5890*/  FMUL.FTZ R4, R21, R133 ;  /* 0x0000008515047220 */ /* 0x000fe40000410000 */
[----:B------:R-:W-:Y:S02]  /*58a0*/  FFMA.FTZ R5, R169, R122, R5 ;  /* 0x0000007aa9057223 */ /* 0x000fe40000010005 */
[----:B------:R-:W-:Y:S02]  /*58b0*/  FFMA.FTZ R4, R20, R165, -R4 ;  /* 0x000000a514047223 */ /* 0x000fe40000010804 */
[----:B------:R-:W-:-:S02]  /*58c0*/  FFMA.FTZ R6, R58, R149, R5 ;  /* 0x000000953a067223 */ /* 0x000fc40000010005 */
[----:B------:R-:W-:Y:S02]  /*58d0*/  FMUL.FTZ R5, R21, R163 ;  /* 0x000000a315057220 */ /* 0x000fe40000410000 */
[----:B------:R-:W-:Y:S02]  /*58e0*/  FMUL.FTZ R147, R147, R4 ;  /* 0x0000000493937220 */ /* 0x000fe40000410000 */
[C---:B------:R-:W-:Y:S02]  /*58f0*/  FMUL.FTZ R4, R21.reuse, R167 ;  /* 0x000000a715047220 */ /* 0x040fe40000410000 */
[----:B------:R-:W-:Y:S02]  /*5900*/  FADD.FTZ R83, R6, R83 ;  /* 0x0000005306537221 */ /* 0x000fe40000010000 */
[----:B------:R-:W-:Y:S02]  /*5910*/  FFMA.FTZ R6, R20, R129, -R5 ;  /* 0x0000008114067223 */ /* 0x000fe40000010805 */
[----:B------:R-:W-:-:S02]  /*5920*/  FMUL.FTZ R157, R21, R157 ;  /* 0x0000009d159d7220 */ /* 0x000fc40000410000 */
[C---:B------:R-:W-:Y:S02]  /*5930*/  FMUL.FTZ R161, R21.reuse, R161 ;  /* 0x000000a115a17220 */ /* 0x040fe40000410000 */
[C---:B------:R-:W-:Y:S02]  /*5940*/  FMUL.FTZ R129, R21.reuse, R129 ;  /* 0x0000008115817220 */ /* 0x040fe40000410000 */
[C---:B------:R-:W-:Y:S02]  /*5950*/  FMUL.FTZ R165, R21.reuse, R165 ;  /* 0x000000a515a57220 */ /* 0x040fe40000410000 */
[-C--:B------:R-:W-:Y:S02]  /*5960*/  FMUL.FTZ R21, R21, R173.reuse ;  /* 0x000000ad15157220 */ /* 0x080fe40000410000 */
[----:B------:R-:W-:Y:S02]  /*5970*/  FFMA.FTZ R4, R20, R173, -R4 ;  /* 0x000000ad14047223 */ /* 0x000fe40000010804 */
[----:B------:R-:W-:-:S02]  /*5980*/  FMUL.FTZ R137, R137, R6 ;  /* 0x0000000689897220 */ /* 0x000fc40000410000 */
[C---:B------:R-:W-:Y:S02]  /*5990*/  FFMA.FTZ R157, R20.reuse, R155, R157 ;  /* 0x0000009b149d7223 */ /* 0x040fe4000001009d */
[C---:B------:R-:W-:Y:S02]  /*59a0*/  FFMA.FTZ R161, R20.reuse, R139, R161 ;  /* 0x0000008b14a17223 */ /* 0x040fe400000100a1 */
[C---:B------:R-:W-:Y:S02]  /*59b0*/  FFMA.FTZ R129, R20.reuse, R163, R129 ;  /* 0x000000a314817223 */ /* 0x040fe40000010081 */
[C---:B------:R-:W-:Y:S02]  /*59c0*/  FFMA.FTZ R6, R20.reuse, R133, R165 ;  /* 0x0000008514067223 */ /* 0x040fe400000100a5 */
[----:B------:R-:W-:Y:S02]  /*59d0*/  FMUL.FTZ R114, R179, R114 ;  /* 0x00000072b3727220 */ /* 0x000fe40000410000 */
[----:B------:R-:W-:-:S02]  /*59e0*/  FFMA.FTZ R20, R20, R167, R21 ;  /* 0x000000a714147223 */ /* 0x000fc40000010015 */
[----:B------:R-:W-:Y:S02]  /*59f0*/  FMUL.FTZ R4, R23, R4 ;  /* 0x0000000417047220 */ /* 0x000fe40000410000 */
[----:B-1----:R-:W-:Y:S02]  /*5a00*/  @!P0 FADD.FTZ R10, R10, R131 ;  /* 0x000000830a0a8221 */ /* 0x002fe40000010000 */
[----:B0-----:R-:W-:Y:S02]  /*5a10*/  @!P0 FADD.FTZ R11, R11, R106 ;  /* 0x0000006a0b0b8221 */ /* 0x001fe40000010000 */
[----:B--2---:R-:W-:Y:S02]  /*5a20*/  @!P0 FADD.FTZ R9, R9, R22 ;  /* 0x0000001609098221 */ /* 0x004fe40000010000 */
[----:B------:R-:W-:Y:S02]  /*5a30*/  @!P0 FADD.FTZ R8, R8, R7 ;  /* 0x0000000708088221 */ /* 0x000fe40000010000 */
[----:B------:R-:W-:-:S02]  /*5a40*/  FFMA.FTZ R114, R157, R134, R114 ;  /* 0x000000869d727223 */ /* 0x000fc40000010072 */
[----:B------:R-:W-:Y:S01]  /*5a50*/  FFMA.FTZ R104, R161, R104, R171 ;  /* 0x00000068a1687223 */ /* 0x000fe200000100ab */
[----:B------:R0:W-:Y:S01]  /*5a60*/  @!P1 STS.128 [0x440], R8 ;  /* 0x00044008ff009388 */ /* 0x0001e20000000c00 */
        /* <DEDUP_REMOVED lines=26> */
.L_x_11121:
[----:B0-----:R-:W-:Y:S05]  /*5c10*/  BSYNC B0 ;  /* 0x0000000000007941 */ /* 0x001fea0003800000 */
.L_x_11120:
        /* <DEDUP_REMOVED lines=21> */
.L_x_11107:
[----:B------:R-:W-:Y:S01]  /*5d70*/  BAR.SYNC.DEFER_BLOCKING 0x0 ;  /* 0x0000000000007b1d */ /* 0x000fe20000010000 */
[----:B------:R-:W-:Y:S01]  /*5d80*/  ISETP.NE.AND P6, PT, R31, RZ, PT ;  /* 0x000000ff1f00720c */ /* 0x000fe20003fc5270 */
[----:B------:R-:W-:Y:S01]  /*5d90*/  IMAD R6, R28, c[0x0][0x2d8], RZ ;  /* 0x0000b6001c067a24 */ /* 0x000fe200078e02ff */
[----:B------:R-:W-:Y:S01]  /*5da0*/  IADD3 R12, -R12, c[0x0][0x168], RZ ;  /* 0x00005a000c0c7a10 */ /* 0x000fe20007ffe1ff */
[----:B------:R-:W-:Y:S01]  /*5db0*/  IMAD.WIDE.U32 R4, R27, c[0x0][0x2d8], RZ ;  /* 0x0000b6001b047a25 */ /* 0x000fe200078e00ff */
[----:B------:R-:W-:Y:S01]  /*5dc0*/  LOP3.LUT R65, R39, 0x20, RZ, 0xfc, !PT ;  /* 0x0000002027417812 */ /* 0x000fe200078efcff */
[----:B------:R-:W-:Y:S02]  /*5dd0*/  BSSY B0, `(.L_x_11123) ;  /* 0x000002e000007945 */ /* 0x000fe40003800000 */
[----:B------:R-:W-:-:S02]  /*5de0*/  IMAD R7, R27, c[0x0][0x2dc], R6 ;  /* 0x0000b7001b077a24 */ /* 0x000fc400078e0206 */
[----:B------:R-:W-:-:S03]  /*5df0*/  IMAD R9, R25, c[0x0][0x2e0], RZ ;  /* 0x0000b80019097a24 */ /* 0x000fc600078e02ff */
[----:B------:R-:W-:Y:S01]  /*5e00*/  IADD3 R5, R5, R7, RZ ;  /* 0x0000000705057210 */ /* 0x000fe20007ffe0ff */
[----:B------:R-:W-:Y:S01]  /*5e10*/  IMAD R63, R0, c[0x0][0x2e4], R9 ;  /* 0x0000b900003f7a24 */ /* 0x000fe200078e0209 */
[----:B------:R-:W-:-:S03]  /*5e20*/  LEA R9, P2, R39, c[0x0][0x330], 0x2 ;  /* 0x0000cc0027097a11 */ /* 0x000fc600078410ff */
[----:B------:R-:W-:Y:S01]  /*5e30*/  IMAD.WIDE.U32 R4, R0, c[0x0][0x2e0], R4 ;  /* 0x0000b80000047a25 */ /* 0x000fe200078e0004 */
[----:B------:R-:W-:-:S04]  /*5e40*/  LEA.HI.X R6, R39, c[0x0][0x334], R42, 0x2, P2 ;  /* 0x0000cd0027067a11 */ /* 0x000fc800010f142a */
[----:B------:R-:W-:Y:S01]  /*5e50*/  IADD3 R4, P0, R62, R4, RZ ;  /* 0x000000043e047210 */ /* 0x000fe20007f1e0ff */
[----:B------:R-:W-:Y:S03]  /*5e60*/  STS [R52.X4], R95 ;  /* 0x0000005f34007388 */ /* 0x000fe60000004800 */
[----:B------:R-:W-:Y:S01]  /*5e70*/  IADD3.X R5, R64, R63, R5, P0, !PT ;  /* 0x0000003f40057210 */ /* 0x000fe200007fe405 */
[----:B------:R-:W-:Y:S01]  /*5e80*/  STS [R52.X4+0x4], R97 ;  /* 0x0000046134007388 */ /* 0x000fe20000004800 */
[----:B------:R-:W-:-:S03]  /*5e90*/  LEA R8, P2, R4, R9, 0x2 ;  /* 0x0000000904087211 */ /* 0x000fc600078410ff */
[----:B------:R-:W-:Y:S01]  /*5ea0*/  STS [R52.X4+0x8], R99 ;  /* 0x0000086334007388 */ /* 0x000fe20000004800 */
[----:B------:R-:W-:-:S03]  /*5eb0*/  LEA.HI.X R9, R4, R6, R5, 0x2, P2 ;  /* 0x0000000604097211 */ /* 0x000fc600010f1405 */
        /* <DEDUP_REMOVED lines=31> */
.L_x_11124:
[----:B------:R-:W-:Y:S05]  /*60b0*/  BSYNC B0 ;  /* 0x0000000000007941 */ /* 0x000fea0003800000 */
.L_x_11123:
[C---:B------:R-:W-:Y:S01]  /*60c0*/  LOP3.LUT R63, R39.reuse, 0x40, RZ, 0xfc, !PT ;  /* 0x00000040273f7812 */ /* 0x040fe200078efcff */
[----:B------:R-:W-:Y:S01]  /*60d0*/  @!P1 STG.E [R8.64+-0x380], R13 ;  /* 0xfffc800d08009986 */ /* 0x000fe2000c101906 */
[----:B------:R-:W-:Y:S01]  /*60e0*/  LOP3.LUT R67, R39, 0x60, RZ, 0xfc, !PT ;  /* 0x0000006027437812 */ /* 0x000fe200078efcff */
[----:B------:R-:W-:Y:S01]  /*60f0*/  FADD.FTZ R30, R91, R30 ;  /* 0x0000001e5b1e7221 */ /* 0x000fe20000010000 */
[C---:B------:R-:W-:Y:S01]  /*6100*/  LOP3.LUT R69, R39.reuse, 0x80, RZ, 0xfc, !PT ;  /* 0x0000008027457812 */ /* 0x040fe200078efcff */
[----:B0-----:R-:W-:Y:S01]  /*6110*/  IMAD R6, R28, c[0x0][0x2f8], RZ ;  /* 0x0000be001c067a24 */ /* 0x001fe200078e02ff */
[C---:B------:R-:W-:Y:S01]  /*6120*/  LOP3.LUT R71, R39.reuse, 0xa0, RZ, 0xfc, !PT ;  /* 0x000000a027477812 */ /* 0x040fe200078efcff */
[----:B------:R-:W-:Y:S01]  /*6130*/  FADD.FTZ R30, R30, R89 ;  /* 0x000000591e1e7221 */ /* 0x000fe20000010000 */
[----:B------:R-:W-:Y:S01]  /*6140*/  LOP3.LUT R73, R39, 0xc0, RZ, 0xfc, !PT ;  /* 0x000000c027497812 */ /* 0x000fe200078efcff */
[----:B------:R-:W-:Y:S01]  /*6150*/  IMAD.WIDE.U32 R4, R27, c[0x0][0x2f8], RZ ;  /* 0x0000be001b047a25 */ /* 0x000fe200078e00ff */
[----:B------:R-:W-:Y:S01]  /*6160*/  LOP3.LUT R75, R39, 0xe0, RZ, 0xfc, !PT ;  /* 0x000000e0274b7812 */ /* 0x000fe200078efcff */
[----:B------:R-:W-:Y:S01]  /*6170*/  BSSY B0, `(.L_x_11125) ;  /* 0x0000035000007945 */ /* 0x000fe20003800000 */
[-C--:B------:R-:W-:Y:S01]  /*6180*/  ISETP.GE.AND P0, PT, R63, R10.reuse, PT ;  /* 0x0000000a3f00720c */ /* 0x080fe20003f06270 */
[----:B------:R-:W-:Y:S01]  /*6190*/  FADD.FTZ R30, R30, R87 ;  /* 0x000000571e1e7221 */ /* 0x000fe20000010000 */
[-C--:B------:R-:W-:Y:S01]  /*61a0*/  ISETP.GE.AND P1, PT, R67, R10.reuse, PT ;  /* 0x0000000a4300720c */ /* 0x080fe20003f26270 */
[----:B------:R-:W-:Y:S01]  /*61b0*/  IMAD R7, R27, c[0x0][0x2fc], R6 ;  /* 0x0000bf001b077a24 */ /* 0x000fe200078e0206 */
[-C--:B------:R-:W-:Y:S01]  /*61c0*/  ISETP.GE.AND P2, PT, R69, R10.reuse, PT ;  /* 0x0000000a4500720c */ /* 0x080fe20003f46270 */
[----:B------:R-:W-:Y:S01]  /*61d0*/  FADD.FTZ R30, R30, R85 ;  /* 0x000000551e1e7221 */ /* 0x000fe20000010000 */
[----:B------:R-:W-:-:S02]  /*61e0*/  ISETP.GE.AND P3, PT, R71, R10, PT ;  /* 0x0000000a4700720c */ /* 0x000fc40003f66270 */
[-C--:B------:R-:W-:Y:S01]  /*61f0*/  ISETP.GE.AND P4, PT, R73, R10.reuse, PT ;  /* 0x0000000a4900720c */ /* 0x080fe20003f86270 */
[----:B------:R-:W-:Y:S01]  /*6200*/  FADD.FTZ R30, R30, R83 ;  /* 0x000000531e1e7221 */ /* 0x000fe20000010000 */
[----:B------:R-:W-:-:S03]  /*6210*/  ISETP.GE.AND P5, PT, R75, R10, PT ;  /* 0x0000000a4b00720c */ /* 0x000fc60003fa6270 */
[----:B------:R0:W-:Y:S01]  /*6220*/  @!P0 STG.E [R8.64+-0x300], R21 ;  /* 0xfffd001508008986 */ /* 0x0001e2000c101906 */
[----:B------:R-:W-:-:S03]  /*6230*/  FADD.FTZ R30, R30, R81 ;  /* 0x000000511e1e7221 */ /* 0x000fc60000010000 */
[----:B------:R-:W-:Y:S01]  /*6240*/  @!P1 STG.E [R8.64+-0x280], R23 ;  /* 0xfffd801708009986 */ /* 0x000fe2000c101906 */
[----:B------:R-:W-:-:S03]  /*6250*/  FADD.FTZ R30, R30, R79 ;  /* 0x0000004f1e1e7221 */ /* 0x000fc60000010000 */
[----:B------:R-:W-:Y:S01]  /*6260*/  @!P2 STG.E [R8.64+-0x200], R55 ;  /* 0xfffe00370800a986 */ /* 0x000fe2000c101906 */
[----:B------:R-:W-:-:S03]  /*6270*/  FADD.FTZ R30, R30, R93 ;  /* 0x0000005d1e1e7221 */ /* 0x000fc60000010000 */
[----:B------:R-:W-:Y:S01]  /*6280*/  @!P3 STG.E [R8.64+-0x180], R57 ;  /* 0xfffe80390800b986 */ /* 0x000fe2000c101906 */
[----:B0-----:R-:W-:-:S03]  /*6290*/  IADD3 R21, R5, R7, RZ ;  /* 0x0000000705157210 */ /* 0x001fc60007ffe0ff */
        /* <DEDUP_REMOVED lines=34> */
.L_x_11126:
[----:B------:R-:W-:Y:S05]  /*64c0*/  BSYNC B0 ;  /* 0x0000000000007941 */ /* 0x000fea0003800000 */
.L_x_11125:
[----:B------:R-:W-:Y:S01]  /*64d0*/  MOV R2, R4 ;  /* 0x0000000400027202 */ /* 0x000fe20000000f00 */
[----:B------:R-:W-:Y:S01]  /*64e0*/  IMAD R5, R25, c[0x0][0x300], RZ ;  /* 0x0000c00019057a24 */ /* 0x000fe200078e02ff */
[----:B------:R-:W-:Y:S02]  /*64f0*/  MOV R3, R21 ;  /* 0x0000001500037202 */ /* 0x000fe40000000f00 */
[----:B------:R-:W-:Y:S01]  /*6500*/  IADD3 R50, P1, R50, -0x380, RZ ;  /* 0xfffffc8032327810 */ /* 0x000fe20007f3e0ff */
[C---:B------:R-:W-:Y:S01]  /*6510*/  IMAD R5, R0.reuse, c[0x0][0x304], R5 ;  /* 0x0000c10000057a24 */ /* 0x040fe200078e0205 */
[-C--:B------:R-:W-:Y:S01]  /*6520*/  ISETP.GE.AND P5, PT, R73, R8.reuse, PT ;  /* 0x000000084900720c */ /* 0x080fe20003fa6270 */
[----:B------:R-:W-:Y:S01]  /*6530*/  IMAD.WIDE.U32 R2, R0, c[0x0][0x300], R2 ;  /* 0x0000c00000027a25 */ /* 0x000fe200078e0002 */
[----:B------:R-:W-:Y:S02]  /*6540*/  IADD3.X R53, R53, -0x1, RZ, P1, !PT ;  /* 0xffffffff35357810 */ /* 0x000fe40000ffe4ff */
[----:B------:R-:W-:-:S02]  /*6550*/  ISETP.GE.AND P0, PT, R65, R8, PT ;  /* 0x000000084100720c */ /* 0x000fc40003f06270 */
[----:B------:R-:W-:Y:S02]  /*6560*/  IADD3 R62, P3, R62, R2, RZ ;  /* 0x000000023e3e7210 */ /* 0x000fe40007f7e0ff */
[----:B------:R-:W-:Y:S02]  /*6570*/  IADD3 R2, P4, R50, c[0x0][0x340], RZ ;  /* 0x0000d00032027a10 */ /* 0x000fe40007f9e0ff */
[----:B------:R-:W-:Y:S02]  /*6580*/  IADD3.X R64, R64, R5, R3, P3, !PT ;  /* 0x0000000540407210 */ /* 0x000fe40001ffe403 */
[----:B------:R-:W-:Y:S02]  /*6590*/  IADD3.X R3, R53, c[0x0][0x344], RZ, P4, !PT ;  /* 0x0000d10035037a10 */ /* 0x000fe400027fe4ff */
[----:B------:R-:W-:Y:S02]  /*65a0*/  LEA R2, P6, R62, R2, 0x2 ;  /* 0x000000023e027211 */ /* 0x000fe400078c10ff */
[----:B------:R-:W-:-:S02]  /*65b0*/  ISETP.GE.AND P4, PT, R71, R8, PT ;  /* 0x000000084700720c */ /* 0x000fc40003f86270 */
[----:B------:R-:W-:Y:S02]  /*65c0*/  LEA.HI.X R3, R62, R3, R64, 0x2, P6 ;  /* 0x000000033e037211 */ /* 0x000fe400030f1440 */
[-C--:B------:R-:W-:Y:S02]  /*65d0*/  ISETP.GE.AND P6, PT, R75, R8.reuse, PT ;  /* 0x000000084b00720c */ /* 0x080fe40003fc6270 */
[-C--:B------:R-:W-:Y:S01]  /*65e0*/  ISETP.GE.AND P1, PT, R63, R8.reuse, PT ;  /* 0x000000083f00720c */ /* 0x080fe20003f26270 */
[----:B------:R1:W-:Y:S01]  /*65f0*/  @!P5 STG.E [R2.64+0x280], R49 ;  /* 0x000280310200d986 */ /* 0x0003e2000c101906 */
[-C--:B------:R-:W-:Y:S02]  /*6600*/  ISETP.GE.AND P2, PT, R67, R8.reuse, PT ;  /* 0x000000084300720c */ /* 0x080fe40003f46270 */
[----:B------:R-:W-:Y:S01]  /*6610*/  ISETP.GE.AND P3, PT, R69, R8, PT ;  /* 0x000000084500720c */ /* 0x000fe20003f66270 */
[----:B------:R1:W-:Y:S01]  /*6620*/  @!P0 STG.E [R2.64], R9 ;  /* 0x0000000902008986 */ /* 0x0003e2000c101906 */
[----:B------:R-:W-:-:S02]  /*6630*/  ISETP.GT.AND P0, PT, R41, 0x1, PT ;  /* 0x000000012900780c */ /* 0x000fc40003f04270 */
[----:B------:R-:W-:Y:S01]  /*6640*/  IADD3 R40, R40, 0x1, RZ ;  /* 0x0000000128287810 */ /* 0x000fe20007ffe0ff */
        /* <DEDUP_REMOVED lines=13> */
.L_x_11101:
[----:B------:R-:W-:Y:S02]  /*6720*/  ISETP.NE.U32.AND P0, PT, RZ, c[0x0][0x328], PT ;  /* 0x0000ca00ff007a0c */ /* 0x000fe40003f05070 */
[----:B------:R-:W-:-:S02]  /*6730*/  ISETP.NE.U32.AND P2, PT, RZ, c[0x0][0x348], PT ;  /* 0x0000d200ff007a0c */ /* 0x000fc40003f45070 */
[----:B------:R-:W-:Y:S02]  /*6740*/  ISETP.NE.AND.EX P1, PT, RZ, c[0x0][0x32c], PT, P0 ;  /* 0x0000cb00ff007a0c */ /* 0x000fe40003f25300 */
[----:B------:R-:W-:-:S11]  /*6750*/  ISETP.NE.AND.EX P0, PT, RZ, c[0x0][0x34c], PT, P2 ;  /* 0x0000d300ff007a0c */ /* 0x000fd60003f05320 */
[----:B------:R-:W-:Y:S05]  /*6760*/  @!P1 BRA `(.L_x_11128) ;  /* 0x0000014000009947 */ /* 0x000fea0003800000 */
[----:B-1----:R-:W1:Y:S01]  /*6770*/  SHFL.DOWN P1, R2, R29, 0x1, 0x1f ;  /* 0x08201f001d027f89 */ /* 0x002e620000020000 */
[----:B------:R-:W-:Y:S03]  /*6780*/  BSSY B0, `(.L_x_11128) ;  /* 0x0000012000007945 */ /* 0x000fe60003800000 */
[----:B0-----:R-:W0:Y:S01]  /*6790*/  S2R R7, SR_LANEID ;  /* 0x0000000000077919 */ /* 0x001e220000000000 */
[----:B-1----:R-:W-:Y:S01]  /*67a0*/  @P1 FADD R2, R2, R29 ;  /* 0x0000001d02021221 */ /* 0x002fe20000000000 */
[----:B0-----:R-:W-:-:S04]  /*67b0*/  ISETP.NE.AND P2, PT, R7, RZ, PT ;  /* 0x000000ff0700720c */ /* 0x001fc80003f45270 */
        /* <DEDUP_REMOVED lines=14> */
.L_x_11129:
[----:B0-----:R-:W-:Y:S05]  /*68a0*/  BSYNC B0 ;  /* 0x0000000000007941 */ /* 0x001fea0003800000 */
.L_x_11128:
[----:B------:R-:W-:Y:S01]  /*68b0*/  BSSY B0, `(.L_x_11130) ;  /* 0x0000018000007945 */ /* 0x000fe20003800000 */
[----:B------:R-:W-:Y:S05]  /*68c0*/  @!P0 BRA `(.L_x_11131) ;  /* 0x0000015000008947 */ /* 0x000fea0003800000 */
[----:B------:R-:W-:Y:S06]  /*68d0*/  BAR.SYNC.DEFER_BLOCKING 0x0 ;  /* 0x0000000000007b1d */ /* 0x000fec0000010000 */
[----:B-1----:R-:W1:Y:S04]  /*68e0*/  SHFL.DOWN P0, R3, R30, 0x1, 0x1f ;  /* 0x08201f001e037f89 */ /* 0x002e680000000000 */
[----:B0-----:R-:W0:Y:S04]  /*68f0*/  S2R R6, SR_LANEID ;  /* 0x0000000000067919 */ /* 0x001e280000000000 */
[----:B------:R-:W2:Y:S01]  /*6900*/  S2R R21, SR_TID.X ;  /* 0x0000000000157919 */ /* 0x000ea20000002100 */
[----:B-1----:R-:W-:Y:S01]  /*6910*/  @P0 FADD R3, R3, R30 ;  /* 0x0000001e03030221 */ /* 0x002fe20000000000 */
        /* <DEDUP_REMOVED lines=16> */
.L_x_11131:
[----:B------:R-:W2:Y:S02]  /*6a20*/  S2R R21, SR_TID.X ;  /* 0x0000000000157919 */ /* 0x000ea40000002100 */
.L_x_11132:
[----:B0-----:R-:W-:Y:S05]  /*6a30*/  BSYNC B0 ;  /* 0x0000000000007941 */ /* 0x001fea0003800000 */
.L_x_11130:
[----:B--2---:R-:W-:-:S13]  /*6a40*/  ISETP.GE.AND P0, PT, R21, c[0x0][0x16c], PT ;  /* 0x00005b0015007a0c */ /* 0x004fda0003f06270 */
[----:B------:R-:W-:Y:S05]  /*6a50*/  @P0 EXIT ;  /* 0x000000000000094d */ /* 0x000fea0003800000 */
[C---:B-1----:R-:W-:Y:S02]  /*6a60*/  IMAD R11, R25.reuse, c[0x0][0x198], RZ ;  /* 0x00006600190b7a24 */ /* 0x042fe400078e02ff */
        /* <DEDUP_REMOVED lines=19> */
.L_x_11133:
[----:B0-----:R-:W0:Y:S01]  /*6ba0*/  LDS.64 R22, [R21.X8+0x2980] ;  /* 0x0029800015167984 */ /* 0x001e220000008a00 */
[----:B------:R-:W-:Y:S01]  /*6bb0*/  SHF.R.S32.HI R0, RZ, 0x1f, R21 ;  /* 0x0000001fff007819 */ /* 0x000fe20000011415 */
[----:B------:R-:W-:Y:S01]  /*6bc0*/  YIELD ;  /* 0x0000000000007946 */ /* 0x000fe20003800000 */
[----:B------:R-:W-:Y:S01]  /*6bd0*/  MOV R2, R10 ;  /* 0x0000000a00027202 */ /* 0x000fe20000000f00 */
[----:B-----5:R-:W1:Y:S01]  /*6be0*/  LDS.64 R24, [R21.X8+0x3180] ;  /* 0x0031800015187984 */ /* 0x020e620000008a00 */
        /* <DEDUP_REMOVED lines=59> */
.L_x_11134:
        /* <DEDUP_REMOVED lines=14> */
.L_x_14724:


//--------------------- .text._Z25selective_scan_bwd_kernelI32Selective_Scan_bwd_kernel_traitsILi32ELi8ELb0ELb0ELb0ELb1ELb0EfN3c107complexIfEEEEv12SSMParamsBwd --------------------------
	.section	.text._Z25selective_scan_bwd_kernelI32Selective_Scan_bwd_kernel_traitsILi32ELi8ELb0ELb0ELb0ELb1ELb0EfN3c107complexIfEEEEv12SSMParamsBwd,"ax",@progbits
	.sectioninfo	@"SHI_REGISTERS=172"
	.align	128
        .global         _Z25selective_scan_bwd_kernelI32Selective_Scan_bwd_kernel_traitsILi32ELi8ELb0ELb0ELb0ELb1ELb0EfN3c107complexIfEEEEv12SSMParamsBwd
        .type           _Z25selective_scan_bwd_kernelI32Selective_Scan_bwd_kernel_traitsILi32ELi8ELb0ELb0ELb0ELb1ELb0EfN3c107complexIfEEEEv12SSMParamsBwd,@function
        .size           _Z25selective_scan_bwd_kernelI32Selective_Scan_bwd_kernel_traitsILi32ELi8ELb0ELb0ELb0ELb1ELb0EfN3c107complexIfEEEEv12SSMParamsBwd,(.L_x_14725 - _Z25selective_scan_bwd_kernelI32Selective_Scan_bwd_kernel_traitsILi32ELi8ELb0ELb0ELb0ELb1ELb0EfN3c107complexIfEEEEv12SSMParamsBwd)
        .other          _Z25selective_scan_bwd_kernelI32Selective_Scan_bwd_kernel_traitsILi32ELi8ELb0ELb0ELb0ELb1ELb0EfN3c107complexIfEEEEv12SSMParamsBwd,@"STO_CUDA_ENTRY STV_DEFAULT"
_Z25selective_scan_bwd_kernelI32Selective_Scan_bwd_kernel_traitsILi32ELi8ELb0ELb0ELb0ELb1ELb0EfN3c107complexIfEEEEv12SSMParamsBwd:
.text._Z25selective_scan_bwd_kernelI32Selective_Scan_bwd_kernel_traitsILi32ELi8ELb0ELb0ELb0ELb1ELb0EfN3c107complexIfEEEEv12SSMParamsBwd:
        /* <DEDUP_REMOVED lines=14> */
[C-C-:B------:R-:W-:Y:S01]  /*00e0*/  @P0 LEA.HI.X R9, R0.reuse, c[0x0][0x23c], R23.reuse, 0x2, P2 ;  /* 0x00008f0000090a11 */ /* 0x140fe200010f1417 */
[C---:B------:R-:W-:Y:S01]  /*00f0*/  IMAD R4, R25.reuse, c[0x0][0x1d0], RZ ;  /* 0x0000740019047a24 */ /* 0x040fe200078e02ff */
        /* <DEDUP_REMOVED lines=20> */
[----:B------:R-:W-:Y:S01]  /*0240*/  IMAD.WIDE.U32 R2, R0, c[0x0][0x1d8], R2 ;  /* 0x0000760000027a25 */ /* 0x000fe200078e0002 */
        /* <DEDUP_REMOVED lines=45> */
.L_x_11172:
        /* <DEDUP_REMOVED lines=40> */
[C---:B0-----:R-:W-:Y:S02]  /*07a0*/  IADD3 R2, R31.reuse, 0xa0, RZ ;  /* 0x000000a01f027810 */ /* 0x041fe40007ffe0ff */
[C---:B------:R-:W-:Y:S02]  /*07b0*/  IADD3 R52, R31.reuse, 0xc0, RZ ;  /* 0x000000c01f347810 */ /* 0x040fe40007ffe0ff */
        /* <DEDUP_REMOVED lines=13> */
[-C--:B------:R-:W-:Y:S02]  /*0890*/  ISETP.GE.AND P3, PT, R44, R79.reuse, PT ;  /* 0x0000004f2c00720c */ /* 0x080fe40003f66270 */
[-C--:B------:R-:W-:Y:S02]  /*08a0*/  ISETP.GE.AND P4, PT, R45, R79.reuse, PT ;  /* 0x0000004f2d00720c */ /* 0x080fe40003f86270 */
[----:B------:R-:W-:Y:S01]  /*08b0*/  ISETP.GE.AND P5, PT, R46, R79, PT ;  /* 0x0000004f2e00720c */ /* 0x000fe20003fa6270 */
[----:B------:R-:W-:Y:S01]  /*08c0*/  CS2R R18, SRZ ;  /* 0x0000000000127805 */ /* 0x000fe2000001ff00 */
[----:B------:R-:W-:Y:S01]  /*08d0*/  CS2R R20, SRZ ;  /* 0x0000000000147805 */ /* 0x000fe2000001ff00 */
[----:B------:R-:W-:Y:S01]  /*08e0*/  MOV R67, RZ ;  /* 0x000000ff00437202 */ /* 0x000fe20000000f00 */
[----:B--2---:R-:W-:Y:S04]  /*08f0*/  STS [R51.X4], R4 ;  /* 0x0000000433007388 */ /* 0x004fe80000004800 */
[----:B---3--:R-:W-:Y:S04]  /*0900*/  STS [R50.X4+0x80], R5 ;  /* 0x0000800532007388 */ /* 0x008fe80000004800 */
[----:B----4-:R-:W-:Y:S04]  /*0910*/  STS [R49.X4+0x100], R6 ;  /* 0x0001000631007388 */ /* 0x010fe80000004800 */
        /* <DEDUP_REMOVED lines=16> */
[----:B------:R-:W-:-:S05]  /*0a20*/  HFMA2.MMA R8, -RZ, RZ, 0, 0 ;  /* 0x00000000ff087435 */ /* 0x000fca00000001ff */
        /* <DEDUP_REMOVED lines=9> */
[----:B-1----:R-:W-:-:S02]  /*0ac0*/  P2R R9, PR, RZ, 0x1 ;  /* 0x00000001ff097803 */ /* 0x002fc40000000000 */
[C---:B------:R-:W-:Y:S01]  /*0ad0*/  ISETP.GE.AND P0, PT, R48.reuse, R79, PT ;  /* 0x0000004f3000720c */ /* 0x040fe20003f06270 */
[----:B------:R-:W-:Y:S01]  /*0ae0*/  HFMA2.MMA R10, -RZ, RZ, 0, 0 ;  /* 0x00000000ff0a7435 */ /* 0x000fe200000001ff */
[----:B------:R-:W-:Y:S01]  /*0af0*/  IMAD.WIDE R4, R48, 0x4, R36 ;  /* 0x0000000430047825 */ /* 0x000fe200078e0224 */
        /* <DEDUP_REMOVED lines=8> */
[----:B------:R1:W-:Y:S04]  /*0b80*/  STS [R52.X4+0x300], R7 ;  /* 0x0003000734007388 */ /* 0x0003e80000004800 */
[----:B------:R2:W-:Y:S01]  /*0b90*/  STS [R56.X4+0x380], R67 ;  /* 0x0003804338007388 */ /* 0x0005e20000004800 */
[----:B------:R-:W-:-:S06]  /*0ba0*/  NOP ;  /* 0x0000000000007918 */ /* 0x000fcc0000000000 */
[----:B------:R-:W3:Y:S04]  /*0bb0*/  LDS R69, [R58.X4] ;  /* 0x000000003a457984 */ /* 0x000ee80000004800 */
[----:B------:R-:W4:Y:S04]  /*0bc0*/  LDS R71, [R58.X4+0x4] ;  /* 0x000004003a477984 */ /* 0x000f280000004800 */
[----:B------:R-:W3:Y:S04]  /*0bd0*/  LDS R73, [R58.X4+0x8] ;  /* 0x000008003a497984 */ /* 0x000ee80000004800 */
[----:B------:R-:W-:Y:S04]  /*0be0*/  LDS R21, [R58.X4+0xc] ;  /* 0x00000c003a157984 */ /* 0x000fe80000004800 */
[----:B------:R-:W3:Y:S04]  /*0bf0*/  LDS R75, [R58.X4+0x10] ;  /* 0x000010003a4b7984 */ /* 0x000ee80000004800 */
[----:B------:R-:W3:Y:S04]  /*0c00*/  LDS R77, [R58.X4+0x14] ;  /* 0x000014003a4d7984 */ /* 0x000ee80000004800 */
[----:B------:R-:W3:Y:S04]  /*0c10*/  LDS R79, [R58.X4+0x18] ;  /* 0x000018003a4f7984 */ /* 0x000ee80000004800 */
[----:B------:R-:W3:Y:S04]  /*0c20*/  LDS R81, [R58.X4+0x1c] ;  /* 0x00001c003a517984 */ /* 0x000ee80000004800 */
[----:B------:R-:W-:Y:S01]  /*0c30*/  BAR.SYNC.DEFER_BLOCKING 0x0 ;  /* 0x0000000000007b1d */ /* 0x000fe20000010000 */
[----:B0-----:R-:W-:Y:S01]  /*0c40*/  HFMA2.MMA R18, -RZ, RZ, 0, 0 ;  /* 0x00000000ff127435 */ /* 0x001fe200000001ff */
[----:B-1----:R-:W-:Y:S01]  /*0c50*/  CS2R R6, SRZ ;  /* 0x0000000000067805 */ /* 0x002fe2000001ff00 */
[----:B------:R-:W-:Y:S01]  /*0c60*/  HFMA2.MMA R20, -RZ, RZ, 0, 0 ;  /* 0x00000000ff147435 */ /* 0x000fe200000001ff */
[----:B--2---:R-:W-:-:S02]  /*0c70*/  MOV R67, RZ ;  /* 0x000000ff00437202 */ /* 0x004fc40000000f00 */
[----:B------:R-:W2:Y:S01]  /*0c80*/  @!P0 LDG.E R10, [R4.64] ;  /* 0x00000006040a8981 */ /* 0x000ea2000c1e1900 */
[----:B------:R-:W-:-:S03]  /*0c90*/  ISETP.NE.AND P0, PT, R9, RZ, PT ;  /* 0x000000ff0900720c */ /* 0x000fc60003f05270 */
[----:B------:R-:W2:Y:S04]  /*0ca0*/  @!P1 LDG.E R6, [R4.64+0x100] ;  /* 0x0001000604069981 */ /* 0x000ea8000c1e1900 */
[----:B------:R-:W2:Y:S04]  /*0cb0*/  @!P2 LDG.E R18, [R4.64+0x180] ;  /* 0x000180060412a981 */ /* 0x000ea8000c1e1900 */
[----:B------:R-:W2:Y:S04]  /*0cc0*/  @!P3 LDG.E R67, [R4.64+0x200] ;  /* 0x000200060443b981 */ /* 0x000ea8000c1e1900 */
[----:B------:R-:W2:Y:S04]  /*0cd0*/  @!P0 LDG.E R7, [R4.64+0x80] ;  /* 0x0000800604078981 */ /* 0x000ea8000c1e1900 */
[----:B------:R-:W2:Y:S04]  /*0ce0*/  @!P4 LDG.E R20, [R4.64+0x280] ;  /* 0x000280060414c981 */ /* 0x000ea8000c1e1900 */
[----:B------:R-:W2:Y:S04]  /*0cf0*/  @!P5 LDG.E R83, [R4.64+0x300] ;  /* 0x000300060453d981 */ /* 0x000ea8000c1e1900 */
[----:B------:R-:W2:Y:S01]  /*0d00*/  @!P6 LDG.E R85, [R4.64+0x380] ;  /* 0x000380060455e981 */ /* 0x000ea2000c1e1900 */
[----:B---3-5:R-:W-:-:S05]  /*0d10*/  FADD.FTZ R74, R69, R24 ;  /* 0x00000018454a7221 */ /* 0x028fca0000010000 */
[----:B------:R-:W-:Y:S01]  /*0d20*/  FSETP.GTU.FTZ.AND P0, PT, R74, 20, PT ;  /* 0x41a000004a00780b */ /* 0x000fe20003f1c000 */
[--C-:B----4-:R-:W-:Y:S02]  /*0d30*/  FADD.FTZ R71, R71, R24.reuse ;  /* 0x0000001847477221 */ /* 0x110fe40000010000 */
[--C-:B------:R-:W-:Y:S02]  /*0d40*/  FADD.FTZ R68, R73, R24.reuse ;  /* 0x0000001849447221 */ /* 0x100fe40000010000 */
[--C-:B------:R-:W-:Y:S02]  /*0d50*/  FADD.FTZ R70, R75, R24.reuse ;  /* 0x000000184b467221 */ /* 0x100fe40000010000 */
[--C-:B------:R-:W-:Y:S01]  /*0d60*/  FADD.FTZ R69, R77, R24.reuse ;  /* 0x000000184d457221 */ /* 0x100fe20000010000 */
[----:B------:R-:W-:Y:S01]  /*0d70*/  BSSY B0, `(.L_x_11136) ;  /* 0x000003b000007945 */ /* 0x000fe20003800000 */
[----:B------:R-:W-:Y:S01]  /*0d80*/  FSETP.GTU.FTZ.AND P6, PT, R71, 20, PT ;  /* 0x41a000004700780b */ /* 0x000fe20003fdc000 */
[----:B------:R-:W-:Y:S01]  /*0d90*/  FADD.FTZ R72, R79, R24 ;  /* 0x000000184f487221 */ /* 0x000fe20000010000 */
[----:B------:R-:W-:-:S02]  /*0da0*/  FSETP.GTU.FTZ.AND P4, PT, R68, 20, PT ;  /* 0x41a000004400780b */ /* 0x000fc40003f9c000 */
[----:B------:R-:W-:Y:S02]  /*0db0*/  FSETP.GTU.FTZ.AND P2, PT, R70, 20, PT ;  /* 0x41a000004600780b */ /* 0x000fe40003f5c000 */
[----:B------:R-:W-:Y:S01]  /*0dc0*/  FSETP.GTU.FTZ.AND P1, PT, R69, 20, PT ;  /* 0x41a000004500780b */ /* 0x000fe20003f3c000 */
[----:B--2---:R-:W-:Y:S04]  /*0dd0*/  STS [R51.X4], R10 ;  /* 0x0000000a33007388 */ /* 0x004fe80000004800 */
        /* <DEDUP_REMOVED lines=11> */
[----:B------:R1:W1:Y:S04]  /*0e90*/  LDS R9, [R58.X4+0xc] ;  /* 0x00000c003a097984 */ /* 0x0002680000004800 */
[----:B------:R0:W1:Y:S04]  /*0ea0*/  LDS R6, [R58.X4+0x10] ;  /* 0x000010003a067984 */ /* 0x0000680000004800 */
[----:B------:R0:W1:Y:S04]  /*0eb0*/  LDS R7, [R58.X4+0x14] ;  /* 0x000014003a077984 */ /* 0x0000680000004800 */
[----:B------:R1:W1:Y:S04]  /*0ec0*/  LDS R4, [R58.X4+0x18] ;  /* 0x000018003a047984 */ /* 0x0002680000004800 */
[----:B------:R1:W1:Y:S01]  /*0ed0*/  LDS R5, [R58.X4+0x1c] ;  /* 0x00001c003a057984 */ /* 0x0002620000004800 */
[----:B0-----:R-:W-:Y:S01]  /*0ee0*/  FADD.FTZ R67, R21, R24 ;  /* 0x0000001815437221 */ /* 0x001fe20000010000 */
[----:B------:R-:W-:-:S04]  /*0ef0*/  MOV R10, c[0x0][0x16c] ;  /* 0x00005b00000a7a02 */ /* 0x000fc80000000f00 */
[----:B------:R-:W-:Y:S02]  /*0f00*/  ISETP.GE.AND P5, PT, R10, 0x1, PT ;  /* 0x000000010a00780c */ /* 0x000fe40003fa6270 */
        /* <DEDUP_REMOVED lines=10> */
[----:B-1----:R-:W-:Y:S02]  /*0fb0*/  IADD3 R20, -R10, 0x40800000, RZ ;  /* 0x408000000a147810 */ /* 0x002fe40007ffe1ff */
        /* <DEDUP_REMOVED lines=22> */
.L_x_11137:
[----:B------:R-:W-:Y:S05]  /*1120*/  BSYNC B0 ;  /* 0x0000000000007941 */ /* 0x000fea0003800000 */
.L_x_11136:
[----:B------:R-:W-:Y:S01]  /*1130*/  BSSY B0, `(.L_x_11138) ;  /* 0x0000026000007945 */ /* 0x000fe20003800000 */
[----:B------:R-:W-:Y:S01]  /*1140*/  HFMA2.MMA R76, -RZ, RZ, 0, 0 ;  /* 0x00000000ff4c7435 */ /* 0x000fe200000001ff */
[----:B------:R-:W-:Y:S01]  /*1150*/  FSETP.GTU.FTZ.AND P0, PT, R72, 20, PT ;  /* 0x41a000004800780b */ /* 0x000fe20003f1c000 */
[----:B------:R-:W-:Y:S01]  /*1160*/  FADD.FTZ R73, R81, R24 ;  /* 0x0000001851497221 */ /* 0x000fe20000010000 */
[----:B------:R-:W-:Y:S01]  /*1170*/  LOP3.LUT R156, R30, 0x1f, RZ, 0xc0, !PT ;  /* 0x0000001f1e9c7812 */ /* 0x000fe200078ec0ff */
[----:B--2---:R-:W-:Y:S01]  /*1180*/  FFMA.FTZ R28, R59, R19, R28 ;  /* 0x000000133b1c7223 */ /* 0x004fe2000001001c */
        /* <DEDUP_REMOVED lines=32> */
.L_x_11139:
[----:B------:R-:W-:Y:S05]  /*1390*/  BSYNC B0 ;  /* 0x0000000000007941 */ /* 0x000fea0003800000 */
.L_x_11138:
[----:B---3--:R-:W-:Y:S01]  /*13a0*/  FFMA.FTZ R28, R60, R11, R28 ;  /* 0x0000000b3c1c7223 */ /* 0x008fe2000001001c */
[----:B------:R-:W-:Y:S01]  /*13b0*/  BSSY B0, `(.L_x_11140) ;  /* 0x0000027000007945 */ /* 0x000fe20003800000 */
[----:B------:R-:W-:Y:S01]  /*13c0*/  HFMA2.MMA R75, -RZ, RZ, 0, 0 ;  /* 0x00000000ff4b7435 */ /* 0x000fe200000001ff */
[----:B------:R-:W-:Y:S01]  /*13d0*/  FSETP.GTU.FTZ.AND P6, PT, R73, 20, PT ;  /* 0x41a000004900780b */ /* 0x000fe20003fdc000 */
[----:B------:R-:W-:Y:S01]  /*13e0*/  HFMA2.MMA R79, -RZ, RZ, 0, 0 ;  /* 0x00000000ff4f7435 */ /* 0x000fe200000001ff */
[----:B------:R-:W-:Y:S01]  /*13f0*/  MOV R77, RZ ;  /* 0x000000ff004d7202 */ /* 0x000fe20000000f00 */
[----:B----4-:R-:W-:Y:S01]  /*1400*/  FFMA.FTZ R28, R61, R8, R28 ;  /* 0x000000083d1c7223 */ /* 0x010fe2000001001c */
[----:B------:R-:W-:Y:S01]  /*1410*/  MOV R81, RZ ;  /* 0x000000ff00517202 */ /* 0x000fe20000000f00 */
        /* <DEDUP_REMOVED lines=32> */
.L_x_11141:
[----:B------:R-:W-:Y:S05]  /*1620*/  BSYNC B0 ;  /* 0x0000000000007941 */ /* 0x000fea0003800000 */
.L_x_11140:
        /* <DEDUP_REMOVED lines=33> */
.L_x_11143:
[----:B------:R-:W-:Y:S05]  /*1840*/  BSYNC B0 ;  /* 0x0000000000007941 */ /* 0x000fea0003800000 */
.L_x_11142:
        /* <DEDUP_REMOVED lines=33> */
.L_x_11145:
[----:B------:R-:W-:Y:S05]  /*1a60*/  BSYNC B0 ;  /* 0x0000000000007941 */ /* 0x000fea0003800000 */
.L_x_11144:
        /* <DEDUP_REMOVED lines=33> */
.L_x_11147:
[----:B------:R-:W-:Y:S05]  /*1c80*/  BSYNC B0 ;  /* 0x0000000000007941 */ /* 0x000fea0003800000 */
.L_x_11146:
        /* <DEDUP_REMOVED lines=33> */
.L_x_11149:
[----:B------:R-:W-:Y:S05]  /*1ea0*/  BSYNC B0 ;  /* 0x0000000000007941 */ /* 0x000fea0003800000 */
.L_x_11148:
        /* <DEDUP_REMOVED lines=33> */
.L_x_11151:
[----:B------:R-:W-:Y:S05]  /*20c0*/  BSYNC B0 ;  /* 0x0000000000007941 */ /* 0x000fea0003800000 */
.L_x_11150:
[----:B-1----:R-:W-:Y:S01]  /*20d0*/  FFMA.FTZ R28, R62, R9, R28 ;  /* 0x000000093e1c7223 */ /* 0x002fe2000001001c */
[----:B------:R-:W-:Y:S01]  /*20e0*/  BAR.SYNC.DEFER_BLOCKING 0x0 ;  /* 0x0000000000007b1d */ /* 0x000fe20000010000 */
[----:B------:R-:W-:Y:S01]  /*20f0*/  HFMA2.MMA R83, -RZ, RZ, 0, 0 ;  /* 0x00000000ff537435 */ /* 0x000fe200000001ff */
[----:B------:R-:W-:Y:S01]  /*2100*/  MOV R85, RZ ;  /* 0x000000ff00557202 */ /* 0x000fe20000000f00 */
[----:B------:R-:W-:Y:S01]  /*2110*/  FFMA.FTZ R28, R63, R6, R28 ;  /* 0x000000063f1c7223 */ /* 0x000fe2000001001c */
[----:B------:R-:W-:Y:S01]  /*2120*/  HFMA2.MMA R87, -RZ, RZ, 0, 0 ;  /* 0x00000000ff577435 */ /* 0x000fe200000001ff */
[----:B------:R-:W-:Y:S01]  /*2130*/  MOV R78, RZ ;  /* 0x000000ff004e7202 */ /* 0x000fe20000000f00 */
        /* <DEDUP_REMOVED lines=9> */
[----:B------:R-:W-:Y:S02]  /*21d0*/  FMUL.FTZ R103, R5, R22 ;  /* 0x0000001605677220 */ /* 0x000fe40000410000 */
[----:B------:R-:W-:Y:S01]  /*21e0*/  FFMA.FTZ R28, R66, R5, R28 ;  /* 0x00000005421c7223 */ /* 0x000fe2000001001c */
[----:B------:R-:W-:Y:S05]  /*21f0*/  @!P5 BRA `(.L_x_11152) ;  /* 0x000036700000d947 */ /* 0x000fea0003800000 */
[C---:B------:R-:W-:Y:S01]  /*2200*/  IMAD R75, R23.reuse, c[0x0][0x180], RZ ;  /* 0x00006000174b7a24 */ /* 0x040fe200078e02ff */
[C---:B------:R-:W-:Y:S01]  /*2210*/  IADD3 R18, R38.reuse, -0x2, RZ ;  /* 0xfffffffe26127810 */ /* 0x040fe20007ffe0ff */
[C---:B------:R-:W-:Y:S01]  /*2220*/  IMAD R77, R23.reuse, c[0x0][0x198], RZ ;  /* 0x00006600174d7a24 */ /* 0x040fe200078e02ff */
[----:B------:R-:W-:Y:S01]  /*2230*/  IADD3 R10, R38, -0x1, RZ ;  /* 0xffffffff260a7810 */ /* 0x000fe20007ffe0ff */
[----:B------:R-:W-:Y:S01]  /*2240*/  IMAD R81, R23, c[0x0][0x1b8], RZ ;  /* 0x00006e0017517a24 */ /* 0x000fe200078e02ff */
[----:B------:R-:W-:Y:S01]  /*2250*/  MOV R158, RZ ;  /* 0x000000ff009e7202 */ /* 0x000fe20000000f00 */
[C---:B------:R-:W-:Y:S01]  /*2260*/  IMAD.WIDE.U32 R20, R0.reuse, c[0x0][0x180], RZ ;  /* 0x0000600000147a25 */ /* 0x040fe200078e00ff */
[----:B------:R-:W-:Y:S01]  /*2270*/  MOV R83, RZ ;  /* 0x000000ff00537202 */ /* 0x000fe20000000f00 */
[----:B------:R-:W-:Y:S01]  /*2280*/  UMOV UR4, URZ ;  /* 0x0000003f00047c82 */ /* 0x000fe20008000000 */
[----:B------:R-:W-:Y:S01]  /*2290*/  MOV R85, RZ ;  /* 0x000000ff00557202 */ /* 0x000fe20000000f00 */
[----:B------:R-:W-:Y:S01]  /*22a0*/  IMAD R75, R0, c[0x0][0x184], R75 ;  /* 0x00006100004b7a24 */ /* 0x000fe200078e024b */
[----:B------:R-:W-:Y:S01]  /*22b0*/  LEA R80, P0, R20, c[0x0][0x220], 0x3 ;  /* 0x0000880014507a11 */ /* 0x000fe200078018ff */
[----:B------:R-:W-:Y:S01]  /*22c0*/  IMAD R87, R18, c[0x0][0x16c], RZ ;  /* 0x00005b0012577a24 */ /* 0x000fe200078e02ff */
[----:B------:R-:W-:Y:S01]  /*22d0*/  LEA.HI R18, R10, R10, RZ, 0x1 ;  /* 0x0000000a0a127211 */ /* 0x000fe200078f08ff */
[----:B------:R-:W-:Y:S01]  /*22e0*/  FADD.FTZ R100, R4, R4 ;  /* 0x0000000404647221 */ /* 0x000fe20000010000 */
[----:B------:R-:W-:Y:S01]  /*22f0*/  LEA.HI R4, R38, R38, RZ, 0x1 ;  /* 0x0000002626047211 */ /* 0x000fe200078f08ff */
[----:B------:R-:W-:Y:S01]  /*2300*/  IMAD.WIDE.U32 R78, R0, c[0x0][0x198], RZ ;  /* 0x00006600004e7a25 */ /* 0x000fe200078e00ff */
[----:B------:R-:W-:-:S02]  /*2310*/  IADD3 R75, R21, R75, RZ ;  /* 0x0000004b154b7210 */ /* 0x000fc40007ffe0ff */
[----:B------:R-:W-:Y:S01]  /*2320*/  LOP3.LUT R21, R18, 0xfffffe, RZ, 0xc0, !PT ;  /* 0x00fffffe12157812 */ /* 0x000fe200078ec0ff */
[----:B------:R-:W-:Y:S01]  /*2330*/  IMAD.WIDE.U32 R104, R0, c[0x0][0x1b8], RZ ;  /* 0x00006e0000687a25 */ /* 0x000fe200078e00ff */
[----:B------:R-:W-:Y:S02]  /*2340*/  LEA R82, P1, R78, c[0x0][0x228], 0x3 ;  /* 0x00008a004e527a11 */ /* 0x000fe400078218ff */
[----:B------:R-:W-:Y:S01]  /*2350*/  IADD3 R21, R10, -R21, RZ ;  /* 0x800000150a157210 */ /* 0x000fe20007ffe0ff */
[----:B------:R-:W-:Y:S01]  /*2360*/  IMAD R77, R0, c[0x0][0x19c], R77 ;  /* 0x00006700004d7a24 */ /* 0x000fe200078e024d */
[----:B------:R-:W-:Y:S01]  /*2370*/  LEA R84, P2, R104, c[0x0][0x230], 0x3 ;  /* 0x00008c0068547a11 */ /* 0x000fe200078418ff */
[----:B------:R-:W-:Y:S01]  /*2380*/  IMAD R81, R0, c[0x0][0x1bc], R81 ;  /* 0x00006f0000517a24 */ /* 0x000fe200078e0251 */
[----:B------:R-:W-:Y:S01]  /*2390*/  SHF.L.U32 R106, R21, 0x8, RZ ;  /* 0x00000008156a7819 */ /* 0x000fe200000006ff */
[----:B------:R-:W-:Y:S01]  /*23a0*/  FADD.FTZ R102, R5, R5 ;  /* 0x0000000505667221 */ /* 0x000fe20000010000 */
[----:B------:R-:W-:Y:S01]  /*23b0*/  LOP3.LUT R5, R4, 0x1ffffe, RZ, 0xc0, !PT ;  /* 0x001ffffe04057812 */ /* 0x000fe200078ec0ff */
[----:B------:R-:W-:Y:S01]  /*23c0*/  IMAD.WIDE R86, R87, 0x10, R16 ;  /* 0x0000001057567825 */ /* 0x000fe200078e0210 */
[----:B------:R-:W-:-:S02]  /*23d0*/  IADD3 R107, R79, R77, RZ ;  /* 0x0000004d4f6b7210 */ /* 0x000fc40007ffe0ff */
[----:B------:R-:W-:Y:S01]  /*23e0*/  IADD3 R109, R105, R81, RZ ;  /* 0x00000051696d7210 */ /* 0x000fe20007ffe0ff */
[----:B------:R-:W-:Y:S01]  /*23f0*/  FADD.FTZ R88, R19, R19 ;  /* 0x0000001313587221 */ /* 0x000fe20000010000 */
[----:B------:R-:W-:Y:S01]  /*2400*/  IADD3 R5, R38, -R5, RZ ;  /* 0x8000000526057210 */ /* 0x000fe20007ffe0ff */
[----:B------:R-:W-:Y:S01]  /*2410*/  FADD.FTZ R90, R11, R11 ;  /* 0x0000000b0b5a7221 */ /* 0x000fe20000010000 */
[----:B------:R-:W-:Y:S01]  /*2420*/  LEA.HI.X R105, R20, c[0x0][0x224], R75, 0x3, P0 ;  /* 0x0000890014697a11 */ /* 0x000fe200000f1c4b */
        /* <DEDUP_REMOVED lines=8> */
[----:B------:R-:W-:Y:S01]  /*24b0*/  CS2R R78, SRZ ;  /* 0x00000000004e7805 */ /* 0x000fe2000001ff00 */
[----:B------:R-:W-:-:S02]  /*24c0*/  MOV R104, RZ ;  /* 0x000000ff00687202 */ /* 0x000fc40000000f00 */
[----:B------:R-:W-:Y:S02]  /*24d0*/  MOV R77, RZ ;  /* 0x000000ff004d7202 */ /* 0x000fe40000000f00 */
[----:B------:R-:W-:Y:S02]  /*24e0*/  MOV R81, RZ ;  /* 0x000000ff00517202 */ /* 0x000fe40000000f00 */
[----:B------:R-:W-:Y:S02]  /*24f0*/  MOV R87, RZ ;  /* 0x000000ff00577202 */ /* 0x000fe40000000f00 */
[----:B------:R-:W-:Y:S02]  /*2500*/  LEA R113, R5, 0x880, 0xb ;  /* 0x0000088005717811 */ /* 0x000fe400078e58ff */
.L_x_11167:
[----:B------:R-:W-:Y:S02]  /*2510*/  MOV R4, R80 ;  /* 0x0000005000047202 */ /* 0x000fe40000000f00 */
[----:B------:R-:W-:-:S05]  /*2520*/  MOV R5, R105 ;  /* 0x0000006900057202 */ /* 0x000fca0000000f00 */
[----:B------:R0:W2:Y:S01]  /*2530*/  LDG.E.64 R18, [R4.64] ;  /* 0x0000000604127981 */ /* 0x0000a2000c1e1b00 */
[C---:B------:R-:W-:Y:S02]  /*2540*/  ISETP.NE.AND P1, PT, R30.reuse, RZ, PT ;  /* 0x000000ff1e00720c */ /* 0x040fe40003f25270 */
[----:B------:R-:W-:Y:S02]  /*2550*/  IADD3 R9, R30, 0x200, RZ ;  /* 0x000002001e097810 */ /* 0x000fe40007ffe0ff */
[----:B------:R-:W-:Y:S02]  /*2560*/  MOV R108, R84 ;  /* 0x00000054006c7202 */ /* 0x000fe40000000f00 */
[----:B------:R-:W-:Y:S02]  /*2570*/  SEL R21, R106, R9, !P1 ;  /* 0x000000096a157207 */ /* 0x000fe40004800000 */
[----:B------:R-:W-:Y:S02]  /*2580*/  ISETP.NE.AND P0, PT, R156, RZ, PT ;  /* 0x000000ff9c00720c */ /* 0x000fe40003f05270 */
[----:B0-----:R-:W-:-:S02]  /*2590*/  MOV R4, R82 ;  /* 0x0000005200047202 */ /* 0x001fc40000000f00 */
[----:B------:R-:W-:Y:S02]  /*25a0*/  MOV R5, R107 ;  /* 0x0000006b00057202 */ /* 0x000fe40000000f00 */
[----:B------:R-:W-:-:S04]  /*25b0*/  ISETP.LT.OR P2, PT, R38, 0x2, P0 ;  /* 0x000000022600780c */ /* 0x000fc80000741670 */
[----:B------:R-:W5:Y:S09]  /*25c0*/  LDG.E.64 R4, [R4.64] ;  /* 0x0000000604047981 */ /* 0x000f72000c1e1b00 */
[----:B------:R-:W-:Y:S01]  /*25d0*/  @!P2 MOV R110, R86 ;  /* 0x00000056006ea202 */ /* 0x000fe20000000f00 */
[----:B------:R-:W-:Y:S01]  /*25e0*/  BSSY B0, `(.L_x_11153) ;  /* 0x000009d000007945 */ /* 0x000fe20003800000 */
[----:B--2---:R-:W-:-:S02]  /*25f0*/  FMUL.FTZ R20, R18, 1.4426950216293334961 ;  /* 0x3fb8aa3b12147820 */ /* 0x004fc40000410000 */
[-C--:B------:R-:W-:Y:S02]  /*2600*/  FMUL.FTZ R7, R19, R74.reuse ;  /* 0x0000004a13077220 */ /* 0x080fe40000410000 */
[----:B------:R-:W-:Y:S02]  /*2610*/  FMUL.FTZ R6, R20, R74 ;  /* 0x0000004a14067220 */ /* 0x000fe40000410000 */
[----:B------:R-:W-:-:S04]  /*2620*/  FMUL.RZ R8, R7, 0.15915493667125701904 ;  /* 0x3e22f98307087820 */ /* 0x000fc8000040c000 */
[----:B------:R-:W-:Y:S08]  /*2630*/  MUFU.EX2 R6, R6 ;  /* 0x0000000600067308 */ /* 0x000ff00000000800 */
[----:B------:R-:W0:Y:S08]  /*2640*/  MUFU.COS R7, R8 ;  /* 0x0000000800077308 */ /* 0x000e300000000000 */
[----:B------:R1:W2:Y:S01]  /*2650*/  MUFU.SIN R11, R8 ;  /* 0x00000008000b7308 */ /* 0x0002a20000000400 */
[C---:B0-----:R-:W-:Y:S01]  /*2660*/  FMUL.FTZ R10, R6.reuse, R7 ;  /* 0x00000007060a7220 */ /* 0x041fe20000410000 */
[----:B-1----:R-:W-:Y:S01]  /*2670*/  CS2R R8, SRZ ;  /* 0x0000000000087805 */ /* 0x002fe2000001ff00 */
[----:B--2---:R-:W-:-:S02]  /*2680*/  FMUL.FTZ R11, R6, R11 ;  /* 0x0000000b060b7220 */ /* 0x004fc40000410000 */
[----:B------:R0:W5:Y:S04]  /*2690*/  LDG.E.64 R6, [R108.64] ;  /* 0x000000066c067981 */ /* 0x000168000c1e1b00 */
[----:B------:R1:W-:Y:S04]  /*26a0*/  STS.64 [R21.X8+0x880], R10 ;  /* 0x0008800a15007388 */ /* 0x0003e80000008a00 */
[----:B------:R-:W-:Y:S01]  /*26b0*/  BAR.SYNC.DEFER_BLOCKING 0x0 ;  /* 0x0000000000007b1d */ /* 0x000fe20000010000 */
[----:B------:R-:W-:-:S04]  /*26c0*/  FMUL.FTZ R112, R19, R71 ;  /* 0x0000004713707220 */ /* 0x000fc80000410000 */
[----:B------:R-:W-:Y:S02]  /*26d0*/  FMUL.RZ R117, R112, 0.15915493667125701904 ;  /* 0x3e22f98370757820 */ /* 0x000fe4000040c000 */
[C---:B-1----:R-:W-:Y:S02]  /*26e0*/  FMUL.FTZ R21, R20.reuse, R71 ;  /* 0x0000004714157220 */ /* 0x042fe40000410000 */
[----:B------:R-:W-:Y:S01]  /*26f0*/  MUFU.SIN R112, R117 ;  /* 0x0000007500707308 */ /* 0x000fe20000000400 */
[-C--:B------:R-:W-:Y:S02]  /*2700*/  FMUL.FTZ R115, R19, R68.reuse ;  /* 0x0000004413737220 */ /* 0x080fe40000410000 */
[----:B0-----:R-:W-:-:S05]  /*2710*/  FMUL.FTZ R108, R20, R68 ;  /* 0x00000044146c7220 */ /* 0x001fca0000410000 */
[----:B------:R-:W0:Y:S01]  /*2720*/  MUFU.EX2 R21, R21 ;  /* 0x0000001500157308 */ /* 0x000e220000000800 */
[----:B------:R-:W-:Y:S01]  /*2730*/  FMUL.RZ R121, R115, 0.15915493667125701904 ;  /* 0x3e22f98373797820 */ /* 0x000fe2000040c000 */
[----:B------:R1:W5:Y:S06]  /*2740*/  @!P2 LDG.E.64 R8, [R110.64+0x8] ;  /* 0x000008066e08a981 */ /* 0x00036c000c1e1b00 */
[----:B------:R-:W2:Y:S01]  /*2750*/  MUFU.COS R114, R117 ;  /* 0x0000007500727308 */ /* 0x000ea20000000000 */
[C---:B------:R-:W-:Y:S02]  /*2760*/  FMUL.FTZ R119, R19.reuse, R70 ;  /* 0x0000004613777220 */ /* 0x040fe40000410000 */
[----:B-1----:R-:W-:-:S04]  /*2770*/  FMUL.FTZ R110, R19, R67 ;  /* 0x00000043136e7220 */ /* 0x002fc80000410000 */
[----:B------:R-:W-:Y:S02]  /*2780*/  FMUL.RZ R123, R110, 0.15915493667125701904 ;  /* 0x3e22f9836e7b7820 */ /* 0x000fe4000040c000 */
[C---:B------:R-:W-:Y:S01]  /*2790*/  FMUL.FTZ R110, R20.reuse, R67 ;  /* 0x00000043146e7220 */ /* 0x040fe20000410000 */
[----:B------:R-:W-:Y:S01]  /*27a0*/  MUFU.SIN R116, R121 ;  /* 0x0000007900747308 */ /* 0x000fe20000000400 */
[----:B------:R-:W-:Y:S02]  /*27b0*/  FMUL.RZ R129, R119, 0.15915493667125701904 ;  /* 0x3e22f98377817820 */ /* 0x000fe4000040c000 */
[----:B------:R-:W-:-:S05]  /*27c0*/  FMUL.FTZ R119, R20, R70 ;  /* 0x0000004614777220 */ /* 0x000fca0000410000 */
[----:B------:R1:W3:Y:S01]  /*27d0*/  MUFU.EX2 R115, R108 ;  /* 0x0000006c00737308 */ /* 0x0002e20000000800 */
[----:B------:R-:W-:-:S07]  /*27e0*/  FMUL.FTZ R127, R19, R72 ;  /* 0x00000048137f7220 */ /* 0x000fce0000410000 */
[----:B------:R-:W-:Y:S01]  /*27f0*/  MUFU.SIN R120, R123 ;  /* 0x0000007b00787308 */ /* 0x000fe20000000400 */
[----:B-1----:R-:W-:-:S07]  /*2800*/  FMUL.FTZ R108, R19, R69 ;  /* 0x00000045136c7220 */ /* 0x002fce0000410000 */
[----:B------:R0:W1:Y:S01]  /*2810*/  MUFU.EX2 R117, R110 ;  /* 0x0000006e00757308 */ /* 0x0000620000000800 */
[----:B------:R-:W-:Y:S02]  /*2820*/  FMUL.RZ R131, R108, 0.15915493667125701904 ;  /* 0x3e22f9836c837820 */ /* 0x000fe4000040c000 */
[----:B------:R-:W-:-:S05]  /*2830*/  FMUL.RZ R133, R127, 0.15915493667125701904 ;  /* 0x3e22f9837f857820 */ /* 0x000fca000040c000 */
[----:B------:R-:W4:Y:S01]  /*2840*/  MUFU.COS R118, R121 ;  /* 0x0000007900767308 */ /* 0x000f220000000000 */
[C---:B0-----:R-:W-:Y:S02]  /*2850*/  FMUL.FTZ R110, R21.reuse, R112 ;  /* 0x00000070156e7220 */ /* 0x041fe40000410000 */
[----:B--2---:R-:W-:-:S05]  /*2860*/  FMUL.FTZ R108, R21, R114 ;  /* 0x00000072156c7220 */ /* 0x004fca0000410000 */
[----:B------:R0:W-:Y:S01]  /*2870*/  MUFU.EX2 R121, R119 ;  /* 0x0000007700797308 */ /* 0x0001e20000000800 */
[----:B------:R-:W-:-:S07]  /*2880*/  FMUL.FTZ R21, RZ, R110 ;  /* 0x0000006eff157220 */ /* 0x000fce0000410000 */
[----:B------:R2:W1:Y:S01]  /*2890*/  MUFU.COS R122, R123 ;  /* 0x0000007b007a7308 */ /* 0x0004620000000000 */
[----:B0-----:R-:W-:-:S04]  /*28a0*/  FMUL.FTZ R119, R59, R74 ;  /* 0x0000004a3b777220 */ /* 0x001fc80000410000 */
[----:B------:R-:W-:-:S03]  /*28b0*/  FMUL.FTZ R127, R110, R119 ;  /* 0x000000776e7f7220 */ /* 0x000fc60000410000 */
[----:B------:R-:W-:Y:S01]  /*28c0*/  MUFU.SIN R124, R129 ;  /* 0x00000081007c7308 */ /* 0x000fe20000000400 */
[----:B--2---:R-:W-:-:S07]  /*28d0*/  FMUL.FTZ R123, R20, R69 ;  /* 0x00000045147b7220 */ /* 0x004fce0000410000 */
[----:B------:R-:W0:Y:S01]  /*28e0*/  MUFU.COS R126, R129 ;  /* 0x00000081007e7308 */ /* 0x000e220000000000 */
[----:B------:R-:W-:Y:S02]  /*28f0*/  FFMA.FTZ R127, RZ, R108, R127 ;  /* 0x0000006cff7f7223 */ /* 0x000fe4000001007f */
[----:B---3--:R-:W-:Y:S02]  /*2900*/  FMUL.FTZ R114, R115, R116 ;  /* 0x0000007473727220 */ /* 0x008fe40000410000 */
[----:B-1----:R-:W-:Y:S02]  /*2910*/  FMUL.FTZ R116, R117, R120 ;  /* 0x0000007875747220 */ /* 0x002fe40000410000 */
[----:B------:R-:W-:Y:S02]  /*2920*/  FMUL.FTZ R125, R20, R72 ;  /* 0x00000048147d7220 */ /* 0x000fe40000410000 */
[----:B------:R-:W-:Y:S02]  /*2930*/  FMUL.FTZ R120, R60, R71 ;  /* 0x000000473c787220 */ /* 0x000fe40000410000 */
[----:B------:R-:W-:Y:S01]  /*2940*/  FFMA.FTZ R21, R108, R119, -R21 ;  /* 0x000000776c157223 */ /* 0x000fe20000010815 */
[----:B------:R-:W-:Y:S01]  /*2950*/  MUFU.COS R130, R131 ;  /* 0x0000008300827308 */ /* 0x000fe20000000000 */
[----:B------:R-:W-:-:S02]  /*2960*/  FADD.FTZ R127, RZ, R127 ;  /* 0x0000007fff7f7221 */ /* 0x000fc40000010000 */
[----:B------:R-:W-:Y:S02]  /*2970*/  FADD.FTZ R21, R120, R21 ;  /* 0x0000001578157221 */ /* 0x000fe40000010000 */
[----:B----4-:R-:W-:-:S03]  /*2980*/  FMUL.FTZ R112, R115, R118 ;  /* 0x0000007673707220 */ /* 0x010fc60000410000 */
[----:B------:R-:W1:Y:S01]  /*2990*/  MUFU.EX2 R123, R123 ;  /* 0x0000007b007b7308 */ /* 0x000e620000000800 */
[----:B------:R-:W-:Y:S02]  /*29a0*/  FMUL.FTZ R115, R117, R122 ;  /* 0x0000007a75737220 */ /* 0x000fe40000410000 */
[C---:B0-----:R-:W-:Y:S02]  /*29b0*/  FMUL.FTZ R117, R121.reuse, R126 ;  /* 0x0000007e79757220 */ /* 0x041fe40000410000 */
[----:B------:R-:W-:-:S03]  /*29c0*/  FMUL.FTZ R118, R121, R124 ;  /* 0x0000007c79767220 */ /* 0x000fc60000410000 */
[----:B------:R0:W-:Y:S01]  /*29d0*/  MUFU.EX2 R129, R125 ;  /* 0x0000007d00817308 */ /* 0x0001e20000000800 */
[C---:B------:R-:W-:Y:S02]  /*29e0*/  FMUL.FTZ R121, R114.reuse, R21 ;  /* 0x0000001572797220 */ /* 0x040fe40000410000 */
[----:B0-----:R-:W-:-:S05]  /*29f0*/  FMUL.FTZ R125, R114, R127 ;  /* 0x0000007f727d7220 */ /* 0x001fca0000410000 */
[----:B------:R-:W0:Y:S01]  /*2a00*/  MUFU.SIN R128, R131 ;  /* 0x0000008300807308 */ /* 0x000e220000000400 */
[----:B------:R-:W-:Y:S02]  /*2a10*/  FFMA.FTZ R124, R112, R21, -R125 ;  /* 0x00000015707c7223 */ /* 0x000fe4000001087d */
[----:B------:R-:W-:-:S05]  /*2a20*/  FMUL.FTZ R21, R19, R73 ;  /* 0x0000004913157220 */ /* 0x000fca0000410000 */
[----:B------:R-:W-:Y:S01]  /*2a30*/  MUFU.SIN R132, R133 ;  /* 0x0000008500847308 */ /* 0x000fe20000000400 */
[----:B------:R-:W-:Y:S02]  /*2a40*/  FMUL.FTZ R125, R61, R68 ;  /* 0x000000443d7d7220 */ /* 0x000fe40000410000 */
[----:B------:R-:W-:-:S05]  /*2a50*/  FFMA.FTZ R127, R112, R127, R121 ;  /* 0x0000007f707f7223 */ /* 0x000fca0000010079 */
[----:B------:R-:W2:Y:S01]  /*2a60*/  MUFU.COS R122, R133 ;  /* 0x00000085007a7308 */ /* 0x000ea20000000000 */
[----:B------:R-:W-:Y:S02]  /*2a70*/  FMUL.RZ R137, R21, 0.15915493667125701904 ;  /* 0x3e22f98315897820 */ /* 0x000fe4000040c000 */
[----:B------:R-:W-:Y:S02]  /*2a80*/  FADD.FTZ R21, R125, R124 ;  /* 0x0000007c7d157221 */ /* 0x000fe40000010000 */
[----:B------:R-:W-:Y:S02]  /*2a90*/  FADD.FTZ R127, RZ, R127 ;  /* 0x0000007fff7f7221 */ /* 0x000fe40000010000 */
[----:B-1----:R-:W-:Y:S02]  /*2aa0*/  FMUL.FTZ R121, R123, R130 ;  /* 0x000000827b797220 */ /* 0x002fe40000410000 */
[----:B------:R-:W-:Y:S02]  /*2ab0*/  FMUL.FTZ R20, R20, R73 ;  /* 0x0000004914147220 */ /* 0x000fe40000410000 */
[----:B------:R-:W-:-:S02]  /*2ac0*/  FMUL.FTZ R130, R116, R21 ;  /* 0x0000001574827220 */ /* 0x000fc40000410000 */
[-C--:B------:R-:W-:Y:S02]  /*2ad0*/  FMUL.FTZ R126, R116, R127.reuse ;  /* 0x0000007f747e7220 */ /* 0x080fe40000410000 */
[----:B0-----:R-:W-:Y:S02]  /*2ae0*/  FMUL.FTZ R123, R123, R128 ;  /* 0x000000807b7b7220 */ /* 0x001fe40000410000 */
[C---:B------:R-:W-:Y:S01]  /*2af0*/  FFMA.FTZ R130, R115.reuse, R127, R130 ;  /* 0x0000007f73827223 */ /* 0x040fe20000010082 */
[----:B------:R-:W-:Y:S01]  /*2b00*/  MUFU.EX2 R20, R20 ;  /* 0x0000001400147308 */ /* 0x000fe20000000800 */
[----:B------:R-:W-:Y:S02]  /*2b10*/  FFMA.FTZ R128, R115, R21, -R126 ;  /* 0x0000001573807223 */ /* 0x000fe4000001087e */
[----:B------:R-:W-:Y:S02]  /*2b20*/  FMUL.FTZ R127, R62, R67 ;  /* 0x000000433e7f7220 */ /* 0x000fe40000410000 */
[----:B--2---:R-:W-:-:S02]  /*2b30*/  FMUL.FTZ R122, R129, R122 ;  /* 0x0000007a817a7220 */ /* 0x004fc40000410000 */
[----:B------:R-:W-:Y:S01]  /*2b40*/  FMUL.FTZ R124, R129, R132 ;  /* 0x00000084817c7220 */ /* 0x000fe20000410000 */
[----:B------:R-:W0:Y:S01]  /*2b50*/  MUFU.COS R131, R137 ;  /* 0x0000008900837308 */ /* 0x000e220000000000 */
[CC--:B------:R-:W-:Y:S02]  /*2b60*/  FMUL.FTZ R126, R10.reuse, R110.reuse ;  /* 0x0000006e0a7e7220 */ /* 0x0c0fe40000410000 */
[----:B------:R-:W-:Y:S02]  /*2b70*/  FMUL.FTZ R129, R11, R110 ;  /* 0x0000006e0b817220 */ /* 0x000fe40000410000 */
[----:B------:R-:W-:Y:S02]  /*2b80*/  FADD.FTZ R132, R127, R128 ;  /* 0x000000807f847221 */ /* 0x000fe40000010000 */
[-C--:B------:R-:W-:Y:S02]  /*2b90*/  FFMA.FTZ R133, R11, R108.reuse, R126 ;  /* 0x0000006c0b857223 */ /* 0x080fe4000001007e */
[----:B------:R-:W-:Y:S01]  /*2ba0*/  FFMA.FTZ R129, R10, R108, -R129 ;  /* 0x0000006c0a817223 */ /* 0x000fe20000010881 */
[----:B------:R-:W1:Y:S01]  /*2bb0*/  MUFU.SIN R21, R137 ;  /* 0x0000008900157308 */ /* 0x000e620000000400 */
[----:B------:R-:W-:-:S02]  /*2bc0*/  FADD.FTZ R134, RZ, R130 ;  /* 0x00000082ff867221 */ /* 0x000fc40000010000 */
        /* <DEDUP_REMOVED lines=9> */
[----:B------:R-:W-:Y:S02]  /*2c60*/  FADD.FTZ R136, RZ, R136 ;  /* 0x00000088ff887221 */ /* 0x000fe40000010000 */
[----:B0-----:R-:W-:Y:S02]  /*2c70*/  FMUL.FTZ R126, R20, R131 ;  /* 0x00000083147e7220 */ /* 0x001fe40000410000 */
[----:B------:R-:W-:-:S02]  /*2c80*/  FMUL.FTZ R132, R116, R130 ;  /* 0x0000008274847220 */ /* 0x000fc40000410000 */
[-C--:B------:R-:W-:Y:S02]  /*2c90*/  FMUL.FTZ R131, R116, R133.reuse ;  /* 0x0000008574837220 */ /* 0x080fe40000410000 */
[----:B------:R-:W-:Y:S02]  /*2ca0*/  FADD.FTZ R134, R129, R128 ;  /* 0x0000008081867221 */ /* 0x000fe40000010000 */
[----:B------:R-:W-:Y:S02]  /*2cb0*/  FMUL.FTZ R135, R123, R136 ;  /* 0x000000887b877220 */ /* 0x000fe40000410000 */
[C---:B------:R-:W-:Y:S02]  /*2cc0*/  FFMA.FTZ R132, R115.reuse, R133, R132 ;  /* 0x0000008573847223 */ /* 0x040fe40000010084 */
[----:B------:R-:W-:Y:S02]  /*2cd0*/  FFMA.FTZ R131, R115, R130, -R131 ;  /* 0x0000008273837223 */ /* 0x000fe40000010883 */
[----:B-1----:R-:W-:-:S02]  /*2ce0*/  FMUL.FTZ R128, R20, R21 ;  /* 0x0000001514807220 */ /* 0x002fc40000410000 */
[-C--:B------:R-:W-:Y:S02]  /*2cf0*/  FFMA.FTZ R135, R121, R134.reuse, -R135 ;  /* 0x0000008679877223 */ /* 0x080fe40000010887 */
[----:B------:R-:W-:Y:S02]  /*2d00*/  FMUL.FTZ R134, R123, R134 ;  /* 0x000000867b867220 */ /* 0x000fe40000410000 */
[C---:B------:R-:W-:Y:S02]  /*2d10*/  FMUL.FTZ R20, R118.reuse, R132 ;  /* 0x0000008476147220 */ /* 0x040fe40000410000 */
[----:B------:R-:W-:Y:S02]  /*2d20*/  FMUL.FTZ R21, R118, R131 ;  /* 0x0000008376157220 */ /* 0x000fe40000410000 */
[----:B------:R-:W-:Y:S02]  /*2d30*/  FMUL.FTZ R130, R64, R69 ;  /* 0x0000004540827220 */ /* 0x000fe40000410000 */
[----:B------:R-:W-:-:S02]  /*2d40*/  FFMA.FTZ R134, R121, R136, R134 ;  /* 0x0000008879867223 */ /* 0x000fc40000010086 */
[C---:B------:R-:W-:Y:S02]  /*2d50*/  FFMA.FTZ R20, R117.reuse, R131, -R20 ;  /* 0x0000008375147223 */ /* 0x040fe40000010814 */
[----:B------:R-:W-:Y:S02]  /*2d60*/  FFMA.FTZ R132, R117, R132, R21 ;  /* 0x0000008475847223 */ /* 0x000fe40000010015 */
[----:B------:R-:W-:Y:S02]  /*2d70*/  FADD.FTZ R135, R130, R135 ;  /* 0x0000008782877221 */ /* 0x000fe40000010000 */
[----:B------:R-:W-:Y:S02]  /*2d80*/  FADD.FTZ R133, RZ, R134 ;  /* 0x00000086ff857221 */ /* 0x000fe40000010000 */
[C---:B------:R-:W-:Y:S02]  /*2d90*/  FMUL.FTZ R131, R123.reuse, R20 ;  /* 0x000000147b837220 */ /* 0x040fe40000410000 */
[----:B------:R-:W-:-:S02]  /*2da0*/  FMUL.FTZ R21, R123, R132 ;  /* 0x000000847b157220 */ /* 0x000fc40000410000 */
[C---:B------:R-:W-:Y:S02]  /*2db0*/  FMUL.FTZ R136, R124.reuse, R135 ;  /* 0x000000877c887220 */ /* 0x040fe40000410000 */
[-C--:B------:R-:W-:Y:S02]  /*2dc0*/  FMUL.FTZ R134, R124, R133.reuse ;  /* 0x000000857c867220 */ /* 0x080fe40000410000 */
[C---:B------:R-:W-:Y:S02]  /*2dd0*/  FFMA.FTZ R131, R121.reuse, R132, R131 ;  /* 0x0000008479837223 */ /* 0x040fe40000010083 */
[----:B------:R-:W-:Y:S01]  /*2de0*/  FFMA.FTZ R21, R121, R20, -R21 ;  /* 0x0000001479157223 */ /* 0x000fe20000010815 */
[----:B------:R-:W-:Y:S01]  /*2df0*/  ISETP.NE.AND P2, PT, R30, 0x1f, PT ;  /* 0x0000001f1e00780c */ /* 0x000fe20003f45270 */
[C---:B------:R-:W-:Y:S02]  /*2e00*/  FFMA.FTZ R136, R122.reuse, R133, R136 ;  /* 0x000000857a887223 */ /* 0x040fe40000010088 */
[----:B------:R-:W-:-:S02]  /*2e10*/  FFMA.FTZ R135, R122, R135, -R134 ;  /* 0x000000877a877223 */ /* 0x000fc40000010886 */
[----:B------:R-:W-:Y:S02]  /*2e20*/  FMUL.FTZ R132, R65, R72 ;  /* 0x0000004841847220 */ /* 0x000fe40000410000 */
[C---:B------:R-:W-:Y:S02]  /*2e30*/  FMUL.FTZ R20, R124.reuse, R131 ;  /* 0x000000837c147220 */ /* 0x040fe40000410000 */
[-C--:B------:R-:W-:Y:S02]  /*2e40*/  FMUL.FTZ R133, R124, R21.reuse ;  /* 0x000000157c857220 */ /* 0x080fe40000410000 */
[----:B------:R-:W-:Y:S02]  /*2e50*/  FADD.FTZ R139, RZ, R136 ;  /* 0x00000088ff8b7221 */ /* 0x000fe40000010000 */
[----:B------:R-:W-:Y:S02]  /*2e60*/  FADD.FTZ R137, R132, R135 ;  /* 0x0000008784897221 */ /* 0x000fe40000010000 */
[----:B------:R-:W-:-:S02]  /*2e70*/  FFMA.FTZ R21, R122, R21, -R20 ;  /* 0x000000157a157223 */ /* 0x000fc40000010814 */
[----:B------:R-:W-:Y:S02]  /*2e80*/  FFMA.FTZ R135, R122, R131, R133 ;  /* 0x000000837a877223 */ /* 0x000fe40000010085 */
[C---:B------:R-:W-:Y:S02]  /*2e90*/  FMUL.FTZ R134, R128.reuse, R139 ;  /* 0x0000008b80867220 */ /* 0x040fe40000410000 */
[C---:B------:R-:W-:Y:S02]  /*2ea0*/  FMUL.FTZ R20, R128.reuse, R21 ;  /* 0x0000001580147220 */ /* 0x040fe40000410000 */
[C---:B------:R-:W-:Y:S02]  /*2eb0*/  FMUL.FTZ R133, R128.reuse, R135 ;  /* 0x0000008780857220 */ /* 0x040fe40000410000 */
[-C--:B------:R-:W-:Y:S02]  /*2ec0*/  FMUL.FTZ R131, R128, R137.reuse ;  /* 0x0000008980837220 */ /* 0x080fe40000410000 */
[----:B------:R-:W-:-:S02]  /*2ed0*/  FFMA.FTZ R136, R126, R137, -R134 ;  /* 0x000000897e887223 */ /* 0x000fc40000010886 */
[C---:B------:R-:W-:Y:S02]  /*2ee0*/  FFMA.FTZ R133, R126.reuse, R21, -R133 ;  /* 0x000000157e857223 */ /* 0x040fe40000010885 */
[C---:B------:R-:W-:Y:S02]  /*2ef0*/  FFMA.FTZ R137, R126.reuse, R135, R20 ;  /* 0x000000877e897223 */ /* 0x040fe40000010014 */
[----:B------:R0:W1:Y:S01]  /*2f00*/  @P2 LDS.64 R20, [R30.X8+0x1888] ;  /* 0x001888001e142984 */ /* 0x0000620000008a00 */
[----:B------:R-:W-:Y:S02]  /*2f10*/  FFMA.FTZ R134, R126, R139, R131 ;  /* 0x0000008b7e867223 */ /* 0x000fe40000010083 */
[----:B------:R-:W-:Y:S02]  /*2f20*/  FMUL.FTZ R131, R66, R73 ;  /* 0x0000004942837220 */ /* 0x000fe40000410000 */
        /* <DEDUP_REMOVED lines=8> */
.L_x_11154:
[----:B0-----:R-:W-:Y:S05]  /*2fb0*/  BSYNC B0 ;  /* 0x0000000000007941 */ /* 0x001fea0003800000 */
.L_x_11153:
        /* <DEDUP_REMOVED lines=12> */
[C---:B------:R-:W-:Y:S02]  /*3080*/  ISETP.GT.U32.AND P5, PT, R156.reuse, 0x17, PT ;  /* 0x000000179c00780c */ /* 0x040fe40003fa4070 */
[----:B------:R-:W-:Y:S01]  /*3090*/  ISETP.GT.U32.AND P6, PT, R156, 0xf, PT ;  /* 0x0000000f9c00780c */ /* 0x000fe20003fc4070 */
[----:B------:R-:W-:Y:S01]  /*30a0*/  SHFL.IDX PT, R8, R8, RZ, 0x1f ;  /* 0x00001fff08087589 */ /* 0x000fe200000e0000 */
[C---:B0-----:R-:W-:Y:S02]  /*30b0*/  FMUL.FTZ R143, R137.reuse, R140 ;  /* 0x0000008c898f7220 */ /* 0x041fe40000410000 */
[-C--:B--2---:R-:W-:Y:S02]  /*30c0*/  FMUL.FTZ R141, R137, R142.reuse ;  /* 0x0000008e898d7220 */ /* 0x084fe40000410000 */
[----:B------:R-:W-:Y:S02]  /*30d0*/  FFMA.FTZ R143, R133, R142, R143 ;  /* 0x0000008e858f7223 */ /* 0x000fe4000001008f */
[----:B---3--:R-:W-:-:S02]  /*30e0*/  FMUL.FTZ R5, R137, R136 ;  /* 0x0000008889057220 */ /* 0x008fc40000410000 */
[C---:B------:R-:W-:Y:S02]  /*30f0*/  FFMA.FTZ R140, R133.reuse, R140, -R141 ;  /* 0x0000008c858c7223 */ /* 0x040fe4000001088d */
[-C--:B----4-:R-:W-:Y:S02]  /*3100*/  FFMA.FTZ R6, R133, R138.reuse, R5 ;  /* 0x0000008a85067223 */ /* 0x090fe40000010005 */
[C---:B------:R-:W-:Y:S02]  /*3110*/  FMUL.FTZ R138, R137.reuse, R138 ;  /* 0x0000008a898a7220 */ /* 0x040fe40000410000 */
[----:B------:R-:W-:Y:S01]  /*3120*/  @P3 FADD.FTZ R134, R134, R143 ;  /* 0x0000008f86863221 */ /* 0x000fe20000010000 */
[----:B------:R-:W-:Y:S01]  /*3130*/  FSEL R6, R137, R6, !P3 ;  /* 0x0000000689067208 */ /* 0x000fe20005800000 */
[----:B------:R-:W-:Y:S02]  /*3140*/  @P3 FADD.FTZ R135, R135, R140 ;  /* 0x0000008c87873221 */ /* 0x000fe40000010000 */
[----:B------:R-:W-:Y:S01]  /*3150*/  @P3 FFMA.FTZ R133, R133, R136, -R138 ;  /* 0x0000008885853223 */ /* 0x000fe2000001088a */
[----:B------:R-:W-:Y:S01]  /*3160*/  ISETP.GE.AND P3, PT, R31, 0x2, PT ;  /* 0x000000021f00780c */ /* 0x000fe20003f66270 */
[----:B------:R-:W0:Y:S01]  /*3170*/  SHFL.UP PT, R138, R134, 0x2, RZ ;  /* 0x04400000868a7989 */ /* 0x000e2200000e00ff */
[----:B------:R-:W-:-:S02]  /*3180*/  FMUL.FTZ R143, R102, R145 ;  /* 0x00000091668f7220 */ /* 0x000fc40000410000 */
[----:B------:R-:W-:Y:S01]  /*3190*/  FMUL.FTZ R141, R102, R139 ;  /* 0x0000008b668d7220 */ /* 0x000fe20000410000 */
[----:B------:R-:W2:Y:S01]  /*31a0*/  SHFL.UP PT, R7, R135, 0x2, RZ ;  /* 0x0440000087077989 */ /* 0x000ea200000e00ff */
[-C--:B------:R-:W-:Y:S02]  /*31b0*/  FMUL.FTZ R137, R126, R143.reuse ;  /* 0x0000008f7e897220 */ /* 0x080fe40000410000 */
[----:B------:R-:W-:Y:S01]  /*31c0*/  FMUL.FTZ R140, R128, R143 ;  /* 0x0000008f808c7220 */ /* 0x000fe20000410000 */
[----:B------:R-:W3:Y:S01]  /*31d0*/  SHFL.UP PT, R4, R133, 0x2, RZ ;  /* 0x0440000085047989 */ /* 0x000ee200000e00ff */
[----:B------:R-:W-:Y:S02]  /*31e0*/  FMUL.FTZ R136, R100, R145 ;  /* 0x0000009164887220 */ /* 0x000fe40000410000 */
[----:B------:R-:W-:Y:S01]  /*31f0*/  FFMA.FTZ R147, -R128, R141, -R137 ;  /* 0x0000008d80937223 */ /* 0x000fe20000010989 */
[----:B------:R-:W4:Y:S01]  /*3200*/  SHFL.UP PT, R5, R6, 0x2, RZ ;  /* 0x0440000006057989 */ /* 0x000f2200000e00ff */
[----:B------:R-:W-:-:S02]  /*3210*/  FMUL.FTZ R137, R100, R139 ;  /* 0x0000008b64897220 */ /* 0x000fc40000410000 */
[----:B------:R-:W-:Y:S02]  /*3220*/  FFMA.FTZ R140, R126, R141, -R140 ;  /* 0x0000008d7e8c7223 */ /* 0x000fe4000001088c */
[----:B------:R-:W-:Y:S02]  /*3230*/  FADD.FTZ R149, -R136, R147 ;  /* 0x0000009388957221 */ /* 0x000fe40000010100 */
[----:B------:R-:W-:Y:S02]  /*3240*/  FADD.FTZ R147, R137, R140 ;  /* 0x0000008c89937221 */ /* 0x000fe40000010000 */
[C---:B------:R-:W-:Y:S02]  /*3250*/  FMUL.FTZ R140, R124.reuse, -R149 ;  /* 0x800000957c8c7220 */ /* 0x040fe40000410000 */
[----:B------:R-:W-:Y:S02]  /*3260*/  FMUL.FTZ R146, R124, -R147 ;  /* 0x800000937c927220 */ /* 0x000fe40000410000 */
[----:B0-----:R-:W-:-:S02]  /*3270*/  FMUL.FTZ R142, R6, R138 ;  /* 0x0000008a068e7220 */ /* 0x001fc40000410000 */
[----:B------:R-:W-:Y:S02]  /*3280*/  FFMA.FTZ R151, R122, R147, -R140 ;  /* 0x000000937a977223 */ /* 0x000fe4000001088c */
[CC--:B--2---:R-:W-:Y:S02]  /*3290*/  FMUL.FTZ R144, R6.reuse, R7.reuse ;  /* 0x0000000706907220 */ /* 0x0c4fe40000410000 */
[C---:B------:R-:W-:Y:S02]  /*32a0*/  FFMA.FTZ R142, R133.reuse, R7, -R142 ;  /* 0x00000007858e7223 */ /* 0x040fe4000001088e */
[C---:B---3--:R-:W-:Y:S02]  /*32b0*/  FMUL.FTZ R140, R6.reuse, R4 ;  /* 0x00000004068c7220 */ /* 0x048fe40000410000 */
[----:B------:R-:W-:Y:S02]  /*32c0*/  FFMA.FTZ R147, R133, R138, R144 ;  /* 0x0000008a85937223 */ /* 0x000fe40000010090 */
[----:B----4-:R-:W-:-:S02]  /*32d0*/  FMUL.FTZ R7, R6, R5 ;  /* 0x0000000506077220 */ /* 0x010fc40000410000 */
[C---:B------:R-:W-:Y:S02]  /*32e0*/  FFMA.FTZ R5, R133.reuse, R5, R140 ;  /* 0x0000000585057223 */ /* 0x040fe4000001008c */
[----:B------:R-:W-:Y:S02]  /*32f0*/  @P3 FADD.FTZ R134, R134, R147 ;  /* 0x0000009386863221 */ /* 0x000fe40000010000 */
[----:B------:R-:W-:Y:S01]  /*3300*/  FMUL.FTZ R138, R98, R139 ;  /* 0x0000008b628a7220 */ /* 0x000fe20000410000 */
[----:B------:R-:W-:Y:S01]  /*3310*/  FSEL R5, R6, R5, !P3 ;  /* 0x0000000506057208 */ /* 0x000fe20005800000 */
[----:B------:R-:W-:Y:S01]  /*3320*/  @P3 FFMA.FTZ R133, R133, R4, -R7 ;  /* 0x0000000485853223 */ /* 0x000fe20000010807 */
[----:B------:R-:W0:Y:S01]  /*3330*/  SHFL.UP PT, R148, R134, 0x4, RZ ;  /* 0x0480000086947989 */ /* 0x000e2200000e00ff */
[----:B------:R-:W-:Y:S01]  /*3340*/  @P3 FADD.FTZ R135, R135, R142 ;  /* 0x0000008e87873221 */ /* 0x000fe20000010000 */
        /* <DEDUP_REMOVED lines=10> */
[C---:B------:R-:W-:Y:S02]  /*33f0*/  FFMA.FTZ R151, R121.reuse, R150, R142 ;  /* 0x0000009679977223 */ /* 0x040fe4000001008e */
[----:B------:R-:W-:-:S02]  /*3400*/  FFMA.FTZ R149, R121, R144, -R7 ;  /* 0x0000009079957223 */ /* 0x000fc40000010807 */
[C---:B------:R-:W-:Y:S02]  /*3410*/  FMUL.FTZ R142, R96.reuse, R145 ;  /* 0x00000091608e7220 */ /* 0x040fe40000410000 */
[----:B------:R-:W-:Y:S02]  /*3420*/  FMUL.FTZ R144, R96, R139 ;  /* 0x0000008b60907220 */ /* 0x000fe40000410000 */
[C---:B-1----:R-:W-:Y:S02]  /*3430*/  FMUL.FTZ R147, R128.reuse, -R20 ;  /* 0x8000001480937220 */ /* 0x042fe40000410000 */
[----:B------:R-:W-:Y:S02]  /*3440*/  FMUL.FTZ R7, R128, R21 ;  /* 0x0000001580077220 */ /* 0x000fe40000410000 */
[----:B------:R-:W-:Y:S02]  /*3450*/  FADD.FTZ R152, -R142, R151 ;  /* 0x000000978e987221 */ /* 0x000fe40000010100 */
[----:B------:R-:W-:-:S02]  /*3460*/  FADD.FTZ R151, R144, R149 ;  /* 0x0000009590977221 */ /* 0x000fc40000010000 */
[C---:B------:R-:W-:Y:S02]  /*3470*/  FFMA.FTZ R147, R126.reuse, -R21, R147 ;  /* 0x800000157e937223 */ /* 0x040fe40000010093 */
[----:B------:R-:W-:Y:S02]  /*3480*/  FFMA.FTZ R7, R126, R20, -R7 ;  /* 0x000000147e077223 */ /* 0x000fe40000010807 */
[C---:B------:R-:W-:Y:S02]  /*3490*/  FMUL.FTZ R153, R118.reuse, -R151 ;  /* 0x8000009776997220 */ /* 0x040fe40000410000 */
[----:B------:R-:W-:Y:S02]  /*34a0*/  FMUL.FTZ R154, R118, -R152 ;  /* 0x80000098769a7220 */ /* 0x000fe40000410000 */
[C---:B------:R-:W-:Y:S02]  /*34b0*/  FMUL.FTZ R149, R124.reuse, -R147 ;  /* 0x800000937c957220 */ /* 0x040fe40000410000 */
[----:B------:R-:W-:-:S02]  /*34c0*/  FMUL.FTZ R150, R124, -R7 ;  /* 0x800000077c967220 */ /* 0x000fc40000410000 */
[C---:B------:R-:W-:Y:S02]  /*34d0*/  FFMA.FTZ R160, R117.reuse, R152, R153 ;  /* 0x0000009875a07223 */ /* 0x040fe40000010099 */
[----:B------:R-:W-:Y:S02]  /*34e0*/  FFMA.FTZ R151, R117, R151, -R154 ;  /* 0x0000009775977223 */ /* 0x000fe4000001089a */
[C---:B------:R-:W-:Y:S02]  /*34f0*/  FFMA.FTZ R152, R122.reuse, R7, -R149 ;  /* 0x000000077a987223 */ /* 0x040fe40000010895 */
[----:B------:R-:W-:Y:S02]  /*3500*/  FFMA.FTZ R154, R122, R147, R150 ;  /* 0x000000937a9a7223 */ /* 0x000fe40000010096 */
[C---:B0-----:R-:W-:Y:S02]  /*3510*/  FMUL.FTZ R149, R5.reuse, R148 ;  /* 0x0000009405957220 */ /* 0x041fe40000410000 */
[----:B--2---:R-:W-:-:S02]  /*3520*/  FMUL.FTZ R147, R5, R4 ;  /* 0x0000000405937220 */ /* 0x004fc40000410000 */
[C---:B---3--:R-:W-:Y:S02]  /*3530*/  FMUL.FTZ R150, R5.reuse, R146 ;  /* 0x0000009205967220 */ /* 0x048fe40000410000 */
[----:B----4-:R-:W-:Y:S02]  /*3540*/  FMUL.FTZ R7, R5, R6 ;  /* 0x0000000605077220 */ /* 0x010fe40000410000 */
[C---:B------:R-:W-:Y:S02]  /*3550*/  FFMA.FTZ R146, R133.reuse, R146, -R149 ;  /* 0x0000009285927223 */ /* 0x040fe40000010895 */
[C---:B------:R-:W-:Y:S02]  /*3560*/  FFMA.FTZ R6, R133.reuse, R6, R147 ;  /* 0x0000000685067223 */ /* 0x040fe40000010093 */
[C---:B------:R-:W-:Y:S02]  /*3570*/  FFMA.FTZ R149, R133.reuse, R148, R150 ;  /* 0x0000009485957223 */ /* 0x040fe40000010096 */
[----:B------:R-:W-:Y:S01]  /*3580*/  @P3 FFMA.FTZ R133, R133, R4, -R7 ;  /* 0x0000000485853223 */ /* 0x000fe20000010807 */
[----:B------:R-:W-:Y:S01]  /*3590*/  FSEL R6, R5, R6, !P3 ;  /* 0x0000000605067208 */ /* 0x000fe20005800000 */
[----:B------:R-:W-:-:S02]  /*35a0*/  @P3 FADD.FTZ R135, R135, R146 ;  /* 0x0000009287873221 */ /* 0x000fc40000010000 */
[----:B------:R-:W-:Y:S01]  /*35b0*/  FMUL.FTZ R146, R94, R139 ;  /* 0x0000008b5e927220 */ /* 0x000fe20000410000 */
        /* <DEDUP_REMOVED lines=12> */
[----:B------:R-:W-:Y:S02]  /*3680*/  FFMA.FTZ R152, R121, R152, -R148 ;  /* 0x0000009879987223 */ /* 0x000fe40000010894 */
[-C--:B------:R-:W-:Y:S02]  /*3690*/  FMUL.FTZ R162, R116, -R160.reuse ;  /* 0x800000a074a27220 */ /* 0x080fe40000410000 */
[----:B------:R-:W-:Y:S02]  /*36a0*/  FFMA.FTZ R155, R115, R160, R153 ;  /* 0x000000a0739b7223 */ /* 0x000fe40000010099 */
[----:B------:R-:W-:-:S02]  /*36b0*/  FFMA.FTZ R154, R121, R154, R149 ;  /* 0x0000009a799a7223 */ /* 0x000fc40000010095 */
[----:B------:R-:W-:Y:S02]  /*36c0*/  FMUL.FTZ R148, R92, R145 ;  /* 0x000000915c947220 */ /* 0x000fe40000410000 */
[C---:B------:R-:W-:Y:S02]  /*36d0*/  FMUL.FTZ R153, R118.reuse, -R152 ;  /* 0x8000009876997220 */ /* 0x040fe40000410000 */
[----:B------:R-:W-:Y:S02]  /*36e0*/  FFMA.FTZ R162, R115, R151, -R162 ;  /* 0x0000009773a27223 */ /* 0x000fe400000108a2 */
[----:B------:R-:W-:Y:S02]  /*36f0*/  FMUL.FTZ R151, R118, -R154 ;  /* 0x8000009a76977220 */ /* 0x000fe40000410000 */
[----:B------:R-:W-:Y:S02]  /*3700*/  FADD.FTZ R159, -R148, R155 ;  /* 0x0000009b949f7221 */ /* 0x000fe40000010100 */
[----:B------:R-:W-:-:S02]  /*3710*/  FMUL.FTZ R149, R92, R139 ;  /* 0x0000008b5c957220 */ /* 0x000fc40000410000 */
[C---:B------:R-:W-:Y:S02]  /*3720*/  FFMA.FTZ R155, R117.reuse, R154, R153 ;  /* 0x0000009a759b7223 */ /* 0x040fe40000010099 */
[----:B------:R-:W-:Y:S02]  /*3730*/  FFMA.FTZ R151, R117, R152, -R151 ;  /* 0x0000009875977223 */ /* 0x000fe40000010897 */
[----:B------:R-:W-:Y:S02]  /*3740*/  FADD.FTZ R157, R149, R162 ;  /* 0x000000a2959d7221 */ /* 0x000fe40000010000 */
[----:B------:R-:W-:Y:S02]  /*3750*/  FMUL.FTZ R152, R116, -R155 ;  /* 0x8000009b74987220 */ /* 0x000fe40000410000 */
[C---:B------:R-:W-:Y:S02]  /*3760*/  FMUL.FTZ R153, R114.reuse, -R159 ;  /* 0x8000009f72997220 */ /* 0x040fe40000410000 */
[----:B------:R-:W-:-:S02]  /*3770*/  FMUL.FTZ R154, R114, -R157 ;  /* 0x8000009d729a7220 */ /* 0x000fc40000410000 */
[----:B------:R-:W-:Y:S02]  /*3780*/  FFMA.FTZ R161, R115, R151, -R152 ;  /* 0x0000009773a17223 */ /* 0x000fe40000010898 */
[----:B0-----:R-:W-:Y:S02]  /*3790*/  FMUL.FTZ R152, R6, R4 ;  /* 0x0000000406987220 */ /* 0x001fe40000410000 */
[C---:B------:R-:W-:Y:S02]  /*37a0*/  FFMA.FTZ R162, R112.reuse, R157, -R153 ;  /* 0x0000009d70a27223 */ /* 0x040fe40000010899 */
[----:B------:R-:W-:Y:S02]  /*37b0*/  FFMA.FTZ R165, R112, R159, R154 ;  /* 0x0000009f70a57223 */ /* 0x000fe4000001009a */
[----:B------:R-:W-:Y:S02]  /*37c0*/  FMUL.FTZ R160, R116, -R151 ;  /* 0x8000009774a07220 */ /* 0x000fe40000410000 */
[----:B-1----:R-:W-:-:S02]  /*37d0*/  FMUL.FTZ R151, R6, R7 ;  /* 0x0000000706977220 */ /* 0x002fc40000410000 */
[CC--:B--2---:R-:W-:Y:S02]  /*37e0*/  FMUL.FTZ R154, R6.reuse, R150.reuse ;  /* 0x00000096069a7220 */ /* 0x0c4fe40000410000 */
[CC--:B---3--:R-:W-:Y:S02]  /*37f0*/  FFMA.FTZ R153, R133.reuse, R5.reuse, R152 ;  /* 0x0000000585997223 */ /* 0x0c8fe40000010098 */
[C---:B------:R-:W-:Y:S02]  /*3800*/  FMUL.FTZ R5, R6.reuse, R5 ;  /* 0x0000000506057220 */ /* 0x040fe40000410000 */
[C---:B------:R-:W-:Y:S02]  /*3810*/  FFMA.FTZ R151, R133.reuse, R150, R151 ;  /* 0x0000009685977223 */ /* 0x040fe40000010097 */
[C---:B------:R-:W-:Y:S02]  /*3820*/  FFMA.FTZ R154, R133.reuse, R7, -R154 ;  /* 0x00000007859a7223 */ /* 0x040fe4000001089a */
[----:B------:R-:W-:Y:S01]  /*3830*/  @P3 FFMA.FTZ R133, R133, R4, -R5 ;  /* 0x0000000485853223 */ /* 0x000fe20000010805 */
[----:B------:R-:W-:Y:S01]  /*3840*/  HFMA2.MMA R5, -RZ, RZ, 0, 0 ;  /* 0x00000000ff057435 */ /* 0x000fe200000001ff */
[----:B------:R-:W-:Y:S01]  /*3850*/  @P3 FADD.FTZ R135, R135, R154 ;  /* 0x0000009a87873221 */ /* 0x000fe20000010000 */
[----:B------:R-:W-:Y:S01]  /*3860*/  FSEL R154, R6, R153, !P3 ;  /* 0x00000099069a7208 */ /* 0x000fe20005800000 */
[----:B------:R-:W-:-:S02]  /*3870*/  FFMA.FTZ R7, R115, R155, R160 ;  /* 0x0000009b73077223 */ /* 0x000fc400000100a0 */
        /* <DEDUP_REMOVED lines=11> */
[----:B------:R-:W-:Y:S01]  /*3930*/  FADD.FTZ R167, -R152, R165 ;  /* 0x000000a598a77221 */ /* 0x000fe20000010100 */
[----:B------:R-:W3:Y:S01]  /*3940*/  SHFL.UP PT, R151, R154, 0x10, RZ ;  /* 0x060000009a977989 */ /* 0x000ee200000e00ff */
[----:B------:R-:W-:Y:S02]  /*3950*/  FFMA.FTZ R165, R112, R7, R161 ;  /* 0x0000000770a57223 */ /* 0x000fe400000100a1 */
[----:B------:R-:W-:Y:S01]  /*3960*/  FADD.FTZ R161, R153, R162 ;  /* 0x000000a299a17221 */ /* 0x000fe20000010000 */
[----:B------:R-:W-:Y:S01]  /*3970*/  CS2R R6, SRZ ;  /* 0x0000000000067805 */ /* 0x000fe2000001ff00 */
[----:B------:R-:W-:-:S04]  /*3980*/  FMUL.FTZ R150, R110, -R167 ;  /* 0x800000a76e967220 */ /* 0x000fc80000410000 */
[-C--:B------:R-:W-:Y:S01]  /*3990*/  FFMA.FTZ R166, R108, R161.reuse, -R150 ;  /* 0x000000a16ca67223 */ /* 0x080fe20000010896 */
[----:B------:R-:W4:Y:S01]  /*39a0*/  @!P0 LDS.128 R4, [UR4+0x1980] ;  /* 0x00198004ff048984 */ /* 0x000f220008000c00 */
[----:B------:R-:W-:Y:S01]  /*39b0*/  FMUL.FTZ R161, R110, -R161 ;  /* 0x800000a16ea17220 */ /* 0x000fe20000410000 */
[----:B------:R-:W-:Y:S01]  /*39c0*/  ISETP.NE.AND P0, PT, R156, 0x1f, PT ;  /* 0x0000001f9c00780c */ /* 0x000fe20003f05270 */
[----:B0-----:R-:W-:Y:S02]  /*39d0*/  FMUL.FTZ R160, R154, R155 ;  /* 0x0000009b9aa07220 */ /* 0x001fe40000410000 */
[----:B------:R-:W-:Y:S02]  /*39e0*/  FFMA.FTZ R167, R108, R167, R161 ;  /* 0x000000a76ca77223 */ /* 0x000fe400000100a1 */
[----:B-1----:R-:W-:Y:S02]  /*39f0*/  FMUL.FTZ R162, R154, R159 ;  /* 0x0000009f9aa27220 */ /* 0x002fe40000410000 */
[----:B------:R-:W-:-:S02]  /*3a00*/  FMUL.FTZ R150, R110, -R165 ;  /* 0x800000a56e967220 */ /* 0x000fc40000410000 */
[CC--:B--2---:R-:W-:Y:S02]  /*3a10*/  FMUL.FTZ R164, R154.reuse, R157.reuse ;  /* 0x0000009d9aa47220 */ /* 0x0c4fe40000410000 */
[C---:B------:R-:W-:Y:S02]  /*3a20*/  FFMA.FTZ R162, R133.reuse, R157, -R162 ;  /* 0x0000009d85a27223 */ /* 0x040fe400000108a2 */
[CC--:B---3--:R-:W-:Y:S02]  /*3a30*/  FFMA.FTZ R161, R133.reuse, R151.reuse, R160 ;  /* 0x0000009785a17223 */ /* 0x0c8fe400000100a0 */
[C---:B------:R-:W-:Y:S02]  /*3a40*/  FMUL.FTZ R160, R154.reuse, R151 ;  /* 0x000000979aa07220 */ /* 0x040fe40000410000 */
[----:B------:R-:W-:Y:S01]  /*3a50*/  FFMA.FTZ R159, R133, R159, R164 ;  /* 0x0000009f859f7223 */ /* 0x000fe200000100a4 */
[----:B------:R-:W-:Y:S01]  /*3a60*/  FSEL R161, R154, R161, !P3 ;  /* 0x000000a19aa17208 */ /* 0x000fe20005800000 */
[----:B------:R-:W-:-:S02]  /*3a70*/  FFMA.FTZ R150, R108, R163, -R150 ;  /* 0x000000a36c967223 */ /* 0x000fc40000010896 */
[----:B------:R-:W-:Y:S02]  /*3a80*/  @P3 FFMA.FTZ R133, R133, R155, -R160 ;  /* 0x0000009b85853223 */ /* 0x000fe400000108a0 */
[----:B------:R-:W-:Y:S01]  /*3a90*/  FMUL.FTZ R163, R110, -R163 ;  /* 0x800000a36ea37220 */ /* 0x000fe20000410000 */
[----:B------:R0:W1:Y:S01]  /*3aa0*/  SHFL.IDX PT, R160, R9, RZ, 0x1f ;  /* 0x00001fff09a07589 */ /* 0x00006200000e0000 */
[C---:B------:R-:W-:Y:S02]  /*3ab0*/  FMUL.FTZ R155, R88.reuse, R139 ;  /* 0x0000008b589b7220 */ /* 0x040fe40000410000 */
[----:B------:R-:W-:Y:S01]  /*3ac0*/  FMUL.FTZ R154, R88, R145 ;  /* 0x00000091589a7220 */ /* 0x000fe20000410000 */
[----:B------:R-:W2:Y:S01]  /*3ad0*/  SHFL.UP PT, R133, R133, 0x1, RZ ;  /* 0x0420000085857989 */ /* 0x000ea200000e00ff */
[----:B------:R-:W-:Y:S02]  /*3ae0*/  @P3 FADD.FTZ R135, R135, R162 ;  /* 0x000000a287873221 */ /* 0x000fe40000010000 */
[----:B------:R-:W-:Y:S01]  /*3af0*/  @P3 FADD.FTZ R134, R134, R159 ;  /* 0x0000009f86863221 */ /* 0x000fe20000010000 */
[----:B------:R-:W3:Y:S01]  /*3b00*/  SHFL.UP PT, R161, R161, 0x1, RZ ;  /* 0x04200000a1a17989 */ /* 0x000ee200000e00ff */
[----:B------:R-:W-:Y:S01]  /*3b10*/  FFMA.FTZ R151, R108, R165, R163 ;  /* 0x000000a56c977223 */ /* 0x000fe200000100a3 */
[----:B------:R-:W-:Y:S01]  /*3b20*/  ISETP.GT.U32.AND P3, PT, R156, 0x1d, PT ;  /* 0x0000001d9c00780c */ /* 0x000fe20003f64070 */
[----:B------:R-:W-:Y:S01]  /*3b30*/  FADD.FTZ R139, R155, R166 ;  /* 0x000000a69b8b7221 */ /* 0x000fe20000010000 */
[----:B------:R-:W0:Y:S01]  /*3b40*/  SHFL.UP PT, R135, R135, 0x1, RZ ;  /* 0x0420000087877989 */ /* 0x000e2200000e00ff */
[----:B------:R-:W-:-:S03]  /*3b50*/  FADD.FTZ R145, -R154, R167 ;  /* 0x000000a79a917221 */ /* 0x000fc60000010100 */
[----:B------:R0:W0:Y:S04]  /*3b60*/  SHFL.DOWN PT, R166, R150, 0x1, 0x1f ;  /* 0x08201f0096a67f89 */ /* 0x00002800000e0000 */
[----:B------:R0:W0:Y:S04]  /*3b70*/  SHFL.DOWN PT, R168, R151, 0x1, 0x1f ;  /* 0x08201f0097a87f89 */ /* 0x00002800000e0000 */
[----:B------:R0:W0:Y:S04]  /*3b80*/  SHFL.DOWN PT, R162, R139, 0x1, 0x1f ;  /* 0x08201f008ba27f89 */ /* 0x00002800000e0000 */
[----:B------:R0:W0:Y:S04]  /*3b90*/  SHFL.DOWN PT, R164, R145, 0x1, 0x1f ;  /* 0x08201f0091a47f89 */ /* 0x00002800000e0000 */
[----:B------:R-:W0:Y:S01]  /*3ba0*/  SHFL.UP PT, R134, R134, 0x1, RZ ;  /* 0x0420000086867989 */ /* 0x000e2200000e00ff */
[----:B------:R-:W-:Y:S05]  /*3bb0*/  @!P0 BRA `(.L_x_11156) ;  /* 0x000000b000008947 */ /* 0x000fea0003800000 */
[C---:B01234-:R-:W-:Y:S02]  /*3bc0*/  FMUL.FTZ R9, R151.reuse, R168 ;  /* 0x000000a897097220 */ /* 0x05ffe40000410000 */
        /* <DEDUP_REMOVED lines=10> */
.L_x_11156:
[----:B-1234-:R-:W-:Y:S05]  /*3c70*/  BSYNC B0 ;  /* 0x0000000000007941 */ /* 0x01efea0003800000 */
.L_x_11155:
[----:B0-----:R0:W1:Y:S01]  /*3c80*/  SHFL.DOWN PT, R166, R150, 0x2, 0x1f ;  /* 0x08401f0096a67f89 */ /* 0x00106200000e0000 */
[----:B------:R-:W-:Y:S03]  /*3c90*/  BSSY B0, `(.L_x_11157) ;  /* 0x0000010000007945 */ /* 0x000fe60003800000 */
[----:B------:R0:W2:Y:S04]  /*3ca0*/  SHFL.DOWN PT, R168, R151, 0x2, 0x1f ;  /* 0x08401f0097a87f89 */ /* 0x0000a800000e0000 */
[----:B------:R0:W3:Y:S04]  /*3cb0*/  SHFL.DOWN PT, R162, R139, 0x2, 0x1f ;  /* 0x08401f008ba27f89 */ /* 0x0000e800000e0000 */
[----:B------:R0:W4:Y:S01]  /*3cc0*/  SHFL.DOWN PT, R164, R145, 0x2, 0x1f ;  /* 0x08401f0091a47f89 */ /* 0x00012200000e0000 */
[----:B------:R-:W-:Y:S05]  /*3cd0*/  @P3 BRA `(.L_x_11158) ;  /* 0x000000b000003947 */ /* 0x000fea0003800000 */
[C---:B--2---:R-:W-:Y:S02]  /*3ce0*/  FMUL.FTZ R9, R151.reuse, R168 ;  /* 0x000000a897097220 */ /* 0x044fe40000410000 */
[----:B----4-:R-:W-:-:S02]  /*3cf0*/  FMUL.FTZ R157, R151, R164 ;  /* 0x000000a4979d7220 */ /* 0x010fc40000410000 */
[C---:B---3--:R-:W-:Y:S02]  /*3d00*/  FMUL.FTZ R159, R151.reuse, R162 ;  /* 0x000000a2979f7220 */ /* 0x048fe40000410000 */
[-C--:B01----:R-:W-:Y:S02]  /*3d10*/  FMUL.FTZ R151, R151, R166.reuse ;  /* 0x000000a697977220 */ /* 0x083fe40000410000 */
[C---:B------:R-:W-:Y:S02]  /*3d20*/  FFMA.FTZ R9, R150.reuse, R166, -R9 ;  /* 0x000000a696097223 */ /* 0x040fe40000010809 */
[C---:B------:R-:W-:Y:S02]  /*3d30*/  FFMA.FTZ R162, R150.reuse, R162, -R157 ;  /* 0x000000a296a27223 */ /* 0x040fe4000001089d */
[C---:B------:R-:W-:Y:S02]  /*3d40*/  FFMA.FTZ R164, R150.reuse, R164, R159 ;  /* 0x000000a496a47223 */ /* 0x040fe4000001009f */
[----:B------:R-:W-:Y:S01]  /*3d50*/  FFMA.FTZ R151, R150, R168, R151 ;  /* 0x000000a896977223 */ /* 0x000fe20000010097 */
[----:B------:R-:W-:Y:S01]  /*3d60*/  MOV R150, R9 ;  /* 0x0000000900967202 */ /* 0x000fe20000000f00 */
[----:B------:R-:W-:-:S02]  /*3d70*/  FADD.FTZ R139, R139, R162 ;  /* 0x000000a28b8b7221 */ /* 0x000fc40000010000 */
[----:B------:R-:W-:Y:S02]  /*3d80*/  FADD.FTZ R145, R145, R164 ;  /* 0x000000a491917221 */ /* 0x000fe40000010000 */
.L_x_11158:
[----:B------:R-:W-:Y:S05]  /*3d90*/  BSYNC B0 ;  /* 0x0000000000007941 */ /* 0x000fea0003800000 */
.L_x_11157:
[----:B-1----:R1:W0:Y:S01]  /*3da0*/  SHFL.DOWN PT, R166, R150, 0x4, 0x1f ;  /* 0x08801f0096a67f89 */ /* 0x00222200000e0000 */
[----:B------:R-:W-:Y:S03]  /*3db0*/  BSSY B0, `(.L_x_11159) ;  /* 0x0000010000007945 */ /* 0x000fe60003800000 */
[----:B--2---:R1:W2:Y:S04]  /*3dc0*/  SHFL.DOWN PT, R168, R151, 0x4, 0x1f ;  /* 0x08801f0097a87f89 */ /* 0x0042a800000e0000 */
[----:B---3--:R1:W3:Y:S04]  /*3dd0*/  SHFL.DOWN PT, R162, R139, 0x4, 0x1f ;  /* 0x08801f008ba27f89 */ /* 0x0082e800000e0000 */
[----:B----4-:R1:W4:Y:S01]  /*3de0*/  SHFL.DOWN PT, R164, R145, 0x4, 0x1f ;  /* 0x08801f0091a47f89 */ /* 0x01032200000e0000 */
        /* <DEDUP_REMOVED lines=12> */
.L_x_11160:
[----:B------:R-:W-:Y:S05]  /*3eb0*/  BSYNC B0 ;  /* 0x0000000000007941 */ /* 0x000fea0003800000 */
.L_x_11159:
[----:B0-----:R0:W1:Y:S01]  /*3ec0*/  SHFL.DOWN PT, R166, R150, 0x8, 0x1f ;  /* 0x09001f0096a67f89 */ /* 0x00106200000e0000 */
        /* <DEDUP_REMOVED lines=16> */
.L_x_11162:
[----:B------:R-:W-:Y:S05]  /*3fd0*/  BSYNC B0 ;  /* 0x0000000000007941 */ /* 0x000fea0003800000 */
.L_x_11161:
        /* <DEDUP_REMOVED lines=17> */
.L_x_11164:
[----:B------:R-:W-:Y:S05]  /*40f0*/  BSYNC B0 ;  /* 0x0000000000007941 */ /* 0x000fea0003800000 */
.L_x_11163:
[----:B----4-:R-:W-:Y:S01]  /*4100*/  SHFL.DOWN PT, R164, R151, 0x1, 0x1f ;  /* 0x08201f0097a47f89 */ /* 0x010fe200000e0000 */
[----:B------:R-:W-:Y:S01]  /*4110*/  ISETP.GT.AND P0, PT, R31, 0x1e, PT ;  /* 0x0000001e1f00780c */ /* 0x000fe20003f04270 */
[----:B------:R-:W-:Y:S02]  /*4120*/  BSSY B0, `(.L_x_11165) ;  /* 0x000015f000007945 */ /* 0x000fe40003800000 */
[----:B------:R-:W4:Y:S04]  /*4130*/  SHFL.IDX PT, R159, R7, RZ, 0x1f ;  /* 0x00001fff079f7589 */ /* 0x000f2800000e0000 */
[----:B------:R-:W5:Y:S04]  /*4140*/  SHFL.IDX PT, R157, R6, RZ, 0x1f ;  /* 0x00001fff069d7589 */ /* 0x000f6800000e0000 */
[----:B------:R-:W1:Y:S04]  /*4150*/  SHFL.DOWN PT, R9, R150, 0x1, 0x1f ;  /* 0x08201f0096097f89 */ /* 0x000e6800000e0000 */
[----:B------:R-:W3:Y:S04]  /*4160*/  SHFL.DOWN PT, R163, R139, 0x1, 0x1f ;  /* 0x08201f008ba37f89 */ /* 0x000ee800000e0000 */
[----:B------:R-:W2:Y:S04]  /*4170*/  SHFL.DOWN PT, R165, R145, 0x1, 0x1f ;  /* 0x08201f0091a57f89 */ /* 0x000ea800000e0000 */
[----:B01----:R-:W-:Y:S01]  /*4180*/  SHFL.IDX PT, R151, R151, RZ, 0x1f ;  /* 0x00001fff97977589 */ /* 0x003fe200000e0000 */
[----:B---34-:R-:W-:-:S03]  /*4190*/  @P2 FMUL.FTZ R162, R164, R159 ;  /* 0x0000009fa4a22220 */ /* 0x018fc60000410000 */
[----:B------:R-:W-:Y:S01]  /*41a0*/  SHFL.IDX PT, R150, R150, RZ, 0x1f ;  /* 0x00001fff96967589 */ /* 0x000fe200000e0000 */
[----:B-----5:R-:W-:-:S03]  /*41b0*/  @P2 FMUL.FTZ R164, R164, R157 ;  /* 0x0000009da4a42220 */ /* 0x020fc60000410000 */
[----:B------:R-:W-:Y:S01]  /*41c0*/  SHFL.IDX PT, R139, R139, RZ, 0x1f ;  /* 0x00001fff8b8b7589 */ /* 0x000fe200000e0000 */
[----:B------:R-:W-:-:S03]  /*41d0*/  @P2 FFMA.FTZ R162, R9, R157, -R162 ;  /* 0x0000009d09a22223 */ /* 0x000fc600000108a2 */
[----:B------:R-:W-:Y:S01]  /*41e0*/  SHFL.IDX PT, R145, R145, RZ, 0x1f ;  /* 0x00001fff91917589 */ /* 0x000fe200000e0000 */
[----:B------:R-:W-:Y:S02]  /*41f0*/  @P2 FFMA.FTZ R164, R9, R159, R164 ;  /* 0x0000009f09a42223 */ /* 0x000fe400000100a4 */
[----:B------:R-:W-:Y:S02]  /*4200*/  @P2 FADD.FTZ R157, R163, R162 ;  /* 0x000000a2a39d2221 */ /* 0x000fe40000010000 */
[----:B------:R-:W-:Y:S02]  /*4210*/  FMUL.FTZ R9, R161, R8 ;  /* 0x00000008a1097220 */ /* 0x000fe40000410000 */
[----:B--2---:R-:W-:Y:S01]  /*4220*/  @P2 FADD.FTZ R159, R165, R164 ;  /* 0x000000a4a59f2221 */ /* 0x004fe20000010000 */
        /* <DEDUP_REMOVED lines=9> */
[----:B------:R-:W-:Y:S01]  /*42c0*/  @P1 FADD.FTZ R8, R135, R162 ;  /* 0x000000a287081221 */ /* 0x000fe20000010000 */
[----:B------:R-:W-:Y:S01]  /*42d0*/  ISETP.NE.AND P1, PT, R31, RZ, PT ;  /* 0x000000ff1f00720c */ /* 0x000fe20003f25270 */
[----:B------:R-:W-:Y:S02]  /*42e0*/  FADD.FTZ R143, -R143, R164 ;  /* 0x000000a48f8f7221 */ /* 0x000fe40000010100 */
[----:B------:R-:W-:Y:S02]  /*42f0*/  FMUL.FTZ R9, R11, R160 ;  /* 0x000000a00b097220 */ /* 0x000fe40000410000 */
[----:B------:R-:W-:Y:S02]  /*4300*/  FADD.FTZ R141, R141, R20 ;  /* 0x000000148d8d7221 */ /* 0x000fe40000010000 */
[----:B------:R-:W-:Y:S02]  /*4310*/  FMUL.FTZ R11, R11, R8 ;  /* 0x000000080b0b7220 */ /* 0x000fe40000410000 */
[----:B------:R-:W-:-:S02]  /*4320*/  FMUL.FTZ R20, R128, -R143 ;  /* 0x8000008f80147220 */ /* 0x000fc40000410000 */
[----:B------:R-:W-:Y:S02]  /*4330*/  FFMA.FTZ R8, R10, R8, -R9 ;  /* 0x000000080a087223 */ /* 0x000fe40000010809 */
[-C--:B------:R-:W-:Y:S02]  /*4340*/  FMUL.FTZ R9, R128, -R141.reuse ;  /* 0x8000008d80097220 */ /* 0x080fe40000410000 */
[----:B------:R-:W-:Y:S02]  /*4350*/  FFMA.FTZ R11, R10, R160, R11 ;  /* 0x000000a00a0b7223 */ /* 0x000fe4000001000b */
[C---:B------:R-:W-:Y:S02]  /*4360*/  FFMA.FTZ R20, R126.reuse, R141, -R20 ;  /* 0x0000008d7e147223 */ /* 0x040fe40000010814 */
[----:B------:R-:W-:Y:S02]  /*4370*/  FADD.FTZ R159, R119, R8 ;  /* 0x00000008779f7221 */ /* 0x000fe40000010000 */
[----:B------:R-:W-:-:S02]  /*4380*/  FFMA.FTZ R9, R126, R143, R9 ;  /* 0x0000008f7e097223 */ /* 0x000fc40000010009 */
[----:B------:R-:W-:Y:S02]  /*4390*/  FADD.FTZ R21, RZ, R11 ;  /* 0x0000000bff157221 */ /* 0x000fe40000010000 */
[----:B------:R-:W-:Y:S02]  /*43a0*/  FADD.FTZ R137, R137, R20 ;  /* 0x0000001489897221 */ /* 0x000fe40000010000 */
[----:B------:R-:W-:Y:S02]  /*43b0*/  FMUL.FTZ R8, R110, R159 ;  /* 0x0000009f6e087220 */ /* 0x000fe40000410000 */
[----:B------:R-:W-:Y:S02]  /*43c0*/  FADD.FTZ R119, -R136, R9 ;  /* 0x0000000988777221 */ /* 0x000fe40000010100 */
[----:B------:R-:W-:Y:S02]  /*43d0*/  FMUL.FTZ R9, R110, R21 ;  /* 0x000000156e097220 */ /* 0x000fe40000410000 */
[----:B------:R-:W-:-:S02]  /*43e0*/  FMUL.FTZ R11, R124, -R137 ;  /* 0x800000897c0b7220 */ /* 0x000fc40000410000 */
[----:B------:R-:W-:Y:S02]  /*43f0*/  FFMA.FTZ R8, R108, R21, R8 ;  /* 0x000000156c087223 */ /* 0x000fe40000010008 */
[----:B------:R-:W-:Y:S02]  /*4400*/  FMUL.FTZ R10, R124, -R119 ;  /* 0x800000777c0a7220 */ /* 0x000fe40000410000 */
[----:B------:R-:W-:Y:S02]  /*4410*/  FFMA.FTZ R9, R108, R159, -R9 ;  /* 0x0000009f6c097223 */ /* 0x000fe40000010809 */
[C---:B------:R-:W-:Y:S02]  /*4420*/  FFMA.FTZ R135, R122.reuse, R119, R11 ;  /* 0x000000777a877223 */ /* 0x040fe4000001000b */
[----:B------:R-:W-:Y:S02]  /*4430*/  FADD.FTZ R133, RZ, R8 ;  /* 0x00000008ff857221 */ /* 0x000fe40000010000 */
[----:B------:R-:W-:-:S02]  /*4440*/  FFMA.FTZ R11, R122, R137, -R10 ;  /* 0x000000897a0b7223 */ /* 0x000fc4000001080a */
[----:B------:R-:W-:Y:S02]  /*4450*/  FADD.FTZ R161, R120, R9 ;  /* 0x0000000978a17221 */ /* 0x000fe40000010000 */
[----:B------:R-:W-:Y:S02]  /*4460*/  FADD.FTZ R140, -R140, R135 ;  /* 0x000000878c8c7221 */ /* 0x000fe40000010100 */
        /* <DEDUP_REMOVED lines=40> */
[-C--:B------:R-:W-:Y:S02]  /*46f0*/  FMUL.FTZ R114, R114, -R115.reuse ;  /* 0x8000007372727220 */ /* 0x080fe40000410000 */
        /* <DEDUP_REMOVED lines=11> */
[----:B------:R-:W-:Y:S02]  /*47b0*/  FMUL.FTZ R110, R110, -R153 ;  /* 0x800000996e6e7220 */ /* 0x000fe40000410000 */
[----:B------:R-:W-:Y:S02]  /*47c0*/  FFMA.FTZ R124, R122, R129, R124 ;  /* 0x000000817a7c7223 */ /* 0x000fe4000001007c */
[C---:B------:R-:W-:Y:S02]  /*47d0*/  FFMA.FTZ R127, R108.reuse, R117, R110 ;  /* 0x000000756c7f7223 */ /* 0x040fe4000001006e */
[----:B------:R-:W-:Y:S02]  /*47e0*/  FFMA.FTZ R8, R108, R153, -R8 ;  /* 0x000000996c087223 */ /* 0x000fe40000010808 */
[----:B------:R-:W-:Y:S02]  /*47f0*/  FFMA.FTZ R9, R122, R167, -R9 ;  /* 0x000000a77a097223 */ /* 0x000fe40000010809 */
[----:B------:R-:W-:-:S02]  /*4800*/  FADD.FTZ R147, RZ, R124 ;  /* 0x0000007cff937221 */ /* 0x000fc40000010000 */
[----:B------:R-:W-:Y:S02]  /*4810*/  FADD.FTZ R127, -R154, R127 ;  /* 0x0000007f9a7f7221 */ /* 0x000fe40000010100 */
[----:B------:R-:W-:Y:S02]  /*4820*/  FADD.FTZ R155, R155, R8 ;  /* 0x000000089b9b7221 */ /* 0x000fe40000010000 */
[----:B------:R-:W-:Y:S02]  /*4830*/  FMUL.FTZ R110, R153, R71 ;  /* 0x00000047996e7220 */ /* 0x000fe40000410000 */
[----:B------:R-:W-:Y:S02]  /*4840*/  FADD.FTZ R169, R132, R9 ;  /* 0x0000000984a97221 */ /* 0x000fe40000010000 */
[----:B------:R-:W-:Y:S02]  /*4850*/  FMUL.FTZ R9, R128, R147 ;  /* 0x0000009380097220 */ /* 0x000fe40000410000 */
[----:B------:R-:W-:-:S02]  /*4860*/  FFMA.FTZ R11, R88, R159, RZ ;  /* 0x0000009f580b7223 */ /* 0x000fc400000100ff */
[-C--:B------:R-:W-:Y:S02]  /*4870*/  FMUL.FTZ R10, R127, R74.reuse ;  /* 0x0000004a7f0a7220 */ /* 0x080fe40000410000 */
[-C--:B------:R-:W-:Y:S02]  /*4880*/  FFMA.FTZ R123, R60, -R71.reuse, R161 ;  /* 0x800000473c7b7223 */ /* 0x080fe400000100a1 */
[----:B------:R-:W-:Y:S02]  /*4890*/  FMUL.FTZ R108, R155, R74 ;  /* 0x0000004a9b6c7220 */ /* 0x000fe40000410000 */
[----:B------:R-:W-:Y:S02]  /*48a0*/  FMUL.FTZ R112, R117, R71 ;  /* 0x0000004775707220 */ /* 0x000fe40000410000 */
[----:B------:R-:W-:Y:S02]  /*48b0*/  FMUL.FTZ R114, R133, R110 ;  /* 0x0000006e85727220 */ /* 0x000fe40000410000 */
[----:B------:R-:W-:-:S02]  /*48c0*/  FFMA.FTZ R121, R59, -R74, R159 ;  /* 0x8000004a3b797223 */ /* 0x000fc4000001009f */
[----:B------:R-:W-:Y:S02]  /*48d0*/  FFMA.FTZ R8, R126, R169, -R9 ;  /* 0x000000a97e087223 */ /* 0x000fe40000010809 */
[----:B------:R-:W-:Y:S02]  /*48e0*/  FFMA.FTZ R159, R90, R161, R11 ;  /* 0x000000a15a9f7223 */ /* 0x000fe4000001000b */
[C---:B------:R-:W-:Y:S02]  /*48f0*/  FMUL.FTZ R9, R21.reuse, R10 ;  /* 0x0000000a15097220 */ /* 0x040fe40000410000 */
[----:B------:R-:W-:Y:S02]  /*4900*/  FMUL.FTZ R11, R21, R108 ;  /* 0x0000006c150b7220 */ /* 0x000fe40000410000 */
[-C--:B------:R-:W-:Y:S02]  /*4910*/  FFMA.FTZ R122, R123, R112.reuse, -R114 ;  /* 0x000000707b7a7223 */ /* 0x080fe40000010872 */
[----:B------:R-:W-:-:S02]  /*4920*/  FMUL.FTZ R112, R133, R112 ;  /* 0x0000007085707220 */ /* 0x000fc40000410000 */
[----:B------:R-:W-:Y:S02]  /*4930*/  FFMA.FTZ R9, R108, R121, R9 ;  /* 0x000000796c097223 */ /* 0x000fe40000010009 */
[----:B------:R-:W-:Y:S02]  /*4940*/  FFMA.FTZ R159, R92, R163, R159 ;  /* 0x000000a35c9f7223 */ /* 0x000fe4000001009f */
[----:B------:R-:W-:Y:S02]  /*4950*/  FMUL.FTZ R128, R128, R169 ;  /* 0x000000a980807220 */ /* 0x000fe40000410000 */
[----:B------:R-:W-:Y:S02]  /*4960*/  FFMA.FTZ R11, R121, R10, -R11 ;  /* 0x0000000a790b7223 */ /* 0x000fe4000001080b */
[-C--:B------:R-:W-:Y:S02]  /*4970*/  FMUL.FTZ R114, R149, R68.reuse ;  /* 0x0000004495727220 */ /* 0x080fe40000410000 */
[----:B------:R-:W-:-:S02]  /*4980*/  FMUL.FTZ R120, R115, R68 ;  /* 0x0000004473787220 */ /* 0x000fc40000410000 */
[----:B------:R-:W-:Y:S02]  /*4990*/  FFMA.FTZ R10, R110, R123, R112 ;  /* 0x0000007b6e0a7223 */ /* 0x000fe40000010070 */
[----:B------:R-:W-:Y:S02]  /*49a0*/  FFMA.FTZ R112, R61, -R68, R163 ;  /* 0x800000443d707223 */ /* 0x000fe400000100a3 */
[----:B------:R-:W-:Y:S02]  /*49b0*/  FADD.FTZ R9, RZ, R9 ;  /* 0x00000009ff097221 */ /* 0x000fe40000010000 */
[----:B------:R-:W-:Y:S02]  /*49c0*/  FFMA.FTZ R163, R94, R165, R159 ;  /* 0x000000a55ea37223 */ /* 0x000fe4000001009f */
[----:B------:R-:W-:Y:S02]  /*49d0*/  FFMA.FTZ R128, R126, R147, R128 ;  /* 0x000000937e807223 */ /* 0x000fe40000010080 */
[----:B------:R-:W-:-:S02]  /*49e0*/  FMUL.FTZ R161, R125, R114 ;  /* 0x000000727da17220 */ /* 0x000fc40000410000 */
[-C--:B------:R-:W-:Y:S02]  /*49f0*/  FMUL.FTZ R159, R125, R120.reuse ;  /* 0x000000787d9f7220 */ /* 0x080fe40000410000 */
[-C--:B------:R-:W-:Y:S02]  /*4a00*/  FMUL.FTZ R126, R20, R67.reuse ;  /* 0x00000043147e7220 */ /* 0x080fe40000410000 */
[----:B------:R-:W-:Y:S02]  /*4a10*/  FADD.FTZ R9, R9, R10 ;  /* 0x0000000a09097221 */ /* 0x000fe40000010000 */
[----:B------:R-:W-:Y:S02]  /*4a20*/  FFMA.FTZ R124, R112, R120, -R161 ;  /* 0x00000078707c7223 */ /* 0x000fe400000108a1 */
[----:B------:R-:W-:Y:S02]  /*4a30*/  FFMA.FTZ R10, R114, R112, R159 ;  /* 0x00000070720a7223 */ /* 0x000fe4000001009f */
[----:B------:R-:W-:-:S02]  /*4a40*/  FFMA.FTZ R118, R62, -R67, R165 ;  /* 0x800000433e767223 */ /* 0x000fc400000100a5 */
[----:B------:R-:W-:Y:S02]  /*4a50*/  FMUL.FTZ R120, R146, R67 ;  /* 0x0000004392787220 */ /* 0x000fe40000410000 */
[----:B------:R-:W-:Y:S02]  /*4a60*/  FMUL.FTZ R159, R157, R126 ;  /* 0x0000007e9d9f7220 */ /* 0x000fe40000410000 */
[----:B------:R-:W-:Y:S02]  /*4a70*/  FADD.FTZ R9, R9, R10 ;  /* 0x0000000a09097221 */ /* 0x000fe40000010000 */
[----:B------:R-:W-:Y:S02]  /*4a80*/  FADD.FTZ R11, RZ, R11 ;  /* 0x0000000bff0b7221 */ /* 0x000fe40000010000 */
[----:B------:R-:W-:Y:S02]  /*4a90*/  FFMA.FTZ R10, R120, R118, R159 ;  /* 0x00000076780a7223 */ /* 0x000fe4000001009f */
[----:B------:R-:W-:-:S02]  /*4aa0*/  FADD.FTZ R142, R131, R8 ;  /* 0x00000008838e7221 */ /* 0x000fc40000010000 */
[----:B------:R-:W-:Y:S02]  /*4ab0*/  FMUL.FTZ R131, R144, R70 ;  /* 0x0000004690837220 */ /* 0x000fe40000410000 */
[----:B------:R-:W-:Y:S02]  /*4ac0*/  FADD.FTZ R11, R11, R122 ;  /* 0x0000007a0b0b7221 */ /* 0x000fe40000010000 */
[----:B------:R-:W-:Y:S02]  /*4ad0*/  FADD.FTZ R9, R9, R10 ;  /* 0x0000000a09097221 */ /* 0x000fe40000010000 */
[----:B------:R-:W-:Y:S02]  /*4ae0*/  FMUL.FTZ R161, R157, R120 ;  /* 0x000000789da17220 */ /* 0x000fe40000410000 */
[-C--:B------:R-:W-:Y:S02]  /*4af0*/  FFMA.FTZ R122, R63, -R70.reuse, R134 ;  /* 0x800000463f7a7223 */ /* 0x080fe40000010086 */
[----:B------:R-:W-:-:S02]  /*4b00*/  FMUL.FTZ R159, R135, R70 ;  /* 0x00000046879f7220 */ /* 0x000fc40000410000 */
[----:B------:R-:W-:Y:S02]  /*4b10*/  FMUL.FTZ R10, R116, R131 ;  /* 0x00000083740a7220 */ /* 0x000fe40000410000 */
[----:B------:R-:W-:Y:S02]  /*4b20*/  FADD.FTZ R11, R11, R124 ;  /* 0x0000007c0b0b7221 */ /* 0x000fe40000010000 */
[----:B------:R-:W-:Y:S02]  /*4b30*/  FFMA.FTZ R126, R118, R126, -R161 ;  /* 0x0000007e767e7223 */ /* 0x000fe400000108a1 */
[-C--:B------:R-:W-:Y:S02]  /*4b40*/  FFMA.FTZ R124, R122, R159.reuse, -R10 ;  /* 0x0000009f7a7c7223 */ /* 0x080fe4000001080a */
[----:B------:R-:W-:Y:S02]  /*4b50*/  FMUL.FTZ R159, R116, R159 ;  /* 0x0000009f749f7220 */ /* 0x000fe40000410000 */
[----:B------:R-:W-:-:S02]  /*4b60*/  FFMA.FTZ R8, R88, -R21, RZ ;  /* 0x8000001558087223 */ /* 0x000fc400000100ff */
[-C--:B------:R-:W-:Y:S02]  /*4b70*/  FMUL.FTZ R132, R140, R69.reuse ;  /* 0x000000458c847220 */ /* 0x080fe40000410000 */
[----:B------:R-:W-:Y:S02]  /*4b80*/  FADD.FTZ R11, R11, R126 ;  /* 0x0000007e0b0b7221 */ /* 0x000fe40000010000 */
[----:B------:R-:W-:Y:S02]  /*4b90*/  FMUL.FTZ R126, R138, R69 ;  /* 0x000000458a7e7220 */ /* 0x000fe40000410000 */
[----:B------:R-:W-:Y:S02]  /*4ba0*/  FFMA.FTZ R10, R131, R122, R159 ;  /* 0x0000007a830a7223 */ /* 0x000fe4000001009f */
[----:B------:R-:W-:Y:S02]  /*4bb0*/  FFMA.FTZ R163, R96, R134, R163 ;  /* 0x0000008660a37223 */ /* 0x000fe400000100a3 */
[----:B------:R-:W-:-:S02]  /*4bc0*/  FFMA.FTZ R8, R90, -R133, R8 ;  /* 0x800000855a087223 */ /* 0x000fc40000010008 */
[----:B------:R-:W-:Y:S02]  /*4bd0*/  FFMA.FTZ R130, R64, -R69, R167 ;  /* 0x8000004540827223 */ /* 0x000fe400000100a7 */
[C---:B------:R-:W-:Y:S02]  /*4be0*/  FMUL.FTZ R159, R129.reuse, R132 ;  /* 0x00000084819f7220 */ /* 0x040fe40000410000 */
[----:B------:R-:W-:Y:S02]  /*4bf0*/  FMUL.FTZ R161, R129, R126 ;  /* 0x0000007e81a17220 */ /* 0x000fe40000410000 */
[----:B------:R-:W-:Y:S02]  /*4c00*/  FFMA.FTZ R163, R98, R167, R163 ;  /* 0x000000a762a37223 */ /* 0x000fe400000100a3 */
[----:B------:R-:W-:Y:S02]  /*4c10*/  FFMA.FTZ R8, R92, -R125, R8 ;  /* 0x8000007d5c087223 */ /* 0x000fe40000010008 */
[----:B------:R-:W-:-:S02]  /*4c20*/  FADD.FTZ R10, R9, R10 ;  /* 0x0000000a090a7221 */ /* 0x000fc40000010000 */
[----:B------:R-:W-:Y:S02]  /*4c30*/  FFMA.FTZ R159, R126, R130, R159 ;  /* 0x000000827e9f7223 */ /* 0x000fe4000001009f */
[----:B------:R-:W-:Y:S02]  /*4c40*/  FMUL.FTZ R134, R137, R72 ;  /* 0x0000004889867220 */ /* 0x000fe40000410000 */
[----:B------:R-:W-:Y:S02]  /*4c50*/  FFMA.FTZ R132, R130, R132, -R161 ;  /* 0x0000008482847223 */ /* 0x000fe400000108a1 */
[----:B------:R-:W-:Y:S02]  /*4c60*/  FFMA.FTZ R9, R94, -R157, R8 ;  /* 0x8000009d5e097223 */ /* 0x000fe40000010008 */
[----:B------:R-:W-:Y:S02]  /*4c70*/  FADD.FTZ R10, R10, R159 ;  /* 0x0000009f0a0a7221 */ /* 0x000fe40000010000 */
[----:B------:R-:W-:-:S02]  /*4c80*/  FFMA.FTZ R163, R100, R169, R163 ;  /* 0x000000a964a37223 */ /* 0x000fc400000100a3 */
[----:B------:R-:W-:Y:S02]  /*4c90*/  FADD.FTZ R161, RZ, R128 ;  /* 0x00000080ffa17221 */ /* 0x000fe40000010000 */
[-C--:B------:R-:W-:Y:S02]  /*4ca0*/  FFMA.FTZ R136, R65, -R72.reuse, R169 ;  /* 0x8000004841887223 */ /* 0x080fe400000100a9 */
[----:B------:R-:W-:Y:S02]  /*4cb0*/  FMUL.FTZ R8, R119, R72 ;  /* 0x0000004877087220 */ /* 0x000fe40000410000 */
[----:B------:R-:W-:Y:S02]  /*4cc0*/  FMUL.FTZ R159, R147, R134 ;  /* 0x00000086939f7220 */ /* 0x000fe40000410000 */
[----:B------:R-:W-:Y:S02]  /*4cd0*/  FMUL.FTZ R128, R141, R73 ;  /* 0x000000498d807220 */ /* 0x000fe40000410000 */
[----:B------:R-:W-:-:S02]  /*4ce0*/  FADD.FTZ R11, R11, R124 ;  /* 0x0000007c0b0b7221 */ /* 0x000fc40000010000 */
[----:B------:R-:W-:Y:S02]  /*4cf0*/  FFMA.FTZ R163, R102, R142, R163 ;  /* 0x0000008e66a37223 */ /* 0x000fe400000100a3 */
[-C--:B------:R-:W-:Y:S02]  /*4d00*/  FMUL.FTZ R148, R143, R73.reuse ;  /* 0x000000498f947220 */ /* 0x080fe40000410000 */
[----:B------:R-:W-:Y:S01]  /*4d10*/  FFMA.FTZ R124, R136, R8, -R159 ;  /* 0x00000008887c7223 */ /* 0x000fe2000001089f */
[----:B------:R-:W0:Y:S01]  /*4d20*/  SHFL.DOWN PT, R167, R163, 0x1, 0x1f ;  /* 0x08201f00a3a77f89 */ /* 0x000e2200000e0000 */
[----:B------:R-:W-:Y:S02]  /*4d30*/  FFMA.FTZ R142, R66, -R73, R142 ;  /* 0x80000049428e7223 */ /* 0x000fe4000001008e */
        /* <DEDUP_REMOVED lines=14> */
[----:B------:R-:W-:Y:S01]  /*4e20*/  FADD.FTZ R165, R10, R165 ;  /* 0x000000a50aa57221 */ /* 0x000fe20000010000 */
[----:B------:R1:W2:Y:S01]  /*4e30*/  SHFL.DOWN PT, R152, R124, 0x1, 0x1f ;  /* 0x08201f007c987f89 */ /* 0x0002a200000e0000 */
[----:B------:R-:W-:Y:S01]  /*4e40*/  MOV R10, R163 ;  /* 0x000000a3000a7202 */ /* 0x000fe20000000f00 */
[----:B------:R-:W-:Y:S01]  /*4e50*/  FADD.FTZ R103, R128, R103 ;  /* 0x0000006780677221 */ /* 0x000fe20000010000 */
[----:B------:R-:W-:Y:S01]  /*4e60*/  MOV R11, R124 ;  /* 0x0000007c000b7202 */ /* 0x000fe20000000f00 */
[----:B------:R-:W3:Y:S01]  /*4e70*/  SHFL.DOWN PT, R148, R132, 0x1, 0x1f ;  /* 0x08201f0084947f89 */ /* 0x000ee200000e0000 */
[----:B------:R-:W-:Y:S01]  /*4e80*/  MOV R9, R132 ;  /* 0x0000008400097202 */ /* 0x000fe20000000f00 */
[----:B0-----:R-:W-:Y:S01]  /*4e90*/  @!P0 FADD.FTZ R10, R10, R167 ;  /* 0x000000a70a0a8221 */ /* 0x001fe20000010000 */
[----:B------:R-:W-:Y:S01]  /*4ea0*/  MOV R8, R165 ;  /* 0x000000a500087202 */ /* 0x000fe20000000f00 */
[----:B------:R-:W0:Y:S01]  /*4eb0*/  SHFL.DOWN PT, R159, R165, 0x1, 0x1f ;  /* 0x08201f00a59f7f89 */ /* 0x000e2200000e0000 */
[----:B-1----:R-:W-:-:S02]  /*4ec0*/  FMUL.FTZ R124, R151, R6 ;  /* 0x00000006977c7220 */ /* 0x002fc40000410000 */
[----:B------:R-:W-:Y:S01]  /*4ed0*/  FADD.FTZ R99, R126, R99 ;  /* 0x000000637e637221 */ /* 0x000fe20000010000 */
[----:B------:R-:W1:Y:S01]  /*4ee0*/  SHFL.DOWN PT, R165, R10, 0x2, 0x1f ;  /* 0x08401f000aa57f89 */ /* 0x000e6200000e0000 */
[----:B------:R-:W-:Y:S02]  /*4ef0*/  FFMA.FTZ R124, R150, R7, R124 ;  /* 0x00000007967c7223 */ /* 0x000fe4000001007c */
[----:B------:R-:W-:Y:S02]  /*4f00*/  FADD.FTZ R101, R134, R101 ;  /* 0x0000006586657221 */ /* 0x000fe40000010000 */
[----:B------:R-:W-:Y:S02]  /*4f10*/  FADD.FTZ R97, R131, R97 ;  /* 0x0000006183617221 */ /* 0x000fe40000010000 */
[----:B------:R-:W-:Y:S02]  /*4f20*/  FADD.FTZ R95, R120, R95 ;  /* 0x0000005f785f7221 */ /* 0x000fe40000010000 */
[----:B------:R-:W-:-:S02]  /*4f30*/  FADD.FTZ R93, R114, R93 ;  /* 0x0000005d725d7221 */ /* 0x000fc40000010000 */
[----:B------:R-:W-:Y:S02]  /*4f40*/  FADD.FTZ R91, R110, R91 ;  /* 0x0000005b6e5b7221 */ /* 0x000fe40000010000 */
[----:B--2---:R-:W-:Y:S02]  /*4f50*/  @!P0 FADD.FTZ R11, R11, R152 ;  /* 0x000000980b0b8221 */ /* 0x004fe40000010000 */
[----:B------:R-:W-:Y:S02]  /*4f60*/  FADD.FTZ R89, R108, R89 ;  /* 0x000000596c597221 */ /* 0x000fe40000010000 */
[----:B---3--:R-:W-:Y:S02]  /*4f70*/  @!P0 FADD.FTZ R9, R9, R148 ;  /* 0x0000009409098221 */ /* 0x008fe40000010000 */
[----:B------:R-:W2:Y:S01]  /*4f80*/  SHFL.DOWN PT, R148, R11, 0x2, 0x1f ;  /* 0x08401f000b947f89 */ /* 0x000ea200000e0000 */
[----:B0-----:R-:W-:Y:S01]  /*4f90*/  @!P0 FADD.FTZ R8, R8, R159 ;  /* 0x0000009f08088221 */ /* 0x001fe20000010000 */
[----:B------:R-:W-:Y:S01]  /*4fa0*/  ISETP.GT.AND P0, PT, R31, 0x1d, PT ;  /* 0x0000001d1f00780c */ /* 0x000fe20003f04270 */
[C---:B------:R-:W-:Y:S01]  /*4fb0*/  FMUL.FTZ R159, R151.reuse, R7 ;  /* 0x00000007979f7220 */ /* 0x040fe20000410000 */
[----:B------:R-:W0:Y:S01]  /*4fc0*/  SHFL.DOWN PT, R132, R9, 0x2, 0x1f ;  /* 0x08401f0009847f89 */ /* 0x000e2200000e0000 */
[----:B------:R-:W-:-:S02]  /*4fd0*/  FMUL.FTZ R7, R151, R5 ;  /* 0x0000000597077220 */ /* 0x000fc40000410000 */
[C---:B------:R-:W-:Y:S01]  /*4fe0*/  FFMA.FTZ R6, R150.reuse, R6, -R159 ;  /* 0x0000000696067223 */ /* 0x040fe2000001089f */
[----:B------:R-:W3:Y:S01]  /*4ff0*/  SHFL.DOWN PT, R163, R8, 0x2, 0x1f ;  /* 0x08401f0008a37f89 */ /* 0x000ee200000e0000 */
[-C--:B------:R-:W-:Y:S02]  /*5000*/  FMUL.FTZ R151, R151, R4.reuse ;  /* 0x0000000497977220 */ /* 0x080fe40000410000 */
[C---:B------:R-:W-:Y:S02]  /*5010*/  FFMA.FTZ R4, R150.reuse, R4, -R7 ;  /* 0x0000000496047223 */ /* 0x040fe40000010807 */
[----:B------:R-:W-:Y:S02]  /*5020*/  FFMA.FTZ R5, R150, R5, R151 ;  /* 0x0000000596057223 */ /* 0x000fe40000010097 */
[----:B-1----:R-:W-:Y:S02]  /*5030*/  @!P0 FADD.FTZ R10, R10, R165 ;  /* 0x000000a50a0a8221 */ /* 0x002fe40000010000 */
[----:B------:R-:W-:-:S02]  /*5040*/  FADD.FTZ R6, R139, R6 ;  /* 0x000000068b067221 */ /* 0x000fc40000010000 */
[----:B------:R-:W-:Y:S02]  /*5050*/  FADD.FTZ R7, R145, R124 ;  /* 0x0000007c91077221 */ /* 0x000fe40000010000 */
[----:B------:R-:W-:Y:S02]  /*5060*/  FMUL.FTZ R124, R19, R137 ;  /* 0x00000089137c7220 */ /* 0x000fe40000410000 */
[----:B--2---:R-:W-:Y:S01]  /*5070*/  @!P0 FADD.FTZ R11, R11, R148 ;  /* 0x000000940b0b8221 */ /* 0x004fe20000010000 */
[----:B------:R1:W-:Y:S01]  /*5080*/  @!P2 STS.128 [UR4+0x1980], R4 ;  /* 0x00198004ff00a988 */ /* 0x0003e20008000c04 */
[-C--:B------:R-:W-:Y:S02]  /*5090*/  FFMA.FTZ R124, R18, R119.reuse, -R124 ;  /* 0x00000077127c7223 */ /* 0x080fe4000001087c */
[----:B0-----:R-:W-:Y:S01]  /*50a0*/  @!P0 FADD.FTZ R9, R9, R132 ;  /* 0x0000008409098221 */ /* 0x001fe20000010000 */
[----:B------:R-:W0:Y:S01]  /*50b0*/  SHFL.DOWN PT, R152, R11, 0x4, 0x1f ;  /* 0x08801f000b987f89 */ /* 0x000e2200000e0000 */
[----:B------:R-:W-:-:S02]  /*50c0*/  FMUL.FTZ R119, R19, R119 ;  /* 0x0000007713777220 */ /* 0x000fc40000410000 */
[----:B---3--:R-:W-:Y:S01]  /*50d0*/  @!P0 FADD.FTZ R8, R8, R163 ;  /* 0x000000a308088221 */ /* 0x008fe20000010000 */
[----:B------:R-:W2:Y:S01]  /*50e0*/  SHFL.DOWN PT, R148, R9, 0x4, 0x1f ;  /* 0x08801f0009947f89 */ /* 0x000ea200000e0000 */
[----:B------:R-:W-:Y:S01]  /*50f0*/  ISETP.GT.AND P0, PT, R31, 0x1b, PT ;  /* 0x0000001b1f00780c */ /* 0x000fe20003f04270 */
[----:B------:R-:W-:Y:S02]  /*5100*/  FMUL.FTZ R124, R147, R124 ;  /* 0x0000007c937c7220 */ /* 0x000fe40000410000 */
[----:B------:R-:W3:Y:S01]  /*5110*/  SHFL.DOWN PT, R163, R10, 0x4, 0x1f ;  /* 0x08801f000aa37f89 */ /* 0x000ee200000e0000 */
[----:B------:R-:W-:Y:S02]  /*5120*/  FFMA.FTZ R119, R18, R137, R119 ;  /* 0x0000008912777223 */ /* 0x000fe40000010077 */
[----:B-1----:R-:W-:Y:S01]  /*5130*/  FMUL.FTZ R5, R19, R138 ;  /* 0x0000008a13057220 */ /* 0x002fe20000410000 */
[----:B------:R-:W1:Y:S01]  /*5140*/  SHFL.DOWN PT, R159, R8, 0x4, 0x1f ;  /* 0x08801f00089f7f89 */ /* 0x000e6200000e0000 */
[----:B------:R-:W-:-:S02]  /*5150*/  FFMA.FTZ R124, R119, R136, R124 ;  /* 0x00000088777c7223 */ /* 0x000fc4000001007c */
[CC--:B------:R-:W-:Y:S02]  /*5160*/  FFMA.FTZ R4, R18.reuse, R140.reuse, -R5 ;  /* 0x0000008c12047223 */ /* 0x0c0fe40000010805 */
[----:B------:R-:W-:Y:S02]  /*5170*/  FMUL.FTZ R5, R19, R140 ;  /* 0x0000008c13057220 */ /* 0x000fe40000410000 */
[----:B------:R-:W-:Y:S02]  /*5180*/  FMUL.FTZ R129, R129, R4 ;  /* 0x0000000481817220 */ /* 0x000fe40000410000 */
[----:B------:R-:W-:Y:S02]  /*5190*/  FFMA.FTZ R5, R18, R138, R5 ;  /* 0x0000008a12057223 */ /* 0x000fe40000010005 */
[----:B------:R-:W-:Y:S02]  /*51a0*/  FMUL.FTZ R4, R19, R144 ;  /* 0x0000009013047220 */ /* 0x000fe40000410000 */
[----:B0-----:R-:W-:-:S02]  /*51b0*/  @!P0 FADD.FTZ R11, R11, R152 ;  /* 0x000000980b0b8221 */ /* 0x001fc40000010000 */
[----:B------:R-:W-:Y:S02]  /*51c0*/  FFMA.FTZ R129, R5, R130, R129 ;  /* 0x0000008205817223 */ /* 0x000fe40000010081 */
[----:B--2---:R-:W-:Y:S01]  /*51d0*/  @!P0 FADD.FTZ R9, R9, R148 ;  /* 0x0000009409098221 */ /* 0x004fe20000010000 */
[----:B------:R-:W0:Y:S01]  /*51e0*/  SHFL.DOWN PT, R128, R11, 0x8, 0x1f ;  /* 0x09001f000b807f89 */ /* 0x000e2200000e0000 */
[----:B------:R-:W-:Y:S02]  /*51f0*/  FFMA.FTZ R5, R18, R135, -R4 ;  /* 0x0000008712057223 */ /* 0x000fe40000010804 */
[----:B---3--:R-:W-:Y:S01]  /*5200*/  @!P0 FADD.FTZ R10, R10, R163 ;  /* 0x000000a30a0a8221 */ /* 0x008fe20000010000 */
[----:B------:R-:W2:Y:S01]  /*5210*/  SHFL.DOWN PT, R6, R9, 0x8, 0x1f ;  /* 0x09001f0009067f89 */ /* 0x000ea200000e0000 */
[----:B------:R-:W-:Y:S02]  /*5220*/  FFMA.FTZ R124, R65, R137, R124 ;  /* 0x00000089417c7223 */ /* 0x000fe4000001007c */
[----:B-1----:R-:W-:Y:S01]  /*5230*/  @!P0 FADD.FTZ R8, R8, R159 ;  /* 0x0000009f08088221 */ /* 0x002fe20000010000 */
[----:B------:R-:W1:Y:S01]  /*5240*/  SHFL.DOWN PT, R139, R10, 0x8, 0x1f ;  /* 0x09001f000a8b7f89 */ /* 0x000e6200000e0000 */
[----:B------:R-:W-:Y:S01]  /*5250*/  ISETP.GT.AND P0, PT, R31, 0x17, PT ;  /* 0x000000171f00780c */ /* 0x000fe20003f04270 */
[----:B------:R-:W-:-:S02]  /*5260*/  FMUL.FTZ R116, R116, R5 ;  /* 0x0000000574747220 */ /* 0x000fc40000410000 */
[----:B------:R-:W3:Y:S01]  /*5270*/  SHFL.DOWN PT, R7, R8, 0x8, 0x1f ;  /* 0x09001f0008077f89 */ /* 0x000ee200000e0000 */
[C---:B------:R-:W-:Y:S02]  /*5280*/  FMUL.FTZ R5, R19.reuse, R146 ;  /* 0x0000009213057220 */ /* 0x040fe40000410000 */
[----:B------:R-:W-:Y:S02]  /*5290*/  FADD.FTZ R77, R124, R77 ;  /* 0x0000004d7c4d7221 */ /* 0x000fe40000010000 */
[----:B------:R-:W-:Y:S02]  /*52a0*/  FFMA.FTZ R138, R64, R138, R129 ;  /* 0x0000008a408a7223 */ /* 0x000fe40000010081 */
[-C--:B------:R-:W-:Y:S02]  /*52b0*/  FFMA.FTZ R4, R18, R20.reuse, -R5 ;  /* 0x0000001412047223 */ /* 0x080fe40000010805 */
[----:B------:R-:W-:Y:S02]  /*52c0*/  FMUL.FTZ R5, R19, R20 ;  /* 0x0000001413057220 */ /* 0x000fe40000410000 */
[----:B------:R-:W-:-:S02]  /*52d0*/  FMUL.FTZ R157, R157, R4 ;  /* 0x000000049d9d7220 */ /* 0x000fc40000410000 */
[----:B0-----:R-:W-:Y:S02]  /*52e0*/  @!P0 FADD.FTZ R11, R11, R128 ;  /* 0x000000800b0b8221 */ /* 0x001fe40000010000 */
[----:B------:R-:W-:Y:S02]  /*52f0*/  FMUL.FTZ R4, R19, R153 ;  /* 0x0000009913047220 */ /* 0x000fe40000410000 */
[----:B--2---:R-:W-:Y:S01]  /*5300*/  @!P0 FADD.FTZ R9, R9, R6 ;  /* 0x0000000609098221 */ /* 0x004fe20000010000 */
[----:B------:R-:W-:Y:S01]  /*5310*/  SHFL.DOWN PT, R126, R11, 0x10, 0x1f ;  /* 0x0a001f000b7e7f89 */ /* 0x000fe200000e0000 */
[----:B------:R-:W-:Y:S02]  /*5320*/  FFMA.FTZ R4, R18, R117, -R4 ;  /* 0x0000007512047223 */ /* 0x000fe40000010804 */
[----:B-1----:R-:W-:Y:S01]  /*5330*/  @!P0 FADD.FTZ R10, R10, R139 ;  /* 0x0000008b0a0a8221 */ /* 0x002fe20000010000 */
[----:B------:R-:W-:Y:S01]  /*5340*/  SHFL.DOWN PT, R124, R9, 0x10, 0x1f ;  /* 0x0a001f00097c7f89 */ /* 0x000fe200000e0000 */
[----:B------:R-:W-:-:S02]  /*5350*/  FMUL.FTZ R132, R19, R141 ;  /* 0x0000008d13847220 */ /* 0x000fc40000410000 */
[----:B---3--:R-:W-:Y:S01]  /*5360*/  @!P0 FADD.FTZ R8, R8, R7 ;  /* 0x0000000708088221 */ /* 0x008fe20000010000 */
[----:B------:R-:W0:Y:S01]  /*5370*/  SHFL.DOWN PT, R129, R10, 0x10, 0x1f ;  /* 0x0a001f000a817f89 */ /* 0x000e2200000e0000 */
[C---:B------:R-:W-:Y:S01]  /*5380*/  FFMA.FTZ R7, R18.reuse, R146, R5 ;  /* 0x0000009212077223 */ /* 0x040fe20000010005 */
[----:B------:R-:W-:Y:S01]  /*5390*/  ISETP.GT.AND P0, PT, R31, 0xf, PT ;  /* 0x0000000f1f00780c */ /* 0x000fe20003f04270 */
[----:B------:R-:W-:Y:S01]  /*53a0*/  FMUL.FTZ R5, R19, R149 ;  /* 0x0000009513057220 */ /* 0x000fe20000410000 */
[----:B------:R-:W1:Y:S01]  /*53b0*/  SHFL.DOWN PT, R119, R8, 0x10, 0x1f ;  /* 0x0a001f0008777f89 */ /* 0x000e6200000e0000 */
[----:B------:R-:W-:Y:S02]  /*53c0*/  FMUL.FTZ R133, R133, R4 ;  /* 0x0000000485857220 */ /* 0x000fe40000410000 */
[----:B------:R-:W-:Y:S02]  /*53d0*/  FMUL.FTZ R4, R19, R155 ;  /* 0x0000009b13047220 */ /* 0x000fe40000410000 */
[----:B------:R-:W-:-:S02]  /*53e0*/  FFMA.FTZ R132, R18, R143, -R132 ;  /* 0x0000008f12847223 */ /* 0x000fc40000010884 */
[----:B------:R-:W-:Y:S02]  /*53f0*/  FFMA.FTZ R6, R18, R115, -R5 ;  /* 0x0000007312067223 */ /* 0x000fe40000010805 */
[C---:B------:R-:W-:Y:S02]  /*5400*/  FMUL.FTZ R143, R19.reuse, R143 ;  /* 0x0000008f138f7220 */ /* 0x040fe40000410000 */
[C---:B------:R-:W-:Y:S02]  /*5410*/  FMUL.FTZ R135, R19.reuse, R135 ;  /* 0x0000008713877220 */ /* 0x040fe40000410000 */
[C---:B------:R-:W-:Y:S02]  /*5420*/  FMUL.FTZ R115, R19.reuse, R115 ;  /* 0x0000007313737220 */ /* 0x040fe40000410000 */
[C---:B------:R-:W-:Y:S02]  /*5430*/  FMUL.FTZ R117, R19.reuse, R117 ;  /* 0x0000007513757220 */ /* 0x040fe40000410000 */
[----:B------:R-:W-:-:S02]  /*5440*/  FMUL.FTZ R19, R19, R127 ;  /* 0x0000007f13137220 */ /* 0x000fc40000410000 */
[C---:B------:R-:W-:Y:S02]  /*5450*/  FFMA.FTZ R4, R18.reuse, R127, -R4 ;  /* 0x0000007f12047223 */ /* 0x040fe40000010804 */
[----:B------:R-:W-:Y:S02]  /*5460*/  FMUL.FTZ R125, R125, R6 ;  /* 0x000000067d7d7220 */ /* 0x000fe40000410000 */
[C---:B------:R-:W-:Y:S02]  /*5470*/  FFMA.FTZ R143, R18.reuse, R141, R143 ;  /* 0x0000008d128f7223 */ /* 0x040fe4000001008f */
[C---:B------:R-:W-:Y:S02]  /*5480*/  FFMA.FTZ R135, R18.reuse, R144, R135 ;  /* 0x0000009012877223 */ /* 0x040fe40000010087 */
[C---:B------:R-:W-:Y:S02]  /*5490*/  FFMA.FTZ R115, R18.reuse, R149, R115 ;  /* 0x0000009512737223 */ /* 0x040fe40000010073 */
[----:B------:R-:W-:-:S02]  /*54a0*/  FFMA.FTZ R6, R18, R153, R117 ;  /* 0x0000009912067223 */ /* 0x000fc40000010075 */
[----:B------:R-:W-:Y:S02]  /*54b0*/  FMUL.FTZ R132, R161, R132 ;  /* 0x00000084a1847220 */ /* 0x000fe40000410000 */
[----:B------:R-:W-:Y:S02]  /*54c0*/  FFMA.FTZ R18, R18, R155, R19 ;  /* 0x0000009b12127223 */ /* 0x000fe40000010013 */
[----:B------:R-:W-:Y:S02]  /*54d0*/  FMUL.FTZ R4, R21, R4 ;  /* 0x0000000415047220 */ /* 0x000fe40000410000 */
[----:B0-----:R-:W-:Y:S02]  /*54e0*/  @!P0 FADD.FTZ R10, R10, R129 ;  /* 0x000000810a0a8221 */ /* 0x001fe40000010000 */
[----:B------:R-:W-:Y:S02]  /*54f0*/  @!P0 FADD.FTZ R11, R11, R126 ;  /* 0x0000007e0b0b8221 */ /* 0x000fe40000010000 */
[----:B------:R-:W-:-:S02]  /*5500*/  @!P0 FADD.FTZ R9, R9, R124 ;  /* 0x0000007c09098221 */ /* 0x000fc40000010000 */
[----:B-1----:R-:W-:Y:S02]  /*5510*/  @!P0 FADD.FTZ R8, R8, R119 ;  /* 0x0000007708088221 */ /* 0x002fe40000010000 */
        /* <DEDUP_REMOVED lines=31> */
.L_x_11166:
[----:B0-----:R-:W-:Y:S05]  /*5710*/  BSYNC B0 ;  /* 0x0000000000007941 */ /* 0x001fea0003800000 */
.L_x_11165:
        /* <DEDUP_REMOVED lines=21> */
.L_x_11152:
[----:B------:R-:W-:Y:S01]  /*5870*/  BAR.SYNC.DEFER_BLOCKING 0x0 ;  /* 0x0000000000007b1d */ /* 0x000fe20000010000 */
[----:B------:R-:W-:Y:S01]  /*5880*/  IADD3 R105, -R57, c[0x0][0x168], RZ ;  /* 0x00005a0039697a10 */ /* 0x000fe20007ffe1ff */
[----:B------:R-:W-:-:S03]  /*5890*/  CS2R R4, SRZ ;  /* 0x0000000000047805 */ /* 0x000fc6000001ff00 */
[-C--:B------:R-:W-:Y:S02]  /*58a0*/  ISETP.GE.AND P6, PT, R48, R105.reuse, PT ;  /* 0x000000693000720c */ /* 0x080fe40003fc6270 */
[-C--:B------:R-:W-:Y:S02]  /*58b0*/  ISETP.GE.AND P5, PT, R40, R105.reuse, PT ;  /* 0x000000692800720c */ /* 0x080fe40003fa6270 */
[-C--:B------:R-:W-:Y:S02]  /*58c0*/  ISETP.GE.AND P4, PT, R42, R105.reuse, PT ;  /* 0x000000692a00720c */ /* 0x080fe40003f86270 */
[-C--:B------:R-:W-:Y:S02]  /*58d0*/  ISETP.GE.AND P3, PT, R43, R105.reuse, PT ;  /* 0x000000692b00720c */ /* 0x080fe40003f66270 */
[-C--:B------:R-:W-:Y:S02]  /*58e0*/  ISETP.GE.AND P2, PT, R44, R105.reuse, PT ;  /* 0x000000692c00720c */ /* 0x080fe40003f46270 */
[----:B------:R-:W-:-:S02]  /*58f0*/  ISETP.GE.AND P1, PT, R45, R105, PT ;  /* 0x000000692d00720c */ /* 0x000fc40003f26270 */
[-C--:B------:R-:W-:Y:S01]  /*5900*/  ISETP.GE.AND P0, PT, R46, R105.reuse, PT ;  /* 0x000000692e00720c */ /* 0x080fe20003f06270 */
[----:B------:R-:W-:Y:S01]  /*5910*/  CS2R R6, SRZ ;  /* 0x0000000000067805 */ /* 0x000fe2000001ff00 */
[----:B------:R-:W2:Y:S01]  /*5920*/  @!P6 LDG.E R76, [R2.64] ;  /* 0x00000006024ce981 */ /* 0x000ea2000c1e1900 */
[----:B------:R-:W-:Y:S01]  /*5930*/  ISETP.GE.AND P6, PT, R47, R105, PT ;  /* 0x000000692f00720c */ /* 0x000fe20003fc6270 */
[----:B------:R-:W-:Y:S01]  /*5940*/  CS2R R8, SRZ ;  /* 0x0000000000087805 */ /* 0x000fe2000001ff00 */
[----:B------:R-:W-:Y:S01]  /*5950*/  MOV R11, RZ ;  /* 0x000000ff000b7202 */ /* 0x000fe20000000f00 */
[----:B------:R-:W3:Y:S04]  /*5960*/  @!P5 LDG.E R5, [R2.64+0x80] ;  /* 0x000080060205d981 */ /* 0x000ee8000c1e1900 */
[----:B------:R-:W4:Y:S04]  /*5970*/  @!P4 LDG.E R4, [R2.64+0x100] ;  /* 0x000100060204c981 */ /* 0x000f28000c1e1900 */
[----:B------:R-:W5:Y:S04]  /*5980*/  @!P3 LDG.E R6, [R2.64+0x180] ;  /* 0x000180060206b981 */ /* 0x000f68000c1e1900 */
[----:B------:R-:W5:Y:S04]  /*5990*/  @!P2 LDG.E R7, [R2.64+0x200] ;  /* 0x000200060207a981 */ /* 0x000f68000c1e1900 */
[----:B------:R-:W5:Y:S04]  /*59a0*/  @!P1 LDG.E R8, [R2.64+0x280] ;  /* 0x0002800602089981 */ /* 0x000f68000c1e1900 */
[----:B------:R-:W5:Y:S04]  /*59b0*/  @!P0 LDG.E R9, [R2.64+0x300] ;  /* 0x0003000602098981 */ /* 0x000f68000c1e1900 */
[----:B------:R-:W5:Y:S01]  /*59c0*/  @!P6 LDG.E R11, [R2.64+0x380] ;  /* 0x00038006020be981 */ /* 0x000f62000c1e1900 */
[----:B------:R-:W-:Y:S01]  /*59d0*/  IMAD R20, R25, c[0x0][0x2d8], RZ ;  /* 0x0000b60019147a24 */ /* 0x000fe200078e02ff */
[----:B------:R-:W-:Y:S01]  /*59e0*/  BSSY B0, `(.L_x_11168) ;  /* 0x000007d000007945 */ /* 0x000fe20003800000 */
[----:B------:R-:W-:-:S02]  /*59f0*/  IMAD R73, R39, -0x100, R26 ;  /* 0xffffff0027497824 */ /* 0x000fc400078e021a */
[----:B------:R-:W-:Y:S01]  /*5a00*/  IMAD R71, R27, c[0x0][0x2dc], R20 ;  /* 0x0000b7001b477a24 */ /* 0x000fe200078e0214 */
        /* <DEDUP_REMOVED lines=14> */
[----:B0-----:R-:W-:-:S03]  /*5af0*/  FADD.FTZ R2, R19, R24 ;  /* 0x0000001813027221 */ /* 0x001fc60000010000 */
[----:B------:R-:W0:Y:S01]  /*5b00*/  LDS R19, [R58.X4+0x14] ;  /* 0x000014003a137984 */ /* 0x000e220000004800 */
[--C-:B-1----:R-:W-:Y:S01]  /*5b10*/  FADD.FTZ R6, R3, R24.reuse ;  /* 0x0000001803067221 */ /* 0x102fe20000010000 */
[----:B------:R-:W-:Y:S02]  /*5b20*/  FSETP.GTU.FTZ.AND P5, PT, R2, 20, PT ;  /* 0x41a000000200780b */ /* 0x000fe40003fbc000 */
[----:B------:R-:W1:Y:S01]  /*5b30*/  LDS R3, [R58.X4+0x18] ;  /* 0x000018003a037984 */ /* 0x000e620000004800 */
[--C-:B--2---:R-:W-:Y:S01]  /*5b40*/  FADD.FTZ R9, R5, R24.reuse ;  /* 0x0000001805097221 */ /* 0x104fe20000010000 */
[----:B------:R-:W-:Y:S02]  /*5b50*/  FSETP.GTU.FTZ.AND P6, PT, R6, 20, PT ;  /* 0x41a000000600780b */ /* 0x000fe40003fdc000 */
[----:B------:R-:W2:Y:S01]  /*5b60*/  LDS R5, [R58.X4] ;  /* 0x000000003a057984 */ /* 0x000ea20000004800 */
[----:B---3--:R-:W-:Y:S01]  /*5b70*/  FADD.FTZ R21, R21, R24 ;  /* 0x0000001815157221 */ /* 0x008fe20000010000 */
[----:B------:R-:W-:-:S02]  /*5b80*/  FSETP.GTU.FTZ.AND P1, PT, R9, 20, PT ;  /* 0x41a000000900780b */ /* 0x000fc40003f3c000 */
[----:B------:R-:W-:Y:S01]  /*5b90*/  BAR.SYNC.DEFER_BLOCKING 0x0 ;  /* 0x0000000000007b1d */ /* 0x000fe20000010000 */
[----:B----4-:R-:W-:Y:S01]  /*5ba0*/  FADD.FTZ R7, R7, R24 ;  /* 0x0000001807077221 */ /* 0x010fe20000010000 */
[----:B------:R-:W-:Y:S01]  /*5bb0*/  FSETP.GTU.FTZ.AND P0, PT, R21, 20, PT ;  /* 0x41a000001500780b */ /* 0x000fe20003f1c000 */
[----:B------:R-:W-:-:S03]  /*5bc0*/  @!P5 FMUL.FTZ R2, R2, -1.4426950216293334961 ;  /* 0xbfb8aa3b0202d820 */ /* 0x000fc60000410000 */
[----:B------:R-:W-:Y:S01]  /*5bd0*/  FSETP.GTU.FTZ.AND P4, PT, R7, 20, PT ;  /* 0x41a000000700780b */ /* 0x000fe20003f9c000 */
[----:B------:R-:W-:Y:S02]  /*5be0*/  @!P6 FMUL.FTZ R6, R6, -1.4426950216293334961 ;  /* 0xbfb8aa3b0606e820 */ /* 0x000fe40000410000 */
[----:B------:R-:W3:Y:S02]  /*5bf0*/  @!P5 MUFU.EX2 R2, R2 ;  /* 0x000000020002d308 */ /* 0x000ee40000000800 */
[----:B------:R-:W-:-:S04]  /*5c00*/  @!P1 FMUL.FTZ R9, R9, -1.4426950216293334961 ;  /* 0xbfb8aa3b09099820 */ /* 0x000fc80000410000 */
[----:B------:R-:W-:Y:S02]  /*5c10*/  @!P0 FMUL.FTZ R8, R21, -1.4426950216293334961 ;  /* 0xbfb8aa3b15088820 */ /* 0x000fe40000410000 */
[----:B------:R-:W4:Y:S02]  /*5c20*/  @!P6 MUFU.EX2 R6, R6 ;  /* 0x000000060006e308 */ /* 0x000f240000000800 */
[----:B------:R-:W-:Y:S01]  /*5c30*/  @!P4 FMUL.FTZ R7, R7, -1.4426950216293334961 ;  /* 0xbfb8aa3b0707c820 */ /* 0x000fe20000410000 */
[----:B------:R5:W-:Y:S01]  /*5c40*/  STS [R58.X4], R89 ;  /* 0x000000593a007388 */ /* 0x000be20000004800 */
[----:B---3--:R-:W-:-:S04]  /*5c50*/  @!P5 FADD.FTZ R4, R2, 1 ;  /* 0x3f8000000204d421 */ /* 0x008fc80000010000 */
[----:B------:R-:W3:Y:S01]  /*5c60*/  @!P0 MUFU.EX2 R8, R8 ;  /* 0x0000000800088308 */ /* 0x000ee20000000800 */
[--C-:B0-----:R-:W-:Y:S01]  /*5c70*/  FADD.FTZ R19, R19, R24.reuse ;  /* 0x0000001813137221 */ /* 0x101fe20000010000 */
[----:B------:R-:W-:Y:S01]  /*5c80*/  STS [R58.X4+0x4], R91 ;  /* 0x0000045b3a007388 */ /* 0x000fe20000004800 */
[----:B-1----:R-:W-:-:S03]  /*5c90*/  FADD.FTZ R11, R3, R24 ;  /* 0x00000018030b7221 */ /* 0x002fc60000010000 */
[----:B------:R-:W-:Y:S01]  /*5ca0*/  FSETP.GTU.FTZ.AND P2, PT, R19, 20, PT ;  /* 0x41a000001300780b */ /* 0x000fe20003f5c000 */
[----:B----4-:R-:W-:Y:S01]  /*5cb0*/  @!P6 FADD.FTZ R2, R6, 1 ;  /* 0x3f8000000602e421 */ /* 0x010fe20000010000 */
[----:B------:R-:W-:Y:S01]  /*5cc0*/  STS [R58.X4+0x8], R93 ;  /* 0x0000085d3a007388 */ /* 0x000fe20000004800 */
[----:B--2---:R-:W-:Y:S01]  /*5cd0*/  FADD.FTZ R10, R5, R24 ;  /* 0x00000018050a7221 */ /* 0x004fe20000010000 */
[----:B------:R-:W-:Y:S01]  /*5ce0*/  FSETP.GTU.FTZ.AND P3, PT, R11, 20, PT ;  /* 0x41a000000b00780b */ /* 0x000fe20003f7c000 */
[----:B------:R-:W-:Y:S01]  /*5cf0*/  @!P5 MUFU.RCP R4, R4 ;  /* 0x000000040004d308 */ /* 0x000fe20000001000 */
[----:B------:R-:W-:Y:S01]  /*5d00*/  STS [R58.X4+0xc], R95 ;  /* 0x00000c5f3a007388 */ /* 0x000fe20000004800 */
[----:B-----5:R-:W-:-:S03]  /*5d10*/  SHF.R.S32.HI R89, RZ, 0x1f, R73 ;  /* 0x0000001fff597819 */ /* 0x020fc60000011449 */
[----:B------:R-:W-:Y:S01]  /*5d20*/  STS [R58.X4+0x10], R97 ;  /* 0x000010613a007388 */ /* 0x000fe20000004800 */
[----:B---3--:R-:W-:Y:S02]  /*5d30*/  @!P0 FADD.FTZ R8, R8, 1 ;  /* 0x3f80000008088421 */ /* 0x008fe40000010000 */
[----:B------:R-:W0:Y:S01]  /*5d40*/  @!P6 MUFU.RCP R2, R2 ;  /* 0x000000020002e308 */ /* 0x000e220000001000 */
[----:B------:R-:W-:Y:S01]  /*5d50*/  STS [R58.X4+0x14], R99 ;  /* 0x000014633a007388 */ /* 0x000fe20000004800 */
[----:B------:R-:W-:Y:S02]  /*5d60*/  @!P2 FMUL.FTZ R3, R19, -1.4426950216293334961 ;  /* 0xbfb8aa3b1303a820 */ /* 0x000fe40000410000 */
[----:B------:R-:W-:Y:S01]  /*5d70*/  @!P3 FMUL.FTZ R5, R11, -1.4426950216293334961 ;  /* 0xbfb8aa3b0b05b820 */ /* 0x000fe20000410000 */
[----:B------:R-:W-:Y:S03]  /*5d80*/  STS [R58.X4+0x18], R101 ;  /* 0x000018653a007388 */ /* 0x000fe60000004800 */
[----:B------:R-:W1:Y:S01]  /*5d90*/  @!P1 MUFU.EX2 R9, R9 ;  /* 0x0000000900099308 */ /* 0x000e620000000800 */
[----:B------:R-:W-:Y:S01]  /*5da0*/  STS [R58.X4+0x1c], R103 ;  /* 0x00001c673a007388 */ /* 0x000fe20000004800 */
[----:B------:R-:W-:-:S06]  /*5db0*/  NOP ;  /* 0x0000000000007918 */ /* 0x000fcc0000000000 */
[----:B0-----:R-:W-:Y:S01]  /*5dc0*/  @!P6 FMUL.FTZ R85, R85, R2 ;  /* 0x000000025555e220 */ /* 0x001fe20000410000 */
[----:B------:R-:W-:Y:S01]  /*5dd0*/  ISETP.NE.AND P6, PT, R30, RZ, PT ;  /* 0x000000ff1e00720c */ /* 0x000fe20003fc5270 */
[----:B------:R-:W-:Y:S01]  /*5de0*/  LDS R11, [R51.X4] ;  /* 0x00000000330b7984 */ /* 0x000fe20000004800 */
[----:B------:R-:W-:Y:S01]  /*5df0*/  @!P5 FMUL.FTZ R87, R87, R4 ;  /* 0x000000045757d220 */ /* 0x000fe20000410000 */
[----:B------:R-:W0:Y:S01]  /*5e00*/  @!P3 MUFU.EX2 R6, R5 ;  /* 0x000000050006b308 */ /* 0x000e220000000800 */
[----:B------:R-:W-:Y:S01]  /*5e10*/  FSETP.GTU.FTZ.AND P5, PT, R10, 20, PT ;  /* 0x41a000000a00780b */ /* 0x000fe20003fbc000 */
[----:B------:R-:W-:Y:S01]  /*5e20*/  LDS R19, [R50.X4+0x80] ;  /* 0x0000800032137984 */ /* 0x000fe20000004800 */
[----:B-1----:R-:W-:-:S03]  /*5e30*/  @!P1 FADD.FTZ R9, R9, 1 ;  /* 0x3f80000009099421 */ /* 0x002fc60000010000 */
[----:B------:R-:W-:Y:S02]  /*5e40*/  LDS R21, [R49.X4+0x100] ;  /* 0x0001000031157984 */ /* 0x000fe40000004800 */
[----:B------:R-:W1:Y:S02]  /*5e50*/  @!P2 MUFU.EX2 R3, R3 ;  /* 0x000000030003a308 */ /* 0x000e640000000800 */
[----:B------:R-:W-:Y:S04]  /*5e60*/  LDS R59, [R55.X4+0x180] ;  /* 0x00018000373b7984 */ /* 0x000fe80000004800 */
[----:B------:R-:W-:Y:S01]  /*5e70*/  LDS R61, [R54.X4+0x200] ;  /* 0x00020000363d7984 */ /* 0x000fe20000004800 */
[----:B------:R-:W-:Y:S01]  /*5e80*/  @!P5 FMUL.FTZ R2, R10, -1.4426950216293334961 ;  /* 0xbfb8aa3b0a02d820 */ /* 0x000fe20000410000 */
[----:B------:R-:W2:Y:S01]  /*5e90*/  @!P0 MUFU.RCP R8, R8 ;  /* 0x0000000800088308 */ /* 0x000ea20000001000 */
[----:B0-----:R-:W-:Y:S01]  /*5ea0*/  @!P3 FADD.FTZ R6, R6, 1 ;  /* 0x3f8000000606b421 */ /* 0x001fe20000010000 */
[----:B------:R-:W-:Y:S04]  /*5eb0*/  LDS R63, [R53.X4+0x280] ;  /* 0x00028000353f7984 */ /* 0x000fe80000004800 */
[----:B------:R-:W-:Y:S02]  /*5ec0*/  LDS R65, [R52.X4+0x300] ;  /* 0x0003000034417984 */ /* 0x000fe40000004800 */
[----:B------:R0:W3:Y:S01]  /*5ed0*/  @!P5 MUFU.EX2 R4, R2 ;  /* 0x000000020004d308 */ /* 0x0000e20000000800 */
[----:B-1----:R-:W-:Y:S01]  /*5ee0*/  @!P2 FADD.FTZ R5, R3, 1 ;  /* 0x3f8000000305a421 */ /* 0x002fe20000010000 */
[----:B------:R-:W-:Y:S04]  /*5ef0*/  LDS R67, [R56.X4+0x380] ;  /* 0x0003800038437984 */ /* 0x000fe80000004800 */
[----:B------:R-:W-:Y:S02]  /*5f00*/  @!P6 STS [0x420], R105 ;  /* 0x00042069ff00e388 */ /* 0x000fe40000000800 */
[----:B------:R1:W4:Y:S01]  /*5f10*/  @!P1 MUFU.RCP R10, R9 ;  /* 0x00000009000a9308 */ /* 0x0003220000001000 */
[----:B0-----:R-:W-:Y:S01]  /*5f20*/  IMAD.WIDE.U32 R2, R27, c[0x0][0x2d8], RZ ;  /* 0x0000b6001b027a25 */ /* 0x001fe200078e00ff */
[----:B------:R-:W-:Y:S03]  /*5f30*/  BAR.SYNC.DEFER_BLOCKING 0x0 ;  /* 0x0000000000007b1d */ /* 0x000fe60000010000 */
[----:B--2---:R-:W-:Y:S01]  /*5f40*/  @!P0 FMUL.FTZ R83, R83, R8 ;  /* 0x0000000853538220 */ /* 0x004fe20000410000 */
[----:B------:R-:W-:-:S02]  /*5f50*/  IADD3 R3, R3, R71, RZ ;  /* 0x0000004703037210 */ /* 0x000fc40007ffe0ff */
[----:B------:R-:W0:Y:S01]  /*5f60*/  @!P4 MUFU.EX2 R7, R7 ;  /* 0x000000070007c308 */ /* 0x000e220000000800 */
[----:B-1----:R-:W-:Y:S02]  /*5f70*/  IMAD R9, R23, c[0x0][0x2e0], RZ ;  /* 0x0000b80017097a24 */ /* 0x002fe400078e02ff */
[----:B---3--:R-:W-:Y:S02]  /*5f80*/  @!P5 FADD.FTZ R4, R4, 1 ;  /* 0x3f8000000404d421 */ /* 0x008fe40000010000 */
[C---:B------:R-:W-:Y:S02]  /*5f90*/  IMAD R8, R0.reuse, c[0x0][0x2e4], R9 ;  /* 0x0000b90000087a24 */ /* 0x040fe400078e0209 */
[----:B------:R-:W-:Y:S01]  /*5fa0*/  IMAD.WIDE.U32 R2, R0, c[0x0][0x2e0], R2 ;  /* 0x0000b80000027a25 */ /* 0x000fe200078e0002 */
[----:B------:R-:W1:Y:S03]  /*5fb0*/  @!P3 MUFU.RCP R6, R6 ;  /* 0x000000060006b308 */ /* 0x000e660000001000 */
[----:B----4-:R-:W-:Y:S01]  /*5fc0*/  @!P1 FMUL.FTZ R81, R81, R10 ;  /* 0x0000000a51519220 */ /* 0x010fe20000410000 */
[----:B------:R-:W-:-:S02]  /*5fd0*/  SHF.R.S32.HI R10, RZ, 0x1f, R48 ;  /* 0x0000001fff0a7819 */ /* 0x000fc40000011430 */
[----:B------:R-:W-:Y:S02]  /*5fe0*/  LEA R9, P1, R48, c[0x0][0x330], 0x2 ;  /* 0x0000cc0030097a11 */ /* 0x000fe400078210ff */
[----:B------:R-:W2:Y:S01]  /*5ff0*/  @!P2 MUFU.RCP R18, R5 ;  /* 0x000000050012a308 */ /* 0x000ea20000001000 */
[----:B0-----:R-:W-:Y:S01]  /*6000*/  @!P4 FADD.FTZ R7, R7, 1 ;  /* 0x3f8000000707c421 */ /* 0x001fe20000010000 */
[----:B------:R-:W0:Y:S01]  /*6010*/  LDS R69, [0x420] ;  /* 0x00042000ff457984 */ /* 0x000e220000000800 */
[----:B------:R-:W-:-:S04]  /*6020*/  IADD3 R2, P0, R73, R2, RZ ;  /* 0x0000000249027210 */ /* 0x000fc80007f1e0ff */
[----:B------:R-:W-:Y:S01]  /*6030*/  IADD3.X R3, R89, R8, R3, P0, !PT ;  /* 0x0000000859037210 */ /* 0x000fe200007fe403 */
[----:B------:R3:W4:Y:S01]  /*6040*/  @!P5 MUFU.RCP R5, R4 ;  /* 0x000000040005d308 */ /* 0x0007220000001000 */
[----:B-1----:R-:W-:Y:S01]  /*6050*/  @!P3 FMUL.FTZ R77, R77, R6 ;  /* 0x000000064d4db220 */ /* 0x002fe20000410000 */
[----:B------:R-:W-:Y:S02]  /*6060*/  LEA.HI.X R6, R48, c[0x0][0x334], R10, 0x2, P1 ;  /* 0x0000cd0030067a11 */ /* 0x000fe400008f140a */
[----:B------:R-:W-:-:S04]  /*6070*/  LEA R8, P3, R2, R9, 0x2 ;  /* 0x0000000902087211 */ /* 0x000fc800078610ff */
[----:B------:R-:W1:Y:S01]  /*6080*/  @!P4 MUFU.RCP R20, R7 ;  /* 0x000000070014c308 */ /* 0x000e620000001000 */
[----:B--2---:R-:W-:Y:S01]  /*6090*/  @!P2 FMUL.FTZ R79, R79, R18 ;  /* 0x000000124f4fa220 */ /* 0x004fe20000410000 */
[----:B---3--:R-:W-:Y:S02]  /*60a0*/  IADD3 R4, P2, R48, R57, RZ ;  /* 0x0000003930047210 */ /* 0x008fe40007f5e0ff */
[----:B------:R-:W-:Y:S01]  /*60b0*/  LEA.HI.X R9, R2, R6, R3, 0x2, P3 ;  /* 0x0000000602097211 */ /* 0x000fe200018f1403 */
[----:B----4-:R-:W-:Y:S01]  /*60c0*/  @!P5 FMUL.FTZ R78, R78, R5 ;  /* 0x000000054e4ed220 */ /* 0x010fe20000410000 */
[----:B------:R-:W-:Y:S01]  /*60d0*/  LEA.HI.X.SX32 R5, R57, R10, 0x1, P2 ;  /* 0x0000000a39057211 */ /* 0x000fe200010f0eff */
[----:B-1----:R-:W-:Y:S01]  /*60e0*/  @!P4 FMUL.FTZ R75, R75, R20 ;  /* 0x000000144b4bc220 */ /* 0x002fe20000410000 */
[-C--:B0-----:R-:W-:Y:S02]  /*60f0*/  ISETP.GE.AND P1, PT, R48, R69.reuse, PT ;  /* 0x000000453000720c */ /* 0x081fe40003f26270 */
        /* <DEDUP_REMOVED lines=11> */
.L_x_11169:
[----:B------:R-:W-:Y:S05]  /*61b0*/  BSYNC B0 ;  /* 0x0000000000007941 */ /* 0x000fea0003800000 */
.L_x_11168:
[----:B------:R-:W-:Y:S01]  /*61c0*/  @!P0 STG.E [R8.64+-0x300], R21 ;  /* 0xfffd001508008986 */ /* 0x000fe2000c101906 */
[-C--:B------:R-:W-:Y:S01]  /*61d0*/  ISETP.GE.AND P1, PT, R43, R69.reuse, PT ;  /* 0x000000452b00720c */ /* 0x080fe20003f26270 */
[----:B0-----:R-:W-:Y:S01]  /*61e0*/  IMAD R6, R25, c[0x0][0x2f8], RZ ;  /* 0x0000be0019067a24 */ /* 0x001fe200078e02ff */
[-C--:B------:R-:W-:Y:S01]  /*61f0*/  ISETP.GE.AND P2, PT, R44, R69.reuse, PT ;  /* 0x000000452c00720c */ /* 0x080fe20003f46270 */
[----:B------:R-:W-:Y:S01]  /*6200*/  IMAD.WIDE.U32 R2, R27, c[0x0][0x2f8], RZ ;  /* 0x0000be001b027a25 */ /* 0x000fe200078e00ff */
[-C--:B------:R-:W-:Y:S01]  /*6210*/  ISETP.GE.AND P3, PT, R45, R69.reuse, PT ;  /* 0x000000452d00720c */ /* 0x080fe20003f66270 */
[----:B------:R-:W-:Y:S01]  /*6220*/  BSSY B0, `(.L_x_11170) ;  /* 0x0000036000007945 */ /* 0x000fe20003800000 */
[-C--:B------:R-:W-:Y:S01]  /*6230*/  ISETP.GE.AND P4, PT, R46, R69.reuse, PT ;  /* 0x000000452e00720c */ /* 0x080fe20003f86270 */
[----:B------:R-:W-:Y:S01]  /*6240*/  IMAD R7, R27, c[0x0][0x2fc], R6 ;  /* 0x0000bf001b077a24 */ /* 0x000fe200078e0206 */
[-C--:B------:R-:W-:Y:S02]  /*6250*/  ISETP.GE.AND P0, PT, R40, R69.reuse, PT ;  /* 0x000000452800720c */ /* 0x080fe40003f06270 */
[----:B------:R-:W-:-:S03]  /*6260*/  ISETP.GE.AND P5, PT, R47, R69, PT ;  /* 0x000000452f00720c */ /* 0x000fc60003fa6270 */
[----:B------:R-:W-:Y:S04]  /*6270*/  @!P1 STG.E [R8.64+-0x280], R59 ;  /* 0xfffd803b08009986 */ /* 0x000fe8000c101906 */
[----:B------:R0:W-:Y:S04]  /*6280*/  @!P2 STG.E [R8.64+-0x200], R61 ;  /* 0xfffe003d0800a986 */ /* 0x0001e8000c101906 */
[----:B------:R-:W-:Y:S04]  /*6290*/  @!P3 STG.E [R8.64+-0x180], R63 ;  /* 0xfffe803f0800b986 */ /* 0x000fe8000c101906 */
[----:B------:R-:W-:Y:S04]  /*62a0*/  @!P4 STG.E [R8.64+-0x100], R65 ;  /* 0xffff00410800c986 */ /* 0x000fe8000c101906 */
[----:B------:R-:W-:Y:S01]  /*62b0*/  @!P0 STG.E [R8.64+-0x380], R19 ;  /* 0xfffc801308008986 */ /* 0x000fe2000c101906 */
[----:B0-----:R-:W-:-:S03]  /*62c0*/  IADD3 R61, R3, R7, RZ ;  /* 0x00000007033d7210 */ /* 0x001fc60007ffe0ff */
[----:B------:R-:W-:Y:S04]  /*62d0*/  @!P5 STG.E [R8.64+-0x80], R67 ;  /* 0xffff80430800d986 */ /* 0x000fe8000c101906 */
[----:B------:R-:W-:Y:S06]  /*62e0*/  BAR.SYNC.DEFER_BLOCKING 0x0 ;  /* 0x0000000000007b1d */ /* 0x000fec0000010000 */
[----:B------:R0:W-:Y:S04]  /*62f0*/  STS [R58.X4], R78 ;  /* 0x0000004e3a007388 */ /* 0x0001e80000004800 */
[----:B------:R-:W-:Y:S04]  /*6300*/  STS [R58.X4+0x4], R87 ;  /* 0x000004573a007388 */ /* 0x000fe80000004800 */
[----:B------:R-:W-:Y:S01]  /*6310*/  STS [R58.X4+0x8], R85 ;  /* 0x000008553a007388 */ /* 0x000fe20000004800 */
[----:B0-----:R-:W-:-:S03]  /*6320*/  FADD.FTZ R78, R78, R29 ;  /* 0x0000001d4e4e7221 */ /* 0x001fc60000010000 */
[----:B------:R-:W-:Y:S01]  /*6330*/  STS [R58.X4+0xc], R83 ;  /* 0x00000c533a007388 */ /* 0x000fe20000004800 */
[----:B------:R-:W-:-:S03]  /*6340*/  FADD.FTZ R78, R78, R87 ;  /* 0x000000574e4e7221 */ /* 0x000fc60000010000 */
[----:B------:R-:W-:Y:S01]  /*6350*/  STS [R58.X4+0x10], R81 ;  /* 0x000010513a007388 */ /* 0x000fe20000004800 */
[----:B------:R-:W-:-:S03]  /*6360*/  FADD.FTZ R78, R78, R85 ;  /* 0x000000554e4e7221 */ /* 0x000fc60000010000 */
[----:B------:R-:W-:Y:S01]  /*6370*/  STS [R58.X4+0x14], R79 ;  /* 0x0000144f3a007388 */ /* 0x000fe20000004800 */
[----:B------:R-:W-:-:S03]  /*6380*/  FADD.FTZ R78, R78, R83 ;  /* 0x000000534e4e7221 */ /* 0x000fc60000010000 */
[----:B------:R-:W-:Y:S01]  /*6390*/  STS [R58.X4+0x18], R77 ;  /* 0x0000184d3a007388 */ /* 0x000fe20000004800 */
[----:B------:R-:W-:-:S03]  /*63a0*/  FADD.FTZ R78, R78, R81 ;  /* 0x000000514e4e7221 */ /* 0x000fc60000010000 */
[----:B------:R-:W-:Y:S01]  /*63b0*/  STS [R58.X4+0x1c], R75 ;  /* 0x00001c4b3a007388 */ /* 0x000fe20000004800 */
[----:B------:R-:W-:-:S06]  /*63c0*/  NOP ;  /* 0x0000000000007918 */ /* 0x000fcc0000000000 */
[----:B------:R-:W-:Y:S01]  /*63d0*/  LDS R51, [R51.X4] ;  /* 0x0000000033337984 */ /* 0x000fe20000004800 */
[----:B------:R-:W-:-:S03]  /*63e0*/  FADD.FTZ R78, R78, R79 ;  /* 0x0000004f4e4e7221 */ /* 0x000fc60000010000 */
[----:B------:R-:W-:Y:S01]  /*63f0*/  LDS R9, [R50.X4+0x80] ;  /* 0x0000800032097984 */ /* 0x000fe20000004800 */
[----:B------:R-:W-:-:S03]  /*6400*/  FADD.FTZ R78, R78, R77 ;  /* 0x0000004d4e4e7221 */ /* 0x000fc60000010000 */
[----:B------:R-:W-:Y:S01]  /*6410*/  LDS R49, [R49.X4+0x100] ;  /* 0x0001000031317984 */ /* 0x000fe20000004800 */
[----:B------:R-:W-:-:S03]  /*6420*/  FADD.FTZ R29, R78, R75 ;  /* 0x0000004b4e1d7221 */ /* 0x000fc60000010000 */
        /* <DEDUP_REMOVED lines=21> */
.L_x_11171:
[----:B------:R-:W-:Y:S05]  /*6580*/  BSYNC B0 ;  /* 0x0000000000007941 */ /* 0x000fea0003800000 */
.L_x_11170:
        /* <DEDUP_REMOVED lines=11> */
[C---:B------:R-:W-:Y:S02]  /*6640*/  LEA R2, P6, R6.reuse, R4, 0x2 ;  /* 0x0000000406027211 */ /* 0x040fe400078c10ff */
[----:B------:R-:W-:Y:S02]  /*6650*/  ISETP.GE.AND P4, PT, R45, R57, PT ;  /* 0x000000392d00720c */ /* 0x000fe40003f86270 */
        /* <DEDUP_REMOVED lines=21> */
.L_x_11135:
        /* <DEDUP_REMOVED lines=24> */
.L_x_11174:
[----:B0-----:R-:W-:Y:S05]  /*6930*/  BSYNC B0 ;  /* 0x0000000000007941 */ /* 0x001fea0003800000 */
.L_x_11173:
        /* <DEDUP_REMOVED lines=23> */
.L_x_11176:
[----:B0-----:R-:W0:Y:S02]  /*6ab0*/  S2R R21, SR_TID.X ;  /* 0x0000000000157919 */ /* 0x001e240000002100 */
.L_x_11177:
[----:B0-----:R-:W-:Y:S05]  /*6ac0*/  BSYNC B0 ;  /* 0x0000000000007941 */ /* 0x001fea0003800000 */
.L_x_11175:
        /* <DEDUP_REMOVED lines=22> */
.L_x_11178:
        /* <DEDUP_REMOVED lines=64> */
.L_x_11179:
        /* <DEDUP_REMOVED lines=13> */
.L_x_14725:


//--------------------- .text._Z25selective_scan_bwd_kernelI32Selective_Scan_bwd_kernel_traitsILi32ELi8ELb0ELb0ELb0ELb1ELb1EfN3c107complexIfEEEEv12SSMParamsBwd --------------------------
	.section	.text._Z25selective_scan_bwd_kernelI32Selective_Scan_bwd_kernel_traitsILi32ELi8ELb0ELb0ELb0ELb1ELb1EfN3c107complexIfEEEEv12SSMParamsBwd,"ax",@progbits
	.sectioninfo	@"SHI_REGISTERS=168"
	.align	128
        .global         _Z25selective_scan_bwd_kernelI32Selective_Scan_bwd_kernel_traitsILi32ELi8ELb0ELb0ELb0ELb1ELb1EfN3c107complexIfEEEEv12SSMParamsBwd
        .type           _Z25selective_scan_bwd_kernelI32Selective_Scan_bwd_kernel_traitsILi32ELi8ELb0ELb0ELb0ELb1ELb1EfN3c107complexIfEEEEv12SSMParamsBwd,@function
        .size           _Z25selective_scan_bwd_kernelI32Selective_Scan_bwd_kernel_traitsILi32ELi8ELb0ELb0ELb0ELb1ELb1EfN3c107complexIfEEEEv12SSMParamsBwd,(.L_x_14726 - _Z25selective_scan_bwd_kernelI32Selective_Scan_bwd_kernel_traitsILi32ELi8ELb0ELb0ELb0ELb1ELb1EfN3c107complexIfEEEEv12SSMParamsBwd)
        .other          _Z25selective_scan_bwd_kernelI32Selective_Scan_bwd_kernel_traitsILi32ELi8ELb0ELb0ELb0ELb1ELb1EfN3c107complexIfEEEEv12SSMParamsBwd,@"STO_CUDA_ENTRY STV_DEFAULT"
_Z25selective_scan_bwd_kernelI32Selective_Scan_bwd_kernel_traitsILi32ELi8ELb0ELb0ELb0ELb1ELb1EfN3c107complexIfEEEEv12SSMParamsBwd:
.text._Z25selective_scan_bwd_kernelI32Selective_Scan_bwd_kernel_traitsILi32ELi8ELb0ELb0ELb0ELb1ELb1EfN3c107complexIfEEEEv12SSMParamsBwd:
[----:B------:R-:W-:Y:S02]  /*0000*/  MOV R1, c[0x0][0x28] ;  /* 0x00000a0000017a02 */ /* 0x000fe40000000f00 */
[----:B------:R-:W0:Y:S01]  /*0010*/  S2R R105, SR_CTAID.X ;  /* 0x0000000000697919 */ /* 0x000e220000002500 */
[----:B------:R-:W-:Y:S01]  /*0020*/  ISETP.NE.U32.AND P0, PT, RZ, c[0x0][0x238], PT ;  /* 0x00008e00ff007a0c */ /* 0x000fe20003f05070 */
[----:B------:R-:W-:Y:S01]  /*0030*/  CS2R R106, SRZ ;  /* 0x00000000006a7805 */ /* 0x000fe2000001ff00 */
[----:B------:R-:W-:Y:S01]  /*0040*/  ISETP.NE.U32.AND P1, PT, RZ, c[0x0][0x250], PT ;  /* 0x00009400ff007a0c */ /* 0x000fe20003f25070 */
[----:B------:R-:W1:Y:S01]  /*0050*/  S2R R109, SR_CTAID.Y ;  /* 0x00000000006d7919 */ /* 0x000e620000002600 */
[----:B------:R-:W-:Y:S01]  /*0060*/  ISETP.NE.AND.EX P0, PT, RZ, c[0x0][0x23c], PT, P0 ;  /* 0x00008f00ff007a0c */ /* 0x000fe20003f05300 */
[----:B------:R-:W-:Y:S01]  /*0070*/  ULDC.64 UR6, c[0x0][0x118] ;  /* 0x0000460000067ab9 */ /* 0x000fe20000000a00 */
[----:B------:R-:W-:Y:S02]  /*0080*/  ISETP.NE.AND.EX P1, PT, RZ, c[0x0][0x254], PT, P1 ;  /* 0x00009500ff007a0c */ /* 0x000fe40003f25310 */
[----:B0-----:R-:W-:Y:S02]  /*0090*/  SHF.R.S32.HI R104, RZ, 0x1f, R105 ;  /* 0x0000001fff687819 */ /* 0x001fe40000011469 */
[----:B-1----:R-:W-:-:S03]  /*00a0*/  SHF.R.S32.HI R108, RZ, 0x1f, R109 ;  /* 0x0000001fff6c7819 */ /* 0x002fc6000001146d */
[----:B------:R-:W-:-:S04]  /*00b0*/  IMAD R0, R104, c[0x0][0x1d0], RZ ;  /* 0x0000740068007a24 */ /* 0x000fc800078e02ff */
[C---:B------:R-:W-:Y:S01]  /*00c0*/  @P0 LEA R6, P2, R109.reuse, c[0x0][0x238], 0x2 ;  /* 0x00008e006d060a11 */ /* 0x040fe200078410ff */
[C---:B------:R-:W-:Y:S01]  /*00d0*/  IMAD R10, R104.reuse, c[0x0][0x1e0], RZ ;  /* 0x00007800680a7a24 */ /* 0x040fe200078e02ff */
[----:B------:R-:W-:Y:S01]  /*00e0*/  @P1 LEA R8, P3, R109, c[0x0][0x250], 0x2 ;  /* 0x000094006d081a11 */ /* 0x000fe200078610ff */
[----:B------:R-:W-:Y:S01]  /*00f0*/  IMAD.WIDE.U32 R2, R105, c[0x0][0x1d0], RZ ;  /* 0x0000740069027a25 */ /* 0x000fe200078e00ff */
[C-C-:B------:R-:W-:Y:S02]  /*0100*/  @P0 LEA.HI.X R7, R109.reuse, c[0x0][0x23c], R108.reuse, 0x2, P2 ;  /* 0x00008f006d070a11 */ /* 0x140fe400010f146c */
[----:B------:R-:W-:Y:S01]  /*0110*/  @P1 LEA.HI.X R9, R109, c[0x0][0x254], R108, 0x2, P3 ;  /* 0x000095006d091a11 */ /* 0x000fe200018f146c */
[C---:B------:R-:W-:Y:S02]  /*0120*/  IMAD R11, R105.reuse, c[0x0][0x1d4], R0 ;  /* 0x00007500690b7a24 */ /* 0x040fe400078e0200 */
[C---:B------:R-:W-:Y:S01]  /*0130*/  IMAD.WIDE.U32 R4, R105.reuse, c[0x0][0x1e0], RZ ;  /* 0x0000780069047a25 */ /* 0x040fe200078e00ff */
[----:B------:R0:W5:Y:S03]  /*0140*/  @P0 LDG.E R107, [R6.64] ;  /* 0x00000006066b0981 */ /* 0x000166000c1e1900 */
[----:B------:R-:W-:Y:S01]  /*0150*/  IMAD R13, R105, c[0x0][0x1e4], R10 ;  /* 0x00007900690d7a24 */ /* 0x000fe200078e020a */
[----:B------:R1:W5:Y:S01]  /*0160*/  @P1 LDG.E R106, [R8.64] ;  /* 0x00000006086a1981 */ /* 0x000362000c1e1900 */
[----:B------:R-:W-:Y:S01]  /*0170*/  IMAD R12, R104, c[0x0][0x278], RZ ;  /* 0x00009e00680c7a24 */ /* 0x000fe200078e02ff */
[----:B------:R-:W-:Y:S01]  /*0180*/  IADD3 R3, R3, R11, RZ ;  /* 0x0000000b03037210 */ /* 0x000fe20007ffe0ff */
[C---:B------:R-:W-:Y:S01]  /*0190*/  IMAD R0, R108.reuse, c[0x0][0x1d8], RZ ;  /* 0x000076006c007a24 */ /* 0x040fe200078e02ff */
[----:B------:R-:W-:Y:S01]  /*01a0*/  IADD3 R5, R5, R13, RZ ;  /* 0x0000000d05057210 */ /* 0x000fe20007ffe0ff */
[C---:B------:R-:W-:Y:S01]  /*01b0*/  IMAD R10, R108.reuse, c[0x0][0x280], RZ ;  /* 0x0000a0006c0a7a24 */ /* 0x040fe200078e02ff */
[----:B------:R-:W-:Y:S01]  /*01c0*/  ISETP.NE.U32.AND P0, PT, RZ, c[0x0][0x260], PT ;  /* 0x00009800ff007a0c */ /* 0x000fe20003f05070 */
[C---:B0-----:R-:W-:Y:S01]  /*01d0*/  IMAD.WIDE.U32 R6, R105.reuse, c[0x0][0x278], RZ ;  /* 0x00009e0069067a25 */ /* 0x041fe200078e00ff */
[----:B------:R-:W-:Y:S01]  /*01e0*/  CS2R R14, SRZ ;  /* 0x00000000000e7805 */ /* 0x000fe2000001ff00 */
[----:B------:R-:W-:Y:S01]  /*01f0*/  CS2R R102, SRZ ;  /* 0x0000000000667805 */ /* 0x000fe2000001ff00 */
[----:B------:R-:W-:Y:S01]  /*0200*/  ISETP.NE.AND.EX P0, PT, RZ, c[0x0][0x264], PT, P0 ;  /* 0x00009900ff007a0c */ /* 0x000fe20003f05300 */
[----:B-1----:R-:W-:Y:S01]  /*0210*/  IMAD R9, R105, c[0x0][0x27c], R12 ;  /* 0x00009f0069097a24 */ /* 0x002fe200078e020c */
[----:B------:R-:W-:Y:S01]  /*0220*/  MOV R12, c[0x0][0x174] ;  /* 0x00005d00000c7a02 */ /* 0x000fe20000000f00 */
[----:B------:R-:W-:-:S02]  /*0230*/  IMAD R8, R108, c[0x0][0x1e8], RZ ;  /* 0x00007a006c087a24 */ /* 0x000fc400078e02ff */
[----:B------:R-:W-:Y:S01]  /*0240*/  IMAD.WIDE.U32 R2, R109, c[0x0][0x1d8], R2 ;  /* 0x000076006d027a25 */ /* 0x000fe200078e0002 */
[----:B------:R-:W-:Y:S02]  /*0250*/  IADD3 R7, R7, R9, RZ ;  /* 0x0000000907077210 */ /* 0x000fe40007ffe0ff */
[C---:B------:R-:W-:Y:S01]  /*0260*/  LEA R9, R12.reuse, 0xffffff00, 0x8 ;  /* 0xffffff000c097811 */ /* 0x040fe200078e40ff */
[C---:B------:R-:W-:Y:S01]  /*0270*/  IMAD.WIDE.U32 R4, R109.reuse, c[0x0][0x1e8], R4 ;  /* 0x00007a006d047a25 */ /* 0x040fe200078e0004 */
[----:B------:R-:W-:Y:S02]  /*0280*/  ISETP.GE.AND P3, PT, R12, 0x1, PT ;  /* 0x000000010c00780c */ /* 0x000fe40003f66270 */
[----:B------:R-:W-:Y:S01]  /*0290*/  SHF.R.S32.HI R11, RZ, 0x1f, R9 ;  /* 0x0000001fff0b7819 */ /* 0x000fe20000011409 */
[----:B------:R-:W-:Y:S01]  /*02a0*/  IMAD R0, R109, c[0x0][0x1dc], R0 ;  /* 0x000077006d007a24 */ /* 0x000fe200078e0200 */
[----:B------:R-:W-:Y:S01]  /*02b0*/  IADD3 R98, P1, R9, R2, RZ ;  /* 0x0000000209627210 */ /* 0x000fe20007f3e0ff */
[----:B------:R-:W-:Y:S01]  /*02c0*/  IMAD R8, R109, c[0x0][0x1ec], R8 ;  /* 0x00007b006d087a24 */ /* 0x000fe200078e0208 */
[----:B------:R-:W-:Y:S01]  /*02d0*/  IADD3 R96, P2, R9, R4, RZ ;  /* 0x0000000409607210 */ /* 0x000fe20007f5e0ff */
[----:B------:R-:W-:Y:S01]  /*02e0*/  IMAD.WIDE.U32 R6, R109, c[0x0][0x280], R6 ;  /* 0x0000a0006d067a25 */ /* 0x000fe200078e0006 */
[C---:B------:R-:W-:Y:S01]  /*02f0*/  IADD3.X R3, R11.reuse, R3, R0, P1, !PT ;  /* 0x000000030b037210 */ /* 0x040fe20000ffe400 */
[----:B------:R-:W-:Y:S01]  /*0300*/  CS2R R12, SRZ ;  /* 0x00000000000c7805 */ /* 0x000fe2000001ff00 */
[----:B------:R-:W-:Y:S01]  /*0310*/  IADD3.X R5, R11, R5, R8, P2, !PT ;  /* 0x000000050b057210 */ /* 0x000fe200017fe408 */
[----:B------:R-:W-:Y:S01]  /*0320*/  IMAD R10, R109, c[0x0][0x284], R10 ;  /* 0x0000a1006d0a7a24 */ /* 0x000fe200078e020a */
[----:B------:R-:W-:Y:S01]  /*0330*/  ISETP.NE.U32.AND P1, PT, RZ, c[0x0][0x328], PT ;  /* 0x0000ca00ff007a0c */ /* 0x000fe20003f25070 */
[----:B------:R-:W-:Y:S01]  /*0340*/  @P0 IMAD R0, R105, c[0x0][0x164], R109 ;  /* 0x0000590069000a24 */ /* 0x000fe200078e026d */
[----:B------:R-:W-:-:S02]  /*0350*/  ISETP.NE.U32.AND P2, PT, RZ, c[0x0][0x348], PT ;  /* 0x0000d200ff007a0c */ /* 0x000fc40003f45070 */
[----:B------:R-:W-:Y:S01]  /*0360*/  ISETP.NE.AND.EX P1, PT, RZ, c[0x0][0x32c], PT, P1 ;  /* 0x0000cb00ff007a0c */ /* 0x000fe20003f25310 */
[----:B------:R-:W-:Y:S01]  /*0370*/  @P0 IMAD R0, R0, c[0x0][0x174], RZ ;  /* 0x00005d0000000a24 */ /* 0x000fe200078e02ff */
[----:B------:R-:W-:Y:S02]  /*0380*/  ISETP.NE.AND.EX P2, PT, RZ, c[0x0][0x34c], PT, P2 ;  /* 0x0000d300ff007a0c */ /* 0x000fe40003f45320 */
[----:B------:R-:W-:Y:S01]  /*0390*/  IADD3 R9, P4, R9, R6, RZ ;  /* 0x0000000609097210 */ /* 0x000fe20007f9e0ff */
[----:B------:R-:W-:Y:S01]  /*03a0*/  @P0 IMAD R0, R0, c[0x0][0x16c], RZ ;  /* 0x00005b0000000a24 */ /* 0x000fe200078e02ff */
[----:B------:R-:W-:Y:S02]  /*03b0*/  LEA R97, P5, R96, c[0x0][0x248], 0x2 ;  /* 0x0000920060617a11 */ /* 0x000fe400078a10ff */
[----:B------:R-:W-:Y:S02]  /*03c0*/  IADD3.X R6, R11, R7, R10, P4, !PT ;  /* 0x000000070b067210 */ /* 0x000fe400027fe40a */
[----:B------:R-:W-:-:S02]  /*03d0*/  LEA R99, P4, R98, c[0x0][0x240], 0x2 ;  /* 0x0000900062637a11 */ /* 0x000fc400078810ff */
[----:B------:R-:W-:Y:S02]  /*03e0*/  @P0 MOV R17, 0x10 ;  /* 0x0000001000110802 */ /* 0x000fe40000000f00 */
[----:B------:R-:W-:Y:S02]  /*03f0*/  LEA.HI.X R98, R98, c[0x0][0x244], R3, 0x2, P4 ;  /* 0x0000910062627a11 */ /* 0x000fe400020f1403 */
[----:B------:R-:W-:Y:S01]  /*0400*/  LEA.HI.X R96, R96, c[0x0][0x24c], R5, 0x2, P5 ;  /* 0x0000930060607a11 */ /* 0x000fe200028f1405 */
[----:B------:R-:W-:Y:S01]  /*0410*/  @P0 IMAD.WIDE R16, R0, R17, c[0x0][0x260] ;  /* 0x0000980000100625 */ /* 0x000fe200078e0211 */
[----:B------:R-:W-:Y:S01]  /*0420*/  LEA R95, P6, R9, c[0x0][0x308], 0x2 ;  /* 0x0000c200095f7a11 */ /* 0x000fe200078c10ff */
[----:B------:R-:W-:Y:S01]  /*0430*/  @!P0 CS2R R16, SRZ ;  /* 0x0000000000108805 */ /* 0x000fe2000001ff00 */
[C---:B------:R-:W-:Y:S02]  /*0440*/  @P1 LEA R14, P4, R109.reuse, c[0x0][0x328], 0x2 ;  /* 0x0000ca006d0e1a11 */ /* 0x040fe400078810ff */
[----:B------:R-:W-:-:S02]  /*0450*/  @P2 LEA R12, P5, R109, c[0x0][0x348], 0x2 ;  /* 0x0000d2006d0c2a11 */ /* 0x000fc400078a10ff */
[----:B------:R-:W-:Y:S02]  /*0460*/  LEA.HI.X R93, R9, c[0x0][0x30c], R6, 0x2, P6 ;  /* 0x0000c300095d7a11 */ /* 0x000fe400030f1406 */
[C-C-:B------:R-:W-:Y:S02]  /*0470*/  @P1 LEA.HI.X R15, R109.reuse, c[0x0][0x32c], R108.reuse, 0x2, P4 ;  /* 0x0000cb006d0f1a11 */ /* 0x140fe400020f146c */
[----:B------:R-:W-:Y:S01]  /*0480*/  @P2 LEA.HI.X R13, R109, c[0x0][0x34c], R108, 0x2, P5 ;  /* 0x0000d3006d0d2a11 */ /* 0x000fe200028f146c */
[----:B------:R-:W-:Y:S05]  /*0490*/  @!P3 BRA `(.L_x_11180) ;  /* 0x000079200000b947 */ /* 0x000fea0003800000 */
[----:B------:R-:W0:Y:S01]  /*04a0*/  S2R R101, SR_TID.X ;  /* 0x0000000000657919 */ /* 0x000e220000002100 */
[----:B------:R-:W-:Y:S01]  /*04b0*/  HFMA2.MMA R92, -RZ, RZ, 0, 0 ;  /* 0x00000000ff5c7435 */ /* 0x000fe200000001ff */
[----:B------:R-:W-:Y:S02]  /*04c0*/  CS2R R102, SRZ ;  /* 0x0000000000667805 */ /* 0x000fe4000001ff00 */
[----:B------:R-:W1:Y:S01]  /*04d0*/  S2R R100, SR_LANEID ;  /* 0x0000000000647919 */ /* 0x000e620000000000 */
[----:B0-----:R-:W-:-:S02]  /*04e0*/  SHF.L.U32 R0, R101, 0x3, RZ ;  /* 0x0000000365007819 */ /* 0x001fc400000006ff */
[----:B------:R-:W-:Y:S02]  /*04f0*/  LOP3.LUT R141, R101, 0x1f, RZ, 0xc0, !PT ;  /* 0x0000001f658d7812 */ /* 0x000fe400078ec0ff */
[----:B------:R-:W-:-:S04]  /*0500*/  LOP3.LUT R0, R0, 0xffffff00, RZ, 0xc0, !PT ;  /* 0xffffff0000007812 */ /* 0x000fc800078ec0ff */
[----:B------:R-:W-:-:S04]  /*0510*/  LOP3.LUT R94, R0, 0x1f, R101, 0xf8, !PT ;  /* 0x0000001f005e7812 */ /* 0x000fc800078ef865 */
[----:B-1----:R-:W-:Y:S02]  /*0520*/  SHF.R.S32.HI R91, RZ, 0x1f, R94 ;  /* 0x0000001fff5b7819 */ /* 0x002fe4000001145e */
.L_x_11222:
[----:B------:R-:W-:Y:S01]  /*0530*/  IADD3 R90, -R92, c[0x0][0x174], RZ ;  /* 0x00005d005c5a7a10 */ /* 0x000fe20007ffe1ff */
[----:B------:R-:W-:Y:S01]  /*0540*/  BAR.SYNC.DEFER_BLOCKING 0x0 ;  /* 0x0000000000007b1d */ /* 0x000fe20000010000 */
[----:B------:R-:W-:Y:S01]  /*0550*/  LOP3.LUT R0, R94, 0x20, RZ, 0xfc, !PT ;  /* 0x000000205e007812 */ /* 0x000fe200078efcff */
[----:B-1----:R-:W-:Y:S01]  /*0560*/  CS2R R6, SRZ ;  /* 0x0000000000067805 */ /* 0x002fe2000001ff00 */
[----:B------:R-:W-:Y:S01]  /*0570*/  LEA R2, R90, 0xffffff00, 0x8 ;  /* 0xffffff005a027811 */ /* 0x000fe200078e40ff */
[----:B------:R-:W-:Y:S01]  /*0580*/  CS2R R8, SRZ ;  /* 0x0000000000087805 */ /* 0x000fe2000001ff00 */
[----:B------:R-:W-:Y:S02]  /*0590*/  LEA R4, P0, R94, R99, 0x2 ;  /* 0x000000635e047211 */ /* 0x000fe400078010ff */
[----:B------:R-:W-:Y:S02]  /*05a0*/  IADD3 R27, -R2, c[0x0][0x168], RZ ;  /* 0x00005a00021b7a10 */ /* 0x000fe40007ffe1ff */
[----:B------:R-:W-:-:S02]  /*05b0*/  LOP3.LUT R10, R94, 0x40, RZ, 0xfc, !PT ;  /* 0x000000405e0a7812 */ /* 0x000fc400078efcff */
[-C--:B------:R-:W-:Y:S02]  /*05c0*/  ISETP.GE.AND P3, PT, R94, R27.reuse, PT ;  /* 0x0000001b5e00720c */ /* 0x080fe40003f66270 */
[----:B------:R-:W-:Y:S02]  /*05d0*/  ISETP.GE.AND P4, PT, R0, R27, PT ;  /* 0x0000001b0000720c */ /* 0x000fe40003f86270 */
[C---:B------:R-:W-:Y:S02]  /*05e0*/  LOP3.LUT R11, R94.reuse, 0x60, RZ, 0xfc, !PT ;  /* 0x000000605e0b7812 */ /* 0x040fe400078efcff */
[----:B------:R-:W-:Y:S02]  /*05f0*/  MOV R3, RZ ;  /* 0x000000ff00037202 */ /* 0x000fe40000000f00 */
[C---:B------:R-:W-:Y:S02]  /*0600*/  LEA.HI.X R5, R94.reuse, R98, R91, 0x2, P0 ;  /* 0x000000625e057211 */ /* 0x040fe400000f145b */
[----:B------:R-:W-:-:S02]  /*0610*/  LOP3.LUT R22, R94, 0x80, RZ, 0xfc, !PT ;  /* 0x000000805e167812 */ /* 0x000fc400078efcff */
[----:B------:R-:W-:Y:S01]  /*0620*/  LOP3.LUT R23, R94, 0xa0, RZ, 0xfc, !PT ;  /* 0x000000a05e177812 */ /* 0x000fe200078efcff */
[----:B0-----:R0:W2:Y:S01]  /*0630*/  @!P3 LDG.E R6, [R4.64] ;  /* 0x000000060406b981 */ /* 0x0010a2000c1e1900 */
[-C--:B------:R-:W-:Y:S02]  /*0640*/  ISETP.GE.AND P5, PT, R10, R27.reuse, PT ;  /* 0x0000001b0a00720c */ /* 0x080fe40003fa6270 */
[C---:B------:R-:W-:Y:S01]  /*0650*/  LOP3.LUT R24, R94.reuse, 0xc0, RZ, 0xfc, !PT ;  /* 0x000000c05e187812 */ /* 0x040fe200078efcff */
[----:B------:R0:W3:Y:S01]  /*0660*/  @!P4 LDG.E R3, [R4.64+0x80] ;  /* 0x000080060403c981 */ /* 0x0000e2000c1e1900 */
[----:B------:R-:W-:Y:S02]  /*0670*/  LOP3.LUT R25, R94, 0xe0, RZ, 0xfc, !PT ;  /* 0x000000e05e197812 */ /* 0x000fe400078efcff */
[-C--:B------:R-:W-:Y:S02]  /*0680*/  ISETP.GE.AND P2, PT, R11, R27.reuse, PT ;  /* 0x0000001b0b00720c */ /* 0x080fe40003f46270 */
[----:B------:R-:W-:-:S02]  /*0690*/  ISETP.GE.AND P1, PT, R22, R27, PT ;  /* 0x0000001b1600720c */ /* 0x000fc40003f26270 */
[-C--:B------:R-:W-:Y:S02]  /*06a0*/  ISETP.GE.AND P0, PT, R23, R27.reuse, PT ;  /* 0x0000001b1700720c */ /* 0x080fe40003f06270 */
[-C--:B------:R-:W-:Y:S02]  /*06b0*/  ISETP.GE.AND P3, PT, R24, R27.reuse, PT ;  /* 0x0000001b1800720c */ /* 0x080fe40003f66270 */
[----:B------:R-:W-:Y:S01]  /*06c0*/  MOV R18, RZ ;  /* 0x000000ff00127202 */ /* 0x000fe20000000f00 */
[----:B------:R-:W-:Y:S01]  /*06d0*/  CS2R R20, SRZ ;  /* 0x0000000000147805 */ /* 0x000fe2000001ff00 */
[----:B------:R-:W-:Y:S01]  /*06e0*/  ISETP.GE.AND P4, PT, R25, R27, PT ;  /* 0x0000001b1900720c */ /* 0x000fe20003f86270 */
        /* <DEDUP_REMOVED lines=10> */
[C---:B------:R-:W-:Y:S02]  /*0790*/  LEA.HI.SX32 R89, R100.reuse, R100, 0x1b ;  /* 0x0000006464597211 */ /* 0x040fe400078fdaff */
[C---:B------:R-:W-:Y:S02]  /*07a0*/  IADD3 R85, R100.reuse, 0x80, RZ ;  /* 0x0000008064557810 */ /* 0x040fe40007ffe0ff */
[----:B0-----:R-:W-:-:S02]  /*07b0*/  IADD3 R5, R100, 0xa0, RZ ;  /* 0x000000a064057810 */ /* 0x001fc40007ffe0ff */
[-C--:B------:R-:W-:Y:S02]  /*07c0*/  LEA.HI.SX32 R87, R87, R100.reuse, 0x1b ;  /* 0x0000006457577211 */ /* 0x080fe400078fdaff */
        /* <DEDUP_REMOVED lines=9> */
[C---:B------:R-:W-:Y:S02]  /*0860*/  SHF.L.U32 R80, R94.reuse, 0x2, RZ ;  /* 0x000000025e507819 */ /* 0x040fe400000006ff */
[----:B------:R-:W-:-:S02]  /*0870*/  ISETP.GE.AND P6, PT, R94, R27, PT ;  /* 0x0000001b5e00720c */ /* 0x000fc40003fc6270 */
[----:B------:R-:W-:Y:S01]  /*0880*/  SHF.L.U64.HI R81, R94, 0x2, R91 ;  /* 0x000000025e517819 */ /* 0x000fe2000001025b */
[----:B------:R-:W-:Y:S01]  /*0890*/  CS2R R4, SRZ ;  /* 0x0000000000047805 */ /* 0x000fe2000001ff00 */
[-C--:B------:R-:W-:Y:S02]  /*08a0*/  ISETP.GE.AND P2, PT, R11, R27.reuse, PT ;  /* 0x0000001b0b00720c */ /* 0x080fe40003f46270 */
[-C--:B------:R-:W-:Y:S02]  /*08b0*/  ISETP.GE.AND P3, PT, R22, R27.reuse, PT ;  /* 0x0000001b1600720c */ /* 0x080fe40003f66270 */
[-C--:B------:R-:W-:Y:S02]  /*08c0*/  ISETP.GE.AND P4, PT, R23, R27.reuse, PT ;  /* 0x0000001b1700720c */ /* 0x080fe40003f86270 */
[----:B------:R-:W-:Y:S02]  /*08d0*/  ISETP.GE.AND P5, PT, R24, R27, PT ;  /* 0x0000001b1800720c */ /* 0x000fe40003fa6270 */
[----:B------:R-:W-:Y:S01]  /*08e0*/  MOV R26, RZ ;  /* 0x000000ff001a7202 */ /* 0x000fe20000000f00 */
[----:B--2---:R-:W-:Y:S04]  /*08f0*/  STS [R89.X4], R6 ;  /* 0x0000000659007388 */ /* 0x004fe80000004800 */
[----:B---3--:R-:W-:Y:S04]  /*0900*/  STS [R88.X4+0x80], R3 ;  /* 0x0000800358007388 */ /* 0x008fe80000004800 */
[----:B----4-:R-:W-:Y:S04]  /*0910*/  STS [R87.X4+0x100], R8 ;  /* 0x0001000857007388 */ /* 0x010fe80000004800 */
        /* <DEDUP_REMOVED lines=13> */
[----:B------:R-:W-:Y:S01]  /*09f0*/  LDS R65, [R78.X4+0x1c] ;  /* 0x00001c004e417984 */ /* 0x000fe20000004800 */
[----:B0-----:R-:W-:-:S02]  /*0a00*/  IADD3 R18, P0, R97, R80, RZ ;  /* 0x0000005061127210 */ /* 0x001fc40007f1e0ff */
[----:B------:R-:W-:Y:S02]  /*0a10*/  LEA R8, P1, R94, R95, 0x2 ;  /* 0x0000005f5e087211 */ /* 0x000fe400078210ff */
[----:B------:R-:W-:Y:S01]  /*0a20*/  IADD3.X R19, R96, R81, RZ, P0, !PT ;  /* 0x0000005160137210 */ /* 0x000fe200007fe4ff */
[----:B------:R-:W-:Y:S01]  /*0a30*/  BAR.SYNC.DEFER_BLOCKING 0x0 ;  /* 0x0000000000007b1d */ /* 0x000fe20000010000 */
[----:B-1----:R-:W-:Y:S02]  /*0a40*/  LEA.HI.X R9, R94, R93, R91, 0x2, P1 ;  /* 0x0000005d5e097211 */ /* 0x002fe400008f145b */
[-C--:B------:R-:W-:Y:S02]  /*0a50*/  ISETP.GE.AND P0, PT, R0, R27.reuse, PT ;  /* 0x0000001b0000720c */ /* 0x080fe40003f06270 */
[-C--:B------:R-:W-:Y:S01]  /*0a60*/  ISETP.GE.AND P1, PT, R10, R27.reuse, PT ;  /* 0x0000001b0a00720c */ /* 0x080fe20003f26270 */
[----:B------:R-:W-:Y:S01]  /*0a70*/  CS2R R6, SRZ ;  /* 0x0000000000067805 */ /* 0x000fe2000001ff00 */
[----:B------:R-:W-:Y:S01]  /*0a80*/  MOV R3, RZ ;  /* 0x000000ff00037202 */ /* 0x000fe20000000f00 */
[----:B--2---:R-:W-:Y:S01]  /*0a90*/  CS2R R20, SRZ ;  /* 0x0000000000147805 */ /* 0x004fe2000001ff00 */
[----:B------:R-:W2:Y:S01]  /*0aa0*/  @!P6 LDG.E R4, [R18.64] ;  /* 0x000000061204e981 */ /* 0x000ea2000c1e1900 */
[----:B------:R-:W-:-:S06]  /*0ab0*/  ISETP.GE.AND P6, PT, R25, R27, PT ;  /* 0x0000001b1900720c */ /* 0x000fcc0003fc6270 */
[----:B------:R-:W3:Y:S04]  /*0ac0*/  @!P0 LDG.E R3, [R18.64+0x80] ;  /* 0x0000800612038981 */ /* 0x000ee8000c1e1900 */
[----:B------:R-:W4:Y:S04]  /*0ad0*/  @!P1 LDG.E R6, [R18.64+0x100] ;  /* 0x0001000612069981 */ /* 0x000f28000c1e1900 */
[----:B------:R-:W4:Y:S04]  /*0ae0*/  @!P2 LDG.E R5, [R18.64+0x180] ;  /* 0x000180061205a981 */ /* 0x000f28000c1e1900 */
[----:B------:R-:W4:Y:S04]  /*0af0*/  @!P3 LDG.E R26, [R18.64+0x200] ;  /* 0x00020006121ab981 */ /* 0x000f28000c1e1900 */
[----:B------:R-:W4:Y:S04]  /*0b00*/  @!P4 LDG.E R7, [R18.64+0x280] ;  /* 0x000280061207c981 */ /* 0x000f28000c1e1900 */
[----:B------:R-:W4:Y:S04]  /*0b10*/  @!P5 LDG.E R20, [R18.64+0x300] ;  /* 0x000300061214d981 */ /* 0x000f28000c1e1900 */
[----:B------:R-:W4:Y:S01]  /*0b20*/  @!P6 LDG.E R21, [R18.64+0x380] ;  /* 0x000380061215e981 */ /* 0x000f22000c1e1900 */
[----:B------:R-:W-:-:S02]  /*0b30*/  P2R R29, PR, RZ, 0x1 ;  /* 0x00000001ff1d7803 */ /* 0x000fc40000000000 */
[----:B------:R-:W-:Y:S02]  /*0b40*/  ISETP.GE.AND P0, PT, R94, R27, PT ;  /* 0x0000001b5e00720c */ /* 0x000fe40003f06270 */
[----:B------:R-:W-:Y:S01]  /*0b50*/  MOV R28, RZ ;  /* 0x000000ff001c7202 */ /* 0x000fe20000000f00 */
[----:B------:R-:W-:Y:S01]  /*0b60*/  CS2R R30, SRZ ;  /* 0x00000000001e7805 */ /* 0x000fe2000001ff00 */
[----:B------:R-:W-:Y:S02]  /*0b70*/  MOV R51, RZ ;  /* 0x000000ff00337202 */ /* 0x000fe40000000f00 */
[----:B------:R-:W-:Y:S02]  /*0b80*/  MOV R36, RZ ;  /* 0x000000ff00247202 */ /* 0x000fe40000000f00 */
        /* <DEDUP_REMOVED lines=8> */
[----:B------:R2:W-:Y:S01]  /*0c10*/  STS [R82.X4+0x380], R21 ;  /* 0x0003801552007388 */ /* 0x0005e20000004800 */
[----:B------:R-:W-:-:S06]  /*0c20*/  NOP ;  /* 0x0000000000007918 */ /* 0x000fcc0000000000 */
[----:B------:R-:W3:Y:S04]  /*0c30*/  LDS R37, [R78.X4] ;  /* 0x000000004e257984 */ /* 0x000ee80000004800 */
[----:B------:R-:W2:Y:S04]  /*0c40*/  LDS R39, [R78.X4+0x4] ;  /* 0x000004004e277984 */ /* 0x000ea80000004800 */
[----:B------:R-:W1:Y:S04]  /*0c50*/  LDS R41, [R78.X4+0x8] ;  /* 0x000008004e297984 */ /* 0x000e680000004800 */
[----:B------:R-:W1:Y:S04]  /*0c60*/  LDS R43, [R78.X4+0xc] ;  /* 0x00000c004e2b7984 */ /* 0x000e680000004800 */
[----:B------:R-:W1:Y:S04]  /*0c70*/  LDS R45, [R78.X4+0x10] ;  /* 0x000010004e2d7984 */ /* 0x000e680000004800 */
[----:B------:R-:W1:Y:S04]  /*0c80*/  LDS R47, [R78.X4+0x14] ;  /* 0x000014004e2f7984 */ /* 0x000e680000004800 */
[----:B------:R-:W1:Y:S04]  /*0c90*/  LDS R49, [R78.X4+0x18] ;  /* 0x000018004e317984 */ /* 0x000e680000004800 */
[----:B------:R-:W1:Y:S04]  /*0ca0*/  LDS R35, [R78.X4+0x1c] ;  /* 0x00001c004e237984 */ /* 0x000e680000004800 */
[----:B------:R-:W-:Y:S01]  /*0cb0*/  BAR.SYNC.DEFER_BLOCKING 0x0 ;  /* 0x0000000000007b1d */ /* 0x000fe20000010000 */
[----:B0-----:R-:W-:-:S05]  /*0cc0*/  MOV R26, RZ ;  /* 0x000000ff001a7202 */ /* 0x001fca0000000f00 */
[----:B------:R0:W4:Y:S01]  /*0cd0*/  @!P0 LDG.E R28, [R8.64] ;  /* 0x00000006081c8981 */ /* 0x000122000c1e1900 */
[----:B------:R-:W-:Y:S02]  /*0ce0*/  ISETP.NE.AND P0, PT, R29, RZ, PT ;  /* 0x000000ff1d00720c */ /* 0x000fe40003f05270 */
        /* <DEDUP_REMOVED lines=8> */
[----:B------:R-:W-:Y:S01]  /*0d70*/  ISETP.GE.AND P0, PT, R94, R27, PT ;  /* 0x0000001b5e00720c */ /* 0x000fe20003f06270 */
[----:B------:R-:W-:-:S02]  /*0d80*/  IMAD R6, R104, c[0x0][0x1f0], RZ ;  /* 0x00007c0068067a24 */ /* 0x000fc400078e02ff */
[----:B------:R-:W-:Y:S01]  /*0d90*/  IMAD.WIDE.U32 R4, R105, c[0x0][0x1f0], RZ ;  /* 0x00007c0069047a25 */ /* 0x000fe200078e00ff */
[----:B------:R-:W-:-:S03]  /*0da0*/  SHF.R.S32.HI R3, RZ, 0x1f, R2 ;  /* 0x0000001fff037819 */ /* 0x000fc60000011402 */
[----:B------:R-:W-:Y:S02]  /*0db0*/  IMAD R33, R105, c[0x0][0x1f4], R6 ;  /* 0x00007d0069217a24 */ /* 0x000fe400078e0206 */
[----:B-1----:R-:W-:Y:S02]  /*0dc0*/  IMAD R20, R104, c[0x0][0x200], RZ ;  /* 0x0000800068147a24 */ /* 0x002fe400078e02ff */
[----:B0-----:R-:W-:Y:S01]  /*0dd0*/  IMAD R8, R108, c[0x0][0x1f8], RZ ;  /* 0x00007e006c087a24 */ /* 0x001fe200078e02ff */
[----:B------:R-:W-:Y:S01]  /*0de0*/  IADD3 R5, R5, R33, RZ ;  /* 0x0000002105057210 */ /* 0x000fe20007ffe0ff */
[C---:B------:R-:W-:Y:S01]  /*0df0*/  IMAD R55, R105.reuse, c[0x0][0x204], R20 ;  /* 0x0000810069377a24 */ /* 0x040fe200078e0214 */
[----:B------:R-:W-:Y:S01]  /*0e00*/  IADD3 R63, R92, -c[0x0][0x174], RZ ;  /* 0x80005d005c3f7a10 */ /* 0x000fe20007ffe0ff */
[----:B------:R-:W-:-:S04]  /*0e10*/  IMAD.WIDE.U32 R6, R105, c[0x0][0x200], RZ ;  /* 0x0000800069067a25 */ /* 0x000fc800078e00ff */
[----:B------:R-:W-:Y:S02]  /*0e20*/  IMAD R20, R108, c[0x0][0x208], RZ ;  /* 0x000082006c147a24 */ /* 0x000fe400078e02ff */
[----:B------:R-:W-:Y:S02]  /*0e30*/  IMAD R44, R109, c[0x0][0x1fc], R8 ;  /* 0x00007f006d2c7a24 */ /* 0x000fe400078e0208 */
[----:B------:R-:W-:Y:S01]  /*0e40*/  @!P0 IMAD.WIDE.U32 R8, R105, c[0x0][0x1f0], R2 ;  /* 0x00007c0069088a25 */ /* 0x000fe200078e0002 */
[----:B------:R-:W-:-:S03]  /*0e50*/  IADD3 R7, R7, R55, RZ ;  /* 0x0000003707077210 */ /* 0x000fc60007ffe0ff */
[----:B------:R-:W-:Y:S02]  /*0e60*/  IMAD R63, R63, -0x100, RZ ;  /* 0xffffff003f3f7824 */ /* 0x000fe400078e02ff */
[----:B------:R-:W-:Y:S01]  /*0e70*/  IMAD.WIDE.U32 R4, R109, c[0x0][0x1f8], R4 ;  /* 0x00007e006d047a25 */ /* 0x000fe200078e0004 */
[----:B--2---:R-:W-:-:S03]  /*0e80*/  @!P0 MOV R21, R3 ;  /* 0x0000000300158202 */ /* 0x004fc60000000f00 */
[----:B------:R-:W-:Y:S01]  /*0e90*/  IMAD R46, R109, c[0x0][0x20c], R20 ;  /* 0x000083006d2e7a24 */ /* 0x000fe200078e0214 */
[----:B------:R-:W-:Y:S02]  /*0ea0*/  @!P0 MOV R20, R2 ;  /* 0x0000000200148202 */ /* 0x000fe40000000f00 */
[----:B------:R-:W-:Y:S02]  /*0eb0*/  @!P0 IADD3 R9, R33, R9, RZ ;  /* 0x0000000921098210 */ /* 0x000fe40007ffe0ff */
[----:B------:R-:W-:Y:S02]  /*0ec0*/  SHF.R.S32.HI R61, RZ, 0x1f, R63 ;  /* 0x0000001fff3d7819 */ /* 0x000fe4000001143f */
[----:B------:R-:W-:Y:S01]  /*0ed0*/  IADD3 R40, P1, R63, R4, RZ ;  /* 0x000000043f287210 */ /* 0x000fe20007f3e0ff */
[----:B------:R-:W-:-:S04]  /*0ee0*/  IMAD.WIDE.U32 R6, R109, c[0x0][0x208], R6 ;  /* 0x000082006d067a25 */ /* 0x000fc800078e0006 */
[----:B------:R-:W-:Y:S01]  /*0ef0*/  @!P0 IMAD.WIDE.U32 R20, R105, c[0x0][0x200], R20 ;  /* 0x0000800069148a25 */ /* 0x000fe200078e0014 */
[----:B------:R-:W-:-:S03]  /*0f00*/  IADD3.X R57, R61, R44, R5, P1, !PT ;  /* 0x0000002c3d397210 */ /* 0x000fc60000ffe405 */
[----:B------:R-:W-:Y:S01]  /*0f10*/  @!P0 IMAD.WIDE.U32 R4, R109, c[0x0][0x1f8], R8 ;  /* 0x00007e006d048a25 */ /* 0x000fe200078e0008 */
[----:B------:R-:W-:Y:S02]  /*0f20*/  IADD3 R38, P2, R63, R6, RZ ;  /* 0x000000063f267210 */ /* 0x000fe40007f5e0ff */
[----:B------:R-:W-:Y:S02]  /*0f30*/  @!P0 IADD3 R21, R55, R21, RZ ;  /* 0x0000001537158210 */ /* 0x000fe40007ffe0ff */
[C---:B------:R-:W-:Y:S02]  /*0f40*/  @!P0 IADD3 R42, P1, R94.reuse, R4, RZ ;  /* 0x000000045e2a8210 */ /* 0x040fe40007f3e0ff */
[----:B------:R-:W-:Y:S01]  /*0f50*/  IADD3.X R55, R61, R46, R7, P2, !PT ;  /* 0x0000002e3d377210 */ /* 0x000fe200017fe407 */
[----:B------:R-:W-:Y:S01]  /*0f60*/  @!P0 IMAD.WIDE.U32 R6, R109, c[0x0][0x208], R20 ;  /* 0x000082006d068a25 */ /* 0x000fe200078e0014 */
[----:B------:R-:W-:-:S03]  /*0f70*/  LEA R9, P4, R94, c[0x0][0x258], 0x2 ;  /* 0x000096005e097a11 */ /* 0x000fc600078810ff */
[--C-:B---3-5:R-:W-:Y:S01]  /*0f80*/  FADD.FTZ R76, R37, R106.reuse ;  /* 0x0000006a254c7221 */ /* 0x128fe20000010000 */
[----:B------:R-:W-:Y:S01]  /*0f90*/  LEA R21, P2, R94, c[0x0][0x268], 0x2 ;  /* 0x00009a005e157a11 */ /* 0x000fe200078410ff */
[--C-:B------:R-:W-:Y:S02]  /*0fa0*/  FADD.FTZ R74, R39, R106.reuse ;  /* 0x0000006a274a7221 */ /* 0x100fe40000010000 */
[--C-:B------:R-:W-:Y:S02]  /*0fb0*/  FADD.FTZ R72, R41, R106.reuse ;  /* 0x0000006a29487221 */ /* 0x100fe40000010000 */
[--C-:B------:R-:W-:Y:S02]  /*0fc0*/  FADD.FTZ R70, R43, R106.reuse ;  /* 0x0000006a2b467221 */ /* 0x100fe40000010000 */
[--C-:B------:R-:W-:Y:S02]  /*0fd0*/  FADD.FTZ R68, R45, R106.reuse ;  /* 0x0000006a2d447221 */ /* 0x100fe40000010000 */
[--C-:B------:R-:W-:Y:S01]  /*0fe0*/  FADD.FTZ R66, R47, R106.reuse ;  /* 0x0000006a2f427221 */ /* 0x100fe20000010000 */
[----:B------:R-:W-:Y:S01]  /*0ff0*/  BSSY B0, `(.L_x_11181) ;  /* 0x0000046000007945 */ /* 0x000fe20003800000 */
[----:B------:R-:W-:Y:S01]  /*1000*/  FSETP.GTU.FTZ.AND P6, PT, R74, 20, PT ;  /* 0x41a000004a00780b */ /* 0x000fe20003fdc000 */
[----:B------:R-:W-:Y:S01]  /*1010*/  FADD.FTZ R64, R49, R106 ;  /* 0x0000006a31407221 */ /* 0x000fe20000010000 */
[----:B------:R-:W-:Y:S01]  /*1020*/  FSETP.GTU.FTZ.AND P5, PT, R72, 20, PT ;  /* 0x41a000004800780b */ /* 0x000fe20003fbc000 */
[----:B----4-:R-:W-:Y:S04]  /*1030*/  STS [R89.X4], R28 ;  /* 0x0000001c59007388 */ /* 0x010fe80000004800 */
        /* <DEDUP_REMOVED lines=16> */
[----:B0-----:R-:W-:-:S02]  /*1140*/  @!P0 IADD3.X R53, R91, R5, R44, P1, !PT ;  /* 0x000000055b358210 */ /* 0x001fc40000ffe42c */
[----:B------:R-:W-:Y:S02]  /*1150*/  @!P0 LEA R8, P1, R42, c[0x0][0x268], 0x2 ;  /* 0x00009a002a088a11 */ /* 0x000fe400078210ff */
[C---:B------:R-:W-:Y:S02]  /*1160*/  @!P0 IADD3 R36, P3, R94.reuse, R6, RZ ;  /* 0x000000065e248210 */ /* 0x040fe40007f7e0ff */
[----:B------:R-:W-:Y:S02]  /*1170*/  LEA.HI.X R5, R94, c[0x0][0x25c], R91, 0x2, P4 ;  /* 0x000097005e057a11 */ /* 0x000fe400020f145b */
[----:B------:R-:W-:Y:S02]  /*1180*/  LEA R6, P4, R38, R9, 0x2 ;  /* 0x0000000926067211 */ /* 0x000fe400078810ff */
[----:B------:R-:W-:Y:S02]  /*1190*/  @!P0 LEA.HI.X R9, R42, c[0x0][0x26c], R53, 0x2, P1 ;  /* 0x00009b002a098a11 */ /* 0x000fe400008f1435 */
[----:B------:R-:W-:-:S02]  /*11a0*/  FSETP.GTU.FTZ.AND P1, PT, R76, 20, PT ;  /* 0x41a000004c00780b */ /* 0x000fc40003f3c000 */
[----:B------:R-:W-:Y:S02]  /*11b0*/  @!P0 IADD3.X R51, R91, R7, R46, P3, !PT ;  /* 0x000000075b338210 */ /* 0x000fe40001ffe42e */
[----:B------:R-:W-:Y:S02]  /*11c0*/  LEA.HI.X R7, R94, c[0x0][0x26c], R91, 0x2, P2 ;  /* 0x00009b005e077a11 */ /* 0x000fe400010f145b */
[----:B------:R-:W-:Y:S02]  /*11d0*/  LEA R20, P2, R40, R21, 0x2 ;  /* 0x0000001528147211 */ /* 0x000fe400078410ff */
[----:B------:R-:W-:Y:S02]  /*11e0*/  @!P0 LEA R4, P3, R36, c[0x0][0x258], 0x2 ;  /* 0x0000960024048a11 */ /* 0x000fe400078610ff */
[----:B------:R-:W-:Y:S02]  /*11f0*/  LEA.HI.X R21, R40, R7, R57, 0x2, P2 ;  /* 0x0000000728157211 */ /* 0x000fe400010f1439 */
[----:B------:R-:W-:-:S02]  /*1200*/  LEA.HI.X R7, R38, R5, R55, 0x2, P4 ;  /* 0x0000000526077211 */ /* 0x000fc400020f1437 */
[----:B------:R-:W-:Y:S02]  /*1210*/  @!P0 LEA.HI.X R5, R36, c[0x0][0x25c], R51, 0x2, P3 ;  /* 0x0000970024058a11 */ /* 0x000fe400018f1433 */
[----:B------:R-:W-:Y:S02]  /*1220*/  FSETP.GTU.FTZ.AND P4, PT, R70, 20, PT ;  /* 0x41a000004600780b */ /* 0x000fe40003f9c000 */
[----:B------:R-:W-:Y:S02]  /*1230*/  FSETP.GTU.FTZ.AND P3, PT, R68, 20, PT ;  /* 0x41a000004400780b */ /* 0x000fe40003f7c000 */
[----:B------:R-:W-:Y:S01]  /*1240*/  FSETP.GTU.FTZ.AND P2, PT, R66, 20, PT ;  /* 0x41a000004200780b */ /* 0x000fe20003f5c000 */
[----:B------:R-:W-:Y:S07]  /*1250*/  @P1 BRA `(.L_x_11182) ;  /* 0x000001f000001947 */ /* 0x000fee0003800000 */
[----:B--234-:R-:W-:Y:S01]  /*1260*/  FMUL.FTZ R76, R76, 1.4426950216293334961 ;  /* 0x3fb8aa3b4c4c7820 */ /* 0x01cfe20000410000 */
[----:B------:R-:W-:Y:S01]  /*1270*/  MOV R39, 0x3e800000 ;  /* 0x3e80000000277802 */ /* 0x000fe20000000f00 */
        /* <DEDUP_REMOVED lines=29> */
.L_x_11182:
[----:B--234-:R-:W-:Y:S05]  /*1450*/  BSYNC B0 ;  /* 0x0000000000007941 */ /* 0x01cfea0003800000 */
.L_x_11181:
[----:B------:R-:W-:Y:S01]  /*1460*/  BSSY B0, `(.L_x_11183) ;  /* 0x0000023000007945 */ /* 0x000fe20003800000 */
[----:B------:R-:W-:Y:S01]  /*1470*/  FSETP.GTU.FTZ.AND P1, PT, R64, 20, PT ;  /* 0x41a000004000780b */ /* 0x000fe20003f3c000 */
[----:B------:R-:W-:Y:S01]  /*1480*/  FADD.FTZ R62, R35, R106 ;  /* 0x0000006a233e7221 */ /* 0x000fe20000010000 */
[----:B------:R-:W-:Y:S06]  /*1490*/  @P6 BRA `(.L_x_11184) ;  /* 0x000001f000006947 */ /* 0x000fec0003800000 */
[----:B------:R-:W-:Y:S01]  /*14a0*/  FMUL.FTZ R74, R74, 1.4426950216293334961 ;  /* 0x3fb8aa3b4a4a7820 */ /* 0x000fe20000410000 */
        /* <DEDUP_REMOVED lines=30> */
.L_x_11184:
[----:B------:R-:W-:Y:S05]  /*1690*/  BSYNC B0 ;  /* 0x0000000000007941 */ /* 0x000fea0003800000 */
.L_x_11183:
[----:B------:R-:W-:Y:S01]  /*16a0*/  BSSY B0, `(.L_x_11185) ;  /* 0x0000023000007945 */ /* 0x000fe20003800000 */
[----:B------:R-:W-:Y:S02]  /*16b0*/  FSETP.GTU.FTZ.AND P6, PT, R62, 20, PT ;  /* 0x41a000003e00780b */ /* 0x000fe40003fdc000 */
[----:B------:R-:W-:Y:S01]  /*16c0*/  MOV R36, RZ ;  /* 0x000000ff00247202 */ /* 0x000fe20000000f00 */
        /* <DEDUP_REMOVED lines=32> */
.L_x_11186:
[----:B------:R-:W-:Y:S05]  /*18d0*/  BSYNC B0 ;  /* 0x0000000000007941 */ /* 0x000fea0003800000 */
.L_x_11185:
        /* <DEDUP_REMOVED lines=33> */
.L_x_11188:
[----:B------:R-:W-:Y:S05]  /*1af0*/  BSYNC B0 ;  /* 0x0000000000007941 */ /* 0x000fea0003800000 */
.L_x_11187:
        /* <DEDUP_REMOVED lines=33> */
.L_x_11190:
[----:B------:R-:W-:Y:S05]  /*1d10*/  BSYNC B0 ;  /* 0x0000000000007941 */ /* 0x000fea0003800000 */
.L_x_11189:
        /* <DEDUP_REMOVED lines=33> */
.L_x_11192:
[----:B------:R-:W-:Y:S05]  /*1f30*/  BSYNC B0 ;  /* 0x0000000000007941 */ /* 0x000fea0003800000 */
.L_x_11191:
        /* <DEDUP_REMOVED lines=33> */
.L_x_11194:
[----:B------:R-:W-:Y:S05]  /*2150*/  BSYNC B0 ;  /* 0x0000000000007941 */ /* 0x000fea0003800000 */
.L_x_11193:
        /* <DEDUP_REMOVED lines=33> */
.L_x_11196:
[----:B------:R-:W-:Y:S05]  /*2370*/  BSYNC B0 ;  /* 0x0000000000007941 */ /* 0x000fea0003800000 */
.L_x_11195:
[----:B------:R-:W-:Y:S01]  /*2380*/  BAR.SYNC.DEFER_BLOCKING 0x0 ;  /* 0x0000000000007b1d */ /* 0x000fe20000010000 */
[-C--:B------:R-:W-:Y:S01]  /*2390*/  ISETP.GE.AND P6, PT, R0, R27.reuse, PT ;  /* 0x0000001b0000720c */ /* 0x080fe20003fc6270 */
[----:B------:R-:W-:Y:S01]  /*23a0*/  HFMA2.MMA R35, -RZ, RZ, 0, 0 ;  /* 0x00000000ff237435 */ /* 0x000fe200000001ff */
[-C--:B------:R-:W-:Y:S02]  /*23b0*/  ISETP.GE.AND P1, PT, R10, R27.reuse, PT ;  /* 0x0000001b0a00720c */ /* 0x080fe40003f26270 */
[-C--:B------:R-:W-:Y:S02]  /*23c0*/  ISETP.GE.AND P2, PT, R11, R27.reuse, PT ;  /* 0x0000001b0b00720c */ /* 0x080fe40003f46270 */
[-C--:B------:R-:W-:Y:S01]  /*23d0*/  ISETP.GE.AND P3, PT, R22, R27.reuse, PT ;  /* 0x0000001b1600720c */ /* 0x080fe20003f66270 */
[----:B------:R-:W-:Y:S01]  /*23e0*/  HFMA2.MMA R37, -RZ, RZ, 0, 0 ;  /* 0x00000000ff257435 */ /* 0x000fe200000001ff */
[-C--:B------:R-:W-:Y:S02]  /*23f0*/  ISETP.GE.AND P4, PT, R23, R27.reuse, PT ;  /* 0x0000001b1700720c */ /* 0x080fe40003f86270 */
[----:B------:R-:W-:Y:S01]  /*2400*/  ISETP.GE.AND P5, PT, R24, R27, PT ;  /* 0x0000001b1800720c */ /* 0x000fe20003fa6270 */
[----:B------:R-:W-:Y:S01]  /*2410*/  HFMA2.MMA R43, -RZ, RZ, 0, 0 ;  /* 0x00000000ff2b7435 */ /* 0x000fe200000001ff */
[----:B------:R-:W-:-:S02]  /*2420*/  MOV R38, RZ ;  /* 0x000000ff00267202 */ /* 0x000fc40000000f00 */
[----:B------:R-:W-:Y:S01]  /*2430*/  MOV R44, RZ ;  /* 0x000000ff002c7202 */ /* 0x000fe20000000f00 */
[----:B------:R0:W2:Y:S01]  /*2440*/  @!P6 LDG.E R35, [R20.64+-0x380] ;  /* 0xfffc80061423e981 */ /* 0x0000a2000c1e1900 */
[----:B------:R-:W-:-:S03]  /*2450*/  ISETP.GE.AND P6, PT, R25, R27, PT ;  /* 0x0000001b1900720c */ /* 0x000fc60003fc6270 */
[----:B------:R3:W4:Y:S04]  /*2460*/  @!P0 LDG.E R36, [R8.64] ;  /* 0x0000000608248981 */ /* 0x000728000c1e1900 */
[----:B------:R0:W5:Y:S04]  /*2470*/  @!P1 LDG.E R38, [R20.64+-0x300] ;  /* 0xfffd000614269981 */ /* 0x000168000c1e1900 */
[----:B------:R0:W5:Y:S01]  /*2480*/  @!P2 LDG.E R37, [R20.64+-0x280] ;  /* 0xfffd80061425a981 */ /* 0x000162000c1e1900 */
[----:B---3--:R-:W-:-:S03]  /*2490*/  CS2R R8, SRZ ;  /* 0x0000000000087805 */ /* 0x008fc6000001ff00 */
[----:B------:R0:W3:Y:S04]  /*24a0*/  @!P3 LDG.E R44, [R20.64+-0x200] ;  /* 0xfffe0006142cb981 */ /* 0x0000e8000c1e1900 */
[----:B------:R0:W3:Y:S04]  /*24b0*/  @!P4 LDG.E R9, [R20.64+-0x180] ;  /* 0xfffe80061409c981 */ /* 0x0000e8000c1e1900 */
[----:B------:R0:W3:Y:S04]  /*24c0*/  @!P5 LDG.E R8, [R20.64+-0x100] ;  /* 0xffff00061408d981 */ /* 0x0000e8000c1e1900 */
[----:B------:R0:W3:Y:S01]  /*24d0*/  @!P6 LDG.E R43, [R20.64+-0x80] ;  /* 0xffff8006142be981 */ /* 0x0000e2000c1e1900 */
[----:B------:R-:W-:Y:S01]  /*24e0*/  MOV R46, RZ ;  /* 0x000000ff002e7202 */ /* 0x000fe20000000f00 */
[----:B------:R-:W-:Y:S01]  /*24f0*/  HFMA2.MMA R53, -RZ, RZ, 0, 0 ;  /* 0x00000000ff357435 */ /* 0x000fe200000001ff */
[----:B------:R-:W-:Y:S01]  /*2500*/  CS2R R50, SRZ ;  /* 0x0000000000327805 */ /* 0x000fe2000001ff00 */
[----:B0-----:R-:W-:Y:S01]  /*2510*/  CS2R R20, SRZ ;  /* 0x0000000000147805 */ /* 0x001fe2000001ff00 */
[----:B----4-:R-:W-:Y:S04]  /*2520*/  STS [R89.X4], R36 ;  /* 0x0000002459007388 */ /* 0x010fe80000004800 */
[----:B--2---:R-:W-:Y:S04]  /*2530*/  STS [R88.X4+0x80], R35 ;  /* 0x0000802358007388 */ /* 0x004fe80000004800 */
[----:B-----5:R-:W-:Y:S04]  /*2540*/  STS [R87.X4+0x100], R38 ;  /* 0x0001002657007388 */ /* 0x020fe80000004800 */
[----:B------:R-:W-:Y:S04]  /*2550*/  STS [R86.X4+0x180], R37 ;  /* 0x0001802556007388 */ /* 0x000fe80000004800 */
[----:B---3--:R-:W-:Y:S04]  /*2560*/  STS [R85.X4+0x200], R44 ;  /* 0x0002002c55007388 */ /* 0x008fe80000004800 */
[----:B------:R-:W-:Y:S04]  /*2570*/  STS [R84.X4+0x280], R9 ;  /* 0x0002800954007388 */ /* 0x000fe80000004800 */
[----:B------:R0:W-:Y:S04]  /*2580*/  STS [R83.X4+0x300], R8 ;  /* 0x0003000853007388 */ /* 0x0001e80000004800 */
[----:B------:R-:W-:Y:S01]  /*2590*/  STS [R82.X4+0x380], R43 ;  /* 0x0003802b52007388 */ /* 0x000fe20000004800 */
[----:B------:R-:W-:-:S06]  /*25a0*/  NOP ;  /* 0x0000000000007918 */ /* 0x000fcc0000000000 */
[----:B------:R-:W-:Y:S04]  /*25b0*/  LDS R42, [R78.X4] ;  /* 0x000000004e2a7984 */ /* 0x000fe80000004800 */
[----:B------:R-:W-:Y:S04]  /*25c0*/  LDS R41, [R78.X4+0x4] ;  /* 0x000004004e297984 */ /* 0x000fe80000004800 */
[----:B------:R-:W2:Y:S04]  /*25d0*/  LDS R40, [R78.X4+0x8] ;  /* 0x000008004e287984 */ /* 0x000ea80000004800 */
[----:B------:R-:W3:Y:S04]  /*25e0*/  LDS R39, [R78.X4+0xc] ;  /* 0x00000c004e277984 */ /* 0x000ee80000004800 */
[----:B------:R-:W4:Y:S04]  /*25f0*/  LDS R35, [R78.X4+0x10] ;  /* 0x000010004e237984 */ /* 0x000f280000004800 */
[----:B------:R-:W-:Y:S04]  /*2600*/  LDS R36, [R78.X4+0x14] ;  /* 0x000014004e247984 */ /* 0x000fe80000004800 */
[----:B------:R-:W-:Y:S04]  /*2610*/  LDS R37, [R78.X4+0x18] ;  /* 0x000018004e257984 */ /* 0x000fe80000004800 */
[----:B------:R-:W2:Y:S04]  /*2620*/  LDS R38, [R78.X4+0x1c] ;  /* 0x00001c004e267984 */ /* 0x000ea80000004800 */
[----:B------:R-:W-:Y:S01]  /*2630*/  BAR.SYNC.DEFER_BLOCKING 0x0 ;  /* 0x0000000000007b1d */ /* 0x000fe20000010000 */
[----:B0-----:R-:W-:-:S05]  /*2640*/  CS2R R8, SRZ ;  /* 0x0000000000087805 */ /* 0x001fca000001ff00 */
[----:B------:R0:W5:Y:S01]  /*2650*/  @!P0 LDG.E R46, [R4.64] ;  /* 0x00000006042e8981 */ /* 0x000162000c1e1900 */
[----:B------:R-:W-:-:S03]  /*2660*/  ISETP.GE.AND P0, PT, R0, R27, PT ;  /* 0x0000001b0000720c */ /* 0x000fc60003f06270 */
[----:B------:R1:W5:Y:S04]  /*2670*/  @!P1 LDG.E R8, [R6.64+-0x300] ;  /* 0xfffd000606089981 */ /* 0x000368000c1e1900 */
[----:B------:R1:W5:Y:S04]  /*2680*/  @!P2 LDG.E R21, [R6.64+-0x280] ;  /* 0xfffd80060615a981 */ /* 0x000368000c1e1900 */
[----:B------:R1:W5:Y:S04]  /*2690*/  @!P3 LDG.E R20, [R6.64+-0x200] ;  /* 0xfffe00060614b981 */ /* 0x000368000c1e1900 */
[----:B------:R1:W5:Y:S04]  /*26a0*/  @!P0 LDG.E R9, [R6.64+-0x380] ;  /* 0xfffc800606098981 */ /* 0x000368000c1e1900 */
[----:B------:R1:W5:Y:S04]  /*26b0*/  @!P4 LDG.E R51, [R6.64+-0x180] ;  /* 0xfffe80060633c981 */ /* 0x000368000c1e1900 */
[----:B------:R1:W5:Y:S04]  /*26c0*/  @!P5 LDG.E R50, [R6.64+-0x100] ;  /* 0xffff00060632d981 */ /* 0x000368000c1e1900 */
[----:B------:R1:W5:Y:S01]  /*26d0*/  @!P6 LDG.E R53, [R6.64+-0x80] ;  /* 0xffff80060635e981 */ /* 0x000362000c1e1900 */
[----:B--2---:R-:W-:-:S04]  /*26e0*/  FMUL.FTZ R43, R40, -1.4426950216293334961 ;  /* 0xbfb8aa3b282b7820 */ /* 0x004fc80000410000 */
[----:B------:R-:W2:Y:S01]  /*26f0*/  MUFU.EX2 R44, R43 ;  /* 0x0000002b002c7308 */ /* 0x000ea20000000800 */
[----:B---3--:R-:W-:-:S07]  /*2700*/  FMUL.FTZ R45, R39, -1.4426950216293334961 ;  /* 0xbfb8aa3b272d7820 */ /* 0x008fce0000410000 */
[----:B------:R-:W3:Y:S01]  /*2710*/  MUFU.EX2 R45, R45 ;  /* 0x0000002d002d7308 */ /* 0x000ee20000000800 */
[----:B0-----:R-:W-:Y:S02]  /*2720*/  FMUL.FTZ R5, R41, -1.4426950216293334961 ;  /* 0xbfb8aa3b29057820 */ /* 0x001fe40000410000 */
[----:B----4-:R-:W-:Y:S02]  /*2730*/  FMUL.FTZ R47, R35, -1.4426950216293334961 ;  /* 0xbfb8aa3b232f7820 */ /* 0x010fe40000410000 */
[----:B--2---:R-:W-:Y:S02]  /*2740*/  FADD.FTZ R44, R44, 1 ;  /* 0x3f8000002c2c7421 */ /* 0x004fe40000010000 */
[----:B------:R-:W-:Y:S02]  /*2750*/  FMUL.FTZ R52, R38, -1.4426950216293334961 ;  /* 0xbfb8aa3b26347820 */ /* 0x000fe40000410000 */
[----:B------:R-:W-:Y:S01]  /*2760*/  MUFU.RCP R49, R44 ;  /* 0x0000002c00317308 */ /* 0x000fe20000001000 */
[----:B------:R-:W-:-:S02]  /*2770*/  FMUL.FTZ R4, R42, -1.4426950216293334961 ;  /* 0xbfb8aa3b2a047820 */ /* 0x000fc40000410000 */
[----:B-1----:R-:W-:-:S05]  /*2780*/  FMUL.FTZ R7, R37, -1.4426950216293334961 ;  /* 0xbfb8aa3b25077820 */ /* 0x002fca0000410000 */
[----:B------:R-:W-:Y:S01]  /*2790*/  MUFU.EX2 R54, R47 ;  /* 0x0000002f00367308 */ /* 0x000fe20000000800 */
[----:B------:R-:W-:-:S07]  /*27a0*/  FMUL.FTZ R6, R36, -1.4426950216293334961 ;  /* 0xbfb8aa3b24067820 */ /* 0x000fce0000410000 */
[----:B------:R3:W-:Y:S08]  /*27b0*/  MUFU.EX2 R58, R52 ;  /* 0x00000034003a7308 */ /* 0x0007f00000000800 */
[----:B------:R-:W0:Y:S01]  /*27c0*/  MUFU.EX2 R5, R5 ;  /* 0x0000000500057308 */ /* 0x000e220000000800 */
[----:B---3--:R-:W-:-:S07]  /*27d0*/  FADD.FTZ R52, R45, 1 ;  /* 0x3f8000002d347421 */ /* 0x008fce0000010000 */
[----:B------:R-:W1:Y:S08]  /*27e0*/  MUFU.EX2 R4, R4 ;  /* 0x0000000400047308 */ /* 0x000e700000000800 */
[----:B------:R-:W2:Y:S01]  /*27f0*/  MUFU.EX2 R7, R7 ;  /* 0x0000000700077308 */ /* 0x000ea20000000800 */
[----:B0-----:R-:W-:-:S07]  /*2800*/  FADD.FTZ R5, R5, 1 ;  /* 0x3f80000005057421 */ /* 0x001fce0000010000 */
[----:B------:R-:W0:Y:S01]  /*2810*/  MUFU.EX2 R6, R6 ;  /* 0x0000000600067308 */ /* 0x000e220000000800 */
[----:B-1----:R-:W-:-:S07]  /*2820*/  FADD.FTZ R4, R4, 1 ;  /* 0x3f80000004047421 */ /* 0x002fce0000010000 */
[----:B------:R-:W-:Y:S01]  /*2830*/  MUFU.RCP R52, R52 ;  /* 0x0000003400347308 */ /* 0x000fe20000001000 */
[----:B--2---:R-:W-:Y:S02]  /*2840*/  FADD.FTZ R56, R7, 1 ;  /* 0x3f80000007387421 */ /* 0x004fe40000010000 */
[----:B------:R-:W-:-:S05]  /*2850*/  FADD.FTZ R58, R58, 1 ;  /* 0x3f8000003a3a7421 */ /* 0x000fca0000010000 */
[----:B------:R-:W1:Y:S01]  /*2860*/  MUFU.RCP R48, R5 ;  /* 0x0000000500307308 */ /* 0x000e620000001000 */
[----:B0-----:R-:W-:Y:S02]  /*2870*/  FADD.FTZ R6, R6, 1 ;  /* 0x3f80000006067421 */ /* 0x001fe40000010000 */
[----:B------:R-:W-:-:S05]  /*2880*/  FADD.FTZ R54, R54, 1 ;  /* 0x3f80000036367421 */ /* 0x000fca0000010000 */
[----:B------:R1:W0:Y:S01]  /*2890*/  MUFU.RCP R43, R4 ;  /* 0x00000004002b7308 */ /* 0x0002220000001000 */
[----:B------:R-:W-:-:S07]  /*28a0*/  FADD.FTZ R7, -R49, 1 ;  /* 0x3f80000031077421 */ /* 0x000fce0000010100 */
[----:B------:R2:W3:Y:S01]  /*28b0*/  MUFU.RCP R57, R6 ;  /* 0x0000000600397308 */ /* 0x0004e20000001000 */
[----:B-1----:R-:W-:-:S07]  /*28c0*/  FADD.FTZ R4, -R48, 1 ;  /* 0x3f80000030047421 */ /* 0x002fce0000010100 */
[----:B------:R-:W-:Y:S08]  /*28d0*/  MUFU.RCP R56, R56 ;  /* 0x0000003800387308 */ /* 0x000ff00000001000 */
[----:B------:R-:W1:Y:S01]  /*28e0*/  MUFU.RCP R59, R58 ;  /* 0x0000003a003b7308 */ /* 0x000e620000001000 */
[----:B--2---:R-:W-:-:S07]  /*28f0*/  FFMA.FTZ R6, R41, R4, 1 ;  /* 0x3f80000029067423 */ /* 0x004fce0000010004 */
[----:B------:R-:W2:Y:S01]  /*2900*/  MUFU.RCP R54, R54 ;  /* 0x0000003600367308 */ /* 0x000ea20000001000 */
[----:B0-----:R-:W-:Y:S02]  /*2910*/  FADD.FTZ R5, -R43, 1 ;  /* 0x3f8000002b057421 */ /* 0x001fe40000010100 */
[----:B---3--:R-:W-:Y:S02]  /*2920*/  FADD.FTZ R111, -R57, 1 ;  /* 0x3f800000396f7421 */ /* 0x008fe40000010100 */
[----:B------:R-:W-:Y:S02]  /*2930*/  FFMA.FTZ R5, R42, R5, 1 ;  /* 0x3f8000002a057423 */ /* 0x000fe40000010005 */
[----:B-1----:R-:W-:Y:S02]  /*2940*/  FADD.FTZ R115, -R59, 1 ;  /* 0x3f8000003b737421 */ /* 0x002fe40000010100 */
[----:B------:R-:W-:Y:S02]  /*2950*/  FFMA.FTZ R113, R36, R111, 1 ;  /* 0x3f80000024717423 */ /* 0x000fe4000001006f */
[----:B------:R-:W-:Y:S01]  /*2960*/  FFMA.FTZ R117, R38, R115, 1 ;  /* 0x3f80000026757423 */ /* 0x000fe20000010073 */
[----:B------:R-:W-:Y:S01]  /*2970*/  ISETP.NE.AND P6, PT, R101, RZ, PT ;  /* 0x000000ff6500720c */ /* 0x000fe20003fc5270 */
[----:B-----5:R-:W-:Y:S04]  /*2980*/  STS [R89.X4], R46 ;  /* 0x0000002e59007388 */ /* 0x020fe80000004800 */
        /* <DEDUP_REMOVED lines=8> */
[----:B------:R-:W3:Y:S04]  /*2a10*/  LDS R44, [R78.X4+0x4] ;  /* 0x000004004e2c7984 */ /* 0x000ee80000004800 */
[----:B------:R-:W4:Y:S04]  /*2a20*/  LDS R47, [R78.X4+0x8] ;  /* 0x000008004e2f7984 */ /* 0x000f280000004800 */
[----:B------:R-:W5:Y:S04]  /*2a30*/  LDS R45, [R78.X4] ;  /* 0x000000004e2d7984 */ /* 0x000f680000004800 */
[----:B------:R-:W2:Y:S04]  /*2a40*/  LDS R46, [R78.X4+0xc] ;  /* 0x00000c004e2e7984 */ /* 0x000ea80000004800 */
[----:B------:R-:W2:Y:S04]  /*2a50*/  LDS R51, [R78.X4+0x10] ;  /* 0x000010004e337984 */ /* 0x000ea80000004800 */
[----:B------:R-:W2:Y:S04]  /*2a60*/  LDS R50, [R78.X4+0x14] ;  /* 0x000014004e327984 */ /* 0x000ea80000004800 */
[----:B------:R-:W2:Y:S04]  /*2a70*/  LDS R53, [R78.X4+0x18] ;  /* 0x000018004e357984 */ /* 0x000ea80000004800 */
[----:B------:R-:W2:Y:S01]  /*2a80*/  LDS R55, [R78.X4+0x1c] ;  /* 0x00001c004e377984 */ /* 0x000ea20000004800 */
[----:B0-----:R-:W-:-:S02]  /*2a90*/  FADD.FTZ R8, -R52, 1 ;  /* 0x3f80000034087421 */ /* 0x001fc40000010100 */
[----:B------:R-:W-:Y:S02]  /*2aa0*/  FFMA.FTZ R9, R40, R7, 1 ;  /* 0x3f80000028097423 */ /* 0x000fe40000010007 */
[----:B-1----:R-:W-:Y:S02]  /*2ab0*/  FFMA.FTZ R20, R39, R8, 1 ;  /* 0x3f80000027147423 */ /* 0x002fe40000010008 */
[----:B---3--:R-:W-:Y:S02]  /*2ac0*/  FMUL.FTZ R7, R33, R44 ;  /* 0x0000002c21077220 */ /* 0x008fe40000410000 */
[----:B----4-:R-:W-:Y:S02]  /*2ad0*/  FMUL.FTZ R8, R32, R47 ;  /* 0x0000002f20087220 */ /* 0x010fe40000410000 */
[----:B------:R-:W-:Y:S02]  /*2ae0*/  FMUL.FTZ R7, R48, R7 ;  /* 0x0000000730077220 */ /* 0x000fe40000410000 */
[----:B-----5:R-:W-:-:S02]  /*2af0*/  FMUL.FTZ R4, R34, R45 ;  /* 0x0000002d22047220 */ /* 0x020fc40000410000 */
[----:B--2---:R-:W-:Y:S02]  /*2b00*/  FMUL.FTZ R21, R31, R46 ;  /* 0x0000002e1f157220 */ /* 0x004fe40000410000 */
[----:B------:R-:W-:Y:S02]  /*2b10*/  FMUL.FTZ R8, R49, R8 ;  /* 0x0000000831087220 */ /* 0x000fe40000410000 */
[----:B------:R-:W-:Y:S01]  /*2b20*/  FMUL.FTZ R7, R7, R6 ;  /* 0x0000000607077220 */ /* 0x000fe20000410000 */
[----:B------:R-:W-:Y:S01]  /*2b30*/  BAR.SYNC.DEFER_BLOCKING 0x0 ;  /* 0x0000000000007b1d */ /* 0x000fe20000010000 */
[----:B------:R-:W-:Y:S02]  /*2b40*/  FMUL.FTZ R4, R43, R4 ;  /* 0x000000042b047220 */ /* 0x000fe40000410000 */
[----:B------:R-:W-:Y:S02]  /*2b50*/  FMUL.FTZ R21, R52, R21 ;  /* 0x0000001534157220 */ /* 0x000fe40000410000 */
[----:B------:R-:W-:-:S02]  /*2b60*/  FADD.FTZ R6, -R56, 1 ;  /* 0x3f80000038067421 */ /* 0x000fc40000010100 */
[----:B------:R-:W-:Y:S02]  /*2b70*/  FMUL.FTZ R9, R8, R9 ;  /* 0x0000000908097220 */ /* 0x000fe40000410000 */
[----:B------:R-:W-:Y:S02]  /*2b80*/  FMUL.FTZ R5, R4, R5 ;  /* 0x0000000504057220 */ /* 0x000fe40000410000 */
[----:B------:R-:W-:Y:S02]  /*2b90*/  FMUL.FTZ R21, R21, R20 ;  /* 0x0000001415157220 */ /* 0x000fe40000410000 */
[----:B------:R-:W-:Y:S02]  /*2ba0*/  FFMA.FTZ R8, R37, R6, 1 ;  /* 0x3f80000025087423 */ /* 0x000fe40000010006 */
[----:B------:R-:W-:Y:S02]  /*2bb0*/  FADD.FTZ R4, -R54, 1 ;  /* 0x3f80000036047421 */ /* 0x000fe40000010100 */
[----:B------:R-:W-:-:S02]  /*2bc0*/  FMUL.FTZ R111, R30, R51 ;  /* 0x000000331e6f7220 */ /* 0x000fc40000410000 */
        /* <DEDUP_REMOVED lines=32> */
[----:B------:R-:W1:Y:S01]  /*2dd0*/  LDS R117, [0x420] ;  /* 0x00042000ff757984 */ /* 0x000e620000000800 */
[----:B------:R-:W-:Y:S01]  /*2de0*/  P2R R4, PR, RZ, 0x40 ;  /* 0x00000040ff047803 */ /* 0x000fe20000000000 */
[C---:B0-----:R-:W-:Y:S02]  /*2df0*/  IMAD R9, R105.reuse, c[0x0][0x2ec], R6 ;  /* 0x0000bb0069097a24 */ /* 0x041fe400078e0206 */
[----:B------:R-:W-:Y:S01]  /*2e00*/  IMAD.WIDE.U32 R4, R105, c[0x0][0x2e8], RZ ;  /* 0x0000ba0069047a25 */ /* 0x000fe200078e00ff */
[----:B------:R-:W-:-:S04]  /*2e10*/  LEA R7, P0, R94, c[0x0][0x338], 0x2 ;  /* 0x0000ce005e077a11 */ /* 0x000fc800078010ff */
        /* <DEDUP_REMOVED lines=10> */
[C---:B-1----:R-:W-:Y:S02]  /*2ec0*/  ISETP.GE.AND P0, PT, R94.reuse, R117, PT ;  /* 0x000000755e00720c */ /* 0x042fe40003f06270 */
        /* <DEDUP_REMOVED lines=13> */
.L_x_11198:
[----:B------:R-:W-:Y:S05]  /*2fa0*/  BSYNC B0 ;  /* 0x0000000000007941 */ /* 0x000fea0003800000 */
.L_x_11197:
[-C--:B------:R-:W-:Y:S01]  /*2fb0*/  ISETP.GE.AND P0, PT, R22, R117.reuse, PT ;  /* 0x000000751600720c */ /* 0x080fe20003f06270 */
[----:B------:R-:W-:Y:S01]  /*2fc0*/  @!P2 STG.E [R4.64+-0x300], R123 ;  /* 0xfffd007b0400a986 */ /* 0x000fe2000c101906 */
[----:B------:R-:W-:Y:S01]  /*2fd0*/  ISETP.GE.AND P1, PT, R11, R117, PT ;  /* 0x000000750b00720c */ /* 0x000fe20003f26270 */
[----:B------:R-:W-:Y:S01]  /*2fe0*/  FMUL.FTZ R42, R42, R43 ;  /* 0x0000002b2a2a7220 */ /* 0x000fe20000410000 */
[----:B------:R-:W-:Y:S01]  /*2ff0*/  ISETP.GE.AND P3, PT, R23, R117, PT ;  /* 0x000000751700720c */ /* 0x000fe20003f66270 */
[----:B------:R-:W-:Y:S01]  /*3000*/  FMUL.FTZ R40, R40, R49 ;  /* 0x0000003128287220 */ /* 0x000fe20000410000 */
[-C--:B------:R-:W-:Y:S01]  /*3010*/  ISETP.GE.AND P4, PT, R24, R117.reuse, PT ;  /* 0x000000751800720c */ /* 0x080fe20003f86270 */
[----:B------:R-:W-:Y:S01]  /*3020*/  FMUL.FTZ R35, R35, R54 ;  /* 0x0000003623237220 */ /* 0x000fe20000410000 */
[-C--:B------:R-:W-:Y:S01]  /*3030*/  ISETP.GE.AND P2, PT, R0, R117.reuse, PT ;  /* 0x000000750000720c */ /* 0x080fe20003f46270 */
[----:B------:R-:W-:Y:S01]  /*3040*/  FMUL.FTZ R41, R41, R48 ;  /* 0x0000003029297220 */ /* 0x000fe20000410000 */
[----:B------:R-:W-:Y:S01]  /*3050*/  ISETP.GE.AND P5, PT, R25, R117, PT ;  /* 0x000000751900720c */ /* 0x000fe20003fa6270 */
[----:B------:R-:W-:-:S02]  /*3060*/  FMUL.FTZ R39, R39, R52 ;  /* 0x0000003427277220 */ /* 0x000fc40000410000 */
[----:B------:R-:W-:Y:S01]  /*3070*/  @!P0 STG.E [R4.64+-0x200], R127 ;  /* 0xfffe007f04008986 */ /* 0x000fe2000c101906 */
[----:B------:R-:W-:Y:S01]  /*3080*/  ISETP.NE.U32.AND P0, PT, RZ, c[0x0][0x270], PT ;  /* 0x00009c00ff007a0c */ /* 0x000fe20003f05070 */
[----:B------:R-:W-:Y:S02]  /*3090*/  FMUL.FTZ R36, R36, R57 ;  /* 0x0000003924247220 */ /* 0x000fe40000410000 */
[----:B------:R-:W-:Y:S01]  /*30a0*/  FMUL.FTZ R37, R37, R56 ;  /* 0x0000003825257220 */ /* 0x000fe20000410000 */
[----:B------:R-:W-:Y:S01]  /*30b0*/  ISETP.NE.AND.EX P0, PT, RZ, c[0x0][0x274], PT, P0 ;  /* 0x00009d00ff007a0c */ /* 0x000fe20003f05300 */
[----:B------:R-:W-:Y:S01]  /*30c0*/  FMUL.FTZ R38, R38, R59 ;  /* 0x0000003b26267220 */ /* 0x000fe20000410000 */
[----:B------:R-:W-:Y:S01]  /*30d0*/  @!P1 STG.E [R4.64+-0x280], R125 ;  /* 0xfffd807d04009986 */ /* 0x000fe2000c101906 */
[----:B0-----:R-:W-:Y:S02]  /*30e0*/  FMUL.FTZ R8, R34, R42 ;  /* 0x0000002a22087220 */ /* 0x001fe40000410000 */
[----:B------:R-:W-:Y:S01]  /*30f0*/  FMUL.FTZ R6, R32, R40 ;  /* 0x0000002820067220 */ /* 0x000fe20000410000 */
[----:B------:R-:W-:Y:S01]  /*3100*/  @!P3 STG.E [R4.64+-0x180], R111 ;  /* 0xfffe806f0400b986 */ /* 0x000fe2000c101906 */
[----:B------:R-:W-:-:S02]  /*3110*/  FMUL.FTZ R34, R33, R41 ;  /* 0x0000002921227220 */ /* 0x000fc40000410000 */
[----:B------:R-:W-:Y:S01]  /*3120*/  FMUL.FTZ R32, R31, R39 ;  /* 0x000000271f207220 */ /* 0x000fe20000410000 */
[----:B------:R-:W-:Y:S01]  /*3130*/  @!P4 STG.E [R4.64+-0x100], R113 ;  /* 0xffff00710400c986 */ /* 0x000fe2000c101906 */
[----:B------:R-:W-:Y:S02]  /*3140*/  FMUL.FTZ R28, R28, R37 ;  /* 0x000000251c1c7220 */ /* 0x000fe40000410000 */
[----:B------:R-:W-:Y:S01]  /*3150*/  FMUL.FTZ R26, R26, R38 ;  /* 0x000000261a1a7220 */ /* 0x000fe20000410000 */
[----:B------:R-:W-:Y:S04]  /*3160*/  @!P2 STG.E [R4.64+-0x380], R121 ;  /* 0xfffc80790400a986 */ /* 0x000fe8000c101906 */
[----:B------:R0:W-:Y:S02]  /*3170*/  @!P5 STG.E [R4.64+-0x80], R115 ;  /* 0xffff80730400d986 */ /* 0x0001e4000c101906 */
[----:B0-----:R-:W-:-:S02]  /*3180*/  FMUL.FTZ R4, R30, R35 ;  /* 0x000000231e047220 */ /* 0x001fc40000410000 */
[----:B------:R-:W-:Y:S01]  /*3190*/  FMUL.FTZ R30, R29, R36 ;  /* 0x000000241d1e7220 */ /* 0x000fe20000410000 */
[----:B------:R-:W-:Y:S05]  /*31a0*/  @!P0 BRA `(.L_x_11199) ;  /* 0x0000047000008947 */ /* 0x000fea0003800000 */
[----:B------:R-:W-:Y:S01]  /*31b0*/  BAR.SYNC.DEFER_BLOCKING 0x0 ;  /* 0x0000000000007b1d */ /* 0x000fe20000010000 */
[----:B------:R-:W-:Y:S02]  /*31c0*/  FMUL.FTZ R45, R42, R45 ;  /* 0x0000002d2a2d7220 */ /* 0x000fe40000410000 */
[----:B------:R-:W-:Y:S02]  /*31d0*/  FMUL.FTZ R41, R41, R44 ;  /* 0x0000002c29297220 */ /* 0x000fe40000410000 */
[----:B------:R-:W-:Y:S01]  /*31e0*/  FMUL.FTZ R47, R40, R47 ;  /* 0x0000002f282f7220 */ /* 0x000fe20000410000 */
[C---:B------:R-:W-:Y:S01]  /*31f0*/  LEA R40, P0, R94.reuse, c[0x0][0x270], 0x2 ;  /* 0x00009c005e287a11 */ /* 0x040fe200078010ff */
[----:B------:R-:W-:Y:S01]  /*3200*/  FMUL.FTZ R39, R39, R46 ;  /* 0x0000002e27277220 */ /* 0x000fe20000410000 */
[----:B------:R-:W-:Y:S01]  /*3210*/  BSSY B0, `(.L_x_11200) ;  /* 0x0000037000007945 */ /* 0x000fe20003800000 */
[----:B------:R-:W-:Y:S01]  /*3220*/  FMUL.FTZ R35, R35, R51 ;  /* 0x0000003323237220 */ /* 0x000fe20000410000 */
[----:B------:R-:W-:Y:S01]  /*3230*/  LEA.HI.X R42, R94, c[0x0][0x274], R91, 0x2, P0 ;  /* 0x00009d005e2a7a11 */ /* 0x000fe200000f145b */
[----:B------:R-:W-:-:S02]  /*3240*/  FMUL.FTZ R5, R36, R50 ;  /* 0x0000003224057220 */ /* 0x000fc40000410000 */
[----:B------:R-:W-:Y:S02]  /*3250*/  FMUL.FTZ R37, R37, R53 ;  /* 0x0000003525257220 */ /* 0x000fe40000410000 */
[----:B------:R-:W-:Y:S02]  /*3260*/  FMUL.FTZ R55, R38, R55 ;  /* 0x0000003726377220 */ /* 0x000fe40000410000 */
[----:B------:R-:W-:-:S04]  /*3270*/  IMAD R38, R104, c[0x0][0x210], RZ ;  /* 0x0000840068267a24 */ /* 0x000fc800078e02ff */
[----:B------:R-:W-:Y:S02]  /*3280*/  IMAD R43, R105, c[0x0][0x214], R38 ;  /* 0x00008500692b7a24 */ /* 0x000fe400078e0226 */
[----:B------:R-:W-:Y:S01]  /*3290*/  IMAD R38, R108, c[0x0][0x218], RZ ;  /* 0x000086006c267a24 */ /* 0x000fe200078e02ff */
[----:B------:R-:W-:Y:S03]  /*32a0*/  STS [R78.X4], R45 ;  /* 0x0000002d4e007388 */ /* 0x000fe60000004800 */
[----:B------:R-:W-:Y:S01]  /*32b0*/  IMAD R38, R109, c[0x0][0x21c], R38 ;  /* 0x000087006d267a24 */ /* 0x000fe200078e0226 */
        /* <DEDUP_REMOVED lines=8> */
[----:B------:R-:W-:Y:S01]  /*3340*/  LDS R7, [R89.X4] ;  /* 0x0000000059077984 */ /* 0x000fe20000004800 */
[----:B0-----:R-:W-:-:S03]  /*3350*/  IMAD.WIDE.U32 R36, R105, c[0x0][0x210], RZ ;  /* 0x0000840069247a25 */ /* 0x001fc600078e00ff */
        /* <DEDUP_REMOVED lines=34> */
.L_x_11201:
[----:B------:R-:W-:Y:S05]  /*3580*/  BSYNC B0 ;  /* 0x0000000000007941 */ /* 0x000fea0003800000 */
.L_x_11200:
        /* <DEDUP_REMOVED lines=9> */
.L_x_11199:
[----:B------:R-:W-:Y:S01]  /*3620*/  FFMA.FTZ R102, R79, R8, R102 ;  /* 0x000000084f667223 */ /* 0x000fe20000010066 */
[----:B------:R-:W-:Y:S01]  /*3630*/  MOV R0, c[0x0][0x16c] ;  /* 0x00005b0000007a02 */ /* 0x000fe20000000f00 */
[----:B------:R-:W-:Y:S01]  /*3640*/  BAR.SYNC.DEFER_BLOCKING 0x0 ;  /* 0x0000000000007b1d */ /* 0x000fe20000010000 */
[----:B------:R-:W-:Y:S01]  /*3650*/  HFMA2.MMA R52, -RZ, RZ, 0, 0 ;  /* 0x00000000ff347435 */ /* 0x000fe200000001ff */
[----:B------:R-:W-:Y:S01]  /*3660*/  FFMA.FTZ R102, R77, R34, R102 ;  /* 0x000000224d667223 */ /* 0x000fe20000010066 */
[----:B------:R-:W-:Y:S01]  /*3670*/  ISETP.GE.AND P0, PT, R0, 0x1, PT ;  /* 0x000000010000780c */ /* 0x000fe20003f06270 */
[-C--:B------:R-:W-:Y:S01]  /*3680*/  FMUL.FTZ R60, R8, R107.reuse ;  /* 0x0000006b083c7220 */ /* 0x080fe20000410000 */
[----:B------:R-:W-:Y:S01]  /*3690*/  CS2R R50, SRZ ;  /* 0x0000000000327805 */ /* 0x000fe2000001ff00 */
[----:B------:R-:W-:Y:S01]  /*36a0*/  FFMA.FTZ R102, R75, R6, R102 ;  /* 0x000000064b667223 */ /* 0x000fe20000010066 */
[----:B------:R-:W-:Y:S01]  /*36b0*/  CS2R R48, SRZ ;  /* 0x0000000000307805 */ /* 0x000fe2000001ff00 */
[-C--:B------:R-:W-:Y:S01]  /*36c0*/  FMUL.FTZ R59, R34, R107.reuse ;  /* 0x0000006b223b7220 */ /* 0x080fe20000410000 */
[----:B------:R-:W-:Y:S01]  /*36d0*/  CS2R R46, SRZ ;  /* 0x00000000002e7805 */ /* 0x000fe2000001ff00 */
[----:B------:R-:W-:Y:S01]  /*36e0*/  FFMA.FTZ R102, R73, R32, R102 ;  /* 0x0000002049667223 */ /* 0x000fe20000010066 */
[----:B------:R-:W-:Y:S01]  /*36f0*/  CS2R R44, SRZ ;  /* 0x00000000002c7805 */ /* 0x000fe2000001ff00 */
[----:B------:R-:W-:-:S02]  /*3700*/  FMUL.FTZ R58, R6, R107 ;  /* 0x0000006b063a7220 */ /* 0x000fc40000410000 */
[----:B------:R-:W-:Y:S02]  /*3710*/  FFMA.FTZ R102, R71, R4, R102 ;  /* 0x0000000447667223 */ /* 0x000fe40000010066 */
[-C--:B------:R-:W-:Y:S02]  /*3720*/  FMUL.FTZ R57, R32, R107.reuse ;  /* 0x0000006b20397220 */ /* 0x080fe40000410000 */
[----:B------:R-:W-:Y:S02]  /*3730*/  FFMA.FTZ R102, R69, R30, R102 ;  /* 0x0000001e45667223 */ /* 0x000fe40000010066 */
[-C--:B------:R-:W-:Y:S02]  /*3740*/  FMUL.FTZ R56, R4, R107.reuse ;  /* 0x0000006b04387220 */ /* 0x080fe40000410000 */
[----:B------:R-:W-:Y:S02]  /*3750*/  FFMA.FTZ R102, R67, R28, R102 ;  /* 0x0000001c43667223 */ /* 0x000fe40000010066 */
[----:B------:R-:W-:-:S02]  /*3760*/  FMUL.FTZ R55, R30, R107 ;  /* 0x0000006b1e377220 */ /* 0x000fc40000410000 */
[-C--:B------:R-:W-:Y:S02]  /*3770*/  FMUL.FTZ R54, R28, R107.reuse ;  /* 0x0000006b1c367220 */ /* 0x080fe40000410000 */
[----:B------:R-:W-:Y:S02]  /*3780*/  FMUL.FTZ R53, R26, R107 ;  /* 0x0000006b1a357220 */ /* 0x000fe40000410000 */
[----:B------:R-:W-:Y:S01]  /*3790*/  FFMA.FTZ R102, R65, R26, R102 ;  /* 0x0000001a41667223 */ /* 0x000fe20000010066 */
[----:B------:R-:W-:Y:S05]  /*37a0*/  @!P0 BRA `(.L_x_11202) ;  /* 0x0000365000008947 */ /* 0x000fea0003800000 */
[----:B-1----:R-:W-:Y:S01]  /*37b0*/  IADD3 R5, R90, -0x2, RZ ;  /* 0xfffffffe5a057810 */ /* 0x002fe20007ffe0ff */
[----:B------:R-:W-:Y:S01]  /*37c0*/  IMAD R24, R108, c[0x0][0x180], RZ ;  /* 0x000060006c187a24 */ /* 0x000fe200078e02ff */
[----:B------:R-:W-:Y:S01]  /*37d0*/  IADD3 R0, R90, -0x1, RZ ;  /* 0xffffffff5a007810 */ /* 0x000fe20007ffe0ff */
[----:B------:R-:W-:Y:S01]  /*37e0*/  IMAD R36, R108, c[0x0][0x198], RZ ;  /* 0x000066006c247a24 */ /* 0x000fe200078e02ff */
[----:B------:R-:W-:Y:S01]  /*37f0*/  MOV R140, RZ ;  /* 0x000000ff008c7202 */ /* 0x000fe20000000f00 */
[----:B------:R-:W-:Y:S01]  /*3800*/  IMAD R37, R5, c[0x0][0x16c], RZ ;  /* 0x00005b0005257a24 */ /* 0x000fe200078e02ff */
[----:B------:R-:W-:Y:S01]  /*3810*/  LEA.HI R5, R0, R0, RZ, 0x1 ;  /* 0x0000000000057211 */ /* 0x000fe200078f08ff */
[----:B------:R-:W-:Y:S01]  /*3820*/  IMAD R40, R108, c[0x0][0x1b8], RZ ;  /* 0x00006e006c287a24 */ /* 0x000fe200078e02ff */
[----:B------:R-:W-:Y:S01]  /*3830*/  CS2R R50, SRZ ;  /* 0x0000000000327805 */ /* 0x000fe2000001ff00 */
[----:B------:R-:W-:Y:S01]  /*3840*/  FADD.FTZ R31, R4, R4 ;  /* 0x00000004041f7221 */ /* 0x000fe20000010000 */
[----:B------:R-:W-:Y:S01]  /*3850*/  LOP3.LUT R5, R5, 0xfffffe, RZ, 0xc0, !PT ;  /* 0x00fffffe05057812 */ /* 0x000fe200078ec0ff */
[C---:B0-----:R-:W-:Y:S01]  /*3860*/  IMAD.WIDE.U32 R22, R109.reuse, c[0x0][0x180], RZ ;  /* 0x000060006d167a25 */ /* 0x041fe200078e00ff */
[----:B------:R-:W-:Y:S01]  /*3870*/  LEA.HI R4, R90, R90, RZ, 0x1 ;  /* 0x0000005a5a047211 */ /* 0x000fe200078f08ff */
[----:B------:R-:W-:Y:S01]  /*3880*/  CS2R R48, SRZ ;  /* 0x0000000000307805 */ /* 0x000fe2000001ff00 */
[----:B------:R-:W-:Y:S01]  /*3890*/  IADD3 R0, R0, -R5, RZ ;  /* 0x8000000500007210 */ /* 0x000fe20007ffe0ff */
[C---:B------:R-:W-:Y:S01]  /*38a0*/  IMAD R7, R109.reuse, c[0x0][0x184], R24 ;  /* 0x000061006d077a24 */ /* 0x040fe200078e0218 */
[----:B------:R-:W-:Y:S01]  /*38b0*/  LOP3.LUT R5, R4, 0x1ffffe, RZ, 0xc0, !PT ;  /* 0x001ffffe04057812 */ /* 0x000fe200078ec0ff */
[----:B------:R-:W-:Y:S01]  /*38c0*/  IMAD.WIDE.U32 R10, R109, c[0x0][0x198], RZ ;  /* 0x000066006d0a7a25 */ /* 0x000fe200078e00ff */
[----:B------:R-:W-:Y:S01]  /*38d0*/  LEA R43, P0, R22, c[0x0][0x220], 0x3 ;  /* 0x00008800162b7a11 */ /* 0x000fe200078018ff */
[----:B------:R-:W-:Y:S01]  /*38e0*/  CS2R R46, SRZ ;  /* 0x00000000002e7805 */ /* 0x000fe2000001ff00 */
[----:B------:R-:W-:Y:S01]  /*38f0*/  IADD3 R23, R23, R7, RZ ;  /* 0x0000000717177210 */ /* 0x000fe20007ffe0ff */
[C---:B------:R-:W-:Y:S01]  /*3900*/  IMAD.WIDE.U32 R38, R109.reuse, c[0x0][0x1b8], RZ ;  /* 0x00006e006d267a25 */ /* 0x040fe200078e00ff */
[----:B------:R-:W-:Y:S01]  /*3910*/  LEA R42, P1, R10, c[0x0][0x228], 0x3 ;  /* 0x00008a000a2a7a11 */ /* 0x000fe200078218ff */
[----:B------:R-:W-:Y:S01]  /*3920*/  CS2R R44, SRZ ;  /* 0x00000000002c7805 */ /* 0x000fe2000001ff00 */
[----:B------:R-:W-:Y:S01]  /*3930*/  IADD3 R5, R90, -R5, RZ ;  /* 0x800000055a057210 */ /* 0x000fe20007ffe0ff */
[C---:B------:R-:W-:Y:S01]  /*3940*/  IMAD R9, R109.reuse, c[0x0][0x19c], R36 ;  /* 0x000067006d097a24 */ /* 0x040fe200078e0224 */
[----:B------:R-:W-:Y:S01]  /*3950*/  LEA R41, P2, R38, c[0x0][0x230], 0x3 ;  /* 0x00008c0026297a11 */ /* 0x000fe200078418ff */
[----:B------:R-:W-:Y:S01]  /*3960*/  IMAD R25, R109, c[0x0][0x1bc], R40 ;  /* 0x00006f006d197a24 */ /* 0x000fe200078e0228 */
[----:B------:R-:W-:Y:S01]  /*3970*/  LEA.HI.X R40, R22, c[0x0][0x224], R23, 0x3, P0 ;  /* 0x0000890016287a11 */ /* 0x000fe200000f1c17 */
[----:B------:R-:W-:Y:S01]  /*3980*/  FADD.FTZ R29, R28, R28 ;  /* 0x0000001c1c1d7221 */ /* 0x000fe20000010000 */
[----:B------:R-:W-:Y:S01]  /*3990*/  IADD3 R9, R11, R9, RZ ;  /* 0x000000090b097210 */ /* 0x000fe20007ffe0ff */
[----:B------:R-:W-:Y:S01]  /*39a0*/  FADD.FTZ R28, R26, R26 ;  /* 0x0000001a1a1c7221 */ /* 0x000fe20000010000 */
[----:B------:R-:W-:Y:S01]  /*39b0*/  IADD3 R7, R39, R25, RZ ;  /* 0x0000001927077210 */ /* 0x000fe20007ffe0ff */
[----:B------:R-:W-:Y:S01]  /*39c0*/  IMAD.WIDE R36, R37, 0x10, R16 ;  /* 0x0000001025247825 */ /* 0x000fe200078e0210 */
[----:B------:R-:W-:Y:S01]  /*39d0*/  LEA.HI.X R39, R10, c[0x0][0x22c], R9, 0x3, P1 ;  /* 0x00008b000a277a11 */ /* 0x000fe200008f1c09 */
[----:B------:R-:W-:Y:S01]  /*39e0*/  UMOV UR4, URZ ;  /* 0x0000003f00047c82 */ /* 0x000fe20008000000 */
[----:B------:R-:W-:Y:S01]  /*39f0*/  LEA.HI.X R38, R38, c[0x0][0x234], R7, 0x3, P2 ;  /* 0x00008d0026267a11 */ /* 0x000fe200010f1c07 */
[----:B------:R-:W-:Y:S01]  /*3a00*/  FADD.FTZ R35, R8, R8 ;  /* 0x0000000808237221 */ /* 0x000fe20000010000 */
[----:B------:R-:W-:Y:S01]  /*3a10*/  MOV R27, RZ ;  /* 0x000000ff001b7202 */ /* 0x000fe20000000f00 */
[----:B------:R-:W-:Y:S01]  /*3a20*/  FADD.FTZ R34, R34, R34 ;  /* 0x0000002222227221 */ /* 0x000fe20000010000 */
[----:B------:R-:W-:Y:S01]  /*3a30*/  LEA R26, R5, 0x880, 0xb ;  /* 0x00000880051a7811 */ /* 0x000fe200078e58ff */
[----:B------:R-:W-:Y:S01]  /*3a40*/  FADD.FTZ R33, R6, R6 ;  /* 0x0000000606217221 */ /* 0x000fe20000010000 */
[----:B------:R-:W-:Y:S01]  /*3a50*/  SHF.L.U32 R0, R0, 0x8, RZ ;  /* 0x0000000800007819 */ /* 0x000fe200000006ff */
[----:B------:R-:W-:-:S02]  /*3a60*/  FADD.FTZ R32, R32, R32 ;  /* 0x0000002020207221 */ /* 0x000fc40000010000 */
[----:B------:R-:W-:Y:S02]  /*3a70*/  FADD.FTZ R30, R30, R30 ;  /* 0x0000001e1e1e7221 */ /* 0x000fe40000010000 */
.L_x_11217:
[----:B------:R-:W-:Y:S02]  /*3a80*/  MOV R4, R43 ;  /* 0x0000002b00047202 */ /* 0x000fe40000000f00 */
[----:B------:R-:W-:-:S05]  /*3a90*/  MOV R5, R40 ;  /* 0x0000002800057202 */ /* 0x000fca0000000f00 */
[----:B------:R0:W2:Y:S01]  /*3aa0*/  LDG.E.64 R22, [R4.64] ;  /* 0x0000000604167981 */ /* 0x0000a2000c1e1b00 */
[C---:B------:R-:W-:Y:S02]  /*3ab0*/  ISETP.NE.AND P0, PT, R101.reuse, RZ, PT ;  /* 0x000000ff6500720c */ /* 0x040fe40003f05270 */
[----:B------:R-:W-:Y:S02]  /*3ac0*/  IADD3 R11, R101, 0x200, RZ ;  /* 0x00000200650b7810 */ /* 0x000fe40007ffe0ff */
[----:B------:R-:W-:Y:S02]  /*3ad0*/  ISETP.NE.AND P2, PT, R141, RZ, PT ;  /* 0x000000ff8d00720c */ /* 0x000fe40003f45270 */
[----:B------:R-:W-:Y:S02]  /*3ae0*/  SEL R24, R0, R11, !P0 ;  /* 0x0000000b00187207 */ /* 0x000fe40004000000 */
[----:B------:R-:W-:Y:S02]  /*3af0*/  ISETP.LT.OR P1, PT, R90, 0x2, P2 ;  /* 0x000000025a00780c */ /* 0x000fe40001721670 */
[----:B0-----:R-:W-:-:S02]  /*3b00*/  MOV R4, R42 ;  /* 0x0000002a00047202 */ /* 0x001fc40000000f00 */
[----:B------:R-:W-:-:S06]  /*3b10*/  MOV R5, R39 ;  /* 0x0000002700057202 */ /* 0x000fcc0000000f00 */
[----:B------:R-:W5:Y:S03]  /*3b20*/  LDG.E.64 R4, [R4.64] ;  /* 0x0000000604047981 */ /* 0x000f66000c1e1b00 */
[----:B------:R-:W-:Y:S01]  /*3b30*/  @!P1 MOV R25, R37 ;  /* 0x0000002500199202 */ /* 0x000fe20000000f00 */
[----:B------:R-:W-:Y:S02]  /*3b40*/  FMUL.FTZ R134, R79, R76 ;  /* 0x0000004c4f867220 */ /* 0x000fe40000410000 */
[----:B------:R-:W-:Y:S02]  /*3b50*/  FMUL.FTZ R129, R77, R74 ;  /* 0x0000004a4d817220 */ /* 0x000fe40000410000 */
[----:B------:R-:W-:Y:S01]  /*3b60*/  FMUL.FTZ R126, R75, R72 ;  /* 0x000000484b7e7220 */ /* 0x000fe20000410000 */
        /* <DEDUP_REMOVED lines=9> */
[----:B------:R-:W-:Y:S01]  /*3c00*/  MOV R7, R38 ;  /* 0x0000002600077202 */ /* 0x000fe20000000f00 */
[----:B------:R-:W-:Y:S01]  /*3c10*/  FMUL.FTZ R110, R23, R74 ;  /* 0x0000004a176e7220 */ /* 0x000fe20000410000 */
[----:B-1----:R-:W-:Y:S01]  /*3c20*/  CS2R R10, SRZ ;  /* 0x00000000000a7805 */ /* 0x002fe2000001ff00 */
[----:B--2---:R-:W-:Y:S01]  /*3c30*/  FMUL.FTZ R9, R6, R9 ;  /* 0x0000000906097220 */ /* 0x004fe20000410000 */
[----:B------:R-:W-:-:S04]  /*3c40*/  MOV R6, R41 ;  /* 0x0000002900067202 */ /* 0x000fc80000000f00 */
[----:B------:R0:W-:Y:S04]  /*3c50*/  STS.64 [R24.X8+0x880], R8 ;  /* 0x0008800818007388 */ /* 0x0001e80000008a00 */
[----:B------:R-:W5:Y:S01]  /*3c60*/  LDG.E.64 R6, [R6.64] ;  /* 0x0000000606067981 */ /* 0x000f62000c1e1b00 */
[----:B------:R-:W-:Y:S02]  /*3c70*/  FMUL.RZ R114, R110, 0.15915493667125701904 ;  /* 0x3e22f9836e727820 */ /* 0x000fe4000040c000 */
[----:B------:R-:W-:Y:S01]  /*3c80*/  FMUL.FTZ R110, R111, R74 ;  /* 0x0000004a6f6e7220 */ /* 0x000fe20000410000 */
[----:B0-----:R-:W-:Y:S01]  /*3c90*/  @!P1 MOV R24, R36 ;  /* 0x0000002400189202 */ /* 0x001fe20000000f00 */
[----:B------:R-:W-:Y:S01]  /*3ca0*/  BAR.SYNC.DEFER_BLOCKING 0x0 ;  /* 0x0000000000007b1d */ /* 0x000fe20000010000 */
[----:B------:R-:W-:-:S04]  /*3cb0*/  FMUL.FTZ R112, R23, R72 ;  /* 0x0000004817707220 */ /* 0x000fc80000410000 */
[----:B------:R-:W-:Y:S01]  /*3cc0*/  FMUL.RZ R115, R112, 0.15915493667125701904 ;  /* 0x3e22f98370737820 */ /* 0x000fe2000040c000 */
[----:B------:R-:W-:Y:S08]  /*3cd0*/  MUFU.SIN R135, R114 ;  /* 0x0000007200877308 */ /* 0x000ff00000000400 */
[----:B------:R-:W0:Y:S01]  /*3ce0*/  MUFU.EX2 R110, R110 ;  /* 0x0000006e006e7308 */ /* 0x000e220000000800 */
[----:B------:R1:W5:Y:S07]  /*3cf0*/  @!P1 LDG.E.64 R10, [R24.64+0x8] ;  /* 0x00000806180a9981 */ /* 0x00036e000c1e1b00 */
[----:B------:R-:W2:Y:S01]  /*3d00*/  MUFU.COS R137, R114 ;  /* 0x0000007200897308 */ /* 0x000ea20000000000 */
[----:B-1----:R-:W-:-:S07]  /*3d10*/  FMUL.FTZ R24, R111, R72 ;  /* 0x000000486f187220 */ /* 0x002fce0000410000 */
[----:B------:R-:W-:Y:S01]  /*3d20*/  MUFU.SIN R113, R115 ;  /* 0x0000007300717308 */ /* 0x000fe20000000400 */
[----:B------:R-:W-:-:S07]  /*3d30*/  FMUL.FTZ R25, R23, R70 ;  /* 0x0000004617197220 */ /* 0x000fce0000410000 */
[----:B------:R-:W-:Y:S01]  /*3d40*/  MUFU.COS R133, R115 ;  /* 0x0000007300857308 */ /* 0x000fe20000000000 */
[----:B------:R-:W-:Y:S02]  /*3d50*/  FMUL.RZ R117, R25, 0.15915493667125701904 ;  /* 0x3e22f98319757820 */ /* 0x000fe4000040c000 */
[----:B------:R-:W-:-:S05]  /*3d60*/  FMUL.FTZ R25, R111, R70 ;  /* 0x000000466f197220 */ /* 0x000fca0000410000 */
[----:B------:R-:W1:Y:S01]  /*3d70*/  MUFU.EX2 R24, R24 ;  /* 0x0000001800187308 */ /* 0x000e620000000800 */
[C---:B0-----:R-:W-:Y:S02]  /*3d80*/  FMUL.FTZ R135, R110.reuse, R135 ;  /* 0x000000876e877220 */ /* 0x041fe40000410000 */
[----:B--2---:R-:W-:-:S05]  /*3d90*/  FMUL.FTZ R137, R110, R137 ;  /* 0x000000896e897220 */ /* 0x004fca0000410000 */
[----:B------:R-:W-:Y:S01]  /*3da0*/  MUFU.SIN R130, R117 ;  /* 0x0000007500827308 */ /* 0x000fe20000000400 */
[----:B------:R-:W-:-:S07]  /*3db0*/  FMUL.FTZ R110, R135, R134 ;  /* 0x00000086876e7220 */ /* 0x000fce0000410000 */
[----:B------:R-:W-:Y:S01]  /*3dc0*/  MUFU.COS R112, R117 ;  /* 0x0000007500707308 */ /* 0x000fe20000000000 */
[C---:B-1----:R-:W-:Y:S02]  /*3dd0*/  FMUL.FTZ R133, R24.reuse, R133 ;  /* 0x0000008518857220 */ /* 0x042fe40000410000 */
[----:B------:R-:W-:-:S05]  /*3de0*/  FMUL.FTZ R132, R24, R113 ;  /* 0x0000007118847220 */ /* 0x000fca0000410000 */
[----:B------:R-:W0:Y:S01]  /*3df0*/  MUFU.EX2 R25, R25 ;  /* 0x0000001900197308 */ /* 0x000e220000000800 */
[----:B------:R-:W-:Y:S02]  /*3e00*/  FMUL.FTZ R24, RZ, R135 ;  /* 0x00000087ff187220 */ /* 0x000fe40000410000 */
[----:B------:R-:W-:Y:S02]  /*3e10*/  FFMA.FTZ R110, RZ, R137, R110 ;  /* 0x00000089ff6e7223 */ /* 0x000fe4000001006e */
[----:B------:R-:W-:Y:S02]  /*3e20*/  FFMA.FTZ R24, R137, R134, -R24 ;  /* 0x0000008689187223 */ /* 0x000fe40000010818 */
[C---:B------:R-:W-:Y:S02]  /*3e30*/  FMUL.FTZ R114, R23.reuse, R68 ;  /* 0x0000004417727220 */ /* 0x040fe40000410000 */
[----:B------:R-:W-:Y:S02]  /*3e40*/  FMUL.FTZ R116, R23, R66 ;  /* 0x0000004217747220 */ /* 0x000fe40000410000 */
[----:B------:R-:W-:-:S02]  /*3e50*/  FMUL.FTZ R118, R111, R64 ;  /* 0x000000406f767220 */ /* 0x000fc40000410000 */
[----:B------:R-:W-:Y:S02]  /*3e60*/  FADD.FTZ R110, RZ, R110 ;  /* 0x0000006eff6e7221 */ /* 0x000fe40000010000 */
[----:B------:R-:W-:Y:S01]  /*3e70*/  FADD.FTZ R24, R129, R24 ;  /* 0x0000001881187221 */ /* 0x000fe20000010000 */
[----:B------:R1:W-:Y:S01]  /*3e80*/  MUFU.EX2 R122, R118 ;  /* 0x00000076007a7308 */ /* 0x0003e20000000800 */
[----:B------:R-:W-:Y:S02]  /*3e90*/  FMUL.RZ R120, R114, 0.15915493667125701904 ;  /* 0x3e22f98372787820 */ /* 0x000fe4000040c000 */
[----:B------:R-:W-:Y:S02]  /*3ea0*/  FMUL.RZ R121, R116, 0.15915493667125701904 ;  /* 0x3e22f98374797820 */ /* 0x000fe4000040c000 */
[----:B------:R-:W-:Y:S02]  /*3eb0*/  FMUL.FTZ R119, R23, R64 ;  /* 0x0000004017777220 */ /* 0x000fe40000410000 */
[----:B0-----:R-:W-:-:S02]  /*3ec0*/  FMUL.FTZ R131, R25, R112 ;  /* 0x0000007019837220 */ /* 0x001fc40000410000 */
[----:B------:R-:W-:Y:S02]  /*3ed0*/  FMUL.FTZ R130, R25, R130 ;  /* 0x0000008219827220 */ /* 0x000fe40000410000 */
[C---:B------:R-:W-:Y:S02]  /*3ee0*/  FMUL.FTZ R114, R111.reuse, R68 ;  /* 0x000000446f727220 */ /* 0x040fe40000410000 */
[C---:B------:R-:W-:Y:S02]  /*3ef0*/  FMUL.FTZ R116, R111.reuse, R66 ;  /* 0x000000426f747220 */ /* 0x040fe40000410000 */
[C---:B------:R-:W-:Y:S02]  /*3f00*/  FMUL.FTZ R25, R132.reuse, R110 ;  /* 0x0000006e84197220 */ /* 0x040fe40000410000 */
[----:B-1----:R-:W-:Y:S02]  /*3f10*/  FMUL.FTZ R118, R111, R62 ;  /* 0x0000003e6f767220 */ /* 0x002fe40000410000 */
[----:B------:R-:W-:-:S02]  /*3f20*/  FMUL.FTZ R111, R132, R24 ;  /* 0x00000018846f7220 */ /* 0x000fc40000410000 */
[----:B------:R-:W-:Y:S02]  /*3f30*/  FMUL.RZ R119, R119, 0.15915493667125701904 ;  /* 0x3e22f98377777820 */ /* 0x000fe4000040c000 */
[C---:B------:R-:W-:Y:S02]  /*3f40*/  FFMA.FTZ R25, R133.reuse, R24, -R25 ;  /* 0x0000001885197223 */ /* 0x040fe40000010819 */
[----:B------:R-:W-:Y:S01]  /*3f50*/  FFMA.FTZ R111, R133, R110, R111 ;  /* 0x0000006e856f7223 */ /* 0x000fe2000001006f */
[----:B------:R-:W-:Y:S01]  /*3f60*/  MUFU.SIN R127, R120 ;  /* 0x00000078007f7308 */ /* 0x000fe20000000400 */
[----:B------:R-:W-:Y:S02]  /*3f70*/  FMUL.FTZ R24, R23, R62 ;  /* 0x0000003e17187220 */ /* 0x000fe40000410000 */
[----:B------:R-:W-:Y:S02]  /*3f80*/  FADD.FTZ R25, R126, R25 ;  /* 0x000000197e197221 */ /* 0x000fe40000010000 */
[----:B------:R-:W-:-:S03]  /*3f90*/  FADD.FTZ R111, RZ, R111 ;  /* 0x0000006fff6f7221 */ /* 0x000fc60000010000 */
[----:B------:R0:W-:Y:S01]  /*3fa0*/  MUFU.COS R115, R120 ;  /* 0x0000007800737308 */ /* 0x0001e20000000000 */
[----:B------:R-:W-:-:S07]  /*3fb0*/  FMUL.FTZ R110, R130, R25 ;  /* 0x00000019826e7220 */ /* 0x000fce0000410000 */
[----:B------:R-:W1:Y:S01]  /*3fc0*/  MUFU.EX2 R114, R114 ;  /* 0x0000007200727308 */ /* 0x000e620000000800 */
[----:B0-----:R-:W-:-:S07]  /*3fd0*/  FMUL.RZ R120, R24, 0.15915493667125701904 ;  /* 0x3e22f98318787820 */ /* 0x001fce000040c000 */
[----:B------:R-:W0:Y:S01]  /*3fe0*/  MUFU.COS R123, R119 ;  /* 0x00000077007b7308 */ /* 0x000e220000000000 */
[----:B------:R-:W-:-:S07]  /*3ff0*/  FMUL.FTZ R24, R130, R111 ;  /* 0x0000006f82187220 */ /* 0x000fce0000410000 */
[----:B------:R-:W2:Y:S01]  /*4000*/  MUFU.SIN R113, R119 ;  /* 0x0000007700717308 */ /* 0x000ea20000000400 */
[C---:B------:R-:W-:Y:S02]  /*4010*/  FFMA.FTZ R111, R131.reuse, R111, R110 ;  /* 0x0000006f836f7223 */ /* 0x040fe4000001006e */
[----:B------:R-:W-:Y:S02]  /*4020*/  FFMA.FTZ R112, R131, R25, -R24 ;  /* 0x0000001983707223 */ /* 0x000fe40000010818 */
[CC--:B------:R-:W-:Y:S02]  /*4030*/  FMUL.FTZ R110, R8.reuse, R135.reuse ;  /* 0x00000087086e7220 */ /* 0x0c0fe40000410000 */
[C---:B------:R-:W-:Y:S01]  /*4040*/  FMUL.FTZ R24, R9.reuse, R135 ;  /* 0x0000008709187220 */ /* 0x040fe20000410000 */
[----:B------:R-:W-:Y:S01]  /*4050*/  MUFU.SIN R117, R121 ;  /* 0x0000007900757308 */ /* 0x000fe20000000400 */
[-C--:B------:R-:W-:Y:S02]  /*4060*/  FFMA.FTZ R110, R9, R137.reuse, R110 ;  /* 0x00000089096e7223 */ /* 0x080fe4000001006e */
[----:B------:R-:W-:-:S02]  /*4070*/  FFMA.FTZ R24, R8, R137, -R24 ;  /* 0x0000008908187223 */ /* 0x000fc40000010818 */
[----:B-1----:R-:W-:-:S03]  /*4080*/  FMUL.FTZ R128, R114, R115 ;  /* 0x0000007372807220 */ /* 0x002fc60000410000 */
[----:B------:R1:W-:Y:S01]  /*4090*/  MUFU.COS R125, R121 ;  /* 0x00000079007d7308 */ /* 0x0003e20000000000 */
[----:B------:R-:W-:Y:S02]  /*40a0*/  FMUL.FTZ R127, R114, R127 ;  /* 0x0000007f727f7220 */ /* 0x000fe40000410000 */
[C---:B0-----:R-:W-:Y:S02]  /*40b0*/  FMUL.FTZ R123, R122.reuse, R123 ;  /* 0x0000007b7a7b7220 */ /* 0x041fe40000410000 */
[----:B--2---:R-:W-:Y:S02]  /*40c0*/  FMUL.FTZ R122, R122, R113 ;  /* 0x000000717a7a7220 */ /* 0x004fe40000410000 */
[----:B-1----:R-:W-:Y:S01]  /*40d0*/  FMUL.FTZ R121, R73, R70 ;  /* 0x0000004649797220 */ /* 0x002fe20000410000 */
[----:B------:R-:W-:Y:S01]  /*40e0*/  MUFU.EX2 R118, R118 ;  /* 0x0000007600767308 */ /* 0x000fe20000000800 */
[----:B------:R-:W-:Y:S02]  /*40f0*/  FADD.FTZ R114, RZ, R111 ;  /* 0x0000006fff727221 */ /* 0x000fe40000010000 */
[----:B------:R-:W-:-:S02]  /*4100*/  FADD.FTZ R113, R121, R112 ;  /* 0x0000007079717221 */ /* 0x000fc40000010000 */
[----:B------:R-:W-:-:S03]  /*4110*/  FMUL.FTZ R111, R132, R110 ;  /* 0x0000006e846f7220 */ /* 0x000fc60000410000 */
[----:B------:R-:W0:Y:S01]  /*4120*/  MUFU.COS R119, R120 ;  /* 0x0000007800777308 */ /* 0x000e220000000000 */
[-C--:B------:R-:W-:Y:S02]  /*4130*/  FMUL.FTZ R112, R132, R24.reuse ;  /* 0x0000001884707220 */ /* 0x080fe40000410000 */
[----:B------:R-:W-:-:S05]  /*4140*/  FFMA.FTZ R111, R133, R24, -R111 ;  /* 0x00000018856f7223 */ /* 0x000fca000001086f */
[----:B------:R-:W1:Y:S01]  /*4150*/  MUFU.EX2 R116, R116 ;  /* 0x0000007400747308 */ /* 0x000e620000000800 */
[----:B------:R-:W-:-:S07]  /*4160*/  FFMA.FTZ R112, R133, R110, R112 ;  /* 0x0000006e85707223 */ /* 0x000fce0000010070 */
[----:B------:R-:W2:Y:S01]  /*4170*/  MUFU.SIN R25, R120 ;  /* 0x0000007800197308 */ /* 0x000ea20000000400 */
[CC--:B------:R-:W-:Y:S02]  /*4180*/  FMUL.FTZ R110, R130.reuse, R111.reuse ;  /* 0x0000006f826e7220 */ /* 0x0c0fe40000410000 */
[----:B------:R-:W-:Y:S02]  /*4190*/  FMUL.FTZ R24, R130, R112 ;  /* 0x0000007082187220 */ /* 0x000fe40000410000 */
[----:B------:R-:W-:Y:S02]  /*41a0*/  FMUL.FTZ R115, R127, R114 ;  /* 0x000000727f737220 */ /* 0x000fe40000410000 */
[C---:B------:R-:W-:Y:S02]  /*41b0*/  FFMA.FTZ R110, R131.reuse, R112, R110 ;  /* 0x00000070836e7223 */ /* 0x040fe4000001006e */
[----:B------:R-:W-:Y:S02]  /*41c0*/  FFMA.FTZ R24, R131, R111, -R24 ;  /* 0x0000006f83187223 */ /* 0x000fe40000010818 */
[----:B0-----:R-:W-:-:S02]  /*41d0*/  FMUL.FTZ R119, R118, R119 ;  /* 0x0000007776777220 */ /* 0x001fc40000410000 */
[----:B-1----:R-:W-:Y:S02]  /*41e0*/  FMUL.FTZ R124, R116, R117 ;  /* 0x00000075747c7220 */ /* 0x002fe40000410000 */
[----:B------:R-:W-:Y:S02]  /*41f0*/  FMUL.FTZ R117, R127, R113 ;  /* 0x000000717f757220 */ /* 0x000fe40000410000 */
[----:B--2---:R-:W-:Y:S02]  /*4200*/  FMUL.FTZ R118, R118, R25 ;  /* 0x0000001976767220 */ /* 0x004fe40000410000 */
[----:B------:R-:W-:Y:S02]  /*4210*/  FFMA.FTZ R115, R128, R113, -R115 ;  /* 0x0000007180737223 */ /* 0x000fe40000010873 */
[----:B------:R-:W-:Y:S02]  /*4220*/  FMUL.FTZ R120, R71, R68 ;  /* 0x0000004447787220 */ /* 0x000fe40000410000 */
[----:B------:R-:W-:-:S02]  /*4230*/  FMUL.FTZ R25, R127, R110 ;  /* 0x0000006e7f197220 */ /* 0x000fc40000410000 */
[----:B------:R-:W-:Y:S02]  /*4240*/  FMUL.FTZ R111, R127, R24 ;  /* 0x000000187f6f7220 */ /* 0x000fe40000410000 */
[----:B------:R-:W-:Y:S02]  /*4250*/  FFMA.FTZ R117, R128, R114, R117 ;  /* 0x0000007280757223 */ /* 0x000fe40000010075 */
[----:B------:R-:W-:Y:S02]  /*4260*/  FADD.FTZ R115, R120, R115 ;  /* 0x0000007378737221 */ /* 0x000fe40000010000 */
[C---:B------:R-:W-:Y:S02]  /*4270*/  FFMA.FTZ R25, R128.reuse, R24, -R25 ;  /* 0x0000001880197223 */ /* 0x040fe40000010819 */
[----:B------:R-:W-:Y:S02]  /*4280*/  FFMA.FTZ R111, R128, R110, R111 ;  /* 0x0000006e806f7223 */ /* 0x000fe4000001006f */
[----:B------:R-:W-:-:S02]  /*4290*/  FMUL.FTZ R125, R116, R125 ;  /* 0x0000007d747d7220 */ /* 0x000fc40000410000 */
[----:B------:R-:W-:Y:S02]  /*42a0*/  FADD.FTZ R113, RZ, R117 ;  /* 0x00000075ff717221 */ /* 0x000fe40000010000 */
[C---:B------:R-:W-:Y:S02]  /*42b0*/  FMUL.FTZ R112, R124.reuse, R115 ;  /* 0x000000737c707220 */ /* 0x040fe40000410000 */
[C---:B------:R-:W-:Y:S02]  /*42c0*/  FMUL.FTZ R110, R124.reuse, R25 ;  /* 0x000000197c6e7220 */ /* 0x040fe40000410000 */
[C---:B------:R-:W-:Y:S02]  /*42d0*/  FMUL.FTZ R24, R124.reuse, R111 ;  /* 0x0000006f7c187220 */ /* 0x040fe40000410000 */
[-C--:B------:R-:W-:Y:S02]  /*42e0*/  FMUL.FTZ R114, R124, R113.reuse ;  /* 0x000000717c727220 */ /* 0x080fe40000410000 */
[----:B------:R-:W-:-:S02]  /*42f0*/  FFMA.FTZ R112, R125, R113, R112 ;  /* 0x000000717d707223 */ /* 0x000fc40000010070 */
[C---:B------:R-:W-:Y:S02]  /*4300*/  FFMA.FTZ R110, R125.reuse, R111, R110 ;  /* 0x0000006f7d6e7223 */ /* 0x040fe4000001006e */
[----:B------:R-:W-:Y:S01]  /*4310*/  FFMA.FTZ R24, R125, R25, -R24 ;  /* 0x000000197d187223 */ /* 0x000fe20000010818 */
[----:B------:R-:W-:Y:S01]  /*4320*/  ISETP.NE.AND P1, PT, R101, 0x1f, PT ;  /* 0x0000001f6500780c */ /* 0x000fe20003f25270 */
[----:B------:R-:W-:Y:S02]  /*4330*/  FFMA.FTZ R114, R125, R115, -R114 ;  /* 0x000000737d727223 */ /* 0x000fe40000010872 */
[----:B------:R-:W-:Y:S02]  /*4340*/  FMUL.FTZ R117, R69, R66 ;  /* 0x0000004245757220 */ /* 0x000fe40000410000 */
[----:B------:R-:W-:Y:S02]  /*4350*/  FADD.FTZ R112, RZ, R112 ;  /* 0x00000070ff707221 */ /* 0x000fe40000010000 */
[----:B------:R-:W-:-:S02]  /*4360*/  FMUL.FTZ R25, R122, R110 ;  /* 0x0000006e7a197220 */ /* 0x000fc40000410000 */
[C---:B------:R-:W-:Y:S02]  /*4370*/  FMUL.FTZ R111, R122.reuse, R24 ;  /* 0x000000187a6f7220 */ /* 0x040fe40000410000 */
[----:B------:R-:W-:Y:S02]  /*4380*/  FADD.FTZ R114, R117, R114 ;  /* 0x0000007275727221 */ /* 0x000fe40000010000 */
[C---:B------:R-:W-:Y:S02]  /*4390*/  FMUL.FTZ R113, R122.reuse, R112 ;  /* 0x000000707a717220 */ /* 0x040fe40000410000 */
[C---:B------:R-:W-:Y:S02]  /*43a0*/  FFMA.FTZ R25, R123.reuse, R24, -R25 ;  /* 0x000000187b197223 */ /* 0x040fe40000010819 */
[----:B------:R-:W-:Y:S02]  /*43b0*/  FFMA.FTZ R111, R123, R110, R111 ;  /* 0x0000006e7b6f7223 */ /* 0x000fe4000001006f */
[----:B------:R-:W-:-:S02]  /*43c0*/  FMUL.FTZ R115, R122, R114 ;  /* 0x000000727a737220 */ /* 0x000fc40000410000 */
[----:B------:R-:W-:Y:S02]  /*43d0*/  FFMA.FTZ R113, R123, R114, -R113 ;  /* 0x000000727b717223 */ /* 0x000fe40000010871 */
[C---:B------:R-:W-:Y:S02]  /*43e0*/  FMUL.FTZ R24, R118.reuse, R25 ;  /* 0x0000001976187220 */ /* 0x040fe40000410000 */
[-C--:B------:R-:W-:Y:S02]  /*43f0*/  FMUL.FTZ R114, R118, R111.reuse ;  /* 0x0000006f76727220 */ /* 0x080fe40000410000 */
[C---:B------:R-:W-:Y:S02]  /*4400*/  FFMA.FTZ R111, R119.reuse, R111, R24 ;  /* 0x0000006f776f7223 */ /* 0x040fe40000010018 */
[----:B------:R-:W-:Y:S02]  /*4410*/  FFMA.FTZ R114, R119, R25, -R114 ;  /* 0x0000001977727223 */ /* 0x000fe40000010872 */
[----:B------:R0:W1:Y:S01]  /*4420*/  @P1 LDS.64 R24, [R101.X8+0x1888] ;  /* 0x0018880065181984 */ /* 0x0000620000008a00 */
[----:B------:R-:W-:-:S02]  /*4430*/  FMUL.FTZ R116, R67, R64 ;  /* 0x0000004043747220 */ /* 0x000fc40000410000 */
[----:B------:R-:W-:Y:S02]  /*4440*/  FFMA.FTZ R115, R123, R112, R115 ;  /* 0x000000707b737223 */ /* 0x000fe40000010073 */
[----:B------:R-:W-:Y:S02]  /*4450*/  FADD.FTZ R113, R116, R113 ;  /* 0x0000007174717221 */ /* 0x000fe40000010000 */
[----:B------:R-:W-:Y:S02]  /*4460*/  FADD.FTZ R115, RZ, R115 ;  /* 0x00000073ff737221 */ /* 0x000fe40000010000 */
[C---:B------:R-:W-:Y:S02]  /*4470*/  FMUL.FTZ R110, R118.reuse, R113 ;  /* 0x00000071766e7220 */ /* 0x040fe40000410000 */
[-C--:B------:R-:W-:Y:S02]  /*4480*/  FMUL.FTZ R112, R118, R115.reuse ;  /* 0x0000007376707220 */ /* 0x080fe40000410000 */
[----:B------:R-:W-:-:S02]  /*4490*/  FFMA.FTZ R110, R119, R115, R110 ;  /* 0x00000073776e7223 */ /* 0x000fc4000001006e */
[----:B------:R-:W-:Y:S02]  /*44a0*/  FFMA.FTZ R112, R119, R113, -R112 ;  /* 0x0000007177707223 */ /* 0x000fe40000010870 */
        /* <DEDUP_REMOVED lines=9> */
.L_x_11204:
[----:B0-----:R-:W-:Y:S05]  /*4540*/  BSYNC B0 ;  /* 0x0000000000007941 */ /* 0x001fea0003800000 */
.L_x_11203:
[----:B------:R-:W0:Y:S01]  /*4550*/  SHFL.UP PT, R138, R112, 0x1, RZ ;  /* 0x04200000708a7989 */ /* 0x000e2200000e00ff */
[----:B------:R-:W-:Y:S01]  /*4560*/  ISETP.GE.AND P3, PT, R100, 0x1, PT ;  /* 0x000000016400780c */ /* 0x000fe20003f66270 */
[-C--:B-----5:R-:W-:Y:S01]  /*4570*/  FMUL.FTZ R151, R5, R7.reuse ;  /* 0x0000000705977220 */ /* 0x0a0fe20000410000 */
        /* <DEDUP_REMOVED lines=8> */
[C---:B------:R-:W-:Y:S01]  /*4600*/  FMUL.FTZ R152, R28.reuse, R151 ;  /* 0x000000971c987220 */ /* 0x040fe20000410000 */
[----:B------:R-:W4:Y:S01]  /*4610*/  SHFL.UP PT, R136, R111, 0x1, RZ ;  /* 0x042000006f887989 */ /* 0x000f2200000e00ff */
[-C--:B------:R-:W-:Y:S01]  /*4620*/  FMUL.FTZ R153, R28, R156.reuse ;  /* 0x0000009c1c997220 */ /* 0x080fe20000410000 */
[----:B------:R-:W-:Y:S01]  /*4630*/  ISETP.GT.U32.AND P4, PT, R141, 0x17, PT ;  /* 0x000000178d00780c */ /* 0x000fe20003f84070 */
[----:B------:R-:W-:Y:S01]  /*4640*/  FMUL.FTZ R144, R29, R156 ;  /* 0x0000009c1d907220 */ /* 0x000fe20000410000 */
[----:B------:R-:W-:Y:S01]  /*4650*/  SHFL.IDX PT, R10, R10, RZ, 0x1f ;  /* 0x00001fff0a0a7589 */ /* 0x000fe200000e0000 */
[----:B------:R-:W-:Y:S01]  /*4660*/  FMUL.FTZ R4, R118, R153 ;  /* 0x0000009976047220 */ /* 0x000fe20000410000 */
[----:B------:R-:W-:Y:S01]  /*4670*/  ISETP.GT.U32.AND P5, PT, R141, 0xf, PT ;  /* 0x0000000f8d00780c */ /* 0x000fe20003fa4070 */
[----:B------:R-:W-:Y:S01]  /*4680*/  FMUL.FTZ R150, R29, R151 ;  /* 0x000000971d967220 */ /* 0x000fe20000410000 */
[----:B------:R-:W-:Y:S01]  /*4690*/  SHFL.IDX PT, R11, R11, RZ, 0x1f ;  /* 0x00001fff0b0b7589 */ /* 0x000fe200000e0000 */
[----:B0-----:R-:W-:-:S02]  /*46a0*/  FMUL.FTZ R142, R111, R138 ;  /* 0x0000008a6f8e7220 */ /* 0x001fc40000410000 */
[C---:B--2---:R-:W-:Y:S02]  /*46b0*/  FMUL.FTZ R5, R111.reuse, R110 ;  /* 0x0000006e6f057220 */ /* 0x044fe40000410000 */
[CC--:B---3--:R-:W-:Y:S02]  /*46c0*/  FMUL.FTZ R143, R111.reuse, R139.reuse ;  /* 0x0000008b6f8f7220 */ /* 0x0c8fe40000410000 */
        /* <DEDUP_REMOVED lines=9> */
[C---:B------:R-:W-:Y:S01]  /*4760*/  FMUL.FTZ R143, R119.reuse, R153 ;  /* 0x00000099778f7220 */ /* 0x040fe20000410000 */
[----:B------:R-:W-:Y:S02]  /*4770*/  ISETP.GE.AND P3, PT, R100, 0x2, PT ;  /* 0x000000026400780c */ /* 0x000fe40003f66270 */
[----:B------:R-:W2:Y:S01]  /*4780*/  SHFL.UP PT, R111, R112, 0x2, RZ ;  /* 0x04400000706f7989 */ /* 0x000ea200000e00ff */
[-C--:B------:R-:W-:Y:S02]  /*4790*/  FFMA.FTZ R145, -R118, R152.reuse, -R143 ;  /* 0x0000009876917223 */ /* 0x080fe4000001098f */
[----:B------:R-:W-:Y:S01]  /*47a0*/  FFMA.FTZ R143, R119, R152, -R4 ;  /* 0x00000098778f7223 */ /* 0x000fe20000010804 */
[----:B------:R-:W3:Y:S01]  /*47b0*/  SHFL.UP PT, R5, R114, 0x2, RZ ;  /* 0x0440000072057989 */ /* 0x000ee200000e00ff */
[----:B------:R-:W-:-:S02]  /*47c0*/  FADD.FTZ R145, -R144, R145 ;  /* 0x0000009190917221 */ /* 0x000fc40000010100 */
[----:B------:R-:W-:Y:S01]  /*47d0*/  FADD.FTZ R143, R150, R143 ;  /* 0x0000008f968f7221 */ /* 0x000fe20000010000 */
[----:B------:R-:W4:Y:S01]  /*47e0*/  SHFL.UP PT, R7, R6, 0x2, RZ ;  /* 0x0440000006077989 */ /* 0x000f2200000e00ff */
[C---:B------:R-:W-:Y:S02]  /*47f0*/  FMUL.FTZ R4, R122.reuse, -R145 ;  /* 0x800000917a047220 */ /* 0x040fe40000410000 */
[-C--:B------:R-:W-:Y:S02]  /*4800*/  FMUL.FTZ R110, R122, -R143.reuse ;  /* 0x8000008f7a6e7220 */ /* 0x080fe40000410000 */
[C---:B------:R-:W-:Y:S02]  /*4810*/  FFMA.FTZ R143, R123.reuse, R143, -R4 ;  /* 0x0000008f7b8f7223 */ /* 0x040fe40000010804 */
[----:B------:R-:W-:Y:S02]  /*4820*/  FFMA.FTZ R142, R123, R145, R110 ;  /* 0x000000917b8e7223 */ /* 0x000fe4000001006e */
[----:B------:R-:W-:-:S02]  /*4830*/  FMUL.FTZ R145, R31, R156 ;  /* 0x0000009c1f917220 */ /* 0x000fc40000410000 */
[C---:B0-----:R-:W-:Y:S02]  /*4840*/  FMUL.FTZ R4, R6.reuse, R139 ;  /* 0x0000008b06047220 */ /* 0x041fe40000410000 */
        /* <DEDUP_REMOVED lines=15> */
[----:B------:R-:W-:-:S02]  /*4940*/  FADD.FTZ R142, -R139, R142 ;  /* 0x0000008e8b8e7221 */ /* 0x000fc40000010100 */
[----:B------:R-:W-:Y:S01]  /*4950*/  FADD.FTZ R143, R136, R143 ;  /* 0x0000008f888f7221 */ /* 0x000fe20000010000 */
[----:B------:R-:W2:Y:S01]  /*4960*/  SHFL.UP PT, R111, R112, 0x4, RZ ;  /* 0x04800000706f7989 */ /* 0x000ea200000e00ff */
[CC--:B------:R-:W-:Y:S02]  /*4970*/  FMUL.FTZ R4, R124.reuse, -R142.reuse ;  /* 0x8000008e7c047220 */ /* 0x0c0fe40000410000 */
[-C--:B------:R-:W-:Y:S01]  /*4980*/  FMUL.FTZ R6, R124, -R143.reuse ;  /* 0x8000008f7c067220 */ /* 0x080fe20000410000 */
[----:B------:R-:W3:Y:S01]  /*4990*/  SHFL.UP PT, R110, R157, 0x4, RZ ;  /* 0x048000009d6e7989 */ /* 0x000ee200000e00ff */
[C---:B------:R-:W-:Y:S02]  /*49a0*/  FFMA.FTZ R143, R125.reuse, R143, -R4 ;  /* 0x0000008f7d8f7223 */ /* 0x040fe40000010804 */
[----:B------:R-:W-:Y:S02]  /*49b0*/  FFMA.FTZ R138, R125, R142, R6 ;  /* 0x0000008e7d8a7223 */ /* 0x000fe40000010006 */
[----:B------:R-:W-:-:S02]  /*49c0*/  FMUL.FTZ R142, R31, R151 ;  /* 0x000000971f8e7220 */ /* 0x000fc40000410000 */
[CC--:B-1----:R-:W-:Y:S02]  /*49d0*/  FMUL.FTZ R4, R118.reuse, R25.reuse ;  /* 0x0000001976047220 */ /* 0x0c2fe40000410000 */
[-C--:B------:R-:W-:Y:S02]  /*49e0*/  FMUL.FTZ R6, R118, -R24.reuse ;  /* 0x8000001876067220 */ /* 0x080fe40000410000 */
[----:B------:R-:W-:Y:S02]  /*49f0*/  FADD.FTZ R147, -R145, R138 ;  /* 0x0000008a91937221 */ /* 0x000fe40000010100 */
[----:B------:R-:W-:Y:S02]  /*4a00*/  FADD.FTZ R143, R142, R143 ;  /* 0x0000008f8e8f7221 */ /* 0x000fe40000010000 */
[C---:B------:R-:W-:Y:S02]  /*4a10*/  FFMA.FTZ R4, R119.reuse, R24, -R4 ;  /* 0x0000001877047223 */ /* 0x040fe40000010804 */
[----:B------:R-:W-:-:S02]  /*4a20*/  FFMA.FTZ R6, R119, -R25, R6 ;  /* 0x8000001977067223 */ /* 0x000fc40000010006 */
[C---:B------:R-:W-:Y:S02]  /*4a30*/  FMUL.FTZ R148, R127.reuse, -R147 ;  /* 0x800000937f947220 */ /* 0x040fe40000410000 */
[-C--:B------:R-:W-:Y:S02]  /*4a40*/  FMUL.FTZ R149, R127, -R143.reuse ;  /* 0x8000008f7f957220 */ /* 0x080fe40000410000 */
[C---:B------:R-:W-:Y:S02]  /*4a50*/  FMUL.FTZ R146, R122.reuse, -R4 ;  /* 0x800000047a927220 */ /* 0x040fe40000410000 */
[----:B------:R-:W-:Y:S02]  /*4a60*/  FMUL.FTZ R138, R122, -R6 ;  /* 0x800000067a8a7220 */ /* 0x000fe40000410000 */
[C---:B------:R-:W-:Y:S02]  /*4a70*/  FFMA.FTZ R143, R128.reuse, R143, -R148 ;  /* 0x0000008f808f7223 */ /* 0x040fe40000010894 */
[----:B------:R-:W-:-:S02]  /*4a80*/  FFMA.FTZ R149, R128, R147, R149 ;  /* 0x0000009380957223 */ /* 0x000fc40000010095 */
[C---:B------:R-:W-:Y:S02]  /*4a90*/  FFMA.FTZ R6, R123.reuse, R6, R146 ;  /* 0x000000067b067223 */ /* 0x040fe40000010092 */
[----:B------:R-:W-:Y:S02]  /*4aa0*/  FFMA.FTZ R4, R123, R4, -R138 ;  /* 0x000000047b047223 */ /* 0x000fe4000001088a */
[C---:B0-----:R-:W-:Y:S02]  /*4ab0*/  FMUL.FTZ R146, R157.reuse, R7 ;  /* 0x000000079d927220 */ /* 0x041fe40000410000 */
[C---:B------:R-:W-:Y:S02]  /*4ac0*/  FMUL.FTZ R147, R157.reuse, R5 ;  /* 0x000000059d937220 */ /* 0x040fe40000410000 */
[C---:B--2---:R-:W-:Y:S02]  /*4ad0*/  FMUL.FTZ R148, R157.reuse, R111 ;  /* 0x0000006f9d947220 */ /* 0x044fe40000410000 */
[----:B---3--:R-:W-:-:S02]  /*4ae0*/  FMUL.FTZ R138, R157, R110 ;  /* 0x0000006e9d8a7220 */ /* 0x008fc40000410000 */
[C---:B------:R-:W-:Y:S02]  /*4af0*/  FFMA.FTZ R111, R114.reuse, R111, -R146 ;  /* 0x0000006f726f7223 */ /* 0x040fe40000010892 */
[C---:B------:R-:W-:Y:S02]  /*4b00*/  FFMA.FTZ R110, R114.reuse, R110, R147 ;  /* 0x0000006e726e7223 */ /* 0x040fe40000010093 */
[C---:B------:R-:W-:Y:S02]  /*4b10*/  FFMA.FTZ R148, R114.reuse, R7, R148 ;  /* 0x0000000772947223 */ /* 0x040fe40000010094 */
        /* <DEDUP_REMOVED lines=9> */
[----:B------:R-:W-:-:S02]  /*4bb0*/  FADD.FTZ R147, R148, R143 ;  /* 0x0000008f94937221 */ /* 0x000fc40000010000 */
[----:B------:R-:W-:Y:S01]  /*4bc0*/  FADD.FTZ R149, -R138, R149 ;  /* 0x000000958a957221 */ /* 0x000fe20000010100 */
        /* <DEDUP_REMOVED lines=22> */
[C---:B------:R-:W-:Y:S02]  /*4d30*/  FFMA.FTZ R154, R133.reuse, R154, -R6 ;  /* 0x0000009a859a7223 */ /* 0x040fe40000010806 */
[----:B------:R-:W-:Y:S02]  /*4d40*/  FFMA.FTZ R6, R133, R159, R160 ;  /* 0x0000009f85067223 */ /* 0x000fe400000100a0 */
[----:B------:R-:W-:-:S02]  /*4d50*/  FFMA.FTZ R111, R131, R155, -R158 ;  /* 0x0000009b836f7223 */ /* 0x000fc4000001089e */
[----:B------:R-:W-:Y:S02]  /*4d60*/  FMUL.FTZ R160, R130, -R155 ;  /* 0x8000009b82a07220 */ /* 0x000fe40000410000 */
[C---:B-1----:R-:W-:Y:S02]  /*4d70*/  FMUL.FTZ R159, R157.reuse, R7 ;  /* 0x000000079d9f7220 */ /* 0x042fe40000410000 */
[CC--:B--2---:R-:W-:Y:S02]  /*4d80*/  FMUL.FTZ R155, R157.reuse, R110.reuse ;  /* 0x0000006e9d9b7220 */ /* 0x0c4fe40000410000 */
[CC--:B---3--:R-:W-:Y:S02]  /*4d90*/  FFMA.FTZ R158, R114.reuse, R143.reuse, R149 ;  /* 0x0000008f729e7223 */ /* 0x0c8fe40000010095 */
[C---:B------:R-:W-:Y:S02]  /*4da0*/  FMUL.FTZ R143, R157.reuse, R143 ;  /* 0x0000008f9d8f7220 */ /* 0x040fe40000410000 */
[C---:B------:R-:W-:Y:S01]  /*4db0*/  FFMA.FTZ R110, R114.reuse, R110, R159 ;  /* 0x0000006e726e7223 */ /* 0x040fe2000001009f */
[----:B------:R-:W-:Y:S01]  /*4dc0*/  FSEL R157, R157, R158, !P3 ;  /* 0x0000009e9d9d7208 */ /* 0x000fe20005800000 */
[----:B------:R-:W-:-:S02]  /*4dd0*/  FFMA.FTZ R155, R114, R7, -R155 ;  /* 0x00000007729b7223 */ /* 0x000fc4000001089b */
[----:B------:R-:W-:Y:S01]  /*4de0*/  @P3 FFMA.FTZ R114, R114, R5, -R143 ;  /* 0x0000000572723223 */ /* 0x000fe2000001088f */
[----:B------:R-:W-:Y:S01]  /*4df0*/  HFMA2.MMA R5, -RZ, RZ, 0, 0 ;  /* 0x00000000ff057435 */ /* 0x000fe200000001ff */
[----:B------:R-:W-:Y:S01]  /*4e00*/  @P3 FADD.FTZ R113, R113, R110 ;  /* 0x0000006e71713221 */ /* 0x000fe20000010000 */
[----:B------:R-:W-:Y:S01]  /*4e10*/  SHFL.UP PT, R159, R157, 0x10, RZ ;  /* 0x060000009d9f7989 */ /* 0x000fe200000e00ff */
[----:B------:R-:W-:Y:S01]  /*4e20*/  @P3 FADD.FTZ R112, R112, R155 ;  /* 0x0000009b70703221 */ /* 0x000fe20000010000 */
[----:B------:R-:W-:Y:S01]  /*4e30*/  ISETP.GE.AND P3, PT, R100, 0x10, PT ;  /* 0x000000106400780c */ /* 0x000fe20003f66270 */
[C---:B------:R-:W-:Y:S01]  /*4e40*/  FMUL.FTZ R149, R34.reuse, R156 ;  /* 0x0000009c22957220 */ /* 0x040fe20000410000 */
[----:B------:R-:W0:Y:S01]  /*4e50*/  SHFL.UP PT, R158, R114, 0x10, RZ ;  /* 0x06000000729e7989 */ /* 0x000e2200000e00ff */
[----:B------:R-:W-:Y:S01]  /*4e60*/  FFMA.FTZ R7, R131, R4, R160 ;  /* 0x0000000483077223 */ /* 0x000fe200000100a0 */
[----:B------:R-:W-:Y:S01]  /*4e70*/  MOV R4, 0x3f800000 ;  /* 0x3f80000000047802 */ /* 0x000fe20000000f00 */
[----:B------:R-:W-:Y:S01]  /*4e80*/  FMUL.FTZ R143, R34, R151 ;  /* 0x00000097228f7220 */ /* 0x000fe20000410000 */
[----:B------:R-:W1:Y:S01]  /*4e90*/  SHFL.UP PT, R110, R113, 0x10, RZ ;  /* 0x06000000716e7989 */ /* 0x000e6200000e00ff */
[----:B------:R-:W-:-:S02]  /*4ea0*/  FADD.FTZ R160, -R149, R6 ;  /* 0x0000000695a07221 */ /* 0x000fc40000010100 */
[C---:B------:R-:W-:Y:S01]  /*4eb0*/  FMUL.FTZ R162, R132.reuse, -R111 ;  /* 0x8000006f84a27220 */ /* 0x040fe20000410000 */
[----:B------:R-:W2:Y:S01]  /*4ec0*/  SHFL.UP PT, R161, R112, 0x10, RZ ;  /* 0x0600000070a17989 */ /* 0x000ea200000e00ff */
[----:B------:R-:W-:Y:S02]  /*4ed0*/  FADD.FTZ R154, R143, R154 ;  /* 0x0000009a8f9a7221 */ /* 0x000fe40000010000 */
[----:B------:R-:W-:Y:S02]  /*4ee0*/  FMUL.FTZ R155, R135, -R160 ;  /* 0x800000a0879b7220 */ /* 0x000fe40000410000 */
[-C--:B------:R-:W-:Y:S02]  /*4ef0*/  FMUL.FTZ R164, R132, -R7.reuse ;  /* 0x8000000784a47220 */ /* 0x080fe40000410000 */
[----:B------:R-:W-:Y:S02]  /*4f00*/  FFMA.FTZ R162, R133, R7, R162 ;  /* 0x0000000785a27223 */ /* 0x000fe400000100a2 */
[-C--:B------:R-:W-:Y:S01]  /*4f10*/  FFMA.FTZ R155, R137, R154.reuse, -R155 ;  /* 0x0000009a899b7223 */ /* 0x080fe2000001089b */
[----:B------:R-:W-:Y:S01]  /*4f20*/  CS2R R6, SRZ ;  /* 0x0000000000067805 */ /* 0x000fe2000001ff00 */
[----:B------:R-:W-:-:S02]  /*4f30*/  FMUL.FTZ R154, R135, -R154 ;  /* 0x8000009a879a7220 */ /* 0x000fc40000410000 */
[----:B------:R-:W-:Y:S02]  /*4f40*/  FFMA.FTZ R164, R133, R111, -R164 ;  /* 0x0000006f85a47223 */ /* 0x000fe400000108a4 */
[----:B------:R-:W-:Y:S01]  /*4f50*/  FMUL.FTZ R111, R135, -R162 ;  /* 0x800000a2876f7220 */ /* 0x000fe20000410000 */
[----:B------:R-:W3:Y:S01]  /*4f60*/  @!P2 LDS.128 R4, [UR4+0x1980] ;  /* 0x00198004ff04a984 */ /* 0x000ee20008000c00 */
[----:B------:R-:W-:Y:S01]  /*4f70*/  FFMA.FTZ R154, R137, R160, R154 ;  /* 0x000000a0899a7223 */ /* 0x000fe2000001009a */
[----:B------:R-:W-:Y:S01]  /*4f80*/  ISETP.GT.U32.AND P2, PT, R141, 0x1d, PT ;  /* 0x0000001d8d00780c */ /* 0x000fe20003f44070 */
[----:B0-----:R-:W-:Y:S02]  /*4f90*/  FMUL.FTZ R160, R157, R158 ;  /* 0x0000009e9da07220 */ /* 0x001fe40000410000 */
[-C--:B------:R-:W-:Y:S02]  /*4fa0*/  FFMA.FTZ R111, R137, R164.reuse, -R111 ;  /* 0x000000a4896f7223 */ /* 0x080fe4000001086f */
[----:B------:R-:W-:-:S02]  /*4fb0*/  FMUL.FTZ R163, R135, -R164 ;  /* 0x800000a487a37220 */ /* 0x000fc40000410000 */
[C---:B-1----:R-:W-:Y:S02]  /*4fc0*/  FMUL.FTZ R164, R157.reuse, R110 ;  /* 0x0000006e9da47220 */ /* 0x042fe40000410000 */
[C---:B--2---:R-:W-:Y:S02]  /*4fd0*/  FMUL.FTZ R165, R157.reuse, R161 ;  /* 0x000000a19da57220 */ /* 0x044fe40000410000 */
[CC--:B------:R-:W-:Y:S02]  /*4fe0*/  FFMA.FTZ R160, R114.reuse, R159.reuse, R160 ;  /* 0x0000009f72a07223 */ /* 0x0c0fe400000100a0 */
[C---:B------:R-:W-:Y:S02]  /*4ff0*/  FMUL.FTZ R159, R157.reuse, R159 ;  /* 0x0000009f9d9f7220 */ /* 0x040fe40000410000 */
[C---:B------:R-:W-:Y:S01]  /*5000*/  FFMA.FTZ R161, R114.reuse, R161, -R164 ;  /* 0x000000a172a17223 */ /* 0x040fe200000108a4 */
[----:B------:R-:W-:Y:S01]  /*5010*/  FSEL R160, R157, R160, !P3 ;  /* 0x000000a09da07208 */ /* 0x000fe20005800000 */
[----:B------:R-:W-:-:S02]  /*5020*/  FFMA.FTZ R164, R114, R110, R165 ;  /* 0x0000006e72a47223 */ /* 0x000fc400000100a5 */
[----:B------:R-:W-:Y:S02]  /*5030*/  @P3 FFMA.FTZ R114, R114, R158, -R159 ;  /* 0x0000009e72723223 */ /* 0x000fe4000001089f */
[C---:B------:R-:W-:Y:S01]  /*5040*/  FMUL.FTZ R158, R35.reuse, R151 ;  /* 0x00000097239e7220 */ /* 0x040fe20000410000 */
[----:B------:R-:W0:Y:S01]  /*5050*/  SHFL.UP PT, R160, R160, 0x1, RZ ;  /* 0x04200000a0a07989 */ /* 0x000e2200000e00ff */
[----:B------:R-:W-:Y:S02]  /*5060*/  FMUL.FTZ R157, R35, R156 ;  /* 0x0000009c239d7220 */ /* 0x000fe40000410000 */
[----:B------:R-:W-:Y:S01]  /*5070*/  @P3 FADD.FTZ R112, R112, R161 ;  /* 0x000000a170703221 */ /* 0x000fe20000010000 */
[----:B------:R1:W2:Y:S01]  /*5080*/  SHFL.DOWN PT, R156, R111, 0x1, 0x1f ;  /* 0x08201f006f9c7f89 */ /* 0x0002a200000e0000 */
[----:B------:R-:W-:Y:S01]  /*5090*/  @P3 FADD.FTZ R113, R113, R164 ;  /* 0x000000a471713221 */ /* 0x000fe20000010000 */
[----:B------:R-:W-:Y:S01]  /*50a0*/  ISETP.GT.U32.AND P3, PT, R141, 0x1b, PT ;  /* 0x0000001b8d00780c */ /* 0x000fe20003f64070 */
[----:B------:R-:W-:Y:S01]  /*50b0*/  FFMA.FTZ R110, R137, R162, R163 ;  /* 0x000000a2896e7223 */ /* 0x000fe200000100a3 */
[----:B------:R-:W4:Y:S01]  /*50c0*/  SHFL.UP PT, R114, R114, 0x1, RZ ;  /* 0x0420000072727989 */ /* 0x000f2200000e00ff */
[----:B------:R-:W-:-:S02]  /*50d0*/  FADD.FTZ R151, R158, R155 ;  /* 0x0000009b9e977221 */ /* 0x000fc40000010000 */
        /* <DEDUP_REMOVED lines=9> */
[CC--:B------:R-:W-:Y:S02]  /*5170*/  FMUL.FTZ R162, R110.reuse, R161.reuse ;  /* 0x000000a16ea27220 */ /* 0x0c0fe40000410000 */
        /* <DEDUP_REMOVED lines=8> */
.L_x_11206:
[----:B-123--:R-:W-:Y:S05]  /*5200*/  BSYNC B0 ;  /* 0x0000000000007941 */ /* 0x00efea0003800000 */
.L_x_11205:
[----:B------:R1:W2:Y:S01]  /*5210*/  SHFL.DOWN PT, R156, R111, 0x2, 0x1f ;  /* 0x08401f006f9c7f89 */ /* 0x0002a200000e0000 */
[----:B------:R-:W-:Y:S03]  /*5220*/  BSSY B0, `(.L_x_11207) ;  /* 0x0000010000007945 */ /* 0x000fe60003800000 */
[----:B0-----:R1:W0:Y:S04]  /*5230*/  SHFL.DOWN PT, R155, R110, 0x2, 0x1f ;  /* 0x08401f006e9b7f89 */ /* 0x00122800000e0000 */
[----:B------:R1:W3:Y:S04]  /*5240*/  SHFL.DOWN PT, R163, R151, 0x2, 0x1f ;  /* 0x08401f0097a37f89 */ /* 0x0002e800000e0000 */
[----:B------:R1:W4:Y:S01]  /*5250*/  SHFL.DOWN PT, R161, R154, 0x2, 0x1f ;  /* 0x08401f009aa17f89 */ /* 0x00032200000e0000 */
[----:B------:R-:W-:Y:S05]  /*5260*/  @P2 BRA `(.L_x_11208) ;  /* 0x000000b000002947 */ /* 0x000fea0003800000 */
[C---:B0-----:R-:W-:Y:S02]  /*5270*/  FMUL.FTZ R159, R110.reuse, R155 ;  /* 0x0000009b6e9f7220 */ /* 0x041fe40000410000 */
[----:B----4-:R-:W-:-:S02]  /*5280*/  FMUL.FTZ R162, R110, R161 ;  /* 0x000000a16ea27220 */ /* 0x010fc40000410000 */
[CC--:B---3--:R-:W-:Y:S02]  /*5290*/  FMUL.FTZ R164, R110.reuse, R163.reuse ;  /* 0x000000a36ea47220 */ /* 0x0c8fe40000410000 */
        /* <DEDUP_REMOVED lines=8> */
.L_x_11208:
[----:B------:R-:W-:Y:S05]  /*5320*/  BSYNC B0 ;  /* 0x0000000000007941 */ /* 0x000fea0003800000 */
.L_x_11207:
        /* <DEDUP_REMOVED lines=17> */
.L_x_11210:
[----:B------:R-:W-:Y:S05]  /*5440*/  BSYNC B0 ;  /* 0x0000000000007941 */ /* 0x000fea0003800000 */
.L_x_11209:
        /* <DEDUP_REMOVED lines=17> */
.L_x_11212:
[----:B------:R-:W-:Y:S05]  /*5560*/  BSYNC B0 ;  /* 0x0000000000007941 */ /* 0x000fea0003800000 */
.L_x_11211:
        /* <DEDUP_REMOVED lines=17> */
.L_x_11214:
[----:B------:R-:W-:Y:S05]  /*5680*/  BSYNC B0 ;  /* 0x0000000000007941 */ /* 0x000fea0003800000 */
.L_x_11213:
[----:B------:R-:W-:Y:S01]  /*5690*/  SHFL.DOWN PT, R165, R110, 0x1, 0x1f ;  /* 0x08201f006ea57f89 */ /* 0x000fe200000e0000 */
[----:B------:R-:W-:Y:S01]  /*56a0*/  ISETP.NE.AND P2, PT, R101, RZ, PT ;  /* 0x000000ff6500720c */ /* 0x000fe20003f45270 */
[----:B------:R-:W-:Y:S02]  /*56b0*/  BSSY B0, `(.L_x_11215) ;  /* 0x000015f000007945 */ /* 0x000fe40003800000 */
[----:B-1----:R-:W1:Y:S04]  /*56c0*/  SHFL.IDX PT, R156, R7, RZ, 0x1f ;  /* 0x00001fff079c7589 */ /* 0x002e6800000e0000 */
[----:B0-----:R-:W0:Y:S04]  /*56d0*/  SHFL.IDX PT, R155, R6, RZ, 0x1f ;  /* 0x00001fff069b7589 */ /* 0x001e2800000e0000 */
[----:B------:R-:W5:Y:S04]  /*56e0*/  SHFL.DOWN PT, R162, R111, 0x1, 0x1f ;  /* 0x08201f006fa27f89 */ /* 0x000f6800000e0000 */
[----:B----4-:R-:W4:Y:S04]  /*56f0*/  SHFL.DOWN PT, R161, R151, 0x1, 0x1f ;  /* 0x08201f0097a17f89 */ /* 0x010f2800000e0000 */
[----:B------:R-:W2:Y:S04]  /*5700*/  SHFL.DOWN PT, R159, R154, 0x1, 0x1f ;  /* 0x08201f009a9f7f89 */ /* 0x000ea800000e0000 */
[----:B--2---:R-:W-:Y:S01]  /*5710*/  SHFL.IDX PT, R111, R111, RZ, 0x1f ;  /* 0x00001fff6f6f7589 */ /* 0x004fe200000e0000 */
[----:B-1-3--:R-:W-:-:S03]  /*5720*/  @P1 FMUL.FTZ R163, R165, R156 ;  /* 0x0000009ca5a31220 */ /* 0x00afc60000410000 */
[----:B------:R-:W-:Y:S01]  /*5730*/  SHFL.IDX PT, R151, R151, RZ, 0x1f ;  /* 0x00001fff97977589 */ /* 0x000fe200000e0000 */
[----:B0-----:R-:W-:-:S03]  /*5740*/  @P1 FMUL.FTZ R165, R165, R155 ;  /* 0x0000009ba5a51220 */ /* 0x001fc60000410000 */
[----:B------:R-:W-:Y:S01]  /*5750*/  SHFL.IDX PT, R154, R154, RZ, 0x1f ;  /* 0x00001fff9a9a7589 */ /* 0x000fe200000e0000 */
[C---:B-----5:R-:W-:Y:S02]  /*5760*/  @P1 FFMA.FTZ R164, R162.reuse, R155, -R163 ;  /* 0x0000009ba2a41223 */ /* 0x060fe400000108a3 */
[----:B------:R-:W-:Y:S02]  /*5770*/  @P1 FFMA.FTZ R162, R162, R156, R165 ;  /* 0x0000009ca2a21223 */ /* 0x000fe400000100a5 */
[----:B----4-:R-:W-:Y:S02]  /*5780*/  @P1 FADD.FTZ R155, R161, R164 ;  /* 0x000000a4a19b1221 */ /* 0x010fe40000010000 */
[----:B------:R-:W-:Y:S02]  /*5790*/  FMUL.FTZ R161, R160, R10 ;  /* 0x0000000aa0a17220 */ /* 0x000fe40000410000 */
[----:B------:R-:W-:Y:S01]  /*57a0*/  @P1 FADD.FTZ R156, R159, R162 ;  /* 0x000000a29f9c1221 */ /* 0x000fe20000010000 */
[----:B------:R-:W-:Y:S01]  /*57b0*/  ISETP.NE.AND P1, PT, R100, RZ, PT ;  /* 0x000000ff6400720c */ /* 0x000fe20003f25270 */
[----:B------:R-:W-:-:S02]  /*57c0*/  FMUL.FTZ R163, R155, -R25 ;  /* 0x800000199ba37220 */ /* 0x000fc40000410000 */
[-C--:B------:R-:W-:Y:S02]  /*57d0*/  FMUL.FTZ R159, R160, R11.reuse ;  /* 0x0000000ba09f7220 */ /* 0x080fe40000410000 */
[----:B------:R-:W-:Y:S02]  /*57e0*/  FFMA.FTZ R160, R114, R11, R161 ;  /* 0x0000000b72a07223 */ /* 0x000fe400000100a1 */
[C---:B------:R-:W-:Y:S02]  /*57f0*/  FMUL.FTZ R25, R156.reuse, -R25 ;  /* 0x800000199c197220 */ /* 0x040fe40000410000 */
[----:B------:R-:W-:Y:S02]  /*5800*/  FFMA.FTZ R156, R156, R24, R163 ;  /* 0x000000189c9c7223 */ /* 0x000fe400000100a3 */
[----:B------:R-:W-:Y:S02]  /*5810*/  FFMA.FTZ R159, R114, R10, -R159 ;  /* 0x0000000a729f7223 */ /* 0x000fe4000001089f */
[----:B------:R-:W-:-:S02]  /*5820*/  @P0 FADD.FTZ R11, R113, R160 ;  /* 0x000000a0710b0221 */ /* 0x000fc40000010000 */
[----:B------:R-:W-:Y:S02]  /*5830*/  FFMA.FTZ R155, R155, R24, -R25 ;  /* 0x000000189b9b7223 */ /* 0x000fe40000010819 */
[----:B------:R-:W-:Y:S02]  /*5840*/  FADD.FTZ R153, -R153, R156 ;  /* 0x0000009c99997221 */ /* 0x000fe40000010100 */
[----:B------:R-:W-:Y:S01]  /*5850*/  @P0 FADD.FTZ R10, R112, R159 ;  /* 0x0000009f700a0221 */ /* 0x000fe20000010000 */
[----:B------:R-:W-:Y:S01]  /*5860*/  ISETP.GT.AND P0, PT, R100, 0x1e, PT ;  /* 0x0000001e6400780c */ /* 0x000fe20003f04270 */
[----:B------:R-:W-:Y:S02]  /*5870*/  FMUL.FTZ R25, R9, R11 ;  /* 0x0000000b09197220 */ /* 0x000fe40000410000 */
[----:B------:R-:W-:Y:S02]  /*5880*/  FADD.FTZ R152, R152, R155 ;  /* 0x0000009b98987221 */ /* 0x000fe40000010000 */
        /* <DEDUP_REMOVED lines=8> */
[----:B------:R-:W-:Y:S02]  /*5910*/  FADD.FTZ R150, R150, R113 ;  /* 0x0000007196967221 */ /* 0x000fe40000010000 */
[----:B------:R-:W-:Y:S02]  /*5920*/  FADD.FTZ R24, RZ, R9 ;  /* 0x00000009ff187221 */ /* 0x000fe40000010000 */
[----:B------:R-:W-:Y:S02]  /*5930*/  FMUL.FTZ R9, R135, R134 ;  /* 0x0000008687097220 */ /* 0x000fe40000410000 */
[----:B------:R-:W-:Y:S02]  /*5940*/  FADD.FTZ R113, -R144, R11 ;  /* 0x0000000b90717221 */ /* 0x000fe40000010100 */
        /* <DEDUP_REMOVED lines=8> */
[----:B------:R-:W-:Y:S02]  /*59d0*/  FADD.FTZ R139, -R139, R112 ;  /* 0x000000708b8b7221 */ /* 0x000fe40000010100 */
[----:B------:R-:W-:Y:S02]  /*59e0*/  FADD.FTZ R9, R129, R8 ;  /* 0x0000000881097221 */ /* 0x000fe40000010000 */
        /* <DEDUP_REMOVED lines=8> */
[----:B------:R-:W-:-:S02]  /*5a70*/  FFMA.FTZ R8, R125, R139, R8 ;  /* 0x0000008b7d087223 */ /* 0x000fc40000010008 */
[----:B------:R-:W-:Y:S02]  /*5a80*/  FADD.FTZ R126, R126, R11 ;  /* 0x0000000b7e7e7221 */ /* 0x000fe40000010000 */
[----:B------:R-:W-:Y:S02]  /*5a90*/  FADD.FTZ R142, R142, R129 ;  /* 0x000000818e8e7221 */ /* 0x000fe40000010000 */
[----:B------:R-:W-:Y:S02]  /*5aa0*/  FADD.FTZ R112, RZ, R10 ;  /* 0x0000000aff707221 */ /* 0x000fe40000010000 */
[----:B------:R-:W-:Y:S02]  /*5ab0*/  FADD.FTZ R145, -R145, R8 ;  /* 0x0000000891917221 */ /* 0x000fe40000010100 */
[----:B------:R-:W-:Y:S02]  /*5ac0*/  FMUL.FTZ R10, R130, R126 ;  /* 0x0000007e820a7220 */ /* 0x000fe40000410000 */
[----:B------:R-:W-:-:S02]  /*5ad0*/  FMUL.FTZ R114, R127, -R142 ;  /* 0x8000008e7f727220 */ /* 0x000fc40000410000 */
[-C--:B------:R-:W-:Y:S02]  /*5ae0*/  FMUL.FTZ R8, R130, R112.reuse ;  /* 0x0000007082087220 */ /* 0x080fe40000410000 */
[-C--:B------:R-:W-:Y:S02]  /*5af0*/  FMUL.FTZ R11, R127, -R145.reuse ;  /* 0x800000917f0b7220 */ /* 0x080fe40000410000 */
[C---:B------:R-:W-:Y:S02]  /*5b00*/  FFMA.FTZ R10, R131.reuse, R112, R10 ;  /* 0x00000070830a7223 */ /* 0x040fe4000001000a */
[C---:B------:R-:W-:Y:S02]  /*5b10*/  FFMA.FTZ R155, R128.reuse, R145, R114 ;  /* 0x00000091809b7223 */ /* 0x040fe40000010072 */
[----:B------:R-:W-:Y:S02]  /*5b20*/  FFMA.FTZ R8, R131, R126, -R8 ;  /* 0x0000007e83087223 */ /* 0x000fe40000010808 */
[----:B------:R-:W-:-:S02]  /*5b30*/  FFMA.FTZ R11, R128, R142, -R11 ;  /* 0x0000008e800b7223 */ /* 0x000fc4000001080b */
[----:B------:R-:W-:Y:S02]  /*5b40*/  FADD.FTZ R129, RZ, R10 ;  /* 0x0000000aff817221 */ /* 0x000fe40000010000 */
[----:B------:R-:W-:Y:S02]  /*5b50*/  FADD.FTZ R155, -R138, R155 ;  /* 0x0000009b8a9b7221 */ /* 0x000fe40000010100 */
[----:B------:R-:W-:Y:S02]  /*5b60*/  FADD.FTZ R121, R121, R8 ;  /* 0x0000000879797221 */ /* 0x000fe40000010000 */
[----:B------:R-:W-:Y:S02]  /*5b70*/  FADD.FTZ R148, R148, R11 ;  /* 0x0000000b94947221 */ /* 0x000fe40000010000 */
[----:B------:R-:W-:Y:S02]  /*5b80*/  FMUL.FTZ R8, R127, R129 ;  /* 0x000000817f087220 */ /* 0x000fe40000410000 */
[----:B------:R-:W-:-:S02]  /*5b90*/  FMUL.FTZ R10, R130, -R155 ;  /* 0x8000009b820a7220 */ /* 0x000fc40000410000 */
[-C--:B------:R-:W-:Y:S02]  /*5ba0*/  FMUL.FTZ R127, R127, R121.reuse ;  /* 0x000000797f7f7220 */ /* 0x080fe40000410000 */
[-C--:B------:R-:W-:Y:S02]  /*5bb0*/  FMUL.FTZ R130, R130, -R148.reuse ;  /* 0x8000009482827220 */ /* 0x080fe40000410000 */
[C---:B------:R-:W-:Y:S02]  /*5bc0*/  FFMA.FTZ R11, R128.reuse, R121, -R8 ;  /* 0x00000079800b7223 */ /* 0x040fe40000010808 */
[C---:B------:R-:W-:Y:S02]  /*5bd0*/  FFMA.FTZ R159, R131.reuse, R148, -R10 ;  /* 0x00000094839f7223 */ /* 0x040fe4000001080a */
        /* <DEDUP_REMOVED lines=10> */
[----:B------:R-:W-:Y:S02]  /*5c80*/  FFMA.FTZ R10, R125, R114, R10 ;  /* 0x000000727d0a7223 */ /* 0x000fe4000001000a */
[----:B------:R-:W-:Y:S02]  /*5c90*/  FFMA.FTZ R120, R133, R147, R120 ;  /* 0x0000009385787223 */ /* 0x000fe40000010078 */
        /* <DEDUP_REMOVED lines=10> */
[----:B------:R-:W-:Y:S02]  /*5d40*/  FFMA.FTZ R117, R123, R11, -R10 ;  /* 0x0000000b7b757223 */ /* 0x000fe4000001080a */
[----:B------:R-:W-:Y:S02]  /*5d50*/  FFMA.FTZ R127, R137, R124, -R127 ;  /* 0x0000007c897f7223 */ /* 0x000fe4000001087f */
[----:B------:R-:W-:Y:S02]  /*5d60*/  FFMA.FTZ R122, R123, R125, R122 ;  /* 0x0000007d7b7a7223 */ /* 0x000fe4000001007a */
[----:B------:R-:W-:-:S02]  /*5d70*/  FFMA.FTZ R128, R137, R120, R135 ;  /* 0x0000007889807223 */ /* 0x000fc40000010087 */
[----:B------:R-:W-:Y:S02]  /*5d80*/  FADD.FTZ R10, R116, R117 ;  /* 0x00000075740a7221 */ /* 0x000fe40000010000 */
[----:B------:R-:W-:Y:S02]  /*5d90*/  FADD.FTZ R158, R158, R127 ;  /* 0x0000007f9e9e7221 */ /* 0x000fe40000010000 */
[----:B------:R-:W-:Y:S02]  /*5da0*/  FADD.FTZ R116, RZ, R122 ;  /* 0x0000007aff747221 */ /* 0x000fe40000010000 */
[----:B------:R-:W-:Y:S02]  /*5db0*/  FFMA.FTZ R117, R35, R134, RZ ;  /* 0x0000008623757223 */ /* 0x000fe400000100ff */
[----:B------:R-:W-:Y:S02]  /*5dc0*/  FADD.FTZ R157, -R157, R128 ;  /* 0x000000809d9d7221 */ /* 0x000fe40000010100 */
[----:B------:R-:W-:-:S02]  /*5dd0*/  FMUL.FTZ R128, R118, R116 ;  /* 0x0000007476807220 */ /* 0x000fc40000410000 */
[----:B------:R-:W-:Y:S02]  /*5de0*/  FFMA.FTZ R127, R34, R9, R117 ;  /* 0x00000009227f7223 */ /* 0x000fe40000010075 */
[----:B------:R-:W-:Y:S02]  /*5df0*/  FMUL.FTZ R135, R118, R10 ;  /* 0x0000000a76877220 */ /* 0x000fe40000410000 */
[----:B------:R-:W-:Y:S02]  /*5e00*/  FMUL.FTZ R123, R158, R76 ;  /* 0x0000004c9e7b7220 */ /* 0x000fe40000410000 */
[-C--:B------:R-:W-:Y:S02]  /*5e10*/  FFMA.FTZ R117, R77, -R74.reuse, R9 ;  /* 0x8000004a4d757223 */ /* 0x080fe40000010009 */
[----:B------:R-:W-:Y:S02]  /*5e20*/  FMUL.FTZ R118, R124, R74 ;  /* 0x0000004a7c767220 */ /* 0x000fe40000410000 */
[----:B------:R-:W-:-:S02]  /*5e30*/  FMUL.FTZ R9, R157, R76 ;  /* 0x0000004c9d097220 */ /* 0x000fc40000410000 */
[----:B------:R-:W-:Y:S02]  /*5e40*/  FFMA.FTZ R134, R79, -R76, R134 ;  /* 0x8000004c4f867223 */ /* 0x000fe40000010086 */
[----:B------:R-:W-:Y:S02]  /*5e50*/  FMUL.FTZ R122, R24, R123 ;  /* 0x0000007b187a7220 */ /* 0x000fe40000410000 */
[----:B------:R-:W-:Y:S02]  /*5e60*/  FFMA.FTZ R128, R119, R10, -R128 ;  /* 0x0000000a77807223 */ /* 0x000fe40000010880 */
[----:B------:R-:W-:Y:S02]  /*5e70*/  FMUL.FTZ R132, R120, R74 ;  /* 0x0000004a78847220 */ /* 0x000fe40000410000 */
[----:B------:R-:W-:Y:S02]  /*5e80*/  FMUL.FTZ R131, R25, R118 ;  /* 0x0000007619837220 */ /* 0x000fe40000410000 */
[----:B------:R-:W-:-:S02]  /*5e90*/  FFMA.FTZ R135, R119, R116, R135 ;  /* 0x0000007477877223 */ /* 0x000fc40000010087 */
[-C--:B------:R-:W-:Y:S02]  /*5ea0*/  FMUL.FTZ R119, R24, R9.reuse ;  /* 0x0000000918777220 */ /* 0x080fe40000410000 */
[----:B------:R-:W-:Y:S02]  /*5eb0*/  FFMA.FTZ R130, R134, R9, -R122 ;  /* 0x0000000986827223 */ /* 0x000fe4000001087a */
[-C--:B------:R-:W-:Y:S02]  /*5ec0*/  FFMA.FTZ R9, R117, R132.reuse, -R131 ;  /* 0x0000008475097223 */ /* 0x080fe40000010883 */
[----:B------:R-:W-:Y:S02]  /*5ed0*/  FMUL.FTZ R132, R25, R132 ;  /* 0x0000008419847220 */ /* 0x000fe40000410000 */
[----:B------:R-:W-:Y:S02]  /*5ee0*/  FFMA.FTZ R122, R123, R134, R119 ;  /* 0x000000867b7a7223 */ /* 0x000fe40000010077 */
[----:B------:R-:W-:-:S02]  /*5ef0*/  FMUL.FTZ R119, R146, R72 ;  /* 0x0000004892777220 */ /* 0x000fc40000410000 */
[----:B------:R-:W-:Y:S02]  /*5f00*/  FFMA.FTZ R133, R33, R126, R127 ;  /* 0x0000007e21857223 */ /* 0x000fe4000001007f */
[----:B------:R-:W-:Y:S02]  /*5f10*/  FFMA.FTZ R127, R118, R117, R132 ;  /* 0x00000075767f7223 */ /* 0x000fe40000010084 */
[-C--:B------:R-:W-:Y:S02]  /*5f20*/  FFMA.FTZ R126, R75, -R72.reuse, R126 ;  /* 0x800000484b7e7223 */ /* 0x080fe4000001007e */
[----:B------:R-:W-:Y:S02]  /*5f30*/  FMUL.FTZ R137, R147, R72 ;  /* 0x0000004893897220 */ /* 0x000fe40000410000 */
[----:B------:R-:W-:Y:S02]  /*5f40*/  FMUL.FTZ R132, R112, R119 ;  /* 0x0000007770847220 */ /* 0x000fe40000410000 */
[----:B------:R-:W-:-:S02]  /*5f50*/  FADD.FTZ R122, RZ, R122 ;  /* 0x0000007aff7a7221 */ /* 0x000fc40000010000 */
[-C--:B------:R-:W-:Y:S02]  /*5f60*/  FFMA.FTZ R138, R126, R137.reuse, -R132 ;  /* 0x000000897e8a7223 */ /* 0x080fe40000010884 */
[----:B------:R-:W-:Y:S02]  /*5f70*/  FMUL.FTZ R144, R155, R70 ;  /* 0x000000469b907220 */ /* 0x000fe40000410000 */
[----:B------:R-:W-:Y:S02]  /*5f80*/  FMUL.FTZ R137, R112, R137 ;  /* 0x0000008970897220 */ /* 0x000fe40000410000 */
[----:B------:R-:W-:Y:S02]  /*5f90*/  FADD.FTZ R131, R122, R127 ;  /* 0x0000007f7a837221 */ /* 0x000fe40000010000 */
[----:B------:R-:W-:Y:S02]  /*5fa0*/  FFMA.FTZ R127, R32, R121, R133 ;  /* 0x00000079207f7223 */ /* 0x000fe40000010085 */
[----:B------:R-:W-:-:S02]  /*5fb0*/  FADD.FTZ R130, RZ, R130 ;  /* 0x00000082ff827221 */ /* 0x000fc40000010000 */
[-C--:B------:R-:W-:Y:S02]  /*5fc0*/  FFMA.FTZ R121, R73, -R70.reuse, R121 ;  /* 0x8000004649797223 */ /* 0x080fe40000010079 */
[----:B------:R-:W-:Y:S02]  /*5fd0*/  FMUL.FTZ R122, R148, R70 ;  /* 0x00000046947a7220 */ /* 0x000fe40000410000 */
[----:B------:R-:W-:Y:S02]  /*5fe0*/  FMUL.FTZ R133, R129, R144 ;  /* 0x0000009081857220 */ /* 0x000fe40000410000 */
[----:B------:R-:W-:Y:S02]  /*5ff0*/  FFMA.FTZ R132, R119, R126, R137 ;  /* 0x0000007e77847223 */ /* 0x000fe40000010089 */
[----:B------:R-:W-:Y:S02]  /*6000*/  FADD.FTZ R9, R130, R9 ;  /* 0x0000000982097221 */ /* 0x000fe40000010000 */
[----:B------:R-:W-:-:S02]  /*6010*/  FFMA.FTZ R130, R122, R121, R133 ;  /* 0x000000797a827223 */ /* 0x000fc40000010085 */
[----:B------:R-:W-:Y:S02]  /*6020*/  FMUL.FTZ R137, R129, R122 ;  /* 0x0000007a81897220 */ /* 0x000fe40000410000 */
[----:B------:R-:W-:Y:S02]  /*6030*/  FADD.FTZ R131, R131, R132 ;  /* 0x0000008483837221 */ /* 0x000fe40000010000 */
[----:B------:R-:W-:Y:S02]  /*6040*/  FADD.FTZ R133, R115, R128 ;  /* 0x0000008073857221 */ /* 0x000fe40000010000 */
[----:B------:R-:W-:Y:S02]  /*6050*/  FMUL.FTZ R115, R142, R68 ;  /* 0x000000448e737220 */ /* 0x000fe40000410000 */
[----:B------:R-:W-:Y:S02]  /*6060*/  FADD.FTZ R138, R9, R138 ;  /* 0x0000008a098a7221 */ /* 0x000fe40000010000 */
[----:B------:R-:W-:-:S02]  /*6070*/  FFMA.FTZ R137, R121, R144, -R137 ;  /* 0x0000009079897223 */ /* 0x000fc40000010889 */
[----:B------:R-:W-:Y:S02]  /*6080*/  FADD.FTZ R9, R131, R130 ;  /* 0x0000008283097221 */ /* 0x000fe40000010000 */
[----:B------:R-:W-:Y:S02]  /*6090*/  FFMA.FTZ R130, R35, -R24, RZ ;  /* 0x8000001823827223 */ /* 0x000fe400000100ff */
[-C--:B------:R-:W-:Y:S02]  /*60a0*/  FFMA.FTZ R128, R71, -R68.reuse, R8 ;  /* 0x8000004447807223 */ /* 0x080fe40000010008 */
[----:B------:R-:W-:Y:S02]  /*60b0*/  FMUL.FTZ R143, R145, R68 ;  /* 0x00000044918f7220 */ /* 0x000fe40000410000 */
[----:B------:R-:W-:Y:S02]  /*60c0*/  FMUL.FTZ R144, R114, R115 ;  /* 0x0000007372907220 */ /* 0x000fe40000410000 */
[----:B------:R-:W-:-:S02]  /*60d0*/  FFMA.FTZ R132, R34, -R25, R130 ;  /* 0x8000001922847223 */ /* 0x000fc40000010082 */
[-C--:B------:R-:W-:Y:S02]  /*60e0*/  FFMA.FTZ R144, R128, R143.reuse, -R144 ;  /* 0x0000008f80907223 */ /* 0x080fe40000010890 */
[----:B------:R-:W-:Y:S02]  /*60f0*/  FFMA.FTZ R127, R31, R8, R127 ;  /* 0x000000081f7f7223 */ /* 0x000fe4000001007f */
[----:B------:R-:W-:Y:S02]  /*6100*/  FMUL.FTZ R143, R114, R143 ;  /* 0x0000008f728f7220 */ /* 0x000fe40000410000 */
[-C--:B------:R-:W-:Y:S02]  /*6110*/  FMUL.FTZ R156, R139, R66.reuse ;  /* 0x000000428b9c7220 */ /* 0x080fe40000410000 */
[----:B------:R-:W-:Y:S02]  /*6120*/  FADD.FTZ R131, R138, R137 ;  /* 0x000000898a837221 */ /* 0x000fe40000010000 */
[----:B------:R-:W-:-:S02]  /*6130*/  FMUL.FTZ R130, R136, R66 ;  /* 0x0000004288827220 */ /* 0x000fc40000410000 */
[----:B------:R-:W-:Y:S02]  /*6140*/  FFMA.FTZ R132, R33, -R112, R132 ;  /* 0x8000007021847223 */ /* 0x000fe40000010084 */
[----:B------:R-:W-:Y:S02]  /*6150*/  FFMA.FTZ R8, R30, R11, R127 ;  /* 0x0000000b1e087223 */ /* 0x000fe4000001007f */
[----:B------:R-:W-:Y:S02]  /*6160*/  FFMA.FTZ R138, R115, R128, R143 ;  /* 0x00000080738a7223 */ /* 0x000fe4000001008f */
[----:B------:R-:W-:Y:S02]  /*6170*/  FFMA.FTZ R127, R69, -R66, R11 ;  /* 0x80000042457f7223 */ /* 0x000fe4000001000b */
[C---:B------:R-:W-:Y:S02]  /*6180*/  FMUL.FTZ R137, R125.reuse, R156 ;  /* 0x0000009c7d897220 */ /* 0x040fe40000410000 */
[----:B------:R-:W-:-:S02]  /*6190*/  FMUL.FTZ R143, R125, R130 ;  /* 0x000000827d8f7220 */ /* 0x000fc40000410000 */
[----:B------:R-:W-:Y:S02]  /*61a0*/  FFMA.FTZ R132, R32, -R129, R132 ;  /* 0x8000008120847223 */ /* 0x000fe40000010084 */
[----:B------:R-:W-:Y:S02]  /*61b0*/  FADD.FTZ R144, R131, R144 ;  /* 0x0000009083907221 */ /* 0x000fe40000010000 */
[----:B------:R-:W-:Y:S02]  /*61c0*/  FADD.FTZ R11, R9, R138 ;  /* 0x0000008a090b7221 */ /* 0x000fe40000010000 */
[----:B------:R-:W-:Y:S02]  /*61d0*/  FMUL.FTZ R131, R150, R64 ;  /* 0x0000004096837220 */ /* 0x000fe40000410000 */
[----:B------:R-:W-:Y:S02]  /*61e0*/  FFMA.FTZ R138, R130, R127, R137 ;  /* 0x0000007f828a7223 */ /* 0x000fe40000010089 */
[----:B------:R-:W-:-:S02]  /*61f0*/  FFMA.FTZ R9, R127, R156, -R143 ;  /* 0x0000009c7f097223 */ /* 0x000fc4000001088f */
[----:B------:R-:W-:Y:S02]  /*6200*/  FFMA.FTZ R137, R31, -R114, R132 ;  /* 0x800000721f897223 */ /* 0x000fe40000010084 */
[----:B------:R-:W-:Y:S02]  /*6210*/  FFMA.FTZ R8, R29, R10, R8 ;  /* 0x0000000a1d087223 */ /* 0x000fe40000010008 */
[-C--:B------:R-:W-:Y:S02]  /*6220*/  FFMA.FTZ R132, R67, -R64.reuse, R10 ;  /* 0x8000004043847223 */ /* 0x080fe4000001000a */
[----:B------:R-:W-:Y:S02]  /*6230*/  FMUL.FTZ R149, R113, R64 ;  /* 0x0000004071957220 */ /* 0x000fe40000410000 */
[----:B------:R-:W-:Y:S02]  /*6240*/  FMUL.FTZ R156, R116, R131 ;  /* 0x00000083749c7220 */ /* 0x000fe40000410000 */
[----:B------:R-:W-:-:S02]  /*6250*/  FADD.FTZ R11, R11, R138 ;  /* 0x0000008a0b0b7221 */ /* 0x000fc40000010000 */
[----:B------:R-:W-:Y:S02]  /*6260*/  FADD.FTZ R135, RZ, R135 ;  /* 0x00000087ff877221 */ /* 0x000fe40000010000 */
[-C--:B------:R-:W-:Y:S02]  /*6270*/  FMUL.FTZ R138, R152, R62.reuse ;  /* 0x0000003e988a7220 */ /* 0x080fe40000410000 */
[----:B------:R-:W-:Y:S02]  /*6280*/  FFMA.FTZ R143, R28, R133, R8 ;  /* 0x000000851c8f7223 */ /* 0x000fe40000010008 */
[-C--:B------:R-:W-:Y:S02]  /*6290*/  FFMA.FTZ R8, R132, R149.reuse, -R156 ;  /* 0x0000009584087223 */ /* 0x080fe4000001089c */
[----:B------:R-:W-:Y:S01]  /*62a0*/  FMUL.FTZ R149, R116, R149 ;  /* 0x0000009574957220 */ /* 0x000fe20000410000 */
[----:B------:R-:W0:Y:S01]  /*62b0*/  SHFL.DOWN PT, R161, R143, 0x1, 0x1f ;  /* 0x08201f008fa17f89 */ /* 0x000e2200000e0000 */
[----:B------:R-:W-:-:S02]  /*62c0*/  FMUL.FTZ R10, R153, R62 ;  /* 0x0000003e990a7220 */ /* 0x000fc40000410000 */
[----:B------:R-:W-:Y:S02]  /*62d0*/  FFMA.FTZ R133, R65, -R62, R133 ;  /* 0x8000003e41857223 */ /* 0x000fe40000010085 */
[----:B------:R-:W-:Y:S02]  /*62e0*/  FMUL.FTZ R156, R135, R138 ;  /* 0x0000008a879c7220 */ /* 0x000fe40000410000 */
[----:B------:R-:W-:Y:S02]  /*62f0*/  FADD.FTZ R9, R144, R9 ;  /* 0x0000000990097221 */ /* 0x000fe40000010000 */
[----:B------:R-:W-:Y:S02]  /*6300*/  FFMA.FTZ R144, R131, R132, R149 ;  /* 0x0000008483907223 */ /* 0x000fe40000010095 */
[----:B------:R-:W-:Y:S02]  /*6310*/  FFMA.FTZ R149, R133, R10, -R156 ;  /* 0x0000000a85957223 */ /* 0x000fe4000001089c */
[----:B------:R-:W-:-:S02]  /*6320*/  FFMA.FTZ R137, R30, -R125, R137 ;  /* 0x8000007d1e897223 */ /* 0x000fc40000010089 */
[----:B------:R-:W-:Y:S02]  /*6330*/  FMUL.FTZ R10, R135, R10 ;  /* 0x0000000a870a7220 */ /* 0x000fe40000410000 */
[----:B------:R-:W-:Y:S02]  /*6340*/  FADD.FTZ R11, R11, R144 ;  /* 0x000000900b0b7221 */ /* 0x000fe40000010000 */
[----:B------:R-:W-:Y:S02]  /*6350*/  FFMA.FTZ R137, R29, -R116, R137 ;  /* 0x800000741d897223 */ /* 0x000fe40000010089 */
[----:B------:R-:W-:Y:S02]  /*6360*/  FADD.FTZ R8, R9, R8 ;  /* 0x0000000809087221 */ /* 0x000fe40000010000 */
[----:B------:R-:W-:Y:S02]  /*6370*/  FFMA.FTZ R10, R138, R133, R10 ;  /* 0x000000858a0a7223 */ /* 0x000fe4000001000a */
[----:B------:R-:W-:-:S02]  /*6380*/  FFMA.FTZ R137, R28, -R135, R137 ;  /* 0x800000871c897223 */ /* 0x000fc40000010089 */
[----:B------:R-:W-:Y:S02]  /*6390*/  FADD.FTZ R149, R8, R149 ;  /* 0x0000009508957221 */ /* 0x000fe40000010000 */
[----:B------:R-:W-:Y:S01]  /*63a0*/  FADD.FTZ R144, R11, R10 ;  /* 0x0000000a0b907221 */ /* 0x000fe20000010000 */
[----:B------:R-:W1:Y:S01]  /*63b0*/  SHFL.DOWN PT, R160, R137, 0x1, 0x1f ;  /* 0x08201f0089a07f89 */ /* 0x000e6200000e0000 */
[----:B------:R-:W-:Y:S01]  /*63c0*/  MOV R10, R143 ;  /* 0x0000008f000a7202 */ /* 0x000fe20000000f00 */
[----:B------:R-:W-:Y:S01]  /*63d0*/  FADD.FTZ R53, R138, R53 ;  /* 0x000000358a357221 */ /* 0x000fe20000010000 */
[----:B------:R-:W-:Y:S01]  /*63e0*/  MOV R11, R137 ;  /* 0x00000089000b7202 */ /* 0x000fe20000000f00 */
[----:B------:R-:W2:Y:S01]  /*63f0*/  SHFL.DOWN PT, R156, R149, 0x1, 0x1f ;  /* 0x08201f00959c7f89 */ /* 0x000ea200000e0000 */
[----:B------:R-:W-:Y:S01]  /*6400*/  MOV R9, R149 ;  /* 0x0000009500097202 */ /* 0x000fe20000000f00 */
[----:B0-----:R-:W-:Y:S01]  /*6410*/  @!P0 FADD.FTZ R10, R10, R161 ;  /* 0x000000a10a0a8221 */ /* 0x001fe20000010000 */
[----:B------:R-:W-:Y:S01]  /*6420*/  MOV R8, R144 ;  /* 0x0000009000087202 */ /* 0x000fe20000000f00 */
[----:B------:R-:W0:Y:S01]  /*6430*/  SHFL.DOWN PT, R159, R144, 0x1, 0x1f ;  /* 0x08201f00909f7f89 */ /* 0x000e2200000e0000 */
[----:B------:R-:W-:-:S02]  /*6440*/  FADD.FTZ R54, R131, R54 ;  /* 0x0000003683367221 */ /* 0x000fc40000010000 */
[----:B------:R-:W-:Y:S01]  /*6450*/  FADD.FTZ R55, R130, R55 ;  /* 0x0000003782377221 */ /* 0x000fe20000010000 */
[----:B------:R-:W-:Y:S01]  /*6460*/  SHFL.DOWN PT, R143, R10, 0x2, 0x1f ;  /* 0x08401f000a8f7f89 */ /* 0x000fe200000e0000 */
[----:B------:R-:W-:Y:S02]  /*6470*/  FADD.FTZ R56, R115, R56 ;  /* 0x0000003873387221 */ /* 0x000fe40000010000 */
[----:B------:R-:W-:Y:S01]  /*6480*/  FADD.FTZ R57, R122, R57 ;  /* 0x000000397a397221 */ /* 0x000fe20000010000 */
[----:B------:R-:W3:Y:S01]  /*6490*/  SHFL.IDX PT, R149, R110, RZ, 0x1f ;  /* 0x00001fff6e957589 */ /* 0x000ee200000e0000 */
[----:B------:R-:W-:Y:S02]  /*64a0*/  FADD.FTZ R58, R119, R58 ;  /* 0x0000003a773a7221 */ /* 0x000fe40000010000 */
[----:B------:R-:W-:Y:S02]  /*64b0*/  FADD.FTZ R59, R118, R59 ;  /* 0x0000003b763b7221 */ /* 0x000fe40000010000 */
[----:B------:R-:W-:-:S02]  /*64c0*/  FADD.FTZ R60, R123, R60 ;  /* 0x0000003c7b3c7221 */ /* 0x000fc40000010000 */
[----:B-1----:R-:W-:Y:S02]  /*64d0*/  @!P0 FADD.FTZ R11, R11, R160 ;  /* 0x000000a00b0b8221 */ /* 0x002fe40000010000 */
[----:B--2---:R-:W-:-:S03]  /*64e0*/  @!P0 FADD.FTZ R9, R9, R156 ;  /* 0x0000009c09098221 */ /* 0x004fc60000010000 */
[----:B------:R-:W1:Y:S01]  /*64f0*/  SHFL.DOWN PT, R160, R11, 0x2, 0x1f ;  /* 0x08401f000ba07f89 */ /* 0x000e6200000e0000 */
[----:B0-----:R-:W-:-:S03]  /*6500*/  @!P0 FADD.FTZ R8, R8, R159 ;  /* 0x0000009f08088221 */ /* 0x001fc60000010000 */
[----:B------:R-:W0:Y:S01]  /*6510*/  SHFL.DOWN PT, R144, R9, 0x2, 0x1f ;  /* 0x08401f0009907f89 */ /* 0x000e2200000e0000 */
[----:B------:R-:W-:Y:S01]  /*6520*/  ISETP.GT.AND P0, PT, R100, 0x1d, PT ;  /* 0x0000001d6400780c */ /* 0x000fe20003f04270 */
[----:B------:R-:W-:Y:S02]  /*6530*/  FMUL.FTZ R159, R23, R152 ;  /* 0x00000098179f7220 */ /* 0x000fe40000410000 */
[----:B------:R-:W2:Y:S01]  /*6540*/  SHFL.DOWN PT, R137, R8, 0x2, 0x1f ;  /* 0x08401f0008897f89 */ /* 0x000ea200000e0000 */
[C---:B---3--:R-:W-:Y:S02]  /*6550*/  FMUL.FTZ R156, R149.reuse, R7 ;  /* 0x00000007959c7220 */ /* 0x048fe40000410000 */
[-C--:B------:R-:W-:Y:S02]  /*6560*/  FMUL.FTZ R162, R149, R6.reuse ;  /* 0x0000000695a27220 */ /* 0x080fe40000410000 */
[----:B------:R-:W-:Y:S02]  /*6570*/  FFMA.FTZ R156, R111, R6, -R156 ;  /* 0x000000066f9c7223 */ /* 0x000fe4000001089c */
[----:B------:R-:W-:-:S03]  /*6580*/  FMUL.FTZ R6, R149, R5 ;  /* 0x0000000595067220 */ /* 0x000fc60000410000 */
[----:B------:R-:W-:Y:S02]  /*6590*/  @!P0 FADD.FTZ R10, R10, R143 ;  /* 0x0000008f0a0a8221 */ /* 0x000fe40000010000 */
[----:B------:R-:W-:Y:S02]  /*65a0*/  FFMA.FTZ R7, R111, R7, R162 ;  /* 0x000000076f077223 */ /* 0x000fe400000100a2 */
[----:B-1----:R-:W-:Y:S01]  /*65b0*/  @!P0 FADD.FTZ R11, R11, R160 ;  /* 0x000000a00b0b8221 */ /* 0x002fe20000010000 */
[----:B------:R-:W1:Y:S01]  /*65c0*/  SHFL.DOWN PT, R143, R10, 0x4, 0x1f ;  /* 0x08801f000a8f7f89 */ /* 0x000e6200000e0000 */
[-C--:B------:R-:W-:Y:S02]  /*65d0*/  FMUL.FTZ R160, R149, R4.reuse ;  /* 0x0000000495a07220 */ /* 0x080fe40000410000 */
[----:B0-----:R-:W-:Y:S02]  /*65e0*/  @!P0 FADD.FTZ R9, R9, R144 ;  /* 0x0000009009098221 */ /* 0x001fe40000010000 */
[----:B------:R-:W0:Y:S01]  /*65f0*/  SHFL.DOWN PT, R144, R11, 0x4, 0x1f ;  /* 0x08801f000b907f89 */ /* 0x000e2200000e0000 */
[----:B------:R-:W-:-:S02]  /*6600*/  FFMA.FTZ R4, R111, R4, -R6 ;  /* 0x000000046f047223 */ /* 0x000fc40000010806 */
[----:B--2---:R-:W-:Y:S01]  /*6610*/  @!P0 FADD.FTZ R8, R8, R137 ;  /* 0x0000008908088221 */ /* 0x004fe20000010000 */
[----:B------:R-:W2:Y:S01]  /*6620*/  SHFL.DOWN PT, R110, R9, 0x4, 0x1f ;  /* 0x08801f00096e7f89 */ /* 0x000ea200000e0000 */
[----:B------:R-:W-:Y:S01]  /*6630*/  ISETP.GT.AND P0, PT, R100, 0x1b, PT ;  /* 0x0000001b6400780c */ /* 0x000fe20003f04270 */
[----:B------:R-:W-:Y:S02]  /*6640*/  FFMA.FTZ R6, R22, R153, -R159 ;  /* 0x0000009916067223 */ /* 0x000fe4000001089f */
[----:B------:R-:W3:Y:S01]  /*6650*/  SHFL.DOWN PT, R137, R8, 0x4, 0x1f ;  /* 0x08801f0008897f89 */ /* 0x000ee200000e0000 */
[----:B------:R-:W-:Y:S02]  /*6660*/  FFMA.FTZ R5, R111, R5, R160 ;  /* 0x000000056f057223 */ /* 0x000fe400000100a0 */
[----:B------:R-:W-:Y:S02]  /*6670*/  FMUL.FTZ R135, R135, R6 ;  /* 0x0000000687877220 */ /* 0x000fe40000410000 */
[----:B------:R-:W-:-:S02]  /*6680*/  FADD.FTZ R6, R151, R156 ;  /* 0x0000009c97067221 */ /* 0x000fc40000010000 */
[----:B------:R-:W-:Y:S02]  /*6690*/  FADD.FTZ R7, R154, R7 ;  /* 0x000000079a077221 */ /* 0x000fe40000010000 */
[C---:B------:R-:W-:Y:S02]  /*66a0*/  FMUL.FTZ R111, R23.reuse, R150 ;  /* 0x00000096176f7220 */ /* 0x040fe40000410000 */
[----:B-1----:R-:W-:Y:S01]  /*66b0*/  @!P0 FADD.FTZ R10, R10, R143 ;  /* 0x0000008f0a0a8221 */ /* 0x002fe20000010000 */
[----:B------:R1:W-:Y:S01]  /*66c0*/  @!P2 STS.128 [UR4+0x1980], R4 ;  /* 0x00198004ff00a988 */ /* 0x0003e20008000c04 */
[-C--:B------:R-:W-:Y:S02]  /*66d0*/  FFMA.FTZ R111, R22, R113.reuse, -R111 ;  /* 0x00000071166f7223 */ /* 0x080fe4000001086f */
[----:B------:R-:W-:Y:S01]  /*66e0*/  FMUL.FTZ R113, R23, R113 ;  /* 0x0000007117717220 */ /* 0x000fe20000410000 */
[----:B------:R-:W4:Y:S01]  /*66f0*/  SHFL.DOWN PT, R131, R10, 0x8, 0x1f ;  /* 0x09001f000a837f89 */ /* 0x000f2200000e0000 */
[----:B0-----:R-:W-:-:S02]  /*6700*/  @!P0 FADD.FTZ R11, R11, R144 ;  /* 0x000000900b0b8221 */ /* 0x001fc40000010000 */
[----:B------:R-:W-:Y:S02]  /*6710*/  FMUL.FTZ R111, R116, R111 ;  /* 0x0000006f746f7220 */ /* 0x000fe40000410000 */
[----:B--2---:R-:W-:Y:S01]  /*6720*/  @!P0 FADD.FTZ R9, R9, R110 ;  /* 0x0000006e09098221 */ /* 0x004fe20000010000 */
[----:B------:R-:W0:Y:S01]  /*6730*/  SHFL.DOWN PT, R138, R11, 0x8, 0x1f ;  /* 0x09001f000b8a7f89 */ /* 0x000e2200000e0000 */
[----:B------:R-:W-:Y:S02]  /*6740*/  FFMA.FTZ R113, R22, R150, R113 ;  /* 0x0000009616717223 */ /* 0x000fe40000010071 */
[----:B---3--:R-:W-:Y:S01]  /*6750*/  @!P0 FADD.FTZ R8, R8, R137 ;  /* 0x0000008908088221 */ /* 0x008fe20000010000 */
[----:B------:R-:W2:Y:S01]  /*6760*/  SHFL.DOWN PT, R110, R9, 0x8, 0x1f ;  /* 0x09001f00096e7f89 */ /* 0x000ea200000e0000 */
[----:B-1----:R-:W-:Y:S01]  /*6770*/  FMUL.FTZ R4, R23, R136 ;  /* 0x0000008817047220 */ /* 0x002fe20000410000 */
[----:B------:R-:W-:Y:S01]  /*6780*/  ISETP.GT.AND P0, PT, R100, 0x17, PT ;  /* 0x000000176400780c */ /* 0x000fe20003f04270 */
[----:B------:R-:W-:Y:S01]  /*6790*/  FFMA.FTZ R111, R113, R132, R111 ;  /* 0x00000084716f7223 */ /* 0x000fe2000001006f */
[----:B------:R-:W1:Y:S01]  /*67a0*/  SHFL.DOWN PT, R7, R8, 0x8, 0x1f ;  /* 0x09001f0008077f89 */ /* 0x000e6200000e0000 */
[----:B------:R-:W-:-:S02]  /*67b0*/  FFMA.FTZ R4, R22, R139, -R4 ;  /* 0x0000008b16047223 */ /* 0x000fc40000010804 */
[----:B------:R-:W-:Y:S02]  /*67c0*/  FFMA.FTZ R111, R67, R150, R111 ;  /* 0x00000096436f7223 */ /* 0x000fe4000001006f */
[----:B------:R-:W-:Y:S02]  /*67d0*/  FMUL.FTZ R125, R125, R4 ;  /* 0x000000047d7d7220 */ /* 0x000fe40000410000 */
[----:B------:R-:W-:Y:S02]  /*67e0*/  FMUL.FTZ R4, R23, R142 ;  /* 0x0000008e17047220 */ /* 0x000fe40000410000 */
[----:B------:R-:W-:Y:S02]  /*67f0*/  FADD.FTZ R50, R111, R50 ;  /* 0x000000326f327221 */ /* 0x000fe40000010000 */
[-C--:B------:R-:W-:Y:S02]  /*6800*/  FFMA.FTZ R5, R22, R145.reuse, -R4 ;  /* 0x0000009116057223 */ /* 0x080fe40000010804 */
[----:B------:R-:W-:-:S02]  /*6810*/  FMUL.FTZ R145, R23, R145 ;  /* 0x0000009117917220 */ /* 0x000fc40000410000 */
[----:B------:R-:W-:Y:S02]  /*6820*/  FMUL.FTZ R5, R114, R5 ;  /* 0x0000000572057220 */ /* 0x000fe40000410000 */
[----:B------:R-:W-:Y:S02]  /*6830*/  FFMA.FTZ R145, R22, R142, R145 ;  /* 0x0000008e16917223 */ /* 0x000fe40000010091 */
[----:B------:R-:W-:Y:S02]  /*6840*/  FMUL.FTZ R4, R23, R148 ;  /* 0x0000009417047220 */ /* 0x000fe40000410000 */
[----:B----4-:R-:W-:Y:S02]  /*6850*/  @!P0 FADD.FTZ R10, R10, R131 ;  /* 0x000000830a0a8221 */ /* 0x010fe40000010000 */
[----:B0-----:R-:W-:Y:S02]  /*6860*/  @!P0 FADD.FTZ R11, R11, R138 ;  /* 0x0000008a0b0b8221 */ /* 0x001fe40000010000 */
[----:B--2---:R-:W-:Y:S01]  /*6870*/  @!P0 FADD.FTZ R9, R9, R110 ;  /* 0x0000006e09098221 */ /* 0x004fe20000010000 */
[----:B------:R-:W0:Y:S01]  /*6880*/  SHFL.DOWN PT, R113, R10, 0x10, 0x1f ;  /* 0x0a001f000a717f89 */ /* 0x000e2200000e0000 */
[----:B-1----:R-:W-:Y:S01]  /*6890*/  @!P0 FADD.FTZ R8, R8, R7 ;  /* 0x0000000708088221 */ /* 0x002fe20000010000 */
[----:B------:R-:W-:Y:S01]  /*68a0*/  ISETP.GT.AND P0, PT, R100, 0xf, PT ;  /* 0x0000000f6400780c */ /* 0x000fe20003f04270 */
[----:B------:R-:W-:Y:S01]  /*68b0*/  FFMA.FTZ R5, R145, R128, R5 ;  /* 0x0000008091057223 */ /* 0x000fe20000010005 */
[----:B------:R-:W1:Y:S01]  /*68c0*/  SHFL.DOWN PT, R114, R11, 0x10, 0x1f ;  /* 0x0a001f000b727f89 */ /* 0x000e6200000e0000 */
[----:B------:R-:W-:-:S02]  /*68d0*/  FFMA.FTZ R4, R22, R155, -R4 ;  /* 0x0000009b16047223 */ /* 0x000fc40000010804 */
[----:B------:R-:W-:Y:S01]  /*68e0*/  FFMA.FTZ R5, R71, R142, R5 ;  /* 0x0000008e47057223 */ /* 0x000fe20000010005 */
[----:B------:R-:W2:Y:S01]  /*68f0*/  SHFL.DOWN PT, R110, R9, 0x10, 0x1f ;  /* 0x0a001f00096e7f89 */ /* 0x000ea200000e0000 */
[----:B------:R-:W-:Y:S02]  /*6900*/  FMUL.FTZ R129, R129, R4 ;  /* 0x0000000481817220 */ /* 0x000fe40000410000 */
[----:B------:R-:W-:Y:S01]  /*6910*/  FADD.FTZ R48, R5, R48 ;  /* 0x0000003005307221 */ /* 0x000fe20000010000 */
[----:B------:R-:W3:Y:S01]  /*6920*/  SHFL.DOWN PT, R111, R8, 0x10, 0x1f ;  /* 0x0a001f00086f7f89 */ /* 0x000ee200000e0000 */
[C---:B------:R-:W-:Y:S02]  /*6930*/  FMUL.FTZ R4, R23.reuse, R146 ;  /* 0x0000009217047220 */ /* 0x040fe40000410000 */
[C---:B------:R-:W-:Y:S02]  /*6940*/  FMUL.FTZ R139, R23.reuse, R139 ;  /* 0x0000008b178b7220 */ /* 0x040fe40000410000 */
[----:B------:R-:W-:-:S02]  /*6950*/  FMUL.FTZ R5, R23, R124 ;  /* 0x0000007c17057220 */ /* 0x000fc40000410000 */
[C---:B------:R-:W-:Y:S02]  /*6960*/  FFMA.FTZ R7, R22.reuse, R147, -R4 ;  /* 0x0000009316077223 */ /* 0x040fe40000010804 */
[C---:B------:R-:W-:Y:S02]  /*6970*/  FFMA.FTZ R6, R22.reuse, R136, R139 ;  /* 0x0000008816067223 */ /* 0x040fe4000001008b */
[----:B------:R-:W-:Y:S02]  /*6980*/  FFMA.FTZ R4, R22, R120, -R5 ;  /* 0x0000007816047223 */ /* 0x000fe40000010805 */
[----:B------:R-:W-:Y:S02]  /*6990*/  FFMA.FTZ R6, R6, R127, R125 ;  /* 0x0000007f06067223 */ /* 0x000fe4000001007d */
[----:B------:R-:W-:Y:S02]  /*69a0*/  FMUL.FTZ R25, R25, R4 ;  /* 0x0000000419197220 */ /* 0x000fe40000410000 */
[----:B------:R-:W-:-:S02]  /*69b0*/  FMUL.FTZ R4, R23, R158 ;  /* 0x0000009e17047220 */ /* 0x000fc40000410000 */
[C---:B------:R-:W-:Y:S02]  /*69c0*/  FMUL.FTZ R153, R23.reuse, R153 ;  /* 0x0000009917997220 */ /* 0x040fe40000410000 */
[C---:B------:R-:W-:Y:S02]  /*69d0*/  FMUL.FTZ R155, R23.reuse, R155 ;  /* 0x0000009b179b7220 */ /* 0x040fe40000410000 */
[C---:B------:R-:W-:Y:S02]  /*69e0*/  FMUL.FTZ R147, R23.reuse, R147 ;  /* 0x0000009317937220 */ /* 0x040fe40000410000 */
[----:B------:R-:W-:Y:S02]  /*69f0*/  FMUL.FTZ R5, R23, R120 ;  /* 0x0000007817057220 */ /* 0x000fe40000410000 */
[----:B------:R-:W-:Y:S02]  /*6a00*/  FFMA.FTZ R6, R69, R136, R6 ;  /* 0x0000008845067223 */ /* 0x000fe40000010006 */
[----:B------:R-:W-:-:S02]  /*6a10*/  FMUL.FTZ R23, R23, R157 ;  /* 0x0000009d17177220 */ /* 0x000fc40000410000 */
[----:B------:R-:W-:Y:S02]  /*6a20*/  FFMA.FTZ R157, R22, R157, -R4 ;  /* 0x0000009d169d7223 */ /* 0x000fe40000010804 */
[----:B------:R-:W-:Y:S02]  /*6a30*/  FADD.FTZ R49, R6, R49 ;  /* 0x0000003106317221 */ /* 0x000fe40000010000 */
[C---:B------:R-:W-:Y:S02]  /*6a40*/  FFMA.FTZ R154, R22.reuse, R152, R153 ;  /* 0x00000098169a7223 */ /* 0x040fe40000010099 */
[----:B------:R-:W-:Y:S02]  /*6a50*/  FFMA.FTZ R6, R22, R148, R155 ;  /* 0x0000009416067223 */ /* 0x000fe4000001009b */
[----:B------:R-:W-:Y:S02]  /*6a60*/  FMUL.FTZ R7, R112, R7 ;  /* 0x0000000770077220 */ /* 0x000fe40000410000 */
[----:B------:R-:W-:-:S02]  /*6a70*/  FFMA.FTZ R147, R22, R146, R147 ;  /* 0x0000009216937223 */ /* 0x000fc40000010093 */
[C---:B------:R-:W-:Y:S02]  /*6a80*/  FFMA.FTZ R4, R22.reuse, R124, R5 ;  /* 0x0000007c16047223 */ /* 0x040fe40000010005 */
[----:B------:R-:W-:Y:S02]  /*6a90*/  FFMA.FTZ R23, R22, R158, R23 ;  /* 0x0000009e16177223 */ /* 0x000fe40000010017 */
[----:B------:R-:W-:Y:S02]  /*6aa0*/  FMUL.FTZ R157, R24, R157 ;  /* 0x0000009d189d7220 */ /* 0x000fe40000410000 */
[----:B0-----:R-:W-:Y:S02]  /*6ab0*/  @!P0 FADD.FTZ R10, R10, R113 ;  /* 0x000000710a0a8221 */ /* 0x001fe40000010000 */
[----:B-1----:R-:W-:Y:S02]  /*6ac0*/  @!P0 FADD.FTZ R11, R11, R114 ;  /* 0x000000720b0b8221 */ /* 0x002fe40000010000 */
[----:B--2---:R-:W-:-:S02]  /*6ad0*/  @!P0 FADD.FTZ R9, R9, R110 ;  /* 0x0000006e09098221 */ /* 0x004fc40000010000 */
        /* <DEDUP_REMOVED lines=28> */
.L_x_11216:
[----:B0-----:R-:W-:Y:S05]  /*6ca0*/  BSYNC B0 ;  /* 0x0000000000007941 */ /* 0x001fea0003800000 */
.L_x_11215:
        /* <DEDUP_REMOVED lines=21> */
.L_x_11202:
[----:B------:R-:W-:Y:S01]  /*6e00*/  BAR.SYNC.DEFER_BLOCKING 0x0 ;  /* 0x0000000000007b1d */ /* 0x000fe20000010000 */
[----:B-1----:R-:W-:Y:S01]  /*6e10*/  IADD3 R9, -R2, c[0x0][0x168], RZ ;  /* 0x00005a0002097a10 */ /* 0x002fe20007ffe1ff */
[----:B------:R-:W-:Y:S01]  /*6e20*/  CS2R R10, SRZ ;  /* 0x00000000000a7805 */ /* 0x000fe2000001ff00 */
[----:B0-----:R-:W-:-:S02]  /*6e30*/  LOP3.LUT R7, R94, 0x20, RZ, 0xfc, !PT ;  /* 0x000000205e077812 */ /* 0x001fc400078efcff */
[CC--:B------:R-:W-:Y:S02]  /*6e40*/  ISETP.GE.AND P5, PT, R94.reuse, R9.reuse, PT ;  /* 0x000000095e00720c */ /* 0x0c0fe40003fa6270 */
[----:B------:R-:W-:Y:S02]  /*6e50*/  ISETP.GE.AND P0, PT, R7, R9, PT ;  /* 0x000000090700720c */ /* 0x000fe40003f06270 */
[C---:B------:R-:W-:Y:S02]  /*6e60*/  LOP3.LUT R6, R94.reuse, 0x40, RZ, 0xfc, !PT ;  /* 0x000000405e067812 */ /* 0x040fe400078efcff */
[C---:B------:R-:W-:Y:S02]  /*6e70*/  LOP3.LUT R5, R94.reuse, 0x60, RZ, 0xfc, !PT ;  /* 0x000000605e057812 */ /* 0x040fe400078efcff */
[C---:B------:R-:W-:Y:S02]  /*6e80*/  LOP3.LUT R4, R94.reuse, 0x80, RZ, 0xfc, !PT ;  /* 0x000000805e047812 */ /* 0x040fe400078efcff */
[----:B------:R-:W-:-:S02]  /*6e90*/  LOP3.LUT R3, R94, 0xa0, RZ, 0xfc, !PT ;  /* 0x000000a05e037812 */ /* 0x000fc400078efcff */
[----:B------:R-:W-:Y:S02]  /*6ea0*/  LOP3.LUT R2, R94, 0xc0, RZ, 0xfc, !PT ;  /* 0x000000c05e027812 */ /* 0x000fe400078efcff */
[-C--:B------:R-:W-:Y:S02]  /*6eb0*/  ISETP.GE.AND P1, PT, R6, R9.reuse, PT ;  /* 0x000000090600720c */ /* 0x080fe40003f26270 */
[----:B------:R-:W-:Y:S02]  /*6ec0*/  LOP3.LUT R0, R94, 0xe0, RZ, 0xfc, !PT ;  /* 0x000000e05e007812 */ /* 0x000fe400078efcff */
[-C--:B------:R-:W-:Y:S01]  /*6ed0*/  ISETP.GE.AND P2, PT, R5, R9.reuse, PT ;  /* 0x000000090500720c */ /* 0x080fe20003f46270 */
[----:B------:R-:W2:Y:S01]  /*6ee0*/  @!P5 LDG.E R52, [R18.64] ;  /* 0x000000061234d981 */ /* 0x000ea2000c1e1900 */
[-C--:B------:R-:W-:Y:S02]  /*6ef0*/  ISETP.GE.AND P3, PT, R4, R9.reuse, PT ;  /* 0x000000090400720c */ /* 0x080fe40003f66270 */
[-C--:B------:R-:W-:Y:S01]  /*6f00*/  ISETP.GE.AND P4, PT, R3, R9.reuse, PT ;  /* 0x000000090300720c */ /* 0x080fe20003f86270 */
[----:B------:R-:W3:Y:S01]  /*6f10*/  @!P0 LDG.E R11, [R18.64+0x80] ;  /* 0x00008006120b8981 */ /* 0x000ee2000c1e1900 */
[----:B------:R-:W-:-:S02]  /*6f20*/  ISETP.GE.AND P5, PT, R2, R9, PT ;  /* 0x000000090200720c */ /* 0x000fc40003fa6270 */
[----:B------:R-:W-:Y:S01]  /*6f30*/  ISETP.GE.AND P0, PT, R0, R9, PT ;  /* 0x000000090000720c */ /* 0x000fe20003f06270 */
[----:B------:R-:W-:Y:S01]  /*6f40*/  CS2R R22, SRZ ;  /* 0x0000000000167805 */ /* 0x000fe2000001ff00 */
[----:B------:R-:W-:Y:S02]  /*6f50*/  MOV R8, RZ ;  /* 0x000000ff00087202 */ /* 0x000fe40000000f00 */
[----:B------:R-:W-:Y:S02]  /*6f60*/  MOV R25, RZ ;  /* 0x000000ff00197202 */ /* 0x000fe40000000f00 */
[----:B------:R-:W-:Y:S01]  /*6f70*/  MOV R27, RZ ;  /* 0x000000ff001b7202 */ /* 0x000fe20000000f00 */
[----:B------:R-:W4:Y:S04]  /*6f80*/  @!P2 LDG.E R23, [R18.64+0x180] ;  /* 0x000180061217a981 */ /* 0x000f28000c1e1900 */
[----:B------:R-:W5:Y:S04]  /*6f90*/  @!P1 LDG.E R8, [R18.64+0x100] ;  /* 0x0001000612089981 */ /* 0x000f68000c1e1900 */
[----:B------:R-:W4:Y:S04]  /*6fa0*/  @!P3 LDG.E R10, [R18.64+0x200] ;  /* 0x00020006120ab981 */ /* 0x000f28000c1e1900 */
[----:B------:R-:W4:Y:S04]  /*6fb0*/  @!P4 LDG.E R25, [R18.64+0x280] ;  /* 0x000280061219c981 */ /* 0x000f28000c1e1900 */
[----:B------:R-:W4:Y:S04]  /*6fc0*/  @!P5 LDG.E R22, [R18.64+0x300] ;  /* 0x000300061216d981 */ /* 0x000f28000c1e1900 */
[----:B------:R-:W4:Y:S01]  /*6fd0*/  @!P0 LDG.E R27, [R18.64+0x380] ;  /* 0x00038006121b8981 */ /* 0x000f22000c1e1900 */
[----:B------:R-:W-:Y:S01]  /*6fe0*/  ISETP.NE.AND P6, PT, R101, RZ, PT ;  /* 0x000000ff6500720c */ /* 0x000fe20003fc5270 */
[----:B------:R-:W-:Y:S01]  /*6ff0*/  IMAD R28, R104, c[0x0][0x2d8], RZ ;  /* 0x0000b600681c7a24 */ /* 0x000fe200078e02ff */
[----:B------:R-:W-:Y:S01]  /*7000*/  BSSY B0, `(.L_x_11218) ;  /* 0x0000079000007945 */ /* 0x000fe20003800000 */
[----:B--2---:R-:W-:Y:S04]  /*7010*/  STS [R89.X4], R52 ;  /* 0x0000003459007388 */ /* 0x004fe80000004800 */
[----:B---3--:R-:W-:Y:S04]  /*7020*/  STS [R88.X4+0x80], R11 ;  /* 0x0000800b58007388 */ /* 0x008fe80000004800 */
[----:B-----5:R-:W-:Y:S04]  /*7030*/  STS [R87.X4+0x100], R8 ;  /* 0x0001000857007388 */ /* 0x020fe80000004800 */
[----:B----4-:R-:W-:Y:S04]  /*7040*/  STS [R86.X4+0x180], R23 ;  /* 0x0001801756007388 */ /* 0x010fe80000004800 */
        /* <DEDUP_REMOVED lines=8> */
[----:B------:R-:W-:Y:S04]  /*70d0*/  LDS R31, [R78.X4+0xc] ;  /* 0x00000c004e1f7984 */ /* 0x000fe80000004800 */
[----:B------:R-:W-:Y:S04]  /*70e0*/  LDS R25, [R78.X4+0x1c] ;  /* 0x00001c004e197984 */ /* 0x000fe80000004800 */
[----:B------:R-:W-:Y:S04]  /*70f0*/  LDS R27, [R78.X4] ;  /* 0x000000004e1b7984 */ /* 0x000fe80000004800 */
[----:B------:R-:W-:Y:S01]  /*7100*/  LDS R11, [R78.X4+0x10] ;  /* 0x000010004e0b7984 */ /* 0x000fe20000004800 */
[----:B0-----:R-:W-:-:S02]  /*7110*/  FADD.FTZ R29, R29, R106 ;  /* 0x0000006a1d1d7221 */ /* 0x001fc40000010000 */
[----:B-1----:R-:W-:-:S03]  /*7120*/  FADD.FTZ R18, R19, R106 ;  /* 0x0000006a13127221 */ /* 0x002fc60000010000 */
[----:B------:R-:W-:Y:S01]  /*7130*/  FSETP.GTU.FTZ.AND P4, PT, R29, 20, PT ;  /* 0x41a000001d00780b */ /* 0x000fe20003f9c000 */
[----:B------:R-:W0:Y:S01]  /*7140*/  LDS R19, [R78.X4+0x18] ;  /* 0x000018004e137984 */ /* 0x000e220000004800 */
[----:B------:R-:W-:Y:S01]  /*7150*/  FSETP.GTU.FTZ.AND P5, PT, R18, 20, PT ;  /* 0x41a000001200780b */ /* 0x000fe20003fbc000 */
[----:B--2---:R-:W-:Y:S02]  /*7160*/  FADD.FTZ R24, R23, R106 ;  /* 0x0000006a17187221 */ /* 0x004fe40000010000 */
[----:B------:R-:W-:Y:S08]  /*7170*/  BAR.SYNC.DEFER_BLOCKING 0x0 ;  /* 0x0000000000007b1d */ /* 0x000ff00000010000 */
[----:B------:R-:W-:-:S02]  /*7180*/  @!P4 FMUL.FTZ R8, R29, -1.4426950216293334961 ;  /* 0xbfb8aa3b1d08c820 */ /* 0x000fc40000410000 */
[----:B------:R-:W-:-:S04]  /*7190*/  @!P5 FMUL.FTZ R18, R18, -1.4426950216293334961 ;  /* 0xbfb8aa3b1212d820 */ /* 0x000fc80000410000 */
[----:B------:R-:W1:Y:S08]  /*71a0*/  @!P4 MUFU.EX2 R8, R8 ;  /* 0x000000080008c308 */ /* 0x000e700000000800 */
[----:B------:R-:W2:Y:S01]  /*71b0*/  @!P5 MUFU.EX2 R18, R18 ;  /* 0x000000120012d308 */ /* 0x000ea20000000800 */
[----:B-1----:R-:W-:Y:S02]  /*71c0*/  @!P4 FADD.FTZ R10, R8, 1 ;  /* 0x3f800000080ac421 */ /* 0x002fe40000010000 */
[----:B--2---:R-:W-:-:S05]  /*71d0*/  @!P5 FADD.FTZ R8, R18, 1 ;  /* 0x3f8000001208d421 */ /* 0x004fca0000010000 */
[----:B------:R-:W1:Y:S08]  /*71e0*/  @!P4 MUFU.RCP R10, R10 ;  /* 0x0000000a000ac308 */ /* 0x000e700000001000 */
[----:B------:R-:W2:Y:S01]  /*71f0*/  @!P5 MUFU.RCP R23, R8 ;  /* 0x000000080017d308 */ /* 0x000ea20000001000 */
[--C-:B0-----:R-:W-:Y:S02]  /*7200*/  FADD.FTZ R19, R19, R106.reuse ;  /* 0x0000006a13137221 */ /* 0x101fe40000010000 */
[----:B------:R-:W-:-:S02]  /*7210*/  FADD.FTZ R31, R31, R106 ;  /* 0x0000006a1f1f7221 */ /* 0x000fc40000010000 */
[--C-:B------:R-:W-:Y:S02]  /*7220*/  FADD.FTZ R25, R25, R106.reuse ;  /* 0x0000006a19197221 */ /* 0x100fe40000010000 */
[--C-:B------:R-:W-:Y:S01]  /*7230*/  FADD.FTZ R27, R27, R106.reuse ;  /* 0x0000006a1b1b7221 */ /* 0x100fe20000010000 */
[----:B------:R-:W-:Y:S01]  /*7240*/  FSETP.GTU.FTZ.AND P3, PT, R19, 20, PT ;  /* 0x41a000001300780b */ /* 0x000fe20003f7c000 */
[----:B-1----:R-:W-:Y:S01]  /*7250*/  @!P4 FMUL.FTZ R45, R45, R10 ;  /* 0x0000000a2d2dc220 */ /* 0x002fe20000410000 */
[----:B------:R-:W-:Y:S02]  /*7260*/  FSETP.GTU.FTZ.AND P0, PT, R31, 20, PT ;  /* 0x41a000001f00780b */ /* 0x000fe40003f1c000 */
[----:B------:R-:W-:Y:S01]  /*7270*/  FSETP.GTU.FTZ.AND P4, PT, R25, 20, PT ;  /* 0x41a000001900780b */ /* 0x000fe20003f9c000 */
[----:B--2---:R-:W-:Y:S01]  /*7280*/  @!P5 FMUL.FTZ R46, R46, R23 ;  /* 0x000000172e2ed220 */ /* 0x004fe20000410000 */
[----:B------:R-:W-:Y:S01]  /*7290*/  FSETP.GTU.FTZ.AND P5, PT, R27, 20, PT ;  /* 0x41a000001b00780b */ /* 0x000fe20003fbc000 */
[----:B------:R-:W-:Y:S01]  /*72a0*/  STS [R78.X4], R60 ;  /* 0x0000003c4e007388 */ /* 0x000fe20000004800 */
[----:B------:R-:W-:-:S05]  /*72b0*/  FADD.FTZ R11, R11, R106 ;  /* 0x0000006a0b0b7221 */ /* 0x000fca0000010000 */
[----:B------:R-:W-:Y:S01]  /*72c0*/  @!P3 FMUL.FTZ R18, R19, -1.4426950216293334961 ;  /* 0xbfb8aa3b1312b820 */ /* 0x000fe20000410000 */
[----:B------:R-:W-:Y:S01]  /*72d0*/  STS [R78.X4+0x4], R59 ;  /* 0x0000043b4e007388 */ /* 0x000fe20000004800 */
[----:B------:R-:W-:Y:S02]  /*72e0*/  @!P0 FMUL.FTZ R22, R31, -1.4426950216293334961 ;  /* 0xbfb8aa3b1f168820 */ /* 0x000fe40000410000 */
[----:B------:R-:W-:Y:S01]  /*72f0*/  @!P4 FMUL.FTZ R19, R25, -1.4426950216293334961 ;  /* 0xbfb8aa3b1913c820 */ /* 0x000fe20000410000 */
[----:B------:R-:W-:Y:S04]  /*7300*/  STS [R78.X4+0x8], R58 ;  /* 0x0000083a4e007388 */ /* 0x000fe80000004800 */
[----:B------:R-:W-:Y:S01]  /*7310*/  STS [R78.X4+0xc], R57 ;  /* 0x00000c394e007388 */ /* 0x000fe20000004800 */
[----:B------:R-:W-:-:S03]  /*7320*/  @!P5 FMUL.FTZ R8, R27, -1.4426950216293334961 ;  /* 0xbfb8aa3b1b08d820 */ /* 0x000fc60000410000 */
        /* <DEDUP_REMOVED lines=17> */
[----:B------:R-:W2:Y:S08]  /*7440*/  @!P0 MUFU.EX2 R22, R22 ;  /* 0x0000001600168308 */ /* 0x000eb00000000800 */
[----:B------:R-:W-:Y:S02]  /*7450*/  @!P1 FMUL.FTZ R11, R11, -1.4426950216293334961 ;  /* 0xbfb8aa3b0b0b9820 */ /* 0x000fe40000410000 */
[----:B------:R-:W-:-:S04]  /*7460*/  @!P2 FMUL.FTZ R10, R24, -1.4426950216293334961 ;  /* 0xbfb8aa3b180aa820 */ /* 0x000fc80000410000 */
[----:B------:R-:W3:Y:S01]  /*7470*/  @!P1 MUFU.EX2 R11, R11 ;  /* 0x0000000b000b9308 */ /* 0x000ee20000000800 */
[----:B------:R-:W4:Y:S07]  /*7480*/  LDS R41, [0x420] ;  /* 0x00042000ff297984 */ /* 0x000f2e0000000800 */
[----:B------:R-:W5:Y:S01]  /*7490*/  @!P2 MUFU.EX2 R10, R10 ;  /* 0x0000000a000aa308 */ /* 0x000f620000000800 */
[----:B--2---:R-:W-:-:S07]  /*74a0*/  @!P0 FADD.FTZ R22, R22, 1 ;  /* 0x3f80000016168421 */ /* 0x004fce0000010000 */
[----:B------:R3:W2:Y:S01]  /*74b0*/  @!P3 MUFU.EX2 R23, R18 ;  /* 0x000000120017b308 */ /* 0x0006a20000000800 */
[----:B0-----:R-:W-:Y:S02]  /*74c0*/  IMAD R55, R105, c[0x0][0x2dc], R28 ;  /* 0x0000b70069377a24 */ /* 0x001fe400078e021c */
[----:B---3--:R-:W-:-:S05]  /*74d0*/  @!P1 FADD.FTZ R18, R11, 1 ;  /* 0x3f8000000b129421 */ /* 0x008fca0000010000 */
[----:B------:R5:W0:Y:S08]  /*74e0*/  @!P4 MUFU.EX2 R24, R19 ;  /* 0x000000130018c308 */ /* 0x000a300000000800 */
[----:B------:R-:W3:Y:S01]  /*74f0*/  @!P0 MUFU.RCP R22, R22 ;  /* 0x0000001600168308 */ /* 0x000ee20000001000 */
[----:B-----5:R-:W-:Y:S02]  /*7500*/  @!P2 FADD.FTZ R19, R10, 1 ;  /* 0x3f8000000a13a421 */ /* 0x020fe40000010000 */
[----:B------:R-:W-:-:S05]  /*7510*/  IMAD.WIDE.U32 R10, R105, c[0x0][0x2d8], RZ ;  /* 0x0000b600690a7a25 */ /* 0x000fca00078e00ff */
[----:B------:R5:W0:Y:S01]  /*7520*/  @!P1 MUFU.RCP R43, R18 ;  /* 0x00000012002b9308 */ /* 0x000a220000001000 */
[----:B------:R-:W-:-:S07]  /*7530*/  IADD3 R11, R11, R55, RZ ;  /* 0x000000370b0b7210 */ /* 0x000fce0007ffe0ff */
[----:B------:R-:W1:Y:S01]  /*7540*/  @!P5 MUFU.EX2 R8, R8 ;  /* 0x000000080008d308 */ /* 0x000e620000000800 */
[----:B-----5:R-:W-:Y:S02]  /*7550*/  IMAD R18, R108, c[0x0][0x2e0], RZ ;  /* 0x0000b8006c127a24 */ /* 0x020fe400078e02ff */
[----:B------:R-:W-:-:S04]  /*7560*/  IMAD.WIDE.U32 R10, R109, c[0x0][0x2e0], R10 ;  /* 0x0000b8006d0a7a25 */ /* 0x000fc800078e000a */
[----:B--2---:R-:W-:Y:S01]  /*7570*/  @!P3 FADD.FTZ R23, R23, 1 ;  /* 0x3f8000001717b421 */ /* 0x004fe20000010000 */
[----:B------:R-:W2:Y:S01]  /*7580*/  @!P2 MUFU.RCP R26, R19 ;  /* 0x00000013001aa308 */ /* 0x000ea20000001000 */
[----:B0-----:R-:W-:Y:S02]  /*7590*/  @!P4 FADD.FTZ R24, R24, 1 ;  /* 0x3f8000001818c421 */ /* 0x001fe40000010000 */
[----:B---3--:R-:W-:Y:S01]  /*75a0*/  @!P0 FMUL.FTZ R47, R47, R22 ;  /* 0x000000162f2f8220 */ /* 0x008fe20000410000 */
[----:B------:R-:W-:Y:S01]  /*75b0*/  IADD3 R10, P0, R63, R10, RZ ;  /* 0x0000000a3f0a7210 */ /* 0x000fe20007f1e0ff */
[----:B------:R-:W-:Y:S02]  /*75c0*/  IMAD R18, R109, c[0x0][0x2e4], R18 ;  /* 0x0000b9006d127a24 */ /* 0x000fe400078e0212 */
[----:B------:R-:W-:Y:S01]  /*75d0*/  @!P1 FMUL.FTZ R48, R48, R43 ;  /* 0x0000002b30309220 */ /* 0x000fe20000410000 */
[----:B-1----:R0:W1:Y:S01]  /*75e0*/  @!P3 MUFU.RCP R53, R23 ;  /* 0x000000170035b308 */ /* 0x0020620000001000 */
[----:B------:R-:W-:Y:S01]  /*75f0*/  @!P5 FADD.FTZ R8, R8, 1 ;  /* 0x3f8000000808d421 */ /* 0x000fe20000010000 */
[----:B------:R-:W-:-:S02]  /*7600*/  IADD3.X R11, R61, R18, R11, P0, !PT ;  /* 0x000000123d0b7210 */ /* 0x000fc400007fe40b */
[----:B0-----:R-:W-:-:S04]  /*7610*/  LEA R23, P1, R94, c[0x0][0x330], 0x2 ;  /* 0x0000cc005e177a11 */ /* 0x001fc800078210ff */
[----:B------:R-:W0:Y:S01]  /*7620*/  @!P4 MUFU.RCP R24, R24 ;  /* 0x000000180018c308 */ /* 0x000e220000001000 */
[C---:B------:R-:W-:Y:S02]  /*7630*/  LEA.HI.X R18, R94.reuse, c[0x0][0x334], R91, 0x2, P1 ;  /* 0x0000cd005e127a11 */ /* 0x040fe400008f145b */
[----:B----4-:R-:W-:-:S05]  /*7640*/  ISETP.GE.AND P1, PT, R94, R41, PT ;  /* 0x000000295e00720c */ /* 0x010fca0003f26270 */
[----:B------:R-:W3:Y:S01]  /*7650*/  @!P5 MUFU.RCP R19, R8 ;  /* 0x000000080013d308 */ /* 0x000ee20000001000 */
[----:B--2---:R-:W-:Y:S01]  /*7660*/  @!P2 FMUL.FTZ R49, R49, R26 ;  /* 0x0000001a3131a220 */ /* 0x004fe20000410000 */
[----:B------:R-:W-:Y:S01]  /*7670*/  LEA R22, P2, R10, R23, 0x2 ;  /* 0x000000170a167211 */ /* 0x000fe200078410ff */
[----:B-1----:R-:W-:Y:S01]  /*7680*/  @!P3 FMUL.FTZ R50, R50, R53 ;  /* 0x000000353232b220 */ /* 0x002fe20000410000 */
[----:B------:R-:W-:Y:S02]  /*7690*/  ISETP.GE.AND P0, PT, R6, R41, PT ;  /* 0x000000290600720c */ /* 0x000fe40003f06270 */
[----:B------:R-:W-:Y:S01]  /*76a0*/  LEA.HI.X R23, R10, R18, R11, 0x2, P2 ;  /* 0x000000120a177211 */ /* 0x000fe200010f140b */
[----:B0-----:R-:W-:Y:S02]  /*76b0*/  @!P4 FMUL.FTZ R51, R51, R24 ;  /* 0x000000183333c220 */ /* 0x001fe40000410000 */
[----:B---3--:R-:W-:Y:S01]  /*76c0*/  @!P5 FMUL.FTZ R44, R44, R19 ;  /* 0x000000132c2cd220 */ /* 0x008fe20000410000 */
        /* <DEDUP_REMOVED lines=12> */
.L_x_11219:
[----:B------:R-:W-:Y:S05]  /*7790*/  BSYNC B0 ;  /* 0x0000000000007941 */ /* 0x000fea0003800000 */
.L_x_11218:
[----:B------:R-:W-:Y:S01]  /*77a0*/  @!P0 STG.E [R22.64+-0x300], R29 ;  /* 0xfffd001d16008986 */ /* 0x000fe2000c101906 */
[-C--:B------:R-:W-:Y:S01]  /*77b0*/  ISETP.GE.AND P1, PT, R5, R41.reuse, PT ;  /* 0x000000290500720c */ /* 0x080fe20003f26270 */
[----:B------:R-:W-:Y:S01]  /*77c0*/  IMAD R8, R104, c[0x0][0x2f8], RZ ;  /* 0x0000be0068087a24 */ /* 0x000fe200078e02ff */
[-C--:B------:R-:W-:Y:S01]  /*77d0*/  ISETP.GE.AND P2, PT, R4, R41.reuse, PT ;  /* 0x000000290400720c */ /* 0x080fe20003f46270 */
[----:B------:R-:W-:Y:S01]  /*77e0*/  IMAD.WIDE.U32 R10, R105, c[0x0][0x2f8], RZ ;  /* 0x0000be00690a7a25 */ /* 0x000fe200078e00ff */
[-C--:B------:R-:W-:Y:S01]  /*77f0*/  ISETP.GE.AND P3, PT, R3, R41.reuse, PT ;  /* 0x000000290300720c */ /* 0x080fe20003f66270 */
[----:B------:R-:W-:Y:S01]  /*7800*/  BSSY B0, `(.L_x_11220) ;  /* 0x0000036000007945 */ /* 0x000fe20003800000 */
[-C--:B------:R-:W-:Y:S01]  /*7810*/  ISETP.GE.AND P4, PT, R2, R41.reuse, PT ;  /* 0x000000290200720c */ /* 0x080fe20003f86270 */
[----:B0-----:R-:W-:Y:S01]  /*7820*/  IMAD R19, R105, c[0x0][0x2fc], R8 ;  /* 0x0000bf0069137a24 */ /* 0x001fe200078e0208 */
        /* <DEDUP_REMOVED lines=51> */
.L_x_11221:
[----:B------:R-:W-:Y:S05]  /*7b60*/  BSYNC B0 ;  /* 0x0000000000007941 */ /* 0x000fea0003800000 */
.L_x_11220:
[----:B------:R-:W-:Y:S01]  /*7b70*/  MOV R8, R10 ;  /* 0x0000000a00087202 */ /* 0x000fe20000000f00 */
[----:B------:R-:W-:Y:S01]  /*7b80*/  IMAD R10, R108, c[0x0][0x300], RZ ;  /* 0x0000c0006c0a7a24 */ /* 0x000fe200078e02ff */
[----:B------:R-:W-:Y:S02]  /*7b90*/  MOV R9, R33 ;  /* 0x0000002100097202 */ /* 0x000fe40000000f00 */
[----:B------:R-:W-:Y:S01]  /*7ba0*/  IADD3 R80, P1, R80, -0x380, RZ ;  /* 0xfffffc8050507810 */ /* 0x000fe20007f3e0ff */
[----:B------:R-:W-:Y:S01]  /*7bb0*/  IMAD R10, R109, c[0x0][0x304], R10 ;  /* 0x0000c1006d0a7a24 */ /* 0x000fe200078e020a */
[----:B------:R-:W-:Y:S01]  /*7bc0*/  ISETP.GE.AND P0, PT, R7, R31, PT ;  /* 0x0000001f0700720c */ /* 0x000fe20003f06270 */
[----:B------:R-:W-:Y:S01]  /*7bd0*/  IMAD.WIDE.U32 R8, R109, c[0x0][0x300], R8 ;  /* 0x0000c0006d087a25 */ /* 0x000fe200078e0008 */
[----:B------:R-:W-:Y:S02]  /*7be0*/  IADD3.X R81, R81, -0x1, RZ, P1, !PT ;  /* 0xffffffff51517810 */ /* 0x000fe40000ffe4ff */
[----:B------:R-:W-:-:S02]  /*7bf0*/  IADD3 R7, P4, R80, c[0x0][0x340], RZ ;  /* 0x0000d00050077a10 */ /* 0x000fc40007f9e0ff */
[----:B------:R-:W-:Y:S02]  /*7c00*/  IADD3 R8, P3, R63, R8, RZ ;  /* 0x000000083f087210 */ /* 0x000fe40007f7e0ff */
[-C--:B------:R-:W-:Y:S02]  /*7c10*/  ISETP.GE.AND P1, PT, R6, R31.reuse, PT ;  /* 0x0000001f0600720c */ /* 0x080fe40003f26270 */
[----:B------:R-:W-:Y:S02]  /*7c20*/  ISETP.GE.AND P2, PT, R5, R31, PT ;  /* 0x0000001f0500720c */ /* 0x000fe40003f46270 */
[----:B------:R-:W-:Y:S02]  /*7c30*/  IADD3.X R9, R61, R10, R9, P3, !PT ;  /* 0x0000000a3d097210 */ /* 0x000fe40001ffe409 */
[----:B------:R-:W-:Y:S02]  /*7c40*/  IADD3.X R5, R81, c[0x0][0x344], RZ, P4, !PT ;  /* 0x0000d10051057a10 */ /* 0x000fe400027fe4ff */
[----:B------:R-:W-:-:S02]  /*7c50*/  LEA R6, P6, R8, R7, 0x2 ;  /* 0x0000000708067211 */ /* 0x000fc400078c10ff */
[----:B------:R-:W-:Y:S02]  /*7c60*/  ISETP.GE.AND P4, PT, R3, R31, PT ;  /* 0x0000001f0300720c */ /* 0x000fe40003f86270 */
[----:B------:R-:W-:Y:S02]  /*7c70*/  LEA.HI.X R7, R8, R5, R9, 0x2, P6 ;  /* 0x0000000508077211 */ /* 0x000fe400030f1409 */
[-C--:B------:R-:W-:Y:S02]  /*7c80*/  ISETP.GE.AND P5, PT, R2, R31.reuse, PT ;  /* 0x0000001f0200720c */ /* 0x080fe40003fa6270 */
[-C--:B------:R-:W-:Y:S01]  /*7c90*/  ISETP.GE.AND P6, PT, R0, R31.reuse, PT ;  /* 0x0000001f0000720c */ /* 0x080fe20003fc6270 */
[----:B------:R1:W-:Y:S01]  /*7ca0*/  @!P0 STG.E [R6.64], R23 ;  /* 0x0000001706008986 */ /* 0x0003e2000c101906 */
[----:B------:R-:W-:Y:S02]  /*7cb0*/  ISETP.GE.AND P3, PT, R4, R31, PT ;  /* 0x0000001f0400720c */ /* 0x000fe40003f66270 */
[----:B------:R-:W-:Y:S01]  /*7cc0*/  ISETP.GT.AND P0, PT, R90, 0x1, PT ;  /* 0x000000015a00780c */ /* 0x000fe20003f04270 */
[----:B------:R1:W-:Y:S01]  /*7cd0*/  @!P1 STG.E [R6.64+0x80], R87 ;  /* 0x0000805706009986 */ /* 0x0003e2000c101906 */
[----:B------:R-:W-:-:S02]  /*7ce0*/  IADD3 R97, P1, R97, -0x400, RZ ;  /* 0xfffffc0061617810 */ /* 0x000fc40007f3e0ff */
[----:B------:R-:W-:Y:S01]  /*7cf0*/  IADD3 R92, R92, 0x1, RZ ;  /* 0x000000015c5c7810 */ /* 0x000fe20007ffe0ff */
[----:B------:R1:W-:Y:S01]  /*7d00*/  @!P4 STG.E [R6.64+0x200], R27 ;  /* 0x0002001b0600c986 */ /* 0x0003e2000c101906 */
[----:B------:R-:W-:-:S03]  /*7d10*/  IADD3.X R96, R96, -0x1, RZ, P1, !PT ;  /* 0xffffffff60607810 */ /* 0x000fc60000ffe4ff */
[----:B------:R1:W-:Y:S04]  /*7d20*/  @!P5 STG.E [R6.64+0x280], R83 ;  /* 0x000280530600d986 */ /* 0x0003e8000c101906 */
[----:B------:R1:W-:Y:S04]  /*7d30*/  @!P6 STG.E [R6.64+0x300], R29 ;  /* 0x0003001d0600e986 */ /* 0x0003e8000c101906 */
[----:B------:R1:W-:Y:S01]  /*7d40*/  @!P2 STG.E [R6.64+0x100], R25 ;  /* 0x000100190600a986 */ /* 0x0003e2000c101906 */
[----:B------:R-:W-:-:S03]  /*7d50*/  IADD3 R99, P2, R99, -0x400, RZ ;  /* 0xfffffc0063637810 */ /* 0x000fc60007f5e0ff */
[----:B------:R1:W-:Y:S01]  /*7d60*/  @!P3 STG.E [R6.64+0x180], R85 ;  /* 0x000180550600b986 */ /* 0x0003e2000c101906 */
[----:B------:R-:W-:Y:S02]  /*7d70*/  IADD3 R95, P3, R95, -0x400, RZ ;  /* 0xfffffc005f5f7810 */ /* 0x000fe40007f7e0ff */
[----:B------:R-:W-:Y:S02]  /*7d80*/  IADD3.X R98, R98, -0x1, RZ, P2, !PT ;  /* 0xffffffff62627810 */ /* 0x000fe400017fe4ff */
[----:B------:R-:W-:Y:S01]  /*7d90*/  IADD3.X R93, R93, -0x1, RZ, P3, !PT ;  /* 0xffffffff5d5d7810 */ /* 0x000fe20001ffe4ff */
[----:B------:R-:W-:Y:S01]  /*7da0*/  @!P0 CALL.REL.NOINC `(.L_x_11180) ;  /* 0x0000001000008944 */ /* 0x000fe20003c00000 */
[----:B------:R-:W-:Y:S05]  /*7db0*/  BRA `(.L_x_11222) ;  /* 0xffff877000007947 */ /* 0x000fea000383ffff */
.L_x_11180:
[----:B------:R-:W-:Y:S02]  /*7dc0*/  ISETP.NE.U32.AND P0, PT, RZ, c[0x0][0x328], PT ;  /* 0x0000ca00ff007a0c */ /* 0x000fe40003f05070 */
[----:B------:R-:W-:Y:S02]  /*7dd0*/  ISETP.NE.U32.AND P2, PT, RZ, c[0x0][0x348], PT ;  /* 0x0000d200ff007a0c */ /* 0x000fe40003f45070 */
[----:B------:R-:W-:-:S02]  /*7de0*/  ISETP.NE.AND.EX P1, PT, RZ, c[0x0][0x32c], PT, P0 ;  /* 0x0000cb00ff007a0c */ /* 0x000fc40003f25300 */
        /* <DEDUP_REMOVED lines=14> */
[----:B-1----:R-:W1:Y:S02]  /*7ed0*/  SHFL.DOWN P1, R7, R2, 0x10, 0x1f ;  /* 0x0a001f0002077f89 */ /* 0x002e640000020000 */
[----:B-1----:R-:W-:Y:S01]  /*7ee0*/  @P1 FADD R7, R2, R7 ;  /* 0x0000000702071221 */ /* 0x002fe20000000000 */
[----:B---3--:R-:W-:-:S04]  /*7ef0*/  ISETP.NE.AND P1, PT, R4, RZ, PT ;  /* 0x000000ff0400720c */ /* 0x008fc80003f25270 */
[----:B------:R1:W-:Y:S04]  /*7f00*/  @!P2 STS [0x434], R7 ;  /* 0x00043407ff00a388 */ /* 0x0003e80000000800 */
[----:B------:R-:W-:Y:S06]  /*7f10*/  BAR.SYNC.DEFER_BLOCKING 0x0 ;  /* 0x0000000000007b1d */ /* 0x000fec0000010000 */
[----:B------:R-:W-:Y:S05]  /*7f20*/  @P1 BRA `(.L_x_11224) ;  /* 0x0000001000001947 */ /* 0x000fea0003800000 */
[----:B-1----:R1:W-:Y:S02]  /*7f30*/  RED.E.ADD.F32.FTZ.RN.STRONG.GPU [R14.64], R7 ;  /* 0x000000070e00798e */ /* 0x0023e4000c10e786 */
.L_x_11224:
[----:B-1----:R-:W-:Y:S05]  /*7f40*/  BSYNC B0 ;  /* 0x0000000000007941 */ /* 0x002fea0003800000 */
.L_x_11223:
[----:B------:R-:W-:Y:S01]  /*7f50*/  BSSY B0, `(.L_x_11225) ;  /* 0x0000018000007945 */ /* 0x000fe20003800000 */
[----:B------:R-:W-:Y:S05]  /*7f60*/  @!P0 BRA `(.L_x_11226) ;  /* 0x0000015000008947 */ /* 0x000fea0003800000 */
[----:B------:R-:W-:Y:S06]  /*7f70*/  BAR.SYNC.DEFER_BLOCKING 0x0 ;  /* 0x0000000000007b1d */ /* 0x000fec0000010000 */
[----:B------:R-:W2:Y:S04]  /*7f80*/  SHFL.DOWN P0, R0, R103, 0x1, 0x1f ;  /* 0x08201f0067007f89 */ /* 0x000ea80000000000 */
[----:B-1----:R-:W1:Y:S04]  /*7f90*/  S2R R6, SR_LANEID ;  /* 0x0000000000067919 */ /* 0x002e680000000000 */
[----:B------:R-:W3:Y:S01]  /*7fa0*/  S2R R21, SR_TID.X ;  /* 0x0000000000157919 */ /* 0x000ee20000002100 */
[----:B--2---:R-:W-:Y:S01]  /*7fb0*/  @P0 FADD R0, R0, R103 ;  /* 0x0000006700000221 */ /* 0x004fe20000000000 */
[----:B-1----:R-:W-:-:S04]  /*7fc0*/  ISETP.NE.AND P1, PT, R6, RZ, PT ;  /* 0x000000ff0600720c */ /* 0x002fc80003f25270 */
        /* <DEDUP_REMOVED lines=8> */
[----:B---3--:R-:W-:-:S04]  /*8050*/  ISETP.NE.AND P0, PT, R21, RZ, PT ;  /* 0x000000ff1500720c */ /* 0x008fc80003f05270 */
[----:B------:R1:W-:Y:S04]  /*8060*/  @!P1 STS [0x434], R4 ;  /* 0x00043404ff009388 */ /* 0x0003e80000000800 */
[----:B------:R-:W-:Y:S06]  /*8070*/  BAR.SYNC.DEFER_BLOCKING 0x0 ;  /* 0x0000000000007b1d */ /* 0x000fec0000010000 */
[----:B------:R-:W-:Y:S05]  /*8080*/  @P0 BRA `(.L_x_11227) ;  /* 0x0000004000000947 */ /* 0x000fea0003800000 */
[----:B-1----:R1:W-:Y:S01]  /*8090*/  RED.E.ADD.F32.FTZ.RN.STRONG.GPU [R12.64], R4 ;  /* 0x000000040c00798e */ /* 0x0023e2000c10e786 */
[----:B------:R-:W-:Y:S01]  /*80a0*/  HFMA2.MMA R21, -RZ, RZ, 0, 0 ;  /* 0x00000000ff157435 */ /* 0x000fe200000001ff */
[----:B------:R-:W-:Y:S05]  /*80b0*/  BRA `(.L_x_11227) ;  /* 0x0000001000007947 */ /* 0x000fea0003800000 */
.L_x_11226:
[----:B------:R-:W2:Y:S02]  /*80c0*/  S2R R21, SR_TID.X ;  /* 0x0000000000157919 */ /* 0x000ea40000002100 */
.L_x_11227:
[----:B-1----:R-:W-:Y:S05]  /*80d0*/  BSYNC B0 ;  /* 0x0000000000007941 */ /* 0x002fea0003800000 */
.L_x_11225:
[----:B--2---:R-:W-:-:S13]  /*80e0*/  ISETP.GE.AND P0, PT, R21, c[0x0][0x16c], PT ;  /* 0x00005b0015007a0c */ /* 0x004fda0003f06270 */
        /* <DEDUP_REMOVED lines=8> */
[----:B------:R-:W-:-:S04]  /*8170*/  IMAD.WIDE.U32 R6, R109, c[0x0][0x2a8], RZ ;  /* 0x0000aa006d067a25 */ /* 0x000fc800078e00ff */
[----:B0-----:R-:W-:-:S04]  /*8180*/  IMAD.WIDE.U32 R18, R109, c[0x0][0x1b8], RZ ;  /* 0x00006e006d127a25 */ /* 0x001fc800078e00ff */
[----:B------:R-:W-:Y:S01]  /*8190*/  IMAD.WIDE.U32 R8, R109, c[0x0][0x2c8], RZ ;  /* 0x0000b2006d087a25 */ /* 0x000fe200078e00ff */
[----:B------:R-:W-:-:S03]  /*81a0*/  IADD3 R41, R19, R5, RZ ;  /* 0x0000000513297210 */ /* 0x000fc60007ffe0ff */
[C---:B------:R-:W-:Y:S02]  /*81b0*/  IMAD R3, R109.reuse, c[0x0][0x19c], R4 ;  /* 0x000067006d037a24 */ /* 0x040fe400078e0204 */
[C---:B------:R-:W-:Y:S02]  /*81c0*/  IMAD R33, R109.reuse, c[0x0][0x2ac], R0 ;  /* 0x0000ab006d217a24 */ /* 0x040fe400078e0200 */
[----:B------:R-:W-:Y:S01]  /*81d0*/  IMAD R31, R109, c[0x0][0x2cc], R2 ;  /* 0x0000b3006d1f7a24 */ /* 0x000fe200078e0202 */
[----:B------:R-:W-:Y:S01]  /*81e0*/  IADD3 R39, R17, R3, RZ ;  /* 0x0000000311277210 */ /* 0x000fe20007ffe0ff */
[----:B------:R-:W-:Y:S01]  /*81f0*/  IMAD R29, R109, c[0x0][0x28c], R108 ;  /* 0x0000a3006d1d7a24 */ /* 0x000fe200078e026c */
[----:B------:R-:W-:Y:S01]  /*8200*/  IADD3 R33, R7, R33, RZ ;  /* 0x0000002107217210 */ /* 0x000fe20007ffe0ff */
[----:B------:R-:W-:Y:S01]  /*8210*/  IMAD.WIDE.U32 R10, R109, c[0x0][0x288], RZ ;  /* 0x0000a2006d0a7a25 */ /* 0x000fe200078e00ff */
[----:B------:R-:W-:-:S04]  /*8220*/  IADD3 R31, R9, R31, RZ ;  /* 0x0000001f091f7210 */ /* 0x000fc80007ffe0ff */
[----:B------:R-:W-:Y:S02]  /*8230*/  IADD3 R29, R11, R29, RZ ;  /* 0x0000001d0b1d7210 */ /* 0x000fe40007ffe0ff */
.L_x_11228:
        /* <DEDUP_REMOVED lines=64> */
.L_x_11229:
        /* <DEDUP_REMOVED lines=12> */
.L_x_14726:


//--------------------- .text._Z25selective_scan_bwd_kernelI32Selective_Scan_bwd_kernel_traitsILi32ELi8ELb0ELb0ELb1ELb0ELb0EfN3c107complexIfEEEEv12SSMParamsBwd --------------------------
	.section	.text._Z25selective_scan_bwd_kernelI32Selective_Scan_bwd_kernel_traitsILi32ELi8ELb0ELb0ELb1ELb0ELb0EfN3c107complexIfEEEEv12SSMParamsBwd,"ax",@progbits
	.sectioninfo	@"SHI_REGISTERS=204"
	.align	128
        .global         _Z25selective_scan_bwd_kernelI32Selective_Scan_bwd_kernel_traitsILi32ELi8ELb0ELb0ELb1ELb0ELb0EfN3c107complexIfEEEEv12SSMParamsBwd
        .type           _Z25selective_scan_bwd_kernelI32Selective_Scan_bwd_kernel_traitsILi32ELi8ELb0ELb0ELb1ELb0ELb0EfN3c107complexIfEEEEv12SSMParamsBwd,@function
        .size           _Z25selective_scan_bwd_kernelI32Selective_Scan_bwd_kernel_traitsILi32ELi8ELb0ELb0ELb1ELb0ELb0EfN3c107complexIfEEEEv12SSMParamsBwd,(.L_x_14727 - _Z25selective_scan_bwd_kernelI32Selective_Scan_bwd_kernel_traitsILi32ELi8ELb0ELb0ELb1ELb0ELb0EfN3c107complexIfEEEEv12SSMParamsBwd)
        .other          _Z25selective_scan_bwd_kernelI32Selective_Scan_bwd_kernel_traitsILi32ELi8ELb0ELb0ELb1ELb0ELb0EfN3c107complexIfEEEEv12SSMParamsBwd,@"STO_CUDA_ENTRY STV_DEFAULT"
_Z25selective_scan_bwd_kernelI32Selective_Scan_bwd_kernel_traitsILi32ELi8ELb0ELb0ELb1ELb0ELb0EfN3c107complexIfEEEEv12SSMParamsBwd:
.text._Z25selective_scan_bwd_kernelI32Selective_Scan_bwd_kernel_traitsILi32ELi8ELb0ELb0ELb1ELb0ELb0EfN3c107complexIfEEEEv12SSMParamsBwd:
[----:B------:R-:W-:Y:S02]  /*0000*/  MOV R1, c[0x0][0x28] ;  /* 0x00000a0000017a02 */ /* 0x000fe40000000f00 */
[----:B------:R-:W-:Y:S01]  /*0010*/  IABS R11, c[0x0][0x178] ;  /* 0x00005e00000b7a13 */ /* 0x000fe20000000000 */
[----:B------:R-:W0:Y:S01]  /*0020*/  S2R R103, SR_CTAID.Y ;  /* 0x0000000000677919 */ /* 0x000e220000002600 */
[----:B------:R-:W-:Y:S01]  /*0030*/  ISETP.NE.U32.AND P0, PT, RZ, c[0x0][0x238], PT ;  /* 0x00008e00ff007a0c */ /* 0x000fe20003f05070 */
[----:B------:R-:W-:Y:S01]  /*0040*/  CS2R R100, SRZ ;  /* 0x0000000000647805 */ /* 0x000fe2000001ff00 */
[----:B------:R-:W1:Y:S01]  /*0050*/  I2F.RP R0, R11 ;  /* 0x0000000b00007306 */ /* 0x000e620000209400 */
[----:B------:R-:W-:Y:S01]  /*0060*/  ULDC.64 UR6, c[0x0][0x118] ;  /* 0x0000460000067ab9 */ /* 0x000fe20000000a00 */
[----:B------:R-:W-:Y:S02]  /*0070*/  ISETP.NE.AND.EX P0, PT, RZ, c[0x0][0x23c], PT, P0 ;  /* 0x00008f00ff007a0c */ /* 0x000fe40003f05300 */
[----:B------:R-:W-:Y:S01]  /*0080*/  ISETP.NE.U32.AND P1, PT, RZ, c[0x0][0x250], PT ;  /* 0x00009400ff007a0c */ /* 0x000fe20003f25070 */
[----:B------:R-:W2:Y:S03]  /*0090*/  S2R R99, SR_CTAID.X ;  /* 0x0000000000637919 */ /* 0x000ea60000002500 */
[----:B------:R-:W-:Y:S01]  /*00a0*/  ISETP.NE.AND.EX P1, PT, RZ, c[0x0][0x254], PT, P1 ;  /* 0x00009500ff007a0c */ /* 0x000fe20003f25310 */
[----:B-1----:R-:W1:Y:S01]  /*00b0*/  MUFU.RCP R0, R0 ;  /* 0x0000000000007308 */ /* 0x002e620000001000 */
[----:B0-----:R-:W-:-:S05]  /*00c0*/  SHF.R.S32.HI R102, RZ, 0x1f, R103 ;  /* 0x0000001fff667819 */ /* 0x001fca0000011467 */
[----:B------:R-:W-:-:S06]  /*00d0*/  @P0 LEA R2, P2, R103, c[0x0][0x238], 0x2 ;  /* 0x00008e0067020a11 */ /* 0x000fcc00078410ff */
[C---:B------:R-:W-:Y:S02]  /*00e0*/  @P1 LEA R4, P3, R103.reuse, c[0x0][0x250], 0x2 ;  /* 0x0000940067041a11 */ /* 0x040fe400078610ff */
[C-C-:B------:R-:W-:Y:S02]  /*00f0*/  @P0 LEA.HI.X R3, R103.reuse, c[0x0][0x23c], R102.reuse, 0x2, P2 ;  /* 0x00008f0067030a11 */ /* 0x140fe400010f1466 */
[C---:B------:R-:W-:Y:S02]  /*0100*/  @P1 LEA.HI.X R5, R103.reuse, c[0x0][0x254], R102, 0x2, P3 ;  /* 0x0000950067051a11 */ /* 0x040fe400018f1466 */
[----:B-1----:R-:W-:Y:S01]  /*0110*/  IADD3 R6, R0, 0xffffffe, RZ ;  /* 0x0ffffffe00067810 */ /* 0x002fe20007ffe0ff */
[----:B------:R0:W5:Y:S03]  /*0120*/  @P0 LDG.E R101, [R2.64] ;  /* 0x0000000602650981 */ /* 0x000166000c1e1900 */
[----:B------:R1:W3:Y:S01]  /*0130*/  F2I.FTZ.U32.TRUNC.NTZ R7, R6 ;  /* 0x0000000600077305 */ /* 0x0002e2000021f000 */
[----:B------:R4:W5:Y:S01]  /*0140*/  @P1 LDG.E R100, [R4.64] ;  /* 0x0000000604641981 */ /* 0x000962000c1e1900 */
[----:B--2---:R-:W-:Y:S01]  /*0150*/  SHF.R.S32.HI R98, RZ, 0x1f, R99 ;  /* 0x0000001fff627819 */ /* 0x004fe20000011463 */
[----:B------:R-:W-:Y:S01]  /*0160*/  IMAD R12, R102, c[0x0][0x280], RZ ;  /* 0x0000a000660c7a24 */ /* 0x000fe200078e02ff */
[----:B------:R-:W-:Y:S01]  /*0170*/  MOV R14, c[0x0][0x174] ;  /* 0x00005d00000e7a02 */ /* 0x000fe20000000f00 */
[----:B------:R-:W-:Y:S01]  /*0180*/  HFMA2.MMA R96, -RZ, RZ, 0, 0 ;  /* 0x00000000ff607435 */ /* 0x000fe200000001ff */
[----:B------:R-:W-:Y:S01]  /*0190*/  MOV R94, RZ ;  /* 0x000000ff005e7202 */ /* 0x000fe20000000f00 */
[----:B------:R-:W-:Y:S01]  /*01a0*/  IMAD R10, R98, c[0x0][0x1b0], RZ ;  /* 0x00006c00620a7a24 */ /* 0x000fe200078e02ff */
[----:B0-----:R-:W-:Y:S01]  /*01b0*/  IABS R2, R103 ;  /* 0x0000006700027213 */ /* 0x001fe20000000000 */
[----:B-1----:R-:W-:Y:S01]  /*01c0*/  HFMA2.MMA R6, -RZ, RZ, 0, 0 ;  /* 0x00000000ff067435 */ /* 0x002fe200000001ff */
[----:B------:R-:W-:-:S02]  /*01d0*/  IMAD R12, R103, c[0x0][0x284], R12 ;  /* 0x0000a100670c7a24 */ /* 0x000fc400078e020c */
[----:B----4-:R-:W-:Y:S02]  /*01e0*/  IMAD R4, R98, c[0x0][0x1d0], RZ ;  /* 0x0000740062047a24 */ /* 0x010fe400078e02ff */
[----:B------:R-:W-:Y:S01]  /*01f0*/  IMAD R15, R99, c[0x0][0x1b4], R10 ;  /* 0x00006d00630f7a24 */ /* 0x000fe200078e020a */
[----:B---3--:R-:W-:Y:S01]  /*0200*/  IADD3 R8, RZ, -R7, RZ ;  /* 0x80000007ff087210 */ /* 0x008fe20007ffe0ff */
[----:B------:R-:W-:-:S04]  /*0210*/  IMAD R10, R102, c[0x0][0x1e8], RZ ;  /* 0x00007a00660a7a24 */ /* 0x000fc800078e02ff */
[----:B------:R-:W-:Y:S02]  /*0220*/  IMAD R3, R8, R11, RZ ;  /* 0x0000000b08037224 */ /* 0x000fe400078e02ff */
[----:B------:R-:W-:Y:S02]  /*0230*/  IMAD R10, R103, c[0x0][0x1ec], R10 ;  /* 0x00007b00670a7a24 */ /* 0x000fe400078e020a */
[----:B------:R-:W-:-:S04]  /*0240*/  IMAD.HI.U32 R7, R7, R3, R6 ;  /* 0x0000000307077227 */ /* 0x000fc800078e0006 */
[----:B------:R-:W-:Y:S02]  /*0250*/  IMAD R6, R98, c[0x0][0x1e0], RZ ;  /* 0x0000780062067a24 */ /* 0x000fe400078e02ff */
[----:B------:R-:W-:-:S04]  /*0260*/  IMAD.HI.U32 R97, R7, R2, RZ ;  /* 0x0000000207617227 */ /* 0x000fc800078e00ff */
[----:B------:R-:W-:Y:S01]  /*0270*/  IMAD R7, R99, c[0x0][0x1d4], R4 ;  /* 0x0000750063077a24 */ /* 0x000fe200078e0204 */
[----:B------:R-:W-:Y:S01]  /*0280*/  IADD3 R0, -R97, RZ, RZ ;  /* 0x000000ff61007210 */ /* 0x000fe20007ffe1ff */
[----:B------:R-:W-:Y:S01]  /*0290*/  IMAD R9, R99, c[0x0][0x1e4], R6 ;  /* 0x0000790063097a24 */ /* 0x000fe200078e0206 */
[----:B------:R-:W-:Y:S01]  /*02a0*/  LOP3.LUT R6, R103, c[0x0][0x178], RZ, 0x3c, !PT ;  /* 0x00005e0067067a12 */ /* 0x000fe200078e3cff */
[----:B------:R-:W-:-:S03]  /*02b0*/  IMAD.WIDE.U32 R4, R99, c[0x0][0x1e0], RZ ;  /* 0x0000780063047a25 */ /* 0x000fc600078e00ff */
[----:B------:R-:W-:Y:S01]  /*02c0*/  ISETP.GE.AND P2, PT, R6, RZ, PT ;  /* 0x000000ff0600720c */ /* 0x000fe20003f46270 */
[----:B------:R-:W-:Y:S01]  /*02d0*/  IMAD R0, R11, R0, R2 ;  /* 0x000000000b007224 */ /* 0x000fe200078e0202 */
[----:B------:R-:W-:Y:S01]  /*02e0*/  IADD3 R5, R5, R9, RZ ;  /* 0x0000000905057210 */ /* 0x000fe20007ffe0ff */
[----:B------:R-:W-:-:S03]  /*02f0*/  IMAD.WIDE.U32 R2, R99, c[0x0][0x1d0], RZ ;  /* 0x0000740063027a25 */ /* 0x000fc600078e00ff */
[----:B------:R-:W-:Y:S01]  /*0300*/  ISETP.GT.U32.AND P1, PT, R11, R0, PT ;  /* 0x000000000b00720c */ /* 0x000fe20003f24070 */
[----:B------:R-:W-:Y:S01]  /*0310*/  IMAD.WIDE.U32 R8, R99, c[0x0][0x1b0], RZ ;  /* 0x00006c0063087a25 */ /* 0x000fe200078e00ff */
[----:B------:R-:W-:-:S03]  /*0320*/  IADD3 R3, R3, R7, RZ ;  /* 0x0000000703037210 */ /* 0x000fc60007ffe0ff */
[----:B------:R-:W-:Y:S01]  /*0330*/  IMAD.WIDE.U32 R6, R99, c[0x0][0x278], RZ ;  /* 0x00009e0063067a25 */ /* 0x000fe200078e00ff */
[----:B------:R-:W-:-:S03]  /*0340*/  IADD3 R9, R9, R15, RZ ;  /* 0x0000000f09097210 */ /* 0x000fc60007ffe0ff */
[----:B------:R-:W-:-:S04]  /*0350*/  IMAD.WIDE.U32 R2, R103, c[0x0][0x1d8], R2 ;  /* 0x0000760067027a25 */ /* 0x000fc800078e0002 */
[-C--:B------:R-:W-:Y:S02]  /*0360*/  @!P1 IADD3 R0, R0, -R11.reuse, RZ ;  /* 0x8000000b00009210 */ /* 0x080fe40007ffe0ff */
[----:B------:R-:W-:Y:S02]  /*0370*/  @!P1 IADD3 R97, R97, 0x1, RZ ;  /* 0x0000000161619810 */ /* 0x000fe40007ffe0ff */
[----:B------:R-:W-:Y:S01]  /*0380*/  ISETP.GE.U32.AND P0, PT, R0, R11, PT ;  /* 0x0000000b0000720c */ /* 0x000fe20003f06070 */
[----:B------:R-:W-:Y:S01]  /*0390*/  IMAD R0, R98, c[0x0][0x278], RZ ;  /* 0x00009e0062007a24 */ /* 0x000fe200078e02ff */
[----:B------:R-:W-:Y:S02]  /*03a0*/  LEA R11, R14, 0xffffff00, 0x8 ;  /* 0xffffff000e0b7811 */ /* 0x000fe400078e40ff */
[----:B------:R-:W-:Y:S01]  /*03b0*/  ISETP.NE.AND P1, PT, RZ, c[0x0][0x178], PT ;  /* 0x00005e00ff007a0c */ /* 0x000fe20003f25270 */
[----:B------:R-:W-:Y:S01]  /*03c0*/  IMAD R13, R99, c[0x0][0x27c], R0 ;  /* 0x00009f00630d7a24 */ /* 0x000fe200078e0200 */
[----:B------:R-:W-:Y:S01]  /*03d0*/  IADD3 R91, P3, R11, R2, RZ ;  /* 0x000000020b5b7210 */ /* 0x000fe20007f7e0ff */
[----:B------:R-:W-:-:S03]  /*03e0*/  IMAD R0, R102, c[0x0][0x1d8], RZ ;  /* 0x0000760066007a24 */ /* 0x000fc600078e02ff */
[----:B------:R-:W-:Y:S01]  /*03f0*/  IADD3 R7, R7, R13, RZ ;  /* 0x0000000d07077210 */ /* 0x000fe20007ffe0ff */
[----:B------:R-:W-:Y:S01]  /*0400*/  IMAD R0, R103, c[0x0][0x1dc], R0 ;  /* 0x0000770067007a24 */ /* 0x000fe200078e0200 */
[----:B------:R-:W-:Y:S02]  /*0410*/  SHF.R.S32.HI R13, RZ, 0x1f, R11 ;  /* 0x0000001fff0d7819 */ /* 0x000fe4000001140b */
[----:B------:R-:W-:Y:S02]  /*0420*/  @P0 IADD3 R97, R97, 0x1, RZ ;  /* 0x0000000161610810 */ /* 0x000fe40007ffe0ff */
[----:B------:R-:W-:Y:S01]  /*0430*/  IADD3.X R0, R13, R3, R0, P3, !PT ;  /* 0x000000030d007210 */ /* 0x000fe20001ffe400 */
[----:B------:R-:W-:Y:S01]  /*0440*/  IMAD.WIDE.U32 R2, R103, c[0x0][0x1e8], R4 ;  /* 0x00007a0067027a25 */ /* 0x000fe200078e0004 */
[----:B------:R-:W-:Y:S02]  /*0450*/  @!P2 IADD3 R97, -R97, RZ, RZ ;  /* 0x000000ff6161a210 */ /* 0x000fe40007ffe1ff */
[----:B------:R-:W-:Y:S01]  /*0460*/  @!P1 LOP3.LUT R97, RZ, c[0x0][0x178], RZ, 0x33, !PT ;  /* 0x00005e00ff619a12 */ /* 0x000fe200078e33ff */
[----:B------:R-:W-:Y:S01]  /*0470*/  IMAD.WIDE.U32 R4, R103, c[0x0][0x280], R6 ;  /* 0x0000a00067047a25 */ /* 0x000fe200078e0006 */
[----:B------:R-:W-:-:S02]  /*0480*/  IADD3 R89, P0, R11, R2, RZ ;  /* 0x000000020b597210 */ /* 0x000fc40007f1e0ff */
[----:B------:R-:W-:Y:S01]  /*0490*/  SHF.R.S32.HI R183, RZ, 0x1f, R97 ;  /* 0x0000001fffb77819 */ /* 0x000fe20000011461 */
[----:B------:R-:W-:Y:S01]  /*04a0*/  IMAD.WIDE.U32 R8, R97, c[0x0][0x1c8], R8 ;  /* 0x0000720061087a25 */ /* 0x000fe200078e0008 */
[----:B------:R-:W-:Y:S02]  /*04b0*/  IADD3.X R2, R13, R3, R10, P0, !PT ;  /* 0x000000030d027210 */ /* 0x000fe400007fe40a */
[----:B------:R-:W-:Y:S02]  /*04c0*/  LEA R92, P0, R91, c[0x0][0x240], 0x2 ;  /* 0x000090005b5c7a11 */ /* 0x000fe400078010ff */
[----:B------:R-:W-:Y:S02]  /*04d0*/  IADD3 R11, P2, R11, R4, RZ ;  /* 0x000000040b0b7210 */ /* 0x000fe40007f5e0ff */
[----:B------:R-:W-:Y:S01]  /*04e0*/  LEA.HI.X R91, R91, c[0x0][0x244], R0, 0x2, P0 ;  /* 0x000091005b5b7a11 */ /* 0x000fe200000f1400 */
[----:B------:R-:W-:Y:S01]  /*04f0*/  IMAD R0, R183, c[0x0][0x1c8], RZ ;  /* 0x00007200b7007a24 */ /* 0x000fe200078e02ff */
[----:B------:R-:W-:-:S02]  /*0500*/  ISETP.NE.U32.AND P0, PT, RZ, c[0x0][0x260], PT ;  /* 0x00009800ff007a0c */ /* 0x000fc40003f05070 */
[----:B------:R-:W-:Y:S02]  /*0510*/  LEA R90, P1, R89, c[0x0][0x248], 0x2 ;  /* 0x00009200595a7a11 */ /* 0x000fe400078210ff */
[----:B------:R-:W-:Y:S02]  /*0520*/  ISETP.NE.AND.EX P0, PT, RZ, c[0x0][0x264], PT, P0 ;  /* 0x00009900ff007a0c */ /* 0x000fe40003f05300 */
[----:B------:R-:W-:Y:S01]  /*0530*/  IADD3.X R4, R13, R5, R12, P2, !PT ;  /* 0x000000050d047210 */ /* 0x000fe200017fe40c */
[----:B------:R-:W-:Y:S01]  /*0540*/  IMAD R5, R97, c[0x0][0x1cc], R0 ;  /* 0x0000730061057a24 */ /* 0x000fe200078e0200 */
[----:B------:R-:W-:Y:S01]  /*0550*/  LEA.HI.X R89, R89, c[0x0][0x24c], R2, 0x2, P1 ;  /* 0x0000930059597a11 */ /* 0x000fe200008f1402 */
[----:B------:R-:W-:Y:S01]  /*0560*/  CS2R R12, SRZ ;  /* 0x00000000000c7805 */ /* 0x000fe2000001ff00 */
[----:B------:R-:W-:Y:S02]  /*0570*/  ISETP.NE.U32.AND P1, PT, RZ, c[0x0][0x328], PT ;  /* 0x0000ca00ff007a0c */ /* 0x000fe40003f25070 */
[----:B------:R-:W-:-:S02]  /*0580*/  ISETP.NE.U32.AND P2, PT, RZ, c[0x0][0x348], PT ;  /* 0x0000d200ff007a0c */ /* 0x000fc40003f45070 */
[----:B------:R-:W-:Y:S02]  /*0590*/  ISETP.NE.AND.EX P1, PT, RZ, c[0x0][0x32c], PT, P1 ;  /* 0x0000cb00ff007a0c */ /* 0x000fe40003f25310 */
[----:B------:R-:W-:Y:S01]  /*05a0*/  ISETP.NE.AND.EX P2, PT, RZ, c[0x0][0x34c], PT, P2 ;  /* 0x0000d300ff007a0c */ /* 0x000fe20003f45320 */
[----:B------:R-:W-:Y:S01]  /*05b0*/  @P0 IMAD R0, R99, c[0x0][0x164], R103 ;  /* 0x0000590063000a24 */ /* 0x000fe200078e0267 */
[C---:B------:R-:W-:Y:S02]  /*05c0*/  ISETP.GE.AND P3, PT, R14.reuse, 0x1, PT ;  /* 0x000000010e00780c */ /* 0x040fe40003f66270 */
[----:B------:R-:W-:Y:S01]  /*05d0*/  LEA R3, R14, 0xfffffe00, 0x9 ;  /* 0xfffffe000e037811 */ /* 0x000fe200078e48ff */
[----:B------:R-:W-:Y:S01]  /*05e0*/  @P0 IMAD R0, R0, c[0x0][0x174], RZ ;  /* 0x00005d0000000a24 */ /* 0x000fe200078e02ff */
[----:B------:R-:W-:Y:S02]  /*05f0*/  LEA R88, P4, R11, c[0x0][0x308], 0x2 ;  /* 0x0000c2000b587a11 */ /* 0x000fe400078810ff */
[----:B------:R-:W-:Y:S01]  /*0600*/  IADD3 R85, P5, R3, R8, RZ ;  /* 0x0000000803557210 */ /* 0x000fe20007fbe0ff */
[----:B------:R-:W-:Y:S01]  /*0610*/  @P0 IMAD R0, R0, c[0x0][0x16c], RZ ;  /* 0x00005b0000000a24 */ /* 0x000fe200078e02ff */
[----:B------:R-:W-:-:S02]  /*0620*/  IADD3 R2, R9, R5, RZ ;  /* 0x0000000509027210 */ /* 0x000fc40007ffe0ff */
[----:B------:R-:W-:Y:S02]  /*0630*/  LEA.HI.X R87, R11, c[0x0][0x30c], R4, 0x2, P4 ;  /* 0x0000c3000b577a11 */ /* 0x000fe400020f1404 */
[----:B------:R-:W-:Y:S01]  /*0640*/  CS2R R10, SRZ ;  /* 0x00000000000a7805 */ /* 0x000fe2000001ff00 */
[----:B------:R-:W-:Y:S02]  /*0650*/  @P0 MOV R9, 0x10 ;  /* 0x0000001000090802 */ /* 0x000fe40000000f00 */
[----:B------:R-:W-:Y:S02]  /*0660*/  LEA.HI.X.SX32 R2, R3, R2, 0x1, P5 ;  /* 0x0000000203027211 */ /* 0x000fe400028f0eff */
[----:B------:R-:W-:Y:S01]  /*0670*/  LEA R86, P6, R85, c[0x0][0x230], 0x2 ;  /* 0x00008c0055567a11 */ /* 0x000fe200078c10ff */
[----:B------:R-:W-:Y:S01]  /*0680*/  @P0 IMAD.WIDE R8, R0, R9, c[0x0][0x260] ;  /* 0x0000980000080625 */ /* 0x000fe200078e0209 */
[C---:B------:R-:W-:Y:S01]  /*0690*/  @P1 LEA R10, P4, R103.reuse, c[0x0][0x328], 0x2 ;  /* 0x0000ca00670a1a11 */ /* 0x040fe200078810ff */
[----:B------:R-:W-:Y:S01]  /*06a0*/  @!P0 CS2R R8, SRZ ;  /* 0x0000000000088805 */ /* 0x000fe2000001ff00 */
[----:B------:R-:W-:-:S02]  /*06b0*/  @P2 LEA R12, P5, R103, c[0x0][0x348], 0x2 ;  /* 0x0000d200670c2a11 */ /* 0x000fc400078a10ff */
        /* <DEDUP_REMOVED lines=9> */
[----:B0-----:R-:W-:-:S04]  /*0750*/  SHF.L.U32 R84, R95, 0x3, RZ ;  /* 0x000000035f547819 */ /* 0x001fc800000006ff */
[----:B-1----:R-:W-:Y:S02]  /*0760*/  LOP3.LUT R84, R84, 0xffffff00, RZ, 0xc0, !PT ;  /* 0xffffff0054547812 */ /* 0x002fe400078ec0ff */
.L_x_11283:
[----:B------:R-:W-:Y:S01]  /*0770*/  IADD3 R182, -R83, c[0x0][0x174], RZ ;  /* 0x00005d0053b67a10 */ /* 0x000fe20007ffe1ff */
[----:B------:R-:W-:Y:S01]  /*0780*/  BAR.SYNC.DEFER_BLOCKING 0x0 ;  /* 0x0000000000007b1d */ /* 0x000fe20000010000 */
[----:B------:R-:W-:Y:S01]  /*0790*/  LOP3.LUT R81, R84, 0x1f, R95, 0xf8, !PT ;  /* 0x0000001f54517812 */ /* 0x000fe200078ef85f */
[----:B------:R-:W-:Y:S01]  /*07a0*/  HFMA2.MMA R0, -RZ, RZ, 0, 0 ;  /* 0x00000000ff007435 */ /* 0x000fe200000001ff */
[----:B------:R-:W-:Y:S01]  /*07b0*/  LEA R82, R182, 0xffffff00, 0x8 ;  /* 0xffffff00b6527811 */ /* 0x000fe200078e40ff */
[----:B------:R-:W-:Y:S01]  /*07c0*/  CS2R R6, SRZ ;  /* 0x0000000000067805 */ /* 0x000fe2000001ff00 */
[----:B------:R-:W-:Y:S02]  /*07d0*/  LOP3.LUT R5, R81, 0x20, RZ, 0xfc, !PT ;  /* 0x0000002051057812 */ /* 0x000fe400078efcff */
[----:B------:R-:W-:Y:S02]  /*07e0*/  IADD3 R80, -R82, c[0x0][0x168], RZ ;  /* 0x00005a0052507a10 */ /* 0x000fe40007ffe1ff */
[----:B0-----:R-:W-:-:S02]  /*07f0*/  MOV R2, R92 ;  /* 0x0000005c00027202 */ /* 0x001fc40000000f00 */
[-C--:B------:R-:W-:Y:S02]  /*0800*/  ISETP.GE.AND P3, PT, R81, R80.reuse, PT ;  /* 0x000000505100720c */ /* 0x080fe40003f66270 */
[----:B------:R-:W-:Y:S02]  /*0810*/  ISETP.GE.AND P4, PT, R5, R80, PT ;  /* 0x000000500500720c */ /* 0x000fe40003f86270 */
[----:B------:R-:W-:Y:S02]  /*0820*/  MOV R3, R91 ;  /* 0x0000005b00037202 */ /* 0x000fe40000000f00 */
[C---:B------:R-:W-:Y:S02]  /*0830*/  LOP3.LUT R15, R81.reuse, 0x40, RZ, 0xfc, !PT ;  /* 0x00000040510f7812 */ /* 0x040fe400078efcff */
[C---:B------:R-:W-:Y:S01]  /*0840*/  LOP3.LUT R17, R81.reuse, 0x60, RZ, 0xfc, !PT ;  /* 0x0000006051117812 */ /* 0x040fe200078efcff */
[C---:B------:R-:W-:Y:S01]  /*0850*/  IMAD.WIDE R2, R81.reuse, 0x4, R2 ;  /* 0x0000000451027825 */ /* 0x040fe200078e0202 */
[----:B------:R-:W-:-:S02]  /*0860*/  LOP3.LUT R21, R81, 0x80, RZ, 0xfc, !PT ;  /* 0x0000008051157812 */ /* 0x000fc400078efcff */
[----:B------:R-:W-:Y:S02]  /*0870*/  LOP3.LUT R23, R81, 0xa0, RZ, 0xfc, !PT ;  /* 0x000000a051177812 */ /* 0x000fe400078efcff */
[-C--:B------:R-:W-:Y:S01]  /*0880*/  ISETP.GE.AND P5, PT, R15, R80.reuse, PT ;  /* 0x000000500f00720c */ /* 0x080fe20003fa6270 */
[----:B------:R0:W2:Y:S01]  /*0890*/  @!P3 LDG.E R0, [R2.64] ;  /* 0x000000060200b981 */ /* 0x0000a2000c1e1900 */
[C---:B------:R-:W-:Y:S02]  /*08a0*/  LOP3.LUT R27, R81.reuse, 0xc0, RZ, 0xfc, !PT ;  /* 0x000000c0511b7812 */ /* 0x040fe400078efcff */
[----:B------:R-:W-:Y:S01]  /*08b0*/  LOP3.LUT R29, R81, 0xe0, RZ, 0xfc, !PT ;  /* 0x000000e0511d7812 */ /* 0x000fe200078efcff */
[----:B------:R0:W3:Y:S01]  /*08c0*/  @!P4 LDG.E R7, [R2.64+0x80] ;  /* 0x000080060207c981 */ /* 0x0000e2000c1e1900 */
[-C--:B------:R-:W-:Y:S02]  /*08d0*/  ISETP.GE.AND P2, PT, R17, R80.reuse, PT ;  /* 0x000000501100720c */ /* 0x080fe40003f46270 */
[-C--:B------:R-:W-:Y:S01]  /*08e0*/  ISETP.GE.AND P1, PT, R21, R80.reuse, PT ;  /* 0x000000501500720c */ /* 0x080fe20003f26270 */
[----:B------:R-:W-:Y:S01]  /*08f0*/  HFMA2.MMA R19, -RZ, RZ, 0, 0 ;  /* 0x00000000ff137435 */ /* 0x000fe200000001ff */
[----:B------:R-:W-:-:S02]  /*0900*/  ISETP.GE.AND P0, PT, R23, R80, PT ;  /* 0x000000501700720c */ /* 0x000fc40003f06270 */
[-C--:B------:R-:W-:Y:S02]  /*0910*/  ISETP.GE.AND P3, PT, R27, R80.reuse, PT ;  /* 0x000000501b00720c */ /* 0x080fe40003f66270 */
[----:B------:R-:W-:Y:S01]  /*0920*/  ISETP.GE.AND P4, PT, R29, R80, PT ;  /* 0x000000501d00720c */ /* 0x000fe20003f86270 */
[----:B------:R-:W-:Y:S01]  /*0930*/  HFMA2.MMA R14, -RZ, RZ, 0, 0 ;  /* 0x00000000ff0e7435 */ /* 0x000fe200000001ff */
        /* <DEDUP_REMOVED lines=26> */
[----:B------:R-:W-:Y:S02]  /*0ae0*/  ISETP.GE.AND P6, PT, R81, R80, PT ;  /* 0x000000505100720c */ /* 0x000fe40003fc6270 */
[----:B------:R-:W-:-:S02]  /*0af0*/  MOV R2, R90 ;  /* 0x0000005a00027202 */ /* 0x000fc40000000f00 */
[----:B------:R-:W-:Y:S02]  /*0b00*/  MOV R3, R89 ;  /* 0x0000005900037202 */ /* 0x000fe40000000f00 */
[-C--:B------:R-:W-:Y:S02]  /*0b10*/  ISETP.GE.AND P5, PT, R5, R80.reuse, PT ;  /* 0x000000500500720c */ /* 0x080fe40003fa6270 */
[-C--:B------:R-:W-:Y:S01]  /*0b20*/  ISETP.GE.AND P4, PT, R15, R80.reuse, PT ;  /* 0x000000500f00720c */ /* 0x080fe20003f86270 */
[----:B------:R-:W-:Y:S01]  /*0b30*/  IMAD.WIDE R2, R81, 0x4, R2 ;  /* 0x0000000451027825 */ /* 0x000fe200078e0202 */
[-C--:B------:R-:W-:Y:S02]  /*0b40*/  ISETP.GE.AND P3, PT, R17, R80.reuse, PT ;  /* 0x000000501100720c */ /* 0x080fe40003f66270 */
[-C--:B------:R-:W-:Y:S02]  /*0b50*/  ISETP.GE.AND P2, PT, R21, R80.reuse, PT ;  /* 0x000000501500720c */ /* 0x080fe40003f46270 */
[----:B------:R-:W-:-:S02]  /*0b60*/  ISETP.GE.AND P1, PT, R23, R80, PT ;  /* 0x000000501700720c */ /* 0x000fc40003f26270 */
[----:B------:R-:W-:Y:S01]  /*0b70*/  ISETP.GE.AND P0, PT, R27, R80, PT ;  /* 0x000000501b00720c */ /* 0x000fe20003f06270 */
[----:B--2---:R0:W-:Y:S04]  /*0b80*/  STS [R79.X4], R0 ;  /* 0x000000004f007388 */ /* 0x0041e80000004800 */
[----:B---3--:R-:W-:Y:S04]  /*0b90*/  STS [R78.X4+0x80], R7 ;  /* 0x000080074e007388 */ /* 0x008fe80000004800 */
[----:B----4-:R1:W-:Y:S04]  /*0ba0*/  STS [R77.X4+0x100], R4 ;  /* 0x000100044d007388 */ /* 0x0103e80000004800 */
        /* <DEDUP_REMOVED lines=16> */
[----:B-1----:R-:W-:Y:S01]  /*0cb0*/  HFMA2.MMA R4, -RZ, RZ, 0, 0 ;  /* 0x00000000ff047435 */ /* 0x002fe200000001ff */
[----:B--2---:R-:W-:Y:S01]  /*0cc0*/  CS2R R6, SRZ ;  /* 0x0000000000067805 */ /* 0x004fe2000001ff00 */
[----:B---3--:R-:W-:Y:S01]  /*0cd0*/  HFMA2.MMA R25, -RZ, RZ, 0, 0 ;  /* 0x00000000ff197435 */ /* 0x008fe200000001ff */
[----:B------:R-:W-:Y:S01]  /*0ce0*/  MOV R19, RZ ;  /* 0x000000ff00137202 */ /* 0x000fe20000000f00 */
[----:B----4-:R-:W-:Y:S01]  /*0cf0*/  HFMA2.MMA R31, -RZ, RZ, 0, 0 ;  /* 0x00000000ff1f7435 */ /* 0x010fe200000001ff */
[----:B------:R-:W-:Y:S01]  /*0d00*/  MOV R14, RZ ;  /* 0x000000ff000e7202 */ /* 0x000fe20000000f00 */
        /* <DEDUP_REMOVED lines=9> */
[----:B------:R-:W-:-:S02]  /*0da0*/  ISETP.GE.AND P6, PT, R81, R80, PT ;  /* 0x000000505100720c */ /* 0x000fc40003fc6270 */
[----:B------:R-:W-:Y:S02]  /*0db0*/  ISETP.GE.AND P3, PT, R17, R80, PT ;  /* 0x000000501100720c */ /* 0x000fe40003f66270 */
[----:B------:R-:W-:Y:S01]  /*0dc0*/  CS2R R16, SRZ ;  /* 0x0000000000107805 */ /* 0x000fe2000001ff00 */
[----:B0-----:R-:W-:Y:S02]  /*0dd0*/  MOV R2, R88 ;  /* 0x0000005800027202 */ /* 0x001fe40000000f00 */
[----:B------:R-:W-:Y:S02]  /*0de0*/  MOV R3, R87 ;  /* 0x0000005700037202 */ /* 0x000fe40000000f00 */
[-C--:B------:R-:W-:Y:S02]  /*0df0*/  ISETP.GE.AND P5, PT, R5, R80.reuse, PT ;  /* 0x000000500500720c */ /* 0x080fe40003fa6270 */
[-C--:B------:R-:W-:Y:S01]  /*0e00*/  ISETP.GE.AND P4, PT, R15, R80.reuse, PT ;  /* 0x000000500f00720c */ /* 0x080fe20003f86270 */
[----:B------:R-:W-:Y:S01]  /*0e10*/  IMAD.WIDE R2, R81, 0x4, R2 ;  /* 0x0000000451027825 */ /* 0x000fe200078e0202 */
[----:B------:R-:W-:-:S02]  /*0e20*/  ISETP.GE.AND P2, PT, R21, R80, PT ;  /* 0x000000501500720c */ /* 0x000fc40003f46270 */
[-C--:B------:R-:W-:Y:S02]  /*0e30*/  ISETP.GE.AND P1, PT, R23, R80.reuse, PT ;  /* 0x000000501700720c */ /* 0x080fe40003f26270 */
[----:B------:R-:W-:Y:S02]  /*0e40*/  ISETP.GE.AND P0, PT, R27, R80, PT ;  /* 0x000000501b00720c */ /* 0x000fe40003f06270 */
[----:B------:R-:W-:Y:S02]  /*0e50*/  MOV R5, RZ ;  /* 0x000000ff00057202 */ /* 0x000fe40000000f00 */
[----:B------:R-:W-:Y:S01]  /*0e60*/  MOV R15, RZ ;  /* 0x000000ff000f7202 */ /* 0x000fe20000000f00 */
[----:B--2---:R0:W-:Y:S04]  /*0e70*/  STS [R79.X4], R0 ;  /* 0x000000004f007388 */ /* 0x0041e80000004800 */
[----:B---3--:R-:W-:Y:S04]  /*0e80*/  STS [R78.X4+0x80], R7 ;  /* 0x000080074e007388 */ /* 0x008fe80000004800 */
[----:B----4-:R1:W-:Y:S04]  /*0e90*/  STS [R77.X4+0x100], R4 ;  /* 0x000100044d007388 */ /* 0x0103e80000004800 */
        /* <DEDUP_REMOVED lines=15> */
[----:B0-----:R-:W-:-:S02]  /*0f90*/  HFMA2.MMA R0, -RZ, RZ, 0, 0 ;  /* 0x00000000ff007435 */ /* 0x001fc400000001ff */
[----:B-1----:R-:W-:Y:S01]  /*0fa0*/  HFMA2.MMA R4, -RZ, RZ, 0, 0 ;  /* 0x00000000ff047435 */ /* 0x002fe200000001ff */
[----:B--2---:R-:W-:Y:S02]  /*0fb0*/  CS2R R6, SRZ ;  /* 0x0000000000067805 */ /* 0x004fe4000001ff00 */
        /* <DEDUP_REMOVED lines=9> */
[----:B------:R-:W-:Y:S01]  /*1050*/  HFMA2.MMA R46, -RZ, RZ, 0, 0 ;  /* 0x00000000ff2e7435 */ /* 0x000fe200000001ff */
[----:B------:R-:W-:Y:S01]  /*1060*/  CS2R R44, SRZ ;  /* 0x00000000002c7805 */ /* 0x000fe2000001ff00 */
[----:B------:R-:W-:Y:S01]  /*1070*/  CS2R R42, SRZ ;  /* 0x00000000002a7805 */ /* 0x000fe2000001ff00 */
[----:B------:R-:W-:Y:S01]  /*1080*/  CS2R R40, SRZ ;  /* 0x0000000000287805 */ /* 0x000fe2000001ff00 */
        /* <DEDUP_REMOVED lines=38> */
[----:B------:R-:W-:Y:S01]  /*12f0*/  IADD3 R29, R182, -0x1, RZ ;  /* 0xffffffffb61d7810 */ /* 0x000fe20007ffe0ff */
[--C-:B------:R-:W-:Y:S01]  /*1300*/  FADD.FTZ R30, R55, R100.reuse ;  /* 0x00000064371e7221 */ /* 0x100fe20000010000 */
[----:B------:R-:W-:Y:S01]  /*1310*/  LOP3.LUT R181, R95, 0x1f, RZ, 0xc0, !PT ;  /* 0x0000001f5fb57812 */ /* 0x000fe200078ec0ff */
[--C-:B------:R-:W-:Y:S01]  /*1320*/  FADD.FTZ R28, R56, R100.reuse ;  /* 0x00000064381c7221 */ /* 0x100fe20000010000 */
[----:B------:R-:W-:Y:S01]  /*1330*/  LEA.HI R0, R29, R29, RZ, 0x1 ;  /* 0x0000001d1d007211 */ /* 0x000fe200078f08ff */
[--C-:B------:R-:W-:Y:S01]  /*1340*/  FADD.FTZ R27, R57, R100.reuse ;  /* 0x00000064391b7221 */ /* 0x100fe20000010000 */
[----:B------:R-:W-:Y:S01]  /*1350*/  CS2R R20, SRZ ;  /* 0x0000000000147805 */ /* 0x000fe2000001ff00 */
[--C-:B------:R-:W-:Y:S01]  /*1360*/  FADD.FTZ R26, R58, R100.reuse ;  /* 0x000000643a1a7221 */ /* 0x100fe20000010000 */
[----:B------:R-:W-:Y:S01]  /*1370*/  LOP3.LUT R0, R0, 0xfffffe, RZ, 0xc0, !PT ;  /* 0x00fffffe00007812 */ /* 0x000fe200078ec0ff */
[--C-:B------:R-:W-:Y:S01]  /*1380*/  FADD.FTZ R25, R59, R100.reuse ;  /* 0x000000643b197221 */ /* 0x100fe20000010000 */
[----:B------:R-:W-:Y:S01]  /*1390*/  MOV R46, RZ ;  /* 0x000000ff002e7202 */ /* 0x000fe20000000f00 */
[--C-:B------:R-:W-:Y:S01]  /*13a0*/  FADD.FTZ R24, R60, R100.reuse ;  /* 0x000000643c187221 */ /* 0x100fe20000010000 */
[----:B------:R-:W-:Y:S01]  /*13b0*/  IADD3 R29, R29, -R0, RZ ;  /* 0x800000001d1d7210 */ /* 0x000fe20007ffe0ff */
[--C-:B------:R-:W-:Y:S01]  /*13c0*/  FADD.FTZ R23, R61, R100.reuse ;  /* 0x000000643d177221 */ /* 0x100fe20000010000 */
[----:B------:R-:W-:Y:S01]  /*13d0*/  MOV R0, RZ ;  /* 0x000000ff00007202 */ /* 0x000fe20000000f00 */
[----:B------:R-:W-:Y:S01]  /*13e0*/  FADD.FTZ R22, R62, R100 ;  /* 0x000000643e167221 */ /* 0x000fe20000010000 */
[----:B------:R-:W-:Y:S01]  /*13f0*/  CS2R R44, SRZ ;  /* 0x00000000002c7805 */ /* 0x000fe2000001ff00 */
[----:B------:R-:W-:Y:S01]  /*1400*/  CS2R R42, SRZ ;  /* 0x00000000002a7805 */ /* 0x000fe2000001ff00 */
[----:B------:R-:W-:Y:S01]  /*1410*/  CS2R R40, SRZ ;  /* 0x0000000000287805 */ /* 0x000fe2000001ff00 */
[----:B------:R-:W-:-:S02]  /*1420*/  MOV R39, RZ ;  /* 0x000000ff00277202 */ /* 0x000fc40000000f00 */
.L_x_11278:
[----:B------:R-:W-:Y:S01]  /*1430*/  IADD3 R80, -R82, c[0x0][0x168], RZ ;  /* 0x00005a0052507a10 */ /* 0x000fe20007ffe1ff */
[----:B------:R-:W-:Y:S01]  /*1440*/  IMAD R16, R102, c[0x0][0x180], RZ ;  /* 0x0000600066107a24 */ /* 0x000fe200078e02ff */
[----:B------:R-:W-:Y:S01]  /*1450*/  IADD3 R6, R84, R81, RZ ;  /* 0x0000005154067210 */ /* 0x000fe20007ffe0ff */
[----:B------:R-:W-:Y:S01]  /*1460*/  CS2R R18, SRZ ;  /* 0x0000000000127805 */ /* 0x000fe2000001ff00 */
[----:B------:R-:W-:-:S02]  /*1470*/  SHF.L.U32 R17, R80, 0x1, RZ ;  /* 0x0000000150117819 */ /* 0x000fc400000006ff */
[----:B------:R-:W-:Y:S02]  /*1480*/  IADD3 R2, R6, 0x20, RZ ;  /* 0x0000002006027810 */ /* 0x000fe40007ffe0ff */
[----:B------:R-:W-:Y:S02]  /*1490*/  SHF.R.S32.HI R104, RZ, 0x1f, R20 ;  /* 0x0000001fff687819 */ /* 0x000fe40000011414 */
[-C--:B------:R-:W-:Y:S02]  /*14a0*/  ISETP.GE.AND P5, PT, R2, R17.reuse, PT ;  /* 0x000000110200720c */ /* 0x080fe40003fa6270 */
[----:B------:R-:W-:Y:S01]  /*14b0*/  IADD3 R2, R6, 0x60, RZ ;  /* 0x0000006006027810 */ /* 0x000fe20007ffe0ff */
[----:B------:R-:W-:Y:S01]  /*14c0*/  IMAD R5, R104, c[0x0][0x1c0], RZ ;  /* 0x0000700068057a24 */ /* 0x000fe200078e02ff */
[--C-:B------:R-:W-:Y:S02]  /*14d0*/  SHF.R.S32.HI R7, RZ, 0x1f, R6.reuse ;  /* 0x0000001fff077819 */ /* 0x100fe40000011406 */
[----:B------:R-:W-:Y:S01]  /*14e0*/  ISETP.GE.AND P0, PT, R2, R17, PT ;  /* 0x000000110200720c */ /* 0x000fe20003f06270 */
[----:B------:R-:W-:Y:S01]  /*14f0*/  IMAD R5, R20, c[0x0][0x1c4], R5 ;  /* 0x0000710014057a24 */ /* 0x000fe200078e0205 */
[----:B------:R-:W-:Y:S01]  /*1500*/  IADD3 R2, R6, 0x80, RZ ;  /* 0x0000008006027810 */ /* 0x000fe20007ffe0ff */
[----:B------:R-:W-:Y:S01]  /*1510*/  IMAD.WIDE.U32 R14, R20, c[0x0][0x1c0], R6 ;  /* 0x00007000140e7a25 */ /* 0x000fe200078e0006 */
[----:B------:R-:W-:-:S02]  /*1520*/  IADD3 R3, R6, 0x40, RZ ;  /* 0x0000004006037810 */ /* 0x000fc40007ffe0ff */
[-C--:B------:R-:W-:Y:S02]  /*1530*/  ISETP.GE.AND P1, PT, R2, R17.reuse, PT ;  /* 0x000000110200720c */ /* 0x080fe40003f26270 */
[----:B------:R-:W-:Y:S02]  /*1540*/  IADD3 R2, R6, 0xa0, RZ ;  /* 0x000000a006027810 */ /* 0x000fe40007ffe0ff */
[----:B------:R-:W-:Y:S02]  /*1550*/  ISETP.GE.AND P6, PT, R3, R17, PT ;  /* 0x000000110300720c */ /* 0x000fe40003fc6270 */
[----:B------:R-:W-:Y:S01]  /*1560*/  IADD3 R5, R15, R5, RZ ;  /* 0x000000050f057210 */ /* 0x000fe20007ffe0ff */
[C---:B------:R-:W-:Y:S01]  /*1570*/  IMAD R15, R103.reuse, c[0x0][0x184], R16 ;  /* 0x00006100670f7a24 */ /* 0x040fe200078e0210 */
[-C--:B------:R-:W-:Y:S01]  /*1580*/  ISETP.GE.AND P2, PT, R2, R17.reuse, PT ;  /* 0x000000110200720c */ /* 0x080fe20003f46270 */
[----:B------:R-:W-:Y:S01]  /*1590*/  IMAD.WIDE.U32 R2, R103, c[0x0][0x180], RZ ;  /* 0x0000600067027a25 */ /* 0x000fe200078e00ff */
[----:B------:R-:W-:-:S02]  /*15a0*/  ISETP.GE.AND P4, PT, R6, R17, PT ;  /* 0x000000110600720c */ /* 0x000fc40003f86270 */
[----:B------:R-:W-:Y:S02]  /*15b0*/  LEA R4, P3, R14, R86, 0x2 ;  /* 0x000000560e047211 */ /* 0x000fe400078610ff */
[----:B------:R-:W-:Y:S01]  /*15c0*/  IADD3 R3, R3, R15, RZ ;  /* 0x0000000f03037210 */ /* 0x000fe20007ffe0ff */
[----:B------:R-:W-:Y:S01]  /*15d0*/  IMAD R15, R104, c[0x0][0x188], RZ ;  /* 0x00006200680f7a24 */ /* 0x000fe200078e02ff */
[----:B------:R-:W-:Y:S01]  /*15e0*/  LEA.HI.X R5, R14, R85, R5, 0x2, P3 ;  /* 0x000000550e057211 */ /* 0x000fe200018f1405 */
[----:B------:R-:W-:Y:S01]  /*15f0*/  CS2R R108, SRZ ;  /* 0x00000000006c7805 */ /* 0x000fe2000001ff00 */
[----:B------:R-:W-:Y:S01]  /*1600*/  IADD3 R7, R6, 0xc0, RZ ;  /* 0x000000c006077810 */ /* 0x000fe20007ffe0ff */
[----:B------:R-:W-:Y:S01]  /*1610*/  IMAD R15, R20, c[0x0][0x18c], R15 ;  /* 0x00006300140f7a24 */ /* 0x000fe200078e020f */
[----:B------:R-:W-:Y:S01]  /*1620*/  IADD3 R14, R6, 0xe0, RZ ;  /* 0x000000e0060e7810 */ /* 0x000fe20007ffe0ff */
[----:B------:R-:W-:Y:S01]  /*1630*/  IMAD.WIDE.U32 R2, R20, c[0x0][0x188], R2 ;  /* 0x0000620014027a25 */ /* 0x000fe200078e0002 */
[----:B------:R-:W-:Y:S01]  /*1640*/  HFMA2.MMA R105, -RZ, RZ, 0, 0 ;  /* 0x00000000ff697435 */ /* 0x000fe200000001ff */
[----:B------:R-:W-:Y:S01]  /*1650*/  ISETP.GE.AND P3, PT, R7, R17, PT ;  /* 0x000000110700720c */ /* 0x000fe20003f66270 */
[----:B------:R0:W2:Y:S01]  /*1660*/  @!P4 LDG.E R18, [R4.64] ;  /* 0x000000060412c981 */ /* 0x0000a2000c1e1900 */
[----:B------:R-:W-:-:S02]  /*1670*/  IADD3 R7, R6, 0x100, RZ ;  /* 0x0000010006077810 */ /* 0x000fc40007ffe0ff */
[----:B------:R-:W-:Y:S01]  /*1680*/  ISETP.GE.AND P4, PT, R14, R17, PT ;  /* 0x000000110e00720c */ /* 0x000fe20003f86270 */
[----:B------:R0:W3:Y:S01]  /*1690*/  @!P6 LDG.E R108, [R4.64+0x100] ;  /* 0x00010006046ce981 */ /* 0x0000e2000c1e1900 */
[----:B------:R-:W-:Y:S02]  /*16a0*/  IADD3 R3, R3, R15, RZ ;  /* 0x0000000f03037210 */ /* 0x000fe40007ffe0ff */
[----:B------:R-:W-:Y:S01]  /*16b0*/  LEA R14, P6, R2, c[0x0][0x220], 0x3 ;  /* 0x00008800020e7a11 */ /* 0x000fe200078c18ff */
[----:B------:R0:W4:Y:S01]  /*16c0*/  @!P5 LDG.E R19, [R4.64+0x80] ;  /* 0x000080060413d981 */ /* 0x000122000c1e1900 */
[----:B------:R-:W-:Y:S02]  /*16d0*/  ISETP.GE.AND P5, PT, R7, R17, PT ;  /* 0x000000110700720c */ /* 0x000fe40003fa6270 */
[----:B------:R-:W-:Y:S01]  /*16e0*/  IADD3 R7, R6, 0x120, RZ ;  /* 0x0000012006077810 */ /* 0x000fe20007ffe0ff */
[----:B------:R0:W3:Y:S01]  /*16f0*/  @!P0 LDG.E R105, [R4.64+0x180] ;  /* 0x0001800604698981 */ /* 0x0000e2000c1e1900 */
[----:B------:R-:W-:-:S02]  /*1700*/  LEA.HI.X R15, R2, c[0x0][0x224], R3, 0x3, P6 ;  /* 0x00008900020f7a11 */ /* 0x000fc400030f1c03 */
[----:B------:R-:W-:Y:S02]  /*1710*/  MOV R107, RZ ;  /* 0x000000ff006b7202 */ /* 0x000fe40000000f00 */
[----:B------:R-:W-:Y:S01]  /*1720*/  ISETP.GE.AND P0, PT, R7, R17, PT ;  /* 0x000000110700720c */ /* 0x000fe20003f06270 */
[----:B------:R1:W3:Y:S01]  /*1730*/  LDG.E.64 R2, [R14.64] ;  /* 0x000000060e027981 */ /* 0x0002e2000c1e1b00 */
[----:B------:R-:W-:-:S03]  /*1740*/  IADD3 R7, R6, 0x140, RZ ;  /* 0x0000014006077810 */ /* 0x000fc60007ffe0ff */
[----:B------:R0:W3:Y:S01]  /*1750*/  @!P2 LDG.E R107, [R4.64+0x280] ;  /* 0x00028006046ba981 */ /* 0x0000e2000c1e1900 */
[----:B------:R-:W-:Y:S01]  /*1760*/  ISETP.GE.AND P2, PT, R7, R17, PT ;  /* 0x000000110700720c */ /* 0x000fe20003f46270 */
[----:B------:R-:W-:Y:S01]  /*1770*/  CS2R R110, SRZ ;  /* 0x00000000006e7805 */ /* 0x000fe2000001ff00 */
[----:B------:R-:W-:Y:S01]  /*1780*/  CS2R R114, SRZ ;  /* 0x0000000000727805 */ /* 0x000fe2000001ff00 */
[----:B------:R-:W-:Y:S01]  /*1790*/  CS2R R112, SRZ ;  /* 0x0000000000707805 */ /* 0x000fe2000001ff00 */
[C---:B------:R-:W-:Y:S01]  /*17a0*/  IADD3 R16, R6.reuse, 0x160, RZ ;  /* 0x0000016006107810 */ /* 0x040fe20007ffe0ff */
[----:B------:R0:W3:Y:S01]  /*17b0*/  @!P5 LDG.E R109, [R4.64+0x400] ;  /* 0x00040006046dd981 */ /* 0x0000e2000c1e1900 */
[C---:B------:R-:W-:Y:S02]  /*17c0*/  IADD3 R7, R6.reuse, 0x180, RZ ;  /* 0x0000018006077810 */ /* 0x040fe40007ffe0ff */
[C---:B-1----:R-:W-:Y:S01]  /*17d0*/  IADD3 R14, R6.reuse, 0x1a0, RZ ;  /* 0x000001a0060e7810 */ /* 0x042fe20007ffe0ff */
[----:B------:R0:W3:Y:S01]  /*17e0*/  @!P1 LDG.E R110, [R4.64+0x200] ;  /* 0x00020006046e9981 */ /* 0x0000e2000c1e1900 */
[----:B------:R-:W-:-:S02]  /*17f0*/  IADD3 R15, R6, 0x1c0, RZ ;  /* 0x000001c0060f7810 */ /* 0x000fc40007ffe0ff */
[-C--:B------:R-:W-:Y:S01]  /*1800*/  ISETP.GE.AND P1, PT, R16, R17.reuse, PT ;  /* 0x000000111000720c */ /* 0x080fe20003f26270 */
[----:B------:R0:W3:Y:S01]  /*1810*/  @!P0 LDG.E R114, [R4.64+0x480] ;  /* 0x0004800604728981 */ /* 0x0000e2000c1e1900 */
[----:B------:R-:W-:Y:S02]  /*1820*/  IADD3 R6, R6, 0x1e0, RZ ;  /* 0x000001e006067810 */ /* 0x000fe40007ffe0ff */
[-C--:B------:R-:W-:Y:S01]  /*1830*/  ISETP.GE.AND P0, PT, R7, R17.reuse, PT ;  /* 0x000000110700720c */ /* 0x080fe20003f06270 */
[----:B------:R0:W3:Y:S01]  /*1840*/  @!P2 LDG.E R113, [R4.64+0x500] ;  /* 0x000500060471a981 */ /* 0x0000e2000c1e1900 */
[----:B------:R-:W-:-:S03]  /*1850*/  ISETP.GE.AND P2, PT, R14, R17, PT ;  /* 0x000000110e00720c */ /* 0x000fc60003f46270 */
[----:B------:R0:W3:Y:S01]  /*1860*/  @!P3 LDG.E R112, [R4.64+0x300] ;  /* 0x000300060470b981 */ /* 0x0000e2000c1e1900 */
[----:B------:R-:W-:-:S03]  /*1870*/  ISETP.GE.AND P3, PT, R15, R17, PT ;  /* 0x000000110f00720c */ /* 0x000fc60003f66270 */
[----:B------:R0:W3:Y:S01]  /*1880*/  @!P4 LDG.E R111, [R4.64+0x380] ;  /* 0x00038006046fc981 */ /* 0x0000e2000c1e1900 */
[----:B------:R-:W-:Y:S01]  /*1890*/  ISETP.GE.AND P4, PT, R6, R17, PT ;  /* 0x000000110600720c */ /* 0x000fe20003f86270 */
[----:B------:R-:W-:Y:S01]  /*18a0*/  CS2R R14, SRZ ;  /* 0x00000000000e7805 */ /* 0x000fe2000001ff00 */
[----:B------:R-:W-:-:S05]  /*18b0*/  CS2R R116, SRZ ;  /* 0x0000000000747805 */ /* 0x000fca000001ff00 */
[----:B------:R0:W3:Y:S04]  /*18c0*/  @!P1 LDG.E R15, [R4.64+0x580] ;  /* 0x00058006040f9981 */ /* 0x0000e8000c1e1900 */
[----:B------:R0:W3:Y:S04]  /*18d0*/  @!P0 LDG.E R14, [R4.64+0x600] ;  /* 0x00060006040e8981 */ /* 0x0000e8000c1e1900 */
[----:B------:R0:W3:Y:S04]  /*18e0*/  @!P2 LDG.E R116, [R4.64+0x680] ;  /* 0x000680060474a981 */ /* 0x0000e8000c1e1900 */
[----:B------:R0:W3:Y:S04]  /*18f0*/  @!P3 LDG.E R115, [R4.64+0x700] ;  /* 0x000700060473b981 */ /* 0x0000e8000c1e1900 */
[----:B------:R0:W3:Y:S01]  /*1900*/  @!P4 LDG.E R117, [R4.64+0x780] ;  /* 0x000780060475c981 */ /* 0x0000e2000c1e1900 */
[----:B------:R-:W-:-:S02]  /*1910*/  IMAD R16, R102, c[0x0][0x198], RZ ;  /* 0x0000660066107a24 */ /* 0x000fc400078e02ff */
[----:B------:R-:W-:-:S04]  /*1920*/  IMAD.WIDE.U32 R6, R103, c[0x0][0x198], RZ ;  /* 0x0000660067067a25 */ /* 0x000fc800078e00ff */
[----:B------:R-:W-:-:S05]  /*1930*/  IMAD R17, R103, c[0x0][0x19c], R16 ;  /* 0x0000670067117a24 */ /* 0x000fca00078e0210 */
[----:B------:R-:W-:Y:S01]  /*1940*/  IADD3 R7, R7, R17, RZ ;  /* 0x0000001107077210 */ /* 0x000fe20007ffe0ff */
[----:B------:R-:W-:-:S04]  /*1950*/  IMAD R17, R104, c[0x0][0x1a0], RZ ;  /* 0x0000680068117a24 */ /* 0x000fc800078e02ff */
[C---:B------:R-:W-:Y:S02]  /*1960*/  IMAD R17, R20.reuse, c[0x0][0x1a4], R17 ;  /* 0x0000690014117a24 */ /* 0x040fe400078e0211 */
[----:B------:R-:W-:-:S04]  /*1970*/  IMAD.WIDE.U32 R6, R20, c[0x0][0x1a0], R6 ;  /* 0x0000680014067a25 */ /* 0x000fc800078e0006 */
[----:B------:R-:W-:Y:S01]  /*1980*/  FADD.FTZ R106, R62, R100 ;  /* 0x000000643e6a7221 */ /* 0x000fe20000010000 */
[----:B------:R-:W-:Y:S02]  /*1990*/  IADD3 R7, R7, R17, RZ ;  /* 0x0000001107077210 */ /* 0x000fe40007ffe0ff */
[----:B------:R-:W-:-:S04]  /*19a0*/  LEA R16, P0, R6, c[0x0][0x228], 0x3 ;  /* 0x00008a0006107a11 */ /* 0x000fc800078018ff */
[----:B------:R-:W-:Y:S02]  /*19b0*/  LEA.HI.X R17, R6, c[0x0][0x22c], R7, 0x3, P0 ;  /* 0x00008b0006117a11 */ /* 0x000fe400000f1c07 */
[----:B0-----:R-:W-:Y:S02]  /*19c0*/  IADD3 R4, R93, 0x100, RZ ;  /* 0x000001005d047810 */ /* 0x001fe40007ffe0ff */
[----:B------:R-:W-:Y:S02]  /*19d0*/  ISETP.NE.AND P2, PT, R95, RZ, PT ;  /* 0x000000ff5f00720c */ /* 0x000fe40003f45270 */
[----:B------:R-:W-:Y:S01]  /*19e0*/  IADD3 R6, R93, 0x120, RZ ;  /* 0x000001205d067810 */ /* 0x000fe20007ffe0ff */
[----:B------:R-:W5:Y:S01]  /*19f0*/  LDG.E.64 R16, [R16.64] ;  /* 0x0000000610107981 */ /* 0x000f62000c1e1b00 */
[-C--:B------:R-:W-:Y:S02]  /*1a00*/  LEA.HI.SX32 R4, R4, R93.reuse, 0x1b ;  /* 0x0000005d04047211 */ /* 0x080fe400078fdaff */
[----:B------:R-:W-:-:S02]  /*1a10*/  LEA.HI.SX32 R5, R6, R93, 0x1b ;  /* 0x0000005d06057211 */ /* 0x000fc400078fdaff */
[----:B------:R-:W-:Y:S02]  /*1a20*/  IADD3 R6, R93, 0x160, RZ ;  /* 0x000001605d067810 */ /* 0x000fe40007ffe0ff */
[----:B------:R-:W-:-:S04]  /*1a30*/  ISETP.NE.AND P0, PT, R181, RZ, PT ;  /* 0x000000ffb500720c */ /* 0x000fc80003f05270 */
[----:B------:R-:W-:Y:S01]  /*1a40*/  ISETP.LT.OR P1, PT, R182, 0x2, P0 ;  /* 0x00000002b600780c */ /* 0x000fe20000721670 */
[----:B------:R-:W-:Y:S02]  /*1a50*/  FMUL.FTZ R156, R66, R25 ;  /* 0x00000019429c7220 */ /* 0x000fe40000410000 */
[----:B------:R-:W-:Y:S02]  /*1a60*/  FMUL.FTZ R155, R67, R26 ;  /* 0x0000001a439b7220 */ /* 0x000fe40000410000 */
[----:B------:R-:W-:Y:S01]  /*1a70*/  FMUL.FTZ R153, R64, R27 ;  /* 0x0000001b40997220 */ /* 0x000fe20000410000 */
[----:B--2---:R-:W-:Y:S04]  /*1a80*/  STS [R79.X4], R18 ;  /* 0x000000124f007388 */ /* 0x004fe80000004800 */
[----:B----4-:R-:W-:Y:S04]  /*1a90*/  STS [R78.X4+0x80], R19 ;  /* 0x000080134e007388 */ /* 0x010fe80000004800 */
[----:B---3--:R-:W-:Y:S01]  /*1aa0*/  STS [R77.X4+0x100], R108 ;  /* 0x0001006c4d007388 */ /* 0x008fe20000004800 */
[----:B------:R-:W-:-:S02]  /*1ab0*/  FMUL.FTZ R139, R2, 1.4426950216293334961 ;  /* 0x3fb8aa3b028b7820 */ /* 0x000fc40000410000 */
[-C--:B------:R-:W-:Y:S02]  /*1ac0*/  FMUL.FTZ R7, R3, R106.reuse ;  /* 0x0000006a03077220 */ /* 0x080fe40000410000 */
[----:B------:R-:W-:Y:S02]  /*1ad0*/  FMUL.FTZ R118, R139, R106 ;  /* 0x0000006a8b767220 */ /* 0x000fe40000410000 */
[----:B------:R-:W-:Y:S01]  /*1ae0*/  FMUL.RZ R7, R7, 0.15915493667125701904 ;  /* 0x3e22f98307077820 */ /* 0x000fe2000040c000 */
[----:B------:R0:W-:Y:S03]  /*1af0*/  STS [R76.X4+0x180], R105 ;  /* 0x000180694c007388 */ /* 0x0001e60000004800 */
[----:B------:R-:W-:Y:S08]  /*1b00*/  MUFU.COS R122, R7 ;  /* 0x00000007007a7308 */ /* 0x000ff00000000000 */
[----:B0-----:R0:W1:Y:S08]  /*1b10*/  MUFU.EX2 R105, R118 ;  /* 0x0000007600697308 */ /* 0x0010700000000800 */
[----:B------:R-:W2:Y:S01]  /*1b20*/  MUFU.SIN R120, R7 ;  /* 0x0000000700787308 */ /* 0x000ea20000000400 */
[C---:B------:R-:W-:Y:S01]  /*1b30*/  IADD3 R18, R93.reuse, 0x140, RZ ;  /* 0x000001405d127810 */ /* 0x040fe20007ffe0ff */
[----:B------:R3:W-:Y:S01]  /*1b40*/  STS [R75.X4+0x200], R110 ;  /* 0x0002006e4b007388 */ /* 0x0007e20000004800 */
[----:B0-----:R-:W-:-:S03]  /*1b50*/  IADD3 R118, R93, 0x1c0, RZ ;  /* 0x000001c05d767810 */ /* 0x001fc60007ffe0ff */
[----:B------:R-:W-:Y:S01]  /*1b60*/  STS [R74.X4+0x280], R107 ;  /* 0x0002806b4a007388 */ /* 0x000fe20000004800 */
[----:B------:R-:W-:-:S03]  /*1b70*/  LEA.HI.SX32 R18, R18, R93, 0x1b ;  /* 0x0000005d12127211 */ /* 0x000fc600078fdaff */
[----:B------:R0:W-:Y:S01]  /*1b80*/  STS [R73.X4+0x300], R112 ;  /* 0x0003007049007388 */ /* 0x0001e20000004800 */
[----:B---3--:R-:W-:-:S03]  /*1b90*/  IADD3 R110, R93, 0x180, RZ ;  /* 0x000001805d6e7810 */ /* 0x008fc60007ffe0ff */
[----:B------:R-:W-:Y:S01]  /*1ba0*/  STS [R72.X4+0x380], R111 ;  /* 0x0003806f48007388 */ /* 0x000fe20000004800 */
[-C--:B------:R-:W-:Y:S01]  /*1bb0*/  LEA.HI.SX32 R108, R6, R93.reuse, 0x1b ;  /* 0x0000005d066c7211 */ /* 0x080fe200078fdaff */
[----:B-1----:R-:W-:Y:S02]  /*1bc0*/  FMUL.FTZ R6, R105, R122 ;  /* 0x0000007a69067220 */ /* 0x002fe40000410000 */
[----:B------:R1:W-:Y:S01]  /*1bd0*/  STS [R4.X4+0x400], R109 ;  /* 0x0004006d04007388 */ /* 0x0003e20000004800 */
[----:B0-----:R-:W-:Y:S01]  /*1be0*/  IADD3 R112, R93, 0x1a0, RZ ;  /* 0x000001a05d707810 */ /* 0x001fe20007ffe0ff */
[----:B--2---:R-:W-:Y:S02]  /*1bf0*/  FMUL.FTZ R7, R105, R120 ;  /* 0x0000007869077220 */ /* 0x004fe40000410000 */
[----:B------:R0:W-:Y:S01]  /*1c00*/  STS [R5.X4+0x480], R114 ;  /* 0x0004807205007388 */ /* 0x0001e20000004800 */
[----:B------:R-:W-:Y:S02]  /*1c10*/  LEA R107, R29, R20, 0x8 ;  /* 0x000000141d6b7211 */ /* 0x000fe400078e40ff */
[----:B------:R-:W-:-:S02]  /*1c20*/  LEA.HI.SX32 R19, R112, R93, 0x1b ;  /* 0x0000005d70137211 */ /* 0x000fc400078fdaff */
[C---:B-1----:R-:W-:Y:S01]  /*1c30*/  IADD3 R4, R93.reuse, 0x1e0, RZ ;  /* 0x000001e05d047810 */ /* 0x042fe20007ffe0ff */
[----:B------:R1:W-:Y:S01]  /*1c40*/  STS [R18.X4+0x500], R113 ;  /* 0x0005007112007388 */ /* 0x0003e20000004800 */
[----:B------:R-:W-:Y:S02]  /*1c50*/  SHF.L.U32 R105, R93, 0x4, RZ ;  /* 0x000000045d697819 */ /* 0x000fe400000006ff */
[-C--:B0-----:R-:W-:Y:S02]  /*1c60*/  LEA.HI.SX32 R5, R110, R93.reuse, 0x1b ;  /* 0x0000005d6e057211 */ /* 0x081fe400078fdaff */
[-C--:B------:R-:W-:Y:S02]  /*1c70*/  LEA.HI.SX32 R118, R118, R93.reuse, 0x1b ;  /* 0x0000005d76767211 */ /* 0x080fe400078fdaff */
[----:B------:R-:W-:Y:S01]  /*1c80*/  @P2 IADD3 R107, R95, 0x200, RZ ;  /* 0x000002005f6b2810 */ /* 0x000fe20007ffe0ff */
[----:B------:R0:W-:Y:S01]  /*1c90*/  STS [R108.X4+0x580], R15 ;  /* 0x0005800f6c007388 */ /* 0x0001e20000004800 */
[----:B-1----:R-:W-:-:S03]  /*1ca0*/  LEA.HI.SX32 R18, R4, R93, 0x1b ;  /* 0x0000005d04127211 */ /* 0x002fc600078fdaff */
[----:B------:R1:W-:Y:S01]  /*1cb0*/  STS [R5.X4+0x600], R14 ;  /* 0x0006000e05007388 */ /* 0x0003e20000004800 */
[----:B------:R-:W-:Y:S02]  /*1cc0*/  LEA.HI.SX32 R105, R105, R105, 0x1b ;  /* 0x0000006969697211 */ /* 0x000fe400078fdaff */
[----:B------:R-:W-:Y:S01]  /*1cd0*/  SHF.L.U32 R107, R107, 0x3, RZ ;  /* 0x000000036b6b7819 */ /* 0x000fe200000006ff */
[----:B------:R-:W-:Y:S04]  /*1ce0*/  STS [R19.X4+0x680], R116 ;  /* 0x0006807413007388 */ /* 0x000fe80000004800 */
[----:B------:R-:W-:Y:S04]  /*1cf0*/  STS [R118.X4+0x700], R115 ;  /* 0x0007007376007388 */ /* 0x000fe80000004800 */
[----:B------:R2:W-:Y:S01]  /*1d00*/  STS [R18.X4+0x780], R117 ;  /* 0x0007807512007388 */ /* 0x0005e20000004800 */
[----:B------:R-:W-:-:S06]  /*1d10*/  NOP ;  /* 0x0000000000007918 */ /* 0x000fcc0000000000 */
[----:B------:R-:W3:Y:S04]  /*1d20*/  LDS R150, [R105.X4] ;  /* 0x0000000069967984 */ /* 0x000ee80000004800 */
[----:B------:R-:W4:Y:S04]  /*1d30*/  LDS R152, [R105.X4+0x4] ;  /* 0x0000040069987984 */ /* 0x000f280000004800 */
[----:B------:R-:W0:Y:S04]  /*1d40*/  LDS R144, [R105.X4+0x8] ;  /* 0x0000080069907984 */ /* 0x000e280000004800 */
[----:B------:R-:W0:Y:S04]  /*1d50*/  LDS R146, [R105.X4+0xc] ;  /* 0x00000c0069927984 */ /* 0x000e280000004800 */
[----:B------:R-:W0:Y:S04]  /*1d60*/  LDS R116, [R105.X4+0x10] ;  /* 0x0000100069747984 */ /* 0x000e280000004800 */
[----:B------:R-:W0:Y:S04]  /*1d70*/  LDS R142, [R105.X4+0x14] ;  /* 0x00001400698e7984 */ /* 0x000e280000004800 */
[----:B------:R-:W0:Y:S04]  /*1d80*/  LDS R135, [R105.X4+0x18] ;  /* 0x0000180069877984 */ /* 0x000e280000004800 */
[----:B------:R-:W0:Y:S04]  /*1d90*/  LDS R137, [R105.X4+0x1c] ;  /* 0x00001c0069897984 */ /* 0x000e280000004800 */
[----:B------:R-:W1:Y:S04]  /*1da0*/  LDS R133, [R105.X4+0x20] ;  /* 0x0000200069857984 */ /* 0x000e680000004800 */
[----:B------:R-:W2:Y:S04]  /*1db0*/  LDS R134, [R105.X4+0x24] ;  /* 0x0000240069867984 */ /* 0x000ea80000004800 */
[----:B------:R-:W3:Y:S04]  /*1dc0*/  LDS R131, [R105.X4+0x28] ;  /* 0x0000280069837984 */ /* 0x000ee80000004800 */
[----:B------:R-:W3:Y:S04]  /*1dd0*/  LDS R132, [R105.X4+0x2c] ;  /* 0x00002c0069847984 */ /* 0x000ee80000004800 */
[----:B------:R-:W3:Y:S04]  /*1de0*/  LDS R127, [R105.X4+0x30] ;  /* 0x00003000697f7984 */ /* 0x000ee80000004800 */
[----:B------:R-:W3:Y:S04]  /*1df0*/  LDS R129, [R105.X4+0x34] ;  /* 0x0000340069817984 */ /* 0x000ee80000004800 */
[----:B------:R-:W3:Y:S04]  /*1e00*/  LDS R117, [R105.X4+0x38] ;  /* 0x0000380069757984 */ /* 0x000ee80000004800 */
[----:B------:R0:W3:Y:S04]  /*1e10*/  LDS R119, [R105.X4+0x3c] ;  /* 0x00003c0069777984 */ /* 0x0000e80000004800 */
[----:B------:R2:W-:Y:S01]  /*1e20*/  STS.64 [R107+0x14d0], R6 ;  /* 0x0014d0066b007388 */ /* 0x0005e20000000a00 */
[----:B------:R-:W-:-:S05]  /*1e30*/  @!P1 IADD3 R109, R182, -0x2, RZ ;  /* 0xfffffffeb66d9810 */ /* 0x000fca0007ffe0ff */
[----:B0-----:R-:W-:Y:S02]  /*1e40*/  @!P1 IMAD R15, R109, c[0x0][0x16c], R20 ;  /* 0x00005b006d0f9a24 */ /* 0x001fe400078e0214 */
[--C-:B------:R-:W-:Y:S01]  /*1e50*/  FADD.FTZ R109, R61, R100.reuse ;  /* 0x000000643d6d7221 */ /* 0x100fe20000010000 */
[----:B-1----:R-:W-:Y:S01]  /*1e60*/  CS2R R4, SRZ ;  /* 0x0000000000047805 */ /* 0x002fe2000001ff00 */
[----:B------:R-:W-:Y:S02]  /*1e70*/  FADD.FTZ R114, R60, R100 ;  /* 0x000000643c727221 */ /* 0x000fe40000010000 */
[----:B--2---:R-:W-:Y:S02]  /*1e80*/  FMUL.FTZ R18, R3, R109 ;  /* 0x0000006d03127220 */ /* 0x004fe40000410000 */
[----:B------:R-:W-:Y:S01]  /*1e90*/  @!P1 IMAD.WIDE R14, R15, 0x10, R8 ;  /* 0x000000100f0e9825 */ /* 0x000fe200078e0208 */
[----:B------:R-:W-:Y:S03]  /*1ea0*/  BAR.SYNC.DEFER_BLOCKING 0x0 ;  /* 0x0000000000007b1d */ /* 0x000fe60000010000 */
[----:B------:R-:W-:-:S02]  /*1eb0*/  FMUL.RZ R108, R18, 0.15915493667125701904 ;  /* 0x3e22f983126c7820 */ /* 0x000fc4000040c000 */
[----:B------:R-:W-:Y:S02]  /*1ec0*/  FMUL.FTZ R105, R3, R114 ;  /* 0x0000007203697220 */ /* 0x000fe40000410000 */
[----:B------:R-:W-:Y:S02]  /*1ed0*/  FMUL.FTZ R18, R139, R109 ;  /* 0x0000006d8b127220 */ /* 0x000fe40000410000 */
[--C-:B------:R-:W-:Y:S02]  /*1ee0*/  FADD.FTZ R107, R59, R100.reuse ;  /* 0x000000643b6b7221 */ /* 0x100fe40000010000 */
[----:B------:R-:W-:Y:S02]  /*1ef0*/  FMUL.RZ R110, R105, 0.15915493667125701904 ;  /* 0x3e22f983696e7820 */ /* 0x000fe4000040c000 */
[----:B------:R-:W-:Y:S01]  /*1f00*/  FMUL.FTZ R105, R3, R107 ;  /* 0x0000006b03697220 */ /* 0x000fe20000410000 */
[----:B------:R-:W-:Y:S01]  /*1f10*/  MUFU.COS R111, R108 ;  /* 0x0000006c006f7308 */ /* 0x000fe20000000000 */
[----:B------:R-:W-:-:S02]  /*1f20*/  FADD.FTZ R112, R58, R100 ;  /* 0x000000643a707221 */ /* 0x000fc40000010000 */
[----:B------:R-:W-:Y:S01]  /*1f30*/  FMUL.RZ R118, R105, 0.15915493667125701904 ;  /* 0x3e22f98369767820 */ /* 0x000fe2000040c000 */
[----:B------:R0:W5:Y:S04]  /*1f40*/  @!P1 LDG.E.64 R4, [R14.64+0x8] ;  /* 0x000008060e049981 */ /* 0x000168000c1e1b00 */
[----:B------:R-:W1:Y:S01]  /*1f50*/  MUFU.EX2 R18, R18 ;  /* 0x0000001200127308 */ /* 0x000e620000000800 */
[----:B------:R-:W-:Y:S02]  /*1f60*/  FMUL.FTZ R105, R3, R112 ;  /* 0x0000007003697220 */ /* 0x000fe40000410000 */
[----:B0-----:R-:W-:-:S05]  /*1f70*/  FMUL.FTZ R14, R139, R114 ;  /* 0x000000728b0e7220 */ /* 0x001fca0000410000 */
[----:B------:R0:W-:Y:S01]  /*1f80*/  MUFU.SIN R19, R108 ;  /* 0x0000006c00137308 */ /* 0x0001e20000000400 */
[----:B------:R-:W-:Y:S02]  /*1f90*/  FMUL.RZ R122, R105, 0.15915493667125701904 ;  /* 0x3e22f983697a7820 */ /* 0x000fe4000040c000 */
[----:B------:R-:W-:-:S05]  /*1fa0*/  FADD.FTZ R105, R57, R100 ;  /* 0x0000006439697221 */ /* 0x000fca0000010000 */
[----:B------:R-:W-:Y:S01]  /*1fb0*/  MUFU.SIN R15, R110 ;  /* 0x0000006e000f7308 */ /* 0x000fe20000000400 */
[----:B0-----:R-:W-:-:S07]  /*1fc0*/  FMUL.FTZ R108, R139, R107 ;  /* 0x0000006b8b6c7220 */ /* 0x001fce0000410000 */
[----:B------:R-:W0:Y:S01]  /*1fd0*/  MUFU.EX2 R14, R14 ;  /* 0x0000000e000e7308 */ /* 0x000e220000000800 */
[----:B------:R-:W-:-:S07]  /*1fe0*/  FMUL.FTZ R123, R139, R112 ;  /* 0x000000708b7b7220 */ /* 0x000fce0000410000 */
[----:B------:R2:W0:Y:S01]  /*1ff0*/  MUFU.COS R113, R110 ;  /* 0x0000006e00717308 */ /* 0x0004220000000000 */
[----:B------:R-:W-:Y:S02]  /*2000*/  FMUL.FTZ R125, R139, R105 ;  /* 0x000000698b7d7220 */ /* 0x000fe40000410000 */
[----:B-1----:R-:W-:-:S05]  /*2010*/  FMUL.FTZ R120, R18, R111 ;  /* 0x0000006f12787220 */ /* 0x002fca0000410000 */
[----:B------:R-:W-:Y:S01]  /*2020*/  MUFU.SIN R115, R118 ;  /* 0x0000007600737308 */ /* 0x000fe20000000400 */
[----:B--2---:R-:W-:Y:S02]  /*2030*/  FMUL.FTZ R110, R3, R105 ;  /* 0x00000069036e7220 */ /* 0x004fe40000410000 */
[----:B------:R-:W-:-:S05]  /*2040*/  FMUL.FTZ R111, R71, R22 ;  /* 0x00000016476f7220 */ /* 0x000fca0000410000 */
[----:B------:R-:W1:Y:S01]  /*2050*/  MUFU.EX2 R108, R108 ;  /* 0x0000006c006c7308 */ /* 0x000e620000000800 */
[----:B------:R-:W-:Y:S02]  /*2060*/  FMUL.RZ R140, R110, 0.15915493667125701904 ;  /* 0x3e22f9836e8c7820 */ /* 0x000fe4000040c000 */
[----:B0-----:R-:W-:-:S05]  /*2070*/  FMUL.FTZ R124, R14, R15 ;  /* 0x0000000f0e7c7220 */ /* 0x001fca0000410000 */
[----:B------:R0:W2:Y:S01]  /*2080*/  MUFU.COS R121, R118 ;  /* 0x0000007600797308 */ /* 0x0000a20000000000 */
[----:B------:R-:W-:-:S07]  /*2090*/  FADD.FTZ R110, R56, R100 ;  /* 0x00000064386e7221 */ /* 0x000fce0000010000 */
[----:B------:R-:W-:Y:S01]  /*20a0*/  MUFU.COS R136, R122 ;  /* 0x0000007a00887308 */ /* 0x000fe20000000000 */
[----:B0-----:R-:W-:-:S04]  /*20b0*/  FMUL.FTZ R118, R18, R19 ;  /* 0x0000001312767220 */ /* 0x001fc80000410000 */
[----:B------:R-:W-:-:S03]  /*20c0*/  FMUL.FTZ R19, R118, R111 ;  /* 0x0000006f76137220 */ /* 0x000fc60000410000 */
[----:B------:R-:W0:Y:S01]  /*20d0*/  MUFU.EX2 R123, R123 ;  /* 0x0000007b007b7308 */ /* 0x000e220000000800 */
[----:B------:R-:W-:-:S07]  /*20e0*/  FMUL.FTZ R18, RZ, R118 ;  /* 0x00000076ff127220 */ /* 0x000fce0000410000 */
[----:B------:R0:W1:Y:S01]  /*20f0*/  MUFU.SIN R130, R122 ;  /* 0x0000007a00827308 */ /* 0x0000620000000400 */
[----:B------:R-:W-:Y:S02]  /*2100*/  FFMA.FTZ R19, RZ, R120, R19 ;  /* 0x00000078ff137223 */ /* 0x000fe40000010013 */
[----:B------:R-:W-:-:S05]  /*2110*/  FFMA.FTZ R18, R120, R111, -R18 ;  /* 0x0000006f78127223 */ /* 0x000fca0000010812 */
[----:B------:R-:W-:Y:S01]  /*2120*/  MUFU.EX2 R138, R125 ;  /* 0x0000007d008a7308 */ /* 0x000fe20000000800 */
[----:B0-----:R-:W-:Y:S02]  /*2130*/  FMUL.FTZ R122, R14, R113 ;  /* 0x000000710e7a7220 */ /* 0x001fe40000410000 */
[----:B------:R-:W-:-:S05]  /*2140*/  FMUL.FTZ R113, R68, R23 ;  /* 0x0000001744717220 */ /* 0x000fca0000410000 */
[----:B------:R-:W0:Y:S08]  /*2150*/  MUFU.COS R141, R140 ;  /* 0x0000008c008d7308 */ /* 0x000e300000000000 */
[----:B------:R-:W0:Y:S01]  /*2160*/  MUFU.SIN R15, R140 ;  /* 0x0000008c000f7308 */ /* 0x000e220000000400 */
[----:B-1----:R-:W-:Y:S02]  /*2170*/  FMUL.FTZ R128, R108, R115 ;  /* 0x000000736c807220 */ /* 0x002fe40000410000 */
[----:B------:R-:W-:-:S02]  /*2180*/  FMUL.FTZ R14, R3, R110 ;  /* 0x0000006e030e7220 */ /* 0x000fc40000410000 */
[----:B------:R-:W-:Y:S02]  /*2190*/  FADD.FTZ R143, RZ, R19 ;  /* 0x00000013ff8f7221 */ /* 0x000fe40000010000 */
[----:B------:R-:W-:Y:S02]  /*21a0*/  FADD.FTZ R115, R113, R18 ;  /* 0x0000001271737221 */ /* 0x000fe40000010000 */
[----:B--2---:R-:W-:Y:S02]  /*21b0*/  FMUL.FTZ R126, R108, R121 ;  /* 0x000000796c7e7220 */ /* 0x004fe40000410000 */
[----:B------:R-:W-:Y:S02]  /*21c0*/  FMUL.RZ R148, R14, 0.15915493667125701904 ;  /* 0x3e22f9830e947820 */ /* 0x000fe4000040c000 */
[C---:B------:R-:W-:Y:S02]  /*21d0*/  FMUL.FTZ R18, R124.reuse, R143 ;  /* 0x0000008f7c127220 */ /* 0x040fe40000410000 */
[----:B------:R-:W-:-:S02]  /*21e0*/  FMUL.FTZ R108, R124, R115 ;  /* 0x000000737c6c7220 */ /* 0x000fc40000410000 */
[C---:B------:R-:W-:Y:S02]  /*21f0*/  FMUL.FTZ R121, R123.reuse, R136 ;  /* 0x000000887b797220 */ /* 0x040fe40000410000 */
[----:B------:R-:W-:Y:S02]  /*2200*/  FMUL.FTZ R14, R6, R118 ;  /* 0x00000076060e7220 */ /* 0x000fe40000410000 */
[----:B------:R-:W-:Y:S02]  /*2210*/  FMUL.FTZ R123, R123, R130 ;  /* 0x000000827b7b7220 */ /* 0x000fe40000410000 */
[C---:B0-----:R-:W-:Y:S02]  /*2220*/  FMUL.FTZ R125, R138.reuse, R141 ;  /* 0x0000008d8a7d7220 */ /* 0x041fe40000410000 */
[----:B------:R-:W-:Y:S02]  /*2230*/  FMUL.FTZ R130, R138, R15 ;  /* 0x0000000f8a827220 */ /* 0x000fe40000410000 */
[----:B------:R-:W-:-:S02]  /*2240*/  FFMA.FTZ R136, R122, R115, -R18 ;  /* 0x000000737a887223 */ /* 0x000fc40000010812 */
[----:B------:R-:W-:Y:S02]  /*2250*/  FFMA.FTZ R138, R122, R143, R108 ;  /* 0x0000008f7a8a7223 */ /* 0x000fe4000001006c */
[C---:B------:R-:W-:Y:S02]  /*2260*/  FMUL.FTZ R115, R7.reuse, R118 ;  /* 0x0000007607737220 */ /* 0x040fe40000410000 */
[-C--:B------:R-:W-:Y:S02]  /*2270*/  FFMA.FTZ R143, R7, R120.reuse, R14 ;  /* 0x00000078078f7223 */ /* 0x080fe4000001000e */
[----:B------:R-:W-:Y:S02]  /*2280*/  FFMA.FTZ R141, R6, R120, -R115 ;  /* 0x00000078068d7223 */ /* 0x000fe40000010873 */
[----:B------:R-:W-:Y:S02]  /*2290*/  FMUL.FTZ R18, R124, R143 ;  /* 0x0000008f7c127220 */ /* 0x000fe40000410000 */
[----:B------:R-:W-:-:S02]  /*22a0*/  FMUL.FTZ R115, R69, R24 ;  /* 0x0000001845737220 */ /* 0x000fc40000410000 */
[-C--:B------:R-:W-:Y:S02]  /*22b0*/  FFMA.FTZ R145, R122, R141.reuse, -R18 ;  /* 0x0000008d7a917223 */ /* 0x080fe40000010812 */
[----:B------:R-:W-:Y:S02]  /*22c0*/  FMUL.FTZ R141, R124, R141 ;  /* 0x0000008d7c8d7220 */ /* 0x000fe40000410000 */
[----:B------:R-:W-:Y:S02]  /*22d0*/  FADD.FTZ R147, R115, R136 ;  /* 0x0000008873937221 */ /* 0x000fe40000010000 */
[----:B------:R-:W-:Y:S02]  /*22e0*/  FADD.FTZ R149, RZ, R138 ;  /* 0x0000008aff957221 */ /* 0x000fe40000010000 */
[----:B------:R-:W-:Y:S02]  /*22f0*/  FFMA.FTZ R141, R122, R143, R141 ;  /* 0x0000008f7a8d7223 */ /* 0x000fe4000001008d */
[----:B------:R-:W-:-:S02]  /*2300*/  FMUL.FTZ R138, R128, R147 ;  /* 0x00000093808a7220 */ /* 0x000fc40000410000 */
[C---:B------:R-:W-:Y:S02]  /*2310*/  FMUL.FTZ R18, R128.reuse, R149 ;  /* 0x0000009580127220 */ /* 0x040fe40000410000 */
[----:B------:R-:W-:Y:S02]  /*2320*/  FADD.FTZ R108, R55, R100 ;  /* 0x00000064376c7221 */ /* 0x000fe40000010000 */
[----:B------:R-:W-:Y:S02]  /*2330*/  FMUL.FTZ R14, R139, R110 ;  /* 0x0000006e8b0e7220 */ /* 0x000fe40000410000 */
[----:B------:R-:W-:Y:S02]  /*2340*/  FMUL.FTZ R136, R128, R141 ;  /* 0x0000008d80887220 */ /* 0x000fe40000410000 */
[C---:B------:R-:W-:Y:S02]  /*2350*/  FFMA.FTZ R138, R126.reuse, R149, R138 ;  /* 0x000000957e8a7223 */ /* 0x040fe4000001008a */
[----:B------:R-:W-:Y:S01]  /*2360*/  FFMA.FTZ R147, R126, R147, -R18 ;  /* 0x000000937e937223 */ /* 0x000fe20000010812 */
[----:B------:R-:W-:Y:S01]  /*2370*/  MUFU.SIN R19, R148 ;  /* 0x0000009400137308 */ /* 0x000fe20000000400 */
[----:B------:R-:W-:-:S02]  /*2380*/  FMUL.FTZ R18, R3, R108 ;  /* 0x0000006c03127220 */ /* 0x000fc40000410000 */
[-C--:B------:R-:W-:Y:S02]  /*2390*/  FFMA.FTZ R136, R126, R145.reuse, -R136 ;  /* 0x000000917e887223 */ /* 0x080fe40000010888 */
[----:B------:R-:W-:-:S03]  /*23a0*/  FMUL.FTZ R145, R128, R145 ;  /* 0x0000009180917220 */ /* 0x000fc60000410000 */
[----:B------:R0:W-:Y:S01]  /*23b0*/  MUFU.COS R15, R148 ;  /* 0x00000094000f7308 */ /* 0x0001e20000000000 */
[----:B------:R-:W-:Y:S02]  /*23c0*/  FMUL.RZ R149, R18, 0.15915493667125701904 ;  /* 0x3e22f98312957820 */ /* 0x000fe4000040c000 */
[----:B------:R-:W-:-:S05]  /*23d0*/  FFMA.FTZ R18, R126, R141, R145 ;  /* 0x0000008d7e127223 */ /* 0x000fca0000010091 */
[----:B------:R-:W1:Y:S01]  /*23e0*/  MUFU.EX2 R14, R14 ;  /* 0x0000000e000e7308 */ /* 0x000e620000000800 */
[----:B0-----:R-:W-:Y:S02]  /*23f0*/  FADD.FTZ R148, RZ, R138 ;  /* 0x0000008aff947221 */ /* 0x001fe40000010000 */
[----:B------:R-:W-:Y:S02]  /*2400*/  FADD.FTZ R138, R156, R147 ;  /* 0x000000939c8a7221 */ /* 0x000fe40000010000 */
[----:B------:R-:W-:Y:S02]  /*2410*/  FMUL.FTZ R145, R123, R148 ;  /* 0x000000947b917220 */ /* 0x000fe40000410000 */
[----:B------:R-:W-:Y:S02]  /*2420*/  FMUL.FTZ R139, R139, R108 ;  /* 0x0000006c8b8b7220 */ /* 0x000fe40000410000 */
[-C--:B------:R-:W-:Y:S02]  /*2430*/  FFMA.FTZ R154, R121, R138.reuse, -R145 ;  /* 0x0000008a799a7223 */ /* 0x080fe40000010891 */
[----:B------:R-:W-:-:S02]  /*2440*/  FMUL.FTZ R138, R123, R138 ;  /* 0x0000008a7b8a7220 */ /* 0x000fc40000410000 */
[C---:B------:R-:W-:Y:S02]  /*2450*/  FMUL.FTZ R141, R123.reuse, R18 ;  /* 0x000000127b8d7220 */ /* 0x040fe40000410000 */
[----:B------:R-:W-:Y:S02]  /*2460*/  FMUL.FTZ R143, R123, R136 ;  /* 0x000000887b8f7220 */ /* 0x000fe40000410000 */
[C---:B------:R-:W-:Y:S01]  /*2470*/  FFMA.FTZ R138, R121.reuse, R148, R138 ;  /* 0x00000094798a7223 */ /* 0x040fe2000001008a */
[----:B------:R-:W-:Y:S01]  /*2480*/  MUFU.EX2 R139, R139 ;  /* 0x0000008b008b7308 */ /* 0x000fe20000000800 */
[C---:B------:R-:W-:Y:S02]  /*2490*/  FFMA.FTZ R141, R121.reuse, R136, -R141 ;  /* 0x00000088798d7223 */ /* 0x040fe4000001088d */
[----:B------:R-:W-:Y:S02]  /*24a0*/  FFMA.FTZ R143, R121, R18, R143 ;  /* 0x00000012798f7223 */ /* 0x000fe4000001008f */
[----:B-1----:R-:W-:-:S02]  /*24b0*/  FMUL.FTZ R136, R14, R15 ;  /* 0x0000000f0e887220 */ /* 0x002fc40000410000 */
[----:B------:R-:W-:Y:S01]  /*24c0*/  FADD.FTZ R15, RZ, R138 ;  /* 0x0000008aff0f7221 */ /* 0x000fe20000010000 */
[----:B------:R-:W0:Y:S01]  /*24d0*/  MUFU.SIN R18, R149 ;  /* 0x0000009500127308 */ /* 0x000e220000000400 */
[----:B------:R-:W-:Y:S02]  /*24e0*/  FADD.FTZ R154, R155, R154 ;  /* 0x0000009a9b9a7221 */ /* 0x000fe40000010000 */
[----:B------:R-:W-:Y:S02]  /*24f0*/  FMUL.FTZ R138, R14, R19 ;  /* 0x000000130e8a7220 */ /* 0x000fe40000410000 */
[C---:B------:R-:W-:Y:S02]  /*2500*/  FMUL.FTZ R19, R130.reuse, R15 ;  /* 0x0000000f82137220 */ /* 0x040fe40000410000 */
[-C--:B------:R-:W-:Y:S02]  /*2510*/  FMUL.FTZ R158, R130, R154.reuse ;  /* 0x0000009a829e7220 */ /* 0x080fe40000410000 */
[----:B------:R-:W-:-:S02]  /*2520*/  FFMA.FTZ R154, R125, R154, -R19 ;  /* 0x0000009a7d9a7223 */ /* 0x000fc40000010813 */
[----:B------:R-:W-:Y:S02]  /*2530*/  FFMA.FTZ R158, R125, R15, R158 ;  /* 0x0000000f7d9e7223 */ /* 0x000fe4000001009e */
[C---:B------:R-:W-:Y:S01]  /*2540*/  FMUL.FTZ R148, R130.reuse, R143 ;  /* 0x0000008f82947220 */ /* 0x040fe20000410000 */
[----:B------:R-:W1:Y:S01]  /*2550*/  MUFU.COS R140, R149 ;  /* 0x00000095008c7308 */ /* 0x000e620000000000 */
[----:B------:R-:W-:Y:S02]  /*2560*/  FADD.FTZ R19, R153, R154 ;  /* 0x0000009a99137221 */ /* 0x000fe40000010000 */
[----:B------:R-:W-:Y:S02]  /*2570*/  FADD.FTZ R145, RZ, R158 ;  /* 0x0000009eff917221 */ /* 0x000fe40000010000 */
[-C--:B------:R-:W-:Y:S02]  /*2580*/  FFMA.FTZ R15, R125, R141.reuse, -R148 ;  /* 0x0000008d7d0f7223 */ /* 0x080fe40000010894 */
[----:B------:R-:W-:-:S02]  /*2590*/  FMUL.FTZ R14, R130, R141 ;  /* 0x0000008d820e7220 */ /* 0x000fc40000410000 */
[----:B0-----:R-:W-:Y:S02]  /*25a0*/  FMUL.FTZ R141, R139, R18 ;  /* 0x000000128b8d7220 */ /* 0x001fe40000410000 */
[C---:B------:R-:W-:Y:S02]  /*25b0*/  FMUL.FTZ R18, R138.reuse, R19 ;  /* 0x000000138a127220 */ /* 0x040fe40000410000 */
[-C--:B------:R-:W-:Y:S01]  /*25c0*/  FMUL.FTZ R147, R138, R145.reuse ;  /* 0x000000918a937220 */ /* 0x080fe20000410000 */
[----:B------:R-:W-:Y:S01]  /*25d0*/  ISETP.NE.AND P1, PT, R95, 0x1f, PT ;  /* 0x0000001f5f00780c */ /* 0x000fe20003f25270 */
[C---:B------:R-:W-:Y:S02]  /*25e0*/  FFMA.FTZ R18, R136.reuse, R145, R18 ;  /* 0x0000009188127223 */ /* 0x040fe40000010012 */
[----:B------:R-:W-:Y:S02]  /*25f0*/  FFMA.FTZ R147, R136, R19, -R147 ;  /* 0x0000001388937223 */ /* 0x000fe40000010893 */
[----:B------:R-:W-:-:S02]  /*2600*/  FMUL.FTZ R154, R65, R28 ;  /* 0x0000001c419a7220 */ /* 0x000fc40000410000 */
[----:B------:R-:W-:Y:S02]  /*2610*/  FADD.FTZ R18, RZ, R18 ;  /* 0x00000012ff127221 */ /* 0x000fe40000010000 */
[----:B------:R-:W-:Y:S02]  /*2620*/  FADD.FTZ R147, R154, R147 ;  /* 0x000000939a937221 */ /* 0x000fe40000010000 */
[----:B-1----:R-:W-:Y:S02]  /*2630*/  FMUL.FTZ R140, R139, R140 ;  /* 0x0000008c8b8c7220 */ /* 0x002fe40000410000 */
[C---:B------:R-:W-:Y:S02]  /*2640*/  FMUL.FTZ R19, R141.reuse, R18 ;  /* 0x000000128d137220 */ /* 0x040fe40000410000 */
[-C--:B------:R-:W-:Y:S02]  /*2650*/  FMUL.FTZ R139, R141, R147.reuse ;  /* 0x000000938d8b7220 */ /* 0x080fe40000410000 */
[----:B------:R-:W-:-:S02]  /*2660*/  FFMA.FTZ R162, R140, R147, -R19 ;  /* 0x000000938ca27223 */ /* 0x000fc40000010813 */
[----:B------:R-:W-:Y:S02]  /*2670*/  FFMA.FTZ R139, R140, R18, R139 ;  /* 0x000000128c8b7223 */ /* 0x000fe4000001008b */
[----:B------:R0:W1:Y:S01]  /*2680*/  @P1 LDS.64 R18, [R95.X8+0x24d8] ;  /* 0x0024d8005f121984 */ /* 0x0000620000008a00 */
[----:B------:R-:W-:Y:S02]  /*2690*/  FFMA.FTZ R143, R125, R143, R14 ;  /* 0x0000008f7d8f7223 */ /* 0x000fe4000001000e */
[----:B------:R-:W-:-:S04]  /*26a0*/  FMUL.FTZ R14, R138, R15 ;  /* 0x0000000f8a0e7220 */ /* 0x000fc80000410000 */
[-C--:B------:R-:W-:Y:S02]  /*26b0*/  FFMA.FTZ R14, R136, R143.reuse, R14 ;  /* 0x0000008f880e7223 */ /* 0x080fe4000001000e */
[----:B------:R-:W-:-:S04]  /*26c0*/  FMUL.FTZ R143, R138, R143 ;  /* 0x0000008f8a8f7220 */ /* 0x000fc80000410000 */
[----:B------:R-:W-:Y:S02]  /*26d0*/  FFMA.FTZ R143, R136, R15, -R143 ;  /* 0x0000000f888f7223 */ /* 0x000fe4000001088f */
[CC--:B------:R-:W-:Y:S01]  /*26e0*/  FMUL.FTZ R159, R141.reuse, R14.reuse ;  /* 0x0000000e8d9f7220 */ /* 0x0c0fe20000410000 */
[----:B------:R-:W-:Y:S01]  /*26f0*/  BSSY B0, `(.L_x_11232) ;  /* 0x000000f000007945 */ /* 0x000fe20003800000 */
[-C--:B------:R-:W-:Y:S02]  /*2700*/  FMUL.FTZ R15, R141, R143.reuse ;  /* 0x0000008f8d0f7220 */ /* 0x080fe40000410000 */
[C---:B------:R-:W-:Y:S02]  /*2710*/  FFMA.FTZ R159, R140.reuse, R143, -R159 ;  /* 0x0000008f8c9f7223 */ /* 0x040fe4000001089f */
[----:B------:R-:W-:Y:S02]  /*2720*/  FFMA.FTZ R143, R140, R14, R15 ;  /* 0x0000000e8c8f7223 */ /* 0x000fe4000001000f */
[----:B------:R-:W-:Y:S01]  /*2730*/  FMUL.FTZ R149, R63, R30 ;  /* 0x0000001e3f957220 */ /* 0x000fe20000410000 */
[----:B------:R-:W-:Y:S05]  /*2740*/  @P1 BRA `(.L_x_11233) ;  /* 0x0000009000001947 */ /* 0x000fea0003800000 */
[----:B0--34-:R-:W-:Y:S02]  /*2750*/  ISETP.NE.AND P3, PT, R182, c[0x0][0x174], PT ;  /* 0x00005d00b6007a0c */ /* 0x019fe40003f65270 */
[----:B-1----:R-:W-:-:S02]  /*2760*/  MOV R19, RZ ;  /* 0x000000ff00137202 */ /* 0x002fc40000000f00 */
[----:B------:R-:W-:-:S09]  /*2770*/  MOV R18, 0x3f800000 ;  /* 0x3f80000000127802 */ /* 0x000fd20000000f00 */
[----:B------:R-:W-:-:S04]  /*2780*/  @P3 IADD3 R15, -R83, c[0x0][0x174], RZ ;  /* 0x00005d00530f3a10 */ /* 0x000fc80007ffe1ff */
[----:B------:R-:W-:-:S04]  /*2790*/  @P3 LEA.HI R14, R15, R15, RZ, 0x1 ;  /* 0x0000000f0f0e3211 */ /* 0x000fc800078f08ff */
[----:B------:R-:W-:-:S04]  /*27a0*/  @P3 LOP3.LUT R14, R14, 0xfffffe, RZ, 0xc0, !PT ;  /* 0x00fffffe0e0e3812 */ /* 0x000fc800078ec0ff */
[----:B------:R-:W-:-:S04]  /*27b0*/  @P3 IADD3 R15, -R14, R15, RZ ;  /* 0x0000000f0e0f3210 */ /* 0x000fc80007ffe1ff */
[----:B------:R-:W-:-:S05]  /*27c0*/  @P3 LEA R15, R15, R20, 0x8 ;  /* 0x000000140f0f3211 */ /* 0x000fca00078e40ff */
[----:B------:R0:W1:Y:S02]  /*27d0*/  @P3 LDS.64 R18, [R15.X8+0x14d0] ;  /* 0x0014d0000f123984 */ /* 0x0000640000008a00 */
.L_x_11233:
[----:B0--34-:R-:W-:Y:S05]  /*27e0*/  BSYNC B0 ;  /* 0x0000000000007941 */ /* 0x019fea0003800000 */
.L_x_11232:
[----:B------:R-:W-:Y:S01]  /*27f0*/  FADD.FTZ R162, R149, R162 ;  /* 0x000000a295a27221 */ /* 0x000fe20000010000 */
[----:B------:R-:W0:Y:S01]  /*2800*/  SHFL.UP PT, R148, R159, 0x1, RZ ;  /* 0x042000009f947989 */ /* 0x000e2200000e00ff */
[----:B------:R-:W-:Y:S01]  /*2810*/  FADD.FTZ R161, RZ, R139 ;  /* 0x0000008bffa17221 */ /* 0x000fe20000010000 */
[----:B------:R-:W-:Y:S01]  /*2820*/  MOV R15, c[0x0][0x2bc] ;  /* 0x0000af00000f7a02 */ /* 0x000fe20000000f00 */
[----:B-----5:R-:W-:Y:S01]  /*2830*/  FMUL.FTZ R147, R17, R119 ;  /* 0x0000007711937220 */ /* 0x020fe20000410000 */
[----:B------:R-:W2:Y:S01]  /*2840*/  SHFL.UP PT, R160, R162, 0x1, RZ ;  /* 0x04200000a2a07989 */ /* 0x000ea200000e00ff */
[----:B------:R-:W-:Y:S01]  /*2850*/  MOV R14, c[0x0][0x2b8] ;  /* 0x0000ae00000e7a02 */ /* 0x000fe20000000f00 */
[----:B------:R-:W-:Y:S01]  /*2860*/  BSSY B0, `(.L_x_11234) ;  /* 0x0000104000007945 */ /* 0x000fe20003800000 */
[--C-:B------:R-:W-:Y:S01]  /*2870*/  SHF.R.U32.HI R166, RZ, 0x1, R15.reuse ;  /* 0x00000001ffa67819 */ /* 0x100fe2000001160f */
[----:B------:R-:W3:Y:S01]  /*2880*/  SHFL.UP PT, R158, R143, 0x1, RZ ;  /* 0x042000008f9e7989 */ /* 0x000ee200000e00ff */
[----:B------:R-:W-:-:S02]  /*2890*/  SHF.R.U64 R14, R14, 0x1, R15 ;  /* 0x000000010e0e7819 */ /* 0x000fc4000000120f */
[----:B------:R-:W-:Y:S01]  /*28a0*/  ISETP.GE.AND P3, PT, R93, 0x1, PT ;  /* 0x000000015d00780c */ /* 0x000fe20003f66270 */
[----:B------:R-:W4:Y:S01]  /*28b0*/  SHFL.UP PT, R164, R161, 0x1, RZ ;  /* 0x04200000a1a47989 */ /* 0x000f2200000e00ff */
[----:B------:R-:W-:-:S04]  /*28c0*/  IMAD R15, R166, R99, RZ ;  /* 0x00000063a60f7224 */ /* 0x000fc800078e02ff */
[----:B------:R-:W-:Y:S02]  /*28d0*/  IMAD R145, R98, R14, R15 ;  /* 0x0000000e62917224 */ /* 0x000fe400078e020f */
[----:B------:R-:W-:-:S04]  /*28e0*/  IMAD.WIDE.U32 R14, R14, R99, RZ ;  /* 0x000000630e0e7225 */ /* 0x000fc800078e00ff */
[----:B0-----:R-:W-:Y:S01]  /*28f0*/  FMUL.FTZ R139, R143, R148 ;  /* 0x000000948f8b7220 */ /* 0x001fe20000410000 */
[----:B------:R-:W-:Y:S01]  /*2900*/  IADD3 R15, R145, R15, RZ ;  /* 0x0000000f910f7210 */ /* 0x000fe20007ffe0ff */
[----:B--2---:R-:W-:-:S04]  /*2910*/  FMUL.FTZ R145, R143, R160 ;  /* 0x000000a08f917220 */ /* 0x004fc80000410000 */
[----:B------:R-:W-:-:S04]  /*2920*/  IMAD.WIDE.U32 R14, R97, c[0x0][0x2c0], R14 ;  /* 0x0000b000610e7a25 */ /* 0x000fc800078e000e */
[----:B---3--:R-:W-:Y:S01]  /*2930*/  FFMA.FTZ R166, R159, R158, R139 ;  /* 0x0000009e9fa67223 */ /* 0x008fe2000001008b */
[----:B------:R-:W-:Y:S01]  /*2940*/  LEA R168, P4, R14, c[0x0][0x320], 0x3 ;  /* 0x0000c8000ea87a11 */ /* 0x000fe200078818ff */
[-C--:B----4-:R-:W-:Y:S02]  /*2950*/  FMUL.FTZ R139, R143, R164.reuse ;  /* 0x000000a48f8b7220 */ /* 0x090fe40000410000 */
[----:B------:R-:W-:Y:S01]  /*2960*/  FFMA.FTZ R164, R159, R164, R145 ;  /* 0x000000a49fa47223 */ /* 0x000fe20000010091 */
[C---:B------:R-:W-:Y:S01]  /*2970*/  FSEL R166, R143.reuse, R166, !P3 ;  /* 0x000000a68fa67208 */ /* 0x040fe20005800000 */
[----:B------:R-:W-:Y:S02]  /*2980*/  FMUL.FTZ R158, R143, R158 ;  /* 0x0000009e8f9e7220 */ /* 0x000fe40000410000 */
[----:B------:R-:W-:Y:S02]  /*2990*/  FFMA.FTZ R139, R159, R160, -R139 ;  /* 0x000000a09f8b7223 */ /* 0x000fe4000001088b */
[----:B------:R-:W-:-:S02]  /*29a0*/  @P3 FADD.FTZ R161, R161, R164 ;  /* 0x000000a4a1a13221 */ /* 0x000fc40000010000 */
[----:B------:R-:W-:Y:S01]  /*29b0*/  @P3 FFMA.FTZ R159, R159, R148, -R158 ;  /* 0x000000949f9f3223 */ /* 0x000fe2000001089e */
[----:B------:R-:W-:Y:S01]  /*29c0*/  SHFL.UP PT, R164, R166, 0x2, RZ ;  /* 0x04400000a6a47989 */ /* 0x000fe200000e00ff */
[----:B------:R-:W-:Y:S01]  /*29d0*/  @P3 FADD.FTZ R162, R162, R139 ;  /* 0x0000008ba2a23221 */ /* 0x000fe20000010000 */
[----:B------:R-:W-:Y:S01]  /*29e0*/  ISETP.GE.AND P3, PT, R93, 0x2, PT ;  /* 0x000000025d00780c */ /* 0x000fe20003f66270 */
[----:B------:R-:W-:Y:S01]  /*29f0*/  FMUL.FTZ R158, R16, R119 ;  /* 0x00000077109e7220 */ /* 0x000fe20000410000 */
[----:B------:R-:W0:Y:S01]  /*2a00*/  SHFL.UP PT, R167, R161, 0x2, RZ ;  /* 0x04400000a1a77989 */ /* 0x000e2200000e00ff */
[----:B------:R-:W-:Y:S02]  /*2a10*/  IMAD R148, R183, c[0x0][0x2c0], RZ ;  /* 0x0000b000b7947a24 */ /* 0x000fe400078e02ff */
[----:B------:R-:W-:Y:S01]  /*2a20*/  FADD.FTZ R139, R47, R47 ;  /* 0x0000002f2f8b7221 */ /* 0x000fe20000010000 */
[----:B------:R-:W2:Y:S01]  /*2a30*/  SHFL.UP PT, R165, R162, 0x2, RZ ;  /* 0x04400000a2a57989 */ /* 0x000ea200000e00ff */
[----:B------:R-:W-:-:S02]  /*2a40*/  FFMA.FTZ R158, R17, R117, R158 ;  /* 0x00000075119e7223 */ /* 0x000fc4000001009e */
[----:B------:R-:W-:Y:S01]  /*2a50*/  IMAD R173, R97, c[0x0][0x2c4], R148 ;  /* 0x0000b10061ad7a24 */ /* 0x000fe200078e0294 */
[----:B------:R-:W3:Y:S01]  /*2a60*/  SHFL.UP PT, R163, R159, 0x2, RZ ;  /* 0x044000009fa37989 */ /* 0x000ee200000e00ff */
[C---:B------:R-:W-:Y:S02]  /*2a70*/  FFMA.FTZ R160, R16.reuse, R117, -R147 ;  /* 0x0000007510a07223 */ /* 0x040fe40000010893 */
[----:B------:R-:W-:Y:S01]  /*2a80*/  FMUL.FTZ R148, R16, R129 ;  /* 0x0000008110947220 */ /* 0x000fe20000410000 */
[----:B------:R-:W-:Y:S01]  /*2a90*/  IADD3 R173, R173, R15, RZ ;  /* 0x0000000fadad7210 */ /* 0x000fe20007ffe0ff */
[----:B------:R-:W-:Y:S02]  /*2aa0*/  FMUL.FTZ R151, R139, R158 ;  /* 0x0000009e8b977220 */ /* 0x000fe40000410000 */
[----:B------:R-:W-:Y:S01]  /*2ab0*/  FMUL.FTZ R143, R17, R129 ;  /* 0x00000081118f7220 */ /* 0x000fe20000410000 */
[----:B------:R-:W-:Y:S01]  /*2ac0*/  LEA.HI.X R172, R14, c[0x0][0x324], R173, 0x3, P4 ;  /* 0x0000c9000eac7a11 */ /* 0x000fe200020f1cad */
[----:B------:R-:W-:-:S02]  /*2ad0*/  FMUL.FTZ R157, R139, R160 ;  /* 0x000000a08b9d7220 */ /* 0x000fc40000410000 */
[----:B------:R-:W-:Y:S02]  /*2ae0*/  FADD.FTZ R145, R48, R48 ;  /* 0x0000003030917221 */ /* 0x000fe40000010000 */
[----:B------:R-:W-:Y:S02]  /*2af0*/  FFMA.FTZ R158, R17, R127, R148 ;  /* 0x0000007f119e7223 */ /* 0x000fe40000010094 */
[----:B------:R-:W-:Y:S02]  /*2b00*/  FMUL.FTZ R160, R140, R151 ;  /* 0x000000978ca07220 */ /* 0x000fe40000410000 */
[----:B------:R-:W-:Y:S02]  /*2b10*/  FFMA.FTZ R148, R16, R127, -R143 ;  /* 0x0000007f10947223 */ /* 0x000fe4000001088f */
[----:B------:R-:W-:Y:S02]  /*2b20*/  FMUL.FTZ R147, R145, R158 ;  /* 0x0000009e91937220 */ /* 0x000fe40000410000 */
[----:B------:R-:W-:-:S02]  /*2b30*/  FMUL.FTZ R143, R141, R151 ;  /* 0x000000978d8f7220 */ /* 0x000fc40000410000 */
[-C--:B------:R-:W-:Y:S02]  /*2b40*/  FFMA.FTZ R160, -R141, R157.reuse, -R160 ;  /* 0x0000009d8da07223 */ /* 0x080fe400000109a0 */
[----:B------:R-:W-:Y:S02]  /*2b50*/  FMUL.FTZ R148, R145, R148 ;  /* 0x0000009491947220 */ /* 0x000fe40000410000 */
[----:B------:R-:W-:Y:S02]  /*2b60*/  FFMA.FTZ R143, R140, R157, -R143 ;  /* 0x0000009d8c8f7223 */ /* 0x000fe4000001088f */
[----:B------:R-:W-:Y:S02]  /*2b70*/  FADD.FTZ R171, -R147, R160 ;  /* 0x000000a093ab7221 */ /* 0x000fe40000010100 */
[----:B------:R-:W-:Y:S02]  /*2b80*/  FADD.FTZ R169, R148, R143 ;  /* 0x0000008f94a97221 */ /* 0x000fe40000010000 */
[----:B------:R-:W-:-:S02]  /*2b90*/  FMUL.FTZ R15, R138, -R171 ;  /* 0x800000ab8a0f7220 */ /* 0x000fc40000410000 */
[----:B0-----:R-:W-:Y:S02]  /*2ba0*/  FMUL.FTZ R158, R166, R167 ;  /* 0x000000a7a69e7220 */ /* 0x001fe40000410000 */
[----:B------:R-:W-:Y:S02]  /*2bb0*/  FFMA.FTZ R173, R136, R169, -R15 ;  /* 0x000000a988ad7223 */ /* 0x000fe4000001080f */
[-C--:B--2---:R-:W-:Y:S02]  /*2bc0*/  FFMA.FTZ R143, R159, R165.reuse, -R158 ;  /* 0x000000a59f8f7223 */ /* 0x084fe4000001089e */
[C---:B------:R-:W-:Y:S02]  /*2bd0*/  FMUL.FTZ R158, R166.reuse, R165 ;  /* 0x000000a5a69e7220 */ /* 0x040fe40000410000 */
[C---:B---3--:R-:W-:Y:S02]  /*2be0*/  FMUL.FTZ R15, R166.reuse, R163 ;  /* 0x000000a3a60f7220 */ /* 0x048fe40000410000 */
[----:B------:R-:W-:-:S02]  /*2bf0*/  FMUL.FTZ R14, R166, R164 ;  /* 0x000000a4a60e7220 */ /* 0x000fc40000410000 */
[C---:B------:R-:W-:Y:S02]  /*2c00*/  FFMA.FTZ R158, R159.reuse, R167, R158 ;  /* 0x000000a79f9e7223 */ /* 0x040fe4000001009e */
[C---:B------:R-:W-:Y:S02]  /*2c10*/  FFMA.FTZ R15, R159.reuse, R164, R15 ;  /* 0x000000a49f0f7223 */ /* 0x040fe4000001000f */
[----:B------:R-:W-:Y:S02]  /*2c20*/  FMUL.FTZ R169, R138, -R169 ;  /* 0x800000a98aa97220 */ /* 0x000fe40000410000 */
[----:B------:R-:W-:Y:S01]  /*2c30*/  @P3 FFMA.FTZ R159, R159, R163, -R14 ;  /* 0x000000a39f9f3223 */ /* 0x000fe2000001080e */
[----:B------:R-:W-:Y:S01]  /*2c40*/  FSEL R166, R166, R15, !P3 ;  /* 0x0000000fa6a67208 */ /* 0x000fe20005800000 */
[----:B------:R-:W-:Y:S02]  /*2c50*/  @P3 FADD.FTZ R161, R161, R158 ;  /* 0x0000009ea1a13221 */ /* 0x000fe40000010000 */
[----:B------:R-:W-:Y:S01]  /*2c60*/  @P3 FADD.FTZ R162, R162, R143 ;  /* 0x0000008fa2a23221 */ /* 0x000fe20000010000 */
[----:B------:R-:W-:Y:S01]  /*2c70*/  LEA R14, P3, R95, R168, 0x2 ;  /* 0x000000a85f0e7211 */ /* 0x000fe200078610ff */
[----:B------:R-:W-:Y:S01]  /*2c80*/  FFMA.FTZ R170, R136, R171, R169 ;  /* 0x000000ab88aa7223 */ /* 0x000fe200000100a9 */
[----:B------:R-:W-:Y:S01]  /*2c90*/  SHFL.UP PT, R164, R159, 0x4, RZ ;  /* 0x048000009fa47989 */ /* 0x000fe200000e00ff */
[-C--:B------:R-:W-:Y:S01]  /*2ca0*/  FMUL.FTZ R143, R17, R132.reuse ;  /* 0x00000084118f7220 */ /* 0x080fe20000410000 */
[----:B------:R-:W-:Y:S01]  /*2cb0*/  IADD3 R171, R83, -c[0x0][0x174], RZ ;  /* 0x80005d0053ab7a10 */ /* 0x000fe20007ffe0ff */
[C---:B------:R-:W-:Y:S01]  /*2cc0*/  FMUL.FTZ R158, R16.reuse, R132 ;  /* 0x00000084109e7220 */ /* 0x040fe20000410000 */
[----:B------:R-:W0:Y:S01]  /*2cd0*/  SHFL.UP PT, R169, R161, 0x4, RZ ;  /* 0x04800000a1a97989 */ /* 0x000e2200000e00ff */
[----:B------:R-:W-:Y:S01]  /*2ce0*/  FADD.FTZ R160, R49, R49 ;  /* 0x0000003131a07221 */ /* 0x000fe20000010000 */
[----:B------:R-:W-:Y:S01]  /*2cf0*/  LEA.HI.X R15, R95, R172, RZ, 0x2, P3 ;  /* 0x000000ac5f0f7211 */ /* 0x000fe200018f14ff */
[-C--:B------:R-:W-:Y:S01]  /*2d00*/  FFMA.FTZ R165, R17, R131.reuse, R158 ;  /* 0x0000008311a57223 */ /* 0x080fe2000001009e */
[----:B------:R-:W2:Y:S01]  /*2d10*/  SHFL.UP PT, R168, R162, 0x4, RZ ;  /* 0x04800000a2a87989 */ /* 0x000ea200000e00ff */
[----:B------:R-:W-:Y:S01]  /*2d20*/  FFMA.FTZ R163, R16, R131, -R143 ;  /* 0x0000008310a37223 */ /* 0x000fe2000001088f */
[----:B------:R-:W-:Y:S01]  /*2d30*/  SHF.L.U64.HI R172, R21, 0x2, R0 ;  /* 0x0000000215ac7819 */ /* 0x000fe20000010200 */
[C---:B------:R-:W-:Y:S01]  /*2d40*/  FMUL.FTZ R143, R160.reuse, R165 ;  /* 0x000000a5a08f7220 */ /* 0x040fe20000410000 */
[----:B------:R-:W3:Y:S01]  /*2d50*/  SHFL.UP PT, R167, R166, 0x4, RZ ;  /* 0x04800000a6a77989 */ /* 0x000ee200000e00ff */
[----:B------:R-:W-:Y:S01]  /*2d60*/  FMUL.FTZ R158, R160, R163 ;  /* 0x000000a3a09e7220 */ /* 0x000fe20000410000 */
[----:B------:R-:W-:Y:S01]  /*2d70*/  ISETP.GE.AND P3, PT, R93, 0x4, PT ;  /* 0x000000045d00780c */ /* 0x000fe20003f66270 */
[----:B------:R-:W-:Y:S01]  /*2d80*/  IMAD R171, R171, -0x200, RZ ;  /* 0xfffffe00abab7824 */ /* 0x000fe200078e02ff */
[----:B------:R-:W-:Y:S01]  /*2d90*/  SHF.L.U32 R165, R21, 0x2, RZ ;  /* 0x0000000215a57819 */ /* 0x000fe200000006ff */
[----:B------:R-:W-:-:S02]  /*2da0*/  FADD.FTZ R170, -R143, R170 ;  /* 0x000000aa8faa7221 */ /* 0x000fc40000010100 */
[----:B------:R-:W-:Y:S02]  /*2db0*/  FADD.FTZ R173, R158, R173 ;  /* 0x000000ad9ead7221 */ /* 0x000fe40000010000 */
[----:B------:R-:W-:-:S04]  /*2dc0*/  IMAD.WIDE R14, R171, 0x4, R14 ;  /* 0x00000004ab0e7825 */ /* 0x000fc800078e020e */
[----:B------:R-:W-:Y:S02]  /*2dd0*/  IMAD R174, R172, c[0x0][0x2d0], RZ ;  /* 0x0000b400acae7a24 */ /* 0x000fe400078e02ff */
[C---:B------:R-:W-:Y:S02]  /*2de0*/  FMUL.FTZ R172, R130.reuse, -R170 ;  /* 0x800000aa82ac7220 */ /* 0x040fe40000410000 */
[----:B------:R-:W-:Y:S02]  /*2df0*/  FMUL.FTZ R163, R130, -R173 ;  /* 0x800000ad82a37220 */ /* 0x000fe40000410000 */
[C---:B------:R-:W-:Y:S02]  /*2e00*/  IMAD R177, R165.reuse, c[0x0][0x2d4], R174 ;  /* 0x0000b500a5b17a24 */ /* 0x040fe400078e02ae */
[----:B------:R-:W-:-:S04]  /*2e10*/  IMAD.WIDE.U32 R14, R165, c[0x0][0x2d0], R14 ;  /* 0x0000b400a50e7a25 */ /* 0x000fc800078e000e */
[----:B------:R-:W-:Y:S01]  /*2e20*/  FFMA.FTZ R173, R125, R173, -R172 ;  /* 0x000000ad7dad7223 */ /* 0x000fe200000108ac */
[----:B------:R-:W-:Y:S01]  /*2e30*/  IADD3 R15, R15, R177, RZ ;  /* 0x000000b10f0f7210 */ /* 0x000fe20007ffe0ff */
[----:B------:R-:W-:Y:S02]  /*2e40*/  FFMA.FTZ R174, R125, R170, R163 ;  /* 0x000000aa7dae7223 */ /* 0x000fe400000100a3 */
        /* <DEDUP_REMOVED lines=9> */
[----:B------:R-:W-:Y:S02]  /*2ee0*/  FMUL.FTZ R164, R16, R134 ;  /* 0x0000008610a47220 */ /* 0x000fe40000410000 */
[----:B------:R-:W-:-:S02]  /*2ef0*/  @P3 FADD.FTZ R162, R162, R165 ;  /* 0x000000a5a2a23221 */ /* 0x000fc40000010000 */
[C---:B------:R-:W-:Y:S02]  /*2f00*/  FMUL.FTZ R163, R17.reuse, R134 ;  /* 0x0000008611a37220 */ /* 0x040fe40000410000 */
[----:B------:R-:W-:Y:S01]  /*2f10*/  FADD.FTZ R168, R50, R50 ;  /* 0x0000003232a87221 */ /* 0x000fe20000010000 */
[----:B------:R-:W0:Y:S01]  /*2f20*/  SHFL.UP PT, R176, R162, 0x8, RZ ;  /* 0x05000000a2b07989 */ /* 0x000e2200000e00ff */
[-C--:B------:R-:W-:Y:S02]  /*2f30*/  FFMA.FTZ R165, R17, R133.reuse, R164 ;  /* 0x0000008511a57223 */ /* 0x080fe400000100a4 */
[----:B------:R-:W-:Y:S01]  /*2f40*/  @P3 FADD.FTZ R161, R161, R172 ;  /* 0x000000aca1a13221 */ /* 0x000fe20000010000 */
[----:B------:R-:W-:Y:S01]  /*2f50*/  ISETP.GE.AND P3, PT, R93, 0x8, PT ;  /* 0x000000085d00780c */ /* 0x000fe20003f66270 */
[----:B------:R-:W-:Y:S01]  /*2f60*/  FFMA.FTZ R163, R16, R133, -R163 ;  /* 0x0000008510a37223 */ /* 0x000fe200000108a3 */
[----:B------:R-:W-:Y:S01]  /*2f70*/  SHFL.UP PT, R172, R159, 0x8, RZ ;  /* 0x050000009fac7989 */ /* 0x000fe200000e00ff */
[----:B------:R-:W-:-:S02]  /*2f80*/  FMUL.FTZ R165, R168, R165 ;  /* 0x000000a5a8a57220 */ /* 0x000fc40000410000 */
[----:B------:R-:W-:Y:S01]  /*2f90*/  FMUL.FTZ R164, R168, R163 ;  /* 0x000000a3a8a47220 */ /* 0x000fe20000410000 */
[----:B------:R-:W2:Y:S01]  /*2fa0*/  SHFL.UP PT, R178, R161, 0x8, RZ ;  /* 0x05000000a1b27989 */ /* 0x000ea200000e00ff */
[----:B------:R-:W-:Y:S02]  /*2fb0*/  FADD.FTZ R184, -R165, R174 ;  /* 0x000000aea5b87221 */ /* 0x000fe40000010100 */
[-C--:B------:R-:W-:Y:S01]  /*2fc0*/  FMUL.FTZ R163, R17, R137.reuse ;  /* 0x0000008911a37220 */ /* 0x080fe20000410000 */
[----:B------:R-:W3:Y:S01]  /*2fd0*/  SHFL.UP PT, R174, R171, 0x8, RZ ;  /* 0x05000000abae7989 */ /* 0x000ee200000e00ff */
[----:B------:R-:W-:Y:S02]  /*2fe0*/  FMUL.FTZ R166, R16, R137 ;  /* 0x0000008910a67220 */ /* 0x000fe40000410000 */
[----:B------:R-:W-:Y:S02]  /*2ff0*/  FADD.FTZ R180, R164, R173 ;  /* 0x000000ada4b47221 */ /* 0x000fe40000010000 */
[----:B------:R-:W-:-:S02]  /*3000*/  FADD.FTZ R170, R51, R51 ;  /* 0x0000003333aa7221 */ /* 0x000fc40000010000 */
[C---:B------:R-:W-:Y:S02]  /*3010*/  FMUL.FTZ R173, R123.reuse, -R184 ;  /* 0x800000b87bad7220 */ /* 0x040fe40000410000 */
[-C--:B------:R-:W-:Y:S02]  /*3020*/  FMUL.FTZ R175, R123, -R180.reuse ;  /* 0x800000b47baf7220 */ /* 0x080fe40000410000 */
[-C--:B------:R-:W-:Y:S02]  /*3030*/  FFMA.FTZ R169, R17, R135.reuse, R166 ;  /* 0x0000008711a97223 */ /* 0x080fe400000100a6 */
[----:B------:R-:W-:Y:S02]  /*3040*/  FFMA.FTZ R167, R16, R135, -R163 ;  /* 0x0000008710a77223 */ /* 0x000fe400000108a3 */
        /* <DEDUP_REMOVED lines=8> */
[C---:B------:R-:W-:Y:S02]  /*30d0*/  FFMA.FTZ R186, R126.reuse, R173, -R169 ;  /* 0x000000ad7eba7223 */ /* 0x040fe400000108a9 */
[----:B------:R-:W-:Y:S02]  /*30e0*/  FFMA.FTZ R188, R126, R167, R175 ;  /* 0x000000a77ebc7223 */ /* 0x000fe400000100af */
[C---:B0-----:R-:W-:Y:S02]  /*30f0*/  FMUL.FTZ R175, R171.reuse, R176 ;  /* 0x000000b0abaf7220 */ /* 0x041fe40000410000 */
[C---:B--2---:R-:W-:Y:S02]  /*3100*/  FMUL.FTZ R173, R171.reuse, R178 ;  /* 0x000000b2abad7220 */ /* 0x044fe40000410000 */
[C---:B------:R-:W-:Y:S02]  /*3110*/  FMUL.FTZ R169, R171.reuse, R172 ;  /* 0x000000acaba97220 */ /* 0x040fe40000410000 */
[----:B---3--:R-:W-:-:S02]  /*3120*/  FMUL.FTZ R167, R171, R174 ;  /* 0x000000aeaba77220 */ /* 0x008fc40000410000 */
[C---:B------:R-:W-:Y:S02]  /*3130*/  FFMA.FTZ R178, R159.reuse, R178, R175 ;  /* 0x000000b29fb27223 */ /* 0x040fe400000100af */
[C---:B------:R-:W-:Y:S02]  /*3140*/  FFMA.FTZ R173, R159.reuse, R176, -R173 ;  /* 0x000000b09fad7223 */ /* 0x040fe400000108ad */
[C---:B------:R-:W-:Y:S02]  /*3150*/  FFMA.FTZ R174, R159.reuse, R174, R169 ;  /* 0x000000ae9fae7223 */ /* 0x040fe400000100a9 */
[----:B------:R-:W-:Y:S02]  /*3160*/  @P3 FFMA.FTZ R159, R159, R172, -R167 ;  /* 0x000000ac9f9f3223 */ /* 0x000fe400000108a7 */
[----:B-1----:R-:W-:Y:S01]  /*3170*/  FMUL.FTZ R167, R141, -R18 ;  /* 0x800000128da77220 */ /* 0x002fe20000410000 */
[----:B------:R-:W-:Y:S01]  /*3180*/  FSEL R171, R171, R174, !P3 ;  /* 0x000000aeabab7208 */ /* 0x000fe20005800000 */
[----:B------:R-:W-:Y:S01]  /*3190*/  FMUL.FTZ R169, R141, R19 ;  /* 0x000000138da97220 */ /* 0x000fe20000410000 */
[----:B------:R-:W0:Y:S01]  /*31a0*/  SHFL.UP PT, R176, R159, 0x10, RZ ;  /* 0x060000009fb07989 */ /* 0x000e2200000e00ff */
[----:B------:R-:W-:-:S02]  /*31b0*/  @P3 FADD.FTZ R161, R161, R178 ;  /* 0x000000b2a1a13221 */ /* 0x000fc40000010000 */
[C---:B------:R-:W-:Y:S01]  /*31c0*/  FFMA.FTZ R177, R140.reuse, -R19, R167 ;  /* 0x800000138cb17223 */ /* 0x040fe200000100a7 */
[----:B------:R-:W-:Y:S01]  /*31d0*/  SHFL.UP PT, R178, R171, 0x10, RZ ;  /* 0x06000000abb27989 */ /* 0x000fe200000e00ff */
[----:B------:R-:W-:Y:S02]  /*31e0*/  FFMA.FTZ R175, R140, R18, -R169 ;  /* 0x000000128caf7223 */ /* 0x000fe400000108a9 */
[-C--:B------:R-:W-:Y:S01]  /*31f0*/  FMUL.FTZ R167, R17, R142.reuse ;  /* 0x0000008e11a77220 */ /* 0x080fe20000410000 */
[----:B------:R-:W1:Y:S01]  /*3200*/  SHFL.UP PT, R184, R161, 0x10, RZ ;  /* 0x06000000a1b87989 */ /* 0x000e6200000e00ff */
[----:B------:R-:W-:Y:S02]  /*3210*/  FMUL.FTZ R169, R16, R142 ;  /* 0x0000008e10a97220 */ /* 0x000fe40000410000 */
[----:B------:R-:W-:Y:S01]  /*3220*/  @P3 FADD.FTZ R162, R162, R173 ;  /* 0x000000ada2a23221 */ /* 0x000fe20000010000 */
[----:B------:R-:W-:Y:S01]  /*3230*/  ISETP.GE.AND P3, PT, R93, 0x10, PT ;  /* 0x000000105d00780c */ /* 0x000fe20003f66270 */
[----:B------:R-:W-:-:S02]  /*3240*/  FMUL.FTZ R179, R138, -R177 ;  /* 0x800000b18ab37220 */ /* 0x000fc40000410000 */
[-C--:B------:R-:W-:Y:S01]  /*3250*/  FMUL.FTZ R185, R138, -R175.reuse ;  /* 0x800000af8ab97220 */ /* 0x080fe20000410000 */
[----:B------:R-:W2:Y:S01]  /*3260*/  SHFL.UP PT, R180, R162, 0x10, RZ ;  /* 0x06000000a2b47989 */ /* 0x000ea200000e00ff */
[----:B------:R-:W-:Y:S02]  /*3270*/  FADD.FTZ R173, R52, R52 ;  /* 0x0000003434ad7221 */ /* 0x000fe40000010000 */
[-C--:B------:R-:W-:Y:S02]  /*3280*/  FFMA.FTZ R174, R17, R116.reuse, R169 ;  /* 0x0000007411ae7223 */ /* 0x080fe400000100a9 */
[----:B------:R-:W-:Y:S02]  /*3290*/  FFMA.FTZ R172, R16, R116, -R167 ;  /* 0x0000007410ac7223 */ /* 0x000fe400000108a7 */
[C---:B------:R-:W-:Y:S02]  /*32a0*/  FFMA.FTZ R179, R136.reuse, R175, -R179 ;  /* 0x000000af88b37223 */ /* 0x040fe400000108b3 */
[----:B------:R-:W-:-:S02]  /*32b0*/  FFMA.FTZ R185, R136, R177, R185 ;  /* 0x000000b188b97223 */ /* 0x000fc400000100b9 */
[C---:B------:R-:W-:Y:S02]  /*32c0*/  FMUL.FTZ R167, R173.reuse, R174 ;  /* 0x000000aeada77220 */ /* 0x040fe40000410000 */
[----:B------:R-:W-:Y:S02]  /*32d0*/  FMUL.FTZ R169, R173, R172 ;  /* 0x000000acada97220 */ /* 0x000fe40000410000 */
[C---:B------:R-:W-:Y:S02]  /*32e0*/  FMUL.FTZ R174, R130.reuse, -R179 ;  /* 0x800000b382ae7220 */ /* 0x040fe40000410000 */
[----:B------:R-:W-:Y:S02]  /*32f0*/  FMUL.FTZ R172, R130, -R185 ;  /* 0x800000b982ac7220 */ /* 0x000fe40000410000 */
[----:B------:R-:W-:Y:S02]  /*3300*/  FADD.FTZ R177, -R167, R188 ;  /* 0x000000bca7b17221 */ /* 0x000fe40000010100 */
[----:B------:R-:W-:-:S02]  /*3310*/  FADD.FTZ R175, R169, R186 ;  /* 0x000000baa9af7221 */ /* 0x000fc40000010000 */
[C---:B------:R-:W-:Y:S02]  /*3320*/  FFMA.FTZ R186, R125.reuse, R185, R174 ;  /* 0x000000b97dba7223 */ /* 0x040fe400000100ae */
[----:B------:R-:W-:Y:S02]  /*3330*/  FFMA.FTZ R174, R125, R179, -R172 ;  /* 0x000000b37dae7223 */ /* 0x000fe400000108ac */
[C---:B------:R-:W-:Y:S02]  /*3340*/  FMUL.FTZ R179, R124.reuse, -R177 ;  /* 0x800000b17cb37220 */ /* 0x040fe40000410000 */
[----:B------:R-:W-:Y:S02]  /*3350*/  FMUL.FTZ R172, R123, -R186 ;  /* 0x800000ba7bac7220 */ /* 0x000fe40000410000 */
[-C--:B------:R-:W-:Y:S02]  /*3360*/  FMUL.FTZ R185, R124, -R175.reuse ;  /* 0x800000af7cb97220 */ /* 0x080fe40000410000 */
[----:B------:R-:W-:-:S02]  /*3370*/  FFMA.FTZ R188, R122, R175, -R179 ;  /* 0x000000af7abc7223 */ /* 0x000fc400000108b3 */
[----:B------:R-:W-:Y:S02]  /*3380*/  FFMA.FTZ R179, R121, R174, -R172 ;  /* 0x000000ae79b37223 */ /* 0x000fe400000108ac */
[----:B0-----:R-:W-:Y:S02]  /*3390*/  FMUL.FTZ R172, R171, R176 ;  /* 0x000000b0abac7220 */ /* 0x001fe40000410000 */
[----:B------:R-:W-:Y:S02]  /*33a0*/  FFMA.FTZ R187, R122, R177, R185 ;  /* 0x000000b17abb7223 */ /* 0x000fe400000100b9 */
[----:B------:R-:W-:Y:S02]  /*33b0*/  FMUL.FTZ R185, R123, -R174 ;  /* 0x800000ae7bb97220 */ /* 0x000fe40000410000 */
[----:B-1----:R-:W-:Y:S02]  /*33c0*/  FMUL.FTZ R174, R171, R184 ;  /* 0x000000b8abae7220 */ /* 0x002fe40000410000 */
[----:B------:R-:W-:-:S02]  /*33d0*/  FFMA.FTZ R172, R159, R178, R172 ;  /* 0x000000b29fac7223 */ /* 0x000fc400000100ac */
[-C--:B--2---:R-:W-:Y:S02]  /*33e0*/  FMUL.FTZ R177, R171, R180.reuse ;  /* 0x000000b4abb17220 */ /* 0x084fe40000410000 */
[----:B------:R-:W-:Y:S01]  /*33f0*/  FFMA.FTZ R175, R159, R180, -R174 ;  /* 0x000000b49faf7223 */ /* 0x000fe200000108ae */
[C---:B------:R-:W-:Y:S01]  /*3400*/  FSEL R174, R171.reuse, R172, !P3 ;  /* 0x000000acabae7208 */ /* 0x040fe20005800000 */
[----:B------:R-:W-:Y:S02]  /*3410*/  FMUL.FTZ R178, R171, R178 ;  /* 0x000000b2abb27220 */ /* 0x000fe40000410000 */
[C---:B------:R-:W-:Y:S02]  /*3420*/  FFMA.FTZ R184, R159.reuse, R184, R177 ;  /* 0x000000b89fb87223 */ /* 0x040fe400000100b1 */
[----:B------:R-:W-:Y:S01]  /*3430*/  @P3 FFMA.FTZ R159, R159, R176, -R178 ;  /* 0x000000b09f9f3223 */ /* 0x000fe200000108b2 */
[----:B------:R0:W-:Y:S01]  /*3440*/  SHFL.IDX PT, R177, R5, RZ, 0x1f ;  /* 0x00001fff05b17589 */ /* 0x0001e200000e0000 */
[----:B------:R-:W-:-:S02]  /*3450*/  FMUL.FTZ R172, R16, R146 ;  /* 0x0000009210ac7220 */ /* 0x000fc40000410000 */
[----:B------:R-:W-:Y:S01]  /*3460*/  @P3 FADD.FTZ R162, R162, R175 ;  /* 0x000000afa2a23221 */ /* 0x000fe20000010000 */
[----:B------:R-:W1:Y:S01]  /*3470*/  SHFL.UP PT, R174, R174, 0x1, RZ ;  /* 0x04200000aeae7989 */ /* 0x000e6200000e00ff */
[----:B------:R-:W-:Y:S02]  /*3480*/  FFMA.FTZ R185, R121, R186, R185 ;  /* 0x000000ba79b97223 */ /* 0x000fe400000100b9 */
[----:B------:R-:W-:Y:S01]  /*3490*/  FADD.FTZ R180, R53, R53 ;  /* 0x0000003535b47221 */ /* 0x000fe20000010000 */
[----:B------:R-:W2:Y:S01]  /*34a0*/  SHFL.IDX PT, R176, R4, RZ, 0x1f ;  /* 0x00001fff04b07589 */ /* 0x000ea200000e0000 */
[----:B------:R-:W-:Y:S02]  /*34b0*/  FFMA.FTZ R175, R17, R144, R172 ;  /* 0x0000009011af7223 */ /* 0x000fe400000100ac */
[----:B------:R-:W-:Y:S01]  /*34c0*/  @P3 FADD.FTZ R161, R161, R184 ;  /* 0x000000b8a1a13221 */ /* 0x000fe20000010000 */
[----:B------:R-:W3:Y:S01]  /*34d0*/  SHFL.UP PT, R159, R159, 0x1, RZ ;  /* 0x042000009f9f7989 */ /* 0x000ee200000e00ff */
[----:B------:R-:W-:-:S02]  /*34e0*/  FMUL.FTZ R172, R180, R175 ;  /* 0x000000afb4ac7220 */ /* 0x000fc40000410000 */
[C---:B0-----:R-:W-:Y:S01]  /*34f0*/  FMUL.FTZ R5, R128.reuse, -R185 ;  /* 0x800000b980057220 */ /* 0x041fe20000410000 */
[----:B------:R0:W4:Y:S01]  /*3500*/  SHFL.UP PT, R4, R162, 0x1, RZ ;  /* 0x04200000a2047989 */ /* 0x00012200000e00ff */
[-C--:B------:R-:W-:Y:S02]  /*3510*/  FMUL.FTZ R175, R128, -R179.reuse ;  /* 0x800000b380af7220 */ /* 0x080fe40000410000 */
[----:B------:R-:W-:Y:S01]  /*3520*/  FMUL.FTZ R171, R17, R146 ;  /* 0x0000009211ab7220 */ /* 0x000fe20000410000 */
[----:B------:R-:W0:Y:S01]  /*3530*/  SHFL.UP PT, R161, R161, 0x1, RZ ;  /* 0x04200000a1a17989 */ /* 0x000e2200000e00ff */
[C---:B------:R-:W-:Y:S02]  /*3540*/  FFMA.FTZ R5, R126.reuse, R179, -R5 ;  /* 0x000000b37e057223 */ /* 0x040fe40000010805 */
[----:B------:R-:W-:Y:S02]  /*3550*/  FFMA.FTZ R175, R126, R185, R175 ;  /* 0x000000b97eaf7223 */ /* 0x000fe400000100af */
[----:B------:R-:W-:-:S02]  /*3560*/  FFMA.FTZ R171, R16, R144, -R171 ;  /* 0x0000009010ab7223 */ /* 0x000fc400000108ab */
[C---:B------:R-:W-:Y:S02]  /*3570*/  FMUL.FTZ R179, R124.reuse, -R5 ;  /* 0x800000057cb37220 */ /* 0x040fe40000410000 */
[----:B------:R-:W-:Y:S02]  /*3580*/  FMUL.FTZ R178, R124, -R175 ;  /* 0x800000af7cb27220 */ /* 0x000fe40000410000 */
[----:B------:R-:W-:Y:S02]  /*3590*/  FMUL.FTZ R171, R180, R171 ;  /* 0x000000abb4ab7220 */ /* 0x000fe40000410000 */
[C---:B------:R-:W-:Y:S02]  /*35a0*/  FFMA.FTZ R179, R122.reuse, R175, R179 ;  /* 0x000000af7ab37223 */ /* 0x040fe400000100b3 */
[----:B------:R-:W-:Y:S02]  /*35b0*/  FFMA.FTZ R175, R122, R5, -R178 ;  /* 0x000000057aaf7223 */ /* 0x000fe400000108b2 */
[----:B-1----:R-:W-:-:S02]  /*35c0*/  FMUL.FTZ R5, R174, R177 ;  /* 0x000000b1ae057220 */ /* 0x002fc40000410000 */
[----:B------:R-:W-:Y:S02]  /*35d0*/  FADD.FTZ R185, R171, R188 ;  /* 0x000000bcabb97221 */ /* 0x000fe40000010000 */
[-C--:B--2---:R-:W-:Y:S02]  /*35e0*/  FMUL.FTZ R178, R174, R176.reuse ;  /* 0x000000b0aeb27220 */ /* 0x084fe40000410000 */
[C---:B---3--:R-:W-:Y:S02]  /*35f0*/  FFMA.FTZ R5, R159.reuse, R176, -R5 ;  /* 0x000000b09f057223 */ /* 0x048fe40000010805 */
[----:B------:R-:W-:Y:S02]  /*3600*/  FADD.FTZ R187, -R172, R187 ;  /* 0x000000bbacbb7221 */ /* 0x000fe40000010100 */
[----:B0-----:R-:W-:Y:S02]  /*3610*/  FMUL.FTZ R162, R118, -R185 ;  /* 0x800000b976a27220 */ /* 0x001fe40000410000 */
[----:B------:R-:W-:-:S02]  /*3620*/  FFMA.FTZ R178, R159, R177, R178 ;  /* 0x000000b19fb27223 */ /* 0x000fc400000100b2 */
[----:B----4-:R-:W-:Y:S02]  /*3630*/  @P2 FADD.FTZ R176, R4, R5 ;  /* 0x0000000504b02221 */ /* 0x010fe40000010000 */
[-C--:B------:R-:W-:Y:S02]  /*3640*/  FMUL.FTZ R5, R17, R152.reuse ;  /* 0x0000009811057220 */ /* 0x080fe40000410000 */
[----:B------:R-:W-:Y:S02]  /*3650*/  FMUL.FTZ R159, R16, R152 ;  /* 0x00000098109f7220 */ /* 0x000fe40000410000 */
[-C--:B------:R-:W-:Y:S02]  /*3660*/  FMUL.FTZ R184, R118, -R187.reuse ;  /* 0x800000bb76b87220 */ /* 0x080fe40000410000 */
[----:B------:R-:W-:Y:S02]  /*3670*/  FFMA.FTZ R188, R120, R187, R162 ;  /* 0x000000bb78bc7223 */ /* 0x000fe400000100a2 */
[----:B------:R-:W-:-:S02]  /*3680*/  FMUL.FTZ R162, R118, -R179 ;  /* 0x800000b376a27220 */ /* 0x000fc40000410000 */
[----:B------:R-:W-:Y:S01]  /*3690*/  @P2 FADD.FTZ R177, R161, R178 ;  /* 0x000000b2a1b12221 */ /* 0x000fe20000010000 */
[----:B------:R-:W-:Y:S01]  /*36a0*/  ISETP.NE.AND P2, PT, R181, 0x1f, PT ;  /* 0x0000001fb500780c */ /* 0x000fe20003f45270 */
[----:B------:R-:W-:Y:S02]  /*36b0*/  FADD.FTZ R4, R54, R54 ;  /* 0x0000003636047221 */ /* 0x000fe40000010000 */
[-C--:B------:R-:W-:Y:S02]  /*36c0*/  FFMA.FTZ R5, R16, R150.reuse, -R5 ;  /* 0x0000009610057223 */ /* 0x080fe40000010805 */
[----:B------:R-:W-:Y:S02]  /*36d0*/  FFMA.FTZ R159, R17, R150, R159 ;  /* 0x00000096119f7223 */ /* 0x000fe4000001009f */
[----:B------:R-:W-:Y:S02]  /*36e0*/  FFMA.FTZ R186, R120, R185, -R184 ;  /* 0x000000b978ba7223 */ /* 0x000fe400000108b8 */
[----:B------:R-:W-:-:S02]  /*36f0*/  FMUL.FTZ R184, R118, -R175 ;  /* 0x800000af76b87220 */ /* 0x000fc40000410000 */
[----:B------:R-:W-:Y:S02]  /*3700*/  FFMA.FTZ R162, R120, R175, -R162 ;  /* 0x000000af78a27223 */ /* 0x000fe400000108a2 */
[C---:B------:R-:W-:Y:S02]  /*3710*/  FMUL.FTZ R175, R7.reuse, R177 ;  /* 0x000000b107af7220 */ /* 0x040fe40000410000 */
[C---:B------:R-:W-:Y:S01]  /*3720*/  FMUL.FTZ R161, R4.reuse, R5 ;  /* 0x0000000504a17220 */ /* 0x040fe20000410000 */
[----:B------:R0:W1:Y:S01]  /*3730*/  SHFL.DOWN PT, R185, R162, 0x1, 0x1f ;  /* 0x08201f00a2b97f89 */ /* 0x00006200000e0000 */
[----:B------:R-:W-:Y:S02]  /*3740*/  FMUL.FTZ R159, R4, R159 ;  /* 0x0000009f049f7220 */ /* 0x000fe40000410000 */
[----:B------:R-:W-:Y:S02]  /*3750*/  FFMA.FTZ R174, R120, R179, R184 ;  /* 0x000000b378ae7223 */ /* 0x000fe400000100b8 */
[----:B------:R-:W-:-:S02]  /*3760*/  FMUL.FTZ R7, R7, R176 ;  /* 0x000000b007077220 */ /* 0x000fc40000410000 */
[C---:B------:R-:W-:Y:S01]  /*3770*/  FFMA.FTZ R184, R6.reuse, R176, -R175 ;  /* 0x000000b006b87223 */ /* 0x040fe200000108af */
[----:B------:R0:W2:Y:S01]  /*3780*/  SHFL.DOWN PT, R187, R174, 0x1, 0x1f ;  /* 0x08201f00aebb7f89 */ /* 0x0000a200000e0000 */
[----:B------:R-:W-:Y:S02]  /*3790*/  FADD.FTZ R176, R161, R186 ;  /* 0x000000baa1b07221 */ /* 0x000fe40000010000 */
[----:B------:R-:W-:Y:S02]  /*37a0*/  FADD.FTZ R178, -R159, R188 ;  /* 0x000000bc9fb27221 */ /* 0x000fe40000010100 */
[----:B------:R-:W-:Y:S02]  /*37b0*/  FFMA.FTZ R7, R6, R177, R7 ;  /* 0x000000b106077223 */ /* 0x000fe40000010007 */
[----:B------:R0:W3:Y:S04]  /*37c0*/  SHFL.DOWN PT, R177, R176, 0x1, 0x1f ;  /* 0x08201f00b0b17f89 */ /* 0x0000e800000e0000 */
[----:B------:R0:W4:Y:S01]  /*37d0*/  SHFL.DOWN PT, R189, R178, 0x1, 0x1f ;  /* 0x08201f00b2bd7f89 */ /* 0x00012200000e0000 */
[----:B------:R-:W-:Y:S05]  /*37e0*/  @!P2 BRA `(.L_x_11235) ;  /* 0x000000b00000a947 */ /* 0x000fea0003800000 */
[C---:B----4-:R-:W-:Y:S02]  /*37f0*/  FMUL.FTZ R175, R174.reuse, R189 ;  /* 0x000000bdaeaf7220 */ /* 0x050fe40000410000 */
[----:B--2---:R-:W-:-:S02]  /*3800*/  FMUL.FTZ R5, R174, R187 ;  /* 0x000000bbae057220 */ /* 0x004fc40000410000 */
[-C--:B---3--:R-:W-:Y:S02]  /*3810*/  FMUL.FTZ R179, R174, R177.reuse ;  /* 0x000000b1aeb37220 */ /* 0x088fe40000410000 */
[----:B------:R-:W-:Y:S02]  /*3820*/  FFMA.FTZ R177, R162, R177, -R175 ;  /* 0x000000b1a2b17223 */ /* 0x000fe400000108af */
[-C--:B-1----:R-:W-:Y:S02]  /*3830*/  FMUL.FTZ R175, R174, R185.reuse ;  /* 0x000000b9aeaf7220 */ /* 0x082fe40000410000 */
[C---:B------:R-:W-:Y:S02]  /*3840*/  FFMA.FTZ R5, R162.reuse, R185, -R5 ;  /* 0x000000b9a2057223 */ /* 0x040fe40000010805 */
[C---:B------:R-:W-:Y:S02]  /*3850*/  FFMA.FTZ R179, R162.reuse, R189, R179 ;  /* 0x000000bda2b37223 */ /* 0x040fe400000100b3 */
[----:B0-----:R-:W-:Y:S01]  /*3860*/  FFMA.FTZ R174, R162, R187, R175 ;  /* 0x000000bba2ae7223 */ /* 0x001fe200000100af */
[----:B------:R-:W-:Y:S01]  /*3870*/  MOV R162, R5 ;  /* 0x0000000500a27202 */ /* 0x000fe20000000f00 */
[----:B------:R-:W-:-:S02]  /*3880*/  FADD.FTZ R176, R176, R177 ;  /* 0x000000b1b0b07221 */ /* 0x000fc40000010000 */
[----:B------:R-:W-:Y:S02]  /*3890*/  FADD.FTZ R178, R178, R179 ;  /* 0x000000b3b2b27221 */ /* 0x000fe40000010000 */
.L_x_11235:
[----:B------:R-:W-:Y:S05]  /*38a0*/  BSYNC B0 ;  /* 0x0000000000007941 */ /* 0x000fea0003800000 */
.L_x_11234:
[----:B------:R-:W-:Y:S01]  /*38b0*/  ISETP.GT.U32.AND P2, PT, R181, 0x1d, PT ;  /* 0x0000001db500780c */ /* 0x000fe20003f44070 */
[----:B------:R-:W-:Y:S01]  /*38c0*/  FADD.FTZ R175, R111, R184 ;  /* 0x000000b86faf7221 */ /* 0x000fe20000010000 */
[----:B-1----:R1:W0:Y:S01]  /*38d0*/  SHFL.DOWN PT, R185, R162, 0x2, 0x1f ;  /* 0x08401f00a2b97f89 */ /* 0x00222200000e0000 */
[----:B------:R-:W-:Y:S01]  /*38e0*/  FADD.FTZ R111, RZ, R7 ;  /* 0x00000007ff6f7221 */ /* 0x000fe20000010000 */
[----:B------:R-:W-:Y:S02]  /*38f0*/  BSSY B0, `(.L_x_11236) ;  /* 0x0000014000007945 */ /* 0x000fe40003800000 */
[----:B--2---:R1:W2:Y:S01]  /*3900*/  SHFL.DOWN PT, R187, R174, 0x2, 0x1f ;  /* 0x08401f00aebb7f89 */ /* 0x0042a200000e0000 */
[-C--:B------:R-:W-:Y:S02]  /*3910*/  FMUL.FTZ R5, R118, R111.reuse ;  /* 0x0000006f76057220 */ /* 0x080fe40000410000 */
[C---:B------:R-:W-:Y:S01]  /*3920*/  FMUL.FTZ R184, R152.reuse, R111 ;  /* 0x0000006f98b87220 */ /* 0x040fe20000410000 */
[----:B---3--:R1:W3:Y:S01]  /*3930*/  SHFL.DOWN PT, R177, R176, 0x2, 0x1f ;  /* 0x08401f00b0b17f89 */ /* 0x0082e200000e0000 */
[----:B------:R-:W-:-:S02]  /*3940*/  FMUL.FTZ R152, R152, R175 ;  /* 0x000000af98987220 */ /* 0x000fc40000410000 */
[----:B------:R-:W-:Y:S01]  /*3950*/  FFMA.FTZ R6, R120, R175, -R5 ;  /* 0x000000af78067223 */ /* 0x000fe20000010805 */
[----:B----4-:R1:W4:Y:S01]  /*3960*/  SHFL.DOWN PT, R189, R178, 0x2, 0x1f ;  /* 0x08401f00b2bd7f89 */ /* 0x01032200000e0000 */
[----:B------:R-:W-:Y:S05]  /*3970*/  @P2 BRA `(.L_x_11237) ;  /* 0x000000b000002947 */ /* 0x000fea0003800000 */
[C---:B----4-:R-:W-:Y:S02]  /*3980*/  FMUL.FTZ R7, R174.reuse, R189 ;  /* 0x000000bdae077220 */ /* 0x050fe40000410000 */
[C---:B--2---:R-:W-:Y:S02]  /*3990*/  FMUL.FTZ R5, R174.reuse, R187 ;  /* 0x000000bbae057220 */ /* 0x044fe40000410000 */
[-C--:B---3--:R-:W-:Y:S02]  /*39a0*/  FMUL.FTZ R179, R174, R177.reuse ;  /* 0x000000b1aeb37220 */ /* 0x088fe40000410000 */
[----:B------:R-:W-:Y:S02]  /*39b0*/  FFMA.FTZ R177, R162, R177, -R7 ;  /* 0x000000b1a2b17223 */ /* 0x000fe40000010807 */
[----:B0-----:R-:W-:-:S02]  /*39c0*/  FMUL.FTZ R7, R174, R185 ;  /* 0x000000b9ae077220 */ /* 0x001fc40000410000 */
[C---:B------:R-:W-:Y:S02]  /*39d0*/  FFMA.FTZ R5, R162.reuse, R185, -R5 ;  /* 0x000000b9a2057223 */ /* 0x040fe40000010805 */
[C---:B------:R-:W-:Y:S02]  /*39e0*/  FFMA.FTZ R179, R162.reuse, R189, R179 ;  /* 0x000000bda2b37223 */ /* 0x040fe400000100b3 */
[----:B-1----:R-:W-:Y:S01]  /*39f0*/  FFMA.FTZ R174, R162, R187, R7 ;  /* 0x000000bba2ae7223 */ /* 0x002fe20000010007 */
[----:B------:R-:W-:Y:S01]  /*3a00*/  MOV R162, R5 ;  /* 0x0000000500a27202 */ /* 0x000fe20000000f00 */
[----:B------:R-:W-:Y:S02]  /*3a10*/  FADD.FTZ R176, R176, R177 ;  /* 0x000000b1b0b07221 */ /* 0x000fe40000010000 */
[----:B------:R-:W-:Y:S02]  /*3a20*/  FADD.FTZ R178, R178, R179 ;  /* 0x000000b3b2b27221 */ /* 0x000fe40000010000 */
.L_x_11237:
[----:B------:R-:W-:Y:S05]  /*3a30*/  BSYNC B0 ;  /* 0x0000000000007941 */ /* 0x000fea0003800000 */
.L_x_11236:
[----:B------:R-:W-:Y:S01]  /*3a40*/  ISETP.GT.U32.AND P2, PT, R181, 0x1b, PT ;  /* 0x0000001bb500780c */ /* 0x000fe20003f44070 */
[----:B---3--:R-:W-:Y:S01]  /*3a50*/  FADD.FTZ R177, R113, R6 ;  /* 0x0000000671b17221 */ /* 0x008fe20000010000 */
[----:B------:R3:W1:Y:S01]  /*3a60*/  SHFL.DOWN PT, R191, R162, 0x4, 0x1f ;  /* 0x08801f00a2bf7f89 */ /* 0x00066200000e0000 */
[----:B------:R-:W-:Y:S01]  /*3a70*/  FMUL.FTZ R6, R17, R111 ;  /* 0x0000006f11067220 */ /* 0x000fe20000410000 */
[----:B------:R-:W-:Y:S01]  /*3a80*/  BSSY B0, `(.L_x_11238) ;  /* 0x000001d000007945 */ /* 0x000fe20003800000 */
[-C--:B------:R-:W-:Y:S01]  /*3a90*/  FMUL.FTZ R5, R118, R175.reuse ;  /* 0x000000af76057220 */ /* 0x080fe20000410000 */
[----:B------:R3:W4:Y:S01]  /*3aa0*/  SHFL.DOWN PT, R193, R174, 0x4, 0x1f ;  /* 0x08801f00aec17f89 */ /* 0x00072200000e0000 */
[----:B------:R-:W-:-:S02]  /*3ab0*/  FFMA.FTZ R7, R150, R175, -R184 ;  /* 0x000000af96077223 */ /* 0x000fc400000108b8 */
[-C--:B------:R-:W-:Y:S01]  /*3ac0*/  FFMA.FTZ R179, R150, R111.reuse, R152 ;  /* 0x0000006f96b37223 */ /* 0x080fe20000010098 */
[----:B------:R3:W2:Y:S01]  /*3ad0*/  SHFL.DOWN PT, R195, R178, 0x4, 0x1f ;  /* 0x08801f00b2c37f89 */ /* 0x0006a200000e0000 */
[C---:B------:R-:W-:Y:S02]  /*3ae0*/  FMUL.FTZ R150, R16.reuse, R111 ;  /* 0x0000006f10967220 */ /* 0x040fe40000410000 */
[----:B------:R-:W-:Y:S02]  /*3af0*/  FFMA.FTZ R113, R16, R175, -R6 ;  /* 0x000000af10717223 */ /* 0x000fe40000010806 */
[----:B------:R-:W-:Y:S02]  /*3b00*/  FFMA.FTZ R5, R120, R111, R5 ;  /* 0x0000006f78057223 */ /* 0x000fe40000010005 */
[----:B0-----:R-:W-:Y:S02]  /*3b10*/  FFMA.FTZ R185, R17, R175, R150 ;  /* 0x000000af11b97223 */ /* 0x001fe40000010096 */
[----:B------:R-:W-:-:S02]  /*3b20*/  FMUL.FTZ R150, R4, R113 ;  /* 0x0000007104967220 */ /* 0x000fc40000410000 */
[C---:B----4-:R-:W-:Y:S02]  /*3b30*/  FFMA.FTZ R189, -R4.reuse, R179, RZ ;  /* 0x000000b304bd7223 */ /* 0x050fe400000101ff */
[----:B------:R-:W-:Y:S01]  /*3b40*/  FADD.FTZ R113, RZ, R5 ;  /* 0x00000005ff717221 */ /* 0x000fe20000010000 */
[----:B------:R3:W0:Y:S01]  /*3b50*/  SHFL.DOWN PT, R179, R176, 0x4, 0x1f ;  /* 0x08801f00b0b37f89 */ /* 0x00062200000e0000 */
[C---:B--2---:R-:W-:Y:S02]  /*3b60*/  FFMA.FTZ R187, R4.reuse, R7, RZ ;  /* 0x0000000704bb7223 */ /* 0x044fe400000100ff */
[----:B------:R-:W-:Y:S02]  /*3b70*/  FFMA.FTZ R152, -R4, R185, -RZ ;  /* 0x000000b904987223 */ /* 0x000fe400000109ff */
[----:B------:R-:W-:Y:S01]  /*3b80*/  FMUL.FTZ R4, R124, R113 ;  /* 0x000000717c047220 */ /* 0x000fe20000410000 */
[----:B------:R-:W-:Y:S05]  /*3b90*/  @P2 BRA `(.L_x_11239) ;  /* 0x000000b000002947 */ /* 0x000fea0003800000 */
[C---:B-1----:R-:W-:Y:S02]  /*3ba0*/  FMUL.FTZ R7, R174.reuse, R195 ;  /* 0x000000c3ae077220 */ /* 0x042fe40000410000 */
[----:B------:R-:W-:-:S02]  /*3bb0*/  FMUL.FTZ R5, R174, R193 ;  /* 0x000000c1ae057220 */ /* 0x000fc40000410000 */
[-C--:B0-----:R-:W-:Y:S02]  /*3bc0*/  FMUL.FTZ R185, R174, R179.reuse ;  /* 0x000000b3aeb97220 */ /* 0x081fe40000410000 */
[----:B------:R-:W-:Y:S02]  /*3bd0*/  FFMA.FTZ R179, R162, R179, -R7 ;  /* 0x000000b3a2b37223 */ /* 0x000fe40000010807 */
[-C--:B------:R-:W-:Y:S02]  /*3be0*/  FMUL.FTZ R7, R174, R191.reuse ;  /* 0x000000bfae077220 */ /* 0x080fe40000410000 */
[C---:B------:R-:W-:Y:S02]  /*3bf0*/  FFMA.FTZ R5, R162.reuse, R191, -R5 ;  /* 0x000000bfa2057223 */ /* 0x040fe40000010805 */
[C---:B------:R-:W-:Y:S02]  /*3c00*/  FFMA.FTZ R185, R162.reuse, R195, R185 ;  /* 0x000000c3a2b97223 */ /* 0x040fe400000100b9 */
[----:B---3--:R-:W-:Y:S01]  /*3c10*/  FFMA.FTZ R174, R162, R193, R7 ;  /* 0x000000c1a2ae7223 */ /* 0x008fe20000010007 */
[----:B------:R-:W-:Y:S01]  /*3c20*/  MOV R162, R5 ;  /* 0x0000000500a27202 */ /* 0x000fe20000000f00 */
[----:B------:R-:W-:-:S02]  /*3c30*/  FADD.FTZ R176, R176, R179 ;  /* 0x000000b3b0b07221 */ /* 0x000fc40000010000 */
[----:B------:R-:W-:Y:S02]  /*3c40*/  FADD.FTZ R178, R178, R185 ;  /* 0x000000b9b2b27221 */ /* 0x000fe40000010000 */
.L_x_11239:
[----:B-1----:R-:W-:Y:S05]  /*3c50*/  BSYNC B0 ;  /* 0x0000000000007941 */ /* 0x002fea0003800000 */
.L_x_11238:
[----:B------:R-:W-:Y:S01]  /*3c60*/  FMUL.FTZ R6, R146, R113 ;  /* 0x0000007192067220 */ /* 0x000fe20000410000 */
[----:B------:R-:W-:Y:S01]  /*3c70*/  ISETP.GT.U32.AND P2, PT, R181, 0x17, PT ;  /* 0x00000017b500780c */ /* 0x000fe20003f44070 */
[-C--:B------:R-:W-:Y:S01]  /*3c80*/  FMUL.FTZ R5, R124, R177.reuse ;  /* 0x000000b17c057220 */ /* 0x080fe20000410000 */
[----:B------:R1:W2:Y:S01]  /*3c90*/  SHFL.DOWN PT, R195, R162, 0x8, 0x1f ;  /* 0x09001f00a2c37f89 */ /* 0x0002a200000e0000 */
[-C--:B------:R-:W-:Y:S01]  /*3ca0*/  FFMA.FTZ R4, R122, R177.reuse, -R4 ;  /* 0x000000b17a047223 */ /* 0x080fe20000010804 */
[----:B------:R-:W-:Y:S01]  /*3cb0*/  BSSY B0, `(.L_x_11240) ;  /* 0x0000029000007945 */ /* 0x000fe20003800000 */
[----:B------:R-:W-:Y:S01]  /*3cc0*/  FFMA.FTZ R6, R144, R177, -R6 ;  /* 0x000000b190067223 */ /* 0x000fe20000010806 */
[----:B------:R1:W4:Y:S01]  /*3cd0*/  SHFL.DOWN PT, R197, R174, 0x8, 0x1f ;  /* 0x09001f00aec57f89 */ /* 0x00032200000e0000 */
[----:B------:R-:W-:Y:S01]  /*3ce0*/  FFMA.FTZ R5, R122, R113, R5 ;  /* 0x000000717a057223 */ /* 0x000fe20000010005 */
[----:B------:R-:W-:Y:S01]  /*3cf0*/  ISETP.GE.OR P0, PT, R182, c[0x0][0x174], P0 ;  /* 0x00005d00b6007a0c */ /* 0x000fe20000706670 */
[----:B0-----:R-:W-:Y:S01]  /*3d00*/  FADD.FTZ R179, R115, R4 ;  /* 0x0000000473b37221 */ /* 0x001fe20000010000 */
[----:B------:R1:W0:Y:S01]  /*3d10*/  SHFL.DOWN PT, R191, R176, 0x8, 0x1f ;  /* 0x09001f00b0bf7f89 */ /* 0x00022200000e0000 */
[----:B------:R-:W-:-:S02]  /*3d20*/  FFMA.FTZ R184, R180, R6, R187 ;  /* 0x00000006b4b87223 */ /* 0x000fc400000100bb */
[CC--:B------:R-:W-:Y:S01]  /*3d30*/  FMUL.FTZ R4, R17.reuse, R113.reuse ;  /* 0x0000007111047220 */ /* 0x0c0fe20000410000 */
[----:B------:R1:W3:Y:S01]  /*3d40*/  SHFL.DOWN PT, R199, R178, 0x8, 0x1f ;  /* 0x09001f00b2c77f89 */ /* 0x0002e200000e0000 */
[----:B------:R-:W-:Y:S02]  /*3d50*/  FMUL.FTZ R6, R16, R113 ;  /* 0x0000007110067220 */ /* 0x000fe40000410000 */
[----:B------:R-:W-:Y:S02]  /*3d60*/  FADD.FTZ R115, RZ, R5 ;  /* 0x00000005ff737221 */ /* 0x000fe40000010000 */
[-C--:B------:R-:W-:Y:S02]  /*3d70*/  FMUL.FTZ R146, R146, R177.reuse ;  /* 0x000000b192927220 */ /* 0x080fe40000410000 */
[-C--:B------:R-:W-:Y:S02]  /*3d80*/  FFMA.FTZ R5, R16, R177.reuse, -R4 ;  /* 0x000000b110057223 */ /* 0x080fe40000010804 */
[----:B------:R-:W-:-:S02]  /*3d90*/  FFMA.FTZ R7, R17, R177, R6 ;  /* 0x000000b111077223 */ /* 0x000fc40000010006 */
[C---:B------:R-:W-:Y:S02]  /*3da0*/  FMUL.FTZ R4, R142.reuse, R115 ;  /* 0x000000738e047220 */ /* 0x040fe40000410000 */
[----:B------:R-:W-:Y:S02]  /*3db0*/  FMUL.FTZ R6, R142, R179 ;  /* 0x000000b38e067220 */ /* 0x000fe40000410000 */
[----:B------:R-:W-:Y:S02]  /*3dc0*/  FFMA.FTZ R146, R144, R113, R146 ;  /* 0x0000007190927223 */ /* 0x000fe40000010092 */
[C---:B------:R-:W-:Y:S01]  /*3dd0*/  FFMA.FTZ R186, R116.reuse, R179, -R4 ;  /* 0x000000b374ba7223 */ /* 0x040fe20000010804 */
[----:B------:R-:W-:Y:S01]  /*3de0*/  MOV R4, 0x3f800000 ;  /* 0x3f80000000047802 */ /* 0x000fe20000000f00 */
[-C--:B------:R-:W-:Y:S02]  /*3df0*/  FFMA.FTZ R188, R116, R115.reuse, R6 ;  /* 0x0000007374bc7223 */ /* 0x080fe40000010006 */
[----:B------:R-:W-:-:S02]  /*3e00*/  FMUL.FTZ R116, R128, R115 ;  /* 0x0000007380747220 */ /* 0x000fc40000410000 */
[C---:B------:R-:W-:Y:S01]  /*3e10*/  FMUL.FTZ R142, R180.reuse, R5 ;  /* 0x00000005b48e7220 */ /* 0x040fe20000410000 */
[----:B------:R-:W-:Y:S01]  /*3e20*/  HFMA2.MMA R5, -RZ, RZ, 0, 0 ;  /* 0x00000000ff057435 */ /* 0x000fe200000001ff */
[C---:B------:R-:W-:Y:S02]  /*3e30*/  FFMA.FTZ R146, -R180.reuse, R146, R189 ;  /* 0x00000092b4927223 */ /* 0x040fe400000101bd */
[----:B------:R-:W-:Y:S02]  /*3e40*/  FFMA.FTZ R180, -R180, R7, -RZ ;  /* 0x00000007b4b47223 */ /* 0x000fe400000109ff */
[----:B------:R-:W-:Y:S01]  /*3e50*/  CS2R R6, SRZ ;  /* 0x0000000000067805 */ /* 0x000fe2000001ff00 */
[-C--:B------:R-:W-:Y:S02]  /*3e60*/  FMUL.FTZ R144, R128, R179.reuse ;  /* 0x000000b380907220 */ /* 0x080fe40000410000 */
[----:B------:R-:W-:Y:S01]  /*3e70*/  FFMA.FTZ R185, R126, R179, -R116 ;  /* 0x000000b37eb97223 */ /* 0x000fe20000010874 */
[----:B------:R-:W-:Y:S05]  /*3e80*/  @P2 BRA `(.L_x_11241) ;  /* 0x000000b000002947 */ /* 0x000fea0003800000 */
[C---:B01234-:R-:W-:Y:S02]  /*3e90*/  FMUL.FTZ R189, R174.reuse, R199 ;  /* 0x000000c7aebd7220 */ /* 0x05ffe40000410000 */
[----:B------:R-:W-:-:S02]  /*3ea0*/  FMUL.FTZ R187, R174, R197 ;  /* 0x000000c5aebb7220 */ /* 0x000fc40000410000 */
        /* <DEDUP_REMOVED lines=9> */
.L_x_11241:
[----:B01234-:R-:W-:Y:S05]  /*3f40*/  BSYNC B0 ;  /* 0x0000000000007941 */ /* 0x01ffea0003800000 */
.L_x_11240:
[----:B------:R-:W-:Y:S01]  /*3f50*/  FFMA.FTZ R116, R126, R115, R144 ;  /* 0x000000737e747223 */ /* 0x000fe20000010090 */
[----:B------:R0:W1:Y:S01]  /*3f60*/  @!P0 LDS.128 R4, [R20.X16+0x25d0] ;  /* 0x0025d00014048984 */ /* 0x000062000000cc00 */
[----:B------:R-:W-:Y:S01]  /*3f70*/  FADD.FTZ R156, R156, R185 ;  /* 0x000000b99c9c7221 */ /* 0x000fe20000010000 */
[----:B------:R-:W-:Y:S01]  /*3f80*/  ISETP.GT.U32.AND P0, PT, R181, 0xf, PT ;  /* 0x0000000fb500780c */ /* 0x000fe20003f04070 */
[----:B------:R-:W-:Y:S01]  /*3f90*/  FADD.FTZ R116, RZ, R116 ;  /* 0x00000074ff747221 */ /* 0x000fe20000010000 */
[----:B------:R0:W2:Y:S01]  /*3fa0*/  SHFL.DOWN PT, R197, R162, 0x10, 0x1f ;  /* 0x0a001f00a2c57f89 */ /* 0x0000a200000e0000 */
[----:B------:R-:W-:Y:S01]  /*3fb0*/  FFMA.FTZ R185, R173, R186, R184 ;  /* 0x000000baadb97223 */ /* 0x000fe200000100b8 */
[----:B------:R-:W-:Y:S01]  /*3fc0*/  BSSY B0, `(.L_x_11242) ;  /* 0x0000029000007945 */ /* 0x000fe20003800000 */
[----:B------:R-:W-:Y:S01]  /*3fd0*/  FMUL.FTZ R186, R137, R116 ;  /* 0x0000007489ba7220 */ /* 0x000fe20000410000 */
[----:B------:R0:W3:Y:S01]  /*3fe0*/  SHFL.DOWN PT, R199, R174, 0x10, 0x1f ;  /* 0x0a001f00aec77f89 */ /* 0x0000e200000e0000 */
[----:B------:R-:W-:-:S02]  /*3ff0*/  FFMA.FTZ R187, -R173, R188, R146 ;  /* 0x000000bcadbb7223 */ /* 0x000fc40000010192 */
[----:B------:R-:W-:Y:S01]  /*4000*/  FMUL.FTZ R137, R137, R156 ;  /* 0x0000009c89897220 */ /* 0x000fe20000410000 */
[----:B------:R0:W4:Y:S01]  /*4010*/  SHFL.DOWN PT, R189, R176, 0x10, 0x1f ;  /* 0x0a001f00b0bd7f89 */ /* 0x00012200000e0000 */
[----:B------:R-:W-:Y:S02]  /*4020*/  FMUL.FTZ R146, R123, R116 ;  /* 0x000000747b927220 */ /* 0x000fe40000410000 */
[C---:B------:R-:W-:Y:S01]  /*4030*/  FFMA.FTZ R186, R135.reuse, R156, -R186 ;  /* 0x0000009c87ba7223 */ /* 0x040fe200000108ba */
[----:B------:R0:W0:Y:S01]  /*4040*/  SHFL.DOWN PT, R201, R178, 0x10, 0x1f ;  /* 0x0a001f00b2c97f89 */ /* 0x00002200000e0000 */
[----:B------:R-:W-:Y:S02]  /*4050*/  FFMA.FTZ R137, R135, R116, R137 ;  /* 0x0000007487897223 */ /* 0x000fe40000010089 */
[----:B------:R-:W-:Y:S02]  /*4060*/  FFMA.FTZ R146, R121, R156, -R146 ;  /* 0x0000009c79927223 */ /* 0x000fe40000010892 */
[----:B------:R-:W-:-:S02]  /*4070*/  FMUL.FTZ R135, R17, R116 ;  /* 0x0000007411877220 */ /* 0x000fc40000410000 */
[----:B------:R-:W-:Y:S02]  /*4080*/  FFMA.FTZ R195, -R170, R137, R187 ;  /* 0x00000089aac37223 */ /* 0x000fe400000101bb */
[-C--:B------:R-:W-:Y:S02]  /*4090*/  FMUL.FTZ R144, R17, R115.reuse ;  /* 0x0000007311907220 */ /* 0x080fe40000410000 */
[----:B------:R-:W-:Y:S02]  /*40a0*/  FADD.FTZ R155, R155, R146 ;  /* 0x000000929b9b7221 */ /* 0x000fe40000010000 */
[C---:B------:R-:W-:Y:S02]  /*40b0*/  FFMA.FTZ R137, R16.reuse, R156, -R135 ;  /* 0x0000009c10897223 */ /* 0x040fe40000010887 */
[C---:B------:R-:W-:Y:S02]  /*40c0*/  FMUL.FTZ R184, R16.reuse, R115 ;  /* 0x0000007310b87220 */ /* 0x040fe40000410000 */
[----:B------:R-:W-:-:S02]  /*40d0*/  FMUL.FTZ R146, R16, R116 ;  /* 0x0000007410927220 */ /* 0x000fc40000410000 */
[----:B------:R-:W-:Y:S02]  /*40e0*/  FMUL.FTZ R135, R123, R156 ;  /* 0x0000009c7b877220 */ /* 0x000fe40000410000 */
[-C--:B------:R-:W-:Y:S02]  /*40f0*/  FFMA.FTZ R144, R16, R179.reuse, -R144 ;  /* 0x000000b310907223 */ /* 0x080fe40000010890 */
[----:B------:R-:W-:Y:S02]  /*4100*/  FFMA.FTZ R193, R170, R186, R185 ;  /* 0x000000baaac17223 */ /* 0x000fe400000100b9 */
[C---:B------:R-:W-:Y:S02]  /*4110*/  FFMA.FTZ R184, R17.reuse, R179, R184 ;  /* 0x000000b311b87223 */ /* 0x040fe400000100b8 */
[----:B------:R-:W-:Y:S02]  /*4120*/  FFMA.FTZ R185, R17, R156, R146 ;  /* 0x0000009c11b97223 */ /* 0x000fe40000010092 */
[----:B------:R-:W-:-:S02]  /*4130*/  FFMA.FTZ R135, R121, R116, R135 ;  /* 0x0000007479877223 */ /* 0x000fc40000010087 */
[C---:B------:R-:W-:Y:S02]  /*4140*/  FMUL.FTZ R144, R173.reuse, R144 ;  /* 0x00000090ad907220 */ /* 0x040fe40000410000 */
[C---:B------:R-:W-:Y:S02]  /*4150*/  FMUL.FTZ R137, R170.reuse, R137 ;  /* 0x00000089aa897220 */ /* 0x040fe40000410000 */
[----:B------:R-:W-:Y:S02]  /*4160*/  FFMA.FTZ R173, -R173, R184, -RZ ;  /* 0x000000b8adad7223 */ /* 0x000fe400000109ff */
[----:B------:R-:W-:Y:S02]  /*4170*/  FFMA.FTZ R170, -R170, R185, -RZ ;  /* 0x000000b9aaaa7223 */ /* 0x000fe400000109ff */
[----:B------:R-:W-:Y:S01]  /*4180*/  FADD.FTZ R135, RZ, R135 ;  /* 0x00000087ff877221 */ /* 0x000fe20000010000 */
        /* <DEDUP_REMOVED lines=12> */
.L_x_11243:
[----:B01234-:R-:W-:Y:S05]  /*4250*/  BSYNC B0 ;  /* 0x0000000000007941 */ /* 0x01ffea0003800000 */
.L_x_11242:
[C---:B------:R-:W-:Y:S01]  /*4260*/  FMUL.FTZ R184, R134.reuse, R135 ;  /* 0x0000008786b87220 */ /* 0x040fe20000410000 */
[----:B------:R-:W-:Y:S01]  /*4270*/  SHFL.DOWN PT, R191, R174, 0x1, 0x1f ;  /* 0x08201f00aebf7f89 */ /* 0x000fe200000e0000 */
[-C--:B------:R-:W-:Y:S01]  /*4280*/  FMUL.FTZ R186, R134, R155.reuse ;  /* 0x0000009b86ba7220 */ /* 0x080fe20000410000 */
[----:B------:R-:W-:Y:S01]  /*4290*/  ISETP.NE.AND P0, PT, R95, RZ, PT ;  /* 0x000000ff5f00720c */ /* 0x000fe20003f05270 */
[CC--:B------:R-:W-:Y:S01]  /*42a0*/  FFMA.FTZ R184, R133.reuse, R155.reuse, -R184 ;  /* 0x0000009b85b87223 */ /* 0x0c0fe200000108b8 */
[----:B------:R-:W-:Y:S01]  /*42b0*/  SHFL.DOWN PT, R192, R162, 0x1, 0x1f ;  /* 0x08201f00a2c07f89 */ /* 0x000fe200000e0000 */
[C---:B------:R-:W-:Y:S01]  /*42c0*/  FMUL.FTZ R146, R130.reuse, R155 ;  /* 0x0000009b82927220 */ /* 0x040fe20000410000 */
[----:B------:R-:W-:Y:S01]  /*42d0*/  BSSY B0, `(.L_x_11244) ;  /* 0x0000102000007945 */ /* 0x000fe20003800000 */
[-C--:B------:R-:W-:Y:S01]  /*42e0*/  FMUL.FTZ R134, R130, R135.reuse ;  /* 0x0000008782867220 */ /* 0x080fe20000410000 */
[----:B------:R-:W-:Y:S01]  /*42f0*/  SHFL.DOWN PT, R194, R178, 0x1, 0x1f ;  /* 0x08201f00b2c27f89 */ /* 0x000fe200000e0000 */
[----:B------:R-:W-:-:S02]  /*4300*/  FFMA.FTZ R185, R133, R135, R186 ;  /* 0x0000008785b97223 */ /* 0x000fc400000100ba */
[C---:B------:R-:W-:Y:S01]  /*4310*/  FFMA.FTZ R133, R125.reuse, R135, R146 ;  /* 0x000000877d857223 */ /* 0x040fe20000010092 */
[----:B------:R-:W-:Y:S01]  /*4320*/  SHFL.IDX PT, R186, R7, RZ, 0x1f ;  /* 0x00001fff07ba7589 */ /* 0x000fe200000e0000 */
[----:B------:R-:W-:Y:S02]  /*4330*/  FFMA.FTZ R193, R168, R184, R193 ;  /* 0x000000b8a8c17223 */ /* 0x000fe400000100c1 */
[----:B------:R-:W-:Y:S01]  /*4340*/  FFMA.FTZ R134, R125, R155, -R134 ;  /* 0x0000009b7d867223 */ /* 0x000fe20000010886 */
[----:B------:R-:W0:Y:S01]  /*4350*/  SHFL.IDX PT, R184, R6, RZ, 0x1f ;  /* 0x00001fff06b87589 */ /* 0x000e2200000e0000 */
[----:B------:R-:W-:Y:S02]  /*4360*/  FADD.FTZ R133, RZ, R133 ;  /* 0x00000085ff857221 */ /* 0x000fe40000010000 */
[----:B------:R-:W-:Y:S01]  /*4370*/  FADD.FTZ R153, R153, R134 ;  /* 0x0000008699997221 */ /* 0x000fe20000010000 */
[----:B------:R-:W1:Y:S01]  /*4380*/  SHFL.DOWN PT, R197, R176, 0x1, 0x1f ;  /* 0x08201f00b0c57f89 */ /* 0x000e6200000e0000 */
[----:B------:R-:W-:-:S02]  /*4390*/  FMUL.FTZ R134, R132, R133 ;  /* 0x0000008584867220 */ /* 0x000fc40000410000 */
[-C--:B------:R-:W-:Y:S01]  /*43a0*/  FMUL.FTZ R132, R132, R153.reuse ;  /* 0x0000009984847220 */ /* 0x080fe20000410000 */
[----:B------:R-:W2:Y:S01]  /*43b0*/  SHFL.IDX PT, R174, R174, RZ, 0x1f ;  /* 0x00001fffaeae7589 */ /* 0x000ea200000e0000 */
[C---:B------:R-:W-:Y:S02]  /*43c0*/  FFMA.FTZ R146, R131.reuse, R153, -R134 ;  /* 0x0000009983927223 */ /* 0x040fe40000010886 */
[----:B------:R-:W-:Y:S01]  /*43d0*/  FFMA.FTZ R188, R131, R133, R132 ;  /* 0x0000008583bc7223 */ /* 0x000fe20000010084 */
[----:B------:R-:W3:Y:S01]  /*43e0*/  SHFL.IDX PT, R162, R162, RZ, 0x1f ;  /* 0x00001fffa2a27589 */ /* 0x000ee200000e0000 */
[-C--:B------:R-:W-:Y:S02]  /*43f0*/  FMUL.FTZ R132, R17, R135.reuse ;  /* 0x0000008711847220 */ /* 0x080fe40000410000 */
[----:B------:R-:W-:Y:S01]  /*4400*/  FMUL.FTZ R134, R16, R135 ;  /* 0x0000008710867220 */ /* 0x000fe20000410000 */
[----:B------:R-:W4:Y:S01]  /*4410*/  SHFL.IDX PT, R176, R176, RZ, 0x1f ;  /* 0x00001fffb0b07589 */ /* 0x000f2200000e0000 */
[----:B------:R-:W-:-:S02]  /*4420*/  FMUL.FTZ R131, R138, R133 ;  /* 0x000000858a837220 */ /* 0x000fc40000410000 */
[----:B------:R-:W-:Y:S01]  /*4430*/  FFMA.FTZ R187, R16, R155, -R132 ;  /* 0x0000009b10bb7223 */ /* 0x000fe20000010884 */
[----:B------:R-:W5:Y:S01]  /*4440*/  SHFL.IDX PT, R178, R178, RZ, 0x1f ;  /* 0x00001fffb2b27589 */ /* 0x000f6200000e0000 */
[----:B------:R-:W-:Y:S02]  /*4450*/  FMUL.FTZ R132, R138, R153 ;  /* 0x000000998a847220 */ /* 0x000fe40000410000 */
[----:B------:R-:W-:Y:S02]  /*4460*/  FFMA.FTZ R195, -R168, R185, R195 ;  /* 0x000000b9a8c37223 */ /* 0x000fe400000101c3 */
[C---:B------:R-:W-:Y:S02]  /*4470*/  FFMA.FTZ R189, R17.reuse, R155, R134 ;  /* 0x0000009b11bd7223 */ /* 0x040fe40000010086 */
[----:B------:R-:W-:Y:S02]  /*4480*/  FFMA.FTZ R185, R136, R153, -R131 ;  /* 0x0000009988b97223 */ /* 0x000fe40000010883 */
[----:B------:R-:W-:-:S02]  /*4490*/  FMUL.FTZ R134, R17, R133 ;  /* 0x0000008511867220 */ /* 0x000fc40000410000 */
[----:B------:R-:W-:Y:S02]  /*44a0*/  FFMA.FTZ R132, R136, R133, R132 ;  /* 0x0000008588847223 */ /* 0x000fe40000010084 */
[----:B------:R-:W-:Y:S02]  /*44b0*/  FMUL.FTZ R131, R168, R187 ;  /* 0x000000bba8837220 */ /* 0x000fe40000410000 */
[----:B------:R-:W-:Y:S02]  /*44c0*/  FFMA.FTZ R190, R160, R146, R193 ;  /* 0x00000092a0be7223 */ /* 0x000fe400000100c1 */
[----:B------:R-:W-:Y:S02]  /*44d0*/  FFMA.FTZ R168, -R168, R189, -RZ ;  /* 0x000000bda8a87223 */ /* 0x000fe400000109ff */
[----:B------:R-:W-:Y:S02]  /*44e0*/  FADD.FTZ R154, R154, R185 ;  /* 0x000000b99a9a7221 */ /* 0x000fe40000010000 */
[----:B------:R-:W-:-:S02]  /*44f0*/  FMUL.FTZ R146, R16, R133 ;  /* 0x0000008510927220 */ /* 0x000fc40000410000 */
[C---:B0-----:R-:W-:Y:S02]  /*4500*/  @P1 FMUL.FTZ R187, R191.reuse, R184 ;  /* 0x000000b8bfbb1220 */ /* 0x041fe40000410000 */
[-C--:B------:R-:W-:Y:S02]  /*4510*/  @P1 FMUL.FTZ R185, R191, R186.reuse ;  /* 0x000000babfb91220 */ /* 0x080fe40000410000 */
[-C--:B------:R-:W-:Y:S02]  /*4520*/  FFMA.FTZ R189, R16, R153.reuse, -R134 ;  /* 0x0000009910bd7223 */ /* 0x080fe40000010886 */
[----:B------:R-:W-:Y:S02]  /*4530*/  FADD.FTZ R132, RZ, R132 ;  /* 0x00000084ff847221 */ /* 0x000fe40000010000 */
[----:B------:R-:W-:Y:S02]  /*4540*/  FFMA.FTZ R191, R17, R153, R146 ;  /* 0x0000009911bf7223 */ /* 0x000fe40000010092 */
[----:B------:R-:W-:-:S02]  /*4550*/  @P1 FFMA.FTZ R187, R192, R186, R187 ;  /* 0x000000bac0bb1223 */ /* 0x000fc400000100bb */
[----:B------:R-:W-:Y:S02]  /*4560*/  @P1 FFMA.FTZ R134, R192, R184, -R185 ;  /* 0x000000b8c0861223 */ /* 0x000fe400000108b9 */
[----:B------:R-:W-:Y:S02]  /*4570*/  FMUL.FTZ R146, R160, R189 ;  /* 0x000000bda0927220 */ /* 0x000fe40000410000 */
[C---:B------:R-:W-:Y:S02]  /*4580*/  FMUL.FTZ R189, R129.reuse, R132 ;  /* 0x0000008481bd7220 */ /* 0x040fe40000410000 */
[----:B------:R-:W-:Y:S02]  /*4590*/  FMUL.FTZ R129, R129, R154 ;  /* 0x0000009a81817220 */ /* 0x000fe40000410000 */
[----:B------:R-:W-:Y:S02]  /*45a0*/  @P1 FADD.FTZ R186, R194, R187 ;  /* 0x000000bbc2ba1221 */ /* 0x000fe40000010000 */
[----:B-1----:R-:W-:-:S02]  /*45b0*/  @P1 FADD.FTZ R184, R197, R134 ;  /* 0x00000086c5b81221 */ /* 0x002fc40000010000 */
[C---:B------:R-:W-:Y:S02]  /*45c0*/  FFMA.FTZ R189, R127.reuse, R154, -R189 ;  /* 0x0000009a7fbd7223 */ /* 0x040fe400000108bd */
[----:B------:R-:W-:Y:S02]  /*45d0*/  FFMA.FTZ R129, R127, R132, R129 ;  /* 0x000000847f817223 */ /* 0x000fe40000010081 */
[-C--:B------:R-:W-:Y:S02]  /*45e0*/  FMUL.FTZ R127, R186, -R19.reuse ;  /* 0x80000013ba7f7220 */ /* 0x080fe40000410000 */
[C---:B------:R-:W-:Y:S02]  /*45f0*/  FMUL.FTZ R19, R184.reuse, -R19 ;  /* 0x80000013b8137220 */ /* 0x040fe40000410000 */
[-C--:B------:R-:W-:Y:S02]  /*4600*/  FFMA.FTZ R184, R184, R18.reuse, -R127 ;  /* 0x00000012b8b87223 */ /* 0x080fe4000001087f */
[----:B------:R-:W-:-:S02]  /*4610*/  FFMA.FTZ R18, R186, R18, R19 ;  /* 0x00000012ba127223 */ /* 0x000fc40000010013 */
[C---:B------:R-:W-:Y:S02]  /*4620*/  FMUL.FTZ R19, R141.reuse, R154 ;  /* 0x0000009a8d137220 */ /* 0x040fe40000410000 */
[-C--:B------:R-:W-:Y:S02]  /*4630*/  FMUL.FTZ R185, R141, R132.reuse ;  /* 0x000000848db97220 */ /* 0x080fe40000410000 */
[C---:B------:R-:W-:Y:S02]  /*4640*/  FFMA.FTZ R19, R140.reuse, R132, R19 ;  /* 0x000000848c137223 */ /* 0x040fe40000010013 */
[----:B------:R-:W-:Y:S02]  /*4650*/  FADD.FTZ R151, -R151, R18 ;  /* 0x0000001297977221 */ /* 0x000fe40000010100 */
[----:B------:R-:W-:Y:S02]  /*4660*/  FFMA.FTZ R134, R140, R154, -R185 ;  /* 0x0000009a8c867223 */ /* 0x000fe400000108b9 */
[----:B------:R-:W-:-:S02]  /*4670*/  FADD.FTZ R157, R157, R184 ;  /* 0x000000b89d9d7221 */ /* 0x000fc40000010000 */
[----:B------:R-:W-:Y:S02]  /*4680*/  FADD.FTZ R18, RZ, R19 ;  /* 0x00000013ff127221 */ /* 0x000fe40000010000 */
[----:B------:R-:W-:Y:S02]  /*4690*/  FMUL.FTZ R19, R141, -R151 ;  /* 0x800000978d137220 */ /* 0x000fe40000410000 */
[----:B------:R-:W-:Y:S02]  /*46a0*/  FADD.FTZ R134, R149, R134 ;  /* 0x0000008695867221 */ /* 0x000fe40000010000 */
[----:B------:R-:W-:Y:S02]  /*46b0*/  FMUL.FTZ R141, R141, -R157 ;  /* 0x8000009d8d8d7220 */ /* 0x000fe40000410000 */
[-C--:B------:R-:W-:Y:S02]  /*46c0*/  FMUL.FTZ R127, R17, R132.reuse ;  /* 0x00000084117f7220 */ /* 0x080fe40000410000 */
[----:B------:R-:W-:-:S02]  /*46d0*/  FMUL.FTZ R149, R16, R132 ;  /* 0x0000008410957220 */ /* 0x000fc40000410000 */
[C---:B------:R-:W-:Y:S02]  /*46e0*/  FFMA.FTZ R19, R140.reuse, R157, -R19 ;  /* 0x0000009d8c137223 */ /* 0x040fe40000010813 */
[----:B------:R-:W-:Y:S02]  /*46f0*/  FFMA.FTZ R140, R140, R151, R141 ;  /* 0x000000978c8c7223 */ /* 0x000fe4000001008d */
[----:B------:R-:W-:Y:S02]  /*4700*/  FFMA.FTZ R188, -R160, R188, R195 ;  /* 0x000000bca0bc7223 */ /* 0x000fe400000101c3 */
[-C--:B------:R-:W-:Y:S02]  /*4710*/  FFMA.FTZ R184, R16, R154.reuse, -R127 ;  /* 0x0000009a10b87223 */ /* 0x080fe4000001087f */
[----:B------:R-:W-:Y:S02]  /*4720*/  FFMA.FTZ R186, R17, R154, R149 ;  /* 0x0000009a11ba7223 */ /* 0x000fe40000010095 */
[----:B------:R-:W-:-:S02]  /*4730*/  FMUL.FTZ R149, R119, R18 ;  /* 0x0000001277957220 */ /* 0x000fc40000410000 */
[----:B------:R-:W-:Y:S02]  /*4740*/  FMUL.FTZ R119, R119, R134 ;  /* 0x0000008677777220 */ /* 0x000fe40000410000 */
[----:B------:R-:W-:Y:S02]  /*4750*/  FADD.FTZ R147, -R147, R140 ;  /* 0x0000008c93937221 */ /* 0x000fe40000010100 */
[C---:B------:R-:W-:Y:S02]  /*4760*/  FFMA.FTZ R189, R145.reuse, R189, R190 ;  /* 0x000000bd91bd7223 */ /* 0x040fe400000100be */
[C---:B------:R-:W-:Y:S02]  /*4770*/  FFMA.FTZ R129, -R145.reuse, R129, R188 ;  /* 0x0000008191817223 */ /* 0x040fe400000101bc */
[----:B------:R-:W-:Y:S02]  /*4780*/  FMUL.FTZ R127, R145, R184 ;  /* 0x000000b8917f7220 */ /* 0x000fe40000410000 */
[----:B------:R-:W-:-:S02]  /*4790*/  FADD.FTZ R19, R148, R19 ;  /* 0x0000001394137221 */ /* 0x000fc40000010000 */
[----:B------:R-:W-:Y:S02]  /*47a0*/  FFMA.FTZ R145, -R145, R186, -RZ ;  /* 0x000000ba91917223 */ /* 0x000fe400000109ff */
[C---:B------:R-:W-:Y:S02]  /*47b0*/  FFMA.FTZ R184, R117.reuse, R134, -R149 ;  /* 0x0000008675b87223 */ /* 0x040fe40000010895 */
[-C--:B------:R-:W-:Y:S02]  /*47c0*/  FFMA.FTZ R186, R117, R18.reuse, R119 ;  /* 0x0000001275ba7223 */ /* 0x080fe40000010077 */
[----:B------:R-:W-:Y:S02]  /*47d0*/  FMUL.FTZ R119, R17, R18 ;  /* 0x0000001211777220 */ /* 0x000fe40000410000 */
[C---:B------:R-:W-:Y:S02]  /*47e0*/  FMUL.FTZ R117, R138.reuse, -R147 ;  /* 0x800000938a757220 */ /* 0x040fe40000410000 */
[----:B------:R-:W-:-:S02]  /*47f0*/  FMUL.FTZ R138, R138, -R19 ;  /* 0x800000138a8a7220 */ /* 0x000fc40000410000 */
[C---:B------:R-:W-:Y:S02]  /*4800*/  FMUL.FTZ R141, R16.reuse, R18 ;  /* 0x00000012108d7220 */ /* 0x040fe40000410000 */
[----:B------:R-:W-:Y:S02]  /*4810*/  FFMA.FTZ R140, R16, R134, -R119 ;  /* 0x00000086108c7223 */ /* 0x000fe40000010877 */
[C---:B------:R-:W-:Y:S02]  /*4820*/  FFMA.FTZ R117, R136.reuse, R19, -R117 ;  /* 0x0000001388757223 */ /* 0x040fe40000010875 */
[----:B------:R-:W-:Y:S02]  /*4830*/  FFMA.FTZ R16, R136, R147, R138 ;  /* 0x0000009388107223 */ /* 0x000fe4000001008a */
[----:B------:R-:W-:Y:S02]  /*4840*/  FADD.FTZ R158, R158, R117 ;  /* 0x000000759e9e7221 */ /* 0x000fe40000010000 */
[----:B------:R-:W-:-:S02]  /*4850*/  FADD.FTZ R16, -R143, R16 ;  /* 0x000000108f107221 */ /* 0x000fc40000010100 */
[C---:B------:R-:W-:Y:S02]  /*4860*/  FMUL.FTZ R119, R130.reuse, -R158 ;  /* 0x8000009e82777220 */ /* 0x040fe40000410000 */
[----:B------:R-:W-:Y:S02]  /*4870*/  FMUL.FTZ R130, R130, -R16 ;  /* 0x8000001082827220 */ /* 0x000fe40000410000 */
[----:B------:R-:W-:Y:S02]  /*4880*/  FFMA.FTZ R148, R17, R134, R141 ;  /* 0x0000008611947223 */ /* 0x000fe4000001008d */
[C---:B------:R-:W-:Y:S02]  /*4890*/  FFMA.FTZ R138, R125.reuse, R16, R119 ;  /* 0x000000107d8a7223 */ /* 0x040fe40000010077 */
[----:B------:R-:W-:Y:S02]  /*48a0*/  FFMA.FTZ R141, R125, R158, -R130 ;  /* 0x0000009e7d8d7223 */ /* 0x000fe40000010882 */
[----:B--2---:R-:W-:-:S02]  /*48b0*/  FMUL.FTZ R117, R174, R7 ;  /* 0x00000007ae757220 */ /* 0x004fc40000410000 */
[----:B------:R-:W-:Y:S02]  /*48c0*/  FADD.FTZ R130, -R165, R138 ;  /* 0x0000008aa5827221 */ /* 0x000fe40000010100 */
[----:B------:R-:W-:Y:S02]  /*48d0*/  FADD.FTZ R164, R164, R141 ;  /* 0x0000008da4a47221 */ /* 0x000fe40000010000 */
[-C--:B------:R-:W-:Y:S02]  /*48e0*/  FMUL.FTZ R125, R174, R6.reuse ;  /* 0x00000006ae7d7220 */ /* 0x080fe40000410000 */
[----:B---3--:R-:W-:Y:S01]  /*48f0*/  FFMA.FTZ R119, R162, R6, -R117 ;  /* 0x00000006a2777223 */ /* 0x008fe20000010875 */
[----:B------:R-:W-:Y:S01]  /*4900*/  P2R R117, PR, RZ, 0x1 ;  /* 0x00000001ff757803 */ /* 0x000fe20000000000 */
[C---:B------:R-:W-:Y:S02]  /*4910*/  FMUL.FTZ R6, R123.reuse, -R130 ;  /* 0x800000827b067220 */ /* 0x040fe40000410000 */
[----:B------:R-:W-:-:S02]  /*4920*/  FMUL.FTZ R123, R123, -R164 ;  /* 0x800000a47b7b7220 */ /* 0x000fc40000410000 */
[C---:B------:R-:W-:Y:S02]  /*4930*/  FFMA.FTZ R117, R121.reuse, R164, -R6 ;  /* 0x000000a479757223 */ /* 0x040fe40000010806 */
[----:B------:R-:W-:Y:S01]  /*4940*/  FFMA.FTZ R6, R121, R130, R123 ;  /* 0x0000008279067223 */ /* 0x000fe2000001007b */
[----:B------:R-:W-:Y:S01]  /*4950*/  SHF.L.U32 R121, R95, 0x4, RZ ;  /* 0x000000045f797819 */ /* 0x000fe200000006ff */
[----:B------:R-:W-:Y:S02]  /*4960*/  FADD.FTZ R117, R166, R117 ;  /* 0x00000075a6757221 */ /* 0x000fe40000010000 */
[----:B------:R-:W-:Y:S02]  /*4970*/  FADD.FTZ R163, -R163, R6 ;  /* 0x00000006a3a37221 */ /* 0x000fe40000010100 */
[----:B----4-:R-:W-:Y:S02]  /*4980*/  FADD.FTZ R6, R176, R119 ;  /* 0x00000077b0067221 */ /* 0x010fe40000010000 */
[----:B------:R-:W-:-:S02]  /*4990*/  FMUL.FTZ R119, R128, -R163 ;  /* 0x800000a380777220 */ /* 0x000fc40000410000 */
[-C--:B------:R-:W-:Y:S02]  /*49a0*/  FMUL.FTZ R123, R128, -R117.reuse ;  /* 0x80000075807b7220 */ /* 0x080fe40000410000 */
[C---:B------:R-:W-:Y:S02]  /*49b0*/  FFMA.FTZ R128, R126.reuse, R117, -R119 ;  /* 0x000000757e807223 */ /* 0x040fe40000010877 */
[----:B------:R-:W-:Y:S02]  /*49c0*/  FFMA.FTZ R126, R126, R163, R123 ;  /* 0x000000a37e7e7223 */ /* 0x000fe4000001007b */
[----:B------:R-:W-:Y:S01]  /*49d0*/  FADD.FTZ R169, R169, R128 ;  /* 0x00000080a9a97221 */ /* 0x000fe20000010000 */
[----:B------:R-:W-:Y:S01]  /*49e0*/  LEA R128, R80, -R95, 0x1 ;  /* 0x8000005f50807211 */ /* 0x000fe200078e08ff */
[----:B------:R-:W-:Y:S02]  /*49f0*/  FADD.FTZ R167, -R167, R126 ;  /* 0x0000007ea7a77221 */ /* 0x000fe40000010100 */
[----:B------:R-:W-:Y:S01]  /*4a00*/  FFMA.FTZ R125, R162, R7, R125 ;  /* 0x00000007a27d7223 */ /* 0x000fe2000001007d */
[----:B------:R-:W-:Y:S01]  /*4a10*/  ISETP.GE.AND P1, PT, R128, 0x21, PT ;  /* 0x000000218000780c */ /* 0x000fe20003f26270 */
[----:B------:R-:W-:-:S02]  /*4a20*/  FMUL.FTZ R119, R124, -R169 ;  /* 0x800000a97c777220 */ /* 0x000fc40000410000 */
[----:B------:R-:W-:Y:S02]  /*4a30*/  FMUL.FTZ R7, R174, R5 ;  /* 0x00000005ae077220 */ /* 0x000fe40000410000 */
[-C--:B------:R-:W-:Y:S02]  /*4a40*/  FMUL.FTZ R124, R124, -R167.reuse ;  /* 0x800000a77c7c7220 */ /* 0x080fe40000410000 */
[-C--:B------:R-:W-:Y:S02]  /*4a50*/  FMUL.FTZ R174, R174, R4.reuse ;  /* 0x00000004aeae7220 */ /* 0x080fe40000410000 */
[----:B------:R-:W-:Y:S02]  /*4a60*/  FFMA.FTZ R119, R122, R167, R119 ;  /* 0x000000a77a777223 */ /* 0x000fe40000010077 */
[----:B------:R-:W-:Y:S02]  /*4a70*/  FFMA.FTZ R4, R162, R4, -R7 ;  /* 0x00000004a2047223 */ /* 0x000fe40000010807 */
[----:B------:R-:W-:-:S02]  /*4a80*/  FFMA.FTZ R124, R122, R169, -R124 ;  /* 0x000000a97a7c7223 */ /* 0x000fc4000001087c */
[----:B------:R-:W-:Y:S02]  /*4a90*/  FFMA.FTZ R5, R162, R5, R174 ;  /* 0x00000005a2057223 */ /* 0x000fe400000100ae */
[----:B-----5:R-:W-:Y:S01]  /*4aa0*/  FADD.FTZ R7, R178, R125 ;  /* 0x0000007db2077221 */ /* 0x020fe20000010000 */
[----:B------:R-:W-:Y:S01]  /*4ab0*/  LEA.HI.SX32 R125, R121, R121, 0x1b ;  /* 0x00000079797d7211 */ /* 0x000fe200078fdaff */
[----:B------:R-:W-:Y:S02]  /*4ac0*/  FADD.FTZ R119, -R172, R119 ;  /* 0x00000077ac777221 */ /* 0x000fe40000010100 */
[----:B------:R-:W-:Y:S01]  /*4ad0*/  FADD.FTZ R171, R171, R124 ;  /* 0x0000007cabab7221 */ /* 0x000fe20000010000 */
[----:B------:R0:W-:Y:S01]  /*4ae0*/  @!P0 STS.128 [R20.X16+0x25d0], R4 ;  /* 0x0025d00414008388 */ /* 0x0001e2000000cc00 */
[----:B------:R-:W-:Y:S01]  /*4af0*/  FFMA.FTZ R177, R68, -R109, R177 ;  /* 0x8000006d44b17223 */ /* 0x000fe200000100b1 */
[----:B------:R-:W-:Y:S01]  /*4b00*/  ISETP.GE.AND P0, PT, R128, 0x1, PT ;  /* 0x000000018000780c */ /* 0x000fe20003f06270 */
[----:B------:R-:W-:Y:S01]  /*4b10*/  FFMA.FTZ R175, R71, -R106, R175 ;  /* 0x8000006a47af7223 */ /* 0x000fe200000100af */
[----:B------:R1:W-:Y:S01]  /*4b20*/  STS [R125.X4+0x860], R131 ;  /* 0x000860837d007388 */ /* 0x0003e20000004800 */
[----:B------:R-:W-:-:S02]  /*4b30*/  FMUL.FTZ R122, R167, R114 ;  /* 0x00000072a77a7220 */ /* 0x000fc40000410000 */
[-C--:B------:R-:W-:Y:S01]  /*4b40*/  FFMA.FTZ R179, R69, -R114.reuse, R179 ;  /* 0x8000007245b37223 */ /* 0x080fe200000100b3 */
[----:B------:R2:W-:Y:S01]  /*4b50*/  STS [R125.X4+0x840], R150 ;  /* 0x000840967d007388 */ /* 0x0005e20000004800 */
[----:B------:R-:W-:Y:S02]  /*4b60*/  FMUL.FTZ R114, R169, R114 ;  /* 0x00000072a9727220 */ /* 0x000fe40000410000 */
[----:B------:R-:W-:Y:S01]  /*4b70*/  FFMA.FTZ R156, R66, -R107, R156 ;  /* 0x8000006b429c7223 */ /* 0x000fe2000001009c */
[----:B------:R2:W-:Y:S01]  /*4b80*/  STS [R125.X4+0x844], R152 ;  /* 0x000844987d007388 */ /* 0x0005e20000004800 */
[----:B------:R-:W-:Y:S02]  /*4b90*/  FFMA.FTZ R155, R67, -R112, R155 ;  /* 0x80000070439b7223 */ /* 0x000fe4000001009b */
[----:B------:R-:W-:Y:S01]  /*4ba0*/  FMUL.FTZ R124, R16, R105 ;  /* 0x00000069107c7220 */ /* 0x000fe20000410000 */
[----:B------:R2:W-:Y:S01]  /*4bb0*/  STS [R125.X4+0x848], R142 ;  /* 0x0008488e7d007388 */ /* 0x0005e20000004800 */
[----:B0-----:R-:W-:-:S02]  /*4bc0*/  FMUL.FTZ R4, R118, -R119 ;  /* 0x8000007776047220 */ /* 0x001fc40000410000 */
        /* <DEDUP_REMOVED lines=8> */
[----:B------:R-:W-:-:S02]  /*4c50*/  FMUL.FTZ R118, R171, R109 ;  /* 0x0000006dab767220 */ /* 0x000fc40000410000 */
[----:B------:R-:W-:Y:S01]  /*4c60*/  FMUL.FTZ R6, R119, R109 ;  /* 0x0000006d77067220 */ /* 0x000fe20000410000 */
[----:B------:R2:W-:Y:S01]  /*4c70*/  STS [R125.X4+0x858], R137 ;  /* 0x000858897d007388 */ /* 0x0005e20000004800 */
[----:B------:R-:W-:Y:S02]  /*4c80*/  FMUL.FTZ R7, R113, R118 ;  /* 0x0000007671077220 */ /* 0x000fe40000410000 */
[-C--:B------:R-:W-:Y:S01]  /*4c90*/  FMUL.FTZ R4, R159, R106.reuse ;  /* 0x0000006a9f047220 */ /* 0x080fe20000410000 */
[----:B------:R2:W-:Y:S01]  /*4ca0*/  STS [R125.X4+0x85c], R170 ;  /* 0x00085caa7d007388 */ /* 0x0005e20000004800 */
[----:B------:R-:W-:Y:S02]  /*4cb0*/  FMUL.FTZ R106, R161, R106 ;  /* 0x0000006aa16a7220 */ /* 0x000fe40000410000 */
[-C--:B------:R-:W-:Y:S01]  /*4cc0*/  FFMA.FTZ R109, R177, R6.reuse, -R7 ;  /* 0x00000006b16d7223 */ /* 0x080fe20000010807 */
[----:B------:R2:W-:Y:S01]  /*4cd0*/  STS [R125.X4+0x864], R168 ;  /* 0x000864a87d007388 */ /* 0x0005e20000004800 */
[----:B------:R-:W-:-:S02]  /*4ce0*/  FMUL.FTZ R7, R113, R6 ;  /* 0x0000000671077220 */ /* 0x000fc40000410000 */
[C---:B------:R-:W-:Y:S01]  /*4cf0*/  FMUL.FTZ R5, R111.reuse, R4 ;  /* 0x000000046f057220 */ /* 0x040fe20000410000 */
[----:B------:R2:W-:Y:S01]  /*4d00*/  STS [R125.X4+0x868], R146 ;  /* 0x000868927d007388 */ /* 0x0005e20000004800 */
[----:B------:R-:W-:Y:S02]  /*4d10*/  FMUL.FTZ R6, R111, R106 ;  /* 0x0000006a6f067220 */ /* 0x000fe40000410000 */
[----:B------:R-:W-:Y:S01]  /*4d20*/  FFMA.FTZ R5, R106, R175, R5 ;  /* 0x000000af6a057223 */ /* 0x000fe20000010005 */
[----:B------:R2:W-:Y:S01]  /*4d30*/  STS [R125.X4+0x870], R127 ;  /* 0x0008707f7d007388 */ /* 0x0005e20000004800 */
[----:B------:R-:W-:Y:S02]  /*4d40*/  FFMA.FTZ R6, R175, R4, -R6 ;  /* 0x00000004af067223 */ /* 0x000fe40000010806 */
[----:B------:R-:W-:Y:S01]  /*4d50*/  FFMA.FTZ R120, R118, R177, R7 ;  /* 0x000000b176787223 */ /* 0x000fe20000010007 */
[----:B------:R2:W-:Y:S01]  /*4d60*/  STS [R125.X4+0x874], R145 ;  /* 0x000874917d007388 */ /* 0x0005e20000004800 */
[----:B------:R-:W-:-:S02]  /*4d70*/  FADD.FTZ R5, RZ, R5 ;  /* 0x00000005ff057221 */ /* 0x000fc40000010000 */
[----:B------:R-:W-:Y:S02]  /*4d80*/  FMUL.FTZ R4, R115, R122 ;  /* 0x0000007a73047220 */ /* 0x000fe40000410000 */
[----:B------:R-:W-:Y:S02]  /*4d90*/  FADD.FTZ R6, RZ, R6 ;  /* 0x00000006ff067221 */ /* 0x000fe40000010000 */
[----:B------:R-:W-:Y:S02]  /*4da0*/  FADD.FTZ R5, R5, R120 ;  /* 0x0000007805057221 */ /* 0x000fe40000010000 */
[----:B------:R-:W-:Y:S02]  /*4db0*/  FFMA.FTZ R4, R114, R179, R4 ;  /* 0x000000b372047223 */ /* 0x000fe40000010004 */
[----:B------:R-:W-:Y:S02]  /*4dc0*/  FADD.FTZ R6, R6, R109 ;  /* 0x0000006d06067221 */ /* 0x000fe40000010000 */
[----:B------:R-:W-:-:S02]  /*4dd0*/  FMUL.FTZ R109, R117, R107 ;  /* 0x0000006b756d7220 */ /* 0x000fc40000410000 */
[----:B------:R-:W-:Y:S02]  /*4de0*/  FADD.FTZ R4, R5, R4 ;  /* 0x0000000405047221 */ /* 0x000fe40000010000 */
[----:B------:R-:W-:Y:S02]  /*4df0*/  FMUL.FTZ R7, R115, R114 ;  /* 0x0000007273077220 */ /* 0x000fe40000410000 */
[----:B------:R-:W-:Y:S02]  /*4e00*/  FMUL.FTZ R107, R163, R107 ;  /* 0x0000006ba36b7220 */ /* 0x000fe40000410000 */
[----:B------:R-:W-:Y:S02]  /*4e10*/  FMUL.FTZ R5, R116, R109 ;  /* 0x0000006d74057220 */ /* 0x000fe40000410000 */
[----:B------:R-:W-:Y:S02]  /*4e20*/  FMUL.FTZ R120, R164, R112 ;  /* 0x00000070a4787220 */ /* 0x000fe40000410000 */
[----:B------:R-:W-:-:S02]  /*4e30*/  FFMA.FTZ R7, R179, R122, -R7 ;  /* 0x0000007ab3077223 */ /* 0x000fc40000010807 */
[-C--:B------:R-:W-:Y:S02]  /*4e40*/  FFMA.FTZ R5, R156, R107.reuse, -R5 ;  /* 0x0000006b9c057223 */ /* 0x080fe40000010805 */
[----:B------:R-:W-:Y:S02]  /*4e50*/  FMUL.FTZ R112, R130, R112 ;  /* 0x0000007082707220 */ /* 0x000fe40000410000 */
[----:B------:R-:W-:Y:S02]  /*4e60*/  FMUL.FTZ R107, R116, R107 ;  /* 0x0000006b746b7220 */ /* 0x000fe40000410000 */
[----:B------:R-:W-:Y:S02]  /*4e70*/  FMUL.FTZ R122, R135, R120 ;  /* 0x00000078877a7220 */ /* 0x000fe40000410000 */
[----:B------:R-:W-:Y:S02]  /*4e80*/  FADD.FTZ R6, R6, R7 ;  /* 0x0000000706067221 */ /* 0x000fe40000010000 */
[----:B------:R-:W-:-:S02]  /*4e90*/  FFMA.FTZ R107, R109, R156, R107 ;  /* 0x0000009c6d6b7223 */ /* 0x000fc4000001006b */
[-C--:B------:R-:W-:Y:S02]  /*4ea0*/  FMUL.FTZ R7, R135, R112.reuse ;  /* 0x0000007087077220 */ /* 0x080fe40000410000 */
[----:B------:R-:W-:Y:S02]  /*4eb0*/  FFMA.FTZ R122, R155, R112, -R122 ;  /* 0x000000709b7a7223 */ /* 0x000fe4000001087a */
[-C--:B------:R-:W-:Y:S02]  /*4ec0*/  FFMA.FTZ R153, R64, -R105.reuse, R153 ;  /* 0x8000006940997223 */ /* 0x080fe40000010099 */
[----:B------:R-:W-:Y:S02]  /*4ed0*/  FMUL.FTZ R112, R158, R105 ;  /* 0x000000699e707220 */ /* 0x000fe40000410000 */
[----:B------:R-:W-:Y:S02]  /*4ee0*/  FADD.FTZ R4, R4, R107 ;  /* 0x0000006b04047221 */ /* 0x000fe40000010000 */
[----:B------:R-:W-:-:S02]  /*4ef0*/  FFMA.FTZ R7, R120, R155, R7 ;  /* 0x0000009b78077223 */ /* 0x000fc40000010007 */
[C---:B------:R-:W-:Y:S02]  /*4f00*/  FMUL.FTZ R105, R133.reuse, R124 ;  /* 0x0000007c85697220 */ /* 0x040fe40000410000 */
[----:B------:R-:W-:Y:S02]  /*4f10*/  FADD.FTZ R4, R4, R7 ;  /* 0x0000000704047221 */ /* 0x000fe40000010000 */
[----:B------:R-:W-:Y:S02]  /*4f20*/  FFMA.FTZ R105, R112, R153, R105 ;  /* 0x0000009970697223 */ /* 0x000fe40000010069 */
[----:B------:R-:W-:Y:S02]  /*4f30*/  FMUL.FTZ R107, R133, R112 ;  /* 0x00000070856b7220 */ /* 0x000fe40000410000 */
[----:B------:R-:W-:Y:S02]  /*4f40*/  FADD.FTZ R4, R4, R105 ;  /* 0x0000006904047221 */ /* 0x000fe40000010000 */
[----:B------:R-:W-:-:S02]  /*4f50*/  FMUL.FTZ R105, R19, R110 ;  /* 0x0000006e13697220 */ /* 0x000fc40000410000 */
[----:B------:R-:W-:Y:S02]  /*4f60*/  FADD.FTZ R5, R6, R5 ;  /* 0x0000000506057221 */ /* 0x000fe40000010000 */
[----:B------:R-:W-:Y:S02]  /*4f70*/  FFMA.FTZ R124, R153, R124, -R107 ;  /* 0x0000007c997c7223 */ /* 0x000fe4000001086b */
[-C--:B------:R-:W-:Y:S02]  /*4f80*/  FFMA.FTZ R154, R65, -R110.reuse, R154 ;  /* 0x8000006e419a7223 */ /* 0x080fe4000001009a */
[----:B------:R-:W-:Y:S02]  /*4f90*/  FMUL.FTZ R7, R147, R110 ;  /* 0x0000006e93077220 */ /* 0x000fe40000410000 */
[----:B------:R-:W-:Y:S02]  /*4fa0*/  FMUL.FTZ R6, R132, R105 ;  /* 0x0000006984067220 */ /* 0x000fe40000410000 */
[----:B------:R-:W-:-:S02]  /*4fb0*/  FMUL.FTZ R107, R157, R108 ;  /* 0x0000006c9d6b7220 */ /* 0x000fc40000410000 */
[C---:B------:R-:W-:Y:S02]  /*4fc0*/  FMUL.FTZ R184, R139.reuse, R184 ;  /* 0x000000b88bb87220 */ /* 0x040fe40000410000 */
[C---:B------:R-:W-:Y:S02]  /*4fd0*/  FMUL.FTZ R186, R139.reuse, R186 ;  /* 0x000000ba8bba7220 */ /* 0x040fe40000410000 */
[----:B------:R-:W-:Y:S02]  /*4fe0*/  FMUL.FTZ R136, R139, R140 ;  /* 0x0000008c8b887220 */ /* 0x000fe40000410000 */
[-C--:B------:R-:W-:Y:S02]  /*4ff0*/  FFMA.FTZ R134, R63, -R108.reuse, R134 ;  /* 0x8000006c3f867223 */ /* 0x080fe40000010086 */
[----:B------:R-:W-:Y:S01]  /*5000*/  FMUL.FTZ R123, R151, R108 ;  /* 0x0000006c977b7220 */ /* 0x000fe20000410000 */
[----:B------:R2:W-:Y:S01]  /*5010*/  STS [R125.X4+0x878], R136 ;  /* 0x000878887d007388 */ /* 0x0005e20000004800 */
[----:B------:R-:W-:-:S02]  /*5020*/  FFMA.FTZ R160, -R160, R191, -RZ ;  /* 0x000000bfa0a07223 */ /* 0x000fc400000109ff */
[----:B------:R-:W-:Y:S02]  /*5030*/  FFMA.FTZ R139, -R139, R148, -RZ ;  /* 0x000000948b8b7223 */ /* 0x000fe400000109ff */
[----:B------:R-:W-:Y:S01]  /*5040*/  FFMA.FTZ R6, R154, R7, -R6 ;  /* 0x000000079a067223 */ /* 0x000fe20000010806 */
[----:B------:R2:W-:Y:S01]  /*5050*/  STS [R125.X4+0x86c], R160 ;  /* 0x00086ca07d007388 */ /* 0x0005e20000004800 */
[----:B------:R-:W-:Y:S02]  /*5060*/  FMUL.FTZ R108, R18, R107 ;  /* 0x0000006b126c7220 */ /* 0x000fe40000410000 */
[----:B------:R-:W-:Y:S01]  /*5070*/  FADD.FTZ R5, R5, R122 ;  /* 0x0000007a05057221 */ /* 0x000fe20000010000 */
[----:B------:R2:W-:Y:S01]  /*5080*/  STS [R125.X4+0x87c], R139 ;  /* 0x00087c8b7d007388 */ /* 0x0005e20000004800 */
[----:B------:R-:W-:Y:S02]  /*5090*/  FMUL.FTZ R7, R132, R7 ;  /* 0x0000000784077220 */ /* 0x000fe40000410000 */
[----:B-1----:R-:W-:Y:S01]  /*50a0*/  FFMA.FTZ R131, R134, R123, -R108 ;  /* 0x0000007b86837223 */ /* 0x002fe2000001086c */
[----:B------:R-:W-:Y:S01]  /*50b0*/  IADD3 R108, R95, 0x20, RZ ;  /* 0x000000205f6c7810 */ /* 0x000fe20007ffe0ff */
[----:B------:R-:W-:-:S02]  /*50c0*/  FADD.FTZ R5, R5, R124 ;  /* 0x0000007c05057221 */ /* 0x000fc40000010000 */
[----:B------:R-:W-:Y:S02]  /*50d0*/  FFMA.FTZ R7, R105, R154, R7 ;  /* 0x0000009a69077223 */ /* 0x000fe40000010007 */
[----:B------:R-:W-:Y:S02]  /*50e0*/  FMUL.FTZ R123, R18, R123 ;  /* 0x0000007b127b7220 */ /* 0x000fe40000410000 */
[----:B------:R-:W-:Y:S02]  /*50f0*/  FADD.FTZ R121, R129, -R186 ;  /* 0x800000ba81797221 */ /* 0x000fe40000010000 */
[----:B------:R-:W-:Y:S02]  /*5100*/  FADD.FTZ R17, R189, R184 ;  /* 0x000000b8bd117221 */ /* 0x000fe40000010000 */
[----:B------:R-:W-:Y:S02]  /*5110*/  FADD.FTZ R124, R4, R7 ;  /* 0x00000007047c7221 */ /* 0x000fe40000010000 */
[----:B------:R-:W-:-:S02]  /*5120*/  FADD.FTZ R126, R5, R6 ;  /* 0x00000006057e7221 */ /* 0x000fc40000010000 */
[----:B------:R-:W-:Y:S01]  /*5130*/  FFMA.FTZ R129, R107, R134, R123 ;  /* 0x000000866b817223 */ /* 0x000fe2000001007b */
[----:B------:R-:W-:Y:S06]  /*5140*/  BAR.SYNC.DEFER_BLOCKING 0x0 ;  /* 0x0000000000007b1d */ /* 0x000fec0000010000 */
[----:B------:R-:W-:Y:S05]  /*5150*/  @!P0 BRA `(.L_x_11245) ;  /* 0x0000019000008947 */ /* 0x000fea0003800000 */
[-C--:B--2---:R-:W-:Y:S01]  /*5160*/  LEA.HI.SX32 R110, R95, R95.reuse, 0x1b ;  /* 0x0000005f5f6e7211 */ /* 0x084fe200078fdaff */
[----:B------:R-:W-:Y:S01]  /*5170*/  IMAD R4, R183, c[0x0][0x2c0], RZ ;  /* 0x0000b000b7047a24 */ /* 0x000fe200078e02ff */
[----:B------:R-:W-:Y:S01]  /*5180*/  ULDC.64 UR4, c[0x0][0x2b8] ;  /* 0x0000ae0000047ab9 */ /* 0x000fe20000000a00 */
[C---:B------:R-:W-:Y:S01]  /*5190*/  IMAD.WIDE.U32 R6, R97.reuse, c[0x0][0x2c0], RZ ;  /* 0x0000b00061067a25 */ /* 0x040fe200078e00ff */
[----:B------:R-:W-:Y:S01]  /*51a0*/  USHF.R.U32.HI UR8, URZ, 0x1, UR5 ;  /* 0x000000013f087899 */ /* 0x000fe20008011605 */
[----:B------:R-:W0:Y:S01]  /*51b0*/  LDS R123, [R110.X4+0x840] ;  /* 0x000840006e7b7984 */ /* 0x000e220000004800 */
[----:B------:R-:W-:Y:S01]  /*51c0*/  LEA R122, R182, 0xfffffe00, 0x9 ;  /* 0xfffffe00b67a7811 */ /* 0x000fe200078e48ff */
[----:B------:R-:W-:Y:S01]  /*51d0*/  IMAD R5, R97, c[0x0][0x2c4], R4 ;  /* 0x0000b10061057a24 */ /* 0x000fe200078e0204 */
[----:B------:R-:W-:Y:S01]  /*51e0*/  USHF.R.U64 UR4, UR4, 0x1, UR5 ;  /* 0x0000000104047899 */ /* 0x000fe20008001205 */
[----:B------:R-:W-:Y:S01]  /*51f0*/  IMAD R127, R104, c[0x0][0x2d0], RZ ;  /* 0x0000b400687f7a24 */ /* 0x000fe200078e02ff */
[----:B------:R-:W-:Y:S01]  /*5200*/  IADD3 R4, P0, R122, R95, RZ ;  /* 0x0000005f7a047210 */ /* 0x000fe20007f1e0ff */
[----:B------:R-:W-:Y:S01]  /*5210*/  IMAD R125, R99, UR8, RZ ;  /* 0x00000008637d7c24 */ /* 0x000fe2000f8e02ff */
[----:B------:R-:W-:Y:S01]  /*5220*/  IADD3 R7, R7, R5, RZ ;  /* 0x0000000507077210 */ /* 0x000fe20007ffe0ff */
[----:B------:R-:W-:Y:S01]  /*5230*/  IMAD R127, R20, c[0x0][0x2d4], R127 ;  /* 0x0000b500147f7a24 */ /* 0x000fe200078e027f */
[----:B------:R-:W-:Y:S01]  /*5240*/  LEA.HI.X.SX32 R5, R122, RZ, 0x1, P0 ;  /* 0x000000ff7a057211 */ /* 0x000fe200000f0eff */
[----:B------:R-:W-:-:S02]  /*5250*/  IMAD R125, R98, UR4, R125 ;  /* 0x00000004627d7c24 */ /* 0x000fc4000f8e027d */
[----:B------:R-:W-:-:S04]  /*5260*/  IMAD.WIDE.U32 R6, R99, UR4, R6 ;  /* 0x0000000463067c25 */ /* 0x000fc8000f8e0006 */
[----:B------:R-:W-:Y:S01]  /*5270*/  IMAD.WIDE.U32 R4, R20, c[0x0][0x2d0], R4 ;  /* 0x0000b40014047a25 */ /* 0x000fe200078e0004 */
[----:B------:R-:W-:Y:S02]  /*5280*/  IADD3 R125, R7, R125, RZ ;  /* 0x0000007d077d7210 */ /* 0x000fe40007ffe0ff */
[C---:B------:R-:W-:Y:S02]  /*5290*/  LEA R7, P0, R6.reuse, c[0x0][0x320], 0x3 ;  /* 0x0000c80006077a11 */ /* 0x040fe400078018ff */
[----:B------:R-:W-:Y:S02]  /*52a0*/  IADD3 R5, R5, R127, RZ ;  /* 0x0000007f05057210 */ /* 0x000fe40007ffe0ff */
[----:B------:R-:W-:Y:S02]  /*52b0*/  LEA.HI.X R104, R6, c[0x0][0x324], R125, 0x3, P0 ;  /* 0x0000c90006687a11 */ /* 0x000fe400000f1c7d */
[----:B------:R-:W-:-:S04]  /*52c0*/  LEA R6, P0, R4, R7, 0x2 ;  /* 0x0000000704067211 */ /* 0x000fc800078010ff */
[----:B------:R-:W-:-:S05]  /*52d0*/  LEA.HI.X R7, R4, R104, R5, 0x2, P0 ;  /* 0x0000006804077211 */ /* 0x000fca00000f1405 */
[----:B0-----:R0:W-:Y:S04]  /*52e0*/  RED.E.ADD.F32.FTZ.RN.STRONG.GPU [R6.64], R123 ;  /* 0x0000007b0600798e */ /* 0x0011e8000c10e786 */
.L_x_11245:
[----:B--2---:R-:W-:Y:S05]  /*52f0*/  BSYNC B0 ;  /* 0x0000000000007941 */ /* 0x004fea0003800000 */
.L_x_11244:
[----:B------:R-:W-:Y:S01]  /*5300*/  LEA.HI.SX32 R108, R108, R95, 0x1b ;  /* 0x0000005f6c6c7211 */ /* 0x000fe200078fdaff */
[----:B------:R-:W-:Y:S01]  /*5310*/  BSSY B0, `(.L_x_11246) ;  /* 0x0000008000007945 */ /* 0x000fe20003800000 */
[----:B------:R-:W-:Y:S01]  /*5320*/  FADD.FTZ R110, R124, R129 ;  /* 0x000000817c6e7221 */ /* 0x000fe20000010000 */
[C---:B------:R-:W-:Y:S01]  /*5330*/  IADD3 R4, R95.reuse, 0x40, RZ ;  /* 0x000000405f047810 */ /* 0x040fe20007ffe0ff */
[----:B------:R-:W-:Y:S01]  /*5340*/  FADD.FTZ R122, R126, R131 ;  /* 0x000000837e7a7221 */ /* 0x000fe20000010000 */
[----:B------:R1:W2:Y:S01]  /*5350*/  LDS R5, [R108.X4+0x8c0] ;  /* 0x0008c0006c057984 */ /* 0x0002a20000004800 */
[----:B0-----:R-:W-:Y:S01]  /*5360*/  IADD3 R6, R95, 0x60, RZ ;  /* 0x000000605f067810 */ /* 0x001fe20007ffe0ff */
[----:B------:R-:W-:Y:S05]  /*5370*/  @!P1 BRA `(.L_x_11247) ;  /* 0x0000001000009947 */ /* 0x000fea0003800000 */
[----:B--2---:R0:W-:Y:S02]  /*5380*/  RED.E.ADD.F32.FTZ.RN.STRONG.GPU [R14.64+-0x780], R5 ;  /* 0xfff880050e00798e */ /* 0x0041e4000c10e786 */
.L_x_11247:
[----:B------:R-:W-:Y:S05]  /*5390*/  BSYNC B0 ;  /* 0x0000000000007941 */ /* 0x000fea0003800000 */
.L_x_11246:
[-C--:B------:R-:W-:Y:S01]  /*53a0*/  LEA.HI.SX32 R4, R4, R95.reuse, 0x1b ;  /* 0x0000005f04047211 */ /* 0x080fe200078fdaff */
[----:B------:R-:W-:Y:S01]  /*53b0*/  BSSY B0, `(.L_x_11248) ;  /* 0x000000d000007945 */ /* 0x000fe20003800000 */
[----:B------:R-:W-:Y:S02]  /*53c0*/  ISETP.GE.AND P6, PT, R128, 0x41, PT ;  /* 0x000000418000780c */ /* 0x000fe40003fc6270 */
[----:B------:R-:W-:Y:S01]  /*53d0*/  IADD3 R104, R95, 0x80, RZ ;  /* 0x000000805f687810 */ /* 0x000fe20007ffe0ff */
[----:B0-2---:R0:W2:Y:S01]  /*53e0*/  LDS R5, [R4.X4+0x940] ;  /* 0x0009400004057984 */ /* 0x0050a20000004800 */
        /* <DEDUP_REMOVED lines=8> */
[----:B0-2---:R0:W-:Y:S02]  /*5470*/  RED.E.ADD.F32.FTZ.RN.STRONG.GPU [R14.64+-0x700], R5 ;  /* 0xfff900050e00798e */ /* 0x0051e4000c10e786 */
.L_x_11249:
[----:B0-----:R-:W-:Y:S05]  /*5480*/  BSYNC B0 ;  /* 0x0000000000007941 */ /* 0x001fea0003800000 */
.L_x_11248:
[----:B--2---:R0:W2:Y:S01]  /*5490*/  LDS R5, [R6.X4+0x9c0] ;  /* 0x0009c00006057984 */ /* 0x0040a20000004800 */
[----:B------:R-:W-:Y:S01]  /*54a0*/  BSSY B0, `(.L_x_11250) ;  /* 0x0000005000007945 */ /* 0x000fe20003800000 */
[----:B------:R-:W-:-:S02]  /*54b0*/  IADD3 R4, R95, 0xa0, RZ ;  /* 0x000000a05f047810 */ /* 0x000fc40007ffe0ff */
[----:B------:R-:W-:Y:S01]  /*54c0*/  LEA.HI.SX32 R104, R104, R95, 0x1b ;  /* 0x0000005f68687211 */ /* 0x000fe200078fdaff */
[----:B------:R-:W-:Y:S05]  /*54d0*/  @!P0 BRA `(.L_x_11251) ;  /* 0x0000001000008947 */ /* 0x000fea0003800000 */
[----:B--2---:R2:W-:Y:S02]  /*54e0*/  RED.E.ADD.F32.FTZ.RN.STRONG.GPU [R14.64+-0x680], R5 ;  /* 0xfff980050e00798e */ /* 0x0045e4000c10e786 */
.L_x_11251:
[----:B------:R-:W-:Y:S05]  /*54f0*/  BSYNC B0 ;  /* 0x0000000000007941 */ /* 0x000fea0003800000 */
.L_x_11250:
[----:B--2---:R2:W3:Y:S01]  /*5500*/  LDS R5, [R104.X4+0xa40] ;  /* 0x000a400068057984 */ /* 0x0044e20000004800 */
[----:B------:R-:W-:Y:S01]  /*5510*/  BSSY B0, `(.L_x_11252) ;  /* 0x0000005000007945 */ /* 0x000fe20003800000 */
[----:B0-----:R-:W-:Y:S02]  /*5520*/  IADD3 R6, R95, 0xc0, RZ ;  /* 0x000000c05f067810 */ /* 0x001fe40007ffe0ff */
[----:B------:R-:W-:Y:S01]  /*5530*/  LEA.HI.SX32 R4, R4, R95, 0x1b ;  /* 0x0000005f04047211 */ /* 0x000fe200078fdaff */
[----:B------:R-:W-:Y:S05]  /*5540*/  @!P1 BRA `(.L_x_11253) ;  /* 0x0000001000009947 */ /* 0x000fea0003800000 */
[----:B---3--:R0:W-:Y:S02]  /*5550*/  RED.E.ADD.F32.FTZ.RN.STRONG.GPU [R14.64+-0x600], R5 ;  /* 0xfffa00050e00798e */ /* 0x0081e4000c10e786 */
.L_x_11253:
[----:B------:R-:W-:Y:S05]  /*5560*/  BSYNC B0 ;  /* 0x0000000000007941 */ /* 0x000fea0003800000 */
.L_x_11252:
[----:B0--3--:R0:W3:Y:S01]  /*5570*/  LDS R5, [R4.X4+0xac0] ;  /* 0x000ac00004057984 */ /* 0x0090e20000004800 */
[----:B------:R-:W-:Y:S01]  /*5580*/  BSSY B0, `(.L_x_11254) ;  /* 0x0000005000007945 */ /* 0x000fe20003800000 */
[----:B--2---:R-:W-:Y:S02]  /*5590*/  IADD3 R104, R95, 0xe0, RZ ;  /* 0x000000e05f687810 */ /* 0x004fe40007ffe0ff */
[----:B------:R-:W-:Y:S01]  /*55a0*/  LEA.HI.SX32 R6, R6, R95, 0x1b ;  /* 0x0000005f06067211 */ /* 0x000fe200078fdaff */
[----:B------:R-:W-:Y:S05]  /*55b0*/  @!P2 BRA `(.L_x_11255) ;  /* 0x000000100000a947 */ /* 0x000fea0003800000 */
[----:B---3--:R2:W-:Y:S02]  /*55c0*/  RED.E.ADD.F32.FTZ.RN.STRONG.GPU [R14.64+-0x580], R5 ;  /* 0xfffa80050e00798e */ /* 0x0085e4000c10e786 */
.L_x_11255:
[----:B------:R-:W-:Y:S05]  /*55d0*/  BSYNC B0 ;  /* 0x0000000000007941 */ /* 0x000fea0003800000 */
.L_x_11254:
[----:B--23--:R2:W3:Y:S01]  /*55e0*/  LDS R5, [R6.X4+0xb40] ;  /* 0x000b400006057984 */ /* 0x00c4e20000004800 */
[----:B------:R-:W-:Y:S01]  /*55f0*/  BSSY B0, `(.L_x_11256) ;  /* 0x0000005000007945 */ /* 0x000fe20003800000 */
[----:B0-----:R-:W-:-:S02]  /*5600*/  IADD3 R4, R95, 0x100, RZ ;  /* 0x000001005f047810 */ /* 0x001fc40007ffe0ff */
[----:B------:R-:W-:Y:S01]  /*5610*/  LEA.HI.SX32 R104, R104, R95, 0x1b ;  /* 0x0000005f68687211 */ /* 0x000fe200078fdaff */
[----:B------:R-:W-:Y:S05]  /*5620*/  @!P3 BRA `(.L_x_11257) ;  /* 0x000000100000b947 */ /* 0x000fea0003800000 */
[----:B---3--:R0:W-:Y:S02]  /*5630*/  RED.E.ADD.F32.FTZ.RN.STRONG.GPU [R14.64+-0x500], R5 ;  /* 0xfffb00050e00798e */ /* 0x0081e4000c10e786 */
.L_x_11257:
[----:B------:R-:W-:Y:S05]  /*5640*/  BSYNC B0 ;  /* 0x0000000000007941 */ /* 0x000fea0003800000 */
.L_x_11256:
[----:B0--3--:R0:W3:Y:S01]  /*5650*/  LDS R5, [R104.X4+0xbc0] ;  /* 0x000bc00068057984 */ /* 0x0090e20000004800 */
[----:B------:R-:W-:Y:S01]  /*5660*/  BSSY B0, `(.L_x_11258) ;  /* 0x0000004000007945 */ /* 0x000fe20003800000 */
[----:B------:R-:W-:Y:S01]  /*5670*/  LEA.HI.SX32 R4, R4, R95, 0x1b ;  /* 0x0000005f04047211 */ /* 0x000fe200078fdaff */
[----:B------:R-:W-:Y:S05]  /*5680*/  @!P4 BRA `(.L_x_11259) ;  /* 0x000000100000c947 */ /* 0x000fea0003800000 */
[----:B---3--:R3:W-:Y:S02]  /*5690*/  RED.E.ADD.F32.FTZ.RN.STRONG.GPU [R14.64+-0x480], R5 ;  /* 0xfffb80050e00798e */ /* 0x0087e4000c10e786 */
.L_x_11259:
[----:B------:R-:W-:Y:S05]  /*56a0*/  BSYNC B0 ;  /* 0x0000000000007941 */ /* 0x000fea0003800000 */
.L_x_11258:
[----:B---3--:R3:W4:Y:S01]  /*56b0*/  LDS R5, [R4.X4+0xc40] ;  /* 0x000c400004057984 */ /* 0x0087220000004800 */
[----:B------:R-:W-:Y:S01]  /*56c0*/  BSSY B0, `(.L_x_11260) ;  /* 0x0000005000007945 */ /* 0x000fe20003800000 */
[C---:B--2---:R-:W-:Y:S02]  /*56d0*/  IADD3 R6, R95.reuse, 0x120, RZ ;  /* 0x000001205f067810 */ /* 0x044fe40007ffe0ff */
[----:B0-----:R-:W-:Y:S01]  /*56e0*/  IADD3 R104, R95, 0x140, RZ ;  /* 0x000001405f687810 */ /* 0x001fe20007ffe0ff */
[----:B------:R-:W-:Y:S05]  /*56f0*/  @!P5 BRA `(.L_x_11261) ;  /* 0x000000100000d947 */ /* 0x000fea0003800000 */
[----:B----4-:R0:W-:Y:S02]  /*5700*/  RED.E.ADD.F32.FTZ.RN.STRONG.GPU [R14.64+-0x400], R5 ;  /* 0xfffc00050e00798e */ /* 0x0101e4000c10e786 */
.L_x_11261:
[----:B------:R-:W-:Y:S05]  /*5710*/  BSYNC B0 ;  /* 0x0000000000007941 */ /* 0x000fea0003800000 */
.L_x_11260:
[----:B------:R-:W-:Y:S01]  /*5720*/  LEA.HI.SX32 R6, R6, R95, 0x1b ;  /* 0x0000005f06067211 */ /* 0x000fe200078fdaff */
[----:B------:R-:W-:Y:S01]  /*5730*/  BSSY B0, `(.L_x_11262) ;  /* 0x000000d000007945 */ /* 0x000fe20003800000 */
[----:B------:R-:W-:-:S02]  /*5740*/  ISETP.GE.AND P6, PT, R128, 0x121, PT ;  /* 0x000001218000780c */ /* 0x000fc40003fc6270 */
[----:B---3--:R-:W-:Y:S01]  /*5750*/  IADD3 R4, R95, 0x160, RZ ;  /* 0x000001605f047810 */ /* 0x008fe20007ffe0ff */
[----:B0---4-:R0:W2:Y:S01]  /*5760*/  LDS R5, [R6.X4+0xcc0] ;  /* 0x000cc00006057984 */ /* 0x0110a20000004800 */
        /* <DEDUP_REMOVED lines=8> */
[----:B0-2---:R0:W-:Y:S02]  /*57f0*/  RED.E.ADD.F32.FTZ.RN.STRONG.GPU [R14.64+-0x380], R5 ;  /* 0xfffc80050e00798e */ /* 0x0051e4000c10e786 */
.L_x_11263:
[----:B0-----:R-:W-:Y:S05]  /*5800*/  BSYNC B0 ;  /* 0x0000000000007941 */ /* 0x001fea0003800000 */
.L_x_11262:
[----:B--2---:R0:W2:Y:S01]  /*5810*/  LDS R5, [R104.X4+0xd40] ;  /* 0x000d400068057984 */ /* 0x0040a20000004800 */
[----:B------:R-:W-:Y:S01]  /*5820*/  BSSY B0, `(.L_x_11264) ;  /* 0x0000005000007945 */ /* 0x000fe20003800000 */
[----:B------:R-:W-:Y:S02]  /*5830*/  IADD3 R6, R95, 0x180, RZ ;  /* 0x000001805f067810 */ /* 0x000fe40007ffe0ff */
[----:B------:R-:W-:Y:S01]  /*5840*/  LEA.HI.SX32 R4, R4, R95, 0x1b ;  /* 0x0000005f04047211 */ /* 0x000fe200078fdaff */
[----:B------:R-:W-:Y:S05]  /*5850*/  @!P0 BRA `(.L_x_11265) ;  /* 0x0000001000008947 */ /* 0x000fea0003800000 */
[----:B--2---:R2:W-:Y:S02]  /*5860*/  RED.E.ADD.F32.FTZ.RN.STRONG.GPU [R14.64+-0x300], R5 ;  /* 0xfffd00050e00798e */ /* 0x0045e4000c10e786 */
.L_x_11265:
[----:B------:R-:W-:Y:S05]  /*5870*/  BSYNC B0 ;  /* 0x0000000000007941 */ /* 0x000fea0003800000 */
.L_x_11264:
[----:B--2---:R2:W3:Y:S01]  /*5880*/  LDS R5, [R4.X4+0xdc0] ;  /* 0x000dc00004057984 */ /* 0x0044e20000004800 */
[----:B------:R-:W-:Y:S01]  /*5890*/  BSSY B0, `(.L_x_11266) ;  /* 0x0000005000007945 */ /* 0x000fe20003800000 */
[----:B0-----:R-:W-:-:S02]  /*58a0*/  IADD3 R104, R95, 0x1a0, RZ ;  /* 0x000001a05f687810 */ /* 0x001fc40007ffe0ff */
[----:B------:R-:W-:Y:S01]  /*58b0*/  LEA.HI.SX32 R6, R6, R95, 0x1b ;  /* 0x0000005f06067211 */ /* 0x000fe200078fdaff */
[----:B------:R-:W-:Y:S05]  /*58c0*/  @!P1 BRA `(.L_x_11267) ;  /* 0x0000001000009947 */ /* 0x000fea0003800000 */
[----:B---3--:R0:W-:Y:S02]  /*58d0*/  RED.E.ADD.F32.FTZ.RN.STRONG.GPU [R14.64+-0x280], R5 ;  /* 0xfffd80050e00798e */ /* 0x0081e4000c10e786 */
.L_x_11267:
[----:B------:R-:W-:Y:S05]  /*58e0*/  BSYNC B0 ;  /* 0x0000000000007941 */ /* 0x000fea0003800000 */
.L_x_11266:
[----:B0--3--:R0:W3:Y:S01]  /*58f0*/  LDS R5, [R6.X4+0xe40] ;  /* 0x000e400006057984 */ /* 0x0090e20000004800 */
[----:B------:R-:W-:Y:S01]  /*5900*/  BSSY B0, `(.L_x_11268) ;  /* 0x0000005000007945 */ /* 0x000fe20003800000 */
[----:B--2---:R-:W-:Y:S02]  /*5910*/  IADD3 R4, R95, 0x1c0, RZ ;  /* 0x000001c05f047810 */ /* 0x004fe40007ffe0ff */
[----:B------:R-:W-:Y:S01]  /*5920*/  LEA.HI.SX32 R104, R104, R95, 0x1b ;  /* 0x0000005f68687211 */ /* 0x000fe200078fdaff */
[----:B------:R-:W-:Y:S05]  /*5930*/  @!P2 BRA `(.L_x_11269) ;  /* 0x000000100000a947 */ /* 0x000fea0003800000 */
[----:B---3--:R2:W-:Y:S02]  /*5940*/  RED.E.ADD.F32.FTZ.RN.STRONG.GPU [R14.64+-0x200], R5 ;  /* 0xfffe00050e00798e */ /* 0x0085e4000c10e786 */
.L_x_11269:
[----:B------:R-:W-:Y:S05]  /*5950*/  BSYNC B0 ;  /* 0x0000000000007941 */ /* 0x000fea0003800000 */
.L_x_11268:
[----:B--23--:R2:W3:Y:S01]  /*5960*/  LDS R5, [R104.X4+0xec0] ;  /* 0x000ec00068057984 */ /* 0x00c4e20000004800 */
[----:B------:R-:W-:Y:S01]  /*5970*/  BSSY B0, `(.L_x_11270) ;  /* 0x0000005000007945 */ /* 0x000fe20003800000 */
[----:B0-----:R-:W-:Y:S02]  /*5980*/  IADD3 R6, R95, 0x1e0, RZ ;  /* 0x000001e05f067810 */ /* 0x001fe40007ffe0ff */
[----:B------:R-:W-:Y:S01]  /*5990*/  LEA.HI.SX32 R4, R4, R95, 0x1b ;  /* 0x0000005f04047211 */ /* 0x000fe200078fdaff */
[----:B------:R-:W-:Y:S05]  /*59a0*/  @!P3 BRA `(.L_x_11271) ;  /* 0x000000100000b947 */ /* 0x000fea0003800000 */
[----:B---3--:R0:W-:Y:S02]  /*59b0*/  RED.E.ADD.F32.FTZ.RN.STRONG.GPU [R14.64+-0x180], R5 ;  /* 0xfffe80050e00798e */ /* 0x0081e4000c10e786 */
.L_x_11271:
[----:B------:R-:W-:Y:S05]  /*59c0*/  BSYNC B0 ;  /* 0x0000000000007941 */ /* 0x000fea0003800000 */
.L_x_11270:
[----:B0--3--:R0:W3:Y:S01]  /*59d0*/  LDS R5, [R4.X4+0xf40] ;  /* 0x000f400004057984 */ /* 0x0090e20000004800 */
[----:B------:R-:W-:Y:S01]  /*59e0*/  BSSY B0, `(.L_x_11272) ;  /* 0x0000004000007945 */ /* 0x000fe20003800000 */
[----:B------:R-:W-:Y:S01]  /*59f0*/  LEA.HI.SX32 R6, R6, R95, 0x1b ;  /* 0x0000005f06067211 */ /* 0x000fe200078fdaff */
[----:B------:R-:W-:Y:S05]  /*5a00*/  @!P4 BRA `(.L_x_11273) ;  /* 0x000000100000c947 */ /* 0x000fea0003800000 */
[----:B---3--:R3:W-:Y:S02]  /*5a10*/  RED.E.ADD.F32.FTZ.RN.STRONG.GPU [R14.64+-0x100], R5 ;  /* 0xffff00050e00798e */ /* 0x0087e4000c10e786 */
.L_x_11273:
[----:B------:R-:W-:Y:S05]  /*5a20*/  BSYNC B0 ;  /* 0x0000000000007941 */ /* 0x000fea0003800000 */
.L_x_11272:
[----:B---3--:R3:W4:Y:S01]  /*5a30*/  LDS R5, [R6.X4+0xfc0] ;  /* 0x000fc00006057984 */ /* 0x0087220000004800 */
[----:B------:R-:W-:Y:S01]  /*5a40*/  BSSY B0, `(.L_x_11274) ;  /* 0x0000003000007945 */ /* 0x000fe20003800000 */
[----:B------:R-:W-:Y:S05]  /*5a50*/  @!P5 BRA `(.L_x_11275) ;  /* 0x000000100000d947 */ /* 0x000fea0003800000 */
[----:B----4-:R4:W-:Y:S02]  /*5a60*/  RED.E.ADD.F32.FTZ.RN.STRONG.GPU [R14.64+-0x80], R5 ;  /* 0xffff80050e00798e */ /* 0x0109e4000c10e786 */
.L_x_11275:
[----:B------:R-:W-:Y:S05]  /*5a70*/  BSYNC B0 ;  /* 0x0000000000007941 */ /* 0x000fea0003800000 */
.L_x_11274:
[----:B----4-:R-:W4:Y:S01]  /*5a80*/  SHFL.DOWN PT, R14, R122, 0x1, 0x1f ;  /* 0x08201f007a0e7f89 */ /* 0x010f2200000e0000 */
[----:B------:R-:W-:Y:S01]  /*5a90*/  ISETP.GT.AND P0, PT, R93, 0x1e, PT ;  /* 0x0000001e5d00780c */ /* 0x000fe20003f04270 */
[----:B------:R-:W-:Y:S01]  /*5aa0*/  FADD.FTZ R31, R107, R31 ;  /* 0x0000001f6b1f7221 */ /* 0x000fe20000010000 */
[----:B------:R-:W-:Y:S01]  /*5ab0*/  MOV R5, R122 ;  /* 0x0000007a00057202 */ /* 0x000fe20000000f00 */
[----:B--2---:R-:W2:Y:S01]  /*5ac0*/  SHFL.DOWN PT, R104, R121, 0x1, 0x1f ;  /* 0x08201f0079687f89 */ /* 0x004ea200000e0000 */
[----:B------:R-:W-:Y:S01]  /*5ad0*/  MOV R7, R121 ;  /* 0x0000007900077202 */ /* 0x000fe20000000f00 */
[----:B------:R-:W-:Y:S01]  /*5ae0*/  FADD.FTZ R32, R105, R32 ;  /* 0x0000002069207221 */ /* 0x000fe20000010000 */
[----:B---3--:R-:W-:Y:S01]  /*5af0*/  MOV R6, R17 ;  /* 0x0000001100067202 */ /* 0x008fe20000000f00 */
[----:B------:R-:W3:Y:S01]  /*5b00*/  SHFL.DOWN PT, R123, R17, 0x1, 0x1f ;  /* 0x08201f00117b7f89 */ /* 0x000ee200000e0000 */
[----:B0-----:R-:W-:Y:S01]  /*5b10*/  MOV R4, R110 ;  /* 0x0000006e00047202 */ /* 0x001fe20000000f00 */
[----:B------:R-:W-:Y:S01]  /*5b20*/  BSSY B0, `(.L_x_11276) ;  /* 0x000007f000007945 */ /* 0x000fe20003800000 */
[----:B------:R-:W-:Y:S01]  /*5b30*/  ISETP.NE.AND P1, PT, R93, RZ, PT ;  /* 0x000000ff5d00720c */ /* 0x000fe20003f25270 */
[----:B------:R-:W0:Y:S01]  /*5b40*/  SHFL.DOWN PT, R15, R110, 0x1, 0x1f ;  /* 0x08201f006e0f7f89 */ /* 0x000e2200000e0000 */
[----:B------:R-:W-:Y:S01]  /*5b50*/  ISETP.NE.AND P2, PT, R95, RZ, PT ;  /* 0x000000ff5f00720c */ /* 0x000fe20003f45270 */
[----:B------:R-:W-:-:S02]  /*5b60*/  FADD.FTZ R33, R112, R33 ;  /* 0x0000002170217221 */ /* 0x000fc40000010000 */
[----:B------:R-:W-:Y:S02]  /*5b70*/  FADD.FTZ R34, R120, R34 ;  /* 0x0000002278227221 */ /* 0x000fe40000010000 */
[----:B------:R-:W-:Y:S02]  /*5b80*/  FADD.FTZ R35, R109, R35 ;  /* 0x000000236d237221 */ /* 0x000fe40000010000 */
[----:B------:R-:W-:Y:S02]  /*5b90*/  FADD.FTZ R36, R114, R36 ;  /* 0x0000002472247221 */ /* 0x000fe40000010000 */
[----:B------:R-:W-:Y:S02]  /*5ba0*/  FADD.FTZ R37, R118, R37 ;  /* 0x0000002576257221 */ /* 0x000fe40000010000 */
[----:B----4-:R-:W-:Y:S02]  /*5bb0*/  @!P0 FADD.FTZ R5, R5, R14 ;  /* 0x0000000e05058221 */ /* 0x010fe40000010000 */
[----:B------:R-:W-:-:S02]  /*5bc0*/  FADD.FTZ R38, R106, R38 ;  /* 0x000000266a267221 */ /* 0x000fc40000010000 */
[----:B--2---:R-:W-:Y:S01]  /*5bd0*/  @!P0 FADD.FTZ R7, R7, R104 ;  /* 0x0000006807078221 */ /* 0x004fe20000010000 */
[----:B------:R-:W2:Y:S01]  /*5be0*/  SHFL.DOWN PT, R14, R5, 0x2, 0x1f ;  /* 0x08401f00050e7f89 */ /* 0x000ea200000e0000 */
[----:B---3--:R-:W-:-:S03]  /*5bf0*/  @!P0 FADD.FTZ R6, R6, R123 ;  /* 0x0000007b06068221 */ /* 0x008fc60000010000 */
[----:B------:R-:W3:Y:S01]  /*5c00*/  SHFL.DOWN PT, R104, R7, 0x2, 0x1f ;  /* 0x08401f0007687f89 */ /* 0x000ee200000e0000 */
[----:B0-----:R-:W-:-:S03]  /*5c10*/  @!P0 FADD.FTZ R4, R4, R15 ;  /* 0x0000000f04048221 */ /* 0x001fc60000010000 */
[----:B------:R-:W0:Y:S01]  /*5c20*/  SHFL.DOWN PT, R17, R6, 0x2, 0x1f ;  /* 0x08401f0006117f89 */ /* 0x000e2200000e0000 */
[----:B------:R-:W-:-:S03]  /*5c30*/  ISETP.GT.AND P0, PT, R93, 0x1d, PT ;  /* 0x0000001d5d00780c */ /* 0x000fc60003f04270 */
[----:B------:R-:W4:Y:S10]  /*5c40*/  SHFL.DOWN PT, R15, R4, 0x2, 0x1f ;  /* 0x08401f00040f7f89 */ /* 0x000f3400000e0000 */
[----:B--2---:R-:W-:-:S02]  /*5c50*/  @!P0 FADD.FTZ R5, R5, R14 ;  /* 0x0000000e05058221 */ /* 0x004fc40000010000 */
[----:B------:R-:W-:Y:S02]  /*5c60*/  FMUL.FTZ R14, R3, R157 ;  /* 0x0000009d030e7220 */ /* 0x000fe40000410000 */
[----:B---3--:R-:W-:Y:S02]  /*5c70*/  @!P0 FADD.FTZ R7, R7, R104 ;  /* 0x0000006807078221 */ /* 0x008fe40000010000 */
[----:B------:R-:W2:Y:S01]  /*5c80*/  SHFL.DOWN PT, R104, R5, 0x4, 0x1f ;  /* 0x08801f0005687f89 */ /* 0x000ea200000e0000 */
[----:B0-----:R-:W-:-:S03]  /*5c90*/  @!P0 FADD.FTZ R6, R6, R17 ;  /* 0x0000001106068221 */ /* 0x001fc60000010000 */
[----:B-1----:R-:W0:Y:S01]  /*5ca0*/  SHFL.DOWN PT, R108, R7, 0x4, 0x1f ;  /* 0x08801f00076c7f89 */ /* 0x002e2200000e0000 */
[----:B----4-:R-:W-:Y:S01]  /*5cb0*/  @!P0 FADD.FTZ R4, R4, R15 ;  /* 0x0000000f04048221 */ /* 0x010fe20000010000 */
[----:B------:R-:W-:Y:S02]  /*5cc0*/  ISETP.GT.AND P0, PT, R93, 0x1b, PT ;  /* 0x0000001b5d00780c */ /* 0x000fe40003f04270 */
[----:B------:R-:W1:Y:S01]  /*5cd0*/  SHFL.DOWN PT, R121, R6, 0x4, 0x1f ;  /* 0x08801f0006797f89 */ /* 0x000e6200000e0000 */
[-C--:B------:R-:W-:Y:S02]  /*5ce0*/  FFMA.FTZ R15, R2, R151.reuse, -R14 ;  /* 0x00000097020f7223 */ /* 0x080fe4000001080e */
[----:B------:R-:W-:Y:S01]  /*5cf0*/  FMUL.FTZ R151, R3, R151 ;  /* 0x0000009703977220 */ /* 0x000fe20000410000 */
[----:B------:R-:W3:Y:S01]  /*5d00*/  SHFL.DOWN PT, R17, R4, 0x4, 0x1f ;  /* 0x08801f0004117f89 */ /* 0x000ee200000e0000 */
[----:B------:R-:W-:Y:S02]  /*5d10*/  FMUL.FTZ R15, R18, R15 ;  /* 0x0000000f120f7220 */ /* 0x000fe40000410000 */
[----:B------:R-:W-:-:S02]  /*5d20*/  FFMA.FTZ R151, R2, R157, R151 ;  /* 0x0000009d02977223 */ /* 0x000fc40000010097 */
[----:B------:R-:W-:Y:S02]  /*5d30*/  FMUL.FTZ R14, R3, R19 ;  /* 0x00000013030e7220 */ /* 0x000fe40000410000 */
[----:B------:R-:W-:Y:S02]  /*5d40*/  FFMA.FTZ R134, R151, R134, R15 ;  /* 0x0000008697867223 */ /* 0x000fe4000001000f */
[----:B------:R-:W-:Y:S02]  /*5d50*/  FMUL.FTZ R15, R3, R158 ;  /* 0x0000009e030f7220 */ /* 0x000fe40000410000 */
[----:B------:R-:W-:Y:S02]  /*5d60*/  FFMA.FTZ R157, R63, R157, R134 ;  /* 0x0000009d3f9d7223 */ /* 0x000fe40000010086 */
[----:B--2---:R-:W-:Y:S02]  /*5d70*/  @!P0 FADD.FTZ R5, R5, R104 ;  /* 0x0000006805058221 */ /* 0x004fe40000010000 */
[----:B------:R-:W-:-:S02]  /*5d80*/  FADD.FTZ R46, R157, R46 ;  /* 0x0000002e9d2e7221 */ /* 0x000fc40000010000 */
[----:B0-----:R-:W-:Y:S01]  /*5d90*/  @!P0 FADD.FTZ R7, R7, R108 ;  /* 0x0000006c07078221 */ /* 0x001fe20000010000 */
[----:B------:R-:W0:Y:S01]  /*5da0*/  SHFL.DOWN PT, R18, R5, 0x8, 0x1f ;  /* 0x09001f0005127f89 */ /* 0x000e2200000e0000 */
[----:B-1----:R-:W-:-:S03]  /*5db0*/  @!P0 FADD.FTZ R6, R6, R121 ;  /* 0x0000007906068221 */ /* 0x002fc60000010000 */
[----:B------:R-:W-:Y:S01]  /*5dc0*/  SHFL.DOWN PT, R104, R7, 0x8, 0x1f ;  /* 0x09001f0007687f89 */ /* 0x000fe200000e0000 */
[----:B---3--:R-:W-:Y:S01]  /*5dd0*/  @!P0 FADD.FTZ R4, R4, R17 ;  /* 0x0000001104048221 */ /* 0x008fe20000010000 */
[----:B------:R-:W-:Y:S02]  /*5de0*/  ISETP.GT.AND P0, PT, R93, 0x17, PT ;  /* 0x000000175d00780c */ /* 0x000fe40003f04270 */
[----:B------:R-:W1:Y:S01]  /*5df0*/  SHFL.DOWN PT, R107, R6, 0x8, 0x1f ;  /* 0x09001f00066b7f89 */ /* 0x000e6200000e0000 */
[CC--:B------:R-:W-:Y:S02]  /*5e00*/  FFMA.FTZ R17, R2.reuse, R147.reuse, -R14 ;  /* 0x0000009302117223 */ /* 0x0c0fe4000001080e */
[-C--:B------:R-:W-:Y:S01]  /*5e10*/  FFMA.FTZ R14, R2, R16.reuse, -R15 ;  /* 0x00000010020e7223 */ /* 0x080fe2000001080f */
[----:B------:R-:W2:Y:S01]  /*5e20*/  SHFL.DOWN PT, R105, R4, 0x8, 0x1f ;  /* 0x09001f0004697f89 */ /* 0x000ea200000e0000 */
[C---:B------:R-:W-:Y:S02]  /*5e30*/  FMUL.FTZ R15, R3.reuse, R16 ;  /* 0x00000010030f7220 */ /* 0x040fe40000410000 */
[----:B------:R-:W-:-:S02]  /*5e40*/  FMUL.FTZ R147, R3, R147 ;  /* 0x0000009303937220 */ /* 0x000fc40000410000 */
[----:B------:R-:W-:Y:S02]  /*5e50*/  FMUL.FTZ R133, R133, R14 ;  /* 0x0000000e85857220 */ /* 0x000fe40000410000 */
[----:B------:R-:W-:Y:S02]  /*5e60*/  FFMA.FTZ R14, R2, R158, R15 ;  /* 0x0000009e020e7223 */ /* 0x000fe4000001000f */
[----:B------:R-:W-:Y:S02]  /*5e70*/  FMUL.FTZ R15, R3, R164 ;  /* 0x000000a4030f7220 */ /* 0x000fe40000410000 */
[----:B------:R-:W-:Y:S02]  /*5e80*/  FMUL.FTZ R17, R132, R17 ;  /* 0x0000001184117220 */ /* 0x000fe40000410000 */
[----:B0-----:R-:W-:Y:S02]  /*5e90*/  @!P0 FADD.FTZ R5, R5, R18 ;  /* 0x0000001205058221 */ /* 0x001fe40000010000 */
[----:B------:R-:W-:-:S02]  /*5ea0*/  FFMA.FTZ R147, R2, R19, R147 ;  /* 0x0000001302937223 */ /* 0x000fc40000010093 */
[----:B------:R-:W-:Y:S01]  /*5eb0*/  FFMA.FTZ R133, R14, R153, R133 ;  /* 0x000000990e857223 */ /* 0x000fe20000010085 */
[----:B------:R-:W0:Y:S01]  /*5ec0*/  SHFL.DOWN PT, R18, R5, 0x10, 0x1f ;  /* 0x0a001f0005127f89 */ /* 0x000e2200000e0000 */
[----:B------:R-:W-:Y:S02]  /*5ed0*/  FFMA.FTZ R14, R2, R130, -R15 ;  /* 0x00000082020e7223 */ /* 0x000fe4000001080f */
[----:B------:R-:W-:Y:S02]  /*5ee0*/  FFMA.FTZ R154, R147, R154, R17 ;  /* 0x0000009a939a7223 */ /* 0x000fe40000010011 */
[----:B-1----:R-:W-:Y:S02]  /*5ef0*/  @!P0 FADD.FTZ R6, R6, R107 ;  /* 0x0000006b06068221 */ /* 0x002fe40000010000 */
[----:B------:R-:W-:Y:S02]  /*5f00*/  @!P0 FADD.FTZ R7, R7, R104 ;  /* 0x0000006807078221 */ /* 0x000fe40000010000 */
[----:B--2---:R-:W-:Y:S01]  /*5f10*/  @!P0 FADD.FTZ R4, R4, R105 ;  /* 0x0000006904048221 */ /* 0x004fe20000010000 */
[----:B------:R-:W-:Y:S01]  /*5f20*/  ISETP.GT.AND P0, PT, R93, 0xf, PT ;  /* 0x0000000f5d00780c */ /* 0x000fe20003f04270 */
[----:B------:R-:W-:Y:S01]  /*5f30*/  FMUL.FTZ R135, R135, R14 ;  /* 0x0000000e87877220 */ /* 0x000fe20000410000 */
[----:B------:R-:W-:Y:S01]  /*5f40*/  SHFL.DOWN PT, R104, R7, 0x10, 0x1f ;  /* 0x0a001f0007687f89 */ /* 0x000fe200000e0000 */
[----:B------:R-:W-:-:S02]  /*5f50*/  FMUL.FTZ R15, R3, R130 ;  /* 0x00000082030f7220 */ /* 0x000fc40000410000 */
[----:B------:R-:W-:Y:S01]  /*5f60*/  FFMA.FTZ R154, R65, R19, R154 ;  /* 0x00000013419a7223 */ /* 0x000fe2000001009a */
[----:B------:R-:W-:Y:S01]  /*5f70*/  SHFL.DOWN PT, R17, R4, 0x10, 0x1f ;  /* 0x0a001f0004117f89 */ /* 0x000fe200000e0000 */
[C---:B------:R-:W-:Y:S02]  /*5f80*/  FMUL.FTZ R14, R3.reuse, R117 ;  /* 0x00000075030e7220 */ /* 0x040fe40000410000 */
[C---:B------:R-:W-:Y:S01]  /*5f90*/  FFMA.FTZ R16, R2.reuse, R164, R15 ;  /* 0x000000a402107223 */ /* 0x040fe2000001000f */
[----:B------:R-:W1:Y:S01]  /*5fa0*/  SHFL.DOWN PT, R19, R6, 0x10, 0x1f ;  /* 0x0a001f0006137f89 */ /* 0x000e6200000e0000 */
[----:B------:R-:W-:Y:S02]  /*5fb0*/  FFMA.FTZ R15, R2, R163, -R14 ;  /* 0x000000a3020f7223 */ /* 0x000fe4000001080e */
[----:B------:R-:W-:Y:S02]  /*5fc0*/  FMUL.FTZ R14, R3, R171 ;  /* 0x000000ab030e7220 */ /* 0x000fe40000410000 */
[----:B------:R-:W-:-:S02]  /*5fd0*/  FFMA.FTZ R16, R16, R155, R135 ;  /* 0x0000009b10107223 */ /* 0x000fc40000010087 */
[----:B------:R-:W-:Y:S02]  /*5fe0*/  FFMA.FTZ R14, R2, R119, -R14 ;  /* 0x00000077020e7223 */ /* 0x000fe4000001080e */
[----:B------:R-:W-:Y:S02]  /*5ff0*/  FFMA.FTZ R16, R67, R164, R16 ;  /* 0x000000a443107223 */ /* 0x000fe40000010010 */
[----:B------:R-:W-:Y:S02]  /*6000*/  FMUL.FTZ R116, R116, R15 ;  /* 0x0000000f74747220 */ /* 0x000fe40000410000 */
[----:B------:R-:W-:Y:S02]  /*6010*/  FMUL.FTZ R15, R3, R169 ;  /* 0x000000a9030f7220 */ /* 0x000fe40000410000 */
[----:B------:R-:W-:Y:S02]  /*6020*/  FMUL.FTZ R113, R113, R14 ;  /* 0x0000000e71717220 */ /* 0x000fe40000410000 */
[----:B------:R-:W-:-:S02]  /*6030*/  FMUL.FTZ R14, R3, R161 ;  /* 0x000000a1030e7220 */ /* 0x000fc40000410000 */
[----:B------:R-:W-:Y:S02]  /*6040*/  FADD.FTZ R43, R16, R43 ;  /* 0x0000002b102b7221 */ /* 0x000fe40000010000 */
[----:B------:R-:W-:Y:S02]  /*6050*/  FFMA.FTZ R16, R2, R167, -R15 ;  /* 0x000000a702107223 */ /* 0x000fe4000001080f */
[C---:B------:R-:W-:Y:S02]  /*6060*/  FMUL.FTZ R163, R3.reuse, R163 ;  /* 0x000000a303a37220 */ /* 0x040fe40000410000 */
[C---:B------:R-:W-:Y:S02]  /*6070*/  FMUL.FTZ R167, R3.reuse, R167 ;  /* 0x000000a703a77220 */ /* 0x040fe40000410000 */
[C---:B------:R-:W-:Y:S02]  /*6080*/  FMUL.FTZ R119, R3.reuse, R119 ;  /* 0x0000007703777220 */ /* 0x040fe40000410000 */
[----:B------:R-:W-:-:S02]  /*6090*/  FMUL.FTZ R3, R3, R159 ;  /* 0x0000009f03037220 */ /* 0x000fc40000410000 */
[C---:B------:R-:W-:Y:S02]  /*60a0*/  FFMA.FTZ R14, R2.reuse, R159, -R14 ;  /* 0x0000009f020e7223 */ /* 0x040fe4000001080e */
[----:B------:R-:W-:Y:S02]  /*60b0*/  FMUL.FTZ R115, R115, R16 ;  /* 0x0000001073737220 */ /* 0x000fe40000410000 */
[----:B0-----:R-:W-:Y:S02]  /*60c0*/  @!P0 FADD.FTZ R5, R5, R18 ;  /* 0x0000001205058221 */ /* 0x001fe40000010000 */
[C---:B------:R-:W-:Y:S02]  /*60d0*/  FFMA.FTZ R163, R2.reuse, R117, R163 ;  /* 0x0000007502a37223 */ /* 0x040fe400000100a3 */
[C---:B------:R-:W-:Y:S02]  /*60e0*/  FFMA.FTZ R18, R2.reuse, R169, R167 ;  /* 0x000000a902127223 */ /* 0x040fe400000100a7 */
[----:B------:R-:W-:-:S02]  /*60f0*/  FFMA.FTZ R16, R2, R171, R119 ;  /* 0x000000ab02107223 */ /* 0x000fc40000010077 */
[----:B------:R-:W-:Y:S02]  /*6100*/  FFMA.FTZ R2, R2, R161, R3 ;  /* 0x000000a102027223 */ /* 0x000fe40000010003 */
[----:B------:R-:W-:Y:S02]  /*6110*/  FMUL.FTZ R14, R111, R14 ;  /* 0x0000000e6f0e7220 */ /* 0x000fe40000410000 */
[----:B-1----:R-:W-:Y:S02]  /*6120*/  @!P0 FADD.FTZ R6, R6, R19 ;  /* 0x0000001306068221 */ /* 0x002fe40000010000 */
[----:B------:R-:W-:Y:S02]  /*6130*/  @!P0 FADD.FTZ R7, R7, R104 ;  /* 0x0000006807078221 */ /* 0x000fe40000010000 */
        /* <DEDUP_REMOVED lines=19> */
[----:B0-----:R-:W-:Y:S02]  /*6270*/  ISETP.NE.AND P0, PT, R182, c[0x0][0x174], PT ;  /* 0x00005d00b6007a0c */ /* 0x001fe40003f05270 */
[----:B------:R-:W-:-:S11]  /*6280*/  SHF.L.U32 R16, R20, 0x3, RZ ;  /* 0x0000000314107819 */ /* 0x000fd600000006ff */
        /* <DEDUP_REMOVED lines=8> */
.L_x_11277:
[----:B0-----:R-:W-:Y:S05]  /*6310*/  BSYNC B0 ;  /* 0x0000000000007941 */ /* 0x001fea0003800000 */
.L_x_11276:
[----:B------:R-:W-:Y:S02]  /*6320*/  IADD3 R20, R20, 0x1, RZ ;  /* 0x0000000114147810 */ /* 0x000fe40007ffe0ff */
[----:B------:R-:W-:-:S02]  /*6330*/  IADD3 R21, P1, R21, 0x1, RZ ;  /* 0x0000000115157810 */ /* 0x000fc40007f3e0ff */
[----:B------:R-:W-:Y:S02]  /*6340*/  ISETP.GE.AND P0, PT, R20, c[0x0][0x16c], PT ;  /* 0x00005b0014007a0c */ /* 0x000fe40003f06270 */
[----:B------:R-:W-:-:S11]  /*6350*/  IADD3.X R0, RZ, R0, RZ, P1, !PT ;  /* 0x00000000ff007210 */ /* 0x000fd60000ffe4ff */
[----:B------:R-:W-:Y:S01]  /*6360*/  @P0 CALL.REL.NOINC `(.L_x_11231) ;  /* 0x0000001000000944 */ /* 0x000fe20003c00000 */
[----:B------:R-:W-:Y:S05]  /*6370*/  BRA `(.L_x_11278) ;  /* 0xffffb0b000007947 */ /* 0x000fea000383ffff */
.L_x_11231:
[----:B------:R-:W-:Y:S01]  /*6380*/  BAR.SYNC.DEFER_BLOCKING 0x0 ;  /* 0x0000000000007b1d */ /* 0x000fe20000010000 */
[----:B------:R-:W-:Y:S01]  /*6390*/  ISETP.NE.AND P0, PT, R95, RZ, PT ;  /* 0x000000ff5f00720c */ /* 0x000fe20003f05270 */
[----:B------:R-:W-:Y:S01]  /*63a0*/  IMAD R4, R98, c[0x0][0x2d8], RZ ;  /* 0x0000b60062047a24 */ /* 0x000fe200078e02ff */
[----:B------:R-:W-:Y:S01]  /*63b0*/  SHF.R.S32.HI R16, RZ, 0x1f, R81 ;  /* 0x0000001fff107819 */ /* 0x000fe20000011451 */
[----:B------:R-:W-:Y:S01]  /*63c0*/  IMAD.WIDE.U32 R2, R99, c[0x0][0x2d8], RZ ;  /* 0x0000b60063027a25 */ /* 0x000fe200078e00ff */
[----:B------:R-:W-:Y:S01]  /*63d0*/  LEA R15, P3, R81, c[0x0][0x330], 0x2 ;  /* 0x0000cc00510f7a11 */ /* 0x000fe200078610ff */
[----:B------:R-:W-:Y:S02]  /*63e0*/  BSSY B0, `(.L_x_11279) ;  /* 0x0000031000007945 */ /* 0x000fe40003800000 */
[----:B------:R-:W-:Y:S01]  /*63f0*/  IMAD R7, R99, c[0x0][0x2dc], R4 ;  /* 0x0000b70063077a24 */ /* 0x000fe200078e0204 */
[----:B------:R-:W-:Y:S01]  /*6400*/  LEA.HI.X R5, R81, c[0x0][0x334], R16, 0x2, P3 ;  /* 0x0000cd0051057a11 */ /* 0x000fe200018f1410 */
[----:B------:R-:W-:-:S03]  /*6410*/  IMAD R4, R102, c[0x0][0x2e0], RZ ;  /* 0x0000b80066047a24 */ /* 0x000fc600078e02ff */
[----:B------:R-:W-:Y:S01]  /*6420*/  IADD3 R3, R3, R7, RZ ;  /* 0x0000000703037210 */ /* 0x000fe20007ffe0ff */
[----:B------:R-:W-:-:S04]  /*6430*/  IMAD R4, R103, c[0x0][0x2e4], R4 ;  /* 0x0000b90067047a24 */ /* 0x000fc800078e0204 */
[----:B------:R-:W-:Y:S01]  /*6440*/  IMAD.WIDE.U32 R2, R103, c[0x0][0x2e0], R2 ;  /* 0x0000b80067027a25 */ /* 0x000fe200078e0002 */
[----:B------:R-:W-:Y:S04]  /*6450*/  STS [R70.X4], R38 ;  /* 0x0000002646007388 */ /* 0x000fe80000004800 */
[----:B------:R0:W-:Y:S04]  /*6460*/  STS [R70.X4+0x4], R37 ;  /* 0x0000042546007388 */ /* 0x0001e80000004800 */
[----:B------:R-:W-:Y:S04]  /*6470*/  STS [R70.X4+0x8], R36 ;  /* 0x0000082446007388 */ /* 0x000fe80000004800 */
[----:B------:R-:W-:Y:S01]  /*6480*/  STS [R70.X4+0xc], R35 ;  /* 0x00000c2346007388 */ /* 0x000fe20000004800 */
[----:B0-----:R-:W-:-:S03]  /*6490*/  LOP3.LUT R37, R81, 0x20, RZ, 0xfc, !PT ;  /* 0x0000002051257812 */ /* 0x001fc600078efcff */
[----:B------:R-:W-:Y:S04]  /*64a0*/  STS [R70.X4+0x10], R34 ;  /* 0x0000102246007388 */ /* 0x000fe80000004800 */
[----:B------:R-:W-:Y:S04]  /*64b0*/  STS [R70.X4+0x14], R33 ;  /* 0x0000142146007388 */ /* 0x000fe80000004800 */
[----:B------:R-:W-:Y:S04]  /*64c0*/  STS [R70.X4+0x18], R32 ;  /* 0x0000182046007388 */ /* 0x000fe80000004800 */
[----:B------:R0:W-:Y:S01]  /*64d0*/  STS [R70.X4+0x1c], R31 ;  /* 0x00001c1f46007388 */ /* 0x0001e20000004800 */
[----:B------:R-:W-:-:S06]  /*64e0*/  NOP ;  /* 0x0000000000007918 */ /* 0x000fcc0000000000 */
[----:B------:R-:W-:Y:S01]  /*64f0*/  LDS R17, [R79.X4] ;  /* 0x000000004f117984 */ /* 0x000fe20000004800 */
[----:B0-----:R-:W-:-:S03]  /*6500*/  IADD3 R31, R83, -c[0x0][0x174], RZ ;  /* 0x80005d00531f7a10 */ /* 0x001fc60007ffe0ff */
[----:B------:R-:W-:Y:S04]  /*6510*/  LDS R19, [R78.X4+0x80] ;  /* 0x000080004e137984 */ /* 0x000fe80000004800 */
[----:B------:R-:W-:Y:S01]  /*6520*/  LDS R21, [R77.X4+0x100] ;  /* 0x000100004d157984 */ /* 0x000fe20000004800 */
[----:B------:R-:W-:-:S03]  /*6530*/  IMAD R31, R31, -0x100, RZ ;  /* 0xffffff001f1f7824 */ /* 0x000fc600078e02ff */
[----:B------:R-:W-:Y:S02]  /*6540*/  LDS R23, [R76.X4+0x180] ;  /* 0x000180004c177984 */ /* 0x000fe40000004800 */
[----:B------:R-:W-:Y:S02]  /*6550*/  SHF.R.S32.HI R35, RZ, 0x1f, R31 ;  /* 0x0000001fff237819 */ /* 0x000fe4000001141f */
[----:B------:R-:W-:Y:S01]  /*6560*/  LDS R25, [R75.X4+0x200] ;  /* 0x000200004b197984 */ /* 0x000fe20000004800 */
[----:B------:R-:W-:-:S03]  /*6570*/  IADD3 R2, P1, R31, R2, RZ ;  /* 0x000000021f027210 */ /* 0x000fc60007f3e0ff */
[----:B------:R-:W-:Y:S01]  /*6580*/  LDS R27, [R74.X4+0x280] ;  /* 0x000280004a1b7984 */ /* 0x000fe20000004800 */
[----:B------:R-:W-:Y:S02]  /*6590*/  IADD3.X R3, R35, R4, R3, P1, !PT ;  /* 0x0000000423037210 */ /* 0x000fe40000ffe403 */
[C---:B------:R-:W-:Y:S01]  /*65a0*/  LEA R14, P4, R2.reuse, R15, 0x2 ;  /* 0x0000000f020e7211 */ /* 0x040fe200078810ff */
[----:B------:R-:W-:Y:S01]  /*65b0*/  LDS R29, [R73.X4+0x300] ;  /* 0x00030000491d7984 */ /* 0x000fe20000004800 */
[----:B------:R-:W-:Y:S02]  /*65c0*/  IADD3 R4, P3, R81, R82, RZ ;  /* 0x0000005251047210 */ /* 0x000fe40007f7e0ff */
[----:B------:R-:W-:Y:S01]  /*65d0*/  LEA.HI.X R15, R2, R5, R3, 0x2, P4 ;  /* 0x00000005020f7211 */ /* 0x000fe200020f1403 */
[----:B------:R-:W-:Y:S01]  /*65e0*/  LDS R33, [R72.X4+0x380] ;  /* 0x0003800048217984 */ /* 0x000fe20000004800 */
[----:B------:R-:W-:-:S03]  /*65f0*/  LEA.HI.X.SX32 R5, R82, R16, 0x1, P3 ;  /* 0x0000001052057211 */ /* 0x000fc600018f0eff */
        /* <DEDUP_REMOVED lines=15> */
.L_x_11280:
[----:B------:R-:W-:Y:S05]  /*66f0*/  BSYNC B0 ;  /* 0x0000000000007941 */ /* 0x000fea0003800000 */
.L_x_11279:
[C---:B------:R-:W-:Y:S01]  /*6700*/  LOP3.LUT R47, R81.reuse, 0x40, RZ, 0xfc, !PT ;  /* 0x00000040512f7812 */ /* 0x040fe200078efcff */
[----:B------:R-:W-:Y:S01]  /*6710*/  @!P2 STG.E [R14.64+-0x380], R19 ;  /* 0xfffc80130e00a986 */ /* 0x000fe2000c101906 */
[C---:B------:R-:W-:Y:S01]  /*6720*/  LOP3.LUT R49, R81.reuse, 0x60, RZ, 0xfc, !PT ;  /* 0x0000006051317812 */ /* 0x040fe200078efcff */
[----:B0-----:R-:W-:Y:S01]  /*6730*/  IMAD R6, R98, c[0x0][0x2f8], RZ ;  /* 0x0000be0062067a24 */ /* 0x001fe200078e02ff */
[----:B------:R-:W-:Y:S01]  /*6740*/  LOP3.LUT R51, R81, 0x80, RZ, 0xfc, !PT ;  /* 0x0000008051337812 */ /* 0x000fe200078efcff */
[----:B------:R-:W-:Y:S01]  /*6750*/  IMAD.WIDE.U32 R2, R99, c[0x0][0x2f8], RZ ;  /* 0x0000be0063027a25 */ /* 0x000fe200078e00ff */
[C---:B------:R-:W-:Y:S01]  /*6760*/  LOP3.LUT R53, R81.reuse, 0xa0, RZ, 0xfc, !PT ;  /* 0x000000a051357812 */ /* 0x040fe200078efcff */
[----:B------:R-:W-:Y:S01]  /*6770*/  BSSY B0, `(.L_x_11281) ;  /* 0x000003b000007945 */ /* 0x000fe20003800000 */
[----:B------:R-:W-:Y:S01]  /*6780*/  LOP3.LUT R55, R81, 0xc0, RZ, 0xfc, !PT ;  /* 0x000000c051377812 */ /* 0x000fe200078efcff */
[----:B------:R-:W-:Y:S01]  /*6790*/  IMAD R7, R99, c[0x0][0x2fc], R6 ;  /* 0x0000bf0063077a24 */ /* 0x000fe200078e0206 */
[----:B------:R-:W-:-:S02]  /*67a0*/  LOP3.LUT R57, R81, 0xe0, RZ, 0xfc, !PT ;  /* 0x000000e051397812 */ /* 0x000fc400078efcff */
[-C--:B------:R-:W-:Y:S02]  /*67b0*/  ISETP.GE.AND P1, PT, R47, R0.reuse, PT ;  /* 0x000000002f00720c */ /* 0x080fe40003f26270 */
[-C--:B------:R-:W-:Y:S02]  /*67c0*/  ISETP.GE.AND P2, PT, R49, R0.reuse, PT ;  /* 0x000000003100720c */ /* 0x080fe40003f46270 */
[-C--:B------:R-:W-:Y:S02]  /*67d0*/  ISETP.GE.AND P3, PT, R51, R0.reuse, PT ;  /* 0x000000003300720c */ /* 0x080fe40003f66270 */
[-C--:B------:R-:W-:Y:S02]  /*67e0*/  ISETP.GE.AND P4, PT, R53, R0.reuse, PT ;  /* 0x000000003500720c */ /* 0x080fe40003f86270 */
        /* <DEDUP_REMOVED lines=51> */
.L_x_11282:
[----:B------:R-:W-:Y:S05]  /*6b20*/  BSYNC B0 ;  /* 0x0000000000007941 */ /* 0x000fea0003800000 */
.L_x_11281:
[----:B------:R-:W-:Y:S01]  /*6b30*/  MOV R3, R23 ;  /* 0x0000001700037202 */ /* 0x000fe20000000f00 */
[----:B0-----:R-:W-:Y:S01]  /*6b40*/  IMAD R6, R102, c[0x0][0x300], RZ ;  /* 0x0000c00066067a24 */ /* 0x001fe200078e02ff */
[----:B------:R-:W-:Y:S02]  /*6b50*/  LEA R4, P4, R81, c[0x0][0x340], 0x2 ;  /* 0x0000d00051047a11 */ /* 0x000fe400078810ff */
[-C--:B------:R-:W-:Y:S01]  /*6b60*/  ISETP.GE.AND P5, PT, R55, R0.reuse, PT ;  /* 0x000000003700720c */ /* 0x080fe20003fa6270 */
[----:B------:R-:W-:Y:S01]  /*6b70*/  IMAD.WIDE.U32 R2, R103, c[0x0][0x300], R2 ;  /* 0x0000c00067027a25 */ /* 0x000fe200078e0002 */
[----:B------:R-:W-:Y:S02]  /*6b80*/  LEA.HI.X R5, R81, c[0x0][0x344], R16, 0x2, P4 ;  /* 0x0000d10051057a11 */ /* 0x000fe400020f1410 */
[----:B------:R-:W-:Y:S01]  /*6b90*/  ISETP.GE.AND P0, PT, R37, R0, PT ;  /* 0x000000002500720c */ /* 0x000fe20003f06270 */
[----:B------:R-:W-:Y:S01]  /*6ba0*/  IMAD R7, R103, c[0x0][0x304], R6 ;  /* 0x0000c10067077a24 */ /* 0x000fe200078e0206 */
[----:B------:R-:W-:-:S02]  /*6bb0*/  IADD3 R6, P3, R31, R2, RZ ;  /* 0x000000021f067210 */ /* 0x000fc40007f7e0ff */
[----:B------:R-:W-:Y:S02]  /*6bc0*/  ISETP.GE.AND P1, PT, R47, R0, PT ;  /* 0x000000002f00720c */ /* 0x000fe40003f26270 */
[----:B------:R-:W-:Y:S02]  /*6bd0*/  IADD3.X R3, R35, R7, R3, P3, !PT ;  /* 0x0000000723037210 */ /* 0x000fe40001ffe403 */
[C---:B------:R-:W-:Y:S02]  /*6be0*/  LEA R2, P6, R6.reuse, R4, 0x2 ;  /* 0x0000000406027211 */ /* 0x040fe400078c10ff */
        /* <DEDUP_REMOVED lines=9> */
[----:B------:R0:W-:Y:S01]  /*6c80*/  @!P1 STG.E [R2.64+0x80], R77 ;  /* 0x0000804d02009986 */ /* 0x0001e2000c101906 */
[----:B------:R-:W-:-:S03]  /*6c90*/  IADD3 R86, P1, R86, -0x800, RZ ;  /* 0xfffff80056567810 */ /* 0x000fc60007f3e0ff */
[----:B------:R0:W-:Y:S01]  /*6ca0*/  @!P6 STG.E [R2.64+0x300], R21 ;  /* 0x000300150200e986 */ /* 0x0001e2000c101906 */
[----:B------:R-:W-:-:S03]  /*6cb0*/  IADD3.X R85, R85, -0x1, RZ, P1, !PT ;  /* 0xffffffff55557810 */ /* 0x000fc60000ffe4ff */
        /* <DEDUP_REMOVED lines=11> */
.L_x_11230:
        /* <DEDUP_REMOVED lines=24> */
.L_x_11285:
[----:B0-----:R-:W-:Y:S05]  /*6ef0*/  BSYNC B0 ;  /* 0x0000000000007941 */ /* 0x001fea0003800000 */
.L_x_11284:
        /* <DEDUP_REMOVED lines=23> */
.L_x_11287:
[----:B0-----:R-:W0:Y:S02]  /*7070*/  S2R R15, SR_TID.X ;  /* 0x00000000000f7919 */ /* 0x001e240000002100 */
.L_x_11288:
[----:B0-----:R-:W-:Y:S05]  /*7080*/  BSYNC B0 ;  /* 0x0000000000007941 */ /* 0x001fea0003800000 */
.L_x_11286:
[----:B------:R-:W-:-:S13]  /*7090*/  ISETP.GE.AND P0, PT, R15, c[0x0][0x16c], PT ;  /* 0x00005b000f007a0c */ /* 0x000fda0003f06270 */
[----:B------:R-:W-:Y:S05]  /*70a0*/  @P0 EXIT ;  /* 0x000000000000094d */ /* 0x000fea0003800000 */
[C---:B------:R-:W-:Y:S02]  /*70b0*/  IMAD R0, R102.reuse, c[0x0][0x2a8], RZ ;  /* 0x0000aa0066007a24 */ /* 0x040fe400078e02ff */
[----:B------:R-:W-:Y:S02]  /*70c0*/  IMAD R102, R102, c[0x0][0x288], RZ ;  /* 0x0000a20066667a24 */ /* 0x000fe400078e02ff */
[----:B------:R-:W-:-:S04]  /*70d0*/  IMAD.WIDE.U32 R6, R103, c[0x0][0x2a8], RZ ;  /* 0x0000aa0067067a25 */ /* 0x000fc800078e00ff */
[C---:B------:R-:W-:Y:S02]  /*70e0*/  IMAD R23, R103.reuse, c[0x0][0x2ac], R0 ;  /* 0x0000ab0067177a24 */ /* 0x040fe400078e0200 */
[C---:B------:R-:W-:Y:S02]  /*70f0*/  IMAD R21, R103.reuse, c[0x0][0x28c], R102 ;  /* 0x0000a30067157a24 */ /* 0x040fe400078e0266 */
[----:B------:R-:W-:Y:S01]  /*7100*/  IMAD.WIDE.U32 R8, R103, c[0x0][0x288], RZ ;  /* 0x0000a20067087a25 */ /* 0x000fe200078e00ff */
[----:B------:R-:W-:-:S04]  /*7110*/  IADD3 R23, R7, R23, RZ ;  /* 0x0000001707177210 */ /* 0x000fc80007ffe0ff */
[----:B------:R-:W-:Y:S02]  /*7120*/  IADD3 R21, R9, R21, RZ ;  /* 0x0000001509157210 */ /* 0x000fe40007ffe0ff */
.L_x_11289:
[----:B0-----:R-:W0:Y:S01]  /*7130*/  LDS.64 R16, [R15.X8+0x35d0] ;  /* 0x0035d0000f107984 */ /* 0x001e220000008a00 */
[----:B------:R-:W-:Y:S01]  /*7140*/  SHF.R.S32.HI R0, RZ, 0x1f, R15 ;  /* 0x0000001fff007819 */ /* 0x000fe2000001140f */
[----:B------:R-:W-:Y:S01]  /*7150*/  YIELD ;  /* 0x0000000000007946 */ /* 0x000fe20003800000 */
[----:B------:R-:W-:Y:S01]  /*7160*/  MOV R2, R8 ;  /* 0x0000000800027202 */ /* 0x000fe20000000f00 */
[----:B------:R1:W2:Y:S01]  /*7170*/  LDS.64 R18, [R15.X8+0x3dd0] ;  /* 0x003dd0000f127984 */ /* 0x0002a20000008a00 */
        /* <DEDUP_REMOVED lines=10> */
[C---:B------:R-:W-:Y:S01]  /*7220*/  IMAD R5, R15.reuse, c[0x0][0x2b4], R0 ;  /* 0x0000ad000f057a24 */ /* 0x040fe200078e0200 */
[----:B-1----:R-:W-:Y:S02]  /*7230*/  IADD3 R15, R15, c[0x0][0x0], RZ ;  /* 0x000000000f0f7a10 */ /* 0x002fe40007ffe0ff */
[----:B------:R-:W-:Y:S02]  /*7240*/  LEA.HI.X R3, R10, c[0x0][0x314], R3, 0x3, P0 ;  /* 0x0000c5000a037a11 */ /* 0x000fe400000f1c03 */
[----:B------:R-:W-:Y:S02]  /*7250*/  ISETP.GE.AND P0, PT, R15, c[0x0][0x16c], PT ;  /* 0x00005b000f007a0c */ /* 0x000fe40003f06270 */
[----:B------:R-:W-:Y:S02]  /*7260*/  LEA R4, P1, R12, c[0x0][0x318], 0x3 ;  /* 0x0000c6000c047a11 */ /* 0x000fe400078218ff */
[----:B------:R-:W-:-:S04]  /*7270*/  IADD3 R5, R13, R5, RZ ;  /* 0x000000050d057210 */ /* 0x000fc80007ffe0ff */
[----:B------:R-:W-:Y:S01]  /*7280*/  LEA.HI.X R5, R12, c[0x0][0x31c], R5, 0x3, P1 ;  /* 0x0000c7000c057a11 */ /* 0x000fe200008f1c05 */
[----:B0-----:R0:W-:Y:S04]  /*7290*/  RED.E.ADD.F32.FTZ.RN.STRONG.GPU [R2.64], R16 ;  /* 0x000000100200798e */ /* 0x0011e8000c10e786 */
[----:B------:R0:W-:Y:S04]  /*72a0*/  RED.E.ADD.F32.FTZ.RN.STRONG.GPU [R2.64+0x4], R17 ;  /* 0x000004110200798e */ /* 0x0001e8000c10e786 */
[----:B--2---:R0:W-:Y:S04]  /*72b0*/  RED.E.ADD.F32.FTZ.RN.STRONG.GPU [R4.64], R18 ;  /* 0x000000120400798e */ /* 0x0041e8000c10e786 */
[----:B------:R0:W-:Y:S01]  /*72c0*/  RED.E.ADD.F32.FTZ.RN.STRONG.GPU [R4.64+0x4], R19 ;  /* 0x000004130400798e */ /* 0x0001e2000c10e786 */
[----:B------:R-:W-:Y:S05]  /*72d0*/  @!P0 BRA `(.L_x_11289) ;  /* 0xfffffe5000008947 */ /* 0x000fea000383ffff */
[----:B------:R-:W-:Y:S05]  /*72e0*/  EXIT ;  /* 0x000000000000794d */ /* 0x000fea0003800000 */
.L_x_11290:
        /* <DEDUP_REMOVED lines=9> */
.L_x_14727:


//--------------------- .text._Z25selective_scan_bwd_kernelI32Selective_Scan_bwd_kernel_traitsILi32ELi8ELb0ELb0ELb1ELb0ELb1EfN3c107complexIfEEEEv12SSMParamsBwd --------------------------
	.section	.text._Z25selective_scan_bwd_kernelI32Selective_Scan_bwd_kernel_traitsILi32ELi8ELb0ELb0ELb1ELb0ELb1EfN3c107complexIfEEEEv12SSMParamsBwd,"ax",@progbits
	.sectioninfo	@"SHI_REGISTERS=208"
	.align	128
        .global         _Z25selective_scan_bwd_kernelI32Selective_Scan_bwd_kernel_traitsILi32ELi8ELb0ELb0ELb1ELb0ELb1EfN3c107complexIfEEEEv12SSMParamsBwd
        .type           _Z25selective_scan_bwd_kernelI32Selective_Scan_bwd_kernel_traitsILi32ELi8ELb0ELb0ELb1ELb0ELb1EfN3c107complexIfEEEEv12SSMParamsBwd,@function
        .size           _Z25selective_scan_bwd_kernelI32Selective_Scan_bwd_kernel_traitsILi32ELi8ELb0ELb0ELb1ELb0ELb1EfN3c107complexIfEEEEv12SSMParamsBwd,(.L_x_14728 - _Z25selective_scan_bwd_kernelI32Selective_Scan_bwd_kernel_traitsILi32ELi8ELb0ELb0ELb1ELb0ELb1EfN3c107complexIfEEEEv12SSMParamsBwd)
        .other          _Z25selective_scan_bwd_kernelI32Selective_Scan_bwd_kernel_traitsILi32ELi8ELb0ELb0ELb1ELb0ELb1EfN3c107complexIfEEEEv12SSMParamsBwd,@"STO_CUDA_ENTRY STV_DEFAULT"
_Z25selective_scan_bwd_kernelI32Selective_Scan_bwd_kernel_traitsILi32ELi8ELb0ELb0ELb1ELb0ELb1EfN3c107complexIfEEEEv12SSMParamsBwd:
.text._Z25selective_scan_bwd_kernelI32Selective_Scan_bwd_kernel_traitsILi32ELi8ELb0ELb0ELb1ELb0ELb1EfN3c107complexIfEEEEv12SSMParamsBwd:
        /* <DEDUP_REMOVED lines=16> */
[----:B------:R-:W-:Y:S02]  /*0100*/  @P1 LEA.HI.X R5, R83, c[0x0][0x254], R82, 0x2, P3 ;  /* 0x0000950053051a11 */ /* 0x000fe400018f1452 */
[----:B-1----:R-:W-:Y:S01]  /*0110*/  IADD3 R6, R0, 0xffffffe, RZ ;  /* 0x0ffffffe00067810 */ /* 0x002fe20007ffe0ff */
[----:B------:R0:W5:Y:S03]  /*0120*/  @P0 LDG.E R81, [R2.64] ;  /* 0x0000000602510981 */ /* 0x000166000c1e1900 */
[----:B------:R1:W3:Y:S01]  /*0130*/  F2I.FTZ.U32.TRUNC.NTZ R7, R6 ;  /* 0x0000000600077305 */ /* 0x0002e2000021f000 */
[----:B------:R4:W5:Y:S01]  /*0140*/  @P1 LDG.E R80, [R4.64] ;  /* 0x0000000604501981 */ /* 0x000962000c1e1900 */
[----:B--2---:R-:W-:Y:S01]  /*0150*/  SHF.R.S32.HI R78, RZ, 0x1f, R79 ;  /* 0x0000001fff4e7819 */ /* 0x004fe2000001144f */
[----:B------:R-:W-:Y:S01]  /*0160*/  HFMA2.MMA R76, -RZ, RZ, 0, 0 ;  /* 0x00000000ff4c7435 */ /* 0x000fe200000001ff */
[----:B------:R-:W-:-:S02]  /*0170*/  MOV R12, c[0x0][0x174] ;  /* 0x00005d00000c7a02 */ /* 0x000fc40000000f00 */
[----:B------:R-:W-:Y:S01]  /*0180*/  MOV R74, RZ ;  /* 0x000000ff004a7202 */ /* 0x000fe20000000f00 */
[C---:B------:R-:W-:Y:S01]  /*0190*/  IMAD R10, R78.reuse, c[0x0][0x1b0], RZ ;  /* 0x00006c004e0a7a24 */ /* 0x040fe200078e02ff */
[----:B0-----:R-:W-:Y:S01]  /*01a0*/  IABS R2, R83 ;  /* 0x0000005300027213 */ /* 0x001fe20000000000 */
[----:B-1----:R-:W-:Y:S01]  /*01b0*/  HFMA2.MMA R6, -RZ, RZ, 0, 0 ;  /* 0x00000000ff067435 */ /* 0x002fe200000001ff */
[----:B----4-:R-:W-:Y:S02]  /*01c0*/  IMAD R4, R78, c[0x0][0x1d0], RZ ;  /* 0x000074004e047a24 */ /* 0x010fe400078e02ff */
[----:B------:R-:W-:Y:S02]  /*01d0*/  IMAD R15, R79, c[0x0][0x1b4], R10 ;  /* 0x00006d004f0f7a24 */ /* 0x000fe400078e020a */
[----:B------:R-:W-:Y:S01]  /*01e0*/  IMAD R10, R82, c[0x0][0x280], RZ ;  /* 0x0000a000520a7a24 */ /* 0x000fe200078e02ff */
[----:B---3--:R-:W-:-:S03]  /*01f0*/  IADD3 R8, RZ, -R7, RZ ;  /* 0x80000007ff087210 */ /* 0x008fc60007ffe0ff */
[----:B------:R-:W-:Y:S02]  /*0200*/  IMAD R10, R83, c[0x0][0x284], R10 ;  /* 0x0000a100530a7a24 */ /* 0x000fe400078e020a */
[----:B------:R-:W-:-:S04]  /*0210*/  IMAD R3, R8, R11, RZ ;  /* 0x0000000b08037224 */ /* 0x000fc800078e02ff */
        /* <DEDUP_REMOVED lines=32> */
[----:B------:R-:W-:Y:S01]  /*0420*/  IMAD R0, R82, c[0x0][0x1e8], RZ ;  /* 0x00007a0052007a24 */ /* 0x000fe200078e02ff */
[----:B------:R-:W-:Y:S01]  /*0430*/  @!P2 IADD3 R77, -R77, RZ, RZ ;  /* 0x000000ff4d4da210 */ /* 0x000fe20007ffe1ff */
[----:B------:R-:W-:Y:S01]  /*0440*/  IMAD.WIDE.U32 R2, R83, c[0x0][0x1e8], R4 ;  /* 0x00007a0053027a25 */ /* 0x000fe200078e0004 */
[----:B------:R-:W-:-:S02]  /*0450*/  @!P1 LOP3.LUT R77, RZ, c[0x0][0x178], RZ, 0x33, !PT ;  /* 0x00005e00ff4d9a12 */ /* 0x000fc400078e33ff */
[----:B------:R-:W-:Y:S01]  /*0460*/  ISETP.GE.AND P3, PT, R12, 0x1, PT ;  /* 0x000000010c00780c */ /* 0x000fe20003f66270 */
[----:B------:R-:W-:Y:S01]  /*0470*/  IMAD R0, R83, c[0x0][0x1ec], R0 ;  /* 0x00007b0053007a24 */ /* 0x000fe200078e0200 */
[----:B------:R-:W-:Y:S01]  /*0480*/  IADD3 R71, P0, R11, R2, RZ ;  /* 0x000000020b477210 */ /* 0x000fe20007f1e0ff */
[----:B------:R-:W-:Y:S01]  /*0490*/  IMAD.WIDE.U32 R4, R83, c[0x0][0x280], R6 ;  /* 0x0000a00053047a25 */ /* 0x000fe200078e0006 */
[----:B------:R-:W-:Y:S02]  /*04a0*/  SHF.R.S32.HI R192, RZ, 0x1f, R77 ;  /* 0x0000001fffc07819 */ /* 0x000fe4000001144d */
[----:B------:R-:W-:Y:S01]  /*04b0*/  IADD3.X R2, R13, R3, R0, P0, !PT ;  /* 0x000000030d027210 */ /* 0x000fe200007fe400 */
[----:B------:R-:W-:Y:S01]  /*04c0*/  IMAD.WIDE.U32 R8, R77, c[0x0][0x1c8], R8 ;  /* 0x000072004d087a25 */ /* 0x000fe200078e0008 */
[----:B------:R-:W-:Y:S02]  /*04d0*/  LEA R75, P0, R68, c[0x0][0x240], 0x2 ;  /* 0x00009000444b7a11 */ /* 0x000fe400078010ff */
[----:B------:R-:W-:Y:S01]  /*04e0*/  IADD3 R11, P2, R11, R4, RZ ;  /* 0x000000040b0b7210 */ /* 0x000fe20007f5e0ff */
[----:B------:R-:W-:Y:S01]  /*04f0*/  IMAD R0, R192, c[0x0][0x1c8], RZ ;  /* 0x00007200c0007a24 */ /* 0x000fe200078e02ff */
[----:B------:R-:W-:-:S02]  /*0500*/  LEA.HI.X R68, R68, c[0x0][0x244], R15, 0x2, P0 ;  /* 0x0000910044447a11 */ /* 0x000fc400000f140f */
[----:B------:R-:W-:Y:S02]  /*0510*/  ISETP.NE.U32.AND P0, PT, RZ, c[0x0][0x260], PT ;  /* 0x00009800ff007a0c */ /* 0x000fe40003f05070 */
[----:B------:R-:W-:Y:S02]  /*0520*/  LEA R73, P1, R71, c[0x0][0x248], 0x2 ;  /* 0x0000920047497a11 */ /* 0x000fe400078210ff */
[----:B------:R-:W-:Y:S02]  /*0530*/  ISETP.NE.AND.EX P0, PT, RZ, c[0x0][0x264], PT, P0 ;  /* 0x00009900ff007a0c */ /* 0x000fe40003f05300 */
[----:B------:R-:W-:Y:S01]  /*0540*/  IADD3.X R66, R13, R5, R10, P2, !PT ;  /* 0x000000050d427210 */ /* 0x000fe200017fe40a */
[----:B------:R-:W-:Y:S01]  /*0550*/  IMAD R5, R77, c[0x0][0x1cc], R0 ;  /* 0x000073004d057a24 */ /* 0x000fe200078e0200 */
[----:B------:R-:W-:Y:S02]  /*0560*/  LEA.HI.X R71, R71, c[0x0][0x24c], R2, 0x2, P1 ;  /* 0x0000930047477a11 */ /* 0x000fe400008f1402 */
[----:B------:R-:W-:-:S02]  /*0570*/  ISETP.NE.U32.AND P1, PT, RZ, c[0x0][0x328], PT ;  /* 0x0000ca00ff007a0c */ /* 0x000fc40003f25070 */
[----:B------:R-:W-:Y:S02]  /*0580*/  ISETP.NE.U32.AND P2, PT, RZ, c[0x0][0x348], PT ;  /* 0x0000d200ff007a0c */ /* 0x000fe40003f45070 */
[----:B------:R-:W-:Y:S02]  /*0590*/  ISETP.NE.AND.EX P1, PT, RZ, c[0x0][0x32c], PT, P1 ;  /* 0x0000cb00ff007a0c */ /* 0x000fe40003f25310 */
[----:B------:R-:W-:Y:S01]  /*05a0*/  ISETP.NE.AND.EX P2, PT, RZ, c[0x0][0x34c], PT, P2 ;  /* 0x0000d300ff007a0c */ /* 0x000fe20003f45320 */
[----:B------:R-:W-:Y:S01]  /*05b0*/  @P0 IMAD R0, R79, c[0x0][0x164], R83 ;  /* 0x000059004f000a24 */ /* 0x000fe200078e0253 */
[----:B------:R-:W-:Y:S02]  /*05c0*/  LEA R3, R12, 0xfffffe00, 0x9 ;  /* 0xfffffe000c037811 */ /* 0x000fe400078e48ff */
[----:B------:R-:W-:Y:S01]  /*05d0*/  LEA R69, P4, R11, c[0x0][0x308], 0x2 ;  /* 0x0000c2000b457a11 */ /* 0x000fe200078810ff */
[----:B------:R-:W-:Y:S01]  /*05e0*/  @P0 IMAD R0, R0, c[0x0][0x174], RZ ;  /* 0x00005d0000000a24 */ /* 0x000fe200078e02ff */
[----:B------:R-:W-:-:S02]  /*05f0*/  IADD3 R63, P5, R3, R8, RZ ;  /* 0x00000008033f7210 */ /* 0x000fc40007fbe0ff */
[----:B------:R-:W-:Y:S01]  /*0600*/  IADD3 R2, R9, R5, RZ ;  /* 0x0000000509027210 */ /* 0x000fe20007ffe0ff */
[----:B------:R-:W-:Y:S01]  /*0610*/  @P0 IMAD R0, R0, c[0x0][0x16c], RZ ;  /* 0x00005b0000000a24 */ /* 0x000fe200078e02ff */
[----:B------:R-:W-:Y:S01]  /*0620*/  LEA.HI.X R66, R11, c[0x0][0x30c], R66, 0x2, P4 ;  /* 0x0000c3000b427a11 */ /* 0x000fe200020f1442 */
[----:B------:R-:W-:Y:S01]  /*0630*/  CS2R R8, SRZ ;  /* 0x0000000000087805 */ /* 0x000fe2000001ff00 */
[----:B------:R-:W-:Y:S01]  /*0640*/  LEA.HI.X.SX32 R2, R3, R2, 0x1, P5 ;  /* 0x0000000203027211 */ /* 0x000fe200028f0eff */
[----:B------:R-:W-:Y:S01]  /*0650*/  CS2R R10, SRZ ;  /* 0x00000000000a7805 */ /* 0x000fe2000001ff00 */
[----:B------:R-:W-:Y:S02]  /*0660*/  @P0 MOV R3, 0x10 ;  /* 0x0000001000030802 */ /* 0x000fe40000000f00 */
[----:B------:R-:W-:Y:S02]  /*0670*/  LEA R65, P6, R63, c[0x0][0x230], 0x2 ;  /* 0x00008c003f417a11 */ /* 0x000fe400078c10ff */
[----:B------:R-:W-:-:S02]  /*0680*/  @P1 LEA R8, P4, R83, c[0x0][0x328], 0x2 ;  /* 0x0000ca0053081a11 */ /* 0x000fc400078810ff */
[----:B------:R-:W-:Y:S02]  /*0690*/  @P2 LEA R10, P5, R83, c[0x0][0x348], 0x2 ;  /* 0x0000d200530a2a11 */ /* 0x000fe400078a10ff */
[----:B------:R-:W-:Y:S01]  /*06a0*/  LEA.HI.X R63, R63, c[0x0][0x234], R2, 0x2, P6 ;  /* 0x00008d003f3f7a11 */ /* 0x000fe200030f1402 */
[----:B------:R-:W-:Y:S01]  /*06b0*/  @P0 IMAD.WIDE R2, R0, R3, c[0x0][0x260] ;  /* 0x0000980000020625 */ /* 0x000fe200078e0203 */
[C-C-:B------:R-:W-:Y:S01]  /*06c0*/  @P1 LEA.HI.X R9, R83.reuse, c[0x0][0x32c], R82.reuse, 0x2, P4 ;  /* 0x0000cb0053091a11 */ /* 0x140fe200020f1452 */
[----:B------:R-:W-:Y:S01]  /*06d0*/  @!P0 CS2R R2, SRZ ;  /* 0x0000000000028805 */ /* 0x000fe2000001ff00 */
        /* <DEDUP_REMOVED lines=12> */
.L_x_11349:
[----:B------:R-:W-:Y:S01]  /*07a0*/  IADD3 R189, -R62, c[0x0][0x174], RZ ;  /* 0x00005d003ebd7a10 */ /* 0x000fe20007ffe1ff */
[----:B------:R-:W-:Y:S01]  /*07b0*/  BAR.SYNC.DEFER_BLOCKING 0x0 ;  /* 0x0000000000007b1d */ /* 0x000fe20000010000 */
[C---:B-1----:R-:W-:Y:S01]  /*07c0*/  LOP3.LUT R17, R64.reuse, 0x20, RZ, 0xfc, !PT ;  /* 0x0000002040117812 */ /* 0x042fe200078efcff */
[----:B------:R-:W-:Y:S01]  /*07d0*/  HFMA2.MMA R0, -RZ, RZ, 0, 0 ;  /* 0x00000000ff007435 */ /* 0x000fe200000001ff */
[----:B0-----:R-:W-:Y:S01]  /*07e0*/  LEA R12, R189, 0xffffff00, 0x8 ;  /* 0xffffff00bd0c7811 */ /* 0x001fe200078e40ff */
[----:B------:R-:W-:Y:S01]  /*07f0*/  HFMA2.MMA R4, -RZ, RZ, 0, 0 ;  /* 0x00000000ff047435 */ /* 0x000fe200000001ff */
[----:B------:R-:W-:Y:S02]  /*0800*/  LOP3.LUT R19, R64, 0x40, RZ, 0xfc, !PT ;  /* 0x0000004040137812 */ /* 0x000fe400078efcff */
[----:B------:R-:W-:Y:S02]  /*0810*/  IADD3 R60, -R12, c[0x0][0x168], RZ ;  /* 0x00005a000c3c7a10 */ /* 0x000fe40007ffe1ff */
[----:B------:R-:W-:-:S02]  /*0820*/  LEA R14, P0, R64, R75, 0x2 ;  /* 0x0000004b400e7211 */ /* 0x000fc400078010ff */
[CC--:B------:R-:W-:Y:S02]  /*0830*/  ISETP.GE.AND P3, PT, R64.reuse, R60.reuse, PT ;  /* 0x0000003c4000720c */ /* 0x0c0fe40003f66270 */
[-C--:B------:R-:W-:Y:S02]  /*0840*/  ISETP.GE.AND P4, PT, R17, R60.reuse, PT ;  /* 0x0000003c1100720c */ /* 0x080fe40003f86270 */
[----:B------:R-:W-:Y:S02]  /*0850*/  ISETP.GE.AND P2, PT, R19, R60, PT ;  /* 0x0000003c1300720c */ /* 0x000fe40003f46270 */
[----:B------:R-:W-:Y:S02]  /*0860*/  MOV R13, RZ ;  /* 0x000000ff000d7202 */ /* 0x000fe40000000f00 */
[C---:B------:R-:W-:Y:S02]  /*0870*/  LOP3.LUT R21, R64.reuse, 0x60, RZ, 0xfc, !PT ;  /* 0x0000006040157812 */ /* 0x040fe400078efcff */
[----:B------:R-:W-:-:S02]  /*0880*/  LEA.HI.X R15, R64, R68, R61, 0x2, P0 ;  /* 0x00000044400f7211 */ /* 0x000fc400000f143d */
[C---:B------:R-:W-:Y:S02]  /*0890*/  LOP3.LUT R23, R64.reuse, 0x80, RZ, 0xfc, !PT ;  /* 0x0000008040177812 */ /* 0x040fe400078efcff */
[C---:B------:R-:W-:Y:S01]  /*08a0*/  LOP3.LUT R85, R64.reuse, 0xa0, RZ, 0xfc, !PT ;  /* 0x000000a040557812 */ /* 0x040fe200078efcff */
[----:B------:R0:W2:Y:S01]  /*08b0*/  @!P3 LDG.E R0, [R14.64] ;  /* 0x000000060e00b981 */ /* 0x0000a2000c1e1900 */
[C---:B------:R-:W-:Y:S02]  /*08c0*/  LOP3.LUT R5, R64.reuse, 0xc0, RZ, 0xfc, !PT ;  /* 0x000000c040057812 */ /* 0x040fe400078efcff */
[-C--:B------:R-:W-:Y:S01]  /*08d0*/  ISETP.GE.AND P1, PT, R21, R60.reuse, PT ;  /* 0x0000003c1500720c */ /* 0x080fe20003f26270 */
[----:B------:R0:W3:Y:S01]  /*08e0*/  @!P4 LDG.E R13, [R14.64+0x80] ;  /* 0x000080060e0dc981 */ /* 0x0000e2000c1e1900 */
[----:B------:R-:W-:Y:S02]  /*08f0*/  LOP3.LUT R7, R64, 0xe0, RZ, 0xfc, !PT ;  /* 0x000000e040077812 */ /* 0x000fe400078efcff */
[-C--:B------:R-:W-:Y:S01]  /*0900*/  ISETP.GE.AND P0, PT, R23, R60.reuse, PT ;  /* 0x0000003c1700720c */ /* 0x080fe20003f06270 */
[----:B------:R0:W4:Y:S01]  /*0910*/  @!P2 LDG.E R4, [R14.64+0x100] ;  /* 0x000100060e04a981 */ /* 0x000122000c1e1900 */
[-C--:B------:R-:W-:Y:S01]  /*0920*/  ISETP.GE.AND P3, PT, R85, R60.reuse, PT ;  /* 0x0000003c5500720c */ /* 0x080fe20003f66270 */
[----:B------:R-:W-:Y:S01]  /*0930*/  HFMA2.MMA R6, -RZ, RZ, 0, 0 ;  /* 0x00000000ff067435 */ /* 0x000fe200000001ff */
[----:B------:R-:W-:-:S02]  /*0940*/  ISETP.GE.AND P4, PT, R5, R60, PT ;  /* 0x0000003c0500720c */ /* 0x000fc40003f86270 */
[----:B------:R-:W-:Y:S01]  /*0950*/  ISETP.GE.AND P2, PT, R7, R60, PT ;  /* 0x0000003c0700720c */ /* 0x000fe20003f46270 */
[----:B------:R-:W-:Y:S01]  /*0960*/  HFMA2.MMA R16, -RZ, RZ, 0, 0 ;  /* 0x00000000ff107435 */ /* 0x000fe200000001ff */
[----:B------:R-:W-:Y:S02]  /*0970*/  MOV R25, RZ ;  /* 0x000000ff00197202 */ /* 0x000fe40000000f00 */
[----:B------:R-:W-:Y:S02]  /*0980*/  MOV R27, RZ ;  /* 0x000000ff001b7202 */ /* 0x000fe40000000f00 */
[----:B------:R-:W-:Y:S01]  /*0990*/  MOV R18, RZ ;  /* 0x000000ff00127202 */ /* 0x000fe20000000f00 */
        /* <DEDUP_REMOVED lines=24> */
[----:B------:R-:W-:Y:S02]  /*0b20*/  SHF.L.U64.HI R50, R64, 0x2, R61 ;  /* 0x0000000240327819 */ /* 0x000fe4000001023d */
[----:B------:R-:W-:Y:S02]  /*0b30*/  IADD3 R14, P0, R73, R52, RZ ;  /* 0x00000034490e7210 */ /* 0x000fe40007f1e0ff */
[----:B------:R-:W-:Y:S02]  /*0b40*/  ISETP.GE.AND P5, PT, R17, R60, PT ;  /* 0x0000003c1100720c */ /* 0x000fe40003fa6270 */
[----:B------:R-:W-:Y:S02]  /*0b50*/  IADD3.X R15, R71, R50, RZ, P0, !PT ;  /* 0x00000032470f7210 */ /* 0x000fe400007fe4ff */
[-C--:B------:R-:W-:Y:S02]  /*0b60*/  ISETP.GE.AND P4, PT, R19, R60.reuse, PT ;  /* 0x0000003c1300720c */ /* 0x080fe40003f86270 */
[----:B------:R-:W-:-:S02]  /*0b70*/  ISETP.GE.AND P3, PT, R21, R60, PT ;  /* 0x0000003c1500720c */ /* 0x000fc40003f66270 */
[-C--:B------:R-:W-:Y:S02]  /*0b80*/  ISETP.GE.AND P2, PT, R23, R60.reuse, PT ;  /* 0x0000003c1700720c */ /* 0x080fe40003f46270 */
[-C--:B------:R-:W-:Y:S02]  /*0b90*/  ISETP.GE.AND P1, PT, R85, R60.reuse, PT ;  /* 0x0000003c5500720c */ /* 0x080fe40003f26270 */
[----:B------:R-:W-:Y:S02]  /*0ba0*/  ISETP.GE.AND P0, PT, R5, R60, PT ;  /* 0x0000003c0500720c */ /* 0x000fe40003f06270 */
[----:B------:R-:W-:Y:S01]  /*0bb0*/  MOV R20, RZ ;  /* 0x000000ff00147202 */ /* 0x000fe20000000f00 */
[----:B--2---:R0:W-:Y:S04]  /*0bc0*/  STS [R59.X4], R0 ;  /* 0x000000003b007388 */ /* 0x0041e80000004800 */
[----:B---3--:R-:W-:Y:S04]  /*0bd0*/  STS [R58.X4+0x80], R13 ;  /* 0x0000800d3a007388 */ /* 0x008fe80000004800 */
[----:B----4-:R1:W-:Y:S04]  /*0be0*/  STS [R57.X4+0x100], R4 ;  /* 0x0001000439007388 */ /* 0x0103e80000004800 */
        /* <DEDUP_REMOVED lines=17> */
[----:B------:R-:W-:Y:S01]  /*0d00*/  MOV R13, RZ ;  /* 0x000000ff000d7202 */ /* 0x000fe20000000f00 */
[----:B--2---:R-:W-:Y:S01]  /*0d10*/  HFMA2.MMA R6, -RZ, RZ, 0, 0 ;  /* 0x00000000ff067435 */ /* 0x004fe200000001ff */
[----:B------:R-:W-:Y:S01]  /*0d20*/  MOV R25, RZ ;  /* 0x000000ff00197202 */ /* 0x000fe20000000f00 */
[----:B---3--:R-:W-:Y:S01]  /*0d30*/  HFMA2.MMA R16, -RZ, RZ, 0, 0 ;  /* 0x00000000ff107435 */ /* 0x008fe200000001ff */
[----:B------:R-:W-:Y:S01]  /*0d40*/  MOV R27, RZ ;  /* 0x000000ff001b7202 */ /* 0x000fe20000000f00 */
[----:B------:R-:W2:Y:S01]  /*0d50*/  @!P6 LDG.E R0, [R14.64] ;  /* 0x000000060e00e981 */ /* 0x000ea2000c1e1900 */
[----:B------:R-:W-:-:S03]  /*0d60*/  ISETP.GE.AND P6, PT, R7, R60, PT ;  /* 0x0000003c0700720c */ /* 0x000fc60003fc6270 */
[----:B------:R-:W3:Y:S04]  /*0d70*/  @!P5 LDG.E R13, [R14.64+0x80] ;  /* 0x000080060e0dd981 */ /* 0x000ee8000c1e1900 */
[----:B------:R-:W3:Y:S04]  /*0d80*/  @!P4 LDG.E R4, [R14.64+0x100] ;  /* 0x000100060e04c981 */ /* 0x000ee8000c1e1900 */
[----:B------:R-:W3:Y:S04]  /*0d90*/  @!P3 LDG.E R25, [R14.64+0x180] ;  /* 0x000180060e19b981 */ /* 0x000ee8000c1e1900 */
[----:B------:R-:W3:Y:S04]  /*0da0*/  @!P2 LDG.E R6, [R14.64+0x200] ;  /* 0x000200060e06a981 */ /* 0x000ee8000c1e1900 */
[----:B------:R-:W3:Y:S04]  /*0db0*/  @!P1 LDG.E R27, [R14.64+0x280] ;  /* 0x000280060e1b9981 */ /* 0x000ee8000c1e1900 */
[----:B------:R-:W3:Y:S04]  /*0dc0*/  @!P0 LDG.E R16, [R14.64+0x300] ;  /* 0x000300060e108981 */ /* 0x000ee8000c1e1900 */
[----:B------:R-:W3:Y:S01]  /*0dd0*/  @!P6 LDG.E R20, [R14.64+0x380] ;  /* 0x000380060e14e981 */ /* 0x000ee2000c1e1900 */
[C---:B------:R-:W-:Y:S01]  /*0de0*/  ISETP.GE.AND P6, PT, R64.reuse, R60, PT ;  /* 0x0000003c4000720c */ /* 0x040fe20003fc6270 */
[----:B----4-:R-:W-:Y:S01]  /*0df0*/  HFMA2.MMA R18, -RZ, RZ, 0, 0 ;  /* 0x00000000ff127435 */ /* 0x010fe200000001ff */
[----:B------:R-:W-:-:S02]  /*0e00*/  LEA R28, P0, R64, R69, 0x2 ;  /* 0x00000045401c7211 */ /* 0x000fc400078010ff */
[----:B------:R-:W-:Y:S02]  /*0e10*/  ISETP.GE.AND P5, PT, R17, R60, PT ;  /* 0x0000003c1100720c */ /* 0x000fe40003fa6270 */
[----:B------:R-:W-:Y:S02]  /*0e20*/  LEA.HI.X R29, R64, R66, R61, 0x2, P0 ;  /* 0x00000042401d7211 */ /* 0x000fe400000f143d */
[-C--:B------:R-:W-:Y:S02]  /*0e30*/  ISETP.GE.AND P4, PT, R19, R60.reuse, PT ;  /* 0x0000003c1300720c */ /* 0x080fe40003f86270 */
[-C--:B------:R-:W-:Y:S02]  /*0e40*/  ISETP.GE.AND P3, PT, R21, R60.reuse, PT ;  /* 0x0000003c1500720c */ /* 0x080fe40003f66270 */
[-C--:B------:R-:W-:Y:S02]  /*0e50*/  ISETP.GE.AND P2, PT, R23, R60.reuse, PT ;  /* 0x0000003c1700720c */ /* 0x080fe40003f46270 */
[----:B------:R-:W-:-:S02]  /*0e60*/  ISETP.GE.AND P1, PT, R85, R60, PT ;  /* 0x0000003c5500720c */ /* 0x000fc40003f26270 */
[----:B------:R-:W-:Y:S02]  /*0e70*/  ISETP.GE.AND P0, PT, R5, R60, PT ;  /* 0x0000003c0500720c */ /* 0x000fe40003f06270 */
[----:B------:R-:W-:Y:S01]  /*0e80*/  MOV R89, RZ ;  /* 0x000000ff00597202 */ /* 0x000fe20000000f00 */
[----:B------:R-:W-:Y:S01]  /*0e90*/  CS2R R90, SRZ ;  /* 0x00000000005a7805 */ /* 0x000fe2000001ff00 */
[----:B------:R-:W-:Y:S01]  /*0ea0*/  CS2R R92, SRZ ;  /* 0x00000000005c7805 */ /* 0x000fe2000001ff00 */
[----:B--2---:R0:W-:Y:S04]  /*0eb0*/  STS [R59.X4], R0 ;  /* 0x000000003b007388 */ /* 0x0041e80000004800 */
[----:B---3--:R-:W-:Y:S04]  /*0ec0*/  STS [R58.X4+0x80], R13 ;  /* 0x0000800d3a007388 */ /* 0x008fe80000004800 */
        /* <DEDUP_REMOVED lines=18> */
[----:B------:R-:W-:Y:S02]  /*0ff0*/  MOV R4, RZ ;  /* 0x000000ff00047202 */ /* 0x000fe40000000f00 */
[----:B--2---:R-:W-:Y:S01]  /*1000*/  MOV R20, RZ ;  /* 0x000000ff00147202 */ /* 0x004fe20000000f00 */
        /* <DEDUP_REMOVED lines=17> */
[----:B------:R-:W-:Y:S01]  /*1120*/  @!P0 MOV R29, R13 ;  /* 0x0000000d001d8202 */ /* 0x000fe20000000f00 */
[----:B------:R-:W-:Y:S01]  /*1130*/  IMAD R95, R79, c[0x0][0x204], R22 ;  /* 0x000081004f5f7a24 */ /* 0x000fe200078e0216 */
[----:B------:R-:W-:Y:S01]  /*1140*/  IADD3 R15, R15, R31, RZ ;  /* 0x0000001f0f0f7210 */ /* 0x000fe20007ffe0ff */
[----:B------:R-:W-:Y:S01]  /*1150*/  @!P0 IMAD.WIDE.U32 R24, R79, c[0x0][0x1f0], R12 ;  /* 0x00007c004f188a25 */ /* 0x000fe200078e000c */
[----:B------:R-:W-:-:S02]  /*1160*/  IADD3 R32, R62, -c[0x0][0x174], RZ ;  /* 0x80005d003e207a10 */ /* 0x000fc40007ffe0ff */
[----:B------:R-:W-:Y:S01]  /*1170*/  IADD3 R87, R27, R95, RZ ;  /* 0x0000005f1b577210 */ /* 0x000fe20007ffe0ff */
[----:B------:R-:W-:Y:S01]  /*1180*/  @!P0 IMAD.WIDE.U32 R28, R79, c[0x0][0x200], R28 ;  /* 0x000080004f1c8a25 */ /* 0x000fe200078e001c */
[----:B------:R-:W-:Y:S02]  /*1190*/  MOV R86, R26 ;  /* 0x0000001a00567202 */ /* 0x000fe40000000f00 */
[----:B------:R-:W-:Y:S01]  /*11a0*/  @!P0 IADD3 R25, R31, R25, RZ ;  /* 0x000000191f198210 */ /* 0x000fe20007ffe0ff */
[----:B------:R-:W-:Y:S01]  /*11b0*/  IMAD R16, R82, c[0x0][0x1f8], RZ ;  /* 0x00007e0052107a24 */ /* 0x000fe200078e02ff */
[----:B------:R-:W-:Y:S01]  /*11c0*/  @!P0 IADD3 R29, R95, R29, RZ ;  /* 0x0000001d5f1d8210 */ /* 0x000fe20007ffe0ff */
[----:B------:R-:W-:Y:S02]  /*11d0*/  IMAD R32, R32, -0x100, RZ ;  /* 0xffffff0020207824 */ /* 0x000fe400078e02ff */
[----:B------:R-:W-:-:S04]  /*11e0*/  IMAD.WIDE.U32 R26, R83, c[0x0][0x1f8], R14 ;  /* 0x00007e00531a7a25 */ /* 0x000fc800078e000e */
[----:B------:R-:W-:Y:S02]  /*11f0*/  IMAD R22, R82, c[0x0][0x208], RZ ;  /* 0x0000820052167a24 */ /* 0x000fe400078e02ff */
[C---:B------:R-:W-:Y:S01]  /*1200*/  IMAD.WIDE.U32 R86, R83.reuse, c[0x0][0x208], R86 ;  /* 0x0000820053567a25 */ /* 0x040fe200078e0056 */
[----:B------:R-:W-:Y:S02]  /*1210*/  SHF.R.S32.HI R31, RZ, 0x1f, R32 ;  /* 0x0000001fff1f7819 */ /* 0x000fe40000011420 */
[C---:B------:R-:W-:Y:S01]  /*1220*/  IADD3 R30, P1, R32.reuse, R26, RZ ;  /* 0x0000001a201e7210 */ /* 0x040fe20007f3e0ff */
[C---:B------:R-:W-:Y:S02]  /*1230*/  IMAD R97, R83.reuse, c[0x0][0x1fc], R16 ;  /* 0x00007f0053617a24 */ /* 0x040fe400078e0210 */
[----:B------:R-:W-:Y:S01]  /*1240*/  @!P0 IMAD.WIDE.U32 R14, R83, c[0x0][0x1f8], R24 ;  /* 0x00007e00530e8a25 */ /* 0x000fe200078e0018 */
[----:B------:R-:W-:-:S03]  /*1250*/  IADD3 R16, P2, R32, R86, RZ ;  /* 0x0000005620107210 */ /* 0x000fc60007f5e0ff */
[C---:B------:R-:W-:Y:S02]  /*1260*/  IMAD R84, R83.reuse, c[0x0][0x20c], R22 ;  /* 0x0000830053547a24 */ /* 0x040fe400078e0216 */
[----:B------:R-:W-:Y:S01]  /*1270*/  @!P0 IMAD.WIDE.U32 R24, R83, c[0x0][0x208], R28 ;  /* 0x0000820053188a25 */ /* 0x000fe200078e001c */
[C---:B------:R-:W-:Y:S02]  /*1280*/  IADD3.X R27, R31.reuse, R97, R27, P1, !PT ;  /* 0x000000611f1b7210 */ /* 0x040fe40000ffe41b */
[C---:B------:R-:W-:Y:S02]  /*1290*/  @!P0 IADD3 R86, P1, R64.reuse, R14, RZ ;  /* 0x0000000e40568210 */ /* 0x040fe40007f3e0ff */
[----:B------:R-:W-:Y:S02]  /*12a0*/  IADD3.X R87, R31, R84, R87, P2, !PT ;  /* 0x000000541f577210 */ /* 0x000fe400017fe457 */
[C---:B------:R-:W-:Y:S02]  /*12b0*/  @!P0 IADD3 R22, P3, R64.reuse, R24, RZ ;  /* 0x0000001840168210 */ /* 0x040fe40007f7e0ff */
[----:B------:R-:W-:-:S02]  /*12c0*/  LEA R29, P4, R64, c[0x0][0x258], 0x2 ;  /* 0x00009600401d7a11 */ /* 0x000fc400078810ff */
[C---:B------:R-:W-:Y:S02]  /*12d0*/  LEA R95, P2, R64.reuse, c[0x0][0x268], 0x2 ;  /* 0x00009a00405f7a11 */ /* 0x040fe400078410ff */
[C---:B------:R-:W-:Y:S02]  /*12e0*/  @!P0 IADD3.X R97, R61.reuse, R15, R97, P1, !PT ;  /* 0x0000000f3d618210 */ /* 0x040fe40000ffe461 */
[----:B------:R-:W-:Y:S02]  /*12f0*/  @!P0 IADD3.X R25, R61, R25, R84, P3, !PT ;  /* 0x000000193d198210 */ /* 0x000fe40001ffe454 */
        /* <DEDUP_REMOVED lines=10> */
[-C--:B------:R-:W-:Y:S01]  /*13a0*/  ISETP.GE.AND P6, PT, R17, R60.reuse, PT ;  /* 0x0000003c1100720c */ /* 0x080fe20003fc6270 */
[----:B------:R-:W-:Y:S01]  /*13b0*/  HFMA2.MMA R16, -RZ, RZ, 0, 0 ;  /* 0x00000000ff107435 */ /* 0x000fe200000001ff */
[----:B------:R-:W-:Y:S02]  /*13c0*/  MOV R87, RZ ;  /* 0x000000ff00577202 */ /* 0x000fe40000000f00 */
[-C--:B------:R-:W-:Y:S02]  /*13d0*/  ISETP.GE.AND P1, PT, R19, R60.reuse, PT ;  /* 0x0000003c1300720c */ /* 0x080fe40003f26270 */
[-C--:B------:R-:W-:Y:S02]  /*13e0*/  ISETP.GE.AND P2, PT, R21, R60.reuse, PT ;  /* 0x0000003c1500720c */ /* 0x080fe40003f46270 */
[----:B------:R-:W-:-:S02]  /*13f0*/  ISETP.GE.AND P3, PT, R23, R60, PT ;  /* 0x0000003c1700720c */ /* 0x000fc40003f66270 */
[-C--:B------:R-:W-:Y:S02]  /*1400*/  ISETP.GE.AND P4, PT, R85, R60.reuse, PT ;  /* 0x0000003c5500720c */ /* 0x080fe40003f86270 */
[----:B------:R-:W-:Y:S01]  /*1410*/  ISETP.GE.AND P5, PT, R5, R60, PT ;  /* 0x0000003c0500720c */ /* 0x000fe20003fa6270 */
        /* <DEDUP_REMOVED lines=18> */
[----:B0-----:R-:W-:Y:S01]  /*1540*/  HFMA2.MMA R20, -RZ, RZ, 0, 0 ;  /* 0x00000000ff147435 */ /* 0x001fe200000001ff */
        /* <DEDUP_REMOVED lines=11> */
[----:B------:R-:W-:Y:S01]  /*1600*/  HFMA2.MMA R95, -RZ, RZ, 0, 0 ;  /* 0x00000000ff5f7435 */ /* 0x000fe200000001ff */
[----:B------:R-:W-:Y:S01]  /*1610*/  MOV R96, RZ ;  /* 0x000000ff00607202 */ /* 0x000fe20000000f00 */
[----:B0-----:R-:W-:Y:S01]  /*1620*/  HFMA2.MMA R27, -RZ, RZ, 0, 0 ;  /* 0x00000000ff1b7435 */ /* 0x001fe200000001ff */
[----:B------:R-:W-:Y:S01]  /*1630*/  MOV R26, RZ ;  /* 0x000000ff001a7202 */ /* 0x000fe20000000f00 */
        /* <DEDUP_REMOVED lines=13> */
[----:B------:R-:W-:Y:S04]  /*1710*/  LDS R89, [R48.X4+0x10] ;  /* 0x0000100030597984 */ /* 0x000fe80000004800 */
[----:B------:R-:W2:Y:S04]  /*1720*/  LDS R88, [R48.X4+0x14] ;  /* 0x0000140030587984 */ /* 0x000ea80000004800 */
[----:B------:R-:W2:Y:S04]  /*1730*/  LDS R93, [R48.X4+0x18] ;  /* 0x00001800305d7984 */ /* 0x000ea80000004800 */
        /* <DEDUP_REMOVED lines=15> */
[----:B---3--:R-:W-:-:S07]  /*1830*/  FMUL.FTZ R100, R20, -1.4426950216293334961 ;  /* 0xbfb8aa3b14647820 */ /* 0x008fce0000410000 */
[----:B------:R-:W3:Y:S01]  /*1840*/  MUFU.EX2 R101, R100 ;  /* 0x0000006400657308 */ /* 0x000ee20000000800 */
[----:B0-----:R-:W-:Y:S02]  /*1850*/  FMUL.FTZ R25, R16, -1.4426950216293334961 ;  /* 0xbfb8aa3b10197820 */ /* 0x001fe40000410000 */
[----:B-1----:R-:W-:Y:S02]  /*1860*/  FMUL.FTZ R28, R88, -1.4426950216293334961 ;  /* 0xbfb8aa3b581c7820 */ /* 0x002fe40000410000 */
[----:B--2---:R-:W-:Y:S02]  /*1870*/  FADD.FTZ R99, R99, 1 ;  /* 0x3f80000063637421 */ /* 0x004fe40000010000 */
[----:B------:R-:W-:Y:S02]  /*1880*/  FMUL.FTZ R102, R89, -1.4426950216293334961 ;  /* 0xbfb8aa3b59667820 */ /* 0x000fe40000410000 */
[----:B------:R-:W-:Y:S01]  /*1890*/  MUFU.RCP R100, R99 ;  /* 0x0000006300647308 */ /* 0x000fe20000001000 */
[----:B------:R-:W-:-:S02]  /*18a0*/  FMUL.FTZ R24, R91, -1.4426950216293334961 ;  /* 0xbfb8aa3b5b187820 */ /* 0x000fc40000410000 */
[----:B------:R-:W-:-:S05]  /*18b0*/  FMUL.FTZ R103, R93, -1.4426950216293334961 ;  /* 0xbfb8aa3b5d677820 */ /* 0x000fca0000410000 */
[----:B------:R3:W-:Y:S01]  /*18c0*/  MUFU.EX2 R29, R28 ;  /* 0x0000001c001d7308 */ /* 0x0007e20000000800 */
[----:B------:R-:W-:-:S07]  /*18d0*/  FMUL.FTZ R105, R94, -1.4426950216293334961 ;  /* 0xbfb8aa3b5e697820 */ /* 0x000fce0000410000 */
[----:B------:R-:W0:Y:S01]  /*18e0*/  MUFU.EX2 R25, R25 ;  /* 0x0000001900197308 */ /* 0x000e220000000800 */
[----:B---3--:R-:W-:-:S07]  /*18f0*/  FADD.FTZ R28, R101, 1 ;  /* 0x3f800000651c7421 */ /* 0x008fce0000010000 */
[----:B------:R-:W-:Y:S08]  /*1900*/  MUFU.EX2 R104, R102 ;  /* 0x0000006600687308 */ /* 0x000ff00000000800 */
        /* <DEDUP_REMOVED lines=8> */
[----:B------:R-:W-:Y:S01]  /*1990*/  MUFU.RCP R97, R25 ;  /* 0x0000001900617308 */ /* 0x000fe20000001000 */
[----:B0-----:R-:W-:Y:S02]  /*19a0*/  FADD.FTZ R107, R107, 1 ;  /* 0x3f8000006b6b7421 */ /* 0x001fe40000010000 */
[----:B------:R-:W-:-:S05]  /*19b0*/  FADD.FTZ R104, R104, 1 ;  /* 0x3f80000068687421 */ /* 0x000fca0000010000 */
[----:B------:R0:W-:Y:S08]  /*19c0*/  MUFU.RCP R98, R24 ;  /* 0x0000001800627308 */ /* 0x0001f00000001000 */
[----:B------:R-:W-:Y:S01]  /*19d0*/  MUFU.RCP R105, R29 ;  /* 0x0000001d00697308 */ /* 0x000fe20000001000 */
[----:B0-----:R-:W-:-:S07]  /*19e0*/  FADD.FTZ R24, -R100, 1 ;  /* 0x3f80000064187421 */ /* 0x001fce0000010100 */
[----:B------:R-:W-:Y:S08]  /*19f0*/  MUFU.RCP R106, R106 ;  /* 0x0000006a006a7308 */ /* 0x000ff00000001000 */
[----:B------:R-:W0:Y:S08]  /*1a00*/  MUFU.RCP R111, R107 ;  /* 0x0000006b006f7308 */ /* 0x000e300000001000 */
[----:B------:R-:W1:Y:S01]  /*1a10*/  MUFU.RCP R104, R104 ;  /* 0x0000006800687308 */ /* 0x000e620000001000 */
[----:B0-----:R-:W-:-:S04]  /*1a20*/  FADD.FTZ R109, -R111, 1 ;  /* 0x3f8000006f6d7421 */ /* 0x001fc80000010100 */
[----:B------:R-:W-:Y:S01]  /*1a30*/  FFMA.FTZ R113, R94, R109, 1 ;  /* 0x3f8000005e717423 */ /* 0x000fe2000001006d */
[----:B------:R-:W-:Y:S01]  /*1a40*/  ISETP.NE.AND P6, PT, R72, RZ, PT ;  /* 0x000000ff4800720c */ /* 0x000fe20003fc5270 */
[----:B----4-:R-:W-:Y:S04]  /*1a50*/  STS [R59.X4], R90 ;  /* 0x0000005a3b007388 */ /* 0x010fe80000004800 */
[----:B------:R-:W-:Y:S04]  /*1a60*/  STS [R58.X4+0x80], R15 ;  /* 0x0000800f3a007388 */ /* 0x000fe80000004800 */
[----:B------:R-:W-:Y:S04]  /*1a70*/  STS [R57.X4+0x100], R14 ;  /* 0x0001000e39007388 */ /* 0x000fe80000004800 */
[----:B------:R0:W-:Y:S04]  /*1a80*/  STS [R56.X4+0x180], R27 ;  /* 0x0001801b38007388 */ /* 0x0001e80000004800 */
[----:B------:R2:W-:Y:S04]  /*1a90*/  STS [R55.X4+0x200], R26 ;  /* 0x0002001a37007388 */ /* 0x0005e80000004800 */
[----:B------:R-:W-:Y:S04]  /*1aa0*/  STS [R54.X4+0x280], R95 ;  /* 0x0002805f36007388 */ /* 0x000fe80000004800 */
[----:B------:R-:W-:Y:S04]  /*1ab0*/  STS [R53.X4+0x300], R92 ;  /* 0x0003005c35007388 */ /* 0x000fe80000004800 */
[----:B------:R-:W-:Y:S01]  /*1ac0*/  STS [R51.X4+0x380], R96 ;  /* 0x0003806033007388 */ /* 0x000fe20000004800 */
[----:B------:R-:W-:-:S06]  /*1ad0*/  NOP ;  /* 0x0000000000007918 */ /* 0x000fcc0000000000 */
[----:B------:R-:W3:Y:S04]  /*1ae0*/  LDS R99, [R48.X4+0x4] ;  /* 0x0000040030637984 */ /* 0x000ee80000004800 */
[----:B------:R-:W4:Y:S04]  /*1af0*/  LDS R101, [R48.X4+0x8] ;  /* 0x0000080030657984 */ /* 0x000f280000004800 */
[----:B------:R-:W1:Y:S04]  /*1b00*/  LDS R90, [R48.X4] ;  /* 0x00000000305a7984 */ /* 0x000e680000004800 */
[----:B------:R-:W1:Y:S04]  /*1b10*/  LDS R102, [R48.X4+0xc] ;  /* 0x00000c0030667984 */ /* 0x000e680000004800 */
[----:B------:R-:W1:Y:S04]  /*1b20*/  LDS R92, [R48.X4+0x10] ;  /* 0x00001000305c7984 */ /* 0x000e680000004800 */
[----:B------:R-:W1:Y:S04]  /*1b30*/  LDS R96, [R48.X4+0x14] ;  /* 0x0000140030607984 */ /* 0x000e680000004800 */
[----:B------:R-:W1:Y:S04]  /*1b40*/  LDS R108, [R48.X4+0x18] ;  /* 0x00001800306c7984 */ /* 0x000e680000004800 */
[----:B------:R-:W1:Y:S01]  /*1b50*/  LDS R110, [R48.X4+0x1c] ;  /* 0x00001c00306e7984 */ /* 0x000e620000004800 */
[----:B0-----:R-:W-:-:S02]  /*1b60*/  FADD.FTZ R27, -R103, 1 ;  /* 0x3f800000671b7421 */ /* 0x001fc40000010100 */
[----:B--2---:R-:W-:Y:S02]  /*1b70*/  FFMA.FTZ R26, R87, R24, 1 ;  /* 0x3f800000571a7423 */ /* 0x004fe40000010018 */
[----:B------:R-:W-:Y:S02]  /*1b80*/  FADD.FTZ R15, -R97, 1 ;  /* 0x3f800000610f7421 */ /* 0x000fe40000010100 */
[----:B------:R-:W-:Y:S02]  /*1b90*/  FFMA.FTZ R29, R20, R27, 1 ;  /* 0x3f800000141d7423 */ /* 0x000fe4000001001b */
[----:B---3--:R-:W-:Y:S02]  /*1ba0*/  FMUL.FTZ R24, R18, R99 ;  /* 0x0000006312187220 */ /* 0x008fe40000410000 */
[----:B------:R-:W-:Y:S02]  /*1bb0*/  FFMA.FTZ R25, R16, R15, 1 ;  /* 0x3f80000010197423 */ /* 0x000fe4000001000f */
[----:B----4-:R-:W-:-:S02]  /*1bc0*/  FMUL.FTZ R27, R22, R101 ;  /* 0x00000065161b7220 */ /* 0x010fc40000410000 */
[----:B------:R-:W-:Y:S02]  /*1bd0*/  FMUL.FTZ R24, R97, R24 ;  /* 0x0000001861187220 */ /* 0x000fe40000410000 */
[----:B------:R-:W-:Y:S02]  /*1be0*/  FADD.FTZ R14, -R98, 1 ;  /* 0x3f800000620e7421 */ /* 0x000fe40000010100 */
[----:B-1----:R-:W-:Y:S02]  /*1bf0*/  FMUL.FTZ R15, R30, R90 ;  /* 0x0000005a1e0f7220 */ /* 0x002fe40000410000 */
[----:B------:R-:W-:Y:S02]  /*1c00*/  FMUL.FTZ R28, R0, R102 ;  /* 0x00000066001c7220 */ /* 0x000fe40000410000 */
        /* <DEDUP_REMOVED lines=53> */
[----:B------:R-:W-:-:S04]  /*1f60*/  IMAD R24, R82, c[0x0][0x2f0], RZ ;  /* 0x0000bc0052187a24 */ /* 0x000fc800078e02ff */
[----:B------:R-:W-:-:S04]  /*1f70*/  IMAD.WIDE.U32 R14, R83, c[0x0][0x2f0], R14 ;  /* 0x0000bc00530e7a25 */ /* 0x000fc800078e000e */
[----:B------:R-:W-:Y:S01]  /*1f80*/  IMAD R25, R83, c[0x0][0x2f4], R24 ;  /* 0x0000bd0053197a24 */ /* 0x000fe200078e0218 */
[----:B------:R-:W-:Y:S02]  /*1f90*/  LEA.HI.X R24, R64, c[0x0][0x33c], R61, 0x2, P0 ;  /* 0x0000cf0040187a11 */ /* 0x000fe400000f143d */
[----:B------:R-:W-:-:S04]  /*1fa0*/  IADD3 R14, P1, R32, R14, RZ ;  /* 0x0000000e200e7210 */ /* 0x000fc80007f3e0ff */
[----:B------:R-:W-:Y:S02]  /*1fb0*/  IADD3.X R15, R31, R25, R15, P1, !PT ;  /* 0x000000191f0f7210 */ /* 0x000fe40000ffe40f */
[----:B------:R-:W-:Y:S01]  /*1fc0*/  LEA R28, P1, R14, R29, 0x2 ;  /* 0x0000001d0e1c7211 */ /* 0x000fe200078210ff */
[----:B------:R-:W-:Y:S01]  /*1fd0*/  BSSY B0, `(.L_x_11292) ;  /* 0x0000010000007945 */ /* 0x000fe20003800000 */
[----:B--2---:R-:W-:Y:S02]  /*1fe0*/  ISETP.GE.AND P0, PT, R64, R112, PT ;  /* 0x000000704000720c */ /* 0x004fe40003f06270 */
[----:B------:R-:W-:Y:S02]  /*1ff0*/  LEA.HI.X R29, R14, R24, R15, 0x2, P1 ;  /* 0x000000180e1d7211 */ /* 0x000fe400008f140f */
[----:B------:R-:W-:Y:S02]  /*2000*/  IADD3 R14, P1, R64, R12, RZ ;  /* 0x0000000c400e7210 */ /* 0x000fe40007f3e0ff */
[----:B------:R-:W-:-:S02]  /*2010*/  ISETP.GE.AND P2, PT, R19, R112, PT ;  /* 0x000000701300720c */ /* 0x000fc40003f46270 */
[----:B------:R-:W-:-:S05]  /*2020*/  IADD3.X R15, R61, R13, RZ, P1, !PT ;  /* 0x0000000d3d0f7210 */ /* 0x000fca0000ffe4ff */
        /* <DEDUP_REMOVED lines=10> */
.L_x_11293:
[----:B------:R-:W-:Y:S05]  /*20d0*/  BSYNC B0 ;  /* 0x0000000000007941 */ /* 0x000fea0003800000 */
.L_x_11292:
[-C--:B------:R-:W-:Y:S01]  /*20e0*/  ISETP.GE.AND P0, PT, R23, R112.reuse, PT ;  /* 0x000000701700720c */ /* 0x080fe20003f06270 */
[----:B------:R-:W-:Y:S01]  /*20f0*/  @!P2 STG.E [R28.64+-0x300], R119 ;  /* 0xfffd00771c00a986 */ /* 0x000fe2000c101906 */
        /* <DEDUP_REMOVED lines=46> */
[----:B------:R0:W-:Y:S04]  /*23e0*/  STS [R48.X4+0x8], R87 ;  /* 0x0000085730007388 */ /* 0x0001e80000004800 */
[----:B------:R-:W-:Y:S04]  /*23f0*/  STS [R48.X4+0xc], R103 ;  /* 0x00000c6730007388 */ /* 0x000fe80000004800 */
[----:B------:R-:W-:Y:S01]  /*2400*/  STS [R48.X4+0x10], R89 ;  /* 0x0000105930007388 */ /* 0x000fe20000004800 */
[----:B0-----:R-:W-:-:S03]  /*2410*/  IMAD.WIDE.U32 R86, R79, c[0x0][0x210], RZ ;  /* 0x000084004f567a25 */ /* 0x001fc600078e00ff */
[----:B------:R-:W-:Y:S02]  /*2420*/  STS [R48.X4+0x14], R105 ;  /* 0x0000146930007388 */ /* 0x000fe40000004800 */
[----:B------:R-:W-:Y:S02]  /*2430*/  IADD3 R87, R87, R107, RZ ;  /* 0x0000006b57577210 */ /* 0x000fe40007ffe0ff */
[----:B------:R0:W-:Y:S04]  /*2440*/  STS [R48.X4+0x18], R93 ;  /* 0x0000185d30007388 */ /* 0x0001e80000004800 */
[----:B------:R-:W-:Y:S01]  /*2450*/  STS [R48.X4+0x1c], R111 ;  /* 0x00001c6f30007388 */ /* 0x000fe20000004800 */
[----:B------:R-:W-:-:S06]  /*2460*/  NOP ;  /* 0x0000000000007918 */ /* 0x000fcc0000000000 */
[----:B------:R-:W-:Y:S01]  /*2470*/  LDS R95, [R59.X4] ;  /* 0x000000003b5f7984 */ /* 0x000fe20000004800 */
[----:B------:R-:W-:Y:S01]  /*2480*/  IMAD.WIDE.U32 R86, R83, c[0x0][0x218], R86 ;  /* 0x0000860053567a25 */ /* 0x000fe200078e0056 */
[----:B0-----:R-:W-:Y:S02]  /*2490*/  LEA R93, P0, R64, c[0x0][0x270], 0x2 ;  /* 0x00009c00405d7a11 */ /* 0x001fe400078010ff */
[----:B------:R-:W-:Y:S02]  /*24a0*/  LDS R99, [R58.X4+0x80] ;  /* 0x000080003a637984 */ /* 0x000fe40000004800 */
[----:B------:R-:W-:Y:S02]  /*24b0*/  IADD3 R6, P1, R32, R86, RZ ;  /* 0x0000005620067210 */ /* 0x000fe40007f3e0ff */
[----:B------:R-:W-:Y:S01]  /*24c0*/  LDS R91, [R57.X4+0x100] ;  /* 0x00010000395b7984 */ /* 0x000fe20000004800 */
[----:B------:R-:W-:Y:S02]  /*24d0*/  LEA.HI.X R16, R64, c[0x0][0x274], R61, 0x2, P0 ;  /* 0x00009d0040107a11 */ /* 0x000fe400000f143d */
[----:B------:R-:W-:Y:S01]  /*24e0*/  IADD3.X R87, R31, R18, R87, P1, !PT ;  /* 0x000000121f577210 */ /* 0x000fe20000ffe457 */
[----:B------:R-:W-:Y:S01]  /*24f0*/  LDS R97, [R56.X4+0x180] ;  /* 0x0001800038617984 */ /* 0x000fe20000004800 */
[----:B------:R-:W-:-:S03]  /*2500*/  LEA R86, P0, R6, R93, 0x2 ;  /* 0x0000005d06567211 */ /* 0x000fc600078010ff */
[----:B------:R-:W-:Y:S01]  /*2510*/  LDS R101, [R55.X4+0x200] ;  /* 0x0002000037657984 */ /* 0x000fe20000004800 */
[----:B------:R-:W-:-:S03]  /*2520*/  LEA.HI.X R87, R6, R16, R87, 0x2, P0 ;  /* 0x0000001006577211 */ /* 0x000fc600000f1457 */
[----:B------:R-:W-:Y:S04]  /*2530*/  LDS R103, [R54.X4+0x280] ;  /* 0x0002800036677984 */ /* 0x000fe80000004800 */
[----:B------:R-:W-:Y:S04]  /*2540*/  LDS R89, [R53.X4+0x300] ;  /* 0x0003000035597984 */ /* 0x000fe80000004800 */
[----:B------:R-:W-:Y:S04]  /*2550*/  LDS R105, [R51.X4+0x380] ;  /* 0x0003800033697984 */ /* 0x000fe80000004800 */
[----:B------:R-:W-:Y:S04]  /*2560*/  @!P6 STS [0x420], R60 ;  /* 0x0004203cff00e388 */ /* 0x000fe80000000800 */
[----:B------:R-:W-:Y:S06]  /*2570*/  BAR.SYNC.DEFER_BLOCKING 0x0 ;  /* 0x0000000000007b1d */ /* 0x000fec0000010000 */
[----:B------:R-:W0:Y:S02]  /*2580*/  LDS R4, [0x420] ;  /* 0x00042000ff047984 */ /* 0x000e240000000800 */
[----:B0-----:R-:W-:-:S02]  /*2590*/  ISETP.GE.AND P5, PT, R64, R4, PT ;  /* 0x000000044000720c */ /* 0x001fc40003fa6270 */
[-C--:B------:R-:W-:Y:S02]  /*25a0*/  ISETP.GE.AND P1, PT, R17, R4.reuse, PT ;  /* 0x000000041100720c */ /* 0x080fe40003f26270 */
[-C--:B------:R-:W-:Y:S02]  /*25b0*/  ISETP.GE.AND P2, PT, R19, R4.reuse, PT ;  /* 0x000000041300720c */ /* 0x080fe40003f46270 */
[-C--:B------:R-:W-:Y:S02]  /*25c0*/  ISETP.GE.AND P3, PT, R21, R4.reuse, PT ;  /* 0x000000041500720c */ /* 0x080fe40003f66270 */
[-C--:B------:R-:W-:Y:S02]  /*25d0*/  ISETP.GE.AND P4, PT, R23, R4.reuse, PT ;  /* 0x000000041700720c */ /* 0x080fe40003f86270 */
        /* <DEDUP_REMOVED lines=13> */
.L_x_11296:
[----:B------:R-:W-:Y:S05]  /*26b0*/  BSYNC B0 ;  /* 0x0000000000007941 */ /* 0x000fea0003800000 */
.L_x_11295:
        /* <DEDUP_REMOVED lines=9> */
.L_x_11294:
[----:B------:R-:W-:Y:S01]  /*2750*/  FFMA.FTZ R76, R49, R30, R76 ;  /* 0x0000001e314c7223 */ /* 0x000fe2000001004c */
[----:B------:R-:W-:Y:S01]  /*2760*/  MOV R4, c[0x0][0x16c] ;  /* 0x00005b0000047a02 */ /* 0x000fe20000000f00 */
[----:B------:R-:W-:Y:S01]  /*2770*/  BAR.SYNC.DEFER_BLOCKING 0x0 ;  /* 0x0000000000007b1d */ /* 0x000fe20000010000 */
[----:B------:R-:W-:Y:S01]  /*2780*/  HFMA2.MMA R109, -RZ, RZ, 0, 0 ;  /* 0x00000000ff6d7435 */ /* 0x000fe200000001ff */
[----:B------:R-:W-:Y:S01]  /*2790*/  FFMA.FTZ R76, R46, R29, R76 ;  /* 0x0000001d2e4c7223 */ /* 0x000fe2000001004c */
[----:B------:R-:W-:Y:S01]  /*27a0*/  ISETP.GE.AND P0, PT, R4, 0x1, PT ;  /* 0x000000010400780c */ /* 0x000fe20003f06270 */
[----:B-1----:R-:W-:Y:S01]  /*27b0*/  HFMA2.MMA R105, -RZ, RZ, 0, 0 ;  /* 0x00000000ff697435 */ /* 0x002fe200000001ff */
[-C--:B-----5:R-:W-:Y:S01]  /*27c0*/  FMUL.FTZ R125, R30, R81.reuse ;  /* 0x000000511e7d7220 */ /* 0x0a0fe20000410000 */
[----:B------:R-:W-:Y:S01]  /*27d0*/  HFMA2.MMA R101, -RZ, RZ, 0, 0 ;  /* 0x00000000ff657435 */ /* 0x000fe200000001ff */
[----:B------:R-:W-:Y:S01]  /*27e0*/  FFMA.FTZ R76, R47, R28, R76 ;  /* 0x0000001c2f4c7223 */ /* 0x000fe2000001004c */
[----:B------:R-:W-:Y:S01]  /*27f0*/  HFMA2.MMA R97, -RZ, RZ, 0, 0 ;  /* 0x00000000ff617435 */ /* 0x000fe200000001ff */
[----:B------:R-:W-:Y:S01]  /*2800*/  FMUL.FTZ R123, R29, R81 ;  /* 0x000000511d7b7220 */ /* 0x000fe20000410000 */
[----:B------:R-:W-:Y:S01]  /*2810*/  MOV R107, RZ ;  /* 0x000000ff006b7202 */ /* 0x000fe20000000f00 */
[----:B------:R-:W-:Y:S01]  /*2820*/  FFMA.FTZ R76, R44, R27, R76 ;  /* 0x0000001b2c4c7223 */ /* 0x000fe2000001004c */
[----:B------:R-:W-:Y:S01]  /*2830*/  MOV R103, RZ ;  /* 0x000000ff00677202 */ /* 0x000fe20000000f00 */
[-C--:B------:R-:W-:Y:S01]  /*2840*/  FMUL.FTZ R121, R28, R81.reuse ;  /* 0x000000511c797220 */ /* 0x080fe20000410000 */
[----:B------:R-:W-:Y:S01]  /*2850*/  MOV R99, RZ ;  /* 0x000000ff00637202 */ /* 0x000fe20000000f00 */
[----:B------:R-:W-:Y:S01]  /*2860*/  FFMA.FTZ R76, R45, R26, R76 ;  /* 0x0000001a2d4c7223 */ /* 0x000fe2000001004c */
[----:B0-----:R-:W-:Y:S01]  /*2870*/  MOV R95, RZ ;  /* 0x000000ff005f7202 */ /* 0x001fe20000000f00 */
        /* <DEDUP_REMOVED lines=9> */
[----:B------:R-:W-:Y:S01]  /*2910*/  IADD3 R93, R189, -0x1, RZ ;  /* 0xffffffffbd5d7810 */ /* 0x000fe20007ffe0ff */
[--C-:B------:R-:W-:Y:S01]  /*2920*/  FADD.FTZ R96, R33, R80.reuse ;  /* 0x0000005021607221 */ /* 0x100fe20000010000 */
[----:B------:R-:W-:Y:S01]  /*2930*/  MOV R86, RZ ;  /* 0x000000ff00567202 */ /* 0x000fe20000000f00 */
[--C-:B------:R-:W-:Y:S01]  /*2940*/  FADD.FTZ R94, R34, R80.reuse ;  /* 0x00000050225e7221 */ /* 0x100fe20000010000 */
[----:B------:R-:W-:Y:S01]  /*2950*/  LEA.HI R4, R93, R93, RZ, 0x1 ;  /* 0x0000005d5d047211 */ /* 0x000fe200078f08ff */
[--C-:B------:R-:W-:Y:S01]  /*2960*/  FADD.FTZ R91, R35, R80.reuse ;  /* 0x00000050235b7221 */ /* 0x100fe20000010000 */
[----:B------:R-:W-:Y:S01]  /*2970*/  MOV R109, RZ ;  /* 0x000000ff006d7202 */ /* 0x000fe20000000f00 */
[--C-:B------:R-:W-:Y:S01]  /*2980*/  FADD.FTZ R92, R36, R80.reuse ;  /* 0x00000050245c7221 */ /* 0x100fe20000010000 */
[----:B------:R-:W-:Y:S01]  /*2990*/  LOP3.LUT R4, R4, 0xfffffe, RZ, 0xc0, !PT ;  /* 0x00fffffe04047812 */ /* 0x000fe200078ec0ff */
[--C-:B------:R-:W-:Y:S01]  /*29a0*/  FADD.FTZ R89, R37, R80.reuse ;  /* 0x0000005025597221 */ /* 0x100fe20000010000 */
[----:B------:R-:W-:Y:S01]  /*29b0*/  CS2R R84, SRZ ;  /* 0x0000000000547805 */ /* 0x000fe2000001ff00 */
[--C-:B------:R-:W-:Y:S01]  /*29c0*/  FADD.FTZ R90, R38, R80.reuse ;  /* 0x00000050265a7221 */ /* 0x100fe20000010000 */
[----:B------:R-:W-:Y:S01]  /*29d0*/  IADD3 R93, R93, -R4, RZ ;  /* 0x800000045d5d7210 */ /* 0x000fe20007ffe0ff */
[----:B------:R-:W-:-:S02]  /*29e0*/  FADD.FTZ R87, R39, R80 ;  /* 0x0000005027577221 */ /* 0x000fc40000010000 */
[----:B------:R-:W-:Y:S02]  /*29f0*/  FADD.FTZ R88, R40, R80 ;  /* 0x0000005028587221 */ /* 0x000fe40000010000 */
.L_x_11344:
[----:B------:R-:W-:Y:S01]  /*2a00*/  SHF.R.S32.HI R98, RZ, 0x1f, R86 ;  /* 0x0000001fff627819 */ /* 0x000fe20000011456 */
[----:B------:R-:W-:Y:S01]  /*2a10*/  IMAD R20, R82, c[0x0][0x180], RZ ;  /* 0x0000600052147a24 */ /* 0x000fe200078e02ff */
[----:B------:R-:W-:Y:S01]  /*2a20*/  IADD3 R60, -R12, c[0x0][0x168], RZ ;  /* 0x00005a000c3c7a10 */ /* 0x000fe20007ffe1ff */
[----:B------:R-:W-:Y:S01]  /*2a30*/  CS2R R22, SRZ ;  /* 0x0000000000167805 */ /* 0x000fe2000001ff00 */
[----:B------:R-:W-:Y:S01]  /*2a40*/  IADD3 R4, R67, R64, RZ ;  /* 0x0000004043047210 */ /* 0x000fe20007ffe0ff */
[----:B------:R-:W-:Y:S01]  /*2a50*/  IMAD R17, R98, c[0x0][0x1c0], RZ ;  /* 0x0000700062117a24 */ /* 0x000fe200078e02ff */
[----:B------:R-:W-:Y:S02]  /*2a60*/  SHF.L.U32 R21, R60, 0x1, RZ ;  /* 0x000000013c157819 */ /* 0x000fe400000006ff */
[----:B------:R-:W-:Y:S01]  /*2a70*/  IADD3 R6, R4, 0x20, RZ ;  /* 0x0000002004067810 */ /* 0x000fe20007ffe0ff */
[----:B------:R-:W-:Y:S01]  /*2a80*/  IMAD R19, R86, c[0x0][0x1c4], R17 ;  /* 0x0000710056137a24 */ /* 0x000fe200078e0211 */
[----:B------:R-:W-:-:S02]  /*2a90*/  SHF.R.S32.HI R5, RZ, 0x1f, R4 ;  /* 0x0000001fff057819 */ /* 0x000fc40000011404 */
[-C--:B------:R-:W-:Y:S02]  /*2aa0*/  ISETP.GE.AND P4, PT, R6, R21.reuse, PT ;  /* 0x000000150600720c */ /* 0x080fe40003f86270 */
[----:B------:R-:W-:Y:S01]  /*2ab0*/  IADD3 R6, R4, 0x40, RZ ;  /* 0x0000004004067810 */ /* 0x000fe20007ffe0ff */
[----:B------:R-:W-:Y:S01]  /*2ac0*/  IMAD.WIDE.U32 R16, R86, c[0x0][0x1c0], R4 ;  /* 0x0000700056107a25 */ /* 0x000fe200078e0004 */
[C---:B------:R-:W-:Y:S02]  /*2ad0*/  IADD3 R7, R4.reuse, 0x60, RZ ;  /* 0x0000006004077810 */ /* 0x040fe40007ffe0ff */
[-C--:B------:R-:W-:Y:S02]  /*2ae0*/  ISETP.GE.AND P3, PT, R4, R21.reuse, PT ;  /* 0x000000150400720c */ /* 0x080fe40003f66270 */
[-C--:B------:R-:W-:Y:S02]  /*2af0*/  ISETP.GE.AND P5, PT, R6, R21.reuse, PT ;  /* 0x000000150600720c */ /* 0x080fe40003fa6270 */
[----:B------:R-:W-:-:S02]  /*2b00*/  ISETP.GE.AND P0, PT, R7, R21, PT ;  /* 0x000000150700720c */ /* 0x000fc40003f06270 */
[----:B------:R-:W-:Y:S01]  /*2b10*/  IADD3 R7, R17, R19, RZ ;  /* 0x0000001311077210 */ /* 0x000fe20007ffe0ff */
[C---:B------:R-:W-:Y:S01]  /*2b20*/  IMAD R19, R83.reuse, c[0x0][0x184], R20 ;  /* 0x0000610053137a24 */ /* 0x040fe200078e0214 */
[----:B------:R-:W-:Y:S02]  /*2b30*/  LEA R6, P2, R16, R65, 0x2 ;  /* 0x0000004110067211 */ /* 0x000fe400078410ff */
[----:B------:R-:W-:Y:S02]  /*2b40*/  IADD3 R5, R4, 0x80, RZ ;  /* 0x0000008004057810 */ /* 0x000fe40007ffe0ff */
[----:B------:R-:W-:Y:S01]  /*2b50*/  LEA.HI.X R7, R16, R63, R7, 0x2, P2 ;  /* 0x0000003f10077211 */ /* 0x000fe200010f1407 */
[----:B------:R-:W-:Y:S01]  /*2b60*/  IMAD.WIDE.U32 R16, R83, c[0x0][0x180], RZ ;  /* 0x0000600053107a25 */ /* 0x000fe200078e00ff */
[----:B------:R-:W-:Y:S02]  /*2b70*/  ISETP.GE.AND P1, PT, R5, R21, PT ;  /* 0x000000150500720c */ /* 0x000fe40003f26270 */
[C---:B------:R-:W-:Y:S01]  /*2b80*/  IADD3 R5, R4.reuse, 0xc0, RZ ;  /* 0x000000c004057810 */ /* 0x040fe20007ffe0ff */
[----:B------:R0:W2:Y:S01]  /*2b90*/  @!P3 LDG.E R22, [R6.64] ;  /* 0x000000060616b981 */ /* 0x0000a2000c1e1900 */
[----:B------:R-:W-:Y:S01]  /*2ba0*/  HFMA2.MMA R102, -RZ, RZ, 0, 0 ;  /* 0x00000000ff667435 */ /* 0x000fe200000001ff */
[----:B------:R-:W-:-:S02]  /*2bb0*/  IADD3 R18, R4, 0xa0, RZ ;  /* 0x000000a004127810 */ /* 0x000fc40007ffe0ff */
[----:B------:R-:W-:Y:S01]  /*2bc0*/  IADD3 R17, R17, R19, RZ ;  /* 0x0000001311117210 */ /* 0x000fe20007ffe0ff */
[----:B------:R-:W-:Y:S01]  /*2bd0*/  HFMA2.MMA R104, -RZ, RZ, 0, 0 ;  /* 0x00000000ff687435 */ /* 0x000fe200000001ff */
[-C--:B------:R-:W-:Y:S01]  /*2be0*/  ISETP.GE.AND P3, PT, R5, R21.reuse, PT ;  /* 0x000000150500720c */ /* 0x080fe20003f66270 */
[----:B------:R-:W-:Y:S01]  /*2bf0*/  IMAD R5, R98, c[0x0][0x188], RZ ;  /* 0x0000620062057a24 */ /* 0x000fe200078e02ff */
[-C--:B------:R-:W-:Y:S01]  /*2c00*/  ISETP.GE.AND P2, PT, R18, R21.reuse, PT ;  /* 0x000000151200720c */ /* 0x080fe20003f46270 */
[----:B------:R-:W-:Y:S01]  /*2c10*/  IMAD.WIDE.U32 R16, R86, c[0x0][0x188], R16 ;  /* 0x0000620056107a25 */ /* 0x000fe200078e0010 */
[----:B------:R-:W-:Y:S01]  /*2c20*/  IADD3 R18, R4, 0xe0, RZ ;  /* 0x000000e004127810 */ /* 0x000fe20007ffe0ff */
[----:B------:R0:W3:Y:S02]  /*2c30*/  @!P4 LDG.E R23, [R6.64+0x80] ;  /* 0x000080060617c981 */ /* 0x0000e4000c1e1900 */
[----:B------:R-:W-:Y:S01]  /*2c40*/  IMAD R19, R86, c[0x0][0x18c], R5 ;  /* 0x0000630056137a24 */ /* 0x000fe200078e0205 */
[----:B------:R-:W-:Y:S01]  /*2c50*/  ISETP.GE.AND P4, PT, R18, R21, PT ;  /* 0x000000151200720c */ /* 0x000fe20003f86270 */
[----:B------:R0:W4:Y:S01]  /*2c60*/  @!P5 LDG.E R102, [R6.64+0x100] ;  /* 0x000100060666d981 */ /* 0x000122000c1e1900 */
[----:B------:R-:W-:-:S02]  /*2c70*/  LEA R18, P5, R16, c[0x0][0x220], 0x3 ;  /* 0x0000880010127a11 */ /* 0x000fc400078a18ff */
[----:B------:R-:W-:Y:S01]  /*2c80*/  IADD3 R19, R17, R19, RZ ;  /* 0x0000001311137210 */ /* 0x000fe20007ffe0ff */
[----:B------:R-:W-:Y:S01]  /*2c90*/  HFMA2.MMA R106, -RZ, RZ, 0, 0 ;  /* 0x00000000ff6a7435 */ /* 0x000fe200000001ff */
[----:B------:R-:W-:Y:S01]  /*2ca0*/  MOV R127, RZ ;  /* 0x000000ff007f7202 */ /* 0x000fe20000000f00 */
[----:B------:R0:W4:Y:S01]  /*2cb0*/  @!P1 LDG.E R104, [R6.64+0x200] ;  /* 0x0002000606689981 */ /* 0x000122000c1e1900 */
[C---:B------:R-:W-:Y:S02]  /*2cc0*/  IADD3 R17, R4.reuse, 0x120, RZ ;  /* 0x0000012004117810 */ /* 0x040fe40007ffe0ff */
[----:B------:R-:W-:Y:S02]  /*2cd0*/  IADD3 R5, R4, 0x100, RZ ;  /* 0x0000010004057810 */ /* 0x000fe40007ffe0ff */
[----:B------:R-:W-:Y:S01]  /*2ce0*/  LEA.HI.X R19, R16, c[0x0][0x224], R19, 0x3, P5 ;  /* 0x0000890010137a11 */ /* 0x000fe200028f1c13 */
[----:B------:R0:W4:Y:S01]  /*2cf0*/  @!P0 LDG.E R127, [R6.64+0x180] ;  /* 0x00018006067f8981 */ /* 0x000122000c1e1900 */
[----:B------:R-:W-:-:S02]  /*2d00*/  ISETP.GE.AND P0, PT, R5, R21, PT ;  /* 0x000000150500720c */ /* 0x000fc40003f06270 */
[----:B------:R-:W-:Y:S01]  /*2d10*/  ISETP.GE.AND P1, PT, R17, R21, PT ;  /* 0x000000151100720c */ /* 0x000fe20003f26270 */
[----:B------:R0:W4:Y:S01]  /*2d20*/  @!P3 LDG.E R106, [R6.64+0x300] ;  /* 0x00030006066ab981 */ /* 0x000122000c1e1900 */
[----:B------:R-:W-:-:S03]  /*2d30*/  IADD3 R5, R4, 0x140, RZ ;  /* 0x0000014004057810 */ /* 0x000fc60007ffe0ff */
[----:B------:R1:W4:Y:S01]  /*2d40*/  LDG.E.64 R16, [R18.64] ;  /* 0x0000000612107981 */ /* 0x000322000c1e1b00 */
[----:B------:R-:W-:Y:S01]  /*2d50*/  ISETP.GE.AND P3, PT, R5, R21, PT ;  /* 0x000000150500720c */ /* 0x000fe20003f66270 */
[----:B------:R-:W-:Y:S01]  /*2d60*/  HFMA2.MMA R108, -RZ, RZ, 0, 0 ;  /* 0x00000000ff6c7435 */ /* 0x000fe200000001ff */
[----:B------:R-:W-:Y:S01]  /*2d70*/  MOV R129, RZ ;  /* 0x000000ff00817202 */ /* 0x000fe20000000f00 */
[----:B------:R-:W-:Y:S01]  /*2d80*/  HFMA2.MMA R112, -RZ, RZ, 0, 0 ;  /* 0x00000000ff707435 */ /* 0x000fe200000001ff */
[----:B------:R-:W-:Y:S02]  /*2d90*/  MOV R114, RZ ;  /* 0x000000ff00727202 */ /* 0x000fe40000000f00 */
[C---:B------:R-:W-:Y:S02]  /*2da0*/  IADD3 R20, R4.reuse, 0x160, RZ ;  /* 0x0000016004147810 */ /* 0x040fe40007ffe0ff */
[----:B------:R-:W-:Y:S01]  /*2db0*/  MOV R110, RZ ;  /* 0x000000ff006e7202 */ /* 0x000fe20000000f00 */
[----:B------:R0:W4:Y:S01]  /*2dc0*/  @!P2 LDG.E R129, [R6.64+0x280] ;  /* 0x000280060681a981 */ /* 0x000122000c1e1900 */
[----:B------:R-:W-:-:S02]  /*2dd0*/  IADD3 R5, R4, 0x180, RZ ;  /* 0x0000018004057810 */ /* 0x000fc40007ffe0ff */
[C---:B-1----:R-:W-:Y:S01]  /*2de0*/  IADD3 R18, R4.reuse, 0x1a0, RZ ;  /* 0x000001a004127810 */ /* 0x042fe20007ffe0ff */
[----:B------:R0:W4:Y:S01]  /*2df0*/  @!P0 LDG.E R108, [R6.64+0x400] ;  /* 0x00040006066c8981 */ /* 0x000122000c1e1900 */
[----:B------:R-:W-:Y:S02]  /*2e00*/  IADD3 R19, R4, 0x1c0, RZ ;  /* 0x000001c004137810 */ /* 0x000fe40007ffe0ff */
[-C--:B------:R-:W-:Y:S01]  /*2e10*/  ISETP.GE.AND P2, PT, R20, R21.reuse, PT ;  /* 0x000000151400720c */ /* 0x080fe20003f46270 */
[----:B------:R0:W4:Y:S01]  /*2e20*/  @!P1 LDG.E R114, [R6.64+0x480] ;  /* 0x0004800606729981 */ /* 0x000122000c1e1900 */
[----:B------:R-:W-:Y:S02]  /*2e30*/  IADD3 R4, R4, 0x1e0, RZ ;  /* 0x000001e004047810 */ /* 0x000fe40007ffe0ff */
[-C--:B------:R-:W-:Y:S01]  /*2e40*/  ISETP.GE.AND P0, PT, R5, R21.reuse, PT ;  /* 0x000000150500720c */ /* 0x080fe20003f06270 */
[----:B------:R0:W4:Y:S01]  /*2e50*/  @!P3 LDG.E R112, [R6.64+0x500] ;  /* 0x000500060670b981 */ /* 0x000122000c1e1900 */
[----:B------:R-:W-:-:S02]  /*2e60*/  ISETP.GE.AND P1, PT, R18, R21, PT ;  /* 0x000000151200720c */ /* 0x000fc40003f26270 */
[-C--:B------:R-:W-:Y:S01]  /*2e70*/  ISETP.GE.AND P3, PT, R19, R21.reuse, PT ;  /* 0x000000151300720c */ /* 0x080fe20003f66270 */
[----:B------:R0:W4:Y:S01]  /*2e80*/  @!P4 LDG.E R110, [R6.64+0x380] ;  /* 0x00038006066ec981 */ /* 0x000122000c1e1900 */
[----:B------:R-:W-:Y:S01]  /*2e90*/  ISETP.GE.AND P4, PT, R4, R21, PT ;  /* 0x000000150400720c */ /* 0x000fe20003f86270 */
[----:B------:R-:W-:Y:S01]  /*2ea0*/  HFMA2.MMA R116, -RZ, RZ, 0, 0 ;  /* 0x00000000ff747435 */ /* 0x000fe200000001ff */
[----:B------:R-:W-:Y:S01]  /*2eb0*/  CS2R R18, SRZ ;  /* 0x0000000000127805 */ /* 0x000fe2000001ff00 */
[----:B------:R-:W-:Y:S02]  /*2ec0*/  MOV R118, RZ ;  /* 0x000000ff00767202 */ /* 0x000fe40000000f00 */
[----:B------:R-:W-:-:S03]  /*2ed0*/  MOV R120, RZ ;  /* 0x000000ff00787202 */ /* 0x000fc60000000f00 */
[----:B------:R0:W4:Y:S04]  /*2ee0*/  @!P2 LDG.E R19, [R6.64+0x580] ;  /* 0x000580060613a981 */ /* 0x000128000c1e1900 */
[----:B------:R0:W4:Y:S04]  /*2ef0*/  @!P0 LDG.E R18, [R6.64+0x600] ;  /* 0x0006000606128981 */ /* 0x000128000c1e1900 */
[----:B------:R0:W4:Y:S04]  /*2f00*/  @!P1 LDG.E R118, [R6.64+0x680] ;  /* 0x0006800606769981 */ /* 0x000128000c1e1900 */
[----:B------:R0:W4:Y:S04]  /*2f10*/  @!P3 LDG.E R116, [R6.64+0x700] ;  /* 0x000700060674b981 */ /* 0x000128000c1e1900 */
[----:B------:R0:W4:Y:S01]  /*2f20*/  @!P4 LDG.E R120, [R6.64+0x780] ;  /* 0x000780060678c981 */ /* 0x000122000c1e1900 */
        /* <DEDUP_REMOVED lines=11> */
[----:B------:R-:W-:Y:S02]  /*2fe0*/  IADD3 R5, R70, 0x100, RZ ;  /* 0x0000010046057810 */ /* 0x000fe40007ffe0ff */
[----:B------:R-:W-:Y:S02]  /*2ff0*/  ISETP.NE.AND P2, PT, R72, RZ, PT ;  /* 0x000000ff4800720c */ /* 0x000fe40003f45270 */
[----:B0-----:R-:W-:Y:S01]  /*3000*/  IADD3 R7, R70, 0x120, RZ ;  /* 0x0000012046077810 */ /* 0x001fe20007ffe0ff */
[----:B------:R-:W5:Y:S01]  /*3010*/  LDG.E.64 R20, [R20.64] ;  /* 0x0000000614147981 */ /* 0x000f62000c1e1b00 */
[-C--:B------:R-:W-:Y:S02]  /*3020*/  LEA.HI.SX32 R5, R5, R70.reuse, 0x1b ;  /* 0x0000004605057211 */ /* 0x080fe400078fdaff */
[----:B------:R-:W-:-:S02]  /*3030*/  LEA.HI.SX32 R7, R7, R70, 0x1b ;  /* 0x0000004607077211 */ /* 0x000fc400078fdaff */
[C---:B------:R-:W-:Y:S02]  /*3040*/  IADD3 R131, R70.reuse, 0x1a0, RZ ;  /* 0x000001a046837810 */ /* 0x040fe40007ffe0ff */
[----:B------:R-:W-:Y:S02]  /*3050*/  IADD3 R133, R70, 0x1c0, RZ ;  /* 0x000001c046857810 */ /* 0x000fe40007ffe0ff */
[-C--:B------:R-:W-:Y:S02]  /*3060*/  LEA.HI.SX32 R131, R131, R70.reuse, 0x1b ;  /* 0x0000004683837211 */ /* 0x080fe400078fdaff */
[----:B------:R-:W-:Y:S02]  /*3070*/  LEA.HI.SX32 R133, R133, R70, 0x1b ;  /* 0x0000004685857211 */ /* 0x000fe400078fdaff */
[----:B------:R-:W-:-:S04]  /*3080*/  ISETP.NE.AND P0, PT, R191, RZ, PT ;  /* 0x000000ffbf00720c */ /* 0x000fc80003f05270 */
[----:B------:R-:W-:Y:S01]  /*3090*/  ISETP.LT.OR P1, PT, R189, 0x2, P0 ;  /* 0x00000002bd00780c */ /* 0x000fe20000721670 */
[----:B------:R-:W-:Y:S02]  /*30a0*/  FADD.FTZ R122, R39, R80 ;  /* 0x00000050277a7221 */ /* 0x000fe40000010000 */
[----:B------:R-:W-:Y:S02]  /*30b0*/  FMUL.FTZ R172, R47, R90 ;  /* 0x0000005a2fac7220 */ /* 0x000fe40000410000 */
[----:B------:R-:W-:Y:S02]  /*30c0*/  FMUL.FTZ R171, R44, R89 ;  /* 0x000000592cab7220 */ /* 0x000fe40000410000 */
[----:B------:R-:W-:Y:S02]  /*30d0*/  FMUL.FTZ R170, R45, R92 ;  /* 0x0000005c2daa7220 */ /* 0x000fe40000410000 */
[----:B------:R-:W-:Y:S01]  /*30e0*/  FMUL.FTZ R168, R42, R91 ;  /* 0x0000005b2aa87220 */ /* 0x000fe20000410000 */
[----:B--2---:R-:W-:Y:S04]  /*30f0*/  STS [R59.X4], R22 ;  /* 0x000000163b007388 */ /* 0x004fe80000004800 */
[----:B---3--:R-:W-:Y:S04]  /*3100*/  STS [R58.X4+0x80], R23 ;  /* 0x000080173a007388 */ /* 0x008fe80000004800 */
[----:B----4-:R0:W-:Y:S01]  /*3110*/  STS [R57.X4+0x100], R102 ;  /* 0x0001006639007388 */ /* 0x0101e20000004800 */
[----:B------:R-:W-:-:S02]  /*3120*/  FMUL.FTZ R143, R16, 1.4426950216293334961 ;  /* 0x3fb8aa3b108f7820 */ /* 0x000fc40000410000 */
[-C--:B------:R-:W-:Y:S02]  /*3130*/  FMUL.FTZ R4, R17, R100.reuse ;  /* 0x0000006411047220 */ /* 0x080fe40000410000 */
[----:B------:R-:W-:Y:S02]  /*3140*/  FMUL.FTZ R6, R143, R100 ;  /* 0x000000648f067220 */ /* 0x000fe40000410000 */
[----:B------:R-:W-:Y:S02]  /*3150*/  FMUL.RZ R4, R4, 0.15915493667125701904 ;  /* 0x3e22f98304047820 */ /* 0x000fe4000040c000 */
[----:B0-----:R-:W-:Y:S08]  /*3160*/  MUFU.EX2 R102, R6 ;  /* 0x0000000600667308 */ /* 0x001ff00000000800 */
[----:B------:R-:W0:Y:S08]  /*3170*/  MUFU.COS R137, R4 ;  /* 0x0000000400897308 */ /* 0x000e300000000000 */
[----:B------:R-:W1:Y:S01]  /*3180*/  MUFU.SIN R135, R4 ;  /* 0x0000000400877308 */ /* 0x000e620000000400 */
[----:B------:R2:W-:Y:S01]  /*3190*/  STS [R56.X4+0x180], R127 ;  /* 0x0001807f38007388 */ /* 0x0005e20000004800 */
[----:B------:R-:W-:-:S03]  /*31a0*/  IADD3 R23, R70, 0x140, RZ ;  /* 0x0000014046177810 */ /* 0x000fc60007ffe0ff */
[----:B------:R-:W-:Y:S01]  /*31b0*/  STS [R55.X4+0x200], R104 ;  /* 0x0002006837007388 */ /* 0x000fe20000004800 */
[----:B------:R-:W-:-:S03]  /*31c0*/  LEA.HI.SX32 R23, R23, R70, 0x1b ;  /* 0x0000004617177211 */ /* 0x000fc600078fdaff */
[----:B------:R3:W-:Y:S01]  /*31d0*/  STS [R54.X4+0x280], R129 ;  /* 0x0002808136007388 */ /* 0x0007e20000004800 */
[----:B--2---:R-:W-:-:S03]  /*31e0*/  IADD3 R127, R70, 0x160, RZ ;  /* 0x00000160467f7810 */ /* 0x004fc60007ffe0ff */
[----:B------:R-:W-:Y:S01]  /*31f0*/  STS [R53.X4+0x300], R106 ;  /* 0x0003006a35007388 */ /* 0x000fe20000004800 */
[----:B0-----:R-:W-:Y:S01]  /*3200*/  FMUL.FTZ R6, R102, R137 ;  /* 0x0000008966067220 */ /* 0x001fe20000410000 */
[----:B------:R-:W-:Y:S02]  /*3210*/  LEA.HI.SX32 R22, R127, R70, 0x1b ;  /* 0x000000467f167211 */ /* 0x000fe400078fdaff */
[----:B------:R-:W-:Y:S01]  /*3220*/  STS [R51.X4+0x380], R110 ;  /* 0x0003806e33007388 */ /* 0x000fe20000004800 */
[----:B---3--:R-:W-:-:S03]  /*3230*/  IADD3 R129, R70, 0x180, RZ ;  /* 0x0000018046817810 */ /* 0x008fc60007ffe0ff */
[----:B------:R0:W-:Y:S01]  /*3240*/  STS [R5.X4+0x400], R108 ;  /* 0x0004006c05007388 */ /* 0x0001e20000004800 */
[----:B------:R-:W-:Y:S02]  /*3250*/  LEA R104, R93, R86, 0x8 ;  /* 0x000000565d687211 */ /* 0x000fe400078e40ff */
[----:B------:R-:W-:Y:S01]  /*3260*/  LEA.HI.SX32 R129, R129, R70, 0x1b ;  /* 0x0000004681817211 */ /* 0x000fe200078fdaff */
[----:B------:R1:W-:Y:S01]  /*3270*/  STS [R7.X4+0x480], R114 ;  /* 0x0004807207007388 */ /* 0x0003e20000004800 */
[----:B------:R-:W-:Y:S02]  /*3280*/  @P2 IADD3 R104, R72, 0x200, RZ ;  /* 0x0000020048682810 */ /* 0x000fe40007ffe0ff */
[----:B0-----:R-:W-:Y:S01]  /*3290*/  IADD3 R5, R70, 0x1e0, RZ ;  /* 0x000001e046057810 */ /* 0x001fe20007ffe0ff */
[----:B------:R0:W-:Y:S01]  /*32a0*/  STS [R23.X4+0x500], R112 ;  /* 0x0005007017007388 */ /* 0x0001e20000004800 */
[----:B-1----:R-:W-:Y:S01]  /*32b0*/  FMUL.FTZ R7, R102, R135 ;  /* 0x0000008766077220 */ /* 0x002fe20000410000 */
[----:B------:R-:W-:-:S02]  /*32c0*/  SHF.L.U32 R102, R70, 0x4, RZ ;  /* 0x0000000446667819 */ /* 0x000fc400000006ff */
[----:B------:R-:W-:Y:S01]  /*32d0*/  STS [R22.X4+0x580], R19 ;  /* 0x0005801316007388 */ /* 0x000fe20000004800 */
[----:B------:R-:W-:Y:S02]  /*32e0*/  SHF.L.U32 R104, R104, 0x3, RZ ;  /* 0x0000000368687819 */ /* 0x000fe400000006ff */
[----:B------:R-:W-:Y:S02]  /*32f0*/  LEA.HI.SX32 R102, R102, R102, 0x1b ;  /* 0x0000006666667211 */ /* 0x000fe400078fdaff */
[----:B0-----:R-:W-:Y:S01]  /*3300*/  LEA.HI.SX32 R23, R5, R70, 0x1b ;  /* 0x0000004605177211 */ /* 0x001fe200078fdaff */
[----:B------:R-:W-:Y:S04]  /*3310*/  STS [R129.X4+0x600], R18 ;  /* 0x0006001281007388 */ /* 0x000fe80000004800 */
[----:B------:R-:W-:Y:S04]  /*3320*/  STS [R131.X4+0x680], R118 ;  /* 0x0006807683007388 */ /* 0x000fe80000004800 */
[----:B------:R-:W-:Y:S04]  /*3330*/  STS [R133.X4+0x700], R116 ;  /* 0x0007007485007388 */ /* 0x000fe80000004800 */
[----:B------:R0:W-:Y:S01]  /*3340*/  STS [R23.X4+0x780], R120 ;  /* 0x0007807817007388 */ /* 0x0001e20000004800 */
[----:B------:R-:W-:-:S06]  /*3350*/  NOP ;  /* 0x0000000000007918 */ /* 0x000fcc0000000000 */
[----:B------:R-:W1:Y:S04]  /*3360*/  LDS R128, [R102.X4] ;  /* 0x0000000066807984 */ /* 0x000e680000004800 */
[----:B------:R-:W2:Y:S04]  /*3370*/  LDS R130, [R102.X4+0x4] ;  /* 0x0000040066827984 */ /* 0x000ea80000004800 */
[----:B------:R-:W3:Y:S04]  /*3380*/  LDS R124, [R102.X4+0x8] ;  /* 0x00000800667c7984 */ /* 0x000ee80000004800 */
[----:B------:R-:W4:Y:S04]  /*3390*/  LDS R126, [R102.X4+0xc] ;  /* 0x00000c00667e7984 */ /* 0x000f280000004800 */
        /* <DEDUP_REMOVED lines=11> */
[----:B------:R2:W1:Y:S04]  /*3450*/  LDS R134, [R102.X4+0x3c] ;  /* 0x00003c0066867984 */ /* 0x0004680000004800 */
[----:B------:R1:W-:Y:S01]  /*3460*/  STS.64 [R104+0x14d0], R6 ;  /* 0x0014d00668007388 */ /* 0x0003e20000000a00 */
[----:B------:R-:W-:Y:S01]  /*3470*/  @!P1 IADD3 R5, R189, -0x2, RZ ;  /* 0xfffffffebd059810 */ /* 0x000fe20007ffe0ff */
[----:B0-----:R-:W-:-:S04]  /*3480*/  FADD.FTZ R120, R38, R80 ;  /* 0x0000005026787221 */ /* 0x001fc80000010000 */
[----:B------:R-:W-:Y:S02]  /*3490*/  @!P1 IMAD R19, R5, c[0x0][0x16c], R86 ;  /* 0x00005b0005139a24 */ /* 0x000fe400078e0256 */
[----:B------:R-:W-:Y:S01]  /*34a0*/  CS2R R4, SRZ ;  /* 0x0000000000047805 */ /* 0x000fe2000001ff00 */
[----:B------:R-:W-:Y:S02]  /*34b0*/  FMUL.FTZ R22, R17, R122 ;  /* 0x0000007a11167220 */ /* 0x000fe40000410000 */
[----:B------:R-:W-:Y:S01]  /*34c0*/  @!P1 IMAD.WIDE R18, R19, 0x10, R2 ;  /* 0x0000001013129825 */ /* 0x000fe200078e0202 */
[----:B------:R-:W-:Y:S03]  /*34d0*/  BAR.SYNC.DEFER_BLOCKING 0x0 ;  /* 0x0000000000007b1d */ /* 0x000fe60000010000 */
[----:B--2---:R-:W-:Y:S02]  /*34e0*/  FMUL.FTZ R102, R17, R120 ;  /* 0x0000007811667220 */ /* 0x004fe40000410000 */
[----:B------:R-:W-:-:S02]  /*34f0*/  FMUL.RZ R106, R22, 0.15915493667125701904 ;  /* 0x3e22f983166a7820 */ /* 0x000fc4000040c000 */
[----:B------:R-:W-:Y:S02]  /*3500*/  FMUL.FTZ R22, R143, R122 ;  /* 0x0000007a8f167220 */ /* 0x000fe40000410000 */
[----:B------:R-:W-:Y:S01]  /*3510*/  FMUL.RZ R108, R102, 0.15915493667125701904 ;  /* 0x3e22f983666c7820 */ /* 0x000fe2000040c000 */
[----:B------:R-:W-:Y:S01]  /*3520*/  MUFU.COS R127, R106 ;  /* 0x0000006a007f7308 */ /* 0x000fe20000000000 */
[--C-:B------:R-:W-:Y:S02]  /*3530*/  FADD.FTZ R116, R36, R80.reuse ;  /* 0x0000005024747221 */ /* 0x100fe40000010000 */
[----:B------:R-:W-:Y:S01]  /*3540*/  FADD.FTZ R118, R37, R80 ;  /* 0x0000005025767221 */ /* 0x000fe20000010000 */
[----:B------:R0:W5:Y:S04]  /*3550*/  @!P1 LDG.E.64 R4, [R18.64+0x8] ;  /* 0x0000080612049981 */ /* 0x000168000c1e1b00 */
[----:B------:R-:W2:Y:S01]  /*3560*/  MUFU.EX2 R22, R22 ;  /* 0x0000001600167308 */ /* 0x000ea20000000800 */
[----:B0-----:R-:W-:-:S07]  /*3570*/  FMUL.FTZ R18, R143, R120 ;  /* 0x000000788f127220 */ /* 0x001fce0000410000 */
[----:B------:R-:W-:Y:S01]  /*3580*/  MUFU.SIN R19, R108 ;  /* 0x0000006c00137308 */ /* 0x000fe20000000400 */
[----:B-1----:R-:W-:Y:S02]  /*3590*/  FMUL.FTZ R104, R17, R116 ;  /* 0x0000007411687220 */ /* 0x002fe40000410000 */
[----:B------:R-:W-:-:S05]  /*35a0*/  FADD.FTZ R114, R35, R80 ;  /* 0x0000005023727221 */ /* 0x000fca0000010000 */
[----:B------:R0:W-:Y:S01]  /*35b0*/  MUFU.COS R129, R108 ;  /* 0x0000006c00817308 */ /* 0x0001e20000000000 */
[----:B------:R-:W-:-:S07]  /*35c0*/  FMUL.FTZ R102, R17, R118 ;  /* 0x0000007611667220 */ /* 0x000fce0000410000 */
[----:B------:R-:W-:Y:S01]  /*35d0*/  MUFU.EX2 R18, R18 ;  /* 0x0000001200127308 */ /* 0x000fe20000000800 */
[----:B0-----:R-:W-:-:S07]  /*35e0*/  FMUL.RZ R108, R104, 0.15915493667125701904 ;  /* 0x3e22f983686c7820 */ /* 0x001fce000040c000 */
[----:B------:R0:W1:Y:S01]  /*35f0*/  MUFU.SIN R23, R106 ;  /* 0x0000006a00177308 */ /* 0x0000620000000400 */
[-C--:B------:R-:W-:Y:S02]  /*3600*/  FMUL.FTZ R104, R17, R114.reuse ;  /* 0x0000007211687220 */ /* 0x080fe40000410000 */
[C---:B------:R-:W-:Y:S02]  /*3610*/  FMUL.FTZ R139, R143.reuse, R114 ;  /* 0x000000728f8b7220 */ /* 0x040fe40000410000 */
[----:B------:R-:W-:Y:S02]  /*3620*/  FMUL.RZ R145, R104, 0.15915493667125701904 ;  /* 0x3e22f98368917820 */ /* 0x000fe4000040c000 */
[----:B0-----:R-:W-:Y:S02]  /*3630*/  FMUL.RZ R106, R102, 0.15915493667125701904 ;  /* 0x3e22f983666a7820 */ /* 0x001fe4000040c000 */
[C---:B------:R-:W-:Y:S01]  /*3640*/  FMUL.FTZ R102, R143.reuse, R118 ;  /* 0x000000768f667220 */ /* 0x040fe20000410000 */
[----:B------:R-:W-:Y:S01]  /*3650*/  MUFU.SIN R136, R108 ;  /* 0x0000006c00887308 */ /* 0x000fe20000000400 */
[----:B------:R-:W-:-:S02]  /*3660*/  FMUL.FTZ R135, R143, R116 ;  /* 0x000000748f877220 */ /* 0x000fc40000410000 */
[C---:B--2---:R-:W-:Y:S02]  /*3670*/  FMUL.FTZ R112, R22.reuse, R127 ;  /* 0x0000007f16707220 */ /* 0x044fe40000410000 */
[----:B-1----:R-:W-:-:S03]  /*3680*/  FMUL.FTZ R110, R22, R23 ;  /* 0x00000017166e7220 */ /* 0x002fc60000410000 */
[----:B------:R-:W-:Y:S01]  /*3690*/  MUFU.SIN R133, R106 ;  /* 0x0000006a00857308 */ /* 0x000fe20000000400 */
[----:B------:R-:W-:Y:S02]  /*36a0*/  FMUL.FTZ R127, R49, R88 ;  /* 0x00000058317f7220 */ /* 0x000fe40000410000 */
[----:B------:R-:W-:-:S05]  /*36b0*/  FADD.FTZ R104, R34, R80 ;  /* 0x0000005022687221 */ /* 0x000fca0000010000 */
[----:B------:R0:W-:Y:S01]  /*36c0*/  MUFU.COS R131, R106 ;  /* 0x0000006a00837308 */ /* 0x0001e20000000000 */
[----:B------:R-:W-:-:S07]  /*36d0*/  FMUL.FTZ R23, R110, R127 ;  /* 0x0000007f6e177220 */ /* 0x000fce0000410000 */
[----:B------:R1:W-:Y:S01]  /*36e0*/  MUFU.COS R138, R108 ;  /* 0x0000006c008a7308 */ /* 0x0003e20000000000 */
[----:B0-----:R-:W-:Y:S02]  /*36f0*/  FMUL.FTZ R106, R18, R19 ;  /* 0x00000013126a7220 */ /* 0x001fe40000410000 */
[----:B------:R-:W-:-:S05]  /*3700*/  FMUL.FTZ R22, RZ, R110 ;  /* 0x0000006eff167220 */ /* 0x000fca0000410000 */
[----:B------:R-:W0:Y:S01]  /*3710*/  MUFU.EX2 R102, R102 ;  /* 0x0000006600667308 */ /* 0x000e220000000800 */
[----:B-1----:R-:W-:-:S07]  /*3720*/  FMUL.FTZ R108, R18, R129 ;  /* 0x00000081126c7220 */ /* 0x002fce0000410000 */
[----:B------:R-:W-:Y:S08]  /*3730*/  MUFU.EX2 R141, R139 ;  /* 0x0000008b008d7308 */ /* 0x000ff00000000800 */
[----:B------:R-:W1:Y:S01]  /*3740*/  MUFU.COS R144, R145 ;  /* 0x0000009100907308 */ /* 0x000e620000000000 */
[----:B------:R-:W-:-:S07]  /*3750*/  FMUL.FTZ R19, R17, R104 ;  /* 0x0000006811137220 */ /* 0x000fce0000410000 */
[----:B------:R-:W2:Y:S01]  /*3760*/  MUFU.SIN R18, R145 ;  /* 0x0000009100127308 */ /* 0x000ea20000000400 */
[----:B------:R-:W-:-:S07]  /*3770*/  FMUL.FTZ R129, R46, R87 ;  /* 0x000000572e817220 */ /* 0x000fce0000410000 */
[----:B------:R-:W2:Y:S01]  /*3780*/  MUFU.EX2 R137, R135 ;  /* 0x0000008700897308 */ /* 0x000ea20000000800 */
[----:B------:R-:W-:Y:S02]  /*3790*/  FFMA.FTZ R23, RZ, R112, R23 ;  /* 0x00000070ff177223 */ /* 0x000fe40000010017 */
[----:B------:R-:W-:Y:S02]  /*37a0*/  FFMA.FTZ R22, R112, R127, -R22 ;  /* 0x0000007f70167223 */ /* 0x000fe40000010816 */
[----:B------:R-:W-:Y:S02]  /*37b0*/  FMUL.RZ R148, R19, 0.15915493667125701904 ;  /* 0x3e22f98313947820 */ /* 0x000fe4000040c000 */
[----:B------:R-:W-:Y:S02]  /*37c0*/  FADD.FTZ R23, RZ, R23 ;  /* 0x00000017ff177221 */ /* 0x000fe40000010000 */
[----:B------:R-:W-:Y:S02]  /*37d0*/  FADD.FTZ R19, R129, R22 ;  /* 0x0000001681137221 */ /* 0x000fe40000010000 */
[----:B0-----:R-:W-:-:S02]  /*37e0*/  FMUL.FTZ R131, R102, R131 ;  /* 0x0000008366837220 */ /* 0x001fc40000410000 */
[----:B------:R-:W-:Y:S02]  /*37f0*/  FMUL.FTZ R133, R102, R133 ;  /* 0x0000008566857220 */ /* 0x000fe40000410000 */
[C---:B-1----:R-:W-:Y:S02]  /*3800*/  FMUL.FTZ R139, R141.reuse, R144 ;  /* 0x000000908d8b7220 */ /* 0x042fe40000410000 */
[C---:B------:R-:W-:Y:S02]  /*3810*/  FMUL.FTZ R22, R106.reuse, R23 ;  /* 0x000000176a167220 */ /* 0x040fe40000410000 */
[----:B------:R-:W-:Y:S02]  /*3820*/  FMUL.FTZ R102, R106, R19 ;  /* 0x000000136a667220 */ /* 0x000fe40000410000 */
[----:B--2---:R-:W-:Y:S02]  /*3830*/  FMUL.FTZ R141, R141, R18 ;  /* 0x000000128d8d7220 */ /* 0x004fe40000410000 */
[----:B------:R-:W-:-:S02]  /*3840*/  FMUL.FTZ R18, R6, R110 ;  /* 0x0000006e06127220 */ /* 0x000fc40000410000 */
[C---:B------:R-:W-:Y:S02]  /*3850*/  FMUL.FTZ R135, R137.reuse, R138 ;  /* 0x0000008a89877220 */ /* 0x040fe40000410000 */
[----:B------:R-:W-:Y:S02]  /*3860*/  FMUL.FTZ R137, R137, R136 ;  /* 0x0000008889897220 */ /* 0x000fe40000410000 */
[C---:B------:R-:W-:Y:S02]  /*3870*/  FFMA.FTZ R161, R108.reuse, R19, -R22 ;  /* 0x000000136ca17223 */ /* 0x040fe40000010816 */
[----:B------:R-:W-:Y:S02]  /*3880*/  FFMA.FTZ R136, R108, R23, R102 ;  /* 0x000000176c887223 */ /* 0x000fe40000010066 */
[C---:B------:R-:W-:Y:S02]  /*3890*/  FMUL.FTZ R19, R7.reuse, R110 ;  /* 0x0000006e07137220 */ /* 0x040fe40000410000 */
[----:B------:R-:W-:-:S02]  /*38a0*/  FFMA.FTZ R23, R7, R112, R18 ;  /* 0x0000007007177223 */ /* 0x000fc40000010012 */
[----:B------:R-:W-:Y:S02]  /*38b0*/  FFMA.FTZ R19, R6, R112, -R19 ;  /* 0x0000007006137223 */ /* 0x000fe40000010813 */
[----:B------:R-:W-:-:S04]  /*38c0*/  FMUL.FTZ R22, R106, R23 ;  /* 0x000000176a167220 */ /* 0x000fc80000410000 */
[-C--:B------:R-:W-:Y:S02]  /*38d0*/  FFMA.FTZ R22, R108, R19.reuse, -R22 ;  /* 0x000000136c167223 */ /* 0x080fe40000010816 */
[----:B------:R-:W-:Y:S02]  /*38e0*/  FMUL.FTZ R19, R106, R19 ;  /* 0x000000136a137220 */ /* 0x000fe40000410000 */
[----:B------:R-:W-:Y:S02]  /*38f0*/  FADD.FTZ R138, R172, R161 ;  /* 0x000000a1ac8a7221 */ /* 0x000fe40000010000 */
[----:B------:R-:W-:Y:S02]  /*3900*/  FADD.FTZ R144, RZ, R136 ;  /* 0x00000088ff907221 */ /* 0x000fe40000010000 */
[----:B------:R-:W-:Y:S02]  /*3910*/  FFMA.FTZ R136, R108, R23, R19 ;  /* 0x000000176c887223 */ /* 0x000fe40000010013 */
[----:B------:R-:W-:-:S02]  /*3920*/  FMUL.FTZ R19, R133, R138 ;  /* 0x0000008a85137220 */ /* 0x000fc40000410000 */
[C---:B------:R-:W-:Y:S02]  /*3930*/  FMUL.FTZ R146, R133.reuse, R144 ;  /* 0x0000009085927220 */ /* 0x040fe40000410000 */
[----:B------:R-:W-:Y:S02]  /*3940*/  FMUL.FTZ R23, R133, R136 ;  /* 0x0000008885177220 */ /* 0x000fe40000410000 */
[C---:B------:R-:W-:Y:S02]  /*3950*/  FFMA.FTZ R144, R131.reuse, R144, R19 ;  /* 0x0000009083907223 */ /* 0x040fe40000010013 */
[C---:B------:R-:W-:Y:S02]  /*3960*/  FFMA.FTZ R146, R131.reuse, R138, -R146 ;  /* 0x0000008a83927223 */ /* 0x040fe40000010892 */
[-C--:B------:R-:W-:Y:S02]  /*3970*/  FFMA.FTZ R138, R131, R22.reuse, -R23 ;  /* 0x00000016838a7223 */ /* 0x080fe40000010817 */
[----:B------:R-:W-:-:S02]  /*3980*/  FMUL.FTZ R22, R133, R22 ;  /* 0x0000001685167220 */ /* 0x000fc40000410000 */
[----:B------:R-:W-:Y:S02]  /*3990*/  FMUL.FTZ R18, R143, R104 ;  /* 0x000000688f127220 */ /* 0x000fe40000410000 */
[----:B------:R-:W-:Y:S02]  /*39a0*/  FADD.FTZ R144, RZ, R144 ;  /* 0x00000090ff907221 */ /* 0x000fe40000010000 */
[----:B------:R-:W-:Y:S02]  /*39b0*/  FFMA.FTZ R22, R131, R136, R22 ;  /* 0x0000008883167223 */ /* 0x000fe40000010016 */
[----:B------:R-:W-:Y:S02]  /*39c0*/  FADD.FTZ R146, R171, R146 ;  /* 0x00000092ab927221 */ /* 0x000fe40000010000 */
[----:B------:R-:W-:Y:S01]  /*39d0*/  FMUL.FTZ R136, R137, R144 ;  /* 0x0000009089887220 */ /* 0x000fe20000410000 */
[----:B------:R-:W-:Y:S01]  /*39e0*/  MUFU.SIN R147, R148 ;  /* 0x0000009400937308 */ /* 0x000fe20000000400 */
[----:B------:R-:W-:-:S02]  /*39f0*/  FADD.FTZ R102, R33, R80 ;  /* 0x0000005021667221 */ /* 0x000fc40000010000 */
[----:B------:R-:W-:Y:S02]  /*3a00*/  FFMA.FTZ R161, R135, R146, -R136 ;  /* 0x0000009287a17223 */ /* 0x000fe40000010888 */
[----:B------:R-:W-:-:S03]  /*3a10*/  FMUL.FTZ R19, R17, R102 ;  /* 0x0000006611137220 */ /* 0x000fc60000410000 */
[----:B------:R-:W-:Y:S01]  /*3a20*/  MUFU.COS R145, R148 ;  /* 0x0000009400917308 */ /* 0x000fe20000000000 */
[C---:B------:R-:W-:Y:S02]  /*3a30*/  FMUL.FTZ R146, R137.reuse, R146 ;  /* 0x0000009289927220 */ /* 0x040fe40000410000 */
[----:B------:R-:W-:-:S05]  /*3a40*/  FMUL.FTZ R23, R137, R138 ;  /* 0x0000008a89177220 */ /* 0x000fca0000410000 */
[----:B------:R-:W0:Y:S01]  /*3a50*/  MUFU.EX2 R18, R18 ;  /* 0x0000001200127308 */ /* 0x000e220000000800 */
[----:B------:R-:W-:Y:S02]  /*3a60*/  FMUL.RZ R152, R19, 0.15915493667125701904 ;  /* 0x3e22f98313987820 */ /* 0x000fe4000040c000 */
[----:B------:R-:W-:Y:S02]  /*3a70*/  FFMA.FTZ R146, R135, R144, R146 ;  /* 0x0000009087927223 */ /* 0x000fe40000010092 */
[-C--:B------:R-:W-:Y:S02]  /*3a80*/  FMUL.FTZ R19, R137, R22.reuse ;  /* 0x0000001689137220 */ /* 0x080fe40000410000 */
[----:B------:R-:W-:Y:S02]  /*3a90*/  FFMA.FTZ R22, R135, R22, R23 ;  /* 0x0000001687167223 */ /* 0x000fe40000010017 */
[----:B------:R-:W-:Y:S02]  /*3aa0*/  FADD.FTZ R146, RZ, R146 ;  /* 0x00000092ff927221 */ /* 0x000fe40000010000 */
[----:B------:R-:W-:-:S02]  /*3ab0*/  FMUL.FTZ R143, R143, R102 ;  /* 0x000000668f8f7220 */ /* 0x000fc40000410000 */
[----:B------:R-:W-:Y:S02]  /*3ac0*/  FFMA.FTZ R138, R135, R138, -R19 ;  /* 0x0000008a878a7223 */ /* 0x000fe40000010813 */
[C---:B------:R-:W-:Y:S02]  /*3ad0*/  FMUL.FTZ R19, R141.reuse, R22 ;  /* 0x000000168d137220 */ /* 0x040fe40000410000 */
[----:B------:R-:W-:Y:S02]  /*3ae0*/  FADD.FTZ R136, R170, R161 ;  /* 0x000000a1aa887221 */ /* 0x000fe40000010000 */
[----:B------:R-:W-:Y:S02]  /*3af0*/  FMUL.FTZ R23, R141, R146 ;  /* 0x000000928d177220 */ /* 0x000fe40000410000 */
[C---:B0-----:R-:W-:Y:S02]  /*3b00*/  FMUL.FTZ R145, R18.reuse, R145 ;  /* 0x0000009112917220 */ /* 0x041fe40000410000 */
[----:B------:R-:W-:Y:S01]  /*3b10*/  FMUL.FTZ R147, R18, R147 ;  /* 0x0000009312937220 */ /* 0x000fe20000410000 */
[----:B------:R-:W-:Y:S01]  /*3b20*/  MUFU.EX2 R143, R143 ;  /* 0x0000008f008f7308 */ /* 0x000fe20000000800 */
[----:B------:R-:W-:-:S02]  /*3b30*/  FFMA.FTZ R18, R139, R138, -R19 ;  /* 0x0000008a8b127223 */ /* 0x000fc40000010813 */
[C---:B------:R-:W-:Y:S02]  /*3b40*/  FMUL.FTZ R144, R141.reuse, R136 ;  /* 0x000000888d907220 */ /* 0x040fe40000410000 */
[----:B------:R-:W-:Y:S02]  /*3b50*/  FMUL.FTZ R138, R141, R138 ;  /* 0x0000008a8d8a7220 */ /* 0x000fe40000410000 */
[C---:B------:R-:W-:Y:S01]  /*3b60*/  FFMA.FTZ R23, R139.reuse, R136, -R23 ;  /* 0x000000888b177223 */ /* 0x040fe20000010817 */
[----:B------:R-:W0:Y:S01]  /*3b70*/  MUFU.COS R148, R152 ;  /* 0x0000009800947308 */ /* 0x000e220000000000 */
[C---:B------:R-:W-:Y:S02]  /*3b80*/  FFMA.FTZ R144, R139.reuse, R146, R144 ;  /* 0x000000928b907223 */ /* 0x040fe40000010090 */
[----:B------:R-:W-:-:S05]  /*3b90*/  FFMA.FTZ R138, R139, R22, R138 ;  /* 0x000000168b8a7223 */ /* 0x000fca000001008a */
[----:B------:R-:W1:Y:S01]  /*3ba0*/  MUFU.SIN R150, R152 ;  /* 0x0000009800967308 */ /* 0x000e620000000400 */
[----:B------:R-:W-:Y:S02]  /*3bb0*/  FADD.FTZ R22, R168, R23 ;  /* 0x00000017a8167221 */ /* 0x000fe40000010000 */
[C---:B------:R-:W-:Y:S02]  /*3bc0*/  FMUL.FTZ R19, R147.reuse, R18 ;  /* 0x0000001293137220 */ /* 0x040fe40000410000 */
[----:B------:R-:W-:Y:S02]  /*3bd0*/  FADD.FTZ R144, RZ, R144 ;  /* 0x00000090ff907221 */ /* 0x000fe40000010000 */
[----:B------:R-:W-:Y:S02]  /*3be0*/  FMUL.FTZ R136, R147, R22 ;  /* 0x0000001693887220 */ /* 0x000fe40000410000 */
[----:B------:R-:W-:Y:S01]  /*3bf0*/  FFMA.FTZ R19, R145, R138, R19 ;  /* 0x0000008a91137223 */ /* 0x000fe20000010013 */
[----:B------:R-:W-:Y:S01]  /*3c00*/  ISETP.NE.AND P1, PT, R72, 0x1f, PT ;  /* 0x0000001f4800780c */ /* 0x000fe20003f25270 */
[----:B------:R-:W-:-:S02]  /*3c10*/  FMUL.FTZ R23, R147, R144 ;  /* 0x0000009093177220 */ /* 0x000fc40000410000 */
[----:B------:R-:W-:Y:S02]  /*3c20*/  FMUL.FTZ R138, R147, R138 ;  /* 0x0000008a938a7220 */ /* 0x000fe40000410000 */
[----:B------:R-:W-:Y:S02]  /*3c30*/  FFMA.FTZ R136, R145, R144, R136 ;  /* 0x0000009091887223 */ /* 0x000fe40000010088 */
[C---:B0-----:R-:W-:Y:S02]  /*3c40*/  FMUL.FTZ R148, R143.reuse, R148 ;  /* 0x000000948f947220 */ /* 0x041fe40000410000 */
[----:B-1----:R-:W-:Y:S02]  /*3c50*/  FMUL.FTZ R150, R143, R150 ;  /* 0x000000968f967220 */ /* 0x002fe40000410000 */
[----:B------:R-:W-:Y:S02]  /*3c60*/  FFMA.FTZ R23, R145, R22, -R23 ;  /* 0x0000001691177223 */ /* 0x000fe40000010817 */
[----:B------:R-:W-:-:S02]  /*3c70*/  FMUL.FTZ R166, R43, R94 ;  /* 0x0000005e2ba67220 */ /* 0x000fc40000410000 */
[----:B------:R-:W-:Y:S02]  /*3c80*/  FFMA.FTZ R173, R145, R18, -R138 ;  /* 0x0000001291ad7223 */ /* 0x000fe4000001088a */
[----:B------:R-:W-:Y:S02]  /*3c90*/  FADD.FTZ R143, RZ, R136 ;  /* 0x00000088ff8f7221 */ /* 0x000fe40000010000 */
[----:B------:R-:W-:Y:S02]  /*3ca0*/  FADD.FTZ R23, R166, R23 ;  /* 0x00000017a6177221 */ /* 0x000fe40000010000 */
[C---:B------:R-:W-:Y:S02]  /*3cb0*/  FMUL.FTZ R22, R150.reuse, R173 ;  /* 0x000000ad96167220 */ /* 0x040fe40000410000 */
[C---:B------:R-:W-:Y:S02]  /*3cc0*/  FMUL.FTZ R136, R150.reuse, R143 ;  /* 0x0000008f96887220 */ /* 0x040fe40000410000 */
[----:B------:R-:W-:-:S02]  /*3cd0*/  FMUL.FTZ R138, R150, R23 ;  /* 0x00000017968a7220 */ /* 0x000fc40000410000 */
[C---:B------:R-:W-:Y:S02]  /*3ce0*/  FFMA.FTZ R144, R148.reuse, R19, R22 ;  /* 0x0000001394907223 */ /* 0x040fe40000010016 */
[----:B------:R-:W-:Y:S02]  /*3cf0*/  FFMA.FTZ R161, R148, R23, -R136 ;  /* 0x0000001794a17223 */ /* 0x000fe40000010888 */
[----:B------:R0:W1:Y:S01]  /*3d00*/  @P1 LDS.64 R22, [R72.X8+0x24d8] ;  /* 0x0024d80048161984 */ /* 0x0000620000008a00 */
[----:B------:R-:W-:Y:S01]  /*3d10*/  FMUL.FTZ R18, R150, R19 ;  /* 0x0000001396127220 */ /* 0x000fe20000410000 */
[----:B------:R-:W-:Y:S01]  /*3d20*/  BSSY B0, `(.L_x_11298) ;  /* 0x000000e000007945 */ /* 0x000fe20003800000 */
[C---:B------:R-:W-:Y:S02]  /*3d30*/  FFMA.FTZ R138, R148.reuse, R143, R138 ;  /* 0x0000008f948a7223 */ /* 0x040fe4000001008a */
[----:B------:R-:W-:Y:S02]  /*3d40*/  FFMA.FTZ R173, R148, R173, -R18 ;  /* 0x000000ad94ad7223 */ /* 0x000fe40000010812 */
        /* <DEDUP_REMOVED lines=11> */
.L_x_11299:
[----:B0--34-:R-:W-:Y:S05]  /*3e00*/  BSYNC B0 ;  /* 0x0000000000007941 */ /* 0x019fea0003800000 */
.L_x_11298:
[----:B------:R-:W-:Y:S01]  /*3e10*/  FADD.FTZ R176, R164, R161 ;  /* 0x000000a1a4b07221 */ /* 0x000fe20000010000 */
[----:B------:R-:W0:Y:S01]  /*3e20*/  SHFL.UP PT, R136, R173, 0x1, RZ ;  /* 0x04200000ad887989 */ /* 0x000e2200000e00ff */
[----:B------:R-:W-:Y:S01]  /*3e30*/  FADD.FTZ R175, RZ, R138 ;  /* 0x0000008affaf7221 */ /* 0x000fe20000010000 */
[----:B------:R-:W-:Y:S01]  /*3e40*/  MOV R19, c[0x0][0x2bc] ;  /* 0x0000af0000137a02 */ /* 0x000fe20000000f00 */
[----:B-----5:R-:W-:Y:S01]  /*3e50*/  FMUL.FTZ R167, R21, R134 ;  /* 0x0000008615a77220 */ /* 0x020fe20000410000 */
[----:B------:R-:W2:Y:S01]  /*3e60*/  SHFL.UP PT, R143, R176, 0x1, RZ ;  /* 0x04200000b08f7989 */ /* 0x000ea200000e00ff */
[----:B------:R-:W-:Y:S01]  /*3e70*/  MOV R18, c[0x0][0x2b8] ;  /* 0x0000ae0000127a02 */ /* 0x000fe20000000f00 */
[----:B------:R-:W-:Y:S01]  /*3e80*/  FADD.FTZ R174, R25, R25 ;  /* 0x0000001919ae7221 */ /* 0x000fe20000010000 */
[--C-:B------:R-:W-:Y:S01]  /*3e90*/  SHF.R.U32.HI R152, RZ, 0x1, R19.reuse ;  /* 0x00000001ff987819 */ /* 0x100fe20000011613 */
[----:B------:R-:W3:Y:S01]  /*3ea0*/  SHFL.UP PT, R138, R144, 0x1, RZ ;  /* 0x04200000908a7989 */ /* 0x000ee200000e00ff */
[----:B------:R-:W-:Y:S01]  /*3eb0*/  SHF.R.U64 R18, R18, 0x1, R19 ;  /* 0x0000000112127819 */ /* 0x000fe20000001213 */
[----:B------:R-:W-:Y:S01]  /*3ec0*/  BSSY B0, `(.L_x_11300) ;  /* 0x0000100000007945 */ /* 0x000fe20003800000 */
[----:B------:R-:W-:Y:S01]  /*3ed0*/  ISETP.GE.AND P3, PT, R70, 0x1, PT ;  /* 0x000000014600780c */ /* 0x000fe20003f66270 */
[----:B------:R-:W4:Y:S01]  /*3ee0*/  SHFL.UP PT, R146, R175, 0x1, RZ ;  /* 0x04200000af927989 */ /* 0x000f2200000e00ff */
[----:B------:R-:W-:Y:S01]  /*3ef0*/  IMAD R19, R152, R79, RZ ;  /* 0x0000004f98137224 */ /* 0x000fe200078e02ff */
[----:B------:R-:W-:-:S03]  /*3f00*/  SHF.L.U64.HI R180, R85, 0x2, R84 ;  /* 0x0000000255b47819 */ /* 0x000fc60000010254 */
[----:B------:R-:W-:Y:S02]  /*3f10*/  IMAD R161, R78, R18, R19 ;  /* 0x000000124ea17224 */ /* 0x000fe400078e0213 */
[----:B------:R-:W-:-:S04]  /*3f20*/  IMAD.WIDE.U32 R18, R18, R79, RZ ;  /* 0x0000004f12127225 */ /* 0x000fc800078e00ff */
[----:B------:R-:W-:Y:S01]  /*3f30*/  IMAD R180, R180, c[0x0][0x2d0], RZ ;  /* 0x0000b400b4b47a24 */ /* 0x000fe200078e02ff */
[----:B------:R-:W-:Y:S01]  /*3f40*/  IADD3 R19, R161, R19, RZ ;  /* 0x00000013a1137210 */ /* 0x000fe20007ffe0ff */
[C---:B0-----:R-:W-:Y:S02]  /*3f50*/  FMUL.FTZ R152, R144.reuse, R136 ;  /* 0x0000008890987220 */ /* 0x041fe40000410000 */
[----:B--2---:R-:W-:Y:S02]  /*3f60*/  FMUL.FTZ R154, R144, R143 ;  /* 0x0000008f909a7220 */ /* 0x004fe40000410000 */
[----:B------:R-:W-:-:S04]  /*3f70*/  IMAD.WIDE.U32 R18, R77, c[0x0][0x2c0], R18 ;  /* 0x0000b0004d127a25 */ /* 0x000fc800078e0012 */
[C---:B---3--:R-:W-:Y:S01]  /*3f80*/  FFMA.FTZ R161, R173.reuse, R138, R152 ;  /* 0x0000008aada17223 */ /* 0x048fe20000010098 */
[----:B------:R-:W-:Y:S01]  /*3f90*/  LEA R179, P4, R18, c[0x0][0x320], 0x3 ;  /* 0x0000c80012b37a11 */ /* 0x000fe200078818ff */
[CC--:B----4-:R-:W-:Y:S02]  /*3fa0*/  FMUL.FTZ R152, R144.reuse, R146.reuse ;  /* 0x0000009290987220 */ /* 0x0d0fe40000410000 */
[C---:B------:R-:W-:Y:S02]  /*3fb0*/  FFMA.FTZ R154, R173.reuse, R146, R154 ;  /* 0x00000092ad9a7223 */ /* 0x040fe4000001009a */
[C---:B------:R-:W-:Y:S02]  /*3fc0*/  FMUL.FTZ R138, R144.reuse, R138 ;  /* 0x0000008a908a7220 */ /* 0x040fe40000410000 */
[----:B------:R-:W-:Y:S01]  /*3fd0*/  FFMA.FTZ R143, R173, R143, -R152 ;  /* 0x0000008fad8f7223 */ /* 0x000fe20000010898 */
[----:B------:R-:W-:Y:S01]  /*3fe0*/  FSEL R152, R144, R161, !P3 ;  /* 0x000000a190987208 */ /* 0x000fe20005800000 */
[----:B------:R-:W-:-:S02]  /*3ff0*/  @P3 FADD.FTZ R175, R175, R154 ;  /* 0x0000009aafaf3221 */ /* 0x000fc40000010000 */
[----:B------:R-:W-:Y:S02]  /*4000*/  @P3 FFMA.FTZ R173, R173, R136, -R138 ;  /* 0x00000088adad3223 */ /* 0x000fe4000001088a */
[----:B------:R-:W-:Y:S01]  /*4010*/  @P3 FADD.FTZ R176, R176, R143 ;  /* 0x0000008fb0b03221 */ /* 0x000fe20000010000 */
[----:B------:R-:W0:Y:S01]  /*4020*/  SHFL.UP PT, R160, R175, 0x2, RZ ;  /* 0x04400000afa07989 */ /* 0x000e2200000e00ff */
[----:B------:R-:W-:Y:S01]  /*4030*/  FMUL.FTZ R138, R20, R134 ;  /* 0x00000086148a7220 */ /* 0x000fe20000410000 */
[----:B------:R-:W-:Y:S01]  /*4040*/  ISETP.GE.AND P3, PT, R70, 0x2, PT ;  /* 0x000000024600780c */ /* 0x000fe20003f66270 */
[----:B------:R-:W-:Y:S01]  /*4050*/  FADD.FTZ R143, R0, R0 ;  /* 0x00000000008f7221 */ /* 0x000fe20000010000 */
[----:B------:R-:W2:Y:S01]  /*4060*/  SHFL.UP PT, R158, R176, 0x2, RZ ;  /* 0x04400000b09e7989 */ /* 0x000ea200000e00ff */
[-C--:B------:R-:W-:Y:S02]  /*4070*/  FFMA.FTZ R144, R21, R132.reuse, R138 ;  /* 0x0000008415907223 */ /* 0x080fe4000001008a */
[----:B------:R-:W-:Y:S01]  /*4080*/  FFMA.FTZ R138, R20, R132, -R167 ;  /* 0x00000084148a7223 */ /* 0x000fe200000108a7 */
[----:B------:R-:W3:Y:S01]  /*4090*/  SHFL.UP PT, R146, R173, 0x2, RZ ;  /* 0x04400000ad927989 */ /* 0x000ee200000e00ff */
[----:B------:R-:W-:-:S02]  /*40a0*/  FMUL.FTZ R167, R143, R144 ;  /* 0x000000908fa77220 */ /* 0x000fc40000410000 */
[----:B------:R-:W-:Y:S01]  /*40b0*/  IMAD R136, R192, c[0x0][0x2c0], RZ ;  /* 0x0000b000c0887a24 */ /* 0x000fe200078e02ff */
[----:B------:R-:W4:Y:S01]  /*40c0*/  SHFL.UP PT, R144, R152, 0x2, RZ ;  /* 0x0440000098907989 */ /* 0x000f2200000e00ff */
[----:B------:R-:W-:Y:S02]  /*40d0*/  FADD.FTZ R154, R24, R24 ;  /* 0x00000018189a7221 */ /* 0x000fe40000010000 */
[----:B------:R-:W-:Y:S02]  /*40e0*/  IMAD R185, R77, c[0x0][0x2c4], R136 ;  /* 0x0000b1004db97a24 */ /* 0x000fe400078e0288 */
[----:B------:R-:W-:Y:S02]  /*40f0*/  FMUL.FTZ R136, R20, R142 ;  /* 0x0000008e14887220 */ /* 0x000fe40000410000 */
[----:B------:R-:W-:Y:S01]  /*4100*/  FMUL.FTZ R169, R143, R138 ;  /* 0x0000008a8fa97220 */ /* 0x000fe20000410000 */
[----:B------:R-:W-:Y:S01]  /*4110*/  IADD3 R185, R185, R19, RZ ;  /* 0x00000013b9b97210 */ /* 0x000fe20007ffe0ff */
[----:B------:R-:W-:-:S02]  /*4120*/  FFMA.FTZ R177, R21, R140, R136 ;  /* 0x0000008c15b17223 */ /* 0x000fc40000010088 */
[----:B------:R-:W-:Y:S01]  /*4130*/  FMUL.FTZ R138, R148, R167 ;  /* 0x000000a7948a7220 */ /* 0x000fe20000410000 */
[----:B------:R-:W-:Y:S01]  /*4140*/  LEA.HI.X R185, R18, c[0x0][0x324], R185, 0x3, P4 ;  /* 0x0000c90012b97a11 */ /* 0x000fe200020f1cb9 */
[----:B------:R-:W-:Y:S02]  /*4150*/  FMUL.FTZ R156, R154, R177 ;  /* 0x000000b19a9c7220 */ /* 0x000fe40000410000 */
[----:B------:R-:W-:Y:S02]  /*4160*/  FMUL.FTZ R161, R21, R142 ;  /* 0x0000008e15a17220 */ /* 0x000fe40000410000 */
[----:B------:R-:W-:Y:S02]  /*4170*/  FFMA.FTZ R177, -R150, R169, -R138 ;  /* 0x000000a996b17223 */ /* 0x000fe4000001098a */
[----:B0-----:R-:W-:Y:S02]  /*4180*/  FMUL.FTZ R19, R152, R160 ;  /* 0x000000a098137220 */ /* 0x001fe40000410000 */
[----:B------:R-:W-:-:S02]  /*4190*/  FFMA.FTZ R161, R20, R140, -R161 ;  /* 0x0000008c14a17223 */ /* 0x000fc400000108a1 */
[----:B------:R-:W-:Y:S02]  /*41a0*/  FMUL.FTZ R136, R150, R167 ;  /* 0x000000a796887220 */ /* 0x000fe40000410000 */
[----:B------:R-:W-:Y:S02]  /*41b0*/  FADD.FTZ R138, -R156, R177 ;  /* 0x000000b19c8a7221 */ /* 0x000fe40000010100 */
[-C--:B--2---:R-:W-:Y:S02]  /*41c0*/  FFMA.FTZ R177, R173, R158.reuse, -R19 ;  /* 0x0000009eadb17223 */ /* 0x084fe40000010813 */
[C---:B------:R-:W-:Y:S02]  /*41d0*/  FMUL.FTZ R158, R152.reuse, R158 ;  /* 0x0000009e989e7220 */ /* 0x040fe40000410000 */
[----:B---3--:R-:W-:Y:S02]  /*41e0*/  FMUL.FTZ R19, R152, R146 ;  /* 0x0000009298137220 */ /* 0x008fe40000410000 */
[----:B------:R-:W-:-:S02]  /*41f0*/  FMUL.FTZ R161, R154, R161 ;  /* 0x000000a19aa17220 */ /* 0x000fc40000410000 */
[----:B------:R-:W-:Y:S02]  /*4200*/  FFMA.FTZ R136, R148, R169, -R136 ;  /* 0x000000a994887223 */ /* 0x000fe40000010888 */
[C---:B----4-:R-:W-:Y:S02]  /*4210*/  FMUL.FTZ R18, R152.reuse, R144 ;  /* 0x0000009098127220 */ /* 0x050fe40000410000 */
[C---:B------:R-:W-:Y:S02]  /*4220*/  FFMA.FTZ R158, R173.reuse, R160, R158 ;  /* 0x000000a0ad9e7223 */ /* 0x040fe4000001009e */
[----:B------:R-:W-:Y:S02]  /*4230*/  FFMA.FTZ R19, R173, R144, R19 ;  /* 0x00000090ad137223 */ /* 0x000fe40000010013 */
[----:B------:R-:W-:Y:S02]  /*4240*/  FADD.FTZ R136, R161, R136 ;  /* 0x00000088a1887221 */ /* 0x000fe40000010000 */
[----:B------:R-:W-:Y:S01]  /*4250*/  FMUL.FTZ R162, R147, -R138 ;  /* 0x8000008a93a27220 */ /* 0x000fe20000410000 */
[----:B------:R-:W-:Y:S01]  /*4260*/  FSEL R152, R152, R19, !P3 ;  /* 0x0000001398987208 */ /* 0x000fe20005800000 */
[----:B------:R-:W-:-:S02]  /*4270*/  @P3 FFMA.FTZ R173, R173, R146, -R18 ;  /* 0x00000092adad3223 */ /* 0x000fc40000010812 */
[----:B------:R-:W-:Y:S01]  /*4280*/  @P3 FADD.FTZ R175, R175, R158 ;  /* 0x0000009eafaf3221 */ /* 0x000fe20000010000 */
[----:B------:R-:W-:Y:S01]  /*4290*/  IADD3 R158, R62, -c[0x0][0x174], RZ ;  /* 0x80005d003e9e7a10 */ /* 0x000fe20007ffe0ff */
[----:B------:R-:W-:Y:S01]  /*42a0*/  @P3 FADD.FTZ R176, R176, R177 ;  /* 0x000000b1b0b03221 */ /* 0x000fe20000010000 */
[----:B------:R-:W-:Y:S01]  /*42b0*/  SHFL.UP PT, R144, R173, 0x4, RZ ;  /* 0x04800000ad907989 */ /* 0x000fe200000e00ff */
[-C--:B------:R-:W-:Y:S01]  /*42c0*/  FFMA.FTZ R181, R145, R136.reuse, -R162 ;  /* 0x0000008891b57223 */ /* 0x080fe200000108a2 */
[C---:B------:R-:W-:Y:S01]  /*42d0*/  LEA R18, P3, R72.reuse, R179, 0x2 ;  /* 0x000000b348127211 */ /* 0x040fe200078610ff */
[----:B------:R-:W-:Y:S01]  /*42e0*/  FMUL.FTZ R136, R147, -R136 ;  /* 0x8000008893887220 */ /* 0x000fe20000410000 */
[----:B------:R-:W0:Y:S02]  /*42f0*/  SHFL.UP PT, R178, R175, 0x4, RZ ;  /* 0x04800000afb27989 */ /* 0x000e2400000e00ff */
[----:B------:R-:W-:Y:S01]  /*4300*/  LEA.HI.X R19, R72, R185, RZ, 0x2, P3 ;  /* 0x000000b948137211 */ /* 0x000fe200018f14ff */
[----:B------:R-:W-:Y:S01]  /*4310*/  FFMA.FTZ R183, R145, R138, R136 ;  /* 0x0000008a91b77223 */ /* 0x000fe20000010088 */
[----:B------:R-:W2:Y:S01]  /*4320*/  SHFL.UP PT, R160, R176, 0x4, RZ ;  /* 0x04800000b0a07989 */ /* 0x000ea200000e00ff */
[-C--:B------:R-:W-:Y:S01]  /*4330*/  FMUL.FTZ R136, R21, R151.reuse ;  /* 0x0000009715887220 */ /* 0x080fe20000410000 */
[----:B------:R-:W-:Y:S01]  /*4340*/  ISETP.GE.AND P3, PT, R70, 0x4, PT ;  /* 0x000000044600780c */ /* 0x000fe20003f66270 */
[C---:B------:R-:W-:Y:S01]  /*4350*/  FMUL.FTZ R138, R20.reuse, R151 ;  /* 0x00000097148a7220 */ /* 0x040fe20000410000 */
[----:B------:R-:W3:Y:S01]  /*4360*/  SHFL.UP PT, R146, R152, 0x4, RZ ;  /* 0x0480000098927989 */ /* 0x000ee200000e00ff */
[----:B------:R-:W-:-:S02]  /*4370*/  FFMA.FTZ R177, R20, R149, -R136 ;  /* 0x0000009514b17223 */ /* 0x000fc40000010888 */
[----:B------:R-:W-:Y:S02]  /*4380*/  FFMA.FTZ R179, R21, R149, R138 ;  /* 0x0000009515b37223 */ /* 0x000fe4000001008a */
[----:B------:R-:W-:Y:S02]  /*4390*/  IMAD R185, R158, -0x200, RZ ;  /* 0xfffffe009eb97824 */ /* 0x000fe400078e02ff */
[C---:B------:R-:W-:Y:S02]  /*43a0*/  FMUL.FTZ R158, R174.reuse, R179 ;  /* 0x000000b3ae9e7220 */ /* 0x040fe40000410000 */
[----:B------:R-:W-:Y:S02]  /*43b0*/  FMUL.FTZ R162, R174, R177 ;  /* 0x000000b1aea27220 */ /* 0x000fe40000410000 */
[----:B------:R-:W-:Y:S02]  /*43c0*/  FADD.FTZ R138, -R158, R183 ;  /* 0x000000b79e8a7221 */ /* 0x000fe40000010100 */
[----:B------:R-:W-:-:S02]  /*43d0*/  FADD.FTZ R136, R162, R181 ;  /* 0x000000b5a2887221 */ /* 0x000fc40000010000 */
[----:B------:R-:W-:Y:S01]  /*43e0*/  IMAD.WIDE R18, R185, 0x4, R18 ;  /* 0x00000004b9127825 */ /* 0x000fe200078e0212 */
[----:B------:R-:W-:-:S03]  /*43f0*/  SHF.L.U32 R185, R85, 0x2, RZ ;  /* 0x0000000255b97819 */ /* 0x000fc600000006ff */
        /* <DEDUP_REMOVED lines=16> */
[-C--:B------:R-:W-:Y:S02]  /*4500*/  FMUL.FTZ R138, R20, R155.reuse ;  /* 0x0000009b148a7220 */ /* 0x080fe40000410000 */
[----:B------:R-:W-:Y:S01]  /*4510*/  FMUL.FTZ R136, R21, R155 ;  /* 0x0000009b15887220 */ /* 0x000fe20000410000 */
[----:B------:R-:W-:Y:S01]  /*4520*/  SHFL.UP PT, R182, R173, 0x8, RZ ;  /* 0x05000000adb67989 */ /* 0x000fe200000e00ff */
[----:B------:R-:W-:-:S02]  /*4530*/  @P3 FADD.FTZ R176, R176, R177 ;  /* 0x000000b1b0b03221 */ /* 0x000fc40000010000 */
[----:B------:R-:W-:Y:S02]  /*4540*/  FADD.FTZ R177, R26, R26 ;  /* 0x0000001a1ab17221 */ /* 0x000fe40000010000 */
[-C--:B------:R-:W-:Y:S01]  /*4550*/  FFMA.FTZ R138, R21, R153.reuse, R138 ;  /* 0x00000099158a7223 */ /* 0x080fe2000001008a */
[----:B------:R-:W0:Y:S01]  /*4560*/  SHFL.UP PT, R184, R176, 0x8, RZ ;  /* 0x05000000b0b87989 */ /* 0x000e2200000e00ff */
[----:B------:R-:W-:Y:S02]  /*4570*/  FFMA.FTZ R136, R20, R153, -R136 ;  /* 0x0000009914887223 */ /* 0x000fe40000010888 */
[----:B------:R-:W-:Y:S01]  /*4580*/  @P3 FADD.FTZ R175, R175, R178 ;  /* 0x000000b2afaf3221 */ /* 0x000fe20000010000 */
[----:B------:R-:W-:Y:S01]  /*4590*/  ISETP.GE.AND P3, PT, R70, 0x8, PT ;  /* 0x000000084600780c */ /* 0x000fe20003f66270 */
[C---:B------:R-:W-:Y:S02]  /*45a0*/  FMUL.FTZ R160, R177.reuse, R138 ;  /* 0x0000008ab1a07220 */ /* 0x040fe40000410000 */
[----:B------:R-:W-:-:S02]  /*45b0*/  FMUL.FTZ R152, R177, R136 ;  /* 0x00000088b1987220 */ /* 0x000fc40000410000 */
[----:B------:R-:W-:Y:S02]  /*45c0*/  FADD.FTZ R146, -R160, R185 ;  /* 0x000000b9a0927221 */ /* 0x000fe40000010100 */
[----:B------:R-:W-:Y:S01]  /*45d0*/  FADD.FTZ R144, R152, R183 ;  /* 0x000000b798907221 */ /* 0x000fe20000010000 */
[----:B------:R-:W2:Y:S01]  /*45e0*/  SHFL.UP PT, R185, R175, 0x8, RZ ;  /* 0x05000000afb97989 */ /* 0x000ea200000e00ff */
[-C--:B------:R-:W-:Y:S02]  /*45f0*/  FMUL.FTZ R136, R21, R159.reuse ;  /* 0x0000009f15887220 */ /* 0x080fe40000410000 */
[----:B------:R-:W-:Y:S01]  /*4600*/  FMUL.FTZ R138, R20, R159 ;  /* 0x0000009f148a7220 */ /* 0x000fe20000410000 */
[----:B------:R-:W3:Y:S01]  /*4610*/  SHFL.UP PT, R183, R180, 0x8, RZ ;  /* 0x05000000b4b77989 */ /* 0x000ee200000e00ff */
[C---:B------:R-:W-:Y:S02]  /*4620*/  FMUL.FTZ R186, R137.reuse, -R146 ;  /* 0x8000009289ba7220 */ /* 0x040fe40000410000 */
[----:B------:R-:W-:-:S02]  /*4630*/  FMUL.FTZ R188, R137, -R144 ;  /* 0x8000009089bc7220 */ /* 0x000fc40000410000 */
[----:B------:R-:W-:Y:S02]  /*4640*/  FADD.FTZ R178, R27, R27 ;  /* 0x0000001b1bb27221 */ /* 0x000fe40000010000 */
[-C--:B------:R-:W-:Y:S02]  /*4650*/  FFMA.FTZ R181, R21, R157.reuse, R138 ;  /* 0x0000009d15b57223 */ /* 0x080fe4000001008a */
[----:B------:R-:W-:Y:S02]  /*4660*/  FFMA.FTZ R179, R20, R157, -R136 ;  /* 0x0000009d14b37223 */ /* 0x000fe40000010888 */
        /* <DEDUP_REMOVED lines=12> */
[C---:B------:R-:W-:Y:S02]  /*4730*/  FMUL.FTZ R138, R180.reuse, R182 ;  /* 0x000000b6b48a7220 */ /* 0x040fe40000410000 */
[----:B---3--:R-:W-:Y:S02]  /*4740*/  FMUL.FTZ R136, R180, R183 ;  /* 0x000000b7b4887220 */ /* 0x008fe40000410000 */
[----:B------:R-:W-:-:S02]  /*4750*/  FFMA.FTZ R186, R173, R185, R186 ;  /* 0x000000b9adba7223 */ /* 0x000fc400000100ba */
[C---:B------:R-:W-:Y:S02]  /*4760*/  FFMA.FTZ R179, R173.reuse, R184, -R179 ;  /* 0x000000b8adb37223 */ /* 0x040fe400000108b3 */
[C---:B------:R-:W-:Y:S02]  /*4770*/  FFMA.FTZ R183, R173.reuse, R183, R138 ;  /* 0x000000b7adb77223 */ /* 0x040fe4000001008a */
[----:B------:R-:W-:Y:S02]  /*4780*/  @P3 FFMA.FTZ R173, R173, R182, -R136 ;  /* 0x000000b6adad3223 */ /* 0x000fe40000010888 */
[----:B-1----:R-:W-:Y:S01]  /*4790*/  FMUL.FTZ R136, R150, -R22 ;  /* 0x8000001696887220 */ /* 0x002fe20000410000 */
[----:B------:R-:W-:Y:S01]  /*47a0*/  FSEL R183, R180, R183, !P3 ;  /* 0x000000b7b4b77208 */ /* 0x000fe20005800000 */
[----:B------:R-:W-:Y:S01]  /*47b0*/  @P3 FADD.FTZ R176, R176, R179 ;  /* 0x000000b3b0b03221 */ /* 0x000fe20000010000 */
[----:B------:R-:W0:Y:S01]  /*47c0*/  SHFL.UP PT, R182, R173, 0x10, RZ ;  /* 0x06000000adb67989 */ /* 0x000e2200000e00ff */
[----:B------:R-:W-:-:S02]  /*47d0*/  FMUL.FTZ R179, R150, R23 ;  /* 0x0000001796b37220 */ /* 0x000fc40000410000 */
[----:B------:R-:W-:Y:S01]  /*47e0*/  @P3 FADD.FTZ R175, R175, R186 ;  /* 0x000000baafaf3221 */ /* 0x000fe20000010000 */
[----:B------:R-:W-:Y:S01]  /*47f0*/  SHFL.UP PT, R184, R183, 0x10, RZ ;  /* 0x06000000b7b87989 */ /* 0x000fe200000e00ff */
[----:B------:R-:W-:Y:S01]  /*4800*/  FFMA.FTZ R194, R148, -R23, R136 ;  /* 0x8000001794c27223 */ /* 0x000fe20000010088 */
[----:B------:R-:W-:Y:S01]  /*4810*/  ISETP.GE.AND P3, PT, R70, 0x10, PT ;  /* 0x000000104600780c */ /* 0x000fe20003f66270 */
[----:B------:R-:W-:Y:S01]  /*4820*/  FFMA.FTZ R190, R148, R22, -R179 ;  /* 0x0000001694be7223 */ /* 0x000fe200000108b3 */
[----:B------:R-:W1:Y:S01]  /*4830*/  SHFL.UP PT, R188, R175, 0x10, RZ ;  /* 0x06000000afbc7989 */ /* 0x000e6200000e00ff */
[-C--:B------:R-:W-:Y:S02]  /*4840*/  FMUL.FTZ R138, R20, R165.reuse ;  /* 0x000000a5148a7220 */ /* 0x080fe40000410000 */
[----:B------:R-:W-:Y:S01]  /*4850*/  FMUL.FTZ R179, R147, -R194 ;  /* 0x800000c293b37220 */ /* 0x000fe20000410000 */
[----:B------:R-:W2:Y:S01]  /*4860*/  SHFL.UP PT, R186, R176, 0x10, RZ ;  /* 0x06000000b0ba7989 */ /* 0x000ea200000e00ff */
[----:B------:R-:W-:-:S02]  /*4870*/  FMUL.FTZ R136, R21, R165 ;  /* 0x000000a515887220 */ /* 0x000fc40000410000 */
[----:B------:R-:W-:Y:S02]  /*4880*/  FADD.FTZ R181, R28, R28 ;  /* 0x0000001c1cb57221 */ /* 0x000fe40000010000 */
[-C--:B------:R-:W-:Y:S02]  /*4890*/  FMUL.FTZ R185, R147, -R190.reuse ;  /* 0x800000be93b97220 */ /* 0x080fe40000410000 */
[-C--:B------:R-:W-:Y:S02]  /*48a0*/  FFMA.FTZ R180, R21, R163.reuse, R138 ;  /* 0x000000a315b47223 */ /* 0x080fe4000001008a */
[C---:B------:R-:W-:Y:S02]  /*48b0*/  FFMA.FTZ R190, R145.reuse, R190, -R179 ;  /* 0x000000be91be7223 */ /* 0x040fe400000108b3 */
[----:B------:R-:W-:Y:S02]  /*48c0*/  FFMA.FTZ R138, R20, R163, -R136 ;  /* 0x000000a3148a7223 */ /* 0x000fe40000010888 */
[----:B------:R-:W-:-:S02]  /*48d0*/  FFMA.FTZ R194, R145, R194, R185 ;  /* 0x000000c291c27223 */ /* 0x000fc400000100b9 */
[----:B------:R-:W-:Y:S02]  /*48e0*/  FMUL.FTZ R136, R181, R180 ;  /* 0x000000b4b5887220 */ /* 0x000fe40000410000 */
[C---:B------:R-:W-:Y:S02]  /*48f0*/  FMUL.FTZ R180, R141.reuse, -R190 ;  /* 0x800000be8db47220 */ /* 0x040fe40000410000 */
[----:B------:R-:W-:Y:S02]  /*4900*/  FMUL.FTZ R179, R141, -R194 ;  /* 0x800000c28db37220 */ /* 0x000fe40000410000 */
[----:B------:R-:W-:Y:S02]  /*4910*/  FMUL.FTZ R138, R181, R138 ;  /* 0x0000008ab58a7220 */ /* 0x000fe40000410000 */
[----:B------:R-:W-:Y:S02]  /*4920*/  FFMA.FTZ R194, R139, R194, R180 ;  /* 0x000000c28bc27223 */ /* 0x000fe400000100b4 */
[----:B------:R-:W-:-:S02]  /*4930*/  FADD.FTZ R193, -R136, R193 ;  /* 0x000000c188c17221 */ /* 0x000fc40000010100 */
[----:B------:R-:W-:Y:S02]  /*4940*/  FFMA.FTZ R190, R139, R190, -R179 ;  /* 0x000000be8bbe7223 */ /* 0x000fe400000108b3 */
[----:B------:R-:W-:Y:S02]  /*4950*/  FADD.FTZ R187, R138, R187 ;  /* 0x000000bb8abb7221 */ /* 0x000fe40000010000 */
[----:B------:R-:W-:Y:S02]  /*4960*/  FMUL.FTZ R179, R137, -R194 ;  /* 0x800000c289b37220 */ /* 0x000fe40000410000 */
[C---:B------:R-:W-:Y:S02]  /*4970*/  FMUL.FTZ R180, R106.reuse, -R193 ;  /* 0x800000c16ab47220 */ /* 0x040fe40000410000 */
[----:B------:R-:W-:Y:S02]  /*4980*/  FMUL.FTZ R185, R106, -R187 ;  /* 0x800000bb6ab97220 */ /* 0x000fe40000410000 */
[----:B------:R-:W-:-:S02]  /*4990*/  FFMA.FTZ R196, R135, R190, -R179 ;  /* 0x000000be87c47223 */ /* 0x000fc400000108b3 */
[----:B0-----:R-:W-:Y:S02]  /*49a0*/  FMUL.FTZ R179, R183, R182 ;  /* 0x000000b6b7b37220 */ /* 0x001fe40000410000 */
[C---:B------:R-:W-:Y:S02]  /*49b0*/  FFMA.FTZ R198, R108.reuse, R187, -R180 ;  /* 0x000000bb6cc67223 */ /* 0x040fe400000108b4 */
[----:B------:R-:W-:Y:S02]  /*49c0*/  FFMA.FTZ R193, R108, R193, R185 ;  /* 0x000000c16cc17223 */ /* 0x000fe400000100b9 */
[----:B------:R-:W-:Y:S02]  /*49d0*/  FMUL.FTZ R187, R137, -R190 ;  /* 0x800000be89bb7220 */ /* 0x000fe40000410000 */
[C---:B-1----:R-:W-:Y:S02]  /*49e0*/  FMUL.FTZ R180, R183.reuse, R188 ;  /* 0x000000bcb7b47220 */ /* 0x042fe40000410000 */
[----:B--2---:R-:W-:-:S02]  /*49f0*/  FMUL.FTZ R185, R183, R186 ;  /* 0x000000bab7b97220 */ /* 0x004fc40000410000 */
[-C--:B------:R-:W-:Y:S02]  /*4a00*/  FFMA.FTZ R190, R173, R184.reuse, R179 ;  /* 0x000000b8adbe7223 */ /* 0x080fe400000100b3 */
[----:B------:R-:W-:Y:S02]  /*4a10*/  FMUL.FTZ R184, R183, R184 ;  /* 0x000000b8b7b87220 */ /* 0x000fe40000410000 */
[C---:B------:R-:W-:Y:S02]  /*4a20*/  FFMA.FTZ R179, R173.reuse, R186, -R180 ;  /* 0x000000baadb37223 */ /* 0x040fe400000108b4 */
[C---:B------:R-:W-:Y:S02]  /*4a30*/  FFMA.FTZ R188, R173.reuse, R188, R185 ;  /* 0x000000bcadbc7223 */ /* 0x040fe400000100b9 */
[----:B------:R-:W-:Y:S01]  /*4a40*/  @P3 FFMA.FTZ R173, R173, R182, -R184 ;  /* 0x000000b6adad3223 */ /* 0x000fe200000108b8 */
[----:B------:R-:W-:Y:S01]  /*4a50*/  FSEL R182, R183, R190, !P3 ;  /* 0x000000beb7b67208 */ /* 0x000fe20005800000 */
[----:B------:R0:W-:Y:S01]  /*4a60*/  SHFL.IDX PT, R185, R5, RZ, 0x1f ;  /* 0x00001fff05b97589 */ /* 0x0001e200000e0000 */
[----:B------:R-:W-:-:S02]  /*4a70*/  FMUL.FTZ R180, R20, R126 ;  /* 0x0000007e14b47220 */ /* 0x000fc40000410000 */
[----:B------:R-:W-:Y:S01]  /*4a80*/  @P3 FADD.FTZ R176, R176, R179 ;  /* 0x000000b3b0b03221 */ /* 0x000fe20000010000 */
[----:B------:R-:W-:Y:S01]  /*4a90*/  SHFL.IDX PT, R184, R4, RZ, 0x1f ;  /* 0x00001fff04b87589 */ /* 0x000fe200000e0000 */
[----:B------:R-:W-:Y:S02]  /*4aa0*/  FFMA.FTZ R194, R135, R194, R187 ;  /* 0x000000c287c27223 */ /* 0x000fe400000100bb */
[----:B------:R-:W-:Y:S01]  /*4ab0*/  FADD.FTZ R190, R29, R29 ;  /* 0x0000001d1dbe7221 */ /* 0x000fe20000010000 */
[----:B------:R-:W1:Y:S01]  /*4ac0*/  SHFL.UP PT, R182, R182, 0x1, RZ ;  /* 0x04200000b6b67989 */ /* 0x000e6200000e00ff */
[----:B------:R-:W-:Y:S02]  /*4ad0*/  FFMA.FTZ R183, R21, R124, R180 ;  /* 0x0000007c15b77223 */ /* 0x000fe400000100b4 */
[----:B------:R-:W-:Y:S01]  /*4ae0*/  @P3 FADD.FTZ R175, R175, R188 ;  /* 0x000000bcafaf3221 */ /* 0x000fe20000010000 */
[----:B------:R-:W2:Y:S01]  /*4af0*/  SHFL.UP PT, R173, R173, 0x1, RZ ;  /* 0x04200000adad7989 */ /* 0x000ea200000e00ff */
[----:B------:R-:W-:-:S02]  /*4b00*/  FMUL.FTZ R180, R190, R183 ;  /* 0x000000b7beb47220 */ /* 0x000fc40000410000 */
[C---:B0-----:R-:W-:Y:S01]  /*4b10*/  FMUL.FTZ R5, R133.reuse, -R194 ;  /* 0x800000c285057220 */ /* 0x041fe20000410000 */
[----:B------:R0:W3:Y:S01]  /*4b20*/  SHFL.UP PT, R4, R176, 0x1, RZ ;  /* 0x04200000b0047989 */ /* 0x0000e200000e00ff */
[----:B------:R-:W-:Y:S02]  /*4b30*/  FMUL.FTZ R183, R133, -R196 ;  /* 0x800000c485b77220 */ /* 0x000fe40000410000 */
[----:B------:R-:W-:Y:S01]  /*4b40*/  FMUL.FTZ R179, R21, R126 ;  /* 0x0000007e15b37220 */ /* 0x000fe20000410000 */
[----:B------:R-:W4:Y:S01]  /*4b50*/  SHFL.UP PT, R175, R175, 0x1, RZ ;  /* 0x04200000afaf7989 */ /* 0x000f2200000e00ff */
[C---:B------:R-:W-:Y:S02]  /*4b60*/  FFMA.FTZ R5, R131.reuse, R196, -R5 ;  /* 0x000000c483057223 */ /* 0x040fe40000010805 */
[----:B------:R-:W-:Y:S02]  /*4b70*/  FFMA.FTZ R183, R131, R194, R183 ;  /* 0x000000c283b77223 */ /* 0x000fe400000100b7 */
[----:B------:R-:W-:-:S02]  /*4b80*/  FFMA.FTZ R179, R20, R124, -R179 ;  /* 0x0000007c14b37223 */ /* 0x000fc400000108b3 */
[C---:B------:R-:W-:Y:S02]  /*4b90*/  FMUL.FTZ R187, R106.reuse, -R5 ;  /* 0x800000056abb7220 */ /* 0x040fe40000410000 */
[----:B------:R-:W-:Y:S02]  /*4ba0*/  FMUL.FTZ R186, R106, -R183 ;  /* 0x800000b76aba7220 */ /* 0x000fe40000410000 */
[----:B------:R-:W-:Y:S02]  /*4bb0*/  FMUL.FTZ R179, R190, R179 ;  /* 0x000000b3beb37220 */ /* 0x000fe40000410000 */
[----:B------:R-:W-:Y:S02]  /*4bc0*/  FFMA.FTZ R187, R108, R183, R187 ;  /* 0x000000b76cbb7223 */ /* 0x000fe400000100bb */
[----:B------:R-:W-:Y:S02]  /*4bd0*/  FADD.FTZ R195, -R180, R193 ;  /* 0x000000c1b4c37221 */ /* 0x000fe40000010100 */
[----:B------:R-:W-:-:S02]  /*4be0*/  FFMA.FTZ R183, R108, R5, -R186 ;  /* 0x000000056cb77223 */ /* 0x000fc400000108ba */
[----:B-1----:R-:W-:Y:S02]  /*4bf0*/  FMUL.FTZ R5, R182, R185 ;  /* 0x000000b9b6057220 */ /* 0x002fe40000410000 */
[----:B------:R-:W-:Y:S02]  /*4c00*/  FADD.FTZ R193, R179, R198 ;  /* 0x000000c6b3c17221 */ /* 0x000fe40000010000 */
[----:B------:R-:W-:Y:S02]  /*4c10*/  FMUL.FTZ R188, R110, -R195 ;  /* 0x800000c36ebc7220 */ /* 0x000fe40000410000 */
[-C--:B------:R-:W-:Y:S02]  /*4c20*/  FMUL.FTZ R186, R182, R184.reuse ;  /* 0x000000b8b6ba7220 */ /* 0x080fe40000410000 */
[----:B--2---:R-:W-:Y:S02]  /*4c30*/  FFMA.FTZ R5, R173, R184, -R5 ;  /* 0x000000b8ad057223 */ /* 0x004fe40000010805 */
[----:B0-----:R-:W-:-:S02]  /*4c40*/  FMUL.FTZ R176, R110, -R193 ;  /* 0x800000c16eb07220 */ /* 0x001fc40000410000 */
[----:B------:R-:W-:Y:S02]  /*4c50*/  FFMA.FTZ R194, R112, R193, -R188 ;  /* 0x000000c170c27223 */ /* 0x000fe400000108bc */
[----:B------:R-:W-:Y:S02]  /*4c60*/  FMUL.FTZ R188, R110, -R183 ;  /* 0x800000b76ebc7220 */ /* 0x000fe40000410000 */
[----:B------:R-:W-:Y:S02]  /*4c70*/  FFMA.FTZ R186, R173, R185, R186 ;  /* 0x000000b9adba7223 */ /* 0x000fe400000100ba */
[----:B---3--:R-:W-:Y:S02]  /*4c80*/  @P2 FADD.FTZ R184, R4, R5 ;  /* 0x0000000504b82221 */ /* 0x008fe40000010000 */
[-C--:B------:R-:W-:Y:S02]  /*4c90*/  FMUL.FTZ R5, R21, R130.reuse ;  /* 0x0000008215057220 */ /* 0x080fe40000410000 */
[----:B------:R-:W-:-:S02]  /*4ca0*/  FMUL.FTZ R4, R20, R130 ;  /* 0x0000008214047220 */ /* 0x000fc40000410000 */
[----:B------:R-:W-:Y:S02]  /*4cb0*/  FFMA.FTZ R196, R112, R195, R176 ;  /* 0x000000c370c47223 */ /* 0x000fe400000100b0 */
[-C--:B------:R-:W-:Y:S02]  /*4cc0*/  FMUL.FTZ R176, R110, -R187.reuse ;  /* 0x800000bb6eb07220 */ /* 0x080fe40000410000 */
[----:B------:R-:W-:Y:S02]  /*4cd0*/  FFMA.FTZ R182, R112, R187, R188 ;  /* 0x000000bb70b67223 */ /* 0x000fe400000100bc */
[----:B----4-:R-:W-:Y:S01]  /*4ce0*/  @P2 FADD.FTZ R185, R175, R186 ;  /* 0x000000baafb92221 */ /* 0x010fe20000010000 */
[----:B------:R-:W-:Y:S01]  /*4cf0*/  ISETP.NE.AND P2, PT, R191, 0x1f, PT ;  /* 0x0000001fbf00780c */ /* 0x000fe20003f45270 */
[----:B------:R-:W-:Y:S01]  /*4d00*/  FADD.FTZ R188, R30, R30 ;  /* 0x0000001e1ebc7221 */ /* 0x000fe20000010000 */
[----:B------:R0:W1:Y:S01]  /*4d10*/  SHFL.DOWN PT, R197, R182, 0x1, 0x1f ;  /* 0x08201f00b6c57f89 */ /* 0x00006200000e0000 */
[----:B------:R-:W-:-:S02]  /*4d20*/  FFMA.FTZ R5, R20, R128, -R5 ;  /* 0x0000008014057223 */ /* 0x000fc40000010805 */
[----:B------:R-:W-:Y:S02]  /*4d30*/  FFMA.FTZ R175, R21, R128, R4 ;  /* 0x0000008015af7223 */ /* 0x000fe40000010004 */
[----:B------:R-:W-:Y:S02]  /*4d40*/  FFMA.FTZ R176, R112, R183, -R176 ;  /* 0x000000b770b07223 */ /* 0x000fe400000108b0 */
[C---:B------:R-:W-:Y:S02]  /*4d50*/  FMUL.FTZ R183, R7.reuse, R185 ;  /* 0x000000b907b77220 */ /* 0x040fe40000410000 */
[C---:B------:R-:W-:Y:S01]  /*4d60*/  FMUL.FTZ R173, R188.reuse, R5 ;  /* 0x00000005bcad7220 */ /* 0x040fe20000410000 */
[----:B------:R0:W2:Y:S01]  /*4d70*/  SHFL.DOWN PT, R195, R176, 0x1, 0x1f ;  /* 0x08201f00b0c37f89 */ /* 0x0000a200000e0000 */
[----:B------:R-:W-:Y:S02]  /*4d80*/  FMUL.FTZ R175, R188, R175 ;  /* 0x000000afbcaf7220 */ /* 0x000fe40000410000 */
[----:B------:R-:W-:-:S02]  /*4d90*/  FMUL.FTZ R7, R7, R184 ;  /* 0x000000b807077220 */ /* 0x000fc40000410000 */
[C---:B------:R-:W-:Y:S02]  /*4da0*/  FFMA.FTZ R4, R6.reuse, R184, -R183 ;  /* 0x000000b806047223 */ /* 0x040fe400000108b7 */
[----:B------:R-:W-:Y:S02]  /*4db0*/  FADD.FTZ R184, R173, R194 ;  /* 0x000000c2adb87221 */ /* 0x000fe40000010000 */
[----:B------:R-:W-:Y:S02]  /*4dc0*/  FADD.FTZ R187, -R175, R196 ;  /* 0x000000c4afbb7221 */ /* 0x000fe40000010100 */
[----:B------:R-:W-:Y:S02]  /*4dd0*/  FFMA.FTZ R7, R6, R185, R7 ;  /* 0x000000b906077223 */ /* 0x000fe40000010007 */
[----:B------:R0:W3:Y:S04]  /*4de0*/  SHFL.DOWN PT, R185, R184, 0x1, 0x1f ;  /* 0x08201f00b8b97f89 */ /* 0x0000e800000e0000 */
[----:B------:R0:W4:Y:S01]  /*4df0*/  SHFL.DOWN PT, R199, R187, 0x1, 0x1f ;  /* 0x08201f00bbc77f89 */ /* 0x00012200000e0000 */
[----:B------:R-:W-:Y:S05]  /*4e00*/  @!P2 BRA `(.L_x_11301) ;  /* 0x000000b00000a947 */ /* 0x000fea0003800000 */
[C---:B-1--4-:R-:W-:Y:S02]  /*4e10*/  FMUL.FTZ R183, R182.reuse, R199 ;  /* 0x000000c7b6b77220 */ /* 0x052fe40000410000 */
[----:B------:R-:W-:-:S02]  /*4e20*/  FMUL.FTZ R5, R182, R197 ;  /* 0x000000c5b6057220 */ /* 0x000fc40000410000 */
[-C--:B---3--:R-:W-:Y:S02]  /*4e30*/  FMUL.FTZ R193, R182, R185.reuse ;  /* 0x000000b9b6c17220 */ /* 0x088fe40000410000 */
[----:B------:R-:W-:Y:S02]  /*4e40*/  FFMA.FTZ R185, R176, R185, -R183 ;  /* 0x000000b9b0b97223 */ /* 0x000fe400000108b7 */
[-C--:B--2---:R-:W-:Y:S02]  /*4e50*/  FMUL.FTZ R183, R182, R195.reuse ;  /* 0x000000c3b6b77220 */ /* 0x084fe40000410000 */
[C---:B------:R-:W-:Y:S02]  /*4e60*/  FFMA.FTZ R5, R176.reuse, R195, -R5 ;  /* 0x000000c3b0057223 */ /* 0x040fe40000010805 */
[C---:B------:R-:W-:Y:S02]  /*4e70*/  FFMA.FTZ R6, R176.reuse, R199, R193 ;  /* 0x000000c7b0067223 */ /* 0x040fe400000100c1 */
[----:B0-----:R-:W-:Y:S01]  /*4e80*/  FFMA.FTZ R182, R176, R197, R183 ;  /* 0x000000c5b0b67223 */ /* 0x001fe200000100b7 */
[----:B------:R-:W-:Y:S01]  /*4e90*/  MOV R176, R5 ;  /* 0x0000000500b07202 */ /* 0x000fe20000000f00 */
[----:B------:R-:W-:-:S02]  /*4ea0*/  FADD.FTZ R184, R184, R185 ;  /* 0x000000b9b8b87221 */ /* 0x000fc40000010000 */
[----:B------:R-:W-:Y:S02]  /*4eb0*/  FADD.FTZ R187, R187, R6 ;  /* 0x00000006bbbb7221 */ /* 0x000fe40000010000 */
.L_x_11301:
[----:B-1----:R-:W-:Y:S05]  /*4ec0*/  BSYNC B0 ;  /* 0x0000000000007941 */ /* 0x002fea0003800000 */
.L_x_11300:
[----:B------:R-:W-:Y:S01]  /*4ed0*/  ISETP.GT.U32.AND P2, PT, R191, 0x1d, PT ;  /* 0x0000001dbf00780c */ /* 0x000fe20003f44070 */
[----:B------:R-:W-:Y:S01]  /*4ee0*/  FADD.FTZ R183, R127, R4 ;  /* 0x000000047fb77221 */ /* 0x000fe20000010000 */
[----:B--2---:R1:W2:Y:S01]  /*4ef0*/  SHFL.DOWN PT, R195, R176, 0x2, 0x1f ;  /* 0x08401f00b0c37f89 */ /* 0x0042a200000e0000 */
[----:B------:R-:W-:Y:S01]  /*4f00*/  FADD.FTZ R127, RZ, R7 ;  /* 0x00000007ff7f7221 */ /* 0x000fe20000010000 */
[----:B------:R-:W-:Y:S02]  /*4f10*/  BSSY B0, `(.L_x_11302) ;  /* 0x0000013000007945 */ /* 0x000fe40003800000 */
[----:B------:R1:W0:Y:S01]  /*4f20*/  SHFL.DOWN PT, R197, R182, 0x2, 0x1f ;  /* 0x08401f00b6c57f89 */ /* 0x00022200000e0000 */
[C---:B------:R-:W-:Y:S02]  /*4f30*/  FMUL.FTZ R186, R130.reuse, R127 ;  /* 0x0000007f82ba7220 */ /* 0x040fe40000410000 */
[----:B------:R-:W-:Y:S01]  /*4f40*/  FMUL.FTZ R130, R130, R183 ;  /* 0x000000b782827220 */ /* 0x000fe20000410000 */
[----:B---3--:R1:W3:Y:S01]  /*4f50*/  SHFL.DOWN PT, R185, R184, 0x2, 0x1f ;  /* 0x08401f00b8b97f89 */ /* 0x0082e200000e0000 */
[----:B------:R-:W-:-:S03]  /*4f60*/  FMUL.FTZ R4, R110, R127 ;  /* 0x0000007f6e047220 */ /* 0x000fc60000410000 */
[----:B----4-:R1:W4:Y:S01]  /*4f70*/  SHFL.DOWN PT, R199, R187, 0x2, 0x1f ;  /* 0x08401f00bbc77f89 */ /* 0x01032200000e0000 */
[----:B------:R-:W-:Y:S05]  /*4f80*/  @P2 BRA `(.L_x_11303) ;  /* 0x000000b000002947 */ /* 0x000fea0003800000 */
[C---:B----4-:R-:W-:Y:S02]  /*4f90*/  FMUL.FTZ R7, R182.reuse, R199 ;  /* 0x000000c7b6077220 */ /* 0x050fe40000410000 */
[C---:B0-----:R-:W-:Y:S02]  /*4fa0*/  FMUL.FTZ R5, R182.reuse, R197 ;  /* 0x000000c5b6057220 */ /* 0x041fe40000410000 */
[-C--:B---3--:R-:W-:Y:S02]  /*4fb0*/  FMUL.FTZ R193, R182, R185.reuse ;  /* 0x000000b9b6c17220 */ /* 0x088fe40000410000 */
[----:B------:R-:W-:Y:S02]  /*4fc0*/  FFMA.FTZ R185, R176, R185, -R7 ;  /* 0x000000b9b0b97223 */ /* 0x000fe40000010807 */
[-C--:B--2---:R-:W-:Y:S02]  /*4fd0*/  FMUL.FTZ R7, R182, R195.reuse ;  /* 0x000000c3b6077220 */ /* 0x084fe40000410000 */
[----:B------:R-:W-:-:S02]  /*4fe0*/  FFMA.FTZ R5, R176, R195, -R5 ;  /* 0x000000c3b0057223 */ /* 0x000fc40000010805 */
[C---:B------:R-:W-:Y:S02]  /*4ff0*/  FFMA.FTZ R6, R176.reuse, R199, R193 ;  /* 0x000000c7b0067223 */ /* 0x040fe400000100c1 */
[----:B-1----:R-:W-:Y:S01]  /*5000*/  FFMA.FTZ R182, R176, R197, R7 ;  /* 0x000000c5b0b67223 */ /* 0x002fe20000010007 */
[----:B------:R-:W-:Y:S01]  /*5010*/  MOV R176, R5 ;  /* 0x0000000500b07202 */ /* 0x000fe20000000f00 */
[----:B------:R-:W-:Y:S02]  /*5020*/  FADD.FTZ R184, R184, R185 ;  /* 0x000000b9b8b87221 */ /* 0x000fe40000010000 */
[----:B------:R-:W-:Y:S02]  /*5030*/  FADD.FTZ R187, R187, R6 ;  /* 0x00000006bbbb7221 */ /* 0x000fe40000010000 */
.L_x_11303:
[----:B------:R-:W-:Y:S05]  /*5040*/  BSYNC B0 ;  /* 0x0000000000007941 */ /* 0x000fea0003800000 */
.L_x_11302:
[----:B------:R-:W-:Y:S01]  /*5050*/  FFMA.FTZ R4, R112, R183, -R4 ;  /* 0x000000b770047223 */ /* 0x000fe20000010804 */
[----:B------:R-:W-:Y:S01]  /*5060*/  ISETP.GT.U32.AND P2, PT, R191, 0x1b, PT ;  /* 0x0000001bbf00780c */ /* 0x000fe20003f44070 */
[----:B------:R-:W-:Y:S01]  /*5070*/  FMUL.FTZ R6, R21, R127 ;  /* 0x0000007f15067220 */ /* 0x000fe20000410000 */
[----:B------:R1:W4:Y:S01]  /*5080*/  SHFL.DOWN PT, R201, R176, 0x4, 0x1f ;  /* 0x08801f00b0c97f89 */ /* 0x00032200000e0000 */
[-C--:B------:R-:W-:Y:S01]  /*5090*/  FMUL.FTZ R5, R110, R183.reuse ;  /* 0x000000b76e057220 */ /* 0x080fe20000410000 */
[----:B------:R-:W-:Y:S01]  /*50a0*/  BSSY B0, `(.L_x_11304) ;  /* 0x000001f000007945 */ /* 0x000fe20003800000 */
[----:B---3--:R-:W-:Y:S01]  /*50b0*/  FADD.FTZ R185, R129, R4 ;  /* 0x0000000481b97221 */ /* 0x008fe20000010000 */
[----:B------:R1:W3:Y:S01]  /*50c0*/  SHFL.DOWN PT, R203, R182, 0x4, 0x1f ;  /* 0x08801f00b6cb7f89 */ /* 0x0002e200000e0000 */
[----:B------:R-:W-:-:S02]  /*50d0*/  FFMA.FTZ R129, R20, R183, -R6 ;  /* 0x000000b714817223 */ /* 0x000fc40000010806 */
[C---:B------:R-:W-:Y:S01]  /*50e0*/  FFMA.FTZ R7, R128.reuse, R183, -R186 ;  /* 0x000000b780077223 */ /* 0x040fe200000108ba */
[----:B------:R1:W2:Y:S01]  /*50f0*/  SHFL.DOWN PT, R205, R187, 0x4, 0x1f ;  /* 0x08801f00bbcd7f89 */ /* 0x0002a200000e0000 */
[-C--:B------:R-:W-:Y:S02]  /*5100*/  FFMA.FTZ R193, R128, R127.reuse, R130 ;  /* 0x0000007f80c17223 */ /* 0x080fe40000010082 */
[-C--:B------:R-:W-:Y:S02]  /*5110*/  FFMA.FTZ R5, R112, R127.reuse, R5 ;  /* 0x0000007f70057223 */ /* 0x080fe40000010005 */
[----:B------:R-:W-:Y:S02]  /*5120*/  FMUL.FTZ R128, R20, R127 ;  /* 0x0000007f14807220 */ /* 0x000fe40000410000 */
[----:B------:R-:W-:Y:S02]  /*5130*/  FMUL.FTZ R186, R188, R129 ;  /* 0x00000081bcba7220 */ /* 0x000fe40000410000 */
[----:B------:R-:W-:-:S02]  /*5140*/  FADD.FTZ R129, RZ, R5 ;  /* 0x00000005ff817221 */ /* 0x000fc40000010000 */
[----:B--2---:R-:W-:Y:S02]  /*5150*/  FFMA.FTZ R195, R21, R183, R128 ;  /* 0x000000b715c37223 */ /* 0x004fe40000010080 */
[C---:B----4-:R-:W-:Y:S02]  /*5160*/  FFMA.FTZ R199, -R188.reuse, R193, RZ ;  /* 0x000000c1bcc77223 */ /* 0x050fe400000101ff */
[----:B------:R1:W2:Y:S01]  /*5170*/  SHFL.DOWN PT, R193, R184, 0x4, 0x1f ;  /* 0x08801f00b8c17f89 */ /* 0x0002a200000e0000 */
[----:B0-----:R-:W-:Y:S02]  /*5180*/  FFMA.FTZ R197, R188, R7, RZ ;  /* 0x00000007bcc57223 */ /* 0x001fe400000100ff */
[----:B------:R-:W-:Y:S02]  /*5190*/  FMUL.FTZ R128, R126, R129 ;  /* 0x000000817e807220 */ /* 0x000fe40000410000 */
[----:B------:R-:W-:Y:S02]  /*51a0*/  FFMA.FTZ R188, -R188, R195, -RZ ;  /* 0x000000c3bcbc7223 */ /* 0x000fe400000109ff */
[----:B------:R-:W-:-:S02]  /*51b0*/  FMUL.FTZ R126, R126, R185 ;  /* 0x000000b97e7e7220 */ /* 0x000fc40000410000 */
[----:B------:R-:W-:Y:S01]  /*51c0*/  FMUL.FTZ R4, R106, R129 ;  /* 0x000000816a047220 */ /* 0x000fe20000410000 */
[----:B------:R-:W-:Y:S05]  /*51d0*/  @P2 BRA `(.L_x_11305) ;  /* 0x000000b000002947 */ /* 0x000fea0003800000 */
[C---:B-1-3--:R-:W-:Y:S02]  /*51e0*/  FMUL.FTZ R7, R182.reuse, R205 ;  /* 0x000000cdb6077220 */ /* 0x04afe40000410000 */
[C---:B------:R-:W-:Y:S02]  /*51f0*/  FMUL.FTZ R5, R182.reuse, R203 ;  /* 0x000000cbb6057220 */ /* 0x040fe40000410000 */
[-C--:B--2---:R-:W-:Y:S02]  /*5200*/  FMUL.FTZ R195, R182, R193.reuse ;  /* 0x000000c1b6c37220 */ /* 0x084fe40000410000 */
[----:B------:R-:W-:Y:S02]  /*5210*/  FFMA.FTZ R193, R176, R193, -R7 ;  /* 0x000000c1b0c17223 */ /* 0x000fe40000010807 */
[-C--:B------:R-:W-:Y:S02]  /*5220*/  FMUL.FTZ R7, R182, R201.reuse ;  /* 0x000000c9b6077220 */ /* 0x080fe40000410000 */
[----:B------:R-:W-:-:S02]  /*5230*/  FFMA.FTZ R5, R176, R201, -R5 ;  /* 0x000000c9b0057223 */ /* 0x000fc40000010805 */
[C---:B------:R-:W-:Y:S02]  /*5240*/  FFMA.FTZ R6, R176.reuse, R205, R195 ;  /* 0x000000cdb0067223 */ /* 0x040fe400000100c3 */
[----:B------:R-:W-:Y:S01]  /*5250*/  FFMA.FTZ R182, R176, R203, R7 ;  /* 0x000000cbb0b67223 */ /* 0x000fe20000010007 */
[----:B------:R-:W-:Y:S01]  /*5260*/  MOV R176, R5 ;  /* 0x0000000500b07202 */ /* 0x000fe20000000f00 */
[----:B------:R-:W-:Y:S02]  /*5270*/  FADD.FTZ R184, R184, R193 ;  /* 0x000000c1b8b87221 */ /* 0x000fe40000010000 */
[----:B------:R-:W-:Y:S02]  /*5280*/  FADD.FTZ R187, R187, R6 ;  /* 0x00000006bbbb7221 */ /* 0x000fe40000010000 */
.L_x_11305:
[----:B-1-3--:R-:W-:Y:S05]  /*5290*/  BSYNC B0 ;  /* 0x0000000000007941 */ /* 0x00afea0003800000 */
.L_x_11304:
[-C--:B------:R-:W-:Y:S01]  /*52a0*/  FFMA.FTZ R5, R108, R185.reuse, -R4 ;  /* 0x000000b96c057223 */ /* 0x080fe20000010804 */
[----:B------:R-:W-:Y:S01]  /*52b0*/  ISETP.GT.U32.AND P2, PT, R191, 0x17, PT ;  /* 0x00000017bf00780c */ /* 0x000fe20003f44070 */
[-C--:B------:R-:W-:Y:S01]  /*52c0*/  FMUL.FTZ R4, R106, R185.reuse ;  /* 0x000000b96a047220 */ /* 0x080fe20000410000 */
[----:B------:R0:W1:Y:S01]  /*52d0*/  SHFL.DOWN PT, R201, R187, 0x8, 0x1f ;  /* 0x09001f00bbc97f89 */ /* 0x00006200000e0000 */
[----:B------:R-:W-:Y:S01]  /*52e0*/  FFMA.FTZ R128, R124, R185, -R128 ;  /* 0x000000b97c807223 */ /* 0x000fe20000010880 */
[----:B------:R-:W-:Y:S01]  /*52f0*/  BSSY B0, `(.L_x_11306) ;  /* 0x0000022000007945 */ /* 0x000fe20003800000 */
[-C--:B------:R-:W-:Y:S01]  /*5300*/  FFMA.FTZ R4, R108, R129.reuse, R4 ;  /* 0x000000816c047223 */ /* 0x080fe20000010004 */
[----:B------:R-:W-:Y:S01]  /*5310*/  ISETP.GE.OR P0, PT, R189, c[0x0][0x174], P0 ;  /* 0x00005d00bd007a0c */ /* 0x000fe20000706670 */
[----:B------:R-:W-:-:S02]  /*5320*/  FFMA.FTZ R126, R124, R129, R126 ;  /* 0x000000817c7e7223 */ /* 0x000fc4000001007e */
[----:B------:R-:W-:Y:S02]  /*5330*/  FADD.FTZ R124, RZ, R4 ;  /* 0x00000004ff7c7221 */ /* 0x000fe40000010000 */
[----:B------:R-:W-:Y:S02]  /*5340*/  FADD.FTZ R172, R172, R5 ;  /* 0x00000005acac7221 */ /* 0x000fe40000010000 */
[----:B------:R-:W-:Y:S02]  /*5350*/  FMUL.FTZ R4, R165, R124 ;  /* 0x0000007ca5047220 */ /* 0x000fe40000410000 */
[-C--:B------:R-:W-:Y:S02]  /*5360*/  FMUL.FTZ R5, R21, R129.reuse ;  /* 0x0000008115057220 */ /* 0x080fe40000410000 */
[----:B------:R-:W-:Y:S02]  /*5370*/  FMUL.FTZ R6, R20, R129 ;  /* 0x0000008114067220 */ /* 0x000fe40000410000 */
[----:B------:R-:W-:-:S02]  /*5380*/  FMUL.FTZ R165, R165, R172 ;  /* 0x000000aca5a57220 */ /* 0x000fc40000410000 */
[----:B------:R-:W-:Y:S02]  /*5390*/  FFMA.FTZ R128, R190, R128, R197 ;  /* 0x00000080be807223 */ /* 0x000fe400000100c5 */
[-C--:B------:R-:W-:Y:S01]  /*53a0*/  FFMA.FTZ R5, R20, R185.reuse, -R5 ;  /* 0x000000b914057223 */ /* 0x080fe20000010805 */
[----:B------:R0:W3:Y:S01]  /*53b0*/  SHFL.DOWN PT, R197, R176, 0x8, 0x1f ;  /* 0x09001f00b0c57f89 */ /* 0x0000e200000e0000 */
[----:B------:R-:W-:Y:S02]  /*53c0*/  FFMA.FTZ R7, R21, R185, R6 ;  /* 0x000000b915077223 */ /* 0x000fe40000010006 */
[----:B------:R-:W-:Y:S02]  /*53d0*/  FFMA.FTZ R130, -R190, R126, R199 ;  /* 0x0000007ebe827223 */ /* 0x000fe400000101c7 */
[C---:B------:R-:W-:Y:S01]  /*53e0*/  FFMA.FTZ R195, R163.reuse, R172, -R4 ;  /* 0x000000aca3c37223 */ /* 0x040fe20000010804 */
[----:B------:R0:W4:Y:S01]  /*53f0*/  SHFL.DOWN PT, R199, R182, 0x8, 0x1f ;  /* 0x09001f00b6c77f89 */ /* 0x00012200000e0000 */
[----:B------:R-:W-:-:S02]  /*5400*/  FFMA.FTZ R196, R163, R124, R165 ;  /* 0x0000007ca3c47223 */ /* 0x000fc400000100a5 */
[C---:B--2---:R-:W-:Y:S01]  /*5410*/  FMUL.FTZ R193, R190.reuse, R5 ;  /* 0x00000005bec17220 */ /* 0x044fe20000410000 */
[----:B------:R0:W2:Y:S01]  /*5420*/  SHFL.DOWN PT, R163, R184, 0x8, 0x1f ;  /* 0x09001f00b8a37f89 */ /* 0x0000a200000e0000 */
[----:B------:R-:W-:Y:S02]  /*5430*/  FFMA.FTZ R194, -R190, R7, -RZ ;  /* 0x00000007bec27223 */ /* 0x000fe400000109ff */
[----:B------:R-:W-:Y:S01]  /*5440*/  FMUL.FTZ R6, R133, R124 ;  /* 0x0000007c85067220 */ /* 0x000fe20000410000 */
[----:B------:R-:W-:Y:S05]  /*5450*/  @P2 BRA `(.L_x_11307) ;  /* 0x000000b000002947 */ /* 0x000fea0003800000 */
[C---:B-1----:R-:W-:Y:S02]  /*5460*/  FMUL.FTZ R7, R182.reuse, R201 ;  /* 0x000000c9b6077220 */ /* 0x042fe40000410000 */
[C---:B----4-:R-:W-:Y:S02]  /*5470*/  FMUL.FTZ R5, R182.reuse, R199 ;  /* 0x000000c7b6057220 */ /* 0x050fe40000410000 */
[-C--:B--2---:R-:W-:Y:S02]  /*5480*/  FMUL.FTZ R165, R182, R163.reuse ;  /* 0x000000a3b6a57220 */ /* 0x084fe40000410000 */
[----:B------:R-:W-:-:S02]  /*5490*/  FFMA.FTZ R163, R176, R163, -R7 ;  /* 0x000000a3b0a37223 */ /* 0x000fc40000010807 */
[-C--:B---3--:R-:W-:Y:S02]  /*54a0*/  FMUL.FTZ R7, R182, R197.reuse ;  /* 0x000000c5b6077220 */ /* 0x088fe40000410000 */
[C---:B------:R-:W-:Y:S02]  /*54b0*/  FFMA.FTZ R5, R176.reuse, R197, -R5 ;  /* 0x000000c5b0057223 */ /* 0x040fe40000010805 */
[C---:B------:R-:W-:Y:S02]  /*54c0*/  FFMA.FTZ R4, R176.reuse, R201, R165 ;  /* 0x000000c9b0047223 */ /* 0x040fe400000100a5 */
[----:B0-----:R-:W-:Y:S01]  /*54d0*/  FFMA.FTZ R182, R176, R199, R7 ;  /* 0x000000c7b0b67223 */ /* 0x001fe20000010007 */
[----:B------:R-:W-:Y:S01]  /*54e0*/  MOV R176, R5 ;  /* 0x0000000500b07202 */ /* 0x000fe20000000f00 */
[----:B------:R-:W-:Y:S02]  /*54f0*/  FADD.FTZ R184, R184, R163 ;  /* 0x000000a3b8b87221 */ /* 0x000fe40000010000 */
[----:B------:R-:W-:-:S02]  /*5500*/  FADD.FTZ R187, R187, R4 ;  /* 0x00000004bbbb7221 */ /* 0x000fc40000010000 */
.L_x_11307:
[----:B-1----:R-:W-:Y:S05]  /*5510*/  BSYNC B0 ;  /* 0x0000000000007941 */ /* 0x002fea0003800000 */
.L_x_11306:
[----:B------:R-:W-:Y:S01]  /*5520*/  FMUL.FTZ R126, R133, R172 ;  /* 0x000000ac857e7220 */ /* 0x000fe20000410000 */
[----:B------:R-:W-:Y:S01]  /*5530*/  HFMA2.MMA R5, -RZ, RZ, 0, 0 ;  /* 0x00000000ff057435 */ /* 0x000fe200000001ff */
[----:B------:R-:W-:Y:S01]  /*5540*/  FFMA.FTZ R195, R181, R195, R128 ;  /* 0x000000c3b5c37223 */ /* 0x000fe20000010080 */
[----:B------:R-:W-:Y:S01]  /*5550*/  MOV R4, 0x3f800000 ;  /* 0x3f80000000047802 */ /* 0x000fe20000000f00 */
[C---:B------:R-:W-:Y:S01]  /*5560*/  FFMA.FTZ R126, R131.reuse, R124, R126 ;  /* 0x0000007c837e7223 */ /* 0x040fe2000001007e */
[----:B------:R1:W0:Y:S01]  /*5570*/  SHFL.DOWN PT, R201, R176, 0x10, 0x1f ;  /* 0x0a001f00b0c97f89 */ /* 0x00022200000e0000 */
[----:B------:R-:W-:Y:S01]  /*5580*/  FFMA.FTZ R190, R131, R172, -R6 ;  /* 0x000000ac83be7223 */ /* 0x000fe20000010806 */
[----:B------:R-:W-:Y:S01]  /*5590*/  BSSY B0, `(.L_x_11308) ;  /* 0x0000032000007945 */ /* 0x000fe20003800000 */
[----:B------:R-:W-:Y:S01]  /*55a0*/  FMUL.FTZ R128, R20, R124 ;  /* 0x0000007c14807220 */ /* 0x000fe20000410000 */
[----:B------:R-:W-:Y:S01]  /*55b0*/  CS2R R6, SRZ ;  /* 0x0000000000067805 */ /* 0x000fe2000001ff00 */
[----:B------:R-:W-:Y:S01]  /*55c0*/  FADD.FTZ R126, RZ, R126 ;  /* 0x0000007eff7e7221 */ /* 0x000fe20000010000 */
[----:B------:R1:W4:Y:S01]  /*55d0*/  SHFL.DOWN PT, R203, R182, 0x10, 0x1f ;  /* 0x0a001f00b6cb7f89 */ /* 0x00032200000e0000 */
[----:B------:R-:W-:-:S02]  /*55e0*/  FFMA.FTZ R165, -R181, R196, R130 ;  /* 0x000000c4b5a57223 */ /* 0x000fc40000010182 */
[----:B------:R-:W-:Y:S01]  /*55f0*/  FADD.FTZ R190, R171, R190 ;  /* 0x000000beabbe7221 */ /* 0x000fe20000010000 */
[----:B------:R1:W3:Y:S01]  /*5600*/  @!P0 LDS.128 R4, [R86.X16+0x25d0] ;  /* 0x0025d00056048984 */ /* 0x0002e2000000cc00 */
[----:B------:R-:W-:Y:S01]  /*5610*/  FFMA.FTZ R130, R21, R172, R128 ;  /* 0x000000ac15827223 */ /* 0x000fe20000010080 */
[----:B------:R-:W-:Y:S01]  /*5620*/  ISETP.GT.U32.AND P0, PT, R191, 0xf, PT ;  /* 0x0000000fbf00780c */ /* 0x000fe20003f04070 */
[----:B------:R-:W-:Y:S01]  /*5630*/  FMUL.FTZ R128, R137, R126 ;  /* 0x0000007e89807220 */ /* 0x000fe20000410000 */
[----:B------:R1:W2:Y:S02]  /*5640*/  SHFL.DOWN PT, R205, R187, 0x10, 0x1f ;  /* 0x0a001f00bbcd7f89 */ /* 0x0002a400000e0000 */
[----:B--2---:R-:W-:Y:S02]  /*5650*/  FMUL.FTZ R163, R21, R124 ;  /* 0x0000007c15a37220 */ /* 0x004fe40000410000 */
[C---:B------:R-:W-:Y:S02]  /*5660*/  FMUL.FTZ R171, R159.reuse, R126 ;  /* 0x0000007e9fab7220 */ /* 0x040fe40000410000 */
[----:B------:R-:W-:-:S02]  /*5670*/  FMUL.FTZ R196, R159, R190 ;  /* 0x000000be9fc47220 */ /* 0x000fc40000410000 */
[-C--:B------:R-:W-:Y:S02]  /*5680*/  FFMA.FTZ R159, R135, R190.reuse, -R128 ;  /* 0x000000be879f7223 */ /* 0x080fe40000010880 */
[----:B------:R-:W-:Y:S02]  /*5690*/  FMUL.FTZ R128, R137, R190 ;  /* 0x000000be89807220 */ /* 0x000fe40000410000 */
[----:B------:R-:W-:Y:S02]  /*56a0*/  FFMA.FTZ R198, R20, R172, -R163 ;  /* 0x000000ac14c67223 */ /* 0x000fe400000108a3 */
[----:B------:R-:W-:Y:S02]  /*56b0*/  FFMA.FTZ R128, R135, R126, R128 ;  /* 0x0000007e87807223 */ /* 0x000fe40000010080 */
[C---:B------:R-:W-:Y:S02]  /*56c0*/  FMUL.FTZ R163, R181.reuse, R198 ;  /* 0x000000c6b5a37220 */ /* 0x040fe40000410000 */
[----:B------:R-:W-:-:S02]  /*56d0*/  FFMA.FTZ R181, -R181, R130, -RZ ;  /* 0x00000082b5b57223 */ /* 0x000fc400000109ff */
[C---:B------:R-:W-:Y:S02]  /*56e0*/  FFMA.FTZ R171, R157.reuse, R190, -R171 ;  /* 0x000000be9dab7223 */ /* 0x040fe400000108ab */
[-C--:B------:R-:W-:Y:S02]  /*56f0*/  FFMA.FTZ R196, R157, R126.reuse, R196 ;  /* 0x0000007e9dc47223 */ /* 0x080fe400000100c4 */
[-C--:B------:R-:W-:Y:S02]  /*5700*/  FMUL.FTZ R157, R21, R126.reuse ;  /* 0x0000007e159d7220 */ /* 0x080fe40000410000 */
[----:B------:R-:W-:Y:S02]  /*5710*/  FMUL.FTZ R130, R20, R126 ;  /* 0x0000007e14827220 */ /* 0x000fe40000410000 */
[----:B------:R-:W-:Y:S02]  /*5720*/  FADD.FTZ R128, RZ, R128 ;  /* 0x00000080ff807221 */ /* 0x000fe40000010000 */
[----:B------:R-:W-:-:S02]  /*5730*/  FADD.FTZ R170, R170, R159 ;  /* 0x0000009faaaa7221 */ /* 0x000fc40000010000 */
[-C--:B------:R-:W-:Y:S02]  /*5740*/  FFMA.FTZ R157, R20, R190.reuse, -R157 ;  /* 0x000000be149d7223 */ /* 0x080fe4000001089d */
[----:B------:R-:W-:Y:S02]  /*5750*/  FFMA.FTZ R159, R21, R190, R130 ;  /* 0x000000be159f7223 */ /* 0x000fe40000010082 */
[C---:B------:R-:W-:Y:S02]  /*5760*/  FFMA.FTZ R198, R178.reuse, R171, R195 ;  /* 0x000000abb2c67223 */ /* 0x040fe400000100c3 */
[----:B------:R-:W-:Y:S01]  /*5770*/  FMUL.FTZ R130, R141, R128 ;  /* 0x000000808d827220 */ /* 0x000fe20000410000 */
[----:B------:R1:W2:Y:S01]  /*5780*/  SHFL.DOWN PT, R171, R184, 0x10, 0x1f ;  /* 0x0a001f00b8ab7f89 */ /* 0x0002a200000e0000 */
[C---:B------:R-:W-:Y:S02]  /*5790*/  FFMA.FTZ R196, -R178.reuse, R196, R165 ;  /* 0x000000c4b2c47223 */ /* 0x040fe400000101a5 */
[----:B------:R-:W-:-:S02]  /*57a0*/  FMUL.FTZ R157, R178, R157 ;  /* 0x0000009db29d7220 */ /* 0x000fc40000410000 */
[C---:B---3--:R-:W-:Y:S02]  /*57b0*/  FMUL.FTZ R197, R155.reuse, R128 ;  /* 0x000000809bc57220 */ /* 0x048fe40000410000 */
[-C--:B----4-:R-:W-:Y:S02]  /*57c0*/  FMUL.FTZ R199, R155, R170.reuse ;  /* 0x000000aa9bc77220 */ /* 0x090fe40000410000 */
[----:B------:R-:W-:Y:S02]  /*57d0*/  FFMA.FTZ R178, -R178, R159, -RZ ;  /* 0x0000009fb2b27223 */ /* 0x000fe400000109ff */
[----:B------:R-:W-:Y:S01]  /*57e0*/  FFMA.FTZ R155, R139, R170, -R130 ;  /* 0x000000aa8b9b7223 */ /* 0x000fe20000010882 */
[----:B------:R-:W-:Y:S05]  /*57f0*/  @P0 BRA `(.L_x_11309) ;  /* 0x000000b000000947 */ /* 0x000fea0003800000 */
[C---:B01----:R-:W-:Y:S02]  /*5800*/  FMUL.FTZ R165, R182.reuse, R205 ;  /* 0x000000cdb6a57220 */ /* 0x043fe40000410000 */
[C---:B------:R-:W-:Y:S02]  /*5810*/  FMUL.FTZ R159, R182.reuse, R203 ;  /* 0x000000cbb69f7220 */ /* 0x040fe40000410000 */
[----:B--2---:R-:W-:-:S02]  /*5820*/  FMUL.FTZ R195, R182, R171 ;  /* 0x000000abb6c37220 */ /* 0x004fc40000410000 */
        /* <DEDUP_REMOVED lines=8> */
.L_x_11309:
[----:B01----:R-:W-:Y:S05]  /*58b0*/  BSYNC B0 ;  /* 0x0000000000007941 */ /* 0x003fea0003800000 */
.L_x_11308:
[----:B------:R-:W-:Y:S01]  /*58c0*/  SHFL.DOWN PT, R202, R182, 0x1, 0x1f ;  /* 0x08201f00b6ca7f89 */ /* 0x000fe200000e0000 */
[-C--:B------:R-:W-:Y:S01]  /*58d0*/  FMUL.FTZ R130, R141, R170.reuse ;  /* 0x000000aa8d827220 */ /* 0x080fe20000410000 */
[----:B------:R-:W-:Y:S01]  /*58e0*/  ISETP.NE.AND P0, PT, R72, RZ, PT ;  /* 0x000000ff4800720c */ /* 0x000fe20003f05270 */
[----:B------:R-:W-:Y:S01]  /*58f0*/  FFMA.FTZ R197, R153, R170, -R197 ;  /* 0x000000aa99c57223 */ /* 0x000fe200000108c5 */
[----:B------:R-:W0:Y:S01]  /*5900*/  SHFL.IDX PT, R165, R6, RZ, 0x1f ;  /* 0x00001fff06a57589 */ /* 0x000e2200000e0000 */
[-C--:B------:R-:W-:Y:S01]  /*5910*/  FFMA.FTZ R130, R139, R128.reuse, R130 ;  /* 0x000000808b827223 */ /* 0x080fe20000010082 */
[----:B------:R-:W-:Y:S01]  /*5920*/  BSSY B0, `(.L_x_11310) ;  /* 0x00000fe000007945 */ /* 0x000fe20003800000 */
[-C--:B------:R-:W-:Y:S01]  /*5930*/  FFMA.FTZ R199, R153, R128.reuse, R199 ;  /* 0x0000008099c77223 */ /* 0x080fe200000100c7 */
[----:B--2---:R-:W1:Y:S01]  /*5940*/  SHFL.IDX PT, R171, R7, RZ, 0x1f ;  /* 0x00001fff07ab7589 */ /* 0x004e6200000e0000 */
[----:B------:R-:W-:Y:S02]  /*5950*/  FADD.FTZ R168, R168, R155 ;  /* 0x0000009ba8a87221 */ /* 0x000fe40000010000 */
[-C--:B------:R-:W-:Y:S01]  /*5960*/  FMUL.FTZ R153, R21, R128.reuse ;  /* 0x0000008015997220 */ /* 0x080fe20000410000 */
[----:B------:R-:W2:Y:S01]  /*5970*/  SHFL.DOWN PT, R200, R176, 0x1, 0x1f ;  /* 0x08201f00b0c87f89 */ /* 0x000ea200000e0000 */
[----:B------:R-:W-:-:S02]  /*5980*/  FMUL.FTZ R155, R20, R128 ;  /* 0x00000080149b7220 */ /* 0x000fc40000410000 */
[----:B------:R-:W-:Y:S01]  /*5990*/  FADD.FTZ R130, RZ, R130 ;  /* 0x00000082ff827221 */ /* 0x000fe20000010000 */
[----:B------:R-:W3:Y:S01]  /*59a0*/  SHFL.DOWN PT, R203, R187, 0x1, 0x1f ;  /* 0x08201f00bbcb7f89 */ /* 0x000ee200000e0000 */
[C---:B------:R-:W-:Y:S02]  /*59b0*/  FFMA.FTZ R199, -R177.reuse, R199, R196 ;  /* 0x000000c7b1c77223 */ /* 0x040fe400000101c4 */
[----:B------:R-:W-:Y:S01]  /*59c0*/  FFMA.FTZ R197, R177, R197, R198 ;  /* 0x000000c5b1c57223 */ /* 0x000fe200000100c6 */
[----:B------:R-:W4:Y:S01]  /*59d0*/  SHFL.DOWN PT, R201, R184, 0x1, 0x1f ;  /* 0x08201f00b8c97f89 */ /* 0x000f2200000e0000 */
[-C--:B------:R-:W-:Y:S02]  /*59e0*/  FFMA.FTZ R196, R20, R170.reuse, -R153 ;  /* 0x000000aa14c47223 */ /* 0x080fe40000010899 */
[----:B------:R-:W-:Y:S01]  /*59f0*/  FFMA.FTZ R198, R21, R170, R155 ;  /* 0x000000aa15c67223 */ /* 0x000fe2000001009b */
[----:B------:R-:W5:Y:S01]  /*5a00*/  SHFL.IDX PT, R182, R182, RZ, 0x1f ;  /* 0x00001fffb6b67589 */ /* 0x000f6200000e0000 */
[----:B------:R-:W-:-:S02]  /*5a10*/  FMUL.FTZ R153, R147, R130 ;  /* 0x0000008293997220 */ /* 0x000fc40000410000 */
[C---:B------:R-:W-:Y:S01]  /*5a20*/  FMUL.FTZ R155, R151.reuse, R130 ;  /* 0x00000082979b7220 */ /* 0x040fe20000410000 */
[----:B------:R-:W1:Y:S01]  /*5a30*/  SHFL.IDX PT, R176, R176, RZ, 0x1f ;  /* 0x00001fffb0b07589 */ /* 0x000e6200000e0000 */
[-C--:B------:R-:W-:Y:S02]  /*5a40*/  FMUL.FTZ R159, R151, R168.reuse ;  /* 0x000000a8979f7220 */ /* 0x080fe40000410000 */
[-C--:B------:R-:W-:Y:S01]  /*5a50*/  FFMA.FTZ R151, R145, R168.reuse, -R153 ;  /* 0x000000a891977223 */ /* 0x080fe20000010899 */
[----:B------:R-:W2:Y:S01]  /*5a60*/  SHFL.IDX PT, R184, R184, RZ, 0x1f ;  /* 0x00001fffb8b87589 */ /* 0x000ea200000e0000 */
[C---:B------:R-:W-:Y:S02]  /*5a70*/  FFMA.FTZ R153, R149.reuse, R168, -R155 ;  /* 0x000000a895997223 */ /* 0x040fe4000001089b */
[----:B------:R-:W-:Y:S01]  /*5a80*/  FFMA.FTZ R159, R149, R130, R159 ;  /* 0x00000082959f7223 */ /* 0x000fe2000001009f */
[----:B------:R-:W3:Y:S01]  /*5a90*/  SHFL.IDX PT, R187, R187, RZ, 0x1f ;  /* 0x00001fffbbbb7589 */ /* 0x000ee200000e0000 */
[----:B------:R-:W-:-:S02]  /*5aa0*/  FMUL.FTZ R149, R147, R168 ;  /* 0x000000a893957220 */ /* 0x000fc40000410000 */
[----:B------:R-:W-:Y:S02]  /*5ab0*/  FFMA.FTZ R197, R174, R153, R197 ;  /* 0x00000099aec57223 */ /* 0x000fe400000100c5 */
[----:B------:R-:W-:Y:S02]  /*5ac0*/  FMUL.FTZ R155, R177, R196 ;  /* 0x000000c4b19b7220 */ /* 0x000fe40000410000 */
[-C--:B------:R-:W-:Y:S02]  /*5ad0*/  FMUL.FTZ R153, R21, R130.reuse ;  /* 0x0000008215997220 */ /* 0x080fe40000410000 */
[----:B------:R-:W-:Y:S02]  /*5ae0*/  FADD.FTZ R151, R166, R151 ;  /* 0x00000097a6977221 */ /* 0x000fe40000010000 */
[----:B0-----:R-:W-:Y:S02]  /*5af0*/  @P1 FMUL.FTZ R196, R202, R165 ;  /* 0x000000a5cac41220 */ /* 0x001fe40000410000 */
[----:B------:R-:W-:-:S02]  /*5b00*/  FFMA.FTZ R149, R145, R130, R149 ;  /* 0x0000008291957223 */ /* 0x000fc40000010095 */
[----:B------:R-:W-:Y:S02]  /*5b10*/  FFMA.FTZ R199, -R174, R159, R199 ;  /* 0x0000009faec77223 */ /* 0x000fe400000101c7 */
[-C--:B-1----:R-:W-:Y:S02]  /*5b20*/  @P1 FMUL.FTZ R166, R202, R171.reuse ;  /* 0x000000abcaa61220 */ /* 0x082fe40000410000 */
[C---:B------:R-:W-:Y:S02]  /*5b30*/  FMUL.FTZ R159, R20.reuse, R130 ;  /* 0x00000082149f7220 */ /* 0x040fe40000410000 */
[----:B------:R-:W-:Y:S02]  /*5b40*/  FFMA.FTZ R153, R20, R168, -R153 ;  /* 0x000000a814997223 */ /* 0x000fe40000010899 */
[----:B--2---:R-:W-:Y:S02]  /*5b50*/  @P1 FFMA.FTZ R196, R200, R171, R196 ;  /* 0x000000abc8c41223 */ /* 0x004fe400000100c4 */
[----:B------:R-:W-:-:S02]  /*5b60*/  FADD.FTZ R149, RZ, R149 ;  /* 0x00000095ff957221 */ /* 0x000fc40000010000 */
[----:B------:R-:W-:Y:S02]  /*5b70*/  @P1 FFMA.FTZ R166, R200, R165, -R166 ;  /* 0x000000a5c8a61223 */ /* 0x000fe400000108a6 */
[----:B------:R-:W-:Y:S02]  /*5b80*/  FFMA.FTZ R195, R21, R168, R159 ;  /* 0x000000a815c37223 */ /* 0x000fe4000001009f */
[----:B------:R-:W-:Y:S02]  /*5b90*/  FMUL.FTZ R159, R174, R153 ;  /* 0x00000099ae9f7220 */ /* 0x000fe40000410000 */
[----:B------:R-:W-:Y:S02]  /*5ba0*/  FMUL.FTZ R153, R150, R149 ;  /* 0x0000009596997220 */ /* 0x000fe40000410000 */
[----:B---3--:R-:W-:Y:S02]  /*5bb0*/  @P1 FADD.FTZ R171, R203, R196 ;  /* 0x000000c4cbab1221 */ /* 0x008fe40000010000 */
[----:B----4-:R-:W-:-:S02]  /*5bc0*/  @P1 FADD.FTZ R165, R201, R166 ;  /* 0x000000a6c9a51221 */ /* 0x010fc40000010000 */
[----:B------:R-:W-:Y:S02]  /*5bd0*/  FFMA.FTZ R174, -R174, R195, -RZ ;  /* 0x000000c3aeae7223 */ /* 0x000fe400000109ff */
[C---:B------:R-:W-:Y:S02]  /*5be0*/  FMUL.FTZ R166, R142.reuse, R149 ;  /* 0x000000958ea67220 */ /* 0x040fe40000410000 */
[-C--:B------:R-:W-:Y:S02]  /*5bf0*/  FMUL.FTZ R195, R142, R151.reuse ;  /* 0x000000978ec37220 */ /* 0x080fe40000410000 */
[----:B------:R-:W-:Y:S02]  /*5c00*/  FFMA.FTZ R153, R148, R151, -R153 ;  /* 0x0000009794997223 */ /* 0x000fe40000010899 */
[-C--:B------:R-:W-:Y:S02]  /*5c10*/  FMUL.FTZ R142, R171, -R23.reuse ;  /* 0x80000017ab8e7220 */ /* 0x080fe40000410000 */
[----:B------:R-:W-:-:S02]  /*5c20*/  FMUL.FTZ R23, R165, -R23 ;  /* 0x80000017a5177220 */ /* 0x000fc40000410000 */
[----:B------:R-:W-:Y:S02]  /*5c30*/  FADD.FTZ R153, R164, R153 ;  /* 0x00000099a4997221 */ /* 0x000fe40000010000 */
[C---:B------:R-:W-:Y:S02]  /*5c40*/  FFMA.FTZ R166, R140.reuse, R151, -R166 ;  /* 0x000000978ca67223 */ /* 0x040fe400000108a6 */
[----:B------:R-:W-:Y:S02]  /*5c50*/  FFMA.FTZ R195, R140, R149, R195 ;  /* 0x000000958cc37223 */ /* 0x000fe400000100c3 */
[-C--:B------:R-:W-:Y:S02]  /*5c60*/  FFMA.FTZ R164, R171, R22.reuse, R23 ;  /* 0x00000016aba47223 */ /* 0x080fe40000010017 */
[----:B------:R-:W-:Y:S02]  /*5c70*/  FFMA.FTZ R140, R165, R22, -R142 ;  /* 0x00000016a58c7223 */ /* 0x000fe4000001088e */
[----:B------:R-:W-:-:S02]  /*5c80*/  FMUL.FTZ R22, R150, R151 ;  /* 0x0000009796167220 */ /* 0x000fc40000410000 */
[-C--:B------:R-:W-:Y:S02]  /*5c90*/  FMUL.FTZ R23, R21, R149.reuse ;  /* 0x0000009515177220 */ /* 0x080fe40000410000 */
[----:B------:R-:W-:Y:S02]  /*5ca0*/  FADD.FTZ R167, -R167, R164 ;  /* 0x000000a4a7a77221 */ /* 0x000fe40000010100 */
[----:B------:R-:W-:Y:S02]  /*5cb0*/  FADD.FTZ R169, R169, R140 ;  /* 0x0000008ca9a97221 */ /* 0x000fe40000010000 */
[-C--:B------:R-:W-:Y:S02]  /*5cc0*/  FMUL.FTZ R140, R20, R149.reuse ;  /* 0x00000095148c7220 */ /* 0x080fe40000410000 */
[----:B------:R-:W-:Y:S02]  /*5cd0*/  FFMA.FTZ R164, R148, R149, R22 ;  /* 0x0000009594a47223 */ /* 0x000fe40000010016 */
[----:B------:R-:W-:-:S02]  /*5ce0*/  FFMA.FTZ R165, R20, R151, -R23 ;  /* 0x0000009714a57223 */ /* 0x000fc40000010817 */
[C---:B------:R-:W-:Y:S02]  /*5cf0*/  FMUL.FTZ R22, R150.reuse, -R167 ;  /* 0x800000a796167220 */ /* 0x040fe40000410000 */
[----:B------:R-:W-:Y:S02]  /*5d00*/  FMUL.FTZ R150, R150, -R169 ;  /* 0x800000a996967220 */ /* 0x000fe40000410000 */
[----:B------:R-:W-:Y:S02]  /*5d10*/  FFMA.FTZ R171, R21, R151, R140 ;  /* 0x0000009715ab7223 */ /* 0x000fe4000001008c */
[----:B------:R-:W-:Y:S02]  /*5d20*/  FADD.FTZ R23, RZ, R164 ;  /* 0x000000a4ff177221 */ /* 0x000fe40000010000 */
[----:B------:R-:W-:Y:S02]  /*5d30*/  FMUL.FTZ R140, R154, R165 ;  /* 0x000000a59a8c7220 */ /* 0x000fe40000410000 */
[----:B------:R-:W-:-:S02]  /*5d40*/  FFMA.FTZ R165, R148, R167, R150 ;  /* 0x000000a794a57223 */ /* 0x000fc40000010096 */
[----:B------:R-:W-:Y:S02]  /*5d50*/  FFMA.FTZ R22, R148, R169, -R22 ;  /* 0x000000a994167223 */ /* 0x000fe40000010816 */
[C---:B------:R-:W-:Y:S02]  /*5d60*/  FMUL.FTZ R148, R134.reuse, R23 ;  /* 0x0000001786947220 */ /* 0x040fe40000410000 */
[-C--:B------:R-:W-:Y:S02]  /*5d70*/  FMUL.FTZ R134, R134, R153.reuse ;  /* 0x0000009986867220 */ /* 0x080fe40000410000 */
[----:B------:R-:W-:Y:S02]  /*5d80*/  FADD.FTZ R156, -R156, R165 ;  /* 0x000000a59c9c7221 */ /* 0x000fe40000010100 */
[----:B------:R-:W-:Y:S02]  /*5d90*/  FADD.FTZ R22, R161, R22 ;  /* 0x00000016a1167221 */ /* 0x000fe40000010000 */
[----:B------:R-:W-:-:S02]  /*5da0*/  FFMA.FTZ R148, R132, R153, -R148 ;  /* 0x0000009984947223 */ /* 0x000fc40000010894 */
[-C--:B------:R-:W-:Y:S02]  /*5db0*/  FFMA.FTZ R150, R132, R23.reuse, R134 ;  /* 0x0000001784967223 */ /* 0x080fe40000010086 */
[C---:B------:R-:W-:Y:S02]  /*5dc0*/  FMUL.FTZ R132, R147.reuse, -R156 ;  /* 0x8000009c93847220 */ /* 0x040fe40000410000 */
[-C--:B------:R-:W-:Y:S02]  /*5dd0*/  FMUL.FTZ R134, R147, -R22.reuse ;  /* 0x8000001693867220 */ /* 0x080fe40000410000 */
[C---:B------:R-:W-:Y:S02]  /*5de0*/  FFMA.FTZ R147, R145.reuse, R22, -R132 ;  /* 0x0000001691937223 */ /* 0x040fe40000010884 */
[----:B------:R-:W-:Y:S02]  /*5df0*/  FFMA.FTZ R145, R145, R156, R134 ;  /* 0x0000009c91917223 */ /* 0x000fe40000010086 */
[----:B------:R-:W-:-:S02]  /*5e00*/  FMUL.FTZ R164, R20, R23 ;  /* 0x0000001714a47220 */ /* 0x000fc40000410000 */
[----:B------:R-:W-:Y:S02]  /*5e10*/  FADD.FTZ R162, R162, R147 ;  /* 0x00000093a2a27221 */ /* 0x000fe40000010000 */
[----:B------:R-:W-:Y:S02]  /*5e20*/  FADD.FTZ R158, -R158, R145 ;  /* 0x000000919e9e7221 */ /* 0x000fe40000010100 */
[C---:B------:R-:W-:Y:S02]  /*5e30*/  FMUL.FTZ R161, R21.reuse, R23 ;  /* 0x0000001715a17220 */ /* 0x040fe40000410000 */
[----:B------:R-:W-:Y:S02]  /*5e40*/  FFMA.FTZ R164, R21, R153, R164 ;  /* 0x0000009915a47223 */ /* 0x000fe400000100a4 */
[----:B------:R-:W-:Y:S02]  /*5e50*/  FMUL.FTZ R21, R141, -R162 ;  /* 0x800000a28d157220 */ /* 0x000fe40000410000 */
[----:B------:R-:W-:-:S02]  /*5e60*/  FFMA.FTZ R166, R154, R166, R197 ;  /* 0x000000a69aa67223 */ /* 0x000fc400000100c5 */
[----:B------:R-:W-:Y:S02]  /*5e70*/  FMUL.FTZ R145, R143, R148 ;  /* 0x000000948f917220 */ /* 0x000fe40000410000 */
[----:B------:R-:W-:Y:S02]  /*5e80*/  FMUL.FTZ R141, R141, -R158 ;  /* 0x8000009e8d8d7220 */ /* 0x000fe40000410000 */
[----:B------:R-:W-:Y:S02]  /*5e90*/  FFMA.FTZ R134, R20, R153, -R161 ;  /* 0x0000009914867223 */ /* 0x000fe400000108a1 */
[----:B------:R-:W-:Y:S02]  /*5ea0*/  FADD.FTZ R20, R166, R145 ;  /* 0x00000091a6147221 */ /* 0x000fe40000010000 */
[C---:B------:R-:W-:Y:S02]  /*5eb0*/  FFMA.FTZ R141, R139.reuse, R162, -R141 ;  /* 0x000000a28b8d7223 */ /* 0x040fe4000001088d */
[----:B------:R-:W-:-:S02]  /*5ec0*/  FFMA.FTZ R145, R139, R158, R21 ;  /* 0x0000009e8b917223 */ /* 0x000fc40000010015 */
[----:B-----5:R-:W-:Y:S02]  /*5ed0*/  FMUL.FTZ R21, R182, R7 ;  /* 0x00000007b6157220 */ /* 0x020fe40000410000 */
[----:B------:R-:W-:Y:S02]  /*5ee0*/  FADD.FTZ R152, R152, R141 ;  /* 0x0000008d98987221 */ /* 0x000fe40000010000 */
[----:B------:R-:W-:Y:S02]  /*5ef0*/  FADD.FTZ R160, -R160, R145 ;  /* 0x00000091a0a07221 */ /* 0x000fe40000010100 */
[-C--:B------:R-:W-:Y:S02]  /*5f00*/  FMUL.FTZ R132, R182, R6.reuse ;  /* 0x00000006b6847220 */ /* 0x080fe40000410000 */
[----:B------:R-:W-:Y:S02]  /*5f10*/  FFMA.FTZ R21, R176, R6, -R21 ;  /* 0x00000006b0157223 */ /* 0x000fe40000010815 */
[----:B------:R-:W-:-:S02]  /*5f20*/  FMUL.FTZ R139, R137, -R152 ;  /* 0x80000098898b7220 */ /* 0x000fc40000410000 */
[-C--:B------:R-:W-:Y:S02]  /*5f30*/  FMUL.FTZ R6, R137, -R160.reuse ;  /* 0x800000a089067220 */ /* 0x080fe40000410000 */
[C---:B------:R-:W-:Y:S02]  /*5f40*/  FFMA.FTZ R139, R135.reuse, R160, R139 ;  /* 0x000000a0878b7223 */ /* 0x040fe4000001008b */
[----:B------:R-:W-:Y:S01]  /*5f50*/  FFMA.FTZ R137, R135, R152, -R6 ;  /* 0x0000009887897223 */ /* 0x000fe20000010806 */
[----:B------:R-:W-:Y:S01]  /*5f60*/  SHF.L.U32 R135, R72, 0x4, RZ ;  /* 0x0000000448877819 */ /* 0x000fe200000006ff */
[----:B------:R-:W-:Y:S02]  /*5f70*/  FADD.FTZ R144, -R144, R139 ;  /* 0x0000008b90907221 */ /* 0x000fe40000010100 */
[----:B------:R-:W-:Y:S01]  /*5f80*/  FADD.FTZ R146, R146, R137 ;  /* 0x0000008992927221 */ /* 0x000fe20000010000 */
[----:B------:R-:W-:Y:S01]  /*5f90*/  LEA.HI.SX32 R148, R135, R135, 0x1b ;  /* 0x0000008787947211 */ /* 0x000fe200078fdaff */
[----:B------:R-:W-:-:S02]  /*5fa0*/  FADD.FTZ R6, R184, R21 ;  /* 0x00000015b8067221 */ /* 0x000fc40000010000 */
[C---:B------:R-:W-:Y:S02]  /*5fb0*/  FMUL.FTZ R21, R133.reuse, -R144 ;  /* 0x8000009085157220 */ /* 0x040fe40000410000 */
[-C--:B------:R-:W-:Y:S02]  /*5fc0*/  FMUL.FTZ R133, R133, -R146.reuse ;  /* 0x8000009285857220 */ /* 0x080fe40000410000 */
[C---:B------:R-:W-:Y:S02]  /*5fd0*/  FFMA.FTZ R21, R131.reuse, R146, -R21 ;  /* 0x0000009283157223 */ /* 0x040fe40000010815 */
[----:B------:R-:W-:Y:S02]  /*5fe0*/  FFMA.FTZ R131, R131, R144, R133 ;  /* 0x0000009083837223 */ /* 0x000fe40000010085 */
[----:B------:R-:W-:Y:S02]  /*5ff0*/  FADD.FTZ R21, R138, R21 ;  /* 0x000000158a157221 */ /* 0x000fe40000010000 */
[----:B------:R-:W-:-:S02]  /*6000*/  FADD.FTZ R131, -R136, R131 ;  /* 0x0000008388837221 */ /* 0x000fc40000010100 */
[----:B------:R-:W-:Y:S02]  /*6010*/  FFMA.FTZ R132, R176, R7, R132 ;  /* 0x00000007b0847223 */ /* 0x000fe40000010084 */
[----:B------:R-:W-:Y:S02]  /*6020*/  FMUL.FTZ R133, R106, -R21 ;  /* 0x800000156a857220 */ /* 0x000fe40000410000 */
[----:B------:R-:W-:Y:S02]  /*6030*/  FMUL.FTZ R7, R182, R5 ;  /* 0x00000005b6077220 */ /* 0x000fe40000410000 */
[-C--:B------:R-:W-:Y:S02]  /*6040*/  FMUL.FTZ R106, R106, -R131.reuse ;  /* 0x800000836a6a7220 */ /* 0x080fe40000410000 */
[----:B------:R-:W-:Y:S02]  /*6050*/  FMUL.FTZ R182, R182, R4 ;  /* 0x00000004b6b67220 */ /* 0x000fe40000410000 */
[----:B------:R-:W-:-:S02]  /*6060*/  FFMA.FTZ R133, R108, R131, R133 ;  /* 0x000000836c857223 */ /* 0x000fc40000010085 */
[----:B------:R-:W-:Y:S02]  /*6070*/  FFMA.FTZ R4, R176, R4, -R7 ;  /* 0x00000004b0047223 */ /* 0x000fe40000010807 */
[----:B------:R-:W-:Y:S02]  /*6080*/  FFMA.FTZ R106, R108, R21, -R106 ;  /* 0x000000156c6a7223 */ /* 0x000fe4000001086a */
[----:B------:R-:W-:Y:S02]  /*6090*/  FFMA.FTZ R5, R176, R5, R182 ;  /* 0x00000005b0057223 */ /* 0x000fe400000100b6 */
[----:B------:R-:W-:Y:S02]  /*60a0*/  FADD.FTZ R7, R187, R132 ;  /* 0x00000084bb077221 */ /* 0x000fe40000010000 */
[----:B------:R-:W-:Y:S02]  /*60b0*/  FADD.FTZ R133, -R180, R133 ;  /* 0x00000085b4857221 */ /* 0x000fe40000010100 */
[----:B------:R-:W-:Y:S01]  /*60c0*/  FADD.FTZ R179, R179, R106 ;  /* 0x0000006ab3b37221 */ /* 0x000fe20000010000 */
[----:B------:R0:W-:Y:S01]  /*60d0*/  @!P0 STS.128 [R86.X16+0x25d0], R4 ;  /* 0x0025d00456008388 */ /* 0x0001e2000000cc00 */
[----:B------:R-:W-:-:S02]  /*60e0*/  FFMA.FTZ R185, R46, -R122, R185 ;  /* 0x8000007a2eb97223 */ /* 0x000fc400000100b9 */
[----:B------:R-:W-:Y:S01]  /*60f0*/  FMUL.FTZ R106, R179, R122 ;  /* 0x0000007ab36a7220 */ /* 0x000fe20000410000 */
[----:B------:R1:W-:Y:S01]  /*6100*/  STS [R148.X4+0x860], R155 ;  /* 0x0008609b94007388 */ /* 0x0003e20000004800 */
[----:B------:R-:W-:Y:S02]  /*6110*/  FFMA.FTZ R183, R49, -R100, R183 ;  /* 0x8000006431b77223 */ /* 0x000fe400000100b7 */
[----:B------:R-:W-:Y:S01]  /*6120*/  FMUL.FTZ R122, R133, R122 ;  /* 0x0000007a857a7220 */ /* 0x000fe20000410000 */
[----:B------:R2:W-:Y:S01]  /*6130*/  STS [R148.X4+0x868], R159 ;  /* 0x0008689f94007388 */ /* 0x0005e20000004800 */
[-C--:B------:R-:W-:Y:S02]  /*6140*/  FMUL.FTZ R137, R131, R120.reuse ;  /* 0x0000007883897220 */ /* 0x080fe40000410000 */
[-C--:B------:R-:W-:Y:S01]  /*6150*/  FMUL.FTZ R135, R21, R120.reuse ;  /* 0x0000007815877220 */ /* 0x080fe20000410000 */
[----:B------:R-:W-:Y:S01]  /*6160*/  STS [R148.X4+0x840], R186 ;  /* 0x000840ba94007388 */ /* 0x000fe20000004800 */
[----:B------:R-:W-:-:S02]  /*6170*/  FFMA.FTZ R172, R47, -R120, R172 ;  /* 0x800000782fac7223 */ /* 0x000fc400000100ac */
[----:B------:R-:W-:Y:S01]  /*6180*/  FMUL.FTZ R108, R124, R135 ;  /* 0x000000877c6c7220 */ /* 0x000fe20000410000 */
[----:B------:R-:W-:Y:S01]  /*6190*/  STS [R148.X4+0x844], R188 ;  /* 0x000844bc94007388 */ /* 0x000fe20000004800 */
[C---:B0-----:R-:W-:Y:S02]  /*61a0*/  FMUL.FTZ R4, R110.reuse, -R133 ;  /* 0x800000856e047220 */ /* 0x041fe40000410000 */
        /* <DEDUP_REMOVED lines=8> */
[----:B------:R-:W-:Y:S02]  /*6230*/  FMUL.FTZ R6, R129, R106 ;  /* 0x0000006a81067220 */ /* 0x000fe40000410000 */
[-C--:B------:R-:W-:Y:S01]  /*6240*/  FMUL.FTZ R4, R175, R100.reuse ;  /* 0x00000064af047220 */ /* 0x080fe20000410000 */
        /* <DEDUP_REMOVED lines=10> */
[----:B------:R-:W-:Y:S02]  /*62f0*/  FFMA.FTZ R6, R183, R4, -R6 ;  /* 0x00000004b7067223 */ /* 0x000fe40000010806 */
[----:B------:R-:W-:Y:S01]  /*6300*/  FFMA.FTZ R122, R106, R185, R122 ;  /* 0x000000b96a7a7223 */ /* 0x000fe2000001007a */
[----:B------:R-:W-:Y:S01]  /*6310*/  STS [R148.X4+0x870], R140 ;  /* 0x0008708c94007388 */ /* 0x000fe20000004800 */
[----:B------:R-:W-:-:S02]  /*6320*/  FADD.FTZ R5, RZ, R5 ;  /* 0x00000005ff057221 */ /* 0x000fc40000010000 */
[-C--:B------:R-:W-:Y:S02]  /*6330*/  FMUL.FTZ R4, R124, R137.reuse ;  /* 0x000000897c047220 */ /* 0x080fe40000410000 */
[----:B------:R-:W-:Y:S02]  /*6340*/  FADD.FTZ R5, R5, R122 ;  /* 0x0000007a05057221 */ /* 0x000fe40000010000 */
[----:B------:R-:W-:Y:S02]  /*6350*/  FADD.FTZ R6, RZ, R6 ;  /* 0x00000006ff067221 */ /* 0x000fe40000010000 */
[----:B------:R-:W-:Y:S02]  /*6360*/  FFMA.FTZ R4, R135, R172, R4 ;  /* 0x000000ac87047223 */ /* 0x000fe40000010004 */
[----:B------:R-:W-:Y:S02]  /*6370*/  FFMA.FTZ R141, R172, R137, -R108 ;  /* 0x00000089ac8d7223 */ /* 0x000fe4000001086c */
[----:B------:R-:W-:-:S02]  /*6380*/  FMUL.FTZ R137, R146, R118 ;  /* 0x0000007692897220 */ /* 0x000fc40000410000 */
[----:B------:R-:W-:Y:S02]  /*6390*/  FADD.FTZ R6, R6, R7 ;  /* 0x0000000706067221 */ /* 0x000fe40000010000 */
[----:B------:R-:W-:Y:S02]  /*63a0*/  FADD.FTZ R4, R5, R4 ;  /* 0x0000000405047221 */ /* 0x000fe40000010000 */
[-C--:B------:R-:W-:Y:S02]  /*63b0*/  FFMA.FTZ R190, R44, -R118.reuse, R190 ;  /* 0x800000762cbe7223 */ /* 0x080fe400000100be */
[----:B------:R-:W-:Y:S02]  /*63c0*/  FMUL.FTZ R5, R144, R118 ;  /* 0x0000007690057220 */ /* 0x000fe40000410000 */
[----:B------:R-:W-:Y:S02]  /*63d0*/  FMUL.FTZ R7, R126, R137 ;  /* 0x000000897e077220 */ /* 0x000fe40000410000 */
[----:B------:R-:W-:-:S02]  /*63e0*/  FMUL.FTZ R139, R152, R116 ;  /* 0x00000074988b7220 */ /* 0x000fc40000410000 */
[----:B------:R-:W-:Y:S02]  /*63f0*/  FFMA.FTZ R142, -R154, R195, R199 ;  /* 0x000000c39a8e7223 */ /* 0x000fe400000101c7 */
[----:B------:R-:W-:Y:S02]  /*6400*/  FMUL.FTZ R147, R143, R150 ;  /* 0x000000968f937220 */ /* 0x000fe40000410000 */
[----:B------:R-:W-:Y:S02]  /*6410*/  FFMA.FTZ R7, R190, R5, -R7 ;  /* 0x00000005be077223 */ /* 0x000fe40000010807 */
[-C--:B------:R-:W-:Y:S02]  /*6420*/  FFMA.FTZ R170, R45, -R116.reuse, R170 ;  /* 0x800000742daa7223 */ /* 0x080fe400000100aa */
[----:B------:R-:W-:Y:S02]  /*6430*/  FMUL.FTZ R145, R160, R116 ;  /* 0x00000074a0917220 */ /* 0x000fe40000410000 */
[----:B------:R-:W-:-:S02]  /*6440*/  FMUL.FTZ R108, R128, R139 ;  /* 0x0000008b806c7220 */ /* 0x000fc40000410000 */
[----:B------:R-:W-:Y:S02]  /*6450*/  FMUL.FTZ R5, R126, R5 ;  /* 0x000000057e057220 */ /* 0x000fe40000410000 */
[----:B------:R-:W-:Y:S02]  /*6460*/  FADD.FTZ R132, R142, -R147 ;  /* 0x800000938e847221 */ /* 0x000fe40000010000 */
[----:B------:R-:W-:Y:S02]  /*6470*/  FADD.FTZ R6, R6, R141 ;  /* 0x0000008d06067221 */ /* 0x000fe40000010000 */
[-C--:B------:R-:W-:Y:S02]  /*6480*/  FFMA.FTZ R147, R170, R145.reuse, -R108 ;  /* 0x00000091aa937223 */ /* 0x080fe4000001086c */
[----:B------:R-:W-:Y:S02]  /*6490*/  FFMA.FTZ R5, R137, R190, R5 ;  /* 0x000000be89057223 */ /* 0x000fe40000010005 */
[----:B------:R-:W-:-:S02]  /*64a0*/  FMUL.FTZ R145, R128, R145 ;  /* 0x0000009180917220 */ /* 0x000fc40000410000 */
[-C--:B-1----:R-:W-:Y:S02]  /*64b0*/  FMUL.FTZ R155, R158, R114.reuse ;  /* 0x000000729e9b7220 */ /* 0x082fe40000410000 */
[-C--:B------:R-:W-:Y:S02]  /*64c0*/  FMUL.FTZ R141, R162, R114.reuse ;  /* 0x00000072a28d7220 */ /* 0x080fe40000410000 */
[----:B------:R-:W-:Y:S02]  /*64d0*/  FADD.FTZ R4, R4, R5 ;  /* 0x0000000504047221 */ /* 0x000fe40000010000 */
[----:B------:R-:W-:Y:S01]  /*64e0*/  FFMA.FTZ R168, R42, -R114, R168 ;  /* 0x800000722aa87223 */ /* 0x000fe200000100a8 */
[----:B------:R-:W-:Y:S01]  /*64f0*/  LEA R114, R60, -R72, 0x1 ;  /* 0x800000483c727211 */ /* 0x000fe200078e08ff */
[----:B------:R-:W-:Y:S02]  /*6500*/  FFMA.FTZ R145, R139, R170, R145 ;  /* 0x000000aa8b917223 */ /* 0x000fe40000010091 */
[----:B------:R-:W-:Y:S01]  /*6510*/  FMUL.FTZ R5, R130, R155 ;  /* 0x0000009b82057220 */ /* 0x000fe20000410000 */
[----:B------:R-:W-:Y:S01]  /*6520*/  ISETP.GE.AND P0, PT, R114, 0x1, PT ;  /* 0x000000017200780c */ /* 0x000fe20003f06270 */
[----:B------:R-:W-:Y:S01]  /*6530*/  FMUL.FTZ R108, R130, R141 ;  /* 0x0000008d826c7220 */ /* 0x000fe20000410000 */
[----:B------:R-:W-:Y:S01]  /*6540*/  ISETP.GE.AND P1, PT, R114, 0x21, PT ;  /* 0x000000217200780c */ /* 0x000fe20003f26270 */
[----:B------:R-:W-:-:S02]  /*6550*/  FADD.FTZ R4, R4, R145 ;  /* 0x0000009104047221 */ /* 0x000fc40000010000 */
[----:B------:R-:W-:Y:S02]  /*6560*/  FFMA.FTZ R5, R141, R168, R5 ;  /* 0x000000a88d057223 */ /* 0x000fe40000010005 */
[----:B------:R-:W-:Y:S02]  /*6570*/  FFMA.FTZ R155, R168, R155, -R108 ;  /* 0x0000009ba89b7223 */ /* 0x000fe4000001086c */
[-C--:B------:R-:W-:Y:S02]  /*6580*/  FMUL.FTZ R108, R22, R104.reuse ;  /* 0x00000068166c7220 */ /* 0x080fe40000410000 */
[----:B------:R-:W-:Y:S02]  /*6590*/  FADD.FTZ R4, R4, R5 ;  /* 0x0000000504047221 */ /* 0x000fe40000010000 */
[-C--:B------:R-:W-:Y:S02]  /*65a0*/  FFMA.FTZ R151, R43, -R104.reuse, R151 ;  /* 0x800000682b977223 */ /* 0x080fe40000010097 */
[----:B------:R-:W-:-:S02]  /*65b0*/  FMUL.FTZ R110, R156, R104 ;  /* 0x000000689c6e7220 */ /* 0x000fc40000410000 */
[----:B------:R-:W-:Y:S02]  /*65c0*/  FMUL.FTZ R5, R149, R108 ;  /* 0x0000006c95057220 */ /* 0x000fe40000410000 */
[----:B------:R-:W-:Y:S02]  /*65d0*/  FMUL.FTZ R104, R169, R102 ;  /* 0x00000066a9687220 */ /* 0x000fe40000410000 */
[----:B------:R-:W-:Y:S02]  /*65e0*/  FADD.FTZ R6, R6, R7 ;  /* 0x0000000706067221 */ /* 0x000fe40000010000 */
[----:B------:R-:W-:Y:S02]  /*65f0*/  FMUL.FTZ R134, R143, R134 ;  /* 0x000000868f867220 */ /* 0x000fe40000410000 */
[----:B------:R-:W-:Y:S02]  /*6600*/  FFMA.FTZ R153, R41, -R102, R153 ;  /* 0x8000006629997223 */ /* 0x000fe40000010099 */
[----:B------:R-:W-:Y:S01]  /*6610*/  FFMA.FTZ R177, -R177, R198, -RZ ;  /* 0x000000c6b1b17223 */ /* 0x000fe200000109ff */
[----:B------:R-:W-:Y:S01]  /*6620*/  STS [R148.X4+0x878], R134 ;  /* 0x0008788694007388 */ /* 0x000fe20000004800 */
[----:B------:R-:W-:-:S02]  /*6630*/  FFMA.FTZ R154, -R154, R171, -RZ ;  /* 0x000000ab9a9a7223 */ /* 0x000fc400000109ff */
[----:B------:R-:W-:Y:S01]  /*6640*/  FFMA.FTZ R143, -R143, R164, -RZ ;  /* 0x000000a48f8f7223 */ /* 0x000fe200000109ff */
[----:B------:R-:W-:Y:S01]  /*6650*/  STS [R148.X4+0x864], R177 ;  /* 0x000864b194007388 */ /* 0x000fe20000004800 */
[----:B------:R-:W-:Y:S02]  /*6660*/  FFMA.FTZ R7, R151, R110, -R5 ;  /* 0x0000006e97077223 */ /* 0x000fe40000010805 */
[----:B------:R-:W-:Y:S01]  /*6670*/  FMUL.FTZ R102, R167, R102 ;  /* 0x00000066a7667220 */ /* 0x000fe20000410000 */
[----:B------:R-:W-:Y:S01]  /*6680*/  STS [R148.X4+0x874], R154 ;  /* 0x0008749a94007388 */ /* 0x000fe20000004800 */
[----:B------:R-:W-:Y:S02]  /*6690*/  FMUL.FTZ R112, R23, R104 ;  /* 0x0000006817707220 */ /* 0x000fe40000410000 */
[----:B------:R-:W-:Y:S01]  /*66a0*/  FADD.FTZ R6, R6, R147 ;  /* 0x0000009306067221 */ /* 0x000fe20000010000 */
[----:B------:R0:W-:Y:S01]  /*66b0*/  STS [R148.X4+0x87c], R143 ;  /* 0x00087c8f94007388 */ /* 0x0001e20000004800 */
[----:B------:R-:W-:-:S02]  /*66c0*/  FMUL.FTZ R110, R149, R110 ;  /* 0x0000006e956e7220 */ /* 0x000fc40000410000 */
[-C--:B--2---:R-:W-:Y:S02]  /*66d0*/  FFMA.FTZ R159, R153, R102.reuse, -R112 ;  /* 0x00000066999f7223 */ /* 0x084fe40000010870 */
[----:B------:R-:W-:Y:S02]  /*66e0*/  FADD.FTZ R6, R6, R155 ;  /* 0x0000009b06067221 */ /* 0x000fe40000010000 */
[----:B------:R-:W-:Y:S02]  /*66f0*/  FFMA.FTZ R5, R108, R151, R110 ;  /* 0x000000976c057223 */ /* 0x000fe4000001006e */
[----:B------:R-:W-:Y:S01]  /*6700*/  FMUL.FTZ R102, R23, R102 ;  /* 0x0000006617667220 */ /* 0x000fe20000410000 */
[----:B0-----:R-:W-:Y:S01]  /*6710*/  IADD3 R143, R72, 0x20, RZ ;  /* 0x00000020488f7810 */ /* 0x001fe20007ffe0ff */
[----:B------:R-:W-:Y:S02]  /*6720*/  FADD.FTZ R110, R4, R5 ;  /* 0x00000005046e7221 */ /* 0x000fe40000010000 */
[----:B------:R-:W-:-:S02]  /*6730*/  FADD.FTZ R112, R6, R7 ;  /* 0x0000000706707221 */ /* 0x000fc40000010000 */
[----:B------:R-:W-:Y:S01]  /*6740*/  FFMA.FTZ R157, R104, R153, R102 ;  /* 0x00000099689d7223 */ /* 0x000fe20000010066 */
[----:B------:R-:W-:Y:S06]  /*6750*/  BAR.SYNC.DEFER_BLOCKING 0x0 ;  /* 0x0000000000007b1d */ /* 0x000fec0000010000 */
[----:B------:R-:W-:Y:S05]  /*6760*/  @!P0 BRA `(.L_x_11311) ;  /* 0x0000019000008947 */ /* 0x000fea0003800000 */
[-C--:B------:R-:W-:Y:S01]  /*6770*/  LEA.HI.SX32 R102, R72, R72.reuse, 0x1b ;  /* 0x0000004848667211 */ /* 0x080fe200078fdaff */
[----:B------:R-:W-:Y:S01]  /*6780*/  IMAD R4, R192, c[0x0][0x2c0], RZ ;  /* 0x0000b000c0047a24 */ /* 0x000fe200078e02ff */
[----:B------:R-:W-:Y:S01]  /*6790*/  ULDC.64 UR4, c[0x0][0x2b8] ;  /* 0x0000ae0000047ab9 */ /* 0x000fe20000000a00 */
[----:B------:R-:W-:Y:S01]  /*67a0*/  IMAD.WIDE.U32 R6, R77, c[0x0][0x2c0], RZ ;  /* 0x0000b0004d067a25 */ /* 0x000fe200078e00ff */
[----:B------:R-:W-:Y:S01]  /*67b0*/  USHF.R.U32.HI UR8, URZ, 0x1, UR5 ;  /* 0x000000013f087899 */ /* 0x000fe20008011605 */
[----:B------:R-:W0:Y:S01]  /*67c0*/  LDS R145, [R102.X4+0x840] ;  /* 0x0008400066917984 */ /* 0x000e220000004800 */
[----:B------:R-:W-:Y:S01]  /*67d0*/  LEA R5, R189, 0xfffffe00, 0x9 ;  /* 0xfffffe00bd057811 */ /* 0x000fe200078e48ff */
[----:B------:R-:W-:Y:S01]  /*67e0*/  IMAD R147, R77, c[0x0][0x2c4], R4 ;  /* 0x0000b1004d937a24 */ /* 0x000fe200078e0204 */
[----:B------:R-:W-:Y:S01]  /*67f0*/  USHF.R.U64 UR4, UR4, 0x1, UR5 ;  /* 0x0000000104047899 */ /* 0x000fe20008001205 */
[----:B------:R-:W-:Y:S01]  /*6800*/  IMAD R155, R98, c[0x0][0x2d0], RZ ;  /* 0x0000b400629b7a24 */ /* 0x000fe200078e02ff */
[----:B------:R-:W-:-:S02]  /*6810*/  IADD3 R4, P0, R5, R72, RZ ;  /* 0x0000004805047210 */ /* 0x000fc40007f1e0ff */
[----:B------:R-:W-:Y:S01]  /*6820*/  IADD3 R7, R7, R147, RZ ;  /* 0x0000009307077210 */ /* 0x000fe20007ffe0ff */
[----:B------:R-:W-:Y:S01]  /*6830*/  IMAD R147, R79, UR8, RZ ;  /* 0x000000084f937c24 */ /* 0x000fe2000f8e02ff */
[----:B------:R-:W-:Y:S01]  /*6840*/  LEA.HI.X.SX32 R5, R5, RZ, 0x1, P0 ;  /* 0x000000ff05057211 */ /* 0x000fe200000f0eff */
[----:B------:R-:W-:Y:S02]  /*6850*/  IMAD R155, R86, c[0x0][0x2d4], R155 ;  /* 0x0000b500569b7a24 */ /* 0x000fe400078e029b */
[----:B------:R-:W-:Y:S02]  /*6860*/  IMAD R147, R78, UR4, R147 ;  /* 0x000000044e937c24 */ /* 0x000fe4000f8e0293 */
        /* <DEDUP_REMOVED lines=9> */
.L_x_11311:
[----:B------:R-:W-:Y:S05]  /*6900*/  BSYNC B0 ;  /* 0x0000000000007941 */ /* 0x000fea0003800000 */
.L_x_11310:
[----:B------:R-:W-:Y:S01]  /*6910*/  LEA.HI.SX32 R143, R143, R72, 0x1b ;  /* 0x000000488f8f7211 */ /* 0x000fe200078fdaff */
[----:B------:R-:W-:Y:S01]  /*6920*/  BSSY B0, `(.L_x_11312) ;  /* 0x0000008000007945 */ /* 0x000fe20003800000 */
[----:B------:R-:W-:Y:S01]  /*6930*/  FADD.FTZ R98, R110, R157 ;  /* 0x0000009d6e627221 */ /* 0x000fe20000010000 */
[----:B------:R-:W-:Y:S01]  /*6940*/  IADD3 R5, R72, 0x40, RZ ;  /* 0x0000004048057810 */ /* 0x000fe20007ffe0ff */
[----:B------:R-:W-:Y:S01]  /*6950*/  FADD.FTZ R102, R112, R159 ;  /* 0x0000009f70667221 */ /* 0x000fe20000010000 */
[----:B0-----:R-:W-:Y:S01]  /*6960*/  IADD3 R7, R72, 0x60, RZ ;  /* 0x0000006048077810 */ /* 0x001fe20007ffe0ff */
[----:B------:R-:W0:Y:S01]  /*6970*/  LDS R143, [R143.X4+0x8c0] ;  /* 0x0008c0008f8f7984 */ /* 0x000e220000004800 */
[----:B------:R-:W-:Y:S05]  /*6980*/  @!P1 BRA `(.L_x_11313) ;  /* 0x0000001000009947 */ /* 0x000fea0003800000 */
[----:B0-----:R0:W-:Y:S02]  /*6990*/  RED.E.ADD.F32.FTZ.RN.STRONG.GPU [R18.64+-0x780], R143 ;  /* 0xfff8808f1200798e */ /* 0x0011e4000c10e786 */
.L_x_11313:
[----:B------:R-:W-:Y:S05]  /*69a0*/  BSYNC B0 ;  /* 0x0000000000007941 */ /* 0x000fea0003800000 */
.L_x_11312:
[----:B------:R-:W-:Y:S01]  /*69b0*/  LEA.HI.SX32 R5, R5, R72, 0x1b ;  /* 0x0000004805057211 */ /* 0x000fe200078fdaff */
[----:B------:R-:W-:Y:S01]  /*69c0*/  BSSY B0, `(.L_x_11314) ;  /* 0x000000d000007945 */ /* 0x000fe20003800000 */
[----:B------:R-:W-:Y:S02]  /*69d0*/  ISETP.GE.AND P6, PT, R114, 0x41, PT ;  /* 0x000000417200780c */ /* 0x000fe40003fc6270 */
[----:B0-----:R-:W-:-:S02]  /*69e0*/  IADD3 R143, R72, 0x80, RZ ;  /* 0x00000080488f7810 */ /* 0x001fc40007ffe0ff */
[----:B------:R-:W0:Y:S01]  /*69f0*/  LDS R5, [R5.X4+0x940] ;  /* 0x0009400005057984 */ /* 0x000e220000004800 */
        /* <DEDUP_REMOVED lines=8> */
[----:B0-----:R0:W-:Y:S02]  /*6a80*/  RED.E.ADD.F32.FTZ.RN.STRONG.GPU [R18.64+-0x700], R5 ;  /* 0xfff900051200798e */ /* 0x0011e4000c10e786 */
.L_x_11315:
[----:B------:R-:W-:Y:S05]  /*6a90*/  BSYNC B0 ;  /* 0x0000000000007941 */ /* 0x000fea0003800000 */
.L_x_11314:
[----:B------:R-:W1:Y:S01]  /*6aa0*/  LDS R7, [R7.X4+0x9c0] ;  /* 0x0009c00007077984 */ /* 0x000e620000004800 */
[----:B------:R-:W-:Y:S01]  /*6ab0*/  BSSY B0, `(.L_x_11316) ;  /* 0x0000005000007945 */ /* 0x000fe20003800000 */
[----:B0-----:R-:W-:Y:S02]  /*6ac0*/  IADD3 R5, R72, 0xa0, RZ ;  /* 0x000000a048057810 */ /* 0x001fe40007ffe0ff */
[----:B------:R-:W-:Y:S01]  /*6ad0*/  LEA.HI.SX32 R143, R143, R72, 0x1b ;  /* 0x000000488f8f7211 */ /* 0x000fe200078fdaff */
[----:B------:R-:W-:Y:S05]  /*6ae0*/  @!P0 BRA `(.L_x_11317) ;  /* 0x0000001000008947 */ /* 0x000fea0003800000 */
[----:B-1----:R0:W-:Y:S02]  /*6af0*/  RED.E.ADD.F32.FTZ.RN.STRONG.GPU [R18.64+-0x680], R7 ;  /* 0xfff980071200798e */ /* 0x0021e4000c10e786 */
.L_x_11317:
[----:B------:R-:W-:Y:S05]  /*6b00*/  BSYNC B0 ;  /* 0x0000000000007941 */ /* 0x000fea0003800000 */
.L_x_11316:
[----:B------:R-:W2:Y:S01]  /*6b10*/  LDS R143, [R143.X4+0xa40] ;  /* 0x000a40008f8f7984 */ /* 0x000ea20000004800 */
[----:B------:R-:W-:Y:S01]  /*6b20*/  BSSY B0, `(.L_x_11318) ;  /* 0x0000005000007945 */ /* 0x000fe20003800000 */
[----:B01----:R-:W-:Y:S02]  /*6b30*/  IADD3 R7, R72, 0xc0, RZ ;  /* 0x000000c048077810 */ /* 0x003fe40007ffe0ff */
[----:B------:R-:W-:Y:S01]  /*6b40*/  LEA.HI.SX32 R5, R5, R72, 0x1b ;  /* 0x0000004805057211 */ /* 0x000fe200078fdaff */
[----:B------:R-:W-:Y:S05]  /*6b50*/  @!P1 BRA `(.L_x_11319) ;  /* 0x0000001000009947 */ /* 0x000fea0003800000 */
[----:B--2---:R0:W-:Y:S02]  /*6b60*/  RED.E.ADD.F32.FTZ.RN.STRONG.GPU [R18.64+-0x600], R143 ;  /* 0xfffa008f1200798e */ /* 0x0041e4000c10e786 */
.L_x_11319:
[----:B------:R-:W-:Y:S05]  /*6b70*/  BSYNC B0 ;  /* 0x0000000000007941 */ /* 0x000fea0003800000 */
.L_x_11318:
[----:B------:R-:W1:Y:S01]  /*6b80*/  LDS R5, [R5.X4+0xac0] ;  /* 0x000ac00005057984 */ /* 0x000e620000004800 */
[----:B------:R-:W-:Y:S01]  /*6b90*/  BSSY B0, `(.L_x_11320) ;  /* 0x0000005000007945 */ /* 0x000fe20003800000 */
[----:B0-2---:R-:W-:-:S02]  /*6ba0*/  IADD3 R143, R72, 0xe0, RZ ;  /* 0x000000e0488f7810 */ /* 0x005fc40007ffe0ff */
[----:B------:R-:W-:Y:S01]  /*6bb0*/  LEA.HI.SX32 R7, R7, R72, 0x1b ;  /* 0x0000004807077211 */ /* 0x000fe200078fdaff */
[----:B------:R-:W-:Y:S05]  /*6bc0*/  @!P2 BRA `(.L_x_11321) ;  /* 0x000000100000a947 */ /* 0x000fea0003800000 */
[----:B-1----:R0:W-:Y:S02]  /*6bd0*/  RED.E.ADD.F32.FTZ.RN.STRONG.GPU [R18.64+-0x580], R5 ;  /* 0xfffa80051200798e */ /* 0x0021e4000c10e786 */
.L_x_11321:
[----:B------:R-:W-:Y:S05]  /*6be0*/  BSYNC B0 ;  /* 0x0000000000007941 */ /* 0x000fea0003800000 */
.L_x_11320:
[----:B------:R-:W2:Y:S01]  /*6bf0*/  LDS R7, [R7.X4+0xb40] ;  /* 0x000b400007077984 */ /* 0x000ea20000004800 */
[----:B------:R-:W-:Y:S01]  /*6c00*/  BSSY B0, `(.L_x_11322) ;  /* 0x0000005000007945 */ /* 0x000fe20003800000 */
[----:B01----:R-:W-:Y:S02]  /*6c10*/  IADD3 R5, R72, 0x100, RZ ;  /* 0x0000010048057810 */ /* 0x003fe40007ffe0ff */
[----:B------:R-:W-:Y:S01]  /*6c20*/  LEA.HI.SX32 R143, R143, R72, 0x1b ;  /* 0x000000488f8f7211 */ /* 0x000fe200078fdaff */
[----:B------:R-:W-:Y:S05]  /*6c30*/  @!P3 BRA `(.L_x_11323) ;  /* 0x000000100000b947 */ /* 0x000fea0003800000 */
[----:B--2---:R0:W-:Y:S02]  /*6c40*/  RED.E.ADD.F32.FTZ.RN.STRONG.GPU [R18.64+-0x500], R7 ;  /* 0xfffb00071200798e */ /* 0x0041e4000c10e786 */
.L_x_11323:
[----:B------:R-:W-:Y:S05]  /*6c50*/  BSYNC B0 ;  /* 0x0000000000007941 */ /* 0x000fea0003800000 */
.L_x_11322:
[----:B------:R-:W1:Y:S01]  /*6c60*/  LDS R143, [R143.X4+0xbc0] ;  /* 0x000bc0008f8f7984 */ /* 0x000e620000004800 */
[----:B------:R-:W-:Y:S01]  /*6c70*/  BSSY B0, `(.L_x_11324) ;  /* 0x0000004000007945 */ /* 0x000fe20003800000 */
[----:B------:R-:W-:Y:S01]  /*6c80*/  LEA.HI.SX32 R5, R5, R72, 0x1b ;  /* 0x0000004805057211 */ /* 0x000fe200078fdaff */
[----:B------:R-:W-:Y:S05]  /*6c90*/  @!P4 BRA `(.L_x_11325) ;  /* 0x000000100000c947 */ /* 0x000fea0003800000 */
[----:B-1----:R1:W-:Y:S02]  /*6ca0*/  RED.E.ADD.F32.FTZ.RN.STRONG.GPU [R18.64+-0x480], R143 ;  /* 0xfffb808f1200798e */ /* 0x0023e4000c10e786 */
.L_x_11325:
[----:B------:R-:W-:Y:S05]  /*6cb0*/  BSYNC B0 ;  /* 0x0000000000007941 */ /* 0x000fea0003800000 */
.L_x_11324:
[----:B------:R-:W3:Y:S01]  /*6cc0*/  LDS R5, [R5.X4+0xc40] ;  /* 0x000c400005057984 */ /* 0x000ee20000004800 */
[----:B------:R-:W-:Y:S01]  /*6cd0*/  BSSY B0, `(.L_x_11326) ;  /* 0x0000005000007945 */ /* 0x000fe20003800000 */
[----:B0-2---:R-:W-:-:S02]  /*6ce0*/  IADD3 R7, R72, 0x120, RZ ;  /* 0x0000012048077810 */ /* 0x005fc40007ffe0ff */
[----:B-1----:R-:W-:Y:S01]  /*6cf0*/  IADD3 R143, R72, 0x140, RZ ;  /* 0x00000140488f7810 */ /* 0x002fe20007ffe0ff */
[----:B------:R-:W-:Y:S05]  /*6d00*/  @!P5 BRA `(.L_x_11327) ;  /* 0x000000100000d947 */ /* 0x000fea0003800000 */
[----:B---3--:R0:W-:Y:S02]  /*6d10*/  RED.E.ADD.F32.FTZ.RN.STRONG.GPU [R18.64+-0x400], R5 ;  /* 0xfffc00051200798e */ /* 0x0081e4000c10e786 */
.L_x_11327:
[----:B------:R-:W-:Y:S05]  /*6d20*/  BSYNC B0 ;  /* 0x0000000000007941 */ /* 0x000fea0003800000 */
.L_x_11326:
        /* <DEDUP_REMOVED lines=14> */
.L_x_11329:
[----:B------:R-:W-:Y:S05]  /*6e10*/  BSYNC B0 ;  /* 0x0000000000007941 */ /* 0x000fea0003800000 */
.L_x_11328:
[----:B------:R-:W1:Y:S01]  /*6e20*/  LDS R143, [R143.X4+0xd40] ;  /* 0x000d40008f8f7984 */ /* 0x000e620000004800 */
[----:B------:R-:W-:Y:S01]  /*6e30*/  BSSY B0, `(.L_x_11330) ;  /* 0x0000005000007945 */ /* 0x000fe20003800000 */
[----:B0-----:R-:W-:-:S02]  /*6e40*/  IADD3 R7, R72, 0x180, RZ ;  /* 0x0000018048077810 */ /* 0x001fc40007ffe0ff */
[----:B------:R-:W-:Y:S01]  /*6e50*/  LEA.HI.SX32 R5, R5, R72, 0x1b ;  /* 0x0000004805057211 */ /* 0x000fe200078fdaff */
[----:B------:R-:W-:Y:S05]  /*6e60*/  @!P0 BRA `(.L_x_11331) ;  /* 0x0000001000008947 */ /* 0x000fea0003800000 */
[----:B-1----:R0:W-:Y:S02]  /*6e70*/  RED.E.ADD.F32.FTZ.RN.STRONG.GPU [R18.64+-0x300], R143 ;  /* 0xfffd008f1200798e */ /* 0x0021e4000c10e786 */
.L_x_11331:
[----:B------:R-:W-:Y:S05]  /*6e80*/  BSYNC B0 ;  /* 0x0000000000007941 */ /* 0x000fea0003800000 */
.L_x_11330:
[----:B------:R-:W2:Y:S01]  /*6e90*/  LDS R5, [R5.X4+0xdc0] ;  /* 0x000dc00005057984 */ /* 0x000ea20000004800 */
[----:B------:R-:W-:Y:S01]  /*6ea0*/  BSSY B0, `(.L_x_11332) ;  /* 0x0000005000007945 */ /* 0x000fe20003800000 */
[----:B01----:R-:W-:Y:S02]  /*6eb0*/  IADD3 R143, R72, 0x1a0, RZ ;  /* 0x000001a0488f7810 */ /* 0x003fe40007ffe0ff */
[----:B------:R-:W-:Y:S01]  /*6ec0*/  LEA.HI.SX32 R7, R7, R72, 0x1b ;  /* 0x0000004807077211 */ /* 0x000fe200078fdaff */
[----:B------:R-:W-:Y:S05]  /*6ed0*/  @!P1 BRA `(.L_x_11333) ;  /* 0x0000001000009947 */ /* 0x000fea0003800000 */
[----:B--2---:R0:W-:Y:S02]  /*6ee0*/  RED.E.ADD.F32.FTZ.RN.STRONG.GPU [R18.64+-0x280], R5 ;  /* 0xfffd80051200798e */ /* 0x0041e4000c10e786 */
.L_x_11333:
[----:B------:R-:W-:Y:S05]  /*6ef0*/  BSYNC B0 ;  /* 0x0000000000007941 */ /* 0x000fea0003800000 */
.L_x_11332:
[----:B------:R-:W1:Y:S01]  /*6f00*/  LDS R7, [R7.X4+0xe40] ;  /* 0x000e400007077984 */ /* 0x000e620000004800 */
[----:B------:R-:W-:Y:S01]  /*6f10*/  BSSY B0, `(.L_x_11334) ;  /* 0x0000005000007945 */ /* 0x000fe20003800000 */
[----:B0-2---:R-:W-:Y:S02]  /*6f20*/  IADD3 R5, R72, 0x1c0, RZ ;  /* 0x000001c048057810 */ /* 0x005fe40007ffe0ff */
[----:B------:R-:W-:Y:S01]  /*6f30*/  LEA.HI.SX32 R143, R143, R72, 0x1b ;  /* 0x000000488f8f7211 */ /* 0x000fe200078fdaff */
[----:B------:R-:W-:Y:S05]  /*6f40*/  @!P2 BRA `(.L_x_11335) ;  /* 0x000000100000a947 */ /* 0x000fea0003800000 */
[----:B-1----:R0:W-:Y:S02]  /*6f50*/  RED.E.ADD.F32.FTZ.RN.STRONG.GPU [R18.64+-0x200], R7 ;  /* 0xfffe00071200798e */ /* 0x0021e4000c10e786 */
.L_x_11335:
[----:B------:R-:W-:Y:S05]  /*6f60*/  BSYNC B0 ;  /* 0x0000000000007941 */ /* 0x000fea0003800000 */
.L_x_11334:
[----:B------:R-:W2:Y:S01]  /*6f70*/  LDS R143, [R143.X4+0xec0] ;  /* 0x000ec0008f8f7984 */ /* 0x000ea20000004800 */
[----:B------:R-:W-:Y:S01]  /*6f80*/  BSSY B0, `(.L_x_11336) ;  /* 0x0000005000007945 */ /* 0x000fe20003800000 */
[----:B01----:R-:W-:-:S02]  /*6f90*/  IADD3 R7, R72, 0x1e0, RZ ;  /* 0x000001e048077810 */ /* 0x003fc40007ffe0ff */
[----:B------:R-:W-:Y:S01]  /*6fa0*/  LEA.HI.SX32 R5, R5, R72, 0x1b ;  /* 0x0000004805057211 */ /* 0x000fe200078fdaff */
[----:B------:R-:W-:Y:S05]  /*6fb0*/  @!P3 BRA `(.L_x_11337) ;  /* 0x000000100000b947 */ /* 0x000fea0003800000 */
[----:B--2---:R0:W-:Y:S02]  /*6fc0*/  RED.E.ADD.F32.FTZ.RN.STRONG.GPU [R18.64+-0x180], R143 ;  /* 0xfffe808f1200798e */ /* 0x0041e4000c10e786 */
.L_x_11337:
[----:B------:R-:W-:Y:S05]  /*6fd0*/  BSYNC B0 ;  /* 0x0000000000007941 */ /* 0x000fea0003800000 */
.L_x_11336:
[----:B------:R-:W1:Y:S01]  /*6fe0*/  LDS R5, [R5.X4+0xf40] ;  /* 0x000f400005057984 */ /* 0x000e620000004800 */
[----:B------:R-:W-:Y:S01]  /*6ff0*/  BSSY B0, `(.L_x_11338) ;  /* 0x0000004000007945 */ /* 0x000fe20003800000 */
[----:B------:R-:W-:Y:S01]  /*7000*/  LEA.HI.SX32 R7, R7, R72, 0x1b ;  /* 0x0000004807077211 */ /* 0x000fe200078fdaff */
[----:B------:R-:W-:Y:S05]  /*7010*/  @!P4 BRA `(.L_x_11339) ;  /* 0x000000100000c947 */ /* 0x000fea0003800000 */
[----:B-1----:R1:W-:Y:S02]  /*7020*/  RED.E.ADD.F32.FTZ.RN.STRONG.GPU [R18.64+-0x100], R5 ;  /* 0xffff00051200798e */ /* 0x0023e4000c10e786 */
.L_x_11339:
[----:B------:R-:W-:Y:S05]  /*7030*/  BSYNC B0 ;  /* 0x0000000000007941 */ /* 0x000fea0003800000 */
.L_x_11338:
[----:B------:R-:W3:Y:S01]  /*7040*/  LDS R7, [R7.X4+0xfc0] ;  /* 0x000fc00007077984 */ /* 0x000ee20000004800 */
[----:B------:R-:W-:Y:S01]  /*7050*/  BSSY B0, `(.L_x_11340) ;  /* 0x0000003000007945 */ /* 0x000fe20003800000 */
[----:B------:R-:W-:Y:S05]  /*7060*/  @!P5 BRA `(.L_x_11341) ;  /* 0x000000100000d947 */ /* 0x000fea0003800000 */
[----:B---3--:R3:W-:Y:S02]  /*7070*/  RED.E.ADD.F32.FTZ.RN.STRONG.GPU [R18.64+-0x80], R7 ;  /* 0xffff80071200798e */ /* 0x0087e4000c10e786 */
.L_x_11341:
[----:B------:R-:W-:Y:S05]  /*7080*/  BSYNC B0 ;  /* 0x0000000000007941 */ /* 0x000fea0003800000 */
.L_x_11340:
[----:B01-3--:R-:W0:Y:S01]  /*7090*/  SHFL.DOWN PT, R18, R102, 0x1, 0x1f ;  /* 0x08201f0066127f89 */ /* 0x00be2200000e0000 */
[C---:B------:R-:W-:Y:S01]  /*70a0*/  ISETP.GT.AND P0, PT, R70.reuse, 0x1e, PT ;  /* 0x0000001e4600780c */ /* 0x040fe20003f04270 */
[----:B------:R-:W-:Y:S01]  /*70b0*/  FADD.FTZ R115, R141, R115 ;  /* 0x000000738d737221 */ /* 0x000fe20000010000 */
[----:B------:R-:W-:Y:S01]  /*70c0*/  MOV R5, R102 ;  /* 0x0000006600057202 */ /* 0x000fe20000000f00 */
[----:B--2---:R-:W1:Y:S01]  /*70d0*/  SHFL.DOWN PT, R143, R20, 0x1, 0x1f ;  /* 0x08201f00148f7f89 */ /* 0x004e6200000e0000 */
[----:B------:R-:W-:Y:S01]  /*70e0*/  MOV R6, R20 ;  /* 0x0000001400067202 */ /* 0x000fe20000000f00 */
[----:B------:R-:W-:Y:S01]  /*70f0*/  FADD.FTZ R117, R139, R117 ;  /* 0x000000758b757221 */ /* 0x000fe20000010000 */
[----:B------:R-:W-:Y:S01]  /*7100*/  MOV R7, R132 ;  /* 0x0000008400077202 */ /* 0x000fe20000000f00 */
[----:B------:R-:W2:Y:S01]  /*7110*/  SHFL.DOWN PT, R110, R132, 0x1, 0x1f ;  /* 0x08201f00846e7f89 */ /* 0x000ea200000e0000 */
[----:B------:R-:W-:Y:S01]  /*7120*/  MOV R4, R98 ;  /* 0x0000006200047202 */ /* 0x000fe20000000f00 */
[----:B------:R-:W-:Y:S01]  /*7130*/  BSSY B0, `(.L_x_11342) ;  /* 0x000007f000007945 */ /* 0x000fe20003800000 */
[----:B------:R-:W-:Y:S01]  /*7140*/  ISETP.NE.AND P1, PT, R70, RZ, PT ;  /* 0x000000ff4600720c */ /* 0x000fe20003f25270 */
[----:B------:R-:W3:Y:S01]  /*7150*/  SHFL.DOWN PT, R19, R98, 0x1, 0x1f ;  /* 0x08201f0062137f89 */ /* 0x000ee200000e0000 */
[----:B------:R-:W-:Y:S01]  /*7160*/  ISETP.NE.AND P2, PT, R72, RZ, PT ;  /* 0x000000ff4800720c */ /* 0x000fe20003f45270 */
[----:B------:R-:W-:-:S02]  /*7170*/  FADD.FTZ R111, R104, R111 ;  /* 0x0000006f686f7221 */ /* 0x000fc40000010000 */
[----:B------:R-:W-:Y:S02]  /*7180*/  FADD.FTZ R113, R108, R113 ;  /* 0x000000716c717221 */ /* 0x000fe40000010000 */
[----:B------:R-:W-:Y:S02]  /*7190*/  FADD.FTZ R119, R137, R119 ;  /* 0x0000007789777221 */ /* 0x000fe40000010000 */
[----:B------:R-:W-:Y:S02]  /*71a0*/  FADD.FTZ R121, R135, R121 ;  /* 0x0000007987797221 */ /* 0x000fe40000010000 */
[----:B------:R-:W-:Y:S02]  /*71b0*/  FADD.FTZ R123, R106, R123 ;  /* 0x0000007b6a7b7221 */ /* 0x000fe40000010000 */
[----:B0-----:R-:W-:Y:S02]  /*71c0*/  @!P0 FADD.FTZ R5, R5, R18 ;  /* 0x0000001205058221 */ /* 0x001fe40000010000 */
[----:B------:R-:W-:-:S02]  /*71d0*/  FADD.FTZ R125, R100, R125 ;  /* 0x0000007d647d7221 */ /* 0x000fc40000010000 */
[----:B-1----:R-:W-:Y:S01]  /*71e0*/  @!P0 FADD.FTZ R6, R6, R143 ;  /* 0x0000008f06068221 */ /* 0x002fe20000010000 */
[----:B------:R-:W0:Y:S01]  /*71f0*/  SHFL.DOWN PT, R18, R5, 0x2, 0x1f ;  /* 0x08401f0005127f89 */ /* 0x000e2200000e0000 */
[----:B--2---:R-:W-:-:S03]  /*7200*/  @!P0 FADD.FTZ R7, R7, R110 ;  /* 0x0000006e07078221 */ /* 0x004fc60000010000 */
[----:B------:R-:W1:Y:S01]  /*7210*/  SHFL.DOWN PT, R143, R6, 0x2, 0x1f ;  /* 0x08401f00068f7f89 */ /* 0x000e6200000e0000 */
[----:B---3--:R-:W-:-:S03]  /*7220*/  @!P0 FADD.FTZ R4, R4, R19 ;  /* 0x0000001304048221 */ /* 0x008fc60000010000 */
[----:B------:R-:W2:Y:S01]  /*7230*/  SHFL.DOWN PT, R20, R7, 0x2, 0x1f ;  /* 0x08401f0007147f89 */ /* 0x000ea200000e0000 */
[----:B------:R-:W-:-:S03]  /*7240*/  ISETP.GT.AND P0, PT, R70, 0x1d, PT ;  /* 0x0000001d4600780c */ /* 0x000fc60003f04270 */
[----:B------:R-:W3:Y:S10]  /*7250*/  SHFL.DOWN PT, R19, R4, 0x2, 0x1f ;  /* 0x08401f0004137f89 */ /* 0x000ef400000e0000 */
[----:B0-----:R-:W-:-:S02]  /*7260*/  @!P0 FADD.FTZ R5, R5, R18 ;  /* 0x0000001205058221 */ /* 0x001fc40000010000 */
[----:B------:R-:W-:Y:S02]  /*7270*/  FMUL.FTZ R18, R17, R169 ;  /* 0x000000a911127220 */ /* 0x000fe40000410000 */
[----:B-1----:R-:W-:Y:S01]  /*7280*/  @!P0 FADD.FTZ R6, R6, R143 ;  /* 0x0000008f06068221 */ /* 0x002fe20000010000 */
[----:B------:R-:W0:Y:S01]  /*7290*/  SHFL.DOWN PT, R98, R5, 0x4, 0x1f ;  /* 0x08801f0005627f89 */ /* 0x000e2200000e0000 */
[-C--:B------:R-:W-:Y:S02]  /*72a0*/  FFMA.FTZ R18, R16, R167.reuse, -R18 ;  /* 0x000000a710127223 */ /* 0x080fe40000010812 */
        /* <DEDUP_REMOVED lines=9> */
[C---:B------:R-:W-:Y:S02]  /*7340*/  FMUL.FTZ R19, R17.reuse, R22 ;  /* 0x0000001611137220 */ /* 0x040fe40000410000 */
[----:B------:R-:W-:Y:S02]  /*7350*/  FFMA.FTZ R18, R18, R153, R23 ;  /* 0x0000009912127223 */ /* 0x000fe40000010017 */
[-C--:B------:R-:W-:Y:S02]  /*7360*/  FMUL.FTZ R23, R17, R156.reuse ;  /* 0x0000009c11177220 */ /* 0x080fe40000410000 */
[----:B------:R-:W-:Y:S02]  /*7370*/  FFMA.FTZ R20, R41, R169, R18 ;  /* 0x000000a929147223 */ /* 0x000fe40000010012 */
[----:B------:R-:W-:-:S02]  /*7380*/  FFMA.FTZ R18, R16, R156, -R19 ;  /* 0x0000009c10127223 */ /* 0x000fc40000010813 */
[----:B0-----:R-:W-:Y:S02]  /*7390*/  @!P0 FADD.FTZ R5, R5, R98 ;  /* 0x0000006205058221 */ /* 0x001fe40000010000 */
[----:B------:R-:W-:Y:S02]  /*73a0*/  FMUL.FTZ R19, R17, R162 ;  /* 0x000000a211137220 */ /* 0x000fe40000410000 */
[----:B-1----:R-:W-:Y:S01]  /*73b0*/  @!P0 FADD.FTZ R6, R6, R145 ;  /* 0x0000009106068221 */ /* 0x002fe20000010000 */
[----:B------:R-:W0:Y:S01]  /*73c0*/  SHFL.DOWN PT, R98, R5, 0x8, 0x1f ;  /* 0x09001f0005627f89 */ /* 0x000e2200000e0000 */
[----:B------:R-:W-:Y:S02]  /*73d0*/  FMUL.FTZ R149, R149, R18 ;  /* 0x0000001295957220 */ /* 0x000fe40000410000 */
[----:B--2---:R-:W-:Y:S01]  /*73e0*/  @!P0 FADD.FTZ R7, R7, R102 ;  /* 0x0000006607078221 */ /* 0x004fe20000010000 */
[----:B------:R-:W1:Y:S01]  /*73f0*/  SHFL.DOWN PT, R145, R6, 0x8, 0x1f ;  /* 0x09001f0006917f89 */ /* 0x000e6200000e0000 */
[----:B------:R-:W-:-:S02]  /*7400*/  FFMA.FTZ R18, R16, R22, R23 ;  /* 0x0000001610127223 */ /* 0x000fc40000010017 */
[----:B---3--:R-:W-:Y:S01]  /*7410*/  @!P0 FADD.FTZ R4, R4, R143 ;  /* 0x0000008f04048221 */ /* 0x008fe20000010000 */
[----:B------:R-:W2:Y:S01]  /*7420*/  SHFL.DOWN PT, R102, R7, 0x8, 0x1f ;  /* 0x09001f0007667f89 */ /* 0x000ea200000e0000 */
[----:B------:R-:W-:Y:S01]  /*7430*/  ISETP.GT.AND P0, PT, R70, 0x17, PT ;  /* 0x000000174600780c */ /* 0x000fe20003f04270 */
[-C--:B------:R-:W-:Y:S02]  /*7440*/  FFMA.FTZ R23, R16, R158.reuse, -R19 ;  /* 0x0000009e10177223 */ /* 0x080fe40000010813 */
[----:B------:R-:W3:Y:S01]  /*7450*/  SHFL.DOWN PT, R143, R4, 0x8, 0x1f ;  /* 0x09001f00048f7f89 */ /* 0x000ee200000e0000 */
[----:B------:R-:W-:Y:S02]  /*7460*/  FMUL.FTZ R19, R17, R158 ;  /* 0x0000009e11137220 */ /* 0x000fe40000410000 */
[----:B------:R-:W-:Y:S02]  /*7470*/  FMUL.FTZ R130, R130, R23 ;  /* 0x0000001782827220 */ /* 0x000fe40000410000 */
[----:B------:R-:W-:-:S02]  /*7480*/  FFMA.FTZ R23, R16, R162, R19 ;  /* 0x000000a210177223 */ /* 0x000fc40000010013 */
[----:B------:R-:W-:Y:S02]  /*7490*/  FMUL.FTZ R19, R17, R152 ;  /* 0x0000009811137220 */ /* 0x000fe40000410000 */
[----:B------:R-:W-:Y:S02]  /*74a0*/  FADD.FTZ R109, R20, R109 ;  /* 0x0000006d146d7221 */ /* 0x000fe40000010000 */
[----:B------:R-:W-:Y:S02]  /*74b0*/  FFMA.FTZ R19, R16, R160, -R19 ;  /* 0x000000a010137223 */ /* 0x000fe40000010813 */
[----:B0-----:R-:W-:Y:S02]  /*74c0*/  @!P0 FADD.FTZ R5, R5, R98 ;  /* 0x0000006205058221 */ /* 0x001fe40000010000 */
[----:B------:R-:W-:Y:S02]  /*74d0*/  FFMA.FTZ R18, R18, R151, R149 ;  /* 0x0000009712127223 */ /* 0x000fe40000010095 */
[----:B------:R-:W-:Y:S01]  /*74e0*/  FFMA.FTZ R23, R23, R168, R130 ;  /* 0x000000a817177223 */ /* 0x000fe20000010082 */
[----:B------:R-:W0:Y:S01]  /*74f0*/  SHFL.DOWN PT, R20, R5, 0x10, 0x1f ;  /* 0x0a001f0005147f89 */ /* 0x000e2200000e0000 */
[----:B------:R-:W-:-:S02]  /*7500*/  FMUL.FTZ R128, R128, R19 ;  /* 0x0000001380807220 */ /* 0x000fc40000410000 */
[----:B-1----:R-:W-:Y:S02]  /*7510*/  @!P0 FADD.FTZ R6, R6, R145 ;  /* 0x0000009106068221 */ /* 0x002fe40000010000 */
[----:B--2---:R-:W-:Y:S02]  /*7520*/  @!P0 FADD.FTZ R7, R7, R102 ;  /* 0x0000006607078221 */ /* 0x004fe40000010000 */
[----:B---3--:R-:W-:Y:S01]  /*7530*/  @!P0 FADD.FTZ R4, R4, R143 ;  /* 0x0000008f04048221 */ /* 0x008fe20000010000 */
[----:B------:R-:W1:Y:S01]  /*7540*/  SHFL.DOWN PT, R141, R6, 0x10, 0x1f ;  /* 0x0a001f00068d7f89 */ /* 0x000e6200000e0000 */
[----:B------:R-:W-:Y:S01]  /*7550*/  FMUL.FTZ R19, R17, R160 ;  /* 0x000000a011137220 */ /* 0x000fe20000410000 */
[----:B------:R-:W-:Y:S01]  /*7560*/  ISETP.GT.AND P0, PT, R70, 0xf, PT ;  /* 0x0000000f4600780c */ /* 0x000fe20003f04270 */
[----:B------:R-:W-:Y:S01]  /*7570*/  FFMA.FTZ R18, R43, R22, R18 ;  /* 0x000000162b127223 */ /* 0x000fe20000010012 */
[----:B------:R-:W-:Y:S01]  /*7580*/  SHFL.DOWN PT, R139, R4, 0x10, 0x1f ;  /* 0x0a001f00048b7f89 */ /* 0x000fe200000e0000 */
[----:B------:R-:W-:-:S02]  /*7590*/  FFMA.FTZ R162, R42, R162, R23 ;  /* 0x000000a22aa27223 */ /* 0x000fc40000010017 */
[----:B------:R-:W-:Y:S01]  /*75a0*/  FFMA.FTZ R23, R16, R152, R19 ;  /* 0x0000009810177223 */ /* 0x000fe20000010013 */
[----:B------:R-:W2:Y:S01]  /*75b0*/  SHFL.DOWN PT, R22, R7, 0x10, 0x1f ;  /* 0x0a001f0007167f89 */ /* 0x000ea200000e0000 */
[----:B------:R-:W-:Y:S02]  /*75c0*/  FMUL.FTZ R19, R17, R146 ;  /* 0x0000009211137220 */ /* 0x000fe40000410000 */
[----:B------:R-:W-:Y:S02]  /*75d0*/  FADD.FTZ R107, R18, R107 ;  /* 0x0000006b126b7221 */ /* 0x000fe40000010000 */
[----:B------:R-:W-:Y:S02]  /*75e0*/  FFMA.FTZ R128, R23, R170, R128 ;  /* 0x000000aa17807223 */ /* 0x000fe40000010080 */
[----:B------:R-:W-:Y:S02]  /*75f0*/  FMUL.FTZ R18, R17, R179 ;  /* 0x000000b311127220 */ /* 0x000fe40000410000 */
[----:B------:R-:W-:-:S02]  /*7600*/  FFMA.FTZ R23, R16, R144, -R19 ;  /* 0x0000009010177223 */ /* 0x000fc40000010813 */
[C---:B------:R-:W-:Y:S02]  /*7610*/  FMUL.FTZ R19, R17.reuse, R144 ;  /* 0x0000009011137220 */ /* 0x040fe40000410000 */
[----:B------:R-:W-:Y:S02]  /*7620*/  FFMA.FTZ R18, R16, R133, -R18 ;  /* 0x0000008510127223 */ /* 0x000fe40000010812 */
[----:B------:R-:W-:Y:S02]  /*7630*/  FMUL.FTZ R126, R126, R23 ;  /* 0x000000177e7e7220 */ /* 0x000fe40000410000 */
[----:B------:R-:W-:Y:S02]  /*7640*/  FFMA.FTZ R23, R16, R146, R19 ;  /* 0x0000009210177223 */ /* 0x000fe40000010013 */
[----:B------:R-:W-:Y:S02]  /*7650*/  FMUL.FTZ R19, R17, R21 ;  /* 0x0000001511137220 */ /* 0x000fe40000410000 */
[----:B------:R-:W-:-:S02]  /*7660*/  FMUL.FTZ R129, R129, R18 ;  /* 0x0000001281817220 */ /* 0x000fc40000410000 */
[C---:B------:R-:W-:Y:S02]  /*7670*/  FMUL.FTZ R18, R17.reuse, R173 ;  /* 0x000000ad11127220 */ /* 0x040fe40000410000 */
[CC--:B------:R-:W-:Y:S02]  /*7680*/  FFMA.FTZ R19, R16.reuse, R131.reuse, -R19 ;  /* 0x0000008310137223 */ /* 0x0c0fe40000010813 */
[C---:B------:R-:W-:Y:S02]  /*7690*/  FMUL.FTZ R131, R17.reuse, R131 ;  /* 0x0000008311837220 */ /* 0x040fe40000410000 */
[C---:B------:R-:W-:Y:S02]  /*76a0*/  FMUL.FTZ R133, R17.reuse, R133 ;  /* 0x0000008511857220 */ /* 0x040fe40000410000 */
[-C--:B------:R-:W-:Y:S02]  /*76b0*/  FMUL.FTZ R17, R17, R175.reuse ;  /* 0x000000af11117220 */ /* 0x080fe40000410000 */
[----:B------:R-:W-:-:S02]  /*76c0*/  FFMA.FTZ R18, R16, R175, -R18 ;  /* 0x000000af10127223 */ /* 0x000fc40000010812 */
[----:B0-----:R-:W-:Y:S02]  /*76d0*/  @!P0 FADD.FTZ R5, R5, R20 ;  /* 0x0000001405058221 */ /* 0x001fe40000010000 */
[C---:B------:R-:W-:Y:S02]  /*76e0*/  FFMA.FTZ R131, R16.reuse, R21, R131 ;  /* 0x0000001510837223 */ /* 0x040fe40000010083 */
[----:B------:R-:W-:Y:S02]  /*76f0*/  FFMA.FTZ R20, R16, R179, R133 ;  /* 0x000000b310147223 */ /* 0x000fe40000010085 */
[----:B------:R-:W-:Y:S02]  /*7700*/  FMUL.FTZ R19, R124, R19 ;  /* 0x000000137c137220 */ /* 0x000fe40000410000 */
[----:B------:R-:W-:Y:S02]  /*7710*/  FFMA.FTZ R16, R16, R173, R17 ;  /* 0x000000ad10107223 */ /* 0x000fe40000010011 */
[----:B------:R-:W-:-:S02]  /*7720*/  FMUL.FTZ R18, R127, R18 ;  /* 0x000000127f127220 */ /* 0x000fc40000410000 */
[----:B-1----:R-:W-:Y:S02]  /*7730*/  @!P0 FADD.FTZ R6, R6, R141 ;  /* 0x0000008d06068221 */ /* 0x002fe40000010000 */
[----:B--2---:R-:W-:Y:S02]  /*7740*/  @!P0 FADD.FTZ R7, R7, R22 ;  /* 0x0000001607078221 */ /* 0x004fe40000010000 */
        /* <DEDUP_REMOVED lines=29> */
.L_x_11343:
[----:B0-----:R-:W-:Y:S05]  /*7920*/  BSYNC B0 ;  /* 0x0000000000007941 */ /* 0x001fea0003800000 */
.L_x_11342:
[----:B------:R-:W-:Y:S02]  /*7930*/  IADD3 R86, R86, 0x1, RZ ;  /* 0x0000000156567810 */ /* 0x000fe40007ffe0ff */
[----:B------:R-:W-:-:S02]  /*7940*/  IADD3 R85, P1, R85, 0x1, RZ ;  /* 0x0000000155557810 */ /* 0x000fc40007f3e0ff */
[----:B------:R-:W-:Y:S02]  /*7950*/  ISETP.GE.AND P0, PT, R86, c[0x0][0x16c], PT ;  /* 0x00005b0056007a0c */ /* 0x000fe40003f06270 */
[----:B------:R-:W-:-:S11]  /*7960*/  IADD3.X R84, RZ, R84, RZ, P1, !PT ;  /* 0x00000054ff547210 */ /* 0x000fd60000ffe4ff */
[----:B------:R-:W-:Y:S01]  /*7970*/  @P0 CALL.REL.NOINC `(.L_x_11297) ;  /* 0x0000001000000944 */ /* 0x000fe20003c00000 */
[----:B------:R-:W-:Y:S05]  /*7980*/  BRA `(.L_x_11344) ;  /* 0xffffb07000007947 */ /* 0x000fea000383ffff */
.L_x_11297:
[----:B------:R-:W-:Y:S01]  /*7990*/  BAR.SYNC.DEFER_BLOCKING 0x0 ;  /* 0x0000000000007b1d */ /* 0x000fe20000010000 */
[----:B------:R-:W-:Y:S01]  /*79a0*/  ISETP.NE.AND P6, PT, R72, RZ, PT ;  /* 0x000000ff4800720c */ /* 0x000fe20003fc5270 */
[----:B------:R-:W-:Y:S01]  /*79b0*/  IMAD R0, R78, c[0x0][0x2d8], RZ ;  /* 0x0000b6004e007a24 */ /* 0x000fe200078e02ff */
[C---:B------:R-:W-:Y:S01]  /*79c0*/  LEA R13, P2, R64.reuse, c[0x0][0x330], 0x2 ;  /* 0x0000cc00400d7a11 */ /* 0x040fe200078410ff */
[C---:B------:R-:W-:Y:S01]  /*79d0*/  IMAD.WIDE.U32 R4, R79.reuse, c[0x0][0x2d8], RZ ;  /* 0x0000b6004f047a25 */ /* 0x040fe200078e00ff */
[----:B------:R-:W-:Y:S01]  /*79e0*/  LOP3.LUT R16, R64, 0x20, RZ, 0xfc, !PT ;  /* 0x0000002040107812 */ /* 0x000fe200078efcff */
[----:B------:R-:W-:Y:S02]  /*79f0*/  BSSY B0, `(.L_x_11345) ;  /* 0x000002d000007945 */ /* 0x000fe40003800000 */
[----:B------:R-:W-:Y:S02]  /*7a00*/  IMAD R7, R79, c[0x0][0x2dc], R0 ;  /* 0x0000b7004f077a24 */ /* 0x000fe400078e0200 */
[----:B------:R-:W-:-:S03]  /*7a10*/  IMAD R0, R82, c[0x0][0x2e0], RZ ;  /* 0x0000b80052007a24 */ /* 0x000fc600078e02ff */
[----:B------:R-:W-:Y:S01]  /*7a20*/  IADD3 R5, R5, R7, RZ ;  /* 0x0000000705057210 */ /* 0x000fe20007ffe0ff */
[----:B------:R-:W-:-:S04]  /*7a30*/  IMAD R6, R83, c[0x0][0x2e4], R0 ;  /* 0x0000b90053067a24 */ /* 0x000fc800078e0200 */
[----:B------:R-:W-:-:S05]  /*7a40*/  IMAD.WIDE.U32 R4, R83, c[0x0][0x2e0], R4 ;  /* 0x0000b80053047a25 */ /* 0x000fca00078e0004 */
[----:B------:R-:W-:Y:S01]  /*7a50*/  IADD3 R0, P0, R32, R4, RZ ;  /* 0x0000000420007210 */ /* 0x000fe20007f1e0ff */
[----:B------:R-:W-:Y:S01]  /*7a60*/  STS [R48.X4], R125 ;  /* 0x0000007d30007388 */ /* 0x000fe20000004800 */
[----:B------:R-:W-:Y:S02]  /*7a70*/  LEA.HI.X R4, R64, c[0x0][0x334], R61, 0x2, P2 ;  /* 0x0000cd0040047a11 */ /* 0x000fe400010f143d */
        /* <DEDUP_REMOVED lines=36> */
.L_x_11346:
[----:B------:R-:W-:Y:S05]  /*7cc0*/  BSYNC B0 ;  /* 0x0000000000007941 */ /* 0x000fea0003800000 */
.L_x_11345:
[C---:B------:R-:W-:Y:S01]  /*7cd0*/  LOP3.LUT R18, R64.reuse, 0x40, RZ, 0xfc, !PT ;  /* 0x0000004040127812 */ /* 0x040fe200078efcff */
[----:B------:R-:W-:Y:S01]  /*7ce0*/  @!P1 STG.E [R12.64+-0x380], R19 ;  /* 0xfffc80130c009986 */ /* 0x000fe2000c101906 */
[C---:B------:R-:W-:Y:S01]  /*7cf0*/  LOP3.LUT R20, R64.reuse, 0x60, RZ, 0xfc, !PT ;  /* 0x0000006040147812 */ /* 0x040fe200078efcff */
[----:B------:R-:W-:Y:S01]  /*7d00*/  FADD.FTZ R74, R95, R74 ;  /* 0x0000004a5f4a7221 */ /* 0x000fe20000010000 */
[----:B------:R-:W-:Y:S01]  /*7d10*/  LOP3.LUT R22, R64, 0x80, RZ, 0xfc, !PT ;  /* 0x0000008040167812 */ /* 0x000fe200078efcff */
[----:B------:R-:W-:Y:S01]  /*7d20*/  IMAD R0, R78, c[0x0][0x2f8], RZ ;  /* 0x0000be004e007a24 */ /* 0x000fe200078e02ff */
[----:B------:R-:W-:Y:S01]  /*7d30*/  LOP3.LUT R24, R64, 0xa0, RZ, 0xfc, !PT ;  /* 0x000000a040187812 */ /* 0x000fe200078efcff */
[----:B------:R-:W-:Y:S01]  /*7d40*/  FADD.FTZ R74, R74, R97 ;  /* 0x000000614a4a7221 */ /* 0x000fe20000010000 */
[C---:B------:R-:W-:Y:S01]  /*7d50*/  LOP3.LUT R26, R64.reuse, 0xc0, RZ, 0xfc, !PT ;  /* 0x000000c0401a7812 */ /* 0x040fe200078efcff */
[----:B------:R-:W-:Y:S01]  /*7d60*/  IMAD.WIDE.U32 R4, R79, c[0x0][0x2f8], RZ ;  /* 0x0000be004f047a25 */ /* 0x000fe200078e00ff */
[----:B------:R-:W-:Y:S01]  /*7d70*/  LOP3.LUT R28, R64, 0xe0, RZ, 0xfc, !PT ;  /* 0x000000e0401c7812 */ /* 0x000fe200078efcff */
[----:B------:R-:W-:Y:S01]  /*7d80*/  BSSY B0, `(.L_x_11347) ;  /* 0x0000037000007945 */ /* 0x000fe20003800000 */
[-C--:B------:R-:W-:Y:S01]  /*7d90*/  ISETP.GE.AND P0, PT, R18, R35.reuse, PT ;  /* 0x000000231200720c */ /* 0x080fe20003f06270 */
[----:B------:R-:W-:Y:S01]  /*7da0*/  FADD.FTZ R74, R74, R99 ;  /* 0x000000634a4a7221 */ /* 0x000fe20000010000 */
[----:B------:R-:W-:-:S02]  /*7db0*/  ISETP.GE.AND P1, PT, R20, R35, PT ;  /* 0x000000231400720c */ /* 0x000fc40003f26270 */
[-C--:B------:R-:W-:Y:S01]  /*7dc0*/  ISETP.GE.AND P2, PT, R22, R35.reuse, PT ;  /* 0x000000231600720c */ /* 0x080fe20003f46270 */
[----:B------:R-:W-:Y:S01]  /*7dd0*/  FADD.FTZ R74, R74, R101 ;  /* 0x000000654a4a7221 */ /* 0x000fe20000010000 */
[-C--:B------:R-:W-:Y:S02]  /*7de0*/  ISETP.GE.AND P3, PT, R24, R35.reuse, PT ;  /* 0x000000231800720c */ /* 0x080fe40003f66270 */
[-C--:B------:R-:W-:Y:S01]  /*7df0*/  ISETP.GE.AND P4, PT, R26, R35.reuse, PT ;  /* 0x000000231a00720c */ /* 0x080fe20003f86270 */
[----:B------:R-:W-:Y:S01]  /*7e00*/  FADD.FTZ R74, R74, R103 ;  /* 0x000000674a4a7221 */ /* 0x000fe20000010000 */
[----:B------:R-:W-:-:S03]  /*7e10*/  ISETP.GE.AND P5, PT, R28, R35, PT ;  /* 0x000000231c00720c */ /* 0x000fc60003fa6270 */
[----:B------:R-:W-:Y:S01]  /*7e20*/  @!P0 STG.E [R12.64+-0x300], R21 ;  /* 0xfffd00150c008986 */ /* 0x000fe2000c101906 */
[----:B------:R-:W-:-:S03]  /*7e30*/  FADD.FTZ R74, R74, R105 ;  /* 0x000000694a4a7221 */ /* 0x000fc60000010000 */
[----:B------:R-:W-:Y:S01]  /*7e40*/  @!P1 STG.E [R12.64+-0x280], R23 ;  /* 0xfffd80170c009986 */ /* 0x000fe2000c101906 */
[----:B------:R-:W-:-:S03]  /*7e50*/  FADD.FTZ R74, R74, R107 ;  /* 0x0000006b4a4a7221 */ /* 0x000fc60000010000 */
[----:B------:R-:W-:Y:S01]  /*7e60*/  @!P2 STG.E [R12.64+-0x200], R25 ;  /* 0xfffe00190c00a986 */ /* 0x000fe2000c101906 */
[----:B------:R-:W-:-:S03]  /*7e70*/  FADD.FTZ R74, R74, R109 ;  /* 0x0000006d4a4a7221 */ /* 0x000fc60000010000 */
[----:B------:R-:W-:Y:S04]  /*7e80*/  @!P3 STG.E [R12.64+-0x180], R27 ;  /* 0xfffe801b0c00b986 */ /* 0x000fe8000c101906 */
[----:B------:R-:W-:Y:S04]  /*7e90*/  @!P4 STG.E [R12.64+-0x100], R29 ;  /* 0xffff001d0c00c986 */ /* 0x000fe8000c101906 */
[----:B------:R1:W-:Y:S04]  /*7ea0*/  @!P5 STG.E [R12.64+-0x80], R33 ;  /* 0xffff80210c00d986 */ /* 0x0003e8000c101906 */
[----:B------:R-:W-:Y:S01]  /*7eb0*/  BAR.SYNC.DEFER_BLOCKING 0x0 ;  /* 0x0000000000007b1d */ /* 0x000fe20000010000 */
[----:B-1----:R-:W-:-:S05]  /*7ec0*/  IMAD R13, R79, c[0x0][0x2fc], R0 ;  /* 0x0000bf004f0d7a24 */ /* 0x002fca00078e0200 */
[----:B------:R-:W-:Y:S01]  /*7ed0*/  IADD3 R25, R5, R13, RZ ;  /* 0x0000000d05197210 */ /* 0x000fe20007ffe0ff */
        /* <DEDUP_REMOVED lines=33> */
.L_x_11348:
[----:B------:R-:W-:Y:S05]  /*80f0*/  BSYNC B0 ;  /* 0x0000000000007941 */ /* 0x000fea0003800000 */
.L_x_11347:
[----:B------:R-:W-:Y:S01]  /*8100*/  MOV R5, R25 ;  /* 0x0000001900057202 */ /* 0x000fe20000000f00 */
[----:B------:R-:W-:Y:S01]  /*8110*/  IMAD R0, R82, c[0x0][0x300], RZ ;  /* 0x0000c00052007a24 */ /* 0x000fe200078e02ff */
[----:B------:R-:W-:Y:S02]  /*8120*/  IADD3 R52, P1, R52, -0x380, RZ ;  /* 0xfffffc8034347810 */ /* 0x000fe40007f3e0ff */
[-C--:B------:R-:W-:Y:S01]  /*8130*/  ISETP.GE.AND P5, PT, R26, R23.reuse, PT ;  /* 0x000000171a00720c */ /* 0x080fe20003fa6270 */
[C---:B------:R-:W-:Y:S01]  /*8140*/  IMAD.WIDE.U32 R4, R83.reuse, c[0x0][0x300], R4 ;  /* 0x0000c00053047a25 */ /* 0x040fe200078e0004 */
[-C--:B------:R-:W-:Y:S02]  /*8150*/  ISETP.GE.AND P0, PT, R16, R23.reuse, PT ;  /* 0x000000171000720c */ /* 0x080fe40003f06270 */
[----:B------:R-:W-:Y:S01]  /*8160*/  ISETP.GE.AND P2, PT, R20, R23, PT ;  /* 0x000000171400720c */ /* 0x000fe20003f46270 */
[----:B------:R-:W-:Y:S01]  /*8170*/  IMAD R6, R83, c[0x0][0x304], R0 ;  /* 0x0000c10053067a24 */ /* 0x000fe200078e0200 */
[----:B------:R-:W-:-:S02]  /*8180*/  IADD3 R7, P3, R32, R4, RZ ;  /* 0x0000000420077210 */ /* 0x000fc40007f7e0ff */
[----:B------:R-:W-:Y:S02]  /*8190*/  IADD3.X R0, R50, -0x1, RZ, P1, !PT ;  /* 0xffffffff32007810 */ /* 0x000fe40000ffe4ff */
        /* <DEDUP_REMOVED lines=28> */
.L_x_11291:
[----:B------:R-:W-:Y:S02]  /*8360*/  ISETP.NE.U32.AND P0, PT, RZ, c[0x0][0x328], PT ;  /* 0x0000ca00ff007a0c */ /* 0x000fe40003f05070 */
[----:B------:R-:W-:-:S02]  /*8370*/  ISETP.NE.U32.AND P2, PT, RZ, c[0x0][0x348], PT ;  /* 0x0000d200ff007a0c */ /* 0x000fc40003f45070 */
[----:B------:R-:W-:Y:S02]  /*8380*/  ISETP.NE.AND.EX P1, PT, RZ, c[0x0][0x32c], PT, P0 ;  /* 0x0000cb00ff007a0c */ /* 0x000fe40003f25300 */
[----:B------:R-:W-:-:S11]  /*8390*/  ISETP.NE.AND.EX P0, PT, RZ, c[0x0][0x34c], PT, P2 ;  /* 0x0000d300ff007a0c */ /* 0x000fd60003f05320 */
[----:B------:R-:W-:Y:S05]  /*83a0*/  @!P1 BRA `(.L_x_11350) ;  /* 0x0000014000009947 */ /* 0x000fea0003800000 */
[----:B------:R-:W2:Y:S01]  /*83b0*/  SHFL.DOWN P1, R3, R76, 0x1, 0x1f ;  /* 0x08201f004c037f89 */ /* 0x000ea20000020000 */
[----:B------:R-:W-:Y:S03]  /*83c0*/  BSSY B0, `(.L_x_11350) ;  /* 0x0000012000007945 */ /* 0x000fe60003800000 */
[----:B-1----:R-:W1:Y:S01]  /*83d0*/  S2R R4, SR_LANEID ;  /* 0x0000000000047919 */ /* 0x002e620000000000 */
[----:B--2---:R-:W-:Y:S01]  /*83e0*/  @P1 FADD R3, R3, R76 ;  /* 0x0000004c03031221 */ /* 0x004fe20000000000 */
[----:B-1----:R-:W-:-:S04]  /*83f0*/  ISETP.NE.AND P2, PT, R4, RZ, PT ;  /* 0x000000ff0400720c */ /* 0x002fc80003f45270 */
[----:B------:R-:W1:Y:S04]  /*8400*/  SHFL.DOWN P1, R0, R3, 0x2, 0x1f ;  /* 0x08401f0003007f89 */ /* 0x000e680000020000 */
[----:B------:R-:W2:Y:S01]  /*8410*/  S2R R4, SR_TID.X ;  /* 0x0000000000047919 */ /* 0x000ea20000002100 */
[----:B-1----:R-:W-:-:S05]  /*8420*/  @P1 FADD R0, R3, R0 ;  /* 0x0000000003001221 */ /* 0x002fca0000000000 */
[----:B------:R-:W1:Y:S02]  /*8430*/  SHFL.DOWN P1, R5, R0, 0x4, 0x1f ;  /* 0x08801f0000057f89 */ /* 0x000e640000020000 */
[----:B-1----:R-:W-:-:S05]  /*8440*/  @P1 FADD R5, R0, R5 ;  /* 0x0000000500051221 */ /* 0x002fca0000000000 */
[----:B------:R-:W1:Y:S02]  /*8450*/  SHFL.DOWN P1, R2, R5, 0x8, 0x1f ;  /* 0x09001f0005027f89 */ /* 0x000e640000020000 */
[----:B-1----:R-:W-:-:S05]  /*8460*/  @P1 FADD R2, R5, R2 ;  /* 0x0000000205021221 */ /* 0x002fca0000000000 */
[----:B------:R-:W1:Y:S02]  /*8470*/  SHFL.DOWN P1, R7, R2, 0x10, 0x1f ;  /* 0x0a001f0002077f89 */ /* 0x000e640000020000 */
[----:B-1----:R-:W-:Y:S01]  /*8480*/  @P1 FADD R7, R2, R7 ;  /* 0x0000000702071221 */ /* 0x002fe20000000000 */
[----:B--2---:R-:W-:-:S04]  /*8490*/  ISETP.NE.AND P1, PT, R4, RZ, PT ;  /* 0x000000ff0400720c */ /* 0x004fc80003f25270 */
[----:B------:R1:W-:Y:S04]  /*84a0*/  @!P2 STS [0x1084], R7 ;  /* 0x00108407ff00a388 */ /* 0x0003e80000000800 */
[----:B------:R-:W-:Y:S06]  /*84b0*/  BAR.SYNC.DEFER_BLOCKING 0x0 ;  /* 0x0000000000007b1d */ /* 0x000fec0000010000 */
[----:B------:R-:W-:Y:S05]  /*84c0*/  @P1 BRA `(.L_x_11351) ;  /* 0x0000001000001947 */ /* 0x000fea0003800000 */
[----:B-1----:R1:W-:Y:S02]  /*84d0*/  RED.E.ADD.F32.FTZ.RN.STRONG.GPU [R8.64], R7 ;  /* 0x000000070800798e */ /* 0x0023e4000c10e786 */
.L_x_11351:
[----:B-1----:R-:W-:Y:S05]  /*84e0*/  BSYNC B0 ;  /* 0x0000000000007941 */ /* 0x002fea0003800000 */
.L_x_11350:
        /* <DEDUP_REMOVED lines=23> */
.L_x_11353:
[----:B------:R-:W2:Y:S02]  /*8660*/  S2R R15, SR_TID.X ;  /* 0x00000000000f7919 */ /* 0x000ea40000002100 */
.L_x_11354:
[----:B-1----:R-:W-:Y:S05]  /*8670*/  BSYNC B0 ;  /* 0x0000000000007941 */ /* 0x002fea0003800000 */
.L_x_11352:
[----:B--2---:R-:W-:-:S13]  /*8680*/  ISETP.GE.AND P0, PT, R15, c[0x0][0x16c], PT ;  /* 0x00005b000f007a0c */ /* 0x004fda0003f06270 */
        /* <DEDUP_REMOVED lines=9> */
.L_x_11355:
[----:B0-----:R-:W1:Y:S01]  /*8720*/  LDS.64 R16, [R15.X8+0x35d0] ;  /* 0x0035d0000f107984 */ /* 0x001e620000008a00 */
[----:B------:R-:W-:Y:S01]  /*8730*/  SHF.R.S32.HI R0, RZ, 0x1f, R15 ;  /* 0x0000001fff007819 */ /* 0x000fe2000001140f */
[----:B------:R-:W-:Y:S01]  /*8740*/  YIELD ;  /* 0x0000000000007946 */ /* 0x000fe20003800000 */
[----:B------:R-:W-:Y:S01]  /*8750*/  MOV R2, R8 ;  /* 0x0000000800027202 */ /* 0x000fe20000000f00 */
[----:B------:R2:W3:Y:S01]  /*8760*/  LDS.64 R18, [R15.X8+0x3dd0] ;  /* 0x003dd0000f127984 */ /* 0x0004e20000008a00 */
        /* <DEDUP_REMOVED lines=8> */
[----:B0-----:R-:W-:-:S03]  /*87f0*/  IMAD.WIDE.U32 R12, R15, c[0x0][0x2b0], R4 ;  /* 0x0000ac000f0c7a25 */ /* 0x001fc600078e0004 */
[----:B------:R-:W-:Y:S01]  /*8800*/  IADD3 R3, R11, R3, RZ ;  /* 0x000000030b037210 */ /* 0x000fe20007ffe0ff */
[C---:B------:R-:W-:Y:S01]  /*8810*/  IMAD R5, R15.reuse, c[0x0][0x2b4], R0 ;  /* 0x0000ad000f057a24 */ /* 0x040fe200078e0200 */
[----:B--2---:R-:W-:Y:S02]  /*8820*/  IADD3 R15, R15, c[0x0][0x0], RZ ;  /* 0x000000000f0f7a10 */ /* 0x004fe40007ffe0ff */
[----:B------:R-:W-:Y:S02]  /*8830*/  LEA.HI.X R3, R10, c[0x0][0x314], R3, 0x3, P0 ;  /* 0x0000c5000a037a11 */ /* 0x000fe400000f1c03 */
[----:B------:R-:W-:Y:S02]  /*8840*/  ISETP.GE.AND P0, PT, R15, c[0x0][0x16c], PT ;  /* 0x00005b000f007a0c */ /* 0x000fe40003f06270 */
[----:B------:R-:W-:Y:S02]  /*8850*/  LEA R4, P1, R12, c[0x0][0x318], 0x3 ;  /* 0x0000c6000c047a11 */ /* 0x000fe400078218ff */
[----:B------:R-:W-:-:S04]  /*8860*/  IADD3 R5, R13, R5, RZ ;  /* 0x000000050d057210 */ /* 0x000fc80007ffe0ff */
[----:B------:R-:W-:Y:S01]  /*8870*/  LEA.HI.X R5, R12, c[0x0][0x31c], R5, 0x3, P1 ;  /* 0x0000c7000c057a11 */ /* 0x000fe200008f1c05 */
[----:B-1----:R0:W-:Y:S04]  /*8880*/  RED.E.ADD.F32.FTZ.RN.STRONG.GPU [R2.64], R16 ;  /* 0x000000100200798e */ /* 0x0021e8000c10e786 */
[----:B------:R0:W-:Y:S04]  /*8890*/  RED.E.ADD.F32.FTZ.RN.STRONG.GPU [R2.64+0x4], R17 ;  /* 0x000004110200798e */ /* 0x0001e8000c10e786 */
[----:B---3--:R0:W-:Y:S04]  /*88a0*/  RED.E.ADD.F32.FTZ.RN.STRONG.GPU [R4.64], R18 ;  /* 0x000000120400798e */ /* 0x0081e8000c10e786 */
[----:B------:R0:W-:Y:S01]  /*88b0*/  RED.E.ADD.F32.FTZ.RN.STRONG.GPU [R4.64+0x4], R19 ;  /* 0x000004130400798e */ /* 0x0001e2000c10e786 */
[----:B------:R-:W-:Y:S05]  /*88c0*/  @!P0 BRA `(.L_x_11355) ;  /* 0xfffffe5000008947 */ /* 0x000fea000383ffff */
[----:B------:R-:W-:Y:S05]  /*88d0*/  EXIT ;  /* 0x000000000000794d */ /* 0x000fea0003800000 */
.L_x_11356:
        /* <DEDUP_REMOVED lines=10> */
.L_x_14728:


//--------------------- .text._Z25selective_scan_bwd_kernelI32Selective_Scan_bwd_kernel_traitsILi32ELi8ELb0ELb0ELb1ELb1ELb0EfN3c107complexIfEEEEv12SSMParamsBwd --------------------------
	.section	.text._Z25selective_scan_bwd_kernelI32Selective_Scan_bwd_kernel_traitsILi32ELi8ELb0ELb0ELb1ELb1ELb0EfN3c107complexIfEEEEv12SSMParamsBwd,"ax",@progbits
	.sectioninfo	@"SHI_REGISTERS=186"
	.align	128
        .global         _Z25selective_scan_bwd_kernelI32Selective_Scan_bwd_kernel_traitsILi32ELi8ELb0ELb0ELb1ELb1ELb0EfN3c107complexIfEEEEv12SSMParamsBwd
        .type           _Z25selective_scan_bwd_kernelI32Selective_Scan_bwd_kernel_traitsILi32ELi8ELb0ELb0ELb1ELb1ELb0EfN3c107complexIfEEEEv12SSMParamsBwd,@function
        .size           _Z25selective_scan_bwd_kernelI32Selective_Scan_bwd_kernel_traitsILi32ELi8ELb0ELb0ELb1ELb1ELb0EfN3c107complexIfEEEEv12SSMParamsBwd,(.L_x_14729 - _Z25selective_scan_bwd_kernelI32Selective_Scan_bwd_kernel_traitsILi32ELi8ELb0ELb0ELb1ELb1ELb0EfN3c107complexIfEEEEv12SSMParamsBwd)
        .other          _Z25selective_scan_bwd_kernelI32Selective_Scan_bwd_kernel_traitsILi32ELi8ELb0ELb0ELb1ELb1ELb0EfN3c107complexIfEEEEv12SSMParamsBwd,@"STO_CUDA_ENTRY STV_DEFAULT"
_Z25selective_scan_bwd_kernelI32Selective_Scan_bwd_kernel_traitsILi32ELi8ELb0ELb0ELb1ELb1ELb0EfN3c107complexIfEEEEv12SSMParamsBwd:
.text._Z25selective_scan_bwd_kernelI32Selective_Scan_bwd_kernel_traitsILi32ELi8ELb0ELb0ELb1ELb1ELb0EfN3c107complexIfEEEEv12SSMParamsBwd:
[----:B------:R-:W-:Y:S02]  /*0000*/  MOV R1, c[0x0][0x28] ;  /* 0x00000a0000017a02 */ /* 0x000fe40000000f00 */
[----:B------:R-:W-:Y:S01]  /*0010*/  IABS R11, c[0x0][0x178] ;  /* 0x00005e00000b7a13 */ /* 0x000fe20000000000 */
[----:B------:R-:W0:Y:S01]  /*0020*/  S2R R100, SR_CTAID.Y ;  /* 0x0000000000647919 */ /* 0x000e220000002600 */
[----:B------:R-:W-:Y:S01]  /*0030*/  ISETP.NE.U32.AND P0, PT, RZ, c[0x0][0x238], PT ;  /* 0x00008e00ff007a0c */ /* 0x000fe20003f05070 */
[----:B------:R-:W-:Y:S01]  /*0040*/  HFMA2.MMA R98, -RZ, RZ, 0, 0 ;  /* 0x00000000ff627435 */ /* 0x000fe200000001ff */
[----:B------:R-:W1:Y:S01]  /*0050*/  I2F.RP R0, R11 ;  /* 0x0000000b00007306 */ /* 0x000e620000209400 */
[----:B------:R-:W-:Y:S01]  /*0060*/  ULDC.64 UR6, c[0x0][0x118] ;  /* 0x0000460000067ab9 */ /* 0x000fe20000000a00 */
[----:B------:R-:W-:Y:S02]  /*0070*/  ISETP.NE.AND.EX P0, PT, RZ, c[0x0][0x23c], PT, P0 ;  /* 0x00008f00ff007a0c */ /* 0x000fe40003f05300 */
[----:B------:R-:W-:Y:S01]  /*0080*/  ISETP.NE.U32.AND P1, PT, RZ, c[0x0][0x250], PT ;  /* 0x00009400ff007a0c */ /* 0x000fe20003f25070 */
[----:B------:R-:W2:Y:S01]  /*0090*/  S2R R96, SR_CTAID.X ;  /* 0x0000000000607919 */ /* 0x000ea20000002500 */
[----:B------:R-:W-:-:S02]  /*00a0*/  MOV R97, RZ ;  /* 0x000000ff00617202 */ /* 0x000fc40000000f00 */
        /* <DEDUP_REMOVED lines=10> */
[----:B--2---:R-:W-:Y:S01]  /*0150*/  SHF.R.S32.HI R95, RZ, 0x1f, R96 ;  /* 0x0000001fff5f7819 */ /* 0x004fe20000011460 */
[----:B------:R2:W5:Y:S01]  /*0160*/  @P1 LDG.E R97, [R4.64] ;  /* 0x0000000604611981 */ /* 0x000562000c1e1900 */
[----:B------:R-:W-:Y:S01]  /*0170*/  MOV R10, c[0x0][0x174] ;  /* 0x00005d00000a7a02 */ /* 0x000fe20000000f00 */
[----:B------:R-:W-:Y:S01]  /*0180*/  HFMA2.MMA R94, -RZ, RZ, 0, 0 ;  /* 0x00000000ff5e7435 */ /* 0x000fe200000001ff */
[----:B------:R-:W-:Y:S01]  /*0190*/  MOV R92, RZ ;  /* 0x000000ff005c7202 */ /* 0x000fe20000000f00 */
[C---:B------:R-:W-:Y:S01]  /*01a0*/  IMAD R9, R95.reuse, c[0x0][0x1e0], RZ ;  /* 0x000078005f097a24 */ /* 0x040fe200078e02ff */
[----:B0-----:R-:W-:Y:S01]  /*01b0*/  IABS R2, R100 ;  /* 0x0000006400027213 */ /* 0x001fe20000000000 */
[----:B------:R-:W-:Y:S01]  /*01c0*/  IMAD R15, R95, c[0x0][0x1b0], RZ ;  /* 0x00006c005f0f7a24 */ /* 0x000fe200078e02ff */
[----:B-1----:R-:W-:Y:S01]  /*01d0*/  HFMA2.MMA R6, -RZ, RZ, 0, 0 ;  /* 0x00000000ff067435 */ /* 0x002fe200000001ff */
[----:B------:R-:W-:-:S02]  /*01e0*/  IMAD R9, R96, c[0x0][0x1e4], R9 ;  /* 0x0000790060097a24 */ /* 0x000fc400078e0209 */
[----:B--2---:R-:W-:Y:S02]  /*01f0*/  IMAD R5, R95, c[0x0][0x1d0], RZ ;  /* 0x000074005f057a24 */ /* 0x004fe400078e02ff */
[----:B------:R-:W-:Y:S01]  /*0200*/  IMAD R17, R96, c[0x0][0x1b4], R15 ;  /* 0x00006d0060117a24 */ /* 0x000fe200078e020f */
[----:B---3--:R-:W-:Y:S01]  /*0210*/  IADD3 R8, RZ, -R7, RZ ;  /* 0x80000007ff087210 */ /* 0x008fe20007ffe0ff */
[----:B------:R-:W-:-:S04]  /*0220*/  IMAD R15, R99, c[0x0][0x1d8], RZ ;  /* 0x00007600630f7a24 */ /* 0x000fc800078e02ff */
[----:B------:R-:W-:-:S04]  /*0230*/  IMAD R3, R8, R11, RZ ;  /* 0x0000000b08037224 */ /* 0x000fc800078e02ff */
[----:B------:R-:W-:Y:S01]  /*0240*/  IMAD.HI.U32 R7, R7, R3, R6 ;  /* 0x0000000307077227 */ /* 0x000fe200078e0006 */
[----:B------:R-:W-:-:S04]  /*0250*/  LOP3.LUT R6, R100, c[0x0][0x178], RZ, 0x3c, !PT ;  /* 0x00005e0064067a12 */ /* 0x000fc800078e3cff */
[----:B------:R-:W-:Y:S01]  /*0260*/  ISETP.GE.AND P2, PT, R6, RZ, PT ;  /* 0x000000ff0600720c */ /* 0x000fe20003f46270 */
[----:B------:R-:W-:-:S04]  /*0270*/  IMAD.HI.U32 R93, R7, R2, RZ ;  /* 0x00000002075d7227 */ /* 0x000fc800078e00ff */
[C---:B------:R-:W-:Y:S01]  /*0280*/  IMAD R7, R96.reuse, c[0x0][0x1d4], R5 ;  /* 0x0000750060077a24 */ /* 0x040fe200078e0205 */
[----:B------:R-:W-:Y:S01]  /*0290*/  IADD3 R0, -R93, RZ, RZ ;  /* 0x000000ff5d007210 */ /* 0x000fe20007ffe1ff */
[----:B------:R-:W-:-:S04]  /*02a0*/  IMAD.WIDE.U32 R4, R96, c[0x0][0x1e0], RZ ;  /* 0x0000780060047a25 */ /* 0x000fc800078e00ff */
[----:B------:R-:W-:Y:S01]  /*02b0*/  IMAD R0, R11, R0, R2 ;  /* 0x000000000b007224 */ /* 0x000fe200078e0202 */
[----:B------:R-:W-:Y:S01]  /*02c0*/  IADD3 R5, R5, R9, RZ ;  /* 0x0000000905057210 */ /* 0x000fe20007ffe0ff */
[----:B------:R-:W-:-:S03]  /*02d0*/  IMAD.WIDE.U32 R2, R96, c[0x0][0x1d0], RZ ;  /* 0x0000740060027a25 */ /* 0x000fc600078e00ff */
[----:B------:R-:W-:Y:S01]  /*02e0*/  ISETP.GT.U32.AND P1, PT, R11, R0, PT ;  /* 0x000000000b00720c */ /* 0x000fe20003f24070 */
[----:B------:R-:W-:Y:S01]  /*02f0*/  IMAD R9, R95, c[0x0][0x278], RZ ;  /* 0x00009e005f097a24 */ /* 0x000fe200078e02ff */
[----:B------:R-:W-:Y:S01]  /*0300*/  IADD3 R3, R3, R7, RZ ;  /* 0x0000000703037210 */ /* 0x000fe20007ffe0ff */
[----:B------:R-:W-:-:S04]  /*0310*/  IMAD.WIDE.U32 R6, R96, c[0x0][0x278], RZ ;  /* 0x00009e0060067a25 */ /* 0x000fc800078e00ff */
[----:B------:R-:W-:Y:S02]  /*0320*/  IMAD R13, R96, c[0x0][0x27c], R9 ;  /* 0x00009f00600d7a24 */ /* 0x000fe400078e0209 */
[----:B------:R-:W-:-:S03]  /*0330*/  IMAD.WIDE.U32 R2, R100, c[0x0][0x1d8], R2 ;  /* 0x0000760064027a25 */ /* 0x000fc600078e0002 */
[----:B------:R-:W-:Y:S01]  /*0340*/  IADD3 R7, R7, R13, RZ ;  /* 0x0000000d07077210 */ /* 0x000fe20007ffe0ff */
[----:B------:R-:W-:Y:S01]  /*0350*/  IMAD.WIDE.U32 R8, R96, c[0x0][0x1b0], RZ ;  /* 0x00006c0060087a25 */ /* 0x000fe200078e00ff */
[-C--:B------:R-:W-:Y:S02]  /*0360*/  @!P1 IADD3 R0, R0, -R11.reuse, RZ ;  /* 0x8000000b00009210 */ /* 0x080fe40007ffe0ff */
[----:B------:R-:W-:Y:S02]  /*0370*/  @!P1 IADD3 R93, R93, 0x1, RZ ;  /* 0x000000015d5d9810 */ /* 0x000fe40007ffe0ff */
[----:B------:R-:W-:Y:S01]  /*0380*/  ISETP.GE.U32.AND P0, PT, R0, R11, PT ;  /* 0x0000000b0000720c */ /* 0x000fe20003f06070 */
[----:B------:R-:W-:Y:S01]  /*0390*/  IMAD R0, R100, c[0x0][0x1dc], R15 ;  /* 0x0000770064007a24 */ /* 0x000fe200078e020f */
[----:B------:R-:W-:Y:S01]  /*03a0*/  LEA R11, R10, 0xffffff00, 0x8 ;  /* 0xffffff000a0b7811 */ /* 0x000fe200078e40ff */
[----:B------:R-:W-:Y:S01]  /*03b0*/  IMAD R15, R99, c[0x0][0x1e8], RZ ;  /* 0x00007a00630f7a24 */ /* 0x000fe200078e02ff */
[----:B------:R-:W-:-:S02]  /*03c0*/  ISETP.NE.AND P1, PT, RZ, c[0x0][0x178], PT ;  /* 0x00005e00ff007a0c */ /* 0x000fc40003f25270 */
[----:B------:R-:W-:Y:S01]  /*03d0*/  SHF.R.S32.HI R13, RZ, 0x1f, R11 ;  /* 0x0000001fff0d7819 */ /* 0x000fe2000001140b */
[C---:B------:R-:W-:Y:S01]  /*03e0*/  IMAD R15, R100.reuse, c[0x0][0x1ec], R15 ;  /* 0x00007b00640f7a24 */ /* 0x040fe200078e020f */
[----:B------:R-:W-:Y:S02]  /*03f0*/  IADD3 R89, P3, R11, R2, RZ ;  /* 0x000000020b597210 */ /* 0x000fe40007f7e0ff */
[----:B------:R-:W-:Y:S01]  /*0400*/  IADD3 R9, R9, R17, RZ ;  /* 0x0000001109097210 */ /* 0x000fe20007ffe0ff */
[----:B------:R-:W-:Y:S01]  /*0410*/  IMAD R17, R99, c[0x0][0x280], RZ ;  /* 0x0000a00063117a24 */ /* 0x000fe200078e02ff */
[----:B------:R-:W-:Y:S01]  /*0420*/  IADD3.X R0, R13, R3, R0, P3, !PT ;  /* 0x000000030d007210 */ /* 0x000fe20001ffe400 */
[----:B------:R-:W-:Y:S01]  /*0430*/  IMAD.WIDE.U32 R2, R100, c[0x0][0x1e8], R4 ;  /* 0x00007a0064027a25 */ /* 0x000fe200078e0004 */
[----:B------:R-:W-:Y:S02]  /*0440*/  @P0 IADD3 R93, R93, 0x1, RZ ;  /* 0x000000015d5d0810 */ /* 0x000fe40007ffe0ff */
[----:B------:R-:W-:Y:S01]  /*0450*/  ISETP.GE.AND P3, PT, R10, 0x1, PT ;  /* 0x000000010a00780c */ /* 0x000fe20003f66270 */
[----:B------:R-:W-:Y:S01]  /*0460*/  IMAD.WIDE.U32 R4, R100, c[0x0][0x280], R6 ;  /* 0x0000a00064047a25 */ /* 0x000fe200078e0006 */
[----:B------:R-:W-:-:S02]  /*0470*/  IADD3 R87, P0, R11, R2, RZ ;  /* 0x000000020b577210 */ /* 0x000fc40007f1e0ff */
[----:B------:R-:W-:Y:S01]  /*0480*/  @!P2 IADD3 R93, -R93, RZ, RZ ;  /* 0x000000ff5d5da210 */ /* 0x000fe20007ffe1ff */
[----:B------:R-:W-:Y:S01]  /*0490*/  IMAD R17, R100, c[0x0][0x284], R17 ;  /* 0x0000a10064117a24 */ /* 0x000fe200078e0211 */
[----:B------:R-:W-:Y:S02]  /*04a0*/  IADD3.X R2, R13, R3, R15, P0, !PT ;  /* 0x000000030d027210 */ /* 0x000fe400007fe40f */
[C---:B------:R-:W-:Y:S02]  /*04b0*/  LEA R88, P0, R89.reuse, c[0x0][0x240], 0x2 ;  /* 0x0000900059587a11 */ /* 0x040fe400078010ff */
[----:B------:R-:W-:Y:S02]  /*04c0*/  @!P1 LOP3.LUT R93, RZ, c[0x0][0x178], RZ, 0x33, !PT ;  /* 0x00005e00ff5d9a12 */ /* 0x000fe400078e33ff */
[----:B------:R-:W-:Y:S02]  /*04d0*/  LEA.HI.X R89, R89, c[0x0][0x244], R0, 0x2, P0 ;  /* 0x0000910059597a11 */ /* 0x000fe400000f1400 */
[----:B------:R-:W-:Y:S01]  /*04e0*/  ISETP.NE.U32.AND P0, PT, RZ, c[0x0][0x260], PT ;  /* 0x00009800ff007a0c */ /* 0x000fe20003f05070 */
[----:B------:R-:W-:Y:S01]  /*04f0*/  IMAD.WIDE.U32 R8, R93, c[0x0][0x1c8], R8 ;  /* 0x000072005d087a25 */ /* 0x000fe200078e0008 */
[----:B------:R-:W-:-:S02]  /*0500*/  IADD3 R11, P2, R11, R4, RZ ;  /* 0x000000040b0b7210 */ /* 0x000fc40007f5e0ff */
[----:B------:R-:W-:Y:S02]  /*0510*/  LEA R86, P1, R87, c[0x0][0x248], 0x2 ;  /* 0x0000920057567a11 */ /* 0x000fe400078210ff */
[----:B------:R-:W-:Y:S02]  /*0520*/  ISETP.NE.AND.EX P0, PT, RZ, c[0x0][0x264], PT, P0 ;  /* 0x00009900ff007a0c */ /* 0x000fe40003f05300 */
[----:B------:R-:W-:Y:S02]  /*0530*/  SHF.R.S32.HI R169, RZ, 0x1f, R93 ;  /* 0x0000001fffa97819 */ /* 0x000fe4000001145d */
[----:B------:R-:W-:Y:S02]  /*0540*/  IADD3.X R4, R13, R5, R17, P2, !PT ;  /* 0x000000050d047210 */ /* 0x000fe400017fe411 */
[----:B------:R-:W-:Y:S01]  /*0550*/  LEA.HI.X R87, R87, c[0x0][0x24c], R2, 0x2, P1 ;  /* 0x0000930057577a11 */ /* 0x000fe200008f1402 */
[----:B------:R-:W-:Y:S01]  /*0560*/  IMAD R0, R169, c[0x0][0x1c8], RZ ;  /* 0x00007200a9007a24 */ /* 0x000fe200078e02ff */
[----:B------:R-:W-:Y:S01]  /*0570*/  ISETP.NE.U32.AND P1, PT, RZ, c[0x0][0x328], PT ;  /* 0x0000ca00ff007a0c */ /* 0x000fe20003f25070 */
[----:B------:R-:W-:Y:S01]  /*0580*/  CS2R R12, SRZ ;  /* 0x00000000000c7805 */ /* 0x000fe2000001ff00 */
[----:B------:R-:W-:Y:S01]  /*0590*/  ISETP.NE.U32.AND P2, PT, RZ, c[0x0][0x348], PT ;  /* 0x0000d200ff007a0c */ /* 0x000fe20003f45070 */
[----:B------:R-:W-:Y:S01]  /*05a0*/  IMAD R5, R93, c[0x0][0x1cc], R0 ;  /* 0x000073005d057a24 */ /* 0x000fe200078e0200 */
[----:B------:R-:W-:Y:S01]  /*05b0*/  ISETP.NE.AND.EX P1, PT, RZ, c[0x0][0x32c], PT, P1 ;  /* 0x0000cb00ff007a0c */ /* 0x000fe20003f25310 */
[----:B------:R-:W-:Y:S01]  /*05c0*/  @P0 IMAD R0, R96, c[0x0][0x164], R100 ;  /* 0x0000590060000a24 */ /* 0x000fe200078e0264 */
[----:B------:R-:W-:-:S02]  /*05d0*/  ISETP.NE.AND.EX P2, PT, RZ, c[0x0][0x34c], PT, P2 ;  /* 0x0000d300ff007a0c */ /* 0x000fc40003f45320 */
[----:B------:R-:W-:Y:S01]  /*05e0*/  LEA R3, R10, 0xfffffe00, 0x9 ;  /* 0xfffffe000a037811 */ /* 0x000fe200078e48ff */
[----:B------:R-:W-:Y:S01]  /*05f0*/  @P0 IMAD R0, R0, c[0x0][0x174], RZ ;  /* 0x00005d0000000a24 */ /* 0x000fe200078e02ff */
[----:B------:R-:W-:Y:S02]  /*0600*/  LEA R84, P4, R11, c[0x0][0x308], 0x2 ;  /* 0x0000c2000b547a11 */ /* 0x000fe400078810ff */
[----:B------:R-:W-:Y:S01]  /*0610*/  IADD3 R82, P5, R3, R8, RZ ;  /* 0x0000000803527210 */ /* 0x000fe20007fbe0ff */
[----:B------:R-:W-:Y:S01]  /*0620*/  @P0 IMAD R0, R0, c[0x0][0x16c], RZ ;  /* 0x00005b0000000a24 */ /* 0x000fe200078e02ff */
[----:B------:R-:W-:Y:S02]  /*0630*/  IADD3 R8, R9, R5, RZ ;  /* 0x0000000509087210 */ /* 0x000fe40007ffe0ff */
[----:B------:R-:W-:Y:S02]  /*0640*/  LEA.HI.X R85, R11, c[0x0][0x30c], R4, 0x2, P4 ;  /* 0x0000c3000b557a11 */ /* 0x000fe400020f1404 */
[----:B------:R-:W-:Y:S01]  /*0650*/  CS2R R10, SRZ ;  /* 0x00000000000a7805 */ /* 0x000fe2000001ff00 */
[----:B------:R-:W-:-:S02]  /*0660*/  @P0 MOV R15, 0x10 ;  /* 0x00000010000f0802 */ /* 0x000fc40000000f00 */
[----:B------:R-:W-:Y:S02]  /*0670*/  LEA.HI.X.SX32 R3, R3, R8, 0x1, P5 ;  /* 0x0000000803037211 */ /* 0x000fe400028f0eff */
[----:B------:R-:W-:Y:S01]  /*0680*/  LEA R83, P6, R82, c[0x0][0x230], 0x2 ;  /* 0x00008c0052537a11 */ /* 0x000fe200078c10ff */
[----:B------:R-:W-:Y:S01]  /*0690*/  @P0 IMAD.WIDE R14, R0, R15, c[0x0][0x260] ;  /* 0x00009800000e0625 */ /* 0x000fe200078e020f */
[C---:B------:R-:W-:Y:S01]  /*06a0*/  @P1 LEA R12, P4, R100.reuse, c[0x0][0x328], 0x2 ;  /* 0x0000ca00640c1a11 */ /* 0x040fe200078810ff */
[----:B------:R-:W-:Y:S01]  /*06b0*/  @!P0 CS2R R14, SRZ ;  /* 0x00000000000e8805 */ /* 0x000fe2000001ff00 */
[----:B------:R-:W-:Y:S02]  /*06c0*/  @P2 LEA R10, P5, R100, c[0x0][0x348], 0x2 ;  /* 0x0000d200640a2a11 */ /* 0x000fe400078a10ff */
[----:B------:R-:W-:Y:S02]  /*06d0*/  LEA.HI.X R82, R82, c[0x0][0x234], R3, 0x2, P6 ;  /* 0x00008d0052527a11 */ /* 0x000fe400030f1403 */
[----:B------:R-:W-:-:S02]  /*06e0*/  @P1 LEA.HI.X R13, R100, c[0x0][0x32c], R99, 0x2, P4 ;  /* 0x0000cb00640d1a11 */ /* 0x000fc400020f1463 */
[----:B------:R-:W-:Y:S01]  /*06f0*/  @P2 LEA.HI.X R11, R100, c[0x0][0x34c], R99, 0x2, P5 ;  /* 0x0000d300640b2a11 */ /* 0x000fe200028f1463 */
[----:B------:R-:W-:Y:S05]  /*0700*/  @!P3 BRA `(.L_x_11357) ;  /* 0x00007d400000b947 */ /* 0x000fea0003800000 */
[----:B------:R-:W0:Y:S01]  /*0710*/  S2R R91, SR_TID.X ;  /* 0x00000000005b7919 */ /* 0x000e220000002100 */
[----:B------:R-:W-:Y:S02]  /*0720*/  MOV R92, RZ ;  /* 0x000000ff005c7202 */ /* 0x000fe40000000f00 */
[----:B------:R-:W-:Y:S01]  /*0730*/  MOV R81, RZ ;  /* 0x000000ff00517202 */ /* 0x000fe20000000f00 */
[----:B------:R-:W1:Y:S01]  /*0740*/  S2R R90, SR_LANEID ;  /* 0x00000000005a7919 */ /* 0x000e620000000000 */
[----:B------:R-:W-:Y:S02]  /*0750*/  MOV R94, RZ ;  /* 0x000000ff005e7202 */ /* 0x000fe40000000f00 */
[----:B0-----:R-:W-:-:S04]  /*0760*/  SHF.L.U32 R80, R91, 0x3, RZ ;  /* 0x000000035b507819 */ /* 0x001fc800000006ff */
[----:B-1----:R-:W-:Y:S02]  /*0770*/  LOP3.LUT R80, R80, 0xffffff00, RZ, 0xc0, !PT ;  /* 0xffffff0050507812 */ /* 0x002fe400078ec0ff */
.L_x_11426:
[----:B------:R-:W-:Y:S01]  /*0780*/  IADD3 R168, -R81, c[0x0][0x174], RZ ;  /* 0x00005d0051a87a10 */ /* 0x000fe20007ffe1ff */
[----:B------:R-:W-:Y:S01]  /*0790*/  BAR.SYNC.DEFER_BLOCKING 0x0 ;  /* 0x0000000000007b1d */ /* 0x000fe20000010000 */
[----:B------:R-:W-:Y:S01]  /*07a0*/  LOP3.LUT R79, R80, 0x1f, R91, 0xf8, !PT ;  /* 0x0000001f504f7812 */ /* 0x000fe200078ef85b */
[----:B------:R-:W-:Y:S01]  /*07b0*/  HFMA2.MMA R5, -RZ, RZ, 0, 0 ;  /* 0x00000000ff057435 */ /* 0x000fe200000001ff */
[----:B------:R-:W-:Y:S01]  /*07c0*/  LEA R78, R168, 0xffffff00, 0x8 ;  /* 0xffffff00a84e7811 */ /* 0x000fe200078e40ff */
[----:B------:R-:W-:Y:S01]  /*07d0*/  HFMA2.MMA R9, -RZ, RZ, 0, 0 ;  /* 0x00000000ff097435 */ /* 0x000fe200000001ff */
[C---:B------:R-:W-:Y:S01]  /*07e0*/  LOP3.LUT R7, R79.reuse, 0x20, RZ, 0xfc, !PT ;  /* 0x000000204f077812 */ /* 0x040fe200078efcff */
[C---:B0-----:R-:W-:Y:S01]  /*07f0*/  IMAD.WIDE R2, R79.reuse, 0x4, R88 ;  /* 0x000000044f027825 */ /* 0x041fe200078e0258 */
[----:B------:R-:W-:Y:S02]  /*0800*/  IADD3 R76, -R78, c[0x0][0x168], RZ ;  /* 0x00005a004e4c7a10 */ /* 0x000fe40007ffe1ff */
[----:B------:R-:W-:-:S02]  /*0810*/  LOP3.LUT R19, R79, 0x40, RZ, 0xfc, !PT ;  /* 0x000000404f137812 */ /* 0x000fc400078efcff */
[-C--:B------:R-:W-:Y:S02]  /*0820*/  ISETP.GE.AND P3, PT, R79, R76.reuse, PT ;  /* 0x0000004c4f00720c */ /* 0x080fe40003f66270 */
[----:B------:R-:W-:Y:S02]  /*0830*/  ISETP.GE.AND P4, PT, R7, R76, PT ;  /* 0x0000004c0700720c */ /* 0x000fe40003f86270 */
[C---:B------:R-:W-:Y:S02]  /*0840*/  LOP3.LUT R21, R79.reuse, 0x60, RZ, 0xfc, !PT ;  /* 0x000000604f157812 */ /* 0x040fe400078efcff */
[----:B------:R-:W-:Y:S02]  /*0850*/  MOV R17, RZ ;  /* 0x000000ff00117202 */ /* 0x000fe40000000f00 */
[C---:B------:R-:W-:Y:S02]  /*0860*/  LOP3.LUT R27, R79.reuse, 0x80, RZ, 0xfc, !PT ;  /* 0x000000804f1b7812 */ /* 0x040fe400078efcff */
[----:B------:R-:W-:-:S02]  /*0870*/  LOP3.LUT R29, R79, 0xa0, RZ, 0xfc, !PT ;  /* 0x000000a04f1d7812 */ /* 0x000fc400078efcff */
[-C--:B------:R-:W-:Y:S01]  /*0880*/  ISETP.GE.AND P5, PT, R19, R76.reuse, PT ;  /* 0x0000004c1300720c */ /* 0x080fe20003fa6270 */
[----:B------:R0:W2:Y:S01]  /*0890*/  @!P3 LDG.E R5, [R2.64] ;  /* 0x000000060205b981 */ /* 0x0000a2000c1e1900 */
[C---:B------:R-:W-:Y:S02]  /*08a0*/  LOP3.LUT R35, R79.reuse, 0xc0, RZ, 0xfc, !PT ;  /* 0x000000c04f237812 */ /* 0x040fe400078efcff */
[----:B------:R-:W-:Y:S01]  /*08b0*/  LOP3.LUT R37, R79, 0xe0, RZ, 0xfc, !PT ;  /* 0x000000e04f257812 */ /* 0x000fe200078efcff */
[----:B------:R0:W3:Y:S01]  /*08c0*/  @!P4 LDG.E R17, [R2.64+0x80] ;  /* 0x000080060211c981 */ /* 0x0000e2000c1e1900 */
        /* <DEDUP_REMOVED lines=16> */
[----:B------:R-:W-:-:S02]  /*09d0*/  ISETP.GE.AND P5, PT, R7, R76, PT ;  /* 0x0000004c0700720c */ /* 0x000fc40003fa6270 */
[----:B------:R-:W-:Y:S02]  /*09e0*/  ISETP.GE.AND P4, PT, R19, R76, PT ;  /* 0x0000004c1300720c */ /* 0x000fe40003f86270 */
[C---:B------:R-:W-:Y:S02]  /*09f0*/  IADD3 R7, R90.reuse, 0x20, RZ ;  /* 0x000000205a077810 */ /* 0x040fe40007ffe0ff */
[C---:B------:R-:W-:Y:S02]  /*0a00*/  IADD3 R19, R90.reuse, 0x40, RZ ;  /* 0x000000405a137810 */ /* 0x040fe40007ffe0ff */
[-C--:B------:R-:W-:Y:S02]  /*0a10*/  LEA.HI.SX32 R72, R7, R90.reuse, 0x1b ;  /* 0x0000005a07487211 */ /* 0x080fe400078fdaff */
[C---:B0-----:R-:W-:Y:S02]  /*0a20*/  IADD3 R3, R90.reuse, 0x60, RZ ;  /* 0x000000605a037810 */ /* 0x041fe40007ffe0ff */
[----:B------:R-:W-:-:S02]  /*0a30*/  LEA.HI.SX32 R74, R90, R90, 0x1b ;  /* 0x0000005a5a4a7211 */ /* 0x000fc400078fdaff */
[----:B------:R-:W-:Y:S02]  /*0a40*/  LEA.HI.SX32 R70, R19, R90, 0x1b ;  /* 0x0000005a13467211 */ /* 0x000fe400078fdaff */
[C---:B------:R-:W-:Y:S02]  /*0a50*/  IADD3 R7, R90.reuse, 0x80, RZ ;  /* 0x000000805a077810 */ /* 0x040fe40007ffe0ff */
[-C--:B------:R-:W-:Y:S02]  /*0a60*/  ISETP.GE.AND P3, PT, R21, R76.reuse, PT ;  /* 0x0000004c1500720c */ /* 0x080fe40003f66270 */
[C---:B------:R-:W-:Y:S02]  /*0a70*/  IADD3 R19, R90.reuse, 0xa0, RZ ;  /* 0x000000a05a137810 */ /* 0x040fe40007ffe0ff */
[----:B------:R-:W-:Y:S02]  /*0a80*/  ISETP.GE.AND P2, PT, R27, R76, PT ;  /* 0x0000004c1b00720c */ /* 0x000fe40003f46270 */
[----:B------:R-:W-:-:S02]  /*0a90*/  IADD3 R21, R90, 0xc0, RZ ;  /* 0x000000c05a157810 */ /* 0x000fc40007ffe0ff */
[C---:B------:R-:W-:Y:S02]  /*0aa0*/  IADD3 R27, R90.reuse, 0xe0, RZ ;  /* 0x000000e05a1b7810 */ /* 0x040fe40007ffe0ff */
[-C--:B------:R-:W-:Y:S02]  /*0ab0*/  LEA.HI.SX32 R68, R3, R90.reuse, 0x1b ;  /* 0x0000005a03447211 */ /* 0x080fe400078fdaff */
[-C--:B------:R-:W-:Y:S02]  /*0ac0*/  LEA.HI.SX32 R66, R7, R90.reuse, 0x1b ;  /* 0x0000005a07427211 */ /* 0x080fe400078fdaff */
[-C--:B------:R-:W-:Y:S02]  /*0ad0*/  LEA.HI.SX32 R64, R19, R90.reuse, 0x1b ;  /* 0x0000005a13407211 */ /* 0x080fe400078fdaff */
[----:B------:R-:W-:Y:S02]  /*0ae0*/  SHF.L.U32 R77, R90, 0x3, RZ ;  /* 0x000000035a4d7819 */ /* 0x000fe400000006ff */
[----:B------:R-:W-:-:S02]  /*0af0*/  LEA.HI.SX32 R62, R21, R90, 0x1b ;  /* 0x0000005a153e7211 */ /* 0x000fc400078fdaff */
[----:B------:R-:W-:Y:S02]  /*0b00*/  LEA.HI.SX32 R60, R27, R90, 0x1b ;  /* 0x0000005a1b3c7211 */ /* 0x000fe400078fdaff */
[----:B------:R-:W-:Y:S02]  /*0b10*/  LEA.HI.SX32 R77, R77, R77, 0x1b ;  /* 0x0000004d4d4d7211 */ /* 0x000fe400078fdaff */
[-C--:B------:R-:W-:Y:S01]  /*0b20*/  ISETP.GE.AND P6, PT, R79, R76.reuse, PT ;  /* 0x0000004c4f00720c */ /* 0x080fe20003fc6270 */
[----:B------:R-:W-:Y:S01]  /*0b30*/  HFMA2.MMA R7, -RZ, RZ, 0, 0 ;  /* 0x00000000ff077435 */ /* 0x000fe200000001ff */
[-C--:B------:R-:W-:Y:S01]  /*0b40*/  ISETP.GE.AND P1, PT, R29, R76.reuse, PT ;  /* 0x0000004c1d00720c */ /* 0x080fe20003f26270 */
[----:B------:R-:W-:Y:S01]  /*0b50*/  HFMA2.MMA R19, -RZ, RZ, 0, 0 ;  /* 0x00000000ff137435 */ /* 0x000fe200000001ff */
[----:B------:R-:W-:Y:S02]  /*0b60*/  ISETP.GE.AND P0, PT, R35, R76, PT ;  /* 0x0000004c2300720c */ /* 0x000fe40003f06270 */
[----:B------:R-:W-:-:S02]  /*0b70*/  MOV R21, RZ ;  /* 0x000000ff00157202 */ /* 0x000fc40000000f00 */
        /* <DEDUP_REMOVED lines=18> */
[----:B0-----:R-:W-:Y:S01]  /*0ca0*/  HFMA2.MMA R5, -RZ, RZ, 0, 0 ;  /* 0x00000000ff057435 */ /* 0x001fe200000001ff */
[----:B-1----:R-:W-:-:S02]  /*0cb0*/  IMAD.WIDE R8, R79, 0x4, R86 ;  /* 0x000000044f087825 */ /* 0x002fc400078e0256 */
[----:B------:R-:W-:Y:S01]  /*0cc0*/  BAR.SYNC.DEFER_BLOCKING 0x0 ;  /* 0x0000000000007b1d */ /* 0x000fe20000010000 */
[----:B------:R-:W-:Y:S01]  /*0cd0*/  MOV R17, RZ ;  /* 0x000000ff00117202 */ /* 0x000fe20000000f00 */
[----:B--2---:R-:W-:Y:S01]  /*0ce0*/  HFMA2.MMA R23, -RZ, RZ, 0, 0 ;  /* 0x00000000ff177435 */ /* 0x004fe200000001ff */
        /* <DEDUP_REMOVED lines=11> */
[C---:B------:R-:W-:Y:S01]  /*0da0*/  ISETP.GE.AND P5, PT, R79.reuse, R76, PT ;  /* 0x0000004c4f00720c */ /* 0x040fe20003fa6270 */
[----:B------:R-:W-:Y:S01]  /*0db0*/  HFMA2.MMA R27, -RZ, RZ, 0, 0 ;  /* 0x00000000ff1b7435 */ /* 0x000fe200000001ff */
[----:B------:R-:W-:Y:S01]  /*0dc0*/  IMAD.WIDE R2, R79, 0x4, R84 ;  /* 0x000000044f027825 */ /* 0x000fe200078e0254 */
[----:B--2---:R-:W-:Y:S04]  /*0dd0*/  STS [R74.X4], R5 ;  /* 0x000000054a007388 */ /* 0x004fe80000004800 */
[----:B---3--:R-:W-:Y:S04]  /*0de0*/  STS [R72.X4+0x80], R17 ;  /* 0x0000801148007388 */ /* 0x008fe80000004800 */
[----:B----4-:R0:W-:Y:S04]  /*0df0*/  STS [R70.X4+0x100], R7 ;  /* 0x0001000746007388 */ /* 0x0101e80000004800 */
[----:B------:R-:W-:Y:S04]  /*0e00*/  STS [R68.X4+0x180], R21 ;  /* 0x0001801544007388 */ /* 0x000fe80000004800 */
[----:B------:R1:W-:Y:S04]  /*0e10*/  STS [R66.X4+0x200], R19 ;  /* 0x0002001342007388 */ /* 0x0003e80000004800 */
[----:B------:R-:W-:Y:S04]  /*0e20*/  STS [R64.X4+0x280], R25 ;  /* 0x0002801940007388 */ /* 0x000fe80000004800 */
[----:B------:R2:W-:Y:S04]  /*0e30*/  STS [R62.X4+0x300], R23 ;  /* 0x000300173e007388 */ /* 0x0005e80000004800 */
[----:B------:R-:W-:Y:S01]  /*0e40*/  STS [R60.X4+0x380], R29 ;  /* 0x0003801d3c007388 */ /* 0x000fe20000004800 */
[----:B------:R-:W-:-:S06]  /*0e50*/  NOP ;  /* 0x0000000000007918 */ /* 0x000fcc0000000000 */
[----:B------:R-:W3:Y:S04]  /*0e60*/  LDS R58, [R77.X4] ;  /* 0x000000004d3a7984 */ /* 0x000ee80000004800 */
[----:B------:R-:W4:Y:S04]  /*0e70*/  LDS R56, [R77.X4+0x4] ;  /* 0x000004004d387984 */ /* 0x000f280000004800 */
[----:B------:R-:W3:Y:S04]  /*0e80*/  LDS R54, [R77.X4+0x8] ;  /* 0x000008004d367984 */ /* 0x000ee80000004800 */
[----:B------:R-:W3:Y:S04]  /*0e90*/  LDS R52, [R77.X4+0xc] ;  /* 0x00000c004d347984 */ /* 0x000ee80000004800 */
[----:B------:R-:W3:Y:S04]  /*0ea0*/  LDS R50, [R77.X4+0x10] ;  /* 0x000010004d327984 */ /* 0x000ee80000004800 */
[----:B------:R-:W3:Y:S04]  /*0eb0*/  LDS R48, [R77.X4+0x14] ;  /* 0x000014004d307984 */ /* 0x000ee80000004800 */
[----:B------:R-:W3:Y:S04]  /*0ec0*/  LDS R46, [R77.X4+0x18] ;  /* 0x000018004d2e7984 */ /* 0x000ee80000004800 */
[----:B------:R2:W3:Y:S04]  /*0ed0*/  LDS R44, [R77.X4+0x1c] ;  /* 0x00001c004d2c7984 */ /* 0x0004e80000004800 */
[----:B------:R-:W-:Y:S01]  /*0ee0*/  BAR.SYNC.DEFER_BLOCKING 0x0 ;  /* 0x0000000000007b1d */ /* 0x000fe20000010000 */
[----:B0-----:R-:W-:-:S02]  /*0ef0*/  HFMA2.MMA R7, -RZ, RZ, 0, 0 ;  /* 0x00000000ff077435 */ /* 0x001fc400000001ff */
[----:B-1----:R-:W-:Y:S01]  /*0f00*/  HFMA2.MMA R19, -RZ, RZ, 0, 0 ;  /* 0x00000000ff137435 */ /* 0x002fe200000001ff */
[----:B------:R-:W-:Y:S01]  /*0f10*/  MOV R5, RZ ;  /* 0x000000ff00057202 */ /* 0x000fe20000000f00 */
[----:B--2---:R-:W-:Y:S01]  /*0f20*/  HFMA2.MMA R23, -RZ, RZ, 0, 0 ;  /* 0x00000000ff177435 */ /* 0x004fe200000001ff */
[----:B------:R-:W-:Y:S02]  /*0f30*/  MOV R17, RZ ;  /* 0x000000ff00117202 */ /* 0x000fe40000000f00 */
[----:B------:R-:W-:Y:S02]  /*0f40*/  MOV R21, RZ ;  /* 0x000000ff00157202 */ /* 0x000fe40000000f00 */
[----:B------:R-:W-:Y:S01]  /*0f50*/  MOV R25, RZ ;  /* 0x000000ff00197202 */ /* 0x000fe20000000f00 */
        /* <DEDUP_REMOVED lines=11> */
[--C-:B----4-:R-:W-:Y:S01]  /*1010*/  FADD.FTZ R56, R56, R97.reuse ;  /* 0x0000006138387221 */ /* 0x110fe20000010000 */
[----:B------:R-:W-:Y:S01]  /*1020*/  MOV R0, c[0x0][0x16c] ;  /* 0x00005b0000007a02 */ /* 0x000fe20000000f00 */
[--C-:B------:R-:W-:Y:S02]  /*1030*/  FADD.FTZ R54, R54, R97.reuse ;  /* 0x0000006136367221 */ /* 0x100fe40000010000 */
[--C-:B------:R-:W-:Y:S02]  /*1040*/  FADD.FTZ R52, R52, R97.reuse ;  /* 0x0000006134347221 */ /* 0x100fe40000010000 */
[--C-:B------:R-:W-:Y:S02]  /*1050*/  FADD.FTZ R50, R50, R97.reuse ;  /* 0x0000006132327221 */ /* 0x100fe40000010000 */
[--C-:B------:R-:W-:Y:S01]  /*1060*/  FADD.FTZ R48, R48, R97.reuse ;  /* 0x0000006130307221 */ /* 0x100fe20000010000 */
[----:B------:R-:W-:Y:S01]  /*1070*/  BSSY B0, `(.L_x_11358) ;  /* 0x0000039000007945 */ /* 0x000fe20003800000 */
[----:B------:R-:W-:Y:S01]  /*1080*/  ISETP.GE.AND P5, PT, R0, 0x1, PT ;  /* 0x000000010000780c */ /* 0x000fe20003fa6270 */
[----:B------:R-:W-:Y:S01]  /*1090*/  FADD.FTZ R46, R46, R97 ;  /* 0x000000612e2e7221 */ /* 0x000fe20000010000 */
        /* <DEDUP_REMOVED lines=14> */
[----:B------:R0:W1:Y:S04]  /*1180*/  LDS R59, [R77.X4] ;  /* 0x000000004d3b7984 */ /* 0x0000680000004800 */
[----:B------:R0:W2:Y:S04]  /*1190*/  LDS R57, [R77.X4+0x4] ;  /* 0x000004004d397984 */ /* 0x0000a80000004800 */
[----:B------:R0:W3:Y:S04]  /*11a0*/  LDS R55, [R77.X4+0x8] ;  /* 0x000008004d377984 */ /* 0x0000e80000004800 */
[----:B------:R0:W4:Y:S04]  /*11b0*/  LDS R53, [R77.X4+0xc] ;  /* 0x00000c004d357984 */ /* 0x0001280000004800 */
[----:B------:R0:W0:Y:S04]  /*11c0*/  LDS R51, [R77.X4+0x10] ;  /* 0x000010004d337984 */ /* 0x0000280000004800 */
[----:B------:R0:W0:Y:S04]  /*11d0*/  LDS R49, [R77.X4+0x14] ;  /* 0x000014004d317984 */ /* 0x0000280000004800 */
[----:B------:R0:W0:Y:S04]  /*11e0*/  LDS R47, [R77.X4+0x18] ;  /* 0x000018004d2f7984 */ /* 0x0000280000004800 */
[----:B------:R0:W0:Y:S01]  /*11f0*/  LDS R45, [R77.X4+0x1c] ;  /* 0x00001c004d2d7984 */ /* 0x0000220000004800 */
[----:B------:R-:W-:Y:S05]  /*1200*/  @P0 BRA `(.L_x_11359) ;  /* 0x000001f000000947 */ /* 0x000fea0003800000 */
[----:B------:R-:W-:Y:S01]  /*1210*/  FMUL.FTZ R58, R58, 1.4426950216293334961 ;  /* 0x3fb8aa3b3a3a7820 */ /* 0x000fe20000410000 */
[----:B------:R-:W-:-:S02]  /*1220*/  MOV R4, 0x3e800000 ;  /* 0x3e80000000047802 */ /* 0x000fc40000000f00 */
        /* <DEDUP_REMOVED lines=29> */
.L_x_11359:
[----:B------:R-:W-:Y:S05]  /*1400*/  BSYNC B0 ;  /* 0x0000000000007941 */ /* 0x000fea0003800000 */
.L_x_11358:
[----:B------:R-:W-:Y:S01]  /*1410*/  BSSY B0, `(.L_x_11360) ;  /* 0x0000025000007945 */ /* 0x000fe20003800000 */
[----:B------:R-:W-:Y:S01]  /*1420*/  HFMA2.MMA R43, -RZ, RZ, 0, 0 ;  /* 0x00000000ff2b7435 */ /* 0x000fe200000001ff */
[----:B------:R-:W-:Y:S01]  /*1430*/  FSETP.GTU.FTZ.AND P0, PT, R46, 20, PT ;  /* 0x41a000002e00780b */ /* 0x000fe20003f1c000 */
[----:B------:R-:W-:Y:S02]  /*1440*/  FADD.FTZ R44, R44, R97 ;  /* 0x000000612c2c7221 */ /* 0x000fe40000010000 */
[----:B-1----:R-:W-:Y:S01]  /*1450*/  FFMA.FTZ R94, R75, R59, R94 ;  /* 0x0000003b4b5e7223 */ /* 0x002fe2000001005e */
        /* <DEDUP_REMOVED lines=32> */
.L_x_11361:
[----:B------:R-:W-:Y:S05]  /*1660*/  BSYNC B0 ;  /* 0x0000000000007941 */ /* 0x000fea0003800000 */
.L_x_11360:
[----:B--2---:R-:W-:Y:S01]  /*1670*/  FFMA.FTZ R94, R73, R57, R94 ;  /* 0x00000039495e7223 */ /* 0x004fe2000001005e */
[----:B------:R-:W-:Y:S01]  /*1680*/  BSSY B0, `(.L_x_11362) ;  /* 0x0000026000007945 */ /* 0x000fe20003800000 */
[----:B------:R-:W-:Y:S01]  /*1690*/  HFMA2.MMA R42, -RZ, RZ, 0, 0 ;  /* 0x00000000ff2a7435 */ /* 0x000fe200000001ff */
[----:B------:R-:W-:Y:S01]  /*16a0*/  FSETP.GTU.FTZ.AND P6, PT, R44, 20, PT ;  /* 0x41a000002c00780b */ /* 0x000fe20003fdc000 */
[----:B------:R-:W-:Y:S01]  /*16b0*/  CS2R R40, SRZ ;  /* 0x0000000000287805 */ /* 0x000fe2000001ff00 */
[----:B------:R-:W-:Y:S01]  /*16c0*/  MOV R39, RZ ;  /* 0x000000ff00277202 */ /* 0x000fe20000000f00 */
[----:B---3--:R-:W-:Y:S01]  /*16d0*/  FFMA.FTZ R94, R71, R55, R94 ;  /* 0x00000037475e7223 */ /* 0x008fe2000001005e */
        /* <DEDUP_REMOVED lines=32> */
.L_x_11363:
[----:B------:R-:W-:Y:S05]  /*18e0*/  BSYNC B0 ;  /* 0x0000000000007941 */ /* 0x000fea0003800000 */
.L_x_11362:
[----:B------:R-:W-:Y:S01]  /*18f0*/  BSSY B0, `(.L_x_11364) ;  /* 0x0000021000007945 */ /* 0x000fe20003800000 */
[----:B------:R-:W-:Y:S05]  /*1900*/  @P3 BRA `(.L_x_11365) ;  /* 0x000001f000003947 */ /* 0x000fea0003800000 */
        /* <DEDUP_REMOVED lines=31> */
.L_x_11365:
[----:B------:R-:W-:Y:S05]  /*1b00*/  BSYNC B0 ;  /* 0x0000000000007941 */ /* 0x000fea0003800000 */
.L_x_11364:
        /* <DEDUP_REMOVED lines=33> */
.L_x_11367:
[----:B------:R-:W-:Y:S05]  /*1d20*/  BSYNC B0 ;  /* 0x0000000000007941 */ /* 0x000fea0003800000 */
.L_x_11366:
        /* <DEDUP_REMOVED lines=33> */
.L_x_11369:
[----:B------:R-:W-:Y:S05]  /*1f40*/  BSYNC B0 ;  /* 0x0000000000007941 */ /* 0x000fea0003800000 */
.L_x_11368:
        /* <DEDUP_REMOVED lines=33> */
.L_x_11371:
[----:B------:R-:W-:Y:S05]  /*2160*/  BSYNC B0 ;  /* 0x0000000000007941 */ /* 0x000fea0003800000 */
.L_x_11370:
        /* <DEDUP_REMOVED lines=33> */
.L_x_11373:
[----:B------:R-:W-:Y:S05]  /*2380*/  BSYNC B0 ;  /* 0x0000000000007941 */ /* 0x000fea0003800000 */
.L_x_11372:
[----:B----4-:R-:W-:Y:S01]  /*2390*/  FFMA.FTZ R94, R69, R53, R94 ;  /* 0x00000035455e7223 */ /* 0x010fe2000001005e */
[----:B------:R-:W-:Y:S01]  /*23a0*/  BAR.SYNC.DEFER_BLOCKING 0x0 ;  /* 0x0000000000007b1d */ /* 0x000fe20000010000 */
[----:B------:R-:W-:Y:S01]  /*23b0*/  HFMA2.MMA R38, -RZ, RZ, 0, 0 ;  /* 0x00000000ff267435 */ /* 0x000fe200000001ff */
[----:B------:R-:W-:Y:S01]  /*23c0*/  CS2R R36, SRZ ;  /* 0x0000000000247805 */ /* 0x000fe2000001ff00 */
[----:B0-----:R-:W-:Y:S01]  /*23d0*/  FFMA.FTZ R94, R67, R51, R94 ;  /* 0x00000033435e7223 */ /* 0x001fe2000001005e */
        /* <DEDUP_REMOVED lines=13> */
[----:B------:R-:W-:Y:S01]  /*24b0*/  IADD3 R24, R168, -0x1, RZ ;  /* 0xffffffffa8187810 */ /* 0x000fe20007ffe0ff */
[----:B------:R-:W-:Y:S01]  /*24c0*/  CS2R R40, SRZ ;  /* 0x0000000000287805 */ /* 0x000fe2000001ff00 */
[----:B------:R-:W-:Y:S01]  /*24d0*/  MOV R27, RZ ;  /* 0x000000ff001b7202 */ /* 0x000fe20000000f00 */
[----:B------:R-:W-:Y:S01]  /*24e0*/  CS2R R38, SRZ ;  /* 0x0000000000267805 */ /* 0x000fe2000001ff00 */
[----:B------:R-:W-:Y:S01]  /*24f0*/  LEA.HI R0, R24, R24, RZ, 0x1 ;  /* 0x0000001818007211 */ /* 0x000fe200078f08ff */
[----:B------:R-:W-:Y:S01]  /*2500*/  CS2R R36, SRZ ;  /* 0x0000000000247805 */ /* 0x000fe2000001ff00 */
[----:B------:R-:W-:Y:S02]  /*2510*/  MOV R42, RZ ;  /* 0x000000ff002a7202 */ /* 0x000fe40000000f00 */
[----:B------:R-:W-:-:S02]  /*2520*/  LOP3.LUT R3, R0, 0xfffffe, RZ, 0xc0, !PT ;  /* 0x00fffffe00037812 */ /* 0x000fc400078ec0ff */
[----:B------:R-:W-:Y:S02]  /*2530*/  MOV R25, RZ ;  /* 0x000000ff00197202 */ /* 0x000fe40000000f00 */
[----:B------:R-:W-:Y:S02]  /*2540*/  IADD3 R24, R24, -R3, RZ ;  /* 0x8000000318187210 */ /* 0x000fe40007ffe0ff */
[----:B------:R-:W-:Y:S02]  /*2550*/  MOV R0, RZ ;  /* 0x000000ff00007202 */ /* 0x000fe40000000f00 */
[----:B------:R-:W-:Y:S02]  /*2560*/  MOV R35, RZ ;  /* 0x000000ff00237202 */ /* 0x000fe40000000f00 */
.L_x_11421:
[----:B------:R-:W-:Y:S01]  /*2570*/  LOP3.LUT R79, R80, 0x1f, R91, 0xf8, !PT ;  /* 0x0000001f504f7812 */ /* 0x000fe200078ef85b */
[----:B------:R-:W-:Y:S01]  /*2580*/  IMAD R7, R99, c[0x0][0x180], RZ ;  /* 0x0000600063077a24 */ /* 0x000fe200078e02ff */
[----:B------:R-:W-:Y:S01]  /*2590*/  IADD3 R76, -R78, c[0x0][0x168], RZ ;  /* 0x00005a004e4c7a10 */ /* 0x000fe20007ffe1ff */
[----:B------:R-:W-:Y:S01]  /*25a0*/  CS2R R102, SRZ ;  /* 0x0000000000667805 */ /* 0x000fe2000001ff00 */
[----:B------:R-:W-:Y:S01]  /*25b0*/  IADD3 R4, R80, R79, RZ ;  /* 0x0000004f50047210 */ /* 0x000fe20007ffe0ff */
[----:B------:R-:W-:Y:S01]  /*25c0*/  IMAD R19, R100, c[0x0][0x184], R7 ;  /* 0x0000610064137a24 */ /* 0x000fe200078e0207 */
[----:B------:R-:W-:-:S02]  /*25d0*/  SHF.R.S32.HI R101, RZ, 0x1f, R27 ;  /* 0x0000001fff657819 */ /* 0x000fc4000001141b */
[----:B------:R-:W-:Y:S02]  /*25e0*/  SHF.L.U32 R20, R76, 0x1, RZ ;  /* 0x000000014c147819 */ /* 0x000fe400000006ff */
[C---:B------:R-:W-:Y:S01]  /*25f0*/  IADD3 R2, R4.reuse, 0x20, RZ ;  /* 0x0000002004027810 */ /* 0x040fe20007ffe0ff */
[----:B------:R-:W-:Y:S01]  /*2600*/  IMAD R6, R101, c[0x0][0x1c0], RZ ;  /* 0x0000700065067a24 */ /* 0x000fe200078e02ff */
[----:B------:R-:W-:Y:S02]  /*2610*/  IADD3 R3, R4, 0x40, RZ ;  /* 0x0000004004037810 */ /* 0x000fe40007ffe0ff */
[----:B------:R-:W-:Y:S01]  /*2620*/  SHF.R.S32.HI R5, RZ, 0x1f, R4 ;  /* 0x0000001fff057819 */ /* 0x000fe20000011404 */
[----:B------:R-:W-:Y:S01]  /*2630*/  IMAD R21, R27, c[0x0][0x1c4], R6 ;  /* 0x000071001b157a24 */ /* 0x000fe200078e0206 */
[-C--:B------:R-:W-:Y:S02]  /*2640*/  ISETP.GE.AND P5, PT, R2, R20.reuse, PT ;  /* 0x000000140200720c */ /* 0x080fe40003fa6270 */
[----:B------:R-:W-:Y:S01]  /*2650*/  ISETP.GE.AND P6, PT, R3, R20, PT ;  /* 0x000000140300720c */ /* 0x000fe20003fc6270 */
[----:B------:R-:W-:Y:S01]  /*2660*/  IMAD.WIDE.U32 R16, R27, c[0x0][0x1c0], R4 ;  /* 0x000070001b107a25 */ /* 0x000fe200078e0004 */
[----:B------:R-:W-:-:S02]  /*2670*/  IADD3 R2, R4, 0x60, RZ ;  /* 0x0000006004027810 */ /* 0x000fc40007ffe0ff */
[----:B------:R-:W-:Y:S02]  /*2680*/  IADD3 R3, R4, 0x80, RZ ;  /* 0x0000008004037810 */ /* 0x000fe40007ffe0ff */
[-C--:B------:R-:W-:Y:S02]  /*2690*/  ISETP.GE.AND P0, PT, R2, R20.reuse, PT ;  /* 0x000000140200720c */ /* 0x080fe40003f06270 */
[-C--:B------:R-:W-:Y:S01]  /*26a0*/  ISETP.GE.AND P1, PT, R3, R20.reuse, PT ;  /* 0x000000140300720c */ /* 0x080fe20003f26270 */
[----:B------:R-:W-:Y:S01]  /*26b0*/  IMAD.WIDE.U32 R2, R100, c[0x0][0x180], RZ ;  /* 0x0000600064027a25 */ /* 0x000fe200078e00ff */
[----:B------:R-:W-:Y:S02]  /*26c0*/  IADD3 R7, R17, R21, RZ ;  /* 0x0000001511077210 */ /* 0x000fe40007ffe0ff */
[----:B------:R-:W-:Y:S02]  /*26d0*/  LEA R6, P3, R16, R83, 0x2 ;  /* 0x0000005310067211 */ /* 0x000fe400078610ff */
[----:B------:R-:W-:-:S02]  /*26e0*/  ISETP.GE.AND P4, PT, R4, R20, PT ;  /* 0x000000140400720c */ /* 0x000fc40003f86270 */
[----:B------:R-:W-:Y:S02]  /*26f0*/  IADD3 R17, R4, 0xc0, RZ ;  /* 0x000000c004117810 */ /* 0x000fe40007ffe0ff */
[----:B------:R-:W-:Y:S02]  /*2700*/  IADD3 R3, R3, R19, RZ ;  /* 0x0000001303037210 */ /* 0x000fe40007ffe0ff */
[----:B------:R-:W-:Y:S01]  /*2710*/  LEA.HI.X R7, R16, R82, R7, 0x2, P3 ;  /* 0x0000005210077211 */ /* 0x000fe200018f1407 */
[----:B------:R-:W-:Y:S01]  /*2720*/  IMAD R16, R101, c[0x0][0x188], RZ ;  /* 0x0000620065107a24 */ /* 0x000fe200078e02ff */
[C---:B------:R-:W-:Y:S01]  /*2730*/  IADD3 R5, R4.reuse, 0xa0, RZ ;  /* 0x000000a004057810 */ /* 0x040fe20007ffe0ff */
[----:B------:R-:W-:Y:S01]  /*2740*/  CS2R R18, SRZ ;  /* 0x0000000000127805 */ /* 0x000fe2000001ff00 */
[-C--:B------:R-:W-:Y:S01]  /*2750*/  ISETP.GE.AND P3, PT, R17, R20.reuse, PT ;  /* 0x000000141100720c */ /* 0x080fe20003f66270 */
[----:B------:R-:W-:Y:S01]  /*2760*/  IMAD R17, R27, c[0x0][0x18c], R16 ;  /* 0x000063001b117a24 */ /* 0x000fe200078e0210 */
[----:B------:R-:W-:Y:S01]  /*2770*/  ISETP.GE.AND P2, PT, R5, R20, PT ;  /* 0x000000140500720c */ /* 0x000fe20003f46270 */
[----:B------:R-:W-:Y:S01]  /*2780*/  IMAD.WIDE.U32 R2, R27, c[0x0][0x188], R2 ;  /* 0x000062001b027a25 */ /* 0x000fe200078e0002 */
[----:B------:R-:W-:Y:S01]  /*2790*/  IADD3 R5, R4, 0xe0, RZ ;  /* 0x000000e004057810 */ /* 0x000fe20007ffe0ff */
[----:B------:R0:W2:Y:S01]  /*27a0*/  @!P5 LDG.E R103, [R6.64+0x80] ;  /* 0x000080060667d981 */ /* 0x0000a2000c1e1900 */
[----:B------:R-:W-:-:S02]  /*27b0*/  CS2R R22, SRZ ;  /* 0x0000000000167805 */ /* 0x000fc4000001ff00 */
[----:B------:R-:W-:Y:S01]  /*27c0*/  IADD3 R17, R3, R17, RZ ;  /* 0x0000001103117210 */ /* 0x000fe20007ffe0ff */
[----:B------:R0:W3:Y:S01]  /*27d0*/  @!P4 LDG.E R19, [R6.64] ;  /* 0x000000060613c981 */ /* 0x0000e2000c1e1900 */
[----:B------:R-:W-:Y:S02]  /*27e0*/  LEA R16, P5, R2, c[0x0][0x220], 0x3 ;  /* 0x0000880002107a11 */ /* 0x000fe400078a18ff */
[-C--:B------:R-:W-:Y:S01]  /*27f0*/  ISETP.GE.AND P4, PT, R5, R20.reuse, PT ;  /* 0x000000140500720c */ /* 0x080fe20003f86270 */
[----:B------:R-:W-:Y:S01]  /*2800*/  CS2R R104, SRZ ;  /* 0x0000000000687805 */ /* 0x000fe2000001ff00 */
[C---:B------:R-:W-:Y:S01]  /*2810*/  IADD3 R5, R4.reuse, 0x100, RZ ;  /* 0x0000010004057810 */ /* 0x040fe20007ffe0ff */
[----:B------:R0:W4:Y:S01]  /*2820*/  @!P6 LDG.E R23, [R6.64+0x100] ;  /* 0x000100060617e981 */ /* 0x000122000c1e1900 */
[----:B------:R-:W-:Y:S02]  /*2830*/  IADD3 R3, R4, 0x120, RZ ;  /* 0x0000012004037810 */ /* 0x000fe40007ffe0ff */
[----:B------:R-:W-:Y:S01]  /*2840*/  LEA.HI.X R17, R2, c[0x0][0x224], R17, 0x3, P5 ;  /* 0x0000890002117a11 */ /* 0x000fe200028f1c11 */
[----:B------:R-:W-:Y:S01]  /*2850*/  CS2R R106, SRZ ;  /* 0x00000000006a7805 */ /* 0x000fe2000001ff00 */
[-C--:B------:R-:W-:Y:S01]  /*2860*/  ISETP.GE.AND P6, PT, R5, R20.reuse, PT ;  /* 0x000000140500720c */ /* 0x080fe20003fc6270 */
[----:B------:R-:W-:Y:S01]  /*2870*/  CS2R R110, SRZ ;  /* 0x00000000006e7805 */ /* 0x000fe2000001ff00 */
[----:B------:R-:W-:Y:S01]  /*2880*/  ISETP.GE.AND P5, PT, R3, R20, PT ;  /* 0x000000140300720c */ /* 0x000fe20003fa6270 */
[----:B------:R0:W4:Y:S01]  /*2890*/  @!P1 LDG.E R105, [R6.64+0x200] ;  /* 0x0002000606699981 */ /* 0x000122000c1e1900 */
[----:B------:R-:W-:-:S03]  /*28a0*/  IADD3 R5, R4, 0x140, RZ ;  /* 0x0000014004057810 */ /* 0x000fc60007ffe0ff */
[----:B------:R1:W4:Y:S01]  /*28b0*/  LDG.E.64 R2, [R16.64] ;  /* 0x0000000610027981 */ /* 0x000322000c1e1b00 */
[----:B------:R-:W-:Y:S01]  /*28c0*/  CS2R R108, SRZ ;  /* 0x00000000006c7805 */ /* 0x000fe2000001ff00 */
[----:B------:R-:W-:Y:S02]  /*28d0*/  ISETP.GE.AND P1, PT, R5, R20, PT ;  /* 0x000000140500720c */ /* 0x000fe40003f26270 */
[----:B------:R0:W4:Y:S01]  /*28e0*/  @!P0 LDG.E R107, [R6.64+0x180] ;  /* 0x00018006066b8981 */ /* 0x000122000c1e1900 */
[----:B------:R-:W-:-:S03]  /*28f0*/  IADD3 R5, R4, 0x160, RZ ;  /* 0x0000016004057810 */ /* 0x000fc60007ffe0ff */
[----:B------:R0:W4:Y:S01]  /*2900*/  @!P2 LDG.E R111, [R6.64+0x280] ;  /* 0x00028006066fa981 */ /* 0x000122000c1e1900 */
[----:B------:R-:W-:-:S03]  /*2910*/  ISETP.GE.AND P0, PT, R5, R20, PT ;  /* 0x000000140500720c */ /* 0x000fc60003f06270 */
[----:B------:R0:W4:Y:S01]  /*2920*/  @!P3 LDG.E R109, [R6.64+0x300] ;  /* 0x00030006066db981 */ /* 0x000122000c1e1900 */
[C---:B------:R-:W-:Y:S01]  /*2930*/  IADD3 R5, R4.reuse, 0x180, RZ ;  /* 0x0000018004057810 */ /* 0x040fe20007ffe0ff */
[----:B------:R-:W-:Y:S01]  /*2940*/  CS2R R112, SRZ ;  /* 0x0000000000707805 */ /* 0x000fe2000001ff00 */
[C---:B-1----:R-:W-:Y:S01]  /*2950*/  IADD3 R16, R4.reuse, 0x1a0, RZ ;  /* 0x000001a004107810 */ /* 0x042fe20007ffe0ff */
[----:B------:R0:W4:Y:S01]  /*2960*/  @!P1 LDG.E R22, [R6.64+0x500] ;  /* 0x0005000606169981 */ /* 0x000122000c1e1900 */
[C---:B------:R-:W-:Y:S02]  /*2970*/  IADD3 R17, R4.reuse, 0x1c0, RZ ;  /* 0x000001c004117810 */ /* 0x040fe40007ffe0ff */
[----:B------:R-:W-:Y:S01]  /*2980*/  IADD3 R4, R4, 0x1e0, RZ ;  /* 0x000001e004047810 */ /* 0x000fe20007ffe0ff */
[----:B------:R0:W4:Y:S01]  /*2990*/  @!P4 LDG.E R113, [R6.64+0x380] ;  /* 0x000380060671c981 */ /* 0x000122000c1e1900 */
[-C--:B------:R-:W-:Y:S02]  /*29a0*/  ISETP.GE.AND P1, PT, R5, R20.reuse, PT ;  /* 0x000000140500720c */ /* 0x080fe40003f26270 */
[-C--:B------:R-:W-:Y:S01]  /*29b0*/  ISETP.GE.AND P2, PT, R16, R20.reuse, PT ;  /* 0x000000141000720c */ /* 0x080fe20003f46270 */
[----:B------:R0:W4:Y:S01]  /*29c0*/  @!P6 LDG.E R18, [R6.64+0x400] ;  /* 0x000400060612e981 */ /* 0x000122000c1e1900 */
[----:B------:R-:W-:-:S02]  /*29d0*/  ISETP.GE.AND P3, PT, R17, R20, PT ;  /* 0x000000141100720c */ /* 0x000fc40003f66270 */
[----:B------:R-:W-:Y:S01]  /*29e0*/  ISETP.GE.AND P4, PT, R4, R20, PT ;  /* 0x000000140400720c */ /* 0x000fe20003f86270 */
[----:B------:R0:W4:Y:S04]  /*29f0*/  @!P5 LDG.E R102, [R6.64+0x480] ;  /* 0x000480060666d981 */ /* 0x000128000c1e1900 */
[----:B------:R0:W4:Y:S04]  /*2a00*/  @!P0 LDG.E R106, [R6.64+0x580] ;  /* 0x00058006066a8981 */ /* 0x000128000c1e1900 */
[----:B------:R0:W4:Y:S04]  /*2a10*/  @!P1 LDG.E R104, [R6.64+0x600] ;  /* 0x0006000606689981 */ /* 0x000128000c1e1900 */
[----:B------:R0:W4:Y:S04]  /*2a20*/  @!P2 LDG.E R110, [R6.64+0x680] ;  /* 0x00068006066ea981 */ /* 0x000128000c1e1900 */
[----:B------:R0:W4:Y:S04]  /*2a30*/  @!P3 LDG.E R108, [R6.64+0x700] ;  /* 0x00070006066cb981 */ /* 0x000128000c1e1900 */
[----:B------:R0:W4:Y:S01]  /*2a40*/  @!P4 LDG.E R112, [R6.64+0x780] ;  /* 0x000780060670c981 */ /* 0x000122000c1e1900 */
[----:B------:R-:W-:-:S02]  /*2a50*/  IMAD R17, R99, c[0x0][0x198], RZ ;  /* 0x0000660063117a24 */ /* 0x000fc400078e02ff */
        /* <DEDUP_REMOVED lines=8> */
[----:B------:R-:W-:Y:S02]  /*2ae0*/  LEA.HI.X R21, R4, c[0x0][0x22c], R5, 0x3, P0 ;  /* 0x00008b0004157a11 */ /* 0x000fe400000f1c05 */
[----:B------:R-:W-:-:S04]  /*2af0*/  LOP3.LUT R131, R91, 0x1f, RZ, 0xc0, !PT ;  /* 0x0000001f5b837812 */ /* 0x000fc800078ec0ff */
[----:B------:R-:W-:Y:S01]  /*2b00*/  ISETP.NE.AND P0, PT, R131, RZ, PT ;  /* 0x000000ff8300720c */ /* 0x000fe20003f05270 */
[----:B------:R-:W5:Y:S01]  /*2b10*/  LDG.E.64 R20, [R20.64] ;  /* 0x0000000614147981 */ /* 0x000f62000c1e1b00 */
[----:B------:R-:W-:Y:S02]  /*2b20*/  IADD3 R5, R90, 0x100, RZ ;  /* 0x000001005a057810 */ /* 0x000fe40007ffe0ff */
[----:B------:R-:W-:Y:S02]  /*2b30*/  ISETP.LT.OR P1, PT, R168, 0x2, P0 ;  /* 0x00000002a800780c */ /* 0x000fe40000721670 */
[C---:B0-----:R-:W-:Y:S02]  /*2b40*/  IADD3 R7, R90.reuse, 0x120, RZ ;  /* 0x000001205a077810 */ /* 0x041fe40007ffe0ff */
[----:B------:R-:W-:Y:S02]  /*2b50*/  ISETP.NE.AND P2, PT, R91, RZ, PT ;  /* 0x000000ff5b00720c */ /* 0x000fe40003f45270 */
[----:B------:R-:W-:-:S02]  /*2b60*/  IADD3 R17, R90, 0x140, RZ ;  /* 0x000001405a117810 */ /* 0x000fc40007ffe0ff */
[-C--:B------:R-:W-:Y:S02]  /*2b70*/  LEA.HI.SX32 R5, R5, R90.reuse, 0x1b ;  /* 0x0000005a05057211 */ /* 0x080fe400078fdaff */
[-C--:B------:R-:W-:Y:S02]  /*2b80*/  LEA.HI.SX32 R7, R7, R90.reuse, 0x1b ;  /* 0x0000005a07077211 */ /* 0x080fe400078fdaff */
[----:B------:R-:W-:Y:S01]  /*2b90*/  LEA.HI.SX32 R17, R17, R90, 0x1b ;  /* 0x0000005a11117211 */ /* 0x000fe200078fdaff */
[----:B---3--:R-:W-:Y:S04]  /*2ba0*/  STS [R74.X4], R19 ;  /* 0x000000134a007388 */ /* 0x008fe80000004800 */
[----:B--2---:R-:W-:Y:S04]  /*2bb0*/  STS [R72.X4+0x80], R103 ;  /* 0x0000806748007388 */ /* 0x004fe80000004800 */
[----:B----4-:R-:W-:Y:S01]  /*2bc0*/  STS [R70.X4+0x100], R23 ;  /* 0x0001001746007388 */ /* 0x010fe20000004800 */
[----:B------:R-:W-:-:S02]  /*2bd0*/  FMUL.FTZ R117, R2, 1.4426950216293334961 ;  /* 0x3fb8aa3b02757820 */ /* 0x000fc40000410000 */
[-C--:B------:R-:W-:Y:S02]  /*2be0*/  FMUL.FTZ R4, R3, R58.reuse ;  /* 0x0000003a03047220 */ /* 0x080fe40000410000 */
[----:B------:R-:W-:Y:S01]  /*2bf0*/  FMUL.FTZ R6, R117, R58 ;  /* 0x0000003a75067220 */ /* 0x000fe20000410000 */
[----:B------:R0:W-:Y:S01]  /*2c00*/  STS [R68.X4+0x180], R107 ;  /* 0x0001806b44007388 */ /* 0x0001e20000004800 */
[----:B------:R-:W-:-:S03]  /*2c10*/  FMUL.RZ R4, R4, 0.15915493667125701904 ;  /* 0x3e22f98304047820 */ /* 0x000fc6000040c000 */
[----:B------:R-:W-:Y:S01]  /*2c20*/  STS [R66.X4+0x200], R105 ;  /* 0x0002006942007388 */ /* 0x000fe20000004800 */
[----:B------:R-:W-:Y:S03]  /*2c30*/  MUFU.EX2 R6, R6 ;  /* 0x0000000600067308 */ /* 0x000fe60000000800 */
[----:B------:R-:W-:Y:S04]  /*2c40*/  STS [R64.X4+0x280], R111 ;  /* 0x0002806f40007388 */ /* 0x000fe80000004800 */
[----:B------:R1:W-:Y:S01]  /*2c50*/  STS [R62.X4+0x300], R109 ;  /* 0x0003006d3e007388 */ /* 0x0003e20000004800 */
[----:B0-----:R-:W-:Y:S08]  /*2c60*/  MUFU.SIN R107, R4 ;  /* 0x00000004006b7308 */ /* 0x001ff00000000400 */
[----:B-1----:R-:W0:Y:S01]  /*2c70*/  MUFU.COS R109, R4 ;  /* 0x00000004006d7308 */ /* 0x002e220000000000 */
[C---:B------:R-:W-:Y:S01]  /*2c80*/  IADD3 R19, R90.reuse, 0x160, RZ ;  /* 0x000001605a137810 */ /* 0x040fe20007ffe0ff */
[----:B------:R-:W-:Y:S01]  /*2c90*/  STS [R60.X4+0x380], R113 ;  /* 0x000380713c007388 */ /* 0x000fe20000004800 */
[----:B------:R-:W-:-:S02]  /*2ca0*/  IADD3 R23, R90, 0x180, RZ ;  /* 0x000001805a177810 */ /* 0x000fc40007ffe0ff */
[C---:B------:R-:W-:Y:S01]  /*2cb0*/  IADD3 R103, R90.reuse, 0x1a0, RZ ;  /* 0x000001a05a677810 */ /* 0x040fe20007ffe0ff */
[----:B------:R1:W-:Y:S01]  /*2cc0*/  STS [R5.X4+0x400], R18 ;  /* 0x0004001205007388 */ /* 0x0003e20000004800 */
[C---:B------:R-:W-:Y:S02]  /*2cd0*/  IADD3 R105, R90.reuse, 0x1c0, RZ ;  /* 0x000001c05a697810 */ /* 0x040fe40007ffe0ff */
[-C--:B------:R-:W-:Y:S01]  /*2ce0*/  LEA.HI.SX32 R19, R19, R90.reuse, 0x1b ;  /* 0x0000005a13137211 */ /* 0x080fe200078fdaff */
[----:B------:R-:W-:Y:S01]  /*2cf0*/  STS [R7.X4+0x480], R102 ;  /* 0x0004806607007388 */ /* 0x000fe20000004800 */
[-C--:B------:R-:W-:Y:S02]  /*2d00*/  LEA.HI.SX32 R23, R23, R90.reuse, 0x1b ;  /* 0x0000005a17177211 */ /* 0x080fe400078fdaff */
[-C--:B------:R-:W-:Y:S01]  /*2d10*/  LEA.HI.SX32 R103, R103, R90.reuse, 0x1b ;  /* 0x0000005a67677211 */ /* 0x080fe200078fdaff */
[----:B------:R2:W-:Y:S01]  /*2d20*/  STS [R17.X4+0x500], R22 ;  /* 0x0005001611007388 */ /* 0x0005e20000004800 */
[----:B-1----:R-:W-:Y:S01]  /*2d30*/  IADD3 R5, R90, 0x1e0, RZ ;  /* 0x000001e05a057810 */ /* 0x002fe20007ffe0ff */
[----:B0-----:R-:W-:Y:S01]  /*2d40*/  FMUL.FTZ R16, R6, R109 ;  /* 0x0000006d06107220 */ /* 0x001fe20000410000 */
[----:B------:R-:W-:Y:S01]  /*2d50*/  @!P1 IADD3 R18, R168, -0x2, RZ ;  /* 0xfffffffea8129810 */ /* 0x000fe20007ffe0ff */
[----:B------:R0:W-:Y:S01]  /*2d60*/  STS [R19.X4+0x580], R106 ;  /* 0x0005806a13007388 */ /* 0x0001e20000004800 */
[----:B------:R-:W-:Y:S01]  /*2d70*/  LEA.HI.SX32 R105, R105, R90, 0x1b ;  /* 0x0000005a69697211 */ /* 0x000fe200078fdaff */
[----:B--2---:R-:W-:Y:S01]  /*2d80*/  FMUL.FTZ R17, R6, R107 ;  /* 0x0000006b06117220 */ /* 0x004fe20000410000 */
[----:B------:R-:W-:-:S02]  /*2d90*/  LEA R22, R24, R27, 0x8 ;  /* 0x0000001b18167211 */ /* 0x000fc400078e40ff */
[----:B------:R-:W-:Y:S02]  /*2da0*/  SHF.L.U32 R6, R90, 0x4, RZ ;  /* 0x000000045a067819 */ /* 0x000fe400000006ff */
[----:B------:R-:W-:Y:S01]  /*2db0*/  @P2 IADD3 R22, R91, 0x200, RZ ;  /* 0x000002005b162810 */ /* 0x000fe20007ffe0ff */
[----:B------:R-:W-:Y:S01]  /*2dc0*/  STS [R23.X4+0x600], R104 ;  /* 0x0006006817007388 */ /* 0x000fe20000004800 */
[----:B------:R-:W-:Y:S01]  /*2dd0*/  LEA.HI.SX32 R7, R5, R90, 0x1b ;  /* 0x0000005a05077211 */ /* 0x000fe200078fdaff */
[----:B0-----:R-:W-:Y:S01]  /*2de0*/  @!P1 IMAD R19, R18, c[0x0][0x16c], R27 ;  /* 0x00005b0012139a24 */ /* 0x001fe200078e021b */
[----:B------:R-:W-:Y:S01]  /*2df0*/  LEA.HI.SX32 R18, R6, R6, 0x1b ;  /* 0x0000000606127211 */ /* 0x000fe200078fdaff */
[----:B------:R0:W-:Y:S04]  /*2e00*/  STS [R103.X4+0x680], R110 ;  /* 0x0006806e67007388 */ /* 0x0001e80000004800 */
[----:B------:R-:W-:Y:S04]  /*2e10*/  STS [R105.X4+0x700], R108 ;  /* 0x0007006c69007388 */ /* 0x000fe80000004800 */
[----:B------:R1:W-:Y:S01]  /*2e20*/  STS [R7.X4+0x780], R112 ;  /* 0x0007807007007388 */ /* 0x0003e20000004800 */
[----:B------:R-:W-:-:S06]  /*2e30*/  NOP ;  /* 0x0000000000007918 */ /* 0x000fcc0000000000 */
[----:B0-----:R-:W-:Y:S01]  /*2e40*/  SHF.L.U32 R103, R22, 0x3, RZ ;  /* 0x0000000316677819 */ /* 0x001fe200000006ff */
[----:B------:R-:W0:Y:S04]  /*2e50*/  LDS R126, [R18.X4] ;  /* 0x00000000127e7984 */ /* 0x000e280000004800 */
[----:B------:R-:W2:Y:S04]  /*2e60*/  LDS R127, [R18.X4+0x4] ;  /* 0x00000400127f7984 */ /* 0x000ea80000004800 */
[----:B------:R-:W3:Y:S04]  /*2e70*/  LDS R123, [R18.X4+0x8] ;  /* 0x00000800127b7984 */ /* 0x000ee80000004800 */
        /* <DEDUP_REMOVED lines=14> */
[----:B-1----:R-:W-:-:S04]  /*2f60*/  @!P1 IMAD.WIDE R6, R19, 0x10, R14 ;  /* 0x0000001013069825 */ /* 0x002fc800078e020e */
[----:B------:R-:W-:-:S04]  /*2f70*/  FMUL.FTZ R19, R3, R56 ;  /* 0x0000003803137220 */ /* 0x000fc80000410000 */
[----:B------:R-:W-:Y:S02]  /*2f80*/  FMUL.RZ R104, R19, 0.15915493667125701904 ;  /* 0x3e22f98313687820 */ /* 0x000fe4000040c000 */
[----:B------:R-:W-:Y:S01]  /*2f90*/  FMUL.FTZ R19, R117, R56 ;  /* 0x0000003875137220 */ /* 0x000fe20000410000 */
[----:B------:R-:W-:Y:S01]  /*2fa0*/  CS2R R4, SRZ ;  /* 0x0000000000047805 */ /* 0x000fe2000001ff00 */
[----:B------:R-:W-:Y:S01]  /*2fb0*/  BAR.SYNC.DEFER_BLOCKING 0x0 ;  /* 0x0000000000007b1d */ /* 0x000fe20000010000 */
[----:B------:R-:W-:-:S05]  /*2fc0*/  FMUL.FTZ R23, R3, R54 ;  /* 0x0000003603177220 */ /* 0x000fca0000410000 */
[----:B------:R-:W-:Y:S01]  /*2fd0*/  MUFU.SIN R102, R104 ;  /* 0x0000006800667308 */ /* 0x000fe20000000400 */
[----:B------:R-:W-:-:S07]  /*2fe0*/  FMUL.RZ R111, R23, 0.15915493667125701904 ;  /* 0x3e22f983176f7820 */ /* 0x000fce000040c000 */
[----:B------:R-:W1:Y:S01]  /*2ff0*/  MUFU.EX2 R19, R19 ;  /* 0x0000001300137308 */ /* 0x000e620000000800 */
[----:B--2---:R-:W-:-:S07]  /*3000*/  FMUL.FTZ R103, R3, R50 ;  /* 0x0000003203677220 */ /* 0x004fce0000410000 */
[----:B------:R2:W0:Y:S01]  /*3010*/  MUFU.COS R22, R104 ;  /* 0x0000006800167308 */ /* 0x0004220000000000 */
[----:B------:R1:W5:Y:S01]  /*3020*/  @!P1 LDG.E.64 R4, [R6.64+0x8] ;  /* 0x0000080606049981 */ /* 0x000362000c1e1b00 */
[----:B------:R-:W-:Y:S02]  /*3030*/  FMUL.RZ R133, R103, 0.15915493667125701904 ;  /* 0x3e22f98367857820 */ /* 0x000fe4000040c000 */
[----:B-1----:R-:W-:Y:S02]  /*3040*/  FMUL.FTZ R6, R117, R54 ;  /* 0x0000003675067220 */ /* 0x002fe40000410000 */
[C---:B------:R-:W-:Y:S02]  /*3050*/  FMUL.FTZ R7, R3.reuse, R52 ;  /* 0x0000003403077220 */ /* 0x040fe40000410000 */
[----:B------:R-:W-:Y:S01]  /*3060*/  MUFU.COS R23, R111 ;  /* 0x0000006f00177308 */ /* 0x000fe20000000000 */
[----:B--2---:R-:W-:Y:S02]  /*3070*/  FMUL.FTZ R104, R3, R48 ;  /* 0x0000003003687220 */ /* 0x004fe40000410000 */
[----:B------:R-:W-:-:S02]  /*3080*/  FMUL.RZ R125, R7, 0.15915493667125701904 ;  /* 0x3e22f983077d7820 */ /* 0x000fc4000040c000 */
[----:B------:R-:W-:-:S03]  /*3090*/  FMUL.RZ R134, R104, 0.15915493667125701904 ;  /* 0x3e22f98368867820 */ /* 0x000fc6000040c000 */
[----:B------:R-:W1:Y:S01]  /*30a0*/  MUFU.EX2 R6, R6 ;  /* 0x0000000600067308 */ /* 0x000e620000000800 */
[C---:B------:R-:W-:Y:S02]  /*30b0*/  FMUL.FTZ R103, R117.reuse, R50 ;  /* 0x0000003275677220 */ /* 0x040fe40000410000 */
[----:B------:R-:W-:-:S05]  /*30c0*/  FMUL.FTZ R104, R117, R48 ;  /* 0x0000003075687220 */ /* 0x000fca0000410000 */
[----:B------:R-:W2:Y:S01]  /*30d0*/  MUFU.SIN R105, R111 ;  /* 0x0000006f00697308 */ /* 0x000ea20000000400 */
[----:B------:R-:W-:Y:S02]  /*30e0*/  FMUL.FTZ R102, R19, R102 ;  /* 0x0000006613667220 */ /* 0x000fe40000410000 */
[----:B------:R-:W-:-:S05]  /*30f0*/  FMUL.FTZ R7, R117, R52 ;  /* 0x0000003475077220 */ /* 0x000fca0000410000 */
[----:B------:R-:W-:Y:S08]  /*3100*/  MUFU.SIN R122, R133 ;  /* 0x00000085007a7308 */ /* 0x000ff00000000400 */
[----:B------:R0:W-:Y:S08]  /*3110*/  MUFU.COS R128, R133 ;  /* 0x0000008500807308 */ /* 0x0001f00000000000 */
[----:B------:R-:W-:Y:S01]  /*3120*/  MUFU.SIN R110, R125 ;  /* 0x0000007d006e7308 */ /* 0x000fe20000000400 */
[----:B0-----:R-:W-:-:S04]  /*3130*/  FMUL.FTZ R133, R75, R58 ;  /* 0x0000003a4b857220 */ /* 0x001fc80000410000 */
[----:B------:R-:W-:-:S03]  /*3140*/  FMUL.FTZ R136, R102, R133 ;  /* 0x0000008566887220 */ /* 0x000fc60000410000 */
[----:B------:R-:W-:Y:S01]  /*3150*/  MUFU.COS R18, R125 ;  /* 0x0000007d00127308 */ /* 0x000fe20000000000 */
[----:B------:R-:W-:-:S07]  /*3160*/  FMUL.FTZ R129, R117, R46 ;  /* 0x0000002e75817220 */ /* 0x000fce0000410000 */
[----:B------:R0:W-:Y:S08]  /*3170*/  MUFU.EX2 R119, R103 ;  /* 0x0000006700777308 */ /* 0x0001f00000000800 */
[----:B------:R1:W-:Y:S01]  /*3180*/  MUFU.EX2 R125, R104 ;  /* 0x00000068007d7308 */ /* 0x0003e20000000800 */
[----:B0-----:R-:W-:Y:S02]  /*3190*/  FMUL.FTZ R103, R19, R22 ;  /* 0x0000001613677220 */ /* 0x001fe40000410000 */
[----:B-1----:R-:W-:-:S05]  /*31a0*/  FMUL.FTZ R104, RZ, R102 ;  /* 0x00000066ff687220 */ /* 0x002fca0000410000 */
[----:B------:R-:W-:Y:S01]  /*31b0*/  MUFU.SIN R130, R134 ;  /* 0x0000008600827308 */ /* 0x000fe20000000400 */
[----:B------:R-:W-:Y:S02]  /*31c0*/  FFMA.FTZ R136, RZ, R103, R136 ;  /* 0x00000067ff887223 */ /* 0x000fe40000010088 */
[----:B------:R-:W-:-:S05]  /*31d0*/  FFMA.FTZ R19, R103, R133, -R104 ;  /* 0x0000008567137223 */ /* 0x000fca0000010868 */
[----:B------:R0:W-:Y:S01]  /*31e0*/  MUFU.COS R132, R134 ;  /* 0x0000008600847308 */ /* 0x0001e20000000000 */
[----:B------:R-:W-:Y:S02]  /*31f0*/  FMUL.FTZ R117, R117, R44 ;  /* 0x0000002c75757220 */ /* 0x000fe40000410000 */
[----:B------:R-:W-:-:S05]  /*3200*/  FMUL.FTZ R104, R6, R23 ;  /* 0x0000001706687220 */ /* 0x000fca0000410000 */
[----:B------:R-:W1:Y:S01]  /*3210*/  MUFU.EX2 R7, R7 ;  /* 0x0000000700077308 */ /* 0x000e620000000800 */
[----:B0-----:R-:W-:Y:S02]  /*3220*/  FMUL.FTZ R134, R73, R56 ;  /* 0x0000003849867220 */ /* 0x001fe40000410000 */
[----:B------:R-:W-:Y:S02]  /*3230*/  FMUL.FTZ R111, R3, R46 ;  /* 0x0000002e036f7220 */ /* 0x000fe40000410000 */
[----:B--2---:R-:W-:Y:S02]  /*3240*/  FMUL.FTZ R105, R6, R105 ;  /* 0x0000006906697220 */ /* 0x004fe40000410000 */
[----:B------:R-:W-:Y:S02]  /*3250*/  FADD.FTZ R23, R134, R19 ;  /* 0x0000001386177221 */ /* 0x000fe40000010000 */
[----:B------:R-:W-:Y:S01]  /*3260*/  FADD.FTZ R136, RZ, R136 ;  /* 0x00000088ff887221 */ /* 0x000fe20000010000 */
[----:B------:R0:W-:Y:S01]  /*3270*/  MUFU.EX2 R137, R117 ;  /* 0x0000007500897308 */ /* 0x0001e20000000800 */
[----:B------:R-:W-:-:S02]  /*3280*/  FMUL.RZ R135, R111, 0.15915493667125701904 ;  /* 0x3e22f9836f877820 */ /* 0x000fc4000040c000 */
[----:B------:R-:W-:Y:S02]  /*3290*/  FMUL.FTZ R111, R105, R136 ;  /* 0x00000088696f7220 */ /* 0x000fe40000410000 */
[----:B------:R-:W-:Y:S02]  /*32a0*/  FMUL.FTZ R19, R3, R44 ;  /* 0x0000002c03137220 */ /* 0x000fe40000410000 */
[-C--:B0-----:R-:W-:Y:S02]  /*32b0*/  FMUL.FTZ R117, R105, R23.reuse ;  /* 0x0000001769757220 */ /* 0x081fe40000410000 */
[C---:B------:R-:W-:Y:S02]  /*32c0*/  FFMA.FTZ R23, R104.reuse, R23, -R111 ;  /* 0x0000001768177223 */ /* 0x040fe4000001086f */
[----:B------:R-:W-:Y:S02]  /*32d0*/  FFMA.FTZ R117, R104, R136, R117 ;  /* 0x0000008868757223 */ /* 0x000fe40000010075 */
[----:B------:R-:W-:Y:S01]  /*32e0*/  FMUL.FTZ R136, R71, R54 ;  /* 0x0000003647887220 */ /* 0x000fe20000410000 */
[----:B------:R-:W-:Y:S01]  /*32f0*/  MUFU.EX2 R129, R129 ;  /* 0x0000008100817308 */ /* 0x000fe20000000800 */
[----:B------:R-:W-:-:S02]  /*3300*/  FMUL.RZ R139, R19, 0.15915493667125701904 ;  /* 0x3e22f983138b7820 */ /* 0x000fc4000040c000 */
[C---:B-1----:R-:W-:Y:S02]  /*3310*/  FMUL.FTZ R110, R7.reuse, R110 ;  /* 0x0000006e076e7220 */ /* 0x042fe40000410000 */
[----:B------:R-:W-:Y:S02]  /*3320*/  FADD.FTZ R19, RZ, R117 ;  /* 0x00000075ff137221 */ /* 0x000fe40000010000 */
[----:B------:R-:W-:Y:S01]  /*3330*/  FADD.FTZ R23, R136, R23 ;  /* 0x0000001788177221 */ /* 0x000fe20000010000 */
[----:B------:R-:W0:Y:S01]  /*3340*/  MUFU.COS R6, R135 ;  /* 0x0000008700067308 */ /* 0x000e220000000000 */
[----:B------:R-:W-:Y:S02]  /*3350*/  FMUL.FTZ R111, R7, R18 ;  /* 0x00000012076f7220 */ /* 0x000fe40000410000 */
[C---:B------:R-:W-:Y:S02]  /*3360*/  FMUL.FTZ R140, R110.reuse, R19 ;  /* 0x000000136e8c7220 */ /* 0x040fe40000410000 */
[----:B------:R-:W-:-:S03]  /*3370*/  FMUL.FTZ R142, R110, R23 ;  /* 0x000000176e8e7220 */ /* 0x000fc60000410000 */
[----:B------:R-:W1:Y:S01]  /*3380*/  MUFU.SIN R138, R139 ;  /* 0x0000008b008a7308 */ /* 0x000e620000000400 */
[C---:B------:R-:W-:Y:S02]  /*3390*/  FFMA.FTZ R140, R111.reuse, R23, -R140 ;  /* 0x000000176f8c7223 */ /* 0x040fe4000001088c */
[----:B------:R-:W-:-:S05]  /*33a0*/  FFMA.FTZ R142, R111, R19, R142 ;  /* 0x000000136f8e7223 */ /* 0x000fca000001008e */
[----:B------:R2:W-:Y:S01]  /*33b0*/  MUFU.SIN R22, R135 ;  /* 0x0000008700167308 */ /* 0x0005e20000000400 */
[C---:B------:R-:W-:Y:S02]  /*33c0*/  FMUL.FTZ R117, R119.reuse, R128 ;  /* 0x0000008077757220 */ /* 0x040fe40000410000 */
[----:B------:R-:W-:Y:S02]  /*33d0*/  FMUL.FTZ R119, R119, R122 ;  /* 0x0000007a77777220 */ /* 0x000fe40000410000 */
[----:B--2---:R-:W-:-:S03]  /*33e0*/  FMUL.FTZ R135, R69, R52 ;  /* 0x0000003445877220 */ /* 0x004fc60000410000 */
[----:B------:R-:W2:Y:S01]  /*33f0*/  MUFU.COS R18, R139 ;  /* 0x0000008b00127308 */ /* 0x000ea20000000000 */
[----:B------:R-:W-:Y:S02]  /*3400*/  FADD.FTZ R142, RZ, R142 ;  /* 0x0000008eff8e7221 */ /* 0x000fe40000010000 */
[----:B------:R-:W-:Y:S02]  /*3410*/  FADD.FTZ R140, R135, R140 ;  /* 0x0000008c878c7221 */ /* 0x000fe40000010000 */
[----:B0-----:R-:W-:Y:S02]  /*3420*/  FMUL.FTZ R128, R129, R6 ;  /* 0x0000000681807220 */ /* 0x001fe40000410000 */
[C---:B------:R-:W-:Y:S02]  /*3430*/  FMUL.FTZ R7, R119.reuse, R140 ;  /* 0x0000008c77077220 */ /* 0x040fe40000410000 */
[----:B------:R-:W-:Y:S02]  /*3440*/  FMUL.FTZ R6, R119, R142 ;  /* 0x0000008e77067220 */ /* 0x000fe40000410000 */
[----:B------:R-:W-:-:S02]  /*3450*/  FMUL.FTZ R122, R125, R132 ;  /* 0x000000847d7a7220 */ /* 0x000fc40000410000 */
[----:B------:R-:W-:Y:S02]  /*3460*/  FFMA.FTZ R142, R117, R142, R7 ;  /* 0x0000008e758e7223 */ /* 0x000fe40000010007 */
[----:B-1----:R-:W-:Y:S02]  /*3470*/  FMUL.FTZ R132, R137, R138 ;  /* 0x0000008a89847220 */ /* 0x002fe40000410000 */
[----:B------:R-:W-:Y:S02]  /*3480*/  FFMA.FTZ R7, R117, R140, -R6 ;  /* 0x0000008c75077223 */ /* 0x000fe40000010806 */
[----:B------:R-:W-:Y:S02]  /*3490*/  FMUL.FTZ R138, R67, R50 ;  /* 0x00000032438a7220 */ /* 0x000fe40000410000 */
[----:B------:R-:W-:Y:S02]  /*34a0*/  FMUL.FTZ R125, R125, R130 ;  /* 0x000000827d7d7220 */ /* 0x000fe40000410000 */
[----:B------:R-:W-:-:S02]  /*34b0*/  FADD.FTZ R142, RZ, R142 ;  /* 0x0000008eff8e7221 */ /* 0x000fc40000010000 */
[----:B------:R-:W-:Y:S02]  /*34c0*/  FMUL.FTZ R6, R17, R102 ;  /* 0x0000006611067220 */ /* 0x000fe40000410000 */
[----:B------:R-:W-:Y:S02]  /*34d0*/  FADD.FTZ R7, R138, R7 ;  /* 0x000000078a077221 */ /* 0x000fe40000010000 */
[----:B--2---:R-:W-:Y:S02]  /*34e0*/  FMUL.FTZ R130, R137, R18 ;  /* 0x0000001289827220 */ /* 0x004fe40000410000 */
[C---:B------:R-:W-:Y:S02]  /*34f0*/  FMUL.FTZ R18, R16.reuse, R102 ;  /* 0x0000006610127220 */ /* 0x040fe40000410000 */
[----:B------:R-:W-:Y:S02]  /*3500*/  FMUL.FTZ R19, R125, R142 ;  /* 0x0000008e7d137220 */ /* 0x000fe40000410000 */
[----:B------:R-:W-:-:S02]  /*3510*/  FFMA.FTZ R6, R16, R103, -R6 ;  /* 0x0000006710067223 */ /* 0x000fc40000010806 */
[----:B------:R-:W-:Y:S02]  /*3520*/  FMUL.FTZ R23, R125, R7 ;  /* 0x000000077d177220 */ /* 0x000fe40000410000 */
[----:B------:R-:W-:Y:S02]  /*3530*/  FMUL.FTZ R129, R129, R22 ;  /* 0x0000001681817220 */ /* 0x000fe40000410000 */
[----:B------:R-:W-:Y:S02]  /*3540*/  FFMA.FTZ R18, R17, R103, R18 ;  /* 0x0000006711127223 */ /* 0x000fe40000010012 */
[C---:B------:R-:W-:Y:S02]  /*3550*/  FFMA.FTZ R22, R122.reuse, R7, -R19 ;  /* 0x000000077a167223 */ /* 0x040fe40000010813 */
[----:B------:R-:W-:Y:S02]  /*3560*/  FMUL.FTZ R19, R105, R6 ;  /* 0x0000000669137220 */ /* 0x000fe40000410000 */
[----:B------:R-:W-:-:S02]  /*3570*/  FFMA.FTZ R23, R122, R142, R23 ;  /* 0x0000008e7a177223 */ /* 0x000fc40000010017 */
[----:B------:R-:W-:Y:S02]  /*3580*/  FMUL.FTZ R137, R65, R48 ;  /* 0x0000003041897220 */ /* 0x000fe40000410000 */
[-C--:B------:R-:W-:Y:S02]  /*3590*/  FMUL.FTZ R7, R105, R18.reuse ;  /* 0x0000001269077220 */ /* 0x080fe40000410000 */
[C---:B------:R-:W-:Y:S02]  /*35a0*/  FFMA.FTZ R19, R104.reuse, R18, R19 ;  /* 0x0000001268137223 */ /* 0x040fe40000010013 */
[----:B------:R-:W-:Y:S02]  /*35b0*/  FADD.FTZ R23, RZ, R23 ;  /* 0x00000017ff177221 */ /* 0x000fe40000010000 */
[----:B------:R-:W-:Y:S02]  /*35c0*/  FADD.FTZ R22, R137, R22 ;  /* 0x0000001689167221 */ /* 0x000fe40000010000 */
[----:B------:R-:W-:-:S02]  /*35d0*/  FFMA.FTZ R7, R104, R6, -R7 ;  /* 0x0000000668077223 */ /* 0x000fc40000010807 */
[C---:B------:R-:W-:Y:S02]  /*35e0*/  FMUL.FTZ R6, R110.reuse, R19 ;  /* 0x000000136e067220 */ /* 0x040fe40000410000 */
[C---:B------:R-:W-:Y:S02]  /*35f0*/  FMUL.FTZ R139, R129.reuse, R23 ;  /* 0x00000017818b7220 */ /* 0x040fe40000410000 */
[-C--:B------:R-:W-:Y:S02]  /*3600*/  FMUL.FTZ R140, R129, R22.reuse ;  /* 0x00000016818c7220 */ /* 0x080fe40000410000 */
[-C--:B------:R-:W-:Y:S02]  /*3610*/  FMUL.FTZ R18, R110, R7.reuse ;  /* 0x000000076e127220 */ /* 0x080fe40000410000 */
[----:B------:R-:W-:Y:S02]  /*3620*/  FFMA.FTZ R6, R111, R7, -R6 ;  /* 0x000000076f067223 */ /* 0x000fe40000010806 */
[----:B------:R-:W-:-:S02]  /*3630*/  FFMA.FTZ R22, R128, R22, -R139 ;  /* 0x0000001680167223 */ /* 0x000fc4000001088b */
[----:B------:R-:W-:Y:S02]  /*3640*/  FFMA.FTZ R140, R128, R23, R140 ;  /* 0x00000017808c7223 */ /* 0x000fe4000001008c */
[----:B------:R-:W-:Y:S02]  /*3650*/  FMUL.FTZ R139, R63, R46 ;  /* 0x0000002e3f8b7220 */ /* 0x000fe40000410000 */
[----:B------:R-:W-:Y:S02]  /*3660*/  FFMA.FTZ R18, R111, R19, R18 ;  /* 0x000000136f127223 */ /* 0x000fe40000010012 */
[----:B------:R-:W-:Y:S01]  /*3670*/  FMUL.FTZ R19, R119, R6 ;  /* 0x0000000677137220 */ /* 0x000fe20000410000 */
[----:B------:R-:W-:Y:S01]  /*3680*/  ISETP.NE.AND P1, PT, R91, 0x1f, PT ;  /* 0x0000001f5b00780c */ /* 0x000fe20003f25270 */
[----:B------:R-:W-:Y:S02]  /*3690*/  FADD.FTZ R141, RZ, R140 ;  /* 0x0000008cff8d7221 */ /* 0x000fe40000010000 */
[----:B------:R-:W-:-:S02]  /*36a0*/  FADD.FTZ R23, R139, R22 ;  /* 0x000000168b177221 */ /* 0x000fc40000010000 */
[-C--:B------:R-:W-:Y:S02]  /*36b0*/  FMUL.FTZ R7, R119, R18.reuse ;  /* 0x0000001277077220 */ /* 0x080fe40000410000 */
[----:B------:R-:W-:Y:S02]  /*36c0*/  FFMA.FTZ R19, R117, R18, R19 ;  /* 0x0000001275137223 */ /* 0x000fe40000010013 */
[C---:B------:R-:W-:Y:S02]  /*36d0*/  FMUL.FTZ R18, R132.reuse, R141 ;  /* 0x0000008d84127220 */ /* 0x040fe40000410000 */
[-C--:B------:R-:W-:Y:S02]  /*36e0*/  FMUL.FTZ R22, R132, R23.reuse ;  /* 0x0000001784167220 */ /* 0x080fe40000410000 */
[C---:B------:R-:W-:Y:S02]  /*36f0*/  FFMA.FTZ R23, R130.reuse, R23, -R18 ;  /* 0x0000001782177223 */ /* 0x040fe40000010812 */
[----:B------:R-:W-:-:S02]  /*3700*/  FFMA.FTZ R22, R130, R141, R22 ;  /* 0x0000008d82167223 */ /* 0x000fc40000010016 */
[----:B------:R-:W-:Y:S02]  /*3710*/  FMUL.FTZ R140, R61, R44 ;  /* 0x0000002c3d8c7220 */ /* 0x000fe40000410000 */
[----:B------:R-:W-:Y:S02]  /*3720*/  FADD.FTZ R147, RZ, R22 ;  /* 0x00000016ff937221 */ /* 0x000fe40000010000 */
[----:B------:R-:W-:Y:S02]  /*3730*/  FADD.FTZ R18, R140, R23 ;  /* 0x000000178c127221 */ /* 0x000fe40000010000 */
[----:B------:R0:W1:Y:S01]  /*3740*/  @P1 LDS.64 R22, [R91.X8+0x24d8] ;  /* 0x0024d8005b161984 */ /* 0x0000620000008a00 */
[----:B------:R-:W-:Y:S02]  /*3750*/  FFMA.FTZ R7, R117, R6, -R7 ;  /* 0x0000000675077223 */ /* 0x000fe40000010807 */
[----:B------:R-:W-:Y:S01]  /*3760*/  FMUL.FTZ R6, R125, R19 ;  /* 0x000000137d067220 */ /* 0x000fe20000410000 */
[----:B------:R-:W-:Y:S03]  /*3770*/  BSSY B0, `(.L_x_11375) ;  /* 0x000000d000007945 */ /* 0x000fe60003800000 */
[----:B------:R-:W-:-:S02]  /*3780*/  FFMA.FTZ R141, R122, R7, -R6 ;  /* 0x000000077a8d7223 */ /* 0x000fc40000010806 */
[----:B------:R-:W-:Y:S01]  /*3790*/  FMUL.FTZ R7, R125, R7 ;  /* 0x000000077d077220 */ /* 0x000fe20000410000 */
[----:B------:R-:W-:Y:S05]  /*37a0*/  @P1 BRA `(.L_x_11376) ;  /* 0x0000009000001947 */ /* 0x000fea0003800000 */
[----:B0--34-:R-:W-:Y:S02]  /*37b0*/  ISETP.NE.AND P3, PT, R168, c[0x0][0x174], PT ;  /* 0x00005d00a8007a0c */ /* 0x019fe40003f65270 */
[----:B-1----:R-:W-:-:S11]  /*37c0*/  MOV R22, 0x3f800000 ;  /* 0x3f80000000167802 */ /* 0x002fd60000000f00 */
[----:B------:R-:W-:-:S04]  /*37d0*/  @P3 IADD3 R23, -R81, c[0x0][0x174], RZ ;  /* 0x00005d0051173a10 */ /* 0x000fc80007ffe1ff */
[----:B------:R-:W-:-:S04]  /*37e0*/  @P3 LEA.HI R6, R23, R23, RZ, 0x1 ;  /* 0x0000001717063211 */ /* 0x000fc800078f08ff */
[----:B------:R-:W-:-:S04]  /*37f0*/  @P3 LOP3.LUT R6, R6, 0xfffffe, RZ, 0xc0, !PT ;  /* 0x00fffffe06063812 */ /* 0x000fc800078ec0ff */
[----:B------:R-:W-:Y:S01]  /*3800*/  @P3 IADD3 R6, -R6, R23, RZ ;  /* 0x0000001706063210 */ /* 0x000fe20007ffe1ff */
[----:B------:R-:W-:-:S03]  /*3810*/  HFMA2.MMA R23, -RZ, RZ, 0, 0 ;  /* 0x00000000ff177435 */ /* 0x000fc600000001ff */
[----:B------:R-:W-:-:S07]  /*3820*/  @P3 LEA R6, R6, R27, 0x8 ;  /* 0x0000001b06063211 */ /* 0x000fce00078e40ff */
[----:B------:R0:W1:Y:S02]  /*3830*/  @P3 LDS.64 R22, [R6.X8+0x14d0] ;  /* 0x0014d00006163984 */ /* 0x0000640000008a00 */
.L_x_11376:
[----:B0--34-:R-:W-:Y:S05]  /*3840*/  BSYNC B0 ;  /* 0x0000000000007941 */ /* 0x019fea0003800000 */
.L_x_11375:
[----:B------:R-:W-:Y:S01]  /*3850*/  FFMA.FTZ R7, R122, R19, R7 ;  /* 0x000000137a077223 */ /* 0x000fe20000010007 */
[----:B------:R-:W0:Y:S01]  /*3860*/  SHFL.UP PT, R144, R18, 0x1, RZ ;  /* 0x0420000012907989 */ /* 0x000e2200000e00ff */
[C---:B------:R-:W-:Y:S01]  /*3870*/  FMUL.FTZ R19, R129.reuse, R141 ;  /* 0x0000008d81137220 */ /* 0x040fe20000410000 */
[----:B------:R-:W-:Y:S01]  /*3880*/  ISETP.GE.AND P3, PT, R90, 0x1, PT ;  /* 0x000000015a00780c */ /* 0x000fe20003f66270 */
[-C--:B------:R-:W-:Y:S01]  /*3890*/  FMUL.FTZ R6, R129, R7.reuse ;  /* 0x0000000781067220 */ /* 0x080fe20000410000 */
[----:B------:R-:W2:Y:S01]  /*38a0*/  SHFL.UP PT, R146, R147, 0x1, RZ ;  /* 0x0420000093927989 */ /* 0x000ea200000e00ff */
[C---:B------:R-:W-:Y:S01]  /*38b0*/  FFMA.FTZ R7, R128.reuse, R7, R19 ;  /* 0x0000000780077223 */ /* 0x040fe20000010013 */
[----:B------:R-:W-:Y:S01]  /*38c0*/  MOV R150, c[0x0][0x2bc] ;  /* 0x0000af0000967a02 */ /* 0x000fe20000000f00 */
[----:B------:R-:W-:Y:S01]  /*38d0*/  FFMA.FTZ R141, R128, R141, -R6 ;  /* 0x0000008d808d7223 */ /* 0x000fe20000010806 */
[----:B------:R-:W-:Y:S01]  /*38e0*/  IADD3 R161, R81, -c[0x0][0x174], RZ ;  /* 0x80005d0051a17a10 */ /* 0x000fe20007ffe0ff */
[----:B------:R-:W-:Y:S01]  /*38f0*/  FMUL.FTZ R19, R132, R7 ;  /* 0x0000000784137220 */ /* 0x000fe20000410000 */
[----:B------:R-:W-:Y:S01]  /*3900*/  ISETP.NE.AND P6, PT, R131, 0x1f, PT ;  /* 0x0000001f8300780c */ /* 0x000fe20003fc5270 */
[----:B------:R-:W-:Y:S01]  /*3910*/  FADD.FTZ R167, R57, R57 ;  /* 0x0000003939a77221 */ /* 0x000fe20000010000 */
[C---:B------:R-:W-:Y:S01]  /*3920*/  ISETP.GT.U32.AND P4, PT, R131.reuse, 0x17, PT ;  /* 0x000000178300780c */ /* 0x040fe20003f84070 */
[-C--:B------:R-:W-:Y:S01]  /*3930*/  FFMA.FTZ R19, R130, R141.reuse, -R19 ;  /* 0x0000008d82137223 */ /* 0x080fe20000010813 */
[----:B------:R-:W-:Y:S01]  /*3940*/  ISETP.GT.U32.AND P5, PT, R131, 0xf, PT ;  /* 0x0000000f8300780c */ /* 0x000fe20003fa4070 */
[----:B------:R-:W-:Y:S01]  /*3950*/  FMUL.FTZ R141, R132, R141 ;  /* 0x0000008d848d7220 */ /* 0x000fe20000410000 */
[----:B------:R-:W-:Y:S01]  /*3960*/  ISETP.GE.OR P0, PT, R168, c[0x0][0x174], P0 ;  /* 0x00005d00a8007a0c */ /* 0x000fe20000706670 */
[----:B------:R-:W-:Y:S01]  /*3970*/  IMAD R161, R161, -0x200, RZ ;  /* 0xfffffe00a1a17824 */ /* 0x000fe200078e02ff */
[----:B------:R-:W3:Y:S01]  /*3980*/  SHFL.UP PT, R6, R19, 0x1, RZ ;  /* 0x0420000013067989 */ /* 0x000ee200000e00ff */
[----:B------:R-:W-:Y:S01]  /*3990*/  FFMA.FTZ R141, R130, R7, R141 ;  /* 0x00000007828d7223 */ /* 0x000fe2000001008d */
[----:B------:R-:W-:Y:S01]  /*39a0*/  BSSY B0, `(.L_x_11377) ;  /* 0x0000106000007945 */ /* 0x000fe20003800000 */
[----:B------:R-:W-:-:S03]  /*39b0*/  FADD.FTZ R170, R59, R59 ;  /* 0x0000003b3baa7221 */ /* 0x000fc60000010000 */
[----:B------:R-:W4:Y:S01]  /*39c0*/  SHFL.UP PT, R142, R141, 0x1, RZ ;  /* 0x042000008d8e7989 */ /* 0x000f2200000e00ff */
[C---:B0-----:R-:W-:Y:S02]  /*39d0*/  FMUL.FTZ R143, R141.reuse, R144 ;  /* 0x000000908d8f7220 */ /* 0x041fe40000410000 */
[-C--:B--2---:R-:W-:Y:S02]  /*39e0*/  FMUL.FTZ R7, R141, R146.reuse ;  /* 0x000000928d077220 */ /* 0x084fe40000410000 */
[C---:B------:R-:W-:Y:S02]  /*39f0*/  FFMA.FTZ R146, R19.reuse, R146, R143 ;  /* 0x0000009213927223 */ /* 0x040fe4000001008f */
[----:B------:R-:W-:Y:S02]  /*3a00*/  FFMA.FTZ R7, R19, R144, -R7 ;  /* 0x0000009013077223 */ /* 0x000fe40000010807 */
[----:B------:R-:W-:Y:S02]  /*3a10*/  @P3 FADD.FTZ R147, R147, R146 ;  /* 0x0000009293933221 */ /* 0x000fe40000010000 */
[----:B------:R-:W-:-:S03]  /*3a20*/  @P3 FADD.FTZ R18, R18, R7 ;  /* 0x0000000712123221 */ /* 0x000fc60000010000 */
[----:B------:R-:W0:Y:S01]  /*3a30*/  SHFL.UP PT, R145, R147, 0x2, RZ ;  /* 0x0440000093917989 */ /* 0x000e2200000e00ff */
[----:B---3--:R-:W-:-:S03]  /*3a40*/  FMUL.FTZ R7, R141, R6 ;  /* 0x000000068d077220 */ /* 0x008fc60000410000 */
[----:B------:R-:W2:Y:S01]  /*3a50*/  SHFL.UP PT, R143, R18, 0x2, RZ ;  /* 0x04400000128f7989 */ /* 0x000ea200000e00ff */
[-C--:B----4-:R-:W-:Y:S02]  /*3a60*/  FFMA.FTZ R144, R19, R142.reuse, R7 ;  /* 0x0000008e13907223 */ /* 0x090fe40000010007 */
[----:B------:R-:W-:-:S03]  /*3a70*/  FMUL.FTZ R142, R141, R142 ;  /* 0x0000008e8d8e7220 */ /* 0x000fc60000410000 */
[----:B------:R-:W-:Y:S01]  /*3a80*/  FSEL R144, R141, R144, !P3 ;  /* 0x000000908d907208 */ /* 0x000fe20005800000 */
[----:B------:R-:W-:Y:S01]  /*3a90*/  @P3 FFMA.FTZ R19, R19, R6, -R142 ;  /* 0x0000000613133223 */ /* 0x000fe2000001088e */
[----:B------:R-:W-:-:S03]  /*3aa0*/  ISETP.GE.AND P3, PT, R90, 0x2, PT ;  /* 0x000000025a00780c */ /* 0x000fc60003f66270 */
[----:B------:R-:W-:Y:S04]  /*3ab0*/  SHFL.UP PT, R7, R144, 0x2, RZ ;  /* 0x0440000090077989 */ /* 0x000fe800000e00ff */
[----:B------:R-:W3:Y:S01]  /*3ac0*/  SHFL.UP PT, R6, R19, 0x2, RZ ;  /* 0x0440000013067989 */ /* 0x000ee200000e00ff */
[C---:B0-----:R-:W-:Y:S02]  /*3ad0*/  FMUL.FTZ R142, R144.reuse, R145 ;  /* 0x00000091908e7220 */ /* 0x041fe40000410000 */
[-C--:B--2---:R-:W-:Y:S02]  /*3ae0*/  FMUL.FTZ R146, R144, R143.reuse ;  /* 0x0000008f90927220 */ /* 0x084fe40000410000 */
[C---:B------:R-:W-:Y:S02]  /*3af0*/  FFMA.FTZ R143, R19.reuse, R143, -R142 ;  /* 0x0000008f138f7223 */ /* 0x040fe4000001088e */
[----:B------:R-:W-:Y:S01]  /*3b00*/  FFMA.FTZ R146, R19, R145, R146 ;  /* 0x0000009113927223 */ /* 0x000fe20000010092 */
[----:B------:R-:W-:Y:S01]  /*3b10*/  SHF.R.U32.HI R145, RZ, 0x1, R150 ;  /* 0x00000001ff917819 */ /* 0x000fe20000011696 */
[----:B------:R-:W-:Y:S01]  /*3b20*/  @P3 FADD.FTZ R18, R18, R143 ;  /* 0x0000008f12123221 */ /* 0x000fe20000010000 */
[----:B------:R-:W-:Y:S01]  /*3b30*/  MOV R143, c[0x0][0x2b8] ;  /* 0x0000ae00008f7a02 */ /* 0x000fe20000000f00 */
[----:B------:R-:W-:-:S03]  /*3b40*/  @P3 FADD.FTZ R147, R147, R146 ;  /* 0x0000009293933221 */ /* 0x000fc60000010000 */
[----:B------:R-:W0:Y:S01]  /*3b50*/  SHFL.UP PT, R146, R18, 0x4, RZ ;  /* 0x0480000012927989 */ /* 0x000e2200000e00ff */
[----:B------:R-:W-:-:S03]  /*3b60*/  SHF.R.U64 R143, R143, 0x1, R150 ;  /* 0x000000018f8f7819 */ /* 0x000fc60000001296 */
[----:B------:R-:W2:Y:S01]  /*3b70*/  SHFL.UP PT, R148, R147, 0x4, RZ ;  /* 0x0480000093947989 */ /* 0x000ea200000e00ff */
[----:B---3--:R-:W-:-:S04]  /*3b80*/  FMUL.FTZ R142, R144, R6 ;  /* 0x00000006908e7220 */ /* 0x008fc80000410000 */
[-C--:B------:R-:W-:Y:S02]  /*3b90*/  FFMA.FTZ R141, R19, R7.reuse, R142 ;  /* 0x00000007138d7223 */ /* 0x080fe4000001008e */
[----:B------:R-:W-:-:S03]  /*3ba0*/  FMUL.FTZ R7, R144, R7 ;  /* 0x0000000790077220 */ /* 0x000fc60000410000 */
[----:B------:R-:W-:Y:S01]  /*3bb0*/  FSEL R141, R144, R141, !P3 ;  /* 0x0000008d908d7208 */ /* 0x000fe20005800000 */
[----:B------:R-:W-:Y:S01]  /*3bc0*/  @P3 FFMA.FTZ R19, R19, R6, -R7 ;  /* 0x0000000613133223 */ /* 0x000fe20000010807 */
[----:B------:R-:W-:-:S03]  /*3bd0*/  ISETP.GE.AND P3, PT, R90, 0x4, PT ;  /* 0x000000045a00780c */ /* 0x000fc60003f66270 */
[----:B------:R-:W3:Y:S01]  /*3be0*/  SHFL.UP PT, R144, R141, 0x4, RZ ;  /* 0x048000008d907989 */ /* 0x000ee200000e00ff */
[----:B0-----:R-:W-:-:S03]  /*3bf0*/  FMUL.FTZ R6, R141, R146 ;  /* 0x000000928d067220 */ /* 0x001fc60000410000 */
[----:B------:R-:W0:Y:S01]  /*3c00*/  SHFL.UP PT, R142, R19, 0x4, RZ ;  /* 0x04800000138e7989 */ /* 0x000e2200000e00ff */
[-C--:B--2---:R-:W-:Y:S02]  /*3c10*/  FFMA.FTZ R6, R19, R148.reuse, R6 ;  /* 0x0000009413067223 */ /* 0x084fe40000010006 */
[----:B------:R-:W-:-:S03]  /*3c20*/  FMUL.FTZ R148, R141, R148 ;  /* 0x000000948d947220 */ /* 0x000fc60000410000 */
[----:B------:R-:W-:Y:S02]  /*3c30*/  @P3 FADD.FTZ R147, R147, R6 ;  /* 0x0000000693933221 */ /* 0x000fe40000010000 */
[----:B------:R-:W-:Y:S02]  /*3c40*/  FFMA.FTZ R7, R19, R146, -R148 ;  /* 0x0000009213077223 */ /* 0x000fe40000010894 */
[-C--:B------:R-:W-:Y:S01]  /*3c50*/  IMAD R6, R145, R96.reuse, RZ ;  /* 0x0000006091067224 */ /* 0x080fe200078e02ff */
[----:B------:R-:W2:Y:S01]  /*3c60*/  SHFL.UP PT, R149, R147, 0x8, RZ ;  /* 0x0500000093957989 */ /* 0x000ea200000e00ff */
[----:B------:R-:W-:Y:S02]  /*3c70*/  @P3 FADD.FTZ R18, R18, R7 ;  /* 0x0000000712123221 */ /* 0x000fe40000010000 */
[----:B------:R-:W-:Y:S02]  /*3c80*/  IMAD R145, R95, R143, R6 ;  /* 0x0000008f5f917224 */ /* 0x000fe400078e0206 */
[----:B------:R-:W-:Y:S01]  /*3c90*/  IMAD.WIDE.U32 R6, R143, R96, RZ ;  /* 0x000000608f067225 */ /* 0x000fe200078e00ff */
[----:B------:R-:W4:Y:S03]  /*3ca0*/  SHFL.UP PT, R146, R18, 0x8, RZ ;  /* 0x0500000012927989 */ /* 0x000f2600000e00ff */
[----:B---3--:R-:W-:Y:S01]  /*3cb0*/  FMUL.FTZ R143, R141, R144 ;  /* 0x000000908d8f7220 */ /* 0x008fe20000410000 */
[----:B------:R-:W-:Y:S01]  /*3cc0*/  IADD3 R7, R145, R7, RZ ;  /* 0x0000000791077210 */ /* 0x000fe20007ffe0ff */
[----:B------:R-:W-:-:S02]  /*3cd0*/  IMAD R148, R169, c[0x0][0x2c0], RZ ;  /* 0x0000b000a9947a24 */ /* 0x000fc400078e02ff */
[----:B0-----:R-:W-:Y:S02]  /*3ce0*/  FMUL.FTZ R145, R141, R142 ;  /* 0x0000008e8d917220 */ /* 0x001fe40000410000 */
[----:B------:R-:W-:-:S04]  /*3cf0*/  IMAD.WIDE.U32 R6, R93, c[0x0][0x2c0], R6 ;  /* 0x0000b0005d067a25 */ /* 0x000fc800078e0006 */
[C---:B------:R-:W-:Y:S02]  /*3d00*/  FFMA.FTZ R144, R19.reuse, R144, R145 ;  /* 0x0000009013907223 */ /* 0x040fe40000010091 */
[----:B------:R-:W-:Y:S02]  /*3d10*/  @P3 FFMA.FTZ R19, R19, R142, -R143 ;  /* 0x0000008e13133223 */ /* 0x000fe4000001088f */
[----:B------:R-:W-:Y:S01]  /*3d20*/  IMAD R143, R93, c[0x0][0x2c4], R148 ;  /* 0x0000b1005d8f7a24 */ /* 0x000fe200078e0294 */
[----:B------:R-:W-:Y:S02]  /*3d30*/  FSEL R148, R141, R144, !P3 ;  /* 0x000000908d947208 */ /* 0x000fe40005800000 */
[----:B------:R-:W0:Y:S01]  /*3d40*/  SHFL.UP PT, R150, R19, 0x8, RZ ;  /* 0x0500000013967989 */ /* 0x000e2200000e00ff */
[----:B------:R-:W-:Y:S02]  /*3d50*/  LEA R160, P3, R6, c[0x0][0x320], 0x3 ;  /* 0x0000c80006a07a11 */ /* 0x000fe400078618ff */
[----:B------:R-:W-:Y:S01]  /*3d60*/  IADD3 R141, R143, R7, RZ ;  /* 0x000000078f8d7210 */ /* 0x000fe20007ffe0ff */
[----:B------:R-:W3:Y:S01]  /*3d70*/  SHFL.UP PT, R151, R148, 0x8, RZ ;  /* 0x0500000094977989 */ /* 0x000ee200000e00ff */
[----:B--2---:R-:W-:-:S02]  /*3d80*/  FMUL.FTZ R7, R148, R149 ;  /* 0x0000009594077220 */ /* 0x004fc40000410000 */
[----:B------:R-:W-:Y:S01]  /*3d90*/  LEA.HI.X R162, R6, c[0x0][0x324], R141, 0x3, P3 ;  /* 0x0000c90006a27a11 */ /* 0x000fe200018f1c8d */
[-C--:B-----5:R-:W-:Y:S01]  /*3da0*/  FMUL.FTZ R6, R20, R107.reuse ;  /* 0x0000006b14067220 */ /* 0x0a0fe20000410000 */
[----:B------:R-:W-:Y:S01]  /*3db0*/  ISETP.GE.AND P3, PT, R90, 0x8, PT ;  /* 0x000000085a00780c */ /* 0x000fe20003f66270 */
[-C--:B----4-:R-:W-:Y:S02]  /*3dc0*/  FMUL.FTZ R142, R148, R146.reuse ;  /* 0x00000092948e7220 */ /* 0x090fe40000410000 */
[----:B------:R-:W-:Y:S02]  /*3dd0*/  FFMA.FTZ R153, R19, R146, -R7 ;  /* 0x0000009213997223 */ /* 0x000fe40000010807 */
[C---:B------:R-:W-:Y:S02]  /*3de0*/  FMUL.FTZ R143, R21.reuse, R107 ;  /* 0x0000006b158f7220 */ /* 0x040fe40000410000 */
[----:B------:R-:W-:Y:S02]  /*3df0*/  FFMA.FTZ R146, R21, R106, R6 ;  /* 0x0000006a15927223 */ /* 0x000fe40000010006 */
[----:B------:R-:W-:-:S02]  /*3e00*/  FADD.FTZ R141, R45, R45 ;  /* 0x0000002d2d8d7221 */ /* 0x000fc40000010000 */
[C---:B------:R-:W-:Y:S02]  /*3e10*/  FMUL.FTZ R6, R20.reuse, R109 ;  /* 0x0000006d14067220 */ /* 0x040fe40000410000 */
[----:B------:R-:W-:Y:S02]  /*3e20*/  FFMA.FTZ R152, R19, R149, R142 ;  /* 0x0000009513987223 */ /* 0x000fe4000001008e */
[----:B------:R-:W-:Y:S02]  /*3e30*/  FFMA.FTZ R144, R20, R106, -R143 ;  /* 0x0000006a14907223 */ /* 0x000fe4000001088f */
[----:B------:R-:W-:Y:S02]  /*3e40*/  FADD.FTZ R142, R47, R47 ;  /* 0x0000002f2f8e7221 */ /* 0x000fe40000010000 */
[----:B------:R-:W-:Y:S02]  /*3e50*/  FMUL.FTZ R143, R141, R146 ;  /* 0x000000928d8f7220 */ /* 0x000fe40000410000 */
[----:B------:R-:W-:-:S02]  /*3e60*/  FFMA.FTZ R149, R21, R108, R6 ;  /* 0x0000006c15957223 */ /* 0x000fc40000010006 */
[----:B0-----:R-:W-:Y:S02]  /*3e70*/  FMUL.FTZ R6, R148, R150 ;  /* 0x0000009694067220 */ /* 0x001fe40000410000 */
[----:B------:R-:W-:Y:S02]  /*3e80*/  FMUL.FTZ R7, R21, R109 ;  /* 0x0000006d15077220 */ /* 0x000fe40000410000 */
[----:B------:R-:W-:Y:S02]  /*3e90*/  FMUL.FTZ R145, R141, R144 ;  /* 0x000000908d917220 */ /* 0x000fe40000410000 */
[----:B------:R-:W-:Y:S02]  /*3ea0*/  FMUL.FTZ R146, R130, R143 ;  /* 0x0000008f82927220 */ /* 0x000fe40000410000 */
[----:B------:R-:W-:Y:S02]  /*3eb0*/  FMUL.FTZ R144, R142, R149 ;  /* 0x000000958e907220 */ /* 0x000fe40000410000 */
[----:B---3--:R-:W-:-:S02]  /*3ec0*/  FFMA.FTZ R149, R19, R151, R6 ;  /* 0x0000009713957223 */ /* 0x008fc40000010006 */
[----:B------:R-:W-:Y:S02]  /*3ed0*/  FMUL.FTZ R151, R148, R151 ;  /* 0x0000009794977220 */ /* 0x000fe40000410000 */
[----:B------:R-:W-:Y:S02]  /*3ee0*/  FFMA.FTZ R7, R20, R108, -R7 ;  /* 0x0000006c14077223 */ /* 0x000fe40000010807 */
[C---:B------:R-:W-:Y:S02]  /*3ef0*/  FMUL.FTZ R154, R132.reuse, R143 ;  /* 0x0000008f849a7220 */ /* 0x040fe40000410000 */
[----:B------:R-:W-:Y:S02]  /*3f00*/  FFMA.FTZ R155, -R132, R145, -R146 ;  /* 0x00000091849b7223 */ /* 0x000fe40000010992 */
[----:B------:R-:W-:Y:S02]  /*3f10*/  @P3 FFMA.FTZ R19, R19, R150, -R151 ;  /* 0x0000009613133223 */ /* 0x000fe40000010897 */
[----:B------:R-:W-:-:S02]  /*3f20*/  FMUL.FTZ R146, R142, R7 ;  /* 0x000000078e927220 */ /* 0x000fc40000410000 */
[----:B------:R-:W-:Y:S02]  /*3f30*/  FFMA.FTZ R7, R130, R145, -R154 ;  /* 0x0000009182077223 */ /* 0x000fe4000001089a */
[----:B------:R-:W-:Y:S01]  /*3f40*/  FADD.FTZ R157, -R144, R155 ;  /* 0x0000009b909d7221 */ /* 0x000fe20000010100 */
[----:B------:R-:W0:Y:S01]  /*3f50*/  SHFL.UP PT, R154, R19, 0x10, RZ ;  /* 0x06000000139a7989 */ /* 0x000e2200000e00ff */
[----:B------:R-:W-:Y:S01]  /*3f60*/  @P3 FADD.FTZ R147, R147, R152 ;  /* 0x0000009893933221 */ /* 0x000fe20000010000 */
[----:B------:R-:W-:Y:S01]  /*3f70*/  FSEL R152, R148, R149, !P3 ;  /* 0x0000009594987208 */ /* 0x000fe20005800000 */
[----:B------:R-:W-:Y:S02]  /*3f80*/  FADD.FTZ R7, R146, R7 ;  /* 0x0000000792077221 */ /* 0x000fe40000010000 */
[----:B------:R-:W-:Y:S01]  /*3f90*/  FMUL.FTZ R6, R129, -R157 ;  /* 0x8000009d81067220 */ /* 0x000fe20000410000 */
[----:B------:R-:W-:Y:S01]  /*3fa0*/  SHFL.UP PT, R156, R147, 0x10, RZ ;  /* 0x06000000939c7989 */ /* 0x000fe200000e00ff */
[----:B------:R-:W-:-:S02]  /*3fb0*/  @P3 FADD.FTZ R18, R18, R153 ;  /* 0x0000009912123221 */ /* 0x000fc40000010000 */
[-C--:B------:R-:W-:Y:S01]  /*3fc0*/  FFMA.FTZ R158, R128, R7.reuse, -R6 ;  /* 0x00000007809e7223 */ /* 0x080fe20000010806 */
[----:B------:R-:W2:Y:S01]  /*3fd0*/  SHFL.UP PT, R153, R152, 0x10, RZ ;  /* 0x0600000098997989 */ /* 0x000ea200000e00ff */
[----:B------:R-:W-:Y:S02]  /*3fe0*/  FMUL.FTZ R7, R129, -R7 ;  /* 0x8000000781077220 */ /* 0x000fe40000410000 */
[----:B------:R-:W-:Y:S01]  /*3ff0*/  FMUL.FTZ R6, R20, R113 ;  /* 0x0000007114067220 */ /* 0x000fe20000410000 */
[----:B------:R-:W3:Y:S01]  /*4000*/  SHFL.UP PT, R155, R18, 0x10, RZ ;  /* 0x06000000129b7989 */ /* 0x000ee200000e00ff */
[----:B------:R-:W-:Y:S02]  /*4010*/  FFMA.FTZ R157, R128, R157, R7 ;  /* 0x0000009d809d7223 */ /* 0x000fe40000010007 */
[----:B------:R-:W-:Y:S02]  /*4020*/  FMUL.FTZ R7, R21, R113 ;  /* 0x0000007115077220 */ /* 0x000fe40000410000 */
[----:B------:R-:W-:-:S02]  /*4030*/  FADD.FTZ R150, R49, R49 ;  /* 0x0000003131967221 */ /* 0x000fc40000010000 */
[----:B------:R-:W-:Y:S01]  /*4040*/  FFMA.FTZ R151, R21, R112, R6 ;  /* 0x0000007015977223 */ /* 0x000fe20000010006 */
[C---:B------:R-:W-:Y:S01]  /*4050*/  LEA R6, P3, R91.reuse, R160, 0x2 ;  /* 0x000000a05b067211 */ /* 0x040fe200078610ff */
[----:B------:R-:W-:Y:S02]  /*4060*/  FFMA.FTZ R149, R20, R112, -R7 ;  /* 0x0000007014957223 */ /* 0x000fe40000010807 */
[C---:B------:R-:W-:Y:S01]  /*4070*/  FMUL.FTZ R148, R150.reuse, R151 ;  /* 0x0000009796947220 */ /* 0x040fe20000410000 */
[----:B------:R-:W-:Y:S01]  /*4080*/  LEA.HI.X R7, R91, R162, RZ, 0x2, P3 ;  /* 0x000000a25b077211 */ /* 0x000fe200018f14ff */
[----:B------:R-:W-:Y:S01]  /*4090*/  FMUL.FTZ R149, R150, R149 ;  /* 0x0000009596957220 */ /* 0x000fe20000410000 */
[----:B------:R-:W-:Y:S01]  /*40a0*/  ISETP.GE.AND P3, PT, R90, 0x10, PT ;  /* 0x000000105a00780c */ /* 0x000fe20003f66270 */
[----:B------:R-:W-:Y:S02]  /*40b0*/  FADD.FTZ R159, -R148, R157 ;  /* 0x0000009d949f7221 */ /* 0x000fe40000010100 */
[----:B------:R-:W-:-:S02]  /*40c0*/  FADD.FTZ R151, R149, R158 ;  /* 0x0000009e95977221 */ /* 0x000fc40000010000 */
[----:B------:R-:W-:Y:S02]  /*40d0*/  FMUL.FTZ R157, R125, -R159 ;  /* 0x8000009f7d9d7220 */ /* 0x000fe40000410000 */
[----:B0-----:R-:W-:Y:S02]  /*40e0*/  FMUL.FTZ R158, R152, R154 ;  /* 0x0000009a989e7220 */ /* 0x001fe40000410000 */
[----:B------:R-:W-:Y:S02]  /*40f0*/  FFMA.FTZ R163, R122, R151, -R157 ;  /* 0x000000977aa37223 */ /* 0x000fe4000001089d */
[----:B--2---:R-:W-:Y:S02]  /*4100*/  FFMA.FTZ R157, R19, R153, R158 ;  /* 0x00000099139d7223 */ /* 0x004fe4000001009e */
[----:B------:R-:W-:Y:S02]  /*4110*/  FMUL.FTZ R160, R125, -R151 ;  /* 0x800000977da07220 */ /* 0x000fe40000410000 */
[C---:B------:R-:W-:Y:S01]  /*4120*/  FMUL.FTZ R158, R152.reuse, R156 ;  /* 0x0000009c989e7220 */ /* 0x040fe20000410000 */
[C---:B------:R-:W-:Y:S01]  /*4130*/  FSEL R157, R152.reuse, R157, !P3 ;  /* 0x0000009d989d7208 */ /* 0x040fe20005800000 */
[----:B---3--:R-:W-:-:S02]  /*4140*/  FMUL.FTZ R151, R152, R155 ;  /* 0x0000009b98977220 */ /* 0x008fc40000410000 */
[----:B------:R-:W-:Y:S02]  /*4150*/  FMUL.FTZ R153, R152, R153 ;  /* 0x0000009998997220 */ /* 0x000fe40000410000 */
[C---:B------:R-:W-:Y:S01]  /*4160*/  FFMA.FTZ R155, R19.reuse, R155, -R158 ;  /* 0x0000009b139b7223 */ /* 0x040fe2000001089e */
[----:B------:R-:W-:Y:S01]  /*4170*/  SHFL.UP PT, R157, R157, 0x1, RZ ;  /* 0x042000009d9d7989 */ /* 0x000fe200000e00ff */
[----:B------:R-:W-:Y:S01]  /*4180*/  FFMA.FTZ R156, R19, R156, R151 ;  /* 0x0000009c139c7223 */ /* 0x000fe20000010097 */
[----:B------:R-:W-:Y:S01]  /*4190*/  SHF.L.U64.HI R158, R25, 0x2, R0 ;  /* 0x00000002199e7819 */ /* 0x000fe20000010200 */
[----:B------:R-:W-:Y:S02]  /*41a0*/  FFMA.FTZ R162, R122, R159, R160 ;  /* 0x0000009f7aa27223 */ /* 0x000fe400000100a0 */
[----:B------:R-:W-:Y:S01]  /*41b0*/  @P3 FFMA.FTZ R19, R19, R154, -R153 ;  /* 0x0000009a13133223 */ /* 0x000fe20000010899 */
[----:B------:R0:W2:Y:S01]  /*41c0*/  SHFL.IDX PT, R159, R5, RZ, 0x1f ;  /* 0x00001fff059f7589 */ /* 0x0000a200000e0000 */
[----:B------:R-:W-:-:S02]  /*41d0*/  @P3 FADD.FTZ R18, R18, R155 ;  /* 0x0000009b12123221 */ /* 0x000fc40000010000 */
[CC--:B------:R-:W-:Y:S01]  /*41e0*/  FMUL.FTZ R152, R20.reuse, R115.reuse ;  /* 0x0000007314987220 */ /* 0x0c0fe20000410000 */
[----:B------:R2:W-:Y:S01]  /*41f0*/  SHFL.IDX PT, R160, R4, RZ, 0x1f ;  /* 0x00001fff04a07589 */ /* 0x0005e200000e0000 */
[C---:B------:R-:W-:Y:S02]  /*4200*/  FMUL.FTZ R151, R21.reuse, R115 ;  /* 0x0000007315977220 */ /* 0x040fe40000410000 */
[-C--:B------:R-:W-:Y:S01]  /*4210*/  FFMA.FTZ R154, R21, R114.reuse, R152 ;  /* 0x00000072159a7223 */ /* 0x080fe20000010098 */
[----:B------:R-:W3:Y:S01]  /*4220*/  SHFL.UP PT, R155, R19, 0x1, RZ ;  /* 0x04200000139b7989 */ /* 0x000ee200000e00ff */
[----:B------:R-:W-:Y:S01]  /*4230*/  FADD.FTZ R153, R51, R51 ;  /* 0x0000003333997221 */ /* 0x000fe20000010000 */
[----:B0-----:R-:W-:Y:S01]  /*4240*/  SHF.L.U32 R5, R25, 0x2, RZ ;  /* 0x0000000219057819 */ /* 0x001fe200000006ff */
[----:B------:R-:W-:Y:S02]  /*4250*/  FFMA.FTZ R152, R20, R114, -R151 ;  /* 0x0000007214987223 */ /* 0x000fe40000010897 */
[----:B------:R-:W-:-:S04]  /*4260*/  IMAD.WIDE R6, R161, 0x4, R6 ;  /* 0x00000004a1067825 */ /* 0x000fc800078e0206 */
[C---:B------:R-:W-:Y:S02]  /*4270*/  FMUL.FTZ R152, R153.reuse, R152 ;  /* 0x0000009899987220 */ /* 0x040fe40000410000 */
[----:B------:R-:W-:Y:S02]  /*4280*/  FMUL.FTZ R151, R153, R154 ;  /* 0x0000009a99977220 */ /* 0x000fe40000410000 */
[----:B------:R-:W-:Y:S02]  /*4290*/  FADD.FTZ R154, R152, R163 ;  /* 0x000000a3989a7221 */ /* 0x000fe40000010000 */
[----:B------:R-:W-:Y:S01]  /*42a0*/  @P3 FADD.FTZ R147, R147, R156 ;  /* 0x0000009c93933221 */ /* 0x000fe20000010000 */
[----:B------:R-:W-:Y:S01]  /*42b0*/  ISETP.GT.U32.AND P3, PT, R131, 0x1b, PT ;  /* 0x0000001b8300780c */ /* 0x000fe20003f64070 */
[----:B------:R0:W4:Y:S01]  /*42c0*/  SHFL.UP PT, R156, R18, 0x1, RZ ;  /* 0x04200000129c7989 */ /* 0x00012200000e00ff */
[----:B------:R-:W-:Y:S02]  /*42d0*/  IMAD R158, R158, c[0x0][0x2d0], RZ ;  /* 0x0000b4009e9e7a24 */ /* 0x000fe400078e02ff */
[----:B------:R-:W-:Y:S01]  /*42e0*/  FADD.FTZ R162, -R151, R162 ;  /* 0x000000a297a27221 */ /* 0x000fe20000010100 */
[----:B------:R1:W1:Y:S01]  /*42f0*/  SHFL.UP PT, R161, R147, 0x1, RZ ;  /* 0x0420000093a17989 */ /* 0x00026200000e00ff */
[----:B--2---:R-:W-:-:S02]  /*4300*/  FMUL.FTZ R4, R157, R159 ;  /* 0x0000009f9d047220 */ /* 0x004fc40000410000 */
[C---:B------:R-:W-:Y:S02]  /*4310*/  IMAD R163, R5.reuse, c[0x0][0x2d4], R158 ;  /* 0x0000b50005a37a24 */ /* 0x040fe400078e029e */
[----:B0-----:R-:W-:-:S04]  /*4320*/  IMAD.WIDE.U32 R18, R5, c[0x0][0x2d0], R6 ;  /* 0x0000b40005127a25 */ /* 0x001fc800078e0006 */
[----:B------:R-:W-:Y:S01]  /*4330*/  FMUL.FTZ R7, R119, -R154 ;  /* 0x8000009a77077220 */ /* 0x000fe20000410000 */
[----:B------:R-:W-:Y:S01]  /*4340*/  IADD3 R19, R19, R163, RZ ;  /* 0x000000a313137210 */ /* 0x000fe20007ffe0ff */
[-C--:B------:R-:W-:Y:S02]  /*4350*/  FMUL.FTZ R5, R119, -R162.reuse ;  /* 0x800000a277057220 */ /* 0x080fe40000410000 */
[----:B------:R-:W-:Y:S02]  /*4360*/  FFMA.FTZ R162, R117, R162, R7 ;  /* 0x000000a275a27223 */ /* 0x000fe40000010007 */
[-C--:B---3--:R-:W-:Y:S02]  /*4370*/  FFMA.FTZ R7, R155, R160.reuse, -R4 ;  /* 0x000000a09b077223 */ /* 0x088fe40000010804 */
[----:B------:R-:W-:Y:S02]  /*4380*/  FMUL.FTZ R6, R157, R160 ;  /* 0x000000a09d067220 */ /* 0x000fe40000410000 */
[----:B------:R-:W-:-:S02]  /*4390*/  FMUL.FTZ R4, R20, R118 ;  /* 0x0000007614047220 */ /* 0x000fc40000410000 */
[----:B------:R-:W-:Y:S02]  /*43a0*/  FFMA.FTZ R157, R117, R154, -R5 ;  /* 0x0000009a759d7223 */ /* 0x000fe40000010805 */
[----:B------:R-:W-:Y:S02]  /*43b0*/  FMUL.FTZ R5, R21, R118 ;  /* 0x0000007615057220 */ /* 0x000fe40000410000 */
[----:B------:R-:W-:Y:S02]  /*43c0*/  FADD.FTZ R158, R53, R53 ;  /* 0x00000035359e7221 */ /* 0x000fe40000010000 */
[-C--:B-1----:R-:W-:Y:S02]  /*43d0*/  FFMA.FTZ R147, R21, R116.reuse, R4 ;  /* 0x0000007415937223 */ /* 0x082fe40000010004 */
[----:B------:R-:W-:Y:S02]  /*43e0*/  FFMA.FTZ R5, R20, R116, -R5 ;  /* 0x0000007414057223 */ /* 0x000fe40000010805 */
[----:B------:R-:W-:-:S02]  /*43f0*/  FMUL.FTZ R147, R158, R147 ;  /* 0x000000939e937220 */ /* 0x000fc40000410000 */
[----:B------:R-:W-:Y:S02]  /*4400*/  FMUL.FTZ R154, R158, R5 ;  /* 0x000000059e9a7220 */ /* 0x000fe40000410000 */
[----:B------:R-:W-:Y:S02]  /*4410*/  FADD.FTZ R162, -R147, R162 ;  /* 0x000000a293a27221 */ /* 0x000fe40000010100 */
[----:B------:R-:W-:Y:S02]  /*4420*/  FADD.FTZ R157, R154, R157 ;  /* 0x0000009d9a9d7221 */ /* 0x000fe40000010000 */
[C---:B------:R-:W-:Y:S02]  /*4430*/  FMUL.FTZ R4, R110.reuse, -R162 ;  /* 0x800000a26e047220 */ /* 0x040fe40000410000 */
[----:B------:R-:W-:Y:S02]  /*4440*/  FFMA.FTZ R6, R155, R159, R6 ;  /* 0x0000009f9b067223 */ /* 0x000fe40000010006 */
[----:B------:R-:W-:-:S02]  /*4450*/  FMUL.FTZ R5, R110, -R157 ;  /* 0x8000009d6e057220 */ /* 0x000fc40000410000 */
[----:B----4-:R-:W-:Y:S02]  /*4460*/  @P2 FADD.FTZ R160, R156, R7 ;  /* 0x000000079ca02221 */ /* 0x010fe40000010000 */
[----:B------:R-:W-:Y:S02]  /*4470*/  FFMA.FTZ R156, R111, R157, -R4 ;  /* 0x0000009d6f9c7223 */ /* 0x000fe40000010804 */
[----:B------:R-:W-:Y:S02]  /*4480*/  FMUL.FTZ R4, R20, R121 ;  /* 0x0000007914047220 */ /* 0x000fe40000410000 */
[----:B------:R-:W-:Y:S01]  /*4490*/  @P2 FADD.FTZ R159, R161, R6 ;  /* 0x00000006a19f2221 */ /* 0x000fe20000010000 */
[----:B------:R-:W-:Y:S01]  /*44a0*/  ISETP.GT.U32.AND P2, PT, R131, 0x1d, PT ;  /* 0x0000001d8300780c */ /* 0x000fe20003f44070 */
[----:B------:R-:W-:Y:S02]  /*44b0*/  FFMA.FTZ R162, R111, R162, R5 ;  /* 0x000000a26fa27223 */ /* 0x000fe40000010005 */
[----:B------:R-:W-:-:S02]  /*44c0*/  FMUL.FTZ R7, R132, R23 ;  /* 0x0000001784077220 */ /* 0x000fc40000410000 */
[----:B------:R-:W-:Y:S02]  /*44d0*/  FMUL.FTZ R5, R21, R121 ;  /* 0x0000007915057220 */ /* 0x000fe40000410000 */
[----:B------:R-:W-:Y:S02]  /*44e0*/  FMUL.FTZ R131, R132, -R22 ;  /* 0x8000001684837220 */ /* 0x000fe40000410000 */
[----:B------:R-:W-:Y:S02]  /*44f0*/  FADD.FTZ R163, R55, R55 ;  /* 0x0000003737a37221 */ /* 0x000fe40000010000 */
[----:B------:R-:W-:Y:S02]  /*4500*/  FFMA.FTZ R6, R21, R120, R4 ;  /* 0x0000007815067223 */ /* 0x000fe40000010004 */
[----:B------:R-:W-:Y:S02]  /*4510*/  FFMA.FTZ R7, R130, R22, -R7 ;  /* 0x0000001682077223 */ /* 0x000fe40000010807 */
[----:B------:R-:W-:-:S02]  /*4520*/  FFMA.FTZ R4, R20, R120, -R5 ;  /* 0x0000007814047223 */ /* 0x000fc40000010805 */
[----:B------:R-:W-:Y:S02]  /*4530*/  FFMA.FTZ R5, R130, -R23, R131 ;  /* 0x8000001782057223 */ /* 0x000fe40000010083 */
[----:B------:R-:W-:Y:S02]  /*4540*/  FMUL.FTZ R131, R163, R6 ;  /* 0x00000006a3837220 */ /* 0x000fe40000410000 */
[----:B------:R-:W-:Y:S02]  /*4550*/  FMUL.FTZ R6, R129, -R7 ;  /* 0x8000000781067220 */ /* 0x000fe40000410000 */
[----:B------:R-:W-:Y:S02]  /*4560*/  FMUL.FTZ R155, R163, R4 ;  /* 0x00000004a39b7220 */ /* 0x000fe40000410000 */
[-C--:B------:R-:W-:Y:S02]  /*4570*/  FMUL.FTZ R4, R129, -R5.reuse ;  /* 0x8000000581047220 */ /* 0x080fe40000410000 */
[----:B------:R-:W-:-:S02]  /*4580*/  FFMA.FTZ R6, R128, R5, R6 ;  /* 0x0000000580067223 */ /* 0x000fc40000010006 */
[----:B------:R-:W-:Y:S02]  /*4590*/  FADD.FTZ R162, -R131, R162 ;  /* 0x000000a283a27221 */ /* 0x000fe40000010100 */
[----:B------:R-:W-:Y:S02]  /*45a0*/  FFMA.FTZ R4, R128, R7, -R4 ;  /* 0x0000000780047223 */ /* 0x000fe40000010804 */
[----:B------:R-:W-:Y:S02]  /*45b0*/  FMUL.FTZ R5, R125, -R6 ;  /* 0x800000067d057220 */ /* 0x000fe40000410000 */
[----:B------:R-:W-:Y:S02]  /*45c0*/  FADD.FTZ R156, R155, R156 ;  /* 0x0000009c9b9c7221 */ /* 0x000fe40000010000 */
[----:B------:R-:W-:Y:S02]  /*45d0*/  FMUL.FTZ R157, R105, -R162 ;  /* 0x800000a2699d7220 */ /* 0x000fe40000410000 */
[----:B------:R-:W-:-:S02]  /*45e0*/  FMUL.FTZ R7, R125, -R4 ;  /* 0x800000047d077220 */ /* 0x000fc40000410000 */
[----:B------:R-:W-:Y:S01]  /*45f0*/  FFMA.FTZ R164, R122, R4, -R5 ;  /* 0x000000047aa47223 */ /* 0x000fe20000010805 */
[----:B------:R-:W-:Y:S01]  /*4600*/  HFMA2.MMA R5, -RZ, RZ, 0, 0 ;  /* 0x00000000ff057435 */ /* 0x000fe200000001ff */
[-C--:B------:R-:W-:Y:S01]  /*4610*/  FMUL.FTZ R161, R105, -R156.reuse ;  /* 0x8000009c69a17220 */ /* 0x080fe20000410000 */
[----:B------:R-:W-:Y:S01]  /*4620*/  MOV R4, 0x3f800000 ;  /* 0x3f80000000047802 */ /* 0x000fe20000000f00 */
[----:B------:R-:W-:Y:S02]  /*4630*/  FFMA.FTZ R173, R104, R156, -R157 ;  /* 0x0000009c68ad7223 */ /* 0x000fe4000001089d */
[----:B------:R-:W-:Y:S02]  /*4640*/  FFMA.FTZ R156, R122, R6, R7 ;  /* 0x000000067a9c7223 */ /* 0x000fe40000010007 */
[----:B------:R-:W-:Y:S02]  /*4650*/  FMUL.FTZ R7, R119, -R164 ;  /* 0x800000a477077220 */ /* 0x000fe40000410000 */
[----:B------:R-:W-:-:S02]  /*4660*/  FFMA.FTZ R166, R104, R162, R161 ;  /* 0x000000a268a67223 */ /* 0x000fc400000100a1 */
[----:B------:R-:W-:Y:S02]  /*4670*/  FMUL.FTZ R162, R20, R124 ;  /* 0x0000007c14a27220 */ /* 0x000fe40000410000 */
[-C--:B------:R-:W-:Y:S02]  /*4680*/  FFMA.FTZ R161, R117, R156.reuse, R7 ;  /* 0x0000009c75a17223 */ /* 0x080fe40000010007 */
[----:B------:R-:W-:Y:S01]  /*4690*/  FMUL.FTZ R157, R119, -R156 ;  /* 0x8000009c779d7220 */ /* 0x000fe20000410000 */
[----:B------:R-:W-:Y:S01]  /*46a0*/  CS2R R6, SRZ ;  /* 0x0000000000067805 */ /* 0x000fe2000001ff00 */
[C---:B------:R-:W-:Y:S02]  /*46b0*/  FMUL.FTZ R156, R21.reuse, R124 ;  /* 0x0000007c159c7220 */ /* 0x040fe40000410000 */
[----:B------:R-:W-:Y:S02]  /*46c0*/  FFMA.FTZ R162, R21, R123, R162 ;  /* 0x0000007b15a27223 */ /* 0x000fe400000100a2 */
[----:B------:R-:W-:Y:S01]  /*46d0*/  FFMA.FTZ R164, R117, R164, -R157 ;  /* 0x000000a475a47223 */ /* 0x000fe2000001089d */
[----:B------:R0:W1:Y:S01]  /*46e0*/  @!P0 LDS.128 R4, [R27.X16+0x25d0] ;  /* 0x0025d0001b048984 */ /* 0x000062000000cc00 */
[----:B------:R-:W-:-:S02]  /*46f0*/  FMUL.FTZ R165, R110, -R161 ;  /* 0x800000a16ea57220 */ /* 0x000fc40000410000 */
[----:B------:R-:W-:Y:S02]  /*4700*/  FFMA.FTZ R156, R20, R123, -R156 ;  /* 0x0000007b149c7223 */ /* 0x000fe4000001089c */
[----:B------:R-:W-:Y:S02]  /*4710*/  FMUL.FTZ R157, R167, R162 ;  /* 0x000000a2a79d7220 */ /* 0x000fe40000410000 */
[-C--:B------:R-:W-:Y:S02]  /*4720*/  FMUL.FTZ R162, R110, -R164.reuse ;  /* 0x800000a46ea27220 */ /* 0x080fe40000410000 */
[----:B------:R-:W-:Y:S02]  /*4730*/  FFMA.FTZ R165, R111, R164, -R165 ;  /* 0x000000a46fa57223 */ /* 0x000fe400000108a5 */
[----:B------:R-:W-:Y:S02]  /*4740*/  FMUL.FTZ R156, R167, R156 ;  /* 0x0000009ca79c7220 */ /* 0x000fe40000410000 */
[----:B------:R-:W-:-:S02]  /*4750*/  FADD.FTZ R166, -R157, R166 ;  /* 0x000000a69da67221 */ /* 0x000fc40000010100 */
[----:B------:R-:W-:Y:S02]  /*4760*/  FFMA.FTZ R162, R111, R161, R162 ;  /* 0x000000a16fa27223 */ /* 0x000fe400000100a2 */
[C---:B------:R-:W-:Y:S02]  /*4770*/  FMUL.FTZ R171, R105.reuse, -R165 ;  /* 0x800000a569ab7220 */ /* 0x040fe40000410000 */
[----:B------:R-:W-:Y:S02]  /*4780*/  FADD.FTZ R173, R156, R173 ;  /* 0x000000ad9cad7221 */ /* 0x000fe40000010000 */
[----:B------:R-:W-:Y:S02]  /*4790*/  FMUL.FTZ R164, R102, -R166 ;  /* 0x800000a666a47220 */ /* 0x000fe40000410000 */
[-C--:B------:R-:W-:Y:S02]  /*47a0*/  FMUL.FTZ R161, R105, -R162.reuse ;  /* 0x800000a269a17220 */ /* 0x080fe40000410000 */
[----:B------:R-:W-:-:S02]  /*47b0*/  FFMA.FTZ R171, R104, R162, R171 ;  /* 0x000000a268ab7223 */ /* 0x000fc400000100ab */
[-C--:B------:R-:W-:Y:S02]  /*47c0*/  FMUL.FTZ R162, R102, -R173.reuse ;  /* 0x800000ad66a27220 */ /* 0x080fe40000410000 */
[C---:B------:R-:W-:Y:S02]  /*47d0*/  FFMA.FTZ R173, R103.reuse, R173, -R164 ;  /* 0x000000ad67ad7223 */ /* 0x040fe400000108a4 */
[----:B------:R-:W-:Y:S02]  /*47e0*/  FFMA.FTZ R165, R104, R165, -R161 ;  /* 0x000000a568a57223 */ /* 0x000fe400000108a1 */
[----:B------:R-:W-:Y:S02]  /*47f0*/  FMUL.FTZ R164, R102, -R171 ;  /* 0x800000ab66a47220 */ /* 0x000fe40000410000 */
[----:B------:R-:W-:Y:S02]  /*4800*/  FFMA.FTZ R174, R103, R166, R162 ;  /* 0x000000a667ae7223 */ /* 0x000fe400000100a2 */
[----:B------:R-:W-:-:S02]  /*4810*/  FMUL.FTZ R161, R21, R127 ;  /* 0x0000007f15a17220 */ /* 0x000fc40000410000 */
[----:B------:R-:W-:Y:S02]  /*4820*/  FMUL.FTZ R162, R20, R127 ;  /* 0x0000007f14a27220 */ /* 0x000fe40000410000 */
[-C--:B------:R-:W-:Y:S02]  /*4830*/  FMUL.FTZ R166, R102, -R165.reuse ;  /* 0x800000a566a67220 */ /* 0x080fe40000410000 */
[----:B------:R-:W-:Y:S02]  /*4840*/  FFMA.FTZ R164, R103, R165, -R164 ;  /* 0x000000a567a47223 */ /* 0x000fe400000108a4 */
[-C--:B------:R-:W-:Y:S02]  /*4850*/  FFMA.FTZ R161, R20, R126.reuse, -R161 ;  /* 0x0000007e14a17223 */ /* 0x080fe400000108a1 */
[----:B------:R-:W-:Y:S01]  /*4860*/  FFMA.FTZ R165, R21, R126, R162 ;  /* 0x0000007e15a57223 */ /* 0x000fe200000100a2 */
[----:B------:R0:W2:Y:S01]  /*4870*/  SHFL.DOWN PT, R175, R164, 0x1, 0x1f ;  /* 0x08201f00a4af7f89 */ /* 0x0000a200000e0000 */
[----:B------:R-:W-:-:S02]  /*4880*/  FFMA.FTZ R166, R103, R171, R166 ;  /* 0x000000ab67a67223 */ /* 0x000fc400000100a6 */
[C---:B------:R-:W-:Y:S02]  /*4890*/  FMUL.FTZ R171, R17.reuse, R159 ;  /* 0x0000009f11ab7220 */ /* 0x040fe40000410000 */
[C---:B------:R-:W-:Y:S01]  /*48a0*/  FMUL.FTZ R162, R170.reuse, R161 ;  /* 0x000000a1aaa27220 */ /* 0x040fe20000410000 */
[----:B------:R0:W3:Y:S01]  /*48b0*/  SHFL.DOWN PT, R177, R166, 0x1, 0x1f ;  /* 0x08201f00a6b17f89 */ /* 0x0000e200000e0000 */
[----:B------:R-:W-:Y:S02]  /*48c0*/  FMUL.FTZ R161, R170, R165 ;  /* 0x000000a5aaa17220 */ /* 0x000fe40000410000 */
[-C--:B------:R-:W-:Y:S02]  /*48d0*/  FMUL.FTZ R17, R17, R160.reuse ;  /* 0x000000a011117220 */ /* 0x080fe40000410000 */
[----:B------:R-:W-:Y:S02]  /*48e0*/  FFMA.FTZ R172, R16, R160, -R171 ;  /* 0x000000a010ac7223 */ /* 0x000fe400000108ab */
[----:B------:R-:W-:-:S02]  /*48f0*/  FADD.FTZ R160, R162, R173 ;  /* 0x000000ada2a07221 */ /* 0x000fc40000010000 */
[----:B------:R-:W-:Y:S02]  /*4900*/  FADD.FTZ R165, -R161, R174 ;  /* 0x000000aea1a57221 */ /* 0x000fe40000010100 */
[----:B------:R-:W-:Y:S01]  /*4910*/  FFMA.FTZ R16, R16, R159, R17 ;  /* 0x0000009f10107223 */ /* 0x000fe20000010011 */
[----:B------:R0:W4:Y:S04]  /*4920*/  SHFL.DOWN PT, R171, R160, 0x1, 0x1f ;  /* 0x08201f00a0ab7f89 */ /* 0x00012800000e0000 */
[----:B------:R0:W0:Y:S01]  /*4930*/  SHFL.DOWN PT, R179, R165, 0x1, 0x1f ;  /* 0x08201f00a5b37f89 */ /* 0x00002200000e0000 */
[----:B------:R-:W-:Y:S05]  /*4940*/  @!P6 BRA `(.L_x_11378) ;  /* 0x000000b00000e947 */ /* 0x000fea0003800000 */
[C---:B01----:R-:W-:Y:S02]  /*4950*/  FMUL.FTZ R159, R166.reuse, R179 ;  /* 0x000000b3a69f7220 */ /* 0x043fe40000410000 */
[----:B---3--:R-:W-:-:S02]  /*4960*/  FMUL.FTZ R17, R166, R177 ;  /* 0x000000b1a6117220 */ /* 0x008fc40000410000 */
[-C--:B----4-:R-:W-:Y:S02]  /*4970*/  FMUL.FTZ R173, R166, R171.reuse ;  /* 0x000000aba6ad7220 */ /* 0x090fe40000410000 */
[----:B------:R-:W-:Y:S02]  /*4980*/  FFMA.FTZ R171, R164, R171, -R159 ;  /* 0x000000aba4ab7223 */ /* 0x000fe4000001089f */
[-C--:B--2---:R-:W-:Y:S02]  /*4990*/  FMUL.FTZ R159, R166, R175.reuse ;  /* 0x000000afa69f7220 */ /* 0x084fe40000410000 */
[C---:B------:R-:W-:Y:S02]  /*49a0*/  FFMA.FTZ R17, R164.reuse, R175, -R17 ;  /* 0x000000afa4117223 */ /* 0x040fe40000010811 */
[C---:B------:R-:W-:Y:S02]  /*49b0*/  FFMA.FTZ R174, R164.reuse, R179, R173 ;  /* 0x000000b3a4ae7223 */ /* 0x040fe400000100ad */
[----:B------:R-:W-:Y:S01]  /*49c0*/  FFMA.FTZ R166, R164, R177, R159 ;  /* 0x000000b1a4a67223 */ /* 0x000fe2000001009f */
[----:B------:R-:W-:Y:S01]  /*49d0*/  MOV R164, R17 ;  /* 0x0000001100a47202 */ /* 0x000fe20000000f00 */
[----:B------:R-:W-:-:S02]  /*49e0*/  FADD.FTZ R160, R160, R171 ;  /* 0x000000aba0a07221 */ /* 0x000fc40000010000 */
[----:B------:R-:W-:Y:S02]  /*49f0*/  FADD.FTZ R165, R165, R174 ;  /* 0x000000aea5a57221 */ /* 0x000fe40000010000 */
.L_x_11378:
[----:B-1----:R-:W-:Y:S05]  /*4a00*/  BSYNC B0 ;  /* 0x0000000000007941 */ /* 0x002fea0003800000 */
.L_x_11377:
[----:B------:R-:W-:Y:S01]  /*4a10*/  FADD.FTZ R133, R133, R172 ;  /* 0x000000ac85857221 */ /* 0x000fe20000010000 */
[----:B---3--:R1:W3:Y:S01]  /*4a20*/  SHFL.DOWN PT, R177, R164, 0x2, 0x1f ;  /* 0x08401f00a4b17f89 */ /* 0x0082e200000e0000 */
[----:B------:R-:W-:Y:S01]  /*4a30*/  FADD.FTZ R16, RZ, R16 ;  /* 0x00000010ff107221 */ /* 0x000fe20000010000 */
[----:B------:R-:W-:Y:S01]  /*4a40*/  BSSY B0, `(.L_x_11379) ;  /* 0x0000013000007945 */ /* 0x000fe20003800000 */
[C---:B--2---:R-:W-:Y:S01]  /*4a50*/  FMUL.FTZ R175, R127.reuse, R133 ;  /* 0x000000857faf7220 */ /* 0x044fe20000410000 */
[----:B0-----:R1:W0:Y:S01]  /*4a60*/  SHFL.DOWN PT, R179, R166, 0x2, 0x1f ;  /* 0x08401f00a6b37f89 */ /* 0x00122200000e0000 */
[-C--:B------:R-:W-:Y:S02]  /*4a70*/  FMUL.FTZ R173, R127, R16.reuse ;  /* 0x000000107fad7220 */ /* 0x080fe40000410000 */
[----:B------:R-:W-:Y:S01]  /*4a80*/  FMUL.FTZ R172, R102, R16 ;  /* 0x0000001066ac7220 */ /* 0x000fe20000410000 */
[----:B------:R1:W2:Y:S04]  /*4a90*/  SHFL.DOWN PT, R159, R160, 0x2, 0x1f ;  /* 0x08401f00a09f7f89 */ /* 0x0002a800000e0000 */
[----:B------:R1:W4:Y:S01]  /*4aa0*/  SHFL.DOWN PT, R181, R165, 0x2, 0x1f ;  /* 0x08401f00a5b57f89 */ /* 0x00032200000e0000 */
[----:B------:R-:W-:Y:S05]  /*4ab0*/  @P2 BRA `(.L_x_11380) ;  /* 0x000000b000002947 */ /* 0x000fea0003800000 */
[C---:B----4-:R-:W-:Y:S02]  /*4ac0*/  FMUL.FTZ R127, R166.reuse, R181 ;  /* 0x000000b5a67f7220 */ /* 0x050fe40000410000 */
[----:B0-----:R-:W-:-:S02]  /*4ad0*/  FMUL.FTZ R17, R166, R179 ;  /* 0x000000b3a6117220 */ /* 0x001fc40000410000 */
[-C--:B--2---:R-:W-:Y:S02]  /*4ae0*/  FMUL.FTZ R171, R166, R159.reuse ;  /* 0x0000009fa6ab7220 */ /* 0x084fe40000410000 */
[----:B------:R-:W-:Y:S02]  /*4af0*/  FFMA.FTZ R159, R164, R159, -R127 ;  /* 0x0000009fa49f7223 */ /* 0x000fe4000001087f */
[-C--:B---3--:R-:W-:Y:S02]  /*4b00*/  FMUL.FTZ R127, R166, R177.reuse ;  /* 0x000000b1a67f7220 */ /* 0x088fe40000410000 */
[C---:B------:R-:W-:Y:S02]  /*4b10*/  FFMA.FTZ R17, R164.reuse, R177, -R17 ;  /* 0x000000b1a4117223 */ /* 0x040fe40000010811 */
[C---:B------:R-:W-:Y:S02]  /*4b20*/  FFMA.FTZ R174, R164.reuse, R181, R171 ;  /* 0x000000b5a4ae7223 */ /* 0x040fe400000100ab */
[----:B-1----:R-:W-:Y:S01]  /*4b30*/  FFMA.FTZ R166, R164, R179, R127 ;  /* 0x000000b3a4a67223 */ /* 0x002fe2000001007f */
[----:B------:R-:W-:Y:S01]  /*4b40*/  MOV R164, R17 ;  /* 0x0000001100a47202 */ /* 0x000fe20000000f00 */
[----:B------:R-:W-:-:S02]  /*4b50*/  FADD.FTZ R160, R160, R159 ;  /* 0x0000009fa0a07221 */ /* 0x000fc40000010000 */
[----:B------:R-:W-:Y:S02]  /*4b60*/  FADD.FTZ R165, R165, R174 ;  /* 0x000000aea5a57221 */ /* 0x000fe40000010000 */
.L_x_11380:
[----:B------:R-:W-:Y:S05]  /*4b70*/  BSYNC B0 ;  /* 0x0000000000007941 */ /* 0x000fea0003800000 */
.L_x_11379:
[CC--:B------:R-:W-:Y:S01]  /*4b80*/  FFMA.FTZ R173, R126.reuse, R133.reuse, -R173 ;  /* 0x000000857ead7223 */ /* 0x0c0fe200000108ad */
[----:B0-----:R0:W1:Y:S01]  /*4b90*/  SHFL.DOWN PT, R179, R164, 0x4, 0x1f ;  /* 0x08801f00a4b37f89 */ /* 0x00106200000e0000 */
[-C--:B------:R-:W-:Y:S01]  /*4ba0*/  FFMA.FTZ R175, R126, R16.reuse, R175 ;  /* 0x000000107eaf7223 */ /* 0x080fe200000100af */
[----:B------:R-:W-:Y:S01]  /*4bb0*/  BSSY B0, `(.L_x_11381) ;  /* 0x000001e000007945 */ /* 0x000fe20003800000 */
[-C--:B------:R-:W-:Y:S01]  /*4bc0*/  FFMA.FTZ R17, R103, R133.reuse, -R172 ;  /* 0x0000008567117223 */ /* 0x080fe200000108ac */
[----:B----4-:R0:W4:Y:S01]  /*4bd0*/  SHFL.DOWN PT, R181, R166, 0x4, 0x1f ;  /* 0x08801f00a6b57f89 */ /* 0x01012200000e0000 */
[----:B------:R-:W-:Y:S02]  /*4be0*/  FMUL.FTZ R126, R102, R133 ;  /* 0x00000085667e7220 */ /* 0x000fe40000410000 */
[-C--:B------:R-:W-:Y:S01]  /*4bf0*/  FMUL.FTZ R127, R21, R16.reuse ;  /* 0x00000010157f7220 */ /* 0x080fe20000410000 */
[----:B------:R0:W3:Y:S01]  /*4c00*/  SHFL.DOWN PT, R183, R165, 0x4, 0x1f ;  /* 0x08801f00a5b77f89 */ /* 0x0000e200000e0000 */
[----:B------:R-:W-:-:S02]  /*4c10*/  FMUL.FTZ R172, R20, R16 ;  /* 0x0000001014ac7220 */ /* 0x000fc40000410000 */
[----:B------:R-:W-:Y:S02]  /*4c20*/  FADD.FTZ R134, R134, R17 ;  /* 0x0000001186867221 */ /* 0x000fe40000010000 */
[----:B------:R-:W-:Y:S02]  /*4c30*/  FFMA.FTZ R17, R103, R16, R126 ;  /* 0x0000001067117223 */ /* 0x000fe4000001007e */
[-C--:B------:R-:W-:Y:S02]  /*4c40*/  FFMA.FTZ R127, R20, R133.reuse, -R127 ;  /* 0x00000085147f7223 */ /* 0x080fe4000001087f */
[----:B--2---:R-:W-:Y:S02]  /*4c50*/  FFMA.FTZ R159, R21, R133, R172 ;  /* 0x00000085159f7223 */ /* 0x004fe400000100ac */
[C---:B------:R-:W-:Y:S02]  /*4c60*/  FFMA.FTZ R174, -R170.reuse, R175, RZ ;  /* 0x000000afaaae7223 */ /* 0x040fe400000101ff */
[----:B------:R-:W-:Y:S01]  /*4c70*/  FADD.FTZ R17, RZ, R17 ;  /* 0x00000011ff117221 */ /* 0x000fe20000010000 */
[----:B------:R0:W2:Y:S01]  /*4c80*/  SHFL.DOWN PT, R175, R160, 0x4, 0x1f ;  /* 0x08801f00a0af7f89 */ /* 0x0000a200000e0000 */
[----:B------:R-:W-:-:S02]  /*4c90*/  FMUL.FTZ R126, R170, R127 ;  /* 0x0000007faa7e7220 */ /* 0x000fc40000410000 */
[C---:B------:R-:W-:Y:S02]  /*4ca0*/  FFMA.FTZ R127, -R170.reuse, R159, -RZ ;  /* 0x0000009faa7f7223 */ /* 0x040fe400000109ff */
[----:B------:R-:W-:Y:S02]  /*4cb0*/  FFMA.FTZ R172, R170, R173, RZ ;  /* 0x000000adaaac7223 */ /* 0x000fe400000100ff */
[----:B------:R-:W-:Y:S01]  /*4cc0*/  FMUL.FTZ R159, R105, R17 ;  /* 0x00000011699f7220 */ /* 0x000fe20000410000 */
[----:B------:R-:W-:Y:S05]  /*4cd0*/  @P3 BRA `(.L_x_11382) ;  /* 0x000000b000003947 */ /* 0x000fea0003800000 */
[C---:B01-34-:R-:W-:Y:S02]  /*4ce0*/  FMUL.FTZ R173, R166.reuse, R183 ;  /* 0x000000b7a6ad7220 */ /* 0x05bfe40000410000 */
[C---:B------:R-:W-:Y:S02]  /*4cf0*/  FMUL.FTZ R171, R166.reuse, R181 ;  /* 0x000000b5a6ab7220 */ /* 0x040fe40000410000 */
[-C--:B--2---:R-:W-:Y:S02]  /*4d00*/  FMUL.FTZ R177, R166, R175.reuse ;  /* 0x000000afa6b17220 */ /* 0x084fe40000410000 */
[----:B------:R-:W-:-:S02]  /*4d10*/  FFMA.FTZ R175, R164, R175, -R173 ;  /* 0x000000afa4af7223 */ /* 0x000fc400000108ad */
[-C--:B------:R-:W-:Y:S02]  /*4d20*/  FMUL.FTZ R173, R166, R179.reuse ;  /* 0x000000b3a6ad7220 */ /* 0x080fe40000410000 */
[C---:B------:R-:W-:Y:S02]  /*4d30*/  FFMA.FTZ R171, R164.reuse, R179, -R171 ;  /* 0x000000b3a4ab7223 */ /* 0x040fe400000108ab */
[C---:B------:R-:W-:Y:S02]  /*4d40*/  FFMA.FTZ R170, R164.reuse, R183, R177 ;  /* 0x000000b7a4aa7223 */ /* 0x040fe400000100b1 */
[----:B------:R-:W-:Y:S01]  /*4d50*/  FFMA.FTZ R166, R164, R181, R173 ;  /* 0x000000b5a4a67223 */ /* 0x000fe200000100ad */
[----:B------:R-:W-:Y:S01]  /*4d60*/  MOV R164, R171 ;  /* 0x000000ab00a47202 */ /* 0x000fe20000000f00 */
[----:B------:R-:W-:Y:S02]  /*4d70*/  FADD.FTZ R160, R160, R175 ;  /* 0x000000afa0a07221 */ /* 0x000fe40000010000 */
[----:B------:R-:W-:-:S02]  /*4d80*/  FADD.FTZ R165, R165, R170 ;  /* 0x000000aaa5a57221 */ /* 0x000fc40000010000 */
.L_x_11382:
[----:B01--4-:R-:W-:Y:S05]  /*4d90*/  BSYNC B0 ;  /* 0x0000000000007941 */ /* 0x013fea0003800000 */
.L_x_11381:
[C---:B------:R-:W-:Y:S01]  /*4da0*/  FMUL.FTZ R170, R124.reuse, R17 ;  /* 0x000000117caa7220 */ /* 0x040fe20000410000 */
[----:B---3--:R0:W1:Y:S01]  /*4db0*/  SHFL.DOWN PT, R177, R164, 0x8, 0x1f ;  /* 0x09001f00a4b17f89 */ /* 0x00806200000e0000 */
[-C--:B------:R-:W-:Y:S01]  /*4dc0*/  FMUL.FTZ R176, R124, R134.reuse ;  /* 0x000000867cb07220 */ /* 0x080fe20000410000 */
[----:B------:R-:W-:Y:S01]  /*4dd0*/  BSSY B0, `(.L_x_11383) ;  /* 0x0000026000007945 */ /* 0x000fe20003800000 */
[-C--:B------:R-:W-:Y:S01]  /*4de0*/  FMUL.FTZ R124, R105, R134.reuse ;  /* 0x00000086697c7220 */ /* 0x080fe20000410000 */
[----:B------:R0:W3:Y:S01]  /*4df0*/  SHFL.DOWN PT, R179, R166, 0x8, 0x1f ;  /* 0x09001f00a6b37f89 */ /* 0x0000e200000e0000 */
[----:B------:R-:W-:-:S02]  /*4e00*/  FFMA.FTZ R159, R104, R134, -R159 ;  /* 0x00000086689f7223 */ /* 0x000fc4000001089f */
[C---:B------:R-:W-:Y:S01]  /*4e10*/  FFMA.FTZ R170, R123.reuse, R134, -R170 ;  /* 0x000000867baa7223 */ /* 0x040fe200000108aa */
[----:B------:R0:W4:Y:S01]  /*4e20*/  SHFL.DOWN PT, R181, R165, 0x8, 0x1f ;  /* 0x09001f00a5b57f89 */ /* 0x00012200000e0000 */
[-C--:B------:R-:W-:Y:S02]  /*4e30*/  FFMA.FTZ R176, R123, R17.reuse, R176 ;  /* 0x000000117bb07223 */ /* 0x080fe400000100b0 */
[-C--:B------:R-:W-:Y:S02]  /*4e40*/  FFMA.FTZ R123, R104, R17.reuse, R124 ;  /* 0x00000011687b7223 */ /* 0x080fe4000001007c */
[----:B------:R-:W-:Y:S02]  /*4e50*/  FADD.FTZ R136, R136, R159 ;  /* 0x0000009f88887221 */ /* 0x000fe40000010000 */
[----:B------:R-:W-:Y:S02]  /*4e60*/  FMUL.FTZ R159, R21, R17 ;  /* 0x00000011159f7220 */ /* 0x000fe40000410000 */
[----:B------:R-:W-:-:S02]  /*4e70*/  FADD.FTZ R123, RZ, R123 ;  /* 0x0000007bff7b7221 */ /* 0x000fc40000010000 */
[----:B------:R-:W-:Y:S02]  /*4e80*/  FFMA.FTZ R178, R167, R170, R172 ;  /* 0x000000aaa7b27223 */ /* 0x000fe400000100ac */
[C---:B------:R-:W-:Y:S02]  /*4e90*/  FFMA.FTZ R124, R20.reuse, R134, -R159 ;  /* 0x00000086147c7223 */ /* 0x040fe4000001089f */
[----:B------:R-:W-:Y:S02]  /*4ea0*/  FMUL.FTZ R170, R20, R17 ;  /* 0x0000001114aa7220 */ /* 0x000fe40000410000 */
[C---:B------:R-:W-:Y:S02]  /*4eb0*/  FMUL.FTZ R159, R121.reuse, R123 ;  /* 0x0000007b799f7220 */ /* 0x040fe40000410000 */
[----:B------:R-:W-:Y:S02]  /*4ec0*/  FMUL.FTZ R171, R121, R136 ;  /* 0x0000008879ab7220 */ /* 0x000fe40000410000 */
[----:B------:R-:W-:-:S02]  /*4ed0*/  FFMA.FTZ R174, -R167, R176, R174 ;  /* 0x000000b0a7ae7223 */ /* 0x000fc400000101ae */
[----:B------:R-:W-:Y:S02]  /*4ee0*/  FFMA.FTZ R170, R21, R134, R170 ;  /* 0x0000008615aa7223 */ /* 0x000fe400000100aa */
[C---:B--2---:R-:W-:Y:S02]  /*4ef0*/  FFMA.FTZ R175, R120.reuse, R136, -R159 ;  /* 0x0000008878af7223 */ /* 0x044fe4000001089f */
[-C--:B------:R-:W-:Y:S02]  /*4f00*/  FFMA.FTZ R176, R120, R123.reuse, R171 ;  /* 0x0000007b78b07223 */ /* 0x080fe400000100ab */
[----:B------:R-:W-:Y:S01]  /*4f10*/  FMUL.FTZ R120, R110, R123 ;  /* 0x0000007b6e787220 */ /* 0x000fe20000410000 */
[----:B------:R0:W2:Y:S01]  /*4f20*/  SHFL.DOWN PT, R171, R160, 0x8, 0x1f ;  /* 0x09001f00a0ab7f89 */ /* 0x0000a200000e0000 */
[C---:B------:R-:W-:Y:S02]  /*4f30*/  FMUL.FTZ R121, R167.reuse, R124 ;  /* 0x0000007ca7797220 */ /* 0x040fe40000410000 */
[----:B------:R-:W-:-:S02]  /*4f40*/  FFMA.FTZ R124, -R167, R170, -RZ ;  /* 0x000000aaa77c7223 */ /* 0x000fc400000109ff */
[-C--:B------:R-:W-:Y:S02]  /*4f50*/  FMUL.FTZ R170, R110, R136.reuse ;  /* 0x000000886eaa7220 */ /* 0x080fe40000410000 */
[----:B------:R-:W-:Y:S01]  /*4f60*/  FFMA.FTZ R120, R111, R136, -R120 ;  /* 0x000000886f787223 */ /* 0x000fe20000010878 */
[----:B------:R-:W-:Y:S05]  /*4f70*/  @P4 BRA `(.L_x_11384) ;  /* 0x000000b000004947 */ /* 0x000fea0003800000 */
[C---:B01-34-:R-:W-:Y:S02]  /*4f80*/  FMUL.FTZ R167, R166.reuse, R181 ;  /* 0x000000b5a6a77220 */ /* 0x05bfe40000410000 */
[C---:B------:R-:W-:Y:S02]  /*4f90*/  FMUL.FTZ R159, R166.reuse, R179 ;  /* 0x000000b3a69f7220 */ /* 0x040fe40000410000 */
[-C--:B--2---:R-:W-:Y:S02]  /*4fa0*/  FMUL.FTZ R173, R166, R171.reuse ;  /* 0x000000aba6ad7220 */ /* 0x084fe40000410000 */
[----:B------:R-:W-:Y:S02]  /*4fb0*/  FFMA.FTZ R171, R164, R171, -R167 ;  /* 0x000000aba4ab7223 */ /* 0x000fe400000108a7 */
[----:B------:R-:W-:-:S02]  /*4fc0*/  FMUL.FTZ R167, R166, R177 ;  /* 0x000000b1a6a77220 */ /* 0x000fc40000410000 */
[C---:B------:R-:W-:Y:S02]  /*4fd0*/  FFMA.FTZ R159, R164.reuse, R177, -R159 ;  /* 0x000000b1a49f7223 */ /* 0x040fe4000001089f */
[C---:B------:R-:W-:Y:S02]  /*4fe0*/  FFMA.FTZ R172, R164.reuse, R181, R173 ;  /* 0x000000b5a4ac7223 */ /* 0x040fe400000100ad */
[----:B------:R-:W-:Y:S01]  /*4ff0*/  FFMA.FTZ R166, R164, R179, R167 ;  /* 0x000000b3a4a67223 */ /* 0x000fe200000100a7 */
[----:B------:R-:W-:Y:S01]  /*5000*/  MOV R164, R159 ;  /* 0x0000009f00a47202 */ /* 0x000fe20000000f00 */
[----:B------:R-:W-:Y:S02]  /*5010*/  FADD.FTZ R160, R160, R171 ;  /* 0x000000aba0a07221 */ /* 0x000fe40000010000 */
[----:B------:R-:W-:Y:S02]  /*5020*/  FADD.FTZ R165, R165, R172 ;  /* 0x000000aca5a57221 */ /* 0x000fe40000010000 */
.L_x_11384:
[----:B01-34-:R-:W-:Y:S05]  /*5030*/  BSYNC B0 ;  /* 0x0000000000007941 */ /* 0x01bfea0003800000 */
.L_x_11383:
[----:B------:R-:W-:Y:S01]  /*5040*/  FADD.FTZ R135, R135, R120 ;  /* 0x0000007887877221 */ /* 0x000fe20000010000 */
[----:B------:R0:W1:Y:S01]  /*5050*/  SHFL.DOWN PT, R179, R166, 0x10, 0x1f ;  /* 0x0a001f00a6b37f89 */ /* 0x00006200000e0000 */
[-C--:B------:R-:W-:Y:S01]  /*5060*/  FMUL.FTZ R159, R21, R123.reuse ;  /* 0x0000007b159f7220 */ /* 0x080fe20000410000 */
[----:B------:R-:W-:Y:S01]  /*5070*/  BSSY B0, `(.L_x_11385) ;  /* 0x000002b000007945 */ /* 0x000fe20003800000 */
[----:B------:R-:W-:Y:S01]  /*5080*/  FFMA.FTZ R120, R111, R123, R170 ;  /* 0x0000007b6f787223 */ /* 0x000fe200000100aa */
[----:B------:R0:W3:Y:S01]  /*5090*/  SHFL.DOWN PT, R181, R165, 0x10, 0x1f ;  /* 0x0a001f00a5b57f89 */ /* 0x0000e200000e0000 */
[----:B------:R-:W-:-:S02]  /*50a0*/  FFMA.FTZ R170, R20, R136, -R159 ;  /* 0x0000008814aa7223 */ /* 0x000fc4000001089f */
[----:B------:R-:W-:Y:S02]  /*50b0*/  FADD.FTZ R120, RZ, R120 ;  /* 0x00000078ff787221 */ /* 0x000fe40000010000 */
[----:B------:R-:W-:Y:S02]  /*50c0*/  FMUL.FTZ R167, R20, R123 ;  /* 0x0000007b14a77220 */ /* 0x000fe40000410000 */
[----:B------:R-:W-:Y:S02]  /*50d0*/  FMUL.FTZ R159, R163, R170 ;  /* 0x000000aaa39f7220 */ /* 0x000fe40000410000 */
[-C--:B------:R-:W-:Y:S02]  /*50e0*/  FMUL.FTZ R170, R119, R120.reuse ;  /* 0x0000007877aa7220 */ /* 0x080fe40000410000 */
[C---:B------:R-:W-:Y:S02]  /*50f0*/  FMUL.FTZ R173, R118.reuse, R120 ;  /* 0x0000007876ad7220 */ /* 0x040fe40000410000 */
[----:B------:R-:W-:-:S02]  /*5100*/  FMUL.FTZ R177, R118, R135 ;  /* 0x0000008776b17220 */ /* 0x000fc40000410000 */
[----:B------:R-:W-:Y:S02]  /*5110*/  FFMA.FTZ R172, R21, R136, R167 ;  /* 0x0000008815ac7223 */ /* 0x000fe400000100a7 */
[----:B------:R-:W-:Y:S02]  /*5120*/  FFMA.FTZ R175, R163, R175, R178 ;  /* 0x000000afa3af7223 */ /* 0x000fe400000100b2 */
[-C--:B------:R-:W-:Y:S02]  /*5130*/  FFMA.FTZ R167, R117, R135.reuse, -R170 ;  /* 0x0000008775a77223 */ /* 0x080fe400000108aa */
[C---:B------:R-:W-:Y:S02]  /*5140*/  FFMA.FTZ R173, R116.reuse, R135, -R173 ;  /* 0x0000008774ad7223 */ /* 0x040fe400000108ad */
[-C--:B------:R-:W-:Y:S02]  /*5150*/  FFMA.FTZ R177, R116, R120.reuse, R177 ;  /* 0x0000007874b17223 */ /* 0x080fe400000100b1 */
[----:B------:R-:W-:-:S02]  /*5160*/  FMUL.FTZ R116, R21, R120 ;  /* 0x0000007815747220 */ /* 0x000fc40000410000 */
[----:B------:R-:W-:Y:S02]  /*5170*/  FMUL.FTZ R118, R20, R120 ;  /* 0x0000007814767220 */ /* 0x000fe40000410000 */
[----:B--2---:R-:W-:Y:S02]  /*5180*/  FFMA.FTZ R171, -R163, R176, R174 ;  /* 0x000000b0a3ab7223 */ /* 0x004fe400000101ae */
[----:B------:R-:W-:Y:S02]  /*5190*/  FADD.FTZ R138, R138, R167 ;  /* 0x000000a78a8a7221 */ /* 0x000fe40000010000 */
[----:B------:R-:W-:Y:S02]  /*51a0*/  FFMA.FTZ R174, R158, R173, R175 ;  /* 0x000000ad9eae7223 */ /* 0x000fe400000100af */
[-C--:B------:R-:W-:Y:S02]  /*51b0*/  FFMA.FTZ R167, R20, R135.reuse, -R116 ;  /* 0x0000008714a77223 */ /* 0x080fe40000010874 */
[----:B------:R-:W-:-:S02]  /*51c0*/  FFMA.FTZ R173, R21, R135, R118 ;  /* 0x0000008715ad7223 */ /* 0x000fc40000010076 */
[----:B------:R-:W-:Y:S02]  /*51d0*/  FMUL.FTZ R116, R119, R135 ;  /* 0x0000008777747220 */ /* 0x000fe40000410000 */
[C---:B------:R-:W-:Y:S02]  /*51e0*/  FFMA.FTZ R176, -R158.reuse, R177, R171 ;  /* 0x000000b19eb07223 */ /* 0x040fe400000101ab */
[C---:B------:R-:W-:Y:S01]  /*51f0*/  FMUL.FTZ R118, R158.reuse, R167 ;  /* 0x000000a79e767220 */ /* 0x040fe20000410000 */
[----:B------:R0:W2:Y:S01]  /*5200*/  SHFL.DOWN PT, R177, R164, 0x10, 0x1f ;  /* 0x0a001f00a4b17f89 */ /* 0x0000a200000e0000 */
[----:B------:R-:W-:Y:S02]  /*5210*/  FFMA.FTZ R158, -R158, R173, -RZ ;  /* 0x000000ad9e9e7223 */ /* 0x000fe400000109ff */
[----:B------:R-:W-:Y:S01]  /*5220*/  FFMA.FTZ R116, R117, R120, R116 ;  /* 0x0000007875747223 */ /* 0x000fe20000010074 */
[----:B------:R0:W4:Y:S01]  /*5230*/  SHFL.DOWN PT, R173, R160, 0x10, 0x1f ;  /* 0x0a001f00a0ad7f89 */ /* 0x00012200000e0000 */
[----:B------:R-:W-:-:S02]  /*5240*/  FFMA.FTZ R163, -R163, R172, -RZ ;  /* 0x000000aca3a37223 */ /* 0x000fc400000109ff */
[----:B------:R-:W-:Y:S01]  /*5250*/  FADD.FTZ R116, RZ, R116 ;  /* 0x00000074ff747221 */ /* 0x000fe20000010000 */
[----:B------:R-:W-:Y:S05]  /*5260*/  @P5 BRA `(.L_x_11386) ;  /* 0x000000b000005947 */ /* 0x000fea0003800000 */
[C---:B-1-3--:R-:W-:Y:S02]  /*5270*/  FMUL.FTZ R171, R166.reuse, R181 ;  /* 0x000000b5a6ab7220 */ /* 0x04afe40000410000 */
[C---:B------:R-:W-:Y:S02]  /*5280*/  FMUL.FTZ R167, R166.reuse, R179 ;  /* 0x000000b3a6a77220 */ /* 0x040fe40000410000 */
[-C--:B----4-:R-:W-:Y:S02]  /*5290*/  FMUL.FTZ R175, R166, R173.reuse ;  /* 0x000000ada6af7220 */ /* 0x090fe40000410000 */
[----:B------:R-:W-:Y:S02]  /*52a0*/  FFMA.FTZ R173, R164, R173, -R171 ;  /* 0x000000ada4ad7223 */ /* 0x000fe400000108ab */
[-C--:B--2---:R-:W-:Y:S02]  /*52b0*/  FMUL.FTZ R171, R166, R177.reuse ;  /* 0x000000b1a6ab7220 */ /* 0x084fe40000410000 */
[----:B------:R-:W-:-:S02]  /*52c0*/  FFMA.FTZ R167, R164, R177, -R167 ;  /* 0x000000b1a4a77223 */ /* 0x000fc400000108a7 */
[C---:B------:R-:W-:Y:S02]  /*52d0*/  FFMA.FTZ R170, R164.reuse, R181, R175 ;  /* 0x000000b5a4aa7223 */ /* 0x040fe400000100af */
[----:B0-----:R-:W-:Y:S01]  /*52e0*/  FFMA.FTZ R166, R164, R179, R171 ;  /* 0x000000b3a4a67223 */ /* 0x001fe200000100ab */
[----:B------:R-:W-:Y:S01]  /*52f0*/  MOV R164, R167 ;  /* 0x000000a700a47202 */ /* 0x000fe20000000f00 */
[----:B------:R-:W-:Y:S02]  /*5300*/  FADD.FTZ R160, R160, R173 ;  /* 0x000000ada0a07221 */ /* 0x000fe40000010000 */
[----:B------:R-:W-:Y:S02]  /*5310*/  FADD.FTZ R165, R165, R170 ;  /* 0x000000aaa5a57221 */ /* 0x000fe40000010000 */
.L_x_11386:
[----:B-1-3--:R-:W-:Y:S05]  /*5320*/  BSYNC B0 ;  /* 0x0000000000007941 */ /* 0x00afea0003800000 */
.L_x_11385:
[C---:B------:R-:W-:Y:S01]  /*5330*/  FMUL.FTZ R171, R115.reuse, R116 ;  /* 0x0000007473ab7220 */ /* 0x040fe20000410000 */
[----:B------:R-:W-:Y:S01]  /*5340*/  SHFL.DOWN PT, R179, R166, 0x1, 0x1f ;  /* 0x08201f00a6b37f89 */ /* 0x000fe200000e0000 */
[-C--:B----4-:R-:W-:Y:S01]  /*5350*/  FMUL.FTZ R173, R115, R138.reuse ;  /* 0x0000008a73ad7220 */ /* 0x090fe20000410000 */
[----:B------:R-:W-:Y:S01]  /*5360*/  ISETP.NE.AND P0, PT, R91, RZ, PT ;  /* 0x000000ff5b00720c */ /* 0x000fe20003f05270 */
[C---:B------:R-:W-:Y:S01]  /*5370*/  FMUL.FTZ R167, R125.reuse, R138 ;  /* 0x0000008a7da77220 */ /* 0x040fe20000410000 */
[----:B------:R-:W1:Y:S01]  /*5380*/  SHFL.IDX PT, R172, R7, RZ, 0x1f ;  /* 0x00001fff07ac7589 */ /* 0x000e6200000e0000 */
[----:B------:R-:W-:Y:S01]  /*5390*/  FMUL.FTZ R115, R125, R116 ;  /* 0x000000747d737220 */ /* 0x000fe20000410000 */
[----:B------:R-:W-:Y:S01]  /*53a0*/  BSSY B0, `(.L_x_11387) ;  /* 0x0000102000007945 */ /* 0x000fe20003800000 */
[C---:B------:R-:W-:Y:S01]  /*53b0*/  FFMA.FTZ R171, R114.reuse, R138, -R171 ;  /* 0x0000008a72ab7223 */ /* 0x040fe200000108ab */
[----:B------:R-:W-:Y:S01]  /*53c0*/  SHFL.DOWN PT, R178, R164, 0x1, 0x1f ;  /* 0x08201f00a4b27f89 */ /* 0x000fe200000e0000 */
[----:B------:R-:W-:-:S02]  /*53d0*/  FFMA.FTZ R173, R114, R116, R173 ;  /* 0x0000007472ad7223 */ /* 0x000fc400000100ad */
[C---:B------:R-:W-:Y:S01]  /*53e0*/  FFMA.FTZ R114, R122.reuse, R116, R167 ;  /* 0x000000747a727223 */ /* 0x040fe200000100a7 */
[----:B------:R-:W-:Y:S01]  /*53f0*/  SHFL.DOWN PT, R181, R160, 0x1, 0x1f ;  /* 0x08201f00a0b57f89 */ /* 0x000fe200000e0000 */
[----:B------:R-:W-:Y:S02]  /*5400*/  FFMA.FTZ R170, R122, R138, -R115 ;  /* 0x0000008a7aaa7223 */ /* 0x000fe40000010873 */
[----:B------:R-:W-:Y:S01]  /*5410*/  FFMA.FTZ R115, R153, R171, R174 ;  /* 0x000000ab99737223 */ /* 0x000fe200000100ae */
[----:B------:R-:W-:Y:S01]  /*5420*/  SHFL.DOWN PT, R180, R165, 0x1, 0x1f ;  /* 0x08201f00a5b47f89 */ /* 0x000fe200000e0000 */
[----:B------:R-:W-:Y:S02]  /*5430*/  FADD.FTZ R114, RZ, R114 ;  /* 0x00000072ff727221 */ /* 0x000fe40000010000 */
[----:B------:R-:W-:Y:S01]  /*5440*/  FADD.FTZ R137, R137, R170 ;  /* 0x000000aa89897221 */ /* 0x000fe20000010000 */
[----:B------:R-:W3:Y:S01]  /*5450*/  SHFL.IDX PT, R171, R6, RZ, 0x1f ;  /* 0x00001fff06ab7589 */ /* 0x000ee200000e0000 */
[----:B------:R-:W-:-:S02]  /*5460*/  FMUL.FTZ R167, R113, R114 ;  /* 0x0000007271a77220 */ /* 0x000fc40000410000 */
[-C--:B------:R-:W-:Y:S01]  /*5470*/  FMUL.FTZ R113, R113, R137.reuse ;  /* 0x0000008971717220 */ /* 0x080fe20000410000 */
[----:B0-----:R-:W0:Y:S01]  /*5480*/  SHFL.IDX PT, R166, R166, RZ, 0x1f ;  /* 0x00001fffa6a67589 */ /* 0x001e2200000e0000 */
[C---:B------:R-:W-:Y:S02]  /*5490*/  FFMA.FTZ R175, R112.reuse, R137, -R167 ;  /* 0x0000008970af7223 */ /* 0x040fe400000108a7 */
[----:B--2---:R-:W-:Y:S01]  /*54a0*/  FFMA.FTZ R177, R112, R114, R113 ;  /* 0x0000007270b17223 */ /* 0x004fe20000010071 */
[----:B------:R-:W2:Y:S01]  /*54b0*/  SHFL.IDX PT, R164, R164, RZ, 0x1f ;  /* 0x00001fffa4a47589 */ /* 0x000ea200000e0000 */
[----:B------:R-:W-:Y:S02]  /*54c0*/  FMUL.FTZ R113, R21, R116 ;  /* 0x0000007415717220 */ /* 0x000fe40000410000 */
[----:B------:R-:W-:Y:S01]  /*54d0*/  FMUL.FTZ R112, R129, R114 ;  /* 0x0000007281707220 */ /* 0x000fe20000410000 */
[----:B------:R-:W4:Y:S01]  /*54e0*/  SHFL.IDX PT, R165, R165, RZ, 0x1f ;  /* 0x00001fffa5a57589 */ /* 0x000f2200000e0000 */
[----:B------:R-:W-:-:S02]  /*54f0*/  FFMA.FTZ R174, R20, R138, -R113 ;  /* 0x0000008a14ae7223 */ /* 0x000fc40000010871 */
[----:B------:R-:W-:Y:S01]  /*5500*/  FFMA.FTZ R170, R128, R137, -R112 ;  /* 0x0000008980aa7223 */ /* 0x000fe20000010870 */
[----:B------:R-:W5:Y:S01]  /*5510*/  SHFL.IDX PT, R160, R160, RZ, 0x1f ;  /* 0x00001fffa0a07589 */ /* 0x000f6200000e0000 */
[----:B------:R-:W-:Y:S02]  /*5520*/  FFMA.FTZ R175, R150, R175, R115 ;  /* 0x000000af96af7223 */ /* 0x000fe40000010073 */
[C---:B------:R-:W-:Y:S02]  /*5530*/  FFMA.FTZ R173, -R153.reuse, R173, R176 ;  /* 0x000000ad99ad7223 */ /* 0x040fe400000101b0 */
[----:B------:R-:W-:Y:S02]  /*5540*/  FMUL.FTZ R112, R153, R174 ;  /* 0x000000ae99707220 */ /* 0x000fe40000410000 */
[----:B------:R-:W-:Y:S02]  /*5550*/  FMUL.FTZ R113, R129, R137 ;  /* 0x0000008981717220 */ /* 0x000fe40000410000 */
[----:B------:R-:W-:-:S02]  /*5560*/  FMUL.FTZ R115, R21, R114 ;  /* 0x0000007215737220 */ /* 0x000fc40000410000 */
[C---:B------:R-:W-:Y:S02]  /*5570*/  FMUL.FTZ R167, R20.reuse, R116 ;  /* 0x0000007414a77220 */ /* 0x040fe40000410000 */
[----:B------:R-:W-:Y:S02]  /*5580*/  FMUL.FTZ R174, R20, R114 ;  /* 0x0000007214ae7220 */ /* 0x000fe40000410000 */
[----:B------:R-:W-:Y:S02]  /*5590*/  FADD.FTZ R139, R139, R170 ;  /* 0x000000aa8b8b7221 */ /* 0x000fe40000010000 */
[----:B-1----:R-:W-:Y:S02]  /*55a0*/  @P1 FMUL.FTZ R170, R179, R172 ;  /* 0x000000acb3aa1220 */ /* 0x002fe40000410000 */
[----:B------:R-:W-:Y:S02]  /*55b0*/  FFMA.FTZ R177, -R150, R177, R173 ;  /* 0x000000b196b17223 */ /* 0x000fe400000101ad */
[----:B------:R-:W-:-:S02]  /*55c0*/  FFMA.FTZ R113, R128, R114, R113 ;  /* 0x0000007280717223 */ /* 0x000fc40000010071 */
[-C--:B------:R-:W-:Y:S02]  /*55d0*/  FFMA.FTZ R115, R20, R137.reuse, -R115 ;  /* 0x0000008914737223 */ /* 0x080fe40000010873 */
[C---:B------:R-:W-:Y:S02]  /*55e0*/  FFMA.FTZ R176, R21.reuse, R138, R167 ;  /* 0x0000008a15b07223 */ /* 0x040fe400000100a7 */
[----:B------:R-:W-:Y:S02]  /*55f0*/  FFMA.FTZ R173, R21, R137, R174 ;  /* 0x0000008915ad7223 */ /* 0x000fe400000100ae */
[-C--:B---3--:R-:W-:Y:S02]  /*5600*/  @P1 FMUL.FTZ R167, R179, R171.reuse ;  /* 0x000000abb3a71220 */ /* 0x088fe40000410000 */
[----:B------:R-:W-:Y:S02]  /*5610*/  @P1 FFMA.FTZ R170, R178, R171, -R170 ;  /* 0x000000abb2aa1223 */ /* 0x000fe400000108aa */
[----:B------:R-:W-:-:S02]  /*5620*/  FADD.FTZ R113, RZ, R113 ;  /* 0x00000071ff717221 */ /* 0x000fc40000010000 */
[C---:B------:R-:W-:Y:S02]  /*5630*/  FMUL.FTZ R115, R150.reuse, R115 ;  /* 0x0000007396737220 */ /* 0x040fe40000410000 */
[----:B------:R-:W-:Y:S02]  /*5640*/  FFMA.FTZ R150, -R150, R173, -RZ ;  /* 0x000000ad96967223 */ /* 0x000fe400000109ff */
[----:B------:R-:W-:Y:S02]  /*5650*/  @P1 FFMA.FTZ R173, R178, R172, R167 ;  /* 0x000000acb2ad1223 */ /* 0x000fe400000100a7 */
[----:B------:R-:W-:Y:S02]  /*5660*/  @P1 FADD.FTZ R171, R181, R170 ;  /* 0x000000aab5ab1221 */ /* 0x000fe40000010000 */
[C---:B------:R-:W-:Y:S02]  /*5670*/  FMUL.FTZ R170, R109.reuse, R113 ;  /* 0x000000716daa7220 */ /* 0x040fe40000410000 */
[----:B------:R-:W-:-:S02]  /*5680*/  FMUL.FTZ R109, R109, R139 ;  /* 0x0000008b6d6d7220 */ /* 0x000fc40000410000 */
[----:B------:R-:W-:Y:S02]  /*5690*/  @P1 FADD.FTZ R172, R180, R173 ;  /* 0x000000adb4ac1221 */ /* 0x000fe40000010000 */
[C---:B------:R-:W-:Y:S02]  /*56a0*/  FFMA.FTZ R170, R108.reuse, R139, -R170 ;  /* 0x0000008b6caa7223 */ /* 0x040fe400000108aa */
[----:B------:R-:W-:Y:S02]  /*56b0*/  FFMA.FTZ R109, R108, R113, R109 ;  /* 0x000000716c6d7223 */ /* 0x000fe4000001006d */
[-C--:B------:R-:W-:Y:S02]  /*56c0*/  FMUL.FTZ R108, R172, -R23.reuse ;  /* 0x80000017ac6c7220 */ /* 0x080fe40000410000 */
[----:B------:R-:W-:Y:S02]  /*56d0*/  FMUL.FTZ R23, R171, -R23 ;  /* 0x80000017ab177220 */ /* 0x000fe40000410000 */
[----:B------:R-:W-:-:S02]  /*56e0*/  FMUL.FTZ R167, R132, R113 ;  /* 0x0000007184a77220 */ /* 0x000fc40000410000 */
[-C--:B------:R-:W-:Y:S02]  /*56f0*/  FFMA.FTZ R172, R172, R22.reuse, R23 ;  /* 0x00000016acac7223 */ /* 0x080fe40000010017 */
[----:B------:R-:W-:Y:S02]  /*5700*/  FFMA.FTZ R108, R171, R22, -R108 ;  /* 0x00000016ab6c7223 */ /* 0x000fe4000001086c */
[----:B------:R-:W-:Y:S02]  /*5710*/  FMUL.FTZ R23, R21, R113 ;  /* 0x0000007115177220 */ /* 0x000fe40000410000 */
[-C--:B------:R-:W-:Y:S02]  /*5720*/  FMUL.FTZ R22, R132, R139.reuse ;  /* 0x0000008b84167220 */ /* 0x080fe40000410000 */
[----:B------:R-:W-:Y:S02]  /*5730*/  FFMA.FTZ R167, R130, R139, -R167 ;  /* 0x0000008b82a77223 */ /* 0x000fe400000108a7 */
[----:B------:R-:W-:-:S02]  /*5740*/  FFMA.FTZ R175, R142, R170, R175 ;  /* 0x000000aa8eaf7223 */ /* 0x000fc400000100af */
[C---:B------:R-:W-:Y:S02]  /*5750*/  FMUL.FTZ R170, R20.reuse, R113 ;  /* 0x0000007114aa7220 */ /* 0x040fe40000410000 */
[----:B------:R-:W-:Y:S02]  /*5760*/  FFMA.FTZ R23, R20, R139, -R23 ;  /* 0x0000008b14177223 */ /* 0x000fe40000010817 */
[----:B------:R-:W-:Y:S02]  /*5770*/  FFMA.FTZ R22, R130, R113, R22 ;  /* 0x0000007182167223 */ /* 0x000fe40000010016 */
[----:B------:R-:W-:Y:S02]  /*5780*/  FADD.FTZ R143, -R143, R172 ;  /* 0x000000ac8f8f7221 */ /* 0x000fe40000010100 */
[----:B------:R-:W-:Y:S02]  /*5790*/  FADD.FTZ R145, R145, R108 ;  /* 0x0000006c91917221 */ /* 0x000fe40000010000 */
[----:B------:R-:W-:-:S02]  /*57a0*/  FADD.FTZ R140, R140, R167 ;  /* 0x000000a78c8c7221 */ /* 0x000fc40000010000 */
[C---:B------:R-:W-:Y:S02]  /*57b0*/  FFMA.FTZ R177, -R142.reuse, R109, R177 ;  /* 0x0000006d8eb17223 */ /* 0x040fe400000101b1 */
[----:B------:R-:W-:Y:S02]  /*57c0*/  FFMA.FTZ R109, R21, R139, R170 ;  /* 0x0000008b156d7223 */ /* 0x000fe400000100aa */
[----:B------:R-:W-:Y:S02]  /*57d0*/  FMUL.FTZ R167, R142, R23 ;  /* 0x000000178ea77220 */ /* 0x000fe40000410000 */
[----:B------:R-:W-:Y:S02]  /*57e0*/  FADD.FTZ R22, RZ, R22 ;  /* 0x00000016ff167221 */ /* 0x000fe40000010000 */
[C---:B------:R-:W-:Y:S02]  /*57f0*/  FMUL.FTZ R23, R132.reuse, -R143 ;  /* 0x8000008f84177220 */ /* 0x040fe40000410000 */
[----:B------:R-:W-:-:S02]  /*5800*/  FMUL.FTZ R132, R132, -R145 ;  /* 0x8000009184847220 */ /* 0x000fc40000410000 */
[----:B------:R-:W-:Y:S02]  /*5810*/  FFMA.FTZ R142, -R142, R109, -RZ ;  /* 0x0000006d8e8e7223 */ /* 0x000fe400000109ff */
[C---:B------:R-:W-:Y:S02]  /*5820*/  FMUL.FTZ R109, R107.reuse, R22 ;  /* 0x000000166b6d7220 */ /* 0x040fe40000410000 */
[----:B------:R-:W-:Y:S02]  /*5830*/  FMUL.FTZ R171, R107, R140 ;  /* 0x0000008c6bab7220 */ /* 0x000fe40000410000 */
[C---:B------:R-:W-:Y:S02]  /*5840*/  FFMA.FTZ R23, R130.reuse, R145, -R23 ;  /* 0x0000009182177223 */ /* 0x040fe40000010817 */
[----:B------:R-:W-:Y:S02]  /*5850*/  FFMA.FTZ R107, R130, R143, R132 ;  /* 0x0000008f826b7223 */ /* 0x000fe40000010084 */
[----:B------:R-:W-:-:S02]  /*5860*/  FADD.FTZ R146, R146, R23 ;  /* 0x0000001792927221 */ /* 0x000fc40000010000 */
[----:B------:R-:W-:Y:S02]  /*5870*/  FADD.FTZ R23, -R144, R107 ;  /* 0x0000006b90177221 */ /* 0x000fe40000010100 */
[----:B------:R-:W-:Y:S02]  /*5880*/  FFMA.FTZ R108, R106, R140, -R109 ;  /* 0x0000008c6a6c7223 */ /* 0x000fe4000001086d */
[-C--:B------:R-:W-:Y:S02]  /*5890*/  FMUL.FTZ R109, R21, R22.reuse ;  /* 0x00000016156d7220 */ /* 0x080fe40000410000 */
[----:B------:R-:W-:Y:S02]  /*58a0*/  FMUL.FTZ R132, R20, R22 ;  /* 0x0000001614847220 */ /* 0x000fe40000410000 */
[C---:B------:R-:W-:Y:S02]  /*58b0*/  FMUL.FTZ R107, R129.reuse, -R23 ;  /* 0x80000017816b7220 */ /* 0x040fe40000410000 */
[----:B------:R-:W-:-:S02]  /*58c0*/  FMUL.FTZ R129, R129, -R146 ;  /* 0x8000009281817220 */ /* 0x000fc40000410000 */
[-C--:B------:R-:W-:Y:S01]  /*58d0*/  FFMA.FTZ R130, R20, R140.reuse, -R109 ;  /* 0x0000008c14827223 */ /* 0x080fe2000001086d */
[----:B------:R-:W-:Y:S01]  /*58e0*/  P2R R109, PR, RZ, 0x1 ;  /* 0x00000001ff6d7803 */ /* 0x000fe20000000000 */
[----:B------:R-:W-:Y:S02]  /*58f0*/  FFMA.FTZ R132, R21, R140, R132 ;  /* 0x0000008c15847223 */ /* 0x000fe40000010084 */
[C---:B------:R-:W-:Y:S02]  /*5900*/  FFMA.FTZ R20, R128.reuse, R146, -R107 ;  /* 0x0000009280147223 */ /* 0x040fe4000001086b */
[----:B------:R-:W-:Y:S02]  /*5910*/  FFMA.FTZ R21, R128, R23, R129 ;  /* 0x0000001780157223 */ /* 0x000fe40000010081 */
[----:B------:R-:W-:Y:S02]  /*5920*/  FFMA.FTZ R106, R106, R22, R171 ;  /* 0x000000166a6a7223 */ /* 0x000fe400000100ab */
[----:B------:R-:W-:-:S02]  /*5930*/  FADD.FTZ R149, R149, R20 ;  /* 0x0000001495957221 */ /* 0x000fc40000010000 */
[----:B------:R-:W-:Y:S02]  /*5940*/  FADD.FTZ R21, -R148, R21 ;  /* 0x0000001594157221 */ /* 0x000fe40000010100 */
[----:B------:R-:W-:Y:S02]  /*5950*/  FMUL.FTZ R128, R141, R106 ;  /* 0x0000006a8d807220 */ /* 0x000fe40000410000 */
[C---:B------:R-:W-:Y:S02]  /*5960*/  FMUL.FTZ R106, R125.reuse, -R149 ;  /* 0x800000957d6a7220 */ /* 0x040fe40000410000 */
[-C--:B------:R-:W-:Y:S02]  /*5970*/  FMUL.FTZ R125, R125, -R21.reuse ;  /* 0x800000157d7d7220 */ /* 0x080fe40000410000 */
[C---:B------:R-:W-:Y:S02]  /*5980*/  FFMA.FTZ R106, R122.reuse, R21, R106 ;  /* 0x000000157a6a7223 */ /* 0x040fe4000001006a */
[----:B------:R-:W-:-:S02]  /*5990*/  FFMA.FTZ R125, R122, R149, -R125 ;  /* 0x000000957a7d7223 */ /* 0x000fc4000001087d */
[----:B------:R-:W-:Y:S02]  /*59a0*/  FMUL.FTZ R108, R141, R108 ;  /* 0x0000006c8d6c7220 */ /* 0x000fe40000410000 */
[----:B0-----:R-:W-:Y:S02]  /*59b0*/  FMUL.FTZ R107, R166, R7 ;  /* 0x00000007a66b7220 */ /* 0x001fe40000410000 */
[----:B------:R-:W-:Y:S02]  /*59c0*/  FADD.FTZ R106, -R151, R106 ;  /* 0x0000006a976a7221 */ /* 0x000fe40000010100 */
[----:B------:R-:W-:Y:S02]  /*59d0*/  FADD.FTZ R152, R152, R125 ;  /* 0x0000007d98987221 */ /* 0x000fe40000010000 */
[----:B------:R-:W-:Y:S02]  /*59e0*/  FADD.FTZ R20, R175, R108 ;  /* 0x0000006caf147221 */ /* 0x000fe40000010000 */
[----:B------:R-:W-:-:S02]  /*59f0*/  FMUL.FTZ R108, R166, R6 ;  /* 0x00000006a66c7220 */ /* 0x000fc40000410000 */
[C---:B--2---:R-:W-:Y:S02]  /*5a00*/  FFMA.FTZ R107, R164.reuse, R6, -R107 ;  /* 0x00000006a46b7223 */ /* 0x044fe4000001086b */
[C---:B------:R-:W-:Y:S02]  /*5a10*/  FMUL.FTZ R6, R119.reuse, -R106 ;  /* 0x8000006a77067220 */ /* 0x040fe40000410000 */
[-C--:B------:R-:W-:Y:S02]  /*5a20*/  FMUL.FTZ R119, R119, -R152.reuse ;  /* 0x8000009877777220 */ /* 0x080fe40000410000 */
[C---:B------:R-:W-:Y:S02]  /*5a30*/  FFMA.FTZ R109, R117.reuse, R152, -R6 ;  /* 0x00000098756d7223 */ /* 0x040fe40000010806 */
[----:B------:R-:W-:Y:S02]  /*5a40*/  FFMA.FTZ R6, R117, R106, R119 ;  /* 0x0000006a75067223 */ /* 0x000fe40000010077 */
[----:B------:R-:W-:-:S02]  /*5a50*/  FFMA.FTZ R108, R164, R7, R108 ;  /* 0x00000007a46c7223 */ /* 0x000fc4000001006c */
[C---:B------:R-:W-:Y:S02]  /*5a60*/  FMUL.FTZ R7, R166.reuse, R5 ;  /* 0x00000005a6077220 */ /* 0x040fe40000410000 */
[----:B------:R-:W-:Y:S02]  /*5a70*/  FADD.FTZ R147, -R147, R6 ;  /* 0x0000000693937221 */ /* 0x000fe40000010100 */
[-C--:B------:R-:W-:Y:S02]  /*5a80*/  FMUL.FTZ R166, R166, R4.reuse ;  /* 0x00000004a6a67220 */ /* 0x080fe40000410000 */
[----:B------:R-:W-:Y:S01]  /*5a90*/  FADD.FTZ R154, R154, R109 ;  /* 0x0000006d9a9a7221 */ /* 0x000fe20000010000 */
[----:B------:R-:W-:Y:S01]  /*5aa0*/  SHF.L.U32 R109, R91, 0x4, RZ ;  /* 0x000000045b6d7819 */ /* 0x000fe200000006ff */
[----:B------:R-:W-:Y:S02]  /*5ab0*/  FFMA.FTZ R4, R164, R4, -R7 ;  /* 0x00000004a4047223 */ /* 0x000fe40000010807 */
[----:B----4-:R-:W-:Y:S01]  /*5ac0*/  FADD.FTZ R7, R165, R108 ;  /* 0x0000006ca5077221 */ /* 0x010fe20000010000 */
[----:B------:R-:W-:Y:S01]  /*5ad0*/  LEA.HI.SX32 R119, R109, R109, 0x1b ;  /* 0x0000006d6d777211 */ /* 0x000fe200078fdaff */
        /* <DEDUP_REMOVED lines=10> */
[----:B------:R-:W-:Y:S02]  /*5b80*/  FFMA.FTZ R5, R164, R5, R166 ;  /* 0x00000005a4057223 */ /* 0x000fe400000100a6 */
[----:B-----5:R-:W-:Y:S02]  /*5b90*/  FADD.FTZ R6, R160, R107 ;  /* 0x0000006ba0067221 */ /* 0x020fe40000010000 */
[----:B------:R-:W-:-:S02]  /*5ba0*/  FADD.FTZ R157, -R157, R108 ;  /* 0x0000006c9d9d7221 */ /* 0x000fc40000010100 */
[----:B------:R-:W-:Y:S01]  /*5bb0*/  FADD.FTZ R156, R156, R105 ;  /* 0x000000699c9c7221 */ /* 0x000fe20000010000 */
[----:B------:R0:W-:Y:S01]  /*5bc0*/  @!P0 STS.128 [R27.X16+0x25d0], R4 ;  /* 0x0025d0041b008388 */ /* 0x0001e2000000cc00 */
[-C--:B------:R-:W-:Y:S02]  /*5bd0*/  FFMA.FTZ R105, R73, -R56.reuse, R134 ;  /* 0x8000003849697223 */ /* 0x080fe40000010086 */
[----:B------:R-:W-:Y:S01]  /*5be0*/  FMUL.FTZ R108, R157, R56 ;  /* 0x000000389d6c7220 */ /* 0x000fe20000410000 */
[----:B------:R-:W-:Y:S01]  /*5bf0*/  STS [R119.X4+0x868], R115 ;  /* 0x0008687377007388 */ /* 0x000fe20000004800 */
[----:B------:R-:W-:Y:S02]  /*5c00*/  FFMA.FTZ R104, R75, -R58, R133 ;  /* 0x8000003a4b687223 */ /* 0x000fe40000010085 */
[-C--:B------:R-:W-:Y:S01]  /*5c10*/  FMUL.FTZ R110, R131, R54.reuse ;  /* 0x00000036836e7220 */ /* 0x080fe20000410000 */
[----:B------:R-:W-:Y:S01]  /*5c20*/  STS [R119.X4+0x860], R112 ;  /* 0x0008607077007388 */ /* 0x000fe20000004800 */
[----:B------:R-:W-:-:S02]  /*5c30*/  FMUL.FTZ R109, R155, R54 ;  /* 0x000000369b6d7220 */ /* 0x000fc40000410000 */
[----:B------:R-:W-:Y:S01]  /*5c40*/  FFMA.FTZ R136, R71, -R54, R136 ;  /* 0x8000003647887223 */ /* 0x000fe20000010088 */
[----:B------:R1:W-:Y:S01]  /*5c50*/  STS [R119.X4+0x844], R127 ;  /* 0x0008447f77007388 */ /* 0x0003e20000004800 */
[----:B------:R-:W-:Y:S02]  /*5c60*/  FMUL.FTZ R111, R123, R109 ;  /* 0x0000006d7b6f7220 */ /* 0x000fe40000410000 */
[----:B------:R-:W-:Y:S01]  /*5c70*/  FFMA.FTZ R135, R69, -R52, R135 ;  /* 0x8000003445877223 */ /* 0x000fe20000010087 */
[----:B------:R2:W-:Y:S01]  /*5c80*/  STS [R119.X4+0x858], R118 ;  /* 0x0008587677007388 */ /* 0x0005e20000004800 */
[C---:B0-----:R-:W-:Y:S02]  /*5c90*/  FMUL.FTZ R4, R102.reuse, -R157 ;  /* 0x8000009d66047220 */ /* 0x041fe40000410000 */
[-C--:B------:R-:W-:Y:S01]  /*5ca0*/  FMUL.FTZ R102, R102, -R156.reuse ;  /* 0x8000009c66667220 */ /* 0x080fe20000410000 */
[----:B------:R-:W-:Y:S01]  /*5cb0*/  STS [R119.X4+0x840], R126 ;  /* 0x0008407e77007388 */ /* 0x000fe20000004800 */
[C---:B------:R-:W-:Y:S01]  /*5cc0*/  FFMA.FTZ R5, R103.reuse, R156, -R4 ;  /* 0x0000009c67057223 */ /* 0x040fe20000010804 */
[----:B-1----:R-:W-:Y:S01]  /*5cd0*/  LEA R127, R76, -R91, 0x1 ;  /* 0x8000005b4c7f7211 */ /* 0x002fe200078e08ff */
[----:B------:R-:W-:Y:S01]  /*5ce0*/  FFMA.FTZ R102, R103, R157, R102 ;  /* 0x0000009d67667223 */ /* 0x000fe20000010066 */
[----:B------:R-:W-:Y:S01]  /*5cf0*/  STS [R119.X4+0x848], R121 ;  /* 0x0008487977007388 */ /* 0x000fe20000004800 */
[----:B------:R-:W-:Y:S01]  /*5d00*/  FADD.FTZ R162, R162, R5 ;  /* 0x00000005a2a27221 */ /* 0x000fe20000010000 */
[----:B------:R-:W-:Y:S01]  /*5d10*/  ISETP.GE.AND P0, PT, R127, 0x1, PT ;  /* 0x000000017f00780c */ /* 0x000fe20003f06270 */
[----:B------:R-:W-:Y:S01]  /*5d20*/  FADD.FTZ R161, -R161, R102 ;  /* 0x00000066a1a17221 */ /* 0x000fe20000010100 */
[----:B------:R-:W-:Y:S01]  /*5d30*/  STS [R119.X4+0x84c], R124 ;  /* 0x00084c7c77007388 */ /* 0x000fe20000004800 */
[----:B------:R-:W-:Y:S01]  /*5d40*/  FMUL.FTZ R102, R156, R56 ;  /* 0x000000389c667220 */ /* 0x000fe20000410000 */
[----:B------:R-:W-:Y:S01]  /*5d50*/  ISETP.GE.AND P1, PT, R127, 0x21, PT ;  /* 0x000000217f00780c */ /* 0x000fe20003f26270 */
[-C--:B------:R-:W-:Y:S01]  /*5d60*/  FMUL.FTZ R5, R161, R58.reuse ;  /* 0x0000003aa1057220 */ /* 0x080fe20000410000 */
[----:B------:R-:W-:Y:S01]  /*5d70*/  STS [R119.X4+0x850], R159 ;  /* 0x0008509f77007388 */ /* 0x000fe20000004800 */
[----:B------:R-:W-:-:S02]  /*5d80*/  FMUL.FTZ R103, R162, R58 ;  /* 0x0000003aa2677220 */ /* 0x000fc40000410000 */
[----:B------:R-:W-:Y:S01]  /*5d90*/  FMUL.FTZ R7, R17, R102 ;  /* 0x0000006611077220 */ /* 0x000fe20000410000 */
[----:B------:R-:W-:Y:S01]  /*5da0*/  STS [R119.X4+0x854], R163 ;  /* 0x000854a377007388 */ /* 0x000fe20000004800 */
[C---:B------:R-:W-:Y:S02]  /*5db0*/  FMUL.FTZ R4, R16.reuse, R5 ;  /* 0x0000000510047220 */ /* 0x040fe40000410000 */
[----:B------:R-:W-:Y:S01]  /*5dc0*/  FMUL.FTZ R6, R16, R103 ;  /* 0x0000006710067220 */ /* 0x000fe20000410000 */
[----:B------:R-:W-:Y:S01]  /*5dd0*/  STS [R119.X4+0x85c], R158 ;  /* 0x00085c9e77007388 */ /* 0x000fe20000004800 */
[-C--:B------:R-:W-:Y:S02]  /*5de0*/  FFMA.FTZ R7, R105, R108.reuse, -R7 ;  /* 0x0000006c69077223 */ /* 0x080fe40000010807 */
[----:B------:R-:W-:Y:S01]  /*5df0*/  FMUL.FTZ R108, R17, R108 ;  /* 0x0000006c116c7220 */ /* 0x000fe20000410000 */
[----:B------:R-:W-:Y:S01]  /*5e00*/  STS [R119.X4+0x86c], R150 ;  /* 0x00086c9677007388 */ /* 0x000fe20000004800 */
[----:B------:R-:W-:-:S02]  /*5e10*/  FFMA.FTZ R4, R103, R104, R4 ;  /* 0x0000006867047223 */ /* 0x000fc40000010004 */
[----:B------:R-:W-:Y:S01]  /*5e20*/  FFMA.FTZ R6, R104, R5, -R6 ;  /* 0x0000000568067223 */ /* 0x000fe20000010806 */
[----:B------:R-:W-:Y:S01]  /*5e30*/  STS [R119.X4+0x870], R167 ;  /* 0x000870a777007388 */ /* 0x000fe20000004800 */
[----:B------:R-:W-:Y:S02]  /*5e40*/  FFMA.FTZ R5, R102, R105, R108 ;  /* 0x0000006966057223 */ /* 0x000fe4000001006c */
[----:B------:R-:W-:Y:S01]  /*5e50*/  FADD.FTZ R4, RZ, R4 ;  /* 0x00000004ff047221 */ /* 0x000fe20000010000 */
[----:B------:R-:W-:Y:S01]  /*5e60*/  STS [R119.X4+0x874], R142 ;  /* 0x0008748e77007388 */ /* 0x000fe20000004800 */
[----:B------:R-:W-:Y:S02]  /*5e70*/  FMUL.FTZ R108, R123, R110 ;  /* 0x0000006e7b6c7220 */ /* 0x000fe40000410000 */
[----:B------:R-:W-:Y:S02]  /*5e80*/  FADD.FTZ R4, R4, R5 ;  /* 0x0000000504047221 */ /* 0x000fe40000010000 */
[----:B------:R-:W-:-:S02]  /*5e90*/  FFMA.FTZ R5, R109, R136, R108 ;  /* 0x000000886d057223 */ /* 0x000fc4000001006c */
[----:B------:R-:W-:Y:S02]  /*5ea0*/  FADD.FTZ R6, RZ, R6 ;  /* 0x00000006ff067221 */ /* 0x000fe40000010000 */
[----:B------:R-:W-:Y:S02]  /*5eb0*/  FADD.FTZ R4, R4, R5 ;  /* 0x0000000504047221 */ /* 0x000fe40000010000 */
[----:B------:R-:W-:Y:S02]  /*5ec0*/  FMUL.FTZ R5, R147, R52 ;  /* 0x0000003493057220 */ /* 0x000fe40000410000 */
[----:B------:R-:W-:Y:S02]  /*5ed0*/  FFMA.FTZ R115, R136, R110, -R111 ;  /* 0x0000006e88737223 */ /* 0x000fe4000001086f */
[----:B------:R-:W-:Y:S02]  /*5ee0*/  FADD.FTZ R6, R6, R7 ;  /* 0x0000000706067221 */ /* 0x000fe40000010000 */
[----:B------:R-:W-:-:S02]  /*5ef0*/  FMUL.FTZ R108, R154, R52 ;  /* 0x000000349a6c7220 */ /* 0x000fc40000410000 */
[----:B------:R-:W-:Y:S02]  /*5f00*/  FMUL.FTZ R7, R120, R5 ;  /* 0x0000000578077220 */ /* 0x000fe40000410000 */
[-C--:B------:R-:W-:Y:S02]  /*5f10*/  FMUL.FTZ R111, R152, R50.reuse ;  /* 0x00000032986f7220 */ /* 0x080fe40000410000 */
[-C--:B------:R-:W-:Y:S02]  /*5f20*/  FFMA.FTZ R138, R67, -R50.reuse, R138 ;  /* 0x80000032438a7223 */ /* 0x080fe4000001008a */
[----:B------:R-:W-:Y:S02]  /*5f30*/  FMUL.FTZ R117, R106, R50 ;  /* 0x000000326a757220 */ /* 0x000fe40000410000 */
[----:B------:R-:W-:Y:S02]  /*5f40*/  FFMA.FTZ R7, R108, R135, R7 ;  /* 0x000000876c077223 */ /* 0x000fe40000010007 */
[----:B------:R-:W-:-:S02]  /*5f50*/  FMUL.FTZ R112, R116, R111 ;  /* 0x0000006f74707220 */ /* 0x000fc40000410000 */
[----:B------:R-:W-:Y:S02]  /*5f60*/  FMUL.FTZ R110, R120, R108 ;  /* 0x0000006c786e7220 */ /* 0x000fe40000410000 */
[----:B------:R-:W-:Y:S02]  /*5f70*/  FADD.FTZ R4, R4, R7 ;  /* 0x0000000704047221 */ /* 0x000fe40000010000 */
[----:B------:R-:W-:Y:S02]  /*5f80*/  FFMA.FTZ R112, R138, R117, -R112 ;  /* 0x000000758a707223 */ /* 0x000fe40000010870 */
[----:B------:R-:W-:Y:S02]  /*5f90*/  FFMA.FTZ R5, R135, R5, -R110 ;  /* 0x0000000587057223 */ /* 0x000fe4000001086e */
        /* <DEDUP_REMOVED lines=8> */
[----:B--2---:R-:W-:Y:S02]  /*6020*/  FMUL.FTZ R118, R114, R110 ;  /* 0x0000006e72767220 */ /* 0x004fe40000410000 */
[----:B------:R-:W-:Y:S02]  /*6030*/  FADD.FTZ R4, R4, R117 ;  /* 0x0000007504047221 */ /* 0x000fe40000010000 */
[----:B------:R-:W-:Y:S02]  /*6040*/  FFMA.FTZ R115, R110, R137, R115 ;  /* 0x000000896e737223 */ /* 0x000fe40000010073 */
[----:B------:R-:W-:Y:S02]  /*6050*/  FADD.FTZ R5, R5, R112 ;  /* 0x0000007005057221 */ /* 0x000fe40000010000 */
[----:B------:R-:W-:Y:S02]  /*6060*/  FMUL.FTZ R112, R146, R46 ;  /* 0x0000002e92707220 */ /* 0x000fe40000410000 */
[----:B------:R-:W-:-:S02]  /*6070*/  FMUL.FTZ R130, R141, R130 ;  /* 0x000000828d827220 */ /* 0x000fc40000410000 */
[----:B------:R-:W-:Y:S02]  /*6080*/  FFMA.FTZ R153, -R153, R176, -RZ ;  /* 0x000000b099997223 */ /* 0x000fe400000109ff */
[----:B------:R-:W-:Y:S01]  /*6090*/  FFMA.FTZ R141, -R141, R132, -RZ ;  /* 0x000000848d8d7223 */ /* 0x000fe200000109ff */
[----:B------:R-:W-:Y:S01]  /*60a0*/  STS [R119.X4+0x878], R130 ;  /* 0x0008788277007388 */ /* 0x000fe20000004800 */
[----:B------:R-:W-:Y:S02]  /*60b0*/  FFMA.FTZ R118, R137, R7, -R118 ;  /* 0x0000000789767223 */ /* 0x000fe40000010876 */
[----:B------:R-:W-:Y:S01]  /*60c0*/  FADD.FTZ R4, R4, R115 ;  /* 0x0000007304047221 */ /* 0x000fe20000010000 */
[----:B------:R-:W-:Y:S01]  /*60d0*/  STS [R119.X4+0x864], R153 ;  /* 0x0008649977007388 */ /* 0x000fe20000004800 */
[-C--:B------:R-:W-:Y:S02]  /*60e0*/  FFMA.FTZ R139, R63, -R46.reuse, R139 ;  /* 0x8000002e3f8b7223 */ /* 0x080fe4000001008b */
[----:B------:R-:W-:Y:S01]  /*60f0*/  FMUL.FTZ R6, R23, R46 ;  /* 0x0000002e17067220 */ /* 0x000fe20000410000 */
[----:B------:R0:W-:Y:S01]  /*6100*/  STS [R119.X4+0x87c], R141 ;  /* 0x00087c8d77007388 */ /* 0x0001e20000004800 */
[----:B------:R-:W-:-:S02]  /*6110*/  FMUL.FTZ R7, R113, R112 ;  /* 0x0000007071077220 */ /* 0x000fc40000410000 */
[-C--:B------:R-:W-:Y:S02]  /*6120*/  FMUL.FTZ R115, R145, R44.reuse ;  /* 0x0000002c91737220 */ /* 0x080fe40000410000 */
[----:B------:R-:W-:Y:S02]  /*6130*/  FADD.FTZ R5, R5, R118 ;  /* 0x0000007605057221 */ /* 0x000fe40000010000 */
[----:B------:R-:W-:Y:S02]  /*6140*/  FMUL.FTZ R117, R143, R44 ;  /* 0x0000002c8f757220 */ /* 0x000fe40000410000 */
[----:B------:R-:W-:Y:S02]  /*6150*/  FFMA.FTZ R118, R139, R6, -R7 ;  /* 0x000000068b767223 */ /* 0x000fe40000010807 */
[----:B------:R-:W-:Y:S02]  /*6160*/  FFMA.FTZ R140, R61, -R44, R140 ;  /* 0x8000002c3d8c7223 */ /* 0x000fe4000001008c */
[----:B0-----:R-:W-:-:S02]  /*6170*/  FMUL.FTZ R119, R22, R115 ;  /* 0x0000007316777220 */ /* 0x001fc40000410000 */
[----:B------:R-:W-:Y:S02]  /*6180*/  FMUL.FTZ R6, R113, R6 ;  /* 0x0000000671067220 */ /* 0x000fe40000410000 */
[----:B------:R-:W-:Y:S02]  /*6190*/  FFMA.FTZ R130, R140, R117, -R119 ;  /* 0x000000758c827223 */ /* 0x000fe40000010877 */
[----:B------:R-:W-:Y:S02]  /*61a0*/  FFMA.FTZ R7, R112, R139, R6 ;  /* 0x0000008b70077223 */ /* 0x000fe40000010006 */
[----:B------:R-:W-:Y:S02]  /*61b0*/  FMUL.FTZ R117, R22, R117 ;  /* 0x0000007516757220 */ /* 0x000fe40000410000 */
[----:B------:R-:W-:Y:S02]  /*61c0*/  FADD.FTZ R107, R177, -R128 ;  /* 0x80000080b16b7221 */ /* 0x000fe40000010000 */
[----:B------:R-:W-:Y:S01]  /*61d0*/  FADD.FTZ R125, R5, R118 ;  /* 0x00000076057d7221 */ /* 0x000fe20000010000 */
[----:B------:R-:W-:Y:S01]  /*61e0*/  IADD3 R118, R91, 0x20, RZ ;  /* 0x000000205b767810 */ /* 0x000fe20007ffe0ff */
[----:B------:R-:W-:-:S02]  /*61f0*/  FADD.FTZ R121, R4, R7 ;  /* 0x0000000704797221 */ /* 0x000fc40000010000 */
[----:B------:R-:W-:Y:S01]  /*6200*/  FFMA.FTZ R128, R115, R140, R117 ;  /* 0x0000008c73807223 */ /* 0x000fe20000010075 */
[----:B------:R-:W-:Y:S06]  /*6210*/  BAR.SYNC.DEFER_BLOCKING 0x0 ;  /* 0x0000000000007b1d */ /* 0x000fec0000010000 */
[----:B------:R-:W-:Y:S05]  /*6220*/  @!P0 BRA `(.L_x_11388) ;  /* 0x0000019000008947 */ /* 0x000fea0003800000 */
[-C--:B------:R-:W-:Y:S01]  /*6230*/  LEA.HI.SX32 R117, R91, R91.reuse, 0x1b ;  /* 0x0000005b5b757211 */ /* 0x080fe200078fdaff */
[----:B------:R-:W-:Y:S01]  /*6240*/  IMAD R4, R169, c[0x0][0x2c0], RZ ;  /* 0x0000b000a9047a24 */ /* 0x000fe200078e02ff */
[----:B------:R-:W-:Y:S01]  /*6250*/  ULDC.64 UR4, c[0x0][0x2b8] ;  /* 0x0000ae0000047ab9 */ /* 0x000fe20000000a00 */
[C---:B------:R-:W-:Y:S01]  /*6260*/  IMAD.WIDE.U32 R6, R93.reuse, c[0x0][0x2c0], RZ ;  /* 0x0000b0005d067a25 */ /* 0x040fe200078e00ff */
[----:B------:R-:W-:Y:S01]  /*6270*/  USHF.R.U32.HI UR8, URZ, 0x1, UR5 ;  /* 0x000000013f087899 */ /* 0x000fe20008011605 */
[----:B------:R-:W-:Y:S01]  /*6280*/  LEA R122, R168, 0xfffffe00, 0x9 ;  /* 0xfffffe00a87a7811 */ /* 0x000fe200078e48ff */
[----:B------:R-:W0:Y:S01]  /*6290*/  LDS R117, [R117.X4+0x840] ;  /* 0x0008400075757984 */ /* 0x000e220000004800 */
[----:B------:R-:W-:Y:S01]  /*62a0*/  IMAD R5, R93, c[0x0][0x2c4], R4 ;  /* 0x0000b1005d057a24 */ /* 0x000fe200078e0204 */
[----:B------:R-:W-:Y:S01]  /*62b0*/  USHF.R.U64 UR4, UR4, 0x1, UR5 ;  /* 0x0000000104047899 */ /* 0x000fe20008001205 */
[----:B------:R-:W-:Y:S01]  /*62c0*/  IADD3 R4, P0, R122, R91, RZ ;  /* 0x0000005b7a047210 */ /* 0x000fe20007f1e0ff */
[----:B------:R-:W-:-:S02]  /*62d0*/  IMAD R124, R96, UR8, RZ ;  /* 0x00000008607c7c24 */ /* 0x000fc4000f8e02ff */
[----:B------:R-:W-:Y:S01]  /*62e0*/  IADD3 R7, R7, R5, RZ ;  /* 0x0000000507077210 */ /* 0x000fe20007ffe0ff */
[----:B------:R-:W-:Y:S01]  /*62f0*/  IMAD R126, R101, c[0x0][0x2d0], RZ ;  /* 0x0000b400657e7a24 */ /* 0x000fe200078e02ff */
[----:B------:R-:W-:Y:S01]  /*6300*/  LEA.HI.X.SX32 R5, R122, RZ, 0x1, P0 ;  /* 0x000000ff7a057211 */ /* 0x000fe200000f0eff */
[----:B------:R-:W-:Y:S02]  /*6310*/  IMAD R101, R95, UR4, R124 ;  /* 0x000000045f657c24 */ /* 0x000fe4000f8e027c */
[----:B------:R-:W-:-:S04]  /*6320*/  IMAD.WIDE.U32 R6, R96, UR4, R6 ;  /* 0x0000000460067c25 */ /* 0x000fc8000f8e0006 */
[----:B------:R-:W-:Y:S01]  /*6330*/  IMAD R119, R27, c[0x0][0x2d4], R126 ;  /* 0x0000b5001b777a24 */ /* 0x000fe200078e027e */
[----:B------:R-:W-:Y:S01]  /*6340*/  IADD3 R101, R7, R101, RZ ;  /* 0x0000006507657210 */ /* 0x000fe20007ffe0ff */
[----:B------:R-:W-:Y:S01]  /*6350*/  IMAD.WIDE.U32 R4, R27, c[0x0][0x2d0], R4 ;  /* 0x0000b4001b047a25 */ /* 0x000fe200078e0004 */
[----:B------:R-:W-:-:S04]  /*6360*/  LEA R7, P0, R6, c[0x0][0x320], 0x3 ;  /* 0x0000c80006077a11 */ /* 0x000fc800078018ff */
[----:B------:R-:W-:Y:S02]  /*6370*/  LEA.HI.X R101, R6, c[0x0][0x324], R101, 0x3, P0 ;  /* 0x0000c90006657a11 */ /* 0x000fe400000f1c65 */
[----:B------:R-:W-:Y:S02]  /*6380*/  IADD3 R5, R5, R119, RZ ;  /* 0x0000007705057210 */ /* 0x000fe40007ffe0ff */
[----:B------:R-:W-:-:S04]  /*6390*/  LEA R6, P0, R4, R7, 0x2 ;  /* 0x0000000704067211 */ /* 0x000fc800078010ff */
[----:B------:R-:W-:-:S05]  /*63a0*/  LEA.HI.X R7, R4, R101, R5, 0x2, P0 ;  /* 0x0000006504077211 */ /* 0x000fca00000f1405 */
[----:B0-----:R0:W-:Y:S04]  /*63b0*/  RED.E.ADD.F32.FTZ.RN.STRONG.GPU [R6.64], R117 ;  /* 0x000000750600798e */ /* 0x0011e8000c10e786 */
.L_x_11388:
[----:B------:R-:W-:Y:S05]  /*63c0*/  BSYNC B0 ;  /* 0x0000000000007941 */ /* 0x000fea0003800000 */
.L_x_11387:
[----:B------:R-:W-:Y:S01]  /*63d0*/  LEA.HI.SX32 R118, R118, R91, 0x1b ;  /* 0x0000005b76767211 */ /* 0x000fe200078fdaff */
[----:B------:R-:W-:Y:S01]  /*63e0*/  BSSY B0, `(.L_x_11389) ;  /* 0x0000008000007945 */ /* 0x000fe20003800000 */
[----:B------:R-:W-:Y:S01]  /*63f0*/  FADD.FTZ R101, R121, R128 ;  /* 0x0000008079657221 */ /* 0x000fe20000010000 */
[----:B------:R-:W-:Y:S01]  /*6400*/  IADD3 R4, R91, 0x40, RZ ;  /* 0x000000405b047810 */ /* 0x000fe20007ffe0ff */
[----:B0-----:R-:W-:Y:S01]  /*6410*/  FADD.FTZ R117, R125, R130 ;  /* 0x000000827d757221 */ /* 0x001fe20000010000 */
[----:B------:R0:W1:Y:S01]  /*6420*/  LDS R5, [R118.X4+0x8c0] ;  /* 0x0008c00076057984 */ /* 0x0000620000004800 */
[----:B------:R-:W-:Y:S01]  /*6430*/  IADD3 R6, R91, 0x60, RZ ;  /* 0x000000605b067810 */ /* 0x000fe20007ffe0ff */
[----:B------:R-:W-:Y:S05]  /*6440*/  @!P1 BRA `(.L_x_11390) ;  /* 0x0000001000009947 */ /* 0x000fea0003800000 */
[----:B-1----:R1:W-:Y:S02]  /*6450*/  RED.E.ADD.F32.FTZ.RN.STRONG.GPU [R18.64+-0x780], R5 ;  /* 0xfff880051200798e */ /* 0x0023e4000c10e786 */
.L_x_11390:
[----:B------:R-:W-:Y:S05]  /*6460*/  BSYNC B0 ;  /* 0x0000000000007941 */ /* 0x000fea0003800000 */
.L_x_11389:
[-C--:B------:R-:W-:Y:S01]  /*6470*/  LEA.HI.SX32 R4, R4, R91.reuse, 0x1b ;  /* 0x0000005b04047211 */ /* 0x080fe200078fdaff */
[----:B------:R-:W-:Y:S01]  /*6480*/  BSSY B0, `(.L_x_11391) ;  /* 0x000000d000007945 */ /* 0x000fe20003800000 */
[----:B------:R-:W-:Y:S02]  /*6490*/  ISETP.GE.AND P6, PT, R127, 0x41, PT ;  /* 0x000000417f00780c */ /* 0x000fe40003fc6270 */
[----:B0-----:R-:W-:Y:S01]  /*64a0*/  IADD3 R118, R91, 0x80, RZ ;  /* 0x000000805b767810 */ /* 0x001fe20007ffe0ff */
[----:B-1----:R0:W1:Y:S01]  /*64b0*/  LDS R5, [R4.X4+0x940] ;  /* 0x0009400004057984 */ /* 0x0020620000004800 */
        /* <DEDUP_REMOVED lines=8> */
[----:B01----:R0:W-:Y:S02]  /*6540*/  RED.E.ADD.F32.FTZ.RN.STRONG.GPU [R18.64+-0x700], R5 ;  /* 0xfff900051200798e */ /* 0x0031e4000c10e786 */
.L_x_11392:
[----:B0-----:R-:W-:Y:S05]  /*6550*/  BSYNC B0 ;  /* 0x0000000000007941 */ /* 0x001fea0003800000 */
.L_x_11391:
[----:B-1----:R0:W1:Y:S01]  /*6560*/  LDS R5, [R6.X4+0x9c0] ;  /* 0x0009c00006057984 */ /* 0x0020620000004800 */
[----:B------:R-:W-:Y:S01]  /*6570*/  BSSY B0, `(.L_x_11393) ;  /* 0x0000005000007945 */ /* 0x000fe20003800000 */
[----:B------:R-:W-:-:S02]  /*6580*/  IADD3 R4, R91, 0xa0, RZ ;  /* 0x000000a05b047810 */ /* 0x000fc40007ffe0ff */
[----:B------:R-:W-:Y:S01]  /*6590*/  LEA.HI.SX32 R118, R118, R91, 0x1b ;  /* 0x0000005b76767211 */ /* 0x000fe200078fdaff */
[----:B------:R-:W-:Y:S05]  /*65a0*/  @!P0 BRA `(.L_x_11394) ;  /* 0x0000001000008947 */ /* 0x000fea0003800000 */
[----:B-1----:R1:W-:Y:S02]  /*65b0*/  RED.E.ADD.F32.FTZ.RN.STRONG.GPU [R18.64+-0x680], R5 ;  /* 0xfff980051200798e */ /* 0x0023e4000c10e786 */
.L_x_11394:
[----:B------:R-:W-:Y:S05]  /*65c0*/  BSYNC B0 ;  /* 0x0000000000007941 */ /* 0x000fea0003800000 */
.L_x_11393:
[----:B-1----:R1:W2:Y:S01]  /*65d0*/  LDS R5, [R118.X4+0xa40] ;  /* 0x000a400076057984 */ /* 0x0022a20000004800 */
[----:B------:R-:W-:Y:S01]  /*65e0*/  BSSY B0, `(.L_x_11395) ;  /* 0x0000005000007945 */ /* 0x000fe20003800000 */
[----:B0-----:R-:W-:Y:S02]  /*65f0*/  IADD3 R6, R91, 0xc0, RZ ;  /* 0x000000c05b067810 */ /* 0x001fe40007ffe0ff */
[----:B------:R-:W-:Y:S01]  /*6600*/  LEA.HI.SX32 R4, R4, R91, 0x1b ;  /* 0x0000005b04047211 */ /* 0x000fe200078fdaff */
[----:B------:R-:W-:Y:S05]  /*6610*/  @!P1 BRA `(.L_x_11396) ;  /* 0x0000001000009947 */ /* 0x000fea0003800000 */
[----:B--2---:R0:W-:Y:S02]  /*6620*/  RED.E.ADD.F32.FTZ.RN.STRONG.GPU [R18.64+-0x600], R5 ;  /* 0xfffa00051200798e */ /* 0x0041e4000c10e786 */
.L_x_11396:
[----:B------:R-:W-:Y:S05]  /*6630*/  BSYNC B0 ;  /* 0x0000000000007941 */ /* 0x000fea0003800000 */
.L_x_11395:
[----:B0-2---:R0:W2:Y:S01]  /*6640*/  LDS R5, [R4.X4+0xac0] ;  /* 0x000ac00004057984 */ /* 0x0050a20000004800 */
[----:B------:R-:W-:Y:S01]  /*6650*/  BSSY B0, `(.L_x_11397) ;  /* 0x0000005000007945 */ /* 0x000fe20003800000 */
[----:B-1----:R-:W-:Y:S02]  /*6660*/  IADD3 R118, R91, 0xe0, RZ ;  /* 0x000000e05b767810 */ /* 0x002fe40007ffe0ff */
[----:B------:R-:W-:Y:S01]  /*6670*/  LEA.HI.SX32 R6, R6, R91, 0x1b ;  /* 0x0000005b06067211 */ /* 0x000fe200078fdaff */
[----:B------:R-:W-:Y:S05]  /*6680*/  @!P2 BRA `(.L_x_11398) ;  /* 0x000000100000a947 */ /* 0x000fea0003800000 */
[----:B--2---:R1:W-:Y:S02]  /*6690*/  RED.E.ADD.F32.FTZ.RN.STRONG.GPU [R18.64+-0x580], R5 ;  /* 0xfffa80051200798e */ /* 0x0043e4000c10e786 */
.L_x_11398:
[----:B------:R-:W-:Y:S05]  /*66a0*/  BSYNC B0 ;  /* 0x0000000000007941 */ /* 0x000fea0003800000 */
.L_x_11397:
[----:B-12---:R1:W2:Y:S01]  /*66b0*/  LDS R5, [R6.X4+0xb40] ;  /* 0x000b400006057984 */ /* 0x0062a20000004800 */
[----:B------:R-:W-:Y:S01]  /*66c0*/  BSSY B0, `(.L_x_11399) ;  /* 0x0000005000007945 */ /* 0x000fe20003800000 */
[----:B0-----:R-:W-:-:S02]  /*66d0*/  IADD3 R4, R91, 0x100, RZ ;  /* 0x000001005b047810 */ /* 0x001fc40007ffe0ff */
[----:B------:R-:W-:Y:S01]  /*66e0*/  LEA.HI.SX32 R118, R118, R91, 0x1b ;  /* 0x0000005b76767211 */ /* 0x000fe200078fdaff */
[----:B------:R-:W-:Y:S05]  /*66f0*/  @!P3 BRA `(.L_x_11400) ;  /* 0x000000100000b947 */ /* 0x000fea0003800000 */
[----:B--2---:R0:W-:Y:S02]  /*6700*/  RED.E.ADD.F32.FTZ.RN.STRONG.GPU [R18.64+-0x500], R5 ;  /* 0xfffb00051200798e */ /* 0x0041e4000c10e786 */
.L_x_11400:
[----:B------:R-:W-:Y:S05]  /*6710*/  BSYNC B0 ;  /* 0x0000000000007941 */ /* 0x000fea0003800000 */
.L_x_11399:
[----:B0-2---:R0:W2:Y:S01]  /*6720*/  LDS R5, [R118.X4+0xbc0] ;  /* 0x000bc00076057984 */ /* 0x0050a20000004800 */
[----:B------:R-:W-:Y:S01]  /*6730*/  BSSY B0, `(.L_x_11401) ;  /* 0x0000004000007945 */ /* 0x000fe20003800000 */
[----:B------:R-:W-:Y:S01]  /*6740*/  LEA.HI.SX32 R4, R4, R91, 0x1b ;  /* 0x0000005b04047211 */ /* 0x000fe200078fdaff */
[----:B------:R-:W-:Y:S05]  /*6750*/  @!P4 BRA `(.L_x_11402) ;  /* 0x000000100000c947 */ /* 0x000fea0003800000 */
[----:B--2---:R2:W-:Y:S02]  /*6760*/  RED.E.ADD.F32.FTZ.RN.STRONG.GPU [R18.64+-0x480], R5 ;  /* 0xfffb80051200798e */ /* 0x0045e4000c10e786 */
.L_x_11402:
[----:B------:R-:W-:Y:S05]  /*6770*/  BSYNC B0 ;  /* 0x0000000000007941 */ /* 0x000fea0003800000 */
.L_x_11401:
[----:B--2---:R2:W3:Y:S01]  /*6780*/  LDS R5, [R4.X4+0xc40] ;  /* 0x000c400004057984 */ /* 0x0044e20000004800 */
[----:B------:R-:W-:Y:S01]  /*6790*/  BSSY B0, `(.L_x_11403) ;  /* 0x0000005000007945 */ /* 0x000fe20003800000 */
[C---:B-1----:R-:W-:Y:S02]  /*67a0*/  IADD3 R6, R91.reuse, 0x120, RZ ;  /* 0x000001205b067810 */ /* 0x042fe40007ffe0ff */
[----:B0-----:R-:W-:Y:S01]  /*67b0*/  IADD3 R118, R91, 0x140, RZ ;  /* 0x000001405b767810 */ /* 0x001fe20007ffe0ff */
[----:B------:R-:W-:Y:S05]  /*67c0*/  @!P5 BRA `(.L_x_11404) ;  /* 0x000000100000d947 */ /* 0x000fea0003800000 */
[----:B---3--:R0:W-:Y:S02]  /*67d0*/  RED.E.ADD.F32.FTZ.RN.STRONG.GPU [R18.64+-0x400], R5 ;  /* 0xfffc00051200798e */ /* 0x0081e4000c10e786 */
.L_x_11404:
[----:B------:R-:W-:Y:S05]  /*67e0*/  BSYNC B0 ;  /* 0x0000000000007941 */ /* 0x000fea0003800000 */
.L_x_11403:
        /* <DEDUP_REMOVED lines=14> */
.L_x_11406:
[----:B0-----:R-:W-:Y:S05]  /*68d0*/  BSYNC B0 ;  /* 0x0000000000007941 */ /* 0x001fea0003800000 */
.L_x_11405:
[----:B-1----:R0:W1:Y:S01]  /*68e0*/  LDS R5, [R118.X4+0xd40] ;  /* 0x000d400076057984 */ /* 0x0020620000004800 */
[----:B------:R-:W-:Y:S01]  /*68f0*/  BSSY B0, `(.L_x_11407) ;  /* 0x0000005000007945 */ /* 0x000fe20003800000 */
[----:B------:R-:W-:Y:S02]  /*6900*/  IADD3 R6, R91, 0x180, RZ ;  /* 0x000001805b067810 */ /* 0x000fe40007ffe0ff */
[----:B------:R-:W-:Y:S01]  /*6910*/  LEA.HI.SX32 R4, R4, R91, 0x1b ;  /* 0x0000005b04047211 */ /* 0x000fe200078fdaff */
[----:B------:R-:W-:Y:S05]  /*6920*/  @!P0 BRA `(.L_x_11408) ;  /* 0x0000001000008947 */ /* 0x000fea0003800000 */
[----:B-1----:R1:W-:Y:S02]  /*6930*/  RED.E.ADD.F32.FTZ.RN.STRONG.GPU [R18.64+-0x300], R5 ;  /* 0xfffd00051200798e */ /* 0x0023e4000c10e786 */
.L_x_11408:
[----:B------:R-:W-:Y:S05]  /*6940*/  BSYNC B0 ;  /* 0x0000000000007941 */ /* 0x000fea0003800000 */
.L_x_11407:
[----:B-1----:R1:W2:Y:S01]  /*6950*/  LDS R5, [R4.X4+0xdc0] ;  /* 0x000dc00004057984 */ /* 0x0022a20000004800 */
[----:B------:R-:W-:Y:S01]  /*6960*/  BSSY B0, `(.L_x_11409) ;  /* 0x0000005000007945 */ /* 0x000fe20003800000 */
[----:B0-----:R-:W-:-:S02]  /*6970*/  IADD3 R118, R91, 0x1a0, RZ ;  /* 0x000001a05b767810 */ /* 0x001fc40007ffe0ff */
[----:B------:R-:W-:Y:S01]  /*6980*/  LEA.HI.SX32 R6, R6, R91, 0x1b ;  /* 0x0000005b06067211 */ /* 0x000fe200078fdaff */
[----:B------:R-:W-:Y:S05]  /*6990*/  @!P1 BRA `(.L_x_11410) ;  /* 0x0000001000009947 */ /* 0x000fea0003800000 */
[----:B--2---:R0:W-:Y:S02]  /*69a0*/  RED.E.ADD.F32.FTZ.RN.STRONG.GPU [R18.64+-0x280], R5 ;  /* 0xfffd80051200798e */ /* 0x0041e4000c10e786 */
.L_x_11410:
[----:B------:R-:W-:Y:S05]  /*69b0*/  BSYNC B0 ;  /* 0x0000000000007941 */ /* 0x000fea0003800000 */
.L_x_11409:
[----:B0-2---:R0:W2:Y:S01]  /*69c0*/  LDS R5, [R6.X4+0xe40] ;  /* 0x000e400006057984 */ /* 0x0050a20000004800 */
[----:B------:R-:W-:Y:S01]  /*69d0*/  BSSY B0, `(.L_x_11411) ;  /* 0x0000005000007945 */ /* 0x000fe20003800000 */
[----:B-1----:R-:W-:Y:S02]  /*69e0*/  IADD3 R4, R91, 0x1c0, RZ ;  /* 0x000001c05b047810 */ /* 0x002fe40007ffe0ff */
[----:B------:R-:W-:Y:S01]  /*69f0*/  LEA.HI.SX32 R118, R118, R91, 0x1b ;  /* 0x0000005b76767211 */ /* 0x000fe200078fdaff */
[----:B------:R-:W-:Y:S05]  /*6a00*/  @!P2 BRA `(.L_x_11412) ;  /* 0x000000100000a947 */ /* 0x000fea0003800000 */
[----:B--2---:R1:W-:Y:S02]  /*6a10*/  RED.E.ADD.F32.FTZ.RN.STRONG.GPU [R18.64+-0x200], R5 ;  /* 0xfffe00051200798e */ /* 0x0043e4000c10e786 */
.L_x_11412:
[----:B------:R-:W-:Y:S05]  /*6a20*/  BSYNC B0 ;  /* 0x0000000000007941 */ /* 0x000fea0003800000 */
.L_x_11411:
[----:B-12---:R1:W2:Y:S01]  /*6a30*/  LDS R5, [R118.X4+0xec0] ;  /* 0x000ec00076057984 */ /* 0x0062a20000004800 */
[----:B------:R-:W-:Y:S01]  /*6a40*/  BSSY B0, `(.L_x_11413) ;  /* 0x0000005000007945 */ /* 0x000fe20003800000 */
[----:B0-----:R-:W-:Y:S02]  /*6a50*/  IADD3 R6, R91, 0x1e0, RZ ;  /* 0x000001e05b067810 */ /* 0x001fe40007ffe0ff */
[----:B------:R-:W-:Y:S01]  /*6a60*/  LEA.HI.SX32 R4, R4, R91, 0x1b ;  /* 0x0000005b04047211 */ /* 0x000fe200078fdaff */
[----:B------:R-:W-:Y:S05]  /*6a70*/  @!P3 BRA `(.L_x_11414) ;  /* 0x000000100000b947 */ /* 0x000fea0003800000 */
[----:B--2---:R0:W-:Y:S02]  /*6a80*/  RED.E.ADD.F32.FTZ.RN.STRONG.GPU [R18.64+-0x180], R5 ;  /* 0xfffe80051200798e */ /* 0x0041e4000c10e786 */
.L_x_11414:
[----:B------:R-:W-:Y:S05]  /*6a90*/  BSYNC B0 ;  /* 0x0000000000007941 */ /* 0x000fea0003800000 */
.L_x_11413:
[----:B0-2---:R0:W2:Y:S01]  /*6aa0*/  LDS R5, [R4.X4+0xf40] ;  /* 0x000f400004057984 */ /* 0x0050a20000004800 */
[----:B------:R-:W-:Y:S01]  /*6ab0*/  BSSY B0, `(.L_x_11415) ;  /* 0x0000004000007945 */ /* 0x000fe20003800000 */
[----:B------:R-:W-:Y:S01]  /*6ac0*/  LEA.HI.SX32 R6, R6, R91, 0x1b ;  /* 0x0000005b06067211 */ /* 0x000fe200078fdaff */
[----:B------:R-:W-:Y:S05]  /*6ad0*/  @!P4 BRA `(.L_x_11416) ;  /* 0x000000100000c947 */ /* 0x000fea0003800000 */
[----:B--2---:R2:W-:Y:S02]  /*6ae0*/  RED.E.ADD.F32.FTZ.RN.STRONG.GPU [R18.64+-0x100], R5 ;  /* 0xffff00051200798e */ /* 0x0045e4000c10e786 */
.L_x_11416:
[----:B------:R-:W-:Y:S05]  /*6af0*/  BSYNC B0 ;  /* 0x0000000000007941 */ /* 0x000fea0003800000 */
.L_x_11415:
[----:B--2---:R2:W3:Y:S01]  /*6b00*/  LDS R5, [R6.X4+0xfc0] ;  /* 0x000fc00006057984 */ /* 0x0044e20000004800 */
[----:B------:R-:W-:Y:S01]  /*6b10*/  BSSY B0, `(.L_x_11417) ;  /* 0x0000003000007945 */ /* 0x000fe20003800000 */
[----:B------:R-:W-:Y:S05]  /*6b20*/  @!P5 BRA `(.L_x_11418) ;  /* 0x000000100000d947 */ /* 0x000fea0003800000 */
[----:B---3--:R3:W-:Y:S02]  /*6b30*/  RED.E.ADD.F32.FTZ.RN.STRONG.GPU [R18.64+-0x80], R5 ;  /* 0xffff80051200798e */ /* 0x0087e4000c10e786 */
.L_x_11418:
[----:B------:R-:W-:Y:S05]  /*6b40*/  BSYNC B0 ;  /* 0x0000000000007941 */ /* 0x000fea0003800000 */
.L_x_11417:
[----:B---3--:R-:W3:Y:S01]  /*6b50*/  SHFL.DOWN PT, R18, R117, 0x1, 0x1f ;  /* 0x08201f0075127f89 */ /* 0x008ee200000e0000 */
[----:B------:R-:W-:Y:S01]  /*6b60*/  ISETP.GT.AND P0, PT, R90, 0x1e, PT ;  /* 0x0000001e5a00780c */ /* 0x000fe20003f04270 */
[----:B------:R-:W-:Y:S01]  /*6b70*/  FADD.FTZ R28, R112, R28 ;  /* 0x0000001c701c7221 */ /* 0x000fe20000010000 */
[----:B------:R-:W-:Y:S01]  /*6b80*/  MOV R5, R117 ;  /* 0x0000007500057202 */ /* 0x000fe20000000f00 */
[----:B------:R-:W4:Y:S01]  /*6b90*/  SHFL.DOWN PT, R119, R20, 0x1, 0x1f ;  /* 0x08201f0014777f89 */ /* 0x000f2200000e0000 */
[----:B--2---:R-:W-:Y:S01]  /*6ba0*/  MOV R6, R20 ;  /* 0x0000001400067202 */ /* 0x004fe20000000f00 */
[----:B------:R-:W-:Y:S01]  /*6bb0*/  BSSY B0, `(.L_x_11419) ;  /* 0x0000083000007945 */ /* 0x000fe20003800000 */
[----:B------:R-:W-:Y:S01]  /*6bc0*/  MOV R7, R107 ;  /* 0x0000006b00077202 */ /* 0x000fe20000000f00 */
[----:B-1----:R-:W1:Y:S01]  /*6bd0*/  SHFL.DOWN PT, R118, R107, 0x1, 0x1f ;  /* 0x08201f006b767f89 */ /* 0x002e6200000e0000 */
[----:B0-----:R-:W-:Y:S01]  /*6be0*/  MOV R4, R101 ;  /* 0x0000006500047202 */ /* 0x001fe20000000f00 */
[----:B------:R-:W-:Y:S01]  /*6bf0*/  FADD.FTZ R26, R115, R26 ;  /* 0x0000001a731a7221 */ /* 0x000fe20000010000 */
        /* <DEDUP_REMOVED lines=8> */
[----:B---3--:R-:W-:Y:S02]  /*6c80*/  @!P0 FADD.FTZ R5, R5, R18 ;  /* 0x0000001205058221 */ /* 0x008fe40000010000 */
[----:B------:R-:W-:-:S02]  /*6c90*/  FADD.FTZ R34, R103, R34 ;  /* 0x0000002267227221 */ /* 0x000fc40000010000 */
[----:B----4-:R-:W-:Y:S01]  /*6ca0*/  @!P0 FADD.FTZ R6, R6, R119 ;  /* 0x0000007706068221 */ /* 0x010fe20000010000 */
[----:B------:R-:W2:Y:S01]  /*6cb0*/  SHFL.DOWN PT, R18, R5, 0x2, 0x1f ;  /* 0x08401f0005127f89 */ /* 0x000ea200000e0000 */
[----:B-1----:R-:W-:-:S03]  /*6cc0*/  @!P0 FADD.FTZ R7, R7, R118 ;  /* 0x0000007607078221 */ /* 0x002fc60000010000 */
[----:B------:R-:W1:Y:S01]  /*6cd0*/  SHFL.DOWN PT, R101, R6, 0x2, 0x1f ;  /* 0x08401f0006657f89 */ /* 0x000e6200000e0000 */
[----:B0-----:R-:W-:-:S03]  /*6ce0*/  @!P0 FADD.FTZ R4, R4, R19 ;  /* 0x0000001304048221 */ /* 0x001fc60000010000 */
[----:B------:R-:W0:Y:S01]  /*6cf0*/  SHFL.DOWN PT, R20, R7, 0x2, 0x1f ;  /* 0x08401f0007147f89 */ /* 0x000e2200000e0000 */
[----:B------:R-:W-:-:S03]  /*6d00*/  ISETP.GT.AND P0, PT, R90, 0x1d, PT ;  /* 0x0000001d5a00780c */ /* 0x000fc60003f04270 */
[----:B------:R-:W3:Y:S10]  /*6d10*/  SHFL.DOWN PT, R19, R4, 0x2, 0x1f ;  /* 0x08401f0004137f89 */ /* 0x000ef400000e0000 */
[----:B--2---:R-:W-:-:S02]  /*6d20*/  @!P0 FADD.FTZ R5, R5, R18 ;  /* 0x0000001205058221 */ /* 0x004fc40000010000 */
[----:B------:R-:W-:Y:S02]  /*6d30*/  FMUL.FTZ R18, R3, R145 ;  /* 0x0000009103127220 */ /* 0x000fe40000410000 */
[----:B-1----:R-:W-:Y:S02]  /*6d40*/  @!P0 FADD.FTZ R6, R6, R101 ;  /* 0x0000006506068221 */ /* 0x002fe40000010000 */
[----:B0-----:R-:W-:-:S03]  /*6d50*/  @!P0 FADD.FTZ R7, R7, R20 ;  /* 0x0000001407078221 */ /* 0x001fc60000010000 */
[----:B------:R-:W0:Y:S01]  /*6d60*/  SHFL.DOWN PT, R107, R6, 0x4, 0x1f ;  /* 0x08801f00066b7f89 */ /* 0x000e2200000e0000 */
[----:B---3--:R-:W-:-:S03]  /*6d70*/  @!P0 FADD.FTZ R4, R4, R19 ;  /* 0x0000001304048221 */ /* 0x008fc60000010000 */
[----:B------:R-:W1:Y:S01]  /*6d80*/  SHFL.DOWN PT, R20, R5, 0x4, 0x1f ;  /* 0x08801f0005147f89 */ /* 0x000e6200000e0000 */
[----:B------:R-:W-:Y:S01]  /*6d90*/  ISETP.GT.AND P0, PT, R90, 0x1b, PT ;  /* 0x0000001b5a00780c */ /* 0x000fe20003f04270 */
[-C--:B------:R-:W-:Y:S02]  /*6da0*/  FFMA.FTZ R19, R2, R143.reuse, -R18 ;  /* 0x0000008f02137223 */ /* 0x080fe40000010812 */
[----:B------:R-:W2:Y:S01]  /*6db0*/  SHFL.DOWN PT, R118, R7, 0x4, 0x1f ;  /* 0x08801f0007767f89 */ /* 0x000ea200000e0000 */
[C---:B------:R-:W-:Y:S02]  /*6dc0*/  FMUL.FTZ R143, R3.reuse, R143 ;  /* 0x0000008f038f7220 */ /* 0x040fe40000410000 */
[----:B------:R-:W-:Y:S01]  /*6dd0*/  FMUL.FTZ R18, R3, R146 ;  /* 0x0000009203127220 */ /* 0x000fe20000410000 */
[----:B------:R-:W3:Y:S01]  /*6de0*/  SHFL.DOWN PT, R101, R4, 0x4, 0x1f ;  /* 0x08801f0004657f89 */ /* 0x000ee200000e0000 */
[----:B------:R-:W-:Y:S02]  /*6df0*/  FMUL.FTZ R19, R22, R19 ;  /* 0x0000001316137220 */ /* 0x000fe40000410000 */
[----:B------:R-:W-:-:S04]  /*6e00*/  FFMA.FTZ R143, R2, R145, R143 ;  /* 0x00000091028f7223 */ /* 0x000fc8000001008f */
[----:B------:R-:W-:-:S04]  /*6e10*/  FFMA.FTZ R140, R143, R140, R19 ;  /* 0x0000008c8f8c7223 */ /* 0x000fc80000010013 */
[----:B------:R-:W-:Y:S02]  /*6e20*/  FFMA.FTZ R145, R61, R145, R140 ;  /* 0x000000913d917223 */ /* 0x000fe4000001008c */
[----:B0-----:R-:W-:Y:S02]  /*6e30*/  @!P0 FADD.FTZ R6, R6, R107 ;  /* 0x0000006b06068221 */ /* 0x001fe40000010000 */
[----:B------:R-:W-:Y:S02]  /*6e40*/  FADD.FTZ R42, R145, R42 ;  /* 0x0000002a912a7221 */ /* 0x000fe40000010000 */
[----:B-1----:R-:W-:Y:S01]  /*6e50*/  @!P0 FADD.FTZ R5, R5, R20 ;  /* 0x0000001405058221 */ /* 0x002fe20000010000 */
[----:B------:R-:W-:Y:S01]  /*6e60*/  SHFL.DOWN PT, R107, R6, 0x8, 0x1f ;  /* 0x09001f00066b7f89 */ /* 0x000fe200000e0000 */
[----:B------:R-:W-:Y:S02]  /*6e70*/  FFMA.FTZ R20, R2, R23, -R18 ;  /* 0x0000001702147223 */ /* 0x000fe40000010812 */
[----:B--2---:R-:W-:Y:S01]  /*6e80*/  @!P0 FADD.FTZ R7, R7, R118 ;  /* 0x0000007607078221 */ /* 0x004fe20000010000 */
[----:B------:R-:W0:Y:S01]  /*6e90*/  SHFL.DOWN PT, R22, R5, 0x8, 0x1f ;  /* 0x09001f0005167f89 */ /* 0x000e2200000e0000 */
[----:B------:R-:W-:-:S02]  /*6ea0*/  FMUL.FTZ R18, R3, R149 ;  /* 0x0000009503127220 */ /* 0x000fc40000410000 */
[----:B---3--:R-:W-:Y:S01]  /*6eb0*/  @!P0 FADD.FTZ R4, R4, R101 ;  /* 0x0000006504048221 */ /* 0x008fe20000010000 */
[----:B------:R-:W1:Y:S01]  /*6ec0*/  SHFL.DOWN PT, R112, R7, 0x8, 0x1f ;  /* 0x09001f0007707f89 */ /* 0x000e6200000e0000 */
[-C--:B------:R-:W-:Y:S01]  /*6ed0*/  FFMA.FTZ R19, R2, R21.reuse, -R18 ;  /* 0x0000001502137223 */ /* 0x080fe20000010812 */
[----:B------:R-:W-:Y:S01]  /*6ee0*/  ISETP.GT.AND P0, PT, R90, 0x17, PT ;  /* 0x000000175a00780c */ /* 0x000fe20003f04270 */
[C---:B------:R-:W-:Y:S01]  /*6ef0*/  FMUL.FTZ R21, R3.reuse, R21 ;  /* 0x0000001503157220 */ /* 0x040fe20000410000 */
[----:B------:R-:W2:Y:S01]  /*6f00*/  SHFL.DOWN PT, R101, R4, 0x8, 0x1f ;  /* 0x09001f0004657f89 */ /* 0x000ea200000e0000 */
        /* <DEDUP_REMOVED lines=9> */
[----:B------:R-:W-:Y:S02]  /*6fa0*/  FFMA.FTZ R20, R2, R146, R23 ;  /* 0x0000009202147223 */ /* 0x000fe40000010017 */
        /* <DEDUP_REMOVED lines=8> */
[----:B------:R-:W-:-:S02]  /*7030*/  FFMA.FTZ R19, R2, R152, R19 ;  /* 0x0000009802137223 */ /* 0x000fc40000010013 */
[----:B------:R-:W-:Y:S01]  /*7040*/  FFMA.FTZ R20, R20, R139, R113 ;  /* 0x0000008b14147223 */ /* 0x000fe20000010071 */
[----:B------:R-:W2:Y:S01]  /*7050*/  SHFL.DOWN PT, R106, R7, 0x10, 0x1f ;  /* 0x0a001f00076a7f89 */ /* 0x000ea200000e0000 */
[----:B------:R-:W-:Y:S02]  /*7060*/  FMUL.FTZ R18, R3, R154 ;  /* 0x0000009a03127220 */ /* 0x000fe40000410000 */
[----:B------:R-:W-:Y:S01]  /*7070*/  FFMA.FTZ R116, R19, R138, R116 ;  /* 0x0000008a13747223 */ /* 0x000fe20000010074 */
[----:B------:R-:W3:Y:S01]  /*7080*/  SHFL.DOWN PT, R23, R4, 0x10, 0x1f ;  /* 0x0a001f0004177f89 */ /* 0x000ee200000e0000 */
[----:B------:R-:W-:Y:S02]  /*7090*/  FFMA.FTZ R20, R63, R146, R20 ;  /* 0x000000923f147223 */ /* 0x000fe40000010014 */
[-C--:B------:R-:W-:Y:S02]  /*70a0*/  FFMA.FTZ R19, R2, R147.reuse, -R18 ;  /* 0x0000009302137223 */ /* 0x080fe40000010812 */
[----:B------:R-:W-:-:S02]  /*70b0*/  FMUL.FTZ R147, R3, R147 ;  /* 0x0000009303937220 */ /* 0x000fc40000410000 */
[C---:B------:R-:W-:Y:S02]  /*70c0*/  FMUL.FTZ R18, R3.reuse, R156 ;  /* 0x0000009c03127220 */ /* 0x040fe40000410000 */
[----:B------:R-:W-:Y:S02]  /*70d0*/  FADD.FTZ R41, R20, R41 ;  /* 0x0000002914297221 */ /* 0x000fe40000010000 */
[----:B------:R-:W-:Y:S02]  /*70e0*/  FMUL.FTZ R120, R120, R19 ;  /* 0x0000001378787220 */ /* 0x000fe40000410000 */
[C---:B------:R-:W-:Y:S02]  /*70f0*/  FFMA.FTZ R20, R2.reuse, R154, R147 ;  /* 0x0000009a02147223 */ /* 0x040fe40000010093 */
[----:B------:R-:W-:Y:S02]  /*7100*/  FMUL.FTZ R19, R3, R155 ;  /* 0x0000009b03137220 */ /* 0x000fe40000410000 */
[----:B------:R-:W-:-:S02]  /*7110*/  FFMA.FTZ R18, R2, R157, -R18 ;  /* 0x0000009d02127223 */ /* 0x000fc40000010812 */
[----:B------:R-:W-:Y:S02]  /*7120*/  FFMA.FTZ R120, R20, R135, R120 ;  /* 0x0000008714787223 */ /* 0x000fe40000010078 */
[-C--:B------:R-:W-:Y:S02]  /*7130*/  FFMA.FTZ R20, R2, R131.reuse, -R19 ;  /* 0x0000008302147223 */ /* 0x080fe40000010813 */
[----:B------:R-:W-:Y:S02]  /*7140*/  FMUL.FTZ R19, R17, R18 ;  /* 0x0000001211137220 */ /* 0x000fe40000410000 */
[C---:B------:R-:W-:Y:S02]  /*7150*/  FMUL.FTZ R17, R3.reuse, R162 ;  /* 0x000000a203117220 */ /* 0x040fe40000410000 */
[C---:B------:R-:W-:Y:S02]  /*7160*/  FMUL.FTZ R131, R3.reuse, R131 ;  /* 0x0000008303837220 */ /* 0x040fe40000410000 */
[----:B------:R-:W-:-:S02]  /*7170*/  FMUL.FTZ R157, R3, R157 ;  /* 0x0000009d039d7220 */ /* 0x000fc40000410000 */
[-C--:B------:R-:W-:Y:S02]  /*7180*/  FMUL.FTZ R3, R3, R161.reuse ;  /* 0x000000a103037220 */ /* 0x080fe40000410000 */
[C---:B------:R-:W-:Y:S02]  /*7190*/  FFMA.FTZ R17, R2.reuse, R161, -R17 ;  /* 0x000000a102117223 */ /* 0x040fe40000010811 */
[----:B------:R-:W-:Y:S02]  /*71a0*/  FMUL.FTZ R20, R123, R20 ;  /* 0x000000147b147220 */ /* 0x000fe40000410000 */
[C---:B------:R-:W-:Y:S02]  /*71b0*/  FFMA.FTZ R131, R2.reuse, R155, R131 ;  /* 0x0000009b02837223 */ /* 0x040fe40000010083 */
[C---:B------:R-:W-:Y:S02]  /*71c0*/  FFMA.FTZ R18, R2.reuse, R156, R157 ;  /* 0x0000009c02127223 */ /* 0x040fe4000001009d */
[----:B------:R-:W-:-:S02]  /*71d0*/  FFMA.FTZ R3, R2, R162, R3 ;  /* 0x000000a202037223 */ /* 0x000fc40000010003 */
[----:B------:R-:W-:Y:S02]  /*71e0*/  FMUL.FTZ R17, R16, R17 ;  /* 0x0000001110117220 */ /* 0x000fe40000410000 */
[----:B0-----:R-:W-:Y:S02]  /*71f0*/  @!P0 FADD.FTZ R5, R5, R22 ;  /* 0x0000001605058221 */ /* 0x001fe40000010000 */
[----:B-1----:R-:W-:Y:S02]  /*7200*/  @!P0 FADD.FTZ R6, R6, R101 ;  /* 0x0000006506068221 */ /* 0x002fe40000010000 */
[----:B--2---:R-:W-:Y:S02]  /*7210*/  @!P0 FADD.FTZ R7, R7, R106 ;  /* 0x0000006a07078221 */ /* 0x004fe40000010000 */
[----:B---3--:R-:W-:Y:S02]  /*7220*/  @!P0 FADD.FTZ R4, R4, R23 ;  /* 0x0000001704048221 */ /* 0x008fe40000010000 */
        /* <DEDUP_REMOVED lines=27> */
.L_x_11420:
[----:B0-----:R-:W-:Y:S05]  /*73e0*/  BSYNC B0 ;  /* 0x0000000000007941 */ /* 0x001fea0003800000 */
.L_x_11419:
[----:B------:R-:W-:Y:S02]  /*73f0*/  IADD3 R27, R27, 0x1, RZ ;  /* 0x000000011b1b7810 */ /* 0x000fe40007ffe0ff */
[----:B------:R-:W-:-:S02]  /*7400*/  IADD3 R25, P1, R25, 0x1, RZ ;  /* 0x0000000119197810 */ /* 0x000fc40007f3e0ff */
[----:B------:R-:W-:Y:S02]  /*7410*/  ISETP.GE.AND P0, PT, R27, c[0x0][0x16c], PT ;  /* 0x00005b001b007a0c */ /* 0x000fe40003f06270 */
[----:B------:R-:W-:-:S11]  /*7420*/  IADD3.X R0, RZ, R0, RZ, P1, !PT ;  /* 0x00000000ff007210 */ /* 0x000fd60000ffe4ff */
[----:B------:R-:W-:Y:S01]  /*7430*/  @P0 CALL.REL.NOINC `(.L_x_11374) ;  /* 0x0000001000000944 */ /* 0x000fe20003c00000 */
[----:B------:R-:W-:Y:S05]  /*7440*/  BRA `(.L_x_11421) ;  /* 0xffffb12000007947 */ /* 0x000fea000383ffff */
.L_x_11374:
[----:B------:R-:W-:Y:S01]  /*7450*/  BAR.SYNC.DEFER_BLOCKING 0x0 ;  /* 0x0000000000007b1d */ /* 0x000fe20000010000 */
[C---:B------:R-:W-:Y:S02]  /*7460*/  ISETP.GE.AND P0, PT, R79.reuse, R76, PT ;  /* 0x0000004c4f00720c */ /* 0x040fe40003f06270 */
[C---:B------:R-:W-:Y:S02]  /*7470*/  LOP3.LUT R49, R79.reuse, 0x20, RZ, 0xfc, !PT ;  /* 0x000000204f317812 */ /* 0x040fe400078efcff */
[C---:B------:R-:W-:Y:S02]  /*7480*/  LOP3.LUT R51, R79.reuse, 0x40, RZ, 0xfc, !PT ;  /* 0x000000404f337812 */ /* 0x040fe400078efcff */
[C---:B------:R-:W-:Y:S02]  /*7490*/  LOP3.LUT R53, R79.reuse, 0x60, RZ, 0xfc, !PT ;  /* 0x000000604f357812 */ /* 0x040fe400078efcff */
[C---:B------:R-:W-:Y:S02]  /*74a0*/  LOP3.LUT R55, R79.reuse, 0x80, RZ, 0xfc, !PT ;  /* 0x000000804f377812 */ /* 0x040fe400078efcff */
[----:B------:R-:W-:-:S02]  /*74b0*/  LOP3.LUT R57, R79, 0xa0, RZ, 0xfc, !PT ;  /* 0x000000a04f397812 */ /* 0x000fc400078efcff */
[----:B------:R-:W-:Y:S02]  /*74c0*/  LOP3.LUT R59, R79, 0xc0, RZ, 0xfc, !PT ;  /* 0x000000c04f3b7812 */ /* 0x000fe400078efcff */
[-C--:B------:R-:W-:Y:S02]  /*74d0*/  ISETP.GE.AND P1, PT, R51, R76.reuse, PT ;  /* 0x0000004c3300720c */ /* 0x080fe40003f26270 */
[----:B------:R-:W-:Y:S02]  /*74e0*/  LOP3.LUT R61, R79, 0xe0, RZ, 0xfc, !PT ;  /* 0x000000e04f3d7812 */ /* 0x000fe400078efcff */
[-C--:B------:R-:W-:Y:S02]  /*74f0*/  ISETP.GE.AND P2, PT, R53, R76.reuse, PT ;  /* 0x0000004c3500720c */ /* 0x080fe40003f46270 */
[----:B------:R-:W-:Y:S01]  /*7500*/  MOV R5, RZ ;  /* 0x000000ff00057202 */ /* 0x000fe20000000f00 */
[----:B------:R-:W2:Y:S01]  /*7510*/  @!P0 LDG.E R43, [R8.64] ;  /* 0x00000006082b8981 */ /* 0x000ea2000c1e1900 */
[----:B------:R-:W-:-:S02]  /*7520*/  ISETP.GE.AND P0, PT, R49, R76, PT ;  /* 0x0000004c3100720c */ /* 0x000fc40003f06270 */
[-C--:B------:R-:W-:Y:S02]  /*7530*/  ISETP.GE.AND P3, PT, R55, R76.reuse, PT ;  /* 0x0000004c3700720c */ /* 0x080fe40003f66270 */
[-C--:B------:R-:W-:Y:S02]  /*7540*/  ISETP.GE.AND P4, PT, R57, R76.reuse, PT ;  /* 0x0000004c3900720c */ /* 0x080fe40003f86270 */
[-C--:B------:R-:W-:Y:S02]  /*7550*/  ISETP.GE.AND P5, PT, R59, R76.reuse, PT ;  /* 0x0000004c3b00720c */ /* 0x080fe40003fa6270 */
[----:B------:R-:W-:Y:S02]  /*7560*/  ISETP.GE.AND P6, PT, R61, R76, PT ;  /* 0x0000004c3d00720c */ /* 0x000fe40003fc6270 */
[----:B------:R-:W-:Y:S02]  /*7570*/  MOV R3, RZ ;  /* 0x000000ff00037202 */ /* 0x000fe40000000f00 */
[----:B------:R-:W-:Y:S01]  /*7580*/  MOV R17, RZ ;  /* 0x000000ff00117202 */ /* 0x000fe20000000f00 */
[----:B------:R-:W3:Y:S01]  /*7590*/  @!P0 LDG.E R5, [R8.64+0x80] ;  /* 0x0000800608058981 */ /* 0x000ee2000c1e1900 */
[----:B------:R-:W-:-:S02]  /*75a0*/  MOV R7, RZ ;  /* 0x000000ff00077202 */ /* 0x000fc40000000f00 */
[----:B------:R-:W-:Y:S01]  /*75b0*/  MOV R21, RZ ;  /* 0x000000ff00157202 */ /* 0x000fe20000000f00 */
[----:B------:R-:W4:Y:S01]  /*75c0*/  @!P1 LDG.E R3, [R8.64+0x100] ;  /* 0x0001000608039981 */ /* 0x000f22000c1e1900 */
[----:B------:R-:W-:Y:S02]  /*75d0*/  MOV R19, RZ ;  /* 0x000000ff00137202 */ /* 0x000fe40000000f00 */
[----:B------:R-:W-:Y:S01]  /*75e0*/  MOV R23, RZ ;  /* 0x000000ff00177202 */ /* 0x000fe20000000f00 */
[----:B------:R-:W5:Y:S04]  /*75f0*/  @!P2 LDG.E R17, [R8.64+0x180] ;  /* 0x000180060811a981 */ /* 0x000f68000c1e1900 */
[----:B------:R-:W5:Y:S04]  /*7600*/  @!P3 LDG.E R7, [R8.64+0x200] ;  /* 0x000200060807b981 */ /* 0x000f68000c1e1900 */
[----:B------:R-:W5:Y:S04]  /*7610*/  @!P4 LDG.E R21, [R8.64+0x280] ;  /* 0x000280060815c981 */ /* 0x000f68000c1e1900 */
[----:B------:R-:W5:Y:S04]  /*7620*/  @!P5 LDG.E R19, [R8.64+0x300] ;  /* 0x000300060813d981 */ /* 0x000f68000c1e1900 */
[----:B------:R-:W5:Y:S01]  /*7630*/  @!P6 LDG.E R23, [R8.64+0x380] ;  /* 0x000380060817e981 */ /* 0x000f62000c1e1900 */
[----:B------:R-:W-:-:S02]  /*7640*/  SHF.R.S32.HI R20, RZ, 0x1f, R79 ;  /* 0x0000001fff147819 */ /* 0x000fc4000001144f */
[----:B------:R-:W-:Y:S01]  /*7650*/  IADD3 R45, R81, -c[0x0][0x174], RZ ;  /* 0x80005d00512d7a10 */ /* 0x000fe20007ffe0ff */
[----:B------:R-:W-:-:S04]  /*7660*/  IMAD R47, R99, c[0x0][0x2e0], RZ ;  /* 0x0000b800632f7a24 */ /* 0x000fc800078e02ff */
[----:B------:R-:W-:Y:S01]  /*7670*/  IMAD R45, R45, -0x100, RZ ;  /* 0xffffff002d2d7824 */ /* 0x000fe200078e02ff */
[----:B------:R-:W-:Y:S01]  /*7680*/  BSSY B0, `(.L_x_11422) ;  /* 0x000007b000007945 */ /* 0x000fe20003800000 */
        /* <DEDUP_REMOVED lines=13> */
[----:B0-----:R-:W-:-:S03]  /*7760*/  FADD.FTZ R5, R2, R97 ;  /* 0x0000006102057221 */ /* 0x001fc60000010000 */
[----:B------:R-:W0:Y:S02]  /*7770*/  LDS R2, [R77.X4+0x18] ;  /* 0x000018004d027984 */ /* 0x000e240000004800 */
[C---:B------:R-:W-:Y:S01]  /*7780*/  FSETP.GTU.FTZ.AND P6, PT, R5.reuse, 20, PT ;  /* 0x41a000000500780b */ /* 0x040fe20003fdc000 */
[----:B-1----:R-:W-:Y:S02]  /*7790*/  FADD.FTZ R3, R0, R97 ;  /* 0x0000006100037221 */ /* 0x002fe40000010000 */
[----:B------:R-:W1:Y:S10]  /*77a0*/  LDS R0, [R77.X4+0x14] ;  /* 0x000014004d007984 */ /* 0x000e740000004800 */
[----:B------:R-:W-:-:S06]  /*77b0*/  @!P6 FMUL.FTZ R5, R5, -1.4426950216293334961 ;  /* 0xbfb8aa3b0505e820 */ /* 0x000fcc0000410000 */
[----:B------:R-:W4:Y:S01]  /*77c0*/  @!P6 MUFU.EX2 R5, R5 ;  /* 0x000000050005e308 */ /* 0x000f220000000800 */
[----:B------:R-:W-:Y:S01]  /*77d0*/  FSETP.GTU.FTZ.AND P5, PT, R3, 20, PT ;  /* 0x41a000000300780b */ /* 0x000fe20003fbc000 */
[--C-:B--2---:R-:W-:Y:S02]  /*77e0*/  FADD.FTZ R7, R4, R97.reuse ;  /* 0x0000006104077221 */ /* 0x104fe40000010000 */
[----:B------:R-:W2:Y:S01]  /*77f0*/  LDS R4, [R77.X4+0x1c] ;  /* 0x00001c004d047984 */ /* 0x000ea20000004800 */
[----:B---3--:R-:W-:-:S03]  /*7800*/  FADD.FTZ R8, R6, R97 ;  /* 0x0000006106087221 */ /* 0x008fc60000010000 */
[----:B------:R-:W3:Y:S04]  /*7810*/  LDS R6, [R77.X4] ;  /* 0x000000004d067984 */ /* 0x000ee80000004800 */
[----:B------:R-:W-:Y:S01]  /*7820*/  BAR.SYNC.DEFER_BLOCKING 0x0 ;  /* 0x0000000000007b1d */ /* 0x000fe20000010000 */
[----:B0-----:R-:W-:Y:S02]  /*7830*/  FADD.FTZ R17, R2, R97 ;  /* 0x0000006102117221 */ /* 0x001fe40000010000 */
[----:B----4-:R-:W-:Y:S02]  /*7840*/  @!P6 FADD.FTZ R2, R5, 1 ;  /* 0x3f8000000502e421 */ /* 0x010fe40000010000 */
[----:B------:R-:W-:-:S04]  /*7850*/  @!P5 FMUL.FTZ R3, R3, -1.4426950216293334961 ;  /* 0xbfb8aa3b0303d820 */ /* 0x000fc80000410000 */
[----:B------:R-:W0:Y:S08]  /*7860*/  @!P6 MUFU.RCP R2, R2 ;  /* 0x000000020002e308 */ /* 0x000e300000001000 */
[----:B------:R-:W4:Y:S01]  /*7870*/  @!P5 MUFU.EX2 R3, R3 ;  /* 0x000000030003d308 */ /* 0x000f220000000800 */
[----:B------:R-:W-:Y:S01]  /*7880*/  FSETP.GTU.FTZ.AND P3, PT, R17, 20, PT ;  /* 0x41a000001100780b */ /* 0x000fe20003f7c000 */
[----:B-1----:R-:W-:-:S02]  /*7890*/  FADD.FTZ R16, R0, R97 ;  /* 0x0000006100107221 */ /* 0x002fc40000010000 */
[----:B0-----:R-:W-:Y:S01]  /*78a0*/  @!P6 FMUL.FTZ R37, R37, R2 ;  /* 0x000000022525e220 */ /* 0x001fe20000410000 */
[----:B------:R-:W-:Y:S02]  /*78b0*/  ISETP.NE.AND P6, PT, R91, RZ, PT ;  /* 0x000000ff5b00720c */ /* 0x000fe40003fc5270 */
[----:B------:R-:W-:Y:S01]  /*78c0*/  FSETP.GTU.FTZ.AND P2, PT, R16, 20, PT ;  /* 0x41a000001000780b */ /* 0x000fe20003f5c000 */
[----:B----4-:R-:W-:Y:S01]  /*78d0*/  @!P5 FADD.FTZ R0, R3, 1 ;  /* 0x3f8000000300d421 */ /* 0x010fe20000010000 */
[----:B------:R-:W-:Y:S03]  /*78e0*/  STS [R77.X4], R34 ;  /* 0x000000224d007388 */ /* 0x000fe60000004800 */
[----:B------:R-:W0:Y:S01]  /*78f0*/  @!P5 MUFU.RCP R9, R0 ;  /* 0x000000000009d308 */ /* 0x000e220000001000 */
[----:B--2---:R-:W-:Y:S01]  /*7900*/  FADD.FTZ R18, R4, R97 ;  /* 0x0000006104127221 */ /* 0x004fe20000010000 */
[----:B------:R1:W-:Y:S01]  /*7910*/  STS [R77.X4+0x4], R33 ;  /* 0x000004214d007388 */ /* 0x0003e20000004800 */
[----:B------:R-:W-:-:S03]  /*7920*/  @!P3 FMUL.FTZ R4, R17, -1.4426950216293334961 ;  /* 0xbfb8aa3b1104b820 */ /* 0x000fc60000410000 */
        /* <DEDUP_REMOVED lines=17> */
[----:B------:R-:W-:-:S02]  /*7a40*/  @!P2 FMUL.FTZ R3, R16, -1.4426950216293334961 ;  /* 0xbfb8aa3b1003a820 */ /* 0x000fc40000410000 */
[----:B---3--:R-:W-:Y:S02]  /*7a50*/  FADD.FTZ R16, R6, R97 ;  /* 0x0000006106107221 */ /* 0x008fe40000010000 */
[----:B0-----:R-:W-:Y:S01]  /*7a60*/  @!P5 FMUL.FTZ R36, R36, R9 ;  /* 0x000000092424d220 */ /* 0x001fe20000410000 */
[----:B------:R-:W-:Y:S02]  /*7a70*/  BAR.SYNC.DEFER_BLOCKING 0x0 ;  /* 0x0000000000007b1d */ /* 0x000fe40000010000 */
[----:B------:R-:W-:Y:S02]  /*7a80*/  FSETP.GTU.FTZ.AND P5, PT, R16, 20, PT ;  /* 0x41a000001000780b */ /* 0x000fe40003fbc000 */
[----:B------:R-:W-:Y:S01]  /*7a90*/  FSETP.GTU.FTZ.AND P0, PT, R7, 20, PT ;  /* 0x41a000000700780b */ /* 0x000fe20003f1c000 */
[----:B------:R-:W-:Y:S01]  /*7aa0*/  @!P1 FMUL.FTZ R8, R8, -1.4426950216293334961 ;  /* 0xbfb8aa3b08089820 */ /* 0x000fe20000410000 */
[----:B------:R-:W-:-:S05]  /*7ab0*/  FSETP.GTU.FTZ.AND P4, PT, R18, 20, PT ;  /* 0x41a000001200780b */ /* 0x000fca0003f9c000 */
[----:B------:R-:W0:Y:S04]  /*7ac0*/  @!P1 MUFU.EX2 R8, R8 ;  /* 0x0000000800089308 */ /* 0x000e280000000800 */
[----:B------:R-:W-:Y:S02]  /*7ad0*/  @!P5 FMUL.FTZ R0, R16, -1.4426950216293334961 ;  /* 0xbfb8aa3b1000d820 */ /* 0x000fe40000410000 */
[----:B------:R-:W-:Y:S01]  /*7ae0*/  @!P0 FMUL.FTZ R7, R7, -1.4426950216293334961 ;  /* 0xbfb8aa3b07078820 */ /* 0x000fe20000410000 */
[----:B------:R-:W2:Y:S05]  /*7af0*/  LDS R16, [0x420] ;  /* 0x00042000ff107984 */ /* 0x000eaa0000000800 */
[----:B------:R-:W3:Y:S01]  /*7b00*/  @!P0 MUFU.EX2 R7, R7 ;  /* 0x0000000700078308 */ /* 0x000ee20000000800 */
[----:B0-----:R-:W-:-:S02]  /*7b10*/  @!P1 FADD.FTZ R8, R8, 1 ;  /* 0x3f80000008089421 */ /* 0x001fc40000010000 */
[----:B------:R-:W-:-:S05]  /*7b20*/  @!P4 FMUL.FTZ R2, R18, -1.4426950216293334961 ;  /* 0xbfb8aa3b1202c820 */ /* 0x000fca0000410000 */
[----:B------:R-:W0:Y:S08]  /*7b30*/  @!P2 MUFU.EX2 R3, R3 ;  /* 0x000000030003a308 */ /* 0x000e300000000800 */
[----:B------:R0:W4:Y:S01]  /*7b40*/  @!P3 MUFU.EX2 R5, R4 ;  /* 0x000000040005b308 */ /* 0x0001220000000800 */
[----:B---3--:R-:W-:-:S07]  /*7b50*/  @!P0 FADD.FTZ R7, R7, 1 ;  /* 0x3f80000007078421 */ /* 0x008fce0000010000 */
[----:B------:R-:W3:Y:S08]  /*7b60*/  @!P5 MUFU.EX2 R0, R0 ;  /* 0x000000000000d308 */ /* 0x000ef00000000800 */
[----:B------:R5:W2:Y:S08]  /*7b70*/  @!P4 MUFU.EX2 R6, R2 ;  /* 0x000000020006c308 */ /* 0x000ab00000000800 */
[----:B------:R-:W2:Y:S01]  /*7b80*/  @!P1 MUFU.RCP R8, R8 ;  /* 0x0000000800089308 */ /* 0x000ea20000001000 */
[----:B-1----:R-:W-:-:S02]  /*7b90*/  IMAD R33, R95, c[0x0][0x2d8], RZ ;  /* 0x0000b6005f217a24 */ /* 0x002fc400078e02ff */
[----:B0-----:R-:W-:Y:S02]  /*7ba0*/  @!P2 FADD.FTZ R4, R3, 1 ;  /* 0x3f8000000304a421 */ /* 0x001fe40000010000 */
[----:B----4-:R-:W-:-:S03]  /*7bb0*/  @!P3 FADD.FTZ R5, R5, 1 ;  /* 0x3f8000000505b421 */ /* 0x010fc60000010000 */
[----:B------:R-:W0:Y:S01]  /*7bc0*/  @!P0 MUFU.RCP R7, R7 ;  /* 0x0000000700078308 */ /* 0x000e220000001000 */
[----:B-----5:R-:W-:-:S04]  /*7bd0*/  IMAD.WIDE.U32 R2, R96, c[0x0][0x2d8], RZ ;  /* 0x0000b60060027a25 */ /* 0x020fc800078e00ff */
[----:B------:R-:W-:Y:S02]  /*7be0*/  IMAD R43, R96, c[0x0][0x2dc], R33 ;  /* 0x0000b700602b7a24 */ /* 0x000fe400078e0221 */
[----:B---3--:R-:W-:Y:S01]  /*7bf0*/  @!P5 FADD.FTZ R0, R0, 1 ;  /* 0x3f8000000000d421 */ /* 0x008fe20000010000 */
[----:B------:R-:W1:Y:S01]  /*7c00*/  @!P2 MUFU.RCP R9, R4 ;  /* 0x000000040009a308 */ /* 0x000e620000001000 */
[----:B--2---:R-:W-:Y:S02]  /*7c10*/  @!P4 FADD.FTZ R6, R6, 1 ;  /* 0x3f8000000606c421 */ /* 0x004fe40000010000 */
[----:B------:R-:W-:Y:S01]  /*7c20*/  @!P1 FMUL.FTZ R39, R39, R8 ;  /* 0x0000000827279220 */ /* 0x000fe20000410000 */
[----:B------:R-:W-:-:S04]  /*7c30*/  IADD3 R3, R3, R43, RZ ;  /* 0x0000002b03037210 */ /* 0x000fc80007ffe0ff */
[----:B------:R2:W3:Y:S01]  /*7c40*/  @!P3 MUFU.RCP R18, R5 ;  /* 0x000000050012b308 */ /* 0x0004e20000001000 */
[----:B------:R-:W-:Y:S01]  /*7c50*/  IMAD.WIDE.U32 R2, R100, c[0x0][0x2e0], R2 ;  /* 0x0000b80064027a25 */ /* 0x000fe200078e0002 */
[----:B--2---:R-:W-:-:S06]  /*7c60*/  LEA R5, P1, R79, c[0x0][0x330], 0x2 ;  /* 0x0000cc004f057a11 */ /* 0x004fcc00078210ff */
[----:B------:R2:W4:Y:S01]  /*7c70*/  @!P4 MUFU.RCP R33, R6 ;  /* 0x000000060021c308 */ /* 0x0005220000001000 */
[----:B0-----:R-:W-:-:S07]  /*7c80*/  @!P0 FMUL.FTZ R38, R38, R7 ;  /* 0x0000000726268220 */ /* 0x001fce0000410000 */
[----:B------:R-:W0:Y:S01]  /*7c90*/  @!P5 MUFU.RCP R0, R0 ;  /* 0x000000000000d308 */ /* 0x000e220000001000 */
[C---:B--2---:R-:W-:Y:S02]  /*7ca0*/  LEA.HI.X R6, R79.reuse, c[0x0][0x334], R20, 0x2, P1 ;  /* 0x0000cd004f067a11 */ /* 0x044fe400008f1414 */
[----:B------:R-:W-:Y:S01]  /*7cb0*/  ISETP.GE.AND P1, PT, R79, R16, PT ;  /* 0x000000104f00720c */ /* 0x000fe20003f26270 */
[----:B------:R-:W-:Y:S01]  /*7cc0*/  IMAD R4, R100, c[0x0][0x2e4], R47 ;  /* 0x0000b90064047a24 */ /* 0x000fe200078e022f */
[----:B------:R-:W-:Y:S02]  /*7cd0*/  SHF.R.S32.HI R47, RZ, 0x1f, R45 ;  /* 0x0000001fff2f7819 */ /* 0x000fe4000001142d */
[----:B------:R-:W-:Y:S01]  /*7ce0*/  IADD3 R2, P0, R45, R2, RZ ;  /* 0x000000022d027210 */ /* 0x000fe20007f1e0ff */
[----:B-1----:R-:W-:Y:S02]  /*7cf0*/  @!P2 FMUL.FTZ R40, R40, R9 ;  /* 0x000000092828a220 */ /* 0x002fe40000410000 */
[----:B---3--:R-:W-:Y:S01]  /*7d00*/  @!P3 FMUL.FTZ R41, R41, R18 ;  /* 0x000000122929b220 */ /* 0x008fe20000410000 */
[----:B------:R-:W-:-:S02]  /*7d10*/  IADD3.X R3, R47, R4, R3, P0, !PT ;  /* 0x000000042f037210 */ /* 0x000fc400007fe403 */
[----:B------:R-:W-:Y:S02]  /*7d20*/  LEA R8, P3, R2, R5, 0x2 ;  /* 0x0000000502087211 */ /* 0x000fe400078610ff */
[----:B------:R-:W-:Y:S01]  /*7d30*/  IADD3 R4, P2, R79, R78, RZ ;  /* 0x0000004e4f047210 */ /* 0x000fe20007f5e0ff */
[----:B----4-:R-:W-:Y:S01]  /*7d40*/  @!P4 FMUL.FTZ R42, R42, R33 ;  /* 0x000000212a2ac220 */ /* 0x010fe20000410000 */
[----:B------:R-:W-:Y:S01]  /*7d50*/  ISETP.GE.AND P0, PT, R51, R16, PT ;  /* 0x000000103300720c */ /* 0x000fe20003f06270 */
[----:B0-----:R-:W-:Y:S01]  /*7d60*/  @!P5 FMUL.FTZ R35, R35, R0 ;  /* 0x000000002323d220 */ /* 0x001fe20000410000 */
        /* <DEDUP_REMOVED lines=12> */
.L_x_11423:
[----:B------:R-:W-:Y:S05]  /*7e30*/  BSYNC B0 ;  /* 0x0000000000007941 */ /* 0x000fea0003800000 */
.L_x_11422:
[----:B------:R-:W-:Y:S01]  /*7e40*/  @!P0 STG.E [R8.64+-0x300], R21 ;  /* 0xfffd001508008986 */ /* 0x000fe2000c101906 */
[-C--:B------:R-:W-:Y:S01]  /*7e50*/  ISETP.GE.AND P1, PT, R53, R16.reuse, PT ;  /* 0x000000103500720c */ /* 0x080fe20003f26270 */
[----:B0-----:R-:W-:Y:S01]  /*7e60*/  IMAD R7, R95, c[0x0][0x2f8], RZ ;  /* 0x0000be005f077a24 */ /* 0x001fe200078e02ff */
[-C--:B------:R-:W-:Y:S01]  /*7e70*/  ISETP.GE.AND P2, PT, R55, R16.reuse, PT ;  /* 0x000000103700720c */ /* 0x080fe20003f46270 */
[C---:B------:R-:W-:Y:S01]  /*7e80*/  IMAD.WIDE.U32 R2, R96.reuse, c[0x0][0x2f8], RZ ;  /* 0x0000be0060027a25 */ /* 0x040fe200078e00ff */
[-C--:B------:R-:W-:Y:S01]  /*7e90*/  ISETP.GE.AND P3, PT, R57, R16.reuse, PT ;  /* 0x000000103900720c */ /* 0x080fe20003f66270 */
[----:B------:R-:W-:Y:S01]  /*7ea0*/  BSSY B0, `(.L_x_11424) ;  /* 0x0000036000007945 */ /* 0x000fe20003800000 */
[-C--:B------:R-:W-:Y:S01]  /*7eb0*/  ISETP.GE.AND P4, PT, R59, R16.reuse, PT ;  /* 0x000000103b00720c */ /* 0x080fe20003f86270 */
[----:B------:R-:W-:Y:S01]  /*7ec0*/  IMAD R7, R96, c[0x0][0x2fc], R7 ;  /* 0x0000bf0060077a24 */ /* 0x000fe200078e0207 */
[-C--:B------:R-:W-:Y:S02]  /*7ed0*/  ISETP.GE.AND P0, PT, R49, R16.reuse, PT ;  /* 0x000000103100720c */ /* 0x080fe40003f06270 */
        /* <DEDUP_REMOVED lines=8> */
[----:B0-----:R-:W-:-:S05]  /*7f60*/  IADD3 R31, R3, R7, RZ ;  /* 0x00000007031f7210 */ /* 0x001fca0007ffe0ff */
        /* <DEDUP_REMOVED lines=41> */
.L_x_11425:
[----:B------:R-:W-:Y:S05]  /*8200*/  BSYNC B0 ;  /* 0x0000000000007941 */ /* 0x000fea0003800000 */
.L_x_11424:
[----:B------:R-:W-:Y:S01]  /*8210*/  MOV R3, R31 ;  /* 0x0000001f00037202 */ /* 0x000fe20000000f00 */
[----:B------:R-:W-:Y:S01]  /*8220*/  IMAD R5, R99, c[0x0][0x300], RZ ;  /* 0x0000c00063057a24 */ /* 0x000fe200078e02ff */
[----:B------:R-:W-:Y:S02]  /*8230*/  LEA R4, P4, R79, c[0x0][0x340], 0x2 ;  /* 0x0000d0004f047a11 */ /* 0x000fe400078810ff */
[-C--:B------:R-:W-:Y:S01]  /*8240*/  ISETP.GE.AND P5, PT, R59, R0.reuse, PT ;  /* 0x000000003b00720c */ /* 0x080fe20003fa6270 */
[C---:B------:R-:W-:Y:S01]  /*8250*/  IMAD.WIDE.U32 R2, R100.reuse, c[0x0][0x300], R2 ;  /* 0x0000c00064027a25 */ /* 0x040fe200078e0002 */
[-C--:B------:R-:W-:Y:S02]  /*8260*/  ISETP.GE.AND P0, PT, R49, R0.reuse, PT ;  /* 0x000000003100720c */ /* 0x080fe40003f06270 */
[----:B------:R-:W-:Y:S01]  /*8270*/  ISETP.GE.AND P1, PT, R51, R0, PT ;  /* 0x000000003300720c */ /* 0x000fe20003f26270 */
[----:B0-----:R-:W-:Y:S01]  /*8280*/  IMAD R7, R100, c[0x0][0x304], R5 ;  /* 0x0000c10064077a24 */ /* 0x001fe200078e0205 */
[----:B------:R-:W-:-:S02]  /*8290*/  IADD3 R6, P3, R45, R2, RZ ;  /* 0x000000022d067210 */ /* 0x000fc40007f7e0ff */
[----:B------:R-:W-:Y:S02]  /*82a0*/  LEA.HI.X R5, R79, c[0x0][0x344], R20, 0x2, P4 ;  /* 0x0000d1004f057a11 */ /* 0x000fe400020f1414 */
        /* <DEDUP_REMOVED lines=26> */
.L_x_11357:
        /* <DEDUP_REMOVED lines=24> */
.L_x_11428:
[----:B0-----:R-:W-:Y:S05]  /*85d0*/  BSYNC B0 ;  /* 0x0000000000007941 */ /* 0x001fea0003800000 */
.L_x_11427:
        /* <DEDUP_REMOVED lines=23> */
.L_x_11430:
[----:B------:R-:W1:Y:S02]  /*8750*/  S2R R13, SR_TID.X ;  /* 0x00000000000d7919 */ /* 0x000e640000002100 */
.L_x_11431:
[----:B0-----:R-:W-:Y:S05]  /*8760*/  BSYNC B0 ;  /* 0x0000000000007941 */ /* 0x001fea0003800000 */
.L_x_11429:
[----:B-1----:R-:W-:-:S13]  /*8770*/  ISETP.GE.AND P0, PT, R13, c[0x0][0x16c], PT ;  /* 0x00005b000d007a0c */ /* 0x002fda0003f06270 */
        /* <DEDUP_REMOVED lines=9> */
.L_x_11432:
        /* <DEDUP_REMOVED lines=28> */
.L_x_11433:
        /* <DEDUP_REMOVED lines=11> */
.L_x_14729:


//--------------------- .text._Z25selective_scan_bwd_kernelI32Selective_Scan_bwd_kernel_traitsILi32ELi8ELb0ELb0ELb1ELb1ELb1EfN3c107complexIfEEEEv12SSMParamsBwd --------------------------
	.section	.text._Z25selective_scan_bwd_kernelI32Selective_Scan_bwd_kernel_traitsILi32ELi8ELb0ELb0ELb1ELb1ELb1EfN3c107complexIfEEEEv12SSMParamsBwd,"ax",@progbits
	.sectioninfo	@"SHI_REGISTERS=194"
	.align	128
        .global         _Z25selective_scan_bwd_kernelI32Selective_Scan_bwd_kernel_traitsILi32ELi8ELb0ELb0ELb1ELb1ELb1EfN3c107complexIfEEEEv12SSMParamsBwd
        .type           _Z25selective_scan_bwd_kernelI32Selective_Scan_bwd_kernel_traitsILi32ELi8ELb0ELb0ELb1ELb1ELb1EfN3c107complexIfEEEEv12SSMParamsBwd,@function
        .size           _Z25selective_scan_bwd_kernelI32Selective_Scan_bwd_kernel_traitsILi32ELi8ELb0ELb0ELb1ELb1ELb1EfN3c107complexIfEEEEv12SSMParamsBwd,(.L_x_14730 - _Z25selective_scan_bwd_kernelI32Selective_Scan_bwd_kernel_traitsILi32ELi8ELb0ELb0ELb1ELb1ELb1EfN3c107complexIfEEEEv12SSMParamsBwd)
        .other          _Z25selective_scan_bwd_kernelI32Selective_Scan_bwd_kernel_traitsILi32ELi8ELb0ELb0ELb1ELb1ELb1EfN3c107complexIfEEEEv12SSMParamsBwd,@"STO_CUDA_ENTRY STV_DEFAULT"
_Z25selective_scan_bwd_kernelI32Selective_Scan_bwd_kernel_traitsILi32ELi8ELb0ELb0ELb1ELb1ELb1EfN3c107complexIfEEEEv12SSMParamsBwd:
.text._Z25selective_scan_bwd_kernelI32Selective_Scan_bwd_kernel_traitsILi32ELi8ELb0ELb0ELb1ELb1ELb1EfN3c107complexIfEEEEv12SSMParamsBwd:
        /* <DEDUP_REMOVED lines=77> */
[C---:B------:R-:W-:Y:S02]  /*04d0*/  LEA R69, P0, R62.reuse, c[0x0][0x240], 0x2 ;  /* 0x000090003e457a11 */ /* 0x040fe400078010ff */
        /* <DEDUP_REMOVED lines=44> */
.L_x_11508:
[----:B------:R-:W-:Y:S01]  /*07a0*/  IADD3 R175, -R56, c[0x0][0x174], RZ ;  /* 0x00005d0038af7a10 */ /* 0x000fe20007ffe1ff */
[----:B------:R-:W-:Y:S01]  /*07b0*/  BAR.SYNC.DEFER_BLOCKING 0x0 ;  /* 0x0000000000007b1d */ /* 0x000fe20000010000 */
[C---:B------:R-:W-:Y:S01]  /*07c0*/  LOP3.LUT R25, R58.reuse, 0x20, RZ, 0xfc, !PT ;  /* 0x000000203a197812 */ /* 0x040fe200078efcff */
[----:B------:R-:W-:Y:S01]  /*07d0*/  HFMA2.MMA R0, -RZ, RZ, 0, 0 ;  /* 0x00000000ff007435 */ /* 0x000fe200000001ff */
[----:B-1----:R-:W-:Y:S01]  /*07e0*/  LEA R2, R175, 0xffffff00, 0x8 ;  /* 0xffffff00af027811 */ /* 0x002fe200078e40ff */
[----:B0-----:R-:W-:Y:S01]  /*07f0*/  CS2R R6, SRZ ;  /* 0x0000000000067805 */ /* 0x001fe2000001ff00 */
[----:B------:R-:W-:Y:S02]  /*0800*/  LEA R4, P0, R58, R69, 0x2 ;  /* 0x000000453a047211 */ /* 0x000fe400078010ff */
[----:B------:R-:W-:Y:S02]  /*0810*/  IADD3 R54, -R2, c[0x0][0x168], RZ ;  /* 0x00005a0002367a10 */ /* 0x000fe40007ffe1ff */
[----:B------:R-:W-:-:S02]  /*0820*/  LOP3.LUT R79, R58, 0x40, RZ, 0xfc, !PT ;  /* 0x000000403a4f7812 */ /* 0x000fc400078efcff */
[CC--:B------:R-:W-:Y:S02]  /*0830*/  ISETP.GE.AND P3, PT, R58.reuse, R54.reuse, PT ;  /* 0x000000363a00720c */ /* 0x0c0fe40003f66270 */
[----:B------:R-:W-:Y:S02]  /*0840*/  ISETP.GE.AND P4, PT, R25, R54, PT ;  /* 0x000000361900720c */ /* 0x000fe40003f86270 */
[C---:B------:R-:W-:Y:S02]  /*0850*/  LOP3.LUT R81, R58.reuse, 0x60, RZ, 0xfc, !PT ;  /* 0x000000603a517812 */ /* 0x040fe400078efcff */
[----:B------:R-:W-:Y:S02]  /*0860*/  MOV R3, RZ ;  /* 0x000000ff00037202 */ /* 0x000fe40000000f00 */
[C---:B------:R-:W-:Y:S02]  /*0870*/  LEA.HI.X R5, R58.reuse, R62, R55, 0x2, P0 ;  /* 0x0000003e3a057211 */ /* 0x040fe400000f1437 */
[----:B------:R-:W-:-:S02]  /*0880*/  LOP3.LUT R83, R58, 0x80, RZ, 0xfc, !PT ;  /* 0x000000803a537812 */ /* 0x000fc400078efcff */
[C---:B------:R-:W-:Y:S01]  /*0890*/  LOP3.LUT R85, R58.reuse, 0xa0, RZ, 0xfc, !PT ;  /* 0x000000a03a557812 */ /* 0x040fe200078efcff */
[----:B------:R0:W2:Y:S01]  /*08a0*/  @!P3 LDG.E R0, [R4.64] ;  /* 0x000000060400b981 */ /* 0x0000a2000c1e1900 */
[-C--:B------:R-:W-:Y:S02]  /*08b0*/  ISETP.GE.AND P5, PT, R79, R54.reuse, PT ;  /* 0x000000364f00720c */ /* 0x080fe40003fa6270 */
[C---:B------:R-:W-:Y:S01]  /*08c0*/  LOP3.LUT R21, R58.reuse, 0xc0, RZ, 0xfc, !PT ;  /* 0x000000c03a157812 */ /* 0x040fe200078efcff */
[----:B------:R0:W3:Y:S01]  /*08d0*/  @!P4 LDG.E R3, [R4.64+0x80] ;  /* 0x000080060403c981 */ /* 0x0000e2000c1e1900 */
[----:B------:R-:W-:Y:S02]  /*08e0*/  LOP3.LUT R23, R58, 0xe0, RZ, 0xfc, !PT ;  /* 0x000000e03a177812 */ /* 0x000fe400078efcff */
[-C--:B------:R-:W-:Y:S02]  /*08f0*/  ISETP.GE.AND P2, PT, R81, R54.reuse, PT ;  /* 0x000000365100720c */ /* 0x080fe40003f46270 */
[----:B------:R-:W-:-:S02]  /*0900*/  ISETP.GE.AND P1, PT, R83, R54, PT ;  /* 0x000000365300720c */ /* 0x000fc40003f26270 */
[-C--:B------:R-:W-:Y:S01]  /*0910*/  ISETP.GE.AND P0, PT, R85, R54.reuse, PT ;  /* 0x000000365500720c */ /* 0x080fe20003f06270 */
[----:B------:R-:W-:Y:S01]  /*0920*/  HFMA2.MMA R14, -RZ, RZ, 0, 0 ;  /* 0x00000000ff0e7435 */ /* 0x000fe200000001ff */
        /* <DEDUP_REMOVED lines=30> */
[-C--:B------:R-:W-:Y:S02]  /*0b10*/  ISETP.GE.AND P2, PT, R81, R54.reuse, PT ;  /* 0x000000365100720c */ /* 0x080fe40003f46270 */
[-C--:B------:R-:W-:Y:S02]  /*0b20*/  ISETP.GE.AND P3, PT, R83, R54.reuse, PT ;  /* 0x000000365300720c */ /* 0x080fe40003f66270 */
[-C--:B------:R-:W-:Y:S02]  /*0b30*/  ISETP.GE.AND P4, PT, R85, R54.reuse, PT ;  /* 0x000000365500720c */ /* 0x080fe40003f86270 */
[----:B------:R-:W-:Y:S01]  /*0b40*/  ISETP.GE.AND P5, PT, R21, R54, PT ;  /* 0x000000361500720c */ /* 0x000fe20003fa6270 */
[----:B------:R-:W-:Y:S01]  /*0b50*/  CS2R R4, SRZ ;  /* 0x0000000000047805 */ /* 0x000fe2000001ff00 */
        /* <DEDUP_REMOVED lines=18> */
[C---:B-1----:R-:W-:Y:S02]  /*0c80*/  LEA R16, P1, R58.reuse, R63, 0x2 ;  /* 0x0000003f3a107211 */ /* 0x042fe400078210ff */
[----:B------:R-:W-:Y:S02]  /*0c90*/  MOV R0, RZ ;  /* 0x000000ff00007202 */ /* 0x000fe40000000f00 */
[----:B------:R-:W-:Y:S01]  /*0ca0*/  IADD3.X R15, R65, R44, RZ, P0, !PT ;  /* 0x0000002c410f7210 */ /* 0x000fe200007fe4ff */
[----:B------:R-:W-:Y:S01]  /*0cb0*/  BAR.SYNC.DEFER_BLOCKING 0x0 ;  /* 0x0000000000007b1d */ /* 0x000fe20000010000 */
[----:B------:R-:W-:Y:S02]  /*0cc0*/  LEA.HI.X R17, R58, R60, R55, 0x2, P1 ;  /* 0x0000003c3a117211 */ /* 0x000fe400008f1437 */
[-C--:B------:R-:W-:Y:S02]  /*0cd0*/  ISETP.GE.AND P0, PT, R25, R54.reuse, PT ;  /* 0x000000361900720c */ /* 0x080fe40003f06270 */
[-C--:B------:R-:W-:Y:S01]  /*0ce0*/  ISETP.GE.AND P1, PT, R79, R54.reuse, PT ;  /* 0x000000364f00720c */ /* 0x080fe20003f26270 */
[----:B------:R-:W-:Y:S01]  /*0cf0*/  HFMA2.MMA R3, -RZ, RZ, 0, 0 ;  /* 0x00000000ff037435 */ /* 0x000fe200000001ff */
[----:B------:R-:W-:Y:S01]  /*0d00*/  CS2R R6, SRZ ;  /* 0x0000000000067805 */ /* 0x000fe2000001ff00 */
[----:B--2---:R-:W-:Y:S01]  /*0d10*/  MOV R19, RZ ;  /* 0x000000ff00137202 */ /* 0x004fe20000000f00 */
        /* <DEDUP_REMOVED lines=10> */
[----:B------:R-:W-:Y:S01]  /*0dc0*/  ISETP.GE.AND P0, PT, R58, R54, PT ;  /* 0x000000363a00720c */ /* 0x000fe20003f06270 */
[----:B------:R-:W-:Y:S02]  /*0dd0*/  HFMA2.MMA R20, -RZ, RZ, 0, 0 ;  /* 0x00000000ff147435 */ /* 0x000fe400000001ff */
[----:B------:R-:W-:Y:S02]  /*0de0*/  HFMA2.MMA R103, -RZ, RZ, 0, 0 ;  /* 0x00000000ff677435 */ /* 0x000fe400000001ff */
[----:B------:R-:W-:Y:S02]  /*0df0*/  HFMA2.MMA R105, -RZ, RZ, 0, 0 ;  /* 0x00000000ff697435 */ /* 0x000fe400000001ff */
[----:B------:R-:W-:Y:S01]  /*0e00*/  HFMA2.MMA R107, -RZ, RZ, 0, 0 ;  /* 0x00000000ff6b7435 */ /* 0x000fe200000001ff */
[----:B------:R-:W-:Y:S02]  /*0e10*/  MOV R24, RZ ;  /* 0x000000ff00187202 */ /* 0x000fe40000000f00 */
[----:B------:R-:W-:Y:S01]  /*0e20*/  MOV R109, RZ ;  /* 0x000000ff006d7202 */ /* 0x000fe20000000f00 */
[----:B--2---:R0:W-:Y:S04]  /*0e30*/  STS [R53.X4], R0 ;  /* 0x0000000035007388 */ /* 0x0041e80000004800 */
        /* <DEDUP_REMOVED lines=8> */
[----:B------:R-:W2:Y:S04]  /*0ec0*/  LDS R87, [R40.X4] ;  /* 0x0000000028577984 */ /* 0x000ea80000004800 */
[----:B------:R-:W1:Y:S04]  /*0ed0*/  LDS R89, [R40.X4+0x4] ;  /* 0x0000040028597984 */ /* 0x000e680000004800 */
[----:B------:R-:W-:Y:S04]  /*0ee0*/  LDS R91, [R40.X4+0x8] ;  /* 0x00000800285b7984 */ /* 0x000fe80000004800 */
        /* <DEDUP_REMOVED lines=17> */
[----:B-1----:R-:W-:Y:S01]  /*1000*/  IMAD R6, R72, c[0x0][0x1f0], RZ ;  /* 0x00007c0048067a24 */ /* 0x002fe200078e02ff */
[----:B------:R-:W-:Y:S01]  /*1010*/  ISETP.GE.AND P0, PT, R58, R54, PT ;  /* 0x000000363a00720c */ /* 0x000fe20003f06270 */
[----:B--2---:R-:W-:-:S02]  /*1020*/  IMAD R18, R72, c[0x0][0x200], RZ ;  /* 0x0000800048127a24 */ /* 0x004fc400078e02ff */
[C---:B------:R-:W-:Y:S02]  /*1030*/  IMAD R111, R73.reuse, c[0x0][0x1f4], R6 ;  /* 0x00007d00496f7a24 */ /* 0x040fe400078e0206 */
[----:B------:R-:W-:-:S04]  /*1040*/  IMAD.WIDE.U32 R6, R73, c[0x0][0x200], RZ ;  /* 0x0000800049067a25 */ /* 0x000fc800078e00ff */
[----:B------:R-:W-:Y:S01]  /*1050*/  IMAD.WIDE.U32 R4, R73, c[0x0][0x1f0], RZ ;  /* 0x00007c0049047a25 */ /* 0x000fe200078e00ff */
[----:B------:R-:W-:-:S03]  /*1060*/  SHF.R.S32.HI R3, RZ, 0x1f, R2 ;  /* 0x0000001fff037819 */ /* 0x000fc60000011402 */
[----:B------:R-:W-:Y:S01]  /*1070*/  IMAD R113, R73, c[0x0][0x204], R18 ;  /* 0x0000810049717a24 */ /* 0x000fe200078e0212 */
[----:B------:R-:W-:Y:S01]  /*1080*/  MOV R18, R6 ;  /* 0x0000000600127202 */ /* 0x000fe20000000f00 */
[C---:B------:R-:W-:Y:S01]  /*1090*/  IMAD R6, R76.reuse, c[0x0][0x208], RZ ;  /* 0x000082004c067a24 */ /* 0x040fe200078e02ff */
[----:B------:R-:W-:Y:S01]  /*10a0*/  IADD3 R5, R5, R111, RZ ;  /* 0x0000006f05057210 */ /* 0x000fe20007ffe0ff */
[----:B0-----:R-:W-:Y:S01]  /*10b0*/  IMAD R16, R76, c[0x0][0x1f8], RZ ;  /* 0x00007e004c107a24 */ /* 0x001fe200078e02ff */
[----:B---3--:R-:W-:Y:S01]  /*10c0*/  IADD3 R19, R7, R113, RZ ;  /* 0x0000007107137210 */ /* 0x008fe20007ffe0ff */
[C---:B------:R-:W-:Y:S01]  /*10d0*/  IMAD R34, R77.reuse, c[0x0][0x20c], R6 ;  /* 0x000083004d227a24 */ /* 0x040fe200078e0206 */
[----:B------:R-:W-:Y:S01]  /*10e0*/  IADD3 R29, R56, -c[0x0][0x174], RZ ;  /* 0x80005d00381d7a10 */ /* 0x000fe20007ffe0ff */
[----:B------:R-:W-:Y:S01]  /*10f0*/  IMAD.WIDE.U32 R6, R77, c[0x0][0x1f8], R4 ;  /* 0x00007e004d067a25 */ /* 0x000fe200078e0004 */
[----:B------:R-:W-:-:S03]  /*1100*/  @!P0 MOV R17, R3 ;  /* 0x0000000300118202 */ /* 0x000fc60000000f00 */
[----:B------:R-:W-:-:S04]  /*1110*/  @!P0 IMAD.WIDE.U32 R4, R73, c[0x0][0x1f0], R2 ;  /* 0x00007c0049048a25 */ /* 0x000fc800078e0002 */
[----:B------:R-:W-:Y:S01]  /*1120*/  IMAD R32, R77, c[0x0][0x1fc], R16 ;  /* 0x00007f004d207a24 */ /* 0x000fe200078e0210 */
[----:B------:R-:W-:Y:S01]  /*1130*/  @!P0 MOV R16, R2 ;  /* 0x0000000200108202 */ /* 0x000fe20000000f00 */
[----:B------:R-:W-:Y:S01]  /*1140*/  IMAD R29, R29, -0x100, RZ ;  /* 0xffffff001d1d7824 */ /* 0x000fe200078e02ff */
[----:B------:R-:W-:-:S03]  /*1150*/  @!P0 IADD3 R5, R111, R5, RZ ;  /* 0x000000056f058210 */ /* 0x000fc60007ffe0ff */
[----:B------:R-:W-:Y:S01]  /*1160*/  @!P0 IMAD.WIDE.U32 R16, R73, c[0x0][0x200], R16 ;  /* 0x0000800049108a25 */ /* 0x000fe200078e0010 */
[----:B------:R-:W-:Y:S02]  /*1170*/  SHF.R.S32.HI R27, RZ, 0x1f, R29 ;  /* 0x0000001fff1b7819 */ /* 0x000fe4000001141d */
[----:B------:R-:W-:Y:S01]  /*1180*/  IADD3 R28, P1, R29, R6, RZ ;  /* 0x000000061d1c7210 */ /* 0x000fe20007f3e0ff */
[----:B------:R-:W-:Y:S01]  /*1190*/  @!P0 IMAD.WIDE.U32 R4, R77, c[0x0][0x1f8], R4 ;  /* 0x00007e004d048a25 */ /* 0x000fe200078e0004 */
[----:B------:R-:W-:Y:S02]  /*11a0*/  @!P0 IADD3 R17, R113, R17, RZ ;  /* 0x0000001171118210 */ /* 0x000fe40007ffe0ff */
[----:B------:R-:W-:Y:S01]  /*11b0*/  IADD3.X R111, R27, R32, R7, P1, !PT ;  /* 0x000000201b6f7210 */ /* 0x000fe20000ffe407 */
[----:B------:R-:W-:Y:S01]  /*11c0*/  IMAD.WIDE.U32 R18, R77, c[0x0][0x208], R18 ;  /* 0x000082004d127a25 */ /* 0x000fe200078e0012 */
[----:B------:R-:W-:-:S03]  /*11d0*/  @!P0 IADD3 R30, P1, R58, R4, RZ ;  /* 0x000000043a1e8210 */ /* 0x000fc60007f3e0ff */
[----:B------:R-:W-:Y:S01]  /*11e0*/  @!P0 IMAD.WIDE.U32 R6, R77, c[0x0][0x208], R16 ;  /* 0x000082004d068a25 */ /* 0x000fe200078e0010 */
[----:B------:R-:W-:Y:S02]  /*11f0*/  LEA R17, P4, R58, c[0x0][0x258], 0x2 ;  /* 0x000096003a117a11 */ /* 0x000fe400078810ff */
[----:B------:R-:W-:Y:S01]  /*1200*/  IADD3 R26, P2, R29, R18, RZ ;  /* 0x000000121d1a7210 */ /* 0x000fe20007f5e0ff */
[----:B-----5:R-:W-:-:S03]  /*1210*/  FADD.FTZ R38, R87, R74 ;  /* 0x0000004a57267221 */ /* 0x020fc60000010000 */
[----:B------:R-:W-:Y:S01]  /*1220*/  IADD3.X R19, R27, R34, R19, P2, !PT ;  /* 0x000000221b137210 */ /* 0x000fe200017fe413 */
[----:B------:R-:W-:Y:S01]  /*1230*/  FADD.FTZ R36, R89, R74 ;  /* 0x0000004a59247221 */ /* 0x000fe20000010000 */
[----:B------:R-:W-:Y:S04]  /*1240*/  BSSY B0, `(.L_x_11435) ;  /* 0x000004b000007945 */ /* 0x000fe80003800000 */
[----:B------:R-:W-:Y:S01]  /*1250*/  FSETP.GTU.FTZ.AND P6, PT, R36, 20, PT ;  /* 0x41a000002400780b */ /* 0x000fe20003fdc000 */
[----:B----4-:R-:W-:Y:S04]  /*1260*/  STS [R53.X4], R20 ;  /* 0x0000001435007388 */ /* 0x010fe80000004800 */
        /* <DEDUP_REMOVED lines=22> */
[----:B------:R-:W-:-:S02]  /*13d0*/  LEA R105, P2, R58, c[0x0][0x268], 0x2 ;  /* 0x00009a003a697a11 */ /* 0x000fc400078410ff */
[----:B------:R-:W-:Y:S02]  /*13e0*/  FSETP.GTU.FTZ.AND P1, PT, R38, 20, PT ;  /* 0x41a000002600780b */ /* 0x000fe40003f3c000 */
[----:B------:R-:W-:Y:S02]  /*13f0*/  LEA.HI.X R5, R58, c[0x0][0x26c], R55, 0x2, P2 ;  /* 0x00009b003a057a11 */ /* 0x000fe400010f1437 */
[C---:B------:R-:W-:Y:S01]  /*1400*/  LEA R4, P2, R28.reuse, R105, 0x2 ;  /* 0x000000691c047211 */ /* 0x040fe200078410ff */
[----:B------:R-:W-:Y:S01]  /*1410*/  FADD.FTZ R32, R93, R74 ;  /* 0x0000004a5d207221 */ /* 0x000fe20000010000 */
[----:B------:R-:W-:Y:S01]  /*1420*/  @!P0 IADD3.X R103, R55, R7, R34, P3, !PT ;  /* 0x0000000737678210 */ /* 0x000fe20001ffe422 */
[--C-:B------:R-:W-:Y:S01]  /*1430*/  FADD.FTZ R34, R91, R74.reuse ;  /* 0x0000004a5b227221 */ /* 0x100fe20000010000 */
[----:B------:R-:W-:Y:S01]  /*1440*/  LEA.HI.X R5, R28, R5, R111, 0x2, P2 ;  /* 0x000000051c057211 */ /* 0x000fe200010f146f */
[--C-:B------:R-:W-:Y:S01]  /*1450*/  FADD.FTZ R30, R95, R74.reuse ;  /* 0x0000004a5f1e7221 */ /* 0x100fe20000010000 */
[----:B------:R-:W-:Y:S01]  /*1460*/  @!P0 LEA R18, P3, R20, c[0x0][0x258], 0x2 ;  /* 0x0000960014128a11 */ /* 0x000fe200078610ff */
[--C-:B------:R-:W-:Y:S01]  /*1470*/  FADD.FTZ R28, R97, R74.reuse ;  /* 0x0000004a611c7221 */ /* 0x100fe20000010000 */
[----:B------:R-:W-:Y:S01]  /*1480*/  LEA.HI.X R7, R26, R0, R19, 0x2, P4 ;  /* 0x000000001a077211 */ /* 0x000fe200020f1413 */
[----:B------:R-:W-:Y:S01]  /*1490*/  FADD.FTZ R26, R99, R74 ;  /* 0x0000004a631a7221 */ /* 0x000fe20000010000 */
[----:B------:R-:W-:-:S02]  /*14a0*/  @!P0 LEA.HI.X R19, R20, c[0x0][0x25c], R103, 0x2, P3 ;  /* 0x0000970014138a11 */ /* 0x000fc400018f1467 */
[----:B------:R-:W-:Y:S02]  /*14b0*/  FSETP.GTU.FTZ.AND P5, PT, R34, 20, PT ;  /* 0x41a000002200780b */ /* 0x000fe40003fbc000 */
[----:B------:R-:W-:Y:S02]  /*14c0*/  FSETP.GTU.FTZ.AND P4, PT, R32, 20, PT ;  /* 0x41a000002000780b */ /* 0x000fe40003f9c000 */
[----:B------:R-:W-:Y:S02]  /*14d0*/  FSETP.GTU.FTZ.AND P3, PT, R30, 20, PT ;  /* 0x41a000001e00780b */ /* 0x000fe40003f7c000 */
[----:B------:R-:W-:Y:S01]  /*14e0*/  FSETP.GTU.FTZ.AND P2, PT, R28, 20, PT ;  /* 0x41a000001c00780b */ /* 0x000fe20003f5c000 */
[----:B------:R-:W-:Y:S07]  /*14f0*/  @P1 BRA `(.L_x_11436) ;  /* 0x000001f000001947 */ /* 0x000fee0003800000 */
[----:B--234-:R-:W-:Y:S01]  /*1500*/  FMUL.FTZ R38, R38, 1.4426950216293334961 ;  /* 0x3fb8aa3b26267820 */ /* 0x01cfe20000410000 */
        /* <DEDUP_REMOVED lines=30> */
.L_x_11436:
[----:B--234-:R-:W-:Y:S05]  /*16f0*/  BSYNC B0 ;  /* 0x0000000000007941 */ /* 0x01cfea0003800000 */
.L_x_11435:
[----:B------:R-:W-:Y:S01]  /*1700*/  BSSY B0, `(.L_x_11437) ;  /* 0x0000023000007945 */ /* 0x000fe20003800000 */
[----:B------:R-:W-:Y:S01]  /*1710*/  FSETP.GTU.FTZ.AND P1, PT, R26, 20, PT ;  /* 0x41a000001a00780b */ /* 0x000fe20003f3c000 */
[----:B------:R-:W-:Y:S01]  /*1720*/  FADD.FTZ R0, R101, R74 ;  /* 0x0000004a65007221 */ /* 0x000fe20000010000 */
        /* <DEDUP_REMOVED lines=32> */
.L_x_11438:
[----:B------:R-:W-:Y:S05]  /*1930*/  BSYNC B0 ;  /* 0x0000000000007941 */ /* 0x000fea0003800000 */
.L_x_11437:
        /* <DEDUP_REMOVED lines=35> */
.L_x_11440:
[----:B------:R-:W-:Y:S05]  /*1b70*/  BSYNC B0 ;  /* 0x0000000000007941 */ /* 0x000fea0003800000 */
.L_x_11439:
        /* <DEDUP_REMOVED lines=33> */
.L_x_11442:
[----:B------:R-:W-:Y:S05]  /*1d90*/  BSYNC B0 ;  /* 0x0000000000007941 */ /* 0x000fea0003800000 */
.L_x_11441:
        /* <DEDUP_REMOVED lines=33> */
.L_x_11444:
[----:B------:R-:W-:Y:S05]  /*1fb0*/  BSYNC B0 ;  /* 0x0000000000007941 */ /* 0x000fea0003800000 */
.L_x_11443:
        /* <DEDUP_REMOVED lines=33> */
.L_x_11446:
[----:B------:R-:W-:Y:S05]  /*21d0*/  BSYNC B0 ;  /* 0x0000000000007941 */ /* 0x000fea0003800000 */
.L_x_11445:
        /* <DEDUP_REMOVED lines=33> */
.L_x_11448:
[----:B------:R-:W-:Y:S05]  /*23f0*/  BSYNC B0 ;  /* 0x0000000000007941 */ /* 0x000fea0003800000 */
.L_x_11447:
        /* <DEDUP_REMOVED lines=33> */
.L_x_11450:
[----:B------:R-:W-:Y:S05]  /*2610*/  BSYNC B0 ;  /* 0x0000000000007941 */ /* 0x000fea0003800000 */
.L_x_11449:
        /* <DEDUP_REMOVED lines=22> */
[----:B------:R-:W-:Y:S01]  /*2780*/  CS2R R96, SRZ ;  /* 0x0000000000607805 */ /* 0x000fe2000001ff00 */
[----:B------:R-:W-:Y:S01]  /*2790*/  HFMA2.MMA R98, -RZ, RZ, 0, 0 ;  /* 0x00000000ff627435 */ /* 0x000fe200000001ff */
        /* <DEDUP_REMOVED lines=8> */
[----:B------:R2:W-:Y:S01]  /*2820*/  STS [R46.X4+0x380], R91 ;  /* 0x0003805b2e007388 */ /* 0x0005e20000004800 */
[----:B------:R-:W-:-:S06]  /*2830*/  NOP ;  /* 0x0000000000007918 */ /* 0x000fcc0000000000 */
[----:B-1----:R-:W-:Y:S04]  /*2840*/  LDS R24, [R40.X4] ;  /* 0x0000000028187984 */ /* 0x002fe80000004800 */
[----:B------:R-:W-:Y:S04]  /*2850*/  LDS R93, [R40.X4+0x4] ;  /* 0x00000400285d7984 */ /* 0x000fe80000004800 */
[----:B------:R-:W1:Y:S04]  /*2860*/  LDS R87, [R40.X4+0x8] ;  /* 0x0000080028577984 */ /* 0x000e680000004800 */
[----:B------:R-:W3:Y:S04]  /*2870*/  LDS R20, [R40.X4+0xc] ;  /* 0x00000c0028147984 */ /* 0x000ee80000004800 */
[----:B------:R-:W4:Y:S04]  /*2880*/  LDS R89, [R40.X4+0x10] ;  /* 0x0000100028597984 */ /* 0x000f280000004800 */
[----:B------:R-:W-:Y:S04]  /*2890*/  LDS R22, [R40.X4+0x14] ;  /* 0x0000140028167984 */ /* 0x000fe80000004800 */
[----:B------:R-:W5:Y:S04]  /*28a0*/  LDS R94, [R40.X4+0x18] ;  /* 0x00001800285e7984 */ /* 0x000f680000004800 */
[----:B------:R-:W1:Y:S04]  /*28b0*/  LDS R95, [R40.X4+0x1c] ;  /* 0x00001c00285f7984 */ /* 0x000e680000004800 */
[----:B------:R-:W-:Y:S01]  /*28c0*/  BAR.SYNC.DEFER_BLOCKING 0x0 ;  /* 0x0000000000007b1d */ /* 0x000fe20000010000 */
[----:B0-----:R-:W-:Y:S01]  /*28d0*/  CS2R R16, SRZ ;  /* 0x0000000000107805 */ /* 0x001fe2000001ff00 */
[----:B--2---:R-:W-:-:S04]  /*28e0*/  MOV R91, RZ ;  /* 0x000000ff005b7202 */ /* 0x004fc80000000f00 */
[----:B------:R0:W2:Y:S01]  /*28f0*/  @!P0 LDG.E R96, [R18.64] ;  /* 0x0000000612608981 */ /* 0x0000a2000c1e1900 */
[----:B------:R-:W-:-:S03]  /*2900*/  ISETP.GE.AND P0, PT, R25, R54, PT ;  /* 0x000000361900720c */ /* 0x000fc60003f06270 */
[----:B------:R0:W2:Y:S04]  /*2910*/  @!P1 LDG.E R4, [R6.64+-0x300] ;  /* 0xfffd000606049981 */ /* 0x0000a8000c1e1900 */
[----:B------:R0:W2:Y:S04]  /*2920*/  @!P2 LDG.E R17, [R6.64+-0x280] ;  /* 0xfffd80060611a981 */ /* 0x0000a8000c1e1900 */
[----:B------:R0:W2:Y:S04]  /*2930*/  @!P3 LDG.E R16, [R6.64+-0x200] ;  /* 0xfffe00060610b981 */ /* 0x0000a8000c1e1900 */
[----:B------:R0:W2:Y:S04]  /*2940*/  @!P0 LDG.E R5, [R6.64+-0x380] ;  /* 0xfffc800606058981 */ /* 0x0000a8000c1e1900 */
[----:B------:R0:W2:Y:S04]  /*2950*/  @!P4 LDG.E R91, [R6.64+-0x180] ;  /* 0xfffe8006065bc981 */ /* 0x0000a8000c1e1900 */
[----:B------:R0:W2:Y:S04]  /*2960*/  @!P5 LDG.E R98, [R6.64+-0x100] ;  /* 0xffff00060662d981 */ /* 0x0000a8000c1e1900 */
[----:B------:R0:W2:Y:S01]  /*2970*/  @!P6 LDG.E R97, [R6.64+-0x80] ;  /* 0xffff80060661e981 */ /* 0x0000a2000c1e1900 */
[----:B-1----:R-:W-:-:S04]  /*2980*/  FMUL.FTZ R99, R87, -1.4426950216293334961 ;  /* 0xbfb8aa3b57637820 */ /* 0x002fc80000410000 */
[----:B------:R-:W1:Y:S01]  /*2990*/  MUFU.EX2 R101, R99 ;  /* 0x0000006300657308 */ /* 0x000e620000000800 */
[----:B---3--:R-:W-:Y:S02]  /*29a0*/  FMUL.FTZ R100, R20, -1.4426950216293334961 ;  /* 0xbfb8aa3b14647820 */ /* 0x008fe40000410000 */
[----:B----4-:R-:W-:-:S05]  /*29b0*/  FMUL.FTZ R102, R89, -1.4426950216293334961 ;  /* 0xbfb8aa3b59667820 */ /* 0x010fca0000410000 */
[----:B------:R-:W3:Y:S01]  /*29c0*/  MUFU.EX2 R103, R100 ;  /* 0x0000006400677308 */ /* 0x000ee20000000800 */
[----:B0-----:R-:W-:Y:S02]  /*29d0*/  FMUL.FTZ R19, R93, -1.4426950216293334961 ;  /* 0xbfb8aa3b5d137820 */ /* 0x001fe40000410000 */
[----:B-----5:R-:W-:Y:S02]  /*29e0*/  FMUL.FTZ R104, R94, -1.4426950216293334961 ;  /* 0xbfb8aa3b5e687820 */ /* 0x020fe40000410000 */
[----:B-1----:R-:W-:-:S03]  /*29f0*/  FADD.FTZ R101, R101, 1 ;  /* 0x3f80000065657421 */ /* 0x002fc60000010000 */
[----:B------:R-:W-:Y:S01]  /*2a00*/  MUFU.EX2 R106, R102 ;  /* 0x00000066006a7308 */ /* 0x000fe20000000800 */
[----:B------:R-:W-:Y:S02]  /*2a10*/  FMUL.FTZ R6, R22, -1.4426950216293334961 ;  /* 0xbfb8aa3b16067820 */ /* 0x000fe40000410000 */
[----:B------:R-:W-:-:S05]  /*2a20*/  FMUL.FTZ R18, R24, -1.4426950216293334961 ;  /* 0xbfb8aa3b18127820 */ /* 0x000fca0000410000 */
[----:B------:R-:W-:Y:S01]  /*2a30*/  MUFU.RCP R102, R101 ;  /* 0x0000006500667308 */ /* 0x000fe20000001000 */
[----:B------:R-:W-:-:S07]  /*2a40*/  FMUL.FTZ R105, R95, -1.4426950216293334961 ;  /* 0xbfb8aa3b5f697820 */ /* 0x000fce0000410000 */
[----:B------:R3:W-:Y:S08]  /*2a50*/  MUFU.EX2 R7, R6 ;  /* 0x0000000600077308 */ /* 0x0007f00000000800 */
[----:B------:R-:W-:Y:S01]  /*2a60*/  MUFU.EX2 R108, R104 ;  /* 0x00000068006c7308 */ /* 0x000fe20000000800 */
[----:B---3--:R-:W-:-:S07]  /*2a70*/  FADD.FTZ R6, R103, 1 ;  /* 0x3f80000067067421 */ /* 0x008fce0000010000 */
[----:B------:R-:W0:Y:S08]  /*2a80*/  MUFU.EX2 R19, R19 ;  /* 0x0000001300137308 */ /* 0x000e300000000800 */
[----:B------:R-:W1:Y:S08]  /*2a90*/  MUFU.EX2 R18, R18 ;  /* 0x0000001200127308 */ /* 0x000e700000000800 */
[----:B------:R-:W3:Y:S01]  /*2aa0*/  MUFU.EX2 R109, R105 ;  /* 0x00000069006d7308 */ /* 0x000ee20000000800 */
[----:B0-----:R-:W-:-:S07]  /*2ab0*/  FADD.FTZ R19, R19, 1 ;  /* 0x3f80000013137421 */ /* 0x001fce0000010000 */
[----:B------:R-:W0:Y:S01]  /*2ac0*/  MUFU.RCP R105, R6 ;  /* 0x0000000600697308 */ /* 0x000e220000001000 */
[----:B-1----:R-:W-:Y:S02]  /*2ad0*/  FADD.FTZ R18, R18, 1 ;  /* 0x3f80000012127421 */ /* 0x002fe40000010000 */
[----:B------:R-:W-:-:S05]  /*2ae0*/  FADD.FTZ R7, R7, 1 ;  /* 0x3f80000007077421 */ /* 0x000fca0000010000 */
[----:B------:R-:W-:Y:S01]  /*2af0*/  MUFU.RCP R100, R19 ;  /* 0x0000001300647308 */ /* 0x000fe20000001000 */
[----:B---3--:R-:W-:Y:S02]  /*2b00*/  FADD.FTZ R109, R109, 1 ;  /* 0x3f8000006d6d7421 */ /* 0x008fe40000010000 */
[----:B------:R-:W-:-:S05]  /*2b10*/  FADD.FTZ R106, R106, 1 ;  /* 0x3f8000006a6a7421 */ /* 0x000fca0000010000 */
[----:B------:R-:W-:Y:S01]  /*2b20*/  MUFU.RCP R99, R18 ;  /* 0x0000001200637308 */ /* 0x000fe20000001000 */
[----:B------:R-:W-:-:S07]  /*2b30*/  FADD.FTZ R108, R108, 1 ;  /* 0x3f8000006c6c7421 */ /* 0x000fce0000010000 */
[----:B------:R0:W-:Y:S08]  /*2b40*/  MUFU.RCP R107, R7 ;  /* 0x00000007006b7308 */ /* 0x0001f00000001000 */
[----:B------:R-:W-:Y:S01]  /*2b50*/  MUFU.RCP R112, R109 ;  /* 0x0000006d00707308 */ /* 0x000fe20000001000 */
[----:B0-----:R-:W-:-:S04]  /*2b60*/  FADD.FTZ R7, -R105, 1 ;  /* 0x3f80000069077421 */ /* 0x001fc80000010100 */
[----:B------:R-:W-:-:S03]  /*2b70*/  FFMA.FTZ R19, R20, R7, 1 ;  /* 0x3f80000014137423 */ /* 0x000fc60000010007 */
[----:B------:R-:W-:Y:S08]  /*2b80*/  MUFU.RCP R106, R106 ;  /* 0x0000006a006a7308 */ /* 0x000ff00000001000 */
[----:B------:R-:W0:Y:S01]  /*2b90*/  MUFU.RCP R111, R108 ;  /* 0x0000006c006f7308 */ /* 0x000e220000001000 */
[----:B------:R-:W-:Y:S01]  /*2ba0*/  ISETP.NE.AND P6, PT, R66, RZ, PT ;  /* 0x000000ff4200720c */ /* 0x000fe20003fc5270 */
[----:B0-----:R-:W-:-:S04]  /*2bb0*/  FADD.FTZ R113, -R111, 1 ;  /* 0x3f8000006f717421 */ /* 0x001fc80000010100 */
[----:B------:R-:W-:Y:S01]  /*2bc0*/  FFMA.FTZ R113, R94, R113, 1 ;  /* 0x3f8000005e717423 */ /* 0x000fe20000010071 */
[----:B--2---:R-:W-:Y:S04]  /*2bd0*/  STS [R53.X4], R96 ;  /* 0x0000006035007388 */ /* 0x004fe80000004800 */
        /* <DEDUP_REMOVED lines=8> */
[----:B------:R-:W2:Y:S04]  /*2c60*/  LDS R101, [R40.X4+0x4] ;  /* 0x0000040028657984 */ /* 0x000ea80000004800 */
[----:B------:R-:W3:Y:S04]  /*2c70*/  LDS R104, [R40.X4+0xc] ;  /* 0x00000c0028687984 */ /* 0x000ee80000004800 */
[----:B------:R-:W4:Y:S04]  /*2c80*/  LDS R96, [R40.X4] ;  /* 0x0000000028607984 */ /* 0x000f280000004800 */
[----:B------:R-:W5:Y:S04]  /*2c90*/  LDS R103, [R40.X4+0x8] ;  /* 0x0000080028677984 */ /* 0x000f680000004800 */
[----:B------:R-:W5:Y:S04]  /*2ca0*/  LDS R91, [R40.X4+0x10] ;  /* 0x00001000285b7984 */ /* 0x000f680000004800 */
[----:B------:R-:W5:Y:S04]  /*2cb0*/  LDS R98, [R40.X4+0x14] ;  /* 0x0000140028627984 */ /* 0x000f680000004800 */
[----:B------:R-:W5:Y:S04]  /*2cc0*/  LDS R110, [R40.X4+0x18] ;  /* 0x00001800286e7984 */ /* 0x000f680000004800 */
[----:B------:R-:W5:Y:S01]  /*2cd0*/  LDS R114, [R40.X4+0x1c] ;  /* 0x00001c0028727984 */ /* 0x000f620000004800 */
[----:B0-----:R-:W-:-:S02]  /*2ce0*/  FADD.FTZ R4, -R100, 1 ;  /* 0x3f80000064047421 */ /* 0x001fc40000010100 */
[----:B------:R-:W-:Y:S02]  /*2cf0*/  FADD.FTZ R5, -R99, 1 ;  /* 0x3f80000063057421 */ /* 0x000fe40000010100 */
[----:B------:R-:W-:Y:S02]  /*2d00*/  FFMA.FTZ R6, R93, R4, 1 ;  /* 0x3f8000005d067423 */ /* 0x000fe40000010004 */
[----:B-1----:R-:W-:Y:S02]  /*2d10*/  FADD.FTZ R16, -R102, 1 ;  /* 0x3f80000066107421 */ /* 0x002fe40000010100 */
[----:B--2---:R-:W-:Y:S02]  /*2d20*/  FMUL.FTZ R7, R80, R101 ;  /* 0x0000006550077220 */ /* 0x004fe40000410000 */
[----:B---3--:R-:W-:Y:S02]  /*2d30*/  FMUL.FTZ R18, R84, R104 ;  /* 0x0000006854127220 */ /* 0x008fe40000410000 */
[----:B------:R-:W-:-:S02]  /*2d40*/  FMUL.FTZ R7, R100, R7 ;  /* 0x0000000764077220 */ /* 0x000fc40000410000 */
[----:B----4-:R-:W-:Y:S02]  /*2d50*/  FMUL.FTZ R4, R78, R96 ;  /* 0x000000604e047220 */ /* 0x010fe40000410000 */
[----:B-----5:R-:W-:Y:S02]  /*2d60*/  FMUL.FTZ R17, R82, R103 ;  /* 0x0000006752117220 */ /* 0x020fe40000410000 */
[----:B------:R-:W-:Y:S02]  /*2d70*/  FMUL.FTZ R18, R105, R18 ;  /* 0x0000001269127220 */ /* 0x000fe40000410000 */
[----:B------:R-:W-:Y:S01]  /*2d80*/  FMUL.FTZ R7, R7, R6 ;  /* 0x0000000607077220 */ /* 0x000fe20000410000 */
[----:B------:R-:W-:Y:S01]  /*2d90*/  BAR.SYNC.DEFER_BLOCKING 0x0 ;  /* 0x0000000000007b1d */ /* 0x000fe20000010000 */
[----:B------:R-:W-:Y:S02]  /*2da0*/  FFMA.FTZ R5, R24, R5, 1 ;  /* 0x3f80000018057423 */ /* 0x000fe40000010005 */
        /* <DEDUP_REMOVED lines=25> */
[----:B------:R0:W-:Y:S04]  /*2f40*/  STS [R40.X4+0x4], R7 ;  /* 0x0000040728007388 */ /* 0x0001e80000004800 */
        /* <DEDUP_REMOVED lines=47> */
.L_x_11452:
[----:B------:R-:W-:Y:S05]  /*3240*/  BSYNC B0 ;  /* 0x0000000000007941 */ /* 0x000fea0003800000 */
.L_x_11451:
[----:B------:R1:W-:Y:S01]  /*3250*/  @!P2 STG.E [R18.64+-0x300], R121 ;  /* 0xfffd00791200a986 */ /* 0x0003e2000c101906 */
[-C--:B------:R-:W-:Y:S01]  /*3260*/  ISETP.GE.AND P1, PT, R81, R108.reuse, PT ;  /* 0x0000006c5100720c */ /* 0x080fe20003f26270 */
[----:B------:R-:W-:Y:S01]  /*3270*/  FMUL.FTZ R99, R24, R99 ;  /* 0x0000006318637220 */ /* 0x000fe20000410000 */
[----:B------:R-:W-:Y:S01]  /*3280*/  ISETP.GE.AND P0, PT, R83, R108, PT ;  /* 0x0000006c5300720c */ /* 0x000fe20003f06270 */
        /* <DEDUP_REMOVED lines=10> */
[----:B------:R-:W-:Y:S02]  /*3330*/  FMUL.FTZ R111, R94, R111 ;  /* 0x0000006f5e6f7220 */ /* 0x000fe40000410000 */
[----:B------:R-:W-:Y:S01]  /*3340*/  FMUL.FTZ R95, R95, R112 ;  /* 0x000000705f5f7220 */ /* 0x000fe20000410000 */
[----:B------:R1:W-:Y:S01]  /*3350*/  @!P0 STG.E [R18.64+-0x200], R125 ;  /* 0xfffe007d12008986 */ /* 0x0003e2000c101906 */
[----:B------:R-:W-:Y:S01]  /*3360*/  ISETP.NE.U32.AND P0, PT, RZ, c[0x0][0x270], PT ;  /* 0x00009c00ff007a0c */ /* 0x000fe20003f05070 */
[----:B------:R-:W-:Y:S02]  /*3370*/  FMUL.FTZ R78, R78, R99 ;  /* 0x000000634e4e7220 */ /* 0x000fe40000410000 */
[----:B------:R1:W-:Y:S01]  /*3380*/  @!P3 STG.E [R18.64+-0x180], R97 ;  /* 0xfffe80611200b986 */ /* 0x0003e2000c101906 */
[----:B------:R-:W-:Y:S01]  /*3390*/  ISETP.NE.AND.EX P0, PT, RZ, c[0x0][0x274], PT, P0 ;  /* 0x00009d00ff007a0c */ /* 0x000fe20003f05300 */
[----:B------:R-:W-:-:S02]  /*33a0*/  FMUL.FTZ R80, R80, R93 ;  /* 0x0000005d50507220 */ /* 0x000fc40000410000 */
[----:B------:R1:W-:Y:S01]  /*33b0*/  @!P4 STG.E [R18.64+-0x100], R109 ;  /* 0xffff006d1200c986 */ /* 0x0003e2000c101906 */
[----:B------:R-:W-:Y:S02]  /*33c0*/  FMUL.FTZ R82, R82, R87 ;  /* 0x0000005752527220 */ /* 0x000fe40000410000 */
[----:B------:R-:W-:Y:S01]  /*33d0*/  FMUL.FTZ R84, R84, R105 ;  /* 0x0000006954547220 */ /* 0x000fe20000410000 */
[----:B------:R1:W-:Y:S01]  /*33e0*/  @!P2 STG.E [R18.64+-0x380], R119 ;  /* 0xfffc80771200a986 */ /* 0x0003e2000c101906 */
[----:B------:R-:W-:Y:S02]  /*33f0*/  FMUL.FTZ R86, R86, R89 ;  /* 0x0000005956567220 */ /* 0x000fe40000410000 */
[----:B------:R-:W-:Y:S01]  /*3400*/  FMUL.FTZ R88, R88, R107 ;  /* 0x0000006b58587220 */ /* 0x000fe20000410000 */
[----:B------:R1:W-:Y:S01]  /*3410*/  @!P5 STG.E [R18.64+-0x80], R113 ;  /* 0xffff80711200d986 */ /* 0x0003e2000c101906 */
[----:B------:R-:W-:Y:S02]  /*3420*/  FMUL.FTZ R90, R90, R111 ;  /* 0x0000006f5a5a7220 */ /* 0x000fe40000410000 */
[----:B------:R-:W-:Y:S01]  /*3430*/  FMUL.FTZ R92, R92, R95 ;  /* 0x0000005f5c5c7220 */ /* 0x000fe20000410000 */
[----:B------:R-:W-:Y:S05]  /*3440*/  @!P0 BRA `(.L_x_11453) ;  /* 0x0000047000008947 */ /* 0x000fea0003800000 */
[----:B------:R-:W-:Y:S01]  /*3450*/  BAR.SYNC.DEFER_BLOCKING 0x0 ;  /* 0x0000000000007b1d */ /* 0x000fe20000010000 */
[----:B------:R-:W-:Y:S01]  /*3460*/  FMUL.FTZ R99, R99, R96 ;  /* 0x0000006063637220 */ /* 0x000fe20000410000 */
[----:B-1----:R-:W-:Y:S01]  /*3470*/  LEA R19, P0, R58, c[0x0][0x270], 0x2 ;  /* 0x00009c003a137a11 */ /* 0x002fe200078010ff */
[----:B------:R-:W-:-:S02]  /*3480*/  FMUL.FTZ R93, R93, R101 ;  /* 0x000000655d5d7220 */ /* 0x000fc40000410000 */
[----:B------:R-:W-:Y:S01]  /*3490*/  FMUL.FTZ R87, R87, R103 ;  /* 0x0000006757577220 */ /* 0x000fe20000410000 */
[----:B------:R-:W-:Y:S01]  /*34a0*/  BSSY B0, `(.L_x_11454) ;  /* 0x0000038000007945 */ /* 0x000fe20003800000 */
[----:B------:R-:W-:Y:S02]  /*34b0*/  FMUL.FTZ R105, R105, R104 ;  /* 0x0000006869697220 */ /* 0x000fe40000410000 */
[----:B------:R-:W-:Y:S02]  /*34c0*/  FMUL.FTZ R89, R89, R91 ;  /* 0x0000005b59597220 */ /* 0x000fe40000410000 */
[----:B------:R-:W-:Y:S02]  /*34d0*/  FMUL.FTZ R107, R107, R98 ;  /* 0x000000626b6b7220 */ /* 0x000fe40000410000 */
[----:B------:R-:W-:Y:S02]  /*34e0*/  FMUL.FTZ R111, R111, R110 ;  /* 0x0000006e6f6f7220 */ /* 0x000fe40000410000 */
[----:B------:R-:W-:-:S02]  /*34f0*/  FMUL.FTZ R95, R95, R114 ;  /* 0x000000725f5f7220 */ /* 0x000fc40000410000 */
[----:B0-----:R-:W-:Y:S02]  /*3500*/  IMAD R6, R72, c[0x0][0x210], RZ ;  /* 0x0000840048067a24 */ /* 0x001fe400078e02ff */
[----:B------:R-:W-:-:S04]  /*3510*/  IMAD.WIDE.U32 R4, R73, c[0x0][0x210], RZ ;  /* 0x0000840049047a25 */ /* 0x000fc800078e00ff */
[----:B------:R-:W-:Y:S01]  /*3520*/  IMAD R7, R73, c[0x0][0x214], R6 ;  /* 0x0000850049077a24 */ /* 0x000fe200078e0206 */
[----:B------:R-:W-:Y:S01]  /*3530*/  STS [R40.X4], R99 ;  /* 0x0000006328007388 */ /* 0x000fe20000004800 */
[----:B------:R-:W-:-:S03]  /*3540*/  IMAD R6, R76, c[0x0][0x218], RZ ;  /* 0x000086004c067a24 */ /* 0x000fc600078e02ff */
[----:B------:R-:W-:Y:S01]  /*3550*/  STS [R40.X4+0x4], R93 ;  /* 0x0000045d28007388 */ /* 0x000fe20000004800 */
[----:B------:R-:W-:Y:S01]  /*3560*/  IADD3 R5, R5, R7, RZ ;  /* 0x0000000705057210 */ /* 0x000fe20007ffe0ff */
[C---:B------:R-:W-:Y:S01]  /*3570*/  IMAD R18, R77.reuse, c[0x0][0x21c], R6 ;  /* 0x000087004d127a24 */ /* 0x040fe200078e0206 */
[----:B------:R-:W-:Y:S01]  /*3580*/  LEA.HI.X R6, R58, c[0x0][0x274], R55, 0x2, P0 ;  /* 0x00009d003a067a11 */ /* 0x000fe200000f1437 */
[----:B------:R-:W-:Y:S02]  /*3590*/  STS [R40.X4+0x8], R87 ;  /* 0x0000085728007388 */ /* 0x000fe40000004800 */
[----:B------:R-:W-:Y:S02]  /*35a0*/  IMAD.WIDE.U32 R4, R77, c[0x0][0x218], R4 ;  /* 0x000086004d047a25 */ /* 0x000fe400078e0004 */
[----:B------:R-:W-:Y:S03]  /*35b0*/  STS [R40.X4+0xc], R105 ;  /* 0x00000c6928007388 */ /* 0x000fe60000004800 */
[----:B------:R-:W-:Y:S01]  /*35c0*/  IADD3 R4, P1, R29, R4, RZ ;  /* 0x000000041d047210 */ /* 0x000fe20007f3e0ff */
[----:B------:R-:W-:Y:S03]  /*35d0*/  STS [R40.X4+0x10], R89 ;  /* 0x0000105928007388 */ /* 0x000fe60000004800 */
[----:B------:R-:W-:Y:S01]  /*35e0*/  IADD3.X R5, R27, R18, R5, P1, !PT ;  /* 0x000000121b057210 */ /* 0x000fe20000ffe405 */
[----:B------:R-:W-:Y:S01]  /*35f0*/  STS [R40.X4+0x14], R107 ;  /* 0x0000146b28007388 */ /* 0x000fe20000004800 */
[----:B------:R-:W-:-:S03]  /*3600*/  LEA R18, P0, R4, R19, 0x2 ;  /* 0x0000001304127211 */ /* 0x000fc600078010ff */
[----:B------:R-:W-:Y:S01]  /*3610*/  STS [R40.X4+0x18], R111 ;  /* 0x0000186f28007388 */ /* 0x000fe20000004800 */
[----:B------:R-:W-:-:S03]  /*3620*/  LEA.HI.X R19, R4, R6, R5, 0x2, P0 ;  /* 0x0000000604137211 */ /* 0x000fc600000f1405 */
        /* <DEDUP_REMOVED lines=31> */
.L_x_11455:
[----:B------:R-:W-:Y:S05]  /*3820*/  BSYNC B0 ;  /* 0x0000000000007941 */ /* 0x000fea0003800000 */
.L_x_11454:
        /* <DEDUP_REMOVED lines=9> */
.L_x_11453:
[----:B------:R-:W-:Y:S01]  /*38c0*/  FFMA.FTZ R70, R45, R78, R70 ;  /* 0x0000004e2d467223 */ /* 0x000fe20000010046 */
[----:B------:R-:W-:Y:S01]  /*38d0*/  MOV R4, c[0x0][0x16c] ;  /* 0x00005b0000047a02 */ /* 0x000fe20000000f00 */
[----:B------:R-:W-:Y:S01]  /*38e0*/  BAR.SYNC.DEFER_BLOCKING 0x0 ;  /* 0x0000000000007b1d */ /* 0x000fe20000010000 */
[----:B------:R-:W-:Y:S01]  /*38f0*/  HFMA2.MMA R98, -RZ, RZ, 0, 0 ;  /* 0x00000000ff627435 */ /* 0x000fe200000001ff */
[----:B------:R-:W-:Y:S01]  /*3900*/  FFMA.FTZ R70, R43, R80, R70 ;  /* 0x000000502b467223 */ /* 0x000fe20000010046 */
[----:B------:R-:W-:Y:S01]  /*3910*/  ISETP.GE.AND P0, PT, R4, 0x1, PT ;  /* 0x000000010400780c */ /* 0x000fe20003f06270 */
[----:B------:R-:W-:Y:S01]  /*3920*/  HFMA2.MMA R95, -RZ, RZ, 0, 0 ;  /* 0x00000000ff5f7435 */ /* 0x000fe200000001ff */
[-C--:B-1----:R-:W-:Y:S01]  /*3930*/  FMUL.FTZ R113, R78, R75.reuse ;  /* 0x0000004b4e717220 */ /* 0x082fe20000410000 */
[----:B0-----:R-:W-:Y:S01]  /*3940*/  HFMA2.MMA R91, -RZ, RZ, 0, 0 ;  /* 0x00000000ff5b7435 */ /* 0x001fe200000001ff */
[----:B------:R-:W-:Y:S01]  /*3950*/  FFMA.FTZ R70, R41, R82, R70 ;  /* 0x0000005229467223 */ /* 0x000fe20000010046 */
[----:B------:R-:W-:Y:S01]  /*3960*/  HFMA2.MMA R87, -RZ, RZ, 0, 0 ;  /* 0x00000000ff577435 */ /* 0x000fe200000001ff */
[-C--:B------:R-:W-:Y:S01]  /*3970*/  FMUL.FTZ R111, R80, R75.reuse ;  /* 0x0000004b506f7220 */ /* 0x080fe20000410000 */
[----:B------:R-:W-:Y:S01]  /*3980*/  HFMA2.MMA R83, -RZ, RZ, 0, 0 ;  /* 0x00000000ff537435 */ /* 0x000fe200000001ff */
[----:B------:R-:W-:Y:S01]  /*3990*/  FFMA.FTZ R70, R39, R84, R70 ;  /* 0x0000005427467223 */ /* 0x000fe20000010046 */
[----:B------:R-:W-:Y:S01]  /*39a0*/  MOV R97, RZ ;  /* 0x000000ff00617202 */ /* 0x000fe20000000f00 */
[-C--:B------:R-:W-:Y:S01]  /*39b0*/  FMUL.FTZ R109, R82, R75.reuse ;  /* 0x0000004b526d7220 */ /* 0x080fe20000410000 */
[----:B------:R-:W-:Y:S01]  /*39c0*/  MOV R93, RZ ;  /* 0x000000ff005d7202 */ /* 0x000fe20000000f00 */
[----:B------:R-:W-:Y:S01]  /*39d0*/  FFMA.FTZ R70, R37, R86, R70 ;  /* 0x0000005625467223 */ /* 0x000fe20000010046 */
[----:B------:R-:W-:Y:S01]  /*39e0*/  MOV R89, RZ ;  /* 0x000000ff00597202 */ /* 0x000fe20000000f00 */
[----:B------:R-:W-:Y:S01]  /*39f0*/  FMUL.FTZ R107, R84, R75 ;  /* 0x0000004b546b7220 */ /* 0x000fe20000410000 */
[----:B------:R-:W-:Y:S01]  /*3a00*/  MOV R85, RZ ;  /* 0x000000ff00557202 */ /* 0x000fe20000000f00 */
[----:B------:R-:W-:-:S02]  /*3a10*/  FFMA.FTZ R70, R35, R88, R70 ;  /* 0x0000005823467223 */ /* 0x000fc40000010046 */
[-C--:B------:R-:W-:Y:S02]  /*3a20*/  FMUL.FTZ R105, R86, R75.reuse ;  /* 0x0000004b56697220 */ /* 0x080fe40000410000 */
[----:B------:R-:W-:Y:S02]  /*3a30*/  FFMA.FTZ R70, R33, R90, R70 ;  /* 0x0000005a21467223 */ /* 0x000fe40000010046 */
[-C--:B------:R-:W-:Y:S02]  /*3a40*/  FMUL.FTZ R103, R88, R75.reuse ;  /* 0x0000004b58677220 */ /* 0x080fe40000410000 */
[-C--:B------:R-:W-:Y:S02]  /*3a50*/  FMUL.FTZ R101, R90, R75.reuse ;  /* 0x0000004b5a657220 */ /* 0x080fe40000410000 */
[----:B------:R-:W-:Y:S02]  /*3a60*/  FMUL.FTZ R99, R92, R75 ;  /* 0x0000004b5c637220 */ /* 0x000fe40000410000 */
[----:B------:R-:W-:Y:S01]  /*3a70*/  FFMA.FTZ R70, R31, R92, R70 ;  /* 0x0000005c1f467223 */ /* 0x000fe20000010046 */
[----:B------:R-:W-:Y:S05]  /*3a80*/  @!P0 BRA `(.L_x_11456) ;  /* 0x00004fc000008947 */ /* 0x000fea0003800000 */
[----:B------:R-:W-:Y:S01]  /*3a90*/  IADD3 R81, R175, -0x1, RZ ;  /* 0xffffffffaf517810 */ /* 0x000fe20007ffe0ff */
[----:B------:R-:W-:Y:S01]  /*3aa0*/  CS2R R96, SRZ ;  /* 0x0000000000607805 */ /* 0x000fe2000001ff00 */
[----:B------:R-:W-:Y:S01]  /*3ab0*/  CS2R R94, SRZ ;  /* 0x00000000005e7805 */ /* 0x000fe2000001ff00 */
[----:B------:R-:W-:-:S02]  /*3ac0*/  MOV R79, RZ ;  /* 0x000000ff004f7202 */ /* 0x000fc40000000f00 */
[C---:B------:R-:W-:Y:S02]  /*3ad0*/  LEA.HI R4, R81.reuse, R81, RZ, 0x1 ;  /* 0x0000005151047211 */ /* 0x040fe400078f08ff */
[----:B------:R-:W-:Y:S02]  /*3ae0*/  MOV R93, RZ ;  /* 0x000000ff005d7202 */ /* 0x000fe40000000f00 */
[----:B------:R-:W-:Y:S02]  /*3af0*/  LOP3.LUT R4, R4, 0xfffffe, RZ, 0xc0, !PT ;  /* 0x00fffffe04047812 */ /* 0x000fe400078ec0ff */
[----:B------:R-:W-:Y:S02]  /*3b00*/  MOV R91, RZ ;  /* 0x000000ff005b7202 */ /* 0x000fe40000000f00 */
[----:B------:R-:W-:Y:S02]  /*3b10*/  IADD3 R81, R81, -R4, RZ ;  /* 0x8000000451517210 */ /* 0x000fe40007ffe0ff */
[----:B------:R-:W-:-:S02]  /*3b20*/  MOV R89, RZ ;  /* 0x000000ff00597202 */ /* 0x000fc40000000f00 */
[----:B------:R-:W-:Y:S02]  /*3b30*/  MOV R87, RZ ;  /* 0x000000ff00577202 */ /* 0x000fe40000000f00 */
[----:B------:R-:W-:Y:S02]  /*3b40*/  MOV R85, RZ ;  /* 0x000000ff00557202 */ /* 0x000fe40000000f00 */
[----:B------:R-:W-:Y:S02]  /*3b50*/  MOV R83, RZ ;  /* 0x000000ff00537202 */ /* 0x000fe40000000f00 */
.L_x_11503:
[----:B------:R-:W-:Y:S01]  /*3b60*/  SHF.R.S32.HI R100, RZ, 0x1f, R96 ;  /* 0x0000001fff647819 */ /* 0x000fe20000011460 */
[----:B------:R-:W-:Y:S01]  /*3b70*/  IMAD R20, R76, c[0x0][0x180], RZ ;  /* 0x000060004c147a24 */ /* 0x000fe200078e02ff */
[----:B------:R-:W-:Y:S01]  /*3b80*/  IADD3 R54, -R2, c[0x0][0x168], RZ ;  /* 0x00005a0002367a10 */ /* 0x000fe20007ffe1ff */
[----:B------:R-:W-:Y:S01]  /*3b90*/  CS2R R24, SRZ ;  /* 0x0000000000187805 */ /* 0x000fe2000001ff00 */
[----:B------:R-:W-:Y:S01]  /*3ba0*/  IADD3 R6, R61, R58, RZ ;  /* 0x0000003a3d067210 */ /* 0x000fe20007ffe0ff */
[----:B------:R-:W-:Y:S01]  /*3bb0*/  IMAD R19, R100, c[0x0][0x1c0], RZ ;  /* 0x0000700064137a24 */ /* 0x000fe200078e02ff */
[----:B------:R-:W-:-:S02]  /*3bc0*/  SHF.L.U32 R114, R54, 0x1, RZ ;  /* 0x0000000136727819 */ /* 0x000fc400000006ff */
[----:B------:R-:W-:Y:S01]  /*3bd0*/  IADD3 R4, R6, 0x20, RZ ;  /* 0x0000002006047810 */ /* 0x000fe20007ffe0ff */
[----:B------:R-:W-:Y:S01]  /*3be0*/  IMAD R21, R96, c[0x0][0x1c4], R19 ;  /* 0x0000710060157a24 */ /* 0x000fe200078e0213 */
[--C-:B------:R-:W-:Y:S02]  /*3bf0*/  SHF.R.S32.HI R7, RZ, 0x1f, R6.reuse ;  /* 0x0000001fff077819 */ /* 0x100fe40000011406 */
[-C--:B------:R-:W-:Y:S02]  /*3c00*/  ISETP.GE.AND P4, PT, R4, R114.reuse, PT ;  /* 0x000000720400720c */ /* 0x080fe40003f86270 */
[----:B------:R-:W-:Y:S01]  /*3c10*/  IADD3 R5, R6, 0x60, RZ ;  /* 0x0000006006057810 */ /* 0x000fe20007ffe0ff */
[----:B------:R-:W-:Y:S01]  /*3c20*/  IMAD.WIDE.U32 R18, R96, c[0x0][0x1c0], R6 ;  /* 0x0000700060127a25 */ /* 0x000fe200078e0006 */
[C---:B------:R-:W-:Y:S02]  /*3c30*/  IADD3 R4, R6.reuse, 0x40, RZ ;  /* 0x0000004006047810 */ /* 0x040fe40007ffe0ff */
[----:B------:R-:W-:-:S02]  /*3c40*/  ISETP.GE.AND P3, PT, R6, R114, PT ;  /* 0x000000720600720c */ /* 0x000fc40003f66270 */
[-C--:B------:R-:W-:Y:S02]  /*3c50*/  ISETP.GE.AND P0, PT, R5, R114.reuse, PT ;  /* 0x000000720500720c */ /* 0x080fe40003f06270 */
[----:B------:R-:W-:Y:S02]  /*3c60*/  ISETP.GE.AND P5, PT, R4, R114, PT ;  /* 0x000000720400720c */ /* 0x000fe40003fa6270 */
[----:B------:R-:W-:Y:S02]  /*3c70*/  IADD3 R5, R6, 0x80, RZ ;  /* 0x0000008006057810 */ /* 0x000fe40007ffe0ff */
[----:B------:R-:W-:Y:S01]  /*3c80*/  IADD3 R19, R19, R21, RZ ;  /* 0x0000001513137210 */ /* 0x000fe20007ffe0ff */
[----:B------:R-:W-:Y:S01]  /*3c90*/  IMAD R21, R77, c[0x0][0x184], R20 ;  /* 0x000061004d157a24 */ /* 0x000fe200078e0214 */
[----:B------:R-:W-:Y:S02]  /*3ca0*/  LEA R4, P2, R18, R59, 0x2 ;  /* 0x0000003b12047211 */ /* 0x000fe400078410ff */
[----:B------:R-:W-:-:S02]  /*3cb0*/  IADD3 R7, R6, 0xa0, RZ ;  /* 0x000000a006077810 */ /* 0x000fc40007ffe0ff */
[-C--:B------:R-:W-:Y:S02]  /*3cc0*/  ISETP.GE.AND P1, PT, R5, R114.reuse, PT ;  /* 0x000000720500720c */ /* 0x080fe40003f26270 */
[----:B------:R-:W-:Y:S01]  /*3cd0*/  LEA.HI.X R5, R18, R57, R19, 0x2, P2 ;  /* 0x0000003912057211 */ /* 0x000fe200010f1413 */
[----:B------:R-:W-:Y:S01]  /*3ce0*/  IMAD.WIDE.U32 R18, R77, c[0x0][0x180], RZ ;  /* 0x000060004d127a25 */ /* 0x000fe200078e00ff */
[-C--:B------:R-:W-:Y:S02]  /*3cf0*/  ISETP.GE.AND P2, PT, R7, R114.reuse, PT ;  /* 0x000000720700720c */ /* 0x080fe40003f46270 */
[----:B------:R-:W-:Y:S01]  /*3d00*/  IADD3 R7, R6, 0xc0, RZ ;  /* 0x000000c006077810 */ /* 0x000fe20007ffe0ff */
[----:B------:R0:W2:Y:S01]  /*3d10*/  @!P3 LDG.E R24, [R4.64] ;  /* 0x000000060418b981 */ /* 0x0000a2000c1e1900 */
[----:B------:R-:W-:Y:S02]  /*3d20*/  IADD3 R19, R19, R21, RZ ;  /* 0x0000001513137210 */ /* 0x000fe40007ffe0ff */
[-C--:B------:R-:W-:Y:S01]  /*3d30*/  ISETP.GE.AND P3, PT, R7, R114.reuse, PT ;  /* 0x000000720700720c */ /* 0x080fe20003f66270 */
[----:B------:R-:W-:Y:S01]  /*3d40*/  IMAD R7, R100, c[0x0][0x188], RZ ;  /* 0x0000620064077a24 */ /* 0x000fe200078e02ff */
[----:B------:R-:W-:Y:S01]  /*3d50*/  MOV R102, RZ ;  /* 0x000000ff00667202 */ /* 0x000fe20000000f00 */
[----:B------:R-:W-:Y:S01]  /*3d60*/  IMAD.WIDE.U32 R18, R96, c[0x0][0x188], R18 ;  /* 0x0000620060127a25 */ /* 0x000fe200078e0012 */
[----:B------:R-:W-:Y:S01]  /*3d70*/  IADD3 R20, R6, 0xe0, RZ ;  /* 0x000000e006147810 */ /* 0x000fe20007ffe0ff */
[----:B------:R-:W-:Y:S01]  /*3d80*/  HFMA2.MMA R115, -RZ, RZ, 0, 0 ;  /* 0x00000000ff737435 */ /* 0x000fe200000001ff */
[----:B------:R0:W3:Y:S01]  /*3d90*/  @!P4 LDG.E R25, [R4.64+0x80] ;  /* 0x000080060419c981 */ /* 0x0000e2000c1e1900 */
[----:B------:R-:W-:Y:S01]  /*3da0*/  IMAD R21, R96, c[0x0][0x18c], R7 ;  /* 0x0000630060157a24 */ /* 0x000fe200078e0207 */
[----:B------:R-:W-:-:S02]  /*3db0*/  ISETP.GE.AND P4, PT, R20, R114, PT ;  /* 0x000000721400720c */ /* 0x000fc40003f86270 */
[----:B------:R0:W4:Y:S01]  /*3dc0*/  @!P5 LDG.E R102, [R4.64+0x100] ;  /* 0x000100060466d981 */ /* 0x000122000c1e1900 */
[----:B------:R-:W-:Y:S02]  /*3dd0*/  LEA R20, P5, R18, c[0x0][0x220], 0x3 ;  /* 0x0000880012147a11 */ /* 0x000fe400078a18ff */
        /* <DEDUP_REMOVED lines=8> */
[-C--:B------:R-:W-:Y:S01]  /*3e60*/  ISETP.GE.AND P0, PT, R7, R114.reuse, PT ;  /* 0x000000720700720c */ /* 0x080fe20003f06270 */
[----:B------:R-:W-:Y:S01]  /*3e70*/  CS2R R116, SRZ ;  /* 0x0000000000747805 */ /* 0x000fe2000001ff00 */
[----:B------:R-:W-:Y:S01]  /*3e80*/  ISETP.GE.AND P1, PT, R19, R114, PT ;  /* 0x000000721300720c */ /* 0x000fe20003f26270 */
[----:B------:R-:W-:Y:S01]  /*3e90*/  CS2R R118, SRZ ;  /* 0x0000000000767805 */ /* 0x000fe2000001ff00 */
[----:B------:R-:W-:Y:S01]  /*3ea0*/  IADD3 R7, R6, 0x140, RZ ;  /* 0x0000014006077810 */ /* 0x000fe20007ffe0ff */
[----:B------:R1:W4:Y:S01]  /*3eb0*/  LDG.E.64 R18, [R20.64] ;  /* 0x0000000614127981 */ /* 0x000322000c1e1b00 */
[----:B------:R-:W-:-:S03]  /*3ec0*/  HFMA2.MMA R112, -RZ, RZ, 0, 0 ;  /* 0x00000000ff707435 */ /* 0x000fc600000001ff */
[----:B------:R0:W4:Y:S01]  /*3ed0*/  @!P3 LDG.E R106, [R4.64+0x300] ;  /* 0x00030006046ab981 */ /* 0x000122000c1e1900 */
[----:B------:R-:W-:-:S03]  /*3ee0*/  ISETP.GE.AND P3, PT, R7, R114, PT ;  /* 0x000000720700720c */ /* 0x000fc60003f66270 */
[----:B------:R0:W4:Y:S01]  /*3ef0*/  @!P2 LDG.E R117, [R4.64+0x280] ;  /* 0x000280060475a981 */ /* 0x000122000c1e1900 */
[----:B------:R-:W-:-:S03]  /*3f00*/  MOV R108, RZ ;  /* 0x000000ff006c7202 */ /* 0x000fc60000000f00 */
[----:B------:R0:W4:Y:S01]  /*3f10*/  @!P4 LDG.E R119, [R4.64+0x380] ;  /* 0x000380060477c981 */ /* 0x000122000c1e1900 */
[C---:B------:R-:W-:Y:S02]  /*3f20*/  IADD3 R22, R6.reuse, 0x160, RZ ;  /* 0x0000016006167810 */ /* 0x040fe40007ffe0ff */
[----:B------:R-:W-:Y:S01]  /*3f30*/  MOV R110, RZ ;  /* 0x000000ff006e7202 */ /* 0x000fe20000000f00 */
[----:B------:R0:W4:Y:S01]  /*3f40*/  @!P0 LDG.E R108, [R4.64+0x400] ;  /* 0x00040006046c8981 */ /* 0x000122000c1e1900 */
[C---:B------:R-:W-:Y:S02]  /*3f50*/  IADD3 R7, R6.reuse, 0x180, RZ ;  /* 0x0000018006077810 */ /* 0x040fe40007ffe0ff */
[C---:B-1----:R-:W-:Y:S01]  /*3f60*/  IADD3 R20, R6.reuse, 0x1a0, RZ ;  /* 0x000001a006147810 */ /* 0x042fe20007ffe0ff */
[----:B------:R0:W4:Y:S01]  /*3f70*/  @!P1 LDG.E R112, [R4.64+0x480] ;  /* 0x0004800604709981 */ /* 0x000122000c1e1900 */
[----:B------:R-:W-:Y:S02]  /*3f80*/  IADD3 R21, R6, 0x1c0, RZ ;  /* 0x000001c006157810 */ /* 0x000fe40007ffe0ff */
[----:B------:R-:W-:Y:S01]  /*3f90*/  ISETP.GE.AND P2, PT, R22, R114, PT ;  /* 0x000000721600720c */ /* 0x000fe20003f46270 */
[----:B------:R0:W4:Y:S01]  /*3fa0*/  @!P3 LDG.E R110, [R4.64+0x500] ;  /* 0x00050006046eb981 */ /* 0x000122000c1e1900 */
[----:B------:R-:W-:-:S02]  /*3fb0*/  IADD3 R6, R6, 0x1e0, RZ ;  /* 0x000001e006067810 */ /* 0x000fc40007ffe0ff */
[-C--:B------:R-:W-:Y:S02]  /*3fc0*/  ISETP.GE.AND P0, PT, R7, R114.reuse, PT ;  /* 0x000000720700720c */ /* 0x080fe40003f06270 */
[-C--:B------:R-:W-:Y:S02]  /*3fd0*/  ISETP.GE.AND P1, PT, R20, R114.reuse, PT ;  /* 0x000000721400720c */ /* 0x080fe40003f26270 */
[-C--:B------:R-:W-:Y:S02]  /*3fe0*/  ISETP.GE.AND P3, PT, R21, R114.reuse, PT ;  /* 0x000000721500720c */ /* 0x080fe40003f66270 */
[----:B------:R-:W-:Y:S01]  /*3ff0*/  ISETP.GE.AND P4, PT, R6, R114, PT ;  /* 0x000000720600720c */ /* 0x000fe20003f86270 */
[----:B------:R-:W-:Y:S01]  /*4000*/  HFMA2.MMA R114, -RZ, RZ, 0, 0 ;  /* 0x00000000ff727435 */ /* 0x000fe200000001ff */
[----:B------:R-:W-:-:S06]  /*4010*/  CS2R R20, SRZ ;  /* 0x0000000000147805 */ /* 0x000fcc000001ff00 */
        /* <DEDUP_REMOVED lines=11> */
[----:B------:R-:W-:-:S05]  /*40d0*/  IMAD.WIDE.U32 R6, R96, c[0x0][0x1a0], R6 ;  /* 0x0000680060067a25 */ /* 0x000fca00078e0006 */
[----:B------:R-:W-:Y:S02]  /*40e0*/  IADD3 R7, R7, R23, RZ ;  /* 0x0000001707077210 */ /* 0x000fe40007ffe0ff */
[----:B------:R-:W-:-:S04]  /*40f0*/  LEA R22, P0, R6, c[0x0][0x228], 0x3 ;  /* 0x00008a0006167a11 */ /* 0x000fc800078018ff */
[----:B------:R-:W-:Y:S02]  /*4100*/  LEA.HI.X R23, R6, c[0x0][0x22c], R7, 0x3, P0 ;  /* 0x00008b0006177a11 */ /* 0x000fe400000f1c07 */
[----:B0-----:R-:W-:Y:S02]  /*4110*/  IADD3 R5, R64, 0x100, RZ ;  /* 0x0000010040057810 */ /* 0x001fe40007ffe0ff */
[----:B------:R-:W-:Y:S02]  /*4120*/  ISETP.NE.AND P2, PT, R66, RZ, PT ;  /* 0x000000ff4200720c */ /* 0x000fe40003f45270 */
[C---:B------:R-:W-:Y:S01]  /*4130*/  IADD3 R7, R64.reuse, 0x120, RZ ;  /* 0x0000012040077810 */ /* 0x040fe20007ffe0ff */
[----:B------:R-:W5:Y:S01]  /*4140*/  LDG.E.64 R22, [R22.64] ;  /* 0x0000000616167981 */ /* 0x000f62000c1e1b00 */
[----:B------:R-:W-:Y:S02]  /*4150*/  LEA.HI.SX32 R5, R5, R64, 0x1b ;  /* 0x0000004005057211 */ /* 0x000fe400078fdaff */
[----:B------:R-:W-:-:S02]  /*4160*/  IADD3 R121, R64, 0x140, RZ ;  /* 0x0000014040797810 */ /* 0x000fc40007ffe0ff */
[-C--:B------:R-:W-:Y:S02]  /*4170*/  LEA.HI.SX32 R7, R7, R64.reuse, 0x1b ;  /* 0x0000004007077211 */ /* 0x080fe400078fdaff */
[----:B------:R-:W-:Y:S02]  /*4180*/  LEA.HI.SX32 R121, R121, R64, 0x1b ;  /* 0x0000004079797211 */ /* 0x000fe400078fdaff */
[----:B------:R-:W-:-:S04]  /*4190*/  IADD3 R123, R64, 0x1c0, RZ ;  /* 0x000001c0407b7810 */ /* 0x000fc80007ffe0ff */
[----:B------:R-:W-:Y:S02]  /*41a0*/  LEA.HI.SX32 R123, R123, R64, 0x1b ;  /* 0x000000407b7b7211 */ /* 0x000fe400078fdaff */
[----:B------:R-:W-:-:S04]  /*41b0*/  ISETP.NE.AND P0, PT, R176, RZ, PT ;  /* 0x000000ffb000720c */ /* 0x000fc80003f05270 */
[----:B------:R-:W-:Y:S01]  /*41c0*/  ISETP.LT.OR P1, PT, R175, 0x2, P0 ;  /* 0x00000002af00780c */ /* 0x000fe20000721670 */
[----:B------:R-:W-:Y:S02]  /*41d0*/  FMUL.FTZ R144, R41, R34 ;  /* 0x0000002229907220 */ /* 0x000fe40000410000 */
[----:B------:R-:W-:Y:S01]  /*41e0*/  FMUL.FTZ R146, R39, R32 ;  /* 0x0000002027927220 */ /* 0x000fe20000410000 */
[----:B--2---:R-:W-:Y:S04]  /*41f0*/  STS [R53.X4], R24 ;  /* 0x0000001835007388 */ /* 0x004fe80000004800 */
[----:B---3--:R-:W-:Y:S04]  /*4200*/  STS [R52.X4+0x80], R25 ;  /* 0x0000801934007388 */ /* 0x008fe80000004800 */
[----:B----4-:R0:W-:Y:S04]  /*4210*/  STS [R51.X4+0x100], R102 ;  /* 0x0001006633007388 */ /* 0x0101e80000004800 */
[----:B------:R-:W-:Y:S04]  /*4220*/  STS [R50.X4+0x180], R115 ;  /* 0x0001807332007388 */ /* 0x000fe80000004800 */
[----:B------:R-:W-:Y:S01]  /*4230*/  STS [R49.X4+0x200], R104 ;  /* 0x0002006831007388 */ /* 0x000fe20000004800 */
[----:B------:R-:W-:-:S02]  /*4240*/  FMUL.FTZ R141, R18, 1.4426950216293334961 ;  /* 0x3fb8aa3b128d7820 */ /* 0x000fc40000410000 */
[-C--:B------:R-:W-:Y:S02]  /*4250*/  FMUL.FTZ R4, R19, R38.reuse ;  /* 0x0000002613047220 */ /* 0x080fe40000410000 */
[----:B------:R-:W-:Y:S02]  /*4260*/  FMUL.FTZ R6, R141, R38 ;  /* 0x000000268d067220 */ /* 0x000fe40000410000 */
[----:B------:R-:W-:Y:S01]  /*4270*/  FMUL.RZ R4, R4, 0.15915493667125701904 ;  /* 0x3e22f98304047820 */ /* 0x000fe2000040c000 */
[----:B------:R-:W-:Y:S01]  /*4280*/  STS [R48.X4+0x280], R117 ;  /* 0x0002807530007388 */ /* 0x000fe20000004800 */
[----:B0-----:R-:W-:Y:S03]  /*4290*/  MUFU.EX2 R102, R6 ;  /* 0x0000000600667308 */ /* 0x001fe60000000800 */
[----:B------:R-:W-:Y:S04]  /*42a0*/  STS [R47.X4+0x300], R106 ;  /* 0x0003006a2f007388 */ /* 0x000fe80000004800 */
[----:B------:R0:W-:Y:S01]  /*42b0*/  STS [R46.X4+0x380], R119 ;  /* 0x000380772e007388 */ /* 0x0001e20000004800 */
[----:B------:R-:W1:Y:S08]  /*42c0*/  MUFU.COS R125, R4 ;  /* 0x00000004007d7308 */ /* 0x000e700000000000 */
[----:B0-----:R-:W0:Y:S01]  /*42d0*/  MUFU.SIN R119, R4 ;  /* 0x0000000400777308 */ /* 0x001e220000000400 */
[----:B------:R-:W-:-:S02]  /*42e0*/  IADD3 R25, R64, 0x160, RZ ;  /* 0x0000016040197810 */ /* 0x000fc40007ffe0ff */
[C---:B------:R-:W-:Y:S01]  /*42f0*/  IADD3 R115, R64.reuse, 0x180, RZ ;  /* 0x0000018040737810 */ /* 0x040fe20007ffe0ff */
[----:B------:R2:W-:Y:S01]  /*4300*/  STS [R5.X4+0x400], R108 ;  /* 0x0004006c05007388 */ /* 0x0005e20000004800 */
[----:B------:R-:W-:Y:S02]  /*4310*/  IADD3 R117, R64, 0x1a0, RZ ;  /* 0x000001a040757810 */ /* 0x000fe40007ffe0ff */
[-C--:B------:R-:W-:Y:S01]  /*4320*/  LEA.HI.SX32 R24, R25, R64.reuse, 0x1b ;  /* 0x0000004019187211 */ /* 0x080fe200078fdaff */
[----:B------:R0:W-:Y:S01]  /*4330*/  STS [R7.X4+0x480], R112 ;  /* 0x0004807007007388 */ /* 0x0001e20000004800 */
[-C--:B------:R-:W-:Y:S01]  /*4340*/  LEA.HI.SX32 R115, R115, R64.reuse, 0x1b ;  /* 0x0000004073737211 */ /* 0x080fe200078fdaff */
[----:B-1----:R-:W-:Y:S01]  /*4350*/  FMUL.FTZ R6, R102, R125 ;  /* 0x0000007d66067220 */ /* 0x002fe20000410000 */
[----:B------:R-:W-:Y:S02]  /*4360*/  LEA.HI.SX32 R117, R117, R64, 0x1b ;  /* 0x0000004075757211 */ /* 0x000fe400078fdaff */
[----:B--2---:R-:W-:-:S02]  /*4370*/  IADD3 R5, R64, 0x1e0, RZ ;  /* 0x000001e040057810 */ /* 0x004fc40007ffe0ff */
[----:B------:R-:W-:Y:S01]  /*4380*/  LEA R104, R81, R96, 0x8 ;  /* 0x0000006051687211 */ /* 0x000fe200078e40ff */
[----:B0-----:R-:W-:Y:S01]  /*4390*/  FMUL.FTZ R7, R102, R119 ;  /* 0x0000007766077220 */ /* 0x001fe20000410000 */
[----:B------:R-:W-:Y:S01]  /*43a0*/  SHF.L.U32 R102, R64, 0x4, RZ ;  /* 0x0000000440667819 */ /* 0x000fe200000006ff */
[----:B------:R-:W-:Y:S01]  /*43b0*/  STS [R121.X4+0x500], R110 ;  /* 0x0005006e79007388 */ /* 0x000fe20000004800 */
[----:B------:R-:W-:Y:S02]  /*43c0*/  @P2 IADD3 R104, R66, 0x200, RZ ;  /* 0x0000020042682810 */ /* 0x000fe40007ffe0ff */
[----:B------:R-:W-:Y:S01]  /*43d0*/  LEA.HI.SX32 R25, R5, R64, 0x1b ;  /* 0x0000004005197211 */ /* 0x000fe200078fdaff */
[----:B------:R0:W-:Y:S01]  /*43e0*/  STS [R24.X4+0x580], R21 ;  /* 0x0005801518007388 */ /* 0x0001e20000004800 */
[----:B------:R-:W-:Y:S02]  /*43f0*/  LEA.HI.SX32 R102, R102, R102, 0x1b ;  /* 0x0000006666667211 */ /* 0x000fe400078fdaff */
[----:B------:R-:W-:Y:S01]  /*4400*/  SHF.L.U32 R104, R104, 0x3, RZ ;  /* 0x0000000368687819 */ /* 0x000fe200000006ff */
[----:B------:R1:W-:Y:S04]  /*4410*/  STS [R115.X4+0x600], R20 ;  /* 0x0006001473007388 */ /* 0x0003e80000004800 */
        /* <DEDUP_REMOVED lines=15> */
[----:B------:R-:W3:Y:S04]  /*4510*/  LDS R120, [R102.X4+0x2c] ;  /* 0x00002c0066787984 */ /* 0x000ee80000004800 */
[----:B------:R-:W3:Y:S04]  /*4520*/  LDS R112, [R102.X4+0x30] ;  /* 0x0000300066707984 */ /* 0x000ee80000004800 */
[----:B------:R-:W3:Y:S04]  /*4530*/  LDS R114, [R102.X4+0x34] ;  /* 0x0000340066727984 */ /* 0x000ee80000004800 */
[----:B------:R-:W3:Y:S04]  /*4540*/  LDS R106, [R102.X4+0x38] ;  /* 0x00003800666a7984 */ /* 0x000ee80000004800 */
[----:B------:R1:W3:Y:S04]  /*4550*/  LDS R110, [R102.X4+0x3c] ;  /* 0x00003c00666e7984 */ /* 0x0002e80000004800 */
[----:B------:R2:W-:Y:S01]  /*4560*/  STS.64 [R104+0x14d0], R6 ;  /* 0x0014d00668007388 */ /* 0x0005e20000000a00 */
[----:B------:R-:W-:Y:S01]  /*4570*/  @!P1 IADD3 R5, R175, -0x2, RZ ;  /* 0xfffffffeaf059810 */ /* 0x000fe20007ffe0ff */
[----:B0-----:R-:W-:-:S04]  /*4580*/  FMUL.FTZ R24, R19, R36 ;  /* 0x0000002413187220 */ /* 0x001fc80000410000 */
[----:B------:R-:W-:Y:S02]  /*4590*/  @!P1 IMAD R21, R5, c[0x0][0x16c], R96 ;  /* 0x00005b0005159a24 */ /* 0x000fe400078e0260 */
[----:B------:R-:W-:Y:S02]  /*45a0*/  CS2R R4, SRZ ;  /* 0x0000000000047805 */ /* 0x000fe4000001ff00 */
[----:B-1----:R-:W-:Y:S01]  /*45b0*/  @!P1 IMAD.WIDE R20, R21, 0x10, R12 ;  /* 0x0000001015149825 */ /* 0x002fe200078e020c */
[----:B------:R-:W-:Y:S03]  /*45c0*/  BAR.SYNC.DEFER_BLOCKING 0x0 ;  /* 0x0000000000007b1d */ /* 0x000fe60000010000 */
[----:B------:R-:W-:Y:S02]  /*45d0*/  FMUL.RZ R108, R24, 0.15915493667125701904 ;  /* 0x3e22f983186c7820 */ /* 0x000fe4000040c000 */
[----:B------:R-:W-:-:S02]  /*45e0*/  FMUL.FTZ R24, R141, R36 ;  /* 0x000000248d187220 */ /* 0x000fc40000410000 */
[----:B--2---:R-:W-:Y:S01]  /*45f0*/  FMUL.FTZ R25, R19, R34 ;  /* 0x0000002213197220 */ /* 0x004fe20000410000 */
[----:B------:R-:W-:Y:S03]  /*4600*/  MUFU.SIN R117, R108 ;  /* 0x0000006c00757308 */ /* 0x000fe60000000400 */
[----:B------:R-:W-:Y:S02]  /*4610*/  FMUL.RZ R102, R25, 0.15915493667125701904 ;  /* 0x3e22f98319667820 */ /* 0x000fe4000040c000 */
[----:B------:R-:W-:-:S03]  /*4620*/  FMUL.FTZ R25, R19, R30 ;  /* 0x0000001e13197220 */ /* 0x000fc60000410000 */
[----:B------:R-:W0:Y:S01]  /*4630*/  MUFU.EX2 R24, R24 ;  /* 0x0000001800187308 */ /* 0x000e220000000800 */
[----:B------:R1:W5:Y:S07]  /*4640*/  @!P1 LDG.E.64 R4, [R20.64+0x8] ;  /* 0x0000080614049981 */ /* 0x00036e000c1e1b00 */
[----:B------:R-:W-:Y:S01]  /*4650*/  MUFU.SIN R121, R102 ;  /* 0x0000006600797308 */ /* 0x000fe20000000400 */
[----:B------:R-:W-:Y:S02]  /*4660*/  FMUL.RZ R132, R25, 0.15915493667125701904 ;  /* 0x3e22f98319847820 */ /* 0x000fe4000040c000 */
[----:B-1----:R-:W-:-:S05]  /*4670*/  FMUL.FTZ R20, R141, R34 ;  /* 0x000000228d147220 */ /* 0x002fca0000410000 */
[----:B------:R1:W-:Y:S01]  /*4680*/  MUFU.COS R119, R102 ;  /* 0x0000006600777308 */ /* 0x0003e20000000000 */
[----:B------:R-:W-:-:S07]  /*4690*/  FMUL.FTZ R25, R141, R30 ;  /* 0x0000001e8d197220 */ /* 0x000fce0000410000 */
[----:B------:R-:W2:Y:S01]  /*46a0*/  MUFU.EX2 R20, R20 ;  /* 0x0000001400147308 */ /* 0x000ea20000000800 */
[----:B------:R-:W-:-:S07]  /*46b0*/  FMUL.FTZ R21, R19, R32 ;  /* 0x0000002013157220 */ /* 0x000fce0000410000 */
[----:B------:R-:W0:Y:S01]  /*46c0*/  MUFU.COS R115, R108 ;  /* 0x0000006c00737308 */ /* 0x000e220000000000 */
[----:B-1----:R-:W-:Y:S02]  /*46d0*/  FMUL.FTZ R102, R19, R28 ;  /* 0x0000001c13667220 */ /* 0x002fe40000410000 */
[----:B------:R-:W-:-:S05]  /*46e0*/  FMUL.RZ R128, R21, 0.15915493667125701904 ;  /* 0x3e22f98315807820 */ /* 0x000fca000040c000 */
[----:B------:R-:W-:Y:S01]  /*46f0*/  MUFU.SIN R104, R132 ;  /* 0x0000008400687308 */ /* 0x000fe20000000400 */
[----:B------:R-:W-:Y:S02]  /*4700*/  FMUL.FTZ R125, R141, R28 ;  /* 0x0000001c8d7d7220 */ /* 0x000fe40000410000 */
[----:B------:R-:W-:-:S05]  /*4710*/  FMUL.RZ R134, R102, 0.15915493667125701904 ;  /* 0x3e22f98366867820 */ /* 0x000fca000040c000 */
[----:B------:R1:W-:Y:S01]  /*4720*/  MUFU.COS R124, R132 ;  /* 0x00000084007c7308 */ /* 0x0003e20000000000 */
[----:B0-----:R-:W-:-:S07]  /*4730*/  FMUL.FTZ R117, R24, R117 ;  /* 0x0000007518757220 */ /* 0x001fce0000410000 */
[----:B------:R-:W0:Y:S01]  /*4740*/  MUFU.EX2 R25, R25 ;  /* 0x0000001900197308 */ /* 0x000e220000000800 */
[----:B------:R-:W-:Y:S02]  /*4750*/  FMUL.FTZ R102, R45, R38 ;  /* 0x000000262d667220 */ /* 0x000fe40000410000 */
[C---:B--2---:R-:W-:Y:S02]  /*4760*/  FMUL.FTZ R119, R20.reuse, R119 ;  /* 0x0000007714777220 */ /* 0x044fe40000410000 */
[----:B------:R-:W-:-:S03]  /*4770*/  FMUL.FTZ R121, R20, R121 ;  /* 0x0000007914797220 */ /* 0x000fc60000410000 */
[----:B------:R-:W-:Y:S01]  /*4780*/  MUFU.SIN R116, R128 ;  /* 0x0000008000747308 */ /* 0x000fe20000000400 */
[----:B------:R-:W-:Y:S02]  /*4790*/  FMUL.FTZ R115, R24, R115 ;  /* 0x0000007318737220 */ /* 0x000fe40000410000 */
[----:B-1----:R-:W-:-:S05]  /*47a0*/  FMUL.FTZ R132, R117, R102 ;  /* 0x0000006675847220 */ /* 0x002fca0000410000 */
[----:B------:R-:W-:Y:S01]  /*47b0*/  MUFU.COS R108, R128 ;  /* 0x00000080006c7308 */ /* 0x000fe20000000000 */
[----:B------:R-:W-:-:S07]  /*47c0*/  FMUL.FTZ R24, RZ, R117 ;  /* 0x00000075ff187220 */ /* 0x000fce0000410000 */
[----:B------:R1:W-:Y:S01]  /*47d0*/  MUFU.EX2 R131, R125 ;  /* 0x0000007d00837308 */ /* 0x0003e20000000800 */
[----:B------:R-:W-:-:S07]  /*47e0*/  FMUL.FTZ R21, R141, R32 ;  /* 0x000000208d157220 */ /* 0x000fce0000410000 */
[----:B------:R-:W2:Y:S01]  /*47f0*/  MUFU.COS R128, R134 ;  /* 0x0000008600807308 */ /* 0x000ea20000000000 */
[----:B------:R-:W-:-:S07]  /*4800*/  FFMA.FTZ R132, RZ, R115, R132 ;  /* 0x00000073ff847223 */ /* 0x000fce0000010084 */
[----:B------:R-:W3:Y:S01]  /*4810*/  MUFU.SIN R20, R134 ;  /* 0x0000008600147308 */ /* 0x000ee20000000400 */
[C---:B0-----:R-:W-:Y:S02]  /*4820*/  FMUL.FTZ R124, R25.reuse, R124 ;  /* 0x0000007c197c7220 */ /* 0x041fe40000410000 */
[----:B-1----:R-:W-:Y:S02]  /*4830*/  FMUL.FTZ R125, R25, R104 ;  /* 0x00000068197d7220 */ /* 0x002fe40000410000 */
[----:B------:R-:W-:Y:S02]  /*4840*/  FMUL.FTZ R104, R43, R36 ;  /* 0x000000242b687220 */ /* 0x000fe40000410000 */
[----:B------:R-:W-:Y:S02]  /*4850*/  FFMA.FTZ R25, R115, R102, -R24 ;  /* 0x0000006673197223 */ /* 0x000fe40000010818 */
[----:B------:R-:W-:Y:S01]  /*4860*/  FADD.FTZ R132, RZ, R132 ;  /* 0x00000084ff847221 */ /* 0x000fe20000010000 */
[----:B------:R-:W0:Y:S01]  /*4870*/  MUFU.EX2 R21, R21 ;  /* 0x0000001500157308 */ /* 0x000e220000000800 */
[----:B------:R-:W-:-:S02]  /*4880*/  FADD.FTZ R24, R104, R25 ;  /* 0x0000001968187221 */ /* 0x000fc40000010000 */
[----:B------:R-:W-:Y:S02]  /*4890*/  FMUL.FTZ R25, R121, R132 ;  /* 0x0000008479197220 */ /* 0x000fe40000410000 */
[C---:B--2---:R-:W-:Y:S02]  /*48a0*/  FMUL.FTZ R128, R131.reuse, R128 ;  /* 0x0000008083807220 */ /* 0x044fe40000410000 */
[----:B---3--:R-:W-:Y:S02]  /*48b0*/  FMUL.FTZ R131, R131, R20 ;  /* 0x0000001483837220 */ /* 0x008fe40000410000 */
[----:B------:R-:W-:Y:S02]  /*48c0*/  FMUL.FTZ R134, R121, R24 ;  /* 0x0000001879867220 */ /* 0x000fe40000410000 */
[----:B------:R-:W-:Y:S02]  /*48d0*/  FMUL.FTZ R20, R19, R26 ;  /* 0x0000001a13147220 */ /* 0x000fe40000410000 */
[----:B------:R-:W-:-:S02]  /*48e0*/  FFMA.FTZ R25, R119, R24, -R25 ;  /* 0x0000001877197223 */ /* 0x000fc40000010819 */
[-C--:B------:R-:W-:Y:S02]  /*48f0*/  FMUL.FTZ R24, R7, R117.reuse ;  /* 0x0000007507187220 */ /* 0x080fe40000410000 */
[----:B------:R-:W-:Y:S02]  /*4900*/  FFMA.FTZ R132, R119, R132, R134 ;  /* 0x0000008477847223 */ /* 0x000fe40000010086 */
[----:B------:R-:W-:Y:S02]  /*4910*/  FMUL.RZ R140, R20, 0.15915493667125701904 ;  /* 0x3e22f983148c7820 */ /* 0x000fe4000040c000 */
[C---:B------:R-:W-:Y:S02]  /*4920*/  FMUL.FTZ R20, R6.reuse, R117 ;  /* 0x0000007506147220 */ /* 0x040fe40000410000 */
[----:B------:R-:W-:Y:S02]  /*4930*/  FFMA.FTZ R24, R6, R115, -R24 ;  /* 0x0000007306187223 */ /* 0x000fe40000010818 */
[----:B------:R-:W-:-:S02]  /*4940*/  FADD.FTZ R147, RZ, R132 ;  /* 0x00000084ff937221 */ /* 0x000fc40000010000 */
[----:B------:R-:W-:Y:S02]  /*4950*/  FFMA.FTZ R20, R7, R115, R20 ;  /* 0x0000007307147223 */ /* 0x000fe40000010014 */
[----:B------:R-:W-:Y:S02]  /*4960*/  FMUL.FTZ R132, R121, R24 ;  /* 0x0000001879847220 */ /* 0x000fe40000410000 */
[----:B0-----:R-:W-:Y:S02]  /*4970*/  FMUL.FTZ R116, R21, R116 ;  /* 0x0000007415747220 */ /* 0x001fe40000410000 */
[----:B------:R-:W-:Y:S02]  /*4980*/  FADD.FTZ R145, R144, R25 ;  /* 0x0000001990917221 */ /* 0x000fe40000010000 */
[-C--:B------:R-:W-:Y:S02]  /*4990*/  FMUL.FTZ R25, R121, R20.reuse ;  /* 0x0000001479197220 */ /* 0x080fe40000410000 */
[----:B------:R-:W-:-:S02]  /*49a0*/  FFMA.FTZ R143, R119, R20, R132 ;  /* 0x00000014778f7223 */ /* 0x000fc40000010084 */
[----:B------:R-:W-:Y:S02]  /*49b0*/  FMUL.FTZ R108, R21, R108 ;  /* 0x0000006c156c7220 */ /* 0x000fe40000410000 */
[C---:B------:R-:W-:Y:S02]  /*49c0*/  FMUL.FTZ R20, R116.reuse, R145 ;  /* 0x0000009174147220 */ /* 0x040fe40000410000 */
[-C--:B------:R-:W-:Y:S02]  /*49d0*/  FMUL.FTZ R136, R116, R147.reuse ;  /* 0x0000009374887220 */ /* 0x080fe40000410000 */
[C---:B------:R-:W-:Y:S02]  /*49e0*/  FFMA.FTZ R147, R108.reuse, R147, R20 ;  /* 0x000000936c937223 */ /* 0x040fe40000010014 */
[----:B------:R-:W-:Y:S02]  /*49f0*/  FFMA.FTZ R145, R108, R145, -R136 ;  /* 0x000000916c917223 */ /* 0x000fe40000010888 */
[----:B------:R-:W-:-:S02]  /*4a00*/  FADD.FTZ R147, RZ, R147 ;  /* 0x00000093ff937221 */ /* 0x000fc40000010000 */
[----:B------:R-:W-:Y:S02]  /*4a10*/  FMUL.FTZ R21, R141, R26 ;  /* 0x0000001a8d157220 */ /* 0x000fe40000410000 */
[----:B------:R-:W-:Y:S02]  /*4a20*/  FFMA.FTZ R25, R119, R24, -R25 ;  /* 0x0000001877197223 */ /* 0x000fe40000010819 */
[----:B------:R-:W-:Y:S02]  /*4a30*/  FMUL.FTZ R24, R116, R143 ;  /* 0x0000008f74187220 */ /* 0x000fe40000410000 */
[----:B------:R-:W-:Y:S01]  /*4a40*/  FADD.FTZ R145, R146, R145 ;  /* 0x0000009192917221 */ /* 0x000fe20000010000 */
[----:B------:R-:W-:Y:S01]  /*4a50*/  MUFU.SIN R134, R140 ;  /* 0x0000008c00867308 */ /* 0x000fe20000000400 */
[----:B------:R-:W-:Y:S02]  /*4a60*/  FMUL.FTZ R136, R125, R147 ;  /* 0x000000937d887220 */ /* 0x000fe40000410000 */
[----:B------:R-:W-:-:S02]  /*4a70*/  FFMA.FTZ R24, R108, R25, -R24 ;  /* 0x000000196c187223 */ /* 0x000fc40000010818 */
[----:B------:R-:W-:-:S03]  /*4a80*/  FMUL.FTZ R20, R19, R0 ;  /* 0x0000000013147220 */ /* 0x000fc60000410000 */
[----:B------:R0:W-:Y:S01]  /*4a90*/  MUFU.COS R132, R140 ;  /* 0x0000008c00847308 */ /* 0x0001e20000000000 */
[----:B------:R-:W-:Y:S02]  /*4aa0*/  FMUL.FTZ R25, R116, R25 ;  /* 0x0000001974197220 */ /* 0x000fe40000410000 */
[----:B------:R-:W-:-:S05]  /*4ab0*/  FFMA.FTZ R136, R124, R145, -R136 ;  /* 0x000000917c887223 */ /* 0x000fca0000010888 */
[----:B------:R-:W1:Y:S01]  /*4ac0*/  MUFU.EX2 R21, R21 ;  /* 0x0000001500157308 */ /* 0x000e620000000800 */
[----:B0-----:R-:W-:Y:S02]  /*4ad0*/  FMUL.FTZ R140, R125, R145 ;  /* 0x000000917d8c7220 */ /* 0x001fe40000410000 */
[----:B------:R-:W-:Y:S02]  /*4ae0*/  FMUL.FTZ R145, R37, R30 ;  /* 0x0000001e25917220 */ /* 0x000fe40000410000 */
[----:B------:R-:W-:Y:S02]  /*4af0*/  FFMA.FTZ R147, R124, R147, R140 ;  /* 0x000000937c937223 */ /* 0x000fe4000001008c */
[----:B------:R-:W-:Y:S02]  /*4b00*/  FMUL.RZ R148, R20, 0.15915493667125701904 ;  /* 0x3e22f98314947820 */ /* 0x000fe4000040c000 */
[----:B------:R-:W-:Y:S02]  /*4b10*/  FFMA.FTZ R25, R108, R143, R25 ;  /* 0x0000008f6c197223 */ /* 0x000fe40000010019 */
[----:B------:R-:W-:-:S02]  /*4b20*/  FMUL.FTZ R20, R125, R24 ;  /* 0x000000187d147220 */ /* 0x000fc40000410000 */
[----:B------:R-:W-:Y:S02]  /*4b30*/  FADD.FTZ R136, R145, R136 ;  /* 0x0000008891887221 */ /* 0x000fe40000010000 */
[----:B------:R-:W-:Y:S02]  /*4b40*/  FADD.FTZ R147, RZ, R147 ;  /* 0x00000093ff937221 */ /* 0x000fe40000010000 */
[-C--:B------:R-:W-:Y:S02]  /*4b50*/  FMUL.FTZ R143, R125, R25.reuse ;  /* 0x000000197d8f7220 */ /* 0x080fe40000410000 */
[----:B------:R-:W-:Y:S02]  /*4b60*/  FMUL.FTZ R141, R141, R0 ;  /* 0x000000008d8d7220 */ /* 0x000fe40000410000 */
[----:B------:R-:W-:Y:S02]  /*4b70*/  FFMA.FTZ R20, R124, R25, R20 ;  /* 0x000000197c147223 */ /* 0x000fe40000010014 */
[----:B------:R-:W-:-:S02]  /*4b80*/  FMUL.FTZ R142, R131, R136 ;  /* 0x00000088838e7220 */ /* 0x000fc40000410000 */
[CC--:B------:R-:W-:Y:S02]  /*4b90*/  FMUL.FTZ R25, R131.reuse, R147.reuse ;  /* 0x0000009383197220 */ /* 0x0c0fe40000410000 */
[----:B------:R-:W-:Y:S02]  /*4ba0*/  FFMA.FTZ R143, R124, R24, -R143 ;  /* 0x000000187c8f7223 */ /* 0x000fe4000001088f */
[----:B------:R-:W-:Y:S01]  /*4bb0*/  FMUL.FTZ R24, R131, R20 ;  /* 0x0000001483187220 */ /* 0x000fe20000410000 */
[----:B------:R-:W-:Y:S01]  /*4bc0*/  MUFU.EX2 R141, R141 ;  /* 0x0000008d008d7308 */ /* 0x000fe20000000800 */
[C---:B------:R-:W-:Y:S02]  /*4bd0*/  FFMA.FTZ R142, R128.reuse, R147, R142 ;  /* 0x00000093808e7223 */ /* 0x040fe4000001008e */
[----:B------:R-:W-:Y:S02]  /*4be0*/  FFMA.FTZ R136, R128, R136, -R25 ;  /* 0x0000008880887223 */ /* 0x000fe40000010819 */
[----:B------:R-:W-:-:S02]  /*4bf0*/  FMUL.FTZ R147, R35, R28 ;  /* 0x0000001c23937220 */ /* 0x000fc40000410000 */
[C---:B-1----:R-:W-:Y:S01]  /*4c00*/  FMUL.FTZ R132, R21.reuse, R132 ;  /* 0x0000008415847220 */ /* 0x042fe20000410000 */
[----:B------:R-:W0:Y:S01]  /*4c10*/  MUFU.SIN R140, R148 ;  /* 0x00000094008c7308 */ /* 0x000e220000000400 */
[----:B------:R-:W-:Y:S02]  /*4c20*/  FMUL.FTZ R134, R21, R134 ;  /* 0x0000008615867220 */ /* 0x000fe40000410000 */
[-C--:B------:R-:W-:Y:S02]  /*4c30*/  FFMA.FTZ R21, R128, R143.reuse, -R24 ;  /* 0x0000008f80157223 */ /* 0x080fe40000010818 */
[----:B------:R-:W-:Y:S02]  /*4c40*/  FMUL.FTZ R143, R131, R143 ;  /* 0x0000008f838f7220 */ /* 0x000fe40000410000 */
[----:B------:R-:W-:Y:S01]  /*4c50*/  FADD.FTZ R149, RZ, R142 ;  /* 0x0000008eff957221 */ /* 0x000fe20000010000 */
[----:B------:R-:W1:Y:S01]  /*4c60*/  MUFU.COS R138, R148 ;  /* 0x00000094008a7308 */ /* 0x000e620000000000 */
[----:B------:R-:W-:-:S02]  /*4c70*/  FADD.FTZ R25, R147, R136 ;  /* 0x0000008893197221 */ /* 0x000fc40000010000 */
[----:B------:R-:W-:Y:S02]  /*4c80*/  FFMA.FTZ R143, R128, R20, R143 ;  /* 0x00000014808f7223 */ /* 0x000fe4000001008f */
[C---:B------:R-:W-:Y:S02]  /*4c90*/  FMUL.FTZ R24, R134.reuse, R149 ;  /* 0x0000009586187220 */ /* 0x040fe40000410000 */
[C---:B------:R-:W-:Y:S02]  /*4ca0*/  FMUL.FTZ R20, R134.reuse, R21 ;  /* 0x0000001586147220 */ /* 0x040fe40000410000 */
[-C--:B------:R-:W-:Y:S02]  /*4cb0*/  FMUL.FTZ R136, R134, R25.reuse ;  /* 0x0000001986887220 */ /* 0x080fe40000410000 */
[----:B------:R-:W-:Y:S01]  /*4cc0*/  FFMA.FTZ R24, R132, R25, -R24 ;  /* 0x0000001984187223 */ /* 0x000fe20000010818 */
[----:B------:R-:W-:Y:S01]  /*4cd0*/  ISETP.NE.AND P1, PT, R66, 0x1f, PT ;  /* 0x0000001f4200780c */ /* 0x000fe20003f25270 */
[----:B------:R-:W-:-:S02]  /*4ce0*/  FFMA.FTZ R25, R132, R143, R20 ;  /* 0x0000008f84197223 */ /* 0x000fc40000010014 */
[----:B------:R-:W-:Y:S02]  /*4cf0*/  FFMA.FTZ R136, R132, R149, R136 ;  /* 0x0000009584887223 */ /* 0x000fe40000010088 */
[----:B------:R-:W-:Y:S02]  /*4d00*/  FMUL.FTZ R20, R134, R143 ;  /* 0x0000008f86147220 */ /* 0x000fe40000410000 */
[----:B------:R-:W-:Y:S02]  /*4d10*/  FMUL.FTZ R143, R33, R26 ;  /* 0x0000001a218f7220 */ /* 0x000fe40000410000 */
[----:B0-----:R-:W-:Y:S02]  /*4d20*/  FMUL.FTZ R140, R141, R140 ;  /* 0x0000008c8d8c7220 */ /* 0x001fe40000410000 */
[----:B------:R-:W-:Y:S02]  /*4d30*/  FADD.FTZ R149, RZ, R136 ;  /* 0x00000088ff957221 */ /* 0x000fe40000010000 */
[----:B------:R-:W-:-:S02]  /*4d40*/  FFMA.FTZ R21, R132, R21, -R20 ;  /* 0x0000001584157223 */ /* 0x000fc40000010814 */
[----:B-1----:R-:W-:Y:S02]  /*4d50*/  FMUL.FTZ R138, R141, R138 ;  /* 0x0000008a8d8a7220 */ /* 0x002fe40000410000 */
[----:B------:R-:W-:Y:S02]  /*4d60*/  FADD.FTZ R141, R143, R24 ;  /* 0x000000188f8d7221 */ /* 0x000fe40000010000 */
[C---:B------:R-:W-:Y:S02]  /*4d70*/  FMUL.FTZ R24, R140.reuse, R149 ;  /* 0x000000958c187220 */ /* 0x040fe40000410000 */
[C---:B------:R-:W-:Y:S02]  /*4d80*/  FMUL.FTZ R20, R140.reuse, R21 ;  /* 0x000000158c147220 */ /* 0x040fe40000410000 */
[C---:B------:R-:W-:Y:S02]  /*4d90*/  FMUL.FTZ R136, R140.reuse, R141 ;  /* 0x0000008d8c887220 */ /* 0x040fe40000410000 */
[----:B------:R-:W-:-:S02]  /*4da0*/  FMUL.FTZ R152, R140, R25 ;  /* 0x000000198c987220 */ /* 0x000fc40000410000 */
[C---:B------:R-:W-:Y:S02]  /*4db0*/  FFMA.FTZ R148, R138.reuse, R25, R20 ;  /* 0x000000198a947223 */ /* 0x040fe40000010014 */
[C---:B------:R-:W-:Y:S02]  /*4dc0*/  FFMA.FTZ R141, R138.reuse, R141, -R24 ;  /* 0x0000008d8a8d7223 */ /* 0x040fe40000010818 */
[----:B------:R0:W1:Y:S01]  /*4dd0*/  @P1 LDS.64 R24, [R66.X8+0x24d8] ;  /* 0x0024d80042181984 */ /* 0x0000620000008a00 */
[----:B------:R-:W-:Y:S01]  /*4de0*/  BSSY B0, `(.L_x_11457) ;  /* 0x000000e000007945 */ /* 0x000fe20003800000 */
[C---:B------:R-:W-:Y:S02]  /*4df0*/  FFMA.FTZ R152, R138.reuse, R21, -R152 ;  /* 0x000000158a987223 */ /* 0x040fe40000010898 */
[----:B------:R-:W-:Y:S02]  /*4e00*/  FFMA.FTZ R136, R138, R149, R136 ;  /* 0x000000958a887223 */ /* 0x000fe40000010088 */
[----:B------:R-:W-:Y:S01]  /*4e10*/  FMUL.FTZ R142, R31, R0 ;  /* 0x000000001f8e7220 */ /* 0x000fe20000410000 */
[----:B------:R-:W-:Y:S05]  /*4e20*/  @P1 BRA `(.L_x_11458) ;  /* 0x0000009000001947 */ /* 0x000fea0003800000 */
[----:B----4-:R-:W-:Y:S02]  /*4e30*/  ISETP.NE.AND P3, PT, R175, c[0x0][0x174], PT ;  /* 0x00005d00af007a0c */ /* 0x010fe40003f65270 */
[----:B-1----:R-:W-:-:S02]  /*4e40*/  MOV R25, RZ ;  /* 0x000000ff00197202 */ /* 0x002fc40000000f00 */
[----:B------:R-:W-:-:S09]  /*4e50*/  MOV R24, 0x3f800000 ;  /* 0x3f80000000187802 */ /* 0x000fd20000000f00 */
[----:B------:R-:W-:-:S04]  /*4e60*/  @P3 IADD3 R21, -R56, c[0x0][0x174], RZ ;  /* 0x00005d0038153a10 */ /* 0x000fc80007ffe1ff */
[----:B------:R-:W-:-:S04]  /*4e70*/  @P3 LEA.HI R20, R21, R21, RZ, 0x1 ;  /* 0x0000001515143211 */ /* 0x000fc800078f08ff */
[----:B------:R-:W-:-:S04]  /*4e80*/  @P3 LOP3.LUT R20, R20, 0xfffffe, RZ, 0xc0, !PT ;  /* 0x00fffffe14143812 */ /* 0x000fc800078ec0ff */
[----:B------:R-:W-:-:S04]  /*4e90*/  @P3 IADD3 R21, -R20, R21, RZ ;  /* 0x0000001514153210 */ /* 0x000fc80007ffe1ff */
[----:B------:R-:W-:-:S05]  /*4ea0*/  @P3 LEA R21, R21, R96, 0x8 ;  /* 0x0000006015153211 */ /* 0x000fca00078e40ff */
[----:B------:R1:W2:Y:S02]  /*4eb0*/  @P3 LDS.64 R24, [R21.X8+0x14d0] ;  /* 0x0014d00015183984 */ /* 0x0002a40000008a00 */
.L_x_11458:
[----:B----4-:R-:W-:Y:S05]  /*4ec0*/  BSYNC B0 ;  /* 0x0000000000007941 */ /* 0x010fea0003800000 */
.L_x_11457:
[----:B------:R-:W-:Y:S01]  /*4ed0*/  FADD.FTZ R157, R142, R141 ;  /* 0x0000008d8e9d7221 */ /* 0x000fe20000010000 */
[----:B------:R-:W3:Y:S01]  /*4ee0*/  SHFL.UP PT, R149, R152, 0x1, RZ ;  /* 0x0420000098957989 */ /* 0x000ee200000e00ff */
[----:B------:R-:W-:Y:S01]  /*4ef0*/  FADD.FTZ R156, RZ, R136 ;  /* 0x00000088ff9c7221 */ /* 0x000fe20000010000 */
[----:B-1----:R-:W-:Y:S01]  /*4f00*/  MOV R21, c[0x0][0x2bc] ;  /* 0x0000af0000157a02 */ /* 0x002fe20000000f00 */
[----:B------:R-:W-:Y:S01]  /*4f10*/  BSSY B0, `(.L_x_11459) ;  /* 0x0000107000007945 */ /* 0x000fe20003800000 */
[----:B------:R-:W1:Y:S01]  /*4f20*/  SHFL.UP PT, R151, R157, 0x1, RZ ;  /* 0x042000009d977989 */ /* 0x000e6200000e00ff */
[----:B------:R-:W-:Y:S02]  /*4f30*/  MOV R20, c[0x0][0x2b8] ;  /* 0x0000ae0000147a02 */ /* 0x000fe40000000f00 */
[--C-:B------:R-:W-:Y:S01]  /*4f40*/  SHF.R.U32.HI R136, RZ, 0x1, R21.reuse ;  /* 0x00000001ff887819 */ /* 0x100fe20000011615 */
[----:B------:R-:W4:Y:S01]  /*4f50*/  SHFL.UP PT, R141, R148, 0x1, RZ ;  /* 0x04200000948d7989 */ /* 0x000f2200000e00ff */
[----:B------:R-:W-:-:S02]  /*4f60*/  SHF.R.U64 R20, R20, 0x1, R21 ;  /* 0x0000000114147819 */ /* 0x000fc40000001215 */
[----:B------:R-:W-:Y:S01]  /*4f70*/  ISETP.GE.AND P3, PT, R64, 0x1, PT ;  /* 0x000000014000780c */ /* 0x000fe20003f66270 */
[----:B------:R-:W0:Y:S01]  /*4f80*/  SHFL.UP PT, R153, R156, 0x1, RZ ;  /* 0x042000009c997989 */ /* 0x000e2200000e00ff */
[-C--:B------:R-:W-:Y:S01]  /*4f90*/  IMAD R21, R136, R73.reuse, RZ ;  /* 0x0000004988157224 */ /* 0x080fe200078e02ff */
[----:B------:R-:W-:Y:S02]  /*4fa0*/  IADD3 R166, R56, -c[0x0][0x174], RZ ;  /* 0x80005d0038a67a10 */ /* 0x000fe40007ffe0ff */
[----:B------:R-:W-:Y:S01]  /*4fb0*/  SHF.L.U64.HI R164, R94, 0x2, R79 ;  /* 0x000000025ea47819 */ /* 0x000fe2000001024f */
[----:B------:R-:W-:Y:S02]  /*4fc0*/  IMAD R155, R72, R20, R21 ;  /* 0x00000014489b7224 */ /* 0x000fe400078e0215 */
[----:B------:R-:W-:-:S04]  /*4fd0*/  IMAD.WIDE.U32 R20, R20, R73, RZ ;  /* 0x0000004914147225 */ /* 0x000fc800078e00ff */
[----:B------:R-:W-:Y:S01]  /*4fe0*/  IMAD R164, R164, c[0x0][0x2d0], RZ ;  /* 0x0000b400a4a47a24 */ /* 0x000fe200078e02ff */
[----:B------:R-:W-:Y:S01]  /*4ff0*/  IADD3 R21, R155, R21, RZ ;  /* 0x000000159b157210 */ /* 0x000fe20007ffe0ff */
[C---:B---3--:R-:W-:Y:S02]  /*5000*/  FMUL.FTZ R136, R148.reuse, R149 ;  /* 0x0000009594887220 */ /* 0x048fe40000410000 */
[----:B-1----:R-:W-:Y:S02]  /*5010*/  FMUL.FTZ R150, R148, R151 ;  /* 0x0000009794967220 */ /* 0x002fe40000410000 */
[----:B------:R-:W-:-:S04]  /*5020*/  IMAD.WIDE.U32 R20, R71, c[0x0][0x2c0], R20 ;  /* 0x0000b00047147a25 */ /* 0x000fc800078e0014 */
[----:B----4-:R-:W-:Y:S01]  /*5030*/  FFMA.FTZ R155, R152, R141, R136 ;  /* 0x0000008d989b7223 */ /* 0x010fe20000010088 */
[----:B------:R-:W-:Y:S01]  /*5040*/  LEA R169, P4, R20, c[0x0][0x320], 0x3 ;  /* 0x0000c80014a97a11 */ /* 0x000fe200078818ff */
[-C--:B0-----:R-:W-:Y:S02]  /*5050*/  FMUL.FTZ R136, R148, R153.reuse ;  /* 0x0000009994887220 */ /* 0x081fe40000410000 */
[----:B------:R-:W-:Y:S01]  /*5060*/  FFMA.FTZ R153, R152, R153, R150 ;  /* 0x0000009998997223 */ /* 0x000fe20000010096 */
[----:B------:R-:W-:Y:S01]  /*5070*/  FSEL R154, R148, R155, !P3 ;  /* 0x0000009b949a7208 */ /* 0x000fe20005800000 */
[----:B------:R-:W-:Y:S02]  /*5080*/  FFMA.FTZ R136, R152, R151, -R136 ;  /* 0x0000009798887223 */ /* 0x000fe40000010888 */
[----:B------:R-:W-:Y:S02]  /*5090*/  @P3 FADD.FTZ R156, R156, R153 ;  /* 0x000000999c9c3221 */ /* 0x000fe40000010000 */
[----:B------:R-:W-:-:S02]  /*50a0*/  FMUL.FTZ R141, R148, R141 ;  /* 0x0000008d948d7220 */ /* 0x000fc40000410000 */
[----:B------:R-:W-:Y:S01]  /*50b0*/  @P3 FADD.FTZ R157, R157, R136 ;  /* 0x000000889d9d3221 */ /* 0x000fe20000010000 */
[----:B------:R-:W0:Y:S01]  /*50c0*/  SHFL.UP PT, R163, R156, 0x2, RZ ;  /* 0x044000009ca37989 */ /* 0x000e2200000e00ff */
[-C--:B-----5:R-:W-:Y:S02]  /*50d0*/  FMUL.FTZ R150, R22, R110.reuse ;  /* 0x0000006e16967220 */ /* 0x0a0fe40000410000 */
[----:B------:R-:W-:Y:S01]  /*50e0*/  @P3 FFMA.FTZ R152, R152, R149, -R141 ;  /* 0x0000009598983223 */ /* 0x000fe2000001088d */
[----:B------:R-:W1:Y:S01]  /*50f0*/  SHFL.UP PT, R161, R157, 0x2, RZ ;  /* 0x044000009da17989 */ /* 0x000e6200000e00ff */
[----:B------:R-:W-:Y:S01]  /*5100*/  IMAD R148, R177, c[0x0][0x2c0], RZ ;  /* 0x0000b000b1947a24 */ /* 0x000fe200078e02ff */
[----:B------:R-:W-:Y:S01]  /*5110*/  ISETP.GE.AND P3, PT, R64, 0x2, PT ;  /* 0x000000024000780c */ /* 0x000fe20003f66270 */
[----:B------:R-:W-:Y:S01]  /*5120*/  FMUL.FTZ R149, R23, R110 ;  /* 0x0000006e17957220 */ /* 0x000fe20000410000 */
[----:B------:R-:W3:Y:S01]  /*5130*/  SHFL.UP PT, R159, R152, 0x2, RZ ;  /* 0x04400000989f7989 */ /* 0x000ee200000e00ff */
[----:B------:R-:W-:-:S02]  /*5140*/  FADD.FTZ R136, R92, R92 ;  /* 0x0000005c5c887221 */ /* 0x000fc40000010000 */
[-C--:B------:R-:W-:Y:S02]  /*5150*/  FFMA.FTZ R155, R23, R106.reuse, R150 ;  /* 0x0000006a179b7223 */ /* 0x080fe40000010096 */
[----:B------:R-:W-:Y:S02]  /*5160*/  IMAD R171, R71, c[0x0][0x2c4], R148 ;  /* 0x0000b10047ab7a24 */ /* 0x000fe400078e0294 */
[C---:B------:R-:W-:Y:S02]  /*5170*/  FFMA.FTZ R151, R22.reuse, R106, -R149 ;  /* 0x0000006a16977223 */ /* 0x040fe40000010895 */
[-C--:B------:R-:W-:Y:S01]  /*5180*/  FMUL.FTZ R148, R22, R114.reuse ;  /* 0x0000007216947220 */ /* 0x080fe20000410000 */
[----:B------:R-:W-:Y:S01]  /*5190*/  IADD3 R171, R171, R21, RZ ;  /* 0x00000015abab7210 */ /* 0x000fe20007ffe0ff */
[----:B------:R-:W-:Y:S02]  /*51a0*/  FMUL.FTZ R149, R136, R155 ;  /* 0x0000009b88957220 */ /* 0x000fe40000410000 */
[C---:B------:R-:W-:Y:S01]  /*51b0*/  FMUL.FTZ R153, R23.reuse, R114 ;  /* 0x0000007217997220 */ /* 0x040fe20000410000 */
[----:B------:R-:W4:Y:S01]  /*51c0*/  SHFL.UP PT, R155, R154, 0x2, RZ ;  /* 0x044000009a9b7989 */ /* 0x000f2200000e00ff */
[----:B------:R-:W-:Y:S01]  /*51d0*/  FADD.FTZ R141, R90, R90 ;  /* 0x0000005a5a8d7221 */ /* 0x000fe20000010000 */
[----:B------:R-:W-:Y:S01]  /*51e0*/  LEA.HI.X R171, R20, c[0x0][0x324], R171, 0x3, P4 ;  /* 0x0000c90014ab7a11 */ /* 0x000fe200020f1cab */
[----:B------:R-:W-:-:S02]  /*51f0*/  FFMA.FTZ R148, R23, R112, R148 ;  /* 0x0000007017947223 */ /* 0x000fc40000010094 */
[----:B------:R-:W-:Y:S02]  /*5200*/  FMUL.FTZ R151, R136, R151 ;  /* 0x0000009788977220 */ /* 0x000fe40000410000 */
[-C--:B------:R-:W-:Y:S02]  /*5210*/  FMUL.FTZ R158, R138, R149.reuse ;  /* 0x000000958a9e7220 */ /* 0x080fe40000410000 */
[----:B------:R-:W-:Y:S02]  /*5220*/  FFMA.FTZ R150, R22, R112, -R153 ;  /* 0x0000007016967223 */ /* 0x000fe40000010899 */
[----:B------:R-:W-:Y:S02]  /*5230*/  FMUL.FTZ R148, R141, R148 ;  /* 0x000000948d947220 */ /* 0x000fe40000410000 */
[C---:B------:R-:W-:Y:S02]  /*5240*/  FMUL.FTZ R153, R140.reuse, R149 ;  /* 0x000000958c997220 */ /* 0x040fe40000410000 */
[----:B------:R-:W-:-:S02]  /*5250*/  FFMA.FTZ R165, -R140, R151, -R158 ;  /* 0x000000978ca57223 */ /* 0x000fc4000001099e */
[----:B------:R-:W-:Y:S02]  /*5260*/  FMUL.FTZ R150, R141, R150 ;  /* 0x000000968d967220 */ /* 0x000fe40000410000 */
[----:B------:R-:W-:Y:S02]  /*5270*/  FFMA.FTZ R153, R138, R151, -R153 ;  /* 0x000000978a997223 */ /* 0x000fe40000010899 */
[----:B------:R-:W-:Y:S02]  /*5280*/  FADD.FTZ R165, -R148, R165 ;  /* 0x000000a594a57221 */ /* 0x000fe40000010100 */
[----:B------:R-:W-:Y:S02]  /*5290*/  FADD.FTZ R153, R150, R153 ;  /* 0x0000009996997221 */ /* 0x000fe40000010000 */
[----:B------:R-:W-:Y:S02]  /*52a0*/  FMUL.FTZ R158, R134, -R165 ;  /* 0x800000a5869e7220 */ /* 0x000fe40000410000 */
[----:B0-----:R-:W-:-:S02]  /*52b0*/  FMUL.FTZ R21, R154, R163 ;  /* 0x000000a39a157220 */ /* 0x001fc40000410000 */
[----:B------:R-:W-:Y:S02]  /*52c0*/  FFMA.FTZ R167, R132, R153, -R158 ;  /* 0x0000009984a77223 */ /* 0x000fe4000001089e */
[-C--:B-1----:R-:W-:Y:S02]  /*52d0*/  FFMA.FTZ R158, R152, R161.reuse, -R21 ;  /* 0x000000a1989e7223 */ /* 0x082fe40000010815 */
[C---:B------:R-:W-:Y:S02]  /*52e0*/  FMUL.FTZ R161, R154.reuse, R161 ;  /* 0x000000a19aa17220 */ /* 0x040fe40000410000 */
[----:B---3--:R-:W-:Y:S02]  /*52f0*/  FMUL.FTZ R21, R154, R159 ;  /* 0x0000009f9a157220 */ /* 0x008fe40000410000 */
[----:B------:R-:W-:Y:S02]  /*5300*/  FFMA.FTZ R161, R152, R163, R161 ;  /* 0x000000a398a17223 */ /* 0x000fe400000100a1 */
[----:B----4-:R-:W-:-:S02]  /*5310*/  FMUL.FTZ R20, R154, R155 ;  /* 0x0000009b9a147220 */ /* 0x010fc40000410000 */
[----:B------:R-:W-:Y:S02]  /*5320*/  FFMA.FTZ R21, R152, R155, R21 ;  /* 0x0000009b98157223 */ /* 0x000fe40000010015 */
[----:B------:R-:W-:Y:S02]  /*5330*/  FMUL.FTZ R153, R134, -R153 ;  /* 0x8000009986997220 */ /* 0x000fe40000410000 */
[----:B------:R-:W-:Y:S01]  /*5340*/  @P3 FADD.FTZ R156, R156, R161 ;  /* 0x000000a19c9c3221 */ /* 0x000fe20000010000 */
[----:B------:R-:W-:Y:S01]  /*5350*/  FSEL R160, R154, R21, !P3 ;  /* 0x000000159aa07208 */ /* 0x000fe20005800000 */
[----:B------:R-:W-:Y:S02]  /*5360*/  @P3 FFMA.FTZ R152, R152, R159, -R20 ;  /* 0x0000009f98983223 */ /* 0x000fe40000010814 */
[----:B------:R-:W-:Y:S01]  /*5370*/  @P3 FADD.FTZ R157, R157, R158 ;  /* 0x0000009e9d9d3221 */ /* 0x000fe20000010000 */
[----:B------:R-:W-:Y:S01]  /*5380*/  LEA R20, P3, R66, R169, 0x2 ;  /* 0x000000a942147211 */ /* 0x000fe200078610ff */
[----:B------:R-:W-:Y:S01]  /*5390*/  FFMA.FTZ R162, R132, R165, R153 ;  /* 0x000000a584a27223 */ /* 0x000fe20000010099 */
[----:B------:R-:W-:Y:S01]  /*53a0*/  SHFL.UP PT, R159, R152, 0x4, RZ ;  /* 0x04800000989f7989 */ /* 0x000fe200000e00ff */
[-C--:B------:R-:W-:Y:S01]  /*53b0*/  FMUL.FTZ R154, R22, R120.reuse ;  /* 0x00000078169a7220 */ /* 0x080fe20000410000 */
[----:B------:R-:W-:Y:S01]  /*53c0*/  LEA.HI.X R21, R66, R171, RZ, 0x2, P3 ;  /* 0x000000ab42157211 */ /* 0x000fe200018f14ff */
[C---:B------:R-:W-:Y:S01]  /*53d0*/  FMUL.FTZ R153, R23.reuse, R120 ;  /* 0x0000007817997220 */ /* 0x040fe20000410000 */
[----:B------:R-:W0:Y:S01]  /*53e0*/  SHFL.UP PT, R165, R156, 0x4, RZ ;  /* 0x048000009ca57989 */ /* 0x000e2200000e00ff */
[-C--:B------:R-:W-:Y:S01]  /*53f0*/  FFMA.FTZ R158, R23, R118.reuse, R154 ;  /* 0x00000076179e7223 */ /* 0x080fe2000001009a */
[----:B------:R-:W-:Y:S01]  /*5400*/  ISETP.GE.AND P3, PT, R64, 0x4, PT ;  /* 0x000000044000780c */ /* 0x000fe20003f66270 */
[----:B------:R-:W-:Y:S01]  /*5410*/  FADD.FTZ R155, R88, R88 ;  /* 0x00000058589b7221 */ /* 0x000fe20000010000 */
[----:B------:R-:W1:Y:S01]  /*5420*/  SHFL.UP PT, R163, R157, 0x4, RZ ;  /* 0x048000009da37989 */ /* 0x000e6200000e00ff */
[----:B------:R-:W-:Y:S01]  /*5430*/  FFMA.FTZ R154, R22, R118, -R153 ;  /* 0x00000076169a7223 */ /* 0x000fe20000010899 */
[----:B------:R-:W-:Y:S01]  /*5440*/  SHF.L.U32 R171, R94, 0x2, RZ ;  /* 0x000000025eab7819 */ /* 0x000fe200000006ff */
[C---:B------:R-:W-:Y:S01]  /*5450*/  FMUL.FTZ R153, R155.reuse, R158 ;  /* 0x0000009e9b997220 */ /* 0x040fe20000410000 */
[----:B------:R-:W3:Y:S01]  /*5460*/  SHFL.UP PT, R161, R160, 0x4, RZ ;  /* 0x04800000a0a17989 */ /* 0x000ee200000e00ff */
[----:B------:R-:W-:-:S02]  /*5470*/  FMUL.FTZ R154, R155, R154 ;  /* 0x0000009a9b9a7220 */ /* 0x000fc40000410000 */
[----:B------:R-:W-:Y:S02]  /*5480*/  IMAD R169, R166, -0x200, RZ ;  /* 0xfffffe00a6a97824 */ /* 0x000fe400078e02ff */
[----:B------:R-:W-:Y:S02]  /*5490*/  FADD.FTZ R167, R154, R167 ;  /* 0x000000a79aa77221 */ /* 0x000fe40000010000 */
[----:B------:R-:W-:Y:S02]  /*54a0*/  FADD.FTZ R162, -R153, R162 ;  /* 0x000000a299a27221 */ /* 0x000fe40000010100 */
[----:B------:R-:W-:-:S04]  /*54b0*/  IMAD.WIDE R20, R169, 0x4, R20 ;  /* 0x00000004a9147825 */ /* 0x000fc800078e0214 */
[C---:B------:R-:W-:Y:S02]  /*54c0*/  FMUL.FTZ R169, R131.reuse, -R167 ;  /* 0x800000a783a97220 */ /* 0x040fe40000410000 */
[-C--:B------:R-:W-:Y:S02]  /*54d0*/  FMUL.FTZ R158, R131, -R162.reuse ;  /* 0x800000a2839e7220 */ /* 0x080fe40000410000 */
[----:B------:R-:W-:Y:S02]  /*54e0*/  IMAD R181, R171, c[0x0][0x2d4], R164 ;  /* 0x0000b500abb57a24 */ /* 0x000fe400078e02a4 */
[----:B------:R-:W-:Y:S02]  /*54f0*/  FFMA.FTZ R169, R128, R162, R169 ;  /* 0x000000a280a97223 */ /* 0x000fe400000100a9 */
[----:B0-----:R-:W-:Y:S02]  /*5500*/  FMUL.FTZ R164, R160, R165 ;  /* 0x000000a5a0a47220 */ /* 0x001fe40000410000 */
[----:B------:R-:W-:-:S02]  /*5510*/  FFMA.FTZ R167, R128, R167, -R158 ;  /* 0x000000a780a77223 */ /* 0x000fc4000001089e */
[C---:B------:R-:W-:Y:S02]  /*5520*/  FMUL.FTZ R162, R160.reuse, R159 ;  /* 0x0000009fa0a27220 */ /* 0x040fe40000410000 */
[C---:B-1----:R-:W-:Y:S02]  /*5530*/  FMUL.FTZ R166, R160.reuse, R163 ;  /* 0x000000a3a0a67220 */ /* 0x042fe40000410000 */
[----:B---3--:R-:W-:Y:S02]  /*5540*/  FMUL.FTZ R158, R160, R161 ;  /* 0x000000a1a09e7220 */ /* 0x008fe40000410000 */
[C---:B------:R-:W-:Y:S02]  /*5550*/  FFMA.FTZ R164, R152.reuse, R163, -R164 ;  /* 0x000000a398a47223 */ /* 0x040fe400000108a4 */
[C---:B------:R-:W-:Y:S02]  /*5560*/  FFMA.FTZ R163, R152.reuse, R161, R162 ;  /* 0x000000a198a37223 */ /* 0x040fe400000100a2 */
[----:B------:R-:W-:-:S02]  /*5570*/  FFMA.FTZ R165, R152, R165, R166 ;  /* 0x000000a598a57223 */ /* 0x000fc400000100a6 */
[----:B------:R-:W-:Y:S01]  /*5580*/  @P3 FFMA.FTZ R152, R152, R159, -R158 ;  /* 0x0000009f98983223 */ /* 0x000fe2000001089e */
[----:B------:R-:W-:Y:S01]  /*5590*/  FSEL R163, R160, R163, !P3 ;  /* 0x000000a3a0a37208 */ /* 0x000fe20005800000 */
[CC--:B------:R-:W-:Y:S02]  /*55a0*/  FMUL.FTZ R159, R23.reuse, R123.reuse ;  /* 0x0000007b179f7220 */ /* 0x0c0fe40000410000 */
[----:B------:R-:W-:Y:S02]  /*55b0*/  FMUL.FTZ R158, R22, R123 ;  /* 0x0000007b169e7220 */ /* 0x000fe40000410000 */
[----:B------:R-:W-:Y:S01]  /*55c0*/  FADD.FTZ R162, R86, R86 ;  /* 0x0000005656a27221 */ /* 0x000fe20000010000 */
[----:B------:R-:W-:Y:S01]  /*55d0*/  SHFL.UP PT, R168, R163, 0x8, RZ ;  /* 0x05000000a3a87989 */ /* 0x000fe200000e00ff */
[-C--:B------:R-:W-:Y:S02]  /*55e0*/  FFMA.FTZ R159, R22, R122.reuse, -R159 ;  /* 0x0000007a169f7223 */ /* 0x080fe4000001089f */
[----:B------:R-:W-:-:S02]  /*55f0*/  FFMA.FTZ R161, R23, R122, R158 ;  /* 0x0000007a17a17223 */ /* 0x000fc4000001009e */
[----:B------:R-:W-:Y:S02]  /*5600*/  @P3 FADD.FTZ R157, R157, R164 ;  /* 0x000000a49d9d3221 */ /* 0x000fe40000010000 */
[----:B------:R-:W-:Y:S01]  /*5610*/  @P3 FADD.FTZ R156, R156, R165 ;  /* 0x000000a59c9c3221 */ /* 0x000fe20000010000 */
[----:B------:R-:W-:Y:S01]  /*5620*/  ISETP.GE.AND P3, PT, R64, 0x8, PT ;  /* 0x000000084000780c */ /* 0x000fe20003f66270 */
[C---:B------:R-:W-:Y:S02]  /*5630*/  FMUL.FTZ R158, R162.reuse, R159 ;  /* 0x0000009fa29e7220 */ /* 0x040fe40000410000 */
[----:B------:R-:W-:Y:S01]  /*5640*/  FMUL.FTZ R160, R162, R161 ;  /* 0x000000a1a2a07220 */ /* 0x000fe20000410000 */
[----:B------:R-:W-:Y:S01]  /*5650*/  SHFL.UP PT, R170, R156, 0x8, RZ ;  /* 0x050000009caa7989 */ /* 0x000fe200000e00ff */
[----:B------:R-:W-:-:S04]  /*5660*/  IMAD.WIDE.U32 R20, R171, c[0x0][0x2d0], R20 ;  /* 0x0000b400ab147a25 */ /* 0x000fc800078e0014 */
[----:B------:R-:W-:Y:S01]  /*5670*/  FADD.FTZ R171, R158, R167 ;  /* 0x000000a79eab7221 */ /* 0x000fe20000010000 */
[----:B------:R-:W-:Y:S01]  /*5680*/  IADD3 R21, R21, R181, RZ ;  /* 0x000000b515157210 */ /* 0x000fe20007ffe0ff */
[----:B------:R-:W-:Y:S01]  /*5690*/  FADD.FTZ R172, -R160, R169 ;  /* 0x000000a9a0ac7221 */ /* 0x000fe20000010100 */
[----:B------:R-:W-:Y:S01]  /*56a0*/  SHFL.UP PT, R167, R152, 0x8, RZ ;  /* 0x0500000098a77989 */ /* 0x000fe200000e00ff */
[-C--:B------:R-:W-:Y:S02]  /*56b0*/  FMUL.FTZ R159, R23, R127.reuse ;  /* 0x0000007f179f7220 */ /* 0x080fe40000410000 */
[----:B------:R-:W-:Y:S01]  /*56c0*/  FMUL.FTZ R161, R22, R127 ;  /* 0x0000007f16a17220 */ /* 0x000fe20000410000 */
[----:B------:R-:W0:Y:S01]  /*56d0*/  SHFL.UP PT, R169, R157, 0x8, RZ ;  /* 0x050000009da97989 */ /* 0x000e2200000e00ff */
[----:B------:R-:W-:Y:S02]  /*56e0*/  FADD.FTZ R165, R84, R84 ;  /* 0x0000005454a57221 */ /* 0x000fe40000010000 */
[----:B------:R-:W-:-:S02]  /*56f0*/  FMUL.FTZ R173, R125, -R172 ;  /* 0x800000ac7dad7220 */ /* 0x000fc40000410000 */
[-C--:B------:R-:W-:Y:S02]  /*5700*/  FMUL.FTZ R179, R125, -R171.reuse ;  /* 0x800000ab7db37220 */ /* 0x080fe40000410000 */
        /* <DEDUP_REMOVED lines=14> */
[C---:B------:R-:W-:Y:S02]  /*57f0*/  FMUL.FTZ R171, R163.reuse, R167 ;  /* 0x000000a7a3ab7220 */ /* 0x040fe40000410000 */
[----:B------:R-:W-:Y:S02]  /*5800*/  FMUL.FTZ R164, R163, R168 ;  /* 0x000000a8a3a47220 */ /* 0x000fe40000410000 */
[----:B------:R-:W-:-:S02]  /*5810*/  FFMA.FTZ R173, R152, R170, R173 ;  /* 0x000000aa98ad7223 */ /* 0x000fc400000100ad */
[C---:B------:R-:W-:Y:S02]  /*5820*/  FFMA.FTZ R166, R152.reuse, R169, -R166 ;  /* 0x000000a998a67223 */ /* 0x040fe400000108a6 */
[C---:B------:R-:W-:Y:S02]  /*5830*/  FFMA.FTZ R168, R152.reuse, R168, R171 ;  /* 0x000000a898a87223 */ /* 0x040fe400000100ab */
[----:B------:R-:W-:Y:S02]  /*5840*/  @P3 FFMA.FTZ R152, R152, R167, -R164 ;  /* 0x000000a798983223 */ /* 0x000fe400000108a4 */
[C---:B--2---:R-:W-:Y:S01]  /*5850*/  FMUL.FTZ R167, R140.reuse, R25 ;  /* 0x000000198ca77220 */ /* 0x044fe20000410000 */
[----:B------:R-:W-:Y:S01]  /*5860*/  FSEL R168, R163, R168, !P3 ;  /* 0x000000a8a3a87208 */ /* 0x000fe20005800000 */
[-C--:B------:R-:W-:Y:S02]  /*5870*/  FMUL.FTZ R164, R140, -R24.reuse ;  /* 0x800000188ca47220 */ /* 0x080fe40000410000 */
[----:B------:R-:W-:-:S02]  /*5880*/  FFMA.FTZ R181, R138, R24, -R167 ;  /* 0x000000188ab57223 */ /* 0x000fc400000108a7 */
[----:B------:R-:W-:Y:S01]  /*5890*/  FFMA.FTZ R183, R138, -R25, R164 ;  /* 0x800000198ab77223 */ /* 0x000fe200000100a4 */
[----:B------:R-:W0:Y:S01]  /*58a0*/  SHFL.UP PT, R167, R152, 0x10, RZ ;  /* 0x0600000098a77989 */ /* 0x000e2200000e00ff */
[----:B------:R-:W-:Y:S02]  /*58b0*/  @P3 FADD.FTZ R156, R156, R173 ;  /* 0x000000ad9c9c3221 */ /* 0x000fe40000010000 */
[----:B------:R-:W-:Y:S01]  /*58c0*/  @P3 FADD.FTZ R157, R157, R166 ;  /* 0x000000a69d9d3221 */ /* 0x000fe20000010000 */
[----:B------:R-:W1:Y:S01]  /*58d0*/  SHFL.UP PT, R171, R168, 0x10, RZ ;  /* 0x06000000a8ab7989 */ /* 0x000e6200000e00ff */
[----:B------:R-:W-:Y:S01]  /*58e0*/  FMUL.FTZ R170, R134, -R183 ;  /* 0x800000b786aa7220 */ /* 0x000fe20000410000 */
[----:B------:R-:W-:Y:S01]  /*58f0*/  ISETP.GE.AND P3, PT, R64, 0x10, PT ;  /* 0x000000104000780c */ /* 0x000fe20003f66270 */
[----:B------:R-:W-:Y:S01]  /*5900*/  FMUL.FTZ R164, R22, R130 ;  /* 0x0000008216a47220 */ /* 0x000fe20000410000 */
[----:B------:R-:W2:Y:S01]  /*5910*/  SHFL.UP PT, R179, R156, 0x10, RZ ;  /* 0x060000009cb37989 */ /* 0x000ea200000e00ff */
[----:B------:R-:W-:-:S02]  /*5920*/  FMUL.FTZ R172, R134, -R181 ;  /* 0x800000b586ac7220 */ /* 0x000fc40000410000 */
[----:B------:R-:W-:Y:S01]  /*5930*/  FFMA.FTZ R170, R132, R181, -R170 ;  /* 0x000000b584aa7223 */ /* 0x000fe200000108aa */
[----:B------:R-:W3:Y:S01]  /*5940*/  SHFL.UP PT, R173, R157, 0x10, RZ ;  /* 0x060000009dad7989 */ /* 0x000ee200000e00ff */
[C---:B------:R-:W-:Y:S02]  /*5950*/  FMUL.FTZ R163, R23.reuse, R130 ;  /* 0x0000008217a37220 */ /* 0x040fe40000410000 */
[----:B------:R-:W-:Y:S02]  /*5960*/  FADD.FTZ R169, R82, R82 ;  /* 0x0000005252a97221 */ /* 0x000fe40000010000 */
[----:B------:R-:W-:Y:S02]  /*5970*/  FFMA.FTZ R166, R23, R129, R164 ;  /* 0x0000008117a67223 */ /* 0x000fe400000100a4 */
[----:B------:R-:W-:Y:S02]  /*5980*/  FFMA.FTZ R172, R132, R183, R172 ;  /* 0x000000b784ac7223 */ /* 0x000fe400000100ac */
[----:B------:R-:W-:-:S02]  /*5990*/  FMUL.FTZ R183, R131, -R170 ;  /* 0x800000aa83b77220 */ /* 0x000fc40000410000 */
[----:B------:R-:W-:Y:S02]  /*59a0*/  FFMA.FTZ R164, R22, R129, -R163 ;  /* 0x0000008116a47223 */ /* 0x000fe400000108a3 */
[----:B------:R-:W-:Y:S02]  /*59b0*/  FMUL.FTZ R163, R169, R166 ;  /* 0x000000a6a9a37220 */ /* 0x000fe40000410000 */
[-C--:B------:R-:W-:Y:S02]  /*59c0*/  FMUL.FTZ R181, R131, -R172.reuse ;  /* 0x800000ac83b57220 */ /* 0x080fe40000410000 */
[----:B------:R-:W-:Y:S02]  /*59d0*/  FFMA.FTZ R183, R128, R172, R183 ;  /* 0x000000ac80b77223 */ /* 0x000fe400000100b7 */
[----:B------:R-:W-:Y:S02]  /*59e0*/  FMUL.FTZ R164, R169, R164 ;  /* 0x000000a4a9a47220 */ /* 0x000fe40000410000 */
[----:B------:R-:W-:-:S02]  /*59f0*/  FADD.FTZ R178, -R163, R174 ;  /* 0x000000aea3b27221 */ /* 0x000fc40000010100 */
[----:B------:R-:W-:Y:S02]  /*5a00*/  FFMA.FTZ R181, R128, R170, -R181 ;  /* 0x000000aa80b57223 */ /* 0x000fe400000108b5 */
[----:B------:R-:W-:Y:S02]  /*5a10*/  FMUL.FTZ R166, R125, -R183 ;  /* 0x800000b77da67220 */ /* 0x000fe40000410000 */
[----:B------:R-:W-:Y:S02]  /*5a20*/  FADD.FTZ R174, R164, R185 ;  /* 0x000000b9a4ae7221 */ /* 0x000fe40000010000 */
[----:B------:R-:W-:Y:S02]  /*5a30*/  FMUL.FTZ R170, R121, -R178 ;  /* 0x800000b279aa7220 */ /* 0x000fe40000410000 */
[----:B------:R-:W-:Y:S02]  /*5a40*/  FFMA.FTZ R185, R124, R181, -R166 ;  /* 0x000000b57cb97223 */ /* 0x000fe400000108a6 */
[----:B0-----:R-:W-:-:S02]  /*5a50*/  FMUL.FTZ R166, R168, R167 ;  /* 0x000000a7a8a67220 */ /* 0x001fc40000410000 */
[-C--:B------:R-:W-:Y:S02]  /*5a60*/  FMUL.FTZ R172, R121, -R174.reuse ;  /* 0x800000ae79ac7220 */ /* 0x080fe40000410000 */
[----:B------:R-:W-:Y:S02]  /*5a70*/  FFMA.FTZ R187, R119, R174, -R170 ;  /* 0x000000ae77bb7223 */ /* 0x000fe400000108aa */
[----:B------:R-:W-:Y:S02]  /*5a80*/  FMUL.FTZ R174, R125, -R181 ;  /* 0x800000b57dae7220 */ /* 0x000fe40000410000 */
[----:B-1----:R-:W-:Y:S02]  /*5a90*/  FFMA.FTZ R181, R152, R171, R166 ;  /* 0x000000ab98b57223 */ /* 0x002fe400000100a6 */
[----:B------:R-:W-:Y:S02]  /*5aa0*/  FFMA.FTZ R178, R119, R178, R172 ;  /* 0x000000b277b27223 */ /* 0x000fe400000100ac */
[C---:B--2---:R-:W-:Y:S01]  /*5ab0*/  FMUL.FTZ R170, R168.reuse, R179 ;  /* 0x000000b3a8aa7220 */ /* 0x044fe20000410000 */
[C---:B------:R-:W-:Y:S01]  /*5ac0*/  FSEL R181, R168.reuse, R181, !P3 ;  /* 0x000000b5a8b57208 */ /* 0x040fe20005800000 */
[----:B---3--:R-:W-:-:S02]  /*5ad0*/  FMUL.FTZ R172, R168, R173 ;  /* 0x000000ada8ac7220 */ /* 0x008fc40000410000 */
[----:B------:R-:W-:Y:S02]  /*5ae0*/  FMUL.FTZ R171, R168, R171 ;  /* 0x000000aba8ab7220 */ /* 0x000fe40000410000 */
[C---:B------:R-:W-:Y:S01]  /*5af0*/  FFMA.FTZ R170, R152.reuse, R173, -R170 ;  /* 0x000000ad98aa7223 */ /* 0x040fe200000108aa */
[----:B------:R-:W-:Y:S01]  /*5b00*/  SHFL.UP PT, R181, R181, 0x1, RZ ;  /* 0x04200000b5b57989 */ /* 0x000fe200000e00ff */
[C---:B------:R-:W-:Y:S02]  /*5b10*/  FFMA.FTZ R179, R152.reuse, R179, R172 ;  /* 0x000000b398b37223 */ /* 0x040fe400000100ac */
[----:B------:R-:W-:Y:S01]  /*5b20*/  @P3 FFMA.FTZ R152, R152, R167, -R171 ;  /* 0x000000a798983223 */ /* 0x000fe200000108ab */
[----:B------:R-:W-:Y:S01]  /*5b30*/  SHFL.IDX PT, R172, R4, RZ, 0x1f ;  /* 0x00001fff04ac7589 */ /* 0x000fe200000e0000 */
[----:B------:R-:W-:Y:S02]  /*5b40*/  FFMA.FTZ R183, R124, R183, R174 ;  /* 0x000000b77cb77223 */ /* 0x000fe400000100ae */
[----:B------:R-:W-:Y:S01]  /*5b50*/  @P3 FADD.FTZ R157, R157, R170 ;  /* 0x000000aa9d9d3221 */ /* 0x000fe20000010000 */
[----:B------:R0:W1:Y:S01]  /*5b60*/  SHFL.IDX PT, R174, R5, RZ, 0x1f ;  /* 0x00001fff05ae7589 */ /* 0x00006200000e0000 */
[----:B------:R-:W-:-:S02]  /*5b70*/  @P3 FADD.FTZ R156, R156, R179 ;  /* 0x000000b39c9c3221 */ /* 0x000fc40000010000 */
[----:B------:R-:W-:Y:S01]  /*5b80*/  FMUL.FTZ R168, R22, R135 ;  /* 0x0000008716a87220 */ /* 0x000fe20000410000 */
[----:B------:R-:W2:Y:S01]  /*5b90*/  SHFL.UP PT, R152, R152, 0x1, RZ ;  /* 0x0420000098987989 */ /* 0x000ea200000e00ff */
[----:B------:R-:W-:Y:S02]  /*5ba0*/  FMUL.FTZ R170, R116, -R185 ;  /* 0x800000b974aa7220 */ /* 0x000fe40000410000 */
[----:B------:R-:W-:Y:S01]  /*5bb0*/  FADD.FTZ R173, R80, R80 ;  /* 0x0000005050ad7221 */ /* 0x000fe20000010000 */
[----:B------:R3:W4:Y:S01]  /*5bc0*/  SHFL.UP PT, R4, R157, 0x1, RZ ;  /* 0x042000009d047989 */ /* 0x00072200000e00ff */
[C---:B------:R-:W-:Y:S02]  /*5bd0*/  FFMA.FTZ R168, R23.reuse, R133, R168 ;  /* 0x0000008517a87223 */ /* 0x040fe400000100a8 */
[----:B------:R-:W-:Y:S01]  /*5be0*/  FMUL.FTZ R166, R23, R135 ;  /* 0x0000008717a67220 */ /* 0x000fe20000410000 */
[----:B------:R-:W2:Y:S01]  /*5bf0*/  SHFL.UP PT, R156, R156, 0x1, RZ ;  /* 0x042000009c9c7989 */ /* 0x000ea200000e00ff */
[----:B0-----:R-:W-:-:S02]  /*5c00*/  FMUL.FTZ R5, R116, -R183 ;  /* 0x800000b774057220 */ /* 0x001fc40000410000 */
[----:B------:R-:W-:Y:S02]  /*5c10*/  FFMA.FTZ R170, R108, R183, R170 ;  /* 0x000000b76caa7223 */ /* 0x000fe400000100aa */
[----:B------:R-:W-:Y:S02]  /*5c20*/  FMUL.FTZ R167, R173, R168 ;  /* 0x000000a8ada77220 */ /* 0x000fe40000410000 */
[----:B------:R-:W-:Y:S02]  /*5c30*/  FFMA.FTZ R166, R22, R133, -R166 ;  /* 0x0000008516a67223 */ /* 0x000fe400000108a6 */
[----:B------:R-:W-:Y:S02]  /*5c40*/  FFMA.FTZ R168, R108, R185, -R5 ;  /* 0x000000b96ca87223 */ /* 0x000fe40000010805 */
[----:B------:R-:W-:Y:S02]  /*5c50*/  FMUL.FTZ R5, R121, -R170 ;  /* 0x800000aa79057220 */ /* 0x000fe40000410000 */
[----:B------:R-:W-:-:S02]  /*5c60*/  FMUL.FTZ R166, R173, R166 ;  /* 0x000000a6ada67220 */ /* 0x000fc40000410000 */
[-C--:B------:R-:W-:Y:S02]  /*5c70*/  FMUL.FTZ R171, R121, -R168.reuse ;  /* 0x800000a879ab7220 */ /* 0x080fe40000410000 */
[----:B------:R-:W-:Y:S02]  /*5c80*/  FFMA.FTZ R168, R119, R168, -R5 ;  /* 0x000000a877a87223 */ /* 0x000fe40000010805 */
[----:B-1----:R-:W-:Y:S02]  /*5c90*/  FMUL.FTZ R5, R181, R174 ;  /* 0x000000aeb5057220 */ /* 0x002fe40000410000 */
[----:B------:R-:W-:Y:S02]  /*5ca0*/  FADD.FTZ R180, -R167, R178 ;  /* 0x000000b2a7b47221 */ /* 0x000fe40000010100 */
[----:B------:R-:W-:Y:S02]  /*5cb0*/  FADD.FTZ R178, R166, R187 ;  /* 0x000000bba6b27221 */ /* 0x000fe40000010000 */
[----:B------:R-:W-:-:S02]  /*5cc0*/  FMUL.FTZ R181, R181, R172 ;  /* 0x000000acb5b57220 */ /* 0x000fc40000410000 */
[C---:B--2---:R-:W-:Y:S02]  /*5cd0*/  FFMA.FTZ R5, R152.reuse, R172, -R5 ;  /* 0x000000ac98057223 */ /* 0x044fe40000010805 */
[----:B---3--:R-:W-:Y:S02]  /*5ce0*/  FMUL.FTZ R157, R117, -R178 ;  /* 0x800000b2759d7220 */ /* 0x008fe40000410000 */
[----:B------:R-:W-:Y:S02]  /*5cf0*/  FFMA.FTZ R170, R119, R170, R171 ;  /* 0x000000aa77aa7223 */ /* 0x000fe400000100ab */
[----:B------:R-:W-:Y:S02]  /*5d00*/  FMUL.FTZ R171, R117, -R168 ;  /* 0x800000a875ab7220 */ /* 0x000fe40000410000 */
[----:B------:R-:W-:Y:S02]  /*5d10*/  FFMA.FTZ R181, R152, R174, R181 ;  /* 0x000000ae98b57223 */ /* 0x000fe400000100b5 */
[----:B----4-:R-:W-:-:S02]  /*5d20*/  @P2 FADD.FTZ R172, R4, R5 ;  /* 0x0000000504ac2221 */ /* 0x010fc40000010000 */
[-C--:B------:R-:W-:Y:S02]  /*5d30*/  FMUL.FTZ R5, R23, R139.reuse ;  /* 0x0000008b17057220 */ /* 0x080fe40000410000 */
[----:B------:R-:W-:Y:S02]  /*5d40*/  FMUL.FTZ R152, R22, R139 ;  /* 0x0000008b16987220 */ /* 0x000fe40000410000 */
[-C--:B------:R-:W-:Y:S02]  /*5d50*/  FFMA.FTZ R185, R115, R180.reuse, R157 ;  /* 0x000000b473b97223 */ /* 0x080fe4000001009d */
[C---:B------:R-:W-:Y:S02]  /*5d60*/  FMUL.FTZ R179, R117.reuse, -R180 ;  /* 0x800000b475b37220 */ /* 0x040fe40000410000 */
[-C--:B------:R-:W-:Y:S02]  /*5d70*/  FMUL.FTZ R157, R117, -R170.reuse ;  /* 0x800000aa759d7220 */ /* 0x080fe40000410000 */
[----:B------:R-:W-:-:S02]  /*5d80*/  FFMA.FTZ R170, R115, R170, R171 ;  /* 0x000000aa73aa7223 */ /* 0x000fc400000100ab */
[----:B------:R-:W-:Y:S01]  /*5d90*/  @P2 FADD.FTZ R174, R156, R181 ;  /* 0x000000b59cae2221 */ /* 0x000fe20000010000 */
[----:B------:R-:W-:Y:S01]  /*5da0*/  ISETP.NE.AND P2, PT, R176, 0x1f, PT ;  /* 0x0000001fb000780c */ /* 0x000fe20003f45270 */
[----:B------:R-:W-:Y:S02]  /*5db0*/  FADD.FTZ R4, R78, R78 ;  /* 0x0000004e4e047221 */ /* 0x000fe40000010000 */
[-C--:B------:R-:W-:Y:S02]  /*5dc0*/  FFMA.FTZ R5, R22, R137.reuse, -R5 ;  /* 0x0000008916057223 */ /* 0x080fe40000010805 */
[----:B------:R-:W-:Y:S02]  /*5dd0*/  FFMA.FTZ R171, R23, R137, R152 ;  /* 0x0000008917ab7223 */ /* 0x000fe40000010098 */
[----:B------:R-:W-:Y:S02]  /*5de0*/  FFMA.FTZ R183, R115, R178, -R179 ;  /* 0x000000b273b77223 */ /* 0x000fe400000108b3 */
[----:B------:R-:W-:-:S02]  /*5df0*/  FMUL.FTZ R179, R7, R174 ;  /* 0x000000ae07b37220 */ /* 0x000fc40000410000 */
[C---:B------:R-:W-:Y:S02]  /*5e00*/  FMUL.FTZ R156, R4.reuse, R5 ;  /* 0x00000005049c7220 */ /* 0x040fe40000410000 */
[----:B------:R-:W-:Y:S02]  /*5e10*/  FMUL.FTZ R152, R4, R171 ;  /* 0x000000ab04987220 */ /* 0x000fe40000410000 */
[-C--:B------:R-:W-:Y:S02]  /*5e20*/  FMUL.FTZ R7, R7, R172.reuse ;  /* 0x000000ac07077220 */ /* 0x080fe40000410000 */
[----:B------:R-:W-:Y:S02]  /*5e30*/  FFMA.FTZ R179, R6, R172, -R179 ;  /* 0x000000ac06b37223 */ /* 0x000fe400000108b3 */
[----:B------:R-:W-:Y:S02]  /*5e40*/  FFMA.FTZ R157, R115, R168, -R157 ;  /* 0x000000a8739d7223 */ /* 0x000fe4000001089d */
[----:B------:R-:W-:-:S02]  /*5e50*/  FADD.FTZ R171, R156, R183 ;  /* 0x000000b79cab7221 */ /* 0x000fc40000010000 */
[----:B------:R-:W-:Y:S01]  /*5e60*/  FADD.FTZ R172, -R152, R185 ;  /* 0x000000b998ac7221 */ /* 0x000fe20000010100 */
[----:B------:R0:W1:Y:S01]  /*5e70*/  SHFL.DOWN PT, R181, R157, 0x1, 0x1f ;  /* 0x08201f009db57f89 */ /* 0x00006200000e0000 */
[----:B------:R-:W-:-:S03]  /*5e80*/  FFMA.FTZ R7, R6, R174, R7 ;  /* 0x000000ae06077223 */ /* 0x000fc60000010007 */
[----:B------:R0:W2:Y:S04]  /*5e90*/  SHFL.DOWN PT, R183, R170, 0x1, 0x1f ;  /* 0x08201f00aab77f89 */ /* 0x0000a800000e0000 */
[----:B------:R0:W3:Y:S04]  /*5ea0*/  SHFL.DOWN PT, R5, R171, 0x1, 0x1f ;  /* 0x08201f00ab057f89 */ /* 0x0000e800000e0000 */
[----:B------:R0:W4:Y:S01]  /*5eb0*/  SHFL.DOWN PT, R185, R172, 0x1, 0x1f ;  /* 0x08201f00acb97f89 */ /* 0x00012200000e0000 */
[----:B------:R-:W-:Y:S05]  /*5ec0*/  @!P2 BRA `(.L_x_11460) ;  /* 0x000000b00000a947 */ /* 0x000fea0003800000 */
[C---:B----4-:R-:W-:Y:S02]  /*5ed0*/  FMUL.FTZ R168, R170.reuse, R185 ;  /* 0x000000b9aaa87220 */ /* 0x050fe40000410000 */
[----:B--2---:R-:W-:-:S02]  /*5ee0*/  FMUL.FTZ R6, R170, R183 ;  /* 0x000000b7aa067220 */ /* 0x004fc40000410000 */
[CC--:B---3--:R-:W-:Y:S02]  /*5ef0*/  FMUL.FTZ R174, R170.reuse, R5.reuse ;  /* 0x00000005aaae7220 */ /* 0x0c8fe40000410000 */
        /* <DEDUP_REMOVED lines=8> */
.L_x_11460:
[----:B------:R-:W-:Y:S05]  /*5f80*/  BSYNC B0 ;  /* 0x0000000000007941 */ /* 0x000fea0003800000 */
.L_x_11459:
[----:B------:R-:W-:Y:S01]  /*5f90*/  ISETP.GT.U32.AND P2, PT, R176, 0x1d, PT ;  /* 0x0000001db000780c */ /* 0x000fe20003f44070 */
[----:B------:R-:W-:Y:S01]  /*5fa0*/  FADD.FTZ R168, R102, R179 ;  /* 0x000000b366a87221 */ /* 0x000fe20000010000 */
[----:B-1----:R1:W0:Y:S01]  /*5fb0*/  SHFL.DOWN PT, R181, R157, 0x2, 0x1f ;  /* 0x08401f009db57f89 */ /* 0x00222200000e0000 */
[----:B------:R-:W-:Y:S01]  /*5fc0*/  FADD.FTZ R102, RZ, R7 ;  /* 0x00000007ff667221 */ /* 0x000fe20000010000 */
[----:B------:R-:W-:Y:S02]  /*5fd0*/  BSSY B0, `(.L_x_11461) ;  /* 0x0000013000007945 */ /* 0x000fe40003800000 */
[----:B--2---:R1:W2:Y:S01]  /*5fe0*/  SHFL.DOWN PT, R183, R170, 0x2, 0x1f ;  /* 0x08401f00aab77f89 */ /* 0x0042a200000e0000 */
[C---:B------:R-:W-:Y:S02]  /*5ff0*/  FMUL.FTZ R179, R139.reuse, R102 ;  /* 0x000000668bb37220 */ /* 0x040fe40000410000 */
[----:B------:R-:W-:Y:S01]  /*6000*/  FMUL.FTZ R139, R139, R168 ;  /* 0x000000a88b8b7220 */ /* 0x000fe20000410000 */
[----:B------:R1:W4:Y:S01]  /*6010*/  SHFL.DOWN PT, R7, R171, 0x2, 0x1f ;  /* 0x08401f00ab077f89 */ /* 0x00032200000e0000 */
[----:B---3--:R-:W-:-:S03]  /*6020*/  FMUL.FTZ R5, R117, R102 ;  /* 0x0000006675057220 */ /* 0x008fc60000410000 */
[----:B----4-:R1:W3:Y:S01]  /*6030*/  SHFL.DOWN PT, R185, R172, 0x2, 0x1f ;  /* 0x08401f00acb97f89 */ /* 0x0102e200000e0000 */
[----:B------:R-:W-:Y:S05]  /*6040*/  @P2 BRA `(.L_x_11462) ;  /* 0x000000b000002947 */ /* 0x000fea0003800000 */
[C---:B---3--:R-:W-:Y:S02]  /*6050*/  FMUL.FTZ R174, R170.reuse, R185 ;  /* 0x000000b9aaae7220 */ /* 0x048fe40000410000 */
[C---:B--2---:R-:W-:Y:S02]  /*6060*/  FMUL.FTZ R6, R170.reuse, R183 ;  /* 0x000000b7aa067220 */ /* 0x044fe40000410000 */
[CC--:B------:R-:W-:Y:S02]  /*6070*/  FMUL.FTZ R178, R170.reuse, R7.reuse ;  /* 0x00000007aab27220 */ /* 0x0c0fe40000410000 */
        /* <DEDUP_REMOVED lines=8> */
.L_x_11462:
[----:B------:R-:W-:Y:S05]  /*6100*/  BSYNC B0 ;  /* 0x0000000000007941 */ /* 0x000fea0003800000 */
.L_x_11461:
[-C--:B------:R-:W-:Y:S01]  /*6110*/  FMUL.FTZ R6, R117, R168.reuse ;  /* 0x000000a875067220 */ /* 0x080fe20000410000 */
[----:B------:R-:W-:Y:S01]  /*6120*/  ISETP.GT.U32.AND P2, PT, R176, 0x1b, PT ;  /* 0x0000001bb000780c */ /* 0x000fe20003f44070 */
[C---:B------:R-:W-:Y:S01]  /*6130*/  FFMA.FTZ R179, R137.reuse, R168, -R179 ;  /* 0x000000a889b37223 */ /* 0x040fe200000108b3 */
[----:B0-----:R0:W4:Y:S01]  /*6140*/  SHFL.DOWN PT, R181, R157, 0x4, 0x1f ;  /* 0x08801f009db57f89 */ /* 0x00112200000e0000 */
[----:B------:R-:W-:Y:S01]  /*6150*/  FFMA.FTZ R139, R137, R102, R139 ;  /* 0x00000066898b7223 */ /* 0x000fe2000001008b */
[----:B------:R-:W-:Y:S01]  /*6160*/  BSSY B0, `(.L_x_11463) ;  /* 0x000001f000007945 */ /* 0x000fe20003800000 */
[----:B------:R-:W-:Y:S01]  /*6170*/  FFMA.FTZ R5, R115, R168, -R5 ;  /* 0x000000a873057223 */ /* 0x000fe20000010805 */
[----:B--2---:R0:W2:Y:S01]  /*6180*/  SHFL.DOWN PT, R183, R170, 0x4, 0x1f ;  /* 0x08801f00aab77f89 */ /* 0x0040a200000e0000 */
[----:B------:R-:W-:-:S02]  /*6190*/  FMUL.FTZ R7, R23, R102 ;  /* 0x0000006617077220 */ /* 0x000fc40000410000 */
[-C--:B------:R-:W-:Y:S02]  /*61a0*/  FMUL.FTZ R137, R22, R102.reuse ;  /* 0x0000006616897220 */ /* 0x080fe40000410000 */
[----:B------:R-:W-:Y:S02]  /*61b0*/  FFMA.FTZ R6, R115, R102, R6 ;  /* 0x0000006673067223 */ /* 0x000fe40000010006 */
[----:B------:R-:W-:Y:S02]  /*61c0*/  FADD.FTZ R174, R104, R5 ;  /* 0x0000000568ae7221 */ /* 0x000fe40000010000 */
[-C--:B------:R-:W-:Y:S02]  /*61d0*/  FFMA.FTZ R7, R22, R168.reuse, -R7 ;  /* 0x000000a816077223 */ /* 0x080fe40000010807 */
[----:B------:R-:W-:Y:S02]  /*61e0*/  FFMA.FTZ R5, R23, R168, R137 ;  /* 0x000000a817057223 */ /* 0x000fe40000010089 */
[----:B------:R-:W-:-:S02]  /*61f0*/  FADD.FTZ R104, RZ, R6 ;  /* 0x00000006ff687221 */ /* 0x000fc40000010000 */
[C---:B------:R-:W-:Y:S02]  /*6200*/  FFMA.FTZ R182, R4.reuse, R179, RZ ;  /* 0x000000b304b67223 */ /* 0x040fe400000100ff */
[C---:B------:R-:W-:Y:S02]  /*6210*/  FFMA.FTZ R184, -R4.reuse, R139, RZ ;  /* 0x0000008b04b87223 */ /* 0x040fe400000101ff */
[C---:B------:R-:W-:Y:S02]  /*6220*/  FMUL.FTZ R137, R4.reuse, R7 ;  /* 0x0000000704897220 */ /* 0x040fe40000410000 */
[----:B------:R-:W-:Y:S02]  /*6230*/  FFMA.FTZ R139, -R4, R5, -RZ ;  /* 0x00000005048b7223 */ /* 0x000fe400000109ff */
[C---:B------:R-:W-:Y:S01]  /*6240*/  FMUL.FTZ R7, R135.reuse, R104 ;  /* 0x0000006887077220 */ /* 0x040fe20000410000 */
[----:B------:R0:W1:Y:S01]  /*6250*/  SHFL.DOWN PT, R5, R171, 0x4, 0x1f ;  /* 0x08801f00ab057f89 */ /* 0x00006200000e0000 */
[----:B------:R-:W-:-:S02]  /*6260*/  FMUL.FTZ R179, R135, R174 ;  /* 0x000000ae87b37220 */ /* 0x000fc40000410000 */
[----:B------:R-:W-:Y:S01]  /*6270*/  FMUL.FTZ R4, R121, R104 ;  /* 0x0000006879047220 */ /* 0x000fe20000410000 */
[----:B------:R0:W3:Y:S01]  /*6280*/  SHFL.DOWN PT, R135, R172, 0x4, 0x1f ;  /* 0x08801f00ac877f89 */ /* 0x0000e200000e0000 */
[----:B------:R-:W-:Y:S05]  /*6290*/  @P2 BRA `(.L_x_11464) ;  /* 0x000000b000002947 */ /* 0x000fea0003800000 */
[C---:B--234-:R-:W-:Y:S02]  /*62a0*/  FMUL.FTZ R178, R170.reuse, R135 ;  /* 0x00000087aab27220 */ /* 0x05cfe40000410000 */
[C---:B------:R-:W-:Y:S02]  /*62b0*/  FMUL.FTZ R6, R170.reuse, R183 ;  /* 0x000000b7aa067220 */ /* 0x040fe40000410000 */
[CC--:B-1----:R-:W-:Y:S02]  /*62c0*/  FMUL.FTZ R180, R170.reuse, R5.reuse ;  /* 0x00000005aab47220 */ /* 0x0c2fe40000410000 */
[----:B------:R-:W-:Y:S02]  /*62d0*/  FFMA.FTZ R178, R157, R5, -R178 ;  /* 0x000000059db27223 */ /* 0x000fe400000108b2 */
[----:B0-----:R-:W-:-:S02]  /*62e0*/  FMUL.FTZ R170, R170, R181 ;  /* 0x000000b5aaaa7220 */ /* 0x001fc40000410000 */
[C---:B------:R-:W-:Y:S02]  /*62f0*/  FFMA.FTZ R6, R157.reuse, R181, -R6 ;  /* 0x000000b59d067223 */ /* 0x040fe40000010806 */
[C---:B------:R-:W-:Y:S02]  /*6300*/  FFMA.FTZ R5, R157.reuse, R135, R180 ;  /* 0x000000879d057223 */ /* 0x040fe400000100b4 */
[----:B------:R-:W-:Y:S01]  /*6310*/  FFMA.FTZ R170, R157, R183, R170 ;  /* 0x000000b79daa7223 */ /* 0x000fe200000100aa */
[----:B------:R-:W-:Y:S01]  /*6320*/  MOV R157, R6 ;  /* 0x00000006009d7202 */ /* 0x000fe20000000f00 */
[----:B------:R-:W-:Y:S02]  /*6330*/  FADD.FTZ R171, R171, R178 ;  /* 0x000000b2abab7221 */ /* 0x000fe40000010000 */
[----:B------:R-:W-:Y:S02]  /*6340*/  FADD.FTZ R172, R172, R5 ;  /* 0x00000005acac7221 */ /* 0x000fe40000010000 */
.L_x_11464:
[----:B--2-4-:R-:W-:Y:S05]  /*6350*/  BSYNC B0 ;  /* 0x0000000000007941 */ /* 0x014fea0003800000 */
.L_x_11463:
[-C--:B---3--:R-:W-:Y:S01]  /*6360*/  FFMA.FTZ R135, R119, R174.reuse, -R4 ;  /* 0x000000ae77877223 */ /* 0x088fe20000010804 */
[----:B------:R-:W-:Y:S01]  /*6370*/  ISETP.GT.U32.AND P2, PT, R176, 0x17, PT ;  /* 0x00000017b000780c */ /* 0x000fe20003f44070 */
[-C--:B------:R-:W-:Y:S01]  /*6380*/  FMUL.FTZ R4, R121, R174.reuse ;  /* 0x000000ae79047220 */ /* 0x080fe20000410000 */
[----:B------:R2:W3:Y:S01]  /*6390*/  SHFL.DOWN PT, R181, R172, 0x8, 0x1f ;  /* 0x09001f00acb57f89 */ /* 0x0004e200000e0000 */
[----:B------:R-:W-:Y:S01]  /*63a0*/  FFMA.FTZ R7, R133, R174, -R7 ;  /* 0x000000ae85077223 */ /* 0x000fe20000010807 */
[----:B------:R-:W-:Y:S01]  /*63b0*/  BSSY B0, `(.L_x_11465) ;  /* 0x0000022000007945 */ /* 0x000fe20003800000 */
[-C--:B------:R-:W-:Y:S01]  /*63c0*/  FFMA.FTZ R4, R119, R104.reuse, R4 ;  /* 0x0000006877047223 */ /* 0x080fe20000010004 */
[----:B------:R-:W-:Y:S01]  /*63d0*/  ISETP.GE.OR P0, PT, R175, c[0x0][0x174], P0 ;  /* 0x00005d00af007a0c */ /* 0x000fe20000706670 */
[----:B------:R-:W-:-:S02]  /*63e0*/  FFMA.FTZ R179, R133, R104, R179 ;  /* 0x0000006885b37223 */ /* 0x000fc400000100b3 */
[----:B------:R-:W-:Y:S02]  /*63f0*/  FADD.FTZ R133, RZ, R4 ;  /* 0x00000004ff857221 */ /* 0x000fe40000010000 */
[----:B------:R-:W-:Y:S02]  /*6400*/  FADD.FTZ R135, R144, R135 ;  /* 0x0000008790877221 */ /* 0x000fe40000010000 */
[-C--:B-1----:R-:W-:Y:S02]  /*6410*/  FMUL.FTZ R5, R23, R104.reuse ;  /* 0x0000006817057220 */ /* 0x082fe40000410000 */
[----:B------:R-:W-:Y:S02]  /*6420*/  FMUL.FTZ R6, R22, R104 ;  /* 0x0000006816067220 */ /* 0x000fe40000410000 */
[C---:B------:R-:W-:Y:S02]  /*6430*/  FMUL.FTZ R4, R130.reuse, R133 ;  /* 0x0000008582047220 */ /* 0x040fe40000410000 */
[----:B------:R-:W-:-:S02]  /*6440*/  FMUL.FTZ R130, R130, R135 ;  /* 0x0000008782827220 */ /* 0x000fc40000410000 */
[-C--:B------:R-:W-:Y:S02]  /*6450*/  FFMA.FTZ R144, R22, R174.reuse, -R5 ;  /* 0x000000ae16907223 */ /* 0x080fe40000010805 */
[----:B------:R-:W-:Y:S01]  /*6460*/  FFMA.FTZ R6, R23, R174, R6 ;  /* 0x000000ae17067223 */ /* 0x000fe20000010006 */
[----:B------:R2:W1:Y:S01]  /*6470*/  SHFL.DOWN PT, R5, R171, 0x8, 0x1f ;  /* 0x09001f00ab057f89 */ /* 0x00046200000e0000 */
[C---:B------:R-:W-:Y:S02]  /*6480*/  FFMA.FTZ R184, -R173.reuse, R179, R184 ;  /* 0x000000b3adb87223 */ /* 0x040fe400000101b8 */
[----:B------:R-:W-:Y:S02]  /*6490*/  FFMA.FTZ R182, R173, R7, R182 ;  /* 0x00000007adb67223 */ /* 0x000fe400000100b6 */
[C---:B------:R-:W-:Y:S01]  /*64a0*/  FFMA.FTZ R179, R129.reuse, R135, -R4 ;  /* 0x0000008781b37223 */ /* 0x040fe20000010804 */
[----:B------:R2:W4:Y:S01]  /*64b0*/  SHFL.DOWN PT, R7, R157, 0x8, 0x1f ;  /* 0x09001f009d077f89 */ /* 0x00052200000e0000 */
[----:B------:R-:W-:-:S02]  /*64c0*/  FFMA.FTZ R180, R129, R133, R130 ;  /* 0x0000008581b47223 */ /* 0x000fc40000010082 */
[C---:B------:R-:W-:Y:S01]  /*64d0*/  FMUL.FTZ R144, R173.reuse, R144 ;  /* 0x00000090ad907220 */ /* 0x040fe20000410000 */
[----:B------:R2:W0:Y:S01]  /*64e0*/  SHFL.DOWN PT, R129, R170, 0x8, 0x1f ;  /* 0x09001f00aa817f89 */ /* 0x00042200000e0000 */
[----:B------:R-:W-:Y:S02]  /*64f0*/  FFMA.FTZ R173, -R173, R6, -RZ ;  /* 0x00000006adad7223 */ /* 0x000fe400000109ff */
[----:B------:R-:W-:Y:S01]  /*6500*/  FMUL.FTZ R6, R116, R133 ;  /* 0x0000008574067220 */ /* 0x000fe20000410000 */
[----:B------:R-:W-:Y:S05]  /*6510*/  @P2 BRA `(.L_x_11466) ;  /* 0x000000b000002947 */ /* 0x000fea0003800000 */
[C---:B---3--:R-:W-:Y:S02]  /*6520*/  FMUL.FTZ R130, R170.reuse, R181 ;  /* 0x000000b5aa827220 */ /* 0x048fe40000410000 */
[C---:B0-----:R-:W-:Y:S02]  /*6530*/  FMUL.FTZ R4, R170.reuse, R129 ;  /* 0x00000081aa047220 */ /* 0x041fe40000410000 */
[-C--:B-1----:R-:W-:Y:S02]  /*6540*/  FMUL.FTZ R178, R170, R5.reuse ;  /* 0x00000005aab27220 */ /* 0x082fe40000410000 */
[----:B------:R-:W-:-:S02]  /*6550*/  FFMA.FTZ R130, R157, R5, -R130 ;  /* 0x000000059d827223 */ /* 0x000fc40000010882 */
[-C--:B--2-4-:R-:W-:Y:S02]  /*6560*/  FMUL.FTZ R170, R170, R7.reuse ;  /* 0x00000007aaaa7220 */ /* 0x094fe40000410000 */
[C---:B------:R-:W-:Y:S02]  /*6570*/  FFMA.FTZ R4, R157.reuse, R7, -R4 ;  /* 0x000000079d047223 */ /* 0x040fe40000010804 */
[C---:B------:R-:W-:Y:S02]  /*6580*/  FFMA.FTZ R5, R157.reuse, R181, R178 ;  /* 0x000000b59d057223 */ /* 0x040fe400000100b2 */
[----:B------:R-:W-:Y:S01]  /*6590*/  FFMA.FTZ R170, R157, R129, R170 ;  /* 0x000000819daa7223 */ /* 0x000fe200000100aa */
[----:B------:R-:W-:Y:S01]  /*65a0*/  MOV R157, R4 ;  /* 0x00000004009d7202 */ /* 0x000fe20000000f00 */
[----:B------:R-:W-:Y:S02]  /*65b0*/  FADD.FTZ R171, R171, R130 ;  /* 0x00000082abab7221 */ /* 0x000fe40000010000 */
[----:B------:R-:W-:-:S02]  /*65c0*/  FADD.FTZ R172, R172, R5 ;  /* 0x00000005acac7221 */ /* 0x000fc40000010000 */
.L_x_11466:
[----:B---3--:R-:W-:Y:S05]  /*65d0*/  BSYNC B0 ;  /* 0x0000000000007941 */ /* 0x008fea0003800000 */
.L_x_11465:
[-C--:B0-----:R-:W-:Y:S01]  /*65e0*/  FFMA.FTZ R129, R108, R135.reuse, -R6 ;  /* 0x000000876c817223 */ /* 0x081fe20000010806 */
[----:B-1----:R-:W-:Y:S01]  /*65f0*/  HFMA2.MMA R5, -RZ, RZ, 0, 0 ;  /* 0x00000000ff057435 */ /* 0x002fe200000001ff */
[----:B------:R-:W-:Y:S01]  /*6600*/  FMUL.FTZ R130, R116, R135 ;  /* 0x0000008774827220 */ /* 0x000fe20000410000 */
[----:B------:R-:W-:Y:S01]  /*6610*/  MOV R4, 0x3f800000 ;  /* 0x3f80000000047802 */ /* 0x000fe20000000f00 */
[----:B------:R-:W-:Y:S01]  /*6620*/  FADD.FTZ R146, R146, R129 ;  /* 0x0000008192927221 */ /* 0x000fe20000010000 */
[----:B----4-:R-:W-:Y:S01]  /*6630*/  CS2R R6, SRZ ;  /* 0x0000000000067805 */ /* 0x010fe2000001ff00 */
[----:B------:R-:W-:Y:S01]  /*6640*/  FFMA.FTZ R129, R108, R133, R130 ;  /* 0x000000856c817223 */ /* 0x000fe20000010082 */
[----:B------:R0:W1:Y:S01]  /*6650*/  SHFL.DOWN PT, R187, R157, 0x10, 0x1f ;  /* 0x0a001f009dbb7f89 */ /* 0x00006200000e0000 */
[----:B------:R-:W-:Y:S01]  /*6660*/  FFMA.FTZ R182, R169, R179, R182 ;  /* 0x000000b3a9b67223 */ /* 0x000fe200000100b6 */
[----:B------:R-:W-:Y:S01]  /*6670*/  BSSY B0, `(.L_x_11467) ;  /* 0x0000030000007945 */ /* 0x000fe20003800000 */
[----:B------:R-:W-:Y:S01]  /*6680*/  FADD.FTZ R129, RZ, R129 ;  /* 0x00000081ff817221 */ /* 0x000fe20000010000 */
[----:B------:R0:W3:Y:S01]  /*6690*/  @!P0 LDS.128 R4, [R96.X16+0x25d0] ;  /* 0x0025d00060048984 */ /* 0x0000e2000000cc00 */
[----:B------:R-:W-:Y:S01]  /*66a0*/  FMUL.FTZ R178, R22, R133 ;  /* 0x0000008516b27220 */ /* 0x000fe20000410000 */
[----:B------:R-:W-:Y:S01]  /*66b0*/  ISETP.GT.U32.AND P0, PT, R176, 0xf, PT ;  /* 0x0000000fb000780c */ /* 0x000fe20003f04070 */
[C---:B------:R-:W-:Y:S01]  /*66c0*/  FMUL.FTZ R181, R127.reuse, R129 ;  /* 0x000000817fb57220 */ /* 0x040fe20000410000 */
[----:B------:R0:W4:Y:S01]  /*66d0*/  SHFL.DOWN PT, R189, R170, 0x10, 0x1f ;  /* 0x0a001f00aabd7f89 */ /* 0x00012200000e0000 */
[----:B------:R-:W-:-:S02]  /*66e0*/  FMUL.FTZ R127, R127, R146 ;  /* 0x000000927f7f7220 */ /* 0x000fc40000410000 */
[CC--:B------:R-:W-:Y:S01]  /*66f0*/  FFMA.FTZ R181, R126.reuse, R146.reuse, -R181 ;  /* 0x000000927eb57223 */ /* 0x0c0fe200000108b5 */
[----:B------:R0:W2:Y:S01]  /*6700*/  SHFL.DOWN PT, R191, R171, 0x10, 0x1f ;  /* 0x0a001f00abbf7f89 */ /* 0x0000a200000e0000 */
[-C--:B------:R-:W-:Y:S02]  /*6710*/  FFMA.FTZ R127, R126, R129.reuse, R127 ;  /* 0x000000817e7f7223 */ /* 0x080fe4000001007f */
[C---:B------:R-:W-:Y:S02]  /*6720*/  FMUL.FTZ R179, R125.reuse, R129 ;  /* 0x000000817db37220 */ /* 0x040fe40000410000 */
[----:B------:R-:W-:Y:S02]  /*6730*/  FMUL.FTZ R126, R125, R146 ;  /* 0x000000927d7e7220 */ /* 0x000fe40000410000 */
[----:B------:R-:W-:Y:S02]  /*6740*/  FFMA.FTZ R180, -R169, R180, R184 ;  /* 0x000000b4a9b47223 */ /* 0x000fe400000101b8 */
[----:B------:R-:W-:-:S02]  /*6750*/  FFMA.FTZ R184, R23, R135, R178 ;  /* 0x0000008717b87223 */ /* 0x000fc400000100b2 */
[C---:B------:R-:W-:Y:S02]  /*6760*/  FFMA.FTZ R178, R124.reuse, R146, -R179 ;  /* 0x000000927cb27223 */ /* 0x040fe400000108b3 */
[-C--:B------:R-:W-:Y:S02]  /*6770*/  FFMA.FTZ R126, R124, R129.reuse, R126 ;  /* 0x000000817c7e7223 */ /* 0x080fe4000001007e */
[----:B------:R-:W-:Y:S02]  /*6780*/  FMUL.FTZ R183, R22, R129 ;  /* 0x0000008116b77220 */ /* 0x000fe40000410000 */
[C---:B------:R-:W-:Y:S02]  /*6790*/  FMUL.FTZ R130, R23.reuse, R133 ;  /* 0x0000008517827220 */ /* 0x040fe40000410000 */
[----:B------:R-:W-:Y:S02]  /*67a0*/  FMUL.FTZ R179, R23, R129 ;  /* 0x0000008117b37220 */ /* 0x000fe40000410000 */
[----:B------:R-:W-:-:S02]  /*67b0*/  FADD.FTZ R145, R145, R178 ;  /* 0x000000b291917221 */ /* 0x000fc40000010000 */
[----:B------:R-:W-:Y:S02]  /*67c0*/  FADD.FTZ R126, RZ, R126 ;  /* 0x0000007eff7e7221 */ /* 0x000fe40000010000 */
[----:B------:R-:W-:Y:S02]  /*67d0*/  FFMA.FTZ R181, R165, R181, R182 ;  /* 0x000000b5a5b57223 */ /* 0x000fe400000100b6 */
[-C--:B------:R-:W-:Y:S02]  /*67e0*/  FFMA.FTZ R182, R23, R146.reuse, R183 ;  /* 0x0000009217b67223 */ /* 0x080fe400000100b7 */
[C---:B------:R-:W-:Y:S02]  /*67f0*/  FFMA.FTZ R130, R22.reuse, R135, -R130 ;  /* 0x0000008716827223 */ /* 0x040fe40000010882 */
[----:B------:R-:W-:Y:S02]  /*6800*/  FFMA.FTZ R178, R22, R146, -R179 ;  /* 0x0000009216b27223 */ /* 0x000fe400000108b3 */
[----:B------:R-:W-:-:S02]  /*6810*/  FFMA.FTZ R183, -R165, R127, R180 ;  /* 0x0000007fa5b77223 */ /* 0x000fc400000101b4 */
[-C--:B------:R-:W-:Y:S02]  /*6820*/  FMUL.FTZ R127, R131, R126.reuse ;  /* 0x0000007e837f7220 */ /* 0x080fe40000410000 */
[C---:B------:R-:W-:Y:S02]  /*6830*/  FMUL.FTZ R179, R123.reuse, R126 ;  /* 0x0000007e7bb37220 */ /* 0x040fe40000410000 */
[----:B------:R-:W-:Y:S02]  /*6840*/  FMUL.FTZ R185, R123, R145 ;  /* 0x000000917bb97220 */ /* 0x000fe40000410000 */
[----:B------:R0:W0:Y:S01]  /*6850*/  SHFL.DOWN PT, R123, R172, 0x10, 0x1f ;  /* 0x0a001f00ac7b7f89 */ /* 0x00002200000e0000 */
[----:B------:R-:W-:Y:S02]  /*6860*/  FMUL.FTZ R130, R169, R130 ;  /* 0x00000082a9827220 */ /* 0x000fe40000410000 */
[----:B------:R-:W-:Y:S02]  /*6870*/  FMUL.FTZ R178, R165, R178 ;  /* 0x000000b2a5b27220 */ /* 0x000fe40000410000 */
[----:B------:R-:W-:-:S02]  /*6880*/  FFMA.FTZ R169, -R169, R184, -RZ ;  /* 0x000000b8a9a97223 */ /* 0x000fc400000109ff */
[----:B------:R-:W-:Y:S02]  /*6890*/  FFMA.FTZ R165, -R165, R182, -RZ ;  /* 0x000000b6a5a57223 */ /* 0x000fe400000109ff */
[----:B------:R-:W-:Y:S01]  /*68a0*/  FFMA.FTZ R180, R128, R145, -R127 ;  /* 0x0000009180b47223 */ /* 0x000fe2000001087f */
[----:B------:R-:W-:Y:S05]  /*68b0*/  @P0 BRA `(.L_x_11468) ;  /* 0x000000b000000947 */ /* 0x000fea0003800000 */
[C---:B-1234-:R-:W-:Y:S02]  /*68c0*/  FMUL.FTZ R182, R170.reuse, R189 ;  /* 0x000000bdaab67220 */ /* 0x05efe40000410000 */
[C---:B0-----:R-:W-:Y:S02]  /*68d0*/  FMUL.FTZ R184, R170.reuse, R123 ;  /* 0x0000007baab87220 */ /* 0x041fe40000410000 */
        /* <DEDUP_REMOVED lines=8> */
[----:B------:R-:W-:Y:S02]  /*6960*/  FADD.FTZ R172, R172, R123 ;  /* 0x0000007bacac7221 */ /* 0x000fe40000010000 */
.L_x_11468:
[----:B-1234-:R-:W-:Y:S05]  /*6970*/  BSYNC B0 ;  /* 0x0000000000007941 */ /* 0x01efea0003800000 */
.L_x_11467:
[----:B------:R-:W-:Y:S01]  /*6980*/  FADD.FTZ R147, R147, R180 ;  /* 0x000000b493937221 */ /* 0x000fe20000010000 */
[----:B------:R-:W-:Y:S01]  /*6990*/  SHFL.DOWN PT, R188, R170, 0x1, 0x1f ;  /* 0x08201f00aabc7f89 */ /* 0x000fe200000e0000 */
[-C--:B------:R-:W-:Y:S01]  /*69a0*/  FFMA.FTZ R127, R122, R145.reuse, -R179 ;  /* 0x000000917a7f7223 */ /* 0x080fe200000108b3 */
[----:B------:R-:W-:Y:S01]  /*69b0*/  ISETP.NE.AND P0, PT, R66, RZ, PT ;  /* 0x000000ff4200720c */ /* 0x000fe20003f05270 */
[----:B0-----:R-:W-:Y:S01]  /*69c0*/  FMUL.FTZ R123, R131, R145 ;  /* 0x00000091837b7220 */ /* 0x001fe20000410000 */
[----:B------:R-:W0:Y:S01]  /*69d0*/  SHFL.IDX PT, R180, R7, RZ, 0x1f ;  /* 0x00001fff07b47589 */ /* 0x000e2200000e0000 */
[-C--:B------:R-:W-:Y:S01]  /*69e0*/  FFMA.FTZ R185, R122, R126.reuse, R185 ;  /* 0x0000007e7ab97223 */ /* 0x080fe200000100b9 */
[----:B------:R-:W-:Y:S01]  /*69f0*/  BSSY B0, `(.L_x_11469) ;  /* 0x00000fd000007945 */ /* 0x000fe20003800000 */
[----:B------:R-:W-:Y:S01]  /*6a00*/  FFMA.FTZ R123, R128, R126, R123 ;  /* 0x0000007e807b7223 */ /* 0x000fe2000001007b */
[----:B------:R-:W1:Y:S01]  /*6a10*/  SHFL.IDX PT, R179, R6, RZ, 0x1f ;  /* 0x00001fff06b37589 */ /* 0x000e6200000e0000 */
[----:B------:R-:W-:-:S02]  /*6a20*/  FFMA.FTZ R184, -R162, R185, R183 ;  /* 0x000000b9a2b87223 */ /* 0x000fc400000101b7 */
[----:B------:R-:W-:Y:S01]  /*6a30*/  FMUL.FTZ R122, R23, R126 ;  /* 0x0000007e177a7220 */ /* 0x000fe20000410000 */
[----:B------:R-:W2:Y:S01]  /*6a40*/  SHFL.DOWN PT, R187, R157, 0x1, 0x1f ;  /* 0x08201f009dbb7f89 */ /* 0x000ea200000e0000 */
[----:B------:R-:W-:Y:S02]  /*6a50*/  FADD.FTZ R123, RZ, R123 ;  /* 0x0000007bff7b7221 */ /* 0x000fe40000010000 */
[----:B------:R-:W-:Y:S01]  /*6a60*/  FFMA.FTZ R182, R162, R127, R181 ;  /* 0x0000007fa2b67223 */ /* 0x000fe200000100b5 */
[----:B------:R-:W3:Y:S01]  /*6a70*/  SHFL.DOWN PT, R185, R172, 0x1, 0x1f ;  /* 0x08201f00acb97f89 */ /* 0x000ee200000e0000 */
[----:B------:R-:W-:Y:S02]  /*6a80*/  FFMA.FTZ R127, R22, R145, -R122 ;  /* 0x00000091167f7223 */ /* 0x000fe4000001087a */
[-C--:B------:R-:W-:Y:S01]  /*6a90*/  FMUL.FTZ R122, R134, R123.reuse ;  /* 0x0000007b867a7220 */ /* 0x080fe20000410000 */
[----:B------:R-:W4:Y:S01]  /*6aa0*/  SHFL.DOWN PT, R190, R171, 0x1, 0x1f ;  /* 0x08201f00abbe7f89 */ /* 0x000f2200000e0000 */
[----:B------:R-:W-:-:S02]  /*6ab0*/  FMUL.FTZ R183, R120, R123 ;  /* 0x0000007b78b77220 */ /* 0x000fc40000410000 */
[-C--:B------:R-:W-:Y:S01]  /*6ac0*/  FMUL.FTZ R120, R120, R147.reuse ;  /* 0x0000009378787220 */ /* 0x080fe20000410000 */
[----:B------:R-:W5:Y:S01]  /*6ad0*/  SHFL.IDX PT, R170, R170, RZ, 0x1f ;  /* 0x00001fffaaaa7589 */ /* 0x000f6200000e0000 */
[----:B------:R-:W-:Y:S02]  /*6ae0*/  FMUL.FTZ R186, R22, R126 ;  /* 0x0000007e16ba7220 */ /* 0x000fe40000410000 */
[-C--:B------:R-:W-:Y:S01]  /*6af0*/  FFMA.FTZ R122, R132, R147.reuse, -R122 ;  /* 0x00000093847a7223 */ /* 0x080fe2000001087a */
[----:B------:R-:W2:Y:S01]  /*6b00*/  SHFL.IDX PT, R157, R157, RZ, 0x1f ;  /* 0x00001fff9d9d7589 */ /* 0x000ea200000e0000 */
[C---:B------:R-:W-:Y:S02]  /*6b10*/  FFMA.FTZ R183, R118.reuse, R147, -R183 ;  /* 0x0000009376b77223 */ /* 0x040fe400000108b7 */
[----:B------:R-:W-:Y:S01]  /*6b20*/  FFMA.FTZ R120, R118, R123, R120 ;  /* 0x0000007b76787223 */ /* 0x000fe20000010078 */
[----:B------:R-:W3:Y:S01]  /*6b30*/  SHFL.IDX PT, R171, R171, RZ, 0x1f ;  /* 0x00001fffabab7589 */ /* 0x000ee200000e0000 */
[----:B------:R-:W-:-:S02]  /*6b40*/  FFMA.FTZ R181, R23, R145, R186 ;  /* 0x0000009117b57223 */ /* 0x000fc400000100ba */
[----:B------:R-:W-:Y:S01]  /*6b50*/  FADD.FTZ R143, R143, R122 ;  /* 0x0000007a8f8f7221 */ /* 0x000fe20000010000 */
[----:B------:R-:W3:Y:S01]  /*6b60*/  SHFL.IDX PT, R172, R172, RZ, 0x1f ;  /* 0x00001fffacac7589 */ /* 0x000ee200000e0000 */
[C---:B------:R-:W-:Y:S02]  /*6b70*/  FFMA.FTZ R186, R155.reuse, R183, R182 ;  /* 0x000000b79bba7223 */ /* 0x040fe400000100b6 */
[----:B------:R-:W-:Y:S02]  /*6b80*/  FFMA.FTZ R184, -R155, R120, R184 ;  /* 0x000000789bb87223 */ /* 0x000fe400000101b8 */
[----:B0-----:R-:W-:Y:S02]  /*6b90*/  @P1 FMUL.FTZ R122, R188, R180 ;  /* 0x000000b4bc7a1220 */ /* 0x001fe40000410000 */
[----:B------:R-:W-:Y:S02]  /*6ba0*/  FMUL.FTZ R118, R162, R127 ;  /* 0x0000007fa2767220 */ /* 0x000fe40000410000 */
[----:B------:R-:W-:-:S02]  /*6bb0*/  FMUL.FTZ R120, R134, R147 ;  /* 0x0000009386787220 */ /* 0x000fc40000410000 */
[----:B------:R-:W-:Y:S02]  /*6bc0*/  FMUL.FTZ R182, R23, R123 ;  /* 0x0000007b17b67220 */ /* 0x000fe40000410000 */
[----:B-1----:R-:W-:Y:S02]  /*6bd0*/  @P1 FMUL.FTZ R127, R188, R179 ;  /* 0x000000b3bc7f1220 */ /* 0x002fe40000410000 */
[----:B------:R-:W-:Y:S02]  /*6be0*/  FFMA.FTZ R162, -R162, R181, -RZ ;  /* 0x000000b5a2a27223 */ /* 0x000fe400000109ff */
[----:B--2---:R-:W-:Y:S02]  /*6bf0*/  @P1 FFMA.FTZ R181, R187, R179, -R122 ;  /* 0x000000b3bbb51223 */ /* 0x004fe4000001087a */
[----:B------:R-:W-:Y:S02]  /*6c00*/  FFMA.FTZ R120, R132, R123, R120 ;  /* 0x0000007b84787223 */ /* 0x000fe40000010078 */
[----:B------:R-:W-:-:S02]  /*6c10*/  FFMA.FTZ R122, R22, R147, -R182 ;  /* 0x00000093167a7223 */ /* 0x000fc400000108b6 */
[----:B------:R-:W-:Y:S02]  /*6c20*/  @P1 FFMA.FTZ R182, R187, R180, R127 ;  /* 0x000000b4bbb61223 */ /* 0x000fe4000001007f */
[----:B------:R-:W-:Y:S02]  /*6c30*/  FMUL.FTZ R188, R22, R123 ;  /* 0x0000007b16bc7220 */ /* 0x000fe40000410000 */
[----:B------:R-:W-:Y:S02]  /*6c40*/  FADD.FTZ R127, RZ, R120 ;  /* 0x00000078ff7f7221 */ /* 0x000fe40000010000 */
[----:B---3--:R-:W-:Y:S02]  /*6c50*/  @P1 FADD.FTZ R180, R185, R182 ;  /* 0x000000b6b9b41221 */ /* 0x008fe40000010000 */
[----:B----4-:R-:W-:Y:S02]  /*6c60*/  @P1 FADD.FTZ R179, R190, R181 ;  /* 0x000000b5beb31221 */ /* 0x010fe40000010000 */
[----:B------:R-:W-:-:S02]  /*6c70*/  FFMA.FTZ R188, R23, R147, R188 ;  /* 0x0000009317bc7223 */ /* 0x000fc400000100bc */
[C---:B------:R-:W-:Y:S02]  /*6c80*/  FMUL.FTZ R181, R114.reuse, R127 ;  /* 0x0000007f72b57220 */ /* 0x040fe40000410000 */
[----:B------:R-:W-:Y:S02]  /*6c90*/  FMUL.FTZ R182, R114, R143 ;  /* 0x0000008f72b67220 */ /* 0x000fe40000410000 */
[-C--:B------:R-:W-:Y:S02]  /*6ca0*/  FMUL.FTZ R114, R180, -R25.reuse ;  /* 0x80000019b4727220 */ /* 0x080fe40000410000 */
[----:B------:R-:W-:Y:S02]  /*6cb0*/  FMUL.FTZ R120, R155, R122 ;  /* 0x0000007a9b787220 */ /* 0x000fe40000410000 */
[----:B------:R-:W-:Y:S02]  /*6cc0*/  FMUL.FTZ R25, R179, -R25 ;  /* 0x80000019b3197220 */ /* 0x000fe40000410000 */
[----:B------:R-:W-:-:S02]  /*6cd0*/  FFMA.FTZ R122, -R155, R188, -RZ ;  /* 0x000000bc9b7a7223 */ /* 0x000fc400000109ff */
[----:B------:R-:W-:Y:S02]  /*6ce0*/  FMUL.FTZ R155, R140, R127 ;  /* 0x0000007f8c9b7220 */ /* 0x000fe40000410000 */
[-C--:B------:R-:W-:Y:S02]  /*6cf0*/  FFMA.FTZ R180, R180, R24.reuse, R25 ;  /* 0x00000018b4b47223 */ /* 0x080fe40000010019 */
[----:B------:R-:W-:Y:S02]  /*6d00*/  FFMA.FTZ R114, R179, R24, -R114 ;  /* 0x00000018b3727223 */ /* 0x000fe40000010872 */
[-C--:B------:R-:W-:Y:S02]  /*6d10*/  FFMA.FTZ R155, R138, R143.reuse, -R155 ;  /* 0x0000008f8a9b7223 */ /* 0x080fe4000001089b */
[----:B------:R-:W-:Y:S02]  /*6d20*/  FMUL.FTZ R24, R140, R143 ;  /* 0x0000008f8c187220 */ /* 0x000fe40000410000 */
[----:B------:R-:W-:-:S02]  /*6d30*/  FADD.FTZ R149, -R149, R180 ;  /* 0x000000b495957221 */ /* 0x000fc40000010100 */
[----:B------:R-:W-:Y:S02]  /*6d40*/  FADD.FTZ R151, R151, R114 ;  /* 0x0000007297977221 */ /* 0x000fe40000010000 */
[----:B------:R-:W-:Y:S02]  /*6d50*/  FADD.FTZ R155, R142, R155 ;  /* 0x0000009b8e9b7221 */ /* 0x000fe40000010000 */
[C---:B------:R-:W-:Y:S02]  /*6d60*/  FFMA.FTZ R181, R112.reuse, R143, -R181 ;  /* 0x0000008f70b57223 */ /* 0x040fe400000108b5 */
[-C--:B------:R-:W-:Y:S02]  /*6d70*/  FFMA.FTZ R182, R112, R127.reuse, R182 ;  /* 0x0000007f70b67223 */ /* 0x080fe400000100b6 */
[-C--:B------:R-:W-:Y:S02]  /*6d80*/  FMUL.FTZ R25, R23, R127.reuse ;  /* 0x0000007f17197220 */ /* 0x080fe40000410000 */
[----:B------:R-:W-:-:S02]  /*6d90*/  FMUL.FTZ R142, R22, R127 ;  /* 0x0000007f168e7220 */ /* 0x000fc40000410000 */
[----:B------:R-:W-:Y:S02]  /*6da0*/  FFMA.FTZ R24, R138, R127, R24 ;  /* 0x0000007f8a187223 */ /* 0x000fe40000010018 */
[C---:B------:R-:W-:Y:S02]  /*6db0*/  FMUL.FTZ R112, R140.reuse, -R149 ;  /* 0x800000958c707220 */ /* 0x040fe40000410000 */
[----:B------:R-:W-:Y:S02]  /*6dc0*/  FMUL.FTZ R140, R140, -R151 ;  /* 0x800000978c8c7220 */ /* 0x000fe40000410000 */
[-C--:B------:R-:W-:Y:S02]  /*6dd0*/  FFMA.FTZ R114, R22, R143.reuse, -R25 ;  /* 0x0000008f16727223 */ /* 0x080fe40000010819 */
[----:B------:R-:W-:Y:S02]  /*6de0*/  FFMA.FTZ R142, R23, R143, R142 ;  /* 0x0000008f178e7223 */ /* 0x000fe4000001008e */
[----:B------:R-:W-:-:S02]  /*6df0*/  FFMA.FTZ R186, R141, R181, R186 ;  /* 0x000000b58dba7223 */ /* 0x000fc400000100ba */
[----:B------:R-:W-:Y:S02]  /*6e00*/  FADD.FTZ R25, RZ, R24 ;  /* 0x00000018ff197221 */ /* 0x000fe40000010000 */
[C---:B------:R-:W-:Y:S02]  /*6e10*/  FFMA.FTZ R179, R138.reuse, R151, -R112 ;  /* 0x000000978ab37223 */ /* 0x040fe40000010870 */
[----:B------:R-:W-:Y:S02]  /*6e20*/  FFMA.FTZ R181, R138, R149, R140 ;  /* 0x000000958ab57223 */ /* 0x000fe4000001008c */
[C---:B------:R-:W-:Y:S02]  /*6e30*/  FFMA.FTZ R182, -R141.reuse, R182, R184 ;  /* 0x000000b68db67223 */ /* 0x040fe400000101b8 */
[C---:B------:R-:W-:Y:S02]  /*6e40*/  FMUL.FTZ R180, R141.reuse, R114 ;  /* 0x000000728db47220 */ /* 0x040fe40000410000 */
[----:B------:R-:W-:-:S02]  /*6e50*/  FFMA.FTZ R142, -R141, R142, -RZ ;  /* 0x0000008e8d8e7223 */ /* 0x000fc400000109ff */
[----:B------:R-:W-:Y:S02]  /*6e60*/  FADD.FTZ R141, R150, R179 ;  /* 0x000000b3968d7221 */ /* 0x000fe40000010000 */
[----:B------:R-:W-:Y:S02]  /*6e70*/  FMUL.FTZ R24, R110, R25 ;  /* 0x000000196e187220 */ /* 0x000fe40000410000 */
[----:B------:R-:W-:Y:S02]  /*6e80*/  FADD.FTZ R179, -R148, R181 ;  /* 0x000000b594b37221 */ /* 0x000fe40000010100 */
[----:B------:R-:W-:Y:S02]  /*6e90*/  FFMA.FTZ R183, R106, R155, -R24 ;  /* 0x0000009b6ab77223 */ /* 0x000fe40000010818 */
[C---:B------:R-:W-:Y:S02]  /*6ea0*/  FMUL.FTZ R24, R134.reuse, -R179 ;  /* 0x800000b386187220 */ /* 0x040fe40000410000 */
[----:B------:R-:W-:-:S02]  /*6eb0*/  FMUL.FTZ R134, R134, -R141 ;  /* 0x8000008d86867220 */ /* 0x000fc40000410000 */
[----:B------:R-:W-:Y:S02]  /*6ec0*/  FMUL.FTZ R110, R110, R155 ;  /* 0x0000009b6e6e7220 */ /* 0x000fe40000410000 */
[C---:B------:R-:W-:Y:S02]  /*6ed0*/  FFMA.FTZ R181, R132.reuse, R141, -R24 ;  /* 0x0000008d84b57223 */ /* 0x040fe40000010818 */
[----:B------:R-:W-:Y:S02]  /*6ee0*/  FFMA.FTZ R134, R132, R179, R134 ;  /* 0x000000b384867223 */ /* 0x000fe40000010086 */
[-C--:B------:R-:W-:Y:S02]  /*6ef0*/  FFMA.FTZ R185, R106, R25.reuse, R110 ;  /* 0x000000196ab97223 */ /* 0x080fe4000001006e */
[----:B------:R-:W-:Y:S02]  /*6f00*/  FMUL.FTZ R110, R22, R25 ;  /* 0x00000019166e7220 */ /* 0x000fe40000410000 */
[----:B------:R-:W-:-:S02]  /*6f10*/  FADD.FTZ R154, R154, R181 ;  /* 0x000000b59a9a7221 */ /* 0x000fc40000010000 */
[----:B------:R-:W-:Y:S01]  /*6f20*/  FADD.FTZ R153, -R153, R134 ;  /* 0x0000008699997221 */ /* 0x000fe20000010100 */
[----:B------:R-:W-:Y:S01]  /*6f30*/  LEA R134, R54, -R66, 0x1 ;  /* 0x8000004236867211 */ /* 0x000fe200078e08ff */
[C---:B------:R-:W-:Y:S02]  /*6f40*/  FMUL.FTZ R106, R23.reuse, R25 ;  /* 0x00000019176a7220 */ /* 0x040fe40000410000 */
[----:B------:R-:W-:Y:S01]  /*6f50*/  FFMA.FTZ R189, R23, R155, R110 ;  /* 0x0000009b17bd7223 */ /* 0x000fe2000001006e */
[----:B------:R-:W-:Y:S01]  /*6f60*/  ISETP.GE.AND P1, PT, R134, 0x21, PT ;  /* 0x000000218600780c */ /* 0x000fe20003f26270 */
[C---:B------:R-:W-:Y:S02]  /*6f70*/  FMUL.FTZ R23, R131.reuse, -R154 ;  /* 0x8000009a83177220 */ /* 0x040fe40000410000 */
[-C--:B------:R-:W-:Y:S02]  /*6f80*/  FMUL.FTZ R131, R131, -R153.reuse ;  /* 0x8000009983837220 */ /* 0x080fe40000410000 */
[----:B------:R-:W-:-:S02]  /*6f90*/  FFMA.FTZ R23, R128, R153, R23 ;  /* 0x0000009980177223 */ /* 0x000fc40000010017 */
[----:B------:R-:W-:Y:S02]  /*6fa0*/  FFMA.FTZ R131, R128, R154, -R131 ;  /* 0x0000009a80837223 */ /* 0x000fe40000010883 */
[----:B------:R-:W-:Y:S02]  /*6fb0*/  FADD.FTZ R23, -R160, R23 ;  /* 0x00000017a0177221 */ /* 0x000fe40000010100 */
[----:B------:R-:W-:Y:S02]  /*6fc0*/  FADD.FTZ R158, R158, R131 ;  /* 0x000000839e9e7221 */ /* 0x000fe40000010000 */
[----:B------:R-:W-:Y:S02]  /*6fd0*/  FFMA.FTZ R187, R22, R155, -R106 ;  /* 0x0000009b16bb7223 */ /* 0x000fe4000001086a */
[----:B-----5:R-:W-:Y:S02]  /*6fe0*/  FMUL.FTZ R106, R170, R6 ;  /* 0x00000006aa6a7220 */ /* 0x020fe40000410000 */
[----:B------:R-:W-:-:S02]  /*6ff0*/  FMUL.FTZ R131, R125, -R23 ;  /* 0x800000177d837220 */ /* 0x000fc40000410000 */
[-C--:B------:R-:W-:Y:S02]  /*7000*/  FMUL.FTZ R125, R125, -R158.reuse ;  /* 0x8000009e7d7d7220 */ /* 0x080fe40000410000 */
[-C--:B------:R-:W-:Y:S02]  /*7010*/  FMUL.FTZ R24, R170, R7.reuse ;  /* 0x00000007aa187220 */ /* 0x080fe40000410000 */
[C---:B------:R-:W-:Y:S02]  /*7020*/  FFMA.FTZ R7, R157.reuse, R7, R106 ;  /* 0x000000079d077223 */ /* 0x040fe4000001006a */
[C---:B------:R-:W-:Y:S02]  /*7030*/  FFMA.FTZ R106, R124.reuse, R158, -R131 ;  /* 0x0000009e7c6a7223 */ /* 0x040fe40000010883 */
[----:B------:R-:W-:Y:S02]  /*7040*/  FFMA.FTZ R124, R124, R23, R125 ;  /* 0x000000177c7c7223 */ /* 0x000fe4000001007d */
[----:B------:R-:W-:-:S02]  /*7050*/  FFMA.FTZ R24, R157, R6, -R24 ;  /* 0x000000069d187223 */ /* 0x000fc40000010818 */
[C---:B------:R-:W-:Y:S02]  /*7060*/  FMUL.FTZ R6, R170.reuse, R5 ;  /* 0x00000005aa067220 */ /* 0x040fe40000410000 */
[----:B------:R-:W-:Y:S02]  /*7070*/  FADD.FTZ R159, -R159, R124 ;  /* 0x0000007c9f9f7221 */ /* 0x000fe40000010100 */
[-C--:B------:R-:W-:Y:S02]  /*7080*/  FMUL.FTZ R170, R170, R4.reuse ;  /* 0x00000004aaaa7220 */ /* 0x080fe40000410000 */
[----:B------:R-:W-:Y:S01]  /*7090*/  FADD.FTZ R161, R161, R106 ;  /* 0x0000006aa1a17221 */ /* 0x000fe20000010000 */
[----:B------:R-:W-:Y:S01]  /*70a0*/  SHF.L.U32 R106, R66, 0x4, RZ ;  /* 0x00000004426a7819 */ /* 0x000fe200000006ff */
[----:B------:R-:W-:Y:S02]  /*70b0*/  FFMA.FTZ R4, R157, R4, -R6 ;  /* 0x000000049d047223 */ /* 0x000fe40000010806 */
[----:B------:R-:W-:Y:S01]  /*70c0*/  FADD.FTZ R6, R171, R24 ;  /* 0x00000018ab067221 */ /* 0x000fe20000010000 */
        /* <DEDUP_REMOVED lines=12> */
[----:B------:R-:W-:Y:S02]  /*7190*/  FADD.FTZ R7, R172, R7 ;  /* 0x00000007ac077221 */ /* 0x000fe40000010000 */
[----:B------:R-:W-:-:S02]  /*71a0*/  FADD.FTZ R106, -R167, R106 ;  /* 0x0000006aa76a7221 */ /* 0x000fc40000010100 */
[----:B------:R-:W-:Y:S01]  /*71b0*/  FADD.FTZ R166, R166, R121 ;  /* 0x00000079a6a67221 */ /* 0x000fe20000010000 */
[----:B------:R-:W-:Y:S01]  /*71c0*/  @!P0 STS.128 [R96.X16+0x25d0], R4 ;  /* 0x0025d00460008388 */ /* 0x000fe2000000cc00 */
[----:B------:R-:W-:Y:S01]  /*71d0*/  FMUL.FTZ R116, R24, R34 ;  /* 0x0000002218747220 */ /* 0x000fe20000410000 */
[----:B------:R-:W-:Y:S01]  /*71e0*/  ISETP.GE.AND P0, PT, R134, 0x1, PT ;  /* 0x000000018600780c */ /* 0x000fe20003f06270 */
[----:B------:R-:W-:Y:S01]  /*71f0*/  FMUL.FTZ R110, R166, R36 ;  /* 0x00000024a66e7220 */ /* 0x000fe20000410000 */
[----:B------:R0:W-:Y:S01]  /*7200*/  STS [R131.X4+0x860], R118 ;  /* 0x0008607683007388 */ /* 0x0001e20000004800 */
[----:B------:R-:W-:Y:S02]  /*7210*/  FFMA.FTZ R135, R41, -R34, R135 ;  /* 0x8000002229877223 */ /* 0x000fe40000010087 */
[----:B------:R-:W-:Y:S01]  /*7220*/  FMUL.FTZ R114, R104, R110 ;  /* 0x0000006e68727220 */ /* 0x000fe20000410000 */
[----:B------:R1:W-:Y:S01]  /*7230*/  STS [R131.X4+0x868], R120 ;  /* 0x0008687883007388 */ /* 0x0003e20000004800 */
[----:B------:R-:W-:-:S02]  /*7240*/  FFMA.FTZ R145, R37, -R30, R145 ;  /* 0x8000001e25917223 */ /* 0x000fc40000010091 */
[----:B------:R-:W-:Y:S01]  /*7250*/  FMUL.FTZ R124, R23, R30 ;  /* 0x0000001e177c7220 */ /* 0x000fe20000410000 */
[----:B------:R2:W-:Y:S01]  /*7260*/  STS [R131.X4+0x86c], R122 ;  /* 0x00086c7a83007388 */ /* 0x0005e20000004800 */
[----:B------:R-:W-:Y:S02]  /*7270*/  FFMA.FTZ R146, R39, -R32, R146 ;  /* 0x8000002027927223 */ /* 0x000fe40000010092 */
[----:B0-----:R-:W-:Y:S01]  /*7280*/  FMUL.FTZ R118, R158, R30 ;  /* 0x0000001e9e767220 */ /* 0x001fe20000410000 */
[----:B------:R0:W-:Y:S01]  /*7290*/  STS [R131.X4+0x850], R130 ;  /* 0x0008508283007388 */ /* 0x0001e20000004800 */
[C---:B------:R-:W-:Y:S02]  /*72a0*/  FMUL.FTZ R4, R117.reuse, -R106 ;  /* 0x8000006a75047220 */ /* 0x040fe40000410000 */
[-C--:B------:R-:W-:Y:S01]  /*72b0*/  FMUL.FTZ R117, R117, -R166.reuse ;  /* 0x800000a675757220 */ /* 0x080fe20000410000 */
[----:B------:R-:W-:Y:S01]  /*72c0*/  STS [R131.X4+0x840], R137 ;  /* 0x0008408983007388 */ /* 0x000fe20000004800 */
[----:B------:R-:W-:-:S02]  /*72d0*/  FFMA.FTZ R5, R115, R166, -R4 ;  /* 0x000000a673057223 */ /* 0x000fc40000010804 */
[----:B------:R-:W-:Y:S01]  /*72e0*/  FFMA.FTZ R117, R115, R106, R117 ;  /* 0x0000006a73757223 */ /* 0x000fe20000010075 */
[----:B------:R3:W-:Y:S01]  /*72f0*/  STS [R131.X4+0x844], R139 ;  /* 0x0008448b83007388 */ /* 0x0007e20000004800 */
[----:B------:R-:W-:Y:S02]  /*7300*/  FADD.FTZ R156, R156, R5 ;  /* 0x000000059c9c7221 */ /* 0x000fe40000010000 */
[----:B------:R-:W-:Y:S01]  /*7310*/  FADD.FTZ R119, -R152, R117 ;  /* 0x0000007598777221 */ /* 0x000fe20000010100 */
[----:B------:R4:W-:Y:S01]  /*7320*/  STS [R131.X4+0x848], R144 ;  /* 0x0008489083007388 */ /* 0x0009e20000004800 */
[----:B------:R-:W-:Y:S02]  /*7330*/  FFMA.FTZ R117, R43, -R36, R174 ;  /* 0x800000242b757223 */ /* 0x000fe400000100ae */
[----:B------:R-:W-:Y:S01]  /*7340*/  FMUL.FTZ R4, R119, R38 ;  /* 0x0000002677047220 */ /* 0x000fe20000410000 */
[----:B------:R4:W-:Y:S01]  /*7350*/  STS [R131.X4+0x84c], R173 ;  /* 0x00084cad83007388 */ /* 0x0009e20000004800 */
[----:B------:R-:W-:-:S02]  /*7360*/  FMUL.FTZ R7, R106, R36 ;  /* 0x000000246a077220 */ /* 0x000fc40000410000 */
[-C--:B------:R-:W-:Y:S01]  /*7370*/  FMUL.FTZ R108, R156, R38.reuse ;  /* 0x000000269c6c7220 */ /* 0x080fe20000410000 */
[----:B------:R4:W-:Y:S01]  /*7380*/  STS [R131.X4+0x854], R169 ;  /* 0x000854a983007388 */ /* 0x0009e20000004800 */
[----:B------:R-:W-:Y:S02]  /*7390*/  FFMA.FTZ R115, R45, -R38, R168 ;  /* 0x800000262d737223 */ /* 0x000fe400000100a8 */
[C---:B------:R-:W-:Y:S01]  /*73a0*/  FMUL.FTZ R5, R102.reuse, R4 ;  /* 0x0000000466057220 */ /* 0x040fe20000410000 */
[----:B------:R4:W-:Y:S01]  /*73b0*/  STS [R131.X4+0x858], R178 ;  /* 0x000858b283007388 */ /* 0x0009e20000004800 */
[----:B------:R-:W-:Y:S02]  /*73c0*/  FMUL.FTZ R6, R102, R108 ;  /* 0x0000006c66067220 */ /* 0x000fe40000410000 */
[-C--:B------:R-:W-:Y:S01]  /*73d0*/  FFMA.FTZ R121, R117, R7.reuse, -R114 ;  /* 0x0000000775797223 */ /* 0x080fe20000010872 */
[----:B------:R4:W-:Y:S01]  /*73e0*/  STS [R131.X4+0x85c], R165 ;  /* 0x00085ca583007388 */ /* 0x0009e20000004800 */
[----:B------:R-:W-:-:S02]  /*73f0*/  FMUL.FTZ R7, R104, R7 ;  /* 0x0000000768077220 */ /* 0x000fc40000410000 */
[----:B------:R-:W-:Y:S01]  /*7400*/  FFMA.FTZ R5, R108, R115, R5 ;  /* 0x000000736c057223 */ /* 0x000fe20000010005 */
[----:B------:R4:W-:Y:S01]  /*7410*/  STS [R131.X4+0x864], R162 ;  /* 0x000864a283007388 */ /* 0x0009e20000004800 */
[----:B------:R-:W-:Y:S02]  /*7420*/  FFMA.FTZ R6, R115, R4, -R6 ;  /* 0x0000000473067223 */ /* 0x000fe40000010806 */
[----:B------:R-:W-:Y:S01]  /*7430*/  FFMA.FTZ R4, R110, R117, R7 ;  /* 0x000000756e047223 */ /* 0x000fe20000010007 */
[----:B------:R4:W-:Y:S01]  /*7440*/  STS [R131.X4+0x870], R180 ;  /* 0x000870b483007388 */ /* 0x0009e20000004800 */
[----:B------:R-:W-:Y:S02]  /*7450*/  FADD.FTZ R5, RZ, R5 ;  /* 0x00000005ff057221 */ /* 0x000fe40000010000 */
[----:B------:R-:W-:Y:S01]  /*7460*/  FMUL.FTZ R114, R164, R34 ;  /* 0x00000022a4727220 */ /* 0x000fe20000410000 */
[----:B------:R4:W-:Y:S01]  /*7470*/  STS [R131.X4+0x874], R142 ;  /* 0x0008748e83007388 */ /* 0x0009e20000004800 */
[----:B------:R-:W-:-:S02]  /*7480*/  FADD.FTZ R4, R5, R4 ;  /* 0x0000000405047221 */ /* 0x000fc40000010000 */
[C---:B------:R-:W-:Y:S02]  /*7490*/  FMUL.FTZ R7, R133.reuse, R116 ;  /* 0x0000007485077220 */ /* 0x040fe40000410000 */
[----:B------:R-:W-:Y:S02]  /*74a0*/  FMUL.FTZ R5, R133, R114 ;  /* 0x0000007285057220 */ /* 0x000fe40000410000 */
[----:B------:R-:W-:Y:S02]  /*74b0*/  FADD.FTZ R6, RZ, R6 ;  /* 0x00000006ff067221 */ /* 0x000fe40000010000 */
[----:B------:R-:W-:Y:S02]  /*74c0*/  FFMA.FTZ R7, R114, R135, R7 ;  /* 0x0000008772077223 */ /* 0x000fe40000010007 */
[----:B------:R-:W-:Y:S02]  /*74d0*/  FFMA.FTZ R5, R135, R116, -R5 ;  /* 0x0000007487057223 */ /* 0x000fe40000010805 */
[----:B------:R-:W-:-:S02]  /*74e0*/  FMUL.FTZ R116, R161, R32 ;  /* 0x00000020a1747220 */ /* 0x000fc40000410000 */
[----:B------:R-:W-:Y:S02]  /*74f0*/  FADD.FTZ R6, R6, R121 ;  /* 0x0000007906067221 */ /* 0x000fe40000010000 */
[----:B------:R-:W-:Y:S02]  /*7500*/  FADD.FTZ R4, R4, R7 ;  /* 0x0000000704047221 */ /* 0x000fe40000010000 */
[----:B------:R-:W-:Y:S02]  /*7510*/  FMUL.FTZ R125, R126, R118 ;  /* 0x000000767e7d7220 */ /* 0x000fe40000410000 */
[----:B------:R-:W-:Y:S02]  /*7520*/  FMUL.FTZ R7, R159, R32 ;  /* 0x000000209f077220 */ /* 0x000fe40000410000 */
[----:B-1----:R-:W-:Y:S02]  /*7530*/  FMUL.FTZ R120, R129, R116 ;  /* 0x0000007481787220 */ /* 0x002fe40000410000 */
[----:B------:R-:W-:-:S02]  /*7540*/  FADD.FTZ R5, R6, R5 ;  /* 0x0000000506057221 */ /* 0x000fc40000010000 */
[-C--:B------:R-:W-:Y:S02]  /*7550*/  FFMA.FTZ R6, R145, R124.reuse, -R125 ;  /* 0x0000007c91067223 */ /* 0x080fe4000001087d */
[-C--:B------:R-:W-:Y:S02]  /*7560*/  FMUL.FTZ R121, R129, R7.reuse ;  /* 0x0000000781797220 */ /* 0x080fe40000410000 */
[----:B--2---:R-:W-:Y:S02]  /*7570*/  FFMA.FTZ R122, R146, R7, -R120 ;  /* 0x00000007927a7223 */ /* 0x004fe40000010878 */
[----:B------:R-:W-:Y:S02]  /*7580*/  FMUL.FTZ R124, R126, R124 ;  /* 0x0000007c7e7c7220 */ /* 0x000fe40000410000 */
[----:B------:R-:W-:Y:S02]  /*7590*/  FMUL.FTZ R120, R154, R28 ;  /* 0x0000001c9a787220 */ /* 0x000fe40000410000 */
[----:B------:R-:W-:-:S02]  /*75a0*/  FFMA.FTZ R121, R116, R146, R121 ;  /* 0x0000009274797223 */ /* 0x000fc40000010079 */
[----:B------:R-:W-:Y:S02]  /*75b0*/  FFMA.FTZ R7, R118, R145, R124 ;  /* 0x0000009176077223 */ /* 0x000fe4000001007c */
[-C--:B------:R-:W-:Y:S02]  /*75c0*/  FMUL.FTZ R128, R153, R28.reuse ;  /* 0x0000001c99807220 */ /* 0x080fe40000410000 */
[----:B------:R-:W-:Y:S02]  /*75d0*/  FFMA.FTZ R147, R35, -R28, R147 ;  /* 0x8000001c23937223 */ /* 0x000fe40000010093 */
[----:B------:R-:W-:Y:S02]  /*75e0*/  FMUL.FTZ R124, R123, R120 ;  /* 0x000000787b7c7220 */ /* 0x000fe40000410000 */
[----:B------:R-:W-:Y:S02]  /*75f0*/  FADD.FTZ R5, R5, R122 ;  /* 0x0000007a05057221 */ /* 0x000fe40000010000 */
        /* <DEDUP_REMOVED lines=13> */
[C---:B------:R-:W-:Y:S02]  /*76d0*/  FMUL.FTZ R185, R136.reuse, R185 ;  /* 0x000000b988b97220 */ /* 0x040fe40000410000 */
[----:B------:R-:W-:Y:S02]  /*76e0*/  FMUL.FTZ R187, R136, R187 ;  /* 0x000000bb88bb7220 */ /* 0x000fe40000410000 */
[----:B------:R-:W-:Y:S02]  /*76f0*/  FADD.FTZ R4, R4, R121 ;  /* 0x0000007904047221 */ /* 0x000fe40000010000 */
[----:B------:R-:W-:Y:S01]  /*7700*/  FFMA.FTZ R136, -R136, R189, -RZ ;  /* 0x000000bd88887223 */ /* 0x000fe200000109ff */
[----:B------:R4:W-:Y:S01]  /*7710*/  STS [R131.X4+0x878], R187 ;  /* 0x000878bb83007388 */ /* 0x0009e20000004800 */
[----:B0-----:R-:W-:Y:S02]  /*7720*/  FMUL.FTZ R130, R149, R0 ;  /* 0x0000000095827220 */ /* 0x001fe40000410000 */
[----:B------:R-:W-:Y:S01]  /*7730*/  FFMA.FTZ R128, R143, R6, -R7 ;  /* 0x000000068f807223 */ /* 0x000fe20000010807 */
[----:B------:R4:W-:Y:S01]  /*7740*/  STS [R131.X4+0x87c], R136 ;  /* 0x00087c8883007388 */ /* 0x0009e20000004800 */
[----:B------:R-:W-:-:S02]  /*7750*/  FFMA.FTZ R155, R31, -R0, R155 ;  /* 0x800000001f9b7223 */ /* 0x000fc4000001009b */
[----:B------:R-:W-:Y:S02]  /*7760*/  FMUL.FTZ R121, R25, R124 ;  /* 0x0000007c19797220 */ /* 0x000fe40000410000 */
[----:B------:R-:W-:Y:S02]  /*7770*/  FMUL.FTZ R6, R127, R6 ;  /* 0x000000067f067220 */ /* 0x000fe40000410000 */
[-C--:B------:R-:W-:Y:S01]  /*7780*/  FFMA.FTZ R157, R155, R130.reuse, -R121 ;  /* 0x000000829b9d7223 */ /* 0x080fe20000010879 */
[----:B------:R-:W-:Y:S01]  /*7790*/  IADD3 R121, R66, 0x20, RZ ;  /* 0x0000002042797810 */ /* 0x000fe20007ffe0ff */
[----:B------:R-:W-:Y:S02]  /*77a0*/  FFMA.FTZ R7, R122, R143, R6 ;  /* 0x0000008f7a077223 */ /* 0x000fe40000010006 */
[----:B------:R-:W-:Y:S02]  /*77b0*/  FMUL.FTZ R130, R25, R130 ;  /* 0x0000008219827220 */ /* 0x000fe40000410000 */
[----:B------:R-:W-:-:S02]  /*77c0*/  FADD.FTZ R22, R186, R183 ;  /* 0x000000b7ba167221 */ /* 0x000fc40000010000 */
[----:B------:R-:W-:Y:S02]  /*77d0*/  FADD.FTZ R112, R182, -R185 ;  /* 0x800000b9b6707221 */ /* 0x000fe40000010000 */
[----:B------:R-:W-:Y:S02]  /*77e0*/  FADD.FTZ R132, R4, R7 ;  /* 0x0000000704847221 */ /* 0x000fe40000010000 */
[----:B------:R-:W-:Y:S02]  /*77f0*/  FADD.FTZ R128, R5, R128 ;  /* 0x0000008005807221 */ /* 0x000fe40000010000 */
[----:B---3--:R-:W-:Y:S01]  /*7800*/  FFMA.FTZ R139, R124, R155, R130 ;  /* 0x0000009b7c8b7223 */ /* 0x008fe20000010082 */
[----:B------:R-:W-:Y:S06]  /*7810*/  BAR.SYNC.DEFER_BLOCKING 0x0 ;  /* 0x0000000000007b1d */ /* 0x000fec0000010000 */
[----:B------:R-:W-:Y:S05]  /*7820*/  @!P0 BRA `(.L_x_11470) ;  /* 0x0000019000008947 */ /* 0x000fea0003800000 */
[-C--:B----4-:R-:W-:Y:S01]  /*7830*/  LEA.HI.SX32 R125, R66, R66.reuse, 0x1b ;  /* 0x00000042427d7211 */ /* 0x090fe200078fdaff */
[----:B------:R-:W-:Y:S01]  /*7840*/  IMAD R4, R177, c[0x0][0x2c0], RZ ;  /* 0x0000b000b1047a24 */ /* 0x000fe200078e02ff */
[----:B------:R-:W-:Y:S01]  /*7850*/  ULDC.64 UR4, c[0x0][0x2b8] ;  /* 0x0000ae0000047ab9 */ /* 0x000fe20000000a00 */
[----:B------:R-:W-:Y:S01]  /*7860*/  IMAD.WIDE.U32 R6, R71, c[0x0][0x2c0], RZ ;  /* 0x0000b00047067a25 */ /* 0x000fe200078e00ff */
[----:B------:R-:W-:Y:S01]  /*7870*/  USHF.R.U32.HI UR8, URZ, 0x1, UR5 ;  /* 0x000000013f087899 */ /* 0x000fe20008011605 */
[----:B------:R-:W-:Y:S01]  /*7880*/  LEA R5, R175, 0xfffffe00, 0x9 ;  /* 0xfffffe00af057811 */ /* 0x000fe200078e48ff */
[----:B------:R-:W0:Y:S01]  /*7890*/  LDS R125, [R125.X4+0x840] ;  /* 0x000840007d7d7984 */ /* 0x000e220000004800 */
[----:B------:R-:W-:Y:S01]  /*78a0*/  IMAD R131, R71, c[0x0][0x2c4], R4 ;  /* 0x0000b10047837a24 */ /* 0x000fe200078e0204 */
[----:B------:R-:W-:Y:S01]  /*78b0*/  USHF.R.U64 UR4, UR4, 0x1, UR5 ;  /* 0x0000000104047899 */ /* 0x000fe20008001205 */
[----:B------:R-:W-:Y:S01]  /*78c0*/  IADD3 R4, P0, R5, R66, RZ ;  /* 0x0000004205047210 */ /* 0x000fe20007f1e0ff */
[----:B------:R-:W-:-:S02]  /*78d0*/  IMAD R137, R100, c[0x0][0x2d0], RZ ;  /* 0x0000b40064897a24 */ /* 0x000fc400078e02ff */
        /* <DEDUP_REMOVED lines=14> */
.L_x_11470:
[----:B----4-:R-:W-:Y:S05]  /*79c0*/  BSYNC B0 ;  /* 0x0000000000007941 */ /* 0x010fea0003800000 */
.L_x_11469:
[----:B------:R-:W-:Y:S01]  /*79d0*/  LEA.HI.SX32 R121, R121, R66, 0x1b ;  /* 0x0000004279797211 */ /* 0x000fe200078fdaff */
[----:B------:R-:W-:Y:S01]  /*79e0*/  BSSY B0, `(.L_x_11471) ;  /* 0x0000008000007945 */ /* 0x000fe20003800000 */
[----:B------:R-:W-:Y:S01]  /*79f0*/  FADD.FTZ R100, R132, R139 ;  /* 0x0000008b84647221 */ /* 0x000fe20000010000 */
[----:B------:R-:W-:Y:S01]  /*7a00*/  IADD3 R5, R66, 0x40, RZ ;  /* 0x0000004042057810 */ /* 0x000fe20007ffe0ff */
[----:B0-----:R-:W-:Y:S01]  /*7a10*/  FADD.FTZ R125, R128, R157 ;  /* 0x0000009d807d7221 */ /* 0x001fe20000010000 */
[----:B------:R-:W-:Y:S01]  /*7a20*/  IADD3 R7, R66, 0x60, RZ ;  /* 0x0000006042077810 */ /* 0x000fe20007ffe0ff */
[----:B------:R-:W0:Y:S01]  /*7a30*/  LDS R121, [R121.X4+0x8c0] ;  /* 0x0008c00079797984 */ /* 0x000e220000004800 */
[----:B------:R-:W-:Y:S05]  /*7a40*/  @!P1 BRA `(.L_x_11472) ;  /* 0x0000001000009947 */ /* 0x000fea0003800000 */
[----:B0-----:R0:W-:Y:S02]  /*7a50*/  RED.E.ADD.F32.FTZ.RN.STRONG.GPU [R20.64+-0x780], R121 ;  /* 0xfff880791400798e */ /* 0x0011e4000c10e786 */
.L_x_11472:
[----:B------:R-:W-:Y:S05]  /*7a60*/  BSYNC B0 ;  /* 0x0000000000007941 */ /* 0x000fea0003800000 */
.L_x_11471:
        /* <DEDUP_REMOVED lines=14> */
.L_x_11474:
[----:B------:R-:W-:Y:S05]  /*7b50*/  BSYNC B0 ;  /* 0x0000000000007941 */ /* 0x000fea0003800000 */
.L_x_11473:
[----:B------:R-:W1:Y:S01]  /*7b60*/  LDS R7, [R7.X4+0x9c0] ;  /* 0x0009c00007077984 */ /* 0x000e620000004800 */
[----:B------:R-:W-:Y:S01]  /*7b70*/  BSSY B0, `(.L_x_11475) ;  /* 0x0000005000007945 */ /* 0x000fe20003800000 */
[----:B0-----:R-:W-:Y:S02]  /*7b80*/  IADD3 R5, R66, 0xa0, RZ ;  /* 0x000000a042057810 */ /* 0x001fe40007ffe0ff */
[----:B------:R-:W-:Y:S01]  /*7b90*/  LEA.HI.SX32 R121, R121, R66, 0x1b ;  /* 0x0000004279797211 */ /* 0x000fe200078fdaff */
[----:B------:R-:W-:Y:S05]  /*7ba0*/  @!P0 BRA `(.L_x_11476) ;  /* 0x0000001000008947 */ /* 0x000fea0003800000 */
[----:B-1----:R0:W-:Y:S02]  /*7bb0*/  RED.E.ADD.F32.FTZ.RN.STRONG.GPU [R20.64+-0x680], R7 ;  /* 0xfff980071400798e */ /* 0x0021e4000c10e786 */
.L_x_11476:
[----:B------:R-:W-:Y:S05]  /*7bc0*/  BSYNC B0 ;  /* 0x0000000000007941 */ /* 0x000fea0003800000 */
.L_x_11475:
[----:B------:R-:W2:Y:S01]  /*7bd0*/  LDS R121, [R121.X4+0xa40] ;  /* 0x000a400079797984 */ /* 0x000ea20000004800 */
[----:B------:R-:W-:Y:S01]  /*7be0*/  BSSY B0, `(.L_x_11477) ;  /* 0x0000005000007945 */ /* 0x000fe20003800000 */
[----:B01----:R-:W-:Y:S02]  /*7bf0*/  IADD3 R7, R66, 0xc0, RZ ;  /* 0x000000c042077810 */ /* 0x003fe40007ffe0ff */
[----:B------:R-:W-:Y:S01]  /*7c00*/  LEA.HI.SX32 R5, R5, R66, 0x1b ;  /* 0x0000004205057211 */ /* 0x000fe200078fdaff */
[----:B------:R-:W-:Y:S05]  /*7c10*/  @!P1 BRA `(.L_x_11478) ;  /* 0x0000001000009947 */ /* 0x000fea0003800000 */
[----:B--2---:R0:W-:Y:S02]  /*7c20*/  RED.E.ADD.F32.FTZ.RN.STRONG.GPU [R20.64+-0x600], R121 ;  /* 0xfffa00791400798e */ /* 0x0041e4000c10e786 */
.L_x_11478:
[----:B------:R-:W-:Y:S05]  /*7c30*/  BSYNC B0 ;  /* 0x0000000000007941 */ /* 0x000fea0003800000 */
.L_x_11477:
[----:B------:R-:W1:Y:S01]  /*7c40*/  LDS R5, [R5.X4+0xac0] ;  /* 0x000ac00005057984 */ /* 0x000e620000004800 */
[----:B------:R-:W-:Y:S01]  /*7c50*/  BSSY B0, `(.L_x_11479) ;  /* 0x0000005000007945 */ /* 0x000fe20003800000 */
[----:B0-2---:R-:W-:-:S02]  /*7c60*/  IADD3 R121, R66, 0xe0, RZ ;  /* 0x000000e042797810 */ /* 0x005fc40007ffe0ff */
[----:B------:R-:W-:Y:S01]  /*7c70*/  LEA.HI.SX32 R7, R7, R66, 0x1b ;  /* 0x0000004207077211 */ /* 0x000fe200078fdaff */
[----:B------:R-:W-:Y:S05]  /*7c80*/  @!P2 BRA `(.L_x_11480) ;  /* 0x000000100000a947 */ /* 0x000fea0003800000 */
[----:B-1----:R0:W-:Y:S02]  /*7c90*/  RED.E.ADD.F32.FTZ.RN.STRONG.GPU [R20.64+-0x580], R5 ;  /* 0xfffa80051400798e */ /* 0x0021e4000c10e786 */
.L_x_11480:
[----:B------:R-:W-:Y:S05]  /*7ca0*/  BSYNC B0 ;  /* 0x0000000000007941 */ /* 0x000fea0003800000 */
.L_x_11479:
[----:B------:R-:W2:Y:S01]  /*7cb0*/  LDS R7, [R7.X4+0xb40] ;  /* 0x000b400007077984 */ /* 0x000ea20000004800 */
[----:B------:R-:W-:Y:S01]  /*7cc0*/  BSSY B0, `(.L_x_11481) ;  /* 0x0000005000007945 */ /* 0x000fe20003800000 */
[----:B01----:R-:W-:Y:S02]  /*7cd0*/  IADD3 R5, R66, 0x100, RZ ;  /* 0x0000010042057810 */ /* 0x003fe40007ffe0ff */
[----:B------:R-:W-:Y:S01]  /*7ce0*/  LEA.HI.SX32 R121, R121, R66, 0x1b ;  /* 0x0000004279797211 */ /* 0x000fe200078fdaff */
[----:B------:R-:W-:Y:S05]  /*7cf0*/  @!P3 BRA `(.L_x_11482) ;  /* 0x000000100000b947 */ /* 0x000fea0003800000 */
[----:B--2---:R0:W-:Y:S02]  /*7d00*/  RED.E.ADD.F32.FTZ.RN.STRONG.GPU [R20.64+-0x500], R7 ;  /* 0xfffb00071400798e */ /* 0x0041e4000c10e786 */
.L_x_11482:
[----:B------:R-:W-:Y:S05]  /*7d10*/  BSYNC B0 ;  /* 0x0000000000007941 */ /* 0x000fea0003800000 */
.L_x_11481:
[----:B------:R-:W1:Y:S01]  /*7d20*/  LDS R121, [R121.X4+0xbc0] ;  /* 0x000bc00079797984 */ /* 0x000e620000004800 */
[----:B------:R-:W-:Y:S01]  /*7d30*/  BSSY B0, `(.L_x_11483) ;  /* 0x0000004000007945 */ /* 0x000fe20003800000 */
[----:B------:R-:W-:Y:S01]  /*7d40*/  LEA.HI.SX32 R5, R5, R66, 0x1b ;  /* 0x0000004205057211 */ /* 0x000fe200078fdaff */
[----:B------:R-:W-:Y:S05]  /*7d50*/  @!P4 BRA `(.L_x_11484) ;  /* 0x000000100000c947 */ /* 0x000fea0003800000 */
[----:B-1----:R1:W-:Y:S02]  /*7d60*/  RED.E.ADD.F32.FTZ.RN.STRONG.GPU [R20.64+-0x480], R121 ;  /* 0xfffb80791400798e */ /* 0x0023e4000c10e786 */
.L_x_11484:
[----:B------:R-:W-:Y:S05]  /*7d70*/  BSYNC B0 ;  /* 0x0000000000007941 */ /* 0x000fea0003800000 */
.L_x_11483:
[----:B------:R-:W3:Y:S01]  /*7d80*/  LDS R5, [R5.X4+0xc40] ;  /* 0x000c400005057984 */ /* 0x000ee20000004800 */
[----:B------:R-:W-:Y:S01]  /*7d90*/  BSSY B0, `(.L_x_11485) ;  /* 0x0000005000007945 */ /* 0x000fe20003800000 */
[----:B0-2---:R-:W-:-:S02]  /*7da0*/  IADD3 R7, R66, 0x120, RZ ;  /* 0x0000012042077810 */ /* 0x005fc40007ffe0ff */
[----:B-1----:R-:W-:Y:S01]  /*7db0*/  IADD3 R121, R66, 0x140, RZ ;  /* 0x0000014042797810 */ /* 0x002fe20007ffe0ff */
[----:B------:R-:W-:Y:S05]  /*7dc0*/  @!P5 BRA `(.L_x_11486) ;  /* 0x000000100000d947 */ /* 0x000fea0003800000 */
[----:B---3--:R0:W-:Y:S02]  /*7dd0*/  RED.E.ADD.F32.FTZ.RN.STRONG.GPU [R20.64+-0x400], R5 ;  /* 0xfffc00051400798e */ /* 0x0081e4000c10e786 */
.L_x_11486:
[----:B------:R-:W-:Y:S05]  /*7de0*/  BSYNC B0 ;  /* 0x0000000000007941 */ /* 0x000fea0003800000 */
.L_x_11485:
        /* <DEDUP_REMOVED lines=14> */
.L_x_11488:
[----:B------:R-:W-:Y:S05]  /*7ed0*/  BSYNC B0 ;  /* 0x0000000000007941 */ /* 0x000fea0003800000 */
.L_x_11487:
[----:B------:R-:W1:Y:S01]  /*7ee0*/  LDS R121, [R121.X4+0xd40] ;  /* 0x000d400079797984 */ /* 0x000e620000004800 */
[----:B------:R-:W-:Y:S01]  /*7ef0*/  BSSY B0, `(.L_x_11489) ;  /* 0x0000005000007945 */ /* 0x000fe20003800000 */
[----:B0-----:R-:W-:-:S02]  /*7f00*/  IADD3 R7, R66, 0x180, RZ ;  /* 0x0000018042077810 */ /* 0x001fc40007ffe0ff */
[----:B------:R-:W-:Y:S01]  /*7f10*/  LEA.HI.SX32 R5, R5, R66, 0x1b ;  /* 0x0000004205057211 */ /* 0x000fe200078fdaff */
[----:B------:R-:W-:Y:S05]  /*7f20*/  @!P0 BRA `(.L_x_11490) ;  /* 0x0000001000008947 */ /* 0x000fea0003800000 */
[----:B-1----:R0:W-:Y:S02]  /*7f30*/  RED.E.ADD.F32.FTZ.RN.STRONG.GPU [R20.64+-0x300], R121 ;  /* 0xfffd00791400798e */ /* 0x0021e4000c10e786 */
.L_x_11490:
[----:B------:R-:W-:Y:S05]  /*7f40*/  BSYNC B0 ;  /* 0x0000000000007941 */ /* 0x000fea0003800000 */
.L_x_11489:
[----:B------:R-:W2:Y:S01]  /*7f50*/  LDS R5, [R5.X4+0xdc0] ;  /* 0x000dc00005057984 */ /* 0x000ea20000004800 */
[----:B------:R-:W-:Y:S01]  /*7f60*/  BSSY B0, `(.L_x_11491) ;  /* 0x0000005000007945 */ /* 0x000fe20003800000 */
[----:B01----:R-:W-:Y:S02]  /*7f70*/  IADD3 R121, R66, 0x1a0, RZ ;  /* 0x000001a042797810 */ /* 0x003fe40007ffe0ff */
[----:B------:R-:W-:Y:S01]  /*7f80*/  LEA.HI.SX32 R7, R7, R66, 0x1b ;  /* 0x0000004207077211 */ /* 0x000fe200078fdaff */
[----:B------:R-:W-:Y:S05]  /*7f90*/  @!P1 BRA `(.L_x_11492) ;  /* 0x0000001000009947 */ /* 0x000fea0003800000 */
[----:B--2---:R0:W-:Y:S02]  /*7fa0*/  RED.E.ADD.F32.FTZ.RN.STRONG.GPU [R20.64+-0x280], R5 ;  /* 0xfffd80051400798e */ /* 0x0041e4000c10e786 */
.L_x_11492:
[----:B------:R-:W-:Y:S05]  /*7fb0*/  BSYNC B0 ;  /* 0x0000000000007941 */ /* 0x000fea0003800000 */
.L_x_11491:
[----:B------:R-:W1:Y:S01]  /*7fc0*/  LDS R7, [R7.X4+0xe40] ;  /* 0x000e400007077984 */ /* 0x000e620000004800 */
[----:B------:R-:W-:Y:S01]  /*7fd0*/  BSSY B0, `(.L_x_11493) ;  /* 0x0000005000007945 */ /* 0x000fe20003800000 */
[----:B0-2---:R-:W-:Y:S02]  /*7fe0*/  IADD3 R5, R66, 0x1c0, RZ ;  /* 0x000001c042057810 */ /* 0x005fe40007ffe0ff */
[----:B------:R-:W-:Y:S01]  /*7ff0*/  LEA.HI.SX32 R121, R121, R66, 0x1b ;  /* 0x0000004279797211 */ /* 0x000fe200078fdaff */
[----:B------:R-:W-:Y:S05]  /*8000*/  @!P2 BRA `(.L_x_11494) ;  /* 0x000000100000a947 */ /* 0x000fea0003800000 */
[----:B-1----:R0:W-:Y:S02]  /*8010*/  RED.E.ADD.F32.FTZ.RN.STRONG.GPU [R20.64+-0x200], R7 ;  /* 0xfffe00071400798e */ /* 0x0021e4000c10e786 */
.L_x_11494:
[----:B------:R-:W-:Y:S05]  /*8020*/  BSYNC B0 ;  /* 0x0000000000007941 */ /* 0x000fea0003800000 */
.L_x_11493:
[----:B------:R-:W2:Y:S01]  /*8030*/  LDS R121, [R121.X4+0xec0] ;  /* 0x000ec00079797984 */ /* 0x000ea20000004800 */
[----:B------:R-:W-:Y:S01]  /*8040*/  BSSY B0, `(.L_x_11495) ;  /* 0x0000005000007945 */ /* 0x000fe20003800000 */
[----:B01----:R-:W-:-:S02]  /*8050*/  IADD3 R7, R66, 0x1e0, RZ ;  /* 0x000001e042077810 */ /* 0x003fc40007ffe0ff */
[----:B------:R-:W-:Y:S01]  /*8060*/  LEA.HI.SX32 R5, R5, R66, 0x1b ;  /* 0x0000004205057211 */ /* 0x000fe200078fdaff */
[----:B------:R-:W-:Y:S05]  /*8070*/  @!P3 BRA `(.L_x_11496) ;  /* 0x000000100000b947 */ /* 0x000fea0003800000 */
[----:B--2---:R0:W-:Y:S02]  /*8080*/  RED.E.ADD.F32.FTZ.RN.STRONG.GPU [R20.64+-0x180], R121 ;  /* 0xfffe80791400798e */ /* 0x0041e4000c10e786 */
.L_x_11496:
[----:B------:R-:W-:Y:S05]  /*8090*/  BSYNC B0 ;  /* 0x0000000000007941 */ /* 0x000fea0003800000 */
.L_x_11495:
[----:B------:R-:W1:Y:S01]  /*80a0*/  LDS R5, [R5.X4+0xf40] ;  /* 0x000f400005057984 */ /* 0x000e620000004800 */
[----:B------:R-:W-:Y:S01]  /*80b0*/  BSSY B0, `(.L_x_11497) ;  /* 0x0000004000007945 */ /* 0x000fe20003800000 */
[----:B------:R-:W-:Y:S01]  /*80c0*/  LEA.HI.SX32 R7, R7, R66, 0x1b ;  /* 0x0000004207077211 */ /* 0x000fe200078fdaff */
[----:B------:R-:W-:Y:S05]  /*80d0*/  @!P4 BRA `(.L_x_11498) ;  /* 0x000000100000c947 */ /* 0x000fea0003800000 */
[----:B-1----:R1:W-:Y:S02]  /*80e0*/  RED.E.ADD.F32.FTZ.RN.STRONG.GPU [R20.64+-0x100], R5 ;  /* 0xffff00051400798e */ /* 0x0023e4000c10e786 */
.L_x_11498:
[----:B------:R-:W-:Y:S05]  /*80f0*/  BSYNC B0 ;  /* 0x0000000000007941 */ /* 0x000fea0003800000 */
.L_x_11497:
[----:B------:R-:W3:Y:S01]  /*8100*/  LDS R7, [R7.X4+0xfc0] ;  /* 0x000fc00007077984 */ /* 0x000ee20000004800 */
[----:B------:R-:W-:Y:S01]  /*8110*/  BSSY B0, `(.L_x_11499) ;  /* 0x0000003000007945 */ /* 0x000fe20003800000 */
[----:B------:R-:W-:Y:S05]  /*8120*/  @!P5 BRA `(.L_x_11500) ;  /* 0x000000100000d947 */ /* 0x000fea0003800000 */
[----:B---3--:R3:W-:Y:S02]  /*8130*/  RED.E.ADD.F32.FTZ.RN.STRONG.GPU [R20.64+-0x80], R7 ;  /* 0xffff80071400798e */ /* 0x0087e4000c10e786 */
.L_x_11500:
[----:B------:R-:W-:Y:S05]  /*8140*/  BSYNC B0 ;  /* 0x0000000000007941 */ /* 0x000fea0003800000 */
.L_x_11499:
[----:B01-3--:R-:W0:Y:S01]  /*8150*/  SHFL.DOWN PT, R20, R125, 0x1, 0x1f ;  /* 0x08201f007d147f89 */ /* 0x00be2200000e0000 */
[----:B------:R-:W-:Y:S01]  /*8160*/  ISETP.GT.AND P0, PT, R64, 0x1e, PT ;  /* 0x0000001e4000780c */ /* 0x000fe20003f04270 */
[----:B------:R-:W-:Y:S01]  /*8170*/  FADD.FTZ R101, R122, R101 ;  /* 0x000000657a657221 */ /* 0x000fe20000010000 */
[----:B------:R-:W-:Y:S01]  /*8180*/  MOV R5, R125 ;  /* 0x0000007d00057202 */ /* 0x000fe20000000f00 */
[----:B--2---:R-:W1:Y:S01]  /*8190*/  SHFL.DOWN PT, R121, R22, 0x1, 0x1f ;  /* 0x08201f0016797f89 */ /* 0x004e6200000e0000 */
[----:B------:R-:W-:Y:S01]  /*81a0*/  MOV R6, R22 ;  /* 0x0000001600067202 */ /* 0x000fe20000000f00 */
[----:B------:R-:W-:Y:S01]  /*81b0*/  BSSY B0, `(.L_x_11501) ;  /* 0x0000083000007945 */ /* 0x000fe20003800000 */
[----:B------:R-:W-:Y:S01]  /*81c0*/  MOV R7, R112 ;  /* 0x0000007000077202 */ /* 0x000fe20000000f00 */
[----:B------:R-:W2:Y:S01]  /*81d0*/  SHFL.DOWN PT, R128, R112, 0x1, 0x1f ;  /* 0x08201f0070807f89 */ /* 0x000ea200000e0000 */
[----:B------:R-:W-:Y:S01]  /*81e0*/  MOV R4, R100 ;  /* 0x0000006400047202 */ /* 0x000fe20000000f00 */
[----:B------:R-:W-:Y:S01]  /*81f0*/  FADD.FTZ R99, R124, R99 ;  /* 0x000000637c637221 */ /* 0x000fe20000010000 */
        /* <DEDUP_REMOVED lines=20> */
[----:B-1----:R-:W-:Y:S02]  /*8340*/  @!P0 FADD.FTZ R6, R6, R121 ;  /* 0x0000007906068221 */ /* 0x002fe40000010000 */
[-C--:B------:R-:W-:Y:S02]  /*8350*/  FFMA.FTZ R20, R18, R149.reuse, -R20 ;  /* 0x0000009512147223 */ /* 0x080fe40000010814 */
        /* <DEDUP_REMOVED lines=8> */
[----:B------:R-:W-:-:S03]  /*83e0*/  FFMA.FTZ R149, R18, R151, R149 ;  /* 0x0000009712957223 */ /* 0x000fc60000010095 */
[----:B------:R-:W3:Y:S01]  /*83f0*/  SHFL.DOWN PT, R21, R4, 0x4, 0x1f ;  /* 0x08801f0004157f89 */ /* 0x000ee200000e0000 */
[----:B------:R-:W-:-:S04]  /*8400*/  FFMA.FTZ R20, R149, R155, R20 ;  /* 0x0000009b95147223 */ /* 0x000fc80000010014 */
[----:B------:R-:W-:Y:S02]  /*8410*/  FFMA.FTZ R100, R31, R151, R20 ;  /* 0x000000971f647223 */ /* 0x000fe40000010014 */
[----:B------:R-:W-:Y:S02]  /*8420*/  FMUL.FTZ R20, R19, R141 ;  /* 0x0000008d13147220 */ /* 0x000fe40000410000 */
[----:B------:R-:W-:Y:S02]  /*8430*/  FADD.FTZ R97, R100, R97 ;  /* 0x0000006164617221 */ /* 0x000fe40000010000 */
[----:B0-----:R-:W-:Y:S02]  /*8440*/  @!P0 FADD.FTZ R6, R6, R121 ;  /* 0x0000007906068221 */ /* 0x001fe40000010000 */
[----:B-1----:R-:W-:-:S03]  /*8450*/  @!P0 FADD.FTZ R5, R5, R22 ;  /* 0x0000001605058221 */ /* 0x002fc60000010000 */
[----:B------:R-:W-:Y:S01]  /*8460*/  SHFL.DOWN PT, R121, R6, 0x8, 0x1f ;  /* 0x09001f0006797f89 */ /* 0x000fe200000e0000 */
[-C--:B------:R-:W-:Y:S02]  /*8470*/  FFMA.FTZ R22, R18, R179.reuse, -R20 ;  /* 0x000000b312167223 */ /* 0x080fe40000010814 */
[----:B--2---:R-:W-:Y:S02]  /*8480*/  @!P0 FADD.FTZ R7, R7, R112 ;  /* 0x0000007007078221 */ /* 0x004fe40000010000 */
[----:B------:R-:W0:Y:S01]  /*8490*/  SHFL.DOWN PT, R112, R5, 0x8, 0x1f ;  /* 0x09001f0005707f89 */ /* 0x000e2200000e0000 */
[C---:B------:R-:W-:Y:S02]  /*84a0*/  FMUL.FTZ R179, R19.reuse, R179 ;  /* 0x000000b313b37220 */ /* 0x040fe40000410000 */
[----:B---3--:R-:W-:Y:S01]  /*84b0*/  @!P0 FADD.FTZ R4, R4, R21 ;  /* 0x0000001504048221 */ /* 0x008fe20000010000 */
[----:B------:R-:W1:Y:S01]  /*84c0*/  SHFL.DOWN PT, R122, R7, 0x8, 0x1f ;  /* 0x09001f00077a7f89 */ /* 0x000e6200000e0000 */
[----:B------:R-:W-:Y:S01]  /*84d0*/  FMUL.FTZ R20, R19, R154 ;  /* 0x0000009a13147220 */ /* 0x000fe20000410000 */
[----:B------:R-:W-:Y:S01]  /*84e0*/  ISETP.GT.AND P0, PT, R64, 0x17, PT ;  /* 0x000000174000780c */ /* 0x000fe20003f04270 */
[----:B------:R-:W-:Y:S01]  /*84f0*/  FMUL.FTZ R127, R127, R22 ;  /* 0x000000167f7f7220 */ /* 0x000fe20000410000 */
[----:B------:R-:W2:Y:S01]  /*8500*/  SHFL.DOWN PT, R25, R4, 0x8, 0x1f ;  /* 0x09001f0004197f89 */ /* 0x000ea200000e0000 */
[----:B------:R-:W-:-:S02]  /*8510*/  FFMA.FTZ R22, R18, R141, R179 ;  /* 0x0000008d12167223 */ /* 0x000fc400000100b3 */
[-C--:B------:R-:W-:Y:S02]  /*8520*/  FFMA.FTZ R20, R18, R153.reuse, -R20 ;  /* 0x0000009912147223 */ /* 0x080fe40000010814 */
[----:B------:R-:W-:Y:S02]  /*8530*/  FMUL.FTZ R153, R19, R153 ;  /* 0x0000009913997220 */ /* 0x000fe40000410000 */
[----:B------:R-:W-:Y:S02]  /*8540*/  FFMA.FTZ R100, R22, R143, R127 ;  /* 0x0000008f16647223 */ /* 0x000fe4000001007f */
[----:B------:R-:W-:Y:S02]  /*8550*/  FMUL.FTZ R123, R123, R20 ;  /* 0x000000147b7b7220 */ /* 0x000fe40000410000 */
[----:B------:R-:W-:Y:S02]  /*8560*/  FFMA.FTZ R22, R18, R154, R153 ;  /* 0x0000009a12167223 */ /* 0x000fe40000010099 */
[----:B------:R-:W-:-:S02]  /*8570*/  FMUL.FTZ R20, R19, R158 ;  /* 0x0000009e13147220 */ /* 0x000fc40000410000 */
[----:B------:R-:W-:Y:S02]  /*8580*/  FFMA.FTZ R22, R22, R147, R123 ;  /* 0x0000009316167223 */ /* 0x000fe4000001007b */
[-C--:B------:R-:W-:Y:S02]  /*8590*/  FFMA.FTZ R21, R18, R23.reuse, -R20 ;  /* 0x0000001712157223 */ /* 0x080fe40000010814 */
[----:B------:R-:W-:Y:S02]  /*85a0*/  FMUL.FTZ R23, R19, R23 ;  /* 0x0000001713177220 */ /* 0x000fe40000410000 */
[----:B------:R-:W-:Y:S02]  /*85b0*/  FFMA.FTZ R100, R33, R141, R100 ;  /* 0x0000008d21647223 */ /* 0x000fe40000010064 */
[----:B------:R-:W-:Y:S02]  /*85c0*/  FMUL.FTZ R20, R19, R161 ;  /* 0x000000a113147220 */ /* 0x000fe40000410000 */
[----:B0-----:R-:W-:-:S02]  /*85d0*/  @!P0 FADD.FTZ R5, R5, R112 ;  /* 0x0000007005058221 */ /* 0x001fc40000010000 */
[----:B------:R-:W-:Y:S02]  /*85e0*/  @!P0 FADD.FTZ R6, R6, R121 ;  /* 0x0000007906068221 */ /* 0x000fe40000010000 */
[----:B-1----:R-:W-:Y:S02]  /*85f0*/  @!P0 FADD.FTZ R7, R7, R122 ;  /* 0x0000007a07078221 */ /* 0x002fe40000010000 */
[----:B--2---:R-:W-:Y:S01]  /*8600*/  @!P0 FADD.FTZ R4, R4, R25 ;  /* 0x0000001904048221 */ /* 0x004fe20000010000 */
[----:B------:R-:W-:Y:S01]  /*8610*/  SHFL.DOWN PT, R121, R6, 0x10, 0x1f ;  /* 0x0a001f0006797f89 */ /* 0x000fe200000e0000 */
[----:B------:R-:W-:Y:S01]  /*8620*/  FFMA.FTZ R154, R35, R154, R22 ;  /* 0x0000009a239a7223 */ /* 0x000fe20000010016 */
[----:B------:R-:W-:Y:S01]  /*8630*/  ISETP.GT.AND P0, PT, R64, 0xf, PT ;  /* 0x0000000f4000780c */ /* 0x000fe20003f04270 */
[----:B------:R-:W-:Y:S01]  /*8640*/  FMUL.FTZ R21, R126, R21 ;  /* 0x000000157e157220 */ /* 0x000fe20000410000 */
[----:B------:R-:W-:Y:S01]  /*8650*/  SHFL.DOWN PT, R112, R7, 0x10, 0x1f ;  /* 0x0a001f0007707f89 */ /* 0x000fe200000e0000 */
[----:B------:R-:W-:-:S02]  /*8660*/  FFMA.FTZ R22, R18, R158, R23 ;  /* 0x0000009e12167223 */ /* 0x000fc40000010017 */
[-C--:B------:R-:W-:Y:S01]  /*8670*/  FFMA.FTZ R20, R18, R159.reuse, -R20 ;  /* 0x0000009f12147223 */ /* 0x080fe20000010814 */
[----:B------:R-:W-:Y:S01]  /*8680*/  SHFL.DOWN PT, R25, R4, 0x10, 0x1f ;  /* 0x0a001f0004197f89 */ /* 0x000fe200000e0000 */
[----:B------:R-:W-:Y:S02]  /*8690*/  FADD.FTZ R95, R100, R95 ;  /* 0x0000005f645f7221 */ /* 0x000fe40000010000 */
[----:B------:R-:W-:Y:S01]  /*86a0*/  FMUL.FTZ R159, R19, R159 ;  /* 0x0000009f139f7220 */ /* 0x000fe20000410000 */
[----:B------:R-:W0:Y:S01]  /*86b0*/  SHFL.DOWN PT, R100, R5, 0x10, 0x1f ;  /* 0x0a001f0005647f89 */ /* 0x000e2200000e0000 */
[----:B------:R-:W-:Y:S02]  /*86c0*/  FFMA.FTZ R21, R22, R145, R21 ;  /* 0x0000009116157223 */ /* 0x000fe40000010015 */
[----:B------:R-:W-:Y:S02]  /*86d0*/  FMUL.FTZ R20, R129, R20 ;  /* 0x0000001481147220 */ /* 0x000fe40000410000 */
[----:B------:R-:W-:-:S02]  /*86e0*/  FFMA.FTZ R159, R18, R161, R159 ;  /* 0x000000a1129f7223 */ /* 0x000fc4000001009f */
[----:B------:R-:W-:Y:S02]  /*86f0*/  FMUL.FTZ R23, R19, R164 ;  /* 0x000000a413177220 */ /* 0x000fe40000410000 */
[----:B------:R-:W-:Y:S02]  /*8700*/  FFMA.FTZ R158, R37, R158, R21 ;  /* 0x0000009e259e7223 */ /* 0x000fe40000010015 */
[----:B------:R-:W-:Y:S02]  /*8710*/  FMUL.FTZ R21, R19, R166 ;  /* 0x000000a613157220 */ /* 0x000fe40000410000 */
[----:B------:R-:W-:Y:S02]  /*8720*/  FFMA.FTZ R146, R159, R146, R20 ;  /* 0x000000929f927223 */ /* 0x000fe40000010014 */
[C---:B------:R-:W-:Y:S02]  /*8730*/  FFMA.FTZ R20, R18.reuse, R24, -R23 ;  /* 0x0000001812147223 */ /* 0x040fe40000010817 */
[----:B------:R-:W-:-:S02]  /*8740*/  FFMA.FTZ R21, R18, R106, -R21 ;  /* 0x0000006a12157223 */ /* 0x000fc40000010815 */
[----:B------:R-:W-:Y:S02]  /*8750*/  FMUL.FTZ R133, R133, R20 ;  /* 0x0000001485857220 */ /* 0x000fe40000410000 */
[C---:B------:R-:W-:Y:S02]  /*8760*/  FMUL.FTZ R20, R19.reuse, R156 ;  /* 0x0000009c13147220 */ /* 0x040fe40000410000 */
[----:B------:R-:W-:Y:S02]  /*8770*/  FMUL.FTZ R104, R104, R21 ;  /* 0x0000001568687220 */ /* 0x000fe40000410000 */
[C---:B------:R-:W-:Y:S02]  /*8780*/  FMUL.FTZ R23, R19.reuse, R24 ;  /* 0x0000001813177220 */ /* 0x040fe40000410000 */
[C---:B------:R-:W-:Y:S02]  /*8790*/  FMUL.FTZ R21, R19.reuse, R106 ;  /* 0x0000006a13157220 */ /* 0x040fe40000410000 */
[----:B------:R-:W-:-:S02]  /*87a0*/  FMUL.FTZ R19, R19, R119 ;  /* 0x0000007713137220 */ /* 0x000fc40000410000 */
[C---:B------:R-:W-:Y:S02]  /*87b0*/  FFMA.FTZ R119, R18.reuse, R119, -R20 ;  /* 0x0000007712777223 */ /* 0x040fe40000010814 */
[C---:B------:R-:W-:Y:S02]  /*87c0*/  FFMA.FTZ R22, R18.reuse, R164, R23 ;  /* 0x000000a412167223 */ /* 0x040fe40000010017 */
[C---:B------:R-:W-:Y:S02]  /*87d0*/  FFMA.FTZ R20, R18.reuse, R166, R21 ;  /* 0x000000a612147223 */ /* 0x040fe40000010015 */
[----:B------:R-:W-:Y:S02]  /*87e0*/  FFMA.FTZ R18, R18, R156, R19 ;  /* 0x0000009c12127223 */ /* 0x000fe40000010013 */
[----:B------:R-:W-:Y:S02]  /*87f0*/  FMUL.FTZ R119, R102, R119 ;  /* 0x0000007766777220 */ /* 0x000fe40000410000 */
[----:B0-----:R-:W-:-:S02]  /*8800*/  @!P0 FADD.FTZ R5, R5, R100 ;  /* 0x0000006405058221 */ /* 0x001fc40000010000 */
[----:B------:R-:W-:Y:S02]  /*8810*/  @!P0 FADD.FTZ R6, R6, R121 ;  /* 0x0000007906068221 */ /* 0x000fe40000010000 */
        /* <DEDUP_REMOVED lines=28> */
.L_x_11502:
[----:B0-----:R-:W-:Y:S05]  /*89e0*/  BSYNC B0 ;  /* 0x0000000000007941 */ /* 0x001fea0003800000 */
.L_x_11501:
[----:B------:R-:W-:Y:S02]  /*89f0*/  IADD3 R96, R96, 0x1, RZ ;  /* 0x0000000160607810 */ /* 0x000fe40007ffe0ff */
[----:B------:R-:W-:-:S02]  /*8a00*/  IADD3 R94, P1, R94, 0x1, RZ ;  /* 0x000000015e5e7810 */ /* 0x000fc40007f3e0ff */
[----:B------:R-:W-:Y:S02]  /*8a10*/  ISETP.GE.AND P0, PT, R96, c[0x0][0x16c], PT ;  /* 0x00005b0060007a0c */ /* 0x000fe40003f06270 */
[----:B------:R-:W-:-:S11]  /*8a20*/  IADD3.X R79, RZ, R79, RZ, P1, !PT ;  /* 0x0000004fff4f7210 */ /* 0x000fd60000ffe4ff */
[----:B------:R-:W-:Y:S01]  /*8a30*/  @P0 CALL.REL.NOINC `(.L_x_11456) ;  /* 0x0000001000000944 */ /* 0x000fe20003c00000 */
[----:B------:R-:W-:Y:S05]  /*8a40*/  BRA `(.L_x_11503) ;  /* 0xffffb11000007947 */ /* 0x000fea000383ffff */
.L_x_11456:
[----:B------:R-:W-:Y:S01]  /*8a50*/  BAR.SYNC.DEFER_BLOCKING 0x0 ;  /* 0x0000000000007b1d */ /* 0x000fe20000010000 */
[C---:B------:R-:W-:Y:S01]  /*8a60*/  LOP3.LUT R22, R58.reuse, 0x20, RZ, 0xfc, !PT ;  /* 0x000000203a167812 */ /* 0x040fe200078efcff */
[----:B------:R-:W-:Y:S01]  /*8a70*/  CS2R R2, SRZ ;  /* 0x0000000000027805 */ /* 0x000fe2000001ff00 */
[-C--:B------:R-:W-:Y:S02]  /*8a80*/  ISETP.GE.AND P1, PT, R58, R54.reuse, PT ;  /* 0x000000363a00720c */ /* 0x080fe40003f26270 */
[----:B------:R-:W-:Y:S02]  /*8a90*/  ISETP.GE.AND P0, PT, R22, R54, PT ;  /* 0x000000361600720c */ /* 0x000fe40003f06270 */
[C---:B------:R-:W-:Y:S02]  /*8aa0*/  LOP3.LUT R24, R58.reuse, 0x40, RZ, 0xfc, !PT ;  /* 0x000000403a187812 */ /* 0x040fe400078efcff */
[C---:B------:R-:W-:Y:S02]  /*8ab0*/  LOP3.LUT R26, R58.reuse, 0x60, RZ, 0xfc, !PT ;  /* 0x000000603a1a7812 */ /* 0x040fe400078efcff */
[----:B------:R-:W-:-:S02]  /*8ac0*/  LOP3.LUT R28, R58, 0x80, RZ, 0xfc, !PT ;  /* 0x000000803a1c7812 */ /* 0x000fc400078efcff */
[C---:B------:R-:W-:Y:S02]  /*8ad0*/  LOP3.LUT R30, R58.reuse, 0xa0, RZ, 0xfc, !PT ;  /* 0x000000a03a1e7812 */ /* 0x040fe400078efcff */
[----:B------:R-:W-:Y:S02]  /*8ae0*/  LOP3.LUT R32, R58, 0xc0, RZ, 0xfc, !PT ;  /* 0x000000c03a207812 */ /* 0x000fe400078efcff */
[-C--:B------:R-:W-:Y:S02]  /*8af0*/  ISETP.GE.AND P5, PT, R24, R54.reuse, PT ;  /* 0x000000361800720c */ /* 0x080fe40003fa6270 */
[----:B------:R-:W-:Y:S02]  /*8b00*/  LOP3.LUT R34, R58, 0xe0, RZ, 0xfc, !PT ;  /* 0x000000e03a227812 */ /* 0x000fe400078efcff */
[-C--:B------:R-:W-:Y:S02]  /*8b10*/  ISETP.GE.AND P4, PT, R26, R54.reuse, PT ;  /* 0x000000361a00720c */ /* 0x080fe40003f86270 */
[-C--:B------:R-:W-:Y:S01]  /*8b20*/  ISETP.GE.AND P3, PT, R28, R54.reuse, PT ;  /* 0x000000361c00720c */ /* 0x080fe20003f66270 */
[----:B------:R-:W2:Y:S01]  /*8b30*/  @!P1 LDG.E R98, [R14.64] ;  /* 0x000000060e629981 */ /* 0x000ea2000c1e1900 */
[----:B------:R-:W-:-:S02]  /*8b40*/  ISETP.GE.AND P2, PT, R30, R54, PT ;  /* 0x000000361e00720c */ /* 0x000fc40003f46270 */
[-C--:B------:R-:W-:Y:S01]  /*8b50*/  ISETP.GE.AND P1, PT, R32, R54.reuse, PT ;  /* 0x000000362000720c */ /* 0x080fe20003f26270 */
[----:B------:R-:W3:Y:S01]  /*8b60*/  @!P0 LDG.E R3, [R14.64+0x80] ;  /* 0x000080060e038981 */ /* 0x000ee2000c1e1900 */
        /* <DEDUP_REMOVED lines=12> */
[----:B------:R-:W-:-:S04]  /*8c30*/  IMAD R20, R72, c[0x0][0x2d8], RZ ;  /* 0x0000b60048147a24 */ /* 0x000fc800078e02ff */
[----:B------:R-:W-:Y:S02]  /*8c40*/  IMAD R39, R73, c[0x0][0x2dc], R20 ;  /* 0x0000b70049277a24 */ /* 0x000fe400078e0214 */
[----:B------:R-:W-:-:S04]  /*8c50*/  IMAD R36, R76, c[0x0][0x2e0], RZ ;  /* 0x0000b8004c247a24 */ /* 0x000fc800078e02ff */
[----:B------:R-:W-:Y:S01]  /*8c60*/  IMAD R36, R77, c[0x0][0x2e4], R36 ;  /* 0x0000b9004d247a24 */ /* 0x000fe200078e0224 */
        /* <DEDUP_REMOVED lines=14> */
[----:B------:R-:W-:Y:S04]  /*8d50*/  LDS R19, [R40.X4] ;  /* 0x0000000028137984 */ /* 0x000fe80000004800 */
[----:B------:R-:W-:Y:S04]  /*8d60*/  LDS R3, [R40.X4+0x10] ;  /* 0x0000100028037984 */ /* 0x000fe80000004800 */
[----:B------:R-:W-:Y:S01]  /*8d70*/  LDS R7, [R40.X4+0x18] ;  /* 0x0000180028077984 */ /* 0x000fe20000004800 */
[----:B0-----:R-:W-:-:S02]  /*8d80*/  FADD.FTZ R21, R21, R74 ;  /* 0x0000004a15157221 */ /* 0x001fc40000010000 */
[----:B-1----:R-:W-:-:S03]  /*8d90*/  FADD.FTZ R2, R15, R74 ;  /* 0x0000004a0f027221 */ /* 0x002fc60000010000 */
[----:B------:R-:W-:Y:S01]  /*8da0*/  FSETP.GTU.FTZ.AND P4, PT, R21, 20, PT ;  /* 0x41a000001500780b */ /* 0x000fe20003f9c000 */
[----:B------:R-:W0:Y:S01]  /*8db0*/  LDS R15, [R40.X4+0x1c] ;  /* 0x00001c00280f7984 */ /* 0x000e220000004800 */
[----:B------:R-:W-:-:S03]  /*8dc0*/  FSETP.GTU.FTZ.AND P5, PT, R2, 20, PT ;  /* 0x41a000000200780b */ /* 0x000fc60003fbc000 */
[----:B------:R-:W-:Y:S08]  /*8dd0*/  BAR.SYNC.DEFER_BLOCKING 0x0 ;  /* 0x0000000000007b1d */ /* 0x000ff00000010000 */
[----:B------:R-:W-:Y:S02]  /*8de0*/  @!P4 FMUL.FTZ R0, R21, -1.4426950216293334961 ;  /* 0xbfb8aa3b1500c820 */ /* 0x000fe40000410000 */
[----:B------:R-:W-:-:S04]  /*8df0*/  @!P5 FMUL.FTZ R4, R2, -1.4426950216293334961 ;  /* 0xbfb8aa3b0204d820 */ /* 0x000fc80000410000 */
[----:B------:R-:W1:Y:S08]  /*8e00*/  @!P4 MUFU.EX2 R0, R0 ;  /* 0x000000000000c308 */ /* 0x000e700000000800 */
[----:B------:R-:W4:Y:S01]  /*8e10*/  @!P5 MUFU.EX2 R4, R4 ;  /* 0x000000040004d308 */ /* 0x000f220000000800 */
[----:B-1----:R-:W-:Y:S02]  /*8e20*/  @!P4 FADD.FTZ R2, R0, 1 ;  /* 0x3f8000000002c421 */ /* 0x002fe40000010000 */
[----:B----4-:R-:W-:-:S05]  /*8e30*/  @!P5 FADD.FTZ R0, R4, 1 ;  /* 0x3f8000000400d421 */ /* 0x010fca0000010000 */
[----:B------:R-:W1:Y:S08]  /*8e40*/  @!P4 MUFU.RCP R2, R2 ;  /* 0x000000020002c308 */ /* 0x000e700000001000 */
[----:B------:R-:W4:Y:S01]  /*8e50*/  @!P5 MUFU.RCP R0, R0 ;  /* 0x000000000000d308 */ /* 0x000f220000001000 */
[--C-:B--2---:R-:W-:Y:S02]  /*8e60*/  FADD.FTZ R5, R5, R74.reuse ;  /* 0x0000004a05057221 */ /* 0x104fe40000010000 */
[----:B---3--:R-:W-:-:S02]  /*8e70*/  FADD.FTZ R23, R23, R74 ;  /* 0x0000004a17177221 */ /* 0x008fc40000010000 */
[--C-:B0-----:R-:W-:Y:S02]  /*8e80*/  FADD.FTZ R15, R15, R74.reuse ;  /* 0x0000004a0f0f7221 */ /* 0x101fe40000010000 */
[--C-:B------:R-:W-:Y:S01]  /*8e90*/  FADD.FTZ R19, R19, R74.reuse ;  /* 0x0000004a13137221 */ /* 0x100fe20000010000 */
[----:B------:R-:W-:Y:S01]  /*8ea0*/  FSETP.GTU.FTZ.AND P2, PT, R5, 20, PT ;  /* 0x41a000000500780b */ /* 0x000fe20003f5c000 */
[----:B-1----:R-:W-:Y:S01]  /*8eb0*/  @!P4 FMUL.FTZ R85, R85, R2 ;  /* 0x000000025555c220 */ /* 0x002fe20000410000 */
[----:B------:R-:W-:Y:S02]  /*8ec0*/  FSETP.GTU.FTZ.AND P0, PT, R23, 20, PT ;  /* 0x41a000001700780b */ /* 0x000fe40003f1c000 */
[----:B------:R-:W-:Y:S01]  /*8ed0*/  FSETP.GTU.FTZ.AND P4, PT, R15, 20, PT ;  /* 0x41a000000f00780b */ /* 0x000fe20003f9c000 */
[----:B----4-:R-:W-:Y:S01]  /*8ee0*/  @!P5 FMUL.FTZ R87, R87, R0 ;  /* 0x000000005757d220 */ /* 0x010fe20000410000 */
[----:B------:R-:W-:Y:S01]  /*8ef0*/  FSETP.GTU.FTZ.AND P5, PT, R19, 20, PT ;  /* 0x41a000001300780b */ /* 0x000fe20003fbc000 */
[----:B------:R-:W-:Y:S01]  /*8f00*/  FADD.FTZ R3, R3, R74 ;  /* 0x0000004a03037221 */ /* 0x000fe20000010000 */
[----:B------:R-:W-:Y:S05]  /*8f10*/  STS [R40.X4], R113 ;  /* 0x0000007128007388 */ /* 0x000fea0000004800 */
[----:B------:R-:W-:Y:S01]  /*8f20*/  @!P2 FMUL.FTZ R2, R5, -1.4426950216293334961 ;  /* 0xbfb8aa3b0502a820 */ /* 0x000fe20000410000 */
[----:B------:R-:W-:Y:S01]  /*8f30*/  STS [R40.X4+0x4], R111 ;  /* 0x0000046f28007388 */ /* 0x000fe20000004800 */
[----:B------:R-:W-:-:S02]  /*8f40*/  @!P0 FMUL.FTZ R6, R23, -1.4426950216293334961 ;  /* 0xbfb8aa3b17068820 */ /* 0x000fc40000410000 */
[----:B------:R-:W-:Y:S01]  /*8f50*/  @!P4 FMUL.FTZ R5, R15, -1.4426950216293334961 ;  /* 0xbfb8aa3b0f05c820 */ /* 0x000fe20000410000 */
[----:B------:R-:W-:Y:S01]  /*8f60*/  STS [R40.X4+0x8], R109 ;  /* 0x0000086d28007388 */ /* 0x000fe20000004800 */
[----:B------:R-:W-:-:S03]  /*8f70*/  @!P5 FMUL.FTZ R0, R19, -1.4426950216293334961 ;  /* 0xbfb8aa3b1300d820 */ /* 0x000fc60000410000 */
        /* <DEDUP_REMOVED lines=17> */
[----:B------:R-:W-:-:S02]  /*9090*/  FADD.FTZ R7, R7, R74 ;  /* 0x0000004a07077221 */ /* 0x000fc40000010000 */
[----:B------:R-:W-:-:S03]  /*90a0*/  @!P1 FMUL.FTZ R3, R3, -1.4426950216293334961 ;  /* 0xbfb8aa3b03039820 */ /* 0x000fc60000410000 */
[----:B------:R-:W-:-:S03]  /*90b0*/  FSETP.GTU.FTZ.AND P3, PT, R7, 20, PT ;  /* 0x41a000000700780b */ /* 0x000fc60003f7c000 */
[----:B------:R-:W0:Y:S01]  /*90c0*/  @!P1 MUFU.EX2 R3, R3 ;  /* 0x0000000300039308 */ /* 0x000e220000000800 */
[----:B------:R-:W1:Y:S09]  /*90d0*/  LDS R37, [0x420] ;  /* 0x00042000ff257984 */ /* 0x000e720000000800 */
[----:B------:R-:W-:Y:S01]  /*90e0*/  @!P3 FMUL.FTZ R4, R7, -1.4426950216293334961 ;  /* 0xbfb8aa3b0704b820 */ /* 0x000fe20000410000 */
[----:B------:R-:W2:Y:S08]  /*90f0*/  @!P0 MUFU.EX2 R6, R6 ;  /* 0x0000000600068308 */ /* 0x000eb00000000800 */
[----:B------:R0:W-:Y:S02]  /*9100*/  @!P3 MUFU.EX2 R7, R4 ;  /* 0x000000040007b308 */ /* 0x0001e40000000800 */
[----:B0-----:R-:W-:-:S06]  /*9110*/  @!P1 FADD.FTZ R4, R3, 1 ;  /* 0x3f80000003049421 */ /* 0x001fcc0000010000 */
[----:B------:R-:W0:Y:S01]  /*9120*/  @!P2 MUFU.EX2 R2, R2 ;  /* 0x000000020002a308 */ /* 0x000e220000000800 */
[----:B--2---:R-:W-:-:S07]  /*9130*/  @!P0 FADD.FTZ R6, R6, 1 ;  /* 0x3f80000006068421 */ /* 0x004fce0000010000 */
[----:B------:R0:W2:Y:S08]  /*9140*/  @!P4 MUFU.EX2 R14, R5 ;  /* 0x00000005000ec308 */ /* 0x0000b00000000800 */
[----:B------:R-:W3:Y:S08]  /*9150*/  @!P5 MUFU.EX2 R0, R0 ;  /* 0x000000000000d308 */ /* 0x000ef00000000800 */
[----:B------:R-:W4:Y:S01]  /*9160*/  @!P1 MUFU.RCP R4, R4 ;  /* 0x0000000400049308 */ /* 0x000f220000001000 */
[----:B0-----:R-:W-:-:S02]  /*9170*/  @!P2 FADD.FTZ R5, R2, 1 ;  /* 0x3f8000000205a421 */ /* 0x001fc40000010000 */
[----:B------:R-:W-:Y:S02]  /*9180*/  @!P3 FADD.FTZ R7, R7, 1 ;  /* 0x3f8000000707b421 */ /* 0x000fe40000010000 */
[----:B------:R-:W-:-:S03]  /*9190*/  IMAD.WIDE.U32 R2, R73, c[0x0][0x2d8], RZ ;  /* 0x0000b60049027a25 */ /* 0x000fc600078e00ff */
[----:B------:R-:W0:Y:S01]  /*91a0*/  @!P0 MUFU.RCP R6, R6 ;  /* 0x0000000600068308 */ /* 0x000e220000001000 */
[----:B--2---:R-:W-:Y:S02]  /*91b0*/  @!P4 FADD.FTZ R14, R14, 1 ;  /* 0x3f8000000e0ec421 */ /* 0x004fe40000010000 */
[----:B---3--:R-:W-:Y:S01]  /*91c0*/  @!P5 FADD.FTZ R0, R0, 1 ;  /* 0x3f8000000000d421 */ /* 0x008fe20000010000 */
[----:B------:R-:W-:-:S04]  /*91d0*/  IADD3 R3, R3, R39, RZ ;  /* 0x0000002703037210 */ /* 0x000fc80007ffe0ff */
[----:B------:R-:W2:Y:S01]  /*91e0*/  @!P2 MUFU.RCP R18, R5 ;  /* 0x000000050012a308 */ /* 0x000ea20000001000 */
[----:B----4-:R-:W-:-:S07]  /*91f0*/  @!P1 FMUL.FTZ R91, R91, R4 ;  /* 0x000000045b5b9220 */ /* 0x010fce0000410000 */
[----:B------:R3:W4:Y:S01]  /*9200*/  @!P3 MUFU.RCP R20, R7 ;  /* 0x000000070014b308 */ /* 0x0007220000001000 */
[----:B------:R-:W-:Y:S01]  /*9210*/  IMAD.WIDE.U32 R2, R77, c[0x0][0x2e0], R2 ;  /* 0x0000b8004d027a25 */ /* 0x000fe200078e0002 */
[----:B---3--:R-:W-:-:S06]  /*9220*/  LEA R7, P1, R58, c[0x0][0x330], 0x2 ;  /* 0x0000cc003a077a11 */ /* 0x008fcc00078210ff */
[----:B------:R-:W3:Y:S01]  /*9230*/  @!P4 MUFU.RCP R14, R14 ;  /* 0x0000000e000ec308 */ /* 0x000ee20000001000 */
[C---:B------:R-:W-:Y:S02]  /*9240*/  LEA.HI.X R4, R58.reuse, c[0x0][0x334], R55, 0x2, P1 ;  /* 0x0000cd003a047a11 */ /* 0x040fe400008f1437 */
[----:B-1----:R-:W-:-:S05]  /*9250*/  ISETP.GE.AND P1, PT, R58, R37, PT ;  /* 0x000000253a00720c */ /* 0x002fca0003f26270 */
[----:B------:R-:W1:Y:S01]  /*9260*/  @!P5 MUFU.RCP R0, R0 ;  /* 0x000000000000d308 */ /* 0x000e620000001000 */
[----:B0-----:R-:W-:Y:S01]  /*9270*/  @!P0 FMUL.FTZ R89, R89, R6 ;  /* 0x0000000659598220 */ /* 0x001fe20000410000 */
[----:B------:R-:W-:Y:S01]  /*9280*/  IADD3 R2, P0, R29, R2, RZ ;  /* 0x000000021d027210 */ /* 0x000fe20007f1e0ff */
[----:B--2---:R-:W-:-:S03]  /*9290*/  @!P2 FMUL.FTZ R93, R93, R18 ;  /* 0x000000125d5da220 */ /* 0x004fc60000410000 */
[----:B------:R-:W-:Y:S02]  /*92a0*/  IADD3.X R3, R27, R36, R3, P0, !PT ;  /* 0x000000241b037210 */ /* 0x000fe400007fe403 */
[----:B------:R-:W-:Y:S01]  /*92b0*/  LEA R6, P2, R2, R7, 0x2 ;  /* 0x0000000702067211 */ /* 0x000fe200078410ff */
[----:B----4-:R-:W-:Y:S01]  /*92c0*/  @!P3 FMUL.FTZ R95, R95, R20 ;  /* 0x000000145f5fb220 */ /* 0x010fe20000410000 */
[----:B------:R-:W-:Y:S01]  /*92d0*/  ISETP.GE.AND P0, PT, R24, R37, PT ;  /* 0x000000251800720c */ /* 0x000fe20003f06270 */
[----:B---3--:R-:W-:Y:S01]  /*92e0*/  @!P4 FMUL.FTZ R97, R97, R14 ;  /* 0x0000000e6161c220 */ /* 0x008fe20000410000 */
[----:B------:R-:W-:Y:S01]  /*92f0*/  LEA.HI.X R7, R2, R4, R3, 0x2, P2 ;  /* 0x0000000402077211 */ /* 0x000fe200010f1403 */
[----:B-1----:R-:W-:Y:S01]  /*9300*/  @!P5 FMUL.FTZ R83, R83, R0 ;  /* 0x000000005353d220 */ /* 0x002fe20000410000 */
        /* <DEDUP_REMOVED lines=12> */
.L_x_11505:
[----:B------:R-:W-:Y:S05]  /*93d0*/  BSYNC B0 ;  /* 0x0000000000007941 */ /* 0x000fea0003800000 */
.L_x_11504:
[----:B------:R-:W-:Y:S01]  /*93e0*/  @!P0 STG.E [R6.64+-0x300], R21 ;  /* 0xfffd001506008986 */ /* 0x000fe2000c101906 */
[-C--:B------:R-:W-:Y:S01]  /*93f0*/  ISETP.GE.AND P1, PT, R26, R37.reuse, PT ;  /* 0x000000251a00720c */ /* 0x080fe20003f26270 */
[----:B------:R-:W-:Y:S01]  /*9400*/  FADD.FTZ R68, R83, R68 ;  /* 0x0000004453447221 */ /* 0x000fe20000010000 */
[-C--:B------:R-:W-:Y:S01]  /*9410*/  ISETP.GE.AND P2, PT, R28, R37.reuse, PT ;  /* 0x000000251c00720c */ /* 0x080fe20003f46270 */
[----:B------:R-:W-:Y:S01]  /*9420*/  IMAD R0, R72, c[0x0][0x2f8], RZ ;  /* 0x0000be0048007a24 */ /* 0x000fe200078e02ff */
        /* <DEDUP_REMOVED lines=55> */
.L_x_11507:
[----:B------:R-:W-:Y:S05]  /*97a0*/  BSYNC B0 ;  /* 0x0000000000007941 */ /* 0x000fea0003800000 */
.L_x_11506:
        /* <DEDUP_REMOVED lines=38> */
.L_x_11434:
[----:B------:R-:W-:Y:S02]  /*9a10*/  ISETP.NE.U32.AND P0, PT, RZ, c[0x0][0x328], PT ;  /* 0x0000ca00ff007a0c */ /* 0x000fe40003f05070 */
[----:B------:R-:W-:-:S02]  /*9a20*/  ISETP.NE.U32.AND P2, PT, RZ, c[0x0][0x348], PT ;  /* 0x0000d200ff007a0c */ /* 0x000fc40003f45070 */
[----:B------:R-:W-:Y:S02]  /*9a30*/  ISETP.NE.AND.EX P1, PT, RZ, c[0x0][0x32c], PT, P0 ;  /* 0x0000cb00ff007a0c */ /* 0x000fe40003f25300 */
[----:B------:R-:W-:-:S11]  /*9a40*/  ISETP.NE.AND.EX P0, PT, RZ, c[0x0][0x34c], PT, P2 ;  /* 0x0000d300ff007a0c */ /* 0x000fd60003f05320 */
[----:B------:R-:W-:Y:S05]  /*9a50*/  @!P1 BRA `(.L_x_11509) ;  /* 0x0000014000009947 */ /* 0x000fea0003800000 */
[----:B-1----:R-:W1:Y:S01]  /*9a60*/  SHFL.DOWN P1, R3, R70, 0x1, 0x1f ;  /* 0x08201f0046037f89 */ /* 0x002e620000020000 */
[----:B------:R-:W-:Y:S03]  /*9a70*/  BSSY B0, `(.L_x_11509) ;  /* 0x0000012000007945 */ /* 0x000fe60003800000 */
[----:B------:R-:W2:Y:S01]  /*9a80*/  S2R R4, SR_LANEID ;  /* 0x0000000000047919 */ /* 0x000ea20000000000 */
[----:B-1----:R-:W-:Y:S01]  /*9a90*/  @P1 FADD R3, R3, R70 ;  /* 0x0000004603031221 */ /* 0x002fe20000000000 */
[----:B--2---:R-:W-:-:S04]  /*9aa0*/  ISETP.NE.AND P2, PT, R4, RZ, PT ;  /* 0x000000ff0400720c */ /* 0x004fc80003f45270 */
[----:B------:R-:W1:Y:S04]  /*9ab0*/  SHFL.DOWN P1, R0, R3, 0x2, 0x1f ;  /* 0x08401f0003007f89 */ /* 0x000e680000020000 */
[----:B------:R-:W2:Y:S01]  /*9ac0*/  S2R R4, SR_TID.X ;  /* 0x0000000000047919 */ /* 0x000ea20000002100 */
[----:B-1----:R-:W-:-:S05]  /*9ad0*/  @P1 FADD R0, R3, R0 ;  /* 0x0000000003001221 */ /* 0x002fca0000000000 */
[----:B------:R-:W1:Y:S02]  /*9ae0*/  SHFL.DOWN P1, R5, R0, 0x4, 0x1f ;  /* 0x08801f0000057f89 */ /* 0x000e640000020000 */
[----:B-1----:R-:W-:-:S05]  /*9af0*/  @P1 FADD R5, R0, R5 ;  /* 0x0000000500051221 */ /* 0x002fca0000000000 */
[----:B------:R-:W1:Y:S02]  /*9b00*/  SHFL.DOWN P1, R2, R5, 0x8, 0x1f ;  /* 0x09001f0005027f89 */ /* 0x000e640000020000 */
[----:B-1----:R-:W-:-:S05]  /*9b10*/  @P1 FADD R2, R5, R2 ;  /* 0x0000000205021221 */ /* 0x002fca0000000000 */
[----:B0-----:R-:W0:Y:S02]  /*9b20*/  SHFL.DOWN P1, R7, R2, 0x10, 0x1f ;  /* 0x0a001f0002077f89 */ /* 0x001e240000020000 */
[----:B0-----:R-:W-:Y:S01]  /*9b30*/  @P1 FADD R7, R2, R7 ;  /* 0x0000000702071221 */ /* 0x001fe20000000000 */
[----:B--2---:R-:W-:-:S04]  /*9b40*/  ISETP.NE.AND P1, PT, R4, RZ, PT ;  /* 0x000000ff0400720c */ /* 0x004fc80003f25270 */
[----:B------:R0:W-:Y:S04]  /*9b50*/  @!P2 STS [0x1084], R7 ;  /* 0x00108407ff00a388 */ /* 0x0001e80000000800 */
[----:B------:R-:W-:Y:S06]  /*9b60*/  BAR.SYNC.DEFER_BLOCKING 0x0 ;  /* 0x0000000000007b1d */ /* 0x000fec0000010000 */
[----:B------:R-:W-:Y:S05]  /*9b70*/  @P1 BRA `(.L_x_11510) ;  /* 0x0000001000001947 */ /* 0x000fea0003800000 */
[----:B0-----:R0:W-:Y:S02]  /*9b80*/  RED.E.ADD.F32.FTZ.RN.STRONG.GPU [R10.64], R7 ;  /* 0x000000070a00798e */ /* 0x0011e4000c10e786 */
.L_x_11510:
[----:B0-----:R-:W-:Y:S05]  /*9b90*/  BSYNC B0 ;  /* 0x0000000000007941 */ /* 0x001fea0003800000 */
.L_x_11509:
[----:B------:R-:W-:Y:S01]  /*9ba0*/  BSSY B0, `(.L_x_11511) ;  /* 0x0000018000007945 */ /* 0x000fe20003800000 */
[----:B------:R-:W-:Y:S05]  /*9bb0*/  @!P0 BRA `(.L_x_11512) ;  /* 0x0000015000008947 */ /* 0x000fea0003800000 */
[----:B------:R-:W-:Y:S06]  /*9bc0*/  BAR.SYNC.DEFER_BLOCKING 0x0 ;  /* 0x0000000000007b1d */ /* 0x000fec0000010000 */
[----:B-1----:R-:W1:Y:S04]  /*9bd0*/  SHFL.DOWN P0, R3, R68, 0x1, 0x1f ;  /* 0x08201f0044037f89 */ /* 0x002e680000000000 */
[----:B------:R-:W2:Y:S04]  /*9be0*/  S2R R4, SR_LANEID ;  /* 0x0000000000047919 */ /* 0x000ea80000000000 */
[----:B------:R-:W3:Y:S01]  /*9bf0*/  S2R R15, SR_TID.X ;  /* 0x00000000000f7919 */ /* 0x000ee20000002100 */
[----:B-1----:R-:W-:Y:S01]  /*9c00*/  @P0 FADD R3, R3, R68 ;  /* 0x0000004403030221 */ /* 0x002fe20000000000 */
[----:B--2---:R-:W-:-:S04]  /*9c10*/  ISETP.NE.AND P1, PT, R4, RZ, PT ;  /* 0x000000ff0400720c */ /* 0x004fc80003f25270 */
[----:B------:R-:W1:Y:S02]  /*9c20*/  SHFL.DOWN P0, R0, R3, 0x2, 0x1f ;  /* 0x08401f0003007f89 */ /* 0x000e640000000000 */
[----:B-1----:R-:W-:-:S05]  /*9c30*/  @P0 FADD R0, R3, R0 ;  /* 0x0000000003000221 */ /* 0x002fca0000000000 */
[----:B------:R-:W1:Y:S02]  /*9c40*/  SHFL.DOWN P0, R5, R0, 0x4, 0x1f ;  /* 0x08801f0000057f89 */ /* 0x000e640000000000 */
[----:B-1----:R-:W-:-:S05]  /*9c50*/  @P0 FADD R5, R0, R5 ;  /* 0x0000000500050221 */ /* 0x002fca0000000000 */
[----:B------:R-:W1:Y:S02]  /*9c60*/  SHFL.DOWN P0, R2, R5, 0x8, 0x1f ;  /* 0x09001f0005027f89 */ /* 0x000e640000000000 */
[----:B-1----:R-:W-:-:S05]  /*9c70*/  @P0 FADD R2, R5, R2 ;  /* 0x0000000205020221 */ /* 0x002fca0000000000 */
[----:B0-----:R-:W0:Y:S02]  /*9c80*/  SHFL.DOWN P0, R7, R2, 0x10, 0x1f ;  /* 0x0a001f0002077f89 */ /* 0x001e240000000000 */
        /* <DEDUP_REMOVED lines=8> */
.L_x_11512:
[----:B-1----:R-:W1:Y:S02]  /*9d10*/  S2R R15, SR_TID.X ;  /* 0x00000000000f7919 */ /* 0x002e640000002100 */
.L_x_11513:
[----:B0-----:R-:W-:Y:S05]  /*9d20*/  BSYNC B0 ;  /* 0x0000000000007941 */ /* 0x001fea0003800000 */
.L_x_11511:
        /* <DEDUP_REMOVED lines=10> */
.L_x_11514:
        /* <DEDUP_REMOVED lines=28> */
.L_x_11515:
        /* <DEDUP_REMOVED lines=15> */
.L_x_14730:


//--------------------- .text._Z25selective_scan_bwd_kernelI32Selective_Scan_bwd_kernel_traitsILi32ELi8ELb0ELb1ELb0ELb0ELb0EfN3c107complexIfEEEEv12SSMParamsBwd --------------------------
	.section	.text._Z25selective_scan_bwd_kernelI32Selective_Scan_bwd_kernel_traitsILi32ELi8ELb0ELb1ELb0ELb0ELb0EfN3c107complexIfEEEEv12SSMParamsBwd,"ax",@progbits
	.sectioninfo	@"SHI_REGISTERS=189"
	.align	128
        .global         _Z25selective_scan_bwd_kernelI32Selective_Scan_bwd_kernel_traitsILi32ELi8ELb0ELb1ELb0ELb0ELb0EfN3c107complexIfEEEEv12SSMParamsBwd
        .type           _Z25selective_scan_bwd_kernelI32Selective_Scan_bwd_kernel_traitsILi32ELi8ELb0ELb1ELb0ELb0ELb0EfN3c107complexIfEEEEv12SSMParamsBwd,@function
        .size           _Z25selective_scan_bwd_kernelI32Selective_Scan_bwd_kernel_traitsILi32ELi8ELb0ELb1ELb0ELb0ELb0EfN3c107complexIfEEEEv12SSMParamsBwd,(.L_x_14731 - _Z25selective_scan_bwd_kernelI32Selective_Scan_bwd_kernel_traitsILi32ELi8ELb0ELb1ELb0ELb0ELb0EfN3c107complexIfEEEEv12SSMParamsBwd)
        .other          _Z25selective_scan_bwd_kernelI32Selective_Scan_bwd_kernel_traitsILi32ELi8ELb0ELb1ELb0ELb0ELb0EfN3c107complexIfEEEEv12SSMParamsBwd,@"STO_CUDA_ENTRY STV_DEFAULT"
_Z25selective_scan_bwd_kernelI32Selective_Scan_bwd_kernel_traitsILi32ELi8ELb0ELb1ELb0ELb0ELb0EfN3c107complexIfEEEEv12SSMParamsBwd:
.text._Z25selective_scan_bwd_kernelI32Selective_Scan_bwd_kernel_traitsILi32ELi8ELb0ELb1ELb0ELb0ELb0EfN3c107complexIfEEEEv12SSMParamsBwd:
        /* <DEDUP_REMOVED lines=23> */
[----:B------:R-:W-:Y:S01]  /*0170*/  IMAD R15, R25, c[0x0][0x1d8], RZ ;  /* 0x00007600190f7a24 */ /* 0x000fe200078e02ff */
[----:B------:R-:W-:Y:S01]  /*0180*/  MOV R12, c[0x0][0x174] ;  /* 0x00005d00000c7a02 */ /* 0x000fe20000000f00 */
[----:B------:R-:W-:Y:S01]  /*0190*/  CS2R R30, SRZ ;  /* 0x00000000001e7805 */ /* 0x000fe2000001ff00 */
[----:B0-----:R-:W-:Y:S01]  /*01a0*/  IABS R2, R0 ;  /* 0x0000000000027213 */ /* 0x001fe20000000000 */
[C---:B------:R-:W-:Y:S01]  /*01b0*/  IMAD R8, R28.reuse, c[0x0][0x1e0], RZ ;  /* 0x000078001c087a24 */ /* 0x040fe200078e02ff */
[----:B-1----:R-:W-:Y:S01]  /*01c0*/  HFMA2.MMA R6, -RZ, RZ, 0, 0 ;  /* 0x00000000ff067435 */ /* 0x002fe200000001ff */
[----:B----4-:R-:W-:-:S02]  /*01d0*/  IMAD R4, R28, c[0x0][0x1d0], RZ ;  /* 0x000074001c047a24 */ /* 0x010fc400078e02ff */
[----:B------:R-:W-:Y:S01]  /*01e0*/  IMAD R9, R27, c[0x0][0x1e4], R8 ;  /* 0x000079001b097a24 */ /* 0x000fe200078e0208 */
[----:B------:R-:W-:Y:S02]  /*01f0*/  LOP3.LUT R8, R0, c[0x0][0x178], RZ, 0x3c, !PT ;  /* 0x00005e0000087a12 */ /* 0x000fe400078e3cff */
[----:B---3--:R-:W-:Y:S02]  /*0200*/  IADD3 R10, RZ, -R7, RZ ;  /* 0x80000007ff0a7210 */ /* 0x008fe40007ffe0ff */
[----:B------:R-:W-:Y:S01]  /*0210*/  ISETP.GE.AND P2, PT, R8, RZ, PT ;  /* 0x000000ff0800720c */ /* 0x000fe20003f46270 */
[----:B------:R-:W-:Y:S02]  /*0220*/  IMAD R8, R28, c[0x0][0x278], RZ ;  /* 0x00009e001c087a24 */ /* 0x000fe400078e02ff */
[----:B------:R-:W-:Y:S02]  /*0230*/  IMAD R3, R10, R11, RZ ;  /* 0x0000000b0a037224 */ /* 0x000fe400078e02ff */
[----:B------:R-:W-:-:S02]  /*0240*/  IMAD R10, R28, c[0x0][0x190], RZ ;  /* 0x000064001c0a7a24 */ /* 0x000fc400078e02ff */
[----:B------:R-:W-:-:S04]  /*0250*/  IMAD.HI.U32 R7, R7, R3, R6 ;  /* 0x0000000307077227 */ /* 0x000fc800078e0006 */
[----:B------:R-:W-:Y:S02]  /*0260*/  IMAD R13, R27, c[0x0][0x27c], R8 ;  /* 0x00009f001b0d7a24 */ /* 0x000fe400078e0208 */
[----:B------:R-:W-:-:S04]  /*0270*/  IMAD.HI.U32 R29, R7, R2, RZ ;  /* 0x00000002071d7227 */ /* 0x000fc800078e00ff */
[----:B------:R-:W-:Y:S01]  /*0280*/  IMAD R7, R27, c[0x0][0x1d4], R4 ;  /* 0x000075001b077a24 */ /* 0x000fe200078e0204 */
[----:B------:R-:W-:Y:S01]  /*0290*/  IADD3 R3, -R29, RZ, RZ ;  /* 0x000000ff1d037210 */ /* 0x000fe20007ffe1ff */
[----:B------:R-:W-:-:S04]  /*02a0*/  IMAD.WIDE.U32 R4, R27, c[0x0][0x1e0], RZ ;  /* 0x000078001b047a25 */ /* 0x000fc800078e00ff */
[----:B------:R-:W-:Y:S01]  /*02b0*/  IMAD R6, R11, R3, R2 ;  /* 0x000000030b067224 */ /* 0x000fe200078e0202 */
[----:B------:R-:W-:Y:S01]  /*02c0*/  IADD3 R5, R5, R9, RZ ;  /* 0x0000000905057210 */ /* 0x000fe20007ffe0ff */
[----:B------:R-:W-:-:S03]  /*02d0*/  IMAD.WIDE.U32 R2, R27, c[0x0][0x1d0], RZ ;  /* 0x000074001b027a25 */ /* 0x000fc600078e00ff */
[----:B------:R-:W-:Y:S01]  /*02e0*/  ISETP.GT.U32.AND P1, PT, R11, R6, PT ;  /* 0x000000060b00720c */ /* 0x000fe20003f24070 */
[----:B------:R-:W-:Y:S01]  /*02f0*/  IMAD R17, R27, c[0x0][0x194], R10 ;  /* 0x000065001b117a24 */ /* 0x000fe200078e020a */
[----:B------:R-:W-:Y:S01]  /*0300*/  IADD3 R3, R3, R7, RZ ;  /* 0x0000000703037210 */ /* 0x000fe20007ffe0ff */
[C---:B------:R-:W-:Y:S02]  /*0310*/  IMAD R10, R0.reuse, c[0x0][0x1dc], R15 ;  /* 0x00007700000a7a24 */ /* 0x040fe400078e020f */
[----:B------:R-:W-:Y:S02]  /*0320*/  IMAD R15, R25, c[0x0][0x1e8], RZ ;  /* 0x00007a00190f7a24 */ /* 0x000fe400078e02ff */
[----:B------:R-:W-:-:S04]  /*0330*/  IMAD.WIDE.U32 R2, R0, c[0x0][0x1d8], R2 ;  /* 0x0000760000027a25 */ /* 0x000fc800078e0002 */
[----:B------:R-:W-:Y:S02]  /*0340*/  IMAD R15, R0, c[0x0][0x1ec], R15 ;  /* 0x00007b00000f7a24 */ /* 0x000fe400078e020f */
[-C--:B------:R-:W-:Y:S01]  /*0350*/  @!P1 IADD3 R6, R6, -R11.reuse, RZ ;  /* 0x8000000b06069210 */ /* 0x080fe20007ffe0ff */
[----:B------:R-:W-:Y:S01]  /*0360*/  IMAD.WIDE.U32 R8, R27, c[0x0][0x190], RZ ;  /* 0x000064001b087a25 */ /* 0x000fe200078e00ff */
[----:B------:R-:W-:Y:S02]  /*0370*/  @!P1 IADD3 R29, R29, 0x1, RZ ;  /* 0x000000011d1d9810 */ /* 0x000fe40007ffe0ff */
[----:B------:R-:W-:Y:S01]  /*0380*/  ISETP.GE.U32.AND P0, PT, R6, R11, PT ;  /* 0x0000000b0600720c */ /* 0x000fe20003f06070 */
[----:B------:R-:W-:Y:S01]  /*0390*/  IMAD.WIDE.U32 R6, R27, c[0x0][0x278], RZ ;  /* 0x00009e001b067a25 */ /* 0x000fe200078e00ff */
[----:B------:R-:W-:Y:S02]  /*03a0*/  LEA R11, R12, 0xffffff00, 0x8 ;  /* 0xffffff000c0b7811 */ /* 0x000fe400078e40ff */
[----:B------:R-:W-:-:S02]  /*03b0*/  ISETP.NE.AND P1, PT, RZ, c[0x0][0x178], PT ;  /* 0x00005e00ff007a0c */ /* 0x000fc40003f25270 */
[----:B------:R-:W-:Y:S02]  /*03c0*/  IADD3 R7, R7, R13, RZ ;  /* 0x0000000d07077210 */ /* 0x000fe40007ffe0ff */
[----:B------:R-:W-:Y:S02]  /*03d0*/  SHF.R.S32.HI R13, RZ, 0x1f, R11 ;  /* 0x0000001fff0d7819 */ /* 0x000fe4000001140b */
[----:B------:R-:W-:Y:S02]  /*03e0*/  IADD3 R35, P3, R11, R2, RZ ;  /* 0x000000020b237210 */ /* 0x000fe40007f7e0ff */
[----:B------:R-:W-:Y:S01]  /*03f0*/  IADD3 R9, R9, R17, RZ ;  /* 0x0000001109097210 */ /* 0x000fe20007ffe0ff */
[----:B------:R-:W-:Y:S01]  /*0400*/  IMAD R17, R25, c[0x0][0x280], RZ ;  /* 0x0000a00019117a24 */ /* 0x000fe200078e02ff */
[----:B------:R-:W-:Y:S01]  /*0410*/  IADD3.X R10, R13, R3, R10, P3, !PT ;  /* 0x000000030d0a7210 */ /* 0x000fe20001ffe40a */
[----:B------:R-:W-:Y:S01]  /*0420*/  IMAD.WIDE.U32 R2, R0, c[0x0][0x1e8], R4 ;  /* 0x00007a0000027a25 */ /* 0x000fe200078e0004 */
[----:B------:R-:W-:-:S02]  /*0430*/  @P0 IADD3 R29, R29, 0x1, RZ ;  /* 0x000000011d1d0810 */ /* 0x000fc40007ffe0ff */
[----:B------:R-:W-:Y:S01]  /*0440*/  ISETP.GE.AND P3, PT, R12, 0x1, PT ;  /* 0x000000010c00780c */ /* 0x000fe20003f66270 */
[C---:B------:R-:W-:Y:S01]  /*0450*/  IMAD.WIDE.U32 R4, R0.reuse, c[0x0][0x280], R6 ;  /* 0x0000a00000047a25 */ /* 0x040fe200078e0006 */
[----:B------:R-:W-:Y:S02]  /*0460*/  IADD3 R37, P0, R11, R2, RZ ;  /* 0x000000020b257210 */ /* 0x000fe40007f1e0ff */
[----:B------:R-:W-:Y:S01]  /*0470*/  @!P2 IADD3 R29, -R29, RZ, RZ ;  /* 0x000000ff1d1da210 */ /* 0x000fe20007ffe1ff */
[----:B------:R-:W-:Y:S01]  /*0480*/  IMAD R17, R0, c[0x0][0x284], R17 ;  /* 0x0000a10000117a24 */ /* 0x000fe200078e0211 */
[----:B------:R-:W-:Y:S02]  /*0490*/  IADD3.X R2, R13, R3, R15, P0, !PT ;  /* 0x000000030d027210 */ /* 0x000fe400007fe40f */
[----:B------:R-:W-:Y:S02]  /*04a0*/  LEA R34, P0, R35, c[0x0][0x240], 0x2 ;  /* 0x0000900023227a11 */ /* 0x000fe400078010ff */
[----:B------:R-:W-:-:S02]  /*04b0*/  @!P1 LOP3.LUT R29, RZ, c[0x0][0x178], RZ, 0x33, !PT ;  /* 0x00005e00ff1d9a12 */ /* 0x000fc400078e33ff */
[----:B------:R-:W-:Y:S02]  /*04c0*/  LEA.HI.X R35, R35, c[0x0][0x244], R10, 0x2, P0 ;  /* 0x0000910023237a11 */ /* 0x000fe400000f140a */
[----:B------:R-:W-:Y:S01]  /*04d0*/  ISETP.NE.U32.AND P0, PT, RZ, c[0x0][0x260], PT ;  /* 0x00009800ff007a0c */ /* 0x000fe20003f05070 */
[----:B------:R-:W-:Y:S01]  /*04e0*/  IMAD.WIDE.U32 R8, R29, c[0x0][0x1a8], R8 ;  /* 0x00006a001d087a25 */ /* 0x000fe200078e0008 */
[----:B------:R-:W-:Y:S02]  /*04f0*/  IADD3 R11, P2, R11, R4, RZ ;  /* 0x000000040b0b7210 */ /* 0x000fe40007f5e0ff */
[----:B------:R-:W-:Y:S02]  /*0500*/  LEA R36, P1, R37, c[0x0][0x248], 0x2 ;  /* 0x0000920025247a11 */ /* 0x000fe400078210ff */
[----:B------:R-:W-:Y:S02]  /*0510*/  ISETP.NE.AND.EX P0, PT, RZ, c[0x0][0x264], PT, P0 ;  /* 0x00009900ff007a0c */ /* 0x000fe40003f05300 */
[----:B------:R-:W-:-:S02]  /*0520*/  SHF.R.S32.HI R173, RZ, 0x1f, R29 ;  /* 0x0000001fffad7819 */ /* 0x000fc4000001141d */
[----:B------:R-:W-:Y:S02]  /*0530*/  IADD3.X R4, R13, R5, R17, P2, !PT ;  /* 0x000000050d047210 */ /* 0x000fe400017fe411 */
[----:B------:R-:W-:Y:S01]  /*0540*/  LEA.HI.X R37, R37, c[0x0][0x24c], R2, 0x2, P1 ;  /* 0x0000930025257a11 */ /* 0x000fe200008f1402 */
[----:B------:R-:W-:Y:S01]  /*0550*/  IMAD R2, R173, c[0x0][0x1a8], RZ ;  /* 0x00006a00ad027a24 */ /* 0x000fe200078e02ff */
[----:B------:R-:W-:Y:S02]  /*0560*/  ISETP.NE.U32.AND P1, PT, RZ, c[0x0][0x328], PT ;  /* 0x0000ca00ff007a0c */ /* 0x000fe40003f25070 */
        /* <DEDUP_REMOVED lines=12> */
[----:B------:R-:W-:Y:S01]  /*0630*/  LEA.HI.X.SX32 R4, R3, R8, 0x1, P5 ;  /* 0x0000000803047211 */ /* 0x000fe200028f0eff */
[----:B------:R-:W-:Y:S01]  /*0640*/  CS2R R10, SRZ ;  /* 0x00000000000a7805 */ /* 0x000fe2000001ff00 */
[----:B------:R-:W-:Y:S01]  /*0650*/  CS2R R8, SRZ ;  /* 0x0000000000087805 */ /* 0x000fe2000001ff00 */
[----:B------:R-:W-:-:S02]  /*0660*/  @P0 MOV R13, 0x10 ;  /* 0x00000010000d0802 */ /* 0x000fc40000000f00 */
[C---:B------:R-:W-:Y:S02]  /*0670*/  LEA R40, P6, R41.reuse, c[0x0][0x228], 0x2 ;  /* 0x00008a0029287a11 */ /* 0x040fe400078c10ff */
[----:B------:R-:W-:Y:S01]  /*0680*/  @P1 LEA R10, P4, R0, c[0x0][0x328], 0x2 ;  /* 0x0000ca00000a1a11 */ /* 0x000fe200078810ff */
[----:B------:R-:W-:Y:S01]  /*0690*/  @P0 IMAD.WIDE R12, R2, R13, c[0x0][0x260] ;  /* 0x00009800020c0625 */ /* 0x000fe200078e020d */
[C---:B------:R-:W-:Y:S01]  /*06a0*/  @P2 LEA R8, P5, R0.reuse, c[0x0][0x348], 0x2 ;  /* 0x0000d20000082a11 */ /* 0x040fe200078a10ff */
[----:B------:R-:W-:Y:S01]  /*06b0*/  @!P0 CS2R R12, SRZ ;  /* 0x00000000000c8805 */ /* 0x000fe2000001ff00 */
[----:B------:R-:W-:Y:S02]  /*06c0*/  LEA.HI.X R41, R41, c[0x0][0x22c], R4, 0x2, P6 ;  /* 0x00008b0029297a11 */ /* 0x000fe400030f1404 */
[C-C-:B------:R-:W-:Y:S02]  /*06d0*/  @P1 LEA.HI.X R11, R0.reuse, c[0x0][0x32c], R25.reuse, 0x2, P4 ;  /* 0x0000cb00000b1a11 */ /* 0x140fe400020f1419 */
        /* <DEDUP_REMOVED lines=8> */
.L_x_11569:
[----:B------:R-:W-:Y:S01]  /*0760*/  IADD3 R174, -R42, c[0x0][0x174], RZ ;  /* 0x00005d002aae7a10 */ /* 0x000fe20007ffe1ff */
[----:B------:R-:W-:Y:S01]  /*0770*/  BAR.SYNC.DEFER_BLOCKING 0x0 ;  /* 0x0000000000007b1d */ /* 0x000fe20000010000 */
[----:B------:R-:W-:Y:S01]  /*0780*/  LOP3.LUT R45, R43, 0x1f, R32, 0xf8, !PT ;  /* 0x0000001f2b2d7812 */ /* 0x000fe200078ef820 */
[----:B------:R-:W-:Y:S01]  /*0790*/  HFMA2.MMA R4, -RZ, RZ, 0, 0 ;  /* 0x00000000ff047435 */ /* 0x000fe200000001ff */
        /* <DEDUP_REMOVED lines=59> */
[----:B--2---:R0:W-:Y:S04]  /*0b50*/  STS [R47.X4], R4 ;  /* 0x000000042f007388 */ /* 0x0041e80000004800 */
[----:B---3--:R-:W-:Y:S04]  /*0b60*/  STS [R48.X4+0x80], R7 ;  /* 0x0000800730007388 */ /* 0x008fe80000004800 */
[----:B----4-:R1:W-:Y:S04]  /*0b70*/  STS [R49.X4+0x100], R6 ;  /* 0x0001000631007388 */ /* 0x0103e80000004800 */
        /* <DEDUP_REMOVED lines=16> */
[----:B-1----:R-:W-:Y:S01]  /*0c80*/  CS2R R6, SRZ ;  /* 0x0000000000067805 */ /* 0x002fe2000001ff00 */
[----:B--2---:R-:W-:Y:S01]  /*0c90*/  HFMA2.MMA R16, -RZ, RZ, 0, 0 ;  /* 0x00000000ff107435 */ /* 0x004fe200000001ff */
[----:B------:R-:W-:Y:S01]  /*0ca0*/  CS2R R18, SRZ ;  /* 0x0000000000127805 */ /* 0x000fe2000001ff00 */
[----:B------:R-:W-:-:S06]  /*0cb0*/  MOV R14, RZ ;  /* 0x000000ff000e7202 */ /* 0x000fcc0000000f00 */
        /* <DEDUP_REMOVED lines=10> */
[-C--:B------:R-:W-:Y:S02]  /*0d60*/  ISETP.GE.AND P6, PT, R45, R46.reuse, PT ;  /* 0x0000002e2d00720c */ /* 0x080fe40003fc6270 */
[-C--:B------:R-:W-:Y:S02]  /*0d70*/  ISETP.GE.AND P5, PT, R5, R46.reuse, PT ;  /* 0x0000002e0500720c */ /* 0x080fe40003fa6270 */
[-C--:B------:R-:W-:Y:S01]  /*0d80*/  ISETP.GE.AND P4, PT, R15, R46.reuse, PT ;  /* 0x0000002e0f00720c */ /* 0x080fe20003f86270 */
[----:B0-----:R-:W-:Y:S01]  /*0d90*/  IMAD.WIDE R2, R45, 0x4, R38 ;  /* 0x000000042d027825 */ /* 0x001fe200078e0226 */
[-C--:B------:R-:W-:Y:S02]  /*0da0*/  ISETP.GE.AND P3, PT, R17, R46.reuse, PT ;  /* 0x0000002e1100720c */ /* 0x080fe40003f66270 */
[-C--:B------:R-:W-:Y:S02]  /*0db0*/  ISETP.GE.AND P2, PT, R21, R46.reuse, PT ;  /* 0x0000002e1500720c */ /* 0x080fe40003f46270 */
[----:B------:R-:W-:-:S02]  /*0dc0*/  ISETP.GE.AND P1, PT, R23, R46, PT ;  /* 0x0000002e1700720c */ /* 0x000fc40003f26270 */
        /* <DEDUP_REMOVED lines=20> */
[----:B-1----:R-:W-:Y:S01]  /*0f10*/  CS2R R6, SRZ ;  /* 0x0000000000067805 */ /* 0x002fe2000001ff00 */
[----:B--2---:R-:W-:-:S03]  /*0f20*/  CS2R R14, SRZ ;  /* 0x00000000000e7805 */ /* 0x004fc6000001ff00 */
        /* <DEDUP_REMOVED lines=8> */
[----:B------:R0:W4:Y:S02]  /*0fb0*/  @!P6 LDG.E R17, [R2.64+0x380] ;  /* 0x000380060211e981 */ /* 0x000124000c1e1900 */
[----:B0-----:R-:W-:-:S04]  /*0fc0*/  MOV R2, c[0x0][0x16c] ;  /* 0x00005b0000027a02 */ /* 0x001fc80000000f00 */
[----:B------:R-:W-:Y:S01]  /*0fd0*/  ISETP.GE.AND P0, PT, R2, 0x1, PT ;  /* 0x000000010200780c */ /* 0x000fe20003f06270 */
[----:B------:R-:W-:Y:S02]  /*0fe0*/  HFMA2.MMA R64, -RZ, RZ, 0, 0 ;  /* 0x00000000ff407435 */ /* 0x000fe400000001ff */
[----:B------:R-:W-:Y:S02]  /*0ff0*/  HFMA2.MMA R68, -RZ, RZ, 0, 0 ;  /* 0x00000000ff447435 */ /* 0x000fe400000001ff */
[----:B------:R-:W-:Y:S01]  /*1000*/  HFMA2.MMA R76, -RZ, RZ, 0, 0 ;  /* 0x00000000ff4c7435 */ /* 0x000fe200000001ff */
        /* <DEDUP_REMOVED lines=17> */
[----:B------:R-:W4:Y:S04]  /*1120*/  LDS R93, [R55.X4+0x14] ;  /* 0x00001400375d7984 */ /* 0x000f280000004800 */
[----:B------:R-:W4:Y:S04]  /*1130*/  LDS R95, [R55.X4+0x18] ;  /* 0x00001800375f7984 */ /* 0x000f280000004800 */
[----:B------:R-:W4:Y:S01]  /*1140*/  LDS R96, [R55.X4+0x1c] ;  /* 0x00001c0037607984 */ /* 0x000f220000004800 */
[----:B0-----:R-:W-:-:S04]  /*1150*/  FFMA.FTZ R30, R57, R81, R30 ;  /* 0x00000051391e7223 */ /* 0x001fc8000001001e */
[----:B-1----:R-:W-:-:S04]  /*1160*/  FFMA.FTZ R30, R56, R83, R30 ;  /* 0x00000053381e7223 */ /* 0x002fc8000001001e */
[----:B--2---:R-:W-:-:S04]  /*1170*/  FFMA.FTZ R30, R58, R87, R30 ;  /* 0x000000573a1e7223 */ /* 0x004fc8000001001e */
[----:B---3--:R-:W-:-:S04]  /*1180*/  FFMA.FTZ R30, R59, R89, R30 ;  /* 0x000000593b1e7223 */ /* 0x008fc8000001001e */
[----:B----4-:R-:W-:-:S04]  /*1190*/  FFMA.FTZ R30, R60, R91, R30 ;  /* 0x0000005b3c1e7223 */ /* 0x010fc8000001001e */
        /* <DEDUP_REMOVED lines=14> */
[----:B------:R-:W-:Y:S01]  /*1280*/  FADD.FTZ R81, R81, R81 ;  /* 0x0000005151517221 */ /* 0x000fe20000010000 */
[----:B------:R-:W-:Y:S01]  /*1290*/  LOP3.LUT R175, R32, 0x1f, RZ, 0xc0, !PT ;  /* 0x0000001f20af7812 */ /* 0x000fe200078ec0ff */
[----:B------:R-:W-:Y:S01]  /*12a0*/  FADD.FTZ R83, R83, R83 ;  /* 0x0000005353537221 */ /* 0x000fe20000010000 */
[----:B------:R-:W-:Y:S01]  /*12b0*/  LEA.HI R2, R85, R85, RZ, 0x1 ;  /* 0x0000005555027211 */ /* 0x000fe200078f08ff */
[----:B------:R-:W-:Y:S01]  /*12c0*/  FADD.FTZ R87, R87, R87 ;  /* 0x0000005757577221 */ /* 0x000fe20000010000 */
[----:B------:R-:W-:Y:S01]  /*12d0*/  MOV R97, RZ ;  /* 0x000000ff00617202 */ /* 0x000fe20000000f00 */
[----:B------:R-:W-:Y:S01]  /*12e0*/  FADD.FTZ R89, R89, R89 ;  /* 0x0000005959597221 */ /* 0x000fe20000010000 */
[----:B------:R-:W-:Y:S01]  /*12f0*/  LOP3.LUT R2, R2, 0xfffffe, RZ, 0xc0, !PT ;  /* 0x00fffffe02027812 */ /* 0x000fe200078ec0ff */
[----:B------:R-:W-:Y:S01]  /*1300*/  FADD.FTZ R91, R91, R91 ;  /* 0x0000005b5b5b7221 */ /* 0x000fe20000010000 */
[----:B------:R-:W-:Y:S01]  /*1310*/  MOV R64, RZ ;  /* 0x000000ff00407202 */ /* 0x000fe20000000f00 */
[----:B------:R-:W-:Y:S01]  /*1320*/  FADD.FTZ R93, R93, R93 ;  /* 0x0000005d5d5d7221 */ /* 0x000fe20000010000 */
[----:B------:R-:W-:Y:S01]  /*1330*/  IADD3 R85, R85, -R2, RZ ;  /* 0x8000000255557210 */ /* 0x000fe20007ffe0ff */
[----:B------:R-:W-:Y:S01]  /*1340*/  FADD.FTZ R95, R95, R95 ;  /* 0x0000005f5f5f7221 */ /* 0x000fe20000010000 */
[----:B------:R-:W-:Y:S01]  /*1350*/  CS2R R98, SRZ ;  /* 0x0000000000627805 */ /* 0x000fe2000001ff00 */
[----:B------:R-:W-:Y:S01]  /*1360*/  FADD.FTZ R96, R96, R96 ;  /* 0x0000006060607221 */ /* 0x000fe20000010000 */
[----:B------:R-:W-:-:S02]  /*1370*/  MOV R66, RZ ;  /* 0x000000ff00427202 */ /* 0x000fc40000000f00 */
[----:B------:R-:W-:Y:S02]  /*1380*/  MOV R68, RZ ;  /* 0x000000ff00447202 */ /* 0x000fe40000000f00 */
[----:B------:R-:W-:Y:S02]  /*1390*/  MOV R70, RZ ;  /* 0x000000ff00467202 */ /* 0x000fe40000000f00 */
[----:B------:R-:W-:Y:S02]  /*13a0*/  MOV R72, RZ ;  /* 0x000000ff00487202 */ /* 0x000fe40000000f00 */
[----:B------:R-:W-:Y:S02]  /*13b0*/  MOV R74, RZ ;  /* 0x000000ff004a7202 */ /* 0x000fe40000000f00 */
[----:B------:R-:W-:Y:S02]  /*13c0*/  MOV R76, RZ ;  /* 0x000000ff004c7202 */ /* 0x000fe40000000f00 */
[----:B------:R-:W-:-:S02]  /*13d0*/  MOV R78, RZ ;  /* 0x000000ff004e7202 */ /* 0x000fc40000000f00 */
.L_x_11564:
[----:B------:R-:W-:Y:S01]  /*13e0*/  IADD3 R46, -R44, c[0x0][0x168], RZ ;  /* 0x00005a002c2e7a10 */ /* 0x000fe20007ffe1ff */
[----:B------:R-:W-:Y:S01]  /*13f0*/  IMAD R7, R25, c[0x0][0x180], RZ ;  /* 0x0000600019077a24 */ /* 0x000fe200078e02ff */
[----:B------:R-:W-:Y:S01]  /*1400*/  IADD3 R4, R43, R45, RZ ;  /* 0x0000002d2b047210 */ /* 0x000fe20007ffe0ff */
[----:B------:R-:W-:Y:S01]  /*1410*/  CS2R R16, SRZ ;  /* 0x0000000000107805 */ /* 0x000fe2000001ff00 */
[----:B------:R-:W-:-:S02]  /*1420*/  SHF.L.U32 R21, R46, 0x1, RZ ;  /* 0x000000012e157819 */ /* 0x000fc400000006ff */
[----:B------:R-:W-:Y:S02]  /*1430*/  IADD3 R2, R4, 0x20, RZ ;  /* 0x0000002004027810 */ /* 0x000fe40007ffe0ff */
[----:B------:R-:W-:Y:S02]  /*1440*/  SHF.R.S32.HI R116, RZ, 0x1f, R97 ;  /* 0x0000001fff747819 */ /* 0x000fe40000011461 */
[----:B------:R-:W-:Y:S02]  /*1450*/  ISETP.GE.AND P5, PT, R2, R21, PT ;  /* 0x000000150200720c */ /* 0x000fe40003fa6270 */
[----:B------:R-:W-:Y:S01]  /*1460*/  IADD3 R3, R4, 0x40, RZ ;  /* 0x0000004004037810 */ /* 0x000fe20007ffe0ff */
[----:B------:R-:W-:Y:S01]  /*1470*/  IMAD R6, R116, c[0x0][0x1a0], RZ ;  /* 0x0000680074067a24 */ /* 0x000fe200078e02ff */
[----:B------:R-:W-:Y:S02]  /*1480*/  IADD3 R2, R4, 0x60, RZ ;  /* 0x0000006004027810 */ /* 0x000fe40007ffe0ff */
[----:B------:R-:W-:-:S02]  /*1490*/  SHF.R.S32.HI R5, RZ, 0x1f, R4 ;  /* 0x0000001fff057819 */ /* 0x000fc40000011404 */
[-C--:B------:R-:W-:Y:S01]  /*14a0*/  ISETP.GE.AND P6, PT, R3, R21.reuse, PT ;  /* 0x000000150300720c */ /* 0x080fe20003fc6270 */
[C---:B------:R-:W-:Y:S01]  /*14b0*/  IMAD R3, R97.reuse, c[0x0][0x1a4], R6 ;  /* 0x0000690061037a24 */ /* 0x040fe200078e0206 */
[-C--:B------:R-:W-:Y:S01]  /*14c0*/  ISETP.GE.AND P0, PT, R2, R21.reuse, PT ;  /* 0x000000150200720c */ /* 0x080fe20003f06270 */
[----:B------:R-:W-:Y:S01]  /*14d0*/  IMAD.WIDE.U32 R14, R97, c[0x0][0x1a0], R4 ;  /* 0x00006800610e7a25 */ /* 0x000fe200078e0004 */
[C---:B------:R-:W-:Y:S02]  /*14e0*/  IADD3 R2, R4.reuse, 0x80, RZ ;  /* 0x0000008004027810 */ /* 0x040fe40007ffe0ff */
[-C--:B------:R-:W-:Y:S02]  /*14f0*/  ISETP.GE.AND P4, PT, R4, R21.reuse, PT ;  /* 0x000000150400720c */ /* 0x080fe40003f86270 */
[----:B------:R-:W-:Y:S02]  /*1500*/  ISETP.GE.AND P1, PT, R2, R21, PT ;  /* 0x000000150200720c */ /* 0x000fe40003f26270 */
[----:B------:R-:W-:-:S02]  /*1510*/  IADD3 R2, R4, 0xa0, RZ ;  /* 0x000000a004027810 */ /* 0x000fc40007ffe0ff */
[----:B------:R-:W-:Y:S01]  /*1520*/  IADD3 R5, R15, R3, RZ ;  /* 0x000000030f057210 */ /* 0x000fe20007ffe0ff */
[----:B------:R-:W-:Y:S01]  /*1530*/  IMAD R15, R0, c[0x0][0x184], R7 ;  /* 0x00006100000f7a24 */ /* 0x000fe200078e0207 */
[----:B------:R-:W-:Y:S02]  /*1540*/  LEA R6, P3, R14, R40, 0x2 ;  /* 0x000000280e067211 */ /* 0x000fe400078610ff */
[----:B------:R-:W-:Y:S01]  /*1550*/  ISETP.GE.AND P2, PT, R2, R21, PT ;  /* 0x000000150200720c */ /* 0x000fe20003f46270 */
[----:B------:R-:W-:Y:S01]  /*1560*/  IMAD.WIDE.U32 R2, R0, c[0x0][0x180], RZ ;  /* 0x0000600000027a25 */ /* 0x000fe200078e00ff */
[----:B------:R-:W-:Y:S02]  /*1570*/  LEA.HI.X R7, R14, R41, R5, 0x2, P3 ;  /* 0x000000290e077211 */ /* 0x000fe400018f1405 */
[C---:B------:R-:W-:Y:S02]  /*1580*/  IADD3 R5, R4.reuse, 0xc0, RZ ;  /* 0x000000c004057810 */ /* 0x040fe40007ffe0ff */
[----:B------:R-:W-:Y:S01]  /*1590*/  IADD3 R14, R4, 0xe0, RZ ;  /* 0x000000e0040e7810 */ /* 0x000fe20007ffe0ff */
[----:B------:R0:W2:Y:S01]  /*15a0*/  @!P4 LDG.E R16, [R6.64] ;  /* 0x000000060610c981 */ /* 0x0000a2000c1e1900 */
[----:B------:R-:W-:-:S02]  /*15b0*/  ISETP.GE.AND P3, PT, R5, R21, PT ;  /* 0x000000150500720c */ /* 0x000fc40003f66270 */
[----:B------:R-:W-:Y:S01]  /*15c0*/  IADD3 R3, R3, R15, RZ ;  /* 0x0000000f03037210 */ /* 0x000fe20007ffe0ff */
[----:B------:R-:W-:Y:S01]  /*15d0*/  CS2R R18, SRZ ;  /* 0x0000000000127805 */ /* 0x000fe2000001ff00 */
[-C--:B------:R-:W-:Y:S01]  /*15e0*/  ISETP.GE.AND P4, PT, R14, R21.reuse, PT ;  /* 0x000000150e00720c */ /* 0x080fe20003f86270 */
[----:B------:R-:W-:Y:S01]  /*15f0*/  IMAD R14, R116, c[0x0][0x188], RZ ;  /* 0x00006200740e7a24 */ /* 0x000fe200078e02ff */
[C---:B------:R-:W-:Y:S01]  /*1600*/  IADD3 R5, R4.reuse, 0x100, RZ ;  /* 0x0000010004057810 */ /* 0x040fe20007ffe0ff */
[----:B------:R0:W3:Y:S01]  /*1610*/  @!P5 LDG.E R17, [R6.64+0x80] ;  /* 0x000080060611d981 */ /* 0x0000e2000c1e1900 */
[----:B------:R-:W-:Y:S02]  /*1620*/  IMAD.WIDE.U32 R2, R97, c[0x0][0x188], R2 ;  /* 0x0000620061027a25 */ /* 0x000fe400078e0002 */
[-C--:B------:R-:W-:Y:S01]  /*1630*/  ISETP.GE.AND P5, PT, R5, R21.reuse, PT ;  /* 0x000000150500720c */ /* 0x080fe20003fa6270 */
[----:B------:R-:W-:Y:S01]  /*1640*/  CS2R R22, SRZ ;  /* 0x0000000000167805 */ /* 0x000fe2000001ff00 */
[----:B------:R-:W-:Y:S01]  /*1650*/  IMAD R15, R97, c[0x0][0x18c], R14 ;  /* 0x00006300610f7a24 */ /* 0x000fe200078e020e */
[----:B------:R-:W-:Y:S01]  /*1660*/  IADD3 R5, R4, 0x120, RZ ;  /* 0x0000012004057810 */ /* 0x000fe20007ffe0ff */
[----:B------:R0:W4:Y:S03]  /*1670*/  @!P0 LDG.E R19, [R6.64+0x180] ;  /* 0x0001800606138981 */ /* 0x000126000c1e1900 */
[----:B------:R-:W-:Y:S01]  /*1680*/  ISETP.GE.AND P0, PT, R5, R21, PT ;  /* 0x000000150500720c */ /* 0x000fe20003f06270 */
[----:B------:R0:W4:Y:S01]  /*1690*/  @!P6 LDG.E R18, [R6.64+0x100] ;  /* 0x000100060612e981 */ /* 0x000122000c1e1900 */
[----:B------:R-:W-:-:S02]  /*16a0*/  IADD3 R3, R3, R15, RZ ;  /* 0x0000000f03037210 */ /* 0x000fc40007ffe0ff */
[----:B------:R-:W-:Y:S01]  /*16b0*/  LEA R14, P6, R2, c[0x0][0x220], 0x3 ;  /* 0x00008800020e7a11 */ /* 0x000fe200078c18ff */
[----:B------:R0:W4:Y:S01]  /*16c0*/  @!P2 LDG.E R23, [R6.64+0x280] ;  /* 0x000280060617a981 */ /* 0x000122000c1e1900 */
[----:B------:R-:W-:Y:S02]  /*16d0*/  IADD3 R5, R4, 0x140, RZ ;  /* 0x0000014004057810 */ /* 0x000fe40007ffe0ff */
[----:B------:R-:W-:Y:S01]  /*16e0*/  LEA.HI.X R15, R2, c[0x0][0x224], R3, 0x3, P6 ;  /* 0x00008900020f7a11 */ /* 0x000fe200030f1c03 */
[----:B------:R-:W-:Y:S01]  /*16f0*/  CS2R R104, SRZ ;  /* 0x0000000000687805 */ /* 0x000fe2000001ff00 */
[----:B------:R-:W-:Y:S01]  /*1700*/  ISETP.GE.AND P2, PT, R5, R21, PT ;  /* 0x000000150500720c */ /* 0x000fe20003f46270 */
[----:B------:R-:W-:Y:S01]  /*1710*/  CS2R R102, SRZ ;  /* 0x0000000000667805 */ /* 0x000fe2000001ff00 */
[C---:B------:R-:W-:Y:S01]  /*1720*/  IADD3 R20, R4.reuse, 0x160, RZ ;  /* 0x0000016004147810 */ /* 0x040fe20007ffe0ff */
[----:B------:R1:W4:Y:S01]  /*1730*/  LDG.E.64 R2, [R14.64] ;  /* 0x000000060e027981 */ /* 0x000322000c1e1b00 */
[----:B------:R-:W-:Y:S01]  /*1740*/  HFMA2.MMA R101, -RZ, RZ, 0, 0 ;  /* 0x00000000ff657435 */ /* 0x000fe200000001ff */
[----:B------:R-:W-:-:S02]  /*1750*/  IADD3 R5, R4, 0x180, RZ ;  /* 0x0000018004057810 */ /* 0x000fc40007ffe0ff */
[----:B------:R0:W4:Y:S01]  /*1760*/  @!P1 LDG.E R22, [R6.64+0x200] ;  /* 0x0002000606169981 */ /* 0x000122000c1e1900 */
[----:B------:R-:W-:-:S03]  /*1770*/  ISETP.GE.AND P1, PT, R20, R21, PT ;  /* 0x000000151400720c */ /* 0x000fc60003f26270 */
[----:B------:R0:W4:Y:S01]  /*1780*/  @!P0 LDG.E R105, [R6.64+0x480] ;  /* 0x0004800606698981 */ /* 0x000122000c1e1900 */
[C---:B-1----:R-:W-:Y:S02]  /*1790*/  IADD3 R14, R4.reuse, 0x1a0, RZ ;  /* 0x000001a0040e7810 */ /* 0x042fe40007ffe0ff */
[C---:B------:R-:W-:Y:S01]  /*17a0*/  IADD3 R15, R4.reuse, 0x1c0, RZ ;  /* 0x000001c0040f7810 */ /* 0x040fe20007ffe0ff */
[----:B------:R0:W4:Y:S01]  /*17b0*/  @!P2 LDG.E R104, [R6.64+0x500] ;  /* 0x000500060668a981 */ /* 0x000122000c1e1900 */
[----:B------:R-:W-:Y:S02]  /*17c0*/  IADD3 R4, R4, 0x1e0, RZ ;  /* 0x000001e004047810 */ /* 0x000fe40007ffe0ff */
[-C--:B------:R-:W-:Y:S01]  /*17d0*/  ISETP.GE.AND P0, PT, R5, R21.reuse, PT ;  /* 0x000000150500720c */ /* 0x080fe20003f06270 */
[----:B------:R0:W4:Y:S01]  /*17e0*/  @!P3 LDG.E R102, [R6.64+0x300] ;  /* 0x000300060666b981 */ /* 0x000122000c1e1900 */
[-C--:B------:R-:W-:Y:S02]  /*17f0*/  ISETP.GE.AND P2, PT, R14, R21.reuse, PT ;  /* 0x000000150e00720c */ /* 0x080fe40003f46270 */
[-C--:B------:R-:W-:Y:S01]  /*1800*/  ISETP.GE.AND P3, PT, R15, R21.reuse, PT ;  /* 0x000000150f00720c */ /* 0x080fe20003f66270 */
[----:B------:R0:W4:Y:S01]  /*1810*/  @!P4 LDG.E R103, [R6.64+0x380] ;  /* 0x000380060667c981 */ /* 0x000122000c1e1900 */
[----:B------:R-:W-:Y:S01]  /*1820*/  ISETP.GE.AND P4, PT, R4, R21, PT ;  /* 0x000000150400720c */ /* 0x000fe20003f86270 */
[----:B------:R-:W-:-:S02]  /*1830*/  CS2R R14, SRZ ;  /* 0x00000000000e7805 */ /* 0x000fc4000001ff00 */
[----:B------:R0:W4:Y:S01]  /*1840*/  @!P5 LDG.E R101, [R6.64+0x400] ;  /* 0x000400060665d981 */ /* 0x000122000c1e1900 */
[----:B------:R-:W-:Y:S01]  /*1850*/  CS2R R106, SRZ ;  /* 0x00000000006a7805 */ /* 0x000fe2000001ff00 */
[----:B------:R-:W-:Y:S02]  /*1860*/  MOV R108, RZ ;  /* 0x000000ff006c7202 */ /* 0x000fe40000000f00 */
        /* <DEDUP_REMOVED lines=10> */
[----:B------:R-:W-:Y:S02]  /*1910*/  IMAD R21, R97, c[0x0][0x1c4], R20 ;  /* 0x0000710061157a24 */ /* 0x000fe400078e0214 */
[----:B------:R-:W-:Y:S02]  /*1920*/  FADD.FTZ R100, R65, R26 ;  /* 0x0000001a41647221 */ /* 0x000fe40000010000 */
[----:B------:R-:W-:-:S05]  /*1930*/  IMAD.WIDE.U32 R4, R97, c[0x0][0x1c0], R4 ;  /* 0x0000700061047a25 */ /* 0x000fca00078e0004 */
[----:B------:R-:W-:Y:S02]  /*1940*/  IADD3 R5, R5, R21, RZ ;  /* 0x0000001505057210 */ /* 0x000fe40007ffe0ff */
[C---:B------:R-:W-:Y:S02]  /*1950*/  LEA R20, P0, R4.reuse, c[0x0][0x230], 0x3 ;  /* 0x00008c0004147a11 */ /* 0x040fe400078018ff */
[C---:B0-----:R-:W-:Y:S02]  /*1960*/  IADD3 R6, R33.reuse, 0x120, RZ ;  /* 0x0000012021067810 */ /* 0x041fe40007ffe0ff */
[----:B------:R-:W-:Y:S02]  /*1970*/  LEA.HI.X R21, R4, c[0x0][0x234], R5, 0x3, P0 ;  /* 0x00008d0004157a11 */ /* 0x000fe400000f1c05 */
[----:B------:R-:W-:Y:S02]  /*1980*/  IADD3 R4, R33, 0x100, RZ ;  /* 0x0000010021047810 */ /* 0x000fe40007ffe0ff */
[----:B------:R-:W-:-:S02]  /*1990*/  ISETP.NE.AND P0, PT, R175, RZ, PT ;  /* 0x000000ffaf00720c */ /* 0x000fc40003f05270 */
[----:B------:R-:W-:Y:S02]  /*19a0*/  ISETP.NE.AND P1, PT, R32, RZ, PT ;  /* 0x000000ff2000720c */ /* 0x000fe40003f25270 */
[-C--:B------:R-:W-:Y:S02]  /*19b0*/  LEA.HI.SX32 R4, R4, R33.reuse, 0x1b ;  /* 0x0000002104047211 */ /* 0x080fe400078fdaff */
[----:B------:R-:W-:Y:S02]  /*19c0*/  LEA.HI.SX32 R6, R6, R33, 0x1b ;  /* 0x0000002106067211 */ /* 0x000fe400078fdaff */
[----:B------:R-:W-:Y:S02]  /*19d0*/  ISETP.LT.OR P2, PT, R174, 0x2, P0 ;  /* 0x00000002ae00780c */ /* 0x000fe40000741670 */
[----:B------:R-:W-:Y:S01]  /*19e0*/  IADD3 R110, R33, 0x1e0, RZ ;  /* 0x000001e0216e7810 */ /* 0x000fe20007ffe0ff */
[--C-:B------:R-:W-:Y:S02]  /*19f0*/  FADD.FTZ R119, R67, R26.reuse ;  /* 0x0000001a43777221 */ /* 0x100fe40000010000 */
[----:B------:R-:W-:-:S02]  /*1a00*/  FADD.FTZ R121, R69, R26 ;  /* 0x0000001a45797221 */ /* 0x000fc40000010000 */
[--C-:B------:R-:W-:Y:S02]  /*1a10*/  FADD.FTZ R125, R73, R26.reuse ;  /* 0x0000001a497d7221 */ /* 0x100fe40000010000 */
[----:B------:R-:W-:Y:S01]  /*1a20*/  FADD.FTZ R120, R71, R26 ;  /* 0x0000001a47787221 */ /* 0x000fe20000010000 */
[----:B--2---:R0:W-:Y:S04]  /*1a30*/  STS [R47.X4], R16 ;  /* 0x000000102f007388 */ /* 0x0041e80000004800 */
[----:B---3--:R1:W-:Y:S01]  /*1a40*/  STS [R48.X4+0x80], R17 ;  /* 0x0000801130007388 */ /* 0x0083e20000004800 */
[----:B0-----:R-:W-:-:S04]  /*1a50*/  IADD3 R16, R33, 0x140, RZ ;  /* 0x0000014021107810 */ /* 0x001fc80007ffe0ff */
[----:B------:R-:W-:Y:S01]  /*1a60*/  LEA.HI.SX32 R5, R16, R33, 0x1b ;  /* 0x0000002110057211 */ /* 0x000fe200078fdaff */
[----:B----4-:R0:W-:Y:S01]  /*1a70*/  STS [R49.X4+0x100], R18 ;  /* 0x0001001231007388 */ /* 0x0101e20000004800 */
[----:B------:R-:W-:-:S03]  /*1a80*/  IADD3 R16, R33, 0x160, RZ ;  /* 0x0000016021107810 */ /* 0x000fc60007ffe0ff */
[----:B------:R-:W-:Y:S01]  /*1a90*/  STS [R50.X4+0x180], R19 ;  /* 0x0001801332007388 */ /* 0x000fe20000004800 */
[----:B------:R-:W-:Y:S02]  /*1aa0*/  FMUL.FTZ R131, R2, 1.4426950216293334961 ;  /* 0x3fb8aa3b02837820 */ /* 0x000fe40000410000 */
[----:B-1----:R-:W-:Y:S02]  /*1ab0*/  FMUL.FTZ R17, R3, R100 ;  /* 0x0000006403117220 */ /* 0x002fe40000410000 */
[----:B------:R-:W-:Y:S02]  /*1ac0*/  FMUL.FTZ R7, R100, R131 ;  /* 0x0000008364077220 */ /* 0x000fe40000410000 */
[----:B------:R-:W-:Y:S01]  /*1ad0*/  FMUL.RZ R17, R17, 0.15915493667125701904 ;  /* 0x3e22f98311117820 */ /* 0x000fe2000040c000 */
[----:B------:R1:W-:Y:S01]  /*1ae0*/  STS [R51.X4+0x200], R22 ;  /* 0x0002001633007388 */ /* 0x0003e20000004800 */
[----:B------:R2:W-:Y:S01]  /*1af0*/  MUFU.EX2 R109, R7 ;  /* 0x00000007006d7308 */ /* 0x0005e20000000800 */
[----:B0-----:R-:W-:-:S02]  /*1b00*/  IADD3 R18, R33, 0x180, RZ ;  /* 0x0000018021127810 */ /* 0x001fc40007ffe0ff */
[----:B------:R-:W-:Y:S05]  /*1b10*/  STS [R52.X4+0x280], R23 ;  /* 0x0002801734007388 */ /* 0x000fea0000004800 */
[----:B------:R-:W0:Y:S01]  /*1b20*/  MUFU.COS R114, R17 ;  /* 0x0000001100727308 */ /* 0x000e220000000000 */
[----:B------:R3:W-:Y:S01]  /*1b30*/  STS [R53.X4+0x300], R102 ;  /* 0x0003006635007388 */ /* 0x0007e20000004800 */
[----:B-1----:R-:W-:-:S06]  /*1b40*/  IADD3 R22, R33, 0x1a0, RZ ;  /* 0x000001a021167810 */ /* 0x002fcc0007ffe0ff */
[----:B------:R-:W1:Y:S01]  /*1b50*/  MUFU.SIN R112, R17 ;  /* 0x0000001100707308 */ /* 0x000e620000000400 */
[----:B------:R-:W-:Y:S01]  /*1b60*/  STS [R54.X4+0x380], R103 ;  /* 0x0003806736007388 */ /* 0x000fe20000004800 */
[----:B---3--:R-:W-:-:S03]  /*1b70*/  IADD3 R102, R33, 0x1c0, RZ ;  /* 0x000001c021667810 */ /* 0x008fc60007ffe0ff */
[----:B------:R3:W-:Y:S04]  /*1b80*/  STS [R4.X4+0x400], R101 ;  /* 0x0004006504007388 */ /* 0x0007e80000004800 */
[----:B------:R4:W-:Y:S01]  /*1b90*/  STS [R6.X4+0x480], R105 ;  /* 0x0004806906007388 */ /* 0x0009e20000004800 */
[----:B--2---:R-:W-:-:S03]  /*1ba0*/  LEA.HI.SX32 R7, R102, R33, 0x1b ;  /* 0x0000002166077211 */ /* 0x004fc600078fdaff */
[----:B------:R2:W-:Y:S01]  /*1bb0*/  STS [R5.X4+0x500], R104 ;  /* 0x0005006805007388 */ /* 0x0005e20000004800 */
[-C--:B---3--:R-:W-:Y:S02]  /*1bc0*/  LEA.HI.SX32 R4, R16, R33.reuse, 0x1b ;  /* 0x0000002110047211 */ /* 0x088fe400078fdaff */
[-C--:B------:R-:W-:Y:S02]  /*1bd0*/  LEA.HI.SX32 R19, R110, R33.reuse, 0x1b ;  /* 0x000000216e137211 */ /* 0x080fe400078fdaff */
[-C--:B----4-:R-:W-:Y:S02]  /*1be0*/  LEA.HI.SX32 R6, R22, R33.reuse, 0x1b ;  /* 0x0000002116067211 */ /* 0x090fe400078fdaff */
[----:B--2---:R-:W-:Y:S02]  /*1bf0*/  LEA.HI.SX32 R5, R18, R33, 0x1b ;  /* 0x0000002112057211 */ /* 0x004fe400078fdaff */
[----:B------:R-:W-:Y:S01]  /*1c00*/  SHF.L.U32 R18, R33, 0x4, RZ ;  /* 0x0000000421127819 */ /* 0x000fe200000006ff */
[----:B------:R-:W-:Y:S01]  /*1c10*/  STS [R4.X4+0x580], R15 ;  /* 0x0005800f04007388 */ /* 0x000fe20000004800 */
[----:B------:R-:W-:-:S02]  /*1c20*/  LEA R101, R85, R97, 0x8 ;  /* 0x0000006155657211 */ /* 0x000fc400078e40ff */
[----:B------:R-:W-:Y:S01]  /*1c30*/  @P1 IADD3 R101, R32, 0x200, RZ ;  /* 0x0000020020651810 */ /* 0x000fe20007ffe0ff */
[----:B------:R2:W-:Y:S01]  /*1c40*/  STS [R5.X4+0x600], R14 ;  /* 0x0006000e05007388 */ /* 0x0005e20000004800 */
[----:B------:R-:W-:Y:S02]  /*1c50*/  LEA.HI.SX32 R18, R18, R18, 0x1b ;  /* 0x0000001212127211 */ /* 0x000fe400078fdaff */
[----:B------:R-:W-:Y:S01]  /*1c60*/  @!P2 IADD3 R102, R174, -0x2, RZ ;  /* 0xfffffffeae66a810 */ /* 0x000fe20007ffe0ff */
[----:B------:R3:W-:Y:S01]  /*1c70*/  STS [R6.X4+0x680], R107 ;  /* 0x0006806b06007388 */ /* 0x0007e20000004800 */
[C---:B0-----:R-:W-:Y:S02]  /*1c80*/  FMUL.FTZ R16, R109.reuse, R114 ;  /* 0x000000726d107220 */ /* 0x041fe40000410000 */
[----:B-1----:R-:W-:Y:S01]  /*1c90*/  FMUL.FTZ R17, R109, R112 ;  /* 0x000000706d117220 */ /* 0x002fe20000410000 */
[----:B------:R-:W-:Y:S01]  /*1ca0*/  STS [R7.X4+0x700], R106 ;  /* 0x0007006a07007388 */ /* 0x000fe20000004800 */
[----:B--2---:R-:W-:-:S03]  /*1cb0*/  SHF.L.U32 R14, R101, 0x3, RZ ;  /* 0x00000003650e7819 */ /* 0x004fc600000006ff */
[----:B------:R0:W-:Y:S01]  /*1cc0*/  STS [R19.X4+0x780], R108 ;  /* 0x0007806c13007388 */ /* 0x0001e20000004800 */
[----:B------:R-:W-:-:S06]  /*1cd0*/  NOP ;  /* 0x0000000000007918 */ /* 0x000fcc0000000000 */
[----:B------:R-:W-:Y:S01]  /*1ce0*/  LDS R115, [R18.X4] ;  /* 0x0000000012737984 */ /* 0x000fe20000004800 */
[----:B------:R-:W-:-:S03]  /*1cf0*/  @!P2 IMAD R5, R102, c[0x0][0x16c], R97 ;  /* 0x00005b006605aa24 */ /* 0x000fc600078e0261 */
[----:B------:R-:W1:Y:S04]  /*1d00*/  LDS R117, [R18.X4+0x4] ;  /* 0x0000040012757984 */ /* 0x000e680000004800 */
[----:B------:R-:W-:Y:S04]  /*1d10*/  LDS R101, [R18.X4+0x8] ;  /* 0x0000080012657984 */ /* 0x000fe80000004800 */
[----:B------:R-:W2:Y:S04]  /*1d20*/  LDS R102, [R18.X4+0xc] ;  /* 0x00000c0012667984 */ /* 0x000ea80000004800 */
[----:B------:R-:W4:Y:S04]  /*1d30*/  LDS R103, [R18.X4+0x10] ;  /* 0x0000100012677984 */ /* 0x000f280000004800 */
        /* <DEDUP_REMOVED lines=9> */
[----:B------:R-:W1:Y:S04]  /*1dd0*/  LDS R113, [R18.X4+0x38] ;  /* 0x0000380012717984 */ /* 0x000e680000004800 */
[----:B------:R-:W1:Y:S04]  /*1de0*/  LDS R114, [R18.X4+0x3c] ;  /* 0x00003c0012727984 */ /* 0x000e680000004800 */
[----:B------:R2:W-:Y:S04]  /*1df0*/  STS.64 [R14+0x14d0], R16 ;  /* 0x0014d0100e007388 */ /* 0x0005e80000000a00 */
[----:B------:R-:W5:Y:S01]  /*1e00*/  LDG.E.64 R20, [R20.64] ;  /* 0x0000000614147981 */ /* 0x000f62000c1e1b00 */
[----:B---3--:R-:W-:-:S04]  /*1e10*/  FMUL.FTZ R6, R3, R119 ;  /* 0x0000007703067220 */ /* 0x008fc80000410000 */
[----:B0-----:R-:W-:Y:S02]  /*1e20*/  FMUL.RZ R19, R6, 0.15915493667125701904 ;  /* 0x3e22f98306137820 */ /* 0x001fe4000040c000 */
[----:B------:R-:W-:Y:S01]  /*1e30*/  FMUL.FTZ R6, R119, R131 ;  /* 0x0000008377067220 */ /* 0x000fe20000410000 */
[----:B------:R-:W-:Y:S01]  /*1e40*/  CS2R R22, SRZ ;  /* 0x0000000000167805 */ /* 0x000fe2000001ff00 */
[----:B------:R-:W-:Y:S01]  /*1e50*/  @!P2 IMAD.WIDE R4, R5, 0x10, R12 ;  /* 0x000000100504a825 */ /* 0x000fe200078e020c */
[----:B------:R-:W-:Y:S06]  /*1e60*/  BAR.SYNC.DEFER_BLOCKING 0x0 ;  /* 0x0000000000007b1d */ /* 0x000fec0000010000 */
[----:B------:R-:W-:Y:S01]  /*1e70*/  MUFU.SIN R7, R19 ;  /* 0x0000001300077308 */ /* 0x000fe20000000400 */
[----:B--2---:R-:W-:-:S07]  /*1e80*/  FMUL.FTZ R14, R3, R121 ;  /* 0x00000079030e7220 */ /* 0x004fce0000410000 */
[----:B------:R-:W-:Y:S01]  /*1e90*/  MUFU.COS R15, R19 ;  /* 0x00000013000f7308 */ /* 0x000fe20000000000 */
[----:B------:R-:W-:-:S07]  /*1ea0*/  FMUL.FTZ R18, R3, R125 ;  /* 0x0000007d03127220 */ /* 0x000fce0000410000 */
[----:B------:R-:W0:Y:S01]  /*1eb0*/  MUFU.EX2 R6, R6 ;  /* 0x0000000600067308 */ /* 0x000e220000000800 */
[----:B------:R2:W5:Y:S01]  /*1ec0*/  @!P2 LDG.E.64 R22, [R4.64+0x8] ;  /* 0x000008060416a981 */ /* 0x000562000c1e1b00 */
[----:B------:R-:W-:Y:S02]  /*1ed0*/  FMUL.RZ R118, R14, 0.15915493667125701904 ;  /* 0x3e22f9830e767820 */ /* 0x000fe4000040c000 */
[----:B------:R-:W-:Y:S02]  /*1ee0*/  FMUL.FTZ R14, R3, R120 ;  /* 0x00000078030e7220 */ /* 0x000fe40000410000 */
[----:B------:R-:W-:Y:S02]  /*1ef0*/  FMUL.RZ R124, R18, 0.15915493667125701904 ;  /* 0x3e22f983127c7820 */ /* 0x000fe4000040c000 */
[----:B--2---:R-:W-:Y:S01]  /*1f00*/  FMUL.FTZ R4, R121, R131 ;  /* 0x0000008379047220 */ /* 0x004fe20000410000 */
[----:B------:R-:W-:Y:S01]  /*1f10*/  MUFU.SIN R5, R118 ;  /* 0x0000007600057308 */ /* 0x000fe20000000400 */
[----:B------:R-:W-:-:S02]  /*1f20*/  FMUL.RZ R123, R14, 0.15915493667125701904 ;  /* 0x3e22f9830e7b7820 */ /* 0x000fc4000040c000 */
[----:B------:R-:W-:-:S05]  /*1f30*/  FMUL.FTZ R14, R120, R131 ;  /* 0x00000083780e7220 */ /* 0x000fca0000410000 */
[----:B------:R2:W-:Y:S01]  /*1f40*/  MUFU.COS R127, R118 ;  /* 0x00000076007f7308 */ /* 0x0005e20000000000 */
[----:B0-----:R-:W-:-:S07]  /*1f50*/  FMUL.FTZ R126, R6, R7 ;  /* 0x00000007067e7220 */ /* 0x001fce0000410000 */
[----:B------:R-:W0:Y:S01]  /*1f60*/  MUFU.EX2 R4, R4 ;  /* 0x0000000400047308 */ /* 0x000e220000000800 */
[----:B--2---:R-:W-:Y:S02]  /*1f70*/  FADD.FTZ R118, R75, R26 ;  /* 0x0000001a4b767221 */ /* 0x004fe40000010000 */
[----:B-1----:R-:W-:-:S05]  /*1f80*/  FMUL.FTZ R132, R100, R117 ;  /* 0x0000007564847220 */ /* 0x002fca0000410000 */
[----:B------:R-:W-:Y:S01]  /*1f90*/  MUFU.SIN R133, R124 ;  /* 0x0000007c00857308 */ /* 0x000fe20000000400 */
[----:B------:R-:W-:-:S07]  /*1fa0*/  FMUL.FTZ R122, R3, R118 ;  /* 0x00000076037a7220 */ /* 0x000fce0000410000 */
[----:B------:R1:W-:Y:S01]  /*1fb0*/  MUFU.COS R135, R124 ;  /* 0x0000007c00877308 */ /* 0x0003e20000000000 */
[----:B------:R-:W-:Y:S02]  /*1fc0*/  FMUL.FTZ R139, R57, R132 ;  /* 0x00000084398b7220 */ /* 0x000fe40000410000 */
[----:B-1----:R-:W-:Y:S02]  /*1fd0*/  FMUL.FTZ R124, R6, R15 ;  /* 0x0000000f067c7220 */ /* 0x002fe40000410000 */
[----:B------:R-:W-:-:S03]  /*1fe0*/  FMUL.FTZ R6, R100, R115 ;  /* 0x0000007364067220 */ /* 0x000fc60000410000 */
[----:B------:R-:W-:Y:S01]  /*1ff0*/  MUFU.SIN R19, R123 ;  /* 0x0000007b00137308 */ /* 0x000fe20000000400 */
[----:B------:R-:W-:Y:S02]  /*2000*/  FMUL.RZ R128, R122, 0.15915493667125701904 ;  /* 0x3e22f9837a807820 */ /* 0x000fe4000040c000 */
[----:B------:R-:W-:-:S05]  /*2010*/  FMUL.FTZ R137, R57, R6 ;  /* 0x0000000639897220 */ /* 0x000fca0000410000 */
[----:B------:R-:W-:Y:S01]  /*2020*/  MUFU.EX2 R14, R14 ;  /* 0x0000000e000e7308 */ /* 0x000fe20000000800 */
[C---:B------:R-:W-:Y:S02]  /*2030*/  FMUL.FTZ R15, R126.reuse, R137 ;  /* 0x000000897e0f7220 */ /* 0x040fe40000410000 */
[----:B------:R-:W-:-:S05]  /*2040*/  FMUL.FTZ R6, R126, R139 ;  /* 0x0000008b7e067220 */ /* 0x000fca0000410000 */
[----:B------:R1:W2:Y:S01]  /*2050*/  MUFU.COS R129, R123 ;  /* 0x0000007b00817308 */ /* 0x0002a20000000000 */
[----:B------:R-:W-:Y:S02]  /*2060*/  FMUL.FTZ R18, R125, R131 ;  /* 0x000000837d127220 */ /* 0x000fe40000410000 */
[----:B0-----:R-:W-:Y:S02]  /*2070*/  FMUL.FTZ R127, R4, R127 ;  /* 0x0000007f047f7220 */ /* 0x001fe40000410000 */
[----:B-1----:R-:W-:-:S03]  /*2080*/  FADD.FTZ R123, R77, R26 ;  /* 0x0000001a4d7b7221 */ /* 0x002fc60000010000 */
[----:B------:R-:W-:Y:S01]  /*2090*/  MUFU.SIN R149, R128 ;  /* 0x0000008000957308 */ /* 0x000fe20000000400 */
[----:B------:R-:W-:Y:S02]  /*20a0*/  FMUL.FTZ R143, R119, R102 ;  /* 0x00000066778f7220 */ /* 0x000fe40000410000 */
[----:B------:R-:W-:Y:S02]  /*20b0*/  FMUL.FTZ R122, R3, R123 ;  /* 0x0000007b037a7220 */ /* 0x000fe40000410000 */
[----:B------:R-:W-:-:S03]  /*20c0*/  FFMA.FTZ R15, R124, R139, R15 ;  /* 0x0000008b7c0f7223 */ /* 0x000fc6000001000f */
[----:B------:R0:W-:Y:S01]  /*20d0*/  MUFU.COS R151, R128 ;  /* 0x0000008000977308 */ /* 0x0001e20000000000 */
[----:B------:R-:W-:Y:S02]  /*20e0*/  FMUL.FTZ R141, R119, R101 ;  /* 0x00000065778d7220 */ /* 0x000fe40000410000 */
[----:B------:R-:W-:Y:S02]  /*20f0*/  FFMA.FTZ R6, R124, R137, -R6 ;  /* 0x000000897c067223 */ /* 0x000fe40000010806 */
[----:B------:R-:W-:Y:S02]  /*2100*/  FMUL.RZ R136, R122, 0.15915493667125701904 ;  /* 0x3e22f9837a887820 */ /* 0x000fe4000040c000 */
[----:B0-----:R-:W-:Y:S02]  /*2110*/  FMUL.FTZ R128, R4, R5 ;  /* 0x0000000504807220 */ /* 0x001fe40000410000 */
[-C--:B------:R-:W-:Y:S01]  /*2120*/  FMUL.FTZ R4, R123, R131.reuse ;  /* 0x000000837b047220 */ /* 0x080fe20000410000 */
[----:B------:R-:W0:Y:S01]  /*2130*/  MUFU.EX2 R18, R18 ;  /* 0x0000001200127308 */ /* 0x000e220000000800 */
[----:B------:R-:W-:-:S02]  /*2140*/  FMUL.FTZ R130, R118, R131 ;  /* 0x0000008376827220 */ /* 0x000fc40000410000 */
[C---:B------:R-:W-:Y:S02]  /*2150*/  FFMA.FTZ R132, R56.reuse, R143, R15 ;  /* 0x0000008f38847223 */ /* 0x040fe4000001000f */
[----:B------:R-:W-:Y:S02]  /*2160*/  FFMA.FTZ R15, R56, R141, R6 ;  /* 0x0000008d380f7223 */ /* 0x000fe40000010006 */
[----:B------:R-:W-:Y:S01]  /*2170*/  FADD.FTZ R122, R79, R26 ;  /* 0x0000001a4f7a7221 */ /* 0x000fe20000010000 */
[----:B------:R-:W-:Y:S01]  /*2180*/  MUFU.SIN R7, R136 ;  /* 0x0000008800077308 */ /* 0x000fe20000000400 */
[----:B--2---:R-:W-:-:S07]  /*2190*/  FMUL.FTZ R129, R14, R129 ;  /* 0x000000810e817220 */ /* 0x004fce0000410000 */
[----:B------:R-:W1:Y:S01]  /*21a0*/  MUFU.EX2 R4, R4 ;  /* 0x0000000400047308 */ /* 0x000e620000000800 */
[----:B----4-:R-:W-:-:S07]  /*21b0*/  FMUL.FTZ R147, R121, R103 ;  /* 0x0000006779937220 */ /* 0x010fce0000410000 */
[----:B------:R2:W-:Y:S01]  /*21c0*/  MUFU.EX2 R134, R130 ;  /* 0x0000008200867308 */ /* 0x0005e20000000800 */
[----:B------:R-:W-:-:S07]  /*21d0*/  FMUL.FTZ R145, R121, R104 ;  /* 0x0000006879917220 */ /* 0x000fce0000410000 */
[----:B------:R3:W4:Y:S01]  /*21e0*/  MUFU.COS R5, R136 ;  /* 0x0000008800057308 */ /* 0x0007220000000000 */
[----:B--2---:R-:W-:Y:S02]  /*21f0*/  FMUL.FTZ R130, R14, R19 ;  /* 0x000000130e827220 */ /* 0x004fe40000410000 */
[CC--:B------:R-:W-:Y:S02]  /*2200*/  FMUL.FTZ R19, R128.reuse, R15.reuse ;  /* 0x0000000f80137220 */ /* 0x0c0fe40000410000 */
[----:B------:R-:W-:Y:S02]  /*2210*/  FMUL.FTZ R14, R3, R122 ;  /* 0x0000007a030e7220 */ /* 0x000fe40000410000 */
[-C--:B---3--:R-:W-:Y:S02]  /*2220*/  FMUL.FTZ R136, R128, R132.reuse ;  /* 0x0000008480887220 */ /* 0x088fe40000410000 */
[C---:B------:R-:W-:Y:S02]  /*2230*/  FFMA.FTZ R19, R127.reuse, R132, R19 ;  /* 0x000000847f137223 */ /* 0x040fe40000010013 */
[----:B------:R-:W-:-:S02]  /*2240*/  FFMA.FTZ R136, R127, R15, -R136 ;  /* 0x0000000f7f887223 */ /* 0x000fc40000010888 */
[----:B------:R-:W-:Y:S02]  /*2250*/  FMUL.RZ R144, R14, 0.15915493667125701904 ;  /* 0x3e22f9830e907820 */ /* 0x000fe4000040c000 */
[C---:B------:R-:W-:Y:S02]  /*2260*/  FFMA.FTZ R14, R58.reuse, R147, R136 ;  /* 0x000000933a0e7223 */ /* 0x040fe40000010088 */
[----:B------:R-:W-:Y:S02]  /*2270*/  FFMA.FTZ R19, R58, R145, R19 ;  /* 0x000000913a137223 */ /* 0x000fe40000010013 */
[----:B------:R-:W-:Y:S02]  /*2280*/  FMUL.FTZ R6, R122, R131 ;  /* 0x000000837a067220 */ /* 0x000fe40000410000 */
[C---:B0-----:R-:W-:Y:S02]  /*2290*/  FMUL.FTZ R131, R18.reuse, R135 ;  /* 0x0000008712837220 */ /* 0x041fe40000410000 */
[----:B------:R-:W-:-:S02]  /*22a0*/  FMUL.FTZ R132, R18, R133 ;  /* 0x0000008512847220 */ /* 0x000fc40000410000 */
[C---:B------:R-:W-:Y:S02]  /*22b0*/  FMUL.FTZ R138, R130.reuse, R14 ;  /* 0x0000000e828a7220 */ /* 0x040fe40000410000 */
[----:B------:R-:W-:Y:S02]  /*22c0*/  FMUL.FTZ R18, R130, R19 ;  /* 0x0000001382127220 */ /* 0x000fe40000410000 */
[C---:B-1----:R-:W-:Y:S02]  /*22d0*/  FMUL.FTZ R136, R4.reuse, R7 ;  /* 0x0000000704887220 */ /* 0x042fe40000410000 */
[----:B----4-:R-:W-:Y:S02]  /*22e0*/  FMUL.FTZ R135, R4, R5 ;  /* 0x0000000504877220 */ /* 0x010fe40000410000 */
[----:B------:R-:W-:Y:S02]  /*22f0*/  FMUL.FTZ R7, R17, R126 ;  /* 0x0000007e11077220 */ /* 0x000fe40000410000 */
[----:B------:R-:W-:-:S02]  /*2300*/  FFMA.FTZ R19, R129, R19, R138 ;  /* 0x0000001381137223 */ /* 0x000fc4000001008a */
[----:B------:R-:W-:Y:S02]  /*2310*/  FMUL.FTZ R4, R16, R126 ;  /* 0x0000007e10047220 */ /* 0x000fe40000410000 */
[C---:B------:R-:W-:Y:S02]  /*2320*/  FMUL.FTZ R140, R120.reuse, R106 ;  /* 0x0000006a788c7220 */ /* 0x040fe40000410000 */
[----:B------:R-:W-:Y:S02]  /*2330*/  FFMA.FTZ R18, R129, R14, -R18 ;  /* 0x0000000e81127223 */ /* 0x000fe40000010812 */
[----:B------:R-:W-:Y:S02]  /*2340*/  FMUL.FTZ R138, R120, R105 ;  /* 0x00000069788a7220 */ /* 0x000fe40000410000 */
[-C--:B------:R-:W-:Y:S02]  /*2350*/  FFMA.FTZ R7, R16, R124.reuse, -R7 ;  /* 0x0000007c10077223 */ /* 0x080fe40000010807 */
[----:B------:R-:W-:-:S02]  /*2360*/  FFMA.FTZ R4, R17, R124, R4 ;  /* 0x0000007c11047223 */ /* 0x000fc40000010004 */
[C---:B------:R-:W-:Y:S02]  /*2370*/  FFMA.FTZ R142, R59.reuse, R140, R19 ;  /* 0x0000008c3b8e7223 */ /* 0x040fe40000010013 */
[----:B------:R-:W-:Y:S01]  /*2380*/  FFMA.FTZ R19, R59, R138, R18 ;  /* 0x0000008a3b137223 */ /* 0x000fe20000010012 */
[----:B------:R-:W-:Y:S01]  /*2390*/  MUFU.EX2 R6, R6 ;  /* 0x0000000600067308 */ /* 0x000fe20000000800 */
[C---:B------:R-:W-:Y:S02]  /*23a0*/  FMUL.FTZ R18, R128.reuse, R7 ;  /* 0x0000000780127220 */ /* 0x040fe40000410000 */
[----:B------:R-:W-:Y:S02]  /*23b0*/  FMUL.FTZ R14, R128, R4 ;  /* 0x00000004800e7220 */ /* 0x000fe40000410000 */
[----:B------:R-:W-:-:S03]  /*23c0*/  FMUL.FTZ R146, R132, R19 ;  /* 0x0000001384927220 */ /* 0x000fc60000410000 */
[----:B------:R-:W0:Y:S01]  /*23d0*/  MUFU.COS R5, R144 ;  /* 0x0000009000057308 */ /* 0x000e220000000000 */
[C---:B------:R-:W-:Y:S02]  /*23e0*/  FMUL.FTZ R133, R134.reuse, R151 ;  /* 0x0000009786857220 */ /* 0x040fe40000410000 */
[C---:B------:R-:W-:Y:S02]  /*23f0*/  FFMA.FTZ R18, R127.reuse, R4, R18 ;  /* 0x000000047f127223 */ /* 0x040fe40000010012 */
[----:B------:R-:W-:Y:S02]  /*2400*/  FMUL.FTZ R134, R134, R149 ;  /* 0x0000009586867220 */ /* 0x000fe40000410000 */
[----:B------:R-:W-:Y:S01]  /*2410*/  FFMA.FTZ R14, R127, R7, -R14 ;  /* 0x000000077f0e7223 */ /* 0x000fe2000001080e */
[----:B------:R1:W2:Y:S01]  /*2420*/  MUFU.SIN R15, R144 ;  /* 0x00000090000f7308 */ /* 0x0002a20000000400 */
[----:B------:R-:W-:Y:S02]  /*2430*/  FFMA.FTZ R146, R131, R142, R146 ;  /* 0x0000008e83927223 */ /* 0x000fe40000010092 */
[----:B------:R-:W-:-:S02]  /*2440*/  FMUL.FTZ R149, R125, R108 ;  /* 0x0000006c7d957220 */ /* 0x000fc40000410000 */
[----:B------:R-:W-:Y:S02]  /*2450*/  FMUL.FTZ R4, R130, R18 ;  /* 0x0000001282047220 */ /* 0x000fe40000410000 */
[----:B-1----:R-:W-:Y:S02]  /*2460*/  FMUL.FTZ R144, R132, R142 ;  /* 0x0000008e84907220 */ /* 0x002fe40000410000 */
[----:B------:R-:W-:Y:S02]  /*2470*/  FMUL.FTZ R7, R130, R14 ;  /* 0x0000000e82077220 */ /* 0x000fe40000410000 */
[----:B------:R-:W-:Y:S02]  /*2480*/  FFMA.FTZ R144, R131, R19, -R144 ;  /* 0x0000001383907223 */ /* 0x000fe40000010890 */
[----:B------:R-:W-:Y:S02]  /*2490*/  FMUL.FTZ R151, R125, R107 ;  /* 0x0000006b7d977220 */ /* 0x000fe40000410000 */
[----:B------:R-:W-:-:S02]  /*24a0*/  FFMA.FTZ R19, R60, R149, R146 ;  /* 0x000000953c137223 */ /* 0x000fc40000010092 */
[C---:B------:R-:W-:Y:S02]  /*24b0*/  FFMA.FTZ R4, R129.reuse, R14, -R4 ;  /* 0x0000000e81047223 */ /* 0x040fe40000010804 */
[----:B------:R-:W-:Y:S02]  /*24c0*/  FFMA.FTZ R7, R129, R18, R7 ;  /* 0x0000001281077223 */ /* 0x000fe40000010007 */
[----:B------:R-:W-:Y:S02]  /*24d0*/  FFMA.FTZ R18, R60, R151, R144 ;  /* 0x000000973c127223 */ /* 0x000fe40000010090 */
[----:B------:R-:W-:Y:S02]  /*24e0*/  FMUL.FTZ R146, R134, R19 ;  /* 0x0000001386927220 */ /* 0x000fe40000410000 */
[----:B------:R-:W-:Y:S02]  /*24f0*/  FMUL.FTZ R14, R132, R4 ;  /* 0x00000004840e7220 */ /* 0x000fe40000410000 */
[----:B0-----:R-:W-:-:S02]  /*2500*/  FMUL.FTZ R142, R6, R5 ;  /* 0x00000005068e7220 */ /* 0x001fc40000410000 */
[-C--:B------:R-:W-:Y:S02]  /*2510*/  FFMA.FTZ R5, R133, R18.reuse, -R146 ;  /* 0x0000001285057223 */ /* 0x080fe40000010892 */
[----:B------:R-:W-:Y:S02]  /*2520*/  FMUL.FTZ R18, R134, R18 ;  /* 0x0000001286127220 */ /* 0x000fe40000410000 */
[----:B------:R-:W-:Y:S02]  /*2530*/  FMUL.FTZ R146, R118, R109 ;  /* 0x0000006d76927220 */ /* 0x000fe40000410000 */
[-C--:B------:R-:W-:Y:S02]  /*2540*/  FFMA.FTZ R14, R131, R7.reuse, R14 ;  /* 0x00000007830e7223 */ /* 0x080fe4000001000e */
[----:B------:R-:W-:Y:S02]  /*2550*/  FMUL.FTZ R7, R132, R7 ;  /* 0x0000000784077220 */ /* 0x000fe40000410000 */
[----:B--2---:R-:W-:-:S02]  /*2560*/  FMUL.FTZ R144, R6, R15 ;  /* 0x0000000f06907220 */ /* 0x004fc40000410000 */
[----:B------:R-:W-:Y:S02]  /*2570*/  FFMA.FTZ R18, R133, R19, R18 ;  /* 0x0000001385127223 */ /* 0x000fe40000010012 */
[----:B------:R-:W-:Y:S02]  /*2580*/  FMUL.FTZ R148, R118, R110 ;  /* 0x0000006e76947220 */ /* 0x000fe40000410000 */
[----:B------:R-:W-:Y:S02]  /*2590*/  FFMA.FTZ R6, R61, R146, R5 ;  /* 0x000000923d067223 */ /* 0x000fe40000010005 */
[----:B------:R-:W-:Y:S02]  /*25a0*/  FFMA.FTZ R7, R131, R4, -R7 ;  /* 0x0000000483077223 */ /* 0x000fe40000010807 */
[----:B------:R-:W-:Y:S02]  /*25b0*/  FMUL.FTZ R4, R134, R14 ;  /* 0x0000000e86047220 */ /* 0x000fe40000410000 */
[----:B------:R-:W-:-:S02]  /*25c0*/  FFMA.FTZ R18, R61, R148, R18 ;  /* 0x000000943d127223 */ /* 0x000fc40000010012 */
[----:B------:R-:W-:Y:S02]  /*25d0*/  FMUL.FTZ R15, R136, R6 ;  /* 0x00000006880f7220 */ /* 0x000fe40000410000 */
[-C--:B------:R-:W-:Y:S02]  /*25e0*/  FMUL.FTZ R5, R134, R7.reuse ;  /* 0x0000000786057220 */ /* 0x080fe40000410000 */
[----:B------:R-:W-:Y:S02]  /*25f0*/  FFMA.FTZ R4, R133, R7, -R4 ;  /* 0x0000000785047223 */ /* 0x000fe40000010804 */
[-C--:B------:R-:W-:Y:S02]  /*2600*/  FMUL.FTZ R7, R136, R18.reuse ;  /* 0x0000001288077220 */ /* 0x080fe40000410000 */
[----:B------:R-:W-:Y:S02]  /*2610*/  FFMA.FTZ R15, R135, R18, R15 ;  /* 0x00000012870f7223 */ /* 0x000fe4000001000f */
[----:B------:R-:W-:Y:S01]  /*2620*/  FMUL.FTZ R153, R123, R112 ;  /* 0x000000707b997220 */ /* 0x000fe20000410000 */
[----:B------:R-:W-:Y:S01]  /*2630*/  ISETP.NE.AND P2, PT, R32, 0x1f, PT ;  /* 0x0000001f2000780c */ /* 0x000fe20003f45270 */
[----:B------:R-:W-:-:S02]  /*2640*/  FFMA.FTZ R7, R135, R6, -R7 ;  /* 0x0000000687077223 */ /* 0x000fc40000010807 */
[----:B------:R-:W-:Y:S02]  /*2650*/  FMUL.FTZ R155, R123, R111 ;  /* 0x0000006f7b9b7220 */ /* 0x000fe40000410000 */
[----:B------:R-:W-:Y:S02]  /*2660*/  FFMA.FTZ R19, R62, R153, R15 ;  /* 0x000000993e137223 */ /* 0x000fe4000001000f */
[----:B------:R-:W-:Y:S02]  /*2670*/  FFMA.FTZ R5, R133, R14, R5 ;  /* 0x0000000e85057223 */ /* 0x000fe40000010005 */
[----:B------:R-:W-:Y:S02]  /*2680*/  FMUL.FTZ R14, R136, R4 ;  /* 0x00000004880e7220 */ /* 0x000fe40000410000 */
[----:B------:R-:W-:Y:S02]  /*2690*/  FFMA.FTZ R15, R62, R155, R7 ;  /* 0x0000009b3e0f7223 */ /* 0x000fe40000010007 */
[----:B------:R-:W-:-:S02]  /*26a0*/  FMUL.FTZ R18, R144, R19 ;  /* 0x0000001390127220 */ /* 0x000fc40000410000 */
[----:B------:R-:W-:Y:S02]  /*26b0*/  FFMA.FTZ R7, R135, R5, R14 ;  /* 0x0000000587077223 */ /* 0x000fe4000001000e */
[-C--:B------:R-:W-:Y:S02]  /*26c0*/  FFMA.FTZ R18, R142, R15.reuse, -R18 ;  /* 0x0000000f8e127223 */ /* 0x080fe40000010812 */
[----:B------:R-:W-:Y:S02]  /*26d0*/  FMUL.FTZ R14, R144, R15 ;  /* 0x0000000f900e7220 */ /* 0x000fe40000410000 */
[----:B------:R-:W-:Y:S02]  /*26e0*/  FMUL.FTZ R150, R122, R113 ;  /* 0x000000717a967220 */ /* 0x000fe40000410000 */
[----:B------:R-:W-:Y:S02]  /*26f0*/  FFMA.FTZ R14, R142, R19, R14 ;  /* 0x000000138e0e7223 */ /* 0x000fe4000001000e */
[----:B------:R-:W-:-:S02]  /*2700*/  FFMA.FTZ R156, R63, R150, R18 ;  /* 0x000000963f9c7223 */ /* 0x000fc40000010012 */
[----:B------:R0:W1:Y:S01]  /*2710*/  @P2 LDS.64 R18, [R32.X8+0x24d8] ;  /* 0x0024d80020122984 */ /* 0x0000620000008a00 */
[----:B------:R-:W-:Y:S02]  /*2720*/  FMUL.FTZ R6, R136, R5 ;  /* 0x0000000588067220 */ /* 0x000fe40000410000 */
[----:B------:R-:W-:Y:S02]  /*2730*/  FMUL.FTZ R154, R144, R7 ;  /* 0x00000007909a7220 */ /* 0x000fe40000410000 */
[----:B------:R-:W-:Y:S01]  /*2740*/  FFMA.FTZ R5, R135, R4, -R6 ;  /* 0x0000000487057223 */ /* 0x000fe20000010806 */
[----:B------:R-:W-:Y:S01]  /*2750*/  BSSY B0, `(.L_x_11518) ;  /* 0x000000f000007945 */ /* 0x000fe20003800000 */
[----:B------:R-:W-:Y:S02]  /*2760*/  FMUL.FTZ R152, R122, R114 ;  /* 0x000000727a987220 */ /* 0x000fe40000410000 */
[-C--:B------:R-:W-:Y:S02]  /*2770*/  FFMA.FTZ R154, R142, R5.reuse, -R154 ;  /* 0x000000058e9a7223 */ /* 0x080fe4000001089a */
[----:B------:R-:W-:-:S02]  /*2780*/  FMUL.FTZ R5, R144, R5 ;  /* 0x0000000590057220 */ /* 0x000fc40000410000 */
[----:B------:R-:W-:Y:S01]  /*2790*/  FFMA.FTZ R157, R63, R152, R14 ;  /* 0x000000983f9d7223 */ /* 0x000fe2000001000e */
[----:B------:R-:W-:Y:S05]  /*27a0*/  @P2 BRA `(.L_x_11519) ;  /* 0x0000009000002947 */ /* 0x000fea0003800000 */
[----:B0-----:R-:W-:Y:S02]  /*27b0*/  ISETP.NE.AND P3, PT, R174, c[0x0][0x174], PT ;  /* 0x00005d00ae007a0c */ /* 0x001fe40003f65270 */
[----:B-1----:R-:W-:Y:S02]  /*27c0*/  MOV R19, RZ ;  /* 0x000000ff00137202 */ /* 0x002fe40000000f00 */
[----:B------:R-:W-:-:S09]  /*27d0*/  MOV R18, 0x3f800000 ;  /* 0x3f80000000127802 */ /* 0x000fd20000000f00 */
[----:B------:R-:W-:-:S04]  /*27e0*/  @P3 IADD3 R15, -R42, c[0x0][0x174], RZ ;  /* 0x00005d002a0f3a10 */ /* 0x000fc80007ffe1ff */
[----:B------:R-:W-:-:S04]  /*27f0*/  @P3 LEA.HI R4, R15, R15, RZ, 0x1 ;  /* 0x0000000f0f043211 */ /* 0x000fc800078f08ff */
[----:B------:R-:W-:-:S04]  /*2800*/  @P3 LOP3.LUT R4, R4, 0xfffffe, RZ, 0xc0, !PT ;  /* 0x00fffffe04043812 */ /* 0x000fc800078ec0ff */
[----:B------:R-:W-:-:S04]  /*2810*/  @P3 IADD3 R4, -R4, R15, RZ ;  /* 0x0000000f04043210 */ /* 0x000fc80007ffe1ff */
[----:B------:R-:W-:-:S05]  /*2820*/  @P3 LEA R4, R4, R97, 0x8 ;  /* 0x0000006104043211 */ /* 0x000fca00078e40ff */
[----:B------:R0:W1:Y:S02]  /*2830*/  @P3 LDS.64 R18, [R4.X8+0x14d0] ;  /* 0x0014d00004123984 */ /* 0x0000640000008a00 */
.L_x_11519:
[----:B0-----:R-:W-:Y:S05]  /*2840*/  BSYNC B0 ;  /* 0x0000000000007941 */ /* 0x001fea0003800000 */
.L_x_11518:
[----:B------:R-:W0:Y:S01]  /*2850*/  SHFL.UP PT, R14, R156, 0x1, RZ ;  /* 0x042000009c0e7989 */ /* 0x000e2200000e00ff */
[----:B------:R-:W-:Y:S01]  /*2860*/  FFMA.FTZ R5, R142, R7, R5 ;  /* 0x000000078e057223 */ /* 0x000fe20000010005 */
[----:B------:R-:W-:Y:S01]  /*2870*/  ISETP.GE.AND P3, PT, R33, 0x1, PT ;  /* 0x000000012100780c */ /* 0x000fe20003f66270 */
[----:B------:R-:W-:Y:S01]  /*2880*/  BSSY B0, `(.L_x_11520) ;  /* 0x00000e4000007945 */ /* 0x000fe20003800000 */
[----:B------:R-:W2:Y:S01]  /*2890*/  SHFL.UP PT, R15, R157, 0x1, RZ ;  /* 0x042000009d0f7989 */ /* 0x000ea200000e00ff */
[----:B------:R-:W-:Y:S02]  /*28a0*/  IADD3 R171, R42, -c[0x0][0x174], RZ ;  /* 0x80005d002aab7a10 */ /* 0x000fe40007ffe0ff */
[----:B------:R-:W-:Y:S01]  /*28b0*/  ISETP.GE.OR P0, PT, R174, c[0x0][0x174], P0 ;  /* 0x00005d00ae007a0c */ /* 0x000fe20000706670 */
[----:B------:R-:W3:Y:S02]  /*28c0*/  SHFL.UP PT, R4, R154, 0x1, RZ ;  /* 0x042000009a047989 */ /* 0x000ee400000e00ff */
[----:B------:R-:W-:-:S02]  /*28d0*/  IMAD R171, R171, -0x200, RZ ;  /* 0xfffffe00abab7824 */ /* 0x000fc400078e02ff */
[----:B------:R-:W4:Y:S04]  /*28e0*/  SHFL.UP PT, R6, R5, 0x1, RZ ;  /* 0x0420000005067989 */ /* 0x000f2800000e00ff */
[----:B-----5:R-:W-:Y:S01]  /*28f0*/  SHFL.IDX PT, R23, R23, RZ, 0x1f ;  /* 0x00001fff17177589 */ /* 0x020fe200000e0000 */
[CC--:B0-----:R-:W-:Y:S02]  /*2900*/  FMUL.FTZ R158, R5.reuse, R14.reuse ;  /* 0x0000000e059e7220 */ /* 0x0c1fe40000410000 */
[-C--:B--2---:R-:W-:Y:S02]  /*2910*/  FMUL.FTZ R7, R5, R15.reuse ;  /* 0x0000000f05077220 */ /* 0x084fe40000410000 */
[C---:B------:R-:W-:Y:S02]  /*2920*/  FFMA.FTZ R158, R154.reuse, R15, R158 ;  /* 0x0000000f9a9e7223 */ /* 0x040fe4000001009e */
[----:B------:R-:W-:-:S02]  /*2930*/  FFMA.FTZ R15, R154, R14, -R7 ;  /* 0x0000000e9a0f7223 */ /* 0x000fc40000010807 */
[----:B---3--:R-:W-:Y:S02]  /*2940*/  FMUL.FTZ R7, R5, R4 ;  /* 0x0000000405077220 */ /* 0x008fe40000410000 */
[----:B------:R-:W-:Y:S02]  /*2950*/  @P3 FADD.FTZ R157, R157, R158 ;  /* 0x0000009e9d9d3221 */ /* 0x000fe40000010000 */
[-C--:B----4-:R-:W-:Y:S02]  /*2960*/  FFMA.FTZ R14, R154, R6.reuse, R7 ;  /* 0x000000069a0e7223 */ /* 0x090fe40000010007 */
[----:B------:R-:W-:Y:S01]  /*2970*/  FMUL.FTZ R7, R5, R6 ;  /* 0x0000000605077220 */ /* 0x000fe20000410000 */
[----:B------:R-:W0:Y:S01]  /*2980*/  SHFL.UP PT, R161, R157, 0x2, RZ ;  /* 0x044000009da17989 */ /* 0x000e2200000e00ff */
[----:B------:R-:W-:Y:S01]  /*2990*/  @P3 FADD.FTZ R156, R156, R15 ;  /* 0x0000000f9c9c3221 */ /* 0x000fe20000010000 */
[----:B------:R-:W-:Y:S01]  /*29a0*/  MOV R15, c[0x0][0x29c] ;  /* 0x0000a700000f7a02 */ /* 0x000fe20000000f00 */
[----:B------:R-:W-:Y:S01]  /*29b0*/  @P3 FFMA.FTZ R154, R154, R4, -R7 ;  /* 0x000000049a9a3223 */ /* 0x000fe20000010807 */
[----:B------:R-:W-:Y:S01]  /*29c0*/  MOV R6, c[0x0][0x298] ;  /* 0x0000a60000067a02 */ /* 0x000fe20000000f00 */
[----:B------:R-:W-:Y:S01]  /*29d0*/  IMAD R158, R173, c[0x0][0x2a0], RZ ;  /* 0x0000a800ad9e7a24 */ /* 0x000fe200078e02ff */
[----:B------:R-:W2:Y:S01]  /*29e0*/  SHFL.UP PT, R159, R156, 0x2, RZ ;  /* 0x044000009c9f7989 */ /* 0x000ea200000e00ff */
[----:B------:R-:W-:-:S02]  /*29f0*/  FSEL R14, R5, R14, !P3 ;  /* 0x0000000e050e7208 */ /* 0x000fc40005800000 */
[--C-:B------:R-:W-:Y:S01]  /*2a00*/  SHF.R.U32.HI R4, RZ, 0x1, R15.reuse ;  /* 0x00000001ff047819 */ /* 0x100fe2000001160f */
[----:B------:R-:W3:Y:S01]  /*2a10*/  SHFL.UP PT, R7, R154, 0x2, RZ ;  /* 0x044000009a077989 */ /* 0x000ee200000e00ff */
[----:B------:R-:W-:Y:S01]  /*2a20*/  SHF.R.U64 R6, R6, 0x1, R15 ;  /* 0x0000000106067819 */ /* 0x000fe2000000120f */
[----:B------:R-:W-:Y:S01]  /*2a30*/  IMAD R177, R29, c[0x0][0x2a4], R158 ;  /* 0x0000a9001db17a24 */ /* 0x000fe200078e029e */
[----:B------:R-:W-:Y:S01]  /*2a40*/  ISETP.GE.AND P3, PT, R33, 0x2, PT ;  /* 0x000000022100780c */ /* 0x000fe20003f66270 */
[----:B------:R-:W4:Y:S01]  /*2a50*/  SHFL.UP PT, R15, R14, 0x2, RZ ;  /* 0x044000000e0f7989 */ /* 0x000f2200000e00ff */
[----:B------:R-:W-:-:S04]  /*2a60*/  IMAD R5, R4, R27, RZ ;  /* 0x0000001b04057224 */ /* 0x000fc800078e02ff */
[----:B------:R-:W-:Y:S02]  /*2a70*/  IMAD R163, R28, R6, R5 ;  /* 0x000000061ca37224 */ /* 0x000fe400078e0205 */
[----:B------:R-:W-:-:S04]  /*2a80*/  IMAD.WIDE.U32 R4, R6, R27, RZ ;  /* 0x0000001b06047225 */ /* 0x000fc800078e00ff */
[----:B0-----:R-:W-:Y:S01]  /*2a90*/  FMUL.FTZ R6, R14, R161 ;  /* 0x000000a10e067220 */ /* 0x001fe20000410000 */
[----:B------:R-:W-:-:S03]  /*2aa0*/  IADD3 R5, R163, R5, RZ ;  /* 0x00000005a3057210 */ /* 0x000fc60007ffe0ff */
[----:B--2---:R-:W-:Y:S02]  /*2ab0*/  FFMA.FTZ R163, R154, R159, -R6 ;  /* 0x0000009f9aa37223 */ /* 0x004fe40000010806 */
[----:B------:R-:W-:-:S04]  /*2ac0*/  IMAD.WIDE.U32 R4, R29, c[0x0][0x2a0], R4 ;  /* 0x0000a8001d047a25 */ /* 0x000fc800078e0004 */
[C---:B---3--:R-:W-:Y:S01]  /*2ad0*/  FMUL.FTZ R6, R14.reuse, R7 ;  /* 0x000000070e067220 */ /* 0x048fe20000410000 */
[----:B------:R-:W-:Y:S01]  /*2ae0*/  IADD3 R177, R177, R5, RZ ;  /* 0x00000005b1b17210 */ /* 0x000fe20007ffe0ff */
[----:B------:R-:W-:Y:S01]  /*2af0*/  FMUL.FTZ R159, R14, R159 ;  /* 0x0000009f0e9f7220 */ /* 0x000fe20000410000 */
[----:B------:R-:W-:Y:S01]  /*2b00*/  LEA R169, P4, R4, c[0x0][0x318], 0x3 ;  /* 0x0000c60004a97a11 */ /* 0x000fe200078818ff */
[C---:B----4-:R-:W-:Y:S02]  /*2b10*/  FFMA.FTZ R5, R154.reuse, R15, R6 ;  /* 0x0000000f9a057223 */ /* 0x050fe40000010006 */
[----:B------:R-:W-:Y:S01]  /*2b20*/  FFMA.FTZ R158, R154, R161, R159 ;  /* 0x000000a19a9e7223 */ /* 0x000fe2000001009f */
[----:B------:R-:W-:Y:S01]  /*2b30*/  LEA.HI.X R177, R4, c[0x0][0x31c], R177, 0x3, P4 ;  /* 0x0000c70004b17a11 */ /* 0x000fe200020f1cb1 */
[C---:B------:R-:W-:Y:S01]  /*2b40*/  FMUL.FTZ R15, R14.reuse, R15 ;  /* 0x0000000f0e0f7220 */ /* 0x040fe20000410000 */
[----:B------:R-:W-:Y:S01]  /*2b50*/  FSEL R14, R14, R5, !P3 ;  /* 0x000000050e0e7208 */ /* 0x000fe20005800000 */
[----:B------:R-:W-:-:S02]  /*2b60*/  @P3 FADD.FTZ R156, R156, R163 ;  /* 0x000000a39c9c3221 */ /* 0x000fc40000010000 */
[----:B------:R-:W-:Y:S02]  /*2b70*/  @P3 FADD.FTZ R157, R157, R158 ;  /* 0x0000009e9d9d3221 */ /* 0x000fe40000010000 */
[----:B------:R-:W-:Y:S01]  /*2b80*/  @P3 FFMA.FTZ R154, R154, R7, -R15 ;  /* 0x000000079a9a3223 */ /* 0x000fe2000001080f */
[----:B------:R-:W0:Y:S01]  /*2b90*/  SHFL.UP PT, R165, R156, 0x4, RZ ;  /* 0x048000009ca57989 */ /* 0x000e2200000e00ff */
[----:B------:R-:W-:Y:S01]  /*2ba0*/  FMUL.FTZ R163, R96, R21 ;  /* 0x0000001560a37220 */ /* 0x000fe20000410000 */
[----:B------:R-:W-:Y:S01]  /*2bb0*/  LEA R4, P3, R32, R169, 0x2 ;  /* 0x000000a920047211 */ /* 0x000fe200078610ff */
[----:B------:R-:W-:Y:S01]  /*2bc0*/  FMUL.FTZ R161, R96, R20 ;  /* 0x0000001460a17220 */ /* 0x000fe20000410000 */
[----:B------:R-:W2:Y:S01]  /*2bd0*/  SHFL.UP PT, R167, R157, 0x4, RZ ;  /* 0x048000009da77989 */ /* 0x000ea200000e00ff */
[-C--:B------:R-:W-:Y:S02]  /*2be0*/  FMUL.FTZ R6, R142, R163.reuse ;  /* 0x000000a38e067220 */ /* 0x080fe40000410000 */
[C---:B------:R-:W-:Y:S01]  /*2bf0*/  FMUL.FTZ R5, R144.reuse, R163 ;  /* 0x000000a390057220 */ /* 0x040fe20000410000 */
[----:B------:R-:W3:Y:S01]  /*2c00*/  SHFL.UP PT, R7, R154, 0x4, RZ ;  /* 0x048000009a077989 */ /* 0x000ee200000e00ff */
[----:B------:R-:W-:-:S02]  /*2c10*/  FFMA.FTZ R169, -R144, R161, -R6 ;  /* 0x000000a190a97223 */ /* 0x000fc40000010906 */
[C---:B------:R-:W-:Y:S01]  /*2c20*/  FMUL.FTZ R159, R95.reuse, R20 ;  /* 0x000000145f9f7220 */ /* 0x040fe20000410000 */
[----:B------:R-:W4:Y:S01]  /*2c30*/  SHFL.UP PT, R15, R14, 0x4, RZ ;  /* 0x048000000e0f7989 */ /* 0x000f2200000e00ff */
[----:B------:R-:W-:Y:S02]  /*2c40*/  FMUL.FTZ R158, R95, R21 ;  /* 0x000000155f9e7220 */ /* 0x000fe40000410000 */
[----:B------:R-:W-:Y:S01]  /*2c50*/  FFMA.FTZ R6, R142, R161, -R5 ;  /* 0x000000a18e067223 */ /* 0x000fe20000010805 */
[----:B------:R-:W-:Y:S01]  /*2c60*/  LEA.HI.X R5, R32, R177, RZ, 0x2, P3 ;  /* 0x000000b120057211 */ /* 0x000fe200018f14ff */
[----:B------:R-:W-:Y:S01]  /*2c70*/  FADD.FTZ R169, -R158, R169 ;  /* 0x000000a99ea97221 */ /* 0x000fe20000010100 */
[----:B------:R-:W-:Y:S01]  /*2c80*/  ISETP.GE.AND P3, PT, R33, 0x4, PT ;  /* 0x000000042100780c */ /* 0x000fe20003f66270 */
[----:B------:R-:W-:Y:S02]  /*2c90*/  FADD.FTZ R6, R159, R6 ;  /* 0x000000069f067221 */ /* 0x000fe40000010000 */
[----:B------:R-:W-:-:S02]  /*2ca0*/  FMUL.FTZ R160, R136, -R169 ;  /* 0x800000a988a07220 */ /* 0x000fc40000410000 */
[-C--:B------:R-:W-:Y:S02]  /*2cb0*/  FMUL.FTZ R162, R136, -R6.reuse ;  /* 0x8000000688a27220 */ /* 0x080fe40000410000 */
[C---:B------:R-:W-:Y:S02]  /*2cc0*/  FFMA.FTZ R166, R135.reuse, R6, -R160 ;  /* 0x0000000687a67223 */ /* 0x040fe400000108a0 */
[----:B------:R-:W-:Y:S02]  /*2cd0*/  FFMA.FTZ R169, R135, R169, R162 ;  /* 0x000000a987a97223 */ /* 0x000fe400000100a2 */
[C---:B0-----:R-:W-:Y:S02]  /*2ce0*/  FMUL.FTZ R164, R14.reuse, R165 ;  /* 0x000000a50ea47220 */ /* 0x041fe40000410000 */
[C---:B--2---:R-:W-:Y:S02]  /*2cf0*/  FMUL.FTZ R162, R14.reuse, R167 ;  /* 0x000000a70ea27220 */ /* 0x044fe40000410000 */
[----:B---3--:R-:W-:-:S02]  /*2d00*/  FMUL.FTZ R160, R14, R7 ;  /* 0x000000070ea07220 */ /* 0x008fc40000410000 */
[----:B------:R-:W-:Y:S02]  /*2d10*/  FFMA.FTZ R164, R154, R167, R164 ;  /* 0x000000a79aa47223 */ /* 0x000fe400000100a4 */
[----:B----4-:R-:W-:Y:S02]  /*2d20*/  FMUL.FTZ R6, R14, R15 ;  /* 0x0000000f0e067220 */ /* 0x010fe40000410000 */
[C---:B------:R-:W-:Y:S02]  /*2d30*/  FFMA.FTZ R165, R154.reuse, R165, -R162 ;  /* 0x000000a59aa57223 */ /* 0x040fe400000108a2 */
[C---:B------:R-:W-:Y:S02]  /*2d40*/  FFMA.FTZ R15, R154.reuse, R15, R160 ;  /* 0x0000000f9a0f7223 */ /* 0x040fe400000100a0 */
[----:B------:R-:W-:Y:S01]  /*2d50*/  @P3 FFMA.FTZ R154, R154, R7, -R6 ;  /* 0x000000079a9a3223 */ /* 0x000fe20000010806 */
[----:B------:R-:W-:Y:S01]  /*2d60*/  SHF.L.U64.HI R7, R98, 0x2, R99 ;  /* 0x0000000262077819 */ /* 0x000fe20000010263 */
[----:B------:R-:W-:Y:S01]  /*2d70*/  @P3 FADD.FTZ R157, R157, R164 ;  /* 0x000000a49d9d3221 */ /* 0x000fe20000010000 */
[----:B------:R-:W-:Y:S01]  /*2d80*/  FSEL R6, R14, R15, !P3 ;  /* 0x0000000f0e067208 */ /* 0x000fe20005800000 */
[----:B------:R-:W-:Y:S01]  /*2d90*/  @P3 FADD.FTZ R156, R156, R165 ;  /* 0x000000a59c9c3221 */ /* 0x000fe20000010000 */
[----:B------:R-:W-:Y:S01]  /*2da0*/  SHF.L.U32 R15, R98, 0x2, RZ ;  /* 0x00000002620f7819 */ /* 0x000fe200000006ff */
[----:B------:R-:W-:Y:S01]  /*2db0*/  FMUL.FTZ R164, R93, R21 ;  /* 0x000000155da47220 */ /* 0x000fe20000410000 */
[----:B------:R-:W-:Y:S01]  /*2dc0*/  ISETP.GE.AND P3, PT, R33, 0x8, PT ;  /* 0x000000082100780c */ /* 0x000fe20003f66270 */
[----:B------:R-:W-:Y:S01]  /*2dd0*/  FMUL.FTZ R165, R93, R20 ;  /* 0x000000145da57220 */ /* 0x000fe20000410000 */
[----:B------:R-:W-:Y:S01]  /*2de0*/  SHFL.UP PT, R167, R6, 0x8, RZ ;  /* 0x0500000006a77989 */ /* 0x000fe200000e00ff */
[----:B------:R-:W-:-:S03]  /*2df0*/  IMAD.WIDE R4, R171, 0x4, R4 ;  /* 0x00000004ab047825 */ /* 0x000fc600078e0204 */
[----:B------:R-:W0:Y:S01]  /*2e00*/  SHFL.UP PT, R171, R157, 0x8, RZ ;  /* 0x050000009dab7989 */ /* 0x000e2200000e00ff */
[----:B------:R-:W-:Y:S02]  /*2e10*/  IMAD R14, R7, c[0x0][0x2b0], RZ ;  /* 0x0000ac00070e7a24 */ /* 0x000fe400078e02ff */
[----:B------:R-:W-:Y:S01]  /*2e20*/  FADD.FTZ R160, -R164, R169 ;  /* 0x000000a9a4a07221 */ /* 0x000fe20000010100 */
[----:B------:R-:W-:Y:S01]  /*2e30*/  SHFL.UP PT, R7, R154, 0x8, RZ ;  /* 0x050000009a077989 */ /* 0x000fe200000e00ff */
[----:B------:R-:W-:Y:S02]  /*2e40*/  FADD.FTZ R166, R165, R166 ;  /* 0x000000a6a5a67221 */ /* 0x000fe40000010000 */
[C---:B------:R-:W-:Y:S01]  /*2e50*/  FMUL.FTZ R162, R134.reuse, -R160 ;  /* 0x800000a086a27220 */ /* 0x040fe20000410000 */
[----:B------:R-:W2:Y:S01]  /*2e60*/  SHFL.UP PT, R169, R156, 0x8, RZ ;  /* 0x050000009ca97989 */ /* 0x000ea200000e00ff */
[----:B------:R-:W-:Y:S02]  /*2e70*/  FMUL.FTZ R168, R134, -R166 ;  /* 0x800000a686a87220 */ /* 0x000fe40000410000 */
[----:B------:R-:W-:-:S02]  /*2e80*/  IMAD R179, R15, c[0x0][0x2b4], R14 ;  /* 0x0000ad000fb37a24 */ /* 0x000fc400078e020e */
[----:B------:R-:W-:-:S04]  /*2e90*/  IMAD.WIDE.U32 R14, R15, c[0x0][0x2b0], R4 ;  /* 0x0000ac000f0e7a25 */ /* 0x000fc800078e0004 */
[----:B------:R-:W-:Y:S01]  /*2ea0*/  FFMA.FTZ R177, R133, R160, R168 ;  /* 0x000000a085b17223 */ /* 0x000fe200000100a8 */
[----:B------:R-:W-:Y:S01]  /*2eb0*/  IADD3 R15, R15, R179, RZ ;  /* 0x000000b30f0f7210 */ /* 0x000fe20007ffe0ff */
[----:B------:R-:W-:Y:S02]  /*2ec0*/  FFMA.FTZ R5, R133, R166, -R162 ;  /* 0x000000a685057223 */ /* 0x000fe400000108a2 */
[C---:B------:R-:W-:Y:S02]  /*2ed0*/  FMUL.FTZ R160, R91.reuse, R20 ;  /* 0x000000145ba07220 */ /* 0x040fe40000410000 */
        /* <DEDUP_REMOVED lines=8> */
[----:B--2---:R-:W-:-:S02]  /*2f60*/  FMUL.FTZ R168, R6, R169 ;  /* 0x000000a906a87220 */ /* 0x004fc40000410000 */
[C---:B------:R-:W-:Y:S02]  /*2f70*/  FMUL.FTZ R5, R6.reuse, R7 ;  /* 0x0000000706057220 */ /* 0x040fe40000410000 */
[----:B------:R-:W-:Y:S02]  /*2f80*/  FMUL.FTZ R4, R6, R167 ;  /* 0x000000a706047220 */ /* 0x000fe40000410000 */
[C---:B------:R-:W-:Y:S02]  /*2f90*/  FFMA.FTZ R169, R154.reuse, R169, -R166 ;  /* 0x000000a99aa97223 */ /* 0x040fe400000108a6 */
[C---:B------:R-:W-:Y:S02]  /*2fa0*/  FFMA.FTZ R168, R154.reuse, R171, R168 ;  /* 0x000000ab9aa87223 */ /* 0x040fe400000100a8 */
[C---:B------:R-:W-:Y:S02]  /*2fb0*/  FFMA.FTZ R5, R154.reuse, R167, R5 ;  /* 0x000000a79a057223 */ /* 0x040fe40000010005 */
[----:B------:R-:W-:-:S02]  /*2fc0*/  @P3 FFMA.FTZ R154, R154, R7, -R4 ;  /* 0x000000079a9a3223 */ /* 0x000fc40000010804 */
[----:B-1----:R-:W-:Y:S01]  /*2fd0*/  FMUL.FTZ R4, R144, -R18 ;  /* 0x8000001290047220 */ /* 0x002fe20000410000 */
[----:B------:R-:W-:Y:S01]  /*2fe0*/  FSEL R5, R6, R5, !P3 ;  /* 0x0000000506057208 */ /* 0x000fe20005800000 */
[----:B------:R-:W-:Y:S02]  /*2ff0*/  @P3 FADD.FTZ R156, R156, R169 ;  /* 0x000000a99c9c3221 */ /* 0x000fe40000010000 */
[----:B------:R-:W-:Y:S01]  /*3000*/  @P3 FADD.FTZ R157, R157, R168 ;  /* 0x000000a89d9d3221 */ /* 0x000fe20000010000 */
[----:B------:R-:W-:Y:S01]  /*3010*/  ISETP.GE.AND P3, PT, R33, 0x10, PT ;  /* 0x000000102100780c */ /* 0x000fe20003f66270 */
[C---:B------:R-:W-:Y:S01]  /*3020*/  FMUL.FTZ R169, R89.reuse, R21 ;  /* 0x0000001559a97220 */ /* 0x040fe20000410000 */
[----:B------:R-:W-:Y:S01]  /*3030*/  SHFL.UP PT, R6, R5, 0x10, RZ ;  /* 0x0600000005067989 */ /* 0x000fe200000e00ff */
[----:B------:R-:W-:Y:S02]  /*3040*/  FMUL.FTZ R7, R144, R19 ;  /* 0x0000001390077220 */ /* 0x000fe40000410000 */
[----:B------:R-:W-:-:S02]  /*3050*/  FMUL.FTZ R168, R89, R20 ;  /* 0x0000001459a87220 */ /* 0x000fc40000410000 */
[C---:B------:R-:W-:Y:S02]  /*3060*/  FFMA.FTZ R167, R142.reuse, -R19, R4 ;  /* 0x800000138ea77223 */ /* 0x040fe40000010004 */
[----:B------:R-:W-:Y:S01]  /*3070*/  FADD.FTZ R176, -R169, R170 ;  /* 0x000000aaa9b07221 */ /* 0x000fe20000010100 */
[----:B------:R-:W0:Y:S01]  /*3080*/  SHFL.UP PT, R4, R154, 0x10, RZ ;  /* 0x060000009a047989 */ /* 0x000e2200000e00ff */
[----:B------:R-:W-:Y:S02]  /*3090*/  FFMA.FTZ R166, R142, R18, -R7 ;  /* 0x000000128ea67223 */ /* 0x000fe40000010807 */
[----:B------:R-:W-:Y:S01]  /*30a0*/  FADD.FTZ R179, R168, R179 ;  /* 0x000000b3a8b37221 */ /* 0x000fe20000010000 */
[----:B------:R-:W1:Y:S01]  /*30b0*/  SHFL.UP PT, R7, R156, 0x10, RZ ;  /* 0x060000009c077989 */ /* 0x000e6200000e00ff */
[----:B------:R-:W-:Y:S02]  /*30c0*/  FMUL.FTZ R171, R136, -R167 ;  /* 0x800000a788ab7220 */ /* 0x000fe40000410000 */
[----:B------:R-:W-:Y:S01]  /*30d0*/  FMUL.FTZ R178, R130, -R176 ;  /* 0x800000b082b27220 */ /* 0x000fe20000410000 */
[----:B------:R-:W2:Y:S01]  /*30e0*/  SHFL.UP PT, R170, R157, 0x10, RZ ;  /* 0x060000009daa7989 */ /* 0x000ea200000e00ff */
[----:B------:R-:W-:-:S02]  /*30f0*/  FMUL.FTZ R172, R136, -R166 ;  /* 0x800000a688ac7220 */ /* 0x000fc40000410000 */
[-C--:B------:R-:W-:Y:S02]  /*3100*/  FMUL.FTZ R177, R130, -R179.reuse ;  /* 0x800000b382b17220 */ /* 0x080fe40000410000 */
[----:B------:R-:W-:Y:S02]  /*3110*/  FFMA.FTZ R171, R135, R166, -R171 ;  /* 0x000000a687ab7223 */ /* 0x000fe400000108ab */
[C---:B------:R-:W-:Y:S02]  /*3120*/  FFMA.FTZ R178, R129.reuse, R179, -R178 ;  /* 0x000000b381b27223 */ /* 0x040fe400000108b2 */
[----:B------:R-:W-:Y:S02]  /*3130*/  FFMA.FTZ R179, R129, R176, R177 ;  /* 0x000000b081b37223 */ /* 0x000fe400000100b1 */
[----:B------:R-:W-:Y:S02]  /*3140*/  FFMA.FTZ R172, R135, R167, R172 ;  /* 0x000000a787ac7223 */ /* 0x000fe400000100ac */
[----:B------:R-:W-:-:S02]  /*3150*/  FMUL.FTZ R166, R87, R21 ;  /* 0x0000001557a67220 */ /* 0x000fc40000410000 */
[----:B------:R-:W-:Y:S02]  /*3160*/  FMUL.FTZ R167, R87, R20 ;  /* 0x0000001457a77220 */ /* 0x000fe40000410000 */
[----:B------:R-:W-:Y:S02]  /*3170*/  FMUL.FTZ R177, R134, -R171 ;  /* 0x800000ab86b17220 */ /* 0x000fe40000410000 */
[----:B------:R-:W-:Y:S02]  /*3180*/  FADD.FTZ R180, -R166, R179 ;  /* 0x000000b3a6b47221 */ /* 0x000fe40000010100 */
[-C--:B------:R-:W-:Y:S02]  /*3190*/  FMUL.FTZ R176, R134, -R172.reuse ;  /* 0x800000ac86b07220 */ /* 0x080fe40000410000 */
[----:B------:R-:W-:Y:S02]  /*31a0*/  FADD.FTZ R179, R167, R178 ;  /* 0x000000b2a7b37221 */ /* 0x000fe40000010000 */
[----:B------:R-:W-:-:S02]  /*31b0*/  FFMA.FTZ R178, R133, R172, R177 ;  /* 0x000000ac85b27223 */ /* 0x000fc400000100b1 */
[----:B------:R-:W-:Y:S02]  /*31c0*/  FFMA.FTZ R176, R133, R171, -R176 ;  /* 0x000000ab85b07223 */ /* 0x000fe400000108b0 */
[----:B------:R-:W-:Y:S02]  /*31d0*/  FMUL.FTZ R177, R128, -R179 ;  /* 0x800000b380b17220 */ /* 0x000fe40000410000 */
[----:B------:R-:W-:Y:S02]  /*31e0*/  FMUL.FTZ R171, R132, -R178 ;  /* 0x800000b284ab7220 */ /* 0x000fe40000410000 */
[-C--:B------:R-:W-:Y:S02]  /*31f0*/  FMUL.FTZ R172, R128, -R180.reuse ;  /* 0x800000b480ac7220 */ /* 0x080fe40000410000 */
[----:B------:R-:W-:Y:S02]  /*3200*/  FFMA.FTZ R181, R127, R180, R177 ;  /* 0x000000b47fb57223 */ /* 0x000fe400000100b1 */
[----:B------:R-:W-:-:S02]  /*3210*/  FFMA.FTZ R180, R131, R176, -R171 ;  /* 0x000000b083b47223 */ /* 0x000fc400000108ab */
[----:B0-----:R-:W-:Y:S02]  /*3220*/  FMUL.FTZ R171, R5, R4 ;  /* 0x0000000405ab7220 */ /* 0x001fe40000410000 */
[----:B------:R-:W-:Y:S02]  /*3230*/  FFMA.FTZ R182, R127, R179, -R172 ;  /* 0x000000b37fb67223 */ /* 0x000fe400000108ac */
[----:B------:R-:W-:Y:S02]  /*3240*/  FMUL.FTZ R179, R132, -R176 ;  /* 0x800000b084b37220 */ /* 0x000fe40000410000 */
[C---:B------:R-:W-:Y:S02]  /*3250*/  FFMA.FTZ R176, R154.reuse, R6, R171 ;  /* 0x000000069ab07223 */ /* 0x040fe400000100ab */
[C---:B-1----:R-:W-:Y:S02]  /*3260*/  FMUL.FTZ R177, R5.reuse, R7 ;  /* 0x0000000705b17220 */ /* 0x042fe40000410000 */
[C---:B--2---:R-:W-:Y:S01]  /*3270*/  FMUL.FTZ R172, R5.reuse, R170 ;  /* 0x000000aa05ac7220 */ /* 0x044fe20000410000 */
[C---:B------:R-:W-:Y:S01]  /*3280*/  FSEL R176, R5.reuse, R176, !P3 ;  /* 0x000000b005b07208 */ /* 0x040fe20005800000 */
[----:B------:R-:W-:Y:S01]  /*3290*/  FMUL.FTZ R171, R5, R6 ;  /* 0x0000000605ab7220 */ /* 0x000fe20000410000 */
[----:B------:R-:W-:Y:S01]  /*32a0*/  HFMA2.MMA R5, -RZ, RZ, 0, 0 ;  /* 0x00000000ff057435 */ /* 0x000fe200000001ff */
[----:B------:R-:W-:-:S02]  /*32b0*/  FFMA.FTZ R170, R154, R170, R177 ;  /* 0x000000aa9aaa7223 */ /* 0x000fc400000100b1 */
[C---:B------:R-:W-:Y:S01]  /*32c0*/  FFMA.FTZ R177, R154.reuse, R7, -R172 ;  /* 0x000000079ab17223 */ /* 0x040fe200000108ac */
[----:B------:R-:W-:Y:S01]  /*32d0*/  SHFL.UP PT, R176, R176, 0x1, RZ ;  /* 0x04200000b0b07989 */ /* 0x000fe200000e00ff */
[----:B------:R-:W-:Y:S01]  /*32e0*/  FFMA.FTZ R178, R131, R178, R179 ;  /* 0x000000b283b27223 */ /* 0x000fe200000100b3 */
[----:B------:R-:W-:Y:S01]  /*32f0*/  CS2R R6, SRZ ;  /* 0x0000000000067805 */ /* 0x000fe2000001ff00 */
[----:B------:R-:W-:Y:S01]  /*3300*/  @P3 FFMA.FTZ R154, R154, R4, -R171 ;  /* 0x000000049a9a3223 */ /* 0x000fe200000108ab */
[----:B------:R0:W1:Y:S01]  /*3310*/  SHFL.IDX PT, R179, R22, RZ, 0x1f ;  /* 0x00001fff16b37589 */ /* 0x00006200000e0000 */
[----:B------:R-:W-:Y:S01]  /*3320*/  @P3 FADD.FTZ R157, R157, R170 ;  /* 0x000000aa9d9d3221 */ /* 0x000fe20000010000 */
[----:B------:R-:W-:Y:S01]  /*3330*/  MOV R4, 0x3f800000 ;  /* 0x3f80000000047802 */ /* 0x000fe20000000f00 */
[----:B------:R-:W-:Y:S02]  /*3340*/  @P3 FADD.FTZ R156, R156, R177 ;  /* 0x000000b19c9c3221 */ /* 0x000fe40000010000 */
[----:B------:R-:W2:Y:S01]  /*3350*/  SHFL.UP PT, R154, R154, 0x1, RZ ;  /* 0x042000009a9a7989 */ /* 0x000ea200000e00ff */
[----:B------:R-:W-:-:S02]  /*3360*/  FMUL.FTZ R170, R83, R21 ;  /* 0x0000001553aa7220 */ /* 0x000fc40000410000 */
[----:B0-----:R-:W-:Y:S01]  /*3370*/  FMUL.FTZ R22, R130, -R178 ;  /* 0x800000b282167220 */ /* 0x001fe20000410000 */
[----:B------:R-:W0:Y:S01]  /*3380*/  SHFL.UP PT, R157, R157, 0x1, RZ ;  /* 0x042000009d9d7989 */ /* 0x000e2200000e00ff */
[----:B------:R-:W-:Y:S02]  /*3390*/  FMUL.FTZ R171, R83, R20 ;  /* 0x0000001453ab7220 */ /* 0x000fe40000410000 */
[----:B------:R-:W-:Y:S01]  /*33a0*/  FADD.FTZ R181, -R170, R181 ;  /* 0x000000b5aab57221 */ /* 0x000fe20000010100 */
[----:B------:R-:W3:Y:S01]  /*33b0*/  SHFL.UP PT, R156, R156, 0x1, RZ ;  /* 0x042000009c9c7989 */ /* 0x000ee200000e00ff */
[-C--:B------:R-:W-:Y:S02]  /*33c0*/  FMUL.FTZ R172, R130, -R180.reuse ;  /* 0x800000b482ac7220 */ /* 0x080fe40000410000 */
[----:B------:R-:W-:Y:S01]  /*33d0*/  FFMA.FTZ R180, R129, R180, -R22 ;  /* 0x000000b481b47223 */ /* 0x000fe20000010816 */
[----:B------:R4:W3:Y:S01]  /*33e0*/  @!P0 LDS.128 R4, [R97.X16+0x25d0] ;  /* 0x0025d00061048984 */ /* 0x0008e2000000cc00 */
[----:B------:R-:W-:Y:S01]  /*33f0*/  FADD.FTZ R177, R171, R182 ;  /* 0x000000b6abb17221 */ /* 0x000fe20000010000 */
[----:B------:R-:W-:Y:S01]  /*3400*/  ISETP.NE.AND P0, PT, R175, 0x1f, PT ;  /* 0x0000001faf00780c */ /* 0x000fe20003f05270 */
[----:B------:R-:W-:-:S02]  /*3410*/  FMUL.FTZ R182, R126, -R181 ;  /* 0x800000b57eb67220 */ /* 0x000fc40000410000 */
[----:B------:R-:W-:Y:S02]  /*3420*/  FFMA.FTZ R172, R129, R178, R172 ;  /* 0x000000b281ac7223 */ /* 0x000fe400000100ac */
[----:B------:R-:W-:Y:S02]  /*3430*/  FMUL.FTZ R22, R128, -R180 ;  /* 0x800000b480167220 */ /* 0x000fe40000410000 */
[-C--:B------:R-:W-:Y:S02]  /*3440*/  FMUL.FTZ R178, R126, -R177.reuse ;  /* 0x800000b17eb27220 */ /* 0x080fe40000410000 */
[----:B------:R-:W-:Y:S02]  /*3450*/  FFMA.FTZ R185, R124, R177, -R182 ;  /* 0x000000b17cb97223 */ /* 0x000fe400000108b6 */
[-C--:B------:R-:W-:Y:S02]  /*3460*/  FMUL.FTZ R177, R128, -R172.reuse ;  /* 0x800000ac80b17220 */ /* 0x080fe40000410000 */
[----:B------:R-:W-:-:S02]  /*3470*/  FFMA.FTZ R183, R127, R172, R22 ;  /* 0x000000ac7fb77223 */ /* 0x000fc40000010016 */
[----:B-1----:R-:W-:Y:S02]  /*3480*/  FMUL.FTZ R22, R176, R179 ;  /* 0x000000b3b0167220 */ /* 0x002fe40000410000 */
[----:B------:R-:W-:Y:S02]  /*3490*/  FFMA.FTZ R182, R124, R181, R178 ;  /* 0x000000b57cb67223 */ /* 0x000fe400000100b2 */
[----:B------:R-:W-:Y:S02]  /*34a0*/  FMUL.FTZ R176, R176, R23 ;  /* 0x00000017b0b07220 */ /* 0x000fe40000410000 */
[----:B------:R-:W-:Y:S02]  /*34b0*/  FFMA.FTZ R181, R127, R180, -R177 ;  /* 0x000000b47fb57223 */ /* 0x000fe400000108b1 */
[----:B------:R-:W-:Y:S02]  /*34c0*/  FMUL.FTZ R172, R126, -R183 ;  /* 0x800000b77eac7220 */ /* 0x000fe40000410000 */
[----:B--2---:R-:W-:-:S02]  /*34d0*/  FFMA.FTZ R22, R154, R23, R22 ;  /* 0x000000179a167223 */ /* 0x004fc40000010016 */
[----:B------:R-:W-:Y:S02]  /*34e0*/  FFMA.FTZ R177, R154, R179, -R176 ;  /* 0x000000b39ab17223 */ /* 0x000fe400000108b0 */
[----:B------:R-:W-:Y:S02]  /*34f0*/  FMUL.FTZ R178, R126, -R181 ;  /* 0x800000b57eb27220 */ /* 0x000fe40000410000 */
[C---:B------:R-:W-:Y:S02]  /*3500*/  FMUL.FTZ R20, R81.reuse, R20 ;  /* 0x0000001451147220 */ /* 0x040fe40000410000 */
[----:B------:R-:W-:Y:S02]  /*3510*/  FMUL.FTZ R21, R81, R21 ;  /* 0x0000001551157220 */ /* 0x000fe40000410000 */
[----:B------:R-:W-:Y:S02]  /*3520*/  FFMA.FTZ R154, R124, R181, -R172 ;  /* 0x000000b57c9a7223 */ /* 0x000fe400000108ac */
[----:B0-----:R-:W-:-:S02]  /*3530*/  @P1 FADD.FTZ R23, R157, R22 ;  /* 0x000000169d171221 */ /* 0x001fc40000010000 */
[----:B---3--:R-:W-:Y:S01]  /*3540*/  @P1 FADD.FTZ R179, R156, R177 ;  /* 0x000000b19cb31221 */ /* 0x008fe20000010000 */
[----:B------:R4:W0:Y:S01]  /*3550*/  SHFL.DOWN PT, R181, R154, 0x1, 0x1f ;  /* 0x08201f009ab57f89 */ /* 0x00082200000e0000 */
[----:B------:R-:W-:Y:S02]  /*3560*/  FFMA.FTZ R172, R124, R183, R178 ;  /* 0x000000b77cac7223 */ /* 0x000fe400000100b2 */
[----:B------:R-:W-:Y:S02]  /*3570*/  FADD.FTZ R156, R20, R185 ;  /* 0x000000b9149c7221 */ /* 0x000fe40000010000 */
[----:B------:R-:W-:Y:S01]  /*3580*/  FADD.FTZ R157, -R21, R182 ;  /* 0x000000b6159d7221 */ /* 0x000fe20000010100 */
[----:B------:R4:W1:Y:S01]  /*3590*/  SHFL.DOWN PT, R183, R172, 0x1, 0x1f ;  /* 0x08201f00acb77f89 */ /* 0x00086200000e0000 */
[C---:B------:R-:W-:Y:S02]  /*35a0*/  FMUL.FTZ R22, R17.reuse, R23 ;  /* 0x0000001711167220 */ /* 0x040fe40000410000 */
[-C--:B------:R-:W-:Y:S01]  /*35b0*/  FMUL.FTZ R17, R17, R179.reuse ;  /* 0x000000b311117220 */ /* 0x080fe20000410000 */
[----:B------:R4:W2:Y:S01]  /*35c0*/  SHFL.DOWN PT, R177, R156, 0x1, 0x1f ;  /* 0x08201f009cb17f89 */ /* 0x0008a200000e0000 */
[----:B------:R-:W-:-:S02]  /*35d0*/  FFMA.FTZ R22, R16, R179, -R22 ;  /* 0x000000b310167223 */ /* 0x000fc40000010816 */
[----:B------:R-:W-:Y:S01]  /*35e0*/  FFMA.FTZ R16, R16, R23, R17 ;  /* 0x0000001710107223 */ /* 0x000fe20000010011 */
[----:B------:R4:W3:Y:S01]  /*35f0*/  SHFL.DOWN PT, R185, R157, 0x1, 0x1f ;  /* 0x08201f009db97f89 */ /* 0x0008e200000e0000 */
[----:B------:R-:W-:Y:S05]  /*3600*/  @!P0 BRA `(.L_x_11521) ;  /* 0x000000b000008947 */ /* 0x000fea0003800000 */
[C---:B---3--:R-:W-:Y:S02]  /*3610*/  FMUL.FTZ R23, R172.reuse, R185 ;  /* 0x000000b9ac177220 */ /* 0x048fe40000410000 */
[C---:B-1----:R-:W-:Y:S02]  /*3620*/  FMUL.FTZ R17, R172.reuse, R183 ;  /* 0x000000b7ac117220 */ /* 0x042fe40000410000 */
[-C--:B--2---:R-:W-:Y:S02]  /*3630*/  FMUL.FTZ R179, R172, R177.reuse ;  /* 0x000000b1acb37220 */ /* 0x084fe40000410000 */
[----:B------:R-:W-:Y:S02]  /*3640*/  FFMA.FTZ R177, R154, R177, -R23 ;  /* 0x000000b19ab17223 */ /* 0x000fe40000010817 */
[----:B0-----:R-:W-:-:S02]  /*3650*/  FMUL.FTZ R23, R172, R181 ;  /* 0x000000b5ac177220 */ /* 0x001fc40000410000 */
[C---:B------:R-:W-:Y:S02]  /*3660*/  FFMA.FTZ R17, R154.reuse, R181, -R17 ;  /* 0x000000b59a117223 */ /* 0x040fe40000010811 */
[C---:B------:R-:W-:Y:S02]  /*3670*/  FFMA.FTZ R176, R154.reuse, R185, R179 ;  /* 0x000000b99ab07223 */ /* 0x040fe400000100b3 */
[----:B----4-:R-:W-:Y:S01]  /*3680*/  FFMA.FTZ R172, R154, R183, R23 ;  /* 0x000000b79aac7223 */ /* 0x010fe20000010017 */
[----:B------:R-:W-:Y:S01]  /*3690*/  MOV R154, R17 ;  /* 0x00000011009a7202 */ /* 0x000fe20000000f00 */
[----:B------:R-:W-:Y:S02]  /*36a0*/  FADD.FTZ R156, R156, R177 ;  /* 0x000000b19c9c7221 */ /* 0x000fe40000010000 */
[----:B------:R-:W-:Y:S02]  /*36b0*/  FADD.FTZ R157, R157, R176 ;  /* 0x000000b09d9d7221 */ /* 0x000fe40000010000 */
.L_x_11521:
[----:B------:R-:W-:Y:S05]  /*36c0*/  BSYNC B0 ;  /* 0x0000000000007941 */ /* 0x000fea0003800000 */
.L_x_11520:
[----:B------:R-:W-:Y:S01]  /*36d0*/  ISETP.GT.U32.AND P0, PT, R175, 0x1d, PT ;  /* 0x0000001daf00780c */ /* 0x000fe20003f04070 */
[----:B------:R-:W-:Y:S01]  /*36e0*/  FADD.FTZ R180, R139, R16 ;  /* 0x000000108bb47221 */ /* 0x000fe20000010000 */
[----:B0-----:R0:W4:Y:S01]  /*36f0*/  SHFL.DOWN PT, R181, R154, 0x2, 0x1f ;  /* 0x08401f009ab57f89 */ /* 0x00112200000e0000 */
[----:B------:R-:W-:Y:S01]  /*3700*/  FADD.FTZ R178, R137, R22 ;  /* 0x0000001689b27221 */ /* 0x000fe20000010000 */
[----:B------:R-:W-:Y:S01]  /*3710*/  BSSY B0, `(.L_x_11522) ;  /* 0x0000014000007945 */ /* 0x000fe20003800000 */
[C---:B------:R-:W-:Y:S01]  /*3720*/  FMUL.FTZ R17, R126.reuse, R180 ;  /* 0x000000b47e117220 */ /* 0x040fe20000410000 */
[----:B-1----:R0:W1:Y:S01]  /*3730*/  SHFL.DOWN PT, R183, R172, 0x2, 0x1f ;  /* 0x08401f00acb77f89 */ /* 0x00206200000e0000 */
[----:B------:R-:W-:-:S02]  /*3740*/  FMUL.FTZ R23, R126, R178 ;  /* 0x000000b27e177220 */ /* 0x000fc40000410000 */
[C---:B------:R-:W-:Y:S01]  /*3750*/  FFMA.FTZ R17, R124.reuse, R178, -R17 ;  /* 0x000000b27c117223 */ /* 0x040fe20000010811 */
[----:B--2---:R0:W2:Y:S01]  /*3760*/  SHFL.DOWN PT, R177, R156, 0x2, 0x1f ;  /* 0x08401f009cb17f89 */ /* 0x0040a200000e0000 */
[----:B------:R-:W-:-:S03]  /*3770*/  FFMA.FTZ R23, R124, R180, R23 ;  /* 0x000000b47c177223 */ /* 0x000fc60000010017 */
[----:B---3--:R0:W3:Y:S01]  /*3780*/  SHFL.DOWN PT, R185, R157, 0x2, 0x1f ;  /* 0x08401f009db97f89 */ /* 0x0080e200000e0000 */
[----:B------:R-:W-:Y:S05]  /*3790*/  @P0 BRA `(.L_x_11523) ;  /* 0x000000b000000947 */ /* 0x000fea0003800000 */
[C---:B---3--:R-:W-:Y:S02]  /*37a0*/  FMUL.FTZ R139, R172.reuse, R185 ;  /* 0x000000b9ac8b7220 */ /* 0x048fe40000410000 */
[C---:B-1----:R-:W-:Y:S02]  /*37b0*/  FMUL.FTZ R137, R172.reuse, R183 ;  /* 0x000000b7ac897220 */ /* 0x042fe40000410000 */
[-C--:B--2---:R-:W-:Y:S02]  /*37c0*/  FMUL.FTZ R179, R172, R177.reuse ;  /* 0x000000b1acb37220 */ /* 0x084fe40000410000 */
[----:B------:R-:W-:Y:S02]  /*37d0*/  FFMA.FTZ R177, R154, R177, -R139 ;  /* 0x000000b19ab17223 */ /* 0x000fe4000001088b */
[-C--:B----4-:R-:W-:Y:S02]  /*37e0*/  FMUL.FTZ R139, R172, R181.reuse ;  /* 0x000000b5ac8b7220 */ /* 0x090fe40000410000 */
[----:B------:R-:W-:-:S02]  /*37f0*/  FFMA.FTZ R137, R154, R181, -R137 ;  /* 0x000000b59a897223 */ /* 0x000fc40000010889 */
[C---:B------:R-:W-:Y:S02]  /*3800*/  FFMA.FTZ R16, R154.reuse, R185, R179 ;  /* 0x000000b99a107223 */ /* 0x040fe400000100b3 */
[----:B0-----:R-:W-:Y:S01]  /*3810*/  FFMA.FTZ R172, R154, R183, R139 ;  /* 0x000000b79aac7223 */ /* 0x001fe2000001008b */
[----:B------:R-:W-:Y:S01]  /*3820*/  MOV R154, R137 ;  /* 0x00000089009a7202 */ /* 0x000fe20000000f00 */
[----:B------:R-:W-:Y:S02]  /*3830*/  FADD.FTZ R156, R156, R177 ;  /* 0x000000b19c9c7221 */ /* 0x000fe40000010000 */
[----:B------:R-:W-:Y:S02]  /*3840*/  FADD.FTZ R157, R157, R16 ;  /* 0x000000109d9d7221 */ /* 0x000fe40000010000 */
.L_x_11523:
[----:B------:R-:W-:Y:S05]  /*3850*/  BSYNC B0 ;  /* 0x0000000000007941 */ /* 0x000fea0003800000 */
.L_x_11522:
[----:B------:R-:W-:Y:S01]  /*3860*/  FMUL.FTZ R22, R57, R100 ;  /* 0x0000006439167220 */ /* 0x000fe20000410000 */
[----:B------:R-:W-:Y:S01]  /*3870*/  ISETP.GT.U32.AND P0, PT, R175, 0x1b, PT ;  /* 0x0000001baf00780c */ /* 0x000fe20003f04070 */
[C---:B------:R-:W-:Y:S01]  /*3880*/  FFMA.FTZ R143, R56.reuse, R143, R23 ;  /* 0x0000008f388f7223 */ /* 0x040fe20000010017 */
[----:B------:R0:W4:Y:S01]  /*3890*/  SHFL.DOWN PT, R179, R154, 0x4, 0x1f ;  /* 0x08801f009ab37f89 */ /* 0x00012200000e0000 */
[----:B------:R-:W-:Y:S01]  /*38a0*/  FFMA.FTZ R184, R56, R141, R17 ;  /* 0x0000008d38b87223 */ /* 0x000fe20000010011 */
[----:B------:R-:W-:Y:S01]  /*38b0*/  BSSY B0, `(.L_x_11524) ;  /* 0x000001d000007945 */ /* 0x000fe20003800000 */
[----:B------:R-:W-:Y:S01]  /*38c0*/  FFMA.FTZ R176, R81, R178, RZ ;  /* 0x000000b251b07223 */ /* 0x000fe200000100ff */
[----:B----4-:R0:W4:Y:S01]  /*38d0*/  SHFL.DOWN PT, R181, R172, 0x4, 0x1f ;  /* 0x08801f00acb57f89 */ /* 0x01012200000e0000 */
[----:B------:R-:W-:-:S02]  /*38e0*/  FFMA.FTZ R16, R115, -R22, R178 ;  /* 0x8000001673107223 */ /* 0x000fc400000100b2 */
[----:B------:R-:W-:Y:S01]  /*38f0*/  FFMA.FTZ R17, R117, -R22, R180 ;  /* 0x8000001675117223 */ /* 0x000fe200000100b4 */
[----:B-1----:R0:W1:Y:S01]  /*3900*/  SHFL.DOWN PT, R183, R157, 0x4, 0x1f ;  /* 0x08801f009db77f89 */ /* 0x00206200000e0000 */
[----:B------:R-:W-:Y:S02]  /*3910*/  FFMA.FTZ R178, R81, -R180, RZ ;  /* 0x800000b451b27223 */ /* 0x000fe400000100ff */
[----:B------:R-:W-:Y:S02]  /*3920*/  FMUL.FTZ R22, R128, R143 ;  /* 0x0000008f80167220 */ /* 0x000fe40000410000 */
[----:B------:R-:W-:Y:S02]  /*3930*/  FMUL.FTZ R23, R56, R119 ;  /* 0x0000007738177220 */ /* 0x000fe40000410000 */
[-C--:B------:R-:W-:Y:S02]  /*3940*/  FFMA.FTZ R180, R83, R184.reuse, R176 ;  /* 0x000000b853b47223 */ /* 0x080fe400000100b0 */
[----:B------:R-:W-:-:S02]  /*3950*/  FMUL.FTZ R176, R128, R184 ;  /* 0x000000b880b07220 */ /* 0x000fc40000410000 */
[----:B------:R-:W-:Y:S02]  /*3960*/  FFMA.FTZ R137, R127, R184, -R22 ;  /* 0x000000b87f897223 */ /* 0x000fe40000010816 */
[----:B------:R-:W-:Y:S02]  /*3970*/  FFMA.FTZ R22, R101, -R23, R184 ;  /* 0x8000001765167223 */ /* 0x000fe400000100b8 */
[----:B------:R-:W-:Y:S02]  /*3980*/  FFMA.FTZ R182, R83, -R143, R178 ;  /* 0x8000008f53b67223 */ /* 0x000fe400000100b2 */
[----:B------:R-:W-:Y:S02]  /*3990*/  FFMA.FTZ R23, R102, -R23, R143 ;  /* 0x8000001766177223 */ /* 0x000fe4000001008f */
[----:B------:R-:W-:Y:S02]  /*39a0*/  FFMA.FTZ R176, R127, R143, R176 ;  /* 0x0000008f7fb07223 */ /* 0x000fe400000100b0 */
[----:B------:R0:W3:Y:S01]  /*39b0*/  SHFL.DOWN PT, R143, R156, 0x4, 0x1f ;  /* 0x08801f009c8f7f89 */ /* 0x0000e200000e0000 */
[----:B------:R-:W-:Y:S05]  /*39c0*/  @P0 BRA `(.L_x_11525) ;  /* 0x000000b000000947 */ /* 0x000fea0003800000 */
[C---:B-1--4-:R-:W-:Y:S02]  /*39d0*/  FMUL.FTZ R141, R172.reuse, R183 ;  /* 0x000000b7ac8d7220 */ /* 0x052fe40000410000 */
[----:B------:R-:W-:-:S02]  /*39e0*/  FMUL.FTZ R139, R172, R181 ;  /* 0x000000b5ac8b7220 */ /* 0x000fc40000410000 */
[-C--:B--23--:R-:W-:Y:S02]  /*39f0*/  FMUL.FTZ R177, R172, R143.reuse ;  /* 0x0000008facb17220 */ /* 0x08cfe40000410000 */
[----:B------:R-:W-:Y:S02]  /*3a00*/  FFMA.FTZ R143, R154, R143, -R141 ;  /* 0x0000008f9a8f7223 */ /* 0x000fe4000001088d */
[-C--:B------:R-:W-:Y:S02]  /*3a10*/  FMUL.FTZ R141, R172, R179.reuse ;  /* 0x000000b3ac8d7220 */ /* 0x080fe40000410000 */
[C---:B------:R-:W-:Y:S02]  /*3a20*/  FFMA.FTZ R139, R154.reuse, R179, -R139 ;  /* 0x000000b39a8b7223 */ /* 0x040fe4000001088b */
[C---:B------:R-:W-:Y:S02]  /*3a30*/  FFMA.FTZ R178, R154.reuse, R183, R177 ;  /* 0x000000b79ab27223 */ /* 0x040fe400000100b1 */
[----:B0-----:R-:W-:Y:S01]  /*3a40*/  FFMA.FTZ R172, R154, R181, R141 ;  /* 0x000000b59aac7223 */ /* 0x001fe2000001008d */
[----:B------:R-:W-:Y:S01]  /*3a50*/  MOV R154, R139 ;  /* 0x0000008b009a7202 */ /* 0x000fe20000000f00 */
[----:B------:R-:W-:-:S02]  /*3a60*/  FADD.FTZ R156, R156, R143 ;  /* 0x0000008f9c9c7221 */ /* 0x000fc40000010000 */
[----:B------:R-:W-:Y:S02]  /*3a70*/  FADD.FTZ R157, R157, R178 ;  /* 0x000000b29d9d7221 */ /* 0x000fe40000010000 */
.L_x_11525:
[----:B----4-:R-:W-:Y:S05]  /*3a80*/  BSYNC B0 ;  /* 0x0000000000007941 */ /* 0x010fea0003800000 */
.L_x_11524:
[----:B------:R-:W-:Y:S01]  /*3a90*/  ISETP.GT.U32.AND P0, PT, R175, 0x17, PT ;  /* 0x00000017af00780c */ /* 0x000fe20003f04070 */
[C---:B------:R-:W-:Y:S01]  /*3aa0*/  FFMA.FTZ R186, R58.reuse, R147, R137 ;  /* 0x000000933aba7223 */ /* 0x040fe20000010089 */
[----:B--2---:R2:W4:Y:S01]  /*3ab0*/  SHFL.DOWN PT, R177, R154, 0x8, 0x1f ;  /* 0x09001f009ab17f89 */ /* 0x00452200000e0000 */
[C---:B------:R-:W-:Y:S01]  /*3ac0*/  FFMA.FTZ R145, R58.reuse, R145, R176 ;  /* 0x000000913a917223 */ /* 0x040fe200000100b0 */
[----:B------:R-:W-:Y:S01]  /*3ad0*/  BSSY B0, `(.L_x_11526) ;  /* 0x0000019000007945 */ /* 0x000fe20003800000 */
[----:B------:R-:W-:Y:S01]  /*3ae0*/  FMUL.FTZ R139, R58, R121 ;  /* 0x000000793a8b7220 */ /* 0x000fe20000410000 */
[----:B------:R2:W0:Y:S01]  /*3af0*/  SHFL.DOWN PT, R179, R172, 0x8, 0x1f ;  /* 0x09001f00acb37f89 */ /* 0x00042200000e0000 */
[C---:B------:R-:W-:Y:S02]  /*3b00*/  FMUL.FTZ R178, R130.reuse, R186 ;  /* 0x000000ba82b27220 */ /* 0x040fe40000410000 */
[----:B------:R-:W-:Y:S01]  /*3b10*/  FFMA.FTZ R137, R103, -R139, R186 ;  /* 0x8000008b67897223 */ /* 0x000fe200000100ba */
[----:B------:R2:W3:Y:S01]  /*3b20*/  SHFL.DOWN PT, R181, R157, 0x8, 0x1f ;  /* 0x09001f009db57f89 */ /* 0x0004e200000e0000 */
[----:B------:R-:W-:-:S02]  /*3b30*/  FMUL.FTZ R176, R130, R145 ;  /* 0x0000009182b07220 */ /* 0x000fc40000410000 */
[----:B------:R-:W-:Y:S02]  /*3b40*/  FFMA.FTZ R182, R87, -R145, R182 ;  /* 0x8000009157b67223 */ /* 0x000fe400000100b6 */
[----:B------:R-:W-:Y:S02]  /*3b50*/  FFMA.FTZ R139, R104, -R139, R145 ;  /* 0x8000008b688b7223 */ /* 0x000fe40000010091 */
[----:B------:R-:W-:Y:S02]  /*3b60*/  FFMA.FTZ R178, R129, R145, R178 ;  /* 0x0000009181b27223 */ /* 0x000fe400000100b2 */
[----:B------:R2:W1:Y:S01]  /*3b70*/  SHFL.DOWN PT, R145, R156, 0x8, 0x1f ;  /* 0x09001f009c917f89 */ /* 0x00046200000e0000 */
[-C--:B------:R-:W-:Y:S02]  /*3b80*/  FFMA.FTZ R184, R87, R186.reuse, R180 ;  /* 0x000000ba57b87223 */ /* 0x080fe400000100b4 */
[----:B------:R-:W-:Y:S01]  /*3b90*/  FFMA.FTZ R176, R129, R186, -R176 ;  /* 0x000000ba81b07223 */ /* 0x000fe200000108b0 */
[----:B------:R-:W-:Y:S05]  /*3ba0*/  @P0 BRA `(.L_x_11527) ;  /* 0x000000b000000947 */ /* 0x000fea0003800000 */
[C---:B---3--:R-:W-:Y:S02]  /*3bb0*/  FMUL.FTZ R143, R172.reuse, R181 ;  /* 0x000000b5ac8f7220 */ /* 0x048fe40000410000 */
[----:B0-----:R-:W-:-:S02]  /*3bc0*/  FMUL.FTZ R141, R172, R179 ;  /* 0x000000b3ac8d7220 */ /* 0x001fc40000410000 */
[-C--:B-1----:R-:W-:Y:S02]  /*3bd0*/  FMUL.FTZ R147, R172, R145.reuse ;  /* 0x00000091ac937220 */ /* 0x082fe40000410000 */
[----:B------:R-:W-:Y:S02]  /*3be0*/  FFMA.FTZ R145, R154, R145, -R143 ;  /* 0x000000919a917223 */ /* 0x000fe4000001088f */
[-C--:B----4-:R-:W-:Y:S02]  /*3bf0*/  FMUL.FTZ R143, R172, R177.reuse ;  /* 0x000000b1ac8f7220 */ /* 0x090fe40000410000 */
[C---:B------:R-:W-:Y:S02]  /*3c00*/  FFMA.FTZ R141, R154.reuse, R177, -R141 ;  /* 0x000000b19a8d7223 */ /* 0x040fe4000001088d */
[C---:B------:R-:W-:Y:S02]  /*3c10*/  FFMA.FTZ R180, R154.reuse, R181, R147 ;  /* 0x000000b59ab47223 */ /* 0x040fe40000010093 */
[----:B--2---:R-:W-:Y:S01]  /*3c20*/  FFMA.FTZ R172, R154, R179, R143 ;  /* 0x000000b39aac7223 */ /* 0x004fe2000001008f */
[----:B------:R-:W-:Y:S01]  /*3c30*/  MOV R154, R141 ;  /* 0x0000008d009a7202 */ /* 0x000fe20000000f00 */
[----:B------:R-:W-:-:S02]  /*3c40*/  FADD.FTZ R156, R156, R145 ;  /* 0x000000919c9c7221 */ /* 0x000fc40000010000 */
[----:B------:R-:W-:Y:S02]  /*3c50*/  FADD.FTZ R157, R157, R180 ;  /* 0x000000b49d9d7221 */ /* 0x000fe40000010000 */
.L_x_11527:
[----:B------:R-:W-:Y:S05]  /*3c60*/  BSYNC B0 ;  /* 0x0000000000007941 */ /* 0x000fea0003800000 */
.L_x_11526:
[----:B------:R-:W-:Y:S01]  /*3c70*/  FFMA.FTZ R147, R59, R140, R178 ;  /* 0x0000008c3b937223 */ /* 0x000fe200000100b2 */
[----:B------:R-:W-:Y:S01]  /*3c80*/  ISETP.GT.U32.AND P0, PT, R175, 0xf, PT ;  /* 0x0000000faf00780c */ /* 0x000fe20003f04070 */
[C---:B------:R-:W-:Y:S01]  /*3c90*/  FFMA.FTZ R176, R59.reuse, R138, R176 ;  /* 0x0000008a3bb07223 */ /* 0x040fe200000100b0 */
[----:B----4-:R4:W2:Y:S01]  /*3ca0*/  SHFL.DOWN PT, R177, R172, 0x10, 0x1f ;  /* 0x0a001f00acb17f89 */ /* 0x0108a200000e0000 */
[C---:B------:R-:W-:Y:S01]  /*3cb0*/  FMUL.FTZ R138, R132.reuse, R147 ;  /* 0x00000093848a7220 */ /* 0x040fe20000410000 */
[----:B------:R-:W-:Y:S01]  /*3cc0*/  BSSY B0, `(.L_x_11528) ;  /* 0x000001a000007945 */ /* 0x000fe20003800000 */
[----:B-1----:R-:W-:Y:S01]  /*3cd0*/  FMUL.FTZ R145, R59, R120 ;  /* 0x000000783b917220 */ /* 0x002fe20000410000 */
[----:B0-----:R4:W0:Y:S01]  /*3ce0*/  SHFL.DOWN PT, R179, R157, 0x10, 0x1f ;  /* 0x0a001f009db37f89 */ /* 0x00182200000e0000 */
[-C--:B------:R-:W-:Y:S02]  /*3cf0*/  FMUL.FTZ R140, R132, R176.reuse ;  /* 0x000000b0848c7220 */ /* 0x080fe40000410000 */
[----:B------:R-:W-:-:S02]  /*3d00*/  FFMA.FTZ R141, R131, R176, -R138 ;  /* 0x000000b0838d7223 */ /* 0x000fc4000001088a */
[----:B---3--:R-:W-:Y:S02]  /*3d10*/  FFMA.FTZ R143, R131, R147, R140 ;  /* 0x00000093838f7223 */ /* 0x008fe4000001008c */
[-C--:B------:R-:W-:Y:S02]  /*3d20*/  FFMA.FTZ R138, R105, -R145.reuse, R176 ;  /* 0x80000091698a7223 */ /* 0x080fe400000100b0 */
[----:B------:R-:W-:Y:S02]  /*3d30*/  FFMA.FTZ R140, R106, -R145, R147 ;  /* 0x800000916a8c7223 */ /* 0x000fe40000010093 */
[C---:B------:R-:W-:Y:S01]  /*3d40*/  FFMA.FTZ R180, R60.reuse, R151, R141 ;  /* 0x000000973cb47223 */ /* 0x040fe2000001008d */
[----:B------:R4:W1:Y:S01]  /*3d50*/  SHFL.DOWN PT, R145, R156, 0x10, 0x1f ;  /* 0x0a001f009c917f89 */ /* 0x00086200000e0000 */
[C---:B------:R-:W-:Y:S02]  /*3d60*/  FFMA.FTZ R184, R89.reuse, R176, R184 ;  /* 0x000000b059b87223 */ /* 0x040fe400000100b8 */
[----:B------:R-:W-:Y:S01]  /*3d70*/  FFMA.FTZ R182, R89, -R147, R182 ;  /* 0x8000009359b67223 */ /* 0x000fe200000100b6 */
[----:B------:R4:W3:Y:S01]  /*3d80*/  SHFL.DOWN PT, R151, R154, 0x10, 0x1f ;  /* 0x0a001f009a977f89 */ /* 0x0008e200000e0000 */
[----:B------:R-:W-:Y:S01]  /*3d90*/  FFMA.FTZ R149, R60, R149, R143 ;  /* 0x000000953c957223 */ /* 0x000fe2000001008f */
[----:B------:R-:W-:Y:S05]  /*3da0*/  @P0 BRA `(.L_x_11529) ;  /* 0x000000b000000947 */ /* 0x000fea0003800000 */
[C---:B0-----:R-:W-:Y:S02]  /*3db0*/  FMUL.FTZ R143, R172.reuse, R179 ;  /* 0x000000b3ac8f7220 */ /* 0x041fe40000410000 */
[----:B--2---:R-:W-:-:S02]  /*3dc0*/  FMUL.FTZ R141, R172, R177 ;  /* 0x000000b1ac8d7220 */ /* 0x004fc40000410000 */
[-C--:B-1----:R-:W-:Y:S02]  /*3dd0*/  FMUL.FTZ R147, R172, R145.reuse ;  /* 0x00000091ac937220 */ /* 0x082fe40000410000 */
[----:B------:R-:W-:Y:S02]  /*3de0*/  FFMA.FTZ R145, R154, R145, -R143 ;  /* 0x000000919a917223 */ /* 0x000fe4000001088f */
[-C--:B---3--:R-:W-:Y:S02]  /*3df0*/  FMUL.FTZ R143, R172, R151.reuse ;  /* 0x00000097ac8f7220 */ /* 0x088fe40000410000 */
[C---:B------:R-:W-:Y:S02]  /*3e00*/  FFMA.FTZ R141, R154.reuse, R151, -R141 ;  /* 0x000000979a8d7223 */ /* 0x040fe4000001088d */
[C---:B------:R-:W-:Y:S02]  /*3e10*/  FFMA.FTZ R176, R154.reuse, R179, R147 ;  /* 0x000000b39ab07223 */ /* 0x040fe40000010093 */
[----:B----4-:R-:W-:Y:S01]  /*3e20*/  FFMA.FTZ R172, R154, R177, R143 ;  /* 0x000000b19aac7223 */ /* 0x010fe2000001008f */
[----:B------:R-:W-:Y:S01]  /*3e30*/  MOV R154, R141 ;  /* 0x0000008d009a7202 */ /* 0x000fe20000000f00 */
[----:B------:R-:W-:-:S02]  /*3e40*/  FADD.FTZ R156, R156, R145 ;  /* 0x000000919c9c7221 */ /* 0x000fc40000010000 */
[----:B------:R-:W-:Y:S02]  /*3e50*/  FADD.FTZ R157, R157, R176 ;  /* 0x000000b09d9d7221 */ /* 0x000fe40000010000 */
.L_x_11529:
[----:B------:R-:W-:Y:S05]  /*3e60*/  BSYNC B0 ;  /* 0x0000000000007941 */ /* 0x000fea0003800000 */
.L_x_11528:
[CC--:B------:R-:W-:Y:S01]  /*3e70*/  FMUL.FTZ R178, R134.reuse, R180.reuse ;  /* 0x000000b486b27220 */ /* 0x0c0fe20000410000 */
[----:B------:R-:W-:Y:S01]  /*3e80*/  SHFL.DOWN PT, R181, R172, 0x1, 0x1f ;  /* 0x08201f00acb57f89 */ /* 0x000fe200000e0000 */
[-C--:B------:R-:W-:Y:S01]  /*3e90*/  FMUL.FTZ R176, R134, R149.reuse ;  /* 0x0000009586b07220 */ /* 0x080fe20000410000 */
[----:B------:R-:W-:Y:S01]  /*3ea0*/  ISETP.NE.AND P0, PT, R32, RZ, PT ;  /* 0x000000ff2000720c */ /* 0x000fe20003f05270 */
[C---:B------:R-:W-:Y:S01]  /*3eb0*/  FFMA.FTZ R178, R133.reuse, R149, R178 ;  /* 0x0000009585b27223 */ /* 0x040fe200000100b2 */
[----:B0-----:R-:W-:Y:S01]  /*3ec0*/  SHFL.IDX PT, R179, R7, RZ, 0x1f ;  /* 0x00001fff07b37589 */ /* 0x001fe200000e0000 */
[----:B------:R-:W-:Y:S01]  /*3ed0*/  FMUL.FTZ R143, R60, R125 ;  /* 0x0000007d3c8f7220 */ /* 0x000fe20000410000 */
[----:B------:R-:W-:Y:S01]  /*3ee0*/  BSSY B0, `(.L_x_11530) ;  /* 0x00000ee000007945 */ /* 0x000fe20003800000 */
[----:B------:R-:W-:Y:S01]  /*3ef0*/  FFMA.FTZ R176, R133, R180, -R176 ;  /* 0x000000b485b07223 */ /* 0x000fe200000108b0 */
[----:B--2---:R-:W-:Y:S01]  /*3f00*/  SHFL.IDX PT, R177, R172, RZ, 0x1f ;  /* 0x00001fffacb17589 */ /* 0x004fe200000e0000 */
[----:B---3--:R-:W-:-:S02]  /*3f10*/  FFMA.FTZ R151, R61, R148, R178 ;  /* 0x000000943d977223 */ /* 0x008fc400000100b2 */
[----:B------:R-:W-:Y:S01]  /*3f20*/  FFMA.FTZ R184, R91, R180, R184 ;  /* 0x000000b45bb87223 */ /* 0x000fe200000100b8 */
[----:B------:R-:W0:Y:S01]  /*3f30*/  SHFL.IDX PT, R178, R6, RZ, 0x1f ;  /* 0x00001fff06b27589 */ /* 0x000e2200000e0000 */
[----:B------:R-:W-:Y:S02]  /*3f40*/  FFMA.FTZ R141, R107, -R143, R180 ;  /* 0x8000008f6b8d7223 */ /* 0x000fe400000100b4 */
[----:B------:R-:W-:Y:S01]  /*3f50*/  FFMA.FTZ R180, R61, R146, R176 ;  /* 0x000000923db47223 */ /* 0x000fe200000100b0 */
[----:B------:R-:W-:Y:S01]  /*3f60*/  SHFL.DOWN PT, R183, R157, 0x1, 0x1f ;  /* 0x08201f009db77f89 */ /* 0x000fe200000e0000 */
[C---:B------:R-:W-:Y:S02]  /*3f70*/  FMUL.FTZ R146, R136.reuse, R151 ;  /* 0x0000009788927220 */ /* 0x040fe40000410000 */
[-C--:B------:R-:W-:Y:S01]  /*3f80*/  FMUL.FTZ R148, R136, R180.reuse ;  /* 0x000000b488947220 */ /* 0x080fe20000410000 */
[----:B------:R-:W-:Y:S01]  /*3f90*/  SHFL.IDX PT, R176, R154, RZ, 0x1f ;  /* 0x00001fff9ab07589 */ /* 0x000fe200000e0000 */
[----:B------:R-:W-:-:S02]  /*3fa0*/  FFMA.FTZ R147, R135, R180, -R146 ;  /* 0x000000b487937223 */ /* 0x000fc40000010892 */
[----:B------:R-:W-:Y:S01]  /*3fb0*/  FFMA.FTZ R182, R91, -R149, R182 ;  /* 0x800000955bb67223 */ /* 0x000fe200000100b6 */
[----:B----4-:R-:W2:Y:S01]  /*3fc0*/  SHFL.DOWN PT, R154, R154, 0x1, 0x1f ;  /* 0x08201f009a9a7f89 */ /* 0x010ea200000e0000 */
[----:B------:R-:W-:Y:S02]  /*3fd0*/  FFMA.FTZ R143, R108, -R143, R149 ;  /* 0x8000008f6c8f7223 */ /* 0x000fe40000010095 */
[----:B------:R-:W-:Y:S01]  /*3fe0*/  FFMA.FTZ R148, R135, R151, R148 ;  /* 0x0000009787947223 */ /* 0x000fe20000010094 */
[----:B------:R-:W3:Y:S01]  /*3ff0*/  SHFL.DOWN PT, R172, R156, 0x1, 0x1f ;  /* 0x08201f009cac7f89 */ /* 0x000ee200000e0000 */
[----:B------:R-:W-:Y:S02]  /*4000*/  FMUL.FTZ R149, R61, R118 ;  /* 0x000000763d957220 */ /* 0x000fe40000410000 */
[C---:B------:R-:W-:Y:S01]  /*4010*/  FFMA.FTZ R155, R62.reuse, R155, R147 ;  /* 0x0000009b3e9b7223 */ /* 0x040fe20000010093 */
[----:B------:R-:W4:Y:S01]  /*4020*/  SHFL.IDX PT, R157, R157, RZ, 0x1f ;  /* 0x00001fff9d9d7589 */ /* 0x000f2200000e0000 */
[----:B------:R-:W-:-:S02]  /*4030*/  FFMA.FTZ R153, R62, R153, R148 ;  /* 0x000000993e997223 */ /* 0x000fc40000010094 */
[C---:B------:R-:W-:Y:S01]  /*4040*/  FFMA.FTZ R182, R93.reuse, -R151, R182 ;  /* 0x800000975db67223 */ /* 0x040fe200000100b6 */
[----:B------:R-:W5:Y:S01]  /*4050*/  SHFL.IDX PT, R156, R156, RZ, 0x1f ;  /* 0x00001fff9c9c7589 */ /* 0x000f6200000e0000 */
[----:B------:R-:W-:Y:S02]  /*4060*/  FFMA.FTZ R146, R110, -R149, R151 ;  /* 0x800000956e927223 */ /* 0x000fe40000010097 */
[C---:B------:R-:W-:Y:S02]  /*4070*/  FMUL.FTZ R151, R144.reuse, R155 ;  /* 0x0000009b90977220 */ /* 0x040fe40000410000 */
[----:B------:R-:W-:Y:S02]  /*4080*/  FMUL.FTZ R147, R144, R153 ;  /* 0x0000009990937220 */ /* 0x000fe40000410000 */
[----:B------:R-:W-:Y:S02]  /*4090*/  FFMA.FTZ R184, R93, R180, R184 ;  /* 0x000000b45db87223 */ /* 0x000fe400000100b8 */
[----:B------:R-:W-:-:S02]  /*40a0*/  FMUL.FTZ R148, R62, R123 ;  /* 0x0000007b3e947220 */ /* 0x000fc40000410000 */
[C---:B------:R-:W-:Y:S02]  /*40b0*/  FFMA.FTZ R151, R142.reuse, R153, R151 ;  /* 0x000000998e977223 */ /* 0x040fe40000010097 */
[----:B-1----:R-:W-:Y:S02]  /*40c0*/  FFMA.FTZ R145, R109, -R149, R180 ;  /* 0x800000956d917223 */ /* 0x002fe400000100b4 */
[-C--:B------:R-:W-:Y:S02]  /*40d0*/  FFMA.FTZ R149, R142, R155.reuse, -R147 ;  /* 0x0000009b8e957223 */ /* 0x080fe40000010893 */
[----:B------:R-:W-:Y:S02]  /*40e0*/  FFMA.FTZ R184, R95, R155, R184 ;  /* 0x0000009b5fb87223 */ /* 0x000fe400000100b8 */
[----:B------:R-:W-:Y:S02]  /*40f0*/  FFMA.FTZ R147, R111, -R148, R155 ;  /* 0x800000946f937223 */ /* 0x000fe4000001009b */
[----:B------:R-:W-:-:S02]  /*4100*/  FFMA.FTZ R155, R63, R152, R151 ;  /* 0x000000983f9b7223 */ /* 0x000fc40000010097 */
[----:B------:R-:W-:Y:S02]  /*4110*/  FFMA.FTZ R182, R95, -R153, R182 ;  /* 0x800000995fb67223 */ /* 0x000fe400000100b6 */
[----:B------:R-:W-:Y:S02]  /*4120*/  FFMA.FTZ R148, R112, -R148, R153 ;  /* 0x8000009470947223 */ /* 0x000fe40000010099 */
[----:B0-----:R-:W-:Y:S02]  /*4130*/  @P2 FMUL.FTZ R152, R181, R178 ;  /* 0x000000b2b5982220 */ /* 0x001fe40000410000 */
[----:B------:R-:W-:Y:S02]  /*4140*/  FFMA.FTZ R153, R63, R150, R149 ;  /* 0x000000963f997223 */ /* 0x000fe40000010095 */
[----:B------:R-:W-:Y:S02]  /*4150*/  @P2 FMUL.FTZ R151, R181, R179 ;  /* 0x000000b3b5972220 */ /* 0x000fe40000410000 */
[----:B------:R-:W-:-:S02]  /*4160*/  FMUL.FTZ R150, R177, R6 ;  /* 0x00000006b1967220 */ /* 0x000fc40000410000 */
[C---:B--2---:R-:W-:Y:S02]  /*4170*/  @P2 FFMA.FTZ R152, R154.reuse, R179, R152 ;  /* 0x000000b39a982223 */ /* 0x044fe40000010098 */
[----:B------:R-:W-:Y:S02]  /*4180*/  @P2 FFMA.FTZ R151, R154, R178, -R151 ;  /* 0x000000b29a972223 */ /* 0x000fe40000010897 */
[CC--:B------:R-:W-:Y:S02]  /*4190*/  FMUL.FTZ R149, R177.reuse, R7.reuse ;  /* 0x00000007b1957220 */ /* 0x0c0fe40000410000 */
[----:B------:R-:W-:Y:S02]  /*41a0*/  FFMA.FTZ R150, R176, R7, R150 ;  /* 0x00000007b0967223 */ /* 0x000fe40000010096 */
[----:B------:R-:W-:Y:S02]  /*41b0*/  FMUL.FTZ R7, R177, R5 ;  /* 0x00000005b1077220 */ /* 0x000fe40000410000 */
[----:B------:R-:W-:-:S02]  /*41c0*/  @P2 FADD.FTZ R179, R183, R152 ;  /* 0x00000098b7b32221 */ /* 0x000fc40000010000 */
[----:B---3--:R-:W-:Y:S02]  /*41d0*/  @P2 FADD.FTZ R178, R172, R151 ;  /* 0x00000097acb22221 */ /* 0x008fe40000010000 */
[-C--:B------:R-:W-:Y:S02]  /*41e0*/  FMUL.FTZ R177, R177, R4.reuse ;  /* 0x00000004b1b17220 */ /* 0x080fe40000410000 */
[----:B------:R-:W-:Y:S02]  /*41f0*/  FFMA.FTZ R4, R176, R4, -R7 ;  /* 0x00000004b0047223 */ /* 0x000fe40000010807 */
[CC--:B------:R-:W-:Y:S02]  /*4200*/  FMUL.FTZ R7, R179.reuse, -R19.reuse ;  /* 0x80000013b3077220 */ /* 0x0c0fe40000410000 */
[C---:B------:R-:W-:Y:S02]  /*4210*/  FMUL.FTZ R19, R178.reuse, -R19 ;  /* 0x80000013b2137220 */ /* 0x040fe40000410000 */
[-C--:B------:R-:W-:Y:S01]  /*4220*/  FFMA.FTZ R178, R178, R18.reuse, -R7 ;  /* 0x00000012b2b27223 */ /* 0x080fe20000010807 */
[----:B------:R-:W-:Y:S01]  /*4230*/  P2R R7, PR, RZ, 0x1 ;  /* 0x00000001ff077803 */ /* 0x000fe20000000000 */
[----:B------:R-:W-:-:S02]  /*4240*/  FFMA.FTZ R152, R179, R18, R19 ;  /* 0x00000012b3987223 */ /* 0x000fc40000010013 */
[----:B------:R-:W-:Y:S02]  /*4250*/  FFMA.FTZ R149, R176, R6, -R149 ;  /* 0x00000006b0957223 */ /* 0x000fe40000010895 */
[----:B------:R-:W-:Y:S02]  /*4260*/  FMUL.FTZ R151, R96, R153 ;  /* 0x0000009960977220 */ /* 0x000fe40000410000 */
[----:B------:R-:W-:Y:S02]  /*4270*/  FADD.FTZ R161, R161, R178 ;  /* 0x000000b2a1a17221 */ /* 0x000fe40000010000 */
[----:B------:R-:W-:Y:S02]  /*4280*/  FMUL.FTZ R6, R63, R122 ;  /* 0x0000007a3f067220 */ /* 0x000fe40000410000 */
[----:B------:R-:W-:Y:S02]  /*4290*/  FADD.FTZ R163, -R163, R152 ;  /* 0x00000098a3a37221 */ /* 0x000fe40000010100 */
[----:B----4-:R-:W-:-:S02]  /*42a0*/  FADD.FTZ R7, R157, R150 ;  /* 0x000000969d077221 */ /* 0x010fc40000010000 */
[----:B------:R-:W-:Y:S02]  /*42b0*/  FADD.FTZ R150, R184, R151 ;  /* 0x00000097b8967221 */ /* 0x000fe40000010000 */
[----:B------:R-:W-:Y:S02]  /*42c0*/  FMUL.FTZ R152, R144, -R161 ;  /* 0x800000a190987220 */ /* 0x000fe40000410000 */
[-C--:B------:R-:W-:Y:S02]  /*42d0*/  FFMA.FTZ R18, R113, -R6.reuse, R153 ;  /* 0x8000000671127223 */ /* 0x080fe40000010099 */
[----:B------:R-:W-:Y:S02]  /*42e0*/  FFMA.FTZ R19, R114, -R6, R155 ;  /* 0x8000000672137223 */ /* 0x000fe4000001009b */
[----:B------:R-:W-:Y:S02]  /*42f0*/  FMUL.FTZ R151, R144, -R163 ;  /* 0x800000a390977220 */ /* 0x000fe40000410000 */
[----:B------:R-:W-:-:S02]  /*4300*/  FFMA.FTZ R5, R176, R5, R177 ;  /* 0x00000005b0057223 */ /* 0x000fc400000100b1 */
[----:B-----5:R-:W-:Y:S02]  /*4310*/  FADD.FTZ R6, R156, R149 ;  /* 0x000000959c067221 */ /* 0x020fe40000010000 */
[-C--:B------:R-:W-:Y:S02]  /*4320*/  FMUL.FTZ R156, R122, R163.reuse ;  /* 0x000000a37a9c7220 */ /* 0x080fe40000410000 */
[C---:B------:R-:W-:Y:S01]  /*4330*/  FFMA.FTZ R153, R142.reuse, R163, R152 ;  /* 0x000000a38e997223 */ /* 0x040fe20000010098 */
[----:B------:R0:W-:Y:S01]  /*4340*/  @!P0 STS.128 [R97.X16+0x25d0], R4 ;  /* 0x0025d00461008388 */ /* 0x0001e2000000cc00 */
[-C--:B------:R-:W-:Y:S02]  /*4350*/  FFMA.FTZ R144, R142, R161.reuse, -R151 ;  /* 0x000000a18e907223 */ /* 0x080fe40000010897 */
[----:B------:R-:W-:Y:S02]  /*4360*/  FMUL.FTZ R154, R122, R161 ;  /* 0x000000a17a9a7220 */ /* 0x000fe40000410000 */
[----:B------:R-:W-:-:S02]  /*4370*/  FADD.FTZ R158, -R158, R153 ;  /* 0x000000999e9e7221 */ /* 0x000fc40000010100 */
[----:B------:R-:W-:Y:S02]  /*4380*/  FADD.FTZ R142, R159, R144 ;  /* 0x000000909f8e7221 */ /* 0x000fe40000010000 */
[----:B------:R-:W-:Y:S02]  /*4390*/  FMUL.FTZ R153, R123, R158 ;  /* 0x0000009e7b997220 */ /* 0x000fe40000410000 */
[----:B------:R-:W-:Y:S02]  /*43a0*/  FMUL.FTZ R155, R96, R155 ;  /* 0x0000009b609b7220 */ /* 0x000fe40000410000 */
[----:B------:R-:W-:Y:S02]  /*43b0*/  FMUL.FTZ R152, R63, R154 ;  /* 0x0000009a3f987220 */ /* 0x000fe40000410000 */
[----:B------:R-:W-:Y:S01]  /*43c0*/  FADD.FTZ R149, R182, -R155 ;  /* 0x8000009bb6957221 */ /* 0x000fe20000010000 */
[----:B------:R-:W-:Y:S01]  /*43d0*/  SHF.L.U32 R155, R32, 0x4, RZ ;  /* 0x00000004209b7819 */ /* 0x000fe200000006ff */
[----:B0-----:R-:W-:-:S02]  /*43e0*/  FMUL.FTZ R5, R19, R156 ;  /* 0x0000009c13057220 */ /* 0x001fc40000410000 */
[----:B------:R-:W-:Y:S01]  /*43f0*/  FMUL.FTZ R4, R136, -R158 ;  /* 0x8000009e88047220 */ /* 0x000fe20000410000 */
[----:B------:R-:W-:Y:S01]  /*4400*/  LEA.HI.SX32 R151, R155, R155, 0x1b ;  /* 0x0000009b9b977211 */ /* 0x000fe200078fdaff */
[----:B------:R-:W-:Y:S02]  /*4410*/  FFMA.FTZ R144, R18, R154, R5 ;  /* 0x0000009a12907223 */ /* 0x000fe40000010005 */
[----:B------:R-:W-:Y:S02]  /*4420*/  FMUL.FTZ R5, R136, -R142 ;  /* 0x8000008e88057220 */ /* 0x000fe40000410000 */
[----:B------:R-:W-:Y:S01]  /*4430*/  FMUL.FTZ R7, R19, R154 ;  /* 0x0000009a13077220 */ /* 0x000fe20000410000 */
[----:B------:R0:W-:Y:S01]  /*4440*/  STS [R151.X4+0x878], R152 ;  /* 0x0008789897007388 */ /* 0x0001e20000004800 */
[C---:B------:R-:W-:Y:S02]  /*4450*/  FFMA.FTZ R4, R135.reuse, R142, -R4 ;  /* 0x0000008e87047223 */ /* 0x040fe40000010804 */
[----:B------:R-:W-:-:S02]  /*4460*/  FFMA.FTZ R135, R135, R158, R5 ;  /* 0x0000009e87877223 */ /* 0x000fc40000010005 */
[----:B------:R-:W-:Y:S02]  /*4470*/  FFMA.FTZ R136, R18, R156, -R7 ;  /* 0x0000009c12887223 */ /* 0x000fe40000010807 */
[----:B------:R-:W-:Y:S02]  /*4480*/  FMUL.FTZ R7, R123, R142 ;  /* 0x0000008e7b077220 */ /* 0x000fe40000410000 */
[----:B------:R-:W-:Y:S02]  /*4490*/  FMUL.FTZ R6, R148, R153 ;  /* 0x0000009994067220 */ /* 0x000fe40000410000 */
[----:B------:R-:W-:Y:S02]  /*44a0*/  FADD.FTZ R165, R165, R4 ;  /* 0x00000004a5a57221 */ /* 0x000fe40000010000 */
[----:B------:R-:W-:Y:S02]  /*44b0*/  FADD.FTZ R135, -R164, R135 ;  /* 0x00000087a4877221 */ /* 0x000fe40000010100 */
[----:B------:R-:W-:-:S02]  /*44c0*/  FFMA.FTZ R5, R147, R7, R6 ;  /* 0x0000000793057223 */ /* 0x000fc40000010006 */
[C---:B------:R-:W-:Y:S02]  /*44d0*/  FMUL.FTZ R6, R134.reuse, -R165 ;  /* 0x800000a586067220 */ /* 0x040fe40000410000 */
[----:B------:R-:W-:Y:S02]  /*44e0*/  FMUL.FTZ R134, R134, -R135 ;  /* 0x8000008786867220 */ /* 0x000fe40000410000 */
[-C--:B------:R-:W-:Y:S02]  /*44f0*/  FMUL.FTZ R4, R148, R7.reuse ;  /* 0x0000000794047220 */ /* 0x080fe40000410000 */
[----:B------:R-:W-:Y:S02]  /*4500*/  FMUL.FTZ R154, R62, R7 ;  /* 0x000000073e9a7220 */ /* 0x000fe40000410000 */
[C---:B------:R-:W-:Y:S02]  /*4510*/  FFMA.FTZ R7, R133.reuse, R135, R6 ;  /* 0x0000008785077223 */ /* 0x040fe40000010006 */
[----:B------:R-:W-:Y:S01]  /*4520*/  FFMA.FTZ R133, R133, R165, -R134 ;  /* 0x000000a585857223 */ /* 0x000fe20000010886 */
[----:B------:R1:W-:Y:S01]  /*4530*/  STS [R151.X4+0x870], R154 ;  /* 0x0008709a97007388 */ /* 0x0003e20000004800 */
[----:B------:R-:W-:-:S02]  /*4540*/  FADD.FTZ R162, -R162, R7 ;  /* 0x00000007a2a27221 */ /* 0x000fc40000010100 */
[----:B0-----:R-:W-:Y:S02]  /*4550*/  FMUL.FTZ R152, R118, R135 ;  /* 0x0000008776987220 */ /* 0x001fe40000410000 */
[----:B------:R-:W-:Y:S02]  /*4560*/  FADD.FTZ R160, R160, R133 ;  /* 0x00000085a0a07221 */ /* 0x000fe40000010000 */
[----:B------:R-:W-:Y:S02]  /*4570*/  FMUL.FTZ R6, R132, -R162 ;  /* 0x800000a284067220 */ /* 0x000fe40000410000 */
[----:B------:R-:W-:Y:S02]  /*4580*/  FMUL.FTZ R134, R118, R165 ;  /* 0x000000a576867220 */ /* 0x000fe40000410000 */
[----:B------:R-:W-:Y:S02]  /*4590*/  FMUL.FTZ R7, R146, R152 ;  /* 0x0000009892077220 */ /* 0x000fe40000410000 */
        /* <DEDUP_REMOVED lines=10> */
[-C--:B------:R-:W-:Y:S02]  /*4640*/  FMUL.FTZ R133, R146, R134.reuse ;  /* 0x0000008692857220 */ /* 0x080fe40000410000 */
[----:B-1----:R-:W-:Y:S02]  /*4650*/  FMUL.FTZ R154, R61, R134 ;  /* 0x000000863d9a7220 */ /* 0x002fe40000410000 */
[----:B------:R-:W-:-:S02]  /*4660*/  FMUL.FTZ R134, R125, R162 ;  /* 0x000000a27d867220 */ /* 0x000fc40000410000 */
[----:B------:R-:W-:Y:S01]  /*4670*/  FADD.FTZ R166, -R166, R129 ;  /* 0x00000081a6a67221 */ /* 0x000fe20000010100 */
[----:B------:R-:W-:Y:S01]  /*4680*/  STS [R151.X4+0x868], R154 ;  /* 0x0008689a97007388 */ /* 0x000fe20000004800 */
[----:B------:R-:W-:Y:S02]  /*4690*/  FMUL.FTZ R172, R63, R156 ;  /* 0x0000009c3fac7220 */ /* 0x000fe40000410000 */
[----:B------:R-:W-:Y:S02]  /*46a0*/  FADD.FTZ R130, R167, R6 ;  /* 0x00000006a7827221 */ /* 0x000fe40000010000 */
[----:B------:R-:W-:Y:S01]  /*46b0*/  FMUL.FTZ R132, R125, R160 ;  /* 0x000000a07d847220 */ /* 0x000fe20000410000 */
[----:B------:R0:W-:Y:S01]  /*46c0*/  STS [R151.X4+0x87c], R172 ;  /* 0x00087cac97007388 */ /* 0x0001e20000004800 */
[----:B------:R-:W-:Y:S02]  /*46d0*/  FMUL.FTZ R7, R143, R134 ;  /* 0x000000868f077220 */ /* 0x000fe40000410000 */
[----:B------:R-:W-:-:S02]  /*46e0*/  FMUL.FTZ R6, R128, -R166 ;  /* 0x800000a680067220 */ /* 0x000fc40000410000 */
[-C--:B------:R-:W-:Y:S02]  /*46f0*/  FMUL.FTZ R128, R128, -R130.reuse ;  /* 0x8000008280807220 */ /* 0x080fe40000410000 */
[----:B------:R-:W-:Y:S02]  /*4700*/  FFMA.FTZ R6, R127, R130, -R6 ;  /* 0x000000827f067223 */ /* 0x000fe40000010806 */
[----:B------:R-:W-:Y:S02]  /*4710*/  FMUL.FTZ R156, R62, R153 ;  /* 0x000000993e9c7220 */ /* 0x000fe40000410000 */
[----:B0-----:R-:W-:Y:S02]  /*4720*/  FFMA.FTZ R172, R141, R132, R7 ;  /* 0x000000848dac7223 */ /* 0x001fe40000010007 */
[----:B------:R-:W-:Y:S01]  /*4730*/  FMUL.FTZ R7, R120, R168 ;  /* 0x000000a878077220 */ /* 0x000fe20000410000 */
[----:B------:R0:W-:Y:S01]  /*4740*/  STS [R151.X4+0x874], R156 ;  /* 0x0008749c97007388 */ /* 0x0001e20000004800 */
[----:B------:R-:W-:-:S02]  /*4750*/  FFMA.FTZ R127, R127, R166, R128 ;  /* 0x000000a67f7f7223 */ /* 0x000fc40000010080 */
[----:B------:R-:W-:Y:S02]  /*4760*/  FADD.FTZ R171, R171, R6 ;  /* 0x00000006abab7221 */ /* 0x000fe40000010000 */
[----:B------:R-:W-:Y:S02]  /*4770*/  FMUL.FTZ R129, R120, R169 ;  /* 0x000000a978817220 */ /* 0x000fe40000410000 */
[----:B------:R-:W-:Y:S02]  /*4780*/  FMUL.FTZ R6, R140, R7 ;  /* 0x000000078c067220 */ /* 0x000fe40000410000 */
[----:B------:R-:W-:Y:S02]  /*4790*/  FADD.FTZ R127, -R170, R127 ;  /* 0x0000007faa7f7221 */ /* 0x000fe40000010100 */
[----:B0-----:R-:W-:Y:S02]  /*47a0*/  FMUL.FTZ R156, R61, R152 ;  /* 0x000000983d9c7220 */ /* 0x001fe40000410000 */
[----:B------:R-:W-:-:S02]  /*47b0*/  FMUL.FTZ R128, R140, R129 ;  /* 0x000000818c807220 */ /* 0x000fc40000410000 */
[----:B------:R-:W-:Y:S01]  /*47c0*/  FFMA.FTZ R164, R138, R129, -R6 ;  /* 0x000000818aa47223 */ /* 0x000fe20000010806 */
[----:B------:R0:W-:Y:S01]  /*47d0*/  STS [R151.X4+0x86c], R156 ;  /* 0x00086c9c97007388 */ /* 0x0001e20000004800 */
[C---:B------:R-:W-:Y:S02]  /*47e0*/  FMUL.FTZ R6, R126.reuse, -R171 ;  /* 0x800000ab7e067220 */ /* 0x040fe40000410000 */
[-C--:B------:R-:W-:Y:S02]  /*47f0*/  FMUL.FTZ R126, R126, -R127.reuse ;  /* 0x8000007f7e7e7220 */ /* 0x080fe40000410000 */
[----:B------:R-:W-:Y:S02]  /*4800*/  FFMA.FTZ R6, R124, R127, R6 ;  /* 0x0000007f7c067223 */ /* 0x000fe40000010006 */
[----:B------:R-:W-:Y:S02]  /*4810*/  FMUL.FTZ R131, R143, R132 ;  /* 0x000000848f837220 */ /* 0x000fe40000410000 */
[----:B------:R-:W-:-:S02]  /*4820*/  FADD.FTZ R21, -R21, R6 ;  /* 0x0000000615157221 */ /* 0x000fc40000010100 */
[-C--:B0-----:R-:W-:Y:S02]  /*4830*/  FFMA.FTZ R156, R138, R7.reuse, R128 ;  /* 0x000000078a9c7223 */ /* 0x081fe40000010080 */
[----:B------:R-:W-:Y:S02]  /*4840*/  FMUL.FTZ R128, R59, R7 ;  /* 0x000000073b807220 */ /* 0x000fe40000410000 */
[----:B------:R-:W-:Y:S02]  /*4850*/  FFMA.FTZ R7, R124, R171, -R126 ;  /* 0x000000ab7c077223 */ /* 0x000fe4000001087e */
[----:B------:R-:W-:Y:S01]  /*4860*/  FMUL.FTZ R124, R100, R21 ;  /* 0x00000015647c7220 */ /* 0x000fe20000410000 */
[----:B------:R-:W-:Y:S01]  /*4870*/  STS [R151.X4+0x858], R128 ;  /* 0x0008588097007388 */ /* 0x000fe20000004800 */
[----:B------:R-:W-:Y:S02]  /*4880*/  FADD.FTZ R20, R20, R7 ;  /* 0x0000000714147221 */ /* 0x000fe40000010000 */
[----:B------:R-:W-:-:S02]  /*4890*/  FMUL.FTZ R132, R60, R132 ;  /* 0x000000843c847220 */ /* 0x000fc40000410000 */
[----:B------:R-:W-:Y:S02]  /*48a0*/  FMUL.FTZ R6, R100, R20 ;  /* 0x0000001464067220 */ /* 0x000fe40000410000 */
[----:B------:R-:W-:Y:S01]  /*48b0*/  FFMA.FTZ R180, R145, R152, -R133 ;  /* 0x0000009891b47223 */ /* 0x000fe20000010885 */
[----:B------:R0:W-:Y:S01]  /*48c0*/  STS [R151.X4+0x860], R132 ;  /* 0x0008608497007388 */ /* 0x0001e20000004800 */
[----:B------:R-:W-:Y:S02]  /*48d0*/  FFMA.FTZ R176, R141, R134, -R131 ;  /* 0x000000868db07223 */ /* 0x000fe40000010883 */
[----:B------:R-:W-:Y:S02]  /*48e0*/  FMUL.FTZ R154, R59, R129 ;  /* 0x000000813b9a7220 */ /* 0x000fe40000410000 */
[C---:B------:R-:W-:Y:S02]  /*48f0*/  FMUL.FTZ R133, R119.reuse, R127 ;  /* 0x0000007f77857220 */ /* 0x040fe40000410000 */
[----:B------:R-:W-:Y:S01]  /*4900*/  FMUL.FTZ R131, R119, R171 ;  /* 0x000000ab77837220 */ /* 0x000fe20000410000 */
[----:B------:R-:W-:Y:S01]  /*4910*/  STS [R151.X4+0x85c], R154 ;  /* 0x00085c9a97007388 */ /* 0x000fe20000004800 */
[----:B------:R-:W-:-:S02]  /*4920*/  FMUL.FTZ R7, R17, R124 ;  /* 0x0000007c11077220 */ /* 0x000fc40000410000 */
[----:B------:R-:W-:Y:S02]  /*4930*/  FMUL.FTZ R129, R17, R6 ;  /* 0x0000000611817220 */ /* 0x000fe40000410000 */
[----:B------:R-:W-:Y:S02]  /*4940*/  FMUL.FTZ R152, R60, R134 ;  /* 0x000000863c987220 */ /* 0x000fe40000410000 */
[C---:B------:R-:W-:Y:S02]  /*4950*/  FMUL.FTZ R134, R121.reuse, R166 ;  /* 0x000000a679867220 */ /* 0x040fe40000410000 */
[----:B0-----:R-:W-:Y:S01]  /*4960*/  FMUL.FTZ R132, R121, R130 ;  /* 0x0000008279847220 */ /* 0x001fe20000410000 */
[----:B------:R0:W-:Y:S01]  /*4970*/  STS [R151.X4+0x864], R152 ;  /* 0x0008649897007388 */ /* 0x0001e20000004800 */
[C---:B------:R-:W-:Y:S02]  /*4980*/  FMUL.FTZ R126, R23.reuse, R133 ;  /* 0x00000085177e7220 */ /* 0x040fe40000410000 */
[----:B------:R-:W-:-:S02]  /*4990*/  FMUL.FTZ R128, R23, R131 ;  /* 0x0000008317807220 */ /* 0x000fc40000410000 */
[C---:B------:R-:W-:Y:S02]  /*49a0*/  FFMA.FTZ R7, R16.reuse, R6, R7 ;  /* 0x0000000610077223 */ /* 0x040fe40000010007 */
[----:B------:R-:W-:Y:S02]  /*49b0*/  FFMA.FTZ R129, R16, R124, -R129 ;  /* 0x0000007c10817223 */ /* 0x000fe40000010881 */
[----:B------:R-:W-:Y:S02]  /*49c0*/  FFMA.FTZ R4, R147, R153, -R4 ;  /* 0x0000009993047223 */ /* 0x000fe40000010804 */
[C---:B0-----:R-:W-:Y:S02]  /*49d0*/  FMUL.FTZ R152, R139.reuse, R134 ;  /* 0x000000868b987220 */ /* 0x041fe40000410000 */
[----:B------:R-:W-:Y:S02]  /*49e0*/  FMUL.FTZ R153, R139, R132 ;  /* 0x000000848b997220 */ /* 0x000fe40000410000 */
[----:B------:R-:W-:-:S02]  /*49f0*/  FFMA.FTZ R126, R22, R131, R126 ;  /* 0x00000083167e7223 */ /* 0x000fc4000001007e */
[----:B------:R-:W-:Y:S02]  /*4a00*/  FFMA.FTZ R128, R22, R133, -R128 ;  /* 0x0000008516807223 */ /* 0x000fe40000010880 */
[----:B------:R-:W-:Y:S02]  /*4a10*/  FADD.FTZ R7, RZ, R7 ;  /* 0x00000007ff077221 */ /* 0x000fe40000010000 */
[----:B------:R-:W-:Y:S02]  /*4a20*/  FADD.FTZ R129, RZ, R129 ;  /* 0x00000081ff817221 */ /* 0x000fe40000010000 */
[-C--:B------:R-:W-:Y:S02]  /*4a30*/  FMUL.FTZ R154, R58, R132.reuse ;  /* 0x000000843a9a7220 */ /* 0x080fe40000410000 */
[----:B------:R-:W-:Y:S01]  /*4a40*/  FFMA.FTZ R152, R137, R132, R152 ;  /* 0x0000008489987223 */ /* 0x000fe20000010098 */
[----:B------:R-:W-:Y:S01]  /*4a50*/  LEA R132, R46, -R32, 0x1 ;  /* 0x800000202e847211 */ /* 0x000fe200078e08ff */
[----:B------:R-:W-:Y:S01]  /*4a60*/  FADD.FTZ R7, R7, R126 ;  /* 0x0000007e07077221 */ /* 0x000fe20000010000 */
[----:B------:R0:W-:Y:S01]  /*4a70*/  STS [R151.X4+0x850], R154 ;  /* 0x0008509a97007388 */ /* 0x0001e20000004800 */
[----:B------:R-:W-:Y:S01]  /*4a80*/  FADD.FTZ R128, R129, R128 ;  /* 0x0000008081807221 */ /* 0x000fe20000010000 */
[C---:B------:R-:W-:Y:S01]  /*4a90*/  ISETP.GE.AND P0, PT, R132.reuse, 0x1, PT ;  /* 0x000000018400780c */ /* 0x040fe20003f06270 */
[----:B------:R-:W-:Y:S01]  /*4aa0*/  FFMA.FTZ R153, R137, R134, -R153 ;  /* 0x0000008689997223 */ /* 0x000fe20000010899 */
[----:B------:R-:W-:Y:S01]  /*4ab0*/  ISETP.GE.AND P1, PT, R132, 0x21, PT ;  /* 0x000000218400780c */ /* 0x000fe20003f26270 */
[----:B------:R-:W-:Y:S01]  /*4ac0*/  FADD.FTZ R7, R7, R152 ;  /* 0x0000009807077221 */ /* 0x000fe20000010000 */
[----:B------:R-:W-:Y:S01]  /*4ad0*/  IADD3 R129, R32, 0x20, RZ ;  /* 0x0000002020817810 */ /* 0x000fe20007ffe0ff */
[----:B------:R-:W-:-:S02]  /*4ae0*/  FADD.FTZ R153, R128, R153 ;  /* 0x0000009980997221 */ /* 0x000fc40000010000 */
[----:B------:R-:W-:Y:S02]  /*4af0*/  FADD.FTZ R7, R7, R156 ;  /* 0x0000009c07077221 */ /* 0x000fe40000010000 */
[----:B------:R-:W-:Y:S02]  /*4b00*/  FADD.FTZ R153, R153, R164 ;  /* 0x000000a499997221 */ /* 0x000fe40000010000 */
[----:B------:R-:W-:Y:S02]  /*4b10*/  FMUL.FTZ R134, R58, R134 ;  /* 0x000000863a867220 */ /* 0x000fe40000410000 */
[C---:B------:R-:W-:Y:S02]  /*4b20*/  FMUL.FTZ R126, R56.reuse, R131 ;  /* 0x00000083387e7220 */ /* 0x040fe40000410000 */
[----:B------:R-:W-:Y:S01]  /*4b30*/  FMUL.FTZ R128, R56, R133 ;  /* 0x0000008538807220 */ /* 0x000fe20000410000 */
[----:B------:R0:W-:Y:S01]  /*4b40*/  STS [R151.X4+0x854], R134 ;  /* 0x0008548697007388 */ /* 0x0001e20000004800 */
[----:B------:R-:W-:-:S02]  /*4b50*/  FMUL.FTZ R6, R57, R6 ;  /* 0x0000000639067220 */ /* 0x000fc40000410000 */
[----:B------:R-:W-:Y:S01]  /*4b60*/  FMUL.FTZ R124, R57, R124 ;  /* 0x0000007c397c7220 */ /* 0x000fe20000410000 */
[----:B------:R0:W-:Y:S01]  /*4b70*/  STS [R151.X4+0x848], R126 ;  /* 0x0008487e97007388 */ /* 0x0001e20000004800 */
[----:B------:R-:W-:Y:S02]  /*4b80*/  FADD.FTZ R7, R7, R172 ;  /* 0x000000ac07077221 */ /* 0x000fe40000010000 */
[----:B------:R-:W-:Y:S01]  /*4b90*/  FADD.FTZ R153, R153, R176 ;  /* 0x000000b099997221 */ /* 0x000fe20000010000 */
[----:B------:R0:W-:Y:S01]  /*4ba0*/  STS [R151.X4+0x84c], R128 ;  /* 0x00084c8097007388 */ /* 0x0001e20000004800 */
[----:B------:R-:W-:Y:S02]  /*4bb0*/  FADD.FTZ R178, R7, R178 ;  /* 0x000000b207b27221 */ /* 0x000fe40000010000 */
[----:B------:R-:W-:Y:S01]  /*4bc0*/  FADD.FTZ R153, R153, R180 ;  /* 0x000000b499997221 */ /* 0x000fe20000010000 */
[----:B------:R0:W-:Y:S01]  /*4bd0*/  STS [R151.X4+0x840], R6 ;  /* 0x0008400697007388 */ /* 0x0001e20000004800 */
[----:B------:R-:W-:-:S02]  /*4be0*/  FADD.FTZ R155, R178, R5 ;  /* 0x00000005b29b7221 */ /* 0x000fc40000010000 */
[----:B------:R-:W-:Y:S01]  /*4bf0*/  FADD.FTZ R153, R153, R4 ;  /* 0x0000000499997221 */ /* 0x000fe20000010000 */
[----:B------:R0:W-:Y:S04]  /*4c00*/  STS [R151.X4+0x844], R124 ;  /* 0x0008447c97007388 */ /* 0x0001e80000004800 */
[----:B------:R-:W-:Y:S06]  /*4c10*/  BAR.SYNC.DEFER_BLOCKING 0x0 ;  /* 0x0000000000007b1d */ /* 0x000fec0000010000 */
[----:B------:R-:W-:Y:S05]  /*4c20*/  @!P0 BRA `(.L_x_11531) ;  /* 0x0000019000008947 */ /* 0x000fea0003800000 */
[-C--:B0-----:R-:W-:Y:S01]  /*4c30*/  LEA.HI.SX32 R124, R32, R32.reuse, 0x1b ;  /* 0x00000020207c7211 */ /* 0x081fe200078fdaff */
        /* <DEDUP_REMOVED lines=24> */
.L_x_11531:
[----:B0-----:R-:W-:Y:S05]  /*4dc0*/  BSYNC B0 ;  /* 0x0000000000007941 */ /* 0x001fea0003800000 */
.L_x_11530:
[----:B------:R-:W-:Y:S01]  /*4dd0*/  LEA.HI.SX32 R129, R129, R32, 0x1b ;  /* 0x0000002081817211 */ /* 0x000fe200078fdaff */
[----:B------:R-:W-:Y:S01]  /*4de0*/  BSSY B0, `(.L_x_11532) ;  /* 0x0000008000007945 */ /* 0x000fe20003800000 */
[----:B------:R-:W-:Y:S01]  /*4df0*/  FADD.FTZ R144, R155, R144 ;  /* 0x000000909b907221 */ /* 0x000fe20000010000 */
[C---:B------:R-:W-:Y:S01]  /*4e00*/  IADD3 R5, R32.reuse, 0x40, RZ ;  /* 0x0000004020057810 */ /* 0x040fe20007ffe0ff */
[----:B------:R-:W-:Y:S01]  /*4e10*/  FADD.FTZ R136, R153, R136 ;  /* 0x0000008899887221 */ /* 0x000fe20000010000 */
[----:B------:R-:W-:Y:S01]  /*4e20*/  IADD3 R7, R32, 0x60, RZ ;  /* 0x0000006020077810 */ /* 0x000fe20007ffe0ff */
[----:B------:R-:W0:Y:S01]  /*4e30*/  LDS R129, [R129.X4+0x8c0] ;  /* 0x0008c00081817984 */ /* 0x000e220000004800 */
[----:B------:R-:W-:Y:S05]  /*4e40*/  @!P1 BRA `(.L_x_11533) ;  /* 0x0000001000009947 */ /* 0x000fea0003800000 */
[----:B0-----:R0:W-:Y:S02]  /*4e50*/  RED.E.ADD.F32.FTZ.RN.STRONG.GPU [R14.64+-0x780], R129 ;  /* 0xfff880810e00798e */ /* 0x0011e4000c10e786 */
.L_x_11533:
[----:B------:R-:W-:Y:S05]  /*4e60*/  BSYNC B0 ;  /* 0x0000000000007941 */ /* 0x000fea0003800000 */
.L_x_11532:
        /* <DEDUP_REMOVED lines=14> */
.L_x_11535:
[----:B------:R-:W-:Y:S05]  /*4f50*/  BSYNC B0 ;  /* 0x0000000000007941 */ /* 0x000fea0003800000 */
.L_x_11534:
[----:B------:R-:W1:Y:S01]  /*4f60*/  LDS R7, [R7.X4+0x9c0] ;  /* 0x0009c00007077984 */ /* 0x000e620000004800 */
[----:B------:R-:W-:Y:S01]  /*4f70*/  BSSY B0, `(.L_x_11536) ;  /* 0x0000005000007945 */ /* 0x000fe20003800000 */
[----:B0-----:R-:W-:Y:S02]  /*4f80*/  IADD3 R5, R32, 0xa0, RZ ;  /* 0x000000a020057810 */ /* 0x001fe40007ffe0ff */
[----:B------:R-:W-:Y:S01]  /*4f90*/  LEA.HI.SX32 R129, R129, R32, 0x1b ;  /* 0x0000002081817211 */ /* 0x000fe200078fdaff */
[----:B------:R-:W-:Y:S05]  /*4fa0*/  @!P0 BRA `(.L_x_11537) ;  /* 0x0000001000008947 */ /* 0x000fea0003800000 */
[----:B-1----:R0:W-:Y:S02]  /*4fb0*/  RED.E.ADD.F32.FTZ.RN.STRONG.GPU [R14.64+-0x680], R7 ;  /* 0xfff980070e00798e */ /* 0x0021e4000c10e786 */
.L_x_11537:
[----:B------:R-:W-:Y:S05]  /*4fc0*/  BSYNC B0 ;  /* 0x0000000000007941 */ /* 0x000fea0003800000 */
.L_x_11536:
[----:B------:R-:W2:Y:S01]  /*4fd0*/  LDS R129, [R129.X4+0xa40] ;  /* 0x000a400081817984 */ /* 0x000ea20000004800 */
[----:B------:R-:W-:Y:S01]  /*4fe0*/  BSSY B0, `(.L_x_11538) ;  /* 0x0000005000007945 */ /* 0x000fe20003800000 */
[----:B01----:R-:W-:Y:S02]  /*4ff0*/  IADD3 R7, R32, 0xc0, RZ ;  /* 0x000000c020077810 */ /* 0x003fe40007ffe0ff */
[----:B------:R-:W-:Y:S01]  /*5000*/  LEA.HI.SX32 R5, R5, R32, 0x1b ;  /* 0x0000002005057211 */ /* 0x000fe200078fdaff */
[----:B------:R-:W-:Y:S05]  /*5010*/  @!P1 BRA `(.L_x_11539) ;  /* 0x0000001000009947 */ /* 0x000fea0003800000 */
[----:B--2---:R0:W-:Y:S02]  /*5020*/  RED.E.ADD.F32.FTZ.RN.STRONG.GPU [R14.64+-0x600], R129 ;  /* 0xfffa00810e00798e */ /* 0x0041e4000c10e786 */
.L_x_11539:
[----:B------:R-:W-:Y:S05]  /*5030*/  BSYNC B0 ;  /* 0x0000000000007941 */ /* 0x000fea0003800000 */
.L_x_11538:
[----:B------:R-:W1:Y:S01]  /*5040*/  LDS R5, [R5.X4+0xac0] ;  /* 0x000ac00005057984 */ /* 0x000e620000004800 */
[----:B------:R-:W-:Y:S01]  /*5050*/  BSSY B0, `(.L_x_11540) ;  /* 0x0000005000007945 */ /* 0x000fe20003800000 */
[----:B0-2---:R-:W-:-:S02]  /*5060*/  IADD3 R129, R32, 0xe0, RZ ;  /* 0x000000e020817810 */ /* 0x005fc40007ffe0ff */
[----:B------:R-:W-:Y:S01]  /*5070*/  LEA.HI.SX32 R7, R7, R32, 0x1b ;  /* 0x0000002007077211 */ /* 0x000fe200078fdaff */
[----:B------:R-:W-:Y:S05]  /*5080*/  @!P2 BRA `(.L_x_11541) ;  /* 0x000000100000a947 */ /* 0x000fea0003800000 */
[----:B-1----:R0:W-:Y:S02]  /*5090*/  RED.E.ADD.F32.FTZ.RN.STRONG.GPU [R14.64+-0x580], R5 ;  /* 0xfffa80050e00798e */ /* 0x0021e4000c10e786 */
.L_x_11541:
[----:B------:R-:W-:Y:S05]  /*50a0*/  BSYNC B0 ;  /* 0x0000000000007941 */ /* 0x000fea0003800000 */
.L_x_11540:
[----:B------:R-:W2:Y:S01]  /*50b0*/  LDS R7, [R7.X4+0xb40] ;  /* 0x000b400007077984 */ /* 0x000ea20000004800 */
[----:B------:R-:W-:Y:S01]  /*50c0*/  BSSY B0, `(.L_x_11542) ;  /* 0x0000005000007945 */ /* 0x000fe20003800000 */
[----:B01----:R-:W-:Y:S02]  /*50d0*/  IADD3 R5, R32, 0x100, RZ ;  /* 0x0000010020057810 */ /* 0x003fe40007ffe0ff */
[----:B------:R-:W-:Y:S01]  /*50e0*/  LEA.HI.SX32 R129, R129, R32, 0x1b ;  /* 0x0000002081817211 */ /* 0x000fe200078fdaff */
[----:B------:R-:W-:Y:S05]  /*50f0*/  @!P3 BRA `(.L_x_11543) ;  /* 0x000000100000b947 */ /* 0x000fea0003800000 */
[----:B--2---:R0:W-:Y:S02]  /*5100*/  RED.E.ADD.F32.FTZ.RN.STRONG.GPU [R14.64+-0x500], R7 ;  /* 0xfffb00070e00798e */ /* 0x0041e4000c10e786 */
.L_x_11543:
[----:B------:R-:W-:Y:S05]  /*5110*/  BSYNC B0 ;  /* 0x0000000000007941 */ /* 0x000fea0003800000 */
.L_x_11542:
[----:B------:R-:W1:Y:S01]  /*5120*/  LDS R129, [R129.X4+0xbc0] ;  /* 0x000bc00081817984 */ /* 0x000e620000004800 */
[----:B------:R-:W-:Y:S01]  /*5130*/  BSSY B0, `(.L_x_11544) ;  /* 0x0000004000007945 */ /* 0x000fe20003800000 */
[----:B------:R-:W-:Y:S01]  /*5140*/  LEA.HI.SX32 R5, R5, R32, 0x1b ;  /* 0x0000002005057211 */ /* 0x000fe200078fdaff */
[----:B------:R-:W-:Y:S05]  /*5150*/  @!P4 BRA `(.L_x_11545) ;  /* 0x000000100000c947 */ /* 0x000fea0003800000 */
[----:B-1----:R1:W-:Y:S02]  /*5160*/  RED.E.ADD.F32.FTZ.RN.STRONG.GPU [R14.64+-0x480], R129 ;  /* 0xfffb80810e00798e */ /* 0x0023e4000c10e786 */
.L_x_11545:
[----:B------:R-:W-:Y:S05]  /*5170*/  BSYNC B0 ;  /* 0x0000000000007941 */ /* 0x000fea0003800000 */
.L_x_11544:
[----:B------:R-:W3:Y:S01]  /*5180*/  LDS R5, [R5.X4+0xc40] ;  /* 0x000c400005057984 */ /* 0x000ee20000004800 */
[----:B------:R-:W-:Y:S01]  /*5190*/  BSSY B0, `(.L_x_11546) ;  /* 0x0000005000007945 */ /* 0x000fe20003800000 */
[----:B0-2---:R-:W-:-:S02]  /*51a0*/  IADD3 R7, R32, 0x120, RZ ;  /* 0x0000012020077810 */ /* 0x005fc40007ffe0ff */
[----:B-1----:R-:W-:Y:S01]  /*51b0*/  IADD3 R129, R32, 0x140, RZ ;  /* 0x0000014020817810 */ /* 0x002fe20007ffe0ff */
[----:B------:R-:W-:Y:S05]  /*51c0*/  @!P5 BRA `(.L_x_11547) ;  /* 0x000000100000d947 */ /* 0x000fea0003800000 */
[----:B---3--:R0:W-:Y:S02]  /*51d0*/  RED.E.ADD.F32.FTZ.RN.STRONG.GPU [R14.64+-0x400], R5 ;  /* 0xfffc00050e00798e */ /* 0x0081e4000c10e786 */
.L_x_11547:
[----:B------:R-:W-:Y:S05]  /*51e0*/  BSYNC B0 ;  /* 0x0000000000007941 */ /* 0x000fea0003800000 */
.L_x_11546:
        /* <DEDUP_REMOVED lines=14> */
.L_x_11549:
[----:B------:R-:W-:Y:S05]  /*52d0*/  BSYNC B0 ;  /* 0x0000000000007941 */ /* 0x000fea0003800000 */
.L_x_11548:
[----:B------:R-:W1:Y:S01]  /*52e0*/  LDS R129, [R129.X4+0xd40] ;  /* 0x000d400081817984 */ /* 0x000e620000004800 */
[----:B------:R-:W-:Y:S01]  /*52f0*/  BSSY B0, `(.L_x_11550) ;  /* 0x0000005000007945 */ /* 0x000fe20003800000 */
[----:B0-----:R-:W-:-:S02]  /*5300*/  IADD3 R7, R32, 0x180, RZ ;  /* 0x0000018020077810 */ /* 0x001fc40007ffe0ff */
[----:B------:R-:W-:Y:S01]  /*5310*/  LEA.HI.SX32 R5, R5, R32, 0x1b ;  /* 0x0000002005057211 */ /* 0x000fe200078fdaff */
[----:B------:R-:W-:Y:S05]  /*5320*/  @!P0 BRA `(.L_x_11551) ;  /* 0x0000001000008947 */ /* 0x000fea0003800000 */
[----:B-1----:R0:W-:Y:S02]  /*5330*/  RED.E.ADD.F32.FTZ.RN.STRONG.GPU [R14.64+-0x300], R129 ;  /* 0xfffd00810e00798e */ /* 0x0021e4000c10e786 */
.L_x_11551:
[----:B------:R-:W-:Y:S05]  /*5340*/  BSYNC B0 ;  /* 0x0000000000007941 */ /* 0x000fea0003800000 */
.L_x_11550:
[----:B------:R-:W2:Y:S01]  /*5350*/  LDS R5, [R5.X4+0xdc0] ;  /* 0x000dc00005057984 */ /* 0x000ea20000004800 */
[----:B------:R-:W-:Y:S01]  /*5360*/  BSSY B0, `(.L_x_11552) ;  /* 0x0000005000007945 */ /* 0x000fe20003800000 */
[----:B01----:R-:W-:Y:S02]  /*5370*/  IADD3 R129, R32, 0x1a0, RZ ;  /* 0x000001a020817810 */ /* 0x003fe40007ffe0ff */
[----:B------:R-:W-:Y:S01]  /*5380*/  LEA.HI.SX32 R7, R7, R32, 0x1b ;  /* 0x0000002007077211 */ /* 0x000fe200078fdaff */
[----:B------:R-:W-:Y:S05]  /*5390*/  @!P1 BRA `(.L_x_11553) ;  /* 0x0000001000009947 */ /* 0x000fea0003800000 */
[----:B--2---:R0:W-:Y:S02]  /*53a0*/  RED.E.ADD.F32.FTZ.RN.STRONG.GPU [R14.64+-0x280], R5 ;  /* 0xfffd80050e00798e */ /* 0x0041e4000c10e786 */
.L_x_11553:
[----:B------:R-:W-:Y:S05]  /*53b0*/  BSYNC B0 ;  /* 0x0000000000007941 */ /* 0x000fea0003800000 */
.L_x_11552:
[----:B------:R-:W1:Y:S01]  /*53c0*/  LDS R7, [R7.X4+0xe40] ;  /* 0x000e400007077984 */ /* 0x000e620000004800 */
[----:B------:R-:W-:Y:S01]  /*53d0*/  BSSY B0, `(.L_x_11554) ;  /* 0x0000005000007945 */ /* 0x000fe20003800000 */
[----:B0-2---:R-:W-:Y:S02]  /*53e0*/  IADD3 R5, R32, 0x1c0, RZ ;  /* 0x000001c020057810 */ /* 0x005fe40007ffe0ff */
[----:B------:R-:W-:Y:S01]  /*53f0*/  LEA.HI.SX32 R129, R129, R32, 0x1b ;  /* 0x0000002081817211 */ /* 0x000fe200078fdaff */
[----:B------:R-:W-:Y:S05]  /*5400*/  @!P2 BRA `(.L_x_11555) ;  /* 0x000000100000a947 */ /* 0x000fea0003800000 */
[----:B-1----:R0:W-:Y:S02]  /*5410*/  RED.E.ADD.F32.FTZ.RN.STRONG.GPU [R14.64+-0x200], R7 ;  /* 0xfffe00070e00798e */ /* 0x0021e4000c10e786 */
.L_x_11555:
[----:B------:R-:W-:Y:S05]  /*5420*/  BSYNC B0 ;  /* 0x0000000000007941 */ /* 0x000fea0003800000 */
.L_x_11554:
[----:B------:R-:W2:Y:S01]  /*5430*/  LDS R129, [R129.X4+0xec0] ;  /* 0x000ec00081817984 */ /* 0x000ea20000004800 */
[----:B------:R-:W-:Y:S01]  /*5440*/  BSSY B0, `(.L_x_11556) ;  /* 0x0000005000007945 */ /* 0x000fe20003800000 */
[----:B01----:R-:W-:-:S02]  /*5450*/  IADD3 R7, R32, 0x1e0, RZ ;  /* 0x000001e020077810 */ /* 0x003fc40007ffe0ff */
[----:B------:R-:W-:Y:S01]  /*5460*/  LEA.HI.SX32 R5, R5, R32, 0x1b ;  /* 0x0000002005057211 */ /* 0x000fe200078fdaff */
[----:B------:R-:W-:Y:S05]  /*5470*/  @!P3 BRA `(.L_x_11557) ;  /* 0x000000100000b947 */ /* 0x000fea0003800000 */
[----:B--2---:R0:W-:Y:S02]  /*5480*/  RED.E.ADD.F32.FTZ.RN.STRONG.GPU [R14.64+-0x180], R129 ;  /* 0xfffe80810e00798e */ /* 0x0041e4000c10e786 */
.L_x_11557:
[----:B------:R-:W-:Y:S05]  /*5490*/  BSYNC B0 ;  /* 0x0000000000007941 */ /* 0x000fea0003800000 */
.L_x_11556:
[----:B------:R-:W1:Y:S01]  /*54a0*/  LDS R5, [R5.X4+0xf40] ;  /* 0x000f400005057984 */ /* 0x000e620000004800 */
[----:B------:R-:W-:Y:S01]  /*54b0*/  BSSY B0, `(.L_x_11558) ;  /* 0x0000004000007945 */ /* 0x000fe20003800000 */
[----:B------:R-:W-:Y:S01]  /*54c0*/  LEA.HI.SX32 R7, R7, R32, 0x1b ;  /* 0x0000002007077211 */ /* 0x000fe200078fdaff */
[----:B------:R-:W-:Y:S05]  /*54d0*/  @!P4 BRA `(.L_x_11559) ;  /* 0x000000100000c947 */ /* 0x000fea0003800000 */
[----:B-1----:R1:W-:Y:S02]  /*54e0*/  RED.E.ADD.F32.FTZ.RN.STRONG.GPU [R14.64+-0x100], R5 ;  /* 0xffff00050e00798e */ /* 0x0023e4000c10e786 */
.L_x_11559:
[----:B------:R-:W-:Y:S05]  /*54f0*/  BSYNC B0 ;  /* 0x0000000000007941 */ /* 0x000fea0003800000 */
.L_x_11558:
[----:B------:R-:W3:Y:S01]  /*5500*/  LDS R7, [R7.X4+0xfc0] ;  /* 0x000fc00007077984 */ /* 0x000ee20000004800 */
[----:B------:R-:W-:Y:S01]  /*5510*/  BSSY B0, `(.L_x_11560) ;  /* 0x0000003000007945 */ /* 0x000fe20003800000 */
[----:B------:R-:W-:Y:S05]  /*5520*/  @!P5 BRA `(.L_x_11561) ;  /* 0x000000100000d947 */ /* 0x000fea0003800000 */
[----:B---3--:R3:W-:Y:S02]  /*5530*/  RED.E.ADD.F32.FTZ.RN.STRONG.GPU [R14.64+-0x80], R7 ;  /* 0xffff80070e00798e */ /* 0x0087e4000c10e786 */
.L_x_11561:
[----:B------:R-:W-:Y:S05]  /*5540*/  BSYNC B0 ;  /* 0x0000000000007941 */ /* 0x000fea0003800000 */
.L_x_11560:
        /* <DEDUP_REMOVED lines=10> */
[----:B------:R-:W-:Y:S01]  /*55f0*/  FFMA.FTZ R94, R122, R113, R94 ;  /* 0x000000717a5e7223 */ /* 0x000fe2000001005e */
[----:B------:R-:W-:Y:S01]  /*5600*/  ISETP.NE.AND P1, PT, R33, RZ, PT ;  /* 0x000000ff2100720c */ /* 0x000fe20003f25270 */
[----:B------:R-:W3:Y:S01]  /*5610*/  SHFL.DOWN PT, R15, R144, 0x1, 0x1f ;  /* 0x08201f00900f7f89 */ /* 0x000ee200000e0000 */
        /* <DEDUP_REMOVED lines=9> */
[----:B------:R-:W-:Y:S02]  /*56b0*/  FMUL.FTZ R14, R3, R163 ;  /* 0x000000a3030e7220 */ /* 0x000fe40000410000 */
[----:B-1----:R-:W-:-:S02]  /*56c0*/  @!P0 FADD.FTZ R6, R6, R129 ;  /* 0x0000008106068221 */ /* 0x002fc40000010000 */
[----:B------:R-:W-:Y:S02]  /*56d0*/  FMUL.FTZ R108, R108, R162 ;  /* 0x000000a26c6c7220 */ /* 0x000fe40000410000 */
[----:B--2---:R-:W-:Y:S01]  /*56e0*/  @!P0 FADD.FTZ R7, R7, R116 ;  /* 0x0000007407078221 */ /* 0x004fe20000010000 */
[----:B------:R-:W0:Y:S01]  /*56f0*/  SHFL.DOWN PT, R131, R6, 0x2, 0x1f ;  /* 0x08401f0006837f89 */ /* 0x000e2200000e0000 */
[----:B------:R-:W-:Y:S02]  /*5700*/  FFMA.FTZ R90, R118, R109, R90 ;  /* 0x0000006d765a7223 */ /* 0x000fe4000001005a */
[----:B---3--:R-:W-:Y:S01]  /*5710*/  @!P0 FADD.FTZ R4, R4, R15 ;  /* 0x0000000f04048221 */ /* 0x008fe20000010000 */
[----:B------:R-:W1:Y:S01]  /*5720*/  SHFL.DOWN PT, R116, R5, 0x2, 0x1f ;  /* 0x08401f0005747f89 */ /* 0x000e6200000e0000 */
[----:B------:R-:W-:Y:S01]  /*5730*/  ISETP.GT.AND P0, PT, R33, 0x1d, PT ;  /* 0x0000001d2100780c */ /* 0x000fe20003f04270 */
[-C--:B------:R-:W-:Y:S02]  /*5740*/  FMUL.FTZ R15, R3, R161.reuse ;  /* 0x000000a1030f7220 */ /* 0x080fe40000410000 */
[----:B------:R-:W2:Y:S01]  /*5750*/  SHFL.DOWN PT, R124, R7, 0x2, 0x1f ;  /* 0x08401f00077c7f89 */ /* 0x000ea200000e0000 */
[----:B------:R-:W-:-:S02]  /*5760*/  FFMA.FTZ R161, R2, R161, R14 ;  /* 0x000000a102a17223 */ /* 0x000fc4000001000e */
[----:B------:R-:W-:Y:S01]  /*5770*/  FFMA.FTZ R114, R2, R163, -R15 ;  /* 0x000000a302727223 */ /* 0x000fe2000001080f */
[----:B------:R-:W3:Y:S01]  /*5780*/  SHFL.DOWN PT, R129, R4, 0x2, 0x1f ;  /* 0x08401f0004817f89 */ /* 0x000ee200000e0000 */
[----:B------:R-:W-:Y:S02]  /*5790*/  FMUL.FTZ R15, R3, R158 ;  /* 0x0000009e030f7220 */ /* 0x000fe40000410000 */
[----:B------:R-:W-:Y:S02]  /*57a0*/  FMUL.FTZ R114, R19, R114 ;  /* 0x0000007213727220 */ /* 0x000fe40000410000 */
[----:B------:R-:W-:Y:S02]  /*57b0*/  FMUL.FTZ R19, R3, R142 ;  /* 0x0000008e03137220 */ /* 0x000fe40000410000 */
[----:B------:R-:W-:Y:S02]  /*57c0*/  FFMA.FTZ R114, R18, R161, R114 ;  /* 0x000000a112727223 */ /* 0x000fe40000010072 */
[----:B------:R-:W-:-:S02]  /*57d0*/  FFMA.FTZ R19, R2, R158, -R19 ;  /* 0x0000009e02137223 */ /* 0x000fc40000010813 */
[----:B------:R-:W-:Y:S02]  /*57e0*/  FFMA.FTZ R142, R2, R142, R15 ;  /* 0x0000008e028e7223 */ /* 0x000fe4000001000f */
[----:B0-----:R-:W-:Y:S02]  /*57f0*/  @!P0 FADD.FTZ R6, R6, R131 ;  /* 0x0000008306068221 */ /* 0x001fe40000010000 */
[----:B------:R-:W-:Y:S02]  /*5800*/  FMUL.FTZ R19, R148, R19 ;  /* 0x0000001394137220 */ /* 0x000fe40000410000 */
        /* <DEDUP_REMOVED lines=9> */
[----:B------:R-:W-:Y:S02]  /*58a0*/  FADD.FTZ R64, R113, R64 ;  /* 0x0000004071407221 */ /* 0x000fe40000010000 */
[----:B------:R-:W3:Y:S01]  /*58b0*/  SHFL.DOWN PT, R129, R4, 0x4, 0x1f ;  /* 0x08801f0004817f89 */ /* 0x000ee200000e0000 */
[----:B------:R-:W-:Y:S02]  /*58c0*/  FFMA.FTZ R19, R62, R111, R19 ;  /* 0x0000006f3e137223 */ /* 0x000fe40000010013 */
[C---:B------:R-:W-:Y:S02]  /*58d0*/  FMUL.FTZ R15, R3.reuse, R165 ;  /* 0x000000a5030f7220 */ /* 0x040fe40000410000 */
[----:B------:R-:W-:-:S02]  /*58e0*/  FMUL.FTZ R14, R3, R135 ;  /* 0x00000087030e7220 */ /* 0x000fc40000410000 */
[C---:B------:R-:W-:Y:S02]  /*58f0*/  FFMA.FTZ R15, R2.reuse, R135, -R15 ;  /* 0x00000087020f7223 */ /* 0x040fe4000001080f */
        /* <DEDUP_REMOVED lines=9> */
[----:B------:R-:W-:Y:S02]  /*5990*/  FFMA.FTZ R109, R61, R109, R14 ;  /* 0x0000006d3d6d7223 */ /* 0x000fe4000001000e */
[----:B---3--:R-:W-:Y:S01]  /*59a0*/  @!P0 FADD.FTZ R4, R4, R129 ;  /* 0x0000008104048221 */ /* 0x008fe20000010000 */
[----:B------:R-:W2:Y:S01]  /*59b0*/  SHFL.DOWN PT, R110, R7, 0x8, 0x1f ;  /* 0x09001f00076e7f89 */ /* 0x000ea200000e0000 */
[----:B------:R-:W-:Y:S01]  /*59c0*/  ISETP.GT.AND P0, PT, R33, 0x17, PT ;  /* 0x000000172100780c */ /* 0x000fe20003f04270 */
[----:B------:R-:W-:Y:S02]  /*59d0*/  FADD.FTZ R66, R19, R66 ;  /* 0x0000004213427221 */ /* 0x000fe40000010000 */
[----:B------:R-:W3:Y:S01]  /*59e0*/  SHFL.DOWN PT, R111, R4, 0x8, 0x1f ;  /* 0x09001f00046f7f89 */ /* 0x000ee200000e0000 */
[----:B------:R-:W-:-:S02]  /*59f0*/  FMUL.FTZ R14, R3, R168 ;  /* 0x000000a8030e7220 */ /* 0x000fc40000410000 */
[----:B------:R-:W-:Y:S02]  /*5a00*/  FFMA.FTZ R105, R105, R168, R106 ;  /* 0x000000a869697223 */ /* 0x000fe4000001006a */
[-C--:B------:R-:W-:Y:S02]  /*5a10*/  FMUL.FTZ R19, R3, R160.reuse ;  /* 0x000000a003137220 */ /* 0x080fe40000410000 */
[-C--:B------:R-:W-:Y:S02]  /*5a20*/  FFMA.FTZ R107, R107, R160.reuse, R108 ;  /* 0x000000a06b6b7223 */ /* 0x080fe4000001006c */
[----:B------:R-:W-:Y:S02]  /*5a30*/  FFMA.FTZ R160, R2, R160, R15 ;  /* 0x000000a002a07223 */ /* 0x000fe4000001000f */
[----:B------:R-:W-:Y:S02]  /*5a40*/  FMUL.FTZ R15, R3, R169 ;  /* 0x000000a9030f7220 */ /* 0x000fe40000410000 */
[----:B0-----:R-:W-:-:S02]  /*5a50*/  @!P0 FADD.FTZ R6, R6, R113 ;  /* 0x0000007106068221 */ /* 0x001fc40000010000 */
[C---:B------:R-:W-:Y:S02]  /*5a60*/  FFMA.FTZ R169, R2.reuse, R169, -R14 ;  /* 0x000000a902a97223 */ /* 0x040fe4000001080e */
[----:B-1----:R-:W-:Y:S01]  /*5a70*/  @!P0 FADD.FTZ R5, R5, R18 ;  /* 0x0000001205058221 */ /* 0x002fe20000010000 */
[----:B------:R-:W-:Y:S01]  /*5a80*/  SHFL.DOWN PT, R113, R6, 0x10, 0x1f ;  /* 0x0a001f0006717f89 */ /* 0x000fe200000e0000 */
[----:B------:R-:W-:Y:S02]  /*5a90*/  FMUL.FTZ R14, R3, R171 ;  /* 0x000000ab030e7220 */ /* 0x000fe40000410000 */
[----:B--2---:R-:W-:Y:S01]  /*5aa0*/  @!P0 FADD.FTZ R7, R7, R110 ;  /* 0x0000006e07078221 */ /* 0x004fe20000010000 */
[----:B------:R-:W0:Y:S01]  /*5ab0*/  SHFL.DOWN PT, R18, R5, 0x10, 0x1f ;  /* 0x0a001f0005127f89 */ /* 0x000e2200000e0000 */
[----:B------:R-:W-:Y:S02]  /*5ac0*/  FFMA.FTZ R14, R2, R127, -R14 ;  /* 0x0000007f020e7223 */ /* 0x000fe4000001080e */
[----:B---3--:R-:W-:Y:S01]  /*5ad0*/  @!P0 FADD.FTZ R4, R4, R111 ;  /* 0x0000006f04048221 */ /* 0x008fe20000010000 */
[----:B------:R-:W1:Y:S01]  /*5ae0*/  SHFL.DOWN PT, R106, R7, 0x10, 0x1f ;  /* 0x0a001f00076a7f89 */ /* 0x000e6200000e0000 */
[----:B------:R-:W-:Y:S01]  /*5af0*/  FFMA.FTZ R15, R2, R168, R15 ;  /* 0x000000a8020f7223 */ /* 0x000fe2000001000f */
[----:B------:R-:W-:Y:S01]  /*5b00*/  ISETP.GT.AND P0, PT, R33, 0xf, PT ;  /* 0x0000000f2100780c */ /* 0x000fe20003f04270 */
[----:B------:R-:W-:Y:S01]  /*5b10*/  FMUL.FTZ R169, R140, R169 ;  /* 0x000000a98ca97220 */ /* 0x000fe20000410000 */
[----:B------:R-:W2:Y:S01]  /*5b20*/  SHFL.DOWN PT, R111, R4, 0x10, 0x1f ;  /* 0x0a001f00046f7f89 */ /* 0x000ea200000e0000 */
[----:B------:R-:W-:-:S02]  /*5b30*/  FFMA.FTZ R162, R2, R162, -R19 ;  /* 0x000000a202a27223 */ /* 0x000fc40000010813 */
[----:B------:R-:W-:Y:S02]  /*5b40*/  FMUL.FTZ R23, R23, R14 ;  /* 0x0000000e17177220 */ /* 0x000fe40000410000 */
[C---:B------:R-:W-:Y:S02]  /*5b50*/  FMUL.FTZ R19, R3.reuse, R130 ;  /* 0x0000008203137220 */ /* 0x040fe40000410000 */
[----:B------:R-:W-:Y:S02]  /*5b60*/  FMUL.FTZ R14, R3, R20 ;  /* 0x00000014030e7220 */ /* 0x000fe40000410000 */
[----:B------:R-:W-:Y:S02]  /*5b70*/  FFMA.FTZ R138, R138, R15, R169 ;  /* 0x0000000f8a8a7223 */ /* 0x000fe400000100a9 */
[----:B------:R-:W-:Y:S02]  /*5b80*/  FMUL.FTZ R102, R102, R127 ;  /* 0x0000007f66667220 */ /* 0x000fe40000410000 */
[----:B------:R-:W-:-:S02]  /*5b90*/  FMUL.FTZ R104, R104, R166 ;  /* 0x000000a668687220 */ /* 0x000fc40000410000 */
[CC--:B------:R-:W-:Y:S02]  /*5ba0*/  FMUL.FTZ R15, R3.reuse, R166.reuse ;  /* 0x000000a6030f7220 */ /* 0x0c0fe40000410000 */
[C---:B------:R-:W-:Y:S02]  /*5bb0*/  FMUL.FTZ R127, R3.reuse, R127 ;  /* 0x0000007f037f7220 */ /* 0x040fe40000410000 */
[C---:B------:R-:W-:Y:S02]  /*5bc0*/  FFMA.FTZ R166, R2.reuse, R166, -R19 ;  /* 0x000000a602a67223 */ /* 0x040fe40000010813 */
[-C--:B------:R-:W-:Y:S02]  /*5bd0*/  FMUL.FTZ R3, R3, R21.reuse ;  /* 0x0000001503037220 */ /* 0x080fe40000410000 */
[----:B------:R-:W-:Y:S02]  /*5be0*/  FFMA.FTZ R14, R2, R21, -R14 ;  /* 0x00000015020e7223 */ /* 0x000fe4000001080e */
[----:B------:R-:W-:-:S02]  /*5bf0*/  FFMA.FTZ R103, R103, R130, R104 ;  /* 0x0000008267677223 */ /* 0x000fc40000010068 */
[----:B------:R-:W-:Y:S02]  /*5c00*/  FMUL.FTZ R162, R143, R162 ;  /* 0x000000a28fa27220 */ /* 0x000fe40000410000 */
[C---:B------:R-:W-:Y:S02]  /*5c10*/  FFMA.FTZ R130, R2.reuse, R130, R15 ;  /* 0x0000008202827223 */ /* 0x040fe4000001000f */
[----:B------:R-:W-:Y:S02]  /*5c20*/  FMUL.FTZ R166, R139, R166 ;  /* 0x000000a68ba67220 */ /* 0x000fe40000410000 */
[----:B------:R-:W-:Y:S02]  /*5c30*/  FMUL.FTZ R21, R117, R21 ;  /* 0x0000001575157220 */ /* 0x000fe40000410000 */
[C---:B------:R-:W-:Y:S02]  /*5c40*/  FFMA.FTZ R127, R2.reuse, R171, R127 ;  /* 0x000000ab027f7223 */ /* 0x040fe4000001007f */
[----:B------:R-:W-:-:S02]  /*5c50*/  FFMA.FTZ R3, R2, R20, R3 ;  /* 0x0000001402037223 */ /* 0x000fc40000010003 */
[----:B------:R-:W-:Y:S02]  /*5c60*/  FMUL.FTZ R14, R17, R14 ;  /* 0x0000000e110e7220 */ /* 0x000fe40000410000 */
[----:B0-----:R-:W-:Y:S02]  /*5c70*/  @!P0 FADD.FTZ R5, R5, R18 ;  /* 0x0000001205058221 */ /* 0x001fe40000010000 */
[----:B------:R-:W-:Y:S02]  /*5c80*/  @!P0 FADD.FTZ R6, R6, R113 ;  /* 0x0000007106068221 */ /* 0x000fe40000010000 */
[----:B-1----:R-:W-:Y:S02]  /*5c90*/  @!P0 FADD.FTZ R7, R7, R106 ;  /* 0x0000006a07078221 */ /* 0x002fe40000010000 */
[----:B--2---:R-:W-:Y:S02]  /*5ca0*/  @!P0 FADD.FTZ R4, R4, R111 ;  /* 0x0000006f04048221 */ /* 0x004fe40000010000 */
        /* <DEDUP_REMOVED lines=35> */
.L_x_11563:
[----:B0-----:R-:W-:Y:S05]  /*5ee0*/  BSYNC B0 ;  /* 0x0000000000007941 */ /* 0x001fea0003800000 */
.L_x_11562:
[----:B------:R-:W-:Y:S02]  /*5ef0*/  IADD3 R97, R97, 0x1, RZ ;  /* 0x0000000161617810 */ /* 0x000fe40007ffe0ff */
[----:B------:R-:W-:-:S02]  /*5f00*/  IADD3 R98, P1, R98, 0x1, RZ ;  /* 0x0000000162627810 */ /* 0x000fc40007f3e0ff */
[----:B------:R-:W-:Y:S02]  /*5f10*/  ISETP.GE.AND P0, PT, R97, c[0x0][0x16c], PT ;  /* 0x00005b0061007a0c */ /* 0x000fe40003f06270 */
[----:B------:R-:W-:-:S11]  /*5f20*/  IADD3.X R99, RZ, R99, RZ, P1, !PT ;  /* 0x00000063ff637210 */ /* 0x000fd60000ffe4ff */
[----:B------:R-:W-:Y:S01]  /*5f30*/  @P0 CALL.REL.NOINC `(.L_x_11517) ;  /* 0x0000001000000944 */ /* 0x000fe20003c00000 */
[----:B------:R-:W-:Y:S05]  /*5f40*/  BRA `(.L_x_11564) ;  /* 0xffffb49000007947 */ /* 0x000fea000383ffff */
.L_x_11517:
[----:B------:R-:W-:Y:S01]  /*5f50*/  BAR.SYNC.DEFER_BLOCKING 0x0 ;  /* 0x0000000000007b1d */ /* 0x000fe20000010000 */
[----:B------:R-:W-:Y:S01]  /*5f60*/  ISETP.NE.AND P0, PT, R32, RZ, PT ;  /* 0x000000ff2000720c */ /* 0x000fe20003f05270 */
[----:B------:R-:W-:Y:S01]  /*5f70*/  IMAD R4, R28, c[0x0][0x2d8], RZ ;  /* 0x0000b6001c047a24 */ /* 0x000fe200078e02ff */
[----:B------:R-:W-:Y:S01]  /*5f80*/  IADD3 R67, R42, -c[0x0][0x174], RZ ;  /* 0x80005d002a437a10 */ /* 0x000fe20007ffe0ff */
[----:B------:R-:W-:Y:S01]  /*5f90*/  IMAD.WIDE.U32 R2, R27, c[0x0][0x2d8], RZ ;  /* 0x0000b6001b027a25 */ /* 0x000fe200078e00ff */
[----:B------:R-:W-:Y:S01]  /*5fa0*/  SHF.R.S32.HI R18, RZ, 0x1f, R45 ;  /* 0x0000001fff127819 */ /* 0x000fe2000001142d */
[----:B------:R-:W-:Y:S01]  /*5fb0*/  BSSY B0, `(.L_x_11565) ;  /* 0x0000031000007945 */ /* 0x000fe20003800000 */
[----:B------:R-:W-:Y:S01]  /*5fc0*/  LEA R15, P3, R45, c[0x0][0x330], 0x2 ;  /* 0x0000cc002d0f7a11 */ /* 0x000fe200078610ff */
[----:B------:R-:W-:Y:S01]  /*5fd0*/  IMAD R7, R27, c[0x0][0x2dc], R4 ;  /* 0x0000b7001b077a24 */ /* 0x000fe200078e0204 */
[----:B------:R-:W-:Y:S01]  /*5fe0*/  LOP3.LUT R71, R45, 0x20, RZ, 0xfc, !PT ;  /* 0x000000202d477812 */ /* 0x000fe200078efcff */
[----:B------:R-:W-:-:S02]  /*5ff0*/  IMAD R5, R25, c[0x0][0x2e0], RZ ;  /* 0x0000b80019057a24 */ /* 0x000fc400078e02ff */
[----:B------:R-:W-:Y:S01]  /*6000*/  IMAD R67, R67, -0x100, RZ ;  /* 0xffffff0043437824 */ /* 0x000fe200078e02ff */
        /* <DEDUP_REMOVED lines=43> */
.L_x_11566:
[----:B------:R-:W-:Y:S05]  /*62c0*/  BSYNC B0 ;  /* 0x0000000000007941 */ /* 0x000fea0003800000 */
.L_x_11565:
[C---:B------:R-:W-:Y:S01]  /*62d0*/  LOP3.LUT R65, R45.reuse, 0x40, RZ, 0xfc, !PT ;  /* 0x000000402d417812 */ /* 0x040fe200078efcff */
[----:B------:R-:W-:Y:S01]  /*62e0*/  @!P2 STG.E [R14.64+-0x380], R19 ;  /* 0xfffc80130e00a986 */ /* 0x000fe2000c101906 */
[C---:B------:R-:W-:Y:S01]  /*62f0*/  LOP3.LUT R73, R45.reuse, 0x60, RZ, 0xfc, !PT ;  /* 0x000000602d497812 */ /* 0x040fe200078efcff */
[----:B------:R-:W-:Y:S01]  /*6300*/  FADD.FTZ R31, R78, R31 ;  /* 0x0000001f4e1f7221 */ /* 0x000fe20000010000 */
[C---:B------:R-:W-:Y:S01]  /*6310*/  LOP3.LUT R75, R45.reuse, 0x80, RZ, 0xfc, !PT ;  /* 0x000000802d4b7812 */ /* 0x040fe200078efcff */
[----:B0-----:R-:W-:Y:S01]  /*6320*/  IMAD R6, R28, c[0x0][0x2f8], RZ ;  /* 0x0000be001c067a24 */ /* 0x001fe200078e02ff */
[----:B------:R-:W-:Y:S01]  /*6330*/  LOP3.LUT R77, R45, 0xa0, RZ, 0xfc, !PT ;  /* 0x000000a02d4d7812 */ /* 0x000fe200078efcff */
        /* <DEDUP_REMOVED lines=15> */
[----:B------:R-:W-:Y:S01]  /*6430*/  @!P1 STG.E [R14.64+-0x300], R21 ;  /* 0xfffd00150e009986 */ /* 0x000fe2000c101906 */
[----:B------:R-:W-:-:S03]  /*6440*/  FADD.FTZ R31, R31, R68 ;  /* 0x000000441f1f7221 */ /* 0x000fc60000010000 */
[----:B------:R0:W-:Y:S01]  /*6450*/  @!P2 STG.E [R14.64+-0x280], R23 ;  /* 0xfffd80170e00a986 */ /* 0x0001e2000c101906 */
[----:B------:R-:W-:-:S03]  /*6460*/  FADD.FTZ R31, R31, R66 ;  /* 0x000000421f1f7221 */ /* 0x000fc60000010000 */
[----:B------:R-:W-:Y:S01]  /*6470*/  @!P3 STG.E [R14.64+-0x200], R57 ;  /* 0xfffe00390e00b986 */ /* 0x000fe2000c101906 */
[----:B------:R-:W-:-:S03]  /*6480*/  FADD.FTZ R31, R31, R64 ;  /* 0x000000401f1f7221 */ /* 0x000fc60000010000 */
[----:B------:R-:W-:Y:S04]  /*6490*/  @!P4 STG.E [R14.64+-0x180], R59 ;  /* 0xfffe803b0e00c986 */ /* 0x000fe8000c101906 */
[----:B------:R-:W-:Y:S01]  /*64a0*/  @!P5 STG.E [R14.64+-0x100], R61 ;  /* 0xffff003d0e00d986 */ /* 0x000fe2000c101906 */
[----:B0-----:R-:W-:-:S03]  /*64b0*/  IADD3 R23, R3, R7, RZ ;  /* 0x0000000703177210 */ /* 0x001fc60007ffe0ff */
        /* <DEDUP_REMOVED lines=35> */
.L_x_11568:
[----:B------:R-:W-:Y:S05]  /*66f0*/  BSYNC B0 ;  /* 0x0000000000007941 */ /* 0x000fea0003800000 */
.L_x_11567:
        /* <DEDUP_REMOVED lines=36> */
.L_x_11516:
        /* <DEDUP_REMOVED lines=24> */
.L_x_11571:
[----:B0-----:R-:W-:Y:S05]  /*6ac0*/  BSYNC B0 ;  /* 0x0000000000007941 */ /* 0x001fea0003800000 */
.L_x_11570:
        /* <DEDUP_REMOVED lines=23> */
.L_x_11573:
[----:B0-----:R-:W0:Y:S02]  /*6c40*/  S2R R15, SR_TID.X ;  /* 0x00000000000f7919 */ /* 0x001e240000002100 */
.L_x_11574:
[----:B0-----:R-:W-:Y:S05]  /*6c50*/  BSYNC B0 ;  /* 0x0000000000007941 */ /* 0x001fea0003800000 */
.L_x_11572:
        /* <DEDUP_REMOVED lines=10> */
.L_x_11575:
        /* <DEDUP_REMOVED lines=28> */
.L_x_11576:
        /* <DEDUP_REMOVED lines=12> */
.L_x_14731:


//--------------------- .text._Z25selective_scan_bwd_kernelI32Selective_Scan_bwd_kernel_traitsILi32ELi8ELb0ELb1ELb0ELb0ELb1EfN3c107complexIfEEEEv12SSMParamsBwd --------------------------
	.section	.text._Z25selective_scan_bwd_kernelI32Selective_Scan_bwd_kernel_traitsILi32ELi8ELb0ELb1ELb0ELb0ELb1EfN3c107complexIfEEEEv12SSMParamsBwd,"ax",@progbits
	.sectioninfo	@"SHI_REGISTERS=198"
	.align	128
        .global         _Z25selective_scan_bwd_kernelI32Selective_Scan_bwd_kernel_traitsILi32ELi8ELb0ELb1ELb0ELb0ELb1EfN3c107complexIfEEEEv12SSMParamsBwd
        .type           _Z25selective_scan_bwd_kernelI32Selective_Scan_bwd_kernel_traitsILi32ELi8ELb0ELb1ELb0ELb0ELb1EfN3c107complexIfEEEEv12SSMParamsBwd,@function
        .size           _Z25selective_scan_bwd_kernelI32Selective_Scan_bwd_kernel_traitsILi32ELi8ELb0ELb1ELb0ELb0ELb1EfN3c107complexIfEEEEv12SSMParamsBwd,(.L_x_14732 - _Z25selective_scan_bwd_kernelI32Selective_Scan_bwd_kernel_traitsILi32ELi8ELb0ELb1ELb0ELb0ELb1EfN3c107complexIfEEEEv12SSMParamsBwd)
        .other          _Z25selective_scan_bwd_kernelI32Selective_Scan_bwd_kernel_traitsILi32ELi8ELb0ELb1ELb0ELb0ELb1EfN3c107complexIfEEEEv12SSMParamsBwd,@"STO_CUDA_ENTRY STV_DEFAULT"
_Z25selective_scan_bwd_kernelI32Selective_Scan_bwd_kernel_traitsILi32ELi8ELb0ELb1ELb0ELb0ELb1EfN3c107complexIfEEEEv12SSMParamsBwd:
.text._Z25selective_scan_bwd_kernelI32Selective_Scan_bwd_kernel_traitsILi32ELi8ELb0ELb1ELb0ELb0ELb1EfN3c107complexIfEEEEv12SSMParamsBwd:
        /* <DEDUP_REMOVED lines=82> */
[----:B------:R-:W-:Y:S01]  /*0520*/  ISETP.NE.U32.AND P0, PT, RZ, c[0x0][0x260], PT ;  /* 0x00009800ff007a0c */ /* 0x000fe20003f05070 */
[----:B------:R-:W-:Y:S01]  /*0530*/  CS2R R14, SRZ ;  /* 0x00000000000e7805 */ /* 0x000fe2000001ff00 */
        /* <DEDUP_REMOVED lines=13> */
[----:B------:R-:W-:Y:S01]  /*0610*/  IADD3 R59, P5, R3, R8, RZ ;  /* 0x00000008033b7210 */ /* 0x000fe20007fbe0ff */
[----:B------:R-:W-:Y:S01]  /*0620*/  CS2R R12, SRZ ;  /* 0x00000000000c7805 */ /* 0x000fe2000001ff00 */
[----:B------:R-:W-:Y:S01]  /*0630*/  IADD3 R2, R9, R5, RZ ;  /* 0x0000000509027210 */ /* 0x000fe20007ffe0ff */
[----:B------:R-:W-:Y:S01]  /*0640*/  @P0 IMAD R0, R0, c[0x0][0x16c], RZ ;  /* 0x00005b0000000a24 */ /* 0x000fe200078e02ff */
[----:B------:R-:W-:-:S02]  /*0650*/  @P0 MOV R17, 0x10 ;  /* 0x0000001000110802 */ /* 0x000fc40000000f00 */
[----:B------:R-:W-:Y:S02]  /*0660*/  LEA.HI.X R62, R11, c[0x0][0x30c], R62, 0x2, P4 ;  /* 0x0000c3000b3e7a11 */ /* 0x000fe400020f143e */
[----:B------:R-:W-:Y:S01]  /*0670*/  LEA.HI.X.SX32 R2, R3, R2, 0x1, P5 ;  /* 0x0000000203027211 */ /* 0x000fe200028f0eff */
[----:B------:R-:W-:Y:S01]  /*0680*/  @P0 IMAD.WIDE R16, R0, R17, c[0x0][0x260] ;  /* 0x0000980000100625 */ /* 0x000fe200078e0211 */
[----:B------:R-:W-:Y:S01]  /*0690*/  LEA R61, P6, R59, c[0x0][0x228], 0x2 ;  /* 0x00008a003b3d7a11 */ /* 0x000fe200078c10ff */
[----:B------:R-:W-:Y:S01]  /*06a0*/  @!P0 CS2R R16, SRZ ;  /* 0x0000000000108805 */ /* 0x000fe2000001ff00 */
[C---:B------:R-:W-:Y:S02]  /*06b0*/  @P1 LEA R14, P4, R79.reuse, c[0x0][0x328], 0x2 ;  /* 0x0000ca004f0e1a11 */ /* 0x040fe400078810ff */
[----:B------:R-:W-:Y:S02]  /*06c0*/  @P2 LEA R12, P5, R79, c[0x0][0x348], 0x2 ;  /* 0x0000d2004f0c2a11 */ /* 0x000fe400078a10ff */
[----:B------:R-:W-:-:S02]  /*06d0*/  LEA.HI.X R59, R59, c[0x0][0x22c], R2, 0x2, P6 ;  /* 0x00008b003b3b7a11 */ /* 0x000fc400030f1402 */
[C-C-:B------:R-:W-:Y:S02]  /*06e0*/  @P1 LEA.HI.X R15, R79.reuse, c[0x0][0x32c], R78.reuse, 0x2, P4 ;  /* 0x0000cb004f0f1a11 */ /* 0x140fe400020f144e */
[----:B------:R-:W-:Y:S01]  /*06f0*/  @P2 LEA.HI.X R13, R79, c[0x0][0x34c], R78, 0x2, P5 ;  /* 0x0000d3004f0d2a11 */ /* 0x000fe200028f144e */
[----:B------:R-:W-:Y:S05]  /*0700*/  @!P3 BRA `(.L_x_11577) ;  /* 0x000078600000b947 */ /* 0x000fea0003800000 */
[----:B------:R-:W0:Y:S01]  /*0710*/  S2R R68, SR_TID.X ;  /* 0x0000000000447919 */ /* 0x000e220000002100 */
[----:B------:R-:W-:Y:S02]  /*0720*/  MOV R70, RZ ;  /* 0x000000ff00467202 */ /* 0x000fe40000000f00 */
[----:B------:R-:W-:Y:S01]  /*0730*/  MOV R58, RZ ;  /* 0x000000ff003a7202 */ /* 0x000fe20000000f00 */
[----:B------:R-:W1:Y:S01]  /*0740*/  S2R R66, SR_LANEID ;  /* 0x0000000000427919 */ /* 0x000e620000000000 */
[----:B------:R-:W-:Y:S02]  /*0750*/  MOV R73, RZ ;  /* 0x000000ff00497202 */ /* 0x000fe40000000f00 */
[----:B0-----:R-:W-:-:S02]  /*0760*/  SHF.L.U32 R63, R68, 0x3, RZ ;  /* 0x00000003443f7819 */ /* 0x001fc400000006ff */
[----:B------:R-:W-:Y:S02]  /*0770*/  LOP3.LUT R182, R68, 0x1f, RZ, 0xc0, !PT ;  /* 0x0000001f44b67812 */ /* 0x000fe400078ec0ff */
[----:B------:R-:W-:-:S04]  /*0780*/  LOP3.LUT R63, R63, 0xffffff00, RZ, 0xc0, !PT ;  /* 0xffffff003f3f7812 */ /* 0x000fc800078ec0ff */
[----:B------:R-:W-:-:S04]  /*0790*/  LOP3.LUT R60, R63, 0x1f, R68, 0xf8, !PT ;  /* 0x0000001f3f3c7812 */ /* 0x000fc800078ef844 */
[----:B-1----:R-:W-:Y:S02]  /*07a0*/  SHF.R.S32.HI R57, RZ, 0x1f, R60 ;  /* 0x0000001fff397819 */ /* 0x002fe4000001143c */
.L_x_11635:
[----:B------:R-:W-:Y:S01]  /*07b0*/  IADD3 R181, -R58, c[0x0][0x174], RZ ;  /* 0x00005d003ab57a10 */ /* 0x000fe20007ffe1ff */
[----:B------:R-:W-:Y:S01]  /*07c0*/  BAR.SYNC.DEFER_BLOCKING 0x0 ;  /* 0x0000000000007b1d */ /* 0x000fe20000010000 */
[C---:B------:R-:W-:Y:S01]  /*07d0*/  LOP3.LUT R25, R60.reuse, 0x20, RZ, 0xfc, !PT ;  /* 0x000000203c197812 */ /* 0x040fe200078efcff */
[----:B------:R-:W-:Y:S01]  /*07e0*/  HFMA2.MMA R0, -RZ, RZ, 0, 0 ;  /* 0x00000000ff007435 */ /* 0x000fe200000001ff */
[----:B------:R-:W-:Y:S01]  /*07f0*/  LEA R10, R181, 0xffffff00, 0x8 ;  /* 0xffffff00b50a7811 */ /* 0x000fe200078e40ff */
[----:B0-----:R-:W-:Y:S01]  /*0800*/  HFMA2.MMA R2, -RZ, RZ, 0, 0 ;  /* 0x00000000ff027435 */ /* 0x001fe200000001ff */
        /* <DEDUP_REMOVED lines=105> */
[----:B------:R-:W-:Y:S01]  /*0ea0*/  HFMA2.MMA R22, -RZ, RZ, 0, 0 ;  /* 0x00000000ff167435 */ /* 0x000fe200000001ff */
[----:B------:R-:W-:Y:S01]  /*0eb0*/  MOV R89, RZ ;  /* 0x000000ff00597202 */ /* 0x000fe20000000f00 */
[----:B------:R-:W-:Y:S01]  /*0ec0*/  CS2R R90, SRZ ;  /* 0x00000000005a7805 */ /* 0x000fe2000001ff00 */
[----:B--2---:R-:W-:Y:S04]  /*0ed0*/  STS [R55.X4], R0 ;  /* 0x0000000037007388 */ /* 0x004fe80000004800 */
[----:B---3--:R-:W-:Y:S04]  /*0ee0*/  STS [R54.X4+0x80], R11 ;  /* 0x0000800b36007388 */ /* 0x008fe80000004800 */
        /* <DEDUP_REMOVED lines=18> */
[----:B--2---:R-:W-:Y:S02]  /*1010*/  MOV R6, RZ ;  /* 0x000000ff00067202 */ /* 0x004fe40000000f00 */
[----:B------:R0:W2:Y:S01]  /*1020*/  @!P6 LDG.E R18, [R82.64] ;  /* 0x000000065212e981 */ /* 0x0000a2000c1e1900 */
        /* <DEDUP_REMOVED lines=11> */
[----:B---3--:R-:W-:-:S02]  /*10e0*/  IMAD R20, R72, c[0x0][0x200], RZ ;  /* 0x0000800048147a24 */ /* 0x008fc400078e02ff */
        /* <DEDUP_REMOVED lines=12> */
[----:B------:R-:W-:Y:S01]  /*11b0*/  IMAD R0, R78, c[0x0][0x1f8], RZ ;  /* 0x00007e004e007a24 */ /* 0x000fe200078e02ff */
[----:B------:R-:W-:Y:S01]  /*11c0*/  @!P0 IADD3 R27, R93, R27, RZ ;  /* 0x0000001b5d1b8210 */ /* 0x000fe20007ffe0ff */
[----:B------:R-:W-:Y:S01]  /*11d0*/  IMAD R28, R28, -0x100, RZ ;  /* 0xffffff001c1c7824 */ /* 0x000fe200078e02ff */
[----:B------:R-:W-:Y:S01]  /*11e0*/  @!P0 IADD3 R83, R95, R83, RZ ;  /* 0x000000535f538210 */ /* 0x000fe20007ffe0ff */
[----:B------:R-:W-:-:S04]  /*11f0*/  IMAD.WIDE.U32 R80, R79, c[0x0][0x1f8], R8 ;  /* 0x00007e004f507a25 */ /* 0x000fc800078e0008 */
[----:B------:R-:W-:Y:S02]  /*1200*/  IMAD R20, R78, c[0x0][0x208], RZ ;  /* 0x000082004e147a24 */ /* 0x000fe400078e02ff */
[----:B------:R-:W-:Y:S01]  /*1210*/  IMAD.WIDE.U32 R84, R79, c[0x0][0x208], R84 ;  /* 0x000082004f547a25 */ /* 0x000fe200078e0054 */
[----:B------:R-:W-:-:S03]  /*1220*/  IADD3 R86, P1, R28, R80, RZ ;  /* 0x000000501c567210 */ /* 0x000fc60007f3e0ff */
[C---:B------:R-:W-:Y:S01]  /*1230*/  IMAD R95, R79.reuse, c[0x0][0x1fc], R0 ;  /* 0x00007f004f5f7a24 */ /* 0x040fe200078e0200 */
[----:B------:R-:W-:Y:S01]  /*1240*/  SHF.R.S32.HI R0, RZ, 0x1f, R28 ;  /* 0x0000001fff007819 */ /* 0x000fe2000001141c */
[C---:B------:R-:W-:Y:S01]  /*1250*/  IMAD R97, R79.reuse, c[0x0][0x20c], R20 ;  /* 0x000083004f617a24 */ /* 0x040fe200078e0214 */
[----:B------:R-:W-:Y:S01]  /*1260*/  IADD3 R20, P2, R28, R84, RZ ;  /* 0x000000541c147210 */ /* 0x000fe20007f5e0ff */
        /* <DEDUP_REMOVED lines=26> */
[----:B------:R-:W-:Y:S02]  /*1410*/  ISETP.GE.AND P5, PT, R5, R56, PT ;  /* 0x000000380500720c */ /* 0x000fe40003fa6270 */
[----:B------:R-:W-:Y:S01]  /*1420*/  MOV R92, RZ ;  /* 0x000000ff005c7202 */ /* 0x000fe20000000f00 */
[----:B--2---:R-:W-:Y:S04]  /*1430*/  STS [R55.X4], R18 ;  /* 0x0000001237007388 */ /* 0x004fe80000004800 */
[----:B----4-:R0:W-:Y:S04]  /*1440*/  STS [R54.X4+0x80], R87 ;  /* 0x0000805736007388 */ /* 0x0101e80000004800 */
        /* <DEDUP_REMOVED lines=16> */
[----:B0-----:R-:W-:Y:S01]  /*1550*/  MOV R87, RZ ;  /* 0x000000ff00577202 */ /* 0x001fe20000000f00 */
[----:B-1----:R-:W-:Y:S01]  /*1560*/  HFMA2.MMA R22, -RZ, RZ, 0, 0 ;  /* 0x00000000ff167435 */ /* 0x002fe200000001ff */
        /* <DEDUP_REMOVED lines=13> */
[----:B0-----:R-:W-:Y:S01]  /*1640*/  CS2R R80, SRZ ;  /* 0x0000000000507805 */ /* 0x001fe2000001ff00 */
        /* <DEDUP_REMOVED lines=14> */
[----:B------:R-:W-:Y:S04]  /*1730*/  LDS R88, [R45.X4+0x14] ;  /* 0x000014002d587984 */ /* 0x000fe80000004800 */
[----:B------:R-:W2:Y:S04]  /*1740*/  LDS R93, [R45.X4+0x18] ;  /* 0x000018002d5d7984 */ /* 0x000ea80000004800 */
[----:B------:R-:W2:Y:S04]  /*1750*/  LDS R94, [R45.X4+0x1c] ;  /* 0x00001c002d5e7984 */ /* 0x000ea80000004800 */
[----:B------:R-:W-:Y:S01]  /*1760*/  BAR.SYNC.DEFER_BLOCKING 0x0 ;  /* 0x0000000000007b1d */ /* 0x000fe20000010000 */
[----:B0-----:R-:W-:Y:S01]  /*1770*/  CS2R R8, SRZ ;  /* 0x0000000000087805 */ /* 0x001fe2000001ff00 */
[----:B-1----:R-:W-:-:S04]  /*1780*/  HFMA2.MMA R92, -RZ, RZ, 0, 0 ;  /* 0x00000000ff5c7435 */ /* 0x002fc800000001ff */
        /* <DEDUP_REMOVED lines=9> */
[----:B--2---:R-:W-:-:S02]  /*1820*/  FMUL.FTZ R97, R87, -1.4426950216293334961 ;  /* 0xbfb8aa3b57617820 */ /* 0x004fc40000410000 */
[----:B---3--:R-:W-:Y:S02]  /*1830*/  FMUL.FTZ R100, R22, -1.4426950216293334961 ;  /* 0xbfb8aa3b16647820 */ /* 0x008fe40000410000 */
[----:B------:R-:W2:Y:S01]  /*1840*/  MUFU.EX2 R99, R97 ;  /* 0x0000006100637308 */ /* 0x000ea20000000800 */
[----:B0-----:R-:W-:-:S07]  /*1850*/  FMUL.FTZ R27, R20, -1.4426950216293334961 ;  /* 0xbfb8aa3b141b7820 */ /* 0x001fce0000410000 */
[----:B------:R-:W0:Y:S01]  /*1860*/  MUFU.EX2 R101, R100 ;  /* 0x0000006400657308 */ /* 0x000e220000000800 */
[----:B------:R-:W-:Y:S02]  /*1870*/  FMUL.FTZ R103, R93, -1.4426950216293334961 ;  /* 0xbfb8aa3b5d677820 */ /* 0x000fe40000410000 */
[----:B-1----:R-:W-:-:S05]  /*1880*/  FMUL.FTZ R82, R88, -1.4426950216293334961 ;  /* 0xbfb8aa3b58527820 */ /* 0x002fca0000410000 */
[----:B------:R-:W1:Y:S01]  /*1890*/  MUFU.EX2 R27, R27 ;  /* 0x0000001b001b7308 */ /* 0x000e620000000800 */
[----:B------:R-:W-:Y:S02]  /*18a0*/  FMUL.FTZ R26, R91, -1.4426950216293334961 ;  /* 0xbfb8aa3b5b1a7820 */ /* 0x000fe40000410000 */
[----:B------:R-:W-:Y:S02]  /*18b0*/  FMUL.FTZ R102, R89, -1.4426950216293334961 ;  /* 0xbfb8aa3b59667820 */ /* 0x000fe40000410000 */
[----:B--2---:R-:W-:-:S03]  /*18c0*/  FADD.FTZ R99, R99, 1 ;  /* 0x3f80000063637421 */ /* 0x004fc60000010000 */
[----:B------:R-:W2:Y:S08]  /*18d0*/  MUFU.EX2 R105, R103 ;  /* 0x0000006700697308 */ /* 0x000eb00000000800 */
[----:B------:R0:W-:Y:S01]  /*18e0*/  MUFU.EX2 R83, R82 ;  /* 0x0000005200537308 */ /* 0x0001e20000000800 */
[----:B------:R-:W-:Y:S02]  /*18f0*/  FMUL.FTZ R106, R94, -1.4426950216293334961 ;  /* 0xbfb8aa3b5e6a7820 */ /* 0x000fe40000410000 */
[----:B0-----:R-:W-:-:S05]  /*1900*/  FADD.FTZ R82, R101, 1 ;  /* 0x3f80000065527421 */ /* 0x001fca0000010000 */
[----:B------:R-:W-:Y:S01]  /*1910*/  MUFU.EX2 R104, R102 ;  /* 0x0000006600687308 */ /* 0x000fe20000000800 */
[----:B-1----:R-:W-:-:S07]  /*1920*/  FADD.FTZ R27, R27, 1 ;  /* 0x3f8000001b1b7421 */ /* 0x002fce0000010000 */
[----:B------:R-:W-:Y:S08]  /*1930*/  MUFU.RCP R100, R99 ;  /* 0x0000006300647308 */ /* 0x000ff00000001000 */
[----:B------:R-:W0:Y:S08]  /*1940*/  MUFU.EX2 R26, R26 ;  /* 0x0000001a001a7308 */ /* 0x000e300000000800 */
[----:B------:R2:W-:Y:S08]  /*1950*/  MUFU.RCP R97, R27 ;  /* 0x0000001b00617308 */ /* 0x0005f00000001000 */
[----:B------:R-:W1:Y:S01]  /*1960*/  MUFU.EX2 R106, R106 ;  /* 0x0000006a006a7308 */ /* 0x000e620000000800 */
[----:B--2---:R-:W-:-:S02]  /*1970*/  FADD.FTZ R27, R105, 1 ;  /* 0x3f800000691b7421 */ /* 0x004fc40000010000 */
[----:B0-----:R-:W-:-:S05]  /*1980*/  FADD.FTZ R26, R26, 1 ;  /* 0x3f8000001a1a7421 */ /* 0x001fca0000010000 */
[----:B------:R-:W-:Y:S01]  /*1990*/  MUFU.RCP R103, R82 ;  /* 0x0000005200677308 */ /* 0x000fe20000001000 */
[----:B------:R-:W-:-:S07]  /*19a0*/  FADD.FTZ R83, R83, 1 ;  /* 0x3f80000053537421 */ /* 0x000fce0000010000 */
[----:B------:R0:W-:Y:S01]  /*19b0*/  MUFU.RCP R98, R26 ;  /* 0x0000001a00627308 */ /* 0x0001e20000001000 */
[----:B-1----:R-:W-:Y:S02]  /*19c0*/  FADD.FTZ R106, R106, 1 ;  /* 0x3f8000006a6a7421 */ /* 0x002fe40000010000 */
[----:B------:R-:W-:-:S05]  /*19d0*/  FADD.FTZ R104, R104, 1 ;  /* 0x3f80000068687421 */ /* 0x000fca0000010000 */
[----:B------:R-:W1:Y:S01]  /*19e0*/  MUFU.RCP R108, R27 ;  /* 0x0000001b006c7308 */ /* 0x000e620000001000 */
[----:B0-----:R-:W-:-:S07]  /*19f0*/  FADD.FTZ R26, -R100, 1 ;  /* 0x3f800000641a7421 */ /* 0x001fce0000010100 */
[----:B------:R1:W-:Y:S08]  /*1a00*/  MUFU.RCP R109, R106 ;  /* 0x0000006a006d7308 */ /* 0x0003f00000001000 */
[----:B------:R-:W-:Y:S01]  /*1a10*/  MUFU.RCP R104, R104 ;  /* 0x0000006800687308 */ /* 0x000fe20000001000 */
[----:B-1----:R-:W-:-:S04]  /*1a20*/  FADD.FTZ R106, -R108, 1 ;  /* 0x3f8000006c6a7421 */ /* 0x002fc80000010100 */
[----:B------:R-:W-:Y:S01]  /*1a30*/  FFMA.FTZ R110, R93, R106, 1 ;  /* 0x3f8000005d6e7423 */ /* 0x000fe2000001006a */
[----:B------:R-:W-:Y:S01]  /*1a40*/  ISETP.NE.AND P6, PT, R68, RZ, PT ;  /* 0x000000ff4400720c */ /* 0x000fe20003fc5270 */
[----:B----4-:R-:W-:Y:S04]  /*1a50*/  STS [R55.X4], R90 ;  /* 0x0000005a37007388 */ /* 0x010fe80000004800 */
        /* <DEDUP_REMOVED lines=16> */
[----:B0-----:R0:W3:Y:S01]  /*1b60*/  MUFU.RCP R95, R83 ;  /* 0x00000053005f7308 */ /* 0x0010e20000001000 */
[----:B------:R-:W-:-:S02]  /*1b70*/  FADD.FTZ R9, -R97, 1 ;  /* 0x3f80000061097421 */ /* 0x000fc40000010100 */
[----:B------:R-:W-:Y:S02]  /*1b80*/  FADD.FTZ R81, -R103, 1 ;  /* 0x3f80000067517421 */ /* 0x000fe40000010100 */
[----:B------:R-:W-:Y:S02]  /*1b90*/  FFMA.FTZ R27, R20, R9, 1 ;  /* 0x3f800000141b7423 */ /* 0x000fe40000010009 */
[----:B------:R-:W-:Y:S02]  /*1ba0*/  FADD.FTZ R8, -R98, 1 ;  /* 0x3f80000062087421 */ /* 0x000fe40000010100 */
[----:B0-----:R-:W-:Y:S02]  /*1bb0*/  FFMA.FTZ R83, R22, R81, 1 ;  /* 0x3f80000016537423 */ /* 0x001fe40000010051 */
[----:B-1----:R-:W-:Y:S02]  /*1bc0*/  FMUL.FTZ R9, R24, R90 ;  /* 0x0000005a18097220 */ /* 0x002fe40000410000 */
[----:B--2---:R-:W-:-:S02]  /*1bd0*/  FMUL.FTZ R81, R84, R101 ;  /* 0x0000006554517220 */ /* 0x004fc40000410000 */
[----:B------:R-:W-:Y:S02]  /*1be0*/  FFMA.FTZ R80, R87, R26, 1 ;  /* 0x3f80000057507423 */ /* 0x000fe4000001001a */
[----:B------:R-:W-:Y:S02]  /*1bf0*/  FFMA.FTZ R8, R91, R8, 1 ;  /* 0x3f8000005b087423 */ /* 0x000fe40000010008 */
[----:B---3--:R-:W-:Y:S02]  /*1c00*/  FMUL.FTZ R26, R18, R99 ;  /* 0x00000063121a7220 */ /* 0x008fe40000410000 */
[----:B----4-:R-:W-:Y:S02]  /*1c10*/  FMUL.FTZ R82, R2, R102 ;  /* 0x0000006602527220 */ /* 0x010fe40000410000 */
[----:B------:R-:W-:Y:S02]  /*1c20*/  FMUL.FTZ R9, R98, R9 ;  /* 0x0000000962097220 */ /* 0x000fe40000410000 */
[----:B------:R-:W-:-:S02]  /*1c30*/  FMUL.FTZ R81, R100, R81 ;  /* 0x0000005164517220 */ /* 0x000fc40000410000 */
[----:B------:R-:W-:Y:S02]  /*1c40*/  FMUL.FTZ R26, R97, R26 ;  /* 0x0000001a611a7220 */ /* 0x000fe40000410000 */
[----:B------:R-:W-:Y:S02]  /*1c50*/  FMUL.FTZ R82, R103, R82 ;  /* 0x0000005267527220 */ /* 0x000fe40000410000 */
[----:B------:R-:W-:Y:S01]  /*1c60*/  FMUL.FTZ R8, R9, R8 ;  /* 0x0000000809087220 */ /* 0x000fe20000410000 */
[----:B------:R-:W-:Y:S01]  /*1c70*/  BAR.SYNC.DEFER_BLOCKING 0x0 ;  /* 0x0000000000007b1d */ /* 0x000fe20000010000 */
[----:B------:R-:W-:Y:S02]  /*1c80*/  FMUL.FTZ R80, R81, R80 ;  /* 0x0000005051507220 */ /* 0x000fe40000410000 */
[----:B------:R-:W-:Y:S02]  /*1c90*/  FADD.FTZ R9, -R95, 1 ;  /* 0x3f8000005f097421 */ /* 0x000fe40000010100 */
[----:B------:R-:W-:-:S02]  /*1ca0*/  FADD.FTZ R81, -R109, 1 ;  /* 0x3f8000006d517421 */ /* 0x000fc40000010100 */
[----:B------:R-:W-:Y:S02]  /*1cb0*/  FMUL.FTZ R26, R26, R27 ;  /* 0x0000001b1a1a7220 */ /* 0x000fe40000410000 */
[----:B------:R-:W-:Y:S02]  /*1cc0*/  FMUL.FTZ R82, R82, R83 ;  /* 0x0000005352527220 */ /* 0x000fe40000410000 */
[----:B------:R-:W-:Y:S02]  /*1cd0*/  FFMA.FTZ R27, R88, R9, 1 ;  /* 0x3f800000581b7423 */ /* 0x000fe40000010009 */
        /* <DEDUP_REMOVED lines=36> */
[----:B------:R-:W-:Y:S01]  /*1f20*/  P2R R8, PR, RZ, 0x40 ;  /* 0x00000040ff087803 */ /* 0x000fe20000000000 */
[C---:B------:R-:W-:Y:S02]  /*1f30*/  IMAD R81, R77.reuse, c[0x0][0x2ec], R26 ;  /* 0x0000bb004d517a24 */ /* 0x040fe400078e021a */
[----:B------:R-:W-:Y:S01]  /*1f40*/  IMAD.WIDE.U32 R8, R77, c[0x0][0x2e8], RZ ;  /* 0x0000ba004d087a25 */ /* 0x000fe200078e00ff */
[----:B------:R-:W-:-:S04]  /*1f50*/  LEA R83, P0, R60, c[0x0][0x338], 0x2 ;  /* 0x0000ce003c537a11 */ /* 0x000fc800078010ff */
[----:B------:R-:W-:Y:S01]  /*1f60*/  IADD3 R9, R9, R81, RZ ;  /* 0x0000005109097210 */ /* 0x000fe20007ffe0ff */
[----:B------:R-:W-:-:S04]  /*1f70*/  IMAD R26, R78, c[0x0][0x2f0], RZ ;  /* 0x0000bc004e1a7a24 */ /* 0x000fc800078e02ff */
[----:B------:R-:W-:-:S04]  /*1f80*/  IMAD.WIDE.U32 R8, R79, c[0x0][0x2f0], R8 ;  /* 0x0000bc004f087a25 */ /* 0x000fc800078e0008 */
[----:B------:R-:W-:Y:S01]  /*1f90*/  IMAD R27, R79, c[0x0][0x2f4], R26 ;  /* 0x0000bd004f1b7a24 */ /* 0x000fe200078e021a */
[----:B------:R-:W-:Y:S02]  /*1fa0*/  LEA.HI.X R26, R60, c[0x0][0x33c], R57, 0x2, P0 ;  /* 0x0000cf003c1a7a11 */ /* 0x000fe400000f1439 */
[----:B------:R-:W-:-:S04]  /*1fb0*/  IADD3 R8, P1, R28, R8, RZ ;  /* 0x000000081c087210 */ /* 0x000fc80007f3e0ff */
[----:B------:R-:W-:Y:S02]  /*1fc0*/  IADD3.X R9, R0, R27, R9, P1, !PT ;  /* 0x0000001b00097210 */ /* 0x000fe40000ffe409 */
[----:B-1----:R-:W-:Y:S01]  /*1fd0*/  LEA R82, P1, R8, R83, 0x2 ;  /* 0x0000005308527211 */ /* 0x002fe200078210ff */
[----:B------:R-:W-:Y:S01]  /*1fe0*/  BSSY B0, `(.L_x_11578) ;  /* 0x0000010000007945 */ /* 0x000fe20003800000 */
[----:B0-----:R-:W-:Y:S02]  /*1ff0*/  ISETP.GE.AND P0, PT, R60, R96, PT ;  /* 0x000000603c00720c */ /* 0x001fe40003f06270 */
        /* <DEDUP_REMOVED lines=14> */
.L_x_11579:
[----:B------:R-:W-:Y:S05]  /*20e0*/  BSYNC B0 ;  /* 0x0000000000007941 */ /* 0x000fea0003800000 */
.L_x_11578:
[-C--:B------:R-:W-:Y:S01]  /*20f0*/  ISETP.GE.AND P0, PT, R19, R96.reuse, PT ;  /* 0x000000601300720c */ /* 0x080fe20003f06270 */
        /* <DEDUP_REMOVED lines=38> */
[----:B------:R-:W-:Y:S01]  /*2360*/  FMUL.FTZ R20, R95, R105 ;  /* 0x000000695f147220 */ /* 0x000fe20000410000 */
[----:B------:R-:W-:Y:S01]  /*2370*/  LEA R105, P0, R60, c[0x0][0x270], 0x2 ;  /* 0x00009c003c697a11 */ /* 0x000fe200078010ff */
[----:B------:R-:W-:Y:S02]  /*2380*/  FMUL.FTZ R22, R93, R107 ;  /* 0x0000006b5d167220 */ /* 0x000fe40000410000 */
[----:B------:R-:W-:Y:S02]  /*2390*/  FMUL.FTZ R24, R27, R111 ;  /* 0x0000006f1b187220 */ /* 0x000fe40000410000 */
[----:B------:R-:W-:Y:S01]  /*23a0*/  IMAD.WIDE.U32 R26, R77, c[0x0][0x210], RZ ;  /* 0x000084004d1a7a25 */ /* 0x000fe200078e00ff */
[----:B------:R-:W-:Y:S04]  /*23b0*/  STS [R45.X4], R90 ;  /* 0x0000005a2d007388 */ /* 0x000fe80000004800 */
[----:B------:R0:W-:Y:S04]  /*23c0*/  STS [R45.X4+0x4], R6 ;  /* 0x000004062d007388 */ /* 0x0001e80000004800 */
[----:B------:R1:W-:Y:S04]  /*23d0*/  STS [R45.X4+0x8], R18 ;  /* 0x000008122d007388 */ /* 0x0003e80000004800 */
[----:B------:R-:W-:Y:S01]  /*23e0*/  STS [R45.X4+0xc], R102 ;  /* 0x00000c662d007388 */ /* 0x000fe20000004800 */
[----:B0-----:R-:W-:-:S03]  /*23f0*/  IMAD R6, R72, c[0x0][0x210], RZ ;  /* 0x0000840048067a24 */ /* 0x001fc600078e02ff */
[----:B------:R-:W-:Y:S01]  /*2400*/  STS [R45.X4+0x10], R92 ;  /* 0x0000105c2d007388 */ /* 0x000fe20000004800 */
[----:B------:R-:W-:Y:S01]  /*2410*/  IMAD R107, R77, c[0x0][0x214], R6 ;  /* 0x000085004d6b7a24 */ /* 0x000fe200078e0206 */
[----:B-1----:R-:W-:Y:S02]  /*2420*/  LEA.HI.X R18, R60, c[0x0][0x274], R57, 0x2, P0 ;  /* 0x00009d003c127a11 */ /* 0x002fe400000f1439 */
        /* <DEDUP_REMOVED lines=41> */
.L_x_11582:
[----:B------:R-:W-:Y:S05]  /*26c0*/  BSYNC B0 ;  /* 0x0000000000007941 */ /* 0x000fea0003800000 */
.L_x_11581:
        /* <DEDUP_REMOVED lines=9> */
.L_x_11580:
[----:B------:R-:W-:Y:S01]  /*2760*/  FFMA.FTZ R6, R44, R81, R73 ;  /* 0x000000512c067223 */ /* 0x000fe20000010049 */
[----:B------:R-:W-:Y:S01]  /*2770*/  MOV R3, c[0x0][0x16c] ;  /* 0x00005b0000037a02 */ /* 0x000fe20000000f00 */
[----:B------:R-:W-:Y:S01]  /*2780*/  BAR.SYNC.DEFER_BLOCKING 0x0 ;  /* 0x0000000000007b1d */ /* 0x000fe20000010000 */
[----:B------:R-:W-:Y:S01]  /*2790*/  HFMA2.MMA R106, -RZ, RZ, 0, 0 ;  /* 0x00000000ff6a7435 */ /* 0x000fe200000001ff */
        /* <DEDUP_REMOVED lines=25> */
[----:B-1----:R-:W-:Y:S01]  /*2930*/  FADD.FTZ R91, R81, R81 ;  /* 0x00000051515b7221 */ /* 0x002fe20000010000 */
[----:B------:R-:W-:Y:S01]  /*2940*/  MOV R106, RZ ;  /* 0x000000ff006a7202 */ /* 0x000fe20000000f00 */
[----:B------:R-:W-:Y:S01]  /*2950*/  FADD.FTZ R88, R83, R83 ;  /* 0x0000005353587221 */ /* 0x000fe20000010000 */
[----:B------:R-:W-:Y:S01]  /*2960*/  LEA.HI R3, R90, R90, RZ, 0x1 ;  /* 0x0000005a5a037211 */ /* 0x000fe200078f08ff */
[----:B------:R-:W-:Y:S01]  /*2970*/  FADD.FTZ R86, R85, R85 ;  /* 0x0000005555567221 */ /* 0x000fe20000010000 */
[----:B------:R-:W-:Y:S01]  /*2980*/  MOV R83, RZ ;  /* 0x000000ff00537202 */ /* 0x000fe20000000f00 */
[----:B------:R-:W-:Y:S01]  /*2990*/  FADD.FTZ R89, R89, R89 ;  /* 0x0000005959597221 */ /* 0x000fe20000010000 */
[----:B------:R-:W-:Y:S01]  /*29a0*/  LOP3.LUT R3, R3, 0xfffffe, RZ, 0xc0, !PT ;  /* 0x00fffffe03037812 */ /* 0x000fe200078ec0ff */
[----:B0-----:R-:W-:Y:S01]  /*29b0*/  FADD.FTZ R87, R2, R2 ;  /* 0x0000000202577221 */ /* 0x001fe20000010000 */
[----:B------:R-:W-:Y:S01]  /*29c0*/  CS2R R80, SRZ ;  /* 0x0000000000507805 */ /* 0x000fe2000001ff00 */
[----:B------:R-:W-:Y:S01]  /*29d0*/  FADD.FTZ R85, R4, R4 ;  /* 0x0000000404557221 */ /* 0x000fe20000010000 */
[----:B------:R-:W-:Y:S01]  /*29e0*/  IADD3 R90, R90, -R3, RZ ;  /* 0x800000035a5a7210 */ /* 0x000fe20007ffe0ff */
[----:B------:R-:W-:-:S02]  /*29f0*/  FADD.FTZ R84, R109, R109 ;  /* 0x0000006d6d547221 */ /* 0x000fc40000010000 */
[----:B------:R-:W-:Y:S02]  /*2a00*/  FADD.FTZ R82, R82, R82 ;  /* 0x0000005252527221 */ /* 0x000fe40000010000 */
.L_x_11630:
[----:B------:R-:W-:Y:S01]  /*2a10*/  IADD3 R56, -R10, c[0x0][0x168], RZ ;  /* 0x00005a000a387a10 */ /* 0x000fe20007ffe1ff */
[----:B------:R-:W-:Y:S01]  /*2a20*/  CS2R R20, SRZ ;  /* 0x0000000000147805 */ /* 0x000fe2000001ff00 */
[----:B------:R-:W-:Y:S02]  /*2a30*/  IADD3 R6, R63, R60, RZ ;  /* 0x0000003c3f067210 */ /* 0x000fe40007ffe0ff */
[----:B------:R-:W-:Y:S02]  /*2a40*/  SHF.R.S32.HI R125, RZ, 0x1f, R83 ;  /* 0x0000001fff7d7819 */ /* 0x000fe40000011453 */
[----:B------:R-:W-:Y:S02]  /*2a50*/  SHF.L.U32 R124, R56, 0x1, RZ ;  /* 0x00000001387c7819 */ /* 0x000fe400000006ff */
[----:B------:R-:W-:Y:S01]  /*2a60*/  IADD3 R2, R6, 0x20, RZ ;  /* 0x0000002006027810 */ /* 0x000fe20007ffe0ff */
[----:B------:R-:W-:Y:S01]  /*2a70*/  IMAD R18, R125, c[0x0][0x1a0], RZ ;  /* 0x000068007d127a24 */ /* 0x000fe200078e02ff */
[----:B------:R-:W-:-:S02]  /*2a80*/  SHF.R.S32.HI R7, RZ, 0x1f, R6 ;  /* 0x0000001fff077819 */ /* 0x000fc40000011406 */
[-C--:B------:R-:W-:Y:S01]  /*2a90*/  ISETP.GE.AND P4, PT, R2, R124.reuse, PT ;  /* 0x0000007c0200720c */ /* 0x080fe20003f86270 */
[C---:B------:R-:W-:Y:S01]  /*2aa0*/  IMAD R19, R83.reuse, c[0x0][0x1a4], R18 ;  /* 0x0000690053137a24 */ /* 0x040fe200078e0212 */
[C---:B------:R-:W-:Y:S01]  /*2ab0*/  IADD3 R5, R6.reuse, 0x60, RZ ;  /* 0x0000006006057810 */ /* 0x040fe20007ffe0ff */
[----:B------:R-:W-:Y:S01]  /*2ac0*/  IMAD.WIDE.U32 R2, R83, c[0x0][0x1a0], R6 ;  /* 0x0000680053027a25 */ /* 0x000fe200078e0006 */
[----:B------:R-:W-:Y:S02]  /*2ad0*/  IADD3 R4, R6, 0x40, RZ ;  /* 0x0000004006047810 */ /* 0x000fe40007ffe0ff */
[-C--:B------:R-:W-:Y:S01]  /*2ae0*/  ISETP.GE.AND P0, PT, R5, R124.reuse, PT ;  /* 0x0000007c0500720c */ /* 0x080fe20003f06270 */
[----:B------:R-:W-:Y:S01]  /*2af0*/  IMAD R18, R78, c[0x0][0x180], RZ ;  /* 0x000060004e127a24 */ /* 0x000fe200078e02ff */
[----:B------:R-:W-:Y:S02]  /*2b00*/  ISETP.GE.AND P5, PT, R4, R124, PT ;  /* 0x0000007c0400720c */ /* 0x000fe40003fa6270 */
[----:B------:R-:W-:-:S02]  /*2b10*/  IADD3 R5, R6, 0x80, RZ ;  /* 0x0000008006057810 */ /* 0x000fc40007ffe0ff */
[----:B------:R-:W-:Y:S01]  /*2b20*/  IADD3 R3, R3, R19, RZ ;  /* 0x0000001303037210 */ /* 0x000fe20007ffe0ff */
[----:B------:R-:W-:Y:S01]  /*2b30*/  IMAD R19, R79, c[0x0][0x184], R18 ;  /* 0x000061004f137a24 */ /* 0x000fe200078e0212 */
[----:B------:R-:W-:Y:S02]  /*2b40*/  LEA R4, P2, R2, R61, 0x2 ;  /* 0x0000003d02047211 */ /* 0x000fe400078410ff */
[-C--:B------:R-:W-:Y:S02]  /*2b50*/  ISETP.GE.AND P3, PT, R6, R124.reuse, PT ;  /* 0x0000007c0600720c */ /* 0x080fe40003f66270 */
[----:B------:R-:W-:Y:S02]  /*2b60*/  ISETP.GE.AND P1, PT, R5, R124, PT ;  /* 0x0000007c0500720c */ /* 0x000fe40003f26270 */
[----:B------:R-:W-:Y:S01]  /*2b70*/  LEA.HI.X R5, R2, R59, R3, 0x2, P2 ;  /* 0x0000003b02057211 */ /* 0x000fe200010f1403 */
[----:B------:R-:W-:Y:S01]  /*2b80*/  IMAD.WIDE.U32 R2, R79, c[0x0][0x180], RZ ;  /* 0x000060004f027a25 */ /* 0x000fe200078e00ff */
[----:B------:R-:W-:-:S02]  /*2b90*/  IADD3 R7, R6, 0xa0, RZ ;  /* 0x000000a006077810 */ /* 0x000fc40007ffe0ff */
[C---:B------:R-:W-:Y:S01]  /*2ba0*/  IADD3 R18, R6.reuse, 0xe0, RZ ;  /* 0x000000e006127810 */ /* 0x040fe20007ffe0ff */
[----:B------:R-:W-:Y:S01]  /*2bb0*/  IMAD R22, R125, c[0x0][0x188], RZ ;  /* 0x000062007d167a24 */ /* 0x000fe200078e02ff */
[-C--:B------:R-:W-:Y:S01]  /*2bc0*/  ISETP.GE.AND P2, PT, R7, R124.reuse, PT ;  /* 0x0000007c0700720c */ /* 0x080fe20003f46270 */
[----:B------:R-:W-:Y:S01]  /*2bd0*/  HFMA2.MMA R126, -RZ, RZ, 0, 0 ;  /* 0x00000000ff7e7435 */ /* 0x000fe200000001ff */
[----:B------:R-:W-:Y:S01]  /*2be0*/  IADD3 R7, R6, 0xc0, RZ ;  /* 0x000000c006077810 */ /* 0x000fe20007ffe0ff */
[----:B------:R0:W2:Y:S01]  /*2bf0*/  @!P3 LDG.E R20, [R4.64] ;  /* 0x000000060414b981 */ /* 0x0000a2000c1e1900 */
[----:B------:R-:W-:Y:S01]  /*2c00*/  IADD3 R3, R3, R19, RZ ;  /* 0x0000001303037210 */ /* 0x000fe20007ffe0ff */
[----:B------:R-:W-:Y:S01]  /*2c10*/  IMAD R19, R83, c[0x0][0x18c], R22 ;  /* 0x0000630053137a24 */ /* 0x000fe200078e0216 */
[-C--:B------:R-:W-:Y:S01]  /*2c20*/  ISETP.GE.AND P3, PT, R7, R124.reuse, PT ;  /* 0x0000007c0700720c */ /* 0x080fe20003f66270 */
[----:B------:R-:W-:Y:S01]  /*2c30*/  CS2R R22, SRZ ;  /* 0x0000000000167805 */ /* 0x000fe2000001ff00 */
[----:B------:R0:W3:Y:S01]  /*2c40*/  @!P4 LDG.E R21, [R4.64+0x80] ;  /* 0x000080060415c981 */ /* 0x0000e2000c1e1900 */
[----:B------:R-:W-:Y:S01]  /*2c50*/  IMAD.WIDE.U32 R2, R83, c[0x0][0x188], R2 ;  /* 0x0000620053027a25 */ /* 0x000fe200078e0002 */
[----:B------:R-:W-:Y:S01]  /*2c60*/  CS2R R26, SRZ ;  /* 0x00000000001a7805 */ /* 0x000fe2000001ff00 */
[----:B------:R-:W-:-:S02]  /*2c70*/  ISETP.GE.AND P4, PT, R18, R124, PT ;  /* 0x0000007c1200720c */ /* 0x000fc40003f86270 */
[----:B------:R-:W-:Y:S01]  /*2c80*/  IADD3 R7, R6, 0x100, RZ ;  /* 0x0000010006077810 */ /* 0x000fe20007ffe0ff */
[----:B------:R0:W4:Y:S01]  /*2c90*/  @!P5 LDG.E R22, [R4.64+0x100] ;  /* 0x000100060416d981 */ /* 0x000122000c1e1900 */
[----:B------:R-:W-:Y:S02]  /*2ca0*/  IADD3 R19, R3, R19, RZ ;  /* 0x0000001303137210 */ /* 0x000fe40007ffe0ff */
[----:B------:R-:W-:Y:S01]  /*2cb0*/  LEA R18, P5, R2, c[0x0][0x220], 0x3 ;  /* 0x0000880002127a11 */ /* 0x000fe200078a18ff */
[----:B------:R0:W4:Y:S01]  /*2cc0*/  @!P0 LDG.E R23, [R4.64+0x180] ;  /* 0x0001800604178981 */ /* 0x000122000c1e1900 */
[----:B------:R-:W-:Y:S02]  /*2cd0*/  IADD3 R3, R6, 0x120, RZ ;  /* 0x0000012006037810 */ /* 0x000fe40007ffe0ff */
[----:B------:R-:W-:Y:S01]  /*2ce0*/  ISETP.GE.AND P0, PT, R7, R124, PT ;  /* 0x0000007c0700720c */ /* 0x000fe20003f06270 */
[----:B------:R0:W4:Y:S01]  /*2cf0*/  @!P1 LDG.E R26, [R4.64+0x200] ;  /* 0x00020006041a9981 */ /* 0x000122000c1e1900 */
[----:B------:R-:W-:-:S02]  /*2d00*/  LEA.HI.X R19, R2, c[0x0][0x224], R19, 0x3, P5 ;  /* 0x0000890002137a11 */ /* 0x000fc400028f1c13 */
[C---:B------:R-:W-:Y:S01]  /*2d10*/  IADD3 R7, R6.reuse, 0x140, RZ ;  /* 0x0000014006077810 */ /* 0x040fe20007ffe0ff */
[----:B------:R0:W4:Y:S01]  /*2d20*/  @!P3 LDG.E R126, [R4.64+0x300] ;  /* 0x00030006047eb981 */ /* 0x000122000c1e1900 */
[-C--:B------:R-:W-:Y:S01]  /*2d30*/  ISETP.GE.AND P1, PT, R3, R124.reuse, PT ;  /* 0x0000007c0300720c */ /* 0x080fe20003f26270 */
[----:B------:R-:W-:Y:S01]  /*2d40*/  HFMA2.MMA R93, -RZ, RZ, 0, 0 ;  /* 0x00000000ff5d7435 */ /* 0x000fe200000001ff */
[----:B------:R-:W-:Y:S01]  /*2d50*/  ISETP.GE.AND P3, PT, R7, R124, PT ;  /* 0x0000007c0700720c */ /* 0x000fe20003f66270 */
[----:B------:R1:W4:Y:S01]  /*2d60*/  LDG.E.64 R2, [R18.64] ;  /* 0x0000000612027981 */ /* 0x000322000c1e1b00 */
[----:B------:R-:W-:Y:S01]  /*2d70*/  HFMA2.MMA R95, -RZ, RZ, 0, 0 ;  /* 0x00000000ff5f7435 */ /* 0x000fe200000001ff */
[----:B------:R-:W-:Y:S02]  /*2d80*/  MOV R97, RZ ;  /* 0x000000ff00617202 */ /* 0x000fe40000000f00 */
[C---:B------:R-:W-:Y:S01]  /*2d90*/  IADD3 R24, R6.reuse, 0x160, RZ ;  /* 0x0000016006187810 */ /* 0x040fe20007ffe0ff */
[----:B------:R0:W4:Y:S01]  /*2da0*/  @!P2 LDG.E R27, [R4.64+0x280] ;  /* 0x00028006041ba981 */ /* 0x000122000c1e1900 */
[----:B------:R-:W-:-:S02]  /*2db0*/  IADD3 R7, R6, 0x180, RZ ;  /* 0x0000018006077810 */ /* 0x000fc40007ffe0ff */
[----:B------:R-:W-:Y:S01]  /*2dc0*/  MOV R128, RZ ;  /* 0x000000ff00807202 */ /* 0x000fe20000000f00 */
[----:B------:R0:W4:Y:S01]  /*2dd0*/  @!P0 LDG.E R93, [R4.64+0x400] ;  /* 0x00040006045d8981 */ /* 0x000122000c1e1900 */
[----:B-1----:R-:W-:Y:S02]  /*2de0*/  IADD3 R18, R6, 0x1a0, RZ ;  /* 0x000001a006127810 */ /* 0x002fe40007ffe0ff */
[-C--:B------:R-:W-:Y:S01]  /*2df0*/  ISETP.GE.AND P2, PT, R24, R124.reuse, PT ;  /* 0x0000007c1800720c */ /* 0x080fe20003f46270 */
[----:B------:R0:W4:Y:S01]  /*2e00*/  @!P1 LDG.E R97, [R4.64+0x480] ;  /* 0x0004800604619981 */ /* 0x000122000c1e1900 */
[C---:B------:R-:W-:Y:S02]  /*2e10*/  IADD3 R19, R6.reuse, 0x1c0, RZ ;  /* 0x000001c006137810 */ /* 0x040fe40007ffe0ff */
[----:B------:R-:W-:Y:S01]  /*2e20*/  ISETP.GE.AND P0, PT, R7, R124, PT ;  /* 0x0000007c0700720c */ /* 0x000fe20003f06270 */
[----:B------:R0:W4:Y:S01]  /*2e30*/  @!P3 LDG.E R95, [R4.64+0x500] ;  /* 0x00050006045fb981 */ /* 0x000122000c1e1900 */
[----:B------:R-:W-:-:S02]  /*2e40*/  IADD3 R6, R6, 0x1e0, RZ ;  /* 0x000001e006067810 */ /* 0x000fc40007ffe0ff */
[-C--:B------:R-:W-:Y:S01]  /*2e50*/  ISETP.GE.AND P1, PT, R18, R124.reuse, PT ;  /* 0x0000007c1200720c */ /* 0x080fe20003f26270 */
[----:B------:R0:W4:Y:S01]  /*2e60*/  @!P4 LDG.E R128, [R4.64+0x380] ;  /* 0x000380060480c981 */ /* 0x000122000c1e1900 */
[-C--:B------:R-:W-:Y:S02]  /*2e70*/  ISETP.GE.AND P3, PT, R19, R124.reuse, PT ;  /* 0x0000007c1300720c */ /* 0x080fe40003f66270 */
[----:B------:R-:W-:Y:S01]  /*2e80*/  ISETP.GE.AND P4, PT, R6, R124, PT ;  /* 0x0000007c0600720c */ /* 0x000fe20003f86270 */
[----:B------:R-:W-:Y:S01]  /*2e90*/  CS2R R18, SRZ ;  /* 0x0000000000127805 */ /* 0x000fe2000001ff00 */
[----:B------:R-:W-:Y:S01]  /*2ea0*/  HFMA2.MMA R99, -RZ, RZ, 0, 0 ;  /* 0x00000000ff637435 */ /* 0x000fe200000001ff */
[----:B------:R-:W-:Y:S02]  /*2eb0*/  MOV R101, RZ ;  /* 0x000000ff00657202 */ /* 0x000fe40000000f00 */
        /* <DEDUP_REMOVED lines=11> */
[C---:B------:R-:W-:Y:S02]  /*2f70*/  IMAD R25, R83.reuse, c[0x0][0x1c4], R24 ;  /* 0x0000710053197a24 */ /* 0x040fe400078e0218 */
[----:B------:R-:W-:Y:S02]  /*2f80*/  FADD.FTZ R124, R36, R74 ;  /* 0x0000004a247c7221 */ /* 0x000fe40000010000 */
[----:B------:R-:W-:Y:S01]  /*2f90*/  IMAD.WIDE.U32 R6, R83, c[0x0][0x1c0], R6 ;  /* 0x0000700053067a25 */ /* 0x000fe200078e0006 */
[----:B0-----:R-:W-:-:S04]  /*2fa0*/  IADD3 R5, R66, 0x100, RZ ;  /* 0x0000010042057810 */ /* 0x001fc80007ffe0ff */
[----:B------:R-:W-:Y:S02]  /*2fb0*/  IADD3 R7, R7, R25, RZ ;  /* 0x0000001907077210 */ /* 0x000fe40007ffe0ff */
[----:B------:R-:W-:Y:S02]  /*2fc0*/  LEA R24, P0, R6, c[0x0][0x230], 0x3 ;  /* 0x00008c0006187a11 */ /* 0x000fe400078018ff */
[----:B------:R-:W-:Y:S02]  /*2fd0*/  ISETP.NE.AND P1, PT, R68, RZ, PT ;  /* 0x000000ff4400720c */ /* 0x000fe40003f25270 */
[----:B------:R-:W-:Y:S02]  /*2fe0*/  LEA.HI.X R25, R6, c[0x0][0x234], R7, 0x3, P0 ;  /* 0x00008d0006197a11 */ /* 0x000fe400000f1c07 */
[----:B------:R-:W-:Y:S02]  /*2ff0*/  IADD3 R7, R66, 0x120, RZ ;  /* 0x0000012042077810 */ /* 0x000fe40007ffe0ff */
[----:B------:R-:W-:-:S02]  /*3000*/  LEA.HI.SX32 R4, R5, R66, 0x1b ;  /* 0x0000004205047211 */ /* 0x000fc400078fdaff */
[-C--:B------:R-:W-:Y:S02]  /*3010*/  LEA.HI.SX32 R6, R7, R66.reuse, 0x1b ;  /* 0x0000004207067211 */ /* 0x080fe400078fdaff */
[C---:B------:R-:W-:Y:S02]  /*3020*/  IADD3 R5, R66.reuse, 0x160, RZ ;  /* 0x0000016042057810 */ /* 0x040fe40007ffe0ff */
[----:B------:R-:W-:Y:S02]  /*3030*/  IADD3 R7, R66, 0x180, RZ ;  /* 0x0000018042077810 */ /* 0x000fe40007ffe0ff */
[----:B------:R-:W-:Y:S02]  /*3040*/  ISETP.NE.AND P0, PT, R182, RZ, PT ;  /* 0x000000ffb600720c */ /* 0x000fe40003f05270 */
[----:B------:R-:W-:Y:S02]  /*3050*/  LEA.HI.SX32 R7, R7, R66, 0x1b ;  /* 0x0000004207077211 */ /* 0x000fe400078fdaff */
[----:B------:R-:W-:Y:S01]  /*3060*/  ISETP.LT.OR P2, PT, R181, 0x2, P0 ;  /* 0x00000002b500780c */ /* 0x000fe20000741670 */
[----:B------:R-:W-:-:S02]  /*3070*/  FADD.FTZ R138, R35, R74 ;  /* 0x0000004a238a7221 */ /* 0x000fc40000010000 */
[--C-:B------:R-:W-:Y:S02]  /*3080*/  FADD.FTZ R136, R34, R74.reuse ;  /* 0x0000004a22887221 */ /* 0x100fe40000010000 */
[--C-:B------:R-:W-:Y:S02]  /*3090*/  FADD.FTZ R134, R33, R74.reuse ;  /* 0x0000004a21867221 */ /* 0x100fe40000010000 */
[--C-:B------:R-:W-:Y:S02]  /*30a0*/  FADD.FTZ R130, R31, R74.reuse ;  /* 0x0000004a1f827221 */ /* 0x100fe40000010000 */
[----:B------:R-:W-:Y:S01]  /*30b0*/  FADD.FTZ R132, R32, R74 ;  /* 0x0000004a20847221 */ /* 0x000fe20000010000 */
[----:B--2---:R-:W-:Y:S04]  /*30c0*/  STS [R55.X4], R20 ;  /* 0x0000001437007388 */ /* 0x004fe80000004800 */
[----:B---3--:R0:W-:Y:S04]  /*30d0*/  STS [R54.X4+0x80], R21 ;  /* 0x0000801536007388 */ /* 0x0081e80000004800 */
[----:B----4-:R1:W-:Y:S04]  /*30e0*/  STS [R53.X4+0x100], R22 ;  /* 0x0001001635007388 */ /* 0x0103e80000004800 */
[----:B------:R-:W-:Y:S01]  /*30f0*/  STS [R52.X4+0x180], R23 ;  /* 0x0001801734007388 */ /* 0x000fe20000004800 */
[----:B0-----:R-:W-:Y:S01]  /*3100*/  IADD3 R21, R66, 0x140, RZ ;  /* 0x0000014042157810 */ /* 0x001fe20007ffe0ff */
[----:B------:R-:W-:-:S02]  /*3110*/  FMUL.FTZ R139, R2, 1.4426950216293334961 ;  /* 0x3fb8aa3b028b7820 */ /* 0x000fc40000410000 */
[----:B-1----:R-:W-:Y:S02]  /*3120*/  FMUL.FTZ R22, R3, R124 ;  /* 0x0000007c03167220 */ /* 0x002fe40000410000 */
[----:B------:R-:W-:Y:S02]  /*3130*/  FMUL.FTZ R105, R124, R139 ;  /* 0x0000008b7c697220 */ /* 0x000fe40000410000 */
[----:B------:R-:W-:Y:S01]  /*3140*/  FMUL.RZ R107, R22, 0.15915493667125701904 ;  /* 0x3e22f983166b7820 */ /* 0x000fe2000040c000 */
[----:B------:R0:W-:Y:S03]  /*3150*/  STS [R51.X4+0x200], R26 ;  /* 0x0002001a33007388 */ /* 0x0001e60000004800 */
[----:B------:R-:W-:Y:S01]  /*3160*/  MUFU.EX2 R105, R105 ;  /* 0x0000006900697308 */ /* 0x000fe20000000800 */
[----:B------:R1:W-:Y:S01]  /*3170*/  STS [R50.X4+0x280], R27 ;  /* 0x0002801b32007388 */ /* 0x0003e20000004800 */
[----:B------:R-:W-:-:S02]  /*3180*/  LEA.HI.SX32 R20, R21, R66, 0x1b ;  /* 0x0000004215147211 */ /* 0x000fc400078fdaff */
[C---:B------:R-:W-:Y:S01]  /*3190*/  IADD3 R21, R66.reuse, 0x1a0, RZ ;  /* 0x000001a042157810 */ /* 0x040fe20007ffe0ff */
[----:B------:R-:W-:Y:S03]  /*31a0*/  STS [R49.X4+0x300], R126 ;  /* 0x0003007e31007388 */ /* 0x000fe60000004800 */
[----:B------:R-:W2:Y:S01]  /*31b0*/  MUFU.COS R22, R107 ;  /* 0x0000006b00167308 */ /* 0x000ea20000000000 */
[----:B------:R-:W-:Y:S07]  /*31c0*/  STS [R47.X4+0x380], R128 ;  /* 0x000380802f007388 */ /* 0x000fee0000004800 */
[----:B0-----:R-:W0:Y:S01]  /*31d0*/  MUFU.SIN R26, R107 ;  /* 0x0000006b001a7308 */ /* 0x001e220000000400 */
[----:B------:R3:W-:Y:S01]  /*31e0*/  STS [R4.X4+0x400], R93 ;  /* 0x0004005d04007388 */ /* 0x0007e20000004800 */
[----:B------:R-:W-:-:S02]  /*31f0*/  IADD3 R23, R66, 0x1c0, RZ ;  /* 0x000001c042177810 */ /* 0x000fc40007ffe0ff */
[----:B-1----:R-:W-:Y:S01]  /*3200*/  IADD3 R27, R66, 0x1e0, RZ ;  /* 0x000001e0421b7810 */ /* 0x002fe20007ffe0ff */
[----:B------:R1:W-:Y:S01]  /*3210*/  STS [R6.X4+0x480], R97 ;  /* 0x0004806106007388 */ /* 0x0003e20000004800 */
[----:B---3--:R-:W-:-:S03]  /*3220*/  LEA.HI.SX32 R4, R5, R66, 0x1b ;  /* 0x0000004205047211 */ /* 0x008fc600078fdaff */
[----:B------:R3:W-:Y:S01]  /*3230*/  STS [R20.X4+0x500], R95 ;  /* 0x0005005f14007388 */ /* 0x0007e20000004800 */
[----:B------:R-:W-:Y:S02]  /*3240*/  SHF.L.U32 R5, R66, 0x4, RZ ;  /* 0x0000000442057819 */ /* 0x000fe400000006ff */
[-C--:B-1----:R-:W-:Y:S01]  /*3250*/  LEA.HI.SX32 R6, R21, R66.reuse, 0x1b ;  /* 0x0000004215067211 */ /* 0x082fe200078fdaff */
[----:B------:R-:W-:Y:S01]  /*3260*/  STS [R4.X4+0x580], R19 ;  /* 0x0005801304007388 */ /* 0x000fe20000004800 */
[----:B------:R-:W-:Y:S02]  /*3270*/  LEA R21, R90, R83, 0x8 ;  /* 0x000000535a157211 */ /* 0x000fe400078e40ff */
[-C--:B------:R-:W-:Y:S01]  /*3280*/  LEA.HI.SX32 R126, R27, R66.reuse, 0x1b ;  /* 0x000000421b7e7211 */ /* 0x080fe200078fdaff */
[----:B------:R-:W-:Y:S01]  /*3290*/  STS [R7.X4+0x600], R18 ;  /* 0x0006001207007388 */ /* 0x000fe20000004800 */
[----:B------:R-:W-:Y:S02]  /*32a0*/  @P1 IADD3 R21, R68, 0x200, RZ ;  /* 0x0000020044151810 */ /* 0x000fe40007ffe0ff */
[----:B---3--:R-:W-:Y:S01]  /*32b0*/  LEA.HI.SX32 R20, R23, R66, 0x1b ;  /* 0x0000004217147211 */ /* 0x008fe200078fdaff */
[----:B------:R1:W-:Y:S01]  /*32c0*/  STS [R6.X4+0x680], R101 ;  /* 0x0006806506007388 */ /* 0x0003e20000004800 */
[----:B--2---:R-:W-:Y:S01]  /*32d0*/  FMUL.FTZ R22, R105, R22 ;  /* 0x0000001669167220 */ /* 0x004fe20000410000 */
[----:B------:R-:W-:Y:S01]  /*32e0*/  SHF.L.U32 R21, R21, 0x3, RZ ;  /* 0x0000000315157819 */ /* 0x000fe200000006ff */
[----:B0-----:R-:W-:Y:S01]  /*32f0*/  FMUL.FTZ R23, R105, R26 ;  /* 0x0000001a69177220 */ /* 0x001fe20000410000 */
[----:B------:R-:W-:Y:S01]  /*3300*/  STS [R20.X4+0x700], R99 ;  /* 0x0007006314007388 */ /* 0x000fe20000004800 */
[----:B-1----:R-:W-:-:S03]  /*3310*/  LEA.HI.SX32 R6, R5, R5, 0x1b ;  /* 0x0000000505067211 */ /* 0x002fc600078fdaff */
        /* <DEDUP_REMOVED lines=17> */
[----:B------:R0:W1:Y:S04]  /*3430*/  LDS R95, [R6.X4] ;  /* 0x00000000065f7984 */ /* 0x0000680000004800 */
[----:B------:R2:W-:Y:S04]  /*3440*/  STS.64 [R21+0x14d0], R22 ;  /* 0x0014d01615007388 */ /* 0x0005e80000000a00 */
[----:B------:R-:W5:Y:S01]  /*3450*/  LDG.E.64 R24, [R24.64] ;  /* 0x0000000618187981 */ /* 0x000f62000c1e1b00 */
[----:B------:R-:W-:-:S05]  /*3460*/  @!P2 IADD3 R128, R181, -0x2, RZ ;  /* 0xfffffffeb580a810 */ /* 0x000fca0007ffe0ff */
[----:B------:R-:W-:-:S04]  /*3470*/  @!P2 IMAD R7, R128, c[0x0][0x16c], R83 ;  /* 0x00005b008007aa24 */ /* 0x000fc800078e0253 */
[----:B------:R-:W-:-:S04]  /*3480*/  @!P2 IMAD.WIDE R4, R7, 0x10, R16 ;  /* 0x000000100704a825 */ /* 0x000fc800078e0210 */
[----:B------:R-:W-:Y:S01]  /*3490*/  FMUL.FTZ R7, R3, R138 ;  /* 0x0000008a03077220 */ /* 0x000fe20000410000 */
[----:B------:R-:W-:Y:S01]  /*34a0*/  CS2R R26, SRZ ;  /* 0x00000000001a7805 */ /* 0x000fe2000001ff00 */
[----:B------:R-:W-:Y:S01]  /*34b0*/  BAR.SYNC.DEFER_BLOCKING 0x0 ;  /* 0x0000000000007b1d */ /* 0x000fe20000010000 */
[----:B0-----:R-:W-:Y:S02]  /*34c0*/  FMUL.FTZ R6, R138, R139 ;  /* 0x0000008b8a067220 */ /* 0x001fe40000410000 */
[----:B------:R-:W-:Y:S02]  /*34d0*/  FMUL.RZ R18, R7, 0.15915493667125701904 ;  /* 0x3e22f98307127820 */ /* 0x000fe4000040c000 */
[----:B------:R-:W-:Y:S02]  /*34e0*/  FMUL.FTZ R7, R3, R136 ;  /* 0x0000008803077220 */ /* 0x000fe40000410000 */
[----:B------:R-:W-:Y:S02]  /*34f0*/  MUFU.SIN R129, R18 ;  /* 0x0000001200817308 */ /* 0x000fe40000000400 */
[----:B------:R-:W-:-:S06]  /*3500*/  FMUL.RZ R19, R7, 0.15915493667125701904 ;  /* 0x3e22f98307137820 */ /* 0x000fcc000040c000 */
[----:B------:R-:W0:Y:S01]  /*3510*/  MUFU.EX2 R6, R6 ;  /* 0x0000000600067308 */ /* 0x000e220000000800 */
[----:B------:R3:W5:Y:S07]  /*3520*/  @!P2 LDG.E.64 R26, [R4.64+0x8] ;  /* 0x00000806041aa981 */ /* 0x00076e000c1e1b00 */
[----:B------:R-:W-:Y:S01]  /*3530*/  MUFU.SIN R133, R19 ;  /* 0x0000001300857308 */ /* 0x000fe20000000400 */
[----:B---3--:R-:W-:-:S07]  /*3540*/  FMUL.FTZ R5, R3, R134 ;  /* 0x0000008603057220 */ /* 0x008fce0000410000 */
[----:B------:R3:W-:Y:S01]  /*3550*/  MUFU.COS R131, R19 ;  /* 0x0000001300837308 */ /* 0x0007e20000000000 */
[-C--:B------:R-:W-:Y:S02]  /*3560*/  FMUL.FTZ R4, R136, R139.reuse ;  /* 0x0000008b88047220 */ /* 0x080fe40000410000 */
[----:B--2---:R-:W-:Y:S02]  /*3570*/  FMUL.RZ R21, R5, 0.15915493667125701904 ;  /* 0x3e22f98305157820 */ /* 0x004fe4000040c000 */
[----:B------:R-:W-:-:S03]  /*3580*/  FMUL.FTZ R5, R134, R139 ;  /* 0x0000008b86057220 */ /* 0x000fc60000410000 */
[----:B------:R-:W2:Y:S01]  /*3590*/  MUFU.COS R127, R18 ;  /* 0x00000012007f7308 */ /* 0x000ea20000000000 */
[----:B---3--:R-:W-:-:S04]  /*35a0*/  FMUL.FTZ R19, R3, R130 ;  /* 0x0000008203137220 */ /* 0x008fc80000410000 */
[----:B------:R-:W-:-:S03]  /*35b0*/  FMUL.RZ R137, R19, 0.15915493667125701904 ;  /* 0x3e22f98313897820 */ /* 0x000fc6000040c000 */
[----:B------:R-:W3:Y:S01]  /*35c0*/  MUFU.EX2 R4, R4 ;  /* 0x0000000400047308 */ /* 0x000ee20000000800 */
[----:B-1----:R-:W-:Y:S02]  /*35d0*/  FMUL.FTZ R135, R124, R95 ;  /* 0x0000005f7c877220 */ /* 0x002fe40000410000 */
[----:B------:R-:W-:-:S05]  /*35e0*/  FMUL.FTZ R7, R3, R132 ;  /* 0x0000008403077220 */ /* 0x000fca0000410000 */
[----:B------:R-:W-:Y:S01]  /*35f0*/  MUFU.COS R20, R21 ;  /* 0x0000001500147308 */ /* 0x000fe20000000000 */
[----:B0-----:R-:W-:-:S07]  /*3600*/  FMUL.FTZ R129, R6, R129 ;  /* 0x0000008106817220 */ /* 0x001fce0000410000 */
[----:B------:R-:W0:Y:S01]  /*3610*/  MUFU.EX2 R5, R5 ;  /* 0x0000000500057308 */ /* 0x000e220000000800 */
[----:B------:R-:W-:-:S07]  /*3620*/  FMUL.FTZ R146, R44, R135 ;  /* 0x000000872c927220 */ /* 0x000fce0000410000 */
[----:B------:R-:W-:Y:S08]  /*3630*/  MUFU.SIN R144, R137 ;  /* 0x0000008900907308 */ /* 0x000ff00000000400 */
[----:B------:R1:W-:Y:S01]  /*3640*/  MUFU.COS R154, R137 ;  /* 0x00000089009a7308 */ /* 0x0003e20000000000 */
[----:B--2---:R-:W-:Y:S02]  /*3650*/  FMUL.FTZ R127, R6, R127 ;  /* 0x0000007f067f7220 */ /* 0x004fe40000410000 */
[----:B-1----:R-:W-:-:S05]  /*3660*/  FMUL.FTZ R137, R124, R93 ;  /* 0x0000005d7c897220 */ /* 0x002fca0000410000 */
[----:B------:R1:W2:Y:S01]  /*3670*/  MUFU.SIN R18, R21 ;  /* 0x0000001500127308 */ /* 0x0002a20000000400 */
[----:B------:R-:W-:Y:S02]  /*3680*/  FMUL.FTZ R148, R44, R137 ;  /* 0x000000892c947220 */ /* 0x000fe40000410000 */
[----:B------:R-:W-:Y:S02]  /*3690*/  FMUL.RZ R126, R7, 0.15915493667125701904 ;  /* 0x3e22f983077e7820 */ /* 0x000fe4000040c000 */
[C---:B------:R-:W-:Y:S02]  /*36a0*/  FMUL.FTZ R6, R129.reuse, R148 ;  /* 0x0000009481067220 */ /* 0x040fe40000410000 */
[----:B------:R-:W-:Y:S02]  /*36b0*/  FMUL.FTZ R7, R132, R139 ;  /* 0x0000008b84077220 */ /* 0x000fe40000410000 */
[----:B------:R-:W-:Y:S02]  /*36c0*/  FMUL.FTZ R135, R129, R146 ;  /* 0x0000009281877220 */ /* 0x000fe40000410000 */
[----:B------:R-:W-:-:S02]  /*36d0*/  FADD.FTZ R128, R30, R74 ;  /* 0x0000004a1e807221 */ /* 0x000fc40000010000 */
[----:B------:R-:W-:Y:S02]  /*36e0*/  FMUL.FTZ R150, R138, R123 ;  /* 0x0000007b8a967220 */ /* 0x000fe40000410000 */
[C---:B------:R-:W-:Y:S01]  /*36f0*/  FFMA.FTZ R6, R127.reuse, R146, -R6 ;  /* 0x000000927f067223 */ /* 0x040fe20000010806 */
[----:B------:R-:W-:Y:S01]  /*3700*/  MUFU.SIN R140, R126 ;  /* 0x0000007e008c7308 */ /* 0x000fe20000000400 */
[----:B------:R-:W-:Y:S02]  /*3710*/  FMUL.FTZ R19, R130, R139 ;  /* 0x0000008b82137220 */ /* 0x000fe40000410000 */
[----:B------:R-:W-:Y:S02]  /*3720*/  FMUL.FTZ R152, R138, R121 ;  /* 0x000000798a987220 */ /* 0x000fe40000410000 */
[----:B------:R-:W-:Y:S02]  /*3730*/  FFMA.FTZ R137, R127, R148, R135 ;  /* 0x000000947f897223 */ /* 0x000fe40000010087 */
[----:B-1----:R-:W-:Y:S01]  /*3740*/  FMUL.FTZ R21, R3, R128 ;  /* 0x0000008003157220 */ /* 0x002fe20000410000 */
[----:B------:R1:W-:Y:S01]  /*3750*/  MUFU.COS R142, R126 ;  /* 0x0000007e008e7308 */ /* 0x0003e20000000000 */
[----:B---3--:R-:W-:-:S02]  /*3760*/  FMUL.FTZ R131, R4, R131 ;  /* 0x0000008304837220 */ /* 0x008fc40000410000 */
[----:B------:R-:W-:Y:S02]  /*3770*/  FMUL.FTZ R133, R4, R133 ;  /* 0x0000008504857220 */ /* 0x000fe40000410000 */
[----:B0-----:R-:W-:Y:S02]  /*3780*/  FMUL.FTZ R135, R5, R20 ;  /* 0x0000001405877220 */ /* 0x001fe40000410000 */
[----:B------:R-:W-:Y:S01]  /*3790*/  FMUL.FTZ R4, R128, R139 ;  /* 0x0000008b80047220 */ /* 0x000fe20000410000 */
[----:B------:R-:W0:Y:S01]  /*37a0*/  MUFU.EX2 R7, R7 ;  /* 0x0000000700077308 */ /* 0x000e220000000800 */
[----:B-1----:R-:W-:Y:S02]  /*37b0*/  FADD.FTZ R126, R29, R74 ;  /* 0x0000004a1d7e7221 */ /* 0x002fe40000010000 */
[C---:B------:R-:W-:Y:S02]  /*37c0*/  FFMA.FTZ R20, R43.reuse, R150, R6 ;  /* 0x000000962b147223 */ /* 0x040fe40000010006 */
[----:B------:R-:W-:-:S02]  /*37d0*/  FFMA.FTZ R156, R43, R152, R137 ;  /* 0x000000982b9c7223 */ /* 0x000fc40000010089 */
[----:B------:R-:W-:Y:S01]  /*37e0*/  FMUL.RZ R141, R21, 0.15915493667125701904 ;  /* 0x3e22f983158d7820 */ /* 0x000fe2000040c000 */
[----:B------:R-:W1:Y:S01]  /*37f0*/  MUFU.EX2 R19, R19 ;  /* 0x0000001300137308 */ /* 0x000e620000000800 */
[----:B--2---:R-:W-:Y:S02]  /*3800*/  FMUL.FTZ R137, R5, R18 ;  /* 0x0000001205897220 */ /* 0x004fe40000410000 */
[----:B------:R-:W-:Y:S02]  /*3810*/  FMUL.FTZ R5, R126, R139 ;  /* 0x0000008b7e057220 */ /* 0x000fe40000410000 */
[C---:B------:R-:W-:Y:S02]  /*3820*/  FMUL.FTZ R139, R133.reuse, R20 ;  /* 0x00000014858b7220 */ /* 0x040fe40000410000 */
[-C--:B------:R-:W-:Y:S01]  /*3830*/  FMUL.FTZ R18, R133, R156.reuse ;  /* 0x0000009c85127220 */ /* 0x080fe20000410000 */
[----:B------:R-:W-:Y:S01]  /*3840*/  MUFU.SIN R21, R141 ;  /* 0x0000008d00157308 */ /* 0x000fe20000000400 */
[----:B------:R-:W-:-:S02]  /*3850*/  FFMA.FTZ R156, R131, R156, R139 ;  /* 0x0000009c839c7223 */ /* 0x000fc4000001008b */
[----:B------:R-:W-:-:S05]  /*3860*/  FMUL.FTZ R145, R136, R117 ;  /* 0x0000007588917220 */ /* 0x000fca0000410000 */
[----:B------:R-:W2:Y:S01]  /*3870*/  MUFU.EX2 R4, R4 ;  /* 0x0000000400047308 */ /* 0x000ea20000000800 */
[----:B------:R-:W-:Y:S02]  /*3880*/  FFMA.FTZ R18, R131, R20, -R18 ;  /* 0x0000001483127223 */ /* 0x000fe40000010812 */
[----:B------:R-:W-:Y:S02]  /*3890*/  FMUL.FTZ R147, R136, R119 ;  /* 0x0000007788937220 */ /* 0x000fe40000410000 */
[----:B------:R-:W-:-:S03]  /*38a0*/  FFMA.FTZ R156, R42, R145, R156 ;  /* 0x000000912a9c7223 */ /* 0x000fc6000001009c */
[----:B------:R1:W3:Y:S01]  /*38b0*/  MUFU.COS R143, R141 ;  /* 0x0000008d008f7308 */ /* 0x0002e20000000000 */
[C---:B0-----:R-:W-:Y:S02]  /*38c0*/  FMUL.FTZ R139, R7.reuse, R142 ;  /* 0x0000008e078b7220 */ /* 0x041fe40000410000 */
[----:B------:R-:W-:Y:S02]  /*38d0*/  FMUL.FTZ R140, R7, R140 ;  /* 0x0000008c078c7220 */ /* 0x000fe40000410000 */
[----:B------:R-:W-:Y:S02]  /*38e0*/  FFMA.FTZ R18, R42, R147, R18 ;  /* 0x000000932a127223 */ /* 0x000fe40000010012 */
[----:B------:R-:W-:Y:S02]  /*38f0*/  FMUL.FTZ R7, R137, R156 ;  /* 0x0000009c89077220 */ /* 0x000fe40000410000 */
[C---:B-1----:R-:W-:Y:S02]  /*3900*/  FMUL.FTZ R141, R19.reuse, R154 ;  /* 0x0000009a138d7220 */ /* 0x042fe40000410000 */
[----:B------:R-:W-:-:S02]  /*3910*/  FMUL.FTZ R142, R19, R144 ;  /* 0x00000090138e7220 */ /* 0x000fc40000410000 */
[-C--:B------:R-:W-:Y:S02]  /*3920*/  FMUL.FTZ R20, R137, R18.reuse ;  /* 0x0000001289147220 */ /* 0x080fe40000410000 */
[----:B------:R-:W-:Y:S02]  /*3930*/  FFMA.FTZ R19, R135, R18, -R7 ;  /* 0x0000001287137223 */ /* 0x000fe40000010807 */
[----:B------:R-:W-:Y:S02]  /*3940*/  FMUL.FTZ R6, R3, R126 ;  /* 0x0000007e03067220 */ /* 0x000fe40000410000 */
[----:B------:R-:W-:Y:S02]  /*3950*/  FMUL.FTZ R18, R22, R129 ;  /* 0x0000008116127220 */ /* 0x000fe40000410000 */
[----:B--2---:R-:W-:Y:S02]  /*3960*/  FMUL.FTZ R144, R4, R21 ;  /* 0x0000001504907220 */ /* 0x004fe40000410000 */
[----:B------:R-:W-:-:S02]  /*3970*/  FMUL.FTZ R7, R23, R129 ;  /* 0x0000008117077220 */ /* 0x000fc40000410000 */
[----:B------:R-:W-:Y:S02]  /*3980*/  FFMA.FTZ R21, R135, R156, R20 ;  /* 0x0000009c87157223 */ /* 0x000fe40000010014 */
[----:B------:R-:W-:Y:S02]  /*3990*/  FMUL.FTZ R156, R134, R113 ;  /* 0x00000071869c7220 */ /* 0x000fe40000410000 */
[----:B------:R-:W-:Y:S02]  /*39a0*/  FMUL.RZ R151, R6, 0.15915493667125701904 ;  /* 0x3e22f98306977820 */ /* 0x000fe4000040c000 */
[----:B------:R-:W-:Y:S02]  /*39b0*/  FMUL.FTZ R154, R134, R115 ;  /* 0x00000073869a7220 */ /* 0x000fe40000410000 */
[-C--:B------:R-:W-:Y:S02]  /*39c0*/  FFMA.FTZ R20, R23, R127.reuse, R18 ;  /* 0x0000007f17147223 */ /* 0x080fe40000010012 */
[----:B------:R-:W-:Y:S01]  /*39d0*/  FFMA.FTZ R18, R22, R127, -R7 ;  /* 0x0000007f16127223 */ /* 0x000fe20000010807 */
[----:B------:R-:W-:Y:S01]  /*39e0*/  MUFU.EX2 R5, R5 ;  /* 0x0000000500057308 */ /* 0x000fe20000000800 */
[----:B---3--:R-:W-:-:S02]  /*39f0*/  FMUL.FTZ R143, R4, R143 ;  /* 0x0000008f048f7220 */ /* 0x008fc40000410000 */
[C---:B------:R-:W-:Y:S02]  /*3a00*/  FFMA.FTZ R149, R41.reuse, R156, R21 ;  /* 0x0000009c29957223 */ /* 0x040fe40000010015 */
[----:B------:R-:W-:Y:S02]  /*3a10*/  FFMA.FTZ R21, R41, R154, R19 ;  /* 0x0000009a29157223 */ /* 0x000fe40000010013 */
[C---:B------:R-:W-:Y:S01]  /*3a20*/  FMUL.FTZ R19, R133.reuse, R18 ;  /* 0x0000001285137220 */ /* 0x040fe20000410000 */
[----:B------:R-:W0:Y:S01]  /*3a30*/  MUFU.COS R4, R151 ;  /* 0x0000009700047308 */ /* 0x000e220000000000 */
[-C--:B------:R-:W-:Y:S02]  /*3a40*/  FMUL.FTZ R7, R133, R20.reuse ;  /* 0x0000001485077220 */ /* 0x080fe40000410000 */
[----:B------:R-:W-:Y:S02]  /*3a50*/  FFMA.FTZ R20, R131, R20, R19 ;  /* 0x0000001483147223 */ /* 0x000fe40000010013 */
[----:B------:R-:W-:-:S03]  /*3a60*/  FMUL.FTZ R160, R140, R21 ;  /* 0x000000158ca07220 */ /* 0x000fc60000410000 */
[----:B------:R-:W1:Y:S01]  /*3a70*/  MUFU.SIN R6, R151 ;  /* 0x0000009700067308 */ /* 0x000e620000000400 */
[----:B------:R-:W-:Y:S02]  /*3a80*/  FFMA.FTZ R18, R131, R18, -R7 ;  /* 0x0000001283127223 */ /* 0x000fe40000010807 */
[-C--:B------:R-:W-:Y:S02]  /*3a90*/  FMUL.FTZ R158, R140, R149.reuse ;  /* 0x000000958c9e7220 */ /* 0x080fe40000410000 */
[----:B------:R-:W-:Y:S02]  /*3aa0*/  FMUL.FTZ R7, R137, R20 ;  /* 0x0000001489077220 */ /* 0x000fe40000410000 */
[C---:B------:R-:W-:Y:S02]  /*3ab0*/  FFMA.FTZ R160, R139.reuse, R149, R160 ;  /* 0x000000958ba07223 */ /* 0x040fe400000100a0 */
[----:B------:R-:W-:Y:S02]  /*3ac0*/  FMUL.FTZ R153, R132, R109 ;  /* 0x0000006d84997220 */ /* 0x000fe40000410000 */
[----:B------:R-:W-:-:S02]  /*3ad0*/  FFMA.FTZ R158, R139, R21, -R158 ;  /* 0x000000158b9e7223 */ /* 0x000fc4000001089e */
[-C--:B------:R-:W-:Y:S02]  /*3ae0*/  FMUL.FTZ R19, R137, R18.reuse ;  /* 0x0000001289137220 */ /* 0x080fe40000410000 */
[----:B------:R-:W-:Y:S02]  /*3af0*/  FMUL.FTZ R155, R132, R111 ;  /* 0x0000006f849b7220 */ /* 0x000fe40000410000 */
[----:B------:R-:W-:Y:S02]  /*3b00*/  FFMA.FTZ R7, R135, R18, -R7 ;  /* 0x0000001287077223 */ /* 0x000fe40000010807 */
[----:B------:R-:W-:Y:S02]  /*3b10*/  FFMA.FTZ R160, R40, R153, R160 ;  /* 0x0000009928a07223 */ /* 0x000fe400000100a0 */
[----:B0-----:R-:W-:Y:S02]  /*3b20*/  FMUL.FTZ R149, R5, R4 ;  /* 0x0000000405957220 */ /* 0x001fe40000410000 */
[----:B------:R-:W-:-:S02]  /*3b30*/  FFMA.FTZ R19, R135, R20, R19 ;  /* 0x0000001487137223 */ /* 0x000fc40000010013 */
[----:B------:R-:W-:Y:S02]  /*3b40*/  FFMA.FTZ R158, R40, R155, R158 ;  /* 0x0000009b289e7223 */ /* 0x000fe4000001009e */
[----:B------:R-:W-:Y:S02]  /*3b50*/  FMUL.FTZ R4, R140, R7 ;  /* 0x000000078c047220 */ /* 0x000fe40000410000 */
[C---:B------:R-:W-:Y:S02]  /*3b60*/  FMUL.FTZ R18, R142.reuse, R160 ;  /* 0x000000a08e127220 */ /* 0x040fe40000410000 */
[----:B-1----:R-:W-:Y:S02]  /*3b70*/  FMUL.FTZ R151, R5, R6 ;  /* 0x0000000605977220 */ /* 0x002fe40000410000 */
[----:B------:R-:W-:Y:S02]  /*3b80*/  FMUL.FTZ R6, R142, R158 ;  /* 0x0000009e8e067220 */ /* 0x000fe40000410000 */
[----:B------:R-:W-:-:S02]  /*3b90*/  FFMA.FTZ R5, R139, R19, R4 ;  /* 0x000000138b057223 */ /* 0x000fc40000010004 */
[C---:B------:R-:W-:Y:S02]  /*3ba0*/  FFMA.FTZ R18, R141.reuse, R158, -R18 ;  /* 0x0000009e8d127223 */ /* 0x040fe40000010812 */
[----:B------:R-:W-:Y:S02]  /*3bb0*/  FMUL.FTZ R4, R140, R19 ;  /* 0x000000138c047220 */ /* 0x000fe40000410000 */
[C---:B------:R-:W-:Y:S02]  /*3bc0*/  FMUL.FTZ R158, R130.reuse, R107 ;  /* 0x0000006b829e7220 */ /* 0x040fe40000410000 */
[----:B------:R-:W-:Y:S02]  /*3bd0*/  FFMA.FTZ R19, R141, R160, R6 ;  /* 0x000000a08d137223 */ /* 0x000fe40000010006 */
[----:B------:R-:W-:Y:S02]  /*3be0*/  FMUL.FTZ R160, R130, R105 ;  /* 0x0000006982a07220 */ /* 0x000fe40000410000 */
[----:B------:R-:W-:-:S02]  /*3bf0*/  FFMA.FTZ R4, R139, R7, -R4 ;  /* 0x000000078b047223 */ /* 0x000fc40000010804 */
[C---:B------:R-:W-:Y:S02]  /*3c00*/  FFMA.FTZ R7, R39.reuse, R158, R18 ;  /* 0x0000009e27077223 */ /* 0x040fe40000010012 */
[----:B------:R-:W-:Y:S02]  /*3c10*/  FMUL.FTZ R6, R142, R5 ;  /* 0x000000058e067220 */ /* 0x000fe40000410000 */
[----:B------:R-:W-:Y:S02]  /*3c20*/  FFMA.FTZ R19, R39, R160, R19 ;  /* 0x000000a027137223 */ /* 0x000fe40000010013 */
[----:B------:R-:W-:Y:S02]  /*3c30*/  FMUL.FTZ R20, R144, R7 ;  /* 0x0000000790147220 */ /* 0x000fe40000410000 */
[-C--:B------:R-:W-:Y:S02]  /*3c40*/  FMUL.FTZ R18, R142, R4.reuse ;  /* 0x000000048e127220 */ /* 0x080fe40000410000 */
[----:B------:R-:W-:Y:S01]  /*3c50*/  FFMA.FTZ R6, R141, R4, -R6 ;  /* 0x000000048d067223 */ /* 0x000fe20000010806 */
[----:B------:R-:W-:Y:S01]  /*3c60*/  ISETP.NE.AND P2, PT, R68, 0x1f, PT ;  /* 0x0000001f4400780c */ /* 0x000fe20003f45270 */
[----:B------:R-:W-:-:S02]  /*3c70*/  FMUL.FTZ R4, R144, R19 ;  /* 0x0000001390047220 */ /* 0x000fc40000410000 */
[C---:B------:R-:W-:Y:S02]  /*3c80*/  FFMA.FTZ R20, R143.reuse, R19, R20 ;  /* 0x000000138f147223 */ /* 0x040fe40000010014 */
[C---:B------:R-:W-:Y:S02]  /*3c90*/  FMUL.FTZ R157, R128.reuse, R101 ;  /* 0x00000065809d7220 */ /* 0x040fe40000410000 */
[----:B------:R-:W-:Y:S02]  /*3ca0*/  FFMA.FTZ R4, R143, R7, -R4 ;  /* 0x000000078f047223 */ /* 0x000fe40000010804 */
[----:B------:R-:W-:Y:S02]  /*3cb0*/  FMUL.FTZ R159, R128, R103 ;  /* 0x00000067809f7220 */ /* 0x000fe40000410000 */
[----:B------:R-:W-:Y:S02]  /*3cc0*/  FFMA.FTZ R162, R38, R157, R20 ;  /* 0x0000009d26a27223 */ /* 0x000fe40000010014 */
[----:B------:R-:W-:-:S02]  /*3cd0*/  FFMA.FTZ R18, R141, R5, R18 ;  /* 0x000000058d127223 */ /* 0x000fc40000010012 */
[----:B------:R-:W-:Y:S02]  /*3ce0*/  FMUL.FTZ R5, R144, R6 ;  /* 0x0000000690057220 */ /* 0x000fe40000410000 */
[----:B------:R-:W-:Y:S02]  /*3cf0*/  FFMA.FTZ R20, R38, R159, R4 ;  /* 0x0000009f26147223 */ /* 0x000fe40000010004 */
[----:B------:R-:W-:Y:S02]  /*3d00*/  FMUL.FTZ R7, R151, R162 ;  /* 0x000000a297077220 */ /* 0x000fe40000410000 */
[-C--:B------:R-:W-:Y:S02]  /*3d10*/  FMUL.FTZ R4, R144, R18.reuse ;  /* 0x0000001290047220 */ /* 0x080fe40000410000 */
[----:B------:R-:W-:Y:S02]  /*3d20*/  FFMA.FTZ R18, R143, R18, R5 ;  /* 0x000000128f127223 */ /* 0x000fe40000010005 */
[----:B------:R-:W-:-:S02]  /*3d30*/  FMUL.FTZ R5, R151, R20 ;  /* 0x0000001497057220 */ /* 0x000fc40000410000 */
[C---:B------:R-:W-:Y:S02]  /*3d40*/  FFMA.FTZ R7, R149.reuse, R20, -R7 ;  /* 0x0000001495077223 */ /* 0x040fe40000010807 */
[----:B------:R0:W1:Y:S01]  /*3d50*/  @P2 LDS.64 R20, [R68.X8+0x24d8] ;  /* 0x0024d80044142984 */ /* 0x0000620000008a00 */
[----:B------:R-:W-:Y:S01]  /*3d60*/  FFMA.FTZ R165, R149, R162, R5 ;  /* 0x000000a295a57223 */ /* 0x000fe20000010005 */
[----:B------:R-:W-:Y:S01]  /*3d70*/  BSSY B0, `(.L_x_11584) ;  /* 0x0000013000007945 */ /* 0x000fe20003800000 */
[----:B------:R-:W-:Y:S02]  /*3d80*/  FFMA.FTZ R4, R143, R6, -R4 ;  /* 0x000000068f047223 */ /* 0x000fe40000010804 */
[----:B------:R-:W-:Y:S02]  /*3d90*/  FMUL.FTZ R163, R151, R18 ;  /* 0x0000001297a37220 */ /* 0x000fe40000410000 */
[C---:B------:R-:W-:Y:S02]  /*3da0*/  FMUL.FTZ R162, R126.reuse, R99 ;  /* 0x000000637ea27220 */ /* 0x040fe40000410000 */
[----:B------:R-:W-:-:S02]  /*3db0*/  FMUL.FTZ R164, R126, R97 ;  /* 0x000000617ea47220 */ /* 0x000fc40000410000 */
[-C--:B------:R-:W-:Y:S02]  /*3dc0*/  FFMA.FTZ R163, R149, R4.reuse, -R163 ;  /* 0x0000000495a37223 */ /* 0x080fe400000108a3 */
[----:B------:R-:W-:Y:S02]  /*3dd0*/  FMUL.FTZ R5, R151, R4 ;  /* 0x0000000497057220 */ /* 0x000fe40000410000 */
[C---:B------:R-:W-:Y:S02]  /*3de0*/  FFMA.FTZ R161, R37.reuse, R162, R7 ;  /* 0x000000a225a17223 */ /* 0x040fe40000010007 */
        /* <DEDUP_REMOVED lines=11> */
.L_x_11585:
[----:B0-----:R-:W-:Y:S05]  /*3ea0*/  BSYNC B0 ;  /* 0x0000000000007941 */ /* 0x001fea0003800000 */
.L_x_11584:
        /* <DEDUP_REMOVED lines=11> */
[C---:B0-----:R-:W-:Y:S02]  /*3f60*/  FMUL.FTZ R18, R5.reuse, R166 ;  /* 0x000000a605127220 */ /* 0x041fe40000410000 */
[-C--:B--2---:R-:W-:Y:S02]  /*3f70*/  FMUL.FTZ R7, R5, R168.reuse ;  /* 0x000000a805077220 */ /* 0x084fe40000410000 */
[C---:B------:R-:W-:Y:S01]  /*3f80*/  FFMA.FTZ R18, R163.reuse, R168, R18 ;  /* 0x000000a8a3127223 */ /* 0x040fe20000010012 */
[----:B------:R-:W-:Y:S01]  /*3f90*/  MOV R168, c[0x0][0x29c] ;  /* 0x0000a70000a87a02 */ /* 0x000fe20000000f00 */
[----:B------:R-:W-:-:S02]  /*3fa0*/  FFMA.FTZ R166, R163, R166, -R7 ;  /* 0x000000a6a3a67223 */ /* 0x000fc40000010807 */
[----:B---3--:R-:W-:Y:S01]  /*3fb0*/  FMUL.FTZ R7, R5, R4 ;  /* 0x0000000405077220 */ /* 0x008fe20000410000 */
[----:B------:R-:W-:Y:S01]  /*3fc0*/  SHF.R.U32.HI R170, RZ, 0x1, R168 ;  /* 0x00000001ffaa7819 */ /* 0x000fe200000116a8 */
[----:B------:R-:W-:Y:S02]  /*3fd0*/  @P3 FADD.FTZ R165, R165, R18 ;  /* 0x00000012a5a53221 */ /* 0x000fe40000010000 */
[-C--:B----4-:R-:W-:Y:S01]  /*3fe0*/  FFMA.FTZ R18, R163, R6.reuse, R7 ;  /* 0x00000006a3127223 */ /* 0x090fe20000010007 */
[----:B------:R-:W-:Y:S01]  /*3ff0*/  MOV R7, c[0x0][0x298] ;  /* 0x0000a60000077a02 */ /* 0x000fe20000000f00 */
[----:B------:R-:W-:Y:S02]  /*4000*/  FMUL.FTZ R6, R5, R6 ;  /* 0x0000000605067220 */ /* 0x000fe40000410000 */
[----:B------:R-:W-:Y:S01]  /*4010*/  @P3 FADD.FTZ R161, R161, R166 ;  /* 0x000000a6a1a13221 */ /* 0x000fe20000010000 */
[----:B------:R-:W-:Y:S01]  /*4020*/  FSEL R18, R5, R18, !P3 ;  /* 0x0000001205127208 */ /* 0x000fe20005800000 */
[----:B------:R-:W0:Y:S01]  /*4030*/  SHFL.UP PT, R166, R165, 0x2, RZ ;  /* 0x04400000a5a67989 */ /* 0x000e2200000e00ff */
[----:B------:R-:W-:Y:S01]  /*4040*/  @P3 FFMA.FTZ R163, R163, R4, -R6 ;  /* 0x00000004a3a33223 */ /* 0x000fe20000010806 */
[----:B------:R-:W-:Y:S01]  /*4050*/  SHF.R.U64 R4, R7, 0x1, R168 ;  /* 0x0000000107047819 */ /* 0x000fe200000012a8 */
[-C--:B------:R-:W-:Y:S01]  /*4060*/  IMAD R5, R170, R77.reuse, RZ ;  /* 0x0000004daa057224 */ /* 0x080fe200078e02ff */
[----:B------:R-:W2:Y:S01]  /*4070*/  SHFL.UP PT, R19, R161, 0x2, RZ ;  /* 0x04400000a1137989 */ /* 0x000ea200000e00ff */
[----:B------:R-:W-:Y:S01]  /*4080*/  IMAD R170, R183, c[0x0][0x2a0], RZ ;  /* 0x0000a800b7aa7a24 */ /* 0x000fe200078e02ff */
[----:B------:R-:W-:Y:S01]  /*4090*/  ISETP.GE.AND P3, PT, R66, 0x2, PT ;  /* 0x000000024200780c */ /* 0x000fe20003f66270 */
[----:B------:R-:W-:Y:S01]  /*40a0*/  IMAD R167, R72, R4, R5 ;  /* 0x0000000448a77224 */ /* 0x000fe200078e0205 */
[----:B------:R-:W3:Y:S01]  /*40b0*/  SHFL.UP PT, R6, R163, 0x2, RZ ;  /* 0x04400000a3067989 */ /* 0x000ee200000e00ff */
[----:B------:R-:W-:-:S03]  /*40c0*/  IMAD.WIDE.U32 R4, R4, R77, RZ ;  /* 0x0000004d04047225 */ /* 0x000fc600078e00ff */
[----:B------:R-:W4:Y:S01]  /*40d0*/  SHFL.UP PT, R7, R18, 0x2, RZ ;  /* 0x0440000012077989 */ /* 0x000f2200000e00ff */
[----:B------:R-:W-:Y:S01]  /*40e0*/  IMAD R173, R75, c[0x0][0x2a4], R170 ;  /* 0x0000a9004bad7a24 */ /* 0x000fe200078e02aa */
[----:B------:R-:W-:-:S05]  /*40f0*/  IADD3 R5, R167, R5, RZ ;  /* 0x00000005a7057210 */ /* 0x000fca0007ffe0ff */
[----:B------:R-:W-:-:S04]  /*4100*/  IMAD.WIDE.U32 R4, R75, c[0x0][0x2a0], R4 ;  /* 0x0000a8004b047a25 */ /* 0x000fc800078e0004 */
[----:B0-----:R-:W-:Y:S01]  /*4110*/  FMUL.FTZ R168, R18, R166 ;  /* 0x000000a612a87220 */ /* 0x001fe20000410000 */
[----:B------:R-:W-:Y:S02]  /*4120*/  IADD3 R173, R173, R5, RZ ;  /* 0x00000005adad7210 */ /* 0x000fe40007ffe0ff */
[----:B------:R-:W-:Y:S01]  /*4130*/  LEA R167, P4, R4, c[0x0][0x318], 0x3 ;  /* 0x0000c60004a77a11 */ /* 0x000fe200078818ff */
[CC--:B--2---:R-:W-:Y:S02]  /*4140*/  FFMA.FTZ R170, R163.reuse, R19.reuse, -R168 ;  /* 0x00000013a3aa7223 */ /* 0x0c4fe400000108a8 */
[----:B------:R-:W-:Y:S01]  /*4150*/  FMUL.FTZ R19, R18, R19 ;  /* 0x0000001312137220 */ /* 0x000fe20000410000 */
[----:B------:R-:W-:Y:S01]  /*4160*/  LEA.HI.X R173, R4, c[0x0][0x31c], R173, 0x3, P4 ;  /* 0x0000c70004ad7a11 */ /* 0x000fe200020f1cad */
[----:B---3--:R-:W-:Y:S02]  /*4170*/  FMUL.FTZ R168, R18, R6 ;  /* 0x0000000612a87220 */ /* 0x008fe40000410000 */
[----:B------:R-:W-:-:S02]  /*4180*/  FFMA.FTZ R166, R163, R166, R19 ;  /* 0x000000a6a3a67223 */ /* 0x000fc40000010013 */
[-C--:B----4-:R-:W-:Y:S02]  /*4190*/  FFMA.FTZ R5, R163, R7.reuse, R168 ;  /* 0x00000007a3057223 */ /* 0x090fe400000100a8 */
[C---:B------:R-:W-:Y:S02]  /*41a0*/  FMUL.FTZ R7, R18.reuse, R7 ;  /* 0x0000000712077220 */ /* 0x040fe40000410000 */
[----:B------:R-:W-:Y:S01]  /*41b0*/  @P3 FADD.FTZ R161, R161, R170 ;  /* 0x000000aaa1a13221 */ /* 0x000fe20000010000 */
[----:B------:R-:W-:Y:S01]  /*41c0*/  FSEL R18, R18, R5, !P3 ;  /* 0x0000000512127208 */ /* 0x000fe20005800000 */
[----:B------:R-:W-:Y:S02]  /*41d0*/  @P3 FADD.FTZ R165, R165, R166 ;  /* 0x000000a6a5a53221 */ /* 0x000fe40000010000 */
[----:B------:R-:W-:Y:S01]  /*41e0*/  @P3 FFMA.FTZ R163, R163, R6, -R7 ;  /* 0x00000006a3a33223 */ /* 0x000fe20000010807 */
[----:B------:R-:W0:Y:S01]  /*41f0*/  SHFL.UP PT, R19, R161, 0x4, RZ ;  /* 0x04800000a1137989 */ /* 0x000e2200000e00ff */
[----:B------:R-:W-:Y:S01]  /*4200*/  FMUL.FTZ R170, R82, R25 ;  /* 0x0000001952aa7220 */ /* 0x000fe20000410000 */
[----:B------:R-:W-:Y:S01]  /*4210*/  LEA R4, P3, R68, R167, 0x2 ;  /* 0x000000a744047211 */ /* 0x000fe200078610ff */
[----:B------:R-:W-:Y:S01]  /*4220*/  FMUL.FTZ R168, R82, R24 ;  /* 0x0000001852a87220 */ /* 0x000fe20000410000 */
[----:B------:R-:W2:Y:S01]  /*4230*/  SHFL.UP PT, R169, R165, 0x4, RZ ;  /* 0x04800000a5a97989 */ /* 0x000ea200000e00ff */
[----:B------:R-:W-:-:S02]  /*4240*/  FMUL.FTZ R171, R149, R170 ;  /* 0x000000aa95ab7220 */ /* 0x000fc40000410000 */
[C---:B------:R-:W-:Y:S01]  /*4250*/  FMUL.FTZ R5, R151.reuse, R170 ;  /* 0x000000aa97057220 */ /* 0x040fe20000410000 */
[----:B------:R-:W3:Y:S01]  /*4260*/  SHFL.UP PT, R6, R163, 0x4, RZ ;  /* 0x04800000a3067989 */ /* 0x000ee200000e00ff */
[C---:B------:R-:W-:Y:S02]  /*4270*/  FMUL.FTZ R167, R84.reuse, R24 ;  /* 0x0000001854a77220 */ /* 0x040fe40000410000 */
[----:B------:R-:W-:Y:S01]  /*4280*/  FMUL.FTZ R166, R84, R25 ;  /* 0x0000001954a67220 */ /* 0x000fe20000410000 */
[----:B------:R-:W4:Y:S01]  /*4290*/  SHFL.UP PT, R7, R18, 0x4, RZ ;  /* 0x0480000012077989 */ /* 0x000f2200000e00ff */
[-C--:B------:R-:W-:Y:S02]  /*42a0*/  FFMA.FTZ R171, -R151, R168.reuse, -R171 ;  /* 0x000000a897ab7223 */ /* 0x080fe400000109ab */
[----:B------:R-:W-:Y:S01]  /*42b0*/  FFMA.FTZ R172, R149, R168, -R5 ;  /* 0x000000a895ac7223 */ /* 0x000fe20000010805 */
[----:B------:R-:W-:Y:S01]  /*42c0*/  LEA.HI.X R5, R68, R173, RZ, 0x2, P3 ;  /* 0x000000ad44057211 */ /* 0x000fe200018f14ff */
[----:B------:R-:W-:Y:S01]  /*42d0*/  FADD.FTZ R171, -R166, R171 ;  /* 0x000000aba6ab7221 */ /* 0x000fe20000010100 */
[----:B------:R-:W-:Y:S01]  /*42e0*/  ISETP.GE.AND P3, PT, R66, 0x4, PT ;  /* 0x000000044200780c */ /* 0x000fe20003f66270 */
[----:B------:R-:W-:-:S02]  /*42f0*/  FADD.FTZ R172, R167, R172 ;  /* 0x000000aca7ac7221 */ /* 0x000fc40000010000 */
[C---:B------:R-:W-:Y:S02]  /*4300*/  FMUL.FTZ R173, R144.reuse, -R171 ;  /* 0x800000ab90ad7220 */ /* 0x040fe40000410000 */
[----:B------:R-:W-:Y:S02]  /*4310*/  FMUL.FTZ R174, R144, -R172 ;  /* 0x800000ac90ae7220 */ /* 0x000fe40000410000 */
[----:B------:R-:W-:-:S04]  /*4320*/  IMAD.WIDE R4, R175, 0x4, R4 ;  /* 0x00000004af047825 */ /* 0x000fc800078e0204 */
[C---:B------:R-:W-:Y:S02]  /*4330*/  FFMA.FTZ R178, R143.reuse, R172, -R173 ;  /* 0x000000ac8fb27223 */ /* 0x040fe400000108ad */
[----:B------:R-:W-:Y:S02]  /*4340*/  FFMA.FTZ R175, R143, R171, R174 ;  /* 0x000000ab8faf7223 */ /* 0x000fe400000100ae */
[C---:B0-----:R-:W-:Y:S02]  /*4350*/  FMUL.FTZ R176, R18.reuse, R19 ;  /* 0x0000001312b07220 */ /* 0x041fe40000410000 */
[C---:B--2---:R-:W-:Y:S02]  /*4360*/  FMUL.FTZ R174, R18.reuse, R169 ;  /* 0x000000a912ae7220 */ /* 0x044fe40000410000 */
[C---:B---3--:R-:W-:Y:S02]  /*4370*/  FMUL.FTZ R172, R18.reuse, R6 ;  /* 0x0000000612ac7220 */ /* 0x048fe40000410000 */
[----:B----4-:R-:W-:-:S02]  /*4380*/  FMUL.FTZ R171, R18, R7 ;  /* 0x0000000712ab7220 */ /* 0x010fc40000410000 */
[C---:B------:R-:W-:Y:S02]  /*4390*/  FFMA.FTZ R176, R163.reuse, R169, R176 ;  /* 0x000000a9a3b07223 */ /* 0x040fe400000100b0 */
[----:B------:R-:W-:Y:S01]  /*43a0*/  FFMA.FTZ R174, R163, R19, -R174 ;  /* 0x00000013a3ae7223 */ /* 0x000fe200000108ae */
[----:B------:R-:W-:Y:S01]  /*43b0*/  SHF.L.U32 R19, R81, 0x2, RZ ;  /* 0x0000000251137819 */ /* 0x000fe200000006ff */
[C---:B------:R-:W-:Y:S02]  /*43c0*/  FFMA.FTZ R7, R163.reuse, R7, R172 ;  /* 0x00000007a3077223 */ /* 0x040fe400000100ac */
[----:B------:R-:W-:Y:S01]  /*43d0*/  @P3 FFMA.FTZ R163, R163, R6, -R171 ;  /* 0x00000006a3a33223 */ /* 0x000fe200000108ab */
[----:B------:R-:W-:Y:S01]  /*43e0*/  SHF.L.U64.HI R6, R81, 0x2, R80 ;  /* 0x0000000251067819 */ /* 0x000fe20000010250 */
[----:B------:R-:W-:Y:S01]  /*43f0*/  @P3 FADD.FTZ R165, R165, R176 ;  /* 0x000000b0a5a53221 */ /* 0x000fe20000010000 */
[----:B------:R-:W-:Y:S01]  /*4400*/  FSEL R7, R18, R7, !P3 ;  /* 0x0000000712077208 */ /* 0x000fe20005800000 */
[----:B------:R-:W-:Y:S01]  /*4410*/  @P3 FADD.FTZ R161, R161, R174 ;  /* 0x000000aea1a13221 */ /* 0x000fe20000010000 */
[----:B------:R-:W-:Y:S01]  /*4420*/  ISETP.GE.AND P3, PT, R66, 0x8, PT ;  /* 0x000000084200780c */ /* 0x000fe20003f66270 */
[----:B------:R-:W-:-:S02]  /*4430*/  FMUL.FTZ R173, R85, R24 ;  /* 0x0000001855ad7220 */ /* 0x000fc40000410000 */
[----:B------:R-:W-:Y:S01]  /*4440*/  FMUL.FTZ R172, R85, R25 ;  /* 0x0000001955ac7220 */ /* 0x000fe20000410000 */
[----:B------:R-:W0:Y:S01]  /*4450*/  SHFL.UP PT, R176, R161, 0x8, RZ ;  /* 0x05000000a1b07989 */ /* 0x000e2200000e00ff */
[----:B------:R-:W-:Y:S02]  /*4460*/  IMAD R18, R6, c[0x0][0x2b0], RZ ;  /* 0x0000ac0006127a24 */ /* 0x000fe400078e02ff */
[----:B------:R-:W-:Y:S01]  /*4470*/  FADD.FTZ R169, R173, R178 ;  /* 0x000000b2ada97221 */ /* 0x000fe20000010000 */
[----:B------:R-:W-:Y:S01]  /*4480*/  SHFL.UP PT, R6, R163, 0x8, RZ ;  /* 0x05000000a3067989 */ /* 0x000fe200000e00ff */
[----:B------:R-:W-:Y:S02]  /*4490*/  FADD.FTZ R175, -R172, R175 ;  /* 0x000000afacaf7221 */ /* 0x000fe40000010100 */
[C---:B------:R-:W-:Y:S01]  /*44a0*/  FMUL.FTZ R184, R142.reuse, -R169 ;  /* 0x800000a98eb87220 */ /* 0x040fe20000410000 */
[----:B------:R-:W2:Y:S01]  /*44b0*/  SHFL.UP PT, R178, R165, 0x8, RZ ;  /* 0x05000000a5b27989 */ /* 0x000ea200000e00ff */
[----:B------:R-:W-:-:S02]  /*44c0*/  FMUL.FTZ R180, R142, -R175 ;  /* 0x800000af8eb47220 */ /* 0x000fc40000410000 */
[C---:B------:R-:W-:Y:S01]  /*44d0*/  FFMA.FTZ R184, R141.reuse, R175, R184 ;  /* 0x000000af8db87223 */ /* 0x040fe200000100b8 */
[----:B------:R-:W3:Y:S01]  /*44e0*/  SHFL.UP PT, R174, R7, 0x8, RZ ;  /* 0x0500000007ae7989 */ /* 0x000ee200000e00ff */
[----:B------:R-:W-:Y:S02]  /*44f0*/  FFMA.FTZ R180, R141, R169, -R180 ;  /* 0x000000a98db47223 */ /* 0x000fe400000108b4 */
[C---:B------:R-:W-:Y:S02]  /*4500*/  FMUL.FTZ R169, R86.reuse, R24 ;  /* 0x0000001856a97220 */ /* 0x040fe40000410000 */
[----:B------:R-:W-:Y:S02]  /*4510*/  FMUL.FTZ R171, R86, R25 ;  /* 0x0000001956ab7220 */ /* 0x000fe40000410000 */
[----:B------:R-:W-:Y:S02]  /*4520*/  FADD.FTZ R180, R169, R180 ;  /* 0x000000b4a9b47221 */ /* 0x000fe40000010000 */
[----:B------:R-:W-:-:S02]  /*4530*/  FADD.FTZ R184, -R171, R184 ;  /* 0x000000b8abb87221 */ /* 0x000fc40000010100 */
[C---:B------:R-:W-:Y:S02]  /*4540*/  IMAD R177, R19.reuse, c[0x0][0x2b4], R18 ;  /* 0x0000ad0013b17a24 */ /* 0x040fe400078e0212 */
[----:B------:R-:W-:-:S04]  /*4550*/  IMAD.WIDE.U32 R18, R19, c[0x0][0x2b0], R4 ;  /* 0x0000ac0013127a25 */ /* 0x000fc800078e0004 */
[C---:B------:R-:W-:Y:S01]  /*4560*/  FMUL.FTZ R5, R140.reuse, -R180 ;  /* 0x800000b48c057220 */ /* 0x040fe20000410000 */
[----:B------:R-:W-:Y:S01]  /*4570*/  IADD3 R19, R19, R177, RZ ;  /* 0x000000b113137210 */ /* 0x000fe20007ffe0ff */
[-C--:B------:R-:W-:Y:S02]  /*4580*/  FMUL.FTZ R4, R140, -R184.reuse ;  /* 0x800000b88c047220 */ /* 0x080fe40000410000 */
[C---:B------:R-:W-:Y:S02]  /*4590*/  FFMA.FTZ R184, R139.reuse, R184, R5 ;  /* 0x000000b88bb87223 */ /* 0x040fe40000010005 */
[----:B------:R-:W-:Y:S02]  /*45a0*/  FFMA.FTZ R179, R139, R180, -R4 ;  /* 0x000000b48bb37223 */ /* 0x000fe40000010804 */
[C---:B0-----:R-:W-:Y:S02]  /*45b0*/  FMUL.FTZ R177, R7.reuse, R176 ;  /* 0x000000b007b17220 */ /* 0x041fe40000410000 */
[----:B--2---:R-:W-:-:S02]  /*45c0*/  FMUL.FTZ R175, R7, R178 ;  /* 0x000000b207af7220 */ /* 0x004fc40000410000 */
[C---:B------:R-:W-:Y:S02]  /*45d0*/  FMUL.FTZ R5, R7.reuse, R6 ;  /* 0x0000000607057220 */ /* 0x040fe40000410000 */
[----:B---3--:R-:W-:Y:S02]  /*45e0*/  FMUL.FTZ R4, R7, R174 ;  /* 0x000000ae07047220 */ /* 0x008fe40000410000 */
[C---:B------:R-:W-:Y:S02]  /*45f0*/  FFMA.FTZ R178, R163.reuse, R178, R177 ;  /* 0x000000b2a3b27223 */ /* 0x040fe400000100b1 */
[C---:B------:R-:W-:Y:S02]  /*4600*/  FFMA.FTZ R176, R163.reuse, R176, -R175 ;  /* 0x000000b0a3b07223 */ /* 0x040fe400000108af */
[C---:B------:R-:W-:Y:S02]  /*4610*/  FFMA.FTZ R174, R163.reuse, R174, R5 ;  /* 0x000000aea3ae7223 */ /* 0x040fe40000010005 */
[----:B------:R-:W-:-:S02]  /*4620*/  @P3 FFMA.FTZ R163, R163, R6, -R4 ;  /* 0x00000006a3a33223 */ /* 0x000fc40000010804 */
[----:B-1----:R-:W-:Y:S01]  /*4630*/  FMUL.FTZ R4, R151, R21 ;  /* 0x0000001597047220 */ /* 0x002fe20000410000 */
[----:B------:R-:W-:Y:S01]  /*4640*/  FSEL R7, R7, R174, !P3 ;  /* 0x000000ae07077208 */ /* 0x000fe20005800000 */
[----:B------:R-:W-:Y:S02]  /*4650*/  FMUL.FTZ R6, R151, -R20 ;  /* 0x8000001497067220 */ /* 0x000fe40000410000 */
[----:B------:R-:W-:Y:S02]  /*4660*/  @P3 FADD.FTZ R161, R161, R176 ;  /* 0x000000b0a1a13221 */ /* 0x000fe40000010000 */
[----:B------:R-:W-:Y:S02]  /*4670*/  FMUL.FTZ R176, R87, R24 ;  /* 0x0000001857b07220 */ /* 0x000fe40000410000 */
[----:B------:R-:W-:Y:S02]  /*4680*/  FFMA.FTZ R5, R149, R20, -R4 ;  /* 0x0000001495057223 */ /* 0x000fe40000010804 */
[----:B------:R-:W-:Y:S01]  /*4690*/  FMUL.FTZ R177, R87, R25 ;  /* 0x0000001957b17220 */ /* 0x000fe20000410000 */
[----:B------:R-:W0:Y:S01]  /*46a0*/  SHFL.UP PT, R4, R163, 0x10, RZ ;  /* 0x06000000a3047989 */ /* 0x000e2200000e00ff */
[----:B------:R-:W-:-:S02]  /*46b0*/  FFMA.FTZ R174, R149, -R21, R6 ;  /* 0x8000001595ae7223 */ /* 0x000fc40000010006 */
[----:B------:R-:W-:Y:S01]  /*46c0*/  @P3 FADD.FTZ R165, R165, R178 ;  /* 0x000000b2a5a53221 */ /* 0x000fe20000010000 */
[----:B------:R-:W1:Y:S01]  /*46d0*/  SHFL.UP PT, R6, R7, 0x10, RZ ;  /* 0x0600000007067989 */ /* 0x000e6200000e00ff */
[----:B------:R-:W-:Y:S01]  /*46e0*/  FADD.FTZ R186, R176, R179 ;  /* 0x000000b3b0ba7221 */ /* 0x000fe20000010000 */
[----:B------:R-:W-:Y:S01]  /*46f0*/  ISETP.GE.AND P3, PT, R66, 0x10, PT ;  /* 0x000000104200780c */ /* 0x000fe20003f66270 */
[----:B------:R-:W-:Y:S01]  /*4700*/  FADD.FTZ R188, -R177, R184 ;  /* 0x000000b8b1bc7221 */ /* 0x000fe20000010100 */
[----:B------:R-:W2:Y:S01]  /*4710*/  SHFL.UP PT, R178, R161, 0x10, RZ ;  /* 0x06000000a1b27989 */ /* 0x000ea200000e00ff */
[C---:B------:R-:W-:Y:S02]  /*4720*/  FMUL.FTZ R184, R144.reuse, -R174 ;  /* 0x800000ae90b87220 */ /* 0x040fe40000410000 */
[----:B------:R-:W-:Y:S01]  /*4730*/  FMUL.FTZ R175, R144, -R5 ;  /* 0x8000000590af7220 */ /* 0x000fe20000410000 */
[----:B------:R-:W3:Y:S01]  /*4740*/  SHFL.UP PT, R180, R165, 0x10, RZ ;  /* 0x06000000a5b47989 */ /* 0x000ee200000e00ff */
[----:B------:R-:W-:-:S02]  /*4750*/  FMUL.FTZ R185, R137, -R186 ;  /* 0x800000ba89b97220 */ /* 0x000fc40000410000 */
[----:B------:R-:W-:Y:S02]  /*4760*/  FMUL.FTZ R179, R137, -R188 ;  /* 0x800000bc89b37220 */ /* 0x000fe40000410000 */
[C---:B------:R-:W-:Y:S02]  /*4770*/  FFMA.FTZ R184, R143.reuse, R5, -R184 ;  /* 0x000000058fb87223 */ /* 0x040fe400000108b8 */
[----:B------:R-:W-:Y:S02]  /*4780*/  FFMA.FTZ R5, R143, R174, R175 ;  /* 0x000000ae8f057223 */ /* 0x000fe400000100af */
[C---:B------:R-:W-:Y:S02]  /*4790*/  FFMA.FTZ R185, R135.reuse, R188, R185 ;  /* 0x000000bc87b97223 */ /* 0x040fe400000100b9 */
[----:B------:R-:W-:Y:S02]  /*47a0*/  FMUL.FTZ R174, R88, R25 ;  /* 0x0000001958ae7220 */ /* 0x000fe40000410000 */
[----:B------:R-:W-:-:S02]  /*47b0*/  FFMA.FTZ R190, R135, R186, -R179 ;  /* 0x000000ba87be7223 */ /* 0x000fc400000108b3 */
[----:B------:R-:W-:Y:S02]  /*47c0*/  FMUL.FTZ R186, R142, -R184 ;  /* 0x800000b88eba7220 */ /* 0x000fe40000410000 */
[----:B------:R-:W-:Y:S02]  /*47d0*/  FMUL.FTZ R175, R88, R24 ;  /* 0x0000001858af7220 */ /* 0x000fe40000410000 */
[----:B------:R-:W-:Y:S02]  /*47e0*/  FADD.FTZ R188, -R174, R185 ;  /* 0x000000b9aebc7221 */ /* 0x000fe40000010100 */
[-C--:B------:R-:W-:Y:S02]  /*47f0*/  FMUL.FTZ R179, R142, -R5.reuse ;  /* 0x800000058eb37220 */ /* 0x080fe40000410000 */
[----:B------:R-:W-:Y:S02]  /*4800*/  FFMA.FTZ R185, R141, R5, R186 ;  /* 0x000000058db97223 */ /* 0x000fe400000100ba */
[----:B------:R-:W-:-:S02]  /*4810*/  FADD.FTZ R190, R175, R190 ;  /* 0x000000beafbe7221 */ /* 0x000fc40000010000 */
[C---:B------:R-:W-:Y:S02]  /*4820*/  FMUL.FTZ R5, R133.reuse, -R188 ;  /* 0x800000bc85057220 */ /* 0x040fe40000410000 */
[-C--:B------:R-:W-:Y:S02]  /*4830*/  FMUL.FTZ R186, R133, -R190.reuse ;  /* 0x800000be85ba7220 */ /* 0x080fe40000410000 */
[----:B------:R-:W-:Y:S02]  /*4840*/  FFMA.FTZ R192, R131, R190, -R5 ;  /* 0x000000be83c07223 */ /* 0x000fe40000010805 */
[----:B0-----:R-:W-:Y:S02]  /*4850*/  FMUL.FTZ R5, R7, R4 ;  /* 0x0000000407057220 */ /* 0x001fe40000410000 */
[----:B------:R-:W-:Y:S02]  /*4860*/  FFMA.FTZ R179, R141, R184, -R179 ;  /* 0x000000b88db37223 */ /* 0x000fe400000108b3 */
[----:B------:R-:W-:-:S02]  /*4870*/  FMUL.FTZ R184, R140, -R185 ;  /* 0x800000b98cb87220 */ /* 0x000fc40000410000 */
[----:B------:R-:W-:Y:S02]  /*4880*/  FFMA.FTZ R187, R131, R188, R186 ;  /* 0x000000bc83bb7223 */ /* 0x000fe400000100ba */
[----:B-1----:R-:W-:Y:S01]  /*4890*/  FFMA.FTZ R186, R163, R6, R5 ;  /* 0x00000006a3ba7223 */ /* 0x002fe20000010005 */
[----:B------:R-:W-:Y:S01]  /*48a0*/  HFMA2.MMA R5, -RZ, RZ, 0, 0 ;  /* 0x00000000ff057435 */ /* 0x000fe200000001ff */
[-C--:B------:R-:W-:Y:S02]  /*48b0*/  FFMA.FTZ R188, R139, R179.reuse, -R184 ;  /* 0x000000b38bbc7223 */ /* 0x080fe400000108b8 */
[----:B------:R-:W-:Y:S01]  /*48c0*/  FMUL.FTZ R190, R140, -R179 ;  /* 0x800000b38cbe7220 */ /* 0x000fe20000410000 */
[C---:B------:R-:W-:Y:S01]  /*48d0*/  FSEL R186, R7.reuse, R186, !P3 ;  /* 0x000000ba07ba7208 */ /* 0x040fe20005800000 */
[C---:B--2---:R-:W-:Y:S02]  /*48e0*/  FMUL.FTZ R184, R7.reuse, R178 ;  /* 0x000000b207b87220 */ /* 0x044fe40000410000 */
[----:B---3--:R-:W-:-:S02]  /*48f0*/  FMUL.FTZ R179, R7, R180 ;  /* 0x000000b407b37220 */ /* 0x008fc40000410000 */
[----:B------:R-:W-:Y:S01]  /*4900*/  FMUL.FTZ R6, R7, R6 ;  /* 0x0000000607067220 */ /* 0x000fe20000410000 */
[----:B------:R-:W0:Y:S01]  /*4910*/  SHFL.UP PT, R186, R186, 0x1, RZ ;  /* 0x04200000baba7989 */ /* 0x000e2200000e00ff */
[C---:B------:R-:W-:Y:S02]  /*4920*/  FFMA.FTZ R184, R163.reuse, R180, R184 ;  /* 0x000000b4a3b87223 */ /* 0x040fe400000100b8 */
[C---:B------:R-:W-:Y:S02]  /*4930*/  FFMA.FTZ R178, R163.reuse, R178, -R179 ;  /* 0x000000b2a3b27223 */ /* 0x040fe400000108b3 */
[----:B------:R-:W-:Y:S01]  /*4940*/  @P3 FFMA.FTZ R163, R163, R4, -R6 ;  /* 0x00000004a3a33223 */ /* 0x000fe20000010806 */
[----:B------:R-:W-:Y:S01]  /*4950*/  MOV R4, 0x3f800000 ;  /* 0x3f80000000047802 */ /* 0x000fe20000000f00 */
[----:B------:R-:W-:Y:S01]  /*4960*/  @P3 FADD.FTZ R165, R165, R184 ;  /* 0x000000b8a5a53221 */ /* 0x000fe20000010000 */
[----:B------:R-:W-:Y:S01]  /*4970*/  CS2R R6, SRZ ;  /* 0x0000000000067805 */ /* 0x000fe2000001ff00 */
[----:B------:R1:W2:Y:S01]  /*4980*/  SHFL.IDX PT, R184, R27, RZ, 0x1f ;  /* 0x00001fff1bb87589 */ /* 0x0002a200000e0000 */
[----:B------:R-:W-:-:S02]  /*4990*/  @P3 FADD.FTZ R161, R161, R178 ;  /* 0x000000b2a1a13221 */ /* 0x000fc40000010000 */
[----:B------:R-:W-:Y:S01]  /*49a0*/  FFMA.FTZ R190, R139, R185, R190 ;  /* 0x000000b98bbe7223 */ /* 0x000fe200000100be */
[----:B------:R-:W3:Y:S01]  /*49b0*/  SHFL.UP PT, R163, R163, 0x1, RZ ;  /* 0x04200000a3a37989 */ /* 0x000ee200000e00ff */
[----:B------:R-:W-:Y:S02]  /*49c0*/  FMUL.FTZ R178, R89, R25 ;  /* 0x0000001959b27220 */ /* 0x000fe40000410000 */
[C---:B------:R-:W-:Y:S01]  /*49d0*/  FMUL.FTZ R180, R137.reuse, -R188 ;  /* 0x800000bc89b47220 */ /* 0x040fe20000410000 */
[----:B------:R-:W4:Y:S01]  /*49e0*/  SHFL.UP PT, R165, R165, 0x1, RZ ;  /* 0x04200000a5a57989 */ /* 0x000f2200000e00ff */
[----:B-1----:R-:W-:Y:S02]  /*49f0*/  FMUL.FTZ R27, R137, -R190 ;  /* 0x800000be891b7220 */ /* 0x002fe40000410000 */
[----:B------:R-:W-:Y:S01]  /*4a00*/  FMUL.FTZ R179, R89, R24 ;  /* 0x0000001859b37220 */ /* 0x000fe20000410000 */
[----:B------:R-:W1:Y:S01]  /*4a10*/  SHFL.UP PT, R161, R161, 0x1, RZ ;  /* 0x04200000a1a17989 */ /* 0x000e6200000e00ff */
[----:B------:R-:W-:-:S02]  /*4a20*/  FADD.FTZ R194, -R178, R187 ;  /* 0x000000bbb2c27221 */ /* 0x000fc40000010100 */
[----:B------:R-:W-:Y:S01]  /*4a30*/  FFMA.FTZ R188, R135, R188, -R27 ;  /* 0x000000bc87bc7223 */ /* 0x000fe2000001081b */
[----:B------:R0:W1:Y:S01]  /*4a40*/  @!P0 LDS.128 R4, [R83.X16+0x25d0] ;  /* 0x0025d00053048984 */ /* 0x000062000000cc00 */
[----:B------:R-:W-:Y:S01]  /*4a50*/  FADD.FTZ R192, R179, R192 ;  /* 0x000000c0b3c07221 */ /* 0x000fe20000010000 */
[----:B------:R-:W-:Y:S01]  /*4a60*/  ISETP.NE.AND P0, PT, R182, 0x1f, PT ;  /* 0x0000001fb600780c */ /* 0x000fe20003f05270 */
[----:B------:R-:W-:Y:S02]  /*4a70*/  FMUL.FTZ R185, R129, -R194 ;  /* 0x800000c281b97220 */ /* 0x000fe40000410000 */
[----:B------:R-:W-:Y:S02]  /*4a80*/  FFMA.FTZ R180, R135, R190, R180 ;  /* 0x000000be87b47223 */ /* 0x000fe400000100b4 */
[----:B------:R-:W-:Y:S02]  /*4a90*/  FMUL.FTZ R27, R133, -R188 ;  /* 0x800000bc851b7220 */ /* 0x000fe40000410000 */
[----:B------:R-:W-:-:S02]  /*4aa0*/  FFMA.FTZ R187, R127, R192, -R185 ;  /* 0x000000c07fbb7223 */ /* 0x000fc400000108b9 */
[-C--:B------:R-:W-:Y:S02]  /*4ab0*/  FFMA.FTZ R190, R131, R180.reuse, R27 ;  /* 0x000000b483be7223 */ /* 0x080fe4000001001b */
[----:B------:R-:W-:Y:S02]  /*4ac0*/  FMUL.FTZ R185, R133, -R180 ;  /* 0x800000b485b97220 */ /* 0x000fe40000410000 */
[C---:B0-----:R-:W-:Y:S02]  /*4ad0*/  FMUL.FTZ R27, R186.reuse, R26 ;  /* 0x0000001aba1b7220 */ /* 0x041fe40000410000 */
[----:B--2---:R-:W-:Y:S02]  /*4ae0*/  FMUL.FTZ R186, R186, R184 ;  /* 0x000000b8baba7220 */ /* 0x004fe40000410000 */
[----:B------:R-:W-:Y:S02]  /*4af0*/  FFMA.FTZ R188, R131, R188, -R185 ;  /* 0x000000bc83bc7223 */ /* 0x000fe400000108b9 */
[----:B---3--:R-:W-:-:S02]  /*4b00*/  FFMA.FTZ R180, R163, R184, R27 ;  /* 0x000000b8a3b47223 */ /* 0x008fc4000001001b */
[----:B------:R-:W-:Y:S02]  /*4b10*/  FFMA.FTZ R186, R163, R26, -R186 ;  /* 0x0000001aa3ba7223 */ /* 0x000fe400000108ba */
[----:B------:R-:W-:Y:S02]  /*4b20*/  FMUL.FTZ R27, R129, -R188 ;  /* 0x800000bc811b7220 */ /* 0x000fe40000410000 */
[----:B----4-:R-:W-:Y:S02]  /*4b30*/  @P1 FADD.FTZ R184, R165, R180 ;  /* 0x000000b4a5b81221 */ /* 0x010fe40000010000 */
[----:B------:R-:W-:Y:S02]  /*4b40*/  FMUL.FTZ R189, R129, -R192 ;  /* 0x800000c081bd7220 */ /* 0x000fe40000410000 */
[----:B-1----:R-:W-:Y:S02]  /*4b50*/  @P1 FADD.FTZ R26, R161, R186 ;  /* 0x000000baa11a1221 */ /* 0x002fe40000010000 */
[----:B------:R-:W-:-:S02]  /*4b60*/  FFMA.FTZ R180, R127, R190, R27 ;  /* 0x000000be7fb47223 */ /* 0x000fc4000001001b */
[----:B------:R-:W-:Y:S02]  /*4b70*/  FMUL.FTZ R161, R23, R184 ;  /* 0x000000b817a17220 */ /* 0x000fe40000410000 */
[----:B------:R-:W-:Y:S02]  /*4b80*/  FFMA.FTZ R194, R127, R194, R189 ;  /* 0x000000c27fc27223 */ /* 0x000fe400000100bd */
[----:B------:R-:W-:Y:S02]  /*4b90*/  FMUL.FTZ R185, R129, -R190 ;  /* 0x800000be81b97220 */ /* 0x000fe40000410000 */
[C---:B------:R-:W-:Y:S02]  /*4ba0*/  FMUL.FTZ R24, R91.reuse, R24 ;  /* 0x000000185b187220 */ /* 0x040fe40000410000 */
[----:B------:R-:W-:Y:S02]  /*4bb0*/  FMUL.FTZ R27, R91, R25 ;  /* 0x000000195b1b7220 */ /* 0x000fe40000410000 */
[----:B------:R-:W-:-:S02]  /*4bc0*/  FMUL.FTZ R25, R23, R26 ;  /* 0x0000001a17197220 */ /* 0x000fc40000410000 */
[----:B------:R-:W-:Y:S02]  /*4bd0*/  FFMA.FTZ R23, R22, R26, -R161 ;  /* 0x0000001a16177223 */ /* 0x000fe400000108a1 */
[----:B------:R-:W-:Y:S02]  /*4be0*/  FFMA.FTZ R163, R127, R188, -R185 ;  /* 0x000000bc7fa37223 */ /* 0x000fe400000108b9 */
[----:B------:R-:W-:Y:S02]  /*4bf0*/  FADD.FTZ R161, R24, R187 ;  /* 0x000000bb18a17221 */ /* 0x000fe40000010000 */
[----:B------:R-:W-:Y:S01]  /*4c00*/  FADD.FTZ R165, -R27, R194 ;  /* 0x000000c21ba57221 */ /* 0x000fe20000010100 */
[----:B------:R0:W1:Y:S01]  /*4c10*/  SHFL.DOWN PT, R185, R163, 0x1, 0x1f ;  /* 0x08201f00a3b97f89 */ /* 0x00006200000e0000 */
[----:B------:R-:W-:-:S03]  /*4c20*/  FFMA.FTZ R25, R22, R184, R25 ;  /* 0x000000b816197223 */ /* 0x000fc60000010019 */
[----:B------:R0:W2:Y:S04]  /*4c30*/  SHFL.DOWN PT, R187, R180, 0x1, 0x1f ;  /* 0x08201f00b4bb7f89 */ /* 0x0000a800000e0000 */
[----:B------:R0:W3:Y:S04]  /*4c40*/  SHFL.DOWN PT, R189, R161, 0x1, 0x1f ;  /* 0x08201f00a1bd7f89 */ /* 0x0000e800000e0000 */
[----:B------:R0:W4:Y:S01]  /*4c50*/  SHFL.DOWN PT, R191, R165, 0x1, 0x1f ;  /* 0x08201f00a5bf7f89 */ /* 0x00012200000e0000 */
[----:B------:R-:W-:Y:S05]  /*4c60*/  @!P0 BRA `(.L_x_11587) ;  /* 0x000000b000008947 */ /* 0x000fea0003800000 */
        /* <DEDUP_REMOVED lines=11> */
.L_x_11587:
[----:B------:R-:W-:Y:S05]  /*4d20*/  BSYNC B0 ;  /* 0x0000000000007941 */ /* 0x000fea0003800000 */
.L_x_11586:
[----:B------:R-:W-:Y:S01]  /*4d30*/  ISETP.GT.U32.AND P0, PT, R182, 0x1d, PT ;  /* 0x0000001db600780c */ /* 0x000fe20003f04070 */
[----:B------:R-:W-:Y:S01]  /*4d40*/  FADD.FTZ R188, R148, R25 ;  /* 0x0000001994bc7221 */ /* 0x000fe20000010000 */
[----:B-1----:R1:W0:Y:S01]  /*4d50*/  SHFL.DOWN PT, R185, R161, 0x2, 0x1f ;  /* 0x08401f00a1b97f89 */ /* 0x00222200000e0000 */
[----:B------:R-:W-:Y:S01]  /*4d60*/  FADD.FTZ R186, R146, R23 ;  /* 0x0000001792ba7221 */ /* 0x000fe20000010000 */
[----:B------:R-:W-:Y:S01]  /*4d70*/  BSSY B0, `(.L_x_11588) ;  /* 0x0000014000007945 */ /* 0x000fe20003800000 */
[C---:B------:R-:W-:Y:S01]  /*4d80*/  FMUL.FTZ R22, R129.reuse, R188 ;  /* 0x000000bc81167220 */ /* 0x040fe20000410000 */
[----:B------:R1:W4:Y:S01]  /*4d90*/  SHFL.DOWN PT, R23, R163, 0x2, 0x1f ;  /* 0x08401f00a3177f89 */ /* 0x00032200000e0000 */
[-C--:B------:R-:W-:Y:S02]  /*4da0*/  FMUL.FTZ R26, R129, R186.reuse ;  /* 0x000000ba811a7220 */ /* 0x080fe40000410000 */
[C---:B------:R-:W-:Y:S01]  /*4db0*/  FFMA.FTZ R22, R127.reuse, R186, -R22 ;  /* 0x000000ba7f167223 */ /* 0x040fe20000010816 */
[----:B------:R1:W3:Y:S01]  /*4dc0*/  SHFL.DOWN PT, R25, R180, 0x2, 0x1f ;  /* 0x08401f00b4197f89 */ /* 0x0002e200000e0000 */
[----:B------:R-:W-:-:S03]  /*4dd0*/  FFMA.FTZ R26, R127, R188, R26 ;  /* 0x000000bc7f1a7223 */ /* 0x000fc6000001001a */
[----:B--2---:R1:W2:Y:S01]  /*4de0*/  SHFL.DOWN PT, R187, R165, 0x2, 0x1f ;  /* 0x08401f00a5bb7f89 */ /* 0x0042a200000e0000 */
[----:B------:R-:W-:Y:S05]  /*4df0*/  @P0 BRA `(.L_x_11589) ;  /* 0x000000b000000947 */ /* 0x000fea0003800000 */
[C---:B---3--:R-:W-:Y:S02]  /*4e00*/  FMUL.FTZ R146, R180.reuse, R25 ;  /* 0x00000019b4927220 */ /* 0x048fe40000410000 */
[C---:B--2---:R-:W-:Y:S02]  /*4e10*/  FMUL.FTZ R148, R180.reuse, R187 ;  /* 0x000000bbb4947220 */ /* 0x044fe40000410000 */
        /* <DEDUP_REMOVED lines=9> */
.L_x_11589:
[----:B------:R-:W-:Y:S05]  /*4eb0*/  BSYNC B0 ;  /* 0x0000000000007941 */ /* 0x000fea0003800000 */
.L_x_11588:
[----:B------:R-:W-:Y:S01]  /*4ec0*/  ISETP.GT.U32.AND P0, PT, R182, 0x1b, PT ;  /* 0x0000001bb600780c */ /* 0x000fe20003f04070 */
[----:B------:R-:W-:Y:S01]  /*4ed0*/  FMUL.FTZ R146, R44, R124 ;  /* 0x0000007c2c927220 */ /* 0x000fe20000410000 */
[----:B---3--:R3:W1:Y:S01]  /*4ee0*/  SHFL.DOWN PT, R189, R163, 0x4, 0x1f ;  /* 0x08801f00a3bd7f89 */ /* 0x00866200000e0000 */
[C---:B------:R-:W-:Y:S01]  /*4ef0*/  FFMA.FTZ R184, R43.reuse, R150, R22 ;  /* 0x000000962bb87223 */ /* 0x040fe20000010016 */
[----:B------:R-:W-:Y:S01]  /*4f00*/  BSSY B0, `(.L_x_11590) ;  /* 0x000001e000007945 */ /* 0x000fe20003800000 */
[----:B------:R-:W-:Y:S01]  /*4f10*/  FFMA.FTZ R152, R43, R152, R26 ;  /* 0x000000982b987223 */ /* 0x000fe2000001001a */
[----:B----4-:R3:W4:Y:S01]  /*4f20*/  SHFL.DOWN PT, R191, R180, 0x4, 0x1f ;  /* 0x08801f00b4bf7f89 */ /* 0x01072200000e0000 */
[----:B------:R-:W-:-:S02]  /*4f30*/  FFMA.FTZ R148, R91, R186, RZ ;  /* 0x000000ba5b947223 */ /* 0x000fc400000100ff */
[-C--:B------:R-:W-:Y:S01]  /*4f40*/  FFMA.FTZ R22, R95, -R146.reuse, R186 ;  /* 0x800000925f167223 */ /* 0x080fe200000100ba */
[----:B------:R3:W2:Y:S01]  /*4f50*/  SHFL.DOWN PT, R193, R161, 0x4, 0x1f ;  /* 0x08801f00a1c17f89 */ /* 0x0006a200000e0000 */
[----:B------:R-:W-:Y:S02]  /*4f60*/  FFMA.FTZ R23, R93, -R146, R188 ;  /* 0x800000925d177223 */ /* 0x000fe400000100bc */
[----:B------:R-:W-:Y:S01]  /*4f70*/  FFMA.FTZ R146, R91, -R188, RZ ;  /* 0x800000bc5b927223 */ /* 0x000fe200000100ff */
[----:B------:R3:W0:Y:S01]  /*4f80*/  SHFL.DOWN PT, R195, R165, 0x4, 0x1f ;  /* 0x08801f00a5c37f89 */ /* 0x00062200000e0000 */
[----:B------:R-:W-:Y:S02]  /*4f90*/  FMUL.FTZ R26, R133, R152 ;  /* 0x00000098851a7220 */ /* 0x000fe40000410000 */
[----:B0-----:R-:W-:Y:S02]  /*4fa0*/  FFMA.FTZ R185, R89, R184, R148 ;  /* 0x000000b859b97223 */ /* 0x001fe40000010094 */
[----:B------:R-:W-:-:S02]  /*4fb0*/  FMUL.FTZ R150, R43, R138 ;  /* 0x0000008a2b967220 */ /* 0x000fc40000410000 */
[----:B------:R-:W-:Y:S02]  /*4fc0*/  FMUL.FTZ R148, R133, R184 ;  /* 0x000000b885947220 */ /* 0x000fe40000410000 */
[----:B--2---:R-:W-:Y:S02]  /*4fd0*/  FFMA.FTZ R187, R89, -R152, R146 ;  /* 0x8000009859bb7223 */ /* 0x004fe40000010092 */
[----:B------:R-:W-:Y:S02]  /*4fe0*/  FFMA.FTZ R146, R131, R184, -R26 ;  /* 0x000000b883927223 */ /* 0x000fe4000001081a */
[-C--:B------:R-:W-:Y:S02]  /*4ff0*/  FFMA.FTZ R25, R123, -R150.reuse, R184 ;  /* 0x800000967b197223 */ /* 0x080fe400000100b8 */
[----:B------:R-:W-:Y:S02]  /*5000*/  FFMA.FTZ R26, R121, -R150, R152 ;  /* 0x80000096791a7223 */ /* 0x000fe40000010098 */
[----:B------:R-:W-:Y:S01]  /*5010*/  FFMA.FTZ R148, R131, R152, R148 ;  /* 0x0000009883947223 */ /* 0x000fe20000010094 */
[----:B------:R-:W-:Y:S05]  /*5020*/  @P0 BRA `(.L_x_11591) ;  /* 0x000000b000000947 */ /* 0x000fea0003800000 */
[C---:B-1-34-:R-:W-:Y:S02]  /*5030*/  FMUL.FTZ R150, R180.reuse, R191 ;  /* 0x000000bfb4967220 */ /* 0x05afe40000410000 */
        /* <DEDUP_REMOVED lines=10> */
.L_x_11591:
[----:B-1-34-:R-:W-:Y:S05]  /*50e0*/  BSYNC B0 ;  /* 0x0000000000007941 */ /* 0x01afea0003800000 */
.L_x_11590:
[----:B------:R-:W-:Y:S01]  /*50f0*/  ISETP.GT.U32.AND P0, PT, R182, 0x17, PT ;  /* 0x00000017b600780c */ /* 0x000fe20003f04070 */
[C---:B------:R-:W-:Y:S01]  /*5100*/  FFMA.FTZ R184, R42.reuse, R145, R148 ;  /* 0x000000912ab87223 */ /* 0x040fe20000010094 */
[----:B------:R0:W1:Y:S01]  /*5110*/  SHFL.DOWN PT, R189, R161, 0x8, 0x1f ;  /* 0x09001f00a1bd7f89 */ /* 0x00006200000e0000 */
[C---:B------:R-:W-:Y:S01]  /*5120*/  FFMA.FTZ R152, R42.reuse, R147, R146 ;  /* 0x000000932a987223 */ /* 0x040fe20000010092 */
[----:B------:R-:W-:Y:S01]  /*5130*/  BSSY B0, `(.L_x_11592) ;  /* 0x0000019000007945 */ /* 0x000fe20003800000 */
[C---:B------:R-:W-:Y:S01]  /*5140*/  FMUL.FTZ R146, R137.reuse, R184 ;  /* 0x000000b889927220 */ /* 0x040fe20000410000 */
[----:B------:R0:W2:Y:S01]  /*5150*/  SHFL.DOWN PT, R191, R165, 0x8, 0x1f ;  /* 0x09001f00a5bf7f89 */ /* 0x0000a200000e0000 */
[----:B------:R-:W-:Y:S02]  /*5160*/  FMUL.FTZ R150, R42, R136 ;  /* 0x000000882a967220 */ /* 0x000fe40000410000 */
[C---:B------:R-:W-:Y:S02]  /*5170*/  FFMA.FTZ R186, R88.reuse, R152, R185 ;  /* 0x0000009858ba7223 */ /* 0x040fe400000100b9 */
[----:B------:R-:W-:Y:S01]  /*5180*/  FFMA.FTZ R188, R88, -R184, R187 ;  /* 0x800000b858bc7223 */ /* 0x000fe200000100bb */
[----:B------:R0:W3:Y:S01]  /*5190*/  SHFL.DOWN PT, R185, R163, 0x8, 0x1f ;  /* 0x09001f00a3b97f89 */ /* 0x0000e200000e0000 */
[----:B------:R-:W-:-:S02]  /*51a0*/  FMUL.FTZ R148, R137, R152 ;  /* 0x0000009889947220 */ /* 0x000fc40000410000 */
[----:B------:R-:W-:Y:S01]  /*51b0*/  FFMA.FTZ R147, R135, R152, -R146 ;  /* 0x0000009887937223 */ /* 0x000fe20000010892 */
[----:B------:R0:W4:Y:S01]  /*51c0*/  SHFL.DOWN PT, R187, R180, 0x8, 0x1f ;  /* 0x09001f00b4bb7f89 */ /* 0x00012200000e0000 */
[-C--:B------:R-:W-:Y:S02]  /*51d0*/  FFMA.FTZ R145, R119, -R150.reuse, R152 ;  /* 0x8000009677917223 */ /* 0x080fe40000010098 */
[----:B------:R-:W-:Y:S02]  /*51e0*/  FFMA.FTZ R146, R117, -R150, R184 ;  /* 0x8000009675927223 */ /* 0x000fe400000100b8 */
[----:B------:R-:W-:Y:S01]  /*51f0*/  FFMA.FTZ R148, R135, R184, R148 ;  /* 0x000000b887947223 */ /* 0x000fe20000010094 */
[----:B------:R-:W-:Y:S05]  /*5200*/  @P0 BRA `(.L_x_11593) ;  /* 0x000000b000000947 */ /* 0x000fea0003800000 */
[C---:B----4-:R-:W-:Y:S02]  /*5210*/  FMUL.FTZ R150, R180.reuse, R187 ;  /* 0x000000bbb4967220 */ /* 0x050fe40000410000 */
[C---:B--2---:R-:W-:Y:S02]  /*5220*/  FMUL.FTZ R152, R180.reuse, R191 ;  /* 0x000000bfb4987220 */ /* 0x044fe40000410000 */
[----:B-1----:R-:W-:-:S02]  /*5230*/  FMUL.FTZ R184, R180, R189 ;  /* 0x000000bdb4b87220 */ /* 0x002fc40000410000 */
[-C--:B0--3--:R-:W-:Y:S02]  /*5240*/  FMUL.FTZ R180, R180, R185.reuse ;  /* 0x000000b9b4b47220 */ /* 0x089fe40000410000 */
[C---:B------:R-:W-:Y:S02]  /*5250*/  FFMA.FTZ R150, R163.reuse, R185, -R150 ;  /* 0x000000b9a3967223 */ /* 0x040fe40000010896 */
[C---:B------:R-:W-:Y:S02]  /*5260*/  FFMA.FTZ R152, R163.reuse, R189, -R152 ;  /* 0x000000bda3987223 */ /* 0x040fe40000010898 */
[C---:B------:R-:W-:Y:S02]  /*5270*/  FFMA.FTZ R184, R163.reuse, R191, R184 ;  /* 0x000000bfa3b87223 */ /* 0x040fe400000100b8 */
[----:B------:R-:W-:Y:S01]  /*5280*/  FFMA.FTZ R180, R163, R187, R180 ;  /* 0x000000bba3b47223 */ /* 0x000fe200000100b4 */
[----:B------:R-:W-:Y:S01]  /*5290*/  MOV R163, R150 ;  /* 0x0000009600a37202 */ /* 0x000fe20000000f00 */
[----:B------:R-:W-:-:S02]  /*52a0*/  FADD.FTZ R161, R161, R152 ;  /* 0x00000098a1a17221 */ /* 0x000fc40000010000 */
[----:B------:R-:W-:Y:S02]  /*52b0*/  FADD.FTZ R165, R165, R184 ;  /* 0x000000b8a5a57221 */ /* 0x000fe40000010000 */
.L_x_11593:
[----:B------:R-:W-:Y:S05]  /*52c0*/  BSYNC B0 ;  /* 0x0000000000007941 */ /* 0x000fea0003800000 */
.L_x_11592:
[C---:B------:R-:W-:Y:S01]  /*52d0*/  FFMA.FTZ R147, R41.reuse, R154, R147 ;  /* 0x0000009a29937223 */ /* 0x040fe20000010093 */
[----:B------:R-:W-:Y:S01]  /*52e0*/  ISETP.GT.U32.AND P0, PT, R182, 0xf, PT ;  /* 0x0000000fb600780c */ /* 0x000fe20003f04070 */
[C---:B-1----:R-:W-:Y:S01]  /*52f0*/  FFMA.FTZ R189, R41.reuse, R156, R148 ;  /* 0x0000009c29bd7223 */ /* 0x042fe20000010094 */
[----:B--2---:R1:W2:Y:S01]  /*5300*/  SHFL.DOWN PT, R191, R180, 0x10, 0x1f ;  /* 0x0a001f00b4bf7f89 */ /* 0x0042a200000e0000 */
[C---:B------:R-:W-:Y:S01]  /*5310*/  FMUL.FTZ R152, R140.reuse, R147 ;  /* 0x000000938c987220 */ /* 0x040fe20000410000 */
[----:B------:R-:W-:Y:S01]  /*5320*/  BSSY B0, `(.L_x_11594) ;  /* 0x000001a000007945 */ /* 0x000fe20003800000 */
[-C--:B------:R-:W-:Y:S01]  /*5330*/  FMUL.FTZ R148, R140, R189.reuse ;  /* 0x000000bd8c947220 */ /* 0x080fe20000410000 */
[----:B------:R1:W0:Y:S01]  /*5340*/  SHFL.DOWN PT, R193, R161, 0x10, 0x1f ;  /* 0x0a001f00a1c17f89 */ /* 0x00022200000e0000 */
[----:B------:R-:W-:Y:S02]  /*5350*/  FMUL.FTZ R154, R41, R134 ;  /* 0x00000086299a7220 */ /* 0x000fe40000410000 */
[C---:B------:R-:W-:Y:S01]  /*5360*/  FFMA.FTZ R152, R139.reuse, R189, R152 ;  /* 0x000000bd8b987223 */ /* 0x040fe20000010098 */
[----:B------:R1:W4:Y:S01]  /*5370*/  SHFL.DOWN PT, R195, R165, 0x10, 0x1f ;  /* 0x0a001f00a5c37f89 */ /* 0x00032200000e0000 */
[----:B------:R-:W-:-:S02]  /*5380*/  FFMA.FTZ R150, R139, R147, -R148 ;  /* 0x000000938b967223 */ /* 0x000fc40000010894 */
[----:B----4-:R-:W-:Y:S02]  /*5390*/  FFMA.FTZ R187, R87, -R189, R188 ;  /* 0x800000bd57bb7223 */ /* 0x010fe400000100bc */
[-C--:B------:R-:W-:Y:S02]  /*53a0*/  FFMA.FTZ R148, R113, -R154.reuse, R189 ;  /* 0x8000009a71947223 */ /* 0x080fe400000100bd */
[C---:B------:R-:W-:Y:S02]  /*53b0*/  FFMA.FTZ R189, R40.reuse, R153, R152 ;  /* 0x0000009928bd7223 */ /* 0x040fe40000010098 */
[----:B------:R1:W4:Y:S01]  /*53c0*/  SHFL.DOWN PT, R153, R163, 0x10, 0x1f ;  /* 0x0a001f00a3997f89 */ /* 0x00032200000e0000 */
[----:B---3--:R-:W-:Y:S02]  /*53d0*/  FFMA.FTZ R185, R87, R147, R186 ;  /* 0x0000009357b97223 */ /* 0x008fe400000100ba */
[----:B------:R-:W-:Y:S02]  /*53e0*/  FFMA.FTZ R147, R115, -R154, R147 ;  /* 0x8000009a73937223 */ /* 0x000fe40000010093 */
[----:B------:R-:W-:Y:S01]  /*53f0*/  FFMA.FTZ R155, R40, R155, R150 ;  /* 0x0000009b289b7223 */ /* 0x000fe20000010096 */
[----:B------:R-:W-:Y:S05]  /*5400*/  @P0 BRA `(.L_x_11595) ;  /* 0x000000b000000947 */ /* 0x000fea0003800000 */
[C---:B--2---:R-:W-:Y:S02]  /*5410*/  FMUL.FTZ R150, R180.reuse, R191 ;  /* 0x000000bfb4967220 */ /* 0x044fe40000410000 */
[----:B------:R-:W-:-:S02]  /*5420*/  FMUL.FTZ R152, R180, R195 ;  /* 0x000000c3b4987220 */ /* 0x000fc40000410000 */
[C---:B0-----:R-:W-:Y:S02]  /*5430*/  FMUL.FTZ R154, R180.reuse, R193 ;  /* 0x000000c1b49a7220 */ /* 0x041fe40000410000 */
        /* <DEDUP_REMOVED lines=8> */
.L_x_11595:
[----:B------:R-:W-:Y:S05]  /*54c0*/  BSYNC B0 ;  /* 0x0000000000007941 */ /* 0x000fea0003800000 */
.L_x_11594:
[C---:B------:R-:W-:Y:S01]  /*54d0*/  FMUL.FTZ R152, R142.reuse, R155 ;  /* 0x0000009b8e987220 */ /* 0x040fe20000410000 */
[----:B0-----:R-:W-:Y:S01]  /*54e0*/  SHFL.DOWN PT, R193, R180, 0x1, 0x1f ;  /* 0x08201f00b4c17f89 */ /* 0x001fe200000e0000 */
[-C--:B------:R-:W-:Y:S01]  /*54f0*/  FMUL.FTZ R150, R142, R189.reuse ;  /* 0x000000bd8e967220 */ /* 0x080fe20000410000 */
[----:B------:R-:W-:Y:S01]  /*5500*/  ISETP.NE.AND P0, PT, R68, RZ, PT ;  /* 0x000000ff4400720c */ /* 0x000fe20003f05270 */
[C---:B------:R-:W-:Y:S01]  /*5510*/  FFMA.FTZ R154, R141.reuse, R189, R152 ;  /* 0x000000bd8d9a7223 */ /* 0x040fe20000010098 */
[----:B------:R-:W-:Y:S01]  /*5520*/  SHFL.IDX PT, R186, R7, RZ, 0x1f ;  /* 0x00001fff07ba7589 */ /* 0x000fe200000e0000 */
[-C--:B----4-:R-:W-:Y:S01]  /*5530*/  FFMA.FTZ R153, R141, R155.reuse, -R150 ;  /* 0x0000009b8d997223 */ /* 0x090fe20000010896 */
[----:B------:R-:W-:Y:S01]  /*5540*/  BSSY B0, `(.L_x_11596) ;  /* 0x00000ed000007945 */ /* 0x000fe20003800000 */
[----:B------:R-:W-:Y:S01]  /*5550*/  FMUL.FTZ R156, R40, R132 ;  /* 0x00000084289c7220 */ /* 0x000fe20000410000 */
[----:B------:R-:W-:Y:S01]  /*5560*/  SHFL.IDX PT, R184, R180, RZ, 0x1f ;  /* 0x00001fffb4b87589 */ /* 0x000fe200000e0000 */
[----:B------:R-:W-:-:S02]  /*5570*/  FFMA.FTZ R188, R86, R155, R185 ;  /* 0x0000009b56bc7223 */ /* 0x000fc400000100b9 */
[C---:B--2---:R-:W-:Y:S01]  /*5580*/  FFMA.FTZ R191, R39.reuse, R160, R154 ;  /* 0x000000a027bf7223 */ /* 0x044fe2000001009a */
[----:B------:R-:W0:Y:S01]  /*5590*/  SHFL.IDX PT, R185, R6, RZ, 0x1f ;  /* 0x00001fff06b97589 */ /* 0x000e2200000e0000 */
[----:B------:R-:W-:Y:S02]  /*55a0*/  FFMA.FTZ R153, R39, R158, R153 ;  /* 0x0000009e27997223 */ /* 0x000fe40000010099 */
[-C--:B------:R-:W-:Y:S01]  /*55b0*/  FFMA.FTZ R150, R111, -R156.reuse, R155 ;  /* 0x8000009c6f967223 */ /* 0x080fe2000001009b */
[----:B------:R-:W2:Y:S01]  /*55c0*/  SHFL.DOWN PT, R192, R163, 0x1, 0x1f ;  /* 0x08201f00a3c07f89 */ /* 0x000ea200000e0000 */
[----:B------:R-:W-:Y:S02]  /*55d0*/  FFMA.FTZ R152, R109, -R156, R189 ;  /* 0x8000009c6d987223 */ /* 0x000fe400000100bd */
[----:B------:R-:W-:Y:S01]  /*55e0*/  FMUL.FTZ R154, R144, R191 ;  /* 0x000000bf909a7220 */ /* 0x000fe20000410000 */
[----:B------:R3:W4:Y:S01]  /*55f0*/  SHFL.IDX PT, R160, R163, RZ, 0x1f ;  /* 0x00001fffa3a07589 */ /* 0x00072200000e0000 */
[----:B------:R-:W-:-:S02]  /*5600*/  FFMA.FTZ R190, R86, -R189, R187 ;  /* 0x800000bd56be7223 */ /* 0x000fc400000100bb */
[----:B------:R-:W-:Y:S01]  /*5610*/  FMUL.FTZ R158, R39, R130 ;  /* 0x00000082279e7220 */ /* 0x000fe20000410000 */
[----:B------:R-:W5:Y:S01]  /*5620*/  SHFL.DOWN PT, R194, R165, 0x1, 0x1f ;  /* 0x08201f00a5c27f89 */ /* 0x000f6200000e0000 */
[-C--:B------:R-:W-:Y:S02]  /*5630*/  FMUL.FTZ R156, R144, R153.reuse ;  /* 0x00000099909c7220 */ /* 0x080fe40000410000 */
[----:B------:R-:W-:Y:S01]  /*5640*/  FFMA.FTZ R155, R143, R153, -R154 ;  /* 0x000000998f9b7223 */ /* 0x000fe2000001089a */
[----:B-1----:R-:W-:Y:S01]  /*5650*/  SHFL.IDX PT, R165, R165, RZ, 0x1f ;  /* 0x00001fffa5a57589 */ /* 0x002fe200000e0000 */
[-C--:B------:R-:W-:Y:S02]  /*5660*/  FFMA.FTZ R189, R85, -R191.reuse, R190 ;  /* 0x800000bf55bd7223 */ /* 0x080fe400000100be */
[----:B------:R-:W-:Y:S02]  /*5670*/  FFMA.FTZ R156, R143, R191, R156 ;  /* 0x000000bf8f9c7223 */ /* 0x000fe4000001009c */
[----:B------:R-:W-:-:S02]  /*5680*/  FFMA.FTZ R154, R105, -R158, R191 ;  /* 0x8000009e699a7223 */ /* 0x000fc400000100bf */
[----:B------:R-:W1:Y:S01]  /*5690*/  SHFL.DOWN PT, R191, R161, 0x1, 0x1f ;  /* 0x08201f00a1bf7f89 */ /* 0x000e6200000e0000 */
[----:B------:R-:W-:Y:S02]  /*56a0*/  FFMA.FTZ R187, R85, R153, R188 ;  /* 0x0000009955bb7223 */ /* 0x000fe400000100bc */
[C---:B------:R-:W-:Y:S01]  /*56b0*/  FFMA.FTZ R190, R38.reuse, R157, R156 ;  /* 0x0000009d26be7223 */ /* 0x040fe2000001009c */
[----:B------:R-:W1:Y:S01]  /*56c0*/  SHFL.IDX PT, R161, R161, RZ, 0x1f ;  /* 0x00001fffa1a17589 */ /* 0x000e6200000e0000 */
[----:B------:R-:W-:Y:S02]  /*56d0*/  FFMA.FTZ R188, R38, R159, R155 ;  /* 0x0000009f26bc7223 */ /* 0x000fe4000001009b */
[----:B------:R-:W-:Y:S02]  /*56e0*/  FFMA.FTZ R153, R107, -R158, R153 ;  /* 0x8000009e6b997223 */ /* 0x000fe40000010099 */
[C---:B------:R-:W-:Y:S02]  /*56f0*/  FMUL.FTZ R156, R151.reuse, R190 ;  /* 0x000000be979c7220 */ /* 0x040fe40000410000 */
[----:B------:R-:W-:-:S02]  /*5700*/  FMUL.FTZ R158, R151, R188 ;  /* 0x000000bc979e7220 */ /* 0x000fc40000410000 */
[C---:B------:R-:W-:Y:S02]  /*5710*/  FFMA.FTZ R157, R149.reuse, R188, -R156 ;  /* 0x000000bc959d7223 */ /* 0x040fe4000001089c */
[----:B------:R-:W-:Y:S02]  /*5720*/  FFMA.FTZ R158, R149, R190, R158 ;  /* 0x000000be959e7223 */ /* 0x000fe4000001009e */
[----:B------:R-:W-:Y:S02]  /*5730*/  FFMA.FTZ R195, R84, R188, R187 ;  /* 0x000000bc54c37223 */ /* 0x000fe400000100bb */
[----:B---3--:R-:W-:Y:S02]  /*5740*/  FFMA.FTZ R163, R37, R162, R157 ;  /* 0x000000a225a37223 */ /* 0x008fe4000001009d */
[----:B0-----:R-:W-:Y:S02]  /*5750*/  @P2 FMUL.FTZ R159, R193, R185 ;  /* 0x000000b9c19f2220 */ /* 0x001fe40000410000 */
[----:B------:R-:W-:-:S02]  /*5760*/  FFMA.FTZ R187, R37, R164, R158 ;  /* 0x000000a425bb7223 */ /* 0x000fc4000001009e */
[----:B------:R-:W-:Y:S02]  /*5770*/  @P2 FMUL.FTZ R162, R193, R186 ;  /* 0x000000bac1a22220 */ /* 0x000fe40000410000 */
[----:B------:R-:W-:Y:S02]  /*5780*/  FMUL.FTZ R158, R184, R6 ;  /* 0x00000006b89e7220 */ /* 0x000fe40000410000 */
[C---:B--2---:R-:W-:Y:S02]  /*5790*/  @P2 FFMA.FTZ R159, R192.reuse, R186, R159 ;  /* 0x000000bac09f2223 */ /* 0x044fe4000001009f */
[----:B------:R-:W-:Y:S02]  /*57a0*/  @P2 FFMA.FTZ R162, R192, R185, -R162 ;  /* 0x000000b9c0a22223 */ /* 0x000fe400000108a2 */
[-C--:B------:R-:W-:Y:S02]  /*57b0*/  FMUL.FTZ R157, R184, R7.reuse ;  /* 0x00000007b89d7220 */ /* 0x080fe40000410000 */
[----:B----4-:R-:W-:-:S02]  /*57c0*/  FFMA.FTZ R158, R160, R7, R158 ;  /* 0x00000007a09e7223 */ /* 0x010fc4000001009e */
[----:B------:R-:W-:Y:S02]  /*57d0*/  FMUL.FTZ R7, R184, R5 ;  /* 0x00000005b8077220 */ /* 0x000fe40000410000 */
[----:B-----5:R-:W-:Y:S02]  /*57e0*/  @P2 FADD.FTZ R186, R194, R159 ;  /* 0x0000009fc2ba2221 */ /* 0x020fe40000010000 */
[----:B-1----:R-:W-:Y:S02]  /*57f0*/  @P2 FADD.FTZ R185, R191, R162 ;  /* 0x000000a2bfb92221 */ /* 0x002fe40000010000 */
[-C--:B------:R-:W-:Y:S02]  /*5800*/  FMUL.FTZ R184, R184, R4.reuse ;  /* 0x00000004b8b87220 */ /* 0x080fe40000410000 */
[----:B------:R-:W-:Y:S02]  /*5810*/  FFMA.FTZ R4, R160, R4, -R7 ;  /* 0x00000004a0047223 */ /* 0x000fe40000010807 */
[----:B------:R-:W-:-:S02]  /*5820*/  FMUL.FTZ R7, R186, -R21 ;  /* 0x80000015ba077220 */ /* 0x000fc40000410000 */
[C---:B------:R-:W-:Y:S02]  /*5830*/  FMUL.FTZ R21, R185.reuse, -R21 ;  /* 0x80000015b9157220 */ /* 0x040fe40000410000 */
[----:B------:R-:W-:Y:S02]  /*5840*/  FFMA.FTZ R6, R160, R6, -R157 ;  /* 0x00000006a0067223 */ /* 0x000fe4000001089d */
[-C--:B------:R-:W-:Y:S02]  /*5850*/  FFMA.FTZ R159, R186, R20.reuse, R21 ;  /* 0x00000014ba9f7223 */ /* 0x080fe40000010015 */
[----:B------:R-:W-:Y:S02]  /*5860*/  FFMA.FTZ R5, R160, R5, R184 ;  /* 0x00000005a0057223 */ /* 0x000fe400000100b8 */
[----:B------:R-:W-:Y:S02]  /*5870*/  FFMA.FTZ R185, R185, R20, -R7 ;  /* 0x00000014b9b97223 */ /* 0x000fe40000010807 */
[----:B------:R-:W-:-:S02]  /*5880*/  FMUL.FTZ R160, R37, R126 ;  /* 0x0000007e25a07220 */ /* 0x000fc40000410000 */
[----:B------:R-:W-:Y:S02]  /*5890*/  FADD.FTZ R170, -R170, R159 ;  /* 0x0000009faaaa7221 */ /* 0x000fe40000010100 */
[----:B------:R-:W-:Y:S02]  /*58a0*/  FADD.FTZ R168, R168, R185 ;  /* 0x000000b9a8a87221 */ /* 0x000fe40000010000 */
[-C--:B------:R-:W-:Y:S02]  /*58b0*/  FFMA.FTZ R20, R99, -R160.reuse, R163 ;  /* 0x800000a063147223 */ /* 0x080fe400000100a3 */
[----:B------:R-:W-:Y:S02]  /*58c0*/  FFMA.FTZ R21, R97, -R160, R187 ;  /* 0x800000a061157223 */ /* 0x000fe400000100bb */
[----:B------:R-:W-:Y:S02]  /*58d0*/  FFMA.FTZ R189, R84, -R190, R189 ;  /* 0x800000be54bd7223 */ /* 0x000fe400000100bd */
[----:B------:R-:W-:-:S02]  /*58e0*/  FMUL.FTZ R160, R82, R187 ;  /* 0x000000bb52a07220 */ /* 0x000fc40000410000 */
[C---:B------:R-:W-:Y:S02]  /*58f0*/  FMUL.FTZ R159, R151.reuse, -R170 ;  /* 0x800000aa979f7220 */ /* 0x040fe40000410000 */
[-C--:B------:R-:W-:Y:S02]  /*5900*/  FMUL.FTZ R151, R151, -R168.reuse ;  /* 0x800000a897977220 */ /* 0x080fe40000410000 */
[----:B------:R-:W-:Y:S02]  /*5910*/  FADD.FTZ R157, R189, -R160 ;  /* 0x800000a0bd9d7221 */ /* 0x000fe40000010000 */
[C---:B------:R-:W-:Y:S02]  /*5920*/  FFMA.FTZ R160, R149.reuse, R168, -R159 ;  /* 0x000000a895a07223 */ /* 0x040fe4000001089f */
[----:B------:R-:W-:Y:S02]  /*5930*/  FFMA.FTZ R149, R149, R170, R151 ;  /* 0x000000aa95957223 */ /* 0x000fe40000010097 */
[----:B------:R-:W-:-:S02]  /*5940*/  FMUL.FTZ R162, R82, R163 ;  /* 0x000000a352a27220 */ /* 0x000fc40000410000 */
[----:B------:R-:W-:Y:S01]  /*5950*/  FADD.FTZ R6, R161, R6 ;  /* 0x00000006a1067221 */ /* 0x000fe20000010000 */
[----:B------:R-:W-:Y:S01]  /*5960*/  SHF.L.U32 R161, R68, 0x4, RZ ;  /* 0x0000000444a17819 */ /* 0x000fe200000006ff */
[----:B------:R-:W-:Y:S02]  /*5970*/  FADD.FTZ R7, R165, R158 ;  /* 0x0000009ea5077221 */ /* 0x000fe40000010000 */
[----:B------:R-:W-:Y:S01]  /*5980*/  FADD.FTZ R166, -R166, R149 ;  /* 0x00000095a6a67221 */ /* 0x000fe20000010100 */
[----:B------:R-:W-:Y:S01]  /*5990*/  LEA.HI.SX32 R151, R161, R161, 0x1b ;  /* 0x000000a1a1977211 */ /* 0x000fe200078fdaff */
[----:B------:R-:W-:Y:S01]  /*59a0*/  FADD.FTZ R158, R195, R162 ;  /* 0x000000a2c39e7221 */ /* 0x000fe20000010000 */
[----:B------:R0:W-:Y:S01]  /*59b0*/  @!P0 STS.128 [R83.X16+0x25d0], R4 ;  /* 0x0025d00453008388 */ /* 0x0001e2000000cc00 */
[----:B------:R-:W-:Y:S02]  /*59c0*/  FADD.FTZ R167, R167, R160 ;  /* 0x000000a0a7a77221 */ /* 0x000fe40000010000 */
[----:B------:R-:W-:-:S02]  /*59d0*/  FMUL.FTZ R162, R126, R168 ;  /* 0x000000a87ea27220 */ /* 0x000fc40000410000 */
[----:B------:R-:W-:Y:S02]  /*59e0*/  FMUL.FTZ R180, R38, R128 ;  /* 0x0000008026b47220 */ /* 0x000fe40000410000 */
[----:B------:R-:W-:Y:S02]  /*59f0*/  FMUL.FTZ R164, R126, R170 ;  /* 0x000000aa7ea47220 */ /* 0x000fe40000410000 */
[----:B------:R-:W-:Y:S02]  /*5a00*/  FFMA.FTZ R156, R101, -R180, R190 ;  /* 0x800000b4659c7223 */ /* 0x000fe400000100be */
[----:B------:R-:W-:Y:S02]  /*5a10*/  FMUL.FTZ R159, R128, R166 ;  /* 0x000000a6809f7220 */ /* 0x000fe40000410000 */
[----:B------:R-:W-:Y:S02]  /*5a20*/  FFMA.FTZ R155, R103, -R180, R188 ;  /* 0x800000b4679b7223 */ /* 0x000fe400000100bc */
[----:B------:R-:W-:-:S02]  /*5a30*/  FMUL.FTZ R149, R21, R164 ;  /* 0x000000a415957220 */ /* 0x000fc40000410000 */
[C---:B0-----:R-:W-:Y:S02]  /*5a40*/  FMUL.FTZ R4, R144.reuse, -R166 ;  /* 0x800000a690047220 */ /* 0x041fe40000410000 */
[-C--:B------:R-:W-:Y:S02]  /*5a50*/  FMUL.FTZ R5, R144, -R167.reuse ;  /* 0x800000a790057220 */ /* 0x080fe40000410000 */
[----:B------:R-:W-:Y:S02]  /*5a60*/  FMUL.FTZ R7, R21, R162 ;  /* 0x000000a215077220 */ /* 0x000fe40000410000 */
[C---:B------:R-:W-:Y:S02]  /*5a70*/  FFMA.FTZ R4, R143.reuse, R167, -R4 ;  /* 0x000000a78f047223 */ /* 0x040fe40000010804 */
[----:B------:R-:W-:Y:S02]  /*5a80*/  FFMA.FTZ R5, R143, R166, R5 ;  /* 0x000000a68f057223 */ /* 0x000fe40000010005 */
[----:B------:R-:W-:-:S02]  /*5a90*/  FFMA.FTZ R144, R20, R164, -R7 ;  /* 0x000000a414907223 */ /* 0x000fc40000010807 */
[----:B------:R-:W-:Y:S02]  /*5aa0*/  FMUL.FTZ R7, R128, R167 ;  /* 0x000000a780077220 */ /* 0x000fe40000410000 */
        /* <DEDUP_REMOVED lines=8> */
[-C--:B------:R-:W-:Y:S02]  /*5b30*/  FMUL.FTZ R180, R37, R162.reuse ;  /* 0x000000a225b47220 */ /* 0x080fe40000410000 */
[----:B------:R-:W-:Y:S02]  /*5b40*/  FFMA.FTZ R149, R20, R162, R149 ;  /* 0x000000a214957223 */ /* 0x000fe40000010095 */
[----:B------:R-:W-:Y:S01]  /*5b50*/  FADD.FTZ R171, -R171, R6 ;  /* 0x00000006abab7221 */ /* 0x000fe20000010100 */
[----:B------:R-:W-:Y:S01]  /*5b60*/  STS [R151.X4+0x878], R180 ;  /* 0x000878b497007388 */ /* 0x000fe20000004800 */
[----:B------:R-:W-:-:S02]  /*5b70*/  FMUL.FTZ R162, R130, R172 ;  /* 0x000000ac82a27220 */ /* 0x000fc40000410000 */
[----:B------:R-:W-:Y:S02]  /*5b80*/  FADD.FTZ R169, R169, R142 ;  /* 0x0000008ea9a97221 */ /* 0x000fe40000010000 */
[----:B------:R-:W-:Y:S02]  /*5b90*/  FMUL.FTZ R184, R37, R164 ;  /* 0x000000a425b87220 */ /* 0x000fe40000410000 */
[-C--:B------:R-:W-:Y:S02]  /*5ba0*/  FMUL.FTZ R4, R156, R7.reuse ;  /* 0x000000079c047220 */ /* 0x080fe40000410000 */
[----:B------:R-:W-:Y:S01]  /*5bb0*/  FMUL.FTZ R164, R38, R7 ;  /* 0x0000000726a47220 */ /* 0x000fe20000410000 */
[----:B------:R-:W-:Y:S01]  /*5bc0*/  STS [R151.X4+0x87c], R184 ;  /* 0x00087cb897007388 */ /* 0x000fe20000004800 */
[----:B------:R-:W-:Y:S02]  /*5bd0*/  FMUL.FTZ R6, R140, -R171 ;  /* 0x800000ab8c067220 */ /* 0x000fe40000410000 */
[----:B------:R-:W-:Y:S01]  /*5be0*/  FMUL.FTZ R160, R130, R173 ;  /* 0x000000ad82a07220 */ /* 0x000fe20000410000 */
[----:B------:R-:W-:Y:S01]  /*5bf0*/  STS [R151.X4+0x870], R164 ;  /* 0x000870a497007388 */ /* 0x000fe20000004800 */
[----:B------:R-:W-:-:S02]  /*5c00*/  FMUL.FTZ R7, R154, R162 ;  /* 0x000000a29a077220 */ /* 0x000fc40000410000 */
[----:B------:R-:W-:Y:S02]  /*5c10*/  FMUL.FTZ R140, R140, -R169 ;  /* 0x800000a98c8c7220 */ /* 0x000fe40000410000 */
[-C--:B------:R-:W-:Y:S02]  /*5c20*/  FFMA.FTZ R143, R153, R160.reuse, R7 ;  /* 0x000000a0998f7223 */ /* 0x080fe40000010007 */
[C---:B------:R-:W-:Y:S02]  /*5c30*/  FFMA.FTZ R140, R139.reuse, R171, R140 ;  /* 0x000000ab8b8c7223 */ /* 0x040fe4000001008c */
[----:B------:R-:W-:Y:S02]  /*5c40*/  FFMA.FTZ R7, R139, R169, -R6 ;  /* 0x000000a98b077223 */ /* 0x000fe40000010806 */
[-C--:B------:R-:W-:Y:S02]  /*5c50*/  FMUL.FTZ R141, R154, R160.reuse ;  /* 0x000000a09a8d7220 */ /* 0x080fe40000410000 */
[----:B------:R-:W-:-:S02]  /*5c60*/  FMUL.FTZ R142, R39, R160 ;  /* 0x000000a0278e7220 */ /* 0x000fc40000410000 */
[----:B------:R-:W-:Y:S02]  /*5c70*/  FADD.FTZ R160, -R177, R140 ;  /* 0x0000008cb1a07221 */ /* 0x000fe40000010100 */
[----:B------:R-:W-:Y:S01]  /*5c80*/  FADD.FTZ R176, R176, R7 ;  /* 0x00000007b0b07221 */ /* 0x000fe20000010000 */
[----:B------:R0:W-:Y:S01]  /*5c90*/  STS [R151.X4+0x868], R142 ;  /* 0x0008688e97007388 */ /* 0x0001e20000004800 */
[C---:B------:R-:W-:Y:S02]  /*5ca0*/  FMUL.FTZ R6, R137.reuse, -R160 ;  /* 0x800000a089067220 */ /* 0x040fe40000410000 */
[-C--:B------:R-:W-:Y:S02]  /*5cb0*/  FMUL.FTZ R137, R137, -R176.reuse ;  /* 0x800000b089897220 */ /* 0x080fe40000410000 */
[C---:B------:R-:W-:Y:S02]  /*5cc0*/  FFMA.FTZ R6, R135.reuse, R176, -R6 ;  /* 0x000000b087067223 */ /* 0x040fe40000010806 */
[----:B------:R-:W-:-:S02]  /*5cd0*/  FFMA.FTZ R137, R135, R160, R137 ;  /* 0x000000a087897223 */ /* 0x000fc40000010089 */
[----:B------:R-:W-:Y:S02]  /*5ce0*/  FMUL.FTZ R139, R132, R171 ;  /* 0x000000ab848b7220 */ /* 0x000fe40000410000 */
[----:B------:R-:W-:Y:S02]  /*5cf0*/  FADD.FTZ R174, -R174, R137 ;  /* 0x00000089aeae7221 */ /* 0x000fe40000010100 */
[----:B0-----:R-:W-:Y:S02]  /*5d00*/  FADD.FTZ R142, R175, R6 ;  /* 0x00000006af8e7221 */ /* 0x001fe40000010000 */
[----:B------:R-:W-:Y:S02]  /*5d10*/  FMUL.FTZ R6, R133, -R174 ;  /* 0x800000ae85067220 */ /* 0x000fe40000410000 */
[----:B------:R-:W-:Y:S02]  /*5d20*/  FMUL.FTZ R164, R39, R162 ;  /* 0x000000a227a47220 */ /* 0x000fe40000410000 */
[----:B------:R-:W-:-:S02]  /*5d30*/  FMUL.FTZ R7, R132, R169 ;  /* 0x000000a984077220 */ /* 0x000fc40000410000 */
[----:B------:R-:W-:Y:S01]  /*5d40*/  FMUL.FTZ R140, R152, R139 ;  /* 0x0000008b988c7220 */ /* 0x000fe20000410000 */
[----:B------:R0:W-:Y:S01]  /*5d50*/  STS [R151.X4+0x86c], R164 ;  /* 0x00086ca497007388 */ /* 0x0001e20000004800 */
[----:B------:R-:W-:Y:S02]  /*5d60*/  FFMA.FTZ R194, R153, R162, -R141 ;  /* 0x000000a299c27223 */ /* 0x000fe4000001088d */
[----:B------:R-:W-:Y:S02]  /*5d70*/  FFMA.FTZ R6, R131, R142, -R6 ;  /* 0x0000008e83067223 */ /* 0x000fe40000010806 */
[----:B------:R-:W-:Y:S02]  /*5d80*/  FMUL.FTZ R162, R134, R176 ;  /* 0x000000b086a27220 */ /* 0x000fe40000410000 */
[----:B------:R-:W-:Y:S02]  /*5d90*/  FMUL.FTZ R133, R133, -R142 ;  /* 0x8000008e85857220 */ /* 0x000fe40000410000 */
[----:B------:R-:W-:-:S02]  /*5da0*/  FFMA.FTZ R141, R150, R7, R140 ;  /* 0x00000007968d7223 */ /* 0x000fc4000001008c */
[----:B------:R-:W-:Y:S02]  /*5db0*/  FADD.FTZ R140, R179, R6 ;  /* 0x00000006b38c7221 */ /* 0x000fe40000010000 */
[----:B0-----:R-:W-:Y:S02]  /*5dc0*/  FMUL.FTZ R164, R134, R160 ;  /* 0x000000a086a47220 */ /* 0x001fe40000410000 */
[----:B------:R-:W-:Y:S02]  /*5dd0*/  FMUL.FTZ R6, R148, R162 ;  /* 0x000000a294067220 */ /* 0x000fe40000410000 */
[----:B------:R-:W-:Y:S02]  /*5de0*/  FFMA.FTZ R133, R131, R174, R133 ;  /* 0x000000ae83857223 */ /* 0x000fe40000010085 */
[----:B------:R-:W-:Y:S02]  /*5df0*/  FFMA.FTZ R190, R147, R164, -R6 ;  /* 0x000000a493be7223 */ /* 0x000fe40000010806 */
[----:B------:R-:W-:-:S02]  /*5e00*/  FADD.FTZ R178, -R178, R133 ;  /* 0x00000085b2b27221 */ /* 0x000fc40000010100 */
[C---:B------:R-:W-:Y:S02]  /*5e10*/  FMUL.FTZ R6, R129.reuse, -R140 ;  /* 0x8000008c81067220 */ /* 0x040fe40000410000 */
[----:B------:R-:W-:Y:S02]  /*5e20*/  FMUL.FTZ R180, R38, R159 ;  /* 0x0000009f26b47220 */ /* 0x000fe40000410000 */
[-C--:B------:R-:W-:Y:S02]  /*5e30*/  FMUL.FTZ R129, R129, -R178.reuse ;  /* 0x800000b281817220 */ /* 0x080fe40000410000 */
[C---:B------:R-:W-:Y:S01]  /*5e40*/  FFMA.FTZ R6, R127.reuse, R178, R6 ;  /* 0x000000b27f067223 */ /* 0x040fe20000010006 */
[----:B------:R0:W-:Y:S01]  /*5e50*/  STS [R151.X4+0x874], R180 ;  /* 0x000874b497007388 */ /* 0x0001e20000004800 */
[----:B------:R-:W-:Y:S02]  /*5e60*/  FMUL.FTZ R135, R152, R7 ;  /* 0x0000000798877220 */ /* 0x000fe40000410000 */
[----:B------:R-:W-:-:S02]  /*5e70*/  FFMA.FTZ R129, R127, R140, -R129 ;  /* 0x0000008c7f817223 */ /* 0x000fc40000010881 */
[----:B------:R-:W-:Y:S02]  /*5e80*/  FADD.FTZ R27, -R27, R6 ;  /* 0x000000061b1b7221 */ /* 0x000fe40000010100 */
[-C--:B------:R-:W-:Y:S02]  /*5e90*/  FMUL.FTZ R184, R40, R139.reuse ;  /* 0x0000008b28b87220 */ /* 0x080fe40000410000 */
[----:B------:R-:W-:Y:S02]  /*5ea0*/  FFMA.FTZ R192, R150, R139, -R135 ;  /* 0x0000008b96c07223 */ /* 0x000fe40000010887 */
[----:B0-----:R-:W-:Y:S01]  /*5eb0*/  FMUL.FTZ R180, R40, R7 ;  /* 0x0000000728b47220 */ /* 0x001fe20000410000 */
[----:B------:R-:W-:Y:S01]  /*5ec0*/  STS [R151.X4+0x864], R184 ;  /* 0x000864b897007388 */ /* 0x000fe20000004800 */
[----:B------:R-:W-:Y:S02]  /*5ed0*/  FMUL.FTZ R7, R148, R164 ;  /* 0x000000a494077220 */ /* 0x000fe40000410000 */
[----:B------:R-:W-:Y:S01]  /*5ee0*/  FADD.FTZ R24, R24, R129 ;  /* 0x0000008118187221 */ /* 0x000fe20000010000 */
[----:B------:R0:W-:Y:S01]  /*5ef0*/  STS [R151.X4+0x860], R180 ;  /* 0x000860b497007388 */ /* 0x0001e20000004800 */
[----:B------:R-:W-:-:S02]  /*5f00*/  FMUL.FTZ R127, R124, R27 ;  /* 0x0000001b7c7f7220 */ /* 0x000fc40000410000 */
[-C--:B------:R-:W-:Y:S02]  /*5f10*/  FFMA.FTZ R139, R147, R162.reuse, R7 ;  /* 0x000000a2938b7223 */ /* 0x080fe40000010007 */
[----:B------:R-:W-:Y:S02]  /*5f20*/  FMUL.FTZ R162, R41, R162 ;  /* 0x000000a229a27220 */ /* 0x000fe40000410000 */
[----:B------:R-:W-:Y:S02]  /*5f30*/  FMUL.FTZ R7, R124, R24 ;  /* 0x000000187c077220 */ /* 0x000fe40000410000 */
[----:B------:R-:W-:Y:S01]  /*5f40*/  FMUL.FTZ R6, R23, R127 ;  /* 0x0000007f17067220 */ /* 0x000fe20000410000 */
[----:B------:R1:W-:Y:S01]  /*5f50*/  STS [R151.X4+0x858], R162 ;  /* 0x000858a297007388 */ /* 0x0003e20000004800 */
[----:B0-----:R-:W-:Y:S02]  /*5f60*/  FMUL.FTZ R180, R41, R164 ;  /* 0x000000a429b47220 */ /* 0x001fe40000410000 */
[----:B------:R-:W-:-:S02]  /*5f70*/  FMUL.FTZ R164, R138, R178 ;  /* 0x000000b28aa47220 */ /* 0x000fc40000410000 */
[----:B------:R-:W-:Y:S01]  /*5f80*/  FMUL.FTZ R137, R136, R174 ;  /* 0x000000ae88897220 */ /* 0x000fe20000410000 */
[----:B------:R0:W-:Y:S01]  /*5f90*/  STS [R151.X4+0x85c], R180 ;  /* 0x00085cb497007388 */ /* 0x0001e20000004800 */
[----:B------:R-:W-:Y:S02]  /*5fa0*/  FMUL.FTZ R131, R26, R164 ;  /* 0x000000a41a837220 */ /* 0x000fe40000410000 */
[-C--:B------:R-:W-:Y:S02]  /*5fb0*/  FFMA.FTZ R6, R22, R7.reuse, R6 ;  /* 0x0000000716067223 */ /* 0x080fe40000010006 */
[----:B-1----:R-:W-:Y:S02]  /*5fc0*/  FMUL.FTZ R162, R138, R140 ;  /* 0x0000008c8aa27220 */ /* 0x002fe40000410000 */
[----:B------:R-:W-:Y:S02]  /*5fd0*/  FMUL.FTZ R129, R23, R7 ;  /* 0x0000000717817220 */ /* 0x000fe40000410000 */
[----:B------:R-:W-:-:S02]  /*5fe0*/  FMUL.FTZ R135, R136, R142 ;  /* 0x0000008e88877220 */ /* 0x000fc40000410000 */
[----:B------:R-:W-:Y:S02]  /*5ff0*/  FMUL.FTZ R184, R146, R137 ;  /* 0x0000008992b87220 */ /* 0x000fe40000410000 */
[-C--:B------:R-:W-:Y:S02]  /*6000*/  FFMA.FTZ R131, R25, R162.reuse, R131 ;  /* 0x000000a219837223 */ /* 0x080fe40000010083 */
[----:B------:R-:W-:Y:S02]  /*6010*/  FADD.FTZ R6, RZ, R6 ;  /* 0x00000006ff067221 */ /* 0x000fe40000010000 */
[----:B------:R-:W-:Y:S02]  /*6020*/  FMUL.FTZ R133, R26, R162 ;  /* 0x000000a21a857220 */ /* 0x000fe40000410000 */
[----:B------:R-:W-:Y:S02]  /*6030*/  FFMA.FTZ R129, R22, R127, -R129 ;  /* 0x0000007f16817223 */ /* 0x000fe40000010881 */
[----:B------:R-:W-:-:S02]  /*6040*/  FMUL.FTZ R186, R146, R135 ;  /* 0x0000008792ba7220 */ /* 0x000fc40000410000 */
[-C--:B------:R-:W-:Y:S02]  /*6050*/  FMUL.FTZ R188, R42, R135.reuse ;  /* 0x000000872abc7220 */ /* 0x080fe40000410000 */
[----:B------:R-:W-:Y:S02]  /*6060*/  FFMA.FTZ R135, R145, R135, R184 ;  /* 0x0000008791877223 */ /* 0x000fe400000100b8 */
[----:B------:R-:W-:Y:S01]  /*6070*/  FADD.FTZ R6, R6, R131 ;  /* 0x0000008306067221 */ /* 0x000fe20000010000 */
[----:B------:R1:W-:Y:S01]  /*6080*/  STS [R151.X4+0x850], R188 ;  /* 0x000850bc97007388 */ /* 0x0003e20000004800 */
[----:B0-----:R-:W-:Y:S02]  /*6090*/  FFMA.FTZ R180, R25, R164, -R133 ;  /* 0x000000a419b47223 */ /* 0x001fe40000010885 */
[----:B------:R-:W-:Y:S02]  /*60a0*/  FADD.FTZ R129, RZ, R129 ;  /* 0x00000081ff817221 */ /* 0x000fe40000010000 */
[----:B------:R-:W-:Y:S01]  /*60b0*/  FADD.FTZ R6, R6, R135 ;  /* 0x0000008706067221 */ /* 0x000fe20000010000 */
[----:B------:R-:W-:Y:S01]  /*60c0*/  LEA R135, R56, -R68, 0x1 ;  /* 0x8000004438877211 */ /* 0x000fe200078e08ff */
[----:B------:R-:W-:-:S02]  /*60d0*/  FADD.FTZ R129, R129, R180 ;  /* 0x000000b481817221 */ /* 0x000fc40000010000 */
[----:B------:R-:W-:Y:S01]  /*60e0*/  FFMA.FTZ R186, R145, R137, -R186 ;  /* 0x0000008991ba7223 */ /* 0x000fe200000108ba */
[C---:B------:R-:W-:Y:S01]  /*60f0*/  ISETP.GE.AND P0, PT, R135.reuse, 0x1, PT ;  /* 0x000000018700780c */ /* 0x040fe20003f06270 */
[----:B------:R-:W-:Y:S01]  /*6100*/  FADD.FTZ R6, R6, R139 ;  /* 0x0000008b06067221 */ /* 0x000fe20000010000 */
[----:B------:R-:W-:Y:S01]  /*6110*/  ISETP.GE.AND P1, PT, R135, 0x21, PT ;  /* 0x000000218700780c */ /* 0x000fe20003f26270 */
[----:B------:R-:W-:Y:S02]  /*6120*/  FADD.FTZ R129, R129, R186 ;  /* 0x000000ba81817221 */ /* 0x000fe40000010000 */
[----:B------:R-:W-:Y:S02]  /*6130*/  FADD.FTZ R6, R6, R141 ;  /* 0x0000008d06067221 */ /* 0x000fe40000010000 */
[----:B------:R-:W-:Y:S02]  /*6140*/  FADD.FTZ R129, R129, R190 ;  /* 0x000000be81817221 */ /* 0x000fe40000010000 */
[----:B------:R-:W-:-:S02]  /*6150*/  FMUL.FTZ R180, R43, R162 ;  /* 0x000000a22bb47220 */ /* 0x000fc40000410000 */
[----:B------:R-:W-:Y:S02]  /*6160*/  FADD.FTZ R186, R6, R143 ;  /* 0x0000008f06ba7221 */ /* 0x000fe40000010000 */
[----:B------:R-:W-:Y:S01]  /*6170*/  FMUL.FTZ R184, R42, R137 ;  /* 0x000000892ab87220 */ /* 0x000fe20000410000 */
[----:B------:R1:W-:Y:S01]  /*6180*/  STS [R151.X4+0x848], R180 ;  /* 0x000848b497007388 */ /* 0x0003e20000004800 */
[----:B------:R-:W-:Y:S02]  /*6190*/  FMUL.FTZ R164, R43, R164 ;  /* 0x000000a42ba47220 */ /* 0x000fe40000410000 */
[C---:B------:R-:W-:Y:S01]  /*61a0*/  FMUL.FTZ R6, R44.reuse, R7 ;  /* 0x000000072c067220 */ /* 0x040fe20000410000 */
[----:B------:R1:W-:Y:S01]  /*61b0*/  STS [R151.X4+0x854], R184 ;  /* 0x000854b897007388 */ /* 0x0003e20000004800 */
[----:B------:R-:W-:Y:S01]  /*61c0*/  FMUL.FTZ R162, R44, R127 ;  /* 0x0000007f2ca27220 */ /* 0x000fe20000410000 */
[----:B------:R-:W-:Y:S01]  /*61d0*/  IADD3 R127, R68, 0x20, RZ ;  /* 0x00000020447f7810 */ /* 0x000fe20007ffe0ff */
[----:B------:R-:W-:Y:S01]  /*61e0*/  FADD.FTZ R129, R129, R192 ;  /* 0x000000c081817221 */ /* 0x000fe20000010000 */
[----:B------:R1:W-:Y:S01]  /*61f0*/  STS [R151.X4+0x84c], R164 ;  /* 0x00084ca497007388 */ /* 0x0003e20000004800 */
[----:B------:R-:W-:-:S02]  /*6200*/  FFMA.FTZ R4, R155, R159, -R4 ;  /* 0x0000009f9b047223 */ /* 0x000fc40000010804 */
[----:B------:R-:W-:Y:S01]  /*6210*/  FADD.FTZ R129, R129, R194 ;  /* 0x000000c281817221 */ /* 0x000fe20000010000 */
[----:B------:R1:W-:Y:S01]  /*6220*/  STS [R151.X4+0x840], R6 ;  /* 0x0008400697007388 */ /* 0x0003e20000004800 */
[----:B------:R-:W-:Y:S02]  /*6230*/  FADD.FTZ R186, R186, R5 ;  /* 0x00000005baba7221 */ /* 0x000fe40000010000 */
[----:B------:R-:W-:Y:S01]  /*6240*/  FADD.FTZ R133, R129, R4 ;  /* 0x0000000481857221 */ /* 0x000fe20000010000 */
[----:B------:R1:W-:Y:S04]  /*6250*/  STS [R151.X4+0x844], R162 ;  /* 0x000844a297007388 */ /* 0x0003e80000004800 */
[----:B------:R-:W-:Y:S06]  /*6260*/  BAR.SYNC.DEFER_BLOCKING 0x0 ;  /* 0x0000000000007b1d */ /* 0x000fec0000010000 */
[----:B------:R-:W-:Y:S05]  /*6270*/  @!P0 BRA `(.L_x_11597) ;  /* 0x0000019000008947 */ /* 0x000fea0003800000 */
[-C--:B-1----:R-:W-:Y:S01]  /*6280*/  LEA.HI.SX32 R129, R68, R68.reuse, 0x1b ;  /* 0x0000004444817211 */ /* 0x082fe200078fdaff */
        /* <DEDUP_REMOVED lines=12> */
[----:B------:R-:W-:-:S03]  /*6350*/  LEA.HI.X.SX32 R5, R5, RZ, 0x1, P0 ;  /* 0x000000ff05057211 */ /* 0x000fc600000f0eff */
        /* <DEDUP_REMOVED lines=11> */
.L_x_11597:
[----:B-1----:R-:W-:Y:S05]  /*6410*/  BSYNC B0 ;  /* 0x0000000000007941 */ /* 0x002fea0003800000 */
.L_x_11596:
[----:B------:R-:W-:Y:S01]  /*6420*/  LEA.HI.SX32 R127, R127, R68, 0x1b ;  /* 0x000000447f7f7211 */ /* 0x000fe200078fdaff */
[----:B------:R-:W-:Y:S01]  /*6430*/  BSSY B0, `(.L_x_11598) ;  /* 0x0000008000007945 */ /* 0x000fe20003800000 */
[----:B------:R-:W-:Y:S01]  /*6440*/  FADD.FTZ R149, R186, R149 ;  /* 0x00000095ba957221 */ /* 0x000fe20000010000 */
[C---:B------:R-:W-:Y:S01]  /*6450*/  IADD3 R5, R68.reuse, 0x40, RZ ;  /* 0x0000004044057810 */ /* 0x040fe20007ffe0ff */
[----:B------:R-:W-:Y:S01]  /*6460*/  FADD.FTZ R144, R133, R144 ;  /* 0x0000009085907221 */ /* 0x000fe20000010000 */
[----:B0-----:R-:W-:Y:S01]  /*6470*/  IADD3 R7, R68, 0x60, RZ ;  /* 0x0000006044077810 */ /* 0x001fe20007ffe0ff */
[----:B------:R-:W0:Y:S01]  /*6480*/  LDS R127, [R127.X4+0x8c0] ;  /* 0x0008c0007f7f7984 */ /* 0x000e220000004800 */
[----:B------:R-:W-:Y:S05]  /*6490*/  @!P1 BRA `(.L_x_11599) ;  /* 0x0000001000009947 */ /* 0x000fea0003800000 */
[----:B0-----:R0:W-:Y:S02]  /*64a0*/  RED.E.ADD.F32.FTZ.RN.STRONG.GPU [R18.64+-0x780], R127 ;  /* 0xfff8807f1200798e */ /* 0x0011e4000c10e786 */
.L_x_11599:
[----:B------:R-:W-:Y:S05]  /*64b0*/  BSYNC B0 ;  /* 0x0000000000007941 */ /* 0x000fea0003800000 */
.L_x_11598:
[----:B------:R-:W-:Y:S01]  /*64c0*/  LEA.HI.SX32 R5, R5, R68, 0x1b ;  /* 0x0000004405057211 */ /* 0x000fe200078fdaff */
[----:B------:R-:W-:Y:S01]  /*64d0*/  BSSY B0, `(.L_x_11600) ;  /* 0x000000d000007945 */ /* 0x000fe20003800000 */
[----:B------:R-:W-:Y:S02]  /*64e0*/  ISETP.GE.AND P6, PT, R135, 0x41, PT ;  /* 0x000000418700780c */ /* 0x000fe40003fc6270 */
[----:B------:R-:W-:-:S02]  /*64f0*/  IADD3 R125, R68, 0x80, RZ ;  /* 0x00000080447d7810 */ /* 0x000fc40007ffe0ff */
[----:B------:R-:W1:Y:S01]  /*6500*/  LDS R5, [R5.X4+0x940] ;  /* 0x0009400005057984 */ /* 0x000e620000004800 */
        /* <DEDUP_REMOVED lines=9> */
.L_x_11601:
[----:B------:R-:W-:Y:S05]  /*65a0*/  BSYNC B0 ;  /* 0x0000000000007941 */ /* 0x000fea0003800000 */
.L_x_11600:
[----:B------:R-:W2:Y:S01]  /*65b0*/  LDS R7, [R7.X4+0x9c0] ;  /* 0x0009c00007077984 */ /* 0x000ea20000004800 */
[----:B------:R-:W-:Y:S01]  /*65c0*/  BSSY B0, `(.L_x_11602) ;  /* 0x0000005000007945 */ /* 0x000fe20003800000 */
[----:B-1----:R-:W-:Y:S02]  /*65d0*/  IADD3 R5, R68, 0xa0, RZ ;  /* 0x000000a044057810 */ /* 0x002fe40007ffe0ff */
[----:B------:R-:W-:Y:S01]  /*65e0*/  LEA.HI.SX32 R125, R125, R68, 0x1b ;  /* 0x000000447d7d7211 */ /* 0x000fe200078fdaff */
[----:B------:R-:W-:Y:S05]  /*65f0*/  @!P0 BRA `(.L_x_11603) ;  /* 0x0000001000008947 */ /* 0x000fea0003800000 */
[----:B--2---:R1:W-:Y:S02]  /*6600*/  RED.E.ADD.F32.FTZ.RN.STRONG.GPU [R18.64+-0x680], R7 ;  /* 0xfff980071200798e */ /* 0x0043e4000c10e786 */
.L_x_11603:
[----:B------:R-:W-:Y:S05]  /*6610*/  BSYNC B0 ;  /* 0x0000000000007941 */ /* 0x000fea0003800000 */
.L_x_11602:
[----:B------:R-:W3:Y:S01]  /*6620*/  LDS R125, [R125.X4+0xa40] ;  /* 0x000a40007d7d7984 */ /* 0x000ee20000004800 */
[----:B------:R-:W-:Y:S01]  /*6630*/  BSSY B0, `(.L_x_11604) ;  /* 0x0000005000007945 */ /* 0x000fe20003800000 */
[----:B-12---:R-:W-:Y:S02]  /*6640*/  IADD3 R7, R68, 0xc0, RZ ;  /* 0x000000c044077810 */ /* 0x006fe40007ffe0ff */
[----:B------:R-:W-:Y:S01]  /*6650*/  LEA.HI.SX32 R5, R5, R68, 0x1b ;  /* 0x0000004405057211 */ /* 0x000fe200078fdaff */
[----:B------:R-:W-:Y:S05]  /*6660*/  @!P1 BRA `(.L_x_11605) ;  /* 0x0000001000009947 */ /* 0x000fea0003800000 */
[----:B---3--:R1:W-:Y:S02]  /*6670*/  RED.E.ADD.F32.FTZ.RN.STRONG.GPU [R18.64+-0x600], R125 ;  /* 0xfffa007d1200798e */ /* 0x0083e4000c10e786 */
.L_x_11605:
[----:B------:R-:W-:Y:S05]  /*6680*/  BSYNC B0 ;  /* 0x0000000000007941 */ /* 0x000fea0003800000 */
.L_x_11604:
[----:B------:R-:W2:Y:S01]  /*6690*/  LDS R5, [R5.X4+0xac0] ;  /* 0x000ac00005057984 */ /* 0x000ea20000004800 */
[----:B------:R-:W-:Y:S01]  /*66a0*/  BSSY B0, `(.L_x_11606) ;  /* 0x0000005000007945 */ /* 0x000fe20003800000 */
[----:B-1-3--:R-:W-:-:S02]  /*66b0*/  IADD3 R125, R68, 0xe0, RZ ;  /* 0x000000e0447d7810 */ /* 0x00afc40007ffe0ff */
[----:B------:R-:W-:Y:S01]  /*66c0*/  LEA.HI.SX32 R7, R7, R68, 0x1b ;  /* 0x0000004407077211 */ /* 0x000fe200078fdaff */
[----:B------:R-:W-:Y:S05]  /*66d0*/  @!P2 BRA `(.L_x_11607) ;  /* 0x000000100000a947 */ /* 0x000fea0003800000 */
[----:B--2---:R1:W-:Y:S02]  /*66e0*/  RED.E.ADD.F32.FTZ.RN.STRONG.GPU [R18.64+-0x580], R5 ;  /* 0xfffa80051200798e */ /* 0x0043e4000c10e786 */
.L_x_11607:
[----:B------:R-:W-:Y:S05]  /*66f0*/  BSYNC B0 ;  /* 0x0000000000007941 */ /* 0x000fea0003800000 */
.L_x_11606:
[----:B------:R-:W3:Y:S01]  /*6700*/  LDS R7, [R7.X4+0xb40] ;  /* 0x000b400007077984 */ /* 0x000ee20000004800 */
[----:B------:R-:W-:Y:S01]  /*6710*/  BSSY B0, `(.L_x_11608) ;  /* 0x0000005000007945 */ /* 0x000fe20003800000 */
[----:B-12---:R-:W-:Y:S02]  /*6720*/  IADD3 R5, R68, 0x100, RZ ;  /* 0x0000010044057810 */ /* 0x006fe40007ffe0ff */
[----:B------:R-:W-:Y:S01]  /*6730*/  LEA.HI.SX32 R125, R125, R68, 0x1b ;  /* 0x000000447d7d7211 */ /* 0x000fe200078fdaff */
[----:B------:R-:W-:Y:S05]  /*6740*/  @!P3 BRA `(.L_x_11609) ;  /* 0x000000100000b947 */ /* 0x000fea0003800000 */
[----:B---3--:R1:W-:Y:S02]  /*6750*/  RED.E.ADD.F32.FTZ.RN.STRONG.GPU [R18.64+-0x500], R7 ;  /* 0xfffb00071200798e */ /* 0x0083e4000c10e786 */
.L_x_11609:
[----:B------:R-:W-:Y:S05]  /*6760*/  BSYNC B0 ;  /* 0x0000000000007941 */ /* 0x000fea0003800000 */
.L_x_11608:
[----:B------:R-:W2:Y:S01]  /*6770*/  LDS R125, [R125.X4+0xbc0] ;  /* 0x000bc0007d7d7984 */ /* 0x000ea20000004800 */
[----:B------:R-:W-:Y:S01]  /*6780*/  BSSY B0, `(.L_x_11610) ;  /* 0x0000004000007945 */ /* 0x000fe20003800000 */
[----:B------:R-:W-:Y:S01]  /*6790*/  LEA.HI.SX32 R5, R5, R68, 0x1b ;  /* 0x0000004405057211 */ /* 0x000fe200078fdaff */
[----:B------:R-:W-:Y:S05]  /*67a0*/  @!P4 BRA `(.L_x_11611) ;  /* 0x000000100000c947 */ /* 0x000fea0003800000 */
[----:B--2---:R2:W-:Y:S02]  /*67b0*/  RED.E.ADD.F32.FTZ.RN.STRONG.GPU [R18.64+-0x480], R125 ;  /* 0xfffb807d1200798e */ /* 0x0045e4000c10e786 */
.L_x_11611:
[----:B------:R-:W-:Y:S05]  /*67c0*/  BSYNC B0 ;  /* 0x0000000000007941 */ /* 0x000fea0003800000 */
.L_x_11610:
[----:B------:R-:W4:Y:S01]  /*67d0*/  LDS R5, [R5.X4+0xc40] ;  /* 0x000c400005057984 */ /* 0x000f220000004800 */
[----:B------:R-:W-:Y:S01]  /*67e0*/  BSSY B0, `(.L_x_11612) ;  /* 0x0000005000007945 */ /* 0x000fe20003800000 */
[----:B-1-3--:R-:W-:-:S02]  /*67f0*/  IADD3 R7, R68, 0x120, RZ ;  /* 0x0000012044077810 */ /* 0x00afc40007ffe0ff */
[----:B--2---:R-:W-:Y:S01]  /*6800*/  IADD3 R125, R68, 0x140, RZ ;  /* 0x00000140447d7810 */ /* 0x004fe20007ffe0ff */
[----:B------:R-:W-:Y:S05]  /*6810*/  @!P5 BRA `(.L_x_11613) ;  /* 0x000000100000d947 */ /* 0x000fea0003800000 */
[----:B----4-:R1:W-:Y:S02]  /*6820*/  RED.E.ADD.F32.FTZ.RN.STRONG.GPU [R18.64+-0x400], R5 ;  /* 0xfffc00051200798e */ /* 0x0103e4000c10e786 */
.L_x_11613:
[----:B------:R-:W-:Y:S05]  /*6830*/  BSYNC B0 ;  /* 0x0000000000007941 */ /* 0x000fea0003800000 */
.L_x_11612:
        /* <DEDUP_REMOVED lines=14> */
.L_x_11615:
[----:B------:R-:W-:Y:S05]  /*6920*/  BSYNC B0 ;  /* 0x0000000000007941 */ /* 0x000fea0003800000 */
.L_x_11614:
[----:B------:R-:W2:Y:S01]  /*6930*/  LDS R125, [R125.X4+0xd40] ;  /* 0x000d40007d7d7984 */ /* 0x000ea20000004800 */
[----:B------:R-:W-:Y:S01]  /*6940*/  BSSY B0, `(.L_x_11616) ;  /* 0x0000005000007945 */ /* 0x000fe20003800000 */
[----:B-1----:R-:W-:-:S02]  /*6950*/  IADD3 R7, R68, 0x180, RZ ;  /* 0x0000018044077810 */ /* 0x002fc40007ffe0ff */
[----:B------:R-:W-:Y:S01]  /*6960*/  LEA.HI.SX32 R5, R5, R68, 0x1b ;  /* 0x0000004405057211 */ /* 0x000fe200078fdaff */
[----:B------:R-:W-:Y:S05]  /*6970*/  @!P0 BRA `(.L_x_11617) ;  /* 0x0000001000008947 */ /* 0x000fea0003800000 */
[----:B--2---:R1:W-:Y:S02]  /*6980*/  RED.E.ADD.F32.FTZ.RN.STRONG.GPU [R18.64+-0x300], R125 ;  /* 0xfffd007d1200798e */ /* 0x0043e4000c10e786 */
.L_x_11617:
[----:B------:R-:W-:Y:S05]  /*6990*/  BSYNC B0 ;  /* 0x0000000000007941 */ /* 0x000fea0003800000 */
.L_x_11616:
[----:B------:R-:W3:Y:S01]  /*69a0*/  LDS R5, [R5.X4+0xdc0] ;  /* 0x000dc00005057984 */ /* 0x000ee20000004800 */
[----:B------:R-:W-:Y:S01]  /*69b0*/  BSSY B0, `(.L_x_11618) ;  /* 0x0000005000007945 */ /* 0x000fe20003800000 */
[----:B-12---:R-:W-:Y:S02]  /*69c0*/  IADD3 R125, R68, 0x1a0, RZ ;  /* 0x000001a0447d7810 */ /* 0x006fe40007ffe0ff */
[----:B------:R-:W-:Y:S01]  /*69d0*/  LEA.HI.SX32 R7, R7, R68, 0x1b ;  /* 0x0000004407077211 */ /* 0x000fe200078fdaff */
[----:B------:R-:W-:Y:S05]  /*69e0*/  @!P1 BRA `(.L_x_11619) ;  /* 0x0000001000009947 */ /* 0x000fea0003800000 */
[----:B---3--:R1:W-:Y:S02]  /*69f0*/  RED.E.ADD.F32.FTZ.RN.STRONG.GPU [R18.64+-0x280], R5 ;  /* 0xfffd80051200798e */ /* 0x0083e4000c10e786 */
.L_x_11619:
[----:B------:R-:W-:Y:S05]  /*6a00*/  BSYNC B0 ;  /* 0x0000000000007941 */ /* 0x000fea0003800000 */
.L_x_11618:
[----:B------:R-:W2:Y:S01]  /*6a10*/  LDS R7, [R7.X4+0xe40] ;  /* 0x000e400007077984 */ /* 0x000ea20000004800 */
[----:B------:R-:W-:Y:S01]  /*6a20*/  BSSY B0, `(.L_x_11620) ;  /* 0x0000005000007945 */ /* 0x000fe20003800000 */
[----:B-1-3--:R-:W-:Y:S02]  /*6a30*/  IADD3 R5, R68, 0x1c0, RZ ;  /* 0x000001c044057810 */ /* 0x00afe40007ffe0ff */
[----:B------:R-:W-:Y:S01]  /*6a40*/  LEA.HI.SX32 R125, R125, R68, 0x1b ;  /* 0x000000447d7d7211 */ /* 0x000fe200078fdaff */
[----:B------:R-:W-:Y:S05]  /*6a50*/  @!P2 BRA `(.L_x_11621) ;  /* 0x000000100000a947 */ /* 0x000fea0003800000 */
[----:B--2---:R1:W-:Y:S02]  /*6a60*/  RED.E.ADD.F32.FTZ.RN.STRONG.GPU [R18.64+-0x200], R7 ;  /* 0xfffe00071200798e */ /* 0x0043e4000c10e786 */
.L_x_11621:
[----:B------:R-:W-:Y:S05]  /*6a70*/  BSYNC B0 ;  /* 0x0000000000007941 */ /* 0x000fea0003800000 */
.L_x_11620:
[----:B------:R-:W3:Y:S01]  /*6a80*/  LDS R125, [R125.X4+0xec0] ;  /* 0x000ec0007d7d7984 */ /* 0x000ee20000004800 */
[----:B------:R-:W-:Y:S01]  /*6a90*/  BSSY B0, `(.L_x_11622) ;  /* 0x0000005000007945 */ /* 0x000fe20003800000 */
[----:B-12---:R-:W-:-:S02]  /*6aa0*/  IADD3 R7, R68, 0x1e0, RZ ;  /* 0x000001e044077810 */ /* 0x006fc40007ffe0ff */
[----:B------:R-:W-:Y:S01]  /*6ab0*/  LEA.HI.SX32 R5, R5, R68, 0x1b ;  /* 0x0000004405057211 */ /* 0x000fe200078fdaff */
[----:B------:R-:W-:Y:S05]  /*6ac0*/  @!P3 BRA `(.L_x_11623) ;  /* 0x000000100000b947 */ /* 0x000fea0003800000 */
[----:B---3--:R1:W-:Y:S02]  /*6ad0*/  RED.E.ADD.F32.FTZ.RN.STRONG.GPU [R18.64+-0x180], R125 ;  /* 0xfffe807d1200798e */ /* 0x0083e4000c10e786 */
.L_x_11623:
[----:B------:R-:W-:Y:S05]  /*6ae0*/  BSYNC B0 ;  /* 0x0000000000007941 */ /* 0x000fea0003800000 */
.L_x_11622:
[----:B------:R-:W2:Y:S01]  /*6af0*/  LDS R5, [R5.X4+0xf40] ;  /* 0x000f400005057984 */ /* 0x000ea20000004800 */
[----:B------:R-:W-:Y:S01]  /*6b00*/  BSSY B0, `(.L_x_11624) ;  /* 0x0000004000007945 */ /* 0x000fe20003800000 */
[----:B------:R-:W-:Y:S01]  /*6b10*/  LEA.HI.SX32 R7, R7, R68, 0x1b ;  /* 0x0000004407077211 */ /* 0x000fe200078fdaff */
[----:B------:R-:W-:Y:S05]  /*6b20*/  @!P4 BRA `(.L_x_11625) ;  /* 0x000000100000c947 */ /* 0x000fea0003800000 */
[----:B--2---:R2:W-:Y:S02]  /*6b30*/  RED.E.ADD.F32.FTZ.RN.STRONG.GPU [R18.64+-0x100], R5 ;  /* 0xffff00051200798e */ /* 0x0045e4000c10e786 */
.L_x_11625:
[----:B------:R-:W-:Y:S05]  /*6b40*/  BSYNC B0 ;  /* 0x0000000000007941 */ /* 0x000fea0003800000 */
.L_x_11624:
[----:B------:R-:W4:Y:S01]  /*6b50*/  LDS R7, [R7.X4+0xfc0] ;  /* 0x000fc00007077984 */ /* 0x000f220000004800 */
[----:B------:R-:W-:Y:S01]  /*6b60*/  BSSY B0, `(.L_x_11626) ;  /* 0x0000003000007945 */ /* 0x000fe20003800000 */
[----:B------:R-:W-:Y:S05]  /*6b70*/  @!P5 BRA `(.L_x_11627) ;  /* 0x000000100000d947 */ /* 0x000fea0003800000 */
[----:B----4-:R4:W-:Y:S02]  /*6b80*/  RED.E.ADD.F32.FTZ.RN.STRONG.GPU [R18.64+-0x80], R7 ;  /* 0xffff80071200798e */ /* 0x0109e4000c10e786 */
.L_x_11627:
[----:B------:R-:W-:Y:S05]  /*6b90*/  BSYNC B0 ;  /* 0x0000000000007941 */ /* 0x000fea0003800000 */
.L_x_11626:
[----:B012-4-:R-:W0:Y:S01]  /*6ba0*/  SHFL.DOWN PT, R18, R144, 0x1, 0x1f ;  /* 0x08201f0090127f89 */ /* 0x017e2200000e0000 */
[----:B------:R-:W-:Y:S01]  /*6bb0*/  ISETP.GT.AND P0, PT, R66, 0x1e, PT ;  /* 0x0000001e4200780c */ /* 0x000fe20003f04270 */
[----:B------:R-:W-:Y:S01]  /*6bc0*/  FMUL.FTZ R97, R97, R170 ;  /* 0x000000aa61617220 */ /* 0x000fe20000410000 */
[----:B------:R-:W-:Y:S01]  /*6bd0*/  MOV R5, R144 ;  /* 0x0000009000057202 */ /* 0x000fe20000000f00 */
[----:B------:R-:W1:Y:S01]  /*6be0*/  SHFL.DOWN PT, R162, R157, 0x1, 0x1f ;  /* 0x08201f009da27f89 */ /* 0x000e6200000e0000 */
[----:B------:R-:W-:Y:S01]  /*6bf0*/  MOV R7, R157 ;  /* 0x0000009d00077202 */ /* 0x000fe20000000f00 */
[----:B------:R-:W-:Y:S01]  /*6c00*/  FFMA.FTZ R97, R99, R168, R97 ;  /* 0x000000a863617223 */ /* 0x000fe20000010061 */
[----:B------:R-:W-:Y:S01]  /*6c10*/  MOV R6, R158 ;  /* 0x0000009e00067202 */ /* 0x000fe20000000f00 */
[----:B---3--:R-:W2:Y:S01]  /*6c20*/  SHFL.DOWN PT, R125, R158, 0x1, 0x1f ;  /* 0x08201f009e7d7f89 */ /* 0x008ea200000e0000 */
        /* <DEDUP_REMOVED lines=10> */
[----:B------:R-:W-:Y:S02]  /*6cd0*/  FMUL.FTZ R121, R121, R178 ;  /* 0x000000b279797220 */ /* 0x000fe40000410000 */
        /* <DEDUP_REMOVED lines=8> */
[C---:B------:R-:W-:Y:S02]  /*6d60*/  FMUL.FTZ R125, R3.reuse, R168 ;  /* 0x000000a8037d7220 */ /* 0x040fe40000410000 */
[----:B---3--:R-:W-:Y:S01]  /*6d70*/  @!P0 FADD.FTZ R4, R4, R19 ;  /* 0x0000001304048221 */ /* 0x008fe20000010000 */
[----:B------:R-:W-:Y:S01]  /*6d80*/  ISETP.GT.AND P0, PT, R66, 0x1d, PT ;  /* 0x0000001d4200780c */ /* 0x000fe20003f04270 */
[----:B------:R-:W2:Y:S01]  /*6d90*/  SHFL.DOWN PT, R129, R6, 0x2, 0x1f ;  /* 0x08401f0006817f89 */ /* 0x000ea200000e0000 */
[-C--:B------:R-:W-:Y:S02]  /*6da0*/  FMUL.FTZ R19, R3, R170.reuse ;  /* 0x000000aa03137220 */ /* 0x080fe40000410000 */
[C---:B------:R-:W-:Y:S01]  /*6db0*/  FFMA.FTZ R170, R2.reuse, R170, -R125 ;  /* 0x000000aa02aa7223 */ /* 0x040fe2000001087d */
[----:B------:R-:W3:Y:S01]  /*6dc0*/  SHFL.DOWN PT, R127, R4, 0x2, 0x1f ;  /* 0x08401f00047f7f89 */ /* 0x000ee200000e0000 */
[----:B------:R-:W-:-:S02]  /*6dd0*/  FFMA.FTZ R99, R2, R168, R19 ;  /* 0x000000a802637223 */ /* 0x000fc40000010013 */
[----:B------:R-:W-:Y:S02]  /*6de0*/  FMUL.FTZ R170, R21, R170 ;  /* 0x000000aa15aa7220 */ /* 0x000fe40000410000 */
[----:B------:R-:W-:Y:S02]  /*6df0*/  FMUL.FTZ R21, R3, R167 ;  /* 0x000000a703157220 */ /* 0x000fe40000410000 */
[----:B------:R-:W-:Y:S02]  /*6e00*/  FFMA.FTZ R170, R20, R99, R170 ;  /* 0x0000006314aa7223 */ /* 0x000fe400000100aa */
[-C--:B------:R-:W-:Y:S02]  /*6e10*/  FFMA.FTZ R21, R2, R166.reuse, -R21 ;  /* 0x000000a602157223 */ /* 0x080fe40000010815 */
[----:B0-----:R-:W-:Y:S02]  /*6e20*/  @!P0 FADD.FTZ R5, R5, R18 ;  /* 0x0000001205058221 */ /* 0x001fe40000010000 */
[----:B------:R-:W-:-:S02]  /*6e30*/  FMUL.FTZ R18, R101, R166 ;  /* 0x000000a665127220 */ /* 0x000fc40000410000 */
[----:B-1----:R-:W-:Y:S02]  /*6e40*/  @!P0 FADD.FTZ R7, R7, R144 ;  /* 0x0000009007078221 */ /* 0x002fe40000010000 */
[----:B------:R-:W0:Y:S01]  /*6e50*/  SHFL.DOWN PT, R144, R5, 0x4, 0x1f ;  /* 0x08801f0005907f89 */ /* 0x000e2200000e0000 */
[----:B------:R-:W-:Y:S02]  /*6e60*/  FFMA.FTZ R103, R103, R167, R18 ;  /* 0x000000a767677223 */ /* 0x000fe40000010012 */
[----:B--2---:R-:W-:Y:S01]  /*6e70*/  @!P0 FADD.FTZ R6, R6, R129 ;  /* 0x0000008106068221 */ /* 0x004fe20000010000 */
[----:B------:R-:W1:Y:S01]  /*6e80*/  SHFL.DOWN PT, R158, R7, 0x4, 0x1f ;  /* 0x08801f00079e7f89 */ /* 0x000e6200000e0000 */
[----:B------:R-:W-:Y:S02]  /*6e90*/  FFMA.FTZ R110, R128, R103, R110 ;  /* 0x00000067806e7223 */ /* 0x000fe4000001006e */
[----:B---3--:R-:W-:Y:S01]  /*6ea0*/  @!P0 FADD.FTZ R4, R4, R127 ;  /* 0x0000007f04048221 */ /* 0x008fe20000010000 */
[----:B------:R-:W-:Y:S01]  /*6eb0*/  ISETP.GT.AND P0, PT, R66, 0x1b, PT ;  /* 0x0000001b4200780c */ /* 0x000fe20003f04270 */
[----:B------:R-:W2:Y:S01]  /*6ec0*/  SHFL.DOWN PT, R125, R6, 0x4, 0x1f ;  /* 0x08801f00067d7f89 */ /* 0x000ea200000e0000 */
[----:B------:R-:W-:-:S02]  /*6ed0*/  FMUL.FTZ R18, R105, R172 ;  /* 0x000000ac69127220 */ /* 0x000fc40000410000 */
[----:B------:R-:W-:Y:S01]  /*6ee0*/  FFMA.FTZ R97, R37, R97, R170 ;  /* 0x0000006125617223 */ /* 0x000fe200000100aa */
[----:B------:R-:W3:Y:S01]  /*6ef0*/  SHFL.DOWN PT, R101, R4, 0x4, 0x1f ;  /* 0x08801f0004657f89 */ /* 0x000ee200000e0000 */
[----:B------:R-:W-:Y:S02]  /*6f00*/  FFMA.FTZ R107, R107, R173, R18 ;  /* 0x000000ad6b6b7223 */ /* 0x000fe40000010012 */
[----:B------:R-:W-:Y:S02]  /*6f10*/  FADD.FTZ R106, R97, R106 ;  /* 0x0000006a616a7221 */ /* 0x000fe40000010000 */
[----:B------:R-:W-:Y:S02]  /*6f20*/  FFMA.FTZ R112, R130, R107, R112 ;  /* 0x0000006b82707223 */ /* 0x000fe40000010070 */
[----:B------:R-:W-:Y:S02]  /*6f30*/  FMUL.FTZ R19, R3, R166 ;  /* 0x000000a603137220 */ /* 0x000fe40000410000 */
[----:B------:R-:W-:-:S02]  /*6f40*/  FMUL.FTZ R156, R156, R21 ;  /* 0x000000159c9c7220 */ /* 0x000fc40000410000 */
[----:B0-----:R-:W-:Y:S02]  /*6f50*/  @!P0 FADD.FTZ R5, R5, R144 ;  /* 0x0000009005058221 */ /* 0x001fe40000010000 */
[----:B------:R-:W-:Y:S02]  /*6f60*/  FMUL.FTZ R21, R3, R173 ;  /* 0x000000ad03157220 */ /* 0x000fe40000410000 */
[----:B-1----:R-:W-:Y:S01]  /*6f70*/  @!P0 FADD.FTZ R7, R7, R158 ;  /* 0x0000009e07078221 */ /* 0x002fe20000010000 */
[----:B------:R-:W0:Y:S01]  /*6f80*/  SHFL.DOWN PT, R128, R5, 0x8, 0x1f ;  /* 0x09001f0005807f89 */ /* 0x000e2200000e0000 */
[----:B------:R-:W-:Y:S02]  /*6f90*/  FFMA.FTZ R20, R2, R167, R19 ;  /* 0x000000a702147223 */ /* 0x000fe40000010013 */
[----:B------:R-:W-:Y:S01]  /*6fa0*/  FMUL.FTZ R18, R109, R171 ;  /* 0x000000ab6d127220 */ /* 0x000fe20000410000 */
[----:B------:R-:W1:Y:S01]  /*6fb0*/  SHFL.DOWN PT, R130, R7, 0x8, 0x1f ;  /* 0x09001f0007827f89 */ /* 0x000e6200000e0000 */
[----:B--2---:R-:W-:-:S02]  /*6fc0*/  @!P0 FADD.FTZ R6, R6, R125 ;  /* 0x0000007d06068221 */ /* 0x004fc40000010000 */
[-C--:B------:R-:W-:Y:S02]  /*6fd0*/  FMUL.FTZ R19, R3, R172.reuse ;  /* 0x000000ac03137220 */ /* 0x080fe40000410000 */
[----:B---3--:R-:W-:Y:S01]  /*6fe0*/  @!P0 FADD.FTZ R4, R4, R101 ;  /* 0x0000006504048221 */ /* 0x008fe20000010000 */
[----:B------:R-:W-:Y:S01]  /*6ff0*/  ISETP.GT.AND P0, PT, R66, 0x17, PT ;  /* 0x000000174200780c */ /* 0x000fe20003f04270 */
[----:B------:R-:W2:Y:S01]  /*7000*/  SHFL.DOWN PT, R99, R6, 0x8, 0x1f ;  /* 0x09001f0006637f89 */ /* 0x000ea200000e0000 */
[C---:B------:R-:W-:Y:S02]  /*7010*/  FFMA.FTZ R21, R2.reuse, R172, -R21 ;  /* 0x000000ac02157223 */ /* 0x040fe40000010815 */
[----:B------:R-:W-:Y:S01]  /*7020*/  FFMA.FTZ R20, R155, R20, R156 ;  /* 0x000000149b147223 */ /* 0x000fe2000001009c */
[----:B------:R-:W3:Y:S01]  /*7030*/  SHFL.DOWN PT, R97, R4, 0x8, 0x1f ;  /* 0x09001f0004617f89 */ /* 0x000ee200000e0000 */
[----:B------:R-:W-:Y:S02]  /*7040*/  FFMA.FTZ R126, R2, R173, R19 ;  /* 0x000000ad027e7223 */ /* 0x000fe40000010013 */
[----:B------:R-:W-:-:S02]  /*7050*/  FMUL.FTZ R21, R154, R21 ;  /* 0x000000159a157220 */ /* 0x000fc40000410000 */
[----:B------:R-:W-:Y:S02]  /*7060*/  FFMA.FTZ R111, R111, R169, R18 ;  /* 0x000000a96f6f7223 */ /* 0x000fe40000010012 */
[----:B------:R-:W-:Y:S02]  /*7070*/  FFMA.FTZ R103, R38, R103, R20 ;  /* 0x0000006726677223 */ /* 0x000fe40000010014 */
[----:B0-----:R-:W-:Y:S02]  /*7080*/  @!P0 FADD.FTZ R5, R5, R128 ;  /* 0x0000008005058221 */ /* 0x001fe40000010000 */
[----:B------:R-:W-:Y:S02]  /*7090*/  FMUL.FTZ R20, R3, R169 ;  /* 0x000000a903147220 */ /* 0x000fe40000410000 */
[----:B------:R-:W-:Y:S01]  /*70a0*/  FFMA.FTZ R126, R153, R126, R21 ;  /* 0x0000007e997e7223 */ /* 0x000fe20000010015 */
[----:B------:R-:W0:Y:S01]  /*70b0*/  SHFL.DOWN PT, R18, R5, 0x10, 0x1f ;  /* 0x0a001f0005127f89 */ /* 0x000e2200000e0000 */
[----:B------:R-:W-:-:S02]  /*70c0*/  FMUL.FTZ R19, R3, R171 ;  /* 0x000000ab03137220 */ /* 0x000fc40000410000 */
[----:B-1----:R-:W-:Y:S02]  /*70d0*/  @!P0 FADD.FTZ R7, R7, R130 ;  /* 0x0000008207078221 */ /* 0x002fe40000010000 */
[C---:B------:R-:W-:Y:S02]  /*70e0*/  FMUL.FTZ R21, R3.reuse, R176 ;  /* 0x000000b003157220 */ /* 0x040fe40000410000 */
[C---:B------:R-:W-:Y:S02]  /*70f0*/  FFMA.FTZ R171, R2.reuse, R171, -R20 ;  /* 0x000000ab02ab7223 */ /* 0x040fe40000010814 */
[----:B------:R-:W-:Y:S01]  /*7100*/  FFMA.FTZ R169, R2, R169, R19 ;  /* 0x000000a902a97223 */ /* 0x000fe20000010013 */
[----:B------:R-:W1:Y:S01]  /*7110*/  SHFL.DOWN PT, R20, R7, 0x10, 0x1f ;  /* 0x0a001f0007147f89 */ /* 0x000e6200000e0000 */
[----:B--2---:R-:W-:Y:S02]  /*7120*/  @!P0 FADD.FTZ R6, R6, R99 ;  /* 0x0000006306068221 */ /* 0x004fe40000010000 */
[----:B---3--:R-:W-:Y:S01]  /*7130*/  @!P0 FADD.FTZ R4, R4, R97 ;  /* 0x0000006104048221 */ /* 0x008fe20000010000 */
[----:B------:R-:W-:Y:S01]  /*7140*/  ISETP.GT.AND P0, PT, R66, 0xf, PT ;  /* 0x0000000f4200780c */ /* 0x000fe20003f04270 */
[-C--:B------:R-:W-:Y:S01]  /*7150*/  FMUL.FTZ R19, R3, R160.reuse ;  /* 0x000000a003137220 */ /* 0x080fe20000410000 */
[----:B------:R-:W2:Y:S01]  /*7160*/  SHFL.DOWN PT, R99, R6, 0x10, 0x1f ;  /* 0x0a001f0006637f89 */ /* 0x000ea200000e0000 */
[----:B------:R-:W-:-:S02]  /*7170*/  FFMA.FTZ R21, R2, R160, -R21 ;  /* 0x000000a002157223 */ /* 0x000fc40000010815 */
[----:B------:R-:W-:Y:S01]  /*7180*/  FFMA.FTZ R176, R2, R176, R19 ;  /* 0x000000b002b07223 */ /* 0x000fe20000010013 */
[----:B------:R-:W3:Y:S01]  /*7190*/  SHFL.DOWN PT, R97, R4, 0x10, 0x1f ;  /* 0x0a001f0004617f89 */ /* 0x000ee200000e0000 */
[----:B------:R-:W-:Y:S02]  /*71a0*/  FMUL.FTZ R21, R148, R21 ;  /* 0x0000001594157220 */ /* 0x000fe40000410000 */
[----:B------:R-:W-:Y:S02]  /*71b0*/  FMUL.FTZ R19, R3, R174 ;  /* 0x000000ae03137220 */ /* 0x000fe40000410000 */
[----:B------:R-:W-:Y:S02]  /*71c0*/  FFMA.FTZ R176, R147, R176, R21 ;  /* 0x000000b093b07223 */ /* 0x000fe40000010015 */
[-C--:B------:R-:W-:Y:S02]  /*71d0*/  FMUL.FTZ R21, R3, R142.reuse ;  /* 0x0000008e03157220 */ /* 0x080fe40000410000 */
[----:B------:R-:W-:-:S02]  /*71e0*/  FFMA.FTZ R142, R2, R142, R19 ;  /* 0x0000008e028e7223 */ /* 0x000fc40000010013 */
[----:B------:R-:W-:Y:S02]  /*71f0*/  FMUL.FTZ R19, R3, R140 ;  /* 0x0000008c03137220 */ /* 0x000fe40000410000 */
[----:B0-----:R-:W-:Y:S02]  /*7200*/  @!P0 FADD.FTZ R5, R5, R18 ;  /* 0x0000001205058221 */ /* 0x001fe40000010000 */
[----:B------:R-:W-:Y:S02]  /*7210*/  FFMA.FTZ R19, R2, R178, -R19 ;  /* 0x000000b202137223 */ /* 0x000fe40000010813 */
[C---:B------:R-:W-:Y:S02]  /*7220*/  FMUL.FTZ R18, R3.reuse, R24 ;  /* 0x0000001803127220 */ /* 0x040fe40000410000 */
[----:B------:R-:W-:Y:S02]  /*7230*/  FMUL.FTZ R26, R26, R19 ;  /* 0x000000131a1a7220 */ /* 0x000fe40000410000 */
[----:B------:R-:W-:-:S02]  /*7240*/  FMUL.FTZ R19, R3, R178 ;  /* 0x000000b203137220 */ /* 0x000fc40000410000 */
[C---:B------:R-:W-:Y:S02]  /*7250*/  FFMA.FTZ R21, R2.reuse, R174, -R21 ;  /* 0x000000ae02157223 */ /* 0x040fe40000010815 */
[-C--:B------:R-:W-:Y:S02]  /*7260*/  FMUL.FTZ R3, R3, R27.reuse ;  /* 0x0000001b03037220 */ /* 0x080fe40000410000 */
[----:B------:R-:W-:Y:S02]  /*7270*/  FFMA.FTZ R18, R2, R27, -R18 ;  /* 0x0000001b02127223 */ /* 0x000fe40000010812 */
[----:B-1----:R-:W-:Y:S02]  /*7280*/  @!P0 FADD.FTZ R7, R7, R20 ;  /* 0x0000001407078221 */ /* 0x002fe40000010000 */
[----:B------:R-:W-:Y:S02]  /*7290*/  FMUL.FTZ R171, R152, R171 ;  /* 0x000000ab98ab7220 */ /* 0x000fe40000410000 */
[----:B------:R-:W-:-:S02]  /*72a0*/  FMUL.FTZ R21, R146, R21 ;  /* 0x0000001592157220 */ /* 0x000fc40000410000 */
[----:B------:R-:W-:Y:S02]  /*72b0*/  FMUL.FTZ R27, R93, R27 ;  /* 0x0000001b5d1b7220 */ /* 0x000fe40000410000 */
[C---:B------:R-:W-:Y:S02]  /*72c0*/  FFMA.FTZ R20, R2.reuse, R140, R19 ;  /* 0x0000008c02147223 */ /* 0x040fe40000010013 */
[----:B------:R-:W-:Y:S02]  /*72d0*/  FFMA.FTZ R3, R2, R24, R3 ;  /* 0x0000001802037223 */ /* 0x000fe40000010003 */
[----:B------:R-:W-:Y:S02]  /*72e0*/  FMUL.FTZ R18, R23, R18 ;  /* 0x0000001217127220 */ /* 0x000fe40000410000 */
[----:B--2---:R-:W-:Y:S02]  /*72f0*/  @!P0 FADD.FTZ R6, R6, R99 ;  /* 0x0000006306068221 */ /* 0x004fe40000010000 */
[----:B---3--:R-:W-:-:S02]  /*7300*/  @!P0 FADD.FTZ R4, R4, R97 ;  /* 0x0000006104048221 */ /* 0x008fc40000010000 */
        /* <DEDUP_REMOVED lines=34> */
.L_x_11629:
[----:B0-----:R-:W-:Y:S05]  /*7530*/  BSYNC B0 ;  /* 0x0000000000007941 */ /* 0x001fea0003800000 */
.L_x_11628:
[----:B------:R-:W-:Y:S02]  /*7540*/  IADD3 R83, R83, 0x1, RZ ;  /* 0x0000000153537810 */ /* 0x000fe40007ffe0ff */
[----:B------:R-:W-:-:S02]  /*7550*/  IADD3 R81, P1, R81, 0x1, RZ ;  /* 0x0000000151517810 */ /* 0x000fc40007f3e0ff */
[----:B------:R-:W-:Y:S02]  /*7560*/  ISETP.GE.AND P0, PT, R83, c[0x0][0x16c], PT ;  /* 0x00005b0053007a0c */ /* 0x000fe40003f06270 */
[----:B------:R-:W-:-:S11]  /*7570*/  IADD3.X R80, RZ, R80, RZ, P1, !PT ;  /* 0x00000050ff507210 */ /* 0x000fd60000ffe4ff */
[----:B------:R-:W-:Y:S01]  /*7580*/  @P0 CALL.REL.NOINC `(.L_x_11583) ;  /* 0x0000001000000944 */ /* 0x000fe20003c00000 */
[----:B------:R-:W-:Y:S05]  /*7590*/  BRA `(.L_x_11630) ;  /* 0xffffb47000007947 */ /* 0x000fea000383ffff */
.L_x_11583:
        /* <DEDUP_REMOVED lines=10> */
[----:B------:R-:W-:Y:S01]  /*7640*/  IMAD R35, R79, c[0x0][0x2e4], R4 ;  /* 0x0000b9004f237a24 */ /* 0x000fe200078e0204 */
[----:B------:R-:W-:-:S03]  /*7650*/  LEA.HI.X R4, R60, c[0x0][0x334], R57, 0x2, P2 ;  /* 0x0000cd003c047a11 */ /* 0x000fc600010f1439 */
[----:B------:R-:W-:-:S05]  /*7660*/  IMAD.WIDE.U32 R2, R79, c[0x0][0x2e0], R2 ;  /* 0x0000b8004f027a25 */ /* 0x000fca00078e0002 */
        /* <DEDUP_REMOVED lines=18> */
[----:B-1----:R-:W-:Y:S04]  /*7790*/  LDS R27, [R50.X4+0x280] ;  /* 0x00028000321b7984 */ /* 0x002fe80000004800 */
        /* <DEDUP_REMOVED lines=19> */
.L_x_11632:
[----:B------:R-:W-:Y:S05]  /*78d0*/  BSYNC B0 ;  /* 0x0000000000007941 */ /* 0x000fea0003800000 */
.L_x_11631:
[C---:B------:R-:W-:Y:S01]  /*78e0*/  LOP3.LUT R18, R60.reuse, 0x40, RZ, 0xfc, !PT ;  /* 0x000000403c127812 */ /* 0x040fe200078efcff */
[----:B------:R-:W-:Y:S01]  /*78f0*/  @!P1 STG.E [R6.64+-0x380], R19 ;  /* 0xfffc801306009986 */ /* 0x000fe2000c101906 */
[----:B------:R-:W-:Y:S01]  /*7900*/  LOP3.LUT R20, R60, 0x60, RZ, 0xfc, !PT ;  /* 0x000000603c147812 */ /* 0x000fe200078efcff */
[----:B------:R-:W-:Y:S01]  /*7910*/  FADD.FTZ R3, R92, R70 ;  /* 0x000000465c037221 */ /* 0x000fe20000010000 */
[----:B------:R-:W-:Y:S01]  /*7920*/  LOP3.LUT R22, R60, 0x80, RZ, 0xfc, !PT ;  /* 0x000000803c167812 */ /* 0x000fe200078efcff */
[----:B0-----:R-:W-:Y:S01]  /*7930*/  IMAD R4, R72, c[0x0][0x2f8], RZ ;  /* 0x0000be0048047a24 */ /* 0x001fe200078e02ff */
[C---:B------:R-:W-:Y:S01]  /*7940*/  LOP3.LUT R24, R60.reuse, 0xa0, RZ, 0xfc, !PT ;  /* 0x000000a03c187812 */ /* 0x040fe200078efcff */
[----:B------:R-:W-:Y:S01]  /*7950*/  FADD.FTZ R3, R3, R94 ;  /* 0x0000005e03037221 */ /* 0x000fe20000010000 */
[C---:B------:R-:W-:Y:S01]  /*7960*/  LOP3.LUT R26, R60.reuse, 0xc0, RZ, 0xfc, !PT ;  /* 0x000000c03c1a7812 */ /* 0x040fe200078efcff */
[----:B------:R-:W-:Y:S01]  /*7970*/  BSSY B0, `(.L_x_11633) ;  /* 0x0000039000007945 */ /* 0x000fe20003800000 */
[----:B------:R-:W-:Y:S01]  /*7980*/  LOP3.LUT R30, R60, 0xe0, RZ, 0xfc, !PT ;  /* 0x000000e03c1e7812 */ /* 0x000fe200078efcff */
[----:B------:R-:W-:Y:S01]  /*7990*/  FADD.FTZ R3, R3, R96 ;  /* 0x0000006003037221 */ /* 0x000fe20000010000 */
[----:B------:R-:W-:-:S02]  /*79a0*/  ISETP.GE.AND P0, PT, R18, R33, PT ;  /* 0x000000211200720c */ /* 0x000fc40003f06270 */
[-C--:B------:R-:W-:Y:S01]  /*79b0*/  ISETP.GE.AND P1, PT, R20, R33.reuse, PT ;  /* 0x000000211400720c */ /* 0x080fe20003f26270 */
[----:B------:R-:W-:Y:S01]  /*79c0*/  FADD.FTZ R3, R3, R98 ;  /* 0x0000006203037221 */ /* 0x000fe20000010000 */
[-C--:B------:R-:W-:Y:S02]  /*79d0*/  ISETP.GE.AND P2, PT, R22, R33.reuse, PT ;  /* 0x000000211600720c */ /* 0x080fe40003f46270 */
[-C--:B------:R-:W-:Y:S01]  /*79e0*/  ISETP.GE.AND P3, PT, R24, R33.reuse, PT ;  /* 0x000000211800720c */ /* 0x080fe20003f66270 */
[----:B------:R-:W-:Y:S01]  /*79f0*/  FADD.FTZ R3, R3, R100 ;  /* 0x0000006403037221 */ /* 0x000fe20000010000 */
[-C--:B------:R-:W-:Y:S02]  /*7a00*/  ISETP.GE.AND P4, PT, R26, R33.reuse, PT ;  /* 0x000000211a00720c */ /* 0x080fe40003f86270 */
[----:B------:R-:W-:Y:S01]  /*7a10*/  ISETP.GE.AND P5, PT, R30, R33, PT ;  /* 0x000000211e00720c */ /* 0x000fe20003fa6270 */
[----:B------:R-:W-:Y:S02]  /*7a20*/  FADD.FTZ R5, R3, R102 ;  /* 0x0000006603057221 */ /* 0x000fe40000010000 */
[----:B------:R-:W-:Y:S01]  /*7a30*/  @!P0 STG.E [R6.64+-0x300], R21 ;  /* 0xfffd001506008986 */ /* 0x000fe2000c101906 */
[----:B------:R-:W-:-:S03]  /*7a40*/  IMAD.WIDE.U32 R2, R77, c[0x0][0x2f8], RZ ;  /* 0x0000be004d027a25 */ /* 0x000fc600078e00ff */
        /* <DEDUP_REMOVED lines=8> */
[----:B0-----:R-:W-:-:S05]  /*7ad0*/  IMAD R7, R77, c[0x0][0x2fc], R4 ;  /* 0x0000bf004d077a24 */ /* 0x001fca00078e0204 */
        /* <DEDUP_REMOVED lines=34> */
.L_x_11634:
[----:B------:R-:W-:Y:S05]  /*7d00*/  BSYNC B0 ;  /* 0x0000000000007941 */ /* 0x000fea0003800000 */
.L_x_11633:
[----:B------:R-:W-:Y:S01]  /*7d10*/  MOV R3, R25 ;  /* 0x0000001900037202 */ /* 0x000fe20000000f00 */
[----:B------:R-:W-:Y:S01]  /*7d20*/  IMAD R4, R78, c[0x0][0x300], RZ ;  /* 0x0000c0004e047a24 */ /* 0x000fe200078e02ff */
[----:B------:R-:W-:Y:S02]  /*7d30*/  IADD3 R48, P1, R48, -0x380, RZ ;  /* 0xfffffc8030307810 */ /* 0x000fe40007f3e0ff */
[-C--:B------:R-:W-:Y:S01]  /*7d40*/  ISETP.GE.AND P5, PT, R26, R23.reuse, PT ;  /* 0x000000171a00720c */ /* 0x080fe20003fa6270 */
[C---:B------:R-:W-:Y:S01]  /*7d50*/  IMAD.WIDE.U32 R2, R79.reuse, c[0x0][0x300], R2 ;  /* 0x0000c0004f027a25 */ /* 0x040fe200078e0002 */
[----:B------:R-:W-:Y:S02]  /*7d60*/  IADD3.X R46, R46, -0x1, RZ, P1, !PT ;  /* 0xffffffff2e2e7810 */ /* 0x000fe40000ffe4ff */
[----:B------:R-:W-:Y:S01]  /*7d70*/  ISETP.GE.AND P0, PT, R10, R23, PT ;  /* 0x000000170a00720c */ /* 0x000fe20003f06270 */
[----:B0-----:R-:W-:Y:S01]  /*7d80*/  IMAD R7, R79, c[0x0][0x304], R4 ;  /* 0x0000c1004f077a24 */ /* 0x001fe200078e0204 */
[----:B------:R-:W-:-:S02]  /*7d90*/  IADD3 R5, P3, R28, R2, RZ ;  /* 0x000000021c057210 */ /* 0x000fc40007f7e0ff */
[----:B------:R-:W-:Y:S02]  /*7da0*/  IADD3 R2, P4, R48, c[0x0][0x340], RZ ;  /* 0x0000d00030027a10 */ /* 0x000fe40007f9e0ff */
[----:B------:R-:W-:Y:S02]  /*7db0*/  IADD3.X R3, R0, R7, R3, P3, !PT ;  /* 0x0000000700037210 */ /* 0x000fe40001ffe403 */
[----:B------:R-:W-:Y:S02]  /*7dc0*/  IADD3.X R0, R46, c[0x0][0x344], RZ, P4, !PT ;  /* 0x0000d1002e007a10 */ /* 0x000fe400027fe4ff */
[C---:B------:R-:W-:Y:S02]  /*7dd0*/  LEA R2, P6, R5.reuse, R2, 0x2 ;  /* 0x0000000205027211 */ /* 0x040fe400078c10ff */
[----:B------:R-:W-:Y:S02]  /*7de0*/  ISETP.GE.AND P1, PT, R18, R23, PT ;  /* 0x000000171200720c */ /* 0x000fe40003f26270 */
[----:B------:R-:W-:-:S02]  /*7df0*/  LEA.HI.X R3, R5, R0, R3, 0x2, P6 ;  /* 0x0000000005037211 */ /* 0x000fc400030f1403 */
[-C--:B------:R-:W-:Y:S02]  /*7e00*/  ISETP.GE.AND P6, PT, R30, R23.reuse, PT ;  /* 0x000000171e00720c */ /* 0x080fe40003fc6270 */
[-C--:B------:R-:W-:Y:S01]  /*7e10*/  ISETP.GE.AND P2, PT, R20, R23.reuse, PT ;  /* 0x000000171400720c */ /* 0x080fe20003f46270 */
[----:B------:R0:W-:Y:S01]  /*7e20*/  @!P5 STG.E [R2.64+0x280], R49 ;  /* 0x000280310200d986 */ /* 0x0001e2000c101906 */
[-C--:B------:R-:W-:Y:S02]  /*7e30*/  ISETP.GE.AND P3, PT, R22, R23.reuse, PT ;  /* 0x000000171600720c */ /* 0x080fe40003f66270 */
[----:B------:R-:W-:Y:S01]  /*7e40*/  ISETP.GE.AND P4, PT, R24, R23, PT ;  /* 0x000000171800720c */ /* 0x000fe20003f86270 */
[----:B------:R0:W-:Y:S01]  /*7e50*/  @!P0 STG.E [R2.64], R11 ;  /* 0x0000000b02008986 */ /* 0x0001e2000c101906 */
[----:B------:R-:W-:Y:S02]  /*7e60*/  ISETP.GT.AND P0, PT, R181, 0x1, PT ;  /* 0x00000001b500780c */ /* 0x000fe40003f04270 */
[----:B------:R-:W-:Y:S01]  /*7e70*/  IADD3 R58, R58, 0x1, RZ ;  /* 0x000000013a3a7810 */ /* 0x000fe20007ffe0ff */
        /* <DEDUP_REMOVED lines=15> */
.L_x_11577:
[----:B------:R-:W-:Y:S02]  /*7f70*/  ISETP.NE.U32.AND P0, PT, RZ, c[0x0][0x328], PT ;  /* 0x0000ca00ff007a0c */ /* 0x000fe40003f05070 */
[----:B------:R-:W-:-:S02]  /*7f80*/  ISETP.NE.U32.AND P2, PT, RZ, c[0x0][0x348], PT ;  /* 0x0000d200ff007a0c */ /* 0x000fc40003f45070 */
[----:B------:R-:W-:Y:S02]  /*7f90*/  ISETP.NE.AND.EX P1, PT, RZ, c[0x0][0x32c], PT, P0 ;  /* 0x0000cb00ff007a0c */ /* 0x000fe40003f25300 */
[----:B------:R-:W-:-:S11]  /*7fa0*/  ISETP.NE.AND.EX P0, PT, RZ, c[0x0][0x34c], PT, P2 ;  /* 0x0000d300ff007a0c */ /* 0x000fd60003f05320 */
[----:B------:R-:W-:Y:S05]  /*7fb0*/  @!P1 BRA `(.L_x_11636) ;  /* 0x0000014000009947 */ /* 0x000fea0003800000 */
[----:B------:R-:W1:Y:S01]  /*7fc0*/  SHFL.DOWN P1, R0, R73, 0x1, 0x1f ;  /* 0x08201f0049007f89 */ /* 0x000e620000020000 */
[----:B------:R-:W-:Y:S03]  /*7fd0*/  BSSY B0, `(.L_x_11636) ;  /* 0x0000012000007945 */ /* 0x000fe60003800000 */
[----:B------:R-:W2:Y:S01]  /*7fe0*/  S2R R6, SR_LANEID ;  /* 0x0000000000067919 */ /* 0x000ea20000000000 */
[----:B-1----:R-:W-:Y:S01]  /*7ff0*/  @P1 FADD R0, R0, R73 ;  /* 0x0000004900001221 */ /* 0x002fe20000000000 */
[----:B--2---:R-:W-:-:S04]  /*8000*/  ISETP.NE.AND P2, PT, R6, RZ, PT ;  /* 0x000000ff0600720c */ /* 0x004fc80003f45270 */
        /* <DEDUP_REMOVED lines=14> */
.L_x_11637:
[----:B0-----:R-:W-:Y:S05]  /*80f0*/  BSYNC B0 ;  /* 0x0000000000007941 */ /* 0x001fea0003800000 */
.L_x_11636:
        /* <DEDUP_REMOVED lines=23> */
.L_x_11639:
[----:B------:R-:W1:Y:S02]  /*8270*/  S2R R15, SR_TID.X ;  /* 0x00000000000f7919 */ /* 0x000e640000002100 */
.L_x_11640:
[----:B0-----:R-:W-:Y:S05]  /*8280*/  BSYNC B0 ;  /* 0x0000000000007941 */ /* 0x001fea0003800000 */
.L_x_11638:
        /* <DEDUP_REMOVED lines=10> */
.L_x_11641:
        /* <DEDUP_REMOVED lines=28> */
.L_x_11642:
        /* <DEDUP_REMOVED lines=9> */
.L_x_14732:


//--------------------- .text._Z25selective_scan_bwd_kernelI32Selective_Scan_bwd_kernel_traitsILi32ELi8ELb0ELb1ELb0ELb1ELb0EfN3c107complexIfEEEEv12SSMParamsBwd --------------------------
	.section	.text._Z25selective_scan_bwd_kernelI32Selective_Scan_bwd_kernel_traitsILi32ELi8ELb0ELb1ELb0ELb1ELb0EfN3c107complexIfEEEEv12SSMParamsBwd,"ax",@progbits
	.sectioninfo	@"SHI_REGISTERS=186"
	.align	128
        .global         _Z25selective_scan_bwd_kernelI32Selective_Scan_bwd_kernel_traitsILi32ELi8ELb0ELb1ELb0ELb1ELb0EfN3c107complexIfEEEEv12SSMParamsBwd
        .type           _Z25selective_scan_bwd_kernelI32Selective_Scan_bwd_kernel_traitsILi32ELi8ELb0ELb1ELb0ELb1ELb0EfN3c107complexIfEEEEv12SSMParamsBwd,@function
        .size           _Z25selective_scan_bwd_kernelI32Selective_Scan_bwd_kernel_traitsILi32ELi8ELb0ELb1ELb0ELb1ELb0EfN3c107complexIfEEEEv12SSMParamsBwd,(.L_x_14733 - _Z25selective_scan_bwd_kernelI32Selective_Scan_bwd_kernel_traitsILi32ELi8ELb0ELb1ELb0ELb1ELb0EfN3c107complexIfEEEEv12SSMParamsBwd)
        .other          _Z25selective_scan_bwd_kernelI32Selective_Scan_bwd_kernel_traitsILi32ELi8ELb0ELb1ELb0ELb1ELb0EfN3c107complexIfEEEEv12SSMParamsBwd,@"STO_CUDA_ENTRY STV_DEFAULT"
_Z25selective_scan_bwd_kernelI32Selective_Scan_bwd_kernel_traitsILi32ELi8ELb0ELb1ELb0ELb1ELb0EfN3c107complexIfEEEEv12SSMParamsBwd:
.text._Z25selective_scan_bwd_kernelI32Selective_Scan_bwd_kernel_traitsILi32ELi8ELb0ELb1ELb0ELb1ELb0EfN3c107complexIfEEEEv12SSMParamsBwd:
        /* <DEDUP_REMOVED lines=31> */
[----:B---3--:R-:W-:-:S05]  /*01f0*/  IADD3 R8, RZ, -R7, RZ ;  /* 0x80000007ff087210 */ /* 0x008fca0007ffe0ff */
[----:B------:R-:W-:-:S04]  /*0200*/  IMAD R3, R8, R11, RZ ;  /* 0x0000000b08037224 */ /* 0x000fc800078e02ff */
[----:B------:R-:W-:-:S04]  /*0210*/  IMAD.HI.U32 R7, R7, R3, R6 ;  /* 0x0000000307077227 */ /* 0x000fc800078e0006 */
[----:B------:R-:W-:Y:S02]  /*0220*/  IMAD R6, R82, c[0x0][0x1e0], RZ ;  /* 0x0000780052067a24 */ /* 0x000fe400078e02ff */
[----:B------:R-:W-:-:S04]  /*0230*/  IMAD.HI.U32 R83, R7, R2, RZ ;  /* 0x0000000207537227 */ /* 0x000fc800078e00ff */
[----:B------:R-:W-:Y:S01]  /*0240*/  IMAD R7, R85, c[0x0][0x1d4], R4 ;  /* 0x0000750055077a24 */ /* 0x000fe200078e0204 */
[----:B------:R-:W-:Y:S01]  /*0250*/  IADD3 R0, -R83, RZ, RZ ;  /* 0x000000ff53007210 */ /* 0x000fe20007ffe1ff */
[C---:B------:R-:W-:Y:S01]  /*0260*/  IMAD R9, R85.reuse, c[0x0][0x1e4], R6 ;  /* 0x0000790055097a24 */ /* 0x040fe200078e0206 */
        /* <DEDUP_REMOVED lines=12> */
[-C--:B------:R-:W-:Y:S01]  /*0330*/  @!P1 IADD3 R0, R0, -R11.reuse, RZ ;  /* 0x8000000b00009210 */ /* 0x080fe20007ffe0ff */
[----:B------:R-:W-:Y:S01]  /*0340*/  IMAD R17, R87, c[0x0][0x280], RZ ;  /* 0x0000a00057117a24 */ /* 0x000fe200078e02ff */
[----:B------:R-:W-:Y:S02]  /*0350*/  @!P1 IADD3 R83, R83, 0x1, RZ ;  /* 0x0000000153539810 */ /* 0x000fe40007ffe0ff */
[----:B------:R-:W-:Y:S01]  /*0360*/  ISETP.GE.U32.AND P0, PT, R0, R11, PT ;  /* 0x0000000b0000720c */ /* 0x000fe20003f06070 */
[----:B------:R-:W-:Y:S01]  /*0370*/  IMAD R0, R82, c[0x0][0x278], RZ ;  /* 0x00009e0052007a24 */ /* 0x000fe200078e02ff */
[----:B------:R-:W-:Y:S01]  /*0380*/  LEA R11, R12, 0xffffff00, 0x8 ;  /* 0xffffff000c0b7811 */ /* 0x000fe200078e40ff */
[C---:B------:R-:W-:Y:S01]  /*0390*/  IMAD R17, R88.reuse, c[0x0][0x284], R17 ;  /* 0x0000a10058117a24 */ /* 0x040fe200078e0211 */
[----:B------:R-:W-:Y:S01]  /*03a0*/  ISETP.NE.AND P1, PT, RZ, c[0x0][0x178], PT ;  /* 0x00005e00ff007a0c */ /* 0x000fe20003f25270 */
[----:B------:R-:W-:Y:S01]  /*03b0*/  IMAD R13, R85, c[0x0][0x27c], R0 ;  /* 0x00009f00550d7a24 */ /* 0x000fe200078e0200 */
[----:B------:R-:W-:Y:S01]  /*03c0*/  IADD3 R77, P3, R11, R2, RZ ;  /* 0x000000020b4d7210 */ /* 0x000fe20007f7e0ff */
[----:B------:R-:W-:-:S02]  /*03d0*/  IMAD R0, R88, c[0x0][0x1dc], R15 ;  /* 0x0000770058007a24 */ /* 0x000fc400078e020f */
[----:B------:R-:W-:Y:S01]  /*03e0*/  IMAD R15, R87, c[0x0][0x1e8], RZ ;  /* 0x00007a00570f7a24 */ /* 0x000fe200078e02ff */
[----:B------:R-:W-:Y:S02]  /*03f0*/  IADD3 R7, R7, R13, RZ ;  /* 0x0000000d07077210 */ /* 0x000fe40007ffe0ff */
[----:B------:R-:W-:Y:S01]  /*0400*/  SHF.R.S32.HI R13, RZ, 0x1f, R11 ;  /* 0x0000001fff0d7819 */ /* 0x000fe2000001140b */
[C---:B------:R-:W-:Y:S01]  /*0410*/  IMAD R15, R88.reuse, c[0x0][0x1ec], R15 ;  /* 0x00007b00580f7a24 */ /* 0x040fe200078e020f */
[----:B------:R-:W-:Y:S02]  /*0420*/  @P0 IADD3 R83, R83, 0x1, RZ ;  /* 0x0000000153530810 */ /* 0x000fe40007ffe0ff */
[----:B------:R-:W-:Y:S01]  /*0430*/  IADD3.X R0, R13, R3, R0, P3, !PT ;  /* 0x000000030d007210 */ /* 0x000fe20001ffe400 */
[C---:B------:R-:W-:Y:S01]  /*0440*/  IMAD.WIDE.U32 R2, R88.reuse, c[0x0][0x1e8], R4 ;  /* 0x00007a0058027a25 */ /* 0x040fe200078e0004 */
        /* <DEDUP_REMOVED lines=16> */
[----:B------:R-:W-:Y:S02]  /*0550*/  LEA.HI.X R75, R75, c[0x0][0x24c], R2, 0x2, P1 ;  /* 0x000093004b4b7a11 */ /* 0x000fe400008f1402 */
[----:B------:R-:W-:Y:S02]  /*0560*/  ISETP.NE.U32.AND P1, PT, RZ, c[0x0][0x328], PT ;  /* 0x0000ca00ff007a0c */ /* 0x000fe40003f25070 */
[----:B------:R-:W-:-:S02]  /*0570*/  ISETP.NE.U32.AND P2, PT, RZ, c[0x0][0x348], PT ;  /* 0x0000d200ff007a0c */ /* 0x000fc40003f45070 */
[----:B------:R-:W-:Y:S02]  /*0580*/  ISETP.NE.AND.EX P1, PT, RZ, c[0x0][0x32c], PT, P1 ;  /* 0x0000cb00ff007a0c */ /* 0x000fe40003f25310 */
[----:B------:R-:W-:Y:S01]  /*0590*/  ISETP.NE.AND.EX P2, PT, RZ, c[0x0][0x34c], PT, P2 ;  /* 0x0000d300ff007a0c */ /* 0x000fe20003f45320 */
[----:B------:R-:W-:Y:S01]  /*05a0*/  @P0 IMAD R0, R85, c[0x0][0x164], R88 ;  /* 0x0000590055000a24 */ /* 0x000fe200078e0258 */
[C---:B------:R-:W-:Y:S02]  /*05b0*/  LEA R3, R12.reuse, 0xfffffe00, 0x9 ;  /* 0xfffffe000c037811 */ /* 0x040fe400078e48ff */
[----:B------:R-:W-:Y:S01]  /*05c0*/  ISETP.GE.AND P3, PT, R12, 0x1, PT ;  /* 0x000000010c00780c */ /* 0x000fe20003f66270 */
[----:B------:R-:W-:Y:S01]  /*05d0*/  @P0 IMAD R0, R0, c[0x0][0x174], RZ ;  /* 0x00005d0000000a24 */ /* 0x000fe200078e02ff */
[----:B------:R-:W-:Y:S02]  /*05e0*/  IADD3 R70, P5, R3, R8, RZ ;  /* 0x0000000803467210 */ /* 0x000fe40007fbe0ff */
[----:B------:R-:W-:Y:S01]  /*05f0*/  LEA R72, P4, R11, c[0x0][0x308], 0x2 ;  /* 0x0000c2000b487a11 */ /* 0x000fe200078810ff */
[----:B------:R-:W-:Y:S01]  /*0600*/  @P0 IMAD R0, R0, c[0x0][0x16c], RZ ;  /* 0x00005b0000000a24 */ /* 0x000fe200078e02ff */
[----:B------:R-:W-:-:S02]  /*0610*/  IADD3 R8, R9, R5, RZ ;  /* 0x0000000509087210 */ /* 0x000fc40007ffe0ff */
[----:B------:R-:W-:Y:S02]  /*0620*/  LEA.HI.X R73, R11, c[0x0][0x30c], R4, 0x2, P4 ;  /* 0x0000c3000b497a11 */ /* 0x000fe400020f1404 */
[----:B------:R-:W-:Y:S01]  /*0630*/  LEA.HI.X.SX32 R3, R3, R8, 0x1, P5 ;  /* 0x0000000803037211 */ /* 0x000fe200028f0eff */
[----:B------:R-:W-:Y:S01]  /*0640*/  CS2R R10, SRZ ;  /* 0x00000000000a7805 */ /* 0x000fe2000001ff00 */
[----:B------:R-:W-:Y:S01]  /*0650*/  CS2R R8, SRZ ;  /* 0x0000000000087805 */ /* 0x000fe2000001ff00 */
[----:B------:R-:W-:Y:S02]  /*0660*/  @P0 MOV R13, 0x10 ;  /* 0x00000010000d0802 */ /* 0x000fe40000000f00 */
[----:B------:R-:W-:Y:S02]  /*0670*/  LEA R71, P6, R70, c[0x0][0x228], 0x2 ;  /* 0x00008a0046477a11 */ /* 0x000fe400078c10ff */
[----:B------:R-:W-:Y:S01]  /*0680*/  @P1 LEA R10, P4, R88, c[0x0][0x328], 0x2 ;  /* 0x0000ca00580a1a11 */ /* 0x000fe200078810ff */
[----:B------:R-:W-:Y:S01]  /*0690*/  @P0 IMAD.WIDE R12, R0, R13, c[0x0][0x260] ;  /* 0x00009800000c0625 */ /* 0x000fe200078e020d */
[----:B------:R-:W-:Y:S01]  /*06a0*/  @P2 LEA R8, P5, R88, c[0x0][0x348], 0x2 ;  /* 0x0000d20058082a11 */ /* 0x000fe200078a10ff */
[----:B------:R-:W-:Y:S01]  /*06b0*/  @!P0 CS2R R12, SRZ ;  /* 0x00000000000c8805 */ /* 0x000fe2000001ff00 */
[----:B------:R-:W-:-:S02]  /*06c0*/  LEA.HI.X R70, R70, c[0x0][0x22c], R3, 0x2, P6 ;  /* 0x00008b0046467a11 */ /* 0x000fc400030f1403 */
[C-C-:B------:R-:W-:Y:S02]  /*06d0*/  @P1 LEA.HI.X R11, R88.reuse, c[0x0][0x32c], R87.reuse, 0x2, P4 ;  /* 0x0000cb00580b1a11 */ /* 0x140fe400020f1457 */
[----:B------:R-:W-:Y:S01]  /*06e0*/  @P2 LEA.HI.X R9, R88, c[0x0][0x34c], R87, 0x2, P5 ;  /* 0x0000d30058092a11 */ /* 0x000fe200028f1457 */
[----:B------:R-:W-:Y:S05]  /*06f0*/  @!P3 BRA `(.L_x_11643) ;  /* 0x000079400000b947 */ /* 0x000fea0003800000 */
[----:B------:R-:W0:Y:S01]  /*0700*/  S2R R79, SR_TID.X ;  /* 0x00000000004f7919 */ /* 0x000e220000002100 */
[----:B------:R-:W-:Y:S01]  /*0710*/  CS2R R80, SRZ ;  /* 0x0000000000507805 */ /* 0x000fe2000001ff00 */
[----:B------:R-:W-:Y:S02]  /*0720*/  MOV R69, RZ ;  /* 0x000000ff00457202 */ /* 0x000fe40000000f00 */
[----:B------:R-:W1:Y:S01]  /*0730*/  S2R R78, SR_LANEID ;  /* 0x00000000004e7919 */ /* 0x000e620000000000 */
[----:B0-----:R-:W-:-:S04]  /*0740*/  SHF.L.U32 R68, R79, 0x3, RZ ;  /* 0x000000034f447819 */ /* 0x001fc800000006ff */
[----:B-1----:R-:W-:Y:S02]  /*0750*/  LOP3.LUT R68, R68, 0xffffff00, RZ, 0xc0, !PT ;  /* 0xffffff0044447812 */ /* 0x002fe400078ec0ff */
.L_x_11712:
        /* <DEDUP_REMOVED lines=23> */
[----:B------:R-:W-:-:S02]  /*08d0*/  ISETP.GE.AND P0, PT, R23, R64, PT ;  /* 0x000000401700720c */ /* 0x000fc40003f06270 */
[-C--:B------:R-:W-:Y:S01]  /*08e0*/  ISETP.GE.AND P3, PT, R27, R64.reuse, PT ;  /* 0x000000401b00720c */ /* 0x080fe20003f66270 */
[----:B------:R-:W-:Y:S01]  /*08f0*/  HFMA2.MMA R14, -RZ, RZ, 0, 0 ;  /* 0x00000000ff0e7435 */ /* 0x000fe200000001ff */
[-C--:B------:R-:W-:Y:S01]  /*0900*/  ISETP.GE.AND P4, PT, R29, R64.reuse, PT ;  /* 0x000000401d00720c */ /* 0x080fe20003f86270 */
[----:B------:R-:W-:Y:S01]  /*0910*/  HFMA2.MMA R16, -RZ, RZ, 0, 0 ;  /* 0x00000000ff107435 */ /* 0x000fe200000001ff */
[----:B------:R-:W-:Y:S01]  /*0920*/  CS2R R18, SRZ ;  /* 0x0000000000127805 */ /* 0x000fe2000001ff00 */
[----:B------:R-:W-:Y:S01]  /*0930*/  MOV R25, RZ ;  /* 0x000000ff00197202 */ /* 0x000fe20000000f00 */
[----:B------:R0:W4:Y:S04]  /*0940*/  @!P5 LDG.E R7, [R2.64+0x100] ;  /* 0x000100060207d981 */ /* 0x000128000c1e1900 */
        /* <DEDUP_REMOVED lines=9> */
[CC--:B------:R-:W-:Y:S02]  /*09e0*/  LEA.HI.SX32 R65, R78.reuse, R78.reuse, 0x1b ;  /* 0x0000004e4e417211 */ /* 0x0c0fe400078fdaff */
[----:B0-----:R-:W-:Y:S02]  /*09f0*/  IADD3 R3, R78, 0x80, RZ ;  /* 0x000000804e037810 */ /* 0x001fe40007ffe0ff */
[----:B------:R-:W-:-:S02]  /*0a00*/  LEA.HI.SX32 R63, R63, R78, 0x1b ;  /* 0x0000004e3f3f7211 */ /* 0x000fc400078fdaff */
[-C--:B------:R-:W-:Y:S02]  /*0a10*/  LEA.HI.SX32 R62, R5, R78.reuse, 0x1b ;  /* 0x0000004e053e7211 */ /* 0x080fe400078fdaff */
[C---:B------:R-:W-:Y:S02]  /*0a20*/  IADD3 R59, R78.reuse, 0xa0, RZ ;  /* 0x000000a04e3b7810 */ /* 0x040fe40007ffe0ff */
[C---:B------:R-:W-:Y:S02]  /*0a30*/  IADD3 R5, R78.reuse, 0xc0, RZ ;  /* 0x000000c04e057810 */ /* 0x040fe40007ffe0ff */
[----:B------:R-:W-:Y:S02]  /*0a40*/  IADD3 R57, R78, 0xe0, RZ ;  /* 0x000000e04e397810 */ /* 0x000fe40007ffe0ff */
[-C--:B------:R-:W-:Y:S02]  /*0a50*/  LEA.HI.SX32 R61, R61, R78.reuse, 0x1b ;  /* 0x0000004e3d3d7211 */ /* 0x080fe400078fdaff */
[----:B------:R-:W-:-:S02]  /*0a60*/  LEA.HI.SX32 R60, R3, R78, 0x1b ;  /* 0x0000004e033c7211 */ /* 0x000fc400078fdaff */
[-C--:B------:R-:W-:Y:S02]  /*0a70*/  LEA.HI.SX32 R59, R59, R78.reuse, 0x1b ;  /* 0x0000004e3b3b7211 */ /* 0x080fe400078fdaff */
        /* <DEDUP_REMOVED lines=8> */
[-C--:B------:R-:W-:Y:S01]  /*0b00*/  ISETP.GE.AND P2, PT, R21, R64.reuse, PT ;  /* 0x000000401500720c */ /* 0x080fe20003f46270 */
[----:B------:R-:W-:Y:S01]  /*0b10*/  HFMA2.MMA R20, -RZ, RZ, 0, 0 ;  /* 0x00000000ff147435 */ /* 0x000fe200000001ff */
[-C--:B------:R-:W-:Y:S02]  /*0b20*/  ISETP.GE.AND P1, PT, R23, R64.reuse, PT ;  /* 0x000000401700720c */ /* 0x080fe40003f26270 */
[----:B------:R-:W-:Y:S01]  /*0b30*/  ISETP.GE.AND P0, PT, R27, R64, PT ;  /* 0x000000401b00720c */ /* 0x000fe20003f06270 */
[----:B------:R-:W-:Y:S01]  /*0b40*/  HFMA2.MMA R17, -RZ, RZ, 0, 0 ;  /* 0x00000000ff117435 */ /* 0x000fe200000001ff */
[----:B------:R-:W-:Y:S02]  /*0b50*/  MOV R15, RZ ;  /* 0x000000ff000f7202 */ /* 0x000fe40000000f00 */
[----:B------:R-:W-:Y:S01]  /*0b60*/  MOV R22, RZ ;  /* 0x000000ff00167202 */ /* 0x000fe20000000f00 */
[----:B--2---:R0:W-:Y:S04]  /*0b70*/  STS [R65.X4], R0 ;  /* 0x0000000041007388 */ /* 0x0041e80000004800 */
        /* <DEDUP_REMOVED lines=18> */
[----:B-1----:R-:W-:-:S05]  /*0ca0*/  CS2R R6, SRZ ;  /* 0x0000000000067805 */ /* 0x002fca000001ff00 */
[----:B------:R-:W3:Y:S01]  /*0cb0*/  @!P6 LDG.E R0, [R2.64] ;  /* 0x000000060200e981 */ /* 0x000ee2000c1e1900 */
[----:B------:R-:W-:-:S03]  /*0cc0*/  ISETP.GE.AND P6, PT, R29, R64, PT ;  /* 0x000000401d00720c */ /* 0x000fc60003fc6270 */
[----:B------:R-:W4:Y:S04]  /*0cd0*/  @!P5 LDG.E R18, [R2.64+0x80] ;  /* 0x000080060212d981 */ /* 0x000f28000c1e1900 */
[----:B------:R-:W4:Y:S04]  /*0ce0*/  @!P4 LDG.E R7, [R2.64+0x100] ;  /* 0x000100060207c981 */ /* 0x000f28000c1e1900 */
[----:B------:R-:W4:Y:S04]  /*0cf0*/  @!P3 LDG.E R20, [R2.64+0x180] ;  /* 0x000180060214b981 */ /* 0x000f28000c1e1900 */
[----:B------:R-:W4:Y:S04]  /*0d00*/  @!P2 LDG.E R15, [R2.64+0x200] ;  /* 0x00020006020fa981 */ /* 0x000f28000c1e1900 */
[----:B------:R-:W4:Y:S04]  /*0d10*/  @!P1 LDG.E R6, [R2.64+0x280] ;  /* 0x0002800602069981 */ /* 0x000f28000c1e1900 */
[----:B------:R-:W4:Y:S04]  /*0d20*/  @!P0 LDG.E R17, [R2.64+0x300] ;  /* 0x0003000602118981 */ /* 0x000f28000c1e1900 */
[----:B------:R-:W4:Y:S01]  /*0d30*/  @!P6 LDG.E R22, [R2.64+0x380] ;  /* 0x000380060216e981 */ /* 0x000f22000c1e1900 */
[----:B--2---:R-:W-:-:S02]  /*0d40*/  P2R R16, PR, RZ, 0x20 ;  /* 0x00000020ff107803 */ /* 0x004fc40000000000 */
[C---:B------:R-:W-:Y:S01]  /*0d50*/  ISETP.GE.AND P5, PT, R67.reuse, R64, PT ;  /* 0x000000404300720c */ /* 0x040fe20003fa6270 */
[----:B------:R-:W-:Y:S01]  /*0d60*/  HFMA2.MMA R14, -RZ, RZ, 0, 0 ;  /* 0x00000000ff0e7435 */ /* 0x000fe200000001ff */
[----:B------:R-:W-:Y:S01]  /*0d70*/  IMAD.WIDE R4, R67, 0x4, R72 ;  /* 0x0000000443047825 */ /* 0x000fe200078e0248 */
[----:B------:R-:W-:Y:S01]  /*0d80*/  HFMA2.MMA R25, -RZ, RZ, 0, 0 ;  /* 0x00000000ff197435 */ /* 0x000fe200000001ff */
[----:B---3--:R0:W-:Y:S04]  /*0d90*/  STS [R65.X4], R0 ;  /* 0x0000000041007388 */ /* 0x0081e80000004800 */
[----:B----4-:R-:W-:Y:S04]  /*0da0*/  STS [R63.X4+0x80], R18 ;  /* 0x000080123f007388 */ /* 0x010fe80000004800 */
[----:B------:R-:W-:Y:S04]  /*0db0*/  STS [R62.X4+0x100], R7 ;  /* 0x000100073e007388 */ /* 0x000fe80000004800 */
[----:B------:R-:W-:Y:S04]  /*0dc0*/  STS [R61.X4+0x180], R20 ;  /* 0x000180143d007388 */ /* 0x000fe80000004800 */
[----:B------:R-:W-:Y:S04]  /*0dd0*/  STS [R60.X4+0x200], R15 ;  /* 0x0002000f3c007388 */ /* 0x000fe80000004800 */
[----:B------:R1:W-:Y:S04]  /*0de0*/  STS [R59.X4+0x280], R6 ;  /* 0x000280063b007388 */ /* 0x0003e80000004800 */
[----:B------:R2:W-:Y:S04]  /*0df0*/  STS [R58.X4+0x300], R17 ;  /* 0x000300113a007388 */ /* 0x0005e80000004800 */
[----:B------:R-:W-:Y:S01]  /*0e00*/  STS [R57.X4+0x380], R22 ;  /* 0x0003801639007388 */ /* 0x000fe20000004800 */
[----:B------:R-:W-:-:S06]  /*0e10*/  NOP ;  /* 0x0000000000007918 */ /* 0x000fcc0000000000 */
[----:B------:R-:W3:Y:S04]  /*0e20*/  LDS R47, [R55.X4] ;  /* 0x00000000372f7984 */ /* 0x000ee80000004800 */
[----:B------:R-:W2:Y:S04]  /*0e30*/  LDS R19, [R55.X4+0x4] ;  /* 0x0000040037137984 */ /* 0x000ea80000004800 */
[----:B------:R-:W2:Y:S04]  /*0e40*/  LDS R45, [R55.X4+0x8] ;  /* 0x00000800372d7984 */ /* 0x000ea80000004800 */
[----:B------:R-:W2:Y:S04]  /*0e50*/  LDS R21, [R55.X4+0xc] ;  /* 0x00000c0037157984 */ /* 0x000ea80000004800 */
[----:B------:R-:W2:Y:S04]  /*0e60*/  LDS R43, [R55.X4+0x10] ;  /* 0x00001000372b7984 */ /* 0x000ea80000004800 */
[----:B------:R-:W3:Y:S04]  /*0e70*/  LDS R23, [R55.X4+0x14] ;  /* 0x0000140037177984 */ /* 0x000ee80000004800 */
[----:B------:R-:W3:Y:S04]  /*0e80*/  LDS R41, [R55.X4+0x18] ;  /* 0x0000180037297984 */ /* 0x000ee80000004800 */
[----:B------:R-:W3:Y:S04]  /*0e90*/  LDS R39, [R55.X4+0x1c] ;  /* 0x00001c0037277984 */ /* 0x000ee80000004800 */
[----:B------:R-:W-:Y:S01]  /*0ea0*/  BAR.SYNC.DEFER_BLOCKING 0x0 ;  /* 0x0000000000007b1d */ /* 0x000fe20000010000 */
[----:B0-----:R-:W-:Y:S01]  /*0eb0*/  MOV R0, RZ ;  /* 0x000000ff00007202 */ /* 0x001fe20000000f00 */
[----:B-1----:R-:W-:Y:S01]  /*0ec0*/  CS2R R6, SRZ ;  /* 0x0000000000067805 */ /* 0x002fe2000001ff00 */
[----:B------:R-:W-:-:S03]  /*0ed0*/  MOV R18, RZ ;  /* 0x000000ff00127202 */ /* 0x000fc60000000f00 */
[----:B------:R-:W4:Y:S01]  /*0ee0*/  @!P5 LDG.E R14, [R4.64] ;  /* 0x00000006040ed981 */ /* 0x000f22000c1e1900 */
[----:B------:R-:W-:Y:S02]  /*0ef0*/  ISETP.NE.AND P5, PT, R16, RZ, PT ;  /* 0x000000ff1000720c */ /* 0x000fe40003fa5270 */
[----:B--2---:R-:W-:Y:S01]  /*0f00*/  CS2R R16, SRZ ;  /* 0x0000000000107805 */ /* 0x004fe2000001ff00 */
        /* <DEDUP_REMOVED lines=19> */
[----:B------:R-:W-:Y:S02]  /*1040*/  FSETP.GTU.FTZ.AND P2, PT, R43, 20, PT ;  /* 0x41a000002b00780b */ /* 0x000fe40003f5c000 */
[----:B------:R-:W-:Y:S01]  /*1050*/  FSETP.GTU.FTZ.AND P1, PT, R42, 20, PT ;  /* 0x41a000002a00780b */ /* 0x000fe20003f3c000 */
[----:B----4-:R-:W-:Y:S04]  /*1060*/  STS [R65.X4], R14 ;  /* 0x0000000e41007388 */ /* 0x010fe80000004800 */
[----:B--2---:R0:W-:Y:S04]  /*1070*/  STS [R63.X4+0x80], R0 ;  /* 0x000080003f007388 */ /* 0x0041e80000004800 */
        /* <DEDUP_REMOVED lines=49> */
.L_x_11645:
[----:B------:R-:W-:Y:S05]  /*1390*/  BSYNC B0 ;  /* 0x0000000000007941 */ /* 0x000fea0003800000 */
.L_x_11644:
[----:B------:R-:W-:Y:S01]  /*13a0*/  BSSY B0, `(.L_x_11646) ;  /* 0x0000025000007945 */ /* 0x000fe20003800000 */
[----:B------:R-:W-:Y:S01]  /*13b0*/  HFMA2.MMA R40, -RZ, RZ, 0, 0 ;  /* 0x00000000ff287435 */ /* 0x000fe200000001ff */
[----:B------:R-:W-:Y:S01]  /*13c0*/  FSETP.GTU.FTZ.AND P0, PT, R41, 20, PT ;  /* 0x41a000002900780b */ /* 0x000fe20003f1c000 */
[----:B------:R-:W-:Y:S02]  /*13d0*/  FADD.FTZ R39, R39, R84 ;  /* 0x0000005427277221 */ /* 0x000fe40000010000 */
[----:B--2---:R-:W-:Y:S01]  /*13e0*/  FFMA.FTZ R81, R56, R89, R81 ;  /* 0x0000005938517223 */ /* 0x004fe20000010051 */
        /* <DEDUP_REMOVED lines=32> */
.L_x_11647:
[----:B------:R-:W-:Y:S05]  /*15f0*/  BSYNC B0 ;  /* 0x0000000000007941 */ /* 0x000fea0003800000 */
.L_x_11646:
[----:B---3--:R-:W-:Y:S01]  /*1600*/  FFMA.FTZ R81, R53, R90, R81 ;  /* 0x0000005a35517223 */ /* 0x008fe20000010051 */
[----:B------:R-:W-:Y:S01]  /*1610*/  BSSY B0, `(.L_x_11648) ;  /* 0x0000026000007945 */ /* 0x000fe20003800000 */
[----:B------:R-:W-:Y:S01]  /*1620*/  HFMA2.MMA R38, -RZ, RZ, 0, 0 ;  /* 0x00000000ff267435 */ /* 0x000fe200000001ff */
[----:B------:R-:W-:Y:S01]  /*1630*/  FSETP.GTU.FTZ.AND P6, PT, R39, 20, PT ;  /* 0x41a000002700780b */ /* 0x000fe20003fdc000 */
[----:B------:R-:W-:Y:S01]  /*1640*/  CS2R R36, SRZ ;  /* 0x0000000000247805 */ /* 0x000fe2000001ff00 */
[----:B------:R-:W-:Y:S01]  /*1650*/  MOV R35, RZ ;  /* 0x000000ff00237202 */ /* 0x000fe20000000f00 */
[----:B----4-:R-:W-:Y:S01]  /*1660*/  FFMA.FTZ R14, R54, R15, R81 ;  /* 0x0000000f360e7223 */ /* 0x010fe20000010051 */
        /* <DEDUP_REMOVED lines=32> */
.L_x_11649:
[----:B------:R-:W-:Y:S05]  /*1870*/  BSYNC B0 ;  /* 0x0000000000007941 */ /* 0x000fea0003800000 */
.L_x_11648:
        /* <DEDUP_REMOVED lines=33> */
.L_x_11651:
[----:B------:R-:W-:Y:S05]  /*1a90*/  BSYNC B0 ;  /* 0x0000000000007941 */ /* 0x000fea0003800000 */
.L_x_11650:
        /* <DEDUP_REMOVED lines=33> */
.L_x_11653:
[----:B------:R-:W-:Y:S05]  /*1cb0*/  BSYNC B0 ;  /* 0x0000000000007941 */ /* 0x000fea0003800000 */
.L_x_11652:
        /* <DEDUP_REMOVED lines=33> */
.L_x_11655:
[----:B------:R-:W-:Y:S05]  /*1ed0*/  BSYNC B0 ;  /* 0x0000000000007941 */ /* 0x000fea0003800000 */
.L_x_11654:
        /* <DEDUP_REMOVED lines=33> */
.L_x_11657:
[----:B------:R-:W-:Y:S05]  /*20f0*/  BSYNC B0 ;  /* 0x0000000000007941 */ /* 0x000fea0003800000 */
.L_x_11656:
        /* <DEDUP_REMOVED lines=33> */
.L_x_11659:
[----:B------:R-:W-:Y:S05]  /*2310*/  BSYNC B0 ;  /* 0x0000000000007941 */ /* 0x000fea0003800000 */
.L_x_11658:
[----:B-1----:R-:W-:Y:S01]  /*2320*/  FFMA.FTZ R14, R51, R93, R14 ;  /* 0x0000005d330e7223 */ /* 0x002fe2000001000e */
[----:B------:R-:W-:Y:S01]  /*2330*/  BAR.SYNC.DEFER_BLOCKING 0x0 ;  /* 0x0000000000007b1d */ /* 0x000fe20000010000 */
[----:B------:R-:W-:Y:S01]  /*2340*/  HFMA2.MMA R34, -RZ, RZ, 0, 0 ;  /* 0x00000000ff227435 */ /* 0x000fe200000001ff */
[----:B------:R-:W-:Y:S01]  /*2350*/  CS2R R32, SRZ ;  /* 0x0000000000207805 */ /* 0x000fe2000001ff00 */
[----:B------:R-:W-:Y:S01]  /*2360*/  FFMA.FTZ R14, R52, R7, R14 ;  /* 0x00000007340e7223 */ /* 0x000fe2000001000e */
        /* <DEDUP_REMOVED lines=14> */
[----:B------:R-:W-:Y:S01]  /*2450*/  FADD.FTZ R89, R89, R89 ;  /* 0x0000005959597221 */ /* 0x000fe20000010000 */
[----:B------:R-:W-:Y:S01]  /*2460*/  CS2R R98, SRZ ;  /* 0x0000000000627805 */ /* 0x000fe2000001ff00 */
        /* <DEDUP_REMOVED lines=13> */
[----:B------:R-:W-:Y:S01]  /*2540*/  CS2R R34, SRZ ;  /* 0x0000000000227805 */ /* 0x000fe2000001ff00 */
[----:B------:R-:W-:Y:S01]  /*2550*/  CS2R R32, SRZ ;  /* 0x0000000000207805 */ /* 0x000fe2000001ff00 */
[----:B------:R-:W-:-:S02]  /*2560*/  MOV R31, RZ ;  /* 0x000000ff001f7202 */ /* 0x000fc40000000f00 */
.L_x_11707:
[----:B------:R-:W-:Y:S02]  /*2570*/  LOP3.LUT R67, R68, 0x1f, R79, 0xf8, !PT ;  /* 0x0000001f44437812 */ /* 0x000fe400078ef84f */
[----:B------:R-:W-:-:S02]  /*2580*/  IADD3 R64, -R66, c[0x0][0x168], RZ ;  /* 0x00005a0042407a10 */ /* 0x000fc40007ffe1ff */
[----:B------:R-:W-:Y:S02]  /*2590*/  IADD3 R4, R68, R67, RZ ;  /* 0x0000004344047210 */ /* 0x000fe40007ffe0ff */
[----:B------:R-:W-:Y:S02]  /*25a0*/  SHF.L.U32 R22, R64, 0x1, RZ ;  /* 0x0000000140167819 */ /* 0x000fe400000006ff */
[C---:B------:R-:W-:Y:S02]  /*25b0*/  IADD3 R5, R4.reuse, 0x20, RZ ;  /* 0x0000002004057810 */ /* 0x040fe40007ffe0ff */
[----:B------:R-:W-:Y:S02]  /*25c0*/  SHF.R.S32.HI R101, RZ, 0x1f, R98 ;  /* 0x0000001fff657819 */ /* 0x000fe40000011462 */
[----:B------:R-:W-:Y:S02]  /*25d0*/  ISETP.GE.AND P5, PT, R5, R22, PT ;  /* 0x000000160500720c */ /* 0x000fe40003fa6270 */
[C---:B------:R-:W-:Y:S01]  /*25e0*/  IADD3 R7, R4.reuse, 0x80, RZ ;  /* 0x0000008004077810 */ /* 0x040fe20007ffe0ff */
[----:B------:R-:W-:Y:S01]  /*25f0*/  IMAD R15, R101, c[0x0][0x1a0], RZ ;  /* 0x00006800650f7a24 */ /* 0x000fe200078e02ff */
[----:B------:R-:W-:-:S02]  /*2600*/  IADD3 R6, R4, 0x40, RZ ;  /* 0x0000004004067810 */ /* 0x000fc40007ffe0ff */
[--C-:B------:R-:W-:Y:S01]  /*2610*/  SHF.R.S32.HI R5, RZ, 0x1f, R4.reuse ;  /* 0x0000001fff057819 */ /* 0x100fe20000011404 */
[----:B------:R-:W-:Y:S01]  /*2620*/  IMAD R21, R98, c[0x0][0x1a4], R15 ;  /* 0x0000690062157a24 */ /* 0x000fe200078e020f */
[-C--:B------:R-:W-:Y:S01]  /*2630*/  ISETP.GE.AND P1, PT, R7, R22.reuse, PT ;  /* 0x000000160700720c */ /* 0x080fe20003f26270 */
[----:B------:R-:W-:Y:S01]  /*2640*/  IMAD R7, R87, c[0x0][0x180], RZ ;  /* 0x0000600057077a24 */ /* 0x000fe200078e02ff */
[-C--:B------:R-:W-:Y:S01]  /*2650*/  ISETP.GE.AND P6, PT, R6, R22.reuse, PT ;  /* 0x000000160600720c */ /* 0x080fe20003fc6270 */
[----:B------:R-:W-:Y:S01]  /*2660*/  IMAD.WIDE.U32 R16, R98, c[0x0][0x1a0], R4 ;  /* 0x0000680062107a25 */ /* 0x000fe200078e0004 */
[C---:B------:R-:W-:Y:S02]  /*2670*/  IADD3 R6, R4.reuse, 0x60, RZ ;  /* 0x0000006004067810 */ /* 0x040fe40007ffe0ff */
[----:B------:R-:W-:Y:S01]  /*2680*/  ISETP.GE.AND P4, PT, R4, R22, PT ;  /* 0x000000160400720c */ /* 0x000fe20003f86270 */
[----:B------:R-:W-:Y:S01]  /*2690*/  IMAD.WIDE.U32 R14, R88, c[0x0][0x180], RZ ;  /* 0x00006000580e7a25 */ /* 0x000fe200078e00ff */
[----:B------:R-:W-:-:S02]  /*26a0*/  IADD3 R5, R4, 0xa0, RZ ;  /* 0x000000a004057810 */ /* 0x000fc40007ffe0ff */
[-C--:B------:R-:W-:Y:S01]  /*26b0*/  ISETP.GE.AND P0, PT, R6, R22.reuse, PT ;  /* 0x000000160600720c */ /* 0x080fe20003f06270 */
[----:B------:R-:W-:Y:S01]  /*26c0*/  IMAD R19, R88, c[0x0][0x184], R7 ;  /* 0x0000610058137a24 */ /* 0x000fe200078e0207 */
[----:B------:R-:W-:Y:S02]  /*26d0*/  IADD3 R7, R17, R21, RZ ;  /* 0x0000001511077210 */ /* 0x000fe40007ffe0ff */
[----:B------:R-:W-:Y:S01]  /*26e0*/  LEA R6, P3, R16, R71, 0x2 ;  /* 0x0000004710067211 */ /* 0x000fe200078610ff */
[----:B------:R-:W-:Y:S01]  /*26f0*/  CS2R R20, SRZ ;  /* 0x0000000000147805 */ /* 0x000fe2000001ff00 */
[----:B------:R-:W-:Y:S02]  /*2700*/  IADD3 R17, R4, 0xc0, RZ ;  /* 0x000000c004117810 */ /* 0x000fe40007ffe0ff */
[----:B------:R-:W-:Y:S01]  /*2710*/  ISETP.GE.AND P2, PT, R5, R22, PT ;  /* 0x000000160500720c */ /* 0x000fe20003f46270 */
[----:B------:R-:W-:Y:S01]  /*2720*/  IMAD R5, R101, c[0x0][0x188], RZ ;  /* 0x0000620065057a24 */ /* 0x000fe200078e02ff */
[----:B------:R-:W-:-:S02]  /*2730*/  IADD3 R15, R15, R19, RZ ;  /* 0x000000130f0f7210 */ /* 0x000fc40007ffe0ff */
[----:B------:R-:W-:Y:S01]  /*2740*/  LEA.HI.X R7, R16, R70, R7, 0x2, P3 ;  /* 0x0000004610077211 */ /* 0x000fe200018f1407 */
[----:B------:R-:W-:Y:S01]  /*2750*/  CS2R R18, SRZ ;  /* 0x0000000000127805 */ /* 0x000fe2000001ff00 */
[-C--:B------:R-:W-:Y:S01]  /*2760*/  ISETP.GE.AND P3, PT, R17, R22.reuse, PT ;  /* 0x000000161100720c */ /* 0x080fe20003f66270 */
[----:B------:R-:W-:Y:S01]  /*2770*/  IMAD R17, R98, c[0x0][0x18c], R5 ;  /* 0x0000630062117a24 */ /* 0x000fe200078e0205 */
[----:B------:R-:W-:Y:S01]  /*2780*/  IADD3 R5, R4, 0xe0, RZ ;  /* 0x000000e004057810 */ /* 0x000fe20007ffe0ff */
[----:B------:R-:W-:Y:S01]  /*2790*/  IMAD.WIDE.U32 R14, R98, c[0x0][0x188], R14 ;  /* 0x00006200620e7a25 */ /* 0x000fe200078e000e */
[----:B------:R0:W2:Y:S04]  /*27a0*/  @!P5 LDG.E R20, [R6.64+0x80] ;  /* 0x000080060614d981 */ /* 0x0000a8000c1e1900 */
[----:B------:R0:W3:Y:S01]  /*27b0*/  @!P4 LDG.E R18, [R6.64] ;  /* 0x000000060612c981 */ /* 0x0000e2000c1e1900 */
[----:B------:R-:W-:-:S02]  /*27c0*/  ISETP.GE.AND P4, PT, R5, R22, PT ;  /* 0x000000160500720c */ /* 0x000fc40003f86270 */
[C---:B------:R-:W-:Y:S01]  /*27d0*/  IADD3 R5, R4.reuse, 0x100, RZ ;  /* 0x0000010004057810 */ /* 0x040fe20007ffe0ff */
[----:B------:R0:W4:Y:S01]  /*27e0*/  @!P6 LDG.E R19, [R6.64+0x100] ;  /* 0x000100060613e981 */ /* 0x000122000c1e1900 */
[----:B------:R-:W-:Y:S02]  /*27f0*/  IADD3 R17, R15, R17, RZ ;  /* 0x000000110f117210 */ /* 0x000fe40007ffe0ff */
[----:B------:R-:W-:Y:S01]  /*2800*/  ISETP.GE.AND P6, PT, R5, R22, PT ;  /* 0x000000160500720c */ /* 0x000fe20003fc6270 */
[----:B------:R0:W4:Y:S01]  /*2810*/  @!P1 LDG.E R21, [R6.64+0x200] ;  /* 0x0002000606159981 */ /* 0x000122000c1e1900 */
[----:B------:R-:W-:Y:S02]  /*2820*/  IADD3 R5, R4, 0x140, RZ ;  /* 0x0000014004057810 */ /* 0x000fe40007ffe0ff */
[----:B------:R-:W-:Y:S01]  /*2830*/  LEA R16, P5, R14, c[0x0][0x220], 0x3 ;  /* 0x000088000e107a11 */ /* 0x000fe200078a18ff */
[----:B------:R-:W-:Y:S01]  /*2840*/  CS2R R102, SRZ ;  /* 0x0000000000667805 */ /* 0x000fe2000001ff00 */
[----:B------:R-:W-:-:S02]  /*2850*/  IADD3 R15, R4, 0x120, RZ ;  /* 0x00000120040f7810 */ /* 0x000fc40007ffe0ff */
[-C--:B------:R-:W-:Y:S02]  /*2860*/  ISETP.GE.AND P1, PT, R5, R22.reuse, PT ;  /* 0x000000160500720c */ /* 0x080fe40003f26270 */
[----:B------:R-:W-:Y:S01]  /*2870*/  LEA.HI.X R17, R14, c[0x0][0x224], R17, 0x3, P5 ;  /* 0x000089000e117a11 */ /* 0x000fe200028f1c11 */
[----:B------:R-:W-:Y:S01]  /*2880*/  CS2R R104, SRZ ;  /* 0x0000000000687805 */ /* 0x000fe2000001ff00 */
[-C--:B------:R-:W-:Y:S01]  /*2890*/  ISETP.GE.AND P5, PT, R15, R22.reuse, PT ;  /* 0x000000160f00720c */ /* 0x080fe20003fa6270 */
[----:B------:R0:W4:Y:S01]  /*28a0*/  @!P0 LDG.E R102, [R6.64+0x180] ;  /* 0x0001800606668981 */ /* 0x000122000c1e1900 */
[----:B------:R-:W-:Y:S01]  /*28b0*/  IADD3 R5, R4, 0x160, RZ ;  /* 0x0000016004057810 */ /* 0x000fe20007ffe0ff */
[----:B------:R-:W-:Y:S02]  /*28c0*/  CS2R R106, SRZ ;  /* 0x00000000006a7805 */ /* 0x000fe4000001ff00 */
[----:B------:R1:W4:Y:S01]  /*28d0*/  LDG.E.64 R14, [R16.64] ;  /* 0x00000006100e7981 */ /* 0x000322000c1e1b00 */
[----:B------:R-:W-:-:S02]  /*28e0*/  ISETP.GE.AND P0, PT, R5, R22, PT ;  /* 0x000000160500720c */ /* 0x000fc40003f06270 */
[----:B------:R-:W-:Y:S01]  /*28f0*/  IADD3 R5, R4, 0x180, RZ ;  /* 0x0000018004057810 */ /* 0x000fe20007ffe0ff */
[----:B------:R0:W4:Y:S01]  /*2900*/  @!P2 LDG.E R104, [R6.64+0x280] ;  /* 0x000280060668a981 */ /* 0x000122000c1e1900 */
[----:B------:R-:W-:-:S03]  /*2910*/  CS2R R108, SRZ ;  /* 0x00000000006c7805 */ /* 0x000fc6000001ff00 */
[----:B------:R0:W4:Y:S01]  /*2920*/  @!P1 LDG.E R107, [R6.64+0x500] ;  /* 0x00050006066b9981 */ /* 0x000122000c1e1900 */
[C---:B-1----:R-:W-:Y:S02]  /*2930*/  IADD3 R16, R4.reuse, 0x1a0, RZ ;  /* 0x000001a004107810 */ /* 0x042fe40007ffe0ff */
[----:B------:R-:W-:Y:S01]  /*2940*/  IADD3 R17, R4, 0x1c0, RZ ;  /* 0x000001c004117810 */ /* 0x000fe20007ffe0ff */
[----:B------:R0:W4:Y:S01]  /*2950*/  @!P3 LDG.E R103, [R6.64+0x300] ;  /* 0x000300060667b981 */ /* 0x000122000c1e1900 */
[-C--:B------:R-:W-:Y:S02]  /*2960*/  ISETP.GE.AND P1, PT, R5, R22.reuse, PT ;  /* 0x000000160500720c */ /* 0x080fe40003f26270 */
[-C--:B------:R-:W-:Y:S01]  /*2970*/  ISETP.GE.AND P2, PT, R16, R22.reuse, PT ;  /* 0x000000161000720c */ /* 0x080fe20003f46270 */
[----:B------:R0:W4:Y:S01]  /*2980*/  @!P4 LDG.E R106, [R6.64+0x380] ;  /* 0x00038006066ac981 */ /* 0x000122000c1e1900 */
[----:B------:R-:W-:Y:S02]  /*2990*/  IADD3 R4, R4, 0x1e0, RZ ;  /* 0x000001e004047810 */ /* 0x000fe40007ffe0ff */
[-C--:B------:R-:W-:Y:S01]  /*29a0*/  ISETP.GE.AND P3, PT, R17, R22.reuse, PT ;  /* 0x000000161100720c */ /* 0x080fe20003f66270 */
[----:B------:R0:W4:Y:S01]  /*29b0*/  @!P6 LDG.E R105, [R6.64+0x400] ;  /* 0x000400060669e981 */ /* 0x000122000c1e1900 */
[----:B------:R-:W-:Y:S01]  /*29c0*/  ISETP.GE.AND P4, PT, R4, R22, PT ;  /* 0x000000160400720c */ /* 0x000fe20003f86270 */
[----:B------:R-:W-:-:S02]  /*29d0*/  CS2R R110, SRZ ;  /* 0x00000000006e7805 */ /* 0x000fc4000001ff00 */
[----:B------:R0:W4:Y:S01]  /*29e0*/  @!P5 LDG.E R108, [R6.64+0x480] ;  /* 0x00048006066cd981 */ /* 0x000122000c1e1900 */
[----:B------:R-:W-:-:S03]  /*29f0*/  CS2R R112, SRZ ;  /* 0x0000000000707805 */ /* 0x000fc6000001ff00 */
        /* <DEDUP_REMOVED lines=15> */
[----:B------:R-:W-:Y:S02]  /*2af0*/  IADD3 R5, R78, 0x100, RZ ;  /* 0x000001004e057810 */ /* 0x000fe40007ffe0ff */
[----:B------:R-:W-:Y:S02]  /*2b00*/  LOP3.LUT R124, R79, 0x1f, RZ, 0xc0, !PT ;  /* 0x0000001f4f7c7812 */ /* 0x000fe400078ec0ff */
[----:B------:R-:W-:Y:S02]  /*2b10*/  LEA.HI.SX32 R4, R5, R78, 0x1b ;  /* 0x0000004e05047211 */ /* 0x000fe400078fdaff */
[----:B------:R-:W-:Y:S02]  /*2b20*/  ISETP.NE.AND P0, PT, R124, RZ, PT ;  /* 0x000000ff7c00720c */ /* 0x000fe40003f05270 */
[----:B0-----:R-:W-:-:S02]  /*2b30*/  IADD3 R7, R78, 0x120, RZ ;  /* 0x000001204e077810 */ /* 0x001fc40007ffe0ff */
[----:B------:R-:W-:Y:S02]  /*2b40*/  ISETP.LT.OR P1, PT, R166, 0x2, P0 ;  /* 0x00000002a600780c */ /* 0x000fe40000721670 */
[C---:B------:R-:W-:Y:S02]  /*2b50*/  IADD3 R17, R78.reuse, 0x140, RZ ;  /* 0x000001404e117810 */ /* 0x040fe40007ffe0ff */
[----:B------:R-:W-:Y:S02]  /*2b60*/  ISETP.NE.AND P2, PT, R79, RZ, PT ;  /* 0x000000ff4f00720c */ /* 0x000fe40003f45270 */
[-C--:B------:R-:W-:Y:S02]  /*2b70*/  LEA.HI.SX32 R7, R7, R78.reuse, 0x1b ;  /* 0x0000004e07077211 */ /* 0x080fe400078fdaff */
[----:B------:R-:W-:Y:S02]  /*2b80*/  LEA.HI.SX32 R6, R17, R78, 0x1b ;  /* 0x0000004e11067211 */ /* 0x000fe400078fdaff */
[----:B------:R-:W-:Y:S01]  /*2b90*/  IADD3 R17, R78, 0x180, RZ ;  /* 0x000001804e117810 */ /* 0x000fe20007ffe0ff */
[----:B---3--:R-:W-:Y:S04]  /*2ba0*/  STS [R65.X4], R18 ;  /* 0x0000001241007388 */ /* 0x008fe80000004800 */
[----:B--2---:R-:W-:Y:S04]  /*2bb0*/  STS [R63.X4+0x80], R20 ;  /* 0x000080143f007388 */ /* 0x004fe80000004800 */
[----:B----4-:R-:W-:Y:S04]  /*2bc0*/  STS [R62.X4+0x100], R19 ;  /* 0x000100133e007388 */ /* 0x010fe80000004800 */
[----:B------:R0:W-:Y:S01]  /*2bd0*/  STS [R61.X4+0x180], R102 ;  /* 0x000180663d007388 */ /* 0x0001e20000004800 */
[----:B------:R-:W-:-:S02]  /*2be0*/  FMUL.FTZ R128, R14, 1.4426950216293334961 ;  /* 0x3fb8aa3b0e807820 */ /* 0x000fc40000410000 */
[-C--:B------:R-:W-:Y:S01]  /*2bf0*/  FMUL.FTZ R5, R15, R47.reuse ;  /* 0x0000002f0f057220 */ /* 0x080fe20000410000 */
[----:B------:R-:W-:Y:S01]  /*2c00*/  STS [R60.X4+0x200], R21 ;  /* 0x000200153c007388 */ /* 0x000fe20000004800 */
[----:B------:R-:W-:-:S03]  /*2c10*/  FMUL.FTZ R16, R128, R47 ;  /* 0x0000002f80107220 */ /* 0x000fc60000410000 */
[----:B------:R1:W-:Y:S01]  /*2c20*/  STS [R59.X4+0x280], R104 ;  /* 0x000280683b007388 */ /* 0x0003e20000004800 */
[----:B0-----:R-:W-:Y:S03]  /*2c30*/  MUFU.EX2 R102, R16 ;  /* 0x0000001000667308 */ /* 0x001fe60000000800 */
[----:B------:R0:W-:Y:S01]  /*2c40*/  STS [R58.X4+0x300], R103 ;  /* 0x000300673a007388 */ /* 0x0001e20000004800 */
[----:B-1----:R-:W-:Y:S01]  /*2c50*/  FMUL.RZ R104, R5, 0.15915493667125701904 ;  /* 0x3e22f98305687820 */ /* 0x002fe2000040c000 */
[----:B------:R-:W-:-:S03]  /*2c60*/  IADD3 R5, R78, 0x160, RZ ;  /* 0x000001604e057810 */ /* 0x000fc60007ffe0ff */
[----:B------:R-:W1:Y:S01]  /*2c70*/  MUFU.COS R115, R104 ;  /* 0x0000006800737308 */ /* 0x000e620000000000 */
[----:B------:R-:W-:Y:S01]  /*2c80*/  STS [R57.X4+0x380], R106 ;  /* 0x0003806a39007388 */ /* 0x000fe20000004800 */
[----:B------:R-:W-:-:S06]  /*2c90*/  IADD3 R19, R78, 0x1a0, RZ ;  /* 0x000001a04e137810 */ /* 0x000fcc0007ffe0ff */
[----:B0-----:R-:W0:Y:S01]  /*2ca0*/  MUFU.SIN R103, R104 ;  /* 0x0000006800677308 */ /* 0x001e220000000400 */
[----:B------:R2:W-:Y:S01]  /*2cb0*/  STS [R4.X4+0x400], R105 ;  /* 0x0004006904007388 */ /* 0x0005e20000004800 */
[----:B------:R-:W-:Y:S02]  /*2cc0*/  IADD3 R21, R78, 0x1c0, RZ ;  /* 0x000001c04e157810 */ /* 0x000fe40007ffe0ff */
[-C--:B------:R-:W-:Y:S01]  /*2cd0*/  LEA.HI.SX32 R5, R5, R78.reuse, 0x1b ;  /* 0x0000004e05057211 */ /* 0x080fe200078fdaff */
[----:B------:R3:W-:Y:S01]  /*2ce0*/  STS [R7.X4+0x480], R108 ;  /* 0x0004806c07007388 */ /* 0x0007e20000004800 */
[----:B------:R-:W-:-:S03]  /*2cf0*/  LEA.HI.SX32 R19, R19, R78, 0x1b ;  /* 0x0000004e13137211 */ /* 0x000fc600078fdaff */
[----:B------:R4:W-:Y:S01]  /*2d00*/  STS [R6.X4+0x500], R107 ;  /* 0x0005006b06007388 */ /* 0x0009e20000004800 */
[-C--:B------:R-:W-:Y:S02]  /*2d10*/  LEA.HI.SX32 R18, R21, R78.reuse, 0x1b ;  /* 0x0000004e15127211 */ /* 0x080fe400078fdaff */
[----:B--2---:R-:W-:Y:S02]  /*2d20*/  @!P1 IADD3 R105, R166, -0x2, RZ ;  /* 0xfffffffea6699810 */ /* 0x004fe40007ffe0ff */
[C---:B---3--:R-:W-:Y:S02]  /*2d30*/  IADD3 R7, R78.reuse, 0x1e0, RZ ;  /* 0x000001e04e077810 */ /* 0x048fe40007ffe0ff */
[-C--:B----4-:R-:W-:Y:S01]  /*2d40*/  LEA.HI.SX32 R6, R17, R78.reuse, 0x1b ;  /* 0x0000004e11067211 */ /* 0x090fe200078fdaff */
[----:B------:R-:W-:Y:S01]  /*2d50*/  STS [R5.X4+0x580], R110 ;  /* 0x0005806e05007388 */ /* 0x000fe20000004800 */
[----:B------:R-:W-:Y:S02]  /*2d60*/  LEA.HI.SX32 R20, R7, R78, 0x1b ;  /* 0x0000004e07147211 */ /* 0x000fe400078fdaff */
[----:B------:R-:W-:Y:S01]  /*2d70*/  LEA R21, R91, R98, 0x8 ;  /* 0x000000625b157211 */ /* 0x000fe200078e40ff */
[----:B------:R-:W-:Y:S01]  /*2d80*/  STS [R6.X4+0x600], R109 ;  /* 0x0006006d06007388 */ /* 0x000fe20000004800 */
[----:B------:R-:W-:-:S02]  /*2d90*/  SHF.L.U32 R7, R78, 0x4, RZ ;  /* 0x000000044e077819 */ /* 0x000fc400000006ff */
[----:B------:R-:W-:Y:S01]  /*2da0*/  @P2 IADD3 R21, R79, 0x200, RZ ;  /* 0x000002004f152810 */ /* 0x000fe20007ffe0ff */
[----:B------:R-:W-:Y:S01]  /*2db0*/  STS [R19.X4+0x680], R112 ;  /* 0x0006807013007388 */ /* 0x000fe20000004800 */
[----:B------:R-:W-:Y:S02]  /*2dc0*/  @!P1 IMAD R105, R105, c[0x0][0x16c], R98 ;  /* 0x00005b0069699a24 */ /* 0x000fe400078e0262 */
[C---:B-1----:R-:W-:Y:S01]  /*2dd0*/  FMUL.FTZ R16, R102.reuse, R115 ;  /* 0x0000007366107220 */ /* 0x042fe20000410000 */
[----:B------:R1:W-:Y:S01]  /*2de0*/  STS [R18.X4+0x700], R111 ;  /* 0x0007006f12007388 */ /* 0x0003e20000004800 */
[----:B0-----:R-:W-:Y:S01]  /*2df0*/  FMUL.FTZ R17, R102, R103 ;  /* 0x0000006766117220 */ /* 0x001fe20000410000 */
[----:B------:R-:W-:Y:S02]  /*2e00*/  SHF.L.U32 R115, R21, 0x3, RZ ;  /* 0x0000000315737819 */ /* 0x000fe400000006ff */
[----:B------:R-:W-:Y:S01]  /*2e10*/  STS [R20.X4+0x780], R113 ;  /* 0x0007807114007388 */ /* 0x000fe20000004800 */
[----:B------:R-:W-:-:S06]  /*2e20*/  NOP ;  /* 0x0000000000007918 */ /* 0x000fcc0000000000 */
[----:B-1----:R-:W-:Y:S01]  /*2e30*/  LEA.HI.SX32 R18, R7, R7, 0x1b ;  /* 0x0000000707127211 */ /* 0x002fe200078fdaff */
[----:B------:R-:W-:Y:S01]  /*2e40*/  @!P1 IMAD.WIDE R6, R105, 0x10, R12 ;  /* 0x0000001069069825 */ /* 0x000fe200078e020c */
[----:B------:R-:W5:Y:S04]  /*2e50*/  LDG.E.64 R22, [R22.64] ;  /* 0x0000000616167981 */ /* 0x000f68000c1e1b00 */
        /* <DEDUP_REMOVED lines=14> */
[----:B------:R-:W0:Y:S04]  /*2f40*/  LDS R118, [R18.X4] ;  /* 0x0000000012767984 */ /* 0x000e280000004800 */
[----:B------:R-:W1:Y:S04]  /*2f50*/  LDS R120, [R18.X4+0x4] ;  /* 0x0000040012787984 */ /* 0x000e680000004800 */
[----:B------:R2:W-:Y:S01]  /*2f60*/  STS.64 [R115+0x14d0], R16 ;  /* 0x0014d01073007388 */ /* 0x0005e20000000a00 */
[----:B------:R-:W-:-:S03]  /*2f70*/  CS2R R4, SRZ ;  /* 0x0000000000047805 */ /* 0x000fc6000001ff00 */
[----:B------:R-:W-:Y:S01]  /*2f80*/  BAR.SYNC.DEFER_BLOCKING 0x0 ;  /* 0x0000000000007b1d */ /* 0x000fe20000010000 */
[CC--:B------:R-:W-:Y:S02]  /*2f90*/  FMUL.FTZ R19, R15.reuse, R46.reuse ;  /* 0x0000002e0f137220 */ /* 0x0c0fe40000410000 */
[----:B------:R-:W-:Y:S02]  /*2fa0*/  FMUL.FTZ R21, R15, R45 ;  /* 0x0000002d0f157220 */ /* 0x000fe40000410000 */
[----:B------:R-:W-:Y:S02]  /*2fb0*/  FMUL.RZ R117, R19, 0.15915493667125701904 ;  /* 0x3e22f98313757820 */ /* 0x000fe4000040c000 */
[----:B------:R-:W-:Y:S02]  /*2fc0*/  FMUL.FTZ R19, R128, R46 ;  /* 0x0000002e80137220 */ /* 0x000fe40000410000 */
[----:B--2---:R-:W-:Y:S01]  /*2fd0*/  FMUL.RZ R115, R21, 0.15915493667125701904 ;  /* 0x3e22f98315737820 */ /* 0x004fe2000040c000 */
[----:B------:R-:W-:Y:S01]  /*2fe0*/  MUFU.SIN R20, R117 ;  /* 0x0000007500147308 */ /* 0x000fe20000000400 */
[----:B------:R-:W-:-:S07]  /*2ff0*/  FMUL.FTZ R21, R15, R43 ;  /* 0x0000002b0f157220 */ /* 0x000fce0000410000 */
[----:B------:R-:W2:Y:S01]  /*3000*/  MUFU.EX2 R19, R19 ;  /* 0x0000001300137308 */ /* 0x000ea20000000800 */
[----:B------:R3:W5:Y:S07]  /*3010*/  @!P1 LDG.E.64 R4, [R6.64+0x8] ;  /* 0x0000080606049981 */ /* 0x00076e000c1e1b00 */
[----:B------:R-:W-:Y:S01]  /*3020*/  MUFU.SIN R121, R115 ;  /* 0x0000007300797308 */ /* 0x000fe20000000400 */
[----:B---3--:R-:W-:-:S07]  /*3030*/  FMUL.FTZ R6, R128, R45 ;  /* 0x0000002d80067220 */ /* 0x008fce0000410000 */
[----:B------:R3:W-:Y:S01]  /*3040*/  MUFU.COS R119, R115 ;  /* 0x0000007300777308 */ /* 0x0007e20000000000 */
[----:B------:R-:W-:-:S07]  /*3050*/  FMUL.FTZ R7, R15, R44 ;  /* 0x0000002c0f077220 */ /* 0x000fce0000410000 */
[----:B------:R-:W4:Y:S01]  /*3060*/  MUFU.EX2 R6, R6 ;  /* 0x0000000600067308 */ /* 0x000f220000000800 */
[----:B------:R-:W-:Y:S02]  /*3070*/  FMUL.RZ R123, R7, 0.15915493667125701904 ;  /* 0x3e22f983077b7820 */ /* 0x000fe4000040c000 */
[----:B------:R-:W-:-:S05]  /*3080*/  FMUL.FTZ R7, R128, R44 ;  /* 0x0000002c80077220 */ /* 0x000fca0000410000 */
[----:B------:R2:W0:Y:S01]  /*3090*/  MUFU.COS R122, R117 ;  /* 0x00000075007a7308 */ /* 0x0004220000000000 */
[----:B------:R-:W-:Y:S02]  /*30a0*/  FMUL.RZ R125, R21, 0.15915493667125701904 ;  /* 0x3e22f983157d7820 */ /* 0x000fe4000040c000 */
[----:B------:R-:W-:-:S05]  /*30b0*/  FMUL.FTZ R21, R128, R43 ;  /* 0x0000002b80157220 */ /* 0x000fca0000410000 */
[----:B------:R-:W-:Y:S01]  /*30c0*/  MUFU.SIN R18, R123 ;  /* 0x0000007b00127308 */ /* 0x000fe20000000400 */
[----:B---3--:R-:W-:Y:S02]  /*30d0*/  FMUL.FTZ R115, R15, R42 ;  /* 0x0000002a0f737220 */ /* 0x008fe40000410000 */
[----:B--2---:R-:W-:-:S05]  /*30e0*/  FMUL.FTZ R117, R19, R20 ;  /* 0x0000001413757220 */ /* 0x004fca0000410000 */
[----:B------:R0:W-:Y:S01]  /*30f0*/  MUFU.COS R126, R123 ;  /* 0x0000007b007e7308 */ /* 0x0001e20000000000 */
[----:B----4-:R-:W-:-:S07]  /*3100*/  FMUL.FTZ R119, R6, R119 ;  /* 0x0000007706777220 */ /* 0x010fce0000410000 */
[----:B------:R-:W-:Y:S01]  /*3110*/  MUFU.SIN R138, R125 ;  /* 0x0000007d008a7308 */ /* 0x000fe20000000400 */
[----:B0-----:R-:W-:-:S07]  /*3120*/  FMUL.FTZ R123, R118, R47 ;  /* 0x0000002f767b7220 */ /* 0x001fce0000410000 */
[----:B------:R1:W-:Y:S01]  /*3130*/  MUFU.COS R140, R125 ;  /* 0x0000007d008c7308 */ /* 0x0003e20000000000 */
[----:B------:R-:W-:Y:S02]  /*3140*/  FMUL.FTZ R132, R56, R123 ;  /* 0x0000007b38847220 */ /* 0x000fe40000410000 */
[----:B------:R-:W-:-:S05]  /*3150*/  FMUL.FTZ R121, R6, R121 ;  /* 0x0000007906797220 */ /* 0x000fca0000410000 */
[----:B------:R-:W0:Y:S01]  /*3160*/  MUFU.EX2 R7, R7 ;  /* 0x0000000700077308 */ /* 0x000e220000000800 */
[----:B-1----:R-:W-:Y:S02]  /*3170*/  FMUL.FTZ R125, R120, R47 ;  /* 0x0000002f787d7220 */ /* 0x002fe40000410000 */
[----:B------:R-:W-:Y:S02]  /*3180*/  FMUL.RZ R129, R115, 0.15915493667125701904 ;  /* 0x3e22f98373817820 */ /* 0x000fe4000040c000 */
[----:B------:R-:W-:-:S03]  /*3190*/  FMUL.FTZ R130, R56, R125 ;  /* 0x0000007d38827220 */ /* 0x000fc60000410000 */
[----:B------:R-:W1:Y:S01]  /*31a0*/  MUFU.EX2 R21, R21 ;  /* 0x0000001500157308 */ /* 0x000e620000000800 */
[----:B------:R-:W-:Y:S02]  /*31b0*/  FMUL.FTZ R6, R128, R42 ;  /* 0x0000002a80067220 */ /* 0x000fe40000410000 */
[----:B------:R-:W-:Y:S02]  /*31c0*/  FMUL.FTZ R115, R19, R122 ;  /* 0x0000007a13737220 */ /* 0x000fe40000410000 */
[C---:B------:R-:W-:Y:S02]  /*31d0*/  FMUL.FTZ R123, R117.reuse, R132 ;  /* 0x00000084757b7220 */ /* 0x040fe40000410000 */
[----:B------:R-:W-:Y:S01]  /*31e0*/  FMUL.FTZ R20, R117, R130 ;  /* 0x0000008275147220 */ /* 0x000fe20000410000 */
[----:B------:R-:W-:Y:S01]  /*31f0*/  MUFU.SIN R133, R129 ;  /* 0x0000008100857308 */ /* 0x000fe20000000400 */
[----:B------:R-:W-:Y:S02]  /*3200*/  FMUL.FTZ R136, R105, R46 ;  /* 0x0000002e69887220 */ /* 0x000fe40000410000 */
[----:B------:R-:W-:-:S02]  /*3210*/  FFMA.FTZ R125, R115, R130, R123 ;  /* 0x00000082737d7223 */ /* 0x000fc4000001007b */
[----:B------:R-:W-:Y:S02]  /*3220*/  FMUL.FTZ R134, R103, R46 ;  /* 0x0000002e67867220 */ /* 0x000fe40000410000 */
[----:B------:R-:W-:Y:S01]  /*3230*/  FFMA.FTZ R20, R115, R132, -R20 ;  /* 0x0000008473147223 */ /* 0x000fe20000010814 */
[----:B------:R-:W2:Y:S01]  /*3240*/  MUFU.EX2 R6, R6 ;  /* 0x0000000600067308 */ /* 0x000ea20000000800 */
[C---:B------:R-:W-:Y:S02]  /*3250*/  FFMA.FTZ R142, R53.reuse, R136, R125 ;  /* 0x00000088358e7223 */ /* 0x040fe4000001007d */
[----:B------:R-:W-:Y:S02]  /*3260*/  FFMA.FTZ R20, R53, R134, R20 ;  /* 0x0000008635147223 */ /* 0x000fe40000010014 */
[----:B0-----:R-:W-:Y:S02]  /*3270*/  FMUL.FTZ R122, R7, R126 ;  /* 0x0000007e077a7220 */ /* 0x001fe40000410000 */
[C---:B-1----:R-:W-:Y:S01]  /*3280*/  FMUL.FTZ R125, R21.reuse, R140 ;  /* 0x0000008c157d7220 */ /* 0x042fe20000410000 */
[----:B------:R0:W1:Y:S01]  /*3290*/  MUFU.COS R127, R129 ;  /* 0x00000081007f7308 */ /* 0x0000620000000000 */
[----:B------:R-:W-:-:S02]  /*32a0*/  FMUL.FTZ R126, R21, R138 ;  /* 0x0000008a157e7220 */ /* 0x000fc40000410000 */
[----:B------:R-:W-:Y:S02]  /*32b0*/  FMUL.FTZ R21, R121, R142 ;  /* 0x0000008e79157220 */ /* 0x000fe40000410000 */
[----:B------:R-:W-:Y:S02]  /*32c0*/  FMUL.FTZ R123, R7, R18 ;  /* 0x00000012077b7220 */ /* 0x000fe40000410000 */
[-C--:B0-----:R-:W-:Y:S02]  /*32d0*/  FMUL.FTZ R129, R121, R20.reuse ;  /* 0x0000001479817220 */ /* 0x081fe40000410000 */
[C---:B------:R-:W-:Y:S02]  /*32e0*/  FFMA.FTZ R21, R119.reuse, R20, -R21 ;  /* 0x0000001477157223 */ /* 0x040fe40000010815 */
[----:B------:R-:W-:Y:S02]  /*32f0*/  FFMA.FTZ R20, R119, R142, R129 ;  /* 0x0000008e77147223 */ /* 0x000fe40000010081 */
[----:B------:R-:W-:-:S02]  /*3300*/  FMUL.FTZ R7, R15, R41 ;  /* 0x000000290f077220 */ /* 0x000fc40000410000 */
[----:B------:R-:W-:Y:S02]  /*3310*/  FMUL.FTZ R129, R104, R45 ;  /* 0x0000002d68817220 */ /* 0x000fe40000410000 */
[C---:B------:R-:W-:Y:S02]  /*3320*/  FMUL.FTZ R19, R128.reuse, R41 ;  /* 0x0000002980137220 */ /* 0x040fe40000410000 */
[----:B------:R-:W-:Y:S02]  /*3330*/  FMUL.FTZ R18, R128, R39 ;  /* 0x0000002780127220 */ /* 0x000fe40000410000 */
[----:B------:R-:W-:Y:S02]  /*3340*/  FMUL.FTZ R131, R102, R45 ;  /* 0x0000002d66837220 */ /* 0x000fe40000410000 */
[----:B--2---:R-:W-:Y:S02]  /*3350*/  FMUL.FTZ R128, R6, R133 ;  /* 0x0000008506807220 */ /* 0x004fe40000410000 */
[----:B------:R-:W-:-:S02]  /*3360*/  FMUL.RZ R139, R7, 0.15915493667125701904 ;  /* 0x3e22f983078b7820 */ /* 0x000fc4000040c000 */
[C---:B------:R-:W-:Y:S02]  /*3370*/  FFMA.FTZ R133, R54.reuse, R129, R20 ;  /* 0x0000008136857223 */ /* 0x040fe40000010014 */
[----:B------:R-:W-:Y:S02]  /*3380*/  FMUL.FTZ R7, R17, R117 ;  /* 0x0000007511077220 */ /* 0x000fe40000410000 */
[----:B------:R-:W-:Y:S01]  /*3390*/  FFMA.FTZ R21, R54, R131, R21 ;  /* 0x0000008336157223 */ /* 0x000fe20000010015 */
[----:B------:R0:W-:Y:S01]  /*33a0*/  MUFU.EX2 R142, R18 ;  /* 0x00000012008e7308 */ /* 0x0001e20000000800 */
[C---:B------:R-:W-:Y:S02]  /*33b0*/  FMUL.FTZ R135, R123.reuse, R133 ;  /* 0x000000857b877220 */ /* 0x040fe40000410000 */
[----:B------:R-:W-:Y:S02]  /*33c0*/  FFMA.FTZ R20, R16, R115, -R7 ;  /* 0x0000007310147223 */ /* 0x000fe40000010807 */
[----:B------:R-:W-:-:S02]  /*33d0*/  FMUL.FTZ R137, R123, R21 ;  /* 0x000000157b897220 */ /* 0x000fc40000410000 */
[----:B0-----:R-:W-:Y:S02]  /*33e0*/  FMUL.FTZ R18, R16, R117 ;  /* 0x0000007510127220 */ /* 0x001fe40000410000 */
[C---:B------:R-:W-:Y:S02]  /*33f0*/  FFMA.FTZ R135, R122.reuse, R21, -R135 ;  /* 0x000000157a877223 */ /* 0x040fe40000010887 */
[----:B------:R-:W-:Y:S02]  /*3400*/  FFMA.FTZ R144, R17, R115, R18 ;  /* 0x0000007311907223 */ /* 0x000fe40000010012 */
[----:B------:R-:W-:Y:S02]  /*3410*/  FMUL.FTZ R21, R121, R20 ;  /* 0x0000001479157220 */ /* 0x000fe40000410000 */
[----:B------:R-:W-:Y:S02]  /*3420*/  FFMA.FTZ R137, R122, R133, R137 ;  /* 0x000000857a897223 */ /* 0x000fe40000010089 */
[----:B------:R-:W-:Y:S01]  /*3430*/  FMUL.FTZ R138, R109, R44 ;  /* 0x0000002c6d8a7220 */ /* 0x000fe20000410000 */
[----:B------:R-:W-:Y:S01]  /*3440*/  MUFU.EX2 R19, R19 ;  /* 0x0000001300137308 */ /* 0x000fe20000000800 */
[----:B------:R-:W-:-:S02]  /*3450*/  FMUL.FTZ R7, R15, R39 ;  /* 0x000000270f077220 */ /* 0x000fc40000410000 */
[----:B------:R-:W-:Y:S02]  /*3460*/  FFMA.FTZ R21, R119, R144, R21 ;  /* 0x0000009077157223 */ /* 0x000fe40000010015 */
[----:B------:R-:W-:Y:S02]  /*3470*/  FMUL.FTZ R140, R107, R44 ;  /* 0x0000002c6b8c7220 */ /* 0x000fe40000410000 */
[----:B------:R-:W-:Y:S01]  /*3480*/  FFMA.FTZ R133, R51, R138, R137 ;  /* 0x0000008a33857223 */ /* 0x000fe20000010089 */
[----:B------:R-:W0:Y:S01]  /*3490*/  MUFU.COS R18, R139 ;  /* 0x0000008b00127308 */ /* 0x000e220000000000 */
[----:B------:R-:W-:Y:S02]  /*34a0*/  FMUL.FTZ R144, R121, R144 ;  /* 0x0000009079907220 */ /* 0x000fe40000410000 */
[----:B------:R-:W-:Y:S02]  /*34b0*/  FMUL.RZ R145, R7, 0.15915493667125701904 ;  /* 0x3e22f98307917820 */ /* 0x000fe4000040c000 */
[----:B------:R-:W-:-:S02]  /*34c0*/  FFMA.FTZ R135, R51, R140, R135 ;  /* 0x0000008c33877223 */ /* 0x000fc40000010087 */
[C---:B------:R-:W-:Y:S02]  /*34d0*/  FMUL.FTZ R146, R126.reuse, R133 ;  /* 0x000000857e927220 */ /* 0x040fe40000410000 */
[----:B------:R-:W-:Y:S02]  /*34e0*/  FFMA.FTZ R144, R119, R20, -R144 ;  /* 0x0000001477907223 */ /* 0x000fe40000010890 */
[----:B------:R-:W-:Y:S02]  /*34f0*/  FMUL.FTZ R7, R123, R21 ;  /* 0x000000157b077220 */ /* 0x000fe40000410000 */
[-C--:B------:R-:W-:Y:S02]  /*3500*/  FFMA.FTZ R146, R125, R135.reuse, -R146 ;  /* 0x000000877d927223 */ /* 0x080fe40000010892 */
[----:B------:R-:W-:Y:S02]  /*3510*/  FMUL.FTZ R148, R126, R135 ;  /* 0x000000877e947220 */ /* 0x000fe40000410000 */
[----:B------:R-:W-:-:S02]  /*3520*/  FFMA.FTZ R20, R122, R144, -R7 ;  /* 0x000000907a147223 */ /* 0x000fc40000010807 */
[----:B------:R-:W-:Y:S02]  /*3530*/  FMUL.FTZ R137, R106, R43 ;  /* 0x0000002b6a897220 */ /* 0x000fe40000410000 */
[----:B------:R-:W-:Y:S02]  /*3540*/  FMUL.FTZ R144, R123, R144 ;  /* 0x000000907b907220 */ /* 0x000fe40000410000 */
[----:B-1----:R-:W-:Y:S02]  /*3550*/  FMUL.FTZ R127, R6, R127 ;  /* 0x0000007f067f7220 */ /* 0x002fe40000410000 */
[----:B------:R1:W2:Y:S01]  /*3560*/  MUFU.SIN R6, R139 ;  /* 0x0000008b00067308 */ /* 0x0002a20000000400 */
[----:B------:R-:W-:Y:S02]  /*3570*/  FFMA.FTZ R148, R125, R133, R148 ;  /* 0x000000857d947223 */ /* 0x000fe40000010094 */
[----:B------:R-:W-:Y:S02]  /*3580*/  FFMA.FTZ R146, R52, R137, R146 ;  /* 0x0000008934927223 */ /* 0x000fe40000010092 */
[----:B------:R-:W-:-:S02]  /*3590*/  FFMA.FTZ R21, R122, R21, R144 ;  /* 0x000000157a157223 */ /* 0x000fc40000010090 */
[----:B-1----:R-:W-:Y:S01]  /*35a0*/  FMUL.FTZ R139, R108, R43 ;  /* 0x0000002b6c8b7220 */ /* 0x002fe20000410000 */
[----:B------:R-:W1:Y:S01]  /*35b0*/  MUFU.COS R141, R145 ;  /* 0x00000091008d7308 */ /* 0x000e620000000000 */
[----:B------:R-:W-:Y:S02]  /*35c0*/  FMUL.FTZ R143, R128, R146 ;  /* 0x00000092808f7220 */ /* 0x000fe40000410000 */
[----:B------:R-:W-:Y:S02]  /*35d0*/  FFMA.FTZ R148, R52, R139, R148 ;  /* 0x0000008b34947223 */ /* 0x000fe40000010094 */
[----:B0-----:R-:W-:Y:S02]  /*35e0*/  FMUL.FTZ R133, R19, R18 ;  /* 0x0000001213857220 */ /* 0x001fe40000410000 */
[----:B------:R-:W-:Y:S01]  /*35f0*/  FMUL.FTZ R18, R126, R21 ;  /* 0x000000157e127220 */ /* 0x000fe20000410000 */
[----:B------:R-:W0:Y:S01]  /*3600*/  MUFU.SIN R7, R145 ;  /* 0x0000009100077308 */ /* 0x000e220000000400 */
[----:B------:R-:W-:-:S02]  /*3610*/  FFMA.FTZ R143, R127, R148, R143 ;  /* 0x000000947f8f7223 */ /* 0x000fc4000001008f */
[----:B------:R-:W-:Y:S02]  /*3620*/  FMUL.FTZ R148, R128, R148 ;  /* 0x0000009480947220 */ /* 0x000fe40000410000 */
[-C--:B------:R-:W-:Y:S02]  /*3630*/  FFMA.FTZ R18, R125, R20.reuse, -R18 ;  /* 0x000000147d127223 */ /* 0x080fe40000010812 */
[----:B------:R-:W-:Y:S02]  /*3640*/  FMUL.FTZ R20, R126, R20 ;  /* 0x000000147e147220 */ /* 0x000fe40000410000 */
[----:B------:R-:W-:Y:S02]  /*3650*/  FFMA.FTZ R148, R127, R146, -R148 ;  /* 0x000000927f947223 */ /* 0x000fe40000010894 */
[----:B------:R-:W-:Y:S02]  /*3660*/  FMUL.FTZ R146, R111, R42 ;  /* 0x0000002a6f927220 */ /* 0x000fe40000410000 */
[----:B------:R-:W-:-:S02]  /*3670*/  FFMA.FTZ R20, R125, R21, R20 ;  /* 0x000000157d147223 */ /* 0x000fc40000010014 */
[----:B--2---:R-:W-:Y:S02]  /*3680*/  FMUL.FTZ R135, R19, R6 ;  /* 0x0000000613877220 */ /* 0x004fe40000410000 */
[----:B------:R-:W-:Y:S02]  /*3690*/  FMUL.FTZ R144, R113, R42 ;  /* 0x0000002a71907220 */ /* 0x000fe40000410000 */
[C---:B------:R-:W-:Y:S02]  /*36a0*/  FFMA.FTZ R148, R49.reuse, R146, R148 ;  /* 0x0000009231947223 */ /* 0x040fe40000010094 */
[----:B------:R-:W-:Y:S02]  /*36b0*/  FMUL.FTZ R6, R128, R20 ;  /* 0x0000001480067220 */ /* 0x000fe40000410000 */
[----:B-1----:R-:W-:Y:S02]  /*36c0*/  FMUL.FTZ R141, R142, R141 ;  /* 0x0000008d8e8d7220 */ /* 0x002fe40000410000 */
[----:B------:R-:W-:-:S02]  /*36d0*/  FFMA.FTZ R150, R49, R144, R143 ;  /* 0x0000009031967223 */ /* 0x000fc4000001008f */
[----:B0-----:R-:W-:Y:S02]  /*36e0*/  FMUL.FTZ R142, R142, R7 ;  /* 0x000000078e8e7220 */ /* 0x001fe40000410000 */
[----:B------:R-:W-:Y:S02]  /*36f0*/  FMUL.FTZ R7, R135, R148 ;  /* 0x0000009487077220 */ /* 0x000fe40000410000 */
[-C--:B------:R-:W-:Y:S02]  /*3700*/  FFMA.FTZ R6, R127, R18.reuse, -R6 ;  /* 0x000000127f067223 */ /* 0x080fe40000010806 */
[----:B------:R-:W-:Y:S02]  /*3710*/  FMUL.FTZ R18, R128, R18 ;  /* 0x0000001280127220 */ /* 0x000fe40000410000 */
[-C--:B------:R-:W-:Y:S02]  /*3720*/  FMUL.FTZ R19, R135, R150.reuse ;  /* 0x0000009687137220 */ /* 0x080fe40000410000 */
[----:B------:R-:W-:-:S02]  /*3730*/  FFMA.FTZ R7, R133, R150, R7 ;  /* 0x0000009685077223 */ /* 0x000fc40000010007 */
[-C--:B------:R-:W-:Y:S02]  /*3740*/  FMUL.FTZ R143, R112, R41.reuse ;  /* 0x00000029708f7220 */ /* 0x080fe40000410000 */
[----:B------:R-:W-:Y:S02]  /*3750*/  FFMA.FTZ R18, R127, R20, R18 ;  /* 0x000000147f127223 */ /* 0x000fe40000010012 */
[----:B------:R-:W-:Y:S02]  /*3760*/  FFMA.FTZ R19, R133, R148, -R19 ;  /* 0x0000009485137223 */ /* 0x000fe40000010813 */
[----:B------:R-:W-:Y:S02]  /*3770*/  FMUL.FTZ R145, R110, R41 ;  /* 0x000000296e917220 */ /* 0x000fe40000410000 */
[----:B------:R-:W-:Y:S01]  /*3780*/  FFMA.FTZ R21, R50, R143, R7 ;  /* 0x0000008f32157223 */ /* 0x000fe20000010007 */
[----:B------:R-:W-:Y:S01]  /*3790*/  ISETP.NE.AND P1, PT, R79, 0x1f, PT ;  /* 0x0000001f4f00780c */ /* 0x000fe20003f25270 */
[----:B------:R-:W-:-:S02]  /*37a0*/  FMUL.FTZ R7, R135, R18 ;  /* 0x0000001287077220 */ /* 0x000fc40000410000 */
[----:B------:R-:W-:Y:S02]  /*37b0*/  FFMA.FTZ R20, R50, R145, R19 ;  /* 0x0000009132147223 */ /* 0x000fe40000010013 */
[-C--:B------:R-:W-:Y:S02]  /*37c0*/  FMUL.FTZ R19, R135, R6.reuse ;  /* 0x0000000687137220 */ /* 0x080fe40000410000 */
[C---:B------:R-:W-:Y:S02]  /*37d0*/  FFMA.FTZ R7, R133.reuse, R6, -R7 ;  /* 0x0000000685077223 */ /* 0x040fe40000010807 */
[----:B------:R-:W-:Y:S02]  /*37e0*/  FFMA.FTZ R19, R133, R18, R19 ;  /* 0x0000001285137223 */ /* 0x000fe40000010013 */
[C---:B------:R-:W-:Y:S02]  /*37f0*/  FMUL.FTZ R18, R142.reuse, R7 ;  /* 0x000000078e127220 */ /* 0x040fe40000410000 */
[----:B------:R-:W-:-:S02]  /*3800*/  FMUL.FTZ R6, R142, R19 ;  /* 0x000000138e067220 */ /* 0x000fc40000410000 */
[C---:B------:R-:W-:Y:S02]  /*3810*/  FFMA.FTZ R150, R141.reuse, R19, R18 ;  /* 0x000000138d967223 */ /* 0x040fe40000010012 */
[----:B------:R0:W1:Y:S01]  /*3820*/  @P1 LDS.64 R18, [R79.X8+0x24d8] ;  /* 0x0024d8004f121984 */ /* 0x0000620000008a00 */
[C---:B------:R-:W-:Y:S02]  /*3830*/  FMUL.FTZ R147, R142.reuse, R21 ;  /* 0x000000158e937220 */ /* 0x040fe40000410000 */
[-C--:B------:R-:W-:Y:S02]  /*3840*/  FMUL.FTZ R148, R142, R20.reuse ;  /* 0x000000148e947220 */ /* 0x080fe40000410000 */
[C---:B------:R-:W-:Y:S02]  /*3850*/  FFMA.FTZ R20, R141.reuse, R20, -R147 ;  /* 0x000000148d147223 */ /* 0x040fe40000010893 */
[----:B------:R-:W-:Y:S01]  /*3860*/  FMUL.FTZ R147, R114, R39 ;  /* 0x0000002772937220 */ /* 0x000fe20000410000 */
[----:B------:R-:W-:Y:S01]  /*3870*/  BSSY B0, `(.L_x_11661) ;  /* 0x0000010000007945 */ /* 0x000fe20003800000 */
[----:B------:R-:W-:-:S02]  /*3880*/  FFMA.FTZ R148, R141, R21, R148 ;  /* 0x000000158d947223 */ /* 0x000fc40000010094 */
[----:B------:R-:W-:Y:S02]  /*3890*/  FMUL.FTZ R149, R116, R39 ;  /* 0x0000002774957220 */ /* 0x000fe40000410000 */
[C---:B------:R-:W-:Y:S02]  /*38a0*/  FFMA.FTZ R21, R48.reuse, R147, R20 ;  /* 0x0000009330157223 */ /* 0x040fe40000010014 */
[----:B------:R-:W-:Y:S02]  /*38b0*/  FFMA.FTZ R153, R141, R7, -R6 ;  /* 0x000000078d997223 */ /* 0x000fe40000010806 */
[----:B------:R-:W-:Y:S01]  /*38c0*/  FFMA.FTZ R20, R48, R149, R148 ;  /* 0x0000009530147223 */ /* 0x000fe20000010094 */
[----:B------:R-:W-:Y:S05]  /*38d0*/  @P1 BRA `(.L_x_11662) ;  /* 0x0000009000001947 */ /* 0x000fea0003800000 */
[----:B0-----:R-:W-:Y:S01]  /*38e0*/  ISETP.NE.AND P3, PT, R166, c[0x0][0x174], PT ;  /* 0x00005d00a6007a0c */ /* 0x001fe20003f65270 */
[----:B-1----:R-:W-:Y:S01]  /*38f0*/  HFMA2.MMA R19, -RZ, RZ, 0, 0 ;  /* 0x00000000ff137435 */ /* 0x002fe200000001ff */
[----:B------:R-:W-:-:S11]  /*3900*/  MOV R18, 0x3f800000 ;  /* 0x3f80000000127802 */ /* 0x000fd60000000f00 */
[----:B------:R-:W-:-:S04]  /*3910*/  @P3 IADD3 R7, -R69, c[0x0][0x174], RZ ;  /* 0x00005d0045073a10 */ /* 0x000fc80007ffe1ff */
[----:B------:R-:W-:-:S04]  /*3920*/  @P3 LEA.HI R6, R7, R7, RZ, 0x1 ;  /* 0x0000000707063211 */ /* 0x000fc800078f08ff */
[----:B------:R-:W-:-:S04]  /*3930*/  @P3 LOP3.LUT R6, R6, 0xfffffe, RZ, 0xc0, !PT ;  /* 0x00fffffe06063812 */ /* 0x000fc800078ec0ff */
[----:B------:R-:W-:-:S04]  /*3940*/  @P3 IADD3 R7, -R6, R7, RZ ;  /* 0x0000000706073210 */ /* 0x000fc80007ffe1ff */
[----:B------:R-:W-:-:S05]  /*3950*/  @P3 LEA R7, R7, R98, 0x8 ;  /* 0x0000006207073211 */ /* 0x000fca00078e40ff */
[----:B------:R0:W1:Y:S02]  /*3960*/  @P3 LDS.64 R18, [R7.X8+0x14d0] ;  /* 0x0014d00007123984 */ /* 0x0000640000008a00 */
.L_x_11662:
[----:B0-----:R-:W-:Y:S05]  /*3970*/  BSYNC B0 ;  /* 0x0000000000007941 */ /* 0x001fea0003800000 */
.L_x_11661:
[----:B------:R-:W0:Y:S01]  /*3980*/  SHFL.UP PT, R151, R20, 0x1, RZ ;  /* 0x0420000014977989 */ /* 0x000e2200000e00ff */
[----:B------:R-:W-:Y:S01]  /*3990*/  ISETP.GE.AND P3, PT, R78, 0x1, PT ;  /* 0x000000014e00780c */ /* 0x000fe20003f66270 */
[----:B------:R-:W-:Y:S01]  /*39a0*/  BSSY B0, `(.L_x_11663) ;  /* 0x00000ea000007945 */ /* 0x000fe20003800000 */
[----:B------:R-:W-:Y:S01]  /*39b0*/  IADD3 R159, R69, -c[0x0][0x174], RZ ;  /* 0x80005d00459f7a10 */ /* 0x000fe20007ffe0ff */
[----:B------:R-:W2:Y:S01]  /*39c0*/  SHFL.UP PT, R148, R21, 0x1, RZ ;  /* 0x0420000015947989 */ /* 0x000ea200000e00ff */
[----:B------:R-:W-:Y:S02]  /*39d0*/  SHF.L.U64.HI R161, R99, 0x2, R100 ;  /* 0x0000000263a17819 */ /* 0x000fe40000010264 */
[C---:B------:R-:W-:Y:S01]  /*39e0*/  ISETP.NE.AND P6, PT, R124.reuse, 0x1f, PT ;  /* 0x0000001f7c00780c */ /* 0x040fe20003fc5270 */
[----:B------:R-:W3:Y:S01]  /*39f0*/  SHFL.UP PT, R6, R153, 0x1, RZ ;  /* 0x0420000099067989 */ /* 0x000ee200000e00ff */
[----:B------:R-:W-:Y:S01]  /*3a00*/  IMAD R159, R159, -0x200, RZ ;  /* 0xfffffe009f9f7824 */ /* 0x000fe200078e02ff */
[----:B------:R-:W-:-:S02]  /*3a10*/  ISETP.GT.U32.AND P5, PT, R124, 0xf, PT ;  /* 0x0000000f7c00780c */ /* 0x000fc40003fa4070 */
[----:B------:R-:W4:Y:S01]  /*3a20*/  SHFL.UP PT, R7, R150, 0x1, RZ ;  /* 0x0420000096077989 */ /* 0x000f2200000e00ff */
[----:B------:R-:W-:-:S03]  /*3a30*/  ISETP.GE.OR P0, PT, R166, c[0x0][0x174], P0 ;  /* 0x00005d00a6007a0c */ /* 0x000fc60000706670 */
[----:B-----5:R-:W-:Y:S04]  /*3a40*/  SHFL.IDX PT, R162, R5, RZ, 0x1f ;  /* 0x00001fff05a27589 */ /* 0x020fe800000e0000 */
[----:B------:R-:W-:Y:S01]  /*3a50*/  SHFL.IDX PT, R163, R4, RZ, 0x1f ;  /* 0x00001fff04a37589 */ /* 0x000fe200000e0000 */
[C---:B0-----:R-:W-:Y:S02]  /*3a60*/  FMUL.FTZ R154, R150.reuse, R151 ;  /* 0x00000097969a7220 */ /* 0x041fe40000410000 */
[CC--:B--2---:R-:W-:Y:S02]  /*3a70*/  FMUL.FTZ R156, R150.reuse, R148.reuse ;  /* 0x00000094969c7220 */ /* 0x0c4fe40000410000 */
[----:B------:R-:W-:Y:S02]  /*3a80*/  FFMA.FTZ R154, R153, R148, -R154 ;  /* 0x00000094999a7223 */ /* 0x000fe4000001089a */
[----:B---3--:R-:W-:-:S02]  /*3a90*/  FMUL.FTZ R152, R150, R6 ;  /* 0x0000000696987220 */ /* 0x008fc40000410000 */
[C---:B------:R-:W-:Y:S02]  /*3aa0*/  FFMA.FTZ R151, R153.reuse, R151, R156 ;  /* 0x0000009799977223 */ /* 0x040fe4000001009c */
[-C--:B----4-:R-:W-:Y:S02]  /*3ab0*/  FFMA.FTZ R155, R153, R7.reuse, R152 ;  /* 0x00000007999b7223 */ /* 0x090fe40000010098 */
        /* <DEDUP_REMOVED lines=29> */
[C---:B------:R-:W-:Y:S02]  /*3c90*/  FFMA.FTZ R151, R153.reuse, R151, R156 ;  /* 0x0000009799977223 */ /* 0x040fe4000001009c */
[CC--:B----4-:R-:W-:Y:S02]  /*3ca0*/  FFMA.FTZ R155, R153.reuse, R7.reuse, R152 ;  /* 0x00000007999b7223 */ /* 0x0d0fe40000010098 */
[C---:B------:R-:W-:Y:S02]  /*3cb0*/  FMUL.FTZ R7, R148.reuse, R7 ;  /* 0x0000000794077220 */ /* 0x040fe40000410000 */
[C---:B------:R-:W-:Y:S01]  /*3cc0*/  FFMA.FTZ R154, R153.reuse, R150, -R154 ;  /* 0x00000096999a7223 */ /* 0x040fe2000001089a */
[----:B------:R-:W-:Y:S01]  /*3cd0*/  FSEL R155, R148, R155, !P3 ;  /* 0x0000009b949b7208 */ /* 0x000fe20005800000 */
[----:B------:R-:W-:Y:S01]  /*3ce0*/  @P3 FFMA.FTZ R153, R153, R6, -R7 ;  /* 0x0000000699993223 */ /* 0x000fe20000010807 */
[----:B------:R-:W-:Y:S01]  /*3cf0*/  MOV R7, c[0x0][0x298] ;  /* 0x0000a60000077a02 */ /* 0x000fe20000000f00 */
[----:B------:R-:W-:-:S02]  /*3d00*/  @P3 FADD.FTZ R20, R20, R151 ;  /* 0x0000009714143221 */ /* 0x000fc40000010000 */
[----:B------:R-:W-:Y:S01]  /*3d10*/  @P3 FADD.FTZ R21, R21, R154 ;  /* 0x0000009a15153221 */ /* 0x000fe20000010000 */
[----:B------:R-:W0:Y:S01]  /*3d20*/  SHFL.UP PT, R6, R153, 0x8, RZ ;  /* 0x0500000099067989 */ /* 0x000e2200000e00ff */
[----:B------:R-:W-:Y:S02]  /*3d30*/  ISETP.GE.AND P3, PT, R78, 0x8, PT ;  /* 0x000000084e00780c */ /* 0x000fe40003f66270 */
[----:B------:R-:W-:Y:S01]  /*3d40*/  MOV R154, c[0x0][0x29c] ;  /* 0x0000a700009a7a02 */ /* 0x000fe20000000f00 */
[----:B------:R-:W2:Y:S03]  /*3d50*/  SHFL.UP PT, R152, R20, 0x8, RZ ;  /* 0x0500000014987989 */ /* 0x000ea600000e00ff */
[--C-:B------:R-:W-:Y:S01]  /*3d60*/  SHF.R.U64 R157, R7, 0x1, R154.reuse ;  /* 0x00000001079d7819 */ /* 0x100fe2000000129a */
[----:B------:R-:W3:Y:S01]  /*3d70*/  SHFL.UP PT, R150, R21, 0x8, RZ ;  /* 0x0500000015967989 */ /* 0x000ee200000e00ff */
[----:B------:R-:W-:-:S03]  /*3d80*/  SHF.R.U32.HI R158, RZ, 0x1, R154 ;  /* 0x00000001ff9e7819 */ /* 0x000fc6000001169a */
[----:B------:R-:W4:Y:S02]  /*3d90*/  SHFL.UP PT, R148, R155, 0x8, RZ ;  /* 0x050000009b947989 */ /* 0x000f2400000e00ff */
[----:B------:R-:W-:Y:S02]  /*3da0*/  IMAD R158, R158, R85, RZ ;  /* 0x000000559e9e7224 */ /* 0x000fe400078e02ff */
[C---:B0-----:R-:W-:Y:S02]  /*3db0*/  FMUL.FTZ R151, R155.reuse, R6 ;  /* 0x000000069b977220 */ /* 0x041fe40000410000 */
[C---:B--2---:R-:W-:Y:S02]  /*3dc0*/  FMUL.FTZ R154, R155.reuse, R152 ;  /* 0x000000989b9a7220 */ /* 0x044fe40000410000 */
[-C--:B---3--:R-:W-:Y:S02]  /*3dd0*/  FMUL.FTZ R156, R155, R150.reuse ;  /* 0x000000969b9c7220 */ /* 0x088fe40000410000 */
[----:B------:R-:W-:-:S02]  /*3de0*/  FFMA.FTZ R154, R153, R150, -R154 ;  /* 0x00000096999a7223 */ /* 0x000fc4000001089a */
[-C--:B----4-:R-:W-:Y:S02]  /*3df0*/  FMUL.FTZ R7, R155, R148.reuse ;  /* 0x000000949b077220 */ /* 0x090fe40000410000 */
[C---:B------:R-:W-:Y:S02]  /*3e00*/  FFMA.FTZ R148, R153.reuse, R148, R151 ;  /* 0x0000009499947223 */ /* 0x040fe40000010097 */
[C---:B------:R-:W-:Y:S02]  /*3e10*/  FFMA.FTZ R151, R153.reuse, R152, R156 ;  /* 0x0000009899977223 */ /* 0x040fe4000001009c */
[----:B------:R-:W-:Y:S01]  /*3e20*/  @P3 FFMA.FTZ R153, R153, R6, -R7 ;  /* 0x0000000699993223 */ /* 0x000fe20000010807 */
[----:B------:R-:W-:Y:S01]  /*3e30*/  FSEL R148, R155, R148, !P3 ;  /* 0x000000949b947208 */ /* 0x000fe20005800000 */
[----:B------:R-:W-:Y:S02]  /*3e40*/  @P3 FADD.FTZ R21, R21, R154 ;  /* 0x0000009a15153221 */ /* 0x000fe40000010000 */
[----:B------:R-:W-:Y:S01]  /*3e50*/  @P3 FADD.FTZ R20, R20, R151 ;  /* 0x0000009714143221 */ /* 0x000fe20000010000 */
[----:B------:R-:W0:Y:S01]  /*3e60*/  SHFL.UP PT, R150, R153, 0x10, RZ ;  /* 0x0600000099967989 */ /* 0x000e2200000e00ff */
[----:B------:R-:W-:Y:S01]  /*3e70*/  IMAD R155, R82, R157, R158 ;  /* 0x0000009d529b7224 */ /* 0x000fe200078e029e */
[----:B------:R-:W-:Y:S01]  /*3e80*/  ISETP.GE.AND P3, PT, R78, 0x10, PT ;  /* 0x000000104e00780c */ /* 0x000fe20003f66270 */
[----:B------:R-:W-:Y:S01]  /*3e90*/  IMAD.WIDE.U32 R6, R157, R85, RZ ;  /* 0x000000559d067225 */ /* 0x000fe200078e00ff */
[----:B------:R-:W2:Y:S03]  /*3ea0*/  SHFL.UP PT, R151, R148, 0x10, RZ ;  /* 0x0600000094977989 */ /* 0x000ea600000e00ff */
[----:B------:R-:W-:Y:S01]  /*3eb0*/  IMAD R156, R167, c[0x0][0x2a0], RZ ;  /* 0x0000a800a79c7a24 */ /* 0x000fe200078e02ff */
[----:B------:R-:W3:Y:S01]  /*3ec0*/  SHFL.UP PT, R152, R21, 0x10, RZ ;  /* 0x0600000015987989 */ /* 0x000ee200000e00ff */
[----:B------:R-:W-:-:S02]  /*3ed0*/  IADD3 R7, R155, R7, RZ ;  /* 0x000000079b077210 */ /* 0x000fc40007ffe0ff */
[C---:B------:R-:W-:Y:S01]  /*3ee0*/  IMAD R155, R83.reuse, c[0x0][0x2a4], R156 ;  /* 0x0000a900539b7a24 */ /* 0x040fe200078e029c */
[----:B------:R-:W4:Y:S02]  /*3ef0*/  SHFL.UP PT, R154, R20, 0x10, RZ ;  /* 0x06000000149a7989 */ /* 0x000f2400000e00ff */
[----:B------:R-:W-:-:S05]  /*3f00*/  IMAD.WIDE.U32 R6, R83, c[0x0][0x2a0], R6 ;  /* 0x0000a80053067a25 */ /* 0x000fca00078e0006 */
[----:B------:R-:W-:Y:S02]  /*3f10*/  IADD3 R7, R155, R7, RZ ;  /* 0x000000079b077210 */ /* 0x000fe40007ffe0ff */
[----:B------:R-:W-:Y:S01]  /*3f20*/  LEA R158, P4, R6, c[0x0][0x318], 0x3 ;  /* 0x0000c600069e7a11 */ /* 0x000fe200078818ff */
[----:B0-----:R-:W-:-:S03]  /*3f30*/  FMUL.FTZ R156, R148, R150 ;  /* 0x00000096949c7220 */ /* 0x001fc60000410000 */
[----:B------:R-:W-:Y:S02]  /*3f40*/  LEA.HI.X R160, R6, c[0x0][0x31c], R7, 0x3, P4 ;  /* 0x0000c70006a07a11 */ /* 0x000fe400020f1c07 */
[----:B------:R-:W-:Y:S01]  /*3f50*/  ISETP.GT.U32.AND P4, PT, R124, 0x17, PT ;  /* 0x000000177c00780c */ /* 0x000fe20003f84070 */
[CC--:B--2---:R-:W-:Y:S02]  /*3f60*/  FMUL.FTZ R6, R148.reuse, R151.reuse ;  /* 0x0000009794067220 */ /* 0x0c4fe40000410000 */
[C---:B------:R-:W-:Y:S02]  /*3f70*/  FFMA.FTZ R151, R153.reuse, R151, R156 ;  /* 0x0000009799977223 */ /* 0x040fe4000001009c */
[C---:B---3--:R-:W-:Y:S02]  /*3f80*/  FMUL.FTZ R155, R148.reuse, R152 ;  /* 0x00000098949b7220 */ /* 0x048fe40000410000 */
[CC--:B----4-:R-:W-:Y:S02]  /*3f90*/  FMUL.FTZ R7, R148.reuse, R154.reuse ;  /* 0x0000009a94077220 */ /* 0x0d0fe40000410000 */
[C---:B------:R-:W-:Y:S01]  /*3fa0*/  FFMA.FTZ R155, R153.reuse, R154, R155 ;  /* 0x0000009a999b7223 */ /* 0x040fe2000001009b */
[----:B------:R-:W-:Y:S01]  /*3fb0*/  FSEL R154, R148, R151, !P3 ;  /* 0x00000097949a7208 */ /* 0x000fe20005800000 */
[----:B------:R-:W-:-:S02]  /*3fc0*/  FFMA.FTZ R152, R153, R152, -R7 ;  /* 0x0000009899987223 */ /* 0x000fc40000010807 */
[----:B------:R-:W-:Y:S02]  /*3fd0*/  @P3 FADD.FTZ R20, R20, R155 ;  /* 0x0000009b14143221 */ /* 0x000fe40000010000 */
[----:B------:R-:W-:Y:S01]  /*3fe0*/  @P3 FADD.FTZ R21, R21, R152 ;  /* 0x0000009815153221 */ /* 0x000fe20000010000 */
[----:B------:R0:W2:Y:S01]  /*3ff0*/  SHFL.UP PT, R155, R154, 0x1, RZ ;  /* 0x042000009a9b7989 */ /* 0x0000a200000e00ff */
[----:B------:R-:W-:Y:S02]  /*4000*/  FMUL.FTZ R152, R97, R23 ;  /* 0x0000001761987220 */ /* 0x000fe40000410000 */
[----:B------:R-:W-:Y:S01]  /*4010*/  @P3 FFMA.FTZ R153, R153, R150, -R6 ;  /* 0x0000009699993223 */ /* 0x000fe20000010806 */
[----:B------:R-:W-:Y:S01]  /*4020*/  LEA R6, P3, R79, R158, 0x2 ;  /* 0x0000009e4f067211 */ /* 0x000fe200078610ff */
[----:B------:R-:W-:Y:S02]  /*4030*/  FMUL.FTZ R156, R142, R152 ;  /* 0x000000988e9c7220 */ /* 0x000fe40000410000 */
[----:B------:R-:W-:Y:S01]  /*4040*/  FMUL.FTZ R151, R97, R22 ;  /* 0x0000001661977220 */ /* 0x000fe20000410000 */
[----:B------:R3:W4:Y:S01]  /*4050*/  SHFL.UP PT, R4, R153, 0x1, RZ ;  /* 0x0420000099047989 */ /* 0x00072200000e00ff */
[----:B------:R-:W-:-:S02]  /*4060*/  FMUL.FTZ R7, R141, R152 ;  /* 0x000000988d077220 */ /* 0x000fc40000410000 */
[----:B------:R-:W-:Y:S02]  /*4070*/  FFMA.FTZ R5, R141, R151, -R156 ;  /* 0x000000978d057223 */ /* 0x000fe4000001089c */
[C---:B------:R-:W-:Y:S01]  /*4080*/  FMUL.FTZ R148, R96.reuse, R22 ;  /* 0x0000001660947220 */ /* 0x040fe20000410000 */
[----:B------:R-:W1:Y:S01]  /*4090*/  SHFL.UP PT, R156, R20, 0x1, RZ ;  /* 0x04200000149c7989 */ /* 0x000e6200000e00ff */
[----:B------:R-:W-:Y:S02]  /*40a0*/  FMUL.FTZ R150, R96, R23 ;  /* 0x0000001760967220 */ /* 0x000fe40000410000 */
[----:B------:R-:W-:Y:S01]  /*40b0*/  FFMA.FTZ R157, -R142, R151, -R7 ;  /* 0x000000978e9d7223 */ /* 0x000fe20000010907 */
[----:B------:R-:W-:Y:S01]  /*40c0*/  LEA.HI.X R7, R79, R160, RZ, 0x2, P3 ;  /* 0x000000a04f077211 */ /* 0x000fe200018f14ff */
[----:B------:R-:W-:Y:S01]  /*40d0*/  FADD.FTZ R158, R148, R5 ;  /* 0x00000005949e7221 */ /* 0x000fe20000010000 */
[----:B------:R-:W-:Y:S01]  /*40e0*/  ISETP.GT.U32.AND P3, PT, R124, 0x1b, PT ;  /* 0x0000001b7c00780c */ /* 0x000fe20003f64070 */
[----:B------:R-:W-:Y:S01]  /*40f0*/  FADD.FTZ R160, -R150, R157 ;  /* 0x0000009d96a07221 */ /* 0x000fe20000010100 */
[----:B------:R1:W4:Y:S01]  /*4100*/  SHFL.UP PT, R5, R21, 0x1, RZ ;  /* 0x0420000015057989 */ /* 0x00032200000e00ff */
[----:B------:R-:W-:Y:S01]  /*4110*/  IMAD.WIDE R6, R159, 0x4, R6 ;  /* 0x000000049f067825 */ /* 0x000fe200078e0206 */
[----:B------:R-:W-:-:S03]  /*4120*/  SHF.L.U32 R159, R99, 0x2, RZ ;  /* 0x00000002639f7819 */ /* 0x000fc600000006ff */
[C---:B0-----:R-:W-:Y:S02]  /*4130*/  FMUL.FTZ R154, R135.reuse, -R158 ;  /* 0x8000009e879a7220 */ /* 0x041fe40000410000 */
[-C--:B------:R-:W-:Y:S02]  /*4140*/  FMUL.FTZ R157, R135, -R160.reuse ;  /* 0x800000a0879d7220 */ /* 0x080fe40000410000 */
[C---:B------:R-:W-:Y:S02]  /*4150*/  FFMA.FTZ R160, R133.reuse, R160, R154 ;  /* 0x000000a085a07223 */ /* 0x040fe4000001009a */
[----:B------:R-:W-:Y:S02]  /*4160*/  FFMA.FTZ R157, R133, R158, -R157 ;  /* 0x0000009e859d7223 */ /* 0x000fe4000001089d */
[C---:B------:R-:W-:Y:S02]  /*4170*/  FMUL.FTZ R154, R95.reuse, R22 ;  /* 0x000000165f9a7220 */ /* 0x040fe40000410000 */
[----:B---3--:R-:W-:-:S02]  /*4180*/  FMUL.FTZ R153, R95, R23 ;  /* 0x000000175f997220 */ /* 0x008fc40000410000 */
[----:B-1----:R-:W-:-:S04]  /*4190*/  IMAD.WIDE.U32 R20, R159, c[0x0][0x2b0], R6 ;  /* 0x0000ac009f147a25 */ /* 0x002fc800078e0006 */
[CC--:B--2---:R-:W-:Y:S02]  /*41a0*/  FMUL.FTZ R6, R155.reuse, R162.reuse ;  /* 0x000000a29b067220 */ /* 0x0c4fe40000410000 */
[----:B------:R-:W-:Y:S02]  /*41b0*/  FMUL.FTZ R155, R155, R163 ;  /* 0x000000a39b9b7220 */ /* 0x000fe40000410000 */
[----:B------:R-:W-:Y:S02]  /*41c0*/  IMAD R158, R161, c[0x0][0x2b0], RZ ;  /* 0x0000ac00a19e7a24 */ /* 0x000fe400078e02ff */
[----:B------:R-:W-:Y:S02]  /*41d0*/  FADD.FTZ R157, R154, R157 ;  /* 0x0000009d9a9d7221 */ /* 0x000fe40000010000 */
[----:B------:R-:W-:Y:S02]  /*41e0*/  FADD.FTZ R160, -R153, R160 ;  /* 0x000000a099a07221 */ /* 0x000fe40000010100 */
[----:B----4-:R-:W-:-:S02]  /*41f0*/  FFMA.FTZ R155, R4, R162, R155 ;  /* 0x000000a2049b7223 */ /* 0x010fc4000001009b */
[----:B------:R-:W-:Y:S02]  /*4200*/  IMAD R161, R159, c[0x0][0x2b4], R158 ;  /* 0x0000ad009fa17a24 */ /* 0x000fe400078e029e */
[C---:B------:R-:W-:Y:S02]  /*4210*/  FMUL.FTZ R7, R128.reuse, -R157 ;  /* 0x8000009d80077220 */ /* 0x040fe40000410000 */
[-C--:B------:R-:W-:Y:S01]  /*4220*/  FMUL.FTZ R158, R128, -R160.reuse ;  /* 0x800000a0809e7220 */ /* 0x080fe20000410000 */
[----:B------:R-:W-:Y:S01]  /*4230*/  IADD3 R21, R21, R161, RZ ;  /* 0x000000a115157210 */ /* 0x000fe20007ffe0ff */
[----:B------:R-:W-:Y:S02]  /*4240*/  @P2 FADD.FTZ R162, R156, R155 ;  /* 0x0000009b9ca22221 */ /* 0x000fe40000010000 */
[----:B------:R-:W-:Y:S02]  /*4250*/  FFMA.FTZ R7, R127, R160, R7 ;  /* 0x000000a07f077223 */ /* 0x000fe40000010007 */
[----:B------:R-:W-:-:S02]  /*4260*/  FMUL.FTZ R156, R94, R23 ;  /* 0x000000175e9c7220 */ /* 0x000fc40000410000 */
[----:B------:R-:W-:Y:S02]  /*4270*/  FFMA.FTZ R158, R127, R157, -R158 ;  /* 0x0000009d7f9e7223 */ /* 0x000fe4000001089e */
[----:B------:R-:W-:Y:S02]  /*4280*/  FMUL.FTZ R155, R94, R22 ;  /* 0x000000165e9b7220 */ /* 0x000fe40000410000 */
[----:B------:R-:W-:Y:S02]  /*4290*/  FFMA.FTZ R6, R4, R163, -R6 ;  /* 0x000000a304067223 */ /* 0x000fe40000010806 */
[----:B------:R-:W-:Y:S02]  /*42a0*/  FADD.FTZ R7, -R156, R7 ;  /* 0x000000079c077221 */ /* 0x000fe40000010100 */
[----:B------:R-:W-:Y:S02]  /*42b0*/  FADD.FTZ R158, R155, R158 ;  /* 0x0000009e9b9e7221 */ /* 0x000fe40000010000 */
[----:B------:R-:W-:Y:S01]  /*42c0*/  @P2 FADD.FTZ R163, R5, R6 ;  /* 0x0000000605a32221 */ /* 0x000fe20000010000 */
[----:B------:R-:W-:Y:S01]  /*42d0*/  ISETP.GT.U32.AND P2, PT, R124, 0x1d, PT ;  /* 0x0000001d7c00780c */ /* 0x000fe20003f44070 */
[----:B------:R-:W-:-:S02]  /*42e0*/  FMUL.FTZ R5, R126, -R7 ;  /* 0x800000077e057220 */ /* 0x000fc40000410000 */
[----:B------:R-:W-:Y:S02]  /*42f0*/  FMUL.FTZ R124, R126, -R158 ;  /* 0x8000009e7e7c7220 */ /* 0x000fe40000410000 */
[C---:B------:R-:W-:Y:S02]  /*4300*/  FMUL.FTZ R4, R142.reuse, R19 ;  /* 0x000000138e047220 */ /* 0x040fe40000410000 */
[----:B------:R-:W-:Y:S02]  /*4310*/  FMUL.FTZ R6, R142, -R18 ;  /* 0x800000128e067220 */ /* 0x000fe40000410000 */
[C---:B------:R-:W-:Y:S02]  /*4320*/  FFMA.FTZ R159, R125.reuse, R158, -R5 ;  /* 0x0000009e7d9f7223 */ /* 0x040fe40000010805 */
[----:B------:R-:W-:Y:S02]  /*4330*/  FFMA.FTZ R158, R125, R7, R124 ;  /* 0x000000077d9e7223 */ /* 0x000fe4000001007c */
[----:B------:R-:W-:-:S02]  /*4340*/  FFMA.FTZ R4, R141, R18, -R4 ;  /* 0x000000128d047223 */ /* 0x000fc40000010804 */
[----:B------:R-:W-:Y:S02]  /*4350*/  FMUL.FTZ R124, R93, R22 ;  /* 0x000000165d7c7220 */ /* 0x000fe40000410000 */
[----:B------:R-:W-:Y:S02]  /*4360*/  FFMA.FTZ R6, R141, -R19, R6 ;  /* 0x800000138d067223 */ /* 0x000fe40000010006 */
[----:B------:R-:W-:Y:S02]  /*4370*/  FMUL.FTZ R157, R93, R23 ;  /* 0x000000175d9d7220 */ /* 0x000fe40000410000 */
[C---:B------:R-:W-:Y:S02]  /*4380*/  FMUL.FTZ R7, R135.reuse, -R4 ;  /* 0x8000000487077220 */ /* 0x040fe40000410000 */
[----:B------:R-:W-:Y:S02]  /*4390*/  FADD.FTZ R159, R124, R159 ;  /* 0x0000009f7c9f7221 */ /* 0x000fe40000010000 */
[----:B------:R-:W-:-:S02]  /*43a0*/  FMUL.FTZ R5, R135, -R6 ;  /* 0x8000000687057220 */ /* 0x000fc40000410000 */
[----:B------:R-:W-:Y:S02]  /*43b0*/  FADD.FTZ R158, -R157, R158 ;  /* 0x0000009e9d9e7221 */ /* 0x000fe40000010100 */
[----:B------:R-:W-:Y:S02]  /*43c0*/  FFMA.FTZ R7, R133, R6, R7 ;  /* 0x0000000685077223 */ /* 0x000fe40000010007 */
[----:B------:R-:W-:Y:S02]  /*43d0*/  FMUL.FTZ R161, R123, -R159 ;  /* 0x8000009f7ba17220 */ /* 0x000fe40000410000 */
[----:B------:R-:W-:Y:S02]  /*43e0*/  FFMA.FTZ R5, R133, R4, -R5 ;  /* 0x0000000485057223 */ /* 0x000fe40000010805 */
[----:B------:R-:W-:Y:S02]  /*43f0*/  FMUL.FTZ R160, R123, -R158 ;  /* 0x8000009e7ba07220 */ /* 0x000fe40000410000 */
[----:B------:R-:W-:-:S02]  /*4400*/  FMUL.FTZ R4, R128, -R7 ;  /* 0x8000000780047220 */ /* 0x000fc40000410000 */
[----:B------:R-:W-:Y:S02]  /*4410*/  FFMA.FTZ R165, R122, R158, R161 ;  /* 0x0000009e7aa57223 */ /* 0x000fe400000100a1 */
[----:B------:R-:W-:Y:S02]  /*4420*/  FMUL.FTZ R158, R92, R23 ;  /* 0x000000175c9e7220 */ /* 0x000fe40000410000 */
[----:B------:R-:W-:Y:S02]  /*4430*/  FMUL.FTZ R6, R128, -R5 ;  /* 0x8000000580067220 */ /* 0x000fe40000410000 */
[----:B------:R-:W-:Y:S02]  /*4440*/  FFMA.FTZ R170, R122, R159, -R160 ;  /* 0x0000009f7aaa7223 */ /* 0x000fe400000108a0 */
[----:B------:R-:W-:Y:S01]  /*4450*/  FFMA.FTZ R160, R127, R5, -R4 ;  /* 0x000000057fa07223 */ /* 0x000fe20000010804 */
[----:B------:R-:W-:Y:S01]  /*4460*/  HFMA2.MMA R5, -RZ, RZ, 0, 0 ;  /* 0x00000000ff057435 */ /* 0x000fe200000001ff */
[----:B------:R-:W-:Y:S01]  /*4470*/  FMUL.FTZ R159, R92, R22 ;  /* 0x000000165c9f7220 */ /* 0x000fe20000410000 */
[----:B------:R-:W-:Y:S01]  /*4480*/  MOV R4, 0x3f800000 ;  /* 0x3f80000000047802 */ /* 0x000fe20000000f00 */
[----:B------:R-:W-:-:S02]  /*4490*/  FADD.FTZ R172, -R158, R165 ;  /* 0x000000a59eac7221 */ /* 0x000fc40000010100 */
[----:B------:R-:W-:Y:S02]  /*44a0*/  FFMA.FTZ R161, R127, R7, R6 ;  /* 0x000000077fa17223 */ /* 0x000fe40000010006 */
[C---:B------:R-:W-:Y:S01]  /*44b0*/  FMUL.FTZ R168, R126.reuse, -R160 ;  /* 0x800000a07ea87220 */ /* 0x040fe20000410000 */
[----:B------:R-:W-:Y:S01]  /*44c0*/  CS2R R6, SRZ ;  /* 0x0000000000067805 */ /* 0x000fe2000001ff00 */
[----:B------:R-:W-:Y:S02]  /*44d0*/  FADD.FTZ R170, R159, R170 ;  /* 0x000000aa9faa7221 */ /* 0x000fe40000010000 */
[----:B------:R-:W-:Y:S02]  /*44e0*/  FMUL.FTZ R165, R121, -R172 ;  /* 0x800000ac79a57220 */ /* 0x000fe40000410000 */
[-C--:B------:R-:W-:Y:S01]  /*44f0*/  FMUL.FTZ R164, R126, -R161.reuse ;  /* 0x800000a17ea47220 */ /* 0x080fe20000410000 */
[----:B------:R0:W1:Y:S01]  /*4500*/  @!P0 LDS.128 R4, [R98.X16+0x25d0] ;  /* 0x0025d00062048984 */ /* 0x000062000000cc00 */
[----:B------:R-:W-:-:S02]  /*4510*/  FFMA.FTZ R168, R125, R161, R168 ;  /* 0x000000a17da87223 */ /* 0x000fc400000100a8 */
[----:B------:R-:W-:Y:S02]  /*4520*/  FFMA.FTZ R174, R119, R170, -R165 ;  /* 0x000000aa77ae7223 */ /* 0x000fe400000108a5 */
[----:B------:R-:W-:Y:S02]  /*4530*/  FFMA.FTZ R164, R125, R160, -R164 ;  /* 0x000000a07da47223 */ /* 0x000fe400000108a4 */
[----:B------:R-:W-:Y:S02]  /*4540*/  FMUL.FTZ R170, R121, -R170 ;  /* 0x800000aa79aa7220 */ /* 0x000fe40000410000 */
[C---:B------:R-:W-:Y:S02]  /*4550*/  FMUL.FTZ R161, R123.reuse, -R168 ;  /* 0x800000a87ba17220 */ /* 0x040fe40000410000 */
[----:B------:R-:W-:Y:S02]  /*4560*/  FMUL.FTZ R165, R123, -R164 ;  /* 0x800000a47ba57220 */ /* 0x000fe40000410000 */
[----:B------:R-:W-:-:S02]  /*4570*/  FFMA.FTZ R169, R119, R172, R170 ;  /* 0x000000ac77a97223 */ /* 0x000fc400000100aa */
[----:B------:R-:W-:Y:S02]  /*4580*/  FMUL.FTZ R160, R90, R23 ;  /* 0x000000175aa07220 */ /* 0x000fe40000410000 */
[----:B------:R-:W-:Y:S02]  /*4590*/  FFMA.FTZ R164, R122, R164, -R161 ;  /* 0x000000a47aa47223 */ /* 0x000fe400000108a1 */
[----:B------:R-:W-:Y:S02]  /*45a0*/  FMUL.FTZ R161, R90, R22 ;  /* 0x000000165aa17220 */ /* 0x000fe40000410000 */
[----:B------:R-:W-:Y:S02]  /*45b0*/  FADD.FTZ R172, -R160, R169 ;  /* 0x000000a9a0ac7221 */ /* 0x000fe40000010100 */
[----:B------:R-:W-:Y:S02]  /*45c0*/  FFMA.FTZ R168, R122, R168, R165 ;  /* 0x000000a87aa87223 */ /* 0x000fe400000100a5 */
[----:B------:R-:W-:-:S02]  /*45d0*/  FMUL.FTZ R169, R121, -R164 ;  /* 0x800000a479a97220 */ /* 0x000fc40000410000 */
[----:B------:R-:W-:Y:S02]  /*45e0*/  FADD.FTZ R174, R161, R174 ;  /* 0x000000aea1ae7221 */ /* 0x000fe40000010000 */
[-C--:B------:R-:W-:Y:S02]  /*45f0*/  FMUL.FTZ R165, R121, -R168.reuse ;  /* 0x800000a879a57220 */ /* 0x080fe40000410000 */
[----:B------:R-:W-:Y:S02]  /*4600*/  FFMA.FTZ R170, R119, R168, R169 ;  /* 0x000000a877aa7223 */ /* 0x000fe400000100a9 */
[C---:B------:R-:W-:Y:S02]  /*4610*/  FMUL.FTZ R168, R117.reuse, -R174 ;  /* 0x800000ae75a87220 */ /* 0x040fe40000410000 */
[----:B------:R-:W-:Y:S02]  /*4620*/  FMUL.FTZ R171, R117, -R172 ;  /* 0x800000ac75ab7220 */ /* 0x000fe40000410000 */
[----:B------:R-:W-:-:S02]  /*4630*/  FFMA.FTZ R164, R119, R164, -R165 ;  /* 0x000000a477a47223 */ /* 0x000fc400000108a5 */
[----:B------:R-:W-:Y:S02]  /*4640*/  FFMA.FTZ R172, R115, R172, R168 ;  /* 0x000000ac73ac7223 */ /* 0x000fe400000100a8 */
[----:B------:R-:W-:Y:S02]  /*4650*/  FMUL.FTZ R168, R17, R162 ;  /* 0x000000a211a87220 */ /* 0x000fe40000410000 */
[C---:B------:R-:W-:Y:S02]  /*4660*/  FMUL.FTZ R165, R117.reuse, -R170 ;  /* 0x800000aa75a57220 */ /* 0x040fe40000410000 */
[----:B------:R-:W-:Y:S02]  /*4670*/  FMUL.FTZ R169, R117, -R164 ;  /* 0x800000a475a97220 */ /* 0x000fe40000410000 */
[-C--:B------:R-:W-:Y:S02]  /*4680*/  FMUL.FTZ R17, R17, R163.reuse ;  /* 0x000000a311117220 */ /* 0x080fe40000410000 */
[----:B------:R-:W-:-:S02]  /*4690*/  FFMA.FTZ R163, R16, R163, -R168 ;  /* 0x000000a310a37223 */ /* 0x000fc400000108a8 */
[----:B------:R-:W-:Y:S02]  /*46a0*/  FFMA.FTZ R171, R115, R174, -R171 ;  /* 0x000000ae73ab7223 */ /* 0x000fe400000108ab */
[C---:B------:R-:W-:Y:S02]  /*46b0*/  FMUL.FTZ R22, R89.reuse, R22 ;  /* 0x0000001659167220 */ /* 0x040fe40000410000 */
[----:B------:R-:W-:Y:S02]  /*46c0*/  FMUL.FTZ R23, R89, R23 ;  /* 0x0000001759177220 */ /* 0x000fe40000410000 */
[C---:B------:R-:W-:Y:S02]  /*46d0*/  FFMA.FTZ R164, R115.reuse, R164, -R165 ;  /* 0x000000a473a47223 */ /* 0x040fe400000108a5 */
[----:B------:R-:W-:Y:S02]  /*46e0*/  FFMA.FTZ R165, R115, R170, R169 ;  /* 0x000000aa73a57223 */ /* 0x000fe400000100a9 */
[----:B------:R-:W-:-:S02]  /*46f0*/  FFMA.FTZ R17, R16, R162, R17 ;  /* 0x000000a210117223 */ /* 0x000fc40000010011 */
[----:B------:R-:W-:Y:S02]  /*4700*/  FADD.FTZ R170, R132, R163 ;  /* 0x000000a384aa7221 */ /* 0x000fe40000010000 */
        /* <DEDUP_REMOVED lines=8> */
[C---:B01----:R-:W-:Y:S02]  /*4790*/  FMUL.FTZ R169, R165.reuse, R168 ;  /* 0x000000a8a5a97220 */ /* 0x043fe40000410000 */
[----:B--2---:R-:W-:-:S02]  /*47a0*/  FMUL.FTZ R17, R165, R132 ;  /* 0x00000084a5117220 */ /* 0x004fc40000410000 */
[CC--:B---3--:R-:W-:Y:S02]  /*47b0*/  FMUL.FTZ R171, R165.reuse, R16.reuse ;  /* 0x00000010a5ab7220 */ /* 0x0c8fe40000410000 */
[C---:B------:R-:W-:Y:S02]  /*47c0*/  FFMA.FTZ R169, R164.reuse, R16, -R169 ;  /* 0x00000010a4a97223 */ /* 0x040fe400000108a9 */
[-C--:B----4-:R-:W-:Y:S02]  /*47d0*/  FMUL.FTZ R165, R165, R130.reuse ;  /* 0x00000082a5a57220 */ /* 0x090fe40000410000 */
[C---:B------:R-:W-:Y:S02]  /*47e0*/  FFMA.FTZ R17, R164.reuse, R130, -R17 ;  /* 0x00000082a4117223 */ /* 0x040fe40000010811 */
[C---:B------:R-:W-:Y:S02]  /*47f0*/  FFMA.FTZ R16, R164.reuse, R168, R171 ;  /* 0x000000a8a4107223 */ /* 0x040fe400000100ab */
[----:B------:R-:W-:Y:S01]  /*4800*/  FFMA.FTZ R165, R164, R132, R165 ;  /* 0x00000084a4a57223 */ /* 0x000fe200000100a5 */
[----:B------:R-:W-:Y:S01]  /*4810*/  MOV R164, R17 ;  /* 0x0000001100a47202 */ /* 0x000fe20000000f00 */
[----:B------:R-:W-:-:S02]  /*4820*/  FADD.FTZ R162, R162, R169 ;  /* 0x000000a9a2a27221 */ /* 0x000fc40000010000 */
[----:B------:R-:W-:Y:S02]  /*4830*/  FADD.FTZ R163, R163, R16 ;  /* 0x00000010a3a37221 */ /* 0x000fe40000010000 */
.L_x_11664:
[----:B-1----:R-:W-:Y:S05]  /*4840*/  BSYNC B0 ;  /* 0x0000000000007941 */ /* 0x002fea0003800000 */
.L_x_11663:
[C---:B---3--:R-:W-:Y:S01]  /*4850*/  FMUL.FTZ R16, R117.reuse, R172 ;  /* 0x000000ac75107220 */ /* 0x048fe20000410000 */
[----:B0-----:R0:W1:Y:S01]  /*4860*/  SHFL.DOWN PT, R168, R164, 0x2, 0x1f ;  /* 0x08401f00a4a87f89 */ /* 0x00106200000e0000 */
[-C--:B----4-:R-:W-:Y:S01]  /*4870*/  FMUL.FTZ R130, R117, R170.reuse ;  /* 0x000000aa75827220 */ /* 0x090fe20000410000 */
[----:B------:R-:W-:Y:S01]  /*4880*/  BSSY B0, `(.L_x_11665) ;  /* 0x0000012000007945 */ /* 0x000fe20003800000 */
[C---:B------:R-:W-:Y:S01]  /*4890*/  FFMA.FTZ R16, R115.reuse, R170, -R16 ;  /* 0x000000aa73107223 */ /* 0x040fe20000010810 */
[----:B------:R0:W3:Y:S01]  /*48a0*/  SHFL.DOWN PT, R174, R165, 0x2, 0x1f ;  /* 0x08401f00a5ae7f89 */ /* 0x0000e200000e0000 */
[----:B------:R-:W-:-:S03]  /*48b0*/  FFMA.FTZ R130, R115, R172, R130 ;  /* 0x000000ac73827223 */ /* 0x000fc60000010082 */
[----:B--2---:R0:W2:Y:S04]  /*48c0*/  SHFL.DOWN PT, R132, R162, 0x2, 0x1f ;  /* 0x08401f00a2847f89 */ /* 0x0040a800000e0000 */
[----:B------:R0:W4:Y:S01]  /*48d0*/  SHFL.DOWN PT, R176, R163, 0x2, 0x1f ;  /* 0x08401f00a3b07f89 */ /* 0x00012200000e0000 */
[----:B------:R-:W-:Y:S05]  /*48e0*/  @P2 BRA `(.L_x_11666) ;  /* 0x000000b000002947 */ /* 0x000fea0003800000 */
[C---:B----4-:R-:W-:Y:S02]  /*48f0*/  FMUL.FTZ R169, R165.reuse, R176 ;  /* 0x000000b0a5a97220 */ /* 0x050fe40000410000 */
[C---:B---3--:R-:W-:Y:S02]  /*4900*/  FMUL.FTZ R17, R165.reuse, R174 ;  /* 0x000000aea5117220 */ /* 0x048fe40000410000 */
[-C--:B--2---:R-:W-:Y:S02]  /*4910*/  FMUL.FTZ R171, R165, R132.reuse ;  /* 0x00000084a5ab7220 */ /* 0x084fe40000410000 */
        /* <DEDUP_REMOVED lines=8> */
.L_x_11666:
[----:B------:R-:W-:Y:S05]  /*49a0*/  BSYNC B0 ;  /* 0x0000000000007941 */ /* 0x000fea0003800000 */
.L_x_11665:
[C---:B---3--:R-:W-:Y:S01]  /*49b0*/  FFMA.FTZ R174, R53.reuse, R134, R16 ;  /* 0x0000008635ae7223 */ /* 0x048fe20000010010 */
[----:B------:R-:W-:Y:S01]  /*49c0*/  BSSY B0, `(.L_x_11667) ;  /* 0x0000022000007945 */ /* 0x000fe20003800000 */
[----:B----4-:R-:W-:-:S02]  /*49d0*/  FFMA.FTZ R176, R53, R136, R130 ;  /* 0x0000008835b07223 */ /* 0x010fc40000010082 */
[C---:B--2---:R-:W-:Y:S02]  /*49e0*/  FMUL.FTZ R132, R121.reuse, R174 ;  /* 0x000000ae79847220 */ /* 0x044fe40000410000 */
[----:B------:R-:W-:Y:S02]  /*49f0*/  FMUL.FTZ R130, R121, R176 ;  /* 0x000000b079827220 */ /* 0x000fe40000410000 */
[----:B------:R-:W-:Y:S02]  /*4a00*/  FMUL.FTZ R17, R56, R47 ;  /* 0x0000002f38117220 */ /* 0x000fe40000410000 */
[----:B-1----:R-:W-:Y:S02]  /*4a10*/  FMUL.FTZ R168, R53, R46 ;  /* 0x0000002e35a87220 */ /* 0x002fe40000410000 */
[----:B------:R-:W-:Y:S02]  /*4a20*/  FFMA.FTZ R169, R89, R170, RZ ;  /* 0x000000aa59a97223 */ /* 0x000fe400000100ff */
[----:B------:R-:W-:-:S02]  /*4a30*/  FFMA.FTZ R134, R119, R174, -R130 ;  /* 0x000000ae77867223 */ /* 0x000fc40000010882 */
[----:B------:R-:W-:Y:S02]  /*4a40*/  FFMA.FTZ R136, R119, R176, R132 ;  /* 0x000000b077887223 */ /* 0x000fe40000010084 */
[-C--:B------:R-:W-:Y:S02]  /*4a50*/  FFMA.FTZ R16, R118, -R17.reuse, R170 ;  /* 0x8000001176107223 */ /* 0x080fe400000100aa */
[----:B------:R-:W-:Y:S01]  /*4a60*/  FFMA.FTZ R173, R90, R174, R169 ;  /* 0x000000ae5aad7223 */ /* 0x000fe200000100a9 */
[----:B------:R1:W2:Y:S01]  /*4a70*/  SHFL.DOWN PT, R170, R165, 0x4, 0x1f ;  /* 0x08801f00a5aa7f89 */ /* 0x0002a200000e0000 */
[-C--:B------:R-:W-:Y:S02]  /*4a80*/  FFMA.FTZ R130, R103, -R168.reuse, R174 ;  /* 0x800000a867827223 */ /* 0x080fe400000100ae */
[----:B------:R-:W-:Y:S02]  /*4a90*/  FFMA.FTZ R132, R105, -R168, R176 ;  /* 0x800000a869847223 */ /* 0x000fe400000100b0 */
[----:B------:R-:W-:-:S02]  /*4aa0*/  FFMA.FTZ R17, R120, -R17, R172 ;  /* 0x8000001178117223 */ /* 0x000fc400000100ac */
[----:B------:R-:W-:Y:S02]  /*4ab0*/  FFMA.FTZ R171, R89, -R172, RZ ;  /* 0x800000ac59ab7223 */ /* 0x000fe400000100ff */
[C---:B------:R-:W-:Y:S01]  /*4ac0*/  FFMA.FTZ R168, R54.reuse, R131, R134 ;  /* 0x0000008336a87223 */ /* 0x040fe20000010086 */
[----:B------:R1:W3:Y:S01]  /*4ad0*/  SHFL.DOWN PT, R172, R163, 0x4, 0x1f ;  /* 0x08801f00a3ac7f89 */ /* 0x0002e200000e0000 */
[----:B------:R-:W-:Y:S02]  /*4ae0*/  FFMA.FTZ R174, R54, R129, R136 ;  /* 0x0000008136ae7223 */ /* 0x000fe40000010088 */
[----:B------:R-:W-:Y:S01]  /*4af0*/  FFMA.FTZ R171, R90, -R176, R171 ;  /* 0x800000b05aab7223 */ /* 0x000fe200000100ab */
[----:B------:R1:W4:Y:S04]  /*4b00*/  SHFL.DOWN PT, R136, R164, 0x4, 0x1f ;  /* 0x08801f00a4887f89 */ /* 0x00032800000e0000 */
[----:B------:R1:W0:Y:S01]  /*4b10*/  SHFL.DOWN PT, R134, R162, 0x4, 0x1f ;  /* 0x08801f00a2867f89 */ /* 0x00022200000e0000 */
[----:B------:R-:W-:Y:S05]  /*4b20*/  @P3 BRA `(.L_x_11668) ;  /* 0x000000b000003947 */ /* 0x000fea0003800000 */
[C---:B---3--:R-:W-:Y:S02]  /*4b30*/  FMUL.FTZ R131, R165.reuse, R172 ;  /* 0x000000aca5837220 */ /* 0x048fe40000410000 */
[----:B--2---:R-:W-:-:S02]  /*4b40*/  FMUL.FTZ R129, R165, R170 ;  /* 0x000000aaa5817220 */ /* 0x004fc40000410000 */
[CC--:B0-----:R-:W-:Y:S02]  /*4b50*/  FMUL.FTZ R169, R165.reuse, R134.reuse ;  /* 0x00000086a5a97220 */ /* 0x0c1fe40000410000 */
[C---:B------:R-:W-:Y:S02]  /*4b60*/  FFMA.FTZ R131, R164.reuse, R134, -R131 ;  /* 0x00000086a4837223 */ /* 0x040fe40000010883 */
[-C--:B-1--4-:R-:W-:Y:S02]  /*4b70*/  FMUL.FTZ R165, R165, R136.reuse ;  /* 0x00000088a5a57220 */ /* 0x092fe40000410000 */
[C---:B------:R-:W-:Y:S02]  /*4b80*/  FFMA.FTZ R129, R164.reuse, R136, -R129 ;  /* 0x00000088a4817223 */ /* 0x040fe40000010881 */
[C---:B------:R-:W-:Y:S02]  /*4b90*/  FFMA.FTZ R134, R164.reuse, R172, R169 ;  /* 0x000000aca4867223 */ /* 0x040fe400000100a9 */
[----:B------:R-:W-:Y:S01]  /*4ba0*/  FFMA.FTZ R165, R164, R170, R165 ;  /* 0x000000aaa4a57223 */ /* 0x000fe200000100a5 */
[----:B------:R-:W-:Y:S01]  /*4bb0*/  MOV R164, R129 ;  /* 0x0000008100a47202 */ /* 0x000fe20000000f00 */
[----:B------:R-:W-:-:S02]  /*4bc0*/  FADD.FTZ R162, R162, R131 ;  /* 0x00000083a2a27221 */ /* 0x000fc40000010000 */
[----:B------:R-:W-:Y:S02]  /*4bd0*/  FADD.FTZ R163, R163, R134 ;  /* 0x00000086a3a37221 */ /* 0x000fe40000010000 */
.L_x_11668:
[----:B------:R-:W-:Y:S05]  /*4be0*/  BSYNC B0 ;  /* 0x0000000000007941 */ /* 0x000fea0003800000 */
.L_x_11667:
[C---:B------:R-:W-:Y:S01]  /*4bf0*/  FMUL.FTZ R129, R123.reuse, R174 ;  /* 0x000000ae7b817220 */ /* 0x040fe20000410000 */
[----:B------:R-:W-:Y:S01]  /*4c00*/  BSSY B0, `(.L_x_11669) ;  /* 0x000001b000007945 */ /* 0x000fe20003800000 */
[-C--:B------:R-:W-:Y:S02]  /*4c10*/  FMUL.FTZ R131, R123, R168.reuse ;  /* 0x000000a87b837220 */ /* 0x080fe40000410000 */
[C---:B0-----:R-:W-:Y:S02]  /*4c20*/  FFMA.FTZ R134, R122.reuse, R168, -R129 ;  /* 0x000000a87a867223 */ /* 0x041fe40000010881 */
[----:B----4-:R-:W-:Y:S02]  /*4c30*/  FFMA.FTZ R136, R122, R174, R131 ;  /* 0x000000ae7a887223 */ /* 0x010fe40000010083 */
[----:B------:R-:W-:Y:S02]  /*4c40*/  FMUL.FTZ R169, R54, R45 ;  /* 0x0000002d36a97220 */ /* 0x000fe40000410000 */
[----:B------:R-:W-:-:S02]  /*4c50*/  FFMA.FTZ R175, R51, R140, R134 ;  /* 0x0000008c33af7223 */ /* 0x000fc40000010086 */
[----:B------:R-:W-:Y:S01]  /*4c60*/  FFMA.FTZ R177, R51, R138, R136 ;  /* 0x0000008a33b17223 */ /* 0x000fe20000010088 */
[----:B------:R0:W4:Y:S01]  /*4c70*/  SHFL.DOWN PT, R134, R162, 0x8, 0x1f ;  /* 0x09001f00a2867f89 */ /* 0x00012200000e0000 */
[C---:B--2---:R-:W-:Y:S02]  /*4c80*/  FFMA.FTZ R170, R92.reuse, R168, R173 ;  /* 0x000000a85caa7223 */ /* 0x044fe400000100ad */
[----:B---3--:R-:W-:Y:S01]  /*4c90*/  FFMA.FTZ R172, R92, -R174, R171 ;  /* 0x800000ae5cac7223 */ /* 0x008fe200000100ab */
[----:B------:R0:W2:Y:S01]  /*4ca0*/  SHFL.DOWN PT, R136, R164, 0x8, 0x1f ;  /* 0x09001f00a4887f89 */ /* 0x0000a200000e0000 */
[-C--:B------:R-:W-:Y:S02]  /*4cb0*/  FFMA.FTZ R129, R102, -R169.reuse, R168 ;  /* 0x800000a966817223 */ /* 0x080fe400000100a8 */
[----:B------:R-:W-:Y:S01]  /*4cc0*/  FFMA.FTZ R131, R104, -R169, R174 ;  /* 0x800000a968837223 */ /* 0x000fe200000100ae */
[----:B------:R0:W3:Y:S04]  /*4cd0*/  SHFL.DOWN PT, R138, R165, 0x8, 0x1f ;  /* 0x09001f00a58a7f89 */ /* 0x0000e800000e0000 */
[----:B------:R0:W1:Y:S01]  /*4ce0*/  SHFL.DOWN PT, R140, R163, 0x8, 0x1f ;  /* 0x09001f00a38c7f89 */ /* 0x00006200000e0000 */
[----:B------:R-:W-:Y:S05]  /*4cf0*/  @P4 BRA `(.L_x_11670) ;  /* 0x000000b000004947 */ /* 0x000fea0003800000 */
[C---:B-1----:R-:W-:Y:S02]  /*4d00*/  FMUL.FTZ R171, R165.reuse, R140 ;  /* 0x0000008ca5ab7220 */ /* 0x042fe40000410000 */
[----:B---3--:R-:W-:-:S02]  /*4d10*/  FMUL.FTZ R169, R165, R138 ;  /* 0x0000008aa5a97220 */ /* 0x008fc40000410000 */
[CC--:B----4-:R-:W-:Y:S02]  /*4d20*/  FMUL.FTZ R173, R165.reuse, R134.reuse ;  /* 0x00000086a5ad7220 */ /* 0x0d0fe40000410000 */
        /* <DEDUP_REMOVED lines=8> */
.L_x_11670:
[----:B------:R-:W-:Y:S05]  /*4db0*/  BSYNC B0 ;  /* 0x0000000000007941 */ /* 0x000fea0003800000 */
.L_x_11669:
[C---:B----4-:R-:W-:Y:S01]  /*4dc0*/  FMUL.FTZ R134, R126.reuse, R177 ;  /* 0x000000b17e867220 */ /* 0x050fe20000410000 */
[----:B------:R-:W-:Y:S01]  /*4dd0*/  BSSY B0, `(.L_x_11671) ;  /* 0x000001b000007945 */ /* 0x000fe20003800000 */
[-C--:B--2---:R-:W-:Y:S02]  /*4de0*/  FMUL.FTZ R136, R126, R175.reuse ;  /* 0x000000af7e887220 */ /* 0x084fe40000410000 */
[----:B------:R-:W-:Y:S02]  /*4df0*/  FMUL.FTZ R168, R51, R44 ;  /* 0x0000002c33a87220 */ /* 0x000fe40000410000 */
[C---:B---3--:R-:W-:Y:S02]  /*4e00*/  FFMA.FTZ R138, R125.reuse, R175, -R134 ;  /* 0x000000af7d8a7223 */ /* 0x048fe40000010886 */
[----:B-1----:R-:W-:Y:S02]  /*4e10*/  FFMA.FTZ R140, R125, R177, R136 ;  /* 0x000000b17d8c7223 */ /* 0x002fe40000010088 */
[----:B------:R-:W-:-:S02]  /*4e20*/  FFMA.FTZ R171, R93, R175, R170 ;  /* 0x000000af5dab7223 */ /* 0x000fc400000100aa */
[----:B------:R-:W-:Y:S01]  /*4e30*/  FFMA.FTZ R173, R93, -R177, R172 ;  /* 0x800000b15dad7223 */ /* 0x000fe200000100ac */
[----:B------:R1:W2:Y:S01]  /*4e40*/  SHFL.DOWN PT, R170, R163, 0x10, 0x1f ;  /* 0x0a001f00a3aa7f89 */ /* 0x0002a200000e0000 */
[-C--:B------:R-:W-:Y:S02]  /*4e50*/  FFMA.FTZ R134, R107, -R168.reuse, R175 ;  /* 0x800000a86b867223 */ /* 0x080fe400000100af */
[----:B------:R-:W-:Y:S02]  /*4e60*/  FFMA.FTZ R136, R109, -R168, R177 ;  /* 0x800000a86d887223 */ /* 0x000fe400000100b1 */
[C---:B------:R-:W-:Y:S01]  /*4e70*/  FFMA.FTZ R175, R52.reuse, R137, R138 ;  /* 0x0000008934af7223 */ /* 0x040fe2000001008a */
[----:B------:R1:W3:Y:S01]  /*4e80*/  SHFL.DOWN PT, R168, R165, 0x10, 0x1f ;  /* 0x0a001f00a5a87f89 */ /* 0x0002e200000e0000 */
[----:B------:R-:W-:-:S03]  /*4e90*/  FFMA.FTZ R177, R52, R139, R140 ;  /* 0x0000008b34b17223 */ /* 0x000fc6000001008c */
[----:B------:R1:W4:Y:S04]  /*4ea0*/  SHFL.DOWN PT, R140, R164, 0x10, 0x1f ;  /* 0x0a001f00a48c7f89 */ /* 0x00032800000e0000 */
[----:B------:R1:W0:Y:S01]  /*4eb0*/  SHFL.DOWN PT, R138, R162, 0x10, 0x1f ;  /* 0x0a001f00a28a7f89 */ /* 0x00022200000e0000 */
[----:B------:R-:W-:Y:S05]  /*4ec0*/  @P5 BRA `(.L_x_11672) ;  /* 0x000000b000005947 */ /* 0x000fea0003800000 */
[C---:B--2---:R-:W-:Y:S02]  /*4ed0*/  FMUL.FTZ R139, R165.reuse, R170 ;  /* 0x000000aaa58b7220 */ /* 0x044fe40000410000 */
[C---:B---3--:R-:W-:Y:S02]  /*4ee0*/  FMUL.FTZ R137, R165.reuse, R168 ;  /* 0x000000a8a5897220 */ /* 0x048fe40000410000 */
[-C--:B0-----:R-:W-:Y:S02]  /*4ef0*/  FMUL.FTZ R169, R165, R138.reuse ;  /* 0x0000008aa5a97220 */ /* 0x081fe40000410000 */
[----:B------:R-:W-:-:S02]  /*4f00*/  FFMA.FTZ R139, R164, R138, -R139 ;  /* 0x0000008aa48b7223 */ /* 0x000fc4000001088b */
[-C--:B-1--4-:R-:W-:Y:S02]  /*4f10*/  FMUL.FTZ R165, R165, R140.reuse ;  /* 0x0000008ca5a57220 */ /* 0x092fe40000410000 */
[C---:B------:R-:W-:Y:S02]  /*4f20*/  FFMA.FTZ R137, R164.reuse, R140, -R137 ;  /* 0x0000008ca4897223 */ /* 0x040fe40000010889 */
[C---:B------:R-:W-:Y:S02]  /*4f30*/  FFMA.FTZ R138, R164.reuse, R170, R169 ;  /* 0x000000aaa48a7223 */ /* 0x040fe400000100a9 */
[----:B------:R-:W-:Y:S01]  /*4f40*/  FFMA.FTZ R165, R164, R168, R165 ;  /* 0x000000a8a4a57223 */ /* 0x000fe200000100a5 */
[----:B------:R-:W-:Y:S01]  /*4f50*/  MOV R164, R137 ;  /* 0x0000008900a47202 */ /* 0x000fe20000000f00 */
[----:B------:R-:W-:Y:S02]  /*4f60*/  FADD.FTZ R162, R162, R139 ;  /* 0x0000008ba2a27221 */ /* 0x000fe40000010000 */
[----:B------:R-:W-:-:S02]  /*4f70*/  FADD.FTZ R163, R163, R138 ;  /* 0x0000008aa3a37221 */ /* 0x000fc40000010000 */
.L_x_11672:
[----:B------:R-:W-:Y:S05]  /*4f80*/  BSYNC B0 ;  /* 0x0000000000007941 */ /* 0x000fea0003800000 */
.L_x_11671:
[C---:B----4-:R-:W-:Y:S01]  /*4f90*/  FMUL.FTZ R140, R128.reuse, R175 ;  /* 0x000000af808c7220 */ /* 0x050fe20000410000 */
[----:B------:R-:W-:Y:S01]  /*4fa0*/  SHFL.DOWN PT, R181, R165, 0x1, 0x1f ;  /* 0x08201f00a5b57f89 */ /* 0x000fe200000e0000 */
[-C--:B0-----:R-:W-:Y:S01]  /*4fb0*/  FMUL.FTZ R138, R128, R177.reuse ;  /* 0x000000b1808a7220 */ /* 0x081fe20000410000 */
[----:B------:R-:W-:Y:S01]  /*4fc0*/  ISETP.NE.AND P0, PT, R79, RZ, PT ;  /* 0x000000ff4f00720c */ /* 0x000fe20003f05270 */
[C---:B------:R-:W-:Y:S01]  /*4fd0*/  FFMA.FTZ R140, R127.reuse, R177, R140 ;  /* 0x000000b17f8c7223 */ /* 0x040fe2000001008c */
[----:B--2---:R-:W0:Y:S01]  /*4fe0*/  SHFL.IDX PT, R170, R6, RZ, 0x1f ;  /* 0x00001fff06aa7589 */ /* 0x004e2200000e0000 */
[----:B------:R-:W-:Y:S01]  /*4ff0*/  FMUL.FTZ R169, R52, R43 ;  /* 0x0000002b34a97220 */ /* 0x000fe20000410000 */
[----:B------:R-:W-:Y:S01]  /*5000*/  BSSY B0, `(.L_x_11673) ;  /* 0x00000ee000007945 */ /* 0x000fe20003800000 */
[----:B------:R-:W-:Y:S01]  /*5010*/  FFMA.FTZ R139, R127, R175, -R138 ;  /* 0x000000af7f8b7223 */ /* 0x000fe2000001088a */
[----:B---3--:R-:W-:Y:S01]  /*5020*/  SHFL.IDX PT, R168, R164, RZ, 0x1f ;  /* 0x00001fffa4a87589 */ /* 0x008fe200000e0000 */
[----:B------:R-:W-:-:S02]  /*5030*/  FFMA.FTZ R176, R94, -R177, R173 ;  /* 0x800000b15eb07223 */ /* 0x000fc400000100ad */
[C---:B------:R-:W-:Y:S01]  /*5040*/  FFMA.FTZ R180, R49.reuse, R144, R140 ;  /* 0x0000009031b47223 */ /* 0x040fe2000001008c */
[----:B------:R-:W-:Y:S01]  /*5050*/  SHFL.DOWN PT, R183, R163, 0x1, 0x1f ;  /* 0x08201f00a3b77f89 */ /* 0x000fe200000e0000 */
[----:B------:R-:W-:Y:S02]  /*5060*/  FFMA.FTZ R174, R94, R175, R171 ;  /* 0x000000af5eae7223 */ /* 0x000fe400000100ab */
[----:B------:R-:W-:Y:S01]  /*5070*/  FFMA.FTZ R178, R49, R146, R139 ;  /* 0x0000009231b27223 */ /* 0x000fe2000001008b */
[----:B------:R-:W2:Y:S01]  /*5080*/  SHFL.IDX PT, R171, R7, RZ, 0x1f ;  /* 0x00001fff07ab7589 */ /* 0x000ea200000e0000 */
[-C--:B------:R-:W-:Y:S02]  /*5090*/  FFMA.FTZ R137, R106, -R169.reuse, R175 ;  /* 0x800000a96a897223 */ /* 0x080fe400000100af */
[----:B------:R-:W-:Y:S01]  /*50a0*/  FFMA.FTZ R138, R108, -R169, R177 ;  /* 0x800000a96c8a7223 */ /* 0x000fe200000100b1 */
[----:B-1----:R-:W-:Y:S01]  /*50b0*/  SHFL.IDX PT, R163, R163, RZ, 0x1f ;  /* 0x00001fffa3a37589 */ /* 0x002fe200000e0000 */
[----:B------:R-:W-:-:S02]  /*50c0*/  FFMA.FTZ R175, R95, -R180, R176 ;  /* 0x800000b45faf7223 */ /* 0x000fc400000100b0 */
[----:B------:R-:W-:Y:S01]  /*50d0*/  FMUL.FTZ R172, R49, R42 ;  /* 0x0000002a31ac7220 */ /* 0x000fe20000410000 */
[----:B------:R-:W1:Y:S01]  /*50e0*/  SHFL.IDX PT, R169, R165, RZ, 0x1f ;  /* 0x00001fffa5a97589 */ /* 0x000e6200000e0000 */
[C---:B------:R-:W-:Y:S02]  /*50f0*/  FMUL.FTZ R140, R135.reuse, R180 ;  /* 0x000000b4878c7220 */ /* 0x040fe40000410000 */
[-C--:B------:R-:W-:Y:S01]  /*5100*/  FMUL.FTZ R146, R135, R178.reuse ;  /* 0x000000b287927220 */ /* 0x080fe20000410000 */
[----:B------:R0:W3:Y:S01]  /*5110*/  SHFL.DOWN PT, R176, R164, 0x1, 0x1f ;  /* 0x08201f00a4b07f89 */ /* 0x0000e200000e0000 */
[-C--:B------:R-:W-:Y:S02]  /*5120*/  FFMA.FTZ R173, R95, R178.reuse, R174 ;  /* 0x000000b25fad7223 */ /* 0x080fe400000100ae */
[----:B------:R-:W-:Y:S02]  /*5130*/  FFMA.FTZ R144, R133, R178, -R140 ;  /* 0x000000b285907223 */ /* 0x000fe4000001088c */
[----:B------:R-:W-:-:S02]  /*5140*/  FFMA.FTZ R139, R111, -R172, R178 ;  /* 0x800000ac6f8b7223 */ /* 0x000fc400000100b2 */
[----:B------:R-:W-:Y:S01]  /*5150*/  FFMA.FTZ R146, R133, R180, R146 ;  /* 0x000000b485927223 */ /* 0x000fe20000010092 */
[----:B------:R-:W4:Y:S01]  /*5160*/  SHFL.DOWN PT, R178, R162, 0x1, 0x1f ;  /* 0x08201f00a2b27f89 */ /* 0x000f2200000e0000 */
[C---:B------:R-:W-:Y:S02]  /*5170*/  FFMA.FTZ R177, R50.reuse, R145, R144 ;  /* 0x0000009132b17223 */ /* 0x040fe40000010090 */
[----:B------:R-:W-:Y:S01]  /*5180*/  FFMA.FTZ R179, R50, R143, R146 ;  /* 0x0000008f32b37223 */ /* 0x000fe20000010092 */
[----:B------:R-:W5:Y:S01]  /*5190*/  SHFL.IDX PT, R162, R162, RZ, 0x1f ;  /* 0x00001fffa2a27589 */ /* 0x000f6200000e0000 */
[C---:B------:R-:W-:Y:S02]  /*51a0*/  FMUL.FTZ R146, R142.reuse, R177 ;  /* 0x000000b18e927220 */ /* 0x040fe40000410000 */
[-C--:B------:R-:W-:Y:S02]  /*51b0*/  FMUL.FTZ R144, R142, R179.reuse ;  /* 0x000000b38e907220 */ /* 0x080fe40000410000 */
[----:B------:R-:W-:-:S02]  /*51c0*/  FFMA.FTZ R146, R141, R179, R146 ;  /* 0x000000b38d927223 */ /* 0x000fc40000010092 */
[----:B------:R-:W-:Y:S02]  /*51d0*/  FFMA.FTZ R145, R141, R177, -R144 ;  /* 0x000000b18d917223 */ /* 0x000fe40000010890 */
[----:B------:R-:W-:Y:S02]  /*51e0*/  FFMA.FTZ R140, R113, -R172, R180 ;  /* 0x800000ac718c7223 */ /* 0x000fe400000100b4 */
[C---:B------:R-:W-:Y:S02]  /*51f0*/  FFMA.FTZ R172, R48.reuse, R147, R145 ;  /* 0x0000009330ac7223 */ /* 0x040fe40000010091 */
[C---:B0-----:R-:W-:Y:S02]  /*5200*/  @P1 FMUL.FTZ R164, R181.reuse, R170 ;  /* 0x000000aab5a41220 */ /* 0x041fe40000410000 */
[----:B------:R-:W-:Y:S02]  /*5210*/  FFMA.FTZ R174, R48, R149, R146 ;  /* 0x0000009530ae7223 */ /* 0x000fe40000010092 */
[----:B--2---:R-:W-:-:S02]  /*5220*/  @P1 FMUL.FTZ R147, R181, R171 ;  /* 0x000000abb5931220 */ /* 0x004fc40000410000 */
[C---:B-1----:R-:W-:Y:S02]  /*5230*/  FMUL.FTZ R146, R169.reuse, R6 ;  /* 0x00000006a9927220 */ /* 0x042fe40000410000 */
[C---:B---3--:R-:W-:Y:S02]  /*5240*/  @P1 FFMA.FTZ R164, R176.reuse, R171, R164 ;  /* 0x000000abb0a41223 */ /* 0x048fe400000100a4 */
[----:B------:R-:W-:Y:S02]  /*5250*/  @P1 FFMA.FTZ R147, R176, R170, -R147 ;  /* 0x000000aab0931223 */ /* 0x000fe40000010893 */
[CC--:B------:R-:W-:Y:S02]  /*5260*/  FMUL.FTZ R145, R169.reuse, R7.reuse ;  /* 0x00000007a9917220 */ /* 0x0c0fe40000410000 */
[----:B------:R-:W-:Y:S02]  /*5270*/  FFMA.FTZ R146, R168, R7, R146 ;  /* 0x00000007a8927223 */ /* 0x000fe40000010092 */
[----:B------:R-:W-:-:S02]  /*5280*/  FMUL.FTZ R7, R169, R5 ;  /* 0x00000005a9077220 */ /* 0x000fc40000410000 */
[----:B------:R-:W-:Y:S02]  /*5290*/  @P1 FADD.FTZ R171, R183, R164 ;  /* 0x000000a4b7ab1221 */ /* 0x000fe40000010000 */
[----:B----4-:R-:W-:Y:S02]  /*52a0*/  @P1 FADD.FTZ R170, R178, R147 ;  /* 0x00000093b2aa1221 */ /* 0x010fe40000010000 */
[-C--:B------:R-:W-:Y:S02]  /*52b0*/  FMUL.FTZ R169, R169, R4.reuse ;  /* 0x00000004a9a97220 */ /* 0x080fe40000410000 */
[----:B------:R-:W-:Y:S02]  /*52c0*/  FFMA.FTZ R4, R168, R4, -R7 ;  /* 0x00000004a8047223 */ /* 0x000fe40000010807 */
[-C--:B------:R-:W-:Y:S02]  /*52d0*/  FMUL.FTZ R7, R171, -R19.reuse ;  /* 0x80000013ab077220 */ /* 0x080fe40000410000 */
[----:B------:R-:W-:-:S02]  /*52e0*/  FMUL.FTZ R19, R170, -R19 ;  /* 0x80000013aa137220 */ /* 0x000fc40000410000 */
[-C--:B------:R-:W-:Y:S02]  /*52f0*/  FFMA.FTZ R170, R170, R18.reuse, -R7 ;  /* 0x00000012aaaa7223 */ /* 0x080fe40000010807 */
[----:B------:R-:W-:Y:S02]  /*5300*/  FFMA.FTZ R171, R171, R18, R19 ;  /* 0x00000012abab7223 */ /* 0x000fe40000010013 */
[----:B------:R-:W-:Y:S01]  /*5310*/  FFMA.FTZ R145, R168, R6, -R145 ;  /* 0x00000006a8917223 */ /* 0x000fe20000010891 */
[----:B------:R-:W-:Y:S01]  /*5320*/  P2R R6, PR, RZ, 0x1 ;  /* 0x00000001ff067803 */ /* 0x000fe20000000000 */
[----:B------:R-:W-:Y:S02]  /*5330*/  FADD.FTZ R152, -R152, R171 ;  /* 0x000000ab98987221 */ /* 0x000fe40000010100 */
[----:B------:R-:W-:Y:S02]  /*5340*/  FADD.FTZ R151, R151, R170 ;  /* 0x000000aa97977221 */ /* 0x000fe40000010000 */
[----:B------:R-:W-:-:S02]  /*5350*/  FMUL.FTZ R147, R48, R39 ;  /* 0x0000002730937220 */ /* 0x000fc40000410000 */
[----:B-----5:R-:W-:Y:S02]  /*5360*/  FADD.FTZ R6, R162, R145 ;  /* 0x00000091a2067221 */ /* 0x020fe40000010000 */
[C---:B------:R-:W-:Y:S02]  /*5370*/  FMUL.FTZ R162, R142.reuse, -R152 ;  /* 0x800000988ea27220 */ /* 0x040fe40000410000 */
[----:B------:R-:W-:Y:S02]  /*5380*/  FMUL.FTZ R142, R142, -R151 ;  /* 0x800000978e8e7220 */ /* 0x000fe40000410000 */
[-C--:B------:R-:W-:Y:S02]  /*5390*/  FFMA.FTZ R18, R114, -R147.reuse, R172 ;  /* 0x8000009372127223 */ /* 0x080fe400000100ac */
[----:B------:R-:W-:Y:S02]  /*53a0*/  FFMA.FTZ R19, R116, -R147, R174 ;  /* 0x8000009374137223 */ /* 0x000fe400000100ae */
[----:B------:R-:W-:-:S02]  /*53b0*/  FFMA.FTZ R147, R141, R151, -R162 ;  /* 0x000000978d937223 */ /* 0x000fc400000108a2 */
[----:B------:R-:W-:Y:S02]  /*53c0*/  FFMA.FTZ R5, R168, R5, R169 ;  /* 0x00000005a8057223 */ /* 0x000fe400000100a9 */
[----:B------:R-:W-:Y:S02]  /*53d0*/  FADD.FTZ R7, R163, R146 ;  /* 0x00000092a3077221 */ /* 0x000fe40000010000 */
[----:B------:R-:W-:Y:S02]  /*53e0*/  FFMA.FTZ R141, R141, R152, R142 ;  /* 0x000000988d8d7223 */ /* 0x000fe4000001008e */
[----:B------:R-:W-:Y:S01]  /*53f0*/  FADD.FTZ R148, R148, R147 ;  /* 0x0000009394947221 */ /* 0x000fe20000010000 */
[----:B------:R0:W-:Y:S01]  /*5400*/  @!P0 STS.128 [R98.X16+0x25d0], R4 ;  /* 0x0025d00462008388 */ /* 0x0001e2000000cc00 */
[----:B------:R-:W-:Y:S02]  /*5410*/  FMUL.FTZ R149, R151, R39 ;  /* 0x0000002797957220 */ /* 0x000fe40000410000 */
[----:B------:R-:W-:-:S02]  /*5420*/  FADD.FTZ R150, -R150, R141 ;  /* 0x0000008d96967221 */ /* 0x000fc40000010100 */
[----:B------:R-:W-:Y:S02]  /*5430*/  FMUL.FTZ R165, R50, R41 ;  /* 0x0000002932a57220 */ /* 0x000fe40000410000 */
[----:B------:R-:W-:Y:S02]  /*5440*/  FMUL.FTZ R163, R152, R39 ;  /* 0x0000002798a37220 */ /* 0x000fe40000410000 */
[----:B------:R-:W-:Y:S02]  /*5450*/  FFMA.FTZ R144, R112, -R165, R179 ;  /* 0x800000a570907223 */ /* 0x000fe400000100b3 */
[----:B------:R-:W-:Y:S02]  /*5460*/  FFMA.FTZ R175, R96, -R179, R175 ;  /* 0x800000b360af7223 */ /* 0x000fe400000100af */
[----:B------:R-:W-:Y:S02]  /*5470*/  FMUL.FTZ R174, R97, R174 ;  /* 0x000000ae61ae7220 */ /* 0x000fe40000410000 */
[----:B------:R-:W-:-:S02]  /*5480*/  FFMA.FTZ R143, R110, -R165, R177 ;  /* 0x800000a56e8f7223 */ /* 0x000fc400000100b1 */
[----:B0-----:R-:W-:Y:S02]  /*5490*/  FMUL.FTZ R6, R135, -R148 ;  /* 0x8000009487067220 */ /* 0x001fe40000410000 */
[----:B------:R-:W-:Y:S02]  /*54a0*/  FMUL.FTZ R5, R19, R149 ;  /* 0x0000009513057220 */ /* 0x000fe40000410000 */
[-C--:B------:R-:W-:Y:S02]  /*54b0*/  FMUL.FTZ R4, R135, -R150.reuse ;  /* 0x8000009687047220 */ /* 0x080fe40000410000 */
[----:B------:R-:W-:Y:S02]  /*54c0*/  FFMA.FTZ R6, R133, R150, R6 ;  /* 0x0000009685067223 */ /* 0x000fe40000010006 */
[----:B------:R-:W-:Y:S02]  /*54d0*/  FFMA.FTZ R135, R18, R163, -R5 ;  /* 0x000000a312877223 */ /* 0x000fe40000010805 */
[----:B------:R-:W-:-:S02]  /*54e0*/  FMUL.FTZ R7, R148, R41 ;  /* 0x0000002994077220 */ /* 0x000fc40000410000 */
[----:B------:R-:W-:Y:S02]  /*54f0*/  FFMA.FTZ R5, R133, R148, -R4 ;  /* 0x0000009485057223 */ /* 0x000fe40000010804 */
[----:B------:R-:W-:Y:S02]  /*5500*/  FADD.FTZ R153, -R153, R6 ;  /* 0x0000000699997221 */ /* 0x000fe40000010100 */
[----:B------:R-:W-:Y:S02]  /*5510*/  FMUL.FTZ R147, R150, R41 ;  /* 0x0000002996937220 */ /* 0x000fe40000410000 */
[----:B------:R-:W-:Y:S02]  /*5520*/  FMUL.FTZ R6, R144, R7 ;  /* 0x0000000790067220 */ /* 0x000fe40000410000 */
[----:B------:R-:W-:Y:S02]  /*5530*/  FADD.FTZ R154, R154, R5 ;  /* 0x000000059a9a7221 */ /* 0x000fe40000010000 */
[----:B------:R-:W-:-:S02]  /*5540*/  FADD.FTZ R145, R175, -R174 ;  /* 0x800000aeaf917221 */ /* 0x000fc40000010000 */
[----:B------:R-:W-:Y:S02]  /*5550*/  FFMA.FTZ R173, R96, R177, R173 ;  /* 0x000000b160ad7223 */ /* 0x000fe400000100ad */
[----:B------:R-:W-:Y:S02]  /*5560*/  FMUL.FTZ R164, R97, R172 ;  /* 0x000000ac61a47220 */ /* 0x000fe40000410000 */
[----:B------:R-:W-:Y:S02]  /*5570*/  FFMA.FTZ R174, R143, R147, -R6 ;  /* 0x000000938fae7223 */ /* 0x000fe40000010806 */
[C---:B------:R-:W-:Y:S02]  /*5580*/  FMUL.FTZ R6, R128.reuse, -R154 ;  /* 0x8000009a80067220 */ /* 0x040fe40000410000 */
[-C--:B------:R-:W-:Y:S02]  /*5590*/  FMUL.FTZ R128, R128, -R153.reuse ;  /* 0x8000009980807220 */ /* 0x080fe40000410000 */
[----:B------:R-:W-:Y:S01]  /*55a0*/  FADD.FTZ R146, R173, R164 ;  /* 0x000000a4ad927221 */ /* 0x000fe20000010000 */
[----:B------:R-:W-:Y:S01]  /*55b0*/  SHF.L.U32 R164, R79, 0x4, RZ ;  /* 0x000000044fa47819 */ /* 0x000fe200000006ff */
[----:B------:R-:W-:-:S02]  /*55c0*/  FFMA.FTZ R5, R127, R153, R6 ;  /* 0x000000997f057223 */ /* 0x000fc40000010006 */
[----:B------:R-:W-:Y:S01]  /*55d0*/  FFMA.FTZ R128, R127, R154, -R128 ;  /* 0x0000009a7f807223 */ /* 0x000fe20000010880 */
[----:B------:R-:W-:Y:S01]  /*55e0*/  LEA.HI.SX32 R142, R164, R164, 0x1b ;  /* 0x000000a4a48e7211 */ /* 0x000fe200078fdaff */
[----:B------:R-:W-:Y:S02]  /*55f0*/  FMUL.FTZ R141, R19, R163 ;  /* 0x000000a3138d7220 */ /* 0x000fe40000410000 */
[----:B------:R-:W-:Y:S02]  /*5600*/  FADD.FTZ R156, -R156, R5 ;  /* 0x000000059c9c7221 */ /* 0x000fe40000010100 */
[----:B------:R-:W-:Y:S02]  /*5610*/  FMUL.FTZ R164, R153, R42 ;  /* 0x0000002a99a47220 */ /* 0x000fe40000410000 */
[----:B------:R-:W-:Y:S02]  /*5620*/  FADD.FTZ R155, R155, R128 ;  /* 0x000000809b9b7221 */ /* 0x000fe40000010000 */
[----:B------:R-:W-:-:S02]  /*5630*/  FMUL.FTZ R165, R48, R149 ;  /* 0x0000009530a57220 */ /* 0x000fc40000410000 */
[----:B------:R-:W-:Y:S02]  /*5640*/  FFMA.FTZ R141, R18, R149, R141 ;  /* 0x00000095128d7223 */ /* 0x000fe4000001008d */
[----:B------:R-:W-:Y:S01]  /*5650*/  FMUL.FTZ R149, R50, R147 ;  /* 0x0000009332957220 */ /* 0x000fe20000410000 */
[----:B------:R-:W-:Y:S01]  /*5660*/  STS [R142.X4+0x878], R165 ;  /* 0x000878a58e007388 */ /* 0x000fe20000004800 */
[----:B------:R-:W-:Y:S02]  /*5670*/  FMUL.FTZ R6, R126, -R156 ;  /* 0x8000009c7e067220 */ /* 0x000fe40000410000 */
[----:B------:R-:W-:Y:S01]  /*5680*/  FMUL.FTZ R162, R154, R42 ;  /* 0x0000002a9aa27220 */ /* 0x000fe20000410000 */
[----:B------:R0:W-:Y:S01]  /*5690*/  STS [R142.X4+0x874], R149 ;  /* 0x000874958e007388 */ /* 0x0001e20000004800 */
[----:B------:R-:W-:Y:S02]  /*56a0*/  FMUL.FTZ R5, R140, R164 ;  /* 0x000000a48c057220 */ /* 0x000fe40000410000 */
[----:B------:R-:W-:-:S02]  /*56b0*/  FMUL.FTZ R126, R126, -R155 ;  /* 0x8000009b7e7e7220 */ /* 0x000fc40000410000 */
[----:B------:R-:W-:Y:S02]  /*56c0*/  FMUL.FTZ R4, R144, R147 ;  /* 0x0000009390047220 */ /* 0x000fe40000410000 */
[----:B------:R-:W-:Y:S02]  /*56d0*/  FFMA.FTZ R126, R125, R156, R126 ;  /* 0x0000009c7d7e7223 */ /* 0x000fe4000001007e */
[----:B------:R-:W-:Y:S02]  /*56e0*/  FFMA.FTZ R4, R143, R7, R4 ;  /* 0x000000078f047223 */ /* 0x000fe40000010004 */
[----:B0-----:R-:W-:Y:S02]  /*56f0*/  FFMA.FTZ R149, R139, R162, R5 ;  /* 0x000000a28b957223 */ /* 0x001fe40000010005 */
[----:B------:R-:W-:Y:S02]  /*5700*/  FFMA.FTZ R5, R125, R155, -R6 ;  /* 0x0000009b7d057223 */ /* 0x000fe40000010806 */
[----:B------:R-:W-:-:S02]  /*5710*/  FADD.FTZ R157, -R157, R126 ;  /* 0x0000007e9d9d7221 */ /* 0x000fc40000010100 */
[----:B------:R-:W-:Y:S02]  /*5720*/  FADD.FTZ R124, R124, R5 ;  /* 0x000000057c7c7221 */ /* 0x000fe40000010000 */
[C---:B------:R-:W-:Y:S02]  /*5730*/  FMUL.FTZ R5, R123.reuse, -R157 ;  /* 0x8000009d7b057220 */ /* 0x040fe40000410000 */
[----:B------:R-:W-:Y:S02]  /*5740*/  FMUL.FTZ R123, R123, -R124 ;  /* 0x8000007c7b7b7220 */ /* 0x000fe40000410000 */
[----:B------:R-:W-:Y:S02]  /*5750*/  FMUL.FTZ R133, R50, R7 ;  /* 0x0000000732857220 */ /* 0x000fe40000410000 */
[----:B------:R-:W-:Y:S02]  /*5760*/  FMUL.FTZ R7, R140, R162 ;  /* 0x000000a28c077220 */ /* 0x000fe40000410000 */
[C---:B------:R-:W-:Y:S01]  /*5770*/  FFMA.FTZ R123, R122.reuse, R157, R123 ;  /* 0x0000009d7a7b7223 */ /* 0x040fe2000001007b */
[----:B------:R-:W-:Y:S01]  /*5780*/  STS [R142.X4+0x870], R133 ;  /* 0x000870858e007388 */ /* 0x000fe20000004800 */
[----:B------:R-:W-:-:S02]  /*5790*/  FFMA.FTZ R126, R122, R124, -R5 ;  /* 0x0000007c7a7e7223 */ /* 0x000fc40000010805 */
[----:B------:R-:W-:Y:S02]  /*57a0*/  FFMA.FTZ R172, R139, R164, -R7 ;  /* 0x000000a48bac7223 */ /* 0x000fe40000010807 */
[-C--:B------:R-:W-:Y:S02]  /*57b0*/  FMUL.FTZ R125, R156, R43.reuse ;  /* 0x0000002b9c7d7220 */ /* 0x080fe40000410000 */
[----:B------:R-:W-:Y:S02]  /*57c0*/  FMUL.FTZ R7, R155, R43 ;  /* 0x0000002b9b077220 */ /* 0x000fe40000410000 */
[----:B------:R-:W-:Y:S02]  /*57d0*/  FMUL.FTZ R127, R49, R162 ;  /* 0x000000a2317f7220 */ /* 0x000fe40000410000 */
[----:B------:R-:W-:Y:S02]  /*57e0*/  FADD.FTZ R158, -R158, R123 ;  /* 0x0000007b9e9e7221 */ /* 0x000fe40000010100 */
[----:B------:R-:W-:Y:S01]  /*57f0*/  FADD.FTZ R126, R159, R126 ;  /* 0x0000007e9f7e7221 */ /* 0x000fe20000010000 */
[----:B------:R0:W-:Y:S01]  /*5800*/  STS [R142.X4+0x868], R127 ;  /* 0x0008687f8e007388 */ /* 0x0001e20000004800 */
[----:B------:R-:W-:-:S02]  /*5810*/  FMUL.FTZ R6, R138, R125 ;  /* 0x0000007d8a067220 */ /* 0x000fc40000410000 */
[-C--:B------:R-:W-:Y:S02]  /*5820*/  FMUL.FTZ R122, R138, R7.reuse ;  /* 0x000000078a7a7220 */ /* 0x080fe40000410000 */
[C---:B------:R-:W-:Y:S02]  /*5830*/  FMUL.FTZ R5, R121.reuse, -R158 ;  /* 0x8000009e79057220 */ /* 0x040fe40000410000 */
[----:B------:R-:W-:Y:S02]  /*5840*/  FMUL.FTZ R121, R121, -R126 ;  /* 0x8000007e79797220 */ /* 0x000fe40000410000 */
[CC--:B------:R-:W-:Y:S02]  /*5850*/  FFMA.FTZ R147, R137.reuse, R7.reuse, R6 ;  /* 0x0000000789937223 */ /* 0x0c0fe40000010006 */
[----:B0-----:R-:W-:Y:S02]  /*5860*/  FMUL.FTZ R127, R52, R7 ;  /* 0x00000007347f7220 */ /* 0x001fe40000410000 */
[----:B------:R-:W-:-:S02]  /*5870*/  FFMA.FTZ R170, R137, R125, -R122 ;  /* 0x0000007d89aa7223 */ /* 0x000fc4000001087a */
[----:B------:R-:W-:Y:S01]  /*5880*/  FMUL.FTZ R7, R157, R44 ;  /* 0x0000002c9d077220 */ /* 0x000fe20000410000 */
[----:B------:R-:W-:Y:S01]  /*5890*/  STS [R142.X4+0x860], R127 ;  /* 0x0008607f8e007388 */ /* 0x000fe20000004800 */
[----:B------:R-:W-:Y:S02]  /*58a0*/  FFMA.FTZ R122, R119, R126, -R5 ;  /* 0x0000007e777a7223 */ /* 0x000fe40000010805 */
[----:B------:R-:W-:Y:S02]  /*58b0*/  FMUL.FTZ R133, R49, R164 ;  /* 0x000000a431857220 */ /* 0x000fe40000410000 */
[----:B------:R-:W-:Y:S02]  /*58c0*/  FFMA.FTZ R121, R119, R158, R121 ;  /* 0x0000009e77797223 */ /* 0x000fe40000010079 */
[----:B------:R-:W-:Y:S01]  /*58d0*/  FMUL.FTZ R5, R124, R44 ;  /* 0x0000002c7c057220 */ /* 0x000fe20000410000 */
[----:B------:R0:W-:Y:S01]  /*58e0*/  STS [R142.X4+0x86c], R133 ;  /* 0x00086c858e007388 */ /* 0x0001e20000004800 */
[----:B------:R-:W-:-:S02]  /*58f0*/  FMUL.FTZ R6, R136, R7 ;  /* 0x0000000788067220 */ /* 0x000fc40000410000 */
[----:B------:R-:W-:Y:S02]  /*5900*/  FADD.FTZ R122, R161, R122 ;  /* 0x0000007aa17a7221 */ /* 0x000fe40000010000 */
[----:B------:R-:W-:Y:S02]  /*5910*/  FADD.FTZ R160, -R160, R121 ;  /* 0x00000079a0a07221 */ /* 0x000fe40000010100 */
[-C--:B------:R-:W-:Y:S02]  /*5920*/  FMUL.FTZ R119, R136, R5.reuse ;  /* 0x0000000588777220 */ /* 0x080fe40000410000 */
[-C--:B------:R-:W-:Y:S02]  /*5930*/  FMUL.FTZ R121, R51, R5.reuse ;  /* 0x0000000533797220 */ /* 0x080fe40000410000 */
[----:B0-----:R-:W-:Y:S02]  /*5940*/  FFMA.FTZ R133, R134, R5, R6 ;  /* 0x0000000586857223 */ /* 0x001fe40000010006 */
[C---:B------:R-:W-:Y:S01]  /*5950*/  FMUL.FTZ R5, R117.reuse, -R122 ;  /* 0x8000007a75057220 */ /* 0x040fe20000410000 */
[----:B------:R-:W-:Y:S01]  /*5960*/  STS [R142.X4+0x858], R121 ;  /* 0x000858798e007388 */ /* 0x000fe20000004800 */
[----:B------:R-:W-:-:S02]  /*5970*/  FMUL.FTZ R117, R117, -R160 ;  /* 0x800000a075757220 */ /* 0x000fc40000410000 */
[C---:B------:R-:W-:Y:S02]  /*5980*/  FFMA.FTZ R6, R115.reuse, R160, R5 ;  /* 0x000000a073067223 */ /* 0x040fe40000010005 */
[----:B------:R-:W-:Y:S02]  /*5990*/  FFMA.FTZ R117, R115, R122, -R117 ;  /* 0x0000007a73757223 */ /* 0x000fe40000010875 */
[----:B------:R-:W-:Y:S02]  /*59a0*/  FMUL.FTZ R123, R52, R125 ;  /* 0x0000007d347b7220 */ /* 0x000fe40000410000 */
[----:B------:R-:W-:Y:S02]  /*59b0*/  FADD.FTZ R22, R22, R117 ;  /* 0x0000007516167221 */ /* 0x000fe40000010000 */
[----:B------:R-:W-:Y:S01]  /*59c0*/  FADD.FTZ R23, -R23, R6 ;  /* 0x0000000617177221 */ /* 0x000fe20000010100 */
[----:B------:R0:W-:Y:S01]  /*59d0*/  STS [R142.X4+0x864], R123 ;  /* 0x0008647b8e007388 */ /* 0x0001e20000004800 */
[----:B------:R-:W-:-:S02]  /*59e0*/  FFMA.FTZ R168, R134, R7, -R119 ;  /* 0x0000000786a87223 */ /* 0x000fc40000010877 */
[----:B------:R-:W-:Y:S02]  /*59f0*/  FMUL.FTZ R5, R22, R47 ;  /* 0x0000002f16057220 */ /* 0x000fe40000410000 */
[-C--:B------:R-:W-:Y:S02]  /*5a00*/  FMUL.FTZ R117, R122, R46.reuse ;  /* 0x0000002e7a757220 */ /* 0x080fe40000410000 */
[----:B------:R-:W-:Y:S02]  /*5a10*/  FMUL.FTZ R115, R17, R5 ;  /* 0x0000000511737220 */ /* 0x000fe40000410000 */
[----:B------:R-:W-:Y:S02]  /*5a20*/  FMUL.FTZ R119, R160, R46 ;  /* 0x0000002ea0777220 */ /* 0x000fe40000410000 */
[----:B0-----:R-:W-:Y:S02]  /*5a30*/  FMUL.FTZ R123, R51, R7 ;  /* 0x00000007337b7220 */ /* 0x001fe40000410000 */
[----:B------:R-:W-:-:S02]  /*5a40*/  FMUL.FTZ R7, R23, R47 ;  /* 0x0000002f17077220 */ /* 0x000fc40000410000 */
[----:B------:R-:W-:Y:S01]  /*5a50*/  FMUL.FTZ R162, R126, R45 ;  /* 0x0000002d7ea27220 */ /* 0x000fe20000410000 */
[----:B------:R0:W-:Y:S01]  /*5a60*/  STS [R142.X4+0x85c], R123 ;  /* 0x00085c7b8e007388 */ /* 0x0001e20000004800 */
[-C--:B------:R-:W-:Y:S02]  /*5a70*/  FMUL.FTZ R6, R17, R7.reuse ;  /* 0x0000000711067220 */ /* 0x080fe40000410000 */
[----:B------:R-:W-:Y:S02]  /*5a80*/  FFMA.FTZ R115, R16, R7, -R115 ;  /* 0x0000000710737223 */ /* 0x000fe40000010873 */
[----:B------:R-:W-:Y:S02]  /*5a90*/  FMUL.FTZ R164, R158, R45 ;  /* 0x0000002d9ea47220 */ /* 0x000fe40000410000 */
[----:B------:R-:W-:Y:S02]  /*5aa0*/  FMUL.FTZ R121, R132, R119 ;  /* 0x0000007784797220 */ /* 0x000fe40000410000 */
[----:B------:R-:W-:-:S02]  /*5ab0*/  FFMA.FTZ R6, R16, R5, R6 ;  /* 0x0000000510067223 */ /* 0x000fc40000010006 */
[----:B0-----:R-:W-:Y:S02]  /*5ac0*/  FMUL.FTZ R123, R132, R117 ;  /* 0x00000075847b7220 */ /* 0x001fe40000410000 */
[----:B------:R-:W-:Y:S02]  /*5ad0*/  FADD.FTZ R115, RZ, R115 ;  /* 0x00000073ff737221 */ /* 0x000fe40000010000 */
[----:B------:R-:W-:Y:S02]  /*5ae0*/  FFMA.FTZ R128, R130, R119, -R123 ;  /* 0x0000007782807223 */ /* 0x000fe4000001087b */
[----:B------:R-:W-:Y:S02]  /*5af0*/  FMUL.FTZ R123, R54, R162 ;  /* 0x000000a2367b7220 */ /* 0x000fe40000410000 */
[C---:B------:R-:W-:Y:S02]  /*5b00*/  FMUL.FTZ R125, R131.reuse, R164 ;  /* 0x000000a4837d7220 */ /* 0x040fe40000410000 */
[----:B------:R-:W-:Y:S01]  /*5b10*/  FMUL.FTZ R127, R131, R162 ;  /* 0x000000a2837f7220 */ /* 0x000fe20000410000 */
[----:B------:R0:W-:Y:S01]  /*5b20*/  STS [R142.X4+0x850], R123 ;  /* 0x0008507b8e007388 */ /* 0x0001e20000004800 */
[----:B------:R-:W-:-:S02]  /*5b30*/  FFMA.FTZ R121, R130, R117, R121 ;  /* 0x0000007582797223 */ /* 0x000fc40000010079 */
[----:B------:R-:W-:Y:S02]  /*5b40*/  FADD.FTZ R6, RZ, R6 ;  /* 0x00000006ff067221 */ /* 0x000fe40000010000 */
[----:B------:R-:W-:Y:S02]  /*5b50*/  FADD.FTZ R115, R115, R128 ;  /* 0x0000008073737221 */ /* 0x000fe40000010000 */
[C---:B------:R-:W-:Y:S02]  /*5b60*/  FFMA.FTZ R125, R129.reuse, R162, R125 ;  /* 0x000000a2817d7223 */ /* 0x040fe4000001007d */
[----:B------:R-:W-:Y:S01]  /*5b70*/  FADD.FTZ R6, R6, R121 ;  /* 0x0000007906067221 */ /* 0x000fe20000010000 */
[----:B0-----:R-:W-:Y:S01]  /*5b80*/  LEA R123, R64, -R79, 0x1 ;  /* 0x8000004f407b7211 */ /* 0x001fe200078e08ff */
[----:B------:R-:W-:Y:S02]  /*5b90*/  FFMA.FTZ R128, R129, R164, -R127 ;  /* 0x000000a481807223 */ /* 0x000fe4000001087f */
[----:B------:R-:W-:Y:S01]  /*5ba0*/  FADD.FTZ R6, R6, R125 ;  /* 0x0000007d06067221 */ /* 0x000fe20000010000 */
[----:B------:R-:W-:Y:S01]  /*5bb0*/  ISETP.GE.AND P0, PT, R123, 0x1, PT ;  /* 0x000000017b00780c */ /* 0x000fe20003f06270 */
[----:B------:R-:W-:Y:S01]  /*5bc0*/  FADD.FTZ R115, R115, R128 ;  /* 0x0000008073737221 */ /* 0x000fe20000010000 */
[----:B------:R-:W-:Y:S01]  /*5bd0*/  ISETP.GE.AND P1, PT, R123, 0x21, PT ;  /* 0x000000217b00780c */ /* 0x000fe20003f26270 */
[----:B------:R-:W-:Y:S01]  /*5be0*/  FADD.FTZ R6, R6, R133 ;  /* 0x0000008506067221 */ /* 0x000fe20000010000 */
[----:B------:R-:W-:Y:S01]  /*5bf0*/  IADD3 R128, R79, 0x20, RZ ;  /* 0x000000204f807810 */ /* 0x000fe20007ffe0ff */
[----:B------:R-:W-:-:S02]  /*5c00*/  FADD.FTZ R115, R115, R168 ;  /* 0x000000a873737221 */ /* 0x000fc40000010000 */
[----:B------:R-:W-:Y:S02]  /*5c10*/  FMUL.FTZ R169, R48, R163 ;  /* 0x000000a330a97220 */ /* 0x000fe40000410000 */
[----:B------:R-:W-:Y:S02]  /*5c20*/  FMUL.FTZ R121, R54, R164 ;  /* 0x000000a436797220 */ /* 0x000fe40000410000 */
[C---:B------:R-:W-:Y:S01]  /*5c30*/  FMUL.FTZ R117, R53.reuse, R117 ;  /* 0x0000007535757220 */ /* 0x040fe20000410000 */
[----:B------:R0:W-:Y:S01]  /*5c40*/  STS [R142.X4+0x87c], R169 ;  /* 0x00087ca98e007388 */ /* 0x0001e20000004800 */
[----:B------:R-:W-:Y:S02]  /*5c50*/  FMUL.FTZ R119, R53, R119 ;  /* 0x0000007735777220 */ /* 0x000fe40000410000 */
[C---:B------:R-:W-:Y:S01]  /*5c60*/  FMUL.FTZ R5, R56.reuse, R5 ;  /* 0x0000000538057220 */ /* 0x040fe20000410000 */
[----:B------:R0:W-:Y:S01]  /*5c70*/  STS [R142.X4+0x854], R121 ;  /* 0x000854798e007388 */ /* 0x0001e20000004800 */
[----:B------:R-:W-:-:S02]  /*5c80*/  FMUL.FTZ R7, R56, R7 ;  /* 0x0000000738077220 */ /* 0x000fc40000410000 */
[----:B------:R-:W-:Y:S01]  /*5c90*/  FADD.FTZ R6, R6, R147 ;  /* 0x0000009306067221 */ /* 0x000fe20000010000 */
[----:B------:R0:W-:Y:S01]  /*5ca0*/  STS [R142.X4+0x848], R117 ;  /* 0x000848758e007388 */ /* 0x0001e20000004800 */
[----:B------:R-:W-:Y:S02]  /*5cb0*/  FADD.FTZ R115, R115, R170 ;  /* 0x000000aa73737221 */ /* 0x000fe40000010000 */
[----:B------:R-:W-:Y:S01]  /*5cc0*/  FADD.FTZ R149, R6, R149 ;  /* 0x0000009506957221 */ /* 0x000fe20000010000 */
[----:B------:R0:W-:Y:S01]  /*5cd0*/  STS [R142.X4+0x84c], R119 ;  /* 0x00084c778e007388 */ /* 0x0001e20000004800 */
[----:B------:R-:W-:Y:S02]  /*5ce0*/  FADD.FTZ R115, R115, R172 ;  /* 0x000000ac73737221 */ /* 0x000fe40000010000 */
[----:B------:R-:W-:Y:S01]  /*5cf0*/  FADD.FTZ R162, R149, R4 ;  /* 0x0000000495a27221 */ /* 0x000fe20000010000 */
[----:B------:R0:W-:Y:S01]  /*5d00*/  STS [R142.X4+0x840], R5 ;  /* 0x000840058e007388 */ /* 0x0001e20000004800 */
[----:B------:R-:W-:-:S03]  /*5d10*/  FADD.FTZ R174, R115, R174 ;  /* 0x000000ae73ae7221 */ /* 0x000fc60000010000 */
        /* <DEDUP_REMOVED lines=19> */
[C---:B------:R-:W-:Y:S01]  /*5e50*/  IMAD R119, R98.reuse, c[0x0][0x2b4], R119 ;  /* 0x0000ad0062777a24 */ /* 0x040fe200078e0277 */
        /* <DEDUP_REMOVED lines=8> */
.L_x_11674:
[----:B0-----:R-:W-:Y:S05]  /*5ee0*/  BSYNC B0 ;  /* 0x0000000000007941 */ /* 0x001fea0003800000 */
.L_x_11673:
[----:B------:R-:W-:Y:S01]  /*5ef0*/  LEA.HI.SX32 R128, R128, R79, 0x1b ;  /* 0x0000004f80807211 */ /* 0x000fe200078fdaff */
[----:B------:R-:W-:Y:S01]  /*5f00*/  BSSY B0, `(.L_x_11675) ;  /* 0x0000008000007945 */ /* 0x000fe20003800000 */
[----:B------:R-:W-:Y:S01]  /*5f10*/  FADD.FTZ R141, R162, R141 ;  /* 0x0000008da28d7221 */ /* 0x000fe20000010000 */
[C---:B------:R-:W-:Y:S01]  /*5f20*/  IADD3 R4, R79.reuse, 0x40, RZ ;  /* 0x000000404f047810 */ /* 0x040fe20007ffe0ff */
[----:B------:R-:W-:Y:S01]  /*5f30*/  FADD.FTZ R135, R174, R135 ;  /* 0x00000087ae877221 */ /* 0x000fe20000010000 */
[----:B------:R0:W1:Y:S01]  /*5f40*/  LDS R5, [R128.X4+0x8c0] ;  /* 0x0008c00080057984 */ /* 0x0000620000004800 */
[----:B------:R-:W-:Y:S01]  /*5f50*/  IADD3 R6, R79, 0x60, RZ ;  /* 0x000000604f067810 */ /* 0x000fe20007ffe0ff */
[----:B------:R-:W-:Y:S05]  /*5f60*/  @!P1 BRA `(.L_x_11676) ;  /* 0x0000001000009947 */ /* 0x000fea0003800000 */
[----:B-1----:R1:W-:Y:S02]  /*5f70*/  RED.E.ADD.F32.FTZ.RN.STRONG.GPU [R20.64+-0x780], R5 ;  /* 0xfff880051400798e */ /* 0x0023e4000c10e786 */
.L_x_11676:
[----:B------:R-:W-:Y:S05]  /*5f80*/  BSYNC B0 ;  /* 0x0000000000007941 */ /* 0x000fea0003800000 */
.L_x_11675:
        /* <DEDUP_REMOVED lines=14> */
.L_x_11678:
[----:B0-----:R-:W-:Y:S05]  /*6070*/  BSYNC B0 ;  /* 0x0000000000007941 */ /* 0x001fea0003800000 */
.L_x_11677:
[----:B-1----:R0:W1:Y:S01]  /*6080*/  LDS R5, [R6.X4+0x9c0] ;  /* 0x0009c00006057984 */ /* 0x0020620000004800 */
[----:B------:R-:W-:Y:S01]  /*6090*/  BSSY B0, `(.L_x_11679) ;  /* 0x0000005000007945 */ /* 0x000fe20003800000 */
[----:B------:R-:W-:-:S02]  /*60a0*/  IADD3 R4, R79, 0xa0, RZ ;  /* 0x000000a04f047810 */ /* 0x000fc40007ffe0ff */
[----:B------:R-:W-:Y:S01]  /*60b0*/  LEA.HI.SX32 R128, R128, R79, 0x1b ;  /* 0x0000004f80807211 */ /* 0x000fe200078fdaff */
[----:B------:R-:W-:Y:S05]  /*60c0*/  @!P0 BRA `(.L_x_11680) ;  /* 0x0000001000008947 */ /* 0x000fea0003800000 */
[----:B-1----:R1:W-:Y:S02]  /*60d0*/  RED.E.ADD.F32.FTZ.RN.STRONG.GPU [R20.64+-0x680], R5 ;  /* 0xfff980051400798e */ /* 0x0023e4000c10e786 */
.L_x_11680:
[----:B------:R-:W-:Y:S05]  /*60e0*/  BSYNC B0 ;  /* 0x0000000000007941 */ /* 0x000fea0003800000 */
.L_x_11679:
[----:B-1----:R1:W2:Y:S01]  /*60f0*/  LDS R5, [R128.X4+0xa40] ;  /* 0x000a400080057984 */ /* 0x0022a20000004800 */
[----:B------:R-:W-:Y:S01]  /*6100*/  BSSY B0, `(.L_x_11681) ;  /* 0x0000005000007945 */ /* 0x000fe20003800000 */
[----:B0-----:R-:W-:Y:S02]  /*6110*/  IADD3 R6, R79, 0xc0, RZ ;  /* 0x000000c04f067810 */ /* 0x001fe40007ffe0ff */
[----:B------:R-:W-:Y:S01]  /*6120*/  LEA.HI.SX32 R4, R4, R79, 0x1b ;  /* 0x0000004f04047211 */ /* 0x000fe200078fdaff */
[----:B------:R-:W-:Y:S05]  /*6130*/  @!P1 BRA `(.L_x_11682) ;  /* 0x0000001000009947 */ /* 0x000fea0003800000 */
[----:B--2---:R0:W-:Y:S02]  /*6140*/  RED.E.ADD.F32.FTZ.RN.STRONG.GPU [R20.64+-0x600], R5 ;  /* 0xfffa00051400798e */ /* 0x0041e4000c10e786 */
.L_x_11682:
[----:B------:R-:W-:Y:S05]  /*6150*/  BSYNC B0 ;  /* 0x0000000000007941 */ /* 0x000fea0003800000 */
.L_x_11681:
[----:B0-2---:R0:W2:Y:S01]  /*6160*/  LDS R5, [R4.X4+0xac0] ;  /* 0x000ac00004057984 */ /* 0x0050a20000004800 */
[----:B------:R-:W-:Y:S01]  /*6170*/  BSSY B0, `(.L_x_11683) ;  /* 0x0000005000007945 */ /* 0x000fe20003800000 */
[----:B-1----:R-:W-:Y:S02]  /*6180*/  IADD3 R128, R79, 0xe0, RZ ;  /* 0x000000e04f807810 */ /* 0x002fe40007ffe0ff */
[----:B------:R-:W-:Y:S01]  /*6190*/  LEA.HI.SX32 R6, R6, R79, 0x1b ;  /* 0x0000004f06067211 */ /* 0x000fe200078fdaff */
[----:B------:R-:W-:Y:S05]  /*61a0*/  @!P2 BRA `(.L_x_11684) ;  /* 0x000000100000a947 */ /* 0x000fea0003800000 */
[----:B--2---:R1:W-:Y:S02]  /*61b0*/  RED.E.ADD.F32.FTZ.RN.STRONG.GPU [R20.64+-0x580], R5 ;  /* 0xfffa80051400798e */ /* 0x0043e4000c10e786 */
.L_x_11684:
[----:B------:R-:W-:Y:S05]  /*61c0*/  BSYNC B0 ;  /* 0x0000000000007941 */ /* 0x000fea0003800000 */
.L_x_11683:
[----:B-12---:R1:W2:Y:S01]  /*61d0*/  LDS R5, [R6.X4+0xb40] ;  /* 0x000b400006057984 */ /* 0x0062a20000004800 */
[----:B------:R-:W-:Y:S01]  /*61e0*/  BSSY B0, `(.L_x_11685) ;  /* 0x0000005000007945 */ /* 0x000fe20003800000 */
[----:B0-----:R-:W-:-:S02]  /*61f0*/  IADD3 R4, R79, 0x100, RZ ;  /* 0x000001004f047810 */ /* 0x001fc40007ffe0ff */
[----:B------:R-:W-:Y:S01]  /*6200*/  LEA.HI.SX32 R128, R128, R79, 0x1b ;  /* 0x0000004f80807211 */ /* 0x000fe200078fdaff */
[----:B------:R-:W-:Y:S05]  /*6210*/  @!P3 BRA `(.L_x_11686) ;  /* 0x000000100000b947 */ /* 0x000fea0003800000 */
[----:B--2---:R0:W-:Y:S02]  /*6220*/  RED.E.ADD.F32.FTZ.RN.STRONG.GPU [R20.64+-0x500], R5 ;  /* 0xfffb00051400798e */ /* 0x0041e4000c10e786 */
.L_x_11686:
[----:B------:R-:W-:Y:S05]  /*6230*/  BSYNC B0 ;  /* 0x0000000000007941 */ /* 0x000fea0003800000 */
.L_x_11685:
[----:B0-2---:R0:W2:Y:S01]  /*6240*/  LDS R5, [R128.X4+0xbc0] ;  /* 0x000bc00080057984 */ /* 0x0050a20000004800 */
[----:B------:R-:W-:Y:S01]  /*6250*/  BSSY B0, `(.L_x_11687) ;  /* 0x0000004000007945 */ /* 0x000fe20003800000 */
[----:B------:R-:W-:Y:S01]  /*6260*/  LEA.HI.SX32 R4, R4, R79, 0x1b ;  /* 0x0000004f04047211 */ /* 0x000fe200078fdaff */
[----:B------:R-:W-:Y:S05]  /*6270*/  @!P4 BRA `(.L_x_11688) ;  /* 0x000000100000c947 */ /* 0x000fea0003800000 */
[----:B--2---:R2:W-:Y:S02]  /*6280*/  RED.E.ADD.F32.FTZ.RN.STRONG.GPU [R20.64+-0x480], R5 ;  /* 0xfffb80051400798e */ /* 0x0045e4000c10e786 */
.L_x_11688:
[----:B------:R-:W-:Y:S05]  /*6290*/  BSYNC B0 ;  /* 0x0000000000007941 */ /* 0x000fea0003800000 */
.L_x_11687:
[----:B--2---:R2:W3:Y:S01]  /*62a0*/  LDS R5, [R4.X4+0xc40] ;  /* 0x000c400004057984 */ /* 0x0044e20000004800 */
[----:B------:R-:W-:Y:S01]  /*62b0*/  BSSY B0, `(.L_x_11689) ;  /* 0x0000005000007945 */ /* 0x000fe20003800000 */
[C---:B-1----:R-:W-:Y:S02]  /*62c0*/  IADD3 R6, R79.reuse, 0x120, RZ ;  /* 0x000001204f067810 */ /* 0x042fe40007ffe0ff */
[----:B0-----:R-:W-:Y:S01]  /*62d0*/  IADD3 R128, R79, 0x140, RZ ;  /* 0x000001404f807810 */ /* 0x001fe20007ffe0ff */
[----:B------:R-:W-:Y:S05]  /*62e0*/  @!P5 BRA `(.L_x_11690) ;  /* 0x000000100000d947 */ /* 0x000fea0003800000 */
[----:B---3--:R0:W-:Y:S02]  /*62f0*/  RED.E.ADD.F32.FTZ.RN.STRONG.GPU [R20.64+-0x400], R5 ;  /* 0xfffc00051400798e */ /* 0x0081e4000c10e786 */
.L_x_11690:
[----:B------:R-:W-:Y:S05]  /*6300*/  BSYNC B0 ;  /* 0x0000000000007941 */ /* 0x000fea0003800000 */
.L_x_11689:
        /* <DEDUP_REMOVED lines=14> */
.L_x_11692:
[----:B0-----:R-:W-:Y:S05]  /*63f0*/  BSYNC B0 ;  /* 0x0000000000007941 */ /* 0x001fea0003800000 */
.L_x_11691:
[----:B-1----:R0:W1:Y:S01]  /*6400*/  LDS R5, [R128.X4+0xd40] ;  /* 0x000d400080057984 */ /* 0x0020620000004800 */
[----:B------:R-:W-:Y:S01]  /*6410*/  BSSY B0, `(.L_x_11693) ;  /* 0x0000005000007945 */ /* 0x000fe20003800000 */
[----:B------:R-:W-:Y:S02]  /*6420*/  IADD3 R6, R79, 0x180, RZ ;  /* 0x000001804f067810 */ /* 0x000fe40007ffe0ff */
[----:B------:R-:W-:Y:S01]  /*6430*/  LEA.HI.SX32 R4, R4, R79, 0x1b ;  /* 0x0000004f04047211 */ /* 0x000fe200078fdaff */
[----:B------:R-:W-:Y:S05]  /*6440*/  @!P0 BRA `(.L_x_11694) ;  /* 0x0000001000008947 */ /* 0x000fea0003800000 */
[----:B-1----:R1:W-:Y:S02]  /*6450*/  RED.E.ADD.F32.FTZ.RN.STRONG.GPU [R20.64+-0x300], R5 ;  /* 0xfffd00051400798e */ /* 0x0023e4000c10e786 */
.L_x_11694:
[----:B------:R-:W-:Y:S05]  /*6460*/  BSYNC B0 ;  /* 0x0000000000007941 */ /* 0x000fea0003800000 */
.L_x_11693:
[----:B-1----:R1:W2:Y:S01]  /*6470*/  LDS R5, [R4.X4+0xdc0] ;  /* 0x000dc00004057984 */ /* 0x0022a20000004800 */
[----:B------:R-:W-:Y:S01]  /*6480*/  BSSY B0, `(.L_x_11695) ;  /* 0x0000005000007945 */ /* 0x000fe20003800000 */
[----:B0-----:R-:W-:-:S02]  /*6490*/  IADD3 R128, R79, 0x1a0, RZ ;  /* 0x000001a04f807810 */ /* 0x001fc40007ffe0ff */
[----:B------:R-:W-:Y:S01]  /*64a0*/  LEA.HI.SX32 R6, R6, R79, 0x1b ;  /* 0x0000004f06067211 */ /* 0x000fe200078fdaff */
[----:B------:R-:W-:Y:S05]  /*64b0*/  @!P1 BRA `(.L_x_11696) ;  /* 0x0000001000009947 */ /* 0x000fea0003800000 */
[----:B--2---:R0:W-:Y:S02]  /*64c0*/  RED.E.ADD.F32.FTZ.RN.STRONG.GPU [R20.64+-0x280], R5 ;  /* 0xfffd80051400798e */ /* 0x0041e4000c10e786 */
.L_x_11696:
[----:B------:R-:W-:Y:S05]  /*64d0*/  BSYNC B0 ;  /* 0x0000000000007941 */ /* 0x000fea0003800000 */
.L_x_11695:
[----:B0-2---:R0:W2:Y:S01]  /*64e0*/  LDS R5, [R6.X4+0xe40] ;  /* 0x000e400006057984 */ /* 0x0050a20000004800 */
[----:B------:R-:W-:Y:S01]  /*64f0*/  BSSY B0, `(.L_x_11697) ;  /* 0x0000005000007945 */ /* 0x000fe20003800000 */
[----:B-1----:R-:W-:Y:S02]  /*6500*/  IADD3 R4, R79, 0x1c0, RZ ;  /* 0x000001c04f047810 */ /* 0x002fe40007ffe0ff */
[----:B------:R-:W-:Y:S01]  /*6510*/  LEA.HI.SX32 R128, R128, R79, 0x1b ;  /* 0x0000004f80807211 */ /* 0x000fe200078fdaff */
[----:B------:R-:W-:Y:S05]  /*6520*/  @!P2 BRA `(.L_x_11698) ;  /* 0x000000100000a947 */ /* 0x000fea0003800000 */
[----:B--2---:R1:W-:Y:S02]  /*6530*/  RED.E.ADD.F32.FTZ.RN.STRONG.GPU [R20.64+-0x200], R5 ;  /* 0xfffe00051400798e */ /* 0x0043e4000c10e786 */
.L_x_11698:
[----:B------:R-:W-:Y:S05]  /*6540*/  BSYNC B0 ;  /* 0x0000000000007941 */ /* 0x000fea0003800000 */
.L_x_11697:
[----:B-12---:R1:W2:Y:S01]  /*6550*/  LDS R5, [R128.X4+0xec0] ;  /* 0x000ec00080057984 */ /* 0x0062a20000004800 */
[----:B------:R-:W-:Y:S01]  /*6560*/  BSSY B0, `(.L_x_11699) ;  /* 0x0000005000007945 */ /* 0x000fe20003800000 */
[----:B0-----:R-:W-:Y:S02]  /*6570*/  IADD3 R6, R79, 0x1e0, RZ ;  /* 0x000001e04f067810 */ /* 0x001fe40007ffe0ff */
[----:B------:R-:W-:Y:S01]  /*6580*/  LEA.HI.SX32 R4, R4, R79, 0x1b ;  /* 0x0000004f04047211 */ /* 0x000fe200078fdaff */
[----:B------:R-:W-:Y:S05]  /*6590*/  @!P3 BRA `(.L_x_11700) ;  /* 0x000000100000b947 */ /* 0x000fea0003800000 */
[----:B--2---:R0:W-:Y:S02]  /*65a0*/  RED.E.ADD.F32.FTZ.RN.STRONG.GPU [R20.64+-0x180], R5 ;  /* 0xfffe80051400798e */ /* 0x0041e4000c10e786 */
.L_x_11700:
[----:B------:R-:W-:Y:S05]  /*65b0*/  BSYNC B0 ;  /* 0x0000000000007941 */ /* 0x000fea0003800000 */
.L_x_11699:
[----:B0-2---:R0:W2:Y:S01]  /*65c0*/  LDS R5, [R4.X4+0xf40] ;  /* 0x000f400004057984 */ /* 0x0050a20000004800 */
[----:B------:R-:W-:Y:S01]  /*65d0*/  BSSY B0, `(.L_x_11701) ;  /* 0x0000004000007945 */ /* 0x000fe20003800000 */
[----:B------:R-:W-:Y:S01]  /*65e0*/  LEA.HI.SX32 R6, R6, R79, 0x1b ;  /* 0x0000004f06067211 */ /* 0x000fe200078fdaff */
[----:B------:R-:W-:Y:S05]  /*65f0*/  @!P4 BRA `(.L_x_11702) ;  /* 0x000000100000c947 */ /* 0x000fea0003800000 */
[----:B--2---:R2:W-:Y:S02]  /*6600*/  RED.E.ADD.F32.FTZ.RN.STRONG.GPU [R20.64+-0x100], R5 ;  /* 0xffff00051400798e */ /* 0x0045e4000c10e786 */
.L_x_11702:
[----:B------:R-:W-:Y:S05]  /*6610*/  BSYNC B0 ;  /* 0x0000000000007941 */ /* 0x000fea0003800000 */
.L_x_11701:
[----:B--2---:R2:W3:Y:S01]  /*6620*/  LDS R5, [R6.X4+0xfc0] ;  /* 0x000fc00006057984 */ /* 0x0044e20000004800 */
[----:B------:R-:W-:Y:S01]  /*6630*/  BSSY B0, `(.L_x_11703) ;  /* 0x0000003000007945 */ /* 0x000fe20003800000 */
[----:B------:R-:W-:Y:S05]  /*6640*/  @!P5 BRA `(.L_x_11704) ;  /* 0x000000100000d947 */ /* 0x000fea0003800000 */
[----:B---3--:R3:W-:Y:S02]  /*6650*/  RED.E.ADD.F32.FTZ.RN.STRONG.GPU [R20.64+-0x80], R5 ;  /* 0xffff80051400798e */ /* 0x0087e4000c10e786 */
.L_x_11704:
[----:B------:R-:W-:Y:S05]  /*6660*/  BSYNC B0 ;  /* 0x0000000000007941 */ /* 0x000fea0003800000 */
.L_x_11703:
[----:B---3--:R-:W3:Y:S01]  /*6670*/  SHFL.DOWN PT, R20, R135, 0x1, 0x1f ;  /* 0x08201f0087147f89 */ /* 0x008ee200000e0000 */
[----:B------:R-:W-:Y:S01]  /*6680*/  ISETP.GT.AND P0, PT, R78, 0x1e, PT ;  /* 0x0000001e4e00780c */ /* 0x000fe20003f04270 */
[----:B------:R-:W-:Y:S01]  /*6690*/  FMUL.FTZ R116, R116, R152 ;  /* 0x0000009874747220 */ /* 0x000fe20000410000 */
[----:B------:R-:W-:Y:S01]  /*66a0*/  MOV R5, R135 ;  /* 0x0000008700057202 */ /* 0x000fe20000000f00 */
[----:B-1----:R-:W1:Y:S01]  /*66b0*/  SHFL.DOWN PT, R128, R145, 0x1, 0x1f ;  /* 0x08201f0091807f89 */ /* 0x002e6200000e0000 */
[----:B------:R-:W-:Y:S01]  /*66c0*/  MOV R7, R145 ;  /* 0x0000009100077202 */ /* 0x000fe20000000f00 */
[----:B------:R-:W-:Y:S01]  /*66d0*/  FMUL.FTZ R113, R113, R153 ;  /* 0x0000009971717220 */ /* 0x000fe20000410000 */
[----:B--2---:R-:W-:Y:S01]  /*66e0*/  MOV R6, R146 ;  /* 0x0000009200067202 */ /* 0x004fe20000000f00 */
[----:B------:R-:W2:Y:S01]  /*66f0*/  SHFL.DOWN PT, R101, R146, 0x1, 0x1f ;  /* 0x08201f0092657f89 */ /* 0x000ea200000e0000 */
[----:B0-----:R-:W-:Y:S01]  /*6700*/  MOV R4, R141 ;  /* 0x0000008d00047202 */ /* 0x001fe20000000f00 */
[----:B------:R-:W-:Y:S01]  /*6710*/  FMUL.FTZ R109, R109, R157 ;  /* 0x0000009d6d6d7220 */ /* 0x000fe20000410000 */
[----:B------:R-:W-:Y:S01]  /*6720*/  ISETP.NE.AND P1, PT, R78, RZ, PT ;  /* 0x000000ff4e00720c */ /* 0x000fe20003f25270 */
[----:B------:R-:W0:Y:S01]  /*6730*/  SHFL.DOWN PT, R21, R141, 0x1, 0x1f ;  /* 0x08201f008d157f89 */ /* 0x000e2200000e0000 */
[----:B------:R-:W-:Y:S01]  /*6740*/  FMUL.FTZ R108, R108, R156 ;  /* 0x0000009c6c6c7220 */ /* 0x000fe20000410000 */
[----:B------:R-:W-:Y:S01]  /*6750*/  ISETP.NE.AND P2, PT, R79, RZ, PT ;  /* 0x000000ff4f00720c */ /* 0x000fe20003f45270 */
[----:B------:R-:W-:Y:S01]  /*6760*/  FMUL.FTZ R105, R105, R160 ;  /* 0x000000a069697220 */ /* 0x000fe20000410000 */
[----:B------:R-:W-:Y:S01]  /*6770*/  BSSY B0, `(.L_x_11705) ;  /* 0x0000089000007945 */ /* 0x000fe20003800000 */
[----:B---3--:R-:W-:-:S02]  /*6780*/  @!P0 FADD.FTZ R5, R5, R20 ;  /* 0x0000001405058221 */ /* 0x008fc40000010000 */
[----:B-1----:R-:W-:-:S03]  /*6790*/  @!P0 FADD.FTZ R7, R7, R128 ;  /* 0x0000008007078221 */ /* 0x002fc60000010000 */
[----:B------:R-:W1:Y:S01]  /*67a0*/  SHFL.DOWN PT, R128, R5, 0x2, 0x1f ;  /* 0x08401f0005807f89 */ /* 0x000e6200000e0000 */
[----:B--2---:R-:W-:-:S03]  /*67b0*/  @!P0 FADD.FTZ R6, R6, R101 ;  /* 0x0000006506068221 */ /* 0x004fc60000010000 */
[----:B------:R-:W2:Y:S01]  /*67c0*/  SHFL.DOWN PT, R142, R7, 0x2, 0x1f ;  /* 0x08401f00078e7f89 */ /* 0x000ea200000e0000 */
[----:B0-----:R-:W-:Y:S01]  /*67d0*/  @!P0 FADD.FTZ R4, R4, R21 ;  /* 0x0000001504048221 */ /* 0x001fe20000010000 */
[----:B------:R-:W-:Y:S02]  /*67e0*/  ISETP.GT.AND P0, PT, R78, 0x1d, PT ;  /* 0x0000001d4e00780c */ /* 0x000fe40003f04270 */
[----:B------:R-:W0:Y:S01]  /*67f0*/  SHFL.DOWN PT, R115, R6, 0x2, 0x1f ;  /* 0x08401f0006737f89 */ /* 0x000e2200000e0000 */
[----:B------:R-:W-:-:S03]  /*6800*/  FMUL.FTZ R21, R15, R151 ;  /* 0x000000970f157220 */ /* 0x000fc60000410000 */
[----:B------:R-:W3:Y:S01]  /*6810*/  SHFL.DOWN PT, R101, R4, 0x2, 0x1f ;  /* 0x08401f0004657f89 */ /* 0x000ee200000e0000 */
[CC--:B------:R-:W-:Y:S02]  /*6820*/  FFMA.FTZ R20, R14.reuse, R152.reuse, -R21 ;  /* 0x000000980e147223 */ /* 0x0c0fe40000010815 */
[----:B------:R-:W-:Y:S02]  /*6830*/  FMUL.FTZ R152, R15, R152 ;  /* 0x000000980f987220 */ /* 0x000fe40000410000 */
[----:B------:R-:W-:Y:S02]  /*6840*/  FMUL.FTZ R20, R19, R20 ;  /* 0x0000001413147220 */ /* 0x000fe40000410000 */
[----:B------:R-:W-:Y:S02]  /*6850*/  FFMA.FTZ R19, R14, R151, R152 ;  /* 0x000000970e137223 */ /* 0x000fe40000010098 */
[----:B------:R-:W-:Y:S02]  /*6860*/  FMUL.FTZ R21, R15, R148 ;  /* 0x000000940f157220 */ /* 0x000fe40000410000 */
[----:B------:R-:W-:-:S02]  /*6870*/  FFMA.FTZ R20, R18, R19, R20 ;  /* 0x0000001312147223 */ /* 0x000fc40000010014 */
[----:B-1----:R-:W-:Y:S02]  /*6880*/  @!P0 FADD.FTZ R5, R5, R128 ;  /* 0x0000008005058221 */ /* 0x002fe40000010000 */
[----:B------:R-:W-:Y:S02]  /*6890*/  FMUL.FTZ R19, R112, R150 ;  /* 0x0000009670137220 */ /* 0x000fe40000410000 */
[----:B--2---:R-:W-:Y:S01]  /*68a0*/  @!P0 FADD.FTZ R7, R7, R142 ;  /* 0x0000008e07078221 */ /* 0x004fe20000010000 */
[----:B------:R-:W1:Y:S01]  /*68b0*/  SHFL.DOWN PT, R128, R5, 0x4, 0x1f ;  /* 0x08801f0005807f89 */ /* 0x000e6200000e0000 */
[----:B------:R-:W-:Y:S02]  /*68c0*/  FMUL.FTZ R18, R15, R154 ;  /* 0x0000009a0f127220 */ /* 0x000fe40000410000 */
[----:B0-----:R-:W-:Y:S01]  /*68d0*/  @!P0 FADD.FTZ R6, R6, R115 ;  /* 0x0000007306068221 */ /* 0x001fe20000010000 */
[----:B------:R-:W0:Y:S01]  /*68e0*/  SHFL.DOWN PT, R142, R7, 0x4, 0x1f ;  /* 0x08801f00078e7f89 */ /* 0x000e2200000e0000 */
[----:B------:R-:W-:-:S02]  /*68f0*/  FFMA.FTZ R115, R14, R150, -R21 ;  /* 0x000000960e737223 */ /* 0x000fc40000010815 */
[----:B---3--:R-:W-:Y:S01]  /*6900*/  @!P0 FADD.FTZ R4, R4, R101 ;  /* 0x0000006504048221 */ /* 0x008fe20000010000 */
[----:B------:R-:W-:Y:S01]  /*6910*/  ISETP.GT.AND P0, PT, R78, 0x1b, PT ;  /* 0x0000001b4e00780c */ /* 0x000fe20003f04270 */
[----:B------:R-:W2:Y:S01]  /*6920*/  SHFL.DOWN PT, R119, R6, 0x4, 0x1f ;  /* 0x08801f0006777f89 */ /* 0x000ea200000e0000 */
[C---:B------:R-:W-:Y:S02]  /*6930*/  FMUL.FTZ R101, R15.reuse, R150 ;  /* 0x000000960f657220 */ /* 0x040fe40000410000 */
[-C--:B------:R-:W-:Y:S01]  /*6940*/  FFMA.FTZ R21, R110, R148.reuse, R19 ;  /* 0x000000946e157223 */ /* 0x080fe20000010013 */
[----:B------:R-:W3:Y:S01]  /*6950*/  SHFL.DOWN PT, R117, R4, 0x4, 0x1f ;  /* 0x08801f0004757f89 */ /* 0x000ee200000e0000 */
[----:B------:R-:W-:Y:S02]  /*6960*/  FFMA.FTZ R148, R14, R148, R101 ;  /* 0x000000940e947223 */ /* 0x000fe40000010065 */
[----:B------:R-:W-:Y:S02]  /*6970*/  FMUL.FTZ R115, R144, R115 ;  /* 0x0000007390737220 */ /* 0x000fe40000410000 */
[----:B------:R-:W-:-:S02]  /*6980*/  FMUL.FTZ R19, R15, R153 ;  /* 0x000000990f137220 */ /* 0x000fc40000410000 */
[----:B------:R-:W-:Y:S02]  /*6990*/  FFMA.FTZ R115, R143, R148, R115 ;  /* 0x000000948f737223 */ /* 0x000fe40000010073 */
[----:B------:R-:W-:Y:S02]  /*69a0*/  FFMA.FTZ R153, R14, R153, -R18 ;  /* 0x000000990e997223 */ /* 0x000fe40000010812 */
[----:B-1----:R-:W-:Y:S02]  /*69b0*/  @!P0 FADD.FTZ R5, R5, R128 ;  /* 0x0000008005058221 */ /* 0x002fe40000010000 */
[----:B------:R-:W-:Y:S02]  /*69c0*/  FFMA.FTZ R151, R114, R151, R116 ;  /* 0x0000009772977223 */ /* 0x000fe40000010074 */
[----:B0-----:R-:W-:Y:S01]  /*69d0*/  @!P0 FADD.FTZ R7, R7, R142 ;  /* 0x0000008e07078221 */ /* 0x001fe20000010000 */
[----:B------:R-:W0:Y:S01]  /*69e0*/  SHFL.DOWN PT, R112, R5, 0x8, 0x1f ;  /* 0x09001f0005707f89 */ /* 0x000e2200000e0000 */
[----:B------:R-:W-:-:S02]  /*69f0*/  FFMA.FTZ R24, R21, R41, R24 ;  /* 0x0000002915187223 */ /* 0x000fc40000010018 */
[----:B------:R-:W-:Y:S01]  /*6a00*/  FFMA.FTZ R18, R50, R21, R115 ;  /* 0x0000001532127223 */ /* 0x000fe20000010073 */
[----:B------:R-:W-:Y:S01]  /*6a10*/  SHFL.DOWN PT, R114, R7, 0x8, 0x1f ;  /* 0x09001f0007727f89 */ /* 0x000fe200000e0000 */
[----:B--2---:R-:W-:Y:S02]  /*6a20*/  @!P0 FADD.FTZ R6, R6, R119 ;  /* 0x0000007706068221 */ /* 0x004fe40000010000 */
[-C--:B------:R-:W-:Y:S02]  /*6a30*/  FFMA.FTZ R110, R111, R154.reuse, R113 ;  /* 0x0000009a6f6e7223 */ /* 0x080fe40000010071 */
[----:B---3--:R-:W-:Y:S01]  /*6a40*/  @!P0 FADD.FTZ R4, R4, R117 ;  /* 0x0000007504048221 */ /* 0x008fe20000010000 */
[----:B------:R-:W-:Y:S01]  /*6a50*/  ISETP.GT.AND P0, PT, R78, 0x17, PT ;  /* 0x000000174e00780c */ /* 0x000fe20003f04270 */
[----:B------:R-:W1:Y:S01]  /*6a60*/  SHFL.DOWN PT, R101, R6, 0x8, 0x1f ;  /* 0x09001f0006657f89 */ /* 0x000e6200000e0000 */
[----:B------:R-:W-:Y:S02]  /*6a70*/  FFMA.FTZ R154, R14, R154, R19 ;  /* 0x0000009a0e9a7223 */ /* 0x000fe40000010013 */
[----:B------:R-:W-:Y:S01]  /*6a80*/  FMUL.FTZ R19, R15, R155 ;  /* 0x0000009b0f137220 */ /* 0x000fe20000410000 */
[----:B------:R-:W2:Y:S01]  /*6a90*/  SHFL.DOWN PT, R21, R4, 0x8, 0x1f ;  /* 0x09001f0004157f89 */ /* 0x000ea200000e0000 */
[----:B------:R-:W-:-:S02]  /*6aa0*/  FADD.FTZ R37, R18, R37 ;  /* 0x0000002512257221 */ /* 0x000fc40000010000 */
[-C--:B------:R-:W-:Y:S02]  /*6ab0*/  FMUL.FTZ R18, R15, R156.reuse ;  /* 0x0000009c0f127220 */ /* 0x080fe40000410000 */
[----:B------:R-:W-:Y:S02]  /*6ac0*/  FFMA.FTZ R19, R14, R156, -R19 ;  /* 0x0000009c0e137223 */ /* 0x000fe40000010813 */
[----:B------:R-:W-:Y:S02]  /*6ad0*/  FFMA.FTZ R0, R151, R39, R0 ;  /* 0x0000002797007223 */ /* 0x000fe40000010000 */
[----:B------:R-:W-:Y:S02]  /*6ae0*/  FFMA.FTZ R151, R48, R151, R20 ;  /* 0x0000009730977223 */ /* 0x000fe40000010014 */
[----:B------:R-:W-:Y:S02]  /*6af0*/  FFMA.FTZ R20, R14, R155, R18 ;  /* 0x0000009b0e147223 */ /* 0x000fe40000010012 */
[----:B------:R-:W-:-:S02]  /*6b00*/  FMUL.FTZ R19, R138, R19 ;  /* 0x000000138a137220 */ /* 0x000fc40000410000 */
[----:B------:R-:W-:Y:S02]  /*6b10*/  FMUL.FTZ R18, R15, R124 ;  /* 0x0000007c0f127220 */ /* 0x000fe40000410000 */
[----:B0-----:R-:W-:Y:S02]  /*6b20*/  @!P0 FADD.FTZ R5, R5, R112 ;  /* 0x0000007005058221 */ /* 0x001fe40000010000 */
[----:B------:R-:W-:Y:S02]  /*6b30*/  FFMA.FTZ R20, R137, R20, R19 ;  /* 0x0000001489147223 */ /* 0x000fe40000010013 */
[-C--:B------:R-:W-:Y:S02]  /*6b40*/  FFMA.FTZ R19, R14, R157.reuse, -R18 ;  /* 0x0000009d0e137223 */ /* 0x080fe40000010812 */
[----:B------:R-:W0:Y:S01]  /*6b50*/  SHFL.DOWN PT, R18, R5, 0x10, 0x1f ;  /* 0x0a001f0005127f89 */ /* 0x000e2200000e0000 */
[----:B------:R-:W-:Y:S02]  /*6b60*/  FMUL.FTZ R157, R15, R157 ;  /* 0x0000009d0f9d7220 */ /* 0x000fe40000410000 */
[----:B-1----:R-:W-:-:S02]  /*6b70*/  @!P0 FADD.FTZ R6, R6, R101 ;  /* 0x0000006506068221 */ /* 0x002fc40000010000 */
[----:B------:R-:W-:Y:S02]  /*6b80*/  @!P0 FADD.FTZ R7, R7, R114 ;  /* 0x0000007207078221 */ /* 0x000fe40000010000 */
[----:B--2---:R-:W-:Y:S01]  /*6b90*/  @!P0 FADD.FTZ R4, R4, R21 ;  /* 0x0000001504048221 */ /* 0x004fe20000010000 */
[----:B------:R-:W-:Y:S01]  /*6ba0*/  ISETP.GT.AND P0, PT, R78, 0xf, PT ;  /* 0x0000000f4e00780c */ /* 0x000fe20003f04270 */
[----:B------:R-:W-:Y:S01]  /*6bb0*/  FMUL.FTZ R19, R136, R19 ;  /* 0x0000001388137220 */ /* 0x000fe20000410000 */
[----:B------:R-:W1:Y:S01]  /*6bc0*/  SHFL.DOWN PT, R113, R6, 0x10, 0x1f ;  /* 0x0a001f0006717f89 */ /* 0x000e6200000e0000 */
[----:B------:R-:W-:Y:S02]  /*6bd0*/  FFMA.FTZ R157, R14, R124, R157 ;  /* 0x0000007c0e9d7223 */ /* 0x000fe4000001009d */
[----:B------:R-:W-:Y:S01]  /*6be0*/  FFMA.FTZ R155, R106, R155, R108 ;  /* 0x0000009b6a9b7223 */ /* 0x000fe2000001006c */
[----:B------:R-:W-:Y:S01]  /*6bf0*/  SHFL.DOWN PT, R111, R4, 0x10, 0x1f ;  /* 0x0a001f00046f7f89 */ /* 0x000fe200000e0000 */
[----:B------:R-:W-:-:S02]  /*6c00*/  FFMA.FTZ R157, R134, R157, R19 ;  /* 0x0000009d869d7223 */ /* 0x000fc40000010013 */
[----:B------:R-:W-:Y:S01]  /*6c10*/  FMUL.FTZ R19, R104, R158 ;  /* 0x0000009e68137220 */ /* 0x000fe20000410000 */
[----:B------:R-:W2:Y:S01]  /*6c20*/  SHFL.DOWN PT, R106, R7, 0x10, 0x1f ;  /* 0x0a001f00076a7f89 */ /* 0x000ea200000e0000 */
[----:B------:R-:W-:Y:S02]  /*6c30*/  FFMA.FTZ R124, R107, R124, R109 ;  /* 0x0000007c6b7c7223 */ /* 0x000fe4000001006d */
[----:B------:R-:W-:Y:S02]  /*6c40*/  FFMA.FTZ R21, R102, R126, R19 ;  /* 0x0000007e66157223 */ /* 0x000fe40000010013 */
[----:B------:R-:W-:Y:S02]  /*6c50*/  FMUL.FTZ R19, R15, R122 ;  /* 0x0000007a0f137220 */ /* 0x000fe40000410000 */
[----:B0-----:R-:W-:Y:S02]  /*6c60*/  @!P0 FADD.FTZ R5, R5, R18 ;  /* 0x0000001205058221 */ /* 0x001fe40000010000 */
[----:B------:R-:W-:-:S02]  /*6c70*/  FFMA.FTZ R19, R14, R160, -R19 ;  /* 0x000000a00e137223 */ /* 0x000fc40000010813 */
[C---:B------:R-:W-:Y:S02]  /*6c80*/  FMUL.FTZ R107, R15.reuse, R126 ;  /* 0x0000007e0f6b7220 */ /* 0x040fe40000410000 */
[C---:B------:R-:W-:Y:S02]  /*6c90*/  FMUL.FTZ R18, R15.reuse, R22 ;  /* 0x000000160f127220 */ /* 0x040fe40000410000 */
[----:B------:R-:W-:Y:S02]  /*6ca0*/  FMUL.FTZ R132, R132, R19 ;  /* 0x0000001384847220 */ /* 0x000fe40000410000 */
[C---:B------:R-:W-:Y:S02]  /*6cb0*/  FMUL.FTZ R101, R15.reuse, R158 ;  /* 0x0000009e0f657220 */ /* 0x040fe40000410000 */
[----:B------:R-:W-:Y:S02]  /*6cc0*/  FMUL.FTZ R19, R15, R160 ;  /* 0x000000a00f137220 */ /* 0x000fe40000410000 */
[----:B------:R-:W-:-:S02]  /*6cd0*/  FFMA.FTZ R158, R14, R158, -R107 ;  /* 0x0000009e0e9e7223 */ /* 0x000fc4000001086b */
[-C--:B------:R-:W-:Y:S02]  /*6ce0*/  FMUL.FTZ R15, R15, R23.reuse ;  /* 0x000000170f0f7220 */ /* 0x080fe40000410000 */
[----:B------:R-:W-:Y:S02]  /*6cf0*/  FFMA.FTZ R18, R14, R23, -R18 ;  /* 0x000000170e127223 */ /* 0x000fe40000010812 */
[----:B------:R-:W-:Y:S02]  /*6d00*/  FMUL.FTZ R153, R140, R153 ;  /* 0x000000998c997220 */ /* 0x000fe40000410000 */
[----:B------:R-:W-:Y:S02]  /*6d10*/  FFMA.FTZ R126, R14, R126, R101 ;  /* 0x0000007e0e7e7223 */ /* 0x000fe40000010065 */
[----:B------:R-:W-:Y:S02]  /*6d20*/  FMUL.FTZ R158, R131, R158 ;  /* 0x0000009e839e7220 */ /* 0x000fe40000410000 */
[----:B------:R-:W-:-:S02]  /*6d30*/  FMUL.FTZ R23, R120, R23 ;  /* 0x0000001778177220 */ /* 0x000fc40000410000 */
[C---:B------:R-:W-:Y:S02]  /*6d40*/  FFMA.FTZ R19, R14.reuse, R122, R19 ;  /* 0x0000007a0e137223 */ /* 0x040fe40000010013 */
[----:B------:R-:W-:Y:S02]  /*6d50*/  FFMA.FTZ R15, R14, R22, R15 ;  /* 0x000000160e0f7223 */ /* 0x000fe4000001000f */
[----:B------:R-:W-:Y:S02]  /*6d60*/  FMUL.FTZ R18, R17, R18 ;  /* 0x0000001211127220 */ /* 0x000fe40000410000 */
[----:B-1----:R-:W-:Y:S02]  /*6d70*/  @!P0 FADD.FTZ R6, R6, R113 ;  /* 0x0000007106068221 */ /* 0x002fe40000010000 */
[----:B--2---:R-:W-:Y:S02]  /*6d80*/  @!P0 FADD.FTZ R7, R7, R106 ;  /* 0x0000006a07078221 */ /* 0x004fe40000010000 */
        /* <DEDUP_REMOVED lines=18> */
[----:B------:R-:W-:Y:S02]  /*6eb0*/  FADD.FTZ R35, R20, R35 ;  /* 0x0000002314237221 */ /* 0x000fe40000010000 */
[----:B------:R-:W-:-:S02]  /*6ec0*/  FFMA.FTZ R27, R124, R44, R27 ;  /* 0x0000002c7c1b7223 */ /* 0x000fc4000001001b */
[----:B------:R-:W-:Y:S02]  /*6ed0*/  FADD.FTZ R34, R157, R34 ;  /* 0x000000229d227221 */ /* 0x000fe40000010000 */
        /* <DEDUP_REMOVED lines=18> */
.L_x_11706:
[----:B0-----:R-:W-:Y:S05]  /*7000*/  BSYNC B0 ;  /* 0x0000000000007941 */ /* 0x001fea0003800000 */
.L_x_11705:
[----:B------:R-:W-:Y:S02]  /*7010*/  IADD3 R98, R98, 0x1, RZ ;  /* 0x0000000162627810 */ /* 0x000fe40007ffe0ff */
[----:B------:R-:W-:-:S02]  /*7020*/  IADD3 R99, P1, R99, 0x1, RZ ;  /* 0x0000000163637810 */ /* 0x000fc40007f3e0ff */
[----:B------:R-:W-:Y:S02]  /*7030*/  ISETP.GE.AND P0, PT, R98, c[0x0][0x16c], PT ;  /* 0x00005b0062007a0c */ /* 0x000fe40003f06270 */
[----:B------:R-:W-:-:S11]  /*7040*/  IADD3.X R100, RZ, R100, RZ, P1, !PT ;  /* 0x00000064ff647210 */ /* 0x000fd60000ffe4ff */
[----:B------:R-:W-:Y:S01]  /*7050*/  @P0 CALL.REL.NOINC `(.L_x_11660) ;  /* 0x0000001000000944 */ /* 0x000fe20003c00000 */
[----:B------:R-:W-:Y:S05]  /*7060*/  BRA `(.L_x_11707) ;  /* 0xffffb50000007947 */ /* 0x000fea000383ffff */
.L_x_11660:
[----:B------:R-:W-:Y:S01]  /*7070*/  BAR.SYNC.DEFER_BLOCKING 0x0 ;  /* 0x0000000000007b1d */ /* 0x000fe20000010000 */
[C---:B------:R-:W-:Y:S01]  /*7080*/  ISETP.GE.AND P0, PT, R67.reuse, R64, PT ;  /* 0x000000404300720c */ /* 0x040fe20003f06270 */
[----:B------:R-:W-:Y:S01]  /*7090*/  CS2R R4, SRZ ;  /* 0x0000000000047805 */ /* 0x000fe2000001ff00 */
        /* <DEDUP_REMOVED lines=10> */
[-C--:B------:R-:W-:Y:S01]  /*7140*/  ISETP.GE.AND P0, PT, R49, R64.reuse, PT ;  /* 0x000000403100720c */ /* 0x080fe20003f06270 */
[----:B------:R-:W-:Y:S01]  /*7150*/  CS2R R6, SRZ ;  /* 0x0000000000067805 */ /* 0x000fe2000001ff00 */
[-C--:B------:R-:W-:Y:S01]  /*7160*/  ISETP.GE.AND P3, PT, R89, R64.reuse, PT ;  /* 0x000000405900720c */ /* 0x080fe20003f66270 */
[----:B------:R-:W-:Y:S01]  /*7170*/  CS2R R14, SRZ ;  /* 0x00000000000e7805 */ /* 0x000fe2000001ff00 */
[----:B------:R-:W-:-:S03]  /*7180*/  ISETP.GE.AND P4, PT, R91, R64, PT ;  /* 0x000000405b00720c */ /* 0x000fc60003f86270 */
[----:B------:R-:W3:Y:S01]  /*7190*/  @!P1 LDG.E R5, [R2.64+0x100] ;  /* 0x0001000602059981 */ /* 0x000ee2000c1e1900 */
[-C--:B------:R-:W-:Y:S02]  /*71a0*/  ISETP.GE.AND P5, PT, R93, R64.reuse, PT ;  /* 0x000000405d00720c */ /* 0x080fe40003fa6270 */
[----:B------:R-:W-:Y:S01]  /*71b0*/  ISETP.GE.AND P6, PT, R95, R64, PT ;  /* 0x000000405f00720c */ /* 0x000fe20003fc6270 */
[----:B------:R-:W4:Y:S01]  /*71c0*/  @!P2 LDG.E R6, [R2.64+0x180] ;  /* 0x000180060206a981 */ /* 0x000f22000c1e1900 */
[----:B------:R-:W-:-:S03]  /*71d0*/  MOV R16, RZ ;  /* 0x000000ff00107202 */ /* 0x000fc60000000f00 */
[----:B------:R-:W5:Y:S04]  /*71e0*/  @!P0 LDG.E R4, [R2.64+0x80] ;  /* 0x0000800602048981 */ /* 0x000f68000c1e1900 */
[----:B------:R-:W3:Y:S04]  /*71f0*/  @!P3 LDG.E R7, [R2.64+0x200] ;  /* 0x000200060207b981 */ /* 0x000ee8000c1e1900 */
[----:B------:R-:W4:Y:S04]  /*7200*/  @!P4 LDG.E R14, [R2.64+0x280] ;  /* 0x00028006020ec981 */ /* 0x000f28000c1e1900 */
[----:B------:R-:W4:Y:S04]  /*7210*/  @!P5 LDG.E R15, [R2.64+0x300] ;  /* 0x00030006020fd981 */ /* 0x000f28000c1e1900 */
[----:B------:R-:W4:Y:S01]  /*7220*/  @!P6 LDG.E R16, [R2.64+0x380] ;  /* 0x000380060210e981 */ /* 0x000f22000c1e1900 */
[----:B------:R-:W-:Y:S01]  /*7230*/  IADD3 R45, R69, -c[0x0][0x174], RZ ;  /* 0x80005d00452d7a10 */ /* 0x000fe20007ffe0ff */
[----:B------:R-:W-:-:S04]  /*7240*/  IMAD R47, R87, c[0x0][0x2e0], RZ ;  /* 0x0000b800572f7a24 */ /* 0x000fc800078e02ff */
[----:B------:R-:W-:Y:S01]  /*7250*/  IMAD R45, R45, -0x100, RZ ;  /* 0xffffff002d2d7824 */ /* 0x000fe200078e02ff */
[----:B------:R-:W-:Y:S01]  /*7260*/  BSSY B0, `(.L_x_11708) ;  /* 0x000007c000007945 */ /* 0x000fe20003800000 */
[----:B--2---:R-:W-:Y:S04]  /*7270*/  STS [R65.X4], R40 ;  /* 0x0000002841007388 */ /* 0x004fe80000004800 */
[----:B-----5:R-:W-:Y:S04]  /*7280*/  STS [R63.X4+0x80], R4 ;  /* 0x000080043f007388 */ /* 0x020fe80000004800 */
[----:B---3--:R-:W-:Y:S04]  /*7290*/  STS [R62.X4+0x100], R5 ;  /* 0x000100053e007388 */ /* 0x008fe80000004800 */
        /* <DEDUP_REMOVED lines=10> */
[----:B------:R-:W4:Y:S04]  /*7340*/  LDS R5, [R55.X4+0x14] ;  /* 0x0000140037057984 */ /* 0x000f280000004800 */
[----:B------:R-:W-:Y:S04]  /*7350*/  LDS R7, [R55.X4+0x1c] ;  /* 0x00001c0037077984 */ /* 0x000fe80000004800 */
[----:B------:R-:W-:Y:S01]  /*7360*/  LDS R15, [R55.X4] ;  /* 0x00000000370f7984 */ /* 0x000fe20000004800 */
        /* <DEDUP_REMOVED lines=9> */
[----:B------:R-:W5:Y:S01]  /*7400*/  @!P6 MUFU.EX2 R6, R6 ;  /* 0x000000060006e308 */ /* 0x000f620000000800 */
[----:B-1----:R-:W-:Y:S02]  /*7410*/  @!P5 FADD.FTZ R4, R2, 1 ;  /* 0x3f8000000204d421 */ /* 0x002fe40000010000 */
[----:B-----5:R-:W-:-:S06]  /*7420*/  @!P6 FADD.FTZ R2, R6, 1 ;  /* 0x3f8000000602e421 */ /* 0x020fcc0000010000 */
[----:B------:R-:W1:Y:S01]  /*7430*/  @!P6 MUFU.RCP R2, R2 ;  /* 0x000000020002e308 */ /* 0x000e620000001000 */
[--C-:B--2---:R-:W-:Y:S02]  /*7440*/  FADD.FTZ R19, R19, R84.reuse ;  /* 0x0000005413137221 */ /* 0x104fe40000010000 */
[----:B---3--:R-:W-:-:S05]  /*7450*/  FADD.FTZ R21, R21, R84 ;  /* 0x0000005415157221 */ /* 0x008fca0000010000 */
[----:B------:R-:W2:Y:S01]  /*7460*/  @!P5 MUFU.RCP R17, R4 ;  /* 0x000000040011d308 */ /* 0x000ea20000001000 */
[----:B------:R-:W-:Y:S02]  /*7470*/  FSETP.GTU.FTZ.AND P0, PT, R19, 20, PT ;  /* 0x41a000001300780b */ /* 0x000fe40003f1c000 */
[----:B------:R-:W-:Y:S01]  /*7480*/  FSETP.GTU.FTZ.AND P1, PT, R21, 20, PT ;  /* 0x41a000001500780b */ /* 0x000fe20003f3c000 */
[----:B-1----:R-:W-:Y:S01]  /*7490*/  @!P6 FMUL.FTZ R33, R33, R2 ;  /* 0x000000022121e220 */ /* 0x002fe20000410000 */
[----:B------:R-:W-:Y:S01]  /*74a0*/  ISETP.NE.AND P6, PT, R79, RZ, PT ;  /* 0x000000ff4f00720c */ /* 0x000fe20003fc5270 */
[----:B------:R-:W-:Y:S04]  /*74b0*/  STS [R55.X4], R30 ;  /* 0x0000001e37007388 */ /* 0x000fe80000004800 */
[----:B------:R-:W-:Y:S04]  /*74c0*/  STS [R55.X4+0x4], R29 ;  /* 0x0000041d37007388 */ /* 0x000fe80000004800 */
[----:B------:R-:W-:-:S02]  /*74d0*/  @!P0 FMUL.FTZ R14, R19, -1.4426950216293334961 ;  /* 0xbfb8aa3b130e8820 */ /* 0x000fc40000410000 */
[----:B------:R-:W-:Y:S01]  /*74e0*/  @!P1 FMUL.FTZ R16, R21, -1.4426950216293334961 ;  /* 0xbfb8aa3b15109820 */ /* 0x000fe20000410000 */
[----:B------:R-:W-:Y:S01]  /*74f0*/  STS [R55.X4+0x8], R28 ;  /* 0x0000081c37007388 */ /* 0x000fe20000004800 */
[----:B--2---:R-:W-:-:S03]  /*7500*/  @!P5 FMUL.FTZ R32, R32, R17 ;  /* 0x000000112020d220 */ /* 0x004fc60000410000 */
        /* <DEDUP_REMOVED lines=15> */
[----:B----4-:R-:W-:-:S02]  /*7600*/  FADD.FTZ R5, R5, R84 ;  /* 0x0000005405057221 */ /* 0x010fc40000010000 */
[--C-:B0-----:R-:W-:Y:S01]  /*7610*/  FADD.FTZ R18, R3, R84.reuse ;  /* 0x0000005403127221 */ /* 0x101fe20000010000 */
[----:B------:R-:W-:Y:S02]  /*7620*/  BAR.SYNC.DEFER_BLOCKING 0x0 ;  /* 0x0000000000007b1d */ /* 0x000fe40000010000 */
[----:B------:R-:W-:Y:S02]  /*7630*/  FSETP.GTU.FTZ.AND P2, PT, R5, 20, PT ;  /* 0x41a000000500780b */ /* 0x000fe40003f5c000 */
[----:B------:R-:W-:Y:S01]  /*7640*/  FSETP.GTU.FTZ.AND P3, PT, R18, 20, PT ;  /* 0x41a000001200780b */ /* 0x000fe20003f7c000 */
[--C-:B------:R-:W-:Y:S01]  /*7650*/  FADD.FTZ R7, R7, R84.reuse ;  /* 0x0000005407077221 */ /* 0x100fe20000010000 */
[----:B------:R-:W0:Y:S01]  /*7660*/  @!P1 MUFU.EX2 R16, R16 ;  /* 0x0000001000109308 */ /* 0x000e220000000800 */
[----:B------:R-:W-:-:S03]  /*7670*/  FADD.FTZ R15, R15, R84 ;  /* 0x000000540f0f7221 */ /* 0x000fc60000010000 */
[----:B------:R-:W-:-:S05]  /*7680*/  FSETP.GTU.FTZ.AND P4, PT, R7, 20, PT ;  /* 0x41a000000700780b */ /* 0x000fca0003f9c000 */
[----:B------:R-:W-:Y:S02]  /*7690*/  @!P2 FMUL.FTZ R3, R5, -1.4426950216293334961 ;  /* 0xbfb8aa3b0503a820 */ /* 0x000fe40000410000 */
[----:B------:R-:W-:Y:S01]  /*76a0*/  @!P3 FMUL.FTZ R5, R18, -1.4426950216293334961 ;  /* 0xbfb8aa3b1205b820 */ /* 0x000fe20000410000 */
[----:B------:R-:W-:Y:S01]  /*76b0*/  FSETP.GTU.FTZ.AND P5, PT, R15, 20, PT ;  /* 0x41a000000f00780b */ /* 0x000fe20003fbc000 */
[----:B------:R-:W2:Y:S01]  /*76c0*/  LDS R18, [0x420] ;  /* 0x00042000ff127984 */ /* 0x000ea20000000800 */
[----:B------:R-:W3:Y:S03]  /*76d0*/  @!P0 MUFU.EX2 R14, R14 ;  /* 0x0000000e000e8308 */ /* 0x000ee60000000800 */
[----:B------:R-:W-:Y:S02]  /*76e0*/  @!P4 FMUL.FTZ R6, R7, -1.4426950216293334961 ;  /* 0xbfb8aa3b0706c820 */ /* 0x000fe40000410000 */
[----:B0-----:R-:W-:-:S06]  /*76f0*/  @!P1 FADD.FTZ R16, R16, 1 ;  /* 0x3f80000010109421 */ /* 0x001fcc0000010000 */
[----:B------:R-:W-:Y:S01]  /*7700*/  @!P5 FMUL.FTZ R2, R15, -1.4426950216293334961 ;  /* 0xbfb8aa3b0f02d820 */ /* 0x000fe20000410000 */
[----:B------:R-:W1:Y:S08]  /*7710*/  @!P2 MUFU.EX2 R3, R3 ;  /* 0x000000030003a308 */ /* 0x000e700000000800 */
[----:B------:R-:W0:Y:S01]  /*7720*/  @!P3 MUFU.EX2 R5, R5 ;  /* 0x000000050005b308 */ /* 0x000e220000000800 */
[----:B---3--:R-:W-:-:S07]  /*7730*/  @!P0 FADD.FTZ R14, R14, 1 ;  /* 0x3f8000000e0e8421 */ /* 0x008fce0000010000 */
[----:B------:R-:W3:Y:S08]  /*7740*/  @!P4 MUFU.EX2 R6, R6 ;  /* 0x000000060006c308 */ /* 0x000ef00000000800 */
[----:B------:R-:W4:Y:S08]  /*7750*/  @!P1 MUFU.RCP R16, R16 ;  /* 0x0000001000109308 */ /* 0x000f300000001000 */
[----:B------:R5:W2:Y:S01]  /*7760*/  @!P5 MUFU.EX2 R4, R2 ;  /* 0x000000020004d308 */ /* 0x000aa20000000800 */
[----:B-1----:R-:W-:-:S02]  /*7770*/  @!P2 FADD.FTZ R0, R3, 1 ;  /* 0x3f8000000300a421 */ /* 0x002fc40000010000 */
[----:B0-----:R-:W-:-:S05]  /*7780*/  @!P3 FADD.FTZ R5, R5, 1 ;  /* 0x3f8000000505b421 */ /* 0x001fca0000010000 */
[----:B------:R0:W1:Y:S01]  /*7790*/  @!P0 MUFU.RCP R7, R14 ;  /* 0x0000000e00078308 */ /* 0x0000620000001000 */
[----:B-----5:R-:W-:-:S04]  /*77a0*/  IMAD.WIDE.U32 R2, R85, c[0x0][0x2d8], RZ ;  /* 0x0000b60055027a25 */ /* 0x020fc800078e00ff */
[----:B0-----:R-:W-:-:S03]  /*77b0*/  IMAD R14, R82, c[0x0][0x2d8], RZ ;  /* 0x0000b600520e7a24 */ /* 0x001fc600078e02ff */
[----:B------:R-:W0:Y:S01]  /*77c0*/  @!P2 MUFU.RCP R15, R0 ;  /* 0x00000000000fa308 */ /* 0x000e220000001000 */
[----:B---3--:R-:W-:Y:S02]  /*77d0*/  @!P4 FADD.FTZ R6, R6, 1 ;  /* 0x3f8000000606c421 */ /* 0x008fe40000010000 */
[----:B------:R-:W-:Y:S02]  /*77e0*/  IMAD R43, R85, c[0x0][0x2dc], R14 ;  /* 0x0000b700552b7a24 */ /* 0x000fe400078e020e */
[----:B----4-:R-:W-:Y:S01]  /*77f0*/  @!P1 FMUL.FTZ R35, R35, R16 ;  /* 0x0000001023239220 */ /* 0x010fe20000410000 */
[----:B------:R-:W-:Y:S01]  /*7800*/  SHF.R.S32.HI R16, RZ, 0x1f, R67 ;  /* 0x0000001fff107819 */ /* 0x000fe20000011443 */
[----:B--2---:R-:W-:Y:S01]  /*7810*/  @!P5 FADD.FTZ R4, R4, 1 ;  /* 0x3f8000000404d421 */ /* 0x004fe20000010000 */
[----:B------:R2:W3:Y:S01]  /*7820*/  @!P3 MUFU.RCP R14, R5 ;  /* 0x00000005000eb308 */ /* 0x0004e20000001000 */
[----:B------:R-:W-:Y:S02]  /*7830*/  IADD3 R3, R3, R43, RZ ;  /* 0x0000002b03037210 */ /* 0x000fe40007ffe0ff */
[----:B--2---:R-:W-:-:S05]  /*7840*/  LEA R5, P1, R67, c[0x0][0x330], 0x2 ;  /* 0x0000cc0043057a11 */ /* 0x004fca00078210ff */
[----:B------:R2:W4:Y:S01]  /*7850*/  @!P4 MUFU.RCP R41, R6 ;  /* 0x000000060029c308 */ /* 0x0005220000001000 */
[----:B------:R-:W-:-:S07]  /*7860*/  IMAD.WIDE.U32 R2, R88, c[0x0][0x2e0], R2 ;  /* 0x0000b80058027a25 */ /* 0x000fce00078e0002 */
[----:B------:R5:W4:Y:S01]  /*7870*/  @!P5 MUFU.RCP R0, R4 ;  /* 0x000000040000d308 */ /* 0x000b220000001000 */
[C---:B--2---:R-:W-:Y:S02]  /*7880*/  LEA.HI.X R6, R67.reuse, c[0x0][0x334], R16, 0x2, P1 ;  /* 0x0000cd0043067a11 */ /* 0x044fe400008f1410 */
[----:B------:R-:W-:Y:S01]  /*7890*/  ISETP.GE.AND P1, PT, R67, R18, PT ;  /* 0x000000124300720c */ /* 0x000fe20003f26270 */
[----:B-1----:R-:W-:Y:S01]  /*78a0*/  @!P0 FMUL.FTZ R34, R34, R7 ;  /* 0x0000000722228220 */ /* 0x002fe20000410000 */
[----:B------:R-:W-:Y:S01]  /*78b0*/  IADD3 R2, P0, R45, R2, RZ ;  /* 0x000000022d027210 */ /* 0x000fe20007f1e0ff */
[----:B------:R-:W-:Y:S01]  /*78c0*/  IMAD R7, R88, c[0x0][0x2e4], R47 ;  /* 0x0000b90058077a24 */ /* 0x000fe200078e022f */
[----:B------:R-:W-:Y:S01]  /*78d0*/  SHF.R.S32.HI R47, RZ, 0x1f, R45 ;  /* 0x0000001fff2f7819 */ /* 0x000fe2000001142d */
[----:B0-----:R-:W-:Y:S01]  /*78e0*/  @!P2 FMUL.FTZ R36, R36, R15 ;  /* 0x0000000f2424a220 */ /* 0x001fe20000410000 */
[----:B-----5:R-:W-:Y:S01]  /*78f0*/  IADD3 R4, P2, R67, R66, RZ ;  /* 0x0000004243047210 */ /* 0x020fe20007f5e0ff */
[----:B---3--:R-:W-:Y:S01]  /*7900*/  @!P3 FMUL.FTZ R37, R37, R14 ;  /* 0x0000000e2525b220 */ /* 0x008fe20000410000 */
[----:B------:R-:W-:-:S02]  /*7910*/  IADD3.X R3, R47, R7, R3, P0, !PT ;  /* 0x000000072f037210 */ /* 0x000fc400007fe403 */
[----:B------:R-:W-:Y:S01]  /*7920*/  LEA R14, P3, R2, R5, 0x2 ;  /* 0x00000005020e7211 */ /* 0x000fe200078610ff */
[----:B----4-:R-:W-:Y:S01]  /*7930*/  @!P4 FMUL.FTZ R38, R38, R41 ;  /* 0x000000292626c220 */ /* 0x010fe20000410000 */
[----:B------:R-:W-:Y:S01]  /*7940*/  ISETP.GE.AND P0, PT, R51, R18, PT ;  /* 0x000000123300720c */ /* 0x000fe20003f06270 */
[----:B------:R-:W-:Y:S01]  /*7950*/  @!P5 FMUL.FTZ R31, R31, R0 ;  /* 0x000000001f1fd220 */ /* 0x000fe20000410000 */
        /* <DEDUP_REMOVED lines=12> */
.L_x_11709:
[----:B------:R-:W-:Y:S05]  /*7a20*/  BSYNC B0 ;  /* 0x0000000000007941 */ /* 0x000fea0003800000 */
.L_x_11708:
[----:B------:R1:W-:Y:S01]  /*7a30*/  @!P0 STG.E [R14.64+-0x300], R21 ;  /* 0xfffd00150e008986 */ /* 0x0003e2000c101906 */
        /* <DEDUP_REMOVED lines=9> */
[----:B------:R-:W-:-:S02]  /*7ad0*/  ISETP.GE.AND P5, PT, R95, R18, PT ;  /* 0x000000125f00720c */ /* 0x000fc40003fa6270 */
[----:B-1----:R-:W-:Y:S01]  /*7ae0*/  IADD3 R21, R3, R7, RZ ;  /* 0x0000000703157210 */ /* 0x002fe20007ffe0ff */
        /* <DEDUP_REMOVED lines=48> */
.L_x_11711:
[----:B------:R-:W-:Y:S05]  /*7df0*/  BSYNC B0 ;  /* 0x0000000000007941 */ /* 0x000fea0003800000 */
.L_x_11710:
        /* <DEDUP_REMOVED lines=36> */
.L_x_11643:
        /* <DEDUP_REMOVED lines=24> */
.L_x_11714:
[----:B0-----:R-:W-:Y:S05]  /*81c0*/  BSYNC B0 ;  /* 0x0000000000007941 */ /* 0x001fea0003800000 */
.L_x_11713:
        /* <DEDUP_REMOVED lines=23> */
.L_x_11716:
[----:B------:R-:W1:Y:S02]  /*8340*/  S2R R13, SR_TID.X ;  /* 0x00000000000d7919 */ /* 0x000e640000002100 */
.L_x_11717:
[----:B0-----:R-:W-:Y:S05]  /*8350*/  BSYNC B0 ;  /* 0x0000000000007941 */ /* 0x001fea0003800000 */
.L_x_11715:
        /* <DEDUP_REMOVED lines=10> */
.L_x_11718:
        /* <DEDUP_REMOVED lines=28> */
.L_x_11719:
        /* <DEDUP_REMOVED lines=12> */
.L_x_14733:


//--------------------- .text._Z25selective_scan_bwd_kernelI32Selective_Scan_bwd_kernel_traitsILi32ELi8ELb0ELb1ELb0ELb1ELb1EfN3c107complexIfEEEEv12SSMParamsBwd --------------------------
	.section	.text._Z25selective_scan_bwd_kernelI32Selective_Scan_bwd_kernel_traitsILi32ELi8ELb0ELb1ELb0ELb1ELb1EfN3c107complexIfEEEEv12SSMParamsBwd,"ax",@progbits
	.sectioninfo	@"SHI_REGISTERS=206"
	.align	128
        .global         _Z25selective_scan_bwd_kernelI32Selective_Scan_bwd_kernel_traitsILi32ELi8ELb0ELb1ELb0ELb1ELb1EfN3c107complexIfEEEEv12SSMParamsBwd
        .type           _Z25selective_scan_bwd_kernelI32Selective_Scan_bwd_kernel_traitsILi32ELi8ELb0ELb1ELb0ELb1ELb1EfN3c107complexIfEEEEv12SSMParamsBwd,@function
        .size           _Z25selective_scan_bwd_kernelI32Selective_Scan_bwd_kernel_traitsILi32ELi8ELb0ELb1ELb0ELb1ELb1EfN3c107complexIfEEEEv12SSMParamsBwd,(.L_x_14734 - _Z25selective_scan_bwd_kernelI32Selective_Scan_bwd_kernel_traitsILi32ELi8ELb0ELb1ELb0ELb1ELb1EfN3c107complexIfEEEEv12SSMParamsBwd)
        .other          _Z25selective_scan_bwd_kernelI32Selective_Scan_bwd_kernel_traitsILi32ELi8ELb0ELb1ELb0ELb1ELb1EfN3c107complexIfEEEEv12SSMParamsBwd,@"STO_CUDA_ENTRY STV_DEFAULT"
_Z25selective_scan_bwd_kernelI32Selective_Scan_bwd_kernel_traitsILi32ELi8ELb0ELb1ELb0ELb1ELb1EfN3c107complexIfEEEEv12SSMParamsBwd:
.text._Z25selective_scan_bwd_kernelI32Selective_Scan_bwd_kernel_traitsILi32ELi8ELb0ELb1ELb0ELb1ELb1EfN3c107complexIfEEEEv12SSMParamsBwd:
        /* <DEDUP_REMOVED lines=22> */
[----:B------:R-:W-:Y:S01]  /*0160*/  CS2R R16, SRZ ;  /* 0x0000000000107805 */ /* 0x000fe2000001ff00 */
[----:B------:R-:W-:Y:S01]  /*0170*/  MOV R12, c[0x0][0x174] ;  /* 0x00005d00000c7a02 */ /* 0x000fe20000000f00 */
[----:B------:R-:W-:Y:S01]  /*0180*/  HFMA2.MMA R74, -RZ, RZ, 0, 0 ;  /* 0x00000000ff4a7435 */ /* 0x000fe200000001ff */
[----:B------:R-:W-:Y:S01]  /*0190*/  MOV R72, RZ ;  /* 0x000000ff00487202 */ /* 0x000fe20000000f00 */
[C---:B------:R-:W-:Y:S01]  /*01a0*/  IMAD R10, R76.reuse, c[0x0][0x190], RZ ;  /* 0x000064004c0a7a24 */ /* 0x040fe200078e02ff */
[----:B0-----:R-:W-:Y:S01]  /*01b0*/  IABS R2, R81 ;  /* 0x0000005100027213 */ /* 0x001fe20000000000 */
[----:B-1----:R-:W-:Y:S01]  /*01c0*/  HFMA2.MMA R6, -RZ, RZ, 0, 0 ;  /* 0x00000000ff067435 */ /* 0x002fe200000001ff */
[----:B----4-:R-:W-:-:S02]  /*01d0*/  IMAD R4, R76, c[0x0][0x1d0], RZ ;  /* 0x000074004c047a24 */ /* 0x010fc400078e02ff */
        /* <DEDUP_REMOVED lines=70> */
[----:B------:R-:W-:Y:S02]  /*0640*/  @P0 MOV R19, 0x10 ;  /* 0x0000001000130802 */ /* 0x000fe40000000f00 */
[----:B------:R-:W-:Y:S02]  /*0650*/  LEA.HI.X R64, R11, c[0x0][0x30c], R64, 0x2, P4 ;  /* 0x0000c3000b407a11 */ /* 0x000fe400020f1440 */
[----:B------:R-:W-:Y:S01]  /*0660*/  LEA.HI.X.SX32 R2, R3, R2, 0x1, P5 ;  /* 0x0000000203027211 */ /* 0x000fe200028f0eff */
[----:B------:R-:W-:Y:S01]  /*0670*/  @P0 IMAD.WIDE R18, R0, R19, c[0x0][0x260] ;  /* 0x0000980000120625 */ /* 0x000fe200078e0213 */
[----:B------:R-:W-:Y:S01]  /*0680*/  LEA R63, P6, R61, c[0x0][0x228], 0x2 ;  /* 0x00008a003d3f7a11 */ /* 0x000fe200078c10ff */
[----:B------:R-:W-:Y:S01]  /*0690*/  @!P0 CS2R R18, SRZ ;  /* 0x0000000000128805 */ /* 0x000fe2000001ff00 */
[----:B------:R-:W-:-:S02]  /*06a0*/  @P1 LEA R16, P4, R81, c[0x0][0x328], 0x2 ;  /* 0x0000ca0051101a11 */ /* 0x000fc400078810ff */
[----:B------:R-:W-:Y:S02]  /*06b0*/  @P2 LEA R14, P5, R81, c[0x0][0x348], 0x2 ;  /* 0x0000d200510e2a11 */ /* 0x000fe400078a10ff */
        /* <DEDUP_REMOVED lines=14> */
.L_x_11794:
[----:B------:R-:W-:Y:S01]  /*07a0*/  IADD3 R175, -R60, c[0x0][0x174], RZ ;  /* 0x00005d003caf7a10 */ /* 0x000fe20007ffe1ff */
[----:B------:R-:W-:Y:S01]  /*07b0*/  BAR.SYNC.DEFER_BLOCKING 0x0 ;  /* 0x0000000000007b1d */ /* 0x000fe20000010000 */
[C---:B------:R-:W-:Y:S01]  /*07c0*/  LOP3.LUT R25, R62.reuse, 0x20, RZ, 0xfc, !PT ;  /* 0x000000203e197812 */ /* 0x040fe200078efcff */
[----:B------:R-:W-:Y:S01]  /*07d0*/  HFMA2.MMA R0, -RZ, RZ, 0, 0 ;  /* 0x00000000ff007435 */ /* 0x000fe200000001ff */
[----:B------:R-:W-:Y:S01]  /*07e0*/  LEA R12, R175, 0xffffff00, 0x8 ;  /* 0xffffff00af0c7811 */ /* 0x000fe200078e40ff */
[----:B------:R-:W-:Y:S01]  /*07f0*/  CS2R R4, SRZ ;  /* 0x0000000000047805 */ /* 0x000fe2000001ff00 */
[----:B-1----:R-:W-:Y:S02]  /*0800*/  LEA R2, P0, R62, R73, 0x2 ;  /* 0x000000493e027211 */ /* 0x002fe400078010ff */
[----:B------:R-:W-:Y:S02]  /*0810*/  IADD3 R58, -R12, c[0x0][0x168], RZ ;  /* 0x00005a000c3a7a10 */ /* 0x000fe40007ffe1ff */
[----:B------:R-:W-:-:S02]  /*0820*/  LOP3.LUT R27, R62, 0x40, RZ, 0xfc, !PT ;  /* 0x000000403e1b7812 */ /* 0x000fc400078efcff */
[CC--:B------:R-:W-:Y:S02]  /*0830*/  ISETP.GE.AND P3, PT, R62.reuse, R58.reuse, PT ;  /* 0x0000003a3e00720c */ /* 0x0c0fe40003f66270 */
[----:B------:R-:W-:Y:S02]  /*0840*/  ISETP.GE.AND P4, PT, R25, R58, PT ;  /* 0x0000003a1900720c */ /* 0x000fe40003f86270 */
[C---:B------:R-:W-:Y:S02]  /*0850*/  LOP3.LUT R29, R62.reuse, 0x60, RZ, 0xfc, !PT ;  /* 0x000000603e1d7812 */ /* 0x040fe400078efcff */
[C---:B------:R-:W-:Y:S02]  /*0860*/  LEA.HI.X R3, R62.reuse, R66, R59, 0x2, P0 ;  /* 0x000000423e037211 */ /* 0x040fe400000f143b */
[C---:B------:R-:W-:Y:S02]  /*0870*/  LOP3.LUT R83, R62.reuse, 0x80, RZ, 0xfc, !PT ;  /* 0x000000803e537812 */ /* 0x040fe400078efcff */
[----:B------:R-:W-:-:S02]  /*0880*/  LOP3.LUT R85, R62, 0xa0, RZ, 0xfc, !PT ;  /* 0x000000a03e557812 */ /* 0x000fc400078efcff */
[-C--:B------:R-:W-:Y:S01]  /*0890*/  ISETP.GE.AND P5, PT, R27, R58.reuse, PT ;  /* 0x0000003a1b00720c */ /* 0x080fe20003fa6270 */
[----:B0-----:R0:W2:Y:S01]  /*08a0*/  @!P3 LDG.E R0, [R2.64] ;  /* 0x000000060200b981 */ /* 0x0010a2000c1e1900 */
[C---:B------:R-:W-:Y:S02]  /*08b0*/  LOP3.LUT R21, R62.reuse, 0xc0, RZ, 0xfc, !PT ;  /* 0x000000c03e157812 */ /* 0x040fe400078efcff */
[----:B------:R-:W-:Y:S01]  /*08c0*/  LOP3.LUT R23, R62, 0xe0, RZ, 0xfc, !PT ;  /* 0x000000e03e177812 */ /* 0x000fe200078efcff */
[----:B------:R0:W3:Y:S01]  /*08d0*/  @!P4 LDG.E R5, [R2.64+0x80] ;  /* 0x000080060205c981 */ /* 0x0000e2000c1e1900 */
[-C--:B------:R-:W-:Y:S02]  /*08e0*/  ISETP.GE.AND P2, PT, R29, R58.reuse, PT ;  /* 0x0000003a1d00720c */ /* 0x080fe40003f46270 */
[-C--:B------:R-:W-:Y:S02]  /*08f0*/  ISETP.GE.AND P1, PT, R83, R58.reuse, PT ;  /* 0x0000003a5300720c */ /* 0x080fe40003f26270 */
[----:B------:R-:W-:-:S02]  /*0900*/  ISETP.GE.AND P0, PT, R85, R58, PT ;  /* 0x0000003a5500720c */ /* 0x000fc40003f06270 */
[-C--:B------:R-:W-:Y:S01]  /*0910*/  ISETP.GE.AND P3, PT, R21, R58.reuse, PT ;  /* 0x0000003a1500720c */ /* 0x080fe20003f66270 */
[----:B------:R-:W-:Y:S01]  /*0920*/  CS2R R6, SRZ ;  /* 0x0000000000067805 */ /* 0x000fe2000001ff00 */
[----:B------:R-:W-:Y:S01]  /*0930*/  ISETP.GE.AND P4, PT, R23, R58, PT ;  /* 0x0000003a1700720c */ /* 0x000fe20003f86270 */
        /* <DEDUP_REMOVED lines=28> */
[----:B------:R-:W-:-:S04]  /*0b00*/  IADD3 R10, P0, R71, R46, RZ ;  /* 0x0000002e470a7210 */ /* 0x000fc80007f1e0ff */
[----:B------:R-:W-:Y:S02]  /*0b10*/  IADD3.X R11, R69, R48, RZ, P0, !PT ;  /* 0x00000030450b7210 */ /* 0x000fe400007fe4ff */
[-C--:B------:R-:W-:Y:S02]  /*0b20*/  ISETP.GE.AND P0, PT, R25, R58.reuse, PT ;  /* 0x0000003a1900720c */ /* 0x080fe40003f06270 */
[-C--:B------:R-:W-:Y:S02]  /*0b30*/  ISETP.GE.AND P2, PT, R29, R58.reuse, PT ;  /* 0x0000003a1d00720c */ /* 0x080fe40003f46270 */
[-C--:B------:R-:W-:Y:S02]  /*0b40*/  ISETP.GE.AND P3, PT, R83, R58.reuse, PT ;  /* 0x0000003a5300720c */ /* 0x080fe40003f66270 */
[-C--:B------:R-:W-:Y:S02]  /*0b50*/  ISETP.GE.AND P4, PT, R85, R58.reuse, PT ;  /* 0x0000003a5500720c */ /* 0x080fe40003f86270 */
[----:B------:R-:W-:Y:S01]  /*0b60*/  ISETP.GE.AND P5, PT, R21, R58, PT ;  /* 0x0000003a1500720c */ /* 0x000fe20003fa6270 */
[----:B------:R-:W-:Y:S01]  /*0b70*/  CS2R R2, SRZ ;  /* 0x0000000000027805 */ /* 0x000fe2000001ff00 */
        /* <DEDUP_REMOVED lines=19> */
[----:B-1----:R-:W-:-:S04]  /*0cb0*/  LEA R6, P1, R62, R67, 0x2 ;  /* 0x000000433e067211 */ /* 0x002fc800078210ff */
[----:B------:R-:W-:Y:S02]  /*0cc0*/  LEA.HI.X R7, R62, R64, R59, 0x2, P1 ;  /* 0x000000403e077211 */ /* 0x000fe400008f143b */
[-C--:B------:R-:W-:Y:S01]  /*0cd0*/  ISETP.GE.AND P1, PT, R27, R58.reuse, PT ;  /* 0x0000003a1b00720c */ /* 0x080fe20003f26270 */
[----:B------:R-:W-:Y:S01]  /*0ce0*/  CS2R R4, SRZ ;  /* 0x0000000000047805 */ /* 0x000fe2000001ff00 */
[----:B--2---:R-:W-:Y:S01]  /*0cf0*/  CS2R R8, SRZ ;  /* 0x0000000000087805 */ /* 0x004fe2000001ff00 */
[----:B---3--:R-:W-:Y:S01]  /*0d00*/  MOV R13, RZ ;  /* 0x000000ff000d7202 */ /* 0x008fe20000000f00 */
[----:B------:R-:W2:Y:S01]  /*0d10*/  @!P6 LDG.E R0, [R10.64] ;  /* 0x000000060a00e981 */ /* 0x000ea2000c1e1900 */
[----:B------:R-:W-:-:S03]  /*0d20*/  ISETP.GE.AND P6, PT, R23, R58, PT ;  /* 0x0000003a1700720c */ /* 0x000fc60003fc6270 */
[----:B------:R-:W3:Y:S05]  /*0d30*/  @!P0 LDG.E R3, [R10.64+0x80] ;  /* 0x000080060a038981 */ /* 0x000eea000c1e1900 */
        /* <DEDUP_REMOVED lines=13> */
[----:B------:R-:W-:-:S02]  /*0e10*/  MOV R30, RZ ;  /* 0x000000ff001e7202 */ /* 0x000fc40000000f00 */
        /* <DEDUP_REMOVED lines=21> */
[----:B------:R-:W-:-:S03]  /*0f70*/  ISETP.NE.AND P0, PT, R22, RZ, PT ;  /* 0x000000ff1600720c */ /* 0x000fc60003f05270 */
        /* <DEDUP_REMOVED lines=13> */
[----:B---3--:R-:W-:-:S03]  /*1050*/  SHF.R.S32.HI R13, RZ, 0x1f, R12 ;  /* 0x0000001fff0d7819 */ /* 0x008fc6000001140c */
[----:B------:R-:W-:Y:S01]  /*1060*/  IMAD R113, R77, c[0x0][0x204], R8 ;  /* 0x000081004d717a24 */ /* 0x000fe200078e0208 */
[----:B------:R-:W-:Y:S01]  /*1070*/  MOV R8, R4 ;  /* 0x0000000400087202 */ /* 0x000fe20000000f00 */
[C---:B------:R-:W-:Y:S01]  /*1080*/  IMAD R4, R80.reuse, c[0x0][0x208], RZ ;  /* 0x0000820050047a24 */ /* 0x040fe200078e02ff */
[----:B------:R-:W-:Y:S01]  /*1090*/  IADD3 R3, R3, R111, RZ ;  /* 0x0000006f03037210 */ /* 0x000fe20007ffe0ff */
[----:B0-----:R-:W-:Y:S01]  /*10a0*/  IMAD R6, R80, c[0x0][0x1f8], RZ ;  /* 0x00007e0050067a24 */ /* 0x001fe200078e02ff */
[----:B------:R-:W-:Y:S01]  /*10b0*/  IADD3 R9, R5, R113, RZ ;  /* 0x0000007105097210 */ /* 0x000fe20007ffe0ff */
        /* <DEDUP_REMOVED lines=22> */
[----:B------:R-:W-:Y:S01]  /*1220*/  BSSY B0, `(.L_x_11721) ;  /* 0x000004c000007945 */ /* 0x000fe20003800000 */
        /* <DEDUP_REMOVED lines=11> */
[----:B------:R2:W2:Y:S04]  /*12e0*/  LDS R24, [R44.X4+0x8] ;  /* 0x000008002c187984 */ /* 0x0004a80000004800 */
[----:B------:R0:W2:Y:S04]  /*12f0*/  LDS R26, [R44.X4+0xc] ;  /* 0x00000c002c1a7984 */ /* 0x0000a80000004800 */
[----:B------:R0:W2:Y:S04]  /*1300*/  LDS R28, [R44.X4+0x10] ;  /* 0x000010002c1c7984 */ /* 0x0000a80000004800 */
[----:B------:R0:W2:Y:S04]  /*1310*/  LDS R82, [R44.X4+0x14] ;  /* 0x000014002c527984 */ /* 0x0000a80000004800 */
[----:B------:R1:W2:Y:S04]  /*1320*/  LDS R84, [R44.X4+0x18] ;  /* 0x000018002c547984 */ /* 0x0002a80000004800 */
[----:B------:R2:W2:Y:S01]  /*1330*/  LDS R86, [R44.X4+0x1c] ;  /* 0x00001c002c567984 */ /* 0x0004a20000004800 */
[----:B0-----:R-:W-:-:S02]  /*1340*/  @!P0 IADD3.X R107, R59, R3, R38, P1, !PT ;  /* 0x000000033b6b8210 */ /* 0x001fc40000ffe426 */
[----:B------:R-:W-:Y:S02]  /*1350*/  @!P0 LEA R6, P1, R36, c[0x0][0x268], 0x2 ;  /* 0x00009a0024068a11 */ /* 0x000fe400078210ff */
[C---:B-1----:R-:W-:Y:S02]  /*1360*/  @!P0 IADD3 R30, P3, R62.reuse, R4, RZ ;  /* 0x000000043e1e8210 */ /* 0x042fe40007f7e0ff */
[----:B------:R-:W-:Y:S02]  /*1370*/  LEA.HI.X R0, R62, c[0x0][0x25c], R59, 0x2, P4 ;  /* 0x000097003e007a11 */ /* 0x000fe400020f143b */
[----:B------:R-:W-:Y:S02]  /*1380*/  LEA R4, P4, R32, R7, 0x2 ;  /* 0x0000000720047211 */ /* 0x000fe400078810ff */
[----:B------:R-:W-:Y:S02]  /*1390*/  @!P0 LEA.HI.X R7, R36, c[0x0][0x26c], R107, 0x2, P1 ;  /* 0x00009b0024078a11 */ /* 0x000fe400008f146b */
[----:B------:R-:W-:-:S02]  /*13a0*/  LEA R105, P2, R62, c[0x0][0x268], 0x2 ;  /* 0x00009a003e697a11 */ /* 0x000fc400078410ff */
[----:B------:R-:W-:Y:S02]  /*13b0*/  FSETP.GTU.FTZ.AND P1, PT, R42, 20, PT ;  /* 0x41a000002a00780b */ /* 0x000fe40003f3c000 */
[----:B------:R-:W-:Y:S02]  /*13c0*/  LEA.HI.X R3, R62, c[0x0][0x26c], R59, 0x2, P2 ;  /* 0x00009b003e037a11 */ /* 0x000fe400010f143b */
[C---:B------:R-:W-:Y:S02]  /*13d0*/  LEA R2, P2, R34.reuse, R105, 0x2 ;  /* 0x0000006922027211 */ /* 0x040fe400078410ff */
[----:B------:R-:W-:Y:S01]  /*13e0*/  @!P0 IADD3.X R103, R59, R5, R40, P3, !PT ;  /* 0x000000053b678210 */ /* 0x000fe20001ffe428 */
[--C-:B------:R-:W-:Y:S01]  /*13f0*/  FADD.FTZ R40, R89, R78.reuse ;  /* 0x0000004e59287221 */ /* 0x100fe20000010000 */
[----:B------:R-:W-:Y:S01]  /*1400*/  LEA.HI.X R3, R34, R3, R111, 0x2, P2 ;  /* 0x0000000322037211 */ /* 0x000fe200010f146f */
[--C-:B------:R-:W-:Y:S01]  /*1410*/  FADD.FTZ R38, R91, R78.reuse ;  /* 0x0000004e5b267221 */ /* 0x100fe20000010000 */
[----:B------:R-:W-:Y:S01]  /*1420*/  LEA.HI.X R5, R32, R0, R9, 0x2, P4 ;  /* 0x0000000020057211 */ /* 0x000fe200020f1409 */
[--C-:B------:R-:W-:Y:S01]  /*1430*/  FADD.FTZ R36, R93, R78.reuse ;  /* 0x0000004e5d247221 */ /* 0x100fe20000010000 */
[----:B------:R-:W-:Y:S01]  /*1440*/  @!P0 LEA R8, P3, R30, c[0x0][0x258], 0x2 ;  /* 0x000096001e088a11 */ /* 0x000fe200078610ff */
[----:B------:R-:W-:-:S02]  /*1450*/  FADD.FTZ R34, R95, R78 ;  /* 0x0000004e5f227221 */ /* 0x000fc40000010000 */
[--C-:B------:R-:W-:Y:S01]  /*1460*/  FADD.FTZ R32, R97, R78.reuse ;  /* 0x0000004e61207221 */ /* 0x100fe20000010000 */
[----:B------:R-:W-:Y:S01]  /*1470*/  @!P0 LEA.HI.X R9, R30, c[0x0][0x25c], R103, 0x2, P3 ;  /* 0x000097001e098a11 */ /* 0x000fe200018f1467 */
[----:B------:R-:W-:Y:S01]  /*1480*/  FADD.FTZ R30, R99, R78 ;  /* 0x0000004e631e7221 */ /* 0x000fe20000010000 */
[----:B------:R-:W-:Y:S02]  /*1490*/  FSETP.GTU.FTZ.AND P6, PT, R40, 20, PT ;  /* 0x41a000002800780b */ /* 0x000fe40003fdc000 */
[----:B------:R-:W-:Y:S02]  /*14a0*/  FSETP.GTU.FTZ.AND P5, PT, R38, 20, PT ;  /* 0x41a000002600780b */ /* 0x000fe40003fbc000 */
[----:B------:R-:W-:Y:S02]  /*14b0*/  FSETP.GTU.FTZ.AND P4, PT, R36, 20, PT ;  /* 0x41a000002400780b */ /* 0x000fe40003f9c000 */
[----:B------:R-:W-:Y:S02]  /*14c0*/  FSETP.GTU.FTZ.AND P3, PT, R34, 20, PT ;  /* 0x41a000002200780b */ /* 0x000fe40003f7c000 */
[----:B------:R-:W-:Y:S01]  /*14d0*/  FSETP.GTU.FTZ.AND P2, PT, R32, 20, PT ;  /* 0x41a000002000780b */ /* 0x000fe20003f5c000 */
[----:B------:R-:W-:Y:S07]  /*14e0*/  @P1 BRA `(.L_x_11722) ;  /* 0x000001f000001947 */ /* 0x000fee0003800000 */
[----:B--234-:R-:W-:Y:S01]  /*14f0*/  FMUL.FTZ R42, R42, 1.4426950216293334961 ;  /* 0x3fb8aa3b2a2a7820 */ /* 0x01cfe20000410000 */
        /* <DEDUP_REMOVED lines=30> */
.L_x_11722:
[----:B--234-:R-:W-:Y:S05]  /*16e0*/  BSYNC B0 ;  /* 0x0000000000007941 */ /* 0x01cfea0003800000 */
.L_x_11721:
        /* <DEDUP_REMOVED lines=35> */
.L_x_11724:
[----:B------:R-:W-:Y:S05]  /*1920*/  BSYNC B0 ;  /* 0x0000000000007941 */ /* 0x000fea0003800000 */
.L_x_11723:
        /* <DEDUP_REMOVED lines=35> */
.L_x_11726:
[----:B------:R-:W-:Y:S05]  /*1b60*/  BSYNC B0 ;  /* 0x0000000000007941 */ /* 0x000fea0003800000 */
.L_x_11725:
        /* <DEDUP_REMOVED lines=33> */
.L_x_11728:
[----:B------:R-:W-:Y:S05]  /*1d80*/  BSYNC B0 ;  /* 0x0000000000007941 */ /* 0x000fea0003800000 */
.L_x_11727:
        /* <DEDUP_REMOVED lines=33> */
.L_x_11730:
[----:B------:R-:W-:Y:S05]  /*1fa0*/  BSYNC B0 ;  /* 0x0000000000007941 */ /* 0x000fea0003800000 */
.L_x_11729:
        /* <DEDUP_REMOVED lines=33> */
.L_x_11732:
[----:B------:R-:W-:Y:S05]  /*21c0*/  BSYNC B0 ;  /* 0x0000000000007941 */ /* 0x000fea0003800000 */
.L_x_11731:
        /* <DEDUP_REMOVED lines=33> */
.L_x_11734:
[----:B------:R-:W-:Y:S05]  /*23e0*/  BSYNC B0 ;  /* 0x0000000000007941 */ /* 0x000fea0003800000 */
.L_x_11733:
        /* <DEDUP_REMOVED lines=33> */
.L_x_11736:
[----:B------:R-:W-:Y:S05]  /*2600*/  BSYNC B0 ;  /* 0x0000000000007941 */ /* 0x000fea0003800000 */
.L_x_11735:
[----:B------:R-:W-:Y:S01]  /*2610*/  BAR.SYNC.DEFER_BLOCKING 0x0 ;  /* 0x0000000000007b1d */ /* 0x000fe20000010000 */
[-C--:B------:R-:W-:Y:S01]  /*2620*/  ISETP.GE.AND P6, PT, R25, R58.reuse, PT ;  /* 0x0000003a1900720c */ /* 0x080fe20003fc6270 */
[----:B------:R-:W-:Y:S01]  /*2630*/  HFMA2.MMA R87, -RZ, RZ, 0, 0 ;  /* 0x00000000ff577435 */ /* 0x000fe200000001ff */
[-C--:B------:R-:W-:Y:S02]  /*2640*/  ISETP.GE.AND P1, PT, R27, R58.reuse, PT ;  /* 0x0000003a1b00720c */ /* 0x080fe40003f26270 */
[-C--:B------:R-:W-:Y:S02]  /*2650*/  ISETP.GE.AND P2, PT, R29, R58.reuse, PT ;  /* 0x0000003a1d00720c */ /* 0x080fe40003f46270 */
[-C--:B------:R-:W-:Y:S02]  /*2660*/  ISETP.GE.AND P3, PT, R83, R58.reuse, PT ;  /* 0x0000003a5300720c */ /* 0x080fe40003f66270 */
[-C--:B------:R-:W-:Y:S02]  /*2670*/  ISETP.GE.AND P4, PT, R85, R58.reuse, PT ;  /* 0x0000003a5500720c */ /* 0x080fe40003f86270 */
[-C--:B------:R-:W-:Y:S01]  /*2680*/  ISETP.GE.AND P5, PT, R21, R58.reuse, PT ;  /* 0x0000003a1500720c */ /* 0x080fe20003fa6270 */
[----:B------:R-:W-:Y:S01]  /*2690*/  CS2R R88, SRZ ;  /* 0x0000000000587805 */ /* 0x000fe2000001ff00 */
[----:B------:R-:W-:Y:S01]  /*26a0*/  HFMA2.MMA R91, -RZ, RZ, 0, 0 ;  /* 0x00000000ff5b7435 */ /* 0x000fe200000001ff */
[----:B------:R-:W-:Y:S01]  /*26b0*/  MOV R92, RZ ;  /* 0x000000ff005c7202 */ /* 0x000fe20000000f00 */
[----:B------:R0:W2:Y:S01]  /*26c0*/  @!P6 LDG.E R87, [R2.64+-0x380] ;  /* 0xfffc80060257e981 */ /* 0x0000a2000c1e1900 */
[----:B------:R-:W-:-:S03]  /*26d0*/  ISETP.GE.AND P6, PT, R23, R58, PT ;  /* 0x0000003a1700720c */ /* 0x000fc60003fc6270 */
[----:B------:R1:W3:Y:S04]  /*26e0*/  @!P0 LDG.E R90, [R6.64] ;  /* 0x00000006065a8981 */ /* 0x0002e8000c1e1900 */
[----:B------:R0:W4:Y:S04]  /*26f0*/  @!P1 LDG.E R88, [R2.64+-0x300] ;  /* 0xfffd000602589981 */ /* 0x000128000c1e1900 */
[----:B------:R0:W5:Y:S01]  /*2700*/  @!P2 LDG.E R89, [R2.64+-0x280] ;  /* 0xfffd80060259a981 */ /* 0x000162000c1e1900 */
[----:B-1----:R-:W-:-:S03]  /*2710*/  CS2R R6, SRZ ;  /* 0x0000000000067805 */ /* 0x002fc6000001ff00 */
[----:B------:R0:W5:Y:S04]  /*2720*/  @!P3 LDG.E R92, [R2.64+-0x200] ;  /* 0xfffe0006025cb981 */ /* 0x000168000c1e1900 */
[----:B------:R0:W5:Y:S04]  /*2730*/  @!P4 LDG.E R7, [R2.64+-0x180] ;  /* 0xfffe80060207c981 */ /* 0x000168000c1e1900 */
[----:B------:R0:W5:Y:S04]  /*2740*/  @!P5 LDG.E R6, [R2.64+-0x100] ;  /* 0xffff00060206d981 */ /* 0x000168000c1e1900 */
[----:B------:R0:W5:Y:S01]  /*2750*/  @!P6 LDG.E R91, [R2.64+-0x80] ;  /* 0xffff8006025be981 */ /* 0x000162000c1e1900 */
[----:B------:R-:W-:Y:S01]  /*2760*/  CS2R R96, SRZ ;  /* 0x0000000000607805 */ /* 0x000fe2000001ff00 */
[----:B------:R-:W-:Y:S01]  /*2770*/  HFMA2.MMA R98, -RZ, RZ, 0, 0 ;  /* 0x00000000ff627435 */ /* 0x000fe200000001ff */
[----:B0-----:R-:W-:Y:S01]  /*2780*/  CS2R R2, SRZ ;  /* 0x0000000000027805 */ /* 0x001fe2000001ff00 */
[----:B---3--:R-:W-:Y:S04]  /*2790*/  STS [R57.X4], R90 ;  /* 0x0000005a39007388 */ /* 0x008fe80000004800 */
[----:B--2---:R-:W-:Y:S04]  /*27a0*/  STS [R56.X4+0x80], R87 ;  /* 0x0000805738007388 */ /* 0x004fe80000004800 */
[----:B----4-:R-:W-:Y:S04]  /*27b0*/  STS [R55.X4+0x100], R88 ;  /* 0x0001005837007388 */ /* 0x010fe80000004800 */
[----:B-----5:R-:W-:Y:S04]  /*27c0*/  STS [R54.X4+0x180], R89 ;  /* 0x0001805936007388 */ /* 0x020fe80000004800 */
        /* <DEDUP_REMOVED lines=9> */
[----:B------:R-:W4:Y:S04]  /*2860*/  LDS R89, [R44.X4+0x10] ;  /* 0x000010002c597984 */ /* 0x000f280000004800 */
[----:B------:R-:W2:Y:S04]  /*2870*/  LDS R92, [R44.X4+0x14] ;  /* 0x000014002c5c7984 */ /* 0x000ea80000004800 */
[----:B------:R-:W-:Y:S04]  /*2880*/  LDS R94, [R44.X4+0x18] ;  /* 0x000018002c5e7984 */ /* 0x000fe80000004800 */
[----:B------:R-:W2:Y:S04]  /*2890*/  LDS R95, [R44.X4+0x1c] ;  /* 0x00001c002c5f7984 */ /* 0x000ea80000004800 */
[----:B------:R-:W-:Y:S01]  /*28a0*/  BAR.SYNC.DEFER_BLOCKING 0x0 ;  /* 0x0000000000007b1d */ /* 0x000fe20000010000 */
[----:B0-----:R-:W-:Y:S01]  /*28b0*/  CS2R R6, SRZ ;  /* 0x0000000000067805 */ /* 0x001fe2000001ff00 */
[----:B-1----:R-:W-:-:S04]  /*28c0*/  MOV R91, RZ ;  /* 0x000000ff005b7202 */ /* 0x002fc80000000f00 */
        /* <DEDUP_REMOVED lines=16> */
[----:B-1----:R-:W-:Y:S02]  /*29d0*/  FMUL.FTZ R4, R92, -1.4426950216293334961 ;  /* 0xbfb8aa3b5c047820 */ /* 0x002fe40000410000 */
[----:B------:R-:W-:Y:S01]  /*29e0*/  MUFU.RCP R102, R101 ;  /* 0x0000006500667308 */ /* 0x000fe20000001000 */
[----:B------:R-:W-:-:S07]  /*29f0*/  FMUL.FTZ R8, R93, -1.4426950216293334961 ;  /* 0xbfb8aa3b5d087820 */ /* 0x000fce0000410000 */
[----:B------:R-:W-:Y:S01]  /*2a00*/  MUFU.EX2 R106, R104 ;  /* 0x00000068006a7308 */ /* 0x000fe20000000800 */
[----:B------:R-:W-:-:S07]  /*2a10*/  FMUL.FTZ R107, R95, -1.4426950216293334961 ;  /* 0xbfb8aa3b5f6b7820 */ /* 0x000fce0000410000 */
[----:B------:R3:W-:Y:S08]  /*2a20*/  MUFU.EX2 R5, R4 ;  /* 0x0000000400057308 */ /* 0x0007f00000000800 */
[----:B------:R-:W0:Y:S01]  /*2a30*/  MUFU.EX2 R9, R9 ;  /* 0x0000000900097308 */ /* 0x000e220000000800 */
[----:B---3--:R-:W-:Y:S02]  /*2a40*/  FADD.FTZ R4, R103, 1 ;  /* 0x3f80000067047421 */ /* 0x008fe40000010000 */
[----:B------:R-:W-:-:S05]  /*2a50*/  FMUL.FTZ R105, R94, -1.4426950216293334961 ;  /* 0xbfb8aa3b5e697820 */ /* 0x000fca0000410000 */
[----:B------:R-:W1:Y:S08]  /*2a60*/  MUFU.EX2 R8, R8 ;  /* 0x0000000800087308 */ /* 0x000e700000000800 */
[----:B------:R-:W2:Y:S01]  /*2a70*/  MUFU.EX2 R109, R107 ;  /* 0x0000006b006d7308 */ /* 0x000ea20000000800 */
[----:B0-----:R-:W-:-:S07]  /*2a80*/  FADD.FTZ R9, R9, 1 ;  /* 0x3f80000009097421 */ /* 0x001fce0000010000 */
[----:B------:R-:W0:Y:S01]  /*2a90*/  MUFU.EX2 R108, R105 ;  /* 0x00000069006c7308 */ /* 0x000e220000000800 */
[----:B-1----:R-:W-:Y:S02]  /*2aa0*/  FADD.FTZ R8, R8, 1 ;  /* 0x3f80000008087421 */ /* 0x002fe40000010000 */
[----:B------:R-:W-:-:S05]  /*2ab0*/  FADD.FTZ R5, R5, 1 ;  /* 0x3f80000005057421 */ /* 0x000fca0000010000 */
[----:B------:R-:W-:Y:S01]  /*2ac0*/  MUFU.RCP R99, R9 ;  /* 0x0000000900637308 */ /* 0x000fe20000001000 */
[----:B--2---:R-:W-:-:S07]  /*2ad0*/  FADD.FTZ R109, R109, 1 ;  /* 0x3f8000006d6d7421 */ /* 0x004fce0000010000 */
[----:B------:R1:W-:Y:S01]  /*2ae0*/  MUFU.RCP R105, R4 ;  /* 0x0000000400697308 */ /* 0x0003e20000001000 */
[----:B------:R-:W-:Y:S02]  /*2af0*/  FADD.FTZ R106, R106, 1 ;  /* 0x3f8000006a6a7421 */ /* 0x000fe40000010000 */
[----:B0-----:R-:W-:-:S05]  /*2b00*/  FADD.FTZ R108, R108, 1 ;  /* 0x3f8000006c6c7421 */ /* 0x001fca0000010000 */
[----:B------:R-:W-:Y:S01]  /*2b10*/  MUFU.RCP R100, R8 ;  /* 0x0000000800647308 */ /* 0x000fe20000001000 */
[----:B-1----:R-:W-:-:S07]  /*2b20*/  FADD.FTZ R4, -R102, 1 ;  /* 0x3f80000066047421 */ /* 0x002fce0000010100 */
[----:B------:R-:W-:Y:S08]  /*2b30*/  MUFU.RCP R107, R5 ;  /* 0x00000005006b7308 */ /* 0x000ff00000001000 */
[----:B------:R-:W-:Y:S08]  /*2b40*/  MUFU.RCP R112, R109 ;  /* 0x0000006d00707308 */ /* 0x000ff00000001000 */
[----:B------:R-:W-:Y:S08]  /*2b50*/  MUFU.RCP R106, R106 ;  /* 0x0000006a006a7308 */ /* 0x000ff00000001000 */
[----:B------:R-:W0:Y:S01]  /*2b60*/  MUFU.RCP R111, R108 ;  /* 0x0000006c006f7308 */ /* 0x000e220000001000 */
[----:B------:R-:W-:Y:S01]  /*2b70*/  ISETP.NE.AND P6, PT, R70, RZ, PT ;  /* 0x000000ff4600720c */ /* 0x000fe20003fc5270 */
[----:B0-----:R-:W-:-:S04]  /*2b80*/  FADD.FTZ R113, -R111, 1 ;  /* 0x3f8000006f717421 */ /* 0x001fc80000010100 */
[----:B------:R-:W-:Y:S01]  /*2b90*/  FFMA.FTZ R113, R94, R113, 1 ;  /* 0x3f8000005e717423 */ /* 0x000fe20000010071 */
[----:B-----5:R-:W-:Y:S04]  /*2ba0*/  STS [R57.X4], R96 ;  /* 0x0000006039007388 */ /* 0x020fe80000004800 */
        /* <DEDUP_REMOVED lines=12> */
[----:B------:R-:W5:Y:S04]  /*2c70*/  LDS R91, [R44.X4+0x10] ;  /* 0x000010002c5b7984 */ /* 0x000f680000004800 */
[----:B------:R-:W5:Y:S04]  /*2c80*/  LDS R98, [R44.X4+0x14] ;  /* 0x000014002c627984 */ /* 0x000f680000004800 */
[----:B------:R-:W5:Y:S04]  /*2c90*/  LDS R110, [R44.X4+0x18] ;  /* 0x000018002c6e7984 */ /* 0x000f680000004800 */
[----:B------:R-:W5:Y:S01]  /*2ca0*/  LDS R114, [R44.X4+0x1c] ;  /* 0x00001c002c727984 */ /* 0x000f620000004800 */
        /* <DEDUP_REMOVED lines=25> */
[----:B-----5:R-:W-:Y:S02]  /*2e40*/  FMUL.FTZ R97, R28, R91 ;  /* 0x0000005b1c617220 */ /* 0x020fe40000410000 */
        /* <DEDUP_REMOVED lines=61> */
.L_x_11738:
[----:B------:R-:W-:Y:S05]  /*3220*/  BSYNC B0 ;  /* 0x0000000000007941 */ /* 0x000fea0003800000 */
.L_x_11737:
[----:B------:R1:W-:Y:S01]  /*3230*/  @!P2 STG.E [R6.64+-0x300], R121 ;  /* 0xfffd00790600a986 */ /* 0x0003e2000c101906 */
        /* <DEDUP_REMOVED lines=92> */
.L_x_11741:
[----:B------:R-:W-:Y:S05]  /*3800*/  BSYNC B0 ;  /* 0x0000000000007941 */ /* 0x000fea0003800000 */
.L_x_11740:
        /* <DEDUP_REMOVED lines=9> */
.L_x_11739:
[----:B------:R-:W-:Y:S01]  /*38a0*/  FFMA.FTZ R74, R49, R20, R74 ;  /* 0x00000014314a7223 */ /* 0x000fe2000001004a */
[----:B------:R-:W-:Y:S01]  /*38b0*/  MOV R2, c[0x0][0x16c] ;  /* 0x00005b0000027a02 */ /* 0x000fe20000000f00 */
[----:B------:R-:W-:Y:S01]  /*38c0*/  BAR.SYNC.DEFER_BLOCKING 0x0 ;  /* 0x0000000000007b1d */ /* 0x000fe20000010000 */
[----:B------:R-:W-:Y:S01]  /*38d0*/  HFMA2.MMA R82, -RZ, RZ, 0, 0 ;  /* 0x00000000ff527435 */ /* 0x000fe200000001ff */
[----:B------:R-:W-:Y:S01]  /*38e0*/  FFMA.FTZ R74, R47, R22, R74 ;  /* 0x000000162f4a7223 */ /* 0x000fe2000001004a */
[----:B------:R-:W-:Y:S01]  /*38f0*/  ISETP.GE.AND P0, PT, R2, 0x1, PT ;  /* 0x000000010200780c */ /* 0x000fe20003f06270 */
[----:B-1----:R-:W-:Y:S01]  /*3900*/  HFMA2.MMA R101, -RZ, RZ, 0, 0 ;  /* 0x00000000ff657435 */ /* 0x002fe200000001ff */
[-C--:B------:R-:W-:Y:S01]  /*3910*/  FMUL.FTZ R83, R20, R79.reuse ;  /* 0x0000004f14537220 */ /* 0x080fe20000410000 */
[----:B------:R-:W-:Y:S01]  /*3920*/  HFMA2.MMA R105, -RZ, RZ, 0, 0 ;  /* 0x00000000ff697435 */ /* 0x000fe200000001ff */
        /* <DEDUP_REMOVED lines=13> */
[-C--:B0-----:R-:W-:Y:S02]  /*3a00*/  FMUL.FTZ R91, R28, R79.reuse ;  /* 0x0000004f1c5b7220 */ /* 0x081fe40000410000 */
[----:B------:R-:W-:Y:S02]  /*3a10*/  FFMA.FTZ R74, R37, R102, R74 ;  /* 0x00000066254a7223 */ /* 0x000fe4000001004a */
[-C--:B------:R-:W-:Y:S02]  /*3a20*/  FMUL.FTZ R93, R100, R79.reuse ;  /* 0x0000004f645d7220 */ /* 0x080fe40000410000 */
[-C--:B------:R-:W-:Y:S02]  /*3a30*/  FMUL.FTZ R95, R102, R79.reuse ;  /* 0x0000004f665f7220 */ /* 0x080fe40000410000 */
[----:B------:R-:W-:Y:S02]  /*3a40*/  FMUL.FTZ R97, R106, R79 ;  /* 0x0000004f6a617220 */ /* 0x000fe40000410000 */
        /* <DEDUP_REMOVED lines=8> */
[----:B------:R-:W-:Y:S01]  /*3ad0*/  MOV R99, RZ ;  /* 0x000000ff00637202 */ /* 0x000fe20000000f00 */
        /* <DEDUP_REMOVED lines=9> */
[----:B------:R-:W-:-:S02]  /*3b70*/  MOV R101, RZ ;  /* 0x000000ff00657202 */ /* 0x000fc40000000f00 */
[----:B------:R-:W-:Y:S02]  /*3b80*/  MOV R105, RZ ;  /* 0x000000ff00697202 */ /* 0x000fe40000000f00 */
[----:B------:R-:W-:Y:S02]  /*3b90*/  MOV R107, RZ ;  /* 0x000000ff006b7202 */ /* 0x000fe40000000f00 */
[----:B------:R-:W-:Y:S02]  /*3ba0*/  MOV R109, RZ ;  /* 0x000000ff006d7202 */ /* 0x000fe40000000f00 */
[----:B------:R-:W-:Y:S02]  /*3bb0*/  MOV R111, RZ ;  /* 0x000000ff006f7202 */ /* 0x000fe40000000f00 */
[----:B------:R-:W-:Y:S02]  /*3bc0*/  MOV R113, RZ ;  /* 0x000000ff00717202 */ /* 0x000fe40000000f00 */
.L_x_11789:
[----:B------:R-:W-:Y:S01]  /*3bd0*/  IADD3 R58, -R12, c[0x0][0x168], RZ ;  /* 0x00005a000c3a7a10 */ /* 0x000fe20007ffe1ff */
[----:B------:R-:W-:Y:S01]  /*3be0*/  CS2R R22, SRZ ;  /* 0x0000000000167805 */ /* 0x000fe2000001ff00 */
[----:B------:R-:W-:-:S02]  /*3bf0*/  IADD3 R6, R65, R62, RZ ;  /* 0x0000003e41067210 */ /* 0x000fc40007ffe0ff */
[----:B------:R-:W-:Y:S02]  /*3c00*/  SHF.R.S32.HI R104, RZ, 0x1f, R115 ;  /* 0x0000001fff687819 */ /* 0x000fe40000011473 */
[----:B------:R-:W-:Y:S02]  /*3c10*/  SHF.L.U32 R114, R58, 0x1, RZ ;  /* 0x000000013a727819 */ /* 0x000fe400000006ff */
[----:B------:R-:W-:Y:S01]  /*3c20*/  IADD3 R2, R6, 0x20, RZ ;  /* 0x0000002006027810 */ /* 0x000fe20007ffe0ff */
[----:B------:R-:W-:Y:S01]  /*3c30*/  IMAD R20, R104, c[0x0][0x1a0], RZ ;  /* 0x0000680068147a24 */ /* 0x000fe200078e02ff */
[----:B------:R-:W-:Y:S02]  /*3c40*/  SHF.R.S32.HI R7, RZ, 0x1f, R6 ;  /* 0x0000001fff077819 */ /* 0x000fe40000011406 */
[----:B------:R-:W-:Y:S01]  /*3c50*/  ISETP.GE.AND P4, PT, R2, R114, PT ;  /* 0x000000720200720c */ /* 0x000fe20003f86270 */
[C---:B------:R-:W-:Y:S01]  /*3c60*/  IMAD R21, R115.reuse, c[0x0][0x1a4], R20 ;  /* 0x0000690073157a24 */ /* 0x040fe200078e0214 */
[C---:B------:R-:W-:Y:S01]  /*3c70*/  IADD3 R5, R6.reuse, 0x60, RZ ;  /* 0x0000006006057810 */ /* 0x040fe20007ffe0ff */
[----:B------:R-:W-:Y:S01]  /*3c80*/  IMAD.WIDE.U32 R2, R115, c[0x0][0x1a0], R6 ;  /* 0x0000680073027a25 */ /* 0x000fe200078e0006 */
[----:B------:R-:W-:-:S02]  /*3c90*/  IADD3 R4, R6, 0x40, RZ ;  /* 0x0000004006047810 */ /* 0x000fc40007ffe0ff */
[-C--:B------:R-:W-:Y:S01]  /*3ca0*/  ISETP.GE.AND P0, PT, R5, R114.reuse, PT ;  /* 0x000000720500720c */ /* 0x080fe20003f06270 */
[----:B------:R-:W-:Y:S01]  /*3cb0*/  IMAD R20, R80, c[0x0][0x180], RZ ;  /* 0x0000600050147a24 */ /* 0x000fe200078e02ff */
[-C--:B------:R-:W-:Y:S02]  /*3cc0*/  ISETP.GE.AND P5, PT, R4, R114.reuse, PT ;  /* 0x000000720400720c */ /* 0x080fe40003fa6270 */
[----:B------:R-:W-:Y:S02]  /*3cd0*/  IADD3 R5, R6, 0x80, RZ ;  /* 0x0000008006057810 */ /* 0x000fe40007ffe0ff */
[----:B------:R-:W-:Y:S01]  /*3ce0*/  IADD3 R3, R3, R21, RZ ;  /* 0x0000001503037210 */ /* 0x000fe20007ffe0ff */
[----:B------:R-:W-:Y:S01]  /*3cf0*/  IMAD R21, R81, c[0x0][0x184], R20 ;  /* 0x0000610051157a24 */ /* 0x000fe200078e0214 */
[----:B------:R-:W-:Y:S02]  /*3d00*/  LEA R4, P2, R2, R63, 0x2 ;  /* 0x0000003f02047211 */ /* 0x000fe400078410ff */
[----:B------:R-:W-:-:S02]  /*3d10*/  ISETP.GE.AND P3, PT, R6, R114, PT ;  /* 0x000000720600720c */ /* 0x000fc40003f66270 */
[-C--:B------:R-:W-:Y:S02]  /*3d20*/  ISETP.GE.AND P1, PT, R5, R114.reuse, PT ;  /* 0x000000720500720c */ /* 0x080fe40003f26270 */
[----:B------:R-:W-:Y:S01]  /*3d30*/  LEA.HI.X R5, R2, R61, R3, 0x2, P2 ;  /* 0x0000003d02057211 */ /* 0x000fe200010f1403 */
[----:B------:R-:W-:Y:S01]  /*3d40*/  IMAD.WIDE.U32 R2, R81, c[0x0][0x180], RZ ;  /* 0x0000600051027a25 */ /* 0x000fe200078e00ff */
[C---:B------:R-:W-:Y:S02]  /*3d50*/  IADD3 R7, R6.reuse, 0xa0, RZ ;  /* 0x000000a006077810 */ /* 0x040fe40007ffe0ff */
[----:B------:R-:W-:Y:S01]  /*3d60*/  IADD3 R20, R6, 0xe0, RZ ;  /* 0x000000e006147810 */ /* 0x000fe20007ffe0ff */
[----:B------:R-:W-:Y:S01]  /*3d70*/  IMAD R24, R104, c[0x0][0x188], RZ ;  /* 0x0000620068187a24 */ /* 0x000fe200078e02ff */
[----:B------:R-:W-:Y:S01]  /*3d80*/  ISETP.GE.AND P2, PT, R7, R114, PT ;  /* 0x000000720700720c */ /* 0x000fe20003f46270 */
[----:B------:R0:W2:Y:S01]  /*3d90*/  @!P4 LDG.E R23, [R4.64+0x80] ;  /* 0x000080060417c981 */ /* 0x0000a2000c1e1900 */
[----:B------:R-:W-:-:S02]  /*3da0*/  IADD3 R7, R6, 0xc0, RZ ;  /* 0x000000c006077810 */ /* 0x000fc40007ffe0ff */
[----:B------:R-:W-:Y:S01]  /*3db0*/  IADD3 R3, R3, R21, RZ ;  /* 0x0000001503037210 */ /* 0x000fe20007ffe0ff */
[----:B------:R-:W-:Y:S01]  /*3dc0*/  IMAD R21, R115, c[0x0][0x18c], R24 ;  /* 0x0000630073157a24 */ /* 0x000fe200078e0218 */
[----:B------:R0:W3:Y:S01]  /*3dd0*/  @!P3 LDG.E R22, [R4.64] ;  /* 0x000000060416b981 */ /* 0x0000e2000c1e1900 */
[----:B------:R-:W-:Y:S01]  /*3de0*/  CS2R R24, SRZ ;  /* 0x0000000000187805 */ /* 0x000fe2000001ff00 */
[-C--:B------:R-:W-:Y:S01]  /*3df0*/  ISETP.GE.AND P3, PT, R7, R114.reuse, PT ;  /* 0x000000720700720c */ /* 0x080fe20003f66270 */
[----:B------:R-:W-:Y:S01]  /*3e00*/  IMAD.WIDE.U32 R2, R115, c[0x0][0x188], R2 ;  /* 0x0000620073027a25 */ /* 0x000fe200078e0002 */
[----:B------:R-:W-:Y:S01]  /*3e10*/  ISETP.GE.AND P4, PT, R20, R114, PT ;  /* 0x000000721400720c */ /* 0x000fe20003f86270 */
[----:B------:R-:W-:Y:S01]  /*3e20*/  CS2R R28, SRZ ;  /* 0x00000000001c7805 */ /* 0x000fe2000001ff00 */
[----:B------:R-:W-:Y:S01]  /*3e30*/  IADD3 R7, R6, 0x100, RZ ;  /* 0x0000010006077810 */ /* 0x000fe20007ffe0ff */
[----:B------:R0:W4:Y:S01]  /*3e40*/  @!P5 LDG.E R24, [R4.64+0x100] ;  /* 0x000100060418d981 */ /* 0x000122000c1e1900 */
[----:B------:R-:W-:-:S02]  /*3e50*/  IADD3 R21, R3, R21, RZ ;  /* 0x0000001503157210 */ /* 0x000fc40007ffe0ff */
[----:B------:R-:W-:Y:S01]  /*3e60*/  LEA R20, P5, R2, c[0x0][0x220], 0x3 ;  /* 0x0000880002147a11 */ /* 0x000fe200078a18ff */
[----:B------:R0:W4:Y:S01]  /*3e70*/  @!P0 LDG.E R25, [R4.64+0x180] ;  /* 0x0001800604198981 */ /* 0x000122000c1e1900 */
[----:B------:R-:W-:Y:S02]  /*3e80*/  MOV R106, RZ ;  /* 0x000000ff006a7202 */ /* 0x000fe40000000f00 */
[----:B------:R-:W-:Y:S01]  /*3e90*/  IADD3 R3, R6, 0x120, RZ ;  /* 0x0000012006037810 */ /* 0x000fe20007ffe0ff */
[----:B------:R0:W4:Y:S01]  /*3ea0*/  @!P1 LDG.E R28, [R4.64+0x200] ;  /* 0x00020006041c9981 */ /* 0x000122000c1e1900 */
[----:B------:R-:W-:Y:S02]  /*3eb0*/  ISETP.GE.AND P0, PT, R7, R114, PT ;  /* 0x000000720700720c */ /* 0x000fe40003f06270 */
[----:B------:R-:W-:Y:S01]  /*3ec0*/  LEA.HI.X R21, R2, c[0x0][0x224], R21, 0x3, P5 ;  /* 0x0000890002157a11 */ /* 0x000fe200028f1c15 */
[----:B------:R0:W4:Y:S01]  /*3ed0*/  @!P3 LDG.E R106, [R4.64+0x300] ;  /* 0x00030006046ab981 */ /* 0x000122000c1e1900 */
[----:B------:R-:W-:-:S02]  /*3ee0*/  IADD3 R7, R6, 0x140, RZ ;  /* 0x0000014006077810 */ /* 0x000fc40007ffe0ff */
[-C--:B------:R-:W-:Y:S01]  /*3ef0*/  ISETP.GE.AND P1, PT, R3, R114.reuse, PT ;  /* 0x000000720300720c */ /* 0x080fe20003f26270 */
[----:B------:R-:W-:Y:S01]  /*3f00*/  HFMA2.MMA R108, -RZ, RZ, 0, 0 ;  /* 0x00000000ff6c7435 */ /* 0x000fe200000001ff */
[----:B------:R-:W-:Y:S01]  /*3f10*/  ISETP.GE.AND P3, PT, R7, R114, PT ;  /* 0x000000720700720c */ /* 0x000fe20003f66270 */
[----:B------:R1:W4:Y:S01]  /*3f20*/  LDG.E.64 R2, [R20.64] ;  /* 0x0000000614027981 */ /* 0x000322000c1e1b00 */
[----:B------:R-:W-:Y:S01]  /*3f30*/  CS2R R118, SRZ ;  /* 0x0000000000767805 */ /* 0x000fe2000001ff00 */
[----:B------:R-:W-:Y:S01]  /*3f40*/  HFMA2.MMA R110, -RZ, RZ, 0, 0 ;  /* 0x00000000ff6e7435 */ /* 0x000fe200000001ff */
[----:B------:R-:W-:Y:S01]  /*3f50*/  MOV R112, RZ ;  /* 0x000000ff00707202 */ /* 0x000fe20000000f00 */
[----:B------:R0:W4:Y:S01]  /*3f60*/  @!P2 LDG.E R29, [R4.64+0x280] ;  /* 0x00028006041da981 */ /* 0x000122000c1e1900 */
[C---:B------:R-:W-:Y:S02]  /*3f70*/  IADD3 R26, R6.reuse, 0x160, RZ ;  /* 0x00000160061a7810 */ /* 0x040fe40007ffe0ff */
[C---:B------:R-:W-:Y:S01]  /*3f80*/  IADD3 R7, R6.reuse, 0x180, RZ ;  /* 0x0000018006077810 */ /* 0x040fe20007ffe0ff */
[----:B------:R0:W4:Y:S01]  /*3f90*/  @!P4 LDG.E R119, [R4.64+0x380] ;  /* 0x000380060477c981 */ /* 0x000122000c1e1900 */
[----:B-1----:R-:W-:-:S02]  /*3fa0*/  IADD3 R20, R6, 0x1a0, RZ ;  /* 0x000001a006147810 */ /* 0x002fc40007ffe0ff */
[----:B------:R-:W-:Y:S01]  /*3fb0*/  IADD3 R21, R6, 0x1c0, RZ ;  /* 0x000001c006157810 */ /* 0x000fe20007ffe0ff */
[----:B------:R0:W4:Y:S01]  /*3fc0*/  @!P0 LDG.E R108, [R4.64+0x400] ;  /* 0x00040006046c8981 */ /* 0x000122000c1e1900 */
[-C--:B------:R-:W-:Y:S02]  /*3fd0*/  ISETP.GE.AND P2, PT, R26, R114.reuse, PT ;  /* 0x000000721a00720c */ /* 0x080fe40003f46270 */
[----:B------:R-:W-:Y:S01]  /*3fe0*/  IADD3 R6, R6, 0x1e0, RZ ;  /* 0x000001e006067810 */ /* 0x000fe20007ffe0ff */
[----:B------:R0:W4:Y:S01]  /*3ff0*/  @!P1 LDG.E R112, [R4.64+0x480] ;  /* 0x0004800604709981 */ /* 0x000122000c1e1900 */
[-C--:B------:R-:W-:Y:S02]  /*4000*/  ISETP.GE.AND P0, PT, R7, R114.reuse, PT ;  /* 0x000000720700720c */ /* 0x080fe40003f06270 */
[-C--:B------:R-:W-:Y:S01]  /*4010*/  ISETP.GE.AND P1, PT, R20, R114.reuse, PT ;  /* 0x000000721400720c */ /* 0x080fe20003f26270 */
[----:B------:R0:W4:Y:S01]  /*4020*/  @!P3 LDG.E R110, [R4.64+0x500] ;  /* 0x00050006046eb981 */ /* 0x000122000c1e1900 */
[----:B------:R-:W-:-:S02]  /*4030*/  ISETP.GE.AND P3, PT, R21, R114, PT ;  /* 0x000000721500720c */ /* 0x000fc40003f66270 */
[----:B------:R-:W-:Y:S01]  /*4040*/  ISETP.GE.AND P4, PT, R6, R114, PT ;  /* 0x000000720600720c */ /* 0x000fe20003f86270 */
[----:B------:R-:W-:Y:S01]  /*4050*/  HFMA2.MMA R114, -RZ, RZ, 0, 0 ;  /* 0x00000000ff727435 */ /* 0x000fe200000001ff */
[----:B------:R-:W-:Y:S01]  /*4060*/  CS2R R20, SRZ ;  /* 0x0000000000147805 */ /* 0x000fe2000001ff00 */
[----:B------:R-:W-:-:S05]  /*4070*/  MOV R116, RZ ;  /* 0x000000ff00747202 */ /* 0x000fca0000000f00 */
        /* <DEDUP_REMOVED lines=15> */
[----:B0-----:R-:W-:Y:S02]  /*4170*/  IADD3 R5, R68, 0x100, RZ ;  /* 0x0000010044057810 */ /* 0x001fe40007ffe0ff */
[----:B------:R-:W-:Y:S02]  /*4180*/  ISETP.NE.AND P1, PT, R70, RZ, PT ;  /* 0x000000ff4600720c */ /* 0x000fe40003f25270 */
[C---:B------:R-:W-:Y:S02]  /*4190*/  IADD3 R7, R68.reuse, 0x120, RZ ;  /* 0x0000012044077810 */ /* 0x040fe40007ffe0ff */
        /* <DEDUP_REMOVED lines=8> */
[----:B---3--:R-:W-:Y:S04]  /*4220*/  STS [R57.X4], R22 ;  /* 0x0000001639007388 */ /* 0x008fe80000004800 */
[----:B--2---:R-:W-:Y:S04]  /*4230*/  STS [R56.X4+0x80], R23 ;  /* 0x0000801738007388 */ /* 0x004fe80000004800 */
[----:B----4-:R0:W-:Y:S04]  /*4240*/  STS [R55.X4+0x100], R24 ;  /* 0x0001001837007388 */ /* 0x0101e80000004800 */
[----:B------:R-:W-:Y:S04]  /*4250*/  STS [R54.X4+0x180], R25 ;  /* 0x0001801936007388 */ /* 0x000fe80000004800 */
[----:B------:R-:W-:Y:S01]  /*4260*/  STS [R53.X4+0x200], R28 ;  /* 0x0002001c35007388 */ /* 0x000fe20000004800 */
[----:B------:R-:W-:-:S02]  /*4270*/  FMUL.FTZ R151, R2, 1.4426950216293334961 ;  /* 0x3fb8aa3b02977820 */ /* 0x000fc40000410000 */
[-C--:B------:R-:W-:Y:S02]  /*4280*/  FMUL.FTZ R6, R3, R42.reuse ;  /* 0x0000002a03067220 */ /* 0x080fe40000410000 */
[----:B------:R-:W-:Y:S01]  /*4290*/  FMUL.FTZ R4, R151, R42 ;  /* 0x0000002a97047220 */ /* 0x000fe20000410000 */
[----:B------:R-:W-:Y:S01]  /*42a0*/  STS [R52.X4+0x280], R29 ;  /* 0x0002801d34007388 */ /* 0x000fe20000004800 */
[----:B------:R-:W-:-:S03]  /*42b0*/  FMUL.RZ R6, R6, 0.15915493667125701904 ;  /* 0x3e22f98306067820 */ /* 0x000fc6000040c000 */
[----:B------:R-:W-:Y:S01]  /*42c0*/  STS [R51.X4+0x300], R106 ;  /* 0x0003006a33007388 */ /* 0x000fe20000004800 */
[----:B0-----:R0:W-:Y:S03]  /*42d0*/  MUFU.EX2 R24, R4 ;  /* 0x0000000400187308 */ /* 0x0011e60000000800 */
[----:B------:R1:W-:Y:S05]  /*42e0*/  STS [R50.X4+0x380], R119 ;  /* 0x0003807732007388 */ /* 0x0003ea0000004800 */
[----:B------:R-:W2:Y:S01]  /*42f0*/  MUFU.COS R125, R6 ;  /* 0x00000006007d7308 */ /* 0x000ea20000000000 */
[----:B------:R-:W-:-:S07]  /*4300*/  IADD3 R23, R68, 0x160, RZ ;  /* 0x0000016044177810 */ /* 0x000fce0007ffe0ff */
[----:B-1----:R1:W3:Y:S01]  /*4310*/  MUFU.SIN R119, R6 ;  /* 0x0000000600777308 */ /* 0x0022e20000000400 */
[C---:B------:R-:W-:Y:S01]  /*4320*/  IADD3 R25, R68.reuse, 0x180, RZ ;  /* 0x0000018044197810 */ /* 0x040fe20007ffe0ff */
[----:B------:R4:W-:Y:S01]  /*4330*/  STS [R5.X4+0x400], R108 ;  /* 0x0004006c05007388 */ /* 0x0009e20000004800 */
[C---:B------:R-:W-:Y:S02]  /*4340*/  IADD3 R29, R68.reuse, 0x1a0, RZ ;  /* 0x000001a0441d7810 */ /* 0x040fe40007ffe0ff */
[-C--:B0-----:R-:W-:Y:S01]  /*4350*/  LEA.HI.SX32 R4, R23, R68.reuse, 0x1b ;  /* 0x0000004417047211 */ /* 0x081fe200078fdaff */
[----:B------:R0:W-:Y:S01]  /*4360*/  STS [R7.X4+0x480], R112 ;  /* 0x0004807007007388 */ /* 0x0001e20000004800 */
[-C--:B------:R-:W-:Y:S02]  /*4370*/  LEA.HI.SX32 R25, R25, R68.reuse, 0x1b ;  /* 0x0000004419197211 */ /* 0x080fe400078fdaff */
[----:B------:R-:W-:Y:S02]  /*4380*/  LEA.HI.SX32 R29, R29, R68, 0x1b ;  /* 0x000000441d1d7211 */ /* 0x000fe400078fdaff */
[----:B----4-:R-:W-:-:S02]  /*4390*/  IADD3 R5, R68, 0x1e0, RZ ;  /* 0x000001e044057810 */ /* 0x010fc40007ffe0ff */
[----:B-1----:R-:W-:Y:S02]  /*43a0*/  SHF.L.U32 R6, R68, 0x4, RZ ;  /* 0x0000000444067819 */ /* 0x002fe400000006ff */
[----:B0-----:R-:W-:Y:S01]  /*43b0*/  LEA R7, R88, R115, 0x8 ;  /* 0x0000007358077211 */ /* 0x001fe200078e40ff */
[----:B------:R-:W-:Y:S01]  /*43c0*/  STS [R121.X4+0x500], R110 ;  /* 0x0005006e79007388 */ /* 0x000fe20000004800 */
[----:B------:R-:W-:Y:S02]  /*43d0*/  @P1 IADD3 R7, R70, 0x200, RZ ;  /* 0x0000020046071810 */ /* 0x000fe40007ffe0ff */
[----:B------:R-:W-:Y:S01]  /*43e0*/  LEA.HI.SX32 R5, R5, R68, 0x1b ;  /* 0x0000004405057211 */ /* 0x000fe200078fdaff */
[----:B------:R-:W-:Y:S01]  /*43f0*/  STS [R4.X4+0x580], R21 ;  /* 0x0005801504007388 */ /* 0x000fe20000004800 */
[----:B--2---:R-:W-:Y:S01]  /*4400*/  FMUL.FTZ R22, R24, R125 ;  /* 0x0000007d18167220 */ /* 0x004fe20000410000 */
[----:B------:R-:W-:Y:S01]  /*4410*/  LEA.HI.SX32 R6, R6, R6, 0x1b ;  /* 0x0000000606067211 */ /* 0x000fe200078fdaff */
[----:B---3--:R-:W-:Y:S01]  /*4420*/  FMUL.FTZ R23, R24, R119 ;  /* 0x0000007718177220 */ /* 0x008fe20000410000 */
[----:B------:R-:W-:Y:S01]  /*4430*/  STS [R25.X4+0x600], R20 ;  /* 0x0006001419007388 */ /* 0x000fe20000004800 */
[----:B------:R-:W-:-:S03]  /*4440*/  SHF.L.U32 R24, R7, 0x3, RZ ;  /* 0x0000000307187819 */ /* 0x000fc600000006ff */
[----:B------:R0:W-:Y:S04]  /*4450*/  STS [R29.X4+0x680], R116 ;  /* 0x000680741d007388 */ /* 0x0001e80000004800 */
[----:B------:R-:W-:Y:S04]  /*4460*/  STS [R123.X4+0x700], R114 ;  /* 0x000700727b007388 */ /* 0x000fe80000004800 */
[----:B------:R1:W-:Y:S01]  /*4470*/  STS [R5.X4+0x780], R118 ;  /* 0x0007807605007388 */ /* 0x0003e20000004800 */
        /* <DEDUP_REMOVED lines=16> */
[----:B------:R2:W3:Y:S04]  /*4580*/  LDS R119, [R6.X4+0x4] ;  /* 0x0000040006777984 */ /* 0x0004e80000004800 */
[----:B------:R4:W-:Y:S04]  /*4590*/  STS.64 [R24+0x14d0], R22 ;  /* 0x0014d01618007388 */ /* 0x0009e80000000a00 */
[----:B------:R-:W5:Y:S01]  /*45a0*/  LDG.E.64 R26, [R26.64] ;  /* 0x000000061a1a7981 */ /* 0x000f62000c1e1b00 */
[----:B------:R-:W-:Y:S01]  /*45b0*/  @!P2 IADD3 R106, R175, -0x2, RZ ;  /* 0xfffffffeaf6aa810 */ /* 0x000fe20007ffe0ff */
[----:B------:R-:W-:Y:S01]  /*45c0*/  FMUL.FTZ R7, R3, R40 ;  /* 0x0000002803077220 */ /* 0x000fe20000410000 */
[----:B0-----:R-:W-:-:S03]  /*45d0*/  CS2R R28, SRZ ;  /* 0x00000000001c7805 */ /* 0x001fc6000001ff00 */
[----:B------:R-:W-:Y:S02]  /*45e0*/  @!P2 IMAD R21, R106, c[0x0][0x16c], R115 ;  /* 0x00005b006a15aa24 */ /* 0x000fe400078e0273 */
[----:B------:R-:W-:Y:S02]  /*45f0*/  FMUL.RZ R110, R7, 0.15915493667125701904 ;  /* 0x3e22f983076e7820 */ /* 0x000fe4000040c000 */
[----:B-1----:R-:W-:Y:S01]  /*4600*/  @!P2 IMAD.WIDE R4, R21, 0x10, R18 ;  /* 0x000000101504a825 */ /* 0x002fe200078e0212 */
[----:B------:R-:W-:Y:S03]  /*4610*/  BAR.SYNC.DEFER_BLOCKING 0x0 ;  /* 0x0000000000007b1d */ /* 0x000fe60000010000 */
[----:B------:R-:W-:Y:S02]  /*4620*/  FMUL.FTZ R7, R151, R40 ;  /* 0x0000002897077220 */ /* 0x000fe40000410000 */
[----:B------:R-:W-:Y:S01]  /*4630*/  FMUL.FTZ R20, R3, R38 ;  /* 0x0000002603147220 */ /* 0x000fe20000410000 */
[----:B------:R-:W-:Y:S03]  /*4640*/  MUFU.SIN R108, R110 ;  /* 0x0000006e006c7308 */ /* 0x000fe60000000400 */
[----:B------:R-:W-:-:S05]  /*4650*/  FMUL.RZ R20, R20, 0.15915493667125701904 ;  /* 0x3e22f98314147820 */ /* 0x000fca000040c000 */
[----:B------:R0:W-:Y:S01]  /*4660*/  MUFU.COS R106, R110 ;  /* 0x0000006e006a7308 */ /* 0x0001e20000000000 */
[----:B--2---:R-:W-:Y:S01]  /*4670*/  FMUL.FTZ R6, R3, R34 ;  /* 0x0000002203067220 */ /* 0x004fe20000410000 */
[----:B------:R1:W5:Y:S06]  /*4680*/  @!P2 LDG.E.64 R28, [R4.64+0x8] ;  /* 0x00000806041ca981 */ /* 0x00036c000c1e1b00 */
[----:B------:R-:W2:Y:S01]  /*4690*/  MUFU.EX2 R7, R7 ;  /* 0x0000000700077308 */ /* 0x000ea20000000800 */
[----:B-1----:R-:W-:-:S07]  /*46a0*/  FMUL.FTZ R4, R151, R38 ;  /* 0x0000002697047220 */ /* 0x002fce0000410000 */
[----:B------:R-:W-:Y:S01]  /*46b0*/  MUFU.COS R25, R20 ;  /* 0x0000001400197308 */ /* 0x000fe20000000000 */
[----:B------:R-:W-:Y:S02]  /*46c0*/  FMUL.FTZ R5, R3, R36 ;  /* 0x0000002403057220 */ /* 0x000fe40000410000 */
[----:B0-----:R-:W-:-:S05]  /*46d0*/  FMUL.RZ R110, R6, 0.15915493667125701904 ;  /* 0x3e22f983066e7820 */ /* 0x001fca000040c000 */
[----:B------:R-:W0:Y:S01]  /*46e0*/  MUFU.EX2 R4, R4 ;  /* 0x0000000400047308 */ /* 0x000e220000000800 */
[----:B----4-:R-:W-:Y:S02]  /*46f0*/  FMUL.RZ R24, R5, 0.15915493667125701904 ;  /* 0x3e22f98305187820 */ /* 0x010fe4000040c000 */
[----:B---3--:R-:W-:-:S05]  /*4700*/  FMUL.FTZ R112, R119, R42 ;  /* 0x0000002a77707220 */ /* 0x008fca0000410000 */
[----:B------:R1:W3:Y:S01]  /*4710*/  MUFU.SIN R21, R20 ;  /* 0x0000001400157308 */ /* 0x0002e20000000400 */
[C---:B------:R-:W-:Y:S02]  /*4720*/  FMUL.FTZ R5, R151.reuse, R36 ;  /* 0x0000002497057220 */ /* 0x040fe40000410000 */
[----:B------:R-:W-:-:S05]  /*4730*/  FMUL.FTZ R6, R151, R34 ;  /* 0x0000002297067220 */ /* 0x000fca0000410000 */
[----:B------:R-:W-:Y:S01]  /*4740*/  MUFU.SIN R155, R110 ;  /* 0x0000006e009b7308 */ /* 0x000fe20000000400 */
[----:B-1----:R-:W-:Y:S02]  /*4750*/  FMUL.FTZ R20, R3, R32 ;  /* 0x0000002003147220 */ /* 0x002fe40000410000 */
[----:B--2---:R-:W-:Y:S02]  /*4760*/  FMUL.FTZ R106, R7, R106 ;  /* 0x0000006a076a7220 */ /* 0x004fe40000410000 */
[----:B------:R-:W-:-:S03]  /*4770*/  FMUL.RZ R120, R20, 0.15915493667125701904 ;  /* 0x3e22f98314787820 */ /* 0x000fc6000040c000 */
[----:B------:R1:W-:Y:S01]  /*4780*/  MUFU.COS R157, R110 ;  /* 0x0000006e009d7308 */ /* 0x0003e20000000000 */
[----:B------:R-:W-:Y:S02]  /*4790*/  FMUL.FTZ R20, R151, R32 ;  /* 0x0000002097147220 */ /* 0x000fe40000410000 */
[----:B------:R-:W-:Y:S02]  /*47a0*/  FMUL.FTZ R108, R7, R108 ;  /* 0x0000006c076c7220 */ /* 0x000fe40000410000 */
[----:B------:R-:W-:Y:S02]  /*47b0*/  FMUL.FTZ R118, R151, R0 ;  /* 0x0000000097767220 */ /* 0x000fe40000410000 */
[----:B-1----:R-:W-:Y:S01]  /*47c0*/  FMUL.FTZ R110, R121, R42 ;  /* 0x0000002a796e7220 */ /* 0x002fe20000410000 */
[----:B------:R-:W-:Y:S01]  /*47d0*/  MUFU.SIN R116, R24 ;  /* 0x0000001800747308 */ /* 0x000fe20000000400 */
[----:B------:R-:W-:Y:S02]  /*47e0*/  FMUL.FTZ R7, R3, R30 ;  /* 0x0000001e03077220 */ /* 0x000fe40000410000 */
[----:B------:R-:W-:-:S05]  /*47f0*/  FMUL.FTZ R153, R49, R112 ;  /* 0x0000007031997220 */ /* 0x000fca0000410000 */
[----:B------:R1:W-:Y:S01]  /*4800*/  MUFU.COS R114, R24 ;  /* 0x0000001800727308 */ /* 0x0003e20000000000 */
[----:B------:R-:W-:Y:S02]  /*4810*/  FMUL.RZ R124, R7, 0.15915493667125701904 ;  /* 0x3e22f983077c7820 */ /* 0x000fe4000040c000 */
[----:B------:R-:W-:Y:S02]  /*4820*/  FMUL.FTZ R7, R108, R153 ;  /* 0x000000996c077220 */ /* 0x000fe40000410000 */
[----:B-1----:R-:W-:Y:S02]  /*4830*/  FMUL.FTZ R24, R151, R30 ;  /* 0x0000001e97187220 */ /* 0x002fe40000410000 */
[----:B------:R-:W-:Y:S02]  /*4840*/  FMUL.FTZ R151, R49, R110 ;  /* 0x0000006e31977220 */ /* 0x000fe40000410000 */
[----:B0-----:R-:W-:Y:S02]  /*4850*/  FMUL.FTZ R110, R4, R25 ;  /* 0x00000019046e7220 */ /* 0x001fe40000410000 */
[----:B------:R-:W-:Y:S01]  /*4860*/  FMUL.FTZ R25, R108, R151 ;  /* 0x000000976c197220 */ /* 0x000fe20000410000 */
[----:B------:R-:W-:Y:S01]  /*4870*/  MUFU.SIN R159, R120 ;  /* 0x00000078009f7308 */ /* 0x000fe20000000400 */
[----:B------:R-:W-:-:S02]  /*4880*/  FMUL.FTZ R130, R149, R40 ;  /* 0x0000002895827220 */ /* 0x000fc40000410000 */
[----:B------:R-:W-:-:S05]  /*4890*/  FMUL.FTZ R132, R147, R40 ;  /* 0x0000002893847220 */ /* 0x000fca0000410000 */
[----:B------:R0:W-:Y:S01]  /*48a0*/  MUFU.COS R161, R120 ;  /* 0x0000007800a17308 */ /* 0x0001e20000000000 */
[----:B---3--:R-:W-:-:S07]  /*48b0*/  FMUL.FTZ R112, R4, R21 ;  /* 0x0000001504707220 */ /* 0x008fce0000410000 */
[----:B------:R-:W1:Y:S01]  /*48c0*/  MUFU.EX2 R6, R6 ;  /* 0x0000000600067308 */ /* 0x000e620000000800 */
[C---:B0-----:R-:W-:Y:S02]  /*48d0*/  FFMA.FTZ R120, R106.reuse, R153, R25 ;  /* 0x000000996a787223 */ /* 0x041fe40000010019 */
[----:B------:R-:W-:-:S05]  /*48e0*/  FFMA.FTZ R25, R106, R151, -R7 ;  /* 0x000000976a197223 */ /* 0x000fca0000010807 */
[----:B------:R-:W0:Y:S01]  /*48f0*/  MUFU.EX2 R5, R5 ;  /* 0x0000000500057308 */ /* 0x000e220000000800 */
[C---:B------:R-:W-:Y:S02]  /*4900*/  FFMA.FTZ R25, R47.reuse, R130, R25 ;  /* 0x000000822f197223 */ /* 0x040fe40000010019 */
[----:B------:R-:W-:Y:S02]  /*4910*/  FFMA.FTZ R21, R47, R132, R120 ;  /* 0x000000842f157223 */ /* 0x000fe40000010078 */
[----:B------:R-:W-:-:S03]  /*4920*/  FMUL.FTZ R120, R112, R25 ;  /* 0x0000001970787220 */ /* 0x000fc60000410000 */
[----:B------:R-:W-:Y:S01]  /*4930*/  MUFU.EX2 R24, R24 ;  /* 0x0000001800187308 */ /* 0x000fe20000000800 */
[----:B------:R-:W-:Y:S02]  /*4940*/  FFMA.FTZ R122, R110, R21, R120 ;  /* 0x000000156e7a7223 */ /* 0x000fe40000010078 */
[----:B------:R-:W-:-:S05]  /*4950*/  FMUL.FTZ R134, R143, R38 ;  /* 0x000000268f867220 */ /* 0x000fca0000410000 */
[----:B------:R-:W2:Y:S01]  /*4960*/  MUFU.COS R7, R124 ;  /* 0x0000007c00077308 */ /* 0x000ea20000000000 */
[----:B------:R-:W-:-:S07]  /*4970*/  FMUL.FTZ R4, R3, R0 ;  /* 0x0000000003047220 */ /* 0x000fce0000410000 */
[----:B------:R-:W3:Y:S01]  /*4980*/  MUFU.EX2 R20, R20 ;  /* 0x0000001400147308 */ /* 0x000ee20000000800 */
[----:B-1----:R-:W-:Y:S02]  /*4990*/  FMUL.FTZ R120, R6, R155 ;  /* 0x0000009b06787220 */ /* 0x002fe40000410000 */
[----:B0-----:R-:W-:-:S05]  /*49a0*/  FMUL.FTZ R114, R5, R114 ;  /* 0x0000007205727220 */ /* 0x001fca0000410000 */
[----:B------:R0:W-:Y:S01]  /*49b0*/  MUFU.EX2 R144, R118 ;  /* 0x0000007600907308 */ /* 0x0001e20000000800 */
[----:B------:R-:W-:Y:S02]  /*49c0*/  FMUL.FTZ R116, R5, R116 ;  /* 0x0000007405747220 */ /* 0x000fe40000410000 */
[----:B------:R-:W-:Y:S02]  /*49d0*/  FMUL.FTZ R136, R145, R38 ;  /* 0x0000002691887220 */ /* 0x000fe40000410000 */
[----:B------:R-:W-:Y:S02]  /*49e0*/  FFMA.FTZ R155, R45, R134, R122 ;  /* 0x000000862d9b7223 */ /* 0x000fe4000001007a */
[----:B0-----:R-:W-:Y:S01]  /*49f0*/  FMUL.FTZ R118, R112, R21 ;  /* 0x0000001570767220 */ /* 0x001fe20000410000 */
[----:B------:R0:W1:Y:S03]  /*4a00*/  MUFU.SIN R5, R124 ;  /* 0x0000007c00057308 */ /* 0x0000660000000400 */
[----:B------:R-:W-:-:S02]  /*4a10*/  FFMA.FTZ R25, R110, R25, -R118 ;  /* 0x000000196e197223 */ /* 0x000fc40000010876 */
[----:B------:R-:W-:Y:S02]  /*4a20*/  FMUL.RZ R142, R4, 0.15915493667125701904 ;  /* 0x3e22f983048e7820 */ /* 0x000fe4000040c000 */
[----:B------:R-:W-:Y:S02]  /*4a30*/  FFMA.FTZ R25, R45, R136, R25 ;  /* 0x000000882d197223 */ /* 0x000fe40000010019 */
[----:B------:R-:W-:Y:S02]  /*4a40*/  FMUL.FTZ R4, R116, R155 ;  /* 0x0000009b74047220 */ /* 0x000fe40000410000 */
[----:B------:R-:W-:Y:S02]  /*4a50*/  FMUL.FTZ R118, R6, R157 ;  /* 0x0000009d06767220 */ /* 0x000fe40000410000 */
[----:B--2---:R-:W-:Y:S02]  /*4a60*/  FMUL.FTZ R126, R24, R7 ;  /* 0x00000007187e7220 */ /* 0x004fe40000410000 */
[----:B---3--:R-:W-:-:S02]  /*4a70*/  FMUL.FTZ R122, R20, R161 ;  /* 0x000000a1147a7220 */ /* 0x008fc40000410000 */
[----:B0-----:R-:W-:Y:S02]  /*4a80*/  FMUL.FTZ R124, R20, R159 ;  /* 0x0000009f147c7220 */ /* 0x001fe40000410000 */
[-C--:B------:R-:W-:Y:S02]  /*4a90*/  FFMA.FTZ R6, R114, R25.reuse, -R4 ;  /* 0x0000001972067223 */ /* 0x080fe40000010804 */
[-C--:B------:R-:W-:Y:S02]  /*4aa0*/  FMUL.FTZ R7, R23, R108.reuse ;  /* 0x0000006c17077220 */ /* 0x080fe40000410000 */
[----:B------:R-:W-:Y:S02]  /*4ab0*/  FMUL.FTZ R20, R116, R25 ;  /* 0x0000001974147220 */ /* 0x000fe40000410000 */
[----:B------:R-:W-:Y:S02]  /*4ac0*/  FMUL.FTZ R4, R22, R108 ;  /* 0x0000006c16047220 */ /* 0x000fe40000410000 */
[----:B------:R-:W-:-:S02]  /*4ad0*/  FMUL.FTZ R140, R141, R36 ;  /* 0x000000248d8c7220 */ /* 0x000fc40000410000 */
[-C--:B------:R-:W-:Y:S02]  /*4ae0*/  FFMA.FTZ R7, R22, R106.reuse, -R7 ;  /* 0x0000006a16077223 */ /* 0x080fe40000010807 */
[----:B------:R-:W-:Y:S02]  /*4af0*/  FFMA.FTZ R20, R114, R155, R20 ;  /* 0x0000009b72147223 */ /* 0x000fe40000010014 */
[----:B------:R-:W-:Y:S02]  /*4b00*/  FFMA.FTZ R25, R23, R106, R4 ;  /* 0x0000006a17197223 */ /* 0x000fe40000010004 */
[----:B------:R-:W-:Y:S02]  /*4b10*/  FMUL.FTZ R138, R139, R36 ;  /* 0x000000248b8a7220 */ /* 0x000fe40000410000 */
[----:B------:R-:W-:Y:S02]  /*4b20*/  FFMA.FTZ R155, R43, R140, R6 ;  /* 0x0000008c2b9b7223 */ /* 0x000fe40000010006 */
[----:B------:R-:W-:-:S02]  /*4b30*/  FMUL.FTZ R6, R112, R7 ;  /* 0x0000000770067220 */ /* 0x000fc40000410000 */
[----:B-1----:R-:W-:Y:S02]  /*4b40*/  FMUL.FTZ R128, R24, R5 ;  /* 0x0000000518807220 */ /* 0x002fe40000410000 */
[----:B------:R-:W-:Y:S01]  /*4b50*/  FMUL.FTZ R4, R112, R25 ;  /* 0x0000001970047220 */ /* 0x000fe20000410000 */
[----:B------:R-:W0:Y:S01]  /*4b60*/  MUFU.COS R5, R142 ;  /* 0x0000008e00057308 */ /* 0x000e220000000000 */
[----:B------:R-:W-:Y:S02]  /*4b70*/  FFMA.FTZ R157, R43, R138, R20 ;  /* 0x0000008a2b9d7223 */ /* 0x000fe40000010014 */
[----:B------:R-:W-:Y:S02]  /*4b80*/  FMUL.FTZ R24, R120, R155 ;  /* 0x0000009b78187220 */ /* 0x000fe40000410000 */
[C---:B------:R-:W-:Y:S02]  /*4b90*/  FFMA.FTZ R25, R110.reuse, R25, R6 ;  /* 0x000000196e197223 */ /* 0x040fe40000010006 */
[----:B------:R-:W-:-:S02]  /*4ba0*/  FFMA.FTZ R7, R110, R7, -R4 ;  /* 0x000000076e077223 */ /* 0x000fc40000010804 */
[-C--:B------:R-:W-:Y:S02]  /*4bb0*/  FMUL.FTZ R20, R120, R157.reuse ;  /* 0x0000009d78147220 */ /* 0x080fe40000410000 */
[----:B------:R-:W-:Y:S02]  /*4bc0*/  FFMA.FTZ R24, R118, R157, R24 ;  /* 0x0000009d76187223 */ /* 0x000fe40000010018 */
[----:B------:R-:W-:Y:S02]  /*4bd0*/  FMUL.FTZ R146, R135, R34 ;  /* 0x0000002287927220 */ /* 0x000fe40000410000 */
[C---:B------:R-:W-:Y:S02]  /*4be0*/  FMUL.FTZ R4, R116.reuse, R25 ;  /* 0x0000001974047220 */ /* 0x040fe40000410000 */
[----:B------:R-:W-:Y:S02]  /*4bf0*/  FMUL.FTZ R6, R116, R7 ;  /* 0x0000000774067220 */ /* 0x000fe40000410000 */
[----:B------:R-:W-:-:S02]  /*4c00*/  FFMA.FTZ R20, R118, R155, -R20 ;  /* 0x0000009b76147223 */ /* 0x000fc40000010814 */
[----:B------:R-:W-:Y:S02]  /*4c10*/  FMUL.FTZ R148, R137, R34 ;  /* 0x0000002289947220 */ /* 0x000fe40000410000 */
[C---:B------:R-:W-:Y:S02]  /*4c20*/  FFMA.FTZ R157, R41.reuse, R146, R24 ;  /* 0x00000092299d7223 */ /* 0x040fe40000010018 */
[C---:B------:R-:W-:Y:S02]  /*4c30*/  FFMA.FTZ R7, R114.reuse, R7, -R4 ;  /* 0x0000000772077223 */ /* 0x040fe40000010804 */
[----:B------:R-:W-:Y:S02]  /*4c40*/  FFMA.FTZ R25, R114, R25, R6 ;  /* 0x0000001972197223 */ /* 0x000fe40000010006 */
[----:B------:R-:W-:Y:S02]  /*4c50*/  FFMA.FTZ R155, R41, R148, R20 ;  /* 0x00000094299b7223 */ /* 0x000fe40000010014 */
[----:B------:R-:W-:-:S02]  /*4c60*/  FMUL.FTZ R6, R124, R157 ;  /* 0x0000009d7c067220 */ /* 0x000fc40000410000 */
[----:B------:R-:W-:Y:S01]  /*4c70*/  FMUL.FTZ R4, R120, R7 ;  /* 0x0000000778047220 */ /* 0x000fe20000410000 */
[----:B------:R0:W1:Y:S01]  /*4c80*/  MUFU.SIN R21, R142 ;  /* 0x0000008e00157308 */ /* 0x0000620000000400 */
[-C--:B------:R-:W-:Y:S02]  /*4c90*/  FFMA.FTZ R6, R122, R155.reuse, -R6 ;  /* 0x0000009b7a067223 */ /* 0x080fe40000010806 */
[----:B------:R-:W-:Y:S02]  /*4ca0*/  FMUL.FTZ R155, R124, R155 ;  /* 0x0000009b7c9b7220 */ /* 0x000fe40000410000 */
[----:B------:R-:W-:Y:S02]  /*4cb0*/  FMUL.FTZ R152, R131, R32 ;  /* 0x0000002083987220 */ /* 0x000fe40000410000 */
[----:B0-----:R-:W-:Y:S02]  /*4cc0*/  FMUL.FTZ R142, R144, R5 ;  /* 0x00000005908e7220 */ /* 0x001fe40000410000 */
[----:B------:R-:W-:-:S02]  /*4cd0*/  FFMA.FTZ R5, R118, R25, R4 ;  /* 0x0000001976057223 */ /* 0x000fc40000010004 */
[----:B------:R-:W-:Y:S02]  /*4ce0*/  FMUL.FTZ R25, R120, R25 ;  /* 0x0000001978197220 */ /* 0x000fe40000410000 */
[----:B------:R-:W-:Y:S02]  /*4cf0*/  FFMA.FTZ R155, R122, R157, R155 ;  /* 0x0000009d7a9b7223 */ /* 0x000fe4000001009b */
[----:B------:R-:W-:Y:S02]  /*4d00*/  FMUL.FTZ R150, R133, R32 ;  /* 0x0000002085967220 */ /* 0x000fe40000410000 */
[----:B------:R-:W-:Y:S02]  /*4d10*/  FFMA.FTZ R25, R118, R7, -R25 ;  /* 0x0000000776197223 */ /* 0x000fe40000010819 */
[----:B------:R-:W-:Y:S02]  /*4d20*/  FMUL.FTZ R4, R124, R5 ;  /* 0x000000057c047220 */ /* 0x000fe40000410000 */
[----:B------:R-:W-:-:S02]  /*4d30*/  FFMA.FTZ R155, R39, R152, R155 ;  /* 0x00000098279b7223 */ /* 0x000fc4000001009b */
[----:B------:R-:W-:Y:S02]  /*4d40*/  FFMA.FTZ R7, R39, R150, R6 ;  /* 0x0000009627077223 */ /* 0x000fe40000010006 */
[-C--:B------:R-:W-:Y:S02]  /*4d50*/  FMUL.FTZ R6, R124, R25.reuse ;  /* 0x000000197c067220 */ /* 0x080fe40000410000 */
[----:B------:R-:W-:Y:S02]  /*4d60*/  FFMA.FTZ R25, R122, R25, -R4 ;  /* 0x000000197a197223 */ /* 0x000fe40000010804 */
[C---:B------:R-:W-:Y:S02]  /*4d70*/  FMUL.FTZ R4, R128.reuse, R155 ;  /* 0x0000009b80047220 */ /* 0x040fe40000410000 */
[-C--:B------:R-:W-:Y:S02]  /*4d80*/  FMUL.FTZ R20, R128, R7.reuse ;  /* 0x0000000780147220 */ /* 0x080fe40000410000 */
[----:B------:R-:W-:-:S02]  /*4d90*/  FFMA.FTZ R4, R126, R7, -R4 ;  /* 0x000000077e047223 */ /* 0x000fc40000010804 */
[-C--:B------:R-:W-:Y:S01]  /*4da0*/  FMUL.FTZ R156, R129, R30.reuse ;  /* 0x0000001e819c7220 */ /* 0x080fe20000410000 */
[----:B------:R-:W-:Y:S01]  /*4db0*/  ISETP.NE.AND P2, PT, R70, 0x1f, PT ;  /* 0x0000001f4600780c */ /* 0x000fe20003f45270 */
[----:B------:R-:W-:Y:S02]  /*4dc0*/  FFMA.FTZ R5, R122, R5, R6 ;  /* 0x000000057a057223 */ /* 0x000fe40000010006 */
[----:B------:R-:W-:Y:S02]  /*4dd0*/  FMUL.FTZ R6, R128, R25 ;  /* 0x0000001980067220 */ /* 0x000fe40000410000 */
[----:B------:R-:W-:Y:S02]  /*4de0*/  FFMA.FTZ R20, R126, R155, R20 ;  /* 0x0000009b7e147223 */ /* 0x000fe40000010014 */
[----:B------:R-:W-:Y:S02]  /*4df0*/  FMUL.FTZ R154, R127, R30 ;  /* 0x0000001e7f9a7220 */ /* 0x000fe40000410000 */
[----:B------:R-:W-:-:S02]  /*4e00*/  FFMA.FTZ R7, R37, R156, R4 ;  /* 0x0000009c25077223 */ /* 0x000fc40000010004 */
[----:B-1----:R-:W-:Y:S02]  /*4e10*/  FMUL.FTZ R144, R144, R21 ;  /* 0x0000001590907220 */ /* 0x002fe40000410000 */
[-C--:B------:R-:W-:Y:S02]  /*4e20*/  FMUL.FTZ R4, R128, R5.reuse ;  /* 0x0000000580047220 */ /* 0x080fe40000410000 */
[----:B------:R-:W-:Y:S02]  /*4e30*/  FFMA.FTZ R5, R126, R5, R6 ;  /* 0x000000057e057223 */ /* 0x000fe40000010006 */
[----:B------:R-:W-:Y:S02]  /*4e40*/  FFMA.FTZ R21, R37, R154, R20 ;  /* 0x0000009a25157223 */ /* 0x000fe40000010014 */
[----:B------:R-:W-:Y:S02]  /*4e50*/  FMUL.FTZ R6, R144, R7 ;  /* 0x0000000790067220 */ /* 0x000fe40000410000 */
[----:B------:R-:W-:-:S02]  /*4e60*/  FFMA.FTZ R25, R126, R25, -R4 ;  /* 0x000000197e197223 */ /* 0x000fc40000010804 */
[C---:B------:R-:W-:Y:S02]  /*4e70*/  FMUL.FTZ R155, R144.reuse, R5 ;  /* 0x00000005909b7220 */ /* 0x040fe40000410000 */
[-C--:B------:R-:W-:Y:S02]  /*4e80*/  FMUL.FTZ R20, R144, R21.reuse ;  /* 0x0000001590147220 */ /* 0x080fe40000410000 */
[C---:B------:R-:W-:Y:S02]  /*4e90*/  FFMA.FTZ R21, R142.reuse, R21, R6 ;  /* 0x000000158e157223 */ /* 0x040fe40000010006 */
[-C--:B------:R-:W-:Y:S02]  /*4ea0*/  FFMA.FTZ R155, R142, R25.reuse, -R155 ;  /* 0x000000198e9b7223 */ /* 0x080fe4000001089b */
[----:B------:R-:W-:Y:S02]  /*4eb0*/  FMUL.FTZ R6, R144, R25 ;  /* 0x0000001990067220 */ /* 0x000fe40000410000 */
[----:B------:R0:W1:Y:S01]  /*4ec0*/  @P2 LDS.64 R24, [R70.X8+0x24d8] ;  /* 0x0024d80046182984 */ /* 0x0000620000008a00 */
[----:B------:R-:W-:Y:S01]  /*4ed0*/  FFMA.FTZ R20, R142, R7, -R20 ;  /* 0x000000078e147223 */ /* 0x000fe20000010814 */
[----:B------:R-:W-:Y:S01]  /*4ee0*/  BSSY B0, `(.L_x_11743) ;  /* 0x000000f000007945 */ /* 0x000fe20003800000 */
[----:B------:R-:W-:-:S02]  /*4ef0*/  FMUL.FTZ R158, R125, R0 ;  /* 0x000000007d9e7220 */ /* 0x000fc40000410000 */
        /* <DEDUP_REMOVED lines=13> */
.L_x_11744:
[----:B0-----:R-:W-:Y:S05]  /*4fd0*/  BSYNC B0 ;  /* 0x0000000000007941 */ /* 0x001fea0003800000 */
.L_x_11743:
[----:B------:R-:W0:Y:S01]  /*4fe0*/  SHFL.UP PT, R7, R157, 0x1, RZ ;  /* 0x042000009d077989 */ /* 0x000e2200000e00ff */
[----:B------:R-:W-:Y:S01]  /*4ff0*/  FFMA.FTZ R6, R142, R5, R6 ;  /* 0x000000058e067223 */ /* 0x000fe20000010006 */
[----:B------:R-:W-:Y:S01]  /*5000*/  ISETP.GE.AND P3, PT, R68, 0x1, PT ;  /* 0x000000014400780c */ /* 0x000fe20003f66270 */
[CC--:B-----5:R-:W-:Y:S01]  /*5010*/  FMUL.FTZ R165, R100.reuse, R27.reuse ;  /* 0x0000001b64a57220 */ /* 0x0e0fe20000410000 */
[----:B------:R-:W2:Y:S01]  /*5020*/  SHFL.UP PT, R20, R159, 0x1, RZ ;  /* 0x042000009f147989 */ /* 0x000ea200000e00ff */
[----:B------:R-:W-:Y:S01]  /*5030*/  FMUL.FTZ R163, R100, R26 ;  /* 0x0000001a64a37220 */ /* 0x000fe20000410000 */
[----:B------:R-:W-:Y:S01]  /*5040*/  IADD3 R171, R60, -c[0x0][0x174], RZ ;  /* 0x80005d003cab7a10 */ /* 0x000fe20007ffe0ff */
[----:B------:R-:W-:Y:S01]  /*5050*/  FMUL.FTZ R161, R98, R27 ;  /* 0x0000001b62a17220 */ /* 0x000fe20000410000 */
[----:B------:R-:W3:Y:S01]  /*5060*/  SHFL.UP PT, R4, R155, 0x1, RZ ;  /* 0x042000009b047989 */ /* 0x000ee200000e00ff */
[----:B------:R-:W-:Y:S01]  /*5070*/  ISETP.GE.OR P0, PT, R175, c[0x0][0x174], P0 ;  /* 0x00005d00af007a0c */ /* 0x000fe20000706670 */
[----:B------:R-:W-:Y:S01]  /*5080*/  BSSY B0, `(.L_x_11745) ;  /* 0x00000dd000007945 */ /* 0x000fe20003800000 */
[----:B------:R-:W-:Y:S01]  /*5090*/  IMAD R171, R171, -0x200, RZ ;  /* 0xfffffe00abab7824 */ /* 0x000fe200078e02ff */
[----:B------:R-:W4:Y:S04]  /*50a0*/  SHFL.UP PT, R5, R6, 0x1, RZ ;  /* 0x0420000006057989 */ /* 0x000f2800000e00ff */
[----:B------:R-:W-:Y:S01]  /*50b0*/  SHFL.IDX PT, R29, R29, RZ, 0x1f ;  /* 0x00001fff1d1d7589 */ /* 0x000fe200000e0000 */
[----:B0-----:R-:W-:-:S02]  /*50c0*/  FMUL.FTZ R21, R6, R7 ;  /* 0x0000000706157220 */ /* 0x001fc40000410000 */
[CC--:B--2---:R-:W-:Y:S02]  /*50d0*/  FMUL.FTZ R162, R6.reuse, R20.reuse ;  /* 0x0000001406a27220 */ /* 0x0c4fe40000410000 */
[C---:B------:R-:W-:Y:S01]  /*50e0*/  FFMA.FTZ R164, R155.reuse, R20, R21 ;  /* 0x000000149ba47223 */ /* 0x040fe20000010015 */
[----:B------:R-:W-:Y:S01]  /*50f0*/  MOV R21, c[0x0][0x29c] ;  /* 0x0000a70000157a02 */ /* 0x000fe20000000f00 */
[CC--:B---3--:R-:W-:Y:S02]  /*5100*/  FMUL.FTZ R20, R6.reuse, R4.reuse ;  /* 0x0000000406147220 */ /* 0x0c8fe40000410000 */
[----:B------:R-:W-:Y:S01]  /*5110*/  FFMA.FTZ R162, R155, R7, -R162 ;  /* 0x000000079ba27223 */ /* 0x000fe200000108a2 */
[----:B------:R-:W-:Y:S01]  /*5120*/  SHF.R.U32.HI R166, RZ, 0x1, R21 ;  /* 0x00000001ffa67819 */ /* 0x000fe20000011615 */
[----:B------:R-:W-:Y:S02]  /*5130*/  @P3 FADD.FTZ R159, R159, R164 ;  /* 0x000000a49f9f3221 */ /* 0x000fe40000010000 */
[-C--:B----4-:R-:W-:Y:S01]  /*5140*/  FFMA.FTZ R7, R155, R5.reuse, R20 ;  /* 0x000000059b077223 */ /* 0x090fe20000010014 */
[----:B------:R-:W-:Y:S01]  /*5150*/  MOV R20, c[0x0][0x298] ;  /* 0x0000a60000147a02 */ /* 0x000fe20000000f00 */
[C---:B------:R-:W-:Y:S01]  /*5160*/  FMUL.FTZ R5, R6.reuse, R5 ;  /* 0x0000000506057220 */ /* 0x040fe20000410000 */
[----:B------:R-:W0:Y:S01]  /*5170*/  SHFL.UP PT, R164, R159, 0x2, RZ ;  /* 0x044000009fa47989 */ /* 0x000e2200000e00ff */
[----:B------:R-:W-:Y:S01]  /*5180*/  @P3 FADD.FTZ R157, R157, R162 ;  /* 0x000000a29d9d3221 */ /* 0x000fe20000010000 */
[----:B------:R-:W-:Y:S01]  /*5190*/  FSEL R7, R6, R7, !P3 ;  /* 0x0000000706077208 */ /* 0x000fe20005800000 */
        /* <DEDUP_REMOVED lines=15> */
[C---:B------:R-:W-:Y:S01]  /*5290*/  LEA R5, P4, R4.reuse, c[0x0][0x318], 0x3 ;  /* 0x0000c60004057a11 */ /* 0x040fe200078818ff */
[-C--:B--2---:R-:W-:Y:S02]  /*52a0*/  FFMA.FTZ R166, R155, R162.reuse, -R21 ;  /* 0x000000a29ba67223 */ /* 0x084fe40000010815 */
[C---:B------:R-:W-:Y:S01]  /*52b0*/  FMUL.FTZ R162, R7.reuse, R162 ;  /* 0x000000a207a27220 */ /* 0x040fe20000410000 */
[----:B------:R-:W-:Y:S01]  /*52c0*/  LEA.HI.X R169, R4, c[0x0][0x31c], R169, 0x3, P4 ;  /* 0x0000c70004a97a11 */ /* 0x000fe200020f1ca9 */
[----:B---3--:R-:W-:Y:S02]  /*52d0*/  FMUL.FTZ R21, R7, R6 ;  /* 0x0000000607157220 */ /* 0x008fe40000410000 */
[----:B------:R-:W-:-:S02]  /*52e0*/  FFMA.FTZ R162, R155, R164, R162 ;  /* 0x000000a49ba27223 */ /* 0x000fc400000100a2 */
[-C--:B----4-:R-:W-:Y:S02]  /*52f0*/  FFMA.FTZ R164, R155, R20.reuse, R21 ;  /* 0x000000149ba47223 */ /* 0x090fe40000010015 */
[----:B------:R-:W-:Y:S02]  /*5300*/  FMUL.FTZ R20, R7, R20 ;  /* 0x0000001407147220 */ /* 0x000fe40000410000 */
[----:B------:R-:W-:Y:S01]  /*5310*/  @P3 FADD.FTZ R157, R157, R166 ;  /* 0x000000a69d9d3221 */ /* 0x000fe20000010000 */
[----:B------:R-:W-:Y:S01]  /*5320*/  FSEL R164, R7, R164, !P3 ;  /* 0x000000a407a47208 */ /* 0x000fe20005800000 */
[----:B------:R-:W-:Y:S02]  /*5330*/  @P3 FADD.FTZ R159, R159, R162 ;  /* 0x000000a29f9f3221 */ /* 0x000fe40000010000 */
[----:B------:R-:W-:Y:S01]  /*5340*/  @P3 FFMA.FTZ R155, R155, R6, -R20 ;  /* 0x000000069b9b3223 */ /* 0x000fe20000010814 */
[----:B------:R-:W-:Y:S01]  /*5350*/  LEA R4, P3, R70, R5, 0x2 ;  /* 0x0000000546047211 */ /* 0x000fe200078610ff */
[----:B------:R-:W0:Y:S01]  /*5360*/  SHFL.UP PT, R20, R157, 0x4, RZ ;  /* 0x048000009d147989 */ /* 0x000e2200000e00ff */
[----:B------:R-:W-:-:S02]  /*5370*/  FMUL.FTZ R166, R142, R165 ;  /* 0x000000a58ea67220 */ /* 0x000fc40000410000 */
[----:B------:R-:W-:Y:S01]  /*5380*/  FMUL.FTZ R5, R144, R165 ;  /* 0x000000a590057220 */ /* 0x000fe20000410000 */
[----:B------:R-:W2:Y:S01]  /*5390*/  SHFL.UP PT, R21, R159, 0x4, RZ ;  /* 0x048000009f157989 */ /* 0x000ea200000e00ff */
[----:B------:R-:W-:Y:S02]  /*53a0*/  FMUL.FTZ R162, R98, R26 ;  /* 0x0000001a62a27220 */ /* 0x000fe40000410000 */
[-C--:B------:R-:W-:Y:S01]  /*53b0*/  FFMA.FTZ R166, -R144, R163.reuse, -R166 ;  /* 0x000000a390a67223 */ /* 0x080fe200000109a6 */
[----:B------:R-:W3:Y:S01]  /*53c0*/  SHFL.UP PT, R6, R155, 0x4, RZ ;  /* 0x048000009b067989 */ /* 0x000ee200000e00ff */
[----:B------:R-:W-:Y:S01]  /*53d0*/  FFMA.FTZ R167, R142, R163, -R5 ;  /* 0x000000a38ea77223 */ /* 0x000fe20000010805 */
[----:B------:R-:W-:Y:S01]  /*53e0*/  LEA.HI.X R5, R70, R169, RZ, 0x2, P3 ;  /* 0x000000a946057211 */ /* 0x000fe200018f14ff */
[----:B------:R-:W-:Y:S01]  /*53f0*/  FADD.FTZ R169, -R161, R166 ;  /* 0x000000a6a1a97221 */ /* 0x000fe20000010100 */
[----:B------:R-:W4:Y:S01]  /*5400*/  SHFL.UP PT, R7, R164, 0x4, RZ ;  /* 0x04800000a4077989 */ /* 0x000f2200000e00ff */
[----:B------:R-:W-:Y:S01]  /*5410*/  FADD.FTZ R167, R162, R167 ;  /* 0x000000a7a2a77221 */ /* 0x000fe20000010000 */
[----:B------:R-:W-:Y:S01]  /*5420*/  ISETP.GE.AND P3, PT, R68, 0x4, PT ;  /* 0x000000044400780c */ /* 0x000fe20003f66270 */
[----:B------:R-:W-:-:S02]  /*5430*/  FMUL.FTZ R166, R128, -R169 ;  /* 0x800000a980a67220 */ /* 0x000fc40000410000 */
[----:B------:R-:W-:Y:S02]  /*5440*/  FMUL.FTZ R168, R128, -R167 ;  /* 0x800000a780a87220 */ /* 0x000fe40000410000 */
[----:B------:R-:W-:-:S04]  /*5450*/  IMAD.WIDE R4, R171, 0x4, R4 ;  /* 0x00000004ab047825 */ /* 0x000fc800078e0204 */
[C---:B------:R-:W-:Y:S02]  /*5460*/  FFMA.FTZ R171, R126.reuse, R167, -R166 ;  /* 0x000000a77eab7223 */ /* 0x040fe400000108a6 */
[----:B------:R-:W-:Y:S02]  /*5470*/  FFMA.FTZ R172, R126, R169, R168 ;  /* 0x000000a97eac7223 */ /* 0x000fe400000100a8 */
[C---:B0-----:R-:W-:Y:S02]  /*5480*/  FMUL.FTZ R170, R164.reuse, R20 ;  /* 0x00000014a4aa7220 */ /* 0x041fe40000410000 */
[-C--:B--2---:R-:W-:Y:S02]  /*5490*/  FMUL.FTZ R167, R164, R21.reuse ;  /* 0x00000015a4a77220 */ /* 0x084fe40000410000 */
[----:B------:R-:W-:Y:S01]  /*54a0*/  FFMA.FTZ R170, R155, R21, R170 ;  /* 0x000000159baa7223 */ /* 0x000fe200000100aa */
[----:B------:R-:W-:Y:S01]  /*54b0*/  SHF.L.U32 R21, R102, 0x2, RZ ;  /* 0x0000000266157819 */ /* 0x000fe200000006ff */
[----:B---3--:R-:W-:-:S02]  /*54c0*/  FMUL.FTZ R168, R164, R6 ;  /* 0x00000006a4a87220 */ /* 0x008fc40000410000 */
[C---:B------:R-:W-:Y:S02]  /*54d0*/  FFMA.FTZ R20, R155.reuse, R20, -R167 ;  /* 0x000000149b147223 */ /* 0x040fe400000108a7 */
[-C--:B----4-:R-:W-:Y:S02]  /*54e0*/  FMUL.FTZ R166, R164, R7.reuse ;  /* 0x00000007a4a67220 */ /* 0x090fe40000410000 */
[C---:B------:R-:W-:Y:S02]  /*54f0*/  FFMA.FTZ R7, R155.reuse, R7, R168 ;  /* 0x000000079b077223 */ /* 0x040fe400000100a8 */
[----:B------:R-:W-:Y:S01]  /*5500*/  @P3 FFMA.FTZ R155, R155, R6, -R166 ;  /* 0x000000069b9b3223 */ /* 0x000fe200000108a6 */
[----:B------:R-:W-:Y:S01]  /*5510*/  SHF.L.U64.HI R6, R102, 0x2, R117 ;  /* 0x0000000266067819 */ /* 0x000fe20000010275 */
[----:B------:R-:W-:Y:S01]  /*5520*/  @P3 FADD.FTZ R159, R159, R170 ;  /* 0x000000aa9f9f3221 */ /* 0x000fe20000010000 */
[----:B------:R-:W-:Y:S01]  /*5530*/  FSEL R7, R164, R7, !P3 ;  /* 0x00000007a4077208 */ /* 0x000fe20005800000 */
[----:B------:R-:W-:Y:S01]  /*5540*/  @P3 FADD.FTZ R157, R157, R20 ;  /* 0x000000149d9d3221 */ /* 0x000fe20000010000 */
[----:B------:R-:W-:Y:S01]  /*5550*/  ISETP.GE.AND P3, PT, R68, 0x8, PT ;  /* 0x000000084400780c */ /* 0x000fe20003f66270 */
[C---:B------:R-:W-:Y:S01]  /*5560*/  FMUL.FTZ R167, R96.reuse, R27 ;  /* 0x0000001b60a77220 */ /* 0x040fe20000410000 */
[----:B------:R-:W-:Y:S01]  /*5570*/  SHFL.UP PT, R174, R159, 0x8, RZ ;  /* 0x050000009fae7989 */ /* 0x000fe200000e00ff */
[----:B------:R-:W-:-:S02]  /*5580*/  FMUL.FTZ R168, R96, R26 ;  /* 0x0000001a60a87220 */ /* 0x000fc40000410000 */
[----:B------:R-:W-:Y:S01]  /*5590*/  IMAD R20, R6, c[0x0][0x2b0], RZ ;  /* 0x0000ac0006147a24 */ /* 0x000fe200078e02ff */
[----:B------:R-:W-:Y:S01]  /*55a0*/  SHFL.UP PT, R170, R7, 0x8, RZ ;  /* 0x0500000007aa7989 */ /* 0x000fe200000e00ff */
[----:B------:R-:W-:Y:S02]  /*55b0*/  FADD.FTZ R169, -R167, R172 ;  /* 0x000000aca7a97221 */ /* 0x000fe40000010100 */
[----:B------:R-:W-:Y:S01]  /*55c0*/  FADD.FTZ R171, R168, R171 ;  /* 0x000000aba8ab7221 */ /* 0x000fe20000010000 */
[----:B------:R-:W0:Y:S01]  /*55d0*/  SHFL.UP PT, R172, R157, 0x8, RZ ;  /* 0x050000009dac7989 */ /* 0x000e2200000e00ff */
[C---:B------:R-:W-:Y:S02]  /*55e0*/  FMUL.FTZ R164, R124.reuse, -R169 ;  /* 0x800000a97ca47220 */ /* 0x040fe40000410000 */
[-C--:B------:R-:W-:Y:S01]  /*55f0*/  FMUL.FTZ R166, R124, -R171.reuse ;  /* 0x800000ab7ca67220 */ /* 0x080fe20000410000 */
[----:B------:R-:W2:Y:S01]  /*5600*/  SHFL.UP PT, R6, R155, 0x8, RZ ;  /* 0x050000009b067989 */ /* 0x000ea200000e00ff */
[----:B------:R-:W-:-:S02]  /*5610*/  FFMA.FTZ R171, R122, R171, -R164 ;  /* 0x000000ab7aab7223 */ /* 0x000fc400000108a4 */
[----:B------:R-:W-:Y:S02]  /*5620*/  FFMA.FTZ R169, R122, R169, R166 ;  /* 0x000000a97aa97223 */ /* 0x000fe400000100a6 */
[C---:B------:R-:W-:Y:S02]  /*5630*/  FMUL.FTZ R166, R94.reuse, R27 ;  /* 0x0000001b5ea67220 */ /* 0x040fe40000410000 */
[----:B------:R-:W-:Y:S02]  /*5640*/  FMUL.FTZ R164, R94, R26 ;  /* 0x0000001a5ea47220 */ /* 0x000fe40000410000 */
[----:B------:R-:W-:Y:S02]  /*5650*/  FADD.FTZ R169, -R166, R169 ;  /* 0x000000a9a6a97221 */ /* 0x000fe40000010100 */
[----:B------:R-:W-:Y:S02]  /*5660*/  FADD.FTZ R171, R164, R171 ;  /* 0x000000aba4ab7221 */ /* 0x000fe40000010000 */
[----:B------:R-:W-:-:S02]  /*5670*/  IMAD R173, R21, c[0x0][0x2b4], R20 ;  /* 0x0000ad0015ad7a24 */ /* 0x000fc400078e0214 */
[----:B------:R-:W-:-:S04]  /*5680*/  IMAD.WIDE.U32 R20, R21, c[0x0][0x2b0], R4 ;  /* 0x0000ac0015147a25 */ /* 0x000fc800078e0004 */
[C---:B------:R-:W-:Y:S01]  /*5690*/  FMUL.FTZ R4, R120.reuse, -R169 ;  /* 0x800000a978047220 */ /* 0x040fe20000410000 */
[----:B------:R-:W-:Y:S01]  /*56a0*/  IADD3 R21, R21, R173, RZ ;  /* 0x000000ad15157210 */ /* 0x000fe20007ffe0ff */
[-C--:B------:R-:W-:Y:S02]  /*56b0*/  FMUL.FTZ R5, R120, -R171.reuse ;  /* 0x800000ab78057220 */ /* 0x080fe40000410000 */
[C---:B------:R-:W-:Y:S02]  /*56c0*/  FFMA.FTZ R178, R118.reuse, R171, -R4 ;  /* 0x000000ab76b27223 */ /* 0x040fe40000010804 */
[----:B------:R-:W-:Y:S02]  /*56d0*/  FFMA.FTZ R173, R118, R169, R5 ;  /* 0x000000a976ad7223 */ /* 0x000fe40000010005 */
[C---:B0-----:R-:W-:Y:S02]  /*56e0*/  FMUL.FTZ R171, R7.reuse, R172 ;  /* 0x000000ac07ab7220 */ /* 0x041fe40000410000 */
[----:B------:R-:W-:-:S02]  /*56f0*/  FMUL.FTZ R169, R7, R174 ;  /* 0x000000ae07a97220 */ /* 0x000fc40000410000 */
[C---:B--2---:R-:W-:Y:S02]  /*5700*/  FMUL.FTZ R5, R7.reuse, R6 ;  /* 0x0000000607057220 */ /* 0x044fe40000410000 */
[----:B------:R-:W-:Y:S02]  /*5710*/  FMUL.FTZ R4, R7, R170 ;  /* 0x000000aa07047220 */ /* 0x000fe40000410000 */
[C---:B------:R-:W-:Y:S02]  /*5720*/  FFMA.FTZ R174, R155.reuse, R174, R171 ;  /* 0x000000ae9bae7223 */ /* 0x040fe400000100ab */
[C---:B------:R-:W-:Y:S02]  /*5730*/  FFMA.FTZ R172, R155.reuse, R172, -R169 ;  /* 0x000000ac9bac7223 */ /* 0x040fe400000108a9 */
[C---:B------:R-:W-:Y:S02]  /*5740*/  FFMA.FTZ R170, R155.reuse, R170, R5 ;  /* 0x000000aa9baa7223 */ /* 0x040fe40000010005 */
[----:B------:R-:W-:-:S02]  /*5750*/  @P3 FFMA.FTZ R155, R155, R6, -R4 ;  /* 0x000000069b9b3223 */ /* 0x000fc40000010804 */
[C---:B-1----:R-:W-:Y:S01]  /*5760*/  FMUL.FTZ R4, R144.reuse, -R24 ;  /* 0x8000001890047220 */ /* 0x042fe20000410000 */
[----:B------:R-:W-:Y:S01]  /*5770*/  FSEL R7, R7, R170, !P3 ;  /* 0x000000aa07077208 */ /* 0x000fe20005800000 */
[----:B------:R-:W-:Y:S02]  /*5780*/  @P3 FADD.FTZ R157, R157, R172 ;  /* 0x000000ac9d9d3221 */ /* 0x000fe40000010000 */
[----:B------:R-:W-:Y:S02]  /*5790*/  FMUL.FTZ R5, R144, R25 ;  /* 0x0000001990057220 */ /* 0x000fe40000410000 */
[C---:B------:R-:W-:Y:S01]  /*57a0*/  FMUL.FTZ R172, R92.reuse, R27 ;  /* 0x0000001b5cac7220 */ /* 0x040fe20000410000 */
[----:B------:R-:W-:Y:S01]  /*57b0*/  SHFL.UP PT, R6, R7, 0x10, RZ ;  /* 0x0600000007067989 */ /* 0x000fe200000e00ff */
[----:B------:R-:W-:Y:S02]  /*57c0*/  FMUL.FTZ R171, R92, R26 ;  /* 0x0000001a5cab7220 */ /* 0x000fe40000410000 */
[----:B------:R-:W-:-:S02]  /*57d0*/  FFMA.FTZ R169, R142, -R25, R4 ;  /* 0x800000198ea97223 */ /* 0x000fc40000010004 */
[----:B------:R-:W0:Y:S01]  /*57e0*/  SHFL.UP PT, R4, R155, 0x10, RZ ;  /* 0x060000009b047989 */ /* 0x000e2200000e00ff */
[----:B------:R-:W-:Y:S02]  /*57f0*/  FFMA.FTZ R5, R142, R24, -R5 ;  /* 0x000000188e057223 */ /* 0x000fe40000010805 */
[----:B------:R-:W-:Y:S02]  /*5800*/  FADD.FTZ R181, -R172, R173 ;  /* 0x000000adacb57221 */ /* 0x000fe40000010100 */
[----:B------:R-:W-:Y:S02]  /*5810*/  FADD.FTZ R179, R171, R178 ;  /* 0x000000b2abb37221 */ /* 0x000fe40000010000 */
[----:B------:R-:W-:Y:S01]  /*5820*/  @P3 FADD.FTZ R159, R159, R174 ;  /* 0x000000ae9f9f3221 */ /* 0x000fe20000010000 */
[----:B------:R-:W-:Y:S01]  /*5830*/  ISETP.GE.AND P3, PT, R68, 0x10, PT ;  /* 0x000000104400780c */ /* 0x000fe20003f66270 */
[C---:B------:R-:W-:Y:S01]  /*5840*/  FMUL.FTZ R170, R128.reuse, -R169 ;  /* 0x800000a980aa7220 */ /* 0x040fe20000410000 */
[----:B------:R-:W1:Y:S01]  /*5850*/  SHFL.UP PT, R174, R157, 0x10, RZ ;  /* 0x060000009dae7989 */ /* 0x000e6200000e00ff */
[----:B------:R-:W-:-:S02]  /*5860*/  FMUL.FTZ R173, R128, -R5 ;  /* 0x8000000580ad7220 */ /* 0x000fc40000410000 */
[C---:B------:R-:W-:Y:S01]  /*5870*/  FMUL.FTZ R180, R116.reuse, -R181 ;  /* 0x800000b574b47220 */ /* 0x040fe20000410000 */
[----:B------:R-:W2:Y:S01]  /*5880*/  SHFL.UP PT, R178, R159, 0x10, RZ ;  /* 0x060000009fb27989 */ /* 0x000ea200000e00ff */
[----:B------:R-:W-:Y:S02]  /*5890*/  FMUL.FTZ R182, R116, -R179 ;  /* 0x800000b374b67220 */ /* 0x000fe40000410000 */
[C---:B------:R-:W-:Y:S02]  /*58a0*/  FFMA.FTZ R5, R126.reuse, R5, -R170 ;  /* 0x000000057e057223 */ /* 0x040fe400000108aa */
[----:B------:R-:W-:Y:S02]  /*58b0*/  FFMA.FTZ R173, R126, R169, R173 ;  /* 0x000000a97ead7223 */ /* 0x000fe400000100ad */
[C---:B------:R-:W-:Y:S02]  /*58c0*/  FFMA.FTZ R183, R114.reuse, R179, -R180 ;  /* 0x000000b372b77223 */ /* 0x040fe400000108b4 */
[----:B------:R-:W-:-:S02]  /*58d0*/  FFMA.FTZ R182, R114, R181, R182 ;  /* 0x000000b572b67223 */ /* 0x000fc400000100b6 */
[----:B------:R-:W-:Y:S02]  /*58e0*/  FMUL.FTZ R169, R90, R27 ;  /* 0x0000001b5aa97220 */ /* 0x000fe40000410000 */
[----:B------:R-:W-:Y:S02]  /*58f0*/  FMUL.FTZ R180, R124, -R5 ;  /* 0x800000057cb47220 */ /* 0x000fe40000410000 */
[----:B------:R-:W-:Y:S02]  /*5900*/  FMUL.FTZ R170, R90, R26 ;  /* 0x0000001a5aaa7220 */ /* 0x000fe40000410000 */
[-C--:B------:R-:W-:Y:S02]  /*5910*/  FMUL.FTZ R179, R124, -R173.reuse ;  /* 0x800000ad7cb37220 */ /* 0x080fe40000410000 */
[----:B------:R-:W-:Y:S02]  /*5920*/  FADD.FTZ R185, -R169, R182 ;  /* 0x000000b6a9b97221 */ /* 0x000fe40000010100 */
[----:B------:R-:W-:-:S02]  /*5930*/  FFMA.FTZ R181, R122, R173, R180 ;  /* 0x000000ad7ab57223 */ /* 0x000fc400000100b4 */
[----:B------:R-:W-:Y:S02]  /*5940*/  FADD.FTZ R183, R170, R183 ;  /* 0x000000b7aab77221 */ /* 0x000fe40000010000 */
[----:B------:R-:W-:Y:S02]  /*5950*/  FFMA.FTZ R179, R122, R5, -R179 ;  /* 0x000000057ab37223 */ /* 0x000fe400000108b3 */
[----:B------:R-:W-:Y:S02]  /*5960*/  FMUL.FTZ R173, R112, -R185 ;  /* 0x800000b970ad7220 */ /* 0x000fe40000410000 */
[----:B------:R-:W-:Y:S02]  /*5970*/  FMUL.FTZ R5, R120, -R181 ;  /* 0x800000b578057220 */ /* 0x000fe40000410000 */
[-C--:B------:R-:W-:Y:S02]  /*5980*/  FMUL.FTZ R180, R112, -R183.reuse ;  /* 0x800000b770b47220 */ /* 0x080fe40000410000 */
[----:B------:R-:W-:-:S02]  /*5990*/  FFMA.FTZ R187, R110, R183, -R173 ;  /* 0x000000b76ebb7223 */ /* 0x000fc400000108ad */
[----:B------:R-:W-:Y:S02]  /*59a0*/  FFMA.FTZ R183, R118, R179, -R5 ;  /* 0x000000b376b77223 */ /* 0x000fe40000010805 */
[----:B0-----:R-:W-:Y:S02]  /*59b0*/  FMUL.FTZ R5, R7, R4 ;  /* 0x0000000407057220 */ /* 0x001fe40000410000 */
[----:B------:R-:W-:Y:S02]  /*59c0*/  FFMA.FTZ R184, R110, R185, R180 ;  /* 0x000000b96eb87223 */ /* 0x000fe400000100b4 */
[----:B------:R-:W-:Y:S01]  /*59d0*/  FFMA.FTZ R180, R155, R6, R5 ;  /* 0x000000069bb47223 */ /* 0x000fe20000010005 */
[----:B------:R-:W-:Y:S01]  /*59e0*/  HFMA2.MMA R5, -RZ, RZ, 0, 0 ;  /* 0x00000000ff057435 */ /* 0x000fe200000001ff */
[----:B------:R-:W-:Y:S02]  /*59f0*/  FMUL.FTZ R182, R120, -R179 ;  /* 0x800000b378b67220 */ /* 0x000fe40000410000 */
[C---:B-1----:R-:W-:Y:S01]  /*5a00*/  FMUL.FTZ R179, R7.reuse, R174 ;  /* 0x000000ae07b37220 */ /* 0x042fe20000410000 */
[C---:B------:R-:W-:Y:S01]  /*5a10*/  FSEL R180, R7.reuse, R180, !P3 ;  /* 0x000000b407b47208 */ /* 0x040fe20005800000 */
[----:B--2---:R-:W-:-:S02]  /*5a20*/  FMUL.FTZ R173, R7, R178 ;  /* 0x000000b207ad7220 */ /* 0x004fc40000410000 */
[----:B------:R-:W-:Y:S02]  /*5a30*/  FMUL.FTZ R6, R7, R6 ;  /* 0x0000000607067220 */ /* 0x000fe40000410000 */
[C---:B------:R-:W-:Y:S01]  /*5a40*/  FFMA.FTZ R178, R155.reuse, R178, R179 ;  /* 0x000000b29bb27223 */ /* 0x040fe200000100b3 */
[----:B------:R-:W-:Y:S01]  /*5a50*/  SHFL.UP PT, R180, R180, 0x1, RZ ;  /* 0x04200000b4b47989 */ /* 0x000fe200000e00ff */
[C---:B------:R-:W-:Y:S02]  /*5a60*/  FFMA.FTZ R174, R155.reuse, R174, -R173 ;  /* 0x000000ae9bae7223 */ /* 0x040fe400000108ad */
[----:B------:R-:W-:Y:S01]  /*5a70*/  @P3 FFMA.FTZ R155, R155, R4, -R6 ;  /* 0x000000049b9b3223 */ /* 0x000fe20000010806 */
[----:B------:R-:W0:Y:S01]  /*5a80*/  SHFL.IDX PT, R179, R28, RZ, 0x1f ;  /* 0x00001fff1cb37589 */ /* 0x000e2200000e0000 */
[----:B------:R-:W-:Y:S01]  /*5a90*/  @P3 FADD.FTZ R159, R159, R178 ;  /* 0x000000b29f9f3221 */ /* 0x000fe20000010000 */
[----:B------:R-:W-:Y:S01]  /*5aa0*/  MOV R4, 0x3f800000 ;  /* 0x3f80000000047802 */ /* 0x000fe20000000f00 */
[----:B------:R-:W-:Y:S01]  /*5ab0*/  @P3 FADD.FTZ R157, R157, R174 ;  /* 0x000000ae9d9d3221 */ /* 0x000fe20000010000 */
[----:B------:R-:W-:Y:S01]  /*5ac0*/  CS2R R6, SRZ ;  /* 0x0000000000067805 */ /* 0x000fe2000001ff00 */
[----:B------:R-:W1:Y:S01]  /*5ad0*/  SHFL.UP PT, R155, R155, 0x1, RZ ;  /* 0x042000009b9b7989 */ /* 0x000e6200000e00ff */
[----:B------:R-:W-:-:S02]  /*5ae0*/  FFMA.FTZ R181, R118, R181, R182 ;  /* 0x000000b576b57223 */ /* 0x000fc400000100b6 */
[C---:B------:R-:W-:Y:S01]  /*5af0*/  FMUL.FTZ R182, R116.reuse, -R183 ;  /* 0x800000b774b67220 */ /* 0x040fe20000410000 */
[----:B------:R-:W2:Y:S01]  /*5b00*/  SHFL.UP PT, R159, R159, 0x1, RZ ;  /* 0x042000009f9f7989 */ /* 0x000ea200000e00ff */
[-C--:B------:R-:W-:Y:S02]  /*5b10*/  FMUL.FTZ R178, R116, -R181.reuse ;  /* 0x800000b574b27220 */ /* 0x080fe40000410000 */
[C---:B------:R-:W-:Y:S01]  /*5b20*/  FFMA.FTZ R181, R114.reuse, R181, R182 ;  /* 0x000000b572b57223 */ /* 0x040fe200000100b6 */
[----:B------:R3:W4:Y:S01]  /*5b30*/  SHFL.UP PT, R28, R157, 0x1, RZ ;  /* 0x042000009d1c7989 */ /* 0x00072200000e00ff */
[----:B------:R-:W-:Y:S02]  /*5b40*/  FFMA.FTZ R183, R114, R183, -R178 ;  /* 0x000000b772b77223 */ /* 0x000fe400000108b2 */
[----:B------:R-:W-:Y:S01]  /*5b50*/  FMUL.FTZ R173, R86, R27 ;  /* 0x0000001b56ad7220 */ /* 0x000fe20000410000 */
[----:B------:R0:W4:Y:S01]  /*5b60*/  @!P0 LDS.128 R4, [R115.X16+0x25d0] ;  /* 0x0025d00073048984 */ /* 0x000122000000cc00 */
[----:B------:R-:W-:Y:S01]  /*5b70*/  FMUL.FTZ R178, R112, -R183 ;  /* 0x800000b770b27220 */ /* 0x000fe20000410000 */
[----:B------:R-:W-:Y:S01]  /*5b80*/  ISETP.NE.AND P0, PT, R176, 0x1f, PT ;  /* 0x0000001fb000780c */ /* 0x000fe20003f05270 */
[----:B------:R-:W-:-:S02]  /*5b90*/  FMUL.FTZ R174, R86, R26 ;  /* 0x0000001a56ae7220 */ /* 0x000fc40000410000 */
[-C--:B---3--:R-:W-:Y:S02]  /*5ba0*/  FMUL.FTZ R157, R112, -R181.reuse ;  /* 0x800000b5709d7220 */ /* 0x088fe40000410000 */
[----:B------:R-:W-:Y:S02]  /*5bb0*/  FFMA.FTZ R181, R110, R181, R178 ;  /* 0x000000b56eb57223 */ /* 0x000fe400000100b2 */
[----:B------:R-:W-:Y:S02]  /*5bc0*/  FADD.FTZ R185, -R173, R184 ;  /* 0x000000b8adb97221 */ /* 0x000fe40000010100 */
[----:B0-----:R-:W-:Y:S02]  /*5bd0*/  FMUL.FTZ R178, R180, R179 ;  /* 0x000000b3b4b27220 */ /* 0x001fe40000410000 */
[----:B------:R-:W-:Y:S02]  /*5be0*/  FADD.FTZ R187, R174, R187 ;  /* 0x000000bbaebb7221 */ /* 0x000fe40000010000 */
[----:B------:R-:W-:-:S02]  /*5bf0*/  FMUL.FTZ R180, R180, R29 ;  /* 0x0000001db4b47220 */ /* 0x000fc40000410000 */
[C---:B------:R-:W-:Y:S02]  /*5c00*/  FMUL.FTZ R184, R108.reuse, -R185 ;  /* 0x800000b96cb87220 */ /* 0x040fe40000410000 */
[C---:B-1----:R-:W-:Y:S02]  /*5c10*/  FFMA.FTZ R178, R155.reuse, R29, R178 ;  /* 0x0000001d9bb27223 */ /* 0x042fe400000100b2 */
[----:B------:R-:W-:Y:S02]  /*5c20*/  FMUL.FTZ R182, R108, -R187 ;  /* 0x800000bb6cb67220 */ /* 0x000fe40000410000 */
[----:B------:R-:W-:Y:S02]  /*5c30*/  FFMA.FTZ R155, R155, R179, -R180 ;  /* 0x000000b39b9b7223 */ /* 0x000fe400000108b4 */
[----:B------:R-:W-:Y:S02]  /*5c40*/  FFMA.FTZ R157, R110, R183, -R157 ;  /* 0x000000b76e9d7223 */ /* 0x000fe4000001089d */
[----:B------:R-:W-:-:S02]  /*5c50*/  FFMA.FTZ R187, R106, R187, -R184 ;  /* 0x000000bb6abb7223 */ /* 0x000fc400000108b8 */
[----:B--2---:R-:W-:Y:S02]  /*5c60*/  @P1 FADD.FTZ R29, R159, R178 ;  /* 0x000000b29f1d1221 */ /* 0x004fe40000010000 */
[----:B------:R-:W-:Y:S02]  /*5c70*/  FFMA.FTZ R184, R106, R185, R182 ;  /* 0x000000b96ab87223 */ /* 0x000fe400000100b6 */
[----:B----4-:R-:W-:Y:S02]  /*5c80*/  @P1 FADD.FTZ R179, R28, R155 ;  /* 0x0000009b1cb31221 */ /* 0x010fe40000010000 */
[C---:B------:R-:W-:Y:S02]  /*5c90*/  FMUL.FTZ R182, R108.reuse, -R181 ;  /* 0x800000b56cb67220 */ /* 0x040fe40000410000 */
[----:B------:R-:W-:Y:S02]  /*5ca0*/  FMUL.FTZ R183, R108, -R157 ;  /* 0x8000009d6cb77220 */ /* 0x000fe40000410000 */
[----:B------:R-:W-:-:S02]  /*5cb0*/  FMUL.FTZ R26, R84, R26 ;  /* 0x0000001a541a7220 */ /* 0x000fc40000410000 */
[----:B------:R-:W-:Y:S02]  /*5cc0*/  FMUL.FTZ R27, R84, R27 ;  /* 0x0000001b541b7220 */ /* 0x000fe40000410000 */
[C---:B------:R-:W-:Y:S02]  /*5cd0*/  FMUL.FTZ R28, R23.reuse, R29 ;  /* 0x0000001d171c7220 */ /* 0x040fe40000410000 */
[----:B------:R-:W-:Y:S02]  /*5ce0*/  FMUL.FTZ R23, R23, R179 ;  /* 0x000000b317177220 */ /* 0x000fe40000410000 */
[C---:B------:R-:W-:Y:S02]  /*5cf0*/  FFMA.FTZ R157, R106.reuse, R157, -R182 ;  /* 0x0000009d6a9d7223 */ /* 0x040fe400000108b6 */
[----:B------:R-:W-:Y:S02]  /*5d00*/  FFMA.FTZ R178, R106, R181, R183 ;  /* 0x000000b56ab27223 */ /* 0x000fe400000100b7 */
[----:B------:R-:W-:-:S02]  /*5d10*/  FADD.FTZ R155, R26, R187 ;  /* 0x000000bb1a9b7221 */ /* 0x000fc40000010000 */
[----:B------:R-:W-:Y:S02]  /*5d20*/  FADD.FTZ R159, -R27, R184 ;  /* 0x000000b81b9f7221 */ /* 0x000fe40000010100 */
[C---:B------:R-:W-:Y:S02]  /*5d30*/  FFMA.FTZ R28, R22.reuse, R179, -R28 ;  /* 0x000000b3161c7223 */ /* 0x040fe4000001081c */
[----:B------:R-:W-:Y:S01]  /*5d40*/  FFMA.FTZ R22, R22, R29, R23 ;  /* 0x0000001d16167223 */ /* 0x000fe20000010017 */
[----:B------:R0:W1:Y:S04]  /*5d50*/  SHFL.DOWN PT, R179, R155, 0x1, 0x1f ;  /* 0x08201f009bb37f89 */ /* 0x00006800000e0000 */
[----:B------:R0:W2:Y:S04]  /*5d60*/  SHFL.DOWN PT, R23, R157, 0x1, 0x1f ;  /* 0x08201f009d177f89 */ /* 0x0000a800000e0000 */
[----:B------:R0:W3:Y:S04]  /*5d70*/  SHFL.DOWN PT, R29, R178, 0x1, 0x1f ;  /* 0x08201f00b21d7f89 */ /* 0x0000e800000e0000 */
[----:B------:R0:W4:Y:S01]  /*5d80*/  SHFL.DOWN PT, R181, R159, 0x1, 0x1f ;  /* 0x08201f009fb57f89 */ /* 0x00012200000e0000 */
[----:B------:R-:W-:Y:S05]  /*5d90*/  @!P0 BRA `(.L_x_11746) ;  /* 0x000000b000008947 */ /* 0x000fea0003800000 */
[C---:B---3--:R-:W-:Y:S02]  /*5da0*/  FMUL.FTZ R180, R178.reuse, R29 ;  /* 0x0000001db2b47220 */ /* 0x048fe40000410000 */
[----:B----4-:R-:W-:-:S02]  /*5db0*/  FMUL.FTZ R182, R178, R181 ;  /* 0x000000b5b2b67220 */ /* 0x010fc40000410000 */
[C---:B-1----:R-:W-:Y:S02]  /*5dc0*/  FMUL.FTZ R184, R178.reuse, R179 ;  /* 0x000000b3b2b87220 */ /* 0x042fe40000410000 */
[-C--:B0-2---:R-:W-:Y:S02]  /*5dd0*/  FMUL.FTZ R178, R178, R23.reuse ;  /* 0x00000017b2b27220 */ /* 0x085fe40000410000 */
[C---:B------:R-:W-:Y:S02]  /*5de0*/  FFMA.FTZ R180, R157.reuse, R23, -R180 ;  /* 0x000000179db47223 */ /* 0x040fe400000108b4 */
[C---:B------:R-:W-:Y:S02]  /*5df0*/  FFMA.FTZ R182, R157.reuse, R179, -R182 ;  /* 0x000000b39db67223 */ /* 0x040fe400000108b6 */
[C---:B------:R-:W-:Y:S02]  /*5e00*/  FFMA.FTZ R184, R157.reuse, R181, R184 ;  /* 0x000000b59db87223 */ /* 0x040fe400000100b8 */
[----:B------:R-:W-:Y:S01]  /*5e10*/  FFMA.FTZ R178, R157, R29, R178 ;  /* 0x0000001d9db27223 */ /* 0x000fe200000100b2 */
[----:B------:R-:W-:Y:S01]  /*5e20*/  MOV R157, R180 ;  /* 0x000000b4009d7202 */ /* 0x000fe20000000f00 */
[----:B------:R-:W-:-:S02]  /*5e30*/  FADD.FTZ R155, R155, R182 ;  /* 0x000000b69b9b7221 */ /* 0x000fc40000010000 */
[----:B------:R-:W-:Y:S02]  /*5e40*/  FADD.FTZ R159, R159, R184 ;  /* 0x000000b89f9f7221 */ /* 0x000fe40000010000 */
.L_x_11746:
[----:B------:R-:W-:Y:S05]  /*5e50*/  BSYNC B0 ;  /* 0x0000000000007941 */ /* 0x000fea0003800000 */
.L_x_11745:
[----:B------:R-:W-:Y:S01]  /*5e60*/  ISETP.GT.U32.AND P0, PT, R176, 0x1d, PT ;  /* 0x0000001db000780c */ /* 0x000fe20003f04070 */
[----:B-1----:R-:W-:Y:S01]  /*5e70*/  FADD.FTZ R179, R153, R22 ;  /* 0x0000001699b37221 */ /* 0x002fe20000010000 */
[----:B----4-:R1:W4:Y:S01]  /*5e80*/  SHFL.DOWN PT, R181, R178, 0x2, 0x1f ;  /* 0x08401f00b2b57f89 */ /* 0x01032200000e0000 */
[----:B------:R-:W-:Y:S01]  /*5e90*/  FADD.FTZ R153, R151, R28 ;  /* 0x0000001c97997221 */ /* 0x000fe20000010000 */
[----:B------:R-:W-:Y:S01]  /*5ea0*/  BSSY B0, `(.L_x_11747) ;  /* 0x0000014000007945 */ /* 0x000fe20003800000 */
[C---:B--2---:R-:W-:Y:S01]  /*5eb0*/  FMUL.FTZ R23, R108.reuse, R179 ;  /* 0x000000b36c177220 */ /* 0x044fe20000410000 */
[----:B------:R1:W2:Y:S01]  /*5ec0*/  SHFL.DOWN PT, R151, R157, 0x2, 0x1f ;  /* 0x08401f009d977f89 */ /* 0x0002a200000e0000 */
[-C--:B---3--:R-:W-:Y:S02]  /*5ed0*/  FMUL.FTZ R29, R108, R153.reuse ;  /* 0x000000996c1d7220 */ /* 0x088fe40000410000 */
[C---:B------:R-:W-:Y:S01]  /*5ee0*/  FFMA.FTZ R23, R106.reuse, R153, -R23 ;  /* 0x000000996a177223 */ /* 0x040fe20000010817 */
[----:B------:R1:W3:Y:S01]  /*5ef0*/  SHFL.DOWN PT, R183, R155, 0x2, 0x1f ;  /* 0x08401f009bb77f89 */ /* 0x0002e200000e0000 */
[----:B------:R-:W-:-:S03]  /*5f00*/  FFMA.FTZ R29, R106, R179, R29 ;  /* 0x000000b36a1d7223 */ /* 0x000fc6000001001d */
[----:B------:R1:W0:Y:S01]  /*5f10*/  SHFL.DOWN PT, R185, R159, 0x2, 0x1f ;  /* 0x08401f009fb97f89 */ /* 0x00022200000e0000 */
[----:B------:R-:W-:Y:S05]  /*5f20*/  @P0 BRA `(.L_x_11748) ;  /* 0x000000b000000947 */ /* 0x000fea0003800000 */
[C---:B----4-:R-:W-:Y:S02]  /*5f30*/  FMUL.FTZ R22, R178.reuse, R181 ;  /* 0x000000b5b2167220 */ /* 0x050fe40000410000 */
[C---:B0-----:R-:W-:Y:S02]  /*5f40*/  FMUL.FTZ R28, R178.reuse, R185 ;  /* 0x000000b9b21c7220 */ /* 0x041fe40000410000 */
[C---:B---3--:R-:W-:Y:S02]  /*5f50*/  FMUL.FTZ R180, R178.reuse, R183 ;  /* 0x000000b7b2b47220 */ /* 0x048fe40000410000 */
[-C--:B-12---:R-:W-:Y:S02]  /*5f60*/  FMUL.FTZ R178, R178, R151.reuse ;  /* 0x00000097b2b27220 */ /* 0x086fe40000410000 */
[C---:B------:R-:W-:Y:S02]  /*5f70*/  FFMA.FTZ R22, R157.reuse, R151, -R22 ;  /* 0x000000979d167223 */ /* 0x040fe40000010816 */
[----:B------:R-:W-:-:S02]  /*5f80*/  FFMA.FTZ R28, R157, R183, -R28 ;  /* 0x000000b79d1c7223 */ /* 0x000fc4000001081c */
[C---:B------:R-:W-:Y:S02]  /*5f90*/  FFMA.FTZ R180, R157.reuse, R185, R180 ;  /* 0x000000b99db47223 */ /* 0x040fe400000100b4 */
[----:B------:R-:W-:Y:S01]  /*5fa0*/  FFMA.FTZ R178, R157, R181, R178 ;  /* 0x000000b59db27223 */ /* 0x000fe200000100b2 */
[----:B------:R-:W-:Y:S01]  /*5fb0*/  MOV R157, R22 ;  /* 0x00000016009d7202 */ /* 0x000fe20000000f00 */
[----:B------:R-:W-:Y:S02]  /*5fc0*/  FADD.FTZ R155, R155, R28 ;  /* 0x0000001c9b9b7221 */ /* 0x000fe40000010000 */
[----:B------:R-:W-:Y:S02]  /*5fd0*/  FADD.FTZ R159, R159, R180 ;  /* 0x000000b49f9f7221 */ /* 0x000fe40000010000 */
.L_x_11748:
[----:B------:R-:W-:Y:S05]  /*5fe0*/  BSYNC B0 ;  /* 0x0000000000007941 */ /* 0x000fea0003800000 */
.L_x_11747:
[----:B------:R-:W-:Y:S01]  /*5ff0*/  FMUL.FTZ R28, R49, R42 ;  /* 0x0000002a311c7220 */ /* 0x000fe20000410000 */
[----:B------:R-:W-:Y:S01]  /*6000*/  ISETP.GT.U32.AND P0, PT, R176, 0x1b, PT ;  /* 0x0000001bb000780c */ /* 0x000fe20003f04070 */
[C---:B----4-:R-:W-:Y:S01]  /*6010*/  FFMA.FTZ R181, R47.reuse, R130, R23 ;  /* 0x000000822fb57223 */ /* 0x050fe20000010017 */
[----:B0-----:R0:W4:Y:S01]  /*6020*/  SHFL.DOWN PT, R185, R155, 0x4, 0x1f ;  /* 0x08801f009bb97f89 */ /* 0x00112200000e0000 */
[----:B---3--:R-:W-:Y:S01]  /*6030*/  FFMA.FTZ R183, R47, R132, R29 ;  /* 0x000000842fb77223 */ /* 0x008fe2000001001d */
[----:B------:R-:W-:Y:S01]  /*6040*/  BSSY B0, `(.L_x_11749) ;  /* 0x000001d000007945 */ /* 0x000fe20003800000 */
[----:B--2---:R-:W-:Y:S01]  /*6050*/  FFMA.FTZ R151, R84, R153, RZ ;  /* 0x0000009954977223 */ /* 0x004fe200000100ff */
[----:B------:R0:W2:Y:S01]  /*6060*/  SHFL.DOWN PT, R187, R159, 0x4, 0x1f ;  /* 0x08801f009fbb7f89 */ /* 0x0000a200000e0000 */
[----:B------:R-:W-:-:S02]  /*6070*/  FFMA.FTZ R22, R121, -R28, R153 ;  /* 0x8000001c79167223 */ /* 0x000fc40000010099 */
[----:B------:R-:W-:Y:S02]  /*6080*/  FFMA.FTZ R23, R119, -R28, R179 ;  /* 0x8000001c77177223 */ /* 0x000fe400000100b3 */
[----:B------:R-:W-:Y:S02]  /*6090*/  FFMA.FTZ R153, R84, -R179, RZ ;  /* 0x800000b354997223 */ /* 0x000fe400000100ff */
[----:B------:R-:W-:Y:S02]  /*60a0*/  FMUL.FTZ R29, R112, R183 ;  /* 0x000000b7701d7220 */ /* 0x000fe40000410000 */
[-C--:B------:R-:W-:Y:S02]  /*60b0*/  FFMA.FTZ R179, R86, R181.reuse, R151 ;  /* 0x000000b556b37223 */ /* 0x080fe40000010097 */
[----:B------:R-:W-:Y:S02]  /*60c0*/  FMUL.FTZ R132, R47, R40 ;  /* 0x000000282f847220 */ /* 0x000fe40000410000 */
[----:B------:R-:W-:-:S02]  /*60d0*/  FMUL.FTZ R151, R112, R181 ;  /* 0x000000b570977220 */ /* 0x000fc40000410000 */
[----:B------:R-:W-:Y:S02]  /*60e0*/  FFMA.FTZ R130, R110, R181, -R29 ;  /* 0x000000b56e827223 */ /* 0x000fe4000001081d */
[-C--:B------:R-:W-:Y:S02]  /*60f0*/  FFMA.FTZ R153, R86, -R183.reuse, R153 ;  /* 0x800000b756997223 */ /* 0x080fe40000010099 */
[-C--:B------:R-:W-:Y:S02]  /*6100*/  FFMA.FTZ R28, R149, -R132.reuse, R181 ;  /* 0x80000084951c7223 */ /* 0x080fe400000100b5 */
[----:B------:R-:W-:Y:S01]  /*6110*/  FFMA.FTZ R29, R147, -R132, R183 ;  /* 0x80000084931d7223 */ /* 0x000fe200000100b7 */
[----:B------:R0:W3:Y:S01]  /*6120*/  SHFL.DOWN PT, R181, R157, 0x4, 0x1f ;  /* 0x08801f009db57f89 */ /* 0x0000e200000e0000 */
[----:B------:R-:W-:-:S03]  /*6130*/  FFMA.FTZ R151, R110, R183, R151 ;  /* 0x000000b76e977223 */ /* 0x000fc60000010097 */
[----:B------:R0:W1:Y:S01]  /*6140*/  SHFL.DOWN PT, R183, R178, 0x4, 0x1f ;  /* 0x08801f00b2b77f89 */ /* 0x00006200000e0000 */
[----:B------:R-:W-:Y:S05]  /*6150*/  @P0 BRA `(.L_x_11750) ;  /* 0x000000b000000947 */ /* 0x000fea0003800000 */
[C---:B-12-4-:R-:W-:Y:S02]  /*6160*/  FMUL.FTZ R132, R178.reuse, R183 ;  /* 0x000000b7b2847220 */ /* 0x056fe40000410000 */
[C---:B------:R-:W-:Y:S02]  /*6170*/  FMUL.FTZ R180, R178.reuse, R187 ;  /* 0x000000bbb2b47220 */ /* 0x040fe40000410000 */
[C---:B------:R-:W-:Y:S02]  /*6180*/  FMUL.FTZ R182, R178.reuse, R185 ;  /* 0x000000b9b2b67220 */ /* 0x040fe40000410000 */
[-C--:B0--3--:R-:W-:Y:S02]  /*6190*/  FMUL.FTZ R178, R178, R181.reuse ;  /* 0x000000b5b2b27220 */ /* 0x089fe40000410000 */
[C---:B------:R-:W-:Y:S02]  /*61a0*/  FFMA.FTZ R132, R157.reuse, R181, -R132 ;  /* 0x000000b59d847223 */ /* 0x040fe40000010884 */
[----:B------:R-:W-:-:S02]  /*61b0*/  FFMA.FTZ R180, R157, R185, -R180 ;  /* 0x000000b99db47223 */ /* 0x000fc400000108b4 */
[C---:B------:R-:W-:Y:S02]  /*61c0*/  FFMA.FTZ R182, R157.reuse, R187, R182 ;  /* 0x000000bb9db67223 */ /* 0x040fe400000100b6 */
[----:B------:R-:W-:Y:S01]  /*61d0*/  FFMA.FTZ R178, R157, R183, R178 ;  /* 0x000000b79db27223 */ /* 0x000fe200000100b2 */
[----:B------:R-:W-:Y:S01]  /*61e0*/  MOV R157, R132 ;  /* 0x00000084009d7202 */ /* 0x000fe20000000f00 */
[----:B------:R-:W-:Y:S02]  /*61f0*/  FADD.FTZ R155, R155, R180 ;  /* 0x000000b49b9b7221 */ /* 0x000fe40000010000 */
[----:B------:R-:W-:Y:S02]  /*6200*/  FADD.FTZ R159, R159, R182 ;  /* 0x000000b69f9f7221 */ /* 0x000fe40000010000 */
.L_x_11750:
[----:B--2-4-:R-:W-:Y:S05]  /*6210*/  BSYNC B0 ;  /* 0x0000000000007941 */ /* 0x014fea0003800000 */
.L_x_11749:
[----:B------:R-:W-:Y:S01]  /*6220*/  ISETP.GT.U32.AND P0, PT, R176, 0x17, PT ;  /* 0x00000017b000780c */ /* 0x000fe20003f04070 */
[C---:B------:R-:W-:Y:S01]  /*6230*/  FFMA.FTZ R185, R45.reuse, R134, R151 ;  /* 0x000000862db97223 */ /* 0x040fe20000010097 */
[----:B------:R2:W4:Y:S01]  /*6240*/  SHFL.DOWN PT, R187, R155, 0x8, 0x1f ;  /* 0x09001f009bbb7f89 */ /* 0x00052200000e0000 */
[C---:B-1----:R-:W-:Y:S01]  /*6250*/  FFMA.FTZ R183, R45.reuse, R136, R130 ;  /* 0x000000882db77223 */ /* 0x042fe20000010082 */
[----:B------:R-:W-:Y:S01]  /*6260*/  BSSY B0, `(.L_x_11751) ;  /* 0x0000019000007945 */ /* 0x000fe20003800000 */
[----:B------:R-:W-:Y:S01]  /*6270*/  FMUL.FTZ R132, R45, R38 ;  /* 0x000000262d847220 */ /* 0x000fe20000410000 */
[----:B------:R2:W1:Y:S01]  /*6280*/  SHFL.DOWN PT, R189, R159, 0x8, 0x1f ;  /* 0x09001f009fbd7f89 */ /* 0x00046200000e0000 */
[----:B---3--:R-:W-:-:S02]  /*6290*/  FFMA.FTZ R181, R90, -R185, R153 ;  /* 0x800000b95ab57223 */ /* 0x008fc40000010099 */
[C---:B------:R-:W-:Y:S02]  /*62a0*/  FMUL.FTZ R151, R116.reuse, R185 ;  /* 0x000000b974977220 */ /* 0x040fe40000410000 */
[-C--:B------:R-:W-:Y:S02]  /*62b0*/  FMUL.FTZ R153, R116, R183.reuse ;  /* 0x000000b774997220 */ /* 0x080fe40000410000 */
[-C--:B------:R-:W-:Y:S02]  /*62c0*/  FFMA.FTZ R130, R145, -R132.reuse, R183 ;  /* 0x8000008491827223 */ /* 0x080fe400000100b7 */
[-C--:B------:R-:W-:Y:S02]  /*62d0*/  FFMA.FTZ R179, R90, R183.reuse, R179 ;  /* 0x000000b75ab37223 */ /* 0x080fe400000100b3 */
[C---:B------:R-:W-:Y:S02]  /*62e0*/  FFMA.FTZ R151, R114.reuse, R183, -R151 ;  /* 0x000000b772977223 */ /* 0x040fe40000010897 */
[----:B------:R-:W-:Y:S01]  /*62f0*/  FFMA.FTZ R132, R143, -R132, R185 ;  /* 0x800000848f847223 */ /* 0x000fe200000100b9 */
[----:B------:R2:W3:Y:S01]  /*6300*/  SHFL.DOWN PT, R183, R157, 0x8, 0x1f ;  /* 0x09001f009db77f89 */ /* 0x0004e200000e0000 */
[----:B------:R-:W-:-:S03]  /*6310*/  FFMA.FTZ R153, R114, R185, R153 ;  /* 0x000000b972997223 */ /* 0x000fc60000010099 */
[----:B------:R2:W0:Y:S01]  /*6320*/  SHFL.DOWN PT, R185, R178, 0x8, 0x1f ;  /* 0x09001f00b2b97f89 */ /* 0x00042200000e0000 */
[----:B------:R-:W-:Y:S05]  /*6330*/  @P0 BRA `(.L_x_11752) ;  /* 0x000000b000000947 */ /* 0x000fea0003800000 */
[C---:B0-----:R-:W-:Y:S02]  /*6340*/  FMUL.FTZ R134, R178.reuse, R185 ;  /* 0x000000b9b2867220 */ /* 0x041fe40000410000 */
[C---:B-1----:R-:W-:Y:S02]  /*6350*/  FMUL.FTZ R136, R178.reuse, R189 ;  /* 0x000000bdb2887220 */ /* 0x042fe40000410000 */
[C---:B----4-:R-:W-:Y:S02]  /*6360*/  FMUL.FTZ R180, R178.reuse, R187 ;  /* 0x000000bbb2b47220 */ /* 0x050fe40000410000 */
        /* <DEDUP_REMOVED lines=8> */
.L_x_11752:
[----:B------:R-:W-:Y:S05]  /*63f0*/  BSYNC B0 ;  /* 0x0000000000007941 */ /* 0x000fea0003800000 */
.L_x_11751:
[C---:B0-----:R-:W-:Y:S01]  /*6400*/  FFMA.FTZ R185, R43.reuse, R138, R153 ;  /* 0x0000008a2bb97223 */ /* 0x041fe20000010099 */
[----:B------:R-:W-:Y:S01]  /*6410*/  ISETP.GT.U32.AND P0, PT, R176, 0xf, PT ;  /* 0x0000000fb000780c */ /* 0x000fe20003f04070 */
[----:B---3--:R-:W-:Y:S01]  /*6420*/  FFMA.FTZ R183, R43, R140, R151 ;  /* 0x0000008c2bb77223 */ /* 0x008fe20000010097 */
[----:B------:R-:W-:Y:S01]  /*6430*/  BSSY B0, `(.L_x_11753) ;  /* 0x000001c000007945 */ /* 0x000fe20003800000 */
[----:B------:R-:W-:-:S02]  /*6440*/  FMUL.FTZ R151, R120, R185 ;  /* 0x000000b978977220 */ /* 0x000fc40000410000 */
[-C--:B------:R-:W-:Y:S02]  /*6450*/  FMUL.FTZ R153, R120, R183.reuse ;  /* 0x000000b778997220 */ /* 0x080fe40000410000 */
[----:B------:R-:W-:Y:S02]  /*6460*/  FMUL.FTZ R136, R43, R36 ;  /* 0x000000242b887220 */ /* 0x000fe40000410000 */
[C---:B------:R-:W-:Y:S02]  /*6470*/  FFMA.FTZ R151, R118.reuse, R183, -R151 ;  /* 0x000000b776977223 */ /* 0x040fe40000010897 */
[----:B------:R-:W-:Y:S02]  /*6480*/  FFMA.FTZ R153, R118, R185, R153 ;  /* 0x000000b976997223 */ /* 0x000fe40000010099 */
[----:B------:R-:W-:Y:S02]  /*6490*/  FFMA.FTZ R134, R141, -R136, R183 ;  /* 0x800000888d867223 */ /* 0x000fe400000100b7 */
[----:B------:R-:W-:-:S02]  /*64a0*/  FFMA.FTZ R179, R92, R183, R179 ;  /* 0x000000b75cb37223 */ /* 0x000fc400000100b3 */
[----:B------:R-:W-:Y:S01]  /*64b0*/  FFMA.FTZ R181, R92, -R185, R181 ;  /* 0x800000b95cb57223 */ /* 0x000fe200000100b5 */
[----:B------:R0:W3:Y:S01]  /*64c0*/  SHFL.DOWN PT, R183, R155, 0x10, 0x1f ;  /* 0x0a001f009bb77f89 */ /* 0x0000e200000e0000 */
[----:B------:R-:W-:Y:S02]  /*64d0*/  FFMA.FTZ R136, R139, -R136, R185 ;  /* 0x800000888b887223 */ /* 0x000fe400000100b9 */
[C---:B----4-:R-:W-:Y:S01]  /*64e0*/  FFMA.FTZ R187, R41.reuse, R148, R151 ;  /* 0x0000009429bb7223 */ /* 0x050fe20000010097 */
[----:B------:R0:W4:Y:S01]  /*64f0*/  SHFL.DOWN PT, R185, R159, 0x10, 0x1f ;  /* 0x0a001f009fb97f89 */ /* 0x00012200000e0000 */
[----:B-1----:R-:W-:-:S03]  /*6500*/  FFMA.FTZ R189, R41, R146, R153 ;  /* 0x0000009229bd7223 */ /* 0x002fc60000010099 */
[----:B------:R0:W1:Y:S04]  /*6510*/  SHFL.DOWN PT, R151, R157, 0x10, 0x1f ;  /* 0x0a001f009d977f89 */ /* 0x00006800000e0000 */
[----:B------:R0:W2:Y:S01]  /*6520*/  SHFL.DOWN PT, R153, R178, 0x10, 0x1f ;  /* 0x0a001f00b2997f89 */ /* 0x0000a200000e0000 */
[----:B------:R-:W-:Y:S05]  /*6530*/  @P0 BRA `(.L_x_11754) ;  /* 0x000000b000000947 */ /* 0x000fea0003800000 */
[C---:B--2---:R-:W-:Y:S02]  /*6540*/  FMUL.FTZ R138, R178.reuse, R153 ;  /* 0x00000099b28a7220 */ /* 0x044fe40000410000 */
[C---:B----4-:R-:W-:Y:S02]  /*6550*/  FMUL.FTZ R140, R178.reuse, R185 ;  /* 0x000000b9b28c7220 */ /* 0x050fe40000410000 */
[C---:B---3--:R-:W-:Y:S02]  /*6560*/  FMUL.FTZ R146, R178.reuse, R183 ;  /* 0x000000b7b2927220 */ /* 0x048fe40000410000 */
[----:B01----:R-:W-:-:S02]  /*6570*/  FMUL.FTZ R178, R178, R151 ;  /* 0x00000097b2b27220 */ /* 0x003fc40000410000 */
[C---:B------:R-:W-:Y:S02]  /*6580*/  FFMA.FTZ R138, R157.reuse, R151, -R138 ;  /* 0x000000979d8a7223 */ /* 0x040fe4000001088a */
[C---:B------:R-:W-:Y:S02]  /*6590*/  FFMA.FTZ R140, R157.reuse, R183, -R140 ;  /* 0x000000b79d8c7223 */ /* 0x040fe4000001088c */
[C---:B------:R-:W-:Y:S02]  /*65a0*/  FFMA.FTZ R146, R157.reuse, R185, R146 ;  /* 0x000000b99d927223 */ /* 0x040fe40000010092 */
[----:B------:R-:W-:Y:S01]  /*65b0*/  FFMA.FTZ R178, R157, R153, R178 ;  /* 0x000000999db27223 */ /* 0x000fe200000100b2 */
[----:B------:R-:W-:Y:S01]  /*65c0*/  MOV R157, R138 ;  /* 0x0000008a009d7202 */ /* 0x000fe20000000f00 */
[----:B------:R-:W-:Y:S02]  /*65d0*/  FADD.FTZ R155, R155, R140 ;  /* 0x0000008c9b9b7221 */ /* 0x000fe40000010000 */
[----:B------:R-:W-:-:S02]  /*65e0*/  FADD.FTZ R159, R159, R146 ;  /* 0x000000929f9f7221 */ /* 0x000fc40000010000 */
.L_x_11754:
[----:B------:R-:W-:Y:S05]  /*65f0*/  BSYNC B0 ;  /* 0x0000000000007941 */ /* 0x000fea0003800000 */
.L_x_11753:
[C---:B--2---:R-:W-:Y:S01]  /*6600*/  FMUL.FTZ R153, R124.reuse, R187 ;  /* 0x000000bb7c997220 */ /* 0x044fe20000410000 */
[----:B------:R-:W-:Y:S01]  /*6610*/  SHFL.DOWN PT, R186, R178, 0x1, 0x1f ;  /* 0x08201f00b2ba7f89 */ /* 0x000fe200000e0000 */
[-C--:B-1----:R-:W-:Y:S01]  /*6620*/  FMUL.FTZ R151, R124, R189.reuse ;  /* 0x000000bd7c977220 */ /* 0x082fe20000410000 */
[----:B------:R-:W-:Y:S01]  /*6630*/  ISETP.NE.AND P0, PT, R70, RZ, PT ;  /* 0x000000ff4600720c */ /* 0x000fe20003f05270 */
[----:B------:R-:W-:Y:S01]  /*6640*/  FMUL.FTZ R140, R41, R34 ;  /* 0x00000022298c7220 */ /* 0x000fe20000410000 */
[----:B------:R-:W-:Y:S01]  /*6650*/  SHFL.IDX PT, R182, R7, RZ, 0x1f ;  /* 0x00001fff07b67589 */ /* 0x000fe200000e0000 */
[C---:B------:R-:W-:Y:S01]  /*6660*/  FFMA.FTZ R153, R122.reuse, R189, R153 ;  /* 0x000000bd7a997223 */ /* 0x040fe20000010099 */
[----:B------:R-:W-:Y:S01]  /*6670*/  BSSY B0, `(.L_x_11755) ;  /* 0x00000ed000007945 */ /* 0x000fe20003800000 */
[----:B------:R-:W-:Y:S01]  /*6680*/  FFMA.FTZ R151, R122, R187, -R151 ;  /* 0x000000bb7a977223 */ /* 0x000fe20000010897 */
[----:B------:R-:W-:Y:S01]  /*6690*/  SHFL.IDX PT, R180, R178, RZ, 0x1f ;  /* 0x00001fffb2b47589 */ /* 0x000fe200000e0000 */
[----:B------:R-:W-:-:S02]  /*66a0*/  FFMA.FTZ R138, R137, -R140, R187 ;  /* 0x8000008c898a7223 */ /* 0x000fc400000100bb */
[C---:B----4-:R-:W-:Y:S01]  /*66b0*/  FFMA.FTZ R185, R94.reuse, -R189, R181 ;  /* 0x800000bd5eb97223 */ /* 0x050fe200000100b5 */
[----:B------:R-:W-:Y:S01]  /*66c0*/  SHFL.DOWN PT, R184, R157, 0x1, 0x1f ;  /* 0x08201f009db87f89 */ /* 0x000fe200000e0000 */
[----:B------:R-:W-:Y:S02]  /*66d0*/  FFMA.FTZ R140, R135, -R140, R189 ;  /* 0x8000008c878c7223 */ /* 0x000fe400000100bd */
[----:B---3--:R-:W-:Y:S01]  /*66e0*/  FFMA.FTZ R183, R94, R187, R179 ;  /* 0x000000bb5eb77223 */ /* 0x008fe200000100b3 */
[----:B------:R-:W1:Y:S01]  /*66f0*/  SHFL.IDX PT, R181, R6, RZ, 0x1f ;  /* 0x00001fff06b57589 */ /* 0x000e6200000e0000 */
[C---:B------:R-:W-:Y:S02]  /*6700*/  FFMA.FTZ R189, R39.reuse, R152, R153 ;  /* 0x0000009827bd7223 */ /* 0x040fe40000010099 */
[C---:B------:R-:W-:Y:S01]  /*6710*/  FFMA.FTZ R187, R39.reuse, R150, R151 ;  /* 0x0000009627bb7223 */ /* 0x040fe20000010097 */
[----:B------:R2:W3:Y:S01]  /*6720*/  SHFL.IDX PT, R179, R157, RZ, 0x1f ;  /* 0x00001fff9db37589 */ /* 0x0004e200000e0000 */
[----:B------:R-:W-:-:S02]  /*6730*/  FMUL.FTZ R148, R39, R32 ;  /* 0x0000002027947220 */ /* 0x000fc40000410000 */
[C---:B------:R-:W-:Y:S01]  /*6740*/  FMUL.FTZ R151, R128.reuse, R189 ;  /* 0x000000bd80977220 */ /* 0x040fe20000410000 */
[----:B0-----:R-:W0:Y:S01]  /*6750*/  SHFL.DOWN PT, R178, R159, 0x1, 0x1f ;  /* 0x08201f009fb27f89 */ /* 0x001e2200000e0000 */
[-C--:B------:R-:W-:Y:S02]  /*6760*/  FMUL.FTZ R153, R128, R187.reuse ;  /* 0x000000bb80997220 */ /* 0x080fe40000410000 */
[----:B------:R-:W-:Y:S01]  /*6770*/  FFMA.FTZ R151, R126, R187, -R151 ;  /* 0x000000bb7e977223 */ /* 0x000fe20000010897 */
[----:B------:R-:W-:Y:S01]  /*6780*/  SHFL.IDX PT, R159, R159, RZ, 0x1f ;  /* 0x00001fff9f9f7589 */ /* 0x000fe200000e0000 */
[----:B------:R-:W-:Y:S02]  /*6790*/  FFMA.FTZ R146, R133, -R148, R187 ;  /* 0x8000009485927223 */ /* 0x000fe400000100bb */
[-C--:B------:R-:W-:Y:S02]  /*67a0*/  FFMA.FTZ R185, R96, -R189.reuse, R185 ;  /* 0x800000bd60b97223 */ /* 0x080fe400000100b9 */
[----:B------:R-:W-:-:S02]  /*67b0*/  FFMA.FTZ R153, R126, R189, R153 ;  /* 0x000000bd7e997223 */ /* 0x000fc40000010099 */
[----:B------:R-:W-:Y:S02]  /*67c0*/  FFMA.FTZ R148, R131, -R148, R189 ;  /* 0x8000009483947223 */ /* 0x000fe400000100bd */
[----:B------:R-:W4:Y:S01]  /*67d0*/  SHFL.DOWN PT, R189, R155, 0x1, 0x1f ;  /* 0x08201f009bbd7f89 */ /* 0x000f2200000e0000 */
[C---:B--2---:R-:W-:Y:S02]  /*67e0*/  FFMA.FTZ R157, R37.reuse, R156, R151 ;  /* 0x0000009c259d7223 */ /* 0x044fe40000010097 */
[----:B------:R-:W-:Y:S01]  /*67f0*/  FFMA.FTZ R183, R96, R187, R183 ;  /* 0x000000bb60b77223 */ /* 0x000fe200000100b7 */
[----:B------:R-:W2:Y:S01]  /*6800*/  SHFL.IDX PT, R155, R155, RZ, 0x1f ;  /* 0x00001fff9b9b7589 */ /* 0x000ea200000e0000 */
[----:B------:R-:W-:Y:S02]  /*6810*/  FFMA.FTZ R187, R37, R154, R153 ;  /* 0x0000009a25bb7223 */ /* 0x000fe40000010099 */
[C---:B------:R-:W-:Y:S02]  /*6820*/  FMUL.FTZ R153, R144.reuse, R157 ;  /* 0x0000009d90997220 */ /* 0x040fe40000410000 */
[----:B------:R-:W-:-:S02]  /*6830*/  FMUL.FTZ R151, R144, R187 ;  /* 0x000000bb90977220 */ /* 0x000fc40000410000 */
[C---:B------:R-:W-:Y:S02]  /*6840*/  FFMA.FTZ R153, R142.reuse, R187, R153 ;  /* 0x000000bb8e997223 */ /* 0x040fe40000010099 */
[----:B------:R-:W-:Y:S02]  /*6850*/  FMUL.FTZ R154, R37, R30 ;  /* 0x0000001e259a7220 */ /* 0x000fe40000410000 */
[-C--:B------:R-:W-:Y:S02]  /*6860*/  FFMA.FTZ R152, R142, R157.reuse, -R151 ;  /* 0x0000009d8e987223 */ /* 0x080fe40000010897 */
[----:B------:R-:W-:Y:S02]  /*6870*/  FFMA.FTZ R188, R98, R157, R183 ;  /* 0x0000009d62bc7223 */ /* 0x000fe400000100b7 */
[----:B------:R-:W-:Y:S02]  /*6880*/  FFMA.FTZ R183, R35, R160, R153 ;  /* 0x000000a023b77223 */ /* 0x000fe40000010099 */
[----:B------:R-:W-:-:S02]  /*6890*/  FFMA.FTZ R150, R129, -R154, R157 ;  /* 0x8000009a81967223 */ /* 0x000fc4000001009d */
[C---:B-1----:R-:W-:Y:S02]  /*68a0*/  @P2 FMUL.FTZ R153, R186.reuse, R181 ;  /* 0x000000b5ba992220 */ /* 0x042fe40000410000 */
[----:B------:R-:W-:Y:S02]  /*68b0*/  FFMA.FTZ R157, R35, R158, R152 ;  /* 0x0000009e239d7223 */ /* 0x000fe40000010098 */
[-C--:B------:R-:W-:Y:S02]  /*68c0*/  @P2 FMUL.FTZ R156, R186, R182.reuse ;  /* 0x000000b6ba9c2220 */ /* 0x080fe40000410000 */
[----:B------:R-:W-:Y:S02]  /*68d0*/  FMUL.FTZ R152, R180, R7 ;  /* 0x00000007b4987220 */ /* 0x000fe40000410000 */
[----:B------:R-:W-:Y:S02]  /*68e0*/  @P2 FFMA.FTZ R153, R184, R182, R153 ;  /* 0x000000b6b8992223 */ /* 0x000fe40000010099 */
[----:B------:R-:W-:-:S02]  /*68f0*/  FFMA.FTZ R151, R127, -R154, R187 ;  /* 0x8000009a7f977223 */ /* 0x000fc400000100bb */
[----:B------:R-:W-:Y:S02]  /*6900*/  @P2 FFMA.FTZ R156, R184, R181, -R156 ;  /* 0x000000b5b89c2223 */ /* 0x000fe4000001089c */
[CC--:B------:R-:W-:Y:S02]  /*6910*/  FMUL.FTZ R154, R180.reuse, R6.reuse ;  /* 0x00000006b49a7220 */ /* 0x0c0fe40000410000 */
[----:B---3--:R-:W-:Y:S02]  /*6920*/  FFMA.FTZ R152, R179, R6, -R152 ;  /* 0x00000006b3987223 */ /* 0x008fe40000010898 */
[----:B------:R-:W-:Y:S02]  /*6930*/  FMUL.FTZ R6, R180, R5 ;  /* 0x00000005b4067220 */ /* 0x000fe40000410000 */
[----:B0-----:R-:W-:Y:S02]  /*6940*/  @P2 FADD.FTZ R182, R178, R153 ;  /* 0x00000099b2b62221 */ /* 0x001fe40000010000 */
[----:B----4-:R-:W-:-:S02]  /*6950*/  @P2 FADD.FTZ R181, R189, R156 ;  /* 0x0000009cbdb52221 */ /* 0x010fc40000010000 */
[-C--:B------:R-:W-:Y:S02]  /*6960*/  FMUL.FTZ R180, R180, R4.reuse ;  /* 0x00000004b4b47220 */ /* 0x080fe40000410000 */
[----:B------:R-:W-:Y:S02]  /*6970*/  FFMA.FTZ R4, R179, R4, -R6 ;  /* 0x00000004b3047223 */ /* 0x000fe40000010806 */
[CC--:B------:R-:W-:Y:S02]  /*6980*/  FMUL.FTZ R6, R182.reuse, -R25.reuse ;  /* 0x80000019b6067220 */ /* 0x0c0fe40000410000 */
[C---:B------:R-:W-:Y:S02]  /*6990*/  FMUL.FTZ R25, R181.reuse, -R25 ;  /* 0x80000019b5197220 */ /* 0x040fe40000410000 */
[-C--:B------:R-:W-:Y:S02]  /*69a0*/  FFMA.FTZ R156, R181, R24.reuse, -R6 ;  /* 0x00000018b59c7223 */ /* 0x080fe40000010806 */
[----:B------:R-:W-:-:S02]  /*69b0*/  FFMA.FTZ R182, R182, R24, R25 ;  /* 0x00000018b6b67223 */ /* 0x000fc40000010019 */
[----:B------:R-:W-:Y:S02]  /*69c0*/  FFMA.FTZ R154, R179, R7, R154 ;  /* 0x00000007b39a7223 */ /* 0x000fe4000001009a */
[----:B------:R-:W-:Y:S02]  /*69d0*/  FADD.FTZ R165, -R165, R182 ;  /* 0x000000b6a5a57221 */ /* 0x000fe40000010100 */
[----:B------:R-:W-:Y:S02]  /*69e0*/  FMUL.FTZ R158, R35, R0 ;  /* 0x00000000239e7220 */ /* 0x000fe40000410000 */
[----:B------:R-:W-:Y:S02]  /*69f0*/  FADD.FTZ R163, R163, R156 ;  /* 0x0000009ca3a37221 */ /* 0x000fe40000010000 */
[----:B------:R-:W-:Y:S02]  /*6a00*/  FADD.FTZ R7, R159, R154 ;  /* 0x0000009a9f077221 */ /* 0x000fe40000010000 */
[----:B------:R-:W-:-:S02]  /*6a10*/  FMUL.FTZ R154, R144, -R165 ;  /* 0x800000a5909a7220 */ /* 0x000fc40000410000 */
[-C--:B------:R-:W-:Y:S02]  /*6a20*/  FFMA.FTZ R24, R125, -R158.reuse, R157 ;  /* 0x8000009e7d187223 */ /* 0x080fe4000001009d */
[----:B------:R-:W-:Y:S02]  /*6a30*/  FFMA.FTZ R25, R123, -R158, R183 ;  /* 0x8000009e7b197223 */ /* 0x000fe400000100b7 */
[----:B------:R-:W-:Y:S02]  /*6a40*/  FMUL.FTZ R144, R144, -R163 ;  /* 0x800000a390907220 */ /* 0x000fe40000410000 */
[----:B------:R-:W-:Y:S02]  /*6a50*/  FFMA.FTZ R185, R98, -R187, R185 ;  /* 0x800000bb62b97223 */ /* 0x000fe400000100b9 */
[----:B------:R-:W-:Y:S02]  /*6a60*/  FMUL.FTZ R158, R100, R183 ;  /* 0x000000b7649e7220 */ /* 0x000fe40000410000 */
[----:B--2---:R-:W-:-:S02]  /*6a70*/  FADD.FTZ R6, R155, R152 ;  /* 0x000000989b067221 */ /* 0x004fc40000010000 */
[C---:B------:R-:W-:Y:S02]  /*6a80*/  FFMA.FTZ R155, R142.reuse, R163, -R154 ;  /* 0x000000a38e9b7223 */ /* 0x040fe4000001089a */
[----:B------:R-:W-:Y:S02]  /*6a90*/  FFMA.FTZ R5, R179, R5, R180 ;  /* 0x00000005b3057223 */ /* 0x000fe400000100b4 */
[----:B------:R-:W-:Y:S02]  /*6aa0*/  FFMA.FTZ R142, R142, R165, R144 ;  /* 0x000000a58e8e7223 */ /* 0x000fe40000010090 */
[----:B------:R-:W-:Y:S01]  /*6ab0*/  FADD.FTZ R152, R185, -R158 ;  /* 0x8000009eb9987221 */ /* 0x000fe20000010000 */
[----:B------:R0:W-:Y:S01]  /*6ac0*/  @!P0 STS.128 [R115.X16+0x25d0], R4 ;  /* 0x0025d00473008388 */ /* 0x0001e2000000cc00 */
[----:B------:R-:W-:Y:S02]  /*6ad0*/  FMUL.FTZ R158, R165, R0 ;  /* 0x00000000a59e7220 */ /* 0x000fe40000410000 */
[----:B------:R-:W-:-:S02]  /*6ae0*/  FADD.FTZ R161, -R161, R142 ;  /* 0x0000008ea1a17221 */ /* 0x000fc40000010100 */
[----:B------:R-:W-:Y:S01]  /*6af0*/  FMUL.FTZ R153, R100, R157 ;  /* 0x0000009d64997220 */ /* 0x000fe20000410000 */
[----:B------:R-:W-:Y:S01]  /*6b00*/  SHF.L.U32 R157, R70, 0x4, RZ ;  /* 0x00000004469d7819 */ /* 0x000fe200000006ff */
[----:B------:R-:W-:Y:S02]  /*6b10*/  FMUL.FTZ R156, R163, R0 ;  /* 0x00000000a39c7220 */ /* 0x000fe40000410000 */
[----:B------:R-:W-:Y:S01]  /*6b20*/  FADD.FTZ R155, R162, R155 ;  /* 0x0000009ba29b7221 */ /* 0x000fe20000010000 */
[----:B------:R-:W-:Y:S01]  /*6b30*/  LEA.HI.SX32 R144, R157, R157, 0x1b ;  /* 0x0000009d9d907211 */ /* 0x000fe200078fdaff */
[C---:B------:R-:W-:Y:S02]  /*6b40*/  FMUL.FTZ R179, R35.reuse, R158 ;  /* 0x0000009e23b37220 */ /* 0x040fe40000410000 */
[----:B------:R-:W-:Y:S02]  /*6b50*/  FMUL.FTZ R159, R35, R156 ;  /* 0x0000009c239f7220 */ /* 0x000fe40000410000 */
[----:B------:R-:W-:Y:S01]  /*6b60*/  FADD.FTZ R153, R188, R153 ;  /* 0x00000099bc997221 */ /* 0x000fe20000010000 */
[----:B------:R1:W-:Y:S01]  /*6b70*/  STS [R144.X4+0x87c], R179 ;  /* 0x00087cb390007388 */ /* 0x0003e20000004800 */
[----:B0-----:R-:W-:-:S02]  /*6b80*/  FMUL.FTZ R5, R25, R158 ;  /* 0x0000009e19057220 */ /* 0x001fc40000410000 */
[----:B------:R-:W-:Y:S01]  /*6b90*/  FMUL.FTZ R4, R128, -R161 ;  /* 0x800000a180047220 */ /* 0x000fe20000410000 */
[----:B------:R-:W-:Y:S01]  /*6ba0*/  STS [R144.X4+0x878], R159 ;  /* 0x0008789f90007388 */ /* 0x000fe20000004800 */
[-C--:B------:R-:W-:Y:S02]  /*6bb0*/  FFMA.FTZ R142, R24, R156.reuse, R5 ;  /* 0x0000009c188e7223 */ /* 0x080fe40000010005 */
[-C--:B------:R-:W-:Y:S02]  /*6bc0*/  FMUL.FTZ R5, R128, -R155.reuse ;  /* 0x8000009b80057220 */ /* 0x080fe40000410000 */
[----:B------:R-:W-:Y:S02]  /*6bd0*/  FMUL.FTZ R7, R25, R156 ;  /* 0x0000009c19077220 */ /* 0x000fe40000410000 */
[----:B------:R-:W-:Y:S02]  /*6be0*/  FMUL.FTZ R6, R161, R30 ;  /* 0x0000001ea1067220 */ /* 0x000fe40000410000 */
[----:B------:R-:W-:-:S02]  /*6bf0*/  FFMA.FTZ R157, R126, R155, -R4 ;  /* 0x0000009b7e9d7223 */ /* 0x000fc40000010804 */
[----:B------:R-:W-:Y:S02]  /*6c00*/  FMUL.FTZ R4, R155, R30 ;  /* 0x0000001e9b047220 */ /* 0x000fe40000410000 */
[----:B------:R-:W-:Y:S02]  /*6c10*/  FFMA.FTZ R126, R126, R161, R5 ;  /* 0x000000a17e7e7223 */ /* 0x000fe40000010005 */
[----:B------:R-:W-:Y:S02]  /*6c20*/  FFMA.FTZ R128, R24, R158, -R7 ;  /* 0x0000009e18807223 */ /* 0x000fe40000010807 */
[C---:B------:R-:W-:Y:S02]  /*6c30*/  FMUL.FTZ R5, R151.reuse, R6 ;  /* 0x0000000697057220 */ /* 0x040fe40000410000 */
[----:B------:R-:W-:Y:S02]  /*6c40*/  FMUL.FTZ R7, R151, R4 ;  /* 0x0000000497077220 */ /* 0x000fe40000410000 */
[----:B------:R-:W-:-:S02]  /*6c50*/  FADD.FTZ R157, R168, R157 ;  /* 0x0000009da89d7221 */ /* 0x000fc40000010000 */
[----:B------:R-:W-:Y:S02]  /*6c60*/  FADD.FTZ R167, -R167, R126 ;  /* 0x0000007ea7a77221 */ /* 0x000fe40000010100 */
[CC--:B------:R-:W-:Y:S02]  /*6c70*/  FFMA.FTZ R5, R150.reuse, R4.reuse, R5 ;  /* 0x0000000496057223 */ /* 0x0c0fe40000010005 */
[C---:B------:R-:W-:Y:S02]  /*6c80*/  FMUL.FTZ R181, R37.reuse, R4 ;  /* 0x0000000425b57220 */ /* 0x040fe40000410000 */
[-C--:B------:R-:W-:Y:S02]  /*6c90*/  FMUL.FTZ R183, R37, R6.reuse ;  /* 0x0000000625b77220 */ /* 0x080fe40000410000 */
[----:B------:R-:W-:Y:S01]  /*6ca0*/  FFMA.FTZ R4, R150, R6, -R7 ;  /* 0x0000000696047223 */ /* 0x000fe20000010807 */
[----:B------:R0:W-:Y:S01]  /*6cb0*/  STS [R144.X4+0x870], R181 ;  /* 0x000870b590007388 */ /* 0x0001e20000004800 */
[----:B------:R-:W-:-:S02]  /*6cc0*/  FMUL.FTZ R6, R124, -R157 ;  /* 0x8000009d7c067220 */ /* 0x000fc40000410000 */
[-C--:B------:R-:W-:Y:S01]  /*6cd0*/  FMUL.FTZ R124, R124, -R167.reuse ;  /* 0x800000a77c7c7220 */ /* 0x080fe20000410000 */
[----:B------:R2:W-:Y:S01]  /*6ce0*/  STS [R144.X4+0x874], R183 ;  /* 0x000874b790007388 */ /* 0x0005e20000004800 */
[C---:B------:R-:W-:Y:S02]  /*6cf0*/  FFMA.FTZ R185, R122.reuse, R167, R6 ;  /* 0x000000a77ab97223 */ /* 0x040fe40000010006 */
[----:B-1----:R-:W-:Y:S02]  /*6d00*/  FFMA.FTZ R179, R122, R157, -R124 ;  /* 0x0000009d7ab37223 */ /* 0x002fe4000001087c */
[----:B------:R-:W-:Y:S02]  /*6d10*/  FADD.FTZ R185, -R166, R185 ;  /* 0x000000b9a6b97221 */ /* 0x000fe40000010100 */
[----:B------:R-:W-:Y:S02]  /*6d20*/  FADD.FTZ R179, R164, R179 ;  /* 0x000000b3a4b37221 */ /* 0x000fe40000010000 */
[----:B------:R-:W-:-:S02]  /*6d30*/  FMUL.FTZ R6, R120, -R185 ;  /* 0x800000b978067220 */ /* 0x000fc40000410000 */
[-C--:B------:R-:W-:Y:S02]  /*6d40*/  FMUL.FTZ R120, R120, -R179.reuse ;  /* 0x800000b378787220 */ /* 0x080fe40000410000 */
[C---:B------:R-:W-:Y:S02]  /*6d50*/  FFMA.FTZ R6, R118.reuse, R179, -R6 ;  /* 0x000000b376067223 */ /* 0x040fe40000010806 */
[----:B0-----:R-:W-:Y:S02]  /*6d60*/  FFMA.FTZ R181, R118, R185, R120 ;  /* 0x000000b976b57223 */ /* 0x001fe40000010078 */
[----:B------:R-:W-:Y:S02]  /*6d70*/  FMUL.FTZ R159, R167, R32 ;  /* 0x00000020a79f7220 */ /* 0x000fe40000410000 */
[----:B------:R-:W-:Y:S02]  /*6d80*/  FADD.FTZ R181, -R172, R181 ;  /* 0x000000b5acb57221 */ /* 0x000fe40000010100 */
[----:B--2---:R-:W-:-:S02]  /*6d90*/  FADD.FTZ R183, R171, R6 ;  /* 0x00000006abb77221 */ /* 0x004fc40000010000 */
[----:B------:R-:W-:Y:S02]  /*6da0*/  FMUL.FTZ R7, R157, R32 ;  /* 0x000000209d077220 */ /* 0x000fe40000410000 */
[----:B------:R-:W-:Y:S02]  /*6db0*/  FMUL.FTZ R122, R148, R159 ;  /* 0x0000009f947a7220 */ /* 0x000fe40000410000 */
[C---:B------:R-:W-:Y:S02]  /*6dc0*/  FMUL.FTZ R6, R116.reuse, -R181 ;  /* 0x800000b574067220 */ /* 0x040fe40000410000 */
[----:B------:R-:W-:Y:S02]  /*6dd0*/  FMUL.FTZ R116, R116, -R183 ;  /* 0x800000b774747220 */ /* 0x000fe40000410000 */
[-C--:B------:R-:W-:Y:S02]  /*6de0*/  FMUL.FTZ R126, R148, R7.reuse ;  /* 0x00000007947e7220 */ /* 0x080fe40000410000 */
[----:B------:R-:W-:-:S02]  /*6df0*/  FFMA.FTZ R124, R146, R7, R122 ;  /* 0x00000007927c7223 */ /* 0x000fc4000001007a */
[----:B------:R-:W-:Y:S02]  /*6e00*/  FMUL.FTZ R187, R39, R7 ;  /* 0x0000000727bb7220 */ /* 0x000fe40000410000 */
[-C--:B------:R-:W-:Y:S02]  /*6e10*/  FMUL.FTZ R7, R179, R34.reuse ;  /* 0x00000022b3077220 */ /* 0x080fe40000410000 */
[----:B------:R-:W-:Y:S01]  /*6e20*/  FFMA.FTZ R116, R114, R181, R116 ;  /* 0x000000b572747223 */ /* 0x000fe20000010074 */
[----:B------:R-:W-:Y:S01]  /*6e30*/  STS [R144.X4+0x868], R187 ;  /* 0x000868bb90007388 */ /* 0x000fe20000004800 */
[-C--:B------:R-:W-:Y:S02]  /*6e40*/  FMUL.FTZ R191, R39, R159.reuse ;  /* 0x0000009f27bf7220 */ /* 0x080fe40000410000 */
[----:B------:R-:W-:Y:S02]  /*6e50*/  FFMA.FTZ R203, R146, R159, -R126 ;  /* 0x0000009f92cb7223 */ /* 0x000fe4000001087e */
[----:B------:R-:W-:Y:S01]  /*6e60*/  FFMA.FTZ R171, R114, R183, -R6 ;  /* 0x000000b772ab7223 */ /* 0x000fe20000010806 */
[----:B------:R0:W-:Y:S01]  /*6e70*/  STS [R144.X4+0x86c], R191 ;  /* 0x00086cbf90007388 */ /* 0x0001e20000004800 */
[----:B------:R-:W-:-:S02]  /*6e80*/  FMUL.FTZ R159, R185, R34 ;  /* 0x00000022b99f7220 */ /* 0x000fc40000410000 */
[----:B------:R-:W-:Y:S02]  /*6e90*/  FMUL.FTZ R6, R140, R7 ;  /* 0x000000078c067220 */ /* 0x000fe40000410000 */
[----:B------:R-:W-:Y:S02]  /*6ea0*/  FADD.FTZ R169, -R169, R116 ;  /* 0x00000074a9a97221 */ /* 0x000fe40000010100 */
[----:B------:R-:W-:Y:S02]  /*6eb0*/  FFMA.FTZ R201, R138, R159, -R6 ;  /* 0x0000009f8ac97223 */ /* 0x000fe40000010806 */
[----:B------:R-:W-:Y:S02]  /*6ec0*/  FADD.FTZ R171, R170, R171 ;  /* 0x000000abaaab7221 */ /* 0x000fe40000010000 */
[----:B------:R-:W-:Y:S02]  /*6ed0*/  FMUL.FTZ R6, R112, -R169 ;  /* 0x800000a970067220 */ /* 0x000fe40000410000 */
[----:B------:R-:W-:-:S02]  /*6ee0*/  FMUL.FTZ R118, R140, R159 ;  /* 0x0000009f8c767220 */ /* 0x000fc40000410000 */
[----:B0-----:R-:W-:Y:S02]  /*6ef0*/  FMUL.FTZ R191, R41, R159 ;  /* 0x0000009f29bf7220 */ /* 0x001fe40000410000 */
[----:B------:R-:W-:Y:S02]  /*6f00*/  FMUL.FTZ R187, R181, R36 ;  /* 0x00000024b5bb7220 */ /* 0x000fe40000410000 */
[-C--:B------:R-:W-:Y:S01]  /*6f10*/  FMUL.FTZ R112, R112, -R171.reuse ;  /* 0x800000ab70707220 */ /* 0x080fe20000410000 */
[----:B------:R-:W-:Y:S01]  /*6f20*/  STS [R144.X4+0x864], R191 ;  /* 0x000864bf90007388 */ /* 0x000fe20000004800 */
[----:B------:R-:W-:Y:S02]  /*6f30*/  FFMA.FTZ R159, R110, R171, -R6 ;  /* 0x000000ab6e9f7223 */ /* 0x000fe40000010806 */
[-C--:B------:R-:W-:Y:S02]  /*6f40*/  FFMA.FTZ R122, R138, R7.reuse, R118 ;  /* 0x000000078a7a7223 */ /* 0x080fe40000010076 */
[----:B------:R-:W-:-:S02]  /*6f50*/  FMUL.FTZ R189, R41, R7 ;  /* 0x0000000729bd7220 */ /* 0x000fc40000410000 */
[----:B------:R-:W-:Y:S02]  /*6f60*/  FMUL.FTZ R7, R183, R36 ;  /* 0x00000024b7077220 */ /* 0x000fe40000410000 */
[----:B------:R-:W-:Y:S01]  /*6f70*/  FMUL.FTZ R6, R136, R187 ;  /* 0x000000bb88067220 */ /* 0x000fe20000410000 */
[----:B------:R0:W-:Y:S01]  /*6f80*/  STS [R144.X4+0x860], R189 ;  /* 0x000860bd90007388 */ /* 0x0001e20000004800 */
[----:B------:R-:W-:Y:S02]  /*6f90*/  FFMA.FTZ R112, R110, R169, R112 ;  /* 0x000000a96e707223 */ /* 0x000fe40000010070 */
[----:B------:R-:W-:Y:S02]  /*6fa0*/  FADD.FTZ R159, R174, R159 ;  /* 0x0000009fae9f7221 */ /* 0x000fe40000010000 */
[----:B------:R-:W-:Y:S02]  /*6fb0*/  FFMA.FTZ R120, R134, R7, R6 ;  /* 0x0000000786787223 */ /* 0x000fe40000010006 */
[----:B------:R-:W-:-:S02]  /*6fc0*/  FADD.FTZ R173, -R173, R112 ;  /* 0x00000070adad7221 */ /* 0x000fc40000010100 */
[C---:B------:R-:W-:Y:S02]  /*6fd0*/  FMUL.FTZ R6, R108.reuse, -R159 ;  /* 0x8000009f6c067220 */ /* 0x040fe40000410000 */
[-C--:B------:R-:W-:Y:S02]  /*6fe0*/  FMUL.FTZ R108, R108, -R173.reuse ;  /* 0x800000ad6c6c7220 */ /* 0x080fe40000410000 */
[----:B------:R-:W-:Y:S02]  /*6ff0*/  FFMA.FTZ R6, R106, R173, R6 ;  /* 0x000000ad6a067223 */ /* 0x000fe40000010006 */
[-C--:B------:R-:W-:Y:S02]  /*7000*/  FMUL.FTZ R110, R136, R7.reuse ;  /* 0x00000007886e7220 */ /* 0x080fe40000410000 */
[----:B0-----:R-:W-:Y:S02]  /*7010*/  FMUL.FTZ R189, R43, R7 ;  /* 0x000000072bbd7220 */ /* 0x001fe40000410000 */
[----:B------:R-:W-:-:S02]  /*7020*/  FFMA.FTZ R7, R106, R159, -R108 ;  /* 0x0000009f6a077223 */ /* 0x000fc4000001086c */
[----:B------:R-:W-:Y:S01]  /*7030*/  FADD.FTZ R27, -R27, R6 ;  /* 0x000000061b1b7221 */ /* 0x000fe20000010100 */
[----:B------:R0:W-:Y:S01]  /*7040*/  STS [R144.X4+0x858], R189 ;  /* 0x000858bd90007388 */ /* 0x0001e20000004800 */
[----:B------:R-:W-:Y:S02]  /*7050*/  FADD.FTZ R26, R26, R7 ;  /* 0x000000071a1a7221 */ /* 0x000fe40000010000 */
[-C--:B------:R-:W-:Y:S02]  /*7060*/  FMUL.FTZ R106, R27, R42.reuse ;  /* 0x0000002a1b6a7220 */ /* 0x080fe40000410000 */
[----:B------:R-:W-:Y:S02]  /*7070*/  FFMA.FTZ R199, R134, R187, -R110 ;  /* 0x000000bb86c77223 */ /* 0x000fe4000001086e */
[----:B------:R-:W-:Y:S02]  /*7080*/  FMUL.FTZ R6, R26, R42 ;  /* 0x0000002a1a067220 */ /* 0x000fe40000410000 */
[----:B------:R-:W-:-:S02]  /*7090*/  FMUL.FTZ R110, R173, R40 ;  /* 0x00000028ad6e7220 */ /* 0x000fc40000410000 */
[----:B------:R-:W-:Y:S02]  /*70a0*/  FMUL.FTZ R7, R23, R106 ;  /* 0x0000006a17077220 */ /* 0x000fe40000410000 */
[----:B------:R-:W-:Y:S02]  /*70b0*/  FMUL.FTZ R191, R43, R187 ;  /* 0x000000bb2bbf7220 */ /* 0x000fe40000410000 */
[----:B------:R-:W-:Y:S02]  /*70c0*/  FMUL.FTZ R195, R169, R38 ;  /* 0x00000026a9c37220 */ /* 0x000fe40000410000 */
[----:B------:R-:W-:Y:S01]  /*70d0*/  FMUL.FTZ R108, R159, R40 ;  /* 0x000000289f6c7220 */ /* 0x000fe20000410000 */
[----:B------:R1:W-:Y:S01]  /*70e0*/  STS [R144.X4+0x85c], R191 ;  /* 0x00085cbf90007388 */ /* 0x0003e20000004800 */
[----:B0-----:R-:W-:Y:S02]  /*70f0*/  FMUL.FTZ R189, R29, R110 ;  /* 0x0000006e1dbd7220 */ /* 0x001fe40000410000 */
[----:B------:R-:W-:-:S02]  /*7100*/  FFMA.FTZ R7, R22, R6, R7 ;  /* 0x0000000616077223 */ /* 0x000fc40000010007 */
[----:B------:R-:W-:Y:S02]  /*7110*/  FMUL.FTZ R187, R23, R6 ;  /* 0x0000000617bb7220 */ /* 0x000fe40000410000 */
[----:B------:R-:W-:Y:S02]  /*7120*/  FMUL.FTZ R193, R171, R38 ;  /* 0x00000026abc17220 */ /* 0x000fe40000410000 */
[----:B------:R-:W-:Y:S02]  /*7130*/  FMUL.FTZ R116, R132, R195 ;  /* 0x000000c384747220 */ /* 0x000fe40000410000 */
[-C--:B------:R-:W-:Y:S02]  /*7140*/  FFMA.FTZ R112, R28, R108.reuse, R189 ;  /* 0x0000006c1c707223 */ /* 0x080fe400000100bd */
[----:B------:R-:W-:Y:S02]  /*7150*/  FADD.FTZ R7, RZ, R7 ;  /* 0x00000007ff077221 */ /* 0x000fe40000010000 */
[----:B-1----:R-:W-:-:S02]  /*7160*/  FMUL.FTZ R191, R29, R108 ;  /* 0x0000006c1dbf7220 */ /* 0x002fc40000410000 */
[----:B------:R-:W-:Y:S02]  /*7170*/  FFMA.FTZ R187, R22, R106, -R187 ;  /* 0x0000006a16bb7223 */ /* 0x000fe400000108bb */
[-C--:B------:R-:W-:Y:S02]  /*7180*/  FFMA.FTZ R116, R130, R193.reuse, R116 ;  /* 0x000000c182747223 */ /* 0x080fe40000010074 */
[----:B------:R-:W-:Y:S02]  /*7190*/  FADD.FTZ R7, R7, R112 ;  /* 0x0000007007077221 */ /* 0x000fe40000010000 */
[----:B------:R-:W-:Y:S02]  /*71a0*/  FFMA.FTZ R114, R28, R110, -R191 ;  /* 0x0000006e1c727223 */ /* 0x000fe400000108bf */
[----:B------:R-:W-:Y:S02]  /*71b0*/  FADD.FTZ R187, RZ, R187 ;  /* 0x000000bbffbb7221 */ /* 0x000fe40000010000 */
[----:B------:R-:W-:-:S02]  /*71c0*/  FMUL.FTZ R118, R132, R193 ;  /* 0x000000c184767220 */ /* 0x000fc40000410000 */
[----:B------:R-:W-:Y:S02]  /*71d0*/  FADD.FTZ R7, R7, R116 ;  /* 0x0000007407077221 */ /* 0x000fe40000010000 */
[----:B------:R-:W-:Y:S02]  /*71e0*/  FADD.FTZ R114, R187, R114 ;  /* 0x00000072bb727221 */ /* 0x000fe40000010000 */
[----:B------:R-:W-:Y:S02]  /*71f0*/  FFMA.FTZ R187, R130, R195, -R118 ;  /* 0x000000c382bb7223 */ /* 0x000fe40000010876 */
[----:B------:R-:W-:Y:S01]  /*7200*/  FMUL.FTZ R189, R47, R108 ;  /* 0x0000006c2fbd7220 */ /* 0x000fe20000410000 */
[----:B------:R-:W-:Y:S01]  /*7210*/  LEA R108, R58, -R70, 0x1 ;  /* 0x800000463a6c7211 */ /* 0x000fe200078e08ff */
[----:B------:R-:W-:Y:S02]  /*7220*/  FADD.FTZ R7, R7, R120 ;  /* 0x0000007807077221 */ /* 0x000fe40000010000 */
[----:B------:R-:W-:Y:S01]  /*7230*/  FADD.FTZ R114, R114, R187 ;  /* 0x000000bb72727221 */ /* 0x000fe20000010000 */
[----:B------:R-:W-:Y:S01]  /*7240*/  ISETP.GE.AND P0, PT, R108, 0x1, PT ;  /* 0x000000016c00780c */ /* 0x000fe20003f06270 */
[----:B------:R-:W-:Y:S01]  /*7250*/  FADD.FTZ R7, R7, R122 ;  /* 0x0000007a07077221 */ /* 0x000fe20000010000 */
[----:B------:R0:W-:Y:S01]  /*7260*/  STS [R144.X4+0x848], R189 ;  /* 0x000848bd90007388 */ /* 0x0001e20000004800 */
[----:B------:R-:W-:Y:S01]  /*7270*/  FADD.FTZ R114, R114, R199 ;  /* 0x000000c772727221 */ /* 0x000fe20000010000 */
[----:B------:R-:W-:Y:S01]  /*7280*/  ISETP.GE.AND P1, PT, R108, 0x21, PT ;  /* 0x000000216c00780c */ /* 0x000fe20003f26270 */
[----:B------:R-:W-:-:S02]  /*7290*/  FADD.FTZ R124, R7, R124 ;  /* 0x0000007c077c7221 */ /* 0x000fc40000010000 */
[C---:B------:R-:W-:Y:S02]  /*72a0*/  FMUL.FTZ R197, R45.reuse, R193 ;  /* 0x000000c12dc57220 */ /* 0x040fe40000410000 */
[----:B------:R-:W-:Y:S02]  /*72b0*/  FMUL.FTZ R195, R45, R195 ;  /* 0x000000c32dc37220 */ /* 0x000fe40000410000 */
[----:B------:R-:W-:Y:S01]  /*72c0*/  FMUL.FTZ R191, R47, R110 ;  /* 0x0000006e2fbf7220 */ /* 0x000fe20000410000 */
[----:B------:R-:W-:Y:S01]  /*72d0*/  STS [R144.X4+0x850], R197 ;  /* 0x000850c590007388 */ /* 0x000fe20000004800 */
[C---:B------:R-:W-:Y:S01]  /*72e0*/  FMUL.FTZ R7, R49.reuse, R6 ;  /* 0x0000000631077220 */ /* 0x040fe20000410000 */
[----:B0-----:R-:W-:Y:S01]  /*72f0*/  IADD3 R189, R70, 0x20, RZ ;  /* 0x0000002046bd7810 */ /* 0x001fe20007ffe0ff */
[----:B------:R-:W-:Y:S01]  /*7300*/  FMUL.FTZ R187, R49, R106 ;  /* 0x0000006a31bb7220 */ /* 0x000fe20000410000 */
[----:B------:R0:W-:Y:S01]  /*7310*/  STS [R144.X4+0x854], R195 ;  /* 0x000854c390007388 */ /* 0x0001e20000004800 */
[----:B------:R-:W-:-:S03]  /*7320*/  FADD.FTZ R114, R114, R201 ;  /* 0x000000c972727221 */ /* 0x000fc60000010000 */
[----:B------:R1:W-:Y:S01]  /*7330*/  STS [R144.X4+0x84c], R191 ;  /* 0x00084cbf90007388 */ /* 0x0003e20000004800 */
[----:B------:R-:W-:-:S03]  /*7340*/  FADD.FTZ R203, R114, R203 ;  /* 0x000000cb72cb7221 */ /* 0x000fc60000010000 */
[----:B------:R1:W-:Y:S01]  /*7350*/  STS [R144.X4+0x840], R7 ;  /* 0x0008400790007388 */ /* 0x0003e20000004800 */
[----:B------:R-:W-:Y:S02]  /*7360*/  FADD.FTZ R203, R203, R4 ;  /* 0x00000004cbcb7221 */ /* 0x000fe40000010000 */
[----:B0-----:R-:W-:Y:S01]  /*7370*/  FADD.FTZ R195, R124, R5 ;  /* 0x000000057cc37221 */ /* 0x001fe20000010000 */
        /* <DEDUP_REMOVED lines=28> */
.L_x_11756:
[----:B-1----:R-:W-:Y:S05]  /*7540*/  BSYNC B0 ;  /* 0x0000000000007941 */ /* 0x002fea0003800000 */
.L_x_11755:
        /* <DEDUP_REMOVED lines=9> */
.L_x_11758:
[----:B------:R-:W-:Y:S05]  /*75e0*/  BSYNC B0 ;  /* 0x0000000000007941 */ /* 0x000fea0003800000 */
.L_x_11757:
        /* <DEDUP_REMOVED lines=14> */
.L_x_11760:
[----:B------:R-:W-:Y:S05]  /*76d0*/  BSYNC B0 ;  /* 0x0000000000007941 */ /* 0x000fea0003800000 */
.L_x_11759:
[----:B------:R-:W2:Y:S01]  /*76e0*/  LDS R7, [R7.X4+0x9c0] ;  /* 0x0009c00007077984 */ /* 0x000ea20000004800 */
[----:B------:R-:W-:Y:S01]  /*76f0*/  BSSY B0, `(.L_x_11761) ;  /* 0x0000005000007945 */ /* 0x000fe20003800000 */
[----:B-1----:R-:W-:Y:S02]  /*7700*/  IADD3 R5, R70, 0xa0, RZ ;  /* 0x000000a046057810 */ /* 0x002fe40007ffe0ff */
[----:B------:R-:W-:Y:S01]  /*7710*/  LEA.HI.SX32 R187, R187, R70, 0x1b ;  /* 0x00000046bbbb7211 */ /* 0x000fe200078fdaff */
[----:B------:R-:W-:Y:S05]  /*7720*/  @!P0 BRA `(.L_x_11762) ;  /* 0x0000001000008947 */ /* 0x000fea0003800000 */
[----:B--2---:R1:W-:Y:S02]  /*7730*/  RED.E.ADD.F32.FTZ.RN.STRONG.GPU [R20.64+-0x680], R7 ;  /* 0xfff980071400798e */ /* 0x0043e4000c10e786 */
.L_x_11762:
[----:B------:R-:W-:Y:S05]  /*7740*/  BSYNC B0 ;  /* 0x0000000000007941 */ /* 0x000fea0003800000 */
.L_x_11761:
[----:B------:R-:W3:Y:S01]  /*7750*/  LDS R187, [R187.X4+0xa40] ;  /* 0x000a4000bbbb7984 */ /* 0x000ee20000004800 */
[----:B------:R-:W-:Y:S01]  /*7760*/  BSSY B0, `(.L_x_11763) ;  /* 0x0000005000007945 */ /* 0x000fe20003800000 */
[----:B-12---:R-:W-:Y:S02]  /*7770*/  IADD3 R7, R70, 0xc0, RZ ;  /* 0x000000c046077810 */ /* 0x006fe40007ffe0ff */
[----:B------:R-:W-:Y:S01]  /*7780*/  LEA.HI.SX32 R5, R5, R70, 0x1b ;  /* 0x0000004605057211 */ /* 0x000fe200078fdaff */
[----:B------:R-:W-:Y:S05]  /*7790*/  @!P1 BRA `(.L_x_11764) ;  /* 0x0000001000009947 */ /* 0x000fea0003800000 */
[----:B---3--:R1:W-:Y:S02]  /*77a0*/  RED.E.ADD.F32.FTZ.RN.STRONG.GPU [R20.64+-0x600], R187 ;  /* 0xfffa00bb1400798e */ /* 0x0083e4000c10e786 */
.L_x_11764:
[----:B------:R-:W-:Y:S05]  /*77b0*/  BSYNC B0 ;  /* 0x0000000000007941 */ /* 0x000fea0003800000 */
.L_x_11763:
[----:B------:R-:W2:Y:S01]  /*77c0*/  LDS R5, [R5.X4+0xac0] ;  /* 0x000ac00005057984 */ /* 0x000ea20000004800 */
[----:B------:R-:W-:Y:S01]  /*77d0*/  BSSY B0, `(.L_x_11765) ;  /* 0x0000005000007945 */ /* 0x000fe20003800000 */
[----:B-1-3--:R-:W-:-:S02]  /*77e0*/  IADD3 R187, R70, 0xe0, RZ ;  /* 0x000000e046bb7810 */ /* 0x00afc40007ffe0ff */
[----:B------:R-:W-:Y:S01]  /*77f0*/  LEA.HI.SX32 R7, R7, R70, 0x1b ;  /* 0x0000004607077211 */ /* 0x000fe200078fdaff */
[----:B------:R-:W-:Y:S05]  /*7800*/  @!P2 BRA `(.L_x_11766) ;  /* 0x000000100000a947 */ /* 0x000fea0003800000 */
[----:B--2---:R1:W-:Y:S02]  /*7810*/  RED.E.ADD.F32.FTZ.RN.STRONG.GPU [R20.64+-0x580], R5 ;  /* 0xfffa80051400798e */ /* 0x0043e4000c10e786 */
.L_x_11766:
[----:B------:R-:W-:Y:S05]  /*7820*/  BSYNC B0 ;  /* 0x0000000000007941 */ /* 0x000fea0003800000 */
.L_x_11765:
[----:B------:R-:W3:Y:S01]  /*7830*/  LDS R7, [R7.X4+0xb40] ;  /* 0x000b400007077984 */ /* 0x000ee20000004800 */
[----:B------:R-:W-:Y:S01]  /*7840*/  BSSY B0, `(.L_x_11767) ;  /* 0x0000005000007945 */ /* 0x000fe20003800000 */
[----:B-12---:R-:W-:Y:S02]  /*7850*/  IADD3 R5, R70, 0x100, RZ ;  /* 0x0000010046057810 */ /* 0x006fe40007ffe0ff */
[----:B------:R-:W-:Y:S01]  /*7860*/  LEA.HI.SX32 R187, R187, R70, 0x1b ;  /* 0x00000046bbbb7211 */ /* 0x000fe200078fdaff */
[----:B------:R-:W-:Y:S05]  /*7870*/  @!P3 BRA `(.L_x_11768) ;  /* 0x000000100000b947 */ /* 0x000fea0003800000 */
[----:B---3--:R1:W-:Y:S02]  /*7880*/  RED.E.ADD.F32.FTZ.RN.STRONG.GPU [R20.64+-0x500], R7 ;  /* 0xfffb00071400798e */ /* 0x0083e4000c10e786 */
.L_x_11768:
[----:B------:R-:W-:Y:S05]  /*7890*/  BSYNC B0 ;  /* 0x0000000000007941 */ /* 0x000fea0003800000 */
.L_x_11767:
[----:B------:R-:W2:Y:S01]  /*78a0*/  LDS R187, [R187.X4+0xbc0] ;  /* 0x000bc000bbbb7984 */ /* 0x000ea20000004800 */
[----:B------:R-:W-:Y:S01]  /*78b0*/  BSSY B0, `(.L_x_11769) ;  /* 0x0000004000007945 */ /* 0x000fe20003800000 */
[----:B------:R-:W-:Y:S01]  /*78c0*/  LEA.HI.SX32 R5, R5, R70, 0x1b ;  /* 0x0000004605057211 */ /* 0x000fe200078fdaff */
[----:B------:R-:W-:Y:S05]  /*78d0*/  @!P4 BRA `(.L_x_11770) ;  /* 0x000000100000c947 */ /* 0x000fea0003800000 */
[----:B--2---:R2:W-:Y:S02]  /*78e0*/  RED.E.ADD.F32.FTZ.RN.STRONG.GPU [R20.64+-0x480], R187 ;  /* 0xfffb80bb1400798e */ /* 0x0045e4000c10e786 */
.L_x_11770:
[----:B------:R-:W-:Y:S05]  /*78f0*/  BSYNC B0 ;  /* 0x0000000000007941 */ /* 0x000fea0003800000 */
.L_x_11769:
[----:B------:R-:W4:Y:S01]  /*7900*/  LDS R5, [R5.X4+0xc40] ;  /* 0x000c400005057984 */ /* 0x000f220000004800 */
[----:B------:R-:W-:Y:S01]  /*7910*/  BSSY B0, `(.L_x_11771) ;  /* 0x0000005000007945 */ /* 0x000fe20003800000 */
[----:B-1-3--:R-:W-:-:S02]  /*7920*/  IADD3 R7, R70, 0x120, RZ ;  /* 0x0000012046077810 */ /* 0x00afc40007ffe0ff */
[----:B--2---:R-:W-:Y:S01]  /*7930*/  IADD3 R187, R70, 0x140, RZ ;  /* 0x0000014046bb7810 */ /* 0x004fe20007ffe0ff */
[----:B------:R-:W-:Y:S05]  /*7940*/  @!P5 BRA `(.L_x_11772) ;  /* 0x000000100000d947 */ /* 0x000fea0003800000 */
[----:B----4-:R1:W-:Y:S02]  /*7950*/  RED.E.ADD.F32.FTZ.RN.STRONG.GPU [R20.64+-0x400], R5 ;  /* 0xfffc00051400798e */ /* 0x0103e4000c10e786 */
.L_x_11772:
[----:B------:R-:W-:Y:S05]  /*7960*/  BSYNC B0 ;  /* 0x0000000000007941 */ /* 0x000fea0003800000 */
.L_x_11771:
        /* <DEDUP_REMOVED lines=14> */
.L_x_11774:
[----:B------:R-:W-:Y:S05]  /*7a50*/  BSYNC B0 ;  /* 0x0000000000007941 */ /* 0x000fea0003800000 */
.L_x_11773:
[----:B------:R-:W2:Y:S01]  /*7a60*/  LDS R187, [R187.X4+0xd40] ;  /* 0x000d4000bbbb7984 */ /* 0x000ea20000004800 */
[----:B------:R-:W-:Y:S01]  /*7a70*/  BSSY B0, `(.L_x_11775) ;  /* 0x0000005000007945 */ /* 0x000fe20003800000 */
[----:B-1----:R-:W-:-:S02]  /*7a80*/  IADD3 R7, R70, 0x180, RZ ;  /* 0x0000018046077810 */ /* 0x002fc40007ffe0ff */
[----:B------:R-:W-:Y:S01]  /*7a90*/  LEA.HI.SX32 R5, R5, R70, 0x1b ;  /* 0x0000004605057211 */ /* 0x000fe200078fdaff */
[----:B------:R-:W-:Y:S05]  /*7aa0*/  @!P0 BRA `(.L_x_11776) ;  /* 0x0000001000008947 */ /* 0x000fea0003800000 */
[----:B--2---:R1:W-:Y:S02]  /*7ab0*/  RED.E.ADD.F32.FTZ.RN.STRONG.GPU [R20.64+-0x300], R187 ;  /* 0xfffd00bb1400798e */ /* 0x0043e4000c10e786 */
.L_x_11776:
[----:B------:R-:W-:Y:S05]  /*7ac0*/  BSYNC B0 ;  /* 0x0000000000007941 */ /* 0x000fea0003800000 */
.L_x_11775:
[----:B------:R-:W3:Y:S01]  /*7ad0*/  LDS R5, [R5.X4+0xdc0] ;  /* 0x000dc00005057984 */ /* 0x000ee20000004800 */
[----:B------:R-:W-:Y:S01]  /*7ae0*/  BSSY B0, `(.L_x_11777) ;  /* 0x0000005000007945 */ /* 0x000fe20003800000 */
[----:B-12---:R-:W-:Y:S02]  /*7af0*/  IADD3 R187, R70, 0x1a0, RZ ;  /* 0x000001a046bb7810 */ /* 0x006fe40007ffe0ff */
[----:B------:R-:W-:Y:S01]  /*7b00*/  LEA.HI.SX32 R7, R7, R70, 0x1b ;  /* 0x0000004607077211 */ /* 0x000fe200078fdaff */
[----:B------:R-:W-:Y:S05]  /*7b10*/  @!P1 BRA `(.L_x_11778) ;  /* 0x0000001000009947 */ /* 0x000fea0003800000 */
[----:B---3--:R1:W-:Y:S02]  /*7b20*/  RED.E.ADD.F32.FTZ.RN.STRONG.GPU [R20.64+-0x280], R5 ;  /* 0xfffd80051400798e */ /* 0x0083e4000c10e786 */
.L_x_11778:
[----:B------:R-:W-:Y:S05]  /*7b30*/  BSYNC B0 ;  /* 0x0000000000007941 */ /* 0x000fea0003800000 */
.L_x_11777:
[----:B------:R-:W2:Y:S01]  /*7b40*/  LDS R7, [R7.X4+0xe40] ;  /* 0x000e400007077984 */ /* 0x000ea20000004800 */
[----:B------:R-:W-:Y:S01]  /*7b50*/  BSSY B0, `(.L_x_11779) ;  /* 0x0000005000007945 */ /* 0x000fe20003800000 */
[----:B-1-3--:R-:W-:Y:S02]  /*7b60*/  IADD3 R5, R70, 0x1c0, RZ ;  /* 0x000001c046057810 */ /* 0x00afe40007ffe0ff */
[----:B------:R-:W-:Y:S01]  /*7b70*/  LEA.HI.SX32 R187, R187, R70, 0x1b ;  /* 0x00000046bbbb7211 */ /* 0x000fe200078fdaff */
[----:B------:R-:W-:Y:S05]  /*7b80*/  @!P2 BRA `(.L_x_11780) ;  /* 0x000000100000a947 */ /* 0x000fea0003800000 */
[----:B--2---:R1:W-:Y:S02]  /*7b90*/  RED.E.ADD.F32.FTZ.RN.STRONG.GPU [R20.64+-0x200], R7 ;  /* 0xfffe00071400798e */ /* 0x0043e4000c10e786 */
.L_x_11780:
[----:B------:R-:W-:Y:S05]  /*7ba0*/  BSYNC B0 ;  /* 0x0000000000007941 */ /* 0x000fea0003800000 */
.L_x_11779:
[----:B------:R-:W3:Y:S01]  /*7bb0*/  LDS R187, [R187.X4+0xec0] ;  /* 0x000ec000bbbb7984 */ /* 0x000ee20000004800 */
[----:B------:R-:W-:Y:S01]  /*7bc0*/  BSSY B0, `(.L_x_11781) ;  /* 0x0000005000007945 */ /* 0x000fe20003800000 */
[----:B-12---:R-:W-:-:S02]  /*7bd0*/  IADD3 R7, R70, 0x1e0, RZ ;  /* 0x000001e046077810 */ /* 0x006fc40007ffe0ff */
[----:B------:R-:W-:Y:S01]  /*7be0*/  LEA.HI.SX32 R5, R5, R70, 0x1b ;  /* 0x0000004605057211 */ /* 0x000fe200078fdaff */
[----:B------:R-:W-:Y:S05]  /*7bf0*/  @!P3 BRA `(.L_x_11782) ;  /* 0x000000100000b947 */ /* 0x000fea0003800000 */
[----:B---3--:R1:W-:Y:S02]  /*7c00*/  RED.E.ADD.F32.FTZ.RN.STRONG.GPU [R20.64+-0x180], R187 ;  /* 0xfffe80bb1400798e */ /* 0x0083e4000c10e786 */
.L_x_11782:
[----:B------:R-:W-:Y:S05]  /*7c10*/  BSYNC B0 ;  /* 0x0000000000007941 */ /* 0x000fea0003800000 */
.L_x_11781:
[----:B------:R-:W2:Y:S01]  /*7c20*/  LDS R5, [R5.X4+0xf40] ;  /* 0x000f400005057984 */ /* 0x000ea20000004800 */
[----:B------:R-:W-:Y:S01]  /*7c30*/  BSSY B0, `(.L_x_11783) ;  /* 0x0000004000007945 */ /* 0x000fe20003800000 */
[----:B------:R-:W-:Y:S01]  /*7c40*/  LEA.HI.SX32 R7, R7, R70, 0x1b ;  /* 0x0000004607077211 */ /* 0x000fe200078fdaff */
[----:B------:R-:W-:Y:S05]  /*7c50*/  @!P4 BRA `(.L_x_11784) ;  /* 0x000000100000c947 */ /* 0x000fea0003800000 */
[----:B--2---:R2:W-:Y:S02]  /*7c60*/  RED.E.ADD.F32.FTZ.RN.STRONG.GPU [R20.64+-0x100], R5 ;  /* 0xffff00051400798e */ /* 0x0045e4000c10e786 */
.L_x_11784:
[----:B------:R-:W-:Y:S05]  /*7c70*/  BSYNC B0 ;  /* 0x0000000000007941 */ /* 0x000fea0003800000 */
.L_x_11783:
[----:B------:R-:W4:Y:S01]  /*7c80*/  LDS R7, [R7.X4+0xfc0] ;  /* 0x000fc00007077984 */ /* 0x000f220000004800 */
[----:B------:R-:W-:Y:S01]  /*7c90*/  BSSY B0, `(.L_x_11785) ;  /* 0x0000003000007945 */ /* 0x000fe20003800000 */
[----:B------:R-:W-:Y:S05]  /*7ca0*/  @!P5 BRA `(.L_x_11786) ;  /* 0x000000100000d947 */ /* 0x000fea0003800000 */
[----:B----4-:R4:W-:Y:S02]  /*7cb0*/  RED.E.ADD.F32.FTZ.RN.STRONG.GPU [R20.64+-0x80], R7 ;  /* 0xffff80071400798e */ /* 0x0109e4000c10e786 */
.L_x_11786:
[----:B------:R-:W-:Y:S05]  /*7cc0*/  BSYNC B0 ;  /* 0x0000000000007941 */ /* 0x000fea0003800000 */
.L_x_11785:
[----:B012-4-:R-:W0:Y:S01]  /*7cd0*/  SHFL.DOWN PT, R20, R128, 0x1, 0x1f ;  /* 0x08201f0080147f89 */ /* 0x017e2200000e0000 */
[----:B------:R-:W-:Y:S01]  /*7ce0*/  ISETP.GT.AND P0, PT, R68, 0x1e, PT ;  /* 0x0000001e4400780c */ /* 0x000fe20003f04270 */
[----:B------:R-:W-:Y:S01]  /*7cf0*/  BSSY B0, `(.L_x_11787) ;  /* 0x0000097000007945 */ /* 0x000fe20003800000 */
[----:B------:R-:W-:Y:S01]  /*7d00*/  MOV R5, R128 ;  /* 0x0000008000057202 */ /* 0x000fe20000000f00 */
[----:B---3--:R-:W1:Y:S01]  /*7d10*/  SHFL.DOWN PT, R187, R153, 0x1, 0x1f ;  /* 0x08201f0099bb7f89 */ /* 0x008e6200000e0000 */
[----:B------:R-:W-:-:S02]  /*7d20*/  MOV R6, R153 ;  /* 0x0000009900067202 */ /* 0x000fc40000000f00 */
[----:B------:R-:W-:Y:S01]  /*7d30*/  MOV R7, R152 ;  /* 0x0000009800077202 */ /* 0x000fe20000000f00 */
[----:B------:R-:W2:Y:S01]  /*7d40*/  SHFL.DOWN PT, R104, R152, 0x1, 0x1f ;  /* 0x08201f0098687f89 */ /* 0x000ea200000e0000 */
[----:B------:R-:W-:Y:S02]  /*7d50*/  MOV R4, R142 ;  /* 0x0000008e00047202 */ /* 0x000fe40000000f00 */
[----:B------:R-:W-:Y:S01]  /*7d60*/  ISETP.NE.AND P1, PT, R68, RZ, PT ;  /* 0x000000ff4400720c */ /* 0x000fe20003f25270 */
[----:B------:R-:W3:Y:S01]  /*7d70*/  SHFL.DOWN PT, R21, R142, 0x1, 0x1f ;  /* 0x08201f008e157f89 */ /* 0x000ee200000e0000 */
[----:B------:R-:W-:Y:S01]  /*7d80*/  ISETP.NE.AND P2, PT, R70, RZ, PT ;  /* 0x000000ff4600720c */ /* 0x000fe20003f45270 */
[----:B0-----:R-:W-:Y:S02]  /*7d90*/  @!P0 FADD.FTZ R5, R5, R20 ;  /* 0x0000001405058221 */ /* 0x001fe40000010000 */
[----:B------:R-:W-:Y:S02]  /*7da0*/  FMUL.FTZ R20, R3, R163 ;  /* 0x000000a303147220 */ /* 0x000fe40000410000 */
[----:B-1----:R-:W-:-:S02]  /*7db0*/  @!P0 FADD.FTZ R6, R6, R187 ;  /* 0x000000bb06068221 */ /* 0x002fc40000010000 */
[-C--:B------:R-:W-:Y:S02]  /*7dc0*/  FFMA.FTZ R20, R2, R165.reuse, -R20 ;  /* 0x000000a502147223 */ /* 0x080fe40000010814 */
[----:B--2---:R-:W-:Y:S01]  /*7dd0*/  @!P0 FADD.FTZ R7, R7, R104 ;  /* 0x0000006807078221 */ /* 0x004fe20000010000 */
[----:B------:R-:W0:Y:S01]  /*7de0*/  SHFL.DOWN PT, R153, R6, 0x2, 0x1f ;  /* 0x08401f0006997f89 */ /* 0x000e2200000e0000 */
[----:B------:R-:W-:Y:S02]  /*7df0*/  FMUL.FTZ R25, R25, R20 ;  /* 0x0000001419197220 */ /* 0x000fe40000410000 */
[----:B---3--:R-:W-:Y:S01]  /*7e00*/  @!P0 FADD.FTZ R4, R4, R21 ;  /* 0x0000001504048221 */ /* 0x008fe20000010000 */
[----:B------:R-:W1:Y:S01]  /*7e10*/  SHFL.DOWN PT, R104, R5, 0x2, 0x1f ;  /* 0x08401f0005687f89 */ /* 0x000e6200000e0000 */
[----:B------:R-:W-:Y:S01]  /*7e20*/  ISETP.GT.AND P0, PT, R68, 0x1d, PT ;  /* 0x0000001d4400780c */ /* 0x000fe20003f04270 */
[-C--:B------:R-:W-:Y:S02]  /*7e30*/  FMUL.FTZ R20, R123, R165.reuse ;  /* 0x000000a57b147220 */ /* 0x080fe40000410000 */
[----:B------:R-:W2:Y:S01]  /*7e40*/  SHFL.DOWN PT, R106, R7, 0x2, 0x1f ;  /* 0x08401f00076a7f89 */ /* 0x000ea200000e0000 */
[----:B------:R-:W-:-:S03]  /*7e50*/  FMUL.FTZ R165, R3, R165 ;  /* 0x000000a503a57220 */ /* 0x000fc60000410000 */
[----:B------:R-:W3:Y:S01]  /*7e60*/  SHFL.DOWN PT, R21, R4, 0x2, 0x1f ;  /* 0x08401f0004157f89 */ /* 0x000ee200000e0000 */
[----:B------:R-:W-:-:S04]  /*7e70*/  FFMA.FTZ R165, R2, R163, R165 ;  /* 0x000000a302a57223 */ /* 0x000fc800000100a5 */
[----:B------:R-:W-:Y:S02]  /*7e80*/  FFMA.FTZ R25, R24, R165, R25 ;  /* 0x000000a518197223 */ /* 0x000fe40000010019 */
[----:B0-----:R-:W-:Y:S02]  /*7e90*/  @!P0 FADD.FTZ R6, R6, R153 ;  /* 0x0000009906068221 */ /* 0x001fe40000010000 */
[----:B-1----:R-:W-:-:S03]  /*7ea0*/  @!P0 FADD.FTZ R5, R5, R104 ;  /* 0x0000006805058221 */ /* 0x002fc60000010000 */
[----:B------:R-:W0:Y:S01]  /*7eb0*/  SHFL.DOWN PT, R153, R6, 0x4, 0x1f ;  /* 0x08801f0006997f89 */ /* 0x000e2200000e0000 */
[----:B------:R-:W-:Y:S02]  /*7ec0*/  FFMA.FTZ R104, R125, R163, R20 ;  /* 0x000000a37d687223 */ /* 0x000fe40000010014 */
[----:B--2---:R-:W-:Y:S01]  /*7ed0*/  @!P0 FADD.FTZ R7, R7, R106 ;  /* 0x0000006a07078221 */ /* 0x004fe20000010000 */
        /* <DEDUP_REMOVED lines=8> */
[-C--:B------:R-:W-:Y:S02]  /*7f60*/  FMUL.FTZ R21, R3, R155.reuse ;  /* 0x0000009b03157220 */ /* 0x080fe40000410000 */
[----:B------:R-:W-:Y:S02]  /*7f70*/  FFMA.FTZ R106, R129, R155, R20 ;  /* 0x0000009b816a7223 */ /* 0x000fe40000010014 */
[----:B------:R-:W-:Y:S02]  /*7f80*/  FMUL.FTZ R20, R131, R167 ;  /* 0x000000a783147220 */ /* 0x000fe40000410000 */
[----:B------:R-:W-:Y:S02]  /*7f90*/  FFMA.FTZ R24, R2, R161, -R21 ;  /* 0x000000a102187223 */ /* 0x000fe40000010815 */
[----:B------:R-:W-:-:S02]  /*7fa0*/  FADD.FTZ R99, R104, R99 ;  /* 0x0000006368637221 */ /* 0x000fc40000010000 */
[----:B0-----:R-:W-:Y:S02]  /*7fb0*/  @!P0 FADD.FTZ R6, R6, R153 ;  /* 0x0000009906068221 */ /* 0x001fe40000010000 */
[----:B------:R-:W-:Y:S02]  /*7fc0*/  FMUL.FTZ R21, R3, R167 ;  /* 0x000000a703157220 */ /* 0x000fe40000410000 */
[----:B-1----:R-:W-:Y:S02]  /*7fd0*/  @!P0 FADD.FTZ R5, R5, R108 ;  /* 0x0000006c05058221 */ /* 0x002fe40000010000 */
[----:B------:R-:W-:Y:S02]  /*7fe0*/  FFMA.FTZ R104, R133, R157, R20 ;  /* 0x0000009d85687223 */ /* 0x000fe40000010014 */
[----:B--2---:R-:W-:Y:S01]  /*7ff0*/  @!P0 FADD.FTZ R7, R7, R110 ;  /* 0x0000006e07078221 */ /* 0x004fe20000010000 */
[----:B------:R-:W0:Y:S01]  /*8000*/  SHFL.DOWN PT, R108, R5, 0x8, 0x1f ;  /* 0x09001f00056c7f89 */ /* 0x000e2200000e0000 */
[----:B------:R-:W-:-:S02]  /*8010*/  FMUL.FTZ R20, R3, R179 ;  /* 0x000000b303147220 */ /* 0x000fc40000410000 */
[----:B---3--:R-:W-:Y:S01]  /*8020*/  @!P0 FADD.FTZ R4, R4, R123 ;  /* 0x0000007b04048221 */ /* 0x008fe20000010000 */
[----:B------:R-:W-:Y:S01]  /*8030*/  SHFL.DOWN PT, R110, R7, 0x8, 0x1f ;  /* 0x09001f00076e7f89 */ /* 0x000fe200000e0000 */
[----:B------:R-:W-:Y:S01]  /*8040*/  FMUL.FTZ R151, R151, R24 ;  /* 0x0000001897977220 */ /* 0x000fe20000410000 */
[----:B------:R-:W-:Y:S01]  /*8050*/  ISETP.GT.AND P0, PT, R68, 0x17, PT ;  /* 0x000000174400780c */ /* 0x000fe20003f04270 */
[C---:B------:R-:W-:Y:S01]  /*8060*/  FMUL.FTZ R161, R3.reuse, R161 ;  /* 0x000000a103a17220 */ /* 0x040fe20000410000 */
[----:B------:R-:W1:Y:S01]  /*8070*/  SHFL.DOWN PT, R123, R6, 0x8, 0x1f ;  /* 0x09001f00067b7f89 */ /* 0x000e6200000e0000 */
[-C--:B------:R-:W-:Y:S02]  /*8080*/  FMUL.FTZ R24, R3, R157.reuse ;  /* 0x0000009d03187220 */ /* 0x080fe40000410000 */
[C---:B------:R-:W-:Y:S01]  /*8090*/  FFMA.FTZ R157, R2.reuse, R157, R21 ;  /* 0x0000009d029d7223 */ /* 0x040fe20000010015 */
[----:B------:R-:W2:Y:S01]  /*80a0*/  SHFL.DOWN PT, R25, R4, 0x8, 0x1f ;  /* 0x09001f0004197f89 */ /* 0x000ea200000e0000 */
[----:B------:R-:W-:-:S02]  /*80b0*/  FFMA.FTZ R21, R2, R185, -R20 ;  /* 0x000000b902157223 */ /* 0x000fc40000010814 */
[----:B------:R-:W-:Y:S02]  /*80c0*/  FMUL.FTZ R20, R3, R185 ;  /* 0x000000b903147220 */ /* 0x000fe40000410000 */
[C---:B------:R-:W-:Y:S02]  /*80d0*/  FFMA.FTZ R161, R2.reuse, R155, R161 ;  /* 0x0000009b02a17223 */ /* 0x040fe400000100a1 */
[----:B------:R-:W-:Y:S02]  /*80e0*/  FFMA.FTZ R167, R2, R167, -R24 ;  /* 0x000000a702a77223 */ /* 0x000fe40000010818 */
[----:B------:R-:W-:Y:S02]  /*80f0*/  FMUL.FTZ R140, R140, R21 ;  /* 0x000000158c8c7220 */ /* 0x000fe40000410000 */
[----:B------:R-:W-:Y:S02]  /*8100*/  FFMA.FTZ R21, R2, R179, R20 ;  /* 0x000000b302157223 */ /* 0x000fe40000010014 */
[----:B------:R-:W-:-:S02]  /*8110*/  FFMA.FTZ R151, R150, R161, R151 ;  /* 0x000000a196977223 */ /* 0x000fc40000010097 */
[----:B------:R-:W-:Y:S02]  /*8120*/  FMUL.FTZ R20, R3, R183 ;  /* 0x000000b703147220 */ /* 0x000fe40000410000 */
[----:B------:R-:W-:Y:S02]  /*8130*/  FMUL.FTZ R167, R148, R167 ;  /* 0x000000a794a77220 */ /* 0x000fe40000410000 */
[----:B------:R-:W-:Y:S02]  /*8140*/  FFMA.FTZ R95, R106, R30, R95 ;  /* 0x0000001e6a5f7223 */ /* 0x000fe4000001005f */
[----:B------:R-:W-:Y:S02]  /*8150*/  FFMA.FTZ R140, R138, R21, R140 ;  /* 0x000000158a8c7223 */ /* 0x000fe4000001008c */
[----:B------:R-:W-:Y:S02]  /*8160*/  FFMA.FTZ R106, R37, R106, R151 ;  /* 0x0000006a256a7223 */ /* 0x000fe40000010097 */
[----:B------:R-:W-:-:S02]  /*8170*/  FFMA.FTZ R21, R2, R181, -R20 ;  /* 0x000000b502157223 */ /* 0x000fc40000010814 */
[----:B------:R-:W-:Y:S02]  /*8180*/  FFMA.FTZ R157, R146, R157, R167 ;  /* 0x0000009d929d7223 */ /* 0x000fe400000100a7 */
[----:B------:R-:W-:Y:S02]  /*8190*/  FMUL.FTZ R20, R139, R181 ;  /* 0x000000b58b147220 */ /* 0x000fe40000410000 */
[----:B0-----:R-:W-:Y:S02]  /*81a0*/  @!P0 FADD.FTZ R5, R5, R108 ;  /* 0x0000006c05058221 */ /* 0x001fe40000010000 */
[----:B-1----:R-:W-:Y:S02]  /*81b0*/  @!P0 FADD.FTZ R6, R6, R123 ;  /* 0x0000007b06068221 */ /* 0x002fe40000010000 */
[----:B------:R-:W-:Y:S01]  /*81c0*/  @!P0 FADD.FTZ R7, R7, R110 ;  /* 0x0000006e07078221 */ /* 0x000fe20000010000 */
[----:B------:R-:W0:Y:S01]  /*81d0*/  SHFL.DOWN PT, R108, R5, 0x10, 0x1f ;  /* 0x0a001f00056c7f89 */ /* 0x000e2200000e0000 */
[----:B--2---:R-:W-:Y:S01]  /*81e0*/  @!P0 FADD.FTZ R4, R4, R25 ;  /* 0x0000001904048221 */ /* 0x004fe20000010000 */
[----:B------:R-:W-:Y:S01]  /*81f0*/  ISETP.GT.AND P0, PT, R68, 0xf, PT ;  /* 0x0000000f4400780c */ /* 0x000fe20003f04270 */
[----:B------:R-:W-:Y:S01]  /*8200*/  FADD.FTZ R101, R106, R101 ;  /* 0x000000656a657221 */ /* 0x000fe20000010000 */
[----:B------:R-:W1:Y:S01]  /*8210*/  SHFL.DOWN PT, R123, R6, 0x10, 0x1f ;  /* 0x0a001f00067b7f89 */ /* 0x000e6200000e0000 */
[----:B------:R-:W-:-:S02]  /*8220*/  FFMA.FTZ R93, R104, R32, R93 ;  /* 0x00000020685d7223 */ /* 0x000fc4000001005d */
[----:B------:R-:W-:Y:S01]  /*8230*/  FFMA.FTZ R104, R39, R104, R157 ;  /* 0x0000006827687223 */ /* 0x000fe2000001009d */
[----:B------:R-:W2:Y:S01]  /*8240*/  SHFL.DOWN PT, R110, R7, 0x10, 0x1f ;  /* 0x0a001f00076e7f89 */ /* 0x000ea200000e0000 */
[----:B------:R-:W-:Y:S02]  /*8250*/  FFMA.FTZ R106, R141, R183, R20 ;  /* 0x000000b78d6a7223 */ /* 0x000fe40000010014 */
[----:B------:R-:W-:Y:S01]  /*8260*/  FMUL.FTZ R20, R143, R169 ;  /* 0x000000a98f147220 */ /* 0x000fe20000410000 */
[----:B------:R-:W3:Y:S01]  /*8270*/  SHFL.DOWN PT, R25, R4, 0x10, 0x1f ;  /* 0x0a001f0004197f89 */ /* 0x000ee200000e0000 */
[----:B------:R-:W-:Y:S02]  /*8280*/  FMUL.FTZ R24, R135, R185 ;  /* 0x000000b987187220 */ /* 0x000fe40000410000 */
[----:B------:R-:W-:Y:S02]  /*8290*/  FADD.FTZ R103, R104, R103 ;  /* 0x0000006768677221 */ /* 0x000fe40000010000 */
[----:B------:R-:W-:-:S02]  /*82a0*/  FFMA.FTZ R104, R145, R171, R20 ;  /* 0x000000ab91687223 */ /* 0x000fc40000010014 */
[C---:B------:R-:W-:Y:S02]  /*82b0*/  FMUL.FTZ R181, R3.reuse, R181 ;  /* 0x000000b503b57220 */ /* 0x040fe40000410000 */
[----:B------:R-:W-:Y:S02]  /*82c0*/  FMUL.FTZ R20, R3, R159 ;  /* 0x0000009f03147220 */ /* 0x000fe40000410000 */
[----:B------:R-:W-:Y:S02]  /*82d0*/  FFMA.FTZ R24, R137, R179, R24 ;  /* 0x000000b389187223 */ /* 0x000fe40000010018 */
[----:B------:R-:W-:Y:S02]  /*82e0*/  FMUL.FTZ R21, R136, R21 ;  /* 0x0000001588157220 */ /* 0x000fe40000410000 */
[C---:B------:R-:W-:Y:S02]  /*82f0*/  FFMA.FTZ R181, R2.reuse, R183, R181 ;  /* 0x000000b702b57223 */ /* 0x040fe400000100b5 */
[----:B------:R-:W-:-:S02]  /*8300*/  FFMA.FTZ R20, R2, R173, -R20 ;  /* 0x000000ad02147223 */ /* 0x000fc40000010814 */
[----:B------:R-:W-:Y:S02]  /*8310*/  FFMA.FTZ R91, R24, R34, R91 ;  /* 0x00000022185b7223 */ /* 0x000fe4000001005b */
[----:B------:R-:W-:Y:S02]  /*8320*/  FFMA.FTZ R140, R41, R24, R140 ;  /* 0x00000018298c7223 */ /* 0x000fe4000001008c */
[----:B------:R-:W-:Y:S02]  /*8330*/  FMUL.FTZ R24, R3, R171 ;  /* 0x000000ab03187220 */ /* 0x000fe40000410000 */
[----:B------:R-:W-:Y:S02]  /*8340*/  FFMA.FTZ R181, R134, R181, R21 ;  /* 0x000000b586b57223 */ /* 0x000fe40000010015 */
[----:B------:R-:W-:Y:S02]  /*8350*/  FMUL.FTZ R29, R29, R20 ;  /* 0x000000141d1d7220 */ /* 0x000fe40000410000 */
[----:B------:R-:W-:-:S02]  /*8360*/  FMUL.FTZ R21, R3, R169 ;  /* 0x000000a903157220 */ /* 0x000fc40000410000 */
[----:B------:R-:W-:Y:S02]  /*8370*/  FMUL.FTZ R20, R3, R26 ;  /* 0x0000001a03147220 */ /* 0x000fe40000410000 */
[C---:B------:R-:W-:Y:S02]  /*8380*/  FFMA.FTZ R169, R2.reuse, R169, -R24 ;  /* 0x000000a902a97223 */ /* 0x040fe40000010818 */
[-C--:B------:R-:W-:Y:S02]  /*8390*/  FMUL.FTZ R24, R147, R173.reuse ;  /* 0x000000ad93187220 */ /* 0x080fe40000410000 */
[C---:B------:R-:W-:Y:S02]  /*83a0*/  FMUL.FTZ R173, R3.reuse, R173 ;  /* 0x000000ad03ad7220 */ /* 0x040fe40000410000 */
[-C--:B------:R-:W-:Y:S02]  /*83b0*/  FMUL.FTZ R3, R3, R27.reuse ;  /* 0x0000001b03037220 */ /* 0x080fe40000410000 */
[----:B------:R-:W-:-:S02]  /*83c0*/  FFMA.FTZ R20, R2, R27, -R20 ;  /* 0x0000001b02147223 */ /* 0x000fc40000010814 */
[----:B------:R-:W-:Y:S02]  /*83d0*/  FFMA.FTZ R21, R2, R171, R21 ;  /* 0x000000ab02157223 */ /* 0x000fe40000010015 */
[----:B------:R-:W-:Y:S02]  /*83e0*/  FMUL.FTZ R169, R132, R169 ;  /* 0x000000a984a97220 */ /* 0x000fe40000410000 */
[----:B------:R-:W-:Y:S02]  /*83f0*/  FMUL.FTZ R27, R119, R27 ;  /* 0x0000001b771b7220 */ /* 0x000fe40000410000 */
[C---:B------:R-:W-:Y:S02]  /*8400*/  FFMA.FTZ R173, R2.reuse, R159, R173 ;  /* 0x0000009f02ad7223 */ /* 0x040fe400000100ad */
[----:B------:R-:W-:Y:S02]  /*8410*/  FFMA.FTZ R3, R2, R26, R3 ;  /* 0x0000001a02037223 */ /* 0x000fe40000010003 */
[----:B------:R-:W-:-:S02]  /*8420*/  FMUL.FTZ R20, R23, R20 ;  /* 0x0000001417147220 */ /* 0x000fc40000410000 */
[----:B0-----:R-:W-:Y:S02]  /*8430*/  @!P0 FADD.FTZ R5, R5, R108 ;  /* 0x0000006c05058221 */ /* 0x001fe40000010000 */
        /* <DEDUP_REMOVED lines=34> */
.L_x_11788:
[----:B0-----:R-:W-:Y:S05]  /*8660*/  BSYNC B0 ;  /* 0x0000000000007941 */ /* 0x001fea0003800000 */
.L_x_11787:
[----:B------:R-:W-:Y:S02]  /*8670*/  IADD3 R115, R115, 0x1, RZ ;  /* 0x0000000173737810 */ /* 0x000fe40007ffe0ff */
[----:B------:R-:W-:-:S02]  /*8680*/  IADD3 R102, P1, R102, 0x1, RZ ;  /* 0x0000000166667810 */ /* 0x000fc40007f3e0ff */
[----:B------:R-:W-:Y:S02]  /*8690*/  ISETP.GE.AND P0, PT, R115, c[0x0][0x16c], PT ;  /* 0x00005b0073007a0c */ /* 0x000fe40003f06270 */
[----:B------:R-:W-:-:S11]  /*86a0*/  IADD3.X R117, RZ, R117, RZ, P1, !PT ;  /* 0x00000075ff757210 */ /* 0x000fd60000ffe4ff */
[----:B------:R-:W-:Y:S01]  /*86b0*/  @P0 CALL.REL.NOINC `(.L_x_11742) ;  /* 0x0000001000000944 */ /* 0x000fe20003c00000 */
[----:B------:R-:W-:Y:S05]  /*86c0*/  BRA `(.L_x_11789) ;  /* 0xffffb50000007947 */ /* 0x000fea000383ffff */
.L_x_11742:
        /* <DEDUP_REMOVED lines=152> */
.L_x_11791:
[----:B------:R-:W-:Y:S05]  /*9050*/  BSYNC B0 ;  /* 0x0000000000007941 */ /* 0x000fea0003800000 */
.L_x_11790:
        /* <DEDUP_REMOVED lines=60> */
.L_x_11793:
[----:B------:R-:W-:Y:S05]  /*9420*/  BSYNC B0 ;  /* 0x0000000000007941 */ /* 0x000fea0003800000 */
.L_x_11792:
        /* <DEDUP_REMOVED lines=38> */
.L_x_11720:
        /* <DEDUP_REMOVED lines=24> */
.L_x_11796:
[----:B0-----:R-:W-:Y:S05]  /*9810*/  BSYNC B0 ;  /* 0x0000000000007941 */ /* 0x001fea0003800000 */
.L_x_11795:
        /* <DEDUP_REMOVED lines=23> */
.L_x_11798:
[----:B------:R-:W2:Y:S02]  /*9990*/  S2R R17, SR_TID.X ;  /* 0x0000000000117919 */ /* 0x000ea40000002100 */
.L_x_11799:
[----:B0-----:R-:W-:Y:S05]  /*99a0*/  BSYNC B0 ;  /* 0x0000000000007941 */ /* 0x001fea0003800000 */
.L_x_11797:
[----:B--2---:R-:W-:-:S13]  /*99b0*/  ISETP.GE.AND P0, PT, R17, c[0x0][0x16c], PT ;  /* 0x00005b0011007a0c */ /* 0x004fda0003f06270 */
[----:B------:R-:W-:Y:S05]  /*99c0*/  @P0 EXIT ;  /* 0x000000000000094d */ /* 0x000fea0003800000 */
[C---:B------:R-:W-:Y:S02]  /*99d0*/  IMAD R0, R80.reuse, c[0x0][0x2c8], RZ ;  /* 0x0000b20050007a24 */ /* 0x040fe400078e02ff */
[----:B------:R-:W-:Y:S02]  /*99e0*/  IMAD R80, R80, c[0x0][0x288], RZ ;  /* 0x0000a20050507a24 */ /* 0x000fe400078e02ff */
[----:B------:R-:W-:-:S04]  /*99f0*/  IMAD.WIDE.U32 R6, R81, c[0x0][0x2c8], RZ ;  /* 0x0000b20051067a25 */ /* 0x000fc800078e00ff */
[C---:B-1----:R-:W-:Y:S02]  /*9a00*/  IMAD R23, R81.reuse, c[0x0][0x2cc], R0 ;  /* 0x0000b30051177a24 */ /* 0x042fe400078e0200 */
[C---:B------:R-:W-:Y:S02]  /*9a10*/  IMAD R21, R81.reuse, c[0x0][0x28c], R80 ;  /* 0x0000a30051157a24 */ /* 0x040fe400078e0250 */
[----:B------:R-:W-:Y:S01]  /*9a20*/  IMAD.WIDE.U32 R8, R81, c[0x0][0x288], RZ ;  /* 0x0000a20051087a25 */ /* 0x000fe200078e00ff */
[----:B------:R-:W-:-:S04]  /*9a30*/  IADD3 R23, R7, R23, RZ ;  /* 0x0000001707177210 */ /* 0x000fc80007ffe0ff */
[----:B------:R-:W-:Y:S02]  /*9a40*/  IADD3 R21, R9, R21, RZ ;  /* 0x0000001509157210 */ /* 0x000fe40007ffe0ff */
.L_x_11800:
        /* <DEDUP_REMOVED lines=28> */
.L_x_11801:
        /* <DEDUP_REMOVED lines=15> */
.L_x_14734:


//--------------------- .text._Z25selective_scan_bwd_kernelI32Selective_Scan_bwd_kernel_traitsILi32ELi8ELb0ELb1ELb1ELb0ELb0EfN3c107complexIfEEEEv12SSMParamsBwd --------------------------
	.section	.text._Z25selective_scan_bwd_kernelI32Selective_Scan_bwd_kernel_traitsILi32ELi8ELb0ELb1ELb1ELb0ELb0EfN3c107complexIfEEEEv12SSMParamsBwd,"ax",@progbits
	.sectioninfo	@"SHI_REGISTERS=228"
	.align	128
        .global         _Z25selective_scan_bwd_kernelI32Selective_Scan_bwd_kernel_traitsILi32ELi8ELb0ELb1ELb1ELb0ELb0EfN3c107complexIfEEEEv12SSMParamsBwd
        .type           _Z25selective_scan_bwd_kernelI32Selective_Scan_bwd_kernel_traitsILi32ELi8ELb0ELb1ELb1ELb0ELb0EfN3c107complexIfEEEEv12SSMParamsBwd,@function
        .size           _Z25selective_scan_bwd_kernelI32Selective_Scan_bwd_kernel_traitsILi32ELi8ELb0ELb1ELb1ELb0ELb0EfN3c107complexIfEEEEv12SSMParamsBwd,(.L_x_14735 - _Z25selective_scan_bwd_kernelI32Selective_Scan_bwd_kernel_traitsILi32ELi8ELb0ELb1ELb1ELb0ELb0EfN3c107complexIfEEEEv12SSMParamsBwd)
        .other          _Z25selective_scan_bwd_kernelI32Selective_Scan_bwd_kernel_traitsILi32ELi8ELb0ELb1ELb1ELb0ELb0EfN3c107complexIfEEEEv12SSMParamsBwd,@"STO_CUDA_ENTRY STV_DEFAULT"
_Z25selective_scan_bwd_kernelI32Selective_Scan_bwd_kernel_traitsILi32ELi8ELb0ELb1ELb1ELb0ELb0EfN3c107complexIfEEEEv12SSMParamsBwd:
.text._Z25selective_scan_bwd_kernelI32Selective_Scan_bwd_kernel_traitsILi32ELi8ELb0ELb1ELb1ELb0ELb0EfN3c107complexIfEEEEv12SSMParamsBwd:
[----:B------:R-:W-:Y:S02]  /*0000*/  MOV R1, c[0x0][0x28] ;  /* 0x00000a0000017a02 */ /* 0x000fe40000000f00 */
[----:B------:R-:W-:Y:S01]  /*0010*/  IABS R19, c[0x0][0x178] ;  /* 0x00005e0000137a13 */ /* 0x000fe20000000000 */
[----:B------:R-:W0:Y:S01]  /*0020*/  S2R R99, SR_CTAID.Y ;  /* 0x0000000000637919 */ /* 0x000e220000002600 */
[----:B------:R-:W-:Y:S01]  /*0030*/  ISETP.NE.U32.AND P0, PT, RZ, c[0x0][0x238], PT ;  /* 0x00008e00ff007a0c */ /* 0x000fe20003f05070 */
[----:B------:R-:W-:Y:S01]  /*0040*/  CS2R R96, SRZ ;  /* 0x0000000000607805 */ /* 0x000fe2000001ff00 */
[----:B------:R-:W1:Y:S01]  /*0050*/  I2F.RP R0, R19 ;  /* 0x0000001300007306 */ /* 0x000e620000209400 */
[----:B------:R-:W-:Y:S01]  /*0060*/  ISETP.NE.U32.AND P1, PT, RZ, c[0x0][0x250], PT ;  /* 0x00009400ff007a0c */ /* 0x000fe20003f25070 */
[----:B------:R-:W-:Y:S01]  /*0070*/  ULDC.64 UR10, c[0x0][0x118] ;  /* 0x00004600000a7ab9 */ /* 0x000fe20000000a00 */
[----:B------:R-:W-:Y:S02]  /*0080*/  ISETP.NE.AND.EX P0, PT, RZ, c[0x0][0x23c], PT, P0 ;  /* 0x00008f00ff007a0c */ /* 0x000fe40003f05300 */
[----:B------:R-:W-:-:S03]  /*0090*/  ISETP.NE.AND.EX P1, PT, RZ, c[0x0][0x254], PT, P1 ;  /* 0x00009500ff007a0c */ /* 0x000fc60003f25310 */
[----:B-1----:R-:W1:Y:S01]  /*00a0*/  MUFU.RCP R0, R0 ;  /* 0x0000000000007308 */ /* 0x002e620000001000 */
[----:B0-----:R-:W-:-:S07]  /*00b0*/  SHF.R.S32.HI R98, RZ, 0x1f, R99 ;  /* 0x0000001fff627819 */ /* 0x001fce0000011463 */
[C---:B------:R-:W-:Y:S01]  /*00c0*/  @P0 LEA R2, P2, R99.reuse, c[0x0][0x238], 0x2 ;  /* 0x00008e0063020a11 */ /* 0x040fe200078410ff */
[----:B------:R-:W0:Y:S01]  /*00d0*/  S2R R94, SR_CTAID.X ;  /* 0x00000000005e7919 */ /* 0x000e220000002500 */
[C---:B------:R-:W-:Y:S02]  /*00e0*/  @P1 LEA R4, P3, R99.reuse, c[0x0][0x250], 0x2 ;  /* 0x0000940063041a11 */ /* 0x040fe400078610ff */
[C-C-:B------:R-:W-:Y:S02]  /*00f0*/  @P0 LEA.HI.X R3, R99.reuse, c[0x0][0x23c], R98.reuse, 0x2, P2 ;  /* 0x00008f0063030a11 */ /* 0x140fe400010f1462 */
[C---:B------:R-:W-:Y:S02]  /*0100*/  @P1 LEA.HI.X R5, R99.reuse, c[0x0][0x254], R98, 0x2, P3 ;  /* 0x0000950063051a11 */ /* 0x040fe400018f1462 */
[----:B-1----:R-:W-:Y:S01]  /*0110*/  IADD3 R6, R0, 0xffffffe, RZ ;  /* 0x0ffffffe00067810 */ /* 0x002fe20007ffe0ff */
[----:B------:R1:W5:Y:S03]  /*0120*/  @P0 LDG.E R97, [R2.64] ;  /* 0x0000000a02610981 */ /* 0x000366000c1e1900 */
[----:B------:R2:W3:Y:S01]  /*0130*/  F2I.FTZ.U32.TRUNC.NTZ R7, R6 ;  /* 0x0000000600077305 */ /* 0x0004e2000021f000 */
[----:B------:R4:W5:Y:S01]  /*0140*/  @P1 LDG.E R96, [R4.64] ;  /* 0x0000000a04601981 */ /* 0x000962000c1e1900 */
[----:B------:R-:W-:Y:S01]  /*0150*/  IABS R0, R99 ;  /* 0x0000006300007213 */ /* 0x000fe20000000000 */
[C---:B------:R-:W-:Y:S01]  /*0160*/  IMAD R12, R98.reuse, c[0x0][0x1e8], RZ ;  /* 0x00007a00620c7a24 */ /* 0x040fe200078e02ff */
[----:B------:R-:W-:Y:S01]  /*0170*/  ISETP.NE.AND P0, PT, RZ, c[0x0][0x178], PT ;  /* 0x00005e00ff007a0c */ /* 0x000fe20003f05270 */
[----:B------:R-:W-:Y:S01]  /*0180*/  IMAD R14, R98, c[0x0][0x280], RZ ;  /* 0x0000a000620e7a24 */ /* 0x000fe200078e02ff */
[----:B------:R-:W-:Y:S01]  /*0190*/  MOV R16, c[0x0][0x174] ;  /* 0x00005d0000107a02 */ /* 0x000fe20000000f00 */
[C---:B------:R-:W-:Y:S01]  /*01a0*/  IMAD R12, R99.reuse, c[0x0][0x1ec], R12 ;  /* 0x00007b00630c7a24 */ /* 0x040fe200078e020c */
[----:B------:R-:W-:Y:S01]  /*01b0*/  HFMA2.MMA R93, -RZ, RZ, 0, 0 ;  /* 0x00000000ff5d7435 */ /* 0x000fe200000001ff */
[----:B------:R-:W-:Y:S01]  /*01c0*/  IMAD R14, R99, c[0x0][0x284], R14 ;  /* 0x0000a100630e7a24 */ /* 0x000fe200078e020e */
[----:B--2---:R-:W-:Y:S01]  /*01d0*/  HFMA2.MMA R6, -RZ, RZ, 0, 0 ;  /* 0x00000000ff067435 */ /* 0x004fe200000001ff */
[----:B------:R-:W-:-:S02]  /*01e0*/  MOV R90, RZ ;  /* 0x000000ff005a7202 */ /* 0x000fc40000000f00 */
[----:B0-----:R-:W-:Y:S02]  /*01f0*/  SHF.R.S32.HI R92, RZ, 0x1f, R94 ;  /* 0x0000001fff5c7819 */ /* 0x001fe4000001145e */
[----:B---3--:R-:W-:-:S03]  /*0200*/  IADD3 R8, RZ, -R7, RZ ;  /* 0x80000007ff087210 */ /* 0x008fc60007ffe0ff */
[C---:B----4-:R-:W-:Y:S02]  /*0210*/  IMAD R5, R92.reuse, c[0x0][0x1d0], RZ ;  /* 0x000074005c057a24 */ /* 0x050fe400078e02ff */
[----:B------:R-:W-:Y:S02]  /*0220*/  IMAD R11, R92, c[0x0][0x278], RZ ;  /* 0x00009e005c0b7a24 */ /* 0x000fe400078e02ff */
[----:B-1----:R-:W-:Y:S02]  /*0230*/  IMAD R3, R8, R19, RZ ;  /* 0x0000001308037224 */ /* 0x002fe400078e02ff */
[----:B------:R-:W-:Y:S02]  /*0240*/  IMAD R5, R94, c[0x0][0x1d4], R5 ;  /* 0x000075005e057a24 */ /* 0x000fe400078e0205 */
[----:B------:R-:W-:Y:S01]  /*0250*/  IMAD.HI.U32 R7, R7, R3, R6 ;  /* 0x0000000307077227 */ /* 0x000fe200078e0006 */
[----:B------:R-:W-:-:S03]  /*0260*/  LOP3.LUT R6, R99, c[0x0][0x178], RZ, 0x3c, !PT ;  /* 0x00005e0063067a12 */ /* 0x000fc600078e3cff */
[----:B------:R-:W-:Y:S01]  /*0270*/  IMAD.WIDE.U32 R2, R94, c[0x0][0x1d0], RZ ;  /* 0x000074005e027a25 */ /* 0x000fe200078e00ff */
[----:B------:R-:W-:-:S03]  /*0280*/  ISETP.GE.AND P3, PT, R6, RZ, PT ;  /* 0x000000ff0600720c */ /* 0x000fc60003f66270 */
[----:B------:R-:W-:Y:S01]  /*0290*/  IMAD.HI.U32 R95, R7, R0, RZ ;  /* 0x00000000075f7227 */ /* 0x000fe200078e00ff */
[----:B------:R-:W-:-:S03]  /*02a0*/  IADD3 R3, R3, R5, RZ ;  /* 0x0000000503037210 */ /* 0x000fc60007ffe0ff */
[C---:B------:R-:W-:Y:S01]  /*02b0*/  IMAD R7, R92.reuse, c[0x0][0x1e0], RZ ;  /* 0x000078005c077a24 */ /* 0x040fe200078e02ff */
[----:B------:R-:W-:Y:S01]  /*02c0*/  IADD3 R4, -R95, RZ, RZ ;  /* 0x000000ff5f047210 */ /* 0x000fe20007ffe1ff */
[----:B------:R-:W-:Y:S02]  /*02d0*/  IMAD R15, R92, c[0x0][0x190], RZ ;  /* 0x000064005c0f7a24 */ /* 0x000fe400078e02ff */
[C---:B------:R-:W-:Y:S02]  /*02e0*/  IMAD R9, R94.reuse, c[0x0][0x1e4], R7 ;  /* 0x000079005e097a24 */ /* 0x040fe400078e0207 */
[----:B------:R-:W-:Y:S02]  /*02f0*/  IMAD R0, R19, R4, R0 ;  /* 0x0000000413007224 */ /* 0x000fe400078e0200 */
[----:B------:R-:W-:-:S03]  /*0300*/  IMAD.WIDE.U32 R4, R94, c[0x0][0x1e0], RZ ;  /* 0x000078005e047a25 */ /* 0x000fc600078e00ff */
[----:B------:R-:W-:Y:S01]  /*0310*/  ISETP.GT.U32.AND P2, PT, R19, R0, PT ;  /* 0x000000001300720c */ /* 0x000fe20003f44070 */
[----:B------:R-:W-:Y:S01]  /*0320*/  IMAD.WIDE.U32 R6, R94, c[0x0][0x278], RZ ;  /* 0x00009e005e067a25 */ /* 0x000fe200078e00ff */
[----:B------:R-:W-:-:S03]  /*0330*/  IADD3 R5, R5, R9, RZ ;  /* 0x0000000905057210 */ /* 0x000fc60007ffe0ff */
[C---:B------:R-:W-:Y:S02]  /*0340*/  IMAD R13, R94.reuse, c[0x0][0x27c], R11 ;  /* 0x00009f005e0d7a24 */ /* 0x040fe400078e020b */
[----:B------:R-:W-:-:S03]  /*0350*/  IMAD.WIDE.U32 R8, R94, c[0x0][0x190], RZ ;  /* 0x000064005e087a25 */ /* 0x000fc600078e00ff */
[----:B------:R-:W-:Y:S01]  /*0360*/  IADD3 R7, R7, R13, RZ ;  /* 0x0000000d07077210 */ /* 0x000fe20007ffe0ff */
[----:B------:R-:W-:Y:S01]  /*0370*/  IMAD R15, R94, c[0x0][0x194], R15 ;  /* 0x000065005e0f7a24 */ /* 0x000fe200078e020f */
[----:B------:R-:W-:Y:S01]  /*0380*/  LEA R13, R16, 0xffffff00, 0x8 ;  /* 0xffffff00100d7811 */ /* 0x000fe200078e40ff */
[----:B------:R-:W-:Y:S01]  /*0390*/  IMAD.WIDE.U32 R4, R99, c[0x0][0x1e8], R4 ;  /* 0x00007a0063047a25 */ /* 0x000fe200078e0004 */
[-C--:B------:R-:W-:Y:S02]  /*03a0*/  @!P2 IADD3 R0, R0, -R19.reuse, RZ ;  /* 0x800000130000a210 */ /* 0x080fe40007ffe0ff */
[----:B------:R-:W-:Y:S01]  /*03b0*/  @!P2 IADD3 R95, R95, 0x1, RZ ;  /* 0x000000015f5fa810 */ /* 0x000fe20007ffe0ff */
[----:B------:R-:W-:Y:S01]  /*03c0*/  IMAD.WIDE.U32 R2, R99, c[0x0][0x1d8], R2 ;  /* 0x0000760063027a25 */ /* 0x000fe200078e0002 */
[----:B------:R-:W-:Y:S02]  /*03d0*/  ISETP.GE.U32.AND P1, PT, R0, R19, PT ;  /* 0x000000130000720c */ /* 0x000fe40003f26070 */
[----:B------:R-:W-:Y:S01]  /*03e0*/  IADD3 R9, R9, R15, RZ ;  /* 0x0000000f09097210 */ /* 0x000fe20007ffe0ff */
[----:B------:R-:W-:Y:S01]  /*03f0*/  IMAD R0, R98, c[0x0][0x1d8], RZ ;  /* 0x0000760062007a24 */ /* 0x000fe200078e02ff */
[----:B------:R-:W-:Y:S01]  /*0400*/  SHF.R.S32.HI R15, RZ, 0x1f, R13 ;  /* 0x0000001fff0f7819 */ /* 0x000fe2000001140d */
[----:B------:R-:W-:Y:S01]  /*0410*/  IMAD R17, R92, c[0x0][0x1b0], RZ ;  /* 0x00006c005c117a24 */ /* 0x000fe200078e02ff */
[----:B------:R-:W-:Y:S01]  /*0420*/  IADD3 R85, P2, R13, R4, RZ ;  /* 0x000000040d557210 */ /* 0x000fe20007f5e0ff */
[----:B------:R-:W-:-:S02]  /*0430*/  IMAD R0, R99, c[0x0][0x1dc], R0 ;  /* 0x0000770063007a24 */ /* 0x000fc400078e0200 */
[----:B------:R-:W-:Y:S01]  /*0440*/  IMAD.WIDE.U32 R6, R99, c[0x0][0x280], R6 ;  /* 0x0000a00063067a25 */ /* 0x000fe200078e0006 */
[----:B------:R-:W-:-:S03]  /*0450*/  IADD3.X R4, R15, R5, R12, P2, !PT ;  /* 0x000000050f047210 */ /* 0x000fc600017fe40c */
[----:B------:R-:W-:Y:S01]  /*0460*/  @P1 IADD3 R95, R95, 0x1, RZ ;  /* 0x000000015f5f1810 */ /* 0x000fe20007ffe0ff */
[C---:B------:R-:W-:Y:S01]  /*0470*/  IMAD.WIDE.U32 R10, R94.reuse, c[0x0][0x1b0], RZ ;  /* 0x00006c005e0a7a25 */ /* 0x040fe200078e00ff */
[----:B------:R-:W-:Y:S02]  /*0480*/  IADD3 R87, P1, R13, R2, RZ ;  /* 0x000000020d577210 */ /* 0x000fe40007f3e0ff */
[----:B------:R-:W-:Y:S01]  /*0490*/  @!P3 IADD3 R95, -R95, RZ, RZ ;  /* 0x000000ff5f5fb210 */ /* 0x000fe20007ffe1ff */
[----:B------:R-:W-:Y:S01]  /*04a0*/  IMAD R17, R94, c[0x0][0x1b4], R17 ;  /* 0x00006d005e117a24 */ /* 0x000fe200078e0211 */
[----:B------:R-:W-:Y:S02]  /*04b0*/  @!P0 LOP3.LUT R95, RZ, c[0x0][0x178], RZ, 0x33, !PT ;  /* 0x00005e00ff5f8a12 */ /* 0x000fe400078e33ff */
[----:B------:R-:W-:Y:S02]  /*04c0*/  LEA R86, P0, R85, c[0x0][0x248], 0x2 ;  /* 0x0000920055567a11 */ /* 0x000fe400078010ff */
[----:B------:R-:W-:Y:S01]  /*04d0*/  IADD3.X R2, R15, R3, R0, P1, !PT ;  /* 0x000000030f027210 */ /* 0x000fe20000ffe400 */
[----:B------:R-:W-:Y:S01]  /*04e0*/  IMAD.WIDE.U32 R8, R95, c[0x0][0x1a8], R8 ;  /* 0x00006a005f087a25 */ /* 0x000fe200078e0008 */
[----:B------:R-:W-:-:S02]  /*04f0*/  LEA R88, P1, R87, c[0x0][0x240], 0x2 ;  /* 0x0000900057587a11 */ /* 0x000fc400078210ff */
[----:B------:R-:W-:Y:S02]  /*0500*/  SHF.R.S32.HI R173, RZ, 0x1f, R95 ;  /* 0x0000001fffad7819 */ /* 0x000fe4000001145f */
[----:B------:R-:W-:Y:S02]  /*0510*/  LEA.HI.X R85, R85, c[0x0][0x24c], R4, 0x2, P0 ;  /* 0x0000930055557a11 */ /* 0x000fe400000f1404 */
[----:B------:R-:W-:Y:S01]  /*0520*/  IADD3 R13, P4, R13, R6, RZ ;  /* 0x000000060d0d7210 */ /* 0x000fe20007f9e0ff */
[----:B------:R-:W-:Y:S01]  /*0530*/  IMAD R0, R173, c[0x0][0x1a8], RZ ;  /* 0x00006a00ad007a24 */ /* 0x000fe200078e02ff */
[----:B------:R-:W-:Y:S02]  /*0540*/  ISETP.NE.U32.AND P0, PT, RZ, c[0x0][0x260], PT ;  /* 0x00009800ff007a0c */ /* 0x000fe40003f05070 */
[----:B------:R-:W-:Y:S01]  /*0550*/  IADD3 R11, R11, R17, RZ ;  /* 0x000000110b0b7210 */ /* 0x000fe20007ffe0ff */
[----:B------:R-:W-:Y:S01]  /*0560*/  IMAD R5, R95, c[0x0][0x1ac], R0 ;  /* 0x00006b005f057a24 */ /* 0x000fe200078e0200 */
[----:B------:R-:W-:Y:S01]  /*0570*/  LEA.HI.X R87, R87, c[0x0][0x244], R2, 0x2, P1 ;  /* 0x0000910057577a11 */ /* 0x000fe200008f1402 */
[----:B------:R-:W-:Y:S01]  /*0580*/  IMAD R2, R173, c[0x0][0x1c8], RZ ;  /* 0x00007200ad027a24 */ /* 0x000fe200078e02ff */
[----:B------:R-:W-:Y:S01]  /*0590*/  IADD3.X R6, R15, R7, R14, P4, !PT ;  /* 0x000000070f067210 */ /* 0x000fe200027fe40e */
[----:B------:R-:W-:Y:S01]  /*05a0*/  IMAD.WIDE.U32 R10, R95, c[0x0][0x1c8], R10 ;  /* 0x000072005f0a7a25 */ /* 0x000fe200078e000a */
[----:B------:R-:W-:-:S02]  /*05b0*/  LEA R84, P2, R13, c[0x0][0x308], 0x2 ;  /* 0x0000c2000d547a11 */ /* 0x000fc400078410ff */
[----:B------:R-:W-:Y:S01]  /*05c0*/  ISETP.NE.AND.EX P0, PT, RZ, c[0x0][0x264], PT, P0 ;  /* 0x00009900ff007a0c */ /* 0x000fe20003f05300 */
[----:B------:R-:W-:Y:S01]  /*05d0*/  IMAD R7, R95, c[0x0][0x1cc], R2 ;  /* 0x000073005f077a24 */ /* 0x000fe200078e0202 */
[----:B------:R-:W-:Y:S02]  /*05e0*/  LEA R3, R16, 0xfffffe00, 0x9 ;  /* 0xfffffe0010037811 */ /* 0x000fe400078e48ff */
[----:B------:R-:W-:Y:S02]  /*05f0*/  LEA.HI.X R83, R13, c[0x0][0x30c], R6, 0x2, P2 ;  /* 0x0000c3000d537a11 */ /* 0x000fe400010f1406 */
[----:B------:R-:W-:Y:S02]  /*0600*/  ISETP.NE.U32.AND P1, PT, RZ, c[0x0][0x328], PT ;  /* 0x0000ca00ff007a0c */ /* 0x000fe40003f25070 */
[----:B------:R-:W-:Y:S02]  /*0610*/  ISETP.NE.U32.AND P2, PT, RZ, c[0x0][0x348], PT ;  /* 0x0000d200ff007a0c */ /* 0x000fe40003f45070 */
[----:B------:R-:W-:-:S02]  /*0620*/  IADD3 R81, P5, R3, R8, RZ ;  /* 0x0000000803517210 */ /* 0x000fc40007fbe0ff */
[----:B------:R-:W-:Y:S02]  /*0630*/  SHF.R.S32.HI R0, RZ, 0x1f, R3 ;  /* 0x0000001fff007819 */ /* 0x000fe40000011403 */
[----:B------:R-:W-:Y:S02]  /*0640*/  IADD3 R5, R9, R5, RZ ;  /* 0x0000000509057210 */ /* 0x000fe40007ffe0ff */
[----:B------:R-:W-:Y:S01]  /*0650*/  IADD3 R3, P4, R3, R10, RZ ;  /* 0x0000000a03037210 */ /* 0x000fe20007f9e0ff */
[----:B------:R-:W-:Y:S01]  /*0660*/  CS2R R8, SRZ ;  /* 0x0000000000087805 */ /* 0x000fe2000001ff00 */
[----:B------:R-:W-:Y:S02]  /*0670*/  IADD3 R7, R11, R7, RZ ;  /* 0x000000070b077210 */ /* 0x000fe40007ffe0ff */
[----:B------:R-:W-:Y:S01]  /*0680*/  ISETP.NE.AND.EX P1, PT, RZ, c[0x0][0x32c], PT, P1 ;  /* 0x0000cb00ff007a0c */ /* 0x000fe20003f25310 */
[----:B------:R-:W-:Y:S01]  /*0690*/  CS2R R10, SRZ ;  /* 0x00000000000a7805 */ /* 0x000fe2000001ff00 */
[----:B------:R-:W-:-:S02]  /*06a0*/  ISETP.NE.AND.EX P2, PT, RZ, c[0x0][0x34c], PT, P2 ;  /* 0x0000d300ff007a0c */ /* 0x000fc40003f45320 */
[----:B------:R-:W-:Y:S02]  /*06b0*/  ISETP.GE.AND P3, PT, R16, 0x1, PT ;  /* 0x000000011000780c */ /* 0x000fe40003f66270 */
[C---:B------:R-:W-:Y:S02]  /*06c0*/  IADD3.X R4, R0.reuse, R5, RZ, P5, !PT ;  /* 0x0000000500047210 */ /* 0x040fe40002ffe4ff */
[----:B------:R-:W-:Y:S01]  /*06d0*/  IADD3.X R2, R0, R7, RZ, P4, !PT ;  /* 0x0000000700027210 */ /* 0x000fe200027fe4ff */
[----:B------:R-:W-:Y:S01]  /*06e0*/  @P0 IMAD R0, R94, c[0x0][0x164], R99 ;  /* 0x000059005e000a24 */ /* 0x000fe200078e0263 */
[C---:B------:R-:W-:Y:S02]  /*06f0*/  LEA R82, P5, R81.reuse, c[0x0][0x228], 0x2 ;  /* 0x00008a0051527a11 */ /* 0x040fe400078a10ff */
[----:B------:R-:W-:Y:S01]  /*0700*/  @P0 MOV R13, 0x10 ;  /* 0x00000010000d0802 */ /* 0x000fe20000000f00 */
[----:B------:R-:W-:Y:S01]  /*0710*/  @P0 IMAD R0, R0, c[0x0][0x174], RZ ;  /* 0x00005d0000000a24 */ /* 0x000fe200078e02ff */
[----:B------:R-:W-:-:S02]  /*0720*/  LEA.HI.X R81, R81, c[0x0][0x22c], R4, 0x2, P5 ;  /* 0x00008b0051517a11 */ /* 0x000fc400028f1404 */
[----:B------:R-:W-:Y:S01]  /*0730*/  LEA R80, P6, R3, c[0x0][0x230], 0x2 ;  /* 0x00008c0003507a11 */ /* 0x000fe200078c10ff */
[----:B------:R-:W-:Y:S01]  /*0740*/  @P0 IMAD R0, R0, c[0x0][0x16c], RZ ;  /* 0x00005b0000000a24 */ /* 0x000fe200078e02ff */
[C---:B------:R-:W-:Y:S02]  /*0750*/  @P1 LEA R10, P4, R99.reuse, c[0x0][0x328], 0x2 ;  /* 0x0000ca00630a1a11 */ /* 0x040fe400078810ff */
[----:B------:R-:W-:Y:S01]  /*0760*/  @P2 LEA R8, P5, R99, c[0x0][0x348], 0x2 ;  /* 0x0000d20063082a11 */ /* 0x000fe200078a10ff */
[----:B------:R-:W-:Y:S01]  /*0770*/  @P0 IMAD.WIDE R12, R0, R13, c[0x0][0x260] ;  /* 0x00009800000c0625 */ /* 0x000fe200078e020d */
[----:B------:R-:W-:Y:S01]  /*0780*/  LEA.HI.X R79, R3, c[0x0][0x234], R2, 0x2, P6 ;  /* 0x00008d00034f7a11 */ /* 0x000fe200030f1402 */
[----:B------:R-:W-:Y:S01]  /*0790*/  @!P0 CS2R R12, SRZ ;  /* 0x00000000000c8805 */ /* 0x000fe2000001ff00 */
[C-C-:B------:R-:W-:Y:S02]  /*07a0*/  @P1 LEA.HI.X R11, R99.reuse, c[0x0][0x32c], R98.reuse, 0x2, P4 ;  /* 0x0000cb00630b1a11 */ /* 0x140fe400020f1462 */
[----:B------:R-:W-:Y:S01]  /*07b0*/  @P2 LEA.HI.X R9, R99, c[0x0][0x34c], R98, 0x2, P5 ;  /* 0x0000d30063092a11 */ /* 0x000fe200028f1462 */
[----:B------:R-:W-:Y:S05]  /*07c0*/  @!P3 BRA `(.L_x_11802) ;  /* 0x00006d300000b947 */ /* 0x000fea0003800000 */
[----:B------:R-:W0:Y:S01]  /*07d0*/  S2R R91, SR_TID.X ;  /* 0x00000000005b7919 */ /* 0x000e220000002100 */
[----:B------:R-:W-:-:S02]  /*07e0*/  MOV R90, RZ ;  /* 0x000000ff005a7202 */ /* 0x000fc40000000f00 */
[----:B------:R-:W-:Y:S01]  /*07f0*/  MOV R77, RZ ;  /* 0x000000ff004d7202 */ /* 0x000fe20000000f00 */
[----:B------:R-:W1:Y:S01]  /*0800*/  S2R R89, SR_LANEID ;  /* 0x0000000000597919 */ /* 0x000e620000000000 */
[----:B------:R-:W-:Y:S02]  /*0810*/  MOV R93, RZ ;  /* 0x000000ff005d7202 */ /* 0x000fe40000000f00 */
[----:B0-----:R-:W-:-:S04]  /*0820*/  SHF.L.U32 R78, R91, 0x3, RZ ;  /* 0x000000035b4e7819 */ /* 0x001fc800000006ff */
[----:B-1----:R-:W-:Y:S02]  /*0830*/  LOP3.LUT R78, R78, 0xffffff00, RZ, 0xc0, !PT ;  /* 0xffffff004e4e7812 */ /* 0x002fe400078ec0ff */
.L_x_11855:
[----:B------:R-:W-:Y:S01]  /*0840*/  IADD3 R172, -R77, c[0x0][0x174], RZ ;  /* 0x00005d004dac7a10 */ /* 0x000fe20007ffe1ff */
[----:B------:R-:W-:Y:S01]  /*0850*/  BAR.SYNC.DEFER_BLOCKING 0x0 ;  /* 0x0000000000007b1d */ /* 0x000fe20000010000 */
[----:B------:R-:W-:Y:S01]  /*0860*/  LOP3.LUT R75, R78, 0x1f, R91, 0xf8, !PT ;  /* 0x0000001f4e4b7812 */ /* 0x000fe200078ef85b */
[----:B------:R-:W-:Y:S01]  /*0870*/  HFMA2.MMA R0, -RZ, RZ, 0, 0 ;  /* 0x00000000ff007435 */ /* 0x000fe200000001ff */
[----:B------:R-:W-:Y:S01]  /*0880*/  LEA R76, R172, 0xffffff00, 0x8 ;  /* 0xffffff00ac4c7811 */ /* 0x000fe200078e40ff */
[----:B------:R-:W-:Y:S01]  /*0890*/  HFMA2.MMA R4, -RZ, RZ, 0, 0 ;  /* 0x00000000ff047435 */ /* 0x000fe200000001ff */
[C---:B------:R-:W-:Y:S01]  /*08a0*/  LOP3.LUT R5, R75.reuse, 0x20, RZ, 0xfc, !PT ;  /* 0x000000204b057812 */ /* 0x040fe200078efcff */
[----:B------:R-:W-:Y:S01]  /*08b0*/  CS2R R6, SRZ ;  /* 0x0000000000067805 */ /* 0x000fe2000001ff00 */
[----:B------:R-:W-:Y:S02]  /*08c0*/  IADD3 R74, -R76, c[0x0][0x168], RZ ;  /* 0x00005a004c4a7a10 */ /* 0x000fe40007ffe1ff */
[----:B0-----:R-:W-:-:S02]  /*08d0*/  LOP3.LUT R15, R75, 0x40, RZ, 0xfc, !PT ;  /* 0x000000404b0f7812 */ /* 0x001fc400078efcff */
[-C--:B------:R-:W-:Y:S02]  /*08e0*/  ISETP.GE.AND P0, PT, R75, R74.reuse, PT ;  /* 0x0000004a4b00720c */ /* 0x080fe40003f06270 */
[-C--:B------:R-:W-:Y:S02]  /*08f0*/  ISETP.GE.AND P1, PT, R5, R74.reuse, PT ;  /* 0x0000004a0500720c */ /* 0x080fe40003f26270 */
[----:B------:R-:W-:Y:S02]  /*0900*/  ISETP.GE.AND P2, PT, R15, R74, PT ;  /* 0x0000004a0f00720c */ /* 0x000fe40003f46270 */
[----:B------:R-:W-:Y:S02]  /*0910*/  MOV R2, R88 ;  /* 0x0000005800027202 */ /* 0x000fe40000000f00 */
[----:B------:R-:W-:Y:S02]  /*0920*/  MOV R3, R87 ;  /* 0x0000005700037202 */ /* 0x000fe40000000f00 */
[----:B------:R-:W-:-:S02]  /*0930*/  LOP3.LUT R17, R75, 0x60, RZ, 0xfc, !PT ;  /* 0x000000604b117812 */ /* 0x000fc400078efcff */
[C---:B------:R-:W-:Y:S01]  /*0940*/  LOP3.LUT R21, R75.reuse, 0x80, RZ, 0xfc, !PT ;  /* 0x000000804b157812 */ /* 0x040fe200078efcff */
[C---:B------:R-:W-:Y:S01]  /*0950*/  IMAD.WIDE R2, R75.reuse, 0x4, R2 ;  /* 0x000000044b027825 */ /* 0x040fe200078e0202 */
[C---:B------:R-:W-:Y:S02]  /*0960*/  LOP3.LUT R23, R75.reuse, 0xa0, RZ, 0xfc, !PT ;  /* 0x000000a04b177812 */ /* 0x040fe400078efcff */
[----:B------:R-:W-:Y:S02]  /*0970*/  LOP3.LUT R27, R75, 0xc0, RZ, 0xfc, !PT ;  /* 0x000000c04b1b7812 */ /* 0x000fe400078efcff */
[----:B------:R0:W2:Y:S01]  /*0980*/  @!P0 LDG.E R0, [R2.64] ;  /* 0x0000000a02008981 */ /* 0x0000a2000c1e1900 */
[-C--:B------:R-:W-:Y:S02]  /*0990*/  ISETP.GE.AND P0, PT, R17, R74.reuse, PT ;  /* 0x0000004a1100720c */ /* 0x080fe40003f06270 */
[----:B------:R-:W-:Y:S01]  /*09a0*/  LOP3.LUT R29, R75, 0xe0, RZ, 0xfc, !PT ;  /* 0x000000e04b1d7812 */ /* 0x000fe200078efcff */
[----:B------:R0:W3:Y:S01]  /*09b0*/  @!P1 LDG.E R7, [R2.64+0x80] ;  /* 0x0000800a02079981 */ /* 0x0000e2000c1e1900 */
[----:B------:R-:W-:-:S03]  /*09c0*/  ISETP.GE.AND P1, PT, R21, R74, PT ;  /* 0x0000004a1500720c */ /* 0x000fc60003f26270 */
[----:B------:R0:W4:Y:S01]  /*09d0*/  @!P2 LDG.E R4, [R2.64+0x100] ;  /* 0x0001000a0204a981 */ /* 0x000122000c1e1900 */
[-C--:B------:R-:W-:Y:S01]  /*09e0*/  ISETP.GE.AND P2, PT, R23, R74.reuse, PT ;  /* 0x0000004a1700720c */ /* 0x080fe20003f46270 */
[----:B------:R-:W-:Y:S01]  /*09f0*/  HFMA2.MMA R25, -RZ, RZ, 0, 0 ;  /* 0x00000000ff197435 */ /* 0x000fe200000001ff */
[-C--:B------:R-:W-:Y:S02]  /*0a00*/  ISETP.GE.AND P3, PT, R27, R74.reuse, PT ;  /* 0x0000004a1b00720c */ /* 0x080fe40003f66270 */
[----:B------:R-:W-:Y:S01]  /*0a10*/  ISETP.GE.AND P4, PT, R29, R74, PT ;  /* 0x0000004a1d00720c */ /* 0x000fe20003f86270 */
[----:B------:R-:W-:Y:S01]  /*0a20*/  HFMA2.MMA R31, -RZ, RZ, 0, 0 ;  /* 0x00000000ff1f7435 */ /* 0x000fe200000001ff */
        /* <DEDUP_REMOVED lines=10> */
[-C--:B------:R-:W-:Y:S02]  /*0ad0*/  LEA.HI.SX32 R18, R18, R89.reuse, 0x1b ;  /* 0x0000005912127211 */ /* 0x080fe400078fdaff */
[----:B------:R-:W-:Y:S02]  /*0ae0*/  SHF.L.U32 R72, R16, 0x2, RZ ;  /* 0x0000000210487819 */ /* 0x000fe400000006ff */
[C---:B0-----:R-:W-:Y:S02]  /*0af0*/  IADD3 R2, R89.reuse, 0x60, RZ ;  /* 0x0000006059027810 */ /* 0x041fe40007ffe0ff */
[----:B------:R-:W-:-:S02]  /*0b00*/  LEA.HI.SX32 R73, R89, R89, 0x1b ;  /* 0x0000005959497211 */ /* 0x000fc400078fdaff */
[----:B------:R-:W-:Y:S02]  /*0b10*/  SHF.L.U32 R71, R18, 0x2, RZ ;  /* 0x0000000212477819 */ /* 0x000fe400000006ff */
[C---:B------:R-:W-:Y:S02]  /*0b20*/  IADD3 R16, R89.reuse, 0x80, RZ ;  /* 0x0000008059107810 */ /* 0x040fe40007ffe0ff */
[C---:B------:R-:W-:Y:S02]  /*0b30*/  IADD3 R18, R89.reuse, 0xa0, RZ ;  /* 0x000000a059127810 */ /* 0x040fe40007ffe0ff */
[C---:B------:R-:W-:Y:S02]  /*0b40*/  IADD3 R20, R89.reuse, 0xc0, RZ ;  /* 0x000000c059147810 */ /* 0x040fe40007ffe0ff */
[----:B------:R-:W-:Y:S02]  /*0b50*/  IADD3 R22, R89, 0xe0, RZ ;  /* 0x000000e059167810 */ /* 0x000fe40007ffe0ff */
[----:B------:R-:W-:-:S02]  /*0b60*/  LEA.HI.SX32 R2, R2, R89, 0x1b ;  /* 0x0000005902027211 */ /* 0x000fc400078fdaff */
[----:B------:R-:W-:Y:S02]  /*0b70*/  SHF.L.U32 R73, R73, 0x2, RZ ;  /* 0x0000000249497819 */ /* 0x000fe400000006ff */
[-C--:B------:R-:W-:Y:S02]  /*0b80*/  LEA.HI.SX32 R16, R16, R89.reuse, 0x1b ;  /* 0x0000005910107211 */ /* 0x080fe400078fdaff */
[-C--:B------:R-:W-:Y:S02]  /*0b90*/  LEA.HI.SX32 R18, R18, R89.reuse, 0x1b ;  /* 0x0000005912127211 */ /* 0x080fe400078fdaff */
[-C--:B------:R-:W-:Y:S02]  /*0ba0*/  LEA.HI.SX32 R20, R20, R89.reuse, 0x1b ;  /* 0x0000005914147211 */ /* 0x080fe400078fdaff */
[----:B------:R-:W-:Y:S02]  /*0bb0*/  SHF.L.U32 R70, R2, 0x2, RZ ;  /* 0x0000000202467819 */ /* 0x000fe400000006ff */
[----:B------:R-:W-:-:S02]  /*0bc0*/  LEA.HI.SX32 R22, R22, R89, 0x1b ;  /* 0x0000005916167211 */ /* 0x000fc400078fdaff */
[----:B------:R-:W-:Y:S02]  /*0bd0*/  SHF.L.U32 R69, R16, 0x2, RZ ;  /* 0x0000000210457819 */ /* 0x000fe400000006ff */
[----:B------:R-:W-:Y:S02]  /*0be0*/  SHF.L.U32 R68, R18, 0x2, RZ ;  /* 0x0000000212447819 */ /* 0x000fe400000006ff */
[----:B------:R-:W-:Y:S02]  /*0bf0*/  SHF.L.U32 R65, R89, 0x3, RZ ;  /* 0x0000000359417819 */ /* 0x000fe400000006ff */
[----:B------:R-:W-:Y:S02]  /*0c00*/  SHF.L.U32 R67, R20, 0x2, RZ ;  /* 0x0000000214437819 */ /* 0x000fe400000006ff */
[----:B------:R-:W-:Y:S02]  /*0c10*/  SHF.L.U32 R66, R22, 0x2, RZ ;  /* 0x0000000216427819 */ /* 0x000fe400000006ff */
[----:B------:R-:W-:-:S02]  /*0c20*/  LEA.HI.SX32 R65, R65, R65, 0x1b ;  /* 0x0000004141417211 */ /* 0x000fc400078fdaff */
[----:B------:R-:W-:Y:S02]  /*0c30*/  ISETP.GE.AND P6, PT, R75, R74, PT ;  /* 0x0000004a4b00720c */ /* 0x000fe40003fc6270 */
[----:B------:R-:W-:Y:S02]  /*0c40*/  MOV R2, R86 ;  /* 0x0000005600027202 */ /* 0x000fe40000000f00 */
[----:B------:R-:W-:Y:S02]  /*0c50*/  MOV R3, R85 ;  /* 0x0000005500037202 */ /* 0x000fe40000000f00 */
[-C--:B------:R-:W-:Y:S02]  /*0c60*/  ISETP.GE.AND P5, PT, R5, R74.reuse, PT ;  /* 0x0000004a0500720c */ /* 0x080fe40003fa6270 */
[-C--:B------:R-:W-:Y:S01]  /*0c70*/  ISETP.GE.AND P4, PT, R15, R74.reuse, PT ;  /* 0x0000004a0f00720c */ /* 0x080fe20003f86270 */
[----:B------:R-:W-:Y:S01]  /*0c80*/  IMAD.WIDE R2, R75, 0x4, R2 ;  /* 0x000000044b027825 */ /* 0x000fe200078e0202 */
[----:B------:R-:W-:-:S02]  /*0c90*/  ISETP.GE.AND P3, PT, R17, R74, PT ;  /* 0x0000004a1100720c */ /* 0x000fc40003f66270 */
[-C--:B------:R-:W-:Y:S02]  /*0ca0*/  ISETP.GE.AND P2, PT, R21, R74.reuse, PT ;  /* 0x0000004a1500720c */ /* 0x080fe40003f46270 */
[-C--:B------:R-:W-:Y:S02]  /*0cb0*/  ISETP.GE.AND P1, PT, R23, R74.reuse, PT ;  /* 0x0000004a1700720c */ /* 0x080fe40003f26270 */
[----:B------:R-:W-:Y:S01]  /*0cc0*/  ISETP.GE.AND P0, PT, R27, R74, PT ;  /* 0x0000004a1b00720c */ /* 0x000fe20003f06270 */
[----:B--2---:R0:W-:Y:S04]  /*0cd0*/  STS [R73], R0 ;  /* 0x0000000049007388 */ /* 0x0041e80000000800 */
[----:B---3--:R-:W-:Y:S04]  /*0ce0*/  STS [R72+0x80], R7 ;  /* 0x0000800748007388 */ /* 0x008fe80000000800 */
[----:B----4-:R1:W-:Y:S04]  /*0cf0*/  STS [R71+0x100], R4 ;  /* 0x0001000447007388 */ /* 0x0103e80000000800 */
[----:B------:R-:W-:Y:S04]  /*0d00*/  STS [R70+0x180], R19 ;  /* 0x0001801346007388 */ /* 0x000fe80000000800 */
[----:B------:R2:W-:Y:S04]  /*0d10*/  STS [R69+0x200], R6 ;  /* 0x0002000645007388 */ /* 0x0005e80000000800 */
        /* <DEDUP_REMOVED lines=12> */
[----:B0-----:R-:W-:-:S03]  /*0de0*/  MOV R0, RZ ;  /* 0x000000ff00007202 */ /* 0x001fc60000000f00 */
        /* <DEDUP_REMOVED lines=29> */
[----:B--2---:R0:W-:Y:S04]  /*0fc0*/  STS [R73], R0 ;  /* 0x0000000049007388 */ /* 0x0041e80000000800 */
[----:B---3--:R-:W-:Y:S04]  /*0fd0*/  STS [R72+0x80], R7 ;  /* 0x0000800748007388 */ /* 0x008fe80000000800 */
[----:B----4-:R1:W-:Y:S04]  /*0fe0*/  STS [R71+0x100], R4 ;  /* 0x0001000447007388 */ /* 0x0103e80000000800 */
[----:B------:R-:W-:Y:S04]  /*0ff0*/  STS [R70+0x180], R19 ;  /* 0x0001801346007388 */ /* 0x000fe80000000800 */
[----:B------:R2:W-:Y:S04]  /*1000*/  STS [R69+0x200], R6 ;  /* 0x0002000645007388 */ /* 0x0005e80000000800 */
[----:B------:R-:W-:Y:S04]  /*1010*/  STS [R68+0x280], R25 ;  /* 0x0002801944007388 */ /* 0x000fe80000000800 */
[----:B------:R-:W-:Y:S04]  /*1020*/  STS [R67+0x300], R14 ;  /* 0x0003000e43007388 */ /* 0x000fe80000000800 */
[----:B------:R-:W-:Y:S01]  /*1030*/  STS [R66+0x380], R31 ;  /* 0x0003801f42007388 */ /* 0x000fe20000000800 */
        /* <DEDUP_REMOVED lines=27> */
[----:B--2---:R-:W-:Y:S04]  /*11f0*/  STS [R73], R16 ;  /* 0x0000001049007388 */ /* 0x004fe80000000800 */
[----:B---3--:R-:W-:Y:S04]  /*1200*/  STS [R72+0x80], R5 ;  /* 0x0000800548007388 */ /* 0x008fe80000000800 */
[----:B----4-:R0:W-:Y:S04]  /*1210*/  STS [R71+0x100], R0 ;  /* 0x0001000047007388 */ /* 0x0101e80000000800 */
[----:B------:R-:W-:Y:S04]  /*1220*/  STS [R70+0x180], R7 ;  /* 0x0001800746007388 */ /* 0x000fe80000000800 */
[----:B------:R-:W-:Y:S04]  /*1230*/  STS [R69+0x200], R4 ;  /* 0x0002000445007388 */ /* 0x000fe80000000800 */
[----:B------:R-:W-:Y:S04]  /*1240*/  STS [R68+0x280], R15 ;  /* 0x0002800f44007388 */ /* 0x000fe80000000800 */
[----:B------:R-:W-:Y:S04]  /*1250*/  STS [R67+0x300], R6 ;  /* 0x0003000643007388 */ /* 0x000fe80000000800 */
[----:B------:R-:W-:Y:S01]  /*1260*/  STS [R66+0x380], R17 ;  /* 0x0003801142007388 */ /* 0x000fe20000000800 */
        /* <DEDUP_REMOVED lines=35> */
[----:B------:R-:W-:Y:S01]  /*14a0*/  CS2R R22, SRZ ;  /* 0x0000000000167805 */ /* 0x000fe2000001ff00 */
[----:B------:R-:W-:Y:S01]  /*14b0*/  FADD.FTZ R28, R28, R28 ;  /* 0x0000001c1c1c7221 */ /* 0x000fe20000010000 */
[----:B------:R-:W-:Y:S01]  /*14c0*/  LOP3.LUT R0, R0, 0xfffffe, RZ, 0xc0, !PT ;  /* 0x00fffffe00007812 */ /* 0x000fe200078ec0ff */
[----:B------:R-:W-:Y:S01]  /*14d0*/  FADD.FTZ R27, R27, R27 ;  /* 0x0000001b1b1b7221 */ /* 0x000fe20000010000 */
[----:B------:R-:W-:Y:S01]  /*14e0*/  MOV R48, RZ ;  /* 0x000000ff00307202 */ /* 0x000fe20000000f00 */
[----:B------:R-:W-:Y:S01]  /*14f0*/  FADD.FTZ R26, R26, R26 ;  /* 0x0000001a1a1a7221 */ /* 0x000fe20000010000 */
[----:B------:R-:W-:Y:S01]  /*1500*/  IADD3 R31, R31, -R0, RZ ;  /* 0x800000001f1f7210 */ /* 0x000fe20007ffe0ff */
[----:B------:R-:W-:Y:S01]  /*1510*/  FADD.FTZ R25, R25, R25 ;  /* 0x0000001919197221 */ /* 0x000fe20000010000 */
[----:B------:R-:W-:Y:S01]  /*1520*/  MOV R0, RZ ;  /* 0x000000ff00007202 */ /* 0x000fe20000000f00 */
[----:B------:R-:W-:Y:S01]  /*1530*/  FADD.FTZ R24, R24, R24 ;  /* 0x0000001818187221 */ /* 0x000fe20000010000 */
[----:B------:R-:W-:Y:S01]  /*1540*/  CS2R R46, SRZ ;  /* 0x00000000002e7805 */ /* 0x000fe2000001ff00 */
[----:B------:R-:W-:Y:S01]  /*1550*/  CS2R R44, SRZ ;  /* 0x00000000002c7805 */ /* 0x000fe2000001ff00 */
[----:B------:R-:W-:Y:S01]  /*1560*/  CS2R R42, SRZ ;  /* 0x00000000002a7805 */ /* 0x000fe2000001ff00 */
[----:B------:R-:W-:-:S02]  /*1570*/  MOV R41, RZ ;  /* 0x000000ff00297202 */ /* 0x000fc40000000f00 */
.L_x_11850:
[----:B------:R-:W-:Y:S01]  /*1580*/  SHF.R.S32.HI R124, RZ, 0x1f, R22 ;  /* 0x0000001fff7c7819 */ /* 0x000fe20000011416 */
[----:B------:R-:W-:Y:S01]  /*1590*/  HFMA2.MMA R18, -RZ, RZ, 0, 0 ;  /* 0x00000000ff127435 */ /* 0x000fe200000001ff */
[----:B------:R-:W-:Y:S01]  /*15a0*/  IADD3 R2, R78, R75, RZ ;  /* 0x0000004b4e027210 */ /* 0x000fe20007ffe0ff */
[----:B------:R-:W-:Y:S01]  /*15b0*/  CS2R R20, SRZ ;  /* 0x0000000000147805 */ /* 0x000fe2000001ff00 */
[----:B------:R-:W-:Y:S01]  /*15c0*/  IADD3 R74, -R76, c[0x0][0x168], RZ ;  /* 0x00005a004c4a7a10 */ /* 0x000fe20007ffe1ff */
[----:B------:R-:W-:Y:S01]  /*15d0*/  IMAD R5, R124, c[0x0][0x1a0], RZ ;  /* 0x000068007c057a24 */ /* 0x000fe200078e02ff */
[--C-:B------:R-:W-:Y:S01]  /*15e0*/  SHF.R.S32.HI R3, RZ, 0x1f, R2.reuse ;  /* 0x0000001fff037819 */ /* 0x100fe20000011402 */
[----:B------:R-:W-:Y:S01]  /*15f0*/  CS2R R102, SRZ ;  /* 0x0000000000667805 */ /* 0x000fe2000001ff00 */
[----:B------:R-:W-:Y:S01]  /*1600*/  SHF.L.U32 R132, R74, 0x1, RZ ;  /* 0x000000014a847819 */ /* 0x000fe200000006ff */
[----:B------:R-:W-:Y:S01]  /*1610*/  IMAD R7, R22, c[0x0][0x1a4], R5 ;  /* 0x0000690016077a24 */ /* 0x000fe200078e0205 */
[----:B------:R-:W-:Y:S01]  /*1620*/  IADD3 R19, R2, 0x20, RZ ;  /* 0x0000002002137810 */ /* 0x000fe20007ffe0ff */
[----:B------:R-:W-:Y:S01]  /*1630*/  IMAD.WIDE.U32 R4, R22, c[0x0][0x1a0], R2 ;  /* 0x0000680016047a25 */ /* 0x000fe200078e0002 */
[C---:B------:R-:W-:Y:S01]  /*1640*/  ISETP.GE.AND P2, PT, R2.reuse, R132, PT ;  /* 0x000000840200720c */ /* 0x040fe20003f46270 */
[----:B------:R-:W-:Y:S01]  /*1650*/  CS2R R106, SRZ ;  /* 0x00000000006a7805 */ /* 0x000fe2000001ff00 */
[----:B------:R-:W-:Y:S01]  /*1660*/  IADD3 R100, R2, 0x40, RZ ;  /* 0x0000004002647810 */ /* 0x000fe20007ffe0ff */
[----:B------:R-:W-:Y:S01]  /*1670*/  CS2R R110, SRZ ;  /* 0x00000000006e7805 */ /* 0x000fe2000001ff00 */
[----:B------:R-:W-:Y:S01]  /*1680*/  IADD3 R5, R5, R7, RZ ;  /* 0x0000000705057210 */ /* 0x000fe20007ffe0ff */
[----:B------:R-:W-:Y:S01]  /*1690*/  CS2R R114, SRZ ;  /* 0x0000000000727805 */ /* 0x000fe2000001ff00 */
[----:B------:R-:W-:-:S02]  /*16a0*/  LEA R6, P0, R4, R82, 0x2 ;  /* 0x0000005204067211 */ /* 0x000fc400078010ff */
[----:B------:R-:W-:Y:S02]  /*16b0*/  IADD3 R101, R2, 0x60, RZ ;  /* 0x0000006002657810 */ /* 0x000fe40007ffe0ff */
[----:B------:R-:W-:Y:S02]  /*16c0*/  LEA.HI.X R7, R4, R81, R5, 0x2, P0 ;  /* 0x0000005104077211 */ /* 0x000fe400000f1405 */
[----:B------:R-:W-:Y:S02]  /*16d0*/  ISETP.GE.AND P0, PT, R19, R132, PT ;  /* 0x000000841300720c */ /* 0x000fe40003f06270 */
[C---:B------:R-:W-:Y:S01]  /*16e0*/  IADD3 R105, R2.reuse, 0xa0, RZ ;  /* 0x000000a002697810 */ /* 0x040fe20007ffe0ff */
[----:B------:R0:W2:Y:S01]  /*16f0*/  @!P2 LDG.E R18, [R6.64] ;  /* 0x0000000a0612a981 */ /* 0x0000a2000c1e1900 */
[C---:B------:R-:W-:Y:S02]  /*1700*/  IADD3 R104, R2.reuse, 0x80, RZ ;  /* 0x0000008002687810 */ /* 0x040fe40007ffe0ff */
[----:B------:R-:W-:-:S02]  /*1710*/  IADD3 R108, R2, 0xc0, RZ ;  /* 0x000000c0026c7810 */ /* 0x000fc40007ffe0ff */
[-C--:B------:R-:W-:Y:S02]  /*1720*/  ISETP.GE.AND P3, PT, R100, R132.reuse, PT ;  /* 0x000000846400720c */ /* 0x080fe40003f66270 */
[C---:B------:R-:W-:Y:S02]  /*1730*/  IADD3 R112, R2.reuse, 0x100, RZ ;  /* 0x0000010002707810 */ /* 0x040fe40007ffe0ff */
[-C--:B------:R-:W-:Y:S01]  /*1740*/  ISETP.GE.AND P6, PT, R101, R132.reuse, PT ;  /* 0x000000846500720c */ /* 0x080fe20003fc6270 */
[----:B------:R0:W3:Y:S01]  /*1750*/  @!P0 LDG.E R21, [R6.64+0x80] ;  /* 0x0000800a06158981 */ /* 0x0000e2000c1e1900 */
[----:B------:R-:W-:Y:S02]  /*1760*/  IADD3 R109, R2, 0xe0, RZ ;  /* 0x000000e0026d7810 */ /* 0x000fe40007ffe0ff */
[-C--:B------:R-:W-:Y:S02]  /*1770*/  ISETP.GE.AND P4, PT, R105, R132.reuse, PT ;  /* 0x000000846900720c */ /* 0x080fe40003f86270 */
[----:B------:R-:W-:-:S02]  /*1780*/  ISETP.GE.AND P5, PT, R104, R132, PT ;  /* 0x000000846800720c */ /* 0x000fc40003fa6270 */
[-C--:B------:R-:W-:Y:S01]  /*1790*/  ISETP.GE.AND P1, PT, R108, R132.reuse, PT ;  /* 0x000000846c00720c */ /* 0x080fe20003f26270 */
[----:B------:R0:W4:Y:S01]  /*17a0*/  @!P3 LDG.E R20, [R6.64+0x100] ;  /* 0x0001000a0614b981 */ /* 0x000122000c1e1900 */
[-C--:B------:R-:W-:Y:S02]  /*17b0*/  ISETP.GE.AND P0, PT, R112, R132.reuse, PT ;  /* 0x000000847000720c */ /* 0x080fe40003f06270 */
[----:B------:R-:W-:Y:S01]  /*17c0*/  ISETP.GE.AND P2, PT, R109, R132, PT ;  /* 0x000000846d00720c */ /* 0x000fe20003f46270 */
[----:B------:R0:W4:Y:S01]  /*17d0*/  @!P6 LDG.E R103, [R6.64+0x180] ;  /* 0x0001800a0667e981 */ /* 0x000122000c1e1900 */
[C---:B------:R-:W-:Y:S02]  /*17e0*/  IADD3 R113, R2.reuse, 0x120, RZ ;  /* 0x0000012002717810 */ /* 0x040fe40007ffe0ff */
[C---:B------:R-:W-:Y:S01]  /*17f0*/  IADD3 R116, R2.reuse, 0x140, RZ ;  /* 0x0000014002747810 */ /* 0x040fe20007ffe0ff */
[----:B------:R0:W4:Y:S01]  /*1800*/  @!P4 LDG.E R107, [R6.64+0x280] ;  /* 0x0002800a066bc981 */ /* 0x000122000c1e1900 */
[----:B------:R-:W-:-:S02]  /*1810*/  IADD3 R117, R2, 0x160, RZ ;  /* 0x0000016002757810 */ /* 0x000fc40007ffe0ff */
[C---:B------:R-:W-:Y:S01]  /*1820*/  IADD3 R120, R2.reuse, 0x180, RZ ;  /* 0x0000018002787810 */ /* 0x040fe20007ffe0ff */
[----:B------:R0:W4:Y:S01]  /*1830*/  @!P5 LDG.E R102, [R6.64+0x200] ;  /* 0x0002000a0666d981 */ /* 0x000122000c1e1900 */
[-C--:B------:R-:W-:Y:S02]  /*1840*/  ISETP.GE.AND P3, PT, R113, R132.reuse, PT ;  /* 0x000000847100720c */ /* 0x080fe40003f66270 */
[----:B------:R-:W-:Y:S01]  /*1850*/  IADD3 R121, R2, 0x1a0, RZ ;  /* 0x000001a002797810 */ /* 0x000fe20007ffe0ff */
[----:B------:R0:W4:Y:S01]  /*1860*/  @!P1 LDG.E R106, [R6.64+0x300] ;  /* 0x0003000a066a9981 */ /* 0x000122000c1e1900 */
[----:B------:R-:W-:Y:S02]  /*1870*/  ISETP.GE.AND P6, PT, R116, R132, PT ;  /* 0x000000847400720c */ /* 0x000fe40003fc6270 */
[C---:B------:R-:W-:Y:S01]  /*1880*/  IADD3 R125, R2.reuse, 0x1c0, RZ ;  /* 0x000001c0027d7810 */ /* 0x040fe20007ffe0ff */
[----:B------:R0:W4:Y:S01]  /*1890*/  @!P0 LDG.E R110, [R6.64+0x400] ;  /* 0x0004000a066e8981 */ /* 0x000122000c1e1900 */
[----:B------:R-:W-:-:S02]  /*18a0*/  IADD3 R126, R2, 0x1e0, RZ ;  /* 0x000001e0027e7810 */ /* 0x000fc40007ffe0ff */
[-C--:B------:R-:W-:Y:S01]  /*18b0*/  ISETP.GE.AND P4, PT, R117, R132.reuse, PT ;  /* 0x000000847500720c */ /* 0x080fe20003f86270 */
[----:B------:R0:W4:Y:S01]  /*18c0*/  @!P2 LDG.E R111, [R6.64+0x380] ;  /* 0x0003800a066fa981 */ /* 0x000122000c1e1900 */
[-C--:B------:R-:W-:Y:S02]  /*18d0*/  ISETP.GE.AND P5, PT, R120, R132.reuse, PT ;  /* 0x000000847800720c */ /* 0x080fe40003fa6270 */
[-C--:B------:R-:W-:Y:S01]  /*18e0*/  ISETP.GE.AND P1, PT, R121, R132.reuse, PT ;  /* 0x000000847900720c */ /* 0x080fe20003f26270 */
[----:B------:R-:W-:Y:S01]  /*18f0*/  CS2R R118, SRZ ;  /* 0x0000000000767805 */ /* 0x000fe2000001ff00 */
[-C--:B------:R-:W-:Y:S01]  /*1900*/  ISETP.GE.AND P0, PT, R125, R132.reuse, PT ;  /* 0x000000847d00720c */ /* 0x080fe20003f06270 */
[----:B------:R-:W-:Y:S01]  /*1910*/  CS2R R122, SRZ ;  /* 0x00000000007a7805 */ /* 0x000fe2000001ff00 */
[----:B------:R-:W-:Y:S01]  /*1920*/  ISETP.GE.AND P2, PT, R126, R132, PT ;  /* 0x000000847e00720c */ /* 0x000fe20003f46270 */
        /* <DEDUP_REMOVED lines=13> */
[----:B------:R-:W-:Y:S02]  /*1a00*/  IMAD R15, R124, c[0x0][0x1c0], RZ ;  /* 0x000070007c0f7a24 */ /* 0x000fe400078e02ff */
[C---:B------:R-:W-:Y:S02]  /*1a10*/  IMAD R129, R22.reuse, c[0x0][0x18c], R17 ;  /* 0x0000630016817a24 */ /* 0x040fe400078e0211 */
[C---:B------:R-:W-:Y:S02]  /*1a20*/  IMAD R131, R22.reuse, c[0x0][0x1c4], R15 ;  /* 0x0000710016837a24 */ /* 0x040fe400078e020f */
[----:B------:R-:W-:-:S04]  /*1a30*/  IMAD.WIDE.U32 R14, R22, c[0x0][0x1c0], R2 ;  /* 0x00007000160e7a25 */ /* 0x000fc800078e0002 */
[----:B------:R-:W-:Y:S01]  /*1a40*/  IMAD.WIDE.U32 R16, R22, c[0x0][0x188], R4 ;  /* 0x0000620016107a25 */ /* 0x000fe200078e0004 */
[----:B------:R-:W-:Y:S02]  /*1a50*/  IADD3 R3, R15, R131, RZ ;  /* 0x000000830f037210 */ /* 0x000fe40007ffe0ff */
[----:B------:R-:W-:Y:S02]  /*1a60*/  LEA R4, P3, R14, R80, 0x2 ;  /* 0x000000500e047211 */ /* 0x000fe400078610ff */
[----:B0-----:R-:W-:Y:S02]  /*1a70*/  IADD3 R7, R17, R129, RZ ;  /* 0x0000008111077210 */ /* 0x001fe40007ffe0ff */
[----:B------:R-:W-:Y:S02]  /*1a80*/  LEA R6, P2, R16, c[0x0][0x220], 0x3 ;  /* 0x0000880010067a11 */ /* 0x000fe400078418ff */
[----:B------:R-:W-:Y:S02]  /*1a90*/  ISETP.GE.AND P1, PT, R2, R132, PT ;  /* 0x000000840200720c */ /* 0x000fe40003f26270 */
[----:B------:R-:W-:-:S02]  /*1aa0*/  LEA.HI.X R5, R14, R79, R3, 0x2, P3 ;  /* 0x0000004f0e057211 */ /* 0x000fc400018f1403 */
[C---:B------:R-:W-:Y:S02]  /*1ab0*/  IADD3 R2, R89.reuse, 0x100, RZ ;  /* 0x0000010059027810 */ /* 0x040fe40007ffe0ff */
[----:B------:R-:W-:Y:S02]  /*1ac0*/  LEA.HI.X R7, R16, c[0x0][0x224], R7, 0x3, P2 ;  /* 0x0000890010077a11 */ /* 0x000fe400010f1c07 */
[C---:B------:R-:W-:Y:S02]  /*1ad0*/  IADD3 R14, R89.reuse, 0x120, RZ ;  /* 0x00000120590e7810 */ /* 0x040fe40007ffe0ff */
[----:B------:R-:W-:Y:S02]  /*1ae0*/  IADD3 R16, R89, 0x140, RZ ;  /* 0x0000014059107810 */ /* 0x000fe40007ffe0ff */
[----:B------:R-:W-:Y:S02]  /*1af0*/  LEA.HI.SX32 R15, R2, R89, 0x1b ;  /* 0x00000059020f7211 */ /* 0x000fe400078fdaff */
[----:B------:R-:W-:-:S02]  /*1b00*/  ISETP.GE.AND P0, PT, R19, R132, PT ;  /* 0x000000841300720c */ /* 0x000fc40003f06270 */
[-C--:B------:R-:W-:Y:S02]  /*1b10*/  LEA.HI.SX32 R128, R14, R89.reuse, 0x1b ;  /* 0x000000590e807211 */ /* 0x080fe400078fdaff */
[C---:B------:R-:W-:Y:S02]  /*1b20*/  IADD3 R2, R89.reuse, 0x160, RZ ;  /* 0x0000016059027810 */ /* 0x040fe40007ffe0ff */
[----:B------:R-:W-:Y:S02]  /*1b30*/  LEA.HI.SX32 R19, R16, R89, 0x1b ;  /* 0x0000005910137211 */ /* 0x000fe400078fdaff */
[C---:B------:R-:W-:Y:S02]  /*1b40*/  IADD3 R14, R89.reuse, 0x180, RZ ;  /* 0x00000180590e7810 */ /* 0x040fe40007ffe0ff */
[----:B------:R-:W-:Y:S02]  /*1b50*/  IADD3 R16, R89, 0x1a0, RZ ;  /* 0x000001a059107810 */ /* 0x000fe40007ffe0ff */
[----:B------:R-:W-:-:S02]  /*1b60*/  ISETP.GE.AND P2, PT, R100, R132, PT ;  /* 0x000000846400720c */ /* 0x000fc40003f46270 */
[-C--:B------:R-:W-:Y:S02]  /*1b70*/  ISETP.GE.AND P4, PT, R104, R132.reuse, PT ;  /* 0x000000846800720c */ /* 0x080fe40003f86270 */
[-C--:B------:R-:W-:Y:S02]  /*1b80*/  ISETP.GE.AND P3, PT, R101, R132.reuse, PT ;  /* 0x000000846500720c */ /* 0x080fe40003f66270 */
[-C--:B------:R-:W-:Y:S02]  /*1b90*/  ISETP.GE.AND P6, PT, R108, R132.reuse, PT ;  /* 0x000000846c00720c */ /* 0x080fe40003fc6270 */
[----:B------:R-:W-:Y:S02]  /*1ba0*/  ISETP.GE.AND P5, PT, R105, R132, PT ;  /* 0x000000846900720c */ /* 0x000fe40003fa6270 */
[----:B------:R-:W-:Y:S01]  /*1bb0*/  CS2R R104, SRZ ;  /* 0x0000000000687805 */ /* 0x000fe2000001ff00 */
[----:B------:R-:W-:Y:S01]  /*1bc0*/  MOV R101, RZ ;  /* 0x000000ff00657202 */ /* 0x000fe20000000f00 */
[----:B------:R-:W-:Y:S01]  /*1bd0*/  CS2R R130, SRZ ;  /* 0x0000000000827805 */ /* 0x000fe2000001ff00 */
[----:B------:R-:W-:Y:S01]  /*1be0*/  HFMA2.MMA R134, -RZ, RZ, 0, 0 ;  /* 0x00000000ff867435 */ /* 0x000fe200000001ff */
[----:B------:R-:W-:Y:S01]  /*1bf0*/  MOV R129, RZ ;  /* 0x000000ff00817202 */ /* 0x000fe20000000f00 */
[----:B--2---:R0:W-:Y:S04]  /*1c00*/  STS [R73], R18 ;  /* 0x0000001249007388 */ /* 0x0041e80000000800 */
[----:B---3--:R1:W-:Y:S01]  /*1c10*/  STS [R72+0x80], R21 ;  /* 0x0000801548007388 */ /* 0x0083e20000000800 */
[----:B0-----:R-:W-:-:S03]  /*1c20*/  LEA.HI.SX32 R18, R2, R89, 0x1b ;  /* 0x0000005902127211 */ /* 0x001fc600078fdaff */
[----:B------:R0:W2:Y:S04]  /*1c30*/  LDG.E.64 R2, [R6.64] ;  /* 0x0000000a06027981 */ /* 0x0000a8000c1e1b00 */
[----:B----4-:R-:W-:Y:S04]  /*1c40*/  STS [R71+0x100], R20 ;  /* 0x0001001447007388 */ /* 0x010fe80000000800 */
[----:B------:R3:W-:Y:S01]  /*1c50*/  STS [R70+0x180], R103 ;  /* 0x0001806746007388 */ /* 0x0007e20000000800 */
[----:B-1----:R-:W-:-:S03]  /*1c60*/  LEA.HI.SX32 R21, R14, R89, 0x1b ;  /* 0x000000590e157211 */ /* 0x002fc600078fdaff */
[----:B------:R-:W-:Y:S01]  /*1c70*/  STS [R69+0x200], R102 ;  /* 0x0002006645007388 */ /* 0x000fe20000000800 */
[----:B---3--:R-:W-:-:S03]  /*1c80*/  IADD3 R70, R89, 0x1e0, RZ ;  /* 0x000001e059467810 */ /* 0x008fc60007ffe0ff */
[----:B------:R1:W-:Y:S01]  /*1c90*/  STS [R68+0x280], R107 ;  /* 0x0002806b44007388 */ /* 0x0003e20000000800 */
[----:B------:R-:W-:-:S03]  /*1ca0*/  LEA.HI.SX32 R20, R16, R89, 0x1b ;  /* 0x0000005910147211 */ /* 0x000fc600078fdaff */
[----:B------:R-:W-:Y:S04]  /*1cb0*/  STS [R67+0x300], R106 ;  /* 0x0003006a43007388 */ /* 0x000fe80000000800 */
[----:B------:R3:W-:Y:S01]  /*1cc0*/  STS [R66+0x380], R111 ;  /* 0x0003806f42007388 */ /* 0x0007e20000000800 */
[----:B-1----:R-:W-:-:S03]  /*1cd0*/  IADD3 R68, R89, 0x1c0, RZ ;  /* 0x000001c059447810 */ /* 0x002fc60007ffe0ff */
[----:B------:R-:W-:Y:S01]  /*1ce0*/  STS [R15.X4+0x400], R110 ;  /* 0x0004006e0f007388 */ /* 0x000fe20000004800 */
[-C--:B------:R-:W-:Y:S02]  /*1cf0*/  LEA.HI.SX32 R102, R70, R89.reuse, 0x1b ;  /* 0x0000005946667211 */ /* 0x080fe400078fdaff */
[----:B------:R-:W-:Y:S01]  /*1d00*/  LEA.HI.SX32 R103, R68, R89, 0x1b ;  /* 0x0000005944677211 */ /* 0x000fe200078fdaff */
[----:B------:R-:W-:Y:S01]  /*1d10*/  STS [R128.X4+0x480], R115 ;  /* 0x0004807380007388 */ /* 0x000fe20000004800 */
[----:B---3--:R-:W-:Y:S01]  /*1d20*/  HFMA2.MMA R66, -RZ, RZ, 0, 0 ;  /* 0x00000000ff427435 */ /* 0x008fe200000001ff */
[----:B------:R-:W-:Y:S02]  /*1d30*/  CS2R R16, SRZ ;  /* 0x0000000000107805 */ /* 0x000fe4000001ff00 */
[----:B------:R-:W-:Y:S04]  /*1d40*/  STS [R19.X4+0x500], R114 ;  /* 0x0005007213007388 */ /* 0x000fe80000004800 */
[----:B------:R-:W-:Y:S04]  /*1d50*/  STS [R18.X4+0x580], R119 ;  /* 0x0005807712007388 */ /* 0x000fe80000004800 */
[----:B------:R-:W-:Y:S04]  /*1d60*/  STS [R21.X4+0x600], R118 ;  /* 0x0006007615007388 */ /* 0x000fe80000004800 */
[----:B------:R-:W-:Y:S04]  /*1d70*/  STS [R20.X4+0x680], R123 ;  /* 0x0006807b14007388 */ /* 0x000fe80000004800 */
[----:B------:R-:W-:Y:S04]  /*1d80*/  STS [R103.X4+0x700], R122 ;  /* 0x0007007a67007388 */ /* 0x000fe80000004800 */
[----:B------:R1:W-:Y:S01]  /*1d90*/  STS [R102.X4+0x780], R127 ;  /* 0x0007807f66007388 */ /* 0x0003e20000004800 */
[----:B------:R-:W-:-:S06]  /*1da0*/  NOP ;  /* 0x0000000000007918 */ /* 0x000fcc0000000000 */
[----:B------:R3:W4:Y:S01]  /*1db0*/  @!P1 LDG.E R16, [R4.64] ;  /* 0x0000000a04109981 */ /* 0x000722000c1e1900 */
[-C--:B------:R-:W-:Y:S01]  /*1dc0*/  ISETP.GE.AND P1, PT, R109, R132.reuse, PT ;  /* 0x000000846d00720c */ /* 0x080fe20003f26270 */
[----:B------:R-:W-:Y:S02]  /*1dd0*/  HFMA2.MMA R106, -RZ, RZ, 0, 0 ;  /* 0x00000000ff6a7435 */ /* 0x000fe400000001ff */
[----:B------:R3:W4:Y:S01]  /*1de0*/  @!P2 LDG.E R66, [R4.64+0x100] ;  /* 0x0001000a0442a981 */ /* 0x000722000c1e1900 */
[-C--:B------:R-:W-:Y:S02]  /*1df0*/  ISETP.GE.AND P2, PT, R112, R132.reuse, PT ;  /* 0x000000847000720c */ /* 0x080fe40003f46270 */
[----:B0-----:R-:W-:Y:S01]  /*1e00*/  MOV R7, RZ ;  /* 0x000000ff00077202 */ /* 0x001fe20000000f00 */
        /* <DEDUP_REMOVED lines=10> */
[----:B------:R-:W-:Y:S02]  /*1eb0*/  HFMA2.MMA R126, -RZ, RZ, 0, 0 ;  /* 0x00000000ff7e7435 */ /* 0x000fe400000001ff */
[----:B------:R3:W4:Y:S01]  /*1ec0*/  @!P5 LDG.E R101, [R4.64+0x280] ;  /* 0x0002800a0465d981 */ /* 0x000722000c1e1900 */
[----:B------:R-:W-:-:S03]  /*1ed0*/  ISETP.GE.AND P5, PT, R121, R132, PT ;  /* 0x000000847900720c */ /* 0x000fc60003fa6270 */
[----:B------:R3:W4:Y:S01]  /*1ee0*/  @!P2 LDG.E R130, [R4.64+0x400] ;  /* 0x0004000a0482a981 */ /* 0x000722000c1e1900 */
[----:B------:R-:W-:Y:S01]  /*1ef0*/  ISETP.GE.AND P2, PT, R125, R132, PT ;  /* 0x000000847d00720c */ /* 0x000fe20003f46270 */
[----:B------:R-:W-:Y:S01]  /*1f00*/  HFMA2.MMA R132, -RZ, RZ, 0, 0 ;  /* 0x00000000ff847435 */ /* 0x000fe200000001ff */
[----:B------:R-:W-:Y:S01]  /*1f10*/  MOV R125, RZ ;  /* 0x000000ff007d7202 */ /* 0x000fe20000000f00 */
[----:B------:R3:W4:Y:S01]  /*1f20*/  @!P4 LDG.E R126, [R4.64+0x500] ;  /* 0x0005000a047ec981 */ /* 0x000722000c1e1900 */
[----:B-1----:R-:W-:-:S03]  /*1f30*/  MOV R127, RZ ;  /* 0x000000ff007f7202 */ /* 0x002fc60000000f00 */
[----:B------:R3:W4:Y:S04]  /*1f40*/  @!P1 LDG.E R131, [R4.64+0x780] ;  /* 0x0007800a04839981 */ /* 0x000728000c1e1900 */
[----:B------:R3:W4:Y:S04]  /*1f50*/  @!P0 LDG.E R125, [R4.64+0x480] ;  /* 0x0004800a047d8981 */ /* 0x000728000c1e1900 */
[----:B------:R3:W4:Y:S04]  /*1f60*/  @!P3 LDG.E R127, [R4.64+0x580] ;  /* 0x0005800a047fb981 */ /* 0x000728000c1e1900 */
[----:B------:R3:W4:Y:S04]  /*1f70*/  @!P6 LDG.E R132, [R4.64+0x600] ;  /* 0x0006000a0484e981 */ /* 0x000728000c1e1900 */
[----:B------:R3:W4:Y:S04]  /*1f80*/  @!P5 LDG.E R129, [R4.64+0x680] ;  /* 0x0006800a0481d981 */ /* 0x000728000c1e1900 */
[----:B------:R3:W4:Y:S01]  /*1f90*/  @!P2 LDG.E R134, [R4.64+0x700] ;  /* 0x0007000a0486a981 */ /* 0x000722000c1e1900 */
[----:B------:R-:W-:-:S04]  /*1fa0*/  SHF.L.U32 R6, R89, 0x4, RZ ;  /* 0x0000000459067819 */ /* 0x000fc800000006ff */
[----:B------:R-:W-:Y:S02]  /*1fb0*/  LEA.HI.SX32 R100, R6, R6, 0x1b ;  /* 0x0000000606647211 */ /* 0x000fe400078fdaff */
[C---:B------:R-:W-:Y:S02]  /*1fc0*/  IADD3 R6, R89.reuse, 0x20, RZ ;  /* 0x0000002059067810 */ /* 0x040fe40007ffe0ff */
[C---:B------:R-:W-:Y:S01]  /*1fd0*/  IADD3 R14, R89.reuse, 0x40, RZ ;  /* 0x00000040590e7810 */ /* 0x040fe20007ffe0ff */
[----:B------:R-:W-:Y:S01]  /*1fe0*/  FADD.FTZ R107, R56, R96 ;  /* 0x00000060386b7221 */ /* 0x000fe20000010000 */
[-C--:B------:R-:W-:Y:S01]  /*1ff0*/  LEA.HI.SX32 R72, R6, R89.reuse, 0x1b ;  /* 0x0000005906487211 */ /* 0x080fe200078fdaff */
[----:B------:R-:W-:Y:S01]  /*2000*/  LDS R122, [R100.X4] ;  /* 0x00000000647a7984 */ /* 0x000fe20000004800 */
[C---:B------:R-:W-:Y:S02]  /*2010*/  LEA.HI.SX32 R73, R89.reuse, R89, 0x1b ;  /* 0x0000005959497211 */ /* 0x040fe400078fdaff */
[C---:B------:R-:W-:Y:S01]  /*2020*/  IADD3 R6, R89.reuse, 0x60, RZ ;  /* 0x0000006059067810 */ /* 0x040fe20007ffe0ff */
[----:B------:R-:W0:Y:S01]  /*2030*/  LDS R120, [R100.X4+0x4] ;  /* 0x0000040064787984 */ /* 0x000e220000004800 */
[----:B---3--:R-:W-:-:S02]  /*2040*/  IADD3 R4, R89, 0x80, RZ ;  /* 0x0000008059047810 */ /* 0x008fc40007ffe0ff */
[-C--:B------:R-:W-:Y:S01]  /*2050*/  LEA.HI.SX32 R71, R14, R89.reuse, 0x1b ;  /* 0x000000590e477211 */ /* 0x080fe200078fdaff */
[----:B------:R-:W1:Y:S01]  /*2060*/  LDS R123, [R100.X4+0x8] ;  /* 0x00000800647b7984 */ /* 0x000e620000004800 */
[----:B------:R-:W-:Y:S02]  /*2070*/  SHF.L.U32 R73, R73, 0x2, RZ ;  /* 0x0000000249497819 */ /* 0x000fe400000006ff */
[-C--:B------:R-:W-:Y:S01]  /*2080*/  LEA.HI.SX32 R6, R6, R89.reuse, 0x1b ;  /* 0x0000005906067211 */ /* 0x080fe200078fdaff */
[----:B------:R-:W3:Y:S01]  /*2090*/  LDS R121, [R100.X4+0xc] ;  /* 0x00000c0064797984 */ /* 0x000ee20000004800 */
[----:B------:R-:W-:Y:S02]  /*20a0*/  LEA.HI.SX32 R69, R4, R89, 0x1b ;  /* 0x0000005904457211 */ /* 0x000fe400078fdaff */
[----:B------:R-:W-:Y:S01]  /*20b0*/  SHF.L.U32 R72, R72, 0x2, RZ ;  /* 0x0000000248487819 */ /* 0x000fe200000006ff */
[----:B------:R-:W-:Y:S01]  /*20c0*/  LDS R118, [R100.X4+0x10] ;  /* 0x0000100064767984 */ /* 0x000fe20000004800 */
[----:B------:R-:W-:-:S02]  /*20d0*/  SHF.L.U32 R70, R6, 0x2, RZ ;  /* 0x0000000206467819 */ /* 0x000fc400000006ff */
[C---:B------:R-:W-:Y:S01]  /*20e0*/  IADD3 R136, R89.reuse, 0xa0, RZ ;  /* 0x000000a059887810 */ /* 0x040fe20007ffe0ff */
[----:B------:R-:W0:Y:S01]  /*20f0*/  LDS R116, [R100.X4+0x14] ;  /* 0x0000140064747984 */ /* 0x000e220000004800 */
[----:B------:R-:W-:-:S03]  /*2100*/  IADD3 R68, R89, 0xc0, RZ ;  /* 0x000000c059447810 */ /* 0x000fc60007ffe0ff */
[----:B------:R-:W-:Y:S04]  /*2110*/  LDS R119, [R100.X4+0x18] ;  /* 0x0000180064777984 */ /* 0x000fe80000004800 */
[----:B------:R-:W0:Y:S04]  /*2120*/  LDS R117, [R100.X4+0x1c] ;  /* 0x00001c0064757984 */ /* 0x000e280000004800 */
[----:B------:R-:W0:Y:S04]  /*2130*/  LDS R114, [R100.X4+0x20] ;  /* 0x0000200064727984 */ /* 0x000e280000004800 */
[----:B------:R-:W0:Y:S04]  /*2140*/  LDS R112, [R100.X4+0x24] ;  /* 0x0000240064707984 */ /* 0x000e280000004800 */
[----:B------:R-:W0:Y:S04]  /*2150*/  LDS R115, [R100.X4+0x28] ;  /* 0x0000280064737984 */ /* 0x000e280000004800 */
[----:B------:R-:W1:Y:S04]  /*2160*/  LDS R113, [R100.X4+0x2c] ;  /* 0x00002c0064717984 */ /* 0x000e680000004800 */
[----:B------:R-:W-:Y:S04]  /*2170*/  LDS R110, [R100.X4+0x30] ;  /* 0x00003000646e7984 */ /* 0x000fe80000004800 */
[----:B------:R-:W1:Y:S04]  /*2180*/  LDS R108, [R100.X4+0x34] ;  /* 0x00003400646c7984 */ /* 0x000e680000004800 */
[----:B------:R-:W1:Y:S04]  /*2190*/  LDS R111, [R100.X4+0x38] ;  /* 0x00003800646f7984 */ /* 0x000e680000004800 */
[----:B------:R-:W1:Y:S01]  /*21a0*/  LDS R109, [R100.X4+0x3c] ;  /* 0x00003c00646d7984 */ /* 0x000e620000004800 */
[----:B------:R-:W-:-:S02]  /*21b0*/  SHF.L.U32 R71, R71, 0x2, RZ ;  /* 0x0000000247477819 */ /* 0x000fc400000006ff */
[-C--:B------:R-:W-:Y:S02]  /*21c0*/  LEA.HI.SX32 R136, R136, R89.reuse, 0x1b ;  /* 0x0000005988887211 */ /* 0x080fe400078fdaff */
[----:B------:R-:W-:Y:S02]  /*21d0*/  ISETP.NE.AND P1, PT, R91, RZ, PT ;  /* 0x000000ff5b00720c */ /* 0x000fe40003f25270 */
[----:B------:R-:W-:Y:S02]  /*21e0*/  LEA.HI.SX32 R67, R68, R89, 0x1b ;  /* 0x0000005944437211 */ /* 0x000fe400078fdaff */
[----:B------:R-:W-:Y:S02]  /*21f0*/  SHF.L.U32 R69, R69, 0x2, RZ ;  /* 0x0000000245457819 */ /* 0x000fe400000006ff */
[----:B------:R-:W-:Y:S02]  /*2200*/  SHF.L.U32 R68, R136, 0x2, RZ ;  /* 0x0000000288447819 */ /* 0x000fe400000006ff */
[----:B------:R-:W-:-:S02]  /*2210*/  SHF.L.U32 R67, R67, 0x2, RZ ;  /* 0x0000000243437819 */ /* 0x000fc400000006ff */
[----:B------:R-:W-:-:S04]  /*2220*/  ISETP.NE.AND P0, PT, R171, RZ, PT ;  /* 0x000000ffab00720c */ /* 0x000fc80003f05270 */
[----:B------:R-:W-:Y:S01]  /*2230*/  ISETP.LT.OR P2, PT, R172, 0x2, P0 ;  /* 0x00000002ac00780c */ /* 0x000fe20000741670 */
[----:B0-----:R-:W-:-:S04]  /*2240*/  FMUL.FTZ R145, R120, R107 ;  /* 0x0000006b78917220 */ /* 0x001fc80000410000 */
[----:B------:R-:W-:Y:S02]  /*2250*/  FMUL.FTZ R145, R64, R145 ;  /* 0x0000009140917220 */ /* 0x000fe40000410000 */
[----:B--2---:R-:W-:Y:S02]  /*2260*/  FMUL.FTZ R14, R2, 1.4426950216293334961 ;  /* 0x3fb8aa3b020e7820 */ /* 0x004fe40000410000 */
[----:B------:R-:W-:Y:S02]  /*2270*/  FMUL.FTZ R5, R3, R107 ;  /* 0x0000006b03057220 */ /* 0x000fe40000410000 */
[----:B------:R-:W-:Y:S02]  /*2280*/  FMUL.FTZ R4, R107, R14 ;  /* 0x0000000e6b047220 */ /* 0x000fe40000410000 */
[----:B------:R-:W-:-:S04]  /*2290*/  FMUL.RZ R6, R5, 0.15915493667125701904 ;  /* 0x3e22f98305067820 */ /* 0x000fc8000040c000 */
[----:B------:R-:W-:Y:S08]  /*22a0*/  MUFU.EX2 R4, R4 ;  /* 0x0000000400047308 */ /* 0x000ff00000000800 */
[----:B------:R-:W0:Y:S01]  /*22b0*/  MUFU.COS R5, R6 ;  /* 0x0000000600057308 */ /* 0x000e220000000000 */
[----:B----4-:R2:W-:Y:S04]  /*22c0*/  STS [R73+0x840], R16 ;  /* 0x0008401049007388 */ /* 0x0105e80000000800 */
[----:B------:R4:W-:Y:S01]  /*22d0*/  STS [R72+0x8c0], R17 ;  /* 0x0008c01148007388 */ /* 0x0009e20000000800 */
[----:B--2---:R-:W-:-:S04]  /*22e0*/  IADD3 R16, R89, 0xe0, RZ ;  /* 0x000000e059107810 */ /* 0x004fc80007ffe0ff */
[----:B------:R-:W-:Y:S01]  /*22f0*/  LEA.HI.SX32 R16, R16, R89, 0x1b ;  /* 0x0000005910107211 */ /* 0x000fe200078fdaff */
[----:B----4-:R-:W2:Y:S01]  /*2300*/  MUFU.SIN R17, R6 ;  /* 0x0000000600117308 */ /* 0x010ea20000000400 */
[----:B------:R4:W-:Y:S04]  /*2310*/  STS [R71+0x940], R66 ;  /* 0x0009404247007388 */ /* 0x0009e80000000800 */
[----:B------:R-:W-:Y:S04]  /*2320*/  STS [R70+0x9c0], R7 ;  /* 0x0009c00746007388 */ /* 0x000fe80000000800 */
[----:B------:R-:W-:Y:S01]  /*2330*/  STS [R69+0xa40], R104 ;  /* 0x000a406845007388 */ /* 0x000fe20000000800 */
[----:B----4-:R-:W-:-:S03]  /*2340*/  SHF.L.U32 R66, R16, 0x2, RZ ;  /* 0x0000000210427819 */ /* 0x010fc600000006ff */
[----:B------:R4:W-:Y:S04]  /*2350*/  STS [R68+0xac0], R101 ;  /* 0x000ac06544007388 */ /* 0x0009e80000000800 */
[----:B------:R0:W-:Y:S04]  /*2360*/  STS [R67+0xb40], R106 ;  /* 0x000b406a43007388 */ /* 0x0001e80000000800 */
[----:B------:R-:W-:Y:S01]  /*2370*/  STS [R66+0xbc0], R105 ;  /* 0x000bc06942007388 */ /* 0x000fe20000000800 */
[----:B----4-:R-:W-:-:S03]  /*2380*/  LEA R101, R31, R22, 0x8 ;  /* 0x000000161f657211 */ /* 0x010fc600078e40ff */
[----:B------:R4:W-:Y:S01]  /*2390*/  STS [R15.X4+0xc40], R130 ;  /* 0x000c40820f007388 */ /* 0x0009e20000004800 */
[----:B------:R-:W-:-:S03]  /*23a0*/  @P1 IADD3 R101, R91, 0x200, RZ ;  /* 0x000002005b651810 */ /* 0x000fc60007ffe0ff */
[----:B------:R-:W-:Y:S01]  /*23b0*/  STS [R128.X4+0xcc0], R125 ;  /* 0x000cc07d80007388 */ /* 0x000fe20000004800 */
[----:B0-----:R-:W-:-:S03]  /*23c0*/  FMUL.FTZ R16, R4, R5 ;  /* 0x0000000504107220 */ /* 0x001fc60000410000 */
[----:B------:R-:W-:Y:S01]  /*23d0*/  STS [R19.X4+0xd40], R126 ;  /* 0x000d407e13007388 */ /* 0x000fe20000004800 */
[----:B--2---:R-:W-:Y:S01]  /*23e0*/  FMUL.FTZ R17, R4, R17 ;  /* 0x0000001104117220 */ /* 0x004fe20000410000 */
[----:B------:R-:W-:Y:S02]  /*23f0*/  SHF.L.U32 R101, R101, 0x3, RZ ;  /* 0x0000000365657819 */ /* 0x000fe400000006ff */
[----:B------:R-:W-:Y:S04]  /*2400*/  STS [R18.X4+0xdc0], R127 ;  /* 0x000dc07f12007388 */ /* 0x000fe80000004800 */
[----:B------:R-:W-:Y:S04]  /*2410*/  STS [R21.X4+0xe40], R132 ;  /* 0x000e408415007388 */ /* 0x000fe80000004800 */
[----:B------:R-:W-:Y:S04]  /*2420*/  STS [R20.X4+0xec0], R129 ;  /* 0x000ec08114007388 */ /* 0x000fe80000004800 */
[----:B------:R-:W-:Y:S04]  /*2430*/  STS [R103.X4+0xf40], R134 ;  /* 0x000f408667007388 */ /* 0x000fe80000004800 */
[----:B------:R0:W-:Y:S01]  /*2440*/  STS [R102.X4+0xfc0], R131 ;  /* 0x000fc08366007388 */ /* 0x0001e20000004800 */
[----:B------:R-:W-:-:S06]  /*2450*/  NOP ;  /* 0x0000000000007918 */ /* 0x000fcc0000000000 */
[----:B------:R-:W2:Y:S04]  /*2460*/  LDS R139, [R100.X4+0x840] ;  /* 0x00084000648b7984 */ /* 0x000ea80000004800 */
        /* <DEDUP_REMOVED lines=15> */
[----:B------:R-:W-:-:S03]  /*2560*/  FADD.FTZ R106, R55, R96 ;  /* 0x00000060376a7221 */ /* 0x000fc60000010000 */
[----:B------:R1:W-:Y:S01]  /*2570*/  STS.64 [R101+0x2550], R16 ;  /* 0x0025501065007388 */ /* 0x0003e20000000a00 */
[----:B----4-:R-:W-:Y:S01]  /*2580*/  FMUL.FTZ R15, R3, R106 ;  /* 0x0000006a030f7220 */ /* 0x010fe20000410000 */
[----:B------:R-:W-:-:S03]  /*2590*/  @!P2 IADD3 R7, R172, -0x2, RZ ;  /* 0xfffffffeac07a810 */ /* 0x000fc60007ffe0ff */
[----:B0-----:R-:W-:Y:S02]  /*25a0*/  FMUL.RZ R102, R15, 0.15915493667125701904 ;  /* 0x3e22f9830f667820 */ /* 0x001fe4000040c000 */
[----:B------:R-:W-:Y:S01]  /*25b0*/  FMUL.FTZ R15, R106, R14 ;  /* 0x0000000e6a0f7220 */ /* 0x000fe20000410000 */
[----:B------:R-:W-:Y:S01]  /*25c0*/  HFMA2.MMA R6, -RZ, RZ, 0, 0 ;  /* 0x00000000ff067435 */ /* 0x000fe200000001ff */
[----:B------:R-:W-:Y:S01]  /*25d0*/  @!P2 IMAD R5, R7, c[0x0][0x16c], R22 ;  /* 0x00005b000705aa24 */ /* 0x000fe200078e0216 */
[----:B------:R-:W-:Y:S01]  /*25e0*/  MUFU.SIN R18, R102 ;  /* 0x0000006600127308 */ /* 0x000fe20000000400 */
[----:B------:R-:W-:Y:S01]  /*25f0*/  FADD.FTZ R105, R54, R96 ;  /* 0x0000006036697221 */ /* 0x000fe20000010000 */
[----:B------:R-:W-:Y:S01]  /*2600*/  MOV R7, RZ ;  /* 0x000000ff00077202 */ /* 0x000fe20000000f00 */
[----:B------:R-:W-:Y:S01]  /*2610*/  @!P2 IMAD.WIDE R4, R5, 0x10, R12 ;  /* 0x000000100504a825 */ /* 0x000fe200078e020c */
[----:B------:R-:W-:Y:S06]  /*2620*/  BAR.SYNC.DEFER_BLOCKING 0x0 ;  /* 0x0000000000007b1d */ /* 0x000fec0000010000 */
[----:B------:R0:W-:Y:S01]  /*2630*/  MUFU.COS R130, R102 ;  /* 0x0000006600827308 */ /* 0x0001e20000000000 */
[----:B------:R-:W-:-:S02]  /*2640*/  FMUL.FTZ R19, R3, R105 ;  /* 0x0000006903137220 */ /* 0x000fc40000410000 */
[----:B------:R-:W-:-:S05]  /*2650*/  FADD.FTZ R104, R53, R96 ;  /* 0x0000006035687221 */ /* 0x000fca0000010000 */
[----:B------:R-:W4:Y:S01]  /*2660*/  MUFU.EX2 R15, R15 ;  /* 0x0000000f000f7308 */ /* 0x000f220000000800 */
[----:B------:R-:W-:Y:S02]  /*2670*/  FMUL.RZ R125, R19, 0.15915493667125701904 ;  /* 0x3e22f983137d7820 */ /* 0x000fe4000040c000 */
[----:B------:R-:W-:Y:S02]  /*2680*/  FMUL.FTZ R19, R3, R104 ;  /* 0x0000006803137220 */ /* 0x000fe40000410000 */
[----:B------:R-:W-:Y:S01]  /*2690*/  FADD.FTZ R103, R52, R96 ;  /* 0x0000006034677221 */ /* 0x000fe20000010000 */
[----:B------:R0:W5:Y:S01]  /*26a0*/  @!P2 LDG.E.64 R6, [R4.64+0x8] ;  /* 0x0000080a0406a981 */ /* 0x000162000c1e1b00 */
[----:B------:R-:W-:Y:S01]  /*26b0*/  FMUL.RZ R128, R19, 0.15915493667125701904 ;  /* 0x3e22f98313807820 */ /* 0x000fe2000040c000 */
[----:B------:R-:W-:Y:S01]  /*26c0*/  MUFU.SIN R127, R125 ;  /* 0x0000007d007f7308 */ /* 0x000fe20000000400 */
[-C--:B------:R-:W-:Y:S02]  /*26d0*/  FMUL.FTZ R19, R104, R14.reuse ;  /* 0x0000000e68137220 */ /* 0x080fe40000410000 */
[----:B0-----:R-:W-:-:S02]  /*26e0*/  FMUL.FTZ R4, R105, R14 ;  /* 0x0000000e69047220 */ /* 0x001fc40000410000 */
[----:B-1----:R-:W-:-:S03]  /*26f0*/  FMUL.FTZ R101, R3, R103 ;  /* 0x0000006703657220 */ /* 0x002fc60000410000 */
[----:B------:R0:W-:Y:S01]  /*2700*/  MUFU.COS R5, R125 ;  /* 0x0000007d00057308 */ /* 0x0001e20000000000 */
[----:B------:R-:W-:Y:S02]  /*2710*/  FADD.FTZ R102, R51, R96 ;  /* 0x0000006033667221 */ /* 0x000fe40000010000 */
[C---:B----4-:R-:W-:Y:S02]  /*2720*/  FMUL.FTZ R130, R15.reuse, R130 ;  /* 0x000000820f827220 */ /* 0x050fe40000410000 */
[----:B------:R-:W-:-:S03]  /*2730*/  FMUL.FTZ R129, R15, R18 ;  /* 0x000000120f817220 */ /* 0x000fc60000410000 */
[----:B------:R-:W1:Y:S01]  /*2740*/  MUFU.EX2 R4, R4 ;  /* 0x0000000400047308 */ /* 0x000e620000000800 */
[----:B------:R-:W-:Y:S02]  /*2750*/  FMUL.FTZ R15, R122, R107 ;  /* 0x0000006b7a0f7220 */ /* 0x000fe40000410000 */
[----:B------:R-:W-:Y:S02]  /*2760*/  FMUL.RZ R138, R101, 0.15915493667125701904 ;  /* 0x3e22f983658a7820 */ /* 0x000fe4000040c000 */
[----:B0-----:R-:W-:Y:S02]  /*2770*/  FMUL.FTZ R125, R103, R14 ;  /* 0x0000000e677d7220 */ /* 0x001fe40000410000 */
[----:B------:R-:W-:Y:S01]  /*2780*/  FMUL.FTZ R101, R3, R102 ;  /* 0x0000006603657220 */ /* 0x000fe20000410000 */
[----:B------:R-:W-:Y:S01]  /*2790*/  MUFU.SIN R100, R128 ;  /* 0x0000008000647308 */ /* 0x000fe20000000400 */
[----:B------:R-:W-:Y:S02]  /*27a0*/  FMUL.FTZ R146, R64, R15 ;  /* 0x0000000f40927220 */ /* 0x000fe40000410000 */
[----:B------:R-:W-:-:S05]  /*27b0*/  FMUL.FTZ R15, R129, R145 ;  /* 0x00000091810f7220 */ /* 0x000fca0000410000 */
[----:B------:R0:W-:Y:S01]  /*27c0*/  MUFU.COS R126, R128 ;  /* 0x00000080007e7308 */ /* 0x0001e20000000000 */
[----:B------:R-:W-:Y:S02]  /*27d0*/  FMUL.RZ R142, R101, 0.15915493667125701904 ;  /* 0x3e22f983658e7820 */ /* 0x000fe4000040c000 */
[----:B------:R-:W-:-:S05]  /*27e0*/  FMUL.FTZ R18, R129, R146 ;  /* 0x0000009281127220 */ /* 0x000fca0000410000 */
[----:B------:R-:W4:Y:S01]  /*27f0*/  MUFU.EX2 R19, R19 ;  /* 0x0000001300137308 */ /* 0x000f220000000800 */
[C---:B------:R-:W-:Y:S02]  /*2800*/  FFMA.FTZ R15, R130.reuse, R146, -R15 ;  /* 0x00000092820f7223 */ /* 0x040fe4000001080f */
[----:B------:R-:W-:-:S05]  /*2810*/  FFMA.FTZ R18, R130, R145, R18 ;  /* 0x0000009182127223 */ /* 0x000fca0000010012 */
[----:B------:R-:W-:Y:S01]  /*2820*/  MUFU.COS R132, R138 ;  /* 0x0000008a00847308 */ /* 0x000fe20000000000 */
[----:B-1----:R-:W-:-:S07]  /*2830*/  FMUL.FTZ R127, R4, R127 ;  /* 0x0000007f047f7220 */ /* 0x002fce0000410000 */
[----:B------:R-:W1:Y:S08]  /*2840*/  MUFU.EX2 R131, R125 ;  /* 0x0000007d00837308 */ /* 0x000e700000000800 */
[----:B------:R1:W2:Y:S01]  /*2850*/  MUFU.SIN R150, R138 ;  /* 0x0000008a00967308 */ /* 0x0002a20000000400 */
[----:B0-----:R-:W-:Y:S02]  /*2860*/  FMUL.FTZ R128, R4, R5 ;  /* 0x0000000504807220 */ /* 0x001fe40000410000 */
[----:B-1----:R-:W-:-:S05]  /*2870*/  FMUL.FTZ R138, R123, R106 ;  /* 0x0000006a7b8a7220 */ /* 0x002fca0000410000 */
[----:B------:R-:W-:Y:S01]  /*2880*/  MUFU.SIN R153, R142 ;  /* 0x0000008e00997308 */ /* 0x000fe20000000400 */
[----:B------:R-:W-:-:S07]  /*2890*/  FFMA.FTZ R15, R63, R138, R15 ;  /* 0x0000008a3f0f7223 */ /* 0x000fce000001000f */
[----:B------:R3:W-:Y:S01]  /*28a0*/  MUFU.COS R151, R142 ;  /* 0x0000008e00977308 */ /* 0x0007e20000000000 */
[----:B------:R-:W-:Y:S02]  /*28b0*/  FMUL.FTZ R4, R102, R14 ;  /* 0x0000000e66047220 */ /* 0x000fe40000410000 */
[----:B------:R-:W-:Y:S02]  /*28c0*/  FMUL.FTZ R149, R127, R15 ;  /* 0x0000000f7f957220 */ /* 0x000fe40000410000 */
[----:B---3--:R-:W-:-:S04]  /*28d0*/  FMUL.FTZ R142, R121, R106 ;  /* 0x0000006a798e7220 */ /* 0x008fc80000410000 */
[----:B------:R-:W-:Y:S02]  /*28e0*/  FFMA.FTZ R18, R63, R142, R18 ;  /* 0x0000008e3f127223 */ /* 0x000fe40000010012 */
[C---:B----4-:R-:W-:Y:S02]  /*28f0*/  FMUL.FTZ R126, R19.reuse, R126 ;  /* 0x0000007e137e7220 */ /* 0x050fe40000410000 */
[----:B------:R-:W-:Y:S02]  /*2900*/  FMUL.FTZ R125, R19, R100 ;  /* 0x00000064137d7220 */ /* 0x000fe40000410000 */
[-C--:B------:R-:W-:Y:S02]  /*2910*/  FMUL.FTZ R19, R127, R18.reuse ;  /* 0x000000127f137220 */ /* 0x080fe40000410000 */
[----:B------:R-:W-:Y:S02]  /*2920*/  FFMA.FTZ R149, R128, R18, R149 ;  /* 0x0000001280957223 */ /* 0x000fe40000010095 */
[----:B------:R-:W-:Y:S01]  /*2930*/  FMUL.FTZ R155, R116, R105 ;  /* 0x00000069749b7220 */ /* 0x000fe20000410000 */
[----:B------:R-:W0:Y:S01]  /*2940*/  MUFU.EX2 R4, R4 ;  /* 0x0000000400047308 */ /* 0x000e220000000800 */
[----:B------:R-:W-:-:S02]  /*2950*/  FADD.FTZ R101, R50, R96 ;  /* 0x0000006032657221 */ /* 0x000fc40000010000 */
[C---:B------:R-:W-:Y:S02]  /*2960*/  FMUL.FTZ R132, R131.reuse, R132 ;  /* 0x0000008483847220 */ /* 0x040fe40000410000 */
[----:B--2---:R-:W-:Y:S02]  /*2970*/  FMUL.FTZ R131, R131, R150 ;  /* 0x0000009683837220 */ /* 0x004fe40000410000 */
[----:B------:R-:W-:Y:S02]  /*2980*/  FFMA.FTZ R19, R128, R15, -R19 ;  /* 0x0000000f80137223 */ /* 0x000fe40000010813 */
[----:B------:R-:W-:Y:S02]  /*2990*/  FMUL.FTZ R159, R118, R105 ;  /* 0x00000069769f7220 */ /* 0x000fe40000410000 */
[----:B------:R-:W-:Y:S02]  /*29a0*/  FFMA.FTZ R150, R62, R155, R149 ;  /* 0x0000009b3e967223 */ /* 0x000fe40000010095 */
[----:B------:R-:W-:-:S02]  /*29b0*/  FMUL.FTZ R5, R3, R101 ;  /* 0x0000006503057220 */ /* 0x000fc40000410000 */
[----:B------:R-:W-:Y:S02]  /*29c0*/  FFMA.FTZ R19, R62, R159, R19 ;  /* 0x0000009f3e137223 */ /* 0x000fe40000010013 */
[----:B------:R-:W-:Y:S02]  /*29d0*/  FMUL.FTZ R18, R125, R150 ;  /* 0x000000967d127220 */ /* 0x000fe40000410000 */
[----:B------:R-:W-:Y:S02]  /*29e0*/  FMUL.FTZ R15, R17, R129 ;  /* 0x00000081110f7220 */ /* 0x000fe40000410000 */
[----:B------:R-:W-:Y:S02]  /*29f0*/  FMUL.RZ R152, R5, 0.15915493667125701904 ;  /* 0x3e22f98305987820 */ /* 0x000fe4000040c000 */
[-C--:B------:R-:W-:Y:S02]  /*2a00*/  FMUL.FTZ R163, R125, R19.reuse ;  /* 0x000000137da37220 */ /* 0x080fe40000410000 */
[----:B------:R-:W-:Y:S01]  /*2a10*/  FFMA.FTZ R156, R126, R19, -R18 ;  /* 0x000000137e9c7223 */ /* 0x000fe20000010812 */
[----:B------:R-:W-:Y:S01]  /*2a20*/  MUFU.SIN R5, R152 ;  /* 0x0000009800057308 */ /* 0x000fe20000000400 */
[----:B------:R-:W-:-:S02]  /*2a30*/  FMUL.FTZ R19, R16, R129 ;  /* 0x0000008110137220 */ /* 0x000fc40000410000 */
[----:B------:R-:W-:Y:S02]  /*2a40*/  FFMA.FTZ R18, R16, R130, -R15 ;  /* 0x0000008210127223 */ /* 0x000fe4000001080f */
[----:B------:R-:W-:-:S03]  /*2a50*/  FFMA.FTZ R163, R126, R150, R163 ;  /* 0x000000967ea37223 */ /* 0x000fc600000100a3 */
[----:B------:R1:W-:Y:S01]  /*2a60*/  MUFU.COS R149, R152 ;  /* 0x0000009800957308 */ /* 0x0003e20000000000 */
[----:B------:R-:W-:Y:S02]  /*2a70*/  FADD.FTZ R100, R49, R96 ;  /* 0x0000006031647221 */ /* 0x000fe40000010000 */
[----:B------:R-:W-:Y:S02]  /*2a80*/  FFMA.FTZ R19, R17, R130, R19 ;  /* 0x0000008211137223 */ /* 0x000fe40000010013 */
[----:B------:R-:W-:Y:S02]  /*2a90*/  FMUL.FTZ R150, R127, R18 ;  /* 0x000000127f967220 */ /* 0x000fe40000410000 */
[----:B-1----:R-:W-:Y:S02]  /*2aa0*/  FMUL.FTZ R152, R117, R104 ;  /* 0x0000006875987220 */ /* 0x002fe40000410000 */
[C---:B0-----:R-:W-:Y:S02]  /*2ab0*/  FMUL.FTZ R151, R4.reuse, R151 ;  /* 0x0000009704977220 */ /* 0x041fe40000410000 */
[----:B------:R-:W-:-:S02]  /*2ac0*/  FMUL.FTZ R153, R4, R153 ;  /* 0x0000009904997220 */ /* 0x000fc40000410000 */
[----:B------:R-:W-:Y:S02]  /*2ad0*/  FMUL.FTZ R4, R101, R14 ;  /* 0x0000000e65047220 */ /* 0x000fe40000410000 */
[----:B------:R-:W-:Y:S02]  /*2ae0*/  FMUL.FTZ R154, R119, R104 ;  /* 0x00000068779a7220 */ /* 0x000fe40000410000 */
[----:B------:R-:W-:Y:S02]  /*2af0*/  FFMA.FTZ R158, R61, R152, R163 ;  /* 0x000000983d9e7223 */ /* 0x000fe400000100a3 */
[----:B------:R-:W-:Y:S02]  /*2b00*/  FMUL.FTZ R15, R3, R100 ;  /* 0x00000064030f7220 */ /* 0x000fe40000410000 */
[-C--:B------:R-:W-:Y:S02]  /*2b10*/  FFMA.FTZ R150, R128, R19.reuse, R150 ;  /* 0x0000001380967223 */ /* 0x080fe40000010096 */
[----:B------:R-:W-:-:S02]  /*2b20*/  FMUL.FTZ R19, R127, R19 ;  /* 0x000000137f137220 */ /* 0x000fc40000410000 */
[----:B------:R-:W-:Y:S02]  /*2b30*/  FFMA.FTZ R156, R61, R154, R156 ;  /* 0x0000009a3d9c7223 */ /* 0x000fe4000001009c */
[----:B------:R-:W-:Y:S01]  /*2b40*/  FMUL.FTZ R163, R131, R158 ;  /* 0x0000009e83a37220 */ /* 0x000fe20000410000 */
[----:B------:R-:W0:Y:S01]  /*2b50*/  MUFU.EX2 R4, R4 ;  /* 0x0000000400047308 */ /* 0x000e220000000800 */
[----:B------:R-:W-:Y:S02]  /*2b60*/  FMUL.RZ R166, R15, 0.15915493667125701904 ;  /* 0x3e22f9830fa67820 */ /* 0x000fe4000040c000 */
[----:B------:R-:W-:Y:S02]  /*2b70*/  FFMA.FTZ R18, R128, R18, -R19 ;  /* 0x0000001280127223 */ /* 0x000fe40000010813 */
[----:B------:R-:W-:Y:S02]  /*2b80*/  FMUL.FTZ R15, R125, R150 ;  /* 0x000000967d0f7220 */ /* 0x000fe40000410000 */
[----:B------:R-:W-:-:S02]  /*2b90*/  FMUL.FTZ R14, R100, R14 ;  /* 0x0000000e640e7220 */ /* 0x000fc40000410000 */
[-C--:B------:R-:W-:Y:S02]  /*2ba0*/  FFMA.FTZ R160, R132, R156.reuse, -R163 ;  /* 0x0000009c84a07223 */ /* 0x080fe400000108a3 */
[----:B------:R-:W-:Y:S02]  /*2bb0*/  FMUL.FTZ R165, R131, R156 ;  /* 0x0000009c83a57220 */ /* 0x000fe40000410000 */
[-C--:B------:R-:W-:Y:S02]  /*2bc0*/  FMUL.FTZ R163, R114, R103.reuse ;  /* 0x0000006772a37220 */ /* 0x080fe40000410000 */
[-C--:B------:R-:W-:Y:S02]  /*2bd0*/  FFMA.FTZ R156, R126, R18.reuse, -R15 ;  /* 0x000000127e9c7223 */ /* 0x080fe4000001080f */
[----:B------:R-:W-:Y:S02]  /*2be0*/  FMUL.FTZ R15, R125, R18 ;  /* 0x000000127d0f7220 */ /* 0x000fe40000410000 */
[----:B------:R-:W-:Y:S01]  /*2bf0*/  FFMA.FTZ R158, R132, R158, R165 ;  /* 0x0000009e849e7223 */ /* 0x000fe200000100a5 */
[----:B------:R-:W-:Y:S01]  /*2c00*/  MUFU.EX2 R14, R14 ;  /* 0x0000000e000e7308 */ /* 0x000fe20000000800 */
[----:B------:R-:W-:-:S02]  /*2c10*/  FMUL.FTZ R165, R112, R103 ;  /* 0x0000006770a57220 */ /* 0x000fc40000410000 */
[----:B------:R-:W-:Y:S02]  /*2c20*/  FFMA.FTZ R162, R60, R163, R160 ;  /* 0x000000a33ca27223 */ /* 0x000fe400000100a0 */
[----:B------:R-:W-:-:S03]  /*2c30*/  FFMA.FTZ R18, R126, R150, R15 ;  /* 0x000000967e127223 */ /* 0x000fc6000001000f */
[----:B------:R-:W1:Y:S01]  /*2c40*/  MUFU.COS R19, R166 ;  /* 0x000000a600137308 */ /* 0x000e620000000000 */
[----:B------:R-:W-:Y:S02]  /*2c50*/  FFMA.FTZ R158, R60, R165, R158 ;  /* 0x000000a53c9e7223 */ /* 0x000fe4000001009e */
[----:B------:R-:W-:-:S05]  /*2c60*/  FMUL.FTZ R160, R153, R162 ;  /* 0x000000a299a07220 */ /* 0x000fca0000410000 */
[----:B------:R-:W2:Y:S01]  /*2c70*/  MUFU.SIN R15, R166 ;  /* 0x000000a6000f7308 */ /* 0x000ea20000000400 */
[-C--:B------:R-:W-:Y:S02]  /*2c80*/  FFMA.FTZ R164, R151, R158.reuse, R160 ;  /* 0x0000009e97a47223 */ /* 0x080fe400000100a0 */
[----:B0-----:R-:W-:Y:S02]  /*2c90*/  FMUL.FTZ R150, R4, R5 ;  /* 0x0000000504967220 */ /* 0x001fe40000410000 */
[----:B------:R-:W-:Y:S02]  /*2ca0*/  FMUL.FTZ R158, R153, R158 ;  /* 0x0000009e999e7220 */ /* 0x000fe40000410000 */
[C---:B------:R-:W-:Y:S02]  /*2cb0*/  FMUL.FTZ R5, R131.reuse, R156 ;  /* 0x0000009c83057220 */ /* 0x040fe40000410000 */
[----:B------:R-:W-:Y:S02]  /*2cc0*/  FMUL.FTZ R167, R131, R18 ;  /* 0x0000001283a77220 */ /* 0x000fe40000410000 */
[----:B------:R-:W-:-:S02]  /*2cd0*/  FFMA.FTZ R158, R151, R162, -R158 ;  /* 0x000000a2979e7223 */ /* 0x000fc4000001089e */
[----:B------:R-:W-:Y:S02]  /*2ce0*/  FMUL.FTZ R162, R115, R102 ;  /* 0x0000006673a27220 */ /* 0x000fe40000410000 */
[----:B------:R-:W-:Y:S02]  /*2cf0*/  FFMA.FTZ R18, R132, R18, R5 ;  /* 0x0000001284127223 */ /* 0x000fe40000010005 */
[----:B------:R-:W-:Y:S02]  /*2d00*/  FMUL.FTZ R149, R4, R149 ;  /* 0x0000009504957220 */ /* 0x000fe40000410000 */
[----:B------:R-:W-:Y:S02]  /*2d10*/  FFMA.FTZ R4, R132, R156, -R167 ;  /* 0x0000009c84047223 */ /* 0x000fe400000108a7 */
[----:B-1----:R-:W-:Y:S02]  /*2d20*/  FMUL.FTZ R156, R14, R19 ;  /* 0x000000130e9c7220 */ /* 0x002fe40000410000 */
[----:B------:R-:W-:-:S02]  /*2d30*/  FMUL.FTZ R160, R113, R102 ;  /* 0x0000006671a07220 */ /* 0x000fc40000410000 */
[----:B------:R-:W-:Y:S02]  /*2d40*/  FFMA.FTZ R19, R59, R162, R158 ;  /* 0x000000a23b137223 */ /* 0x000fe4000001009e */
[----:B------:R-:W-:Y:S02]  /*2d50*/  FMUL.FTZ R5, R153, R18 ;  /* 0x0000001299057220 */ /* 0x000fe40000410000 */
[----:B--2---:R-:W-:Y:S02]  /*2d60*/  FMUL.FTZ R158, R14, R15 ;  /* 0x0000000f0e9e7220 */ /* 0x004fe40000410000 */
[----:B------:R-:W-:Y:S02]  /*2d70*/  FFMA.FTZ R164, R59, R160, R164 ;  /* 0x000000a03ba47223 */ /* 0x000fe400000100a4 */
[----:B------:R-:W-:Y:S02]  /*2d80*/  FMUL.FTZ R14, R150, R19 ;  /* 0x00000013960e7220 */ /* 0x000fe40000410000 */
[----:B------:R-:W-:-:S02]  /*2d90*/  FFMA.FTZ R5, R151, R4, -R5 ;  /* 0x0000000497057223 */ /* 0x000fc40000010805 */
[----:B------:R-:W-:Y:S02]  /*2da0*/  FMUL.FTZ R4, R153, R4 ;  /* 0x0000000499047220 */ /* 0x000fe40000410000 */
[----:B------:R-:W-:Y:S02]  /*2db0*/  FFMA.FTZ R14, R149, R164, R14 ;  /* 0x000000a4950e7223 */ /* 0x000fe4000001000e */
[----:B------:R-:W-:Y:S02]  /*2dc0*/  FMUL.FTZ R169, R108, R101 ;  /* 0x000000656ca97220 */ /* 0x000fe40000410000 */
[----:B------:R-:W-:Y:S01]  /*2dd0*/  FFMA.FTZ R4, R151, R18, R4 ;  /* 0x0000001297047223 */ /* 0x000fe20000010004 */
[----:B------:R-:W-:Y:S01]  /*2de0*/  ISETP.NE.AND P2, PT, R91, 0x1f, PT ;  /* 0x0000001f5b00780c */ /* 0x000fe20003f45270 */
[----:B------:R-:W-:Y:S02]  /*2df0*/  FMUL.FTZ R166, R150, R164 ;  /* 0x000000a496a67220 */ /* 0x000fe40000410000 */
[----:B------:R-:W-:-:S02]  /*2e00*/  FFMA.FTZ R175, R58, R169, R14 ;  /* 0x000000a93aaf7223 */ /* 0x000fc4000001000e */
[----:B------:R-:W-:Y:S02]  /*2e10*/  FMUL.FTZ R14, R150, R4 ;  /* 0x00000004960e7220 */ /* 0x000fe40000410000 */
[C---:B------:R-:W-:Y:S02]  /*2e20*/  FFMA.FTZ R166, R149.reuse, R19, -R166 ;  /* 0x0000001395a67223 */ /* 0x040fe400000108a6 */
[----:B------:R-:W-:Y:S02]  /*2e30*/  FMUL.FTZ R167, R110, R101 ;  /* 0x000000656ea77220 */ /* 0x000fe40000410000 */
[-C--:B------:R-:W-:Y:S02]  /*2e40*/  FMUL.FTZ R15, R150, R5.reuse ;  /* 0x00000005960f7220 */ /* 0x080fe40000410000 */
[----:B------:R-:W-:Y:S02]  /*2e50*/  FFMA.FTZ R5, R149, R5, -R14 ;  /* 0x0000000595057223 */ /* 0x000fe4000001080e */
[----:B------:R-:W-:-:S02]  /*2e60*/  FFMA.FTZ R19, R58, R167, R166 ;  /* 0x000000a73a137223 */ /* 0x000fc400000100a6 */
[C---:B------:R-:W-:Y:S02]  /*2e70*/  FMUL.FTZ R18, R158.reuse, R175 ;  /* 0x000000af9e127220 */ /* 0x040fe40000410000 */
[----:B------:R-:W-:Y:S02]  /*2e80*/  FFMA.FTZ R15, R149, R4, R15 ;  /* 0x00000004950f7223 */ /* 0x000fe4000001000f */
[C---:B------:R-:W-:Y:S02]  /*2e90*/  FMUL.FTZ R4, R158.reuse, R5 ;  /* 0x000000059e047220 */ /* 0x040fe40000410000 */
[-C--:B------:R-:W-:Y:S02]  /*2ea0*/  FMUL.FTZ R164, R158, R19.reuse ;  /* 0x000000139ea47220 */ /* 0x080fe40000410000 */
[----:B------:R-:W-:Y:S02]  /*2eb0*/  FFMA.FTZ R18, R156, R19, -R18 ;  /* 0x000000139c127223 */ /* 0x000fe40000010812 */
[----:B------:R-:W-:-:S02]  /*2ec0*/  FMUL.FTZ R168, R158, R15 ;  /* 0x0000000f9ea87220 */ /* 0x000fc40000410000 */
[C---:B------:R-:W-:Y:S02]  /*2ed0*/  FFMA.FTZ R19, R156.reuse, R15, R4 ;  /* 0x0000000f9c137223 */ /* 0x040fe40000010004 */
[----:B------:R0:W1:Y:S01]  /*2ee0*/  @P2 LDS.64 R14, [R91.X8+0x3558] ;  /* 0x003558005b0e2984 */ /* 0x0000620000008a00 */
[C---:B------:R-:W-:Y:S01]  /*2ef0*/  FFMA.FTZ R174, R156.reuse, R175, R164 ;  /* 0x000000af9cae7223 */ /* 0x040fe200000100a4 */
[----:B------:R-:W-:Y:S01]  /*2f00*/  BSSY B0, `(.L_x_11804) ;  /* 0x0000010000007945 */ /* 0x000fe20003800000 */
[-C--:B------:R-:W-:Y:S02]  /*2f10*/  FMUL.FTZ R166, R111, R100.reuse ;  /* 0x000000646fa67220 */ /* 0x080fe40000410000 */
[----:B------:R-:W-:Y:S02]  /*2f20*/  FMUL.FTZ R164, R109, R100 ;  /* 0x000000646da47220 */ /* 0x000fe40000410000 */
[----:B------:R-:W-:Y:S02]  /*2f30*/  FFMA.FTZ R168, R156, R5, -R168 ;  /* 0x000000059ca87223 */ /* 0x000fe400000108a8 */
[----:B------:R-:W-:-:S02]  /*2f40*/  FFMA.FTZ R170, R57, R166, R18 ;  /* 0x000000a639aa7223 */ /* 0x000fc40000010012 */
        /* <DEDUP_REMOVED lines=11> */
.L_x_11805:
[----:B0-----:R-:W-:Y:S05]  /*3000*/  BSYNC B0 ;  /* 0x0000000000007941 */ /* 0x001fea0003800000 */
.L_x_11804:
[----:B------:R-:W0:Y:S01]  /*3010*/  SHFL.UP PT, R18, R170, 0x1, RZ ;  /* 0x04200000aa127989 */ /* 0x000e2200000e00ff */
[----:B------:R-:W-:Y:S01]  /*3020*/  ISETP.GE.AND P3, PT, R89, 0x1, PT ;  /* 0x000000015900780c */ /* 0x000fe20003f66270 */
[----:B------:R-:W-:Y:S01]  /*3030*/  IMAD R182, R173, c[0x0][0x2c0], RZ ;  /* 0x0000b000adb67a24 */ /* 0x000fe200078e02ff */
[----:B------:R-:W-:Y:S01]  /*3040*/  MOV R183, c[0x0][0x2bc] ;  /* 0x0000af0000b77a02 */ /* 0x000fe20000000f00 */
[----:B------:R-:W2:Y:S01]  /*3050*/  SHFL.UP PT, R175, R174, 0x1, RZ ;  /* 0x04200000aeaf7989 */ /* 0x000ea200000e00ff */
[----:B------:R-:W-:Y:S01]  /*3060*/  FMUL.FTZ R161, R24, R161 ;  /* 0x000000a118a17220 */ /* 0x000fe20000410000 */
[----:B------:R-:W-:Y:S01]  /*3070*/  ISETP.GE.OR P0, PT, R172, c[0x0][0x174], P0 ;  /* 0x00005d00ac007a0c */ /* 0x000fe20000706670 */
[----:B------:R-:W-:Y:S01]  /*3080*/  FMUL.FTZ R148, R25, R148 ;  /* 0x0000009419947220 */ /* 0x000fe20000410000 */
[----:B------:R-:W3:Y:S01]  /*3090*/  SHFL.UP PT, R4, R168, 0x1, RZ ;  /* 0x04200000a8047989 */ /* 0x000ee200000e00ff */
[----:B------:R-:W-:Y:S01]  /*30a0*/  SHF.R.U32.HI R187, RZ, 0x1, R183 ;  /* 0x00000001ffbb7819 */ /* 0x000fe200000116b7 */
[----:B------:R-:W-:Y:S02]  /*30b0*/  BSSY B0, `(.L_x_11806) ;  /* 0x00000ef000007945 */ /* 0x000fe40003800000 */
[----:B------:R-:W4:Y:S02]  /*30c0*/  SHFL.UP PT, R5, R19, 0x1, RZ ;  /* 0x0420000013057989 */ /* 0x000f2400000e00ff */
[----:B------:R-:W-:-:S02]  /*30d0*/  IMAD R187, R187, R94, RZ ;  /* 0x0000005ebbbb7224 */ /* 0x000fc400078e02ff */
[C---:B0-----:R-:W-:Y:S02]  /*30e0*/  FMUL.FTZ R178, R19.reuse, R18 ;  /* 0x0000001213b27220 */ /* 0x041fe40000410000 */
[CC--:B--2---:R-:W-:Y:S02]  /*30f0*/  FMUL.FTZ R177, R19.reuse, R175.reuse ;  /* 0x000000af13b17220 */ /* 0x0c4fe40000410000 */
[C---:B------:R-:W-:Y:S02]  /*3100*/  FFMA.FTZ R175, R168.reuse, R175, R178 ;  /* 0x000000afa8af7223 */ /* 0x040fe400000100b2 */
[----:B---3--:R-:W-:Y:S02]  /*3110*/  FMUL.FTZ R176, R19, R4 ;  /* 0x0000000413b07220 */ /* 0x008fe40000410000 */
[C---:B------:R-:W-:Y:S01]  /*3120*/  FFMA.FTZ R177, R168.reuse, R18, -R177 ;  /* 0x00000012a8b17223 */ /* 0x040fe200000108b1 */
[----:B------:R-:W-:Y:S01]  /*3130*/  MOV R18, c[0x0][0x2b8] ;  /* 0x0000ae0000127a02 */ /* 0x000fe20000000f00 */
[----:B----4-:R-:W-:-:S02]  /*3140*/  FFMA.FTZ R176, R168, R5, R176 ;  /* 0x00000005a8b07223 */ /* 0x010fc400000100b0 */
[----:B------:R-:W-:Y:S01]  /*3150*/  @P3 FADD.FTZ R174, R174, R175 ;  /* 0x000000afaeae3221 */ /* 0x000fe20000010000 */
[----:B------:R-:W-:Y:S01]  /*3160*/  SHF.R.U64 R185, R18, 0x1, R183 ;  /* 0x0000000112b97819 */ /* 0x000fe200000012b7 */
[C---:B------:R-:W-:Y:S01]  /*3170*/  FMUL.FTZ R5, R19.reuse, R5 ;  /* 0x0000000513057220 */ /* 0x040fe20000410000 */
[----:B------:R-:W-:Y:S01]  /*3180*/  FSEL R176, R19, R176, !P3 ;  /* 0x000000b013b07208 */ /* 0x000fe20005800000 */
[----:B------:R-:W-:Y:S01]  /*3190*/  @P3 FADD.FTZ R170, R170, R177 ;  /* 0x000000b1aaaa3221 */ /* 0x000fe20000010000 */
[----:B------:R-:W0:Y:S01]  /*31a0*/  SHFL.UP PT, R181, R174, 0x2, RZ ;  /* 0x04400000aeb57989 */ /* 0x000e2200000e00ff */
[----:B------:R-:W-:Y:S01]  /*31b0*/  @P3 FFMA.FTZ R168, R168, R4, -R5 ;  /* 0x00000004a8a83223 */ /* 0x000fe20000010805 */
[----:B------:R-:W-:Y:S01]  /*31c0*/  MOV R5, c[0x0][0x29c] ;  /* 0x0000a70000057a02 */ /* 0x000fe20000000f00 */
[----:B------:R-:W-:Y:S01]  /*31d0*/  IMAD R187, R92, R185, R187 ;  /* 0x000000b95cbb7224 */ /* 0x000fe200078e02bb */
[----:B------:R-:W2:Y:S01]  /*31e0*/  SHFL.UP PT, R179, R170, 0x2, RZ ;  /* 0x04400000aab37989 */ /* 0x000ea200000e00ff */
[----:B------:R-:W-:-:S02]  /*31f0*/  MOV R4, c[0x0][0x298] ;  /* 0x0000a60000047a02 */ /* 0x000fc40000000f00 */
[--C-:B------:R-:W-:Y:S01]  /*3200*/  SHF.R.U32.HI R19, RZ, 0x1, R5.reuse ;  /* 0x00000001ff137819 */ /* 0x100fe20000011605 */
[----:B------:R-:W3:Y:S01]  /*3210*/  SHFL.UP PT, R175, R168, 0x2, RZ ;  /* 0x04400000a8af7989 */ /* 0x000ee200000e00ff */
[----:B------:R-:W-:Y:S02]  /*3220*/  SHF.R.U64 R5, R4, 0x1, R5 ;  /* 0x0000000104057819 */ /* 0x000fe40000001205 */
[----:B------:R-:W-:Y:S01]  /*3230*/  ISETP.GE.AND P3, PT, R89, 0x2, PT ;  /* 0x000000025900780c */ /* 0x000fe20003f66270 */
[----:B------:R-:W4:Y:S01]  /*3240*/  SHFL.UP PT, R177, R176, 0x2, RZ ;  /* 0x04400000b0b17989 */ /* 0x000f2200000e00ff */
[----:B------:R-:W-:-:S04]  /*3250*/  IMAD R19, R19, R94, RZ ;  /* 0x0000005e13137224 */ /* 0x000fc800078e02ff */
[----:B------:R-:W-:Y:S02]  /*3260*/  IMAD R183, R92, R5, R19 ;  /* 0x000000055cb77224 */ /* 0x000fe400078e0213 */
[----:B------:R-:W-:-:S04]  /*3270*/  IMAD.WIDE.U32 R18, R5, R94, RZ ;  /* 0x0000005e05127225 */ /* 0x000fc800078e00ff */
[----:B------:R-:W-:Y:S01]  /*3280*/  IMAD.WIDE.U32 R4, R185, R94, RZ ;  /* 0x0000005eb9047225 */ /* 0x000fe200078e00ff */
[----:B------:R-:W-:-:S03]  /*3290*/  IADD3 R19, R183, R19, RZ ;  /* 0x00000013b7137210 */ /* 0x000fc60007ffe0ff */
[C---:B0-----:R-:W-:Y:S01]  /*32a0*/  FMUL.FTZ R178, R176.reuse, R181 ;  /* 0x000000b5b0b27220 */ /* 0x041fe20000410000 */
[----:B------:R-:W-:Y:S01]  /*32b0*/  IADD3 R5, R187, R5, RZ ;  /* 0x00000005bb057210 */ /* 0x000fe20007ffe0ff */
[-C--:B--2---:R-:W-:Y:S02]  /*32c0*/  FMUL.FTZ R180, R176, R179.reuse ;  /* 0x000000b3b0b47220 */ /* 0x084fe40000410000 */
[----:B------:R-:W-:Y:S02]  /*32d0*/  FFMA.FTZ R183, R168, R179, -R178 ;  /* 0x000000b3a8b77223 */ /* 0x000fe400000108b2 */
[----:B---3--:R-:W-:Y:S02]  /*32e0*/  FMUL.FTZ R179, R176, R175 ;  /* 0x000000afb0b37220 */ /* 0x008fe40000410000 */
[----:B------:R-:W-:Y:S02]  /*32f0*/  FFMA.FTZ R181, R168, R181, R180 ;  /* 0x000000b5a8b57223 */ /* 0x000fe400000100b4 */
[----:B----4-:R-:W-:-:S02]  /*3300*/  FMUL.FTZ R178, R176, R177 ;  /* 0x000000b1b0b27220 */ /* 0x010fc40000410000 */
[----:B------:R-:W-:Y:S02]  /*3310*/  IMAD R180, R173, c[0x0][0x2a0], RZ ;  /* 0x0000a800adb47a24 */ /* 0x000fe400078e02ff */
[----:B------:R-:W-:Y:S02]  /*3320*/  FFMA.FTZ R179, R168, R177, R179 ;  /* 0x000000b1a8b37223 */ /* 0x000fe400000100b3 */
[C---:B------:R-:W-:Y:S02]  /*3330*/  IMAD R185, R95.reuse, c[0x0][0x2c4], R182 ;  /* 0x0000b1005fb97a24 */ /* 0x040fe400078e02b6 */
[----:B------:R-:W-:Y:S01]  /*3340*/  IMAD.WIDE.U32 R4, R95, c[0x0][0x2c0], R4 ;  /* 0x0000b0005f047a25 */ /* 0x000fe200078e0004 */
[----:B------:R-:W-:-:S03]  /*3350*/  FSEL R179, R176, R179, !P3 ;  /* 0x000000b3b0b37208 */ /* 0x000fc60005800000 */
[----:B------:R-:W-:Y:S01]  /*3360*/  @P3 FFMA.FTZ R168, R168, R175, -R178 ;  /* 0x000000afa8a83223 */ /* 0x000fe200000108b2 */
[----:B------:R-:W-:Y:S01]  /*3370*/  IADD3 R185, R185, R5, RZ ;  /* 0x00000005b9b97210 */ /* 0x000fe20007ffe0ff */
[----:B------:R-:W-:Y:S02]  /*3380*/  @P3 FADD.FTZ R174, R174, R181 ;  /* 0x000000b5aeae3221 */ /* 0x000fe40000010000 */
[----:B------:R-:W-:Y:S01]  /*3390*/  @P3 FADD.FTZ R170, R170, R183 ;  /* 0x000000b7aaaa3221 */ /* 0x000fe20000010000 */
[----:B------:R-:W0:Y:S01]  /*33a0*/  SHFL.UP PT, R5, R168, 0x4, RZ ;  /* 0x04800000a8057989 */ /* 0x000e2200000e00ff */
[C---:B------:R-:W-:Y:S01]  /*33b0*/  IMAD R189, R95.reuse, c[0x0][0x2a4], R180 ;  /* 0x0000a9005fbd7a24 */ /* 0x040fe200078e02b4 */
[C---:B------:R-:W-:Y:S01]  /*33c0*/  LEA R183, P4, R4.reuse, c[0x0][0x320], 0x3 ;  /* 0x0000c80004b77a11 */ /* 0x040fe200078818ff */
[----:B------:R-:W-:Y:S01]  /*33d0*/  IMAD.WIDE.U32 R18, R95, c[0x0][0x2a0], R18 ;  /* 0x0000a8005f127a25 */ /* 0x000fe200078e0012 */
[----:B------:R-:W2:Y:S02]  /*33e0*/  SHFL.UP PT, R176, R170, 0x4, RZ ;  /* 0x04800000aab07989 */ /* 0x000ea400000e00ff */
[----:B------:R-:W-:Y:S01]  /*33f0*/  LEA.HI.X R184, R4, c[0x0][0x324], R185, 0x3, P4 ;  /* 0x0000c90004b87a11 */ /* 0x000fe200020f1cb9 */
[----:B------:R-:W-:Y:S01]  /*3400*/  FMUL.FTZ R175, R24, R157 ;  /* 0x0000009d18af7220 */ /* 0x000fe20000410000 */
[----:B------:R-:W3:Y:S01]  /*3410*/  SHFL.UP PT, R177, R174, 0x4, RZ ;  /* 0x04800000aeb17989 */ /* 0x000ee200000e00ff */
[----:B------:R-:W-:Y:S01]  /*3420*/  IADD3 R189, R189, R19, RZ ;  /* 0x00000013bdbd7210 */ /* 0x000fe20007ffe0ff */
[-C--:B------:R-:W-:Y:S01]  /*3430*/  FMUL.FTZ R180, R156, R161.reuse ;  /* 0x000000a19cb47220 */ /* 0x080fe20000410000 */
[----:B------:R-:W-:Y:S01]  /*3440*/  LEA R187, P3, R18, c[0x0][0x318], 0x3 ;  /* 0x0000c60012bb7a11 */ /* 0x000fe200078618ff */
[----:B------:R-:W4:Y:S01]  /*3450*/  SHFL.UP PT, R19, R179, 0x4, RZ ;  /* 0x04800000b3137989 */ /* 0x000f2200000e00ff */
[----:B------:R-:W-:-:S02]  /*3460*/  FMUL.FTZ R178, R158, R161 ;  /* 0x000000a19eb27220 */ /* 0x000fc40000410000 */
[----:B------:R-:W-:Y:S01]  /*3470*/  FMUL.FTZ R157, R25, R20 ;  /* 0x00000014199d7220 */ /* 0x000fe20000410000 */
[----:B------:R-:W-:Y:S01]  /*3480*/  LEA.HI.X R186, R18, c[0x0][0x31c], R189, 0x3, P3 ;  /* 0x0000c70012ba7a11 */ /* 0x000fe200018f1cbd */
[-C--:B------:R-:W-:Y:S01]  /*3490*/  FFMA.FTZ R180, -R158, R175.reuse, -R180 ;  /* 0x000000af9eb47223 */ /* 0x080fe200000109b4 */
[----:B------:R-:W-:Y:S01]  /*34a0*/  SHF.L.U32 R18, R91, 0x2, RZ ;  /* 0x000000025b127819 */ /* 0x000fe200000006ff */
[----:B------:R-:W-:Y:S01]  /*34b0*/  FFMA.FTZ R181, R156, R175, -R178 ;  /* 0x000000af9cb57223 */ /* 0x000fe200000108b2 */
[----:B------:R-:W-:Y:S01]  /*34c0*/  ISETP.GE.AND P3, PT, R89, 0x4, PT ;  /* 0x000000045900780c */ /* 0x000fe20003f66270 */
[----:B------:R-:W-:Y:S01]  /*34d0*/  FADD.FTZ R180, -R157, R180 ;  /* 0x000000b49db47221 */ /* 0x000fe20000010100 */
[----:B------:R-:W-:Y:S01]  /*34e0*/  IADD3 R20, P4, R18, R187, RZ ;  /* 0x000000bb12147210 */ /* 0x000fe20007f9e0ff */
[----:B------:R-:W-:Y:S01]  /*34f0*/  FADD.FTZ R181, R148, R181 ;  /* 0x000000b594b57221 */ /* 0x000fe20000010000 */
[----:B------:R-:W-:Y:S01]  /*3500*/  IADD3 R18, P5, R18, R183, RZ ;  /* 0x000000b712127210 */ /* 0x000fe20007fbe0ff */
[C---:B------:R-:W-:Y:S01]  /*3510*/  FMUL.FTZ R4, R150.reuse, -R180 ;  /* 0x800000b496047220 */ /* 0x040fe20000410000 */
[----:B------:R-:W-:Y:S01]  /*3520*/  IADD3 R189, R77, -c[0x0][0x174], RZ ;  /* 0x80005d004dbd7a10 */ /* 0x000fe20007ffe0ff */
[----:B------:R-:W-:-:S02]  /*3530*/  FMUL.FTZ R178, R150, -R181 ;  /* 0x800000b596b27220 */ /* 0x000fc40000410000 */
[C---:B------:R-:W-:Y:S02]  /*3540*/  FFMA.FTZ R183, R149.reuse, R181, -R4 ;  /* 0x000000b595b77223 */ /* 0x040fe40000010804 */
[----:B------:R-:W-:Y:S02]  /*3550*/  FFMA.FTZ R185, R149, R180, R178 ;  /* 0x000000b495b97223 */ /* 0x000fe400000100b2 */
[C---:B0-----:R-:W-:Y:S02]  /*3560*/  FMUL.FTZ R178, R179.reuse, R5 ;  /* 0x00000005b3b27220 */ /* 0x041fe40000410000 */
[C---:B--2---:R-:W-:Y:S02]  /*3570*/  FMUL.FTZ R180, R179.reuse, R176 ;  /* 0x000000b0b3b47220 */ /* 0x044fe40000410000 */
[C---:B---3--:R-:W-:Y:S02]  /*3580*/  FMUL.FTZ R181, R179.reuse, R177 ;  /* 0x000000b1b3b57220 */ /* 0x048fe40000410000 */
[----:B----4-:R-:W-:-:S02]  /*3590*/  FMUL.FTZ R4, R179, R19 ;  /* 0x00000013b3047220 */ /* 0x010fc40000410000 */
[C---:B------:R-:W-:Y:S01]  /*35a0*/  FFMA.FTZ R182, R168.reuse, R19, R178 ;  /* 0x00000013a8b67223 */ /* 0x040fe200000100b2 */
[----:B------:R-:W-:Y:S01]  /*35b0*/  SHF.R.U32.HI R19, RZ, 0x1e, R91 ;  /* 0x0000001eff137819 */ /* 0x000fe2000001165b */
[C---:B------:R-:W-:Y:S02]  /*35c0*/  FFMA.FTZ R177, R168.reuse, R177, R180 ;  /* 0x000000b1a8b17223 */ /* 0x040fe400000100b4 */
[C---:B------:R-:W-:Y:S01]  /*35d0*/  FFMA.FTZ R181, R168.reuse, R176, -R181 ;  /* 0x000000b0a8b57223 */ /* 0x040fe200000108b5 */
[----:B------:R-:W-:Y:S01]  /*35e0*/  FSEL R182, R179, R182, !P3 ;  /* 0x000000b6b3b67208 */ /* 0x000fe20005800000 */
[----:B------:R-:W-:Y:S02]  /*35f0*/  @P3 FFMA.FTZ R168, R168, R5, -R4 ;  /* 0x00000005a8a83223 */ /* 0x000fe40000010804 */
[----:B------:R-:W-:Y:S02]  /*3600*/  @P3 FADD.FTZ R174, R174, R177 ;  /* 0x000000b1aeae3221 */ /* 0x000fe40000010000 */
[----:B------:R-:W-:Y:S01]  /*3610*/  @P3 FADD.FTZ R170, R170, R181 ;  /* 0x000000b5aaaa3221 */ /* 0x000fe20000010000 */
[----:B------:R-:W-:Y:S01]  /*3620*/  SHFL.UP PT, R5, R168, 0x8, RZ ;  /* 0x05000000a8057989 */ /* 0x000fe200000e00ff */
[C---:B------:R-:W-:Y:S01]  /*3630*/  FMUL.FTZ R178, R26.reuse, R21 ;  /* 0x000000151ab27220 */ /* 0x040fe20000410000 */
[----:B------:R-:W-:Y:S01]  /*3640*/  ISETP.GE.AND P3, PT, R89, 0x8, PT ;  /* 0x000000085900780c */ /* 0x000fe20003f66270 */
[----:B------:R-:W-:Y:S01]  /*3650*/  FMUL.FTZ R176, R26, R147 ;  /* 0x000000931ab07220 */ /* 0x000fe20000410000 */
[----:B------:R-:W0:Y:S01]  /*3660*/  SHFL.UP PT, R181, R170, 0x8, RZ ;  /* 0x05000000aab57989 */ /* 0x000e2200000e00ff */
[----:B------:R-:W-:Y:S01]  /*3670*/  FADD.FTZ R4, R178, R183 ;  /* 0x000000b7b2047221 */ /* 0x000fe20000010000 */
[----:B------:R-:W-:Y:S01]  /*3680*/  IADD3.X R21, R19, R186, RZ, P4, !PT ;  /* 0x000000ba13157210 */ /* 0x000fe200027fe4ff */
[----:B------:R-:W-:Y:S01]  /*3690*/  FADD.FTZ R180, -R176, R185 ;  /* 0x000000b9b0b47221 */ /* 0x000fe20000010100 */
[----:B------:R-:W2:Y:S01]  /*36a0*/  SHFL.UP PT, R183, R174, 0x8, RZ ;  /* 0x05000000aeb77989 */ /* 0x000ea200000e00ff */
[----:B------:R-:W-:Y:S01]  /*36b0*/  FMUL.FTZ R179, R153, -R4 ;  /* 0x8000000499b37220 */ /* 0x000fe20000410000 */
[----:B------:R-:W-:Y:S01]  /*36c0*/  IADD3.X R19, R19, R184, RZ, P5, !PT ;  /* 0x000000b813137210 */ /* 0x000fe20002ffe4ff */
[-C--:B------:R-:W-:Y:S01]  /*36d0*/  FMUL.FTZ R177, R153, -R180.reuse ;  /* 0x800000b499b17220 */ /* 0x080fe20000410000 */
[----:B------:R-:W3:Y:S01]  /*36e0*/  SHFL.UP PT, R147, R182, 0x8, RZ ;  /* 0x05000000b6937989 */ /* 0x000ee200000e00ff */
[----:B------:R-:W-:-:S02]  /*36f0*/  FFMA.FTZ R180, R151, R180, R179 ;  /* 0x000000b497b47223 */ /* 0x000fc400000100b3 */
[----:B------:R-:W-:Y:S02]  /*3700*/  FFMA.FTZ R4, R151, R4, -R177 ;  /* 0x0000000497047223 */ /* 0x000fe400000108b1 */
[C---:B------:R-:W-:Y:S02]  /*3710*/  FMUL.FTZ R177, R27.reuse, R140 ;  /* 0x0000008c1bb17220 */ /* 0x040fe40000410000 */
[----:B------:R-:W-:Y:S02]  /*3720*/  FMUL.FTZ R179, R27, R144 ;  /* 0x000000901bb37220 */ /* 0x000fe40000410000 */
[----:B------:R-:W-:Y:S02]  /*3730*/  FADD.FTZ R4, R177, R4 ;  /* 0x00000004b1047221 */ /* 0x000fe40000010000 */
[----:B------:R-:W-:Y:S02]  /*3740*/  FADD.FTZ R180, -R179, R180 ;  /* 0x000000b4b3b47221 */ /* 0x000fe40000010100 */
[----:B------:R-:W-:-:S02]  /*3750*/  FMUL.FTZ R187, R131, -R4 ;  /* 0x8000000483bb7220 */ /* 0x000fc40000410000 */
[-C--:B------:R-:W-:Y:S02]  /*3760*/  FMUL.FTZ R185, R131, -R180.reuse ;  /* 0x800000b483b97220 */ /* 0x080fe40000410000 */
[C---:B------:R-:W-:Y:S02]  /*3770*/  FFMA.FTZ R187, R132.reuse, R180, R187 ;  /* 0x000000b484bb7223 */ /* 0x040fe400000100bb */
[----:B------:R-:W-:Y:S02]  /*3780*/  FFMA.FTZ R184, R132, R4, -R185 ;  /* 0x0000000484b87223 */ /* 0x000fe400000108b9 */
[C---:B0-----:R-:W-:Y:S02]  /*3790*/  FMUL.FTZ R180, R182.reuse, R181 ;  /* 0x000000b5b6b47220 */ /* 0x041fe40000410000 */
[C---:B------:R-:W-:Y:S02]  /*37a0*/  FMUL.FTZ R140, R182.reuse, R5 ;  /* 0x00000005b68c7220 */ /* 0x040fe40000410000 */
[----:B--2---:R-:W-:-:S02]  /*37b0*/  FMUL.FTZ R144, R182, R183 ;  /* 0x000000b7b6907220 */ /* 0x004fc40000410000 */
[----:B---3--:R-:W-:Y:S02]  /*37c0*/  FMUL.FTZ R4, R182, R147 ;  /* 0x00000093b6047220 */ /* 0x008fe40000410000 */
        /* <DEDUP_REMOVED lines=8> */
[----:B------:R-:W-:Y:S01]  /*3850*/  @P3 FADD.FTZ R170, R170, R181 ;  /* 0x000000b5aaaa3221 */ /* 0x000fe20000010000 */
[----:B------:R-:W-:Y:S01]  /*3860*/  ISETP.GE.AND P3, PT, R89, 0x10, PT ;  /* 0x000000105900780c */ /* 0x000fe20003f66270 */
[----:B------:R-:W-:Y:S01]  /*3870*/  FMUL.FTZ R183, R28, R141 ;  /* 0x0000008d1cb77220 */ /* 0x000fe20000410000 */
[----:B------:R-:W2:Y:S01]  /*3880*/  SHFL.UP PT, R5, R147, 0x10, RZ ;  /* 0x0600000093057989 */ /* 0x000ea200000e00ff */
[----:B------:R-:W-:Y:S02]  /*3890*/  FADD.FTZ R187, -R180, R187 ;  /* 0x000000bbb4bb7221 */ /* 0x000fe40000010100 */
[----:B-1----:R-:W-:Y:S01]  /*38a0*/  FMUL.FTZ R143, R158, R15 ;  /* 0x0000000f9e8f7220 */ /* 0x002fe20000410000 */
[----:B------:R-:W1:Y:S01]  /*38b0*/  SHFL.UP PT, R140, R170, 0x10, RZ ;  /* 0x06000000aa8c7989 */ /* 0x000e6200000e00ff */
[----:B------:R-:W-:-:S02]  /*38c0*/  FADD.FTZ R184, R183, R184 ;  /* 0x000000b8b7b87221 */ /* 0x000fc40000010000 */
[C---:B------:R-:W-:Y:S01]  /*38d0*/  FMUL.FTZ R181, R125.reuse, -R187 ;  /* 0x800000bb7db57220 */ /* 0x040fe20000410000 */
[----:B------:R-:W3:Y:S01]  /*38e0*/  SHFL.UP PT, R141, R174, 0x10, RZ ;  /* 0x06000000ae8d7989 */ /* 0x000ee200000e00ff */
[-C--:B------:R-:W-:Y:S02]  /*38f0*/  FMUL.FTZ R144, R158, -R14.reuse ;  /* 0x8000000e9e907220 */ /* 0x080fe40000410000 */
[----:B------:R-:W-:Y:S02]  /*3900*/  FFMA.FTZ R143, R156, R14, -R143 ;  /* 0x0000000e9c8f7223 */ /* 0x000fe4000001088f */
[-C--:B------:R-:W-:Y:S02]  /*3910*/  FMUL.FTZ R182, R125, -R184.reuse ;  /* 0x800000b87db67220 */ /* 0x080fe40000410000 */
[----:B------:R-:W-:Y:S02]  /*3920*/  FFMA.FTZ R185, R126, R184, -R181 ;  /* 0x000000b87eb97223 */ /* 0x000fe400000108b5 */
[----:B------:R-:W-:-:S02]  /*3930*/  FFMA.FTZ R144, R156, -R15, R144 ;  /* 0x8000000f9c907223 */ /* 0x000fc40000010090 */
[C---:B------:R-:W-:Y:S02]  /*3940*/  FMUL.FTZ R181, R29.reuse, R136 ;  /* 0x000000881db57220 */ /* 0x040fe40000410000 */
[----:B------:R-:W-:Y:S02]  /*3950*/  FMUL.FTZ R136, R150, -R143 ;  /* 0x8000008f96887220 */ /* 0x000fe40000410000 */
[----:B------:R-:W-:Y:S02]  /*3960*/  FFMA.FTZ R184, R126, R187, R182 ;  /* 0x000000bb7eb87223 */ /* 0x000fe400000100b6 */
[----:B------:R-:W-:Y:S02]  /*3970*/  FMUL.FTZ R182, R29, R134 ;  /* 0x000000861db67220 */ /* 0x000fe40000410000 */
[-C--:B------:R-:W-:Y:S02]  /*3980*/  FMUL.FTZ R134, R150, -R144.reuse ;  /* 0x8000009096867220 */ /* 0x080fe40000410000 */
[----:B------:R-:W-:-:S02]  /*3990*/  FFMA.FTZ R144, R149, R144, R136 ;  /* 0x0000009095907223 */ /* 0x000fc40000010088 */
[----:B------:R-:W-:Y:S02]  /*39a0*/  FFMA.FTZ R136, R149, R143, -R134 ;  /* 0x0000008f95887223 */ /* 0x000fe40000010886 */
[----:B------:R-:W-:Y:S02]  /*39b0*/  FADD.FTZ R185, R182, R185 ;  /* 0x000000b9b6b97221 */ /* 0x000fe40000010000 */
[----:B------:R-:W-:Y:S02]  /*39c0*/  FMUL.FTZ R134, R153, -R144 ;  /* 0x8000009099867220 */ /* 0x000fe40000410000 */
[----:B------:R-:W-:Y:S02]  /*39d0*/  FADD.FTZ R184, -R181, R184 ;  /* 0x000000b8b5b87221 */ /* 0x000fe40000010100 */
[----:B------:R-:W-:Y:S02]  /*39e0*/  FMUL.FTZ R187, R127, -R185 ;  /* 0x800000b97fbb7220 */ /* 0x000fe40000410000 */
[----:B------:R-:W-:-:S02]  /*39f0*/  FFMA.FTZ R186, R151, R136, -R134 ;  /* 0x0000008897ba7223 */ /* 0x000fc40000010886 */
[----:B0-----:R-:W-:Y:S02]  /*3a00*/  FMUL.FTZ R134, R147, R4 ;  /* 0x0000000493867220 */ /* 0x001fe40000410000 */
[-C--:B------:R-:W-:Y:S02]  /*3a10*/  FMUL.FTZ R143, R127, -R184.reuse ;  /* 0x800000b87f8f7220 */ /* 0x080fe40000410000 */
[----:B------:R-:W-:Y:S02]  /*3a20*/  FFMA.FTZ R187, R128, R184, R187 ;  /* 0x000000b880bb7223 */ /* 0x000fe400000100bb */
[----:B------:R-:W-:Y:S02]  /*3a30*/  FMUL.FTZ R184, R153, -R136 ;  /* 0x8000008899b87220 */ /* 0x000fe40000410000 */
[----:B--2---:R-:W-:Y:S02]  /*3a40*/  FFMA.FTZ R134, R168, R5, R134 ;  /* 0x00000005a8867223 */ /* 0x004fe40000010086 */
[----:B------:R-:W-:-:S02]  /*3a50*/  FFMA.FTZ R188, R128, R185, -R143 ;  /* 0x000000b980bc7223 */ /* 0x000fc4000001088f */
[C---:B-1----:R-:W-:Y:S01]  /*3a60*/  FMUL.FTZ R136, R147.reuse, R140 ;  /* 0x0000008c93887220 */ /* 0x042fe20000410000 */
[C---:B------:R-:W-:Y:S01]  /*3a70*/  FSEL R134, R147.reuse, R134, !P3 ;  /* 0x0000008693867208 */ /* 0x040fe20005800000 */
[C---:B---3--:R-:W-:Y:S02]  /*3a80*/  FMUL.FTZ R143, R147.reuse, R141 ;  /* 0x0000008d938f7220 */ /* 0x048fe40000410000 */
[----:B------:R-:W-:Y:S02]  /*3a90*/  FMUL.FTZ R5, R147, R5 ;  /* 0x0000000593057220 */ /* 0x000fe40000410000 */
[C---:B------:R-:W-:Y:S01]  /*3aa0*/  FFMA.FTZ R141, R168.reuse, R141, R136 ;  /* 0x0000008da88d7223 */ /* 0x040fe20000010088 */
[----:B------:R-:W-:Y:S01]  /*3ab0*/  SHFL.UP PT, R134, R134, 0x1, RZ ;  /* 0x0420000086867989 */ /* 0x000fe200000e00ff */
[C---:B------:R-:W-:Y:S02]  /*3ac0*/  FFMA.FTZ R143, R168.reuse, R140, -R143 ;  /* 0x0000008ca88f7223 */ /* 0x040fe4000001088f */
[----:B------:R-:W-:Y:S01]  /*3ad0*/  @P3 FFMA.FTZ R168, R168, R4, -R5 ;  /* 0x00000004a8a83223 */ /* 0x000fe20000010805 */
[----:B------:R-:W-:Y:S01]  /*3ae0*/  HFMA2.MMA R5, -RZ, RZ, 0, 0 ;  /* 0x00000000ff057435 */ /* 0x000fe200000001ff */
[----:B------:R-:W-:Y:S01]  /*3af0*/  @P3 FADD.FTZ R174, R174, R141 ;  /* 0x0000008daeae3221 */ /* 0x000fe20000010000 */
[----:B------:R-:W-:Y:S01]  /*3b00*/  MOV R4, 0x3f800000 ;  /* 0x3f80000000047802 */ /* 0x000fe20000000f00 */
[----:B------:R-:W-:Y:S01]  /*3b10*/  @P3 FADD.FTZ R170, R170, R143 ;  /* 0x0000008faaaa3221 */ /* 0x000fe20000010000 */
[----:B-----5:R-:W0:Y:S01]  /*3b20*/  SHFL.IDX PT, R141, R6, RZ, 0x1f ;  /* 0x00001fff068d7589 */ /* 0x020e2200000e0000 */
[----:B------:R-:W-:-:S02]  /*3b30*/  FFMA.FTZ R144, R151, R144, R184 ;  /* 0x0000009097907223 */ /* 0x000fc400000100b8 */
[C---:B------:R-:W-:Y:S01]  /*3b40*/  FMUL.FTZ R185, R30.reuse, R133 ;  /* 0x000000851eb97220 */ /* 0x040fe20000410000 */
[----:B------:R1:W2:Y:S01]  /*3b50*/  SHFL.IDX PT, R143, R7, RZ, 0x1f ;  /* 0x00001fff078f7589 */ /* 0x0002a200000e0000 */
[----:B------:R-:W-:Y:S02]  /*3b60*/  FMUL.FTZ R184, R30, R135 ;  /* 0x000000871eb87220 */ /* 0x000fe40000410000 */
[----:B------:R-:W-:Y:S01]  /*3b70*/  FADD.FTZ R188, R185, R188 ;  /* 0x000000bcb9bc7221 */ /* 0x000fe20000010000 */
[----:B------:R-:W3:Y:S01]  /*3b80*/  SHFL.UP PT, R168, R168, 0x1, RZ ;  /* 0x04200000a8a87989 */ /* 0x000ee200000e00ff */
[----:B------:R-:W-:Y:S02]  /*3b90*/  FADD.FTZ R187, -R184, R187 ;  /* 0x000000bbb8bb7221 */ /* 0x000fe40000010100 */
[C---:B------:R-:W-:Y:S01]  /*3ba0*/  FMUL.FTZ R133, R131.reuse, -R144 ;  /* 0x8000009083857220 */ /* 0x040fe20000410000 */
[----:B------:R-:W4:Y:S01]  /*3bb0*/  SHFL.UP PT, R174, R174, 0x1, RZ ;  /* 0x04200000aeae7989 */ /* 0x000f2200000e00ff */
[----:B------:R-:W-:Y:S01]  /*3bc0*/  FMUL.FTZ R135, R131, -R186 ;  /* 0x800000ba83877220 */ /* 0x000fe20000410000 */
[----:B-1----:R-:W-:Y:S01]  /*3bd0*/  CS2R R6, SRZ ;  /* 0x0000000000067805 */ /* 0x002fe2000001ff00 */
[----:B------:R-:W-:Y:S01]  /*3be0*/  IMAD R189, R189, -0x200, RZ ;  /* 0xfffffe00bdbd7824 */ /* 0x000fe200078e02ff */
[----:B------:R-:W1:Y:S01]  /*3bf0*/  SHFL.UP PT, R170, R170, 0x1, RZ ;  /* 0x04200000aaaa7989 */ /* 0x000e6200000e00ff */
[----:B------:R-:W-:-:S02]  /*3c00*/  FMUL.FTZ R136, R129, -R188 ;  /* 0x800000bc81887220 */ /* 0x000fc40000410000 */
[----:B------:R-:W-:Y:S01]  /*3c10*/  FMUL.FTZ R147, R129, -R187 ;  /* 0x800000bb81937220 */ /* 0x000fe20000410000 */
[----:B------:R0:W1:Y:S01]  /*3c20*/  @!P0 LDS.128 R4, [R22.X16+0x3650] ;  /* 0x0036500016048984 */ /* 0x000062000000cc00 */
[C---:B------:R-:W-:Y:S01]  /*3c30*/  FFMA.FTZ R186, R132.reuse, R186, -R133 ;  /* 0x000000ba84ba7223 */ /* 0x040fe20000010885 */
[----:B------:R-:W-:Y:S01]  /*3c40*/  ISETP.NE.AND P0, PT, R171, 0x1f, PT ;  /* 0x0000001fab00780c */ /* 0x000fe20003f05270 */
[----:B------:R-:W-:Y:S02]  /*3c50*/  FFMA.FTZ R135, R132, R144, R135 ;  /* 0x0000009084877223 */ /* 0x000fe40000010087 */
[----:B------:R-:W-:-:S04]  /*3c60*/  IMAD.WIDE R20, R189, 0x4, R20 ;  /* 0x00000004bd147825 */ /* 0x000fc800078e0214 */
[----:B------:R-:W-:-:S04]  /*3c70*/  IMAD.WIDE R18, R189, 0x4, R18 ;  /* 0x00000004bd127825 */ /* 0x000fc800078e0212 */
[C---:B------:R-:W-:Y:S02]  /*3c80*/  FFMA.FTZ R191, R130.reuse, R187, R136 ;  /* 0x000000bb82bf7223 */ /* 0x040fe40000010088 */
[----:B------:R-:W-:Y:S02]  /*3c90*/  FFMA.FTZ R189, R130, R188, -R147 ;  /* 0x000000bc82bd7223 */ /* 0x000fe40000010893 */
[C---:B------:R-:W-:Y:S02]  /*3ca0*/  FMUL.FTZ R136, R125.reuse, -R186 ;  /* 0x800000ba7d887220 */ /* 0x040fe40000410000 */
[----:B------:R-:W-:Y:S02]  /*3cb0*/  FMUL.FTZ R147, R125, -R135 ;  /* 0x800000877d937220 */ /* 0x000fe40000410000 */
[C---:B0-----:R-:W-:Y:S02]  /*3cc0*/  FMUL.FTZ R133, R134.reuse, R141 ;  /* 0x0000008d86857220 */ /* 0x041fe40000410000 */
[----:B--2---:R-:W-:-:S02]  /*3cd0*/  FMUL.FTZ R134, R134, R143 ;  /* 0x0000008f86867220 */ /* 0x004fc40000410000 */
[C---:B------:R-:W-:Y:S02]  /*3ce0*/  FFMA.FTZ R136, R126.reuse, R135, R136 ;  /* 0x000000877e887223 */ /* 0x040fe40000010088 */
[----:B------:R-:W-:Y:S02]  /*3cf0*/  FFMA.FTZ R147, R126, R186, -R147 ;  /* 0x000000ba7e937223 */ /* 0x000fe40000010893 */
[C---:B---3--:R-:W-:Y:S02]  /*3d00*/  FFMA.FTZ R135, R168.reuse, R143, R133 ;  /* 0x0000008fa8877223 */ /* 0x048fe40000010085 */
[----:B------:R-:W-:Y:S02]  /*3d10*/  FFMA.FTZ R133, R168, R141, -R134 ;  /* 0x0000008da8857223 */ /* 0x000fe40000010886 */
[----:B------:R-:W-:Y:S02]  /*3d20*/  FMUL.FTZ R187, R127, -R147 ;  /* 0x800000937fbb7220 */ /* 0x000fe40000410000 */
[----:B----4-:R-:W-:-:S02]  /*3d30*/  @P1 FADD.FTZ R143, R174, R135 ;  /* 0x00000087ae8f1221 */ /* 0x010fc40000010000 */
[-C--:B------:R-:W-:Y:S02]  /*3d40*/  FMUL.FTZ R134, R127, -R136.reuse ;  /* 0x800000887f867220 */ /* 0x080fe40000410000 */
[----:B-1----:R-:W-:Y:S02]  /*3d50*/  @P1 FADD.FTZ R141, R170, R133 ;  /* 0x00000085aa8d1221 */ /* 0x002fe40000010000 */
[C---:B------:R-:W-:Y:S02]  /*3d60*/  FFMA.FTZ R187, R128.reuse, R136, R187 ;  /* 0x0000008880bb7223 */ /* 0x040fe400000100bb */
[C---:B------:R-:W-:Y:S02]  /*3d70*/  FMUL.FTZ R133, R17.reuse, R143 ;  /* 0x0000008f11857220 */ /* 0x040fe40000410000 */
[----:B------:R-:W-:Y:S02]  /*3d80*/  FFMA.FTZ R134, R128, R147, -R134 ;  /* 0x0000009380867223 */ /* 0x000fe40000010886 */
[----:B------:R-:W-:-:S02]  /*3d90*/  FMUL.FTZ R17, R17, R141 ;  /* 0x0000008d11117220 */ /* 0x000fc40000410000 */
[C---:B------:R-:W-:Y:S02]  /*3da0*/  FMUL.FTZ R135, R129.reuse, -R187 ;  /* 0x800000bb81877220 */ /* 0x040fe40000410000 */
[C---:B------:R-:W-:Y:S02]  /*3db0*/  FFMA.FTZ R133, R16.reuse, R141, -R133 ;  /* 0x0000008d10857223 */ /* 0x040fe40000010885 */
[----:B------:R-:W-:Y:S02]  /*3dc0*/  FMUL.FTZ R174, R129, -R134 ;  /* 0x8000008681ae7220 */ /* 0x000fe40000410000 */
[----:B------:R-:W-:Y:S02]  /*3dd0*/  FFMA.FTZ R16, R16, R143, R17 ;  /* 0x0000008f10107223 */ /* 0x000fe40000010011 */
[C---:B------:R-:W-:Y:S02]  /*3de0*/  FMUL.FTZ R168, R32.reuse, R139 ;  /* 0x0000008b20a87220 */ /* 0x040fe40000410000 */
[----:B------:R-:W-:-:S02]  /*3df0*/  FMUL.FTZ R170, R32, R137 ;  /* 0x0000008920aa7220 */ /* 0x000fc40000410000 */
[C---:B------:R-:W-:Y:S02]  /*3e00*/  FFMA.FTZ R141, R130.reuse, R134, -R135 ;  /* 0x00000086828d7223 */ /* 0x040fe40000010887 */
[----:B------:R-:W-:Y:S02]  /*3e10*/  FFMA.FTZ R174, R130, R187, R174 ;  /* 0x000000bb82ae7223 */ /* 0x000fe400000100ae */
[----:B------:R-:W-:Y:S01]  /*3e20*/  FADD.FTZ R133, R146, R133 ;  /* 0x0000008592857221 */ /* 0x000fe20000010000 */
[----:B------:R0:W1:Y:S01]  /*3e30*/  SHFL.DOWN PT, R137, R141, 0x1, 0x1f ;  /* 0x08201f008d897f89 */ /* 0x00006200000e0000 */
[----:B------:R-:W-:Y:S02]  /*3e40*/  FADD.FTZ R135, R145, R16 ;  /* 0x0000001091877221 */ /* 0x000fe40000010000 */
[----:B------:R-:W-:Y:S01]  /*3e50*/  FADD.FTZ R143, R168, R189 ;  /* 0x000000bda88f7221 */ /* 0x000fe20000010000 */
[----:B------:R0:W2:Y:S01]  /*3e60*/  SHFL.DOWN PT, R139, R174, 0x1, 0x1f ;  /* 0x08201f00ae8b7f89 */ /* 0x0000a200000e0000 */
[----:B------:R-:W-:-:S02]  /*3e70*/  FADD.FTZ R147, -R170, R191 ;  /* 0x000000bfaa937221 */ /* 0x000fc40000010100 */
[C---:B------:R-:W-:Y:S01]  /*3e80*/  FMUL.FTZ R16, R129.reuse, R135 ;  /* 0x0000008781107220 */ /* 0x040fe20000410000 */
[----:B------:R0:W3:Y:S01]  /*3e90*/  SHFL.DOWN PT, R145, R143, 0x1, 0x1f ;  /* 0x08201f008f917f89 */ /* 0x0000e200000e0000 */
[-C--:B------:R-:W-:Y:S02]  /*3ea0*/  FMUL.FTZ R17, R129, R133.reuse ;  /* 0x0000008581117220 */ /* 0x080fe40000410000 */
[C---:B------:R-:W-:Y:S01]  /*3eb0*/  FFMA.FTZ R16, R130.reuse, R133, -R16 ;  /* 0x0000008582107223 */ /* 0x040fe20000010810 */
[----:B------:R0:W4:Y:S01]  /*3ec0*/  SHFL.DOWN PT, R187, R147, 0x1, 0x1f ;  /* 0x08201f0093bb7f89 */ /* 0x00012200000e0000 */
[----:B------:R-:W-:Y:S01]  /*3ed0*/  FFMA.FTZ R17, R130, R135, R17 ;  /* 0x0000008782117223 */ /* 0x000fe20000010011 */
[----:B------:R-:W-:Y:S05]  /*3ee0*/  @!P0 BRA `(.L_x_11807) ;  /* 0x000000b000008947 */ /* 0x000fea0003800000 */
[C---:B--2---:R-:W-:Y:S02]  /*3ef0*/  FMUL.FTZ R134, R174.reuse, R139 ;  /* 0x0000008bae867220 */ /* 0x044fe40000410000 */
[C---:B----4-:R-:W-:Y:S02]  /*3f00*/  FMUL.FTZ R136, R174.reuse, R187 ;  /* 0x000000bbae887220 */ /* 0x050fe40000410000 */
[----:B---3--:R-:W-:-:S02]  /*3f10*/  FMUL.FTZ R140, R174, R145 ;  /* 0x00000091ae8c7220 */ /* 0x008fc40000410000 */
        /* <DEDUP_REMOVED lines=8> */
.L_x_11807:
[----:B------:R-:W-:Y:S05]  /*3fa0*/  BSYNC B0 ;  /* 0x0000000000007941 */ /* 0x000fea0003800000 */
.L_x_11806:
[----:B------:R-:W-:Y:S01]  /*3fb0*/  ISETP.GT.U32.AND P0, PT, R171, 0x1d, PT ;  /* 0x0000001dab00780c */ /* 0x000fe20003f04070 */
[C---:B------:R-:W-:Y:S01]  /*3fc0*/  FFMA.FTZ R134, R63.reuse, R142, R17 ;  /* 0x0000008e3f867223 */ /* 0x040fe20000010011 */
[----:B--2---:R2:W0:Y:S01]  /*3fd0*/  SHFL.DOWN PT, R139, R141, 0x2, 0x1f ;  /* 0x08401f008d8b7f89 */ /* 0x00442200000e0000 */
[----:B------:R-:W-:Y:S01]  /*3fe0*/  FFMA.FTZ R136, R63, R138, R16 ;  /* 0x0000008a3f887223 */ /* 0x000fe20000010010 */
[----:B------:R-:W-:Y:S01]  /*3ff0*/  BSSY B0, `(.L_x_11808) ;  /* 0x0000014000007945 */ /* 0x000fe20003800000 */
[C---:B------:R-:W-:Y:S01]  /*4000*/  FMUL.FTZ R17, R127.reuse, R134 ;  /* 0x000000867f117220 */ /* 0x040fe20000410000 */
[----:B---3--:R2:W3:Y:S01]  /*4010*/  SHFL.DOWN PT, R145, R174, 0x2, 0x1f ;  /* 0x08401f00ae917f89 */ /* 0x0084e200000e0000 */
[-C--:B-1----:R-:W-:Y:S02]  /*4020*/  FMUL.FTZ R137, R127, R136.reuse ;  /* 0x000000887f897220 */ /* 0x082fe40000410000 */
[C---:B------:R-:W-:Y:S01]  /*4030*/  FFMA.FTZ R17, R128.reuse, R136, -R17 ;  /* 0x0000008880117223 */ /* 0x040fe20000010811 */
[----:B----4-:R2:W1:Y:S01]  /*4040*/  SHFL.DOWN PT, R187, R143, 0x2, 0x1f ;  /* 0x08401f008fbb7f89 */ /* 0x01046200000e0000 */
[----:B------:R-:W-:-:S03]  /*4050*/  FFMA.FTZ R137, R128, R134, R137 ;  /* 0x0000008680897223 */ /* 0x000fc60000010089 */
[----:B------:R2:W4:Y:S01]  /*4060*/  SHFL.DOWN PT, R189, R147, 0x2, 0x1f ;  /* 0x08401f0093bd7f89 */ /* 0x00052200000e0000 */
[----:B------:R-:W-:Y:S05]  /*4070*/  @P0 BRA `(.L_x_11809) ;  /* 0x000000b000000947 */ /* 0x000fea0003800000 */
[C---:B---3--:R-:W-:Y:S02]  /*4080*/  FMUL.FTZ R16, R174.reuse, R145 ;  /* 0x00000091ae107220 */ /* 0x048fe40000410000 */
[C---:B----4-:R-:W-:Y:S02]  /*4090*/  FMUL.FTZ R138, R174.reuse, R189 ;  /* 0x000000bdae8a7220 */ /* 0x050fe40000410000 */
[C---:B-1----:R-:W-:Y:S02]  /*40a0*/  FMUL.FTZ R140, R174.reuse, R187 ;  /* 0x000000bbae8c7220 */ /* 0x042fe40000410000 */
[-C--:B0-2---:R-:W-:Y:S02]  /*40b0*/  FMUL.FTZ R174, R174, R139.reuse ;  /* 0x0000008baeae7220 */ /* 0x085fe40000410000 */
[C---:B------:R-:W-:Y:S02]  /*40c0*/  FFMA.FTZ R16, R141.reuse, R139, -R16 ;  /* 0x0000008b8d107223 */ /* 0x040fe40000010810 */
[----:B------:R-:W-:-:S02]  /*40d0*/  FFMA.FTZ R138, R141, R187, -R138 ;  /* 0x000000bb8d8a7223 */ /* 0x000fc4000001088a */
[C---:B------:R-:W-:Y:S02]  /*40e0*/  FFMA.FTZ R140, R141.reuse, R189, R140 ;  /* 0x000000bd8d8c7223 */ /* 0x040fe4000001008c */
[----:B------:R-:W-:Y:S01]  /*40f0*/  FFMA.FTZ R174, R141, R145, R174 ;  /* 0x000000918dae7223 */ /* 0x000fe200000100ae */
[----:B------:R-:W-:Y:S01]  /*4100*/  MOV R141, R16 ;  /* 0x00000010008d7202 */ /* 0x000fe20000000f00 */
[----:B------:R-:W-:Y:S02]  /*4110*/  FADD.FTZ R143, R143, R138 ;  /* 0x0000008a8f8f7221 */ /* 0x000fe40000010000 */
[----:B------:R-:W-:Y:S02]  /*4120*/  FADD.FTZ R147, R147, R140 ;  /* 0x0000008c93937221 */ /* 0x000fe40000010000 */
.L_x_11809:
[----:B------:R-:W-:Y:S05]  /*4130*/  BSYNC B0 ;  /* 0x0000000000007941 */ /* 0x000fea0003800000 */
.L_x_11808:
[----:B------:R-:W-:Y:S01]  /*4140*/  ISETP.GT.U32.AND P0, PT, R171, 0x1b, PT ;  /* 0x0000001bab00780c */ /* 0x000fe20003f04070 */
[C---:B------:R-:W-:Y:S01]  /*4150*/  FFMA.FTZ R137, R62.reuse, R155, R137 ;  /* 0x0000009b3e897223 */ /* 0x040fe20000010089 */
[----:B0-----:R0:W2:Y:S01]  /*4160*/  SHFL.DOWN PT, R139, R141, 0x4, 0x1f ;  /* 0x08801f008d8b7f89 */ /* 0x0010a200000e0000 */
[----:B------:R-:W-:Y:S01]  /*4170*/  FFMA.FTZ R138, R62, R159, R17 ;  /* 0x0000009f3e8a7223 */ /* 0x000fe20000010011 */
[----:B------:R-:W-:Y:S01]  /*4180*/  BSSY B0, `(.L_x_11810) ;  /* 0x0000014000007945 */ /* 0x000fe20003800000 */
[C---:B------:R-:W-:Y:S01]  /*4190*/  FMUL.FTZ R17, R125.reuse, R137 ;  /* 0x000000897d117220 */ /* 0x040fe20000410000 */
[----:B---3--:R0:W3:Y:S01]  /*41a0*/  SHFL.DOWN PT, R145, R174, 0x4, 0x1f ;  /* 0x08801f00ae917f89 */ /* 0x0080e200000e0000 */
[----:B------:R-:W-:-:S02]  /*41b0*/  FMUL.FTZ R16, R125, R138 ;  /* 0x0000008a7d107220 */ /* 0x000fc40000410000 */
[C---:B------:R-:W-:Y:S01]  /*41c0*/  FFMA.FTZ R17, R126.reuse, R138, -R17 ;  /* 0x0000008a7e117223 */ /* 0x040fe20000010811 */
[----:B------:R0:W4:Y:S01]  /*41d0*/  SHFL.DOWN PT, R155, R143, 0x4, 0x1f ;  /* 0x08801f008f9b7f89 */ /* 0x00012200000e0000 */
[----:B------:R-:W-:-:S03]  /*41e0*/  FFMA.FTZ R16, R126, R137, R16 ;  /* 0x000000897e107223 */ /* 0x000fc60000010010 */
[----:B------:R0:W1:Y:S01]  /*41f0*/  SHFL.DOWN PT, R159, R147, 0x4, 0x1f ;  /* 0x08801f00939f7f89 */ /* 0x00006200000e0000 */
[----:B------:R-:W-:Y:S05]  /*4200*/  @P0 BRA `(.L_x_11811) ;  /* 0x000000b000000947 */ /* 0x000fea0003800000 */
[C---:B---3--:R-:W-:Y:S02]  /*4210*/  FMUL.FTZ R140, R174.reuse, R145 ;  /* 0x00000091ae8c7220 */ /* 0x048fe40000410000 */
[C---:B-1----:R-:W-:Y:S02]  /*4220*/  FMUL.FTZ R142, R174.reuse, R159 ;  /* 0x0000009fae8e7220 */ /* 0x042fe40000410000 */
[C---:B----4-:R-:W-:Y:S02]  /*4230*/  FMUL.FTZ R144, R174.reuse, R155 ;  /* 0x0000009bae907220 */ /* 0x050fe40000410000 */
        /* <DEDUP_REMOVED lines=8> */
.L_x_11811:
[----:B------:R-:W-:Y:S05]  /*42c0*/  BSYNC B0 ;  /* 0x0000000000007941 */ /* 0x000fea0003800000 */
.L_x_11810:
[----:B------:R-:W-:Y:S01]  /*42d0*/  ISETP.GT.U32.AND P0, PT, R171, 0x17, PT ;  /* 0x00000017ab00780c */ /* 0x000fe20003f04070 */
[C---:B--2---:R-:W-:Y:S01]  /*42e0*/  FFMA.FTZ R139, R61.reuse, R152, R16 ;  /* 0x000000983d8b7223 */ /* 0x044fe20000010010 */
[----:B---3--:R2:W3:Y:S01]  /*42f0*/  SHFL.DOWN PT, R145, R141, 0x8, 0x1f ;  /* 0x09001f008d917f89 */ /* 0x0084e200000e0000 */
[----:B------:R-:W-:Y:S01]  /*4300*/  FFMA.FTZ R140, R61, R154, R17 ;  /* 0x0000009a3d8c7223 */ /* 0x000fe20000010011 */
[----:B------:R-:W-:Y:S01]  /*4310*/  BSSY B0, `(.L_x_11812) ;  /* 0x0000014000007945 */ /* 0x000fe20003800000 */
[C---:B------:R-:W-:Y:S01]  /*4320*/  FMUL.FTZ R17, R131.reuse, R139 ;  /* 0x0000008b83117220 */ /* 0x040fe20000410000 */
[----:B----4-:R2:W4:Y:S01]  /*4330*/  SHFL.DOWN PT, R155, R174, 0x8, 0x1f ;  /* 0x09001f00ae9b7f89 */ /* 0x01052200000e0000 */
[----:B------:R-:W-:-:S02]  /*4340*/  FMUL.FTZ R16, R131, R140 ;  /* 0x0000008c83107220 */ /* 0x000fc40000410000 */
[C---:B------:R-:W-:Y:S01]  /*4350*/  FFMA.FTZ R17, R132.reuse, R140, -R17 ;  /* 0x0000008c84117223 */ /* 0x040fe20000010811 */
[----:B-1----:R2:W1:Y:S01]  /*4360*/  SHFL.DOWN PT, R159, R143, 0x8, 0x1f ;  /* 0x09001f008f9f7f89 */ /* 0x00246200000e0000 */
[----:B------:R-:W-:-:S03]  /*4370*/  FFMA.FTZ R16, R132, R139, R16 ;  /* 0x0000008b84107223 */ /* 0x000fc60000010010 */
[----:B------:R2:W0:Y:S01]  /*4380*/  SHFL.DOWN PT, R187, R147, 0x8, 0x1f ;  /* 0x09001f0093bb7f89 */ /* 0x00042200000e0000 */
[----:B------:R-:W-:Y:S05]  /*4390*/  @P0 BRA `(.L_x_11813) ;  /* 0x000000b000000947 */ /* 0x000fea0003800000 */
[C---:B----4-:R-:W-:Y:S02]  /*43a0*/  FMUL.FTZ R142, R174.reuse, R155 ;  /* 0x0000009bae8e7220 */ /* 0x050fe40000410000 */
[C---:B0-----:R-:W-:Y:S02]  /*43b0*/  FMUL.FTZ R144, R174.reuse, R187 ;  /* 0x000000bbae907220 */ /* 0x041fe40000410000 */
[C---:B-1----:R-:W-:Y:S02]  /*43c0*/  FMUL.FTZ R146, R174.reuse, R159 ;  /* 0x0000009fae927220 */ /* 0x042fe40000410000 */
        /* <DEDUP_REMOVED lines=8> */
.L_x_11813:
[----:B------:R-:W-:Y:S05]  /*4450*/  BSYNC B0 ;  /* 0x0000000000007941 */ /* 0x000fea0003800000 */
.L_x_11812:
[----:B------:R-:W-:Y:S01]  /*4460*/  ISETP.GT.U32.AND P0, PT, R171, 0xf, PT ;  /* 0x0000000fab00780c */ /* 0x000fe20003f04070 */
[C---:B------:R-:W-:Y:S01]  /*4470*/  FFMA.FTZ R142, R60.reuse, R165, R16 ;  /* 0x000000a53c8e7223 */ /* 0x040fe20000010010 */
[----:B---3--:R3:W2:Y:S01]  /*4480*/  SHFL.DOWN PT, R145, R141, 0x10, 0x1f ;  /* 0x0a001f008d917f89 */ /* 0x0086a200000e0000 */
[----:B------:R-:W-:Y:S01]  /*4490*/  FFMA.FTZ R144, R60, R163, R17 ;  /* 0x000000a33c907223 */ /* 0x000fe20000010011 */
[----:B------:R-:W-:Y:S01]  /*44a0*/  BSSY B0, `(.L_x_11814) ;  /* 0x0000013000007945 */ /* 0x000fe20003800000 */
[C---:B------:R-:W-:Y:S01]  /*44b0*/  FMUL.FTZ R16, R153.reuse, R142 ;  /* 0x0000008e99107220 */ /* 0x040fe20000410000 */
[----:B----4-:R3:W4:Y:S01]  /*44c0*/  SHFL.DOWN PT, R155, R174, 0x10, 0x1f ;  /* 0x0a001f00ae9b7f89 */ /* 0x01072200000e0000 */
[----:B------:R-:W-:-:S02]  /*44d0*/  FMUL.FTZ R17, R153, R144 ;  /* 0x0000009099117220 */ /* 0x000fc40000410000 */
[----:B------:R-:W-:Y:S01]  /*44e0*/  FFMA.FTZ R16, R151, R144, -R16 ;  /* 0x0000009097107223 */ /* 0x000fe20000010810 */
[----:B-1----:R3:W1:Y:S04]  /*44f0*/  SHFL.DOWN PT, R159, R143, 0x10, 0x1f ;  /* 0x0a001f008f9f7f89 */ /* 0x00266800000e0000 */
[----:B------:R3:W0:Y:S01]  /*4500*/  SHFL.DOWN PT, R163, R147, 0x10, 0x1f ;  /* 0x0a001f0093a37f89 */ /* 0x00062200000e0000 */
[----:B------:R-:W-:Y:S05]  /*4510*/  @P0 BRA `(.L_x_11815) ;  /* 0x000000b000000947 */ /* 0x000fea0003800000 */
[C---:B----4-:R-:W-:Y:S02]  /*4520*/  FMUL.FTZ R146, R174.reuse, R155 ;  /* 0x0000009bae927220 */ /* 0x050fe40000410000 */
[C---:B0-----:R-:W-:Y:S02]  /*4530*/  FMUL.FTZ R152, R174.reuse, R163 ;  /* 0x000000a3ae987220 */ /* 0x041fe40000410000 */
[----:B-1----:R-:W-:-:S02]  /*4540*/  FMUL.FTZ R154, R174, R159 ;  /* 0x0000009fae9a7220 */ /* 0x002fc40000410000 */
        /* <DEDUP_REMOVED lines=8> */
.L_x_11815:
[----:B------:R-:W-:Y:S05]  /*45d0*/  BSYNC B0 ;  /* 0x0000000000007941 */ /* 0x000fea0003800000 */
.L_x_11814:
[----:B--2---:R-:W-:Y:S01]  /*45e0*/  FFMA.FTZ R145, R59, R162, R16 ;  /* 0x000000a23b917223 */ /* 0x004fe20000010010 */
[----:B0-----:R-:W-:Y:S01]  /*45f0*/  SHFL.DOWN PT, R187, R174, 0x1, 0x1f ;  /* 0x08201f00aebb7f89 */ /* 0x001fe200000e0000 */
[----:B------:R-:W-:Y:S01]  /*4600*/  SHF.L.U64.HI R16, R23, 0x2, R0 ;  /* 0x0000000217107819 */ /* 0x000fe20000010200 */
[----:B------:R-:W-:Y:S01]  /*4610*/  FFMA.FTZ R17, R151, R142, R17 ;  /* 0x0000008e97117223 */ /* 0x000fe20000010011 */
[----:B----4-:R-:W-:Y:S01]  /*4620*/  SHF.L.U32 R155, R23, 0x2, RZ ;  /* 0x00000002179b7819 */ /* 0x010fe200000006ff */
[----:B------:R-:W0:Y:S01]  /*4630*/  SHFL.IDX PT, R162, R7, RZ, 0x1f ;  /* 0x00001fff07a27589 */ /* 0x000e2200000e0000 */
[----:B------:R-:W-:Y:S01]  /*4640*/  FMUL.FTZ R154, R150, R145 ;  /* 0x00000091969a7220 */ /* 0x000fe20000410000 */
[C---:B------:R-:W-:Y:S01]  /*4650*/  ISETP.NE.AND P0, PT, R91.reuse, RZ, PT ;  /* 0x000000ff5b00720c */ /* 0x040fe20003f05270 */
[C---:B------:R-:W-:Y:S01]  /*4660*/  IMAD R152, R16.reuse, c[0x0][0x2b0], RZ ;  /* 0x0000ac0010987a24 */ /* 0x040fe200078e02ff */
[----:B-1----:R-:W1:Y:S01]  /*4670*/  SHFL.IDX PT, R159, R6, RZ, 0x1f ;  /* 0x00001fff069f7589 */ /* 0x002e6200000e0000 */
[----:B------:R-:W-:Y:S01]  /*4680*/  IMAD R16, R16, c[0x0][0x2d0], RZ ;  /* 0x0000b40010107a24 */ /* 0x000fe200078e02ff */
[----:B------:R-:W-:Y:S01]  /*4690*/  IADD3 R194, R91, 0x140, RZ ;  /* 0x000001405bc27810 */ /* 0x000fe20007ffe0ff */
[----:B------:R-:W-:Y:S01]  /*46a0*/  FFMA.FTZ R146, R59, R160, R17 ;  /* 0x000000a03b927223 */ /* 0x000fe20000010011 */
[----:B------:R-:W2:Y:S01]  /*46b0*/  SHFL.DOWN PT, R186, R141, 0x1, 0x1f ;  /* 0x08201f008dba7f89 */ /* 0x000ea200000e0000 */
[----:B------:R-:W-:Y:S01]  /*46c0*/  IMAD R165, R155, c[0x0][0x2d4], R16 ;  /* 0x0000b5009ba57a24 */ /* 0x000fe200078e0210 */
[----:B------:R-:W-:Y:S01]  /*46d0*/  IADD3 R196, R91, 0x160, RZ ;  /* 0x000001605bc47810 */ /* 0x000fe20007ffe0ff */
[C---:B------:R-:W-:Y:S01]  /*46e0*/  IMAD R163, R155.reuse, c[0x0][0x2b4], R152 ;  /* 0x0000ad009ba37a24 */ /* 0x040fe200078e0298 */
[----:B------:R-:W4:Y:S01]  /*46f0*/  SHFL.DOWN PT, R189, R143, 0x1, 0x1f ;  /* 0x08201f008fbd7f89 */ /* 0x000f2200000e0000 */
[----:B------:R-:W-:Y:S01]  /*4700*/  IMAD.WIDE.U32 R16, R155, c[0x0][0x2b0], R20 ;  /* 0x0000ac009b107a25 */ /* 0x000fe200078e0014 */
[----:B------:R-:W-:Y:S01]  /*4710*/  IADD3 R198, R91, 0x180, RZ ;  /* 0x000001805bc67810 */ /* 0x000fe20007ffe0ff */
[----:B------:R-:W-:Y:S01]  /*4720*/  BSSY B0, `(.L_x_11816) ;  /* 0x000014e000007945 */ /* 0x000fe20003800000 */
[----:B------:R-:W5:Y:S01]  /*4730*/  SHFL.DOWN PT, R188, R147, 0x1, 0x1f ;  /* 0x08201f0093bc7f89 */ /* 0x000f6200000e0000 */
[-C--:B------:R-:W-:Y:S01]  /*4740*/  FMUL.FTZ R152, R150, R146.reuse ;  /* 0x0000009296987220 */ /* 0x080fe20000410000 */
[----:B------:R-:W-:Y:S01]  /*4750*/  IADD3 R17, R17, R163, RZ ;  /* 0x000000a311117210 */ /* 0x000fe20007ffe0ff */
[C---:B------:R-:W-:Y:S01]  /*4760*/  FFMA.FTZ R20, R149.reuse, R146, R154 ;  /* 0x0000009295147223 */ /* 0x040fe2000001009a */
[----:B---3--:R-:W3:Y:S01]  /*4770*/  SHFL.IDX PT, R174, R174, RZ, 0x1f ;  /* 0x00001fffaeae7589 */ /* 0x008ee200000e0000 */
[----:B------:R-:W-:Y:S01]  /*4780*/  FFMA.FTZ R21, R149, R145, -R152 ;  /* 0x0000009195157223 */ /* 0x000fe20000010898 */
[----:B------:R-:W-:Y:S01]  /*4790*/  IADD3 R200, R91, 0x1a0, RZ ;  /* 0x000001a05bc87810 */ /* 0x000fe20007ffe0ff */
[----:B------:R-:W-:Y:S01]  /*47a0*/  FFMA.FTZ R20, R58, R169, R20 ;  /* 0x000000a93a147223 */ /* 0x000fe20000010014 */
[----:B------:R3:W3:Y:S01]  /*47b0*/  SHFL.IDX PT, R154, R141, RZ, 0x1f ;  /* 0x00001fff8d9a7589 */ /* 0x0006e200000e0000 */
[----:B------:R-:W-:Y:S01]  /*47c0*/  IMAD.WIDE.U32 R18, R155, c[0x0][0x2d0], R18 ;  /* 0x0000b4009b127a25 */ /* 0x000fe200078e0012 */
[----:B------:R-:W-:-:S02]  /*47d0*/  IADD3 R202, R91, 0x1c0, RZ ;  /* 0x000001c05bca7810 */ /* 0x000fc40007ffe0ff */
[----:B------:R-:W-:Y:S01]  /*47e0*/  IADD3 R204, R91, 0x1e0, RZ ;  /* 0x000001e05bcc7810 */ /* 0x000fe20007ffe0ff */
[----:B0-----:R-:W-:Y:S01]  /*47f0*/  @P2 FMUL.FTZ R160, R187, R162 ;  /* 0x000000a2bba02220 */ /* 0x001fe20000410000 */
[----:B------:R-:W-:Y:S01]  /*4800*/  IADD3 R19, R19, R165, RZ ;  /* 0x000000a513137210 */ /* 0x000fe20007ffe0ff */
[----:B-1----:R-:W-:Y:S01]  /*4810*/  @P2 FMUL.FTZ R155, R187, R159 ;  /* 0x0000009fbb9b2220 */ /* 0x002fe20000410000 */
[----:B------:R-:W-:Y:S01]  /*4820*/  LEA.HI.SX32 R192, R91, R91, 0x1b ;  /* 0x0000005b5bc07211 */ /* 0x000fe200078fdaff */
[----:B------:R-:W-:Y:S02]  /*4830*/  FFMA.FTZ R21, R58, R167, R21 ;  /* 0x000000a73a157223 */ /* 0x000fe40000010015 */
[----:B------:R-:W-:Y:S02]  /*4840*/  FMUL.FTZ R152, R158, R20 ;  /* 0x000000149e987220 */ /* 0x000fe40000410000 */
[C---:B--2---:R-:W-:Y:S02]  /*4850*/  @P2 FFMA.FTZ R160, R186.reuse, R159, -R160 ;  /* 0x0000009fbaa02223 */ /* 0x044fe400000108a0 */
[----:B------:R-:W-:-:S02]  /*4860*/  @P2 FFMA.FTZ R155, R186, R162, R155 ;  /* 0x000000a2ba9b2223 */ /* 0x000fc4000001009b */
[----:B------:R-:W-:Y:S02]  /*4870*/  FFMA.FTZ R152, R156, R21, -R152 ;  /* 0x000000159c987223 */ /* 0x000fe40000010898 */
[----:B----4-:R-:W-:Y:S02]  /*4880*/  @P2 FADD.FTZ R159, R189, R160 ;  /* 0x000000a0bd9f2221 */ /* 0x010fe40000010000 */
[----:B-----5:R-:W-:Y:S02]  /*4890*/  @P2 FADD.FTZ R162, R188, R155 ;  /* 0x0000009bbca22221 */ /* 0x020fe40000010000 */
[----:B------:R-:W-:Y:S01]  /*48a0*/  FFMA.FTZ R166, R57, R166, R152 ;  /* 0x000000a639a67223 */ /* 0x000fe20000010098 */
[----:B------:R-:W-:Y:S01]  /*48b0*/  SHFL.IDX PT, R155, R147, RZ, 0x1f ;  /* 0x00001fff939b7589 */ /* 0x000fe200000e0000 */
[-C--:B------:R-:W-:Y:S02]  /*48c0*/  FMUL.FTZ R163, R159, -R15.reuse ;  /* 0x8000000f9fa37220 */ /* 0x080fe40000410000 */
[----:B------:R-:W-:Y:S01]  /*48d0*/  FMUL.FTZ R160, R162, -R15 ;  /* 0x8000000fa2a07220 */ /* 0x000fe20000410000 */
[----:B------:R0:W1:Y:S01]  /*48e0*/  SHFL.IDX PT, R152, R143, RZ, 0x1f ;  /* 0x00001fff8f987589 */ /* 0x00006200000e0000 */
[----:B---3--:R-:W-:-:S02]  /*48f0*/  FMUL.FTZ R141, R174, R6 ;  /* 0x00000006ae8d7220 */ /* 0x008fc40000410000 */
[-C--:B------:R-:W-:Y:S02]  /*4900*/  FFMA.FTZ R162, R162, R14.reuse, R163 ;  /* 0x0000000ea2a27223 */ /* 0x080fe400000100a3 */
[----:B------:R-:W-:Y:S02]  /*4910*/  FFMA.FTZ R160, R159, R14, -R160 ;  /* 0x0000000e9fa07223 */ /* 0x000fe400000108a0 */
[-C--:B------:R-:W-:Y:S02]  /*4920*/  FMUL.FTZ R15, R174, R7.reuse ;  /* 0x00000007ae0f7220 */ /* 0x080fe40000410000 */
[----:B------:R-:W-:Y:S02]  /*4930*/  FFMA.FTZ R14, R154, R7, R141 ;  /* 0x000000079a0e7223 */ /* 0x000fe4000001008d */
[----:B------:R-:W-:Y:S02]  /*4940*/  FADD.FTZ R141, -R161, R162 ;  /* 0x000000a2a18d7221 */ /* 0x000fe40000010100 */
[----:B0-----:R-:W-:-:S02]  /*4950*/  FADD.FTZ R143, R175, R160 ;  /* 0x000000a0af8f7221 */ /* 0x001fc40000010000 */
[----:B------:R-:W-:Y:S02]  /*4960*/  FFMA.FTZ R159, R154, R6, -R15 ;  /* 0x000000069a9f7223 */ /* 0x000fe4000001080f */
[C---:B------:R-:W-:Y:S02]  /*4970*/  FMUL.FTZ R7, R158.reuse, R21 ;  /* 0x000000159e077220 */ /* 0x040fe40000410000 */
[C---:B------:R-:W-:Y:S02]  /*4980*/  FMUL.FTZ R6, R158.reuse, -R141 ;  /* 0x8000008d9e067220 */ /* 0x040fe40000410000 */
[----:B------:R-:W-:Y:S02]  /*4990*/  FMUL.FTZ R158, R158, -R143 ;  /* 0x8000008f9e9e7220 */ /* 0x000fe40000410000 */
[----:B------:R-:W-:Y:S02]  /*49a0*/  FMUL.FTZ R147, R174, R5 ;  /* 0x00000005ae937220 */ /* 0x000fe40000410000 */
[----:B------:R-:W-:-:S02]  /*49b0*/  FFMA.FTZ R15, R156, R20, R7 ;  /* 0x000000149c0f7223 */ /* 0x000fc40000010007 */
[C---:B------:R-:W-:Y:S02]  /*49c0*/  FFMA.FTZ R7, R156.reuse, R143, -R6 ;  /* 0x0000008f9c077223 */ /* 0x040fe40000010806 */
[----:B------:R-:W-:Y:S02]  /*49d0*/  FFMA.FTZ R158, R156, R141, R158 ;  /* 0x0000008d9c9e7223 */ /* 0x000fe4000001009e */
[-C--:B------:R-:W-:Y:S02]  /*49e0*/  FMUL.FTZ R174, R174, R4.reuse ;  /* 0x00000004aeae7220 */ /* 0x080fe40000410000 */
[----:B------:R-:W-:Y:S02]  /*49f0*/  FFMA.FTZ R4, R154, R4, -R147 ;  /* 0x000000049a047223 */ /* 0x000fe40000010893 */
[----:B------:R-:W-:Y:S02]  /*4a00*/  FADD.FTZ R147, R148, R7 ;  /* 0x0000000794937221 */ /* 0x000fe40000010000 */
[----:B------:R-:W-:-:S02]  /*4a10*/  FADD.FTZ R148, -R157, R158 ;  /* 0x0000009e9d947221 */ /* 0x000fc40000010100 */
[----:B-1----:R-:W-:Y:S02]  /*4a20*/  FADD.FTZ R6, R152, R159 ;  /* 0x0000009f98067221 */ /* 0x002fe40000010000 */
[C---:B------:R-:W-:Y:S02]  /*4a30*/  FMUL.FTZ R152, R150.reuse, -R148 ;  /* 0x8000009496987220 */ /* 0x040fe40000410000 */
[-C--:B------:R-:W-:Y:S02]  /*4a40*/  FMUL.FTZ R150, R150, -R147.reuse ;  /* 0x8000009396967220 */ /* 0x080fe40000410000 */
[----:B------:R-:W-:Y:S01]  /*4a50*/  FADD.FTZ R7, R155, R14 ;  /* 0x0000000e9b077221 */ /* 0x000fe20000010000 */
[----:B------:R-:W-:Y:S01]  /*4a60*/  P2R R14, PR, RZ, 0x1 ;  /* 0x00000001ff0e7803 */ /* 0x000fe20000000000 */
[----:B------:R-:W-:Y:S02]  /*4a70*/  FFMA.FTZ R155, R149, R147, -R152 ;  /* 0x00000093959b7223 */ /* 0x000fe40000010898 */
[----:B------:R-:W-:-:S02]  /*4a80*/  FFMA.FTZ R164, R57, R164, R15 ;  /* 0x000000a439a47223 */ /* 0x000fc4000001000f */
[----:B------:R-:W-:Y:S02]  /*4a90*/  FFMA.FTZ R15, R149, R148, R150 ;  /* 0x00000094950f7223 */ /* 0x000fe40000010096 */
[----:B------:R-:W-:Y:S02]  /*4aa0*/  FADD.FTZ R149, R178, R155 ;  /* 0x0000009bb2957221 */ /* 0x000fe40000010000 */
[----:B------:R-:W-:Y:S02]  /*4ab0*/  FADD.FTZ R176, -R176, R15 ;  /* 0x0000000fb0b07221 */ /* 0x000fe40000010100 */
[----:B------:R-:W-:Y:S01]  /*4ac0*/  FFMA.FTZ R5, R154, R5, R174 ;  /* 0x000000059a057223 */ /* 0x000fe200000100ae */
[----:B------:R-:W-:Y:S01]  /*4ad0*/  SHF.L.U32 R154, R91, 0x4, RZ ;  /* 0x000000045b9a7819 */ /* 0x000fe200000006ff */
[CC--:B------:R-:W-:Y:S02]  /*4ae0*/  FMUL.FTZ R15, R153.reuse, -R149.reuse ;  /* 0x80000095990f7220 */ /* 0x0c0fe40000410000 */
[----:B------:R-:W-:Y:S01]  /*4af0*/  FMUL.FTZ R152, R153, -R176 ;  /* 0x800000b099987220 */ /* 0x000fe20000410000 */
[----:B------:R-:W-:Y:S01]  /*4b00*/  LEA.HI.SX32 R14, R154, R154, 0x1b ;  /* 0x0000009a9a0e7211 */ /* 0x000fe200078fdaff */
[C---:B------:R-:W-:Y:S01]  /*4b10*/  FFMA.FTZ R154, R151.reuse, R176, R15 ;  /* 0x000000b0979a7223 */ /* 0x040fe2000001000f */
[----:B------:R0:W-:Y:S01]  /*4b20*/  @!P0 STS.128 [R22.X16+0x3650], R4 ;  /* 0x0036500416008388 */ /* 0x0001e2000000cc00 */
[----:B------:R-:W-:-:S02]  /*4b30*/  FFMA.FTZ R152, R151, R149, -R152 ;  /* 0x0000009597987223 */ /* 0x000fc40000010898 */
[----:B------:R-:W-:Y:S02]  /*4b40*/  FADD.FTZ R179, -R179, R154 ;  /* 0x0000009ab3b37221 */ /* 0x000fe40000010100 */
[----:B------:R-:W-:Y:S02]  /*4b50*/  FADD.FTZ R177, R177, R152 ;  /* 0x00000098b1b17221 */ /* 0x000fe40000010000 */
[----:B------:R-:W-:Y:S02]  /*4b60*/  FMUL.FTZ R158, R100, R141 ;  /* 0x0000008d649e7220 */ /* 0x000fe40000410000 */
[----:B------:R-:W-:Y:S02]  /*4b70*/  FMUL.FTZ R153, R101, R148 ;  /* 0x0000009465997220 */ /* 0x000fe40000410000 */
[C---:B------:R-:W-:Y:S02]  /*4b80*/  FMUL.FTZ R15, R57.reuse, R158 ;  /* 0x0000009e390f7220 */ /* 0x040fe40000410000 */
[----:B------:R-:W-:-:S02]  /*4b90*/  FMUL.FTZ R155, R57, R100 ;  /* 0x00000064399b7220 */ /* 0x000fc40000410000 */
[----:B------:R-:W-:Y:S01]  /*4ba0*/  FMUL.FTZ R152, R102, R176 ;  /* 0x000000b066987220 */ /* 0x000fe20000410000 */
[----:B------:R1:W-:Y:S01]  /*4bb0*/  STS [R14.X4+0x10bc], R15 ;  /* 0x0010bc0f0e007388 */ /* 0x0003e20000004800 */
[C---:B0-----:R-:W-:Y:S02]  /*4bc0*/  FMUL.FTZ R4, R131.reuse, -R179 ;  /* 0x800000b383047220 */ /* 0x041fe40000410000 */
[-C--:B------:R-:W-:Y:S02]  /*4bd0*/  FMUL.FTZ R131, R131, -R177.reuse ;  /* 0x800000b183837220 */ /* 0x080fe40000410000 */
[C---:B------:R-:W-:Y:S02]  /*4be0*/  FFMA.FTZ R4, R132.reuse, R177, -R4 ;  /* 0x000000b184047223 */ /* 0x040fe40000010804 */
[----:B------:R-:W-:Y:S02]  /*4bf0*/  FFMA.FTZ R5, R132, R179, R131 ;  /* 0x000000b384057223 */ /* 0x000fe40000010083 */
[----:B------:R-:W-:-:S02]  /*4c00*/  FADD.FTZ R183, R183, R4 ;  /* 0x00000004b7b77221 */ /* 0x000fc40000010000 */
[----:B------:R-:W-:Y:S02]  /*4c10*/  FADD.FTZ R180, -R180, R5 ;  /* 0x00000005b4b47221 */ /* 0x000fe40000010100 */
[----:B------:R-:W-:Y:S02]  /*4c20*/  FMUL.FTZ R7, R58, R101 ;  /* 0x000000653a077220 */ /* 0x000fe40000410000 */
[C---:B------:R-:W-:Y:S02]  /*4c30*/  FMUL.FTZ R5, R125.reuse, -R180 ;  /* 0x800000b47d057220 */ /* 0x040fe40000410000 */
[----:B------:R-:W-:Y:S02]  /*4c40*/  FMUL.FTZ R125, R125, -R183 ;  /* 0x800000b77d7d7220 */ /* 0x000fe40000410000 */
[-C--:B------:R-:W-:Y:S02]  /*4c50*/  FFMA.FTZ R131, R108, -R7.reuse, R20 ;  /* 0x800000076c837223 */ /* 0x080fe40000010014 */
[----:B------:R-:W-:-:S02]  /*4c60*/  FFMA.FTZ R132, R110, -R7, R21 ;  /* 0x800000076e847223 */ /* 0x000fc40000010015 */
[C---:B------:R-:W-:Y:S02]  /*4c70*/  FFMA.FTZ R7, R126.reuse, R183, -R5 ;  /* 0x000000b77e077223 */ /* 0x040fe40000010805 */
[----:B------:R-:W-:Y:S02]  /*4c80*/  FFMA.FTZ R126, R126, R180, R125 ;  /* 0x000000b47e7e7223 */ /* 0x000fe4000001007d */
[----:B-1----:R-:W-:Y:S02]  /*4c90*/  FMUL.FTZ R15, R101, R147 ;  /* 0x00000093650f7220 */ /* 0x002fe40000410000 */
[----:B------:R-:W-:Y:S02]  /*4ca0*/  FADD.FTZ R181, -R181, R126 ;  /* 0x0000007eb5b57221 */ /* 0x000fe40000010100 */
[----:B------:R-:W-:Y:S02]  /*4cb0*/  FADD.FTZ R182, R182, R7 ;  /* 0x00000007b6b67221 */ /* 0x000fe40000010000 */
[----:B------:R-:W-:-:S02]  /*4cc0*/  FMUL.FTZ R7, R127, -R181 ;  /* 0x800000b57f077220 */ /* 0x000fc40000410000 */
[----:B------:R-:W-:Y:S02]  /*4cd0*/  FMUL.FTZ R6, R131, R15 ;  /* 0x0000000f83067220 */ /* 0x000fe40000410000 */
[----:B------:R-:W-:Y:S02]  /*4ce0*/  FMUL.FTZ R127, R127, -R182 ;  /* 0x800000b67f7f7220 */ /* 0x000fe40000410000 */
[----:B------:R-:W-:Y:S02]  /*4cf0*/  FFMA.FTZ R5, R132, R153, -R6 ;  /* 0x0000009984057223 */ /* 0x000fe40000010806 */
[C---:B------:R-:W-:Y:S02]  /*4d00*/  FFMA.FTZ R127, R128.reuse, R181, R127 ;  /* 0x000000b5807f7223 */ /* 0x040fe4000001007f */
[----:B------:R-:W-:Y:S02]  /*4d10*/  FMUL.FTZ R126, R59, R102 ;  /* 0x000000663b7e7220 */ /* 0x000fe40000410000 */
[----:B------:R-:W-:-:S02]  /*4d20*/  FFMA.FTZ R6, R128, R182, -R7 ;  /* 0x000000b680067223 */ /* 0x000fc40000010807 */
[-C--:B------:R-:W-:Y:S02]  /*4d30*/  FMUL.FTZ R4, R131, R153.reuse ;  /* 0x0000009983047220 */ /* 0x080fe40000410000 */
[----:B------:R-:W-:Y:S02]  /*4d40*/  FADD.FTZ R184, -R184, R127 ;  /* 0x0000007fb8b87221 */ /* 0x000fe40000010100 */
[----:B------:R-:W-:Y:S02]  /*4d50*/  FFMA.FTZ R125, R113, -R126, R146 ;  /* 0x8000007e717d7223 */ /* 0x000fe40000010092 */
[----:B------:R-:W-:Y:S02]  /*4d60*/  FADD.FTZ R185, R185, R6 ;  /* 0x00000006b9b97221 */ /* 0x000fe40000010000 */
[----:B------:R-:W-:Y:S02]  /*4d70*/  FMUL.FTZ R153, R58, R153 ;  /* 0x000000993a997220 */ /* 0x000fe40000410000 */
[----:B------:R-:W-:-:S02]  /*4d80*/  FMUL.FTZ R128, R102, R149 ;  /* 0x0000009566807220 */ /* 0x000fc40000410000 */
[----:B------:R-:W-:Y:S01]  /*4d90*/  FFMA.FTZ R4, R132, R15, R4 ;  /* 0x0000000f84047223 */ /* 0x000fe20000010004 */
[----:B------:R0:W-:Y:S01]  /*4da0*/  STS [R14.X4+0x10b4], R153 ;  /* 0x0010b4990e007388 */ /* 0x0001e20000004800 */
[----:B------:R-:W-:Y:S02]  /*4db0*/  FMUL.FTZ R6, R129, -R184 ;  /* 0x800000b881067220 */ /* 0x000fe40000410000 */
[----:B------:R-:W-:Y:S02]  /*4dc0*/  FMUL.FTZ R156, R100, R143 ;  /* 0x0000008f649c7220 */ /* 0x000fe40000410000 */
[-C--:B------:R-:W-:Y:S02]  /*4dd0*/  FFMA.FTZ R150, R109, -R155.reuse, R164 ;  /* 0x8000009b6d967223 */ /* 0x080fe400000100a4 */
[----:B------:R-:W-:Y:S02]  /*4de0*/  FFMA.FTZ R151, R111, -R155, R166 ;  /* 0x8000009b6f977223 */ /* 0x000fe400000100a6 */
[----:B------:R-:W-:-:S02]  /*4df0*/  FMUL.FTZ R15, R58, R15 ;  /* 0x0000000f3a0f7220 */ /* 0x000fc40000410000 */
[----:B------:R-:W-:Y:S02]  /*4e00*/  FFMA.FTZ R126, R115, -R126, R145 ;  /* 0x8000007e737e7223 */ /* 0x000fe40000010091 */
[----:B------:R-:W-:Y:S01]  /*4e10*/  FMUL.FTZ R7, R125, R152 ;  /* 0x000000987d077220 */ /* 0x000fe20000410000 */
[----:B------:R1:W-:Y:S01]  /*4e20*/  STS [R14.X4+0x10b0], R15 ;  /* 0x0010b00f0e007388 */ /* 0x0003e20000004800 */
[----:B------:R-:W-:Y:S02]  /*4e30*/  FMUL.FTZ R129, R129, -R185 ;  /* 0x800000b981817220 */ /* 0x000fe40000410000 */
[----:B------:R-:W-:Y:S02]  /*4e40*/  FMUL.FTZ R155, R59, R128 ;  /* 0x000000803b9b7220 */ /* 0x000fe40000410000 */
[----:B0-----:R-:W-:Y:S02]  /*4e50*/  FMUL.FTZ R153, R60, R103 ;  /* 0x000000673c997220 */ /* 0x001fe40000410000 */
[----:B------:R-:W-:Y:S01]  /*4e60*/  FMUL.FTZ R157, R57, R156 ;  /* 0x0000009c399d7220 */ /* 0x000fe20000410000 */
[----:B------:R0:W-:Y:S01]  /*4e70*/  STS [R14.X4+0x10a8], R155 ;  /* 0x0010a89b0e007388 */ /* 0x0001e20000004800 */
[----:B------:R-:W-:-:S02]  /*4e80*/  FFMA.FTZ R193, R126, R128, R7 ;  /* 0x000000807ec17223 */ /* 0x000fc40000010007 */
[C---:B------:R-:W-:Y:S01]  /*4e90*/  FFMA.FTZ R129, R130.reuse, R184, R129 ;  /* 0x000000b882817223 */ /* 0x040fe20000010081 */
[----:B------:R2:W-:Y:S01]  /*4ea0*/  STS [R14.X4+0x10b8], R157 ;  /* 0x0010b89d0e007388 */ /* 0x0005e20000004800 */
[----:B------:R-:W-:Y:S02]  /*4eb0*/  FFMA.FTZ R7, R130, R185, -R6 ;  /* 0x000000b982077223 */ /* 0x000fe40000010806 */
[----:B------:R-:W-:Y:S02]  /*4ec0*/  FMUL.FTZ R159, R150, R158 ;  /* 0x0000009e969f7220 */ /* 0x000fe40000410000 */
[----:B-1----:R-:W-:Y:S02]  /*4ed0*/  FMUL.FTZ R15, R125, R128 ;  /* 0x000000807d0f7220 */ /* 0x002fe40000410000 */
[----:B------:R-:W-:Y:S02]  /*4ee0*/  FMUL.FTZ R6, R64, R107 ;  /* 0x0000006b40067220 */ /* 0x000fe40000410000 */
[----:B------:R-:W-:-:S02]  /*4ef0*/  FFMA.FTZ R130, R112, -R153, R142 ;  /* 0x8000009970827223 */ /* 0x000fc4000001008e */
[----:B0-----:R-:W-:Y:S02]  /*4f00*/  FMUL.FTZ R155, R103, R179 ;  /* 0x000000b3679b7220 */ /* 0x001fe40000410000 */
[----:B------:R-:W-:Y:S02]  /*4f10*/  FADD.FTZ R170, -R170, R129 ;  /* 0x00000081aaaa7221 */ /* 0x000fe40000010100 */
[----:B------:R-:W-:Y:S02]  /*4f20*/  FFMA.FTZ R159, R151, R156, R159 ;  /* 0x0000009c979f7223 */ /* 0x000fe4000001009f */
[-C--:B--2---:R-:W-:Y:S02]  /*4f30*/  FMUL.FTZ R157, R59, R152.reuse ;  /* 0x000000983b9d7220 */ /* 0x084fe40000410000 */
[----:B------:R-:W-:Y:S02]  /*4f40*/  FFMA.FTZ R190, R126, R152, -R15 ;  /* 0x000000987ebe7223 */ /* 0x000fe4000001080f */
[-C--:B------:R-:W-:Y:S01]  /*4f50*/  FFMA.FTZ R127, R122, -R6.reuse, R133 ;  /* 0x800000067a7f7223 */ /* 0x080fe20000010085 */
[----:B------:R0:W-:Y:S01]  /*4f60*/  STS [R14.X4+0x10ac], R157 ;  /* 0x0010ac9d0e007388 */ /* 0x0001e20000004800 */
[----:B------:R-:W-:-:S02]  /*4f70*/  FFMA.FTZ R129, R120, -R6, R135 ;  /* 0x8000000678817223 */ /* 0x000fc40000010087 */
[----:B------:R-:W-:Y:S02]  /*4f80*/  FMUL.FTZ R156, R150, R156 ;  /* 0x0000009c969c7220 */ /* 0x000fe40000410000 */
[----:B------:R-:W-:Y:S02]  /*4f90*/  FMUL.FTZ R152, R63, R106 ;  /* 0x0000006a3f987220 */ /* 0x000fe40000410000 */
[----:B------:R-:W-:Y:S02]  /*4fa0*/  FMUL.FTZ R15, R103, R177 ;  /* 0x000000b1670f7220 */ /* 0x000fe40000410000 */
[----:B------:R-:W-:Y:S02]  /*4fb0*/  FFMA.FTZ R153, R114, -R153, R144 ;  /* 0x8000009972997223 */ /* 0x000fe40000010090 */
[----:B------:R-:W-:Y:S02]  /*4fc0*/  FMUL.FTZ R6, R130, R155 ;  /* 0x0000009b82067220 */ /* 0x000fe40000410000 */
[----:B------:R-:W-:-:S02]  /*4fd0*/  FADD.FTZ R168, R168, R7 ;  /* 0x00000007a8a87221 */ /* 0x000fc40000010000 */
[----:B------:R-:W-:Y:S02]  /*4fe0*/  FMUL.FTZ R160, R107, R170 ;  /* 0x000000aa6ba07220 */ /* 0x000fe40000410000 */
[----:B------:R-:W-:Y:S02]  /*4ff0*/  FFMA.FTZ R158, R151, R158, -R156 ;  /* 0x0000009e979e7223 */ /* 0x000fe4000001089c */
[-C--:B------:R-:W-:Y:S02]  /*5000*/  FFMA.FTZ R128, R123, -R152.reuse, R136 ;  /* 0x800000987b807223 */ /* 0x080fe40000010088 */
[-C--:B------:R-:W-:Y:S02]  /*5010*/  FFMA.FTZ R191, R153, R15.reuse, R6 ;  /* 0x0000000f99bf7223 */ /* 0x080fe40000010006 */
[----:B------:R-:W-:Y:S02]  /*5020*/  FFMA.FTZ R152, R121, -R152, R134 ;  /* 0x8000009879987223 */ /* 0x000fe40000010086 */
[----:B------:R-:W-:-:S02]  /*5030*/  FMUL.FTZ R156, R130, R15 ;  /* 0x0000000f829c7220 */ /* 0x000fc40000410000 */
[----:B------:R-:W-:Y:S02]  /*5040*/  FMUL.FTZ R161, R106, R184 ;  /* 0x000000b86aa17220 */ /* 0x000fe40000410000 */
[----:B------:R-:W-:Y:S02]  /*5050*/  FMUL.FTZ R6, R107, R168 ;  /* 0x000000a86b067220 */ /* 0x000fe40000410000 */
[----:B------:R-:W-:Y:S02]  /*5060*/  FMUL.FTZ R7, R129, R160 ;  /* 0x000000a081077220 */ /* 0x000fe40000410000 */
[----:B------:R-:W-:Y:S02]  /*5070*/  FMUL.FTZ R165, R60, R15 ;  /* 0x0000000f3ca57220 */ /* 0x000fe40000410000 */
[----:B------:R-:W-:Y:S02]  /*5080*/  FMUL.FTZ R15, R106, R185 ;  /* 0x000000b96a0f7220 */ /* 0x000fe40000410000 */
[----:B------:R-:W-:Y:S01]  /*5090*/  FMUL.FTZ R154, R152, R161 ;  /* 0x000000a1989a7220 */ /* 0x000fe20000410000 */
[----:B------:R1:W-:Y:S01]  /*50a0*/  STS [R14.X4+0x10a0], R165 ;  /* 0x0010a0a50e007388 */ /* 0x0003e20000004800 */
[----:B------:R-:W-:-:S02]  /*50b0*/  FFMA.FTZ R7, R127, R6, R7 ;  /* 0x000000067f077223 */ /* 0x000fc40000010007 */
[----:B------:R-:W-:Y:S02]  /*50c0*/  FFMA.FTZ R188, R153, R155, -R156 ;  /* 0x0000009b99bc7223 */ /* 0x000fe4000001089c */
[----:B------:R-:W-:Y:S02]  /*50d0*/  FMUL.FTZ R156, R61, R104 ;  /* 0x000000683d9c7220 */ /* 0x000fe40000410000 */
[----:B------:R-:W-:Y:S02]  /*50e0*/  FFMA.FTZ R154, R128, R15, R154 ;  /* 0x0000000f809a7223 */ /* 0x000fe4000001009a */
[----:B------:R-:W-:Y:S02]  /*50f0*/  FADD.FTZ R7, RZ, R7 ;  /* 0x00000007ff077221 */ /* 0x000fe40000010000 */
[----:B0-----:R-:W-:Y:S02]  /*5100*/  FFMA.FTZ R157, R117, -R156, R139 ;  /* 0x8000009c759d7223 */ /* 0x001fe4000001008b */
[----:B------:R-:W-:-:S02]  /*5110*/  FMUL.FTZ R178, R104, R180 ;  /* 0x000000b468b27220 */ /* 0x000fc40000410000 */
[----:B------:R-:W-:Y:S02]  /*5120*/  FADD.FTZ R163, R7, R154 ;  /* 0x0000009a07a37221 */ /* 0x000fe40000010000 */
[----:B------:R-:W-:Y:S02]  /*5130*/  FFMA.FTZ R156, R119, -R156, R140 ;  /* 0x8000009c779c7223 */ /* 0x000fe4000001008c */
[----:B------:R-:W-:Y:S02]  /*5140*/  FMUL.FTZ R162, R104, R183 ;  /* 0x000000b768a27220 */ /* 0x000fe40000410000 */
[----:B------:R-:W-:Y:S02]  /*5150*/  FMUL.FTZ R7, R157, R178 ;  /* 0x000000b29d077220 */ /* 0x000fe40000410000 */
[----:B------:R-:W-:Y:S02]  /*5160*/  FMUL.FTZ R167, R60, R155 ;  /* 0x0000009b3ca77220 */ /* 0x000fe40000410000 */
[----:B------:R-:W-:-:S02]  /*5170*/  FMUL.FTZ R155, R62, R105 ;  /* 0x000000693e9b7220 */ /* 0x000fc40000410000 */
[-C--:B-1----:R-:W-:Y:S01]  /*5180*/  FMUL.FTZ R165, R157, R162.reuse ;  /* 0x000000a29da57220 */ /* 0x082fe20000410000 */
[----:B------:R0:W-:Y:S01]  /*5190*/  STS [R14.X4+0x10a4], R167 ;  /* 0x0010a4a70e007388 */ /* 0x0001e20000004800 */
[----:B------:R-:W-:Y:S02]  /*51a0*/  FFMA.FTZ R175, R156, R162, R7 ;  /* 0x000000a29caf7223 */ /* 0x000fe40000010007 */
[----:B------:R-:W-:Y:S02]  /*51b0*/  FMUL.FTZ R7, R129, R6 ;  /* 0x0000000681077220 */ /* 0x000fe40000410000 */
[----:B------:R-:W-:Y:S02]  /*51c0*/  FFMA.FTZ R154, R118, -R155, R138 ;  /* 0x8000009b769a7223 */ /* 0x000fe4000001008a */
[----:B------:R-:W-:Y:S02]  /*51d0*/  FMUL.FTZ R187, R61, R162 ;  /* 0x000000a23dbb7220 */ /* 0x000fe40000410000 */
[----:B------:R-:W-:-:S02]  /*51e0*/  FFMA.FTZ R186, R156, R178, -R165 ;  /* 0x000000b29cba7223 */ /* 0x000fc400000108a5 */
[----:B------:R-:W-:Y:S01]  /*51f0*/  FFMA.FTZ R155, R116, -R155, R137 ;  /* 0x8000009b749b7223 */ /* 0x000fe20000010089 */
[----:B------:R1:W-:Y:S01]  /*5200*/  STS [R14.X4+0x1098], R187 ;  /* 0x001098bb0e007388 */ /* 0x0003e20000004800 */
[----:B------:R-:W-:Y:S02]  /*5210*/  FMUL.FTZ R162, R152, R15 ;  /* 0x0000000f98a27220 */ /* 0x000fe40000410000 */
[----:B------:R-:W-:Y:S02]  /*5220*/  FFMA.FTZ R7, R127, R160, -R7 ;  /* 0x000000a07f077223 */ /* 0x000fe40000010807 */
[C---:B------:R-:W-:Y:S02]  /*5230*/  FMUL.FTZ R165, R105.reuse, R182 ;  /* 0x000000b669a57220 */ /* 0x040fe40000410000 */
[----:B0-----:R-:W-:Y:S02]  /*5240*/  FMUL.FTZ R167, R105, R181 ;  /* 0x000000b569a77220 */ /* 0x001fe40000410000 */
[----:B------:R-:W-:Y:S01]  /*5250*/  FFMA.FTZ R162, R128, R161, -R162 ;  /* 0x000000a180a27223 */ /* 0x000fe200000108a2 */
[----:B-1----:R-:W-:Y:S01]  /*5260*/  LEA.HI.SX32 R187, R198, R91, 0x1b ;  /* 0x0000005bc6bb7211 */ /* 0x002fe200078fdaff */
[----:B------:R-:W-:-:S02]  /*5270*/  FADD.FTZ R7, RZ, R7 ;  /* 0x00000007ff077221 */ /* 0x000fc40000010000 */
[----:B------:R-:W-:Y:S02]  /*5280*/  FMUL.FTZ R174, R155, R165 ;  /* 0x000000a59bae7220 */ /* 0x000fe40000410000 */
[----:B------:R-:W-:Y:S02]  /*5290*/  FADD.FTZ R7, R7, R162 ;  /* 0x000000a207077221 */ /* 0x000fe40000010000 */
[CC--:B------:R-:W-:Y:S02]  /*52a0*/  FFMA.FTZ R174, R154.reuse, R167.reuse, -R174 ;  /* 0x000000a79aae7223 */ /* 0x0c0fe400000108ae */
[----:B------:R-:W-:Y:S02]  /*52b0*/  FMUL.FTZ R169, R155, R167 ;  /* 0x000000a79ba97220 */ /* 0x000fe40000410000 */
[----:B------:R-:W-:Y:S01]  /*52c0*/  FADD.FTZ R7, R7, R174 ;  /* 0x000000ae07077221 */ /* 0x000fe20000010000 */
[----:B------:R-:W-:Y:S01]  /*52d0*/  IADD3 R174, R91, 0xa0, RZ ;  /* 0x000000a05bae7810 */ /* 0x000fe20007ffe0ff */
[----:B------:R-:W-:-:S02]  /*52e0*/  FFMA.FTZ R162, R154, R165, R169 ;  /* 0x000000a59aa27223 */ /* 0x000fc400000100a9 */
[----:B------:R-:W-:Y:S01]  /*52f0*/  FADD.FTZ R7, R7, R186 ;  /* 0x000000ba07077221 */ /* 0x000fe20000010000 */
[----:B------:R-:W-:Y:S01]  /*5300*/  IADD3 R186, R91, 0xe0, RZ ;  /* 0x000000e05bba7810 */ /* 0x000fe20007ffe0ff */
[----:B------:R-:W-:Y:S02]  /*5310*/  FADD.FTZ R162, R163, R162 ;  /* 0x000000a2a3a27221 */ /* 0x000fe40000010000 */
[----:B------:R-:W-:Y:S01]  /*5320*/  FADD.FTZ R7, R7, R188 ;  /* 0x000000bc07077221 */ /* 0x000fe20000010000 */
[----:B------:R-:W-:Y:S01]  /*5330*/  IADD3 R188, R91, 0x100, RZ ;  /* 0x000001005bbc7810 */ /* 0x000fe20007ffe0ff */
[----:B------:R-:W-:Y:S01]  /*5340*/  FMUL.FTZ R163, R63, R15 ;  /* 0x0000000f3fa37220 */ /* 0x000fe20000410000 */
[-C--:B------:R-:W-:Y:S01]  /*5350*/  LEA.HI.SX32 R169, R186, R91.reuse, 0x1b ;  /* 0x0000005bbaa97211 */ /* 0x080fe200078fdaff */
[----:B------:R-:W-:Y:S01]  /*5360*/  FADD.FTZ R190, R7, R190 ;  /* 0x000000be07be7221 */ /* 0x000fe20000010000 */
[----:B------:R-:W-:Y:S01]  /*5370*/  LEA.HI.SX32 R186, R196, R91, 0x1b ;  /* 0x0000005bc4ba7211 */ /* 0x000fe200078fdaff */
[----:B------:R-:W-:Y:S01]  /*5380*/  FMUL.FTZ R189, R61, R178 ;  /* 0x000000b23dbd7220 */ /* 0x000fe20000410000 */
[----:B------:R-:W-:Y:S01]  /*5390*/  STS [R14.X4+0x1088], R163 ;  /* 0x001088a30e007388 */ /* 0x000fe20000004800 */
[C---:B------:R-:W-:Y:S01]  /*53a0*/  FMUL.FTZ R165, R62.reuse, R165 ;  /* 0x000000a53ea57220 */ /* 0x040fe20000410000 */
[----:B------:R-:W-:Y:S01]  /*53b0*/  IADD3 R178, R91, 0xc0, RZ ;  /* 0x000000c05bb27810 */ /* 0x000fe20007ffe0ff */
[----:B------:R-:W-:Y:S01]  /*53c0*/  FMUL.FTZ R167, R62, R167 ;  /* 0x000000a73ea77220 */ /* 0x000fe20000410000 */
[----:B------:R-:W-:Y:S01]  /*53d0*/  STS [R14.X4+0x109c], R189 ;  /* 0x00109cbd0e007388 */ /* 0x000fe20000004800 */
[----:B------:R-:W-:-:S02]  /*53e0*/  FMUL.FTZ R161, R63, R161 ;  /* 0x000000a13fa17220 */ /* 0x000fc40000410000 */
[C---:B------:R-:W-:Y:S01]  /*53f0*/  FMUL.FTZ R7, R64.reuse, R6 ;  /* 0x0000000640077220 */ /* 0x040fe20000410000 */
[----:B------:R0:W-:Y:S01]  /*5400*/  STS [R14.X4+0x1090], R165 ;  /* 0x001090a50e007388 */ /* 0x0001e20000004800 */
[----:B------:R-:W-:Y:S01]  /*5410*/  FMUL.FTZ R15, R64, R160 ;  /* 0x000000a0400f7220 */ /* 0x000fe20000410000 */
[C---:B------:R-:W-:Y:S01]  /*5420*/  IADD3 R160, R91.reuse, 0x20, RZ ;  /* 0x000000205ba07810 */ /* 0x040fe20007ffe0ff */
[----:B------:R-:W-:Y:S01]  /*5430*/  FADD.FTZ R162, R162, R175 ;  /* 0x000000afa2a27221 */ /* 0x000fe20000010000 */
[----:B------:R1:W-:Y:S01]  /*5440*/  STS [R14.X4+0x1094], R167 ;  /* 0x001094a70e007388 */ /* 0x0003e20000004800 */
[----:B------:R-:W-:Y:S01]  /*5450*/  FADD.FTZ R5, R190, R5 ;  /* 0x00000005be057221 */ /* 0x000fe20000010000 */
[C---:B------:R-:W-:Y:S01]  /*5460*/  IADD3 R190, R91.reuse, 0x120, RZ ;  /* 0x000001205bbe7810 */ /* 0x040fe20007ffe0ff */
[----:B------:R-:W-:Y:S01]  /*5470*/  FADD.FTZ R162, R162, R191 ;  /* 0x000000bfa2a27221 */ /* 0x000fe20000010000 */
[----:B------:R-:W-:Y:S01]  /*5480*/  STS [R14.X4+0x108c], R161 ;  /* 0x00108ca10e007388 */ /* 0x000fe20000004800 */
[----:B------:R-:W-:Y:S01]  /*5490*/  IADD3 R6, R91, 0x80, RZ ;  /* 0x000000805b067810 */ /* 0x000fe20007ffe0ff */
[----:B------:R-:W-:Y:S01]  /*54a0*/  FADD.FTZ R158, R5, R158 ;  /* 0x0000009e059e7221 */ /* 0x000fe20000010000 */
[----:B0-----:R-:W-:Y:S01]  /*54b0*/  LEA.HI.SX32 R165, R174, R91, 0x1b ;  /* 0x0000005baea57211 */ /* 0x001fe200078fdaff */
[----:B------:R0:W-:Y:S01]  /*54c0*/  STS [R14.X4+0x1080], R7 ;  /* 0x001080070e007388 */ /* 0x0001e20000004800 */
[----:B------:R-:W-:Y:S01]  /*54d0*/  FADD.FTZ R193, R162, R193 ;  /* 0x000000c1a2c17221 */ /* 0x000fe20000010000 */
[----:B------:R-:W-:Y:S01]  /*54e0*/  IADD3 R162, R91, 0x60, RZ ;  /* 0x000000605ba27810 */ /* 0x000fe20007ffe0ff */
[----:B------:R-:W-:Y:S01]  /*54f0*/  FFMA.FTZ R137, -R29, R137, -RZ ;  /* 0x000000891d897223 */ /* 0x000fe200000109ff */
[----:B------:R2:W-:Y:S01]  /*5500*/  STS [R14.X4+0x1084], R15 ;  /* 0x0010840f0e007388 */ /* 0x0005e20000004800 */
[----:B------:R-:W-:Y:S01]  /*5510*/  FADD.FTZ R4, R193, R4 ;  /* 0x00000004c1047221 */ /* 0x000fe20000010000 */
[----:B-1----:R-:W-:Y:S01]  /*5520*/  LEA.HI.SX32 R167, R178, R91, 0x1b ;  /* 0x0000005bb2a77211 */ /* 0x002fe200078fdaff */
[----:B------:R-:W-:Y:S01]  /*5530*/  FFMA.FTZ R5, -R32, R135, -RZ ;  /* 0x0000008720057223 */ /* 0x000fe200000109ff */
[----:B------:R-:W-:Y:S01]  /*5540*/  BAR.SYNC.DEFER_BLOCKING 0x0 ;  /* 0x0000000000007b1d */ /* 0x000fe20000010000 */
[----:B------:R-:W-:Y:S01]  /*5550*/  FADD.FTZ R159, R4, R159 ;  /* 0x0000009f049f7221 */ /* 0x000fe20000010000 */
[----:B------:R-:W-:Y:S01]  /*5560*/  IADD3 R4, R91, 0x40, RZ ;  /* 0x000000405b047810 */ /* 0x000fe20007ffe0ff */
[----:B0-----:R-:W-:Y:S01]  /*5570*/  FFMA.FTZ R7, -R30, R134, -RZ ;  /* 0x000000861e077223 */ /* 0x001fe200000109ff */
[-C--:B------:R-:W-:Y:S01]  /*5580*/  LEA R134, R74, -R91.reuse, 0x1 ;  /* 0x8000005b4a867211 */ /* 0x080fe200078e08ff */
[----:B------:R-:W-:Y:S01]  /*5590*/  FMUL.FTZ R219, R30, R136 ;  /* 0x000000881edb7220 */ /* 0x000fe20000410000 */
[----:B------:R-:W-:Y:S01]  /*55a0*/  LEA.HI.SX32 R174, R188, R91, 0x1b ;  /* 0x0000005bbcae7211 */ /* 0x000fe200078fdaff */
[----:B--2---:R-:W-:Y:S01]  /*55b0*/  FMUL.FTZ R15, R32, R133 ;  /* 0x00000085200f7220 */ /* 0x004fe20000410000 */
[-C--:B------:R-:W-:Y:S01]  /*55c0*/  LEA.HI.SX32 R175, R190, R91.reuse, 0x1b ;  /* 0x0000005bbeaf7211 */ /* 0x080fe200078fdaff */
[----:B------:R-:W-:Y:S01]  /*55d0*/  FMUL.FTZ R221, R29, R138 ;  /* 0x0000008a1ddd7220 */ /* 0x000fe20000410000 */
[-C--:B------:R-:W-:Y:S01]  /*55e0*/  LEA.HI.SX32 R160, R160, R91.reuse, 0x1b ;  /* 0x0000005ba0a07211 */ /* 0x080fe200078fdaff */
[----:B------:R-:W-:Y:S01]  /*55f0*/  FMUL.FTZ R223, R28, R140 ;  /* 0x0000008c1cdf7220 */ /* 0x000fe20000410000 */
[----:B------:R-:W-:Y:S01]  /*5600*/  LEA.HI.SX32 R161, R4, R91, 0x1b ;  /* 0x0000005b04a17211 */ /* 0x000fe200078fdaff */
[----:B------:R-:W-:Y:S01]  /*5610*/  FFMA.FTZ R139, -R28, R139, -RZ ;  /* 0x0000008b1c8b7223 */ /* 0x000fe200000109ff */
[-C--:B------:R-:W-:Y:S01]  /*5620*/  LEA.HI.SX32 R162, R162, R91.reuse, 0x1b ;  /* 0x0000005ba2a27211 */ /* 0x080fe200078fdaff */
[----:B------:R-:W-:Y:S01]  /*5630*/  FMUL.FTZ R225, R27, R144 ;  /* 0x000000901be17220 */ /* 0x000fe20000410000 */
[----:B------:R-:W-:Y:S01]  /*5640*/  LEA.HI.SX32 R163, R6, R91, 0x1b ;  /* 0x0000005b06a37211 */ /* 0x000fe200078fdaff */
[----:B------:R-:W-:Y:S01]  /*5650*/  FMUL.FTZ R145, R26, R145 ;  /* 0x000000911a917220 */ /* 0x000fe20000410000 */
[----:B------:R-:W-:-:S02]  /*5660*/  LEA.HI.SX32 R178, R194, R91, 0x1b ;  /* 0x0000005bc2b27211 */ /* 0x000fc400078fdaff */
[-C--:B------:R-:W-:Y:S02]  /*5670*/  LEA.HI.SX32 R188, R200, R91.reuse, 0x1b ;  /* 0x0000005bc8bc7211 */ /* 0x080fe400078fdaff */
[-C--:B------:R-:W-:Y:S02]  /*5680*/  LEA.HI.SX32 R189, R202, R91.reuse, 0x1b ;  /* 0x0000005bcabd7211 */ /* 0x080fe400078fdaff */
[----:B------:R-:W-:Y:S01]  /*5690*/  LEA.HI.SX32 R190, R204, R91, 0x1b ;  /* 0x0000005bccbe7211 */ /* 0x000fe200078fdaff */
[----:B------:R-:W0:Y:S01]  /*56a0*/  LDS R217, [R192.X4+0x1080] ;  /* 0x00108000c0d97984 */ /* 0x000e220000004800 */
[C---:B------:R-:W-:Y:S02]  /*56b0*/  ISETP.GE.AND P1, PT, R134.reuse, 0x1, PT ;  /* 0x000000018600780c */ /* 0x040fe40003f26270 */
[----:B------:R-:W-:Y:S01]  /*56c0*/  ISETP.GE.AND P0, PT, R134, 0x21, PT ;  /* 0x000000218600780c */ /* 0x000fe20003f06270 */
[----:B------:R-:W1:Y:S04]  /*56d0*/  LDS R215, [R160.X4+0x1100] ;  /* 0x00110000a0d77984 */ /* 0x000e680000004800 */
        /* <DEDUP_REMOVED lines=19> */
[----:B------:R-:W-:Y:S02]  /*5810*/  FFMA.FTZ R21, -R24, R164, -RZ ;  /* 0x000000a418157223 */ /* 0x000fe400000109ff */
[----:B-1----:R-:W-:Y:S01]  /*5820*/  FFMA.FTZ R15, -R25, R20, -RZ ;  /* 0x00000014190f7223 */ /* 0x002fe200000109ff */
[----:B------:R1:W-:Y:S01]  /*5830*/  STS [R14.X4+0x18cc], R7 ;  /* 0x0018cc070e007388 */ /* 0x0003e20000004800 */
[----:B--2---:R-:W-:-:S03]  /*5840*/  FFMA.FTZ R5, -R27, R142, -RZ ;  /* 0x0000008e1b057223 */ /* 0x004fc600000109ff */
[----:B------:R2:W-:Y:S01]  /*5850*/  STS [R14.X4+0x18d0], R221 ;  /* 0x0018d0dd0e007388 */ /* 0x0005e20000004800 */
[----:B-----5:R-:W-:-:S03]  /*5860*/  FMUL.FTZ R219, R24, R166 ;  /* 0x000000a618db7220 */ /* 0x020fc60000410000 */
[----:B------:R2:W-:Y:S01]  /*5870*/  STS [R14.X4+0x18d8], R223 ;  /* 0x0018d8df0e007388 */ /* 0x0005e20000004800 */
[----:B-1----:R-:W-:-:S03]  /*5880*/  FFMA.FTZ R7, -R26, R146, -RZ ;  /* 0x000000921a077223 */ /* 0x002fc600000109ff */
        /* <DEDUP_REMOVED lines=11> */
[----:B0-234-:R-:W0:Y:S01]  /*5940*/  LDS R137, [R192.X4+0x18c0] ;  /* 0x0018c000c0897984 */ /* 0x01de220000004800 */
[C---:B------:R-:W-:Y:S01]  /*5950*/  IMAD R4, R173.reuse, c[0x0][0x2a0], RZ ;  /* 0x0000a800ad047a24 */ /* 0x040fe200078e02ff */
[----:B------:R-:W-:Y:S01]  /*5960*/  ULDC.64 UR6, c[0x0][0x298] ;  /* 0x0000a60000067ab9 */ /* 0x000fe20000000a00 */
[----:B------:R-:W-:Y:S01]  /*5970*/  IMAD R6, R173, c[0x0][0x2c0], RZ ;  /* 0x0000b000ad067a24 */ /* 0x000fe200078e02ff */
[----:B------:R-:W-:Y:S01]  /*5980*/  USHF.R.U64 UR5, UR6, 0x1, UR7 ;  /* 0x0000000106057899 */ /* 0x000fe20008001207 */
[C---:B------:R-:W-:Y:S01]  /*5990*/  IMAD.WIDE.U32 R14, R95.reuse, c[0x0][0x2a0], RZ ;  /* 0x0000a8005f0e7a25 */ /* 0x040fe200078e00ff */
[----:B------:R-:W-:Y:S01]  /*59a0*/  ULDC.64 UR8, c[0x0][0x2b8] ;  /* 0x0000ae0000087ab9 */ /* 0x000fe20000000a00 */
[----:B------:R-:W-:Y:S01]  /*59b0*/  LEA R20, R172, 0xfffffe00, 0x9 ;  /* 0xfffffe00ac147811 */ /* 0x000fe200078e48ff */
[----:B------:R-:W-:Y:S01]  /*59c0*/  USHF.R.U32.HI UR6, URZ, 0x1, UR7 ;  /* 0x000000013f067899 */ /* 0x000fe20008011607 */
[C---:B------:R-:W-:Y:S01]  /*59d0*/  IMAD R7, R95.reuse, c[0x0][0x2a4], R4 ;  /* 0x0000a9005f077a24 */ /* 0x040fe200078e0204 */
[----:B------:R-:W-:Y:S01]  /*59e0*/  USHF.R.U32.HI UR7, URZ, 0x1, UR9 ;  /* 0x000000013f077899 */ /* 0x000fe20008011609 */
[----:B------:R-:W-:Y:S01]  /*59f0*/  IMAD.WIDE.U32 R4, R95, c[0x0][0x2c0], RZ ;  /* 0x0000b0005f047a25 */ /* 0x000fe200078e00ff */
[----:B------:R-:W-:-:S02]  /*5a00*/  USHF.R.U64 UR4, UR8, 0x1, UR9 ;  /* 0x0000000108047899 */ /* 0x000fc40008001209 */
[----:B------:R-:W-:Y:S01]  /*5a10*/  IADD3 R15, R15, R7, RZ ;  /* 0x000000070f0f7210 */ /* 0x000fe20007ffe0ff */
[----:B------:R-:W-:Y:S01]  /*5a20*/  IMAD R21, R95, c[0x0][0x2c4], R6 ;  /* 0x0000b1005f157a24 */ /* 0x000fe200078e0206 */
[----:B------:R-:W-:Y:S01]  /*5a30*/  IADD3 R6, P1, R20, R91, RZ ;  /* 0x0000005b14067210 */ /* 0x000fe20007f3e0ff */
[----:B------:R-:W-:Y:S02]  /*5a40*/  IMAD R7, R124, c[0x0][0x2b0], RZ ;  /* 0x0000ac007c077a24 */ /* 0x000fe400078e02ff */
[C---:B------:R-:W-:Y:S01]  /*5a50*/  IMAD R139, R94.reuse, UR7, RZ ;  /* 0x000000075e8b7c24 */ /* 0x040fe2000f8e02ff */
[----:B------:R-:W-:Y:S01]  /*5a60*/  IADD3 R5, R5, R21, RZ ;  /* 0x0000001505057210 */ /* 0x000fe20007ffe0ff */
[----:B------:R-:W-:Y:S02]  /*5a70*/  IMAD R21, R94, UR6, RZ ;  /* 0x000000065e157c24 */ /* 0x000fe4000f8e02ff */
[----:B------:R-:W-:Y:S01]  /*5a80*/  IMAD R219, R22, c[0x0][0x2b4], R7 ;  /* 0x0000ad0016db7a24 */ /* 0x000fe200078e0207 */
[----:B------:R-:W-:Y:S01]  /*5a90*/  LEA.HI.X.SX32 R7, R20, RZ, 0x1, P1 ;  /* 0x000000ff14077211 */ /* 0x000fe200008f0eff */
[----:B------:R-:W-:-:S02]  /*5aa0*/  IMAD R145, R92, UR5, R21 ;  /* 0x000000055c917c24 */ /* 0x000fc4000f8e0215 */
[----:B------:R-:W-:-:S04]  /*5ab0*/  IMAD.WIDE.U32 R14, R94, UR5, R14 ;  /* 0x000000055e0e7c25 */ /* 0x000fc8000f8e000e */
[----:B------:R-:W-:Y:S01]  /*5ac0*/  IMAD R139, R92, UR4, R139 ;  /* 0x000000045c8b7c24 */ /* 0x000fe2000f8e028b */
[----:B------:R-:W-:Y:S01]  /*5ad0*/  IADD3 R145, R15, R145, RZ ;  /* 0x000000910f917210 */ /* 0x000fe20007ffe0ff */
[----:B------:R-:W-:-:S04]  /*5ae0*/  IMAD.WIDE.U32 R20, R94, UR4, R4 ;  /* 0x000000045e147c25 */ /* 0x000fc8000f8e0004 */
[----:B------:R-:W-:Y:S01]  /*5af0*/  IMAD R221, R124, c[0x0][0x2d0], RZ ;  /* 0x0000b4007cdd7a24 */ /* 0x000fe200078e02ff */
[----:B------:R-:W-:Y:S01]  /*5b00*/  IADD3 R15, R21, R139, RZ ;  /* 0x0000008b150f7210 */ /* 0x000fe20007ffe0ff */
[----:B------:R-:W-:Y:S01]  /*5b10*/  IMAD.WIDE.U32 R4, R22, c[0x0][0x2b0], R6 ;  /* 0x0000ac0016047a25 */ /* 0x000fe200078e0006 */
[----:B------:R-:W-:Y:S02]  /*5b20*/  LEA R139, P1, R14, c[0x0][0x318], 0x3 ;  /* 0x0000c6000e8b7a11 */ /* 0x000fe400078218ff */
[----:B------:R-:W-:Y:S01]  /*5b30*/  LEA R21, P2, R20, c[0x0][0x320], 0x3 ;  /* 0x0000c80014157a11 */ /* 0x000fe200078418ff */
[----:B------:R-:W-:Y:S01]  /*5b40*/  IMAD R221, R22, c[0x0][0x2d4], R221 ;  /* 0x0000b50016dd7a24 */ /* 0x000fe200078e02dd */
[----:B------:R-:W-:Y:S01]  /*5b50*/  LEA.HI.X R136, R14, c[0x0][0x31c], R145, 0x3, P1 ;  /* 0x0000c7000e887a11 */ /* 0x000fe200008f1c91 */
[----:B------:R-:W-:Y:S01]  /*5b60*/  IMAD.WIDE.U32 R6, R22, c[0x0][0x2d0], R6 ;  /* 0x0000b40016067a25 */ /* 0x000fe200078e0006 */
[----:B------:R-:W-:Y:S02]  /*5b70*/  LEA.HI.X R124, R20, c[0x0][0x324], R15, 0x3, P2 ;  /* 0x0000c900147c7a11 */ /* 0x000fe400010f1c0f */
[----:B------:R-:W-:-:S02]  /*5b80*/  IADD3 R15, R5, R219, RZ ;  /* 0x000000db050f7210 */ /* 0x000fc40007ffe0ff */
[----:B------:R-:W-:Y:S02]  /*5b90*/  LEA R14, P1, R4, R139, 0x2 ;  /* 0x0000008b040e7211 */ /* 0x000fe400078210ff */
[----:B------:R-:W-:Y:S02]  /*5ba0*/  IADD3 R5, R7, R221, RZ ;  /* 0x000000dd07057210 */ /* 0x000fe40007ffe0ff */
[----:B------:R-:W-:Y:S02]  /*5bb0*/  LEA R20, P2, R6, R21, 0x2 ;  /* 0x0000001506147211 */ /* 0x000fe400078410ff */
[----:B------:R-:W-:Y:S02]  /*5bc0*/  LEA.HI.X R15, R4, R136, R15, 0x2, P1 ;  /* 0x00000088040f7211 */ /* 0x000fe400008f140f */
[----:B------:R-:W-:-:S03]  /*5bd0*/  LEA.HI.X R21, R6, R124, R5, 0x2, P2 ;  /* 0x0000007c06157211 */ /* 0x000fc600010f1405 */
[----:B------:R1:W-:Y:S04]  /*5be0*/  RED.E.ADD.F32.FTZ.RN.STRONG.GPU [R14.64], R217 ;  /* 0x000000d90e00798e */ /* 0x0003e8000c10e78a */
[----:B0-----:R1:W-:Y:S02]  /*5bf0*/  RED.E.ADD.F32.FTZ.RN.STRONG.GPU [R20.64], R137 ;  /* 0x000000891400798e */ /* 0x0013e4000c10e78a */
.L_x_11817:
[----:B0-234-:R-:W-:Y:S05]  /*5c00*/  BSYNC B0 ;  /* 0x0000000000007941 */ /* 0x01dfea0003800000 */
.L_x_11816:
[----:B------:R0:W2:Y:S01]  /*5c10*/  LDS R5, [R160.X4+0x1940] ;  /* 0x00194000a0057984 */ /* 0x0000a20000004800 */
[----:B------:R-:W-:Y:S01]  /*5c20*/  BSSY B0, `(.L_x_11818) ;  /* 0x0000004000007945 */ /* 0x000fe20003800000 */
[----:B------:R-:W-:Y:S05]  /*5c30*/  @!P0 BRA `(.L_x_11819) ;  /* 0x0000002000008947 */ /* 0x000fea0003800000 */
[----:B------:R3:W-:Y:S04]  /*5c40*/  RED.E.ADD.F32.FTZ.RN.STRONG.GPU [R16.64+-0x780], R215 ;  /* 0xfff880d71000798e */ /* 0x0007e8000c10e78a */
[----:B--2---:R3:W-:Y:S02]  /*5c50*/  RED.E.ADD.F32.FTZ.RN.STRONG.GPU [R18.64+-0x780], R5 ;  /* 0xfff880051200798e */ /* 0x0047e4000c10e78a */
.L_x_11819:
[----:B------:R-:W-:Y:S05]  /*5c60*/  BSYNC B0 ;  /* 0x0000000000007941 */ /* 0x000fea0003800000 */
.L_x_11818:
        /* <DEDUP_REMOVED lines=12> */
.L_x_11821:
[----:B------:R-:W-:Y:S05]  /*5d30*/  BSYNC B0 ;  /* 0x0000000000007941 */ /* 0x000fea0003800000 */
.L_x_11820:
[----:B--23--:R2:W3:Y:S01]  /*5d40*/  LDS R5, [R162.X4+0x1a40] ;  /* 0x001a4000a2057984 */ /* 0x00c4e20000004800 */
[----:B------:R-:W-:Y:S01]  /*5d50*/  BSSY B0, `(.L_x_11822) ;  /* 0x0000004000007945 */ /* 0x000fe20003800000 */
[----:B------:R-:W-:Y:S05]  /*5d60*/  @!P0 BRA `(.L_x_11823) ;  /* 0x0000002000008947 */ /* 0x000fea0003800000 */
[----:B------:R0:W-:Y:S04]  /*5d70*/  RED.E.ADD.F32.FTZ.RN.STRONG.GPU [R16.64+-0x680], R211 ;  /* 0xfff980d31000798e */ /* 0x0001e8000c10e78a */
[----:B---3--:R0:W-:Y:S02]  /*5d80*/  RED.E.ADD.F32.FTZ.RN.STRONG.GPU [R18.64+-0x680], R5 ;  /* 0xfff980051200798e */ /* 0x0081e4000c10e78a */
.L_x_11823:
[----:B------:R-:W-:Y:S05]  /*5d90*/  BSYNC B0 ;  /* 0x0000000000007941 */ /* 0x000fea0003800000 */
.L_x_11822:
[----:B------:R-:W0:Y:S01]  /*5da0*/  LDS R163, [R163.X4+0x1ac0] ;  /* 0x001ac000a3a37984 */ /* 0x000e220000004800 */
[----:B------:R-:W-:Y:S01]  /*5db0*/  BSSY B0, `(.L_x_11824) ;  /* 0x0000004000007945 */ /* 0x000fe20003800000 */
[----:B------:R-:W-:Y:S05]  /*5dc0*/  @!P1 BRA `(.L_x_11825) ;  /* 0x0000002000009947 */ /* 0x000fea0003800000 */
[----:B------:R1:W-:Y:S04]  /*5dd0*/  RED.E.ADD.F32.FTZ.RN.STRONG.GPU [R16.64+-0x600], R209 ;  /* 0xfffa00d11000798e */ /* 0x0003e8000c10e78a */
[----:B0-----:R1:W-:Y:S02]  /*5de0*/  RED.E.ADD.F32.FTZ.RN.STRONG.GPU [R18.64+-0x600], R163 ;  /* 0xfffa00a31200798e */ /* 0x0013e4000c10e78a */
.L_x_11825:
[----:B------:R-:W-:Y:S05]  /*5df0*/  BSYNC B0 ;  /* 0x0000000000007941 */ /* 0x000fea0003800000 */
.L_x_11824:
[----:B------:R-:W1:Y:S01]  /*5e00*/  LDS R165, [R165.X4+0x1b40] ;  /* 0x001b4000a5a57984 */ /* 0x000e620000004800 */
[----:B------:R-:W-:Y:S01]  /*5e10*/  BSSY B0, `(.L_x_11826) ;  /* 0x0000004000007945 */ /* 0x000fe20003800000 */
[----:B------:R-:W-:Y:S05]  /*5e20*/  @!P2 BRA `(.L_x_11827) ;  /* 0x000000200000a947 */ /* 0x000fea0003800000 */
[----:B------:R2:W-:Y:S04]  /*5e30*/  RED.E.ADD.F32.FTZ.RN.STRONG.GPU [R16.64+-0x580], R207 ;  /* 0xfffa80cf1000798e */ /* 0x0005e8000c10e78a */
[----:B-1----:R2:W-:Y:S02]  /*5e40*/  RED.E.ADD.F32.FTZ.RN.STRONG.GPU [R18.64+-0x580], R165 ;  /* 0xfffa80a51200798e */ /* 0x0025e4000c10e78a */
.L_x_11827:
[----:B------:R-:W-:Y:S05]  /*5e50*/  BSYNC B0 ;  /* 0x0000000000007941 */ /* 0x000fea0003800000 */
.L_x_11826:
[----:B------:R-:W2:Y:S01]  /*5e60*/  LDS R167, [R167.X4+0x1bc0] ;  /* 0x001bc000a7a77984 */ /* 0x000ea20000004800 */
[----:B------:R-:W-:Y:S01]  /*5e70*/  BSSY B0, `(.L_x_11828) ;  /* 0x0000004000007945 */ /* 0x000fe20003800000 */
[----:B------:R-:W-:Y:S05]  /*5e80*/  @!P3 BRA `(.L_x_11829) ;  /* 0x000000200000b947 */ /* 0x000fea0003800000 */
[----:B------:R4:W-:Y:S04]  /*5e90*/  RED.E.ADD.F32.FTZ.RN.STRONG.GPU [R16.64+-0x500], R205 ;  /* 0xfffb00cd1000798e */ /* 0x0009e8000c10e78a */
[----:B--2---:R4:W-:Y:S02]  /*5ea0*/  RED.E.ADD.F32.FTZ.RN.STRONG.GPU [R18.64+-0x500], R167 ;  /* 0xfffb00a71200798e */ /* 0x0049e4000c10e78a */
.L_x_11829:
[----:B------:R-:W-:Y:S05]  /*5eb0*/  BSYNC B0 ;  /* 0x0000000000007941 */ /* 0x000fea0003800000 */
.L_x_11828:
[----:B------:R-:W4:Y:S01]  /*5ec0*/  LDS R169, [R169.X4+0x1c40] ;  /* 0x001c4000a9a97984 */ /* 0x000f220000004800 */
[----:B------:R-:W-:Y:S01]  /*5ed0*/  BSSY B0, `(.L_x_11830) ;  /* 0x0000004000007945 */ /* 0x000fe20003800000 */
[----:B------:R-:W-:Y:S05]  /*5ee0*/  @!P4 BRA `(.L_x_11831) ;  /* 0x000000200000c947 */ /* 0x000fea0003800000 */
[----:B------:R4:W-:Y:S04]  /*5ef0*/  RED.E.ADD.F32.FTZ.RN.STRONG.GPU [R16.64+-0x480], R203 ;  /* 0xfffb80cb1000798e */ /* 0x0009e8000c10e78a */
[----:B----4-:R4:W-:Y:S02]  /*5f00*/  RED.E.ADD.F32.FTZ.RN.STRONG.GPU [R18.64+-0x480], R169 ;  /* 0xfffb80a91200798e */ /* 0x0109e4000c10e78a */
.L_x_11831:
[----:B------:R-:W-:Y:S05]  /*5f10*/  BSYNC B0 ;  /* 0x0000000000007941 */ /* 0x000fea0003800000 */
.L_x_11830:
[----:B0--3--:R0:W3:Y:S01]  /*5f20*/  LDS R5, [R174.X4+0x1cc0] ;  /* 0x001cc000ae057984 */ /* 0x0090e20000004800 */
[----:B------:R-:W-:Y:S01]  /*5f30*/  BSSY B0, `(.L_x_11832) ;  /* 0x0000004000007945 */ /* 0x000fe20003800000 */
[----:B------:R-:W-:Y:S05]  /*5f40*/  @!P5 BRA `(.L_x_11833) ;  /* 0x000000200000d947 */ /* 0x000fea0003800000 */
[----:B------:R0:W-:Y:S04]  /*5f50*/  RED.E.ADD.F32.FTZ.RN.STRONG.GPU [R16.64+-0x400], R201 ;  /* 0xfffc00c91000798e */ /* 0x0001e8000c10e78a */
[----:B---3--:R0:W-:Y:S02]  /*5f60*/  RED.E.ADD.F32.FTZ.RN.STRONG.GPU [R18.64+-0x400], R5 ;  /* 0xfffc00051200798e */ /* 0x0081e4000c10e78a */
.L_x_11833:
[----:B------:R-:W-:Y:S05]  /*5f70*/  BSYNC B0 ;  /* 0x0000000000007941 */ /* 0x000fea0003800000 */
.L_x_11832:
        /* <DEDUP_REMOVED lines=12> */
.L_x_11835:
[----:B------:R-:W-:Y:S05]  /*6040*/  BSYNC B0 ;  /* 0x0000000000007941 */ /* 0x000fea0003800000 */
.L_x_11834:
[----:B0--3--:R0:W3:Y:S01]  /*6050*/  LDS R5, [R178.X4+0x1dc0] ;  /* 0x001dc000b2057984 */ /* 0x0090e20000004800 */
[----:B------:R-:W-:Y:S01]  /*6060*/  BSSY B0, `(.L_x_11836) ;  /* 0x0000004000007945 */ /* 0x000fe20003800000 */
[----:B------:R-:W-:Y:S05]  /*6070*/  @!P0 BRA `(.L_x_11837) ;  /* 0x0000002000008947 */ /* 0x000fea0003800000 */
[----:B------:R0:W-:Y:S04]  /*6080*/  RED.E.ADD.F32.FTZ.RN.STRONG.GPU [R16.64+-0x300], R197 ;  /* 0xfffd00c51000798e */ /* 0x0001e8000c10e78a */
[----:B---3--:R0:W-:Y:S02]  /*6090*/  RED.E.ADD.F32.FTZ.RN.STRONG.GPU [R18.64+-0x300], R5 ;  /* 0xfffd00051200798e */ /* 0x0081e4000c10e78a */
.L_x_11837:
[----:B------:R-:W-:Y:S05]  /*60a0*/  BSYNC B0 ;  /* 0x0000000000007941 */ /* 0x000fea0003800000 */
.L_x_11836:
[----:B0--3--:R0:W3:Y:S01]  /*60b0*/  LDS R5, [R186.X4+0x1e40] ;  /* 0x001e4000ba057984 */ /* 0x0090e20000004800 */
[----:B------:R-:W-:Y:S01]  /*60c0*/  BSSY B0, `(.L_x_11838) ;  /* 0x0000004000007945 */ /* 0x000fe20003800000 */
[----:B------:R-:W-:Y:S05]  /*60d0*/  @!P1 BRA `(.L_x_11839) ;  /* 0x0000002000009947 */ /* 0x000fea0003800000 */
[----:B------:R0:W-:Y:S04]  /*60e0*/  RED.E.ADD.F32.FTZ.RN.STRONG.GPU [R16.64+-0x280], R195 ;  /* 0xfffd80c31000798e */ /* 0x0001e8000c10e78a */
[----:B---3--:R0:W-:Y:S02]  /*60f0*/  RED.E.ADD.F32.FTZ.RN.STRONG.GPU [R18.64+-0x280], R5 ;  /* 0xfffd80051200798e */ /* 0x0081e4000c10e78a */
.L_x_11839:
[----:B------:R-:W-:Y:S05]  /*6100*/  BSYNC B0 ;  /* 0x0000000000007941 */ /* 0x000fea0003800000 */
.L_x_11838:
[----:B------:R-:W0:Y:S01]  /*6110*/  LDS R187, [R187.X4+0x1ec0] ;  /* 0x001ec000bbbb7984 */ /* 0x000e220000004800 */
[----:B------:R-:W-:Y:S01]  /*6120*/  BSSY B0, `(.L_x_11840) ;  /* 0x0000004000007945 */ /* 0x000fe20003800000 */
[----:B------:R-:W-:Y:S05]  /*6130*/  @!P2 BRA `(.L_x_11841) ;  /* 0x000000200000a947 */ /* 0x000fea0003800000 */
[----:B------:R4:W-:Y:S04]  /*6140*/  RED.E.ADD.F32.FTZ.RN.STRONG.GPU [R16.64+-0x200], R193 ;  /* 0xfffe00c11000798e */ /* 0x0009e8000c10e78a */
[----:B0-----:R4:W-:Y:S02]  /*6150*/  RED.E.ADD.F32.FTZ.RN.STRONG.GPU [R18.64+-0x200], R187 ;  /* 0xfffe00bb1200798e */ /* 0x0019e4000c10e78a */
.L_x_11841:
[----:B------:R-:W-:Y:S05]  /*6160*/  BSYNC B0 ;  /* 0x0000000000007941 */ /* 0x000fea0003800000 */
.L_x_11840:
[----:B0--3--:R0:W3:Y:S01]  /*6170*/  LDS R5, [R188.X4+0x1f40] ;  /* 0x001f4000bc057984 */ /* 0x0090e20000004800 */
[----:B------:R-:W-:Y:S01]  /*6180*/  BSSY B0, `(.L_x_11842) ;  /* 0x0000004000007945 */ /* 0x000fe20003800000 */
[----:B------:R-:W-:Y:S05]  /*6190*/  @!P3 BRA `(.L_x_11843) ;  /* 0x000000200000b947 */ /* 0x000fea0003800000 */
[----:B------:R0:W-:Y:S04]  /*61a0*/  RED.E.ADD.F32.FTZ.RN.STRONG.GPU [R16.64+-0x180], R191 ;  /* 0xfffe80bf1000798e */ /* 0x0001e8000c10e78a */
[----:B---3--:R0:W-:Y:S02]  /*61b0*/  RED.E.ADD.F32.FTZ.RN.STRONG.GPU [R18.64+-0x180], R5 ;  /* 0xfffe80051200798e */ /* 0x0081e4000c10e78a */
.L_x_11843:
[----:B------:R-:W-:Y:S05]  /*61c0*/  BSYNC B0 ;  /* 0x0000000000007941 */ /* 0x000fea0003800000 */
.L_x_11842:
[----:B------:R-:W0:Y:S01]  /*61d0*/  LDS R189, [R189.X4+0x1fc0] ;  /* 0x001fc000bdbd7984 */ /* 0x000e220000004800 */
[----:B------:R-:W-:Y:S01]  /*61e0*/  BSSY B0, `(.L_x_11844) ;  /* 0x0000004000007945 */ /* 0x000fe20003800000 */
[----:B------:R-:W-:Y:S05]  /*61f0*/  @!P4 BRA `(.L_x_11845) ;  /* 0x000000200000c947 */ /* 0x000fea0003800000 */
[----:B------:R4:W-:Y:S04]  /*6200*/  RED.E.ADD.F32.FTZ.RN.STRONG.GPU [R16.64+-0x100], R135 ;  /* 0xffff00871000798e */ /* 0x0009e8000c10e78a */
[----:B0-----:R4:W-:Y:S02]  /*6210*/  RED.E.ADD.F32.FTZ.RN.STRONG.GPU [R18.64+-0x100], R189 ;  /* 0xffff00bd1200798e */ /* 0x0019e4000c10e78a */
.L_x_11845:
[----:B------:R-:W-:Y:S05]  /*6220*/  BSYNC B0 ;  /* 0x0000000000007941 */ /* 0x000fea0003800000 */
.L_x_11844:
[----:B0--3--:R0:W3:Y:S01]  /*6230*/  LDS R5, [R190.X4+0x2040] ;  /* 0x00204000be057984 */ /* 0x0090e20000004800 */
[----:B------:R-:W-:Y:S01]  /*6240*/  BSSY B0, `(.L_x_11846) ;  /* 0x0000004000007945 */ /* 0x000fe20003800000 */
[----:B------:R-:W-:Y:S05]  /*6250*/  @!P5 BRA `(.L_x_11847) ;  /* 0x000000200000d947 */ /* 0x000fea0003800000 */
[----:B------:R0:W-:Y:S04]  /*6260*/  RED.E.ADD.F32.FTZ.RN.STRONG.GPU [R16.64+-0x80], R133 ;  /* 0xffff80851000798e */ /* 0x0001e8000c10e78a */
[----:B---3--:R0:W-:Y:S02]  /*6270*/  RED.E.ADD.F32.FTZ.RN.STRONG.GPU [R18.64+-0x80], R5 ;  /* 0xffff80051200798e */ /* 0x0081e4000c10e78a */
.L_x_11847:
[----:B------:R-:W-:Y:S05]  /*6280*/  BSYNC B0 ;  /* 0x0000000000007941 */ /* 0x000fea0003800000 */
.L_x_11846:
[----:B------:R-:W5:Y:S01]  /*6290*/  SHFL.DOWN PT, R4, R159, 0x1, 0x1f ;  /* 0x08201f009f047f89 */ /* 0x000f6200000e0000 */
[C---:B------:R-:W-:Y:S01]  /*62a0*/  ISETP.GT.AND P0, PT, R89.reuse, 0x1e, PT ;  /* 0x0000001e5900780c */ /* 0x040fe20003f04270 */
[----:B------:R-:W-:Y:S01]  /*62b0*/  FMUL.FTZ R108, R108, R148 ;  /* 0x000000946c6c7220 */ /* 0x000fe20000410000 */
[----:B------:R-:W-:Y:S01]  /*62c0*/  ISETP.NE.AND P1, PT, R89, RZ, PT ;  /* 0x000000ff5900720c */ /* 0x000fe20003f25270 */
[----:B0--3--:R-:W0:Y:S01]  /*62d0*/  SHFL.DOWN PT, R5, R158, 0x1, 0x1f ;  /* 0x08201f009e057f89 */ /* 0x009e2200000e0000 */
[----:B------:R-:W-:Y:S01]  /*62e0*/  FMUL.FTZ R112, R112, R179 ;  /* 0x000000b370707220 */ /* 0x000fe20000410000 */
[----:B------:R-:W-:Y:S01]  /*62f0*/  ISETP.NE.AND P2, PT, R91, RZ, PT ;  /* 0x000000ff5b00720c */ /* 0x000fe20003f45270 */
[----:B-1----:R-:W-:Y:S01]  /*6300*/  FFMA.FTZ R15, R110, R147, R108 ;  /* 0x000000936e0f7223 */ /* 0x002fe2000001006c */
[----:B------:R-:W-:Y:S03]  /*6310*/  BSSY B0, `(.L_x_11848) ;  /* 0x0000077000007945 */ /* 0x000fe60003800000 */
[----:B------:R-:W-:-:S03]  /*6320*/  FFMA.FTZ R34, R101, R15, R34 ;  /* 0x0000000f65227223 */ /* 0x000fc60000010022 */
[----:B-----5:R-:W-:Y:S02]  /*6330*/  @!P0 FADD.FTZ R159, R159, R4 ;  /* 0x000000049f9f8221 */ /* 0x020fe40000010000 */
[----:B0-----:R-:W-:-:S03]  /*6340*/  @!P0 FADD.FTZ R158, R158, R5 ;  /* 0x000000059e9e8221 */ /* 0x001fc60000010000 */
[----:B------:R-:W0:Y:S01]  /*6350*/  SHFL.DOWN PT, R4, R159, 0x2, 0x1f ;  /* 0x08401f009f047f89 */ /* 0x000e2200000e0000 */
[----:B------:R-:W-:-:S03]  /*6360*/  ISETP.GT.AND P0, PT, R89, 0x1d, PT ;  /* 0x0000001d5900780c */ /* 0x000fc60003f04270 */
[----:B------:R-:W1:Y:S10]  /*6370*/  SHFL.DOWN PT, R5, R158, 0x2, 0x1f ;  /* 0x08401f009e057f89 */ /* 0x000e7400000e0000 */
[----:B0-----:R-:W-:-:S02]  /*6380*/  @!P0 FADD.FTZ R159, R159, R4 ;  /* 0x000000049f9f8221 */ /* 0x001fc40000010000 */
[----:B------:R-:W-:Y:S02]  /*6390*/  FMUL.FTZ R4, R109, R141 ;  /* 0x0000008d6d047220 */ /* 0x000fe40000410000 */
[----:B-1----:R-:W-:Y:S01]  /*63a0*/  @!P0 FADD.FTZ R158, R158, R5 ;  /* 0x000000059e9e8221 */ /* 0x002fe20000010000 */
[----:B--2-4-:R-:W0:Y:S01]  /*63b0*/  SHFL.DOWN PT, R16, R159, 0x4, 0x1f ;  /* 0x08801f009f107f89 */ /* 0x014e2200000e0000 */
[-C--:B------:R-:W-:Y:S01]  /*63c0*/  FMUL.FTZ R5, R3, R143.reuse ;  /* 0x0000008f03057220 */ /* 0x080fe20000410000 */
[----:B------:R-:W-:Y:S01]  /*63d0*/  ISETP.GT.AND P0, PT, R89, 0x1b, PT ;  /* 0x0000001b5900780c */ /* 0x000fe20003f04270 */
[----:B------:R-:W-:Y:S01]  /*63e0*/  FFMA.FTZ R6, R111, R143, R4 ;  /* 0x0000008f6f067223 */ /* 0x000fe20000010004 */
[----:B------:R-:W1:Y:S01]  /*63f0*/  SHFL.DOWN PT, R7, R158, 0x4, 0x1f ;  /* 0x08801f009e077f89 */ /* 0x000e6200000e0000 */
[-C--:B------:R-:W-:Y:S02]  /*6400*/  FMUL.FTZ R4, R3, R141.reuse ;  /* 0x0000008d03047220 */ /* 0x080fe40000410000 */
[----:B------:R-:W-:-:S02]  /*6410*/  FFMA.FTZ R5, R2, R141, -R5 ;  /* 0x0000008d02057223 */ /* 0x000fc40000010805 */
[----:B------:R-:W-:Y:S02]  /*6420*/  FFMA.FTZ R14, R2, R143, R4 ;  /* 0x0000008f020e7223 */ /* 0x000fe40000010004 */
[----:B------:R-:W-:Y:S02]  /*6430*/  FMUL.FTZ R150, R150, R5 ;  /* 0x0000000596967220 */ /* 0x000fe40000410000 */
[----:B------:R-:W-:Y:S02]  /*6440*/  FMUL.FTZ R5, R3, R147 ;  /* 0x0000009303057220 */ /* 0x000fe40000410000 */
[----:B------:R-:W-:Y:S02]  /*6450*/  FFMA.FTZ R14, R151, R14, R150 ;  /* 0x0000000e970e7223 */ /* 0x000fe40000010096 */
[-C--:B------:R-:W-:Y:S02]  /*6460*/  FMUL.FTZ R4, R3, R148.reuse ;  /* 0x0000009403047220 */ /* 0x080fe40000410000 */
[----:B------:R-:W-:-:S02]  /*6470*/  FFMA.FTZ R148, R2, R148, -R5 ;  /* 0x0000009402947223 */ /* 0x000fc40000010805 */
[----:B------:R-:W-:Y:S02]  /*6480*/  FFMA.FTZ R5, R57, R6, R14 ;  /* 0x0000000639057223 */ /* 0x000fe4000001000e */
[----:B------:R-:W-:Y:S02]  /*6490*/  FFMA.FTZ R147, R2, R147, R4 ;  /* 0x0000009302937223 */ /* 0x000fe40000010004 */
[----:B0-----:R-:W-:Y:S02]  /*64a0*/  @!P0 FADD.FTZ R159, R159, R16 ;  /* 0x000000109f9f8221 */ /* 0x001fe40000010000 */
[----:B------:R-:W-:Y:S02]  /*64b0*/  FMUL.FTZ R148, R131, R148 ;  /* 0x0000009483947220 */ /* 0x000fe40000410000 */
[----:B-1----:R-:W-:Y:S01]  /*64c0*/  @!P0 FADD.FTZ R158, R158, R7 ;  /* 0x000000079e9e8221 */ /* 0x002fe20000010000 */
[----:B------:R-:W0:Y:S01]  /*64d0*/  SHFL.DOWN PT, R14, R159, 0x8, 0x1f ;  /* 0x09001f009f0e7f89 */ /* 0x000e2200000e0000 */
[----:B------:R-:W-:Y:S01]  /*64e0*/  FADD.FTZ R48, R5, R48 ;  /* 0x0000003005307221 */ /* 0x000fe20000010000 */
[----:B------:R-:W-:Y:S01]  /*64f0*/  ISETP.GT.AND P0, PT, R89, 0x17, PT ;  /* 0x000000175900780c */ /* 0x000fe20003f04270 */
[-C--:B------:R-:W-:Y:S01]  /*6500*/  FMUL.FTZ R4, R113, R176.reuse ;  /* 0x000000b071047220 */ /* 0x080fe20000410000 */
[----:B------:R-:W1:Y:S01]  /*6510*/  SHFL.DOWN PT, R17, R158, 0x8, 0x1f ;  /* 0x09001f009e117f89 */ /* 0x000e6200000e0000 */
[----:B------:R-:W-:-:S02]  /*6520*/  FMUL.FTZ R5, R3, R176 ;  /* 0x000000b003057220 */ /* 0x000fc40000410000 */
[----:B------:R-:W-:Y:S02]  /*6530*/  FFMA.FTZ R147, R132, R147, R148 ;  /* 0x0000009384937223 */ /* 0x000fe40000010094 */
[----:B------:R-:W-:Y:S02]  /*6540*/  FFMA.FTZ R33, R100, R6, R33 ;  /* 0x0000000664217223 */ /* 0x000fe40000010021 */
[-C--:B------:R-:W-:Y:S02]  /*6550*/  FMUL.FTZ R7, R3, R149.reuse ;  /* 0x0000009503077220 */ /* 0x080fe40000410000 */
[-C--:B------:R-:W-:Y:S02]  /*6560*/  FFMA.FTZ R6, R115, R149.reuse, R4 ;  /* 0x0000009573067223 */ /* 0x080fe40000010004 */
[----:B------:R-:W-:Y:S02]  /*6570*/  FFMA.FTZ R149, R2, R149, R5 ;  /* 0x0000009502957223 */ /* 0x000fe40000010005 */
[----:B------:R-:W-:-:S02]  /*6580*/  FFMA.FTZ R4, R58, R15, R147 ;  /* 0x0000000f3a047223 */ /* 0x000fc40000010093 */
[C---:B------:R-:W-:Y:S02]  /*6590*/  FMUL.FTZ R5, R3.reuse, R177 ;  /* 0x000000b103057220 */ /* 0x040fe40000410000 */
[----:B------:R-:W-:Y:S02]  /*65a0*/  FADD.FTZ R47, R4, R47 ;  /* 0x0000002f042f7221 */ /* 0x000fe40000010000 */
[C---:B------:R-:W-:Y:S02]  /*65b0*/  FFMA.FTZ R176, R2.reuse, R176, -R7 ;  /* 0x000000b002b07223 */ /* 0x040fe40000010807 */
[-C--:B------:R-:W-:Y:S02]  /*65c0*/  FMUL.FTZ R4, R3, R179.reuse ;  /* 0x000000b303047220 */ /* 0x080fe40000410000 */
[----:B------:R-:W-:Y:S02]  /*65d0*/  FFMA.FTZ R5, R2, R179, -R5 ;  /* 0x000000b302057223 */ /* 0x000fe40000010805 */
[----:B------:R-:W-:-:S02]  /*65e0*/  FMUL.FTZ R176, R125, R176 ;  /* 0x000000b07db07220 */ /* 0x000fc40000410000 */
[----:B------:R-:W-:Y:S02]  /*65f0*/  FFMA.FTZ R4, R2, R177, R4 ;  /* 0x000000b102047223 */ /* 0x000fe40000010004 */
[----:B------:R-:W-:Y:S02]  /*6600*/  FMUL.FTZ R5, R130, R5 ;  /* 0x0000000582057220 */ /* 0x000fe40000410000 */
[----:B------:R-:W-:Y:S02]  /*6610*/  FFMA.FTZ R149, R126, R149, R176 ;  /* 0x000000957e957223 */ /* 0x000fe400000100b0 */
[----:B------:R-:W-:Y:S02]  /*6620*/  FFMA.FTZ R153, R153, R4, R5 ;  /* 0x0000000499997223 */ /* 0x000fe40000010005 */
[----:B0-----:R-:W-:Y:S02]  /*6630*/  @!P0 FADD.FTZ R159, R159, R14 ;  /* 0x0000000e9f9f8221 */ /* 0x001fe40000010000 */
[----:B-1----:R-:W-:Y:S01]  /*6640*/  @!P0 FADD.FTZ R158, R158, R17 ;  /* 0x000000119e9e8221 */ /* 0x002fe20000010000 */
[----:B------:R-:W-:Y:S01]  /*6650*/  ISETP.GT.AND P0, PT, R89, 0xf, PT ;  /* 0x0000000f5900780c */ /* 0x000fe20003f04270 */
[----:B------:R-:W-:Y:S01]  /*6660*/  FMUL.FTZ R4, R117, R180 ;  /* 0x000000b475047220 */ /* 0x000fe20000410000 */
[----:B------:R-:W0:Y:S01]  /*6670*/  SHFL.DOWN PT, R14, R159, 0x10, 0x1f ;  /* 0x0a001f009f0e7f89 */ /* 0x000e2200000e0000 */
[----:B------:R-:W-:-:S02]  /*6680*/  FFMA.FTZ R15, R114, R177, R112 ;  /* 0x000000b1720f7223 */ /* 0x000fc40000010070 */
[-C--:B------:R-:W-:Y:S01]  /*6690*/  FFMA.FTZ R35, R102, R6.reuse, R35 ;  /* 0x0000000666237223 */ /* 0x080fe20000010023 */
[----:B------:R-:W1:Y:S01]  /*66a0*/  SHFL.DOWN PT, R19, R158, 0x10, 0x1f ;  /* 0x0a001f009e137f89 */ /* 0x000e6200000e0000 */
[----:B------:R-:W-:Y:S02]  /*66b0*/  FFMA.FTZ R149, R59, R6, R149 ;  /* 0x000000063b957223 */ /* 0x000fe40000010095 */
[----:B------:R-:W-:Y:S02]  /*66c0*/  FFMA.FTZ R6, R119, R183, R4 ;  /* 0x000000b777067223 */ /* 0x000fe40000010004 */
[----:B------:R-:W-:Y:S02]  /*66d0*/  FFMA.FTZ R4, R60, R15, R153 ;  /* 0x0000000f3c047223 */ /* 0x000fe40000010099 */
[C---:B------:R-:W-:Y:S02]  /*66e0*/  FMUL.FTZ R7, R3.reuse, R183 ;  /* 0x000000b703077220 */ /* 0x040fe40000410000 */
[----:B------:R-:W-:-:S02]  /*66f0*/  FMUL.FTZ R5, R3, R180 ;  /* 0x000000b403057220 */ /* 0x000fc40000410000 */
[----:B------:R-:W-:Y:S02]  /*6700*/  FADD.FTZ R45, R4, R45 ;  /* 0x0000002d042d7221 */ /* 0x000fe40000010000 */
[C---:B------:R-:W-:Y:S02]  /*6710*/  FMUL.FTZ R4, R3.reuse, R182 ;  /* 0x000000b603047220 */ /* 0x040fe40000410000 */
[C---:B------:R-:W-:Y:S02]  /*6720*/  FFMA.FTZ R180, R2.reuse, R180, -R7 ;  /* 0x000000b402b47223 */ /* 0x040fe40000010807 */
[----:B------:R-:W-:Y:S02]  /*6730*/  FFMA.FTZ R183, R2, R183, R5 ;  /* 0x000000b702b77223 */ /* 0x000fe40000010005 */
[-C--:B------:R-:W-:Y:S02]  /*6740*/  FMUL.FTZ R5, R116, R181.reuse ;  /* 0x000000b574057220 */ /* 0x080fe40000410000 */
[----:B------:R-:W-:-:S02]  /*6750*/  FMUL.FTZ R7, R3, R181 ;  /* 0x000000b503077220 */ /* 0x000fc40000410000 */
[----:B------:R-:W-:Y:S02]  /*6760*/  FFMA.FTZ R4, R2, R181, -R4 ;  /* 0x000000b502047223 */ /* 0x000fe40000010804 */
[----:B------:R-:W-:Y:S02]  /*6770*/  FFMA.FTZ R36, R103, R15, R36 ;  /* 0x0000000f67247223 */ /* 0x000fe40000010024 */
[----:B------:R-:W-:Y:S02]  /*6780*/  FMUL.FTZ R180, R157, R180 ;  /* 0x000000b49db47220 */ /* 0x000fe40000410000 */
[-C--:B------:R-:W-:Y:S02]  /*6790*/  FFMA.FTZ R15, R118, R182.reuse, R5 ;  /* 0x000000b6760f7223 */ /* 0x080fe40000010005 */
[----:B------:R-:W-:Y:S02]  /*67a0*/  FFMA.FTZ R7, R2, R182, R7 ;  /* 0x000000b602077223 */ /* 0x000fe40000010007 */
[----:B------:R-:W-:-:S02]  /*67b0*/  FMUL.FTZ R5, R3, R185 ;  /* 0x000000b903057220 */ /* 0x000fc40000410000 */
[----:B------:R-:W-:Y:S02]  /*67c0*/  FMUL.FTZ R4, R155, R4 ;  /* 0x000000049b047220 */ /* 0x000fe40000410000 */
[----:B------:R-:W-:Y:S02]  /*67d0*/  FFMA.FTZ R180, R156, R183, R180 ;  /* 0x000000b79cb47223 */ /* 0x000fe400000100b4 */
[----:B------:R-:W-:Y:S02]  /*67e0*/  FFMA.FTZ R5, R2, R184, -R5 ;  /* 0x000000b802057223 */ /* 0x000fe40000010805 */
[----:B------:R-:W-:Y:S02]  /*67f0*/  FFMA.FTZ R154, R154, R7, R4 ;  /* 0x000000079a9a7223 */ /* 0x000fe40000010004 */
[----:B------:R-:W-:Y:S02]  /*6800*/  FMUL.FTZ R7, R3, R168 ;  /* 0x000000a803077220 */ /* 0x000fe40000410000 */
[----:B------:R-:W-:-:S02]  /*6810*/  FFMA.FTZ R37, R104, R6, R37 ;  /* 0x0000000668257223 */ /* 0x000fc40000010025 */
[----:B------:R-:W-:Y:S02]  /*6820*/  FFMA.FTZ R17, R61, R6, R180 ;  /* 0x000000063d117223 */ /* 0x000fe400000100b4 */
[-C--:B------:R-:W-:Y:S02]  /*6830*/  FMUL.FTZ R6, R121, R184.reuse ;  /* 0x000000b879067220 */ /* 0x080fe40000410000 */
[----:B------:R-:W-:Y:S02]  /*6840*/  FMUL.FTZ R152, R152, R5 ;  /* 0x0000000598987220 */ /* 0x000fe40000410000 */
[C---:B------:R-:W-:Y:S02]  /*6850*/  FMUL.FTZ R184, R3.reuse, R184 ;  /* 0x000000b803b87220 */ /* 0x040fe40000410000 */
[-C--:B------:R-:W-:Y:S02]  /*6860*/  FMUL.FTZ R5, R3, R170.reuse ;  /* 0x000000aa03057220 */ /* 0x080fe40000410000 */
[----:B------:R-:W-:-:S02]  /*6870*/  FFMA.FTZ R4, R2, R170, -R7 ;  /* 0x000000aa02047223 */ /* 0x000fc40000010807 */
[----:B0-----:R-:W-:Y:S02]  /*6880*/  @!P0 FADD.FTZ R159, R159, R14 ;  /* 0x0000000e9f9f8221 */ /* 0x001fe40000010000 */
[----:B-1----:R-:W-:Y:S02]  /*6890*/  @!P0 FADD.FTZ R158, R158, R19 ;  /* 0x000000139e9e8221 */ /* 0x002fe40000010000 */
[----:B------:R-:W-:Y:S01]  /*68a0*/  FFMA.FTZ R7, R2, R185, R184 ;  /* 0x000000b902077223 */ /* 0x000fe200000100b8 */
[----:B------:R-:W-:Y:S01]  /*68b0*/  MOV R16, R159 ;  /* 0x0000009f00107202 */ /* 0x000fe20000000f00 */
[----:B------:R-:W-:Y:S02]  /*68c0*/  FMUL.FTZ R3, R120, R170 ;  /* 0x000000aa78037220 */ /* 0x000fe40000410000 */
[----:B------:R-:W-:Y:S02]  /*68d0*/  FFMA.FTZ R2, R2, R168, R5 ;  /* 0x000000a802027223 */ /* 0x000fe40000010005 */
[----:B------:R-:W-:-:S02]  /*68e0*/  FMUL.FTZ R4, R129, R4 ;  /* 0x0000000481047220 */ /* 0x000fc40000410000 */
[----:B------:R-:W-:Y:S01]  /*68f0*/  FADD.FTZ R44, R17, R44 ;  /* 0x0000002c112c7221 */ /* 0x000fe20000010000 */
[----:B------:R-:W-:Y:S01]  /*6900*/  MOV R17, R158 ;  /* 0x0000009e00117202 */ /* 0x000fe20000000f00 */
[----:B------:R-:W-:Y:S02]  /*6910*/  FFMA.FTZ R6, R123, R185, R6 ;  /* 0x000000b97b067223 */ /* 0x000fe40000010006 */
[----:B------:R-:W-:Y:S02]  /*6920*/  FFMA.FTZ R7, R128, R7, R152 ;  /* 0x0000000780077223 */ /* 0x000fe40000010098 */
[----:B------:R-:W-:Y:S01]  /*6930*/  FFMA.FTZ R3, R122, R168, R3 ;  /* 0x000000a87a037223 */ /* 0x000fe20000010003 */
[----:B------:R0:W-:Y:S01]  /*6940*/  @!P1 STS.64 [0x2108], R16 ;  /* 0x00210810ff009388 */ /* 0x0001e20000000a00 */
[----:B------:R-:W-:Y:S02]  /*6950*/  FFMA.FTZ R2, R127, R2, R4 ;  /* 0x000000027f027223 */ /* 0x000fe40000010004 */
[----:B------:R-:W-:-:S02]  /*6960*/  FFMA.FTZ R154, R62, R15, R154 ;  /* 0x0000000f3e9a7223 */ /* 0x000fc4000001009a */
[-C--:B------:R-:W-:Y:S02]  /*6970*/  FFMA.FTZ R7, R63, R6.reuse, R7 ;  /* 0x000000063f077223 */ /* 0x080fe40000010007 */
        /* <DEDUP_REMOVED lines=12> */
[----:B------:R-:W0:Y:S02]  /*6a40*/  @P0 LDS.64 R2, [R4+0x4650] ;  /* 0x0046500004020984 */ /* 0x000e240000000a00 */
[----:B0-----:R-:W-:Y:S02]  /*6a50*/  @P0 FADD.FTZ R17, R17, R3 ;  /* 0x0000000311110221 */ /* 0x001fe40000010000 */
[----:B------:R-:W-:-:S05]  /*6a60*/  @P0 FADD.FTZ R16, R16, R2 ;  /* 0x0000000210100221 */ /* 0x000fca0000010000 */
[----:B------:R0:W-:Y:S02]  /*6a70*/  STS.64 [R4+0x4650], R16 ;  /* 0x0046501004007388 */ /* 0x0001e40000000a00 */
.L_x_11849:
[----:B0-----:R-:W-:Y:S05]  /*6a80*/  BSYNC B0 ;  /* 0x0000000000007941 */ /* 0x001fea0003800000 */
.L_x_11848:
[----:B------:R-:W-:Y:S02]  /*6a90*/  IADD3 R22, R22, 0x1, RZ ;  /* 0x0000000116167810 */ /* 0x000fe40007ffe0ff */
[----:B------:R-:W-:Y:S02]  /*6aa0*/  IADD3 R23, P1, R23, 0x1, RZ ;  /* 0x0000000117177810 */ /* 0x000fe40007f3e0ff */
[----:B------:R-:W-:Y:S02]  /*6ab0*/  ISETP.GE.AND P0, PT, R22, c[0x0][0x16c], PT ;  /* 0x00005b0016007a0c */ /* 0x000fe40003f06270 */
[----:B------:R-:W-:-:S11]  /*6ac0*/  IADD3.X R0, RZ, R0, RZ, P1, !PT ;  /* 0x00000000ff007210 */ /* 0x000fd60000ffe4ff */
[----:B------:R-:W-:Y:S01]  /*6ad0*/  @P0 CALL.REL.NOINC `(.L_x_11803) ;  /* 0x0000001000000944 */ /* 0x000fe20003c00000 */
[----:B------:R-:W-:Y:S05]  /*6ae0*/  BRA `(.L_x_11850) ;  /* 0xffffaa9000007947 */ /* 0x000fea000383ffff */
.L_x_11803:
[----:B------:R-:W-:Y:S01]  /*6af0*/  BAR.SYNC.DEFER_BLOCKING 0x0 ;  /* 0x0000000000007b1d */ /* 0x000fe20000010000 */
[----:B------:R-:W-:Y:S01]  /*6b00*/  ISETP.NE.AND P0, PT, R91, RZ, PT ;  /* 0x000000ff5b00720c */ /* 0x000fe20003f05270 */
[----:B------:R-:W-:Y:S01]  /*6b10*/  IMAD R5, R92, c[0x0][0x2d8], RZ ;  /* 0x0000b6005c057a24 */ /* 0x000fe200078e02ff */
[----:B------:R-:W-:Y:S01]  /*6b20*/  SHF.R.S32.HI R16, RZ, 0x1f, R75 ;  /* 0x0000001fff107819 */ /* 0x000fe2000001144b */
[C---:B------:R-:W-:Y:S01]  /*6b30*/  IMAD.WIDE.U32 R2, R94.reuse, c[0x0][0x2d8], RZ ;  /* 0x0000b6005e027a25 */ /* 0x040fe200078e00ff */
[C---:B------:R-:W-:Y:S01]  /*6b40*/  LEA R15, P3, R75.reuse, c[0x0][0x330], 0x2 ;  /* 0x0000cc004b0f7a11 */ /* 0x040fe200078610ff */
        /* <DEDUP_REMOVED lines=8> */
[----:B------:R-:W-:Y:S04]  /*6bd0*/  STS [R65.X4+0x4], R39 ;  /* 0x0000042741007388 */ /* 0x000fe80000004800 */
[----:B------:R-:W-:Y:S04]  /*6be0*/  STS [R65.X4+0x8], R38 ;  /* 0x0000082641007388 */ /* 0x000fe80000004800 */
[----:B------:R0:W-:Y:S04]  /*6bf0*/  STS [R65.X4+0xc], R37 ;  /* 0x00000c2541007388 */ /* 0x0001e80000004800 */
[----:B------:R-:W-:Y:S04]  /*6c00*/  STS [R65.X4+0x10], R36 ;  /* 0x0000102441007388 */ /* 0x000fe80000004800 */
[----:B------:R-:W-:Y:S01]  /*6c10*/  STS [R65.X4+0x14], R35 ;  /* 0x0000142341007388 */ /* 0x000fe20000004800 */
[----:B0-----:R-:W-:-:S03]  /*6c20*/  LOP3.LUT R37, R75, 0x20, RZ, 0xfc, !PT ;  /* 0x000000204b257812 */ /* 0x001fc600078efcff */
[----:B------:R-:W-:Y:S04]  /*6c30*/  STS [R65.X4+0x18], R34 ;  /* 0x0000182241007388 */ /* 0x000fe80000004800 */
[----:B------:R0:W-:Y:S01]  /*6c40*/  STS [R65.X4+0x1c], R33 ;  /* 0x00001c2141007388 */ /* 0x0001e20000004800 */
[----:B------:R-:W-:-:S06]  /*6c50*/  NOP ;  /* 0x0000000000007918 */ /* 0x000fcc0000000000 */
[----:B------:R-:W-:Y:S01]  /*6c60*/  LDS R17, [R73] ;  /* 0x0000000049117984 */ /* 0x000fe20000000800 */
[----:B0-----:R-:W-:-:S03]  /*6c70*/  IADD3 R33, R77, -c[0x0][0x174], RZ ;  /* 0x80005d004d217a10 */ /* 0x001fc60007ffe0ff */
[----:B------:R-:W-:Y:S04]  /*6c80*/  LDS R19, [R72+0x80] ;  /* 0x0000800048137984 */ /* 0x000fe80000000800 */
[----:B------:R-:W-:Y:S01]  /*6c90*/  LDS R21, [R71+0x100] ;  /* 0x0001000047157984 */ /* 0x000fe20000000800 */
[----:B------:R-:W-:-:S03]  /*6ca0*/  IMAD R33, R33, -0x100, RZ ;  /* 0xffffff0021217824 */ /* 0x000fc600078e02ff */
[----:B------:R-:W-:Y:S02]  /*6cb0*/  LDS R23, [R70+0x180] ;  /* 0x0001800046177984 */ /* 0x000fe40000000800 */
[----:B------:R-:W-:Y:S02]  /*6cc0*/  SHF.R.S32.HI R35, RZ, 0x1f, R33 ;  /* 0x0000001fff237819 */ /* 0x000fe40000011421 */
[----:B------:R-:W-:Y:S01]  /*6cd0*/  LDS R25, [R69+0x200] ;  /* 0x0002000045197984 */ /* 0x000fe20000000800 */
[----:B------:R-:W-:-:S03]  /*6ce0*/  IADD3 R2, P1, R33, R2, RZ ;  /* 0x0000000221027210 */ /* 0x000fc60007f3e0ff */
[----:B------:R-:W-:Y:S01]  /*6cf0*/  LDS R27, [R68+0x280] ;  /* 0x00028000441b7984 */ /* 0x000fe20000000800 */
[----:B------:R-:W-:Y:S02]  /*6d00*/  IADD3.X R3, R35, R4, R3, P1, !PT ;  /* 0x0000000423037210 */ /* 0x000fe40000ffe403 */
[C---:B------:R-:W-:Y:S01]  /*6d10*/  LEA R14, P4, R2.reuse, R15, 0x2 ;  /* 0x0000000f020e7211 */ /* 0x040fe200078810ff */
[----:B------:R-:W-:Y:S01]  /*6d20*/  LDS R29, [R67+0x300] ;  /* 0x00030000431d7984 */ /* 0x000fe20000000800 */
[----:B------:R-:W-:Y:S02]  /*6d30*/  IADD3 R4, P3, R75, R76, RZ ;  /* 0x0000004c4b047210 */ /* 0x000fe40007f7e0ff */
[----:B------:R-:W-:Y:S01]  /*6d40*/  LEA.HI.X R15, R2, R5, R3, 0x2, P4 ;  /* 0x00000005020f7211 */ /* 0x000fe200020f1403 */
[----:B------:R-:W-:Y:S01]  /*6d50*/  LDS R31, [R66+0x380] ;  /* 0x00038000421f7984 */ /* 0x000fe20000000800 */
        /* <DEDUP_REMOVED lines=16> */
.L_x_11852:
[----:B------:R-:W-:Y:S05]  /*6e60*/  BSYNC B0 ;  /* 0x0000000000007941 */ /* 0x000fea0003800000 */
.L_x_11851:
[C---:B------:R-:W-:Y:S01]  /*6e70*/  LOP3.LUT R39, R75.reuse, 0x40, RZ, 0xfc, !PT ;  /* 0x000000404b277812 */ /* 0x040fe200078efcff */
[----:B------:R-:W-:Y:S01]  /*6e80*/  @!P2 STG.E [R14.64+-0x380], R19 ;  /* 0xfffc80130e00a986 */ /* 0x000fe2000c10190a */
[C---:B------:R-:W-:Y:S01]  /*6e90*/  LOP3.LUT R49, R75.reuse, 0x60, RZ, 0xfc, !PT ;  /* 0x000000604b317812 */ /* 0x040fe200078efcff */
[----:B0-----:R-:W-:Y:S01]  /*6ea0*/  IMAD R7, R92, c[0x0][0x2f8], RZ ;  /* 0x0000be005c077a24 */ /* 0x001fe200078e02ff */
[C---:B------:R-:W-:Y:S01]  /*6eb0*/  LOP3.LUT R51, R75.reuse, 0x80, RZ, 0xfc, !PT ;  /* 0x000000804b337812 */ /* 0x040fe200078efcff */
[C---:B------:R-:W-:Y:S01]  /*6ec0*/  IMAD.WIDE.U32 R2, R94.reuse, c[0x0][0x2f8], RZ ;  /* 0x0000be005e027a25 */ /* 0x040fe200078e00ff */
[C---:B------:R-:W-:Y:S01]  /*6ed0*/  LOP3.LUT R53, R75.reuse, 0xa0, RZ, 0xfc, !PT ;  /* 0x000000a04b357812 */ /* 0x040fe200078efcff */
[----:B------:R-:W-:Y:S01]  /*6ee0*/  BSSY B0, `(.L_x_11853) ;  /* 0x000003b000007945 */ /* 0x000fe20003800000 */
[C---:B------:R-:W-:Y:S01]  /*6ef0*/  LOP3.LUT R55, R75.reuse, 0xc0, RZ, 0xfc, !PT ;  /* 0x000000c04b377812 */ /* 0x040fe200078efcff */
        /* <DEDUP_REMOVED lines=30> */
[----:B------:R-:W-:Y:S01]  /*70e0*/  LDS R73, [R73] ;  /* 0x0000000049497984 */ /* 0x000fe20000000800 */
[----:B--2---:R-:W-:-:S03]  /*70f0*/  FADD.FTZ R46, R45, R46 ;  /* 0x0000002e2d2e7221 */ /* 0x004fc60000010000 */
[----:B------:R-:W-:Y:S01]  /*7100*/  LDS R15, [R72+0x80] ;  /* 0x00008000480f7984 */ /* 0x000fe20000000800 */
[----:B0-----:R-:W-:-:S03]  /*7110*/  FADD.FTZ R47, R46, R47 ;  /* 0x0000002f2e2f7221 */ /* 0x001fc60000010000 */
[----:B------:R-:W-:Y:S01]  /*7120*/  LDS R71, [R71+0x100] ;  /* 0x0001000047477984 */ /* 0x000fe20000000800 */
[----:B------:R-:W-:-:S03]  /*7130*/  FADD.FTZ R90, R47, R48 ;  /* 0x000000302f5a7221 */ /* 0x000fc60000010000 */
        /* <DEDUP_REMOVED lines=21> */
.L_x_11854:
[----:B------:R-:W-:Y:S05]  /*7290*/  BSYNC B0 ;  /* 0x0000000000007941 */ /* 0x000fea0003800000 */
.L_x_11853:
        /* <DEDUP_REMOVED lines=16> */
[----:B------:R0:W-:Y:S01]  /*73a0*/  @!P0 STG.E [R2.64], R15 ;  /* 0x0000000f02008986 */ /* 0x0001e2000c10190a */
[----:B------:R-:W-:Y:S02]  /*73b0*/  ISETP.GE.AND P5, PT, R55, R0, PT ;  /* 0x000000003700720c */ /* 0x000fe40003fa6270 */
[----:B------:R-:W-:Y:S01]  /*73c0*/  ISETP.GT.AND P0, PT, R172, 0x1, PT ;  /* 0x00000001ac00780c */ /* 0x000fe20003f04270 */
[----:B------:R0:W-:Y:S01]  /*73d0*/  @!P1 STG.E [R2.64+0x80], R71 ;  /* 0x0000804702009986 */ /* 0x0001e2000c10190a */
[----:B------:R-:W-:Y:S02]  /*73e0*/  IADD3 R82, P1, R82, -0x800, RZ ;  /* 0xfffff80052527810 */ /* 0x000fe40007f3e0ff */
[----:B------:R-:W-:Y:S01]  /*73f0*/  IADD3 R77, R77, 0x1, RZ ;  /* 0x000000014d4d7810 */ /* 0x000fe20007ffe0ff */
[----:B------:R0:W-:Y:S01]  /*7400*/  @!P2 STG.E [R2.64+0x100], R17 ;  /* 0x000100110200a986 */ /* 0x0001e2000c10190a */
[----:B------:R-:W-:-:S02]  /*7410*/  IADD3 R80, P2, R80, -0x800, RZ ;  /* 0xfffff80050507810 */ /* 0x000fc40007f5e0ff */
[----:B------:R-:W-:Y:S01]  /*7420*/  IADD3.X R81, R81, -0x1, RZ, P1, !PT ;  /* 0xffffffff51517810 */ /* 0x000fe20000ffe4ff */
        /* <DEDUP_REMOVED lines=13> */
.L_x_11802:
        /* <DEDUP_REMOVED lines=24> */
.L_x_11857:
[----:B0-----:R-:W-:Y:S05]  /*7680*/  BSYNC B0 ;  /* 0x0000000000007941 */ /* 0x001fea0003800000 */
.L_x_11856:
        /* <DEDUP_REMOVED lines=23> */
.L_x_11859:
[----:B------:R-:W1:Y:S02]  /*7800*/  S2R R11, SR_TID.X ;  /* 0x00000000000b7919 */ /* 0x000e640000002100 */
.L_x_11860:
[----:B0-----:R-:W-:Y:S05]  /*7810*/  BSYNC B0 ;  /* 0x0000000000007941 */ /* 0x001fea0003800000 */
.L_x_11858:
[----:B-1----:R-:W-:-:S13]  /*7820*/  ISETP.GE.AND P0, PT, R11, c[0x0][0x16c], PT ;  /* 0x00005b000b007a0c */ /* 0x002fda0003f06270 */
[----:B------:R-:W-:Y:S05]  /*7830*/  @P0 EXIT ;  /* 0x000000000000094d */ /* 0x000fea0003800000 */
[----:B------:R-:W-:Y:S02]  /*7840*/  IMAD R98, R98, c[0x0][0x288], RZ ;  /* 0x0000a20062627a24 */ /* 0x000fe400078e02ff */
[----:B------:R-:W-:-:S04]  /*7850*/  IMAD.WIDE.U32 R4, R99, c[0x0][0x288], RZ ;  /* 0x0000a20063047a25 */ /* 0x000fc800078e00ff */
[----:B------:R-:W-:-:S05]  /*7860*/  IMAD R13, R99, c[0x0][0x28c], R98 ;  /* 0x0000a300630d7a24 */ /* 0x000fca00078e0262 */
[----:B------:R-:W-:Y:S02]  /*7870*/  IADD3 R13, R5, R13, RZ ;  /* 0x0000000d050d7210 */ /* 0x000fe40007ffe0ff */
.L_x_11861:
[----:B0-----:R0:W1:Y:S01]  /*7880*/  LDS.64 R8, [R11.X8+0x4650] ;  /* 0x004650000b087984 */ /* 0x0010620000008a00 */
[----:B------:R-:W-:Y:S01]  /*7890*/  SHF.R.S32.HI R0, RZ, 0x1f, R11 ;  /* 0x0000001fff007819 */ /* 0x000fe2000001140b */
[----:B------:R-:W-:Y:S01]  /*78a0*/  YIELD ;  /* 0x0000000000007946 */ /* 0x000fe20003800000 */
[----:B------:R-:W-:Y:S02]  /*78b0*/  MOV R2, R4 ;  /* 0x0000000400027202 */ /* 0x000fe40000000f00 */
[----:B------:R-:W-:Y:S01]  /*78c0*/  MOV R3, R13 ;  /* 0x0000000d00037202 */ /* 0x000fe20000000f00 */
[----:B------:R-:W-:-:S04]  /*78d0*/  IMAD R0, R0, c[0x0][0x290], RZ ;  /* 0x0000a40000007a24 */ /* 0x000fc800078e02ff */
[----:B------:R-:W-:-:S04]  /*78e0*/  IMAD.WIDE.U32 R6, R11, c[0x0][0x290], R2 ;  /* 0x0000a4000b067a25 */ /* 0x000fc800078e0002 */
[C---:B------:R-:W-:Y:S01]  /*78f0*/  IMAD R3, R11.reuse, c[0x0][0x294], R0 ;  /* 0x0000a5000b037a24 */ /* 0x040fe200078e0200 */
[----:B------:R-:W-:Y:S02]  /*7900*/  LEA R2, P0, R6, c[0x0][0x310], 0x3 ;  /* 0x0000c40006027a11 */ /* 0x000fe400078018ff */
[----:B0-----:R-:W-:Y:S02]  /*7910*/  IADD3 R11, R11, c[0x0][0x0], RZ ;  /* 0x000000000b0b7a10 */ /* 0x001fe40007ffe0ff */
[----:B------:R-:W-:-:S04]  /*7920*/  IADD3 R3, R7, R3, RZ ;  /* 0x0000000307037210 */ /* 0x000fc80007ffe0ff */
[----:B------:R-:W-:Y:S02]  /*7930*/  LEA.HI.X R3, R6, c[0x0][0x314], R3, 0x3, P0 ;  /* 0x0000c50006037a11 */ /* 0x000fe400000f1c03 */
[----:B------:R-:W-:-:S03]  /*7940*/  ISETP.GE.AND P0, PT, R11, c[0x0][0x16c], PT ;  /* 0x00005b000b007a0c */ /* 0x000fc60003f06270 */
[----:B-1----:R0:W-:Y:S04]  /*7950*/  RED.E.ADD.F32.FTZ.RN.STRONG.GPU [R2.64], R8 ;  /* 0x000000080200798e */ /* 0x0021e8000c10e78a */
[----:B------:R0:W-:Y:S06]  /*7960*/  RED.E.ADD.F32.FTZ.RN.STRONG.GPU [R2.64+0x4], R9 ;  /* 0x000004090200798e */ /* 0x0001ec000c10e78a */
[----:B------:R-:W-:Y:S05]  /*7970*/  @!P0 BRA `(.L_x_11861) ;  /* 0xffffff0000008947 */ /* 0x000fea000383ffff */
[----:B------:R-:W-:Y:S05]  /*7980*/  EXIT ;  /* 0x000000000000794d */ /* 0x000fea0003800000 */
.L_x_11862:
        /* <DEDUP_REMOVED lines=15> */
.L_x_14735:


//--------------------- .text._Z25selective_scan_bwd_kernelI32Selective_Scan_bwd_kernel_traitsILi32ELi8ELb0ELb1ELb1ELb0ELb1EfN3c107complexIfEEEEv12SSMParamsBwd --------------------------
	.section	.text._Z25selective_scan_bwd_kernelI32Selective_Scan_bwd_kernel_traitsILi32ELi8ELb0ELb1ELb1ELb0ELb1EfN3c107complexIfEEEEv12SSMParamsBwd,"ax",@progbits
	.sectioninfo	@"SHI_REGISTERS=244"
	.align	128
        .global         _Z25selective_scan_bwd_kernelI32Selective_Scan_bwd_kernel_traitsILi32ELi8ELb0ELb1ELb1ELb0ELb1EfN3c107complexIfEEEEv12SSMParamsBwd
        .type           _Z25selective_scan_bwd_kernelI32Selective_Scan_bwd_kernel_traitsILi32ELi8ELb0ELb1ELb1ELb0ELb1EfN3c107complexIfEEEEv12SSMParamsBwd,@function
        .size           _Z25selective_scan_bwd_kernelI32Selective_Scan_bwd_kernel_traitsILi32ELi8ELb0ELb1ELb1ELb0ELb1EfN3c107complexIfEEEEv12SSMParamsBwd,(.L_x_14736 - _Z25selective_scan_bwd_kernelI32Selective_Scan_bwd_kernel_traitsILi32ELi8ELb0ELb1ELb1ELb0ELb1EfN3c107complexIfEEEEv12SSMParamsBwd)
        .other          _Z25selective_scan_bwd_kernelI32Selective_Scan_bwd_kernel_traitsILi32ELi8ELb0ELb1ELb1ELb0ELb1EfN3c107complexIfEEEEv12SSMParamsBwd,@"STO_CUDA_ENTRY STV_DEFAULT"
_Z25selective_scan_bwd_kernelI32Selective_Scan_bwd_kernel_traitsILi32ELi8ELb0ELb1ELb1ELb0ELb1EfN3c107complexIfEEEEv12SSMParamsBwd:
.text._Z25selective_scan_bwd_kernelI32Selective_Scan_bwd_kernel_traitsILi32ELi8ELb0ELb1ELb1ELb0ELb1EfN3c107complexIfEEEEv12SSMParamsBwd:
[----:B------:R-:W-:Y:S02]  /*0000*/  MOV R1, c[0x0][0x28] ;  /* 0x00000a0000017a02 */ /* 0x000fe40000000f00 */
[----:B------:R-:W-:Y:S01]  /*0010*/  IABS R19, c[0x0][0x178] ;  /* 0x00005e0000137a13 */ /* 0x000fe20000000000 */
[----:B------:R-:W0:Y:S01]  /*0020*/  S2R R79, SR_CTAID.Y ;  /* 0x00000000004f7919 */ /* 0x000e220000002600 */
[----:B------:R-:W-:Y:S01]  /*0030*/  ISETP.NE.U32.AND P0, PT, RZ, c[0x0][0x238], PT ;  /* 0x00008e00ff007a0c */ /* 0x000fe20003f05070 */
[----:B------:R-:W-:Y:S01]  /*0040*/  HFMA2.MMA R76, -RZ, RZ, 0, 0 ;  /* 0x00000000ff4c7435 */ /* 0x000fe200000001ff */
[----:B------:R-:W1:Y:S01]  /*0050*/  I2F.RP R0, R19 ;  /* 0x0000001300007306 */ /* 0x000e620000209400 */
[----:B------:R-:W-:Y:S01]  /*0060*/  ISETP.NE.U32.AND P1, PT, RZ, c[0x0][0x250], PT ;  /* 0x00009400ff007a0c */ /* 0x000fe20003f25070 */
[----:B------:R-:W-:Y:S01]  /*0070*/  ULDC.64 UR10, c[0x0][0x118] ;  /* 0x00004600000a7ab9 */ /* 0x000fe20000000a00 */
[----:B------:R-:W-:Y:S01]  /*0080*/  ISETP.NE.AND.EX P0, PT, RZ, c[0x0][0x23c], PT, P0 ;  /* 0x00008f00ff007a0c */ /* 0x000fe20003f05300 */
[----:B------:R-:W2:Y:S01]  /*0090*/  S2R R77, SR_CTAID.X ;  /* 0x00000000004d7919 */ /* 0x000ea20000002500 */
[----:B------:R-:W-:Y:S02]  /*00a0*/  ISETP.NE.AND.EX P1, PT, RZ, c[0x0][0x254], PT, P1 ;  /* 0x00009500ff007a0c */ /* 0x000fe40003f25310 */
[----:B------:R-:W-:Y:S01]  /*00b0*/  MOV R74, RZ ;  /* 0x000000ff004a7202 */ /* 0x000fe20000000f00 */
[----:B-1----:R-:W1:Y:S01]  /*00c0*/  MUFU.RCP R0, R0 ;  /* 0x0000000000007308 */ /* 0x002e620000001000 */
[----:B0-----:R-:W-:-:S07]  /*00d0*/  SHF.R.S32.HI R78, RZ, 0x1f, R79 ;  /* 0x0000001fff4e7819 */ /* 0x001fce000001144f */
[C---:B------:R-:W-:Y:S02]  /*00e0*/  @P0 LEA R2, P2, R79.reuse, c[0x0][0x238], 0x2 ;  /* 0x00008e004f020a11 */ /* 0x040fe400078410ff */
        /* <DEDUP_REMOVED lines=9> */
[----:B------:R-:W-:-:S02]  /*0180*/  ISETP.NE.AND P0, PT, RZ, c[0x0][0x178], PT ;  /* 0x00005e00ff007a0c */ /* 0x000fc40003f05270 */
[----:B------:R-:W-:Y:S01]  /*0190*/  MOV R16, c[0x0][0x174] ;  /* 0x00005d0000107a02 */ /* 0x000fe20000000f00 */
[C---:B------:R-:W-:Y:S01]  /*01a0*/  IMAD R0, R72.reuse, c[0x0][0x1d0], RZ ;  /* 0x0000740048007a24 */ /* 0x040fe200078e02ff */
[----:B------:R-:W-:Y:S01]  /*01b0*/  MOV R70, RZ ;  /* 0x000000ff00467202 */ /* 0x000fe20000000f00 */
[----:B-1----:R-:W-:Y:S01]  /*01c0*/  HFMA2.MMA R6, -RZ, RZ, 0, 0 ;  /* 0x00000000ff067435 */ /* 0x002fe200000001ff */
[C---:B------:R-:W-:Y:S01]  /*01d0*/  IMAD R10, R72.reuse, c[0x0][0x278], RZ ;  /* 0x00009e00480a7a24 */ /* 0x040fe200078e02ff */
[----:B----4-:R-:W-:Y:S01]  /*01e0*/  IABS R4, R79 ;  /* 0x0000004f00047213 */ /* 0x010fe20000000000 */
[C---:B------:R-:W-:Y:S02]  /*01f0*/  IMAD R5, R77.reuse, c[0x0][0x1d4], R0 ;  /* 0x000075004d057a24 */ /* 0x040fe400078e0200 */
[----:B------:R-:W-:Y:S01]  /*0200*/  IMAD R12, R72, c[0x0][0x190], RZ ;  /* 0x00006400480c7a24 */ /* 0x000fe200078e02ff */
[----:B---3--:R-:W-:Y:S01]  /*0210*/  IADD3 R8, RZ, -R7, RZ ;  /* 0x80000007ff087210 */ /* 0x008fe20007ffe0ff */
[----:B------:R-:W-:-:S02]  /*0220*/  IMAD R13, R77, c[0x0][0x27c], R10 ;  /* 0x00009f004d0d7a24 */ /* 0x000fc400078e020a */
[----:B------:R-:W-:Y:S02]  /*0230*/  IMAD R15, R77, c[0x0][0x194], R12 ;  /* 0x000065004d0f7a24 */ /* 0x000fe400078e020c */
[----:B0-----:R-:W-:Y:S02]  /*0240*/  IMAD R3, R8, R19, RZ ;  /* 0x0000001308037224 */ /* 0x001fe400078e02ff */
[----:B------:R-:W-:Y:S02]  /*0250*/  IMAD R12, R78, c[0x0][0x1e8], RZ ;  /* 0x00007a004e0c7a24 */ /* 0x000fe400078e02ff */
        /* <DEDUP_REMOVED lines=9> */
[----:B------:R-:W-:Y:S02]  /*02f0*/  IMAD R9, R77, c[0x0][0x1e4], R6 ;  /* 0x000079004d097a24 */ /* 0x000fe400078e0206 */
[----:B------:R-:W-:Y:S02]  /*0300*/  IMAD R0, R19, R0, R4 ;  /* 0x0000000013007224 */ /* 0x000fe400078e0204 */
[----:B------:R-:W-:-:S03]  /*0310*/  IMAD.WIDE.U32 R4, R77, c[0x0][0x1e0], RZ ;  /* 0x000078004d047a25 */ /* 0x000fc600078e00ff */
[----:B------:R-:W-:Y:S01]  /*0320*/  ISETP.GT.U32.AND P2, PT, R19, R0, PT ;  /* 0x000000001300720c */ /* 0x000fe20003f44070 */
[----:B------:R-:W-:Y:S01]  /*0330*/  IMAD.WIDE.U32 R6, R77, c[0x0][0x278], RZ ;  /* 0x00009e004d067a25 */ /* 0x000fe200078e00ff */
[----:B------:R-:W-:-:S03]  /*0340*/  IADD3 R5, R5, R9, RZ ;  /* 0x0000000905057210 */ /* 0x000fc60007ffe0ff */
[----:B------:R-:W-:Y:S01]  /*0350*/  IMAD.WIDE.U32 R8, R77, c[0x0][0x190], RZ ;  /* 0x000064004d087a25 */ /* 0x000fe200078e00ff */
[----:B------:R-:W-:Y:S02]  /*0360*/  IADD3 R7, R7, R13, RZ ;  /* 0x0000000d07077210 */ /* 0x000fe40007ffe0ff */
[----:B------:R-:W-:Y:S01]  /*0370*/  LEA R13, R16, 0xffffff00, 0x8 ;  /* 0xffffff00100d7811 */ /* 0x000fe200078e40ff */
[----:B------:R-:W-:Y:S01]  /*0380*/  IMAD.WIDE.U32 R4, R79, c[0x0][0x1e8], R4 ;  /* 0x00007a004f047a25 */ /* 0x000fe200078e0004 */
[----:B------:R-:W-:Y:S02]  /*0390*/  IADD3 R9, R9, R15, RZ ;  /* 0x0000000f09097210 */ /* 0x000fe40007ffe0ff */
[----:B------:R-:W-:Y:S01]  /*03a0*/  SHF.R.S32.HI R15, RZ, 0x1f, R13 ;  /* 0x0000001fff0f7819 */ /* 0x000fe2000001140d */
[C---:B------:R-:W-:Y:S01]  /*03b0*/  IMAD R12, R79.reuse, c[0x0][0x1ec], R12 ;  /* 0x00007b004f0c7a24 */ /* 0x040fe200078e020c */
[----:B------:R-:W-:Y:S01]  /*03c0*/  @!P2 IADD3 R0, R0, -R19, RZ ;  /* 0x800000130000a210 */ /* 0x000fe20007ffe0ff */
[----:B------:R-:W-:Y:S01]  /*03d0*/  IMAD.WIDE.U32 R2, R79, c[0x0][0x1d8], R2 ;  /* 0x000076004f027a25 */ /* 0x000fe200078e0002 */
[----:B------:R-:W-:-:S02]  /*03e0*/  @!P2 IADD3 R75, R75, 0x1, RZ ;  /* 0x000000014b4ba810 */ /* 0x000fc40007ffe0ff */
[----:B------:R-:W-:Y:S01]  /*03f0*/  ISETP.GE.U32.AND P1, PT, R0, R19, PT ;  /* 0x000000130000720c */ /* 0x000fe20003f26070 */
[C---:B------:R-:W-:Y:S01]  /*0400*/  IMAD R0, R78.reuse, c[0x0][0x1d8], RZ ;  /* 0x000076004e007a24 */ /* 0x040fe200078e02ff */
[----:B------:R-:W-:Y:S01]  /*0410*/  IADD3 R67, P2, R13, R4, RZ ;  /* 0x000000040d437210 */ /* 0x000fe20007f5e0ff */
[----:B------:R-:W-:Y:S02]  /*0420*/  IMAD R17, R77, c[0x0][0x1b4], R14 ;  /* 0x00006d004d117a24 */ /* 0x000fe400078e020e */
[----:B------:R-:W-:Y:S01]  /*0430*/  IMAD R14, R78, c[0x0][0x280], RZ ;  /* 0x0000a0004e0e7a24 */ /* 0x000fe200078e02ff */
[----:B------:R-:W-:Y:S01]  /*0440*/  IADD3.X R4, R15, R5, R12, P2, !PT ;  /* 0x000000050f047210 */ /* 0x000fe200017fe40c */
[----:B------:R-:W-:-:S04]  /*0450*/  IMAD.WIDE.U32 R6, R79, c[0x0][0x280], R6 ;  /* 0x0000a0004f067a25 */ /* 0x000fc800078e0006 */
[----:B------:R-:W-:Y:S02]  /*0460*/  IMAD R0, R79, c[0x0][0x1dc], R0 ;  /* 0x000077004f007a24 */ /* 0x000fe400078e0200 */
[----:B------:R-:W-:Y:S01]  /*0470*/  @P1 IADD3 R75, R75, 0x1, RZ ;  /* 0x000000014b4b1810 */ /* 0x000fe20007ffe0ff */
[----:B------:R-:W-:Y:S01]  /*0480*/  IMAD.WIDE.U32 R10, R77, c[0x0][0x1b0], RZ ;  /* 0x00006c004d0a7a25 */ /* 0x000fe200078e00ff */
[----:B------:R-:W-:Y:S02]  /*0490*/  IADD3 R64, P1, R13, R2, RZ ;  /* 0x000000020d407210 */ /* 0x000fe40007f3e0ff */
[----:B------:R-:W-:Y:S01]  /*04a0*/  @!P3 IADD3 R75, -R75, RZ, RZ ;  /* 0x000000ff4b4bb210 */ /* 0x000fe20007ffe1ff */
[----:B------:R-:W-:Y:S01]  /*04b0*/  IMAD R14, R79, c[0x0][0x284], R14 ;  /* 0x0000a1004f0e7a24 */ /* 0x000fe200078e020e */
[----:B------:R-:W-:Y:S02]  /*04c0*/  @!P0 LOP3.LUT R75, RZ, c[0x0][0x178], RZ, 0x33, !PT ;  /* 0x00005e00ff4b8a12 */ /* 0x000fe400078e33ff */
[----:B------:R-:W-:-:S02]  /*04d0*/  LEA R69, P0, R67, c[0x0][0x248], 0x2 ;  /* 0x0000920043457a11 */ /* 0x000fc400078010ff */
[----:B------:R-:W-:Y:S01]  /*04e0*/  SHF.R.S32.HI R161, RZ, 0x1f, R75 ;  /* 0x0000001fffa17819 */ /* 0x000fe2000001144b */
[----:B------:R-:W-:Y:S01]  /*04f0*/  IMAD.WIDE.U32 R8, R75, c[0x0][0x1a8], R8 ;  /* 0x00006a004b087a25 */ /* 0x000fe200078e0008 */
[----:B------:R-:W-:Y:S02]  /*0500*/  LEA.HI.X R67, R67, c[0x0][0x24c], R4, 0x2, P0 ;  /* 0x0000930043437a11 */ /* 0x000fe400000f1404 */
[----:B------:R-:W-:Y:S01]  /*0510*/  IADD3 R13, P4, R13, R6, RZ ;  /* 0x000000060d0d7210 */ /* 0x000fe20007f9e0ff */
[----:B------:R-:W-:Y:S01]  /*0520*/  IMAD R2, R161, c[0x0][0x1c8], RZ ;  /* 0x00007200a1027a24 */ /* 0x000fe200078e02ff */
[----:B------:R-:W-:Y:S02]  /*0530*/  ISETP.NE.U32.AND P0, PT, RZ, c[0x0][0x260], PT ;  /* 0x00009800ff007a0c */ /* 0x000fe40003f05070 */
[----:B------:R-:W-:Y:S01]  /*0540*/  IADD3.X R3, R15, R3, R0, P1, !PT ;  /* 0x000000030f037210 */ /* 0x000fe20000ffe400 */
[----:B------:R-:W-:Y:S01]  /*0550*/  IMAD R0, R161, c[0x0][0x1a8], RZ ;  /* 0x00006a00a1007a24 */ /* 0x000fe200078e02ff */
[----:B------:R-:W-:-:S02]  /*0560*/  IADD3 R11, R11, R17, RZ ;  /* 0x000000110b0b7210 */ /* 0x000fc40007ffe0ff */
[C---:B------:R-:W-:Y:S01]  /*0570*/  LEA R71, P1, R64.reuse, c[0x0][0x240], 0x2 ;  /* 0x0000900040477a11 */ /* 0x040fe200078210ff */
[----:B------:R-:W-:Y:S01]  /*0580*/  IMAD R5, R75, c[0x0][0x1ac], R0 ;  /* 0x00006b004b057a24 */ /* 0x000fe200078e0200 */
[----:B------:R-:W-:Y:S01]  /*0590*/  IADD3.X R6, R15, R7, R14, P4, !PT ;  /* 0x000000070f067210 */ /* 0x000fe200027fe40e */
[----:B------:R-:W-:Y:S01]  /*05a0*/  IMAD.WIDE.U32 R10, R75, c[0x0][0x1c8], R10 ;  /* 0x000072004b0a7a25 */ /* 0x000fe200078e000a */
[----:B------:R-:W-:Y:S01]  /*05b0*/  LEA R65, P2, R13, c[0x0][0x308], 0x2 ;  /* 0x0000c2000d417a11 */ /* 0x000fe200078410ff */
[----:B------:R-:W-:Y:S01]  /*05c0*/  CS2R R14, SRZ ;  /* 0x00000000000e7805 */ /* 0x000fe2000001ff00 */
[----:B------:R-:W-:Y:S01]  /*05d0*/  ISETP.NE.AND.EX P0, PT, RZ, c[0x0][0x264], PT, P0 ;  /* 0x00009900ff007a0c */ /* 0x000fe20003f05300 */
[----:B------:R-:W-:Y:S01]  /*05e0*/  IMAD R7, R75, c[0x0][0x1cc], R2 ;  /* 0x000073004b077a24 */ /* 0x000fe200078e0202 */
[----:B------:R-:W-:Y:S02]  /*05f0*/  LEA.HI.X R64, R64, c[0x0][0x244], R3, 0x2, P1 ;  /* 0x0000910040407a11 */ /* 0x000fe400008f1403 */
[----:B------:R-:W-:-:S02]  /*0600*/  LEA R3, R16, 0xfffffe00, 0x9 ;  /* 0xfffffe0010037811 */ /* 0x000fc400078e48ff */
[----:B------:R-:W-:Y:S02]  /*0610*/  LEA.HI.X R63, R13, c[0x0][0x30c], R6, 0x2, P2 ;  /* 0x0000c3000d3f7a11 */ /* 0x000fe400010f1406 */
[----:B------:R-:W-:Y:S01]  /*0620*/  ISETP.NE.U32.AND P1, PT, RZ, c[0x0][0x328], PT ;  /* 0x0000ca00ff007a0c */ /* 0x000fe20003f25070 */
[----:B------:R-:W-:Y:S01]  /*0630*/  CS2R R12, SRZ ;  /* 0x00000000000c7805 */ /* 0x000fe2000001ff00 */
[----:B------:R-:W-:Y:S02]  /*0640*/  ISETP.NE.U32.AND P2, PT, RZ, c[0x0][0x348], PT ;  /* 0x0000d200ff007a0c */ /* 0x000fe40003f45070 */
[----:B------:R-:W-:Y:S02]  /*0650*/  IADD3 R60, P5, R3, R8, RZ ;  /* 0x00000008033c7210 */ /* 0x000fe40007fbe0ff */
[----:B------:R-:W-:Y:S02]  /*0660*/  SHF.R.S32.HI R0, RZ, 0x1f, R3 ;  /* 0x0000001fff007819 */ /* 0x000fe40000011403 */
[----:B------:R-:W-:-:S02]  /*0670*/  IADD3 R5, R9, R5, RZ ;  /* 0x0000000509057210 */ /* 0x000fc40007ffe0ff */
[----:B------:R-:W-:Y:S02]  /*0680*/  IADD3 R3, P4, R3, R10, RZ ;  /* 0x0000000a03037210 */ /* 0x000fe40007f9e0ff */
[----:B------:R-:W-:Y:S02]  /*0690*/  IADD3 R7, R11, R7, RZ ;  /* 0x000000070b077210 */ /* 0x000fe40007ffe0ff */
[----:B------:R-:W-:Y:S02]  /*06a0*/  ISETP.NE.AND.EX P1, PT, RZ, c[0x0][0x32c], PT, P1 ;  /* 0x0000cb00ff007a0c */ /* 0x000fe40003f25310 */
[----:B------:R-:W-:Y:S02]  /*06b0*/  ISETP.NE.AND.EX P2, PT, RZ, c[0x0][0x34c], PT, P2 ;  /* 0x0000d300ff007a0c */ /* 0x000fe40003f45320 */
[----:B------:R-:W-:Y:S02]  /*06c0*/  ISETP.GE.AND P3, PT, R16, 0x1, PT ;  /* 0x000000011000780c */ /* 0x000fe40003f66270 */
[----:B------:R-:W-:-:S02]  /*06d0*/  IADD3.X R5, R0, R5, RZ, P5, !PT ;  /* 0x0000000500057210 */ /* 0x000fc40002ffe4ff */
[----:B------:R-:W-:Y:S01]  /*06e0*/  IADD3.X R2, R0, R7, RZ, P4, !PT ;  /* 0x0000000700027210 */ /* 0x000fe200027fe4ff */
[----:B------:R-:W-:Y:S01]  /*06f0*/  @P0 IMAD R0, R77, c[0x0][0x164], R79 ;  /* 0x000059004d000a24 */ /* 0x000fe200078e024f */
[----:B------:R-:W-:Y:S02]  /*0700*/  LEA R62, P5, R60, c[0x0][0x228], 0x2 ;  /* 0x00008a003c3e7a11 */ /* 0x000fe400078a10ff */
[----:B------:R-:W-:Y:S01]  /*0710*/  @P0 MOV R17, 0x10 ;  /* 0x0000001000110802 */ /* 0x000fe20000000f00 */
[----:B------:R-:W-:Y:S01]  /*0720*/  @P0 IMAD R0, R0, c[0x0][0x174], RZ ;  /* 0x00005d0000000a24 */ /* 0x000fe200078e02ff */
[----:B------:R-:W-:Y:S02]  /*0730*/  LEA.HI.X R60, R60, c[0x0][0x22c], R5, 0x2, P5 ;  /* 0x00008b003c3c7a11 */ /* 0x000fe400028f1405 */
[----:B------:R-:W-:Y:S01]  /*0740*/  LEA R59, P6, R3, c[0x0][0x230], 0x2 ;  /* 0x00008c00033b7a11 */ /* 0x000fe200078c10ff */
[----:B------:R-:W-:Y:S01]  /*0750*/  @P0 IMAD R0, R0, c[0x0][0x16c], RZ ;  /* 0x00005b0000000a24 */ /* 0x000fe200078e02ff */
[----:B------:R-:W-:-:S02]  /*0760*/  @P1 LEA R14, P4, R79, c[0x0][0x328], 0x2 ;  /* 0x0000ca004f0e1a11 */ /* 0x000fc400078810ff */
        /* <DEDUP_REMOVED lines=17> */
.L_x_11921:
        /* <DEDUP_REMOVED lines=13> */
[C---:B------:R-:W-:Y:S02]  /*0950*/  LEA.HI.X R9, R58.reuse, R64, R55, 0x2, P3 ;  /* 0x000000403a097211 */ /* 0x040fe400018f1437 */
[----:B------:R-:W-:-:S02]  /*0960*/  LOP3.LUT R21, R58, 0x60, RZ, 0xfc, !PT ;  /* 0x000000603a157812 */ /* 0x000fc400078efcff */
[C---:B------:R-:W-:Y:S01]  /*0970*/  LOP3.LUT R19, R58.reuse, 0x80, RZ, 0xfc, !PT ;  /* 0x000000803a137812 */ /* 0x040fe200078efcff */
[----:B------:R0:W2:Y:S01]  /*0980*/  @!P0 LDG.E R0, [R8.64] ;  /* 0x0000000a08008981 */ /* 0x0000a2000c1e1900 */
[C---:B------:R-:W-:Y:S02]  /*0990*/  LOP3.LUT R7, R58.reuse, 0xa0, RZ, 0xfc, !PT ;  /* 0x000000a03a077812 */ /* 0x040fe400078efcff */
[C---:B------:R-:W-:Y:S01]  /*09a0*/  LOP3.LUT R3, R58.reuse, 0xc0, RZ, 0xfc, !PT ;  /* 0x000000c03a037812 */ /* 0x040fe200078efcff */
[----:B------:R0:W3:Y:S01]  /*09b0*/  @!P1 LDG.E R11, [R8.64+0x80] ;  /* 0x0000800a080b9981 */ /* 0x0000e2000c1e1900 */
[-C--:B------:R-:W-:Y:S02]  /*09c0*/  ISETP.GE.AND P0, PT, R21, R54.reuse, PT ;  /* 0x000000361500720c */ /* 0x080fe40003f06270 */
[----:B------:R-:W-:Y:S01]  /*09d0*/  LOP3.LUT R5, R58, 0xe0, RZ, 0xfc, !PT ;  /* 0x000000e03a057812 */ /* 0x000fe200078efcff */
[----:B------:R0:W4:Y:S01]  /*09e0*/  @!P2 LDG.E R2, [R8.64+0x100] ;  /* 0x0001000a0802a981 */ /* 0x000122000c1e1900 */
[----:B------:R-:W-:-:S02]  /*09f0*/  ISETP.GE.AND P1, PT, R19, R54, PT ;  /* 0x000000361300720c */ /* 0x000fc40003f26270 */
[-C--:B------:R-:W-:Y:S01]  /*0a00*/  ISETP.GE.AND P2, PT, R7, R54.reuse, PT ;  /* 0x000000360700720c */ /* 0x080fe20003f46270 */
[----:B------:R-:W-:Y:S01]  /*0a10*/  HFMA2.MMA R4, -RZ, RZ, 0, 0 ;  /* 0x00000000ff047435 */ /* 0x000fe200000001ff */
[-C--:B------:R-:W-:Y:S02]  /*0a20*/  ISETP.GE.AND P3, PT, R3, R54.reuse, PT ;  /* 0x000000360300720c */ /* 0x080fe40003f66270 */
        /* <DEDUP_REMOVED lines=10> */
[----:B------:R-:W-:-:S04]  /*0ad0*/  IADD3 R31, R66, 0x20, RZ ;  /* 0x00000020421f7810 */ /* 0x000fc80007ffe0ff */
[-C--:B------:R-:W-:Y:S02]  /*0ae0*/  LEA.HI.SX32 R31, R31, R66.reuse, 0x1b ;  /* 0x000000421f1f7211 */ /* 0x080fe400078fdaff */
[C---:B------:R-:W-:Y:S02]  /*0af0*/  IADD3 R33, R66.reuse, 0x40, RZ ;  /* 0x0000004042217810 */ /* 0x040fe40007ffe0ff */
[----:B------:R-:W-:Y:S02]  /*0b00*/  SHF.L.U32 R52, R31, 0x2, RZ ;  /* 0x000000021f347819 */ /* 0x000fe400000006ff */
[----:B------:R-:W-:Y:S02]  /*0b10*/  IADD3 R31, R66, 0x60, RZ ;  /* 0x00000060421f7810 */ /* 0x000fe40007ffe0ff */
[-C--:B------:R-:W-:Y:S02]  /*0b20*/  LEA.HI.SX32 R33, R33, R66.reuse, 0x1b ;  /* 0x0000004221217211 */ /* 0x080fe400078fdaff */
[----:B------:R-:W-:-:S02]  /*0b30*/  LEA.HI.SX32 R31, R31, R66, 0x1b ;  /* 0x000000421f1f7211 */ /* 0x000fc400078fdaff */
[C---:B------:R-:W-:Y:S02]  /*0b40*/  LEA.HI.SX32 R53, R66.reuse, R66, 0x1b ;  /* 0x0000004242357211 */ /* 0x040fe400078fdaff */
[----:B------:R-:W-:Y:S02]  /*0b50*/  SHF.L.U32 R51, R33, 0x2, RZ ;  /* 0x0000000221337819 */ /* 0x000fe400000006ff */
[C---:B0-----:R-:W-:Y:S02]  /*0b60*/  IADD3 R9, R66.reuse, 0x80, RZ ;  /* 0x0000008042097810 */ /* 0x041fe40007ffe0ff */
[C---:B------:R-:W-:Y:S02]  /*0b70*/  IADD3 R33, R66.reuse, 0xa0, RZ ;  /* 0x000000a042217810 */ /* 0x040fe40007ffe0ff */
[----:B------:R-:W-:Y:S02]  /*0b80*/  IADD3 R35, R66, 0xc0, RZ ;  /* 0x000000c042237810 */ /* 0x000fe40007ffe0ff */
[----:B------:R-:W-:-:S02]  /*0b90*/  SHF.L.U32 R50, R31, 0x2, RZ ;  /* 0x000000021f327819 */ /* 0x000fc400000006ff */
[----:B------:R-:W-:Y:S02]  /*0ba0*/  IADD3 R31, R66, 0xe0, RZ ;  /* 0x000000e0421f7810 */ /* 0x000fe40007ffe0ff */
[----:B------:R-:W-:Y:S02]  /*0bb0*/  SHF.L.U32 R53, R53, 0x2, RZ ;  /* 0x0000000235357819 */ /* 0x000fe400000006ff */
[-C--:B------:R-:W-:Y:S02]  /*0bc0*/  LEA.HI.SX32 R9, R9, R66.reuse, 0x1b ;  /* 0x0000004209097211 */ /* 0x080fe400078fdaff */
[-C--:B------:R-:W-:Y:S02]  /*0bd0*/  LEA.HI.SX32 R33, R33, R66.reuse, 0x1b ;  /* 0x0000004221217211 */ /* 0x080fe400078fdaff */
[-C--:B------:R-:W-:Y:S02]  /*0be0*/  LEA.HI.SX32 R35, R35, R66.reuse, 0x1b ;  /* 0x0000004223237211 */ /* 0x080fe400078fdaff */
[----:B------:R-:W-:-:S02]  /*0bf0*/  LEA.HI.SX32 R31, R31, R66, 0x1b ;  /* 0x000000421f1f7211 */ /* 0x000fc400078fdaff */
[----:B------:R-:W-:Y:S02]  /*0c00*/  SHF.L.U32 R49, R9, 0x2, RZ ;  /* 0x0000000209317819 */ /* 0x000fe400000006ff */
[----:B------:R-:W-:Y:S02]  /*0c10*/  SHF.L.U32 R48, R33, 0x2, RZ ;  /* 0x0000000221307819 */ /* 0x000fe400000006ff */
[----:B------:R-:W-:Y:S02]  /*0c20*/  SHF.L.U32 R43, R66, 0x3, RZ ;  /* 0x00000003422b7819 */ /* 0x000fe400000006ff */
[----:B------:R-:W-:Y:S02]  /*0c30*/  SHF.L.U32 R47, R35, 0x2, RZ ;  /* 0x00000002232f7819 */ /* 0x000fe400000006ff */
[----:B------:R-:W-:Y:S02]  /*0c40*/  SHF.L.U32 R45, R31, 0x2, RZ ;  /* 0x000000021f2d7819 */ /* 0x000fe400000006ff */
[----:B------:R-:W-:-:S02]  /*0c50*/  LEA.HI.SX32 R43, R43, R43, 0x1b ;  /* 0x0000002b2b2b7211 */ /* 0x000fc400078fdaff */
[C---:B------:R-:W-:Y:S02]  /*0c60*/  SHF.L.U32 R46, R58.reuse, 0x2, RZ ;  /* 0x000000023a2e7819 */ /* 0x040fe400000006ff */
[C---:B------:R-:W-:Y:S02]  /*0c70*/  ISETP.GE.AND P6, PT, R58.reuse, R54, PT ;  /* 0x000000363a00720c */ /* 0x040fe40003fc6270 */
[----:B------:R-:W-:Y:S02]  /*0c80*/  SHF.L.U64.HI R44, R58, 0x2, R55 ;  /* 0x000000023a2c7819 */ /* 0x000fe40000010237 */
[----:B------:R-:W-:Y:S02]  /*0c90*/  IADD3 R8, P0, R69, R46, RZ ;  /* 0x0000002e45087210 */ /* 0x000fe40007f1e0ff */
[----:B------:R-:W-:Y:S02]  /*0ca0*/  ISETP.GE.AND P5, PT, R25, R54, PT ;  /* 0x000000361900720c */ /* 0x000fe40003fa6270 */
[----:B------:R-:W-:-:S02]  /*0cb0*/  IADD3.X R9, R67, R44, RZ, P0, !PT ;  /* 0x0000002c43097210 */ /* 0x000fc400007fe4ff */
[-C--:B------:R-:W-:Y:S02]  /*0cc0*/  ISETP.GE.AND P4, PT, R23, R54.reuse, PT ;  /* 0x000000361700720c */ /* 0x080fe40003f86270 */
[-C--:B------:R-:W-:Y:S02]  /*0cd0*/  ISETP.GE.AND P3, PT, R21, R54.reuse, PT ;  /* 0x000000361500720c */ /* 0x080fe40003f66270 */
[-C--:B------:R-:W-:Y:S02]  /*0ce0*/  ISETP.GE.AND P2, PT, R19, R54.reuse, PT ;  /* 0x000000361300720c */ /* 0x080fe40003f46270 */
[-C--:B------:R-:W-:Y:S02]  /*0cf0*/  ISETP.GE.AND P1, PT, R7, R54.reuse, PT ;  /* 0x000000360700720c */ /* 0x080fe40003f26270 */
[----:B------:R-:W-:Y:S02]  /*0d00*/  ISETP.GE.AND P0, PT, R3, R54, PT ;  /* 0x000000360300720c */ /* 0x000fe40003f06270 */
[----:B------:R-:W-:Y:S01]  /*0d10*/  MOV R20, RZ ;  /* 0x000000ff00147202 */ /* 0x000fe20000000f00 */
[----:B--2---:R0:W-:Y:S04]  /*0d20*/  STS [R53], R0 ;  /* 0x0000000035007388 */ /* 0x0041e80000000800 */
[----:B---3--:R-:W-:Y:S04]  /*0d30*/  STS [R52+0x80], R11 ;  /* 0x0000800b34007388 */ /* 0x008fe80000000800 */
[----:B----4-:R1:W-:Y:S04]  /*0d40*/  STS [R51+0x100], R2 ;  /* 0x0001000233007388 */ /* 0x0103e80000000800 */
        /* <DEDUP_REMOVED lines=34> */
[-C--:B------:R-:W-:Y:S02]  /*0f70*/  ISETP.GE.AND P5, PT, R25, R54.reuse, PT ;  /* 0x000000361900720c */ /* 0x080fe40003fa6270 */
        /* <DEDUP_REMOVED lines=10> */
[----:B--2---:R-:W-:Y:S04]  /*1020*/  STS [R53], R0 ;  /* 0x0000000035007388 */ /* 0x004fe80000000800 */
[----:B---3--:R-:W-:Y:S04]  /*1030*/  STS [R52+0x80], R11 ;  /* 0x0000800b34007388 */ /* 0x008fe80000000800 */
        /* <DEDUP_REMOVED lines=84> */
[----:B--2---:R-:W-:Y:S04]  /*1580*/  STS [R53], R18 ;  /* 0x0000001235007388 */ /* 0x004fe80000000800 */
[----:B----4-:R0:W-:Y:S04]  /*1590*/  STS [R52+0x80], R89 ;  /* 0x0000805934007388 */ /* 0x0101e80000000800 */
[----:B------:R-:W-:Y:S04]  /*15a0*/  STS [R51+0x100], R2 ;  /* 0x0001000233007388 */ /* 0x000fe80000000800 */
[----:B------:R-:W-:Y:S04]  /*15b0*/  STS [R50+0x180], R91 ;  /* 0x0001805b32007388 */ /* 0x000fe80000000800 */
[----:B------:R-:W-:Y:S04]  /*15c0*/  STS [R49+0x200], R4 ;  /* 0x0002000431007388 */ /* 0x000fe80000000800 */
[----:B------:R-:W-:Y:S04]  /*15d0*/  STS [R48+0x280], R93 ;  /* 0x0002805d30007388 */ /* 0x000fe80000000800 */
        /* <DEDUP_REMOVED lines=28> */
[----:B---3--:R-:W-:Y:S04]  /*17a0*/  STS [R53], R20 ;  /* 0x0000001435007388 */ /* 0x008fe80000000800 */
[----:B--2---:R-:W-:Y:S04]  /*17b0*/  STS [R52+0x80], R89 ;  /* 0x0000805934007388 */ /* 0x004fe80000000800 */
[----:B----4-:R-:W-:Y:S04]  /*17c0*/  STS [R51+0x100], R22 ;  /* 0x0001001633007388 */ /* 0x010fe80000000800 */
[----:B------:R-:W-:Y:S04]  /*17d0*/  STS [R50+0x180], R91 ;  /* 0x0001805b32007388 */ /* 0x000fe80000000800 */
[----:B------:R-:W-:Y:S04]  /*17e0*/  STS [R49+0x200], R90 ;  /* 0x0002005a31007388 */ /* 0x000fe80000000800 */
[----:B------:R-:W-:Y:S04]  /*17f0*/  STS [R48+0x280], R9 ;  /* 0x0002800930007388 */ /* 0x000fe80000000800 */
[----:B------:R0:W-:Y:S04]  /*1800*/  STS [R47+0x300], R8 ;  /* 0x000300082f007388 */ /* 0x0001e80000000800 */
[----:B------:R1:W-:Y:S01]  /*1810*/  STS [R45+0x380], R94 ;  /* 0x0003805e2d007388 */ /* 0x0003e20000000800 */
        /* <DEDUP_REMOVED lines=56> */
[----:B----4-:R-:W-:Y:S04]  /*1ba0*/  STS [R53], R92 ;  /* 0x0000005c35007388 */ /* 0x010fe80000000800 */
        /* <DEDUP_REMOVED lines=104> */
.L_x_11865:
[----:B------:R-:W-:Y:S05]  /*2230*/  BSYNC B0 ;  /* 0x0000000000007941 */ /* 0x000fea0003800000 */
.L_x_11864:
        /* <DEDUP_REMOVED lines=17> */
[----:B0-----:R-:W-:Y:S01]  /*2350*/  FMUL.FTZ R113, R96, R111 ;  /* 0x0000006f60717220 */ /* 0x001fe20000410000 */
[----:B------:R-:W-:Y:S01]  /*2360*/  @!P1 STG.E [R84.64+-0x280], R119 ;  /* 0xfffd807754009986 */ /* 0x000fe2000c10190a */
[----:B------:R-:W-:Y:S02]  /*2370*/  FMUL.FTZ R91, R24, R93 ;  /* 0x0000005d185b7220 */ /* 0x000fe40000410000 */
[----:B------:R-:W-:Y:S01]  /*2380*/  FMUL.FTZ R89, R18, R99 ;  /* 0x0000006312597220 */ /* 0x000fe20000410000 */
[----:B------:R-:W-:Y:S01]  /*2390*/  @!P3 STG.E [R84.64+-0x180], R123 ;  /* 0xfffe807b5400b986 */ /* 0x000fe2000c10190a */
[----:B------:R-:W-:-:S02]  /*23a0*/  FMUL.FTZ R83, R86, R81 ;  /* 0x0000005156537220 */ /* 0x000fc40000410000 */
[----:B------:R-:W-:Y:S01]  /*23b0*/  FMUL.FTZ R2, R2, R105 ;  /* 0x0000006902027220 */ /* 0x000fe20000410000 */
[----:B------:R-:W-:Y:S01]  /*23c0*/  @!P4 STG.E [R84.64+-0x100], R125 ;  /* 0xffff007d5400c986 */ /* 0x000fe2000c10190a */
[----:B------:R-:W-:Y:S02]  /*23d0*/  FMUL.FTZ R4, R4, R97 ;  /* 0x0000006104047220 */ /* 0x000fe40000410000 */
[----:B------:R-:W-:Y:S01]  /*23e0*/  FMUL.FTZ R111, R88, R95 ;  /* 0x0000005f586f7220 */ /* 0x000fe20000410000 */
[----:B------:R-:W-:Y:S01]  /*23f0*/  @!P2 STG.E [R84.64+-0x380], R115 ;  /* 0xfffc80735400a986 */ /* 0x000fe2000c10190a */
[----:B------:R-:W-:-:S03]  /*2400*/  FMUL.FTZ R82, R6, R113 ;  /* 0x0000007106527220 */ /* 0x000fc60000410000 */
[----:B------:R0:W-:Y:S02]  /*2410*/  @!P5 STG.E [R84.64+-0x80], R127 ;  /* 0xffff807f5400d986 */ /* 0x0001e4000c10190a */
[----:B0-----:R-:W-:Y:S01]  /*2420*/  FMUL.FTZ R85, R87, R106 ;  /* 0x0000006a57557220 */ /* 0x001fe20000410000 */
[----:B------:R-:W-:Y:S05]  /*2430*/  @!P0 BRA `(.L_x_11866) ;  /* 0x0000047000008947 */ /* 0x000fea0003800000 */
[----:B------:R-:W-:Y:S01]  /*2440*/  BAR.SYNC.DEFER_BLOCKING 0x0 ;  /* 0x0000000000007b1d */ /* 0x000fe20000010000 */
[----:B------:R-:W-:Y:S02]  /*2450*/  FMUL.FTZ R92, R93, R92 ;  /* 0x0000005c5d5c7220 */ /* 0x000fe40000410000 */
[----:B------:R-:W-:Y:S02]  /*2460*/  FMUL.FTZ R6, R99, R101 ;  /* 0x0000006563067220 */ /* 0x000fe40000410000 */
[----:B------:R-:W-:Y:S01]  /*2470*/  FMUL.FTZ R18, R81, R103 ;  /* 0x0000006751127220 */ /* 0x000fe20000410000 */
[----:B------:R-:W-:Y:S01]  /*2480*/  BSSY B0, `(.L_x_11867) ;  /* 0x0000039000007945 */ /* 0x000fe20003800000 */
[----:B------:R-:W-:-:S02]  /*2490*/  FMUL.FTZ R104, R105, R104 ;  /* 0x0000006869687220 */ /* 0x000fc40000410000 */
[----:B------:R-:W-:Y:S02]  /*24a0*/  FMUL.FTZ R94, R106, R94 ;  /* 0x0000005e6a5e7220 */ /* 0x000fe40000410000 */
        /* <DEDUP_REMOVED lines=20> */
[----:B------:R-:W-:Y:S01]  /*25f0*/  LDS R87, [R53] ;  /* 0x0000000035577984 */ /* 0x000fe20000000800 */
[----:B------:R-:W-:-:S03]  /*2600*/  IMAD.WIDE.U32 R80, R79, c[0x0][0x218], R80 ;  /* 0x000086004f507a25 */ /* 0x000fc600078e0050 */
[----:B------:R-:W-:Y:S02]  /*2610*/  LDS R93, [R52+0x80] ;  /* 0x00008000345d7984 */ /* 0x000fe40000000800 */
[----:B------:R-:W-:Y:S02]  /*2620*/  IADD3 R6, P1, R26, R80, RZ ;  /* 0x000000501a067210 */ /* 0x000fe40007f3e0ff */
[----:B------:R-:W-:Y:S02]  /*2630*/  LDS R95, [R51+0x100] ;  /* 0x00010000335f7984 */ /* 0x000fe40000000800 */
[----:B------:R-:W-:Y:S02]  /*2640*/  IADD3.X R81, R0, R113, R81, P1, !PT ;  /* 0x0000007100517210 */ /* 0x000fe40000ffe451 */
[----:B------:R-:W-:Y:S01]  /*2650*/  LDS R97, [R50+0x180] ;  /* 0x0001800032617984 */ /* 0x000fe20000000800 */
[----:B------:R-:W-:-:S03]  /*2660*/  LEA R80, P0, R6, R107, 0x2 ;  /* 0x0000006b06507211 */ /* 0x000fc600078010ff */
[----:B------:R-:W-:Y:S01]  /*2670*/  LDS R99, [R49+0x200] ;  /* 0x0002000031637984 */ /* 0x000fe20000000800 */
[----:B------:R-:W-:-:S03]  /*2680*/  LEA.HI.X R81, R6, R18, R81, 0x2, P0 ;  /* 0x0000001206517211 */ /* 0x000fc600000f1451 */
[----:B------:R-:W-:Y:S04]  /*2690*/  LDS R101, [R48+0x280] ;  /* 0x0002800030657984 */ /* 0x000fe80000000800 */
[----:B------:R-:W-:Y:S04]  /*26a0*/  LDS R103, [R47+0x300] ;  /* 0x000300002f677984 */ /* 0x000fe80000000800 */
[----:B------:R-:W-:Y:S04]  /*26b0*/  LDS R105, [R45+0x380] ;  /* 0x000380002d697984 */ /* 0x000fe80000000800 */
        /* <DEDUP_REMOVED lines=21> */
.L_x_11868:
[----:B------:R-:W-:Y:S05]  /*2810*/  BSYNC B0 ;  /* 0x0000000000007941 */ /* 0x000fea0003800000 */
.L_x_11867:
        /* <DEDUP_REMOVED lines=9> */
.L_x_11866:
        /* <DEDUP_REMOVED lines=38> */
[----:B-1----:R-:W-:Y:S01]  /*2b10*/  CS2R R80, SRZ ;  /* 0x0000000000507805 */ /* 0x002fe2000001ff00 */
[----:B------:R-:W-:Y:S01]  /*2b20*/  FADD.FTZ R85, R4, R4 ;  /* 0x0000000404557221 */ /* 0x000fe20000010000 */
[----:B------:R-:W-:Y:S01]  /*2b30*/  IADD3 R90, R90, -R3, RZ ;  /* 0x800000035a5a7210 */ /* 0x000fe20007ffe0ff */
[----:B------:R-:W-:-:S02]  /*2b40*/  FADD.FTZ R84, R111, R111 ;  /* 0x0000006f6f547221 */ /* 0x000fc40000010000 */
[----:B------:R-:W-:Y:S02]  /*2b50*/  FADD.FTZ R82, R82, R82 ;  /* 0x0000005252527221 */ /* 0x000fe40000010000 */
.L_x_11916:
[----:B------:R-:W-:Y:S01]  /*2b60*/  SHF.R.S32.HI R123, RZ, 0x1f, R83 ;  /* 0x0000001fff7b7819 */ /* 0x000fe20000011453 */
[----:B------:R-:W-:Y:S01]  /*2b70*/  HFMA2.MMA R24, -RZ, RZ, 0, 0 ;  /* 0x00000000ff187435 */ /* 0x000fe200000001ff */
[----:B------:R-:W-:Y:S01]  /*2b80*/  IADD3 R2, R61, R58, RZ ;  /* 0x0000003a3d027210 */ /* 0x000fe20007ffe0ff */
[----:B-1-3--:R-:W-:Y:S01]  /*2b90*/  CS2R R22, SRZ ;  /* 0x0000000000167805 */ /* 0x00afe2000001ff00 */
[----:B------:R-:W-:Y:S01]  /*2ba0*/  IADD3 R54, -R10, c[0x0][0x168], RZ ;  /* 0x00005a000a367a10 */ /* 0x000fe20007ffe1ff */
[----:B------:R-:W-:Y:S01]  /*2bb0*/  IMAD R4, R123, c[0x0][0x1a0], RZ ;  /* 0x000068007b047a24 */ /* 0x000fe200078e02ff */
[----:B------:R-:W-:Y:S01]  /*2bc0*/  SHF.R.S32.HI R3, RZ, 0x1f, R2 ;  /* 0x0000001fff037819 */ /* 0x000fe20000011402 */
[----:B------:R-:W-:Y:S01]  /*2bd0*/  HFMA2.MMA R124, -RZ, RZ, 0, 0 ;  /* 0x00000000ff7c7435 */ /* 0x000fe200000001ff */
[----:B------:R-:W-:Y:S01]  /*2be0*/  SHF.L.U32 R142, R54, 0x1, RZ ;  /* 0x00000001368e7819 */ /* 0x000fe200000006ff */
[C---:B------:R-:W-:Y:S01]  /*2bf0*/  IMAD R7, R83.reuse, c[0x0][0x1a4], R4 ;  /* 0x0000690053077a24 */ /* 0x040fe200078e0204 */
[C---:B------:R-:W-:Y:S01]  /*2c00*/  IADD3 R20, R2.reuse, 0x20, RZ ;  /* 0x0000002002147810 */ /* 0x040fe20007ffe0ff */
[----:B------:R-:W-:Y:S01]  /*2c10*/  IMAD.WIDE.U32 R4, R83, c[0x0][0x1a0], R2 ;  /* 0x0000680053047a25 */ /* 0x000fe200078e0002 */
[C---:B------:R-:W-:Y:S01]  /*2c20*/  IADD3 R21, R2.reuse, 0x40, RZ ;  /* 0x0000004002157810 */ /* 0x040fe20007ffe0ff */
[----:B------:R-:W-:Y:S01]  /*2c30*/  HFMA2.MMA R126, -RZ, RZ, 0, 0 ;  /* 0x00000000ff7e7435 */ /* 0x000fe200000001ff */
[----:B------:R-:W-:Y:S01]  /*2c40*/  IADD3 R25, R2, 0x60, RZ ;  /* 0x0000006002197810 */ /* 0x000fe20007ffe0ff */
[----:B------:R-:W-:Y:S01]  /*2c50*/  HFMA2.MMA R113, -RZ, RZ, 0, 0 ;  /* 0x00000000ff717435 */ /* 0x000fe200000001ff */
[----:B------:R-:W-:Y:S01]  /*2c60*/  IADD3 R5, R5, R7, RZ ;  /* 0x0000000705057210 */ /* 0x000fe20007ffe0ff */
[----:B------:R-:W-:Y:S01]  /*2c70*/  CS2R R128, SRZ ;  /* 0x0000000000807805 */ /* 0x000fe2000001ff00 */
[----:B------:R-:W-:-:S02]  /*2c80*/  LEA R6, P0, R4, R62, 0x2 ;  /* 0x0000003e04067211 */ /* 0x000fc400078010ff */
[----:B------:R-:W-:Y:S02]  /*2c90*/  ISETP.GE.AND P1, PT, R20, R142, PT ;  /* 0x0000008e1400720c */ /* 0x000fe40003f26270 */
[----:B------:R-:W-:Y:S02]  /*2ca0*/  LEA.HI.X R7, R4, R60, R5, 0x2, P0 ;  /* 0x0000003c04077211 */ /* 0x000fe400000f1405 */
[CC--:B------:R-:W-:Y:S02]  /*2cb0*/  ISETP.GE.AND P0, PT, R2.reuse, R142.reuse, PT ;  /* 0x0000008e0200720c */ /* 0x0c0fe40003f06270 */
[-C--:B------:R-:W-:Y:S02]  /*2cc0*/  ISETP.GE.AND P2, PT, R21, R142.reuse, PT ;  /* 0x0000008e1500720c */ /* 0x080fe40003f46270 */
[----:B------:R-:W-:Y:S02]  /*2cd0*/  ISETP.GE.AND P3, PT, R25, R142, PT ;  /* 0x0000008e1900720c */ /* 0x000fe40003f66270 */
[----:B------:R-:W-:-:S02]  /*2ce0*/  IADD3 R95, R2, 0x80, RZ ;  /* 0x00000080025f7810 */ /* 0x000fc40007ffe0ff */
[C---:B------:R-:W-:Y:S01]  /*2cf0*/  IADD3 R97, R2.reuse, 0xa0, RZ ;  /* 0x000000a002617810 */ /* 0x040fe20007ffe0ff */
[----:B0-----:R0:W2:Y:S01]  /*2d00*/  @!P1 LDG.E R23, [R6.64+0x80] ;  /* 0x0000800a06179981 */ /* 0x0010a2000c1e1900 */
[----:B------:R-:W-:Y:S02]  /*2d10*/  MOV R93, RZ ;  /* 0x000000ff005d7202 */ /* 0x000fe40000000f00 */
[C---:B------:R-:W-:Y:S01]  /*2d20*/  IADD3 R101, R2.reuse, 0xc0, RZ ;  /* 0x000000c002657810 */ /* 0x040fe20007ffe0ff */
[----:B------:R0:W3:Y:S01]  /*2d30*/  @!P0 LDG.E R22, [R6.64] ;  /* 0x0000000a06168981 */ /* 0x0000e2000c1e1900 */
[C---:B------:R-:W-:Y:S02]  /*2d40*/  IADD3 R103, R2.reuse, 0xe0, RZ ;  /* 0x000000e002677810 */ /* 0x040fe40007ffe0ff */
[----:B------:R-:W-:Y:S01]  /*2d50*/  IADD3 R107, R2, 0x100, RZ ;  /* 0x00000100026b7810 */ /* 0x000fe20007ffe0ff */
[----:B------:R0:W4:Y:S01]  /*2d60*/  @!P2 LDG.E R24, [R6.64+0x100] ;  /* 0x0001000a0618a981 */ /* 0x000122000c1e1900 */
[----:B------:R-:W-:-:S02]  /*2d70*/  ISETP.GE.AND P5, PT, R95, R142, PT ;  /* 0x0000008e5f00720c */ /* 0x000fc40003fa6270 */
[----:B------:R-:W-:Y:S01]  /*2d80*/  IADD3 R109, R2, 0x120, RZ ;  /* 0x00000120026d7810 */ /* 0x000fe20007ffe0ff */
[----:B------:R0:W4:Y:S01]  /*2d90*/  @!P3 LDG.E R93, [R6.64+0x180] ;  /* 0x0001800a065db981 */ /* 0x000122000c1e1900 */
[-C--:B------:R-:W-:Y:S02]  /*2da0*/  ISETP.GE.AND P4, PT, R97, R142.reuse, PT ;  /* 0x0000008e6100720c */ /* 0x080fe40003f86270 */
[-C--:B------:R-:W-:Y:S02]  /*2db0*/  ISETP.GE.AND P0, PT, R101, R142.reuse, PT ;  /* 0x0000008e6500720c */ /* 0x080fe40003f06270 */
[-C--:B------:R-:W-:Y:S02]  /*2dc0*/  ISETP.GE.AND P1, PT, R103, R142.reuse, PT ;  /* 0x0000008e6700720c */ /* 0x080fe40003f26270 */
[-C--:B------:R-:W-:Y:S02]  /*2dd0*/  ISETP.GE.AND P2, PT, R107, R142.reuse, PT ;  /* 0x0000008e6b00720c */ /* 0x080fe40003f46270 */
[----:B------:R-:W-:Y:S01]  /*2de0*/  ISETP.GE.AND P3, PT, R109, R142, PT ;  /* 0x0000008e6d00720c */ /* 0x000fe20003f66270 */
[----:B------:R0:W4:Y:S01]  /*2df0*/  @!P5 LDG.E R124, [R6.64+0x200] ;  /* 0x0002000a067cd981 */ /* 0x000122000c1e1900 */
[----:B------:R-:W-:-:S02]  /*2e00*/  MOV R99, RZ ;  /* 0x000000ff00637202 */ /* 0x000fc40000000f00 */
[C---:B------:R-:W-:Y:S02]  /*2e10*/  IADD3 R115, R2.reuse, 0x140, RZ ;  /* 0x0000014002737810 */ /* 0x040fe40007ffe0ff */
[----:B------:R-:W-:Y:S01]  /*2e20*/  MOV R105, RZ ;  /* 0x000000ff00697202 */ /* 0x000fe20000000f00 */
[----:B------:R0:W4:Y:S01]  /*2e30*/  @!P0 LDG.E R126, [R6.64+0x300] ;  /* 0x0003000a067e8981 */ /* 0x000122000c1e1900 */
[C---:B------:R-:W-:Y:S02]  /*2e40*/  IADD3 R117, R2.reuse, 0x160, RZ ;  /* 0x0000016002757810 */ /* 0x040fe40007ffe0ff */
[C---:B------:R-:W-:Y:S01]  /*2e50*/  IADD3 R125, R2.reuse, 0x180, RZ ;  /* 0x00000180027d7810 */ /* 0x040fe20007ffe0ff */
[----:B------:R0:W4:Y:S01]  /*2e60*/  @!P4 LDG.E R99, [R6.64+0x280] ;  /* 0x0002800a0663c981 */ /* 0x000122000c1e1900 */
[C---:B------:R-:W-:Y:S02]  /*2e70*/  IADD3 R127, R2.reuse, 0x1a0, RZ ;  /* 0x000001a0027f7810 */ /* 0x040fe40007ffe0ff */
[----:B------:R-:W-:Y:S01]  /*2e80*/  ISETP.GE.AND P5, PT, R115, R142, PT ;  /* 0x0000008e7300720c */ /* 0x000fe20003fa6270 */
[----:B------:R0:W4:Y:S01]  /*2e90*/  @!P1 LDG.E R128, [R6.64+0x380] ;  /* 0x0003800a06809981 */ /* 0x000122000c1e1900 */
[----:B------:R-:W-:-:S02]  /*2ea0*/  IADD3 R131, R2, 0x1c0, RZ ;  /* 0x000001c002837810 */ /* 0x000fc40007ffe0ff */
[----:B------:R-:W-:Y:S01]  /*2eb0*/  IADD3 R132, R2, 0x1e0, RZ ;  /* 0x000001e002847810 */ /* 0x000fe20007ffe0ff */
[----:B------:R0:W4:Y:S01]  /*2ec0*/  @!P2 LDG.E R105, [R6.64+0x400] ;  /* 0x0004000a0669a981 */ /* 0x000122000c1e1900 */
[-C--:B------:R-:W-:Y:S02]  /*2ed0*/  ISETP.GE.AND P4, PT, R117, R142.reuse, PT ;  /* 0x0000008e7500720c */ /* 0x080fe40003f86270 */
[-C--:B------:R-:W-:Y:S01]  /*2ee0*/  ISETP.GE.AND P0, PT, R125, R142.reuse, PT ;  /* 0x0000008e7d00720c */ /* 0x080fe20003f06270 */
[----:B------:R0:W4:Y:S01]  /*2ef0*/  @!P3 LDG.E R113, [R6.64+0x480] ;  /* 0x0004800a0671b981 */ /* 0x000122000c1e1900 */
[-C--:B------:R-:W-:Y:S01]  /*2f00*/  ISETP.GE.AND P1, PT, R127, R142.reuse, PT ;  /* 0x0000008e7f00720c */ /* 0x080fe20003f26270 */
[----:B------:R-:W-:Y:S01]  /*2f10*/  HFMA2.MMA R121, -RZ, RZ, 0, 0 ;  /* 0x00000000ff797435 */ /* 0x000fe200000001ff */
[-C--:B------:R-:W-:Y:S01]  /*2f20*/  ISETP.GE.AND P2, PT, R131, R142.reuse, PT ;  /* 0x0000008e8300720c */ /* 0x080fe20003f46270 */
[----:B------:R-:W-:Y:S01]  /*2f30*/  HFMA2.MMA R130, -RZ, RZ, 0, 0 ;  /* 0x00000000ff827435 */ /* 0x000fe200000001ff */
[----:B------:R-:W-:-:S02]  /*2f40*/  ISETP.GE.AND P3, PT, R132, R142, PT ;  /* 0x0000008e8400720c */ /* 0x000fc40003f66270 */
[----:B------:R-:W-:Y:S02]  /*2f50*/  MOV R111, RZ ;  /* 0x000000ff006f7202 */ /* 0x000fe40000000f00 */
[----:B------:R-:W-:Y:S02]  /*2f60*/  MOV R119, RZ ;  /* 0x000000ff00777202 */ /* 0x000fe40000000f00 */
[----:B------:R-:W-:Y:S01]  /*2f70*/  MOV R133, RZ ;  /* 0x000000ff00857202 */ /* 0x000fe20000000f00 */
        /* <DEDUP_REMOVED lines=9> */
[C---:B------:R-:W-:Y:S02]  /*3010*/  IMAD R4, R123.reuse, c[0x0][0x1c0], RZ ;  /* 0x000070007b047a24 */ /* 0x040fe400078e02ff */
[----:B------:R-:W-:Y:S01]  /*3020*/  IMAD R134, R123, c[0x0][0x188], RZ ;  /* 0x000062007b867a24 */ /* 0x000fe200078e02ff */
[----:B------:R-:W-:Y:S01]  /*3030*/  IADD3 R19, R19, R5, RZ ;  /* 0x0000000513137210 */ /* 0x000fe20007ffe0ff */
[C---:B------:R-:W-:Y:S02]  /*3040*/  IMAD R137, R83.reuse, c[0x0][0x1c4], R4 ;  /* 0x0000710053897a24 */ /* 0x040fe400078e0204 */
[----:B------:R-:W-:-:S04]  /*3050*/  IMAD.WIDE.U32 R4, R83, c[0x0][0x1c0], R2 ;  /* 0x0000700053047a25 */ /* 0x000fc800078e0002 */
[C---:B------:R-:W-:Y:S02]  /*3060*/  IMAD R135, R83.reuse, c[0x0][0x18c], R134 ;  /* 0x0000630053877a24 */ /* 0x040fe400078e0286 */
[----:B0-----:R-:W-:Y:S01]  /*3070*/  IMAD.WIDE.U32 R6, R83, c[0x0][0x188], R18 ;  /* 0x0000620053067a25 */ /* 0x001fe200078e0012 */
[----:B------:R-:W-:Y:S02]  /*3080*/  ISETP.GE.AND P2, PT, R20, R142, PT ;  /* 0x0000008e1400720c */ /* 0x000fe40003f46270 */
[----:B------:R-:W-:Y:S02]  /*3090*/  IADD3 R3, R5, R137, RZ ;  /* 0x0000008905037210 */ /* 0x000fe40007ffe0ff */
[----:B------:R-:W-:Y:S02]  /*30a0*/  LEA R18, P4, R4, R59, 0x2 ;  /* 0x0000003b04127211 */ /* 0x000fe400078810ff */
[----:B------:R-:W-:Y:S02]  /*30b0*/  IADD3 R5, R7, R135, RZ ;  /* 0x0000008707057210 */ /* 0x000fe40007ffe0ff */
[----:B------:R-:W-:-:S02]  /*30c0*/  LEA R20, P1, R6, c[0x0][0x220], 0x3 ;  /* 0x0000880006147a11 */ /* 0x000fc400078218ff */
[----:B------:R-:W-:Y:S02]  /*30d0*/  ISETP.GE.AND P3, PT, R21, R142, PT ;  /* 0x0000008e1500720c */ /* 0x000fe40003f66270 */
[----:B------:R-:W-:Y:S02]  /*30e0*/  LEA.HI.X R19, R4, R57, R3, 0x2, P4 ;  /* 0x0000003904137211 */ /* 0x000fe400020f1403 */
[----:B------:R-:W-:Y:S02]  /*30f0*/  LEA.HI.X R21, R6, c[0x0][0x224], R5, 0x3, P1 ;  /* 0x0000890006157a11 */ /* 0x000fe400008f1c05 */
[C---:B------:R-:W-:Y:S02]  /*3100*/  IADD3 R3, R66.reuse, 0x100, RZ ;  /* 0x0000010042037810 */ /* 0x040fe40007ffe0ff */
[C---:B------:R-:W-:Y:S02]  /*3110*/  IADD3 R5, R66.reuse, 0x120, RZ ;  /* 0x0000012042057810 */ /* 0x040fe40007ffe0ff */
[----:B------:R-:W-:-:S02]  /*3120*/  IADD3 R7, R66, 0x140, RZ ;  /* 0x0000014042077810 */ /* 0x000fc40007ffe0ff */
[-C--:B------:R-:W-:Y:S02]  /*3130*/  LEA.HI.SX32 R6, R3, R66.reuse, 0x1b ;  /* 0x0000004203067211 */ /* 0x080fe400078fdaff */
[----:B------:R-:W-:Y:S02]  /*3140*/  LEA.HI.SX32 R134, R5, R66, 0x1b ;  /* 0x0000004205867211 */ /* 0x000fe400078fdaff */
[C---:B------:R-:W-:Y:S02]  /*3150*/  IADD3 R3, R66.reuse, 0x160, RZ ;  /* 0x0000016042037810 */ /* 0x040fe40007ffe0ff */
[----:B------:R-:W-:Y:S02]  /*3160*/  IADD3 R5, R66, 0x180, RZ ;  /* 0x0000018042057810 */ /* 0x000fe40007ffe0ff */
[----:B------:R-:W-:Y:S01]  /*3170*/  ISETP.GE.AND P0, PT, R2, R142, PT ;  /* 0x0000008e0200720c */ /* 0x000fe20003f06270 */
[----:B------:R-:W-:Y:S01]  /*3180*/  HFMA2.MMA R4, -RZ, RZ, 0, 0 ;  /* 0x00000000ff047435 */ /* 0x000fe200000001ff */
[----:B------:R-:W-:-:S02]  /*3190*/  LEA.HI.SX32 R136, R5, R66, 0x1b ;  /* 0x0000004205887211 */ /* 0x000fc400078fdaff */
[-C--:B------:R-:W-:Y:S01]  /*31a0*/  ISETP.GE.AND P1, PT, R25, R142.reuse, PT ;  /* 0x0000008e1900720c */ /* 0x080fe20003f26270 */
[----:B------:R-:W-:Y:S01]  /*31b0*/  HFMA2.MMA R25, -RZ, RZ, 0, 0 ;  /* 0x00000000ff197435 */ /* 0x000fe200000001ff */
[-C--:B------:R-:W-:Y:S02]  /*31c0*/  ISETP.GE.AND P4, PT, R97, R142.reuse, PT ;  /* 0x0000008e6100720c */ /* 0x080fe40003f86270 */
[----:B------:R-:W-:Y:S01]  /*31d0*/  ISETP.GE.AND P5, PT, R101, R142, PT ;  /* 0x0000008e6500720c */ /* 0x000fe20003fa6270 */
[----:B------:R-:W-:Y:S02]  /*31e0*/  HFMA2.MMA R140, -RZ, RZ, 0, 0 ;  /* 0x00000000ff8c7435 */ /* 0x000fe400000001ff */
[----:B------:R-:W-:Y:S01]  /*31f0*/  HFMA2.MMA R135, -RZ, RZ, 0, 0 ;  /* 0x00000000ff877435 */ /* 0x000fe200000001ff */
[----:B------:R-:W-:Y:S02]  /*3200*/  MOV R137, RZ ;  /* 0x000000ff00897202 */ /* 0x000fe40000000f00 */
[----:B------:R-:W-:Y:S01]  /*3210*/  MOV R139, RZ ;  /* 0x000000ff008b7202 */ /* 0x000fe20000000f00 */
[----:B---3--:R0:W-:Y:S04]  /*3220*/  STS [R53], R22 ;  /* 0x0000001635007388 */ /* 0x0081e80000000800 */
[----:B--2---:R1:W-:Y:S04]  /*3230*/  STS [R52+0x80], R23 ;  /* 0x0000801734007388 */ /* 0x0043e80000000800 */
[----:B----4-:R2:W-:Y:S01]  /*3240*/  STS [R51+0x100], R24 ;  /* 0x0001001833007388 */ /* 0x0105e20000000800 */
[----:B0-----:R-:W-:-:S03]  /*3250*/  LEA.HI.SX32 R22, R7, R66, 0x1b ;  /* 0x0000004207167211 */ /* 0x001fc600078fdaff */
[----:B------:R-:W-:Y:S01]  /*3260*/  STS [R50+0x180], R93 ;  /* 0x0001805d32007388 */ /* 0x000fe20000000800 */
[C---:B------:R-:W-:Y:S02]  /*3270*/  IADD3 R7, R66.reuse, 0x1a0, RZ ;  /* 0x000001a042077810 */ /* 0x040fe40007ffe0ff */
[C---:B-1----:R-:W-:Y:S01]  /*3280*/  IADD3 R23, R66.reuse, 0x1c0, RZ ;  /* 0x000001c042177810 */ /* 0x042fe20007ffe0ff */
[----:B------:R0:W-:Y:S01]  /*3290*/  STS [R49+0x200], R124 ;  /* 0x0002007c31007388 */ /* 0x0001e20000000800 */
[-C--:B--2---:R-:W-:Y:S02]  /*32a0*/  LEA.HI.SX32 R24, R3, R66.reuse, 0x1b ;  /* 0x0000004203187211 */ /* 0x084fe400078fdaff */
[----:B------:R-:W-:Y:S01]  /*32b0*/  LEA.HI.SX32 R5, R7, R66, 0x1b ;  /* 0x0000004207057211 */ /* 0x000fe200078fdaff */
[----:B------:R1:W2:Y:S04]  /*32c0*/  LDG.E.64 R2, [R20.64] ;  /* 0x0000000a14027981 */ /* 0x0002a8000c1e1b00 */
[----:B------:R-:W-:Y:S01]  /*32d0*/  STS [R48+0x280], R99 ;  /* 0x0002806330007388 */ /* 0x000fe20000000800 */
[----:B0-----:R-:W-:-:S03]  /*32e0*/  IADD3 R49, R66, 0x1e0, RZ ;  /* 0x000001e042317810 */ /* 0x001fc60007ffe0ff */
[----:B------:R-:W-:Y:S01]  /*32f0*/  STS [R47+0x300], R126 ;  /* 0x0003007e2f007388 */ /* 0x000fe20000000800 */
[----:B------:R-:W-:-:S03]  /*3300*/  LEA.HI.SX32 R138, R49, R66, 0x1b ;  /* 0x00000042318a7211 */ /* 0x000fc600078fdaff */
[----:B------:R0:W-:Y:S04]  /*3310*/  STS [R45+0x380], R128 ;  /* 0x000380802d007388 */ /* 0x0001e80000000800 */
[----:B------:R-:W-:Y:S04]  /*3320*/  STS [R6.X4+0x400], R105 ;  /* 0x0004006906007388 */ /* 0x000fe80000004800 */
[----:B------:R-:W-:Y:S01]  /*3330*/  STS [R134.X4+0x480], R113 ;  /* 0x0004807186007388 */ /* 0x000fe20000004800 */
[----:B0-----:R-:W-:Y:S02]  /*3340*/  LEA.HI.SX32 R128, R23, R66, 0x1b ;  /* 0x0000004217807211 */ /* 0x001fe400078fdaff */
[----:B------:R-:W-:Y:S01]  /*3350*/  MOV R48, RZ ;  /* 0x000000ff00307202 */ /* 0x000fe20000000f00 */
[----:B-1----:R-:W-:Y:S01]  /*3360*/  CS2R R20, SRZ ;  /* 0x0000000000147805 */ /* 0x002fe2000001ff00 */
[----:B------:R-:W-:Y:S04]  /*3370*/  STS [R22.X4+0x500], R111 ;  /* 0x0005006f16007388 */ /* 0x000fe80000004800 */
[----:B------:R-:W-:Y:S04]  /*3380*/  STS [R24.X4+0x580], R121 ;  /* 0x0005807918007388 */ /* 0x000fe80000004800 */
[----:B------:R-:W-:Y:S04]  /*3390*/  STS [R136.X4+0x600], R119 ;  /* 0x0006007788007388 */ /* 0x000fe80000004800 */
[----:B------:R-:W-:Y:S04]  /*33a0*/  STS [R5.X4+0x680], R130 ;  /* 0x0006808205007388 */ /* 0x000fe80000004800 */
[----:B------:R0:W-:Y:S04]  /*33b0*/  STS [R128.X4+0x700], R129 ;  /* 0x0007008180007388 */ /* 0x0001e80000004800 */
[----:B------:R1:W-:Y:S01]  /*33c0*/  STS [R138.X4+0x780], R133 ;  /* 0x000780858a007388 */ /* 0x0003e20000004800 */
[----:B------:R-:W-:-:S06]  /*33d0*/  NOP ;  /* 0x0000000000007918 */ /* 0x000fcc0000000000 */
[----:B------:R3:W4:Y:S01]  /*33e0*/  @!P0 LDG.E R4, [R18.64] ;  /* 0x0000000a12048981 */ /* 0x000722000c1e1900 */
[-C--:B------:R-:W-:Y:S01]  /*33f0*/  ISETP.GE.AND P0, PT, R95, R142.reuse, PT ;  /* 0x0000008e5f00720c */ /* 0x080fe20003f06270 */
[----:B0-----:R-:W-:Y:S02]  /*3400*/  HFMA2.MMA R129, -RZ, RZ, 0, 0 ;  /* 0x00000000ff817435 */ /* 0x001fe400000001ff */
[----:B------:R3:W4:Y:S01]  /*3410*/  @!P3 LDG.E R48, [R18.64+0x100] ;  /* 0x0001000a1230b981 */ /* 0x000722000c1e1900 */
[----:B------:R-:W-:-:S03]  /*3420*/  ISETP.GE.AND P3, PT, R107, R142, PT ;  /* 0x0000008e6b00720c */ /* 0x000fc60003f66270 */
[----:B------:R3:W4:Y:S01]  /*3430*/  @!P2 LDG.E R25, [R18.64+0x80] ;  /* 0x0000800a1219a981 */ /* 0x000722000c1e1900 */
[----:B------:R-:W-:-:S03]  /*3440*/  ISETP.GE.AND P2, PT, R103, R142, PT ;  /* 0x0000008e6700720c */ /* 0x000fc60003f46270 */
[----:B------:R3:W4:Y:S01]  /*3450*/  @!P1 LDG.E R21, [R18.64+0x180] ;  /* 0x0001800a12159981 */ /* 0x000722000c1e1900 */
[-C--:B------:R-:W-:Y:S02]  /*3460*/  ISETP.GE.AND P1, PT, R115, R142.reuse, PT ;  /* 0x0000008e7300720c */ /* 0x080fe40003f26270 */
[----:B------:R-:W-:Y:S01]  /*3470*/  MOV R130, RZ ;  /* 0x000000ff00827202 */ /* 0x000fe20000000f00 */
[----:B------:R3:W4:Y:S01]  /*3480*/  @!P4 LDG.E R129, [R18.64+0x280] ;  /* 0x0002800a1281c981 */ /* 0x000722000c1e1900 */
[----:B-1----:R-:W-:Y:S02]  /*3490*/  MOV R133, RZ ;  /* 0x000000ff00857202 */ /* 0x002fe40000000f00 */
[----:B------:R-:W-:Y:S01]  /*34a0*/  ISETP.GE.AND P4, PT, R125, R142, PT ;  /* 0x0000008e7d00720c */ /* 0x000fe20003f86270 */
[----:B------:R3:W4:Y:S01]  /*34b0*/  @!P5 LDG.E R20, [R18.64+0x300] ;  /* 0x0003000a1214d981 */ /* 0x000722000c1e1900 */
[----:B------:R-:W-:-:S03]  /*34c0*/  MOV R125, RZ ;  /* 0x000000ff007d7202 */ /* 0x000fc60000000f00 */
[----:B------:R3:W4:Y:S01]  /*34d0*/  @!P0 LDG.E R130, [R18.64+0x200] ;  /* 0x0002000a12828981 */ /* 0x000722000c1e1900 */
[-C--:B------:R-:W-:Y:S02]  /*34e0*/  ISETP.GE.AND P0, PT, R109, R142.reuse, PT ;  /* 0x0000008e6d00720c */ /* 0x080fe40003f06270 */
[-C--:B------:R-:W-:Y:S01]  /*34f0*/  ISETP.GE.AND P5, PT, R117, R142.reuse, PT ;  /* 0x0000008e7500720c */ /* 0x080fe20003fa6270 */
        /* <DEDUP_REMOVED lines=9> */
[----:B------:R3:W4:Y:S04]  /*3590*/  @!P0 LDG.E R127, [R18.64+0x480] ;  /* 0x0004800a127f8981 */ /* 0x000728000c1e1900 */
[----:B------:R3:W4:Y:S04]  /*35a0*/  @!P5 LDG.E R135, [R18.64+0x580] ;  /* 0x0005800a1287d981 */ /* 0x000728000c1e1900 */
[----:B------:R3:W4:Y:S04]  /*35b0*/  @!P4 LDG.E R131, [R18.64+0x600] ;  /* 0x0006000a1283c981 */ /* 0x000728000c1e1900 */
[----:B------:R3:W4:Y:S04]  /*35c0*/  @!P3 LDG.E R132, [R18.64+0x680] ;  /* 0x0006800a1284b981 */ /* 0x000728000c1e1900 */
[----:B------:R3:W4:Y:S04]  /*35d0*/  @!P2 LDG.E R137, [R18.64+0x700] ;  /* 0x0007000a1289a981 */ /* 0x000728000c1e1900 */
[----:B------:R3:W4:Y:S01]  /*35e0*/  @!P1 LDG.E R139, [R18.64+0x780] ;  /* 0x0007800a128b9981 */ /* 0x000722000c1e1900 */
[----:B------:R-:W-:-:S02]  /*35f0*/  SHF.L.U32 R7, R66, 0x4, RZ ;  /* 0x0000000442077819 */ /* 0x000fc400000006ff */
[C---:B------:R-:W-:Y:S02]  /*3600*/  IADD3 R45, R66.reuse, 0x20, RZ ;  /* 0x00000020422d7810 */ /* 0x040fe40007ffe0ff */
[----:B------:R-:W-:Y:S02]  /*3610*/  LEA.HI.SX32 R23, R7, R7, 0x1b ;  /* 0x0000000707177211 */ /* 0x000fe400078fdaff */
[C---:B------:R-:W-:Y:S02]  /*3620*/  IADD3 R7, R66.reuse, 0x80, RZ ;  /* 0x0000008042077810 */ /* 0x040fe40007ffe0ff */
[-C--:B------:R-:W-:Y:S01]  /*3630*/  LEA.HI.SX32 R53, R66, R66.reuse, 0x1b ;  /* 0x0000004242357211 */ /* 0x080fe200078fdaff */
[----:B------:R-:W-:Y:S01]  /*3640*/  FADD.FTZ R93, R34, R74 ;  /* 0x0000004a225d7221 */ /* 0x000fe20000010000 */
[----:B---3--:R-:W-:Y:S01]  /*3650*/  IADD3 R19, R66, 0x40, RZ ;  /* 0x0000004042137810 */ /* 0x008fe20007ffe0ff */
[----:B------:R-:W0:Y:S01]  /*3660*/  LDS R126, [R23.X4] ;  /* 0x00000000177e7984 */ /* 0x000e220000004800 */
[----:B------:R-:W-:-:S02]  /*3670*/  LEA.HI.SX32 R52, R45, R66, 0x1b ;  /* 0x000000422d347211 */ /* 0x000fc400078fdaff */
[----:B------:R-:W-:Y:S01]  /*3680*/  IADD3 R45, R66, 0x60, RZ ;  /* 0x00000060422d7810 */ /* 0x000fe20007ffe0ff */
[----:B------:R-:W1:Y:S01]  /*3690*/  LDS R124, [R23.X4+0x4] ;  /* 0x00000400177c7984 */ /* 0x000e620000004800 */
[-C--:B------:R-:W-:Y:S02]  /*36a0*/  LEA.HI.SX32 R7, R7, R66.reuse, 0x1b ;  /* 0x0000004207077211 */ /* 0x080fe400078fdaff */
[----:B------:R-:W-:Y:S01]  /*36b0*/  SHF.L.U32 R53, R53, 0x2, RZ ;  /* 0x0000000235357819 */ /* 0x000fe200000006ff */
[----:B------:R-:W3:Y:S01]  /*36c0*/  LDS R121, [R23.X4+0x8] ;  /* 0x0000080017797984 */ /* 0x000ee20000004800 */
[-C--:B------:R-:W-:Y:S02]  /*36d0*/  LEA.HI.SX32 R51, R19, R66.reuse, 0x1b ;  /* 0x0000004213337211 */ /* 0x080fe400078fdaff */
[----:B------:R-:W-:Y:S01]  /*36e0*/  LEA.HI.SX32 R45, R45, R66, 0x1b ;  /* 0x000000422d2d7211 */ /* 0x000fe200078fdaff */
[----:B------:R-:W0:Y:S01]  /*36f0*/  LDS R119, [R23.X4+0xc] ;  /* 0x00000c0017777984 */ /* 0x000e220000004800 */
[----:B------:R-:W-:-:S02]  /*3700*/  SHF.L.U32 R52, R52, 0x2, RZ ;  /* 0x0000000234347819 */ /* 0x000fc400000006ff */
[----:B------:R-:W-:Y:S01]  /*3710*/  SHF.L.U32 R49, R7, 0x2, RZ ;  /* 0x0000000207317819 */ /* 0x000fe200000006ff */
[----:B------:R-:W-:Y:S01]  /*3720*/  LDS R117, [R23.X4+0x10] ;  /* 0x0000100017757984 */ /* 0x000fe20000004800 */
[----:B------:R-:W-:Y:S02]  /*3730*/  ISETP.NE.AND P0, PT, R159, RZ, PT ;  /* 0x000000ff9f00720c */ /* 0x000fe40003f05270 */
[----:B------:R-:W-:Y:S01]  /*3740*/  SHF.L.U32 R51, R51, 0x2, RZ ;  /* 0x0000000233337819 */ /* 0x000fe200000006ff */
[----:B------:R-:W0:Y:S01]  /*3750*/  LDS R115, [R23.X4+0x14] ;  /* 0x0000140017737984 */ /* 0x000e220000004800 */
[----:B------:R-:W-:-:S03]  /*3760*/  SHF.L.U32 R50, R45, 0x2, RZ ;  /* 0x000000022d327819 */ /* 0x000fc600000006ff */
[----:B------:R-:W-:Y:S01]  /*3770*/  LDS R113, [R23.X4+0x18] ;  /* 0x0000180017717984 */ /* 0x000fe20000004800 */
[----:B------:R-:W-:-:S03]  /*3780*/  IADD3 R47, R66, 0xa0, RZ ;  /* 0x000000a0422f7810 */ /* 0x000fc60007ffe0ff */
        /* <DEDUP_REMOVED lines=8> */
[----:B------:R-:W0:Y:S01]  /*3810*/  LDS R95, [R23.X4+0x3c] ;  /* 0x00003c00175f7984 */ /* 0x000e220000004800 */
[----:B------:R-:W-:-:S02]  /*3820*/  IADD3 R45, R66, 0xc0, RZ ;  /* 0x000000c0422d7810 */ /* 0x000fc40007ffe0ff */
[----:B------:R-:W-:Y:S02]  /*3830*/  ISETP.LT.OR P2, PT, R157, 0x2, P0 ;  /* 0x000000029d00780c */ /* 0x000fe40000741670 */
[-C--:B------:R-:W-:Y:S02]  /*3840*/  LEA.HI.SX32 R47, R47, R66.reuse, 0x1b ;  /* 0x000000422f2f7211 */ /* 0x080fe400078fdaff */
[----:B------:R-:W-:Y:S02]  /*3850*/  ISETP.NE.AND P1, PT, R68, RZ, PT ;  /* 0x000000ff4400720c */ /* 0x000fe40003f25270 */
[----:B------:R-:W-:Y:S01]  /*3860*/  LEA.HI.SX32 R45, R45, R66, 0x1b ;  /* 0x000000422d2d7211 */ /* 0x000fe200078fdaff */
[----:B--2---:R-:W-:Y:S02]  /*3870*/  FMUL.FTZ R19, R2, 1.4426950216293334961 ;  /* 0x3fb8aa3b02137820 */ /* 0x004fe40000410000 */
[----:B------:R-:W-:-:S04]  /*3880*/  FMUL.FTZ R7, R3, R93 ;  /* 0x0000005d03077220 */ /* 0x000fc80000410000 */
[----:B------:R-:W-:-:S04]  /*3890*/  FMUL.RZ R18, R7, 0.15915493667125701904 ;  /* 0x3e22f98307127820 */ /* 0x000fc8000040c000 */
[----:B------:R-:W-:Y:S01]  /*38a0*/  MUFU.COS R7, R18 ;  /* 0x0000001200077308 */ /* 0x000fe20000000000 */
[----:B----4-:R2:W-:Y:S04]  /*38b0*/  STS [R53+0x840], R4 ;  /* 0x0008400435007388 */ /* 0x0105e80000000800 */
[----:B------:R4:W-:Y:S01]  /*38c0*/  STS [R52+0x8c0], R25 ;  /* 0x0008c01934007388 */ /* 0x0009e20000000800 */
[----:B--2---:R-:W-:-:S03]  /*38d0*/  FMUL.FTZ R4, R93, R19 ;  /* 0x000000135d047220 */ /* 0x004fc60000410000 */
[----:B------:R2:W-:Y:S04]  /*38e0*/  STS [R51+0x940], R48 ;  /* 0x0009403033007388 */ /* 0x0005e80000000800 */
[----:B------:R0:W-:Y:S01]  /*38f0*/  STS [R50+0x9c0], R21 ;  /* 0x0009c01532007388 */ /* 0x0001e20000000800 */
[----:B----4-:R-:W-:Y:S01]  /*3900*/  IADD3 R25, R66, 0xe0, RZ ;  /* 0x000000e042197810 */ /* 0x010fe20007ffe0ff */
[----:B------:R-:W4:Y:S03]  /*3910*/  MUFU.EX2 R4, R4 ;  /* 0x0000000400047308 */ /* 0x000f260000000800 */
[----:B------:R-:W-:Y:S02]  /*3920*/  LEA.HI.SX32 R25, R25, R66, 0x1b ;  /* 0x0000004219197211 */ /* 0x000fe400078fdaff */
[----:B--2---:R-:W-:-:S03]  /*3930*/  SHF.L.U32 R48, R47, 0x2, RZ ;  /* 0x000000022f307819 */ /* 0x004fc600000006ff */
[----:B0-----:R0:W2:Y:S01]  /*3940*/  MUFU.SIN R21, R18 ;  /* 0x0000001200157308 */ /* 0x0010a20000000400 */
[----:B------:R-:W-:Y:S02]  /*3950*/  SHF.L.U32 R47, R45, 0x2, RZ ;  /* 0x000000022d2f7819 */ /* 0x000fe400000006ff */
[----:B------:R-:W-:Y:S01]  /*3960*/  SHF.L.U32 R45, R25, 0x2, RZ ;  /* 0x00000002192d7819 */ /* 0x000fe200000006ff */
[----:B------:R1:W-:Y:S04]  /*3970*/  STS [R49+0xa40], R130 ;  /* 0x000a408231007388 */ /* 0x0003e80000000800 */
[----:B------:R-:W-:Y:S01]  /*3980*/  STS [R48+0xac0], R129 ;  /* 0x000ac08130007388 */ /* 0x000fe20000000800 */
[----:B0-----:R-:W-:-:S03]  /*3990*/  LEA R18, R90, R83, 0x8 ;  /* 0x000000535a127211 */ /* 0x001fc600078e40ff */
[----:B------:R4:W-:Y:S01]  /*39a0*/  STS [R47+0xb40], R20 ;  /* 0x000b40142f007388 */ /* 0x0009e20000000800 */
[----:B-1----:R-:W-:-:S03]  /*39b0*/  @!P2 IADD3 R130, R157, -0x2, RZ ;  /* 0xfffffffe9d82a810 */ /* 0x002fc60007ffe0ff */
[----:B------:R-:W-:Y:S01]  /*39c0*/  STS [R45+0xbc0], R140 ;  /* 0x000bc08c2d007388 */ /* 0x000fe20000000800 */
[----:B------:R-:W-:-:S03]  /*39d0*/  @P1 IADD3 R18, R68, 0x200, RZ ;  /* 0x0000020044121810 */ /* 0x000fc60007ffe0ff */
[----:B------:R-:W-:Y:S01]  /*39e0*/  STS [R6.X4+0xc40], R133 ;  /* 0x000c408506007388 */ /* 0x000fe20000004800 */
[----:B------:R-:W-:-:S03]  /*39f0*/  @!P2 IMAD R25, R130, c[0x0][0x16c], R83 ;  /* 0x00005b008219aa24 */ /* 0x000fc600078e0253 */
[----:B------:R-:W-:Y:S01]  /*3a00*/  STS [R134.X4+0xcc0], R127 ;  /* 0x000cc07f86007388 */ /* 0x000fe20000004800 */
[----:B----4-:R-:W-:-:S03]  /*3a10*/  FMUL.FTZ R20, R4, R7 ;  /* 0x0000000704147220 */ /* 0x010fc60000410000 */
[----:B------:R0:W-:Y:S01]  /*3a20*/  STS [R22.X4+0xd40], R125 ;  /* 0x000d407d16007388 */ /* 0x0001e20000004800 */
[----:B--2---:R-:W-:-:S03]  /*3a30*/  FMUL.FTZ R21, R4, R21 ;  /* 0x0000001504157220 */ /* 0x004fc60000410000 */
[----:B------:R-:W-:Y:S04]  /*3a40*/  STS [R24.X4+0xdc0], R135 ;  /* 0x000dc08718007388 */ /* 0x000fe80000004800 */
[----:B------:R-:W-:Y:S01]  /*3a50*/  STS [R136.X4+0xe40], R131 ;  /* 0x000e408388007388 */ /* 0x000fe20000004800 */
[----:B0-----:R-:W-:-:S03]  /*3a60*/  SHF.L.U32 R125, R18, 0x3, RZ ;  /* 0x00000003127d7819 */ /* 0x001fc600000006ff */
[----:B------:R0:W-:Y:S04]  /*3a70*/  STS [R5.X4+0xec0], R132 ;  /* 0x000ec08405007388 */ /* 0x0001e80000004800 */
[----:B------:R-:W-:Y:S04]  /*3a80*/  STS [R128.X4+0xf40], R137 ;  /* 0x000f408980007388 */ /* 0x000fe80000004800 */
[----:B------:R1:W-:Y:S01]  /*3a90*/  STS [R138.X4+0xfc0], R139 ;  /* 0x000fc08b8a007388 */ /* 0x0003e20000004800 */
[----:B------:R-:W-:-:S06]  /*3aa0*/  NOP ;  /* 0x0000000000007918 */ /* 0x000fcc0000000000 */
[----:B0-----:R-:W-:Y:S01]  /*3ab0*/  @!P2 IMAD.WIDE R4, R25, 0x10, R16 ;  /* 0x000000101904a825 */ /* 0x001fe200078e0210 */
[----:B------:R-:W0:Y:S04]  /*3ac0*/  LDS R152, [R23.X4+0x840] ;  /* 0x0008400017987984 */ /* 0x000e280000004800 */
[----:B------:R-:W2:Y:S04]  /*3ad0*/  LDS R150, [R23.X4+0x844] ;  /* 0x0008440017967984 */ /* 0x000ea80000004800 */
        /* <DEDUP_REMOVED lines=15> */
[----:B------:R-:W-:-:S04]  /*3bd0*/  FADD.FTZ R140, R33, R74 ;  /* 0x0000004a218c7221 */ /* 0x000fc80000010000 */
[----:B------:R-:W-:Y:S01]  /*3be0*/  FMUL.FTZ R18, R3, R140 ;  /* 0x0000008c03127220 */ /* 0x000fe20000410000 */
[----:B------:R-:W-:Y:S01]  /*3bf0*/  CS2R R6, SRZ ;  /* 0x0000000000067805 */ /* 0x000fe2000001ff00 */
[----:B------:R-:W-:Y:S02]  /*3c00*/  BAR.SYNC.DEFER_BLOCKING 0x0 ;  /* 0x0000000000007b1d */ /* 0x000fe40000010000 */
[----:B------:R-:W-:Y:S02]  /*3c10*/  FMUL.RZ R127, R18, 0.15915493667125701904 ;  /* 0x3e22f983127f7820 */ /* 0x000fe4000040c000 */
[----:B------:R-:W-:Y:S02]  /*3c20*/  FMUL.FTZ R18, R140, R19 ;  /* 0x000000138c127220 */ /* 0x000fe40000410000 */
[--C-:B-1----:R-:W-:Y:S02]  /*3c30*/  FADD.FTZ R138, R32, R74.reuse ;  /* 0x0000004a208a7221 */ /* 0x102fe40000010000 */
[----:B------:R-:W-:Y:S01]  /*3c40*/  FADD.FTZ R136, R31, R74 ;  /* 0x0000004a1f887221 */ /* 0x000fe20000010000 */
[----:B------:R-:W-:Y:S01]  /*3c50*/  MUFU.SIN R137, R127 ;  /* 0x0000007f00897308 */ /* 0x000fe20000000400 */
[----:B------:R-:W-:-:S02]  /*3c60*/  FMUL.FTZ R22, R3, R138 ;  /* 0x0000008a03167220 */ /* 0x000fc40000410000 */
[----:B------:R-:W-:-:S05]  /*3c70*/  FADD.FTZ R134, R30, R74 ;  /* 0x0000004a1e867221 */ /* 0x000fca0000010000 */
[----:B------:R-:W1:Y:S01]  /*3c80*/  MUFU.EX2 R18, R18 ;  /* 0x0000001200127308 */ /* 0x000e620000000800 */
[----:B------:R-:W-:Y:S01]  /*3c90*/  FMUL.RZ R125, R22, 0.15915493667125701904 ;  /* 0x3e22f983167d7820 */ /* 0x000fe2000040c000 */
[----:B------:R0:W5:Y:S06]  /*3ca0*/  @!P2 LDG.E.64 R6, [R4.64+0x8] ;  /* 0x0000080a0406a981 */ /* 0x00016c000c1e1b00 */
[----:B------:R0:W1:Y:S01]  /*3cb0*/  MUFU.COS R139, R127 ;  /* 0x0000007f008b7308 */ /* 0x0000620000000000 */
[----:B------:R-:W-:Y:S02]  /*3cc0*/  FADD.FTZ R132, R29, R74 ;  /* 0x0000004a1d847221 */ /* 0x000fe40000010000 */
[----:B0-----:R-:W-:-:S02]  /*3cd0*/  FMUL.FTZ R5, R3, R136 ;  /* 0x0000008803057220 */ /* 0x001fc40000410000 */
[-C--:B------:R-:W-:Y:S02]  /*3ce0*/  FMUL.FTZ R4, R138, R19.reuse ;  /* 0x000000138a047220 */ /* 0x080fe40000410000 */
[----:B------:R-:W-:Y:S02]  /*3cf0*/  FMUL.RZ R127, R5, 0.15915493667125701904 ;  /* 0x3e22f983057f7820 */ /* 0x000fe4000040c000 */
[----:B------:R-:W-:Y:S01]  /*3d00*/  FMUL.FTZ R5, R136, R19 ;  /* 0x0000001388057220 */ /* 0x000fe20000410000 */
[----:B------:R-:W-:Y:S01]  /*3d10*/  MUFU.SIN R133, R125 ;  /* 0x0000007d00857308 */ /* 0x000fe20000000400 */
[----:B------:R-:W-:-:S04]  /*3d20*/  FMUL.FTZ R23, R3, R134 ;  /* 0x0000008603177220 */ /* 0x000fc80000410000 */
[----:B------:R-:W-:-:S03]  /*3d30*/  FMUL.RZ R129, R23, 0.15915493667125701904 ;  /* 0x3e22f98317817820 */ /* 0x000fc6000040c000 */
[----:B------:R0:W-:Y:S01]  /*3d40*/  MUFU.COS R135, R125 ;  /* 0x0000007d00877308 */ /* 0x0001e20000000000 */
[----:B------:R-:W-:-:S07]  /*3d50*/  FMUL.FTZ R23, R134, R19 ;  /* 0x0000001386177220 */ /* 0x000fce0000410000 */
[----:B------:R-:W2:Y:S01]  /*3d60*/  MUFU.EX2 R4, R4 ;  /* 0x0000000400047308 */ /* 0x000ea20000000800 */
[----:B0-----:R-:W-:Y:S02]  /*3d70*/  FMUL.FTZ R125, R3, R132 ;  /* 0x00000084037d7220 */ /* 0x001fe40000410000 */
[----:B-1----:R-:W-:Y:S02]  /*3d80*/  FMUL.FTZ R137, R18, R137 ;  /* 0x0000008912897220 */ /* 0x002fe40000410000 */
[----:B------:R-:W-:-:S03]  /*3d90*/  FMUL.RZ R145, R125, 0.15915493667125701904 ;  /* 0x3e22f9837d917820 */ /* 0x000fc6000040c000 */
[----:B------:R-:W-:Y:S01]  /*3da0*/  MUFU.SIN R22, R127 ;  /* 0x0000007f00167308 */ /* 0x000fe20000000400 */
[----:B------:R-:W-:-:S07]  /*3db0*/  FMUL.FTZ R125, R126, R93 ;  /* 0x0000005d7e7d7220 */ /* 0x000fce0000410000 */
[----:B------:R0:W-:Y:S08]  /*3dc0*/  MUFU.COS R128, R127 ;  /* 0x0000007f00807308 */ /* 0x0001f00000000000 */
[----:B------:R-:W1:Y:S01]  /*3dd0*/  MUFU.EX2 R5, R5 ;  /* 0x0000000500057308 */ /* 0x000e620000000800 */
[----:B0-----:R-:W-:-:S04]  /*3de0*/  FMUL.FTZ R127, R124, R93 ;  /* 0x0000005d7c7f7220 */ /* 0x001fc80000410000 */
[C---:B------:R-:W-:Y:S02]  /*3df0*/  FMUL.FTZ R162, R42.reuse, R127 ;  /* 0x0000007f2aa27220 */ /* 0x040fe40000410000 */
[----:B------:R-:W-:Y:S01]  /*3e00*/  FMUL.FTZ R164, R42, R125 ;  /* 0x0000007d2aa47220 */ /* 0x000fe20000410000 */
[----:B------:R-:W-:Y:S01]  /*3e10*/  MUFU.SIN R142, R129 ;  /* 0x00000081008e7308 */ /* 0x000fe20000000400 */
[----:B------:R-:W-:Y:S02]  /*3e20*/  FMUL.FTZ R139, R18, R139 ;  /* 0x0000008b128b7220 */ /* 0x000fe40000410000 */
[----:B------:R-:W-:-:S05]  /*3e30*/  FMUL.FTZ R125, R137, R162 ;  /* 0x000000a2897d7220 */ /* 0x000fca0000410000 */
[----:B------:R1:W-:Y:S01]  /*3e40*/  MUFU.COS R144, R129 ;  /* 0x0000008100907308 */ /* 0x0003e20000000000 */
[----:B------:R-:W-:Y:S02]  /*3e50*/  FADD.FTZ R130, R28, R74 ;  /* 0x0000004a1c827221 */ /* 0x000fe40000010000 */
[----:B------:R-:W-:-:S05]  /*3e60*/  FMUL.FTZ R127, R137, R164 ;  /* 0x000000a4897f7220 */ /* 0x000fca0000410000 */
[----:B------:R-:W0:Y:S01]  /*3e70*/  MUFU.EX2 R23, R23 ;  /* 0x0000001700177308 */ /* 0x000e220000000800 */
[C---:B--2---:R-:W-:Y:S02]  /*3e80*/  FMUL.FTZ R135, R4.reuse, R135 ;  /* 0x0000008704877220 */ /* 0x044fe40000410000 */
[----:B------:R-:W-:Y:S02]  /*3e90*/  FMUL.FTZ R133, R4, R133 ;  /* 0x0000008504857220 */ /* 0x000fe40000410000 */
[----:B---3--:R-:W-:Y:S02]  /*3ea0*/  FMUL.FTZ R158, R121, R140 ;  /* 0x0000008c799e7220 */ /* 0x008fe40000410000 */
[----:B------:R-:W-:Y:S02]  /*3eb0*/  FFMA.FTZ R125, R139, R164, -R125 ;  /* 0x000000a48b7d7223 */ /* 0x000fe4000001087d */
[----:B------:R-:W-:Y:S02]  /*3ec0*/  FMUL.FTZ R4, R132, R19 ;  /* 0x0000001384047220 */ /* 0x000fe40000410000 */
[----:B------:R-:W-:-:S02]  /*3ed0*/  FMUL.FTZ R18, R3, R130 ;  /* 0x0000008203127220 */ /* 0x000fc40000410000 */
[----:B------:R-:W-:Y:S02]  /*3ee0*/  FMUL.FTZ R160, R119, R140 ;  /* 0x0000008c77a07220 */ /* 0x000fe40000410000 */
[----:B------:R-:W-:Y:S02]  /*3ef0*/  FFMA.FTZ R127, R139, R162, R127 ;  /* 0x000000a28b7f7223 */ /* 0x000fe4000001007f */
[----:B-1----:R-:W-:Y:S02]  /*3f00*/  FMUL.FTZ R129, R5, R22 ;  /* 0x0000001605817220 */ /* 0x002fe40000410000 */
[----:B------:R-:W-:Y:S01]  /*3f10*/  FFMA.FTZ R22, R41, R158, R125 ;  /* 0x0000009e29167223 */ /* 0x000fe2000001007d */
[----:B------:R-:W-:Y:S01]  /*3f20*/  MUFU.SIN R143, R145 ;  /* 0x00000091008f7308 */ /* 0x000fe20000000400 */
[----:B------:R-:W-:Y:S02]  /*3f30*/  FMUL.RZ R170, R18, 0.15915493667125701904 ;  /* 0x3e22f98312aa7820 */ /* 0x000fe4000040c000 */
[----:B------:R-:W-:-:S02]  /*3f40*/  FMUL.FTZ R131, R5, R128 ;  /* 0x0000008005837220 */ /* 0x000fc40000410000 */
[----:B------:R-:W-:Y:S02]  /*3f50*/  FFMA.FTZ R18, R41, R160, R127 ;  /* 0x000000a029127223 */ /* 0x000fe4000001007f */
[----:B------:R-:W-:Y:S01]  /*3f60*/  FMUL.FTZ R128, R133, R22 ;  /* 0x0000001685807220 */ /* 0x000fe20000410000 */
[----:B------:R-:W1:Y:S01]  /*3f70*/  MUFU.EX2 R4, R4 ;  /* 0x0000000400047308 */ /* 0x000e620000000800 */
[C---:B0-----:R-:W-:Y:S02]  /*3f80*/  FMUL.FTZ R127, R23.reuse, R144 ;  /* 0x00000090177f7220 */ /* 0x041fe40000410000 */
[----:B------:R-:W-:Y:S02]  /*3f90*/  FMUL.FTZ R125, R23, R142 ;  /* 0x0000008e177d7220 */ /* 0x000fe40000410000 */
[-C--:B------:R-:W-:Y:S02]  /*3fa0*/  FMUL.FTZ R23, R133, R18.reuse ;  /* 0x0000001285177220 */ /* 0x080fe40000410000 */
[----:B------:R-:W-:-:S02]  /*3fb0*/  FFMA.FTZ R128, R135, R18, R128 ;  /* 0x0000001287807223 */ /* 0x000fc40000010080 */
[----:B------:R-:W-:Y:S01]  /*3fc0*/  FMUL.FTZ R155, R115, R138 ;  /* 0x0000008a739b7220 */ /* 0x000fe20000410000 */
[----:B------:R-:W0:Y:S01]  /*3fd0*/  MUFU.COS R141, R145 ;  /* 0x00000091008d7308 */ /* 0x000e220000000000 */
[----:B------:R-:W-:Y:S02]  /*3fe0*/  FFMA.FTZ R23, R135, R22, -R23 ;  /* 0x0000001687177223 */ /* 0x000fe40000010817 */
[----:B------:R-:W-:Y:S02]  /*3ff0*/  FMUL.FTZ R167, R117, R138 ;  /* 0x0000008a75a77220 */ /* 0x000fe40000410000 */
[C---:B------:R-:W-:Y:S02]  /*4000*/  FFMA.FTZ R166, R40.reuse, R155, R128 ;  /* 0x0000009b28a67223 */ /* 0x040fe40000010080 */
[----:B------:R-:W-:Y:S02]  /*4010*/  FFMA.FTZ R22, R40, R167, R23 ;  /* 0x000000a728167223 */ /* 0x000fe40000010017 */
[----:B------:R-:W-:-:S02]  /*4020*/  FMUL.FTZ R23, R129, R166 ;  /* 0x000000a681177220 */ /* 0x000fc40000410000 */
[----:B------:R-:W-:Y:S02]  /*4030*/  FMUL.FTZ R18, R21, R137 ;  /* 0x0000008915127220 */ /* 0x000fe40000410000 */
[----:B-1----:R-:W-:Y:S02]  /*4040*/  FMUL.FTZ R142, R4, R143 ;  /* 0x0000008f048e7220 */ /* 0x002fe40000410000 */
[-C--:B------:R-:W-:Y:S02]  /*4050*/  FFMA.FTZ R143, R131, R22.reuse, -R23 ;  /* 0x00000016838f7223 */ /* 0x080fe40000010817 */
[----:B------:R-:W-:Y:S02]  /*4060*/  FMUL.FTZ R23, R129, R22 ;  /* 0x0000001681177220 */ /* 0x000fe40000410000 */
[C---:B------:R-:W-:Y:S02]  /*4070*/  FMUL.FTZ R144, R20.reuse, R137 ;  /* 0x0000008914907220 */ /* 0x040fe40000410000 */
[----:B------:R-:W-:Y:S01]  /*4080*/  FFMA.FTZ R22, R20, R139, -R18 ;  /* 0x0000008b14167223 */ /* 0x000fe20000010812 */
[----:B------:R-:W-:Y:S01]  /*4090*/  MUFU.SIN R5, R170 ;  /* 0x000000aa00057308 */ /* 0x000fe20000000400 */
[----:B------:R-:W-:-:S02]  /*40a0*/  FFMA.FTZ R166, R131, R166, R23 ;  /* 0x000000a683a67223 */ /* 0x000fc40000010017 */
[----:B------:R-:W-:Y:S02]  /*40b0*/  FADD.FTZ R128, R27, R74 ;  /* 0x0000004a1b807221 */ /* 0x000fe40000010000 */
[----:B------:R-:W-:Y:S02]  /*40c0*/  FFMA.FTZ R144, R21, R139, R144 ;  /* 0x0000008b15907223 */ /* 0x000fe40000010090 */
[----:B------:R-:W-:Y:S01]  /*40d0*/  FMUL.FTZ R23, R133, R22 ;  /* 0x0000001685177220 */ /* 0x000fe20000410000 */
[----:B------:R1:W-:Y:S01]  /*40e0*/  MUFU.COS R145, R170 ;  /* 0x000000aa00917308 */ /* 0x0003e20000000000 */
[----:B0-----:R-:W-:Y:S02]  /*40f0*/  FMUL.FTZ R141, R4, R141 ;  /* 0x0000008d048d7220 */ /* 0x001fe40000410000 */
[----:B------:R-:W-:Y:S02]  /*4100*/  FMUL.FTZ R4, R130, R19 ;  /* 0x0000001382047220 */ /* 0x000fe40000410000 */
[----:B------:R-:W-:-:S02]  /*4110*/  FMUL.FTZ R18, R3, R128 ;  /* 0x0000008003127220 */ /* 0x000fc40000410000 */
[----:B-1----:R-:W-:Y:S02]  /*4120*/  FMUL.FTZ R170, R111, R136 ;  /* 0x000000886faa7220 */ /* 0x002fe40000410000 */
[----:B------:R-:W-:Y:S02]  /*4130*/  FFMA.FTZ R174, R135, R144, R23 ;  /* 0x0000009087ae7223 */ /* 0x000fe40000010017 */
[----:B------:R-:W-:Y:S02]  /*4140*/  FMUL.FTZ R172, R113, R136 ;  /* 0x0000008871ac7220 */ /* 0x000fe40000410000 */
[----:B------:R-:W-:Y:S02]  /*4150*/  FFMA.FTZ R178, R39, R170, R166 ;  /* 0x000000aa27b27223 */ /* 0x000fe400000100a6 */
[----:B------:R-:W-:Y:S01]  /*4160*/  FMUL.FTZ R144, R133, R144 ;  /* 0x0000009085907220 */ /* 0x000fe20000410000 */
[----:B------:R-:W0:Y:S01]  /*4170*/  MUFU.EX2 R4, R4 ;  /* 0x0000000400047308 */ /* 0x000e220000000800 */
[----:B------:R-:W-:-:S02]  /*4180*/  FMUL.RZ R177, R18, 0.15915493667125701904 ;  /* 0x3e22f98312b17820 */ /* 0x000fc4000040c000 */
[----:B------:R-:W-:Y:S02]  /*4190*/  FFMA.FTZ R176, R39, R172, R143 ;  /* 0x000000ac27b07223 */ /* 0x000fe4000001008f */
[----:B------:R-:W-:Y:S02]  /*41a0*/  FMUL.FTZ R23, R125, R178 ;  /* 0x000000b27d177220 */ /* 0x000fe40000410000 */
[----:B------:R-:W-:Y:S02]  /*41b0*/  FFMA.FTZ R144, R135, R22, -R144 ;  /* 0x0000001687907223 */ /* 0x000fe40000010890 */
[----:B------:R-:W-:Y:S02]  /*41c0*/  FMUL.FTZ R18, R129, R174 ;  /* 0x000000ae81127220 */ /* 0x000fe40000410000 */
[----:B------:R-:W-:Y:S02]  /*41d0*/  FFMA.FTZ R23, R127, R176, -R23 ;  /* 0x000000b07f177223 */ /* 0x000fe40000010817 */
[----:B------:R-:W-:-:S02]  /*41e0*/  FFMA.FTZ R18, R131, R144, -R18 ;  /* 0x0000009083127223 */ /* 0x000fc40000010812 */
[----:B------:R-:W-:Y:S02]  /*41f0*/  FMUL.FTZ R176, R125, R176 ;  /* 0x000000b07db07220 */ /* 0x000fe40000410000 */
[----:B------:R-:W-:Y:S02]  /*4200*/  FMUL.FTZ R144, R129, R144 ;  /* 0x0000009081907220 */ /* 0x000fe40000410000 */
[----:B------:R-:W-:Y:S02]  /*4210*/  FMUL.FTZ R171, R109, R134 ;  /* 0x000000866dab7220 */ /* 0x000fe40000410000 */
[----:B------:R-:W-:Y:S02]  /*4220*/  FFMA.FTZ R176, R127, R178, R176 ;  /* 0x000000b27fb07223 */ /* 0x000fe400000100b0 */
[----:B------:R-:W-:Y:S02]  /*4230*/  FMUL.FTZ R173, R107, R134 ;  /* 0x000000866bad7220 */ /* 0x000fe40000410000 */
[----:B------:R-:W-:-:S02]  /*4240*/  FFMA.FTZ R144, R131, R174, R144 ;  /* 0x000000ae83907223 */ /* 0x000fc40000010090 */
[----:B------:R-:W-:Y:S02]  /*4250*/  FMUL.FTZ R19, R128, R19 ;  /* 0x0000001380137220 */ /* 0x000fe40000410000 */
[C---:B------:R-:W-:Y:S02]  /*4260*/  FFMA.FTZ R23, R38.reuse, R171, R23 ;  /* 0x000000ab26177223 */ /* 0x040fe40000010017 */
[----:B------:R-:W-:Y:S02]  /*4270*/  FFMA.FTZ R176, R38, R173, R176 ;  /* 0x000000ad26b07223 */ /* 0x000fe400000100b0 */
[----:B------:R-:W-:Y:S01]  /*4280*/  FMUL.FTZ R22, R125, R144 ;  /* 0x000000907d167220 */ /* 0x000fe20000410000 */
[----:B------:R-:W-:Y:S01]  /*4290*/  MUFU.EX2 R19, R19 ;  /* 0x0000001300137308 */ /* 0x000fe20000000800 */
[----:B------:R-:W-:Y:S02]  /*42a0*/  FMUL.FTZ R175, R142, R23 ;  /* 0x000000178eaf7220 */ /* 0x000fe40000410000 */
[----:B0-----:R-:W-:-:S02]  /*42b0*/  FMUL.FTZ R145, R4, R145 ;  /* 0x0000009104917220 */ /* 0x001fc40000410000 */
[----:B------:R-:W-:Y:S02]  /*42c0*/  FMUL.FTZ R143, R4, R5 ;  /* 0x00000005048f7220 */ /* 0x000fe40000410000 */
[----:B------:R-:W-:Y:S01]  /*42d0*/  FMUL.FTZ R4, R142, R176 ;  /* 0x000000b08e047220 */ /* 0x000fe20000410000 */
[----:B------:R-:W0:Y:S01]  /*42e0*/  MUFU.COS R166, R177 ;  /* 0x000000b100a67308 */ /* 0x000e220000000000 */
[-C--:B------:R-:W-:Y:S02]  /*42f0*/  FFMA.FTZ R22, R127, R18.reuse, -R22 ;  /* 0x000000127f167223 */ /* 0x080fe40000010816 */
[----:B------:R-:W-:-:S05]  /*4300*/  FMUL.FTZ R18, R125, R18 ;  /* 0x000000127d127220 */ /* 0x000fca0000410000 */
[----:B------:R-:W1:Y:S01]  /*4310*/  MUFU.SIN R174, R177 ;  /* 0x000000b100ae7308 */ /* 0x000e620000000400 */
[----:B------:R-:W-:Y:S02]  /*4320*/  FFMA.FTZ R175, R141, R176, R175 ;  /* 0x000000b08daf7223 */ /* 0x000fe400000100af */
[-C--:B------:R-:W-:Y:S02]  /*4330*/  FMUL.FTZ R176, R103, R132.reuse ;  /* 0x0000008467b07220 */ /* 0x080fe40000410000 */
[----:B------:R-:W-:Y:S02]  /*4340*/  FFMA.FTZ R4, R141, R23, -R4 ;  /* 0x000000178d047223 */ /* 0x000fe40000010804 */
[----:B------:R-:W-:Y:S02]  /*4350*/  FMUL.FTZ R178, R105, R132 ;  /* 0x0000008469b27220 */ /* 0x000fe40000410000 */
[----:B------:R-:W-:Y:S02]  /*4360*/  FFMA.FTZ R18, R127, R144, R18 ;  /* 0x000000907f127223 */ /* 0x000fe40000010012 */
[----:B------:R-:W-:-:S02]  /*4370*/  FFMA.FTZ R180, R37, R176, R175 ;  /* 0x000000b025b47223 */ /* 0x000fc400000100af */
[----:B------:R-:W-:Y:S02]  /*4380*/  FFMA.FTZ R144, R37, R178, R4 ;  /* 0x000000b225907223 */ /* 0x000fe40000010004 */
[C---:B------:R-:W-:Y:S02]  /*4390*/  FMUL.FTZ R4, R142.reuse, R18 ;  /* 0x000000128e047220 */ /* 0x040fe40000410000 */
[----:B------:R-:W-:Y:S02]  /*43a0*/  FMUL.FTZ R5, R143, R180 ;  /* 0x000000b48f057220 */ /* 0x000fe40000410000 */
[-C--:B------:R-:W-:Y:S02]  /*43b0*/  FFMA.FTZ R4, R141, R22.reuse, -R4 ;  /* 0x000000168d047223 */ /* 0x080fe40000010804 */
[----:B------:R-:W-:Y:S02]  /*43c0*/  FMUL.FTZ R22, R142, R22 ;  /* 0x000000168e167220 */ /* 0x000fe40000410000 */
[----:B0-----:R-:W-:-:S02]  /*43d0*/  FMUL.FTZ R166, R19, R166 ;  /* 0x000000a613a67220 */ /* 0x001fc40000410000 */
[----:B-1----:R-:W-:Y:S02]  /*43e0*/  FMUL.FTZ R174, R19, R174 ;  /* 0x000000ae13ae7220 */ /* 0x002fe40000410000 */
[-C--:B------:R-:W-:Y:S02]  /*43f0*/  FMUL.FTZ R19, R143, R144.reuse ;  /* 0x000000908f137220 */ /* 0x080fe40000410000 */
[----:B------:R-:W-:Y:S02]  /*4400*/  FFMA.FTZ R5, R145, R144, -R5 ;  /* 0x0000009091057223 */ /* 0x000fe40000010805 */
[----:B------:R-:W-:Y:S02]  /*4410*/  FMUL.FTZ R175, R101, R130 ;  /* 0x0000008265af7220 */ /* 0x000fe40000410000 */
[----:B------:R-:W-:Y:S02]  /*4420*/  FFMA.FTZ R22, R141, R18, R22 ;  /* 0x000000128d167223 */ /* 0x000fe40000010016 */
[----:B------:R-:W-:-:S02]  /*4430*/  FFMA.FTZ R19, R145, R180, R19 ;  /* 0x000000b491137223 */ /* 0x000fc40000010013 */
[----:B------:R-:W-:Y:S02]  /*4440*/  FMUL.FTZ R177, R99, R130 ;  /* 0x0000008263b17220 */ /* 0x000fe40000410000 */
[----:B------:R-:W-:Y:S01]  /*4450*/  FFMA.FTZ R23, R36, R175, R5 ;  /* 0x000000af24177223 */ /* 0x000fe20000010005 */
[----:B------:R-:W-:Y:S01]  /*4460*/  ISETP.NE.AND P2, PT, R68, 0x1f, PT ;  /* 0x0000001f4400780c */ /* 0x000fe20003f45270 */
[C---:B------:R-:W-:Y:S02]  /*4470*/  FMUL.FTZ R18, R143.reuse, R4 ;  /* 0x000000048f127220 */ /* 0x040fe40000410000 */
[----:B------:R-:W-:Y:S02]  /*4480*/  FMUL.FTZ R5, R143, R22 ;  /* 0x000000168f057220 */ /* 0x000fe40000410000 */
[----:B------:R-:W-:Y:S02]  /*4490*/  FFMA.FTZ R179, R36, R177, R19 ;  /* 0x000000b124b37223 */ /* 0x000fe40000010013 */
[----:B------:R-:W-:-:S02]  /*44a0*/  FMUL.FTZ R180, R174, R23 ;  /* 0x00000017aeb47220 */ /* 0x000fc40000410000 */
[C---:B------:R-:W-:Y:S02]  /*44b0*/  FFMA.FTZ R19, R145.reuse, R22, R18 ;  /* 0x0000001691137223 */ /* 0x040fe40000010012 */
[----:B------:R-:W-:Y:S02]  /*44c0*/  FFMA.FTZ R5, R145, R4, -R5 ;  /* 0x0000000491057223 */ /* 0x000fe40000010805 */
[-C--:B------:R-:W-:Y:S02]  /*44d0*/  FMUL.FTZ R144, R174, R179.reuse ;  /* 0x000000b3ae907220 */ /* 0x080fe40000410000 */
[----:B------:R-:W-:Y:S02]  /*44e0*/  FFMA.FTZ R182, R166, R179, R180 ;  /* 0x000000b3a6b67223 */ /* 0x000fe400000100b4 */
[C---:B------:R-:W-:Y:S02]  /*44f0*/  FMUL.FTZ R179, R174.reuse, R19 ;  /* 0x00000013aeb37220 */ /* 0x040fe40000410000 */
[----:B------:R-:W-:-:S02]  /*4500*/  FMUL.FTZ R4, R174, R5 ;  /* 0x00000005ae047220 */ /* 0x000fc40000410000 */
[C---:B------:R-:W-:Y:S02]  /*4510*/  FFMA.FTZ R179, R166.reuse, R5, -R179 ;  /* 0x00000005a6b37223 */ /* 0x040fe400000108b3 */
[C---:B------:R-:W-:Y:S02]  /*4520*/  FFMA.FTZ R5, R166.reuse, R19, R4 ;  /* 0x00000013a6057223 */ /* 0x040fe40000010004 */
[----:B------:R0:W1:Y:S01]  /*4530*/  @P2 LDS.64 R18, [R68.X8+0x3558] ;  /* 0x0035580044122984 */ /* 0x0000620000008a00 */
[----:B------:R-:W-:Y:S01]  /*4540*/  FFMA.FTZ R23, R166, R23, -R144 ;  /* 0x00000017a6177223 */ /* 0x000fe20000010890 */
[----:B------:R-:W-:Y:S01]  /*4550*/  BSSY B0, `(.L_x_11870) ;  /* 0x000000f000007945 */ /* 0x000fe20003800000 */
[-C--:B------:R-:W-:Y:S02]  /*4560*/  FMUL.FTZ R180, R97, R128.reuse ;  /* 0x0000008061b47220 */ /* 0x080fe40000410000 */
[----:B------:R-:W-:Y:S02]  /*4570*/  FMUL.FTZ R144, R95, R128 ;  /* 0x000000805f907220 */ /* 0x000fe40000410000 */
[----:B------:R-:W-:-:S02]  /*4580*/  FFMA.FTZ R181, R35, R180, R23 ;  /* 0x000000b423b57223 */ /* 0x000fc40000010017 */
[----:B------:R-:W-:Y:S01]  /*4590*/  FFMA.FTZ R182, R35, R144, R182 ;  /* 0x0000009023b67223 */ /* 0x000fe200000100b6 */
[----:B------:R-:W-:Y:S05]  /*45a0*/  @P2 BRA `(.L_x_11871) ;  /* 0x0000009000002947 */ /* 0x000fea0003800000 */
[----:B0---4-:R-:W-:Y:S02]  /*45b0*/  ISETP.NE.AND P3, PT, R157, c[0x0][0x174], PT ;  /* 0x00005d009d007a0c */ /* 0x011fe40003f65270 */
[----:B-1----:R-:W-:-:S11]  /*45c0*/  MOV R18, 0x3f800000 ;  /* 0x3f80000000127802 */ /* 0x002fd60000000f00 */
[----:B------:R-:W-:-:S04]  /*45d0*/  @P3 IADD3 R19, -R56, c[0x0][0x174], RZ ;  /* 0x00005d0038133a10 */ /* 0x000fc80007ffe1ff */
[----:B------:R-:W-:-:S04]  /*45e0*/  @P3 LEA.HI R4, R19, R19, RZ, 0x1 ;  /* 0x0000001313043211 */ /* 0x000fc800078f08ff */
[----:B------:R-:W-:-:S04]  /*45f0*/  @P3 LOP3.LUT R4, R4, 0xfffffe, RZ, 0xc0, !PT ;  /* 0x00fffffe04043812 */ /* 0x000fc800078ec0ff */
[----:B------:R-:W-:Y:S02]  /*4600*/  @P3 IADD3 R4, -R4, R19, RZ ;  /* 0x0000001304043210 */ /* 0x000fe40007ffe1ff */
[----:B------:R-:W-:Y:S02]  /*4610*/  MOV R19, RZ ;  /* 0x000000ff00137202 */ /* 0x000fe40000000f00 */
[----:B------:R-:W-:-:S05]  /*4620*/  @P3 LEA R4, R4, R83, 0x8 ;  /* 0x0000005304043211 */ /* 0x000fca00078e40ff */
[----:B------:R0:W1:Y:S02]  /*4630*/  @P3 LDS.64 R18, [R4.X8+0x2550] ;  /* 0x0025500004123984 */ /* 0x0000640000008a00 */
.L_x_11871:
[----:B0---4-:R-:W-:Y:S05]  /*4640*/  BSYNC B0 ;  /* 0x0000000000007941 */ /* 0x011fea0003800000 */
.L_x_11870:
[----:B------:R-:W0:Y:S01]  /*4650*/  SHFL.UP PT, R184, R181, 0x1, RZ ;  /* 0x04200000b5b87989 */ /* 0x000e2200000e00ff */
[----:B------:R-:W-:Y:S01]  /*4660*/  ISETP.GE.AND P3, PT, R66, 0x1, PT ;  /* 0x000000014200780c */ /* 0x000fe20003f66270 */
[----:B------:R-:W-:Y:S01]  /*4670*/  FMUL.FTZ R169, R82, R169 ;  /* 0x000000a952a97220 */ /* 0x000fe20000410000 */
[----:B------:R-:W-:Y:S01]  /*4680*/  MOV R190, c[0x0][0x2bc] ;  /* 0x0000af0000be7a02 */ /* 0x000fe20000000f00 */
[----:B------:R-:W2:Y:S01]  /*4690*/  SHFL.UP PT, R186, R182, 0x1, RZ ;  /* 0x04200000b6ba7989 */ /* 0x000ea200000e00ff */
[----:B------:R-:W-:Y:S01]  /*46a0*/  FMUL.FTZ R163, R84, R163 ;  /* 0x000000a354a37220 */ /* 0x000fe20000410000 */
[----:B------:R-:W-:Y:S01]  /*46b0*/  ISETP.GE.OR P0, PT, R157, c[0x0][0x174], P0 ;  /* 0x00005d009d007a0c */ /* 0x000fe20000706670 */
[----:B------:R-:W-:Y:S01]  /*46c0*/  BSSY B0, `(.L_x_11872) ;  /* 0x00000f2000007945 */ /* 0x000fe20003800000 */
[----:B------:R-:W3:Y:S01]  /*46d0*/  SHFL.UP PT, R4, R179, 0x1, RZ ;  /* 0x04200000b3047989 */ /* 0x000ee200000e00ff */
[----:B------:R-:W-:-:S03]  /*46e0*/  SHF.R.U32.HI R192, RZ, 0x1, R190 ;  /* 0x00000001ffc07819 */ /* 0x000fc600000116be */
[----:B------:R-:W4:Y:S02]  /*46f0*/  SHFL.UP PT, R22, R5, 0x1, RZ ;  /* 0x0420000005167989 */ /* 0x000f2400000e00ff */
[----:B------:R-:W-:Y:S02]  /*4700*/  IMAD R189, R192, R77, RZ ;  /* 0x0000004dc0bd7224 */ /* 0x000fe400078e02ff */
[C---:B0-----:R-:W-:Y:S02]  /*4710*/  FMUL.FTZ R185, R5.reuse, R184 ;  /* 0x000000b805b97220 */ /* 0x041fe40000410000 */
[-C--:B--2---:R-:W-:Y:S02]  /*4720*/  FMUL.FTZ R183, R5, R186.reuse ;  /* 0x000000ba05b77220 */ /* 0x084fe40000410000 */
[----:B------:R-:W-:Y:S02]  /*4730*/  FFMA.FTZ R185, R179, R186, R185 ;  /* 0x000000bab3b97223 */ /* 0x000fe400000100b9 */
[----:B---3--:R-:W-:-:S02]  /*4740*/  FMUL.FTZ R23, R5, R4 ;  /* 0x0000000405177220 */ /* 0x008fc40000410000 */
[C---:B------:R-:W-:Y:S02]  /*4750*/  FFMA.FTZ R184, R179.reuse, R184, -R183 ;  /* 0x000000b8b3b87223 */ /* 0x040fe400000108b7 */
[-C--:B----4-:R-:W-:Y:S01]  /*4760*/  FFMA.FTZ R188, R179, R22.reuse, R23 ;  /* 0x00000016b3bc7223 */ /* 0x090fe20000010017 */
[----:B------:R-:W-:Y:S01]  /*4770*/  MOV R23, c[0x0][0x2b8] ;  /* 0x0000ae0000177a02 */ /* 0x000fe20000000f00 */
[C---:B------:R-:W-:Y:S02]  /*4780*/  FMUL.FTZ R22, R5.reuse, R22 ;  /* 0x0000001605167220 */ /* 0x040fe40000410000 */
[----:B------:R-:W-:Y:S01]  /*4790*/  @P3 FADD.FTZ R182, R182, R185 ;  /* 0x000000b9b6b63221 */ /* 0x000fe20000010000 */
[----:B------:R-:W-:Y:S01]  /*47a0*/  FSEL R188, R5, R188, !P3 ;  /* 0x000000bc05bc7208 */ /* 0x000fe20005800000 */
[----:B------:R-:W-:Y:S01]  /*47b0*/  @P3 FADD.FTZ R181, R181, R184 ;  /* 0x000000b8b5b53221 */ /* 0x000fe20000010000 */
[----:B------:R-:W-:Y:S01]  /*47c0*/  MOV R5, c[0x0][0x29c] ;  /* 0x0000a70000057a02 */ /* 0x000fe20000000f00 */
[----:B------:R-:W-:Y:S01]  /*47d0*/  @P3 FFMA.FTZ R179, R179, R4, -R22 ;  /* 0x00000004b3b33223 */ /* 0x000fe20000010816 */
[----:B------:R-:W0:Y:S01]  /*47e0*/  SHFL.UP PT, R186, R182, 0x2, RZ ;  /* 0x04400000b6ba7989 */ /* 0x000e2200000e00ff */
[----:B------:R-:W-:-:S02]  /*47f0*/  MOV R4, c[0x0][0x298] ;  /* 0x0000a60000047a02 */ /* 0x000fc40000000f00 */
[--C-:B------:R-:W-:Y:S01]  /*4800*/  SHF.R.U32.HI R22, RZ, 0x1, R5.reuse ;  /* 0x00000001ff167819 */ /* 0x100fe20000011605 */
[----:B------:R-:W2:Y:S01]  /*4810*/  SHFL.UP PT, R185, R181, 0x2, RZ ;  /* 0x04400000b5b97989 */ /* 0x000ea200000e00ff */
[----:B------:R-:W-:Y:S02]  /*4820*/  SHF.R.U64 R4, R4, 0x1, R5 ;  /* 0x0000000104047819 */ /* 0x000fe40000001205 */
[----:B------:R-:W-:Y:S01]  /*4830*/  SHF.R.U64 R190, R23, 0x1, R190 ;  /* 0x0000000117be7819 */ /* 0x000fe200000012be */
[----:B------:R-:W3:Y:S01]  /*4840*/  SHFL.UP PT, R183, R179, 0x2, RZ ;  /* 0x04400000b3b77989 */ /* 0x000ee200000e00ff */
[-C--:B------:R-:W-:Y:S01]  /*4850*/  IMAD R5, R22, R77.reuse, RZ ;  /* 0x0000004d16057224 */ /* 0x080fe200078e02ff */
[----:B------:R-:W-:Y:S01]  /*4860*/  ISETP.GE.AND P3, PT, R66, 0x2, PT ;  /* 0x000000024200780c */ /* 0x000fe20003f66270 */
[----:B------:R-:W-:Y:S01]  /*4870*/  IMAD.WIDE.U32 R22, R4, R77, RZ ;  /* 0x0000004d04167225 */ /* 0x000fe200078e00ff */
[----:B------:R-:W4:Y:S03]  /*4880*/  SHFL.UP PT, R184, R188, 0x2, RZ ;  /* 0x04400000bcb87989 */ /* 0x000f2600000e00ff */
[----:B------:R-:W-:-:S02]  /*4890*/  IMAD R187, R72, R4, R5 ;  /* 0x0000000448bb7224 */ /* 0x000fc400078e0205 */
[----:B------:R-:W-:Y:S02]  /*48a0*/  IMAD R189, R72, R190, R189 ;  /* 0x000000be48bd7224 */ /* 0x000fe400078e02bd */
[----:B------:R-:W-:Y:S01]  /*48b0*/  IMAD.WIDE.U32 R4, R190, R77, RZ ;  /* 0x0000004dbe047225 */ /* 0x000fe200078e00ff */
[----:B------:R-:W-:-:S04]  /*48c0*/  IADD3 R23, R187, R23, RZ ;  /* 0x00000017bb177210 */ /* 0x000fc80007ffe0ff */
[----:B------:R-:W-:Y:S01]  /*48d0*/  IADD3 R5, R189, R5, RZ ;  /* 0x00000005bd057210 */ /* 0x000fe20007ffe0ff */
[----:B0-----:R-:W-:Y:S02]  /*48e0*/  FMUL.FTZ R192, R188, R186 ;  /* 0x000000babcc07220 */ /* 0x001fe40000410000 */
[----:B------:R-:W-:-:S04]  /*48f0*/  IMAD.WIDE.U32 R22, R75, c[0x0][0x2a0], R22 ;  /* 0x0000a8004b167a25 */ /* 0x000fc800078e0016 */
[----:B--2---:R-:W-:Y:S01]  /*4900*/  FMUL.FTZ R189, R188, R185 ;  /* 0x000000b9bcbd7220 */ /* 0x004fe20000410000 */
[----:B------:R-:W-:Y:S01]  /*4910*/  LEA R200, P4, R22, c[0x0][0x318], 0x3 ;  /* 0x0000c60016c87a11 */ /* 0x000fe200078818ff */
[C---:B---3--:R-:W-:Y:S02]  /*4920*/  FMUL.FTZ R187, R188.reuse, R183 ;  /* 0x000000b7bcbb7220 */ /* 0x048fe40000410000 */
[C---:B------:R-:W-:Y:S02]  /*4930*/  FFMA.FTZ R189, R179.reuse, R186, R189 ;  /* 0x000000bab3bd7223 */ /* 0x040fe400000100bd */
[-C--:B----4-:R-:W-:Y:S02]  /*4940*/  FMUL.FTZ R190, R188, R184.reuse ;  /* 0x000000b8bcbe7220 */ /* 0x090fe40000410000 */
[C---:B------:R-:W-:Y:S02]  /*4950*/  FFMA.FTZ R192, R179.reuse, R185, -R192 ;  /* 0x000000b9b3c07223 */ /* 0x040fe400000108c0 */
[----:B------:R-:W-:-:S02]  /*4960*/  FFMA.FTZ R187, R179, R184, R187 ;  /* 0x000000b8b3bb7223 */ /* 0x000fc400000100bb */
[----:B------:R-:W-:Y:S02]  /*4970*/  IMAD R184, R161, c[0x0][0x2a0], RZ ;  /* 0x0000a800a1b87a24 */ /* 0x000fe400078e02ff */
[----:B------:R-:W-:Y:S01]  /*4980*/  @P3 FFMA.FTZ R179, R179, R183, -R190 ;  /* 0x000000b7b3b33223 */ /* 0x000fe200000108be */
[----:B------:R-:W-:Y:S01]  /*4990*/  FSEL R187, R188, R187, !P3 ;  /* 0x000000bbbcbb7208 */ /* 0x000fe20005800000 */
[----:B------:R-:W-:Y:S02]  /*49a0*/  @P3 FADD.FTZ R182, R182, R189 ;  /* 0x000000bdb6b63221 */ /* 0x000fe40000010000 */
[----:B------:R-:W-:Y:S01]  /*49b0*/  @P3 FADD.FTZ R181, R181, R192 ;  /* 0x000000c0b5b53221 */ /* 0x000fe20000010000 */
[----:B------:R-:W-:Y:S01]  /*49c0*/  ISETP.GE.AND P3, PT, R66, 0x4, PT ;  /* 0x000000044200780c */ /* 0x000fe20003f66270 */
[----:B------:R-:W-:Y:S01]  /*49d0*/  IMAD R186, R161, c[0x0][0x2c0], RZ ;  /* 0x0000b000a1ba7a24 */ /* 0x000fe200078e02ff */
[----:B------:R-:W-:Y:S01]  /*49e0*/  SHFL.UP PT, R190, R182, 0x4, RZ ;  /* 0x04800000b6be7989 */ /* 0x000fe200000e00ff */
[----:B------:R-:W-:-:S02]  /*49f0*/  IMAD R191, R75, c[0x0][0x2a4], R184 ;  /* 0x0000a9004bbf7a24 */ /* 0x000fc400078e02b8 */
[----:B------:R-:W-:Y:S01]  /*4a00*/  IMAD R193, R75, c[0x0][0x2c4], R186 ;  /* 0x0000b1004bc17a24 */ /* 0x000fe200078e02ba */
[----:B------:R-:W0:Y:S01]  /*4a10*/  SHFL.UP PT, R188, R181, 0x4, RZ ;  /* 0x04800000b5bc7989 */ /* 0x000e2200000e00ff */
[----:B------:R-:W-:Y:S02]  /*4a20*/  FMUL.FTZ R183, R82, R165 ;  /* 0x000000a552b77220 */ /* 0x000fe40000410000 */
[-C--:B------:R-:W-:Y:S01]  /*4a30*/  FMUL.FTZ R189, R166, R169.reuse ;  /* 0x000000a9a6bd7220 */ /* 0x080fe20000410000 */
[----:B------:R-:W2:Y:S01]  /*4a40*/  SHFL.UP PT, R184, R179, 0x4, RZ ;  /* 0x04800000b3b87989 */ /* 0x000ea200000e00ff */
[----:B------:R-:W-:Y:S02]  /*4a50*/  FMUL.FTZ R185, R174, R169 ;  /* 0x000000a9aeb97220 */ /* 0x000fe40000410000 */
[----:B------:R-:W-:Y:S01]  /*4a60*/  FMUL.FTZ R165, R84, R25 ;  /* 0x0000001954a57220 */ /* 0x000fe20000410000 */
[----:B------:R-:W3:Y:S01]  /*4a70*/  SHFL.UP PT, R186, R187, 0x4, RZ ;  /* 0x04800000bbba7989 */ /* 0x000ee200000e00ff */
[----:B------:R-:W-:-:S02]  /*4a80*/  FFMA.FTZ R194, -R174, R183, -R189 ;  /* 0x000000b7aec27223 */ /* 0x000fc400000109bd */
[----:B------:R-:W-:Y:S01]  /*4a90*/  FFMA.FTZ R192, R166, R183, -R185 ;  /* 0x000000b7a6c07223 */ /* 0x000fe200000108b9 */
[----:B------:R-:W-:Y:S01]  /*4aa0*/  IADD3 R185, R191, R23, RZ ;  /* 0x00000017bfb97210 */ /* 0x000fe20007ffe0ff */
[----:B------:R-:W-:-:S03]  /*4ab0*/  IMAD.WIDE.U32 R4, R75, c[0x0][0x2c0], R4 ;  /* 0x0000b0004b047a25 */ /* 0x000fc600078e0004 */
[----:B------:R-:W-:Y:S01]  /*4ac0*/  LEA.HI.X R202, R22, c[0x0][0x31c], R185, 0x3, P4 ;  /* 0x0000c70016ca7a11 */ /* 0x000fe200020f1cb9 */
[----:B------:R-:W-:Y:S01]  /*4ad0*/  FADD.FTZ R194, -R165, R194 ;  /* 0x000000c2a5c27221 */ /* 0x000fe20000010100 */
[----:B------:R-:W-:Y:S01]  /*4ae0*/  IADD3 R25, R193, R5, RZ ;  /* 0x00000005c1197210 */ /* 0x000fe20007ffe0ff */
[----:B------:R-:W-:Y:S01]  /*4af0*/  FADD.FTZ R192, R163, R192 ;  /* 0x000000c0a3c07221 */ /* 0x000fe20000010000 */
[----:B------:R-:W-:Y:S01]  /*4b00*/  LEA R196, P5, R4, c[0x0][0x320], 0x3 ;  /* 0x0000c80004c47a11 */ /* 0x000fe200078a18ff */
[C---:B------:R-:W-:Y:S01]  /*4b10*/  FMUL.FTZ R5, R143.reuse, -R194 ;  /* 0x800000c28f057220 */ /* 0x040fe20000410000 */
[----:B------:R-:W-:Y:S01]  /*4b20*/  IADD3 R193, R56, -c[0x0][0x174], RZ ;  /* 0x80005d0038c17a10 */ /* 0x000fe20007ffe0ff */
[-C--:B------:R-:W-:Y:S01]  /*4b30*/  FMUL.FTZ R23, R143, -R192.reuse ;  /* 0x800000c08f177220 */ /* 0x080fe20000410000 */
[----:B------:R-:W-:Y:S01]  /*4b40*/  LEA.HI.X R198, R4, c[0x0][0x324], R25, 0x3, P5 ;  /* 0x0000c90004c67a11 */ /* 0x000fe200028f1c19 */
[C---:B------:R-:W-:Y:S02]  /*4b50*/  FFMA.FTZ R192, R145.reuse, R192, -R5 ;  /* 0x000000c091c07223 */ /* 0x040fe40000010805 */
[----:B------:R-:W-:-:S02]  /*4b60*/  FFMA.FTZ R25, R145, R194, R23 ;  /* 0x000000c291197223 */ /* 0x000fc40000010017 */
[C---:B0-----:R-:W-:Y:S02]  /*4b70*/  FMUL.FTZ R23, R187.reuse, R188 ;  /* 0x000000bcbb177220 */ /* 0x041fe40000410000 */
[C---:B--2---:R-:W-:Y:S02]  /*4b80*/  FMUL.FTZ R5, R187.reuse, R184 ;  /* 0x000000b8bb057220 */ /* 0x044fe40000410000 */
[C---:B------:R-:W-:Y:S02]  /*4b90*/  FMUL.FTZ R22, R187.reuse, R190 ;  /* 0x000000bebb167220 */ /* 0x040fe40000410000 */
[----:B---3--:R-:W-:Y:S02]  /*4ba0*/  FMUL.FTZ R4, R187, R186 ;  /* 0x000000babb047220 */ /* 0x008fe40000410000 */
[C---:B------:R-:W-:Y:S02]  /*4bb0*/  FFMA.FTZ R23, R179.reuse, R190, R23 ;  /* 0x000000beb3177223 */ /* 0x040fe40000010017 */
[C---:B------:R-:W-:Y:S01]  /*4bc0*/  FFMA.FTZ R186, R179.reuse, R186, R5 ;  /* 0x000000bab3ba7223 */ /* 0x040fe20000010005 */
[----:B------:R-:W-:Y:S01]  /*4bd0*/  SHF.L.U32 R5, R68, 0x2, RZ ;  /* 0x0000000244057819 */ /* 0x000fe200000006ff */
[----:B------:R-:W-:-:S02]  /*4be0*/  FFMA.FTZ R22, R179, R188, -R22 ;  /* 0x000000bcb3167223 */ /* 0x000fc40000010816 */
[----:B------:R-:W-:Y:S01]  /*4bf0*/  @P3 FFMA.FTZ R179, R179, R184, -R4 ;  /* 0x000000b8b3b33223 */ /* 0x000fe20000010804 */
[----:B------:R-:W-:Y:S01]  /*4c00*/  FSEL R4, R187, R186, !P3 ;  /* 0x000000babb047208 */ /* 0x000fe20005800000 */
[----:B------:R-:W-:Y:S02]  /*4c10*/  @P3 FADD.FTZ R182, R182, R23 ;  /* 0x00000017b6b63221 */ /* 0x000fe40000010000 */
[----:B------:R-:W-:Y:S01]  /*4c20*/  @P3 FADD.FTZ R181, R181, R22 ;  /* 0x00000016b5b53221 */ /* 0x000fe20000010000 */
[----:B------:R-:W-:Y:S01]  /*4c30*/  IADD3 R22, P3, R5, R200, RZ ;  /* 0x000000c805167210 */ /* 0x000fe20007f7e0ff */
[C---:B------:R-:W-:Y:S01]  /*4c40*/  FMUL.FTZ R184, R85.reuse, R168 ;  /* 0x000000a855b87220 */ /* 0x040fe20000410000 */
[----:B------:R-:W-:Y:S01]  /*4c50*/  SHFL.UP PT, R189, R182, 0x8, RZ ;  /* 0x05000000b6bd7989 */ /* 0x000fe200000e00ff */
[----:B------:R-:W-:Y:S01]  /*4c60*/  FMUL.FTZ R187, R85, R24 ;  /* 0x0000001855bb7220 */ /* 0x000fe20000410000 */
[----:B------:R-:W-:Y:S01]  /*4c70*/  IADD3 R24, P4, R5, R196, RZ ;  /* 0x000000c405187210 */ /* 0x000fe20007f9e0ff */
[----:B------:R-:W-:Y:S01]  /*4c80*/  FADD.FTZ R185, -R184, R25 ;  /* 0x00000019b8b97221 */ /* 0x000fe20000010100 */
[----:B------:R-:W0:Y:S01]  /*4c90*/  SHFL.UP PT, R5, R179, 0x8, RZ ;  /* 0x05000000b3057989 */ /* 0x000e2200000e00ff */
[----:B------:R-:W-:Y:S01]  /*4ca0*/  FADD.FTZ R192, R187, R192 ;  /* 0x000000c0bbc07221 */ /* 0x000fe20000010000 */
[----:B------:R-:W-:Y:S01]  /*4cb0*/  SHF.R.U32.HI R25, RZ, 0x1e, R68 ;  /* 0x0000001eff197819 */ /* 0x000fe20000011644 */
[CC--:B------:R-:W-:Y:S01]  /*4cc0*/  FMUL.FTZ R186, R142.reuse, -R185.reuse ;  /* 0x800000b98eba7220 */ /* 0x0c0fe20000410000 */
[----:B------:R-:W2:Y:S01]  /*4cd0*/  SHFL.UP PT, R188, R181, 0x8, RZ ;  /* 0x05000000b5bc7989 */ /* 0x000ea200000e00ff */
[----:B------:R-:W-:Y:S01]  /*4ce0*/  FMUL.FTZ R190, R142, -R192 ;  /* 0x800000c08ebe7220 */ /* 0x000fe20000410000 */
[----:B------:R-:W-:Y:S01]  /*4cf0*/  IADD3.X R23, R25, R202, RZ, P3, !PT ;  /* 0x000000ca19177210 */ /* 0x000fe20001ffe4ff */
[C---:B------:R-:W-:Y:S01]  /*4d00*/  FFMA.FTZ R192, R141.reuse, R192, -R186 ;  /* 0x000000c08dc07223 */ /* 0x040fe200000108ba */
[----:B------:R-:W3:Y:S01]  /*4d10*/  SHFL.UP PT, R168, R4, 0x8, RZ ;  /* 0x0500000004a87989 */ /* 0x000ee200000e00ff */
[----:B------:R-:W-:Y:S01]  /*4d20*/  FFMA.FTZ R191, R141, R185, R190 ;  /* 0x000000b98dbf7223 */ /* 0x000fe200000100be */
[----:B------:R-:W-:Y:S01]  /*4d30*/  ISETP.GE.AND P3, PT, R66, 0x8, PT ;  /* 0x000000084200780c */ /* 0x000fe20003f66270 */
[C---:B------:R-:W-:Y:S01]  /*4d40*/  FMUL.FTZ R186, R86.reuse, R153 ;  /* 0x0000009956ba7220 */ /* 0x040fe20000410000 */
[----:B------:R-:W-:Y:S01]  /*4d50*/  IADD3.X R25, R25, R198, RZ, P4, !PT ;  /* 0x000000c619197210 */ /* 0x000fe200027fe4ff */
[----:B------:R-:W-:-:S02]  /*4d60*/  FMUL.FTZ R185, R86, R151 ;  /* 0x0000009756b97220 */ /* 0x000fc40000410000 */
[----:B------:R-:W-:Y:S02]  /*4d70*/  FADD.FTZ R190, -R186, R191 ;  /* 0x000000bfbabe7221 */ /* 0x000fe40000010100 */
[----:B------:R-:W-:Y:S02]  /*4d80*/  FADD.FTZ R192, R185, R192 ;  /* 0x000000c0b9c07221 */ /* 0x000fe40000010000 */
[----:B------:R-:W-:Y:S02]  /*4d90*/  IMAD R193, R193, -0x200, RZ ;  /* 0xfffffe00c1c17824 */ /* 0x000fe400078e02ff */
[C---:B------:R-:W-:Y:S02]  /*4da0*/  FMUL.FTZ R151, R125.reuse, -R190 ;  /* 0x800000be7d977220 */ /* 0x040fe40000410000 */
[----:B------:R-:W-:Y:S02]  /*4db0*/  FMUL.FTZ R153, R125, -R192 ;  /* 0x800000c07d997220 */ /* 0x000fe40000410000 */
[----:B------:R-:W-:-:S04]  /*4dc0*/  IMAD.WIDE R22, R193, 0x4, R22 ;  /* 0x00000004c1167825 */ /* 0x000fc800078e0216 */
[----:B------:R-:W-:-:S04]  /*4dd0*/  IMAD.WIDE R24, R193, 0x4, R24 ;  /* 0x00000004c1187825 */ /* 0x000fc800078e0218 */
[C---:B------:R-:W-:Y:S02]  /*4de0*/  FFMA.FTZ R194, R127.reuse, R192, -R151 ;  /* 0x000000c07fc27223 */ /* 0x040fe40000010897 */
[----:B------:R-:W-:Y:S02]  /*4df0*/  FFMA.FTZ R193, R127, R190, R153 ;  /* 0x000000be7fc17223 */ /* 0x000fe40000010099 */
[C---:B0-----:R-:W-:Y:S02]  /*4e00*/  FMUL.FTZ R151, R4.reuse, R5 ;  /* 0x0000000504977220 */ /* 0x041fe40000410000 */
[C---:B--2---:R-:W-:Y:S02]  /*4e10*/  FMUL.FTZ R192, R4.reuse, R188 ;  /* 0x000000bc04c07220 */ /* 0x044fe40000410000 */
[C---:B------:R-:W-:Y:S02]  /*4e20*/  FMUL.FTZ R153, R4.reuse, R189 ;  /* 0x000000bd04997220 */ /* 0x040fe40000410000 */
[----:B---3--:R-:W-:-:S02]  /*4e30*/  FMUL.FTZ R190, R4, R168 ;  /* 0x000000a804be7220 */ /* 0x008fc40000410000 */
[C---:B------:R-:W-:Y:S02]  /*4e40*/  FFMA.FTZ R151, R179.reuse, R168, R151 ;  /* 0x000000a8b3977223 */ /* 0x040fe40000010097 */
[C---:B------:R-:W-:Y:S02]  /*4e50*/  FFMA.FTZ R189, R179.reuse, R189, R192 ;  /* 0x000000bdb3bd7223 */ /* 0x040fe400000100c0 */
[----:B------:R-:W-:Y:S01]  /*4e60*/  FFMA.FTZ R168, R179, R188, -R153 ;  /* 0x000000bcb3a87223 */ /* 0x000fe20000010899 */
[----:B------:R-:W-:Y:S01]  /*4e70*/  FSEL R151, R4, R151, !P3 ;  /* 0x0000009704977208 */ /* 0x000fe20005800000 */
[----:B------:R-:W-:Y:S02]  /*4e80*/  FMUL.FTZ R191, R87, R154 ;  /* 0x0000009a57bf7220 */ /* 0x000fe40000410000 */
[----:B------:R-:W-:Y:S02]  /*4e90*/  @P3 FFMA.FTZ R179, R179, R5, -R190 ;  /* 0x00000005b3b33223 */ /* 0x000fe400000108be */
[----:B------:R-:W-:Y:S01]  /*4ea0*/  FMUL.FTZ R188, R87, R156 ;  /* 0x0000009c57bc7220 */ /* 0x000fe20000410000 */
[----:B------:R-:W-:Y:S01]  /*4eb0*/  SHFL.UP PT, R154, R151, 0x10, RZ ;  /* 0x06000000979a7989 */ /* 0x000fe200000e00ff */
[----:B------:R-:W-:-:S02]  /*4ec0*/  FADD.FTZ R194, R191, R194 ;  /* 0x000000c2bfc27221 */ /* 0x000fc40000010000 */
[----:B------:R-:W-:Y:S01]  /*4ed0*/  @P3 FADD.FTZ R182, R182, R189 ;  /* 0x000000bdb6b63221 */ /* 0x000fe20000010000 */
[----:B------:R-:W0:Y:S01]  /*4ee0*/  SHFL.UP PT, R4, R179, 0x10, RZ ;  /* 0x06000000b3047989 */ /* 0x000e2200000e00ff */
[----:B------:R-:W-:Y:S02]  /*4ef0*/  FADD.FTZ R190, -R188, R193 ;  /* 0x000000c1bcbe7221 */ /* 0x000fe40000010100 */
[----:B------:R-:W-:Y:S02]  /*4f00*/  FMUL.FTZ R192, R129, -R194 ;  /* 0x800000c281c07220 */ /* 0x000fe40000410000 */
[----:B------:R-:W-:Y:S01]  /*4f10*/  @P3 FADD.FTZ R181, R181, R168 ;  /* 0x000000a8b5b53221 */ /* 0x000fe20000010000 */
[----:B------:R-:W-:Y:S01]  /*4f20*/  ISETP.GE.AND P3, PT, R66, 0x10, PT ;  /* 0x000000104200780c */ /* 0x000fe20003f66270 */
[----:B-1----:R-:W-:Y:S01]  /*4f30*/  FMUL.FTZ R5, R174, R19 ;  /* 0x00000013ae057220 */ /* 0x002fe20000410000 */
[----:B------:R-:W1:Y:S01]  /*4f40*/  SHFL.UP PT, R168, R182, 0x10, RZ ;  /* 0x06000000b6a87989 */ /* 0x000e6200000e00ff */
[----:B------:R-:W-:-:S02]  /*4f50*/  FMUL.FTZ R189, R129, -R190 ;  /* 0x800000be81bd7220 */ /* 0x000fc40000410000 */
[----:B------:R-:W-:Y:S01]  /*4f60*/  FMUL.FTZ R153, R174, -R18 ;  /* 0x80000012ae997220 */ /* 0x000fe20000410000 */
[----:B------:R-:W2:Y:S01]  /*4f70*/  SHFL.UP PT, R156, R181, 0x10, RZ ;  /* 0x06000000b59c7989 */ /* 0x000ea200000e00ff */
[C---:B------:R-:W-:Y:S02]  /*4f80*/  FFMA.FTZ R196, R131.reuse, R190, R192 ;  /* 0x000000be83c47223 */ /* 0x040fe400000100c0 */
[C---:B------:R-:W-:Y:S02]  /*4f90*/  FFMA.FTZ R192, R166.reuse, R18, -R5 ;  /* 0x00000012a6c07223 */ /* 0x040fe40000010805 */
[----:B------:R-:W-:Y:S02]  /*4fa0*/  FFMA.FTZ R193, R131, R194, -R189 ;  /* 0x000000c283c17223 */ /* 0x000fe400000108bd */
[----:B------:R-:W-:Y:S02]  /*4fb0*/  FFMA.FTZ R194, R166, -R19, R153 ;  /* 0x80000013a6c27223 */ /* 0x000fe40000010099 */
[----:B------:R-:W-:-:S02]  /*4fc0*/  FMUL.FTZ R189, R88, R149 ;  /* 0x0000009558bd7220 */ /* 0x000fc40000410000 */
[----:B------:R-:W-:Y:S02]  /*4fd0*/  FMUL.FTZ R190, R88, R147 ;  /* 0x0000009358be7220 */ /* 0x000fe40000410000 */
[C---:B------:R-:W-:Y:S02]  /*4fe0*/  FMUL.FTZ R147, R143.reuse, -R192 ;  /* 0x800000c08f937220 */ /* 0x040fe40000410000 */
[-C--:B------:R-:W-:Y:S02]  /*4ff0*/  FMUL.FTZ R5, R143, -R194.reuse ;  /* 0x800000c28f057220 */ /* 0x080fe40000410000 */
[----:B------:R-:W-:Y:S02]  /*5000*/  FADD.FTZ R198, -R189, R196 ;  /* 0x000000c4bdc67221 */ /* 0x000fe40000010100 */
[----:B------:R-:W-:Y:S02]  /*5010*/  FFMA.FTZ R194, R145, R194, R147 ;  /* 0x000000c291c27223 */ /* 0x000fe40000010093 */
[----:B------:R-:W-:-:S02]  /*5020*/  FADD.FTZ R196, R190, R193 ;  /* 0x000000c1bec47221 */ /* 0x000fc40000010000 */
[----:B------:R-:W-:Y:S02]  /*5030*/  FFMA.FTZ R192, R145, R192, -R5 ;  /* 0x000000c091c07223 */ /* 0x000fe40000010805 */
[C---:B------:R-:W-:Y:S02]  /*5040*/  FMUL.FTZ R147, R133.reuse, -R198 ;  /* 0x800000c685937220 */ /* 0x040fe40000410000 */
[----:B------:R-:W-:Y:S02]  /*5050*/  FMUL.FTZ R5, R142, -R194 ;  /* 0x800000c28e057220 */ /* 0x000fe40000410000 */
[-C--:B------:R-:W-:Y:S02]  /*5060*/  FMUL.FTZ R149, R133, -R196.reuse ;  /* 0x800000c485957220 */ /* 0x080fe40000410000 */
[----:B------:R-:W-:Y:S02]  /*5070*/  FFMA.FTZ R200, R135, R196, -R147 ;  /* 0x000000c487c87223 */ /* 0x000fe40000010893 */
[----:B------:R-:W-:-:S02]  /*5080*/  FFMA.FTZ R196, R141, R192, -R5 ;  /* 0x000000c08dc47223 */ /* 0x000fc40000010805 */
[----:B0-----:R-:W-:Y:S02]  /*5090*/  FMUL.FTZ R5, R151, R4 ;  /* 0x0000000497057220 */ /* 0x001fe40000410000 */
[----:B------:R-:W-:Y:S02]  /*50a0*/  FMUL.FTZ R153, R142, -R192 ;  /* 0x800000c08e997220 */ /* 0x000fe40000410000 */
[----:B------:R-:W-:Y:S01]  /*50b0*/  FFMA.FTZ R192, R179, R154, R5 ;  /* 0x0000009ab3c07223 */ /* 0x000fe20000010005 */
[----:B------:R-:W-:Y:S01]  /*50c0*/  HFMA2.MMA R5, -RZ, RZ, 0, 0 ;  /* 0x00000000ff057435 */ /* 0x000fe200000001ff */
[----:B-1----:R-:W-:Y:S02]  /*50d0*/  FMUL.FTZ R147, R151, R168 ;  /* 0x000000a897937220 */ /* 0x002fe40000410000 */
[----:B------:R-:W-:Y:S02]  /*50e0*/  FFMA.FTZ R195, R135, R198, R149 ;  /* 0x000000c687c37223 */ /* 0x000fe40000010095 */
[----:B--2---:R-:W-:-:S02]  /*50f0*/  FMUL.FTZ R149, R151, R156 ;  /* 0x0000009c97957220 */ /* 0x004fc40000410000 */
[C---:B------:R-:W-:Y:S01]  /*5100*/  FMUL.FTZ R154, R151.reuse, R154 ;  /* 0x0000009a979a7220 */ /* 0x040fe20000410000 */
[----:B------:R-:W-:Y:S01]  /*5110*/  FSEL R151, R151, R192, !P3 ;  /* 0x000000c097977208 */ /* 0x000fe20005800000 */
[C---:B------:R-:W-:Y:S02]  /*5120*/  FFMA.FTZ R156, R179.reuse, R156, -R147 ;  /* 0x0000009cb39c7223 */ /* 0x040fe40000010893 */
[C---:B------:R-:W-:Y:S02]  /*5130*/  FFMA.FTZ R149, R179.reuse, R168, R149 ;  /* 0x000000a8b3957223 */ /* 0x040fe40000010095 */
[----:B------:R-:W-:Y:S01]  /*5140*/  @P3 FFMA.FTZ R179, R179, R4, -R154 ;  /* 0x00000004b3b33223 */ /* 0x000fe2000001089a */
[----:B------:R-:W-:Y:S01]  /*5150*/  SHFL.UP PT, R151, R151, 0x1, RZ ;  /* 0x0420000097977989 */ /* 0x000fe200000e00ff */
[----:B------:R-:W-:Y:S01]  /*5160*/  @P3 FADD.FTZ R181, R181, R156 ;  /* 0x0000009cb5b53221 */ /* 0x000fe20000010000 */
[----:B------:R-:W-:Y:S01]  /*5170*/  MOV R4, 0x3f800000 ;  /* 0x3f80000000047802 */ /* 0x000fe20000000f00 */
[----:B------:R-:W-:Y:S01]  /*5180*/  @P3 FADD.FTZ R182, R182, R149 ;  /* 0x00000095b6b63221 */ /* 0x000fe20000010000 */
[----:B-----5:R-:W0:Y:S01]  /*5190*/  SHFL.IDX PT, R154, R6, RZ, 0x1f ;  /* 0x00001fff069a7589 */ /* 0x020e2200000e0000 */
[----:B------:R-:W-:-:S02]  /*51a0*/  FMUL.FTZ R193, R89, R146 ;  /* 0x0000009259c17220 */ /* 0x000fc40000410000 */
[----:B------:R-:W-:Y:S01]  /*51b0*/  FFMA.FTZ R194, R141, R194, R153 ;  /* 0x000000c28dc27223 */ /* 0x000fe20000010099 */
[----:B------:R1:W2:Y:S01]  /*51c0*/  SHFL.IDX PT, R156, R7, RZ, 0x1f ;  /* 0x00001fff079c7589 */ /* 0x0002a200000e0000 */
[----:B------:R-:W-:Y:S02]  /*51d0*/  FMUL.FTZ R192, R89, R148 ;  /* 0x0000009459c07220 */ /* 0x000fe40000410000 */
[----:B------:R-:W-:Y:S01]  /*51e0*/  FADD.FTZ R200, R193, R200 ;  /* 0x000000c8c1c87221 */ /* 0x000fe20000010000 */
[----:B------:R-:W3:Y:S01]  /*51f0*/  SHFL.UP PT, R179, R179, 0x1, RZ ;  /* 0x04200000b3b37989 */ /* 0x000ee200000e00ff */
[C---:B------:R-:W-:Y:S02]  /*5200*/  FMUL.FTZ R147, R125.reuse, -R196 ;  /* 0x800000c47d937220 */ /* 0x040fe40000410000 */
[----:B------:R-:W-:Y:S01]  /*5210*/  FMUL.FTZ R146, R125, -R194 ;  /* 0x800000c27d927220 */ /* 0x000fe20000410000 */
[----:B------:R-:W4:Y:S01]  /*5220*/  SHFL.UP PT, R182, R182, 0x1, RZ ;  /* 0x04200000b6b67989 */ /* 0x000f2200000e00ff */
[----:B------:R-:W-:Y:S01]  /*5230*/  FADD.FTZ R148, -R192, R195 ;  /* 0x000000c3c0947221 */ /* 0x000fe20000010100 */
[----:B-1----:R-:W-:Y:S01]  /*5240*/  CS2R R6, SRZ ;  /* 0x0000000000067805 */ /* 0x002fe2000001ff00 */
[----:B------:R-:W-:Y:S01]  /*5250*/  FMUL.FTZ R153, R137, -R200 ;  /* 0x800000c889997220 */ /* 0x000fe20000410000 */
[----:B------:R-:W1:Y:S01]  /*5260*/  SHFL.UP PT, R181, R181, 0x1, RZ ;  /* 0x04200000b5b57989 */ /* 0x000e6200000e00ff */
[----:B------:R-:W-:-:S02]  /*5270*/  FFMA.FTZ R194, R127, R194, R147 ;  /* 0x000000c27fc27223 */ /* 0x000fc40000010093 */
[----:B------:R-:W-:Y:S01]  /*5280*/  FFMA.FTZ R196, R127, R196, -R146 ;  /* 0x000000c47fc47223 */ /* 0x000fe20000010892 */
[----:B------:R0:W1:Y:S01]  /*5290*/  @!P0 LDS.128 R4, [R83.X16+0x3650] ;  /* 0x0036500053048984 */ /* 0x000062000000cc00 */
[-C--:B------:R-:W-:Y:S01]  /*52a0*/  FMUL.FTZ R149, R137, -R148.reuse ;  /* 0x8000009489957220 */ /* 0x080fe20000410000 */
[----:B------:R-:W-:Y:S01]  /*52b0*/  ISETP.NE.AND P0, PT, R159, 0x1f, PT ;  /* 0x0000001f9f00780c */ /* 0x000fe20003f05270 */
[----:B------:R-:W-:Y:S02]  /*52c0*/  FFMA.FTZ R168, R139, R148, R153 ;  /* 0x000000948ba87223 */ /* 0x000fe40000010099 */
[C---:B------:R-:W-:Y:S02]  /*52d0*/  FMUL.FTZ R147, R129.reuse, -R194 ;  /* 0x800000c281937220 */ /* 0x040fe40000410000 */
[----:B------:R-:W-:Y:S02]  /*52e0*/  FMUL.FTZ R148, R129, -R196 ;  /* 0x800000c481947220 */ /* 0x000fe40000410000 */
[----:B0-----:R-:W-:-:S02]  /*52f0*/  FMUL.FTZ R146, R151, R154 ;  /* 0x0000009a97927220 */ /* 0x001fc40000410000 */
[----:B--2---:R-:W-:Y:S02]  /*5300*/  FMUL.FTZ R151, R151, R156 ;  /* 0x0000009c97977220 */ /* 0x004fe40000410000 */
[C---:B------:R-:W-:Y:S02]  /*5310*/  FFMA.FTZ R196, R131.reuse, R196, -R147 ;  /* 0x000000c483c47223 */ /* 0x040fe40000010893 */
[----:B------:R-:W-:Y:S02]  /*5320*/  FFMA.FTZ R148, R131, R194, R148 ;  /* 0x000000c283947223 */ /* 0x000fe40000010094 */
[C---:B---3--:R-:W-:Y:S02]  /*5330*/  FFMA.FTZ R147, R179.reuse, R156, R146 ;  /* 0x0000009cb3937223 */ /* 0x048fe40000010092 */
[----:B------:R-:W-:Y:S02]  /*5340*/  FFMA.FTZ R146, R179, R154, -R151 ;  /* 0x0000009ab3927223 */ /* 0x000fe40000010897 */
[----:B------:R-:W-:-:S02]  /*5350*/  FFMA.FTZ R200, R139, R200, -R149 ;  /* 0x000000c88bc87223 */ /* 0x000fc40000010895 */
[C---:B------:R-:W-:Y:S02]  /*5360*/  FMUL.FTZ R149, R133.reuse, -R148 ;  /* 0x8000009485957220 */ /* 0x040fe40000410000 */
[----:B----4-:R-:W-:Y:S02]  /*5370*/  @P1 FADD.FTZ R156, R182, R147 ;  /* 0x00000093b69c1221 */ /* 0x010fe40000010000 */
[-C--:B------:R-:W-:Y:S02]  /*5380*/  FMUL.FTZ R151, R133, -R196.reuse ;  /* 0x800000c485977220 */ /* 0x080fe40000410000 */
[----:B-1----:R-:W-:Y:S02]  /*5390*/  @P1 FADD.FTZ R154, R181, R146 ;  /* 0x00000092b59a1221 */ /* 0x002fe40000010000 */
[----:B------:R-:W-:Y:S02]  /*53a0*/  FFMA.FTZ R196, R135, R196, -R149 ;  /* 0x000000c487c47223 */ /* 0x000fe40000010895 */
[----:B------:R-:W-:-:S02]  /*53b0*/  FMUL.FTZ R147, R21, R156 ;  /* 0x0000009c15937220 */ /* 0x000fc40000410000 */
[----:B------:R-:W-:Y:S02]  /*53c0*/  FFMA.FTZ R148, R135, R148, R151 ;  /* 0x0000009487947223 */ /* 0x000fe40000010097 */
[----:B------:R-:W-:Y:S02]  /*53d0*/  FMUL.FTZ R21, R21, R154 ;  /* 0x0000009a15157220 */ /* 0x000fe40000410000 */
[C---:B------:R-:W-:Y:S02]  /*53e0*/  FMUL.FTZ R182, R137.reuse, -R196 ;  /* 0x800000c489b67220 */ /* 0x040fe40000410000 */
[----:B------:R-:W-:Y:S02]  /*53f0*/  FMUL.FTZ R149, R137, -R148 ;  /* 0x8000009489957220 */ /* 0x000fe40000410000 */
[C---:B------:R-:W-:Y:S02]  /*5400*/  FFMA.FTZ R147, R20.reuse, R154, -R147 ;  /* 0x0000009a14937223 */ /* 0x040fe40000010893 */
[----:B------:R-:W-:-:S02]  /*5410*/  FFMA.FTZ R21, R20, R156, R21 ;  /* 0x0000009c14157223 */ /* 0x000fc40000010015 */
[C---:B------:R-:W-:Y:S02]  /*5420*/  FMUL.FTZ R181, R91.reuse, R152 ;  /* 0x000000985bb57220 */ /* 0x040fe40000410000 */
[----:B------:R-:W-:Y:S02]  /*5430*/  FMUL.FTZ R179, R91, R150 ;  /* 0x000000965bb37220 */ /* 0x000fe40000410000 */
[C---:B------:R-:W-:Y:S02]  /*5440*/  FFMA.FTZ R182, R139.reuse, R148, R182 ;  /* 0x000000948bb67223 */ /* 0x040fe400000100b6 */
[----:B------:R-:W-:Y:S02]  /*5450*/  FFMA.FTZ R149, R139, R196, -R149 ;  /* 0x000000c48b957223 */ /* 0x000fe40000010895 */
[----:B------:R-:W-:Y:S01]  /*5460*/  FADD.FTZ R146, R164, R147 ;  /* 0x00000093a4927221 */ /* 0x000fe20000010000 */
[----:B------:R0:W1:Y:S01]  /*5470*/  SHFL.DOWN PT, R195, R182, 0x1, 0x1f ;  /* 0x08201f00b6c37f89 */ /* 0x00006200000e0000 */
[----:B------:R-:W-:-:S02]  /*5480*/  FADD.FTZ R148, R162, R21 ;  /* 0x00000015a2947221 */ /* 0x000fc40000010000 */
[----:B------:R-:W-:Y:S01]  /*5490*/  FADD.FTZ R153, R181, R200 ;  /* 0x000000c8b5997221 */ /* 0x000fe20000010000 */
[----:B------:R0:W2:Y:S01]  /*54a0*/  SHFL.DOWN PT, R151, R149, 0x1, 0x1f ;  /* 0x08201f0095977f89 */ /* 0x0000a200000e0000 */
[----:B------:R-:W-:Y:S02]  /*54b0*/  FADD.FTZ R168, -R179, R168 ;  /* 0x000000a8b3a87221 */ /* 0x000fe40000010100 */
[C---:B------:R-:W-:Y:S01]  /*54c0*/  FMUL.FTZ R20, R137.reuse, R148 ;  /* 0x0000009489147220 */ /* 0x040fe20000410000 */
[----:B------:R0:W3:Y:S01]  /*54d0*/  SHFL.DOWN PT, R147, R153, 0x1, 0x1f ;  /* 0x08201f0099937f89 */ /* 0x0000e200000e0000 */
[-C--:B------:R-:W-:Y:S02]  /*54e0*/  FMUL.FTZ R21, R137, R146.reuse ;  /* 0x0000009289157220 */ /* 0x080fe40000410000 */
[C---:B------:R-:W-:Y:S01]  /*54f0*/  FFMA.FTZ R20, R139.reuse, R146, -R20 ;  /* 0x000000928b147223 */ /* 0x040fe20000010814 */
[----:B------:R0:W4:Y:S01]  /*5500*/  SHFL.DOWN PT, R197, R168, 0x1, 0x1f ;  /* 0x08201f00a8c57f89 */ /* 0x00012200000e0000 */
[----:B------:R-:W-:Y:S01]  /*5510*/  FFMA.FTZ R21, R139, R148, R21 ;  /* 0x000000948b157223 */ /* 0x000fe20000010015 */
[----:B------:R-:W-:Y:S05]  /*5520*/  @!P0 BRA `(.L_x_11873) ;  /* 0x000000b000008947 */ /* 0x000fea0003800000 */
[C---:B----4-:R-:W-:Y:S02]  /*5530*/  FMUL.FTZ R152, R182.reuse, R197 ;  /* 0x000000c5b6987220 */ /* 0x050fe40000410000 */
[----:B-1----:R-:W-:-:S02]  /*5540*/  FMUL.FTZ R150, R182, R195 ;  /* 0x000000c3b6967220 */ /* 0x002fc40000410000 */
[CC--:B---3--:R-:W-:Y:S02]  /*5550*/  FMUL.FTZ R154, R182.reuse, R147.reuse ;  /* 0x00000093b69a7220 */ /* 0x0c8fe40000410000 */
        /* <DEDUP_REMOVED lines=8> */
.L_x_11873:
[----:B------:R-:W-:Y:S05]  /*55e0*/  BSYNC B0 ;  /* 0x0000000000007941 */ /* 0x000fea0003800000 */
.L_x_11872:
[----:B------:R-:W-:Y:S01]  /*55f0*/  ISETP.GT.U32.AND P0, PT, R159, 0x1d, PT ;  /* 0x0000001d9f00780c */ /* 0x000fe20003f04070 */
[C---:B------:R-:W-:Y:S01]  /*5600*/  FFMA.FTZ R150, R41.reuse, R160, R21 ;  /* 0x000000a029967223 */ /* 0x040fe20000010015 */
[----:B--2---:R2:W0:Y:S01]  /*5610*/  SHFL.DOWN PT, R151, R149, 0x2, 0x1f ;  /* 0x08401f0095977f89 */ /* 0x00442200000e0000 */
[----:B------:R-:W-:Y:S01]  /*5620*/  FFMA.FTZ R152, R41, R158, R20 ;  /* 0x0000009e29987223 */ /* 0x000fe20000010014 */
[----:B------:R-:W-:Y:S01]  /*5630*/  BSSY B0, `(.L_x_11874) ;  /* 0x0000014000007945 */ /* 0x000fe20003800000 */
[C---:B------:R-:W-:Y:S01]  /*5640*/  FMUL.FTZ R20, R133.reuse, R150 ;  /* 0x0000009685147220 */ /* 0x040fe20000410000 */
[----:B-1----:R2:W1:Y:S01]  /*5650*/  SHFL.DOWN PT, R195, R182, 0x2, 0x1f ;  /* 0x08401f00b6c37f89 */ /* 0x00246200000e0000 */
[-C--:B------:R-:W-:Y:S02]  /*5660*/  FMUL.FTZ R21, R133, R152.reuse ;  /* 0x0000009885157220 */ /* 0x080fe40000410000 */
[C---:B------:R-:W-:Y:S01]  /*5670*/  FFMA.FTZ R20, R135.reuse, R152, -R20 ;  /* 0x0000009887147223 */ /* 0x040fe20000010814 */
[----:B---3--:R2:W3:Y:S01]  /*5680*/  SHFL.DOWN PT, R147, R153, 0x2, 0x1f ;  /* 0x08401f0099937f89 */ /* 0x0084e200000e0000 */
[----:B------:R-:W-:-:S03]  /*5690*/  FFMA.FTZ R21, R135, R150, R21 ;  /* 0x0000009687157223 */ /* 0x000fc60000010015 */
[----:B----4-:R2:W4:Y:S01]  /*56a0*/  SHFL.DOWN PT, R197, R168, 0x2, 0x1f ;  /* 0x08401f00a8c57f89 */ /* 0x01052200000e0000 */
[----:B------:R-:W-:Y:S05]  /*56b0*/  @P0 BRA `(.L_x_11875) ;  /* 0x000000b000000947 */ /* 0x000fea0003800000 */
[C---:B----4-:R-:W-:Y:S02]  /*56c0*/  FMUL.FTZ R156, R182.reuse, R197 ;  /* 0x000000c5b69c7220 */ /* 0x050fe40000410000 */
[C---:B-1----:R-:W-:Y:S02]  /*56d0*/  FMUL.FTZ R154, R182.reuse, R195 ;  /* 0x000000c3b69a7220 */ /* 0x042fe40000410000 */
[CC--:B---3--:R-:W-:Y:S02]  /*56e0*/  FMUL.FTZ R158, R182.reuse, R147.reuse ;  /* 0x00000093b69e7220 */ /* 0x0c8fe40000410000 */
[C---:B------:R-:W-:Y:S02]  /*56f0*/  FFMA.FTZ R156, R149.reuse, R147, -R156 ;  /* 0x00000093959c7223 */ /* 0x040fe4000001089c */
[-C--:B0-2---:R-:W-:Y:S02]  /*5700*/  FMUL.FTZ R182, R182, R151.reuse ;  /* 0x00000097b6b67220 */ /* 0x085fe40000410000 */
[----:B------:R-:W-:-:S02]  /*5710*/  FFMA.FTZ R154, R149, R151, -R154 ;  /* 0x00000097959a7223 */ /* 0x000fc4000001089a */
[C---:B------:R-:W-:Y:S02]  /*5720*/  FFMA.FTZ R147, R149.reuse, R197, R158 ;  /* 0x000000c595937223 */ /* 0x040fe4000001009e */
[----:B------:R-:W-:Y:S01]  /*5730*/  FFMA.FTZ R182, R149, R195, R182 ;  /* 0x000000c395b67223 */ /* 0x000fe200000100b6 */
[----:B------:R-:W-:Y:S01]  /*5740*/  MOV R149, R154 ;  /* 0x0000009a00957202 */ /* 0x000fe20000000f00 */
[----:B------:R-:W-:Y:S02]  /*5750*/  FADD.FTZ R153, R153, R156 ;  /* 0x0000009c99997221 */ /* 0x000fe40000010000 */
[----:B------:R-:W-:Y:S02]  /*5760*/  FADD.FTZ R168, R168, R147 ;  /* 0x00000093a8a87221 */ /* 0x000fe40000010000 */
.L_x_11875:
[----:B------:R-:W-:Y:S05]  /*5770*/  BSYNC B0 ;  /* 0x0000000000007941 */ /* 0x000fea0003800000 */
.L_x_11874:
[----:B------:R-:W-:Y:S01]  /*5780*/  ISETP.GT.U32.AND P0, PT, R159, 0x1b, PT ;  /* 0x0000001b9f00780c */ /* 0x000fe20003f04070 */
[C---:B------:R-:W-:Y:S01]  /*5790*/  FFMA.FTZ R154, R40.reuse, R155, R21 ;  /* 0x0000009b289a7223 */ /* 0x040fe20000010015 */
[----:B0-----:R0:W2:Y:S01]  /*57a0*/  SHFL.DOWN PT, R151, R149, 0x4, 0x1f ;  /* 0x08801f0095977f89 */ /* 0x0010a200000e0000 */
[----:B------:R-:W-:Y:S01]  /*57b0*/  FFMA.FTZ R156, R40, R167, R20 ;  /* 0x000000a7289c7223 */ /* 0x000fe20000010014 */
[----:B------:R-:W-:Y:S01]  /*57c0*/  BSSY B0, `(.L_x_11876) ;  /* 0x0000014000007945 */ /* 0x000fe20003800000 */
[C---:B------:R-:W-:Y:S01]  /*57d0*/  FMUL.FTZ R20, R129.reuse, R154 ;  /* 0x0000009a81147220 */ /* 0x040fe20000410000 */
[----:B------:R0:W4:Y:S01]  /*57e0*/  SHFL.DOWN PT, R155, R182, 0x4, 0x1f ;  /* 0x08801f00b69b7f89 */ /* 0x00012200000e0000 */
[----:B------:R-:W-:-:S02]  /*57f0*/  FMUL.FTZ R21, R129, R156 ;  /* 0x0000009c81157220 */ /* 0x000fc40000410000 */
[C---:B------:R-:W-:Y:S01]  /*5800*/  FFMA.FTZ R20, R131.reuse, R156, -R20 ;  /* 0x0000009c83147223 */ /* 0x040fe20000010814 */
[----:B---3--:R0:W3:Y:S01]  /*5810*/  SHFL.DOWN PT, R147, R153, 0x4, 0x1f ;  /* 0x08801f0099937f89 */ /* 0x0080e200000e0000 */
[----:B------:R-:W-:-:S03]  /*5820*/  FFMA.FTZ R21, R131, R154, R21 ;  /* 0x0000009a83157223 */ /* 0x000fc60000010015 */
[----:B------:R0:W1:Y:S01]  /*5830*/  SHFL.DOWN PT, R167, R168, 0x4, 0x1f ;  /* 0x08801f00a8a77f89 */ /* 0x00006200000e0000 */
[----:B------:R-:W-:Y:S05]  /*5840*/  @P0 BRA `(.L_x_11877) ;  /* 0x000000b000000947 */ /* 0x000fea0003800000 */
[C---:B-1----:R-:W-:Y:S02]  /*5850*/  FMUL.FTZ R160, R182.reuse, R167 ;  /* 0x000000a7b6a07220 */ /* 0x042fe40000410000 */
[C---:B----4-:R-:W-:Y:S02]  /*5860*/  FMUL.FTZ R158, R182.reuse, R155 ;  /* 0x0000009bb69e7220 */ /* 0x050fe40000410000 */
        /* <DEDUP_REMOVED lines=9> */
.L_x_11877:
[----:B------:R-:W-:Y:S05]  /*5900*/  BSYNC B0 ;  /* 0x0000000000007941 */ /* 0x000fea0003800000 */
.L_x_11876:
[----:B------:R-:W-:Y:S01]  /*5910*/  ISETP.GT.U32.AND P0, PT, R159, 0x17, PT ;  /* 0x000000179f00780c */ /* 0x000fe20003f04070 */
[C---:B------:R-:W-:Y:S01]  /*5920*/  FFMA.FTZ R158, R39.reuse, R170, R21 ;  /* 0x000000aa279e7223 */ /* 0x040fe20000010015 */
[----:B--2---:R2:W0:Y:S01]  /*5930*/  SHFL.DOWN PT, R151, R149, 0x8, 0x1f ;  /* 0x09001f0095977f89 */ /* 0x00442200000e0000 */
[----:B------:R-:W-:Y:S01]  /*5940*/  FFMA.FTZ R160, R39, R172, R20 ;  /* 0x000000ac27a07223 */ /* 0x000fe20000010014 */
[----:B------:R-:W-:Y:S01]  /*5950*/  BSSY B0, `(.L_x_11878) ;  /* 0x0000014000007945 */ /* 0x000fe20003800000 */
[C---:B------:R-:W-:Y:S01]  /*5960*/  FMUL.FTZ R20, R125.reuse, R158 ;  /* 0x0000009e7d147220 */ /* 0x040fe20000410000 */
[----:B----4-:R2:W4:Y:S01]  /*5970*/  SHFL.DOWN PT, R155, R182, 0x8, 0x1f ;  /* 0x09001f00b69b7f89 */ /* 0x01052200000e0000 */
[----:B------:R-:W-:-:S02]  /*5980*/  FMUL.FTZ R21, R125, R160 ;  /* 0x000000a07d157220 */ /* 0x000fc40000410000 */
[C---:B------:R-:W-:Y:S01]  /*5990*/  FFMA.FTZ R20, R127.reuse, R160, -R20 ;  /* 0x000000a07f147223 */ /* 0x040fe20000010814 */
[----:B---3--:R2:W3:Y:S01]  /*59a0*/  SHFL.DOWN PT, R147, R153, 0x8, 0x1f ;  /* 0x09001f0099937f89 */ /* 0x0084e200000e0000 */
[----:B------:R-:W-:-:S03]  /*59b0*/  FFMA.FTZ R21, R127, R158, R21 ;  /* 0x0000009e7f157223 */ /* 0x000fc60000010015 */
[----:B-1----:R2:W1:Y:S01]  /*59c0*/  SHFL.DOWN PT, R167, R168, 0x8, 0x1f ;  /* 0x09001f00a8a77f89 */ /* 0x00246200000e0000 */
        /* <DEDUP_REMOVED lines=12> */
.L_x_11879:
[----:B------:R-:W-:Y:S05]  /*5a90*/  BSYNC B0 ;  /* 0x0000000000007941 */ /* 0x000fea0003800000 */
.L_x_11878:
[----:B------:R-:W-:Y:S01]  /*5aa0*/  ISETP.GT.U32.AND P0, PT, R159, 0xf, PT ;  /* 0x0000000f9f00780c */ /* 0x000fe20003f04070 */
[C---:B---3--:R-:W-:Y:S01]  /*5ab0*/  FFMA.FTZ R147, R38.reuse, R173, R21 ;  /* 0x000000ad26937223 */ /* 0x048fe20000010015 */
[----:B----4-:R3:W4:Y:S01]  /*5ac0*/  SHFL.DOWN PT, R155, R149, 0x10, 0x1f ;  /* 0x0a001f00959b7f89 */ /* 0x01072200000e0000 */
[----:B0-----:R-:W-:Y:S01]  /*5ad0*/  FFMA.FTZ R151, R38, R171, R20 ;  /* 0x000000ab26977223 */ /* 0x001fe20000010014 */
[----:B------:R-:W-:Y:S01]  /*5ae0*/  BSSY B0, `(.L_x_11880) ;  /* 0x0000013000007945 */ /* 0x000fe20003800000 */
[C---:B------:R-:W-:Y:S01]  /*5af0*/  FMUL.FTZ R20, R142.reuse, R147 ;  /* 0x000000938e147220 */ /* 0x040fe20000410000 */
[----:B-1----:R3:W0:Y:S01]  /*5b00*/  SHFL.DOWN PT, R167, R182, 0x10, 0x1f ;  /* 0x0a001f00b6a77f89 */ /* 0x00262200000e0000 */
[----:B------:R-:W-:-:S02]  /*5b10*/  FMUL.FTZ R164, R142, R151 ;  /* 0x000000978ea47220 */ /* 0x000fc40000410000 */
[----:B------:R-:W-:Y:S01]  /*5b20*/  FFMA.FTZ R20, R141, R151, -R20 ;  /* 0x000000978d147223 */ /* 0x000fe20000010814 */
[----:B------:R3:W1:Y:S04]  /*5b30*/  SHFL.DOWN PT, R21, R153, 0x10, 0x1f ;  /* 0x0a001f0099157f89 */ /* 0x00066800000e0000 */
[----:B------:R3:W2:Y:S01]  /*5b40*/  SHFL.DOWN PT, R171, R168, 0x10, 0x1f ;  /* 0x0a001f00a8ab7f89 */ /* 0x0006a200000e0000 */
[----:B------:R-:W-:Y:S05]  /*5b50*/  @P0 BRA `(.L_x_11881) ;  /* 0x000000b000000947 */ /* 0x000fea0003800000 */
[C---:B--2---:R-:W-:Y:S02]  /*5b60*/  FMUL.FTZ R170, R182.reuse, R171 ;  /* 0x000000abb6aa7220 */ /* 0x044fe40000410000 */
[C---:B0-----:R-:W-:Y:S02]  /*5b70*/  FMUL.FTZ R162, R182.reuse, R167 ;  /* 0x000000a7b6a27220 */ /* 0x041fe40000410000 */
        /* <DEDUP_REMOVED lines=9> */
.L_x_11881:
[----:B------:R-:W-:Y:S05]  /*5c10*/  BSYNC B0 ;  /* 0x0000000000007941 */ /* 0x000fea0003800000 */
.L_x_11880:
[----:B------:R-:W-:Y:S01]  /*5c20*/  SHFL.DOWN PT, R194, R182, 0x1, 0x1f ;  /* 0x08201f00b6c27f89 */ /* 0x000fe200000e0000 */
[----:B------:R-:W-:Y:S01]  /*5c30*/  FFMA.FTZ R162, R37, R178, R20 ;  /* 0x000000b225a27223 */ /* 0x000fe20000010014 */
[----:B------:R-:W-:Y:S01]  /*5c40*/  SHF.L.U64.HI R20, R81, 0x2, R80 ;  /* 0x0000000251147819 */ /* 0x000fe20000010250 */
[----:B------:R-:W-:Y:S01]  /*5c50*/  FFMA.FTZ R164, R141, R147, R164 ;  /* 0x000000938da47223 */ /* 0x000fe200000100a4 */
[----:B------:R-:W5:Y:S01]  /*5c60*/  SHFL.IDX PT, R173, R7, RZ, 0x1f ;  /* 0x00001fff07ad7589 */ /* 0x000f6200000e0000 */
[----:B--2---:R-:W-:Y:S01]  /*5c70*/  SHF.L.U32 R171, R81, 0x2, RZ ;  /* 0x0000000251ab7819 */ /* 0x004fe200000006ff */
[----:B0-----:R-:W-:Y:S01]  /*5c80*/  FMUL.FTZ R167, R143, R162 ;  /* 0x000000a28fa77220 */ /* 0x001fe20000410000 */
[----:B------:R-:W-:Y:S01]  /*5c90*/  ISETP.NE.AND P0, PT, R68, RZ, PT ;  /* 0x000000ff4400720c */ /* 0x000fe20003f05270 */
[----:B------:R-:W0:Y:S01]  /*5ca0*/  SHFL.IDX PT, R172, R6, RZ, 0x1f ;  /* 0x00001fff06ac7589 */ /* 0x000e2200000e0000 */
[----:B------:R-:W-:Y:S01]  /*5cb0*/  IMAD R170, R20, c[0x0][0x2b0], RZ ;  /* 0x0000ac0014aa7a24 */ /* 0x000fe200078e02ff */
[----:B------:R-:W-:Y:S01]  /*5cc0*/  IADD3 R201, R68, 0x180, RZ ;  /* 0x0000018044c97810 */ /* 0x000fe20007ffe0ff */
[----:B------:R-:W-:Y:S01]  /*5cd0*/  FFMA.FTZ R164, R37, R176, R164 ;  /* 0x000000b025a47223 */ /* 0x000fe200000100a4 */
[----:B------:R-:W2:Y:S01]  /*5ce0*/  SHFL.DOWN PT, R178, R149, 0x1, 0x1f ;  /* 0x08201f0095b27f89 */ /* 0x000ea200000e0000 */
[----:B------:R-:W-:Y:S01]  /*5cf0*/  IMAD R20, R20, c[0x0][0x2d0], RZ ;  /* 0x0000b40014147a24 */ /* 0x000fe200078e02ff */
[C---:B------:R-:W-:Y:S01]  /*5d00*/  IADD3 R203, R68.reuse, 0x1a0, RZ ;  /* 0x000001a044cb7810 */ /* 0x040fe20007ffe0ff */
[----:B------:R-:W-:Y:S01]  /*5d10*/  IMAD R195, R171, c[0x0][0x2b4], R170 ;  /* 0x0000ad00abc37a24 */ /* 0x000fe200078e02aa */
[----:B------:R-:W3:Y:S01]  /*5d20*/  SHFL.DOWN PT, R196, R153, 0x1, 0x1f ;  /* 0x08201f0099c47f89 */ /* 0x000ee200000e0000 */
[----:B------:R-:W-:Y:S01]  /*5d30*/  FFMA.FTZ R167, R145, R164, R167 ;  /* 0x000000a491a77223 */ /* 0x000fe200000100a7 */
[C---:B------:R-:W-:Y:S01]  /*5d40*/  IADD3 R205, R68.reuse, 0x1c0, RZ ;  /* 0x000001c044cd7810 */ /* 0x040fe20007ffe0ff */
[C---:B------:R-:W-:Y:S01]  /*5d50*/  IMAD R197, R171.reuse, c[0x0][0x2d4], R20 ;  /* 0x0000b500abc57a24 */ /* 0x040fe200078e0214 */
[----:B------:R-:W4:Y:S01]  /*5d60*/  SHFL.DOWN PT, R199, R168, 0x1, 0x1f ;  /* 0x08201f00a8c77f89 */ /* 0x000f2200000e0000 */
[C---:B-1----:R-:W-:Y:S01]  /*5d70*/  IMAD.WIDE.U32 R20, R171.reuse, c[0x0][0x2b0], R22 ;  /* 0x0000ac00ab147a25 */ /* 0x042fe200078e0016 */
[----:B------:R-:W-:Y:S01]  /*5d80*/  IADD3 R207, R68, 0x1e0, RZ ;  /* 0x000001e044cf7810 */ /* 0x000fe20007ffe0ff */
[----:B------:R-:W-:Y:S01]  /*5d90*/  BSSY B0, `(.L_x_11882) ;  /* 0x000014a000007945 */ /* 0x000fe20003800000 */
[----:B---3--:R-:W1:Y:S01]  /*5da0*/  SHFL.IDX PT, R182, R182, RZ, 0x1f ;  /* 0x00001fffb6b67589 */ /* 0x008e6200000e0000 */
[----:B------:R-:W-:Y:S01]  /*5db0*/  IMAD.WIDE.U32 R22, R171, c[0x0][0x2d0], R24 ;  /* 0x0000b400ab167a25 */ /* 0x000fe200078e0018 */
[----:B------:R-:W-:-:S02]  /*5dc0*/  IADD3 R21, R21, R195, RZ ;  /* 0x000000c315157210 */ /* 0x000fc40007ffe0ff */
[----:B------:R1:W3:Y:S01]  /*5dd0*/  SHFL.IDX PT, R170, R149, RZ, 0x1f ;  /* 0x00001fff95aa7589 */ /* 0x0002e200000e0000 */
[----:B------:R-:W-:Y:S01]  /*5de0*/  FFMA.FTZ R24, R36, R177, R167 ;  /* 0x000000b124187223 */ /* 0x000fe200000100a7 */
[----:B------:R-:W-:Y:S01]  /*5df0*/  IADD3 R23, R23, R197, RZ ;  /* 0x000000c517177210 */ /* 0x000fe20007ffe0ff */
[CC--:B-----5:R-:W-:Y:S01]  /*5e00*/  @P2 FMUL.FTZ R167, R194.reuse, R173.reuse ;  /* 0x000000adc2a72220 */ /* 0x0e0fe20000410000 */
[----:B------:R-:W-:Y:S01]  /*5e10*/  SHFL.IDX PT, R171, R168, RZ, 0x1f ;  /* 0x00001fffa8ab7589 */ /* 0x000fe200000e0000 */
[----:B0-----:R-:W-:Y:S01]  /*5e20*/  @P2 FMUL.FTZ R176, R194, R172 ;  /* 0x000000acc2b02220 */ /* 0x001fe20000410000 */
[----:B------:R-:W-:Y:S01]  /*5e30*/  IADD3 R197, R68, 0x140, RZ ;  /* 0x0000014044c57810 */ /* 0x000fe20007ffe0ff */
[----:B----4-:R-:W-:Y:S02]  /*5e40*/  FMUL.FTZ R155, R143, R164 ;  /* 0x000000a48f9b7220 */ /* 0x010fe40000410000 */
[C---:B--2---:R-:W-:Y:S02]  /*5e50*/  @P2 FFMA.FTZ R167, R178.reuse, R172, -R167 ;  /* 0x000000acb2a72223 */ /* 0x044fe400000108a7 */
[----:B------:R-:W-:-:S02]  /*5e60*/  @P2 FFMA.FTZ R176, R178, R173, R176 ;  /* 0x000000adb2b02223 */ /* 0x000fc400000100b0 */
[----:B------:R-:W-:Y:S02]  /*5e70*/  FFMA.FTZ R155, R145, R162, -R155 ;  /* 0x000000a2919b7223 */ /* 0x000fe4000001089b */
[----:B------:R-:W-:Y:S02]  /*5e80*/  @P2 FADD.FTZ R172, R196, R167 ;  /* 0x000000a7c4ac2221 */ /* 0x000fe40000010000 */
[----:B------:R-:W-:Y:S01]  /*5e90*/  @P2 FADD.FTZ R173, R199, R176 ;  /* 0x000000b0c7ad2221 */ /* 0x000fe20000010000 */
[----:B------:R0:W2:Y:S01]  /*5ea0*/  SHFL.IDX PT, R167, R153, RZ, 0x1f ;  /* 0x00001fff99a77589 */ /* 0x0000a200000e0000 */
[----:B------:R-:W-:Y:S01]  /*5eb0*/  FFMA.FTZ R25, R36, R175, R155 ;  /* 0x000000af24197223 */ /* 0x000fe2000001009b */
[----:B------:R-:W-:Y:S01]  /*5ec0*/  IADD3 R199, R68, 0x160, RZ ;  /* 0x0000016044c77810 */ /* 0x000fe20007ffe0ff */
[-C--:B------:R-:W-:Y:S02]  /*5ed0*/  FMUL.FTZ R176, R172, -R19.reuse ;  /* 0x80000013acb07220 */ /* 0x080fe40000410000 */
[----:B------:R-:W-:-:S02]  /*5ee0*/  FMUL.FTZ R175, R173, -R19 ;  /* 0x80000013adaf7220 */ /* 0x000fc40000410000 */
[----:B-1----:R-:W-:Y:S02]  /*5ef0*/  FMUL.FTZ R149, R182, R6 ;  /* 0x00000006b6957220 */ /* 0x002fe40000410000 */
[-C--:B------:R-:W-:Y:S02]  /*5f00*/  FFMA.FTZ R176, R173, R18.reuse, R176 ;  /* 0x00000012adb07223 */ /* 0x080fe400000100b0 */
[----:B------:R-:W-:Y:S02]  /*5f10*/  FFMA.FTZ R172, R172, R18, -R175 ;  /* 0x00000012acac7223 */ /* 0x000fe400000108af */
[----:B---3--:R-:W-:Y:S02]  /*5f20*/  FFMA.FTZ R18, R170, R7, R149 ;  /* 0x00000007aa127223 */ /* 0x008fe40000010095 */
[----:B------:R-:W-:Y:S02]  /*5f30*/  FADD.FTZ R149, -R169, R176 ;  /* 0x000000b0a9957221 */ /* 0x000fe40000010100 */
[----:B0-----:R-:W-:-:S02]  /*5f40*/  FADD.FTZ R153, R183, R172 ;  /* 0x000000acb7997221 */ /* 0x001fc40000010000 */
[----:B------:R-:W-:Y:S02]  /*5f50*/  FMUL.FTZ R19, R182, R7 ;  /* 0x00000007b6137220 */ /* 0x000fe40000410000 */
[C---:B------:R-:W-:Y:S02]  /*5f60*/  FMUL.FTZ R155, R174.reuse, R24 ;  /* 0x00000018ae9b7220 */ /* 0x040fe40000410000 */
[C---:B------:R-:W-:Y:S02]  /*5f70*/  FMUL.FTZ R7, R174.reuse, R25 ;  /* 0x00000019ae077220 */ /* 0x040fe40000410000 */
[C---:B------:R-:W-:Y:S02]  /*5f80*/  FMUL.FTZ R168, R174.reuse, -R149 ;  /* 0x80000095aea87220 */ /* 0x040fe40000410000 */
[-C--:B------:R-:W-:Y:S02]  /*5f90*/  FMUL.FTZ R174, R174, -R153.reuse ;  /* 0x80000099aeae7220 */ /* 0x080fe40000410000 */
[----:B------:R-:W-:-:S02]  /*5fa0*/  FFMA.FTZ R168, R166, R153, -R168 ;  /* 0x00000099a6a87223 */ /* 0x000fc400000108a8 */
[----:B------:R-:W-:Y:S02]  /*5fb0*/  FFMA.FTZ R174, R166, R149, R174 ;  /* 0x00000095a6ae7223 */ /* 0x000fe400000100ae */
[----:B------:R-:W-:Y:S02]  /*5fc0*/  FFMA.FTZ R6, R170, R6, -R19 ;  /* 0x00000006aa067223 */ /* 0x000fe40000010813 */
[C---:B------:R-:W-:Y:S02]  /*5fd0*/  FFMA.FTZ R155, R166.reuse, R25, -R155 ;  /* 0x00000019a69b7223 */ /* 0x040fe4000001089b */
[----:B------:R-:W-:Y:S02]  /*5fe0*/  FFMA.FTZ R19, R166, R24, R7 ;  /* 0x00000018a6137223 */ /* 0x000fe40000010007 */
[----:B------:R-:W-:Y:S02]  /*5ff0*/  FADD.FTZ R166, R163, R168 ;  /* 0x000000a8a3a67221 */ /* 0x000fe40000010000 */
[----:B------:R-:W-:Y:S01]  /*6000*/  FADD.FTZ R168, -R165, R174 ;  /* 0x000000aea5a87221 */ /* 0x000fe20000010100 */
[----:B------:R-:W-:Y:S01]  /*6010*/  SHF.L.U32 R165, R68, 0x4, RZ ;  /* 0x0000000444a57819 */ /* 0x000fe200000006ff */
[----:B------:R-:W-:-:S02]  /*6020*/  FMUL.FTZ R169, R182, R5 ;  /* 0x00000005b6a97220 */ /* 0x000fc40000410000 */
[----:B------:R-:W-:Y:S02]  /*6030*/  FMUL.FTZ R182, R182, R4 ;  /* 0x00000004b6b67220 */ /* 0x000fe40000410000 */
[C---:B------:R-:W-:Y:S02]  /*6040*/  FMUL.FTZ R163, R143.reuse, -R168 ;  /* 0x800000a88fa37220 */ /* 0x040fe40000410000 */
[----:B------:R-:W-:Y:S02]  /*6050*/  FMUL.FTZ R143, R143, -R166 ;  /* 0x800000a68f8f7220 */ /* 0x000fe40000410000 */
[C---:B------:R-:W-:Y:S02]  /*6060*/  FFMA.FTZ R4, R170.reuse, R4, -R169 ;  /* 0x00000004aa047223 */ /* 0x040fe400000108a9 */
[----:B------:R-:W-:Y:S02]  /*6070*/  FFMA.FTZ R5, R170, R5, R182 ;  /* 0x00000005aa057223 */ /* 0x000fe400000100b6 */
[----:B------:R-:W-:-:S02]  /*6080*/  FFMA.FTZ R170, R145, R166, -R163 ;  /* 0x000000a691aa7223 */ /* 0x000fc400000108a3 */
[----:B------:R-:W-:Y:S02]  /*6090*/  FFMA.FTZ R145, R145, R168, R143 ;  /* 0x000000a891917223 */ /* 0x000fe4000001008f */
[----:B------:R-:W-:Y:S02]  /*60a0*/  FFMA.FTZ R19, R35, R144, R19 ;  /* 0x0000009023137223 */ /* 0x000fe40000010013 */
[----:B------:R-:W-:Y:S02]  /*60b0*/  FADD.FTZ R143, R187, R170 ;  /* 0x000000aabb8f7221 */ /* 0x000fe40000010000 */
[----:B------:R-:W-:Y:S02]  /*60c0*/  FADD.FTZ R144, -R184, R145 ;  /* 0x00000091b8907221 */ /* 0x000fe40000010100 */
[C---:B------:R-:W-:Y:S02]  /*60d0*/  FMUL.FTZ R145, R142.reuse, -R143 ;  /* 0x8000008f8e917220 */ /* 0x040fe40000410000 */
[----:B------:R-:W-:-:S02]  /*60e0*/  FMUL.FTZ R170, R142, -R144 ;  /* 0x800000908eaa7220 */ /* 0x000fc40000410000 */
[C---:B------:R-:W-:Y:S02]  /*60f0*/  FFMA.FTZ R145, R141.reuse, R144, R145 ;  /* 0x000000908d917223 */ /* 0x040fe40000010091 */
[----:B------:R-:W-:Y:S02]  /*6100*/  FFMA.FTZ R172, R141, R143, -R170 ;  /* 0x0000008f8dac7223 */ /* 0x000fe400000108aa */
[----:B--2---:R-:W-:Y:S02]  /*6110*/  FADD.FTZ R6, R167, R6 ;  /* 0x00000006a7067221 */ /* 0x004fe40000010000 */
[----:B------:R-:W-:Y:S01]  /*6120*/  FADD.FTZ R7, R171, R18 ;  /* 0x00000012ab077221 */ /* 0x000fe20000010000 */
[----:B------:R-:W-:Y:S01]  /*6130*/  LEA.HI.SX32 R18, R165, R165, 0x1b ;  /* 0x000000a5a5127211 */ /* 0x000fe200078fdaff */
[----:B------:R-:W-:Y:S02]  /*6140*/  FMUL.FTZ R174, R35, R128 ;  /* 0x0000008023ae7220 */ /* 0x000fe40000410000 */
[----:B------:R-:W-:Y:S01]  /*6150*/  FADD.FTZ R170, -R186, R145 ;  /* 0x00000091baaa7221 */ /* 0x000fe20000010100 */
[----:B------:R0:W-:Y:S01]  /*6160*/  @!P0 STS.128 [R83.X16+0x3650], R4 ;  /* 0x0036500453008388 */ /* 0x0001e2000000cc00 */
[----:B------:R-:W-:-:S02]  /*6170*/  FADD.FTZ R172, R185, R172 ;  /* 0x000000acb9ac7221 */ /* 0x000fc40000010000 */
[----:B------:R-:W-:Y:S02]  /*6180*/  FFMA.FTZ R155, R35, R180, R155 ;  /* 0x000000b4239b7223 */ /* 0x000fe4000001009b */
[C---:B------:R-:W-:Y:S02]  /*6190*/  FMUL.FTZ R176, R128.reuse, R153 ;  /* 0x0000009980b07220 */ /* 0x040fe40000410000 */
[-C--:B------:R-:W-:Y:S02]  /*61a0*/  FFMA.FTZ R142, R95, -R174.reuse, R19 ;  /* 0x800000ae5f8e7223 */ /* 0x080fe40000010013 */
[----:B------:R-:W-:Y:S02]  /*61b0*/  FMUL.FTZ R178, R128, R149 ;  /* 0x0000009580b27220 */ /* 0x000fe40000410000 */
[----:B------:R-:W-:Y:S02]  /*61c0*/  FFMA.FTZ R141, R97, -R174, R155 ;  /* 0x800000ae618d7223 */ /* 0x000fe4000001009b */
[----:B------:R-:W-:-:S02]  /*61d0*/  FMUL.FTZ R173, R142, R176 ;  /* 0x000000b08ead7220 */ /* 0x000fc40000410000 */
[----:B------:R-:W-:Y:S02]  /*61e0*/  FMUL.FTZ R165, R35, R178 ;  /* 0x000000b223a57220 */ /* 0x000fe40000410000 */
[C---:B0-----:R-:W-:Y:S02]  /*61f0*/  FMUL.FTZ R4, R125.reuse, -R170 ;  /* 0x800000aa7d047220 */ /* 0x041fe40000410000 */
[-C--:B------:R-:W-:Y:S01]  /*6200*/  FMUL.FTZ R125, R125, -R172.reuse ;  /* 0x800000ac7d7d7220 */ /* 0x080fe20000410000 */
[----:B------:R-:W-:Y:S01]  /*6210*/  STS [R18.X4+0x10bc], R165 ;  /* 0x0010bca512007388 */ /* 0x000fe20000004800 */
[C---:B------:R-:W-:Y:S02]  /*6220*/  FFMA.FTZ R4, R127.reuse, R172, -R4 ;  /* 0x000000ac7f047223 */ /* 0x040fe40000010804 */
[----:B------:R-:W-:Y:S02]  /*6230*/  FMUL.FTZ R6, R36, R130 ;  /* 0x0000008224067220 */ /* 0x000fe40000410000 */
[----:B------:R-:W-:-:S02]  /*6240*/  FFMA.FTZ R127, R127, R170, R125 ;  /* 0x000000aa7f7f7223 */ /* 0x000fc4000001007d */
[-C--:B------:R-:W-:Y:S02]  /*6250*/  FMUL.FTZ R175, R142, R178.reuse ;  /* 0x000000b28eaf7220 */ /* 0x080fe40000410000 */
[----:B------:R-:W-:Y:S02]  /*6260*/  FFMA.FTZ R173, R141, R178, -R173 ;  /* 0x000000b28dad7223 */ /* 0x000fe400000108ad */
[----:B------:R-:W-:Y:S02]  /*6270*/  FFMA.FTZ R125, R99, -R6, R24 ;  /* 0x80000006637d7223 */ /* 0x000fe40000010018 */
[----:B------:R-:W-:Y:S02]  /*6280*/  FMUL.FTZ R178, R130, R168 ;  /* 0x000000a882b27220 */ /* 0x000fe40000410000 */
[----:B------:R-:W-:Y:S02]  /*6290*/  FADD.FTZ R188, -R188, R127 ;  /* 0x0000007fbcbc7221 */ /* 0x000fe40000010100 */
[----:B------:R-:W-:-:S02]  /*62a0*/  FADD.FTZ R174, R191, R4 ;  /* 0x00000004bfae7221 */ /* 0x000fc40000010000 */
[-C--:B------:R-:W-:Y:S02]  /*62b0*/  FMUL.FTZ R163, R35, R176.reuse ;  /* 0x000000b023a37220 */ /* 0x080fe40000410000 */
[----:B------:R-:W-:Y:S02]  /*62c0*/  FFMA.FTZ R175, R141, R176, R175 ;  /* 0x000000b08daf7223 */ /* 0x000fe400000100af */
[----:B------:R-:W-:Y:S01]  /*62d0*/  FMUL.FTZ R176, R130, R166 ;  /* 0x000000a682b07220 */ /* 0x000fe20000410000 */
[----:B------:R0:W-:Y:S01]  /*62e0*/  STS [R18.X4+0x10b8], R163 ;  /* 0x0010b8a312007388 */ /* 0x0001e20000004800 */
[----:B------:R-:W-:Y:S02]  /*62f0*/  FFMA.FTZ R127, R101, -R6, R25 ;  /* 0x80000006657f7223 */ /* 0x000fe40000010019 */
[----:B------:R-:W-:Y:S02]  /*6300*/  FMUL.FTZ R4, R125, R178 ;  /* 0x000000b27d047220 */ /* 0x000fe40000410000 */
[----:B------:R-:W-:-:S02]  /*6310*/  FMUL.FTZ R5, R129, -R188 ;  /* 0x800000bc81057220 */ /* 0x000fc40000410000 */
[----:B------:R-:W-:Y:S02]  /*6320*/  FMUL.FTZ R129, R129, -R174 ;  /* 0x800000ae81817220 */ /* 0x000fe40000410000 */
        /* <DEDUP_REMOVED lines=8> */
[----:B------:R-:W-:Y:S02]  /*63b0*/  FFMA.FTZ R5, R127, R178, -R6 ;  /* 0x000000b27f057223 */ /* 0x000fe40000010806 */
[C---:B------:R-:W-:Y:S02]  /*63c0*/  FMUL.FTZ R6, R133.reuse, -R176 ;  /* 0x800000b085067220 */ /* 0x040fe40000410000 */
[-C--:B------:R-:W-:Y:S02]  /*63d0*/  FMUL.FTZ R133, R133, -R190.reuse ;  /* 0x800000be85857220 */ /* 0x080fe40000410000 */
[C---:B------:R-:W-:Y:S02]  /*63e0*/  FFMA.FTZ R6, R135.reuse, R190, -R6 ;  /* 0x000000be87067223 */ /* 0x040fe40000010806 */
[----:B------:R-:W-:-:S02]  /*63f0*/  FFMA.FTZ R133, R135, R176, R133 ;  /* 0x000000b087857223 */ /* 0x000fc40000010085 */
[----:B------:R-:W-:Y:S02]  /*6400*/  FMUL.FTZ R131, R37, R132 ;  /* 0x0000008425837220 */ /* 0x000fe40000410000 */
[----:B------:R-:W-:Y:S02]  /*6410*/  FADD.FTZ R192, -R192, R133 ;  /* 0x00000085c0c07221 */ /* 0x000fe40000010100 */
[----:B0-----:R-:W-:Y:S02]  /*6420*/  FMUL.FTZ R163, R36, R178 ;  /* 0x000000b224a37220 */ /* 0x001fe40000410000 */
[----:B------:R-:W-:Y:S02]  /*6430*/  FADD.FTZ R178, R193, R6 ;  /* 0x00000006c1b27221 */ /* 0x000fe40000010000 */
[----:B------:R-:W-:Y:S01]  /*6440*/  FFMA.FTZ R129, R103, -R131, R164 ;  /* 0x8000008367817223 */ /* 0x000fe200000100a4 */
[----:B------:R0:W-:Y:S01]  /*6450*/  STS [R18.X4+0x10b4], R163 ;  /* 0x0010b4a312007388 */ /* 0x0001e20000004800 */
[----:B------:R-:W-:-:S02]  /*6460*/  FMUL.FTZ R182, R132, R144 ;  /* 0x0000009084b67220 */ /* 0x000fc40000410000 */
[----:B------:R-:W-:Y:S02]  /*6470*/  FMUL.FTZ R6, R137, -R192 ;  /* 0x800000c089067220 */ /* 0x000fe40000410000 */
[----:B------:R-:W-:Y:S02]  /*6480*/  FFMA.FTZ R131, R105, -R131, R162 ;  /* 0x8000008369837223 */ /* 0x000fe400000100a2 */
[----:B------:R-:W-:Y:S02]  /*6490*/  FMUL.FTZ R180, R132, R143 ;  /* 0x0000008f84b47220 */ /* 0x000fe40000410000 */
[----:B------:R-:W-:Y:S02]  /*64a0*/  FMUL.FTZ R7, R129, R182 ;  /* 0x000000b681077220 */ /* 0x000fe40000410000 */
[-C--:B------:R-:W-:Y:S02]  /*64b0*/  FFMA.FTZ R6, R139, R178.reuse, -R6 ;  /* 0x000000b28b067223 */ /* 0x080fe40000010806 */
[----:B------:R-:W-:-:S02]  /*64c0*/  FMUL.FTZ R137, R137, -R178 ;  /* 0x800000b289897220 */ /* 0x000fc40000410000 */
[-C--:B------:R-:W-:Y:S02]  /*64d0*/  FFMA.FTZ R206, R131, R180.reuse, R7 ;  /* 0x000000b483ce7223 */ /* 0x080fe40000010007 */
[----:B------:R-:W-:Y:S02]  /*64e0*/  FADD.FTZ R181, R181, R6 ;  /* 0x00000006b5b57221 */ /* 0x000fe40000010000 */
[-C--:B------:R-:W-:Y:S02]  /*64f0*/  FMUL.FTZ R133, R129, R180.reuse ;  /* 0x000000b481857220 */ /* 0x080fe40000410000 */
[C---:B------:R-:W-:Y:S02]  /*6500*/  FMUL.FTZ R7, R37.reuse, R180 ;  /* 0x000000b425077220 */ /* 0x040fe40000410000 */
[----:B------:R-:W-:Y:S02]  /*6510*/  FMUL.FTZ R6, R38, R134 ;  /* 0x0000008626067220 */ /* 0x000fe40000410000 */
[----:B0-----:R-:W-:Y:S01]  /*6520*/  FMUL.FTZ R163, R37, R182 ;  /* 0x000000b625a37220 */ /* 0x001fe20000410000 */
[----:B------:R-:W-:Y:S01]  /*6530*/  STS [R18.X4+0x10a8], R7 ;  /* 0x0010a80712007388 */ /* 0x000fe20000004800 */
[----:B------:R-:W-:-:S02]  /*6540*/  FFMA.FTZ R180, R139, R192, R137 ;  /* 0x000000c08bb47223 */ /* 0x000fc40000010089 */
[----:B------:R-:W-:Y:S01]  /*6550*/  FMUL.FTZ R137, R42, R93 ;  /* 0x0000005d2a897220 */ /* 0x000fe20000410000 */
[----:B------:R0:W-:Y:S01]  /*6560*/  STS [R18.X4+0x10ac], R163 ;  /* 0x0010aca312007388 */ /* 0x0001e20000004800 */
[----:B------:R-:W-:Y:S02]  /*6570*/  FFMA.FTZ R139, R107, -R6, R147 ;  /* 0x800000066b8b7223 */ /* 0x000fe40000010093 */
[----:B------:R-:W-:Y:S02]  /*6580*/  FMUL.FTZ R186, R134, R170 ;  /* 0x000000aa86ba7220 */ /* 0x000fe40000410000 */
[----:B------:R-:W-:Y:S02]  /*6590*/  FADD.FTZ R179, -R179, R180 ;  /* 0x000000b4b3b37221 */ /* 0x000fe40000010100 */
[----:B------:R-:W-:Y:S02]  /*65a0*/  FFMA.FTZ R208, R131, R182, -R133 ;  /* 0x000000b683d07223 */ /* 0x000fe40000010885 */
[----:B------:R-:W-:-:S02]  /*65b0*/  FMUL.FTZ R145, R41, R140 ;  /* 0x0000008c29917220 */ /* 0x000fc40000410000 */
[----:B0-----:R-:W-:Y:S02]  /*65c0*/  FFMA.FTZ R163, R109, -R6, R151 ;  /* 0x800000066da37223 */ /* 0x001fe40000010097 */
[-C--:B------:R-:W-:Y:S02]  /*65d0*/  FFMA.FTZ R133, R126, -R137.reuse, R146 ;  /* 0x800000897e857223 */ /* 0x080fe40000010092 */
[----:B------:R-:W-:Y:S02]  /*65e0*/  FMUL.FTZ R182, R134, R172 ;  /* 0x000000ac86b67220 */ /* 0x000fe40000410000 */
[----:B------:R-:W-:Y:S02]  /*65f0*/  FMUL.FTZ R6, R139, R186 ;  /* 0x000000ba8b067220 */ /* 0x000fe40000410000 */
[----:B------:R-:W-:Y:S02]  /*6600*/  FFMA.FTZ R137, R124, -R137, R148 ;  /* 0x800000897c897223 */ /* 0x000fe40000010094 */
[----:B------:R-:W-:-:S02]  /*6610*/  FMUL.FTZ R180, R93, R179 ;  /* 0x000000b35db47220 */ /* 0x000fc40000410000 */
[-C--:B------:R-:W-:Y:S02]  /*6620*/  FFMA.FTZ R135, R121, -R145.reuse, R152 ;  /* 0x8000009179877223 */ /* 0x080fe40000010098 */
[----:B------:R-:W-:Y:S02]  /*6630*/  FFMA.FTZ R195, R163, R182, R6 ;  /* 0x000000b6a3c37223 */ /* 0x000fe40000010006 */
[----:B------:R-:W-:Y:S02]  /*6640*/  FFMA.FTZ R145, R119, -R145, R150 ;  /* 0x8000009177917223 */ /* 0x000fe40000010096 */
[----:B------:R-:W-:Y:S02]  /*6650*/  FMUL.FTZ R184, R140, R192 ;  /* 0x000000c08cb87220 */ /* 0x000fe40000410000 */
[----:B------:R-:W-:Y:S02]  /*6660*/  FMUL.FTZ R6, R93, R181 ;  /* 0x000000b55d067220 */ /* 0x000fe40000410000 */
[----:B------:R-:W-:-:S02]  /*6670*/  FMUL.FTZ R7, R137, R180 ;  /* 0x000000b489077220 */ /* 0x000fc40000410000 */
[-C--:B------:R-:W-:Y:S02]  /*6680*/  FMUL.FTZ R167, R139, R182.reuse ;  /* 0x000000b68ba77220 */ /* 0x080fe40000410000 */
[----:B------:R-:W-:Y:S02]  /*6690*/  FMUL.FTZ R177, R38, R182 ;  /* 0x000000b626b17220 */ /* 0x000fe40000410000 */
[----:B------:R-:W-:Y:S02]  /*66a0*/  FMUL.FTZ R182, R140, R178 ;  /* 0x000000b28cb67220 */ /* 0x000fe40000410000 */
[----:B------:R-:W-:Y:S01]  /*66b0*/  FMUL.FTZ R165, R145, R184 ;  /* 0x000000b891a57220 */ /* 0x000fe20000410000 */
[----:B------:R0:W-:Y:S01]  /*66c0*/  STS [R18.X4+0x10a0], R177 ;  /* 0x0010a0b112007388 */ /* 0x0001e20000004800 */
[----:B------:R-:W-:Y:S02]  /*66d0*/  FFMA.FTZ R7, R133, R6, R7 ;  /* 0x0000000685077223 */ /* 0x000fe40000010007 */
[----:B------:R-:W-:-:S02]  /*66e0*/  FMUL.FTZ R169, R39, R136 ;  /* 0x0000008827a97220 */ /* 0x000fc40000410000 */
[-C--:B------:R-:W-:Y:S02]  /*66f0*/  FFMA.FTZ R204, R163, R186.reuse, -R167 ;  /* 0x000000baa3cc7223 */ /* 0x080fe400000108a7 */
[----:B------:R-:W-:Y:S02]  /*6700*/  FMUL.FTZ R185, R38, R186 ;  /* 0x000000ba26b97220 */ /* 0x000fe40000410000 */
[----:B------:R-:W-:Y:S02]  /*6710*/  FFMA.FTZ R186, R135, R182, R165 ;  /* 0x000000b687ba7223 */ /* 0x000fe400000100a5 */
[----:B------:R-:W-:Y:S01]  /*6720*/  FADD.FTZ R7, RZ, R7 ;  /* 0x00000007ff077221 */ /* 0x000fe20000010000 */
[----:B------:R1:W-:Y:S01]  /*6730*/  STS [R18.X4+0x10a4], R185 ;  /* 0x0010a4b912007388 */ /* 0x0003e20000004800 */
[----:B------:R-:W-:Y:S02]  /*6740*/  FFMA.FTZ R167, R111, -R169, R158 ;  /* 0x800000a96fa77223 */ /* 0x000fe4000001009e */
[----:B------:R-:W-:-:S02]  /*6750*/  FMUL.FTZ R198, R136, R188 ;  /* 0x000000bc88c67220 */ /* 0x000fc40000410000 */
[----:B------:R-:W-:Y:S02]  /*6760*/  FADD.FTZ R183, R7, R186 ;  /* 0x000000ba07b77221 */ /* 0x000fe40000010000 */
[----:B------:R-:W-:Y:S02]  /*6770*/  FFMA.FTZ R169, R113, -R169, R160 ;  /* 0x800000a971a97223 */ /* 0x000fe400000100a0 */
[----:B------:R-:W-:Y:S02]  /*6780*/  FMUL.FTZ R186, R136, R174 ;  /* 0x000000ae88ba7220 */ /* 0x000fe40000410000 */
[C---:B------:R-:W-:Y:S02]  /*6790*/  FMUL.FTZ R7, R167.reuse, R198 ;  /* 0x000000c6a7077220 */ /* 0x040fe40000410000 */
[----:B------:R-:W-:Y:S02]  /*67a0*/  FMUL.FTZ R171, R40, R138 ;  /* 0x0000008a28ab7220 */ /* 0x000fe40000410000 */
[----:B0-----:R-:W-:-:S02]  /*67b0*/  FMUL.FTZ R177, R167, R186 ;  /* 0x000000baa7b17220 */ /* 0x001fc40000410000 */
[----:B------:R-:W-:Y:S02]  /*67c0*/  FFMA.FTZ R200, R169, R186, R7 ;  /* 0x000000baa9c87223 */ /* 0x000fe40000010007 */
[----:B------:R-:W-:Y:S02]  /*67d0*/  FMUL.FTZ R7, R137, R6 ;  /* 0x0000000689077220 */ /* 0x000fe40000410000 */
[-C--:B------:R-:W-:Y:S02]  /*67e0*/  FFMA.FTZ R165, R117, -R171.reuse, R156 ;  /* 0x800000ab75a57223 */ /* 0x080fe4000001009c */
[----:B------:R-:W-:Y:S02]  /*67f0*/  FFMA.FTZ R202, R169, R198, -R177 ;  /* 0x000000c6a9ca7223 */ /* 0x000fe400000108b1 */
[----:B------:R-:W-:Y:S02]  /*6800*/  FFMA.FTZ R171, R115, -R171, R154 ;  /* 0x800000ab73ab7223 */ /* 0x000fe4000001009a */
[----:B------:R-:W-:-:S02]  /*6810*/  FMUL.FTZ R177, R145, R182 ;  /* 0x000000b691b17220 */ /* 0x000fc40000410000 */
[----:B------:R-:W-:Y:S02]  /*6820*/  FFMA.FTZ R7, R133, R180, -R7 ;  /* 0x000000b485077223 */ /* 0x000fe40000010807 */
[C---:B------:R-:W-:Y:S02]  /*6830*/  FMUL.FTZ R194, R138.reuse, R190 ;  /* 0x000000be8ac27220 */ /* 0x040fe40000410000 */
[----:B------:R-:W-:Y:S02]  /*6840*/  FMUL.FTZ R191, R39, R186 ;  /* 0x000000ba27bf7220 */ /* 0x000fe40000410000 */
[----:B------:R-:W-:Y:S02]  /*6850*/  FMUL.FTZ R196, R138, R176 ;  /* 0x000000b08ac47220 */ /* 0x000fe40000410000 */
[----:B------:R-:W-:Y:S01]  /*6860*/  FFMA.FTZ R186, R135, R184, -R177 ;  /* 0x000000b887ba7223 */ /* 0x000fe200000108b1 */
[----:B------:R0:W-:Y:S01]  /*6870*/  STS [R18.X4+0x1098], R191 ;  /* 0x001098bf12007388 */ /* 0x0001e20000004800 */
[----:B------:R-:W-:-:S02]  /*6880*/  FADD.FTZ R7, RZ, R7 ;  /* 0x00000007ff077221 */ /* 0x000fc40000010000 */
[----:B-1----:R-:W-:Y:S02]  /*6890*/  FMUL.FTZ R185, R171, R194 ;  /* 0x000000c2abb97220 */ /* 0x002fe40000410000 */
[----:B------:R-:W-:Y:S02]  /*68a0*/  FMUL.FTZ R193, R39, R198 ;  /* 0x000000c627c17220 */ /* 0x000fe40000410000 */
[----:B------:R-:W-:Y:S02]  /*68b0*/  FADD.FTZ R7, R7, R186 ;  /* 0x000000ba07077221 */ /* 0x000fe40000010000 */
[-C--:B------:R-:W-:Y:S01]  /*68c0*/  FFMA.FTZ R198, R165, R196.reuse, -R185 ;  /* 0x000000c4a5c67223 */ /* 0x080fe200000108b9 */
[----:B------:R1:W-:Y:S01]  /*68d0*/  STS [R18.X4+0x109c], R193 ;  /* 0x00109cc112007388 */ /* 0x0003e20000004800 */
[----:B------:R-:W-:Y:S01]  /*68e0*/  FMUL.FTZ R177, R171, R196 ;  /* 0x000000c4abb17220 */ /* 0x000fe20000410000 */
[C---:B0-----:R-:W-:Y:S01]  /*68f0*/  IADD3 R191, R68.reuse, 0xc0, RZ ;  /* 0x000000c044bf7810 */ /* 0x041fe20007ffe0ff */
[----:B------:R-:W-:Y:S01]  /*6900*/  FADD.FTZ R7, R7, R198 ;  /* 0x000000c607077221 */ /* 0x000fe20000010000 */
[----:B------:R-:W-:Y:S01]  /*6910*/  LEA.HI.SX32 R198, R68, R68, 0x1b ;  /* 0x0000004444c67211 */ /* 0x000fe200078fdaff */
[----:B------:R-:W-:-:S02]  /*6920*/  FFMA.FTZ R186, R165, R194, R177 ;  /* 0x000000c2a5ba7223 */ /* 0x000fc400000100b1 */
[----:B------:R-:W-:Y:S02]  /*6930*/  FADD.FTZ R7, R7, R202 ;  /* 0x000000ca07077221 */ /* 0x000fe40000010000 */
[----:B------:R-:W-:Y:S01]  /*6940*/  FADD.FTZ R183, R183, R186 ;  /* 0x000000bab7b77221 */ /* 0x000fe20000010000 */
[----:B-1----:R-:W-:Y:S01]  /*6950*/  IADD3 R193, R68, 0xe0, RZ ;  /* 0x000000e044c17810 */ /* 0x002fe20007ffe0ff */
[----:B------:R-:W-:Y:S02]  /*6960*/  FADD.FTZ R7, R7, R204 ;  /* 0x000000cc07077221 */ /* 0x000fe40000010000 */
[----:B------:R-:W-:Y:S01]  /*6970*/  FADD.FTZ R200, R183, R200 ;  /* 0x000000c8b7c87221 */ /* 0x000fe20000010000 */
[-C--:B------:R-:W-:Y:S01]  /*6980*/  LEA.HI.SX32 R186, R193, R68.reuse, 0x1b ;  /* 0x00000044c1ba7211 */ /* 0x080fe200078fdaff */
[----:B------:R-:W-:Y:S01]  /*6990*/  FADD.FTZ R208, R7, R208 ;  /* 0x000000d007d07221 */ /* 0x000fe20000010000 */
[----:B------:R-:W-:Y:S01]  /*69a0*/  LEA.HI.SX32 R193, R199, R68, 0x1b ;  /* 0x00000044c7c17211 */ /* 0x000fe200078fdaff */
[C---:B------:R-:W-:Y:S01]  /*69b0*/  FMUL.FTZ R187, R40.reuse, R194 ;  /* 0x000000c228bb7220 */ /* 0x040fe20000410000 */
[----:B------:R-:W-:Y:S01]  /*69c0*/  LEA.HI.SX32 R194, R201, R68, 0x1b ;  /* 0x00000044c9c27211 */ /* 0x000fe200078fdaff */
[----:B------:R-:W-:Y:S01]  /*69d0*/  FMUL.FTZ R189, R40, R196 ;  /* 0x000000c428bd7220 */ /* 0x000fe20000410000 */
[----:B------:R-:W-:Y:S01]  /*69e0*/  LEA.HI.SX32 R196, R205, R68, 0x1b ;  /* 0x00000044cdc47211 */ /* 0x000fe200078fdaff */
[C---:B------:R-:W-:Y:S01]  /*69f0*/  FMUL.FTZ R183, R41.reuse, R182 ;  /* 0x000000b629b77220 */ /* 0x040fe20000410000 */
[----:B------:R0:W-:Y:S01]  /*6a00*/  STS [R18.X4+0x1090], R187 ;  /* 0x001090bb12007388 */ /* 0x0001e20000004800 */
[----:B------:R-:W-:-:S02]  /*6a10*/  FMUL.FTZ R185, R41, R184 ;  /* 0x000000b829b97220 */ /* 0x000fc40000410000 */
[C---:B------:R-:W-:Y:S01]  /*6a20*/  FMUL.FTZ R7, R42.reuse, R6 ;  /* 0x000000062a077220 */ /* 0x040fe20000410000 */
[----:B------:R1:W-:Y:S01]  /*6a30*/  STS [R18.X4+0x1094], R189 ;  /* 0x001094bd12007388 */ /* 0x0003e20000004800 */
[----:B------:R-:W-:Y:S02]  /*6a40*/  FMUL.FTZ R177, R42, R180 ;  /* 0x000000b42ab17220 */ /* 0x000fe40000410000 */
[----:B------:R-:W-:Y:S01]  /*6a50*/  FADD.FTZ R195, R200, R195 ;  /* 0x000000c3c8c37221 */ /* 0x000fe20000010000 */
[----:B------:R2:W-:Y:S01]  /*6a60*/  STS [R18.X4+0x1088], R183 ;  /* 0x001088b712007388 */ /* 0x0005e20000004800 */
[----:B------:R-:W-:Y:S01]  /*6a70*/  FADD.FTZ R208, R208, R5 ;  /* 0x00000005d0d07221 */ /* 0x000fe20000010000 */
[C---:B0-----:R-:W-:Y:S01]  /*6a80*/  IADD3 R187, R68.reuse, 0x60, RZ ;  /* 0x0000006044bb7810 */ /* 0x041fe20007ffe0ff */
[----:B------:R-:W-:Y:S01]  /*6a90*/  FADD.FTZ R195, R195, R206 ;  /* 0x000000cec3c37221 */ /* 0x000fe20000010000 */
[----:B------:R0:W-:Y:S01]  /*6aa0*/  STS [R18.X4+0x108c], R185 ;  /* 0x00108cb912007388 */ /* 0x0001e20000004800 */
[C---:B------:R-:W-:Y:S01]  /*6ab0*/  IADD3 R5, R68.reuse, 0x20, RZ ;  /* 0x0000002044057810 */ /* 0x040fe20007ffe0ff */
[----:B------:R-:W-:Y:S01]  /*6ac0*/  FMUL.FTZ R233, R91, R146 ;  /* 0x000000925be97220 */ /* 0x000fe20000410000 */
[C---:B-1----:R-:W-:Y:S01]  /*6ad0*/  IADD3 R189, R68.reuse, 0x80, RZ ;  /* 0x0000008044bd7810 */ /* 0x042fe20007ffe0ff */
[----:B------:R1:W-:Y:S01]  /*6ae0*/  STS [R18.X4+0x1080], R7 ;  /* 0x0010800712007388 */ /* 0x0003e20000004800 */
[----:B------:R-:W-:Y:S01]  /*6af0*/  FADD.FTZ R4, R195, R4 ;  /* 0x00000004c3047221 */ /* 0x000fe20000010000 */
[C---:B--2---:R-:W-:Y:S01]  /*6b00*/  IADD3 R183, R68.reuse, 0x40, RZ ;  /* 0x0000004044b77810 */ /* 0x044fe20007ffe0ff */
[----:B------:R-:W-:Y:S01]  /*6b10*/  FMUL.FTZ R235, R89, R152 ;  /* 0x0000009859eb7220 */ /* 0x000fe20000410000 */
[----:B------:R2:W-:Y:S01]  /*6b20*/  STS [R18.X4+0x1084], R177 ;  /* 0x001084b112007388 */ /* 0x0005e20000004800 */
[----:B------:R-:W-:Y:S01]  /*6b30*/  IADD3 R195, R68, 0x120, RZ ;  /* 0x0000012044c37810 */ /* 0x000fe20007ffe0ff */
[----:B------:R-:W-:Y:S01]  /*6b40*/  FMUL.FTZ R237, R88, R156 ;  /* 0x0000009c58ed7220 */ /* 0x000fe20000410000 */
[----:B0-----:R-:W-:Y:S01]  /*6b50*/  IADD3 R185, R68, 0xa0, RZ ;  /* 0x000000a044b97810 */ /* 0x001fe20007ffe0ff */
[----:B------:R-:W-:Y:S01]  /*6b60*/  BAR.SYNC.DEFER_BLOCKING 0x0 ;  /* 0x0000000000007b1d */ /* 0x000fe20000010000 */
[----:B------:R-:W-:Y:S01]  /*6b70*/  LEA.HI.SX32 R180, R183, R68, 0x1b ;  /* 0x00000044b7b47211 */ /* 0x000fe200078fdaff */
[----:B------:R-:W-:Y:S01]  /*6b80*/  FFMA.FTZ R231, -R88, R154, -RZ ;  /* 0x0000009a58e77223 */ /* 0x000fe200000109ff */
[----:B-1----:R-:W-:Y:S01]  /*6b90*/  IADD3 R7, R68, 0x100, RZ ;  /* 0x0000010044077810 */ /* 0x002fe20007ffe0ff */
[----:B------:R-:W-:Y:S01]  /*6ba0*/  FMUL.FTZ R239, R87, R160 ;  /* 0x000000a057ef7220 */ /* 0x000fe20000410000 */
[-C--:B------:R-:W-:Y:S01]  /*6bb0*/  LEA.HI.SX32 R184, R185, R68.reuse, 0x1b ;  /* 0x00000044b9b87211 */ /* 0x080fe200078fdaff */
[----:B------:R-:W-:Y:S01]  /*6bc0*/  FMUL.FTZ R151, R86, R151 ;  /* 0x0000009756977220 */ /* 0x000fe20000410000 */
[-C--:B------:R-:W-:Y:S01]  /*6bd0*/  LEA R146, R54, -R68.reuse, 0x1 ;  /* 0x8000004436927211 */ /* 0x080fe200078e08ff */
[----:B------:R-:W-:Y:S01]  /*6be0*/  FFMA.FTZ R147, -R86, R147, -RZ ;  /* 0x0000009356937223 */ /* 0x000fe200000109ff */
[----:B------:R-:W-:Y:S01]  /*6bf0*/  LEA.HI.SX32 R183, R189, R68, 0x1b ;  /* 0x00000044bdb77211 */ /* 0x000fe200078fdaff */
        /* <DEDUP_REMOVED lines=8> */
[----:B------:R-:W-:Y:S01]  /*6c80*/  FADD.FTZ R173, R208, R173 ;  /* 0x000000add0ad7221 */ /* 0x000fe20000010000 */
[----:B--2---:R-:W-:Y:S01]  /*6c90*/  LEA.HI.SX32 R177, R5, R68, 0x1b ;  /* 0x0000004405b17211 */ /* 0x004fe200078fdaff */
[----:B------:R-:W-:Y:S01]  /*6ca0*/  FFMA.FTZ R5, -R91, R148, -RZ ;  /* 0x000000945b057223 */ /* 0x000fe200000109ff */
[----:B------:R-:W-:Y:S01]  /*6cb0*/  LEA.HI.SX32 R187, R7, R68, 0x1b ;  /* 0x0000004407bb7211 */ /* 0x000fe200078fdaff */
[----:B------:R-:W-:Y:S01]  /*6cc0*/  FFMA.FTZ R7, -R89, R150, -RZ ;  /* 0x0000009659077223 */ /* 0x000fe200000109ff */
[-C--:B------:R-:W-:Y:S01]  /*6cd0*/  LEA.HI.SX32 R195, R203, R68.reuse, 0x1b ;  /* 0x00000044cbc37211 */ /* 0x080fe200078fdaff */
[----:B------:R-:W0:Y:S01]  /*6ce0*/  LDS R229, [R198.X4+0x1080] ;  /* 0x00108000c6e57984 */ /* 0x000e220000004800 */
[----:B------:R-:W-:Y:S01]  /*6cf0*/  LEA.HI.SX32 R197, R207, R68, 0x1b ;  /* 0x00000044cfc57211 */ /* 0x000fe200078fdaff */
[----:B------:R-:W-:Y:S01]  /*6d00*/  FADD.FTZ R175, R4, R175 ;  /* 0x000000af04af7221 */ /* 0x000fe20000010000 */
[C---:B------:R-:W-:Y:S01]  /*6d10*/  ISETP.GE.AND P1, PT, R146.reuse, 0x1, PT ;  /* 0x000000019200780c */ /* 0x040fe20003f26270 */
[----:B------:R-:W1:Y:S01]  /*6d20*/  LDS R227, [R177.X4+0x1100] ;  /* 0x00110000b1e37984 */ /* 0x000e620000004800 */
[----:B------:R-:W-:-:S03]  /*6d30*/  ISETP.GE.AND P0, PT, R146, 0x21, PT ;  /* 0x000000219200780c */ /* 0x000fc60003f06270 */
        /* <DEDUP_REMOVED lines=40> */
[----:B------:R-:W-:Y:S01]  /*6fc0*/  IMAD.WIDE.U32 R18, R75, c[0x0][0x2a0], RZ ;  /* 0x0000a8004b127a25 */ /* 0x000fe200078e00ff */
[----:B------:R-:W-:-:S02]  /*6fd0*/  ULDC.64 UR8, c[0x0][0x2b8] ;  /* 0x0000ae0000087ab9 */ /* 0x000fc40000000a00 */
[----:B------:R-:W-:Y:S01]  /*6fe0*/  USHF.R.U32.HI UR6, URZ, 0x1, UR7 ;  /* 0x000000013f067899 */ /* 0x000fe20008011607 */
[C---:B------:R-:W-:Y:S01]  /*6ff0*/  IMAD R7, R75.reuse, c[0x0][0x2a4], R4 ;  /* 0x0000a9004b077a24 */ /* 0x040fe200078e0204 */
[----:B------:R-:W-:Y:S01]  /*7000*/  USHF.R.U32.HI UR7, URZ, 0x1, UR9 ;  /* 0x000000013f077899 */ /* 0x000fe20008011609 */
[----:B------:R-:W-:Y:S01]  /*7010*/  IMAD.WIDE.U32 R4, R75, c[0x0][0x2c0], RZ ;  /* 0x0000b0004b047a25 */ /* 0x000fe200078e00ff */
[----:B------:R-:W-:Y:S02]  /*7020*/  USHF.R.U64 UR4, UR8, 0x1, UR9 ;  /* 0x0000000108047899 */ /* 0x000fe40008001209 */
[----:B------:R-:W-:Y:S01]  /*7030*/  IADD3 R19, R19, R7, RZ ;  /* 0x0000000713137210 */ /* 0x000fe20007ffe0ff */
[----:B------:R-:W-:Y:S01]  /*7040*/  IMAD R25, R75, c[0x0][0x2c4], R6 ;  /* 0x0000b1004b197a24 */ /* 0x000fe200078e0206 */
[----:B------:R-:W-:Y:S01]  /*7050*/  LEA R7, R157, 0xfffffe00, 0x9 ;  /* 0xfffffe009d077811 */ /* 0x000fe200078e48ff */
[----:B------:R-:W-:Y:S02]  /*7060*/  IMAD R24, R123, c[0x0][0x2b0], RZ ;  /* 0x0000ac007b187a24 */ /* 0x000fe400078e02ff */
[----:B------:R-:W-:Y:S01]  /*7070*/  IMAD R151, R77, UR7, RZ ;  /* 0x000000074d977c24 */ /* 0x000fe2000f8e02ff */
[----:B------:R-:W-:Y:S01]  /*7080*/  IADD3 R5, R5, R25, RZ ;  /* 0x0000001905057210 */ /* 0x000fe20007ffe0ff */
[----:B------:R-:W-:Y:S01]  /*7090*/  IMAD R25, R77, UR6, RZ ;  /* 0x000000064d197c24 */ /* 0x000fe2000f8e02ff */
[----:B------:R-:W-:Y:S01]  /*70a0*/  IADD3 R6, P1, R7, R68, RZ ;  /* 0x0000004407067210 */ /* 0x000fe20007f3e0ff */
[----:B------:R-:W-:-:S02]  /*70b0*/  IMAD R148, R123, c[0x0][0x2d0], RZ ;  /* 0x0000b4007b947a24 */ /* 0x000fc400078e02ff */
[----:B------:R-:W-:Y:S01]  /*70c0*/  IMAD R155, R83, c[0x0][0x2b4], R24 ;  /* 0x0000ad00539b7a24 */ /* 0x000fe200078e0218 */
[----:B------:R-:W-:Y:S01]  /*70d0*/  LEA.HI.X.SX32 R7, R7, RZ, 0x1, P1 ;  /* 0x000000ff07077211 */ /* 0x000fe200008f0eff */
[----:B------:R-:W-:Y:S02]  /*70e0*/  IMAD R123, R72, UR5, R25 ;  /* 0x00000005487b7c24 */ /* 0x000fe4000f8e0219 */
[----:B------:R-:W-:-:S04]  /*70f0*/  IMAD.WIDE.U32 R18, R77, UR5, R18 ;  /* 0x000000054d127c25 */ /* 0x000fc8000f8e0012 */
[----:B------:R-:W-:Y:S01]  /*7100*/  IMAD R151, R72, UR4, R151 ;  /* 0x0000000448977c24 */ /* 0x000fe2000f8e0297 */
[----:B------:R-:W-:Y:S01]  /*7110*/  IADD3 R19, R19, R123, RZ ;  /* 0x0000007b13137210 */ /* 0x000fe20007ffe0ff */
[----:B------:R-:W-:-:S04]  /*7120*/  IMAD.WIDE.U32 R24, R77, UR4, R4 ;  /* 0x000000044d187c25 */ /* 0x000fc8000f8e0004 */
[----:B------:R-:W-:Y:S01]  /*7130*/  IMAD.WIDE.U32 R4, R83, c[0x0][0x2b0], R6 ;  /* 0x0000ac0053047a25 */ /* 0x000fe200078e0006 */
[----:B------:R-:W-:Y:S02]  /*7140*/  IADD3 R123, R25, R151, RZ ;  /* 0x00000097197b7210 */ /* 0x000fe40007ffe0ff */
[----:B------:R-:W-:Y:S01]  /*7150*/  LEA R151, P1, R18, c[0x0][0x318], 0x3 ;  /* 0x0000c60012977a11 */ /* 0x000fe200078218ff */
[C---:B------:R-:W-:Y:S01]  /*7160*/  IMAD R231, R83.reuse, c[0x0][0x2d4], R148 ;  /* 0x0000b50053e77a24 */ /* 0x040fe200078e0294 */
[----:B------:R-:W-:Y:S01]  /*7170*/  LEA R25, P2, R24, c[0x0][0x320], 0x3 ;  /* 0x0000c80018197a11 */ /* 0x000fe200078418ff */
[----:B------:R-:W-:Y:S01]  /*7180*/  IMAD.WIDE.U32 R6, R83, c[0x0][0x2d0], R6 ;  /* 0x0000b40053067a25 */ /* 0x000fe200078e0006 */
[----:B------:R-:W-:Y:S02]  /*7190*/  LEA.HI.X R148, R18, c[0x0][0x31c], R19, 0x3, P1 ;  /* 0x0000c70012947a11 */ /* 0x000fe400008f1c13 */
        /* <DEDUP_REMOVED lines=9> */
.L_x_11883:
[----:B01-34-:R-:W-:Y:S05]  /*7230*/  BSYNC B0 ;  /* 0x0000000000007941 */ /* 0x01bfea0003800000 */
.L_x_11882:
[----:B------:R-:W0:Y:S01]  /*7240*/  LDS R177, [R177.X4+0x1940] ;  /* 0x00194000b1b17984 */ /* 0x000e220000004800 */
[----:B------:R-:W-:Y:S01]  /*7250*/  BSSY B0, `(.L_x_11884) ;  /* 0x0000004000007945 */ /* 0x000fe20003800000 */
[----:B------:R-:W-:Y:S05]  /*7260*/  @!P0 BRA `(.L_x_11885) ;  /* 0x0000002000008947 */ /* 0x000fea0003800000 */
[----:B------:R1:W-:Y:S04]  /*7270*/  RED.E.ADD.F32.FTZ.RN.STRONG.GPU [R20.64+-0x780], R227 ;  /* 0xfff880e31400798e */ /* 0x0003e8000c10e78a */
[----:B0-----:R1:W-:Y:S02]  /*7280*/  RED.E.ADD.F32.FTZ.RN.STRONG.GPU [R22.64+-0x780], R177 ;  /* 0xfff880b11600798e */ /* 0x0013e4000c10e78a */
.L_x_11885:
[----:B------:R-:W-:Y:S05]  /*7290*/  BSYNC B0 ;  /* 0x0000000000007941 */ /* 0x000fea0003800000 */
.L_x_11884:
[----:B------:R2:W3:Y:S01]  /*72a0*/  LDS R5, [R180.X4+0x19c0] ;  /* 0x0019c000b4057984 */ /* 0x0004e20000004800 */
        /* <DEDUP_REMOVED lines=11> */
.L_x_11887:
[----:B--2---:R-:W-:Y:S05]  /*7360*/  BSYNC B0 ;  /* 0x0000000000007941 */ /* 0x004fea0003800000 */
.L_x_11886:
[----:B---3--:R2:W3:Y:S01]  /*7370*/  LDS R5, [R182.X4+0x1a40] ;  /* 0x001a4000b6057984 */ /* 0x0084e20000004800 */
[----:B------:R-:W-:Y:S01]  /*7380*/  BSSY B0, `(.L_x_11888) ;  /* 0x0000004000007945 */ /* 0x000fe20003800000 */
[----:B------:R-:W-:Y:S05]  /*7390*/  @!P0 BRA `(.L_x_11889) ;  /* 0x0000002000008947 */ /* 0x000fea0003800000 */
[----:B------:R4:W-:Y:S04]  /*73a0*/  RED.E.ADD.F32.FTZ.RN.STRONG.GPU [R20.64+-0x680], R223 ;  /* 0xfff980df1400798e */ /* 0x0009e8000c10e78a */
[----:B---3--:R4:W-:Y:S02]  /*73b0*/  RED.E.ADD.F32.FTZ.RN.STRONG.GPU [R22.64+-0x680], R5 ;  /* 0xfff980051600798e */ /* 0x0089e4000c10e78a */
.L_x_11889:
[----:B------:R-:W-:Y:S05]  /*73c0*/  BSYNC B0 ;  /* 0x0000000000007941 */ /* 0x000fea0003800000 */
.L_x_11888:
[----:B------:R-:W1:Y:S01]  /*73d0*/  LDS R183, [R183.X4+0x1ac0] ;  /* 0x001ac000b7b77984 */ /* 0x000e620000004800 */
[----:B------:R-:W-:Y:S01]  /*73e0*/  BSSY B0, `(.L_x_11890) ;  /* 0x0000004000007945 */ /* 0x000fe20003800000 */
[----:B------:R-:W-:Y:S05]  /*73f0*/  @!P1 BRA `(.L_x_11891) ;  /* 0x0000002000009947 */ /* 0x000fea0003800000 */
[----:B------:R2:W-:Y:S04]  /*7400*/  RED.E.ADD.F32.FTZ.RN.STRONG.GPU [R20.64+-0x600], R221 ;  /* 0xfffa00dd1400798e */ /* 0x0005e8000c10e78a */
[----:B-1----:R2:W-:Y:S02]  /*7410*/  RED.E.ADD.F32.FTZ.RN.STRONG.GPU [R22.64+-0x600], R183 ;  /* 0xfffa00b71600798e */ /* 0x0025e4000c10e78a */
.L_x_11891:
[----:B------:R-:W-:Y:S05]  /*7420*/  BSYNC B0 ;  /* 0x0000000000007941 */ /* 0x000fea0003800000 */
.L_x_11890:
[----:B---34-:R3:W4:Y:S01]  /*7430*/  LDS R5, [R184.X4+0x1b40] ;  /* 0x001b4000b8057984 */ /* 0x0187220000004800 */
[----:B------:R-:W-:Y:S01]  /*7440*/  BSSY B0, `(.L_x_11892) ;  /* 0x0000004000007945 */ /* 0x000fe20003800000 */
[----:B------:R-:W-:Y:S05]  /*7450*/  @!P2 BRA `(.L_x_11893) ;  /* 0x000000200000a947 */ /* 0x000fea0003800000 */
[----:B------:R2:W-:Y:S04]  /*7460*/  RED.E.ADD.F32.FTZ.RN.STRONG.GPU [R20.64+-0x580], R219 ;  /* 0xfffa80db1400798e */ /* 0x0005e8000c10e78a */
[----:B----4-:R2:W-:Y:S02]  /*7470*/  RED.E.ADD.F32.FTZ.RN.STRONG.GPU [R22.64+-0x580], R5 ;  /* 0xfffa80051600798e */ /* 0x0105e4000c10e78a */
.L_x_11893:
[----:B------:R-:W-:Y:S05]  /*7480*/  BSYNC B0 ;  /* 0x0000000000007941 */ /* 0x000fea0003800000 */
.L_x_11892:
[----:B------:R-:W2:Y:S01]  /*7490*/  LDS R185, [R185.X4+0x1bc0] ;  /* 0x001bc000b9b97984 */ /* 0x000ea20000004800 */
[----:B------:R-:W-:Y:S01]  /*74a0*/  BSSY B0, `(.L_x_11894) ;  /* 0x0000004000007945 */ /* 0x000fe20003800000 */
[----:B------:R-:W-:Y:S05]  /*74b0*/  @!P3 BRA `(.L_x_11895) ;  /* 0x000000200000b947 */ /* 0x000fea0003800000 */
[----:B------:R3:W-:Y:S04]  /*74c0*/  RED.E.ADD.F32.FTZ.RN.STRONG.GPU [R20.64+-0x500], R217 ;  /* 0xfffb00d91400798e */ /* 0x0007e8000c10e78a */
[----:B--2---:R3:W-:Y:S02]  /*74d0*/  RED.E.ADD.F32.FTZ.RN.STRONG.GPU [R22.64+-0x500], R185 ;  /* 0xfffb00b91600798e */ /* 0x0047e4000c10e78a */
.L_x_11895:
[----:B------:R-:W-:Y:S05]  /*74e0*/  BSYNC B0 ;  /* 0x0000000000007941 */ /* 0x000fea0003800000 */
.L_x_11894:
[----:B--2-4-:R2:W4:Y:S01]  /*74f0*/  LDS R5, [R186.X4+0x1c40] ;  /* 0x001c4000ba057984 */ /* 0x0145220000004800 */
[----:B------:R-:W-:Y:S01]  /*7500*/  BSSY B0, `(.L_x_11896) ;  /* 0x0000004000007945 */ /* 0x000fe20003800000 */
[----:B------:R-:W-:Y:S05]  /*7510*/  @!P4 BRA `(.L_x_11897) ;  /* 0x000000200000c947 */ /* 0x000fea0003800000 */
[----:B------:R2:W-:Y:S04]  /*7520*/  RED.E.ADD.F32.FTZ.RN.STRONG.GPU [R20.64+-0x480], R215 ;  /* 0xfffb80d71400798e */ /* 0x0005e8000c10e78a */
[----:B----4-:R2:W-:Y:S02]  /*7530*/  RED.E.ADD.F32.FTZ.RN.STRONG.GPU [R22.64+-0x480], R5 ;  /* 0xfffb80051600798e */ /* 0x0105e4000c10e78a */
.L_x_11897:
[----:B------:R-:W-:Y:S05]  /*7540*/  BSYNC B0 ;  /* 0x0000000000007941 */ /* 0x000fea0003800000 */
.L_x_11896:
[----:B------:R-:W2:Y:S01]  /*7550*/  LDS R187, [R187.X4+0x1cc0] ;  /* 0x001cc000bbbb7984 */ /* 0x000ea20000004800 */
[----:B------:R-:W-:Y:S01]  /*7560*/  BSSY B0, `(.L_x_11898) ;  /* 0x0000004000007945 */ /* 0x000fe20003800000 */
[----:B------:R-:W-:Y:S05]  /*7570*/  @!P5 BRA `(.L_x_11899) ;  /* 0x000000200000d947 */ /* 0x000fea0003800000 */
[----:B------:R3:W-:Y:S04]  /*7580*/  RED.E.ADD.F32.FTZ.RN.STRONG.GPU [R20.64+-0x400], R213 ;  /* 0xfffc00d51400798e */ /* 0x0007e8000c10e78a */
[----:B--2---:R3:W-:Y:S02]  /*7590*/  RED.E.ADD.F32.FTZ.RN.STRONG.GPU [R22.64+-0x400], R187 ;  /* 0xfffc00bb1600798e */ /* 0x0047e4000c10e78a */
.L_x_11899:
[----:B------:R-:W-:Y:S05]  /*75a0*/  BSYNC B0 ;  /* 0x0000000000007941 */ /* 0x000fea0003800000 */
.L_x_11898:
        /* <DEDUP_REMOVED lines=12> */
.L_x_11901:
[----:B------:R-:W-:Y:S05]  /*7670*/  BSYNC B0 ;  /* 0x0000000000007941 */ /* 0x000fea0003800000 */
.L_x_11900:
[----:B------:R-:W4:Y:S01]  /*7680*/  LDS R191, [R191.X4+0x1dc0] ;  /* 0x001dc000bfbf7984 */ /* 0x000f220000004800 */
[----:B------:R-:W-:Y:S01]  /*7690*/  BSSY B0, `(.L_x_11902) ;  /* 0x0000004000007945 */ /* 0x000fe20003800000 */
[----:B------:R-:W-:Y:S05]  /*76a0*/  @!P0 BRA `(.L_x_11903) ;  /* 0x0000002000008947 */ /* 0x000fea0003800000 */
[----:B------:R4:W-:Y:S04]  /*76b0*/  RED.E.ADD.F32.FTZ.RN.STRONG.GPU [R20.64+-0x300], R209 ;  /* 0xfffd00d11400798e */ /* 0x0009e8000c10e78a */
[----:B----4-:R4:W-:Y:S02]  /*76c0*/  RED.E.ADD.F32.FTZ.RN.STRONG.GPU [R22.64+-0x300], R191 ;  /* 0xfffd00bf1600798e */ /* 0x0109e4000c10e78a */
.L_x_11903:
[----:B------:R-:W-:Y:S05]  /*76d0*/  BSYNC B0 ;  /* 0x0000000000007941 */ /* 0x000fea0003800000 */
.L_x_11902:
[----:B------:R-:W4:Y:S01]  /*76e0*/  LDS R193, [R193.X4+0x1e40] ;  /* 0x001e4000c1c17984 */ /* 0x000f220000004800 */
[----:B------:R-:W-:Y:S01]  /*76f0*/  BSSY B0, `(.L_x_11904) ;  /* 0x0000004000007945 */ /* 0x000fe20003800000 */
[----:B------:R-:W-:Y:S05]  /*7700*/  @!P1 BRA `(.L_x_11905) ;  /* 0x0000002000009947 */ /* 0x000fea0003800000 */
[----:B------:R4:W-:Y:S04]  /*7710*/  RED.E.ADD.F32.FTZ.RN.STRONG.GPU [R20.64+-0x280], R207 ;  /* 0xfffd80cf1400798e */ /* 0x0009e8000c10e78a */
[----:B----4-:R4:W-:Y:S02]  /*7720*/  RED.E.ADD.F32.FTZ.RN.STRONG.GPU [R22.64+-0x280], R193 ;  /* 0xfffd80c11600798e */ /* 0x0109e4000c10e78a */
.L_x_11905:
[----:B------:R-:W-:Y:S05]  /*7730*/  BSYNC B0 ;  /* 0x0000000000007941 */ /* 0x000fea0003800000 */
.L_x_11904:
[----:B--2-4-:R2:W4:Y:S01]  /*7740*/  LDS R5, [R194.X4+0x1ec0] ;  /* 0x001ec000c2057984 */ /* 0x0145220000004800 */
[----:B------:R-:W-:Y:S01]  /*7750*/  BSSY B0, `(.L_x_11906) ;  /* 0x0000004000007945 */ /* 0x000fe20003800000 */
[----:B------:R-:W-:Y:S05]  /*7760*/  @!P2 BRA `(.L_x_11907) ;  /* 0x000000200000a947 */ /* 0x000fea0003800000 */
[----:B------:R2:W-:Y:S04]  /*7770*/  RED.E.ADD.F32.FTZ.RN.STRONG.GPU [R20.64+-0x200], R205 ;  /* 0xfffe00cd1400798e */ /* 0x0005e8000c10e78a */
[----:B----4-:R2:W-:Y:S02]  /*7780*/  RED.E.ADD.F32.FTZ.RN.STRONG.GPU [R22.64+-0x200], R5 ;  /* 0xfffe00051600798e */ /* 0x0105e4000c10e78a */
.L_x_11907:
[----:B------:R-:W-:Y:S05]  /*7790*/  BSYNC B0 ;  /* 0x0000000000007941 */ /* 0x000fea0003800000 */
.L_x_11906:
[----:B------:R-:W2:Y:S01]  /*77a0*/  LDS R195, [R195.X4+0x1f40] ;  /* 0x001f4000c3c37984 */ /* 0x000ea20000004800 */
[----:B------:R-:W-:Y:S01]  /*77b0*/  BSSY B0, `(.L_x_11908) ;  /* 0x0000004000007945 */ /* 0x000fe20003800000 */
[----:B------:R-:W-:Y:S05]  /*77c0*/  @!P3 BRA `(.L_x_11909) ;  /* 0x000000200000b947 */ /* 0x000fea0003800000 */
[----:B------:R4:W-:Y:S04]  /*77d0*/  RED.E.ADD.F32.FTZ.RN.STRONG.GPU [R20.64+-0x180], R203 ;  /* 0xfffe80cb1400798e */ /* 0x0009e8000c10e78a */
[----:B--2---:R4:W-:Y:S02]  /*77e0*/  RED.E.ADD.F32.FTZ.RN.STRONG.GPU [R22.64+-0x180], R195 ;  /* 0xfffe80c31600798e */ /* 0x0049e4000c10e78a */
.L_x_11909:
[----:B------:R-:W-:Y:S05]  /*77f0*/  BSYNC B0 ;  /* 0x0000000000007941 */ /* 0x000fea0003800000 */
.L_x_11908:
[----:B--2-4-:R2:W4:Y:S01]  /*7800*/  LDS R5, [R196.X4+0x1fc0] ;  /* 0x001fc000c4057984 */ /* 0x0145220000004800 */
[----:B------:R-:W-:Y:S01]  /*7810*/  BSSY B0, `(.L_x_11910) ;  /* 0x0000004000007945 */ /* 0x000fe20003800000 */
[----:B------:R-:W-:Y:S05]  /*7820*/  @!P4 BRA `(.L_x_11911) ;  /* 0x000000200000c947 */ /* 0x000fea0003800000 */
[----:B------:R2:W-:Y:S04]  /*7830*/  RED.E.ADD.F32.FTZ.RN.STRONG.GPU [R20.64+-0x100], R201 ;  /* 0xffff00c91400798e */ /* 0x0005e8000c10e78a */
[----:B----4-:R2:W-:Y:S02]  /*7840*/  RED.E.ADD.F32.FTZ.RN.STRONG.GPU [R22.64+-0x100], R5 ;  /* 0xffff00051600798e */ /* 0x0105e4000c10e78a */
.L_x_11911:
[----:B------:R-:W-:Y:S05]  /*7850*/  BSYNC B0 ;  /* 0x0000000000007941 */ /* 0x000fea0003800000 */
.L_x_11910:
[----:B------:R-:W2:Y:S01]  /*7860*/  LDS R197, [R197.X4+0x2040] ;  /* 0x00204000c5c57984 */ /* 0x000ea20000004800 */
[----:B------:R-:W-:Y:S01]  /*7870*/  BSSY B0, `(.L_x_11912) ;  /* 0x0000004000007945 */ /* 0x000fe20003800000 */
[----:B------:R-:W-:Y:S05]  /*7880*/  @!P5 BRA `(.L_x_11913) ;  /* 0x000000200000d947 */ /* 0x000fea0003800000 */
[----:B------:R4:W-:Y:S04]  /*7890*/  RED.E.ADD.F32.FTZ.RN.STRONG.GPU [R20.64+-0x80], R199 ;  /* 0xffff80c71400798e */ /* 0x0009e8000c10e78a */
[----:B--2---:R4:W-:Y:S02]  /*78a0*/  RED.E.ADD.F32.FTZ.RN.STRONG.GPU [R22.64+-0x80], R197 ;  /* 0xffff80c51600798e */ /* 0x0049e4000c10e78a */
.L_x_11913:
[----:B------:R-:W-:Y:S05]  /*78b0*/  BSYNC B0 ;  /* 0x0000000000007941 */ /* 0x000fea0003800000 */
.L_x_11912:
[----:B------:R-:W5:Y:S01]  /*78c0*/  SHFL.DOWN PT, R6, R173, 0x1, 0x1f ;  /* 0x08201f00ad067f89 */ /* 0x000f6200000e0000 */
[C---:B------:R-:W-:Y:S01]  /*78d0*/  ISETP.GT.AND P0, PT, R66.reuse, 0x1e, PT ;  /* 0x0000001e4200780c */ /* 0x040fe20003f04270 */
[C---:B--2-4-:R-:W-:Y:S01]  /*78e0*/  FMUL.FTZ R5, R3.reuse, R153 ;  /* 0x0000009903057220 */ /* 0x054fe20000410000 */
[----:B------:R-:W-:Y:S01]  /*78f0*/  ISETP.NE.AND P1, PT, R66, RZ, PT ;  /* 0x000000ff4200720c */ /* 0x000fe20003f25270 */
[----:B------:R-:W2:Y:S01]  /*7900*/  SHFL.DOWN PT, R4, R175, 0x1, 0x1f ;  /* 0x08201f00af047f89 */ /* 0x000ea200000e0000 */
[----:B------:R-:W-:Y:S01]  /*7910*/  FMUL.FTZ R7, R3, R166 ;  /* 0x000000a603077220 */ /* 0x000fe20000410000 */
[----:B------:R-:W-:Y:S01]  /*7920*/  ISETP.NE.AND P2, PT, R68, RZ, PT ;  /* 0x000000ff4400720c */ /* 0x000fe20003f45270 */
[----:B------:R-:W-:Y:S01]  /*7930*/  FFMA.FTZ R5, R2, R149, -R5 ;  /* 0x0000009502057223 */ /* 0x000fe20000010805 */
[----:B------:R-:W-:Y:S01]  /*7940*/  BSSY B0, `(.L_x_11914) ;  /* 0x0000077000007945 */ /* 0x000fe20003800000 */
[----:B------:R-:W-:-:S02]  /*7950*/  FMUL.FTZ R99, R99, R168 ;  /* 0x000000a863637220 */ /* 0x000fc40000410000 */
[----:B------:R-:W-:Y:S02]  /*7960*/  FMUL.FTZ R142, R142, R5 ;  /* 0x000000058e8e7220 */ /* 0x000fe40000410000 */
[CC--:B------:R-:W-:Y:S02]  /*7970*/  FMUL.FTZ R5, R3.reuse, R168.reuse ;  /* 0x000000a803057220 */ /* 0x0c0fe40000410000 */
[C---:B------:R-:W-:Y:S02]  /*7980*/  FFMA.FTZ R168, R2.reuse, R168, -R7 ;  /* 0x000000a802a87223 */ /* 0x040fe40000010807 */
[----:B------:R-:W-:Y:S02]  /*7990*/  FMUL.FTZ R7, R3, R143 ;  /* 0x0000008f03077220 */ /* 0x000fe40000410000 */
[-C--:B------:R-:W-:Y:S02]  /*79a0*/  FFMA.FTZ R99, R101, R166.reuse, R99 ;  /* 0x000000a665637223 */ /* 0x080fe40000010063 */
[----:B------:R-:W-:-:S02]  /*79b0*/  FFMA.FTZ R166, R2, R166, R5 ;  /* 0x000000a602a67223 */ /* 0x000fc40000010005 */
[----:B------:R-:W-:Y:S02]  /*79c0*/  FMUL.FTZ R5, R3, R144 ;  /* 0x0000009003057220 */ /* 0x000fe40000410000 */
[----:B-----5:R-:W-:Y:S02]  /*79d0*/  @!P0 FADD.FTZ R173, R173, R6 ;  /* 0x00000006adad8221 */ /* 0x020fe40000010000 */
[----:B------:R-:W-:Y:S02]  /*79e0*/  FMUL.FTZ R107, R107, R170 ;  /* 0x000000aa6b6b7220 */ /* 0x000fe40000410000 */
[----:B--2---:R-:W-:Y:S01]  /*79f0*/  @!P0 FADD.FTZ R175, R175, R4 ;  /* 0x00000004afaf8221 */ /* 0x004fe20000010000 */
[----:B------:R-:W2:Y:S01]  /*7a00*/  SHFL.DOWN PT, R6, R173, 0x2, 0x1f ;  /* 0x08401f00ad067f89 */ /* 0x000ea200000e0000 */
[----:B------:R-:W-:Y:S01]  /*7a10*/  ISETP.GT.AND P0, PT, R66, 0x1d, PT ;  /* 0x0000001d4200780c */ /* 0x000fe20003f04270 */
[----:B------:R-:W-:Y:S02]  /*7a20*/  FFMA.FTZ R107, R109, R172, R107 ;  /* 0x000000ac6d6b7223 */ /* 0x000fe4000001006b */
[----:B------:R-:W4:Y:S01]  /*7a30*/  SHFL.DOWN PT, R4, R175, 0x2, 0x1f ;  /* 0x08401f00af047f89 */ /* 0x000f2200000e0000 */
[----:B------:R-:W-:-:S02]  /*7a40*/  FMUL.FTZ R111, R111, R188 ;  /* 0x000000bc6f6f7220 */ /* 0x000fc40000410000 */
[----:B------:R-:W-:Y:S02]  /*7a50*/  FMUL.FTZ R115, R115, R176 ;  /* 0x000000b073737220 */ /* 0x000fe40000410000 */
[----:B------:R-:W-:Y:S02]  /*7a60*/  FFMA.FTZ R111, R113, R174, R111 ;  /* 0x000000ae716f7223 */ /* 0x000fe4000001006f */
[----:B------:R-:W-:Y:S02]  /*7a70*/  FFMA.FTZ R115, R117, R190, R115 ;  /* 0x000000be75737223 */ /* 0x000fe40000010073 */
[----:B------:R-:W-:Y:S02]  /*7a80*/  FMUL.FTZ R119, R119, R192 ;  /* 0x000000c077777220 */ /* 0x000fe40000410000 */
[----:B------:R-:W-:Y:S02]  /*7a90*/  FMUL.FTZ R168, R125, R168 ;  /* 0x000000a87da87220 */ /* 0x000fe40000410000 */
[----:B------:R-:W-:-:S02]  /*7aa0*/  FMUL.FTZ R124, R124, R179 ;  /* 0x000000b37c7c7220 */ /* 0x000fc40000410000 */
        /* <DEDUP_REMOVED lines=8> */
[----:B------:R-:W-:-:S02]  /*7b30*/  FMUL.FTZ R4, R95, R149 ;  /* 0x000000955f047220 */ /* 0x000fc40000410000 */
[----:B------:R-:W4:Y:S01]  /*7b40*/  SHFL.DOWN PT, R6, R175, 0x4, 0x1f ;  /* 0x08801f00af067f89 */ /* 0x000f2200000e0000 */
[----:B------:R-:W-:Y:S02]  /*7b50*/  FFMA.FTZ R116, R136, R111, R116 ;  /* 0x0000006f88747223 */ /* 0x000fe40000010074 */
[----:B------:R-:W-:Y:S02]  /*7b60*/  FFMA.FTZ R97, R97, R153, R4 ;  /* 0x0000009961617223 */ /* 0x000fe40000010004 */
[----:B------:R-:W-:Y:S02]  /*7b70*/  FMUL.FTZ R4, R3, R149 ;  /* 0x0000009503047220 */ /* 0x000fe40000410000 */
[----:B------:R-:W-:Y:S02]  /*7b80*/  FFMA.FTZ R108, R128, R97, R108 ;  /* 0x00000061806c7223 */ /* 0x000fe4000001006c */
[----:B------:R-:W-:Y:S02]  /*7b90*/  FFMA.FTZ R4, R2, R153, R4 ;  /* 0x0000009902047223 */ /* 0x000fe40000010004 */
[----:B------:R-:W-:-:S02]  /*7ba0*/  FFMA.FTZ R118, R138, R115, R118 ;  /* 0x000000738a767223 */ /* 0x000fc40000010076 */
[----:B------:R-:W-:Y:S02]  /*7bb0*/  FFMA.FTZ R4, R141, R4, R142 ;  /* 0x000000048d047223 */ /* 0x000fe4000001008e */
[----:B------:R-:W-:Y:S02]  /*7bc0*/  FFMA.FTZ R120, R140, R119, R120 ;  /* 0x000000778c787223 */ /* 0x000fe40000010078 */
[----:B------:R-:W-:Y:S02]  /*7bd0*/  FFMA.FTZ R97, R35, R97, R4 ;  /* 0x0000006123617223 */ /* 0x000fe40000010004 */
[-C--:B------:R-:W-:Y:S02]  /*7be0*/  FMUL.FTZ R4, R103, R144.reuse ;  /* 0x0000009067047220 */ /* 0x080fe40000410000 */
[----:B--2---:R-:W-:Y:S02]  /*7bf0*/  @!P0 FADD.FTZ R173, R173, R18 ;  /* 0x00000012adad8221 */ /* 0x004fe40000010000 */
[----:B------:R-:W-:-:S02]  /*7c00*/  FFMA.FTZ R144, R2, R144, -R7 ;  /* 0x0000009002907223 */ /* 0x000fc40000010807 */
[----:B----4-:R-:W-:Y:S01]  /*7c10*/  @!P0 FADD.FTZ R175, R175, R6 ;  /* 0x00000006afaf8221 */ /* 0x010fe20000010000 */
[----:B------:R-:W2:Y:S01]  /*7c20*/  SHFL.DOWN PT, R18, R173, 0x8, 0x1f ;  /* 0x09001f00ad127f89 */ /* 0x000ea200000e0000 */
[----:B------:R-:W-:Y:S01]  /*7c30*/  ISETP.GT.AND P0, PT, R66, 0x17, PT ;  /* 0x000000174200780c */ /* 0x000fe20003f04270 */
[-C--:B------:R-:W-:Y:S02]  /*7c40*/  FFMA.FTZ R105, R105, R143.reuse, R4 ;  /* 0x0000008f69697223 */ /* 0x080fe40000010004 */
[----:B------:R-:W4:Y:S01]  /*7c50*/  SHFL.DOWN PT, R6, R175, 0x8, 0x1f ;  /* 0x09001f00af067f89 */ /* 0x000f2200000e0000 */
[----:B------:R-:W-:Y:S02]  /*7c60*/  FFMA.FTZ R4, R2, R143, R5 ;  /* 0x0000008f02047223 */ /* 0x000fe40000010005 */
[----:B------:R-:W-:Y:S02]  /*7c70*/  FMUL.FTZ R144, R129, R144 ;  /* 0x0000009081907220 */ /* 0x000fe40000410000 */
[----:B------:R-:W-:-:S02]  /*7c80*/  FFMA.FTZ R112, R132, R105, R112 ;  /* 0x0000006984707223 */ /* 0x000fc40000010070 */
[----:B------:R-:W-:Y:S02]  /*7c90*/  FFMA.FTZ R4, R131, R4, R144 ;  /* 0x0000000483047223 */ /* 0x000fe40000010090 */
[----:B------:R-:W-:Y:S02]  /*7ca0*/  FMUL.FTZ R5, R3, R170 ;  /* 0x000000aa03057220 */ /* 0x000fe40000410000 */
[----:B------:R-:W-:Y:S02]  /*7cb0*/  FFMA.FTZ R105, R37, R105, R4 ;  /* 0x0000006925697223 */ /* 0x000fe40000010004 */
[CC--:B------:R-:W-:Y:S02]  /*7cc0*/  FMUL.FTZ R7, R3.reuse, R172.reuse ;  /* 0x000000ac03077220 */ /* 0x0c0fe40000410000 */
[----:B------:R-:W-:Y:S02]  /*7cd0*/  FFMA.FTZ R172, R2, R172, R5 ;  /* 0x000000ac02ac7223 */ /* 0x000fe40000010005 */
[----:B------:R-:W-:-:S02]  /*7ce0*/  FMUL.FTZ R5, R3, R188 ;  /* 0x000000bc03057220 */ /* 0x000fc40000410000 */
[----:B------:R-:W-:Y:S02]  /*7cf0*/  FFMA.FTZ R170, R2, R170, -R7 ;  /* 0x000000aa02aa7223 */ /* 0x000fe40000010807 */
[----:B--2---:R-:W-:Y:S02]  /*7d00*/  @!P0 FADD.FTZ R173, R173, R18 ;  /* 0x00000012adad8221 */ /* 0x004fe40000010000 */
[-C--:B------:R-:W-:Y:S02]  /*7d10*/  FMUL.FTZ R7, R3, R174.reuse ;  /* 0x000000ae03077220 */ /* 0x080fe40000410000 */
[----:B----4-:R-:W-:Y:S01]  /*7d20*/  @!P0 FADD.FTZ R175, R175, R6 ;  /* 0x00000006afaf8221 */ /* 0x010fe20000010000 */
[----:B------:R-:W-:Y:S01]  /*7d30*/  ISETP.GT.AND P0, PT, R66, 0xf, PT ;  /* 0x0000000f4200780c */ /* 0x000fe20003f04270 */
[----:B------:R-:W2:Y:S01]  /*7d40*/  SHFL.DOWN PT, R6, R173, 0x10, 0x1f ;  /* 0x0a001f00ad067f89 */ /* 0x000ea200000e0000 */
[C---:B------:R-:W-:Y:S02]  /*7d50*/  FFMA.FTZ R174, R2.reuse, R174, R5 ;  /* 0x000000ae02ae7223 */ /* 0x040fe40000010005 */
[----:B------:R-:W-:Y:S01]  /*7d60*/  FMUL.FTZ R5, R3, R176 ;  /* 0x000000b003057220 */ /* 0x000fe20000410000 */
[----:B------:R-:W4:Y:S01]  /*7d70*/  SHFL.DOWN PT, R4, R175, 0x10, 0x1f ;  /* 0x0a001f00af047f89 */ /* 0x000f2200000e0000 */
[----:B------:R-:W-:-:S02]  /*7d80*/  FFMA.FTZ R188, R2, R188, -R7 ;  /* 0x000000bc02bc7223 */ /* 0x000fc40000010807 */
[CC--:B------:R-:W-:Y:S02]  /*7d90*/  FMUL.FTZ R7, R3.reuse, R190.reuse ;  /* 0x000000be03077220 */ /* 0x0c0fe40000410000 */
[C---:B------:R-:W-:Y:S02]  /*7da0*/  FFMA.FTZ R190, R2.reuse, R190, R5 ;  /* 0x000000be02be7223 */ /* 0x040fe40000010005 */
[C---:B------:R-:W-:Y:S02]  /*7db0*/  FMUL.FTZ R5, R3.reuse, R178 ;  /* 0x000000b203057220 */ /* 0x040fe40000410000 */
[----:B------:R-:W-:Y:S02]  /*7dc0*/  FFMA.FTZ R176, R2, R176, -R7 ;  /* 0x000000b002b07223 */ /* 0x000fe40000010807 */
[----:B------:R-:W-:Y:S02]  /*7dd0*/  FMUL.FTZ R7, R3, R192 ;  /* 0x000000c003077220 */ /* 0x000fe40000410000 */
[----:B------:R-:W-:-:S02]  /*7de0*/  FMUL.FTZ R170, R139, R170 ;  /* 0x000000aa8baa7220 */ /* 0x000fc40000410000 */
[----:B------:R-:W-:Y:S02]  /*7df0*/  FFMA.FTZ R18, R2, R178, R7 ;  /* 0x000000b202127223 */ /* 0x000fe40000010007 */
[----:B------:R-:W-:Y:S02]  /*7e00*/  FMUL.FTZ R188, R167, R188 ;  /* 0x000000bca7bc7220 */ /* 0x000fe40000410000 */
[----:B------:R-:W-:Y:S02]  /*7e10*/  FMUL.FTZ R176, R171, R176 ;  /* 0x000000b0abb07220 */ /* 0x000fe40000410000 */
[----:B--2---:R-:W-:Y:S02]  /*7e20*/  @!P0 FADD.FTZ R173, R173, R6 ;  /* 0x00000006adad8221 */ /* 0x004fe40000010000 */
[----:B------:R-:W-:Y:S02]  /*7e30*/  FMUL.FTZ R6, R3, R181 ;  /* 0x000000b503067220 */ /* 0x000fe40000410000 */
[----:B----4-:R-:W-:-:S02]  /*7e40*/  @!P0 FADD.FTZ R175, R175, R4 ;  /* 0x00000004afaf8221 */ /* 0x010fc40000010000 */
[C---:B------:R-:W-:Y:S01]  /*7e50*/  FFMA.FTZ R4, R2.reuse, R192, -R5 ;  /* 0x000000c002047223 */ /* 0x040fe20000010805 */
[----:B------:R-:W-:Y:S01]  /*7e60*/  MOV R5, R173 ;  /* 0x000000ad00057202 */ /* 0x000fe20000000f00 */
[-C--:B------:R-:W-:Y:S02]  /*7e70*/  FMUL.FTZ R3, R3, R179.reuse ;  /* 0x000000b303037220 */ /* 0x080fe40000410000 */
[C---:B------:R-:W-:Y:S02]  /*7e80*/  FFMA.FTZ R6, R2.reuse, R179, -R6 ;  /* 0x000000b302067223 */ /* 0x040fe40000010806 */
[----:B------:R-:W-:Y:S01]  /*7e90*/  FMUL.FTZ R145, R145, R4 ;  /* 0x0000000491917220 */ /* 0x000fe20000410000 */
[----:B------:R-:W-:Y:S01]  /*7ea0*/  MOV R4, R175 ;  /* 0x000000af00047202 */ /* 0x000fe20000000f00 */
[----:B------:R-:W-:Y:S02]  /*7eb0*/  FFMA.FTZ R2, R2, R181, R3 ;  /* 0x000000b502027223 */ /* 0x000fe40000010003 */
[----:B------:R-:W-:-:S02]  /*7ec0*/  FMUL.FTZ R6, R137, R6 ;  /* 0x0000000689067220 */ /* 0x000fc40000410000 */
[----:B------:R-:W-:Y:S01]  /*7ed0*/  FFMA.FTZ R170, R163, R172, R170 ;  /* 0x000000aca3aa7223 */ /* 0x000fe200000100aa */
[----:B------:R2:W-:Y:S01]  /*7ee0*/  @!P1 STS.64 [0x2108], R4 ;  /* 0x00210804ff009388 */ /* 0x0005e20000000a00 */
        /* <DEDUP_REMOVED lines=22> */
[----:B--2---:R-:W-:Y:S02]  /*8050*/  ISETP.NE.AND P0, PT, R157, c[0x0][0x174], PT ;  /* 0x00005d009d007a0c */ /* 0x004fe40003f05270 */
[----:B------:R-:W-:-:S11]  /*8060*/  SHF.L.U32 R6, R83, 0x3, RZ ;  /* 0x0000000353067819 */ /* 0x000fd600000006ff */
[----:B------:R-:W2:Y:S02]  /*8070*/  @P0 LDS.64 R2, [R6+0x4650] ;  /* 0x0046500006020984 */ /* 0x000ea40000000a00 */
[----:B--2---:R-:W-:Y:S02]  /*8080*/  @P0 FADD.FTZ R5, R5, R3 ;  /* 0x0000000305050221 */ /* 0x004fe40000010000 */
[----:B------:R-:W-:-:S05]  /*8090*/  @P0 FADD.FTZ R4, R4, R2 ;  /* 0x0000000204040221 */ /* 0x000fca0000010000 */
[----:B------:R2:W-:Y:S02]  /*80a0*/  STS.64 [R6+0x4650], R4 ;  /* 0x0046500406007388 */ /* 0x0005e40000000a00 */
.L_x_11915:
[----:B--2---:R-:W-:Y:S05]  /*80b0*/  BSYNC B0 ;  /* 0x0000000000007941 */ /* 0x004fea0003800000 */
.L_x_11914:
[----:B------:R-:W-:Y:S02]  /*80c0*/  IADD3 R83, R83, 0x1, RZ ;  /* 0x0000000153537810 */ /* 0x000fe40007ffe0ff */
[----:B------:R-:W-:Y:S02]  /*80d0*/  IADD3 R81, P1, R81, 0x1, RZ ;  /* 0x0000000151517810 */ /* 0x000fe40007f3e0ff */
[----:B------:R-:W-:Y:S02]  /*80e0*/  ISETP.GE.AND P0, PT, R83, c[0x0][0x16c], PT ;  /* 0x00005b0053007a0c */ /* 0x000fe40003f06270 */
[----:B------:R-:W-:-:S11]  /*80f0*/  IADD3.X R80, RZ, R80, RZ, P1, !PT ;  /* 0x00000050ff507210 */ /* 0x000fd60000ffe4ff */
[----:B------:R-:W-:Y:S01]  /*8100*/  @P0 CALL.REL.NOINC `(.L_x_11869) ;  /* 0x0000001000000944 */ /* 0x000fe20003c00000 */
[----:B------:R-:W-:Y:S05]  /*8110*/  BRA `(.L_x_11916) ;  /* 0xffffaa4000007947 */ /* 0x000fea000383ffff */
.L_x_11869:
        /* <DEDUP_REMOVED lines=26> */
[----:B------:R-:W-:Y:S04]  /*82c0*/  LDS R11, [R53] ;  /* 0x00000000350b7984 */ /* 0x000fe80000000800 */
[----:B0-----:R-:W-:Y:S04]  /*82d0*/  LDS R19, [R52+0x80] ;  /* 0x0000800034137984 */ /* 0x001fe80000000800 */
[----:B-1-3--:R-:W-:Y:S04]  /*82e0*/  LDS R21, [R51+0x100] ;  /* 0x0001000033157984 */ /* 0x00afe80000000800 */
        /* <DEDUP_REMOVED lines=22> */
.L_x_11918:
[----:B------:R-:W-:Y:S05]  /*8450*/  BSYNC B0 ;  /* 0x0000000000007941 */ /* 0x000fea0003800000 */
.L_x_11917:
        /* <DEDUP_REMOVED lines=66> */
.L_x_11920:
[----:B------:R-:W-:Y:S05]  /*8880*/  BSYNC B0 ;  /* 0x0000000000007941 */ /* 0x000fea0003800000 */
.L_x_11919:
        /* <DEDUP_REMOVED lines=17> */
[----:B------:R0:W-:Y:S01]  /*89a0*/  @!P0 STG.E [R2.64], R11 ;  /* 0x0000000b02008986 */ /* 0x0001e2000c10190a */
[-C--:B------:R-:W-:Y:S02]  /*89b0*/  ISETP.GE.AND P4, PT, R24, R23.reuse, PT ;  /* 0x000000171800720c */ /* 0x080fe40003f86270 */
[----:B------:R-:W-:Y:S01]  /*89c0*/  ISETP.GE.AND P5, PT, R28, R23, PT ;  /* 0x000000171c00720c */ /* 0x000fe20003fa6270 */
[----:B------:R0:W-:Y:S01]  /*89d0*/  @!P1 STG.E [R2.64+0x80], R51 ;  /* 0x0000803302009986 */ /* 0x0001e2000c10190a */
[----:B------:R-:W-:Y:S02]  /*89e0*/  ISETP.GT.AND P0, PT, R157, 0x1, PT ;  /* 0x000000019d00780c */ /* 0x000fe40003f04270 */
[----:B------:R-:W-:Y:S01]  /*89f0*/  IADD3 R62, P1, R62, -0x800, RZ ;  /* 0xfffff8003e3e7810 */ /* 0x000fe20007f3e0ff */
[----:B------:R0:W-:Y:S01]  /*8a00*/  @!P2 STG.E [R2.64+0x100], R19 ;  /* 0x000100130200a986 */ /* 0x0001e2000c10190a */
[----:B------:R-:W-:-:S02]  /*8a10*/  IADD3 R59, P2, R59, -0x800, RZ ;  /* 0xfffff8003b3b7810 */ /* 0x000fc40007f5e0ff */
[----:B------:R-:W-:Y:S01]  /*8a20*/  IADD3 R56, R56, 0x1, RZ ;  /* 0x0000000138387810 */ /* 0x000fe20007ffe0ff */
[----:B------:R0:W-:Y:S01]  /*8a30*/  @!P6 STG.E [R2.64+0x300], R45 ;  /* 0x0003002d0200e986 */ /* 0x0001e2000c10190a */
[----:B------:R-:W-:Y:S02]  /*8a40*/  IADD3.X R60, R60, -0x1, RZ, P1, !PT ;  /* 0xffffffff3c3c7810 */ /* 0x000fe40000ffe4ff */
[----:B------:R-:W-:Y:S01]  /*8a50*/  IADD3.X R57, R57, -0x1, RZ, P2, !PT ;  /* 0xffffffff39397810 */ /* 0x000fe200017fe4ff */
        /* <DEDUP_REMOVED lines=11> */
.L_x_11863:
        /* <DEDUP_REMOVED lines=24> */
.L_x_11923:
[----:B0-----:R-:W-:Y:S05]  /*8c90*/  BSYNC B0 ;  /* 0x0000000000007941 */ /* 0x001fea0003800000 */
.L_x_11922:
        /* <DEDUP_REMOVED lines=23> */
.L_x_11925:
[----:B------:R-:W1:Y:S02]  /*8e10*/  S2R R9, SR_TID.X ;  /* 0x0000000000097919 */ /* 0x000e640000002100 */
.L_x_11926:
[----:B0-----:R-:W-:Y:S05]  /*8e20*/  BSYNC B0 ;  /* 0x0000000000007941 */ /* 0x001fea0003800000 */
.L_x_11924:
[----:B-1----:R-:W-:-:S13]  /*8e30*/  ISETP.GE.AND P0, PT, R9, c[0x0][0x16c], PT ;  /* 0x00005b0009007a0c */ /* 0x002fda0003f06270 */
[----:B------:R-:W-:Y:S05]  /*8e40*/  @P0 EXIT ;  /* 0x000000000000094d */ /* 0x000fea0003800000 */
[----:B------:R-:W-:Y:S02]  /*8e50*/  IMAD R78, R78, c[0x0][0x288], RZ ;  /* 0x0000a2004e4e7a24 */ /* 0x000fe400078e02ff */
[----:B------:R-:W-:-:S04]  /*8e60*/  IMAD.WIDE.U32 R4, R79, c[0x0][0x288], RZ ;  /* 0x0000a2004f047a25 */ /* 0x000fc800078e00ff */
[----:B------:R-:W-:-:S05]  /*8e70*/  IMAD R13, R79, c[0x0][0x28c], R78 ;  /* 0x0000a3004f0d7a24 */ /* 0x000fca00078e024e */
[----:B------:R-:W-:Y:S02]  /*8e80*/  IADD3 R13, R5, R13, RZ ;  /* 0x0000000d050d7210 */ /* 0x000fe40007ffe0ff */
.L_x_11927:
        /* <DEDUP_REMOVED lines=17> */
.L_x_11928:
        /* <DEDUP_REMOVED lines=14> */
.L_x_14736:


//--------------------- .text._Z25selective_scan_bwd_kernelI32Selective_Scan_bwd_kernel_traitsILi32ELi8ELb0ELb1ELb1ELb1ELb0EfN3c107complexIfEEEEv12SSMParamsBwd --------------------------
	.section	.text._Z25selective_scan_bwd_kernelI32Selective_Scan_bwd_kernel_traitsILi32ELi8ELb0ELb1ELb1ELb1ELb0EfN3c107complexIfEEEEv12SSMParamsBwd,"ax",@progbits
	.sectioninfo	@"SHI_REGISTERS=224"
	.align	128
        .global         _Z25selective_scan_bwd_kernelI32Selective_Scan_bwd_kernel_traitsILi32ELi8ELb0ELb1ELb1ELb1ELb0EfN3c107complexIfEEEEv12SSMParamsBwd
        .type           _Z25selective_scan_bwd_kernelI32Selective_Scan_bwd_kernel_traitsILi32ELi8ELb0ELb1ELb1ELb1ELb0EfN3c107complexIfEEEEv12SSMParamsBwd,@function
        .size           _Z25selective_scan_bwd_kernelI32Selective_Scan_bwd_kernel_traitsILi32ELi8ELb0ELb1ELb1ELb1ELb0EfN3c107complexIfEEEEv12SSMParamsBwd,(.L_x_14737 - _Z25selective_scan_bwd_kernelI32Selective_Scan_bwd_kernel_traitsILi32ELi8ELb0ELb1ELb1ELb1ELb0EfN3c107complexIfEEEEv12SSMParamsBwd)
        .other          _Z25selective_scan_bwd_kernelI32Selective_Scan_bwd_kernel_traitsILi32ELi8ELb0ELb1ELb1ELb1ELb0EfN3c107complexIfEEEEv12SSMParamsBwd,@"STO_CUDA_ENTRY STV_DEFAULT"
_Z25selective_scan_bwd_kernelI32Selective_Scan_bwd_kernel_traitsILi32ELi8ELb0ELb1ELb1ELb1ELb0EfN3c107complexIfEEEEv12SSMParamsBwd:
.text._Z25selective_scan_bwd_kernelI32Selective_Scan_bwd_kernel_traitsILi32ELi8ELb0ELb1ELb1ELb1ELb0EfN3c107complexIfEEEEv12SSMParamsBwd:
        /* <DEDUP_REMOVED lines=8> */
[----:B------:R-:W-:Y:S02]  /*0080*/  ISETP.NE.AND.EX P0, PT, RZ, c[0x0][0x23c], PT, P0 ;  /* 0x00008f00ff007a0c */ /* 0x000fe40003f05300 */
[----:B------:R-:W-:Y:S02]  /*0090*/  ISETP.NE.AND.EX P1, PT, RZ, c[0x0][0x254], PT, P1 ;  /* 0x00009500ff007a0c */ /* 0x000fe40003f25310 */
[----:B------:R-:W-:Y:S01]  /*00a0*/  MOV R87, RZ ;  /* 0x000000ff00577202 */ /* 0x000fe20000000f00 */
[----:B-1----:R-:W1:Y:S01]  /*00b0*/  MUFU.RCP R0, R0 ;  /* 0x0000000000007308 */ /* 0x002e620000001000 */
[----:B0-----:R-:W-:-:S07]  /*00c0*/  SHF.R.S32.HI R89, RZ, 0x1f, R90 ;  /* 0x0000001fff597819 */ /* 0x001fce000001145a */
[C---:B------:R-:W-:Y:S01]  /*00d0*/  @P0 LEA R2, P2, R90.reuse, c[0x0][0x238], 0x2 ;  /* 0x00008e005a020a11 */ /* 0x040fe200078410ff */
[----:B------:R-:W0:Y:S01]  /*00e0*/  S2R R86, SR_CTAID.X ;  /* 0x0000000000567919 */ /* 0x000e220000002500 */
[C---:B------:R-:W-:Y:S02]  /*00f0*/  @P1 LEA R4, P3, R90.reuse, c[0x0][0x250], 0x2 ;  /* 0x000094005a041a11 */ /* 0x040fe400078610ff */
[C-C-:B------:R-:W-:Y:S02]  /*0100*/  @P0 LEA.HI.X R3, R90.reuse, c[0x0][0x23c], R89.reuse, 0x2, P2 ;  /* 0x00008f005a030a11 */ /* 0x140fe400010f1459 */
[----:B------:R-:W-:Y:S02]  /*0110*/  @P1 LEA.HI.X R5, R90, c[0x0][0x254], R89, 0x2, P3 ;  /* 0x000095005a051a11 */ /* 0x000fe400018f1459 */
[----:B-1----:R-:W-:Y:S01]  /*0120*/  IADD3 R6, R0, 0xffffffe, RZ ;  /* 0x0ffffffe00067810 */ /* 0x002fe20007ffe0ff */
[----:B------:R1:W5:Y:S03]  /*0130*/  @P0 LDG.E R88, [R2.64] ;  /* 0x0000000a02580981 */ /* 0x000366000c1e1900 */
[----:B------:R2:W3:Y:S01]  /*0140*/  F2I.FTZ.U32.TRUNC.NTZ R7, R6 ;  /* 0x0000000600077305 */ /* 0x0004e2000021f000 */
[----:B------:R4:W5:Y:S01]  /*0150*/  @P1 LDG.E R87, [R4.64] ;  /* 0x0000000a04571981 */ /* 0x000962000c1e1900 */
[----:B------:R-:W-:Y:S01]  /*0160*/  IABS R0, R90 ;  /* 0x0000005a00007213 */ /* 0x000fe20000000000 */
[----:B------:R-:W-:Y:S01]  /*0170*/  IMAD R21, R89, c[0x0][0x280], RZ ;  /* 0x0000a00059157a24 */ /* 0x000fe200078e02ff */
[----:B------:R-:W-:Y:S01]  /*0180*/  ISETP.NE.AND P0, PT, RZ, c[0x0][0x178], PT ;  /* 0x00005e00ff007a0c */ /* 0x000fe20003f05270 */
[----:B------:R-:W-:Y:S01]  /*0190*/  CS2R R82, SRZ ;  /* 0x0000000000527805 */ /* 0x000fe2000001ff00 */
[----:B------:R-:W-:Y:S01]  /*01a0*/  MOV R12, c[0x0][0x174] ;  /* 0x00005d00000c7a02 */ /* 0x000fe20000000f00 */
[----:B------:R-:W-:Y:S01]  /*01b0*/  IMAD R21, R90, c[0x0][0x284], R21 ;  /* 0x0000a1005a157a24 */ /* 0x000fe200078e0215 */
[----:B--2---:R-:W-:Y:S01]  /*01c0*/  HFMA2.MMA R6, -RZ, RZ, 0, 0 ;  /* 0x00000000ff067435 */ /* 0x004fe200000001ff */
[----:B0-----:R-:W-:-:S02]  /*01d0*/  SHF.R.S32.HI R84, RZ, 0x1f, R86 ;  /* 0x0000001fff547819 */ /* 0x001fc40000011456 */
        /* <DEDUP_REMOVED lines=20> */
[----:B------:R-:W-:Y:S02]  /*0320*/  IMAD R15, R84, c[0x0][0x190], RZ ;  /* 0x00006400540f7a24 */ /* 0x000fe400078e02ff */
[C---:B------:R-:W-:Y:S02]  /*0330*/  IMAD R13, R86.reuse, c[0x0][0x27c], R11 ;  /* 0x00009f00560d7a24 */ /* 0x040fe400078e020b */
[----:B------:R-:W-:-:S03]  /*0340*/  IMAD.WIDE.U32 R10, R86, c[0x0][0x1b0], RZ ;  /* 0x00006c00560a7a25 */ /* 0x000fc600078e00ff */
[----:B------:R-:W-:Y:S01]  /*0350*/  IADD3 R7, R7, R13, RZ ;  /* 0x0000000d07077210 */ /* 0x000fe20007ffe0ff */
[----:B------:R-:W-:Y:S01]  /*0360*/  IMAD R17, R86, c[0x0][0x1b4], R17 ;  /* 0x00006d0056117a24 */ /* 0x000fe200078e0211 */
[-C--:B------:R-:W-:Y:S01]  /*0370*/  @!P2 IADD3 R0, R0, -R19.reuse, RZ ;  /* 0x800000130000a210 */ /* 0x080fe20007ffe0ff */
[----:B------:R-:W-:Y:S01]  /*0380*/  IMAD.WIDE.U32 R8, R86, c[0x0][0x190], RZ ;  /* 0x0000640056087a25 */ /* 0x000fe200078e00ff */
[----:B------:R-:W-:Y:S02]  /*0390*/  @!P2 IADD3 R85, R85, 0x1, RZ ;  /* 0x000000015555a810 */ /* 0x000fe40007ffe0ff */
[----:B------:R-:W-:Y:S01]  /*03a0*/  ISETP.GE.U32.AND P1, PT, R0, R19, PT ;  /* 0x000000130000720c */ /* 0x000fe20003f26070 */
[----:B------:R-:W-:Y:S01]  /*03b0*/  IMAD R15, R86, c[0x0][0x194], R15 ;  /* 0x00006500560f7a24 */ /* 0x000fe200078e020f */
[----:B------:R-:W-:Y:S01]  /*03c0*/  IADD3 R11, R11, R17, RZ ;  /* 0x000000110b0b7210 */ /* 0x000fe20007ffe0ff */
[----:B------:R-:W-:Y:S01]  /*03d0*/  IMAD R19, R89, c[0x0][0x1e8], RZ ;  /* 0x00007a0059137a24 */ /* 0x000fe200078e02ff */
[----:B------:R-:W-:Y:S01]  /*03e0*/  LEA R13, R12, 0xffffff00, 0x8 ;  /* 0xffffff000c0d7811 */ /* 0x000fe200078e40ff */
[----:B------:R-:W-:Y:S01]  /*03f0*/  IMAD.WIDE.U32 R4, R90, c[0x0][0x1e8], R4 ;  /* 0x00007a005a047a25 */ /* 0x000fe200078e0004 */
[----:B------:R-:W-:-:S02]  /*0400*/  IADD3 R9, R9, R15, RZ ;  /* 0x0000000f09097210 */ /* 0x000fc40007ffe0ff */
[----:B------:R-:W-:Y:S01]  /*0410*/  SHF.R.S32.HI R15, RZ, 0x1f, R13 ;  /* 0x0000001fff0f7819 */ /* 0x000fe2000001140d */
[----:B------:R-:W-:Y:S01]  /*0420*/  IMAD R17, R89, c[0x0][0x1d8], RZ ;  /* 0x0000760059117a24 */ /* 0x000fe200078e02ff */
[----:B------:R-:W-:Y:S01]  /*0430*/  IADD3 R77, P2, R13, R4, RZ ;  /* 0x000000040d4d7210 */ /* 0x000fe20007f5e0ff */
[C---:B------:R-:W-:Y:S02]  /*0440*/  IMAD.WIDE.U32 R2, R90.reuse, c[0x0][0x1d8], R2 ;  /* 0x000076005a027a25 */ /* 0x040fe400078e0002 */
[----:B------:R-:W-:Y:S02]  /*0450*/  @P1 IADD3 R85, R85, 0x1, RZ ;  /* 0x0000000155551810 */ /* 0x000fe40007ffe0ff */
[C---:B------:R-:W-:Y:S01]  /*0460*/  IMAD R19, R90.reuse, c[0x0][0x1ec], R19 ;  /* 0x00007b005a137a24 */ /* 0x040fe200078e0213 */
[----:B------:R-:W-:Y:S01]  /*0470*/  IADD3 R79, P1, R13, R2, RZ ;  /* 0x000000020d4f7210 */ /* 0x000fe20007f3e0ff */
[C---:B------:R-:W-:Y:S01]  /*0480*/  IMAD R17, R90.reuse, c[0x0][0x1dc], R17 ;  /* 0x000077005a117a24 */ /* 0x040fe200078e0211 */
[----:B------:R-:W-:Y:S01]  /*0490*/  @!P3 IADD3 R85, -R85, RZ, RZ ;  /* 0x000000ff5555b210 */ /* 0x000fe20007ffe1ff */
[----:B------:R-:W-:Y:S01]  /*04a0*/  IMAD.WIDE.U32 R6, R90, c[0x0][0x280], R6 ;  /* 0x0000a0005a067a25 */ /* 0x000fe200078e0006 */
[----:B------:R-:W-:-:S02]  /*04b0*/  @!P0 LOP3.LUT R85, RZ, c[0x0][0x178], RZ, 0x33, !PT ;  /* 0x00005e00ff558a12 */ /* 0x000fc400078e33ff */
[----:B------:R-:W-:Y:S02]  /*04c0*/  IADD3.X R4, R15, R5, R19, P2, !PT ;  /* 0x000000050f047210 */ /* 0x000fe400017fe413 */
[----:B------:R-:W-:Y:S01]  /*04d0*/  LEA R76, P0, R77, c[0x0][0x248], 0x2 ;  /* 0x000092004d4c7a11 */ /* 0x000fe200078010ff */
[----:B------:R-:W-:Y:S01]  /*04e0*/  IMAD.WIDE.U32 R8, R85, c[0x0][0x1a8], R8 ;  /* 0x00006a0055087a25 */ /* 0x000fe200078e0008 */
[----:B------:R-:W-:Y:S02]  /*04f0*/  IADD3.X R2, R15, R3, R17, P1, !PT ;  /* 0x000000030f027210 */ /* 0x000fe40000ffe411 */
[----:B------:R-:W-:Y:S01]  /*0500*/  LEA R78, P1, R79, c[0x0][0x240], 0x2 ;  /* 0x000090004f4e7a11 */ /* 0x000fe200078210ff */
[----:B------:R-:W-:Y:S01]  /*0510*/  IMAD.WIDE.U32 R10, R85, c[0x0][0x1c8], R10 ;  /* 0x00007200550a7a25 */ /* 0x000fe200078e000a */
[----:B------:R-:W-:Y:S02]  /*0520*/  SHF.R.S32.HI R169, RZ, 0x1f, R85 ;  /* 0x0000001fffa97819 */ /* 0x000fe40000011455 */
[----:B------:R-:W-:-:S02]  /*0530*/  LEA.HI.X R77, R77, c[0x0][0x24c], R4, 0x2, P0 ;  /* 0x000093004d4d7a11 */ /* 0x000fc400000f1404 */
[----:B------:R-:W-:Y:S01]  /*0540*/  IADD3 R13, P4, R13, R6, RZ ;  /* 0x000000060d0d7210 */ /* 0x000fe20007f9e0ff */
[----:B------:R-:W-:Y:S01]  /*0550*/  IMAD R0, R169, c[0x0][0x1a8], RZ ;  /* 0x00006a00a9007a24 */ /* 0x000fe200078e02ff */
[----:B------:R-:W-:Y:S02]  /*0560*/  ISETP.NE.U32.AND P0, PT, RZ, c[0x0][0x260], PT ;  /* 0x00009800ff007a0c */ /* 0x000fe40003f05070 */
[----:B------:R-:W-:Y:S01]  /*0570*/  LEA.HI.X R79, R79, c[0x0][0x244], R2, 0x2, P1 ;  /* 0x000091004f4f7a11 */ /* 0x000fe200008f1402 */
[----:B------:R-:W-:Y:S01]  /*0580*/  IMAD R2, R169, c[0x0][0x1c8], RZ ;  /* 0x00007200a9027a24 */ /* 0x000fe200078e02ff */
[----:B------:R-:W-:Y:S01]  /*0590*/  IADD3.X R6, R15, R7, R21, P4, !PT ;  /* 0x000000070f067210 */ /* 0x000fe200027fe415 */
[----:B------:R-:W-:Y:S01]  /*05a0*/  IMAD R5, R85, c[0x0][0x1ac], R0 ;  /* 0x00006b0055057a24 */ /* 0x000fe200078e0200 */
[----:B------:R-:W-:Y:S01]  /*05b0*/  LEA R74, P2, R13, c[0x0][0x308], 0x2 ;  /* 0x0000c2000d4a7a11 */ /* 0x000fe200078410ff */
[----:B------:R-:W-:Y:S01]  /*05c0*/  IMAD R7, R85, c[0x0][0x1cc], R2 ;  /* 0x0000730055077a24 */ /* 0x000fe200078e0202 */
[----:B------:R-:W-:-:S02]  /*05d0*/  ISETP.NE.AND.EX P0, PT, RZ, c[0x0][0x264], PT, P0 ;  /* 0x00009900ff007a0c */ /* 0x000fc40003f05300 */
[----:B------:R-:W-:Y:S02]  /*05e0*/  LEA R3, R12, 0xfffffe00, 0x9 ;  /* 0xfffffe000c037811 */ /* 0x000fe400078e48ff */
[----:B------:R-:W-:Y:S02]  /*05f0*/  LEA.HI.X R75, R13, c[0x0][0x30c], R6, 0x2, P2 ;  /* 0x0000c3000d4b7a11 */ /* 0x000fe400010f1406 */
[----:B------:R-:W-:Y:S02]  /*0600*/  ISETP.NE.U32.AND P1, PT, RZ, c[0x0][0x328], PT ;  /* 0x0000ca00ff007a0c */ /* 0x000fe40003f25070 */
[----:B------:R-:W-:Y:S02]  /*0610*/  ISETP.NE.U32.AND P2, PT, RZ, c[0x0][0x348], PT ;  /* 0x0000d200ff007a0c */ /* 0x000fe40003f45070 */
[----:B------:R-:W-:Y:S02]  /*0620*/  IADD3 R72, P5, R3, R8, RZ ;  /* 0x0000000803487210 */ /* 0x000fe40007fbe0ff */
[----:B------:R-:W-:-:S02]  /*0630*/  SHF.R.S32.HI R0, RZ, 0x1f, R3 ;  /* 0x0000001fff007819 */ /* 0x000fc40000011403 */
[----:B------:R-:W-:Y:S02]  /*0640*/  IADD3 R5, R9, R5, RZ ;  /* 0x0000000509057210 */ /* 0x000fe40007ffe0ff */
[----:B------:R-:W-:Y:S01]  /*0650*/  IADD3 R3, P4, R3, R10, RZ ;  /* 0x0000000a03037210 */ /* 0x000fe20007f9e0ff */
[----:B------:R-:W-:Y:S01]  /*0660*/  CS2R R8, SRZ ;  /* 0x0000000000087805 */ /* 0x000fe2000001ff00 */
[----:B------:R-:W-:Y:S02]  /*0670*/  IADD3 R7, R11, R7, RZ ;  /* 0x000000070b077210 */ /* 0x000fe40007ffe0ff */
[----:B------:R-:W-:Y:S01]  /*0680*/  ISETP.NE.AND.EX P1, PT, RZ, c[0x0][0x32c], PT, P1 ;  /* 0x0000cb00ff007a0c */ /* 0x000fe20003f25310 */
[----:B------:R-:W-:Y:S01]  /*0690*/  CS2R R10, SRZ ;  /* 0x00000000000a7805 */ /* 0x000fe2000001ff00 */
[----:B------:R-:W-:Y:S02]  /*06a0*/  ISETP.NE.AND.EX P2, PT, RZ, c[0x0][0x34c], PT, P2 ;  /* 0x0000d300ff007a0c */ /* 0x000fe40003f45320 */
[----:B------:R-:W-:-:S02]  /*06b0*/  ISETP.GE.AND P3, PT, R12, 0x1, PT ;  /* 0x000000010c00780c */ /* 0x000fc40003f66270 */
[C---:B------:R-:W-:Y:S02]  /*06c0*/  IADD3.X R5, R0.reuse, R5, RZ, P5, !PT ;  /* 0x0000000500057210 */ /* 0x040fe40002ffe4ff */
[----:B------:R-:W-:Y:S01]  /*06d0*/  IADD3.X R70, R0, R7, RZ, P4, !PT ;  /* 0x0000000700467210 */ /* 0x000fe200027fe4ff */
[----:B------:R-:W-:Y:S01]  /*06e0*/  @P0 IMAD R0, R86, c[0x0][0x164], R90 ;  /* 0x0000590056000a24 */ /* 0x000fe200078e025a */
[----:B------:R-:W-:Y:S02]  /*06f0*/  LEA R73, P5, R72, c[0x0][0x228], 0x2 ;  /* 0x00008a0048497a11 */ /* 0x000fe400078a10ff */
[----:B------:R-:W-:Y:S01]  /*0700*/  LEA R71, P6, R3, c[0x0][0x230], 0x2 ;  /* 0x00008c0003477a11 */ /* 0x000fe200078c10ff */
[----:B------:R-:W-:Y:S01]  /*0710*/  @P0 IMAD R0, R0, c[0x0][0x174], RZ ;  /* 0x00005d0000000a24 */ /* 0x000fe200078e02ff */
[----:B------:R-:W-:Y:S02]  /*0720*/  LEA.HI.X R72, R72, c[0x0][0x22c], R5, 0x2, P5 ;  /* 0x00008b0048487a11 */ /* 0x000fe400028f1405 */
[----:B------:R-:W-:Y:S01]  /*0730*/  @P0 MOV R5, 0x10 ;  /* 0x0000001000050802 */ /* 0x000fe20000000f00 */
[----:B------:R-:W-:Y:S01]  /*0740*/  @P0 IMAD R0, R0, c[0x0][0x16c], RZ ;  /* 0x00005b0000000a24 */ /* 0x000fe200078e02ff */
        /* <DEDUP_REMOVED lines=14> */
.L_x_11998:
        /* <DEDUP_REMOVED lines=12> */
[----:B------:R-:W-:Y:S02]  /*08f0*/  ISETP.GE.AND P2, PT, R15, R64, PT ;  /* 0x000000400f00720c */ /* 0x000fe40003f46270 */
[----:B------:R-:W-:Y:S02]  /*0900*/  MOV R6, RZ ;  /* 0x000000ff00067202 */ /* 0x000fe40000000f00 */
[C---:B------:R-:W-:Y:S02]  /*0910*/  LOP3.LUT R17, R67.reuse, 0x60, RZ, 0xfc, !PT ;  /* 0x0000006043117812 */ /* 0x040fe400078efcff */
[----:B------:R-:W-:-:S02]  /*0920*/  LOP3.LUT R21, R67, 0x80, RZ, 0xfc, !PT ;  /* 0x0000008043157812 */ /* 0x000fc400078efcff */
[C---:B------:R-:W-:Y:S01]  /*0930*/  LOP3.LUT R23, R67.reuse, 0xa0, RZ, 0xfc, !PT ;  /* 0x000000a043177812 */ /* 0x040fe200078efcff */
[----:B------:R0:W2:Y:S01]  /*0940*/  @!P0 LDG.E R0, [R4.64] ;  /* 0x0000000a04008981 */ /* 0x0000a2000c1e1900 */
[C---:B------:R-:W-:Y:S02]  /*0950*/  LOP3.LUT R27, R67.reuse, 0xc0, RZ, 0xfc, !PT ;  /* 0x000000c0431b7812 */ /* 0x040fe400078efcff */
[----:B------:R-:W-:Y:S01]  /*0960*/  LOP3.LUT R29, R67, 0xe0, RZ, 0xfc, !PT ;  /* 0x000000e0431d7812 */ /* 0x000fe200078efcff */
[----:B------:R0:W3:Y:S01]  /*0970*/  @!P1 LDG.E R6, [R4.64+0x80] ;  /* 0x0000800a04069981 */ /* 0x0000e2000c1e1900 */
[-C--:B------:R-:W-:Y:S02]  /*0980*/  ISETP.GE.AND P0, PT, R17, R64.reuse, PT ;  /* 0x000000401100720c */ /* 0x080fe40003f06270 */
[-C--:B------:R-:W-:Y:S01]  /*0990*/  ISETP.GE.AND P1, PT, R21, R64.reuse, PT ;  /* 0x000000401500720c */ /* 0x080fe20003f26270 */
[----:B------:R0:W4:Y:S01]  /*09a0*/  @!P2 LDG.E R13, [R4.64+0x100] ;  /* 0x0001000a040da981 */ /* 0x000122000c1e1900 */
[-C--:B------:R-:W-:Y:S01]  /*09b0*/  ISETP.GE.AND P2, PT, R23, R64.reuse, PT ;  /* 0x000000401700720c */ /* 0x080fe20003f46270 */
[----:B------:R-:W-:Y:S01]  /*09c0*/  HFMA2.MMA R14, -RZ, RZ, 0, 0 ;  /* 0x00000000ff0e7435 */ /* 0x000fe200000001ff */
[-C--:B------:R-:W-:Y:S01]  /*09d0*/  ISETP.GE.AND P3, PT, R27, R64.reuse, PT ;  /* 0x000000401b00720c */ /* 0x080fe20003f66270 */
[----:B------:R-:W-:Y:S01]  /*09e0*/  CS2R R18, SRZ ;  /* 0x0000000000127805 */ /* 0x000fe2000001ff00 */
[----:B------:R-:W-:Y:S01]  /*09f0*/  ISETP.GE.AND P4, PT, R29, R64, PT ;  /* 0x000000401d00720c */ /* 0x000fe20003f86270 */
[----:B------:R-:W-:Y:S01]  /*0a00*/  CS2R R24, SRZ ;  /* 0x0000000000187805 */ /* 0x000fe2000001ff00 */
[----:B------:R-:W-:-:S03]  /*0a10*/  MOV R16, RZ ;  /* 0x000000ff00107202 */ /* 0x000fc60000000f00 */
        /* <DEDUP_REMOVED lines=8> */
[----:B------:R-:W-:Y:S02]  /*0aa0*/  IADD3 R15, R80, 0x40, RZ ;  /* 0x00000040500f7810 */ /* 0x000fe40007ffe0ff */
[-C--:B------:R-:W-:Y:S02]  /*0ab0*/  LEA.HI.SX32 R7, R7, R80.reuse, 0x1b ;  /* 0x0000005007077211 */ /* 0x080fe400078fdaff */
[----:B------:R-:W-:Y:S02]  /*0ac0*/  LEA.HI.SX32 R15, R15, R80, 0x1b ;  /* 0x000000500f0f7211 */ /* 0x000fe400078fdaff */
[----:B------:R-:W-:-:S02]  /*0ad0*/  SHF.L.U32 R63, R7, 0x2, RZ ;  /* 0x00000002073f7819 */ /* 0x000fc400000006ff */
[C---:B0-----:R-:W-:Y:S02]  /*0ae0*/  IADD3 R5, R80.reuse, 0x60, RZ ;  /* 0x0000006050057810 */ /* 0x041fe40007ffe0ff */
[C---:B------:R-:W-:Y:S02]  /*0af0*/  LEA.HI.SX32 R65, R80.reuse, R80, 0x1b ;  /* 0x0000005050417211 */ /* 0x040fe400078fdaff */
[----:B------:R-:W-:Y:S02]  /*0b00*/  SHF.L.U32 R62, R15, 0x2, RZ ;  /* 0x000000020f3e7819 */ /* 0x000fe400000006ff */
[C---:B------:R-:W-:Y:S02]  /*0b10*/  IADD3 R7, R80.reuse, 0x80, RZ ;  /* 0x0000008050077810 */ /* 0x040fe40007ffe0ff */
[----:B------:R-:W-:Y:S02]  /*0b20*/  ISETP.GE.AND P3, PT, R17, R64, PT ;  /* 0x000000401100720c */ /* 0x000fe40003f66270 */
[----:B------:R-:W-:-:S02]  /*0b30*/  IADD3 R15, R80, 0xa0, RZ ;  /* 0x000000a0500f7810 */ /* 0x000fc40007ffe0ff */
[----:B------:R-:W-:Y:S02]  /*0b40*/  ISETP.GE.AND P2, PT, R21, R64, PT ;  /* 0x000000401500720c */ /* 0x000fe40003f46270 */
[C---:B------:R-:W-:Y:S02]  /*0b50*/  IADD3 R17, R80.reuse, 0xc0, RZ ;  /* 0x000000c050117810 */ /* 0x040fe40007ffe0ff */
[----:B------:R-:W-:Y:S02]  /*0b60*/  IADD3 R21, R80, 0xe0, RZ ;  /* 0x000000e050157810 */ /* 0x000fe40007ffe0ff */
[-C--:B------:R-:W-:Y:S02]  /*0b70*/  LEA.HI.SX32 R5, R5, R80.reuse, 0x1b ;  /* 0x0000005005057211 */ /* 0x080fe400078fdaff */
[----:B------:R-:W-:Y:S02]  /*0b80*/  SHF.L.U32 R65, R65, 0x2, RZ ;  /* 0x0000000241417819 */ /* 0x000fe400000006ff */
[----:B------:R-:W-:-:S02]  /*0b90*/  LEA.HI.SX32 R7, R7, R80, 0x1b ;  /* 0x0000005007077211 */ /* 0x000fc400078fdaff */
[-C--:B------:R-:W-:Y:S02]  /*0ba0*/  LEA.HI.SX32 R15, R15, R80.reuse, 0x1b ;  /* 0x000000500f0f7211 */ /* 0x080fe400078fdaff */
[-C--:B------:R-:W-:Y:S02]  /*0bb0*/  LEA.HI.SX32 R17, R17, R80.reuse, 0x1b ;  /* 0x0000005011117211 */ /* 0x080fe400078fdaff */
[----:B------:R-:W-:Y:S02]  /*0bc0*/  LEA.HI.SX32 R21, R21, R80, 0x1b ;  /* 0x0000005015157211 */ /* 0x000fe400078fdaff */
[----:B------:R-:W-:Y:S02]  /*0bd0*/  SHF.L.U32 R61, R5, 0x2, RZ ;  /* 0x00000002053d7819 */ /* 0x000fe400000006ff */
[----:B------:R-:W-:Y:S02]  /*0be0*/  SHF.L.U32 R60, R7, 0x2, RZ ;  /* 0x00000002073c7819 */ /* 0x000fe400000006ff */
[----:B------:R-:W-:-:S02]  /*0bf0*/  SHF.L.U32 R59, R15, 0x2, RZ ;  /* 0x000000020f3b7819 */ /* 0x000fc400000006ff */
[----:B------:R-:W-:Y:S02]  /*0c00*/  SHF.L.U32 R55, R80, 0x3, RZ ;  /* 0x0000000350377819 */ /* 0x000fe400000006ff */
[----:B------:R-:W-:Y:S01]  /*0c10*/  SHF.L.U32 R58, R17, 0x2, RZ ;  /* 0x00000002113a7819 */ /* 0x000fe200000006ff */
[----:B------:R-:W-:Y:S01]  /*0c20*/  HFMA2.MMA R17, -RZ, RZ, 0, 0 ;  /* 0x00000000ff117435 */ /* 0x000fe200000001ff */
[----:B------:R-:W-:Y:S02]  /*0c30*/  SHF.L.U32 R57, R21, 0x2, RZ ;  /* 0x0000000215397819 */ /* 0x000fe400000006ff */
[----:B------:R-:W-:Y:S01]  /*0c40*/  LEA.HI.SX32 R55, R55, R55, 0x1b ;  /* 0x0000003737377211 */ /* 0x000fe200078fdaff */
[----:B------:R-:W-:Y:S01]  /*0c50*/  CS2R R20, SRZ ;  /* 0x0000000000147805 */ /* 0x000fe2000001ff00 */
[-C--:B------:R-:W-:Y:S02]  /*0c60*/  ISETP.GE.AND P6, PT, R67, R64.reuse, PT ;  /* 0x000000404300720c */ /* 0x080fe40003fc6270 */
[----:B------:R-:W-:-:S02]  /*0c70*/  ISETP.GE.AND P1, PT, R23, R64, PT ;  /* 0x000000401700720c */ /* 0x000fc40003f26270 */
[----:B------:R-:W-:Y:S02]  /*0c80*/  ISETP.GE.AND P0, PT, R27, R64, PT ;  /* 0x000000401b00720c */ /* 0x000fe40003f06270 */
[----:B------:R-:W-:Y:S02]  /*0c90*/  MOV R15, RZ ;  /* 0x000000ff000f7202 */ /* 0x000fe40000000f00 */
[----:B------:R-:W-:Y:S01]  /*0ca0*/  MOV R22, RZ ;  /* 0x000000ff00167202 */ /* 0x000fe20000000f00 */
[----:B--2---:R0:W-:Y:S04]  /*0cb0*/  STS [R65], R0 ;  /* 0x0000000041007388 */ /* 0x0041e80000000800 */
[----:B---3--:R1:W-:Y:S04]  /*0cc0*/  STS [R63+0x80], R6 ;  /* 0x000080063f007388 */ /* 0x0083e80000000800 */
[----:B----4-:R-:W-:Y:S01]  /*0cd0*/  STS [R62+0x100], R13 ;  /* 0x0001000d3e007388 */ /* 0x010fe20000000800 */
[----:B0-----:R-:W-:Y:S01]  /*0ce0*/  HFMA2.MMA R0, -RZ, RZ, 0, 0 ;  /* 0x00000000ff007435 */ /* 0x001fe200000001ff */
[----:B-1----:R-:W-:-:S02]  /*0cf0*/  CS2R R6, SRZ ;  /* 0x0000000000067805 */ /* 0x002fc4000001ff00 */
[----:B------:R0:W-:Y:S04]  /*0d00*/  STS [R61+0x180], R12 ;  /* 0x0001800c3d007388 */ /* 0x0001e80000000800 */
[----:B------:R1:W-:Y:S04]  /*0d10*/  STS [R60+0x200], R19 ;  /* 0x000200133c007388 */ /* 0x0003e80000000800 */
[----:B------:R2:W-:Y:S01]  /*0d20*/  STS [R59+0x280], R14 ;  /* 0x0002800e3b007388 */ /* 0x0005e20000000800 */
[----:B0-----:R-:W-:-:S03]  /*0d30*/  IMAD.WIDE R12, R67, 0x4, R76 ;  /* 0x00000004430c7825 */ /* 0x001fc600078e024c */
        /* <DEDUP_REMOVED lines=12> */
[----:B------:R-:W3:Y:S01]  /*0e00*/  @!P6 LDG.E R0, [R12.64] ;  /* 0x0000000a0c00e981 */ /* 0x000ee2000c1e1900 */
[----:B------:R-:W-:-:S03]  /*0e10*/  ISETP.GE.AND P6, PT, R29, R64, PT ;  /* 0x000000401d00720c */ /* 0x000fc60003fc6270 */
[----:B------:R-:W4:Y:S01]  /*0e20*/  @!P5 LDG.E R6, [R12.64+0x80] ;  /* 0x0000800a0c06d981 */ /* 0x000f22000c1e1900 */
[----:B-1----:R-:W-:-:S03]  /*0e30*/  P2R R19, PR, RZ, 0x20 ;  /* 0x00000020ff137803 */ /* 0x002fc60000000000 */
[----:B------:R-:W4:Y:S04]  /*0e40*/  @!P4 LDG.E R7, [R12.64+0x100] ;  /* 0x0001000a0c07c981 */ /* 0x000f28000c1e1900 */
[----:B------:R-:W4:Y:S04]  /*0e50*/  @!P3 LDG.E R18, [R12.64+0x180] ;  /* 0x0001800a0c12b981 */ /* 0x000f28000c1e1900 */
[----:B------:R-:W4:Y:S04]  /*0e60*/  @!P2 LDG.E R15, [R12.64+0x200] ;  /* 0x0002000a0c0fa981 */ /* 0x000f28000c1e1900 */
[----:B------:R-:W4:Y:S04]  /*0e70*/  @!P1 LDG.E R20, [R12.64+0x280] ;  /* 0x0002800a0c149981 */ /* 0x000f28000c1e1900 */
[----:B------:R-:W4:Y:S04]  /*0e80*/  @!P0 LDG.E R17, [R12.64+0x300] ;  /* 0x0003000a0c118981 */ /* 0x000f28000c1e1900 */
[----:B------:R-:W4:Y:S01]  /*0e90*/  @!P6 LDG.E R22, [R12.64+0x380] ;  /* 0x0003800a0c16e981 */ /* 0x000f22000c1e1900 */
[C---:B------:R-:W-:Y:S01]  /*0ea0*/  ISETP.GE.AND P5, PT, R67.reuse, R64, PT ;  /* 0x000000404300720c */ /* 0x040fe20003fa6270 */
[----:B--2---:R-:W-:Y:S01]  /*0eb0*/  HFMA2.MMA R14, -RZ, RZ, 0, 0 ;  /* 0x00000000ff0e7435 */ /* 0x004fe200000001ff */
[----:B------:R-:W-:Y:S01]  /*0ec0*/  IMAD.WIDE R4, R67, 0x4, R74 ;  /* 0x0000000443047825 */ /* 0x000fe200078e024a */
[----:B------:R-:W-:Y:S01]  /*0ed0*/  HFMA2.MMA R26, -RZ, RZ, 0, 0 ;  /* 0x00000000ff1a7435 */ /* 0x000fe200000001ff */
[----:B------:R-:W-:Y:S01]  /*0ee0*/  MOV R28, RZ ;  /* 0x000000ff001c7202 */ /* 0x000fe20000000f00 */
[----:B---3--:R-:W-:Y:S04]  /*0ef0*/  STS [R65], R0 ;  /* 0x0000000041007388 */ /* 0x008fe80000000800 */
[----:B----4-:R-:W-:Y:S04]  /*0f00*/  STS [R63+0x80], R6 ;  /* 0x000080063f007388 */ /* 0x010fe80000000800 */
[----:B------:R-:W-:Y:S04]  /*0f10*/  STS [R62+0x100], R7 ;  /* 0x000100073e007388 */ /* 0x000fe80000000800 */
[----:B------:R-:W-:Y:S04]  /*0f20*/  STS [R61+0x180], R18 ;  /* 0x000180123d007388 */ /* 0x000fe80000000800 */
[----:B------:R-:W-:Y:S04]  /*0f30*/  STS [R60+0x200], R15 ;  /* 0x0002000f3c007388 */ /* 0x000fe80000000800 */
[----:B------:R-:W-:Y:S04]  /*0f40*/  STS [R59+0x280], R20 ;  /* 0x000280143b007388 */ /* 0x000fe80000000800 */
[----:B------:R-:W-:Y:S04]  /*0f50*/  STS [R58+0x300], R17 ;  /* 0x000300113a007388 */ /* 0x000fe80000000800 */
[----:B------:R0:W-:Y:S01]  /*0f60*/  STS [R57+0x380], R22 ;  /* 0x0003801639007388 */ /* 0x0001e20000000800 */
[----:B------:R-:W-:-:S06]  /*0f70*/  NOP ;  /* 0x0000000000007918 */ /* 0x000fcc0000000000 */
[----:B------:R-:W1:Y:S04]  /*0f80*/  LDS R0, [R55.X4] ;  /* 0x0000000037007984 */ /* 0x000e680000004800 */
[----:B------:R-:W2:Y:S04]  /*0f90*/  LDS R46, [R55.X4+0x4] ;  /* 0x00000400372e7984 */ /* 0x000ea80000004800 */
[----:B------:R-:W3:Y:S04]  /*0fa0*/  LDS R6, [R55.X4+0x8] ;  /* 0x0000080037067984 */ /* 0x000ee80000004800 */
[----:B------:R-:W2:Y:S04]  /*0fb0*/  LDS R44, [R55.X4+0xc] ;  /* 0x00000c00372c7984 */ /* 0x000ea80000004800 */
[----:B------:R-:W1:Y:S04]  /*0fc0*/  LDS R16, [R55.X4+0x10] ;  /* 0x0000100037107984 */ /* 0x000e680000004800 */
[----:B------:R-:W1:Y:S04]  /*0fd0*/  LDS R42, [R55.X4+0x14] ;  /* 0x00001400372a7984 */ /* 0x000e680000004800 */
[----:B------:R-:W1:Y:S04]  /*0fe0*/  LDS R18, [R55.X4+0x18] ;  /* 0x0000180037127984 */ /* 0x000e680000004800 */
[----:B------:R1:W1:Y:S04]  /*0ff0*/  LDS R20, [R55.X4+0x1c] ;  /* 0x00001c0037147984 */ /* 0x0002680000004800 */
[----:B------:R-:W-:Y:S01]  /*1000*/  BAR.SYNC.DEFER_BLOCKING 0x0 ;  /* 0x0000000000007b1d */ /* 0x000fe20000010000 */
[----:B0-----:R-:W-:Y:S01]  /*1010*/  HFMA2.MMA R22, -RZ, RZ, 0, 0 ;  /* 0x00000000ff167435 */ /* 0x001fe200000001ff */
[----:B------:R-:W-:-:S04]  /*1020*/  MOV R7, RZ ;  /* 0x000000ff00077202 */ /* 0x000fc80000000f00 */
        /* <DEDUP_REMOVED lines=10> */
[----:B-1---5:R-:W-:-:S05]  /*10d0*/  FADD.FTZ R47, R0, R87 ;  /* 0x00000057002f7221 */ /* 0x022fca0000010000 */
[----:B------:R-:W-:Y:S01]  /*10e0*/  FSETP.GTU.FTZ.AND P0, PT, R47, 20, PT ;  /* 0x41a000002f00780b */ /* 0x000fe20003f1c000 */
[--C-:B--2---:R-:W-:Y:S02]  /*10f0*/  FADD.FTZ R46, R46, R87.reuse ;  /* 0x000000572e2e7221 */ /* 0x104fe40000010000 */
[--C-:B---3--:R-:W-:Y:S01]  /*1100*/  FADD.FTZ R45, R6, R87.reuse ;  /* 0x00000057062d7221 */ /* 0x108fe20000010000 */
[----:B0-----:R-:W-:Y:S01]  /*1110*/  MOV R4, c[0x0][0x16c] ;  /* 0x00005b0000047a02 */ /* 0x001fe20000000f00 */
        /* <DEDUP_REMOVED lines=11> */
[----:B----4-:R0:W-:Y:S04]  /*11d0*/  STS [R65], R14 ;  /* 0x0000000e41007388 */ /* 0x0101e80000000800 */
[----:B------:R0:W-:Y:S04]  /*11e0*/  STS [R63+0x80], R22 ;  /* 0x000080163f007388 */ /* 0x0001e80000000800 */
[----:B------:R0:W-:Y:S04]  /*11f0*/  STS [R62+0x100], R7 ;  /* 0x000100073e007388 */ /* 0x0001e80000000800 */
[----:B------:R0:W-:Y:S04]  /*1200*/  STS [R61+0x180], R24 ;  /* 0x000180183d007388 */ /* 0x0001e80000000800 */
[----:B------:R0:W-:Y:S04]  /*1210*/  STS [R60+0x200], R19 ;  /* 0x000200133c007388 */ /* 0x0001e80000000800 */
[----:B------:R0:W-:Y:S04]  /*1220*/  STS [R59+0x280], R26 ;  /* 0x0002801a3b007388 */ /* 0x0001e80000000800 */
[----:B------:R0:W-:Y:S04]  /*1230*/  STS [R58+0x300], R21 ;  /* 0x000300153a007388 */ /* 0x0001e80000000800 */
[----:B------:R0:W-:Y:S01]  /*1240*/  STS [R57+0x380], R28 ;  /* 0x0003801c39007388 */ /* 0x0001e20000000800 */
        /* <DEDUP_REMOVED lines=41> */
.L_x_11931:
[----:B------:R-:W-:Y:S05]  /*14e0*/  BSYNC B0 ;  /* 0x0000000000007941 */ /* 0x000fea0003800000 */
.L_x_11930:
[----:B------:R-:W-:Y:S01]  /*14f0*/  BSSY B0, `(.L_x_11932) ;  /* 0x0000025000007945 */ /* 0x000fe20003800000 */
[----:B------:R-:W-:Y:S01]  /*1500*/  HFMA2.MMA R40, -RZ, RZ, 0, 0 ;  /* 0x00000000ff287435 */ /* 0x000fe200000001ff */
[----:B------:R-:W-:Y:S01]  /*1510*/  FSETP.GTU.FTZ.AND P0, PT, R41, 20, PT ;  /* 0x41a000002900780b */ /* 0x000fe20003f1c000 */
[----:B------:R-:W-:Y:S02]  /*1520*/  FADD.FTZ R39, R20, R87 ;  /* 0x0000005714277221 */ /* 0x000fe40000010000 */
[----:B01----:R-:W-:Y:S01]  /*1530*/  FFMA.FTZ R14, R56, R91, R83 ;  /* 0x0000005b380e7223 */ /* 0x003fe20000010053 */
        /* <DEDUP_REMOVED lines=32> */
.L_x_11933:
[----:B------:R-:W-:Y:S05]  /*1740*/  BSYNC B0 ;  /* 0x0000000000007941 */ /* 0x000fea0003800000 */
.L_x_11932:
        /* <DEDUP_REMOVED lines=39> */
.L_x_11935:
[----:B------:R-:W-:Y:S05]  /*19c0*/  BSYNC B0 ;  /* 0x0000000000007941 */ /* 0x000fea0003800000 */
.L_x_11934:
        /* <DEDUP_REMOVED lines=33> */
.L_x_11937:
[----:B------:R-:W-:Y:S05]  /*1be0*/  BSYNC B0 ;  /* 0x0000000000007941 */ /* 0x000fea0003800000 */
.L_x_11936:
        /* <DEDUP_REMOVED lines=33> */
.L_x_11939:
[----:B------:R-:W-:Y:S05]  /*1e00*/  BSYNC B0 ;  /* 0x0000000000007941 */ /* 0x000fea0003800000 */
.L_x_11938:
        /* <DEDUP_REMOVED lines=33> */
.L_x_11941:
[----:B------:R-:W-:Y:S05]  /*2020*/  BSYNC B0 ;  /* 0x0000000000007941 */ /* 0x000fea0003800000 */
.L_x_11940:
        /* <DEDUP_REMOVED lines=33> */
.L_x_11943:
[----:B------:R-:W-:Y:S05]  /*2240*/  BSYNC B0 ;  /* 0x0000000000007941 */ /* 0x000fea0003800000 */
.L_x_11942:
        /* <DEDUP_REMOVED lines=33> */
.L_x_11945:
[----:B------:R-:W-:Y:S05]  /*2460*/  BSYNC B0 ;  /* 0x0000000000007941 */ /* 0x000fea0003800000 */
.L_x_11944:
[----:B----4-:R-:W-:Y:S01]  /*2470*/  FFMA.FTZ R14, R51, R95, R14 ;  /* 0x0000005f330e7223 */ /* 0x010fe2000001000e */
        /* <DEDUP_REMOVED lines=36> */
.L_x_11993:
[C---:B------:R-:W-:Y:S01]  /*26c0*/  LOP3.LUT R67, R68.reuse, 0x1f, R81, 0xf8, !PT ;  /* 0x0000001f44437812 */ /* 0x040fe200078ef851 */
[----:B------:R-:W-:Y:S01]  /*26d0*/  HFMA2.MMA R22, -RZ, RZ, 0, 0 ;  /* 0x00000000ff167435 */ /* 0x000fe200000001ff */
[----:B------:R-:W-:Y:S01]  /*26e0*/  SHF.R.S32.HI R115, RZ, 0x1f, R101 ;  /* 0x0000001fff737819 */ /* 0x000fe20000011465 */
[----:B------:R-:W-:Y:S01]  /*26f0*/  CS2R R20, SRZ ;  /* 0x0000000000147805 */ /* 0x000fe2000001ff00 */
[----:B------:R-:W-:Y:S01]  /*2700*/  IADD3 R4, R68, R67, RZ ;  /* 0x0000004344047210 */ /* 0x000fe20007ffe0ff */
[----:B------:R-:W-:Y:S01]  /*2710*/  CS2R R104, SRZ ;  /* 0x0000000000687805 */ /* 0x000fe2000001ff00 */
        /* <DEDUP_REMOVED lines=8> */
[C---:B------:R-:W-:Y:S01]  /*27a0*/  ISETP.GE.AND P2, PT, R4.reuse, R138, PT ;  /* 0x0000008a0400720c */ /* 0x040fe20003f46270 */
[----:B------:R-:W-:Y:S01]  /*27b0*/  CS2R R108, SRZ ;  /* 0x00000000006c7805 */ /* 0x000fe2000001ff00 */
[----:B------:R-:W-:Y:S01]  /*27c0*/  IADD3 R103, R4, 0x60, RZ ;  /* 0x0000006004677810 */ /* 0x000fe20007ffe0ff */
[----:B------:R-:W-:Y:S01]  /*27d0*/  HFMA2.MMA R117, -RZ, RZ, 0, 0 ;  /* 0x00000000ff757435 */ /* 0x000fe200000001ff */
[----:B------:R-:W-:-:S02]  /*27e0*/  IADD3 R7, R7, R15, RZ ;  /* 0x0000000f07077210 */ /* 0x000fc40007ffe0ff */
[----:B------:R-:W-:Y:S02]  /*27f0*/  LEA R14, P0, R6, R73, 0x2 ;  /* 0x00000049060e7211 */ /* 0x000fe400078010ff */
[----:B------:R-:W-:Y:S02]  /*2800*/  IADD3 R107, R4, 0xa0, RZ ;  /* 0x000000a0046b7810 */ /* 0x000fe40007ffe0ff */
[----:B------:R-:W-:Y:S02]  /*2810*/  LEA.HI.X R15, R6, R72, R7, 0x2, P0 ;  /* 0x00000048060f7211 */ /* 0x000fe400000f1407 */
[C---:B------:R-:W-:Y:S02]  /*2820*/  IADD3 R7, R4.reuse, 0x20, RZ ;  /* 0x0000002004077810 */ /* 0x040fe40007ffe0ff */
[----:B------:R-:W-:Y:S01]  /*2830*/  IADD3 R106, R4, 0x80, RZ ;  /* 0x00000080046a7810 */ /* 0x000fe20007ffe0ff */
[----:B0-----:R0:W2:Y:S01]  /*2840*/  @!P2 LDG.E R20, [R14.64] ;  /* 0x0000000a0e14a981 */ /* 0x0010a2000c1e1900 */
[----:B------:R-:W-:-:S02]  /*2850*/  ISETP.GE.AND P0, PT, R7, R138, PT ;  /* 0x0000008a0700720c */ /* 0x000fc40003f06270 */
[C---:B------:R-:W-:Y:S02]  /*2860*/  IADD3 R110, R4.reuse, 0xc0, RZ ;  /* 0x000000c0046e7810 */ /* 0x040fe40007ffe0ff */
[-C--:B------:R-:W-:Y:S02]  /*2870*/  ISETP.GE.AND P3, PT, R23, R138.reuse, PT ;  /* 0x0000008a1700720c */ /* 0x080fe40003f66270 */
[C---:B------:R-:W-:Y:S02]  /*2880*/  IADD3 R113, R4.reuse, 0x100, RZ ;  /* 0x0000010004717810 */ /* 0x040fe40007ffe0ff */
[-C--:B------:R-:W-:Y:S02]  /*2890*/  ISETP.GE.AND P6, PT, R103, R138.reuse, PT ;  /* 0x0000008a6700720c */ /* 0x080fe40003fc6270 */
[----:B------:R-:W-:Y:S02]  /*28a0*/  IADD3 R111, R4, 0xe0, RZ ;  /* 0x000000e0046f7810 */ /* 0x000fe40007ffe0ff */
[-C--:B------:R-:W-:Y:S01]  /*28b0*/  ISETP.GE.AND P4, PT, R107, R138.reuse, PT ;  /* 0x0000008a6b00720c */ /* 0x080fe20003f86270 */
[----:B------:R0:W3:Y:S01]  /*28c0*/  @!P0 LDG.E R22, [R14.64+0x80] ;  /* 0x0000800a0e168981 */ /* 0x0000e2000c1e1900 */
[----:B------:R-:W-:-:S02]  /*28d0*/  ISETP.GE.AND P5, PT, R106, R138, PT ;  /* 0x0000008a6a00720c */ /* 0x000fc40003fa6270 */
[-C--:B------:R-:W-:Y:S01]  /*28e0*/  ISETP.GE.AND P1, PT, R110, R138.reuse, PT ;  /* 0x0000008a6e00720c */ /* 0x080fe20003f26270 */
[----:B----4-:R0:W4:Y:S01]  /*28f0*/  @!P3 LDG.E R21, [R14.64+0x100] ;  /* 0x0001000a0e15b981 */ /* 0x010122000c1e1900 */
[-C--:B------:R-:W-:Y:S02]  /*2900*/  ISETP.GE.AND P0, PT, R113, R138.reuse, PT ;  /* 0x0000008a7100720c */ /* 0x080fe40003f06270 */
[----:B------:R-:W-:Y:S01]  /*2910*/  ISETP.GE.AND P2, PT, R111, R138, PT ;  /* 0x0000008a6f00720c */ /* 0x000fe20003f46270 */
[----:B------:R0:W4:Y:S01]  /*2920*/  @!P6 LDG.E R104, [R14.64+0x180] ;  /* 0x0001800a0e68e981 */ /* 0x000122000c1e1900 */
[C---:B------:R-:W-:Y:S02]  /*2930*/  IADD3 R116, R4.reuse, 0x120, RZ ;  /* 0x0000012004747810 */ /* 0x040fe40007ffe0ff */
[C---:B------:R-:W-:Y:S01]  /*2940*/  IADD3 R119, R4.reuse, 0x140, RZ ;  /* 0x0000014004777810 */ /* 0x040fe20007ffe0ff */
[----:B------:R0:W4:Y:S01]  /*2950*/  @!P4 LDG.E R108, [R14.64+0x280] ;  /* 0x0002800a0e6cc981 */ /* 0x000122000c1e1900 */
[----:B------:R-:W-:-:S02]  /*2960*/  IADD3 R120, R4, 0x160, RZ ;  /* 0x0000016004787810 */ /* 0x000fc40007ffe0ff */
[----:B------:R-:W-:Y:S01]  /*2970*/  MOV R114, RZ ;  /* 0x000000ff00727202 */ /* 0x000fe20000000f00 */
[----:B------:R0:W4:Y:S01]  /*2980*/  @!P5 LDG.E R105, [R14.64+0x200] ;  /* 0x0002000a0e69d981 */ /* 0x000122000c1e1900 */
[----:B------:R-:W-:Y:S02]  /*2990*/  IADD3 R123, R4, 0x180, RZ ;  /* 0x00000180047b7810 */ /* 0x000fe40007ffe0ff */
[-C--:B------:R-:W-:Y:S01]  /*29a0*/  ISETP.GE.AND P3, PT, R116, R138.reuse, PT ;  /* 0x0000008a7400720c */ /* 0x080fe20003f66270 */
        /* <DEDUP_REMOVED lines=34> */
[----:B------:R-:W-:Y:S01]  /*2bd0*/  IMAD.WIDE.U32 R18, R101, c[0x0][0x188], R18 ;  /* 0x0000620065127a25 */ /* 0x000fe200078e0012 */
[----:B------:R-:W-:Y:S02]  /*2be0*/  IADD3 R5, R17, R133, RZ ;  /* 0x0000008511057210 */ /* 0x000fe40007ffe0ff */
[----:B------:R-:W-:Y:S02]  /*2bf0*/  LEA R6, P3, R16, R71, 0x2 ;  /* 0x0000004710067211 */ /* 0x000fe400078610ff */
[----:B0-----:R-:W-:Y:S02]  /*2c00*/  IADD3 R15, R19, R131, RZ ;  /* 0x00000083130f7210 */ /* 0x001fe40007ffe0ff */
[----:B------:R-:W-:Y:S02]  /*2c10*/  ISETP.GE.AND P0, PT, R7, R138, PT ;  /* 0x0000008a0700720c */ /* 0x000fe40003f06270 */
[----:B------:R-:W-:-:S02]  /*2c20*/  IADD3 R19, R80, 0x140, RZ ;  /* 0x0000014050137810 */ /* 0x000fc40007ffe0ff */
[----:B------:R-:W-:Y:S02]  /*2c30*/  LEA.HI.X R7, R16, R70, R5, 0x2, P3 ;  /* 0x0000004610077211 */ /* 0x000fe400018f1405 */
[----:B------:R-:W-:Y:S02]  /*2c40*/  IADD3 R5, R80, 0x100, RZ ;  /* 0x0000010050057810 */ /* 0x000fe40007ffe0ff */
[----:B------:R-:W-:Y:S02]  /*2c50*/  LEA R14, P2, R18, c[0x0][0x220], 0x3 ;  /* 0x00008800120e7a11 */ /* 0x000fe400078418ff */
[C---:B------:R-:W-:Y:S02]  /*2c60*/  IADD3 R17, R80.reuse, 0x120, RZ ;  /* 0x0000012050117810 */ /* 0x040fe40007ffe0ff */
[----:B------:R-:W-:Y:S02]  /*2c70*/  LEA.HI.SX32 R16, R19, R80, 0x1b ;  /* 0x0000005013107211 */ /* 0x000fe400078fdaff */
[----:B------:R-:W-:-:S02]  /*2c80*/  IADD3 R19, R80, 0x160, RZ ;  /* 0x0000016050137810 */ /* 0x000fc40007ffe0ff */
[----:B------:R-:W-:Y:S02]  /*2c90*/  LEA.HI.SX32 R5, R5, R80, 0x1b ;  /* 0x0000005005057211 */ /* 0x000fe400078fdaff */
[----:B------:R-:W-:Y:S02]  /*2ca0*/  ISETP.GE.AND P1, PT, R4, R138, PT ;  /* 0x0000008a0400720c */ /* 0x000fe40003f26270 */
[----:B------:R-:W-:Y:S02]  /*2cb0*/  LEA.HI.X R15, R18, c[0x0][0x224], R15, 0x3, P2 ;  /* 0x00008900120f7a11 */ /* 0x000fe400010f1c0f */
[----:B------:R-:W-:Y:S02]  /*2cc0*/  LEA.HI.SX32 R17, R17, R80, 0x1b ;  /* 0x0000005011117211 */ /* 0x000fe400078fdaff */
[----:B------:R-:W-:Y:S01]  /*2cd0*/  ISETP.GE.AND P2, PT, R23, R138, PT ;  /* 0x0000008a1700720c */ /* 0x000fe20003f46270 */
[----:B------:R-:W-:Y:S01]  /*2ce0*/  HFMA2.MMA R4, -RZ, RZ, 0, 0 ;  /* 0x00000000ff047435 */ /* 0x000fe200000001ff */
[----:B------:R-:W-:Y:S01]  /*2cf0*/  LEA.HI.SX32 R19, R19, R80, 0x1b ;  /* 0x0000005013137211 */ /* 0x000fe200078fdaff */
[----:B------:R-:W-:Y:S01]  /*2d00*/  HFMA2.MMA R23, -RZ, RZ, 0, 0 ;  /* 0x00000000ff177435 */ /* 0x000fe200000001ff */
[----:B------:R-:W4:Y:S01]  /*2d10*/  LDG.E.64 R14, [R14.64] ;  /* 0x0000000a0e0e7981 */ /* 0x000f22000c1e1b00 */
[----:B------:R-:W-:-:S02]  /*2d20*/  ISETP.GE.AND P4, PT, R103, R138, PT ;  /* 0x0000008a6700720c */ /* 0x000fc40003f86270 */
[-C--:B------:R-:W-:Y:S02]  /*2d30*/  ISETP.GE.AND P3, PT, R106, R138.reuse, PT ;  /* 0x0000008a6a00720c */ /* 0x080fe40003f66270 */
[-C--:B------:R-:W-:Y:S02]  /*2d40*/  ISETP.GE.AND P5, PT, R107, R138.reuse, PT ;  /* 0x0000008a6b00720c */ /* 0x080fe40003fa6270 */
[----:B------:R-:W-:Y:S01]  /*2d50*/  ISETP.GE.AND P6, PT, R110, R138, PT ;  /* 0x0000008a6e00720c */ /* 0x000fe20003fc6270 */
[----:B------:R-:W-:Y:S02]  /*2d60*/  HFMA2.MMA R130, -RZ, RZ, 0, 0 ;  /* 0x00000000ff827435 */ /* 0x000fe400000001ff */
[----:B------:R-:W-:Y:S01]  /*2d70*/  HFMA2.MMA R136, -RZ, RZ, 0, 0 ;  /* 0x00000000ff887435 */ /* 0x000fe200000001ff */
[----:B------:R-:W-:Y:S01]  /*2d80*/  MOV R134, RZ ;  /* 0x000000ff00867202 */ /* 0x000fe20000000f00 */
[----:B--2---:R-:W-:Y:S04]  /*2d90*/  STS [R65], R20 ;  /* 0x0000001441007388 */ /* 0x004fe80000000800 */
[----:B---3--:R0:W-:Y:S04]  /*2da0*/  STS [R63+0x80], R22 ;  /* 0x000080163f007388 */ /* 0x0081e80000000800 */
[----:B----4-:R1:W-:Y:S04]  /*2db0*/  STS [R62+0x100], R21 ;  /* 0x000100153e007388 */ /* 0x0103e80000000800 */
[----:B------:R2:W-:Y:S01]  /*2dc0*/  STS [R61+0x180], R104 ;  /* 0x000180683d007388 */ /* 0x0005e20000000800 */
[----:B0-----:R-:W-:-:S02]  /*2dd0*/  IADD3 R63, R80, 0x1e0, RZ ;  /* 0x000001e0503f7810 */ /* 0x001fc40007ffe0ff */
[C---:B-1----:R-:W-:Y:S01]  /*2de0*/  IADD3 R21, R80.reuse, 0x180, RZ ;  /* 0x0000018050157810 */ /* 0x042fe20007ffe0ff */
[----:B------:R-:W-:Y:S01]  /*2df0*/  STS [R60+0x200], R105 ;  /* 0x000200693c007388 */ /* 0x000fe20000000800 */
[----:B--2---:R-:W-:-:S03]  /*2e00*/  IADD3 R61, R80, 0x1c0, RZ ;  /* 0x000001c0503d7810 */ /* 0x004fc60007ffe0ff */
[----:B------:R0:W-:Y:S01]  /*2e10*/  STS [R59+0x280], R108 ;  /* 0x0002806c3b007388 */ /* 0x0001e20000000800 */
[----:B------:R-:W-:-:S03]  /*2e20*/  LEA.HI.SX32 R18, R21, R80, 0x1b ;  /* 0x0000005015127211 */ /* 0x000fc600078fdaff */
[----:B------:R1:W-:Y:S01]  /*2e30*/  STS [R58+0x300], R109 ;  /* 0x0003006d3a007388 */ /* 0x0003e20000000800 */
[-C--:B------:R-:W-:Y:S02]  /*2e40*/  LEA.HI.SX32 R20, R61, R80.reuse, 0x1b ;  /* 0x000000503d147211 */ /* 0x080fe400078fdaff */
[----:B0-----:R-:W-:Y:S01]  /*2e50*/  IADD3 R59, R80, 0x1a0, RZ ;  /* 0x000001a0503b7810 */ /* 0x001fe20007ffe0ff */
[----:B------:R0:W-:Y:S01]  /*2e60*/  STS [R57+0x380], R114 ;  /* 0x0003807239007388 */ /* 0x0001e20000000800 */
[-C--:B------:R-:W-:Y:S02]  /*2e70*/  LEA.HI.SX32 R132, R63, R80.reuse, 0x1b ;  /* 0x000000503f847211 */ /* 0x080fe400078fdaff */
[----:B------:R-:W-:Y:S01]  /*2e80*/  LEA.HI.SX32 R21, R59, R80, 0x1b ;  /* 0x000000503b157211 */ /* 0x000fe200078fdaff */
[----:B------:R-:W-:Y:S01]  /*2e90*/  STS [R5.X4+0x400], R112 ;  /* 0x0004007005007388 */ /* 0x000fe20000004800 */
[----:B-1----:R-:W-:-:S03]  /*2ea0*/  MOV R58, RZ ;  /* 0x000000ff003a7202 */ /* 0x002fc60000000f00 */
        /* <DEDUP_REMOVED lines=8> */
[----:B------:R3:W4:Y:S01]  /*2f30*/  @!P1 LDG.E R4, [R6.64] ;  /* 0x0000000a06049981 */ /* 0x000722000c1e1900 */
[-C--:B------:R-:W-:Y:S01]  /*2f40*/  ISETP.GE.AND P1, PT, R111, R138.reuse, PT ;  /* 0x0000008a6f00720c */ /* 0x080fe20003f26270 */
[----:B0-----:R-:W-:Y:S02]  /*2f50*/  HFMA2.MMA R57, -RZ, RZ, 0, 0 ;  /* 0x00000000ff397435 */ /* 0x001fe400000001ff */
[----:B------:R3:W4:Y:S01]  /*2f60*/  @!P2 LDG.E R23, [R6.64+0x100] ;  /* 0x0001000a0617a981 */ /* 0x000722000c1e1900 */
[-C--:B------:R-:W-:Y:S02]  /*2f70*/  ISETP.GE.AND P2, PT, R113, R138.reuse, PT ;  /* 0x0000008a7100720c */ /* 0x080fe40003f46270 */
[----:B-1----:R-:W-:Y:S01]  /*2f80*/  MOV R126, RZ ;  /* 0x000000ff007e7202 */ /* 0x002fe20000000f00 */
[----:B------:R3:W4:Y:S01]  /*2f90*/  @!P0 LDG.E R58, [R6.64+0x80] ;  /* 0x0000800a063a8981 */ /* 0x000722000c1e1900 */
[----:B------:R-:W-:Y:S02]  /*2fa0*/  MOV R121, RZ ;  /* 0x000000ff00797202 */ /* 0x000fe40000000f00 */
[-C--:B------:R-:W-:Y:S01]  /*2fb0*/  ISETP.GE.AND P0, PT, R116, R138.reuse, PT ;  /* 0x0000008a7400720c */ /* 0x080fe20003f06270 */
        /* <DEDUP_REMOVED lines=10> */
[-C--:B------:R-:W-:Y:S01]  /*3060*/  ISETP.GE.AND P1, PT, R128, R138.reuse, PT ;  /* 0x0000008a8000720c */ /* 0x080fe20003f26270 */
[----:B------:R-:W-:Y:S02]  /*3070*/  HFMA2.MMA R128, -RZ, RZ, 0, 0 ;  /* 0x00000000ff807435 */ /* 0x000fe400000001ff */
[----:B------:R3:W4:Y:S01]  /*3080*/  @!P2 LDG.E R134, [R6.64+0x400] ;  /* 0x0004000a0686a981 */ /* 0x000722000c1e1900 */
[----:B------:R-:W-:Y:S01]  /*3090*/  ISETP.GE.AND P2, PT, R127, R138, PT ;  /* 0x0000008a7f00720c */ /* 0x000fe20003f46270 */
[----:B------:R-:W-:Y:S01]  /*30a0*/  HFMA2.MMA R138, -RZ, RZ, 0, 0 ;  /* 0x00000000ff8a7435 */ /* 0x000fe200000001ff */
[----:B------:R-:W-:Y:S01]  /*30b0*/  MOV R119, RZ ;  /* 0x000000ff00777202 */ /* 0x000fe20000000f00 */
[----:B------:R3:W4:Y:S01]  /*30c0*/  @!P0 LDG.E R124, [R6.64+0x480] ;  /* 0x0004800a067c8981 */ /* 0x000722000c1e1900 */
[----:B------:R-:W-:Y:S02]  /*30d0*/  MOV R123, RZ ;  /* 0x000000ff007b7202 */ /* 0x000fe40000000f00 */
[----:B------:R-:W-:Y:S01]  /*30e0*/  MOV R127, RZ ;  /* 0x000000ff007f7202 */ /* 0x000fe20000000f00 */
[----:B------:R3:W4:Y:S01]  /*30f0*/  @!P3 LDG.E R128, [R6.64+0x580] ;  /* 0x0005800a0680b981 */ /* 0x000722000c1e1900 */
[----:B--2---:R-:W-:-:S03]  /*3100*/  MOV R129, RZ ;  /* 0x000000ff00817202 */ /* 0x004fc60000000f00 */
[----:B------:R3:W2:Y:S04]  /*3110*/  @!P4 LDG.E R119, [R6.64+0x500] ;  /* 0x0005000a0677c981 */ /* 0x0006a8000c1e1900 */
[----:B------:R3:W2:Y:S04]  /*3120*/  @!P6 LDG.E R123, [R6.64+0x600] ;  /* 0x0006000a067be981 */ /* 0x0006a8000c1e1900 */
[----:B------:R3:W2:Y:S04]  /*3130*/  @!P5 LDG.E R138, [R6.64+0x680] ;  /* 0x0006800a068ad981 */ /* 0x0006a8000c1e1900 */
[----:B------:R3:W2:Y:S04]  /*3140*/  @!P2 LDG.E R127, [R6.64+0x700] ;  /* 0x0007000a067fa981 */ /* 0x0006a8000c1e1900 */
[----:B------:R3:W2:Y:S01]  /*3150*/  @!P1 LDG.E R129, [R6.64+0x780] ;  /* 0x0007800a06819981 */ /* 0x0006a2000c1e1900 */
[----:B------:R-:W-:-:S02]  /*3160*/  SHF.L.U32 R22, R80, 0x4, RZ ;  /* 0x0000000450167819 */ /* 0x000fc400000006ff */
[C---:B------:R-:W-:Y:S02]  /*3170*/  LEA.HI.SX32 R65, R80.reuse, R80, 0x1b ;  /* 0x0000005050417211 */ /* 0x040fe400078fdaff */
[C---:B------:R-:W-:Y:S02]  /*3180*/  IADD3 R63, R80.reuse, 0x20, RZ ;  /* 0x00000020503f7810 */ /* 0x040fe40007ffe0ff */
[C---:B------:R-:W-:Y:S02]  /*3190*/  IADD3 R61, R80.reuse, 0x40, RZ ;  /* 0x00000040503d7810 */ /* 0x040fe40007ffe0ff */
[----:B---3--:R-:W-:Y:S02]  /*31a0*/  IADD3 R7, R80, 0x80, RZ ;  /* 0x0000008050077810 */ /* 0x008fe40007ffe0ff */
[----:B------:R-:W-:Y:S02]  /*31b0*/  LEA.HI.SX32 R117, R22, R22, 0x1b ;  /* 0x0000001616757211 */ /* 0x000fe400078fdaff */
[----:B------:R-:W-:-:S02]  /*31c0*/  SHF.L.U32 R65, R65, 0x2, RZ ;  /* 0x0000000241417819 */ /* 0x000fc400000006ff */
[----:B------:R-:W-:Y:S01]  /*31d0*/  IADD3 R59, R80, 0x60, RZ ;  /* 0x00000060503b7810 */ /* 0x000fe20007ffe0ff */
[----:B------:R-:W-:Y:S01]  /*31e0*/  FMUL.FTZ R140, R14, 1.4426950216293334961 ;  /* 0x3fb8aa3b0e8c7820 */ /* 0x000fe20000410000 */
[-C--:B------:R-:W-:Y:S01]  /*31f0*/  LEA.HI.SX32 R63, R63, R80.reuse, 0x1b ;  /* 0x000000503f3f7211 */ /* 0x080fe200078fdaff */
[----:B------:R-:W-:Y:S01]  /*3200*/  LDS R122, [R117.X4] ;  /* 0x00000000757a7984 */ /* 0x000fe20000004800 */
[-C--:B------:R-:W-:Y:S02]  /*3210*/  LEA.HI.SX32 R7, R7, R80.reuse, 0x1b ;  /* 0x0000005007077211 */ /* 0x080fe400078fdaff */
[-C--:B------:R-:W-:Y:S01]  /*3220*/  LEA.HI.SX32 R61, R61, R80.reuse, 0x1b ;  /* 0x000000503d3d7211 */ /* 0x080fe200078fdaff */
[----:B------:R-:W-:Y:S01]  /*3230*/  LDS R120, [R117.X4+0x4] ;  /* 0x0000040075787984 */ /* 0x000fe20000004800 */
[----:B------:R-:W-:Y:S01]  /*3240*/  LEA.HI.SX32 R59, R59, R80, 0x1b ;  /* 0x000000503b3b7211 */ /* 0x000fe200078fdaff */
[----:B------:R-:W-:Y:S01]  /*3250*/  FMUL.FTZ R6, R15, R47 ;  /* 0x0000002f0f067220 */ /* 0x000fe20000410000 */
[----:B------:R-:W-:Y:S01]  /*3260*/  SHF.L.U32 R63, R63, 0x2, RZ ;  /* 0x000000023f3f7819 */ /* 0x000fe200000006ff */
[----:B------:R-:W-:Y:S01]  /*3270*/  LDS R113, [R117.X4+0x8] ;  /* 0x0000080075717984 */ /* 0x000fe20000004800 */
[----:B------:R-:W-:-:S02]  /*3280*/  SHF.L.U32 R60, R7, 0x2, RZ ;  /* 0x00000002073c7819 */ /* 0x000fc400000006ff */
[----:B------:R-:W-:Y:S01]  /*3290*/  LOP3.LUT R125, R81, 0x1f, RZ, 0xc0, !PT ;  /* 0x0000001f517d7812 */ /* 0x000fe200078ec0ff */
[----:B------:R-:W0:Y:S01]  /*32a0*/  LDS R111, [R117.X4+0xc] ;  /* 0x00000c00756f7984 */ /* 0x000e220000004800 */
[----:B------:R-:W-:-:S03]  /*32b0*/  SHF.L.U32 R62, R61, 0x2, RZ ;  /* 0x000000023d3e7819 */ /* 0x000fc600000006ff */
[----:B------:R-:W1:Y:S01]  /*32c0*/  LDS R118, [R117.X4+0x10] ;  /* 0x0000100075767984 */ /* 0x000e620000004800 */
[----:B------:R-:W-:-:S03]  /*32d0*/  IADD3 R7, R80, 0xa0, RZ ;  /* 0x000000a050077810 */ /* 0x000fc60007ffe0ff */
[----:B------:R-:W3:Y:S04]  /*32e0*/  LDS R116, [R117.X4+0x14] ;  /* 0x0000140075747984 */ /* 0x000ee80000004800 */
[----:B------:R-:W0:Y:S04]  /*32f0*/  LDS R109, [R117.X4+0x18] ;  /* 0x00001800756d7984 */ /* 0x000e280000004800 */
[----:B------:R-:W0:Y:S04]  /*3300*/  LDS R107, [R117.X4+0x1c] ;  /* 0x00001c00756b7984 */ /* 0x000e280000004800 */
[----:B------:R-:W0:Y:S04]  /*3310*/  LDS R114, [R117.X4+0x20] ;  /* 0x0000200075727984 */ /* 0x000e280000004800 */
[----:B------:R-:W0:Y:S04]  /*3320*/  LDS R112, [R117.X4+0x24] ;  /* 0x0000240075707984 */ /* 0x000e280000004800 */
[----:B------:R-:W-:Y:S04]  /*3330*/  LDS R105, [R117.X4+0x28] ;  /* 0x0000280075697984 */ /* 0x000fe80000004800 */
[----:B------:R-:W2:Y:S04]  /*3340*/  LDS R103, [R117.X4+0x2c] ;  /* 0x00002c0075677984 */ /* 0x000ea80000004800 */
[----:B------:R-:W-:Y:S04]  /*3350*/  LDS R110, [R117.X4+0x30] ;  /* 0x00003000756e7984 */ /* 0x000fe80000004800 */
[----:B------:R-:W2:Y:S04]  /*3360*/  LDS R108, [R117.X4+0x34] ;  /* 0x00003400756c7984 */ /* 0x000ea80000004800 */
[----:B------:R-:W2:Y:S04]  /*3370*/  LDS R106, [R117.X4+0x38] ;  /* 0x00003800756a7984 */ /* 0x000ea80000004800 */
[----:B------:R-:W2:Y:S01]  /*3380*/  LDS R104, [R117.X4+0x3c] ;  /* 0x00003c0075687984 */ /* 0x000ea20000004800 */
[----:B------:R-:W-:Y:S01]  /*3390*/  SHF.L.U32 R61, R59, 0x2, RZ ;  /* 0x000000023b3d7819 */ /* 0x000fe200000006ff */
[----:B------:R-:W-:Y:S01]  /*33a0*/  FMUL.RZ R6, R6, 0.15915493667125701904 ;  /* 0x3e22f98306067820 */ /* 0x000fe2000040c000 */
[----:B------:R-:W-:-:S02]  /*33b0*/  IADD3 R131, R80, 0xc0, RZ ;  /* 0x000000c050837810 */ /* 0x000fc40007ffe0ff */
[----:B------:R-:W-:Y:S02]  /*33c0*/  IADD3 R59, R80, 0xe0, RZ ;  /* 0x000000e0503b7810 */ /* 0x000fe40007ffe0ff */
[----:B------:R-:W-:Y:S02]  /*33d0*/  ISETP.NE.AND P0, PT, R125, RZ, PT ;  /* 0x000000ff7d00720c */ /* 0x000fe40003f05270 */
[----:B------:R-:W-:Y:S02]  /*33e0*/  ISETP.NE.AND P2, PT, R81, RZ, PT ;  /* 0x000000ff5100720c */ /* 0x000fe40003f45270 */
[-C--:B------:R-:W-:Y:S02]  /*33f0*/  LEA.HI.SX32 R131, R131, R80.reuse, 0x1b ;  /* 0x0000005083837211 */ /* 0x080fe400078fdaff */
[----:B------:R-:W-:Y:S02]  /*3400*/  LEA.HI.SX32 R22, R59, R80, 0x1b ;  /* 0x000000503b167211 */ /* 0x000fe400078fdaff */
[----:B------:R-:W-:Y:S01]  /*3410*/  ISETP.LT.OR P1, PT, R168, 0x2, P0 ;  /* 0x00000002a800780c */ /* 0x000fe20000721670 */
[----:B0-----:R-:W-:-:S02]  /*3420*/  FMUL.FTZ R146, R111, R46 ;  /* 0x0000002e6f927220 */ /* 0x001fc40000410000 */
[----:B------:R-:W-:Y:S02]  /*3430*/  FMUL.FTZ R150, R113, R46 ;  /* 0x0000002e71967220 */ /* 0x000fe40000410000 */
[-C--:B-1----:R-:W-:Y:S02]  /*3440*/  FMUL.FTZ R145, R118, R45.reuse ;  /* 0x0000002d76917220 */ /* 0x082fe40000410000 */
[----:B---3--:R-:W-:Y:S02]  /*3450*/  FMUL.FTZ R149, R116, R45 ;  /* 0x0000002d74957220 */ /* 0x008fe40000410000 */
[----:B------:R-:W-:Y:S01]  /*3460*/  FMUL.FTZ R156, R109, R44 ;  /* 0x0000002c6d9c7220 */ /* 0x000fe20000410000 */
[----:B----4-:R0:W-:Y:S02]  /*3470*/  STS [R65+0x840], R4 ;  /* 0x0008400441007388 */ /* 0x0101e40000000800 */
[----:B0-----:R-:W-:Y:S02]  /*3480*/  FMUL.FTZ R4, R140, R47 ;  /* 0x0000002f8c047220 */ /* 0x001fe40000410000 */
[----:B------:R0:W-:Y:S04]  /*3490*/  STS [R63+0x8c0], R58 ;  /* 0x0008c03a3f007388 */ /* 0x0001e80000000800 */
[----:B------:R1:W-:Y:S01]  /*34a0*/  STS [R62+0x940], R23 ;  /* 0x000940173e007388 */ /* 0x0003e20000000800 */
[----:B------:R-:W-:Y:S01]  /*34b0*/  MUFU.EX2 R4, R4 ;  /* 0x0000000400047308 */ /* 0x000fe20000000800 */
[----:B0-----:R-:W-:-:S07]  /*34c0*/  LEA.HI.SX32 R58, R7, R80, 0x1b ;  /* 0x00000050073a7211 */ /* 0x001fce00078fdaff */
[----:B------:R-:W0:Y:S01]  /*34d0*/  MUFU.COS R7, R6 ;  /* 0x0000000600077308 */ /* 0x000e220000000000 */
[----:B------:R-:W-:Y:S01]  /*34e0*/  STS [R61+0x9c0], R126 ;  /* 0x0009c07e3d007388 */ /* 0x000fe20000000800 */
[----:B------:R-:W-:Y:S02]  /*34f0*/  SHF.L.U32 R59, R58, 0x2, RZ ;  /* 0x000000023a3b7819 */ /* 0x000fe400000006ff */
[----:B------:R-:W-:-:S04]  /*3500*/  SHF.L.U32 R58, R131, 0x2, RZ ;  /* 0x00000002833a7819 */ /* 0x000fc800000006ff */
[----:B-1----:R1:W3:Y:S01]  /*3510*/  MUFU.SIN R23, R6 ;  /* 0x0000000600177308 */ /* 0x0022e20000000400 */
[----:B------:R4:W-:Y:S04]  /*3520*/  STS [R60+0xa40], R57 ;  /* 0x000a40393c007388 */ /* 0x0009e80000000800 */
[----:B------:R-:W-:Y:S01]  /*3530*/  STS [R59+0xac0], R130 ;  /* 0x000ac0823b007388 */ /* 0x000fe20000000800 */
[----:B----4-:R-:W-:-:S03]  /*3540*/  SHF.L.U32 R57, R22, 0x2, RZ ;  /* 0x0000000216397819 */ /* 0x010fc600000006ff */
[----:B------:R-:W-:Y:S01]  /*3550*/  STS [R58+0xb40], R121 ;  /* 0x000b40793a007388 */ /* 0x000fe20000000800 */
[----:B-1----:R-:W-:-:S03]  /*3560*/  LEA R6, R92, R101, 0x8 ;  /* 0x000000655c067211 */ /* 0x002fc600078e40ff */
[----:B------:R-:W-:Y:S01]  /*3570*/  STS [R57+0xbc0], R136 ;  /* 0x000bc08839007388 */ /* 0x000fe20000000800 */
[----:B------:R-:W-:-:S03]  /*3580*/  @P2 IADD3 R6, R81, 0x200, RZ ;  /* 0x0000020051062810 */ /* 0x000fc60007ffe0ff */
[----:B------:R-:W-:Y:S01]  /*3590*/  STS [R5.X4+0xc40], R134 ;  /* 0x000c408605007388 */ /* 0x000fe20000004800 */
[----:B------:R-:W-:-:S03]  /*35a0*/  @!P1 IADD3 R126, R168, -0x2, RZ ;  /* 0xfffffffea87e9810 */ /* 0x000fc60007ffe0ff */
[----:B------:R-:W-:Y:S01]  /*35b0*/  STS [R17.X4+0xcc0], R124 ;  /* 0x000cc07c11007388 */ /* 0x000fe20000004800 */
[----:B0-----:R-:W-:-:S03]  /*35c0*/  FMUL.FTZ R22, R4, R7 ;  /* 0x0000000704167220 */ /* 0x001fc60000410000 */
[----:B--2---:R-:W-:Y:S01]  /*35d0*/  STS [R16.X4+0xd40], R119 ;  /* 0x000d407710007388 */ /* 0x004fe20000004800 */
[----:B---3--:R-:W-:-:S03]  /*35e0*/  FMUL.FTZ R23, R4, R23 ;  /* 0x0000001704177220 */ /* 0x008fc60000410000 */
[----:B------:R0:W-:Y:S04]  /*35f0*/  STS [R19.X4+0xdc0], R128 ;  /* 0x000dc08013007388 */ /* 0x0001e80000004800 */
[----:B------:R1:W-:Y:S01]  /*3600*/  STS [R18.X4+0xe40], R123 ;  /* 0x000e407b12007388 */ /* 0x0003e20000004800 */
[----:B------:R-:W-:-:S03]  /*3610*/  @!P1 IMAD R7, R126, c[0x0][0x16c], R101 ;  /* 0x00005b007e079a24 */ /* 0x000fc600078e0265 */
[----:B------:R-:W-:Y:S01]  /*3620*/  STS [R21.X4+0xec0], R138 ;  /* 0x000ec08a15007388 */ /* 0x000fe20000004800 */
[----:B0-----:R-:W-:-:S03]  /*3630*/  SHF.L.U32 R19, R6, 0x3, RZ ;  /* 0x0000000306137819 */ /* 0x001fc600000006ff */
[----:B------:R-:W-:Y:S04]  /*3640*/  STS [R20.X4+0xf40], R127 ;  /* 0x000f407f14007388 */ /* 0x000fe80000004800 */
[----:B------:R-:W-:Y:S01]  /*3650*/  STS [R132.X4+0xfc0], R129 ;  /* 0x000fc08184007388 */ /* 0x000fe20000004800 */
[----:B------:R-:W-:-:S06]  /*3660*/  NOP ;  /* 0x0000000000007918 */ /* 0x000fcc0000000000 */
[----:B------:R-:W0:Y:S04]  /*3670*/  LDS R130, [R117.X4+0x840] ;  /* 0x0008400075827984 */ /* 0x000e280000004800 */
        /* <DEDUP_REMOVED lines=16> */
[----:B------:R-:W-:Y:S01]  /*3780*/  CS2R R4, SRZ ;  /* 0x0000000000047805 */ /* 0x000fe2000001ff00 */
[----:B------:R-:W-:-:S02]  /*3790*/  @!P1 IMAD.WIDE R6, R7, 0x10, R2 ;  /* 0x0000001007069825 */ /* 0x000fc400078e0202 */
[----:B------:R-:W-:Y:S02]  /*37a0*/  BAR.SYNC.DEFER_BLOCKING 0x0 ;  /* 0x0000000000007b1d */ /* 0x000fe40000010000 */
[CC--:B------:R-:W-:Y:S02]  /*37b0*/  FMUL.FTZ R16, R15.reuse, R46.reuse ;  /* 0x0000002e0f107220 */ /* 0x0c0fe40000410000 */
[C---:B-1----:R-:W-:Y:S02]  /*37c0*/  FMUL.FTZ R18, R15.reuse, R45 ;  /* 0x0000002d0f127220 */ /* 0x042fe40000410000 */
[----:B------:R-:W-:Y:S02]  /*37d0*/  FMUL.RZ R124, R16, 0.15915493667125701904 ;  /* 0x3e22f983107c7820 */ /* 0x000fe4000040c000 */
[----:B------:R-:W-:Y:S02]  /*37e0*/  FMUL.FTZ R16, R140, R46 ;  /* 0x0000002e8c107220 */ /* 0x000fe40000410000 */
[----:B------:R-:W-:Y:S01]  /*37f0*/  FMUL.RZ R117, R18, 0.15915493667125701904 ;  /* 0x3e22f98312757820 */ /* 0x000fe2000040c000 */
[----:B------:R-:W-:Y:S01]  /*3800*/  MUFU.SIN R17, R124 ;  /* 0x0000007c00117308 */ /* 0x000fe20000000400 */
[----:B------:R-:W-:Y:S01]  /*3810*/  FMUL.FTZ R18, R15, R43 ;  /* 0x0000002b0f127220 */ /* 0x000fe20000410000 */
[----:B------:R1:W5:Y:S06]  /*3820*/  @!P1 LDG.E.64 R4, [R6.64+0x8] ;  /* 0x0000080a06049981 */ /* 0x00036c000c1e1b00 */
[----:B------:R-:W0:Y:S01]  /*3830*/  MUFU.EX2 R16, R16 ;  /* 0x0000001000107308 */ /* 0x000e220000000800 */
[----:B-1----:R-:W-:-:S07]  /*3840*/  FMUL.FTZ R6, R140, R45 ;  /* 0x0000002d8c067220 */ /* 0x002fce0000410000 */
[----:B------:R-:W-:Y:S01]  /*3850*/  MUFU.SIN R123, R117 ;  /* 0x00000075007b7308 */ /* 0x000fe20000000400 */
[----:B------:R-:W-:-:S07]  /*3860*/  FMUL.FTZ R7, R15, R44 ;  /* 0x0000002c0f077220 */ /* 0x000fce0000410000 */
[----:B------:R1:W-:Y:S01]  /*3870*/  MUFU.COS R121, R117 ;  /* 0x0000007500797308 */ /* 0x0003e20000000000 */
[----:B------:R-:W-:-:S07]  /*3880*/  FMUL.RZ R137, R7, 0.15915493667125701904 ;  /* 0x3e22f98307897820 */ /* 0x000fce000040c000 */
[----:B------:R-:W0:Y:S01]  /*3890*/  MUFU.EX2 R6, R6 ;  /* 0x0000000600067308 */ /* 0x000e220000000800 */
[----:B------:R-:W-:-:S07]  /*38a0*/  FMUL.RZ R139, R18, 0.15915493667125701904 ;  /* 0x3e22f983128b7820 */ /* 0x000fce000040c000 */
[----:B------:R-:W2:Y:S01]  /*38b0*/  MUFU.COS R119, R124 ;  /* 0x0000007c00777308 */ /* 0x000ea20000000000 */
[C---:B------:R-:W-:Y:S02]  /*38c0*/  FMUL.FTZ R7, R140.reuse, R44 ;  /* 0x0000002c8c077220 */ /* 0x040fe40000410000 */
[----:B------:R-:W-:-:S05]  /*38d0*/  FMUL.FTZ R18, R140, R43 ;  /* 0x0000002b8c127220 */ /* 0x000fca0000410000 */
[----:B------:R-:W-:Y:S01]  /*38e0*/  MUFU.SIN R134, R137 ;  /* 0x0000008900867308 */ /* 0x000fe20000000400 */
[----:B0-----:R-:W-:Y:S02]  /*38f0*/  FMUL.FTZ R19, R15, R42 ;  /* 0x0000002a0f137220 */ /* 0x001fe40000410000 */
[----:B-1----:R-:W-:-:S05]  /*3900*/  FMUL.FTZ R117, R16, R17 ;  /* 0x0000001110757220 */ /* 0x002fca0000410000 */
[----:B------:R0:W-:Y:S01]  /*3910*/  MUFU.COS R124, R137 ;  /* 0x00000089007c7308 */ /* 0x0001e20000000000 */
[C---:B------:R-:W-:Y:S02]  /*3920*/  FMUL.FTZ R121, R6.reuse, R121 ;  /* 0x0000007906797220 */ /* 0x040fe40000410000 */
[----:B------:R-:W-:Y:S02]  /*3930*/  FMUL.FTZ R123, R6, R123 ;  /* 0x0000007b067b7220 */ /* 0x000fe40000410000 */
[----:B0-----:R-:W-:-:S03]  /*3940*/  FMUL.FTZ R137, R122, R47 ;  /* 0x0000002f7a897220 */ /* 0x001fc60000410000 */
[----:B------:R-:W-:Y:S01]  /*3950*/  MUFU.SIN R135, R139 ;  /* 0x0000008b00877308 */ /* 0x000fe20000000400 */
[----:B------:R-:W-:Y:S02]  /*3960*/  FMUL.FTZ R6, R140, R42 ;  /* 0x0000002a8c067220 */ /* 0x000fe40000410000 */
[----:B------:R-:W-:-:S05]  /*3970*/  FMUL.FTZ R144, R56, R137 ;  /* 0x0000008938907220 */ /* 0x000fca0000410000 */
[----:B------:R0:W-:Y:S01]  /*3980*/  MUFU.COS R133, R139 ;  /* 0x0000008b00857308 */ /* 0x0001e20000000000 */
[----:B------:R-:W-:Y:S02]  /*3990*/  FMUL.RZ R142, R19, 0.15915493667125701904 ;  /* 0x3e22f983138e7820 */ /* 0x000fe4000040c000 */
[----:B--2---:R-:W-:Y:S02]  /*39a0*/  FMUL.FTZ R119, R16, R119 ;  /* 0x0000007710777220 */ /* 0x004fe40000410000 */
[----:B0-----:R-:W-:-:S03]  /*39b0*/  FMUL.FTZ R139, R120, R47 ;  /* 0x0000002f788b7220 */ /* 0x001fc60000410000 */
[----:B------:R-:W0:Y:S01]  /*39c0*/  MUFU.EX2 R7, R7 ;  /* 0x0000000700077308 */ /* 0x000e220000000800 */
[----:B------:R-:W-:Y:S02]  /*39d0*/  FMUL.FTZ R148, R56, R139 ;  /* 0x0000008b38947220 */ /* 0x000fe40000410000 */
[C---:B------:R-:W-:Y:S02]  /*39e0*/  FMUL.FTZ R139, R117.reuse, R144 ;  /* 0x00000090758b7220 */ /* 0x040fe40000410000 */
[----:B------:R-:W-:-:S03]  /*39f0*/  FMUL.FTZ R137, R117, R148 ;  /* 0x0000009475897220 */ /* 0x000fc60000410000 */
[----:B------:R-:W1:Y:S01]  /*3a00*/  MUFU.EX2 R18, R18 ;  /* 0x0000001200127308 */ /* 0x000e620000000800 */
[C---:B------:R-:W-:Y:S02]  /*3a10*/  FFMA.FTZ R139, R119.reuse, R148, R139 ;  /* 0x00000094778b7223 */ /* 0x040fe4000001008b */
[----:B------:R-:W-:-:S05]  /*3a20*/  FFMA.FTZ R137, R119, R144, -R137 ;  /* 0x0000009077897223 */ /* 0x000fca0000010889 */
[----:B------:R-:W-:Y:S01]  /*3a30*/  MUFU.SIN R19, R142 ;  /* 0x0000008e00137308 */ /* 0x000fe20000000400 */
[----:B------:R-:W-:-:S07]  /*3a40*/  FFMA.FTZ R154, R53, R146, R139 ;  /* 0x00000092359a7223 */ /* 0x000fce000001008b */
[----:B------:R2:W-:Y:S08]  /*3a50*/  MUFU.COS R17, R142 ;  /* 0x0000008e00117308 */ /* 0x0005f00000000000 */
[----:B------:R-:W3:Y:S01]  /*3a60*/  MUFU.EX2 R6, R6 ;  /* 0x0000000600067308 */ /* 0x000ee20000000800 */
[----:B--2---:R-:W-:Y:S02]  /*3a70*/  FFMA.FTZ R142, R53, R150, R137 ;  /* 0x00000096358e7223 */ /* 0x004fe40000010089 */
[----:B------:R-:W-:-:S02]  /*3a80*/  FMUL.FTZ R137, R123, R154 ;  /* 0x0000009a7b897220 */ /* 0x000fc40000410000 */
[-C--:B------:R-:W-:Y:S02]  /*3a90*/  FMUL.FTZ R139, R123, R142.reuse ;  /* 0x0000008e7b8b7220 */ /* 0x080fe40000410000 */
[----:B------:R-:W-:Y:S02]  /*3aa0*/  FFMA.FTZ R137, R121, R142, -R137 ;  /* 0x0000008e79897223 */ /* 0x000fe40000010889 */
[C---:B0-----:R-:W-:Y:S02]  /*3ab0*/  FMUL.FTZ R124, R7.reuse, R124 ;  /* 0x0000007c077c7220 */ /* 0x041fe40000410000 */
[----:B------:R-:W-:Y:S02]  /*3ac0*/  FMUL.FTZ R134, R7, R134 ;  /* 0x0000008607867220 */ /* 0x000fe40000410000 */
[C---:B-1----:R-:W-:Y:S02]  /*3ad0*/  FMUL.FTZ R133, R18.reuse, R133 ;  /* 0x0000008512857220 */ /* 0x042fe40000410000 */
[----:B------:R-:W-:-:S02]  /*3ae0*/  FMUL.FTZ R135, R18, R135 ;  /* 0x0000008712877220 */ /* 0x000fc40000410000 */
[C---:B------:R-:W-:Y:S02]  /*3af0*/  FMUL.FTZ R16, R140.reuse, R41 ;  /* 0x000000298c107220 */ /* 0x040fe40000410000 */
[----:B------:R-:W-:Y:S02]  /*3b00*/  FMUL.FTZ R18, R140, R39 ;  /* 0x000000278c127220 */ /* 0x000fe40000410000 */
[----:B------:R-:W-:Y:S02]  /*3b10*/  FMUL.FTZ R7, R15, R41 ;  /* 0x000000290f077220 */ /* 0x000fe40000410000 */
[----:B------:R-:W-:Y:S02]  /*3b20*/  FFMA.FTZ R139, R121, R154, R139 ;  /* 0x0000009a798b7223 */ /* 0x000fe4000001008b */
[C---:B---3--:R-:W-:Y:S02]  /*3b30*/  FMUL.FTZ R140, R6.reuse, R17 ;  /* 0x00000011068c7220 */ /* 0x048fe40000410000 */
[----:B------:R-:W-:-:S02]  /*3b40*/  FMUL.FTZ R142, R6, R19 ;  /* 0x00000013068e7220 */ /* 0x000fc40000410000 */
[C---:B------:R-:W-:Y:S02]  /*3b50*/  FFMA.FTZ R137, R54.reuse, R145, R137 ;  /* 0x0000009136897223 */ /* 0x040fe40000010089 */
[----:B------:R-:W-:Y:S02]  /*3b60*/  FMUL.FTZ R6, R23, R117 ;  /* 0x0000007517067220 */ /* 0x000fe40000410000 */
[----:B------:R-:W-:Y:S02]  /*3b70*/  FMUL.RZ R155, R7, 0.15915493667125701904 ;  /* 0x3e22f983079b7820 */ /* 0x000fe4000040c000 */
[----:B------:R-:W-:Y:S02]  /*3b80*/  FFMA.FTZ R7, R54, R149, R139 ;  /* 0x0000009536077223 */ /* 0x000fe4000001008b */
        /* <DEDUP_REMOVED lines=8> */
[----:B------:R-:W-:Y:S02]  /*3c10*/  FFMA.FTZ R19, R124, R137, -R17 ;  /* 0x000000897c137223 */ /* 0x000fe40000010811 */
[----:B------:R-:W-:Y:S02]  /*3c20*/  FMUL.FTZ R6, R15, R39 ;  /* 0x000000270f067220 */ /* 0x000fe40000410000 */
[----:B------:R-:W-:Y:S02]  /*3c30*/  FFMA.FTZ R17, R121, R160, R7 ;  /* 0x000000a079117223 */ /* 0x000fe40000010007 */
[----:B------:R-:W-:Y:S02]  /*3c40*/  FFMA.FTZ R164, R51, R154, R153 ;  /* 0x0000009a33a47223 */ /* 0x000fe40000010099 */
[----:B------:R-:W-:Y:S01]  /*3c50*/  FMUL.FTZ R160, R123, R160 ;  /* 0x000000a07ba07220 */ /* 0x000fe20000410000 */
[----:B------:R-:W-:Y:S01]  /*3c60*/  MUFU.EX2 R16, R16 ;  /* 0x0000001000107308 */ /* 0x000fe20000000800 */
[----:B------:R-:W-:-:S02]  /*3c70*/  FFMA.FTZ R162, R51, R156, R19 ;  /* 0x0000009c33a27223 */ /* 0x000fc40000010013 */
[----:B------:R-:W-:Y:S02]  /*3c80*/  FMUL.RZ R161, R6, 0.15915493667125701904 ;  /* 0x3e22f98306a17820 */ /* 0x000fe4000040c000 */
[----:B------:R-:W-:Y:S02]  /*3c90*/  FMUL.FTZ R19, R135, R164 ;  /* 0x000000a487137220 */ /* 0x000fe40000410000 */
[----:B------:R-:W-:Y:S01]  /*3ca0*/  FFMA.FTZ R7, R121, R158, -R160 ;  /* 0x0000009e79077223 */ /* 0x000fe200000108a0 */
[----:B------:R-:W-:Y:S01]  /*3cb0*/  MUFU.SIN R139, R155 ;  /* 0x0000009b008b7308 */ /* 0x000fe20000000400 */
[----:B------:R-:W-:Y:S02]  /*3cc0*/  FMUL.FTZ R6, R134, R17 ;  /* 0x0000001186067220 */ /* 0x000fe40000410000 */
[----:B------:R-:W-:-:S05]  /*3cd0*/  FFMA.FTZ R19, R133, R162, -R19 ;  /* 0x000000a285137223 */ /* 0x000fca0000010813 */
[----:B------:R0:W1:Y:S01]  /*3ce0*/  MUFU.COS R137, R155 ;  /* 0x0000009b00897308 */ /* 0x0000620000000000 */
[----:B------:R-:W-:Y:S02]  /*3cf0*/  FMUL.FTZ R162, R135, R162 ;  /* 0x000000a287a27220 */ /* 0x000fe40000410000 */
[----:B------:R-:W-:Y:S02]  /*3d00*/  FFMA.FTZ R6, R124, R7, -R6 ;  /* 0x000000077c067223 */ /* 0x000fe40000010806 */
[----:B------:R-:W-:Y:S02]  /*3d10*/  FMUL.FTZ R153, R114, R43 ;  /* 0x0000002b72997220 */ /* 0x000fe40000410000 */
[----:B------:R-:W-:Y:S02]  /*3d20*/  FMUL.FTZ R7, R134, R7 ;  /* 0x0000000786077220 */ /* 0x000fe40000410000 */
[----:B------:R-:W-:Y:S02]  /*3d30*/  FFMA.FTZ R162, R133, R164, R162 ;  /* 0x000000a485a27223 */ /* 0x000fe400000100a2 */
[----:B0-----:R-:W-:-:S02]  /*3d40*/  FMUL.FTZ R155, R112, R43 ;  /* 0x0000002b709b7220 */ /* 0x001fc40000410000 */
[----:B------:R-:W-:Y:S02]  /*3d50*/  FFMA.FTZ R19, R52, R153, R19 ;  /* 0x0000009934137223 */ /* 0x000fe40000010013 */
[----:B------:R-:W-:Y:S01]  /*3d60*/  FFMA.FTZ R158, R124, R17, R7 ;  /* 0x000000117c9e7223 */ /* 0x000fe20000010007 */
[----:B------:R-:W-:Y:S01]  /*3d70*/  MUFU.EX2 R18, R18 ;  /* 0x0000001200127308 */ /* 0x000fe20000000800 */
[----:B------:R-:W-:Y:S02]  /*3d80*/  FFMA.FTZ R159, R52, R155, R162 ;  /* 0x0000009b349f7223 */ /* 0x000fe400000100a2 */
[----:B------:R-:W-:Y:S02]  /*3d90*/  FMUL.FTZ R160, R142, R19 ;  /* 0x000000138ea07220 */ /* 0x000fe40000410000 */
[----:B------:R-:W-:-:S03]  /*3da0*/  FMUL.FTZ R17, R135, R158 ;  /* 0x0000009e87117220 */ /* 0x000fc60000410000 */
[----:B------:R-:W0:Y:S01]  /*3db0*/  MUFU.SIN R7, R161 ;  /* 0x000000a100077308 */ /* 0x000e220000000400 */
[C---:B-1----:R-:W-:Y:S02]  /*3dc0*/  FMUL.FTZ R137, R16.reuse, R137 ;  /* 0x0000008910897220 */ /* 0x042fe40000410000 */
[----:B------:R-:W-:Y:S02]  /*3dd0*/  FMUL.FTZ R139, R16, R139 ;  /* 0x0000008b108b7220 */ /* 0x000fe40000410000 */
[-C--:B------:R-:W-:Y:S02]  /*3de0*/  FFMA.FTZ R16, R140, R159.reuse, R160 ;  /* 0x0000009f8c107223 */ /* 0x080fe400000100a0 */
[----:B------:R-:W-:Y:S02]  /*3df0*/  FMUL.FTZ R159, R142, R159 ;  /* 0x0000009f8e9f7220 */ /* 0x000fe40000410000 */
[-C--:B------:R-:W-:Y:S02]  /*3e00*/  FFMA.FTZ R17, R133, R6.reuse, -R17 ;  /* 0x0000000685117223 */ /* 0x080fe40000010811 */
[----:B------:R-:W-:Y:S01]  /*3e10*/  FMUL.FTZ R6, R135, R6 ;  /* 0x0000000687067220 */ /* 0x000fe20000410000 */
[----:B------:R-:W1:Y:S01]  /*3e20*/  MUFU.COS R157, R161 ;  /* 0x000000a1009d7308 */ /* 0x000e620000000000 */
[----:B------:R-:W-:-:S02]  /*3e30*/  FMUL.FTZ R160, R103, R42 ;  /* 0x0000002a67a07220 */ /* 0x000fc40000410000 */
[----:B------:R-:W-:Y:S02]  /*3e40*/  FFMA.FTZ R159, R140, R19, -R159 ;  /* 0x000000138c9f7223 */ /* 0x000fe4000001089f */
[----:B------:R-:W-:Y:S02]  /*3e50*/  FMUL.FTZ R162, R105, R42 ;  /* 0x0000002a69a27220 */ /* 0x000fe40000410000 */
[----:B------:R-:W-:Y:S02]  /*3e60*/  FFMA.FTZ R19, R133, R158, R6 ;  /* 0x0000009e85137223 */ /* 0x000fe40000010006 */
[C---:B------:R-:W-:Y:S02]  /*3e70*/  FFMA.FTZ R164, R49.reuse, R160, R16 ;  /* 0x000000a031a47223 */ /* 0x040fe40000010010 */
[----:B------:R-:W-:Y:S02]  /*3e80*/  FFMA.FTZ R16, R49, R162, R159 ;  /* 0x000000a231107223 */ /* 0x000fe4000001009f */
[----:B------:R-:W-:-:S02]  /*3e90*/  FMUL.FTZ R6, R142, R19 ;  /* 0x000000138e067220 */ /* 0x000fc40000410000 */
[----:B0-----:R-:W-:Y:S02]  /*3ea0*/  FMUL.FTZ R158, R18, R7 ;  /* 0x00000007129e7220 */ /* 0x001fe40000410000 */
[C---:B------:R-:W-:Y:S02]  /*3eb0*/  FMUL.FTZ R7, R139.reuse, R16 ;  /* 0x000000108b077220 */ /* 0x040fe40000410000 */
[-C--:B------:R-:W-:Y:S02]  /*3ec0*/  FMUL.FTZ R159, R139, R164.reuse ;  /* 0x000000a48b9f7220 */ /* 0x080fe40000410000 */
[-C--:B------:R-:W-:Y:S02]  /*3ed0*/  FFMA.FTZ R6, R140, R17.reuse, -R6 ;  /* 0x000000118c067223 */ /* 0x080fe40000010806 */
[----:B------:R-:W-:Y:S02]  /*3ee0*/  FMUL.FTZ R17, R142, R17 ;  /* 0x000000118e117220 */ /* 0x000fe40000410000 */
[----:B------:R-:W-:-:S02]  /*3ef0*/  FFMA.FTZ R7, R137, R164, R7 ;  /* 0x000000a489077223 */ /* 0x000fc40000010007 */
[----:B------:R-:W-:Y:S02]  /*3f00*/  FMUL.FTZ R163, R108, R41 ;  /* 0x000000296ca37220 */ /* 0x000fe40000410000 */
[----:B------:R-:W-:Y:S02]  /*3f10*/  FFMA.FTZ R159, R137, R16, -R159 ;  /* 0x00000010899f7223 */ /* 0x000fe4000001089f */
[----:B------:R-:W-:Y:S02]  /*3f20*/  FFMA.FTZ R16, R140, R19, R17 ;  /* 0x000000138c107223 */ /* 0x000fe40000010011 */
[----:B-1----:R-:W-:Y:S02]  /*3f30*/  FMUL.FTZ R157, R18, R157 ;  /* 0x0000009d129d7220 */ /* 0x002fe40000410000 */
[----:B------:R-:W-:Y:S02]  /*3f40*/  FMUL.FTZ R161, R110, R41 ;  /* 0x000000296ea17220 */ /* 0x000fe40000410000 */
[----:B------:R-:W-:Y:S01]  /*3f50*/  FFMA.FTZ R18, R50, R163, R7 ;  /* 0x000000a332127223 */ /* 0x000fe20000010007 */
[----:B------:R-:W-:Y:S01]  /*3f60*/  ISETP.NE.AND P1, PT, R81, 0x1f, PT ;  /* 0x0000001f5100780c */ /* 0x000fe20003f25270 */
[----:B------:R-:W-:-:S02]  /*3f70*/  FMUL.FTZ R17, R139, R6 ;  /* 0x000000068b117220 */ /* 0x000fc40000410000 */
[----:B------:R-:W-:Y:S02]  /*3f80*/  FMUL.FTZ R7, R139, R16 ;  /* 0x000000108b077220 */ /* 0x000fe40000410000 */
[----:B------:R-:W-:Y:S02]  /*3f90*/  FFMA.FTZ R159, R50, R161, R159 ;  /* 0x000000a1329f7223 */ /* 0x000fe4000001009f */
[----:B------:R-:W-:Y:S02]  /*3fa0*/  FMUL.FTZ R164, R158, R18 ;  /* 0x000000129ea47220 */ /* 0x000fe40000410000 */
[C---:B------:R-:W-:Y:S02]  /*3fb0*/  FFMA.FTZ R17, R137.reuse, R16, R17 ;  /* 0x0000001089117223 */ /* 0x040fe40000010011 */
[----:B------:R-:W-:Y:S02]  /*3fc0*/  FFMA.FTZ R7, R137, R6, -R7 ;  /* 0x0000000689077223 */ /* 0x000fe40000010807 */
[----:B------:R-:W-:-:S02]  /*3fd0*/  FFMA.FTZ R166, R157, R159, -R164 ;  /* 0x0000009f9da67223 */ /* 0x000fc400000108a4 */
[C---:B------:R-:W-:Y:S02]  /*3fe0*/  FMUL.FTZ R164, R158.reuse, R17 ;  /* 0x000000119ea47220 */ /* 0x040fe40000410000 */
[CC--:B------:R-:W-:Y:S02]  /*3ff0*/  FMUL.FTZ R6, R158.reuse, R7.reuse ;  /* 0x000000079e067220 */ /* 0x0c0fe40000410000 */
[C---:B------:R-:W-:Y:S02]  /*4000*/  FFMA.FTZ R164, R157.reuse, R7, -R164 ;  /* 0x000000079da47223 */ /* 0x040fe400000108a4 */
[----:B------:R-:W-:Y:S02]  /*4010*/  FFMA.FTZ R7, R157, R17, R6 ;  /* 0x000000119d077223 */ /* 0x000fe40000010006 */
[----:B------:R0:W1:Y:S01]  /*4020*/  @P1 LDS.64 R16, [R81.X8+0x3558] ;  /* 0x0035580051101984 */ /* 0x0000620000008a00 */
[----:B------:R-:W-:Y:S01]  /*4030*/  FMUL.FTZ R19, R158, R159 ;  /* 0x0000009f9e137220 */ /* 0x000fe20000410000 */
[----:B------:R-:W-:Y:S01]  /*4040*/  BSSY B0, `(.L_x_11947) ;  /* 0x0000010000007945 */ /* 0x000fe20003800000 */
[----:B------:R-:W-:-:S02]  /*4050*/  FMUL.FTZ R165, R106, R39 ;  /* 0x000000276aa57220 */ /* 0x000fc40000410000 */
[----:B------:R-:W-:Y:S02]  /*4060*/  FFMA.FTZ R19, R157, R18, R19 ;  /* 0x000000129d137223 */ /* 0x000fe40000010013 */
[----:B------:R-:W-:Y:S02]  /*4070*/  FMUL.FTZ R159, R104, R39 ;  /* 0x00000027689f7220 */ /* 0x000fe40000410000 */
[C---:B------:R-:W-:Y:S02]  /*4080*/  FFMA.FTZ R166, R48.reuse, R165, R166 ;  /* 0x000000a530a67223 */ /* 0x040fe400000100a6 */
        /* <DEDUP_REMOVED lines=11> */
.L_x_11948:
[----:B0---4-:R-:W-:Y:S05]  /*4140*/  BSYNC B0 ;  /* 0x0000000000007941 */ /* 0x011fea0003800000 */
.L_x_11947:
[----:B------:R-:W0:Y:S01]  /*4150*/  SHFL.UP PT, R170, R167, 0x1, RZ ;  /* 0x04200000a7aa7989 */ /* 0x000e2200000e00ff */
[----:B------:R-:W-:Y:S01]  /*4160*/  ISETP.GE.AND P3, PT, R80, 0x1, PT ;  /* 0x000000015000780c */ /* 0x000fe20003f66270 */
[C---:B------:R-:W-:Y:S01]  /*4170*/  FMUL.FTZ R151, R102.reuse, R151 ;  /* 0x0000009766977220 */ /* 0x040fe20000410000 */
[----:B------:R-:W-:Y:S01]  /*4180*/  MOV R179, c[0x0][0x2bc] ;  /* 0x0000af0000b37a02 */ /* 0x000fe20000000f00 */
[----:B------:R-:W2:Y:S01]  /*4190*/  SHFL.UP PT, R19, R166, 0x1, RZ ;  /* 0x04200000a6137989 */ /* 0x000ea200000e00ff */
[----:B------:R-:W-:Y:S01]  /*41a0*/  FMUL.FTZ R147, R102, R147 ;  /* 0x0000009366937220 */ /* 0x000fe20000410000 */
[C---:B------:R-:W-:Y:S01]  /*41b0*/  ISETP.NE.AND P6, PT, R125.reuse, 0x1f, PT ;  /* 0x0000001f7d00780c */ /* 0x040fe20003fc5270 */
[C---:B------:R-:W-:Y:S01]  /*41c0*/  FMUL.FTZ R143, R98.reuse, R143 ;  /* 0x0000008f628f7220 */ /* 0x040fe20000410000 */
[----:B------:R-:W3:Y:S01]  /*41d0*/  SHFL.UP PT, R6, R164, 0x1, RZ ;  /* 0x04200000a4067989 */ /* 0x000ee200000e00ff */
[----:B------:R-:W-:Y:S01]  /*41e0*/  FMUL.FTZ R141, R98, R141 ;  /* 0x0000008d628d7220 */ /* 0x000fe20000410000 */
[----:B------:R-:W-:Y:S01]  /*41f0*/  ISETP.GT.U32.AND P5, PT, R125, 0xf, PT ;  /* 0x0000000f7d00780c */ /* 0x000fe20003fa4070 */
[----:B------:R-:W-:Y:S01]  /*4200*/  BSSY B0, `(.L_x_11949) ;  /* 0x00000fc000007945 */ /* 0x000fe20003800000 */
[----:B------:R-:W4:Y:S01]  /*4210*/  SHFL.UP PT, R18, R7, 0x1, RZ ;  /* 0x0420000007127989 */ /* 0x000f2200000e00ff */
[----:B------:R-:W-:Y:S01]  /*4220*/  ISETP.GE.OR P0, PT, R168, c[0x0][0x174], P0 ;  /* 0x00005d00a8007a0c */ /* 0x000fe20000706670 */
[----:B0-----:R-:W-:-:S02]  /*4230*/  FMUL.FTZ R172, R7, R170 ;  /* 0x000000aa07ac7220 */ /* 0x001fc40000410000 */
[CC--:B--2---:R-:W-:Y:S02]  /*4240*/  FMUL.FTZ R175, R7.reuse, R19.reuse ;  /* 0x0000001307af7220 */ /* 0x0c4fe40000410000 */
[C---:B------:R-:W-:Y:S02]  /*4250*/  FFMA.FTZ R173, R164.reuse, R19, -R172 ;  /* 0x00000013a4ad7223 */ /* 0x040fe400000108ac */
[C---:B---3--:R-:W-:Y:S02]  /*4260*/  FMUL.FTZ R171, R7.reuse, R6 ;  /* 0x0000000607ab7220 */ /* 0x048fe40000410000 */
[C---:B------:R-:W-:Y:S02]  /*4270*/  FFMA.FTZ R170, R164.reuse, R170, R175 ;  /* 0x000000aaa4aa7223 */ /* 0x040fe400000100af */
[-C--:B----4-:R-:W-:Y:S02]  /*4280*/  FFMA.FTZ R172, R164, R18.reuse, R171 ;  /* 0x00000012a4ac7223 */ /* 0x090fe400000100ab */
[----:B------:R-:W-:-:S02]  /*4290*/  FMUL.FTZ R19, R7, R18 ;  /* 0x0000001207137220 */ /* 0x000fc40000410000 */
        /* <DEDUP_REMOVED lines=11> */
[----:B------:R-:W-:Y:S02]  /*4350*/  FFMA.FTZ R174, R164, R173, R6 ;  /* 0x000000ada4ae7223 */ /* 0x000fe40000010006 */
[----:B---3--:R-:W-:Y:S02]  /*4360*/  FMUL.FTZ R18, R172, R7 ;  /* 0x00000007ac127220 */ /* 0x008fe40000410000 */
[----:B------:R-:W-:Y:S02]  /*4370*/  FFMA.FTZ R171, R164, R171, -R170 ;  /* 0x000000aba4ab7223 */ /* 0x000fe400000108aa */
[-C--:B----4-:R-:W-:Y:S02]  /*4380*/  FMUL.FTZ R6, R172, R19.reuse ;  /* 0x00000013ac067220 */ /* 0x090fe40000410000 */
[C---:B------:R-:W-:Y:S02]  /*4390*/  FFMA.FTZ R19, R164.reuse, R19, R18 ;  /* 0x00000013a4137223 */ /* 0x040fe40000010012 */
[----:B------:R-:W-:Y:S01]  /*43a0*/  @P3 FADD.FTZ R167, R167, R174 ;  /* 0x000000aea7a73221 */ /* 0x000fe20000010000 */
[----:B------:R-:W-:Y:S01]  /*43b0*/  MOV R174, c[0x0][0x2b8] ;  /* 0x0000ae0000ae7a02 */ /* 0x000fe20000000f00 */
[----:B------:R-:W-:Y:S01]  /*43c0*/  @P3 FFMA.FTZ R164, R164, R7, -R6 ;  /* 0x00000007a4a43223 */ /* 0x000fe20000010806 */
[----:B------:R-:W-:Y:S01]  /*43d0*/  FSEL R19, R172, R19, !P3 ;  /* 0x00000013ac137208 */ /* 0x000fe20005800000 */
[----:B------:R-:W-:Y:S01]  /*43e0*/  @P3 FADD.FTZ R166, R166, R171 ;  /* 0x000000aba6a63221 */ /* 0x000fe20000010000 */
[----:B------:R-:W0:Y:S01]  /*43f0*/  SHFL.UP PT, R170, R167, 0x4, RZ ;  /* 0x04800000a7aa7989 */ /* 0x000e2200000e00ff */
[----:B------:R-:W-:-:S02]  /*4400*/  ISETP.GE.AND P3, PT, R80, 0x4, PT ;  /* 0x000000045000780c */ /* 0x000fc40003f66270 */
[--C-:B------:R-:W-:Y:S01]  /*4410*/  SHF.R.U64 R181, R174, 0x1, R179.reuse ;  /* 0x00000001aeb57819 */ /* 0x100fe200000012b3 */
[----:B------:R-:W2:Y:S01]  /*4420*/  SHFL.UP PT, R6, R164, 0x4, RZ ;  /* 0x04800000a4067989 */ /* 0x000ea200000e00ff */
[----:B------:R-:W-:Y:S01]  /*4430*/  FMUL.FTZ R174, R158, R151 ;  /* 0x000000979eae7220 */ /* 0x000fe20000410000 */
[----:B------:R-:W-:Y:S02]  /*4440*/  SHF.R.U32.HI R179, RZ, 0x1, R179 ;  /* 0x00000001ffb37819 */ /* 0x000fe400000116b3 */
[----:B------:R-:W3:Y:S01]  /*4450*/  SHFL.UP PT, R18, R166, 0x4, RZ ;  /* 0x04800000a6127989 */ /* 0x000ee200000e00ff */
[----:B------:R-:W-:Y:S02]  /*4460*/  FFMA.FTZ R174, R157, R147, -R174 ;  /* 0x000000939dae7223 */ /* 0x000fe400000108ae */
[----:B------:R-:W-:Y:S01]  /*4470*/  IMAD R179, R179, R86, RZ ;  /* 0x00000056b3b37224 */ /* 0x000fe200078e02ff */
[----:B------:R-:W4:Y:S01]  /*4480*/  SHFL.UP PT, R7, R19, 0x4, RZ ;  /* 0x0480000013077989 */ /* 0x000f2200000e00ff */
[----:B------:R-:W-:-:S02]  /*4490*/  FADD.FTZ R174, R143, R174 ;  /* 0x000000ae8fae7221 */ /* 0x000fc40000010000 */
[----:B------:R-:W-:Y:S02]  /*44a0*/  IMAD R179, R84, R181, R179 ;  /* 0x000000b554b37224 */ /* 0x000fe400078e02b3 */
[C---:B0-----:R-:W-:Y:S02]  /*44b0*/  FMUL.FTZ R173, R19.reuse, R170 ;  /* 0x000000aa13ad7220 */ /* 0x041fe40000410000 */
[C---:B--2---:R-:W-:Y:S02]  /*44c0*/  FMUL.FTZ R171, R19.reuse, R6 ;  /* 0x0000000613ab7220 */ /* 0x044fe40000410000 */
[-C--:B---3--:R-:W-:Y:S02]  /*44d0*/  FMUL.FTZ R175, R19, R18.reuse ;  /* 0x0000001213af7220 */ /* 0x088fe40000410000 */
[C---:B------:R-:W-:Y:S02]  /*44e0*/  FFMA.FTZ R173, R164.reuse, R18, -R173 ;  /* 0x00000012a4ad7223 */ /* 0x040fe400000108ad */
[----:B----4-:R-:W-:-:S02]  /*44f0*/  FFMA.FTZ R18, R164, R7, R171 ;  /* 0x00000007a4127223 */ /* 0x010fc400000100ab */
[C---:B------:R-:W-:Y:S02]  /*4500*/  FMUL.FTZ R7, R19.reuse, R7 ;  /* 0x0000000713077220 */ /* 0x040fe40000410000 */
[----:B------:R-:W-:Y:S02]  /*4510*/  FFMA.FTZ R170, R164, R170, R175 ;  /* 0x000000aaa4aa7223 */ /* 0x000fe400000100af */
[----:B------:R-:W-:Y:S02]  /*4520*/  @P3 FADD.FTZ R166, R166, R173 ;  /* 0x000000ada6a63221 */ /* 0x000fe40000010000 */
[----:B------:R-:W-:Y:S01]  /*4530*/  @P3 FFMA.FTZ R164, R164, R6, -R7 ;  /* 0x00000006a4a43223 */ /* 0x000fe20000010807 */
[----:B------:R-:W-:Y:S01]  /*4540*/  FSEL R6, R19, R18, !P3 ;  /* 0x0000001213067208 */ /* 0x000fe20005800000 */
[----:B------:R-:W-:Y:S01]  /*4550*/  @P3 FADD.FTZ R167, R167, R170 ;  /* 0x000000aaa7a73221 */ /* 0x000fe20000010000 */
[----:B------:R-:W0:Y:S01]  /*4560*/  SHFL.UP PT, R173, R166, 0x8, RZ ;  /* 0x05000000a6ad7989 */ /* 0x000e2200000e00ff */
[----:B------:R-:W-:-:S02]  /*4570*/  MOV R19, c[0x0][0x29c] ;  /* 0x0000a70000137a02 */ /* 0x000fc40000000f00 */
[----:B------:R-:W-:Y:S01]  /*4580*/  MOV R18, c[0x0][0x298] ;  /* 0x0000a60000127a02 */ /* 0x000fe20000000f00 */
[----:B------:R-:W2:Y:S01]  /*4590*/  SHFL.UP PT, R7, R164, 0x8, RZ ;  /* 0x05000000a4077989 */ /* 0x000ea200000e00ff */
[--C-:B------:R-:W-:Y:S02]  /*45a0*/  SHF.R.U32.HI R177, RZ, 0x1, R19.reuse ;  /* 0x00000001ffb17819 */ /* 0x100fe40000011613 */
[----:B------:R-:W-:Y:S01]  /*45b0*/  SHF.R.U64 R19, R18, 0x1, R19 ;  /* 0x0000000112137819 */ /* 0x000fe20000001213 */
[----:B------:R-:W3:Y:S01]  /*45c0*/  SHFL.UP PT, R175, R167, 0x8, RZ ;  /* 0x05000000a7af7989 */ /* 0x000ee200000e00ff */
[----:B------:R-:W-:Y:S01]  /*45d0*/  ISETP.GE.AND P3, PT, R80, 0x8, PT ;  /* 0x000000085000780c */ /* 0x000fe20003f66270 */
[----:B------:R-:W-:Y:S02]  /*45e0*/  IMAD R177, R177, R86, RZ ;  /* 0x00000056b1b17224 */ /* 0x000fe400078e02ff */
[----:B------:R-:W4:Y:S02]  /*45f0*/  SHFL.UP PT, R171, R6, 0x8, RZ ;  /* 0x0500000006ab7989 */ /* 0x000f2400000e00ff */
[----:B------:R-:W-:-:S02]  /*4600*/  IMAD R177, R84, R19, R177 ;  /* 0x0000001354b17224 */ /* 0x000fc400078e02b1 */
[----:B------:R-:W-:-:S05]  /*4610*/  IMAD.WIDE.U32 R18, R19, R86, RZ ;  /* 0x0000005613127225 */ /* 0x000fca00078e00ff */
[----:B------:R-:W-:Y:S01]  /*4620*/  IADD3 R19, R177, R19, RZ ;  /* 0x00000013b1137210 */ /* 0x000fe20007ffe0ff */
[----:B0-----:R-:W-:-:S04]  /*4630*/  FMUL.FTZ R172, R6, R173 ;  /* 0x000000ad06ac7220 */ /* 0x001fc80000410000 */
[----:B------:R-:W-:-:S04]  /*4640*/  IMAD.WIDE.U32 R18, R85, c[0x0][0x2a0], R18 ;  /* 0x0000a80055127a25 */ /* 0x000fc800078e0012 */
[----:B--2---:R-:W-:Y:S01]  /*4650*/  FMUL.FTZ R170, R6, R7 ;  /* 0x0000000706aa7220 */ /* 0x004fe20000410000 */
[----:B------:R-:W-:Y:S01]  /*4660*/  LEA R178, P4, R18, c[0x0][0x318], 0x3 ;  /* 0x0000c60012b27a11 */ /* 0x000fe200078818ff */
[-C--:B---3--:R-:W-:Y:S02]  /*4670*/  FFMA.FTZ R172, R164, R175.reuse, R172 ;  /* 0x000000afa4ac7223 */ /* 0x088fe400000100ac */
[----:B------:R-:W-:Y:S02]  /*4680*/  FMUL.FTZ R175, R6, R175 ;  /* 0x000000af06af7220 */ /* 0x000fe40000410000 */
[-C--:B----4-:R-:W-:Y:S02]  /*4690*/  FFMA.FTZ R177, R164, R171.reuse, R170 ;  /* 0x000000aba4b17223 */ /* 0x090fe400000100aa */
[----:B------:R-:W-:Y:S02]  /*46a0*/  FMUL.FTZ R171, R6, R171 ;  /* 0x000000ab06ab7220 */ /* 0x000fe40000410000 */
[----:B------:R-:W-:Y:S01]  /*46b0*/  FFMA.FTZ R175, R164, R173, -R175 ;  /* 0x000000ada4af7223 */ /* 0x000fe200000108af */
[----:B------:R-:W-:Y:S01]  /*46c0*/  FSEL R177, R6, R177, !P3 ;  /* 0x000000b106b17208 */ /* 0x000fe20005800000 */
[----:B------:R-:W-:-:S02]  /*46d0*/  IMAD R170, R169, c[0x0][0x2a0], RZ ;  /* 0x0000a800a9aa7a24 */ /* 0x000fc400078e02ff */
[----:B------:R-:W-:Y:S02]  /*46e0*/  @P3 FFMA.FTZ R164, R164, R7, -R171 ;  /* 0x00000007a4a43223 */ /* 0x000fe400000108ab */
[----:B------:R-:W-:Y:S01]  /*46f0*/  @P3 FADD.FTZ R167, R167, R172 ;  /* 0x000000aca7a73221 */ /* 0x000fe20000010000 */
[----:B------:R-:W0:Y:S01]  /*4700*/  SHFL.UP PT, R171, R177, 0x10, RZ ;  /* 0x06000000b1ab7989 */ /* 0x000e2200000e00ff */
[----:B------:R-:W-:Y:S01]  /*4710*/  @P3 FADD.FTZ R166, R166, R175 ;  /* 0x000000afa6a63221 */ /* 0x000fe20000010000 */
[----:B------:R-:W-:Y:S01]  /*4720*/  ISETP.GE.AND P3, PT, R80, 0x10, PT ;  /* 0x000000105000780c */ /* 0x000fe20003f66270 */
[----:B------:R-:W-:Y:S01]  /*4730*/  IMAD R183, R85, c[0x0][0x2a4], R170 ;  /* 0x0000a90055b77a24 */ /* 0x000fe200078e02aa */
[----:B------:R-:W2:Y:S01]  /*4740*/  SHFL.UP PT, R173, R167, 0x10, RZ ;  /* 0x06000000a7ad7989 */ /* 0x000ea200000e00ff */
[----:B------:R-:W-:Y:S02]  /*4750*/  FMUL.FTZ R175, R157, R151 ;  /* 0x000000979daf7220 */ /* 0x000fe40000410000 */
[----:B------:R-:W-:Y:S01]  /*4760*/  IMAD.WIDE.U32 R6, R181, R86, RZ ;  /* 0x00000056b5067225 */ /* 0x000fe200078e00ff */
[----:B------:R-:W3:Y:S01]  /*4770*/  SHFL.UP PT, R170, R164, 0x10, RZ ;  /* 0x06000000a4aa7989 */ /* 0x000ee200000e00ff */
[----:B------:R-:W-:-:S02]  /*4780*/  IADD3 R183, R183, R19, RZ ;  /* 0x00000013b7b77210 */ /* 0x000fc40007ffe0ff */
[----:B------:R-:W-:Y:S01]  /*4790*/  FFMA.FTZ R176, -R158, R147, -R175 ;  /* 0x000000939eb07223 */ /* 0x000fe200000109af */
[----:B------:R-:W4:Y:S01]  /*47a0*/  SHFL.UP PT, R172, R166, 0x10, RZ ;  /* 0x06000000a6ac7989 */ /* 0x000f2200000e00ff */
[----:B------:R-:W-:Y:S01]  /*47b0*/  FMUL.FTZ R175, R139, -R174 ;  /* 0x800000ae8baf7220 */ /* 0x000fe20000410000 */
[----:B------:R-:W-:Y:S01]  /*47c0*/  LEA.HI.X R183, R18, c[0x0][0x31c], R183, 0x3, P4 ;  /* 0x0000c70012b77a11 */ /* 0x000fe200020f1cb7 */
[----:B------:R-:W-:Y:S01]  /*47d0*/  FADD.FTZ R176, -R141, R176 ;  /* 0x000000b08db07221 */ /* 0x000fe20000010100 */
[----:B------:R-:W-:-:S03]  /*47e0*/  IADD3 R7, R179, R7, RZ ;  /* 0x00000007b3077210 */ /* 0x000fc60007ffe0ff */
[-C--:B------:R-:W-:Y:S02]  /*47f0*/  FMUL.FTZ R19, R139, -R176.reuse ;  /* 0x800000b08b137220 */ /* 0x080fe40000410000 */
[C---:B------:R-:W-:Y:S02]  /*4800*/  FFMA.FTZ R181, R137.reuse, R176, R175 ;  /* 0x000000b089b57223 */ /* 0x040fe400000100af */
[----:B------:R-:W-:Y:S01]  /*4810*/  FFMA.FTZ R179, R137, R174, -R19 ;  /* 0x000000ae89b37223 */ /* 0x000fe20000010813 */
[----:B-----5:R-:W-:Y:S01]  /*4820*/  SHFL.IDX PT, R176, R5, RZ, 0x1f ;  /* 0x00001fff05b07589 */ /* 0x020fe200000e0000 */
[----:B0-----:R-:W-:Y:S02]  /*4830*/  FMUL.FTZ R19, R177, R171 ;  /* 0x000000abb1137220 */ /* 0x001fe40000410000 */
[----:B------:R-:W-:-:S04]  /*4840*/  IMAD.WIDE.U32 R6, R85, c[0x0][0x2c0], R6 ;  /* 0x0000b00055067a25 */ /* 0x000fc800078e0006 */
[C---:B--2---:R-:W-:Y:S02]  /*4850*/  FMUL.FTZ R175, R177.reuse, R173 ;  /* 0x000000adb1af7220 */ /* 0x044fe40000410000 */
[C---:B---3--:R-:W-:Y:S02]  /*4860*/  FMUL.FTZ R18, R177.reuse, R170 ;  /* 0x000000aab1127220 */ /* 0x048fe40000410000 */
[CC--:B----4-:R-:W-:Y:S02]  /*4870*/  FMUL.FTZ R174, R177.reuse, R172.reuse ;  /* 0x000000acb1ae7220 */ /* 0x0d0fe40000410000 */
[C---:B------:R-:W-:Y:S02]  /*4880*/  FFMA.FTZ R18, R164.reuse, R171, R18 ;  /* 0x000000aba4127223 */ /* 0x040fe40000010012 */
[C---:B------:R-:W-:Y:S02]  /*4890*/  FFMA.FTZ R174, R164.reuse, R173, R174 ;  /* 0x000000ada4ae7223 */ /* 0x040fe400000100ae */
[C---:B------:R-:W-:Y:S01]  /*48a0*/  FFMA.FTZ R175, R164.reuse, R172, -R175 ;  /* 0x000000aca4af7223 */ /* 0x040fe200000108af */
[----:B------:R-:W-:Y:S01]  /*48b0*/  FSEL R18, R177, R18, !P3 ;  /* 0x00000012b1127208 */ /* 0x000fe20005800000 */
[----:B------:R-:W-:Y:S01]  /*48c0*/  @P3 FFMA.FTZ R164, R164, R170, -R19 ;  /* 0x000000aaa4a43223 */ /* 0x000fe20000010813 */
[----:B------:R0:W-:Y:S01]  /*48d0*/  SHFL.IDX PT, R177, R4, RZ, 0x1f ;  /* 0x00001fff04b17589 */ /* 0x0001e200000e0000 */
[----:B------:R-:W-:Y:S01]  /*48e0*/  IMAD R170, R169, c[0x0][0x2c0], RZ ;  /* 0x0000b000a9aa7a24 */ /* 0x000fe200078e02ff */
[----:B------:R-:W-:Y:S01]  /*48f0*/  SHF.L.U32 R19, R81, 0x2, RZ ;  /* 0x0000000251137819 */ /* 0x000fe200000006ff */
[----:B------:R-:W-:Y:S01]  /*4900*/  @P3 FADD.FTZ R166, R166, R175 ;  /* 0x000000afa6a63221 */ /* 0x000fe20000010000 */
[----:B------:R2:W3:Y:S01]  /*4910*/  SHFL.UP PT, R172, R18, 0x1, RZ ;  /* 0x0420000012ac7989 */ /* 0x0004e200000e00ff */
[----:B------:R-:W-:-:S02]  /*4920*/  IMAD R173, R85, c[0x0][0x2c4], R170 ;  /* 0x0000b10055ad7a24 */ /* 0x000fc400078e02aa */
[C---:B------:R-:W-:Y:S02]  /*4930*/  FMUL.FTZ R170, R97.reuse, R152 ;  /* 0x0000009861aa7220 */ /* 0x040fe40000410000 */
[----:B------:R-:W-:Y:S01]  /*4940*/  FMUL.FTZ R152, R97, R20 ;  /* 0x0000001461987220 */ /* 0x000fe20000410000 */
[----:B------:R-:W-:Y:S01]  /*4950*/  IADD3 R173, R173, R7, RZ ;  /* 0x00000007adad7210 */ /* 0x000fe20007ffe0ff */
[----:B------:R-:W-:Y:S01]  /*4960*/  @P3 FADD.FTZ R167, R167, R174 ;  /* 0x000000aea7a73221 */ /* 0x000fe20000010000 */
[----:B------:R4:W1:Y:S01]  /*4970*/  SHFL.UP PT, R7, R164, 0x1, RZ ;  /* 0x04200000a4077989 */ /* 0x00086200000e00ff */
[----:B------:R-:W-:Y:S01]  /*4980*/  FADD.FTZ R181, -R152, R181 ;  /* 0x000000b598b57221 */ /* 0x000fe20000010100 */
[----:B------:R-:W-:Y:S01]  /*4990*/  LEA R20, P3, R6, c[0x0][0x320], 0x3 ;  /* 0x0000c80006147a11 */ /* 0x000fe200078618ff */
[----:B------:R-:W-:Y:S01]  /*49a0*/  FADD.FTZ R179, R170, R179 ;  /* 0x000000b3aab37221 */ /* 0x000fe20000010000 */
[----:B------:R-:W1:Y:S01]  /*49b0*/  SHFL.UP PT, R166, R166, 0x1, RZ ;  /* 0x04200000a6a67989 */ /* 0x000e6200000e00ff */
[----:B0-----:R-:W-:Y:S01]  /*49c0*/  FMUL.FTZ R4, R142, -R181 ;  /* 0x800000b58e047220 */ /* 0x001fe20000410000 */
[----:B------:R-:W-:Y:S01]  /*49d0*/  LEA.HI.X R173, R6, c[0x0][0x324], R173, 0x3, P3 ;  /* 0x0000c90006ad7a11 */ /* 0x000fe200018f1cad */
[-C--:B------:R-:W-:Y:S01]  /*49e0*/  FMUL.FTZ R5, R142, -R179.reuse ;  /* 0x800000b38e057220 */ /* 0x080fe20000410000 */
[C---:B--2---:R-:W-:Y:S01]  /*49f0*/  IADD3 R18, P3, R19.reuse, R178, RZ ;  /* 0x000000b213127210 */ /* 0x044fe20007f7e0ff */
[----:B------:R-:W-:Y:S01]  /*4a00*/  FFMA.FTZ R179, R140, R179, -R4 ;  /* 0x000000b38cb37223 */ /* 0x000fe20000010804 */
[----:B------:R-:W-:Y:S01]  /*4a10*/  IADD3 R20, P4, R19, R20, RZ ;  /* 0x0000001413147210 */ /* 0x000fe20007f9e0ff */
[----:B----4-:R-:W-:Y:S01]  /*4a20*/  FMUL.FTZ R164, R96, R21 ;  /* 0x0000001560a47220 */ /* 0x010fe20000410000 */
[----:B------:R-:W-:Y:S01]  /*4a30*/  SHF.R.U32.HI R6, RZ, 0x1e, R81 ;  /* 0x0000001eff067819 */ /* 0x000fe20000011651 */
[----:B------:R-:W0:Y:S01]  /*4a40*/  SHFL.UP PT, R167, R167, 0x1, RZ ;  /* 0x04200000a7a77989 */ /* 0x000e2200000e00ff */
[----:B------:R-:W-:-:S02]  /*4a50*/  FFMA.FTZ R4, R140, R181, R5 ;  /* 0x000000b58c047223 */ /* 0x000fc40000010005 */
[----:B------:R-:W-:Y:S01]  /*4a60*/  FMUL.FTZ R171, R96, R131 ;  /* 0x0000008360ab7220 */ /* 0x000fe20000410000 */
[C---:B------:R-:W-:Y:S01]  /*4a70*/  IADD3.X R19, R6.reuse, R183, RZ, P3, !PT ;  /* 0x000000b706137210 */ /* 0x040fe20001ffe4ff */
[----:B------:R-:W-:Y:S01]  /*4a80*/  FMUL.FTZ R175, R95, R136 ;  /* 0x000000885faf7220 */ /* 0x000fe20000410000 */
[----:B------:R-:W-:Y:S01]  /*4a90*/  IADD3.X R21, R6, R173, RZ, P4, !PT ;  /* 0x000000ad06157210 */ /* 0x000fe200027fe4ff */
[----:B------:R-:W-:Y:S01]  /*4aa0*/  FADD.FTZ R6, R164, R179 ;  /* 0x000000b3a4067221 */ /* 0x000fe20000010000 */
[----:B------:R-:W-:Y:S01]  /*4ab0*/  ISETP.GT.U32.AND P3, PT, R125, 0x1b, PT ;  /* 0x0000001b7d00780c */ /* 0x000fe20003f64070 */
[----:B------:R-:W-:Y:S01]  /*4ac0*/  FADD.FTZ R174, -R171, R4 ;  /* 0x00000004abae7221 */ /* 0x000fe20000010100 */
[----:B------:R-:W-:Y:S01]  /*4ad0*/  ISETP.GT.U32.AND P4, PT, R125, 0x17, PT ;  /* 0x000000177d00780c */ /* 0x000fe20003f84070 */
[----:B------:R-:W-:Y:S02]  /*4ae0*/  FMUL.FTZ R173, R135, -R6 ;  /* 0x8000000687ad7220 */ /* 0x000fe40000410000 */
[----:B---3--:R-:W-:-:S02]  /*4af0*/  FMUL.FTZ R4, R172, R176 ;  /* 0x000000b0ac047220 */ /* 0x008fc40000410000 */
[-C--:B------:R-:W-:Y:S02]  /*4b00*/  FMUL.FTZ R131, R135, -R174.reuse ;  /* 0x800000ae87837220 */ /* 0x080fe40000410000 */
[-C--:B------:R-:W-:Y:S02]  /*4b10*/  FMUL.FTZ R172, R172, R177.reuse ;  /* 0x000000b1acac7220 */ /* 0x080fe40000410000 */
[----:B------:R-:W-:Y:S02]  /*4b20*/  FFMA.FTZ R174, R133, R174, R173 ;  /* 0x000000ae85ae7223 */ /* 0x000fe400000100ad */
[----:B-1----:R-:W-:Y:S02]  /*4b30*/  FFMA.FTZ R5, R7, R177, -R4 ;  /* 0x000000b107057223 */ /* 0x002fe40000010804 */
[----:B------:R-:W-:Y:S02]  /*4b40*/  FMUL.FTZ R173, R95, R138 ;  /* 0x0000008a5fad7220 */ /* 0x000fe40000410000 */
[----:B------:R-:W-:Y:S01]  /*4b50*/  FFMA.FTZ R6, R133, R6, -R131 ;  /* 0x0000000685067223 */ /* 0x000fe20000010883 */
[----:B------:R-:W-:Y:S01]  /*4b60*/  IADD3 R131, R69, -c[0x0][0x174], RZ ;  /* 0x80005d0045837a10 */ /* 0x000fe20007ffe0ff */
[----:B------:R-:W-:-:S02]  /*4b70*/  FFMA.FTZ R172, R7, R176, R172 ;  /* 0x000000b007ac7223 */ /* 0x000fc400000100ac */
[----:B------:R-:W-:Y:S02]  /*4b80*/  @P2 FADD.FTZ R177, R166, R5 ;  /* 0x00000005a6b12221 */ /* 0x000fe40000010000 */
[----:B------:R-:W-:Y:S02]  /*4b90*/  FADD.FTZ R7, -R173, R174 ;  /* 0x000000aead077221 */ /* 0x000fe40000010100 */
[----:B------:R-:W-:Y:S02]  /*4ba0*/  FADD.FTZ R5, R175, R6 ;  /* 0x00000006af057221 */ /* 0x000fe40000010000 */
[C---:B------:R-:W-:Y:S02]  /*4bb0*/  FMUL.FTZ R4, R134.reuse, -R7 ;  /* 0x8000000786047220 */ /* 0x040fe40000410000 */
[-C--:B------:R-:W-:Y:S02]  /*4bc0*/  FMUL.FTZ R6, R134, -R5.reuse ;  /* 0x8000000586067220 */ /* 0x080fe40000410000 */
[----:B0-----:R-:W-:Y:S01]  /*4bd0*/  @P2 FADD.FTZ R176, R167, R172 ;  /* 0x000000aca7b02221 */ /* 0x001fe20000010000 */
[----:B------:R-:W-:Y:S01]  /*4be0*/  ISETP.GT.U32.AND P2, PT, R125, 0x1d, PT ;  /* 0x0000001d7d00780c */ /* 0x000fe20003f44070 */
[----:B------:R-:W-:-:S02]  /*4bf0*/  FFMA.FTZ R5, R124, R5, -R4 ;  /* 0x000000057c057223 */ /* 0x000fc40000010804 */
[----:B------:R-:W-:Y:S02]  /*4c00*/  FMUL.FTZ R166, R94, R127 ;  /* 0x0000007f5ea67220 */ /* 0x000fe40000410000 */
[----:B------:R-:W-:Y:S02]  /*4c10*/  FFMA.FTZ R6, R124, R7, R6 ;  /* 0x000000077c067223 */ /* 0x000fe40000010006 */
[----:B------:R-:W-:Y:S02]  /*4c20*/  FMUL.FTZ R167, R94, R129 ;  /* 0x000000815ea77220 */ /* 0x000fe40000410000 */
[----:B------:R-:W-:Y:S02]  /*4c30*/  IMAD R7, R131, -0x200, RZ ;  /* 0xfffffe0083077824 */ /* 0x000fe400078e02ff */
[----:B------:R-:W-:Y:S02]  /*4c40*/  FADD.FTZ R136, R166, R5 ;  /* 0x00000005a6887221 */ /* 0x000fe40000010000 */
[----:B------:R-:W-:-:S02]  /*4c50*/  FADD.FTZ R138, -R167, R6 ;  /* 0x00000006a78a7221 */ /* 0x000fc40000010100 */
[C---:B------:R-:W-:Y:S02]  /*4c60*/  FMUL.FTZ R4, R158.reuse, R17 ;  /* 0x000000119e047220 */ /* 0x040fe40000410000 */
[----:B------:R-:W-:Y:S02]  /*4c70*/  FMUL.FTZ R6, R158, -R16 ;  /* 0x800000109e067220 */ /* 0x000fe40000410000 */
[----:B------:R-:W-:-:S04]  /*4c80*/  IMAD.WIDE R18, R7, 0x4, R18 ;  /* 0x0000000407127825 */ /* 0x000fc800078e0212 */
[----:B------:R-:W-:-:S04]  /*4c90*/  IMAD.WIDE R20, R7, 0x4, R20 ;  /* 0x0000000407147825 */ /* 0x000fc800078e0214 */
[C---:B------:R-:W-:Y:S02]  /*4ca0*/  FMUL.FTZ R7, R123.reuse, -R136 ;  /* 0x800000887b077220 */ /* 0x040fe40000410000 */
[----:B------:R-:W-:Y:S02]  /*4cb0*/  FMUL.FTZ R5, R123, -R138 ;  /* 0x8000008a7b057220 */ /* 0x000fe40000410000 */
[C---:B------:R-:W-:Y:S02]  /*4cc0*/  FFMA.FTZ R4, R157.reuse, R16, -R4 ;  /* 0x000000109d047223 */ /* 0x040fe40000010804 */
[----:B------:R-:W-:Y:S02]  /*4cd0*/  FFMA.FTZ R6, R157, -R17, R6 ;  /* 0x800000119d067223 */ /* 0x000fe40000010006 */
        /* <DEDUP_REMOVED lines=12> */
[C---:B------:R-:W-:Y:S02]  /*4da0*/  FMUL.FTZ R4, R142.reuse, -R7 ;  /* 0x800000078e047220 */ /* 0x040fe40000410000 */
[----:B------:R-:W-:-:S02]  /*4db0*/  FMUL.FTZ R6, R142, -R5 ;  /* 0x800000058e067220 */ /* 0x000fc40000410000 */
[C---:B------:R-:W-:Y:S02]  /*4dc0*/  FFMA.FTZ R179, R119.reuse, R126, -R125 ;  /* 0x0000007e77b37223 */ /* 0x040fe4000001087d */
[----:B------:R-:W-:Y:S02]  /*4dd0*/  FFMA.FTZ R181, R119, R132, R127 ;  /* 0x0000008477b57223 */ /* 0x000fe4000001007f */
[C---:B------:R-:W-:Y:S01]  /*4de0*/  FFMA.FTZ R126, R140.reuse, R5, -R4 ;  /* 0x000000058c7e7223 */ /* 0x040fe20000010804 */
[----:B------:R-:W-:Y:S01]  /*4df0*/  HFMA2.MMA R5, -RZ, RZ, 0, 0 ;  /* 0x00000000ff057435 */ /* 0x000fe200000001ff */
[----:B------:R-:W-:Y:S01]  /*4e00*/  FFMA.FTZ R132, R140, R7, R6 ;  /* 0x000000078c847223 */ /* 0x000fe20000010006 */
[----:B------:R-:W-:Y:S01]  /*4e10*/  MOV R4, 0x3f800000 ;  /* 0x3f80000000047802 */ /* 0x000fe20000000f00 */
[C---:B------:R-:W-:Y:S01]  /*4e20*/  FMUL.FTZ R129, R135.reuse, -R126 ;  /* 0x8000007e87817220 */ /* 0x040fe20000410000 */
[----:B------:R-:W-:Y:S01]  /*4e30*/  CS2R R6, SRZ ;  /* 0x0000000000067805 */ /* 0x000fe2000001ff00 */
[----:B------:R-:W-:-:S02]  /*4e40*/  FMUL.FTZ R127, R135, -R132 ;  /* 0x80000084877f7220 */ /* 0x000fc40000410000 */
[C---:B------:R-:W-:Y:S02]  /*4e50*/  FMUL.FTZ R125, R23.reuse, R176 ;  /* 0x000000b0177d7220 */ /* 0x040fe40000410000 */
[-C--:B------:R-:W-:Y:S01]  /*4e60*/  FMUL.FTZ R23, R23, R177.reuse ;  /* 0x000000b117177220 */ /* 0x080fe20000410000 */
[----:B------:R0:W1:Y:S01]  /*4e70*/  @!P0 LDS.128 R4, [R101.X16+0x3650] ;  /* 0x0036500065048984 */ /* 0x000062000000cc00 */
[C---:B------:R-:W-:Y:S02]  /*4e80*/  FFMA.FTZ R129, R133.reuse, R132, R129 ;  /* 0x0000008485817223 */ /* 0x040fe40000010081 */
[----:B------:R-:W-:Y:S02]  /*4e90*/  FFMA.FTZ R127, R133, R126, -R127 ;  /* 0x0000007e857f7223 */ /* 0x000fe4000001087f */
[C---:B------:R-:W-:Y:S02]  /*4ea0*/  FFMA.FTZ R23, R22.reuse, R176, R23 ;  /* 0x000000b016177223 */ /* 0x040fe40000010017 */
[----:B------:R-:W-:-:S02]  /*4eb0*/  FFMA.FTZ R125, R22, R177, -R125 ;  /* 0x000000b1167d7223 */ /* 0x000fc4000001087d */
[C---:B------:R-:W-:Y:S02]  /*4ec0*/  FMUL.FTZ R22, R134.reuse, -R129 ;  /* 0x8000008186167220 */ /* 0x040fe40000410000 */
[-C--:B------:R-:W-:Y:S02]  /*4ed0*/  FMUL.FTZ R131, R134, -R127.reuse ;  /* 0x8000007f86837220 */ /* 0x080fe40000410000 */
[----:B------:R-:W-:Y:S02]  /*4ee0*/  FADD.FTZ R148, R148, R23 ;  /* 0x0000001794947221 */ /* 0x000fe40000010000 */
[----:B------:R-:W-:Y:S02]  /*4ef0*/  FADD.FTZ R144, R144, R125 ;  /* 0x0000007d90907221 */ /* 0x000fe40000010000 */
[C---:B------:R-:W-:Y:S02]  /*4f00*/  FFMA.FTZ R126, R124.reuse, R127, -R22 ;  /* 0x0000007f7c7e7223 */ /* 0x040fe40000010816 */
[----:B------:R-:W-:-:S02]  /*4f10*/  FFMA.FTZ R132, R124, R129, R131 ;  /* 0x000000817c847223 */ /* 0x000fc40000010083 */
[C---:B------:R-:W-:Y:S02]  /*4f20*/  FMUL.FTZ R22, R117.reuse, R148 ;  /* 0x0000009475167220 */ /* 0x040fe40000410000 */
[----:B------:R-:W-:Y:S02]  /*4f30*/  FMUL.FTZ R23, R117, R144 ;  /* 0x0000009075177220 */ /* 0x000fe40000410000 */
[C---:B------:R-:W-:Y:S02]  /*4f40*/  FMUL.FTZ R127, R123.reuse, -R126 ;  /* 0x8000007e7b7f7220 */ /* 0x040fe40000410000 */
[----:B------:R-:W-:Y:S02]  /*4f50*/  FMUL.FTZ R125, R123, -R132 ;  /* 0x800000847b7d7220 */ /* 0x000fe40000410000 */
[C---:B------:R-:W-:Y:S02]  /*4f60*/  FFMA.FTZ R22, R119.reuse, R144, -R22 ;  /* 0x0000009077167223 */ /* 0x040fe40000010816 */
[----:B------:R-:W-:-:S02]  /*4f70*/  FFMA.FTZ R23, R119, R148, R23 ;  /* 0x0000009477177223 */ /* 0x000fc40000010017 */
[C---:B------:R-:W-:Y:S02]  /*4f80*/  FFMA.FTZ R176, R121.reuse, R132, R127 ;  /* 0x0000008479b07223 */ /* 0x040fe4000001007f */
[----:B------:R-:W-:Y:S02]  /*4f90*/  FFMA.FTZ R132, R121, R126, -R125 ;  /* 0x0000007e79847223 */ /* 0x000fe4000001087d */
[C---:B------:R-:W-:Y:S02]  /*4fa0*/  FFMA.FTZ R22, R53.reuse, R150, R22 ;  /* 0x0000009635167223 */ /* 0x040fe40000010016 */
[----:B------:R-:W-:Y:S02]  /*4fb0*/  FFMA.FTZ R126, R53, R146, R23 ;  /* 0x00000092357e7223 */ /* 0x000fe40000010017 */
[----:B------:R-:W-:Y:S02]  /*4fc0*/  FMUL.FTZ R129, R117, -R132 ;  /* 0x8000008475817220 */ /* 0x000fe40000410000 */
[----:B------:R-:W-:-:S02]  /*4fd0*/  FMUL.FTZ R127, R123, R22 ;  /* 0x000000167b7f7220 */ /* 0x000fc40000410000 */
[----:B------:R-:W-:Y:S02]  /*4fe0*/  FMUL.FTZ R23, R123, R126 ;  /* 0x0000007e7b177220 */ /* 0x000fe40000410000 */
[-C--:B------:R-:W-:Y:S02]  /*4ff0*/  FMUL.FTZ R125, R117, -R176.reuse ;  /* 0x800000b0757d7220 */ /* 0x080fe40000410000 */
[----:B------:R-:W-:Y:S02]  /*5000*/  FFMA.FTZ R176, R119, R176, R129 ;  /* 0x000000b077b07223 */ /* 0x000fe40000010081 */
[C---:B------:R-:W-:Y:S02]  /*5010*/  FFMA.FTZ R129, R121.reuse, R126, R127 ;  /* 0x0000007e79817223 */ /* 0x040fe4000001007f */
[----:B------:R-:W-:Y:S01]  /*5020*/  FFMA.FTZ R127, R121, R22, -R23 ;  /* 0x00000016797f7223 */ /* 0x000fe20000010817 */
[----:B------:R0:W2:Y:S01]  /*5030*/  SHFL.DOWN PT, R177, R176, 0x1, 0x1f ;  /* 0x08201f00b0b17f89 */ /* 0x0000a200000e0000 */
[----:B------:R-:W-:-:S02]  /*5040*/  FMUL.FTZ R146, R91, R130 ;  /* 0x000000825b927220 */ /* 0x000fc40000410000 */
[----:B------:R-:W-:Y:S02]  /*5050*/  FMUL.FTZ R150, R91, R128 ;  /* 0x000000805b967220 */ /* 0x000fe40000410000 */
[C---:B------:R-:W-:Y:S02]  /*5060*/  FFMA.FTZ R127, R54.reuse, R145, R127 ;  /* 0x00000091367f7223 */ /* 0x040fe4000001007f */
[----:B------:R-:W-:Y:S02]  /*5070*/  FFMA.FTZ R125, R119, R132, -R125 ;  /* 0x00000084777d7223 */ /* 0x000fe4000001087d */
[----:B------:R-:W-:Y:S02]  /*5080*/  FFMA.FTZ R23, R54, R149, R129 ;  /* 0x0000009536177223 */ /* 0x000fe40000010081 */
[----:B------:R-:W-:Y:S01]  /*5090*/  FADD.FTZ R128, R146, R179 ;  /* 0x000000b392807221 */ /* 0x000fe20000010000 */
[----:B------:R0:W3:Y:S01]  /*50a0*/  SHFL.DOWN PT, R149, R125, 0x1, 0x1f ;  /* 0x08201f007d957f89 */ /* 0x0000e200000e0000 */
[----:B------:R-:W-:-:S02]  /*50b0*/  FADD.FTZ R145, -R150, R181 ;  /* 0x000000b596917221 */ /* 0x000fc40000010100 */
[----:B------:R-:W-:Y:S01]  /*50c0*/  FMUL.FTZ R129, R134, R23 ;  /* 0x0000001786817220 */ /* 0x000fe20000410000 */
[----:B------:R0:W4:Y:S03]  /*50d0*/  SHFL.DOWN PT, R131, R128, 0x1, 0x1f ;  /* 0x08201f0080837f89 */ /* 0x00012600000e0000 */
[----:B------:R-:W-:Y:S01]  /*50e0*/  FFMA.FTZ R129, R124, R127, -R129 ;  /* 0x0000007f7c817223 */ /* 0x000fe20000010881 */
[----:B------:R0:W0:Y:S01]  /*50f0*/  SHFL.DOWN PT, R179, R145, 0x1, 0x1f ;  /* 0x08201f0091b37f89 */ /* 0x00002200000e0000 */
[----:B------:R-:W-:Y:S05]  /*5100*/  @!P6 BRA `(.L_x_11950) ;  /* 0x000000b00000e947 */ /* 0x000fea0003800000 */
[C---:B-12---:R-:W-:Y:S02]  /*5110*/  FMUL.FTZ R130, R176.reuse, R177 ;  /* 0x000000b1b0827220 */ /* 0x046fe40000410000 */
[C---:B0-----:R-:W-:Y:S02]  /*5120*/  FMUL.FTZ R132, R176.reuse, R179 ;  /* 0x000000b3b0847220 */ /* 0x041fe40000410000 */
[----:B----4-:R-:W-:-:S02]  /*5130*/  FMUL.FTZ R136, R176, R131 ;  /* 0x00000083b0887220 */ /* 0x010fc40000410000 */
        /* <DEDUP_REMOVED lines=8> */
.L_x_11950:
[----:B-1----:R-:W-:Y:S05]  /*51c0*/  BSYNC B0 ;  /* 0x0000000000007941 */ /* 0x002fea0003800000 */
.L_x_11949:
[----:B------:R-:W-:Y:S01]  /*51d0*/  FFMA.FTZ R130, R51, R156, R129 ;  /* 0x0000009c33827223 */ /* 0x000fe20000010081 */
[----:B---3--:R1:W3:Y:S01]  /*51e0*/  SHFL.DOWN PT, R149, R125, 0x2, 0x1f ;  /* 0x08401f007d957f89 */ /* 0x0082e200000e0000 */
[----:B------:R-:W-:Y:S01]  /*51f0*/  FMUL.FTZ R129, R134, R127 ;  /* 0x0000007f86817220 */ /* 0x000fe20000410000 */
[----:B------:R-:W-:Y:S02]  /*5200*/  BSSY B0, `(.L_x_11951) ;  /* 0x0000011000007945 */ /* 0x000fe40003800000 */
[----:B--2---:R1:W2:Y:S01]  /*5210*/  SHFL.DOWN PT, R177, R176, 0x2, 0x1f ;  /* 0x08401f00b0b17f89 */ /* 0x0042a200000e0000 */
[----:B------:R-:W-:-:S03]  /*5220*/  FFMA.FTZ R129, R124, R23, R129 ;  /* 0x000000177c817223 */ /* 0x000fc60000010081 */
[----:B----4-:R1:W4:Y:S04]  /*5230*/  SHFL.DOWN PT, R131, R128, 0x2, 0x1f ;  /* 0x08401f0080837f89 */ /* 0x01032800000e0000 */
[----:B0-----:R1:W0:Y:S01]  /*5240*/  SHFL.DOWN PT, R179, R145, 0x2, 0x1f ;  /* 0x08401f0091b37f89 */ /* 0x00122200000e0000 */
[----:B------:R-:W-:Y:S05]  /*5250*/  @P2 BRA `(.L_x_11952) ;  /* 0x000000b000002947 */ /* 0x000fea0003800000 */
[C---:B--2---:R-:W-:Y:S02]  /*5260*/  FMUL.FTZ R132, R176.reuse, R177 ;  /* 0x000000b1b0847220 */ /* 0x044fe40000410000 */
[C---:B0-----:R-:W-:Y:S02]  /*5270*/  FMUL.FTZ R136, R176.reuse, R179 ;  /* 0x000000b3b0887220 */ /* 0x041fe40000410000 */
[C---:B----4-:R-:W-:Y:S02]  /*5280*/  FMUL.FTZ R138, R176.reuse, R131 ;  /* 0x00000083b08a7220 */ /* 0x050fe40000410000 */
[----:B-1-3--:R-:W-:-:S02]  /*5290*/  FMUL.FTZ R176, R176, R149 ;  /* 0x00000095b0b07220 */ /* 0x00afc40000410000 */
[C---:B------:R-:W-:Y:S02]  /*52a0*/  FFMA.FTZ R132, R125.reuse, R149, -R132 ;  /* 0x000000957d847223 */ /* 0x040fe40000010884 */
[C---:B------:R-:W-:Y:S02]  /*52b0*/  FFMA.FTZ R131, R125.reuse, R131, -R136 ;  /* 0x000000837d837223 */ /* 0x040fe40000010888 */
[C---:B------:R-:W-:Y:S02]  /*52c0*/  FFMA.FTZ R138, R125.reuse, R179, R138 ;  /* 0x000000b37d8a7223 */ /* 0x040fe4000001008a */
[----:B------:R-:W-:Y:S01]  /*52d0*/  FFMA.FTZ R176, R125, R177, R176 ;  /* 0x000000b17db07223 */ /* 0x000fe200000100b0 */
[----:B------:R-:W-:Y:S01]  /*52e0*/  MOV R125, R132 ;  /* 0x00000084007d7202 */ /* 0x000fe20000000f00 */
[----:B------:R-:W-:Y:S02]  /*52f0*/  FADD.FTZ R128, R128, R131 ;  /* 0x0000008380807221 */ /* 0x000fe40000010000 */
[----:B------:R-:W-:-:S02]  /*5300*/  FADD.FTZ R145, R145, R138 ;  /* 0x0000008a91917221 */ /* 0x000fc40000010000 */
.L_x_11952:
[----:B------:R-:W-:Y:S05]  /*5310*/  BSYNC B0 ;  /* 0x0000000000007941 */ /* 0x000fea0003800000 */
.L_x_11951:
[----:B------:R-:W-:Y:S01]  /*5320*/  FFMA.FTZ R132, R51, R154, R129 ;  /* 0x0000009a33847223 */ /* 0x000fe20000010081 */
[----:B---3--:R3:W1:Y:S01]  /*5330*/  SHFL.DOWN PT, R149, R125, 0x4, 0x1f ;  /* 0x08801f007d957f89 */ /* 0x00866200000e0000 */
        /* <DEDUP_REMOVED lines=18> */
.L_x_11954:
[----:B------:R-:W-:Y:S05]  /*5460*/  BSYNC B0 ;  /* 0x0000000000007941 */ /* 0x000fea0003800000 */
.L_x_11953:
[----:B------:R-:W-:Y:S01]  /*5470*/  FFMA.FTZ R129, R52, R155, R129 ;  /* 0x0000009b34817223 */ /* 0x000fe20000010081 */
[----:B--2---:R2:W3:Y:S01]  /*5480*/  SHFL.DOWN PT, R177, R176, 0x8, 0x1f ;  /* 0x09001f00b0b17f89 */ /* 0x0044e200000e0000 */
[----:B----4-:R-:W-:Y:S01]  /*5490*/  FMUL.FTZ R131, R135, R132 ;  /* 0x0000008487837220 */ /* 0x010fe20000410000 */
[----:B------:R-:W-:Y:S02]  /*54a0*/  BSSY B0, `(.L_x_11955) ;  /* 0x0000011000007945 */ /* 0x000fe40003800000 */
[----:B------:R2:W4:Y:S01]  /*54b0*/  SHFL.DOWN PT, R155, R125, 0x8, 0x1f ;  /* 0x09001f007d9b7f89 */ /* 0x00052200000e0000 */
[----:B------:R-:W-:-:S03]  /*54c0*/  FFMA.FTZ R131, R133, R130, -R131 ;  /* 0x0000008285837223 */ /* 0x000fc60000010883 */
[----:B-1----:R2:W1:Y:S04]  /*54d0*/  SHFL.DOWN PT, R149, R128, 0x8, 0x1f ;  /* 0x09001f0080957f89 */ /* 0x00246800000e0000 */
[----:B0-----:R2:W0:Y:S01]  /*54e0*/  SHFL.DOWN PT, R179, R145, 0x8, 0x1f ;  /* 0x09001f0091b37f89 */ /* 0x00142200000e0000 */
[----:B------:R-:W-:Y:S05]  /*54f0*/  @P4 BRA `(.L_x_11956) ;  /* 0x000000b000004947 */ /* 0x000fea0003800000 */
[C---:B---3--:R-:W-:Y:S02]  /*5500*/  FMUL.FTZ R136, R176.reuse, R177 ;  /* 0x000000b1b0887220 */ /* 0x048fe40000410000 */
[C---:B0-----:R-:W-:Y:S02]  /*5510*/  FMUL.FTZ R138, R176.reuse, R179 ;  /* 0x000000b3b08a7220 */ /* 0x041fe40000410000 */
[C---:B-1----:R-:W-:Y:S02]  /*5520*/  FMUL.FTZ R154, R176.reuse, R149 ;  /* 0x00000095b09a7220 */ /* 0x042fe40000410000 */
[----:B--2-4-:R-:W-:-:S02]  /*5530*/  FMUL.FTZ R176, R176, R155 ;  /* 0x0000009bb0b07220 */ /* 0x014fc40000410000 */
[C---:B------:R-:W-:Y:S02]  /*5540*/  FFMA.FTZ R136, R125.reuse, R155, -R136 ;  /* 0x0000009b7d887223 */ /* 0x040fe40000010888 */
[C---:B------:R-:W-:Y:S02]  /*5550*/  FFMA.FTZ R149, R125.reuse, R149, -R138 ;  /* 0x000000957d957223 */ /* 0x040fe4000001088a */
[C---:B------:R-:W-:Y:S02]  /*5560*/  FFMA.FTZ R154, R125.reuse, R179, R154 ;  /* 0x000000b37d9a7223 */ /* 0x040fe4000001009a */
[----:B------:R-:W-:Y:S01]  /*5570*/  FFMA.FTZ R176, R125, R177, R176 ;  /* 0x000000b17db07223 */ /* 0x000fe200000100b0 */
[----:B------:R-:W-:Y:S01]  /*5580*/  MOV R125, R136 ;  /* 0x00000088007d7202 */ /* 0x000fe20000000f00 */
[----:B------:R-:W-:Y:S02]  /*5590*/  FADD.FTZ R128, R128, R149 ;  /* 0x0000009580807221 */ /* 0x000fe40000010000 */
[----:B------:R-:W-:-:S02]  /*55a0*/  FADD.FTZ R145, R145, R154 ;  /* 0x0000009a91917221 */ /* 0x000fc40000010000 */
.L_x_11956:
[----:B------:R-:W-:Y:S05]  /*55b0*/  BSYNC B0 ;  /* 0x0000000000007941 */ /* 0x000fea0003800000 */
.L_x_11955:
[----:B------:R-:W-:Y:S01]  /*55c0*/  FFMA.FTZ R131, R52, R153, R131 ;  /* 0x0000009934837223 */ /* 0x000fe20000010083 */
[----:B----4-:R4:W2:Y:S01]  /*55d0*/  SHFL.DOWN PT, R155, R176, 0x10, 0x1f ;  /* 0x0a001f00b09b7f89 */ /* 0x0108a200000e0000 */
[C---:B------:R-:W-:Y:S01]  /*55e0*/  FMUL.FTZ R136, R142.reuse, R129 ;  /* 0x000000818e887220 */ /* 0x040fe20000410000 */
[----:B------:R-:W-:Y:S01]  /*55f0*/  BSSY B0, `(.L_x_11957) ;  /* 0x0000012000007945 */ /* 0x000fe20003800000 */
[-C--:B------:R-:W-:Y:S01]  /*5600*/  FMUL.FTZ R138, R142, R131.reuse ;  /* 0x000000838e8a7220 */ /* 0x080fe20000410000 */
[----:B------:R4:W3:Y:S01]  /*5610*/  SHFL.DOWN PT, R153, R125, 0x10, 0x1f ;  /* 0x0a001f007d997f89 */ /* 0x0008e200000e0000 */
[----:B------:R-:W-:-:S03]  /*5620*/  FFMA.FTZ R136, R140, R131, -R136 ;  /* 0x000000838c887223 */ /* 0x000fc60000010888 */
[----:B-1----:R4:W1:Y:S04]  /*5630*/  SHFL.DOWN PT, R149, R128, 0x10, 0x1f ;  /* 0x0a001f0080957f89 */ /* 0x00286800000e0000 */
[----:B---3--:R4:W3:Y:S01]  /*5640*/  SHFL.DOWN PT, R177, R145, 0x10, 0x1f ;  /* 0x0a001f0091b17f89 */ /* 0x0088e200000e0000 */
[----:B------:R-:W-:Y:S05]  /*5650*/  @P5 BRA `(.L_x_11958) ;  /* 0x000000b000005947 */ /* 0x000fea0003800000 */
[C---:B--2---:R-:W-:Y:S02]  /*5660*/  FMUL.FTZ R154, R176.reuse, R155 ;  /* 0x0000009bb09a7220 */ /* 0x044fe40000410000 */
[C---:B---3--:R-:W-:Y:S02]  /*5670*/  FMUL.FTZ R156, R176.reuse, R177 ;  /* 0x000000b1b09c7220 */ /* 0x048fe40000410000 */
[C---:B-1----:R-:W-:Y:S02]  /*5680*/  FMUL.FTZ R178, R176.reuse, R149 ;  /* 0x00000095b0b27220 */ /* 0x042fe40000410000 */
[----:B----4-:R-:W-:-:S02]  /*5690*/  FMUL.FTZ R176, R176, R153 ;  /* 0x00000099b0b07220 */ /* 0x010fc40000410000 */
[C---:B------:R-:W-:Y:S02]  /*56a0*/  FFMA.FTZ R154, R125.reuse, R153, -R154 ;  /* 0x000000997d9a7223 */ /* 0x040fe4000001089a */
[C---:B------:R-:W-:Y:S02]  /*56b0*/  FFMA.FTZ R149, R125.reuse, R149, -R156 ;  /* 0x000000957d957223 */ /* 0x040fe4000001089c */
[C---:B------:R-:W-:Y:S02]  /*56c0*/  FFMA.FTZ R178, R125.reuse, R177, R178 ;  /* 0x000000b17db27223 */ /* 0x040fe400000100b2 */
[----:B------:R-:W-:Y:S01]  /*56d0*/  FFMA.FTZ R176, R125, R155, R176 ;  /* 0x0000009b7db07223 */ /* 0x000fe200000100b0 */
[----:B------:R-:W-:Y:S01]  /*56e0*/  MOV R125, R154 ;  /* 0x0000009a007d7202 */ /* 0x000fe20000000f00 */
[----:B------:R-:W-:Y:S02]  /*56f0*/  FADD.FTZ R128, R128, R149 ;  /* 0x0000009580807221 */ /* 0x000fe40000010000 */
[----:B------:R-:W-:-:S02]  /*5700*/  FADD.FTZ R145, R145, R178 ;  /* 0x000000b291917221 */ /* 0x000fc40000010000 */
.L_x_11958:
[----:B------:R-:W-:Y:S05]  /*5710*/  BSYNC B0 ;  /* 0x0000000000007941 */ /* 0x000fea0003800000 */
.L_x_11957:
[----:B------:R-:W-:Y:S01]  /*5720*/  FFMA.FTZ R136, R49, R162, R136 ;  /* 0x000000a231887223 */ /* 0x000fe20000010088 */
[----:B------:R-:W-:Y:S01]  /*5730*/  SHFL.DOWN PT, R181, R176, 0x1, 0x1f ;  /* 0x08201f00b0b57f89 */ /* 0x000fe200000e0000 */
[----:B------:R-:W-:Y:S01]  /*5740*/  FFMA.FTZ R138, R140, R129, R138 ;  /* 0x000000818c8a7223 */ /* 0x000fe2000001008a */
[C---:B-1----:R-:W-:Y:S01]  /*5750*/  SHF.L.U64.HI R149, R100.reuse, 0x2, R99 ;  /* 0x0000000264957819 */ /* 0x042fe20000010263 */
[----:B------:R-:W-:Y:S01]  /*5760*/  FMUL.FTZ R153, R139, R136 ;  /* 0x000000888b997220 */ /* 0x000fe20000410000 */
[----:B------:R-:W1:Y:S01]  /*5770*/  SHFL.IDX PT, R162, R7, RZ, 0x1f ;  /* 0x00001fff07a27589 */ /* 0x000e6200000e0000 */
[----:B------:R-:W-:Y:S01]  /*5780*/  FFMA.FTZ R138, R49, R160, R138 ;  /* 0x000000a0318a7223 */ /* 0x000fe2000001008a */
[----:B--2---:R-:W-:Y:S01]  /*5790*/  SHF.L.U32 R155, R100, 0x2, RZ ;  /* 0x00000002649b7819 */ /* 0x004fe200000006ff */
[C---:B------:R-:W-:Y:S01]  /*57a0*/  IMAD R154, R149.reuse, c[0x0][0x2b0], RZ ;  /* 0x0000ac00959a7a24 */ /* 0x040fe200078e02ff */
[----:B------:R-:W2:Y:S01]  /*57b0*/  SHFL.IDX PT, R156, R6, RZ, 0x1f ;  /* 0x00001fff069c7589 */ /* 0x000ea200000e0000 */
[----:B------:R-:W-:Y:S01]  /*57c0*/  IMAD R160, R149, c[0x0][0x2d0], RZ ;  /* 0x0000b40095a07a24 */ /* 0x000fe200078e02ff */
[----:B------:R-:W-:Y:S01]  /*57d0*/  ISETP.NE.AND P0, PT, R81, RZ, PT ;  /* 0x000000ff5100720c */ /* 0x000fe20003f05270 */
[-C--:B------:R-:W-:Y:S01]  /*57e0*/  FMUL.FTZ R149, R139, R138.reuse ;  /* 0x0000008a8b957220 */ /* 0x080fe20000410000 */
[----:B------:R-:W5:Y:S01]  /*57f0*/  SHFL.DOWN PT, R178, R125, 0x1, 0x1f ;  /* 0x08201f007db27f89 */ /* 0x000f6200000e0000 */
[----:B------:R-:W-:Y:S01]  /*5800*/  FFMA.FTZ R153, R137, R138, R153 ;  /* 0x0000008a89997223 */ /* 0x000fe20000010099 */
[----:B------:R-:W-:Y:S01]  /*5810*/  IADD3 R184, R81, 0x160, RZ ;  /* 0x0000016051b87810 */ /* 0x000fe20007ffe0ff */
[----:B------:R-:W-:Y:S01]  /*5820*/  FFMA.FTZ R149, R137, R136, -R149 ;  /* 0x0000008889957223 */ /* 0x000fe20000010895 */
[----:B------:R-:W4:Y:S01]  /*5830*/  SHFL.DOWN PT, R180, R128, 0x1, 0x1f ;  /* 0x08201f0080b47f89 */ /* 0x000f2200000e0000 */
[----:B---3--:R-:W-:Y:S01]  /*5840*/  IMAD R177, R155, c[0x0][0x2b4], R154 ;  /* 0x0000ad009bb17a24 */ /* 0x008fe200078e029a */
[----:B------:R-:W-:Y:S01]  /*5850*/  IADD3 R188, R81, 0x180, RZ ;  /* 0x0000018051bc7810 */ /* 0x000fe20007ffe0ff */
[C---:B0-----:R-:W-:Y:S01]  /*5860*/  IMAD R179, R155.reuse, c[0x0][0x2d4], R160 ;  /* 0x0000b5009bb37a24 */ /* 0x041fe200078e02a0 */
[----:B------:R-:W0:Y:S01]  /*5870*/  SHFL.DOWN PT, R182, R145, 0x1, 0x1f ;  /* 0x08201f0091b67f89 */ /* 0x000e2200000e0000 */
[----:B------:R-:W-:Y:S01]  /*5880*/  IMAD.WIDE.U32 R18, R155, c[0x0][0x2b0], R18 ;  /* 0x0000ac009b127a25 */ /* 0x000fe200078e0012 */
[----:B------:R-:W-:Y:S01]  /*5890*/  IADD3 R190, R81, 0x1a0, RZ ;  /* 0x000001a051be7810 */ /* 0x000fe20007ffe0ff */
[----:B------:R-:W-:Y:S01]  /*58a0*/  BSSY B0, `(.L_x_11959) ;  /* 0x000014a000007945 */ /* 0x000fe20003800000 */
[----:B----4-:R-:W3:Y:S01]  /*58b0*/  SHFL.IDX PT, R176, R176, RZ, 0x1f ;  /* 0x00001fffb0b07589 */ /* 0x010ee200000e0000 */
[----:B------:R-:W-:Y:S01]  /*58c0*/  IMAD.WIDE.U32 R20, R155, c[0x0][0x2d0], R20 ;  /* 0x0000b4009b147a25 */ /* 0x000fe200078e0014 */
[----:B------:R-:W-:-:S02]  /*58d0*/  IADD3 R19, R19, R177, RZ ;  /* 0x000000b113137210 */ /* 0x000fc40007ffe0ff */
[----:B------:R4:W3:Y:S01]  /*58e0*/  SHFL.IDX PT, R155, R125, RZ, 0x1f ;  /* 0x00001fff7d9b7589 */ /* 0x0008e200000e0000 */
[C---:B------:R-:W-:Y:S01]  /*58f0*/  FFMA.FTZ R161, R50.reuse, R161, R149 ;  /* 0x000000a132a17223 */ /* 0x040fe20000010095 */
[----:B------:R-:W-:Y:S01]  /*5900*/  IADD3 R21, R21, R179, RZ ;  /* 0x000000b315157210 */ /* 0x000fe20007ffe0ff */
[----:B------:R-:W-:Y:S01]  /*5910*/  FFMA.FTZ R163, R50, R163, R153 ;  /* 0x000000a332a37223 */ /* 0x000fe20000010099 */
[----:B------:R-:W-:Y:S01]  /*5920*/  SHFL.IDX PT, R145, R145, RZ, 0x1f ;  /* 0x00001fff91917589 */ /* 0x000fe200000e0000 */
[----:B-1----:R-:W-:Y:S01]  /*5930*/  @P1 FMUL.FTZ R149, R181, R162 ;  /* 0x000000a2b5951220 */ /* 0x002fe20000410000 */
[----:B------:R-:W-:Y:S01]  /*5940*/  IADD3 R192, R81, 0x1c0, RZ ;  /* 0x000001c051c07810 */ /* 0x000fe20007ffe0ff */
[-C--:B--2---:R-:W-:Y:S01]  /*5950*/  @P1 FMUL.FTZ R153, R181, R156.reuse ;  /* 0x0000009cb5991220 */ /* 0x084fe20000410000 */
[C---:B------:R-:W-:Y:S01]  /*5960*/  IADD3 R194, R81.reuse, 0x1e0, RZ ;  /* 0x000001e051c27810 */ /* 0x040fe20007ffe0ff */
[C---:B-----5:R-:W-:Y:S01]  /*5970*/  @P1 FFMA.FTZ R149, R178.reuse, R156, -R149 ;  /* 0x0000009cb2951223 */ /* 0x060fe20000010895 */
[----:B------:R-:W-:Y:S01]  /*5980*/  LEA.HI.SX32 R186, R81, R81, 0x1b ;  /* 0x0000005151ba7211 */ /* 0x000fe200078fdaff */
[----:B------:R-:W-:-:S02]  /*5990*/  @P1 FFMA.FTZ R153, R178, R162, R153 ;  /* 0x000000a2b2991223 */ /* 0x000fc40000010099 */
[----:B------:R-:W-:Y:S02]  /*59a0*/  @P1 FADD.FTZ R156, R180, R149 ;  /* 0x00000095b49c1221 */ /* 0x000fe40000010000 */
[----:B------:R-:W-:Y:S01]  /*59b0*/  FMUL.FTZ R154, R158, R163 ;  /* 0x000000a39e9a7220 */ /* 0x000fe20000410000 */
[----:B------:R1:W2:Y:S01]  /*59c0*/  SHFL.IDX PT, R149, R128, RZ, 0x1f ;  /* 0x00001fff80957589 */ /* 0x0002a200000e0000 */
[----:B0-----:R-:W-:Y:S01]  /*59d0*/  @P1 FADD.FTZ R162, R182, R153 ;  /* 0x00000099b6a21221 */ /* 0x001fe20000010000 */
[----:B------:R-:W-:Y:S01]  /*59e0*/  IADD3 R182, R81, 0x140, RZ ;  /* 0x0000014051b67810 */ /* 0x000fe20007ffe0ff */
[-C--:B------:R-:W-:Y:S02]  /*59f0*/  FMUL.FTZ R153, R156, -R17.reuse ;  /* 0x800000119c997220 */ /* 0x080fe40000410000 */
[C---:B----4-:R-:W-:Y:S02]  /*5a00*/  FMUL.FTZ R125, R162.reuse, -R17 ;  /* 0x80000011a27d7220 */ /* 0x050fe40000410000 */
[----:B------:R-:W-:-:S02]  /*5a10*/  FFMA.FTZ R162, R162, R16, R153 ;  /* 0x00000010a2a27223 */ /* 0x000fc40000010099 */
[----:B------:R-:W-:Y:S02]  /*5a20*/  FFMA.FTZ R156, R156, R16, -R125 ;  /* 0x000000109c9c7223 */ /* 0x000fe4000001087d */
[----:B------:R-:W-:Y:S02]  /*5a30*/  FFMA.FTZ R154, R157, R161, -R154 ;  /* 0x000000a19d9a7223 */ /* 0x000fe4000001089a */
[----:B---3--:R-:W-:Y:S02]  /*5a40*/  FMUL.FTZ R17, R176, R7 ;  /* 0x00000007b0117220 */ /* 0x008fe40000410000 */
[----:B------:R-:W-:Y:S02]  /*5a50*/  FADD.FTZ R125, -R151, R162 ;  /* 0x000000a2977d7221 */ /* 0x000fe40000010100 */
[----:B-1----:R-:W-:Y:S02]  /*5a60*/  FADD.FTZ R128, R147, R156 ;  /* 0x0000009c93807221 */ /* 0x002fe40000010000 */
[----:B------:R-:W-:-:S02]  /*5a70*/  FFMA.FTZ R165, R48, R165, R154 ;  /* 0x000000a530a57223 */ /* 0x000fc4000001009a */
[-C--:B------:R-:W-:Y:S02]  /*5a80*/  FMUL.FTZ R154, R176, R6.reuse ;  /* 0x00000006b09a7220 */ /* 0x080fe40000410000 */
[C---:B------:R-:W-:Y:S02]  /*5a90*/  FFMA.FTZ R16, R155.reuse, R6, -R17 ;  /* 0x000000069b107223 */ /* 0x040fe40000010811 */
[C---:B------:R-:W-:Y:S02]  /*5aa0*/  FMUL.FTZ R6, R158.reuse, R161 ;  /* 0x000000a19e067220 */ /* 0x040fe40000410000 */
[C---:B------:R-:W-:Y:S02]  /*5ab0*/  FMUL.FTZ R147, R158.reuse, -R125 ;  /* 0x8000007d9e937220 */ /* 0x040fe40000410000 */
[----:B------:R-:W-:Y:S02]  /*5ac0*/  FMUL.FTZ R158, R158, -R128 ;  /* 0x800000809e9e7220 */ /* 0x000fe40000410000 */
[----:B------:R-:W-:-:S02]  /*5ad0*/  FFMA.FTZ R160, R155, R7, R154 ;  /* 0x000000079ba07223 */ /* 0x000fc4000001009a */
[C---:B------:R-:W-:Y:S02]  /*5ae0*/  FFMA.FTZ R156, R157.reuse, R125, R158 ;  /* 0x0000007d9d9c7223 */ /* 0x040fe4000001009e */
[----:B------:R-:W-:Y:S02]  /*5af0*/  FFMA.FTZ R154, R157, R128, -R147 ;  /* 0x000000809d9a7223 */ /* 0x000fe40000010893 */
[----:B------:R-:W-:Y:S01]  /*5b00*/  FADD.FTZ R156, -R141, R156 ;  /* 0x0000009c8d9c7221 */ /* 0x000fe20000010100 */
[----:B------:R-:W-:Y:S01]  /*5b10*/  P2R R141, PR, RZ, 0x1 ;  /* 0x00000001ff8d7803 */ /* 0x000fe20000000000 */
[----:B------:R-:W-:Y:S02]  /*5b20*/  FADD.FTZ R154, R143, R154 ;  /* 0x0000009a8f9a7221 */ /* 0x000fe40000010000 */
[C---:B------:R-:W-:Y:S02]  /*5b30*/  FMUL.FTZ R141, R139.reuse, -R156 ;  /* 0x8000009c8b8d7220 */ /* 0x040fe40000410000 */
[----:B------:R-:W-:-:S02]  /*5b40*/  FMUL.FTZ R139, R139, -R154 ;  /* 0x8000009a8b8b7220 */ /* 0x000fc40000410000 */
[C---:B------:R-:W-:Y:S02]  /*5b50*/  FFMA.FTZ R141, R137.reuse, R154, -R141 ;  /* 0x0000009a898d7223 */ /* 0x040fe4000001088d */
[----:B------:R-:W-:Y:S02]  /*5b60*/  FFMA.FTZ R139, R137, R156, R139 ;  /* 0x0000009c898b7223 */ /* 0x000fe4000001008b */
[----:B------:R-:W-:Y:S02]  /*5b70*/  FFMA.FTZ R17, R157, R163, R6 ;  /* 0x000000a39d117223 */ /* 0x000fe40000010006 */
[----:B------:R-:W-:Y:S02]  /*5b80*/  FADD.FTZ R137, R170, R141 ;  /* 0x0000008daa897221 */ /* 0x000fe40000010000 */
[----:B------:R-:W-:Y:S02]  /*5b90*/  FADD.FTZ R139, -R152, R139 ;  /* 0x0000008b988b7221 */ /* 0x000fe40000010100 */
[----:B------:R-:W-:-:S02]  /*5ba0*/  FFMA.FTZ R159, R48, R159, R17 ;  /* 0x0000009f309f7223 */ /* 0x000fc40000010011 */
[----:B------:R-:W-:Y:S02]  /*5bb0*/  FMUL.FTZ R17, R142, -R137 ;  /* 0x800000898e117220 */ /* 0x000fe40000410000 */
[----:B------:R-:W-:Y:S02]  /*5bc0*/  FMUL.FTZ R7, R176, R5 ;  /* 0x00000005b0077220 */ /* 0x000fe40000410000 */
[-C--:B------:R-:W-:Y:S02]  /*5bd0*/  FMUL.FTZ R142, R142, -R139.reuse ;  /* 0x8000008b8e8e7220 */ /* 0x080fe40000410000 */
[-C--:B------:R-:W-:Y:S02]  /*5be0*/  FMUL.FTZ R176, R176, R4.reuse ;  /* 0x00000004b0b07220 */ /* 0x080fe40000410000 */
[----:B------:R-:W-:Y:S02]  /*5bf0*/  FFMA.FTZ R152, R140, R139, R17 ;  /* 0x0000008b8c987223 */ /* 0x000fe40000010011 */
[----:B------:R-:W-:-:S02]  /*5c00*/  FFMA.FTZ R4, R155, R4, -R7 ;  /* 0x000000049b047223 */ /* 0x000fc40000010807 */
[----:B------:R-:W-:Y:S02]  /*5c10*/  FFMA.FTZ R17, R140, R137, -R142 ;  /* 0x000000898c117223 */ /* 0x000fe4000001088e */
[----:B------:R-:W-:Y:S02]  /*5c20*/  FFMA.FTZ R5, R155, R5, R176 ;  /* 0x000000059b057223 */ /* 0x000fe400000100b0 */
[----:B--2---:R-:W-:Y:S01]  /*5c30*/  FADD.FTZ R6, R149, R16 ;  /* 0x0000001095067221 */ /* 0x004fe20000010000 */
[----:B------:R-:W-:Y:S01]  /*5c40*/  SHF.L.U32 R16, R81, 0x4, RZ ;  /* 0x0000000451107819 */ /* 0x000fe200000006ff */
[----:B------:R-:W-:Y:S02]  /*5c50*/  FADD.FTZ R7, R145, R160 ;  /* 0x000000a091077221 */ /* 0x000fe40000010000 */
[----:B------:R-:W-:Y:S01]  /*5c60*/  FADD.FTZ R140, -R171, R152 ;  /* 0x00000098ab8c7221 */ /* 0x000fe20000010100 */
[----:B------:R-:W-:Y:S01]  /*5c70*/  LEA.HI.SX32 R16, R16, R16, 0x1b ;  /* 0x0000001010107211 */ /* 0x000fe200078fdaff */
[----:B------:R-:W-:Y:S01]  /*5c80*/  FADD.FTZ R164, R164, R17 ;  /* 0x00000011a4a47221 */ /* 0x000fe20000010000 */
[----:B------:R0:W-:Y:S01]  /*5c90*/  @!P0 STS.128 [R101.X16+0x3650], R4 ;  /* 0x0036500465008388 */ /* 0x0001e2000000cc00 */
[----:B------:R-:W-:-:S02]  /*5ca0*/  FMUL.FTZ R143, R48, R39 ;  /* 0x00000027308f7220 */ /* 0x000fc40000410000 */
[----:B------:R-:W-:Y:S02]  /*5cb0*/  FMUL.FTZ R158, R154, R41 ;  /* 0x000000299a9e7220 */ /* 0x000fe40000410000 */
[----:B------:R-:W-:Y:S02]  /*5cc0*/  FMUL.FTZ R147, R125, R39 ;  /* 0x000000277d937220 */ /* 0x000fe40000410000 */
[-C--:B------:R-:W-:Y:S02]  /*5cd0*/  FFMA.FTZ R141, R104, -R143.reuse, R159 ;  /* 0x8000008f688d7223 */ /* 0x080fe4000001009f */
[----:B------:R-:W-:Y:S02]  /*5ce0*/  FFMA.FTZ R142, R106, -R143, R165 ;  /* 0x8000008f6a8e7223 */ /* 0x000fe400000100a5 */
[----:B------:R-:W-:Y:S02]  /*5cf0*/  FMUL.FTZ R160, R156, R41 ;  /* 0x000000299ca07220 */ /* 0x000fe40000410000 */
[----:B------:R-:W-:-:S02]  /*5d00*/  FMUL.FTZ R145, R128, R39 ;  /* 0x0000002780917220 */ /* 0x000fc40000410000 */
[----:B------:R-:W-:Y:S02]  /*5d10*/  FMUL.FTZ R151, R48, R147 ;  /* 0x0000009330977220 */ /* 0x000fe40000410000 */
[C---:B0-----:R-:W-:Y:S02]  /*5d20*/  FMUL.FTZ R5, R135.reuse, -R140 ;  /* 0x8000008c87057220 */ /* 0x041fe40000410000 */
[-C--:B------:R-:W-:Y:S01]  /*5d30*/  FMUL.FTZ R135, R135, -R164.reuse ;  /* 0x800000a487877220 */ /* 0x080fe20000410000 */
[----:B------:R-:W-:Y:S01]  /*5d40*/  STS [R16.X4+0x10bc], R151 ;  /* 0x0010bc9710007388 */ /* 0x000fe20000004800 */
[C---:B------:R-:W-:Y:S02]  /*5d50*/  FFMA.FTZ R6, R133.reuse, R164, -R5 ;  /* 0x000000a485067223 */ /* 0x040fe40000010805 */
[----:B------:R-:W-:Y:S02]  /*5d60*/  FFMA.FTZ R152, R133, R140, R135 ;  /* 0x0000008c85987223 */ /* 0x000fe40000010087 */
[----:B------:R-:W-:-:S02]  /*5d70*/  FMUL.FTZ R7, R50, R41 ;  /* 0x0000002932077220 */ /* 0x000fc40000410000 */
[----:B------:R-:W-:Y:S02]  /*5d80*/  FADD.FTZ R173, -R173, R152 ;  /* 0x00000098adad7221 */ /* 0x000fe40000010100 */
[----:B------:R-:W-:Y:S02]  /*5d90*/  FADD.FTZ R175, R175, R6 ;  /* 0x00000006afaf7221 */ /* 0x000fe40000010000 */
[-C--:B------:R-:W-:Y:S02]  /*5da0*/  FFMA.FTZ R133, R108, -R7.reuse, R163 ;  /* 0x800000076c857223 */ /* 0x080fe400000100a3 */
[----:B------:R-:W-:Y:S02]  /*5db0*/  FFMA.FTZ R135, R110, -R7, R161 ;  /* 0x800000076e877223 */ /* 0x000fe400000100a1 */
[C---:B------:R-:W-:Y:S02]  /*5dc0*/  FMUL.FTZ R7, R134.reuse, -R173 ;  /* 0x800000ad86077220 */ /* 0x040fe40000410000 */
[----:B------:R-:W-:-:S02]  /*5dd0*/  FMUL.FTZ R134, R134, -R175 ;  /* 0x800000af86867220 */ /* 0x000fc40000410000 */
[C---:B------:R-:W-:Y:S02]  /*5de0*/  FFMA.FTZ R17, R124.reuse, R175, -R7 ;  /* 0x000000af7c117223 */ /* 0x040fe40000010807 */
[----:B------:R-:W-:Y:S02]  /*5df0*/  FFMA.FTZ R124, R124, R173, R134 ;  /* 0x000000ad7c7c7223 */ /* 0x000fe40000010086 */
[----:B------:R-:W-:Y:S02]  /*5e00*/  FADD.FTZ R166, R166, R17 ;  /* 0x00000011a6a67221 */ /* 0x000fe40000010000 */
[----:B------:R-:W-:Y:S02]  /*5e10*/  FMUL.FTZ R143, R133, R158 ;  /* 0x0000009e858f7220 */ /* 0x000fe40000410000 */
[----:B------:R-:W-:Y:S02]  /*5e20*/  FADD.FTZ R124, -R167, R124 ;  /* 0x0000007ca77c7221 */ /* 0x000fe40000010100 */
[----:B------:R-:W-:-:S02]  /*5e30*/  FMUL.FTZ R134, R123, -R166 ;  /* 0x800000a67b867220 */ /* 0x000fc40000410000 */
[----:B------:R-:W-:Y:S02]  /*5e40*/  FMUL.FTZ R4, R141, R147 ;  /* 0x000000938d047220 */ /* 0x000fe40000410000 */
[----:B------:R-:W-:Y:S02]  /*5e50*/  FFMA.FTZ R7, R135, R160, -R143 ;  /* 0x000000a087077223 */ /* 0x000fe4000001088f */
[-C--:B------:R-:W-:Y:S02]  /*5e60*/  FMUL.FTZ R17, R123, -R124.reuse ;  /* 0x8000007c7b117220 */ /* 0x080fe40000410000 */
[----:B------:R-:W-:Y:S02]  /*5e70*/  FFMA.FTZ R143, R121, R124, R134 ;  /* 0x0000007c798f7223 */ /* 0x000fe40000010086 */
[-C--:B------:R-:W-:Y:S02]  /*5e80*/  FMUL.FTZ R149, R48, R145.reuse ;  /* 0x0000009130957220 */ /* 0x080fe40000410000 */
[----:B------:R-:W-:-:S02]  /*5e90*/  FFMA.FTZ R4, R142, R145, R4 ;  /* 0x000000918e047223 */ /* 0x000fc40000010004 */
[----:B------:R-:W-:Y:S01]  /*5ea0*/  FMUL.FTZ R145, R141, R145 ;  /* 0x000000918d917220 */ /* 0x000fe20000410000 */
[----:B------:R0:W-:Y:S01]  /*5eb0*/  STS [R16.X4+0x10b8], R149 ;  /* 0x0010b89510007388 */ /* 0x0001e20000004800 */
[----:B------:R-:W-:Y:S02]  /*5ec0*/  FFMA.FTZ R17, R121, R166, -R17 ;  /* 0x000000a679117223 */ /* 0x000fe40000010811 */
[----:B------:R-:W-:Y:S02]  /*5ed0*/  FADD.FTZ R172, -R172, R143 ;  /* 0x0000008facac7221 */ /* 0x000fe40000010100 */
[----:B------:R-:W-:Y:S02]  /*5ee0*/  FFMA.FTZ R5, R142, R147, -R145 ;  /* 0x000000938e057223 */ /* 0x000fe40000010891 */
[----:B------:R-:W-:Y:S02]  /*5ef0*/  FMUL.FTZ R145, R49, R42 ;  /* 0x0000002a31917220 */ /* 0x000fe40000410000 */
[----:B------:R-:W-:-:S02]  /*5f00*/  FADD.FTZ R174, R174, R17 ;  /* 0x00000011aeae7221 */ /* 0x000fc40000010000 */
[C---:B0-----:R-:W-:Y:S02]  /*5f10*/  FMUL.FTZ R149, R50.reuse, R160 ;  /* 0x000000a032957220 */ /* 0x041fe40000410000 */
[----:B------:R-:W-:Y:S02]  /*5f20*/  FMUL.FTZ R17, R117, -R172 ;  /* 0x800000ac75117220 */ /* 0x000fe40000410000 */
[----:B------:R-:W-:Y:S01]  /*5f30*/  FFMA.FTZ R123, R103, -R145, R138 ;  /* 0x80000091677b7223 */ /* 0x000fe2000001008a */
[----:B------:R0:W-:Y:S01]  /*5f40*/  STS [R16.X4+0x10b4], R149 ;  /* 0x0010b49510007388 */ /* 0x0001e20000004800 */
[----:B------:R-:W-:Y:S02]  /*5f50*/  FMUL.FTZ R152, R139, R42 ;  /* 0x0000002a8b987220 */ /* 0x000fe40000410000 */
[----:B------:R-:W-:Y:S02]  /*5f60*/  FMUL.FTZ R117, R117, -R174 ;  /* 0x800000ae75757220 */ /* 0x000fe40000410000 */
[----:B------:R-:W-:-:S02]  /*5f70*/  FMUL.FTZ R147, R50, R158 ;  /* 0x0000009e32937220 */ /* 0x000fc40000410000 */
[----:B------:R-:W-:Y:S02]  /*5f80*/  FMUL.FTZ R134, R137, R42 ;  /* 0x0000002a89867220 */ /* 0x000fe40000410000 */
[----:B------:R-:W-:Y:S01]  /*5f90*/  FFMA.FTZ R17, R119, R174, -R17 ;  /* 0x000000ae77117223 */ /* 0x000fe20000010811 */
[----:B------:R1:W-:Y:S01]  /*5fa0*/  STS [R16.X4+0x10b0], R147 ;  /* 0x0010b09310007388 */ /* 0x0003e20000004800 */
[----:B------:R-:W-:Y:S02]  /*5fb0*/  FFMA.FTZ R121, R105, -R145, R136 ;  /* 0x8000009169797223 */ /* 0x000fe40000010088 */
[----:B0-----:R-:W-:Y:S02]  /*5fc0*/  FMUL.FTZ R149, R52, R43 ;  /* 0x0000002b34957220 */ /* 0x001fe40000410000 */
[----:B------:R-:W-:Y:S02]  /*5fd0*/  FMUL.FTZ R145, R123, R152 ;  /* 0x000000987b917220 */ /* 0x000fe40000410000 */
[----:B------:R-:W-:-:S02]  /*5fe0*/  FFMA.FTZ R117, R119, R172, R117 ;  /* 0x000000ac77757223 */ /* 0x000fc40000010075 */
[----:B------:R-:W-:Y:S02]  /*5ff0*/  FMUL.FTZ R143, R123, R134 ;  /* 0x000000867b8f7220 */ /* 0x000fe40000410000 */
[----:B------:R-:W-:Y:S02]  /*6000*/  FADD.FTZ R146, R146, R17 ;  /* 0x0000001192927221 */ /* 0x000fe40000010000 */
[----:B------:R-:W-:Y:S02]  /*6010*/  FMUL.FTZ R6, R133, R160 ;  /* 0x000000a085067220 */ /* 0x000fe40000410000 */
[----:B------:R-:W-:Y:S02]  /*6020*/  FMUL.FTZ R17, R56, R47 ;  /* 0x0000002f38117220 */ /* 0x000fe40000410000 */
[----:B-1----:R-:W-:Y:S02]  /*6030*/  FFMA.FTZ R147, R112, -R149, R129 ;  /* 0x8000009570937223 */ /* 0x002fe40000010081 */
[----:B------:R-:W-:-:S02]  /*6040*/  FMUL.FTZ R170, R140, R43 ;  /* 0x0000002b8caa7220 */ /* 0x000fc40000410000 */
[-C--:B------:R-:W-:Y:S02]  /*6050*/  FFMA.FTZ R191, R121, R134.reuse, R145 ;  /* 0x0000008679bf7223 */ /* 0x080fe40000010091 */
[----:B------:R-:W-:Y:S02]  /*6060*/  FADD.FTZ R150, -R150, R117 ;  /* 0x0000007596967221 */ /* 0x000fe40000010100 */
[----:B------:R-:W-:Y:S02]  /*6070*/  FMUL.FTZ R145, R49, R134 ;  /* 0x0000008631917220 */ /* 0x000fe40000410000 */
[----:B------:R-:W-:Y:S02]  /*6080*/  FFMA.FTZ R193, R121, R152, -R143 ;  /* 0x0000009879c17223 */ /* 0x000fe4000001088f */
[----:B------:R-:W-:Y:S01]  /*6090*/  FFMA.FTZ R6, R135, R158, R6 ;  /* 0x0000009e87067223 */ /* 0x000fe20000010006 */
[----:B------:R0:W-:Y:S01]  /*60a0*/  STS [R16.X4+0x10a8], R145 ;  /* 0x0010a89110007388 */ /* 0x0001e20000004800 */
[----:B------:R-:W-:-:S02]  /*60b0*/  FMUL.FTZ R143, R53, R46 ;  /* 0x0000002e358f7220 */ /* 0x000fc40000410000 */
[-C--:B------:R-:W-:Y:S02]  /*60c0*/  FFMA.FTZ R117, R122, -R17.reuse, R144 ;  /* 0x800000117a757223 */ /* 0x080fe40000010090 */
[----:B------:R-:W-:Y:S02]  /*60d0*/  FFMA.FTZ R134, R120, -R17, R148 ;  /* 0x8000001178867223 */ /* 0x000fe40000010094 */
[----:B------:R-:W-:Y:S02]  /*60e0*/  FMUL.FTZ R158, R164, R43 ;  /* 0x0000002ba49e7220 */ /* 0x000fe40000410000 */
[----:B------:R-:W-:Y:S02]  /*60f0*/  FFMA.FTZ R149, R114, -R149, R131 ;  /* 0x8000009572957223 */ /* 0x000fe40000010083 */
[----:B------:R-:W-:Y:S02]  /*6100*/  FMUL.FTZ R17, R147, R170 ;  /* 0x000000aa93117220 */ /* 0x000fe40000410000 */
[----:B------:R-:W-:-:S02]  /*6110*/  FMUL.FTZ R155, R150, R47 ;  /* 0x0000002f969b7220 */ /* 0x000fc40000410000 */
[-C--:B------:R-:W-:Y:S02]  /*6120*/  FFMA.FTZ R119, R113, -R143.reuse, R22 ;  /* 0x8000008f71777223 */ /* 0x080fe40000010016 */
[----:B------:R-:W-:Y:S02]  /*6130*/  FMUL.FTZ R151, R49, R152 ;  /* 0x0000009831977220 */ /* 0x000fe40000410000 */
[----:B------:R-:W-:Y:S02]  /*6140*/  FFMA.FTZ R143, R111, -R143, R126 ;  /* 0x8000008f6f8f7223 */ /* 0x000fe4000001007e */
[----:B------:R-:W-:Y:S01]  /*6150*/  FFMA.FTZ R187, R149, R158, R17 ;  /* 0x0000009e95bb7223 */ /* 0x000fe20000010011 */
[----:B------:R1:W-:Y:S01]  /*6160*/  STS [R16.X4+0x10ac], R151 ;  /* 0x0010ac9710007388 */ /* 0x0003e20000004800 */
[----:B------:R-:W-:Y:S02]  /*6170*/  FMUL.FTZ R162, R172, R46 ;  /* 0x0000002eaca27220 */ /* 0x000fe40000410000 */
[----:B------:R-:W-:-:S02]  /*6180*/  FMUL.FTZ R17, R146, R47 ;  /* 0x0000002f92117220 */ /* 0x000fc40000410000 */
[----:B------:R-:W-:Y:S02]  /*6190*/  FMUL.FTZ R152, R134, R155 ;  /* 0x0000009b86987220 */ /* 0x000fe40000410000 */
[----:B------:R-:W-:Y:S02]  /*61a0*/  FMUL.FTZ R160, R174, R46 ;  /* 0x0000002eaea07220 */ /* 0x000fe40000410000 */
[----:B0-----:R-:W-:Y:S02]  /*61b0*/  FMUL.FTZ R145, R143, R162 ;  /* 0x000000a28f917220 */ /* 0x001fe40000410000 */
[----:B------:R-:W-:Y:S02]  /*61c0*/  FFMA.FTZ R152, R117, R17, R152 ;  /* 0x0000001175987223 */ /* 0x000fe40000010098 */
[-C--:B-1----:R-:W-:Y:S02]  /*61d0*/  FMUL.FTZ R151, R147, R158.reuse ;  /* 0x0000009e93977220 */ /* 0x082fe40000410000 */
[----:B------:R-:W-:-:S02]  /*61e0*/  FMUL.FTZ R171, R52, R158 ;  /* 0x0000009e34ab7220 */ /* 0x000fc40000410000 */
[----:B------:R-:W-:Y:S02]  /*61f0*/  FFMA.FTZ R158, R119, R160, R145 ;  /* 0x000000a0779e7223 */ /* 0x000fe40000010091 */
[----:B------:R-:W-:Y:S01]  /*6200*/  FADD.FTZ R145, RZ, R152 ;  /* 0x00000098ff917221 */ /* 0x000fe20000010000 */
[----:B------:R0:W-:Y:S01]  /*6210*/  STS [R16.X4+0x10a0], R171 ;  /* 0x0010a0ab10007388 */ /* 0x0001e20000004800 */
[-C--:B------:R-:W-:Y:S02]  /*6220*/  FMUL.FTZ R152, R51, R44.reuse ;  /* 0x0000002c33987220 */ /* 0x080fe40000410000 */
[----:B------:R-:W-:Y:S02]  /*6230*/  FMUL.FTZ R178, R173, R44 ;  /* 0x0000002cadb27220 */ /* 0x000fe40000410000 */
[----:B------:R-:W-:Y:S02]  /*6240*/  FFMA.FTZ R153, R107, -R152, R132 ;  /* 0x800000986b997223 */ /* 0x000fe40000010084 */
[----:B------:R-:W-:-:S02]  /*6250*/  FFMA.FTZ R189, R149, R170, -R151 ;  /* 0x000000aa95bd7223 */ /* 0x000fc40000010897 */
[----:B------:R-:W-:Y:S02]  /*6260*/  FMUL.FTZ R177, R52, R170 ;  /* 0x000000aa34b17220 */ /* 0x000fe40000410000 */
[----:B------:R-:W-:Y:S02]  /*6270*/  FADD.FTZ R167, R145, R158 ;  /* 0x0000009e91a77221 */ /* 0x000fe40000010000 */
[----:B------:R-:W-:Y:S01]  /*6280*/  FMUL.FTZ R151, R54, R45 ;  /* 0x0000002d36977220 */ /* 0x000fe20000410000 */
[----:B------:R-:W-:Y:S01]  /*6290*/  STS [R16.X4+0x10a4], R177 ;  /* 0x0010a4b110007388 */ /* 0x000fe20000004800 */
[----:B------:R-:W-:Y:S02]  /*62a0*/  FFMA.FTZ R152, R109, -R152, R130 ;  /* 0x800000986d987223 */ /* 0x000fe40000010082 */
[----:B------:R-:W-:Y:S02]  /*62b0*/  FMUL.FTZ R170, R175, R44 ;  /* 0x0000002cafaa7220 */ /* 0x000fe40000410000 */
[----:B------:R-:W-:-:S02]  /*62c0*/  FMUL.FTZ R157, R153, R178 ;  /* 0x000000b2999d7220 */ /* 0x000fc40000410000 */
[----:B------:R-:W-:Y:S02]  /*62d0*/  FMUL.FTZ R158, R134, R17 ;  /* 0x00000011869e7220 */ /* 0x000fe40000410000 */
[-C--:B------:R-:W-:Y:S02]  /*62e0*/  FFMA.FTZ R145, R118, -R151.reuse, R127 ;  /* 0x8000009776917223 */ /* 0x080fe4000001007f */
[-C--:B0-----:R-:W-:Y:S02]  /*62f0*/  FMUL.FTZ R171, R153, R170.reuse ;  /* 0x000000aa99ab7220 */ /* 0x081fe40000410000 */
[-C--:B------:R-:W-:Y:S02]  /*6300*/  FFMA.FTZ R181, R152, R170.reuse, R157 ;  /* 0x000000aa98b57223 */ /* 0x080fe4000001009d */
[----:B------:R-:W-:Y:S02]  /*6310*/  FMUL.FTZ R183, R51, R170 ;  /* 0x000000aa33b77220 */ /* 0x000fe40000410000 */
[----:B------:R-:W-:-:S02]  /*6320*/  FFMA.FTZ R151, R116, -R151, R23 ;  /* 0x8000009774977223 */ /* 0x000fc40000010017 */
[----:B------:R-:W-:Y:S01]  /*6330*/  FMUL.FTZ R157, R143, R160 ;  /* 0x000000a08f9d7220 */ /* 0x000fe20000410000 */
[----:B------:R0:W-:Y:S01]  /*6340*/  STS [R16.X4+0x1098], R183 ;  /* 0x001098b710007388 */ /* 0x0001e20000004800 */
[----:B------:R-:W-:Y:S02]  /*6350*/  FFMA.FTZ R158, R117, R155, -R158 ;  /* 0x0000009b759e7223 */ /* 0x000fe4000001089e */
[-C--:B------:R-:W-:Y:S02]  /*6360*/  FMUL.FTZ R170, R166, R45.reuse ;  /* 0x0000002da6aa7220 */ /* 0x080fe40000410000 */
[----:B------:R-:W-:Y:S02]  /*6370*/  FMUL.FTZ R176, R124, R45 ;  /* 0x0000002d7cb07220 */ /* 0x000fe40000410000 */
[----:B------:R-:W-:Y:S02]  /*6380*/  FFMA.FTZ R157, R119, R162, -R157 ;  /* 0x000000a2779d7223 */ /* 0x000fe4000001089d */
[----:B------:R-:W-:Y:S01]  /*6390*/  FADD.FTZ R158, RZ, R158 ;  /* 0x0000009eff9e7221 */ /* 0x000fe20000010000 */
[----:B0-----:R-:W-:Y:S01]  /*63a0*/  LEA.HI.SX32 R183, R192, R81, 0x1b ;  /* 0x00000051c0b77211 */ /* 0x001fe200078fdaff */
[----:B------:R-:W-:-:S02]  /*63b0*/  FMUL.FTZ R177, R151, R170 ;  /* 0x000000aa97b17220 */ /* 0x000fc40000410000 */
[-C--:B------:R-:W-:Y:S02]  /*63c0*/  FFMA.FTZ R180, R152, R178.reuse, -R171 ;  /* 0x000000b298b47223 */ /* 0x080fe400000108ab */
[----:B------:R-:W-:Y:S02]  /*63d0*/  FMUL.FTZ R185, R51, R178 ;  /* 0x000000b233b97220 */ /* 0x000fe40000410000 */
[-C--:B------:R-:W-:Y:S02]  /*63e0*/  FMUL.FTZ R171, R151, R176.reuse ;  /* 0x000000b097ab7220 */ /* 0x080fe40000410000 */
[----:B------:R-:W-:Y:S01]  /*63f0*/  FADD.FTZ R157, R158, R157 ;  /* 0x0000009d9e9d7221 */ /* 0x000fe20000010000 */
[----:B------:R-:W-:Y:S01]  /*6400*/  STS [R16.X4+0x109c], R185 ;  /* 0x00109cb910007388 */ /* 0x000fe20000004800 */
[C---:B------:R-:W-:Y:S02]  /*6410*/  FFMA.FTZ R178, R145.reuse, R176, -R177 ;  /* 0x000000b091b27223 */ /* 0x040fe400000108b1 */
[----:B------:R-:W-:-:S02]  /*6420*/  FFMA.FTZ R158, R145, R170, R171 ;  /* 0x000000aa919e7223 */ /* 0x000fc400000100ab */
[----:B------:R-:W-:Y:S01]  /*6430*/  FADD.FTZ R157, R157, R178 ;  /* 0x000000b29d9d7221 */ /* 0x000fe20000010000 */
[----:B------:R-:W-:Y:S01]  /*6440*/  IADD3 R178, R81, 0x100, RZ ;  /* 0x0000010051b27810 */ /* 0x000fe20007ffe0ff */
[----:B------:R-:W-:Y:S02]  /*6450*/  FADD.FTZ R158, R167, R158 ;  /* 0x0000009ea79e7221 */ /* 0x000fe40000010000 */
[----:B------:R-:W-:Y:S02]  /*6460*/  FADD.FTZ R180, R157, R180 ;  /* 0x000000b49db47221 */ /* 0x000fe40000010000 */
[C---:B------:R-:W-:Y:S01]  /*6470*/  FMUL.FTZ R177, R54.reuse, R170 ;  /* 0x000000aa36b17220 */ /* 0x040fe20000410000 */
[C---:B------:R-:W-:Y:S01]  /*6480*/  IADD3 R170, R81.reuse, 0xa0, RZ ;  /* 0x000000a051aa7810 */ /* 0x040fe20007ffe0ff */
[----:B------:R-:W-:Y:S01]  /*6490*/  FMUL.FTZ R179, R54, R176 ;  /* 0x000000b036b37220 */ /* 0x000fe20000410000 */
[----:B------:R-:W-:Y:S01]  /*64a0*/  IADD3 R176, R81, 0xe0, RZ ;  /* 0x000000e051b07810 */ /* 0x000fe20007ffe0ff */
[C---:B------:R-:W-:Y:S01]  /*64b0*/  FMUL.FTZ R157, R53.reuse, R160 ;  /* 0x000000a0359d7220 */ /* 0x040fe20000410000 */
[----:B------:R0:W-:Y:S01]  /*64c0*/  STS [R16.X4+0x1090], R177 ;  /* 0x001090b110007388 */ /* 0x0001e20000004800 */
[----:B------:R-:W-:Y:S01]  /*64d0*/  FMUL.FTZ R171, R53, R162 ;  /* 0x000000a235ab7220 */ /* 0x000fe20000410000 */
[C---:B------:R-:W-:Y:S01]  /*64e0*/  IADD3 R160, R81.reuse, 0x40, RZ ;  /* 0x0000004051a07810 */ /* 0x040fe20007ffe0ff */
[C---:B------:R-:W-:Y:S01]  /*64f0*/  FMUL.FTZ R17, R56.reuse, R17 ;  /* 0x0000001138117220 */ /* 0x040fe20000410000 */
[----:B------:R1:W-:Y:S01]  /*6500*/  STS [R16.X4+0x1094], R179 ;  /* 0x001094b310007388 */ /* 0x0003e20000004800 */
[----:B------:R-:W-:Y:S01]  /*6510*/  FMUL.FTZ R167, R56, R155 ;  /* 0x0000009b38a77220 */ /* 0x000fe20000410000 */
[C---:B------:R-:W-:Y:S01]  /*6520*/  IADD3 R162, R81.reuse, 0x60, RZ ;  /* 0x0000006051a27810 */ /* 0x040fe20007ffe0ff */
[----:B------:R-:W-:Y:S01]  /*6530*/  FADD.FTZ R158, R158, R181 ;  /* 0x000000b59e9e7221 */ /* 0x000fe20000010000 */
[----:B------:R2:W-:Y:S01]  /*6540*/  STS [R16.X4+0x1088], R157 ;  /* 0x0010889d10007388 */ /* 0x0005e20000004800 */
[----:B------:R-:W-:Y:S01]  /*6550*/  FADD.FTZ R180, R180, R189 ;  /* 0x000000bdb4b47221 */ /* 0x000fe20000010000 */
[-C--:B0-----:R-:W-:Y:S01]  /*6560*/  LEA.HI.SX32 R177, R178, R81.reuse, 0x1b ;  /* 0x00000051b2b17211 */ /* 0x081fe200078fdaff */
[----:B------:R-:W-:Y:S01]  /*6570*/  FADD.FTZ R158, R158, R187 ;  /* 0x000000bb9e9e7221 */ /* 0x000fe20000010000 */
[----:B------:R-:W-:Y:S01]  /*6580*/  STS [R16.X4+0x108c], R171 ;  /* 0x00108cab10007388 */ /* 0x000fe20000004800 */
[----:B------:R-:W-:Y:S01]  /*6590*/  FADD.FTZ R180, R180, R193 ;  /* 0x000000c1b4b47221 */ /* 0x000fe20000010000 */
[-C--:B-1----:R-:W-:Y:S01]  /*65a0*/  LEA.HI.SX32 R179, R182, R81.reuse, 0x1b ;  /* 0x00000051b6b37211 */ /* 0x082fe200078fdaff */
        /* <DEDUP_REMOVED lines=8> */
[----:B--2---:R-:W-:Y:S01]  /*6630*/  FADD.FTZ R157, R191, R4 ;  /* 0x00000004bf9d7221 */ /* 0x004fe20000010000 */
[----:B------:R-:W-:Y:S01]  /*6640*/  BAR.SYNC.DEFER_BLOCKING 0x0 ;  /* 0x0000000000007b1d */ /* 0x000fe20000010000 */
[----:B------:R-:W-:Y:S01]  /*6650*/  IADD3 R4, R81, 0x80, RZ ;  /* 0x0000008051047810 */ /* 0x000fe20007ffe0ff */
[----:B0-----:R-:W-:Y:S01]  /*6660*/  FMUL.FTZ R17, R91, R144 ;  /* 0x000000905b117220 */ /* 0x001fe20000410000 */
[----:B------:R-:W-:Y:S01]  /*6670*/  IADD3 R6, R81, 0xc0, RZ ;  /* 0x000000c051067810 */ /* 0x000fe20007ffe0ff */
[----:B------:R-:W-:Y:S01]  /*6680*/  FFMA.FTZ R5, -R91, R148, -RZ ;  /* 0x000000945b057223 */ /* 0x000fe200000109ff */
[-C--:B------:R-:W-:Y:S01]  /*6690*/  LEA.HI.SX32 R178, R180, R81.reuse, 0x1b ;  /* 0x00000051b4b27211 */ /* 0x080fe200078fdaff */
[C---:B------:R-:W-:Y:S01]  /*66a0*/  FMUL.FTZ R217, R93.reuse, R22 ;  /* 0x000000165dd97220 */ /* 0x040fe20000410000 */
[-C--:B------:R-:W-:Y:S01]  /*66b0*/  LEA.HI.SX32 R180, R184, R81.reuse, 0x1b ;  /* 0x00000051b8b47211 */ /* 0x080fe200078fdaff */
[----:B------:R-:W-:Y:S01]  /*66c0*/  FFMA.FTZ R7, -R93, R126, -RZ ;  /* 0x0000007e5d077223 */ /* 0x000fe200000109ff */
[----:B------:R-:W-:Y:S01]  /*66d0*/  LEA.HI.SX32 R158, R158, R81, 0x1b ;  /* 0x000000519e9e7211 */ /* 0x000fe200078fdaff */
[----:B------:R-:W-:Y:S01]  /*66e0*/  FMUL.FTZ R127, R94, R127 ;  /* 0x0000007f5e7f7220 */ /* 0x000fe20000410000 */
[----:B------:R-:W-:Y:S01]  /*66f0*/  LEA.HI.SX32 R160, R160, R81, 0x1b ;  /* 0x00000051a0a07211 */ /* 0x000fe200078fdaff */
[----:B------:R-:W-:Y:S01]  /*6700*/  FFMA.FTZ R23, -R94, R23, -RZ ;  /* 0x000000175e177223 */ /* 0x000fe200000109ff */
[-C--:B------:R-:W-:Y:S01]  /*6710*/  LEA.HI.SX32 R162, R162, R81.reuse, 0x1b ;  /* 0x00000051a2a27211 */ /* 0x080fe200078fdaff */
[----:B------:R-:W-:Y:S01]  /*6720*/  FMUL.FTZ R219, R95, R130 ;  /* 0x000000825fdb7220 */ /* 0x000fe20000410000 */
[----:B-1----:R-:W-:Y:S01]  /*6730*/  LEA.HI.SX32 R167, R4, R81, 0x1b ;  /* 0x0000005104a77211 */ /* 0x002fe200078fdaff */
[----:B------:R-:W-:Y:S01]  /*6740*/  FMUL.FTZ R131, R96, R131 ;  /* 0x0000008360837220 */ /* 0x000fe20000410000 */
[----:B------:R-:W-:Y:S01]  /*6750*/  LEA.HI.SX32 R170, R170, R81, 0x1b ;  /* 0x00000051aaaa7211 */ /* 0x000fe200078fdaff */
[----:B------:R-:W-:Y:S01]  /*6760*/  FFMA.FTZ R129, -R96, R129, -RZ ;  /* 0x0000008160817223 */ /* 0x000fe200000109ff */
[-C--:B------:R-:W-:Y:S01]  /*6770*/  LEA.HI.SX32 R171, R6, R81.reuse, 0x1b ;  /* 0x0000005106ab7211 */ /* 0x080fe200078fdaff */
[----:B------:R-:W-:Y:S01]  /*6780*/  FMUL.FTZ R221, R97, R136 ;  /* 0x0000008861dd7220 */ /* 0x000fe20000410000 */
[----:B------:R-:W-:Y:S01]  /*6790*/  LEA.HI.SX32 R176, R176, R81, 0x1b ;  /* 0x00000051b0b07211 */ /* 0x000fe200078fdaff */
[----:B------:R-:W-:Y:S01]  /*67a0*/  FMUL.FTZ R161, R98, R161 ;  /* 0x000000a162a17220 */ /* 0x000fe20000410000 */
[-C--:B------:R-:W-:Y:S01]  /*67b0*/  LEA.HI.SX32 R181, R188, R81.reuse, 0x1b ;  /* 0x00000051bcb57211 */ /* 0x080fe200078fdaff */
[----:B------:R-:W0:Y:S01]  /*67c0*/  LDS R215, [R186.X4+0x1080] ;  /* 0x00108000bad77984 */ /* 0x000e220000004800 */
[----:B------:R-:W-:Y:S01]  /*67d0*/  LEA.HI.SX32 R182, R190, R81, 0x1b ;  /* 0x00000051beb67211 */ /* 0x000fe200078fdaff */
[----:B------:R-:W-:Y:S01]  /*67e0*/  FFMA.FTZ R163, -R98, R163, -RZ ;  /* 0x000000a362a37223 */ /* 0x000fe200000109ff */
[----:B------:R-:W-:Y:S01]  /*67f0*/  LEA.HI.SX32 R184, R194, R81, 0x1b ;  /* 0x00000051c2b87211 */ /* 0x000fe200078fdaff */
[----:B------:R-:W1:Y:S01]  /*6800*/  LDS R213, [R158.X4+0x1100] ;  /* 0x001100009ed57984 */ /* 0x000e620000004800 */
[----:B------:R-:W-:-:S02]  /*6810*/  FMUL.FTZ R165, R102, R165 ;  /* 0x000000a566a57220 */ /* 0x000fc40000410000 */
[----:B------:R-:W-:Y:S01]  /*6820*/  FFMA.FTZ R159, -R102, R159, -RZ ;  /* 0x0000009f669f7223 */ /* 0x000fe200000109ff */
        /* <DEDUP_REMOVED lines=17> */
[----:B-----5:R-:W-:Y:S01]  /*6940*/  FFMA.FTZ R17, -R95, R132, -RZ ;  /* 0x000000845f117223 */ /* 0x020fe200000109ff */
[----:B------:R-:W-:-:S02]  /*6950*/  LEA R132, R64, -R81, 0x1 ;  /* 0x8000005140847211 */ /* 0x000fc400078e08ff */
[----:B------:R0:W-:Y:S01]  /*6960*/  STS [R16.X4+0x18cc], R7 ;  /* 0x0018cc0710007388 */ /* 0x0001e20000004800 */
[----:B-1----:R-:W-:Y:S01]  /*6970*/  FFMA.FTZ R5, -R97, R138, -RZ ;  /* 0x0000008a61057223 */ /* 0x002fe200000109ff */
[C---:B------:R-:W-:Y:S02]  /*6980*/  ISETP.GE.AND P1, PT, R132.reuse, 0x1, PT ;  /* 0x000000018400780c */ /* 0x040fe40003f26270 */
[----:B------:R1:W-:Y:S01]  /*6990*/  STS [R16.X4+0x18d0], R127 ;  /* 0x0018d07f10007388 */ /* 0x0003e20000004800 */
[----:B------:R-:W-:-:S03]  /*69a0*/  ISETP.GE.AND P0, PT, R132, 0x21, PT ;  /* 0x000000218400780c */ /* 0x000fc60003f06270 */
        /* <DEDUP_REMOVED lines=13> */
[----:B01234-:R-:W0:Y:S01]  /*6a80*/  LDS R127, [R186.X4+0x18c0] ;  /* 0x0018c000ba7f7984 */ /* 0x01fe220000004800 */
[C---:B------:R-:W-:Y:S01]  /*6a90*/  IMAD R4, R169.reuse, c[0x0][0x2a0], RZ ;  /* 0x0000a800a9047a24 */ /* 0x040fe200078e02ff */
[----:B------:R-:W-:Y:S01]  /*6aa0*/  ULDC.64 UR6, c[0x0][0x298] ;  /* 0x0000a60000067ab9 */ /* 0x000fe20000000a00 */
[----:B------:R-:W-:Y:S01]  /*6ab0*/  IMAD R6, R169, c[0x0][0x2c0], RZ ;  /* 0x0000b000a9067a24 */ /* 0x000fe200078e02ff */
[----:B------:R-:W-:Y:S01]  /*6ac0*/  USHF.R.U64 UR5, UR6, 0x1, UR7 ;  /* 0x0000000106057899 */ /* 0x000fe20008001207 */
[C---:B------:R-:W-:Y:S01]  /*6ad0*/  IMAD R7, R85.reuse, c[0x0][0x2a4], R4 ;  /* 0x0000a90055077a24 */ /* 0x040fe200078e0204 */
[----:B------:R-:W-:Y:S01]  /*6ae0*/  ULDC.64 UR8, c[0x0][0x2b8] ;  /* 0x0000ae0000087ab9 */ /* 0x000fe20000000a00 */
[C---:B------:R-:W-:Y:S01]  /*6af0*/  IMAD.WIDE.U32 R16, R85.reuse, c[0x0][0x2a0], RZ ;  /* 0x0000a80055107a25 */ /* 0x040fe200078e00ff */
[----:B------:R-:W-:Y:S01]  /*6b00*/  USHF.R.U32.HI UR6, URZ, 0x1, UR7 ;  /* 0x000000013f067899 */ /* 0x000fe20008011607 */
[----:B------:R-:W-:Y:S01]  /*6b10*/  LEA R22, R168, 0xfffffe00, 0x9 ;  /* 0xfffffe00a8167811 */ /* 0x000fe200078e48ff */
[----:B------:R-:W-:Y:S01]  /*6b20*/  USHF.R.U32.HI UR7, URZ, 0x1, UR9 ;  /* 0x000000013f077899 */ /* 0x000fe20008011609 */
[----:B------:R-:W-:Y:S01]  /*6b30*/  IMAD.WIDE.U32 R4, R85, c[0x0][0x2c0], RZ ;  /* 0x0000b00055047a25 */ /* 0x000fe200078e00ff */
[----:B------:R-:W-:Y:S01]  /*6b40*/  IADD3 R17, R17, R7, RZ ;  /* 0x0000000711117210 */ /* 0x000fe20007ffe0ff */
[----:B------:R-:W-:-:S02]  /*6b50*/  USHF.R.U64 UR4, UR8, 0x1, UR9 ;  /* 0x0000000108047899 */ /* 0x000fc40008001209 */
[----:B------:R-:W-:Y:S01]  /*6b60*/  IMAD R23, R85, c[0x0][0x2c4], R6 ;  /* 0x0000b10055177a24 */ /* 0x000fe200078e0206 */
[----:B------:R-:W-:Y:S01]  /*6b70*/  IADD3 R6, P1, R22, R81, RZ ;  /* 0x0000005116067210 */ /* 0x000fe20007f3e0ff */
[C---:B------:R-:W-:Y:S02]  /*6b80*/  IMAD R129, R86.reuse, UR7, RZ ;  /* 0x0000000756817c24 */ /* 0x040fe4000f8e02ff */
[----:B------:R-:W-:Y:S01]  /*6b90*/  IMAD R126, R115, c[0x0][0x2b0], RZ ;  /* 0x0000ac00737e7a24 */ /* 0x000fe200078e02ff */
[----:B------:R-:W-:Y:S01]  /*6ba0*/  IADD3 R5, R5, R23, RZ ;  /* 0x0000001705057210 */ /* 0x000fe20007ffe0ff */
[----:B------:R-:W-:Y:S01]  /*6bb0*/  IMAD R23, R86, UR6, RZ ;  /* 0x0000000656177c24 */ /* 0x000fe2000f8e02ff */
[----:B------:R-:W-:Y:S01]  /*6bc0*/  LEA.HI.X.SX32 R7, R22, RZ, 0x1, P1 ;  /* 0x000000ff16077211 */ /* 0x000fe200008f0eff */
[----:B------:R-:W-:Y:S02]  /*6bd0*/  IMAD R130, R115, c[0x0][0x2d0], RZ ;  /* 0x0000b40073827a24 */ /* 0x000fe400078e02ff */
[----:B------:R-:W-:-:S02]  /*6be0*/  IMAD R115, R84, UR5, R23 ;  /* 0x0000000554737c24 */ /* 0x000fc4000f8e0217 */
[----:B------:R-:W-:-:S04]  /*6bf0*/  IMAD.WIDE.U32 R16, R86, UR5, R16 ;  /* 0x0000000556107c25 */ /* 0x000fc8000f8e0010 */
[----:B------:R-:W-:Y:S01]  /*6c00*/  IMAD R129, R84, UR4, R129 ;  /* 0x0000000454817c24 */ /* 0x000fe2000f8e0281 */
[----:B------:R-:W-:Y:S01]  /*6c10*/  IADD3 R17, R17, R115, RZ ;  /* 0x0000007311117210 */ /* 0x000fe20007ffe0ff */
[----:B------:R-:W-:-:S04]  /*6c20*/  IMAD.WIDE.U32 R22, R86, UR4, R4 ;  /* 0x0000000456167c25 */ /* 0x000fc8000f8e0004 */
[----:B------:R-:W-:Y:S01]  /*6c30*/  IMAD R131, R101, c[0x0][0x2b4], R126 ;  /* 0x0000ad0065837a24 */ /* 0x000fe200078e027e */
[----:B------:R-:W-:Y:S01]  /*6c40*/  IADD3 R115, R23, R129, RZ ;  /* 0x0000008117737210 */ /* 0x000fe20007ffe0ff */
[C---:B------:R-:W-:Y:S01]  /*6c50*/  IMAD.WIDE.U32 R4, R101.reuse, c[0x0][0x2b0], R6 ;  /* 0x0000ac0065047a25 */ /* 0x040fe200078e0006 */
[----:B------:R-:W-:Y:S02]  /*6c60*/  LEA R129, P1, R16, c[0x0][0x318], 0x3 ;  /* 0x0000c60010817a11 */ /* 0x000fe400078218ff */
[----:B------:R-:W-:Y:S01]  /*6c70*/  LEA R23, P2, R22, c[0x0][0x320], 0x3 ;  /* 0x0000c80016177a11 */ /* 0x000fe200078418ff */
[C---:B------:R-:W-:Y:S01]  /*6c80*/  IMAD R159, R101.reuse, c[0x0][0x2d4], R130 ;  /* 0x0000b500659f7a24 */ /* 0x040fe200078e0282 */
        /* <DEDUP_REMOVED lines=11> */
.L_x_11960:
[----:B01234-:R-:W-:Y:S05]  /*6d40*/  BSYNC B0 ;  /* 0x0000000000007941 */ /* 0x01ffea0003800000 */
.L_x_11959:
[----:B------:R0:W1:Y:S01]  /*6d50*/  LDS R5, [R158.X4+0x1940] ;  /* 0x001940009e057984 */ /* 0x0000620000004800 */
[----:B------:R-:W-:Y:S01]  /*6d60*/  BSSY B0, `(.L_x_11961) ;  /* 0x0000004000007945 */ /* 0x000fe20003800000 */
[----:B------:R-:W-:Y:S05]  /*6d70*/  @!P0 BRA `(.L_x_11962) ;  /* 0x0000002000008947 */ /* 0x000fea0003800000 */
[----:B------:R2:W-:Y:S04]  /*6d80*/  RED.E.ADD.F32.FTZ.RN.STRONG.GPU [R18.64+-0x780], R213 ;  /* 0xfff880d51200798e */ /* 0x0005e8000c10e78a */
[----:B-1----:R2:W-:Y:S02]  /*6d90*/  RED.E.ADD.F32.FTZ.RN.STRONG.GPU [R20.64+-0x780], R5 ;  /* 0xfff880051400798e */ /* 0x0025e4000c10e78a */
.L_x_11962:
[----:B------:R-:W-:Y:S05]  /*6da0*/  BSYNC B0 ;  /* 0x0000000000007941 */ /* 0x000fea0003800000 */
.L_x_11961:
        /* <DEDUP_REMOVED lines=12> */
.L_x_11964:
[----:B-1----:R-:W-:Y:S05]  /*6e70*/  BSYNC B0 ;  /* 0x0000000000007941 */ /* 0x002fea0003800000 */
.L_x_11963:
[----:B--2---:R1:W2:Y:S01]  /*6e80*/  LDS R5, [R162.X4+0x1a40] ;  /* 0x001a4000a2057984 */ /* 0x0042a20000004800 */
[----:B------:R-:W-:Y:S01]  /*6e90*/  BSSY B0, `(.L_x_11965) ;  /* 0x0000004000007945 */ /* 0x000fe20003800000 */
[----:B------:R-:W-:Y:S05]  /*6ea0*/  @!P0 BRA `(.L_x_11966) ;  /* 0x0000002000008947 */ /* 0x000fea0003800000 */
[----:B------:R3:W-:Y:S04]  /*6eb0*/  RED.E.ADD.F32.FTZ.RN.STRONG.GPU [R18.64+-0x680], R209 ;  /* 0xfff980d11200798e */ /* 0x0007e8000c10e78a */
[----:B--2---:R3:W-:Y:S02]  /*6ec0*/  RED.E.ADD.F32.FTZ.RN.STRONG.GPU [R20.64+-0x680], R5 ;  /* 0xfff980051400798e */ /* 0x0047e4000c10e78a */
.L_x_11966:
[----:B------:R-:W-:Y:S05]  /*6ed0*/  BSYNC B0 ;  /* 0x0000000000007941 */ /* 0x000fea0003800000 */
.L_x_11965:
[----:B------:R-:W4:Y:S01]  /*6ee0*/  LDS R167, [R167.X4+0x1ac0] ;  /* 0x001ac000a7a77984 */ /* 0x000f220000004800 */
[----:B------:R-:W-:Y:S01]  /*6ef0*/  BSSY B0, `(.L_x_11967) ;  /* 0x0000004000007945 */ /* 0x000fe20003800000 */
[----:B------:R-:W-:Y:S05]  /*6f00*/  @!P1 BRA `(.L_x_11968) ;  /* 0x0000002000009947 */ /* 0x000fea0003800000 */
[----:B------:R0:W-:Y:S04]  /*6f10*/  RED.E.ADD.F32.FTZ.RN.STRONG.GPU [R18.64+-0x600], R207 ;  /* 0xfffa00cf1200798e */ /* 0x0001e8000c10e78a */
[----:B----4-:R0:W-:Y:S02]  /*6f20*/  RED.E.ADD.F32.FTZ.RN.STRONG.GPU [R20.64+-0x600], R167 ;  /* 0xfffa00a71400798e */ /* 0x0101e4000c10e78a */
.L_x_11968:
[----:B------:R-:W-:Y:S05]  /*6f30*/  BSYNC B0 ;  /* 0x0000000000007941 */ /* 0x000fea0003800000 */
.L_x_11967:
[----:B--23--:R2:W3:Y:S01]  /*6f40*/  LDS R5, [R170.X4+0x1b40] ;  /* 0x001b4000aa057984 */ /* 0x00c4e20000004800 */
[----:B------:R-:W-:Y:S01]  /*6f50*/  BSSY B0, `(.L_x_11969) ;  /* 0x0000004000007945 */ /* 0x000fe20003800000 */
[----:B------:R-:W-:Y:S05]  /*6f60*/  @!P2 BRA `(.L_x_11970) ;  /* 0x000000200000a947 */ /* 0x000fea0003800000 */
[----:B------:R0:W-:Y:S04]  /*6f70*/  RED.E.ADD.F32.FTZ.RN.STRONG.GPU [R18.64+-0x580], R205 ;  /* 0xfffa80cd1200798e */ /* 0x0001e8000c10e78a */
[----:B---3--:R0:W-:Y:S02]  /*6f80*/  RED.E.ADD.F32.FTZ.RN.STRONG.GPU [R20.64+-0x580], R5 ;  /* 0xfffa80051400798e */ /* 0x0081e4000c10e78a */
.L_x_11970:
[----:B------:R-:W-:Y:S05]  /*6f90*/  BSYNC B0 ;  /* 0x0000000000007941 */ /* 0x000fea0003800000 */
.L_x_11969:
[----:B------:R-:W0:Y:S01]  /*6fa0*/  LDS R171, [R171.X4+0x1bc0] ;  /* 0x001bc000abab7984 */ /* 0x000e220000004800 */
[----:B------:R-:W-:Y:S01]  /*6fb0*/  BSSY B0, `(.L_x_11971) ;  /* 0x0000004000007945 */ /* 0x000fe20003800000 */
[----:B------:R-:W-:Y:S05]  /*6fc0*/  @!P3 BRA `(.L_x_11972) ;  /* 0x000000200000b947 */ /* 0x000fea0003800000 */
[----:B------:R1:W-:Y:S04]  /*6fd0*/  RED.E.ADD.F32.FTZ.RN.STRONG.GPU [R18.64+-0x500], R203 ;  /* 0xfffb00cb1200798e */ /* 0x0003e8000c10e78a */
[----:B0-----:R1:W-:Y:S02]  /*6fe0*/  RED.E.ADD.F32.FTZ.RN.STRONG.GPU [R20.64+-0x500], R171 ;  /* 0xfffb00ab1400798e */ /* 0x0013e4000c10e78a */
.L_x_11972:
[----:B------:R-:W-:Y:S05]  /*6ff0*/  BSYNC B0 ;  /* 0x0000000000007941 */ /* 0x000fea0003800000 */
.L_x_11971:
[----:B0--3--:R0:W3:Y:S01]  /*7000*/  LDS R5, [R176.X4+0x1c40] ;  /* 0x001c4000b0057984 */ /* 0x0090e20000004800 */
[----:B------:R-:W-:Y:S01]  /*7010*/  BSSY B0, `(.L_x_11973) ;  /* 0x0000004000007945 */ /* 0x000fe20003800000 */
[----:B------:R-:W-:Y:S05]  /*7020*/  @!P4 BRA `(.L_x_11974) ;  /* 0x000000200000c947 */ /* 0x000fea0003800000 */
[----:B------:R0:W-:Y:S04]  /*7030*/  RED.E.ADD.F32.FTZ.RN.STRONG.GPU [R18.64+-0x480], R201 ;  /* 0xfffb80c91200798e */ /* 0x0001e8000c10e78a */
[----:B---3--:R0:W-:Y:S02]  /*7040*/  RED.E.ADD.F32.FTZ.RN.STRONG.GPU [R20.64+-0x480], R5 ;  /* 0xfffb80051400798e */ /* 0x0081e4000c10e78a */
.L_x_11974:
[----:B------:R-:W-:Y:S05]  /*7050*/  BSYNC B0 ;  /* 0x0000000000007941 */ /* 0x000fea0003800000 */
.L_x_11973:
[----:B------:R-:W0:Y:S01]  /*7060*/  LDS R177, [R177.X4+0x1cc0] ;  /* 0x001cc000b1b17984 */ /* 0x000e220000004800 */
[----:B------:R-:W-:Y:S01]  /*7070*/  BSSY B0, `(.L_x_11975) ;  /* 0x0000004000007945 */ /* 0x000fe20003800000 */
[----:B------:R-:W-:Y:S05]  /*7080*/  @!P5 BRA `(.L_x_11976) ;  /* 0x000000200000d947 */ /* 0x000fea0003800000 */
[----:B------:R1:W-:Y:S04]  /*7090*/  RED.E.ADD.F32.FTZ.RN.STRONG.GPU [R18.64+-0x400], R199 ;  /* 0xfffc00c71200798e */ /* 0x0003e8000c10e78a */
[----:B0-----:R1:W-:Y:S02]  /*70a0*/  RED.E.ADD.F32.FTZ.RN.STRONG.GPU [R20.64+-0x400], R177 ;  /* 0xfffc00b11400798e */ /* 0x0013e4000c10e78a */
.L_x_11976:
[----:B------:R-:W-:Y:S05]  /*70b0*/  BSYNC B0 ;  /* 0x0000000000007941 */ /* 0x000fea0003800000 */
.L_x_11975:
[----:B0--3--:R0:W3:Y:S01]  /*70c0*/  LDS R5, [R178.X4+0x1d40] ;  /* 0x001d4000b2057984 */ /* 0x0090e20000004800 */
        /* <DEDUP_REMOVED lines=10> */
[----:B---3--:R0:W-:Y:S02]  /*7170*/  RED.E.ADD.F32.FTZ.RN.STRONG.GPU [R20.64+-0x380], R5 ;  /* 0xfffc80051400798e */ /* 0x0081e4000c10e78a */
.L_x_11978:
[----:B0-----:R-:W-:Y:S05]  /*7180*/  BSYNC B0 ;  /* 0x0000000000007941 */ /* 0x001fea0003800000 */
.L_x_11977:
[----:B------:R-:W0:Y:S01]  /*7190*/  LDS R179, [R179.X4+0x1dc0] ;  /* 0x001dc000b3b37984 */ /* 0x000e220000004800 */
[----:B------:R-:W-:Y:S01]  /*71a0*/  BSSY B0, `(.L_x_11979) ;  /* 0x0000004000007945 */ /* 0x000fe20003800000 */
[----:B------:R-:W-:Y:S05]  /*71b0*/  @!P0 BRA `(.L_x_11980) ;  /* 0x0000002000008947 */ /* 0x000fea0003800000 */
[----:B------:R1:W-:Y:S04]  /*71c0*/  RED.E.ADD.F32.FTZ.RN.STRONG.GPU [R18.64+-0x300], R195 ;  /* 0xfffd00c31200798e */ /* 0x0003e8000c10e78a */
[----:B0-----:R1:W-:Y:S02]  /*71d0*/  RED.E.ADD.F32.FTZ.RN.STRONG.GPU [R20.64+-0x300], R179 ;  /* 0xfffd00b31400798e */ /* 0x0013e4000c10e78a */
.L_x_11980:
[----:B------:R-:W-:Y:S05]  /*71e0*/  BSYNC B0 ;  /* 0x0000000000007941 */ /* 0x000fea0003800000 */
.L_x_11979:
[----:B---3--:R3:W1:Y:S01]  /*71f0*/  LDS R5, [R180.X4+0x1e40] ;  /* 0x001e4000b4057984 */ /* 0x0086620000004800 */
[----:B------:R-:W-:Y:S01]  /*7200*/  BSSY B0, `(.L_x_11981) ;  /* 0x0000004000007945 */ /* 0x000fe20003800000 */
[----:B------:R-:W-:Y:S05]  /*7210*/  @!P1 BRA `(.L_x_11982) ;  /* 0x0000002000009947 */ /* 0x000fea0003800000 */
[----:B------:R2:W-:Y:S04]  /*7220*/  RED.E.ADD.F32.FTZ.RN.STRONG.GPU [R18.64+-0x280], R193 ;  /* 0xfffd80c11200798e */ /* 0x0005e8000c10e78a */
[----:B-1----:R2:W-:Y:S02]  /*7230*/  RED.E.ADD.F32.FTZ.RN.STRONG.GPU [R20.64+-0x280], R5 ;  /* 0xfffd80051400798e */ /* 0x0025e4000c10e78a */
.L_x_11982:
[----:B------:R-:W-:Y:S05]  /*7240*/  BSYNC B0 ;  /* 0x0000000000007941 */ /* 0x000fea0003800000 */
.L_x_11981:
[----:B------:R-:W2:Y:S01]  /*7250*/  LDS R181, [R181.X4+0x1ec0] ;  /* 0x001ec000b5b57984 */ /* 0x000ea20000004800 */
[----:B------:R-:W-:Y:S01]  /*7260*/  BSSY B0, `(.L_x_11983) ;  /* 0x0000004000007945 */ /* 0x000fe20003800000 */
[----:B------:R-:W-:Y:S05]  /*7270*/  @!P2 BRA `(.L_x_11984) ;  /* 0x000000200000a947 */ /* 0x000fea0003800000 */
[----:B------:R3:W-:Y:S04]  /*7280*/  RED.E.ADD.F32.FTZ.RN.STRONG.GPU [R18.64+-0x200], R191 ;  /* 0xfffe00bf1200798e */ /* 0x0007e8000c10e78a */
[----:B--2---:R3:W-:Y:S02]  /*7290*/  RED.E.ADD.F32.FTZ.RN.STRONG.GPU [R20.64+-0x200], R181 ;  /* 0xfffe00b51400798e */ /* 0x0047e4000c10e78a */
.L_x_11984:
[----:B------:R-:W-:Y:S05]  /*72a0*/  BSYNC B0 ;  /* 0x0000000000007941 */ /* 0x000fea0003800000 */
.L_x_11983:
[----:B-12---:R1:W2:Y:S01]  /*72b0*/  LDS R5, [R182.X4+0x1f40] ;  /* 0x001f4000b6057984 */ /* 0x0062a20000004800 */
[----:B------:R-:W-:Y:S01]  /*72c0*/  BSSY B0, `(.L_x_11985) ;  /* 0x0000004000007945 */ /* 0x000fe20003800000 */
[----:B------:R-:W-:Y:S05]  /*72d0*/  @!P3 BRA `(.L_x_11986) ;  /* 0x000000200000b947 */ /* 0x000fea0003800000 */
[----:B------:R1:W-:Y:S04]  /*72e0*/  RED.E.ADD.F32.FTZ.RN.STRONG.GPU [R18.64+-0x180], R189 ;  /* 0xfffe80bd1200798e */ /* 0x0003e8000c10e78a */
[----:B--2---:R1:W-:Y:S02]  /*72f0*/  RED.E.ADD.F32.FTZ.RN.STRONG.GPU [R20.64+-0x180], R5 ;  /* 0xfffe80051400798e */ /* 0x0043e4000c10e78a */
.L_x_11986:
[----:B------:R-:W-:Y:S05]  /*7300*/  BSYNC B0 ;  /* 0x0000000000007941 */ /* 0x000fea0003800000 */
.L_x_11985:
[----:B------:R-:W1:Y:S01]  /*7310*/  LDS R183, [R183.X4+0x1fc0] ;  /* 0x001fc000b7b77984 */ /* 0x000e620000004800 */
[----:B------:R-:W-:Y:S01]  /*7320*/  BSSY B0, `(.L_x_11987) ;  /* 0x0000004000007945 */ /* 0x000fe20003800000 */
[----:B------:R-:W-:Y:S05]  /*7330*/  @!P4 BRA `(.L_x_11988) ;  /* 0x000000200000c947 */ /* 0x000fea0003800000 */
[----:B------:R3:W-:Y:S04]  /*7340*/  RED.E.ADD.F32.FTZ.RN.STRONG.GPU [R18.64+-0x100], R187 ;  /* 0xffff00bb1200798e */ /* 0x0007e8000c10e78a */
[----:B-1----:R3:W-:Y:S02]  /*7350*/  RED.E.ADD.F32.FTZ.RN.STRONG.GPU [R20.64+-0x100], R183 ;  /* 0xffff00b71400798e */ /* 0x0027e4000c10e78a */
.L_x_11988:
[----:B------:R-:W-:Y:S05]  /*7360*/  BSYNC B0 ;  /* 0x0000000000007941 */ /* 0x000fea0003800000 */
.L_x_11987:
[----:B-12---:R1:W2:Y:S01]  /*7370*/  LDS R5, [R184.X4+0x2040] ;  /* 0x00204000b8057984 */ /* 0x0062a20000004800 */
[----:B------:R-:W-:Y:S01]  /*7380*/  BSSY B0, `(.L_x_11989) ;  /* 0x0000004000007945 */ /* 0x000fe20003800000 */
[----:B------:R-:W-:Y:S05]  /*7390*/  @!P5 BRA `(.L_x_11990) ;  /* 0x000000200000d947 */ /* 0x000fea0003800000 */
[----:B------:R1:W-:Y:S04]  /*73a0*/  RED.E.ADD.F32.FTZ.RN.STRONG.GPU [R18.64+-0x80], R185 ;  /* 0xffff80b91200798e */ /* 0x0003e8000c10e78a */
[----:B--2---:R1:W-:Y:S02]  /*73b0*/  RED.E.ADD.F32.FTZ.RN.STRONG.GPU [R20.64+-0x80], R5 ;  /* 0xffff80051400798e */ /* 0x0043e4000c10e78a */
.L_x_11990:
[----:B------:R-:W-:Y:S05]  /*73c0*/  BSYNC B0 ;  /* 0x0000000000007941 */ /* 0x000fea0003800000 */
.L_x_11989:
[----:B------:R-:W5:Y:S01]  /*73d0*/  SHFL.DOWN PT, R4, R157, 0x1, 0x1f ;  /* 0x08201f009d047f89 */ /* 0x000f6200000e0000 */
[----:B------:R-:W-:Y:S01]  /*73e0*/  ISETP.GT.AND P0, PT, R80, 0x1e, PT ;  /* 0x0000001e5000780c */ /* 0x000fe20003f04270 */
[-C--:B-12---:R-:W-:Y:S01]  /*73f0*/  FMUL.FTZ R5, R104, R125.reuse ;  /* 0x0000007d68057220 */ /* 0x086fe20000410000 */
[----:B------:R-:W-:Y:S01]  /*7400*/  ISETP.NE.AND P1, PT, R80, RZ, PT ;  /* 0x000000ff5000720c */ /* 0x000fe20003f25270 */
[----:B------:R-:W1:Y:S01]  /*7410*/  SHFL.DOWN PT, R6, R155, 0x1, 0x1f ;  /* 0x08201f009b067f89 */ /* 0x000e6200000e0000 */
[----:B------:R-:W-:Y:S01]  /*7420*/  FMUL.FTZ R7, R15, R125 ;  /* 0x0000007d0f077220 */ /* 0x000fe20000410000 */
[----:B------:R-:W-:Y:S01]  /*7430*/  ISETP.NE.AND P2, PT, R81, RZ, PT ;  /* 0x000000ff5100720c */ /* 0x000fe20003f45270 */
[-C--:B---3--:R-:W-:Y:S01]  /*7440*/  FFMA.FTZ R21, R106, R128.reuse, R5 ;  /* 0x000000806a157223 */ /* 0x088fe20000010005 */
[----:B------:R-:W-:Y:S01]  /*7450*/  BSSY B0, `(.L_x_11991) ;  /* 0x0000076000007945 */ /* 0x000fe20003800000 */
[----:B------:R-:W-:-:S02]  /*7460*/  FFMA.FTZ R17, R14, R128, R7 ;  /* 0x000000800e117223 */ /* 0x000fc40000010007 */
[-C--:B------:R-:W-:Y:S02]  /*7470*/  FMUL.FTZ R5, R108, R156.reuse ;  /* 0x0000009c6c057220 */ /* 0x080fe40000410000 */
[C---:B------:R-:W-:Y:S02]  /*7480*/  FMUL.FTZ R7, R15.reuse, R156 ;  /* 0x0000009c0f077220 */ /* 0x040fe40000410000 */
[----:B------:R-:W-:Y:S02]  /*7490*/  FMUL.FTZ R19, R15, R154 ;  /* 0x0000009a0f137220 */ /* 0x000fe40000410000 */
[----:B------:R-:W-:Y:S02]  /*74a0*/  FFMA.FTZ R0, R21, R39, R0 ;  /* 0x0000002715007223 */ /* 0x000fe40000010000 */
[----:B------:R-:W-:Y:S02]  /*74b0*/  FFMA.FTZ R156, R14, R156, -R19 ;  /* 0x0000009c0e9c7223 */ /* 0x000fe40000010813 */
[----:B------:R-:W-:-:S02]  /*74c0*/  FMUL.FTZ R111, R111, R172 ;  /* 0x000000ac6f6f7220 */ /* 0x000fc40000410000 */
[----:B------:R-:W-:Y:S02]  /*74d0*/  FMUL.FTZ R156, R133, R156 ;  /* 0x0000009c859c7220 */ /* 0x000fe40000410000 */
[----:B-----5:R-:W-:Y:S02]  /*74e0*/  @!P0 FADD.FTZ R157, R157, R4 ;  /* 0x000000049d9d8221 */ /* 0x020fe40000010000 */
[----:B-1----:R-:W-:Y:S01]  /*74f0*/  @!P0 FADD.FTZ R155, R155, R6 ;  /* 0x000000069b9b8221 */ /* 0x002fe20000010000 */
[----:B------:R-:W-:Y:S02]  /*7500*/  ISETP.GT.AND P0, PT, R80, 0x1d, PT ;  /* 0x0000001d5000780c */ /* 0x000fe40003f04270 */
[----:B------:R-:W1:Y:S04]  /*7510*/  SHFL.DOWN PT, R4, R157, 0x2, 0x1f ;  /* 0x08401f009d047f89 */ /* 0x000e6800000e0000 */
[----:B------:R-:W2:Y:S07]  /*7520*/  SHFL.DOWN PT, R6, R155, 0x2, 0x1f ;  /* 0x08401f009b067f89 */ /* 0x000eae00000e0000 */
[----:B-1----:R-:W-:-:S02]  /*7530*/  @!P0 FADD.FTZ R157, R157, R4 ;  /* 0x000000049d9d8221 */ /* 0x002fc40000010000 */
[----:B------:R-:W-:Y:S02]  /*7540*/  FMUL.FTZ R4, R15, R128 ;  /* 0x000000800f047220 */ /* 0x000fe40000410000 */
[----:B--2---:R-:W-:Y:S01]  /*7550*/  @!P0 FADD.FTZ R155, R155, R6 ;  /* 0x000000069b9b8221 */ /* 0x004fe20000010000 */
[----:B------:R-:W-:Y:S01]  /*7560*/  ISETP.GT.AND P0, PT, R80, 0x1b, PT ;  /* 0x0000001b5000780c */ /* 0x000fe20003f04270 */
[----:B------:R-:W1:Y:S01]  /*7570*/  SHFL.DOWN PT, R6, R157, 0x4, 0x1f ;  /* 0x08801f009d067f89 */ /* 0x000e6200000e0000 */
[----:B------:R-:W-:-:S03]  /*7580*/  FFMA.FTZ R4, R14, R125, -R4 ;  /* 0x0000007d0e047223 */ /* 0x000fc60000010804 */
[----:B------:R-:W2:Y:S01]  /*7590*/  SHFL.DOWN PT, R16, R155, 0x4, 0x1f ;  /* 0x08801f009b107f89 */ /* 0x000ea200000e0000 */
[----:B------:R-:W-:-:S04]  /*75a0*/  FMUL.FTZ R4, R141, R4 ;  /* 0x000000048d047220 */ /* 0x000fc80000410000 */
[----:B------:R-:W-:Y:S02]  /*75b0*/  FFMA.FTZ R4, R142, R17, R4 ;  /* 0x000000118e047223 */ /* 0x000fe40000010004 */
[-C--:B------:R-:W-:Y:S02]  /*75c0*/  FFMA.FTZ R17, R110, R154.reuse, R5 ;  /* 0x0000009a6e117223 */ /* 0x080fe40000010005 */
[----:B------:R-:W-:Y:S02]  /*75d0*/  FFMA.FTZ R154, R14, R154, R7 ;  /* 0x0000009a0e9a7223 */ /* 0x000fe40000010007 */
[----:B------:R-:W-:Y:S02]  /*75e0*/  FMUL.FTZ R7, R15, R137 ;  /* 0x000000890f077220 */ /* 0x000fe40000410000 */
[----:B------:R-:W-:Y:S02]  /*75f0*/  FFMA.FTZ R21, R48, R21, R4 ;  /* 0x0000001530157223 */ /* 0x000fe40000010004 */
[----:B------:R-:W-:-:S02]  /*7600*/  FMUL.FTZ R4, R103, R139 ;  /* 0x0000008b67047220 */ /* 0x000fc40000410000 */
[----:B------:R-:W-:Y:S02]  /*7610*/  FMUL.FTZ R5, R15, R139 ;  /* 0x0000008b0f057220 */ /* 0x000fe40000410000 */
[----:B------:R-:W-:Y:S02]  /*7620*/  FFMA.FTZ R154, R135, R154, R156 ;  /* 0x0000009a879a7223 */ /* 0x000fe4000001009c */
[----:B-1----:R-:W-:Y:S02]  /*7630*/  @!P0 FADD.FTZ R157, R157, R6 ;  /* 0x000000069d9d8221 */ /* 0x002fe40000010000 */
[----:B------:R-:W-:Y:S02]  /*7640*/  FFMA.FTZ R6, R105, R137, R4 ;  /* 0x0000008969067223 */ /* 0x000fe40000010004 */
[----:B--2---:R-:W-:Y:S01]  /*7650*/  @!P0 FADD.FTZ R155, R155, R16 ;  /* 0x000000109b9b8221 */ /* 0x004fe20000010000 */
[----:B------:R-:W1:Y:S01]  /*7660*/  SHFL.DOWN PT, R18, R157, 0x8, 0x1f ;  /* 0x09001f009d127f89 */ /* 0x000e6200000e0000 */
[----:B------:R-:W-:Y:S01]  /*7670*/  ISETP.GT.AND P0, PT, R80, 0x17, PT ;  /* 0x000000175000780c */ /* 0x000fe20003f04270 */
[----:B------:R-:W-:-:S02]  /*7680*/  FFMA.FTZ R16, R14, R139, -R7 ;  /* 0x0000008b0e107223 */ /* 0x000fc40000010807 */
[----:B------:R-:W2:Y:S01]  /*7690*/  SHFL.DOWN PT, R20, R155, 0x8, 0x1f ;  /* 0x09001f009b147f89 */ /* 0x000ea200000e0000 */
[----:B------:R-:W-:Y:S02]  /*76a0*/  FFMA.FTZ R4, R14, R137, R5 ;  /* 0x000000890e047223 */ /* 0x000fe40000010005 */
[----:B------:R-:W-:Y:S02]  /*76b0*/  FMUL.FTZ R16, R123, R16 ;  /* 0x000000107b107220 */ /* 0x000fe40000410000 */
[----:B------:R-:W-:Y:S02]  /*76c0*/  FMUL.FTZ R7, R15, R164 ;  /* 0x000000a40f077220 */ /* 0x000fe40000410000 */
[----:B------:R-:W-:Y:S02]  /*76d0*/  FFMA.FTZ R24, R17, R41, R24 ;  /* 0x0000002911187223 */ /* 0x000fe40000010018 */
[----:B------:R-:W-:Y:S02]  /*76e0*/  FFMA.FTZ R154, R50, R17, R154 ;  /* 0x00000011329a7223 */ /* 0x000fe4000001009a */
[----:B------:R-:W-:-:S02]  /*76f0*/  FFMA.FTZ R16, R121, R4, R16 ;  /* 0x0000000479107223 */ /* 0x000fc40000010010 */
[-C--:B------:R-:W-:Y:S02]  /*7700*/  FMUL.FTZ R5, R112, R140.reuse ;  /* 0x0000008c70057220 */ /* 0x080fe40000410000 */
[-C--:B------:R-:W-:Y:S02]  /*7710*/  FFMA.FTZ R4, R14, R140.reuse, -R7 ;  /* 0x0000008c0e047223 */ /* 0x080fe40000010807 */
[----:B------:R-:W-:Y:S02]  /*7720*/  FMUL.FTZ R17, R15, R140 ;  /* 0x0000008c0f117220 */ /* 0x000fe40000410000 */
[-C--:B------:R-:W-:Y:S02]  /*7730*/  FFMA.FTZ R7, R114, R164.reuse, R5 ;  /* 0x000000a472077223 */ /* 0x080fe40000010005 */
[----:B-1----:R-:W-:Y:S02]  /*7740*/  @!P0 FADD.FTZ R157, R157, R18 ;  /* 0x000000129d9d8221 */ /* 0x002fe40000010000 */
[----:B------:R-:W-:-:S02]  /*7750*/  FFMA.FTZ R164, R14, R164, R17 ;  /* 0x000000a40ea47223 */ /* 0x000fc40000010011 */
[----:B------:R-:W-:Y:S02]  /*7760*/  FMUL.FTZ R4, R147, R4 ;  /* 0x0000000493047220 */ /* 0x000fe40000410000 */
[----:B------:R-:W-:Y:S02]  /*7770*/  FMUL.FTZ R5, R15, R175 ;  /* 0x000000af0f057220 */ /* 0x000fe40000410000 */
[----:B------:R-:W-:Y:S02]  /*7780*/  FFMA.FTZ R19, R49, R6, R16 ;  /* 0x0000000631137223 */ /* 0x000fe40000010010 */
[----:B--2---:R-:W-:Y:S01]  /*7790*/  @!P0 FADD.FTZ R155, R155, R20 ;  /* 0x000000149b9b8221 */ /* 0x004fe20000010000 */
[----:B------:R-:W1:Y:S01]  /*77a0*/  SHFL.DOWN PT, R16, R157, 0x10, 0x1f ;  /* 0x0a001f009d107f89 */ /* 0x000e6200000e0000 */
[----:B------:R-:W-:Y:S01]  /*77b0*/  FFMA.FTZ R25, R6, R42, R25 ;  /* 0x0000002a06197223 */ /* 0x000fe20000010019 */
[----:B------:R-:W-:Y:S01]  /*77c0*/  ISETP.GT.AND P0, PT, R80, 0xf, PT ;  /* 0x0000000f5000780c */ /* 0x000fe20003f04270 */
[----:B------:R-:W-:Y:S01]  /*77d0*/  FFMA.FTZ R164, R149, R164, R4 ;  /* 0x000000a495a47223 */ /* 0x000fe20000010004 */
[----:B------:R-:W2:Y:S01]  /*77e0*/  SHFL.DOWN PT, R18, R155, 0x10, 0x1f ;  /* 0x0a001f009b127f89 */ /* 0x000ea200000e0000 */
[----:B------:R-:W-:-:S02]  /*77f0*/  FFMA.FTZ R6, R14, R173, -R5 ;  /* 0x000000ad0e067223 */ /* 0x000fc40000010805 */
[-C--:B------:R-:W-:Y:S02]  /*7800*/  FMUL.FTZ R4, R107, R173.reuse ;  /* 0x000000ad6b047220 */ /* 0x080fe40000410000 */
[----:B------:R-:W-:Y:S02]  /*7810*/  FMUL.FTZ R5, R116, R124 ;  /* 0x0000007c74057220 */ /* 0x000fe40000410000 */
[----:B------:R-:W-:Y:S02]  /*7820*/  FMUL.FTZ R173, R15, R173 ;  /* 0x000000ad0fad7220 */ /* 0x000fe40000410000 */
[----:B------:R-:W-:Y:S02]  /*7830*/  FADD.FTZ R36, R19, R36 ;  /* 0x0000002413247221 */ /* 0x000fe40000010000 */
[----:B------:R-:W-:Y:S02]  /*7840*/  FFMA.FTZ R19, R118, R166, R5 ;  /* 0x000000a676137223 */ /* 0x000fe40000010005 */
[----:B------:R-:W-:-:S02]  /*7850*/  FFMA.FTZ R173, R14, R175, R173 ;  /* 0x000000af0ead7223 */ /* 0x000fc400000100ad */
[----:B------:R-:W-:Y:S02]  /*7860*/  FMUL.FTZ R6, R153, R6 ;  /* 0x0000000699067220 */ /* 0x000fe40000410000 */
[----:B------:R-:W-:Y:S02]  /*7870*/  FMUL.FTZ R5, R15, R124 ;  /* 0x0000007c0f057220 */ /* 0x000fe40000410000 */
[----:B------:R-:W-:Y:S02]  /*7880*/  FFMA.FTZ R26, R7, R43, R26 ;  /* 0x0000002b071a7223 */ /* 0x000fe4000001001a */
[----:B------:R-:W-:Y:S02]  /*7890*/  FFMA.FTZ R164, R52, R7, R164 ;  /* 0x0000000734a47223 */ /* 0x000fe400000100a4 */
[----:B------:R-:W-:Y:S02]  /*78a0*/  FMUL.FTZ R7, R15, R166 ;  /* 0x000000a60f077220 */ /* 0x000fe40000410000 */
[----:B------:R-:W-:-:S02]  /*78b0*/  FFMA.FTZ R4, R109, R175, R4 ;  /* 0x000000af6d047223 */ /* 0x000fc40000010004 */
[----:B------:R-:W-:Y:S02]  /*78c0*/  FFMA.FTZ R6, R152, R173, R6 ;  /* 0x000000ad98067223 */ /* 0x000fe40000010006 */
[C---:B------:R-:W-:Y:S02]  /*78d0*/  FFMA.FTZ R166, R14.reuse, R166, R5 ;  /* 0x000000a60ea67223 */ /* 0x040fe40000010005 */
[----:B------:R-:W-:Y:S02]  /*78e0*/  FMUL.FTZ R5, R15, R174 ;  /* 0x000000ae0f057220 */ /* 0x000fe40000410000 */
[----:B------:R-:W-:Y:S02]  /*78f0*/  FFMA.FTZ R124, R14, R124, -R7 ;  /* 0x0000007c0e7c7223 */ /* 0x000fe40000010807 */
[----:B------:R-:W-:Y:S02]  /*7900*/  FFMA.FTZ R27, R4, R44, R27 ;  /* 0x0000002c041b7223 */ /* 0x000fe4000001001b */
[----:B------:R-:W-:-:S02]  /*7910*/  FFMA.FTZ R7, R51, R4, R6 ;  /* 0x0000000433077223 */ /* 0x000fc40000010006 */
[C---:B------:R-:W-:Y:S02]  /*7920*/  FFMA.FTZ R4, R14.reuse, R172, -R5 ;  /* 0x000000ac0e047223 */ /* 0x040fe40000010805 */
[----:B------:R-:W-:Y:S02]  /*7930*/  FMUL.FTZ R5, R15, R146 ;  /* 0x000000920f057220 */ /* 0x000fe40000410000 */
[----:B------:R-:W-:Y:S02]  /*7940*/  FADD.FTZ R34, R7, R34 ;  /* 0x0000002207227221 */ /* 0x000fe40000010000 */
[C---:B------:R-:W-:Y:S02]  /*7950*/  FMUL.FTZ R17, R15.reuse, R172 ;  /* 0x000000ac0f117220 */ /* 0x040fe40000410000 */
[-C--:B------:R-:W-:Y:S02]  /*7960*/  FMUL.FTZ R15, R15, R150.reuse ;  /* 0x000000960f0f7220 */ /* 0x080fe40000410000 */
[----:B------:R-:W-:-:S02]  /*7970*/  FFMA.FTZ R7, R14, R150, -R5 ;  /* 0x000000960e077223 */ /* 0x000fc40000010805 */
[----:B-1----:R-:W-:Y:S02]  /*7980*/  @!P0 FADD.FTZ R157, R157, R16 ;  /* 0x000000109d9d8221 */ /* 0x002fe40000010000 */
[----:B------:R-:W-:Y:S02]  /*7990*/  FMUL.FTZ R143, R143, R4 ;  /* 0x000000048f8f7220 */ /* 0x000fe40000410000 */
[----:B------:R-:W-:Y:S02]  /*79a0*/  FFMA.FTZ R4, R14, R174, R17 ;  /* 0x000000ae0e047223 */ /* 0x000fe40000010011 */
[----:B------:R-:W-:Y:S02]  /*79b0*/  FMUL.FTZ R124, R151, R124 ;  /* 0x0000007c977c7220 */ /* 0x000fe40000410000 */
[----:B------:R-:W-:Y:S02]  /*79c0*/  FMUL.FTZ R5, R120, R150 ;  /* 0x0000009678057220 */ /* 0x000fe40000410000 */
[----:B------:R-:W-:-:S02]  /*79d0*/  FFMA.FTZ R14, R14, R146, R15 ;  /* 0x000000920e0e7223 */ /* 0x000fc4000001000f */
[----:B------:R-:W-:Y:S02]  /*79e0*/  FMUL.FTZ R7, R134, R7 ;  /* 0x0000000786077220 */ /* 0x000fe40000410000 */
[----:B------:R-:W-:Y:S01]  /*79f0*/  FADD.FTZ R37, R154, R37 ;  /* 0x000000259a257221 */ /* 0x000fe20000010000 */
[----:B------:R-:W-:Y:S01]  /*7a00*/  MOV R154, R157 ;  /* 0x0000009d009a7202 */ /* 0x000fe20000000f00 */
[----:B--2---:R-:W-:Y:S02]  /*7a10*/  @!P0 FADD.FTZ R155, R155, R18 ;  /* 0x000000129b9b8221 */ /* 0x004fe40000010000 */
[----:B------:R-:W-:Y:S02]  /*7a20*/  FFMA.FTZ R174, R113, R174, R111 ;  /* 0x000000ae71ae7223 */ /* 0x000fe4000001006f */
[----:B------:R-:W-:Y:S01]  /*7a30*/  FFMA.FTZ R4, R119, R4, R143 ;  /* 0x0000000477047223 */ /* 0x000fe2000001008f */
[----:B------:R1:W-:Y:S01]  /*7a40*/  @!P1 STS.64 [0x2108], R154 ;  /* 0x0021089aff009388 */ /* 0x0003e20000000a00 */
        /* <DEDUP_REMOVED lines=16> */
[----:B-1----:R-:W-:Y:S02]  /*7b50*/  ISETP.NE.AND P0, PT, R168, c[0x0][0x174], PT ;  /* 0x00005d00a8007a0c */ /* 0x002fe40003f05270 */
[----:B------:R-:W-:-:S11]  /*7b60*/  SHF.L.U32 R6, R101, 0x3, RZ ;  /* 0x0000000365067819 */ /* 0x000fd600000006ff */
[----:B------:R-:W1:Y:S02]  /*7b70*/  @P0 LDS.64 R4, [R6+0x4650] ;  /* 0x0046500006040984 */ /* 0x000e640000000a00 */
[----:B-1----:R-:W-:Y:S02]  /*7b80*/  @P0 FADD.FTZ R155, R155, R5 ;  /* 0x000000059b9b0221 */ /* 0x002fe40000010000 */
[----:B------:R-:W-:-:S05]  /*7b90*/  @P0 FADD.FTZ R154, R154, R4 ;  /* 0x000000049a9a0221 */ /* 0x000fca0000010000 */
[----:B------:R1:W-:Y:S02]  /*7ba0*/  STS.64 [R6+0x4650], R154 ;  /* 0x0046509a06007388 */ /* 0x0003e40000000a00 */
.L_x_11992:
[----:B-1----:R-:W-:Y:S05]  /*7bb0*/  BSYNC B0 ;  /* 0x0000000000007941 */ /* 0x002fea0003800000 */
.L_x_11991:
[----:B------:R-:W-:Y:S02]  /*7bc0*/  IADD3 R101, R101, 0x1, RZ ;  /* 0x0000000165657810 */ /* 0x000fe40007ffe0ff */
[----:B------:R-:W-:Y:S02]  /*7bd0*/  IADD3 R100, P1, R100, 0x1, RZ ;  /* 0x0000000164647810 */ /* 0x000fe40007f3e0ff */
[----:B------:R-:W-:Y:S02]  /*7be0*/  ISETP.GE.AND P0, PT, R101, c[0x0][0x16c], PT ;  /* 0x00005b0065007a0c */ /* 0x000fe40003f06270 */
[----:B------:R-:W-:-:S11]  /*7bf0*/  IADD3.X R99, RZ, R99, RZ, P1, !PT ;  /* 0x00000063ff637210 */ /* 0x000fd60000ffe4ff */
[----:B------:R-:W-:Y:S01]  /*7c00*/  @P0 CALL.REL.NOINC `(.L_x_11946) ;  /* 0x0000001000000944 */ /* 0x000fe20003c00000 */
[----:B------:R-:W-:Y:S05]  /*7c10*/  BRA `(.L_x_11993) ;  /* 0xffffaaa000007947 */ /* 0x000fea000383ffff */
.L_x_11946:
        /* <DEDUP_REMOVED lines=21> */
[----:B------:R-:W5:Y:S01]  /*7d70*/  @!P2 LDG.E R6, [R12.64+0x180] ;  /* 0x0001800a0c06a981 */ /* 0x000f62000c1e1900 */
[----:B------:R-:W-:-:S03]  /*7d80*/  MOV R16, RZ ;  /* 0x000000ff00107202 */ /* 0x000fc60000000f00 */
[----:B----4-:R-:W4:Y:S04]  /*7d90*/  @!P0 LDG.E R4, [R12.64+0x80] ;  /* 0x0000800a0c048981 */ /* 0x010f28000c1e1900 */
[----:B------:R-:W3:Y:S04]  /*7da0*/  @!P3 LDG.E R7, [R12.64+0x200] ;  /* 0x0002000a0c07b981 */ /* 0x000ee8000c1e1900 */
[----:B------:R-:W5:Y:S04]  /*7db0*/  @!P4 LDG.E R14, [R12.64+0x280] ;  /* 0x0002800a0c0ec981 */ /* 0x000f68000c1e1900 */
[----:B------:R-:W5:Y:S04]  /*7dc0*/  @!P5 LDG.E R15, [R12.64+0x300] ;  /* 0x0003000a0c0fd981 */ /* 0x000f68000c1e1900 */
[----:B------:R-:W5:Y:S01]  /*7dd0*/  @!P6 LDG.E R16, [R12.64+0x380] ;  /* 0x0003800a0c10e981 */ /* 0x000f62000c1e1900 */
[----:B------:R-:W-:-:S04]  /*7de0*/  IMAD R41, R84, c[0x0][0x2d8], RZ ;  /* 0x0000b60054297a24 */ /* 0x000fc800078e02ff */
[----:B------:R-:W-:Y:S01]  /*7df0*/  IMAD R43, R86, c[0x0][0x2dc], R41 ;  /* 0x0000b700562b7a24 */ /* 0x000fe200078e0229 */
[----:B------:R-:W-:-:S05]  /*7e00*/  IADD3 R45, R69, -c[0x0][0x174], RZ ;  /* 0x80005d00452d7a10 */ /* 0x000fca0007ffe0ff */
[----:B------:R-:W-:-:S05]  /*7e10*/  IMAD R45, R45, -0x100, RZ ;  /* 0xffffff002d2d7824 */ /* 0x000fca00078e02ff */
[----:B------:R-:W-:Y:S01]  /*7e20*/  SHF.R.S32.HI R47, RZ, 0x1f, R45 ;  /* 0x0000001fff2f7819 */ /* 0x000fe2000001142d */
[----:B------:R-:W-:Y:S01]  /*7e30*/  BSSY B0, `(.L_x_11994) ;  /* 0x000007a000007945 */ /* 0x000fe20003800000 */
[----:B--2---:R-:W-:Y:S04]  /*7e40*/  STS [R65], R40 ;  /* 0x0000002841007388 */ /* 0x004fe80000000800 */
[----:B----4-:R-:W-:Y:S04]  /*7e50*/  STS [R63+0x80], R4 ;  /* 0x000080043f007388 */ /* 0x010fe80000000800 */
[----:B---3--:R-:W-:Y:S04]  /*7e60*/  STS [R62+0x100], R5 ;  /* 0x000100053e007388 */ /* 0x008fe80000000800 */
[----:B-----5:R-:W-:Y:S04]  /*7e70*/  STS [R61+0x180], R6 ;  /* 0x000180063d007388 */ /* 0x020fe80000000800 */
[----:B------:R-:W-:Y:S04]  /*7e80*/  STS [R60+0x200], R7 ;  /* 0x000200073c007388 */ /* 0x000fe80000000800 */
[----:B------:R-:W-:Y:S04]  /*7e90*/  STS [R59+0x280], R14 ;  /* 0x0002800e3b007388 */ /* 0x000fe80000000800 */
[----:B------:R-:W-:Y:S04]  /*7ea0*/  STS [R58+0x300], R15 ;  /* 0x0003000f3a007388 */ /* 0x000fe80000000800 */
[----:B------:R-:W-:Y:S01]  /*7eb0*/  STS [R57+0x380], R16 ;  /* 0x0003801039007388 */ /* 0x000fe20000000800 */
[----:B------:R-:W-:-:S06]  /*7ec0*/  NOP ;  /* 0x0000000000007918 */ /* 0x000fcc0000000000 */
[----:B------:R-:W1:Y:S04]  /*7ed0*/  LDS R18, [R55.X4+0x4] ;  /* 0x0000040037127984 */ /* 0x000e680000004800 */
[----:B------:R-:W2:Y:S04]  /*7ee0*/  LDS R12, [R55.X4+0x8] ;  /* 0x00000800370c7984 */ /* 0x000ea80000004800 */
[----:B------:R-:W3:Y:S04]  /*7ef0*/  LDS R6, [R55.X4+0x14] ;  /* 0x0000140037067984 */ /* 0x000ee80000004800 */
[----:B------:R-:W4:Y:S04]  /*7f00*/  LDS R4, [R55.X4+0x10] ;  /* 0x0000100037047984 */ /* 0x000f280000004800 */
[----:B------:R-:W5:Y:S04]  /*7f10*/  LDS R20, [R55.X4+0xc] ;  /* 0x00000c0037147984 */ /* 0x000f680000004800 */
[----:B------:R-:W-:Y:S01]  /*7f20*/  LDS R14, [R55.X4+0x1c] ;  /* 0x00001c00370e7984 */ /* 0x000fe20000004800 */
[----:B-1----:R-:W-:-:S02]  /*7f30*/  FADD.FTZ R18, R18, R87 ;  /* 0x0000005712127221 */ /* 0x002fc40000010000 */
[----:B--2---:R-:W-:-:S03]  /*7f40*/  FADD.FTZ R7, R12, R87 ;  /* 0x000000570c077221 */ /* 0x004fc60000010000 */
[----:B------:R-:W-:Y:S01]  /*7f50*/  FSETP.GTU.FTZ.AND P5, PT, R18, 20, PT ;  /* 0x41a000001200780b */ /* 0x000fe20003fbc000 */
[----:B------:R-:W1:Y:S01]  /*7f60*/  LDS R12, [R55.X4+0x18] ;  /* 0x00001800370c7984 */ /* 0x000e620000004800 */
[----:B------:R-:W-:-:S11]  /*7f70*/  FSETP.GTU.FTZ.AND P6, PT, R7, 20, PT ;  /* 0x41a000000700780b */ /* 0x000fd60003fdc000 */
[----:B------:R-:W-:Y:S02]  /*7f80*/  @!P5 FMUL.FTZ R5, R18, -1.4426950216293334961 ;  /* 0xbfb8aa3b1205d820 */ /* 0x000fe40000410000 */
[----:B------:R-:W-:-:S04]  /*7f90*/  @!P6 FMUL.FTZ R7, R7, -1.4426950216293334961 ;  /* 0xbfb8aa3b0707e820 */ /* 0x000fc80000410000 */
[----:B------:R-:W2:Y:S08]  /*7fa0*/  @!P5 MUFU.EX2 R5, R5 ;  /* 0x000000050005d308 */ /* 0x000eb00000000800 */
[----:B------:R-:W0:Y:S01]  /*7fb0*/  @!P6 MUFU.EX2 R7, R7 ;  /* 0x000000070007e308 */ /* 0x000e220000000800 */
[----:B---3--:R-:W-:Y:S02]  /*7fc0*/  FADD.FTZ R18, R6, R87 ;  /* 0x0000005706127221 */ /* 0x008fe40000010000 */
[----:B--2---:R-:W-:-:S02]  /*7fd0*/  @!P5 FADD.FTZ R6, R5, 1 ;  /* 0x3f8000000506d421 */ /* 0x004fc40000010000 */
[----:B----4-:R-:W-:Y:S02]  /*7fe0*/  FADD.FTZ R15, R4, R87 ;  /* 0x00000057040f7221 */ /* 0x010fe40000010000 */
[----:B------:R-:W2:Y:S01]  /*7ff0*/  LDS R4, [R55.X4] ;  /* 0x0000000037047984 */ /* 0x000ea20000004800 */
[----:B0-----:R-:W-:-:S03]  /*8000*/  @!P6 FADD.FTZ R5, R7, 1 ;  /* 0x3f8000000705e421 */ /* 0x001fc60000010000 */
[----:B------:R-:W-:Y:S06]  /*8010*/  BAR.SYNC.DEFER_BLOCKING 0x0 ;  /* 0x0000000000007b1d */ /* 0x000fec0000010000 */
[----:B------:R-:W0:Y:S08]  /*8020*/  @!P6 MUFU.RCP R16, R5 ;  /* 0x000000050010e308 */ /* 0x000e300000001000 */
[----:B------:R-:W3:Y:S01]  /*8030*/  @!P5 MUFU.RCP R17, R6 ;  /* 0x000000060011d308 */ /* 0x000ee20000001000 */
[----:B0-----:R-:W-:Y:S01]  /*8040*/  @!P6 FMUL.FTZ R33, R33, R16 ;  /* 0x000000102121e220 */ /* 0x001fe20000410000 */
[----:B------:R-:W-:Y:S01]  /*8050*/  ISETP.NE.AND P6, PT, R81, RZ, PT ;  /* 0x000000ff5100720c */ /* 0x000fe20003fc5270 */
[----:B-----5:R-:W-:Y:S01]  /*8060*/  FADD.FTZ R20, R20, R87 ;  /* 0x0000005714147221 */ /* 0x020fe20000010000 */
[----:B------:R-:W-:Y:S04]  /*8070*/  STS [R55.X4], R30 ;  /* 0x0000001e37007388 */ /* 0x000fe80000004800 */
[----:B------:R-:W-:Y:S01]  /*8080*/  STS [R55.X4+0x4], R29 ;  /* 0x0000041d37007388 */ /* 0x000fe20000004800 */
[----:B---3--:R-:W-:-:S03]  /*8090*/  @!P5 FMUL.FTZ R32, R32, R17 ;  /* 0x000000112020d220 */ /* 0x008fc60000410000 */
[----:B------:R-:W-:Y:S04]  /*80a0*/  STS [R55.X4+0x8], R28 ;  /* 0x0000081c37007388 */ /* 0x000fe80000004800 */
[----:B------:R-:W-:Y:S04]  /*80b0*/  STS [R55.X4+0xc], R27 ;  /* 0x00000c1b37007388 */ /* 0x000fe80000004800 */
[----:B------:R-:W-:Y:S04]  /*80c0*/  STS [R55.X4+0x10], R26 ;  /* 0x0000101a37007388 */ /* 0x000fe80000004800 */
[----:B------:R-:W-:Y:S04]  /*80d0*/  STS [R55.X4+0x14], R25 ;  /* 0x0000141937007388 */ /* 0x000fe80000004800 */
[----:B------:R-:W-:Y:S04]  /*80e0*/  STS [R55.X4+0x18], R24 ;  /* 0x0000181837007388 */ /* 0x000fe80000004800 */
[----:B------:R-:W-:Y:S01]  /*80f0*/  STS [R55.X4+0x1c], R0 ;  /* 0x00001c0037007388 */ /* 0x000fe20000004800 */
[----:B------:R-:W-:-:S06]  /*8100*/  NOP ;  /* 0x0000000000007918 */ /* 0x000fcc0000000000 */
[----:B------:R-:W-:Y:S01]  /*8110*/  LDS R17, [R65] ;  /* 0x0000000041117984 */ /* 0x000fe20000000800 */
[----:B------:R-:W-:-:S03]  /*8120*/  FSETP.GTU.FTZ.AND P0, PT, R20, 20, PT ;  /* 0x41a000001400780b */ /* 0x000fc60003f1c000 */
        /* <DEDUP_REMOVED lines=9> */
[----:B------:R-:W-:-:S02]  /*81c0*/  FSETP.GTU.FTZ.AND P1, PT, R15, 20, PT ;  /* 0x41a000000f00780b */ /* 0x000fc40003f3c000 */
[----:B------:R-:W-:Y:S01]  /*81d0*/  FSETP.GTU.FTZ.AND P2, PT, R18, 20, PT ;  /* 0x41a000001200780b */ /* 0x000fe20003f5c000 */
[----:B------:R-:W-:Y:S02]  /*81e0*/  @!P0 FMUL.FTZ R13, R20, -1.4426950216293334961 ;  /* 0xbfb8aa3b140d8820 */ /* 0x000fe40000410000 */
[--C-:B-1----:R-:W-:Y:S02]  /*81f0*/  FADD.FTZ R12, R12, R87.reuse ;  /* 0x000000570c0c7221 */ /* 0x102fe40000010000 */
[----:B------:R-:W-:Y:S02]  /*8200*/  FADD.FTZ R14, R14, R87 ;  /* 0x000000570e0e7221 */ /* 0x000fe40000010000 */
[----:B------:R-:W0:Y:S01]  /*8210*/  @!P0 MUFU.EX2 R13, R13 ;  /* 0x0000000d000d8308 */ /* 0x000e220000000800 */
[----:B------:R-:W-:-:S03]  /*8220*/  FSETP.GTU.FTZ.AND P3, PT, R12, 20, PT ;  /* 0x41a000000c00780b */ /* 0x000fc60003f7c000 */
[----:B------:R-:W-:Y:S02]  /*8230*/  @!P1 FMUL.FTZ R15, R15, -1.4426950216293334961 ;  /* 0xbfb8aa3b0f0f9820 */ /* 0x000fe40000410000 */
[----:B------:R-:W-:Y:S01]  /*8240*/  @!P2 FMUL.FTZ R7, R18, -1.4426950216293334961 ;  /* 0xbfb8aa3b1207a820 */ /* 0x000fe20000410000 */
[----:B------:R-:W-:Y:S01]  /*8250*/  FSETP.GTU.FTZ.AND P4, PT, R14, 20, PT ;  /* 0x41a000000e00780b */ /* 0x000fe20003f9c000 */
[----:B--2---:R-:W-:Y:S02]  /*8260*/  FADD.FTZ R18, R4, R87 ;  /* 0x0000005704127221 */ /* 0x004fe40000010000 */
[----:B------:R-:W1:Y:S03]  /*8270*/  @!P1 MUFU.EX2 R15, R15 ;  /* 0x0000000f000f9308 */ /* 0x000e660000000800 */
[----:B------:R-:W-:Y:S01]  /*8280*/  FSETP.GTU.FTZ.AND P5, PT, R18, 20, PT ;  /* 0x41a000001200780b */ /* 0x000fe20003fbc000 */
[----:B------:R-:W2:Y:S01]  /*8290*/  LDS R0, [0x420] ;  /* 0x00042000ff007984 */ /* 0x000ea20000000800 */
[----:B------:R-:W-:-:S02]  /*82a0*/  @!P3 FMUL.FTZ R4, R12, -1.4426950216293334961 ;  /* 0xbfb8aa3b0c04b820 */ /* 0x000fc40000410000 */
[----:B0-----:R-:W-:Y:S01]  /*82b0*/  @!P0 FADD.FTZ R13, R13, 1 ;  /* 0x3f8000000d0d8421 */ /* 0x001fe20000010000 */
[----:B------:R-:W0:Y:S02]  /*82c0*/  @!P2 MUFU.EX2 R7, R7 ;  /* 0x000000070007a308 */ /* 0x000e240000000800 */
[----:B------:R-:W-:-:S06]  /*82d0*/  @!P4 FMUL.FTZ R5, R14, -1.4426950216293334961 ;  /* 0xbfb8aa3b0e05c820 */ /* 0x000fcc0000410000 */
[----:B------:R3:W4:Y:S01]  /*82e0*/  @!P3 MUFU.EX2 R12, R4 ;  /* 0x00000004000cb308 */ /* 0x0007220000000800 */
[----:B-1----:R-:W-:-:S07]  /*82f0*/  @!P1 FADD.FTZ R15, R15, 1 ;  /* 0x3f8000000f0f9421 */ /* 0x002fce0000010000 */
[----:B------:R-:W1:Y:S01]  /*8300*/  @!P4 MUFU.EX2 R14, R5 ;  /* 0x00000005000ec308 */ /* 0x000e620000000800 */
[----:B---3--:R-:W-:-:S07]  /*8310*/  @!P5 FMUL.FTZ R4, R18, -1.4426950216293334961 ;  /* 0xbfb8aa3b1204d820 */ /* 0x008fce0000410000 */
[----:B------:R-:W3:Y:S08]  /*8320*/  @!P0 MUFU.RCP R13, R13 ;  /* 0x0000000d000d8308 */ /* 0x000ef00000001000 */
[----:B------:R5:W-:Y:S08]  /*8330*/  @!P5 MUFU.EX2 R6, R4 ;  /* 0x000000040006d308 */ /* 0x000bf00000000800 */
[----:B------:R1:W2:Y:S01]  /*8340*/  @!P1 MUFU.RCP R16, R15 ;  /* 0x0000000f00109308 */ /* 0x0002a20000001000 */
[----:B-----5:R-:W-:-:S05]  /*8350*/  IMAD.WIDE.U32 R4, R86, c[0x0][0x2d8], RZ ;  /* 0x0000b60056047a25 */ /* 0x020fca00078e00ff */
[----:B------:R-:W-:Y:S01]  /*8360*/  IADD3 R5, R5, R43, RZ ;  /* 0x0000002b05057210 */ /* 0x000fe20007ffe0ff */
[----:B0-----:R-:W-:Y:S02]  /*8370*/  @!P2 FADD.FTZ R7, R7, 1 ;  /* 0x3f8000000707a421 */ /* 0x001fe40000010000 */
[----:B----4-:R-:W-:Y:S02]  /*8380*/  @!P3 FADD.FTZ R12, R12, 1 ;  /* 0x3f8000000c0cb421 */ /* 0x010fe40000010000 */
[----:B-1----:R-:W-:Y:S02]  /*8390*/  IMAD R15, R89, c[0x0][0x2e0], RZ ;  /* 0x0000b800590f7a24 */ /* 0x002fe400078e02ff */
[----:B------:R-:W-:-:S04]  /*83a0*/  IMAD.WIDE.U32 R4, R90, c[0x0][0x2e0], R4 ;  /* 0x0000b8005a047a25 */ /* 0x000fc800078e0004 */
[----:B------:R-:W-:Y:S01]  /*83b0*/  @!P4 FADD.FTZ R14, R14, 1 ;  /* 0x3f8000000e0ec421 */ /* 0x000fe20000010000 */
[----:B------:R-:W0:Y:S01]  /*83c0*/  @!P2 MUFU.RCP R7, R7 ;  /* 0x000000070007a308 */ /* 0x000e220000001000 */
[----:B---3--:R-:W-:Y:S01]  /*83d0*/  @!P0 FMUL.FTZ R34, R34, R13 ;  /* 0x0000000d22228220 */ /* 0x008fe20000410000 */
[----:B------:R-:W-:Y:S01]  /*83e0*/  IADD3 R13, P0, R45, R4, RZ ;  /* 0x000000042d0d7210 */ /* 0x000fe20007f1e0ff */
[----:B------:R-:W-:Y:S02]  /*83f0*/  IMAD R15, R90, c[0x0][0x2e4], R15 ;  /* 0x0000b9005a0f7a24 */ /* 0x000fe400078e020f */
[----:B--2---:R-:W-:Y:S01]  /*8400*/  @!P1 FMUL.FTZ R35, R35, R16 ;  /* 0x0000001023239220 */ /* 0x004fe20000410000 */
[----:B------:R-:W-:Y:S01]  /*8410*/  SHF.R.S32.HI R16, RZ, 0x1f, R67 ;  /* 0x0000001fff107819 */ /* 0x000fe20000011443 */
[----:B------:R-:W-:Y:S01]  /*8420*/  @!P5 FADD.FTZ R6, R6, 1 ;  /* 0x3f8000000606d421 */ /* 0x000fe20000010000 */
[----:B------:R-:W1:Y:S01]  /*8430*/  @!P3 MUFU.RCP R12, R12 ;  /* 0x0000000c000cb308 */ /* 0x000e620000001000 */
[----:B------:R-:W-:-:S07]  /*8440*/  IADD3.X R18, R47, R15, R5, P0, !PT ;  /* 0x0000000f2f127210 */ /* 0x000fce00007fe405 */
[----:B------:R2:W3:Y:S02]  /*8450*/  @!P4 MUFU.RCP R41, R14 ;  /* 0x0000000e0029c308 */ /* 0x0004e40000001000 */
[----:B--2---:R-:W-:-:S06]  /*8460*/  LEA R14, P1, R67, c[0x0][0x330], 0x2 ;  /* 0x0000cc00430e7a11 */ /* 0x004fcc00078210ff */
[----:B------:R2:W4:Y:S01]  /*8470*/  @!P5 MUFU.RCP R4, R6 ;  /* 0x000000060004d308 */ /* 0x0005220000001000 */
[C---:B------:R-:W-:Y:S02]  /*8480*/  LEA.HI.X R5, R67.reuse, c[0x0][0x334], R16, 0x2, P1 ;  /* 0x0000cd0043057a11 */ /* 0x040fe400008f1410 */
[----:B------:R-:W-:Y:S01]  /*8490*/  ISETP.GE.AND P1, PT, R67, R0, PT ;  /* 0x000000004300720c */ /* 0x000fe20003f26270 */
[----:B0-----:R-:W-:Y:S02]  /*84a0*/  @!P2 FMUL.FTZ R36, R36, R7 ;  /* 0x000000072424a220 */ /* 0x001fe40000410000 */
[----:B-1----:R-:W-:Y:S01]  /*84b0*/  @!P3 FMUL.FTZ R37, R37, R12 ;  /* 0x0000000c2525b220 */ /* 0x002fe20000410000 */
[----:B------:R-:W-:Y:S02]  /*84c0*/  LEA R14, P3, R13, R14, 0x2 ;  /* 0x0000000e0d0e7211 */ /* 0x000fe400078610ff */
[----:B--2---:R-:W-:Y:S01]  /*84d0*/  IADD3 R6, P2, R67, R66, RZ ;  /* 0x0000004243067210 */ /* 0x004fe20007f5e0ff */
[----:B---3--:R-:W-:Y:S01]  /*84e0*/  @!P4 FMUL.FTZ R38, R38, R41 ;  /* 0x000000292626c220 */ /* 0x008fe20000410000 */
[----:B------:R-:W-:-:S02]  /*84f0*/  ISETP.GE.AND P0, PT, R51, R0, PT ;  /* 0x000000003300720c */ /* 0x000fc40003f06270 */
[----:B------:R-:W-:Y:S01]  /*8500*/  LEA.HI.X R15, R13, R5, R18, 0x2, P3 ;  /* 0x000000050d0f7211 */ /* 0x000fe200018f1412 */
[----:B----4-:R-:W-:Y:S01]  /*8510*/  @!P5 FMUL.FTZ R31, R31, R4 ;  /* 0x000000041f1fd220 */ /* 0x010fe20000410000 */
        /* <DEDUP_REMOVED lines=11> */
.L_x_11995:
[----:B------:R-:W-:Y:S05]  /*85d0*/  BSYNC B0 ;  /* 0x0000000000007941 */ /* 0x000fea0003800000 */
.L_x_11994:
[----:B------:R1:W-:Y:S01]  /*85e0*/  @!P0 STG.E [R14.64+-0x300], R21 ;  /* 0xfffd00150e008986 */ /* 0x0003e2000c10190a */
        /* <DEDUP_REMOVED lines=59> */
.L_x_11997:
[----:B------:R-:W-:Y:S05]  /*89a0*/  BSYNC B0 ;  /* 0x0000000000007941 */ /* 0x000fea0003800000 */
.L_x_11996:
        /* <DEDUP_REMOVED lines=38> */
.L_x_11929:
        /* <DEDUP_REMOVED lines=15> */
[----:B0-----:R-:W0:Y:S02]  /*8d00*/  SHFL.DOWN P1, R5, R2, 0x8, 0x1f ;  /* 0x09001f0002057f89 */ /* 0x001e240000020000 */
        /* <DEDUP_REMOVED lines=8> */
.L_x_12000:
[----:B0-----:R-:W-:Y:S05]  /*8d90*/  BSYNC B0 ;  /* 0x0000000000007941 */ /* 0x001fea0003800000 */
.L_x_11999:
[----:B------:R-:W-:Y:S01]  /*8da0*/  BSSY B0, `(.L_x_12001) ;  /* 0x0000018000007945 */ /* 0x000fe20003800000 */
[----:B------:R-:W-:Y:S05]  /*8db0*/  @!P0 BRA `(.L_x_12002) ;  /* 0x0000015000008947 */ /* 0x000fea0003800000 */
[----:B------:R-:W-:Y:S06]  /*8dc0*/  BAR.SYNC.DEFER_BLOCKING 0x0 ;  /* 0x0000000000007b1d */ /* 0x000fec0000010000 */
[----:B------:R-:W1:Y:S04]  /*8dd0*/  SHFL.DOWN P0, R3, R82, 0x1, 0x1f ;  /* 0x08201f0052037f89 */ /* 0x000e680000000000 */
        /* <DEDUP_REMOVED lines=19> */
.L_x_12002:
[----:B------:R-:W1:Y:S02]  /*8f10*/  S2R R9, SR_TID.X ;  /* 0x0000000000097919 */ /* 0x000e640000002100 */
.L_x_12003:
[----:B0-----:R-:W-:Y:S05]  /*8f20*/  BSYNC B0 ;  /* 0x0000000000007941 */ /* 0x001fea0003800000 */
.L_x_12001:
[----:B-1----:R-:W-:-:S13]  /*8f30*/  ISETP.GE.AND P0, PT, R9, c[0x0][0x16c], PT ;  /* 0x00005b0009007a0c */ /* 0x002fda0003f06270 */
[----:B------:R-:W-:Y:S05]  /*8f40*/  @P0 EXIT ;  /* 0x000000000000094d */ /* 0x000fea0003800000 */
[----:B------:R-:W-:Y:S02]  /*8f50*/  IMAD R89, R89, c[0x0][0x288], RZ ;  /* 0x0000a20059597a24 */ /* 0x000fe400078e02ff */
[----:B------:R-:W-:-:S04]  /*8f60*/  IMAD.WIDE.U32 R4, R90, c[0x0][0x288], RZ ;  /* 0x0000a2005a047a25 */ /* 0x000fc800078e00ff */
[----:B------:R-:W-:-:S05]  /*8f70*/  IMAD R13, R90, c[0x0][0x28c], R89 ;  /* 0x0000a3005a0d7a24 */ /* 0x000fca00078e0259 */
[----:B------:R-:W-:Y:S02]  /*8f80*/  IADD3 R13, R5, R13, RZ ;  /* 0x0000000d050d7210 */ /* 0x000fe40007ffe0ff */
.L_x_12004:
        /* <DEDUP_REMOVED lines=17> */
.L_x_12005:
        /* <DEDUP_REMOVED lines=14> */
.L_x_14737:


//--------------------- .text._Z25selective_scan_bwd_kernelI32Selective_Scan_bwd_kernel_traitsILi32ELi8ELb0ELb1ELb1ELb1ELb1EfN3c107complexIfEEEEv12SSMParamsBwd --------------------------
	.section	.text._Z25selective_scan_bwd_kernelI32Selective_Scan_bwd_kernel_traitsILi32ELi8ELb0ELb1ELb1ELb1ELb1EfN3c107complexIfEEEEv12SSMParamsBwd,"ax",@progbits
	.sectioninfo	@"SHI_REGISTERS=232"
	.align	128
        .global         _Z25selective_scan_bwd_kernelI32Selective_Scan_bwd_kernel_traitsILi32ELi8ELb0ELb1ELb1ELb1ELb1EfN3c107complexIfEEEEv12SSMParamsBwd
        .type           _Z25selective_scan_bwd_kernelI32Selective_Scan_bwd_kernel_traitsILi32ELi8ELb0ELb1ELb1ELb1ELb1EfN3c107complexIfEEEEv12SSMParamsBwd,@function
        .size           _Z25selective_scan_bwd_kernelI32Selective_Scan_bwd_kernel_traitsILi32ELi8ELb0ELb1ELb1ELb1ELb1EfN3c107complexIfEEEEv12SSMParamsBwd,(.L_x_14738 - _Z25selective_scan_bwd_kernelI32Selective_Scan_bwd_kernel_traitsILi32ELi8ELb0ELb1ELb1ELb1ELb1EfN3c107complexIfEEEEv12SSMParamsBwd)
        .other          _Z25selective_scan_bwd_kernelI32Selective_Scan_bwd_kernel_traitsILi32ELi8ELb0ELb1ELb1ELb1ELb1EfN3c107complexIfEEEEv12SSMParamsBwd,@"STO_CUDA_ENTRY STV_DEFAULT"
_Z25selective_scan_bwd_kernelI32Selective_Scan_bwd_kernel_traitsILi32ELi8ELb0ELb1ELb1ELb1ELb1EfN3c107complexIfEEEEv12SSMParamsBwd:
.text._Z25selective_scan_bwd_kernelI32Selective_Scan_bwd_kernel_traitsILi32ELi8ELb0ELb1ELb1ELb1ELb1EfN3c107complexIfEEEEv12SSMParamsBwd:
        /* <DEDUP_REMOVED lines=8> */
[----:B------:R-:W-:Y:S01]  /*0080*/  ISETP.NE.AND.EX P0, PT, RZ, c[0x0][0x23c], PT, P0 ;  /* 0x00008f00ff007a0c */ /* 0x000fe20003f05300 */
[----:B------:R-:W2:Y:S01]  /*0090*/  S2R R77, SR_CTAID.X ;  /* 0x00000000004d7919 */ /* 0x000ea20000002500 */
[----:B------:R-:W-:-:S03]  /*00a0*/  ISETP.NE.AND.EX P1, PT, RZ, c[0x0][0x254], PT, P1 ;  /* 0x00009500ff007a0c */ /* 0x000fc60003f25310 */
        /* <DEDUP_REMOVED lines=70> */
[C---:B------:R-:W-:Y:S01]  /*0510*/  IMAD R2, R144.reuse, c[0x0][0x1c8], RZ ;  /* 0x0000720090027a24 */ /* 0x040fe200078e02ff */
        /* <DEDUP_REMOVED lines=15> */
[----:B------:R-:W-:Y:S02]  /*0610*/  ISETP.NE.U32.AND P1, PT, RZ, c[0x0][0x328], PT ;  /* 0x0000ca00ff007a0c */ /* 0x000fe40003f25070 */
        /* <DEDUP_REMOVED lines=9> */
[C---:B------:R-:W-:Y:S01]  /*06b0*/  IADD3.X R5, R0.reuse, R5, RZ, P5, !PT ;  /* 0x0000000500057210 */ /* 0x040fe20002ffe4ff */
[----:B------:R-:W-:Y:S01]  /*06c0*/  CS2R R16, SRZ ;  /* 0x0000000000107805 */ /* 0x000fe2000001ff00 */
[----:B------:R-:W-:Y:S01]  /*06d0*/  IADD3.X R2, R0, R7, RZ, P4, !PT ;  /* 0x0000000700027210 */ /* 0x000fe200027fe4ff */
[----:B------:R-:W-:Y:S01]  /*06e0*/  @P0 IMAD R0, R77, c[0x0][0x164], R81 ;  /* 0x000059004d000a24 */ /* 0x000fe200078e0251 */
[----:B------:R-:W-:-:S02]  /*06f0*/  LEA R64, P5, R62, c[0x0][0x228], 0x2 ;  /* 0x00008a003e407a11 */ /* 0x000fc400078a10ff */
[----:B------:R-:W-:Y:S01]  /*0700*/  @P0 MOV R19, 0x10 ;  /* 0x0000001000130802 */ /* 0x000fe20000000f00 */
[----:B------:R-:W-:Y:S01]  /*0710*/  @P0 IMAD R0, R0, c[0x0][0x174], RZ ;  /* 0x00005d0000000a24 */ /* 0x000fe200078e02ff */
[----:B------:R-:W-:Y:S02]  /*0720*/  LEA.HI.X R62, R62, c[0x0][0x22c], R5, 0x2, P5 ;  /* 0x00008b003e3e7a11 */ /* 0x000fe400028f1405 */
[----:B------:R-:W-:Y:S01]  /*0730*/  LEA R61, P6, R3, c[0x0][0x230], 0x2 ;  /* 0x00008c00033d7a11 */ /* 0x000fe200078c10ff */
[----:B------:R-:W-:Y:S01]  /*0740*/  @P0 IMAD R0, R0, c[0x0][0x16c], RZ ;  /* 0x00005b0000000a24 */ /* 0x000fe200078e02ff */
[C---:B------:R-:W-:Y:S02]  /*0750*/  @P1 LEA R16, P4, R81.reuse, c[0x0][0x328], 0x2 ;  /* 0x0000ca0051101a11 */ /* 0x040fe400078810ff */
[----:B------:R-:W-:Y:S01]  /*0760*/  @P2 LEA R14, P5, R81, c[0x0][0x348], 0x2 ;  /* 0x0000d200510e2a11 */ /* 0x000fe200078a10ff */
[----:B------:R-:W-:Y:S01]  /*0770*/  @P0 IMAD.WIDE R18, R0, R19, c[0x0][0x260] ;  /* 0x0000980000120625 */ /* 0x000fe200078e0213 */
[----:B------:R-:W-:Y:S01]  /*0780*/  LEA.HI.X R59, R3, c[0x0][0x234], R2, 0x2, P6 ;  /* 0x00008d00033b7a11 */ /* 0x000fe200030f1402 */
[----:B------:R-:W-:Y:S01]  /*0790*/  @!P0 CS2R R18, SRZ ;  /* 0x0000000000128805 */ /* 0x000fe2000001ff00 */
        /* <DEDUP_REMOVED lines=8> */
[C---:B0-----:R-:W-:Y:S02]  /*0820*/  SHF.L.U32 R63, R70.reuse, 0x3, RZ ;  /* 0x00000003463f7819 */ /* 0x041fe400000006ff */
[----:B------:R-:W-:-:S02]  /*0830*/  LOP3.LUT R142, R70, 0x1f, RZ, 0xc0, !PT ;  /* 0x0000001f468e7812 */ /* 0x000fc400078ec0ff */
[----:B------:R-:W-:-:S04]  /*0840*/  LOP3.LUT R63, R63, 0xffffff00, RZ, 0xc0, !PT ;  /* 0xffffff003f3f7812 */ /* 0x000fc800078ec0ff */
[----:B------:R-:W-:-:S04]  /*0850*/  LOP3.LUT R60, R63, 0x1f, R70, 0xf8, !PT ;  /* 0x0000001f3f3c7812 */ /* 0x000fc800078ef846 */
[----:B-1----:R-:W-:Y:S02]  /*0860*/  SHF.R.S32.HI R57, RZ, 0x1f, R60 ;  /* 0x0000001fff397819 */ /* 0x002fe4000001143c */
.L_x_12080:
[----:B------:R-:W-:Y:S01]  /*0870*/  IADD3 R140, -R58, c[0x0][0x174], RZ ;  /* 0x00005d003a8c7a10 */ /* 0x000fe20007ffe1ff */
[----:B------:R-:W-:Y:S01]  /*0880*/  BAR.SYNC.DEFER_BLOCKING 0x0 ;  /* 0x0000000000007b1d */ /* 0x000fe20000010000 */
[----:B------:R-:W-:Y:S01]  /*0890*/  LOP3.LUT R25, R60, 0x20, RZ, 0xfc, !PT ;  /* 0x000000203c197812 */ /* 0x000fe200078efcff */
[----:B------:R-:W-:Y:S01]  /*08a0*/  HFMA2.MMA R0, -RZ, RZ, 0, 0 ;  /* 0x00000000ff007435 */ /* 0x000fe200000001ff */
[----:B------:R-:W-:Y:S01]  /*08b0*/  LEA R12, R140, 0xffffff00, 0x8 ;  /* 0xffffff008c0c7811 */ /* 0x000fe200078e40ff */
[----:B------:R-:W-:Y:S01]  /*08c0*/  CS2R R4, SRZ ;  /* 0x0000000000047805 */ /* 0x000fe2000001ff00 */
[----:B------:R-:W-:Y:S02]  /*08d0*/  LOP3.LUT R27, R60, 0x40, RZ, 0xfc, !PT ;  /* 0x000000403c1b7812 */ /* 0x000fe400078efcff */
[----:B------:R-:W-:Y:S02]  /*08e0*/  IADD3 R56, -R12, c[0x0][0x168], RZ ;  /* 0x00005a000c387a10 */ /* 0x000fe40007ffe1ff */
[----:B--2---:R-:W-:-:S02]  /*08f0*/  LEA R2, P3, R60, R73, 0x2 ;  /* 0x000000493c027211 */ /* 0x004fc400078610ff */
[CC--:B------:R-:W-:Y:S02]  /*0900*/  ISETP.GE.AND P0, PT, R60.reuse, R56.reuse, PT ;  /* 0x000000383c00720c */ /* 0x0c0fe40003f06270 */
[-C--:B------:R-:W-:Y:S02]  /*0910*/  ISETP.GE.AND P1, PT, R25, R56.reuse, PT ;  /* 0x000000381900720c */ /* 0x080fe40003f26270 */
[----:B------:R-:W-:Y:S02]  /*0920*/  ISETP.GE.AND P2, PT, R27, R56, PT ;  /* 0x000000381b00720c */ /* 0x000fe40003f46270 */
[C---:B------:R-:W-:Y:S02]  /*0930*/  LEA.HI.X R3, R60.reuse, R66, R57, 0x2, P3 ;  /* 0x000000423c037211 */ /* 0x040fe400018f1439 */
[C---:B------:R-:W-:Y:S02]  /*0940*/  LOP3.LUT R83, R60.reuse, 0x60, RZ, 0xfc, !PT ;  /* 0x000000603c537812 */ /* 0x040fe400078efcff */
[----:B------:R-:W-:-:S02]  /*0950*/  LOP3.LUT R85, R60, 0x80, RZ, 0xfc, !PT ;  /* 0x000000803c557812 */ /* 0x000fc400078efcff */
[C---:B------:R-:W-:Y:S01]  /*0960*/  LOP3.LUT R87, R60.reuse, 0xa0, RZ, 0xfc, !PT ;  /* 0x000000a03c577812 */ /* 0x040fe200078efcff */
[----:B0-----:R0:W2:Y:S01]  /*0970*/  @!P0 LDG.E R0, [R2.64] ;  /* 0x0000000a02008981 */ /* 0x0010a2000c1e1900 */
[C---:B------:R-:W-:Y:S02]  /*0980*/  LOP3.LUT R21, R60.reuse, 0xc0, RZ, 0xfc, !PT ;  /* 0x000000c03c157812 */ /* 0x040fe400078efcff */
[-C--:B------:R-:W-:Y:S01]  /*0990*/  ISETP.GE.AND P0, PT, R83, R56.reuse, PT ;  /* 0x000000385300720c */ /* 0x080fe20003f06270 */
[----:B------:R0:W3:Y:S01]  /*09a0*/  @!P1 LDG.E R5, [R2.64+0x80] ;  /* 0x0000800a02059981 */ /* 0x0000e2000c1e1900 */
[----:B------:R-:W-:Y:S02]  /*09b0*/  LOP3.LUT R23, R60, 0xe0, RZ, 0xfc, !PT ;  /* 0x000000e03c177812 */ /* 0x000fe400078efcff */
[-C--:B------:R-:W-:Y:S01]  /*09c0*/  ISETP.GE.AND P1, PT, R85, R56.reuse, PT ;  /* 0x000000385500720c */ /* 0x080fe20003f26270 */
[----:B------:R0:W4:Y:S01]  /*09d0*/  @!P2 LDG.E R4, [R2.64+0x100] ;  /* 0x0001000a0204a981 */ /* 0x000122000c1e1900 */
[-C--:B------:R-:W-:Y:S01]  /*09e0*/  ISETP.GE.AND P2, PT, R87, R56.reuse, PT ;  /* 0x000000385700720c */ /* 0x080fe20003f46270 */
[----:B-1----:R-:W-:Y:S01]  /*09f0*/  CS2R R6, SRZ ;  /* 0x0000000000067805 */ /* 0x002fe2000001ff00 */
[-C--:B------:R-:W-:Y:S01]  /*0a00*/  ISETP.GE.AND P3, PT, R21, R56.reuse, PT ;  /* 0x000000381500720c */ /* 0x080fe20003f66270 */
[----:B------:R-:W-:Y:S01]  /*0a10*/  CS2R R8, SRZ ;  /* 0x0000000000087805 */ /* 0x000fe2000001ff00 */
[----:B------:R-:W-:-:S02]  /*0a20*/  ISETP.GE.AND P4, PT, R23, R56, PT ;  /* 0x000000381700720c */ /* 0x000fc40003f86270 */
        /* <DEDUP_REMOVED lines=24> */
[----:B------:R-:W-:Y:S01]  /*0bb0*/  LEA.HI.SX32 R33, R33, R68, 0x1b ;  /* 0x0000004421217211 */ /* 0x000fe200078fdaff */
[----:B------:R-:W-:Y:S01]  /*0bc0*/  CS2R R2, SRZ ;  /* 0x0000000000027805 */ /* 0x000fe2000001ff00 */
[----:B------:R-:W-:-:S02]  /*0bd0*/  SHF.L.U32 R51, R11, 0x2, RZ ;  /* 0x000000020b337819 */ /* 0x000fc400000006ff */
[----:B------:R-:W-:Y:S02]  /*0be0*/  SHF.L.U32 R50, R29, 0x2, RZ ;  /* 0x000000021d327819 */ /* 0x000fe400000006ff */
[----:B------:R-:W-:Y:S02]  /*0bf0*/  SHF.L.U32 R42, R68, 0x3, RZ ;  /* 0x00000003442a7819 */ /* 0x000fe400000006ff */
[----:B------:R-:W-:Y:S02]  /*0c00*/  SHF.L.U32 R49, R31, 0x2, RZ ;  /* 0x000000021f317819 */ /* 0x000fe400000006ff */
[----:B------:R-:W-:Y:S02]  /*0c10*/  SHF.L.U32 R48, R33, 0x2, RZ ;  /* 0x0000000221307819 */ /* 0x000fe400000006ff */
[----:B------:R-:W-:Y:S02]  /*0c20*/  LEA.HI.SX32 R42, R42, R42, 0x1b ;  /* 0x0000002a2a2a7211 */ /* 0x000fe400078fdaff */
[----:B------:R-:W-:-:S02]  /*0c30*/  SHF.L.U32 R44, R60, 0x2, RZ ;  /* 0x000000023c2c7819 */ /* 0x000fc400000006ff */
[C---:B------:R-:W-:Y:S02]  /*0c40*/  ISETP.GE.AND P6, PT, R60.reuse, R56, PT ;  /* 0x000000383c00720c */ /* 0x040fe40003fc6270 */
[----:B------:R-:W-:Y:S02]  /*0c50*/  SHF.L.U64.HI R46, R60, 0x2, R57 ;  /* 0x000000023c2e7819 */ /* 0x000fe40000010239 */
[----:B------:R-:W-:Y:S02]  /*0c60*/  IADD3 R10, P0, R71, R44, RZ ;  /* 0x0000002c470a7210 */ /* 0x000fe40007f1e0ff */
[----:B------:R-:W-:Y:S02]  /*0c70*/  ISETP.GE.AND P2, PT, R83, R56, PT ;  /* 0x000000385300720c */ /* 0x000fe40003f46270 */
[----:B------:R-:W-:Y:S02]  /*0c80*/  IADD3.X R11, R69, R46, RZ, P0, !PT ;  /* 0x0000002e450b7210 */ /* 0x000fe400007fe4ff */
[----:B------:R-:W-:-:S02]  /*0c90*/  ISETP.GE.AND P0, PT, R25, R56, PT ;  /* 0x000000381900720c */ /* 0x000fc40003f06270 */
[-C--:B------:R-:W-:Y:S02]  /*0ca0*/  ISETP.GE.AND P3, PT, R85, R56.reuse, PT ;  /* 0x000000385500720c */ /* 0x080fe40003f66270 */
[-C--:B------:R-:W-:Y:S02]  /*0cb0*/  ISETP.GE.AND P4, PT, R87, R56.reuse, PT ;  /* 0x000000385700720c */ /* 0x080fe40003f86270 */
[----:B------:R-:W-:Y:S01]  /*0cc0*/  ISETP.GE.AND P5, PT, R21, R56, PT ;  /* 0x000000381500720c */ /* 0x000fe20003fa6270 */
[----:B--2---:R0:W-:Y:S04]  /*0cd0*/  STS [R55], R0 ;  /* 0x0000000037007388 */ /* 0x0041e80000000800 */
[----:B---3--:R-:W-:Y:S04]  /*0ce0*/  STS [R54+0x80], R5 ;  /* 0x0000800536007388 */ /* 0x008fe80000000800 */
[----:B----4-:R1:W-:Y:S01]  /*0cf0*/  STS [R53+0x100], R4 ;  /* 0x0001000435007388 */ /* 0x0103e20000000800 */
[----:B0-----:R-:W-:-:S03]  /*0d00*/  HFMA2.MMA R0, -RZ, RZ, 0, 0 ;  /* 0x00000000ff007435 */ /* 0x001fc600000001ff */
[----:B------:R-:W-:Y:S01]  /*0d10*/  STS [R52+0x180], R7 ;  /* 0x0001800734007388 */ /* 0x000fe20000000800 */
[----:B-1----:R-:W-:-:S03]  /*0d20*/  CS2R R4, SRZ ;  /* 0x0000000000047805 */ /* 0x002fc6000001ff00 */
[----:B------:R0:W-:Y:S04]  /*0d30*/  STS [R51+0x200], R6 ;  /* 0x0002000633007388 */ /* 0x0001e80000000800 */
[----:B------:R-:W-:Y:S04]  /*0d40*/  STS [R50+0x280], R9 ;  /* 0x0002800932007388 */ /* 0x000fe80000000800 */
[----:B------:R1:W-:Y:S01]  /*0d50*/  STS [R49+0x300], R8 ;  /* 0x0003000831007388 */ /* 0x0003e20000000800 */
[----:B0-----:R-:W-:-:S03]  /*0d60*/  LEA R6, P1, R60, R67, 0x2 ;  /* 0x000000433c067211 */ /* 0x001fc600078210ff */
[----:B------:R0:W-:Y:S01]  /*0d70*/  STS [R48+0x380], R13 ;  /* 0x0003800d30007388 */ /* 0x0001e20000000800 */
[----:B------:R-:W-:-:S06]  /*0d80*/  NOP ;  /* 0x0000000000007918 */ /* 0x000fcc0000000000 */
[----:B------:R-:W-:Y:S01]  /*0d90*/  LDS R47, [R42.X4] ;  /* 0x000000002a2f7984 */ /* 0x000fe20000004800 */
[----:B------:R-:W-:Y:S01]  /*0da0*/  LEA.HI.X R7, R60, R65, R57, 0x2, P1 ;  /* 0x000000413c077211 */ /* 0x000fe200008f1439 */
[----:B-1----:R-:W-:Y:S01]  /*0db0*/  CS2R R8, SRZ ;  /* 0x0000000000087805 */ /* 0x002fe2000001ff00 */
[----:B------:R-:W-:Y:S01]  /*0dc0*/  ISETP.GE.AND P1, PT, R27, R56, PT ;  /* 0x000000381b00720c */ /* 0x000fe20003f26270 */
[----:B------:R-:W-:Y:S01]  /*0dd0*/  LDS R45, [R42.X4+0x4] ;  /* 0x000004002a2d7984 */ /* 0x000fe20000004800 */
[----:B0-----:R-:W-:-:S03]  /*0de0*/  MOV R13, RZ ;  /* 0x000000ff000d7202 */ /* 0x001fc60000000f00 */
[----:B------:R-:W-:Y:S04]  /*0df0*/  LDS R43, [R42.X4+0x8] ;  /* 0x000008002a2b7984 */ /* 0x000fe80000004800 */
[----:B------:R-:W-:Y:S04]  /*0e00*/  LDS R41, [R42.X4+0xc] ;  /* 0x00000c002a297984 */ /* 0x000fe80000004800 */
[----:B------:R-:W-:Y:S04]  /*0e10*/  LDS R39, [R42.X4+0x10] ;  /* 0x000010002a277984 */ /* 0x000fe80000004800 */
[----:B------:R-:W-:Y:S04]  /*0e20*/  LDS R37, [R42.X4+0x14] ;  /* 0x000014002a257984 */ /* 0x000fe80000004800 */
[----:B------:R-:W-:Y:S04]  /*0e30*/  LDS R35, [R42.X4+0x18] ;  /* 0x000018002a237984 */ /* 0x000fe80000004800 */
[----:B------:R-:W-:Y:S04]  /*0e40*/  LDS R33, [R42.X4+0x1c] ;  /* 0x00001c002a217984 */ /* 0x000fe80000004800 */
[----:B------:R-:W-:Y:S06]  /*0e50*/  BAR.SYNC.DEFER_BLOCKING 0x0 ;  /* 0x0000000000007b1d */ /* 0x000fec0000010000 */
[----:B------:R-:W2:Y:S01]  /*0e60*/  @!P6 LDG.E R0, [R10.64] ;  /* 0x0000000a0a00e981 */ /* 0x000ea2000c1e1900 */
[----:B------:R-:W-:-:S03]  /*0e70*/  ISETP.GE.AND P6, PT, R23, R56, PT ;  /* 0x000000381700720c */ /* 0x000fc60003fc6270 */
[----:B------:R-:W3:Y:S01]  /*0e80*/  @!P0 LDG.E R3, [R10.64+0x80] ;  /* 0x0000800a0a038981 */ /* 0x000ee2000c1e1900 */
[----:B------:R-:W-:-:S03]  /*0e90*/  P2R R22, PR, RZ, 0x1 ;  /* 0x00000001ff167803 */ /* 0x000fc60000000000 */
[----:B------:R-:W4:Y:S04]  /*0ea0*/  @!P1 LDG.E R2, [R10.64+0x100] ;  /* 0x0001000a0a029981 */ /* 0x000f28000c1e1900 */
[----:B------:R-:W4:Y:S04]  /*0eb0*/  @!P2 LDG.E R5, [R10.64+0x180] ;  /* 0x0001800a0a05a981 */ /* 0x000f28000c1e1900 */
[----:B------:R-:W4:Y:S04]  /*0ec0*/  @!P3 LDG.E R4, [R10.64+0x200] ;  /* 0x0002000a0a04b981 */ /* 0x000f28000c1e1900 */
[----:B------:R-:W4:Y:S04]  /*0ed0*/  @!P4 LDG.E R9, [R10.64+0x280] ;  /* 0x0002800a0a09c981 */ /* 0x000f28000c1e1900 */
[----:B------:R-:W4:Y:S04]  /*0ee0*/  @!P5 LDG.E R8, [R10.64+0x300] ;  /* 0x0003000a0a08d981 */ /* 0x000f28000c1e1900 */
[----:B------:R-:W4:Y:S01]  /*0ef0*/  @!P6 LDG.E R13, [R10.64+0x380] ;  /* 0x0003800a0a0de981 */ /* 0x000f22000c1e1900 */
[----:B------:R-:W-:Y:S01]  /*0f00*/  ISETP.GE.AND P0, PT, R60, R56, PT ;  /* 0x000000383c00720c */ /* 0x000fe20003f06270 */
[----:B------:R-:W-:-:S02]  /*0f10*/  HFMA2.MMA R20, -RZ, RZ, 0, 0 ;  /* 0x00000000ff147435 */ /* 0x000fc400000001ff */
[----:B------:R-:W-:Y:S02]  /*0f20*/  HFMA2.MMA R105, -RZ, RZ, 0, 0 ;  /* 0x00000000ff697435 */ /* 0x000fe400000001ff */
[----:B------:R-:W-:Y:S02]  /*0f30*/  HFMA2.MMA R107, -RZ, RZ, 0, 0 ;  /* 0x00000000ff6b7435 */ /* 0x000fe400000001ff */
[----:B------:R-:W-:Y:S01]  /*0f40*/  HFMA2.MMA R109, -RZ, RZ, 0, 0 ;  /* 0x00000000ff6d7435 */ /* 0x000fe200000001ff */
[----:B------:R-:W-:Y:S02]  /*0f50*/  MOV R26, RZ ;  /* 0x000000ff001a7202 */ /* 0x000fe40000000f00 */
[----:B------:R-:W-:Y:S02]  /*0f60*/  MOV R28, RZ ;  /* 0x000000ff001c7202 */ /* 0x000fe40000000f00 */
[----:B------:R-:W-:Y:S01]  /*0f70*/  MOV R111, RZ ;  /* 0x000000ff006f7202 */ /* 0x000fe20000000f00 */
[----:B--2---:R0:W-:Y:S04]  /*0f80*/  STS [R55], R0 ;  /* 0x0000000037007388 */ /* 0x0041e80000000800 */
[----:B---3--:R-:W-:Y:S04]  /*0f90*/  STS [R54+0x80], R3 ;  /* 0x0000800336007388 */ /* 0x008fe80000000800 */
[----:B----4-:R-:W-:Y:S04]  /*0fa0*/  STS [R53+0x100], R2 ;  /* 0x0001000235007388 */ /* 0x010fe80000000800 */
[----:B------:R-:W-:Y:S04]  /*0fb0*/  STS [R52+0x180], R5 ;  /* 0x0001800534007388 */ /* 0x000fe80000000800 */
[----:B------:R1:W-:Y:S04]  /*0fc0*/  STS [R51+0x200], R4 ;  /* 0x0002000433007388 */ /* 0x0003e80000000800 */
[----:B------:R-:W-:Y:S04]  /*0fd0*/  STS [R50+0x280], R9 ;  /* 0x0002800932007388 */ /* 0x000fe80000000800 */
[----:B------:R2:W-:Y:S04]  /*0fe0*/  STS [R49+0x300], R8 ;  /* 0x0003000831007388 */ /* 0x0005e80000000800 */
[----:B------:R3:W-:Y:S01]  /*0ff0*/  STS [R48+0x380], R13 ;  /* 0x0003800d30007388 */ /* 0x0007e20000000800 */
        /* <DEDUP_REMOVED lines=56> */
[----:B----4-:R-:W-:Y:S04]  /*1380*/  STS [R55], R20 ;  /* 0x0000001437007388 */ /* 0x010fe80000000800 */
[----:B------:R-:W-:Y:S04]  /*1390*/  STS [R54+0x80], R105 ;  /* 0x0000806936007388 */ /* 0x000fe80000000800 */
[----:B------:R-:W-:Y:S04]  /*13a0*/  STS [R53+0x100], R0 ;  /* 0x0001000035007388 */ /* 0x000fe80000000800 */
[----:B------:R-:W-:Y:S04]  /*13b0*/  STS [R52+0x180], R107 ;  /* 0x0001806b34007388 */ /* 0x000fe80000000800 */
[----:B------:R-:W-:Y:S04]  /*13c0*/  STS [R51+0x200], R26 ;  /* 0x0002001a33007388 */ /* 0x000fe80000000800 */
[----:B------:R0:W-:Y:S04]  /*13d0*/  STS [R50+0x280], R109 ;  /* 0x0002806d32007388 */ /* 0x0001e80000000800 */
[----:B------:R1:W-:Y:S04]  /*13e0*/  STS [R49+0x300], R28 ;  /* 0x0003001c31007388 */ /* 0x0003e80000000800 */
[----:B------:R2:W-:Y:S01]  /*13f0*/  STS [R48+0x380], R111 ;  /* 0x0003806f30007388 */ /* 0x0005e20000000800 */
        /* <DEDUP_REMOVED lines=67> */
.L_x_12008:
[----:B--234-:R-:W-:Y:S05]  /*1830*/  BSYNC B0 ;  /* 0x0000000000007941 */ /* 0x01cfea0003800000 */
.L_x_12007:
        /* <DEDUP_REMOVED lines=35> */
.L_x_12010:
[----:B------:R-:W-:Y:S05]  /*1a70*/  BSYNC B0 ;  /* 0x0000000000007941 */ /* 0x000fea0003800000 */
.L_x_12009:
        /* <DEDUP_REMOVED lines=35> */
.L_x_12012:
[----:B------:R-:W-:Y:S05]  /*1cb0*/  BSYNC B0 ;  /* 0x0000000000007941 */ /* 0x000fea0003800000 */
.L_x_12011:
        /* <DEDUP_REMOVED lines=33> */
.L_x_12014:
[----:B------:R-:W-:Y:S05]  /*1ed0*/  BSYNC B0 ;  /* 0x0000000000007941 */ /* 0x000fea0003800000 */
.L_x_12013:
        /* <DEDUP_REMOVED lines=33> */
.L_x_12016:
[----:B------:R-:W-:Y:S05]  /*20f0*/  BSYNC B0 ;  /* 0x0000000000007941 */ /* 0x000fea0003800000 */
.L_x_12015:
        /* <DEDUP_REMOVED lines=33> */
.L_x_12018:
[----:B------:R-:W-:Y:S05]  /*2310*/  BSYNC B0 ;  /* 0x0000000000007941 */ /* 0x000fea0003800000 */
.L_x_12017:
        /* <DEDUP_REMOVED lines=33> */
.L_x_12020:
[----:B------:R-:W-:Y:S05]  /*2530*/  BSYNC B0 ;  /* 0x0000000000007941 */ /* 0x000fea0003800000 */
.L_x_12019:
        /* <DEDUP_REMOVED lines=33> */
.L_x_12022:
[----:B------:R-:W-:Y:S05]  /*2750*/  BSYNC B0 ;  /* 0x0000000000007941 */ /* 0x000fea0003800000 */
.L_x_12021:
        /* <DEDUP_REMOVED lines=24> */
[----:B---3--:R-:W-:Y:S04]  /*28e0*/  STS [R55], R92 ;  /* 0x0000005c37007388 */ /* 0x008fe80000000800 */
[----:B--2---:R-:W-:Y:S04]  /*28f0*/  STS [R54+0x80], R89 ;  /* 0x0000805936007388 */ /* 0x004fe80000000800 */
[----:B----4-:R-:W-:Y:S04]  /*2900*/  STS [R53+0x100], R90 ;  /* 0x0001005a35007388 */ /* 0x010fe80000000800 */
[----:B-----5:R-:W-:Y:S04]  /*2910*/  STS [R52+0x180], R91 ;  /* 0x0001805b34007388 */ /* 0x020fe80000000800 */
        /* <DEDUP_REMOVED lines=61> */
[----:B-----5:R-:W-:Y:S04]  /*2cf0*/  STS [R55], R98 ;  /* 0x0000006237007388 */ /* 0x020fe80000000800 */
[----:B------:R-:W-:Y:S04]  /*2d00*/  STS [R54+0x80], R3 ;  /* 0x0000800336007388 */ /* 0x000fe80000000800 */
[----:B------:R-:W-:Y:S04]  /*2d10*/  STS [R53+0x100], R2 ;  /* 0x0001000235007388 */ /* 0x000fe80000000800 */
[----:B------:R-:W-:Y:S04]  /*2d20*/  STS [R52+0x180], R7 ;  /* 0x0001800734007388 */ /* 0x000fe80000000800 */
[----:B------:R0:W-:Y:S04]  /*2d30*/  STS [R51+0x200], R6 ;  /* 0x0002000633007388 */ /* 0x0001e80000000800 */
[----:B------:R-:W-:Y:S04]  /*2d40*/  STS [R50+0x280], R93 ;  /* 0x0002805d32007388 */ /* 0x000fe80000000800 */
[----:B------:R-:W-:Y:S04]  /*2d50*/  STS [R49+0x300], R100 ;  /* 0x0003006431007388 */ /* 0x000fe80000000800 */
[----:B------:R-:W-:Y:S01]  /*2d60*/  STS [R48+0x380], R99 ;  /* 0x0003806330007388 */ /* 0x000fe20000000800 */
        /* <DEDUP_REMOVED lines=96> */
.L_x_12024:
[----:B------:R-:W-:Y:S05]  /*3370*/  BSYNC B0 ;  /* 0x0000000000007941 */ /* 0x000fea0003800000 */
.L_x_12023:
        /* <DEDUP_REMOVED lines=93> */
.L_x_12027:
[----:B------:R-:W-:Y:S05]  /*3950*/  BSYNC B0 ;  /* 0x0000000000007941 */ /* 0x000fea0003800000 */
.L_x_12026:
        /* <DEDUP_REMOVED lines=9> */
.L_x_12025:
        /* <DEDUP_REMOVED lines=12> */
[----:B------:R-:W-:Y:S01]  /*3ab0*/  CS2R R94, SRZ ;  /* 0x00000000005e7805 */ /* 0x000fe2000001ff00 */
[----:B------:R-:W-:Y:S01]  /*3ac0*/  FFMA.FTZ R74, R41, R26, R74 ;  /* 0x0000001a294a7223 */ /* 0x000fe2000001004a */
[----:B------:R-:W-:Y:S01]  /*3ad0*/  MOV R107, RZ ;  /* 0x000000ff006b7202 */ /* 0x000fe20000000f00 */
[-C--:B------:R-:W-:Y:S01]  /*3ae0*/  FMUL.FTZ R121, R24, R79.reuse ;  /* 0x0000004f18797220 */ /* 0x080fe20000410000 */
[----:B------:R-:W-:Y:S01]  /*3af0*/  MOV R103, RZ ;  /* 0x000000ff00677202 */ /* 0x000fe20000000f00 */
[----:B------:R-:W-:Y:S01]  /*3b00*/  FFMA.FTZ R74, R39, R82, R74 ;  /* 0x00000052274a7223 */ /* 0x000fe2000001004a */
[----:B------:R-:W-:Y:S01]  /*3b10*/  MOV R99, RZ ;  /* 0x000000ff00637202 */ /* 0x000fe20000000f00 */
[----:B0-----:R-:W-:-:S02]  /*3b20*/  FMUL.FTZ R119, R26, R79 ;  /* 0x0000004f1a777220 */ /* 0x001fc40000410000 */
        /* <DEDUP_REMOVED lines=12> */
[C---:B------:R-:W-:Y:S01]  /*3bf0*/  LEA.HI R2, R91.reuse, R91, RZ, 0x1 ;  /* 0x0000005b5b027211 */ /* 0x040fe200078f08ff */
        /* <DEDUP_REMOVED lines=17> */
.L_x_12075:
[----:B------:R-:W-:Y:S01]  /*3d10*/  SHF.R.S32.HI R96, RZ, 0x1f, R84 ;  /* 0x0000001fff607819 */ /* 0x000fe20000011454 */
[----:B------:R-:W-:Y:S01]  /*3d20*/  CS2R R24, SRZ ;  /* 0x0000000000187805 */ /* 0x000fe2000001ff00 */
[----:B------:R-:W-:Y:S01]  /*3d30*/  IADD3 R2, R63, R60, RZ ;  /* 0x0000003c3f027210 */ /* 0x000fe20007ffe0ff */
[----:B------:R-:W-:Y:S01]  /*3d40*/  CS2R R126, SRZ ;  /* 0x00000000007e7805 */ /* 0x000fe2000001ff00 */
[----:B------:R-:W-:Y:S01]  /*3d50*/  IADD3 R56, -R12, c[0x0][0x168], RZ ;  /* 0x00005a000c387a10 */ /* 0x000fe20007ffe1ff */
[----:B------:R-:W-:Y:S01]  /*3d60*/  IMAD R5, R96, c[0x0][0x1a0], RZ ;  /* 0x0000680060057a24 */ /* 0x000fe200078e02ff */
[--C-:B------:R-:W-:Y:S01]  /*3d70*/  SHF.R.S32.HI R3, RZ, 0x1f, R2.reuse ;  /* 0x0000001fff037819 */ /* 0x100fe20000011402 */
[----:B------:R-:W-:Y:S01]  /*3d80*/  HFMA2.MMA R98, -RZ, RZ, 0, 0 ;  /* 0x00000000ff627435 */ /* 0x000fe200000001ff */
[----:B------:R-:W-:Y:S01]  /*3d90*/  SHF.L.U32 R141, R56, 0x1, RZ ;  /* 0x00000001388d7819 */ /* 0x000fe200000006ff */
[----:B------:R-:W-:Y:S01]  /*3da0*/  IMAD R7, R84, c[0x0][0x1a4], R5 ;  /* 0x0000690054077a24 */ /* 0x000fe200078e0205 */
[----:B------:R-:W-:Y:S01]  /*3db0*/  IADD3 R22, R2, 0x20, RZ ;  /* 0x0000002002167810 */ /* 0x000fe20007ffe0ff */
[----:B------:R-:W-:Y:S01]  /*3dc0*/  IMAD.WIDE.U32 R4, R84, c[0x0][0x1a0], R2 ;  /* 0x0000680054047a25 */ /* 0x000fe200078e0002 */
[C---:B------:R-:W-:Y:S01]  /*3dd0*/  IADD3 R23, R2.reuse, 0x40, RZ ;  /* 0x0000004002177810 */ /* 0x040fe20007ffe0ff */
[----:B------:R-:W-:Y:S01]  /*3de0*/  HFMA2.MMA R104, -RZ, RZ, 0, 0 ;  /* 0x00000000ff687435 */ /* 0x000fe200000001ff */
[----:B------:R-:W-:Y:S01]  /*3df0*/  IADD3 R27, R2, 0x60, RZ ;  /* 0x00000060021b7810 */ /* 0x000fe20007ffe0ff */
[----:B------:R-:W-:Y:S01]  /*3e00*/  HFMA2.MMA R110, -RZ, RZ, 0, 0 ;  /* 0x00000000ff6e7435 */ /* 0x000fe200000001ff */
[----:B------:R-:W-:Y:S01]  /*3e10*/  IADD3 R5, R5, R7, RZ ;  /* 0x0000000705057210 */ /* 0x000fe20007ffe0ff */
[----:B------:R-:W-:Y:S01]  /*3e20*/  HFMA2.MMA R116, -RZ, RZ, 0, 0 ;  /* 0x00000000ff747435 */ /* 0x000fe200000001ff */
[----:B------:R-:W-:-:S02]  /*3e30*/  LEA R6, P0, R4, R64, 0x2 ;  /* 0x0000004004067211 */ /* 0x000fc400078010ff */
[-C--:B------:R-:W-:Y:S02]  /*3e40*/  ISETP.GE.AND P1, PT, R22, R141.reuse, PT ;  /* 0x0000008d1600720c */ /* 0x080fe40003f26270 */
[----:B------:R-:W-:Y:S02]  /*3e50*/  LEA.HI.X R7, R4, R62, R5, 0x2, P0 ;  /* 0x0000003e04077211 */ /* 0x000fe400000f1405 */
[CC--:B------:R-:W-:Y:S02]  /*3e60*/  ISETP.GE.AND P0, PT, R2.reuse, R141.reuse, PT ;  /* 0x0000008d0200720c */ /* 0x0c0fe40003f06270 */
[-C--:B------:R-:W-:Y:S02]  /*3e70*/  ISETP.GE.AND P2, PT, R23, R141.reuse, PT ;  /* 0x0000008d1700720c */ /* 0x080fe40003f46270 */
[----:B------:R-:W-:Y:S02]  /*3e80*/  ISETP.GE.AND P3, PT, R27, R141, PT ;  /* 0x0000008d1b00720c */ /* 0x000fe40003f66270 */
[----:B------:R-:W-:-:S02]  /*3e90*/  IADD3 R100, R2, 0x80, RZ ;  /* 0x0000008002647810 */ /* 0x000fc40007ffe0ff */
[----:B------:R-:W-:Y:S01]  /*3ea0*/  MOV R26, RZ ;  /* 0x000000ff001a7202 */ /* 0x000fe20000000f00 */
[----:B0-----:R0:W2:Y:S01]  /*3eb0*/  @!P1 LDG.E R25, [R6.64+0x80] ;  /* 0x0000800a06199981 */ /* 0x0010a2000c1e1900 */
[C---:B------:R-:W-:Y:S02]  /*3ec0*/  IADD3 R102, R2.reuse, 0xa0, RZ ;  /* 0x000000a002667810 */ /* 0x040fe40007ffe0ff */
[C---:B------:R-:W-:Y:S01]  /*3ed0*/  IADD3 R106, R2.reuse, 0xc0, RZ ;  /* 0x000000c0026a7810 */ /* 0x040fe20007ffe0ff */
[----:B---3--:R0:W3:Y:S01]  /*3ee0*/  @!P0 LDG.E R24, [R6.64] ;  /* 0x0000000a06188981 */ /* 0x0080e2000c1e1900 */
        /* <DEDUP_REMOVED lines=13> */
[----:B------:R-:W-:Y:S02]  /*3fc0*/  MOV R131, RZ ;  /* 0x000000ff00837202 */ /* 0x000fe40000000f00 */
[C---:B------:R-:W-:Y:S01]  /*3fd0*/  IADD3 R120, R2.reuse, 0x140, RZ ;  /* 0x0000014002787810 */ /* 0x040fe20007ffe0ff */
[----:B------:R0:W4:Y:S01]  /*3fe0*/  @!P0 LDG.E R104, [R6.64+0x300] ;  /* 0x0003000a06688981 */ /* 0x000122000c1e1900 */
[C---:B------:R-:W-:Y:S02]  /*3ff0*/  IADD3 R122, R2.reuse, 0x160, RZ ;  /* 0x00000160027a7810 */ /* 0x040fe40007ffe0ff */
[----:B------:R-:W-:Y:S01]  /*4000*/  MOV R118, RZ ;  /* 0x000000ff00767202 */ /* 0x000fe20000000f00 */
[----:B------:R0:W4:Y:S01]  /*4010*/  @!P4 LDG.E R129, [R6.64+0x280] ;  /* 0x0002800a0681c981 */ /* 0x000122000c1e1900 */
[C---:B------:R-:W-:Y:S02]  /*4020*/  IADD3 R128, R2.reuse, 0x180, RZ ;  /* 0x0000018002807810 */ /* 0x040fe40007ffe0ff */
[----:B------:R-:W-:Y:S01]  /*4030*/  IADD3 R130, R2, 0x1a0, RZ ;  /* 0x000001a002827810 */ /* 0x000fe20007ffe0ff */
[----:B------:R0:W4:Y:S01]  /*4040*/  @!P1 LDG.E R131, [R6.64+0x380] ;  /* 0x0003800a06839981 */ /* 0x000122000c1e1900 */
[----:B------:R-:W-:-:S02]  /*4050*/  ISETP.GE.AND P5, PT, R120, R141, PT ;  /* 0x0000008d7800720c */ /* 0x000fc40003fa6270 */
[C---:B------:R-:W-:Y:S01]  /*4060*/  IADD3 R134, R2.reuse, 0x1c0, RZ ;  /* 0x000001c002867810 */ /* 0x040fe20007ffe0ff */
[----:B------:R0:W4:Y:S01]  /*4070*/  @!P2 LDG.E R110, [R6.64+0x400] ;  /* 0x0004000a066ea981 */ /* 0x000122000c1e1900 */
[----:B------:R-:W-:Y:S02]  /*4080*/  IADD3 R135, R2, 0x1e0, RZ ;  /* 0x000001e002877810 */ /* 0x000fe40007ffe0ff */
[-C--:B------:R-:W-:Y:S01]  /*4090*/  ISETP.GE.AND P4, PT, R122, R141.reuse, PT ;  /* 0x0000008d7a00720c */ /* 0x080fe20003f86270 */
[----:B------:R0:W4:Y:S01]  /*40a0*/  @!P3 LDG.E R118, [R6.64+0x480] ;  /* 0x0004800a0676b981 */ /* 0x000122000c1e1900 */
[-C--:B------:R-:W-:Y:S02]  /*40b0*/  ISETP.GE.AND P0, PT, R128, R141.reuse, PT ;  /* 0x0000008d8000720c */ /* 0x080fe40003f06270 */
[-C--:B------:R-:W-:Y:S02]  /*40c0*/  ISETP.GE.AND P1, PT, R130, R141.reuse, PT ;  /* 0x0000008d8200720c */ /* 0x080fe40003f26270 */
[-C--:B------:R-:W-:Y:S01]  /*40d0*/  ISETP.GE.AND P2, PT, R134, R141.reuse, PT ;  /* 0x0000008d8600720c */ /* 0x080fe20003f46270 */
[----:B------:R-:W-:Y:S01]  /*40e0*/  HFMA2.MMA R136, -RZ, RZ, 0, 0 ;  /* 0x00000000ff887435 */ /* 0x000fe200000001ff */
        /* <DEDUP_REMOVED lines=13> */
[C---:B------:R-:W-:Y:S02]  /*41c0*/  IMAD R5, R96.reuse, c[0x0][0x1c0], RZ ;  /* 0x0000700060057a24 */ /* 0x040fe400078e02ff */
[----:B------:R-:W-:Y:S02]  /*41d0*/  IMAD R137, R96, c[0x0][0x188], RZ ;  /* 0x0000620060897a24 */ /* 0x000fe400078e02ff */
[C---:B------:R-:W-:Y:S02]  /*41e0*/  IMAD R139, R84.reuse, c[0x0][0x1c4], R5 ;  /* 0x00007100548b7a24 */ /* 0x040fe400078e0205 */
[----:B------:R-:W-:-:S04]  /*41f0*/  IMAD.WIDE.U32 R4, R84, c[0x0][0x1c0], R2 ;  /* 0x0000700054047a25 */ /* 0x000fc800078e0002 */
[C---:B------:R-:W-:Y:S01]  /*4200*/  IMAD R137, R84.reuse, c[0x0][0x18c], R137 ;  /* 0x0000630054897a24 */ /* 0x040fe200078e0289 */
[----:B------:R-:W-:Y:S01]  /*4210*/  IADD3 R3, R5, R139, RZ ;  /* 0x0000008b05037210 */ /* 0x000fe20007ffe0ff */
[----:B0-----:R-:W-:Y:S01]  /*4220*/  IMAD.WIDE.U32 R6, R84, c[0x0][0x188], R20 ;  /* 0x0000620054067a25 */ /* 0x001fe200078e0014 */
[----:B------:R-:W-:Y:S02]  /*4230*/  LEA R20, P4, R4, R61, 0x2 ;  /* 0x0000003d04147211 */ /* 0x000fe400078810ff */
[----:B------:R-:W-:Y:S02]  /*4240*/  ISETP.GE.AND P2, PT, R22, R141, PT ;  /* 0x0000008d1600720c */ /* 0x000fe40003f46270 */
[----:B------:R-:W-:Y:S02]  /*4250*/  IADD3 R5, R7, R137, RZ ;  /* 0x0000008907057210 */ /* 0x000fe40007ffe0ff */
[----:B------:R-:W-:Y:S02]  /*4260*/  LEA R22, P1, R6, c[0x0][0x220], 0x3 ;  /* 0x0000880006167a11 */ /* 0x000fe400078218ff */
[----:B------:R-:W-:-:S02]  /*4270*/  LEA.HI.X R21, R4, R59, R3, 0x2, P4 ;  /* 0x0000003b04157211 */ /* 0x000fc400020f1403 */
[----:B------:R-:W-:Y:S02]  /*4280*/  IADD3 R3, R68, 0x100, RZ ;  /* 0x0000010044037810 */ /* 0x000fe40007ffe0ff */
[----:B------:R-:W-:Y:S02]  /*4290*/  ISETP.GE.AND P3, PT, R23, R141, PT ;  /* 0x0000008d1700720c */ /* 0x000fe40003f66270 */
[----:B------:R-:W-:Y:S02]  /*42a0*/  LEA.HI.X R23, R6, c[0x0][0x224], R5, 0x3, P1 ;  /* 0x0000890006177a11 */ /* 0x000fe400008f1c05 */
[C---:B------:R-:W-:Y:S02]  /*42b0*/  IADD3 R7, R68.reuse, 0x120, RZ ;  /* 0x0000012044077810 */ /* 0x040fe40007ffe0ff */
[----:B------:R-:W-:Y:S02]  /*42c0*/  IADD3 R137, R68, 0x140, RZ ;  /* 0x0000014044897810 */ /* 0x000fe40007ffe0ff */
[----:B------:R-:W-:-:S02]  /*42d0*/  LEA.HI.SX32 R5, R3, R68, 0x1b ;  /* 0x0000004403057211 */ /* 0x000fc400078fdaff */
[----:B------:R-:W-:Y:S02]  /*42e0*/  IADD3 R3, R68, 0x160, RZ ;  /* 0x0000016044037810 */ /* 0x000fe40007ffe0ff */
[-C--:B------:R-:W-:Y:S02]  /*42f0*/  ISETP.GE.AND P0, PT, R2, R141.reuse, PT ;  /* 0x0000008d0200720c */ /* 0x080fe40003f06270 */
[-C--:B------:R-:W-:Y:S02]  /*4300*/  LEA.HI.SX32 R7, R7, R68.reuse, 0x1b ;  /* 0x0000004407077211 */ /* 0x080fe400078fdaff */
[----:B------:R-:W-:Y:S02]  /*4310*/  LEA.HI.SX32 R159, R137, R68, 0x1b ;  /* 0x00000044899f7211 */ /* 0x000fe400078fdaff */
[----:B------:R-:W-:Y:S02]  /*4320*/  ISETP.GE.AND P1, PT, R27, R141, PT ;  /* 0x0000008d1b00720c */ /* 0x000fe40003f26270 */
[----:B------:R-:W-:-:S02]  /*4330*/  MOV R4, RZ ;  /* 0x000000ff00047202 */ /* 0x000fc40000000f00 */
[-C--:B------:R-:W-:Y:S02]  /*4340*/  ISETP.GE.AND P5, PT, R106, R141.reuse, PT ;  /* 0x0000008d6a00720c */ /* 0x080fe40003fa6270 */
[----:B------:R-:W-:Y:S01]  /*4350*/  ISETP.GE.AND P4, PT, R102, R141, PT ;  /* 0x0000008d6600720c */ /* 0x000fe20003f86270 */
[----:B------:R-:W-:Y:S01]  /*4360*/  HFMA2.MMA R102, -RZ, RZ, 0, 0 ;  /* 0x00000000ff667435 */ /* 0x000fe200000001ff */
[----:B------:R-:W-:Y:S02]  /*4370*/  MOV R167, RZ ;  /* 0x000000ff00a77202 */ /* 0x000fe40000000f00 */
[----:B------:R-:W-:Y:S01]  /*4380*/  MOV R169, RZ ;  /* 0x000000ff00a97202 */ /* 0x000fe20000000f00 */
[----:B------:R-:W-:Y:S01]  /*4390*/  HFMA2.MMA R106, -RZ, RZ, 0, 0 ;  /* 0x00000000ff6a7435 */ /* 0x000fe200000001ff */
[----:B------:R-:W-:Y:S01]  /*43a0*/  MOV R171, RZ ;  /* 0x000000ff00ab7202 */ /* 0x000fe20000000f00 */
[----:B---3--:R0:W-:Y:S04]  /*43b0*/  STS [R55], R24 ;  /* 0x0000001837007388 */ /* 0x0081e80000000800 */
[----:B--2---:R-:W-:Y:S04]  /*43c0*/  STS [R54+0x80], R25 ;  /* 0x0000801936007388 */ /* 0x004fe80000000800 */
[----:B----4-:R1:W-:Y:S04]  /*43d0*/  STS [R53+0x100], R26 ;  /* 0x0001001a35007388 */ /* 0x0103e80000000800 */
[----:B------:R2:W-:Y:S01]  /*43e0*/  STS [R52+0x180], R127 ;  /* 0x0001807f34007388 */ /* 0x0005e20000000800 */
[----:B0-----:R-:W-:-:S03]  /*43f0*/  IADD3 R55, R68, 0x1c0, RZ ;  /* 0x000001c044377810 */ /* 0x001fc60007ffe0ff */
[----:B------:R0:W-:Y:S01]  /*4400*/  STS [R51+0x200], R98 ;  /* 0x0002006233007388 */ /* 0x0001e20000000800 */
[C---:B-1----:R-:W-:Y:S02]  /*4410*/  IADD3 R53, R68.reuse, 0x1a0, RZ ;  /* 0x000001a044357810 */ /* 0x042fe40007ffe0ff */
[----:B------:R-:W-:Y:S02]  /*4420*/  LEA.HI.SX32 R25, R3, R68, 0x1b ;  /* 0x0000004403197211 */ /* 0x000fe400078fdaff */
[C---:B--2---:R-:W-:Y:S01]  /*4430*/  IADD3 R127, R68.reuse, 0x1e0, RZ ;  /* 0x000001e0447f7810 */ /* 0x044fe20007ffe0ff */
[----:B------:R1:W2:Y:S01]  /*4440*/  LDG.E.64 R2, [R22.64] ;  /* 0x0000000a16027981 */ /* 0x0002a2000c1e1b00 */
[----:B0-----:R-:W-:-:S03]  /*4450*/  IADD3 R51, R68, 0x180, RZ ;  /* 0x0000018044337810 */ /* 0x001fc60007ffe0ff */
[----:B------:R-:W-:Y:S01]  /*4460*/  STS [R50+0x280], R129 ;  /* 0x0002808132007388 */ /* 0x000fe20000000800 */
[-C--:B------:R-:W-:Y:S02]  /*4470*/  LEA.HI.SX32 R24, R53, R68.reuse, 0x1b ;  /* 0x0000004435187211 */ /* 0x080fe400078fdaff */
[-C--:B------:R-:W-:Y:S01]  /*4480*/  LEA.HI.SX32 R161, R51, R68.reuse, 0x1b ;  /* 0x0000004433a17211 */ /* 0x080fe200078fdaff */
[----:B------:R-:W-:Y:S01]  /*4490*/  STS [R49+0x300], R104 ;  /* 0x0003006831007388 */ /* 0x000fe20000000800 */
[----:B------:R-:W-:-:S03]  /*44a0*/  LEA.HI.SX32 R163, R55, R68, 0x1b ;  /* 0x0000004437a37211 */ /* 0x000fc600078fdaff */
[----:B------:R0:W-:Y:S01]  /*44b0*/  STS [R48+0x380], R131 ;  /* 0x0003808330007388 */ /* 0x0001e20000000800 */
[----:B------:R-:W-:-:S03]  /*44c0*/  LEA.HI.SX32 R165, R127, R68, 0x1b ;  /* 0x000000447fa57211 */ /* 0x000fc600078fdaff */
[----:B------:R3:W-:Y:S04]  /*44d0*/  STS [R5.X4+0x400], R110 ;  /* 0x0004006e05007388 */ /* 0x0007e80000004800 */
[----:B------:R-:W-:Y:S04]  /*44e0*/  STS [R7.X4+0x480], R118 ;  /* 0x0004807607007388 */ /* 0x000fe80000004800 */
[----:B------:R-:W-:Y:S04]  /*44f0*/  STS [R159.X4+0x500], R116 ;  /* 0x000500749f007388 */ /* 0x000fe80000004800 */
[----:B------:R-:W-:Y:S01]  /*4500*/  STS [R25.X4+0x580], R126 ;  /* 0x0005807e19007388 */ /* 0x000fe20000004800 */
[----:B------:R-:W-:-:S03]  /*4510*/  CS2R R26, SRZ ;  /* 0x00000000001a7805 */ /* 0x000fc6000001ff00 */
[----:B------:R-:W-:Y:S04]  /*4520*/  STS [R161.X4+0x600], R124 ;  /* 0x0006007ca1007388 */ /* 0x000fe80000004800 */
[----:B------:R-:W-:Y:S01]  /*4530*/  STS [R24.X4+0x680], R133 ;  /* 0x0006808518007388 */ /* 0x000fe20000004800 */
[----:B-1----:R-:W-:-:S03]  /*4540*/  CS2R R22, SRZ ;  /* 0x0000000000167805 */ /* 0x002fc6000001ff00 */
[----:B------:R-:W-:Y:S04]  /*4550*/  STS [R163.X4+0x700], R132 ;  /* 0x00070084a3007388 */ /* 0x000fe80000004800 */
[----:B------:R-:W-:Y:S01]  /*4560*/  STS [R165.X4+0x780], R136 ;  /* 0x00078088a5007388 */ /* 0x000fe20000004800 */
[----:B------:R-:W-:-:S06]  /*4570*/  NOP ;  /* 0x0000000000007918 */ /* 0x000fcc0000000000 */
[----:B------:R1:W4:Y:S01]  /*4580*/  @!P0 LDG.E R4, [R20.64] ;  /* 0x0000000a14048981 */ /* 0x000322000c1e1900 */
[-C--:B------:R-:W-:Y:S01]  /*4590*/  ISETP.GE.AND P0, PT, R100, R141.reuse, PT ;  /* 0x0000008d6400720c */ /* 0x080fe20003f06270 */
[----:B0-----:R-:W-:Y:S02]  /*45a0*/  HFMA2.MMA R48, -RZ, RZ, 0, 0 ;  /* 0x00000000ff307435 */ /* 0x001fe400000001ff */
        /* <DEDUP_REMOVED lines=18> */
[----:B------:R-:W-:Y:S01]  /*46d0*/  ISETP.GE.AND P1, PT, R135, R141, PT ;  /* 0x0000008d8700720c */ /* 0x000fe20003f26270 */
[----:B---3--:R-:W-:Y:S01]  /*46e0*/  HFMA2.MMA R110, -RZ, RZ, 0, 0 ;  /* 0x00000000ff6e7435 */ /* 0x008fe200000001ff */
[----:B------:R-:W-:Y:S01]  /*46f0*/  MOV R104, RZ ;  /* 0x000000ff00687202 */ /* 0x000fe20000000f00 */
[----:B------:R-:W-:Y:S01]  /*4700*/  HFMA2.MMA R112, -RZ, RZ, 0, 0 ;  /* 0x00000000ff707435 */ /* 0x000fe200000001ff */
        /* <DEDUP_REMOVED lines=8> */
[C---:B------:R-:W-:Y:S02]  /*4790*/  SHF.L.U32 R6, R68.reuse, 0x4, RZ ;  /* 0x0000000444067819 */ /* 0x040fe400000006ff */
[CC--:B------:R-:W-:Y:S02]  /*47a0*/  LEA.HI.SX32 R55, R68.reuse, R68.reuse, 0x1b ;  /* 0x0000004444377211 */ /* 0x0c0fe400078fdaff */
[C---:B------:R-:W-:Y:S02]  /*47b0*/  IADD3 R51, R68.reuse, 0x40, RZ ;  /* 0x0000004044337810 */ /* 0x040fe40007ffe0ff */
[----:B------:R-:W-:Y:S02]  /*47c0*/  LEA.HI.SX32 R54, R49, R68, 0x1b ;  /* 0x0000004431367211 */ /* 0x000fe400078fdaff */
[C---:B-1----:R-:W-:Y:S02]  /*47d0*/  IADD3 R21, R68.reuse, 0x80, RZ ;  /* 0x0000008044157810 */ /* 0x042fe40007ffe0ff */
[----:B------:R-:W-:-:S02]  /*47e0*/  IADD3 R49, R68, 0x60, RZ ;  /* 0x0000006044317810 */ /* 0x000fc40007ffe0ff */
[----:B------:R-:W-:Y:S02]  /*47f0*/  LEA.HI.SX32 R98, R6, R6, 0x1b ;  /* 0x0000000606627211 */ /* 0x000fe400078fdaff */
[----:B------:R-:W-:Y:S02]  /*4800*/  SHF.L.U32 R55, R55, 0x2, RZ ;  /* 0x0000000237377819 */ /* 0x000fe400000006ff */
[-C--:B------:R-:W-:Y:S01]  /*4810*/  LEA.HI.SX32 R53, R51, R68.reuse, 0x1b ;  /* 0x0000004433357211 */ /* 0x080fe200078fdaff */
[----:B------:R-:W0:Y:S01]  /*4820*/  LDS R157, [R98.X4] ;  /* 0x00000000629d7984 */ /* 0x000e220000004800 */
[-C--:B------:R-:W-:Y:S02]  /*4830*/  LEA.HI.SX32 R51, R21, R68.reuse, 0x1b ;  /* 0x0000004415337211 */ /* 0x080fe400078fdaff */
[----:B------:R-:W-:Y:S01]  /*4840*/  LEA.HI.SX32 R49, R49, R68, 0x1b ;  /* 0x0000004431317211 */ /* 0x000fe200078fdaff */
[----:B------:R-:W1:Y:S01]  /*4850*/  LDS R155, [R98.X4+0x4] ;  /* 0x00000400629b7984 */ /* 0x000e620000004800 */
[----:B------:R-:W-:-:S02]  /*4860*/  SHF.L.U32 R54, R54, 0x2, RZ ;  /* 0x0000000236367819 */ /* 0x000fc400000006ff */
[----:B------:R-:W-:Y:S01]  /*4870*/  SHF.L.U32 R53, R53, 0x2, RZ ;  /* 0x0000000235357819 */ /* 0x000fe200000006ff */
[----:B------:R-:W0:Y:S01]  /*4880*/  LDS R153, [R98.X4+0x8] ;  /* 0x0000080062997984 */ /* 0x000e220000004800 */
[----:B------:R-:W-:-:S03]  /*4890*/  SHF.L.U32 R52, R49, 0x2, RZ ;  /* 0x0000000231347819 */ /* 0x000fc600000006ff */
[----:B------:R-:W0:Y:S01]  /*48a0*/  LDS R151, [R98.X4+0xc] ;  /* 0x00000c0062977984 */ /* 0x000e220000004800 */
[----:B------:R-:W-:-:S03]  /*48b0*/  IADD3 R175, R68, 0xa0, RZ ;  /* 0x000000a044af7810 */ /* 0x000fc60007ffe0ff */
        /* <DEDUP_REMOVED lines=12> */
[----:B------:R-:W-:-:S02]  /*4980*/  IADD3 R173, R68, 0xc0, RZ ;  /* 0x000000c044ad7810 */ /* 0x000fc40007ffe0ff */
[----:B------:R-:W-:Y:S02]  /*4990*/  IADD3 R49, R68, 0xe0, RZ ;  /* 0x000000e044317810 */ /* 0x000fe40007ffe0ff */
[----:B------:R-:W-:Y:S02]  /*49a0*/  SHF.L.U32 R51, R51, 0x2, RZ ;  /* 0x0000000233337819 */ /* 0x000fe400000006ff */
[-C--:B------:R-:W-:Y:S02]  /*49b0*/  LEA.HI.SX32 R175, R175, R68.reuse, 0x1b ;  /* 0x00000044afaf7211 */ /* 0x080fe400078fdaff */
[----:B------:R-:W-:Y:S02]  /*49c0*/  ISETP.NE.AND P1, PT, R70, RZ, PT ;  /* 0x000000ff4600720c */ /* 0x000fe40003f25270 */
[-C--:B------:R-:W-:Y:S02]  /*49d0*/  LEA.HI.SX32 R173, R173, R68.reuse, 0x1b ;  /* 0x00000044adad7211 */ /* 0x080fe400078fdaff */
[----:B------:R-:W-:-:S02]  /*49e0*/  LEA.HI.SX32 R20, R49, R68, 0x1b ;  /* 0x0000004431147211 */ /* 0x000fc400078fdaff */
[----:B------:R-:W-:Y:S02]  /*49f0*/  SHF.L.U32 R50, R175, 0x2, RZ ;  /* 0x00000002af327819 */ /* 0x000fe400000006ff */
[----:B------:R-:W-:Y:S02]  /*4a00*/  SHF.L.U32 R49, R173, 0x2, RZ ;  /* 0x00000002ad317819 */ /* 0x000fe400000006ff */
[----:B------:R-:W-:-:S04]  /*4a10*/  ISETP.NE.AND P0, PT, R142, RZ, PT ;  /* 0x000000ff8e00720c */ /* 0x000fc80003f05270 */
[----:B------:R-:W-:Y:S01]  /*4a20*/  ISETP.LT.OR P2, PT, R140, 0x2, P0 ;  /* 0x000000028c00780c */ /* 0x000fe20000741670 */
[----:B--2---:R-:W-:Y:S02]  /*4a30*/  FMUL.FTZ R21, R2, 1.4426950216293334961 ;  /* 0x3fb8aa3b02157820 */ /* 0x004fe40000410000 */
[----:B------:R-:W-:-:S04]  /*4a40*/  FMUL.FTZ R6, R3, R40 ;  /* 0x0000002803067220 */ /* 0x000fc80000410000 */
[----:B------:R-:W-:Y:S01]  /*4a50*/  FMUL.RZ R6, R6, 0.15915493667125701904 ;  /* 0x3e22f98306067820 */ /* 0x000fe2000040c000 */
[----:B----4-:R2:W-:Y:S02]  /*4a60*/  STS [R55+0x840], R4 ;  /* 0x0008400437007388 */ /* 0x0105e40000000800 */
[----:B--2---:R-:W-:Y:S02]  /*4a70*/  FMUL.FTZ R4, R21, R40 ;  /* 0x0000002815047220 */ /* 0x004fe40000410000 */
[----:B------:R2:W-:Y:S04]  /*4a80*/  STS [R54+0x8c0], R27 ;  /* 0x0008c01b36007388 */ /* 0x0005e80000000800 */
[----:B------:R-:W-:Y:S01]  /*4a90*/  STS [R53+0x940], R26 ;  /* 0x0009401a35007388 */ /* 0x000fe20000000800 */
[----:B------:R-:W-:Y:S03]  /*4aa0*/  MUFU.EX2 R4, R4 ;  /* 0x0000000400047308 */ /* 0x000fe60000000800 */
[----:B------:R4:W-:Y:S05]  /*4ab0*/  STS [R52+0x9c0], R23 ;  /* 0x0009c01734007388 */ /* 0x0009ea0000000800 */
[----:B--2---:R-:W2:Y:S01]  /*4ac0*/  MUFU.COS R27, R6 ;  /* 0x00000006001b7308 */ /* 0x004ea20000000000 */
[----:B------:R0:W-:Y:S07]  /*4ad0*/  STS [R51+0xa40], R48 ;  /* 0x000a403033007388 */ /* 0x0001ee0000000800 */
[----:B----4-:R-:W4:Y:S01]  /*4ae0*/  MUFU.SIN R23, R6 ;  /* 0x0000000600177308 */ /* 0x010f220000000400 */
[----:B0-----:R-:W-:Y:S01]  /*4af0*/  SHF.L.U32 R48, R20, 0x2, RZ ;  /* 0x0000000214307819 */ /* 0x001fe200000006ff */
[----:B------:R-:W-:Y:S01]  /*4b00*/  STS [R50+0xac0], R167 ;  /* 0x000ac0a732007388 */ /* 0x000fe20000000800 */
[----:B------:R-:W-:-:S03]  /*4b10*/  LEA R20, R91, R84, 0x8 ;  /* 0x000000545b147211 */ /* 0x000fc600078e40ff */
[----:B------:R2:W-:Y:S01]  /*4b20*/  STS [R49+0xb40], R22 ;  /* 0x000b401631007388 */ /* 0x0005e20000000800 */
[----:B------:R-:W-:-:S03]  /*4b30*/  @P1 IADD3 R20, R70, 0x200, RZ ;  /* 0x0000020046141810 */ /* 0x000fc60007ffe0ff */
[----:B------:R-:W-:Y:S04]  /*4b40*/  STS [R48+0xbc0], R169 ;  /* 0x000bc0a930007388 */ /* 0x000fe80000000800 */
[----:B------:R0:W-:Y:S04]  /*4b50*/  STS [R5.X4+0xc40], R100 ;  /* 0x000c406405007388 */ /* 0x0001e80000004800 */
[----:B---3--:R3:W-:Y:S01]  /*4b60*/  STS [R7.X4+0xcc0], R104 ;  /* 0x000cc06807007388 */ /* 0x0087e20000004800 */
[----:B--2---:R-:W-:-:S03]  /*4b70*/  FMUL.FTZ R22, R4, R27 ;  /* 0x0000001b04167220 */ /* 0x004fc60000410000 */
[----:B------:R2:W-:Y:S01]  /*4b80*/  STS [R159.X4+0xd40], R102 ;  /* 0x000d40669f007388 */ /* 0x0005e20000004800 */
[----:B----4-:R-:W-:Y:S01]  /*4b90*/  FMUL.FTZ R23, R4, R23 ;  /* 0x0000001704177220 */ /* 0x010fe20000410000 */
[----:B0-----:R-:W-:Y:S02]  /*4ba0*/  SHF.L.U32 R100, R20, 0x3, RZ ;  /* 0x0000000314647819 */ /* 0x001fe400000006ff */
[----:B------:R-:W-:Y:S04]  /*4bb0*/  STS [R25.X4+0xdc0], R108 ;  /* 0x000dc06c19007388 */ /* 0x000fe80000004800 */
[----:B------:R-:W-:Y:S04]  /*4bc0*/  STS [R161.X4+0xe40], R106 ;  /* 0x000e406aa1007388 */ /* 0x000fe80000004800 */
[----:B------:R0:W-:Y:S04]  /*4bd0*/  STS [R24.X4+0xec0], R171 ;  /* 0x000ec0ab18007388 */ /* 0x0001e80000004800 */
[----:B------:R-:W-:Y:S04]  /*4be0*/  STS [R163.X4+0xf40], R110 ;  /* 0x000f406ea3007388 */ /* 0x000fe80000004800 */
[----:B------:R-:W-:Y:S01]  /*4bf0*/  STS [R165.X4+0xfc0], R112 ;  /* 0x000fc070a5007388 */ /* 0x000fe20000004800 */
[----:B------:R-:W-:-:S06]  /*4c00*/  NOP ;  /* 0x0000000000007918 */ /* 0x000fcc0000000000 */
        /* <DEDUP_REMOVED lines=15> */
[----:B------:R0:W1:Y:S04]  /*4d00*/  LDS R132, [R98.X4+0x87c] ;  /* 0x00087c0062847984 */ /* 0x0000680000004800 */
[----:B------:R0:W-:Y:S01]  /*4d10*/  STS.64 [R100+0x2550], R22 ;  /* 0x0025501664007388 */ /* 0x0001e20000000a00 */
[----:B------:R-:W-:Y:S01]  /*4d20*/  @!P2 IADD3 R167, R140, -0x2, RZ ;  /* 0xfffffffe8ca7a810 */ /* 0x000fe20007ffe0ff */
[----:B------:R-:W-:Y:S01]  /*4d30*/  FMUL.FTZ R20, R3, R38 ;  /* 0x0000002603147220 */ /* 0x000fe20000410000 */
[----:B---3--:R-:W-:-:S03]  /*4d40*/  CS2R R6, SRZ ;  /* 0x0000000000067805 */ /* 0x008fc6000001ff00 */
[----:B------:R-:W-:Y:S02]  /*4d50*/  @!P2 IMAD R5, R167, c[0x0][0x16c], R84 ;  /* 0x00005b00a705aa24 */ /* 0x000fe400078e0254 */
[----:B--2---:R-:W-:Y:S02]  /*4d60*/  FMUL.RZ R102, R20, 0.15915493667125701904 ;  /* 0x3e22f98314667820 */ /* 0x004fe4000040c000 */
[----:B------:R-:W-:Y:S02]  /*4d70*/  FMUL.FTZ R20, R21, R38 ;  /* 0x0000002615147220 */ /* 0x000fe40000410000 */
[----:B------:R-:W-:Y:S01]  /*4d80*/  @!P2 IMAD.WIDE R4, R5, 0x10, R18 ;  /* 0x000000100504a825 */ /* 0x000fe200078e0212 */
[----:B------:R-:W-:Y:S03]  /*4d90*/  BAR.SYNC.DEFER_BLOCKING 0x0 ;  /* 0x0000000000007b1d */ /* 0x000fe60000010000 */
[----:B0-----:R-:W-:-:S03]  /*4da0*/  FMUL.FTZ R24, R3, R36 ;  /* 0x0000002403187220 */ /* 0x001fc60000410000 */
[----:B------:R-:W-:Y:S01]  /*4db0*/  MUFU.SIN R25, R102 ;  /* 0x0000006600197308 */ /* 0x000fe20000000400 */
[----:B------:R-:W-:Y:S02]  /*4dc0*/  FMUL.RZ R98, R24, 0.15915493667125701904 ;  /* 0x3e22f98318627820 */ /* 0x000fe4000040c000 */
[----:B------:R-:W-:-:S05]  /*4dd0*/  FMUL.FTZ R24, R3, R32 ;  /* 0x0000002003187220 */ /* 0x000fca0000410000 */
[----:B------:R-:W0:Y:S01]  /*4de0*/  MUFU.EX2 R20, R20 ;  /* 0x0000001400147308 */ /* 0x000e220000000800 */
[----:B------:R-:W-:Y:S01]  /*4df0*/  FMUL.RZ R122, R24, 0.15915493667125701904 ;  /* 0x3e22f983187a7820 */ /* 0x000fe2000040c000 */
[----:B------:R2:W5:Y:S06]  /*4e00*/  @!P2 LDG.E.64 R6, [R4.64+0x8] ;  /* 0x0000080a0406a981 */ /* 0x00056c000c1e1b00 */
[----:B------:R-:W3:Y:S01]  /*4e10*/  MUFU.COS R167, R102 ;  /* 0x0000006600a77308 */ /* 0x000ee20000000000 */
[C---:B------:R-:W-:Y:S02]  /*4e20*/  FMUL.FTZ R24, R21.reuse, R32 ;  /* 0x0000002015187220 */ /* 0x040fe40000410000 */
[----:B--2---:R-:W-:-:S02]  /*4e30*/  FMUL.FTZ R4, R21, R36 ;  /* 0x0000002415047220 */ /* 0x004fc40000410000 */
[----:B------:R-:W-:-:S03]  /*4e40*/  FMUL.FTZ R5, R3, R34 ;  /* 0x0000002203057220 */ /* 0x000fc60000410000 */
[----:B------:R-:W-:Y:S01]  /*4e50*/  MUFU.SIN R169, R98 ;  /* 0x0000006200a97308 */ /* 0x000fe20000000400 */
[----:B------:R-:W-:-:S07]  /*4e60*/  FMUL.RZ R100, R5, 0.15915493667125701904 ;  /* 0x3e22f98305647820 */ /* 0x000fce000040c000 */
[----:B------:R2:W-:Y:S08]  /*4e70*/  MUFU.COS R171, R98 ;  /* 0x0000006200ab7308 */ /* 0x0005f00000000000 */
[----:B------:R-:W1:Y:S01]  /*4e80*/  MUFU.EX2 R4, R4 ;  /* 0x0000000400047308 */ /* 0x000e620000000800 */
[----:B--2---:R-:W-:-:S04]  /*4e90*/  FMUL.FTZ R98, R3, R30 ;  /* 0x0000001e03627220 */ /* 0x004fc80000410000 */
[----:B------:R-:W-:Y:S02]  /*4ea0*/  FMUL.RZ R124, R98, 0.15915493667125701904 ;  /* 0x3e22f983627c7820 */ /* 0x000fe4000040c000 */
[----:B------:R-:W-:Y:S01]  /*4eb0*/  FMUL.FTZ R98, R157, R40 ;  /* 0x000000289d627220 */ /* 0x000fe20000410000 */
[----:B------:R-:W-:Y:S01]  /*4ec0*/  MUFU.SIN R102, R100 ;  /* 0x0000006400667308 */ /* 0x000fe20000000400 */
[----:B------:R-:W-:Y:S02]  /*4ed0*/  FMUL.FTZ R5, R21, R34 ;  /* 0x0000002215057220 */ /* 0x000fe40000410000 */
[----:B0-----:R-:W-:-:S05]  /*4ee0*/  FMUL.FTZ R110, R20, R25 ;  /* 0x00000019146e7220 */ /* 0x001fca0000410000 */
[----:B------:R1:W-:Y:S01]  /*4ef0*/  MUFU.COS R104, R100 ;  /* 0x0000006400687308 */ /* 0x0003e20000000000 */
[----:B------:R-:W-:Y:S02]  /*4f00*/  FMUL.FTZ R179, R47, R98 ;  /* 0x000000622fb37220 */ /* 0x000fe40000410000 */
[----:B-1----:R-:W-:-:S05]  /*4f10*/  FMUL.FTZ R100, R155, R40 ;  /* 0x000000289b647220 */ /* 0x002fca0000410000 */
[----:B------:R-:W-:Y:S01]  /*4f20*/  MUFU.SIN R173, R122 ;  /* 0x0000007a00ad7308 */ /* 0x000fe20000000400 */
[----:B------:R-:W-:-:S07]  /*4f30*/  FMUL.FTZ R181, R47, R100 ;  /* 0x000000642fb57220 */ /* 0x000fce0000410000 */
[----:B------:R0:W-:Y:S01]  /*4f40*/  MUFU.COS R185, R122 ;  /* 0x0000007a00b97308 */ /* 0x0001e20000000000 */
[----:B---3--:R-:W-:Y:S02]  /*4f50*/  FMUL.FTZ R112, R20, R167 ;  /* 0x000000a714707220 */ /* 0x008fe40000410000 */
[----:B------:R-:W-:-:S05]  /*4f60*/  FMUL.FTZ R98, R110, R179 ;  /* 0x000000b36e627220 */ /* 0x000fca0000410000 */
[----:B------:R-:W1:Y:S01]  /*4f70*/  MUFU.EX2 R24, R24 ;  /* 0x0000001800187308 */ /* 0x000e620000000800 */
[----:B------:R-:W-:Y:S02]  /*4f80*/  FMUL.FTZ R25, R110, R181 ;  /* 0x000000b56e197220 */ /* 0x000fe40000410000 */
[C---:B------:R-:W-:Y:S02]  /*4f90*/  FMUL.FTZ R108, R4.reuse, R171 ;  /* 0x000000ab046c7220 */ /* 0x040fe40000410000 */
[----:B------:R-:W-:-:S03]  /*4fa0*/  FMUL.FTZ R106, R4, R169 ;  /* 0x000000a9046a7220 */ /* 0x000fc60000410000 */
[----:B------:R-:W2:Y:S01]  /*4fb0*/  MUFU.EX2 R5, R5 ;  /* 0x0000000500057308 */ /* 0x000ea20000000800 */
[----:B------:R-:W-:Y:S02]  /*4fc0*/  FMUL.FTZ R4, R21, R30 ;  /* 0x0000001e15047220 */ /* 0x000fe40000410000 */
[----:B------:R-:W-:Y:S02]  /*4fd0*/  FFMA.FTZ R98, R112, R181, R98 ;  /* 0x000000b570627223 */ /* 0x000fe40000010062 */
[----:B0-----:R-:W-:-:S03]  /*4fe0*/  FMUL.FTZ R122, R153, R38 ;  /* 0x00000026997a7220 */ /* 0x001fc60000410000 */
[----:B------:R-:W-:Y:S01]  /*4ff0*/  MUFU.SIN R187, R124 ;  /* 0x0000007c00bb7308 */ /* 0x000fe20000000400 */
[----:B------:R-:W-:-:S07]  /*5000*/  FFMA.FTZ R25, R112, R179, -R25 ;  /* 0x000000b370197223 */ /* 0x000fce0000010819 */
[----:B------:R0:W-:Y:S01]  /*5010*/  MUFU.COS R167, R124 ;  /* 0x0000007c00a77308 */ /* 0x0001e20000000000 */
[----:B------:R-:W-:Y:S02]  /*5020*/  FFMA.FTZ R25, R45, R122, R25 ;  /* 0x0000007a2d197223 */ /* 0x000fe40000010019 */
[----:B0-----:R-:W-:-:S05]  /*5030*/  FMUL.FTZ R124, R151, R38 ;  /* 0x00000026977c7220 */ /* 0x001fca0000410000 */
[----:B------:R-:W0:Y:S01]  /*5040*/  MUFU.EX2 R4, R4 ;  /* 0x0000000400047308 */ /* 0x000e220000000800 */
[----:B------:R-:W-:Y:S02]  /*5050*/  FFMA.FTZ R169, R45, R124, R98 ;  /* 0x0000007c2da97223 */ /* 0x000fe40000010062 */
[C---:B-1----:R-:W-:Y:S02]  /*5060*/  FMUL.FTZ R100, R24.reuse, R185 ;  /* 0x000000b918647220 */ /* 0x042fe40000410000 */
[----:B------:R-:W-:Y:S02]  /*5070*/  FMUL.FTZ R98, R24, R173 ;  /* 0x000000ad18627220 */ /* 0x000fe40000410000 */
[C---:B------:R-:W-:Y:S02]  /*5080*/  FMUL.FTZ R24, R106.reuse, R169 ;  /* 0x000000a96a187220 */ /* 0x040fe40000410000 */
[-C--:B------:R-:W-:Y:S02]  /*5090*/  FMUL.FTZ R130, R106, R25.reuse ;  /* 0x000000196a827220 */ /* 0x080fe40000410000 */
[----:B------:R-:W-:-:S02]  /*50a0*/  FFMA.FTZ R24, R108, R25, -R24 ;  /* 0x000000196c187223 */ /* 0x000fc40000010818 */
[C---:B--2---:R-:W-:Y:S02]  /*50b0*/  FMUL.FTZ R104, R5.reuse, R104 ;  /* 0x0000006805687220 */ /* 0x044fe40000410000 */
[----:B------:R-:W-:Y:S02]  /*50c0*/  FMUL.FTZ R102, R5, R102 ;  /* 0x0000006605667220 */ /* 0x000fe40000410000 */
[----:B------:R-:W-:Y:S02]  /*50d0*/  FFMA.FTZ R25, R108, R169, R130 ;  /* 0x000000a96c197223 */ /* 0x000fe40000010082 */
[----:B------:R-:W-:Y:S02]  /*50e0*/  FMUL.FTZ R134, R147, R36 ;  /* 0x0000002493867220 */ /* 0x000fe40000410000 */
[----:B------:R-:W-:Y:S02]  /*50f0*/  FMUL.FTZ R5, R3, R28 ;  /* 0x0000001c03057220 */ /* 0x000fe40000410000 */
[----:B------:R-:W-:-:S02]  /*5100*/  FMUL.FTZ R130, R149, R36 ;  /* 0x0000002495827220 */ /* 0x000fc40000410000 */
[----:B------:R-:W-:Y:S02]  /*5110*/  FFMA.FTZ R171, R43, R134, R25 ;  /* 0x000000862bab7223 */ /* 0x000fe40000010019 */
[----:B------:R-:W-:Y:S02]  /*5120*/  FMUL.RZ R150, R5, 0.15915493667125701904 ;  /* 0x3e22f98305967820 */ /* 0x000fe4000040c000 */
[----:B------:R-:W-:Y:S02]  /*5130*/  FFMA.FTZ R25, R43, R130, R24 ;  /* 0x000000822b197223 */ /* 0x000fe40000010018 */
[----:B------:R-:W-:Y:S02]  /*5140*/  FMUL.FTZ R5, R23, R110 ;  /* 0x0000006e17057220 */ /* 0x000fe40000410000 */
[C---:B0-----:R-:W-:Y:S02]  /*5150*/  FMUL.FTZ R167, R4.reuse, R167 ;  /* 0x000000a704a77220 */ /* 0x041fe40000410000 */
[----:B------:R-:W-:-:S02]  /*5160*/  FMUL.FTZ R169, R4, R187 ;  /* 0x000000bb04a97220 */ /* 0x000fc40000410000 */
[C---:B------:R-:W-:Y:S02]  /*5170*/  FMUL.FTZ R24, R102.reuse, R171 ;  /* 0x000000ab66187220 */ /* 0x040fe40000410000 */
[-C--:B------:R-:W-:Y:S02]  /*5180*/  FMUL.FTZ R136, R102, R25.reuse ;  /* 0x0000001966887220 */ /* 0x080fe40000410000 */
[C---:B------:R-:W-:Y:S02]  /*5190*/  FMUL.FTZ R4, R22.reuse, R110 ;  /* 0x0000006e16047220 */ /* 0x040fe40000410000 */
[----:B------:R-:W-:Y:S02]  /*51a0*/  FFMA.FTZ R5, R22, R112, -R5 ;  /* 0x0000007016057223 */ /* 0x000fe40000010805 */
[C---:B------:R-:W-:Y:S02]  /*51b0*/  FFMA.FTZ R138, R104.reuse, R25, -R24 ;  /* 0x00000019688a7223 */ /* 0x040fe40000010818 */
[----:B------:R-:W-:-:S02]  /*51c0*/  FFMA.FTZ R148, R104, R171, R136 ;  /* 0x000000ab68947223 */ /* 0x000fc40000010088 */
[----:B------:R-:W-:Y:S02]  /*51d0*/  FFMA.FTZ R25, R23, R112, R4 ;  /* 0x0000007017197223 */ /* 0x000fe40000010004 */
[----:B------:R-:W-:Y:S02]  /*51e0*/  FMUL.FTZ R24, R106, R5 ;  /* 0x000000056a187220 */ /* 0x000fe40000410000 */
[----:B------:R-:W-:Y:S02]  /*51f0*/  FMUL.FTZ R136, R143, R34 ;  /* 0x000000228f887220 */ /* 0x000fe40000410000 */
[----:B------:R-:W-:Y:S02]  /*5200*/  FMUL.FTZ R20, R21, R28 ;  /* 0x0000001c15147220 */ /* 0x000fe40000410000 */
[----:B------:R-:W-:Y:S02]  /*5210*/  FMUL.FTZ R146, R145, R34 ;  /* 0x0000002291927220 */ /* 0x000fe40000410000 */
[----:B------:R-:W-:-:S02]  /*5220*/  FMUL.FTZ R4, R3, R0 ;  /* 0x0000000003047220 */ /* 0x000fc40000410000 */
[-C--:B------:R-:W-:Y:S02]  /*5230*/  FFMA.FTZ R185, R108, R25.reuse, R24 ;  /* 0x000000196cb97223 */ /* 0x080fe40000010018 */
[C---:B------:R-:W-:Y:S02]  /*5240*/  FFMA.FTZ R189, R41.reuse, R136, R148 ;  /* 0x0000008829bd7223 */ /* 0x040fe40000010094 */
[----:B------:R-:W-:Y:S01]  /*5250*/  FMUL.FTZ R25, R106, R25 ;  /* 0x000000196a197220 */ /* 0x000fe20000410000 */
[----:B------:R-:W-:Y:S01]  /*5260*/  MUFU.EX2 R20, R20 ;  /* 0x0000001400147308 */ /* 0x000fe20000000800 */
[----:B------:R-:W-:Y:S02]  /*5270*/  FFMA.FTZ R187, R41, R146, R138 ;  /* 0x0000009229bb7223 */ /* 0x000fe4000001008a */
[----:B------:R-:W-:Y:S02]  /*5280*/  FMUL.RZ R160, R4, 0.15915493667125701904 ;  /* 0x3e22f98304a07820 */ /* 0x000fe4000040c000 */
[----:B------:R-:W-:-:S02]  /*5290*/  FMUL.FTZ R138, R98, R189 ;  /* 0x000000bd628a7220 */ /* 0x000fc40000410000 */
[----:B------:R-:W-:Y:S01]  /*52a0*/  FFMA.FTZ R25, R108, R5, -R25 ;  /* 0x000000056c197223 */ /* 0x000fe20000010819 */
[----:B------:R-:W-:Y:S01]  /*52b0*/  MUFU.SIN R173, R150 ;  /* 0x0000009600ad7308 */ /* 0x000fe20000000400 */
[----:B------:R-:W-:Y:S02]  /*52c0*/  FMUL.FTZ R4, R102, R185 ;  /* 0x000000b966047220 */ /* 0x000fe40000410000 */
[----:B------:R-:W-:-:S05]  /*52d0*/  FFMA.FTZ R138, R100, R187, -R138 ;  /* 0x000000bb648a7223 */ /* 0x000fca000001088a */
[----:B------:R0:W1:Y:S01]  /*52e0*/  MUFU.COS R171, R150 ;  /* 0x0000009600ab7308 */ /* 0x0000620000000000 */
[----:B------:R-:W-:Y:S02]  /*52f0*/  FMUL.FTZ R187, R98, R187 ;  /* 0x000000bb62bb7220 */ /* 0x000fe40000410000 */
[-C--:B------:R-:W-:Y:S02]  /*5300*/  FFMA.FTZ R5, R104, R25.reuse, -R4 ;  /* 0x0000001968057223 */ /* 0x080fe40000010804 */
[----:B------:R-:W-:Y:S02]  /*5310*/  FMUL.FTZ R25, R102, R25 ;  /* 0x0000001966197220 */ /* 0x000fe40000410000 */
[----:B------:R-:W-:Y:S02]  /*5320*/  FMUL.FTZ R21, R21, R0 ;  /* 0x0000000015157220 */ /* 0x000fe40000410000 */
[----:B------:R-:W-:Y:S02]  /*5330*/  FMUL.FTZ R148, R141, R32 ;  /* 0x000000208d947220 */ /* 0x000fe40000410000 */
[----:B------:R-:W-:-:S02]  /*5340*/  FFMA.FTZ R187, R100, R189, R187 ;  /* 0x000000bd64bb7223 */ /* 0x000fc400000100bb */
[----:B0-----:R-:W-:Y:S02]  /*5350*/  FMUL.FTZ R150, R139, R32 ;  /* 0x000000208b967220 */ /* 0x001fe40000410000 */
[----:B------:R-:W-:Y:S01]  /*5360*/  FFMA.FTZ R25, R104, R185, R25 ;  /* 0x000000b968197223 */ /* 0x000fe20000010019 */
[----:B------:R-:W-:Y:S01]  /*5370*/  MUFU.EX2 R21, R21 ;  /* 0x0000001500157308 */ /* 0x000fe20000000800 */
[C---:B------:R-:W-:Y:S02]  /*5380*/  FFMA.FTZ R154, R39.reuse, R148, R138 ;  /* 0x00000094279a7223 */ /* 0x040fe4000001008a */
[----:B------:R-:W-:Y:S02]  /*5390*/  FFMA.FTZ R152, R39, R150, R187 ;  /* 0x0000009627987223 */ /* 0x000fe400000100bb */
[----:B------:R-:W-:-:S03]  /*53a0*/  FMUL.FTZ R138, R98, R25 ;  /* 0x00000019628a7220 */ /* 0x000fc60000410000 */
[----:B------:R-:W0:Y:S01]  /*53b0*/  MUFU.COS R24, R160 ;  /* 0x000000a000187308 */ /* 0x000e220000000000 */
[----:B------:R-:W-:Y:S02]  /*53c0*/  FMUL.FTZ R156, R169, R154 ;  /* 0x0000009aa99c7220 */ /* 0x000fe40000410000 */
[C---:B-1----:R-:W-:Y:S02]  /*53d0*/  FMUL.FTZ R171, R20.reuse, R171 ;  /* 0x000000ab14ab7220 */ /* 0x042fe40000410000 */
[----:B------:R-:W-:-:S03]  /*53e0*/  FMUL.FTZ R173, R20, R173 ;  /* 0x000000ad14ad7220 */ /* 0x000fc60000410000 */
[----:B------:R-:W1:Y:S01]  /*53f0*/  MUFU.SIN R4, R160 ;  /* 0x000000a000047308 */ /* 0x000e620000000400 */
[-C--:B------:R-:W-:Y:S02]  /*5400*/  FMUL.FTZ R20, R169, R152.reuse ;  /* 0x00000098a9147220 */ /* 0x080fe40000410000 */
[-C--:B------:R-:W-:Y:S02]  /*5410*/  FFMA.FTZ R138, R100, R5.reuse, -R138 ;  /* 0x00000005648a7223 */ /* 0x080fe4000001088a */
[----:B------:R-:W-:Y:S02]  /*5420*/  FMUL.FTZ R5, R98, R5 ;  /* 0x0000000562057220 */ /* 0x000fe40000410000 */
[C---:B------:R-:W-:Y:S02]  /*5430*/  FFMA.FTZ R158, R167.reuse, R152, R156 ;  /* 0x00000098a79e7223 */ /* 0x040fe4000001009c */
[----:B------:R-:W-:Y:S02]  /*5440*/  FFMA.FTZ R156, R167, R154, -R20 ;  /* 0x0000009aa79c7223 */ /* 0x000fe40000010814 */
[----:B------:R-:W-:-:S02]  /*5450*/  FMUL.FTZ R152, R135, R30 ;  /* 0x0000001e87987220 */ /* 0x000fc40000410000 */
[----:B------:R-:W-:Y:S02]  /*5460*/  FMUL.FTZ R154, R137, R30 ;  /* 0x0000001e899a7220 */ /* 0x000fe40000410000 */
[----:B------:R-:W-:Y:S02]  /*5470*/  FFMA.FTZ R20, R100, R25, R5 ;  /* 0x0000001964147223 */ /* 0x000fe40000010005 */
[C---:B------:R-:W-:Y:S02]  /*5480*/  FFMA.FTZ R158, R37.reuse, R152, R158 ;  /* 0x00000098259e7223 */ /* 0x040fe4000001009e */
[----:B------:R-:W-:Y:S02]  /*5490*/  FFMA.FTZ R156, R37, R154, R156 ;  /* 0x0000009a259c7223 */ /* 0x000fe4000001009c */
[----:B------:R-:W-:Y:S02]  /*54a0*/  FMUL.FTZ R5, R169, R20 ;  /* 0x00000014a9057220 */ /* 0x000fe40000410000 */
[----:B0-----:R-:W-:-:S02]  /*54b0*/  FMUL.FTZ R185, R21, R24 ;  /* 0x0000001815b97220 */ /* 0x001fc40000410000 */
[----:B-1----:R-:W-:Y:S02]  /*54c0*/  FMUL.FTZ R187, R21, R4 ;  /* 0x0000000415bb7220 */ /* 0x002fe40000410000 */
[C---:B------:R-:W-:Y:S02]  /*54d0*/  FMUL.FTZ R24, R173.reuse, R158 ;  /* 0x0000009ead187220 */ /* 0x040fe40000410000 */
[----:B------:R-:W-:Y:S02]  /*54e0*/  FMUL.FTZ R21, R173, R156 ;  /* 0x0000009cad157220 */ /* 0x000fe40000410000 */
[-C--:B------:R-:W-:Y:S02]  /*54f0*/  FFMA.FTZ R4, R167, R138.reuse, -R5 ;  /* 0x0000008aa7047223 */ /* 0x080fe40000010805 */
[----:B------:R-:W-:Y:S02]  /*5500*/  FMUL.FTZ R138, R169, R138 ;  /* 0x0000008aa98a7220 */ /* 0x000fe40000410000 */
[----:B------:R-:W-:-:S02]  /*5510*/  FFMA.FTZ R24, R171, R156, -R24 ;  /* 0x0000009cab187223 */ /* 0x000fc40000010818 */
[----:B------:R-:W-:Y:S02]  /*5520*/  FFMA.FTZ R21, R171, R158, R21 ;  /* 0x0000009eab157223 */ /* 0x000fe40000010015 */
[-C--:B------:R-:W-:Y:S02]  /*5530*/  FMUL.FTZ R158, R131, R28.reuse ;  /* 0x0000001c839e7220 */ /* 0x080fe40000410000 */
[----:B------:R-:W-:Y:S02]  /*5540*/  FMUL.FTZ R156, R133, R28 ;  /* 0x0000001c859c7220 */ /* 0x000fe40000410000 */
[----:B------:R-:W-:Y:S01]  /*5550*/  FFMA.FTZ R138, R167, R20, R138 ;  /* 0x00000014a78a7223 */ /* 0x000fe2000001008a */
[----:B------:R-:W-:Y:S01]  /*5560*/  ISETP.NE.AND P2, PT, R70, 0x1f, PT ;  /* 0x0000001f4600780c */ /* 0x000fe20003f45270 */
        /* <DEDUP_REMOVED lines=10> */
[----:B------:R-:W-:Y:S02]  /*5610*/  FMUL.FTZ R5, R187, R4 ;  /* 0x00000004bb057220 */ /* 0x000fe40000410000 */
[----:B------:R-:W-:Y:S02]  /*5620*/  FMUL.FTZ R160, R129, R0 ;  /* 0x0000000081a07220 */ /* 0x000fe40000410000 */
[-C--:B------:R-:W-:Y:S02]  /*5630*/  FMUL.FTZ R162, R187, R20.reuse ;  /* 0x00000014bba27220 */ /* 0x080fe40000410000 */
[----:B------:R-:W-:-:S02]  /*5640*/  FFMA.FTZ R24, R185, R20, R5 ;  /* 0x00000014b9187223 */ /* 0x000fc40000010005 */
[----:B------:R-:W-:Y:S02]  /*5650*/  FFMA.FTZ R164, R33, R160, R21 ;  /* 0x000000a021a47223 */ /* 0x000fe40000010015 */
[----:B------:R0:W1:Y:S01]  /*5660*/  @P2 LDS.64 R20, [R70.X8+0x3558] ;  /* 0x0035580046142984 */ /* 0x0000620000008a00 */
[----:B------:R-:W-:Y:S01]  /*5670*/  FMUL.FTZ R138, R127, R0 ;  /* 0x000000007f8a7220 */ /* 0x000fe20000410000 */
[----:B------:R-:W-:Y:S01]  /*5680*/  BSSY B0, `(.L_x_12029) ;  /* 0x000000d000007945 */ /* 0x000fe20003800000 */
[----:B------:R-:W-:Y:S02]  /*5690*/  FFMA.FTZ R162, R185, R4, -R162 ;  /* 0x00000004b9a27223 */ /* 0x000fe400000108a2 */
[----:B------:R-:W-:Y:S01]  /*56a0*/  FFMA.FTZ R166, R33, R138, R25 ;  /* 0x0000008a21a67223 */ /* 0x000fe20000010019 */
        /* <DEDUP_REMOVED lines=10> */
.L_x_12030:
[----:B----4-:R-:W-:Y:S05]  /*5750*/  BSYNC B0 ;  /* 0x0000000000007941 */ /* 0x010fea0003800000 */
.L_x_12029:
[----:B-1----:R-:W1:Y:S01]  /*5760*/  SHFL.UP PT, R5, R162, 0x1, RZ ;  /* 0x04200000a2057989 */ /* 0x002e6200000e00ff */
[----:B------:R-:W-:Y:S01]  /*5770*/  ISETP.GE.AND P3, PT, R68, 0x1, PT ;  /* 0x000000014400780c */ /* 0x000fe20003f66270 */
[----:B------:R-:W-:Y:S01]  /*5780*/  FMUL.FTZ R183, R86, R183 ;  /* 0x000000b756b77220 */ /* 0x000fe20000410000 */
[----:B------:R-:W-:Y:S01]  /*5790*/  MOV R176, c[0x0][0x2bc] ;  /* 0x0000af0000b07a02 */ /* 0x000fe20000000f00 */
[----:B------:R-:W3:Y:S01]  /*57a0*/  SHFL.UP PT, R189, R164, 0x1, RZ ;  /* 0x04200000a4bd7989 */ /* 0x000ee200000e00ff */
[----:B------:R-:W-:Y:S01]  /*57b0*/  FMUL.FTZ R175, R88, R175 ;  /* 0x000000af58af7220 */ /* 0x000fe20000410000 */
[----:B------:R-:W-:Y:S01]  /*57c0*/  ISETP.GE.OR P0, PT, R140, c[0x0][0x174], P0 ;  /* 0x00005d008c007a0c */ /* 0x000fe20000706670 */
[----:B------:R-:W-:Y:S01]  /*57d0*/  FMUL.FTZ R177, R88, R177 ;  /* 0x000000b158b17220 */ /* 0x000fe20000410000 */
[----:B------:R-:W4:Y:S01]  /*57e0*/  SHFL.UP PT, R191, R166, 0x1, RZ ;  /* 0x04200000a6bf7989 */ /* 0x000f2200000e00ff */
[----:B------:R-:W-:Y:S01]  /*57f0*/  SHF.R.U32.HI R178, RZ, 0x1, R176 ;  /* 0x00000001ffb27819 */ /* 0x000fe200000116b0 */
[C---:B------:R-:W-:Y:S01]  /*5800*/  FMUL.FTZ R186, R92.reuse, R161 ;  /* 0x000000a15cba7220 */ /* 0x040fe20000410000 */
[----:B------:R-:W-:Y:S01]  /*5810*/  BSSY B0, `(.L_x_12031) ;  /* 0x00000ee000007945 */ /* 0x000fe20003800000 */
[----:B------:R-:W0:Y:S01]  /*5820*/  SHFL.UP PT, R25, R24, 0x1, RZ ;  /* 0x0420000018197989 */ /* 0x000e2200000e00ff */
[----:B------:R-:W-:-:S02]  /*5830*/  FMUL.FTZ R188, R92, R159 ;  /* 0x0000009f5cbc7220 */ /* 0x000fc40000410000 */
[C---:B-1----:R-:W-:Y:S02]  /*5840*/  FMUL.FTZ R4, R24.reuse, R5 ;  /* 0x0000000518047220 */ /* 0x042fe40000410000 */
[C---:B---3--:R-:W-:Y:S02]  /*5850*/  FMUL.FTZ R170, R24.reuse, R189 ;  /* 0x000000bd18aa7220 */ /* 0x048fe40000410000 */
[-C--:B----4-:R-:W-:Y:S02]  /*5860*/  FMUL.FTZ R168, R24, R191.reuse ;  /* 0x000000bf18a87220 */ /* 0x090fe40000410000 */
[C---:B------:R-:W-:Y:S02]  /*5870*/  FFMA.FTZ R191, R162.reuse, R191, R170 ;  /* 0x000000bfa2bf7223 */ /* 0x040fe400000100aa */
[C---:B0-----:R-:W-:Y:S01]  /*5880*/  FFMA.FTZ R193, R162.reuse, R25, R4 ;  /* 0x00000019a2c17223 */ /* 0x041fe20000010004 */
[----:B------:R-:W-:Y:S01]  /*5890*/  MOV R4, c[0x0][0x298] ;  /* 0x0000a60000047a02 */ /* 0x000fe20000000f00 */
[----:B------:R-:W-:-:S02]  /*58a0*/  FFMA.FTZ R189, R162, R189, -R168 ;  /* 0x000000bda2bd7223 */ /* 0x000fc400000108a8 */
[C---:B------:R-:W-:Y:S01]  /*58b0*/  FMUL.FTZ R25, R24.reuse, R25 ;  /* 0x0000001918197220 */ /* 0x040fe20000410000 */
[----:B------:R-:W-:Y:S01]  /*58c0*/  FSEL R193, R24, R193, !P3 ;  /* 0x000000c118c17208 */ /* 0x000fe20005800000 */
[----:B------:R-:W-:Y:S02]  /*58d0*/  @P3 FADD.FTZ R166, R166, R191 ;  /* 0x000000bfa6a63221 */ /* 0x000fe40000010000 */
[----:B------:R-:W-:Y:S02]  /*58e0*/  @P3 FADD.FTZ R164, R164, R189 ;  /* 0x000000bda4a43221 */ /* 0x000fe40000010000 */
[----:B------:R-:W-:Y:S01]  /*58f0*/  @P3 FFMA.FTZ R162, R162, R5, -R25 ;  /* 0x00000005a2a23223 */ /* 0x000fe20000010819 */
[----:B------:R-:W0:Y:S01]  /*5900*/  SHFL.UP PT, R174, R166, 0x2, RZ ;  /* 0x04400000a6ae7989 */ /* 0x000e2200000e00ff */
[----:B------:R-:W-:Y:S01]  /*5910*/  MOV R5, c[0x0][0x29c] ;  /* 0x0000a70000057a02 */ /* 0x000fe20000000f00 */
[----:B------:R-:W-:Y:S01]  /*5920*/  IMAD R191, R178, R77, RZ ;  /* 0x0000004db2bf7224 */ /* 0x000fe200078e02ff */
[----:B------:R-:W-:Y:S01]  /*5930*/  MOV R25, c[0x0][0x2b8] ;  /* 0x0000ae0000197a02 */ /* 0x000fe20000000f00 */
[----:B------:R-:W1:Y:S01]  /*5940*/  SHFL.UP PT, R172, R164, 0x2, RZ ;  /* 0x04400000a4ac7989 */ /* 0x000e6200000e00ff */
[----:B------:R-:W-:-:S02]  /*5950*/  SHF.R.U32.HI R24, RZ, 0x1, R5 ;  /* 0x00000001ff187819 */ /* 0x000fc40000011605 */
[----:B------:R-:W-:Y:S01]  /*5960*/  SHF.R.U64 R4, R4, 0x1, R5 ;  /* 0x0000000104047819 */ /* 0x000fe20000001205 */
[----:B------:R-:W3:Y:S01]  /*5970*/  SHFL.UP PT, R168, R162, 0x2, RZ ;  /* 0x04400000a2a87989 */ /* 0x000ee200000e00ff */
[----:B------:R-:W-:Y:S01]  /*5980*/  SHF.R.U64 R176, R25, 0x1, R176 ;  /* 0x0000000119b07819 */ /* 0x000fe200000012b0 */
[-C--:B------:R-:W-:Y:S01]  /*5990*/  IMAD R5, R24, R77.reuse, RZ ;  /* 0x0000004d18057224 */ /* 0x080fe200078e02ff */
[----:B------:R-:W-:Y:S01]  /*59a0*/  ISETP.GE.AND P3, PT, R68, 0x2, PT ;  /* 0x000000024400780c */ /* 0x000fe20003f66270 */
[----:B------:R-:W4:Y:S01]  /*59b0*/  SHFL.UP PT, R170, R193, 0x2, RZ ;  /* 0x04400000c1aa7989 */ /* 0x000f2200000e00ff */
[----:B------:R-:W-:-:S04]  /*59c0*/  IMAD.WIDE.U32 R24, R4, R77, RZ ;  /* 0x0000004d04187225 */ /* 0x000fc800078e00ff */
[C---:B------:R-:W-:Y:S02]  /*59d0*/  IMAD R189, R76.reuse, R4, R5 ;  /* 0x000000044cbd7224 */ /* 0x040fe400078e0205 */
[----:B------:R-:W-:Y:S02]  /*59e0*/  IMAD R191, R76, R176, R191 ;  /* 0x000000b04cbf7224 */ /* 0x000fe400078e02bf */
[----:B------:R-:W-:Y:S01]  /*59f0*/  IMAD.WIDE.U32 R4, R176, R77, RZ ;  /* 0x0000004db0047225 */ /* 0x000fe200078e00ff */
[----:B------:R-:W-:-:S03]  /*5a00*/  IADD3 R25, R189, R25, RZ ;  /* 0x00000019bd197210 */ /* 0x000fc60007ffe0ff */
[----:B0-----:R-:W-:Y:S01]  /*5a10*/  FMUL.FTZ R195, R193, R174 ;  /* 0x000000aec1c37220 */ /* 0x001fe20000410000 */
[----:B------:R-:W-:Y:S01]  /*5a20*/  IADD3 R5, R191, R5, RZ ;  /* 0x00000005bf057210 */ /* 0x000fe20007ffe0ff */
[----:B------:R-:W-:-:S04]  /*5a30*/  IMAD.WIDE.U32 R24, R75, c[0x0][0x2a0], R24 ;  /* 0x0000a8004b187a25 */ /* 0x000fc800078e0018 */
[C---:B-1----:R-:W-:Y:S01]  /*5a40*/  FMUL.FTZ R197, R193.reuse, R172 ;  /* 0x000000acc1c57220 */ /* 0x042fe20000410000 */
[----:B------:R-:W-:Y:S01]  /*5a50*/  LEA R199, P4, R24, c[0x0][0x318], 0x3 ;  /* 0x0000c60018c77a11 */ /* 0x000fe200078818ff */
[C---:B---3--:R-:W-:Y:S02]  /*5a60*/  FMUL.FTZ R191, R193.reuse, R168 ;  /* 0x000000a8c1bf7220 */ /* 0x048fe40000410000 */
[C---:B------:R-:W-:Y:S02]  /*5a70*/  FFMA.FTZ R197, R162.reuse, R174, R197 ;  /* 0x000000aea2c57223 */ /* 0x040fe400000100c5 */
[----:B----4-:R-:W-:Y:S02]  /*5a80*/  FMUL.FTZ R189, R193, R170 ;  /* 0x000000aac1bd7220 */ /* 0x010fe40000410000 */
[C---:B------:R-:W-:Y:S02]  /*5a90*/  FFMA.FTZ R195, R162.reuse, R172, -R195 ;  /* 0x000000aca2c37223 */ /* 0x040fe400000108c3 */
[----:B------:R-:W-:-:S02]  /*5aa0*/  FFMA.FTZ R170, R162, R170, R191 ;  /* 0x000000aaa2aa7223 */ /* 0x000fc400000100bf */
[----:B------:R-:W-:Y:S02]  /*5ab0*/  @P3 FFMA.FTZ R162, R162, R168, -R189 ;  /* 0x000000a8a2a23223 */ /* 0x000fe400000108bd */
[----:B------:R-:W-:Y:S01]  /*5ac0*/  IMAD R168, R144, c[0x0][0x2a0], RZ ;  /* 0x0000a80090a87a24 */ /* 0x000fe200078e02ff */
[----:B------:R-:W-:Y:S01]  /*5ad0*/  FSEL R193, R193, R170, !P3 ;  /* 0x000000aac1c17208 */ /* 0x000fe20005800000 */
[----:B------:R-:W-:Y:S02]  /*5ae0*/  @P3 FADD.FTZ R166, R166, R197 ;  /* 0x000000c5a6a63221 */ /* 0x000fe40000010000 */
[----:B------:R-:W-:Y:S01]  /*5af0*/  @P3 FADD.FTZ R164, R164, R195 ;  /* 0x000000c3a4a43221 */ /* 0x000fe20000010000 */
[----:B------:R-:W-:Y:S01]  /*5b00*/  ISETP.GE.AND P3, PT, R68, 0x4, PT ;  /* 0x000000044400780c */ /* 0x000fe20003f66270 */
[----:B------:R-:W-:Y:S01]  /*5b10*/  IMAD R191, R75, c[0x0][0x2a4], R168 ;  /* 0x0000a9004bbf7a24 */ /* 0x000fe200078e02a8 */
[----:B------:R-:W-:Y:S01]  /*5b20*/  SHFL.UP PT, R178, R166, 0x4, RZ ;  /* 0x04800000a6b27989 */ /* 0x000fe200000e00ff */
[----:B------:R-:W-:-:S02]  /*5b30*/  FMUL.FTZ R168, R85, R132 ;  /* 0x0000008455a87220 */ /* 0x000fc40000410000 */
[----:B------:R-:W-:Y:S01]  /*5b40*/  IMAD R172, R144, c[0x0][0x2c0], RZ ;  /* 0x0000b00090ac7a24 */ /* 0x000fe200078e02ff */
[----:B------:R-:W0:Y:S01]  /*5b50*/  SHFL.UP PT, R176, R164, 0x4, RZ ;  /* 0x04800000a4b07989 */ /* 0x000e2200000e00ff */
[----:B------:R-:W-:Y:S01]  /*5b60*/  FMUL.FTZ R180, R185, R168 ;  /* 0x000000a8b9b47220 */ /* 0x000fe20000410000 */
[----:B------:R-:W-:Y:S01]  /*5b70*/  IADD3 R191, R191, R25, RZ ;  /* 0x00000019bfbf7210 */ /* 0x000fe20007ffe0ff */
[----:B------:R-:W-:Y:S01]  /*5b80*/  IMAD R189, R75, c[0x0][0x2c4], R172 ;  /* 0x0000b1004bbd7a24 */ /* 0x000fe200078e02ac */
[----:B------:R-:W1:Y:S01]  /*5b90*/  SHFL.UP PT, R132, R162, 0x4, RZ ;  /* 0x04800000a2847989 */ /* 0x000e6200000e00ff */
[----:B------:R-:W-:Y:S01]  /*5ba0*/  FMUL.FTZ R172, R85, R128 ;  /* 0x0000008055ac7220 */ /* 0x000fe20000410000 */
[----:B------:R-:W-:Y:S01]  /*5bb0*/  LEA.HI.X R184, R24, c[0x0][0x31c], R191, 0x3, P4 ;  /* 0x0000c70018b87a11 */ /* 0x000fe200020f1cbf */
[----:B------:R-:W-:Y:S01]  /*5bc0*/  FMUL.FTZ R128, R187, R168 ;  /* 0x000000a8bb807220 */ /* 0x000fe20000410000 */
[----:B------:R-:W3:Y:S01]  /*5bd0*/  SHFL.UP PT, R174, R193, 0x4, RZ ;  /* 0x04800000c1ae7989 */ /* 0x000ee200000e00ff */
[----:B------:R-:W-:Y:S01]  /*5be0*/  IMAD.WIDE.U32 R4, R75, c[0x0][0x2c0], R4 ;  /* 0x0000b0004b047a25 */ /* 0x000fe200078e0004 */
[----:B------:R-:W-:-:S03]  /*5bf0*/  SHF.L.U32 R24, R70, 0x2, RZ ;  /* 0x0000000246187819 */ /* 0x000fc600000006ff */
[-C--:B------:R-:W-:Y:S01]  /*5c00*/  FFMA.FTZ R128, R185, R172.reuse, -R128 ;  /* 0x000000acb9807223 */ /* 0x080fe20000010880 */
[----:B------:R-:W-:Y:S01]  /*5c10*/  IADD3 R189, R189, R5, RZ ;  /* 0x00000005bdbd7210 */ /* 0x000fe20007ffe0ff */
[----:B------:R-:W-:Y:S01]  /*5c20*/  FMUL.FTZ R170, R86, R27 ;  /* 0x0000001b56aa7220 */ /* 0x000fe20000410000 */
[C---:B------:R-:W-:Y:S01]  /*5c30*/  LEA R197, P5, R4.reuse, c[0x0][0x320], 0x3 ;  /* 0x0000c80004c57a11 */ /* 0x040fe200078a18ff */
[----:B------:R-:W-:Y:S02]  /*5c40*/  FFMA.FTZ R27, -R187, R172, -R180 ;  /* 0x000000acbb1b7223 */ /* 0x000fe400000109b4 */
[----:B------:R-:W-:Y:S01]  /*5c50*/  FADD.FTZ R128, R183, R128 ;  /* 0x00000080b7807221 */ /* 0x000fe20000010000 */
[----:B------:R-:W-:Y:S01]  /*5c60*/  LEA.HI.X R182, R4, c[0x0][0x324], R189, 0x3, P5 ;  /* 0x0000c90004b67a11 */ /* 0x000fe200028f1cbd */
[----:B------:R-:W-:Y:S02]  /*5c70*/  FADD.FTZ R180, -R170, R27 ;  /* 0x0000001baab47221 */ /* 0x000fe40000010100 */
[----:B------:R-:W-:-:S02]  /*5c80*/  FMUL.FTZ R25, R173, -R128 ;  /* 0x80000080ad197220 */ /* 0x000fc40000410000 */
[-C--:B------:R-:W-:Y:S02]  /*5c90*/  FMUL.FTZ R5, R173, -R180.reuse ;  /* 0x800000b4ad057220 */ /* 0x080fe40000410000 */
[----:B------:R-:W-:Y:S02]  /*5ca0*/  FFMA.FTZ R195, R171, R180, R25 ;  /* 0x000000b4abc37223 */ /* 0x000fe40000010019 */
[C---:B0-----:R-:W-:Y:S02]  /*5cb0*/  FMUL.FTZ R189, R193.reuse, R176 ;  /* 0x000000b0c1bd7220 */ /* 0x041fe40000410000 */
[C---:B-1----:R-:W-:Y:S02]  /*5cc0*/  FMUL.FTZ R25, R193.reuse, R132 ;  /* 0x00000084c1197220 */ /* 0x042fe40000410000 */
[----:B------:R-:W-:Y:S02]  /*5cd0*/  FMUL.FTZ R27, R193, R178 ;  /* 0x000000b2c11b7220 */ /* 0x000fe40000410000 */
[----:B------:R-:W-:-:S02]  /*5ce0*/  FFMA.FTZ R191, R171, R128, -R5 ;  /* 0x00000080abbf7223 */ /* 0x000fc40000010805 */
[C---:B---3--:R-:W-:Y:S02]  /*5cf0*/  FMUL.FTZ R5, R193.reuse, R174 ;  /* 0x000000aec1057220 */ /* 0x048fe40000410000 */
[C---:B------:R-:W-:Y:S02]  /*5d00*/  FFMA.FTZ R189, R162.reuse, R178, R189 ;  /* 0x000000b2a2bd7223 */ /* 0x040fe400000100bd */
[C---:B------:R-:W-:Y:S01]  /*5d10*/  FFMA.FTZ R4, R162.reuse, R174, R25 ;  /* 0x000000aea2047223 */ /* 0x040fe20000010019 */
[----:B------:R-:W-:Y:S01]  /*5d20*/  SHF.R.U32.HI R25, RZ, 0x1e, R70 ;  /* 0x0000001eff197819 */ /* 0x000fe20000011646 */
[C---:B------:R-:W-:Y:S02]  /*5d30*/  FFMA.FTZ R27, R162.reuse, R176, -R27 ;  /* 0x000000b0a21b7223 */ /* 0x040fe4000001081b */
[----:B------:R-:W-:Y:S01]  /*5d40*/  @P3 FFMA.FTZ R162, R162, R132, -R5 ;  /* 0x00000084a2a23223 */ /* 0x000fe20000010805 */
[----:B------:R-:W-:Y:S01]  /*5d50*/  FSEL R4, R193, R4, !P3 ;  /* 0x00000004c1047208 */ /* 0x000fe20005800000 */
[----:B------:R-:W-:-:S02]  /*5d60*/  @P3 FADD.FTZ R166, R166, R189 ;  /* 0x000000bda6a63221 */ /* 0x000fc40000010000 */
[----:B------:R-:W-:Y:S01]  /*5d70*/  @P3 FADD.FTZ R164, R164, R27 ;  /* 0x0000001ba4a43221 */ /* 0x000fe20000010000 */
[----:B------:R-:W0:Y:S01]  /*5d80*/  SHFL.UP PT, R5, R162, 0x8, RZ ;  /* 0x05000000a2057989 */ /* 0x000e2200000e00ff */
[C---:B------:R-:W-:Y:S02]  /*5d90*/  FMUL.FTZ R176, R87.reuse, R126 ;  /* 0x0000007e57b07220 */ /* 0x040fe40000410000 */
[----:B------:R-:W-:Y:S01]  /*5da0*/  FMUL.FTZ R174, R87, R26 ;  /* 0x0000001a57ae7220 */ /* 0x000fe20000410000 */
[----:B------:R-:W1:Y:S01]  /*5db0*/  SHFL.UP PT, R193, R166, 0x8, RZ ;  /* 0x05000000a6c17989 */ /* 0x000e6200000e00ff */
[----:B------:R-:W-:Y:S01]  /*5dc0*/  FADD.FTZ R126, R176, R191 ;  /* 0x000000bfb07e7221 */ /* 0x000fe20000010000 */
[----:B------:R-:W-:Y:S01]  /*5dd0*/  IADD3 R26, P3, R24, R199, RZ ;  /* 0x000000c7181a7210 */ /* 0x000fe20007f7e0ff */
[----:B------:R-:W-:Y:S01]  /*5de0*/  FADD.FTZ R128, -R174, R195 ;  /* 0x000000c3ae807221 */ /* 0x000fe20000010100 */
[----:B------:R-:W3:Y:S01]  /*5df0*/  SHFL.UP PT, R191, R164, 0x8, RZ ;  /* 0x05000000a4bf7989 */ /* 0x000ee200000e00ff */
[C---:B------:R-:W-:Y:S01]  /*5e00*/  FMUL.FTZ R178, R169.reuse, -R126 ;  /* 0x8000007ea9b27220 */ /* 0x040fe20000410000 */
[----:B------:R-:W-:Y:S01]  /*5e10*/  IADD3 R24, P4, R24, R197, RZ ;  /* 0x000000c518187210 */ /* 0x000fe20007f9e0ff */
[-C--:B------:R-:W-:Y:S01]  /*5e20*/  FMUL.FTZ R132, R169, -R128.reuse ;  /* 0x80000080a9847220 */ /* 0x080fe20000410000 */
[----:B------:R-:W4:Y:S01]  /*5e30*/  SHFL.UP PT, R189, R4, 0x8, RZ ;  /* 0x0500000004bd7989 */ /* 0x000f2200000e00ff */
[----:B------:R-:W-:Y:S01]  /*5e40*/  FFMA.FTZ R178, R167, R128, R178 ;  /* 0x00000080a7b27223 */ /* 0x000fe200000100b2 */
[----:B------:R-:W-:Y:S01]  /*5e50*/  IADD3.X R27, R25, R184, RZ, P3, !PT ;  /* 0x000000b8191b7210 */ /* 0x000fe20001ffe4ff */
[----:B------:R-:W-:Y:S01]  /*5e60*/  FFMA.FTZ R132, R167, R126, -R132 ;  /* 0x0000007ea7847223 */ /* 0x000fe20000010884 */
[----:B------:R-:W-:Y:S01]  /*5e70*/  ISETP.GE.AND P3, PT, R68, 0x8, PT ;  /* 0x000000084400780c */ /* 0x000fe20003f66270 */
[----:B------:R-:W-:Y:S01]  /*5e80*/  FADD.FTZ R197, -R177, R178 ;  /* 0x000000b2b1c57221 */ /* 0x000fe20000010100 */
[----:B------:R-:W-:Y:S01]  /*5e90*/  IADD3.X R25, R25, R182, RZ, P4, !PT ;  /* 0x000000b619197210 */ /* 0x000fe200027fe4ff */
[----:B------:R-:W-:Y:S01]  /*5ea0*/  FADD.FTZ R195, R175, R132 ;  /* 0x00000084afc37221 */ /* 0x000fe20000010000 */
[----:B------:R-:W-:Y:S01]  /*5eb0*/  IADD3 R199, R58, -c[0x0][0x174], RZ ;  /* 0x80005d003ac77a10 */ /* 0x000fe20007ffe0ff */
[----:B------:R-:W-:-:S02]  /*5ec0*/  FMUL.FTZ R126, R98, -R197 ;  /* 0x800000c5627e7220 */ /* 0x000fc40000410000 */
[-C--:B------:R-:W-:Y:S02]  /*5ed0*/  FMUL.FTZ R128, R98, -R195.reuse ;  /* 0x800000c362807220 */ /* 0x080fe40000410000 */
[C---:B------:R-:W-:Y:S02]  /*5ee0*/  FFMA.FTZ R195, R100.reuse, R195, -R126 ;  /* 0x000000c364c37223 */ /* 0x040fe4000001087e */
[----:B------:R-:W-:Y:S02]  /*5ef0*/  FFMA.FTZ R197, R100, R197, R128 ;  /* 0x000000c564c57223 */ /* 0x000fe40000010080 */
[C---:B0-----:R-:W-:Y:S02]  /*5f00*/  FMUL.FTZ R128, R4.reuse, R5 ;  /* 0x0000000504807220 */ /* 0x041fe40000410000 */
[C---:B-1----:R-:W-:Y:S02]  /*5f10*/  FMUL.FTZ R132, R4.reuse, R193 ;  /* 0x000000c104847220 */ /* 0x042fe40000410000 */
[----:B---3--:R-:W-:-:S02]  /*5f20*/  FMUL.FTZ R178, R4, R191 ;  /* 0x000000bf04b27220 */ /* 0x008fc40000410000 */
[----:B------:R-:W-:Y:S02]  /*5f30*/  FFMA.FTZ R191, R162, R191, -R132 ;  /* 0x000000bfa2bf7223 */ /* 0x000fe40000010884 */
[----:B----4-:R-:W-:Y:S02]  /*5f40*/  FMUL.FTZ R126, R4, R189 ;  /* 0x000000bd047e7220 */ /* 0x010fe40000410000 */
[C---:B------:R-:W-:Y:S02]  /*5f50*/  FFMA.FTZ R193, R162.reuse, R193, R178 ;  /* 0x000000c1a2c17223 */ /* 0x040fe400000100b2 */
[C---:B------:R-:W-:Y:S02]  /*5f60*/  FFMA.FTZ R189, R162.reuse, R189, R128 ;  /* 0x000000bda2bd7223 */ /* 0x040fe40000010080 */
[----:B------:R-:W-:Y:S02]  /*5f70*/  @P3 FFMA.FTZ R162, R162, R5, -R126 ;  /* 0x00000005a2a23223 */ /* 0x000fe4000001087e */
[----:B------:R-:W-:Y:S01]  /*5f80*/  @P3 FADD.FTZ R166, R166, R193 ;  /* 0x000000c1a6a63221 */ /* 0x000fe20000010000 */
[----:B------:R-:W-:Y:S01]  /*5f90*/  FSEL R189, R4, R189, !P3 ;  /* 0x000000bd04bd7208 */ /* 0x000fe20005800000 */
[C---:B------:R-:W-:Y:S01]  /*5fa0*/  FMUL.FTZ R178, R89.reuse, R116 ;  /* 0x0000007459b27220 */ /* 0x040fe20000410000 */
[----:B------:R-:W0:Y:S01]  /*5fb0*/  SHFL.UP PT, R4, R162, 0x10, RZ ;  /* 0x06000000a2047989 */ /* 0x000e2200000e00ff */
[----:B------:R-:W-:Y:S01]  /*5fc0*/  @P3 FADD.FTZ R164, R164, R191 ;  /* 0x000000bfa4a43221 */ /* 0x000fe20000010000 */
[----:B------:R-:W-:Y:S01]  /*5fd0*/  ISETP.GE.AND P3, PT, R68, 0x10, PT ;  /* 0x000000104400780c */ /* 0x000fe20003f66270 */
[----:B------:R-:W-:Y:S01]  /*5fe0*/  FMUL.FTZ R184, R89, R114 ;  /* 0x0000007259b87220 */ /* 0x000fe20000410000 */
[----:B------:R-:W1:Y:S01]  /*5ff0*/  SHFL.UP PT, R5, R189, 0x10, RZ ;  /* 0x06000000bd057989 */ /* 0x000e6200000e00ff */
[----:B--2---:R-:W-:-:S02]  /*6000*/  FMUL.FTZ R126, R187, R21 ;  /* 0x00000015bb7e7220 */ /* 0x004fc40000410000 */
[----:B------:R-:W-:Y:S01]  /*6010*/  FADD.FTZ R197, -R178, R197 ;  /* 0x000000c5b2c57221 */ /* 0x000fe20000010100 */
[----:B------:R-:W2:Y:S01]  /*6020*/  SHFL.UP PT, R116, R166, 0x10, RZ ;  /* 0x06000000a6747989 */ /* 0x000ea200000e00ff */
[-C--:B------:R-:W-:Y:S02]  /*6030*/  FMUL.FTZ R128, R187, -R20.reuse ;  /* 0x80000014bb807220 */ /* 0x080fe40000410000 */
[----:B------:R-:W-:Y:S01]  /*6040*/  FADD.FTZ R195, R184, R195 ;  /* 0x000000c3b8c37221 */ /* 0x000fe20000010000 */
[----:B------:R-:W3:Y:S01]  /*6050*/  SHFL.UP PT, R114, R164, 0x10, RZ ;  /* 0x06000000a4727989 */ /* 0x000ee200000e00ff */
[C---:B------:R-:W-:Y:S02]  /*6060*/  FFMA.FTZ R126, R185.reuse, R20, -R126 ;  /* 0x00000014b97e7223 */ /* 0x040fe4000001087e */
[----:B------:R-:W-:Y:S02]  /*6070*/  FMUL.FTZ R132, R102, -R197 ;  /* 0x800000c566847220 */ /* 0x000fe40000410000 */
[----:B------:R-:W-:-:S02]  /*6080*/  FFMA.FTZ R128, R185, -R21, R128 ;  /* 0x80000015b9807223 */ /* 0x000fc40000010080 */
[----:B------:R-:W-:Y:S02]  /*6090*/  FMUL.FTZ R182, R90, R163 ;  /* 0x000000a35ab67220 */ /* 0x000fe40000410000 */
[-C--:B------:R-:W-:Y:S02]  /*60a0*/  FMUL.FTZ R180, R102, -R195.reuse ;  /* 0x800000c366b47220 */ /* 0x080fe40000410000 */
[C---:B------:R-:W-:Y:S02]  /*60b0*/  FMUL.FTZ R163, R173.reuse, -R126 ;  /* 0x8000007eada37220 */ /* 0x040fe40000410000 */
[C---:B------:R-:W-:Y:S02]  /*60c0*/  FFMA.FTZ R195, R104.reuse, R195, -R132 ;  /* 0x000000c368c37223 */ /* 0x040fe40000010884 */
[----:B------:R-:W-:Y:S02]  /*60d0*/  FMUL.FTZ R132, R173, -R128 ;  /* 0x80000080ad847220 */ /* 0x000fe40000410000 */
[----:B------:R-:W-:-:S02]  /*60e0*/  FFMA.FTZ R197, R104, R197, R180 ;  /* 0x000000c568c57223 */ /* 0x000fc400000100b4 */
[C---:B------:R-:W-:Y:S02]  /*60f0*/  FFMA.FTZ R128, R171.reuse, R128, R163 ;  /* 0x00000080ab807223 */ /* 0x040fe400000100a3 */
[----:B------:R-:W-:Y:S02]  /*6100*/  FMUL.FTZ R180, R90, R165 ;  /* 0x000000a55ab47220 */ /* 0x000fe40000410000 */
[----:B------:R-:W-:Y:S02]  /*6110*/  FFMA.FTZ R132, R171, R126, -R132 ;  /* 0x0000007eab847223 */ /* 0x000fe40000010884 */
[----:B------:R-:W-:Y:S02]  /*6120*/  FMUL.FTZ R126, R169, -R128 ;  /* 0x80000080a97e7220 */ /* 0x000fe40000410000 */
[----:B------:R-:W-:Y:S02]  /*6130*/  FADD.FTZ R197, -R180, R197 ;  /* 0x000000c5b4c57221 */ /* 0x000fe40000010100 */
[----:B------:R-:W-:-:S02]  /*6140*/  FADD.FTZ R195, R182, R195 ;  /* 0x000000c3b6c37221 */ /* 0x000fc40000010000 */
[----:B------:R-:W-:Y:S02]  /*6150*/  FFMA.FTZ R191, R167, R132, -R126 ;  /* 0x00000084a7bf7223 */ /* 0x000fe4000001087e */
[C---:B------:R-:W-:Y:S02]  /*6160*/  FMUL.FTZ R163, R106.reuse, -R197 ;  /* 0x800000c56aa37220 */ /* 0x040fe40000410000 */
[----:B0-----:R-:W-:Y:S02]  /*6170*/  FMUL.FTZ R126, R189, R4 ;  /* 0x00000004bd7e7220 */ /* 0x001fe40000410000 */
[-C--:B------:R-:W-:Y:S02]  /*6180*/  FMUL.FTZ R165, R106, -R195.reuse ;  /* 0x800000c36aa57220 */ /* 0x080fe40000410000 */
[----:B------:R-:W-:Y:S02]  /*6190*/  FFMA.FTZ R195, R108, R195, -R163 ;  /* 0x000000c36cc37223 */ /* 0x000fe400000108a3 */
[----:B-1----:R-:W-:-:S02]  /*61a0*/  FFMA.FTZ R126, R162, R5, R126 ;  /* 0x00000005a27e7223 */ /* 0x002fc4000001007e */
[----:B------:R-:W-:Y:S02]  /*61b0*/  FFMA.FTZ R197, R108, R197, R165 ;  /* 0x000000c56cc57223 */ /* 0x000fe400000100a5 */
[C---:B--2---:R-:W-:Y:S01]  /*61c0*/  FMUL.FTZ R163, R189.reuse, R116 ;  /* 0x00000074bda37220 */ /* 0x044fe20000410000 */
[C---:B------:R-:W-:Y:S01]  /*61d0*/  FSEL R126, R189.reuse, R126, !P3 ;  /* 0x0000007ebd7e7208 */ /* 0x040fe20005800000 */
[CC--:B---3--:R-:W-:Y:S02]  /*61e0*/  FMUL.FTZ R165, R189.reuse, R114.reuse ;  /* 0x00000072bda57220 */ /* 0x0c8fe40000410000 */
[----:B------:R-:W-:Y:S02]  /*61f0*/  FMUL.FTZ R5, R189, R5 ;  /* 0x00000005bd057220 */ /* 0x000fe40000410000 */
[C---:B------:R-:W-:Y:S01]  /*6200*/  FFMA.FTZ R163, R162.reuse, R114, -R163 ;  /* 0x00000072a2a37223 */ /* 0x040fe200000108a3 */
[----:B------:R-:W-:Y:S01]  /*6210*/  SHFL.UP PT, R126, R126, 0x1, RZ ;  /* 0x042000007e7e7989 */ /* 0x000fe200000e00ff */
[----:B------:R-:W-:-:S02]  /*6220*/  FFMA.FTZ R165, R162, R116, R165 ;  /* 0x00000074a2a57223 */ /* 0x000fc400000100a5 */
[----:B------:R-:W-:Y:S01]  /*6230*/  @P3 FFMA.FTZ R162, R162, R4, -R5 ;  /* 0x00000004a2a23223 */ /* 0x000fe20000010805 */
[----:B------:R-:W-:Y:S01]  /*6240*/  HFMA2.MMA R5, -RZ, RZ, 0, 0 ;  /* 0x00000000ff057435 */ /* 0x000fe200000001ff */
[----:B------:R-:W-:Y:S01]  /*6250*/  @P3 FADD.FTZ R164, R164, R163 ;  /* 0x000000a3a4a43221 */ /* 0x000fe20000010000 */
[----:B------:R-:W-:Y:S01]  /*6260*/  MOV R4, 0x3f800000 ;  /* 0x3f80000000047802 */ /* 0x000fe20000000f00 */
[----:B------:R-:W-:Y:S01]  /*6270*/  @P3 FADD.FTZ R166, R166, R165 ;  /* 0x000000a5a6a63221 */ /* 0x000fe20000010000 */
[----:B-----5:R-:W0:Y:S01]  /*6280*/  SHFL.IDX PT, R163, R6, RZ, 0x1f ;  /* 0x00001fff06a37589 */ /* 0x020e2200000e0000 */
[----:B------:R-:W-:Y:S02]  /*6290*/  FMUL.FTZ R132, R169, -R132 ;  /* 0x80000084a9847220 */ /* 0x000fe40000410000 */
[----:B------:R-:W-:Y:S01]  /*62a0*/  FADD.FTZ R197, -R186, R197 ;  /* 0x000000c5bac57221 */ /* 0x000fe20000010100 */
[----:B------:R1:W2:Y:S01]  /*62b0*/  SHFL.IDX PT, R165, R7, RZ, 0x1f ;  /* 0x00001fff07a57589 */ /* 0x0002a200000e0000 */
[----:B------:R-:W-:-:S02]  /*62c0*/  FFMA.FTZ R193, R167, R128, R132 ;  /* 0x00000080a7c17223 */ /* 0x000fc40000010084 */
[----:B------:R-:W-:Y:S01]  /*62d0*/  FADD.FTZ R195, R188, R195 ;  /* 0x000000c3bcc37221 */ /* 0x000fe20000010000 */
[----:B------:R-:W3:Y:S01]  /*62e0*/  SHFL.UP PT, R162, R162, 0x1, RZ ;  /* 0x04200000a2a27989 */ /* 0x000ee200000e00ff */
[C---:B------:R-:W-:Y:S02]  /*62f0*/  FMUL.FTZ R114, R98.reuse, -R193 ;  /* 0x800000c162727220 */ /* 0x040fe40000410000 */
[----:B------:R-:W-:Y:S01]  /*6300*/  FMUL.FTZ R116, R98, -R191 ;  /* 0x800000bf62747220 */ /* 0x000fe20000410000 */
[----:B------:R-:W4:Y:S01]  /*6310*/  SHFL.UP PT, R166, R166, 0x1, RZ ;  /* 0x04200000a6a67989 */ /* 0x000f2200000e00ff */
[----:B------:R-:W-:Y:S01]  /*6320*/  FMUL.FTZ R128, R110, -R197 ;  /* 0x800000c56e807220 */ /* 0x000fe20000410000 */
[----:B-1----:R-:W-:Y:S01]  /*6330*/  CS2R R6, SRZ ;  /* 0x0000000000067805 */ /* 0x002fe2000001ff00 */
[----:B------:R-:W-:Y:S01]  /*6340*/  FFMA.FTZ R191, R100, R191, -R114 ;  /* 0x000000bf64bf7223 */ /* 0x000fe20000010872 */
[----:B------:R-:W1:Y:S01]  /*6350*/  SHFL.UP PT, R164, R164, 0x1, RZ ;  /* 0x04200000a4a47989 */ /* 0x000e6200000e00ff */
[----:B------:R-:W-:-:S02]  /*6360*/  FMUL.FTZ R132, R110, -R195 ;  /* 0x800000c36e847220 */ /* 0x000fc40000410000 */
[----:B------:R-:W-:Y:S01]  /*6370*/  FFMA.FTZ R193, R100, R193, R116 ;  /* 0x000000c164c17223 */ /* 0x000fe20000010074 */
[----:B------:R1:W1:Y:S01]  /*6380*/  @!P0 LDS.128 R4, [R84.X16+0x3650] ;  /* 0x0036500054048984 */ /* 0x000262000000cc00 */
[----:B------:R-:W-:Y:S01]  /*6390*/  FFMA.FTZ R195, R112, R195, -R128 ;  /* 0x000000c370c37223 */ /* 0x000fe20000010880 */
[----:B------:R-:W-:Y:S01]  /*63a0*/  ISETP.NE.AND P0, PT, R142, 0x1f, PT ;  /* 0x0000001f8e00780c */ /* 0x000fe20003f05270 */
[----:B------:R-:W-:Y:S02]  /*63b0*/  FMUL.FTZ R128, R102, -R191 ;  /* 0x800000bf66807220 */ /* 0x000fe40000410000 */
[----:B0-----:R-:W-:Y:S02]  /*63c0*/  FMUL.FTZ R114, R126, R163 ;  /* 0x000000a37e727220 */ /* 0x001fe40000410000 */
[----:B------:R-:W-:Y:S02]  /*63d0*/  FMUL.FTZ R116, R102, -R193 ;  /* 0x800000c166747220 */ /* 0x000fe40000410000 */
[----:B--2---:R-:W-:-:S02]  /*63e0*/  FMUL.FTZ R126, R126, R165 ;  /* 0x000000a57e7e7220 */ /* 0x004fc40000410000 */
[----:B------:R-:W-:Y:S02]  /*63f0*/  FFMA.FTZ R193, R104, R193, R128 ;  /* 0x000000c168c17223 */ /* 0x000fe40000010080 */
[----:B---3--:R-:W-:Y:S02]  /*6400*/  FFMA.FTZ R161, R162, R165, R114 ;  /* 0x000000a5a2a17223 */ /* 0x008fe40000010072 */
[----:B------:R-:W-:Y:S02]  /*6410*/  FFMA.FTZ R191, R104, R191, -R116 ;  /* 0x000000bf68bf7223 */ /* 0x000fe40000010874 */
[----:B------:R-:W-:Y:S02]  /*6420*/  FFMA.FTZ R159, R162, R163, -R126 ;  /* 0x000000a3a29f7223 */ /* 0x000fe4000001087e */
[----:B------:R-:W-:Y:S02]  /*6430*/  FMUL.FTZ R114, R106, -R193 ;  /* 0x800000c16a727220 */ /* 0x000fe40000410000 */
[----:B----4-:R-:W-:-:S02]  /*6440*/  @P1 FADD.FTZ R165, R166, R161 ;  /* 0x000000a1a6a51221 */ /* 0x010fc40000010000 */
[-C--:B------:R-:W-:Y:S02]  /*6450*/  FMUL.FTZ R116, R106, -R191.reuse ;  /* 0x800000bf6a747220 */ /* 0x080fe40000410000 */
[----:B-1----:R-:W-:Y:S02]  /*6460*/  @P1 FADD.FTZ R163, R164, R159 ;  /* 0x0000009fa4a31221 */ /* 0x002fe40000010000 */
[C---:B------:R-:W-:Y:S02]  /*6470*/  FFMA.FTZ R191, R108.reuse, R191, -R114 ;  /* 0x000000bf6cbf7223 */ /* 0x040fe40000010872 */
[C---:B------:R-:W-:Y:S02]  /*6480*/  FMUL.FTZ R114, R23.reuse, R165 ;  /* 0x000000a517727220 */ /* 0x040fe40000410000 */
[----:B------:R-:W-:Y:S02]  /*6490*/  FFMA.FTZ R189, R108, R193, R116 ;  /* 0x000000c16cbd7223 */ /* 0x000fe40000010074 */
[----:B------:R-:W-:-:S02]  /*64a0*/  FMUL.FTZ R23, R23, R163 ;  /* 0x000000a317177220 */ /* 0x000fc40000410000 */
[----:B------:R-:W-:Y:S02]  /*64b0*/  FMUL.FTZ R126, R110, -R191 ;  /* 0x800000bf6e7e7220 */ /* 0x000fe40000410000 */
[----:B------:R-:W-:Y:S02]  /*64c0*/  FFMA.FTZ R114, R22, R163, -R114 ;  /* 0x000000a316727223 */ /* 0x000fe40000010872 */
[----:B------:R-:W-:Y:S02]  /*64d0*/  FFMA.FTZ R197, R112, R197, R132 ;  /* 0x000000c570c57223 */ /* 0x000fe40000010084 */
[----:B------:R-:W-:Y:S02]  /*64e0*/  FMUL.FTZ R166, R110, -R189 ;  /* 0x800000bd6ea67220 */ /* 0x000fe40000410000 */
[----:B------:R-:W-:Y:S02]  /*64f0*/  FFMA.FTZ R116, R22, R165, R23 ;  /* 0x000000a516747223 */ /* 0x000fe40000010017 */
[----:B------:R-:W-:-:S02]  /*6500*/  FMUL.FTZ R162, R93, R120 ;  /* 0x000000785da27220 */ /* 0x000fc40000410000 */
[----:B------:R-:W-:Y:S02]  /*6510*/  FMUL.FTZ R164, R93, R118 ;  /* 0x000000765da47220 */ /* 0x000fe40000410000 */
[C---:B------:R-:W-:Y:S02]  /*6520*/  FFMA.FTZ R189, R112.reuse, R189, R126 ;  /* 0x000000bd70bd7223 */ /* 0x040fe4000001007e */
[----:B------:R-:W-:Y:S02]  /*6530*/  FADD.FTZ R114, R179, R114 ;  /* 0x00000072b3727221 */ /* 0x000fe40000010000 */
[----:B------:R-:W-:Y:S01]  /*6540*/  FFMA.FTZ R166, R112, R191, -R166 ;  /* 0x000000bf70a67223 */ /* 0x000fe200000108a6 */
[----:B------:R0:W1:Y:S01]  /*6550*/  SHFL.DOWN PT, R120, R189, 0x1, 0x1f ;  /* 0x08201f00bd787f89 */ /* 0x00006200000e0000 */
[----:B------:R-:W-:Y:S02]  /*6560*/  FADD.FTZ R116, R181, R116 ;  /* 0x00000074b5747221 */ /* 0x000fe40000010000 */
[----:B------:R-:W-:Y:S01]  /*6570*/  FADD.FTZ R126, R162, R195 ;  /* 0x000000c3a27e7221 */ /* 0x000fe20000010000 */
[----:B------:R0:W2:Y:S01]  /*6580*/  SHFL.DOWN PT, R118, R166, 0x1, 0x1f ;  /* 0x08201f00a6767f89 */ /* 0x0000a200000e0000 */
[----:B------:R-:W-:-:S02]  /*6590*/  FADD.FTZ R179, -R164, R197 ;  /* 0x000000c5a4b37221 */ /* 0x000fc40000010100 */
[----:B------:R-:W-:Y:S01]  /*65a0*/  IMAD R199, R199, -0x200, RZ ;  /* 0xfffffe00c7c77824 */ /* 0x000fe200078e02ff */
[----:B------:R0:W3:Y:S01]  /*65b0*/  SHFL.DOWN PT, R22, R126, 0x1, 0x1f ;  /* 0x08201f007e167f89 */ /* 0x0000e200000e0000 */
[C---:B------:R-:W-:Y:S02]  /*65c0*/  FMUL.FTZ R23, R110.reuse, R116 ;  /* 0x000000746e177220 */ /* 0x040fe40000410000 */
[----:B------:R-:W-:Y:S01]  /*65d0*/  FMUL.FTZ R159, R110, R114 ;  /* 0x000000726e9f7220 */ /* 0x000fe20000410000 */
[----:B------:R0:W4:Y:S01]  /*65e0*/  SHFL.DOWN PT, R128, R179, 0x1, 0x1f ;  /* 0x08201f00b3807f89 */ /* 0x00012200000e0000 */
[----:B------:R-:W-:-:S04]  /*65f0*/  IMAD.WIDE R26, R199, 0x4, R26 ;  /* 0x00000004c71a7825 */ /* 0x000fc800078e021a */
[----:B------:R-:W-:-:S04]  /*6600*/  IMAD.WIDE R24, R199, 0x4, R24 ;  /* 0x00000004c7187825 */ /* 0x000fc800078e0218 */
[C---:B------:R-:W-:Y:S02]  /*6610*/  FFMA.FTZ R23, R112.reuse, R114, -R23 ;  /* 0x0000007270177223 */ /* 0x040fe40000010817 */
[----:B------:R-:W-:Y:S01]  /*6620*/  FFMA.FTZ R159, R112, R116, R159 ;  /* 0x00000074709f7223 */ /* 0x000fe2000001009f */
[----:B------:R-:W-:Y:S05]  /*6630*/  @!P0 BRA `(.L_x_12032) ;  /* 0x000000b000008947 */ /* 0x000fea0003800000 */
[C---:B01--4-:R-:W-:Y:S02]  /*6640*/  FMUL.FTZ R163, R189.reuse, R128 ;  /* 0x00000080bda37220 */ /* 0x053fe40000410000 */
[C---:B------:R-:W-:Y:S02]  /*6650*/  FMUL.FTZ R161, R189.reuse, R120 ;  /* 0x00000078bda17220 */ /* 0x040fe40000410000 */
[CC--:B---3--:R-:W-:Y:S02]  /*6660*/  FMUL.FTZ R165, R189.reuse, R22.reuse ;  /* 0x00000016bda57220 */ /* 0x0c8fe40000410000 */
[----:B------:R-:W-:Y:S02]  /*6670*/  FFMA.FTZ R163, R166, R22, -R163 ;  /* 0x00000016a6a37223 */ /* 0x000fe400000108a3 */
[----:B--2---:R-:W-:-:S02]  /*6680*/  FMUL.FTZ R189, R189, R118 ;  /* 0x00000076bdbd7220 */ /* 0x004fc40000410000 */
[C---:B------:R-:W-:Y:S02]  /*6690*/  FFMA.FTZ R161, R166.reuse, R118, -R161 ;  /* 0x00000076a6a17223 */ /* 0x040fe400000108a1 */
[C---:B------:R-:W-:Y:S02]  /*66a0*/  FFMA.FTZ R22, R166.reuse, R128, R165 ;  /* 0x00000080a6167223 */ /* 0x040fe400000100a5 */
[----:B------:R-:W-:Y:S01]  /*66b0*/  FFMA.FTZ R189, R166, R120, R189 ;  /* 0x00000078a6bd7223 */ /* 0x000fe200000100bd */
[----:B------:R-:W-:Y:S01]  /*66c0*/  MOV R166, R161 ;  /* 0x000000a100a67202 */ /* 0x000fe20000000f00 */
[----:B------:R-:W-:Y:S02]  /*66d0*/  FADD.FTZ R126, R126, R163 ;  /* 0x000000a37e7e7221 */ /* 0x000fe40000010000 */
[----:B------:R-:W-:Y:S02]  /*66e0*/  FADD.FTZ R179, R179, R22 ;  /* 0x00000016b3b37221 */ /* 0x000fe40000010000 */
.L_x_12032:
[----:B01----:R-:W-:Y:S05]  /*66f0*/  BSYNC B0 ;  /* 0x0000000000007941 */ /* 0x003fea0003800000 */
.L_x_12031:
[----:B------:R-:W-:Y:S01]  /*6700*/  ISETP.GT.U32.AND P0, PT, R142, 0x1d, PT ;  /* 0x0000001d8e00780c */ /* 0x000fe20003f04070 */
[C---:B------:R-:W-:Y:S01]  /*6710*/  FFMA.FTZ R159, R45.reuse, R124, R159 ;  /* 0x0000007c2d9f7223 */ /* 0x040fe2000001009f */
[----:B------:R0:W1:Y:S01]  /*6720*/  SHFL.DOWN PT, R120, R166, 0x2, 0x1f ;  /* 0x08401f00a6787f89 */ /* 0x00006200000e0000 */
[----:B------:R-:W-:Y:S01]  /*6730*/  FFMA.FTZ R161, R45, R122, R23 ;  /* 0x0000007a2da17223 */ /* 0x000fe20000010017 */
[----:B------:R-:W-:Y:S01]  /*6740*/  BSSY B0, `(.L_x_12033) ;  /* 0x0000014000007945 */ /* 0x000fe20003800000 */
[C---:B---3--:R-:W-:Y:S01]  /*6750*/  FMUL.FTZ R22, R106.reuse, R159 ;  /* 0x0000009f6a167220 */ /* 0x048fe20000410000 */
[----:B------:R0:W3:Y:S01]  /*6760*/  SHFL.DOWN PT, R122, R189, 0x2, 0x1f ;  /* 0x08401f00bd7a7f89 */ /* 0x0000e200000e0000 */
[----:B------:R-:W-:-:S02]  /*6770*/  FMUL.FTZ R23, R106, R161 ;  /* 0x000000a16a177220 */ /* 0x000fc40000410000 */
[C---:B------:R-:W-:Y:S01]  /*6780*/  FFMA.FTZ R22, R108.reuse, R161, -R22 ;  /* 0x000000a16c167223 */ /* 0x040fe20000010816 */
[----:B--2---:R0:W2:Y:S01]  /*6790*/  SHFL.DOWN PT, R118, R126, 0x2, 0x1f ;  /* 0x08401f007e767f89 */ /* 0x0040a200000e0000 */
[----:B------:R-:W-:-:S03]  /*67a0*/  FFMA.FTZ R23, R108, R159, R23 ;  /* 0x0000009f6c177223 */ /* 0x000fc60000010017 */
[----:B------:R0:W4:Y:S01]  /*67b0*/  SHFL.DOWN PT, R124, R179, 0x2, 0x1f ;  /* 0x08401f00b37c7f89 */ /* 0x00012200000e0000 */
[----:B------:R-:W-:Y:S05]  /*67c0*/  @P0 BRA `(.L_x_12034) ;  /* 0x000000b000000947 */ /* 0x000fea0003800000 */
[C---:B----4-:R-:W-:Y:S02]  /*67d0*/  FMUL.FTZ R165, R189.reuse, R124 ;  /* 0x0000007cbda57220 */ /* 0x050fe40000410000 */
[C---:B---3--:R-:W-:Y:S02]  /*67e0*/  FMUL.FTZ R163, R189.reuse, R122 ;  /* 0x0000007abda37220 */ /* 0x048fe40000410000 */
[CC--:B--2---:R-:W-:Y:S02]  /*67f0*/  FMUL.FTZ R181, R189.reuse, R118.reuse ;  /* 0x00000076bdb57220 */ /* 0x0c4fe40000410000 */
        /* <DEDUP_REMOVED lines=8> */
.L_x_12034:
[----:B------:R-:W-:Y:S05]  /*6880*/  BSYNC B0 ;  /* 0x0000000000007941 */ /* 0x000fea0003800000 */
.L_x_12033:
[----:B------:R-:W-:Y:S01]  /*6890*/  ISETP.GT.U32.AND P0, PT, R142, 0x1b, PT ;  /* 0x0000001b8e00780c */ /* 0x000fe20003f04070 */
[C---:B------:R-:W-:Y:S01]  /*68a0*/  FFMA.FTZ R163, R43.reuse, R134, R23 ;  /* 0x000000862ba37223 */ /* 0x040fe20000010017 */
[----:B-1----:R1:W0:Y:S01]  /*68b0*/  SHFL.DOWN PT, R120, R166, 0x4, 0x1f ;  /* 0x08801f00a6787f89 */ /* 0x00222200000e0000 */
[----:B------:R-:W-:Y:S01]  /*68c0*/  FFMA.FTZ R165, R43, R130, R22 ;  /* 0x000000822ba57223 */ /* 0x000fe20000010016 */
[----:B------:R-:W-:Y:S01]  /*68d0*/  BSSY B0, `(.L_x_12035) ;  /* 0x0000014000007945 */ /* 0x000fe20003800000 */
[C---:B------:R-:W-:Y:S01]  /*68e0*/  FMUL.FTZ R22, R102.reuse, R163 ;  /* 0x000000a366167220 */ /* 0x040fe20000410000 */
[----:B---3--:R1:W3:Y:S01]  /*68f0*/  SHFL.DOWN PT, R122, R189, 0x4, 0x1f ;  /* 0x08801f00bd7a7f89 */ /* 0x0082e200000e0000 */
[----:B------:R-:W-:-:S02]  /*6900*/  FMUL.FTZ R23, R102, R165 ;  /* 0x000000a566177220 */ /* 0x000fc40000410000 */
[C---:B------:R-:W-:Y:S01]  /*6910*/  FFMA.FTZ R22, R104.reuse, R165, -R22 ;  /* 0x000000a568167223 */ /* 0x040fe20000010816 */
[----:B--2---:R1:W2:Y:S01]  /*6920*/  SHFL.DOWN PT, R118, R126, 0x4, 0x1f ;  /* 0x08801f007e767f89 */ /* 0x0042a200000e0000 */
[----:B------:R-:W-:-:S03]  /*6930*/  FFMA.FTZ R23, R104, R163, R23 ;  /* 0x000000a368177223 */ /* 0x000fc60000010017 */
[----:B----4-:R1:W4:Y:S01]  /*6940*/  SHFL.DOWN PT, R124, R179, 0x4, 0x1f ;  /* 0x08801f00b37c7f89 */ /* 0x01032200000e0000 */
        /* <DEDUP_REMOVED lines=12> */
.L_x_12036:
[----:B------:R-:W-:Y:S05]  /*6a10*/  BSYNC B0 ;  /* 0x0000000000007941 */ /* 0x000fea0003800000 */
.L_x_12035:
[----:B------:R-:W-:Y:S01]  /*6a20*/  ISETP.GT.U32.AND P0, PT, R142, 0x17, PT ;  /* 0x000000178e00780c */ /* 0x000fe20003f04070 */
[C---:B--2---:R-:W-:Y:S01]  /*6a30*/  FFMA.FTZ R118, R41.reuse, R136, R23 ;  /* 0x0000008829767223 */ /* 0x044fe20000010017 */
[----:B---3--:R2:W3:Y:S01]  /*6a40*/  SHFL.DOWN PT, R122, R166, 0x8, 0x1f ;  /* 0x09001f00a67a7f89 */ /* 0x0084e200000e0000 */
[----:B0-----:R-:W-:Y:S01]  /*6a50*/  FFMA.FTZ R120, R41, R146, R22 ;  /* 0x0000009229787223 */ /* 0x001fe20000010016 */
[----:B------:R-:W-:Y:S01]  /*6a60*/  BSSY B0, `(.L_x_12037) ;  /* 0x0000014000007945 */ /* 0x000fe20003800000 */
[C---:B------:R-:W-:Y:S01]  /*6a70*/  FMUL.FTZ R23, R98.reuse, R118 ;  /* 0x0000007662177220 */ /* 0x040fe20000410000 */
[----:B------:R2:W0:Y:S01]  /*6a80*/  SHFL.DOWN PT, R128, R189, 0x8, 0x1f ;  /* 0x09001f00bd807f89 */ /* 0x00042200000e0000 */
[----:B------:R-:W-:-:S02]  /*6a90*/  FMUL.FTZ R181, R98, R120 ;  /* 0x0000007862b57220 */ /* 0x000fc40000410000 */
[C---:B------:R-:W-:Y:S01]  /*6aa0*/  FFMA.FTZ R23, R100.reuse, R120, -R23 ;  /* 0x0000007864177223 */ /* 0x040fe20000010817 */
[----:B------:R2:W1:Y:S01]  /*6ab0*/  SHFL.DOWN PT, R22, R126, 0x8, 0x1f ;  /* 0x09001f007e167f89 */ /* 0x00046200000e0000 */
[----:B----4-:R-:W-:-:S03]  /*6ac0*/  FFMA.FTZ R124, R100, R118, R181 ;  /* 0x00000076647c7223 */ /* 0x010fc600000100b5 */
[----:B------:R2:W4:Y:S01]  /*6ad0*/  SHFL.DOWN PT, R130, R179, 0x8, 0x1f ;  /* 0x09001f00b3827f89 */ /* 0x00052200000e0000 */
[----:B------:R-:W-:Y:S05]  /*6ae0*/  @P0 BRA `(.L_x_12038) ;  /* 0x000000b000000947 */ /* 0x000fea0003800000 */
[C---:B----4-:R-:W-:Y:S02]  /*6af0*/  FMUL.FTZ R191, R189.reuse, R130 ;  /* 0x00000082bdbf7220 */ /* 0x050fe40000410000 */
[C---:B0-----:R-:W-:Y:S02]  /*6b00*/  FMUL.FTZ R181, R189.reuse, R128 ;  /* 0x00000080bdb57220 */ /* 0x041fe40000410000 */
[CC--:B-1----:R-:W-:Y:S02]  /*6b10*/  FMUL.FTZ R193, R189.reuse, R22.reuse ;  /* 0x00000016bdc17220 */ /* 0x0c2fe40000410000 */
        /* <DEDUP_REMOVED lines=8> */
.L_x_12038:
[----:B------:R-:W-:Y:S05]  /*6ba0*/  BSYNC B0 ;  /* 0x0000000000007941 */ /* 0x000fea0003800000 */
.L_x_12037:
[----:B------:R-:W-:Y:S01]  /*6bb0*/  ISETP.GT.U32.AND P0, PT, R142, 0xf, PT ;  /* 0x0000000f8e00780c */ /* 0x000fe20003f04070 */
[C---:B------:R-:W-:Y:S01]  /*6bc0*/  FFMA.FTZ R124, R39.reuse, R150, R124 ;  /* 0x00000096277c7223 */ /* 0x040fe2000001007c */
[----:B----4-:R4:W2:Y:S01]  /*6bd0*/  SHFL.DOWN PT, R130, R166, 0x10, 0x1f ;  /* 0x0a001f00a6827f89 */ /* 0x0108a200000e0000 */
[----:B0-----:R-:W-:Y:S01]  /*6be0*/  FFMA.FTZ R128, R39, R148, R23 ;  /* 0x0000009427807223 */ /* 0x001fe20000010017 */
[----:B------:R-:W-:Y:S01]  /*6bf0*/  BSSY B0, `(.L_x_12039) ;  /* 0x0000013000007945 */ /* 0x000fe20003800000 */
[C---:B-1----:R-:W-:Y:S01]  /*6c00*/  FMUL.FTZ R22, R169.reuse, R124 ;  /* 0x0000007ca9167220 */ /* 0x042fe20000410000 */
[----:B------:R4:W0:Y:S01]  /*6c10*/  SHFL.DOWN PT, R132, R189, 0x10, 0x1f ;  /* 0x0a001f00bd847f89 */ /* 0x00082200000e0000 */
[----:B------:R-:W-:-:S02]  /*6c20*/  FMUL.FTZ R23, R169, R128 ;  /* 0x00000080a9177220 */ /* 0x000fc40000410000 */
[----:B------:R-:W-:Y:S01]  /*6c30*/  FFMA.FTZ R22, R167, R128, -R22 ;  /* 0x00000080a7167223 */ /* 0x000fe20000010816 */
[----:B---3--:R4:W1:Y:S04]  /*6c40*/  SHFL.DOWN PT, R122, R126, 0x10, 0x1f ;  /* 0x0a001f007e7a7f89 */ /* 0x00886800000e0000 */
[----:B------:R4:W3:Y:S01]  /*6c50*/  SHFL.DOWN PT, R134, R179, 0x10, 0x1f ;  /* 0x0a001f00b3867f89 */ /* 0x0008e200000e0000 */
[----:B------:R-:W-:Y:S05]  /*6c60*/  @P0 BRA `(.L_x_12040) ;  /* 0x000000b000000947 */ /* 0x000fea0003800000 */
[C---:B---3--:R-:W-:Y:S02]  /*6c70*/  FMUL.FTZ R191, R189.reuse, R134 ;  /* 0x00000086bdbf7220 */ /* 0x048fe40000410000 */
[C---:B0-----:R-:W-:Y:S02]  /*6c80*/  FMUL.FTZ R181, R189.reuse, R132 ;  /* 0x00000084bdb57220 */ /* 0x041fe40000410000 */
[----:B-1----:R-:W-:-:S02]  /*6c90*/  FMUL.FTZ R193, R189, R122 ;  /* 0x0000007abdc17220 */ /* 0x002fc40000410000 */
[C---:B------:R-:W-:Y:S02]  /*6ca0*/  FFMA.FTZ R191, R166.reuse, R122, -R191 ;  /* 0x0000007aa6bf7223 */ /* 0x040fe400000108bf */
[-C--:B--2-4-:R-:W-:Y:S02]  /*6cb0*/  FMUL.FTZ R189, R189, R130.reuse ;  /* 0x00000082bdbd7220 */ /* 0x094fe40000410000 */
[C---:B------:R-:W-:Y:S02]  /*6cc0*/  FFMA.FTZ R181, R166.reuse, R130, -R181 ;  /* 0x00000082a6b57223 */ /* 0x040fe400000108b5 */
[C---:B------:R-:W-:Y:S02]  /*6cd0*/  FFMA.FTZ R122, R166.reuse, R134, R193 ;  /* 0x00000086a67a7223 */ /* 0x040fe400000100c1 */
[----:B------:R-:W-:Y:S01]  /*6ce0*/  FFMA.FTZ R189, R166, R132, R189 ;  /* 0x00000084a6bd7223 */ /* 0x000fe200000100bd */
[----:B------:R-:W-:Y:S01]  /*6cf0*/  MOV R166, R181 ;  /* 0x000000b500a67202 */ /* 0x000fe20000000f00 */
[----:B------:R-:W-:-:S02]  /*6d00*/  FADD.FTZ R126, R126, R191 ;  /* 0x000000bf7e7e7221 */ /* 0x000fc40000010000 */
[----:B------:R-:W-:Y:S02]  /*6d10*/  FADD.FTZ R179, R179, R122 ;  /* 0x0000007ab3b37221 */ /* 0x000fe40000010000 */
.L_x_12040:
[----:B------:R-:W-:Y:S05]  /*6d20*/  BSYNC B0 ;  /* 0x0000000000007941 */ /* 0x000fea0003800000 */
.L_x_12039:
[----:B------:R-:W-:Y:S01]  /*6d30*/  SHFL.DOWN PT, R195, R189, 0x1, 0x1f ;  /* 0x08201f00bdc37f89 */ /* 0x000fe200000e0000 */
[----:B------:R-:W-:Y:S01]  /*6d40*/  FFMA.FTZ R23, R167, R124, R23 ;  /* 0x0000007ca7177223 */ /* 0x000fe20000010017 */
[----:B------:R-:W-:Y:S01]  /*6d50*/  SHF.L.U32 R181, R83, 0x2, RZ ;  /* 0x0000000253b57819 */ /* 0x000fe200000006ff */
[----:B--2---:R-:W-:Y:S01]  /*6d60*/  FFMA.FTZ R130, R37, R154, R22 ;  /* 0x0000009a25827223 */ /* 0x004fe20000010016 */
[----:B------:R-:W2:Y:S01]  /*6d70*/  SHFL.IDX PT, R148, R7, RZ, 0x1f ;  /* 0x00001fff07947589 */ /* 0x000ea200000e0000 */
[----:B------:R-:W-:Y:S01]  /*6d80*/  SHF.L.U64.HI R22, R83, 0x2, R82 ;  /* 0x0000000253167819 */ /* 0x000fe20000010252 */
[----:B0-----:R-:W-:Y:S01]  /*6d90*/  FFMA.FTZ R132, R37, R152, R23 ;  /* 0x0000009825847223 */ /* 0x001fe20000010017 */
[C---:B------:R-:W-:Y:S01]  /*6da0*/  ISETP.NE.AND P0, PT, R70.reuse, RZ, PT ;  /* 0x000000ff4600720c */ /* 0x040fe20003f05270 */
[----:B------:R-:W0:Y:S01]  /*6db0*/  SHFL.IDX PT, R136, R6, RZ, 0x1f ;  /* 0x00001fff06887589 */ /* 0x000e2200000e0000 */
[----:B---3--:R-:W-:Y:S01]  /*6dc0*/  FMUL.FTZ R134, R173, R130 ;  /* 0x00000082ad867220 */ /* 0x008fe20000410000 */
[----:B------:R-:W-:Y:S01]  /*6dd0*/  LEA.HI.SX32 R194, R70, R70, 0x1b ;  /* 0x0000004646c27211 */ /* 0x000fe200078fdaff */
[C---:B-1----:R-:W-:Y:S01]  /*6de0*/  IMAD R122, R22.reuse, c[0x0][0x2b0], RZ ;  /* 0x0000ac00167a7a24 */ /* 0x042fe200078e02ff */
[----:B------:R-:W1:Y:S01]  /*6df0*/  SHFL.DOWN PT, R146, R166, 0x1, 0x1f ;  /* 0x08201f00a6927f89 */ /* 0x000e6200000e0000 */
[----:B------:R-:W-:Y:S01]  /*6e00*/  IMAD R22, R22, c[0x0][0x2d0], RZ ;  /* 0x0000b40016167a24 */ /* 0x000fe200078e02ff */
[----:B------:R-:W-:Y:S01]  /*6e10*/  BSSY B0, `(.L_x_12041) ;  /* 0x0000153000007945 */ /* 0x000fe20003800000 */
[C---:B------:R-:W-:Y:S01]  /*6e20*/  IMAD R191, R181.reuse, c[0x0][0x2b4], R122 ;  /* 0x0000ad00b5bf7a24 */ /* 0x040fe200078e027a */
[----:B------:R-:W3:Y:S01]  /*6e30*/  SHFL.DOWN PT, R150, R126, 0x1, 0x1f ;  /* 0x08201f007e967f89 */ /* 0x000ee200000e0000 */
[----:B------:R-:W-:-:S02]  /*6e40*/  IMAD R193, R181, c[0x0][0x2d4], R22 ;  /* 0x0000b500b5c17a24 */ /* 0x000fc400078e0216 */
[----:B------:R-:W-:Y:S01]  /*6e50*/  IMAD.WIDE.U32 R22, R181, c[0x0][0x2b0], R26 ;  /* 0x0000ac00b5167a25 */ /* 0x000fe200078e001a */
[----:B------:R-:W5:Y:S03]  /*6e60*/  SHFL.DOWN PT, R152, R179, 0x1, 0x1f ;  /* 0x08201f00b3987f89 */ /* 0x000f6600000e0000 */
[-C--:B------:R-:W-:Y:S01]  /*6e70*/  FMUL.FTZ R122, R173, R132.reuse ;  /* 0x00000084ad7a7220 */ /* 0x080fe20000410000 */
[----:B----4-:R-:W4:Y:S01]  /*6e80*/  SHFL.IDX PT, R189, R189, RZ, 0x1f ;  /* 0x00001fffbdbd7589 */ /* 0x010f2200000e0000 */
[----:B------:R-:W-:Y:S01]  /*6e90*/  FFMA.FTZ R26, R171, R132, R134 ;  /* 0x00000084ab1a7223 */ /* 0x000fe20000010086 */
[----:B------:R-:W-:Y:S01]  /*6ea0*/  IADD3 R23, R23, R191, RZ ;  /* 0x000000bf17177210 */ /* 0x000fe20007ffe0ff */
[----:B------:R-:W-:Y:S01]  /*6eb0*/  IMAD.WIDE.U32 R24, R181, c[0x0][0x2d0], R24 ;  /* 0x0000b400b5187a25 */ /* 0x000fe200078e0018 */
[----:B------:R-:W4:Y:S03]  /*6ec0*/  SHFL.IDX PT, R166, R166, RZ, 0x1f ;  /* 0x00001fffa6a67589 */ /* 0x000f2600000e0000 */
[C---:B--2---:R-:W-:Y:S01]  /*6ed0*/  @P2 FMUL.FTZ R181, R195.reuse, R148 ;  /* 0x00000094c3b52220 */ /* 0x044fe20000410000 */
[----:B------:R-:W-:Y:S01]  /*6ee0*/  SHFL.IDX PT, R179, R179, RZ, 0x1f ;  /* 0x00001fffb3b37589 */ /* 0x000fe200000e0000 */
[----:B0-----:R-:W-:Y:S01]  /*6ef0*/  @P2 FMUL.FTZ R191, R195, R136 ;  /* 0x00000088c3bf2220 */ /* 0x001fe20000410000 */
[----:B------:R-:W-:Y:S01]  /*6f00*/  IADD3 R25, R25, R193, RZ ;  /* 0x000000c119197210 */ /* 0x000fe20007ffe0ff */
[----:B------:R-:W-:-:S02]  /*6f10*/  FFMA.FTZ R27, R171, R130, -R122 ;  /* 0x00000082ab1b7223 */ /* 0x000fc4000001087a */
[C---:B------:R-:W-:Y:S02]  /*6f20*/  FFMA.FTZ R26, R35.reuse, R158, R26 ;  /* 0x0000009e231a7223 */ /* 0x040fe4000001001a */
[C---:B-1----:R-:W-:Y:S02]  /*6f30*/  @P2 FFMA.FTZ R181, R146.reuse, R136, -R181 ;  /* 0x0000008892b52223 */ /* 0x042fe400000108b5 */
[----:B------:R-:W-:Y:S02]  /*6f40*/  @P2 FFMA.FTZ R191, R146, R148, R191 ;  /* 0x0000009492bf2223 */ /* 0x000fe400000100bf */
[----:B------:R-:W-:Y:S01]  /*6f50*/  FFMA.FTZ R27, R35, R156, R27 ;  /* 0x0000009c231b7223 */ /* 0x000fe2000001001b */
[----:B------:R0:W1:Y:S01]  /*6f60*/  SHFL.IDX PT, R146, R126, RZ, 0x1f ;  /* 0x00001fff7e927589 */ /* 0x00006200000e0000 */
[----:B------:R-:W-:Y:S02]  /*6f70*/  FMUL.FTZ R122, R187, R26 ;  /* 0x0000001abb7a7220 */ /* 0x000fe40000410000 */
[----:B---3--:R-:W-:-:S02]  /*6f80*/  @P2 FADD.FTZ R136, R150, R181 ;  /* 0x000000b596882221 */ /* 0x008fc40000010000 */
[----:B-----5:R-:W-:Y:S02]  /*6f90*/  @P2 FADD.FTZ R148, R152, R191 ;  /* 0x000000bf98942221 */ /* 0x020fe40000010000 */
[----:B------:R-:W-:Y:S02]  /*6fa0*/  FFMA.FTZ R122, R185, R27, -R122 ;  /* 0x0000001bb97a7223 */ /* 0x000fe4000001087a */
[-C--:B------:R-:W-:Y:S02]  /*6fb0*/  FMUL.FTZ R191, R136, -R21.reuse ;  /* 0x8000001588bf7220 */ /* 0x080fe40000410000 */
[----:B------:R-:W-:Y:S02]  /*6fc0*/  FMUL.FTZ R181, R148, -R21 ;  /* 0x8000001594b57220 */ /* 0x000fe40000410000 */
[----:B------:R-:W-:Y:S02]  /*6fd0*/  FFMA.FTZ R160, R33, R160, R122 ;  /* 0x000000a021a07223 */ /* 0x000fe4000001007a */
[----:B----4-:R-:W-:-:S02]  /*6fe0*/  FMUL.FTZ R122, R189, R6 ;  /* 0x00000006bd7a7220 */ /* 0x010fc40000410000 */
        /* <DEDUP_REMOVED lines=9> */
[-C--:B------:R-:W-:Y:S02]  /*7080*/  FMUL.FTZ R187, R187, -R126.reuse ;  /* 0x8000007ebbbb7220 */ /* 0x080fe40000410000 */
[C---:B------:R-:W-:Y:S02]  /*7090*/  FFMA.FTZ R134, R185.reuse, R126, -R134 ;  /* 0x0000007eb9867223 */ /* 0x040fe40000010886 */
[----:B------:R-:W-:-:S02]  /*70a0*/  FFMA.FTZ R187, R185, R122, R187 ;  /* 0x0000007ab9bb7223 */ /* 0x000fc400000100bb */
[----:B------:R-:W-:Y:S02]  /*70b0*/  FADD.FTZ R134, R183, R134 ;  /* 0x00000086b7867221 */ /* 0x000fe40000010000 */
[----:B------:R-:W-:Y:S02]  /*70c0*/  FADD.FTZ R136, -R170, R187 ;  /* 0x000000bbaa887221 */ /* 0x000fe40000010100 */
[----:B------:R-:W-:Y:S02]  /*70d0*/  FFMA.FTZ R150, R185, R26, R6 ;  /* 0x0000001ab9967223 */ /* 0x000fe40000010006 */
[----:B-1----:R-:W-:Y:S01]  /*70e0*/  FADD.FTZ R6, R146, R21 ;  /* 0x0000001592067221 */ /* 0x002fe20000010000 */
[----:B------:R-:W-:Y:S01]  /*70f0*/  SHF.L.U32 R146, R70, 0x4, RZ ;  /* 0x0000000446927819 */ /* 0x000fe200000006ff */
[C---:B------:R-:W-:Y:S02]  /*7100*/  FMUL.FTZ R21, R173.reuse, -R136 ;  /* 0x80000088ad157220 */ /* 0x040fe40000410000 */
[----:B------:R-:W-:-:S02]  /*7110*/  FMUL.FTZ R173, R173, -R134 ;  /* 0x80000086adad7220 */ /* 0x000fc40000410000 */
[C---:B------:R-:W-:Y:S02]  /*7120*/  FFMA.FTZ R21, R171.reuse, R134, -R21 ;  /* 0x00000086ab157223 */ /* 0x040fe40000010815 */
[----:B------:R-:W-:Y:S02]  /*7130*/  FFMA.FTZ R173, R171, R136, R173 ;  /* 0x00000088abad7223 */ /* 0x000fe400000100ad */
[----:B------:R-:W-:Y:S02]  /*7140*/  FFMA.FTZ R150, R33, R138, R150 ;  /* 0x0000008a21967223 */ /* 0x000fe40000010096 */
[----:B------:R-:W-:Y:S02]  /*7150*/  FADD.FTZ R138, R176, R21 ;  /* 0x00000015b08a7221 */ /* 0x000fe40000010000 */
[----:B------:R-:W-:Y:S02]  /*7160*/  FADD.FTZ R174, -R174, R173 ;  /* 0x000000adaeae7221 */ /* 0x000fe40000010100 */
[----:B------:R-:W-:-:S02]  /*7170*/  FMUL.FTZ R21, R169, -R138 ;  /* 0x8000008aa9157220 */ /* 0x000fc40000410000 */
[----:B------:R-:W-:Y:S02]  /*7180*/  FMUL.FTZ R7, R189, R5 ;  /* 0x00000005bd077220 */ /* 0x000fe40000410000 */
[----:B------:R-:W-:Y:S02]  /*7190*/  FMUL.FTZ R169, R169, -R174 ;  /* 0x800000aea9a97220 */ /* 0x000fe40000410000 */
[----:B------:R-:W-:Y:S02]  /*71a0*/  FMUL.FTZ R189, R189, R4 ;  /* 0x00000004bdbd7220 */ /* 0x000fe40000410000 */
[C---:B------:R-:W-:Y:S02]  /*71b0*/  FFMA.FTZ R148, R167.reuse, R174, R21 ;  /* 0x000000aea7947223 */ /* 0x040fe40000010015 */
[----:B------:R-:W-:Y:S02]  /*71c0*/  FFMA.FTZ R4, R166, R4, -R7 ;  /* 0x00000004a6047223 */ /* 0x000fe40000010807 */
[----:B------:R-:W-:-:S02]  /*71d0*/  FFMA.FTZ R152, R167, R138, -R169 ;  /* 0x0000008aa7987223 */ /* 0x000fc400000108a9 */
[----:B------:R-:W-:Y:S02]  /*71e0*/  FFMA.FTZ R5, R166, R5, R189 ;  /* 0x00000005a6057223 */ /* 0x000fe400000100bd */
[----:B------:R-:W-:Y:S01]  /*71f0*/  FADD.FTZ R7, R179, R20 ;  /* 0x00000014b3077221 */ /* 0x000fe20000010000 */
[----:B------:R-:W-:Y:S01]  /*7200*/  LEA.HI.SX32 R20, R146, R146, 0x1b ;  /* 0x0000009292147211 */ /* 0x000fe200078fdaff */
[----:B------:R-:W-:Y:S02]  /*7210*/  FADD.FTZ R177, -R177, R148 ;  /* 0x00000094b1b17221 */ /* 0x000fe40000010100 */
[----:B------:R-:W-:Y:S01]  /*7220*/  FADD.FTZ R175, R175, R152 ;  /* 0x00000098afaf7221 */ /* 0x000fe20000010000 */
[----:B------:R0:W-:Y:S01]  /*7230*/  @!P0 STS.128 [R84.X16+0x3650], R4 ;  /* 0x0036500454008388 */ /* 0x0001e2000000cc00 */
[-C--:B------:R-:W-:Y:S02]  /*7240*/  FMUL.FTZ R154, R33, R0.reuse ;  /* 0x00000000219a7220 */ /* 0x080fe40000410000 */
[----:B------:R-:W-:-:S02]  /*7250*/  FMUL.FTZ R171, R122, R0 ;  /* 0x000000007aab7220 */ /* 0x000fc40000410000 */
[----:B------:R-:W-:Y:S02]  /*7260*/  FMUL.FTZ R179, R126, R0 ;  /* 0x000000007eb37220 */ /* 0x000fe40000410000 */
[-C--:B------:R-:W-:Y:S02]  /*7270*/  FFMA.FTZ R146, R127, -R154.reuse, R150 ;  /* 0x8000009a7f927223 */ /* 0x080fe40000010096 */
[----:B------:R-:W-:Y:S02]  /*7280*/  FMUL.FTZ R21, R33, R171 ;  /* 0x000000ab21157220 */ /* 0x000fe40000410000 */
[----:B------:R-:W-:Y:S02]  /*7290*/  FFMA.FTZ R148, R129, -R154, R160 ;  /* 0x8000009a81947223 */ /* 0x000fe400000100a0 */
[-C--:B------:R-:W-:Y:S01]  /*72a0*/  FMUL.FTZ R170, R146, R179.reuse ;  /* 0x000000b392aa7220 */ /* 0x080fe20000410000 */
[----:B------:R1:W-:Y:S01]  /*72b0*/  STS [R20.X4+0x10bc], R21 ;  /* 0x0010bc1514007388 */ /* 0x0003e20000004800 */
[----:B------:R-:W-:-:S02]  /*72c0*/  FMUL.FTZ R181, R33, R179 ;  /* 0x000000b321b57220 */ /* 0x000fc40000410000 */
[C---:B0-----:R-:W-:Y:S02]  /*72d0*/  FMUL.FTZ R5, R98.reuse, -R177 ;  /* 0x800000b162057220 */ /* 0x041fe40000410000 */
[-C--:B------:R-:W-:Y:S01]  /*72e0*/  FMUL.FTZ R98, R98, -R175.reuse ;  /* 0x800000af62627220 */ /* 0x080fe20000410000 */
[----:B------:R0:W-:Y:S01]  /*72f0*/  STS [R20.X4+0x10b8], R181 ;  /* 0x0010b8b514007388 */ /* 0x0001e20000004800 */
[C---:B------:R-:W-:Y:S02]  /*7300*/  FFMA.FTZ R5, R100.reuse, R175, -R5 ;  /* 0x000000af64057223 */ /* 0x040fe40000010805 */
[----:B------:R-:W-:Y:S02]  /*7310*/  FFMA.FTZ R169, R100, R177, R98 ;  /* 0x000000b164a97223 */ /* 0x000fe40000010062 */
[----:B------:R-:W-:Y:S02]  /*7320*/  FMUL.FTZ R6, R35, R28 ;  /* 0x0000001c23067220 */ /* 0x000fe40000410000 */
[----:B------:R-:W-:-:S02]  /*7330*/  FADD.FTZ R169, -R178, R169 ;  /* 0x000000a9b2a97221 */ /* 0x000fc40000010100 */
[----:B------:R-:W-:Y:S02]  /*7340*/  FADD.FTZ R167, R184, R5 ;  /* 0x00000005b8a77221 */ /* 0x000fe40000010000 */
[-C--:B------:R-:W-:Y:S02]  /*7350*/  FFMA.FTZ R98, R131, -R6.reuse, R26 ;  /* 0x8000000683627223 */ /* 0x080fe4000001001a */
[----:B------:R-:W-:Y:S02]  /*7360*/  FFMA.FTZ R100, R133, -R6, R27 ;  /* 0x8000000685647223 */ /* 0x000fe4000001001b */
[C---:B------:R-:W-:Y:S02]  /*7370*/  FMUL.FTZ R6, R102.reuse, -R169 ;  /* 0x800000a966067220 */ /* 0x040fe40000410000 */
[----:B------:R-:W-:Y:S02]  /*7380*/  FMUL.FTZ R102, R102, -R167 ;  /* 0x800000a766667220 */ /* 0x000fe40000410000 */
[----:B------:R-:W-:-:S02]  /*7390*/  FMUL.FTZ R4, R146, R171 ;  /* 0x000000ab92047220 */ /* 0x000fc40000410000 */
[----:B------:R-:W-:Y:S02]  /*73a0*/  FFMA.FTZ R170, R148, R171, -R170 ;  /* 0x000000ab94aa7223 */ /* 0x000fe400000108aa */
[-C--:B-1----:R-:W-:Y:S02]  /*73b0*/  FMUL.FTZ R21, R136, R28.reuse ;  /* 0x0000001c88157220 */ /* 0x082fe40000410000 */
[C---:B------:R-:W-:Y:S02]  /*73c0*/  FFMA.FTZ R171, R104.reuse, R169, R102 ;  /* 0x000000a968ab7223 */ /* 0x040fe40000010066 */
[----:B------:R-:W-:Y:S02]  /*73d0*/  FFMA.FTZ R173, R104, R167, -R6 ;  /* 0x000000a768ad7223 */ /* 0x000fe40000010806 */
[----:B------:R-:W-:Y:S02]  /*73e0*/  FMUL.FTZ R7, R134, R28 ;  /* 0x0000001c86077220 */ /* 0x000fe40000410000 */
[----:B------:R-:W-:-:S02]  /*73f0*/  FMUL.FTZ R5, R98, R21 ;  /* 0x0000001562057220 */ /* 0x000fc40000410000 */
[----:B------:R-:W-:Y:S02]  /*7400*/  FADD.FTZ R171, -R180, R171 ;  /* 0x000000abb4ab7221 */ /* 0x000fe40000010100 */
[----:B------:R-:W-:Y:S02]  /*7410*/  FADD.FTZ R173, R182, R173 ;  /* 0x000000adb6ad7221 */ /* 0x000fe40000010000 */
[----:B------:R-:W-:Y:S02]  /*7420*/  FFMA.FTZ R4, R148, R179, R4 ;  /* 0x000000b394047223 */ /* 0x000fe40000010004 */
[-C--:B------:R-:W-:Y:S02]  /*7430*/  FMUL.FTZ R152, R98, R7.reuse ;  /* 0x0000000762987220 */ /* 0x080fe40000410000 */
[-C--:B------:R-:W-:Y:S02]  /*7440*/  FFMA.FTZ R5, R100, R7.reuse, R5 ;  /* 0x0000000764057223 */ /* 0x080fe40000010005 */
[----:B------:R-:W-:-:S02]  /*7450*/  FMUL.FTZ R179, R35, R7 ;  /* 0x0000000723b37220 */ /* 0x000fc40000410000 */
[C---:B------:R-:W-:Y:S02]  /*7460*/  FMUL.FTZ R7, R106.reuse, -R171 ;  /* 0x800000ab6a077220 */ /* 0x040fe40000410000 */
[----:B------:R-:W-:Y:S01]  /*7470*/  FMUL.FTZ R106, R106, -R173 ;  /* 0x800000ad6a6a7220 */ /* 0x000fe20000410000 */
[----:B------:R1:W-:Y:S01]  /*7480*/  STS [R20.X4+0x10b0], R179 ;  /* 0x0010b0b314007388 */ /* 0x0003e20000004800 */
[----:B------:R-:W-:Y:S02]  /*7490*/  FMUL.FTZ R104, R37, R30 ;  /* 0x0000001e25687220 */ /* 0x000fe40000410000 */
[C---:B0-----:R-:W-:Y:S02]  /*74a0*/  FFMA.FTZ R181, R108.reuse, R171, R106 ;  /* 0x000000ab6cb57223 */ /* 0x041fe4000001006a */
[----:B------:R-:W-:Y:S02]  /*74b0*/  FFMA.FTZ R7, R108, R173, -R7 ;  /* 0x000000ad6c077223 */ /* 0x000fe40000010807 */
[----:B------:R-:W-:-:S02]  /*74c0*/  FFMA.FTZ R102, R135, -R104, R132 ;  /* 0x8000006887667223 */ /* 0x000fc40000010084 */
[----:B------:R-:W-:Y:S02]  /*74d0*/  FMUL.FTZ R183, R174, R30 ;  /* 0x0000001eaeb77220 */ /* 0x000fe40000410000 */
[----:B------:R-:W-:Y:S02]  /*74e0*/  FADD.FTZ R181, -R186, R181 ;  /* 0x000000b5bab57221 */ /* 0x000fe40000010100 */
[----:B-1----:R-:W-:Y:S02]  /*74f0*/  FADD.FTZ R179, R188, R7 ;  /* 0x00000007bcb37221 */ /* 0x002fe40000010000 */
[-C--:B------:R-:W-:Y:S02]  /*7500*/  FMUL.FTZ R185, R35, R21.reuse ;  /* 0x0000001523b97220 */ /* 0x080fe40000410000 */
[----:B------:R-:W-:Y:S02]  /*7510*/  FFMA.FTZ R6, R100, R21, -R152 ;  /* 0x0000001564067223 */ /* 0x000fe40000010898 */
[----:B------:R-:W-:Y:S01]  /*7520*/  FFMA.FTZ R104, R137, -R104, R130 ;  /* 0x8000006889687223 */ /* 0x000fe20000010082 */
[----:B------:R0:W-:Y:S01]  /*7530*/  STS [R20.X4+0x10b4], R185 ;  /* 0x0010b4b914007388 */ /* 0x0001e20000004800 */
[----:B------:R-:W-:-:S02]  /*7540*/  FMUL.FTZ R21, R138, R30 ;  /* 0x0000001e8a157220 */ /* 0x000fc40000410000 */
[----:B------:R-:W-:Y:S02]  /*7550*/  FMUL.FTZ R106, R102, R183 ;  /* 0x000000b7666a7220 */ /* 0x000fe40000410000 */
[C---:B------:R-:W-:Y:S02]  /*7560*/  FMUL.FTZ R7, R110.reuse, -R181 ;  /* 0x800000b56e077220 */ /* 0x040fe40000410000 */
[----:B------:R-:W-:Y:S02]  /*7570*/  FMUL.FTZ R110, R110, -R179 ;  /* 0x800000b36e6e7220 */ /* 0x000fe40000410000 */
[-C--:B------:R-:W-:Y:S02]  /*7580*/  FMUL.FTZ R108, R102, R21.reuse ;  /* 0x00000015666c7220 */ /* 0x080fe40000410000 */
[-C--:B------:R-:W-:Y:S02]  /*7590*/  FFMA.FTZ R207, R104, R21.reuse, R106 ;  /* 0x0000001568cf7223 */ /* 0x080fe4000001006a */
[----:B0-----:R-:W-:-:S02]  /*75a0*/  FMUL.FTZ R185, R37, R21 ;  /* 0x0000001525b97220 */ /* 0x001fc40000410000 */
[----:B------:R-:W-:Y:S02]  /*75b0*/  FMUL.FTZ R154, R39, R32 ;  /* 0x00000020279a7220 */ /* 0x000fe40000410000 */
[C---:B------:R-:W-:Y:S01]  /*75c0*/  FFMA.FTZ R21, R112.reuse, R181, R110 ;  /* 0x000000b570157223 */ /* 0x040fe2000001006e */
[----:B------:R0:W-:Y:S01]  /*75d0*/  STS [R20.X4+0x10a8], R185 ;  /* 0x0010a8b914007388 */ /* 0x0001e20000004800 */
[----:B------:R-:W-:Y:S02]  /*75e0*/  FFMA.FTZ R7, R112, R179, -R7 ;  /* 0x000000b370077223 */ /* 0x000fe40000010807 */
[----:B------:R-:W-:Y:S02]  /*75f0*/  FMUL.FTZ R110, R47, R40 ;  /* 0x000000282f6e7220 */ /* 0x000fe40000410000 */
[----:B------:R-:W-:Y:S02]  /*7600*/  FFMA.FTZ R112, R139, -R154, R124 ;  /* 0x8000009a8b707223 */ /* 0x000fe4000001007c */
[----:B------:R-:W-:-:S02]  /*7610*/  FMUL.FTZ R187, R177, R32 ;  /* 0x00000020b1bb7220 */ /* 0x000fc40000410000 */
[----:B------:R-:W-:Y:S02]  /*7620*/  FADD.FTZ R164, -R164, R21 ;  /* 0x00000015a4a47221 */ /* 0x000fe40000010100 */
[-C--:B------:R-:W-:Y:S02]  /*7630*/  FMUL.FTZ R189, R37, R183.reuse ;  /* 0x000000b725bd7220 */ /* 0x080fe40000410000 */
[----:B------:R-:W-:Y:S02]  /*7640*/  FFMA.FTZ R209, R104, R183, -R108 ;  /* 0x000000b768d17223 */ /* 0x000fe4000001086c */
[----:B------:R-:W-:Y:S01]  /*7650*/  FADD.FTZ R162, R162, R7 ;  /* 0x00000007a2a27221 */ /* 0x000fe20000010000 */
[----:B------:R1:W-:Y:S01]  /*7660*/  STS [R20.X4+0x10ac], R189 ;  /* 0x0010acbd14007388 */ /* 0x0003e20000004800 */
[----:B------:R-:W-:Y:S02]  /*7670*/  FMUL.FTZ R152, R45, R38 ;  /* 0x000000262d987220 */ /* 0x000fe40000410000 */
[----:B------:R-:W-:-:S02]  /*7680*/  FFMA.FTZ R106, R157, -R110, R114 ;  /* 0x8000006e9d6a7223 */ /* 0x000fc40000010072 */
[----:B------:R-:W-:Y:S02]  /*7690*/  FMUL.FTZ R183, R175, R32 ;  /* 0x00000020afb77220 */ /* 0x000fe40000410000 */
[----:B------:R-:W-:Y:S02]  /*76a0*/  FFMA.FTZ R154, R141, -R154, R128 ;  /* 0x8000009a8d9a7223 */ /* 0x000fe40000010080 */
[----:B------:R-:W-:Y:S02]  /*76b0*/  FMUL.FTZ R7, R112, R187 ;  /* 0x000000bb70077220 */ /* 0x000fe40000410000 */
[----:B------:R-:W-:Y:S02]  /*76c0*/  FFMA.FTZ R110, R155, -R110, R116 ;  /* 0x8000006e9b6e7223 */ /* 0x000fe40000010074 */
[----:B------:R-:W-:Y:S02]  /*76d0*/  FMUL.FTZ R21, R164, R40 ;  /* 0x00000028a4157220 */ /* 0x000fe40000410000 */
[----:B------:R-:W-:-:S02]  /*76e0*/  FFMA.FTZ R108, R153, -R152, R161 ;  /* 0x80000098996c7223 */ /* 0x000fc400000100a1 */
[-C--:B------:R-:W-:Y:S02]  /*76f0*/  FFMA.FTZ R203, R154, R183.reuse, R7 ;  /* 0x000000b79acb7223 */ /* 0x080fe40000010007 */
[----:B------:R-:W-:Y:S02]  /*7700*/  FFMA.FTZ R152, R151, -R152, R159 ;  /* 0x8000009897987223 */ /* 0x000fe4000001009f */
[----:B------:R-:W-:Y:S02]  /*7710*/  FMUL.FTZ R166, R112, R183 ;  /* 0x000000b770a67220 */ /* 0x000fe40000410000 */
[----:B0-----:R-:W-:Y:S02]  /*7720*/  FMUL.FTZ R185, R181, R38 ;  /* 0x00000026b5b97220 */ /* 0x001fe40000410000 */
[----:B------:R-:W-:Y:S02]  /*7730*/  FMUL.FTZ R7, R162, R40 ;  /* 0x00000028a2077220 */ /* 0x000fe40000410000 */
[----:B------:R-:W-:-:S02]  /*7740*/  FMUL.FTZ R156, R110, R21 ;  /* 0x000000156e9c7220 */ /* 0x000fc40000410000 */
[----:B-1----:R-:W-:Y:S02]  /*7750*/  FMUL.FTZ R189, R39, R183 ;  /* 0x000000b727bd7220 */ /* 0x002fe40000410000 */
[----:B------:R-:W-:Y:S02]  /*7760*/  FMUL.FTZ R183, R179, R38 ;  /* 0x00000026b3b77220 */ /* 0x000fe40000410000 */
[----:B------:R-:W-:Y:S01]  /*7770*/  FMUL.FTZ R158, R152, R185 ;  /* 0x000000b9989e7220 */ /* 0x000fe20000410000 */
[----:B------:R-:W-:Y:S01]  /*7780*/  STS [R20.X4+0x10a0], R189 ;  /* 0x0010a0bd14007388 */ /* 0x000fe20000004800 */
[----:B------:R-:W-:Y:S02]  /*7790*/  FFMA.FTZ R156, R106, R7, R156 ;  /* 0x000000076a9c7223 */ /* 0x000fe4000001009c */
[----:B------:R-:W-:Y:S02]  /*77a0*/  FFMA.FTZ R205, R154, R187, -R166 ;  /* 0x000000bb9acd7223 */ /* 0x000fe400000108a6 */
[----:B------:R-:W-:-:S02]  /*77b0*/  FMUL.FTZ R166, R41, R34 ;  /* 0x0000002229a67220 */ /* 0x000fc40000410000 */
[----:B------:R-:W-:Y:S02]  /*77c0*/  FMUL.FTZ R191, R39, R187 ;  /* 0x000000bb27bf7220 */ /* 0x000fe40000410000 */
[----:B------:R-:W-:Y:S02]  /*77d0*/  FFMA.FTZ R187, R108, R183, R158 ;  /* 0x000000b76cbb7223 */ /* 0x000fe4000001009e */
[----:B------:R-:W-:Y:S01]  /*77e0*/  FADD.FTZ R156, RZ, R156 ;  /* 0x0000009cff9c7221 */ /* 0x000fe20000010000 */
[----:B------:R0:W-:Y:S01]  /*77f0*/  STS [R20.X4+0x10a4], R191 ;  /* 0x0010a4bf14007388 */ /* 0x0001e20000004800 */
[----:B------:R-:W-:Y:S02]  /*7800*/  FFMA.FTZ R168, R143, -R166, R118 ;  /* 0x800000a68fa87223 */ /* 0x000fe40000010076 */
[----:B------:R-:W-:Y:S02]  /*7810*/  FMUL.FTZ R193, R169, R34 ;  /* 0x00000022a9c17220 */ /* 0x000fe40000410000 */
[----:B------:R-:W-:-:S02]  /*7820*/  FADD.FTZ R178, R156, R187 ;  /* 0x000000bb9cb27221 */ /* 0x000fc40000010000 */
[----:B------:R-:W-:Y:S02]  /*7830*/  FFMA.FTZ R166, R145, -R166, R120 ;  /* 0x800000a691a67223 */ /* 0x000fe40000010078 */
[----:B------:R-:W-:Y:S02]  /*7840*/  FMUL.FTZ R187, R167, R34 ;  /* 0x00000022a7bb7220 */ /* 0x000fe40000410000 */
[C---:B------:R-:W-:Y:S02]  /*7850*/  FMUL.FTZ R172, R168.reuse, R193 ;  /* 0x000000c1a8ac7220 */ /* 0x040fe40000410000 */
[-C--:B------:R-:W-:Y:S02]  /*7860*/  FMUL.FTZ R176, R168, R187.reuse ;  /* 0x000000bba8b07220 */ /* 0x080fe40000410000 */
[----:B------:R-:W-:Y:S02]  /*7870*/  FFMA.FTZ R195, R166, R187, R172 ;  /* 0x000000bba6c37223 */ /* 0x000fe400000100ac */
[----:B------:R-:W-:-:S02]  /*7880*/  FMUL.FTZ R158, R43, R36 ;  /* 0x000000242b9e7220 */ /* 0x000fc40000410000 */
[----:B------:R-:W-:Y:S02]  /*7890*/  FMUL.FTZ R172, R110, R7 ;  /* 0x000000076eac7220 */ /* 0x000fe40000410000 */
[----:B------:R-:W-:Y:S02]  /*78a0*/  FFMA.FTZ R197, R166, R193, -R176 ;  /* 0x000000c1a6c57223 */ /* 0x000fe400000108b0 */
[-C--:B------:R-:W-:Y:S02]  /*78b0*/  FFMA.FTZ R156, R149, -R158.reuse, R165 ;  /* 0x8000009e959c7223 */ /* 0x080fe400000100a5 */
[----:B------:R-:W-:Y:S02]  /*78c0*/  FMUL.FTZ R176, R152, R183 ;  /* 0x000000b798b07220 */ /* 0x000fe40000410000 */
[----:B------:R-:W-:Y:S02]  /*78d0*/  FFMA.FTZ R172, R106, R21, -R172 ;  /* 0x000000156aac7223 */ /* 0x000fe400000108ac */
[----:B------:R-:W-:-:S02]  /*78e0*/  FFMA.FTZ R158, R147, -R158, R163 ;  /* 0x8000009e939e7223 */ /* 0x000fc400000100a3 */
[-C--:B0-----:R-:W-:Y:S02]  /*78f0*/  FMUL.FTZ R191, R171, R36.reuse ;  /* 0x00000024abbf7220 */ /* 0x081fe40000410000 */
[----:B------:R-:W-:Y:S02]  /*7900*/  FMUL.FTZ R199, R41, R187 ;  /* 0x000000bb29c77220 */ /* 0x000fe40000410000 */
[----:B------:R-:W-:Y:S02]  /*7910*/  FMUL.FTZ R189, R173, R36 ;  /* 0x00000024adbd7220 */ /* 0x000fe40000410000 */
[----:B------:R-:W-:Y:S01]  /*7920*/  FFMA.FTZ R187, R108, R185, -R176 ;  /* 0x000000b96cbb7223 */ /* 0x000fe200000108b0 */
[----:B------:R0:W-:Y:S01]  /*7930*/  STS [R20.X4+0x1098], R199 ;  /* 0x001098c714007388 */ /* 0x0001e20000004800 */
[----:B------:R-:W-:Y:S02]  /*7940*/  FADD.FTZ R172, RZ, R172 ;  /* 0x000000acffac7221 */ /* 0x000fe40000010000 */
[----:B------:R-:W-:-:S02]  /*7950*/  FMUL.FTZ R176, R158, R191 ;  /* 0x000000bf9eb07220 */ /* 0x000fc40000410000 */
[-C--:B------:R-:W-:Y:S02]  /*7960*/  FMUL.FTZ R180, R158, R189.reuse ;  /* 0x000000bd9eb47220 */ /* 0x080fe40000410000 */
[----:B------:R-:W-:Y:S02]  /*7970*/  FADD.FTZ R172, R172, R187 ;  /* 0x000000bbacac7221 */ /* 0x000fe40000010000 */
[----:B------:R-:W-:Y:S01]  /*7980*/  FFMA.FTZ R187, R156, R189, R176 ;  /* 0x000000bd9cbb7223 */ /* 0x000fe200000100b0 */
[----:B0-----:R-:W-:Y:S01]  /*7990*/  IADD3 R199, R70, 0x180, RZ ;  /* 0x0000018046c77810 */ /* 0x001fe20007ffe0ff */
[----:B------:R-:W-:Y:S02]  /*79a0*/  FMUL.FTZ R201, R41, R193 ;  /* 0x000000c129c97220 */ /* 0x000fe40000410000 */
[----:B------:R-:W-:Y:S01]  /*79b0*/  FFMA.FTZ R193, R156, R191, -R180 ;  /* 0x000000bf9cc17223 */ /* 0x000fe200000108b4 */
[----:B------:R-:W-:Y:S01]  /*79c0*/  LEA.HI.SX32 R190, R199, R70, 0x1b ;  /* 0x00000046c7be7211 */ /* 0x000fe200078fdaff */
[----:B------:R-:W-:Y:S01]  /*79d0*/  FADD.FTZ R178, R178, R187 ;  /* 0x000000bbb2b27221 */ /* 0x000fe20000010000 */
[----:B------:R0:W-:Y:S01]  /*79e0*/  STS [R20.X4+0x109c], R201 ;  /* 0x00109cc914007388 */ /* 0x0001e20000004800 */
[C---:B------:R-:W-:Y:S01]  /*79f0*/  FMUL.FTZ R189, R43.reuse, R189 ;  /* 0x000000bd2bbd7220 */ /* 0x040fe20000410000 */
[----:B------:R-:W-:Y:S01]  /*7a00*/  IADD3 R187, R70, 0x60, RZ ;  /* 0x0000006046bb7810 */ /* 0x000fe20007ffe0ff */
[----:B------:R-:W-:-:S02]  /*7a10*/  FMUL.FTZ R191, R43, R191 ;  /* 0x000000bf2bbf7220 */ /* 0x000fc40000410000 */
[C---:B------:R-:W-:Y:S01]  /*7a20*/  FMUL.FTZ R183, R45.reuse, R183 ;  /* 0x000000b72db77220 */ /* 0x040fe20000410000 */
[----:B------:R1:W-:Y:S01]  /*7a30*/  STS [R20.X4+0x1090], R189 ;  /* 0x001090bd14007388 */ /* 0x0003e20000004800 */
[----:B------:R-:W-:Y:S01]  /*7a40*/  FMUL.FTZ R185, R45, R185 ;  /* 0x000000b92db97220 */ /* 0x000fe20000410000 */
[----:B------:R-:W-:Y:S01]  /*7a50*/  LEA.HI.SX32 R180, R187, R70, 0x1b ;  /* 0x00000046bbb47211 */ /* 0x000fe200078fdaff */
[C---:B------:R-:W-:Y:S01]  /*7a60*/  FMUL.FTZ R7, R47.reuse, R7 ;  /* 0x000000072f077220 */ /* 0x040fe20000410000 */
[----:B------:R2:W-:Y:S01]  /*7a70*/  STS [R20.X4+0x1094], R191 ;  /* 0x001094bf14007388 */ /* 0x0005e20000004800 */
[----:B------:R-:W-:Y:S01]  /*7a80*/  FMUL.FTZ R21, R47, R21 ;  /* 0x000000152f157220 */ /* 0x000fe20000410000 */
[----:B0-----:R-:W-:Y:S01]  /*7a90*/  IADD3 R201, R70, 0x1a0, RZ ;  /* 0x000001a046c97810 */ /* 0x001fe20007ffe0ff */
[----:B------:R-:W-:Y:S01]  /*7aa0*/  FADD.FTZ R178, R178, R195 ;  /* 0x000000c3b2b27221 */ /* 0x000fe20000010000 */
[----:B------:R0:W-:Y:S01]  /*7ab0*/  STS [R20.X4+0x1088], R183 ;  /* 0x001088b714007388 */ /* 0x0001e20000004800 */
[----:B------:R-:W-:Y:S01]  /*7ac0*/  FADD.FTZ R172, R172, R193 ;  /* 0x000000c1acac7221 */ /* 0x000fe20000010000 */
[----:B-1----:R-:W-:Y:S01]  /*7ad0*/  IADD3 R189, R70, 0x80, RZ ;  /* 0x0000008046bd7810 */ /* 0x002fe20007ffe0ff */
[----:B------:R-:W-:Y:S01]  /*7ae0*/  FADD.FTZ R178, R178, R203 ;  /* 0x000000cbb2b27221 */ /* 0x000fe20000010000 */
[----:B------:R1:W-:Y:S01]  /*7af0*/  STS [R20.X4+0x108c], R185 ;  /* 0x00108cb914007388 */ /* 0x0003e20000004800 */
[----:B------:R-:W-:Y:S01]  /*7b00*/  FADD.FTZ R172, R172, R197 ;  /* 0x000000c5acac7221 */ /* 0x000fe20000010000 */
[----:B--2---:R-:W-:Y:S01]  /*7b10*/  IADD3 R191, R70, 0xc0, RZ ;  /* 0x000000c046bf7810 */ /* 0x004fe20007ffe0ff */
[----:B------:R-:W-:Y:S01]  /*7b20*/  FADD.FTZ R178, R178, R207 ;  /* 0x000000cfb2b27221 */ /* 0x000fe20000010000 */
[----:B------:R2:W-:Y:S01]  /*7b30*/  STS [R20.X4+0x1080], R7 ;  /* 0x0010800714007388 */ /* 0x0005e20000004800 */
[----:B------:R-:W-:Y:S01]  /*7b40*/  FADD.FTZ R172, R172, R205 ;  /* 0x000000cdacac7221 */ /* 0x000fe20000010000 */
[----:B0-----:R-:W-:Y:S01]  /*7b50*/  IADD3 R183, R70, 0x40, RZ ;  /* 0x0000004046b77810 */ /* 0x001fe20007ffe0ff */
[----:B------:R-:W-:Y:S01]  /*7b60*/  FADD.FTZ R5, R178, R5 ;  /* 0x00000005b2057221 */ /* 0x000fe20000010000 */
[----:B------:R0:W-:Y:S01]  /*7b70*/  STS [R20.X4+0x1084], R21 ;  /* 0x0010841514007388 */ /* 0x0001e20000004800 */
[----:B------:R-:W-:Y:S01]  /*7b80*/  FADD.FTZ R209, R172, R209 ;  /* 0x000000d1acd17221 */ /* 0x000fe20000010000 */
[C---:B-1----:R-:W-:Y:S01]  /*7b90*/  IADD3 R185, R70.reuse, 0xa0, RZ ;  /* 0x000000a046b97810 */ /* 0x042fe20007ffe0ff */
[----:B------:R-:W-:Y:S01]  /*7ba0*/  FADD.FTZ R172, R5, R4 ;  /* 0x0000000405ac7221 */ /* 0x000fe20000010000 */
[----:B------:R-:W-:Y:S01]  /*7bb0*/  BAR.SYNC.DEFER_BLOCKING 0x0 ;  /* 0x0000000000007b1d */ /* 0x000fe20000010000 */
[C---:B------:R-:W-:Y:S01]  /*7bc0*/  IADD3 R193, R70.reuse, 0xe0, RZ ;  /* 0x000000e046c17810 */ /* 0x040fe20007ffe0ff */
[----:B------:R-:W-:Y:S01]  /*7bd0*/  FADD.FTZ R209, R209, R6 ;  /* 0x00000006d1d17221 */ /* 0x000fe20000010000 */
[----:B------:R-:W-:Y:S01]  /*7be0*/  IADD3 R5, R70, 0x20, RZ ;  /* 0x0000002046057810 */ /* 0x000fe20007ffe0ff */
[----:B------:R-:W-:Y:S01]  /*7bf0*/  FFMA.FTZ R159, -R92, R159, -RZ ;  /* 0x0000009f5c9f7223 */ /* 0x000fe200000109ff */
[C---:B--2---:R-:W-:Y:S01]  /*7c00*/  IADD3 R7, R70.reuse, 0x100, RZ ;  /* 0x0000010046077810 */ /* 0x044fe20007ffe0ff */
[----:B------:R-:W-:Y:S01]  /*7c10*/  FADD.FTZ R170, R209, R170 ;  /* 0x000000aad1aa7221 */ /* 0x000fe20000010000 */
[----:B0-----:R-:W-:Y:S01]  /*7c20*/  IADD3 R21, R70, 0x120, RZ ;  /* 0x0000012046157810 */ /* 0x001fe20007ffe0ff */
[----:B------:R-:W-:Y:S01]  /*7c30*/  FMUL.FTZ R161, R92, R161 ;  /* 0x000000a15ca17220 */ /* 0x000fe20000410000 */
[----:B------:R-:W-:Y:S01]  /*7c40*/  IADD3 R195, R70, 0x140, RZ ;  /* 0x0000014046c37810 */ /* 0x000fe20007ffe0ff */
[----:B------:R-:W-:Y:S01]  /*7c50*/  FMUL.FTZ R165, R90, R165 ;  /* 0x000000a55aa57220 */ /* 0x000fe20000410000 */
[----:B------:R-:W-:Y:S01]  /*7c60*/  IADD3 R197, R70, 0x160, RZ ;  /* 0x0000016046c57810 */ /* 0x000fe20007ffe0ff */
[----:B------:R-:W-:Y:S01]  /*7c70*/  FFMA.FTZ R163, -R90, R163, -RZ ;  /* 0x000000a35aa37223 */ /* 0x000fe200000109ff */
[----:B------:R-:W-:Y:S01]  /*7c80*/  IADD3 R203, R70, 0x1c0, RZ ;  /* 0x000001c046cb7810 */ /* 0x000fe20007ffe0ff */
[----:B------:R-:W-:Y:S01]  /*7c90*/  FMUL.FTZ R227, R88, R128 ;  /* 0x0000008058e37220 */ /* 0x000fe20000410000 */
[----:B------:R-:W-:Y:S01]  /*7ca0*/  IADD3 R205, R70, 0x1e0, RZ ;  /* 0x000001e046cd7810 */ /* 0x000fe20007ffe0ff */
[----:B------:R-:W-:Y:S01]  /*7cb0*/  FMUL.FTZ R229, R87, R130 ;  /* 0x0000008257e57220 */ /* 0x000fe20000410000 */
[----:B------:R-:W-:-:S02]  /*7cc0*/  LEA.HI.SX32 R178, R183, R70, 0x1b ;  /* 0x00000046b7b27211 */ /* 0x000fc400078fdaff */
[-C--:B------:R-:W-:Y:S02]  /*7cd0*/  LEA.HI.SX32 R183, R185, R70.reuse, 0x1b ;  /* 0x00000046b9b77211 */ /* 0x080fe400078fdaff */
[-C--:B------:R-:W-:Y:S02]  /*7ce0*/  LEA.HI.SX32 R182, R189, R70.reuse, 0x1b ;  /* 0x00000046bdb67211 */ /* 0x080fe400078fdaff */
[-C--:B------:R-:W-:Y:S01]  /*7cf0*/  LEA.HI.SX32 R184, R191, R70.reuse, 0x1b ;  /* 0x00000046bfb87211 */ /* 0x080fe200078fdaff */
[----:B------:R-:W0:Y:S01]  /*7d00*/  LDS R225, [R194.X4+0x1080] ;  /* 0x00108000c2e17984 */ /* 0x000e220000004800 */
[-C--:B------:R-:W-:Y:S02]  /*7d10*/  LEA.HI.SX32 R185, R193, R70.reuse, 0x1b ;  /* 0x00000046c1b97211 */ /* 0x080fe400078fdaff */
        /* <DEDUP_REMOVED lines=14> */
[----:B------:R-:W-:-:S02]  /*7e00*/  LEA.HI.SX32 R193, R205, R70, 0x1b ;  /* 0x00000046cdc17211 */ /* 0x000fc400078fdaff */
[----:B------:R-:W-:Y:S01]  /*7e10*/  LEA R114, R56, -R70, 0x1 ;  /* 0x8000004638727211 */ /* 0x000fe200078e08ff */
[----:B------:R-:W0:Y:S03]  /*7e20*/  LDS R215, [R183.X4+0x1300] ;  /* 0x00130000b7d77984 */ /* 0x000e260000004800 */
[C---:B------:R-:W-:Y:S01]  /*7e30*/  ISETP.GE.AND P1, PT, R114.reuse, 0x1, PT ;  /* 0x000000017200780c */ /* 0x040fe20003f26270 */
[----:B------:R-:W0:Y:S01]  /*7e40*/  LDS R213, [R184.X4+0x1380] ;  /* 0x00138000b8d57984 */ /* 0x000e220000004800 */
[----:B------:R-:W-:-:S03]  /*7e50*/  ISETP.GE.AND P0, PT, R114, 0x21, PT ;  /* 0x000000217200780c */ /* 0x000fc60003f06270 */
        /* <DEDUP_REMOVED lines=16> */
[----:B------:R-:W-:Y:S02]  /*7f60*/  FFMA.FTZ R27, -R86, R26, -RZ ;  /* 0x0000001a561b7223 */ /* 0x000fe400000109ff */
[----:B--2---:R-:W-:Y:S01]  /*7f70*/  FFMA.FTZ R5, -R88, R124, -RZ ;  /* 0x0000007c58057223 */ /* 0x004fe200000109ff */
[----:B------:R2:W-:Y:S01]  /*7f80*/  STS [R20.X4+0x18dc], R7 ;  /* 0x0018dc0714007388 */ /* 0x0005e20000004800 */
[----:B-----5:R-:W-:-:S03]  /*7f90*/  FMUL.FTZ R161, R85, R160 ;  /* 0x000000a055a17220 */ /* 0x020fc60000410000 */
        /* <DEDUP_REMOVED lines=29> */
[C---:B------:R-:W-:Y:S02]  /*8170*/  IMAD R227, R77.reuse, UR7, RZ ;  /* 0x000000074de37c24 */ /* 0x040fe4000f8e02ff */
[----:B------:R-:W-:Y:S01]  /*8180*/  IMAD.WIDE.U32 R20, R77, UR5, R20 ;  /* 0x000000054d147c25 */ /* 0x000fe2000f8e0014 */
[----:B------:R-:W-:-:S02]  /*8190*/  IADD3 R5, R5, R27, RZ ;  /* 0x0000001b05057210 */ /* 0x000fc40007ffe0ff */
[----:B------:R-:W-:Y:S01]  /*81a0*/  IADD3 R6, P1, R7, R70, RZ ;  /* 0x0000004607067210 */ /* 0x000fe20007f3e0ff */
[----:B------:R-:W-:Y:S02]  /*81b0*/  IMAD R27, R77, UR6, RZ ;  /* 0x000000064d1b7c24 */ /* 0x000fe4000f8e02ff */
[C---:B------:R-:W-:Y:S01]  /*81c0*/  IMAD R227, R76.reuse, UR4, R227 ;  /* 0x000000044ce37c24 */ /* 0x040fe2000f8e02e3 */
[----:B------:R-:W-:Y:S01]  /*81d0*/  LEA.HI.X.SX32 R7, R7, RZ, 0x1, P1 ;  /* 0x000000ff07077211 */ /* 0x000fe200008f0eff */
[----:B------:R-:W-:Y:S02]  /*81e0*/  IMAD R163, R76, UR5, R27 ;  /* 0x000000054ca37c24 */ /* 0x000fe4000f8e021b */
[----:B------:R-:W-:-:S03]  /*81f0*/  IMAD.WIDE.U32 R26, R77, UR4, R4 ;  /* 0x000000044d1a7c25 */ /* 0x000fc6000f8e0004 */
[----:B------:R-:W-:Y:S01]  /*8200*/  IADD3 R163, R21, R163, RZ ;  /* 0x000000a315a37210 */ /* 0x000fe20007ffe0ff */
[C---:B------:R-:W-:Y:S01]  /*8210*/  IMAD R161, R96.reuse, c[0x0][0x2b0], RZ ;  /* 0x0000ac0060a17a24 */ /* 0x040fe200078e02ff */
[----:B------:R-:W-:Y:S01]  /*8220*/  IADD3 R21, R27, R227, RZ ;  /* 0x000000e31b157210 */ /* 0x000fe20007ffe0ff */
[----:B------:R-:W-:Y:S01]  /*8230*/  IMAD R229, R96, c[0x0][0x2d0], RZ ;  /* 0x0000b40060e57a24 */ /* 0x000fe200078e02ff */
[----:B------:R-:W-:Y:S01]  /*8240*/  LEA R27, P2, R26, c[0x0][0x320], 0x3 ;  /* 0x0000c8001a1b7a11 */ /* 0x000fe200078418ff */
[----:B------:R-:W-:Y:S01]  /*8250*/  IMAD R165, R84, c[0x0][0x2b4], R161 ;  /* 0x0000ad0054a57a24 */ /* 0x000fe200078e02a1 */
[----:B------:R-:W-:Y:S01]  /*8260*/  LEA R161, P1, R20, c[0x0][0x318], 0x3 ;  /* 0x0000c60014a17a11 */ /* 0x000fe200078218ff */
[----:B------:R-:W-:Y:S01]  /*8270*/  IMAD.WIDE.U32 R4, R84, c[0x0][0x2b0], R6 ;  /* 0x0000ac0054047a25 */ /* 0x000fe200078e0006 */
[----:B------:R-:W-:Y:S02]  /*8280*/  LEA.HI.X R96, R26, c[0x0][0x324], R21, 0x3, P2 ;  /* 0x0000c9001a607a11 */ /* 0x000fe400010f1c15 */
[----:B------:R-:W-:Y:S01]  /*8290*/  LEA.HI.X R116, R20, c[0x0][0x31c], R163, 0x3, P1 ;  /* 0x0000c70014747a11 */ /* 0x000fe200008f1ca3 */
[C---:B------:R-:W-:Y:S01]  /*82a0*/  IMAD R229, R84.reuse, c[0x0][0x2d4], R229 ;  /* 0x0000b50054e57a24 */ /* 0x040fe200078e02e5 */
[----:B------:R-:W-:Y:S01]  /*82b0*/  IADD3 R21, R5, R165, RZ ;  /* 0x000000a505157210 */ /* 0x000fe20007ffe0ff */
[----:B------:R-:W-:Y:S01]  /*82c0*/  IMAD.WIDE.U32 R6, R84, c[0x0][0x2d0], R6 ;  /* 0x0000b40054067a25 */ /* 0x000fe200078e0006 */
[----:B------:R-:W-:-:S04]  /*82d0*/  LEA R20, P1, R4, R161, 0x2 ;  /* 0x000000a104147211 */ /* 0x000fc800078210ff */
[----:B------:R-:W-:Y:S02]  /*82e0*/  IADD3 R5, R7, R229, RZ ;  /* 0x000000e507057210 */ /* 0x000fe40007ffe0ff */
[----:B------:R-:W-:Y:S02]  /*82f0*/  LEA R26, P2, R6, R27, 0x2 ;  /* 0x0000001b061a7211 */ /* 0x000fe400078410ff */
[----:B------:R-:W-:Y:S02]  /*8300*/  LEA.HI.X R21, R4, R116, R21, 0x2, P1 ;  /* 0x0000007404157211 */ /* 0x000fe400008f1415 */
[----:B------:R-:W-:-:S03]  /*8310*/  LEA.HI.X R27, R6, R96, R5, 0x2, P2 ;  /* 0x00000060061b7211 */ /* 0x000fc600010f1405 */
[----:B------:R1:W-:Y:S04]  /*8320*/  RED.E.ADD.F32.FTZ.RN.STRONG.GPU [R20.64], R225 ;  /* 0x000000e11400798e */ /* 0x0003e8000c10e78a */
[----:B0-----:R1:W-:Y:S02]  /*8330*/  RED.E.ADD.F32.FTZ.RN.STRONG.GPU [R26.64], R159 ;  /* 0x0000009f1a00798e */ /* 0x0013e4000c10e78a */
.L_x_12042:
[----:B01-34-:R-:W-:Y:S05]  /*8340*/  BSYNC B0 ;  /* 0x0000000000007941 */ /* 0x01bfea0003800000 */
.L_x_12041:
[----:B------:R0:W1:Y:S01]  /*8350*/  LDS R5, [R176.X4+0x1940] ;  /* 0x00194000b0057984 */ /* 0x0000620000004800 */
[----:B------:R-:W-:Y:S01]  /*8360*/  BSSY B0, `(.L_x_12043) ;  /* 0x0000004000007945 */ /* 0x000fe20003800000 */
[----:B------:R-:W-:Y:S05]  /*8370*/  @!P0 BRA `(.L_x_12044) ;  /* 0x0000002000008947 */ /* 0x000fea0003800000 */
[----:B------:R2:W-:Y:S04]  /*8380*/  RED.E.ADD.F32.FTZ.RN.STRONG.GPU [R22.64+-0x780], R223 ;  /* 0xfff880df1600798e */ /* 0x0005e8000c10e78a */
[----:B-1----:R2:W-:Y:S02]  /*8390*/  RED.E.ADD.F32.FTZ.RN.STRONG.GPU [R24.64+-0x780], R5 ;  /* 0xfff880051800798e */ /* 0x0025e4000c10e78a */
.L_x_12044:
[----:B------:R-:W-:Y:S05]  /*83a0*/  BSYNC B0 ;  /* 0x0000000000007941 */ /* 0x000fea0003800000 */
.L_x_12043:
        /* <DEDUP_REMOVED lines=12> */
.L_x_12046:
[----:B-1----:R-:W-:Y:S05]  /*8470*/  BSYNC B0 ;  /* 0x0000000000007941 */ /* 0x002fea0003800000 */
.L_x_12045:
[----:B--2---:R1:W2:Y:S01]  /*8480*/  LDS R5, [R180.X4+0x1a40] ;  /* 0x001a4000b4057984 */ /* 0x0042a20000004800 */
[----:B------:R-:W-:Y:S01]  /*8490*/  BSSY B0, `(.L_x_12047) ;  /* 0x0000004000007945 */ /* 0x000fe20003800000 */
[----:B------:R-:W-:Y:S05]  /*84a0*/  @!P0 BRA `(.L_x_12048) ;  /* 0x0000002000008947 */ /* 0x000fea0003800000 */
[----:B------:R3:W-:Y:S04]  /*84b0*/  RED.E.ADD.F32.FTZ.RN.STRONG.GPU [R22.64+-0x680], R219 ;  /* 0xfff980db1600798e */ /* 0x0007e8000c10e78a */
[----:B--2---:R3:W-:Y:S02]  /*84c0*/  RED.E.ADD.F32.FTZ.RN.STRONG.GPU [R24.64+-0x680], R5 ;  /* 0xfff980051800798e */ /* 0x0047e4000c10e78a */
.L_x_12048:
[----:B------:R-:W-:Y:S05]  /*84d0*/  BSYNC B0 ;  /* 0x0000000000007941 */ /* 0x000fea0003800000 */
.L_x_12047:
[----:B--23--:R2:W3:Y:S01]  /*84e0*/  LDS R5, [R182.X4+0x1ac0] ;  /* 0x001ac000b6057984 */ /* 0x00c4e20000004800 */
[----:B------:R-:W-:Y:S01]  /*84f0*/  BSSY B0, `(.L_x_12049) ;  /* 0x0000004000007945 */ /* 0x000fe20003800000 */
[----:B------:R-:W-:Y:S05]  /*8500*/  @!P1 BRA `(.L_x_12050) ;  /* 0x0000002000009947 */ /* 0x000fea0003800000 */
[----:B------:R4:W-:Y:S04]  /*8510*/  RED.E.ADD.F32.FTZ.RN.STRONG.GPU [R22.64+-0x600], R217 ;  /* 0xfffa00d91600798e */ /* 0x0009e8000c10e78a */
[----:B---3--:R4:W-:Y:S02]  /*8520*/  RED.E.ADD.F32.FTZ.RN.STRONG.GPU [R24.64+-0x600], R5 ;  /* 0xfffa00051800798e */ /* 0x0089e4000c10e78a */
.L_x_12050:
[----:B------:R-:W-:Y:S05]  /*8530*/  BSYNC B0 ;  /* 0x0000000000007941 */ /* 0x000fea0003800000 */
.L_x_12049:
[----:B------:R-:W0:Y:S01]  /*8540*/  LDS R183, [R183.X4+0x1b40] ;  /* 0x001b4000b7b77984 */ /* 0x000e220000004800 */
[----:B------:R-:W-:Y:S01]  /*8550*/  BSSY B0, `(.L_x_12051) ;  /* 0x0000004000007945 */ /* 0x000fe20003800000 */
[----:B------:R-:W-:Y:S05]  /*8560*/  @!P2 BRA `(.L_x_12052) ;  /* 0x000000200000a947 */ /* 0x000fea0003800000 */
[----:B------:R1:W-:Y:S04]  /*8570*/  RED.E.ADD.F32.FTZ.RN.STRONG.GPU [R22.64+-0x580], R215 ;  /* 0xfffa80d71600798e */ /* 0x0003e8000c10e78a */
[----:B0-----:R1:W-:Y:S02]  /*8580*/  RED.E.ADD.F32.FTZ.RN.STRONG.GPU [R24.64+-0x580], R183 ;  /* 0xfffa80b71800798e */ /* 0x0013e4000c10e78a */
.L_x_12052:
[----:B------:R-:W-:Y:S05]  /*8590*/  BSYNC B0 ;  /* 0x0000000000007941 */ /* 0x000fea0003800000 */
.L_x_12051:
[----:B---34-:R3:W4:Y:S01]  /*85a0*/  LDS R5, [R184.X4+0x1bc0] ;  /* 0x001bc000b8057984 */ /* 0x0187220000004800 */
[----:B------:R-:W-:Y:S01]  /*85b0*/  BSSY B0, `(.L_x_12053) ;  /* 0x0000004000007945 */ /* 0x000fe20003800000 */
[----:B------:R-:W-:Y:S05]  /*85c0*/  @!P3 BRA `(.L_x_12054) ;  /* 0x000000200000b947 */ /* 0x000fea0003800000 */
[----:B------:R1:W-:Y:S04]  /*85d0*/  RED.E.ADD.F32.FTZ.RN.STRONG.GPU [R22.64+-0x500], R213 ;  /* 0xfffb00d51600798e */ /* 0x0003e8000c10e78a */
[----:B----4-:R1:W-:Y:S02]  /*85e0*/  RED.E.ADD.F32.FTZ.RN.STRONG.GPU [R24.64+-0x500], R5 ;  /* 0xfffb00051800798e */ /* 0x0103e4000c10e78a */
.L_x_12054:
[----:B------:R-:W-:Y:S05]  /*85f0*/  BSYNC B0 ;  /* 0x0000000000007941 */ /* 0x000fea0003800000 */
.L_x_12053:
[----:B------:R-:W1:Y:S01]  /*8600*/  LDS R185, [R185.X4+0x1c40] ;  /* 0x001c4000b9b97984 */ /* 0x000e620000004800 */
[----:B------:R-:W-:Y:S01]  /*8610*/  BSSY B0, `(.L_x_12055) ;  /* 0x0000004000007945 */ /* 0x000fe20003800000 */
[----:B------:R-:W-:Y:S05]  /*8620*/  @!P4 BRA `(.L_x_12056) ;  /* 0x000000200000c947 */ /* 0x000fea0003800000 */
[----:B------:R2:W-:Y:S04]  /*8630*/  RED.E.ADD.F32.FTZ.RN.STRONG.GPU [R22.64+-0x480], R211 ;  /* 0xfffb80d31600798e */ /* 0x0005e8000c10e78a */
[----:B-1----:R2:W-:Y:S02]  /*8640*/  RED.E.ADD.F32.FTZ.RN.STRONG.GPU [R24.64+-0x480], R185 ;  /* 0xfffb80b91800798e */ /* 0x0025e4000c10e78a */
.L_x_12056:
[----:B------:R-:W-:Y:S05]  /*8650*/  BSYNC B0 ;  /* 0x0000000000007941 */ /* 0x000fea0003800000 */
.L_x_12055:
[----:B-1--4-:R1:W4:Y:S01]  /*8660*/  LDS R5, [R186.X4+0x1cc0] ;  /* 0x001cc000ba057984 */ /* 0x0123220000004800 */
[----:B------:R-:W-:Y:S01]  /*8670*/  BSSY B0, `(.L_x_12057) ;  /* 0x0000004000007945 */ /* 0x000fe20003800000 */
[----:B------:R-:W-:Y:S05]  /*8680*/  @!P5 BRA `(.L_x_12058) ;  /* 0x000000200000d947 */ /* 0x000fea0003800000 */
[----:B------:R1:W-:Y:S04]  /*8690*/  RED.E.ADD.F32.FTZ.RN.STRONG.GPU [R22.64+-0x400], R209 ;  /* 0xfffc00d11600798e */ /* 0x0003e8000c10e78a */
[----:B----4-:R1:W-:Y:S02]  /*86a0*/  RED.E.ADD.F32.FTZ.RN.STRONG.GPU [R24.64+-0x400], R5 ;  /* 0xfffc00051800798e */ /* 0x0103e4000c10e78a */
.L_x_12058:
[----:B------:R-:W-:Y:S05]  /*86b0*/  BSYNC B0 ;  /* 0x0000000000007941 */ /* 0x000fea0003800000 */
.L_x_12057:
        /* <DEDUP_REMOVED lines=12> */
.L_x_12060:
[----:B------:R-:W-:Y:S05]  /*8780*/  BSYNC B0 ;  /* 0x0000000000007941 */ /* 0x000fea0003800000 */
.L_x_12059:
[----:B-1--4-:R1:W4:Y:S01]  /*8790*/  LDS R5, [R188.X4+0x1dc0] ;  /* 0x001dc000bc057984 */ /* 0x0123220000004800 */
[----:B------:R-:W-:Y:S01]  /*87a0*/  BSSY B0, `(.L_x_12061) ;  /* 0x0000004000007945 */ /* 0x000fe20003800000 */
[----:B------:R-:W-:Y:S05]  /*87b0*/  @!P0 BRA `(.L_x_12062) ;  /* 0x0000002000008947 */ /* 0x000fea0003800000 */
[----:B------:R1:W-:Y:S04]  /*87c0*/  RED.E.ADD.F32.FTZ.RN.STRONG.GPU [R22.64+-0x300], R205 ;  /* 0xfffd00cd1600798e */ /* 0x0003e8000c10e78a */
[----:B----4-:R1:W-:Y:S02]  /*87d0*/  RED.E.ADD.F32.FTZ.RN.STRONG.GPU [R24.64+-0x300], R5 ;  /* 0xfffd00051800798e */ /* 0x0103e4000c10e78a */
.L_x_12062:
[----:B------:R-:W-:Y:S05]  /*87e0*/  BSYNC B0 ;  /* 0x0000000000007941 */ /* 0x000fea0003800000 */
.L_x_12061:
[----:B------:R-:W1:Y:S01]  /*87f0*/  LDS R189, [R189.X4+0x1e40] ;  /* 0x001e4000bdbd7984 */ /* 0x000e620000004800 */
[----:B------:R-:W-:Y:S01]  /*8800*/  BSSY B0, `(.L_x_12063) ;  /* 0x0000004000007945 */ /* 0x000fe20003800000 */
[----:B------:R-:W-:Y:S05]  /*8810*/  @!P1 BRA `(.L_x_12064) ;  /* 0x0000002000009947 */ /* 0x000fea0003800000 */
[----:B------:R2:W-:Y:S04]  /*8820*/  RED.E.ADD.F32.FTZ.RN.STRONG.GPU [R22.64+-0x280], R203 ;  /* 0xfffd80cb1600798e */ /* 0x0005e8000c10e78a */
[----:B-1----:R2:W-:Y:S02]  /*8830*/  RED.E.ADD.F32.FTZ.RN.STRONG.GPU [R24.64+-0x280], R189 ;  /* 0xfffd80bd1800798e */ /* 0x0025e4000c10e78a */
.L_x_12064:
[----:B------:R-:W-:Y:S05]  /*8840*/  BSYNC B0 ;  /* 0x0000000000007941 */ /* 0x000fea0003800000 */
.L_x_12063:
[----:B-1--4-:R1:W4:Y:S01]  /*8850*/  LDS R5, [R190.X4+0x1ec0] ;  /* 0x001ec000be057984 */ /* 0x0123220000004800 */
[----:B------:R-:W-:Y:S01]  /*8860*/  BSSY B0, `(.L_x_12065) ;  /* 0x0000004000007945 */ /* 0x000fe20003800000 */
[----:B------:R-:W-:Y:S05]  /*8870*/  @!P2 BRA `(.L_x_12066) ;  /* 0x000000200000a947 */ /* 0x000fea0003800000 */
[----:B------:R1:W-:Y:S04]  /*8880*/  RED.E.ADD.F32.FTZ.RN.STRONG.GPU [R22.64+-0x200], R201 ;  /* 0xfffe00c91600798e */ /* 0x0003e8000c10e78a */
[----:B----4-:R1:W-:Y:S02]  /*8890*/  RED.E.ADD.F32.FTZ.RN.STRONG.GPU [R24.64+-0x200], R5 ;  /* 0xfffe00051800798e */ /* 0x0103e4000c10e78a */
.L_x_12066:
[----:B------:R-:W-:Y:S05]  /*88a0*/  BSYNC B0 ;  /* 0x0000000000007941 */ /* 0x000fea0003800000 */
.L_x_12065:
[----:B------:R-:W1:Y:S01]  /*88b0*/  LDS R191, [R191.X4+0x1f40] ;  /* 0x001f4000bfbf7984 */ /* 0x000e620000004800 */
[----:B------:R-:W-:Y:S01]  /*88c0*/  BSSY B0, `(.L_x_12067) ;  /* 0x0000004000007945 */ /* 0x000fe20003800000 */
[----:B------:R-:W-:Y:S05]  /*88d0*/  @!P3 BRA `(.L_x_12068) ;  /* 0x000000200000b947 */ /* 0x000fea0003800000 */
[----:B------:R2:W-:Y:S04]  /*88e0*/  RED.E.ADD.F32.FTZ.RN.STRONG.GPU [R22.64+-0x180], R199 ;  /* 0xfffe80c71600798e */ /* 0x0005e8000c10e78a */
[----:B-1----:R2:W-:Y:S02]  /*88f0*/  RED.E.ADD.F32.FTZ.RN.STRONG.GPU [R24.64+-0x180], R191 ;  /* 0xfffe80bf1800798e */ /* 0x0025e4000c10e78a */
.L_x_12068:
[----:B------:R-:W-:Y:S05]  /*8900*/  BSYNC B0 ;  /* 0x0000000000007941 */ /* 0x000fea0003800000 */
.L_x_12067:
[----:B-1--4-:R1:W4:Y:S01]  /*8910*/  LDS R5, [R192.X4+0x1fc0] ;  /* 0x001fc000c0057984 */ /* 0x0123220000004800 */
[----:B------:R-:W-:Y:S01]  /*8920*/  BSSY B0, `(.L_x_12069) ;  /* 0x0000004000007945 */ /* 0x000fe20003800000 */
[----:B------:R-:W-:Y:S05]  /*8930*/  @!P4 BRA `(.L_x_12070) ;  /* 0x000000200000c947 */ /* 0x000fea0003800000 */
[----:B------:R1:W-:Y:S04]  /*8940*/  RED.E.ADD.F32.FTZ.RN.STRONG.GPU [R22.64+-0x100], R197 ;  /* 0xffff00c51600798e */ /* 0x0003e8000c10e78a */
[----:B----4-:R1:W-:Y:S02]  /*8950*/  RED.E.ADD.F32.FTZ.RN.STRONG.GPU [R24.64+-0x100], R5 ;  /* 0xffff00051800798e */ /* 0x0103e4000c10e78a */
.L_x_12070:
[----:B------:R-:W-:Y:S05]  /*8960*/  BSYNC B0 ;  /* 0x0000000000007941 */ /* 0x000fea0003800000 */
.L_x_12069:
[----:B------:R-:W1:Y:S01]  /*8970*/  LDS R193, [R193.X4+0x2040] ;  /* 0x00204000c1c17984 */ /* 0x000e620000004800 */
[----:B------:R-:W-:Y:S01]  /*8980*/  BSSY B0, `(.L_x_12071) ;  /* 0x0000004000007945 */ /* 0x000fe20003800000 */
[----:B------:R-:W-:Y:S05]  /*8990*/  @!P5 BRA `(.L_x_12072) ;  /* 0x000000200000d947 */ /* 0x000fea0003800000 */
[----:B------:R2:W-:Y:S04]  /*89a0*/  RED.E.ADD.F32.FTZ.RN.STRONG.GPU [R22.64+-0x80], R195 ;  /* 0xffff80c31600798e */ /* 0x0005e8000c10e78a */
[----:B-1----:R2:W-:Y:S02]  /*89b0*/  RED.E.ADD.F32.FTZ.RN.STRONG.GPU [R24.64+-0x80], R193 ;  /* 0xffff80c11800798e */ /* 0x0025e4000c10e78a */
.L_x_12072:
[----:B------:R-:W-:Y:S05]  /*89c0*/  BSYNC B0 ;  /* 0x0000000000007941 */ /* 0x000fea0003800000 */
.L_x_12071:
[----:B-1--4-:R-:W1:Y:S01]  /*89d0*/  SHFL.DOWN PT, R5, R172, 0x1, 0x1f ;  /* 0x08201f00ac057f89 */ /* 0x012e6200000e0000 */
[C---:B------:R-:W-:Y:S01]  /*89e0*/  ISETP.GT.AND P0, PT, R68.reuse, 0x1e, PT ;  /* 0x0000001e4400780c */ /* 0x040fe20003f04270 */
[----:B------:R-:W-:Y:S01]  /*89f0*/  FMUL.FTZ R127, R127, R122 ;  /* 0x0000007a7f7f7220 */ /* 0x000fe20000410000 */
[----:B------:R-:W-:Y:S01]  /*8a00*/  ISETP.NE.AND P1, PT, R68, RZ, PT ;  /* 0x000000ff4400720c */ /* 0x000fe20003f25270 */
[----:B------:R-:W4:Y:S01]  /*8a10*/  SHFL.DOWN PT, R7, R170, 0x1, 0x1f ;  /* 0x08201f00aa077f89 */ /* 0x000f2200000e0000 */
        /* <DEDUP_REMOVED lines=8> */
[----:B------:R-:W-:Y:S02]  /*8aa0*/  FMUL.FTZ R155, R155, R164 ;  /* 0x000000a49b9b7220 */ /* 0x000fe40000410000 */
[----:B-1----:R-:W-:Y:S02]  /*8ab0*/  @!P0 FADD.FTZ R172, R172, R5 ;  /* 0x00000005acac8221 */ /* 0x002fe40000010000 */
[----:B----4-:R-:W-:-:S03]  /*8ac0*/  @!P0 FADD.FTZ R170, R170, R7 ;  /* 0x00000007aaaa8221 */ /* 0x010fc60000010000 */
[----:B------:R-:W1:Y:S01]  /*8ad0*/  SHFL.DOWN PT, R5, R172, 0x2, 0x1f ;  /* 0x08401f00ac057f89 */ /* 0x000e6200000e0000 */
[----:B------:R-:W-:-:S03]  /*8ae0*/  ISETP.GT.AND P0, PT, R68, 0x1d, PT ;  /* 0x0000001d4400780c */ /* 0x000fc60003f04270 */
[----:B------:R-:W4:Y:S10]  /*8af0*/  SHFL.DOWN PT, R7, R170, 0x2, 0x1f ;  /* 0x08401f00aa077f89 */ /* 0x000f3400000e0000 */
[----:B-1----:R-:W-:-:S02]  /*8b00*/  @!P0 FADD.FTZ R172, R172, R5 ;  /* 0x00000005acac8221 */ /* 0x002fc40000010000 */
[C---:B------:R-:W-:Y:S02]  /*8b10*/  FMUL.FTZ R5, R3.reuse, R122 ;  /* 0x0000007a03057220 */ /* 0x040fe40000410000 */
[----:B----4-:R-:W-:Y:S01]  /*8b20*/  @!P0 FADD.FTZ R170, R170, R7 ;  /* 0x00000007aaaa8221 */ /* 0x010fe20000010000 */
[----:B--2---:R-:W1:Y:S01]  /*8b30*/  SHFL.DOWN PT, R23, R172, 0x4, 0x1f ;  /* 0x08801f00ac177f89 */ /* 0x004e6200000e0000 */
[----:B------:R-:W-:Y:S01]  /*8b40*/  ISETP.GT.AND P0, PT, R68, 0x1b, PT ;  /* 0x0000001b4400780c */ /* 0x000fe20003f04270 */
[-C--:B------:R-:W-:Y:S02]  /*8b50*/  FMUL.FTZ R7, R3, R126.reuse ;  /* 0x0000007e03077220 */ /* 0x080fe40000410000 */
[----:B------:R-:W2:Y:S01]  /*8b60*/  SHFL.DOWN PT, R25, R170, 0x4, 0x1f ;  /* 0x08801f00aa197f89 */ /* 0x000ea200000e0000 */
[C---:B------:R-:W-:Y:S02]  /*8b70*/  FFMA.FTZ R21, R2.reuse, R126, R5 ;  /* 0x0000007e02157223 */ /* 0x040fe40000010005 */
[----:B------:R-:W-:-:S02]  /*8b80*/  FFMA.FTZ R7, R2, R122, -R7 ;  /* 0x0000007a02077223 */ /* 0x000fc40000010807 */
[C---:B------:R-:W-:Y:S02]  /*8b90*/  FMUL.FTZ R5, R3.reuse, R136 ;  /* 0x0000008803057220 */ /* 0x040fe40000410000 */
[----:B------:R-:W-:Y:S02]  /*8ba0*/  FMUL.FTZ R146, R146, R7 ;  /* 0x0000000792927220 */ /* 0x000fe40000410000 */
[----:B------:R-:W-:Y:S02]  /*8bb0*/  FMUL.FTZ R7, R3, R134 ;  /* 0x0000008603077220 */ /* 0x000fe40000410000 */
[----:B------:R-:W-:Y:S02]  /*8bc0*/  FFMA.FTZ R146, R148, R21, R146 ;  /* 0x0000001594927223 */ /* 0x000fe40000010092 */
[C---:B------:R-:W-:Y:S02]  /*8bd0*/  FFMA.FTZ R7, R2.reuse, R136, -R7 ;  /* 0x0000008802077223 */ /* 0x040fe40000010807 */
[----:B------:R-:W-:-:S02]  /*8be0*/  FFMA.FTZ R21, R2, R134, R5 ;  /* 0x0000008602157223 */ /* 0x000fc40000010005 */
[----:B------:R-:W-:Y:S02]  /*8bf0*/  FMUL.FTZ R98, R98, R7 ;  /* 0x0000000762627220 */ /* 0x000fe40000410000 */
[C---:B------:R-:W-:Y:S02]  /*8c00*/  FMUL.FTZ R7, R3.reuse, R138 ;  /* 0x0000008a03077220 */ /* 0x040fe40000410000 */
[----:B-1----:R-:W-:Y:S02]  /*8c10*/  @!P0 FADD.FTZ R172, R172, R23 ;  /* 0x00000017acac8221 */ /* 0x002fe40000010000 */
[----:B------:R-:W-:Y:S02]  /*8c20*/  FFMA.FTZ R98, R100, R21, R98 ;  /* 0x0000001564627223 */ /* 0x000fe40000010062 */
[----:B--2---:R-:W-:Y:S01]  /*8c30*/  @!P0 FADD.FTZ R170, R170, R25 ;  /* 0x00000019aaaa8221 */ /* 0x004fe20000010000 */
[----:B------:R-:W1:Y:S01]  /*8c40*/  SHFL.DOWN PT, R23, R172, 0x8, 0x1f ;  /* 0x09001f00ac177f89 */ /* 0x000e6200000e0000 */
[----:B------:R-:W-:Y:S01]  /*8c50*/  ISETP.GT.AND P0, PT, R68, 0x17, PT ;  /* 0x000000174400780c */ /* 0x000fe20003f04270 */
[----:B------:R-:W-:-:S02]  /*8c60*/  FMUL.FTZ R5, R3, R174 ;  /* 0x000000ae03057220 */ /* 0x000fc40000410000 */
[----:B------:R-:W2:Y:S01]  /*8c70*/  SHFL.DOWN PT, R25, R170, 0x8, 0x1f ;  /* 0x09001f00aa197f89 */ /* 0x000ea200000e0000 */
[C---:B------:R-:W-:Y:S02]  /*8c80*/  FFMA.FTZ R21, R2.reuse, R174, -R7 ;  /* 0x000000ae02157223 */ /* 0x040fe40000010807 */
[----:B------:R-:W-:Y:S02]  /*8c90*/  FFMA.FTZ R7, R2, R138, R5 ;  /* 0x0000008a02077223 */ /* 0x000fe40000010005 */
[----:B------:R-:W-:Y:S02]  /*8ca0*/  FMUL.FTZ R21, R102, R21 ;  /* 0x0000001566157220 */ /* 0x000fe40000410000 */
[----:B------:R-:W-:Y:S02]  /*8cb0*/  FFMA.FTZ R146, R33, R6, R146 ;  /* 0x0000000621927223 */ /* 0x000fe40000010092 */
[----:B------:R-:W-:Y:S02]  /*8cc0*/  FMUL.FTZ R5, R3, R175 ;  /* 0x000000af03057220 */ /* 0x000fe40000410000 */
[----:B------:R-:W-:-:S02]  /*8cd0*/  FFMA.FTZ R7, R104, R7, R21 ;  /* 0x0000000768077223 */ /* 0x000fc40000010015 */
[----:B------:R-:W-:Y:S02]  /*8ce0*/  FFMA.FTZ R6, R137, R138, R135 ;  /* 0x0000008a89067223 */ /* 0x000fe40000010087 */
[----:B------:R-:W-:Y:S02]  /*8cf0*/  FFMA.FTZ R98, R35, R4, R98 ;  /* 0x0000000423627223 */ /* 0x000fe40000010062 */
[-C--:B------:R-:W-:Y:S02]  /*8d00*/  FMUL.FTZ R4, R139, R177.reuse ;  /* 0x000000b18b047220 */ /* 0x080fe40000410000 */
[-C--:B------:R-:W-:Y:S02]  /*8d10*/  FFMA.FTZ R5, R2, R177.reuse, -R5 ;  /* 0x000000b102057223 */ /* 0x080fe40000010805 */
[----:B-1----:R-:W-:Y:S02]  /*8d20*/  @!P0 FADD.FTZ R172, R172, R23 ;  /* 0x00000017acac8221 */ /* 0x002fe40000010000 */
[----:B------:R-:W-:-:S02]  /*8d30*/  FMUL.FTZ R177, R3, R177 ;  /* 0x000000b103b17220 */ /* 0x000fc40000410000 */
[----:B------:R-:W-:Y:S02]  /*8d40*/  FFMA.FTZ R20, R37, R6, R7 ;  /* 0x0000000625147223 */ /* 0x000fe40000010007 */
[----:B------:R-:W1:Y:S01]  /*8d50*/  SHFL.DOWN PT, R7, R172, 0x10, 0x1f ;  /* 0x0a001f00ac077f89 */ /* 0x000e6200000e0000 */
[----:B--2---:R-:W-:Y:S01]  /*8d60*/  @!P0 FADD.FTZ R170, R170, R25 ;  /* 0x00000019aaaa8221 */ /* 0x004fe20000010000 */
[----:B------:R-:W-:Y:S01]  /*8d70*/  ISETP.GT.AND P0, PT, R68, 0xf, PT ;  /* 0x0000000f4400780c */ /* 0x000fe20003f04270 */
[----:B------:R-:W-:Y:S02]  /*8d80*/  FFMA.FTZ R177, R2, R175, R177 ;  /* 0x000000af02b17223 */ /* 0x000fe400000100b1 */
[----:B------:R-:W-:Y:S01]  /*8d90*/  FMUL.FTZ R112, R112, R5 ;  /* 0x0000000570707220 */ /* 0x000fe20000410000 */
[----:B------:R-:W2:Y:S01]  /*8da0*/  SHFL.DOWN PT, R21, R170, 0x10, 0x1f ;  /* 0x0a001f00aa157f89 */ /* 0x000ea200000e0000 */
[----:B------:R-:W-:Y:S02]  /*8db0*/  FFMA.FTZ R115, R6, R30, R115 ;  /* 0x0000001e06737223 */ /* 0x000fe40000010073 */
[----:B------:R-:W-:-:S02]  /*8dc0*/  FFMA.FTZ R6, R141, R175, R4 ;  /* 0x000000af8d067223 */ /* 0x000fc40000010004 */
[----:B------:R-:W-:Y:S02]  /*8dd0*/  FFMA.FTZ R112, R154, R177, R112 ;  /* 0x000000b19a707223 */ /* 0x000fe40000010070 */
[----:B------:R-:W-:Y:S02]  /*8de0*/  FMUL.FTZ R4, R143, R169 ;  /* 0x000000a98f047220 */ /* 0x000fe40000410000 */
[-C--:B------:R-:W-:Y:S02]  /*8df0*/  FMUL.FTZ R5, R3, R167.reuse ;  /* 0x000000a703057220 */ /* 0x080fe40000410000 */
[----:B------:R-:W-:Y:S02]  /*8e00*/  FFMA.FTZ R117, R6, R32, R117 ;  /* 0x0000002006757223 */ /* 0x000fe40000010075 */
[----:B------:R-:W-:Y:S02]  /*8e10*/  FFMA.FTZ R112, R39, R6, R112 ;  /* 0x0000000627707223 */ /* 0x000fe40000010070 */
[----:B------:R-:W-:-:S02]  /*8e20*/  FFMA.FTZ R6, R145, R167, R4 ;  /* 0x000000a791067223 */ /* 0x000fc40000010004 */
[----:B------:R-:W-:Y:S02]  /*8e30*/  FFMA.FTZ R5, R2, R169, -R5 ;  /* 0x000000a902057223 */ /* 0x000fe40000010805 */
[----:B------:R-:W-:Y:S02]  /*8e40*/  FMUL.FTZ R4, R147, R171 ;  /* 0x000000ab93047220 */ /* 0x000fe40000410000 */
[----:B------:R-:W-:Y:S02]  /*8e50*/  FMUL.FTZ R169, R3, R169 ;  /* 0x000000a903a97220 */ /* 0x000fe40000410000 */
[----:B------:R-:W-:Y:S02]  /*8e60*/  FADD.FTZ R105, R20, R105 ;  /* 0x0000006914697221 */ /* 0x000fe40000010000 */
[----:B------:R-:W-:Y:S02]  /*8e70*/  FMUL.FTZ R168, R168, R5 ;  /* 0x00000005a8a87220 */ /* 0x000fe40000410000 */
[----:B------:R-:W-:-:S02]  /*8e80*/  FFMA.FTZ R20, R149, R173, R4 ;  /* 0x000000ad95147223 */ /* 0x000fc40000010004 */
[----:B------:R-:W-:Y:S02]  /*8e90*/  FFMA.FTZ R169, R2, R167, R169 ;  /* 0x000000a702a97223 */ /* 0x000fe400000100a9 */
[C---:B------:R-:W-:Y:S02]  /*8ea0*/  FMUL.FTZ R5, R3.reuse, R173 ;  /* 0x000000ad03057220 */ /* 0x040fe40000410000 */
[----:B------:R-:W-:Y:S02]  /*8eb0*/  FMUL.FTZ R4, R3, R171 ;  /* 0x000000ab03047220 */ /* 0x000fe40000410000 */
[----:B------:R-:W-:Y:S02]  /*8ec0*/  FFMA.FTZ R168, R166, R169, R168 ;  /* 0x000000a9a6a87223 */ /* 0x000fe400000100a8 */
[C---:B------:R-:W-:Y:S02]  /*8ed0*/  FFMA.FTZ R5, R2.reuse, R171, -R5 ;  /* 0x000000ab02057223 */ /* 0x040fe40000010805 */
[----:B------:R-:W-:-:S02]  /*8ee0*/  FFMA.FTZ R173, R2, R173, R4 ;  /* 0x000000ad02ad7223 */ /* 0x000fc40000010004 */
[C---:B------:R-:W-:Y:S02]  /*8ef0*/  FMUL.FTZ R4, R3.reuse, R179 ;  /* 0x000000b303047220 */ /* 0x040fe40000410000 */
[----:B-1----:R-:W-:Y:S02]  /*8f00*/  @!P0 FADD.FTZ R172, R172, R7 ;  /* 0x00000007acac8221 */ /* 0x002fe40000010000 */
[----:B------:R-:W-:Y:S02]  /*8f10*/  FMUL.FTZ R7, R3, R162 ;  /* 0x000000a203077220 */ /* 0x000fe40000410000 */
[----:B------:R-:W-:Y:S02]  /*8f20*/  FFMA.FTZ R119, R6, R34, R119 ;  /* 0x0000002206777223 */ /* 0x000fe40000010077 */
[----:B------:R-:W-:Y:S02]  /*8f30*/  FFMA.FTZ R168, R41, R6, R168 ;  /* 0x0000000629a87223 */ /* 0x000fe400000100a8 */
[----:B------:R-:W-:-:S02]  /*8f40*/  FMUL.FTZ R158, R158, R5 ;  /* 0x000000059e9e7220 */ /* 0x000fc40000410000 */
[CC--:B------:R-:W-:Y:S01]  /*8f50*/  FFMA.FTZ R5, R2.reuse, R181.reuse, -R4 ;  /* 0x000000b502057223 */ /* 0x0c0fe20000010804 */
[----:B------:R-:W-:Y:S01]  /*8f60*/  MOV R4, R172 ;  /* 0x000000ac00047202 */ /* 0x000fe20000000f00 */
[-C--:B------:R-:W-:Y:S02]  /*8f70*/  FMUL.FTZ R6, R151, R181.reuse ;  /* 0x000000b597067220 */ /* 0x080fe40000410000 */
[C---:B------:R-:W-:Y:S02]  /*8f80*/  FMUL.FTZ R181, R3.reuse, R181 ;  /* 0x000000b503b57220 */ /* 0x040fe40000410000 */
[-C--:B------:R-:W-:Y:S02]  /*8f90*/  FMUL.FTZ R3, R3, R164.reuse ;  /* 0x000000a403037220 */ /* 0x080fe40000410000 */
[----:B------:R-:W-:Y:S02]  /*8fa0*/  FFMA.FTZ R7, R2, R164, -R7 ;  /* 0x000000a402077223 */ /* 0x000fe40000010807 */
[----:B--2---:R-:W-:-:S02]  /*8fb0*/  @!P0 FADD.FTZ R170, R170, R21 ;  /* 0x00000015aaaa8221 */ /* 0x004fc40000010000 */
[----:B------:R-:W-:Y:S02]  /*8fc0*/  FMUL.FTZ R152, R152, R5 ;  /* 0x0000000598987220 */ /* 0x000fe40000410000 */
[C---:B------:R-:W-:Y:S01]  /*8fd0*/  FFMA.FTZ R181, R2.reuse, R179, R181 ;  /* 0x000000b302b57223 */ /* 0x040fe200000100b5 */
[----:B------:R-:W-:Y:S01]  /*8fe0*/  MOV R5, R170 ;  /* 0x000000aa00057202 */ /* 0x000fe20000000f00 */
[----:B------:R-:W-:Y:S02]  /*8ff0*/  FFMA.FTZ R3, R2, R162, R3 ;  /* 0x000000a202037223 */ /* 0x000fe40000010003 */
[----:B------:R-:W-:Y:S02]  /*9000*/  FMUL.FTZ R7, R110, R7 ;  /* 0x000000076e077220 */ /* 0x000fe40000410000 */
        /* <DEDUP_REMOVED lines=27> */
.L_x_12074:
[----:B-1----:R-:W-:Y:S05]  /*91c0*/  BSYNC B0 ;  /* 0x0000000000007941 */ /* 0x002fea0003800000 */
.L_x_12073:
[----:B------:R-:W-:Y:S02]  /*91d0*/  IADD3 R84, R84, 0x1, RZ ;  /* 0x0000000154547810 */ /* 0x000fe40007ffe0ff */
[----:B------:R-:W-:Y:S02]  /*91e0*/  IADD3 R83, P1, R83, 0x1, RZ ;  /* 0x0000000153537810 */ /* 0x000fe40007f3e0ff */
[----:B------:R-:W-:Y:S02]  /*91f0*/  ISETP.GE.AND P0, PT, R84, c[0x0][0x16c], PT ;  /* 0x00005b0054007a0c */ /* 0x000fe40003f06270 */
[----:B------:R-:W-:-:S11]  /*9200*/  IADD3.X R82, RZ, R82, RZ, P1, !PT ;  /* 0x00000052ff527210 */ /* 0x000fd60000ffe4ff */
[----:B------:R-:W-:Y:S01]  /*9210*/  @P0 CALL.REL.NOINC `(.L_x_12028) ;  /* 0x0000001000000944 */ /* 0x000fe20003c00000 */
[----:B------:R-:W-:Y:S05]  /*9220*/  BRA `(.L_x_12075) ;  /* 0xffffaae000007947 */ /* 0x000fea000383ffff */
.L_x_12028:
        /* <DEDUP_REMOVED lines=17> */
[----:B------:R-:W4:Y:S01]  /*9340*/  @!P0 LDG.E R3, [R10.64+0x80] ;  /* 0x0000800a0a038981 */ /* 0x000f22000c1e1900 */
[----:B------:R-:W-:Y:S01]  /*9350*/  ISETP.GE.AND P0, PT, R34, R56, PT ;  /* 0x000000382200720c */ /* 0x000fe20003f06270 */
[----:B------:R-:W-:Y:S01]  /*9360*/  CS2R R4, SRZ ;  /* 0x0000000000047805 */ /* 0x000fe2000001ff00 */
[----:B------:R-:W-:Y:S02]  /*9370*/  MOV R0, RZ ;  /* 0x000000ff00007202 */ /* 0x000fe40000000f00 */
[----:B------:R-:W-:Y:S02]  /*9380*/  MOV R7, RZ ;  /* 0x000000ff00077202 */ /* 0x000fe40000000f00 */
[----:B------:R-:W-:Y:S01]  /*9390*/  MOV R13, RZ ;  /* 0x000000ff000d7202 */ /* 0x000fe20000000f00 */
[----:B------:R-:W5:Y:S04]  /*93a0*/  @!P4 LDG.E R5, [R10.64+0x180] ;  /* 0x0001800a0a05c981 */ /* 0x000f68000c1e1900 */
[----:B---3--:R-:W3:Y:S04]  /*93b0*/  @!P5 LDG.E R0, [R10.64+0x100] ;  /* 0x0001000a0a00d981 */ /* 0x008ee8000c1e1900 */
[----:B------:R-:W5:Y:S04]  /*93c0*/  @!P3 LDG.E R2, [R10.64+0x200] ;  /* 0x0002000a0a02b981 */ /* 0x000f68000c1e1900 */
[----:B------:R-:W5:Y:S04]  /*93d0*/  @!P2 LDG.E R7, [R10.64+0x280] ;  /* 0x0002800a0a07a981 */ /* 0x000f68000c1e1900 */
[----:B------:R-:W5:Y:S04]  /*93e0*/  @!P1 LDG.E R4, [R10.64+0x300] ;  /* 0x0003000a0a049981 */ /* 0x000f68000c1e1900 */
[----:B------:R-:W5:Y:S01]  /*93f0*/  @!P0 LDG.E R13, [R10.64+0x380] ;  /* 0x0003800a0a0d8981 */ /* 0x000f62000c1e1900 */
[----:B------:R-:W-:Y:S01]  /*9400*/  ISETP.NE.AND P6, PT, R70, RZ, PT ;  /* 0x000000ff4600720c */ /* 0x000fe20003fc5270 */
[----:B------:R-:W-:-:S04]  /*9410*/  IMAD R20, R76, c[0x0][0x2d8], RZ ;  /* 0x0000b6004c147a24 */ /* 0x000fc800078e02ff */
[----:B------:R-:W-:Y:S02]  /*9420*/  IMAD R39, R77, c[0x0][0x2dc], R20 ;  /* 0x0000b7004d277a24 */ /* 0x000fe400078e0214 */
[----:B------:R-:W-:-:S04]  /*9430*/  IMAD R36, R80, c[0x0][0x2e0], RZ ;  /* 0x0000b80050247a24 */ /* 0x000fc800078e02ff */
[----:B------:R-:W-:Y:S01]  /*9440*/  IMAD R36, R81, c[0x0][0x2e4], R36 ;  /* 0x0000b90051247a24 */ /* 0x000fe200078e0224 */
        /* <DEDUP_REMOVED lines=14> */
[----:B------:R-:W-:Y:S04]  /*9530*/  LDS R13, [R42.X4] ;  /* 0x000000002a0d7984 */ /* 0x000fe80000004800 */
[----:B------:R-:W-:Y:S04]  /*9540*/  LDS R3, [R42.X4+0x10] ;  /* 0x000010002a037984 */ /* 0x000fe80000004800 */
[----:B------:R-:W-:Y:S01]  /*9550*/  LDS R7, [R42.X4+0x18] ;  /* 0x000018002a077984 */ /* 0x000fe20000004800 */
[----:B-1----:R-:W-:-:S02]  /*9560*/  FADD.FTZ R21, R21, R78 ;  /* 0x0000004e15157221 */ /* 0x002fc40000010000 */
[----:B--2---:R-:W-:-:S03]  /*9570*/  FADD.FTZ R2, R11, R78 ;  /* 0x0000004e0b027221 */ /* 0x004fc60000010000 */
[----:B------:R-:W-:Y:S01]  /*9580*/  FSETP.GTU.FTZ.AND P4, PT, R21, 20, PT ;  /* 0x41a000001500780b */ /* 0x000fe20003f9c000 */
[----:B------:R-:W1:Y:S01]  /*9590*/  LDS R11, [R42.X4+0x1c] ;  /* 0x00001c002a0b7984 */ /* 0x000e620000004800 */
[----:B------:R-:W-:-:S03]  /*95a0*/  FSETP.GTU.FTZ.AND P5, PT, R2, 20, PT ;  /* 0x41a000000200780b */ /* 0x000fc60003fbc000 */
[----:B------:R-:W-:Y:S08]  /*95b0*/  BAR.SYNC.DEFER_BLOCKING 0x0 ;  /* 0x0000000000007b1d */ /* 0x000ff00000010000 */
[----:B------:R-:W-:Y:S02]  /*95c0*/  @!P4 FMUL.FTZ R0, R21, -1.4426950216293334961 ;  /* 0xbfb8aa3b1500c820 */ /* 0x000fe40000410000 */
[----:B------:R-:W-:-:S04]  /*95d0*/  @!P5 FMUL.FTZ R4, R2, -1.4426950216293334961 ;  /* 0xbfb8aa3b0204d820 */ /* 0x000fc80000410000 */
[----:B------:R-:W2:Y:S08]  /*95e0*/  @!P4 MUFU.EX2 R0, R0 ;  /* 0x000000000000c308 */ /* 0x000eb00000000800 */
[----:B------:R-:W5:Y:S01]  /*95f0*/  @!P5 MUFU.EX2 R4, R4 ;  /* 0x000000040004d308 */ /* 0x000f620000000800 */
[----:B--2---:R-:W-:Y:S02]  /*9600*/  @!P4 FADD.FTZ R2, R0, 1 ;  /* 0x3f8000000002c421 */ /* 0x004fe40000010000 */
[----:B-----5:R-:W-:-:S05]  /*9610*/  @!P5 FADD.FTZ R0, R4, 1 ;  /* 0x3f8000000400d421 */ /* 0x020fca0000010000 */
[----:B------:R-:W2:Y:S08]  /*9620*/  @!P4 MUFU.RCP R2, R2 ;  /* 0x000000020002c308 */ /* 0x000eb00000001000 */
[----:B------:R-:W5:Y:S01]  /*9630*/  @!P5 MUFU.RCP R0, R0 ;  /* 0x000000000000d308 */ /* 0x000f620000001000 */
[--C-:B---3--:R-:W-:Y:S02]  /*9640*/  FADD.FTZ R5, R5, R78.reuse ;  /* 0x0000004e05057221 */ /* 0x108fe40000010000 */
[----:B----4-:R-:W-:-:S02]  /*9650*/  FADD.FTZ R23, R23, R78 ;  /* 0x0000004e17177221 */ /* 0x010fc40000010000 */
[--C-:B-1----:R-:W-:Y:S02]  /*9660*/  FADD.FTZ R11, R11, R78.reuse ;  /* 0x0000004e0b0b7221 */ /* 0x102fe40000010000 */
[--C-:B------:R-:W-:Y:S01]  /*9670*/  FADD.FTZ R13, R13, R78.reuse ;  /* 0x0000004e0d0d7221 */ /* 0x100fe20000010000 */
[----:B------:R-:W-:Y:S01]  /*9680*/  FSETP.GTU.FTZ.AND P2, PT, R5, 20, PT ;  /* 0x41a000000500780b */ /* 0x000fe20003f5c000 */
[----:B--2---:R-:W-:Y:S01]  /*9690*/  @!P4 FMUL.FTZ R97, R97, R2 ;  /* 0x000000026161c220 */ /* 0x004fe20000410000 */
[----:B------:R-:W-:Y:S02]  /*96a0*/  FSETP.GTU.FTZ.AND P0, PT, R23, 20, PT ;  /* 0x41a000001700780b */ /* 0x000fe40003f1c000 */
[----:B------:R-:W-:Y:S01]  /*96b0*/  FSETP.GTU.FTZ.AND P4, PT, R11, 20, PT ;  /* 0x41a000000b00780b */ /* 0x000fe20003f9c000 */
[----:B-----5:R-:W-:Y:S01]  /*96c0*/  @!P5 FMUL.FTZ R99, R99, R0 ;  /* 0x000000006363d220 */ /* 0x020fe20000410000 */
        /* <DEDUP_REMOVED lines=26> */
[----:B------:R-:W-:-:S02]  /*9870*/  FADD.FTZ R7, R7, R78 ;  /* 0x0000004e07077221 */ /* 0x000fc40000010000 */
[----:B------:R-:W-:-:S03]  /*9880*/  @!P1 FMUL.FTZ R3, R3, -1.4426950216293334961 ;  /* 0xbfb8aa3b03039820 */ /* 0x000fc60000410000 */
[----:B------:R-:W-:-:S03]  /*9890*/  FSETP.GTU.FTZ.AND P3, PT, R7, 20, PT ;  /* 0x41a000000700780b */ /* 0x000fc60003f7c000 */
[----:B------:R-:W1:Y:S01]  /*98a0*/  @!P1 MUFU.EX2 R3, R3 ;  /* 0x0000000300039308 */ /* 0x000e620000000800 */
[----:B------:R-:W2:Y:S09]  /*98b0*/  LDS R37, [0x420] ;  /* 0x00042000ff257984 */ /* 0x000eb20000000800 */
[----:B------:R-:W-:Y:S01]  /*98c0*/  @!P3 FMUL.FTZ R4, R7, -1.4426950216293334961 ;  /* 0xbfb8aa3b0704b820 */ /* 0x000fe20000410000 */
[----:B------:R-:W3:Y:S08]  /*98d0*/  @!P0 MUFU.EX2 R6, R6 ;  /* 0x0000000600068308 */ /* 0x000ef00000000800 */
[----:B------:R1:W-:Y:S02]  /*98e0*/  @!P3 MUFU.EX2 R7, R4 ;  /* 0x000000040007b308 */ /* 0x0003e40000000800 */
[----:B-1----:R-:W-:-:S06]  /*98f0*/  @!P1 FADD.FTZ R4, R3, 1 ;  /* 0x3f80000003049421 */ /* 0x002fcc0000010000 */
[----:B------:R-:W1:Y:S01]  /*9900*/  @!P2 MUFU.EX2 R2, R2 ;  /* 0x000000020002a308 */ /* 0x000e620000000800 */
[----:B---3--:R-:W-:-:S07]  /*9910*/  @!P0 FADD.FTZ R6, R6, 1 ;  /* 0x3f80000006068421 */ /* 0x008fce0000010000 */
[----:B------:R1:W3:Y:S08]  /*9920*/  @!P4 MUFU.EX2 R10, R5 ;  /* 0x00000005000ac308 */ /* 0x0002f00000000800 */
[----:B------:R-:W4:Y:S08]  /*9930*/  @!P5 MUFU.EX2 R0, R0 ;  /* 0x000000000000d308 */ /* 0x000f300000000800 */
[----:B------:R-:W5:Y:S01]  /*9940*/  @!P1 MUFU.RCP R4, R4 ;  /* 0x0000000400049308 */ /* 0x000f620000001000 */
[----:B-1----:R-:W-:-:S02]  /*9950*/  @!P2 FADD.FTZ R5, R2, 1 ;  /* 0x3f8000000205a421 */ /* 0x002fc40000010000 */
[----:B------:R-:W-:Y:S02]  /*9960*/  @!P3 FADD.FTZ R7, R7, 1 ;  /* 0x3f8000000707b421 */ /* 0x000fe40000010000 */
[----:B------:R-:W-:-:S03]  /*9970*/  IMAD.WIDE.U32 R2, R77, c[0x0][0x2d8], RZ ;  /* 0x0000b6004d027a25 */ /* 0x000fc600078e00ff */
[----:B------:R-:W1:Y:S01]  /*9980*/  @!P0 MUFU.RCP R6, R6 ;  /* 0x0000000600068308 */ /* 0x000e620000001000 */
[----:B---3--:R-:W-:Y:S02]  /*9990*/  @!P4 FADD.FTZ R10, R10, 1 ;  /* 0x3f8000000a0ac421 */ /* 0x008fe40000010000 */
[----:B----4-:R-:W-:Y:S01]  /*99a0*/  @!P5 FADD.FTZ R0, R0, 1 ;  /* 0x3f8000000000d421 */ /* 0x010fe20000010000 */
[----:B------:R-:W-:-:S04]  /*99b0*/  IADD3 R3, R3, R39, RZ ;  /* 0x0000002703037210 */ /* 0x000fc80007ffe0ff */
[----:B------:R-:W3:Y:S01]  /*99c0*/  @!P2 MUFU.RCP R12, R5 ;  /* 0x00000005000ca308 */ /* 0x000ee20000001000 */
[----:B-----5:R-:W-:-:S07]  /*99d0*/  @!P1 FMUL.FTZ R103, R103, R4 ;  /* 0x0000000467679220 */ /* 0x020fce0000410000 */
[----:B------:R4:W5:Y:S01]  /*99e0*/  @!P3 MUFU.RCP R20, R7 ;  /* 0x000000070014b308 */ /* 0x0009620000001000 */
[----:B------:R-:W-:Y:S01]  /*99f0*/  IMAD.WIDE.U32 R2, R81, c[0x0][0x2e0], R2 ;  /* 0x0000b80051027a25 */ /* 0x000fe200078e0002 */
[----:B----4-:R-:W-:-:S06]  /*9a00*/  LEA R7, P1, R60, c[0x0][0x330], 0x2 ;  /* 0x0000cc003c077a11 */ /* 0x010fcc00078210ff */
[----:B------:R-:W4:Y:S01]  /*9a10*/  @!P4 MUFU.RCP R10, R10 ;  /* 0x0000000a000ac308 */ /* 0x000f220000001000 */
[C---:B------:R-:W-:Y:S02]  /*9a20*/  LEA.HI.X R4, R60.reuse, c[0x0][0x334], R57, 0x2, P1 ;  /* 0x0000cd003c047a11 */ /* 0x040fe400008f1439 */
[----:B--2---:R-:W-:-:S05]  /*9a30*/  ISETP.GE.AND P1, PT, R60, R37, PT ;  /* 0x000000253c00720c */ /* 0x004fca0003f26270 */
[----:B------:R-:W2:Y:S01]  /*9a40*/  @!P5 MUFU.RCP R0, R0 ;  /* 0x000000000000d308 */ /* 0x000ea20000001000 */
[----:B-1----:R-:W-:Y:S01]  /*9a50*/  @!P0 FMUL.FTZ R101, R101, R6 ;  /* 0x0000000665658220 */ /* 0x002fe20000410000 */
[----:B------:R-:W-:Y:S01]  /*9a60*/  IADD3 R2, P0, R31, R2, RZ ;  /* 0x000000021f027210 */ /* 0x000fe20007f1e0ff */
[----:B---3--:R-:W-:-:S03]  /*9a70*/  @!P2 FMUL.FTZ R105, R105, R12 ;  /* 0x0000000c6969a220 */ /* 0x008fc60000410000 */
[----:B------:R-:W-:Y:S02]  /*9a80*/  IADD3.X R3, R29, R36, R3, P0, !PT ;  /* 0x000000241d037210 */ /* 0x000fe400007fe403 */
[----:B------:R-:W-:Y:S01]  /*9a90*/  LEA R6, P2, R2, R7, 0x2 ;  /* 0x0000000702067211 */ /* 0x000fe200078410ff */
[----:B-----5:R-:W-:Y:S01]  /*9aa0*/  @!P3 FMUL.FTZ R107, R107, R20 ;  /* 0x000000146b6bb220 */ /* 0x020fe20000410000 */
[----:B------:R-:W-:Y:S01]  /*9ab0*/  ISETP.GE.AND P0, PT, R24, R37, PT ;  /* 0x000000251800720c */ /* 0x000fe20003f06270 */
[----:B----4-:R-:W-:Y:S01]  /*9ac0*/  @!P4 FMUL.FTZ R109, R109, R10 ;  /* 0x0000000a6d6dc220 */ /* 0x010fe20000410000 */
[----:B------:R-:W-:Y:S01]  /*9ad0*/  LEA.HI.X R7, R2, R4, R3, 0x2, P2 ;  /* 0x0000000402077211 */ /* 0x000fe200010f1403 */
[----:B--2---:R-:W-:Y:S01]  /*9ae0*/  @!P5 FMUL.FTZ R95, R95, R0 ;  /* 0x000000005f5fd220 */ /* 0x004fe20000410000 */
        /* <DEDUP_REMOVED lines=12> */
.L_x_12077:
[----:B------:R-:W-:Y:S05]  /*9bb0*/  BSYNC B0 ;  /* 0x0000000000007941 */ /* 0x000fea0003800000 */
.L_x_12076:
        /* <DEDUP_REMOVED lines=25> */
[----:B--2---:R-:W-:-:S05]  /*9d50*/  IMAD R7, R77, c[0x0][0x2fc], R0 ;  /* 0x0000bf004d077a24 */ /* 0x004fca00078e0200 */
        /* <DEDUP_REMOVED lines=11> */
[----:B-1----:R-:W-:Y:S04]  /*9e10*/  LDS R11, [R54+0x80] ;  /* 0x00008000360b7984 */ /* 0x002fe80000000800 */
        /* <DEDUP_REMOVED lines=8> */
[----:B------:R-:W1:Y:S02]  /*9ea0*/  LDS R25, [0x420] ;  /* 0x00042000ff197984 */ /* 0x000e640000000800 */
[----:B-1----:R-:W-:-:S13]  /*9eb0*/  ISETP.GE.AND P0, PT, R60, R25, PT ;  /* 0x000000193c00720c */ /* 0x002fda0003f06270 */
        /* <DEDUP_REMOVED lines=12> */
.L_x_12079:
[----:B------:R-:W-:Y:S05]  /*9f80*/  BSYNC B0 ;  /* 0x0000000000007941 */ /* 0x000fea0003800000 */
.L_x_12078:
        /* <DEDUP_REMOVED lines=25> */
[----:B------:R-:W-:Y:S02]  /*a120*/  IADD3 R64, P1, R64, -0x800, RZ ;  /* 0xfffff80040407810 */ /* 0x000fe40007f3e0ff */
        /* <DEDUP_REMOVED lines=14> */
.L_x_12006:
        /* <DEDUP_REMOVED lines=24> */
.L_x_12082:
[----:B-1----:R-:W-:Y:S05]  /*a390*/  BSYNC B0 ;  /* 0x0000000000007941 */ /* 0x002fea0003800000 */
.L_x_12081:
        /* <DEDUP_REMOVED lines=14> */
[----:B-1----:R-:W1:Y:S02]  /*a480*/  SHFL.DOWN P0, R7, R2, 0x10, 0x1f ;  /* 0x0a001f0002077f89 */ /* 0x002e640000000000 */
[----:B-1----:R-:W-:Y:S01]  /*a490*/  @P0 FADD R7, R2, R7 ;  /* 0x0000000702070221 */ /* 0x002fe20000000000 */
[----:B----4-:R-:W-:-:S04]  /*a4a0*/  ISETP.NE.AND P0, PT, R9, RZ, PT ;  /* 0x000000ff0900720c */ /* 0x010fc80003f05270 */
[----:B------:R1:W-:Y:S04]  /*a4b0*/  @!P1 STS [0x2104], R7 ;  /* 0x00210407ff009388 */ /* 0x0003e80000000800 */
[----:B------:R-:W-:Y:S06]  /*a4c0*/  BAR.SYNC.DEFER_BLOCKING 0x0 ;  /* 0x0000000000007b1d */ /* 0x000fec0000010000 */
[----:B------:R-:W-:Y:S05]  /*a4d0*/  @P0 BRA `(.L_x_12085) ;  /* 0x0000004000000947 */ /* 0x000fea0003800000 */
[----:B-1----:R1:W-:Y:S01]  /*a4e0*/  RED.E.ADD.F32.FTZ.RN.STRONG.GPU [R14.64], R7 ;  /* 0x000000070e00798e */ /* 0x0023e2000c10e78a */
[----:B------:R-:W-:Y:S01]  /*a4f0*/  HFMA2.MMA R9, -RZ, RZ, 0, 0 ;  /* 0x00000000ff097435 */ /* 0x000fe200000001ff */
[----:B------:R-:W-:Y:S05]  /*a500*/  BRA `(.L_x_12085) ;  /* 0x0000001000007947 */ /* 0x000fea0003800000 */
.L_x_12084:
[----:B------:R-:W3:Y:S02]  /*a510*/  S2R R9, SR_TID.X ;  /* 0x0000000000097919 */ /* 0x000ee40000002100 */
.L_x_12085:
[----:B-1----:R-:W-:Y:S05]  /*a520*/  BSYNC B0 ;  /* 0x0000000000007941 */ /* 0x002fea0003800000 */
.L_x_12083:
[----:B---3--:R-:W-:-:S13]  /*a530*/  ISETP.GE.AND P0, PT, R9, c[0x0][0x16c], PT ;  /* 0x00005b0009007a0c */ /* 0x008fda0003f06270 */
[----:B------:R-:W-:Y:S05]  /*a540*/  @P0 EXIT ;  /* 0x000000000000094d */ /* 0x000fea0003800000 */
[----:B------:R-:W-:Y:S02]  /*a550*/  IMAD R80, R80, c[0x0][0x288], RZ ;  /* 0x0000a20050507a24 */ /* 0x000fe400078e02ff */
[----:B------:R-:W-:-:S04]  /*a560*/  IMAD.WIDE.U32 R4, R81, c[0x0][0x288], RZ ;  /* 0x0000a20051047a25 */ /* 0x000fc800078e00ff */
[----:B--2---:R-:W-:-:S05]  /*a570*/  IMAD R13, R81, c[0x0][0x28c], R80 ;  /* 0x0000a300510d7a24 */ /* 0x004fca00078e0250 */
[----:B------:R-:W-:Y:S02]  /*a580*/  IADD3 R13, R5, R13, RZ ;  /* 0x0000000d050d7210 */ /* 0x000fe40007ffe0ff */
.L_x_12086:
[----:B-1----:R1:W2:Y:S01]  /*a590*/  LDS.64 R10, [R9.X8+0x4650] ;  /* 0x00465000090a7984 */ /* 0x0022a20000008a00 */
        /* <DEDUP_REMOVED lines=8> */
[----:B-1----:R-:W-:Y:S02]  /*a620*/  IADD3 R9, R9, c[0x0][0x0], RZ ;  /* 0x0000000009097a10 */ /* 0x002fe40007ffe0ff */
[----:B------:R-:W-:-:S04]  /*a630*/  IADD3 R3, R7, R3, RZ ;  /* 0x0000000307037210 */ /* 0x000fc80007ffe0ff */
[----:B------:R-:W-:Y:S02]  /*a640*/  LEA.HI.X R3, R6, c[0x0][0x314], R3, 0x3, P0 ;  /* 0x0000c50006037a11 */ /* 0x000fe400000f1c03 */
[----:B------:R-:W-:-:S03]  /*a650*/  ISETP.GE.AND P0, PT, R9, c[0x0][0x16c], PT ;  /* 0x00005b0009007a0c */ /* 0x000fc60003f06270 */
[----:B--2---:R1:W-:Y:S04]  /*a660*/  RED.E.ADD.F32.FTZ.RN.STRONG.GPU [R2.64], R10 ;  /* 0x0000000a0200798e */ /* 0x0043e8000c10e78a */
[----:B------:R1:W-:Y:S06]  /*a670*/  RED.E.ADD.F32.FTZ.RN.STRONG.GPU [R2.64+0x4], R11 ;  /* 0x0000040b0200798e */ /* 0x0003ec000c10e78a */
[----:B------:R-:W-:Y:S05]  /*a680*/  @!P0 BRA `(.L_x_12086) ;  /* 0xffffff0000008947 */ /* 0x000fea000383ffff */
[----:B------:R-:W-:Y:S05]  /*a690*/  EXIT ;  /* 0x000000000000794d */ /* 0x000fea0003800000 */
.L_x_12087:
        /* <DEDUP_REMOVED lines=14> */
.L_x_14738:


//--------------------- .text._Z25selective_scan_bwd_kernelI32Selective_Scan_bwd_kernel_traitsILi32ELi8ELb1ELb0ELb0ELb0ELb0EfN3c107complexIfEEEEv12SSMParamsBwd --------------------------
	.section	.text._Z25selective_scan_bwd_kernelI32Selective_Scan_bwd_kernel_traitsILi32ELi8ELb1ELb0ELb0ELb0ELb0EfN3c107complexIfEEEEv12SSMParamsBwd,"ax",@progbits
	.sectioninfo	@"SHI_REGISTERS=159"
	.align	128
        .global         _Z25selective_scan_bwd_kernelI32Selective_Scan_bwd_kernel_traitsILi32ELi8ELb1ELb0ELb0ELb0ELb0EfN3c107complexIfEEEEv12SSMParamsBwd
        .type           _Z25selective_scan_bwd_kernelI32Selective_Scan_bwd_kernel_traitsILi32ELi8ELb1ELb0ELb0ELb0ELb0EfN3c107complexIfEEEEv12SSMParamsBwd,@function
        .size           _Z25selective_scan_bwd_kernelI32Selective_Scan_bwd_kernel_traitsILi32ELi8ELb1ELb0ELb0ELb0ELb0EfN3c107complexIfEEEEv12SSMParamsBwd,(.L_x_14739 - _Z25selective_scan_bwd_kernelI32Selective_Scan_bwd_kernel_traitsILi32ELi8ELb1ELb0ELb0ELb0ELb0EfN3c107complexIfEEEEv12SSMParamsBwd)
        .other          _Z25selective_scan_bwd_kernelI32Selective_Scan_bwd_kernel_traitsILi32ELi8ELb1ELb0ELb0ELb0ELb0EfN3c107complexIfEEEEv12SSMParamsBwd,@"STO_CUDA_ENTRY STV_DEFAULT"
_Z25selective_scan_bwd_kernelI32Selective_Scan_bwd_kernel_traitsILi32ELi8ELb1ELb0ELb0ELb0ELb0EfN3c107complexIfEEEEv12SSMParamsBwd:
.text._Z25selective_scan_bwd_kernelI32Selective_Scan_bwd_kernel_traitsILi32ELi8ELb1ELb0ELb0ELb0ELb0EfN3c107complexIfEEEEv12SSMParamsBwd:
        /* <DEDUP_REMOVED lines=11> */
[----:B-1----:R-:W-:-:S05]  /*00b0*/  SHF.R.S32.HI R53, RZ, 0x1f, R0 ;  /* 0x0000001fff357819 */ /* 0x002fca0000011400 */
[C---:B------:R-:W-:Y:S02]  /*00c0*/  @P0 LEA R6, P2, R0.reuse, c[0x0][0x238], 0x2 ;  /* 0x00008e0000060a11 */ /* 0x040fe400078410ff */
[----:B------:R-:W-:Y:S01]  /*00d0*/  @P1 LEA R8, P3, R0, c[0x0][0x250], 0x2 ;  /* 0x0000940000081a11 */ /* 0x000fe200078610ff */
[----:B------:R-:W-:Y:S01]  /*00e0*/  IMAD R4, R56, c[0x0][0x1d0], RZ ;  /* 0x0000740038047a24 */ /* 0x000fe200078e02ff */
[--C-:B------:R-:W-:Y:S01]  /*00f0*/  @P0 LEA.HI.X R7, R0, c[0x0][0x23c], R53.reuse, 0x2, P2 ;  /* 0x00008f0000070a11 */ /* 0x100fe200010f1435 */
[----:B------:R-:W-:Y:S01]  /*0100*/  IMAD R10, R56, c[0x0][0x1e0], RZ ;  /* 0x00007800380a7a24 */ /* 0x000fe200078e02ff */
[----:B------:R-:W-:Y:S01]  /*0110*/  @P1 LEA.HI.X R9, R0, c[0x0][0x254], R53, 0x2, P3 ;  /* 0x0000950000091a11 */ /* 0x000fe200018f1435 */
[----:B------:R-:W-:Y:S02]  /*0120*/  IMAD R12, R56, c[0x0][0x278], RZ ;  /* 0x00009e00380c7a24 */ /* 0x000fe400078e02ff */
[C---:B------:R-:W-:Y:S01]  /*0130*/  IMAD R11, R55.reuse, c[0x0][0x1d4], R4 ;  /* 0x00007500370b7a24 */ /* 0x040fe200078e0204 */
[----:B------:R0:W5:Y:S01]  /*0140*/  @P0 LDG.E R52, [R6.64] ;  /* 0x0000000606340981 */ /* 0x000162000c1e1900 */
[----:B------:R-:W-:-:S03]  /*0150*/  IMAD.WIDE.U32 R2, R55, c[0x0][0x1d0], RZ ;  /* 0x0000740037027a25 */ /* 0x000fc600078e00ff */
[----:B------:R1:W5:Y:S01]  /*0160*/  @P1 LDG.E R54, [R8.64] ;  /* 0x0000000608361981 */ /* 0x000362000c1e1900 */
[----:B------:R-:W-:Y:S01]  /*0170*/  IMAD.WIDE.U32 R4, R55, c[0x0][0x1e0], RZ ;  /* 0x0000780037047a25 */ /* 0x000fe200078e00ff */
[----:B------:R-:W-:Y:S01]  /*0180*/  IADD3 R3, R3, R11, RZ ;  /* 0x0000000b03037210 */ /* 0x000fe20007ffe0ff */
[----:B------:R-:W-:Y:S01]  /*0190*/  CS2R R46, SRZ ;  /* 0x00000000002e7805 */ /* 0x000fe2000001ff00 */
[----:B------:R-:W-:Y:S01]  /*01a0*/  ISETP.NE.U32.AND P0, PT, RZ, c[0x0][0x260], PT ;  /* 0x00009800ff007a0c */ /* 0x000fe20003f05070 */
[C---:B------:R-:W-:Y:S01]  /*01b0*/  IMAD R13, R55.reuse, c[0x0][0x1e4], R10 ;  /* 0x00007900370d7a24 */ /* 0x040fe200078e020a */
[----:B------:R-:W-:Y:S01]  /*01c0*/  CS2R R44, SRZ ;  /* 0x00000000002c7805 */ /* 0x000fe2000001ff00 */
[----:B0-----:R-:W-:Y:S01]  /*01d0*/  IMAD.WIDE.U32 R6, R55, c[0x0][0x278], RZ ;  /* 0x00009e0037067a25 */ /* 0x001fe200078e00ff */
[----:B------:R-:W-:Y:S01]  /*01e0*/  ISETP.NE.AND.EX P0, PT, RZ, c[0x0][0x264], PT, P0 ;  /* 0x00009900ff007a0c */ /* 0x000fe20003f05300 */
[----:B------:R-:W-:Y:S01]  /*01f0*/  HFMA2.MMA R57, -RZ, RZ, 0, 0 ;  /* 0x00000000ff397435 */ /* 0x000fe200000001ff */
[----:B------:R-:W-:Y:S01]  /*0200*/  IADD3 R5, R5, R13, RZ ;  /* 0x0000000d05057210 */ /* 0x000fe20007ffe0ff */
[----:B-1----:R-:W-:Y:S01]  /*0210*/  IMAD R9, R55, c[0x0][0x27c], R12 ;  /* 0x00009f0037097a24 */ /* 0x002fe200078e020c */
[----:B------:R-:W-:Y:S01]  /*0220*/  MOV R8, c[0x0][0x174] ;  /* 0x00005d0000087a02 */ /* 0x000fe20000000f00 */
[C---:B------:R-:W-:Y:S01]  /*0230*/  IMAD R13, R53.reuse, c[0x0][0x1d8], RZ ;  /* 0x00007600350d7a24 */ /* 0x040fe200078e02ff */
[----:B------:R-:W-:Y:S01]  /*0240*/  MOV R59, RZ ;  /* 0x000000ff003b7202 */ /* 0x000fe20000000f00 */
[----:B------:R-:W-:Y:S01]  /*0250*/  IMAD R15, R53, c[0x0][0x1e8], RZ ;  /* 0x00007a00350f7a24 */ /* 0x000fe200078e02ff */
[----:B------:R-:W-:Y:S01]  /*0260*/  IADD3 R7, R7, R9, RZ ;  /* 0x0000000907077210 */ /* 0x000fe20007ffe0ff */
[----:B------:R-:W-:Y:S01]  /*0270*/  IMAD.WIDE.U32 R2, R0, c[0x0][0x1d8], R2 ;  /* 0x0000760000027a25 */ /* 0x000fe200078e0002 */
[----:B------:R-:W-:-:S02]  /*0280*/  LEA R9, R8, 0xffffff00, 0x8 ;  /* 0xffffff0008097811 */ /* 0x000fc400078e40ff */
[----:B------:R-:W-:Y:S01]  /*0290*/  ISETP.GE.AND P3, PT, R8, 0x1, PT ;  /* 0x000000010800780c */ /* 0x000fe20003f66270 */
[C---:B------:R-:W-:Y:S01]  /*02a0*/  IMAD.WIDE.U32 R4, R0.reuse, c[0x0][0x1e8], R4 ;  /* 0x00007a0000047a25 */ /* 0x040fe200078e0004 */
[----:B------:R-:W-:Y:S02]  /*02b0*/  SHF.R.S32.HI R11, RZ, 0x1f, R9 ;  /* 0x0000001fff0b7819 */ /* 0x000fe40000011409 */
[----:B------:R-:W-:Y:S01]  /*02c0*/  IADD3 R63, P1, R9, R2, RZ ;  /* 0x00000002093f7210 */ /* 0x000fe20007f3e0ff */
[----:B------:R-:W-:Y:S01]  /*02d0*/  IMAD R17, R53, c[0x0][0x280], RZ ;  /* 0x0000a00035117a24 */ /* 0x000fe200078e02ff */
[----:B------:R-:W-:Y:S01]  /*02e0*/  IADD3 R65, P2, R9, R4, RZ ;  /* 0x0000000409417210 */ /* 0x000fe20007f5e0ff */
[C---:B------:R-:W-:Y:S01]  /*02f0*/  IMAD.WIDE.U32 R6, R0.reuse, c[0x0][0x280], R6 ;  /* 0x0000a00000067a25 */ /* 0x040fe200078e0006 */
[----:B------:R-:W-:Y:S02]  /*0300*/  @P0 MOV R49, 0x10 ;  /* 0x0000001000310802 */ /* 0x000fe40000000f00 */
[----:B------:R-:W-:Y:S01]  /*0310*/  LEA R64, P5, R65, c[0x0][0x248], 0x2 ;  /* 0x0000920041407a11 */ /* 0x000fe200078a10ff */
[C---:B------:R-:W-:Y:S01]  /*0320*/  IMAD R13, R0.reuse, c[0x0][0x1dc], R13 ;  /* 0x00007700000d7a24 */ /* 0x040fe200078e020d */
[----:B------:R-:W-:Y:S01]  /*0330*/  IADD3 R9, P4, R9, R6, RZ ;  /* 0x0000000609097210 */ /* 0x000fe20007f9e0ff */
[----:B------:R-:W-:-:S02]  /*0340*/  IMAD R15, R0, c[0x0][0x1ec], R15 ;  /* 0x00007b00000f7a24 */ /* 0x000fc400078e020f */
[----:B------:R-:W-:Y:S01]  /*0350*/  IMAD R17, R0, c[0x0][0x284], R17 ;  /* 0x0000a10000117a24 */ /* 0x000fe200078e0211 */
[C---:B------:R-:W-:Y:S02]  /*0360*/  IADD3.X R2, R11.reuse, R3, R13, P1, !PT ;  /* 0x000000030b027210 */ /* 0x040fe40000ffe40d */
[C---:B------:R-:W-:Y:S02]  /*0370*/  IADD3.X R4, R11.reuse, R5, R15, P2, !PT ;  /* 0x000000050b047210 */ /* 0x040fe400017fe40f */
[----:B------:R-:W-:Y:S02]  /*0380*/  ISETP.NE.U32.AND P1, PT, RZ, c[0x0][0x328], PT ;  /* 0x0000ca00ff007a0c */ /* 0x000fe40003f25070 */
[----:B------:R-:W-:Y:S02]  /*0390*/  ISETP.NE.U32.AND P2, PT, RZ, c[0x0][0x348], PT ;  /* 0x0000d200ff007a0c */ /* 0x000fe40003f45070 */
[----:B------:R-:W-:Y:S02]  /*03a0*/  IADD3.X R6, R11, R7, R17, P4, !PT ;  /* 0x000000070b067210 */ /* 0x000fe400027fe411 */
[----:B------:R-:W-:-:S02]  /*03b0*/  LEA R62, P4, R63, c[0x0][0x240], 0x2 ;  /* 0x000090003f3e7a11 */ /* 0x000fc400078810ff */
[----:B------:R-:W-:Y:S02]  /*03c0*/  ISETP.NE.AND.EX P1, PT, RZ, c[0x0][0x32c], PT, P1 ;  /* 0x0000cb00ff007a0c */ /* 0x000fe40003f25310 */
[----:B------:R-:W-:Y:S02]  /*03d0*/  ISETP.NE.AND.EX P2, PT, RZ, c[0x0][0x34c], PT, P2 ;  /* 0x0000d300ff007a0c */ /* 0x000fe40003f45320 */
[----:B------:R-:W-:Y:S01]  /*03e0*/  LEA.HI.X R63, R63, c[0x0][0x244], R2, 0x2, P4 ;  /* 0x000091003f3f7a11 */ /* 0x000fe200020f1402 */
[----:B------:R-:W-:Y:S01]  /*03f0*/  @P0 IMAD R2, R55, c[0x0][0x164], R0 ;  /* 0x0000590037020a24 */ /* 0x000fe200078e0200 */
[----:B------:R-:W-:Y:S02]  /*0400*/  LEA.HI.X R65, R65, c[0x0][0x24c], R4, 0x2, P5 ;  /* 0x0000930041417a11 */ /* 0x000fe400028f1404 */
        /* <DEDUP_REMOVED lines=12> */
[----:B------:R-:W-:-:S02]  /*04d0*/  MOV R61, c[0x0][0x174] ;  /* 0x00005d00003d7a02 */ /* 0x000fc40000000f00 */
[----:B------:R-:W-:Y:S01]  /*04e0*/  MOV R59, RZ ;  /* 0x000000ff003b7202 */ /* 0x000fe20000000f00 */
[----:B------:R-:W1:Y:S01]  /*04f0*/  S2R R60, SR_LANEID ;  /* 0x00000000003c7919 */ /* 0x000e620000000000 */
[----:B------:R-:W-:Y:S02]  /*0500*/  MOV R57, RZ ;  /* 0x000000ff00397202 */ /* 0x000fe40000000f00 */
[C---:B0-----:R-:W-:Y:S02]  /*0510*/  SHF.L.U32 R2, R58.reuse, 0x1, RZ ;  /* 0x000000013a027819 */ /* 0x041fe400000006ff */
[----:B------:R-:W-:Y:S02]  /*0520*/  LOP3.LUT R139, R58, 0x1f, RZ, 0xc0, !PT ;  /* 0x0000001f3a8b7812 */ /* 0x000fe400078ec0ff */
[----:B------:R-:W-:-:S04]  /*0530*/  LOP3.LUT R3, R2, 0xffffffc0, RZ, 0xc0, !PT ;  /* 0xffffffc002037812 */ /* 0x000fc800078ec0ff */
[----:B-1----:R-:W-:-:S04]  /*0540*/  LOP3.LUT R68, R3, 0x1f, R58, 0xf8, !PT ;  /* 0x0000001f03447812 */ /* 0x002fc800078ef83a */
.L_x_12105:
[----:B------:R-:W-:Y:S01]  /*0550*/  BAR.SYNC.DEFER_BLOCKING 0x0 ;  /* 0x0000000000007b1d */ /* 0x000fe20000010000 */
[----:B0-----:R-:W-:-:S05]  /*0560*/  IMAD.WIDE R2, R68, 0x10, R62 ;  /* 0x0000001044027825 */ /* 0x001fca00078e023e */
[----:B------:R-:W2:Y:S04]  /*0570*/  LDG.E.128 R8, [R2.64] ;  /* 0x0000000602087981 */ /* 0x000ea8000c1e1d00 */
[----:B------:R-:W3:Y:S01]  /*0580*/  LDG.E.128 R12, [R2.64+0x200] ;  /* 0x00020006020c7981 */ /* 0x000ee2000c1e1d00 */
[----:B------:R-:W-:Y:S01]  /*0590*/  SHF.L.U32 R69, R60, 0x5, RZ ;  /* 0x000000053c457819 */ /* 0x000fe200000006ff */
[----:B------:R-:W-:Y:S02]  /*05a0*/  IMAD.WIDE R4, R68, 0x10, R64 ;  /* 0x0000001044047825 */ /* 0x000fe400078e0240 */
[----:B--2---:R0:W-:Y:S04]  /*05b0*/  STS.128 [R60.X16], R8 ;  /* 0x000000083c007388 */ /* 0x0041e8000000cc00 */
[----:B---3--:R1:W-:Y:S01]  /*05c0*/  STS.128 [R60.X16+0x200], R12 ;  /* 0x0002000c3c007388 */ /* 0x0083e2000000cc00 */
[----:B------:R-:W-:-:S06]  /*05d0*/  NOP ;  /* 0x0000000000007918 */ /* 0x000fcc0000000000 */
[----:B------:R-:W-:Y:S04]  /*05e0*/  LDS.128 R32, [R69] ;  /* 0x0000000045207984 */ /* 0x000fe80000000c00 */
[----:B------:R-:W-:Y:S04]  /*05f0*/  LDS.128 R28, [R69+0x10] ;  /* 0x00001000451c7984 */ /* 0x000fe80000000c00 */
[----:B------:R-:W-:Y:S06]  /*0600*/  BAR.SYNC.DEFER_BLOCKING 0x0 ;  /* 0x0000000000007b1d */ /* 0x000fec0000010000 */
[----:B------:R-:W2:Y:S04]  /*0610*/  LDG.E.128 R16, [R4.64] ;  /* 0x0000000604107981 */ /* 0x000ea8000c1e1d00 */
[----:B------:R-:W3:Y:S01]  /*0620*/  LDG.E.128 R36, [R4.64+0x200] ;  /* 0x0002000604247981 */ /* 0x000ee2000c1e1d00 */
[----:B------:R-:W-:-:S03]  /*0630*/  IMAD.WIDE R2, R68, 0x10, R66 ;  /* 0x0000001044027825 */ /* 0x000fc600078e0242 */
[----:B--2---:R2:W-:Y:S04]  /*0640*/  STS.128 [R60.X16], R16 ;  /* 0x000000103c007388 */ /* 0x0045e8000000cc00 */
[----:B---3--:R-:W-:Y:S01]  /*0650*/  STS.128 [R60.X16+0x200], R36 ;  /* 0x000200243c007388 */ /* 0x008fe2000000cc00 */
[----:B------:R-:W-:-:S06]  /*0660*/  NOP ;  /* 0x0000000000007918 */ /* 0x000fcc0000000000 */
[----:B------:R-:W-:Y:S04]  /*0670*/  LDS.128 R24, [R69] ;  /* 0x0000000045187984 */ /* 0x000fe80000000c00 */
[----:B------:R-:W-:Y:S04]  /*0680*/  LDS.128 R20, [R69+0x10] ;  /* 0x0000100045147984 */ /* 0x000fe80000000c00 */
[----:B------:R-:W-:Y:S06]  /*0690*/  BAR.SYNC.DEFER_BLOCKING 0x0 ;  /* 0x0000000000007b1d */ /* 0x000fec0000010000 */
[----:B0-----:R-:W3:Y:S04]  /*06a0*/  LDG.E.128 R8, [R2.64] ;  /* 0x0000000602087981 */ /* 0x001ee8000c1e1d00 */
[----:B-1----:R-:W4:Y:S01]  /*06b0*/  LDG.E.128 R12, [R2.64+0x200] ;  /* 0x00020006020c7981 */ /* 0x002f22000c1e1d00 */
[----:B------:R-:W-:Y:S01]  /*06c0*/  MOV R6, c[0x0][0x16c] ;  /* 0x00005b0000067a02 */ /* 0x000fe20000000f00 */
[----:B--2---:R-:W-:Y:S01]  /*06d0*/  CS2R R18, SRZ ;  /* 0x0000000000127805 */ /* 0x004fe2000001ff00 */
[----:B------:R-:W-:-:S02]  /*06e0*/  CS2R R16, SRZ ;  /* 0x0000000000107805 */ /* 0x000fc4000001ff00 */
[----:B------:R-:W-:Y:S01]  /*06f0*/  ISETP.GE.AND P0, PT, R6, 0x1, PT ;  /* 0x000000010600780c */ /* 0x000fe20003f06270 */
[----:B---3--:R-:W-:Y:S04]  /*0700*/  STS.128 [R60.X16], R8 ;  /* 0x000000083c007388 */ /* 0x008fe8000000cc00 */
[----:B----4-:R0:W-:Y:S01]  /*0710*/  STS.128 [R60.X16+0x200], R12 ;  /* 0x0002000c3c007388 */ /* 0x0101e2000000cc00 */
[----:B------:R-:W-:-:S06]  /*0720*/  NOP ;  /* 0x0000000000007918 */ /* 0x000fcc0000000000 */
[----:B------:R-:W1:Y:S04]  /*0730*/  LDS.128 R40, [R69] ;  /* 0x0000000045287984 */ /* 0x000e680000000c00 */
[----:B------:R-:W2:Y:S01]  /*0740*/  LDS.128 R36, [R69+0x10] ;  /* 0x0000100045247984 */ /* 0x000ea20000000c00 */
[----:B0-----:R-:W-:Y:S01]  /*0750*/  CS2R R14, SRZ ;  /* 0x00000000000e7805 */ /* 0x001fe2000001ff00 */
[----:B------:R-:W-:Y:S01]  /*0760*/  CS2R R12, SRZ ;  /* 0x00000000000c7805 */ /* 0x000fe2000001ff00 */
[----:B-1----:R-:W-:Y:S02]  /*0770*/  FFMA.FTZ R4, R32, R40, R57 ;  /* 0x0000002820047223 */ /* 0x002fe40000010039 */
[----:B-----5:R-:W-:Y:S02]  /*0780*/  FMUL.FTZ R8, R40, R52 ;  /* 0x0000003428087220 */ /* 0x020fe40000410000 */
[----:B------:R-:W-:-:S02]  /*0790*/  FFMA.FTZ R5, R33, R41, R4 ;  /* 0x0000002921057223 */ /* 0x000fc40000010004 */
[----:B------:R-:W-:Y:S02]  /*07a0*/  FMUL.FTZ R9, R41, R52 ;  /* 0x0000003429097220 */ /* 0x000fe40000410000 */
[----:B------:R-:W-:Y:S02]  /*07b0*/  FFMA.FTZ R2, R34, R42, R5 ;  /* 0x0000002a22027223 */ /* 0x000fe40000010005 */
[-C--:B------:R-:W-:Y:S02]  /*07c0*/  FMUL.FTZ R10, R42, R52.reuse ;  /* 0x000000342a0a7220 */ /* 0x080fe40000410000 */
[----:B------:R-:W-:Y:S02]  /*07d0*/  FFMA.FTZ R3, R35, R43, R2 ;  /* 0x0000002b23037223 */ /* 0x000fe40000010002 */
[----:B------:R-:W-:Y:S02]  /*07e0*/  FMUL.FTZ R11, R43, R52 ;  /* 0x000000342b0b7220 */ /* 0x000fe40000410000 */
[----:B--2---:R-:W-:-:S02]  /*07f0*/  FFMA.FTZ R2, R28, R36, R3 ;  /* 0x000000241c027223 */ /* 0x004fc40000010003 */
        /* <DEDUP_REMOVED lines=9> */
[----:B------:R-:W-:Y:S01]  /*0890*/  IADD3 R17, R61, -0x2, RZ ;  /* 0xfffffffe3d117810 */ /* 0x000fe20007ffe0ff */
[----:B------:R-:W-:Y:S01]  /*08a0*/  FADD.FTZ R75, R37, R37 ;  /* 0x00000025254b7221 */ /* 0x000fe20000010000 */
[----:B------:R-:W-:Y:S01]  /*08b0*/  IADD3 R16, R61, -0x1, RZ ;  /* 0xffffffff3d107810 */ /* 0x000fe20007ffe0ff */
[----:B------:R-:W-:Y:S01]  /*08c0*/  FADD.FTZ R77, R39, R39 ;  /* 0x00000027274d7221 */ /* 0x000fe20000010000 */
[----:B------:R-:W-:Y:S01]  /*08d0*/  HFMA2.MMA R141, -RZ, RZ, 0, 0 ;  /* 0x00000000ff8d7435 */ /* 0x000fe200000001ff */
[C---:B------:R-:W-:Y:S01]  /*08e0*/  IMAD R37, R53.reuse, c[0x0][0x198], RZ ;  /* 0x0000660035257a24 */ /* 0x040fe200078e02ff */
[----:B------:R-:W-:Y:S01]  /*08f0*/  MOV R86, RZ ;  /* 0x000000ff00567202 */ /* 0x000fe20000000f00 */
[C---:B------:R-:W-:Y:S01]  /*0900*/  IMAD R39, R53.reuse, c[0x0][0x1b8], RZ ;  /* 0x00006e0035277a24 */ /* 0x040fe200078e02ff */
[----:B------:R-:W-:Y:S01]  /*0910*/  UMOV UR4, URZ ;  /* 0x0000003f00047c82 */ /* 0x000fe20008000000 */
[----:B------:R-:W-:-:S02]  /*0920*/  IMAD R19, R53, c[0x0][0x180], RZ ;  /* 0x0000600035137a24 */ /* 0x000fc400078e02ff */
[----:B------:R-:W-:Y:S01]  /*0930*/  IMAD R85, R17, c[0x0][0x16c], RZ ;  /* 0x00005b0011557a24 */ /* 0x000fe200078e02ff */
[----:B------:R-:W-:Y:S01]  /*0940*/  LEA.HI R17, R16, R16, RZ, 0x1 ;  /* 0x0000001010117211 */ /* 0x000fe200078f08ff */
[----:B------:R-:W-:-:S03]  /*0950*/  IMAD.WIDE.U32 R12, R0, c[0x0][0x198], RZ ;  /* 0x00006600000c7a25 */ /* 0x000fc600078e00ff */
[----:B------:R-:W-:Y:S01]  /*0960*/  LOP3.LUT R17, R17, 0xfffffe, RZ, 0xc0, !PT ;  /* 0x00fffffe11117812 */ /* 0x000fe200078ec0ff */
[----:B------:R-:W-:Y:S01]  /*0970*/  IMAD.WIDE.U32 R14, R0, c[0x0][0x1b8], RZ ;  /* 0x00006e00000e7a25 */ /* 0x000fe200078e00ff */
[----:B------:R-:W-:Y:S02]  /*0980*/  LEA R80, P1, R12, c[0x0][0x228], 0x3 ;  /* 0x00008a000c507a11 */ /* 0x000fe400078218ff */
[----:B------:R-:W-:Y:S01]  /*0990*/  IADD3 R95, R16, -R17, RZ ;  /* 0x80000011105f7210 */ /* 0x000fe20007ffe0ff */
[----:B------:R-:W-:Y:S01]  /*09a0*/  IMAD R37, R0, c[0x0][0x19c], R37 ;  /* 0x0000670000257a24 */ /* 0x000fe200078e0225 */
[----:B------:R-:W-:Y:S01]  /*09b0*/  LEA R82, P2, R14, c[0x0][0x230], 0x3 ;  /* 0x00008c000e527a11 */ /* 0x000fe200078418ff */
[C---:B------:R-:W-:Y:S01]  /*09c0*/  IMAD R39, R0.reuse, c[0x0][0x1bc], R39 ;  /* 0x00006f0000277a24 */ /* 0x040fe200078e0227 */
[----:B------:R-:W-:Y:S01]  /*09d0*/  CS2R R16, SRZ ;  /* 0x0000000000107805 */ /* 0x000fe2000001ff00 */
[----:B------:R-:W-:Y:S01]  /*09e0*/  IMAD.WIDE.U32 R2, R0, c[0x0][0x180], RZ ;  /* 0x0000600000027a25 */ /* 0x000fe200078e00ff */
[----:B------:R-:W-:-:S02]  /*09f0*/  IADD3 R81, R13, R37, RZ ;  /* 0x000000250d517210 */ /* 0x000fc40007ffe0ff */
[----:B------:R-:W-:Y:S01]  /*0a00*/  IADD3 R83, R15, R39, RZ ;  /* 0x000000270f537210 */ /* 0x000fe20007ffe0ff */
[----:B------:R-:W-:Y:S01]  /*0a10*/  IMAD R19, R0, c[0x0][0x184], R19 ;  /* 0x0000610000137a24 */ /* 0x000fe200078e0213 */
[----:B------:R-:W-:Y:S01]  /*0a20*/  LEA R78, P0, R2, c[0x0][0x220], 0x3 ;  /* 0x00008800024e7a11 */ /* 0x000fe200078018ff */
[--C-:B------:R-:W-:Y:S01]  /*0a30*/  FADD.FTZ R87, R24, R54.reuse ;  /* 0x0000003618577221 */ /* 0x100fe20000010000 */
[----:B------:R-:W-:Y:S01]  /*0a40*/  LEA.HI.X R81, R12, c[0x0][0x22c], R81, 0x3, P1 ;  /* 0x00008b000c517a11 */ /* 0x000fe200008f1c51 */
[--C-:B------:R-:W-:Y:S01]  /*0a50*/  FADD.FTZ R88, R25, R54.reuse ;  /* 0x0000003619587221 */ /* 0x100fe20000010000 */
[----:B------:R-:W-:Y:S01]  /*0a60*/  IADD3 R79, R3, R19, RZ ;  /* 0x00000013034f7210 */ /* 0x000fe20007ffe0ff */
[--C-:B------:R-:W-:Y:S01]  /*0a70*/  FADD.FTZ R89, R26, R54.reuse ;  /* 0x000000361a597221 */ /* 0x100fe20000010000 */
[----:B------:R-:W-:Y:S01]  /*0a80*/  LEA.HI.X R83, R14, c[0x0][0x234], R83, 0x3, P2 ;  /* 0x00008d000e537a11 */ /* 0x000fe200010f1c53 */
[--C-:B------:R-:W-:Y:S01]  /*0a90*/  FADD.FTZ R90, R27, R54.reuse ;  /* 0x000000361b5a7221 */ /* 0x100fe20000010000 */
[----:B------:R-:W-:Y:S01]  /*0aa0*/  LEA.HI.X R79, R2, c[0x0][0x224], R79, 0x3, P0 ;  /* 0x00008900024f7a11 */ /* 0x000fe200000f1c4f */
[--C-:B------:R-:W-:Y:S01]  /*0ab0*/  FADD.FTZ R91, R20, R54.reuse ;  /* 0x00000036145b7221 */ /* 0x100fe20000010000 */
[----:B------:R-:W-:Y:S01]  /*0ac0*/  CS2R R18, SRZ ;  /* 0x0000000000127805 */ /* 0x000fe2000001ff00 */
[--C-:B------:R-:W-:Y:S01]  /*0ad0*/  FADD.FTZ R92, R21, R54.reuse ;  /* 0x00000036155c7221 */ /* 0x100fe20000010000 */
[----:B------:R-:W-:Y:S01]  /*0ae0*/  CS2R R14, SRZ ;  /* 0x00000000000e7805 */ /* 0x000fe2000001ff00 */
[--C-:B------:R-:W-:Y:S01]  /*0af0*/  FADD.FTZ R93, R22, R54.reuse ;  /* 0x00000036165d7221 */ /* 0x100fe20000010000 */
[----:B------:R-:W-:Y:S01]  /*0b00*/  CS2R R12, SRZ ;  /* 0x00000000000c7805 */ /* 0x000fe2000001ff00 */
[----:B------:R-:W-:Y:S01]  /*0b10*/  FADD.FTZ R94, R23, R54 ;  /* 0x00000036175e7221 */ /* 0x000fe20000010000 */
[----:B------:R-:W-:Y:S01]  /*0b20*/  SHF.L.U32 R95, R95, 0x8, RZ ;  /* 0x000000085f5f7819 */ /* 0x000fe200000006ff */
[----:B------:R-:W-:-:S02]  /*0b30*/  FADD.FTZ R70, R40, R40 ;  /* 0x0000002828467221 */ /* 0x000fc40000010000 */
[----:B------:R-:W-:Y:S02]  /*0b40*/  FADD.FTZ R71, R41, R41 ;  /* 0x0000002929477221 */ /* 0x000fe40000010000 */
[----:B------:R-:W-:Y:S02]  /*0b50*/  FADD.FTZ R72, R42, R42 ;  /* 0x0000002a2a487221 */ /* 0x000fe40000010000 */
[----:B------:R-:W-:Y:S02]  /*0b60*/  FADD.FTZ R73, R43, R43 ;  /* 0x0000002b2b497221 */ /* 0x000fe40000010000 */
[----:B------:R-:W-:Y:S02]  /*0b70*/  FADD.FTZ R74, R36, R36 ;  /* 0x00000024244a7221 */ /* 0x000fe40000010000 */
[----:B------:R-:W-:Y:S02]  /*0b80*/  FADD.FTZ R76, R38, R38 ;  /* 0x00000026264c7221 */ /* 0x000fe40000010000 */
[----:B------:R-:W-:-:S04]  /*0b90*/  IMAD.WIDE R84, R85, 0x10, R48 ;  /* 0x0000001055547825 */ /* 0x000fc800078e0230 */
        /* <DEDUP_REMOVED lines=8> */
.L_x_12104:
[----:B------:R-:W2:Y:S01]  /*0c20*/  LDG.E.64 R2, [R78.64] ;  /* 0x000000064e027981 */ /* 0x000ea2000c1e1b00 */
[--C-:B------:R-:W-:Y:S01]  /*0c30*/  FADD.FTZ R116, R24, R54.reuse ;  /* 0x0000003618747221 */ /* 0x100fe20000010000 */
[C---:B------:R-:W-:Y:S01]  /*0c40*/  ISETP.NE.AND P1, PT, R58.reuse, RZ, PT ;  /* 0x000000ff3a00720c */ /* 0x040fe20003f25270 */
[--C-:B------:R-:W-:Y:S01]  /*0c50*/  FADD.FTZ R114, R25, R54.reuse ;  /* 0x0000003619727221 */ /* 0x100fe20000010000 */
[----:B------:R-:W-:Y:S01]  /*0c60*/  IADD3 R38, R58, 0x200, RZ ;  /* 0x000002003a267810 */ /* 0x000fe20007ffe0ff */
[--C-:B------:R-:W-:Y:S01]  /*0c70*/  FADD.FTZ R112, R26, R54.reuse ;  /* 0x000000361a707221 */ /* 0x100fe20000010000 */
[----:B------:R-:W-:Y:S01]  /*0c80*/  ISETP.NE.AND P0, PT, R139, RZ, PT ;  /* 0x000000ff8b00720c */ /* 0x000fe20003f05270 */
[--C-:B------:R-:W-:Y:S01]  /*0c90*/  FADD.FTZ R110, R27, R54.reuse ;  /* 0x000000361b6e7221 */ /* 0x100fe20000010000 */
[----:B------:R-:W-:Y:S01]  /*0ca0*/  SEL R50, R95, R38, !P1 ;  /* 0x000000265f327207 */ /* 0x000fe20004800000 */
[--C-:B------:R-:W-:Y:S01]  /*0cb0*/  FADD.FTZ R106, R21, R54.reuse ;  /* 0x00000036156a7221 */ /* 0x100fe20000010000 */
[----:B------:R-:W-:Y:S01]  /*0cc0*/  ISETP.LT.OR P2, PT, R61, 0x2, P0 ;  /* 0x000000023d00780c */ /* 0x000fe20000741670 */
[----:B------:R-:W-:Y:S01]  /*0cd0*/  FADD.FTZ R108, R20, R54 ;  /* 0x00000036146c7221 */ /* 0x000fe20000010000 */
[----:B------:R-:W-:Y:S01]  /*0ce0*/  CS2R R40, SRZ ;  /* 0x0000000000287805 */ /* 0x000fe2000001ff00 */
[----:B------:R-:W-:Y:S01]  /*0cf0*/  BSSY B0, `(.L_x_12090) ;  /* 0x000009b000007945 */ /* 0x000fe20003800000 */
[----:B--2---:R-:W-:-:S02]  /*0d00*/  FMUL.FTZ R51, R2, 1.4426950216293334961 ;  /* 0x3fb8aa3b02337820 */ /* 0x004fc40000410000 */
[C---:B------:R-:W-:Y:S02]  /*0d10*/  FMUL.FTZ R37, R116.reuse, R3 ;  /* 0x0000000374257220 */ /* 0x040fe40000410000 */
[----:B------:R-:W-:Y:S02]  /*0d20*/  FMUL.FTZ R36, R116, R51 ;  /* 0x0000003374247220 */ /* 0x000fe40000410000 */
[----:B------:R-:W-:-:S04]  /*0d30*/  FMUL.RZ R39, R37, 0.15915493667125701904 ;  /* 0x3e22f98325277820 */ /* 0x000fc8000040c000 */
[----:B------:R-:W-:Y:S08]  /*0d40*/  MUFU.EX2 R36, R36 ;  /* 0x0000002400247308 */ /* 0x000ff00000000800 */
[----:B------:R-:W0:Y:S08]  /*0d50*/  MUFU.COS R37, R39 ;  /* 0x0000002700257308 */ /* 0x000e300000000000 */
[----:B------:R1:W2:Y:S01]  /*0d60*/  MUFU.SIN R43, R39 ;  /* 0x00000027002b7308 */ /* 0x0002a20000000400 */
[----:B------:R-:W-:-:S02]  /*0d70*/  FMUL.FTZ R96, R114, R3 ;  /* 0x0000000372607220 */ /* 0x000fc40000410000 */
[-C--:B------:R-:W-:Y:S02]  /*0d80*/  FMUL.FTZ R98, R110, R3.reuse ;  /* 0x000000036e627220 */ /* 0x080fe40000410000 */
[----:B------:R-:W-:Y:S02]  /*0d90*/  FMUL.RZ R100, R96, 0.15915493667125701904 ;  /* 0x3e22f98360647820 */ /* 0x000fe4000040c000 */
[----:B------:R-:W-:Y:S02]  /*0da0*/  FMUL.FTZ R96, R112, R3 ;  /* 0x0000000370607220 */ /* 0x000fe40000410000 */
[----:B0-----:R-:W-:Y:S01]  /*0db0*/  FMUL.FTZ R42, R36, R37 ;  /* 0x00000025242a7220 */ /* 0x001fe20000410000 */
[----:B-1----:R0:W5:Y:S01]  /*0dc0*/  LDG.E.64 R38, [R80.64] ;  /* 0x0000000650267981 */ /* 0x002162000c1e1b00 */
[----:B------:R-:W-:Y:S02]  /*0dd0*/  FMUL.RZ R102, R96, 0.15915493667125701904 ;  /* 0x3e22f98360667820 */ /* 0x000fe4000040c000 */
[----:B--2---:R-:W-:-:S02]  /*0de0*/  FMUL.FTZ R43, R36, R43 ;  /* 0x0000002b242b7220 */ /* 0x004fc40000410000 */
[----:B------:R-:W-:Y:S01]  /*0df0*/  FMUL.RZ R104, R98, 0.15915493667125701904 ;  /* 0x3e22f98362687820 */ /* 0x000fe2000040c000 */
[----:B------:R-:W-:Y:S01]  /*0e00*/  MUFU.SIN R105, R102 ;  /* 0x0000006600697308 */ /* 0x000fe20000000400 */
[-C--:B------:R-:W-:Y:S01]  /*0e10*/  FMUL.FTZ R96, R112, R51.reuse ;  /* 0x0000003370607220 */ /* 0x080fe20000410000 */
[----:B------:R1:W-:Y:S04]  /*0e20*/  STS.64 [R50.X8+0x880], R42 ;  /* 0x0008802a32007388 */ /* 0x0003e80000008a00 */
[----:B------:R0:W5:Y:S02]  /*0e30*/  LDG.E.64 R36, [R82.64] ;  /* 0x0000000652247981 */ /* 0x000164000c1e1b00 */
[----:B------:R2:W-:Y:S08]  /*0e40*/  MUFU.COS R103, R102 ;  /* 0x0000006600677308 */ /* 0x0005f00000000000 */
[----:B------:R-:W-:Y:S01]  /*0e50*/  MUFU.SIN R97, R100 ;  /* 0x0000006400617308 */ /* 0x000fe20000000400 */
[----:B-1----:R-:W-:Y:S01]  /*0e60*/  FMUL.FTZ R50, R114, R51 ;  /* 0x0000003372327220 */ /* 0x002fe20000410000 */
[----:B------:R-:W-:Y:S01]  /*0e70*/  BAR.SYNC.DEFER_BLOCKING 0x0 ;  /* 0x0000000000007b1d */ /* 0x000fe20000010000 */
[----:B--2---:R-:W-:-:S05]  /*0e80*/  FMUL.FTZ R102, R106, R3 ;  /* 0x000000036a667220 */ /* 0x004fca0000410000 */
[----:B------:R-:W-:Y:S01]  /*0e90*/  MUFU.SIN R101, R104 ;  /* 0x0000006800657308 */ /* 0x000fe20000000400 */
[----:B------:R-:W-:-:S07]  /*0ea0*/  FMUL.RZ R111, R102, 0.15915493667125701904 ;  /* 0x3e22f983666f7820 */ /* 0x000fce000040c000 */
[----:B------:R1:W-:Y:S02]  /*0eb0*/  MUFU.COS R115, R104 ;  /* 0x0000006800737308 */ /* 0x0003e40000000000 */
[----:B-1----:R-:W-:-:S06]  /*0ec0*/  FADD.FTZ R104, R22, R54 ;  /* 0x0000003616687221 */ /* 0x002fcc0000010000 */
[----:B------:R1:W-:Y:S01]  /*0ed0*/  MUFU.COS R99, R100 ;  /* 0x0000006400637308 */ /* 0x0003e20000000000 */
[----:B------:R-:W-:Y:S01]  /*0ee0*/  FMUL.FTZ R98, R110, R51 ;  /* 0x000000336e627220 */ /* 0x000fe20000410000 */
[----:B------:R0:W5:Y:S01]  /*0ef0*/  @!P2 LDG.E.64 R40, [R84.64+0x8] ;  /* 0x000008065428a981 */ /* 0x000162000c1e1b00 */
[----:B------:R-:W-:-:S05]  /*0f00*/  FMUL.FTZ R102, R104, R3 ;  /* 0x0000000368667220 */ /* 0x000fca0000410000 */
[----:B------:R-:W2:Y:S01]  /*0f10*/  MUFU.EX2 R50, R50 ;  /* 0x0000003200327308 */ /* 0x000ea20000000800 */
[----:B-1----:R-:W-:Y:S02]  /*0f20*/  FMUL.FTZ R100, R108, R3 ;  /* 0x000000036c647220 */ /* 0x002fe40000410000 */
[----:B------:R-:W-:Y:S02]  /*0f30*/  FMUL.RZ R113, R102, 0.15915493667125701904 ;  /* 0x3e22f98366717820 */ /* 0x000fe4000040c000 */
[----:B------:R-:W-:Y:S02]  /*0f40*/  FMUL.RZ R109, R100, 0.15915493667125701904 ;  /* 0x3e22f983646d7820 */ /* 0x000fe4000040c000 */
[----:B------:R-:W-:Y:S02]  /*0f50*/  FMUL.FTZ R100, R108, R51 ;  /* 0x000000336c647220 */ /* 0x000fe40000410000 */
[----:B------:R-:W-:Y:S02]  /*0f60*/  FADD.FTZ R102, R23, R54 ;  /* 0x0000003617667221 */ /* 0x000fe40000010000 */
[----:B------:R1:W-:Y:S08]  /*0f70*/  MUFU.EX2 R126, R100 ;  /* 0x00000064007e7308 */ /* 0x0003f00000000800 */
[----:B------:R-:W3:Y:S01]  /*0f80*/  MUFU.EX2 R96, R96 ;  /* 0x0000006000607308 */ /* 0x000ee20000000800 */
[----:B-1----:R-:W-:-:S07]  /*0f90*/  FMUL.FTZ R100, R102, R3 ;  /* 0x0000000366647220 */ /* 0x002fce0000410000 */
[----:B------:R1:W4:Y:S08]  /*0fa0*/  MUFU.EX2 R118, R98 ;  /* 0x0000006200767308 */ /* 0x0003300000000800 */
[----:B------:R-:W-:Y:S01]  /*0fb0*/  MUFU.SIN R120, R111 ;  /* 0x0000006f00787308 */ /* 0x000fe20000000400 */
[----:B-1----:R-:W-:-:S07]  /*0fc0*/  FMUL.FTZ R98, R106, R51 ;  /* 0x000000336a627220 */ /* 0x002fce0000410000 */
[----:B------:R1:W-:Y:S02]  /*0fd0*/  MUFU.COS R122, R111 ;  /* 0x0000006f007a7308 */ /* 0x0003e40000000000 */
[----:B-1----:R-:W-:Y:S02]  /*0fe0*/  FMUL.RZ R111, R100, 0.15915493667125701904 ;  /* 0x3e22f983646f7820 */ /* 0x002fe4000040c000 */
[----:B--2---:R-:W-:-:S04]  /*0ff0*/  FMUL.FTZ R100, R50, R97 ;  /* 0x0000006132647220 */ /* 0x004fc80000410000 */
[----:B------:R1:W2:Y:S01]  /*1000*/  MUFU.EX2 R117, R98 ;  /* 0x0000006200757308 */ /* 0x0002a20000000800 */
[----:B------:R-:W-:-:S07]  /*1010*/  FMUL.FTZ R97, RZ, R100 ;  /* 0x00000064ff617220 */ /* 0x000fce0000410000 */
[----:B------:R-:W-:Y:S01]  /*1020*/  MUFU.SIN R107, R109 ;  /* 0x0000006d006b7308 */ /* 0x000fe20000000400 */
[----:B-1----:R-:W-:Y:S02]  /*1030*/  FMUL.FTZ R98, R50, R99 ;  /* 0x0000006332627220 */ /* 0x002fe40000410000 */
[----:B------:R-:W-:-:S05]  /*1040*/  FMUL.FTZ R99, R87, R100 ;  /* 0x0000006457637220 */ /* 0x000fca0000410000 */
[----:B------:R1:W-:Y:S01]  /*1050*/  MUFU.COS R125, R109 ;  /* 0x0000006d007d7308 */ /* 0x0003e20000000000 */
[-C--:B------:R-:W-:Y:S02]  /*1060*/  FFMA.FTZ R99, RZ, R98.reuse, R99 ;  /* 0x00000062ff637223 */ /* 0x080fe40000010063 */
[----:B------:R-:W-:Y:S02]  /*1070*/  FFMA.FTZ R97, R87, R98, -R97 ;  /* 0x0000006257617223 */ /* 0x000fe40000010861 */
[-C--:B-1----:R-:W-:Y:S02]  /*1080*/  FMUL.FTZ R109, R104, R51.reuse ;  /* 0x00000033686d7220 */ /* 0x082fe40000410000 */
[----:B------:R-:W-:Y:S01]  /*1090*/  FMUL.FTZ R51, R102, R51 ;  /* 0x0000003366337220 */ /* 0x000fe20000410000 */
[----:B------:R-:W-:Y:S01]  /*10a0*/  MUFU.COS R50, R111 ;  /* 0x0000006f00327308 */ /* 0x000fe20000000000 */
[C---:B---3--:R-:W-:Y:S02]  /*10b0*/  FMUL.FTZ R103, R96.reuse, R103 ;  /* 0x0000006760677220 */ /* 0x048fe40000410000 */
[----:B------:R-:W-:-:S02]  /*10c0*/  FMUL.FTZ R105, R96, R105 ;  /* 0x0000006960697220 */ /* 0x000fc40000410000 */
[----:B------:R-:W-:Y:S02]  /*10d0*/  FADD.FTZ R132, RZ, R99 ;  /* 0x00000063ff847221 */ /* 0x000fe40000010000 */
[----:B------:R-:W-:Y:S01]  /*10e0*/  FADD.FTZ R130, R88, R97 ;  /* 0x0000006158827221 */ /* 0x000fe20000010000 */
[----:B------:R-:W1:Y:S01]  /*10f0*/  MUFU.EX2 R51, R51 ;  /* 0x0000003300337308 */ /* 0x000e620000000800 */
[C---:B------:R-:W-:Y:S02]  /*1100*/  FMUL.FTZ R97, R105.reuse, R132 ;  /* 0x0000008469617220 */ /* 0x040fe40000410000 */
[----:B------:R-:W-:-:S05]  /*1110*/  FMUL.FTZ R99, R105, R130 ;  /* 0x0000008269637220 */ /* 0x000fca0000410000 */
[----:B------:R-:W3:Y:S01]  /*1120*/  MUFU.SIN R96, R111 ;  /* 0x0000006f00607308 */ /* 0x000ee20000000400 */
[C---:B------:R-:W-:Y:S02]  /*1130*/  FFMA.FTZ R130, R103.reuse, R130, -R97 ;  /* 0x0000008267827223 */ /* 0x040fe40000010861 */
[----:B------:R-:W-:Y:S02]  /*1140*/  FFMA.FTZ R99, R103, R132, R99 ;  /* 0x0000008467637223 */ /* 0x000fe40000010063 */
[C---:B----4-:R-:W-:Y:S02]  /*1150*/  FMUL.FTZ R115, R118.reuse, R115 ;  /* 0x0000007376737220 */ /* 0x050fe40000410000 */
[----:B------:R-:W-:Y:S02]  /*1160*/  FMUL.FTZ R118, R118, R101 ;  /* 0x0000006576767220 */ /* 0x000fe40000410000 */
[----:B------:R-:W-:Y:S01]  /*1170*/  FADD.FTZ R130, R89, R130 ;  /* 0x0000008259827221 */ /* 0x000fe20000010000 */
[----:B------:R-:W-:Y:S01]  /*1180*/  MUFU.COS R128, R113 ;  /* 0x0000007100807308 */ /* 0x000fe20000000000 */
[----:B------:R-:W-:-:S02]  /*1190*/  FADD.FTZ R101, RZ, R99 ;  /* 0x00000063ff657221 */ /* 0x000fc40000010000 */
[C---:B--2---:R-:W-:Y:S02]  /*11a0*/  FMUL.FTZ R119, R117.reuse, R122 ;  /* 0x0000007a75777220 */ /* 0x044fe40000410000 */
[----:B------:R-:W-:-:S03]  /*11b0*/  FMUL.FTZ R117, R117, R120 ;  /* 0x0000007875757220 */ /* 0x000fc60000410000 */
[----:B------:R-:W2:Y:S01]  /*11c0*/  MUFU.EX2 R109, R109 ;  /* 0x0000006d006d7308 */ /* 0x000ea20000000800 */
[C---:B-1----:R-:W-:Y:S02]  /*11d0*/  FMUL.FTZ R97, R51.reuse, R50 ;  /* 0x0000003233617220 */ /* 0x042fe40000410000 */
[----:B------:R-:W-:Y:S02]  /*11e0*/  FMUL.FTZ R120, R118, R130 ;  /* 0x0000008276787220 */ /* 0x000fe40000410000 */
[----:B---3--:R-:W-:-:S03]  /*11f0*/  FMUL.FTZ R96, R51, R96 ;  /* 0x0000006033607220 */ /* 0x008fc60000410000 */
[----:B------:R-:W1:Y:S01]  /*1200*/  MUFU.SIN R124, R113 ;  /* 0x00000071007c7308 */ /* 0x000e620000000400 */
[-C--:B------:R-:W-:Y:S02]  /*1210*/  FMUL.FTZ R50, R118, R101.reuse ;  /* 0x0000006576327220 */ /* 0x080fe40000410000 */
[-C--:B------:R-:W-:Y:S02]  /*1220*/  FMUL.FTZ R99, R42, R100.reuse ;  /* 0x000000642a637220 */ /* 0x080fe40000410000 */
[----:B------:R-:W-:Y:S02]  /*1230*/  FMUL.FTZ R51, R43, R100 ;  /* 0x000000642b337220 */ /* 0x000fe40000410000 */
[C---:B------:R-:W-:Y:S02]  /*1240*/  FFMA.FTZ R111, R115.reuse, R101, R120 ;  /* 0x00000065736f7223 */ /* 0x040fe40000010078 */
[----:B------:R-:W-:Y:S02]  /*1250*/  FFMA.FTZ R101, R115, R130, -R50 ;  /* 0x0000008273657223 */ /* 0x000fe40000010832 */
[----:B------:R-:W-:-:S02]  /*1260*/  FFMA.FTZ R120, R43, R98, R99 ;  /* 0x000000622b787223 */ /* 0x000fc40000010063 */
[----:B------:R-:W-:Y:S02]  /*1270*/  FFMA.FTZ R50, R42, R98, -R51 ;  /* 0x000000622a327223 */ /* 0x000fe40000010833 */
[C---:B------:R-:W-:Y:S02]  /*1280*/  FMUL.FTZ R125, R126.reuse, R125 ;  /* 0x0000007d7e7d7220 */ /* 0x040fe40000410000 */
[----:B------:R-:W-:Y:S02]  /*1290*/  FMUL.FTZ R126, R126, R107 ;  /* 0x0000006b7e7e7220 */ /* 0x000fe40000410000 */
[----:B------:R-:W-:Y:S02]  /*12a0*/  FADD.FTZ R111, RZ, R111 ;  /* 0x0000006fff6f7221 */ /* 0x000fe40000010000 */
[C---:B------:R-:W-:Y:S02]  /*12b0*/  FMUL.FTZ R51, R105.reuse, R120 ;  /* 0x0000007869337220 */ /* 0x040fe40000410000 */
[----:B------:R-:W-:-:S02]  /*12c0*/  FMUL.FTZ R99, R105, R50 ;  /* 0x0000003269637220 */ /* 0x000fc40000410000 */
[----:B------:R-:W-:Y:S02]  /*12d0*/  FADD.FTZ R101, R90, R101 ;  /* 0x000000655a657221 */ /* 0x000fe40000010000 */
[----:B------:R-:W-:Y:S02]  /*12e0*/  FMUL.FTZ R122, R126, R111 ;  /* 0x0000006f7e7a7220 */ /* 0x000fe40000410000 */
[----:B------:R-:W-:Y:S02]  /*12f0*/  FFMA.FTZ R51, R103, R50, -R51 ;  /* 0x0000003267337223 */ /* 0x000fe40000010833 */
[----:B--2---:R-:W-:Y:S02]  /*1300*/  FMUL.FTZ R107, R109, R128 ;  /* 0x000000806d6b7220 */ /* 0x004fe40000410000 */
[----:B------:R-:W-:Y:S02]  /*1310*/  FFMA.FTZ R99, R103, R120, R99 ;  /* 0x0000007867637223 */ /* 0x000fe40000010063 */
[----:B-1----:R-:W-:-:S02]  /*1320*/  FMUL.FTZ R109, R109, R124 ;  /* 0x0000007c6d6d7220 */ /* 0x002fc40000410000 */
[-C--:B------:R-:W-:Y:S02]  /*1330*/  FMUL.FTZ R124, R126, R101.reuse ;  /* 0x000000657e7c7220 */ /* 0x080fe40000410000 */
[C---:B------:R-:W-:Y:S02]  /*1340*/  FFMA.FTZ R122, R125.reuse, R101, -R122 ;  /* 0x000000657d7a7223 */ /* 0x040fe4000001087a */
[C---:B------:R-:W-:Y:S02]  /*1350*/  FMUL.FTZ R120, R118.reuse, R51 ;  /* 0x0000003376787220 */ /* 0x040fe40000410000 */
[----:B------:R-:W-:Y:S02]  /*1360*/  FMUL.FTZ R50, R118, R99 ;  /* 0x0000006376327220 */ /* 0x000fe40000410000 */
[----:B------:R-:W-:Y:S02]  /*1370*/  FFMA.FTZ R124, R125, R111, R124 ;  /* 0x0000006f7d7c7223 */ /* 0x000fe4000001007c */
[----:B------:R-:W-:-:S02]  /*1380*/  FADD.FTZ R122, R91, R122 ;  /* 0x0000007a5b7a7221 */ /* 0x000fc40000010000 */
        /* <DEDUP_REMOVED lines=11> */
[----:B------:R-:W-:-:S02]  /*1440*/  FADD.FTZ R124, RZ, R111 ;  /* 0x0000006fff7c7221 */ /* 0x000fc40000010000 */
[C---:B------:R-:W-:Y:S02]  /*1450*/  FMUL.FTZ R99, R117.reuse, R50 ;  /* 0x0000003275637220 */ /* 0x040fe40000410000 */
[----:B------:R-:W-:Y:S02]  /*1460*/  FMUL.FTZ R51, R117, R120 ;  /* 0x0000007875337220 */ /* 0x000fe40000410000 */
[----:B------:R-:W-:Y:S02]  /*1470*/  FADD.FTZ R122, R92, R101 ;  /* 0x000000655c7a7221 */ /* 0x000fe40000010000 */
[----:B------:R-:W-:Y:S02]  /*1480*/  FMUL.FTZ R101, R109, R124 ;  /* 0x0000007c6d657220 */ /* 0x000fe40000410000 */
[C---:B------:R-:W-:Y:S02]  /*1490*/  FFMA.FTZ R120, R119.reuse, R120, R99 ;  /* 0x0000007877787223 */ /* 0x040fe40000010063 */
[----:B------:R-:W-:-:S02]  /*14a0*/  FFMA.FTZ R50, R119, R50, -R51 ;  /* 0x0000003277327223 */ /* 0x000fc40000010833 */
[-C--:B------:R-:W-:Y:S01]  /*14b0*/  FMUL.FTZ R111, R109, R122.reuse ;  /* 0x0000007a6d6f7220 */ /* 0x080fe20000410000 */
[----:B------:R-:W-:Y:S01]  /*14c0*/  ISETP.NE.AND P2, PT, R58, 0x1f, PT ;  /* 0x0000001f3a00780c */ /* 0x000fe20003f45270 */
[----:B------:R-:W-:Y:S02]  /*14d0*/  FFMA.FTZ R122, R107, R122, -R101 ;  /* 0x0000007a6b7a7223 */ /* 0x000fe40000010865 */
[C---:B------:R-:W-:Y:S02]  /*14e0*/  FMUL.FTZ R51, R109.reuse, R120 ;  /* 0x000000786d337220 */ /* 0x040fe40000410000 */
[----:B------:R-:W-:Y:S02]  /*14f0*/  FMUL.FTZ R99, R109, R50 ;  /* 0x000000326d637220 */ /* 0x000fe40000410000 */
[----:B------:R-:W-:Y:S02]  /*1500*/  FFMA.FTZ R111, R107, R124, R111 ;  /* 0x0000007c6b6f7223 */ /* 0x000fe4000001006f */
[----:B------:R-:W-:-:S02]  /*1510*/  FADD.FTZ R122, R93, R122 ;  /* 0x0000007a5d7a7221 */ /* 0x000fc40000010000 */
[C---:B------:R-:W-:Y:S02]  /*1520*/  FFMA.FTZ R51, R107.reuse, R50, -R51 ;  /* 0x000000326b337223 */ /* 0x040fe40000010833 */
[----:B------:R-:W-:Y:S02]  /*1530*/  FFMA.FTZ R99, R107, R120, R99 ;  /* 0x000000786b637223 */ /* 0x000fe40000010063 */
[----:B------:R-:W-:Y:S02]  /*1540*/  FADD.FTZ R111, RZ, R111 ;  /* 0x0000006fff6f7221 */ /* 0x000fe40000010000 */
[C---:B------:R-:W-:Y:S02]  /*1550*/  FMUL.FTZ R120, R96.reuse, R122 ;  /* 0x0000007a60787220 */ /* 0x040fe40000410000 */
[C---:B------:R-:W-:Y:S02]  /*1560*/  FMUL.FTZ R50, R96.reuse, R51 ;  /* 0x0000003360327220 */ /* 0x040fe40000410000 */
[----:B------:R-:W-:-:S02]  /*1570*/  FMUL.FTZ R136, R96, R99 ;  /* 0x0000006360887220 */ /* 0x000fc40000410000 */
[-C--:B------:R-:W-:Y:S02]  /*1580*/  FMUL.FTZ R101, R96, R111.reuse ;  /* 0x0000006f60657220 */ /* 0x080fe40000410000 */
[C---:B------:R-:W-:Y:S02]  /*1590*/  FFMA.FTZ R120, R97.reuse, R111, R120 ;  /* 0x0000006f61787223 */ /* 0x040fe40000010078 */
[C---:B------:R-:W-:Y:S02]  /*15a0*/  FFMA.FTZ R136, R97.reuse, R51, -R136 ;  /* 0x0000003361887223 */ /* 0x040fe40000010888 */
[C---:B------:R-:W-:Y:S02]  /*15b0*/  FFMA.FTZ R111, R97.reuse, R99, R50 ;  /* 0x00000063616f7223 */ /* 0x040fe40000010032 */
[----:B------:R0:W1:Y:S01]  /*15c0*/  @P2 LDS.64 R50, [R58.X8+0x1888] ;  /* 0x001888003a322984 */ /* 0x0000620000008a00 */
[----:B------:R-:W-:Y:S02]  /*15d0*/  FFMA.FTZ R101, R97, R122, -R101 ;  /* 0x0000007a61657223 */ /* 0x000fe40000010865 */
[----:B------:R-:W-:-:S02]  /*15e0*/  FADD.FTZ R134, RZ, R120 ;  /* 0x00000078ff867221 */ /* 0x000fc40000010000 */
[----:B------:R-:W-:Y:S01]  /*15f0*/  FADD.FTZ R135, R94, R101 ;  /* 0x000000655e877221 */ /* 0x000fe20000010000 */
[----:B------:R-:W-:Y:S05]  /*1600*/  @P2 BRA `(.L_x_12091) ;  /* 0x0000009000002947 */ /* 0x000fea0003800000 */
[----:B------:R-:W-:Y:S01]  /*1610*/  ISETP.NE.AND P3, PT, R61, c[0x0][0x174], PT ;  /* 0x00005d003d007a0c */ /* 0x000fe20003f65270 */
[----:B-1----:R-:W-:-:S12]  /*1620*/  HFMA2.MMA R51, -RZ, RZ, 0, 0 ;  /* 0x00000000ff337435 */ /* 0x002fd800000001ff */
[----:B------:R-:W-:-:S04]  /*1630*/  @P3 LEA.HI R50, R61, R61, RZ, 0x1 ;  /* 0x0000003d3d323211 */ /* 0x000fc800078f08ff */
[----:B------:R-:W-:-:S04]  /*1640*/  @P3 LOP3.LUT R50, R50, 0x1ffffe, RZ, 0xc0, !PT ;  /* 0x001ffffe32323812 */ /* 0x000fc800078ec0ff */
[----:B------:R-:W-:-:S04]  /*1650*/  @P3 IADD3 R50, -R50, R61, RZ ;  /* 0x0000003d32323210 */ /* 0x000fc80007ffe1ff */
[----:B------:R-:W-:Y:S02]  /*1660*/  @P3 LEA R99, R50, 0x880, 0xb ;  /* 0x0000088032633811 */ /* 0x000fe400078e58ff */
[----:B------:R-:W-:Y:S02]  /*1670*/  MOV R50, 0x3f800000 ;  /* 0x3f80000000327802 */ /* 0x000fe40000000f00 */
[----:B------:R-:W-:-:S05]  /*1680*/  @P3 IADD3 R99, R99, R86, RZ ;  /* 0x0000005663633210 */ /* 0x000fca0007ffe0ff */
[----:B------:R1:W2:Y:S02]  /*1690*/  @P3 LDS.64 R50, [R99] ;  /* 0x0000000063323984 */ /* 0x0002a40000000a00 */
.L_x_12091:
[----:B------:R-:W-:Y:S05]  /*16a0*/  BSYNC B0 ;  /* 0x0000000000007941 */ /* 0x000fea0003800000 */
.L_x_12090:
[----:B------:R-:W3:Y:S01]  /*16b0*/  SHFL.UP PT, R120, R135, 0x1, RZ ;  /* 0x0420000087787989 */ /* 0x000ee200000e00ff */
[----:B------:R-:W-:Y:S01]  /*16c0*/  ISETP.GE.AND P3, PT, R60, 0x1, PT ;  /* 0x000000013c00780c */ /* 0x000fe20003f66270 */
[-C--:B-1---5:R-:W-:Y:S01]  /*16d0*/  FMUL.FTZ R99, R39, R37.reuse ;  /* 0x0000002527637220 */ /* 0x0a2fe20000410000 */
[----:B------:R-:W-:Y:S01]  /*16e0*/  ISETP.GE.OR P0, PT, R61, c[0x0][0x174], P0 ;  /* 0x00005d003d007a0c */ /* 0x000fe20000706670 */
[----:B------:R-:W1:Y:S01]  /*16f0*/  SHFL.UP PT, R121, R134, 0x1, RZ ;  /* 0x0420000086797989 */ /* 0x000e6200000e00ff */
[-C--:B------:R-:W-:Y:S01]  /*1700*/  FMUL.FTZ R129, R39, R36.reuse ;  /* 0x0000002427817220 */ /* 0x080fe20000410000 */
[----:B------:R-:W-:Y:S01]  /*1710*/  BSSY B0, `(.L_x_12092) ;  /* 0x00000c5000007945 */ /* 0x000fe20003800000 */
[C---:B------:R-:W-:Y:S01]  /*1720*/  FFMA.FTZ R122, R38.reuse, R36, -R99 ;  /* 0x00000024267a7223 */ /* 0x040fe20000010863 */
[----:B------:R-:W4:Y:S01]  /*1730*/  SHFL.UP PT, R101, R136, 0x1, RZ ;  /* 0x0420000088657989 */ /* 0x000f2200000e00ff */
[----:B------:R-:W-:Y:S01]  /*1740*/  FFMA.FTZ R129, R38, R37, R129 ;  /* 0x0000002526817223 */ /* 0x000fe20000010081 */
[----:B------:R-:W-:Y:S01]  /*1750*/  ISETP.GT.U32.AND P4, PT, R139, 0x1b, PT ;  /* 0x0000001b8b00780c */ /* 0x000fe20003f84070 */
[C---:B------:R-:W-:Y:S01]  /*1760*/  FMUL.FTZ R138, R77.reuse, R122 ;  /* 0x0000007a4d8a7220 */ /* 0x040fe20000410000 */
[----:B------:R-:W0:Y:S01]  /*1770*/  SHFL.UP PT, R113, R111, 0x1, RZ ;  /* 0x042000006f717989 */ /* 0x000e2200000e00ff */
[-C--:B------:R-:W-:Y:S01]  /*1780*/  FMUL.FTZ R142, R77, R129.reuse ;  /* 0x000000814d8e7220 */ /* 0x080fe20000410000 */
[C---:B------:R-:W-:Y:S01]  /*1790*/  ISETP.GT.U32.AND P5, PT, R139.reuse, 0x17, PT ;  /* 0x000000178b00780c */ /* 0x040fe20003fa4070 */
[----:B------:R-:W-:Y:S01]  /*17a0*/  FMUL.FTZ R140, R76, R129 ;  /* 0x000000814c8c7220 */ /* 0x000fe20000410000 */
[----:B------:R-:W-:Y:S01]  /*17b0*/  SHFL.IDX PT, R40, R40, RZ, 0x1f ;  /* 0x00001fff28287589 */ /* 0x000fe200000e0000 */
[----:B------:R-:W-:Y:S01]  /*17c0*/  FMUL.FTZ R38, R96, R142 ;  /* 0x0000008e60267220 */ /* 0x000fe20000410000 */
[----:B------:R-:W-:Y:S01]  /*17d0*/  ISETP.GT.U32.AND P6, PT, R139, 0xf, PT ;  /* 0x0000000f8b00780c */ /* 0x000fe20003fc4070 */
[----:B------:R-:W-:Y:S01]  /*17e0*/  FMUL.FTZ R137, R76, R122 ;  /* 0x0000007a4c897220 */ /* 0x000fe20000410000 */
[----:B------:R-:W-:Y:S01]  /*17f0*/  SHFL.IDX PT, R41, R41, RZ, 0x1f ;  /* 0x00001fff29297589 */ /* 0x000fe200000e0000 */
[----:B------:R-:W-:-:S02]  /*1800*/  FFMA.FTZ R38, R97, R138, -R38 ;  /* 0x0000008a61267223 */ /* 0x000fc40000010826 */
[----:B------:R-:W-:Y:S02]  /*1810*/  FMUL.FTZ R132, R75, R122 ;  /* 0x0000007a4b847220 */ /* 0x000fe40000410000 */
[----:B---3--:R-:W-:Y:S02]  /*1820*/  FMUL.FTZ R124, R111, R120 ;  /* 0x000000786f7c7220 */ /* 0x008fe40000410000 */
[----:B------:R-:W-:Y:S02]  /*1830*/  FADD.FTZ R38, R137, R38 ;  /* 0x0000002689267221 */ /* 0x000fe40000010000 */
[CC--:B-1----:R-:W-:Y:S02]  /*1840*/  FMUL.FTZ R123, R111.reuse, R121.reuse ;  /* 0x000000796f7b7220 */ /* 0x0c2fe40000410000 */
[----:B------:R-:W-:Y:S02]  /*1850*/  FFMA.FTZ R121, R136, R121, R124 ;  /* 0x0000007988797223 */ /* 0x000fe4000001007c */
[----:B----4-:R-:W-:-:S02]  /*1860*/  FMUL.FTZ R39, R111, R101 ;  /* 0x000000656f277220 */ /* 0x010fc40000410000 */
[C---:B------:R-:W-:Y:S02]  /*1870*/  FFMA.FTZ R120, R136.reuse, R120, -R123 ;  /* 0x0000007888787223 */ /* 0x040fe4000001087b */
[-C--:B0-----:R-:W-:Y:S02]  /*1880*/  FFMA.FTZ R36, R136, R113.reuse, R39 ;  /* 0x0000007188247223 */ /* 0x081fe40000010027 */
        /* <DEDUP_REMOVED lines=8> */
[----:B------:R-:W-:Y:S01]  /*1910*/  FMUL.FTZ R123, R109, -R38 ;  /* 0x800000266d7b7220 */ /* 0x000fe20000410000 */
[----:B------:R-:W1:Y:S01]  /*1920*/  SHFL.UP PT, R99, R135, 0x2, RZ ;  /* 0x0440000087637989 */ /* 0x000e6200000e00ff */
[----:B------:R-:W-:Y:S02]  /*1930*/  FFMA.FTZ R111, -R96, R138, -R111 ;  /* 0x0000008a606f7223 */ /* 0x000fe4000001096f */
[-C--:B------:R-:W-:Y:S01]  /*1940*/  FMUL.FTZ R133, R75, R129.reuse ;  /* 0x000000814b857220 */ /* 0x080fe20000410000 */
[----:B------:R-:W3:Y:S01]  /*1950*/  SHFL.UP PT, R37, R136, 0x2, RZ ;  /* 0x0440000088257989 */ /* 0x000ee200000e00ff */
[----:B------:R-:W-:Y:S02]  /*1960*/  FADD.FTZ R120, -R140, R111 ;  /* 0x0000006f8c787221 */ /* 0x000fe40000010100 */
[----:B------:R-:W-:Y:S01]  /*1970*/  FMUL.FTZ R130, R74, R129 ;  /* 0x000000814a827220 */ /* 0x000fe20000410000 */
[----:B------:R-:W4:Y:S01]  /*1980*/  SHFL.UP PT, R39, R36, 0x2, RZ ;  /* 0x0440000024277989 */ /* 0x000f2200000e00ff */
[----:B------:R-:W-:-:S02]  /*1990*/  FMUL.FTZ R111, R109, -R120 ;  /* 0x800000786d6f7220 */ /* 0x000fc40000410000 */
[C---:B------:R-:W-:Y:S02]  /*19a0*/  FFMA.FTZ R124, R107.reuse, R120, R123 ;  /* 0x000000786b7c7223 */ /* 0x040fe4000001007b */
[----:B------:R-:W-:Y:S02]  /*19b0*/  FFMA.FTZ R121, R107, R38, -R111 ;  /* 0x000000266b797223 */ /* 0x000fe4000001086f */
[----:B------:R-:W-:Y:S02]  /*19c0*/  FADD.FTZ R124, -R133, R124 ;  /* 0x0000007c857c7221 */ /* 0x000fe40000010100 */
[-C--:B------:R-:W-:Y:S02]  /*19d0*/  FMUL.FTZ R131, R74, R122.reuse ;  /* 0x0000007a4a837220 */ /* 0x080fe40000410000 */
[----:B------:R-:W-:Y:S02]  /*19e0*/  FMUL.FTZ R127, R73, R122 ;  /* 0x0000007a497f7220 */ /* 0x000fe40000410000 */
[----:B0-----:R-:W-:-:S02]  /*19f0*/  FMUL.FTZ R38, R36, R101 ;  /* 0x0000006524267220 */ /* 0x001fc40000410000 */
[-C--:B-1----:R-:W-:Y:S02]  /*1a00*/  FMUL.FTZ R113, R36, R99.reuse ;  /* 0x0000006324717220 */ /* 0x082fe40000410000 */
[----:B------:R-:W-:Y:S02]  /*1a10*/  FFMA.FTZ R120, R136, R99, -R38 ;  /* 0x0000006388787223 */ /* 0x000fe40000010826 */
[----:B---3--:R-:W-:Y:S02]  /*1a20*/  FMUL.FTZ R111, R36, R37 ;  /* 0x00000025246f7220 */ /* 0x008fe40000410000 */
[----:B------:R-:W-:Y:S02]  /*1a30*/  FFMA.FTZ R113, R136, R101, R113 ;  /* 0x0000006588717223 */ /* 0x000fe40000010071 */
[-C--:B----4-:R-:W-:Y:S02]  /*1a40*/  FMUL.FTZ R38, R36, R39.reuse ;  /* 0x0000002724267220 */ /* 0x090fe40000410000 */
[----:B------:R-:W-:-:S02]  /*1a50*/  FFMA.FTZ R111, R136, R39, R111 ;  /* 0x00000027886f7223 */ /* 0x000fc4000001006f */
[----:B------:R-:W-:Y:S02]  /*1a60*/  @P3 FADD.FTZ R135, R135, R120 ;  /* 0x0000007887873221 */ /* 0x000fe40000010000 */
[----:B------:R-:W-:Y:S01]  /*1a70*/  @P3 FADD.FTZ R134, R134, R113 ;  /* 0x0000007186863221 */ /* 0x000fe20000010000 */
[----:B------:R-:W-:Y:S01]  /*1a80*/  FSEL R36, R36, R111, !P3 ;  /* 0x0000006f24247208 */ /* 0x000fe20005800000 */
[----:B------:R-:W-:Y:S01]  /*1a90*/  @P3 FFMA.FTZ R136, R136, R37, -R38 ;  /* 0x0000002588883223 */ /* 0x000fe20000010826 */
[----:B------:R-:W0:Y:S01]  /*1aa0*/  SHFL.UP PT, R99, R135, 0x4, RZ ;  /* 0x0480000087637989 */ /* 0x000e2200000e00ff */
[----:B------:R-:W-:Y:S01]  /*1ab0*/  FADD.FTZ R38, R132, R121 ;  /* 0x0000007984267221 */ /* 0x000fe20000010000 */
[----:B------:R-:W-:Y:S01]  /*1ac0*/  ISETP.GE.AND P3, PT, R60, 0x4, PT ;  /* 0x000000043c00780c */ /* 0x000fe20003f66270 */
[C---:B------:R-:W-:Y:S01]  /*1ad0*/  FMUL.FTZ R111, R117.reuse, -R124 ;  /* 0x8000007c756f7220 */ /* 0x040fe20000410000 */
[----:B------:R-:W1:Y:S01]  /*1ae0*/  SHFL.UP PT, R101, R134, 0x4, RZ ;  /* 0x0480000086657989 */ /* 0x000e6200000e00ff */
[----:B------:R-:W-:-:S02]  /*1af0*/  FMUL.FTZ R113, R117, -R38 ;  /* 0x8000002675717220 */ /* 0x000fc40000410000 */
[C---:B------:R-:W-:Y:S01]  /*1b00*/  FFMA.FTZ R128, R119.reuse, R38, -R111 ;  /* 0x0000002677807223 */ /* 0x040fe2000001086f */
[----:B------:R-:W3:Y:S01]  /*1b10*/  SHFL.UP PT, R37, R136, 0x4, RZ ;  /* 0x0480000088257989 */ /* 0x000ee200000e00ff */
[----:B------:R-:W-:Y:S02]  /*1b20*/  FFMA.FTZ R113, R119, R124, R113 ;  /* 0x0000007c77717223 */ /* 0x000fe40000010071 */
[C---:B--2---:R-:W-:Y:S01]  /*1b30*/  FMUL.FTZ R38, R96.reuse, R51 ;  /* 0x0000003360267220 */ /* 0x044fe20000410000 */
[----:B------:R-:W2:Y:S01]  /*1b40*/  SHFL.UP PT, R39, R36, 0x4, RZ ;  /* 0x0480000024277989 */ /* 0x000ea200000e00ff */
[----:B------:R-:W-:Y:S02]  /*1b50*/  FMUL.FTZ R120, R96, -R50 ;  /* 0x8000003260787220 */ /* 0x000fe40000410000 */
[----:B------:R-:W-:Y:S02]  /*1b60*/  FADD.FTZ R121, -R130, R113 ;  /* 0x0000007182797221 */ /* 0x000fe40000010100 */
[----:B------:R-:W-:-:S02]  /*1b70*/  FADD.FTZ R128, R131, R128 ;  /* 0x0000008083807221 */ /* 0x000fc40000010000 */
[C---:B------:R-:W-:Y:S02]  /*1b80*/  FFMA.FTZ R38, R97.reuse, R50, -R38 ;  /* 0x0000003261267223 */ /* 0x040fe40000010826 */
[----:B------:R-:W-:Y:S02]  /*1b90*/  FFMA.FTZ R120, R97, -R51, R120 ;  /* 0x8000003361787223 */ /* 0x000fe40000010078 */
[C---:B------:R-:W-:Y:S02]  /*1ba0*/  FMUL.FTZ R123, R126.reuse, -R121 ;  /* 0x800000797e7b7220 */ /* 0x040fe40000410000 */
[----:B------:R-:W-:Y:S02]  /*1bb0*/  FMUL.FTZ R124, R126, -R128 ;  /* 0x800000807e7c7220 */ /* 0x000fe40000410000 */
[C---:B------:R-:W-:Y:S02]  /*1bc0*/  FMUL.FTZ R113, R109.reuse, -R38 ;  /* 0x800000266d717220 */ /* 0x040fe40000410000 */
[----:B------:R-:W-:-:S02]  /*1bd0*/  FMUL.FTZ R111, R109, -R120 ;  /* 0x800000786d6f7220 */ /* 0x000fc40000410000 */
[C---:B------:R-:W-:Y:S02]  /*1be0*/  FFMA.FTZ R146, R125.reuse, R128, -R123 ;  /* 0x000000807d927223 */ /* 0x040fe4000001087b */
[----:B------:R-:W-:Y:S02]  /*1bf0*/  FFMA.FTZ R123, R125, R121, R124 ;  /* 0x000000797d7b7223 */ /* 0x000fe4000001007c */
[C---:B------:R-:W-:Y:S02]  /*1c00*/  FFMA.FTZ R144, R107.reuse, R120, R113 ;  /* 0x000000786b907223 */ /* 0x040fe40000010071 */
[C---:B0-----:R-:W-:Y:S02]  /*1c10*/  FMUL.FTZ R121, R36.reuse, R99 ;  /* 0x0000006324797220 */ /* 0x041fe40000410000 */
[----:B------:R-:W-:Y:S02]  /*1c20*/  FFMA.FTZ R124, R107, R38, -R111 ;  /* 0x000000266b7c7223 */ /* 0x000fe4000001086f */
[----:B-1----:R-:W-:-:S02]  /*1c30*/  FMUL.FTZ R113, R36, R101 ;  /* 0x0000006524717220 */ /* 0x002fc40000410000 */
[C---:B---3--:R-:W-:Y:S02]  /*1c40*/  FMUL.FTZ R111, R36.reuse, R37 ;  /* 0x00000025246f7220 */ /* 0x048fe40000410000 */
[----:B--2---:R-:W-:Y:S02]  /*1c50*/  FMUL.FTZ R38, R36, R39 ;  /* 0x0000002724267220 */ /* 0x004fe40000410000 */
[C---:B------:R-:W-:Y:S02]  /*1c60*/  FFMA.FTZ R121, R136.reuse, R101, R121 ;  /* 0x0000006588797223 */ /* 0x040fe40000010079 */
[C---:B------:R-:W-:Y:S02]  /*1c70*/  FFMA.FTZ R120, R136.reuse, R99, -R113 ;  /* 0x0000006388787223 */ /* 0x040fe40000010871 */
        /* <DEDUP_REMOVED lines=8> */
[----:B------:R-:W-:Y:S01]  /*1d00*/  FADD.FTZ R146, R127, R146 ;  /* 0x000000927f927221 */ /* 0x000fe20000010000 */
[----:B------:R-:W1:Y:S01]  /*1d10*/  SHFL.UP PT, R99, R134, 0x8, RZ ;  /* 0x0500000086637989 */ /* 0x000e6200000e00ff */
[----:B------:R-:W-:Y:S02]  /*1d20*/  FADD.FTZ R123, -R128, R123 ;  /* 0x0000007b807b7221 */ /* 0x000fe40000010100 */
[----:B------:R-:W-:Y:S01]  /*1d30*/  FMUL.FTZ R38, R117, -R144 ;  /* 0x8000009075267220 */ /* 0x000fe20000410000 */
[----:B------:R-:W2:Y:S01]  /*1d40*/  SHFL.UP PT, R39, R135, 0x8, RZ ;  /* 0x0500000087277989 */ /* 0x000ea200000e00ff */
[----:B------:R-:W-:-:S02]  /*1d50*/  FMUL.FTZ R113, R118, -R123 ;  /* 0x8000007b76717220 */ /* 0x000fc40000410000 */
[----:B------:R-:W-:Y:S01]  /*1d60*/  FMUL.FTZ R101, R117, -R124 ;  /* 0x8000007c75657220 */ /* 0x000fe20000410000 */
[----:B------:R-:W3:Y:S01]  /*1d70*/  SHFL.UP PT, R111, R36, 0x8, RZ ;  /* 0x05000000246f7989 */ /* 0x000ee200000e00ff */
[----:B------:R-:W-:Y:S02]  /*1d80*/  FMUL.FTZ R120, R118, -R146 ;  /* 0x8000009276787220 */ /* 0x000fe40000410000 */
[----:B------:R-:W-:Y:S02]  /*1d90*/  FFMA.FTZ R38, R119, R124, -R38 ;  /* 0x0000007c77267223 */ /* 0x000fe40000010826 */
[C---:B------:R-:W-:Y:S02]  /*1da0*/  FFMA.FTZ R121, R115.reuse, R146, -R113 ;  /* 0x0000009273797223 */ /* 0x040fe40000010871 */
[----:B------:R-:W-:Y:S02]  /*1db0*/  FFMA.FTZ R146, R115, R123, R120 ;  /* 0x0000007b73927223 */ /* 0x000fe40000010078 */
[----:B------:R-:W-:-:S02]  /*1dc0*/  FFMA.FTZ R101, R119, R144, R101 ;  /* 0x0000009077657223 */ /* 0x000fc40000010065 */
[C---:B------:R-:W-:Y:S02]  /*1dd0*/  FMUL.FTZ R124, R72.reuse, R122 ;  /* 0x0000007a487c7220 */ /* 0x040fe40000410000 */
[----:B------:R-:W-:Y:S02]  /*1de0*/  FMUL.FTZ R123, R72, R129 ;  /* 0x00000081487b7220 */ /* 0x000fe40000410000 */
[C---:B------:R-:W-:Y:S02]  /*1df0*/  FMUL.FTZ R120, R126.reuse, -R38 ;  /* 0x800000267e787220 */ /* 0x040fe40000410000 */
[----:B------:R-:W-:Y:S02]  /*1e00*/  FMUL.FTZ R113, R126, -R101 ;  /* 0x800000657e717220 */ /* 0x000fe40000410000 */
[----:B------:R-:W-:Y:S02]  /*1e10*/  FADD.FTZ R144, R124, R121 ;  /* 0x000000797c907221 */ /* 0x000fe40000010000 */
[----:B------:R-:W-:-:S02]  /*1e20*/  FADD.FTZ R146, -R123, R146 ;  /* 0x000000927b927221 */ /* 0x000fc40000010100 */
[C---:B------:R-:W-:Y:S02]  /*1e30*/  FFMA.FTZ R143, R125.reuse, R101, R120 ;  /* 0x000000657d8f7223 */ /* 0x040fe40000010078 */
[----:B------:R-:W-:Y:S02]  /*1e40*/  FFMA.FTZ R113, R125, R38, -R113 ;  /* 0x000000267d717223 */ /* 0x000fe40000010871 */
[C---:B------:R-:W-:Y:S02]  /*1e50*/  FMUL.FTZ R120, R105.reuse, -R144 ;  /* 0x8000009069787220 */ /* 0x040fe40000410000 */
[-C--:B------:R-:W-:Y:S02]  /*1e60*/  FMUL.FTZ R101, R105, -R146.reuse ;  /* 0x8000009269657220 */ /* 0x080fe40000410000 */
[----:B------:R-:W-:Y:S02]  /*1e70*/  FMUL.FTZ R38, R118, -R143 ;  /* 0x8000008f76267220 */ /* 0x000fe40000410000 */
[----:B------:R-:W-:-:S02]  /*1e80*/  FFMA.FTZ R150, R103, R146, R120 ;  /* 0x0000009267967223 */ /* 0x000fc40000010078 */
[----:B------:R-:W-:Y:S02]  /*1e90*/  FFMA.FTZ R101, R103, R144, -R101 ;  /* 0x0000009067657223 */ /* 0x000fe40000010865 */
[----:B------:R-:W-:Y:S02]  /*1ea0*/  FFMA.FTZ R146, R115, R113, -R38 ;  /* 0x0000007173927223 */ /* 0x000fe40000010826 */
[----:B0-----:R-:W-:Y:S02]  /*1eb0*/  FMUL.FTZ R38, R36, R37 ;  /* 0x0000002524267220 */ /* 0x001fe40000410000 */
[----:B------:R-:W-:Y:S02]  /*1ec0*/  FMUL.FTZ R144, R118, -R113 ;  /* 0x8000007176907220 */ /* 0x000fe40000410000 */
[C---:B-1----:R-:W-:Y:S02]  /*1ed0*/  FMUL.FTZ R113, R36.reuse, R99 ;  /* 0x0000006324717220 */ /* 0x042fe40000410000 */
[----:B--2---:R-:W-:-:S02]  /*1ee0*/  FMUL.FTZ R120, R36, R39 ;  /* 0x0000002724787220 */ /* 0x004fc40000410000 */
[-C--:B---3--:R-:W-:Y:S02]  /*1ef0*/  FFMA.FTZ R121, R136, R111.reuse, R38 ;  /* 0x0000006f88797223 */ /* 0x088fe40000010026 */
[----:B------:R-:W-:Y:S02]  /*1f00*/  FMUL.FTZ R111, R36, R111 ;  /* 0x0000006f246f7220 */ /* 0x000fe40000410000 */
[C---:B------:R-:W-:Y:S02]  /*1f10*/  FFMA.FTZ R38, R136.reuse, R39, -R113 ;  /* 0x0000002788267223 */ /* 0x040fe40000010871 */
[C---:B------:R-:W-:Y:S02]  /*1f20*/  FFMA.FTZ R99, R136.reuse, R99, R120 ;  /* 0x0000006388637223 */ /* 0x040fe40000010078 */
[----:B------:R-:W-:Y:S01]  /*1f30*/  @P3 FFMA.FTZ R136, R136, R37, -R111 ;  /* 0x0000002588883223 */ /* 0x000fe2000001086f */
[----:B------:R-:W-:Y:S01]  /*1f40*/  HFMA2.MMA R37, -RZ, RZ, 0, 0 ;  /* 0x00000000ff257435 */ /* 0x000fe200000001ff */
[----:B------:R-:W-:-:S02]  /*1f50*/  @P3 FADD.FTZ R135, R135, R38 ;  /* 0x0000002687873221 */ /* 0x000fc40000010000 */
[----:B------:R-:W-:Y:S01]  /*1f60*/  @P3 FADD.FTZ R134, R134, R99 ;  /* 0x0000006386863221 */ /* 0x000fe20000010000 */
[----:B------:R-:W0:Y:S01]  /*1f70*/  SHFL.UP PT, R111, R136, 0x10, RZ ;  /* 0x06000000886f7989 */ /* 0x000e2200000e00ff */
[----:B------:R-:W-:Y:S01]  /*1f80*/  FFMA.FTZ R148, R115, R143, R144 ;  /* 0x0000008f73947223 */ /* 0x000fe20000010090 */
[----:B------:R-:W-:Y:S01]  /*1f90*/  FSEL R144, R36, R121, !P3 ;  /* 0x0000007924907208 */ /* 0x000fe20005800000 */
[----:B------:R-:W-:Y:S01]  /*1fa0*/  FMUL.FTZ R121, R71, R129 ;  /* 0x0000008147797220 */ /* 0x000fe20000410000 */
[----:B------:R-:W1:Y:S01]  /*1fb0*/  SHFL.UP PT, R147, R135, 0x10, RZ ;  /* 0x0600000087937989 */ /* 0x000e6200000e00ff */
[----:B------:R-:W-:Y:S01]  /*1fc0*/  FMUL.FTZ R36, R105, -R148 ;  /* 0x8000009469247220 */ /* 0x000fe20000410000 */
[----:B------:R-:W-:Y:S01]  /*1fd0*/  ISETP.GE.AND P3, PT, R60, 0x10, PT ;  /* 0x000000103c00780c */ /* 0x000fe20003f66270 */
[----:B------:R-:W-:Y:S01]  /*1fe0*/  FMUL.FTZ R120, R71, R122 ;  /* 0x0000007a47787220 */ /* 0x000fe20000410000 */
[----:B------:R-:W2:Y:S01]  /*1ff0*/  SHFL.UP PT, R143, R134, 0x10, RZ ;  /* 0x06000000868f7989 */ /* 0x000ea200000e00ff */
[-C--:B------:R-:W-:Y:S01]  /*2000*/  FFMA.FTZ R149, R103, R146.reuse, -R36 ;  /* 0x0000009267957223 */ /* 0x080fe20000010824 */
[----:B------:R-:W-:Y:S01]  /*2010*/  MOV R36, 0x3f800000 ;  /* 0x3f80000000247802 */ /* 0x000fe20000000f00 */
[----:B------:R-:W-:Y:S01]  /*2020*/  FADD.FTZ R99, -R121, R150 ;  /* 0x0000009679637221 */ /* 0x000fe20000010100 */
[----:B------:R-:W3:Y:S01]  /*2030*/  SHFL.UP PT, R145, R144, 0x10, RZ ;  /* 0x0600000090917989 */ /* 0x000ee200000e00ff */
[----:B------:R-:W-:Y:S01]  /*2040*/  FMUL.FTZ R146, R105, -R146 ;  /* 0x8000009269927220 */ /* 0x000fe20000410000 */
[----:B------:R-:W-:Y:S01]  /*2050*/  CS2R R38, SRZ ;  /* 0x0000000000267805 */ /* 0x000fe2000001ff00 */
[----:B------:R-:W-:-:S02]  /*2060*/  FADD.FTZ R101, R120, R101 ;  /* 0x0000006578657221 */ /* 0x000fc40000010000 */
[----:B------:R-:W-:Y:S02]  /*2070*/  FMUL.FTZ R113, R100, -R99 ;  /* 0x8000006364717220 */ /* 0x000fe40000410000 */
[----:B------:R-:W-:Y:S01]  /*2080*/  FFMA.FTZ R151, R103, R148, R146 ;  /* 0x0000009467977223 */ /* 0x000fe20000010092 */
[----:B------:R-:W4:Y:S01]  /*2090*/  @!P0 LDS.128 R36, [UR4+0x1980] ;  /* 0x00198004ff248984 */ /* 0x000f220008000c00 */
[-C--:B------:R-:W-:Y:S01]  /*20a0*/  FFMA.FTZ R113, R98, R101.reuse, -R113 ;  /* 0x0000006562717223 */ /* 0x080fe20000010871 */
[----:B------:R-:W-:Y:S01]  /*20b0*/  ISETP.NE.AND P0, PT, R139, 0x1f, PT ;  /* 0x0000001f8b00780c */ /* 0x000fe20003f05270 */
[C---:B------:R-:W-:Y:S02]  /*20c0*/  FMUL.FTZ R146, R100.reuse, -R101 ;  /* 0x8000006564927220 */ /* 0x040fe40000410000 */
[----:B------:R-:W-:Y:S02]  /*20d0*/  FMUL.FTZ R101, R100, -R151 ;  /* 0x8000009764657220 */ /* 0x000fe40000410000 */
[----:B------:R-:W-:-:S02]  /*20e0*/  FFMA.FTZ R152, R98, R99, R146 ;  /* 0x0000006362987223 */ /* 0x000fc40000010092 */
[----:B------:R-:W-:Y:S02]  /*20f0*/  FFMA.FTZ R99, R98, R149, -R101 ;  /* 0x0000009562637223 */ /* 0x000fe40000010865 */
[C---:B0-----:R-:W-:Y:S02]  /*2100*/  FMUL.FTZ R101, R144.reuse, R111 ;  /* 0x0000006f90657220 */ /* 0x041fe40000410000 */
[C---:B-1----:R-:W-:Y:S02]  /*2110*/  FMUL.FTZ R148, R144.reuse, R147 ;  /* 0x0000009390947220 */ /* 0x042fe40000410000 */
[----:B--2---:R-:W-:Y:S02]  /*2120*/  FMUL.FTZ R146, R144, R143 ;  /* 0x0000008f90927220 */ /* 0x004fe40000410000 */
[----:B------:R-:W-:Y:S02]  /*2130*/  FMUL.FTZ R150, R100, -R149 ;  /* 0x8000009564967220 */ /* 0x000fe40000410000 */
[----:B---3--:R-:W-:-:S02]  /*2140*/  FFMA.FTZ R149, R136, R145, R101 ;  /* 0x0000009188957223 */ /* 0x008fc40000010065 */
[----:B------:R-:W-:Y:S02]  /*2150*/  FFMA.FTZ R143, R136, R143, R148 ;  /* 0x0000008f888f7223 */ /* 0x000fe40000010094 */
[----:B------:R-:W-:Y:S02]  /*2160*/  FMUL.FTZ R145, R144, R145 ;  /* 0x0000009190917220 */ /* 0x000fe40000410000 */
[----:B------:R-:W-:Y:S02]  /*2170*/  FFMA.FTZ R146, R136, R147, -R146 ;  /* 0x0000009388927223 */ /* 0x000fe40000010892 */
[C---:B------:R-:W-:Y:S02]  /*2180*/  FMUL.FTZ R122, R70.reuse, R122 ;  /* 0x0000007a467a7220 */ /* 0x040fe40000410000 */
[----:B------:R-:W-:Y:S02]  /*2190*/  FMUL.FTZ R129, R70, R129 ;  /* 0x0000008146817220 */ /* 0x000fe40000410000 */
[----:B------:R-:W-:Y:S01]  /*21a0*/  @P3 FADD.FTZ R134, R134, R143 ;  /* 0x0000008f86863221 */ /* 0x000fe20000010000 */
[----:B------:R-:W-:Y:S01]  /*21b0*/  FSEL R143, R144, R149, !P3 ;  /* 0x00000095908f7208 */ /* 0x000fe20005800000 */
[----:B------:R-:W-:-:S02]  /*21c0*/  @P3 FFMA.FTZ R136, R136, R111, -R145 ;  /* 0x0000006f88883223 */ /* 0x000fc40000010891 */
[----:B------:R-:W-:Y:S01]  /*21d0*/  @P3 FADD.FTZ R135, R135, R146 ;  /* 0x0000009287873221 */ /* 0x000fe20000010000 */
[----:B------:R-:W-:Y:S01]  /*21e0*/  ISETP.GT.U32.AND P3, PT, R139, 0x1d, PT ;  /* 0x0000001d8b00780c */ /* 0x000fe20003f64070 */
[----:B------:R-:W-:Y:S01]  /*21f0*/  FFMA.FTZ R101, R98, R151, R150 ;  /* 0x0000009762657223 */ /* 0x000fe20000010096 */
[----:B------:R-:W0:Y:S01]  /*2200*/  SHFL.UP PT, R143, R143, 0x1, RZ ;  /* 0x042000008f8f7989 */ /* 0x000e2200000e00ff */
[----:B------:R-:W-:Y:S02]  /*2210*/  FADD.FTZ R113, R122, R113 ;  /* 0x000000717a717221 */ /* 0x000fe40000010000 */
        /* <DEDUP_REMOVED lines=10> */
[----:B------:R-:W-:-:S02]  /*22c0*/  FMUL.FTZ R144, R101, R154 ;  /* 0x0000009a65907220 */ /* 0x000fc40000410000 */
[-C--:B------:R-:W-:Y:S02]  /*22d0*/  FMUL.FTZ R150, R101, R148.reuse ;  /* 0x0000009465967220 */ /* 0x080fe40000410000 */
[----:B------:R-:W-:Y:S02]  /*22e0*/  FFMA.FTZ R148, R99, R148, -R146 ;  /* 0x0000009463947223 */ /* 0x000fe40000010892 */
[-C--:B---3--:R-:W-:Y:S02]  /*22f0*/  FMUL.FTZ R146, R101, R152.reuse ;  /* 0x0000009865927220 */ /* 0x088fe40000410000 */
[C---:B------:R-:W-:Y:S02]  /*2300*/  FFMA.FTZ R144, R99.reuse, R152, -R144 ;  /* 0x0000009863907223 */ /* 0x040fe40000010890 */
[C---:B------:R-:W-:Y:S02]  /*2310*/  FFMA.FTZ R150, R99.reuse, R156, R150 ;  /* 0x0000009c63967223 */ /* 0x040fe40000010096 */
[----:B------:R-:W-:Y:S01]  /*2320*/  FFMA.FTZ R101, R99, R154, R146 ;  /* 0x0000009a63657223 */ /* 0x000fe20000010092 */
[----:B------:R-:W-:Y:S01]  /*2330*/  MOV R99, R144 ;  /* 0x0000009000637202 */ /* 0x000fe20000000f00 */
[----:B------:R-:W-:-:S02]  /*2340*/  FADD.FTZ R113, R113, R148 ;  /* 0x0000009471717221 */ /* 0x000fc40000010000 */
[----:B------:R-:W-:Y:S02]  /*2350*/  FADD.FTZ R111, R111, R150 ;  /* 0x000000966f6f7221 */ /* 0x000fe40000010000 */
.L_x_12093:
[----:B-12-4-:R-:W-:Y:S05]  /*2360*/  BSYNC B0 ;  /* 0x0000000000007941 */ /* 0x016fea0003800000 */
.L_x_12092:
[----:B---3--:R1:W2:Y:S01]  /*2370*/  SHFL.DOWN PT, R152, R99, 0x2, 0x1f ;  /* 0x08401f0063987f89 */ /* 0x0082a200000e0000 */
[----:B------:R-:W-:Y:S03]  /*2380*/  BSSY B0, `(.L_x_12094) ;  /* 0x0000010000007945 */ /* 0x000fe60003800000 */
[----:B------:R1:W3:Y:S04]  /*2390*/  SHFL.DOWN PT, R154, R101, 0x2, 0x1f ;  /* 0x08401f00659a7f89 */ /* 0x0002e800000e0000 */
        /* <DEDUP_REMOVED lines=14> */
.L_x_12095:
[----:B------:R-:W-:Y:S05]  /*2480*/  BSYNC B0 ;  /* 0x0000000000007941 */ /* 0x000fea0003800000 */
.L_x_12094:
        /* <DEDUP_REMOVED lines=17> */
.L_x_12097:
[----:B------:R-:W-:Y:S05]  /*25a0*/  BSYNC B0 ;  /* 0x0000000000007941 */ /* 0x000fea0003800000 */
.L_x_12096:
        /* <DEDUP_REMOVED lines=17> */
.L_x_12099:
[----:B------:R-:W-:Y:S05]  /*26c0*/  BSYNC B0 ;  /* 0x0000000000007941 */ /* 0x000fea0003800000 */
.L_x_12098:
        /* <DEDUP_REMOVED lines=17> */
.L_x_12101:
[----:B------:R-:W-:Y:S05]  /*27e0*/  BSYNC B0 ;  /* 0x0000000000007941 */ /* 0x000fea0003800000 */
.L_x_12100:
[----:B------:R-:W-:Y:S01]  /*27f0*/  SHFL.DOWN PT, R144, R101, 0x1, 0x1f ;  /* 0x08201f0065907f89 */ /* 0x000fe200000e0000 */
[CC--:B------:R-:W-:Y:S01]  /*2800*/  FMUL.FTZ R145, R143.reuse, R41.reuse ;  /* 0x000000298f917220 */ /* 0x0c0fe20000410000 */
[----:B------:R-:W-:Y:S01]  /*2810*/  ISETP.GT.AND P0, PT, R60, 0x1e, PT ;  /* 0x0000001e3c00780c */ /* 0x000fe20003f04270 */
[----:B------:R-:W-:Y:S01]  /*2820*/  FMUL.FTZ R143, R143, R40 ;  /* 0x000000288f8f7220 */ /* 0x000fe20000410000 */
[----:B------:R-:W5:Y:S01]  /*2830*/  SHFL.IDX PT, R147, R39, RZ, 0x1f ;  /* 0x00001fff27937589 */ /* 0x000f6200000e0000 */
[----:B------:R-:W-:Y:S02]  /*2840*/  BSSY B0, `(.L_x_12102) ;  /* 0x000015b000007945 */ /* 0x000fe40003800000 */
[----:B------:R-:W-:Y:S01]  /*2850*/  FFMA.FTZ R143, R136, R41, R143 ;  /* 0x00000029888f7223 */ /* 0x000fe2000001008f */
[----:B------:R-:W2:Y:S03]  /*2860*/  SHFL.IDX PT, R146, R38, RZ, 0x1f ;  /* 0x00001fff26927589 */ /* 0x000ea600000e0000 */
[----:B------:R-:W-:Y:S01]  /*2870*/  @P1 FADD.FTZ R41, R134, R143 ;  /* 0x0000008f86291221 */ /* 0x000fe20000010000 */
[----:B0-----:R-:W0:Y:S04]  /*2880*/  SHFL.DOWN PT, R148, R99, 0x1, 0x1f ;  /* 0x08201f0063947f89 */ /* 0x001e2800000e0000 */
[----:B------:R-:W4:Y:S04]  /*2890*/  SHFL.DOWN PT, R150, R113, 0x1, 0x1f ;  /* 0x08201f0071967f89 */ /* 0x000f2800000e0000 */
[----:B------:R-:W3:Y:S04]  /*28a0*/  SHFL.DOWN PT, R151, R111, 0x1, 0x1f ;  /* 0x08201f006f977f89 */ /* 0x000ee800000e0000 */
[----:B-12---:R-:W-:Y:S01]  /*28b0*/  SHFL.IDX PT, R101, R101, RZ, 0x1f ;  /* 0x00001fff65657589 */ /* 0x006fe200000e0000 */
[----:B-----5:R-:W-:-:S03]  /*28c0*/  @P2 FMUL.FTZ R149, R144, R147 ;  /* 0x0000009390952220 */ /* 0x020fc60000410000 */
[----:B------:R-:W-:Y:S01]  /*28d0*/  SHFL.IDX PT, R99, R99, RZ, 0x1f ;  /* 0x00001fff63637589 */ /* 0x000fe200000e0000 */
[----:B------:R-:W-:-:S03]  /*28e0*/  @P2 FMUL.FTZ R144, R144, R146 ;  /* 0x0000009290902220 */ /* 0x000fc60000410000 */
[----:B------:R-:W-:Y:S01]  /*28f0*/  SHFL.IDX PT, R113, R113, RZ, 0x1f ;  /* 0x00001fff71717589 */ /* 0x000fe200000e0000 */
[----:B0-----:R-:W-:-:S03]  /*2900*/  @P2 FFMA.FTZ R149, R148, R146, -R149 ;  /* 0x0000009294952223 */ /* 0x001fc60000010895 */
[----:B------:R-:W-:Y:S01]  /*2910*/  SHFL.IDX PT, R111, R111, RZ, 0x1f ;  /* 0x00001fff6f6f7589 */ /* 0x000fe200000e0000 */
[----:B------:R-:W-:Y:S02]  /*2920*/  @P2 FFMA.FTZ R148, R148, R147, R144 ;  /* 0x0000009394942223 */ /* 0x000fe40000010090 */
[----:B------:R-:W-:Y:S02]  /*2930*/  FFMA.FTZ R144, R136, R40, -R145 ;  /* 0x0000002888907223 */ /* 0x000fe40000010891 */
[----:B----4-:R-:W-:Y:S02]  /*2940*/  @P2 FADD.FTZ R146, R150, R149 ;  /* 0x0000009596922221 */ /* 0x010fe40000010000 */
[----:B---3--:R-:W-:Y:S01]  /*2950*/  @P2 FADD.FTZ R147, R151, R148 ;  /* 0x0000009497932221 */ /* 0x008fe20000010000 */
[----:B------:R-:W-:Y:S01]  /*2960*/  ISETP.NE.AND P2, PT, R58, RZ, PT ;  /* 0x000000ff3a00720c */ /* 0x000fe20003f45270 */
[----:B------:R-:W-:Y:S01]  /*2970*/  @P1 FADD.FTZ R40, R135, R144 ;  /* 0x0000009087281221 */ /* 0x000fe20000010000 */
[----:B------:R-:W-:Y:S01]  /*2980*/  ISETP.NE.AND P1, PT, R60, RZ, PT ;  /* 0x000000ff3c00720c */ /* 0x000fe20003f25270 */
[----:B------:R-:W-:-:S02]  /*2990*/  FMUL.FTZ R134, R146, -R51 ;  /* 0x8000003392867220 */ /* 0x000fc40000410000 */
[----:B------:R-:W-:Y:S02]  /*29a0*/  FMUL.FTZ R135, R147, -R51 ;  /* 0x8000003393877220 */ /* 0x000fe40000410000 */
[C---:B------:R-:W-:Y:S02]  /*29b0*/  FMUL.FTZ R51, R43.reuse, R40 ;  /* 0x000000282b337220 */ /* 0x040fe40000410000 */
[-C--:B------:R-:W-:Y:S02]  /*29c0*/  FMUL.FTZ R43, R43, R41.reuse ;  /* 0x000000292b2b7220 */ /* 0x080fe40000410000 */
        /* <DEDUP_REMOVED lines=45> */
[C---:B------:R-:W-:Y:S02]  /*2ca0*/  FMUL.FTZ R144, R126.reuse, -R137 ;  /* 0x800000897e907220 */ /* 0x040fe40000410000 */
[C---:B------:R-:W-:Y:S02]  /*2cb0*/  FMUL.FTZ R142, R126.reuse, R43 ;  /* 0x0000002b7e8e7220 */ /* 0x040fe40000410000 */
[-C--:B------:R-:W-:Y:S02]  /*2cc0*/  FMUL.FTZ R126, R126, R130.reuse ;  /* 0x000000827e7e7220 */ /* 0x080fe40000410000 */
[C---:B------:R-:W-:Y:S02]  /*2cd0*/  FFMA.FTZ R145, R125.reuse, R137, R146 ;  /* 0x000000897d917223 */ /* 0x040fe40000010092 */
[C---:B------:R-:W-:Y:S02]  /*2ce0*/  FFMA.FTZ R144, R125.reuse, R131, -R144 ;  /* 0x000000837d907223 */ /* 0x040fe40000010890 */
        /* <DEDUP_REMOVED lines=34> */
[----:B------:R-:W-:Y:S02]  /*2f10*/  FFMA.FTZ R107, R98, R103, -R107 ;  /* 0x00000067626b7223 */ /* 0x000fe4000001086b */
[C---:B------:R-:W-:Y:S02]  /*2f20*/  FFMA.FTZ R143, R97.reuse, R119, -R100 ;  /* 0x00000077618f7223 */ /* 0x040fe40000010864 */
[----:B------:R-:W-:-:S02]  /*2f30*/  FFMA.FTZ R120, R97, R105, R120 ;  /* 0x0000006961787223 */ /* 0x000fc40000010078 */
[----:B------:R-:W-:Y:S02]  /*2f40*/  FFMA.FTZ R98, R98, R121, R109 ;  /* 0x0000007962627223 */ /* 0x000fe4000001006d */
[----:B------:R-:W-:Y:S02]  /*2f50*/  FADD.FTZ R97, R122, R107 ;  /* 0x0000006b7a617221 */ /* 0x000fe40000010000 */
[----:B------:R-:W-:Y:S02]  /*2f60*/  FADD.FTZ R129, -R129, R98 ;  /* 0x0000006281817221 */ /* 0x000fe40000010100 */
[----:B------:R-:W-:Y:S02]  /*2f70*/  FMUL.FTZ R96, R116, R97 ;  /* 0x0000006174607220 */ /* 0x000fe40000410000 */
[----:B------:R-:W-:Y:S02]  /*2f80*/  FFMA.FTZ R100, R70, R41, RZ ;  /* 0x0000002946647223 */ /* 0x000fe400000100ff */
[----:B------:R-:W-:-:S02]  /*2f90*/  FADD.FTZ R107, -R87, R41 ;  /* 0x00000029576b7221 */ /* 0x000fc40000010100 */
[----:B------:R-:W-:Y:S02]  /*2fa0*/  FMUL.FTZ R98, R114, R103 ;  /* 0x0000006772627220 */ /* 0x000fe40000410000 */
[----:B------:R-:W-:Y:S02]  /*2fb0*/  FMUL.FTZ R116, R116, R129 ;  /* 0x0000008174747220 */ /* 0x000fe40000410000 */
[----:B------:R-:W-:Y:S02]  /*2fc0*/  FMUL.FTZ R41, R51, R96 ;  /* 0x0000006033297220 */ /* 0x000fe40000410000 */
[----:B------:R-:W-:Y:S02]  /*2fd0*/  FFMA.FTZ R115, R71, R40, R100 ;  /* 0x0000002847737223 */ /* 0x000fe40000010064 */
[----:B------:R-:W-:Y:S02]  /*2fe0*/  FADD.FTZ R109, -R88, R40 ;  /* 0x00000028586d7221 */ /* 0x000fe40000010100 */
[----:B------:R-:W-:-:S02]  /*2ff0*/  FMUL.FTZ R114, R114, R121 ;  /* 0x0000007972727220 */ /* 0x000fc40000410000 */
[----:B------:R-:W-:Y:S02]  /*3000*/  FMUL.FTZ R40, R136, R98 ;  /* 0x0000006288287220 */ /* 0x000fe40000410000 */
[-C--:B------:R-:W-:Y:S02]  /*3010*/  FFMA.FTZ R41, R107, R116.reuse, -R41 ;  /* 0x000000746b297223 */ /* 0x080fe40000010829 */
[----:B------:R-:W-:Y:S02]  /*3020*/  FMUL.FTZ R116, R51, R116 ;  /* 0x0000007433747220 */ /* 0x000fe40000410000 */
[----:B------:R-:W-:Y:S02]  /*3030*/  FFMA.FTZ R40, R109, R114, -R40 ;  /* 0x000000726d287223 */ /* 0x000fe40000010828 */
[----:B------:R-:W-:Y:S02]  /*3040*/  FMUL.FTZ R100, R112, R124 ;  /* 0x0000007c70647220 */ /* 0x000fe40000410000 */
[----:B------:R-:W-:-:S02]  /*3050*/  FMUL.FTZ R114, R136, R114 ;  /* 0x0000007288727220 */ /* 0x000fc40000410000 */
[----:B------:R-:W-:Y:S02]  /*3060*/  FFMA.FTZ R122, R72, R42, R115 ;  /* 0x0000002a487a7223 */ /* 0x000fe40000010073 */
[----:B------:R-:W-:Y:S02]  /*3070*/  FFMA.FTZ R116, R96, R107, R116 ;  /* 0x0000006b60747223 */ /* 0x000fe40000010074 */
[----:B------:R-:W-:Y:S02]  /*3080*/  FADD.FTZ R115, -R89, R42 ;  /* 0x0000002a59737221 */ /* 0x000fe40000010100 */
[----:B------:R-:W-:Y:S02]  /*3090*/  FMUL.FTZ R112, R112, R118 ;  /* 0x0000007670707220 */ /* 0x000fe40000410000 */
[----:B------:R-:W-:Y:S02]  /*30a0*/  FMUL.FTZ R42, R133, R100 ;  /* 0x00000064852a7220 */ /* 0x000fe40000410000 */
[----:B------:R-:W-:-:S02]  /*30b0*/  FFMA.FTZ R117, R98, R109, R114 ;  /* 0x0000006d62757223 */ /* 0x000fc40000010072 */
[----:B------:R-:W-:Y:S02]  /*30c0*/  FADD.FTZ R116, RZ, R116 ;  /* 0x00000074ff747221 */ /* 0x000fe40000010000 */
[C---:B------:R-:W-:Y:S02]  /*30d0*/  FMUL.FTZ R114, R110.reuse, R125 ;  /* 0x0000007d6e727220 */ /* 0x040fe40000410000 */
[----:B------:R-:W-:Y:S02]  /*30e0*/  FMUL.FTZ R110, R110, R127 ;  /* 0x0000007f6e6e7220 */ /* 0x000fe40000410000 */
[-C--:B------:R-:W-:Y:S02]  /*30f0*/  FFMA.FTZ R42, R115, R112.reuse, -R42 ;  /* 0x00000070732a7223 */ /* 0x080fe4000001082a */
[----:B------:R-:W-:Y:S02]  /*3100*/  FMUL.FTZ R112, R133, R112 ;  /* 0x0000007085707220 */ /* 0x000fe40000410000 */
[----:B------:R-:W-:-:S02]  /*3110*/  FADD.FTZ R116, R116, R117 ;  /* 0x0000007574747221 */ /* 0x000fc40000010000 */
[----:B------:R-:W-:Y:S02]  /*3120*/  FADD.FTZ R41, RZ, R41 ;  /* 0x00000029ff297221 */ /* 0x000fe40000010000 */
[----:B------:R-:W-:Y:S02]  /*3130*/  FADD.FTZ R123, -R90, R43 ;  /* 0x0000002b5a7b7221 */ /* 0x000fe40000010100 */
[----:B------:R-:W-:Y:S02]  /*3140*/  FMUL.FTZ R117, R130, R110 ;  /* 0x0000006e82757220 */ /* 0x000fe40000410000 */
[----:B------:R-:W-:Y:S02]  /*3150*/  FFMA.FTZ R145, R73, R43, R122 ;  /* 0x0000002b49917223 */ /* 0x000fe4000001007a */
[----:B------:R-:W-:Y:S02]  /*3160*/  FFMA.FTZ R43, R100, R115, R112 ;  /* 0x00000073642b7223 */ /* 0x000fe40000010070 */
[----:B------:R-:W-:-:S02]  /*3170*/  FMUL.FTZ R112, R130, R114 ;  /* 0x0000007282707220 */ /* 0x000fc40000410000 */
[----:B------:R-:W-:Y:S02]  /*3180*/  FADD.FTZ R41, R41, R40 ;  /* 0x0000002829297221 */ /* 0x000fe40000010000 */
[----:B------:R-:W-:Y:S02]  /*3190*/  FFMA.FTZ R114, R123, R114, -R117 ;  /* 0x000000727b727223 */ /* 0x000fe40000010875 */
[----:B------:R-:W-:Y:S02]  /*31a0*/  FMUL.FTZ R117, R108, R131 ;  /* 0x000000836c757220 */ /* 0x000fe40000410000 */
[----:B------:R-:W-:Y:S02]  /*31b0*/  FFMA.FTZ R40, R70, -R51, RZ ;  /* 0x8000003346287223 */ /* 0x000fe400000100ff */
[----:B------:R-:W-:Y:S02]  /*31c0*/  FADD.FTZ R41, R41, R42 ;  /* 0x0000002a29297221 */ /* 0x000fe40000010000 */
[----:B------:R-:W-:-:S02]  /*31d0*/  FFMA.FTZ R145, R74, R142, R145 ;  /* 0x0000008e4a917223 */ /* 0x000fc40000010091 */
[----:B------:R-:W-:Y:S02]  /*31e0*/  FADD.FTZ R142, -R91, R142 ;  /* 0x0000008e5b8e7221 */ /* 0x000fe40000010100 */
[----:B------:R-:W-:Y:S02]  /*31f0*/  FMUL.FTZ R147, R108, R137 ;  /* 0x000000896c937220 */ /* 0x000fe40000410000 */
[----:B------:R-:W-:Y:S02]  /*3200*/  FMUL.FTZ R42, R126, R117 ;  /* 0x000000757e2a7220 */ /* 0x000fe40000410000 */
[----:B------:R-:W-:Y:S02]  /*3210*/  FFMA.FTZ R40, R71, -R136, R40 ;  /* 0x8000008847287223 */ /* 0x000fe40000010028 */
[----:B------:R-:W-:Y:S02]  /*3220*/  FFMA.FTZ R149, R142, R147, -R42 ;  /* 0x000000938e957223 */ /* 0x000fe4000001082a */
[----:B------:R-:W-:-:S02]  /*3230*/  FFMA.FTZ R40, R72, -R133, R40 ;  /* 0x8000008548287223 */ /* 0x000fc40000010028 */
[----:B------:R-:W-:Y:S02]  /*3240*/  FMUL.FTZ R42, R106, R138 ;  /* 0x0000008a6a2a7220 */ /* 0x000fe40000410000 */
[----:B------:R-:W-:Y:S02]  /*3250*/  FADD.FTZ R43, R116, R43 ;  /* 0x0000002b742b7221 */ /* 0x000fe40000010000 */
[----:B------:R-:W-:Y:S02]  /*3260*/  FFMA.FTZ R112, R110, R123, R112 ;  /* 0x0000007b6e707223 */ /* 0x000fe40000010070 */
[----:B------:R-:W-:Y:S02]  /*3270*/  FMUL.FTZ R147, R126, R147 ;  /* 0x000000937e937220 */ /* 0x000fe40000410000 */
[----:B------:R-:W-:Y:S02]  /*3280*/  FMUL.FTZ R106, R106, R132 ;  /* 0x000000846a6a7220 */ /* 0x000fe40000410000 */
[----:B------:R-:W-:-:S02]  /*3290*/  FADD.FTZ R114, R41, R114 ;  /* 0x0000007229727221 */ /* 0x000fc40000010000 */
[----:B------:R-:W-:Y:S02]  /*32a0*/  FFMA.FTZ R41, R73, -R130, R40 ;  /* 0x8000008249297223 */ /* 0x000fe40000010028 */
[----:B------:R-:W-:Y:S02]  /*32b0*/  FFMA.FTZ R108, R75, R144, R145 ;  /* 0x000000904b6c7223 */ /* 0x000fe40000010091 */
[----:B------:R-:W-:Y:S02]  /*32c0*/  FADD.FTZ R43, R43, R112 ;  /* 0x000000702b2b7221 */ /* 0x000fe40000010000 */
[----:B------:R-:W-:Y:S02]  /*32d0*/  FADD.FTZ R145, -R92, R144 ;  /* 0x000000905c917221 */ /* 0x000fe40000010100 */
[----:B------:R-:W-:Y:S02]  /*32e0*/  FFMA.FTZ R40, R117, R142, R147 ;  /* 0x0000008e75287223 */ /* 0x000fe40000010093 */
[----:B------:R-:W-:-:S02]  /*32f0*/  FMUL.FTZ R116, R128, R106 ;  /* 0x0000006a80747220 */ /* 0x000fc40000410000 */
[-C--:B------:R-:W-:Y:S02]  /*3300*/  FMUL.FTZ R112, R128, R42.reuse ;  /* 0x0000002a80707220 */ /* 0x080fe40000410000 */
[----:B------:R-:W-:Y:S02]  /*3310*/  FADD.FTZ R40, R43, R40 ;  /* 0x000000282b287221 */ /* 0x000fe40000010000 */
[----:B------:R-:W-:Y:S02]  /*3320*/  FFMA.FTZ R147, R145, R42, -R116 ;  /* 0x0000002a91937223 */ /* 0x000fe40000010874 */
[----:B------:R-:W-:Y:S02]  /*3330*/  FFMA.FTZ R43, R106, R145, R112 ;  /* 0x000000916a2b7223 */ /* 0x000fe40000010070 */
[----:B------:R-:W-:Y:S02]  /*3340*/  FFMA.FTZ R42, R76, R119, R108 ;  /* 0x000000774c2a7223 */ /* 0x000fe4000001006c */
[----:B------:R-:W-:-:S02]  /*3350*/  FFMA.FTZ R41, R74, -R126, R41 ;  /* 0x8000007e4a297223 */ /* 0x000fc40000010029 */
[----:B------:R-:W-:Y:S02]  /*3360*/  FMUL.FTZ R108, R104, R134 ;  /* 0x00000086686c7220 */ /* 0x000fe40000410000 */
[----:B------:R-:W-:Y:S02]  /*3370*/  FADD.FTZ R40, R40, R43 ;  /* 0x0000002b28287221 */ /* 0x000fe40000010000 */
[----:B------:R-:W-:Y:S02]  /*3380*/  FFMA.FTZ R41, R75, -R128, R41 ;  /* 0x800000804b297223 */ /* 0x000fe40000010029 */
[----:B------:R-:W-:Y:S02]  /*3390*/  FADD.FTZ R119, -R93, R119 ;  /* 0x000000775d777221 */ /* 0x000fe40000010100 */
[----:B------:R-:W-:Y:S02]  /*33a0*/  FADD.FTZ R143, R94, R143 ;  /* 0x0000008f5e8f7221 */ /* 0x000fe40000010000 */
[----:B------:R-:W-:-:S02]  /*33b0*/  FMUL.FTZ R104, R104, R140 ;  /* 0x0000008c68687220 */ /* 0x000fc40000410000 */
[----:B------:R-:W-:Y:S02]  /*33c0*/  FMUL.FTZ R43, R105, R108 ;  /* 0x0000006c692b7220 */ /* 0x000fe40000410000 */
[----:B------:R-:W-:Y:S02]  /*33d0*/  FADD.FTZ R120, RZ, R120 ;  /* 0x00000078ff787221 */ /* 0x000fe40000010000 */
[----:B------:R-:W-:Y:S02]  /*33e0*/  FMUL.FTZ R112, R102, R50 ;  /* 0x0000003266707220 */ /* 0x000fe40000410000 */
[----:B------:R-:W-:Y:S02]  /*33f0*/  FFMA.FTZ R41, R76, -R105, R41 ;  /* 0x800000694c297223 */ /* 0x000fe40000010029 */
[----:B------:R-:W-:Y:S02]  /*3400*/  FFMA.FTZ R42, R77, R143, R42 ;  /* 0x0000008f4d2a7223 */ /* 0x000fe4000001002a */
[----:B------:R-:W-:-:S02]  /*3410*/  FFMA.FTZ R43, R119, R104, -R43 ;  /* 0x00000068772b7223 */ /* 0x000fc4000001082b */
[----:B------:R-:W-:Y:S02]  /*3420*/  FMUL.FTZ R116, R102, R135 ;  /* 0x0000008766747220 */ /* 0x000fe40000410000 */
[----:B------:R-:W-:Y:S02]  /*3430*/  FADD.FTZ R143, -R94, R143 ;  /* 0x0000008f5e8f7221 */ /* 0x000fe40000010100 */
[----:B------:R-:W-:Y:S02]  /*3440*/  FMUL.FTZ R122, R120, R112 ;  /* 0x00000070787a7220 */ /* 0x000fe40000410000 */
[----:B------:R-:W-:Y:S02]  /*3450*/  FMUL.FTZ R104, R105, R104 ;  /* 0x0000006869687220 */ /* 0x000fe40000410000 */
[----:B------:R-:W-:Y:S02]  /*3460*/  FADD.FTZ R114, R114, R149 ;  /* 0x0000009572727221 */ /* 0x000fe40000010000 */
[----:B------:R-:W-:Y:S01]  /*3470*/  FFMA.FTZ R102, R77, -R120, R41 ;  /* 0x800000784d667223 */ /* 0x000fe20000010029 */
[----:B------:R-:W0:Y:S01]  /*3480*/  SHFL.DOWN PT, R149, R42, 0x1, 0x1f ;  /* 0x08201f002a957f89 */ /* 0x000e2200000e0000 */
[----:B------:R-:W-:-:S02]  /*3490*/  FFMA.FTZ R122, R143, R116, -R122 ;  /* 0x000000748f7a7223 */ /* 0x000fc4000001087a */
[----:B------:R-:W-:Y:S02]  /*34a0*/  FFMA.FTZ R41, R108, R119, R104 ;  /* 0x000000776c297223 */ /* 0x000fe40000010068 */
[----:B------:R-:W-:Y:S02]  /*34b0*/  FADD.FTZ R114, R114, R147 ;  /* 0x0000009372727221 */ /* 0x000fe40000010000 */
[----:B------:R-:W-:Y:S02]  /*34c0*/  FMUL.FTZ R116, R120, R116 ;  /* 0x0000007478747220 */ /* 0x000fe40000410000 */
[----:B------:R-:W-:Y:S02]  /*34d0*/  FADD.FTZ R40, R40, R41 ;  /* 0x0000002928287221 */ /* 0x000fe40000010000 */
[----:B------:R-:W-:Y:S02]  /*34e0*/  FADD.FTZ R43, R114, R43 ;  /* 0x0000002b722b7221 */ /* 0x000fe40000010000 */
[----:B------:R-:W-:-:S02]  /*34f0*/  FFMA.FTZ R41, R112, R143, R116 ;  /* 0x0000008f70297223 */ /* 0x000fc40000010074 */
[----:B------:R-:W-:Y:S01]  /*3500*/  FADD.FTZ R122, R43, R122 ;  /* 0x0000007a2b7a7221 */ /* 0x000fe20000010000 */
[----:B------:R-:W1:Y:S01]  /*3510*/  SHFL.DOWN PT, R116, R102, 0x1, 0x1f ;  /* 0x08201f0066747f89 */ /* 0x000e6200000e0000 */
[----:B------:R-:W-:Y:S01]  /*3520*/  FADD.FTZ R104, R40, R41 ;  /* 0x0000002928687221 */ /* 0x000fe20000010000 */
[----:B------:R-:W-:Y:S01]  /*3530*/  MOV R43, R102 ;  /* 0x00000066002b7202 */ /* 0x000fe20000000f00 */
[----:B------:R-:W-:Y:S01]  /*3540*/  FADD.FTZ R7, R112, R7 ;  /* 0x0000000770077221 */ /* 0x000fe20000010000 */
[----:B------:R-:W2:Y:S01]  /*3550*/  SHFL.DOWN PT, R114, R122, 0x1, 0x1f ;  /* 0x08201f007a727f89 */ /* 0x000ea200000e0000 */
[----:B------:R-:W-:Y:S01]  /*3560*/  MOV R41, R122 ;  /* 0x0000007a00297202 */ /* 0x000fe20000000f00 */
[----:B------:R-:W-:Y:S01]  /*3570*/  FADD.FTZ R6, R108, R6 ;  /* 0x000000066c067221 */ /* 0x000fe20000010000 */
[----:B------:R-:W-:Y:S01]  /*3580*/  MOV R40, R104 ;  /* 0x0000006800287202 */ /* 0x000fe20000000f00 */
[----:B------:R-:W3:Y:S01]  /*3590*/  SHFL.DOWN PT, R147, R104, 0x1, 0x1f ;  /* 0x08201f0068937f89 */ /* 0x000ee200000e0000 */
[----:B0-----:R-:W-:-:S02]  /*35a0*/  @!P0 FADD.FTZ R42, R42, R149 ;  /* 0x000000952a2a8221 */ /* 0x001fc40000010000 */
[----:B------:R-:W-:Y:S02]  /*35b0*/  FADD.FTZ R5, R106, R5 ;  /* 0x000000056a057221 */ /* 0x000fe40000010000 */
[----:B------:R-:W-:Y:S01]  /*35c0*/  FADD.FTZ R4, R117, R4 ;  /* 0x0000000475047221 */ /* 0x000fe20000010000 */
[----:B------:R-:W0:Y:S01]  /*35d0*/  SHFL.DOWN PT, R149, R42, 0x2, 0x1f ;  /* 0x08401f002a957f89 */ /* 0x000e2200000e0000 */
[----:B------:R-:W-:Y:S02]  /*35e0*/  FADD.FTZ R11, R110, R11 ;  /* 0x0000000b6e0b7221 */ /* 0x000fe40000010000 */
[----:B------:R-:W-:Y:S02]  /*35f0*/  FADD.FTZ R10, R100, R10 ;  /* 0x0000000a640a7221 */ /* 0x000fe40000010000 */
[----:B------:R-:W-:Y:S02]  /*3600*/  FADD.FTZ R9, R98, R9 ;  /* 0x0000000962097221 */ /* 0x000fe40000010000 */
[----:B------:R-:W-:-:S02]  /*3610*/  FADD.FTZ R8, R96, R8 ;  /* 0x0000000860087221 */ /* 0x000fc40000010000 */
[----:B-1----:R-:W-:Y:S02]  /*3620*/  @!P0 FADD.FTZ R43, R43, R116 ;  /* 0x000000742b2b8221 */ /* 0x002fe40000010000 */
[----:B--2---:R-:W-:-:S03]  /*3630*/  @!P0 FADD.FTZ R41, R41, R114 ;  /* 0x0000007229298221 */ /* 0x004fc60000010000 */
[----:B------:R-:W1:Y:S01]  /*3640*/  SHFL.DOWN PT, R116, R43, 0x2, 0x1f ;  /* 0x08401f002b747f89 */ /* 0x000e6200000e0000 */
[----:B------:R-:W-:Y:S02]  /*3650*/  FMUL.FTZ R114, R101, R38 ;  /* 0x0000002665727220 */ /* 0x000fe40000410000 */
[----:B---3--:R-:W-:Y:S01]  /*3660*/  @!P0 FADD.FTZ R40, R40, R147 ;  /* 0x0000009328288221 */ /* 0x008fe20000010000 */
[----:B------:R-:W2:Y:S01]  /*3670*/  SHFL.DOWN PT, R102, R41, 0x2, 0x1f ;  /* 0x08401f0029667f89 */ /* 0x000ea200000e0000 */
[----:B------:R-:W-:Y:S01]  /*3680*/  ISETP.GT.AND P0, PT, R60, 0x1d, PT ;  /* 0x0000001d3c00780c */ /* 0x000fe20003f04270 */
[----:B------:R-:W-:Y:S02]  /*3690*/  FFMA.FTZ R114, R99, R39, R114 ;  /* 0x0000002763727223 */ /* 0x000fe40000010072 */
[----:B------:R-:W3:Y:S10]  /*36a0*/  SHFL.DOWN PT, R147, R40, 0x2, 0x1f ;  /* 0x08401f0028937f89 */ /* 0x000ef400000e0000 */
[----:B0-----:R-:W-:-:S05]  /*36b0*/  @!P0 FADD.FTZ R42, R42, R149 ;  /* 0x000000952a2a8221 */ /* 0x001fca0000010000 */
[----:B------:R-:W0:Y:S01]  /*36c0*/  SHFL.DOWN PT, R151, R42, 0x4, 0x1f ;  /* 0x08801f002a977f89 */ /* 0x000e2200000e0000 */
[----:B-1----:R-:W-:Y:S02]  /*36d0*/  @!P0 FADD.FTZ R43, R43, R116 ;  /* 0x000000742b2b8221 */ /* 0x002fe40000010000 */
[----:B--2---:R-:W-:-:S03]  /*36e0*/  @!P0 FADD.FTZ R41, R41, R102 ;  /* 0x0000006629298221 */ /* 0x004fc60000010000 */
[----:B------:R-:W1:Y:S01]  /*36f0*/  SHFL.DOWN PT, R146, R43, 0x4, 0x1f ;  /* 0x08801f002b927f89 */ /* 0x000e6200000e0000 */
[----:B------:R-:W-:Y:S02]  /*3700*/  FMUL.FTZ R102, R3, R50 ;  /* 0x0000003203667220 */ /* 0x000fe40000410000 */
[----:B---3--:R-:W-:Y:S01]  /*3710*/  @!P0 FADD.FTZ R40, R40, R147 ;  /* 0x0000009328288221 */ /* 0x008fe20000010000 */
[----:B------:R-:W2:Y:S01]  /*3720*/  SHFL.DOWN PT, R144, R41, 0x4, 0x1f ;  /* 0x08801f0029907f89 */ /* 0x000ea200000e0000 */
[----:B------:R-:W-:Y:S01]  /*3730*/  ISETP.GT.AND P0, PT, R60, 0x1b, PT ;  /* 0x0000001b3c00780c */ /* 0x000fe20003f04270 */
[----:B------:R-:W-:Y:S02]  /*3740*/  FFMA.FTZ R147, R2, R135, -R102 ;  /* 0x0000008702937223 */ /* 0x000fe40000010866 */
[----:B------:R-:W3:Y:S01]  /*3750*/  SHFL.DOWN PT, R149, R40, 0x4, 0x1f ;  /* 0x08801f0028957f89 */ /* 0x000ee200000e0000 */
[----:B------:R-:W-:Y:S02]  /*3760*/  FMUL.FTZ R102, R101, R39 ;  /* 0x0000002765667220 */ /* 0x000fe40000410000 */
[----:B------:R-:W-:-:S02]  /*3770*/  FADD.FTZ R39, R111, R114 ;  /* 0x000000726f277221 */ /* 0x000fc40000010000 */
[----:B------:R-:W-:Y:S02]  /*3780*/  FFMA.FTZ R104, R99, R38, -R102 ;  /* 0x0000002663687223 */ /* 0x000fe40000010866 */
[C---:B------:R-:W-:Y:S02]  /*3790*/  FMUL.FTZ R38, R101.reuse, R37 ;  /* 0x0000002565267220 */ /* 0x040fe40000410000 */
[-C--:B------:R-:W-:Y:S02]  /*37a0*/  FMUL.FTZ R102, R101, R36.reuse ;  /* 0x0000002465667220 */ /* 0x080fe40000410000 */
[----:B0-----:R-:W-:Y:S02]  /*37b0*/  @!P0 FADD.FTZ R42, R42, R151 ;  /* 0x000000972a2a8221 */ /* 0x001fe40000010000 */
[----:B------:R-:W-:Y:S02]  /*37c0*/  FFMA.FTZ R36, R99, R36, -R38 ;  /* 0x0000002463247223 */ /* 0x000fe40000010826 */
[----:B------:R-:W-:-:S02]  /*37d0*/  FADD.FTZ R38, R113, R104 ;  /* 0x0000006871267221 */ /* 0x000fc40000010000 */
        /* <DEDUP_REMOVED lines=8> */
[----:B------:R-:W-:Y:S01]  /*3860*/  FFMA.FTZ R37, R99, R37, R102 ;  /* 0x0000002563257223 */ /* 0x000fe20000010066 */
[----:B------:R-:W-:Y:S01]  /*3870*/  ISETP.GT.AND P0, PT, R60, 0x17, PT ;  /* 0x000000173c00780c */ /* 0x000fe20003f04270 */
[C---:B------:R-:W-:Y:S01]  /*3880*/  FMUL.FTZ R135, R3.reuse, R134 ;  /* 0x0000008603877220 */ /* 0x040fe20000410000 */
[----:B------:R-:W3:Y:S01]  /*3890*/  SHFL.DOWN PT, R111, R40, 0x8, 0x1f ;  /* 0x09001f00286f7f89 */ /* 0x000ee200000e0000 */
[----:B------:R-:W-:-:S02]  /*38a0*/  FMUL.FTZ R99, R3, R140 ;  /* 0x0000008c03637220 */ /* 0x000fc40000410000 */
[C---:B------:R-:W-:Y:S01]  /*38b0*/  FFMA.FTZ R116, R2.reuse, R140, -R135 ;  /* 0x0000008c02747223 */ /* 0x040fe20000010887 */
[----:B------:R4:W-:Y:S01]  /*38c0*/  @!P2 STS.128 [UR4+0x1980], R36 ;  /* 0x00198024ff00a988 */ /* 0x0009e20008000c04 */
[C---:B------:R-:W-:Y:S02]  /*38d0*/  FFMA.FTZ R102, R2.reuse, R134, R99 ;  /* 0x0000008602667223 */ /* 0x040fe40000010063 */
[----:B------:R-:W-:Y:S02]  /*38e0*/  FMUL.FTZ R99, R3, R132 ;  /* 0x0000008403637220 */ /* 0x000fe40000410000 */
[----:B------:R-:W-:Y:S02]  /*38f0*/  FMUL.FTZ R116, R105, R116 ;  /* 0x0000007469747220 */ /* 0x000fe40000410000 */
[-C--:B------:R-:W-:Y:S02]  /*3900*/  FFMA.FTZ R105, R2, R138.reuse, -R99 ;  /* 0x0000008a02697223 */ /* 0x080fe40000010863 */
[----:B------:R-:W-:-:S02]  /*3910*/  FMUL.FTZ R101, R3, R138 ;  /* 0x0000008a03657220 */ /* 0x000fc40000410000 */
[----:B------:R-:W-:Y:S02]  /*3920*/  FFMA.FTZ R119, R102, R119, R116 ;  /* 0x0000007766777223 */ /* 0x000fe40000010074 */
[----:B------:R-:W-:Y:S02]  /*3930*/  FMUL.FTZ R105, R128, R105 ;  /* 0x0000006980697220 */ /* 0x000fe40000410000 */
[----:B------:R-:W-:Y:S02]  /*3940*/  FFMA.FTZ R102, R2, R132, R101 ;  /* 0x0000008402667223 */ /* 0x000fe40000010065 */
[----:B0-----:R-:W-:Y:S02]  /*3950*/  @!P0 FADD.FTZ R42, R42, R113 ;  /* 0x000000712a2a8221 */ /* 0x001fe40000010000 */
[----:B-1----:R-:W-:Y:S02]  /*3960*/  @!P0 FADD.FTZ R43, R43, R114 ;  /* 0x000000722b2b8221 */ /* 0x002fe40000010000 */
[----:B--2---:R-:W-:-:S02]  /*3970*/  @!P0 FADD.FTZ R41, R41, R104 ;  /* 0x0000006829298221 */ /* 0x004fc40000010000 */
[----:B---3--:R-:W-:Y:S01]  /*3980*/  @!P0 FADD.FTZ R40, R40, R111 ;  /* 0x0000006f28288221 */ /* 0x008fe20000010000 */
[----:B------:R-:W-:Y:S01]  /*3990*/  SHFL.DOWN PT, R114, R43, 0x10, 0x1f ;  /* 0x0a001f002b727f89 */ /* 0x000fe200000e0000 */
[C---:B----4-:R-:W-:Y:S01]  /*39a0*/  FMUL.FTZ R36, R3.reuse, R127 ;  /* 0x0000007f03247220 */ /* 0x050fe20000410000 */
[----:B------:R-:W-:Y:S01]  /*39b0*/  ISETP.GT.AND P0, PT, R60, 0xf, PT ;  /* 0x0000000f3c00780c */ /* 0x000fe20003f04270 */
[----:B------:R-:W-:Y:S01]  /*39c0*/  FFMA.FTZ R102, R102, R145, R105 ;  /* 0x0000009166667223 */ /* 0x000fe20000010069 */
[----:B------:R-:W-:Y:S01]  /*39d0*/  SHFL.DOWN PT, R104, R41, 0x10, 0x1f ;  /* 0x0a001f0029687f89 */ /* 0x000fe200000e0000 */
[----:B------:R-:W-:Y:S02]  /*39e0*/  FFMA.FTZ R37, R2, R125, -R36 ;  /* 0x0000007d02257223 */ /* 0x000fe40000010824 */
[----:B------:R-:W-:Y:S01]  /*39f0*/  FMUL.FTZ R36, R3, R103 ;  /* 0x0000006703247220 */ /* 0x000fe20000410000 */
[----:B------:R-:W0:Y:S01]  /*3a00*/  SHFL.DOWN PT, R105, R42, 0x10, 0x1f ;  /* 0x0a001f002a697f89 */ /* 0x000e2200000e0000 */
[----:B------:R-:W-:-:S02]  /*3a10*/  FMUL.FTZ R130, R130, R37 ;  /* 0x0000002582827220 */ /* 0x000fc40000410000 */
[C---:B------:R-:W-:Y:S01]  /*3a20*/  FMUL.FTZ R37, R3.reuse, R124 ;  /* 0x0000007c03257220 */ /* 0x040fe20000410000 */
[----:B------:R-:W1:Y:S01]  /*3a30*/  SHFL.DOWN PT, R101, R40, 0x10, 0x1f ;  /* 0x0a001f0028657f89 */ /* 0x000e6200000e0000 */
[C---:B------:R-:W-:Y:S02]  /*3a40*/  FMUL.FTZ R99, R3.reuse, R131 ;  /* 0x0000008303637220 */ /* 0x040fe40000410000 */
[C---:B------:R-:W-:Y:S02]  /*3a50*/  FMUL.FTZ R125, R3.reuse, R125 ;  /* 0x0000007d037d7220 */ /* 0x040fe40000410000 */
[C---:B------:R-:W-:Y:S02]  /*3a60*/  FFMA.FTZ R38, R2.reuse, R118, -R37 ;  /* 0x0000007602267223 */ /* 0x040fe40000010825 */
[----:B------:R-:W-:Y:S02]  /*3a70*/  FFMA.FTZ R37, R2, R121, -R36 ;  /* 0x0000007902257223 */ /* 0x000fe40000010824 */
[----:B------:R-:W-:-:S02]  /*3a80*/  FMUL.FTZ R36, R3, R97 ;  /* 0x0000006103247220 */ /* 0x000fc40000410000 */
[----:B------:R-:W-:Y:S02]  /*3a90*/  FFMA.FTZ R132, R29, R132, R102 ;  /* 0x000000841d847223 */ /* 0x000fe40000010066 */
[C---:B------:R-:W-:Y:S02]  /*3aa0*/  FFMA.FTZ R99, R2.reuse, R137, -R99 ;  /* 0x0000008902637223 */ /* 0x040fe40000010863 */
[----:B------:R-:W-:Y:S02]  /*3ab0*/  FFMA.FTZ R102, R2, R127, R125 ;  /* 0x0000007f02667223 */ /* 0x000fe4000001007d */
[C---:B------:R-:W-:Y:S02]  /*3ac0*/  FMUL.FTZ R137, R3.reuse, R137 ;  /* 0x0000008903897220 */ /* 0x040fe40000410000 */
[C---:B------:R-:W-:Y:S02]  /*3ad0*/  FMUL.FTZ R39, R3.reuse, R118 ;  /* 0x0000007603277220 */ /* 0x040fe40000410000 */
[----:B------:R-:W-:-:S02]  /*3ae0*/  FMUL.FTZ R121, R3, R121 ;  /* 0x0000007903797220 */ /* 0x000fc40000410000 */
[-C--:B------:R-:W-:Y:S02]  /*3af0*/  FMUL.FTZ R3, R3, R129.reuse ;  /* 0x0000008103037220 */ /* 0x080fe40000410000 */
[----:B------:R-:W-:Y:S02]  /*3b00*/  FFMA.FTZ R36, R2, R129, -R36 ;  /* 0x0000008102247223 */ /* 0x000fe40000010824 */
[----:B------:R-:W-:Y:S02]  /*3b10*/  FFMA.FTZ R130, R102, R123, R130 ;  /* 0x0000007b66827223 */ /* 0x000fe40000010082 */
[----:B------:R-:W-:Y:S02]  /*3b20*/  FMUL.FTZ R133, R133, R38 ;  /* 0x0000002685857220 */ /* 0x000fe40000410000 */
[C---:B------:R-:W-:Y:S02]  /*3b30*/  FFMA.FTZ R120, R2.reuse, R50, R147 ;  /* 0x0000003202787223 */ /* 0x040fe40000010093 */
[----:B------:R-:W-:-:S02]  /*3b40*/  FFMA.FTZ R137, R2, R131, R137 ;  /* 0x0000008302897223 */ /* 0x000fc40000010089 */
[C---:B------:R-:W-:Y:S02]  /*3b50*/  FFMA.FTZ R102, R2.reuse, R124, R39 ;  /* 0x0000007c02667223 */ /* 0x040fe40000010027 */
[----:B------:R-:W-:Y:S02]  /*3b60*/  FFMA.FTZ R38, R2, R103, R121 ;  /* 0x0000006702267223 */ /* 0x000fe40000010079 */
[----:B------:R-:W-:Y:S02]  /*3b70*/  FMUL.FTZ R99, R126, R99 ;  /* 0x000000637e637220 */ /* 0x000fe40000410000 */
[----:B------:R-:W-:Y:S02]  /*3b80*/  FMUL.FTZ R37, R136, R37 ;  /* 0x0000002588257220 */ /* 0x000fe40000410000 */
[----:B------:R-:W-:Y:S02]  /*3b90*/  FFMA.FTZ R2, R2, R97, R3 ;  /* 0x0000006102027223 */ /* 0x000fe40000010003 */
[----:B------:R-:W-:-:S02]  /*3ba0*/  FMUL.FTZ R36, R51, R36 ;  /* 0x0000002433247220 */ /* 0x000fc40000410000 */
[----:B0-----:R-:W-:Y:S02]  /*3bb0*/  @!P0 FADD.FTZ R42, R42, R105 ;  /* 0x000000692a2a8221 */ /* 0x001fe40000010000 */
[----:B------:R-:W-:Y:S02]  /*3bc0*/  @!P0 FADD.FTZ R43, R43, R114 ;  /* 0x000000722b2b8221 */ /* 0x000fe40000010000 */
[----:B------:R-:W-:Y:S02]  /*3bd0*/  @!P0 FADD.FTZ R41, R41, R104 ;  /* 0x0000006829298221 */ /* 0x000fe40000010000 */
[----:B-1----:R-:W-:Y:S02]  /*3be0*/  @!P0 FADD.FTZ R40, R40, R101 ;  /* 0x0000006528288221 */ /* 0x002fe40000010000 */
        /* <DEDUP_REMOVED lines=32> */
.L_x_12103:
[----:B0-----:R-:W-:Y:S05]  /*3df0*/  BSYNC B0 ;  /* 0x0000000000007941 */ /* 0x001fea0003800000 */
.L_x_12102:
        /* <DEDUP_REMOVED lines=21> */
.L_x_12089:
[----:B------:R-:W-:Y:S01]  /*3f50*/  BAR.SYNC.DEFER_BLOCKING 0x0 ;  /* 0x0000000000007b1d */ /* 0x000fe20000010000 */
[----:B------:R-:W-:Y:S01]  /*3f60*/  IADD3 R32, R61, -0x1, RZ ;  /* 0xffffffff3d207810 */ /* 0x000fe20007ffe0ff */
[----:B------:R-:W-:Y:S01]  /*3f70*/  IMAD R2, R56, c[0x0][0x2d8], RZ ;  /* 0x0000b60038027a24 */ /* 0x000fe200078e02ff */
[----:B------:R-:W-:Y:S01]  /*3f80*/  IADD3 R66, P1, R66, -0x400, RZ ;  /* 0xfffffc0042427810 */ /* 0x000fe20007f3e0ff */
[----:B------:R-:W-:Y:S01]  /*3f90*/  IMAD R22, R56, c[0x0][0x2f8], RZ ;  /* 0x0000be0038167a24 */ /* 0x000fe200078e02ff */
[----:B------:R-:W-:Y:S01]  /*3fa0*/  SHF.L.U32 R20, R32, 0x8, RZ ;  /* 0x0000000820147819 */ /* 0x000fe200000006ff */
[----:B------:R-:W-:Y:S01]  /*3fb0*/  IMAD R23, R55, c[0x0][0x2dc], R2 ;  /* 0x0000b70037177a24 */ /* 0x000fe200078e0202 */
[----:B------:R-:W-:-:S02]  /*3fc0*/  IADD3 R64, P2, R64, -0x400, RZ ;  /* 0xfffffc0040407810 */ /* 0x000fc40007f5e0ff */
[--C-:B------:R-:W-:Y:S02]  /*3fd0*/  SHF.R.S32.HI R21, RZ, 0x1f, R20.reuse ;  /* 0x0000001fff157819 */ /* 0x100fe40000011414 */
[----:B------:R-:W-:Y:S02]  /*3fe0*/  IADD3 R62, P3, R62, -0x400, RZ ;  /* 0xfffffc003e3e7810 */ /* 0x000fe40007f7e0ff */
[----:B------:R-:W-:Y:S01]  /*3ff0*/  IADD3.X R67, R67, -0x1, RZ, P1, !PT ;  /* 0xffffffff43437810 */ /* 0x000fe20000ffe4ff */
[--C-:B------:R-:W-:Y:S01]  /*4000*/  IMAD.WIDE.U32 R2, R55, c[0x0][0x2d8], R20.reuse ;  /* 0x0000b60037027a25 */ /* 0x100fe200078e0014 */
[----:B------:R-:W-:Y:S02]  /*4010*/  IADD3.X R65, R65, -0x1, RZ, P2, !PT ;  /* 0xffffffff41417810 */ /* 0x000fe400017fe4ff */
[----:B------:R-:W-:Y:S01]  /*4020*/  IADD3.X R63, R63, -0x1, RZ, P3, !PT ;  /* 0xffffffff3f3f7810 */ /* 0x000fe20001ffe4ff */
[----:B------:R-:W-:Y:S01]  /*4030*/  IMAD.WIDE.U32 R20, R55, c[0x0][0x2f8], R20 ;  /* 0x0000be0037147a25 */ /* 0x000fe200078e0014 */
[----:B------:R-:W-:-:S03]  /*4040*/  IADD3 R3, R3, R23, RZ ;  /* 0x0000001703037210 */ /* 0x000fc60007ffe0ff */
[----:B------:R-:W-:Y:S01]  /*4050*/  IMAD R23, R55, c[0x0][0x2fc], R22 ;  /* 0x0000bf0037177a24 */ /* 0x000fe200078e0216 */
[----:B------:R0:W-:Y:S01]  /*4060*/  STS.128 [R69], R8 ;  /* 0x0000000845007388 */ /* 0x0001e20000000c00 */
[----:B------:R-:W-:-:S03]  /*4070*/  IMAD.WIDE.U32 R2, R0, c[0x0][0x2e0], R2 ;  /* 0x0000b80000027a25 */ /* 0x000fc600078e0002 */
[----:B------:R-:W-:Y:S01]  /*4080*/  IADD3 R21, R21, R23, RZ ;  /* 0x0000001715157210 */ /* 0x000fe20007ffe0ff */
[----:B------:R1:W-:Y:S01]  /*4090*/  STS.128 [R69+0x10], R4 ;  /* 0x0000100445007388 */ /* 0x0003e20000000c00 */
[----:B------:R-:W-:-:S06]  /*40a0*/  NOP ;  /* 0x0000000000007918 */ /* 0x000fcc0000000000 */
[----:B------:R-:W2:Y:S01]  /*40b0*/  LDS.128 R24, [R60.X16] ;  /* 0x000000003c187984 */ /* 0x000ea2000000cc00 */
[----:B------:R-:W-:-:S03]  /*40c0*/  FADD.FTZ R22, R59, R12 ;  /* 0x0000000c3b167221 */ /* 0x000fc60000010000 */
[----:B------:R-:W3:Y:S01]  /*40d0*/  LDS.128 R28, [R60.X16+0x200] ;  /* 0x000200003c1c7984 */ /* 0x000ee2000000cc00 */
[----:B0-----:R-:W-:-:S04]  /*40e0*/  IMAD R9, R53, c[0x0][0x2e0], RZ ;  /* 0x0000b80035097a24 */ /* 0x001fc800078e02ff */
[----:B------:R-:W-:Y:S01]  /*40f0*/  IMAD R9, R0, c[0x0][0x2e4], R9 ;  /* 0x0000b90000097a24 */ /* 0x000fe200078e0209 */
[----:B-1----:R-:W-:-:S04]  /*4100*/  LEA R4, P0, R2, c[0x0][0x330], 0x2 ;  /* 0x0000cc0002047a11 */ /* 0x002fc800078010ff */
[----:B------:R-:W-:-:S04]  /*4110*/  IADD3 R3, R3, R9, RZ ;  /* 0x0000000903037210 */ /* 0x000fc80007ffe0ff */
[----:B------:R-:W-:-:S05]  /*4120*/  LEA.HI.X R5, R2, c[0x0][0x334], R3, 0x2, P0 ;  /* 0x0000cd0002057a11 */ /* 0x000fca00000f1403 */
[----:B------:R-:W-:-:S05]  /*4130*/  IMAD.WIDE R2, R68, 0x10, R4 ;  /* 0x0000001044027825 */ /* 0x000fca00078e0204 */
[----:B--2---:R-:W-:Y:S04]  /*4140*/  STG.E.128 [R2.64], R24 ;  /* 0x0000001802007986 */ /* 0x004fe8000c101d06 */
[----:B---3--:R0:W-:Y:S04]  /*4150*/  STG.E.128 [R2.64+0x200], R28 ;  /* 0x0002001c02007986 */ /* 0x0081e8000c101d06 */
[----:B------:R-:W-:Y:S01]  /*4160*/  BAR.SYNC.DEFER_BLOCKING 0x0 ;  /* 0x0000000000007b1d */ /* 0x000fe20000010000 */
[----:B0-----:R-:W-:-:S04]  /*4170*/  IMAD R3, R53, c[0x0][0x300], RZ ;  /* 0x0000c00035037a24 */ /* 0x001fc800078e02ff */
[C---:B------:R-:W-:Y:S02]  /*4180*/  IMAD R23, R0.reuse, c[0x0][0x304], R3 ;  /* 0x0000c10000177a24 */ /* 0x040fe400078e0203 */
[----:B------:R-:W-:Y:S01]  /*4190*/  IMAD.WIDE.U32 R2, R0, c[0x0][0x300], R20 ;  /* 0x0000c00000027a25 */ /* 0x000fe200078e0014 */
[----:B------:R0:W-:Y:S04]  /*41a0*/  STS.128 [R69], R12 ;  /* 0x0000000c45007388 */ /* 0x0001e80000000c00 */
[----:B------:R-:W-:Y:S01]  /*41b0*/  IADD3 R3, R3, R23, RZ ;  /* 0x0000001703037210 */ /* 0x000fe20007ffe0ff */
[----:B------:R1:W-:Y:S01]  /*41c0*/  STS.128 [R69+0x10], R16 ;  /* 0x0000101045007388 */ /* 0x0003e20000000c00 */
[----:B------:R-:W-:-:S06]  /*41d0*/  NOP ;  /* 0x0000000000007918 */ /* 0x000fcc0000000000 */
[----:B------:R-:W2:Y:S04]  /*41e0*/  LDS.128 R8, [R60.X16] ;  /* 0x000000003c087984 */ /* 0x000ea8000000cc00 */
[----:B------:R-:W3:Y:S01]  /*41f0*/  LDS.128 R4, [R60.X16+0x200] ;  /* 0x000200003c047984 */ /* 0x000ee2000000cc00 */
[----:B0-----:R-:W-:Y:S01]  /*4200*/  FADD.FTZ R13, R22, R13 ;  /* 0x0000000d160d7221 */ /* 0x001fe20000010000 */
[----:B------:R-:W-:-:S03]  /*4210*/  LEA R12, P0, R2, c[0x0][0x340], 0x2 ;  /* 0x0000d000020c7a11 */ /* 0x000fc600078010ff */
[----:B------:R-:W-:Y:S01]  /*4220*/  FADD.FTZ R14, R13, R14 ;  /* 0x0000000e0d0e7221 */ /* 0x000fe20000010000 */
[----:B------:R-:W-:Y:S02]  /*4230*/  LEA.HI.X R13, R2, c[0x0][0x344], R3, 0x2, P0 ;  /* 0x0000d100020d7a11 */ /* 0x000fe400000f1403 */
[----:B------:R-:W-:Y:S01]  /*4240*/  ISETP.GT.AND P0, PT, R61, 0x1, PT ;  /* 0x000000013d00780c */ /* 0x000fe20003f04270 */
[----:B------:R-:W-:Y:S01]  /*4250*/  FADD.FTZ R15, R14, R15 ;  /* 0x0000000f0e0f7221 */ /* 0x000fe20000010000 */
[----:B------:R-:W-:Y:S01]  /*4260*/  MOV R61, R32 ;  /* 0x00000020003d7202 */ /* 0x000fe20000000f00 */
[----:B------:R-:W-:-:S04]  /*4270*/  IMAD.WIDE R2, R68, 0x10, R12 ;  /* 0x0000001044027825 */ /* 0x000fc800078e020c */
[----:B-1----:R-:W-:-:S04]  /*4280*/  FADD.FTZ R16, R15, R16 ;  /* 0x000000100f107221 */ /* 0x002fc80000010000 */
[----:B------:R-:W-:-:S04]  /*4290*/  FADD.FTZ R17, R16, R17 ;  /* 0x0000001110117221 */ /* 0x000fc80000010000 */
[----:B------:R-:W-:-:S04]  /*42a0*/  FADD.FTZ R18, R17, R18 ;  /* 0x0000001211127221 */ /* 0x000fc80000010000 */
[----:B------:R-:W-:Y:S01]  /*42b0*/  FADD.FTZ R59, R18, R19 ;  /* 0x00000013123b7221 */ /* 0x000fe20000010000 */
[----:B--2---:R0:W-:Y:S04]  /*42c0*/  STG.E.128 [R2.64], R8 ;  /* 0x0000000802007986 */ /* 0x0041e8000c101d06 */
[----:B---3--:R0:W-:Y:S01]  /*42d0*/  STG.E.128 [R2.64+0x200], R4 ;  /* 0x0002000402007986 */ /* 0x0081e2000c101d06 */
[----:B------:R-:W-:Y:S01]  /*42e0*/  @!P0 CALL.REL.NOINC `(.L_x_12088) ;  /* 0x0000001000008944 */ /* 0x000fe20003c00000 */
[----:B------:R-:W-:Y:S05]  /*42f0*/  BRA `(.L_x_12105) ;  /* 0xffffc25000007947 */ /* 0x000fea000383ffff */
.L_x_12088:
[----:B------:R-:W-:Y:S02]  /*4300*/  ISETP.NE.U32.AND P0, PT, RZ, c[0x0][0x328], PT ;  /* 0x0000ca00ff007a0c */ /* 0x000fe40003f05070 */
[----:B------:R-:W-:Y:S02]  /*4310*/  ISETP.NE.U32.AND P2, PT, RZ, c[0x0][0x348], PT ;  /* 0x0000d200ff007a0c */ /* 0x000fe40003f45070 */
[----:B------:R-:W-:-:S02]  /*4320*/  ISETP.NE.AND.EX P1, PT, RZ, c[0x0][0x32c], PT, P0 ;  /* 0x0000cb00ff007a0c */ /* 0x000fc40003f25300 */
        /* <DEDUP_REMOVED lines=21> */
.L_x_12107:
[----:B0-----:R-:W-:Y:S05]  /*4480*/  BSYNC B0 ;  /* 0x0000000000007941 */ /* 0x001fea0003800000 */
.L_x_12106:
        /* <DEDUP_REMOVED lines=23> */
.L_x_12109:
[----:B------:R-:W1:Y:S02]  /*4600*/  S2R R21, SR_TID.X ;  /* 0x0000000000157919 */ /* 0x000e640000002100 */
.L_x_12110:
[----:B0-----:R-:W-:Y:S05]  /*4610*/  BSYNC B0 ;  /* 0x0000000000007941 */ /* 0x001fea0003800000 */
.L_x_12108:
        /* <DEDUP_REMOVED lines=22> */
.L_x_12111:
        /* <DEDUP_REMOVED lines=64> */
.L_x_12112:
        /* <DEDUP_REMOVED lines=16> */
.L_x_14739:


//--------------------- .text._Z25selective_scan_bwd_kernelI32Selective_Scan_bwd_kernel_traitsILi32ELi8ELb1ELb0ELb0ELb0ELb1EfN3c107complexIfEEEEv12SSMParamsBwd --------------------------
	.section	.text._Z25selective_scan_bwd_kernelI32Selective_Scan_bwd_kernel_traitsILi32ELi8ELb1ELb0ELb0ELb0ELb1EfN3c107complexIfEEEEv12SSMParamsBwd,"ax",@progbits
	.sectioninfo	@"SHI_REGISTERS=152"
	.align	128
        .global         _Z25selective_scan_bwd_kernelI32Selective_Scan_bwd_kernel_traitsILi32ELi8ELb1ELb0ELb0ELb0ELb1EfN3c107complexIfEEEEv12SSMParamsBwd
        .type           _Z25selective_scan_bwd_kernelI32Selective_Scan_bwd_kernel_traitsILi32ELi8ELb1ELb0ELb0ELb0ELb1EfN3c107complexIfEEEEv12SSMParamsBwd,@function
        .size           _Z25selective_scan_bwd_kernelI32Selective_Scan_bwd_kernel_traitsILi32ELi8ELb1ELb0ELb0ELb0ELb1EfN3c107complexIfEEEEv12SSMParamsBwd,(.L_x_14740 - _Z25selective_scan_bwd_kernelI32Selective_Scan_bwd_kernel_traitsILi32ELi8ELb1ELb0ELb0ELb0ELb1EfN3c107complexIfEEEEv12SSMParamsBwd)
        .other          _Z25selective_scan_bwd_kernelI32Selective_Scan_bwd_kernel_traitsILi32ELi8ELb1ELb0ELb0ELb0ELb1EfN3c107complexIfEEEEv12SSMParamsBwd,@"STO_CUDA_ENTRY STV_DEFAULT"
_Z25selective_scan_bwd_kernelI32Selective_Scan_bwd_kernel_traitsILi32ELi8ELb1ELb0ELb0ELb0ELb1EfN3c107complexIfEEEEv12SSMParamsBwd:
.text._Z25selective_scan_bwd_kernelI32Selective_Scan_bwd_kernel_traitsILi32ELi8ELb1ELb0ELb0ELb0ELb1EfN3c107complexIfEEEEv12SSMParamsBwd:
        /* <DEDUP_REMOVED lines=85> */
.L_x_12131:
[----:B------:R-:W-:Y:S01]  /*0550*/  BAR.SYNC.DEFER_BLOCKING 0x0 ;  /* 0x0000000000007b1d */ /* 0x000fe20000010000 */
[----:B0-----:R-:W-:-:S05]  /*0560*/  IMAD.WIDE R2, R62, 0x10, R56 ;  /* 0x000000103e027825 */ /* 0x001fca00078e0238 */
[----:B------:R-:W2:Y:S04]  /*0570*/  LDG.E.128 R16, [R2.64] ;  /* 0x0000000602107981 */ /* 0x000ea8000c1e1d00 */
[----:B------:R-:W3:Y:S01]  /*0580*/  LDG.E.128 R20, [R2.64+0x200] ;  /* 0x0002000602147981 */ /* 0x000ee2000c1e1d00 */
[----:B------:R-:W-:Y:S01]  /*0590*/  SHF.L.U32 R63, R54, 0x5, RZ ;  /* 0x00000005363f7819 */ /* 0x000fe200000006ff */
[----:B------:R-:W-:Y:S02]  /*05a0*/  IMAD.WIDE R12, R62, 0x10, R58 ;  /* 0x000000103e0c7825 */ /* 0x000fe400078e023a */
[----:B--2---:R-:W-:Y:S04]  /*05b0*/  STS.128 [R54.X16], R16 ;  /* 0x0000001036007388 */ /* 0x004fe8000000cc00 */
        /* <DEDUP_REMOVED lines=9> */
[----:B---3--:R2:W-:Y:S01]  /*0650*/  STS.128 [R54.X16+0x200], R64 ;  /* 0x0002004036007388 */ /* 0x0085e2000000cc00 */
[----:B------:R-:W-:-:S06]  /*0660*/  NOP ;  /* 0x0000000000007918 */ /* 0x000fcc0000000000 */
[----:B------:R-:W-:Y:S04]  /*0670*/  LDS.128 R32, [R63] ;  /* 0x000000003f207984 */ /* 0x000fe80000000c00 */
[----:B------:R-:W-:Y:S04]  /*0680*/  LDS.128 R28, [R63+0x10] ;  /* 0x000010003f1c7984 */ /* 0x000fe80000000c00 */
[----:B------:R-:W-:Y:S06]  /*0690*/  BAR.SYNC.DEFER_BLOCKING 0x0 ;  /* 0x0000000000007b1d */ /* 0x000fec0000010000 */
[----:B0-----:R-:W3:Y:S04]  /*06a0*/  LDG.E.128 R20, [R14.64] ;  /* 0x000000060e147981 */ /* 0x001ee8000c1e1d00 */
[----:B------:R-:W4:Y:S01]  /*06b0*/  LDG.E.128 R68, [R14.64+0x200] ;  /* 0x000200060e447981 */ /* 0x000f22000c1e1d00 */
        /* <DEDUP_REMOVED lines=13> */
[----:B---3--:R0:W-:Y:S04]  /*0790*/  STS.128 [R54.X16], R20 ;  /* 0x0000001436007388 */ /* 0x0081e8000000cc00 */
[----:B----4-:R1:W-:Y:S01]  /*07a0*/  STS.128 [R54.X16+0x200], R68 ;  /* 0x0002004436007388 */ /* 0x0103e2000000cc00 */
[----:B------:R-:W-:-:S06]  /*07b0*/  NOP ;  /* 0x0000000000007918 */ /* 0x000fcc0000000000 */
[----:B------:R-:W-:Y:S04]  /*07c0*/  LDS.128 R12, [R63] ;  /* 0x000000003f0c7984 */ /* 0x000fe80000000c00 */
[----:B------:R-:W-:Y:S04]  /*07d0*/  LDS.128 R16, [R63+0x10] ;  /* 0x000010003f107984 */ /* 0x000fe80000000c00 */
[----:B------:R-:W-:Y:S06]  /*07e0*/  BAR.SYNC.DEFER_BLOCKING 0x0 ;  /* 0x0000000000007b1d */ /* 0x000fec0000010000 */
[----:B--2---:R-:W2:Y:S04]  /*07f0*/  LDG.E.128 R64, [R24.64] ;  /* 0x0000000618407981 */ /* 0x004ea8000c1e1d00 */
[----:B------:R-:W3:Y:S01]  /*0800*/  LDG.E.128 R72, [R24.64+0x200] ;  /* 0x0002000618487981 */ /* 0x000ee2000c1e1d00 */
[----:B------:R-:W-:-:S02]  /*0810*/  IMAD R26, R50, c[0x0][0x200], RZ ;  /* 0x00008000321a7a24 */ /* 0x000fc400078e02ff */
[----:B0-----:R-:W-:Y:S02]  /*0820*/  IMAD R21, R47, c[0x0][0x208], RZ ;  /* 0x000082002f157a24 */ /* 0x001fe400078e02ff */
[C---:B------:R-:W-:Y:S02]  /*0830*/  IMAD R43, R49.reuse, c[0x0][0x204], R26 ;  /* 0x00008100312b7a24 */ /* 0x040fe400078e021a */
[----:B------:R-:W-:-:S04]  /*0840*/  IMAD.WIDE.U32 R26, R49, c[0x0][0x200], R2 ;  /* 0x00008000311a7a25 */ /* 0x000fc800078e0002 */
[----:B------:R-:W-:Y:S01]  /*0850*/  IMAD R23, R0, c[0x0][0x20c], R21 ;  /* 0x0000830000177a24 */ /* 0x000fe200078e0215 */
[----:B------:R-:W-:-:S05]  /*0860*/  IADD3 R27, R27, R43, RZ ;  /* 0x0000002b1b1b7210 */ /* 0x000fca0007ffe0ff */
[----:B------:R-:W-:-:S05]  /*0870*/  IMAD.WIDE.U32 R20, R0, c[0x0][0x208], R26 ;  /* 0x0000820000147a25 */ /* 0x000fca00078e001a */
[----:B------:R-:W-:Y:S02]  /*0880*/  IADD3 R21, R21, R23, RZ ;  /* 0x0000001715157210 */ /* 0x000fe40007ffe0ff */
[----:B------:R-:W-:-:S04]  /*0890*/  LEA R42, P0, R20, c[0x0][0x258], 0x2 ;  /* 0x00009600142a7a11 */ /* 0x000fc800078010ff */
[----:B------:R-:W-:-:S05]  /*08a0*/  LEA.HI.X R43, R20, c[0x0][0x25c], R21, 0x2, P0 ;  /* 0x00009700142b7a11 */ /* 0x000fca00000f1415 */
[----:B------:R-:W-:Y:S01]  /*08b0*/  IMAD.WIDE R42, R62, 0x10, R42 ;  /* 0x000000103e2a7825 */ /* 0x000fe200078e022a */
[----:B--2---:R-:W-:Y:S04]  /*08c0*/  STS.128 [R54.X16], R64 ;  /* 0x0000004036007388 */ /* 0x004fe8000000cc00 */
[----:B---3--:R-:W-:Y:S01]  /*08d0*/  STS.128 [R54.X16+0x200], R72 ;  /* 0x0002004836007388 */ /* 0x008fe2000000cc00 */
[----:B------:R-:W-:-:S06]  /*08e0*/  NOP ;  /* 0x0000000000007918 */ /* 0x000fcc0000000000 */
[----:B------:R-:W0:Y:S04]  /*08f0*/  LDS.128 R76, [R63] ;  /* 0x000000003f4c7984 */ /* 0x000e280000000c00 */
[----:B------:R-:W2:Y:S04]  /*0900*/  LDS.128 R20, [R63+0x10] ;  /* 0x000010003f147984 */ /* 0x000ea80000000c00 */
[----:B------:R-:W-:Y:S06]  /*0910*/  BAR.SYNC.DEFER_BLOCKING 0x0 ;  /* 0x0000000000007b1d */ /* 0x000fec0000010000 */
[----:B------:R3:W4:Y:S04]  /*0920*/  LDG.E.128 R24, [R42.64] ;  /* 0x000000062a187981 */ /* 0x000728000c1e1d00 */
[----:B-1----:R3:W4:Y:S01]  /*0930*/  LDG.E.128 R68, [R42.64+0x200] ;  /* 0x000200062a447981 */ /* 0x002722000c1e1d00 */
[----:B0-----:R-:W-:-:S02]  /*0940*/  FMUL.FTZ R64, R78, -1.4426950216293334961 ;  /* 0xbfb8aa3b4e407820 */ /* 0x001fc40000410000 */
[----:B------:R-:W-:Y:S02]  /*0950*/  FMUL.FTZ R45, R77, -1.4426950216293334961 ;  /* 0xbfb8aa3b4d2d7820 */ /* 0x000fe40000410000 */
[----:B------:R-:W-:Y:S02]  /*0960*/  FMUL.FTZ R65, R79, -1.4426950216293334961 ;  /* 0xbfb8aa3b4f417820 */ /* 0x000fe40000410000 */
[----:B------:R-:W0:Y:S01]  /*0970*/  MUFU.EX2 R64, R64 ;  /* 0x0000004000407308 */ /* 0x000e220000000800 */
[----:B--2---:R-:W-:Y:S02]  /*0980*/  FMUL.FTZ R66, R20, -1.4426950216293334961 ;  /* 0xbfb8aa3b14427820 */ /* 0x004fe40000410000 */
[----:B------:R-:W-:Y:S02]  /*0990*/  FMUL.FTZ R67, R22, -1.4426950216293334961 ;  /* 0xbfb8aa3b16437820 */ /* 0x000fe40000410000 */
[----:B------:R-:W-:Y:S02]  /*09a0*/  FMUL.FTZ R44, R76, -1.4426950216293334961 ;  /* 0xbfb8aa3b4c2c7820 */ /* 0x000fe40000410000 */
[----:B---3--:R-:W-:Y:S01]  /*09b0*/  FMUL.FTZ R43, R21, -1.4426950216293334961 ;  /* 0xbfb8aa3b152b7820 */ /* 0x008fe20000410000 */
[----:B------:R-:W1:Y:S01]  /*09c0*/  MUFU.EX2 R45, R45 ;  /* 0x0000002d002d7308 */ /* 0x000e620000000800 */
[----:B------:R-:W-:-:S07]  /*09d0*/  FMUL.FTZ R75, R23, -1.4426950216293334961 ;  /* 0xbfb8aa3b174b7820 */ /* 0x000fce0000410000 */
[----:B------:R-:W2:Y:S01]  /*09e0*/  MUFU.EX2 R72, R65 ;  /* 0x0000004100487308 */ /* 0x000ea20000000800 */
[----:B0-----:R-:W-:-:S07]  /*09f0*/  FADD.FTZ R42, R64, 1 ;  /* 0x3f800000402a7421 */ /* 0x001fce0000010000 */
[----:B------:R-:W0:Y:S01]  /*0a00*/  MUFU.EX2 R73, R66 ;  /* 0x0000004200497308 */ /* 0x000e220000000800 */
[----:B-1----:R-:W-:-:S07]  /*0a10*/  FADD.FTZ R45, R45, 1 ;  /* 0x3f8000002d2d7421 */ /* 0x002fce0000010000 */
[----:B------:R-:W1:Y:S01]  /*0a20*/  MUFU.EX2 R74, R67 ;  /* 0x00000043004a7308 */ /* 0x000e620000000800 */
[----:B--2---:R-:W-:-:S07]  /*0a30*/  FADD.FTZ R72, R72, 1 ;  /* 0x3f80000048487421 */ /* 0x004fce0000010000 */
[----:B------:R-:W2:Y:S01]  /*0a40*/  MUFU.EX2 R44, R44 ;  /* 0x0000002c002c7308 */ /* 0x000ea20000000800 */
[----:B0-----:R-:W-:-:S07]  /*0a50*/  FADD.FTZ R73, R73, 1 ;  /* 0x3f80000049497421 */ /* 0x001fce0000010000 */
[----:B------:R-:W-:Y:S01]  /*0a60*/  MUFU.EX2 R43, R43 ;  /* 0x0000002b002b7308 */ /* 0x000fe20000000800 */
[----:B-1----:R-:W-:-:S07]  /*0a70*/  FADD.FTZ R74, R74, 1 ;  /* 0x3f8000004a4a7421 */ /* 0x002fce0000010000 */
[----:B------:R-:W0:Y:S01]  /*0a80*/  MUFU.EX2 R75, R75 ;  /* 0x0000004b004b7308 */ /* 0x000e220000000800 */
[----:B--2---:R-:W-:-:S07]  /*0a90*/  FADD.FTZ R44, R44, 1 ;  /* 0x3f8000002c2c7421 */ /* 0x004fce0000010000 */
[----:B------:R-:W1:Y:S08]  /*0aa0*/  MUFU.RCP R88, R45 ;  /* 0x0000002d00587308 */ /* 0x000e700000001000 */
[----:B------:R1:W2:Y:S01]  /*0ab0*/  MUFU.RCP R91, R42 ;  /* 0x0000002a005b7308 */ /* 0x0002a20000001000 */
[----:B0-----:R-:W-:-:S07]  /*0ac0*/  FADD.FTZ R75, R75, 1 ;  /* 0x3f8000004b4b7421 */ /* 0x001fce0000010000 */
[----:B------:R-:W-:Y:S01]  /*0ad0*/  MUFU.RCP R90, R72 ;  /* 0x00000048005a7308 */ /* 0x000fe20000001000 */
[----:B-1----:R-:W-:-:S07]  /*0ae0*/  FADD.FTZ R42, -R88, 1 ;  /* 0x3f800000582a7421 */ /* 0x002fce0000010100 */
[----:B------:R0:W1:Y:S01]  /*0af0*/  MUFU.RCP R89, R44 ;  /* 0x0000002c00597308 */ /* 0x0000620000001000 */
[----:B--2---:R-:W-:-:S07]  /*0b00*/  FADD.FTZ R45, -R91, 1 ;  /* 0x3f8000005b2d7421 */ /* 0x004fce0000010100 */
[----:B------:R-:W-:Y:S01]  /*0b10*/  MUFU.RCP R95, R74 ;  /* 0x0000004a005f7308 */ /* 0x000fe20000001000 */
[----:B0-----:R-:W-:-:S07]  /*0b20*/  FADD.FTZ R44, R43, 1 ;  /* 0x3f8000002b2c7421 */ /* 0x001fce0000010000 */
[----:B------:R0:W2:Y:S01]  /*0b30*/  MUFU.RCP R92, R44 ;  /* 0x0000002c005c7308 */ /* 0x0000a20000001000 */
[----:B-1----:R-:W-:-:S04]  /*0b40*/  FADD.FTZ R43, -R89, 1 ;  /* 0x3f800000592b7421 */ /* 0x002fc80000010100 */
[----:B------:R-:W-:-:S03]  /*0b50*/  FFMA.FTZ R43, R76, R43, 1 ;  /* 0x3f8000004c2b7423 */ /* 0x000fc6000001002b */
[----:B------:R-:W1:Y:S01]  /*0b60*/  MUFU.RCP R94, R75 ;  /* 0x0000004b005e7308 */ /* 0x000e620000001000 */
[----:B0-----:R-:W-:-:S07]  /*0b70*/  FFMA.FTZ R44, R77, R42, 1 ;  /* 0x3f8000004d2c7423 */ /* 0x001fce000001002a */
[----:B------:R-:W0:Y:S01]  /*0b80*/  MUFU.RCP R93, R73 ;  /* 0x00000049005d7308 */ /* 0x000e220000001000 */
[----:B----4-:R-:W-:Y:S04]  /*0b90*/  STS.128 [R54.X16], R24 ;  /* 0x0000001836007388 */ /* 0x010fe8000000cc00 */
[----:B------:R3:W-:Y:S01]  /*0ba0*/  STS.128 [R54.X16+0x200], R68 ;  /* 0x0002004436007388 */ /* 0x0007e2000000cc00 */
[----:B------:R-:W-:-:S06]  /*0bb0*/  NOP ;  /* 0x0000000000007918 */ /* 0x000fcc0000000000 */
[----:B------:R-:W4:Y:S04]  /*0bc0*/  LDS.128 R64, [R63] ;  /* 0x000000003f407984 */ /* 0x000f280000000c00 */
[----:B------:R-:W0:Y:S01]  /*0bd0*/  LDS.128 R24, [R63+0x10] ;  /* 0x000010003f187984 */ /* 0x000e220000000c00 */
[----:B---3--:R-:W-:Y:S02]  /*0be0*/  FADD.FTZ R68, -R90, 1 ;  /* 0x3f8000005a447421 */ /* 0x008fe40000010100 */
[----:B------:R-:W-:Y:S02]  /*0bf0*/  FFMA.FTZ R69, R78, R45, 1 ;  /* 0x3f8000004e457423 */ /* 0x000fe4000001002d */
[----:B------:R-:W-:Y:S02]  /*0c00*/  FFMA.FTZ R70, R79, R68, 1 ;  /* 0x3f8000004f467423 */ /* 0x000fe40000010044 */
[----:B----4-:R-:W-:-:S02]  /*0c10*/  FMUL.FTZ R42, R12, R64 ;  /* 0x000000400c2a7220 */ /* 0x010fc40000410000 */
        /* <DEDUP_REMOVED lines=10> */
[----:B--2---:R-:W-:Y:S02]  /*0cc0*/  FADD.FTZ R42, -R92, 1 ;  /* 0x3f8000005c2a7421 */ /* 0x004fe40000010100 */
[----:B------:R-:W-:-:S02]  /*0cd0*/  FADD.FTZ R45, -R95, 1 ;  /* 0x3f8000005f2d7421 */ /* 0x000fc40000010100 */
[----:B-1----:R-:W-:Y:S02]  /*0ce0*/  FADD.FTZ R68, -R94, 1 ;  /* 0x3f8000005e447421 */ /* 0x002fe40000010100 */
[----:B------:R-:W-:Y:S01]  /*0cf0*/  FMUL.FTZ R83, R71, R70 ;  /* 0x0000004647537220 */ /* 0x000fe20000410000 */
[----:B------:R-:W-:Y:S01]  /*0d00*/  BAR.SYNC.DEFER_BLOCKING 0x0 ;  /* 0x0000000000007b1d */ /* 0x000fe20000010000 */
[----:B------:R-:W-:Y:S02]  /*0d10*/  FFMA.FTZ R44, R21, R42, 1 ;  /* 0x3f800000152c7423 */ /* 0x000fe4000001002a */
[----:B------:R-:W-:Y:S02]  /*0d20*/  FFMA.FTZ R69, R22, R45, 1 ;  /* 0x3f80000016457423 */ /* 0x000fe4000001002d */
[----:B------:R-:W-:Y:S02]  /*0d30*/  FFMA.FTZ R70, R23, R68, 1 ;  /* 0x3f80000017467423 */ /* 0x000fe40000010044 */
[----:B0-----:R-:W-:-:S02]  /*0d40*/  FADD.FTZ R43, -R93, 1 ;  /* 0x3f8000005d2b7421 */ /* 0x001fc40000010100 */
[----:B------:R-:W-:Y:S02]  /*0d50*/  FMUL.FTZ R42, R16, R24 ;  /* 0x00000018102a7220 */ /* 0x000fe40000410000 */
[----:B------:R-:W-:Y:S02]  /*0d60*/  FMUL.FTZ R45, R17, R25 ;  /* 0x00000019112d7220 */ /* 0x000fe40000410000 */
[----:B------:R-:W-:Y:S02]  /*0d70*/  FMUL.FTZ R68, R18, R26 ;  /* 0x0000001a12447220 */ /* 0x000fe40000410000 */
[----:B------:R-:W-:Y:S02]  /*0d80*/  FMUL.FTZ R71, R19, R27 ;  /* 0x0000001b13477220 */ /* 0x000fe40000410000 */
[----:B------:R-:W-:Y:S02]  /*0d90*/  FFMA.FTZ R43, R20, R43, 1 ;  /* 0x3f800000142b7423 */ /* 0x000fe4000001002b */
[----:B------:R-:W-:-:S02]  /*0da0*/  FMUL.FTZ R42, R93, R42 ;  /* 0x0000002a5d2a7220 */ /* 0x000fc40000410000 */
[----:B------:R-:W-:Y:S02]  /*0db0*/  FMUL.FTZ R45, R92, R45 ;  /* 0x0000002d5c2d7220 */ /* 0x000fe40000410000 */
[----:B------:R-:W-:Y:S01]  /*0dc0*/  FMUL.FTZ R68, R95, R68 ;  /* 0x000000445f447220 */ /* 0x000fe20000410000 */
[----:B------:R0:W-:Y:S01]  /*0dd0*/  STS.128 [R63], R80 ;  /* 0x000000503f007388 */ /* 0x0001e20000000c00 */
[----:B------:R-:W-:Y:S02]  /*0de0*/  FMUL.FTZ R71, R94, R71 ;  /* 0x000000475e477220 */ /* 0x000fe40000410000 */
[----:B------:R-:W-:Y:S02]  /*0df0*/  FMUL.FTZ R84, R42, R43 ;  /* 0x0000002b2a547220 */ /* 0x000fe40000410000 */
[----:B------:R-:W-:Y:S02]  /*0e00*/  FMUL.FTZ R85, R45, R44 ;  /* 0x0000002c2d557220 */ /* 0x000fe40000410000 */
[----:B------:R-:W-:-:S02]  /*0e10*/  FMUL.FTZ R86, R68, R69 ;  /* 0x0000004544567220 */ /* 0x000fc40000410000 */
[----:B------:R-:W-:Y:S02]  /*0e20*/  FMUL.FTZ R87, R71, R70 ;  /* 0x0000004647577220 */ /* 0x000fe40000410000 */
[----:B------:R-:W-:Y:S02]  /*0e30*/  IMAD R42, R50, c[0x0][0x2e8], RZ ;  /* 0x0000ba00322a7a24 */ /* 0x000fe400078e02ff */
[----:B------:R-:W-:Y:S01]  /*0e40*/  FMUL.FTZ R89, R76, R89 ;  /* 0x000000594c597220 */ /* 0x000fe20000410000 */
[----:B------:R-:W-:Y:S01]  /*0e50*/  STS.128 [R63+0x10], R84 ;  /* 0x000010543f007388 */ /* 0x000fe20000000c00 */
[----:B------:R-:W-:-:S06]  /*0e60*/  NOP ;  /* 0x0000000000007918 */ /* 0x000fcc0000000000 */
[----:B------:R-:W1:Y:S01]  /*0e70*/  LDS.128 R68, [R54.X16] ;  /* 0x0000000036447984 */ /* 0x000e62000000cc00 */
[C---:B------:R-:W-:Y:S01]  /*0e80*/  IMAD R45, R49.reuse, c[0x0][0x2ec], R42 ;  /* 0x0000bb00312d7a24 */ /* 0x040fe200078e022a */
[----:B0-----:R-:W-:Y:S01]  /*0e90*/  MOV R80, c[0x0][0x16c] ;  /* 0x00005b0000507a02 */ /* 0x001fe20000000f00 */
[----:B------:R-:W-:Y:S01]  /*0ea0*/  IMAD.WIDE.U32 R42, R49, c[0x0][0x2e8], R2 ;  /* 0x0000ba00312a7a25 */ /* 0x000fe200078e0002 */
[----:B------:R-:W0:Y:S02]  /*0eb0*/  LDS.128 R72, [R54.X16+0x200] ;  /* 0x0002000036487984 */ /* 0x000e24000000cc00 */
[----:B------:R-:W-:Y:S01]  /*0ec0*/  ISETP.GE.AND P1, PT, R80, 0x1, PT ;  /* 0x000000015000780c */ /* 0x000fe20003f26270 */
[----:B------:R-:W-:Y:S01]  /*0ed0*/  FMUL.FTZ R88, R77, R88 ;  /* 0x000000584d587220 */ /* 0x000fe20000410000 */
[----:B------:R-:W-:Y:S01]  /*0ee0*/  IADD3 R43, R43, R45, RZ ;  /* 0x0000002d2b2b7210 */ /* 0x000fe20007ffe0ff */
[----:B------:R-:W-:Y:S02]  /*0ef0*/  IMAD R45, R47, c[0x0][0x2f0], RZ ;  /* 0x0000bc002f2d7a24 */ /* 0x000fe400078e02ff */
[----:B------:R-:W-:-:S02]  /*0f00*/  FMUL.FTZ R90, R79, R90 ;  /* 0x0000005a4f5a7220 */ /* 0x000fc40000410000 */
[C---:B------:R-:W-:Y:S02]  /*0f10*/  IMAD R45, R0.reuse, c[0x0][0x2f4], R45 ;  /* 0x0000bd00002d7a24 */ /* 0x040fe400078e022d */
[----:B------:R-:W-:-:S04]  /*0f20*/  IMAD.WIDE.U32 R42, R0, c[0x0][0x2f0], R42 ;  /* 0x0000bc00002a7a25 */ /* 0x000fc800078e002a */
[----:B------:R-:W-:Y:S01]  /*0f30*/  FMUL.FTZ R79, R12, R89 ;  /* 0x000000590c4f7220 */ /* 0x000fe20000410000 */
[----:B------:R-:W-:Y:S01]  /*0f40*/  IADD3 R43, R43, R45, RZ ;  /* 0x0000002d2b2b7210 */ /* 0x000fe20007ffe0ff */
[----:B------:R-:W-:Y:S01]  /*0f50*/  FMUL.FTZ R81, R13, R88 ;  /* 0x000000580d517220 */ /* 0x000fe20000410000 */
[----:B------:R-:W-:Y:S01]  /*0f60*/  LEA R44, P0, R42, c[0x0][0x338], 0x2 ;  /* 0x0000ce002a2c7a11 */ /* 0x000fe200078010ff */
[----:B------:R-:W-:Y:S02]  /*0f70*/  FMUL.FTZ R91, R78, R91 ;  /* 0x0000005b4e5b7220 */ /* 0x000fe40000410000 */
[----:B------:R-:W-:Y:S01]  /*0f80*/  FMUL.FTZ R97, R15, R90 ;  /* 0x0000005a0f617220 */ /* 0x000fe20000410000 */
[----:B------:R-:W-:Y:S01]  /*0f90*/  LEA.HI.X R45, R42, c[0x0][0x33c], R43, 0x2, P0 ;  /* 0x0000cf002a2d7a11 */ /* 0x000fe200000f142b */
[----:B------:R-:W-:Y:S01]  /*0fa0*/  FMUL.FTZ R43, R14, R91 ;  /* 0x0000005b0e2b7220 */ /* 0x000fe20000410000 */
[----:B------:R-:W-:Y:S01]  /*0fb0*/  ISETP.NE.U32.AND P0, PT, RZ, c[0x0][0x270], PT ;  /* 0x00009c00ff007a0c */ /* 0x000fe20003f05070 */
[----:B------:R-:W-:-:S02]  /*0fc0*/  FMUL.FTZ R92, R21, R92 ;  /* 0x0000005c155c7220 */ /* 0x000fc40000410000 */
[----:B------:R-:W-:Y:S01]  /*0fd0*/  IMAD.WIDE R12, R62, 0x10, R44 ;  /* 0x000000103e0c7825 */ /* 0x000fe200078e022c */
[----:B------:R-:W-:-:S03]  /*0fe0*/  ISETP.NE.AND.EX P0, PT, RZ, c[0x0][0x274], PT, P0 ;  /* 0x00009d00ff007a0c */ /* 0x000fc60003f05300 */
[----:B------:R-:W-:Y:S02]  /*0ff0*/  FMUL.FTZ R15, R20, R93 ;  /* 0x0000005d140f7220 */ /* 0x000fe40000410000 */
[----:B------:R-:W-:Y:S02]  /*1000*/  FMUL.FTZ R21, R22, R95 ;  /* 0x0000005f16157220 */ /* 0x000fe40000410000 */
[----:B------:R-:W-:Y:S01]  /*1010*/  FMUL.FTZ R94, R23, R94 ;  /* 0x0000005e175e7220 */ /* 0x000fe20000410000 */
[----:B-1----:R1:W-:Y:S01]  /*1020*/  STG.E.128 [R12.64], R68 ;  /* 0x000000440c007986 */ /* 0x0023e2000c101d06 */
[----:B------:R-:W-:Y:S02]  /*1030*/  FFMA.FTZ R14, R4, R79, R51 ;  /* 0x0000004f040e7223 */ /* 0x000fe40000010033 */
[----:B------:R-:W-:Y:S01]  /*1040*/  FMUL.FTZ R45, R16, R15 ;  /* 0x0000000f102d7220 */ /* 0x000fe20000410000 */
[----:B0-----:R1:W-:Y:S01]  /*1050*/  STG.E.128 [R12.64+0x200], R72 ;  /* 0x000200480c007986 */ /* 0x0013e2000c101d06 */
[----:B------:R-:W-:-:S02]  /*1060*/  FMUL.FTZ R95, R17, R92 ;  /* 0x0000005c115f7220 */ /* 0x000fc40000410000 */
[----:B------:R-:W-:Y:S02]  /*1070*/  FMUL.FTZ R83, R18, R21 ;  /* 0x0000001512537220 */ /* 0x000fe40000410000 */
[----:B------:R-:W-:Y:S02]  /*1080*/  FMUL.FTZ R93, R19, R94 ;  /* 0x0000005e135d7220 */ /* 0x000fe40000410000 */
[----:B------:R-:W-:Y:S01]  /*1090*/  FFMA.FTZ R42, R5, R81, R14 ;  /* 0x00000051052a7223 */ /* 0x000fe2000001000e */
[----:B------:R-:W-:Y:S05]  /*10a0*/  @!P0 BRA `(.L_x_12114) ;  /* 0x000001b000008947 */ /* 0x000fea0003800000 */
[----:B------:R-:W-:Y:S01]  /*10b0*/  BAR.SYNC.DEFER_BLOCKING 0x0 ;  /* 0x0000000000007b1d */ /* 0x000fe20000010000 */
        /* <DEDUP_REMOVED lines=8> */
[----:B------:R-:W-:-:S02]  /*1140*/  IMAD R22, R50, c[0x0][0x210], RZ ;  /* 0x0000840032167a24 */ /* 0x000fc400078e02ff */
[----:B------:R-:W-:-:S04]  /*1150*/  IMAD.WIDE.U32 R20, R49, c[0x0][0x210], R2 ;  /* 0x0000840031147a25 */ /* 0x000fc800078e0002 */
[----:B------:R-:W-:Y:S01]  /*1160*/  IMAD R23, R49, c[0x0][0x214], R22 ;  /* 0x0000850031177a24 */ /* 0x000fe200078e0216 */
[----:B------:R-:W-:Y:S04]  /*1170*/  STS.128 [R63], R64 ;  /* 0x000000403f007388 */ /* 0x000fe80000000c00 */
[----:B------:R-:W-:Y:S01]  /*1180*/  STS.128 [R63+0x10], R24 ;  /* 0x000010183f007388 */ /* 0x000fe20000000c00 */
[----:B------:R-:W-:-:S06]  /*1190*/  NOP ;  /* 0x0000000000007918 */ /* 0x000fcc0000000000 */
[----:B------:R-:W0:Y:S01]  /*11a0*/  LDS.128 R16, [R54.X16] ;  /* 0x0000000036107984 */ /* 0x000e22000000cc00 */
[----:B------:R-:W-:Y:S01]  /*11b0*/  IADD3 R21, R21, R23, RZ ;  /* 0x0000001715157210 */ /* 0x000fe20007ffe0ff */
[----:B------:R-:W-:Y:S02]  /*11c0*/  IMAD R23, R47, c[0x0][0x218], RZ ;  /* 0x000086002f177a24 */ /* 0x000fe400078e02ff */
[----:B-1----:R-:W1:Y:S02]  /*11d0*/  LDS.128 R12, [R54.X16+0x200] ;  /* 0x00020000360c7984 */ /* 0x002e64000000cc00 */
[C---:B------:R-:W-:Y:S02]  /*11e0*/  IMAD R23, R0.reuse, c[0x0][0x21c], R23 ;  /* 0x0000870000177a24 */ /* 0x040fe400078e0217 */
[----:B------:R-:W-:-:S05]  /*11f0*/  IMAD.WIDE.U32 R20, R0, c[0x0][0x218], R20 ;  /* 0x0000860000147a25 */ /* 0x000fca00078e0014 */
[----:B------:R-:W-:Y:S02]  /*1200*/  IADD3 R21, R21, R23, RZ ;  /* 0x0000001715157210 */ /* 0x000fe40007ffe0ff */
[----:B------:R-:W-:-:S04]  /*1210*/  LEA R22, P0, R20, c[0x0][0x270], 0x2 ;  /* 0x00009c0014167a11 */ /* 0x000fc800078010ff */
[----:B------:R-:W-:-:S05]  /*1220*/  LEA.HI.X R23, R20, c[0x0][0x274], R21, 0x2, P0 ;  /* 0x00009d0014177a11 */ /* 0x000fca00000f1415 */
[----:B------:R-:W-:-:S05]  /*1230*/  IMAD.WIDE R20, R62, 0x10, R22 ;  /* 0x000000103e147825 */ /* 0x000fca00078e0216 */
[----:B0-----:R0:W-:Y:S04]  /*1240*/  STG.E.128 [R20.64], R16 ;  /* 0x0000001014007986 */ /* 0x0011e8000c101d06 */
[----:B-1----:R0:W-:Y:S02]  /*1250*/  STG.E.128 [R20.64+0x200], R12 ;  /* 0x0002000c14007986 */ /* 0x0021e4000c101d06 */
.L_x_12114:
[----:B------:R-:W-:Y:S01]  /*1260*/  FFMA.FTZ R42, R6, R43, R42 ;  /* 0x0000002b062a7223 */ /* 0x000fe2000001002a */
[----:B------:R-:W-:Y:S01]  /*1270*/  BAR.SYNC.DEFER_BLOCKING 0x0 ;  /* 0x0000000000007b1d */ /* 0x000fe20000010000 */
[----:B------:R-:W-:Y:S01]  /*1280*/  CS2R R26, SRZ ;  /* 0x00000000001a7805 */ /* 0x000fe2000001ff00 */
[----:B------:R-:W-:Y:S01]  /*1290*/  CS2R R24, SRZ ;  /* 0x0000000000187805 */ /* 0x000fe2000001ff00 */
[----:B------:R-:W-:Y:S01]  /*12a0*/  FFMA.FTZ R42, R7, R97, R42 ;  /* 0x00000061072a7223 */ /* 0x000fe2000001002a */
[----:B------:R-:W-:Y:S01]  /*12b0*/  CS2R R22, SRZ ;  /* 0x0000000000167805 */ /* 0x000fe2000001ff00 */
[----:B0-----:R-:W-:Y:S01]  /*12c0*/  CS2R R20, SRZ ;  /* 0x0000000000147805 */ /* 0x001fe2000001ff00 */
[----:B-----5:R-:W-:-:S02]  /*12d0*/  FMUL.FTZ R16, R79, R46 ;  /* 0x0000002e4f107220 */ /* 0x020fc40000410000 */
[----:B------:R-:W-:Y:S02]  /*12e0*/  FFMA.FTZ R42, R8, R45, R42 ;  /* 0x0000002d082a7223 */ /* 0x000fe4000001002a */
[-C--:B------:R-:W-:Y:S02]  /*12f0*/  FMUL.FTZ R17, R81, R46.reuse ;  /* 0x0000002e51117220 */ /* 0x080fe40000410000 */
[----:B------:R-:W-:Y:S02]  /*1300*/  FFMA.FTZ R42, R9, R95, R42 ;  /* 0x0000005f092a7223 */ /* 0x000fe4000001002a */
[-C--:B------:R-:W-:Y:S02]  /*1310*/  FMUL.FTZ R18, R43, R46.reuse ;  /* 0x0000002e2b127220 */ /* 0x080fe40000410000 */
[----:B------:R-:W-:Y:S02]  /*1320*/  FFMA.FTZ R42, R10, R83, R42 ;  /* 0x000000530a2a7223 */ /* 0x000fe4000001002a */
[----:B------:R-:W-:-:S02]  /*1330*/  FMUL.FTZ R19, R97, R46 ;  /* 0x0000002e61137220 */ /* 0x000fc40000410000 */
[-C--:B-1----:R-:W-:Y:S02]  /*1340*/  FMUL.FTZ R12, R45, R46.reuse ;  /* 0x0000002e2d0c7220 */ /* 0x082fe40000410000 */
[-C--:B------:R-:W-:Y:S02]  /*1350*/  FMUL.FTZ R13, R95, R46.reuse ;  /* 0x0000002e5f0d7220 */ /* 0x080fe40000410000 */
[-C--:B------:R-:W-:Y:S02]  /*1360*/  FMUL.FTZ R14, R83, R46.reuse ;  /* 0x0000002e530e7220 */ /* 0x080fe40000410000 */
[----:B------:R-:W-:Y:S02]  /*1370*/  FMUL.FTZ R15, R93, R46 ;  /* 0x0000002e5d0f7220 */ /* 0x000fe40000410000 */
[----:B------:R-:W-:Y:S01]  /*1380*/  FFMA.FTZ R51, R11, R93, R42 ;  /* 0x0000005d0b337223 */ /* 0x000fe2000001002a */
[----:B------:R-:W-:Y:S05]  /*1390*/  @!P1 BRA `(.L_x_12115) ;  /* 0x000036c000009947 */ /* 0x000fea0003800000 */
[--C-:B------:R-:W-:Y:S01]  /*13a0*/  FADD.FTZ R67, R28, R48.reuse ;  /* 0x000000301c437221 */ /* 0x100fe20000010000 */
[----:B------:R-:W-:Y:S01]  /*13b0*/  IADD3 R28, R55, -0x2, RZ ;  /* 0xfffffffe371c7810 */ /* 0x000fe20007ffe0ff */
[----:B------:R-:W-:Y:S01]  /*13c0*/  FADD.FTZ R70, R29, R48 ;  /* 0x000000301d467221 */ /* 0x000fe20000010000 */
[----:B------:R-:W-:Y:S01]  /*13d0*/  IADD3 R27, R55, -0x1, RZ ;  /* 0xffffffff371b7810 */ /* 0x000fe20007ffe0ff */
[C---:B------:R-:W-:Y:S01]  /*13e0*/  IMAD R29, R47.reuse, c[0x0][0x180], RZ ;  /* 0x000060002f1d7a24 */ /* 0x040fe200078e02ff */
[----:B------:R-:W-:Y:S01]  /*13f0*/  HFMA2.MMA R133, -RZ, RZ, 0, 0 ;  /* 0x00000000ff857435 */ /* 0x000fe200000001ff */
[C---:B------:R-:W-:Y:S01]  /*1400*/  IMAD R71, R47.reuse, c[0x0][0x198], RZ ;  /* 0x000066002f477a24 */ /* 0x040fe200078e02ff */
[----:B------:R-:W-:Y:S01]  /*1410*/  MOV R92, RZ ;  /* 0x000000ff005c7202 */ /* 0x000fe20000000f00 */
[----:B------:R-:W-:Y:S01]  /*1420*/  IMAD R77, R0, c[0x0][0x184], R29 ;  /* 0x00006100004d7a24 */ /* 0x000fe200078e021d */
[----:B------:R-:W-:Y:S01]  /*1430*/  UMOV UR4, URZ ;  /* 0x0000003f00047c82 */ /* 0x000fe20008000000 */
[----:B------:R-:W-:-:S02]  /*1440*/  IMAD R73, R47, c[0x0][0x1b8], RZ ;  /* 0x00006e002f497a24 */ /* 0x000fc400078e02ff */
[----:B------:R-:W-:Y:S01]  /*1450*/  IMAD R29, R28, c[0x0][0x16c], RZ ;  /* 0x00005b001c1d7a24 */ /* 0x000fe200078e02ff */
[----:B------:R-:W-:Y:S01]  /*1460*/  LEA.HI R28, R27, R27, RZ, 0x1 ;  /* 0x0000001b1b1c7211 */ /* 0x000fe200078f08ff */
[--C-:B------:R-:W-:Y:S02]  /*1470*/  FADD.FTZ R64, R32, R48.reuse ;  /* 0x0000003020407221 */ /* 0x100fe40000010000 */
[--C-:B------:R-:W-:Y:S01]  /*1480*/  FADD.FTZ R66, R33, R48.reuse ;  /* 0x0000003021427221 */ /* 0x100fe20000010000 */
[----:B------:R-:W-:Y:S01]  /*1490*/  LOP3.LUT R42, R28, 0xfffffe, RZ, 0xc0, !PT ;  /* 0x00fffffe1c2a7812 */ /* 0x000fe200078ec0ff */
[--C-:B------:R-:W-:Y:S02]  /*14a0*/  FADD.FTZ R65, R34, R48.reuse ;  /* 0x0000003022417221 */ /* 0x100fe40000010000 */
[--C-:B------:R-:W-:Y:S01]  /*14b0*/  FADD.FTZ R68, R35, R48.reuse ;  /* 0x0000003023447221 */ /* 0x100fe20000010000 */
[----:B------:R-:W-:Y:S01]  /*14c0*/  IADD3 R42, R27, -R42, RZ ;  /* 0x8000002a1b2a7210 */ /* 0x000fe20007ffe0ff */
[--C-:B------:R-:W-:Y:S01]  /*14d0*/  FADD.FTZ R69, R30, R48.reuse ;  /* 0x000000301e457221 */ /* 0x100fe20000010000 */
[----:B------:R-:W-:Y:S01]  /*14e0*/  HFMA2.MMA R27, -RZ, RZ, 0, 0 ;  /* 0x00000000ff1b7435 */ /* 0x000fe200000001ff */
[----:B------:R-:W-:-:S02]  /*14f0*/  FADD.FTZ R80, R31, R48 ;  /* 0x000000301f507221 */ /* 0x000fc40000010000 */
[----:B------:R-:W-:-:S04]  /*1500*/  IMAD.WIDE.U32 R30, R0, c[0x0][0x180], RZ ;  /* 0x00006000001e7a25 */ /* 0x000fc800078e00ff */
[----:B------:R-:W-:Y:S01]  /*1510*/  IMAD.WIDE.U32 R32, R0, c[0x0][0x198], RZ ;  /* 0x0000660000207a25 */ /* 0x000fe200078e00ff */
[----:B------:R-:W-:Y:S02]  /*1520*/  LEA R78, P0, R30, c[0x0][0x220], 0x3 ;  /* 0x000088001e4e7a11 */ /* 0x000fe400078018ff */
[----:B------:R-:W-:Y:S01]  /*1530*/  IADD3 R77, R31, R77, RZ ;  /* 0x0000004d1f4d7210 */ /* 0x000fe20007ffe0ff */
[----:B------:R-:W-:Y:S01]  /*1540*/  IMAD.WIDE.U32 R34, R0, c[0x0][0x1b8], RZ ;  /* 0x00006e0000227a25 */ /* 0x000fe200078e00ff */
[----:B------:R-:W-:Y:S02]  /*1550*/  LEA R76, P1, R32, c[0x0][0x228], 0x3 ;  /* 0x00008a00204c7a11 */ /* 0x000fe400078218ff */
[----:B------:R-:W-:Y:S01]  /*1560*/  LEA.HI.X R77, R30, c[0x0][0x224], R77, 0x3, P0 ;  /* 0x000089001e4d7a11 */ /* 0x000fe200000f1c4d */
[----:B------:R-:W-:Y:S01]  /*1570*/  IMAD R71, R0, c[0x0][0x19c], R71 ;  /* 0x0000670000477a24 */ /* 0x000fe200078e0247 */
[----:B------:R-:W-:Y:S01]  /*1580*/  LEA R74, P2, R34, c[0x0][0x230], 0x3 ;  /* 0x00008c00224a7a11 */ /* 0x000fe200078418ff */
[----:B------:R-:W-:-:S02]  /*1590*/  IMAD R73, R0, c[0x0][0x1bc], R73 ;  /* 0x00006f0000497a24 */ /* 0x000fc400078e0249 */
[----:B------:R-:W-:Y:S01]  /*15a0*/  IMAD.WIDE R28, R29, 0x10, R40 ;  /* 0x000000101d1c7825 */ /* 0x000fe200078e0228 */
[----:B------:R-:W-:Y:S02]  /*15b0*/  IADD3 R75, R33, R71, RZ ;  /* 0x00000047214b7210 */ /* 0x000fe40007ffe0ff */
[----:B------:R-:W-:Y:S01]  /*15c0*/  IADD3 R73, R35, R73, RZ ;  /* 0x0000004923497210 */ /* 0x000fe20007ffe0ff */
[----:B------:R-:W-:Y:S01]  /*15d0*/  FADD.FTZ R94, R83, R83 ;  /* 0x00000053535e7221 */ /* 0x000fe20000010000 */
[----:B------:R-:W-:Y:S01]  /*15e0*/  LEA.HI.X R75, R32, c[0x0][0x22c], R75, 0x3, P1 ;  /* 0x00008b00204b7a11 */ /* 0x000fe200008f1c4b */
[----:B------:R-:W-:Y:S01]  /*15f0*/  FADD.FTZ R79, R79, R79 ;  /* 0x0000004f4f4f7221 */ /* 0x000fe20000010000 */
[----:B------:R-:W-:Y:S01]  /*1600*/  LEA.HI.X R73, R34, c[0x0][0x234], R73, 0x3, P2 ;  /* 0x00008d0022497a11 */ /* 0x000fe200010f1c49 */
[----:B------:R-:W-:Y:S01]  /*1610*/  FADD.FTZ R81, R81, R81 ;  /* 0x0000005151517221 */ /* 0x000fe20000010000 */
[----:B------:R-:W-:Y:S01]  /*1620*/  MOV R72, R28 ;  /* 0x0000001c00487202 */ /* 0x000fe20000000f00 */
[----:B------:R-:W-:Y:S01]  /*1630*/  FADD.FTZ R82, R43, R43 ;  /* 0x0000002b2b527221 */ /* 0x000fe20000010000 */
[----:B------:R-:W-:Y:S01]  /*1640*/  MOV R71, R29 ;  /* 0x0000001d00477202 */ /* 0x000fe20000000f00 */
[----:B------:R-:W-:Y:S01]  /*1650*/  FADD.FTZ R97, R97, R97 ;  /* 0x0000006161617221 */ /* 0x000fe20000010000 */
[----:B------:R-:W-:Y:S01]  /*1660*/  SHF.L.U32 R83, R42, 0x8, RZ ;  /* 0x000000082a537819 */ /* 0x000fe200000006ff */
        /* <DEDUP_REMOVED lines=11> */
.L_x_12130:
[----:B------:R-:W-:Y:S02]  /*1720*/  MOV R28, R78 ;  /* 0x0000004e001c7202 */ /* 0x000fe40000000f00 */
[----:B------:R-:W-:-:S05]  /*1730*/  MOV R29, R77 ;  /* 0x0000004d001d7202 */ /* 0x000fca0000000f00 */
[----:B------:R0:W2:Y:S01]  /*1740*/  LDG.E.64 R42, [R28.64] ;  /* 0x000000061c2a7981 */ /* 0x0000a2000c1e1b00 */
[C---:B------:R-:W-:Y:S01]  /*1750*/  ISETP.NE.AND P1, PT, R52.reuse, RZ, PT ;  /* 0x000000ff3400720c */ /* 0x040fe20003f25270 */
[----:B------:R-:W-:Y:S01]  /*1760*/  CS2R R34, SRZ ;  /* 0x0000000000227805 */ /* 0x000fe2000001ff00 */
[----:B------:R-:W-:Y:S02]  /*1770*/  IADD3 R32, R52, 0x200, RZ ;  /* 0x0000020034207810 */ /* 0x000fe40007ffe0ff */
[----:B------:R-:W-:Y:S02]  /*1780*/  ISETP.NE.AND P0, PT, R123, RZ, PT ;  /* 0x000000ff7b00720c */ /* 0x000fe40003f05270 */
[----:B------:R-:W-:Y:S02]  /*1790*/  SEL R32, R83, R32, !P1 ;  /* 0x0000002053207207 */ /* 0x000fe40004800000 */
[----:B------:R-:W-:Y:S02]  /*17a0*/  ISETP.LT.OR P2, PT, R55, 0x2, P0 ;  /* 0x000000023700780c */ /* 0x000fe40000741670 */
[----:B0-----:R-:W-:-:S02]  /*17b0*/  MOV R28, R74 ;  /* 0x0000004a001c7202 */ /* 0x001fc40000000f00 */
[----:B------:R-:W-:-:S06]  /*17c0*/  MOV R29, R73 ;  /* 0x00000049001d7202 */ /* 0x000fcc0000000f00 */
[----:B------:R-:W5:Y:S01]  /*17d0*/  LDG.E.64 R28, [R28.64] ;  /* 0x000000061c1c7981 */ /* 0x000f62000c1e1b00 */
[----:B------:R-:W-:Y:S01]  /*17e0*/  BSSY B0, `(.L_x_12116) ;  /* 0x000009c000007945 */ /* 0x000fe20003800000 */
[----:B--2---:R-:W-:Y:S02]  /*17f0*/  FMUL.FTZ R99, R42, 1.4426950216293334961 ;  /* 0x3fb8aa3b2a637820 */ /* 0x004fe40000410000 */
[C---:B------:R-:W-:Y:S02]  /*1800*/  FMUL.FTZ R31, R64.reuse, R43 ;  /* 0x0000002b401f7220 */ /* 0x040fe40000410000 */
[----:B------:R-:W-:Y:S02]  /*1810*/  FMUL.FTZ R30, R64, R99 ;  /* 0x00000063401e7220 */ /* 0x000fe40000410000 */
[----:B------:R-:W-:-:S04]  /*1820*/  FMUL.RZ R33, R31, 0.15915493667125701904 ;  /* 0x3e22f9831f217820 */ /* 0x000fc8000040c000 */
[----:B------:R-:W-:Y:S08]  /*1830*/  MUFU.EX2 R30, R30 ;  /* 0x0000001e001e7308 */ /* 0x000ff00000000800 */
[----:B------:R-:W0:Y:S08]  /*1840*/  MUFU.COS R31, R33 ;  /* 0x00000021001f7308 */ /* 0x000e300000000000 */
[----:B------:R-:W1:Y:S01]  /*1850*/  MUFU.SIN R45, R33 ;  /* 0x00000021002d7308 */ /* 0x000e620000000400 */
[C---:B0-----:R-:W-:Y:S01]  /*1860*/  FMUL.FTZ R44, R30.reuse, R31 ;  /* 0x0000001f1e2c7220 */ /* 0x041fe20000410000 */
[----:B------:R-:W-:Y:S01]  /*1870*/  MOV R31, R75 ;  /* 0x0000004b001f7202 */ /* 0x000fe20000000f00 */
[----:B-1----:R-:W-:Y:S01]  /*1880*/  FMUL.FTZ R45, R30, R45 ;  /* 0x0000002d1e2d7220 */ /* 0x002fe20000410000 */
[----:B------:R-:W-:-:S04]  /*1890*/  MOV R30, R76 ;  /* 0x0000004c001e7202 */ /* 0x000fc80000000f00 */
[----:B------:R0:W-:Y:S04]  /*18a0*/  STS.64 [R32.X8+0x880], R44 ;  /* 0x0008802c20007388 */ /* 0x0001e80000008a00 */
[----:B------:R-:W5:Y:S01]  /*18b0*/  LDG.E.64 R30, [R30.64] ;  /* 0x000000061e1e7981 */ /* 0x000f62000c1e1b00 */
[----:B------:R-:W-:Y:S01]  /*18c0*/  FMUL.FTZ R98, R66, R43 ;  /* 0x0000002b42627220 */ /* 0x000fe20000410000 */
[----:B------:R-:W-:-:S03]  /*18d0*/  @!P2 MOV R33, R71 ;  /* 0x000000470021a202 */ /* 0x000fc60000000f00 */
[----:B------:R-:W-:Y:S02]  /*18e0*/  FMUL.RZ R104, R98, 0.15915493667125701904 ;  /* 0x3e22f98362687820 */ /* 0x000fe4000040c000 */
[----:B------:R-:W-:Y:S01]  /*18f0*/  FMUL.FTZ R98, R66, R99 ;  /* 0x0000006342627220 */ /* 0x000fe20000410000 */
[----:B0-----:R-:W-:Y:S01]  /*1900*/  @!P2 MOV R32, R72 ;  /* 0x000000480020a202 */ /* 0x001fe20000000f00 */
[----:B------:R-:W-:Y:S01]  /*1910*/  BAR.SYNC.DEFER_BLOCKING 0x0 ;  /* 0x0000000000007b1d */ /* 0x000fe20000010000 */
[----:B------:R-:W-:-:S05]  /*1920*/  FMUL.FTZ R102, R65, R43 ;  /* 0x0000002b41667220 */ /* 0x000fca0000410000 */
[----:B------:R-:W-:Y:S01]  /*1930*/  MUFU.SIN R101, R104 ;  /* 0x0000006800657308 */ /* 0x000fe20000000400 */
[----:B------:R-:W-:-:S07]  /*1940*/  FMUL.RZ R106, R102, 0.15915493667125701904 ;  /* 0x3e22f983666a7820 */ /* 0x000fce000040c000 */
[----:B------:R0:W1:Y:S02]  /*1950*/  MUFU.EX2 R100, R98 ;  /* 0x0000006200647308 */ /* 0x0000640000000800 */
[C---:B0-----:R-:W-:Y:S01]  /*1960*/  FMUL.FTZ R98, R67.reuse, R43 ;  /* 0x0000002b43627220 */ /* 0x041fe20000410000 */
[----:B------:R0:W5:Y:S05]  /*1970*/  @!P2 LDG.E.64 R34, [R32.64+0x8] ;  /* 0x000008062022a981 */ /* 0x00016a000c1e1b00 */
[----:B------:R-:W2:Y:S01]  /*1980*/  MUFU.COS R103, R104 ;  /* 0x0000006800677308 */ /* 0x000ea20000000000 */
[----:B------:R-:W-:Y:S02]  /*1990*/  FMUL.RZ R115, R98, 0.15915493667125701904 ;  /* 0x3e22f98362737820 */ /* 0x000fe4000040c000 */
[----:B------:R-:W-:-:S02]  /*19a0*/  FMUL.FTZ R98, R67, R99 ;  /* 0x0000006343627220 */ /* 0x000fc40000410000 */
[----:B0-----:R-:W-:Y:S02]  /*19b0*/  FMUL.FTZ R32, R65, R99 ;  /* 0x0000006341207220 */ /* 0x001fe40000410000 */
[C---:B------:R-:W-:Y:S01]  /*19c0*/  FMUL.FTZ R33, R68.reuse, R43 ;  /* 0x0000002b44217220 */ /* 0x040fe20000410000 */
[----:B------:R-:W-:Y:S03]  /*19d0*/  MUFU.SIN R105, R106 ;  /* 0x0000006a00697308 */ /* 0x000fe60000000400 */
[----:B------:R-:W-:Y:S02]  /*19e0*/  FMUL.RZ R109, R33, 0.15915493667125701904 ;  /* 0x3e22f983216d7820 */ /* 0x000fe4000040c000 */
[----:B------:R-:W-:-:S03]  /*19f0*/  FMUL.FTZ R33, R68, R99 ;  /* 0x0000006344217220 */ /* 0x000fc60000410000 */
[----:B------:R-:W0:Y:S01]  /*1a00*/  MUFU.EX2 R32, R32 ;  /* 0x0000002000207308 */ /* 0x000e220000000800 */
[----:B------:R-:W-:-:S07]  /*1a10*/  FMUL.FTZ R111, R69, R99 ;  /* 0x00000063456f7220 */ /* 0x000fce0000410000 */
[----:B------:R3:W4:Y:S01]  /*1a20*/  MUFU.COS R107, R106 ;  /* 0x0000006a006b7308 */ /* 0x0007220000000000 */
[----:B------:R-:W-:-:S07]  /*1a30*/  FMUL.FTZ R116, R80, R99 ;  /* 0x0000006350747220 */ /* 0x000fce0000410000 */
[----:B------:R0:W-:Y:S01]  /*1a40*/  MUFU.EX2 R131, R98 ;  /* 0x0000006200837308 */ /* 0x0001e20000000800 */
[----:B---3--:R-:W-:-:S04]  /*1a50*/  FMUL.FTZ R106, R70, R43 ;  /* 0x0000002b466a7220 */ /* 0x008fc80000410000 */
[----:B------:R-:W-:Y:S02]  /*1a60*/  FMUL.RZ R117, R106, 0.15915493667125701904 ;  /* 0x3e22f9836a757820 */ /* 0x000fe4000040c000 */
[----:B0-----:R-:W-:Y:S01]  /*1a70*/  FMUL.FTZ R98, R80, R43 ;  /* 0x0000002b50627220 */ /* 0x001fe20000410000 */
[----:B------:R-:W-:Y:S01]  /*1a80*/  MUFU.COS R102, R109 ;  /* 0x0000006d00667308 */ /* 0x000fe20000000000 */
[----:B------:R-:W-:Y:S02]  /*1a90*/  FMUL.FTZ R106, R70, R99 ;  /* 0x00000063466a7220 */ /* 0x000fe40000410000 */
[----:B------:R-:W-:Y:S02]  /*1aa0*/  FMUL.RZ R119, R98, 0.15915493667125701904 ;  /* 0x3e22f98362777820 */ /* 0x000fe4000040c000 */
[----:B-1----:R-:W-:-:S03]  /*1ab0*/  FMUL.FTZ R98, R100, R101 ;  /* 0x0000006564627220 */ /* 0x002fc60000410000 */
[----:B------:R-:W0:Y:S01]  /*1ac0*/  MUFU.EX2 R33, R33 ;  /* 0x0000002100217308 */ /* 0x000e220000000800 */
[----:B------:R-:W-:Y:S02]  /*1ad0*/  FMUL.FTZ R99, R69, R43 ;  /* 0x0000002b45637220 */ /* 0x000fe40000410000 */
[----:B--2---:R-:W-:Y:S02]  /*1ae0*/  FMUL.FTZ R100, R100, R103 ;  /* 0x0000006764647220 */ /* 0x004fe40000410000 */
[----:B------:R-:W-:-:S03]  /*1af0*/  FMUL.FTZ R101, RZ, R98 ;  /* 0x00000062ff657220 */ /* 0x000fc60000410000 */
[----:B------:R-:W-:Y:S01]  /*1b00*/  MUFU.SIN R110, R109 ;  /* 0x0000006d006e7308 */ /* 0x000fe20000000400 */
[----:B------:R-:W-:-:S07]  /*1b10*/  FMUL.RZ R118, R99, 0.15915493667125701904 ;  /* 0x3e22f98363767820 */ /* 0x000fce000040c000 */
[----:B------:R-:W-:Y:S08]  /*1b20*/  MUFU.SIN R113, R117 ;  /* 0x0000007500717308 */ /* 0x000ff00000000400 */
[----:B------:R1:W-:Y:S02]  /*1b30*/  MUFU.COS R109, R117 ;  /* 0x00000075006d7308 */ /* 0x0003e40000000000 */
[----:B-1----:R-:W-:-:S06]  /*1b40*/  FMUL.FTZ R117, R91, R98 ;  /* 0x000000625b757220 */ /* 0x002fcc0000410000 */
[----:B------:R-:W1:Y:S01]  /*1b50*/  MUFU.COS R108, R115 ;  /* 0x00000073006c7308 */ /* 0x000e620000000000 */
[----:B------:R-:W-:-:S07]  /*1b60*/  FFMA.FTZ R117, RZ, R100, R117 ;  /* 0x00000064ff757223 */ /* 0x000fce0000010075 */
[----:B------:R2:W3:Y:S01]  /*1b70*/  MUFU.EX2 R112, R106 ;  /* 0x0000006a00707308 */ /* 0x0004e20000000800 */
[----:B------:R-:W-:Y:S02]  /*1b80*/  FADD.FTZ R117, RZ, R117 ;  /* 0x00000075ff757221 */ /* 0x000fe40000010000 */
[----:B--2---:R-:W-:-:S05]  /*1b90*/  FMUL.FTZ R106, R32, R105 ;  /* 0x00000069206a7220 */ /* 0x004fca0000410000 */
[----:B------:R-:W2:Y:S01]  /*1ba0*/  MUFU.SIN R104, R115 ;  /* 0x0000007300687308 */ /* 0x000ea20000000400 */
[----:B------:R-:W-:-:S04]  /*1bb0*/  FFMA.FTZ R105, R91, R100, -R101 ;  /* 0x000000645b697223 */ /* 0x000fc80000010865 */
[----:B------:R-:W-:-:S03]  /*1bc0*/  FADD.FTZ R105, R90, R105 ;  /* 0x000000695a697221 */ /* 0x000fc60000010000 */
[----:B------:R0:W-:Y:S01]  /*1bd0*/  MUFU.EX2 R114, R111 ;  /* 0x0000006f00727308 */ /* 0x0001e20000000800 */
[----:B----4-:R-:W-:-:S07]  /*1be0*/  FMUL.FTZ R107, R32, R107 ;  /* 0x0000006b206b7220 */ /* 0x010fce0000410000 */
[----:B------:R-:W4:Y:S01]  /*1bf0*/  MUFU.SIN R99, R118 ;  /* 0x0000007600637308 */ /* 0x000f220000000400 */
[----:B0-----:R-:W-:Y:S02]  /*1c00*/  FMUL.FTZ R111, R33, R102 ;  /* 0x00000066216f7220 */ /* 0x001fe40000410000 */
[----:B------:R-:W-:-:S05]  /*1c10*/  FMUL.FTZ R32, R106, R117 ;  /* 0x000000756a207220 */ /* 0x000fca0000410000 */
[----:B------:R-:W-:Y:S01]  /*1c20*/  MUFU.EX2 R116, R116 ;  /* 0x0000007400747308 */ /* 0x000fe20000000800 */
[----:B------:R-:W-:-:S07]  /*1c30*/  FMUL.FTZ R102, R106, R105 ;  /* 0x000000696a667220 */ /* 0x000fce0000410000 */
[----:B------:R-:W0:Y:S01]  /*1c40*/  MUFU.COS R103, R119 ;  /* 0x0000007700677308 */ /* 0x000e220000000000 */
[C---:B------:R-:W-:Y:S02]  /*1c50*/  FFMA.FTZ R32, R107.reuse, R105, -R32 ;  /* 0x000000696b207223 */ /* 0x040fe40000010820 */
[----:B------:R-:W-:Y:S02]  /*1c60*/  FFMA.FTZ R102, R107, R117, R102 ;  /* 0x000000756b667223 */ /* 0x000fe40000010066 */
[----:B-1----:R-:W-:-:S03]  /*1c70*/  FMUL.FTZ R129, R131, R108 ;  /* 0x0000006c83817220 */ /* 0x002fc60000410000 */
[----:B------:R-:W1:Y:S01]  /*1c80*/  MUFU.COS R115, R118 ;  /* 0x0000007600737308 */ /* 0x000e620000000000 */
[C---:B---3--:R-:W-:Y:S02]  /*1c90*/  FMUL.FTZ R109, R112.reuse, R109 ;  /* 0x0000006d706d7220 */ /* 0x048fe40000410000 */
[----:B------:R-:W-:Y:S02]  /*1ca0*/  FMUL.FTZ R108, R112, R113 ;  /* 0x00000071706c7220 */ /* 0x000fe40000410000 */
[----:B------:R-:W-:Y:S02]  /*1cb0*/  FMUL.FTZ R110, R33, R110 ;  /* 0x0000006e216e7220 */ /* 0x000fe40000410000 */
[----:B------:R-:W-:Y:S02]  /*1cc0*/  FADD.FTZ R112, R89, R32 ;  /* 0x0000002059707221 */ /* 0x000fe40000010000 */
[----:B------:R-:W-:Y:S02]  /*1cd0*/  FADD.FTZ R102, RZ, R102 ;  /* 0x00000066ff667221 */ /* 0x000fe40000010000 */
[----:B--2---:R-:W-:Y:S01]  /*1ce0*/  FMUL.FTZ R131, R131, R104 ;  /* 0x0000006883837220 */ /* 0x004fe20000410000 */
[----:B------:R-:W2:Y:S01]  /*1cf0*/  MUFU.SIN R101, R119 ;  /* 0x0000007700657308 */ /* 0x000ea20000000400 */
[----:B----4-:R-:W-:-:S02]  /*1d00*/  FMUL.FTZ R104, R114, R99 ;  /* 0x0000006372687220 */ /* 0x010fc40000410000 */
[----:B0-----:R-:W-:Y:S02]  /*1d10*/  FMUL.FTZ R99, R116, R103 ;  /* 0x0000006774637220 */ /* 0x001fe40000410000 */
[C---:B------:R-:W-:Y:S02]  /*1d20*/  FMUL.FTZ R113, R110.reuse, R112 ;  /* 0x000000706e717220 */ /* 0x040fe40000410000 */
[----:B------:R-:W-:Y:S02]  /*1d30*/  FMUL.FTZ R103, R110, R102 ;  /* 0x000000666e677220 */ /* 0x000fe40000410000 */
[-C--:B------:R-:W-:Y:S02]  /*1d40*/  FMUL.FTZ R32, R44, R98.reuse ;  /* 0x000000622c207220 */ /* 0x080fe40000410000 */
[----:B------:R-:W-:Y:S02]  /*1d50*/  FMUL.FTZ R33, R45, R98 ;  /* 0x000000622d217220 */ /* 0x000fe40000410000 */
[----:B------:R-:W-:-:S02]  /*1d60*/  FFMA.FTZ R113, R111, R102, R113 ;  /* 0x000000666f717223 */ /* 0x000fc40000010071 */
[----:B------:R-:W-:Y:S02]  /*1d70*/  FFMA.FTZ R103, R111, R112, -R103 ;  /* 0x000000706f677223 */ /* 0x000fe40000010867 */
[-C--:B------:R-:W-:Y:S02]  /*1d80*/  FFMA.FTZ R32, R45, R100.reuse, R32 ;  /* 0x000000642d207223 */ /* 0x080fe40000010020 */
[----:B------:R-:W-:Y:S02]  /*1d90*/  FFMA.FTZ R33, R44, R100, -R33 ;  /* 0x000000642c217223 */ /* 0x000fe40000010821 */
[----:B-1----:R-:W-:Y:S02]  /*1da0*/  FMUL.FTZ R105, R114, R115 ;  /* 0x0000007372697220 */ /* 0x002fe40000410000 */
[----:B------:R-:W-:Y:S02]  /*1db0*/  FADD.FTZ R114, RZ, R113 ;  /* 0x00000071ff727221 */ /* 0x000fe40000010000 */
[----:B------:R-:W-:-:S02]  /*1dc0*/  FADD.FTZ R112, R88, R103 ;  /* 0x0000006758707221 */ /* 0x000fc40000010000 */
[C---:B------:R-:W-:Y:S02]  /*1dd0*/  FMUL.FTZ R102, R106.reuse, R32 ;  /* 0x000000206a667220 */ /* 0x040fe40000410000 */
[-C--:B------:R-:W-:Y:S02]  /*1de0*/  FMUL.FTZ R103, R106, R33.reuse ;  /* 0x000000216a677220 */ /* 0x080fe40000410000 */
[C---:B------:R-:W-:Y:S02]  /*1df0*/  FMUL.FTZ R113, R131.reuse, R114 ;  /* 0x0000007283717220 */ /* 0x040fe40000410000 */
[----:B------:R-:W-:Y:S02]  /*1e00*/  FMUL.FTZ R115, R131, R112 ;  /* 0x0000007083737220 */ /* 0x000fe40000410000 */
[C---:B------:R-:W-:Y:S02]  /*1e10*/  FFMA.FTZ R102, R107.reuse, R33, -R102 ;  /* 0x000000216b667223 */ /* 0x040fe40000010866 */
[----:B------:R-:W-:-:S02]  /*1e20*/  FFMA.FTZ R103, R107, R32, R103 ;  /* 0x000000206b677223 */ /* 0x000fc40000010067 */
[----:B--2---:R-:W-:Y:S02]  /*1e30*/  FMUL.FTZ R101, R116, R101 ;  /* 0x0000006574657220 */ /* 0x004fe40000410000 */
[C---:B------:R-:W-:Y:S02]  /*1e40*/  FFMA.FTZ R116, R129.reuse, R112, -R113 ;  /* 0x0000007081747223 */ /* 0x040fe40000010871 */
[----:B------:R-:W-:Y:S02]  /*1e50*/  FFMA.FTZ R115, R129, R114, R115 ;  /* 0x0000007281737223 */ /* 0x000fe40000010073 */
[C---:B------:R-:W-:Y:S02]  /*1e60*/  FMUL.FTZ R112, R110.reuse, R102 ;  /* 0x000000666e707220 */ /* 0x040fe40000410000 */
[----:B------:R-:W-:Y:S02]  /*1e70*/  FMUL.FTZ R32, R110, R103 ;  /* 0x000000676e207220 */ /* 0x000fe40000410000 */
[----:B------:R-:W-:-:S02]  /*1e80*/  FADD.FTZ R115, RZ, R115 ;  /* 0x00000073ff737221 */ /* 0x000fc40000010000 */
[C---:B------:R-:W-:Y:S02]  /*1e90*/  FFMA.FTZ R112, R111.reuse, R103, R112 ;  /* 0x000000676f707223 */ /* 0x040fe40000010070 */
[----:B------:R-:W-:Y:S02]  /*1ea0*/  FFMA.FTZ R32, R111, R102, -R32 ;  /* 0x000000666f207223 */ /* 0x000fe40000010820 */
[----:B------:R-:W-:Y:S02]  /*1eb0*/  FADD.FTZ R116, R87, R116 ;  /* 0x0000007457747221 */ /* 0x000fe40000010000 */
[----:B------:R-:W-:Y:S02]  /*1ec0*/  FMUL.FTZ R103, R108, R115 ;  /* 0x000000736c677220 */ /* 0x000fe40000410000 */
[C---:B------:R-:W-:Y:S02]  /*1ed0*/  FMUL.FTZ R33, R131.reuse, R112 ;  /* 0x0000007083217220 */ /* 0x040fe40000410000 */
[----:B------:R-:W-:-:S02]  /*1ee0*/  FMUL.FTZ R102, R131, R32 ;  /* 0x0000002083667220 */ /* 0x000fc40000410000 */
[----:B------:R-:W-:Y:S02]  /*1ef0*/  FFMA.FTZ R103, R109, R116, -R103 ;  /* 0x000000746d677223 */ /* 0x000fe40000010867 */
[C---:B------:R-:W-:Y:S02]  /*1f00*/  FFMA.FTZ R33, R129.reuse, R32, -R33 ;  /* 0x0000002081217223 */ /* 0x040fe40000010821 */
[----:B------:R-:W-:Y:S02]  /*1f10*/  FFMA.FTZ R102, R129, R112, R102 ;  /* 0x0000007081667223 */ /* 0x000fe40000010066 */
[----:B------:R-:W-:Y:S02]  /*1f20*/  FADD.FTZ R112, R86, R103 ;  /* 0x0000006756707221 */ /* 0x000fe40000010000 */
[C---:B------:R-:W-:Y:S02]  /*1f30*/  FMUL.FTZ R103, R108.reuse, R33 ;  /* 0x000000216c677220 */ /* 0x040fe40000410000 */
[----:B------:R-:W-:-:S02]  /*1f40*/  FMUL.FTZ R32, R108, R102 ;  /* 0x000000666c207220 */ /* 0x000fc40000410000 */
[C---:B------:R-:W-:Y:S02]  /*1f50*/  FFMA.FTZ R103, R109.reuse, R102, R103 ;  /* 0x000000666d677223 */ /* 0x040fe40000010067 */
[----:B------:R-:W-:Y:S01]  /*1f60*/  FFMA.FTZ R32, R109, R33, -R32 ;  /* 0x000000216d207223 */ /* 0x000fe20000010820 */
[----:B------:R-:W-:Y:S01]  /*1f70*/  ISETP.NE.AND P2, PT, R52, 0x1f, PT ;  /* 0x0000001f3400780c */ /* 0x000fe20003f45270 */
[CC--:B------:R-:W-:Y:S02]  /*1f80*/  FMUL.FTZ R33, R104.reuse, R103.reuse ;  /* 0x0000006768217220 */ /* 0x0c0fe40000410000 */
[-C--:B------:R-:W-:Y:S02]  /*1f90*/  FMUL.FTZ R102, R104, R32.reuse ;  /* 0x0000002068667220 */ /* 0x080fe40000410000 */
[C---:B------:R-:W-:Y:S02]  /*1fa0*/  FFMA.FTZ R32, R105.reuse, R32, -R33 ;  /* 0x0000002069207223 */ /* 0x040fe40000010821 */
[----:B------:R-:W-:-:S02]  /*1fb0*/  FFMA.FTZ R102, R105, R103, R102 ;  /* 0x0000006769667223 */ /* 0x000fc40000010066 */
[C---:B------:R-:W-:Y:S02]  /*1fc0*/  FMUL.FTZ R33, R101.reuse, R32 ;  /* 0x0000002065217220 */ /* 0x040fe40000410000 */
[-C--:B------:R-:W-:Y:S02]  /*1fd0*/  FMUL.FTZ R119, R101, R102.reuse ;  /* 0x0000006665777220 */ /* 0x080fe40000410000 */
[C---:B------:R-:W-:Y:S02]  /*1fe0*/  FFMA.FTZ R102, R99.reuse, R102, R33 ;  /* 0x0000006663667223 */ /* 0x040fe40000010021 */
[----:B------:R-:W-:Y:S02]  /*1ff0*/  FFMA.FTZ R119, R99, R32, -R119 ;  /* 0x0000002063777223 */ /* 0x000fe40000010877 */
[----:B------:R0:W1:Y:S01]  /*2000*/  @P2 LDS.64 R32, [R52.X8+0x1888] ;  /* 0x0018880034202984 */ /* 0x0000620000008a00 */
[----:B------:R-:W-:-:S04]  /*2010*/  FMUL.FTZ R114, R108, R116 ;  /* 0x000000746c727220 */ /* 0x000fc80000410000 */
[----:B------:R-:W-:-:S04]  /*2020*/  FFMA.FTZ R114, R109, R115, R114 ;  /* 0x000000736d727223 */ /* 0x000fc80000010072 */
[----:B------:R-:W-:Y:S02]  /*2030*/  FADD.FTZ R114, RZ, R114 ;  /* 0x00000072ff727221 */ /* 0x000fe40000010000 */
[C---:B------:R-:W-:Y:S02]  /*2040*/  FMUL.FTZ R115, R104.reuse, R112 ;  /* 0x0000007068737220 */ /* 0x040fe40000410000 */
[-C--:B------:R-:W-:Y:S02]  /*2050*/  FMUL.FTZ R113, R104, R114.reuse ;  /* 0x0000007268717220 */ /* 0x080fe40000410000 */
[C---:B------:R-:W-:Y:S02]  /*2060*/  FFMA.FTZ R115, R105.reuse, R114, R115 ;  /* 0x0000007269737223 */ /* 0x040fe40000010073 */
[----:B------:R-:W-:Y:S02]  /*2070*/  FFMA.FTZ R112, R105, R112, -R113 ;  /* 0x0000007069707223 */ /* 0x000fe40000010871 */
[----:B------:R-:W-:-:S02]  /*2080*/  FADD.FTZ R114, RZ, R115 ;  /* 0x00000073ff727221 */ /* 0x000fc40000010000 */
[----:B------:R-:W-:Y:S02]  /*2090*/  FADD.FTZ R112, R85, R112 ;  /* 0x0000007055707221 */ /* 0x000fe40000010000 */
[C---:B------:R-:W-:Y:S02]  /*20a0*/  FMUL.FTZ R103, R101.reuse, R114 ;  /* 0x0000007265677220 */ /* 0x040fe40000410000 */
[-C--:B------:R-:W-:Y:S02]  /*20b0*/  FMUL.FTZ R113, R101, R112.reuse ;  /* 0x0000007065717220 */ /* 0x080fe40000410000 */
[C---:B------:R-:W-:Y:S02]  /*20c0*/  FFMA.FTZ R103, R99.reuse, R112, -R103 ;  /* 0x0000007063677223 */ /* 0x040fe40000010867 */
[----:B------:R-:W-:Y:S02]  /*20d0*/  FFMA.FTZ R113, R99, R114, R113 ;  /* 0x0000007263717223 */ /* 0x000fe40000010071 */
[----:B------:R-:W-:-:S02]  /*20e0*/  FADD.FTZ R121, R84, R103 ;  /* 0x0000006754797221 */ /* 0x000fc40000010000 */
[----:B------:R-:W-:Y:S01]  /*20f0*/  FADD.FTZ R120, RZ, R113 ;  /* 0x00000071ff787221 */ /* 0x000fe20000010000 */
[----:B------:R-:W-:Y:S05]  /*2100*/  @P2 BRA `(.L_x_12117) ;  /* 0x0000009000002947 */ /* 0x000fea0003800000 */
[----:B0-----:R-:W-:Y:S01]  /*2110*/  ISETP.NE.AND P3, PT, R55, c[0x0][0x174], PT ;  /* 0x00005d0037007a0c */ /* 0x001fe20003f65270 */
[----:B-1----:R-:W-:-:S12]  /*2120*/  HFMA2.MMA R33, -RZ, RZ, 0, 0 ;  /* 0x00000000ff217435 */ /* 0x002fd800000001ff */
[----:B------:R-:W-:-:S04]  /*2130*/  @P3 LEA.HI R32, R55, R55, RZ, 0x1 ;  /* 0x0000003737203211 */ /* 0x000fc800078f08ff */
[----:B------:R-:W-:-:S04]  /*2140*/  @P3 LOP3.LUT R32, R32, 0x1ffffe, RZ, 0xc0, !PT ;  /* 0x001ffffe20203812 */ /* 0x000fc800078ec0ff */
[----:B------:R-:W-:-:S04]  /*2150*/  @P3 IADD3 R32, -R32, R55, RZ ;  /* 0x0000003720203210 */ /* 0x000fc80007ffe1ff */
[----:B------:R-:W-:Y:S02]  /*2160*/  @P3 LEA R103, R32, 0x880, 0xb ;  /* 0x0000088020673811 */ /* 0x000fe400078e58ff */
[----:B------:R-:W-:Y:S02]  /*2170*/  MOV R32, 0x3f800000 ;  /* 0x3f80000000207802 */ /* 0x000fe40000000f00 */
[----:B------:R-:W-:-:S05]  /*2180*/  @P3 IADD3 R103, R103, R92, RZ ;  /* 0x0000005c67673210 */ /* 0x000fca0007ffe0ff */
[----:B------:R0:W1:Y:S02]  /*2190*/  @P3 LDS.64 R32, [R103] ;  /* 0x0000000067203984 */ /* 0x0000640000000a00 */
.L_x_12117:
[----:B0-----:R-:W-:Y:S05]  /*21a0*/  BSYNC B0 ;  /* 0x0000000000007941 */ /* 0x001fea0003800000 */
.L_x_12116:
[----:B------:R-:W0:Y:S01]  /*21b0*/  SHFL.UP PT, R115, R121, 0x1, RZ ;  /* 0x0420000079737989 */ /* 0x000e2200000e00ff */
[----:B------:R-:W-:Y:S01]  /*21c0*/  ISETP.GE.AND P3, PT, R54, 0x1, PT ;  /* 0x000000013600780c */ /* 0x000fe20003f66270 */
[-C--:B-----5:R-:W-:Y:S01]  /*21d0*/  FMUL.FTZ R103, R31, R29.reuse ;  /* 0x0000001d1f677220 */ /* 0x0a0fe20000410000 */
[----:B------:R-:W-:Y:S01]  /*21e0*/  ISETP.GE.OR P0, PT, R55, c[0x0][0x174], P0 ;  /* 0x00005d0037007a0c */ /* 0x000fe20000706670 */
[----:B------:R-:W2:Y:S01]  /*21f0*/  SHFL.UP PT, R113, R119, 0x1, RZ ;  /* 0x0420000077717989 */ /* 0x000ea200000e00ff */
[-C--:B------:R-:W-:Y:S01]  /*2200*/  FMUL.FTZ R116, R31, R28.reuse ;  /* 0x0000001c1f747220 */ /* 0x080fe20000410000 */
[----:B------:R-:W-:Y:S01]  /*2210*/  BSSY B0, `(.L_x_12118) ;  /* 0x00000c5000007945 */ /* 0x000fe20003800000 */
[C---:B------:R-:W-:Y:S01]  /*2220*/  FFMA.FTZ R112, R30.reuse, R28, -R103 ;  /* 0x0000001c1e707223 */ /* 0x040fe20000010867 */
[----:B------:R-:W3:Y:S01]  /*2230*/  SHFL.UP PT, R117, R120, 0x1, RZ ;  /* 0x0420000078757989 */ /* 0x000ee200000e00ff */
[----:B------:R-:W-:Y:S01]  /*2240*/  FFMA.FTZ R116, R30, R29, R116 ;  /* 0x0000001d1e747223 */ /* 0x000fe20000010074 */
[----:B------:R-:W-:Y:S01]  /*2250*/  ISETP.GT.U32.AND P4, PT, R123, 0x1b, PT ;  /* 0x0000001b7b00780c */ /* 0x000fe20003f84070 */
[C---:B------:R-:W-:Y:S01]  /*2260*/  FMUL.FTZ R128, R93.reuse, R112 ;  /* 0x000000705d807220 */ /* 0x040fe20000410000 */
[----:B------:R-:W4:Y:S01]  /*2270*/  SHFL.UP PT, R114, R102, 0x1, RZ ;  /* 0x0420000066727989 */ /* 0x000f2200000e00ff */
[----:B------:R-:W-:Y:S01]  /*2280*/  FMUL.FTZ R124, R93, R116 ;  /* 0x000000745d7c7220 */ /* 0x000fe20000410000 */
[----:B------:R-:W-:Y:S01]  /*2290*/  ISETP.GT.U32.AND P5, PT, R123, 0x17, PT ;  /* 0x000000177b00780c */ /* 0x000fe20003fa4070 */
[----:B------:R-:W-:Y:S01]  /*22a0*/  FMUL.FTZ R125, R94, R112 ;  /* 0x000000705e7d7220 */ /* 0x000fe20000410000 */
[----:B------:R-:W-:Y:S01]  /*22b0*/  SHFL.IDX PT, R34, R34, RZ, 0x1f ;  /* 0x00001fff22227589 */ /* 0x000fe200000e0000 */
[-C--:B------:R-:W-:Y:S01]  /*22c0*/  FMUL.FTZ R103, R99, R124.reuse ;  /* 0x0000007c63677220 */ /* 0x080fe20000410000 */
[----:B------:R-:W-:Y:S01]  /*22d0*/  ISETP.GT.U32.AND P6, PT, R123, 0xf, PT ;  /* 0x0000000f7b00780c */ /* 0x000fe20003fc4070 */
[C---:B------:R-:W-:Y:S01]  /*22e0*/  FMUL.FTZ R29, R101.reuse, R124 ;  /* 0x0000007c651d7220 */ /* 0x040fe20000410000 */
[----:B------:R-:W-:Y:S01]  /*22f0*/  SHFL.IDX PT, R35, R35, RZ, 0x1f ;  /* 0x00001fff23237589 */ /* 0x000fe200000e0000 */
[----:B------:R-:W-:-:S02]  /*2300*/  FFMA.FTZ R103, -R101, R128, -R103 ;  /* 0x0000008065677223 */ /* 0x000fc40000010967 */
[-C--:B------:R-:W-:Y:S02]  /*2310*/  FMUL.FTZ R127, R95, R116.reuse ;  /* 0x000000745f7f7220 */ /* 0x080fe40000410000 */
[----:B0-----:R-:W-:Y:S02]  /*2320*/  FMUL.FTZ R122, R102, R115 ;  /* 0x00000073667a7220 */ /* 0x001fe40000410000 */
[----:B------:R-:W-:Y:S02]  /*2330*/  FMUL.FTZ R130, R96, R116 ;  /* 0x0000007460827220 */ /* 0x000fe40000410000 */
[----:B--2---:R-:W-:Y:S02]  /*2340*/  FMUL.FTZ R31, R102, R113 ;  /* 0x00000071661f7220 */ /* 0x004fe40000410000 */
[----:B------:R-:W-:Y:S02]  /*2350*/  FMUL.FTZ R132, R96, R112 ;  /* 0x0000007060847220 */ /* 0x000fe40000410000 */
[----:B---3--:R-:W-:-:S02]  /*2360*/  FMUL.FTZ R118, R102, R117 ;  /* 0x0000007566767220 */ /* 0x008fc40000410000 */
[C---:B------:R-:W-:Y:S02]  /*2370*/  FFMA.FTZ R117, R119.reuse, R117, R122 ;  /* 0x0000007577757223 */ /* 0x040fe4000001007a */
[CC--:B----4-:R-:W-:Y:S02]  /*2380*/  FFMA.FTZ R31, R119.reuse, R114.reuse, R31 ;  /* 0x00000072771f7223 */ /* 0x0d0fe4000001001f */
[----:B------:R-:W-:Y:S02]  /*2390*/  FFMA.FTZ R118, R119, R115, -R118 ;  /* 0x0000007377767223 */ /* 0x000fe40000010876 */
[C---:B------:R-:W-:Y:S01]  /*23a0*/  FMUL.FTZ R114, R102.reuse, R114 ;  /* 0x0000007266727220 */ /* 0x040fe20000410000 */
[----:B------:R-:W-:Y:S01]  /*23b0*/  FSEL R31, R102, R31, !P3 ;  /* 0x0000001f661f7208 */ /* 0x000fe20005800000 */
[----:B------:R-:W-:Y:S02]  /*23c0*/  @P3 FADD.FTZ R120, R120, R117 ;  /* 0x0000007578783221 */ /* 0x000fe40000010000 */
[----:B------:R-:W-:-:S02]  /*23d0*/  @P3 FADD.FTZ R121, R121, R118 ;  /* 0x0000007679793221 */ /* 0x000fc40000010000 */
[----:B------:R-:W-:Y:S01]  /*23e0*/  @P3 FFMA.FTZ R119, R119, R113, -R114 ;  /* 0x0000007177773223 */ /* 0x000fe20000010872 */
[----:B------:R-:W-:Y:S01]  /*23f0*/  SHFL.UP PT, R30, R31, 0x2, RZ ;  /* 0x044000001f1e7989 */ /* 0x000fe200000e00ff */
[----:B------:R-:W-:Y:S01]  /*2400*/  FMUL.FTZ R122, R94, R116 ;  /* 0x000000745e7a7220 */ /* 0x000fe20000410000 */
[----:B------:R-:W-:Y:S01]  /*2410*/  ISETP.GE.AND P3, PT, R54, 0x2, PT ;  /* 0x000000023600780c */ /* 0x000fe20003f66270 */
[----:B------:R-:W-:Y:S01]  /*2420*/  FFMA.FTZ R118, R99, R128, -R29 ;  /* 0x0000008063767223 */ /* 0x000fe2000001081d */
[----:B------:R-:W0:Y:S01]  /*2430*/  SHFL.UP PT, R114, R120, 0x2, RZ ;  /* 0x0440000078727989 */ /* 0x000e2200000e00ff */
[----:B------:R-:W-:Y:S02]  /*2440*/  FADD.FTZ R103, -R122, R103 ;  /* 0x000000677a677221 */ /* 0x000fe40000010100 */
[----:B------:R-:W-:Y:S01]  /*2450*/  FADD.FTZ R118, R125, R118 ;  /* 0x000000767d767221 */ /* 0x000fe20000010000 */
[----:B------:R-:W2:Y:S01]  /*2460*/  SHFL.UP PT, R102, R121, 0x2, RZ ;  /* 0x0440000079667989 */ /* 0x000ea200000e00ff */
[----:B------:R-:W-:-:S02]  /*2470*/  FMUL.FTZ R29, R104, -R103 ;  /* 0x80000067681d7220 */ /* 0x000fc40000410000 */
[-C--:B------:R-:W-:Y:S01]  /*2480*/  FMUL.FTZ R126, R104, -R118.reuse ;  /* 0x80000076687e7220 */ /* 0x080fe20000410000 */
[----:B------:R-:W3:Y:S01]  /*2490*/  SHFL.UP PT, R28, R119, 0x2, RZ ;  /* 0x04400000771c7989 */ /* 0x000ee200000e00ff */
[C---:B------:R-:W-:Y:S02]  /*24a0*/  FFMA.FTZ R115, R105.reuse, R118, -R29 ;  /* 0x0000007669737223 */ /* 0x040fe4000001081d */
[----:B------:R-:W-:Y:S02]  /*24b0*/  FFMA.FTZ R118, R105, R103, R126 ;  /* 0x0000006769767223 */ /* 0x000fe4000001007e */
[----:B------:R-:W-:Y:S02]  /*24c0*/  FMUL.FTZ R126, R95, R112 ;  /* 0x000000705f7e7220 */ /* 0x000fe40000410000 */
[----:B------:R-:W-:Y:S02]  /*24d0*/  FADD.FTZ R118, -R127, R118 ;  /* 0x000000767f767221 */ /* 0x000fe40000010100 */
[----:B------:R-:W-:-:S02]  /*24e0*/  FADD.FTZ R115, R126, R115 ;  /* 0x000000737e737221 */ /* 0x000fc40000010000 */
[----:B------:R-:W-:Y:S02]  /*24f0*/  FMUL.FTZ R135, R97, R116 ;  /* 0x0000007461877220 */ /* 0x000fe40000410000 */
[C---:B0-----:R-:W-:Y:S02]  /*2500*/  FMUL.FTZ R29, R31.reuse, R114 ;  /* 0x000000721f1d7220 */ /* 0x041fe40000410000 */
[-C--:B--2---:R-:W-:Y:S02]  /*2510*/  FMUL.FTZ R113, R31, R102.reuse ;  /* 0x000000661f717220 */ /* 0x084fe40000410000 */
[----:B------:R-:W-:Y:S02]  /*2520*/  FFMA.FTZ R102, R119, R102, -R29 ;  /* 0x0000006677667223 */ /* 0x000fe4000001081d */
[C---:B---3--:R-:W-:Y:S02]  /*2530*/  FMUL.FTZ R103, R31.reuse, R28 ;  /* 0x0000001c1f677220 */ /* 0x048fe40000410000 */
[----:B------:R-:W-:-:S02]  /*2540*/  FMUL.FTZ R29, R31, R30 ;  /* 0x0000001e1f1d7220 */ /* 0x000fc40000410000 */
[C---:B------:R-:W-:Y:S02]  /*2550*/  FFMA.FTZ R113, R119.reuse, R114, R113 ;  /* 0x0000007277717223 */ /* 0x040fe40000010071 */
[C---:B------:R-:W-:Y:S02]  /*2560*/  FFMA.FTZ R30, R119.reuse, R30, R103 ;  /* 0x0000001e771e7223 */ /* 0x040fe40000010067 */
[----:B------:R-:W-:Y:S02]  /*2570*/  @P3 FFMA.FTZ R119, R119, R28, -R29 ;  /* 0x0000001c77773223 */ /* 0x000fe4000001081d */
[----:B------:R-:W-:Y:S01]  /*2580*/  @P3 FADD.FTZ R120, R120, R113 ;  /* 0x0000007178783221 */ /* 0x000fe20000010000 */
[----:B------:R-:W-:Y:S01]  /*2590*/  FSEL R30, R31, R30, !P3 ;  /* 0x0000001e1f1e7208 */ /* 0x000fe20005800000 */
[----:B------:R-:W-:Y:S01]  /*25a0*/  @P3 FADD.FTZ R121, R121, R102 ;  /* 0x0000006679793221 */ /* 0x000fe20000010000 */
[----:B------:R-:W-:Y:S01]  /*25b0*/  SHFL.UP PT, R28, R119, 0x4, RZ ;  /* 0x04800000771c7989 */ /* 0x000fe200000e00ff */
[----:B------:R-:W-:Y:S01]  /*25c0*/  FMUL.FTZ R103, R108, -R115 ;  /* 0x800000736c677220 */ /* 0x000fe20000410000 */
[----:B------:R-:W-:Y:S01]  /*25d0*/  ISETP.GE.AND P3, PT, R54, 0x4, PT ;  /* 0x000000043600780c */ /* 0x000fe20003f66270 */
[-C--:B------:R-:W-:Y:S01]  /*25e0*/  FMUL.FTZ R114, R108, -R118.reuse ;  /* 0x800000766c727220 */ /* 0x080fe20000410000 */
[----:B------:R-:W0:Y:S01]  /*25f0*/  SHFL.UP PT, R102, R120, 0x4, RZ ;  /* 0x0480000078667989 */ /* 0x000e2200000e00ff */
[----:B------:R-:W-:-:S02]  /*2600*/  FFMA.FTZ R113, R109, R118, R103 ;  /* 0x000000766d717223 */ /* 0x000fc40000010067 */
[----:B------:R-:W-:Y:S01]  /*2610*/  FFMA.FTZ R115, R109, R115, -R114 ;  /* 0x000000736d737223 */ /* 0x000fe20000010872 */
[----:B------:R-:W2:Y:S01]  /*2620*/  SHFL.UP PT, R31, R121, 0x4, RZ ;  /* 0x04800000791f7989 */ /* 0x000ea200000e00ff */
[C---:B-1----:R-:W-:Y:S02]  /*2630*/  FMUL.FTZ R114, R101.reuse, -R32 ;  /* 0x8000002065727220 */ /* 0x042fe40000410000 */
[-C--:B------:R-:W-:Y:S01]  /*2640*/  FMUL.FTZ R103, R101, R33.reuse ;  /* 0x0000002165677220 */ /* 0x080fe20000410000 */
[----:B------:R-:W1:Y:S01]  /*2650*/  SHFL.UP PT, R29, R30, 0x4, RZ ;  /* 0x048000001e1d7989 */ /* 0x000e6200000e00ff */
[----:B------:R-:W-:Y:S02]  /*2660*/  FADD.FTZ R136, -R130, R113 ;  /* 0x0000007182887221 */ /* 0x000fe40000010100 */
[----:B------:R-:W-:Y:S02]  /*2670*/  FADD.FTZ R134, R132, R115 ;  /* 0x0000007384867221 */ /* 0x000fe40000010000 */
[----:B------:R-:W-:-:S02]  /*2680*/  FFMA.FTZ R114, R99, -R33, R114 ;  /* 0x8000002163727223 */ /* 0x000fc40000010072 */
[----:B------:R-:W-:Y:S02]  /*2690*/  FFMA.FTZ R103, R99, R32, -R103 ;  /* 0x0000002063677223 */ /* 0x000fe40000010867 */
[C---:B------:R-:W-:Y:S02]  /*26a0*/  FMUL.FTZ R115, R131.reuse, -R136 ;  /* 0x8000008883737220 */ /* 0x040fe40000410000 */
[----:B------:R-:W-:Y:S02]  /*26b0*/  FMUL.FTZ R117, R131, -R134 ;  /* 0x8000008683757220 */ /* 0x000fe40000410000 */
[C---:B------:R-:W-:Y:S02]  /*26c0*/  FMUL.FTZ R118, R104.reuse, -R114 ;  /* 0x8000007268767220 */ /* 0x040fe40000410000 */
[----:B------:R-:W-:Y:S02]  /*26d0*/  FMUL.FTZ R113, R104, -R103 ;  /* 0x8000006768717220 */ /* 0x000fe40000410000 */
[----:B------:R-:W-:-:S02]  /*26e0*/  FFMA.FTZ R137, R129, R134, -R115 ;  /* 0x0000008681897223 */ /* 0x000fc40000010873 */
[----:B------:R-:W-:Y:S02]  /*26f0*/  FFMA.FTZ R134, R129, R136, R117 ;  /* 0x0000008881867223 */ /* 0x000fe40000010075 */
[C---:B------:R-:W-:Y:S02]  /*2700*/  FFMA.FTZ R115, R105.reuse, R103, -R118 ;  /* 0x0000006769737223 */ /* 0x040fe40000010876 */
[----:B------:R-:W-:Y:S02]  /*2710*/  FFMA.FTZ R117, R105, R114, R113 ;  /* 0x0000007269757223 */ /* 0x000fe40000010071 */
[C---:B0-----:R-:W-:Y:S02]  /*2720*/  FMUL.FTZ R118, R30.reuse, R102 ;  /* 0x000000661e767220 */ /* 0x041fe40000410000 */
[C---:B------:R-:W-:Y:S02]  /*2730*/  FMUL.FTZ R114, R30.reuse, R28 ;  /* 0x0000001c1e727220 */ /* 0x040fe40000410000 */
[----:B--2---:R-:W-:-:S02]  /*2740*/  FMUL.FTZ R113, R30, R31 ;  /* 0x0000001f1e717220 */ /* 0x004fc40000410000 */
[C---:B-1----:R-:W-:Y:S02]  /*2750*/  FMUL.FTZ R103, R30.reuse, R29 ;  /* 0x0000001d1e677220 */ /* 0x042fe40000410000 */
[C---:B------:R-:W-:Y:S02]  /*2760*/  FFMA.FTZ R118, R119.reuse, R31, -R118 ;  /* 0x0000001f77767223 */ /* 0x040fe40000010876 */
[C---:B------:R-:W-:Y:S02]  /*2770*/  FFMA.FTZ R29, R119.reuse, R29, R114 ;  /* 0x0000001d771d7223 */ /* 0x040fe40000010072 */
[C---:B------:R-:W-:Y:S02]  /*2780*/  FFMA.FTZ R113, R119.reuse, R102, R113 ;  /* 0x0000006677717223 */ /* 0x040fe40000010071 */
[----:B------:R-:W-:Y:S01]  /*2790*/  @P3 FFMA.FTZ R119, R119, R28, -R103 ;  /* 0x0000001c77773223 */ /* 0x000fe20000010867 */
[----:B------:R-:W-:Y:S01]  /*27a0*/  FSEL R28, R30, R29, !P3 ;  /* 0x0000001d1e1c7208 */ /* 0x000fe20005800000 */
[----:B------:R-:W-:-:S02]  /*27b0*/  @P3 FADD.FTZ R121, R121, R118 ;  /* 0x0000007679793221 */ /* 0x000fc40000010000 */
[----:B------:R-:W-:Y:S01]  /*27c0*/  @P3 FADD.FTZ R120, R120, R113 ;  /* 0x0000007178783221 */ /* 0x000fe20000010000 */
[----:B------:R-:W0:Y:S01]  /*27d0*/  SHFL.UP PT, R29, R119, 0x8, RZ ;  /* 0x05000000771d7989 */ /* 0x000e2200000e00ff */
[----:B------:R-:W-:Y:S01]  /*27e0*/  FMUL.FTZ R136, R97, R112 ;  /* 0x0000007061887220 */ /* 0x000fe20000410000 */
[----:B------:R-:W-:Y:S01]  /*27f0*/  ISETP.GE.AND P3, PT, R54, 0x8, PT ;  /* 0x000000083600780c */ /* 0x000fe20003f66270 */
[----:B------:R-:W-:Y:S01]  /*2800*/  FADD.FTZ R134, -R135, R134 ;  /* 0x0000008687867221 */ /* 0x000fe20000010100 */
[----:B------:R-:W1:Y:S01]  /*2810*/  SHFL.UP PT, R31, R121, 0x8, RZ ;  /* 0x05000000791f7989 */ /* 0x000e6200000e00ff */
[----:B------:R-:W-:Y:S02]  /*2820*/  FMUL.FTZ R114, R108, -R117 ;  /* 0x800000756c727220 */ /* 0x000fe40000410000 */
[----:B------:R-:W-:Y:S01]  /*2830*/  FADD.FTZ R137, R136, R137 ;  /* 0x0000008988897221 */ /* 0x000fe20000010000 */
[----:B------:R-:W2:Y:S01]  /*2840*/  SHFL.UP PT, R102, R120, 0x8, RZ ;  /* 0x0500000078667989 */ /* 0x000ea200000e00ff */
[----:B------:R-:W-:-:S02]  /*2850*/  FMUL.FTZ R138, R110, -R134 ;  /* 0x800000866e8a7220 */ /* 0x000fc40000410000 */
[-C--:B------:R-:W-:Y:S01]  /*2860*/  FMUL.FTZ R118, R108, -R115.reuse ;  /* 0x800000736c767220 */ /* 0x080fe20000410000 */
[----:B------:R-:W3:Y:S01]  /*2870*/  SHFL.UP PT, R30, R28, 0x8, RZ ;  /* 0x050000001c1e7989 */ /* 0x000ee200000e00ff */
[----:B------:R-:W-:Y:S02]  /*2880*/  FFMA.FTZ R114, R109, R115, -R114 ;  /* 0x000000736d727223 */ /* 0x000fe40000010872 */
[-C--:B------:R-:W-:Y:S02]  /*2890*/  FMUL.FTZ R103, R110, -R137.reuse ;  /* 0x800000896e677220 */ /* 0x080fe40000410000 */
[----:B------:R-:W-:Y:S02]  /*28a0*/  FFMA.FTZ R137, R111, R137, -R138 ;  /* 0x000000896f897223 */ /* 0x000fe4000001088a */
[----:B------:R-:W-:Y:S02]  /*28b0*/  FFMA.FTZ R138, R109, R117, R118 ;  /* 0x000000756d8a7223 */ /* 0x000fe40000010076 */
[----:B------:R-:W-:-:S02]  /*28c0*/  FMUL.FTZ R113, R131, -R114 ;  /* 0x8000007283717220 */ /* 0x000fc40000410000 */
[----:B------:R-:W-:Y:S02]  /*28d0*/  FFMA.FTZ R139, R111, R134, R103 ;  /* 0x000000866f8b7223 */ /* 0x000fe40000010067 */
[-C--:B------:R-:W-:Y:S02]  /*28e0*/  FMUL.FTZ R103, R131, -R138.reuse ;  /* 0x8000008a83677220 */ /* 0x080fe40000410000 */
[C---:B------:R-:W-:Y:S02]  /*28f0*/  FFMA.FTZ R138, R129.reuse, R138, R113 ;  /* 0x0000008a818a7223 */ /* 0x040fe40000010071 */
[----:B------:R-:W-:Y:S02]  /*2900*/  FFMA.FTZ R114, R129, R114, -R103 ;  /* 0x0000007281727223 */ /* 0x000fe40000010867 */
[C---:B------:R-:W-:Y:S02]  /*2910*/  FMUL.FTZ R103, R110.reuse, -R138 ;  /* 0x8000008a6e677220 */ /* 0x040fe40000410000 */
[----:B------:R-:W-:-:S02]  /*2920*/  FMUL.FTZ R115, R110, -R114 ;  /* 0x800000726e737220 */ /* 0x000fc40000410000 */
[----:B------:R-:W-:Y:S02]  /*2930*/  FFMA.FTZ R117, R111, R114, -R103 ;  /* 0x000000726f757223 */ /* 0x000fe40000010867 */
[----:B0-----:R-:W-:Y:S02]  /*2940*/  FMUL.FTZ R103, R28, R29 ;  /* 0x0000001d1c677220 */ /* 0x001fe40000410000 */
[C---:B------:R-:W-:Y:S02]  /*2950*/  FMUL.FTZ R118, R82.reuse, R116 ;  /* 0x0000007452767220 */ /* 0x040fe40000410000 */
[----:B------:R-:W-:Y:S02]  /*2960*/  FMUL.FTZ R134, R82, R112 ;  /* 0x0000007052867220 */ /* 0x000fe40000410000 */
[C---:B-1----:R-:W-:Y:S02]  /*2970*/  FMUL.FTZ R113, R28.reuse, R31 ;  /* 0x0000001f1c717220 */ /* 0x042fe40000410000 */
[----:B--2---:R-:W-:-:S02]  /*2980*/  FMUL.FTZ R114, R28, R102 ;  /* 0x000000661c727220 */ /* 0x004fc40000410000 */
[CC--:B---3--:R-:W-:Y:S02]  /*2990*/  FFMA.FTZ R103, R119.reuse, R30.reuse, R103 ;  /* 0x0000001e77677223 */ /* 0x0c8fe40000010067 */
[----:B------:R-:W-:Y:S02]  /*29a0*/  FMUL.FTZ R30, R28, R30 ;  /* 0x0000001e1c1e7220 */ /* 0x000fe40000410000 */
[----:B------:R-:W-:Y:S02]  /*29b0*/  FADD.FTZ R139, -R118, R139 ;  /* 0x0000008b768b7221 */ /* 0x000fe40000010100 */
[----:B------:R-:W-:Y:S02]  /*29c0*/  FADD.FTZ R137, R134, R137 ;  /* 0x0000008986897221 */ /* 0x000fe40000010000 */
[C---:B------:R-:W-:Y:S02]  /*29d0*/  FFMA.FTZ R113, R119.reuse, R102, R113 ;  /* 0x0000006677717223 */ /* 0x040fe40000010071 */
[----:B------:R-:W-:-:S02]  /*29e0*/  FFMA.FTZ R114, R119, R31, -R114 ;  /* 0x0000001f77727223 */ /* 0x000fc40000010872 */
[----:B------:R-:W-:Y:S01]  /*29f0*/  @P3 FFMA.FTZ R119, R119, R29, -R30 ;  /* 0x0000001d77773223 */ /* 0x000fe2000001081e */
[----:B------:R-:W-:Y:S01]  /*2a00*/  HFMA2.MMA R29, -RZ, RZ, 0, 0 ;  /* 0x00000000ff1d7435 */ /* 0x000fe200000001ff */
[C---:B------:R-:W-:Y:S02]  /*2a10*/  FMUL.FTZ R140, R106.reuse, -R139 ;  /* 0x8000008b6a8c7220 */ /* 0x040fe40000410000 */
[----:B------:R-:W-:Y:S02]  /*2a20*/  FMUL.FTZ R142, R106, -R137 ;  /* 0x800000896a8e7220 */ /* 0x000fe40000410000 */
[----:B------:R-:W-:Y:S01]  /*2a30*/  @P3 FADD.FTZ R120, R120, R113 ;  /* 0x0000007178783221 */ /* 0x000fe20000010000 */
[----:B------:R-:W-:Y:S01]  /*2a40*/  FSEL R113, R28, R103, !P3 ;  /* 0x000000671c717208 */ /* 0x000fe20005800000 */
[----:B------:R-:W-:Y:S02]  /*2a50*/  FFMA.FTZ R31, R111, R138, R115 ;  /* 0x0000008a6f1f7223 */ /* 0x000fe40000010073 */
[----:B------:R-:W-:Y:S01]  /*2a60*/  @P3 FADD.FTZ R121, R121, R114 ;  /* 0x0000007279793221 */ /* 0x000fe20000010000 */
[----:B------:R-:W0:Y:S01]  /*2a70*/  SHFL.UP PT, R138, R119, 0x10, RZ ;  /* 0x06000000778a7989 */ /* 0x000e2200000e00ff */
[C---:B------:R-:W-:Y:S01]  /*2a80*/  FFMA.FTZ R143, R107.reuse, R137, -R140 ;  /* 0x000000896b8f7223 */ /* 0x040fe2000001088c */
[----:B------:R-:W-:Y:S01]  /*2a90*/  ISETP.GE.AND P3, PT, R54, 0x10, PT ;  /* 0x000000103600780c */ /* 0x000fe20003f66270 */
[----:B------:R-:W-:Y:S01]  /*2aa0*/  FFMA.FTZ R144, R107, R139, R142 ;  /* 0x0000008b6b907223 */ /* 0x000fe2000001008e */
[----:B------:R-:W-:Y:S01]  /*2ab0*/  SHFL.UP PT, R140, R121, 0x10, RZ ;  /* 0x06000000798c7989 */ /* 0x000fe200000e00ff */
[----:B------:R-:W-:-:S02]  /*2ac0*/  FMUL.FTZ R115, R81, R116 ;  /* 0x0000007451737220 */ /* 0x000fc40000410000 */
[C---:B------:R-:W-:Y:S01]  /*2ad0*/  FMUL.FTZ R28, R106.reuse, -R31 ;  /* 0x8000001f6a1c7220 */ /* 0x040fe20000410000 */
[----:B------:R-:W1:Y:S01]  /*2ae0*/  SHFL.UP PT, R142, R120, 0x10, RZ ;  /* 0x06000000788e7989 */ /* 0x000e6200000e00ff */
[----:B------:R-:W-:Y:S02]  /*2af0*/  FMUL.FTZ R114, R81, R112 ;  /* 0x0000007051727220 */ /* 0x000fe40000410000 */
[----:B------:R-:W-:Y:S01]  /*2b00*/  FADD.FTZ R103, -R115, R144 ;  /* 0x0000009073677221 */ /* 0x000fe20000010100 */
[----:B------:R-:W2:Y:S01]  /*2b10*/  SHFL.UP PT, R102, R113, 0x10, RZ ;  /* 0x0600000071667989 */ /* 0x000ea200000e00ff */
[-C--:B------:R-:W-:Y:S02]  /*2b20*/  FFMA.FTZ R137, R107, R117.reuse, -R28 ;  /* 0x000000756b897223 */ /* 0x080fe4000001081c */
[----:B------:R-:W-:Y:S02]  /*2b30*/  FMUL.FTZ R28, R106, -R117 ;  /* 0x800000756a1c7220 */ /* 0x000fe40000410000 */
[----:B------:R-:W-:-:S02]  /*2b40*/  FADD.FTZ R143, R114, R143 ;  /* 0x0000008f728f7221 */ /* 0x000fc40000010000 */
[----:B------:R-:W-:Y:S02]  /*2b50*/  FMUL.FTZ R117, R98, -R103 ;  /* 0x8000006762757220 */ /* 0x000fe40000410000 */
[----:B------:R-:W-:Y:S01]  /*2b60*/  FFMA.FTZ R141, R107, R31, R28 ;  /* 0x0000001f6b8d7223 */ /* 0x000fe2000001001c */
[----:B------:R-:W-:Y:S01]  /*2b70*/  MOV R28, 0x3f800000 ;  /* 0x3f800000001c7802 */ /* 0x000fe20000000f00 */
[-C--:B------:R-:W-:Y:S01]  /*2b80*/  FFMA.FTZ R146, R100, R143.reuse, -R117 ;  /* 0x0000008f64927223 */ /* 0x080fe20000010875 */
[----:B------:R-:W-:Y:S01]  /*2b90*/  CS2R R30, SRZ ;  /* 0x00000000001e7805 */ /* 0x000fe2000001ff00 */
[C---:B------:R-:W-:Y:S02]  /*2ba0*/  FMUL.FTZ R143, R98.reuse, -R143 ;  /* 0x8000008f628f7220 */ /* 0x040fe40000410000 */
[----:B------:R-:W-:Y:S02]  /*2bb0*/  FMUL.FTZ R117, R98, -R141 ;  /* 0x8000008d62757220 */ /* 0x000fe40000410000 */
[C---:B------:R-:W-:Y:S01]  /*2bc0*/  FFMA.FTZ R145, R100.reuse, R103, R143 ;  /* 0x0000006764917223 */ /* 0x040fe2000001008f */
[----:B------:R-:W3:Y:S01]  /*2bd0*/  @!P0 LDS.128 R28, [UR4+0x1980] ;  /* 0x00198004ff1c8984 */ /* 0x000ee20008000c00 */
[----:B------:R-:W-:Y:S01]  /*2be0*/  FFMA.FTZ R103, R100, R137, -R117 ;  /* 0x0000008964677223 */ /* 0x000fe20000010875 */
[----:B------:R-:W-:Y:S01]  /*2bf0*/  ISETP.NE.AND P0, PT, R123, 0x1f, PT ;  /* 0x0000001f7b00780c */ /* 0x000fe20003f05270 */
[----:B0-----:R-:W-:-:S02]  /*2c00*/  FMUL.FTZ R117, R113, R138 ;  /* 0x0000008a71757220 */ /* 0x001fc40000410000 */
[----:B------:R-:W-:Y:S02]  /*2c10*/  FMUL.FTZ R143, R98, -R137 ;  /* 0x80000089628f7220 */ /* 0x000fe40000410000 */
[C---:B-1----:R-:W-:Y:S02]  /*2c20*/  FMUL.FTZ R137, R113.reuse, R142 ;  /* 0x0000008e71897220 */ /* 0x042fe40000410000 */
[----:B------:R-:W-:Y:S02]  /*2c30*/  FMUL.FTZ R139, R113, R140 ;  /* 0x0000008c718b7220 */ /* 0x000fe40000410000 */
[-C--:B--2---:R-:W-:Y:S02]  /*2c40*/  FFMA.FTZ R144, R119, R102.reuse, R117 ;  /* 0x0000006677907223 */ /* 0x084fe40000010075 */
[----:B------:R-:W-:Y:S02]  /*2c50*/  FMUL.FTZ R117, R113, R102 ;  /* 0x0000006671757220 */ /* 0x000fe40000410000 */
[----:B------:R-:W-:Y:S01]  /*2c60*/  FFMA.FTZ R140, R119, R140, -R137 ;  /* 0x0000008c778c7223 */ /* 0x000fe20000010889 */
[----:B------:R-:W-:Y:S01]  /*2c70*/  FSEL R137, R113, R144, !P3 ;  /* 0x0000009071897208 */ /* 0x000fe20005800000 */
[----:B------:R-:W-:-:S02]  /*2c80*/  FFMA.FTZ R139, R119, R142, R139 ;  /* 0x0000008e778b7223 */ /* 0x000fc4000001008b */
[----:B------:R-:W-:Y:S02]  /*2c90*/  @P3 FFMA.FTZ R119, R119, R138, -R117 ;  /* 0x0000008a77773223 */ /* 0x000fe40000010875 */
[C---:B------:R-:W-:Y:S01]  /*2ca0*/  FMUL.FTZ R117, R79.reuse, R112 ;  /* 0x000000704f757220 */ /* 0x040fe20000410000 */
[----:B------:R-:W0:Y:S01]  /*2cb0*/  SHFL.UP PT, R137, R137, 0x1, RZ ;  /* 0x0420000089897989 */ /* 0x000e2200000e00ff */
[----:B------:R-:W-:Y:S02]  /*2cc0*/  FMUL.FTZ R116, R79, R116 ;  /* 0x000000744f747220 */ /* 0x000fe40000410000 */
[----:B------:R-:W-:Y:S01]  /*2cd0*/  @P3 FADD.FTZ R121, R121, R140 ;  /* 0x0000008c79793221 */ /* 0x000fe20000010000 */
[----:B------:R-:W1:Y:S01]  /*2ce0*/  SHFL.UP PT, R119, R119, 0x1, RZ ;  /* 0x0420000077777989 */ /* 0x000e6200000e00ff */
[----:B------:R-:W-:Y:S01]  /*2cf0*/  @P3 FADD.FTZ R120, R120, R139 ;  /* 0x0000008b78783221 */ /* 0x000fe20000010000 */
[----:B------:R-:W-:Y:S01]  /*2d00*/  ISETP.GT.U32.AND P3, PT, R123, 0x1d, PT ;  /* 0x0000001d7b00780c */ /* 0x000fe20003f64070 */
[----:B------:R-:W-:-:S02]  /*2d10*/  FFMA.FTZ R102, R100, R141, R143 ;  /* 0x0000008d64667223 */ /* 0x000fc4000001008f */
[----:B------:R-:W-:Y:S01]  /*2d20*/  FADD.FTZ R113, R117, R146 ;  /* 0x0000009275717221 */ /* 0x000fe20000010000 */
[----:B------:R2:W4:Y:S01]  /*2d30*/  SHFL.DOWN PT, R141, R103, 0x1, 0x1f ;  /* 0x08201f00678d7f89 */ /* 0x00052200000e0000 */
[----:B------:R-:W-:-:S03]  /*2d40*/  FADD.FTZ R112, -R116, R145 ;  /* 0x0000009174707221 */ /* 0x000fc60000010100 */
        /* <DEDUP_REMOVED lines=17> */
.L_x_12119:
[----:B-123--:R-:W-:Y:S05]  /*2e60*/  BSYNC B0 ;  /* 0x0000000000007941 */ /* 0x00efea0003800000 */
.L_x_12118:
[----:B----4-:R1:W2:Y:S01]  /*2e70*/  SHFL.DOWN PT, R141, R103, 0x2, 0x1f ;  /* 0x08401f00678d7f89 */ /* 0x0102a200000e0000 */
[----:B------:R-:W-:Y:S03]  /*2e80*/  BSSY B0, `(.L_x_12120) ;  /* 0x0000010000007945 */ /* 0x000fe60003800000 */
[----:B0-----:R1:W0:Y:S04]  /*2e90*/  SHFL.DOWN PT, R143, R102, 0x2, 0x1f ;  /* 0x08401f00668f7f89 */ /* 0x00122800000e0000 */
[----:B------:R1:W3:Y:S04]  /*2ea0*/  SHFL.DOWN PT, R139, R113, 0x2, 0x1f ;  /* 0x08401f00718b7f89 */ /* 0x0002e800000e0000 */
[----:B------:R1:W4:Y:S01]  /*2eb0*/  SHFL.DOWN PT, R145, R112, 0x2, 0x1f ;  /* 0x08401f0070917f89 */ /* 0x00032200000e0000 */
[----:B------:R-:W-:Y:S05]  /*2ec0*/  @P3 BRA `(.L_x_12121) ;  /* 0x000000b000003947 */ /* 0x000fea0003800000 */
[C---:B----4-:R-:W-:Y:S02]  /*2ed0*/  FMUL.FTZ R140, R102.reuse, R145 ;  /* 0x00000091668c7220 */ /* 0x050fe40000410000 */
[----:B0-----:R-:W-:-:S02]  /*2ee0*/  FMUL.FTZ R138, R102, R143 ;  /* 0x0000008f668a7220 */ /* 0x001fc40000410000 */
        /* <DEDUP_REMOVED lines=9> */
.L_x_12121:
[----:B------:R-:W-:Y:S05]  /*2f80*/  BSYNC B0 ;  /* 0x0000000000007941 */ /* 0x000fea0003800000 */
.L_x_12120:
[----:B--2---:R2:W1:Y:S01]  /*2f90*/  SHFL.DOWN PT, R141, R103, 0x4, 0x1f ;  /* 0x08801f00678d7f89 */ /* 0x00446200000e0000 */
[----:B------:R-:W-:Y:S03]  /*2fa0*/  BSSY B0, `(.L_x_12122) ;  /* 0x0000010000007945 */ /* 0x000fe60003800000 */
[----:B0-----:R2:W0:Y:S04]  /*2fb0*/  SHFL.DOWN PT, R143, R102, 0x4, 0x1f ;  /* 0x08801f00668f7f89 */ /* 0x00142800000e0000 */
[----:B---3--:R2:W3:Y:S04]  /*2fc0*/  SHFL.DOWN PT, R139, R113, 0x4, 0x1f ;  /* 0x08801f00718b7f89 */ /* 0x0084e800000e0000 */
[----:B----4-:R2:W4:Y:S01]  /*2fd0*/  SHFL.DOWN PT, R145, R112, 0x4, 0x1f ;  /* 0x08801f0070917f89 */ /* 0x01052200000e0000 */
        /* <DEDUP_REMOVED lines=12> */
.L_x_12123:
[----:B------:R-:W-:Y:S05]  /*30a0*/  BSYNC B0 ;  /* 0x0000000000007941 */ /* 0x000fea0003800000 */
.L_x_12122:
[----:B-1----:R1:W2:Y:S01]  /*30b0*/  SHFL.DOWN PT, R141, R103, 0x8, 0x1f ;  /* 0x09001f00678d7f89 */ /* 0x0022a200000e0000 */
        /* <DEDUP_REMOVED lines=16> */
.L_x_12125:
[----:B------:R-:W-:Y:S05]  /*31c0*/  BSYNC B0 ;  /* 0x0000000000007941 */ /* 0x000fea0003800000 */
.L_x_12124:
        /* <DEDUP_REMOVED lines=17> */
.L_x_12127:
[----:B------:R-:W-:Y:S05]  /*32e0*/  BSYNC B0 ;  /* 0x0000000000007941 */ /* 0x000fea0003800000 */
.L_x_12126:
[----:B------:R-:W-:Y:S01]  /*32f0*/  SHFL.DOWN PT, R144, R102, 0x1, 0x1f ;  /* 0x08201f0066907f89 */ /* 0x000fe200000e0000 */
[CC--:B------:R-:W-:Y:S01]  /*3300*/  FMUL.FTZ R138, R137.reuse, R35.reuse ;  /* 0x00000023898a7220 */ /* 0x0c0fe20000410000 */
[----:B------:R-:W-:Y:S01]  /*3310*/  ISETP.GT.AND P0, PT, R54, 0x1e, PT ;  /* 0x0000001e3600780c */ /* 0x000fe20003f04270 */
[-C--:B------:R-:W-:Y:S01]  /*3320*/  FMUL.FTZ R140, R137, R34.reuse ;  /* 0x00000022898c7220 */ /* 0x080fe20000410000 */
[----:B-1----:R-:W1:Y:S01]  /*3330*/  SHFL.IDX PT, R141, R31, RZ, 0x1f ;  /* 0x00001fff1f8d7589 */ /* 0x002e6200000e0000 */
[C---:B------:R-:W-:Y:S01]  /*3340*/  FFMA.FTZ R138, R119.reuse, R34, -R138 ;  /* 0x00000022778a7223 */ /* 0x040fe2000001088a */
[----:B------:R-:W-:Y:S01]  /*3350*/  BSSY B0, `(.L_x_12128) ;  /* 0x000015b000007945 */ /* 0x000fe20003800000 */
[----:B------:R-:W-:Y:S01]  /*3360*/  FFMA.FTZ R119, R119, R35, R140 ;  /* 0x0000002377777223 */ /* 0x000fe2000001008c */
[----:B---3--:R-:W3:Y:S01]  /*3370*/  SHFL.IDX PT, R139, R30, RZ, 0x1f ;  /* 0x00001fff1e8b7589 */ /* 0x008ee200000e0000 */
[----:B------:R-:W-:Y:S02]  /*3380*/  @P1 FADD.FTZ R34, R121, R138 ;  /* 0x0000008a79221221 */ /* 0x000fe40000010000 */
[----:B------:R-:W-:Y:S01]  /*3390*/  @P1 FADD.FTZ R35, R120, R119 ;  /* 0x0000007778231221 */ /* 0x000fe20000010000 */
[----:B0-----:R-:W0:Y:S01]  /*33a0*/  SHFL.DOWN PT, R143, R103, 0x1, 0x1f ;  /* 0x08201f00678f7f89 */ /* 0x001e2200000e0000 */
[----:B------:R-:W-:-:S03]  /*33b0*/  ISETP.NE.AND P1, PT, R54, RZ, PT ;  /* 0x000000ff3600720c */ /* 0x000fc60003f25270 */
[----:B----4-:R-:W4:Y:S04]  /*33c0*/  SHFL.DOWN PT, R145, R113, 0x1, 0x1f ;  /* 0x08201f0071917f89 */ /* 0x010f2800000e0000 */
[----:B------:R-:W5:Y:S04]  /*33d0*/  SHFL.DOWN PT, R147, R112, 0x1, 0x1f ;  /* 0x08201f0070937f89 */ /* 0x000f6800000e0000 */
[----:B--2---:R-:W-:Y:S01]  /*33e0*/  SHFL.IDX PT, R102, R102, RZ, 0x1f ;  /* 0x00001fff66667589 */ /* 0x004fe200000e0000 */
[----:B-1----:R-:W-:-:S03]  /*33f0*/  @P2 FMUL.FTZ R142, R144, R141 ;  /* 0x0000008d908e2220 */ /* 0x002fc60000410000 */
[----:B------:R-:W-:Y:S01]  /*3400*/  SHFL.IDX PT, R103, R103, RZ, 0x1f ;  /* 0x00001fff67677589 */ /* 0x000fe200000e0000 */
[----:B---3--:R-:W-:-:S03]  /*3410*/  @P2 FMUL.FTZ R144, R144, R139 ;  /* 0x0000008b90902220 */ /* 0x008fc60000410000 */
[----:B------:R-:W-:Y:S01]  /*3420*/  SHFL.IDX PT, R112, R112, RZ, 0x1f ;  /* 0x00001fff70707589 */ /* 0x000fe200000e0000 */
[----:B0-----:R-:W-:-:S03]  /*3430*/  @P2 FFMA.FTZ R142, R143, R139, -R142 ;  /* 0x0000008b8f8e2223 */ /* 0x001fc6000001088e */
[----:B------:R-:W-:Y:S01]  /*3440*/  SHFL.IDX PT, R113, R113, RZ, 0x1f ;  /* 0x00001fff71717589 */ /* 0x000fe200000e0000 */
[----:B------:R-:W-:Y:S02]  /*3450*/  @P2 FFMA.FTZ R144, R143, R141, R144 ;  /* 0x0000008d8f902223 */ /* 0x000fe40000010090 */
[----:B----4-:R-:W-:Y:S02]  /*3460*/  @P2 FADD.FTZ R139, R145, R142 ;  /* 0x0000008e918b2221 */ /* 0x010fe40000010000 */
[----:B-----5:R-:W-:Y:S01]  /*3470*/  @P2 FADD.FTZ R141, R147, R144 ;  /* 0x00000090938d2221 */ /* 0x020fe20000010000 */
[----:B------:R-:W-:Y:S01]  /*3480*/  ISETP.NE.AND P2, PT, R52, RZ, PT ;  /* 0x000000ff3400720c */ /* 0x000fe20003f45270 */
[-C--:B------:R-:W-:Y:S02]  /*3490*/  FMUL.FTZ R120, R139, -R33.reuse ;  /* 0x800000218b787220 */ /* 0x080fe40000410000 */
[----:B------:R-:W-:Y:S02]  /*34a0*/  FMUL.FTZ R119, R141, -R33 ;  /* 0x800000218d777220 */ /* 0x000fe40000410000 */
[----:B------:R-:W-:-:S02]  /*34b0*/  FMUL.FTZ R33, R45, R34 ;  /* 0x000000222d217220 */ /* 0x000fc40000410000 */
[-C--:B------:R-:W-:Y:S02]  /*34c0*/  FMUL.FTZ R45, R45, R35.reuse ;  /* 0x000000232d2d7220 */ /* 0x080fe40000410000 */
[-C--:B------:R-:W-:Y:S02]  /*34d0*/  FFMA.FTZ R141, R141, R32.reuse, R120 ;  /* 0x000000208d8d7223 */ /* 0x080fe40000010078 */
        /* <DEDUP_REMOVED lines=44> */
[C---:B------:R-:W-:Y:S02]  /*37a0*/  FMUL.FTZ R132, R131.reuse, -R128 ;  /* 0x8000008083847220 */ /* 0x040fe40000410000 */
[----:B------:R-:W-:-:S02]  /*37b0*/  FMUL.FTZ R35, R131, R138 ;  /* 0x0000008a83237220 */ /* 0x000fc40000410000 */
[----:B------:R-:W-:Y:S02]  /*37c0*/  FMUL.FTZ R131, R131, R130 ;  /* 0x0000008283837220 */ /* 0x000fe40000410000 */
[C---:B------:R-:W-:Y:S02]  /*37d0*/  FFMA.FTZ R142, R129.reuse, R128, R137 ;  /* 0x00000080818e7223 */ /* 0x040fe40000010089 */
[C---:B------:R-:W-:Y:S02]  /*37e0*/  FFMA.FTZ R137, R129.reuse, R127, -R132 ;  /* 0x0000007f81897223 */ /* 0x040fe40000010884 */
        /* <DEDUP_REMOVED lines=36> */
[----:B------:R-:W-:Y:S02]  /*3a30*/  FFMA.FTZ R100, R79, R32, RZ ;  /* 0x000000204f647223 */ /* 0x000fe400000100ff */
[----:B------:R-:W-:Y:S02]  /*3a40*/  FADD.FTZ R117, R117, R106 ;  /* 0x0000006a75757221 */ /* 0x000fe40000010000 */
[----:B------:R-:W-:-:S02]  /*3a50*/  FFMA.FTZ R137, R99, R134, -R137 ;  /* 0x0000008663897223 */ /* 0x000fc40000010889 */
[----:B------:R-:W-:Y:S02]  /*3a60*/  FFMA.FTZ R136, R99, R104, R136 ;  /* 0x0000006863887223 */ /* 0x000fe40000010088 */
[----:B------:R-:W-:Y:S02]  /*3a70*/  FFMA.FTZ R135, R81, R33, R100 ;  /* 0x0000002151877223 */ /* 0x000fe40000010064 */
[----:B------:R-:W-:Y:S02]  /*3a80*/  FADD.FTZ R99, -R116, R101 ;  /* 0x0000006574637221 */ /* 0x000fe40000010100 */
[----:B------:R-:W-:Y:S02]  /*3a90*/  FMUL.FTZ R100, R66, R105 ;  /* 0x0000006942647220 */ /* 0x000fe40000410000 */
[----:B------:R-:W-:Y:S02]  /*3aa0*/  FMUL.FTZ R101, R64, R117 ;  /* 0x0000007540657220 */ /* 0x000fe40000410000 */
[----:B------:R-:W-:-:S02]  /*3ab0*/  FADD.FTZ R107, -R90, R33 ;  /* 0x000000215a6b7221 */ /* 0x000fc40000010100 */
[----:B------:R-:W-:Y:S02]  /*3ac0*/  FADD.FTZ R98, -R91, R32 ;  /* 0x000000205b627221 */ /* 0x000fe40000010100 */
[----:B------:R-:W-:Y:S02]  /*3ad0*/  FMUL.FTZ R33, R66, R115 ;  /* 0x0000007342217220 */ /* 0x000fe40000410000 */
[----:B------:R-:W-:Y:S02]  /*3ae0*/  FMUL.FTZ R106, R120, R100 ;  /* 0x00000064786a7220 */ /* 0x000fe40000410000 */
[----:B------:R-:W-:Y:S02]  /*3af0*/  FMUL.FTZ R32, R64, R99 ;  /* 0x0000006340207220 */ /* 0x000fe40000410000 */
[----:B------:R-:W-:Y:S02]  /*3b00*/  FMUL.FTZ R111, R45, R101 ;  /* 0x000000652d6f7220 */ /* 0x000fe40000410000 */
[----:B------:R-:W-:-:S02]  /*3b10*/  FFMA.FTZ R114, R107, R33, -R106 ;  /* 0x000000216b727223 */ /* 0x000fc4000001086a */
[----:B------:R-:W-:Y:S02]  /*3b20*/  FFMA.FTZ R111, R98, R32, -R111 ;  /* 0x00000020626f7223 */ /* 0x000fe4000001086f */
[----:B------:R-:W-:Y:S02]  /*3b30*/  FMUL.FTZ R106, R65, R108 ;  /* 0x0000006c416a7220 */ /* 0x000fe40000410000 */
[----:B------:R-:W-:Y:S02]  /*3b40*/  FMUL.FTZ R32, R45, R32 ;  /* 0x000000202d207220 */ /* 0x000fe40000410000 */
[----:B------:R-:W-:Y:S02]  /*3b50*/  FFMA.FTZ R116, R82, R34, R135 ;  /* 0x0000002252747223 */ /* 0x000fe40000010087 */
[----:B------:R-:W-:Y:S02]  /*3b60*/  FADD.FTZ R135, -R89, R34 ;  /* 0x0000002259877221 */ /* 0x000fe40000010100 */
[----:B------:R-:W-:-:S02]  /*3b70*/  FMUL.FTZ R34, R65, R118 ;  /* 0x0000007641227220 */ /* 0x000fc40000410000 */
[----:B------:R-:W-:Y:S02]  /*3b80*/  FMUL.FTZ R139, R125, R106 ;  /* 0x0000006a7d8b7220 */ /* 0x000fe40000410000 */
[----:B------:R-:W-:Y:S02]  /*3b90*/  FMUL.FTZ R33, R120, R33 ;  /* 0x0000002178217220 */ /* 0x000fe40000410000 */
[----:B------:R-:W-:Y:S02]  /*3ba0*/  FFMA.FTZ R32, R101, R98, R32 ;  /* 0x0000006265207223 */ /* 0x000fe40000010020 */
[----:B------:R-:W-:Y:S02]  /*3bb0*/  FFMA.FTZ R139, R135, R34, -R139 ;  /* 0x00000022878b7223 */ /* 0x000fe4000001088b */
[----:B------:R-:W-:Y:S02]  /*3bc0*/  FFMA.FTZ R33, R100, R107, R33 ;  /* 0x0000006b64217223 */ /* 0x000fe40000010021 */
[----:B------:R-:W-:-:S02]  /*3bd0*/  FADD.FTZ R32, RZ, R32 ;  /* 0x00000020ff207221 */ /* 0x000fc40000010000 */
[----:B------:R-:W-:Y:S02]  /*3be0*/  FADD.FTZ R111, RZ, R111 ;  /* 0x0000006fff6f7221 */ /* 0x000fe40000010000 */
[----:B------:R-:W-:Y:S02]  /*3bf0*/  FMUL.FTZ R34, R125, R34 ;  /* 0x000000227d227220 */ /* 0x000fe40000410000 */
[----:B------:R-:W-:Y:S02]  /*3c00*/  FMUL.FTZ R141, R68, R129 ;  /* 0x00000081448d7220 */ /* 0x000fe40000410000 */
[----:B------:R-:W-:Y:S02]  /*3c10*/  FADD.FTZ R33, R32, R33 ;  /* 0x0000002120217221 */ /* 0x000fe40000010000 */
[----:B------:R-:W-:Y:S02]  /*3c20*/  FADD.FTZ R114, R111, R114 ;  /* 0x000000726f727221 */ /* 0x000fe40000010000 */
[----:B------:R-:W-:-:S02]  /*3c30*/  FFMA.FTZ R116, R97, R138, R116 ;  /* 0x0000008a61747223 */ /* 0x000fc40000010074 */
[----:B------:R-:W-:Y:S02]  /*3c40*/  FFMA.FTZ R34, R106, R135, R34 ;  /* 0x000000876a227223 */ /* 0x000fe40000010022 */
[----:B------:R-:W-:Y:S02]  /*3c50*/  FADD.FTZ R138, -R88, R138 ;  /* 0x0000008a588a7221 */ /* 0x000fe40000010100 */
[----:B------:R-:W-:Y:S02]  /*3c60*/  FMUL.FTZ R111, R68, R132 ;  /* 0x00000084446f7220 */ /* 0x000fe40000410000 */
[----:B------:R-:W-:Y:S02]  /*3c70*/  FMUL.FTZ R140, R130, R141 ;  /* 0x0000008d828c7220 */ /* 0x000fe40000410000 */
[----:B------:R-:W-:Y:S02]  /*3c80*/  FADD.FTZ R33, R33, R34 ;  /* 0x0000002221217221 */ /* 0x000fe40000010000 */
[----:B------:R-:W-:-:S02]  /*3c90*/  FFMA.FTZ R32, R79, -R45, RZ ;  /* 0x8000002d4f207223 */ /* 0x000fc400000100ff */
[----:B------:R-:W-:Y:S02]  /*3ca0*/  FFMA.FTZ R140, R111, R138, R140 ;  /* 0x0000008a6f8c7223 */ /* 0x000fe4000001008c */
        /* <DEDUP_REMOVED lines=8> */
[----:B------:R-:W-:Y:S02]  /*3d30*/  FMUL.FTZ R35, R131, R114 ;  /* 0x0000007283237220 */ /* 0x000fe40000410000 */
[----:B------:R-:W-:Y:S02]  /*3d40*/  FFMA.FTZ R32, R82, -R125, R32 ;  /* 0x8000007d52207223 */ /* 0x000fe40000010020 */
[----:B------:R-:W-:-:S02]  /*3d50*/  FFMA.FTZ R141, R138, R141, -R142 ;  /* 0x0000008d8a8d7223 */ /* 0x000fc4000001088e */
[-C--:B------:R-:W-:Y:S02]  /*3d60*/  FFMA.FTZ R35, R139, R140.reuse, -R35 ;  /* 0x0000008c8b237223 */ /* 0x080fe40000010823 */
[----:B------:R-:W-:Y:S02]  /*3d70*/  FMUL.FTZ R140, R131, R140 ;  /* 0x0000008c838c7220 */ /* 0x000fe40000410000 */
[----:B------:R-:W-:Y:S02]  /*3d80*/  FMUL.FTZ R142, R70, R121 ;  /* 0x00000079468e7220 */ /* 0x000fe40000410000 */
[----:B------:R-:W-:Y:S02]  /*3d90*/  FFMA.FTZ R32, R97, -R130, R32 ;  /* 0x8000008261207223 */ /* 0x000fe40000010020 */
[----:B------:R-:W-:Y:S02]  /*3da0*/  FADD.FTZ R34, R34, R141 ;  /* 0x0000008d22227221 */ /* 0x000fe40000010000 */
[----:B------:R-:W-:-:S02]  /*3db0*/  FFMA.FTZ R143, R95, R109, R116 ;  /* 0x0000006d5f8f7223 */ /* 0x000fc40000010074 */
[----:B------:R-:W-:Y:S02]  /*3dc0*/  FADD.FTZ R141, -R86, R109 ;  /* 0x0000006d568d7221 */ /* 0x000fe40000010100 */
[----:B------:R-:W-:Y:S02]  /*3dd0*/  FFMA.FTZ R140, R114, R139, R140 ;  /* 0x0000008b728c7223 */ /* 0x000fe4000001008c */
[----:B------:R-:W-:Y:S02]  /*3de0*/  FMUL.FTZ R116, R70, R126 ;  /* 0x0000007e46747220 */ /* 0x000fe40000410000 */
[----:B------:R-:W-:Y:S02]  /*3df0*/  FMUL.FTZ R109, R110, R142 ;  /* 0x0000008e6e6d7220 */ /* 0x000fe40000410000 */
[----:B------:R-:W-:Y:S02]  /*3e00*/  FFMA.FTZ R32, R96, -R131, R32 ;  /* 0x8000008360207223 */ /* 0x000fe40000010020 */
[----:B------:R-:W-:-:S02]  /*3e10*/  FADD.FTZ R33, R33, R140 ;  /* 0x0000008c21217221 */ /* 0x000fc40000010000 */
[----:B------:R-:W-:Y:S02]  /*3e20*/  FFMA.FTZ R140, R116, R141, R109 ;  /* 0x0000008d748c7223 */ /* 0x000fe4000001006d */
[----:B------:R-:W-:Y:S02]  /*3e30*/  FFMA.FTZ R109, R95, -R110, R32 ;  /* 0x8000006e5f6d7223 */ /* 0x000fe40000010020 */
[----:B------:R-:W-:Y:S02]  /*3e40*/  FADD.FTZ R34, R34, R35 ;  /* 0x0000002322227221 */ /* 0x000fe40000010000 */
[----:B------:R-:W-:Y:S02]  /*3e50*/  FMUL.FTZ R144, R110, R116 ;  /* 0x000000746e907220 */ /* 0x000fe40000410000 */
[----:B------:R-:W-:Y:S02]  /*3e60*/  FFMA.FTZ R35, R94, -R104, R109 ;  /* 0x800000685e237223 */ /* 0x000fe4000001006d */
[----:B------:R-:W-:-:S02]  /*3e70*/  FMUL.FTZ R109, R69, R119 ;  /* 0x00000077456d7220 */ /* 0x000fc40000410000 */
[----:B------:R-:W-:Y:S02]  /*3e80*/  FADD.FTZ R33, R33, R140 ;  /* 0x0000008c21217221 */ /* 0x000fe40000010000 */
[----:B------:R-:W-:Y:S02]  /*3e90*/  FFMA.FTZ R145, R141, R142, -R144 ;  /* 0x0000008e8d917223 */ /* 0x000fe40000010890 */
[----:B------:R-:W-:Y:S02]  /*3ea0*/  FFMA.FTZ R32, R94, R134, R143 ;  /* 0x000000865e207223 */ /* 0x000fe4000001008f */
[----:B------:R-:W-:Y:S02]  /*3eb0*/  FADD.FTZ R140, -R85, R134 ;  /* 0x00000086558c7221 */ /* 0x000fe40000010100 */
[----:B------:R-:W-:Y:S02]  /*3ec0*/  FADD.FTZ R137, R84, R137 ;  /* 0x0000008954897221 */ /* 0x000fe40000010000 */
[----:B------:R-:W-:-:S02]  /*3ed0*/  FADD.FTZ R136, RZ, R136 ;  /* 0x00000088ff887221 */ /* 0x000fc40000010000 */
[----:B------:R-:W-:Y:S02]  /*3ee0*/  FMUL.FTZ R134, R80, R44 ;  /* 0x0000002c50867220 */ /* 0x000fe40000410000 */
[----:B------:R-:W-:Y:S02]  /*3ef0*/  FMUL.FTZ R143, R69, R122 ;  /* 0x0000007a458f7220 */ /* 0x000fe40000410000 */
[----:B------:R-:W-:Y:S02]  /*3f00*/  FMUL.FTZ R142, R104, R109 ;  /* 0x0000006d688e7220 */ /* 0x000fe40000410000 */
[----:B------:R-:W-:Y:S02]  /*3f10*/  FFMA.FTZ R144, R93, R137, R32 ;  /* 0x000000895d907223 */ /* 0x000fe40000010020 */
[----:B------:R-:W-:Y:S02]  /*3f20*/  FMUL.FTZ R146, R80, R124 ;  /* 0x0000007c50927220 */ /* 0x000fe40000410000 */
[----:B------:R-:W-:Y:S01]  /*3f30*/  FADD.FTZ R137, -R84, R137 ;  /* 0x0000008954897221 */ /* 0x000fe20000010100 */
[----:B------:R-:W0:Y:S01]  /*3f40*/  SHFL.DOWN PT, R149, R144, 0x1, 0x1f ;  /* 0x08201f0090957f89 */ /* 0x000e2200000e0000 */
[----:B------:R-:W-:-:S02]  /*3f50*/  FMUL.FTZ R32, R136, R134 ;  /* 0x0000008688207220 */ /* 0x000fc40000410000 */
[-C--:B------:R-:W-:Y:S02]  /*3f60*/  FFMA.FTZ R147, R140, R143.reuse, -R142 ;  /* 0x0000008f8c937223 */ /* 0x080fe4000001088e */
[----:B------:R-:W-:Y:S02]  /*3f70*/  FMUL.FTZ R143, R104, R143 ;  /* 0x0000008f688f7220 */ /* 0x000fe40000410000 */
[----:B------:R-:W-:Y:S02]  /*3f80*/  FFMA.FTZ R142, R93, -R136, R35 ;  /* 0x800000885d8e7223 */ /* 0x000fe40000010023 */
[----:B------:R-:W-:Y:S02]  /*3f90*/  FFMA.FTZ R35, R137, R146, -R32 ;  /* 0x0000009289237223 */ /* 0x000fe40000010820 */
[----:B------:R-:W-:Y:S01]  /*3fa0*/  FFMA.FTZ R32, R109, R140, R143 ;  /* 0x0000008c6d207223 */ /* 0x000fe2000001008f */
[----:B------:R-:W1:Y:S01]  /*3fb0*/  SHFL.DOWN PT, R148, R142, 0x1, 0x1f ;  /* 0x08201f008e947f89 */ /* 0x000e6200000e0000 */
[----:B------:R-:W-:-:S02]  /*3fc0*/  FADD.FTZ R34, R34, R145 ;  /* 0x0000009122227221 */ /* 0x000fc40000010000 */
[----:B------:R-:W-:Y:S02]  /*3fd0*/  FMUL.FTZ R146, R136, R146 ;  /* 0x0000009288927220 */ /* 0x000fe40000410000 */
[----:B------:R-:W-:Y:S02]  /*3fe0*/  FADD.FTZ R32, R33, R32 ;  /* 0x0000002021207221 */ /* 0x000fe40000010000 */
[----:B------:R-:W-:Y:S02]  /*3ff0*/  FADD.FTZ R34, R34, R147 ;  /* 0x0000009322227221 */ /* 0x000fe40000010000 */
[----:B------:R-:W-:Y:S02]  /*4000*/  FFMA.FTZ R33, R134, R137, R146 ;  /* 0x0000008986217223 */ /* 0x000fe40000010092 */
[----:B------:R-:W-:Y:S01]  /*4010*/  FADD.FTZ R145, R34, R35 ;  /* 0x0000002322917221 */ /* 0x000fe20000010000 */
[----:B------:R-:W-:Y:S01]  /*4020*/  MOV R34, R144 ;  /* 0x0000009000227202 */ /* 0x000fe20000000f00 */
[----:B------:R-:W-:Y:S01]  /*4030*/  FADD.FTZ R143, R32, R33 ;  /* 0x00000021208f7221 */ /* 0x000fe20000010000 */
[----:B------:R-:W-:Y:S01]  /*4040*/  MOV R35, R142 ;  /* 0x0000008e00237202 */ /* 0x000fe20000000f00 */
[----:B------:R-:W-:Y:S01]  /*4050*/  FADD.FTZ R15, R134, R15 ;  /* 0x0000000f860f7221 */ /* 0x000fe20000010000 */
[----:B------:R-:W2:Y:S01]  /*4060*/  SHFL.DOWN PT, R146, R145, 0x1, 0x1f ;  /* 0x08201f0091927f89 */ /* 0x000ea200000e0000 */
[----:B------:R-:W-:Y:S01]  /*4070*/  MOV R33, R145 ;  /* 0x0000009100217202 */ /* 0x000fe20000000f00 */
[----:B0-----:R-:W-:Y:S01]  /*4080*/  @!P0 FADD.FTZ R34, R34, R149 ;  /* 0x0000009522228221 */ /* 0x001fe20000010000 */
[----:B------:R-:W-:Y:S01]  /*4090*/  MOV R32, R143 ;  /* 0x0000008f00207202 */ /* 0x000fe20000000f00 */
[----:B------:R0:W3:Y:S01]  /*40a0*/  SHFL.DOWN PT, R147, R143, 0x1, 0x1f ;  /* 0x08201f008f937f89 */ /* 0x0000e200000e0000 */
[----:B------:R-:W-:-:S02]  /*40b0*/  FADD.FTZ R14, R109, R14 ;  /* 0x0000000e6d0e7221 */ /* 0x000fc40000010000 */
[----:B------:R-:W-:Y:S01]  /*40c0*/  FADD.FTZ R13, R116, R13 ;  /* 0x0000000d740d7221 */ /* 0x000fe20000010000 */
[----:B------:R-:W4:Y:S01]  /*40d0*/  SHFL.DOWN PT, R149, R34, 0x2, 0x1f ;  /* 0x08401f0022957f89 */ /* 0x000f2200000e0000 */
[----:B-1----:R-:W-:Y:S02]  /*40e0*/  @!P0 FADD.FTZ R35, R35, R148 ;  /* 0x0000009423238221 */ /* 0x002fe40000010000 */
[----:B------:R-:W-:Y:S02]  /*40f0*/  FADD.FTZ R12, R114, R12 ;  /* 0x0000000c720c7221 */ /* 0x000fe40000010000 */
[----:B0-----:R-:W-:Y:S01]  /*4100*/  FMUL.FTZ R143, R43, R44 ;  /* 0x0000002c2b8f7220 */ /* 0x001fe20000410000 */
[----:B------:R-:W0:Y:S01]  /*4110*/  SHFL.DOWN PT, R144, R35, 0x2, 0x1f ;  /* 0x08401f0023907f89 */ /* 0x000e2200000e0000 */
[----:B------:R-:W-:Y:S02]  /*4120*/  FADD.FTZ R19, R111, R19 ;  /* 0x000000136f137221 */ /* 0x000fe40000010000 */
[----:B------:R-:W-:-:S02]  /*4130*/  FFMA.FTZ R143, R42, R124, -R143 ;  /* 0x0000007c2a8f7223 */ /* 0x000fc4000001088f */
[----:B------:R-:W-:Y:S02]  /*4140*/  FADD.FTZ R18, R106, R18 ;  /* 0x000000126a127221 */ /* 0x000fe40000010000 */
[----:B------:R-:W-:Y:S02]  /*4150*/  FADD.FTZ R17, R100, R17 ;  /* 0x0000001164117221 */ /* 0x000fe40000010000 */
[----:B------:R-:W-:Y:S02]  /*4160*/  FADD.FTZ R16, R101, R16 ;  /* 0x0000001065107221 */ /* 0x000fe40000010000 */
[----:B--2---:R-:W-:Y:S02]  /*4170*/  @!P0 FADD.FTZ R33, R33, R146 ;  /* 0x0000009221218221 */ /* 0x004fe40000010000 */
[----:B---3--:R-:W-:Y:S01]  /*4180*/  @!P0 FADD.FTZ R32, R32, R147 ;  /* 0x0000009320208221 */ /* 0x008fe20000010000 */
[----:B------:R-:W-:Y:S02]  /*4190*/  ISETP.GT.AND P0, PT, R54, 0x1d, PT ;  /* 0x0000001d3600780c */ /* 0x000fe40003f04270 */
[----:B------:R-:W1:Y:S04]  /*41a0*/  SHFL.DOWN PT, R142, R33, 0x2, 0x1f ;  /* 0x08401f00218e7f89 */ /* 0x000e6800000e0000 */
[----:B------:R-:W2:Y:S07]  /*41b0*/  SHFL.DOWN PT, R145, R32, 0x2, 0x1f ;  /* 0x08401f0020917f89 */ /* 0x000eae00000e0000 */
[----:B----4-:R-:W-:-:S02]  /*41c0*/  @!P0 FADD.FTZ R34, R34, R149 ;  /* 0x0000009522228221 */ /* 0x010fc40000010000 */
[----:B0-----:R-:W-:Y:S02]  /*41d0*/  @!P0 FADD.FTZ R35, R35, R144 ;  /* 0x0000009023238221 */ /* 0x001fe40000010000 */
[----:B------:R-:W-:Y:S01]  /*41e0*/  FMUL.FTZ R144, R136, R143 ;  /* 0x0000008f88907220 */ /* 0x000fe20000410000 */
[----:B------:R-:W0:Y:S01]  /*41f0*/  SHFL.DOWN PT, R149, R34, 0x4, 0x1f ;  /* 0x08801f0022957f89 */ /* 0x000e2200000e0000 */
[----:B------:R-:W-:Y:S02]  /*4200*/  FMUL.FTZ R143, R43, R119 ;  /* 0x000000772b8f7220 */ /* 0x000fe40000410000 */
[----:B------:R-:W-:Y:S01]  /*4210*/  FMUL.FTZ R136, R102, R30 ;  /* 0x0000001e66887220 */ /* 0x000fe20000410000 */
[----:B------:R-:W3:Y:S01]  /*4220*/  SHFL.DOWN PT, R148, R35, 0x4, 0x1f ;  /* 0x08801f0023947f89 */ /* 0x000ee200000e0000 */
[----:B------:R-:W-:Y:S02]  /*4230*/  FFMA.FTZ R143, R42, R122, -R143 ;  /* 0x0000007a2a8f7223 */ /* 0x000fe4000001088f */
[----:B-1----:R-:W-:-:S02]  /*4240*/  @!P0 FADD.FTZ R33, R33, R142 ;  /* 0x0000008e21218221 */ /* 0x002fc40000010000 */
[C---:B------:R-:W-:Y:S02]  /*4250*/  FMUL.FTZ R122, R43.reuse, R122 ;  /* 0x0000007a2b7a7220 */ /* 0x040fe40000410000 */
[----:B--2---:R-:W-:Y:S01]  /*4260*/  @!P0 FADD.FTZ R32, R32, R145 ;  /* 0x0000009120208221 */ /* 0x004fe20000010000 */
[----:B------:R-:W1:Y:S01]  /*4270*/  SHFL.DOWN PT, R146, R33, 0x4, 0x1f ;  /* 0x08801f0021927f89 */ /* 0x000e6200000e0000 */
[----:B------:R-:W-:Y:S01]  /*4280*/  ISETP.GT.AND P0, PT, R54, 0x1b, PT ;  /* 0x0000001b3600780c */ /* 0x000fe20003f04270 */
[----:B------:R-:W-:Y:S02]  /*4290*/  FMUL.FTZ R145, R43, R124 ;  /* 0x0000007c2b917220 */ /* 0x000fe40000410000 */
[----:B------:R-:W2:Y:S01]  /*42a0*/  SHFL.DOWN PT, R147, R32, 0x4, 0x1f ;  /* 0x08801f0020937f89 */ /* 0x000ea200000e0000 */
[----:B------:R-:W-:Y:S02]  /*42b0*/  FMUL.FTZ R124, R102, R31 ;  /* 0x0000001f667c7220 */ /* 0x000fe40000410000 */
[----:B------:R-:W-:-:S02]  /*42c0*/  FFMA.FTZ R142, R42, R44, R145 ;  /* 0x0000002c2a8e7223 */ /* 0x000fc40000010091 */
[C---:B------:R-:W-:Y:S02]  /*42d0*/  FFMA.FTZ R124, R103.reuse, R30, -R124 ;  /* 0x0000001e677c7223 */ /* 0x040fe4000001087c */
[C---:B------:R-:W-:Y:S02]  /*42e0*/  FMUL.FTZ R30, R102.reuse, R29 ;  /* 0x0000001d661e7220 */ /* 0x040fe40000410000 */
[----:B------:R-:W-:Y:S02]  /*42f0*/  FMUL.FTZ R102, R102, R28 ;  /* 0x0000001c66667220 */ /* 0x000fe40000410000 */
[----:B------:R-:W-:Y:S02]  /*4300*/  FFMA.FTZ R31, R103, R31, R136 ;  /* 0x0000001f671f7223 */ /* 0x000fe40000010088 */
[----:B0-----:R-:W-:Y:S02]  /*4310*/  @!P0 FADD.FTZ R34, R34, R149 ;  /* 0x0000009522228221 */ /* 0x001fe40000010000 */
[----:B---3--:R-:W-:-:S02]  /*4320*/  @!P0 FADD.FTZ R35, R35, R148 ;  /* 0x0000009423238221 */ /* 0x008fc40000010000 */
[C---:B------:R-:W-:Y:S01]  /*4330*/  FFMA.FTZ R28, R103.reuse, R28, -R30 ;  /* 0x0000001c671c7223 */ /* 0x040fe2000001081e */
[----:B------:R-:W0:Y:S01]  /*4340*/  SHFL.DOWN PT, R145, R34, 0x8, 0x1f ;  /* 0x09001f0022917f89 */ /* 0x000e2200000e0000 */
[----:B------:R-:W-:Y:S02]  /*4350*/  FFMA.FTZ R29, R103, R29, R102 ;  /* 0x0000001d671d7223 */ /* 0x000fe40000010066 */
[----:B-1----:R-:W-:Y:S02]  /*4360*/  @!P0 FADD.FTZ R33, R33, R146 ;  /* 0x0000009221218221 */ /* 0x002fe40000010000 */
[----:B------:R-:W-:Y:S02]  /*4370*/  FFMA.FTZ R142, R142, R137, R144 ;  /* 0x000000898e8e7223 */ /* 0x000fe40000010090 */
[----:B--2---:R-:W-:Y:S01]  /*4380*/  @!P0 FADD.FTZ R32, R32, R147 ;  /* 0x0000009320208221 */ /* 0x004fe20000010000 */
[----:B------:R-:W-:Y:S01]  /*4390*/  ISETP.GT.AND P0, PT, R54, 0x17, PT ;  /* 0x000000173600780c */ /* 0x000fe20003f04270 */
[----:B------:R-:W-:-:S02]  /*43a0*/  FADD.FTZ R31, R112, R31 ;  /* 0x0000001f701f7221 */ /* 0x000fc40000010000 */
[----:B------:R-:W-:Y:S01]  /*43b0*/  FFMA.FTZ R103, R42, R119, R122 ;  /* 0x000000772a677223 */ /* 0x000fe2000001007a */
[----:B------:R-:W1:Y:S01]  /*43c0*/  SHFL.DOWN PT, R112, R33, 0x8, 0x1f ;  /* 0x09001f0021707f89 */ /* 0x000e6200000e0000 */
[----:B------:R-:W-:Y:S02]  /*43d0*/  FMUL.FTZ R102, R43, R126 ;  /* 0x0000007e2b667220 */ /* 0x000fe40000410000 */
[----:B------:R-:W-:Y:S01]  /*43e0*/  FMUL.FTZ R143, R104, R143 ;  /* 0x0000008f688f7220 */ /* 0x000fe20000410000 */
[----:B------:R-:W2:Y:S01]  /*43f0*/  SHFL.DOWN PT, R122, R35, 0x8, 0x1f ;  /* 0x09001f00237a7f89 */ /* 0x000ea200000e0000 */
[----:B------:R-:W-:Y:S02]  /*4400*/  FADD.FTZ R30, R113, R124 ;  /* 0x0000007c711e7221 */ /* 0x000fe40000010000 */
[-C--:B------:R-:W-:Y:S01]  /*4410*/  FFMA.FTZ R113, R42, R121.reuse, -R102 ;  /* 0x000000792a717223 */ /* 0x080fe20000010866 */
[----:B------:R-:W3:Y:S01]  /*4420*/  SHFL.DOWN PT, R137, R32, 0x8, 0x1f ;  /* 0x09001f0020897f89 */ /* 0x000ee200000e0000 */
[----:B------:R-:W-:-:S02]  /*4430*/  FMUL.FTZ R121, R43, R121 ;  /* 0x000000792b797220 */ /* 0x000fc40000410000 */
[----:B------:R-:W-:Y:S01]  /*4440*/  FFMA.FTZ R143, R103, R140, R143 ;  /* 0x0000008c678f7223 */ /* 0x000fe2000001008f */
[----:B------:R4:W-:Y:S01]  /*4450*/  @!P2 STS.128 [UR4+0x1980], R28 ;  /* 0x0019801cff00a988 */ /* 0x0009e20008000c04 */
[----:B------:R-:W-:Y:S02]  /*4460*/  FMUL.FTZ R103, R43, R127 ;  /* 0x0000007f2b677220 */ /* 0x000fe40000410000 */
[----:B------:R-:W-:Y:S02]  /*4470*/  FMUL.FTZ R113, R110, R113 ;  /* 0x000000716e717220 */ /* 0x000fe40000410000 */
[----:B------:R-:W-:Y:S02]  /*4480*/  FFMA.FTZ R104, R42, R126, R121 ;  /* 0x0000007e2a687223 */ /* 0x000fe40000010079 */
[----:B0-----:R-:W-:Y:S02]  /*4490*/  @!P0 FADD.FTZ R34, R34, R145 ;  /* 0x0000009122228221 */ /* 0x001fe40000010000 */
[----:B------:R-:W-:-:S02]  /*44a0*/  FFMA.FTZ R102, R42, R128, -R103 ;  /* 0x000000802a667223 */ /* 0x000fc40000010867 */
[----:B------:R-:W-:Y:S02]  /*44b0*/  FFMA.FTZ R104, R104, R141, R113 ;  /* 0x0000008d68687223 */ /* 0x000fe40000010071 */
[----:B-1----:R-:W-:Y:S01]  /*44c0*/  @!P0 FADD.FTZ R33, R33, R112 ;  /* 0x0000007021218221 */ /* 0x002fe20000010000 */
[----:B------:R-:W0:Y:S01]  /*44d0*/  SHFL.DOWN PT, R113, R34, 0x10, 0x1f ;  /* 0x0a001f0022717f89 */ /* 0x000e2200000e0000 */
[----:B----4-:R-:W-:Y:S02]  /*44e0*/  FMUL.FTZ R28, R43, R132 ;  /* 0x000000842b1c7220 */ /* 0x010fe40000410000 */
[----:B--2---:R-:W-:Y:S01]  /*44f0*/  @!P0 FADD.FTZ R35, R35, R122 ;  /* 0x0000007a23238221 */ /* 0x004fe20000010000 */
[----:B------:R-:W-:Y:S01]  /*4500*/  SHFL.DOWN PT, R110, R33, 0x10, 0x1f ;  /* 0x0a001f00216e7f89 */ /* 0x000fe200000e0000 */
[----:B------:R-:W-:Y:S02]  /*4510*/  FFMA.FTZ R29, R42, R129, -R28 ;  /* 0x000000812a1d7223 */ /* 0x000fe4000001081c */
[----:B---3--:R-:W-:Y:S01]  /*4520*/  @!P0 FADD.FTZ R32, R32, R137 ;  /* 0x0000008920208221 */ /* 0x008fe20000010000 */
[----:B------:R-:W1:Y:S01]  /*4530*/  SHFL.DOWN PT, R112, R35, 0x10, 0x1f ;  /* 0x0a001f0023707f89 */ /* 0x000e6200000e0000 */
[----:B------:R-:W-:Y:S01]  /*4540*/  FMUL.FTZ R130, R130, R29 ;  /* 0x0000001d82827220 */ /* 0x000fe20000410000 */
[----:B------:R-:W-:Y:S01]  /*4550*/  ISETP.GT.AND P0, PT, R54, 0xf, PT ;  /* 0x0000000f3600780c */ /* 0x000fe20003f04270 */
[C---:B------:R-:W-:Y:S01]  /*4560*/  FMUL.FTZ R29, R43.reuse, R108 ;  /* 0x0000006c2b1d7220 */ /* 0x040fe20000410000 */
[----:B------:R-:W2:Y:S01]  /*4570*/  SHFL.DOWN PT, R103, R32, 0x10, 0x1f ;  /* 0x0a001f0020677f89 */ /* 0x000ea200000e0000 */
[----:B------:R-:W-:-:S02]  /*4580*/  FMUL.FTZ R128, R43, R128 ;  /* 0x000000802b807220 */ /* 0x000fc40000410000 */
[----:B------:R-:W-:Y:S02]  /*4590*/  FMUL.FTZ R28, R43, R105 ;  /* 0x000000692b1c7220 */ /* 0x000fe40000410000 */
[C---:B------:R-:W-:Y:S02]  /*45a0*/  FFMA.FTZ R30, R42.reuse, R118, -R29 ;  /* 0x000000762a1e7223 */ /* 0x040fe4000001081d */
[----:B------:R-:W-:Y:S02]  /*45b0*/  FMUL.FTZ R102, R131, R102 ;  /* 0x0000006683667220 */ /* 0x000fe40000410000 */
[C---:B------:R-:W-:Y:S02]  /*45c0*/  FFMA.FTZ R128, R42.reuse, R127, R128 ;  /* 0x0000007f2a807223 */ /* 0x040fe40000010080 */
[----:B------:R-:W-:Y:S02]  /*45d0*/  FFMA.FTZ R29, R42, R115, -R28 ;  /* 0x000000732a1d7223 */ /* 0x000fe4000001081c */
[----:B------:R-:W-:-:S02]  /*45e0*/  FMUL.FTZ R28, R43, R117 ;  /* 0x000000752b1c7220 */ /* 0x000fc40000410000 */
[----:B------:R-:W-:Y:S02]  /*45f0*/  FFMA.FTZ R102, R128, R139, R102 ;  /* 0x0000008b80667223 */ /* 0x000fe40000010066 */
[C---:B------:R-:W-:Y:S02]  /*4600*/  FMUL.FTZ R129, R43.reuse, R129 ;  /* 0x000000812b817220 */ /* 0x040fe40000410000 */
[C---:B------:R-:W-:Y:S02]  /*4610*/  FMUL.FTZ R31, R43.reuse, R118 ;  /* 0x000000762b1f7220 */ /* 0x040fe40000410000 */
[C---:B------:R-:W-:Y:S02]  /*4620*/  FMUL.FTZ R115, R43.reuse, R115 ;  /* 0x000000732b737220 */ /* 0x040fe40000410000 */
[-C--:B------:R-:W-:Y:S02]  /*4630*/  FMUL.FTZ R43, R43, R99.reuse ;  /* 0x000000632b2b7220 */ /* 0x080fe40000410000 */
[----:B------:R-:W-:-:S02]  /*4640*/  FFMA.FTZ R28, R42, R99, -R28 ;  /* 0x000000632a1c7223 */ /* 0x000fc4000001081c */
[----:B------:R-:W-:Y:S02]  /*4650*/  FFMA.FTZ R127, R8, R127, R102 ;  /* 0x0000007f087f7223 */ /* 0x000fe40000010066 */
[----:B------:R-:W-:Y:S02]  /*4660*/  FMUL.FTZ R125, R125, R30 ;  /* 0x0000001e7d7d7220 */ /* 0x000fe40000410000 */
[----:B------:R-:W-:Y:S02]  /*4670*/  FFMA.FTZ R129, R42, R132, R129 ;  /* 0x000000842a817223 */ /* 0x000fe40000010081 */
[----:B------:R-:W-:Y:S02]  /*4680*/  FMUL.FTZ R29, R120, R29 ;  /* 0x0000001d781d7220 */ /* 0x000fe40000410000 */
[C---:B------:R-:W-:Y:S02]  /*4690*/  FFMA.FTZ R102, R42.reuse, R108, R31 ;  /* 0x0000006c2a667223 */ /* 0x040fe4000001001f */
[----:B------:R-:W-:-:S02]  /*46a0*/  FFMA.FTZ R30, R42, R105, R115 ;  /* 0x000000692a1e7223 */ /* 0x000fc40000010073 */
[----:B------:R-:W-:Y:S02]  /*46b0*/  FFMA.FTZ R43, R42, R117, R43 ;  /* 0x000000752a2b7223 */ /* 0x000fe4000001002b */
[----:B------:R-:W-:Y:S02]  /*46c0*/  FMUL.FTZ R28, R45, R28 ;  /* 0x0000001c2d1c7220 */ /* 0x000fe40000410000 */
[----:B0-----:R-:W-:Y:S02]  /*46d0*/  @!P0 FADD.FTZ R34, R34, R113 ;  /* 0x0000007122228221 */ /* 0x001fe40000010000 */
[----:B-1----:R-:W-:Y:S02]  /*46e0*/  @!P0 FADD.FTZ R35, R35, R112 ;  /* 0x0000007023238221 */ /* 0x002fe40000010000 */
[----:B------:R-:W-:Y:S02]  /*46f0*/  @!P0 FADD.FTZ R33, R33, R110 ;  /* 0x0000006e21218221 */ /* 0x000fe40000010000 */
[----:B--2---:R-:W-:-:S02]  /*4700*/  @!P0 FADD.FTZ R32, R32, R103 ;  /* 0x0000006720208221 */ /* 0x004fc40000010000 */
        /* <DEDUP_REMOVED lines=31> */
.L_x_12129:
[----:B0-----:R-:W-:Y:S05]  /*4900*/  BSYNC B0 ;  /* 0x0000000000007941 */ /* 0x001fea0003800000 */
.L_x_12128:
        /* <DEDUP_REMOVED lines=21> */
.L_x_12115:
[----:B------:R-:W-:Y:S01]  /*4a60*/  BAR.SYNC.DEFER_BLOCKING 0x0 ;  /* 0x0000000000007b1d */ /* 0x000fe20000010000 */
[----:B------:R-:W-:Y:S01]  /*4a70*/  IMAD R4, R50, c[0x0][0x2d8], RZ ;  /* 0x0000b60032047a24 */ /* 0x000fe200078e02ff */
[----:B------:R-:W-:Y:S02]  /*4a80*/  IADD3 R56, P1, R56, -0x400, RZ ;  /* 0xfffffc0038387810 */ /* 0x000fe40007f3e0ff */
[----:B------:R-:W-:Y:S01]  /*4a90*/  IADD3 R58, P2, R58, -0x400, RZ ;  /* 0xfffffc003a3a7810 */ /* 0x000fe20007f5e0ff */
[----:B------:R-:W-:Y:S01]  /*4aa0*/  IMAD R5, R49, c[0x0][0x2dc], R4 ;  /* 0x0000b70031057a24 */ /* 0x000fe200078e0204 */
[----:B------:R-:W-:-:S02]  /*4ab0*/  IADD3 R60, P3, R60, -0x400, RZ ;  /* 0xfffffc003c3c7810 */ /* 0x000fc40007f7e0ff */
[----:B------:R-:W-:Y:S02]  /*4ac0*/  IADD3.X R57, R57, -0x1, RZ, P1, !PT ;  /* 0xffffffff39397810 */ /* 0x000fe40000ffe4ff */
[----:B------:R-:W-:Y:S02]  /*4ad0*/  IADD3.X R59, R59, -0x1, RZ, P2, !PT ;  /* 0xffffffff3b3b7810 */ /* 0x000fe400017fe4ff */
[----:B------:R-:W-:Y:S01]  /*4ae0*/  IADD3.X R61, R61, -0x1, RZ, P3, !PT ;  /* 0xffffffff3d3d7810 */ /* 0x000fe20001ffe4ff */
[----:B------:R-:W-:Y:S04]  /*4af0*/  STS.128 [R63], R16 ;  /* 0x000000103f007388 */ /* 0x000fe80000000c00 */
[----:B------:R0:W-:Y:S01]  /*4b00*/  STS.128 [R63+0x10], R12 ;  /* 0x0000100c3f007388 */ /* 0x0001e20000000c00 */
[----:B------:R-:W-:-:S06]  /*4b10*/  NOP ;  /* 0x0000000000007918 */ /* 0x000fcc0000000000 */
[----:B------:R-:W1:Y:S04]  /*4b20*/  LDS.128 R28, [R54.X16] ;  /* 0x00000000361c7984 */ /* 0x000e68000000cc00 */
[----:B------:R-:W2:Y:S01]  /*4b30*/  LDS.128 R32, [R54.X16+0x200] ;  /* 0x0002000036207984 */ /* 0x000ea2000000cc00 */
[----:B0-----:R-:W-:Y:S01]  /*4b40*/  MOV R12, R2 ;  /* 0x00000002000c7202 */ /* 0x001fe20000000f00 */
[----:B------:R-:W-:Y:S01]  /*4b50*/  IMAD R14, R50, c[0x0][0x2f8], RZ ;  /* 0x0000be00320e7a24 */ /* 0x000fe200078e02ff */
[----:B------:R-:W-:-:S03]  /*4b60*/  MOV R13, R3 ;  /* 0x00000003000d7202 */ /* 0x000fc60000000f00 */
[C---:B------:R-:W-:Y:S02]  /*4b70*/  IMAD R15, R49.reuse, c[0x0][0x2fc], R14 ;  /* 0x0000bf00310f7a24 */ /* 0x040fe400078e020e */
[----:B------:R-:W-:-:S04]  /*4b80*/  IMAD.WIDE.U32 R2, R49, c[0x0][0x2d8], R12 ;  /* 0x0000b60031027a25 */ /* 0x000fc800078e000c */
[----:B------:R-:W-:Y:S01]  /*4b90*/  IMAD.WIDE.U32 R12, R49, c[0x0][0x2f8], R12 ;  /* 0x0000be00310c7a25 */ /* 0x000fe200078e000c */
[----:B------:R-:W-:-:S03]  /*4ba0*/  IADD3 R3, R3, R5, RZ ;  /* 0x0000000503037210 */ /* 0x000fc60007ffe0ff */
[----:B------:R-:W-:Y:S01]  /*4bb0*/  IMAD R5, R47, c[0x0][0x2e0], RZ ;  /* 0x0000b8002f057a24 */ /* 0x000fe200078e02ff */
[----:B------:R-:W-:Y:S01]  /*4bc0*/  IADD3 R13, R13, R15, RZ ;  /* 0x0000000f0d0d7210 */ /* 0x000fe20007ffe0ff */
[----:B------:R-:W-:-:S04]  /*4bd0*/  IMAD.WIDE.U32 R2, R0, c[0x0][0x2e0], R2 ;  /* 0x0000b80000027a25 */ /* 0x000fc800078e0002 */
[----:B------:R-:W-:Y:S01]  /*4be0*/  IMAD R5, R0, c[0x0][0x2e4], R5 ;  /* 0x0000b90000057a24 */ /* 0x000fe200078e0205 */
[----:B------:R-:W-:Y:S01]  /*4bf0*/  LEA R4, P0, R2, c[0x0][0x330], 0x2 ;  /* 0x0000cc0002047a11 */ /* 0x000fe200078010ff */
[----:B------:R-:W-:-:S03]  /*4c00*/  FADD.FTZ R14, R53, R20 ;  /* 0x00000014350e7221 */ /* 0x000fc60000010000 */
[----:B------:R-:W-:-:S04]  /*4c10*/  IADD3 R3, R3, R5, RZ ;  /* 0x0000000503037210 */ /* 0x000fc80007ffe0ff */
[----:B------:R-:W-:-:S05]  /*4c20*/  LEA.HI.X R5, R2, c[0x0][0x334], R3, 0x2, P0 ;  /* 0x0000cd0002057a11 */ /* 0x000fca00000f1403 */
[----:B------:R-:W-:-:S05]  /*4c30*/  IMAD.WIDE R2, R62, 0x10, R4 ;  /* 0x000000103e027825 */ /* 0x000fca00078e0204 */
[----:B-1----:R-:W-:Y:S04]  /*4c40*/  STG.E.128 [R2.64], R28 ;  /* 0x0000001c02007986 */ /* 0x002fe8000c101d06 */
[----:B--2---:R0:W-:Y:S04]  /*4c50*/  STG.E.128 [R2.64+0x200], R32 ;  /* 0x0002002002007986 */ /* 0x0041e8000c101d06 */
[----:B------:R-:W-:Y:S01]  /*4c60*/  BAR.SYNC.DEFER_BLOCKING 0x0 ;  /* 0x0000000000007b1d */ /* 0x000fe20000010000 */
[----:B0-----:R-:W-:-:S04]  /*4c70*/  IMAD R3, R47, c[0x0][0x300], RZ ;  /* 0x0000c0002f037a24 */ /* 0x001fc800078e02ff */
[C---:B------:R-:W-:Y:S02]  /*4c80*/  IMAD R15, R0.reuse, c[0x0][0x304], R3 ;  /* 0x0000c100000f7a24 */ /* 0x040fe400078e0203 */
[----:B------:R-:W-:Y:S01]  /*4c90*/  IMAD.WIDE.U32 R2, R0, c[0x0][0x300], R12 ;  /* 0x0000c00000027a25 */ /* 0x000fe200078e000c */
[----:B------:R0:W-:Y:S04]  /*4ca0*/  STS.128 [R63], R20 ;  /* 0x000000143f007388 */ /* 0x0001e80000000c00 */
[----:B------:R-:W-:Y:S02]  /*4cb0*/  IADD3 R3, R3, R15, RZ ;  /* 0x0000000f03037210 */ /* 0x000fe40007ffe0ff */
[----:B------:R-:W-:Y:S01]  /*4cc0*/  LEA R12, P0, R2, c[0x0][0x340], 0x2 ;  /* 0x0000d000020c7a11 */ /* 0x000fe200078010ff */
[----:B------:R1:W-:Y:S01]  /*4cd0*/  STS.128 [R63+0x10], R24 ;  /* 0x000010183f007388 */ /* 0x0003e20000000c00 */
[----:B------:R-:W-:-:S06]  /*4ce0*/  NOP ;  /* 0x0000000000007918 */ /* 0x000fcc0000000000 */
[----:B------:R-:W2:Y:S01]  /*4cf0*/  LDS.128 R8, [R54.X16] ;  /* 0x0000000036087984 */ /* 0x000ea2000000cc00 */
[----:B------:R-:W-:Y:S02]  /*4d00*/  LEA.HI.X R13, R2, c[0x0][0x344], R3, 0x2, P0 ;  /* 0x0000d100020d7a11 */ /* 0x000fe400000f1403 */
[C---:B------:R-:W-:Y:S01]  /*4d10*/  ISETP.GT.AND P0, PT, R55.reuse, 0x1, PT ;  /* 0x000000013700780c */ /* 0x040fe20003f04270 */
[----:B------:R-:W3:Y:S01]  /*4d20*/  LDS.128 R4, [R54.X16+0x200] ;  /* 0x0002000036047984 */ /* 0x000ee2000000cc00 */
[----:B0-----:R-:W-:Y:S01]  /*4d30*/  FADD.FTZ R21, R14, R21 ;  /* 0x000000150e157221 */ /* 0x001fe20000010000 */
[----:B------:R-:W-:Y:S01]  /*4d40*/  IADD3 R55, R55, -0x1, RZ ;  /* 0xffffffff37377810 */ /* 0x000fe20007ffe0ff */
[----:B------:R-:W-:-:S04]  /*4d50*/  IMAD.WIDE R2, R62, 0x10, R12 ;  /* 0x000000103e027825 */ /* 0x000fc800078e020c */
[----:B------:R-:W-:-:S04]  /*4d60*/  FADD.FTZ R22, R21, R22 ;  /* 0x0000001615167221 */ /* 0x000fc80000010000 */
[----:B------:R-:W-:-:S04]  /*4d70*/  FADD.FTZ R23, R22, R23 ;  /* 0x0000001716177221 */ /* 0x000fc80000010000 */
        /* <DEDUP_REMOVED lines=8> */
.L_x_12113:
        /* <DEDUP_REMOVED lines=24> */
.L_x_12133:
[----:B0-----:R-:W-:Y:S05]  /*4f80*/  BSYNC B0 ;  /* 0x0000000000007941 */ /* 0x001fea0003800000 */
.L_x_12132:
        /* <DEDUP_REMOVED lines=23> */
.L_x_12135:
[----:B------:R-:W1:Y:S02]  /*5100*/  S2R R21, SR_TID.X ;  /* 0x0000000000157919 */ /* 0x000e640000002100 */
.L_x_12136:
[----:B0-----:R-:W-:Y:S05]  /*5110*/  BSYNC B0 ;  /* 0x0000000000007941 */ /* 0x001fea0003800000 */
.L_x_12134:
        /* <DEDUP_REMOVED lines=22> */
.L_x_12137:
        /* <DEDUP_REMOVED lines=64> */
.L_x_12138:
        /* <DEDUP_REMOVED lines=16> */
.L_x_14740:


//--------------------- .text._Z25selective_scan_bwd_kernelI32Selective_Scan_bwd_kernel_traitsILi32ELi8ELb1ELb0ELb0ELb1ELb0EfN3c107complexIfEEEEv12SSMParamsBwd --------------------------
	.section	.text._Z25selective_scan_bwd_kernelI32Selective_Scan_bwd_kernel_traitsILi32ELi8ELb1ELb0ELb0ELb1ELb0EfN3c107complexIfEEEEv12SSMParamsBwd,"ax",@progbits
	.sectioninfo	@"SHI_REGISTERS=148"
	.align	128
        .global         _Z25selective_scan_bwd_kernelI32Selective_Scan_bwd_kernel_traitsILi32ELi8ELb1ELb0ELb0ELb1ELb0EfN3c107complexIfEEEEv12SSMParamsBwd
        .type           _Z25selective_scan_bwd_kernelI32Selective_Scan_bwd_kernel_traitsILi32ELi8ELb1ELb0ELb0ELb1ELb0EfN3c107complexIfEEEEv12SSMParamsBwd,@function
        .size           _Z25selective_scan_bwd_kernelI32Selective_Scan_bwd_kernel_traitsILi32ELi8ELb1ELb0ELb0ELb1ELb0EfN3c107complexIfEEEEv12SSMParamsBwd,(.L_x_14741 - _Z25selective_scan_bwd_kernelI32Selective_Scan_bwd_kernel_traitsILi32ELi8ELb1ELb0ELb0ELb1ELb0EfN3c107complexIfEEEEv12SSMParamsBwd)
        .other          _Z25selective_scan_bwd_kernelI32Selective_Scan_bwd_kernel_traitsILi32ELi8ELb1ELb0ELb0ELb1ELb0EfN3c107complexIfEEEEv12SSMParamsBwd,@"STO_CUDA_ENTRY STV_DEFAULT"
_Z25selective_scan_bwd_kernelI32Selective_Scan_bwd_kernel_traitsILi32ELi8ELb1ELb0ELb0ELb1ELb0EfN3c107complexIfEEEEv12SSMParamsBwd:
.text._Z25selective_scan_bwd_kernelI32Selective_Scan_bwd_kernel_traitsILi32ELi8ELb1ELb0ELb0ELb1ELb0EfN3c107complexIfEEEEv12SSMParamsBwd:
        /* <DEDUP_REMOVED lines=27> */
[----:B------:R-:W-:Y:S01]  /*01b0*/  IMAD R10, R62, c[0x0][0x1e8], RZ ;  /* 0x00007a003e0a7a24 */ /* 0x000fe200078e02ff */
[----:B------:R-:W-:Y:S01]  /*01c0*/  MOV R13, c[0x0][0x174] ;  /* 0x00005d00000d7a02 */ /* 0x000fe20000000f00 */
[----:B0-----:R-:W-:Y:S01]  /*01d0*/  IMAD.WIDE.U32 R6, R59, c[0x0][0x278], RZ ;  /* 0x00009e003b067a25 */ /* 0x001fe200078e00ff */
[----:B------:R-:W-:Y:S01]  /*01e0*/  ISETP.NE.U32.AND P0, PT, RZ, c[0x0][0x260], PT ;  /* 0x00009800ff007a0c */ /* 0x000fe20003f05070 */
[----:B------:R-:W-:Y:S01]  /*01f0*/  CS2R R38, SRZ ;  /* 0x0000000000267805 */ /* 0x000fe2000001ff00 */
[----:B------:R-:W-:Y:S01]  /*0200*/  ISETP.GE.AND P3, PT, R13, 0x1, PT ;  /* 0x000000010d00780c */ /* 0x000fe20003f66270 */
[----:B-1----:R-:W-:Y:S01]  /*0210*/  IMAD R9, R59, c[0x0][0x27c], R12 ;  /* 0x00009f003b097a24 */ /* 0x002fe200078e020c */
[----:B------:R-:W-:Y:S01]  /*0220*/  ISETP.NE.AND.EX P0, PT, RZ, c[0x0][0x264], PT, P0 ;  /* 0x00009900ff007a0c */ /* 0x000fe20003f05300 */
[----:B------:R-:W-:Y:S01]  /*0230*/  IMAD.WIDE.U32 R2, R63, c[0x0][0x1d8], R2 ;  /* 0x000076003f027a25 */ /* 0x000fe200078e0002 */
[----:B------:R-:W-:Y:S01]  /*0240*/  CS2R R36, SRZ ;  /* 0x0000000000247805 */ /* 0x000fe2000001ff00 */
[----:B------:R-:W-:Y:S01]  /*0250*/  HFMA2.MMA R67, -RZ, RZ, 0, 0 ;  /* 0x00000000ff437435 */ /* 0x000fe200000001ff */
[----:B------:R-:W-:Y:S01]  /*0260*/  IADD3 R7, R7, R9, RZ ;  /* 0x0000000907077210 */ /* 0x000fe20007ffe0ff */
[----:B------:R-:W-:Y:S01]  /*0270*/  IMAD.WIDE.U32 R4, R63, c[0x0][0x1e8], R4 ;  /* 0x00007a003f047a25 */ /* 0x000fe200078e0004 */
[----:B------:R-:W-:-:S02]  /*0280*/  LEA R9, R13, 0xffffff00, 0x8 ;  /* 0xffffff000d097811 */ /* 0x000fc400078e40ff */
[----:B------:R-:W-:Y:S01]  /*0290*/  MOV R57, RZ ;  /* 0x000000ff00397202 */ /* 0x000fe20000000f00 */
[C---:B------:R-:W-:Y:S01]  /*02a0*/  IMAD R8, R63.reuse, c[0x0][0x1dc], R0 ;  /* 0x000077003f087a24 */ /* 0x040fe200078e0200 */
[----:B------:R-:W-:Y:S01]  /*02b0*/  SHF.R.S32.HI R11, RZ, 0x1f, R9 ;  /* 0x0000001fff0b7819 */ /* 0x000fe20000011409 */
[----:B------:R-:W-:Y:S01]  /*02c0*/  IMAD R10, R63, c[0x0][0x1ec], R10 ;  /* 0x00007b003f0a7a24 */ /* 0x000fe200078e020a */
[C---:B------:R-:W-:Y:S01]  /*02d0*/  IADD3 R53, P1, R9.reuse, R2, RZ ;  /* 0x0000000209357210 */ /* 0x040fe20007f3e0ff */
[----:B------:R-:W-:Y:S01]  /*02e0*/  IMAD R12, R62, c[0x0][0x280], RZ ;  /* 0x0000a0003e0c7a24 */ /* 0x000fe200078e02ff */
[----:B------:R-:W-:Y:S01]  /*02f0*/  IADD3 R0, P2, R9, R4, RZ ;  /* 0x0000000409007210 */ /* 0x000fe20007f5e0ff */
[----:B------:R-:W-:Y:S01]  /*0300*/  IMAD.WIDE.U32 R6, R63, c[0x0][0x280], R6 ;  /* 0x0000a0003f067a25 */ /* 0x000fe200078e0006 */
[C---:B------:R-:W-:Y:S02]  /*0310*/  IADD3.X R2, R11.reuse, R3, R8, P1, !PT ;  /* 0x000000030b027210 */ /* 0x040fe40000ffe408 */
[----:B------:R-:W-:Y:S01]  /*0320*/  IADD3.X R5, R11, R5, R10, P2, !PT ;  /* 0x000000050b057210 */ /* 0x000fe200017fe40a */
[----:B------:R-:W-:Y:S01]  /*0330*/  IMAD R12, R63, c[0x0][0x284], R12 ;  /* 0x0000a1003f0c7a24 */ /* 0x000fe200078e020c */
[----:B------:R-:W-:-:S02]  /*0340*/  ISETP.NE.U32.AND P1, PT, RZ, c[0x0][0x328], PT ;  /* 0x0000ca00ff007a0c */ /* 0x000fc40003f25070 */
[----:B------:R-:W-:Y:S02]  /*0350*/  ISETP.NE.U32.AND P2, PT, RZ, c[0x0][0x348], PT ;  /* 0x0000d200ff007a0c */ /* 0x000fe40003f45070 */
[----:B------:R-:W-:Y:S02]  /*0360*/  IADD3 R9, P4, R9, R6, RZ ;  /* 0x0000000609097210 */ /* 0x000fe40007f9e0ff */
[----:B------:R-:W-:Y:S02]  /*0370*/  LEA R10, P5, R0, c[0x0][0x248], 0x2 ;  /* 0x00009200000a7a11 */ /* 0x000fe400078a10ff */
[----:B------:R-:W-:Y:S02]  /*0380*/  ISETP.NE.AND.EX P1, PT, RZ, c[0x0][0x32c], PT, P1 ;  /* 0x0000cb00ff007a0c */ /* 0x000fe40003f25310 */
[----:B------:R-:W-:Y:S02]  /*0390*/  ISETP.NE.AND.EX P2, PT, RZ, c[0x0][0x34c], PT, P2 ;  /* 0x0000d300ff007a0c */ /* 0x000fe40003f45320 */
[----:B------:R-:W-:-:S02]  /*03a0*/  IADD3.X R6, R11, R7, R12, P4, !PT ;  /* 0x000000070b067210 */ /* 0x000fc400027fe40c */
[----:B------:R-:W-:Y:S01]  /*03b0*/  LEA.HI.X R11, R0, c[0x0][0x24c], R5, 0x2, P5 ;  /* 0x00009300000b7a11 */ /* 0x000fe200028f1405 */
[----:B------:R-:W-:Y:S01]  /*03c0*/  @P0 IMAD R0, R59, c[0x0][0x164], R63 ;  /* 0x000059003b000a24 */ /* 0x000fe200078e023f */
[C---:B------:R-:W-:Y:S02]  /*03d0*/  LEA R54, P4, R53.reuse, c[0x0][0x240], 0x2 ;  /* 0x0000900035367a11 */ /* 0x040fe400078810ff */
        /* <DEDUP_REMOVED lines=14> */
[----:B------:R-:W-:Y:S02]  /*04c0*/  MOV R50, c[0x0][0x174] ;  /* 0x00005d0000327a02 */ /* 0x000fe40000000f00 */
[----:B------:R-:W-:Y:S01]  /*04d0*/  MOV R57, RZ ;  /* 0x000000ff00397202 */ /* 0x000fe20000000f00 */
[----:B------:R-:W1:Y:S01]  /*04e0*/  S2R R55, SR_LANEID ;  /* 0x0000000000377919 */ /* 0x000e620000000000 */
[----:B------:R-:W-:-:S02]  /*04f0*/  MOV R67, RZ ;  /* 0x000000ff00437202 */ /* 0x000fc40000000f00 */
[----:B0-----:R-:W-:Y:S02]  /*0500*/  LOP3.LUT R122, R56, 0x1f, RZ, 0xc0, !PT ;  /* 0x0000001f387a7812 */ /* 0x001fe400078ec0ff */
.L_x_12172:
[----:B------:R-:W-:Y:S01]  /*0510*/  BAR.SYNC.DEFER_BLOCKING 0x0 ;  /* 0x0000000000007b1d */ /* 0x000fe20000010000 */
[----:B------:R-:W-:Y:S02]  /*0520*/  SHF.L.U32 R0, R56, 0x1, RZ ;  /* 0x0000000138007819 */ /* 0x000fe400000006ff */
[----:B------:R-:W-:Y:S02]  /*0530*/  MOV R2, R54 ;  /* 0x0000003600027202 */ /* 0x000fe40000000f00 */
[----:B------:R-:W-:-:S04]  /*0540*/  LOP3.LUT R3, R0, 0xffffffc0, RZ, 0xc0, !PT ;  /* 0xffffffc000037812 */ /* 0x000fc800078ec0ff */
[----:B------:R-:W-:Y:S02]  /*0550*/  LOP3.LUT R19, R3, 0x1f, R56, 0xf8, !PT ;  /* 0x0000001f03137812 */ /* 0x000fe400078ef838 */
[----:B------:R-:W-:-:S05]  /*0560*/  MOV R3, R53 ;  /* 0x0000003500037202 */ /* 0x000fca0000000f00 */
[----:B------:R-:W-:-:S05]  /*0570*/  IMAD.WIDE R2, R19, 0x10, R2 ;  /* 0x0000001013027825 */ /* 0x000fca00078e0202 */
[----:B0-----:R0:W2:Y:S04]  /*0580*/  LDG.E.128 R12, [R2.64] ;  /* 0x00000006020c7981 */ /* 0x0010a8000c1e1d00 */
[----:B------:R0:W3:Y:S01]  /*0590*/  LDG.E.128 R20, [R2.64+0x200] ;  /* 0x0002000602147981 */ /* 0x0000e2000c1e1d00 */
[----:B-1----:R-:W-:Y:S02]  /*05a0*/  SHF.L.U32 R49, R55, 0x5, RZ ;  /* 0x0000000537317819 */ /* 0x002fe400000006ff */
[----:B0-----:R-:W-:Y:S02]  /*05b0*/  MOV R2, R10 ;  /* 0x0000000a00027202 */ /* 0x001fe40000000f00 */
[----:B------:R-:W-:-:S05]  /*05c0*/  MOV R3, R11 ;  /* 0x0000000b00037202 */ /* 0x000fca0000000f00 */
[----:B------:R-:W-:Y:S01]  /*05d0*/  IMAD.WIDE R16, R19, 0x10, R2 ;  /* 0x0000001013107825 */ /* 0x000fe200078e0202 */
[----:B--2---:R0:W-:Y:S04]  /*05e0*/  STS.128 [R55.X16], R12 ;  /* 0x0000000c37007388 */ /* 0x0041e8000000cc00 */
[----:B---3--:R-:W-:Y:S01]  /*05f0*/  STS.128 [R55.X16+0x200], R20 ;  /* 0x0002001437007388 */ /* 0x008fe2000000cc00 */
[----:B------:R-:W-:-:S06]  /*0600*/  NOP ;  /* 0x0000000000007918 */ /* 0x000fcc0000000000 */
[----:B------:R-:W-:Y:S04]  /*0610*/  LDS.128 R8, [R49] ;  /* 0x0000000031087984 */ /* 0x000fe80000000c00 */
[----:B------:R-:W-:Y:S04]  /*0620*/  LDS.128 R4, [R49+0x10] ;  /* 0x0000100031047984 */ /* 0x000fe80000000c00 */
[----:B------:R-:W-:Y:S06]  /*0630*/  BAR.SYNC.DEFER_BLOCKING 0x0 ;  /* 0x0000000000007b1d */ /* 0x000fec0000010000 */
[----:B------:R-:W2:Y:S04]  /*0640*/  LDG.E.128 R24, [R16.64] ;  /* 0x0000000610187981 */ /* 0x000ea8000c1e1d00 */
[----:B------:R-:W3:Y:S01]  /*0650*/  LDG.E.128 R32, [R16.64+0x200] ;  /* 0x0002000610207981 */ /* 0x000ee2000c1e1d00 */
[----:B0-----:R-:W-:-:S02]  /*0660*/  MOV R12, R52 ;  /* 0x00000034000c7202 */ /* 0x001fc40000000f00 */
[----:B------:R-:W-:-:S05]  /*0670*/  MOV R13, R51 ;  /* 0x00000033000d7202 */ /* 0x000fca0000000f00 */
[----:B------:R-:W-:Y:S01]  /*0680*/  IMAD.WIDE R18, R19, 0x10, R12 ;  /* 0x0000001013127825 */ /* 0x000fe200078e020c */
[----:B--2---:R-:W-:Y:S04]  /*0690*/  STS.128 [R55.X16], R24 ;  /* 0x0000001837007388 */ /* 0x004fe8000000cc00 */
[----:B---3--:R-:W-:Y:S01]  /*06a0*/  STS.128 [R55.X16+0x200], R32 ;  /* 0x0002002037007388 */ /* 0x008fe2000000cc00 */
[----:B------:R-:W-:-:S06]  /*06b0*/  NOP ;  /* 0x0000000000007918 */ /* 0x000fcc0000000000 */
[----:B------:R-:W0:Y:S04]  /*06c0*/  LDS.128 R20, [R49+0x10] ;  /* 0x0000100031147984 */ /* 0x000e280000000c00 */
[----:B------:R-:W1:Y:S04]  /*06d0*/  LDS.128 R12, [R49] ;  /* 0x00000000310c7984 */ /* 0x000e680000000c00 */
[----:B------:R-:W-:Y:S06]  /*06e0*/  BAR.SYNC.DEFER_BLOCKING 0x0 ;  /* 0x0000000000007b1d */ /* 0x000fec0000010000 */
[----:B------:R-:W2:Y:S04]  /*06f0*/  LDG.E.128 R68, [R18.64] ;  /* 0x0000000612447981 */ /* 0x000ea8000c1e1d00 */
[----:B------:R-:W3:Y:S01]  /*0700*/  LDG.E.128 R72, [R18.64+0x200] ;  /* 0x0002000612487981 */ /* 0x000ee2000c1e1d00 */
[----:B------:R-:W-:Y:S01]  /*0710*/  MOV R0, c[0x0][0x16c] ;  /* 0x00005b0000007a02 */ /* 0x000fe20000000f00 */
[----:B------:R-:W-:Y:S01]  /*0720*/  BSSY B0, `(.L_x_12140) ;  /* 0x0000034000007945 */ /* 0x000fe20003800000 */
[----:B0----5:R-:W-:-:S02]  /*0730*/  FADD.FTZ R47, R20, R60 ;  /* 0x0000003c142f7221 */ /* 0x021fc40000010000 */
[----:B------:R-:W-:Y:S01]  /*0740*/  ISETP.GE.AND P5, PT, R0, 0x1, PT ;  /* 0x000000010000780c */ /* 0x000fe20003fa6270 */
[--C-:B------:R-:W-:Y:S02]  /*0750*/  FADD.FTZ R48, R21, R60.reuse ;  /* 0x0000003c15307221 */ /* 0x100fe40000010000 */
[--C-:B-1----:R-:W-:Y:S01]  /*0760*/  FADD.FTZ R65, R12, R60.reuse ;  /* 0x0000003c0c417221 */ /* 0x102fe20000010000 */
[----:B------:R-:W-:Y:S01]  /*0770*/  FSETP.GTU.FTZ.AND P4, PT, R47, 20, PT ;  /* 0x41a000002f00780b */ /* 0x000fe20003f9c000 */
[--C-:B------:R-:W-:Y:S01]  /*0780*/  FADD.FTZ R46, R22, R60.reuse ;  /* 0x0000003c162e7221 */ /* 0x100fe20000010000 */
[----:B------:R-:W-:Y:S01]  /*0790*/  FSETP.GTU.FTZ.AND P3, PT, R48, 20, PT ;  /* 0x41a000003000780b */ /* 0x000fe20003f7c000 */
[--C-:B------:R-:W-:Y:S01]  /*07a0*/  FADD.FTZ R0, R23, R60.reuse ;  /* 0x0000003c17007221 */ /* 0x100fe20000010000 */
[----:B------:R-:W-:Y:S01]  /*07b0*/  FSETP.GTU.FTZ.AND P0, PT, R65, 20, PT ;  /* 0x41a000004100780b */ /* 0x000fe20003f1c000 */
[--C-:B------:R-:W-:Y:S01]  /*07c0*/  FADD.FTZ R64, R13, R60.reuse ;  /* 0x0000003c0d407221 */ /* 0x100fe20000010000 */
[----:B------:R-:W-:Y:S01]  /*07d0*/  FSETP.GTU.FTZ.AND P2, PT, R46, 20, PT ;  /* 0x41a000002e00780b */ /* 0x000fe20003f5c000 */
[----:B------:R-:W-:Y:S01]  /*07e0*/  FADD.FTZ R66, R14, R60 ;  /* 0x0000003c0e427221 */ /* 0x000fe20000010000 */
[----:B------:R-:W-:-:S02]  /*07f0*/  FSETP.GTU.FTZ.AND P1, PT, R0, 20, PT ;  /* 0x41a000000000780b */ /* 0x000fc40003f3c000 */
[----:B------:R-:W-:Y:S01]  /*0800*/  FSETP.GTU.FTZ.AND P6, PT, R64, 20, PT ;  /* 0x41a000004000780b */ /* 0x000fe20003fdc000 */
[----:B--2---:R0:W-:Y:S04]  /*0810*/  STS.128 [R55.X16], R68 ;  /* 0x0000004437007388 */ /* 0x0041e8000000cc00 */
[----:B---3--:R0:W-:Y:S01]  /*0820*/  STS.128 [R55.X16+0x200], R72 ;  /* 0x0002004837007388 */ /* 0x0081e2000000cc00 */
[----:B------:R-:W-:-:S06]  /*0830*/  NOP ;  /* 0x0000000000007918 */ /* 0x000fcc0000000000 */
[----:B------:R0:W1:Y:S04]  /*0840*/  LDS.128 R28, [R49+0x10] ;  /* 0x00001000311c7984 */ /* 0x0000680000000c00 */
[----:B------:R0:W2:Y:S01]  /*0850*/  LDS.128 R32, [R49] ;  /* 0x0000000031207984 */ /* 0x0000a20000000c00 */
[----:B------:R-:W-:Y:S05]  /*0860*/  @P0 BRA `(.L_x_12141) ;  /* 0x000001f000000947 */ /* 0x000fea0003800000 */
[----:B------:R-:W-:Y:S01]  /*0870*/  FMUL.FTZ R65, R65, 1.4426950216293334961 ;  /* 0x3fb8aa3b41417820 */ /* 0x000fe20000410000 */
[----:B------:R-:W-:Y:S01]  /*0880*/  HFMA2.MMA R17, -RZ, RZ, 1.625, 0 ;  /* 0x3e800000ff117435 */ /* 0x000fe200000001ff */
[----:B------:R-:W-:Y:S02]  /*0890*/  MOV R16, 0x3d39bf78 ;  /* 0x3d39bf7800107802 */ /* 0x000fe40000000f00 */
        /* <DEDUP_REMOVED lines=11> */
[C---:B------:R-:W-:Y:S02]  /*0950*/  FFMA.FTZ R14, R13.reuse, R14, -0.13229703903198242188 ;  /* 0xbe0778e00d0e7423 */ /* 0x040fe4000001000e */
        /* <DEDUP_REMOVED lines=16> */
.L_x_12141:
[----:B------:R-:W-:Y:S05]  /*0a60*/  BSYNC B0 ;  /* 0x0000000000007941 */ /* 0x000fea0003800000 */
.L_x_12140:
[----:B------:R-:W-:Y:S01]  /*0a70*/  BSSY B0, `(.L_x_12142) ;  /* 0x0000024000007945 */ /* 0x000fe20003800000 */
[----:B------:R-:W-:Y:S01]  /*0a80*/  FSETP.GTU.FTZ.AND P0, PT, R66, 20, PT ;  /* 0x41a000004200780b */ /* 0x000fe20003f1c000 */
[----:B0-----:R-:W-:Y:S02]  /*0a90*/  FADD.FTZ R68, R15, R60 ;  /* 0x0000003c0f447221 */ /* 0x001fe40000010000 */
        /* <DEDUP_REMOVED lines=33> */
.L_x_12143:
[----:B------:R-:W-:Y:S05]  /*0cb0*/  BSYNC B0 ;  /* 0x0000000000007941 */ /* 0x000fea0003800000 */
.L_x_12142:
        /* <DEDUP_REMOVED lines=38> */
.L_x_12145:
[----:B------:R-:W-:Y:S05]  /*0f20*/  BSYNC B0 ;  /* 0x0000000000007941 */ /* 0x000fea0003800000 */
.L_x_12144:
        /* <DEDUP_REMOVED lines=33> */
.L_x_12147:
[----:B------:R-:W-:Y:S05]  /*1140*/  BSYNC B0 ;  /* 0x0000000000007941 */ /* 0x000fea0003800000 */
.L_x_12146:
        /* <DEDUP_REMOVED lines=33> */
.L_x_12149:
[----:B------:R-:W-:Y:S05]  /*1360*/  BSYNC B0 ;  /* 0x0000000000007941 */ /* 0x000fea0003800000 */
.L_x_12148:
        /* <DEDUP_REMOVED lines=33> */
.L_x_12151:
[----:B------:R-:W-:Y:S05]  /*1580*/  BSYNC B0 ;  /* 0x0000000000007941 */ /* 0x000fea0003800000 */
.L_x_12150:
        /* <DEDUP_REMOVED lines=33> */
.L_x_12153:
[----:B------:R-:W-:Y:S05]  /*17a0*/  BSYNC B0 ;  /* 0x0000000000007941 */ /* 0x000fea0003800000 */
.L_x_12152:
        /* <DEDUP_REMOVED lines=33> */
.L_x_12155:
[----:B------:R-:W-:Y:S05]  /*19c0*/  BSYNC B0 ;  /* 0x0000000000007941 */ /* 0x000fea0003800000 */
.L_x_12154:
[----:B------:R-:W-:Y:S01]  /*19d0*/  FFMA.FTZ R21, R11, R35, R16 ;  /* 0x000000230b157223 */ /* 0x000fe20000010010 */
[----:B------:R-:W-:Y:S01]  /*19e0*/  BAR.SYNC.DEFER_BLOCKING 0x0 ;  /* 0x0000000000007b1d */ /* 0x000fe20000010000 */
[----:B------:R-:W-:Y:S01]  /*19f0*/  CS2R R18, SRZ ;  /* 0x0000000000127805 */ /* 0x000fe2000001ff00 */
[----:B------:R-:W-:Y:S01]  /*1a00*/  CS2R R16, SRZ ;  /* 0x0000000000107805 */ /* 0x000fe2000001ff00 */
[----:B-1----:R-:W-:Y:S02]  /*1a10*/  FFMA.FTZ R22, R4, R28, R21 ;  /* 0x0000001c04167223 */ /* 0x002fe40000010015 */
[----:B------:R-:W-:Y:S02]  /*1a20*/  FMUL.FTZ R20, R28, R61 ;  /* 0x0000003d1c147220 */ /* 0x000fe40000410000 */
        /* <DEDUP_REMOVED lines=11> */
[----:B------:R-:W-:Y:S01]  /*1ae0*/  FADD.FTZ R71, R34, R34 ;  /* 0x0000002222477221 */ /* 0x000fe20000010000 */
[----:B------:R-:W-:Y:S01]  /*1af0*/  IADD3 R34, R50, -0x2, RZ ;  /* 0xfffffffe32227810 */ /* 0x000fe20007ffe0ff */
[----:B------:R-:W-:Y:S01]  /*1b00*/  IMAD R42, R62, c[0x0][0x180], RZ ;  /* 0x000060003e2a7a24 */ /* 0x000fe200078e02ff */
[----:B------:R-:W-:Y:S01]  /*1b10*/  IADD3 R15, R50, -0x1, RZ ;  /* 0xffffffff320f7810 */ /* 0x000fe20007ffe0ff */
[C---:B------:R-:W-:Y:S01]  /*1b20*/  IMAD R44, R62.reuse, c[0x0][0x198], RZ ;  /* 0x000066003e2c7a24 */ /* 0x040fe200078e02ff */
[----:B------:R-:W-:Y:S01]  /*1b30*/  HFMA2.MMA R133, -RZ, RZ, 0, 0 ;  /* 0x00000000ff857435 */ /* 0x000fe200000001ff */
[----:B------:R-:W-:Y:S01]  /*1b40*/  IMAD R78, R62, c[0x0][0x1b8], RZ ;  /* 0x00006e003e4e7a24 */ /* 0x000fe200078e02ff */
[----:B------:R-:W-:Y:S01]  /*1b50*/  MOV R91, RZ ;  /* 0x000000ff005b7202 */ /* 0x000fe20000000f00 */
[----:B------:R-:W-:Y:S01]  /*1b60*/  IMAD R85, R34, c[0x0][0x16c], RZ ;  /* 0x00005b0022557a24 */ /* 0x000fe200078e02ff */
[----:B------:R-:W-:Y:S01]  /*1b70*/  LEA.HI R34, R15, R15, RZ, 0x1 ;  /* 0x0000000f0f227211 */ /* 0x000fe200078f08ff */
[----:B------:R-:W-:Y:S01]  /*1b80*/  FADD.FTZ R69, R32, R32 ;  /* 0x0000002020457221 */ /* 0x000fe20000010000 */
[----:B------:R-:W-:Y:S01]  /*1b90*/  UMOV UR4, URZ ;  /* 0x0000003f00047c82 */ /* 0x000fe20008000000 */
[----:B------:R-:W-:Y:S01]  /*1ba0*/  FADD.FTZ R70, R33, R33 ;  /* 0x0000002121467221 */ /* 0x000fe20000010000 */
[----:B------:R-:W-:Y:S01]  /*1bb0*/  LOP3.LUT R34, R34, 0xfffffe, RZ, 0xc0, !PT ;  /* 0x00fffffe22227812 */ /* 0x000fe200078ec0ff */
[----:B------:R-:W-:-:S02]  /*1bc0*/  FADD.FTZ R73, R28, R28 ;  /* 0x0000001c1c497221 */ /* 0x000fc40000010000 */
[----:B------:R-:W-:Y:S01]  /*1bd0*/  FADD.FTZ R74, R29, R29 ;  /* 0x0000001d1d4a7221 */ /* 0x000fe20000010000 */
[----:B------:R-:W-:Y:S01]  /*1be0*/  IADD3 R34, R15, -R34, RZ ;  /* 0x800000220f227210 */ /* 0x000fe20007ffe0ff */
[----:B------:R-:W-:Y:S01]  /*1bf0*/  FADD.FTZ R75, R30, R30 ;  /* 0x0000001e1e4b7221 */ /* 0x000fe20000010000 */
[----:B------:R-:W-:Y:S01]  /*1c00*/  HFMA2.MMA R15, -RZ, RZ, 0, 0 ;  /* 0x00000000ff0f7435 */ /* 0x000fe200000001ff */
[----:B------:R-:W-:Y:S01]  /*1c10*/  FADD.FTZ R76, R31, R31 ;  /* 0x0000001f1f4c7221 */ /* 0x000fe20000010000 */
[----:B------:R-:W-:Y:S01]  /*1c20*/  SHF.L.U32 R92, R34, 0x8, RZ ;  /* 0x00000008225c7819 */ /* 0x000fe200000006ff */
[----:B------:R-:W-:-:S04]  /*1c30*/  IMAD.WIDE.U32 R28, R63, c[0x0][0x180], RZ ;  /* 0x000060003f1c7a25 */ /* 0x000fc800078e00ff */
[----:B------:R-:W-:-:S04]  /*1c40*/  IMAD.WIDE.U32 R30, R63, c[0x0][0x198], RZ ;  /* 0x000066003f1e7a25 */ /* 0x000fc800078e00ff */
[----:B------:R-:W-:Y:S01]  /*1c50*/  IMAD.WIDE.U32 R32, R63, c[0x0][0x1b8], RZ ;  /* 0x00006e003f207a25 */ /* 0x000fe200078e00ff */
[----:B------:R-:W-:-:S03]  /*1c60*/  LEA R80, P1, R30, c[0x0][0x228], 0x3 ;  /* 0x00008a001e507a11 */ /* 0x000fc600078218ff */
[C---:B------:R-:W-:Y:S01]  /*1c70*/  IMAD R79, R63.reuse, c[0x0][0x184], R42 ;  /* 0x000061003f4f7a24 */ /* 0x040fe200078e022a */
[----:B------:R-:W-:Y:S01]  /*1c80*/  LEA R82, P2, R32, c[0x0][0x230], 0x3 ;  /* 0x00008c0020527a11 */ /* 0x000fe200078418ff */
[C---:B------:R-:W-:Y:S02]  /*1c90*/  IMAD R81, R63.reuse, c[0x0][0x19c], R44 ;  /* 0x000067003f517a24 */ /* 0x040fe400078e022c */
[----:B------:R-:W-:Y:S01]  /*1ca0*/  IMAD R83, R63, c[0x0][0x1bc], R78 ;  /* 0x00006f003f537a24 */ /* 0x000fe200078e024e */
[----:B------:R-:W-:Y:S01]  /*1cb0*/  LEA R78, P0, R28, c[0x0][0x220], 0x3 ;  /* 0x000088001c4e7a11 */ /* 0x000fe200078018ff */
[----:B------:R-:W-:Y:S01]  /*1cc0*/  FADD.FTZ R72, R35, R35 ;  /* 0x0000002323487221 */ /* 0x000fe20000010000 */
[----:B------:R-:W-:Y:S01]  /*1cd0*/  IADD3 R79, R29, R79, RZ ;  /* 0x0000004f1d4f7210 */ /* 0x000fe20007ffe0ff */
[----:B------:R-:W-:Y:S01]  /*1ce0*/  IMAD.WIDE R84, R85, 0x10, R40 ;  /* 0x0000001055547825 */ /* 0x000fe200078e0228 */
[----:B------:R-:W-:Y:S02]  /*1cf0*/  IADD3 R81, R31, R81, RZ ;  /* 0x000000511f517210 */ /* 0x000fe40007ffe0ff */
[----:B------:R-:W-:Y:S01]  /*1d00*/  IADD3 R83, R33, R83, RZ ;  /* 0x0000005321537210 */ /* 0x000fe20007ffe0ff */
[----:B------:R-:W-:Y:S01]  /*1d10*/  FMUL.FTZ R77, R10, R66 ;  /* 0x000000420a4d7220 */ /* 0x000fe20000410000 */
[----:B------:R-:W-:Y:S01]  /*1d20*/  LEA.HI.X R79, R28, c[0x0][0x224], R79, 0x3, P0 ;  /* 0x000089001c4f7a11 */ /* 0x000fe200000f1c4f */
[----:B------:R-:W-:Y:S01]  /*1d30*/  FMUL.FTZ R86, R11, R68 ;  /* 0x000000440b567220 */ /* 0x000fe20000410000 */
[----:B------:R-:W-:Y:S01]  /*1d40*/  LEA.HI.X R81, R30, c[0x0][0x22c], R81, 0x3, P1 ;  /* 0x00008b001e517a11 */ /* 0x000fe200008f1c51 */
[----:B------:R-:W-:Y:S01]  /*1d50*/  FMUL.FTZ R87, R4, R47 ;  /* 0x0000002f04577220 */ /* 0x000fe20000410000 */
[----:B------:R-:W-:Y:S01]  /*1d60*/  LEA.HI.X R83, R32, c[0x0][0x234], R83, 0x3, P2 ;  /* 0x00008d0020537a11 */ /* 0x000fe200010f1c53 */
[----:B------:R-:W-:-:S02]  /*1d70*/  FMUL.FTZ R88, R5, R48 ;  /* 0x0000003005587220 */ /* 0x000fc40000410000 */
[----:B------:R-:W-:Y:S02]  /*1d80*/  FMUL.FTZ R89, R6, R46 ;  /* 0x0000002e06597220 */ /* 0x000fe40000410000 */
[----:B------:R-:W-:Y:S02]  /*1d90*/  FMUL.FTZ R90, R7, R0 ;  /* 0x00000000075a7220 */ /* 0x000fe40000410000 */
.L_x_12171:
[----:B------:R-:W2:Y:S01]  /*1da0*/  LDG.E.64 R42, [R78.64] ;  /* 0x000000064e2a7981 */ /* 0x000ea2000c1e1b00 */
[C---:B------:R-:W-:Y:S02]  /*1db0*/  ISETP.NE.AND P1, PT, R56.reuse, RZ, PT ;  /* 0x000000ff3800720c */ /* 0x040fe40003f25270 */
[----:B------:R-:W-:Y:S01]  /*1dc0*/  IADD3 R31, R56, 0x200, RZ ;  /* 0x00000200381f7810 */ /* 0x000fe20007ffe0ff */
[----:B------:R-:W-:Y:S01]  /*1dd0*/  CS2R R44, SRZ ;  /* 0x00000000002c7805 */ /* 0x000fe2000001ff00 */
[----:B------:R-:W-:Y:S02]  /*1de0*/  ISETP.NE.AND P0, PT, R122, RZ, PT ;  /* 0x000000ff7a00720c */ /* 0x000fe40003f05270 */
[----:B------:R-:W-:Y:S01]  /*1df0*/  SEL R32, R92, R31, !P1 ;  /* 0x0000001f5c207207 */ /* 0x000fe20004800000 */
[----:B------:R-:W-:Y:S01]  /*1e00*/  FMUL.FTZ R110, R9, R64 ;  /* 0x00000040096e7220 */ /* 0x000fe20000410000 */
[----:B------:R-:W-:Y:S01]  /*1e10*/  ISETP.LT.OR P2, PT, R50, 0x2, P0 ;  /* 0x000000023200780c */ /* 0x000fe20000741670 */
        /* <DEDUP_REMOVED lines=8> */
[----:B------:R-:W-:-:S02]  /*1ea0*/  FMUL.FTZ R93, R43, R64 ;  /* 0x000000402b5d7220 */ /* 0x000fc40000410000 */
[C---:B0-----:R-:W-:Y:S01]  /*1eb0*/  FMUL.FTZ R34, R28.reuse, R29 ;  /* 0x0000001d1c227220 */ /* 0x041fe20000410000 */
[----:B-1----:R0:W5:Y:S01]  /*1ec0*/  LDG.E.64 R30, [R80.64] ;  /* 0x00000006501e7981 */ /* 0x002162000c1e1b00 */
[----:B--2---:R-:W-:Y:S02]  /*1ed0*/  FMUL.FTZ R35, R28, R35 ;  /* 0x000000231c237220 */ /* 0x004fe40000410000 */
[----:B------:R-:W-:Y:S01]  /*1ee0*/  FMUL.RZ R97, R93, 0.15915493667125701904 ;  /* 0x3e22f9835d617820 */ /* 0x000fe2000040c000 */
[----:B------:R0:W5:Y:S04]  /*1ef0*/  LDG.E.64 R28, [R82.64] ;  /* 0x00000006521c7981 */ /* 0x000168000c1e1b00 */
[----:B------:R1:W-:Y:S01]  /*1f00*/  STS.64 [R32.X8+0x880], R34 ;  /* 0x0008802220007388 */ /* 0x0003e20000008a00 */
[C---:B------:R-:W-:Y:S01]  /*1f10*/  FMUL.FTZ R94, R43.reuse, R66 ;  /* 0x000000422b5e7220 */ /* 0x040fe20000410000 */
[----:B------:R-:W-:Y:S01]  /*1f20*/  MUFU.SIN R101, R97 ;  /* 0x0000006100657308 */ /* 0x000fe20000000400 */
[----:B------:R-:W-:Y:S01]  /*1f30*/  FMUL.FTZ R96, R43, R68 ;  /* 0x000000442b607220 */ /* 0x000fe20000410000 */
[----:B------:R-:W-:Y:S01]  /*1f40*/  BAR.SYNC.DEFER_BLOCKING 0x0 ;  /* 0x0000000000007b1d */ /* 0x000fe20000010000 */
[----:B-1----:R-:W-:-:S05]  /*1f50*/  FMUL.FTZ R32, R33, R64 ;  /* 0x0000004021207220 */ /* 0x002fca0000410000 */
[----:B------:R1:W-:Y:S01]  /*1f60*/  MUFU.COS R93, R97 ;  /* 0x00000061005d7308 */ /* 0x0003e20000000000 */
[----:B------:R-:W-:Y:S02]  /*1f70*/  FMUL.RZ R98, R94, 0.15915493667125701904 ;  /* 0x3e22f9835e627820 */ /* 0x000fe4000040c000 */
[----:B------:R-:W-:-:S05]  /*1f80*/  FMUL.FTZ R100, R43, R48 ;  /* 0x000000302b647220 */ /* 0x000fca0000410000 */
[----:B------:R-:W2:Y:S01]  /*1f90*/  MUFU.EX2 R32, R32 ;  /* 0x0000002000207308 */ /* 0x000ea20000000800 */
[----:B-1----:R-:W-:-:S04]  /*1fa0*/  FMUL.FTZ R97, R43, R47 ;  /* 0x0000002f2b617220 */ /* 0x002fc80000410000 */
[----:B------:R-:W-:Y:S02]  /*1fb0*/  FMUL.RZ R105, R97, 0.15915493667125701904 ;  /* 0x3e22f98361697820 */ /* 0x000fe4000040c000 */
[C---:B------:R-:W-:Y:S01]  /*1fc0*/  FMUL.FTZ R94, R33.reuse, R66 ;  /* 0x00000042215e7220 */ /* 0x040fe20000410000 */
[----:B------:R-:W-:Y:S01]  /*1fd0*/  MUFU.SIN R99, R98 ;  /* 0x0000006200637308 */ /* 0x000fe20000000400 */
[----:B------:R-:W-:Y:S01]  /*1fe0*/  FMUL.RZ R102, R96, 0.15915493667125701904 ;  /* 0x3e22f98360667820 */ /* 0x000fe2000040c000 */
[----:B------:R0:W5:Y:S01]  /*1ff0*/  @!P2 LDG.E.64 R44, [R84.64+0x8] ;  /* 0x00000806542ca981 */ /* 0x000162000c1e1b00 */
[----:B------:R-:W-:Y:S02]  /*2000*/  FMUL.RZ R107, R100, 0.15915493667125701904 ;  /* 0x3e22f983646b7820 */ /* 0x000fe4000040c000 */
[----:B------:R-:W-:-:S03]  /*2010*/  FMUL.FTZ R96, R33, R68 ;  /* 0x0000004421607220 */ /* 0x000fc60000410000 */
[----:B------:R-:W-:Y:S01]  /*2020*/  MUFU.COS R95, R98 ;  /* 0x00000062005f7308 */ /* 0x000fe20000000000 */
[C---:B------:R-:W-:Y:S02]  /*2030*/  FMUL.FTZ R97, R33.reuse, R47 ;  /* 0x0000002f21617220 */ /* 0x040fe40000410000 */
[C---:B------:R-:W-:Y:S02]  /*2040*/  FMUL.FTZ R100, R33.reuse, R48 ;  /* 0x0000003021647220 */ /* 0x040fe40000410000 */
[----:B------:R-:W-:-:S03]  /*2050*/  FMUL.FTZ R103, R33, R46 ;  /* 0x0000002e21677220 */ /* 0x000fc60000410000 */
[----:B------:R-:W-:Y:S08]  /*2060*/  MUFU.SIN R98, R105 ;  /* 0x0000006900627308 */ /* 0x000ff00000000400 */
[----:B------:R1:W-:Y:S01]  /*2070*/  MUFU.COS R104, R105 ;  /* 0x0000006900687308 */ /* 0x0003e20000000000 */
[----:B--2---:R-:W-:Y:S02]  /*2080*/  FMUL.FTZ R101, R32, R101 ;  /* 0x0000006520657220 */ /* 0x004fe40000410000 */
[----:B-1----:R-:W-:-:S02]  /*2090*/  FMUL.FTZ R105, R33, R0 ;  /* 0x0000000021697220 */ /* 0x002fc40000410000 */
[----:B------:R-:W-:-:S03]  /*20a0*/  FMUL.FTZ R33, R43, R46 ;  /* 0x0000002e2b217220 */ /* 0x000fc60000410000 */
[----:B------:R-:W1:Y:S01]  /*20b0*/  MUFU.EX2 R94, R94 ;  /* 0x0000005e005e7308 */ /* 0x000e620000000800 */
[----:B------:R-:W-:Y:S02]  /*20c0*/  FMUL.RZ R109, R33, 0.15915493667125701904 ;  /* 0x3e22f983216d7820 */ /* 0x000fe4000040c000 */
[----:B------:R-:W-:-:S05]  /*20d0*/  FMUL.FTZ R33, R43, R0 ;  /* 0x000000002b217220 */ /* 0x000fca0000410000 */
[----:B------:R-:W-:Y:S01]  /*20e0*/  MUFU.SIN R106, R107 ;  /* 0x0000006b006a7308 */ /* 0x000fe20000000400 */
[----:B------:R-:W-:-:S07]  /*20f0*/  FMUL.RZ R111, R33, 0.15915493667125701904 ;  /* 0x3e22f983216f7820 */ /* 0x000fce000040c000 */
[----:B------:R2:W-:Y:S08]  /*2100*/  MUFU.COS R108, R107 ;  /* 0x0000006b006c7308 */ /* 0x0005f00000000000 */
[----:B------:R-:W3:Y:S01]  /*2110*/  MUFU.EX2 R97, R97 ;  /* 0x0000006100617308 */ /* 0x000ee20000000800 */
[----:B--2---:R-:W-:-:S04]  /*2120*/  FMUL.FTZ R107, R8, R65 ;  /* 0x00000041086b7220 */ /* 0x004fc80000410000 */
[----:B------:R-:W-:-:S03]  /*2130*/  FMUL.FTZ R33, R101, R107 ;  /* 0x0000006b65217220 */ /* 0x000fc60000410000 */
[----:B------:R-:W-:Y:S08]  /*2140*/  MUFU.SIN R123, R102 ;  /* 0x00000066007b7308 */ /* 0x000ff00000000400 */
[----:B------:R2:W-:Y:S02]  /*2150*/  MUFU.COS R121, R102 ;  /* 0x0000006600797308 */ /* 0x0005e40000000000 */
[----:B--2---:R-:W-:-:S02]  /*2160*/  FMUL.FTZ R102, R32, R93 ;  /* 0x0000005d20667220 */ /* 0x004fc40000410000 */
[----:B------:R-:W-:-:S04]  /*2170*/  FMUL.FTZ R32, RZ, R101 ;  /* 0x00000065ff207220 */ /* 0x000fc80000410000 */
[----:B------:R-:W2:Y:S01]  /*2180*/  MUFU.EX2 R96, R96 ;  /* 0x0000006000607308 */ /* 0x000ea20000000800 */
[----:B------:R-:W-:Y:S02]  /*2190*/  FFMA.FTZ R93, RZ, R102, R33 ;  /* 0x00000066ff5d7223 */ /* 0x000fe40000010021 */
[----:B------:R-:W-:-:S05]  /*21a0*/  FFMA.FTZ R33, R102, R107, -R32 ;  /* 0x0000006b66217223 */ /* 0x000fca0000010820 */
[----:B------:R4:W0:Y:S01]  /*21b0*/  MUFU.EX2 R127, R100 ;  /* 0x00000064007f7308 */ /* 0x0008220000000800 */
[----:B-1----:R-:W-:Y:S02]  /*21c0*/  FMUL.FTZ R99, R94, R99 ;  /* 0x000000635e637220 */ /* 0x002fe40000410000 */
[----:B------:R-:W-:Y:S02]  /*21d0*/  FADD.FTZ R33, R110, R33 ;  /* 0x000000216e217221 */ /* 0x000fe40000010000 */
[----:B------:R-:W-:-:S03]  /*21e0*/  FADD.FTZ R93, RZ, R93 ;  /* 0x0000005dff5d7221 */ /* 0x000fc60000010000 */
[----:B------:R-:W-:Y:S01]  /*21f0*/  MUFU.EX2 R105, R105 ;  /* 0x0000006900697308 */ /* 0x000fe20000000800 */
[----:B----4-:R-:W-:Y:S02]  /*2200*/  FMUL.FTZ R100, R94, R95 ;  /* 0x0000005f5e647220 */ /* 0x010fe40000410000 */
[C---:B---3--:R-:W-:Y:S02]  /*2210*/  FMUL.FTZ R119, R97.reuse, R104 ;  /* 0x0000006861777220 */ /* 0x048fe40000410000 */
[----:B------:R-:W-:-:S03]  /*2220*/  FMUL.FTZ R129, R97, R98 ;  /* 0x0000006261817220 */ /* 0x000fc60000410000 */
[----:B------:R-:W1:Y:S01]  /*2230*/  MUFU.SIN R32, R111 ;  /* 0x0000006f00207308 */ /* 0x000e620000000400 */
[C---:B------:R-:W-:Y:S02]  /*2240*/  FMUL.FTZ R97, R99.reuse, R33 ;  /* 0x0000002163617220 */ /* 0x040fe40000410000 */
[----:B------:R-:W-:-:S05]  /*2250*/  FMUL.FTZ R95, R99, R93 ;  /* 0x0000005d635f7220 */ /* 0x000fca0000410000 */
[----:B------:R-:W3:Y:S01]  /*2260*/  MUFU.COS R94, R111 ;  /* 0x0000006f005e7308 */ /* 0x000ee20000000000 */
[----:B------:R-:W-:Y:S02]  /*2270*/  FFMA.FTZ R93, R100, R93, R97 ;  /* 0x0000005d645d7223 */ /* 0x000fe40000010061 */
[C---:B--2---:R-:W-:Y:S02]  /*2280*/  FMUL.FTZ R121, R96.reuse, R121 ;  /* 0x0000007960797220 */ /* 0x044fe40000410000 */
[----:B------:R-:W-:-:S03]  /*2290*/  FMUL.FTZ R123, R96, R123 ;  /* 0x0000007b607b7220 */ /* 0x000fc60000410000 */
[----:B------:R-:W-:Y:S01]  /*22a0*/  MUFU.EX2 R103, R103 ;  /* 0x0000006700677308 */ /* 0x000fe20000000800 */
[C---:B0-----:R-:W-:Y:S02]  /*22b0*/  FMUL.FTZ R125, R127.reuse, R108 ;  /* 0x0000006c7f7d7220 */ /* 0x041fe40000410000 */
[----:B------:R-:W-:-:S05]  /*22c0*/  FMUL.FTZ R127, R127, R106 ;  /* 0x0000006a7f7f7220 */ /* 0x000fca0000410000 */
[----:B------:R-:W-:Y:S01]  /*22d0*/  MUFU.SIN R112, R109 ;  /* 0x0000006d00707308 */ /* 0x000fe20000000400 */
[----:B------:R-:W-:Y:S02]  /*22e0*/  FFMA.FTZ R96, R100, R33, -R95 ;  /* 0x0000002164607223 */ /* 0x000fe4000001085f */
[----:B------:R-:W-:-:S05]  /*22f0*/  FADD.FTZ R106, RZ, R93 ;  /* 0x0000005dff6a7221 */ /* 0x000fca0000010000 */
[----:B------:R-:W0:Y:S01]  /*2300*/  MUFU.COS R114, R109 ;  /* 0x0000006d00727308 */ /* 0x000e220000000000 */
[----:B------:R-:W-:Y:S02]  /*2310*/  FADD.FTZ R104, R77, R96 ;  /* 0x000000604d687221 */ /* 0x000fe40000010000 */
[----:B-1----:R-:W-:Y:S02]  /*2320*/  FMUL.FTZ R95, R105, R32 ;  /* 0x00000020695f7220 */ /* 0x002fe40000410000 */
[----:B------:R-:W-:Y:S02]  /*2330*/  FMUL.FTZ R93, R123, R106 ;  /* 0x0000006a7b5d7220 */ /* 0x000fe40000410000 */
[-C--:B------:R-:W-:Y:S02]  /*2340*/  FMUL.FTZ R33, R35, R101.reuse ;  /* 0x0000006523217220 */ /* 0x080fe40000410000 */
[----:B------:R-:W-:Y:S02]  /*2350*/  FMUL.FTZ R32, R34, R101 ;  /* 0x0000006522207220 */ /* 0x000fe40000410000 */
[----:B---3--:R-:W-:-:S02]  /*2360*/  FMUL.FTZ R96, R105, R94 ;  /* 0x0000005e69607220 */ /* 0x008fc40000410000 */
[-C--:B------:R-:W-:Y:S02]  /*2370*/  FMUL.FTZ R94, R123, R104.reuse ;  /* 0x000000687b5e7220 */ /* 0x080fe40000410000 */
[----:B------:R-:W-:Y:S02]  /*2380*/  FFMA.FTZ R93, R121, R104, -R93 ;  /* 0x00000068795d7223 */ /* 0x000fe4000001085d */
[-C--:B------:R-:W-:Y:S02]  /*2390*/  FFMA.FTZ R33, R34, R102.reuse, -R33 ;  /* 0x0000006622217223 */ /* 0x080fe40000010821 */
[----:B------:R-:W-:Y:S02]  /*23a0*/  FFMA.FTZ R32, R35, R102, R32 ;  /* 0x0000006623207223 */ /* 0x000fe40000010020 */
[C---:B0-----:R-:W-:Y:S02]  /*23b0*/  FMUL.FTZ R98, R103.reuse, R114 ;  /* 0x0000007267627220 */ /* 0x041fe40000410000 */
[----:B------:R-:W-:-:S02]  /*23c0*/  FMUL.FTZ R97, R103, R112 ;  /* 0x0000007067617220 */ /* 0x000fc40000410000 */
[----:B------:R-:W-:Y:S02]  /*23d0*/  FFMA.FTZ R94, R121, R106, R94 ;  /* 0x0000006a795e7223 */ /* 0x000fe4000001005e */
[----:B------:R-:W-:Y:S02]  /*23e0*/  FADD.FTZ R104, R86, R93 ;  /* 0x0000005d56687221 */ /* 0x000fe40000010000 */
[C---:B------:R-:W-:Y:S02]  /*23f0*/  FMUL.FTZ R103, R99.reuse, R33 ;  /* 0x0000002163677220 */ /* 0x040fe40000410000 */
[-C--:B------:R-:W-:Y:S02]  /*2400*/  FMUL.FTZ R93, R99, R32.reuse ;  /* 0x00000020635d7220 */ /* 0x080fe40000410000 */
[----:B------:R-:W-:Y:S02]  /*2410*/  FADD.FTZ R106, RZ, R94 ;  /* 0x0000005eff6a7221 */ /* 0x000fe40000010000 */
[----:B------:R-:W-:-:S02]  /*2420*/  FFMA.FTZ R94, R100, R32, R103 ;  /* 0x00000020645e7223 */ /* 0x000fc40000010067 */
[C---:B------:R-:W-:Y:S02]  /*2430*/  FMUL.FTZ R108, R129.reuse, R104 ;  /* 0x00000068816c7220 */ /* 0x040fe40000410000 */
[----:B------:R-:W-:Y:S02]  /*2440*/  FFMA.FTZ R32, R100, R33, -R93 ;  /* 0x0000002164207223 */ /* 0x000fe4000001085d */
[-C--:B------:R-:W-:Y:S02]  /*2450*/  FMUL.FTZ R105, R129, R106.reuse ;  /* 0x0000006a81697220 */ /* 0x080fe40000410000 */
[----:B------:R-:W-:Y:S02]  /*2460*/  FFMA.FTZ R108, R119, R106, R108 ;  /* 0x0000006a776c7223 */ /* 0x000fe4000001006c */
[C---:B------:R-:W-:Y:S02]  /*2470*/  FMUL.FTZ R93, R123.reuse, R32 ;  /* 0x000000207b5d7220 */ /* 0x040fe40000410000 */
[----:B------:R-:W-:-:S02]  /*2480*/  FMUL.FTZ R33, R123, R94 ;  /* 0x0000005e7b217220 */ /* 0x000fc40000410000 */
[----:B------:R-:W-:Y:S02]  /*2490*/  FFMA.FTZ R104, R119, R104, -R105 ;  /* 0x0000006877687223 */ /* 0x000fe40000010869 */
[----:B------:R-:W-:Y:S02]  /*24a0*/  FADD.FTZ R108, RZ, R108 ;  /* 0x0000006cff6c7221 */ /* 0x000fe40000010000 */
[C---:B------:R-:W-:Y:S02]  /*24b0*/  FFMA.FTZ R94, R121.reuse, R94, R93 ;  /* 0x0000005e795e7223 */ /* 0x040fe4000001005d */
[----:B------:R-:W-:Y:S02]  /*24c0*/  FFMA.FTZ R32, R121, R32, -R33 ;  /* 0x0000002079207223 */ /* 0x000fe40000010821 */
[----:B------:R-:W-:Y:S02]  /*24d0*/  FADD.FTZ R104, R87, R104 ;  /* 0x0000006857687221 */ /* 0x000fe40000010000 */
[----:B------:R-:W-:-:S02]  /*24e0*/  FMUL.FTZ R103, R127, R108 ;  /* 0x0000006c7f677220 */ /* 0x000fc40000410000 */
[C---:B------:R-:W-:Y:S02]  /*24f0*/  FMUL.FTZ R33, R129.reuse, R94 ;  /* 0x0000005e81217220 */ /* 0x040fe40000410000 */
[----:B------:R-:W-:Y:S02]  /*2500*/  FMUL.FTZ R93, R129, R32 ;  /* 0x00000020815d7220 */ /* 0x000fe40000410000 */
[-C--:B------:R-:W-:Y:S02]  /*2510*/  FMUL.FTZ R105, R127, R104.reuse ;  /* 0x000000687f697220 */ /* 0x080fe40000410000 */
[----:B------:R-:W-:Y:S02]  /*2520*/  FFMA.FTZ R103, R125, R104, -R103 ;  /* 0x000000687d677223 */ /* 0x000fe40000010867 */
[C---:B------:R-:W-:Y:S02]  /*2530*/  FFMA.FTZ R32, R119.reuse, R32, -R33 ;  /* 0x0000002077207223 */ /* 0x040fe40000010821 */
[----:B------:R-:W-:-:S02]  /*2540*/  FFMA.FTZ R94, R119, R94, R93 ;  /* 0x0000005e775e7223 */ /* 0x000fc4000001005d */
[----:B------:R-:W-:Y:S02]  /*2550*/  FFMA.FTZ R105, R125, R108, R105 ;  /* 0x0000006c7d697223 */ /* 0x000fe40000010069 */
[----:B------:R-:W-:Y:S02]  /*2560*/  FADD.FTZ R103, R88, R103 ;  /* 0x0000006758677221 */ /* 0x000fe40000010000 */
[C---:B------:R-:W-:Y:S02]  /*2570*/  FMUL.FTZ R93, R127.reuse, R32 ;  /* 0x000000207f5d7220 */ /* 0x040fe40000410000 */
[----:B------:R-:W-:Y:S02]  /*2580*/  FMUL.FTZ R33, R127, R94 ;  /* 0x0000005e7f217220 */ /* 0x000fe40000410000 */
[----:B------:R-:W-:Y:S02]  /*2590*/  FADD.FTZ R105, RZ, R105 ;  /* 0x00000069ff697221 */ /* 0x000fe40000010000 */
[----:B------:R-:W-:-:S02]  /*25a0*/  FMUL.FTZ R106, R97, R103 ;  /* 0x00000067616a7220 */ /* 0x000fc40000410000 */
[C---:B------:R-:W-:Y:S02]  /*25b0*/  FFMA.FTZ R93, R125.reuse, R94, R93 ;  /* 0x0000005e7d5d7223 */ /* 0x040fe4000001005d */
[----:B------:R-:W-:Y:S01]  /*25c0*/  FFMA.FTZ R33, R125, R32, -R33 ;  /* 0x000000207d217223 */ /* 0x000fe20000010821 */
[----:B------:R-:W-:Y:S01]  /*25d0*/  ISETP.NE.AND P2, PT, R56, 0x1f, PT ;  /* 0x0000001f3800780c */ /* 0x000fe20003f45270 */
[CC--:B------:R-:W-:Y:S02]  /*25e0*/  FMUL.FTZ R104, R97.reuse, R105.reuse ;  /* 0x0000006961687220 */ /* 0x0c0fe40000410000 */
[----:B------:R-:W-:Y:S02]  /*25f0*/  FFMA.FTZ R106, R98, R105, R106 ;  /* 0x00000069626a7223 */ /* 0x000fe4000001006a */
[C---:B------:R-:W-:Y:S02]  /*2600*/  FMUL.FTZ R32, R97.reuse, R93 ;  /* 0x0000005d61207220 */ /* 0x040fe40000410000 */
[----:B------:R-:W-:-:S02]  /*2610*/  FMUL.FTZ R94, R97, R33 ;  /* 0x00000021615e7220 */ /* 0x000fc40000410000 */
[C---:B------:R-:W-:Y:S02]  /*2620*/  FFMA.FTZ R104, R98.reuse, R103, -R104 ;  /* 0x0000006762687223 */ /* 0x040fe40000010868 */
[----:B------:R-:W-:Y:S02]  /*2630*/  FADD.FTZ R106, RZ, R106 ;  /* 0x0000006aff6a7221 */ /* 0x000fe40000010000 */
[C---:B------:R-:W-:Y:S02]  /*2640*/  FFMA.FTZ R32, R98.reuse, R33, -R32 ;  /* 0x0000002162207223 */ /* 0x040fe40000010820 */
[----:B------:R-:W-:Y:S02]  /*2650*/  FFMA.FTZ R94, R98, R93, R94 ;  /* 0x0000005d625e7223 */ /* 0x000fe4000001005e */
[----:B------:R-:W-:Y:S02]  /*2660*/  FADD.FTZ R104, R89, R104 ;  /* 0x0000006859687221 */ /* 0x000fe40000010000 */
[----:B------:R-:W-:-:S02]  /*2670*/  FMUL.FTZ R93, R95, R106 ;  /* 0x0000006a5f5d7220 */ /* 0x000fc40000410000 */
[C---:B------:R-:W-:Y:S02]  /*2680*/  FMUL.FTZ R33, R95.reuse, R32 ;  /* 0x000000205f217220 */ /* 0x040fe40000410000 */
[C---:B------:R-:W-:Y:S02]  /*2690*/  FMUL.FTZ R111, R95.reuse, R94 ;  /* 0x0000005e5f6f7220 */ /* 0x040fe40000410000 */
[-C--:B------:R-:W-:Y:S02]  /*26a0*/  FMUL.FTZ R103, R95, R104.reuse ;  /* 0x000000685f677220 */ /* 0x080fe40000410000 */
[C---:B------:R-:W-:Y:S02]  /*26b0*/  FFMA.FTZ R93, R96.reuse, R104, -R93 ;  /* 0x00000068605d7223 */ /* 0x040fe4000001085d */
[C---:B------:R-:W-:Y:S02]  /*26c0*/  FFMA.FTZ R111, R96.reuse, R32, -R111 ;  /* 0x00000020606f7223 */ /* 0x040fe4000001086f */
[----:B------:R-:W-:-:S02]  /*26d0*/  FFMA.FTZ R104, R96, R94, R33 ;  /* 0x0000005e60687223 */ /* 0x000fc40000010021 */
[----:B------:R0:W1:Y:S01]  /*26e0*/  @P2 LDS.64 R32, [R56.X8+0x1888] ;  /* 0x0018880038202984 */ /* 0x0000620000008a00 */
[----:B------:R-:W-:Y:S02]  /*26f0*/  FFMA.FTZ R103, R96, R106, R103 ;  /* 0x0000006a60677223 */ /* 0x000fe40000010067 */
[----:B------:R-:W-:Y:S02]  /*2700*/  FADD.FTZ R112, R90, R93 ;  /* 0x0000005d5a707221 */ /* 0x000fe40000010000 */
[----:B------:R-:W-:Y:S01]  /*2710*/  FADD.FTZ R109, RZ, R103 ;  /* 0x00000067ff6d7221 */ /* 0x000fe20000010000 */
[----:B------:R-:W-:Y:S05]  /*2720*/  @P2 BRA `(.L_x_12158) ;  /* 0x0000009000002947 */ /* 0x000fea0003800000 */
[----:B------:R-:W-:-:S13]  /*2730*/  ISETP.NE.AND P3, PT, R50, c[0x0][0x174], PT ;  /* 0x00005d0032007a0c */ /* 0x000fda0003f65270 */
[----:B-1----:R-:W-:-:S04]  /*2740*/  @P3 LEA.HI R32, R50, R50, RZ, 0x1 ;  /* 0x0000003232203211 */ /* 0x002fc800078f08ff */
[----:B------:R-:W-:Y:S02]  /*2750*/  @P3 LOP3.LUT R33, R32, 0x1ffffe, RZ, 0xc0, !PT ;  /* 0x001ffffe20213812 */ /* 0x000fe400078ec0ff */
[----:B------:R-:W-:Y:S02]  /*2760*/  MOV R32, 0x3f800000 ;  /* 0x3f80000000207802 */ /* 0x000fe40000000f00 */
[----:B------:R-:W-:-:S04]  /*2770*/  @P3 IADD3 R33, -R33, R50, RZ ;  /* 0x0000003221213210 */ /* 0x000fc80007ffe1ff */
[----:B------:R-:W-:Y:S01]  /*2780*/  @P3 LEA R94, R33, 0x880, 0xb ;  /* 0x00000880215e3811 */ /* 0x000fe200078e58ff */
[----:B------:R-:W-:-:S03]  /*2790*/  HFMA2.MMA R33, -RZ, RZ, 0, 0 ;  /* 0x00000000ff217435 */ /* 0x000fc600000001ff */
[----:B------:R-:W-:-:S07]  /*27a0*/  @P3 IADD3 R94, R94, R91, RZ ;  /* 0x0000005b5e5e3210 */ /* 0x000fce0007ffe0ff */
[----:B------:R1:W2:Y:S02]  /*27b0*/  @P3 LDS.64 R32, [R94] ;  /* 0x000000005e203984 */ /* 0x0002a40000000a00 */
.L_x_12158:
[----:B------:R-:W-:Y:S05]  /*27c0*/  BSYNC B0 ;  /* 0x0000000000007941 */ /* 0x000fea0003800000 */
.L_x_12157:
[----:B------:R-:W3:Y:S01]  /*27d0*/  SHFL.UP PT, R105, R112, 0x1, RZ ;  /* 0x0420000070697989 */ /* 0x000ee200000e00ff */
[----:B------:R-:W-:Y:S01]  /*27e0*/  ISETP.GE.AND P3, PT, R55, 0x1, PT ;  /* 0x000000013700780c */ /* 0x000fe20003f66270 */
[CC--:B-----5:R-:W-:Y:S01]  /*27f0*/  FMUL.FTZ R93, R31.reuse, R29.reuse ;  /* 0x0000001d1f5d7220 */ /* 0x0e0fe20000410000 */
[----:B------:R-:W-:Y:S01]  /*2800*/  ISETP.GE.OR P0, PT, R50, c[0x0][0x174], P0 ;  /* 0x00005d0032007a0c */ /* 0x000fe20000706670 */
[----:B-1----:R-:W1:Y:S01]  /*2810*/  SHFL.UP PT, R94, R111, 0x1, RZ ;  /* 0x042000006f5e7989 */ /* 0x002e6200000e00ff */
        /* <DEDUP_REMOVED lines=16> */
[----:B------:R-:W-:-:S02]  /*2920*/  FFMA.FTZ R29, R96, R117, -R29 ;  /* 0x00000075601d7223 */ /* 0x000fc4000001081d */
[C---:B---3--:R-:W-:Y:S02]  /*2930*/  FMUL.FTZ R118, R104.reuse, R105 ;  /* 0x0000006968767220 */ /* 0x048fe40000410000 */
[C---:B-1----:R-:W-:Y:S02]  /*2940*/  FMUL.FTZ R114, R104.reuse, R94 ;  /* 0x0000005e68727220 */ /* 0x042fe40000410000 */
[-C--:B----4-:R-:W-:Y:S02]  /*2950*/  FMUL.FTZ R116, R104, R113.reuse ;  /* 0x0000007168747220 */ /* 0x090fe40000410000 */
[C---:B------:R-:W-:Y:S02]  /*2960*/  FFMA.FTZ R118, R111.reuse, R113, R118 ;  /* 0x000000716f767223 */ /* 0x040fe40000010076 */
[C---:B0-----:R-:W-:Y:S02]  /*2970*/  FFMA.FTZ R31, R111.reuse, R103, R114 ;  /* 0x000000676f1f7223 */ /* 0x041fe40000010072 */
        /* <DEDUP_REMOVED lines=10> */
[----:B------:R-:W1:Y:S01]  /*2a20*/  SHFL.UP PT, R94, R112, 0x2, RZ ;  /* 0x04400000705e7989 */ /* 0x000e6200000e00ff */
[----:B------:R-:W-:-:S02]  /*2a30*/  FFMA.FTZ R116, -R95, R117, -R114 ;  /* 0x000000755f747223 */ /* 0x000fc40000010972 */
[----:B------:R-:W-:Y:S01]  /*2a40*/  FMUL.FTZ R114, R75, R108 ;  /* 0x0000006c4b727220 */ /* 0x000fe20000410000 */
        /* <DEDUP_REMOVED lines=8> */
[----:B------:R-:W-:Y:S02]  /*2ad0*/  FMUL.FTZ R116, R74, R108 ;  /* 0x0000006c4a747220 */ /* 0x000fe40000410000 */
[----:B------:R-:W-:Y:S02]  /*2ae0*/  FADD.FTZ R118, -R115, R118 ;  /* 0x0000007673767221 */ /* 0x000fe40000010100 */
[C---:B0-----:R-:W-:Y:S02]  /*2af0*/  FMUL.FTZ R29, R31.reuse, R104 ;  /* 0x000000681f1d7220 */ /* 0x041fe40000410000 */
[-C--:B-1----:R-:W-:Y:S02]  /*2b00*/  FMUL.FTZ R105, R31, R94.reuse ;  /* 0x0000005e1f697220 */ /* 0x082fe40000410000 */
[----:B------:R-:W-:-:S02]  /*2b10*/  FFMA.FTZ R103, R111, R94, -R29 ;  /* 0x0000005e6f677223 */ /* 0x000fc4000001081d */
[----:B---3--:R-:W-:Y:S02]  /*2b20*/  FMUL.FTZ R93, R31, R28 ;  /* 0x0000001c1f5d7220 */ /* 0x008fe40000410000 */
[----:B------:R-:W-:Y:S02]  /*2b30*/  FFMA.FTZ R104, R111, R104, R105 ;  /* 0x000000686f687223 */ /* 0x000fe40000010069 */
[-C--:B----4-:R-:W-:Y:S02]  /*2b40*/  FMUL.FTZ R29, R31, R30.reuse ;  /* 0x0000001e1f1d7220 */ /* 0x090fe40000410000 */
[C---:B------:R-:W-:Y:S02]  /*2b50*/  FFMA.FTZ R30, R111.reuse, R30, R93 ;  /* 0x0000001e6f1e7223 */ /* 0x040fe4000001005d */
[----:B------:R-:W-:Y:S02]  /*2b60*/  @P3 FFMA.FTZ R111, R111, R28, -R29 ;  /* 0x0000001c6f6f3223 */ /* 0x000fe4000001081d */
[----:B------:R-:W-:Y:S01]  /*2b70*/  @P3 FADD.FTZ R109, R109, R104 ;  /* 0x000000686d6d3221 */ /* 0x000fe20000010000 */
[----:B------:R-:W-:Y:S01]  /*2b80*/  FSEL R30, R31, R30, !P3 ;  /* 0x0000001e1f1e7208 */ /* 0x000fe20005800000 */
[----:B------:R-:W-:Y:S01]  /*2b90*/  @P3 FADD.FTZ R112, R112, R103 ;  /* 0x0000006770703221 */ /* 0x000fe20000010000 */
[----:B------:R-:W-:Y:S01]  /*2ba0*/  SHFL.UP PT, R28, R111, 0x4, RZ ;  /* 0x048000006f1c7989 */ /* 0x000fe200000e00ff */
[----:B------:R-:W-:Y:S01]  /*2bb0*/  FADD.FTZ R94, R116, R131 ;  /* 0x00000083745e7221 */ /* 0x000fe20000010000 */
[----:B------:R-:W-:Y:S01]  /*2bc0*/  ISETP.GE.AND P3, PT, R55, 0x4, PT ;  /* 0x000000043700780c */ /* 0x000fe20003f66270 */
[C---:B------:R-:W-:Y:S01]  /*2bd0*/  FMUL.FTZ R103, R127.reuse, -R118 ;  /* 0x800000767f677220 */ /* 0x040fe20000410000 */
[----:B------:R-:W0:Y:S01]  /*2be0*/  SHFL.UP PT, R93, R109, 0x4, RZ ;  /* 0x048000006d5d7989 */ /* 0x000e2200000e00ff */
[----:B------:R-:W-:-:S02]  /*2bf0*/  FMUL.FTZ R104, R127, -R94 ;  /* 0x8000005e7f687220 */ /* 0x000fc40000410000 */
[C---:B------:R-:W-:Y:S01]  /*2c00*/  FFMA.FTZ R105, R125.reuse, R94, -R103 ;  /* 0x0000005e7d697223 */ /* 0x040fe20000010867 */
[----:B------:R-:W1:Y:S01]  /*2c10*/  SHFL.UP PT, R31, R112, 0x4, RZ ;  /* 0x04800000701f7989 */ /* 0x000e6200000e00ff */
[----:B------:R-:W-:Y:S02]  /*2c20*/  FFMA.FTZ R131, R125, R118, R104 ;  /* 0x000000767d837223 */ /* 0x000fe40000010068 */
[----:B------:R-:W-:Y:S01]  /*2c30*/  FMUL.FTZ R118, R73, R106 ;  /* 0x0000006a49767220 */ /* 0x000fe20000410000 */
[----:B------:R-:W3:Y:S01]  /*2c40*/  SHFL.UP PT, R29, R30, 0x4, RZ ;  /* 0x048000001e1d7989 */ /* 0x000ee200000e00ff */
[C---:B--2---:R-:W-:Y:S02]  /*2c50*/  FMUL.FTZ R94, R95.reuse, -R32 ;  /* 0x800000205f5e7220 */ /* 0x044fe40000410000 */
[----:B------:R-:W-:Y:S02]  /*2c60*/  FMUL.FTZ R103, R95, R33 ;  /* 0x000000215f677220 */ /* 0x000fe40000410000 */
[----:B------:R-:W-:-:S02]  /*2c70*/  FADD.FTZ R128, -R118, R131 ;  /* 0x0000008376807221 */ /* 0x000fc40000010100 */
[----:B------:R-:W-:Y:S02]  /*2c80*/  FADD.FTZ R126, R124, R105 ;  /* 0x000000697c7e7221 */ /* 0x000fe40000010000 */
[C---:B------:R-:W-:Y:S02]  /*2c90*/  FFMA.FTZ R94, R96.reuse, -R33, R94 ;  /* 0x80000021605e7223 */ /* 0x040fe4000001005e */
[----:B------:R-:W-:Y:S02]  /*2ca0*/  FFMA.FTZ R103, R96, R32, -R103 ;  /* 0x0000002060677223 */ /* 0x000fe40000010867 */
        /* <DEDUP_REMOVED lines=8> */
[----:B0-----:R-:W-:-:S02]  /*2d30*/  FMUL.FTZ R126, R30, R93 ;  /* 0x0000005d1e7e7220 */ /* 0x001fc40000410000 */
        /* <DEDUP_REMOVED lines=8> */
[----:B------:R-:W-:Y:S02]  /*2dc0*/  @P3 FADD.FTZ R112, R112, R31 ;  /* 0x0000001f70703221 */ /* 0x000fe40000010000 */
[C---:B------:R-:W-:Y:S01]  /*2dd0*/  FMUL.FTZ R130, R72.reuse, R106 ;  /* 0x0000006a48827220 */ /* 0x040fe20000410000 */
        /* <DEDUP_REMOVED lines=9> */
[----:B------:R-:W-:Y:S01]  /*2e70*/  FMUL.FTZ R93, R127, -R132 ;  /* 0x800000847f5d7220 */ /* 0x000fe20000410000 */
[----:B------:R-:W3:Y:S01]  /*2e80*/  SHFL.UP PT, R30, R29, 0x8, RZ ;  /* 0x050000001d1e7989 */ /* 0x000ee200000e00ff */
[----:B------:R-:W-:Y:S02]  /*2e90*/  FMUL.FTZ R103, R123, -R126 ;  /* 0x8000007e7b677220 */ /* 0x000fe40000410000 */
[----:B------:R-:W-:Y:S02]  /*2ea0*/  FFMA.FTZ R132, R125, R132, -R31 ;  /* 0x000000847d847223 */ /* 0x000fe4000001081f */
[----:B------:R-:W-:-:S02]  /*2eb0*/  FMUL.FTZ R105, R123, -R136 ;  /* 0x800000887b697220 */ /* 0x000fc40000410000 */
[----:B------:R-:W-:Y:S02]  /*2ec0*/  FFMA.FTZ R103, R121, R136, -R103 ;  /* 0x0000008879677223 */ /* 0x000fe40000010867 */
        /* <DEDUP_REMOVED lines=17> */
[----:B------:R-:W-:Y:S02]  /*2fe0*/  FMUL.FTZ R135, R123, -R132 ;  /* 0x800000847b877220 */ /* 0x000fe40000410000 */
[C---:B-1----:R-:W-:Y:S02]  /*2ff0*/  FMUL.FTZ R103, R29.reuse, R94 ;  /* 0x0000005e1d677220 */ /* 0x042fe40000410000 */
[----:B--2---:R-:W-:Y:S02]  /*3000*/  FMUL.FTZ R93, R29, R104 ;  /* 0x000000681d5d7220 */ /* 0x004fe40000410000 */
[-C--:B---3--:R-:W-:Y:S02]  /*3010*/  FFMA.FTZ R132, R111, R30.reuse, R31 ;  /* 0x0000001e6f847223 */ /* 0x088fe4000001001f */
[----:B------:R-:W-:Y:S02]  /*3020*/  FMUL.FTZ R30, R29, R30 ;  /* 0x0000001e1d1e7220 */ /* 0x000fe40000410000 */
[----:B------:R-:W-:Y:S01]  /*3030*/  FFMA.FTZ R104, R111, R104, R103 ;  /* 0x000000686f687223 */ /* 0x000fe20000010067 */
[----:B------:R-:W-:Y:S01]  /*3040*/  FSEL R103, R29, R132, !P3 ;  /* 0x000000841d677208 */ /* 0x000fe20005800000 */
[C---:B------:R-:W-:Y:S01]  /*3050*/  FFMA.FTZ R93, R111.reuse, R94, -R93 ;  /* 0x0000005e6f5d7223 */ /* 0x040fe2000001085d */
[----:B------:R-:W-:Y:S01]  /*3060*/  HFMA2.MMA R29, -RZ, RZ, 0, 0 ;  /* 0x00000000ff1d7435 */ /* 0x000fe200000001ff */
[----:B------:R-:W-:-:S02]  /*3070*/  @P3 FFMA.FTZ R111, R111, R28, -R30 ;  /* 0x0000001c6f6f3223 */ /* 0x000fc4000001081e */
[----:B------:R-:W-:Y:S01]  /*3080*/  @P3 FADD.FTZ R109, R109, R104 ;  /* 0x000000686d6d3221 */ /* 0x000fe20000010000 */
[----:B------:R-:W-:Y:S01]  /*3090*/  CS2R R30, SRZ ;  /* 0x00000000001e7805 */ /* 0x000fe2000001ff00 */
[----:B------:R-:W-:Y:S01]  /*30a0*/  @P3 FADD.FTZ R112, R112, R93 ;  /* 0x0000005d70703221 */ /* 0x000fe20000010000 */
[----:B------:R-:W0:Y:S01]  /*30b0*/  SHFL.UP PT, R104, R111, 0x10, RZ ;  /* 0x060000006f687989 */ /* 0x000e2200000e00ff */
[----:B------:R-:W-:Y:S01]  /*30c0*/  FFMA.FTZ R135, R121, R134, R135 ;  /* 0x0000008679877223 */ /* 0x000fe20000010087 */
[----:B------:R-:W-:Y:S01]  /*30d0*/  ISETP.GE.AND P3, PT, R55, 0x10, PT ;  /* 0x000000103700780c */ /* 0x000fe20003f66270 */
[----:B------:R-:W-:Y:S01]  /*30e0*/  FMUL.FTZ R132, R70, R106 ;  /* 0x0000006a46847220 */ /* 0x000fe20000410000 */
[----:B------:R-:W1:Y:S01]  /*30f0*/  SHFL.UP PT, R138, R109, 0x10, RZ ;  /* 0x060000006d8a7989 */ /* 0x000e6200000e00ff */
[----:B------:R-:W-:Y:S02]  /*3100*/  FMUL.FTZ R28, R99, -R135 ;  /* 0x80000087631c7220 */ /* 0x000fe40000410000 */
[----:B------:R-:W-:Y:S01]  /*3110*/  FADD.FTZ R93, -R132, R139 ;  /* 0x0000008b845d7221 */ /* 0x000fe20000010100 */
[----:B------:R-:W2:Y:S01]  /*3120*/  SHFL.UP PT, R136, R112, 0x10, RZ ;  /* 0x0600000070887989 */ /* 0x000ea200000e00ff */
[----:B------:R-:W-:-:S02]  /*3130*/  FFMA.FTZ R137, R100, R105, -R28 ;  /* 0x0000006964897223 */ /* 0x000fc4000001081c */
[----:B------:R-:W-:Y:S01]  /*3140*/  FMUL.FTZ R28, R99, -R105 ;  /* 0x80000069631c7220 */ /* 0x000fe20000410000 */
[----:B------:R-:W3:Y:S01]  /*3150*/  SHFL.UP PT, R134, R103, 0x10, RZ ;  /* 0x0600000067867989 */ /* 0x000ee200000e00ff */
[----:B------:R-:W-:Y:S02]  /*3160*/  FMUL.FTZ R105, R70, R108 ;  /* 0x0000006c46697220 */ /* 0x000fe40000410000 */
[----:B------:R-:W-:Y:S01]  /*3170*/  FFMA.FTZ R139, R100, R135, R28 ;  /* 0x00000087648b7223 */ /* 0x000fe2000001001c */
[----:B------:R-:W-:Y:S01]  /*3180*/  MOV R28, 0x3f800000 ;  /* 0x3f800000001c7802 */ /* 0x000fe20000000f00 */
[----:B------:R-:W-:Y:S02]  /*3190*/  FADD.FTZ R140, R105, R140 ;  /* 0x0000008c698c7221 */ /* 0x000fe40000010000 */
[C---:B------:R-:W-:Y:S02]  /*31a0*/  FMUL.FTZ R135, R101.reuse, -R93 ;  /* 0x8000005d65877220 */ /* 0x040fe40000410000 */
[C---:B------:R-:W-:Y:S01]  /*31b0*/  FMUL.FTZ R94, R101.reuse, -R139 ;  /* 0x8000008b655e7220 */ /* 0x040fe20000410000 */
[----:B------:R-:W4:Y:S01]  /*31c0*/  @!P0 LDS.128 R28, [UR4+0x1980] ;  /* 0x00198004ff1c8984 */ /* 0x000f220008000c00 */
[-C--:B------:R-:W-:Y:S01]  /*31d0*/  FFMA.FTZ R143, R102, R140.reuse, -R135 ;  /* 0x0000008c668f7223 */ /* 0x080fe20000010887 */
[----:B------:R-:W-:Y:S01]  /*31e0*/  ISETP.NE.AND P0, PT, R122, 0x1f, PT ;  /* 0x0000001f7a00780c */ /* 0x000fe20003f05270 */
[----:B------:R-:W-:-:S02]  /*31f0*/  FMUL.FTZ R140, R101, -R140 ;  /* 0x8000008c658c7220 */ /* 0x000fc40000410000 */
[C---:B------:R-:W-:Y:S02]  /*3200*/  FFMA.FTZ R94, R102.reuse, R137, -R94 ;  /* 0x00000089665e7223 */ /* 0x040fe4000001085e */
[----:B------:R-:W-:Y:S02]  /*3210*/  FFMA.FTZ R145, R102, R93, R140 ;  /* 0x0000005d66917223 */ /* 0x000fe4000001008c */
        /* <DEDUP_REMOVED lines=27> */
[C---:B-12-4-:R-:W-:Y:S02]  /*33d0*/  FMUL.FTZ R135, R93.reuse, R140 ;  /* 0x0000008c5d877220 */ /* 0x056fe40000410000 */
[----:B0-----:R-:W-:-:S02]  /*33e0*/  FMUL.FTZ R137, R93, R142 ;  /* 0x0000008e5d897220 */ /* 0x001fc40000410000 */
[C---:B---3--:R-:W-:Y:S02]  /*33f0*/  FMUL.FTZ R139, R93.reuse, R136 ;  /* 0x000000885d8b7220 */ /* 0x048fe40000410000 */
        /* <DEDUP_REMOVED lines=8> */
.L_x_12160:
[----:B-12-4-:R-:W-:Y:S05]  /*3480*/  BSYNC B0 ;  /* 0x0000000000007941 */ /* 0x016fea0003800000 */
.L_x_12159:
[----:B------:R1:W2:Y:S01]  /*3490*/  SHFL.DOWN PT, R138, R94, 0x2, 0x1f ;  /* 0x08401f005e8a7f89 */ /* 0x0002a200000e0000 */
[----:B------:R-:W-:Y:S03]  /*34a0*/  BSSY B0, `(.L_x_12161) ;  /* 0x0000010000007945 */ /* 0x000fe60003800000 */
[----:B------:R1:W4:Y:S04]  /*34b0*/  SHFL.DOWN PT, R140, R93, 0x2, 0x1f ;  /* 0x08401f005d8c7f89 */ /* 0x00032800000e0000 */
[----:B---3--:R1:W3:Y:S04]  /*34c0*/  SHFL.DOWN PT, R136, R103, 0x2, 0x1f ;  /* 0x08401f0067887f89 */ /* 0x0082e800000e0000 */
[----:B0-----:R1:W0:Y:S01]  /*34d0*/  SHFL.DOWN PT, R142, R104, 0x2, 0x1f ;  /* 0x08401f00688e7f89 */ /* 0x00122200000e0000 */
[----:B------:R-:W-:Y:S05]  /*34e0*/  @P3 BRA `(.L_x_12162) ;  /* 0x000000b000003947 */ /* 0x000fea0003800000 */
[C---:B----4-:R-:W-:Y:S02]  /*34f0*/  FMUL.FTZ R135, R93.reuse, R140 ;  /* 0x0000008c5d877220 */ /* 0x050fe40000410000 */
[----:B0-----:R-:W-:-:S02]  /*3500*/  FMUL.FTZ R137, R93, R142 ;  /* 0x0000008e5d897220 */ /* 0x001fc40000410000 */
        /* <DEDUP_REMOVED lines=9> */
.L_x_12162:
[----:B------:R-:W-:Y:S05]  /*35a0*/  BSYNC B0 ;  /* 0x0000000000007941 */ /* 0x000fea0003800000 */
.L_x_12161:
[----:B--2---:R2:W1:Y:S01]  /*35b0*/  SHFL.DOWN PT, R138, R94, 0x4, 0x1f ;  /* 0x08801f005e8a7f89 */ /* 0x00446200000e0000 */
[----:B------:R-:W-:Y:S03]  /*35c0*/  BSSY B0, `(.L_x_12163) ;  /* 0x0000010000007945 */ /* 0x000fe60003800000 */
[----:B----4-:R2:W4:Y:S04]  /*35d0*/  SHFL.DOWN PT, R140, R93, 0x4, 0x1f ;  /* 0x08801f005d8c7f89 */ /* 0x01052800000e0000 */
        /* <DEDUP_REMOVED lines=14> */
.L_x_12164:
[----:B------:R-:W-:Y:S05]  /*36c0*/  BSYNC B0 ;  /* 0x0000000000007941 */ /* 0x000fea0003800000 */
.L_x_12163:
[----:B-1----:R1:W2:Y:S01]  /*36d0*/  SHFL.DOWN PT, R138, R94, 0x8, 0x1f ;  /* 0x09001f005e8a7f89 */ /* 0x0022a200000e0000 */
        /* <DEDUP_REMOVED lines=16> */
.L_x_12166:
[----:B------:R-:W-:Y:S05]  /*37e0*/  BSYNC B0 ;  /* 0x0000000000007941 */ /* 0x000fea0003800000 */
.L_x_12165:
        /* <DEDUP_REMOVED lines=17> */
.L_x_12168:
[----:B------:R-:W-:Y:S05]  /*3900*/  BSYNC B0 ;  /* 0x0000000000007941 */ /* 0x000fea0003800000 */
.L_x_12167:
[----:B-1----:R-:W-:Y:S01]  /*3910*/  SHFL.DOWN PT, R138, R93, 0x1, 0x1f ;  /* 0x08201f005d8a7f89 */ /* 0x002fe200000e0000 */
[CC--:B------:R-:W-:Y:S01]  /*3920*/  FMUL.FTZ R135, R134.reuse, R45.reuse ;  /* 0x0000002d86877220 */ /* 0x0c0fe20000410000 */
[----:B------:R-:W-:Y:S01]  /*3930*/  ISETP.GT.AND P0, PT, R55, 0x1e, PT ;  /* 0x0000001e3700780c */ /* 0x000fe20003f04270 */
[-C--:B------:R-:W-:Y:S01]  /*3940*/  FMUL.FTZ R134, R134, R44.reuse ;  /* 0x0000002c86867220 */ /* 0x080fe20000410000 */
[----:B------:R-:W1:Y:S01]  /*3950*/  SHFL.IDX PT, R137, R31, RZ, 0x1f ;  /* 0x00001fff1f897589 */ /* 0x000e6200000e0000 */
[C---:B------:R-:W-:Y:S01]  /*3960*/  FFMA.FTZ R135, R111.reuse, R44, -R135 ;  /* 0x0000002c6f877223 */ /* 0x040fe20000010887 */
[----:B------:R-:W-:Y:S01]  /*3970*/  BSSY B0, `(.L_x_12169) ;  /* 0x000015a000007945 */ /* 0x000fe20003800000 */
[----:B------:R-:W-:Y:S01]  /*3980*/  FFMA.FTZ R134, R111, R45, R134 ;  /* 0x0000002d6f867223 */ /* 0x000fe20000010086 */
[----:B---3--:R-:W3:Y:S01]  /*3990*/  SHFL.IDX PT, R136, R30, RZ, 0x1f ;  /* 0x00001fff1e887589 */ /* 0x008ee200000e0000 */
[----:B------:R-:W-:Y:S02]  /*39a0*/  @P1 FADD.FTZ R44, R112, R135 ;  /* 0x00000087702c1221 */ /* 0x000fe40000010000 */
[----:B------:R-:W-:Y:S01]  /*39b0*/  @P1 FADD.FTZ R45, R109, R134 ;  /* 0x000000866d2d1221 */ /* 0x000fe20000010000 */
[----:B----4-:R-:W4:Y:S01]  /*39c0*/  SHFL.DOWN PT, R140, R94, 0x1, 0x1f ;  /* 0x08201f005e8c7f89 */ /* 0x010f2200000e0000 */
[----:B------:R-:W-:-:S03]  /*39d0*/  ISETP.NE.AND P1, PT, R55, RZ, PT ;  /* 0x000000ff3700720c */ /* 0x000fc60003f25270 */
[----:B0-----:R-:W0:Y:S04]  /*39e0*/  SHFL.DOWN PT, R142, R103, 0x1, 0x1f ;  /* 0x08201f00678e7f89 */ /* 0x001e2800000e0000 */
[----:B------:R-:W5:Y:S04]  /*39f0*/  SHFL.DOWN PT, R141, R104, 0x1, 0x1f ;  /* 0x08201f00688d7f89 */ /* 0x000f6800000e0000 */
[----:B--2---:R-:W-:Y:S01]  /*3a00*/  SHFL.IDX PT, R93, R93, RZ, 0x1f ;  /* 0x00001fff5d5d7589 */ /* 0x004fe200000e0000 */
[----:B-1----:R-:W-:-:S03]  /*3a10*/  @P2 FMUL.FTZ R139, R138, R137 ;  /* 0x000000898a8b2220 */ /* 0x002fc60000410000 */
[----:B------:R-:W-:Y:S01]  /*3a20*/  SHFL.IDX PT, R94, R94, RZ, 0x1f ;  /* 0x00001fff5e5e7589 */ /* 0x000fe200000e0000 */
[----:B---3--:R-:W-:-:S03]  /*3a30*/  @P2 FMUL.FTZ R138, R138, R136 ;  /* 0x000000888a8a2220 */ /* 0x008fc60000410000 */
[----:B------:R-:W-:Y:S01]  /*3a40*/  SHFL.IDX PT, R103, R103, RZ, 0x1f ;  /* 0x00001fff67677589 */ /* 0x000fe200000e0000 */
[----:B----4-:R-:W-:-:S03]  /*3a50*/  @P2 FFMA.FTZ R139, R140, R136, -R139 ;  /* 0x000000888c8b2223 */ /* 0x010fc6000001088b */
[----:B------:R-:W-:Y:S01]  /*3a60*/  SHFL.IDX PT, R104, R104, RZ, 0x1f ;  /* 0x00001fff68687589 */ /* 0x000fe200000e0000 */
[----:B------:R-:W-:Y:S02]  /*3a70*/  @P2 FFMA.FTZ R138, R140, R137, R138 ;  /* 0x000000898c8a2223 */ /* 0x000fe4000001008a */
[----:B0-----:R-:W-:Y:S02]  /*3a80*/  @P2 FADD.FTZ R136, R142, R139 ;  /* 0x0000008b8e882221 */ /* 0x001fe40000010000 */
        /* <DEDUP_REMOVED lines=17> */
[-C--:B------:R-:W-:Y:S02]  /*3ba0*/  FMUL.FTZ R35, R101, R32.reuse ;  /* 0x0000002065237220 */ /* 0x080fe40000410000 */
        /* <DEDUP_REMOVED lines=35> */
[-C--:B------:R-:W-:Y:S02]  /*3de0*/  FMUL.FTZ R118, R129, R117.reuse ;  /* 0x0000007581767220 */ /* 0x080fe40000410000 */
        /* <DEDUP_REMOVED lines=24> */
[----:B------:R-:W-:Y:S02]  /*3f70*/  FFMA.FTZ R129, R100, R123, R128 ;  /* 0x0000007b64817223 */ /* 0x000fe40000010080 */
[C---:B------:R-:W-:Y:S02]  /*3f80*/  FFMA.FTZ R99, R98.reuse, R125, R99 ;  /* 0x0000007d62637223 */ /* 0x040fe40000010063 */
[----:B------:R-:W-:Y:S02]  /*3f90*/  FFMA.FTZ R128, R98, R127, -R97 ;  /* 0x0000007f62807223 */ /* 0x000fe40000010861 */
[----:B------:R-:W-:Y:S02]  /*3fa0*/  FFMA.FTZ R126, R100, R121, -R126 ;  /* 0x00000079647e7223 */ /* 0x000fe4000001087e */
[----:B------:R-:W-:-:S02]  /*3fb0*/  FADD.FTZ R97, -R132, R129 ;  /* 0x0000008184617221 */ /* 0x000fc40000010100 */
[----:B------:R-:W-:Y:S02]  /*3fc0*/  FADD.FTZ R98, RZ, R99 ;  /* 0x00000063ff627221 */ /* 0x000fe40000010000 */
[----:B------:R-:W-:Y:S02]  /*3fd0*/  FADD.FTZ R105, R105, R126 ;  /* 0x0000007e69697221 */ /* 0x000fe40000010000 */
[----:B------:R-:W-:Y:S02]  /*3fe0*/  FMUL.FTZ R99, R101, -R97 ;  /* 0x8000006165637220 */ /* 0x000fe40000410000 */
[----:B------:R-:W-:Y:S02]  /*3ff0*/  FADD.FTZ R128, R89, R128 ;  /* 0x0000008059807221 */ /* 0x000fe40000010000 */
[-C--:B------:R-:W-:Y:S02]  /*4000*/  FMUL.FTZ R101, R101, -R105.reuse ;  /* 0x8000006965657220 */ /* 0x080fe40000410000 */
[----:B------:R-:W-:-:S02]  /*4010*/  FFMA.FTZ R99, R102, R105, -R99 ;  /* 0x0000006966637223 */ /* 0x000fc40000010863 */
[C---:B------:R-:W-:Y:S02]  /*4020*/  FMUL.FTZ R135, R95.reuse, R98 ;  /* 0x000000625f877220 */ /* 0x040fe40000410000 */
[----:B------:R-:W-:Y:S02]  /*4030*/  FMUL.FTZ R95, R95, R128 ;  /* 0x000000805f5f7220 */ /* 0x000fe40000410000 */
[----:B------:R-:W-:Y:S02]  /*4040*/  FFMA.FTZ R101, R102, R97, R101 ;  /* 0x0000006166657223 */ /* 0x000fe40000010065 */
[----:B------:R-:W-:Y:S02]  /*4050*/  FADD.FTZ R108, R108, R99 ;  /* 0x000000636c6c7221 */ /* 0x000fe40000010000 */
[----:B------:R-:W-:Y:S02]  /*4060*/  FFMA.FTZ R130, R96, R98, R95 ;  /* 0x0000006260827223 */ /* 0x000fe4000001005f */
[----:B------:R-:W-:-:S02]  /*4070*/  FFMA.FTZ R99, R69, R32, RZ ;  /* 0x0000002045637223 */ /* 0x000fc400000100ff */
[----:B------:R-:W-:Y:S02]  /*4080*/  FADD.FTZ R106, -R106, R101 ;  /* 0x000000656a6a7221 */ /* 0x000fe40000010100 */
[-C--:B------:R-:W-:Y:S02]  /*4090*/  FMUL.FTZ R95, R108, R65.reuse ;  /* 0x000000416c5f7220 */ /* 0x080fe40000410000 */
[----:B------:R-:W-:Y:S02]  /*40a0*/  FFMA.FTZ R135, R96, R128, -R135 ;  /* 0x0000008060877223 */ /* 0x000fe40000010887 */
[----:B------:R-:W-:Y:S02]  /*40b0*/  FFMA.FTZ R96, R8, -R65, R32 ;  /* 0x8000004108607223 */ /* 0x000fe40000010020 */
[----:B------:R-:W-:Y:S02]  /*40c0*/  FFMA.FTZ R102, R70, R33, R99 ;  /* 0x0000002146667223 */ /* 0x000fe40000010063 */
[----:B------:R-:W-:-:S02]  /*40d0*/  FMUL.FTZ R99, R106, R65 ;  /* 0x000000416a637220 */ /* 0x000fc40000410000 */
[----:B------:R-:W-:Y:S02]  /*40e0*/  FMUL.FTZ R32, R44, R95 ;  /* 0x0000005f2c207220 */ /* 0x000fe40000410000 */
[-C--:B------:R-:W-:Y:S02]  /*40f0*/  FFMA.FTZ R101, R9, -R64.reuse, R33 ;  /* 0x8000004009657223 */ /* 0x080fe40000010021 */
[-C--:B------:R-:W-:Y:S02]  /*4100*/  FFMA.FTZ R33, R96, R99.reuse, -R32 ;  /* 0x0000006360217223 */ /* 0x080fe40000010820 */
[-C--:B------:R-:W-:Y:S02]  /*4110*/  FMUL.FTZ R100, R105, R64.reuse ;  /* 0x0000004069647220 */ /* 0x080fe40000410000 */
[----:B------:R-:W-:Y:S02]  /*4120*/  FMUL.FTZ R99, R44, R99 ;  /* 0x000000632c637220 */ /* 0x000fe40000410000 */
[----:B------:R-:W-:-:S02]  /*4130*/  FMUL.FTZ R126, R97, R64 ;  /* 0x00000040617e7220 */ /* 0x000fc40000410000 */
[----:B------:R-:W-:Y:S02]  /*4140*/  FMUL.FTZ R129, R111, R100 ;  /* 0x000000646f817220 */ /* 0x000fe40000410000 */
[----:B------:R-:W-:Y:S02]  /*4150*/  FFMA.FTZ R32, R95, R96, R99 ;  /* 0x000000605f207223 */ /* 0x000fe40000010063 */
[----:B------:R-:W-:Y:S02]  /*4160*/  FMUL.FTZ R99, R121, R66 ;  /* 0x0000004279637220 */ /* 0x000fe40000410000 */
[----:B------:R-:W-:Y:S02]  /*4170*/  FFMA.FTZ R131, R71, R34, R102 ;  /* 0x0000002247837223 */ /* 0x000fe40000010066 */
[----:B------:R-:W-:Y:S02]  /*4180*/  FFMA.FTZ R132, R101, R126, -R129 ;  /* 0x0000007e65847223 */ /* 0x000fe40000010881 */
[----:B------:R-:W-:-:S02]  /*4190*/  FADD.FTZ R102, -R77, R34 ;  /* 0x000000224d667221 */ /* 0x000fc40000010100 */
[----:B------:R-:W-:Y:S02]  /*41a0*/  FADD.FTZ R33, RZ, R33 ;  /* 0x00000021ff217221 */ /* 0x000fe40000010000 */
[----:B------:R-:W-:Y:S02]  /*41b0*/  FMUL.FTZ R137, R123, R66 ;  /* 0x000000427b897220 */ /* 0x000fe40000410000 */
[----:B------:R-:W-:Y:S02]  /*41c0*/  FMUL.FTZ R34, R110, R99 ;  /* 0x000000636e227220 */ /* 0x000fe40000410000 */
[----:B------:R-:W-:Y:S02]  /*41d0*/  FMUL.FTZ R126, R111, R126 ;  /* 0x0000007e6f7e7220 */ /* 0x000fe40000410000 */
[----:B------:R-:W-:Y:S02]  /*41e0*/  FADD.FTZ R33, R33, R132 ;  /* 0x0000008421217221 */ /* 0x000fe40000010000 */
[----:B------:R-:W-:-:S02]  /*41f0*/  FFMA.FTZ R132, R102, R137, -R34 ;  /* 0x0000008966847223 */ /* 0x000fc40000010822 */
[----:B------:R-:W-:Y:S02]  /*4200*/  FFMA.FTZ R129, R100, R101, R126 ;  /* 0x0000006564817223 */ /* 0x000fe4000001007e */
[----:B------:R-:W-:Y:S02]  /*4210*/  FADD.FTZ R32, RZ, R32 ;  /* 0x00000020ff207221 */ /* 0x000fe40000010000 */
[----:B------:R-:W-:Y:S02]  /*4220*/  FMUL.FTZ R137, R110, R137 ;  /* 0x000000896e897220 */ /* 0x000fe40000410000 */
[----:B------:R-:W-:Y:S02]  /*4230*/  FMUL.FTZ R136, R119, R68 ;  /* 0x0000004477887220 */ /* 0x000fe40000410000 */
[----:B------:R-:W-:Y:S02]  /*4240*/  FFMA.FTZ R134, R72, R35, R131 ;  /* 0x0000002348867223 */ /* 0x000fe40000010083 */
[----:B------:R-:W-:-:S02]  /*4250*/  FADD.FTZ R131, -R86, R35 ;  /* 0x0000002356837221 */ /* 0x000fc40000010100 */
[----:B------:R-:W-:Y:S02]  /*4260*/  FMUL.FTZ R126, R118, R68 ;  /* 0x00000044767e7220 */ /* 0x000fe40000410000 */
[----:B------:R-:W-:Y:S02]  /*4270*/  FADD.FTZ R129, R32, R129 ;  /* 0x0000008120817221 */ /* 0x000fe40000010000 */
[----:B------:R-:W-:Y:S02]  /*4280*/  FFMA.FTZ R34, R99, R102, R137 ;  /* 0x0000006663227223 */ /* 0x000fe40000010089 */
[C---:B------:R-:W-:Y:S02]  /*4290*/  FMUL.FTZ R35, R117.reuse, R136 ;  /* 0x0000008875237220 */ /* 0x040fe40000410000 */
[----:B------:R-:W-:Y:S02]  /*42a0*/  FMUL.FTZ R137, R117, R126 ;  /* 0x0000007e75897220 */ /* 0x000fe40000410000 */
[----:B------:R-:W-:-:S02]  /*42b0*/  FADD.FTZ R34, R129, R34 ;  /* 0x0000002281227221 */ /* 0x000fc40000010000 */
[----:B------:R-:W-:Y:S02]  /*42c0*/  FFMA.FTZ R35, R126, R131, R35 ;  /* 0x000000837e237223 */ /* 0x000fe40000010023 */
[----:B------:R-:W-:Y:S02]  /*42d0*/  FMUL.FTZ R129, R114, R47 ;  /* 0x0000002f72817220 */ /* 0x000fe40000410000 */
[----:B------:R-:W-:Y:S02]  /*42e0*/  FFMA.FTZ R136, R131, R136, -R137 ;  /* 0x0000008883887223 */ /* 0x000fe40000010889 */
[----:B------:R-:W-:Y:S02]  /*42f0*/  FADD.FTZ R33, R33, R132 ;  /* 0x0000008421217221 */ /* 0x000fe40000010000 */
        /* <DEDUP_REMOVED lines=9> */
[-C--:B------:R-:W-:Y:S02]  /*4390*/  FMUL.FTZ R138, R115, R48.reuse ;  /* 0x00000030738a7220 */ /* 0x080fe40000410000 */
[----:B------:R-:W-:Y:S02]  /*43a0*/  FADD.FTZ R137, -R88, R127 ;  /* 0x0000007f58897221 */ /* 0x000fe40000010100 */
[----:B------:R-:W-:Y:S02]  /*43b0*/  FMUL.FTZ R124, R112, R48 ;  /* 0x00000030707c7220 */ /* 0x000fe40000410000 */
[----:B------:R-:W-:Y:S02]  /*43c0*/  FFMA.FTZ R35, R129, R132, R35 ;  /* 0x0000008481237223 */ /* 0x000fe40000010023 */
[----:B------:R-:W-:-:S02]  /*43d0*/  FMUL.FTZ R127, R125, R138 ;  /* 0x0000008a7d7f7220 */ /* 0x000fc40000410000 */
[----:B------:R-:W-:Y:S02]  /*43e0*/  FFMA.FTZ R32, R69, -R44, RZ ;  /* 0x8000002c45207223 */ /* 0x000fe400000100ff */
[----:B------:R-:W-:Y:S02]  /*43f0*/  FADD.FTZ R34, R34, R35 ;  /* 0x0000002322227221 */ /* 0x000fe40000010000 */
[----:B------:R-:W-:Y:S02]  /*4400*/  FFMA.FTZ R127, R124, R137, R127 ;  /* 0x000000897c7f7223 */ /* 0x000fe4000001007f */
[----:B------:R-:W-:Y:S02]  /*4410*/  FFMA.FTZ R32, R70, -R111, R32 ;  /* 0x8000006f46207223 */ /* 0x000fe40000010020 */
[----:B------:R-:W-:Y:S02]  /*4420*/  FMUL.FTZ R139, R125, R124 ;  /* 0x0000007c7d8b7220 */ /* 0x000fe40000410000 */
[----:B------:R-:W-:-:S02]  /*4430*/  FADD.FTZ R34, R34, R127 ;  /* 0x0000007f22227221 */ /* 0x000fc40000010000 */
[----:B------:R-:W-:Y:S02]  /*4440*/  FMUL.FTZ R127, R107, R46 ;  /* 0x0000002e6b7f7220 */ /* 0x000fe40000410000 */
[----:B------:R-:W-:Y:S02]  /*4450*/  FFMA.FTZ R32, R71, -R110, R32 ;  /* 0x8000006e47207223 */ /* 0x000fe40000010020 */
[----:B------:R-:W-:Y:S02]  /*4460*/  FFMA.FTZ R138, R137, R138, -R139 ;  /* 0x0000008a898a7223 */ /* 0x000fe4000001088b */
[----:B------:R-:W-:Y:S02]  /*4470*/  FADD.FTZ R33, R33, R134 ;  /* 0x0000008621217221 */ /* 0x000fe40000010000 */
[----:B------:R-:W-:Y:S02]  /*4480*/  FFMA.FTZ R35, R75, R128, R136 ;  /* 0x000000804b237223 */ /* 0x000fe40000010088 */
[----:B------:R-:W-:-:S02]  /*4490*/  FADD.FTZ R134, -R89, R128 ;  /* 0x0000008059867221 */ /* 0x000fc40000010100 */
[----:B------:R-:W-:Y:S02]  /*44a0*/  FADD.FTZ R135, R90, R135 ;  /* 0x000000875a877221 */ /* 0x000fe40000010000 */
[----:B------:R-:W-:Y:S02]  /*44b0*/  FADD.FTZ R139, RZ, R130 ;  /* 0x00000082ff8b7221 */ /* 0x000fe40000010000 */
[----:B------:R-:W-:Y:S02]  /*44c0*/  FMUL.FTZ R128, R45, R0 ;  /* 0x000000002d807220 */ /* 0x000fe40000410000 */
[----:B------:R-:W-:Y:S02]  /*44d0*/  FMUL.FTZ R141, R113, R46 ;  /* 0x0000002e718d7220 */ /* 0x000fe40000410000 */
[----:B------:R-:W-:Y:S02]  /*44e0*/  FMUL.FTZ R130, R98, R127 ;  /* 0x0000007f62827220 */ /* 0x000fe40000410000 */
[----:B------:R-:W-:-:S02]  /*44f0*/  FFMA.FTZ R32, R72, -R117, R32 ;  /* 0x8000007548207223 */ /* 0x000fc40000010020 */
[----:B------:R-:W-:Y:S02]  /*4500*/  FFMA.FTZ R136, R76, R135, R35 ;  /* 0x000000874c887223 */ /* 0x000fe40000010023 */
[----:B------:R-:W-:Y:S02]  /*4510*/  FMUL.FTZ R140, R109, R0 ;  /* 0x000000006d8c7220 */ /* 0x000fe40000410000 */
[----:B------:R-:W-:Y:S01]  /*4520*/  FADD.FTZ R135, -R90, R135 ;  /* 0x000000875a877221 */ /* 0x000fe20000010100 */
[----:B------:R-:W0:Y:S01]  /*4530*/  SHFL.DOWN PT, R143, R136, 0x1, 0x1f ;  /* 0x08201f00888f7f89 */ /* 0x000e2200000e0000 */
[----:B------:R-:W-:Y:S02]  /*4540*/  FMUL.FTZ R35, R139, R128 ;  /* 0x000000808b237220 */ /* 0x000fe40000410000 */
[----:B------:R-:W-:Y:S02]  /*4550*/  FFMA.FTZ R130, R134, R141, -R130 ;  /* 0x0000008d86827223 */ /* 0x000fe40000010882 */
[----:B------:R-:W-:-:S02]  /*4560*/  FFMA.FTZ R32, R73, -R120, R32 ;  /* 0x8000007849207223 */ /* 0x000fc40000010020 */
[----:B------:R-:W-:Y:S02]  /*4570*/  FMUL.FTZ R141, R98, R141 ;  /* 0x0000008d628d7220 */ /* 0x000fe40000410000 */
[----:B------:R-:W-:Y:S02]  /*4580*/  FADD.FTZ R33, R33, R138 ;  /* 0x0000008a21217221 */ /* 0x000fe40000010000 */
[----:B------:R-:W-:Y:S02]  /*4590*/  FFMA.FTZ R138, R135, R140, -R35 ;  /* 0x0000008c878a7223 */ /* 0x000fe40000010823 */
[----:B------:R-:W-:Y:S02]  /*45a0*/  FFMA.FTZ R32, R74, -R125, R32 ;  /* 0x8000007d4a207223 */ /* 0x000fe40000010020 */
[----:B------:R-:W-:Y:S02]  /*45b0*/  FFMA.FTZ R141, R127, R134, R141 ;  /* 0x000000867f8d7223 */ /* 0x000fe4000001008d */
[----:B------:R-:W-:-:S02]  /*45c0*/  FMUL.FTZ R140, R139, R140 ;  /* 0x0000008c8b8c7220 */ /* 0x000fc40000410000 */
[----:B------:R-:W-:Y:S02]  /*45d0*/  FFMA.FTZ R32, R75, -R98, R32 ;  /* 0x800000624b207223 */ /* 0x000fe40000010020 */
[----:B------:R-:W-:Y:S02]  /*45e0*/  FADD.FTZ R33, R33, R130 ;  /* 0x0000008221217221 */ /* 0x000fe40000010000 */
        /* <DEDUP_REMOVED lines=10> */
[----:B------:R-:W-:Y:S02]  /*4690*/  FADD.FTZ R22, R127, R22 ;  /* 0x000000167f167221 */ /* 0x000fe40000010000 */
[----:B------:R-:W-:Y:S01]  /*46a0*/  FADD.FTZ R21, R124, R21 ;  /* 0x000000157c157221 */ /* 0x000fe20000010000 */
[----:B------:R-:W4:Y:S01]  /*46b0*/  SHFL.DOWN PT, R141, R130, 0x1, 0x1f ;  /* 0x08201f00828d7f89 */ /* 0x000f2200000e0000 */
[----:B-1----:R-:W-:Y:S01]  /*46c0*/  MOV R32, R130 ;  /* 0x0000008200207202 */ /* 0x002fe20000000f00 */
[----:B0-----:R-:W-:-:S02]  /*46d0*/  @!P0 FADD.FTZ R34, R34, R143 ;  /* 0x0000008f22228221 */ /* 0x001fc40000010000 */
[----:B------:R-:W-:Y:S02]  /*46e0*/  FADD.FTZ R20, R129, R20 ;  /* 0x0000001481147221 */ /* 0x000fe40000010000 */
[----:B------:R-:W-:Y:S01]  /*46f0*/  FADD.FTZ R27, R126, R27 ;  /* 0x0000001b7e1b7221 */ /* 0x000fe20000010000 */
[----:B------:R-:W0:Y:S01]  /*4700*/  SHFL.DOWN PT, R143, R34, 0x2, 0x1f ;  /* 0x08401f00228f7f89 */ /* 0x000e2200000e0000 */
[----:B------:R-:W-:Y:S02]  /*4710*/  FADD.FTZ R26, R99, R26 ;  /* 0x0000001a631a7221 */ /* 0x000fe40000010000 */
[----:B------:R-:W-:Y:S02]  /*4720*/  FADD.FTZ R25, R100, R25 ;  /* 0x0000001964197221 */ /* 0x000fe40000010000 */
[----:B------:R-:W-:Y:S02]  /*4730*/  FADD.FTZ R24, R95, R24 ;  /* 0x000000185f187221 */ /* 0x000fe40000010000 */
[----:B--2---:R-:W-:-:S02]  /*4740*/  @!P0 FADD.FTZ R35, R35, R140 ;  /* 0x0000008c23238221 */ /* 0x004fc40000010000 */
[----:B---3--:R-:W-:-:S03]  /*4750*/  @!P0 FADD.FTZ R33, R33, R138 ;  /* 0x0000008a21218221 */ /* 0x008fc60000010000 */
[----:B------:R-:W1:Y:S01]  /*4760*/  SHFL.DOWN PT, R136, R35, 0x2, 0x1f ;  /* 0x08401f0023887f89 */ /* 0x000e6200000e0000 */
[----:B------:R-:W-:Y:S02]  /*4770*/  FMUL.FTZ R138, R43, R109 ;  /* 0x0000006d2b8a7220 */ /* 0x000fe40000410000 */
[----:B----4-:R-:W-:Y:S01]  /*4780*/  @!P0 FADD.FTZ R32, R32, R141 ;  /* 0x0000008d20208221 */ /* 0x010fe20000010000 */
[----:B------:R-:W2:Y:S01]  /*4790*/  SHFL.DOWN PT, R130, R33, 0x2, 0x1f ;  /* 0x08401f0021827f89 */ /* 0x000ea200000e0000 */
[----:B------:R-:W-:Y:S01]  /*47a0*/  ISETP.GT.AND P0, PT, R55, 0x1d, PT ;  /* 0x0000001d3700780c */ /* 0x000fe20003f04270 */
[----:B------:R-:W-:Y:S02]  /*47b0*/  FFMA.FTZ R138, R42, R45, R138 ;  /* 0x0000002d2a8a7223 */ /* 0x000fe4000001008a */
[----:B------:R-:W3:Y:S10]  /*47c0*/  SHFL.DOWN PT, R141, R32, 0x2, 0x1f ;  /* 0x08401f00208d7f89 */ /* 0x000ef400000e0000 */
[----:B0-----:R-:W-:-:S05]  /*47d0*/  @!P0 FADD.FTZ R34, R34, R143 ;  /* 0x0000008f22228221 */ /* 0x001fca0000010000 */
[----:B------:R-:W0:Y:S01]  /*47e0*/  SHFL.DOWN PT, R143, R34, 0x4, 0x1f ;  /* 0x08801f00228f7f89 */ /* 0x000e2200000e0000 */
[----:B-1----:R-:W-:Y:S02]  /*47f0*/  @!P0 FADD.FTZ R35, R35, R136 ;  /* 0x0000008823238221 */ /* 0x002fe40000010000 */
[----:B------:R-:W-:Y:S02]  /*4800*/  FMUL.FTZ R136, R43, R107 ;  /* 0x0000006b2b887220 */ /* 0x000fe40000410000 */
[----:B--2---:R-:W-:Y:S01]  /*4810*/  @!P0 FADD.FTZ R33, R33, R130 ;  /* 0x0000008221218221 */ /* 0x004fe20000010000 */
[----:B------:R-:W1:Y:S01]  /*4820*/  SHFL.DOWN PT, R144, R35, 0x4, 0x1f ;  /* 0x08801f0023907f89 */ /* 0x000e6200000e0000 */
[----:B------:R-:W-:Y:S02]  /*4830*/  FMUL.FTZ R130, R43, R45 ;  /* 0x0000002d2b827220 */ /* 0x000fe40000410000 */
[----:B---3--:R-:W-:Y:S01]  /*4840*/  @!P0 FADD.FTZ R32, R32, R141 ;  /* 0x0000008d20208221 */ /* 0x008fe20000010000 */
[----:B------:R-:W2:Y:S01]  /*4850*/  SHFL.DOWN PT, R142, R33, 0x4, 0x1f ;  /* 0x08801f00218e7f89 */ /* 0x000ea200000e0000 */
[----:B------:R-:W-:Y:S01]  /*4860*/  ISETP.GT.AND P0, PT, R55, 0x1b, PT ;  /* 0x0000001b3700780c */ /* 0x000fe20003f04270 */
[----:B------:R-:W-:-:S02]  /*4870*/  FFMA.FTZ R130, R42, R109, -R130 ;  /* 0x0000006d2a827223 */ /* 0x000fc40000010882 */
[----:B------:R-:W3:Y:S01]  /*4880*/  SHFL.DOWN PT, R141, R32, 0x4, 0x1f ;  /* 0x08801f00208d7f89 */ /* 0x000ee200000e0000 */
[-C--:B------:R-:W-:Y:S02]  /*4890*/  FMUL.FTZ R109, R93, R31.reuse ;  /* 0x0000001f5d6d7220 */ /* 0x080fe40000410000 */
[----:B------:R-:W-:Y:S02]  /*48a0*/  FMUL.FTZ R140, R139, R130 ;  /* 0x000000828b8c7220 */ /* 0x000fe40000410000 */
[CC--:B------:R-:W-:Y:S02]  /*48b0*/  FMUL.FTZ R130, R93.reuse, R30.reuse ;  /* 0x0000001e5d827220 */ /* 0x0c0fe40000410000 */
[C---:B------:R-:W-:Y:S02]  /*48c0*/  FFMA.FTZ R30, R94.reuse, R30, -R109 ;  /* 0x0000001e5e1e7223 */ /* 0x040fe4000001086d */
[----:B------:R-:W-:Y:S02]  /*48d0*/  FFMA.FTZ R109, R94, R31, R130 ;  /* 0x0000001f5e6d7223 */ /* 0x000fe40000010082 */
[----:B------:R-:W-:-:S02]  /*48e0*/  FMUL.FTZ R31, R93, R29 ;  /* 0x0000001d5d1f7220 */ /* 0x000fc40000410000 */
[----:B0-----:R-:W-:Y:S02]  /*48f0*/  @!P0 FADD.FTZ R34, R34, R143 ;  /* 0x0000008f22228221 */ /* 0x001fe40000010000 */
[-C--:B------:R-:W-:Y:S02]  /*4900*/  FMUL.FTZ R93, R93, R28.reuse ;  /* 0x0000001c5d5d7220 */ /* 0x080fe40000410000 */
[----:B-1----:R-:W-:Y:S02]  /*4910*/  @!P0 FADD.FTZ R35, R35, R144 ;  /* 0x0000009023238221 */ /* 0x002fe40000010000 */
[----:B------:R-:W-:Y:S02]  /*4920*/  FFMA.FTZ R28, R94, R28, -R31 ;  /* 0x0000001c5e1c7223 */ /* 0x000fe4000001081f */
[----:B--2---:R-:W-:Y:S01]  /*4930*/  @!P0 FADD.FTZ R33, R33, R142 ;  /* 0x0000008e21218221 */ /* 0x004fe20000010000 */
[----:B------:R-:W-:Y:S01]  /*4940*/  SHFL.DOWN PT, R130, R35, 0x8, 0x1f ;  /* 0x09001f0023827f89 */ /* 0x000fe200000e0000 */
[----:B------:R-:W-:-:S02]  /*4950*/  FADD.FTZ R30, R103, R30 ;  /* 0x0000001e671e7221 */ /* 0x000fc40000010000 */
[----:B---3--:R-:W-:Y:S01]  /*4960*/  @!P0 FADD.FTZ R32, R32, R141 ;  /* 0x0000008d20208221 */ /* 0x008fe20000010000 */
[----:B------:R-:W-:Y:S01]  /*4970*/  ISETP.GT.AND P0, PT, R55, 0x17, PT ;  /* 0x000000173700780c */ /* 0x000fe20003f04270 */
[----:B------:R-:W-:Y:S02]  /*4980*/  FADD.FTZ R31, R104, R109 ;  /* 0x0000006d681f7221 */ /* 0x000fe40000010000 */
[----:B------:R-:W0:Y:S01]  /*4990*/  SHFL.DOWN PT, R109, R34, 0x8, 0x1f ;  /* 0x09001f00226d7f89 */ /* 0x000e2200000e0000 */
[----:B------:R-:W-:Y:S02]  /*49a0*/  FFMA.FTZ R139, R42, R113, -R136 ;  /* 0x000000712a8b7223 */ /* 0x000fe40000010888 */
[----:B------:R-:W-:Y:S01]  /*49b0*/  FFMA.FTZ R138, R138, R135, R140 ;  /* 0x000000878a8a7223 */ /* 0x000fe2000001008c */
[----:B------:R-:W1:Y:S01]  /*49c0*/  SHFL.DOWN PT, R104, R33, 0x8, 0x1f ;  /* 0x09001f0021687f89 */ /* 0x000e6200000e0000 */
[----:B------:R-:W-:Y:S02]  /*49d0*/  FFMA.FTZ R29, R94, R29, R93 ;  /* 0x0000001d5e1d7223 */ /* 0x000fe4000001005d */
[----:B------:R-:W-:Y:S01]  /*49e0*/  FMUL.FTZ R93, R43, R112 ;  /* 0x000000702b5d7220 */ /* 0x000fe20000410000 */
[----:B------:R-:W2:Y:S01]  /*49f0*/  SHFL.DOWN PT, R103, R32, 0x8, 0x1f ;  /* 0x09001f0020677f89 */ /* 0x000ea200000e0000 */
[----:B------:R-:W-:-:S02]  /*4a00*/  FMUL.FTZ R139, R98, R139 ;  /* 0x0000008b628b7220 */ /* 0x000fc40000410000 */
[----:B------:R-:W-:Y:S01]  /*4a10*/  FFMA.FTZ R94, R7, R45, R138 ;  /* 0x0000002d075e7223 */ /* 0x000fe2000001008a */
[----:B------:R3:W-:Y:S01]  /*4a20*/  @!P2 STS.128 [UR4+0x1980], R28 ;  /* 0x0019801cff00a988 */ /* 0x0007e20008000c04 */
[CC--:B------:R-:W-:Y:S02]  /*4a30*/  FFMA.FTZ R98, R42.reuse, R115.reuse, -R93 ;  /* 0x000000732a627223 */ /* 0x0c0fe4000001085d */
[C---:B------:R-:W-:Y:S02]  /*4a40*/  FMUL.FTZ R45, R43.reuse, R114 ;  /* 0x000000722b2d7220 */ /* 0x040fe40000410000 */
[----:B------:R-:W-:Y:S02]  /*4a50*/  FMUL.FTZ R115, R43, R115 ;  /* 0x000000732b737220 */ /* 0x000fe40000410000 */
[----:B------:R-:W-:Y:S02]  /*4a60*/  FMUL.FTZ R125, R125, R98 ;  /* 0x000000627d7d7220 */ /* 0x000fe40000410000 */
[----:B------:R-:W-:-:S02]  /*4a70*/  FFMA.FTZ R93, R42, R116, -R45 ;  /* 0x000000742a5d7223 */ /* 0x000fc4000001082d */
[----:B------:R-:W-:Y:S02]  /*4a80*/  FFMA.FTZ R98, R42, R112, R115 ;  /* 0x000000702a627223 */ /* 0x000fe40000010073 */
[C---:B------:R-:W-:Y:S02]  /*4a90*/  FMUL.FTZ R45, R43.reuse, R116 ;  /* 0x000000742b2d7220 */ /* 0x040fe40000410000 */
[----:B------:R-:W-:Y:S02]  /*4aa0*/  FMUL.FTZ R93, R120, R93 ;  /* 0x0000005d785d7220 */ /* 0x000fe40000410000 */
[----:B---3--:R-:W-:Y:S02]  /*4ab0*/  FMUL.FTZ R28, R43, R118 ;  /* 0x000000762b1c7220 */ /* 0x008fe40000410000 */
[----:B------:R-:W-:Y:S02]  /*4ac0*/  FFMA.FTZ R98, R98, R137, R125 ;  /* 0x0000008962627223 */ /* 0x000fe4000001007d */
[----:B------:R-:W-:-:S02]  /*4ad0*/  FFMA.FTZ R45, R42, R114, R45 ;  /* 0x000000722a2d7223 */ /* 0x000fc4000001002d */
[----:B0-----:R-:W-:Y:S02]  /*4ae0*/  @!P0 FADD.FTZ R34, R34, R109 ;  /* 0x0000006d22228221 */ /* 0x001fe40000010000 */
[----:B------:R-:W-:Y:S02]  /*4af0*/  @!P0 FADD.FTZ R35, R35, R130 ;  /* 0x0000008223238221 */ /* 0x000fe40000010000 */
[----:B-1----:R-:W-:Y:S02]  /*4b00*/  @!P0 FADD.FTZ R33, R33, R104 ;  /* 0x0000006821218221 */ /* 0x002fe40000010000 */
[----:B--2---:R-:W-:Y:S01]  /*4b10*/  @!P0 FADD.FTZ R32, R32, R103 ;  /* 0x0000006720208221 */ /* 0x004fe20000010000 */
[----:B------:R-:W-:Y:S01]  /*4b20*/  ISETP.GT.AND P0, PT, R55, 0xf, PT ;  /* 0x0000000f3700780c */ /* 0x000fe20003f04270 */
[----:B------:R-:W-:Y:S01]  /*4b30*/  FFMA.FTZ R28, R42, R119, -R28 ;  /* 0x000000772a1c7223 */ /* 0x000fe2000001081c */
[----:B------:R-:W-:Y:S01]  /*4b40*/  SHFL.DOWN PT, R104, R33, 0x10, 0x1f ;  /* 0x0a001f0021687f89 */ /* 0x000fe200000e0000 */
[----:B------:R-:W-:-:S02]  /*4b50*/  FFMA.FTZ R98, R5, R112, R98 ;  /* 0x0000007005627223 */ /* 0x000fc40000010062 */
[----:B------:R-:W-:Y:S01]  /*4b60*/  FFMA.FTZ R45, R45, R132, R93 ;  /* 0x000000842d2d7223 */ /* 0x000fe2000001005d */
[----:B------:R-:W-:Y:S01]  /*4b70*/  SHFL.DOWN PT, R112, R35, 0x10, 0x1f ;  /* 0x0a001f0023707f89 */ /* 0x000fe200000e0000 */
[----:B------:R-:W-:Y:S02]  /*4b80*/  FMUL.FTZ R117, R117, R28 ;  /* 0x0000001c75757220 */ /* 0x000fe40000410000 */
[C---:B------:R-:W-:Y:S01]  /*4b90*/  FMUL.FTZ R28, R43.reuse, R121 ;  /* 0x000000792b1c7220 */ /* 0x040fe20000410000 */
[----:B------:R-:W0:Y:S01]  /*4ba0*/  SHFL.DOWN PT, R93, R34, 0x10, 0x1f ;  /* 0x0a001f00225d7f89 */ /* 0x000e2200000e0000 */
[C---:B------:R-:W-:Y:S02]  /*4bb0*/  FMUL.FTZ R113, R43.reuse, R113 ;  /* 0x000000712b717220 */ /* 0x040fe40000410000 */
[----:B------:R-:W-:Y:S01]  /*4bc0*/  FFMA.FTZ R29, R42, R123, -R28 ;  /* 0x0000007b2a1d7223 */ /* 0x000fe2000001081c */
[----:B------:R-:W1:Y:S01]  /*4bd0*/  SHFL.DOWN PT, R31, R32, 0x10, 0x1f ;  /* 0x0a001f00201f7f89 */ /* 0x000e6200000e0000 */
[----:B------:R-:W-:-:S02]  /*4be0*/  FMUL.FTZ R28, R43, R105 ;  /* 0x000000692b1c7220 */ /* 0x000fc40000410000 */
[----:B------:R-:W-:Y:S02]  /*4bf0*/  FMUL.FTZ R110, R110, R29 ;  /* 0x0000001d6e6e7220 */ /* 0x000fe40000410000 */
[C---:B------:R-:W-:Y:S02]  /*4c00*/  FMUL.FTZ R29, R43.reuse, R108 ;  /* 0x0000006c2b1d7220 */ /* 0x040fe40000410000 */
[----:B------:R-:W-:Y:S02]  /*4c10*/  FFMA.FTZ R28, R42, R97, -R28 ;  /* 0x000000612a1c7223 */ /* 0x000fe4000001081c */
        /* <DEDUP_REMOVED lines=9> */
[C---:B------:R-:W-:Y:S02]  /*4cb0*/  FFMA.FTZ R28, R42.reuse, R105, R97 ;  /* 0x000000692a1c7223 */ /* 0x040fe40000010061 */
        /* <DEDUP_REMOVED lines=37> */
.L_x_12170:
[----:B0-----:R-:W-:Y:S05]  /*4f10*/  BSYNC B0 ;  /* 0x0000000000007941 */ /* 0x001fea0003800000 */
.L_x_12169:
        /* <DEDUP_REMOVED lines=21> */
.L_x_12156:
[----:B------:R-:W-:Y:S01]  /*5070*/  BAR.SYNC.DEFER_BLOCKING 0x0 ;  /* 0x0000000000007b1d */ /* 0x000fe20000010000 */
[----:B------:R-:W-:-:S04]  /*5080*/  SHF.L.U32 R0, R56, 0x1, RZ ;  /* 0x0000000138007819 */ /* 0x000fc800000006ff */
[----:B------:R-:W-:-:S04]  /*5090*/  LOP3.LUT R5, R0, 0xffffffc0, RZ, 0xc0, !PT ;  /* 0xffffffc000057812 */ /* 0x000fc800078ec0ff */
[----:B------:R-:W-:-:S05]  /*50a0*/  LOP3.LUT R65, R5, 0x1f, R56, 0xf8, !PT ;  /* 0x0000001f05417812 */ /* 0x000fca00078ef838 */
[----:B------:R-:W-:-:S05]  /*50b0*/  IMAD.WIDE R8, R65, 0x10, R2 ;  /* 0x0000001041087825 */ /* 0x000fca00078e0202 */
[----:B------:R0:W2:Y:S04]  /*50c0*/  LDG.E.128 R28, [R8.64] ;  /* 0x00000006081c7981 */ /* 0x0000a8000c1e1d00 */
[----:B------:R0:W3:Y:S01]  /*50d0*/  LDG.E.128 R32, [R8.64+0x200] ;  /* 0x0002000608207981 */ /* 0x0000e2000c1e1d00 */
[----:B------:R-:W-:Y:S01]  /*50e0*/  IADD3 R48, R50, -0x1, RZ ;  /* 0xffffffff32307810 */ /* 0x000fe20007ffe0ff */
[----:B0-----:R-:W-:-:S04]  /*50f0*/  IMAD R8, R58, c[0x0][0x2d8], RZ ;  /* 0x0000b6003a087a24 */ /* 0x001fc800078e02ff */
[----:B------:R-:W-:Y:S01]  /*5100*/  IMAD R11, R59, c[0x0][0x2dc], R8 ;  /* 0x0000b7003b0b7a24 */ /* 0x000fe200078e0208 */
[----:B--2---:R0:W-:Y:S04]  /*5110*/  STS.128 [R55.X16], R28 ;  /* 0x0000001c37007388 */ /* 0x0041e8000000cc00 */
[----:B---3--:R1:W-:Y:S01]  /*5120*/  STS.128 [R55.X16+0x200], R32 ;  /* 0x0002002037007388 */ /* 0x0083e2000000cc00 */
[----:B------:R-:W-:-:S06]  /*5130*/  NOP ;  /* 0x0000000000007918 */ /* 0x000fcc0000000000 */
[----:B------:R-:W2:Y:S04]  /*5140*/  LDS.128 R44, [R49+0x10] ;  /* 0x00001000312c7984 */ /* 0x000ea80000000c00 */
[----:B------:R-:W3:Y:S01]  /*5150*/  LDS.128 R4, [R49] ;  /* 0x0000000031047984 */ /* 0x000ee20000000c00 */
[----:B0-----:R-:W-:Y:S01]  /*5160*/  SHF.L.U32 R28, R48, 0x8, RZ ;  /* 0x00000008301c7819 */ /* 0x001fe200000006ff */
[----:B------:R-:W-:Y:S02]  /*5170*/  IMAD R30, R62, c[0x0][0x2e0], RZ ;  /* 0x0000b8003e1e7a24 */ /* 0x000fe400078e02ff */
[----:B------:R-:W-:Y:S01]  /*5180*/  BAR.SYNC.DEFER_BLOCKING 0x0 ;  /* 0x0000000000007b1d */ /* 0x000fe20000010000 */
[----:B------:R-:W-:Y:S01]  /*5190*/  SHF.R.S32.HI R29, RZ, 0x1f, R28 ;  /* 0x0000001fff1d7819 */ /* 0x000fe2000001141c */
[----:B-1----:R-:W-:-:S04]  /*51a0*/  IMAD R33, R63, c[0x0][0x2e4], R30 ;  /* 0x0000b9003f217a24 */ /* 0x002fc800078e021e */
[----:B------:R-:W-:-:S04]  /*51b0*/  IMAD.WIDE.U32 R8, R59, c[0x0][0x2d8], R28 ;  /* 0x0000b6003b087a25 */ /* 0x000fc800078e001c */
[----:B------:R-:W-:Y:S01]  /*51c0*/  IMAD.WIDE.U32 R28, R59, c[0x0][0x2f8], R28 ;  /* 0x0000be003b1c7a25 */ /* 0x000fe200078e001c */
[----:B------:R-:W-:-:S05]  /*51d0*/  IADD3 R9, R9, R11, RZ ;  /* 0x0000000b09097210 */ /* 0x000fca0007ffe0ff */
[----:B------:R-:W-:-:S05]  /*51e0*/  IMAD.WIDE.U32 R8, R63, c[0x0][0x2e0], R8 ;  /* 0x0000b8003f087a25 */ /* 0x000fca00078e0008 */
[----:B------:R-:W-:Y:S01]  /*51f0*/  LEA R30, P6, R8, c[0x0][0x330], 0x2 ;  /* 0x0000cc00081e7a11 */ /* 0x000fe200078c10ff */
[----:B------:R0:W-:Y:S04]  /*5200*/  STS.128 [R49], R24 ;  /* 0x0000001831007388 */ /* 0x0001e80000000c00 */
[----:B------:R-:W-:Y:S01]  /*5210*/  STS.128 [R49+0x10], R20 ;  /* 0x0000101431007388 */ /* 0x000fe20000000c00 */
[--C-:B--2---:R-:W-:Y:S02]  /*5220*/  FADD.FTZ R44, R44, R60.reuse ;  /* 0x0000003c2c2c7221 */ /* 0x104fe40000010000 */
[--C-:B------:R-:W-:Y:S02]  /*5230*/  FADD.FTZ R45, R45, R60.reuse ;  /* 0x0000003c2d2d7221 */ /* 0x100fe40000010000 */
[--C-:B------:R-:W-:Y:S01]  /*5240*/  FADD.FTZ R46, R46, R60.reuse ;  /* 0x0000003c2e2e7221 */ /* 0x100fe20000010000 */
[----:B------:R-:W-:Y:S01]  /*5250*/  FSETP.GTU.FTZ.AND P4, PT, R44, 20, PT ;  /* 0x41a000002c00780b */ /* 0x000fe20003f9c000 */
[--C-:B---3--:R-:W-:Y:S01]  /*5260*/  FADD.FTZ R35, R7, R60.reuse ;  /* 0x0000003c07237221 */ /* 0x108fe20000010000 */
[----:B------:R-:W-:Y:S01]  /*5270*/  FSETP.GTU.FTZ.AND P0, PT, R45, 20, PT ;  /* 0x41a000002d00780b */ /* 0x000fe20003f1c000 */
[--C-:B------:R-:W-:Y:S01]  /*5280*/  FADD.FTZ R47, R47, R60.reuse ;  /* 0x0000003c2f2f7221 */ /* 0x100fe20000010000 */
[----:B------:R-:W-:Y:S01]  /*5290*/  FSETP.GTU.FTZ.AND P1, PT, R46, 20, PT ;  /* 0x41a000002e00780b */ /* 0x000fe20003f3c000 */
[--C-:B------:R-:W-:Y:S01]  /*52a0*/  FADD.FTZ R34, R5, R60.reuse ;  /* 0x0000003c05227221 */ /* 0x100fe20000010000 */
[----:B------:R-:W-:Y:S01]  /*52b0*/  IADD3 R7, R9, R33, RZ ;  /* 0x0000002109077210 */ /* 0x000fe20007ffe0ff */
[--C-:B------:R-:W-:Y:S01]  /*52c0*/  FADD.FTZ R6, R6, R60.reuse ;  /* 0x0000003c06067221 */ /* 0x100fe20000010000 */
[----:B------:R-:W-:Y:S01]  /*52d0*/  FSETP.GTU.FTZ.AND P2, PT, R47, 20, PT ;  /* 0x41a000002f00780b */ /* 0x000fe20003f5c000 */
[----:B------:R-:W-:-:S03]  /*52e0*/  FADD.FTZ R32, R4, R60 ;  /* 0x0000003c04207221 */ /* 0x000fc60000010000 */
[----:B------:R-:W-:Y:S01]  /*52f0*/  FSETP.GTU.FTZ.AND P5, PT, R6, 20, PT ;  /* 0x41a000000600780b */ /* 0x000fe20003fbc000 */
[----:B------:R-:W-:Y:S01]  /*5300*/  @!P4 FMUL.FTZ R0, R44, -1.4426950216293334961 ;  /* 0xbfb8aa3b2c00c820 */ /* 0x000fe20000410000 */
[----:B------:R-:W-:-:S03]  /*5310*/  FSETP.GTU.FTZ.AND P3, PT, R32, 20, PT ;  /* 0x41a000002000780b */ /* 0x000fc60003f7c000 */
[----:B------:R-:W-:Y:S02]  /*5320*/  @!P1 FMUL.FTZ R4, R46, -1.4426950216293334961 ;  /* 0xbfb8aa3b2e049820 */ /* 0x000fe40000410000 */
[----:B------:R-:W1:Y:S02]  /*5330*/  @!P4 MUFU.EX2 R0, R0 ;  /* 0x000000000000c308 */ /* 0x000e640000000800 */
[----:B------:R-:W-:-:S06]  /*5340*/  @!P2 FMUL.FTZ R5, R47, -1.4426950216293334961 ;  /* 0xbfb8aa3b2f05a820 */ /* 0x000fcc0000410000 */
[----:B------:R-:W2:Y:S01]  /*5350*/  @!P2 MUFU.EX2 R43, R5 ;  /* 0x00000005002ba308 */ /* 0x000ea20000000800 */
[----:B-1----:R-:W-:Y:S02]  /*5360*/  @!P4 FADD.FTZ R10, R0, 1 ;  /* 0x3f800000000ac421 */ /* 0x002fe40000010000 */
[----:B------:R-:W-:-:S05]  /*5370*/  @!P0 FMUL.FTZ R0, R45, -1.4426950216293334961 ;  /* 0xbfb8aa3b2d008820 */ /* 0x000fca0000410000 */
[----:B------:R-:W1:Y:S01]  /*5380*/  @!P4 MUFU.RCP R31, R10 ;  /* 0x0000000a001fc308 */ /* 0x000e620000001000 */
[----:B--2---:R-:W-:-:S07]  /*5390*/  @!P2 FADD.FTZ R43, R43, 1 ;  /* 0x3f8000002b2ba421 */ /* 0x004fce0000010000 */
[----:B------:R2:W3:Y:S01]  /*53a0*/  @!P0 MUFU.EX2 R11, R0 ;  /* 0x00000000000b8308 */ /* 0x0004e20000000800 */
[----:B-1----:R-:W-:Y:S01]  /*53b0*/  @!P4 FMUL.FTZ R12, R12, R31 ;  /* 0x0000001f0c0cc220 */ /* 0x002fe20000410000 */
[----:B------:R-:W-:-:S06]  /*53c0*/  LEA.HI.X R31, R8, c[0x0][0x334], R7, 0x2, P6 ;  /* 0x0000cd00081f7a11 */ /* 0x000fcc00030f1407 */
[----:B------:R1:W4:Y:S01]  /*53d0*/  @!P1 MUFU.EX2 R10, R4 ;  /* 0x00000004000a9308 */ /* 0x0003220000000800 */
[----:B------:R-:W-:Y:S01]  /*53e0*/  FSETP.GTU.FTZ.AND P4, PT, R34, 20, PT ;  /* 0x41a000002200780b */ /* 0x000fe20003f9c000 */
[----:B------:R-:W-:Y:S01]  /*53f0*/  @!P5 FMUL.FTZ R8, R6, -1.4426950216293334961 ;  /* 0xbfb8aa3b0608d820 */ /* 0x000fe20000410000 */
[----:B------:R-:W-:Y:S01]  /*5400*/  FSETP.GTU.FTZ.AND P6, PT, R35, 20, PT ;  /* 0x41a000002300780b */ /* 0x000fe20003fdc000 */
[----:B--2---:R-:W-:Y:S02]  /*5410*/  @!P3 FMUL.FTZ R0, R32, -1.4426950216293334961 ;  /* 0xbfb8aa3b2000b820 */ /* 0x004fe40000410000 */
[----:B0-----:R-:W-:Y:S02]  /*5420*/  IMAD.WIDE R24, R65, 0x10, R30 ;  /* 0x0000001041187825 */ /* 0x001fe400078e021e */
[----:B------:R-:W0:Y:S06]  /*5430*/  @!P5 MUFU.EX2 R33, R8 ;  /* 0x000000080021d308 */ /* 0x000e2c0000000800 */
[----:B-1----:R-:W-:-:S02]  /*5440*/  @!P4 FMUL.FTZ R4, R34, -1.4426950216293334961 ;  /* 0xbfb8aa3b2204c820 */ /* 0x002fc40000410000 */
[----:B------:R-:W-:Y:S01]  /*5450*/  @!P6 FMUL.FTZ R9, R35, -1.4426950216293334961 ;  /* 0xbfb8aa3b2309e820 */ /* 0x000fe20000410000 */
[----:B------:R-:W1:Y:S01]  /*5460*/  @!P3 MUFU.EX2 R0, R0 ;  /* 0x000000000000b308 */ /* 0x000e620000000800 */
[----:B---3--:R-:W-:Y:S02]  /*5470*/  @!P0 FADD.FTZ R35, R11, 1 ;  /* 0x3f8000000b238421 */ /* 0x008fe40000010000 */
[----:B----4-:R-:W-:Y:S02]  /*5480*/  @!P1 FADD.FTZ R42, R10, 1 ;  /* 0x3f8000000a2a9421 */ /* 0x010fe40000010000 */
[----:B0-----:R-:W-:-:S03]  /*5490*/  @!P5 FADD.FTZ R33, R33, 1 ;  /* 0x3f8000002121d421 */ /* 0x001fc60000010000 */
[----:B------:R0:W2:Y:S01]  /*54a0*/  @!P4 MUFU.EX2 R32, R4 ;  /* 0x000000040020c308 */ /* 0x0000a20000000800 */
[----:B------:R-:W-:-:S07]  /*54b0*/  NOP ;  /* 0x0000000000007918 */ /* 0x000fce0000000000 */
[----:B------:R3:W4:Y:S01]  /*54c0*/  @!P6 MUFU.EX2 R34, R9 ;  /* 0x000000090022e308 */ /* 0x0007220000000800 */
[----:B0-----:R-:W0:Y:S01]  /*54d0*/  LDS.128 R4, [R55.X16] ;  /* 0x0000000037047984 */ /* 0x001e22000000cc00 */
[----:B-1----:R-:W-:Y:S02]  /*54e0*/  @!P3 FADD.FTZ R0, R0, 1 ;  /* 0x3f8000000000b421 */ /* 0x002fe40000010000 */
[----:B--2---:R-:W-:Y:S01]  /*54f0*/  @!P4 FADD.FTZ R32, R32, 1 ;  /* 0x3f8000002020c421 */ /* 0x004fe20000010000 */
[----:B---3--:R-:W1:Y:S03]  /*5500*/  LDS.128 R8, [R55.X16+0x200] ;  /* 0x0002000037087984 */ /* 0x008e66000000cc00 */
[----:B------:R-:W2:Y:S01]  /*5510*/  @!P0 MUFU.RCP R44, R35 ;  /* 0x00000023002c8308 */ /* 0x000ea20000001000 */
[----:B----4-:R-:W-:-:S07]  /*5520*/  @!P6 FADD.FTZ R34, R34, 1 ;  /* 0x3f8000002222e421 */ /* 0x010fce0000010000 */
[----:B------:R-:W3:Y:S08]  /*5530*/  @!P1 MUFU.RCP R47, R42 ;  /* 0x0000002a002f9308 */ /* 0x000ef00000001000 */
[----:B------:R4:W5:Y:S01]  /*5540*/  @!P3 MUFU.RCP R45, R0 ;  /* 0x00000000002db308 */ /* 0x0009620000001000 */
[----:B--2---:R-:W-:-:S07]  /*5550*/  @!P0 FMUL.FTZ R13, R13, R44 ;  /* 0x0000002c0d0d8220 */ /* 0x004fce0000410000 */
[----:B------:R-:W2:Y:S01]  /*5560*/  @!P4 MUFU.RCP R32, R32 ;  /* 0x000000200020c308 */ /* 0x000ea20000001000 */
[----:B---3--:R-:W-:Y:S02]  /*5570*/  @!P1 FMUL.FTZ R14, R14, R47 ;  /* 0x0000002f0e0e9220 */ /* 0x008fe40000410000 */
[----:B----4-:R-:W-:Y:S01]  /*5580*/  IMAD R0, R58, c[0x0][0x2f8], RZ ;  /* 0x0000be003a007a24 */ /* 0x010fe200078e02ff */
[----:B0-----:R-:W-:Y:S04]  /*5590*/  STG.E.128 [R24.64], R4 ;  /* 0x0000000418007986 */ /* 0x001fe8000c101d06 */
[----:B------:R-:W0:Y:S01]  /*55a0*/  @!P5 MUFU.RCP R33, R33 ;  /* 0x000000210021d308 */ /* 0x000e220000001000 */
[----:B-----5:R-:W-:Y:S01]  /*55b0*/  @!P3 FMUL.FTZ R16, R16, R45 ;  /* 0x0000002d1010b220 */ /* 0x020fe20000410000 */
[----:B------:R-:W-:Y:S01]  /*55c0*/  IADD3 R52, P3, R52, -0x400, RZ ;  /* 0xfffffc0034347810 */ /* 0x000fe20007f7e0ff */
[----:B------:R-:W-:-:S02]  /*55d0*/  IMAD R27, R59, c[0x0][0x2fc], R0 ;  /* 0x0000bf003b1b7a24 */ /* 0x000fc400078e0200 */
[----:B------:R-:W-:Y:S01]  /*55e0*/  IMAD R0, R62, c[0x0][0x300], RZ ;  /* 0x0000c0003e007a24 */ /* 0x000fe200078e02ff */
[----:B------:R-:W-:Y:S01]  /*55f0*/  IADD3.X R51, R51, -0x1, RZ, P3, !PT ;  /* 0xffffffff33337810 */ /* 0x000fe20001ffe4ff */
[----:B-1----:R1:W-:Y:S01]  /*5600*/  STG.E.128 [R24.64+0x200], R8 ;  /* 0x0002000818007986 */ /* 0x0023e2000c101d06 */
[----:B------:R-:W3:Y:S01]  /*5610*/  @!P6 MUFU.RCP R34, R34 ;  /* 0x000000220022e308 */ /* 0x000ee20000001000 */
[----:B--2---:R-:W-:Y:S01]  /*5620*/  @!P4 FMUL.FTZ R17, R17, R32 ;  /* 0x000000201111c220 */ /* 0x004fe20000410000 */
[----:B------:R-:W-:-:S06]  /*5630*/  IADD3 R29, R29, R27, RZ ;  /* 0x0000001b1d1d7210 */ /* 0x000fcc0007ffe0ff */
[----:B------:R-:W2:Y:S01]  /*5640*/  @!P2 MUFU.RCP R20, R43 ;  /* 0x0000002b0014a308 */ /* 0x000ea20000001000 */
[----:B0-----:R-:W-:Y:S02]  /*5650*/  @!P5 FMUL.FTZ R18, R18, R33 ;  /* 0x000000211212d220 */ /* 0x001fe40000410000 */
[----:B---3--:R-:W-:Y:S01]  /*5660*/  @!P6 FMUL.FTZ R19, R19, R34 ;  /* 0x000000221313e220 */ /* 0x008fe20000410000 */
[----:B------:R-:W-:Y:S01]  /*5670*/  BAR.SYNC.DEFER_BLOCKING 0x0 ;  /* 0x0000000000007b1d */ /* 0x000fe20000010000 */
[C---:B-1----:R-:W-:Y:S02]  /*5680*/  IMAD R11, R63.reuse, c[0x0][0x304], R0 ;  /* 0x0000c1003f0b7a24 */ /* 0x042fe400078e0200 */
[----:B------:R-:W-:-:S04]  /*5690*/  IMAD.WIDE.U32 R8, R63, c[0x0][0x300], R28 ;  /* 0x0000c0003f087a25 */ /* 0x000fc800078e001c */
[----:B--2---:R-:W-:Y:S01]  /*56a0*/  @!P2 FMUL.FTZ R15, R15, R20 ;  /* 0x000000140f0fa220 */ /* 0x004fe20000410000 */
[----:B------:R-:W-:Y:S02]  /*56b0*/  IADD3 R9, R9, R11, RZ ;  /* 0x0000000b09097210 */ /* 0x000fe40007ffe0ff */
[----:B------:R-:W-:Y:S02]  /*56c0*/  LEA R10, P0, R8, c[0x0][0x340], 0x2 ;  /* 0x0000d000080a7a11 */ /* 0x000fe400078010ff */
[----:B------:R-:W-:Y:S02]  /*56d0*/  IADD3 R54, P2, R54, -0x400, RZ ;  /* 0xfffffc0036367810 */ /* 0x000fe40007f5e0ff */
[----:B------:R-:W-:Y:S02]  /*56e0*/  LEA.HI.X R11, R8, c[0x0][0x344], R9, 0x2, P0 ;  /* 0x0000d100080b7a11 */ /* 0x000fe400000f1409 */
[----:B------:R-:W-:Y:S02]  /*56f0*/  ISETP.GT.AND P0, PT, R50, 0x1, PT ;  /* 0x000000013200780c */ /* 0x000fe40003f04270 */
[----:B------:R-:W-:Y:S01]  /*5700*/  MOV R50, R48 ;  /* 0x0000003000327202 */ /* 0x000fe20000000f00 */
[----:B------:R-:W-:Y:S01]  /*5710*/  IMAD.WIDE R8, R65, 0x10, R10 ;  /* 0x0000001041087825 */ /* 0x000fe200078e020a */
[----:B------:R-:W-:-:S02]  /*5720*/  IADD3 R10, P1, R2, -0x400, RZ ;  /* 0xfffffc00020a7810 */ /* 0x000fc40007f3e0ff */
[----:B------:R-:W-:Y:S01]  /*5730*/  IADD3.X R53, R53, -0x1, RZ, P2, !PT ;  /* 0xffffffff35357810 */ /* 0x000fe200017fe4ff */
[----:B------:R0:W-:Y:S01]  /*5740*/  STS.128 [R49], R16 ;  /* 0x0000001031007388 */ /* 0x0001e20000000c00 */
[----:B------:R-:W-:-:S03]  /*5750*/  IADD3.X R11, R3, -0x1, RZ, P1, !PT ;  /* 0xffffffff030b7810 */ /* 0x000fc60000ffe4ff */
[----:B------:R1:W-:Y:S01]  /*5760*/  STS.128 [R49+0x10], R12 ;  /* 0x0000100c31007388 */ /* 0x0003e20000000c00 */
[----:B------:R-:W-:-:S06]  /*5770*/  NOP ;  /* 0x0000000000007918 */ /* 0x000fcc0000000000 */
[----:B------:R-:W2:Y:S04]  /*5780*/  LDS.128 R4, [R55.X16] ;  /* 0x0000000037047984 */ /* 0x000ea8000000cc00 */
[----:B------:R-:W3:Y:S01]  /*5790*/  LDS.128 R20, [R55.X16+0x200] ;  /* 0x0002000037147984 */ /* 0x000ee2000000cc00 */
[----:B0-----:R-:W-:-:S04]  /*57a0*/  FADD.FTZ R16, R16, R57 ;  /* 0x0000003910107221 */ /* 0x001fc80000010000 */
[----:B------:R-:W-:-:S04]  /*57b0*/  FADD.FTZ R17, R16, R17 ;  /* 0x0000001110117221 */ /* 0x000fc80000010000 */
        /* <DEDUP_REMOVED lines=10> */
.L_x_12139:
[----:B------:R-:W-:Y:S02]  /*5860*/  ISETP.NE.U32.AND P0, PT, RZ, c[0x0][0x328], PT ;  /* 0x0000ca00ff007a0c */ /* 0x000fe40003f05070 */
[----:B------:R-:W-:Y:S02]  /*5870*/  ISETP.NE.U32.AND P2, PT, RZ, c[0x0][0x348], PT ;  /* 0x0000d200ff007a0c */ /* 0x000fe40003f45070 */
[----:B------:R-:W-:-:S02]  /*5880*/  ISETP.NE.AND.EX P1, PT, RZ, c[0x0][0x32c], PT, P0 ;  /* 0x0000cb00ff007a0c */ /* 0x000fc40003f25300 */
[----:B------:R-:W-:-:S11]  /*5890*/  ISETP.NE.AND.EX P0, PT, RZ, c[0x0][0x34c], PT, P2 ;  /* 0x0000d300ff007a0c */ /* 0x000fd60003f05320 */
[----:B------:R-:W-:Y:S05]  /*58a0*/  @!P1 BRA `(.L_x_12173) ;  /* 0x0000014000009947 */ /* 0x000fea0003800000 */
[----:B------:R-:W1:Y:S01]  /*58b0*/  SHFL.DOWN P1, R0, R67, 0x1, 0x1f ;  /* 0x08201f0043007f89 */ /* 0x000e620000020000 */
        /* <DEDUP_REMOVED lines=18> */
.L_x_12174:
[----:B0-----:R-:W-:Y:S05]  /*59e0*/  BSYNC B0 ;  /* 0x0000000000007941 */ /* 0x001fea0003800000 */
.L_x_12173:
        /* <DEDUP_REMOVED lines=23> */
.L_x_12176:
[----:B0-----:R-:W0:Y:S02]  /*5b60*/  S2R R21, SR_TID.X ;  /* 0x0000000000157919 */ /* 0x001e240000002100 */
.L_x_12177:
[----:B0-----:R-:W-:Y:S05]  /*5b70*/  BSYNC B0 ;  /* 0x0000000000007941 */ /* 0x001fea0003800000 */
.L_x_12175:
        /* <DEDUP_REMOVED lines=10> */
[----:B------:R-:W-:-:S04]  /*5c20*/  IMAD.WIDE.U32 R18, R63, c[0x0][0x1b8], RZ ;  /* 0x00006e003f127a25 */ /* 0x000fc800078e00ff */
        /* <DEDUP_REMOVED lines=11> */
.L_x_12178:
        /* <DEDUP_REMOVED lines=64> */
.L_x_12179:
        /* <DEDUP_REMOVED lines=10> */
.L_x_14741:


//--------------------- .text._Z25selective_scan_bwd_kernelI32Selective_Scan_bwd_kernel_traitsILi32ELi8ELb1ELb0ELb0ELb1ELb1EfN3c107complexIfEEEEv12SSMParamsBwd --------------------------
	.section	.text._Z25selective_scan_bwd_kernelI32Selective_Scan_bwd_kernel_traitsILi32ELi8ELb1ELb0ELb0ELb1ELb1EfN3c107complexIfEEEEv12SSMParamsBwd,"ax",@progbits
	.sectioninfo	@"SHI_REGISTERS=147"
	.align	128
        .global         _Z25selective_scan_bwd_kernelI32Selective_Scan_bwd_kernel_traitsILi32ELi8ELb1ELb0ELb0ELb1ELb1EfN3c107complexIfEEEEv12SSMParamsBwd
        .type           _Z25selective_scan_bwd_kernelI32Selective_Scan_bwd_kernel_traitsILi32ELi8ELb1ELb0ELb0ELb1ELb1EfN3c107complexIfEEEEv12SSMParamsBwd,@function
        .size           _Z25selective_scan_bwd_kernelI32Selective_Scan_bwd_kernel_traitsILi32ELi8ELb1ELb0ELb0ELb1ELb1EfN3c107complexIfEEEEv12SSMParamsBwd,(.L_x_14742 - _Z25selective_scan_bwd_kernelI32Selective_Scan_bwd_kernel_traitsILi32ELi8ELb1ELb0ELb0ELb1ELb1EfN3c107complexIfEEEEv12SSMParamsBwd)
        .other          _Z25selective_scan_bwd_kernelI32Selective_Scan_bwd_kernel_traitsILi32ELi8ELb1ELb0ELb0ELb1ELb1EfN3c107complexIfEEEEv12SSMParamsBwd,@"STO_CUDA_ENTRY STV_DEFAULT"
_Z25selective_scan_bwd_kernelI32Selective_Scan_bwd_kernel_traitsILi32ELi8ELb1ELb0ELb0ELb1ELb1EfN3c107complexIfEEEEv12SSMParamsBwd:
.text._Z25selective_scan_bwd_kernelI32Selective_Scan_bwd_kernel_traitsILi32ELi8ELb1ELb0ELb0ELb1ELb1EfN3c107complexIfEEEEv12SSMParamsBwd:
        /* <DEDUP_REMOVED lines=13> */
[C---:B------:R-:W-:Y:S02]  /*00d0*/  @P0 LEA R6, P2, R0.reuse, c[0x0][0x238], 0x2 ;  /* 0x00008e0000060a11 */ /* 0x040fe400078410ff */
[----:B------:R-:W-:Y:S01]  /*00e0*/  @P1 LEA R8, P3, R0, c[0x0][0x250], 0x2 ;  /* 0x0000940000081a11 */ /* 0x000fe200078610ff */
[----:B------:R-:W-:Y:S01]  /*00f0*/  IMAD R10, R48, c[0x0][0x1e0], RZ ;  /* 0x00007800300a7a24 */ /* 0x000fe200078e02ff */
[C-C-:B------:R-:W-:Y:S01]  /*0100*/  @P0 LEA.HI.X R7, R0.reuse, c[0x0][0x23c], R45.reuse, 0x2, P2 ;  /* 0x00008f0000070a11 */ /* 0x140fe200010f142d */
[----:B------:R-:W-:Y:S01]  /*0110*/  IMAD.WIDE.U32 R2, R47, c[0x0][0x1d0], RZ ;  /* 0x000074002f027a25 */ /* 0x000fe200078e00ff */
[----:B------:R-:W-:-:S03]  /*0120*/  @P1 LEA.HI.X R9, R0, c[0x0][0x254], R45, 0x2, P3 ;  /* 0x0000950000091a11 */ /* 0x000fc600018f142d */
[C---:B------:R-:W-:Y:S01]  /*0130*/  IMAD R11, R47.reuse, c[0x0][0x1d4], R4 ;  /* 0x000075002f0b7a24 */ /* 0x040fe200078e0204 */
[----:B------:R0:W5:Y:S01]  /*0140*/  @P0 LDG.E R44, [R6.64] ;  /* 0x00000006062c0981 */ /* 0x000162000c1e1900 */
[----:B------:R-:W-:Y:S02]  /*0150*/  IMAD R12, R48, c[0x0][0x278], RZ ;  /* 0x00009e00300c7a24 */ /* 0x000fe400078e02ff */
[----:B------:R-:W-:Y:S01]  /*0160*/  IMAD.WIDE.U32 R4, R47, c[0x0][0x1e0], RZ ;  /* 0x000078002f047a25 */ /* 0x000fe200078e00ff */
[----:B------:R1:W5:Y:S01]  /*0170*/  @P1 LDG.E R46, [R8.64] ;  /* 0x00000006082e1981 */ /* 0x000362000c1e1900 */
[----:B------:R-:W-:Y:S01]  /*0180*/  IADD3 R3, R3, R11, RZ ;  /* 0x0000000b03037210 */ /* 0x000fe20007ffe0ff */
[----:B------:R-:W-:Y:S01]  /*0190*/  CS2R R38, SRZ ;  /* 0x0000000000267805 */ /* 0x000fe2000001ff00 */
[----:B------:R-:W-:Y:S01]  /*01a0*/  IMAD R13, R47, c[0x0][0x1e4], R10 ;  /* 0x000079002f0d7a24 */ /* 0x000fe200078e020a */
[----:B------:R-:W-:Y:S01]  /*01b0*/  ISETP.NE.U32.AND P0, PT, RZ, c[0x0][0x260], PT ;  /* 0x00009800ff007a0c */ /* 0x000fe20003f05070 */
[----:B------:R-:W-:Y:S01]  /*01c0*/  IMAD R15, R45, c[0x0][0x1e8], RZ ;  /* 0x00007a002d0f7a24 */ /* 0x000fe200078e02ff */
[----:B------:R-:W-:Y:S01]  /*01d0*/  CS2R R36, SRZ ;  /* 0x0000000000247805 */ /* 0x000fe2000001ff00 */
[----:B0-----:R-:W-:Y:S01]  /*01e0*/  IMAD.WIDE.U32 R6, R47, c[0x0][0x278], RZ ;  /* 0x00009e002f067a25 */ /* 0x001fe200078e00ff */
[----:B------:R-:W-:Y:S01]  /*01f0*/  IADD3 R5, R5, R13, RZ ;  /* 0x0000000d05057210 */ /* 0x000fe20007ffe0ff */
[----:B------:R-:W-:Y:S01]  /*0200*/  HFMA2.MMA R49, -RZ, RZ, 0, 0 ;  /* 0x00000000ff317435 */ /* 0x000fe200000001ff */
[----:B-1----:R-:W-:Y:S01]  /*0210*/  MOV R8, c[0x0][0x174] ;  /* 0x00005d0000087a02 */ /* 0x002fe20000000f00 */
[----:B------:R-:W-:Y:S01]  /*0220*/  IMAD R9, R47, c[0x0][0x27c], R12 ;  /* 0x00009f002f097a24 */ /* 0x000fe200078e020c */
[----:B------:R-:W-:Y:S01]  /*0230*/  ISETP.NE.AND.EX P0, PT, RZ, c[0x0][0x264], PT, P0 ;  /* 0x00009900ff007a0c */ /* 0x000fe20003f05300 */
[----:B------:R-:W-:Y:S01]  /*0240*/  IMAD.WIDE.U32 R2, R0, c[0x0][0x1d8], R2 ;  /* 0x0000760000027a25 */ /* 0x000fe200078e0002 */
[----:B------:R-:W-:-:S02]  /*0250*/  ISETP.GE.AND P3, PT, R8, 0x1, PT ;  /* 0x000000010800780c */ /* 0x000fc40003f66270 */
[----:B------:R-:W-:Y:S01]  /*0260*/  IADD3 R7, R7, R9, RZ ;  /* 0x0000000907077210 */ /* 0x000fe20007ffe0ff */
[----:B------:R-:W-:Y:S01]  /*0270*/  IMAD R13, R45, c[0x0][0x1d8], RZ ;  /* 0x000076002d0d7a24 */ /* 0x000fe200078e02ff */
[----:B------:R-:W-:Y:S01]  /*0280*/  LEA R9, R8, 0xffffff00, 0x8 ;  /* 0xffffff0008097811 */ /* 0x000fe200078e40ff */
[C---:B------:R-:W-:Y:S01]  /*0290*/  IMAD.WIDE.U32 R4, R0.reuse, c[0x0][0x1e8], R4 ;  /* 0x00007a0000047a25 */ /* 0x040fe200078e0004 */
[----:B------:R-:W-:Y:S02]  /*02a0*/  MOV R51, RZ ;  /* 0x000000ff00337202 */ /* 0x000fe40000000f00 */
[C---:B------:R-:W-:Y:S01]  /*02b0*/  IADD3 R55, P1, R9.reuse, R2, RZ ;  /* 0x0000000209377210 */ /* 0x040fe20007f3e0ff */
[C---:B------:R-:W-:Y:S01]  /*02c0*/  IMAD R13, R0.reuse, c[0x0][0x1dc], R13 ;  /* 0x00007700000d7a24 */ /* 0x040fe200078e020d */
[----:B------:R-:W-:Y:S01]  /*02d0*/  SHF.R.S32.HI R11, RZ, 0x1f, R9 ;  /* 0x0000001fff0b7819 */ /* 0x000fe20000011409 */
[C---:B------:R-:W-:Y:S01]  /*02e0*/  IMAD R15, R0.reuse, c[0x0][0x1ec], R15 ;  /* 0x00007b00000f7a24 */ /* 0x040fe200078e020f */
[----:B------:R-:W-:Y:S01]  /*02f0*/  IADD3 R2, P2, R9, R4, RZ ;  /* 0x0000000409027210 */ /* 0x000fe20007f5e0ff */
[----:B------:R-:W-:Y:S01]  /*0300*/  IMAD R17, R45, c[0x0][0x280], RZ ;  /* 0x0000a0002d117a24 */ /* 0x000fe200078e02ff */
[C---:B------:R-:W-:Y:S01]  /*0310*/  IADD3.X R4, R11.reuse, R3, R13, P1, !PT ;  /* 0x000000030b047210 */ /* 0x040fe20000ffe40d */
[----:B------:R-:W-:Y:S01]  /*0320*/  IMAD.WIDE.U32 R6, R0, c[0x0][0x280], R6 ;  /* 0x0000a00000067a25 */ /* 0x000fe200078e0006 */
[----:B------:R-:W-:-:S02]  /*0330*/  IADD3.X R5, R11, R5, R15, P2, !PT ;  /* 0x000000050b057210 */ /* 0x000fc400017fe40f */
[----:B------:R-:W-:Y:S01]  /*0340*/  ISETP.NE.U32.AND P1, PT, RZ, c[0x0][0x328], PT ;  /* 0x0000ca00ff007a0c */ /* 0x000fe20003f25070 */
[----:B------:R-:W-:Y:S01]  /*0350*/  IMAD R17, R0, c[0x0][0x284], R17 ;  /* 0x0000a10000117a24 */ /* 0x000fe200078e0211 */
[----:B------:R-:W-:Y:S02]  /*0360*/  ISETP.NE.U32.AND P2, PT, RZ, c[0x0][0x348], PT ;  /* 0x0000d200ff007a0c */ /* 0x000fe40003f45070 */
[----:B------:R-:W-:Y:S02]  /*0370*/  IADD3 R9, P4, R9, R6, RZ ;  /* 0x0000000609097210 */ /* 0x000fe40007f9e0ff */
[----:B------:R-:W-:Y:S02]  /*0380*/  LEA R10, P5, R2, c[0x0][0x248], 0x2 ;  /* 0x00009200020a7a11 */ /* 0x000fe400078a10ff */
[----:B------:R-:W-:Y:S02]  /*0390*/  ISETP.NE.AND.EX P1, PT, RZ, c[0x0][0x32c], PT, P1 ;  /* 0x0000cb00ff007a0c */ /* 0x000fe40003f25310 */
[----:B------:R-:W-:-:S02]  /*03a0*/  ISETP.NE.AND.EX P2, PT, RZ, c[0x0][0x34c], PT, P2 ;  /* 0x0000d300ff007a0c */ /* 0x000fc40003f45320 */
[----:B------:R-:W-:Y:S02]  /*03b0*/  IADD3.X R6, R11, R7, R17, P4, !PT ;  /* 0x000000070b067210 */ /* 0x000fe400027fe411 */
        /* <DEDUP_REMOVED lines=21> */
[C---:B0-----:R-:W-:Y:S02]  /*0510*/  SHF.L.U32 R2, R50.reuse, 0x1, RZ ;  /* 0x0000000132027819 */ /* 0x041fe400000006ff */
[----:B------:R-:W-:Y:S02]  /*0520*/  LOP3.LUT R108, R50, 0x1f, RZ, 0xc0, !PT ;  /* 0x0000001f326c7812 */ /* 0x000fe400078ec0ff */
[----:B------:R-:W-:-:S04]  /*0530*/  LOP3.LUT R67, R2, 0xffffffc0, RZ, 0xc0, !PT ;  /* 0xffffffc002437812 */ /* 0x000fc800078ec0ff */
[----:B-1----:R-:W-:-:S04]  /*0540*/  LOP3.LUT R67, R67, 0x1f, R50, 0xf8, !PT ;  /* 0x0000001f43437812 */ /* 0x002fc800078ef832 */
.L_x_12214:
[----:B------:R-:W-:Y:S01]  /*0550*/  BAR.SYNC.DEFER_BLOCKING 0x0 ;  /* 0x0000000000007b1d */ /* 0x000fe20000010000 */
[----:B------:R-:W-:-:S05]  /*0560*/  IMAD.WIDE R2, R67, 0x10, R54 ;  /* 0x0000001043027825 */ /* 0x000fca00078e0236 */
[----:B0-----:R0:W2:Y:S04]  /*0570*/  LDG.E.128 R16, [R2.64] ;  /* 0x0000000602107981 */ /* 0x0010a8000c1e1d00 */
[----:B------:R0:W3:Y:S01]  /*0580*/  LDG.E.128 R20, [R2.64+0x200] ;  /* 0x0002000602147981 */ /* 0x0000e2000c1e1d00 */
[----:B------:R-:W-:Y:S02]  /*0590*/  SHF.L.U32 R58, R52, 0x5, RZ ;  /* 0x00000005343a7819 */ /* 0x000fe400000006ff */
[----:B0-----:R-:W-:Y:S02]  /*05a0*/  MOV R2, R10 ;  /* 0x0000000a00027202 */ /* 0x001fe40000000f00 */
[----:B------:R-:W-:-:S05]  /*05b0*/  MOV R3, R11 ;  /* 0x0000000b00037202 */ /* 0x000fca0000000f00 */
[----:B------:R-:W-:Y:S01]  /*05c0*/  IMAD.WIDE R12, R67, 0x10, R2 ;  /* 0x00000010430c7825 */ /* 0x000fe200078e0202 */
[----:B--2---:R-:W-:Y:S04]  /*05d0*/  STS.128 [R52.X16], R16 ;  /* 0x0000001034007388 */ /* 0x004fe8000000cc00 */
[----:B---3--:R-:W-:Y:S01]  /*05e0*/  STS.128 [R52.X16+0x200], R20 ;  /* 0x0002001434007388 */ /* 0x008fe2000000cc00 */
        /* <DEDUP_REMOVED lines=10> */
[----:B------:R-:W1:Y:S04]  /*0690*/  LDS.128 R24, [R58+0x10] ;  /* 0x000010003a187984 */ /* 0x000e680000000c00 */
[----:B------:R-:W2:Y:S04]  /*06a0*/  LDS.128 R20, [R58] ;  /* 0x000000003a147984 */ /* 0x000ea80000000c00 */
[----:B------:R-:W-:Y:S06]  /*06b0*/  BAR.SYNC.DEFER_BLOCKING 0x0 ;  /* 0x0000000000007b1d */ /* 0x000fec0000010000 */
[----:B------:R-:W3:Y:S04]  /*06c0*/  LDG.E.128 R60, [R14.64] ;  /* 0x000000060e3c7981 */ /* 0x000ee8000c1e1d00 */
[----:B------:R-:W4:Y:S01]  /*06d0*/  LDG.E.128 R68, [R14.64+0x200] ;  /* 0x000200060e447981 */ /* 0x000f22000c1e1d00 */
[----:B------:R-:W-:Y:S01]  /*06e0*/  LEA R42, R53, 0xffffff00, 0x8 ;  /* 0xffffff00352a7811 */ /* 0x000fe200078e40ff */
[----:B------:R-:W-:Y:S01]  /*06f0*/  IMAD R12, R48, c[0x0][0x1f0], RZ ;  /* 0x00007c00300c7a24 */ /* 0x000fe200078e02ff */
[----:B------:R-:W-:Y:S01]  /*0700*/  BSSY B0, `(.L_x_12181) ;  /* 0x000003f000007945 */ /* 0x000fe20003800000 */
[----:B0-----:R-:W-:Y:S01]  /*0710*/  IMAD R31, R45, c[0x0][0x1f8], RZ ;  /* 0x00007e002d1f7a24 */ /* 0x001fe200078e02ff */
[----:B------:R-:W-:Y:S01]  /*0720*/  SHF.R.S32.HI R43, RZ, 0x1f, R42 ;  /* 0x0000001fff2b7819 */ /* 0x000fe2000001142a */
[----:B------:R-:W-:-:S02]  /*0730*/  IMAD R13, R47, c[0x0][0x1f4], R12 ;  /* 0x00007d002f0d7a24 */ /* 0x000fc400078e020c */
[----:B------:R-:W-:Y:S02]  /*0740*/  IMAD R31, R0, c[0x0][0x1fc], R31 ;  /* 0x00007f00001f7a24 */ /* 0x000fe400078e021f */
[----:B------:R-:W-:-:S04]  /*0750*/  IMAD.WIDE.U32 R28, R47, c[0x0][0x1f0], R42 ;  /* 0x00007c002f1c7a25 */ /* 0x000fc800078e002a */
[--C-:B-1---5:R-:W-:Y:S01]  /*0760*/  FADD.FTZ R59, R24, R46.reuse ;  /* 0x0000002e183b7221 */ /* 0x122fe20000010000 */
[----:B------:R-:W-:Y:S01]  /*0770*/  IADD3 R29, R29, R13, RZ ;  /* 0x0000000d1d1d7210 */ /* 0x000fe20007ffe0ff */
[--C-:B--2---:R-:W-:Y:S02]  /*0780*/  FADD.FTZ R64, R21, R46.reuse ;  /* 0x0000002e15407221 */ /* 0x104fe40000010000 */
[----:B------:R-:W-:Y:S01]  /*0790*/  FADD.FTZ R65, R22, R46 ;  /* 0x0000002e16417221 */ /* 0x000fe20000010000 */
[----:B------:R-:W-:Y:S01]  /*07a0*/  FSETP.GTU.FTZ.AND P2, PT, R59, 20, PT ;  /* 0x41a000003b00780b */ /* 0x000fe20003f5c000 */
[----:B------:R-:W-:Y:S01]  /*07b0*/  IMAD.WIDE.U32 R28, R0, c[0x0][0x1f8], R28 ;  /* 0x00007e00001c7a25 */ /* 0x000fe200078e001c */
[----:B------:R-:W-:-:S03]  /*07c0*/  FSETP.GTU.FTZ.AND P1, PT, R64, 20, PT ;  /* 0x41a000004000780b */ /* 0x000fc60003f3c000 */
[----:B------:R-:W-:Y:S01]  /*07d0*/  FADD.FTZ R66, R23, R46 ;  /* 0x0000002e17427221 */ /* 0x000fe20000010000 */
[----:B------:R-:W-:Y:S02]  /*07e0*/  IADD3 R29, R29, R31, RZ ;  /* 0x0000001f1d1d7210 */ /* 0x000fe40007ffe0ff */
[----:B------:R-:W-:-:S04]  /*07f0*/  LEA R30, P0, R28, c[0x0][0x268], 0x2 ;  /* 0x00009a001c1e7a11 */ /* 0x000fc800078010ff */
[----:B------:R-:W-:Y:S02]  /*0800*/  LEA.HI.X R31, R28, c[0x0][0x26c], R29, 0x2, P0 ;  /* 0x00009b001c1f7a11 */ /* 0x000fe400000f141d */
[----:B------:R-:W-:Y:S01]  /*0810*/  FSETP.GTU.FTZ.AND P0, PT, R65, 20, PT ;  /* 0x41a000004100780b */ /* 0x000fe20003f1c000 */
[----:B---3--:R0:W-:Y:S04]  /*0820*/  STS.128 [R52.X16], R60 ;  /* 0x0000003c34007388 */ /* 0x0081e8000000cc00 */
[----:B----4-:R1:W-:Y:S01]  /*0830*/  STS.128 [R52.X16+0x200], R68 ;  /* 0x0002004434007388 */ /* 0x0103e2000000cc00 */
[----:B------:R-:W-:-:S06]  /*0840*/  NOP ;  /* 0x0000000000007918 */ /* 0x000fcc0000000000 */
[----:B------:R1:W2:Y:S04]  /*0850*/  LDS.128 R12, [R58+0x10] ;  /* 0x000010003a0c7984 */ /* 0x0002a80000000c00 */
[----:B------:R1:W3:Y:S01]  /*0860*/  LDS.128 R16, [R58] ;  /* 0x000000003a107984 */ /* 0x0002e20000000c00 */
[--C-:B0-----:R-:W-:Y:S02]  /*0870*/  FADD.FTZ R63, R20, R46.reuse ;  /* 0x0000002e143f7221 */ /* 0x101fe40000010000 */
[--C-:B------:R-:W-:Y:S02]  /*0880*/  FADD.FTZ R60, R25, R46.reuse ;  /* 0x0000002e193c7221 */ /* 0x100fe40000010000 */
[--C-:B------:R-:W-:Y:S01]  /*0890*/  FADD.FTZ R61, R26, R46.reuse ;  /* 0x0000002e1a3d7221 */ /* 0x100fe20000010000 */
[----:B------:R-:W-:Y:S01]  /*08a0*/  FSETP.GTU.FTZ.AND P6, PT, R63, 20, PT ;  /* 0x41a000003f00780b */ /* 0x000fe20003fdc000 */
[----:B------:R-:W-:Y:S01]  /*08b0*/  FADD.FTZ R62, R27, R46 ;  /* 0x0000002e1b3e7221 */ /* 0x000fe20000010000 */
[----:B------:R-:W-:-:S02]  /*08c0*/  FSETP.GTU.FTZ.AND P3, PT, R60, 20, PT ;  /* 0x41a000003c00780b */ /* 0x000fc40003f7c000 */
[----:B------:R-:W-:Y:S02]  /*08d0*/  FSETP.GTU.FTZ.AND P4, PT, R61, 20, PT ;  /* 0x41a000003d00780b */ /* 0x000fe40003f9c000 */
[----:B------:R-:W-:-:S07]  /*08e0*/  FSETP.GTU.FTZ.AND P5, PT, R62, 20, PT ;  /* 0x41a000003e00780b */ /* 0x000fce0003fbc000 */
[----:B------:R-:W-:Y:S05]  /*08f0*/  @P6 BRA `(.L_x_12182) ;  /* 0x000001f000006947 */ /* 0x000fea0003800000 */
[----:B-1----:R-:W-:Y:S01]  /*0900*/  FMUL.FTZ R63, R63, 1.4426950216293334961 ;  /* 0x3fb8aa3b3f3f7820 */ /* 0x002fe20000410000 */
        /* <DEDUP_REMOVED lines=30> */
.L_x_12182:
[----:B-1----:R-:W-:Y:S05]  /*0af0*/  BSYNC B0 ;  /* 0x0000000000007941 */ /* 0x002fea0003800000 */
.L_x_12181:
[----:B------:R-:W-:Y:S01]  /*0b00*/  BSSY B0, `(.L_x_12183) ;  /* 0x0000023000007945 */ /* 0x000fe20003800000 */
[----:B------:R-:W-:Y:S01]  /*0b10*/  FSETP.GTU.FTZ.AND P6, PT, R66, 20, PT ;  /* 0x41a000004200780b */ /* 0x000fe20003fdc000 */
[----:B------:R-:W-:Y:S01]  /*0b20*/  IMAD.WIDE R28, R67, 0x10, R30 ;  /* 0x00000010431c7825 */ /* 0x000fe200078e021e */
        /* <DEDUP_REMOVED lines=32> */
.L_x_12184:
[----:B------:R-:W-:Y:S05]  /*0d30*/  BSYNC B0 ;  /* 0x0000000000007941 */ /* 0x000fea0003800000 */
.L_x_12183:
        /* <DEDUP_REMOVED lines=33> */
.L_x_12186:
[----:B------:R-:W-:Y:S05]  /*0f50*/  BSYNC B0 ;  /* 0x0000000000007941 */ /* 0x000fea0003800000 */
.L_x_12185:
        /* <DEDUP_REMOVED lines=33> */
.L_x_12188:
[----:B------:R-:W-:Y:S05]  /*1170*/  BSYNC B0 ;  /* 0x0000000000007941 */ /* 0x000fea0003800000 */
.L_x_12187:
        /* <DEDUP_REMOVED lines=33> */
.L_x_12190:
[----:B------:R-:W-:Y:S05]  /*1390*/  BSYNC B0 ;  /* 0x0000000000007941 */ /* 0x000fea0003800000 */
.L_x_12189:
        /* <DEDUP_REMOVED lines=33> */
.L_x_12192:
[----:B------:R-:W-:Y:S05]  /*15b0*/  BSYNC B0 ;  /* 0x0000000000007941 */ /* 0x000fea0003800000 */
.L_x_12191:
        /* <DEDUP_REMOVED lines=33> */
.L_x_12194:
[----:B------:R-:W-:Y:S05]  /*17d0*/  BSYNC B0 ;  /* 0x0000000000007941 */ /* 0x000fea0003800000 */
.L_x_12193:
        /* <DEDUP_REMOVED lines=33> */
.L_x_12196:
[----:B------:R-:W-:Y:S05]  /*19f0*/  BSYNC B0 ;  /* 0x0000000000007941 */ /* 0x000fea0003800000 */
.L_x_12195:
[----:B------:R-:W-:Y:S06]  /*1a00*/  BAR.SYNC.DEFER_BLOCKING 0x0 ;  /* 0x0000000000007b1d */ /* 0x000fec0000010000 */
[----:B------:R-:W4:Y:S04]  /*1a10*/  LDG.E.128 R20, [R28.64] ;  /* 0x000000061c147981 */ /* 0x000f28000c1e1d00 */
[----:B------:R-:W5:Y:S01]  /*1a20*/  LDG.E.128 R24, [R28.64+0x200] ;  /* 0x000200061c187981 */ /* 0x000f62000c1e1d00 */
        /* <DEDUP_REMOVED lines=11> */
[----:B----4-:R-:W-:Y:S04]  /*1ae0*/  STS.128 [R52.X16], R20 ;  /* 0x0000001434007388 */ /* 0x010fe8000000cc00 */
[----:B-----5:R-:W-:Y:S01]  /*1af0*/  STS.128 [R52.X16+0x200], R24 ;  /* 0x0002001834007388 */ /* 0x020fe2000000cc00 */
[----:B------:R-:W-:-:S06]  /*1b00*/  NOP ;  /* 0x0000000000007918 */ /* 0x000fcc0000000000 */
[----:B------:R-:W0:Y:S04]  /*1b10*/  LDS.128 R28, [R58] ;  /* 0x000000003a1c7984 */ /* 0x000e280000000c00 */
[----:B------:R-:W1:Y:S04]  /*1b20*/  LDS.128 R32, [R58+0x10] ;  /* 0x000010003a207984 */ /* 0x000e680000000c00 */
[----:B------:R-:W-:Y:S06]  /*1b30*/  BAR.SYNC.DEFER_BLOCKING 0x0 ;  /* 0x0000000000007b1d */ /* 0x000fec0000010000 */
[----:B------:R4:W5:Y:S04]  /*1b40*/  LDG.E.128 R68, [R76.64] ;  /* 0x000000064c447981 */ /* 0x000968000c1e1d00 */
[----:B---3--:R4:W3:Y:S01]  /*1b50*/  LDG.E.128 R72, [R76.64+0x200] ;  /* 0x000200064c487981 */ /* 0x0088e2000c1e1d00 */
[----:B------:R-:W-:-:S04]  /*1b60*/  IMAD.WIDE.U32 R84, R47, c[0x0][0x2e8], R42 ;  /* 0x0000ba002f547a25 */ /* 0x000fc800078e002a */
[----:B0-----:R-:W-:Y:S02]  /*1b70*/  FMUL.FTZ R20, R30, -1.4426950216293334961 ;  /* 0xbfb8aa3b1e147820 */ /* 0x001fe40000410000 */
[----:B------:R-:W-:Y:S02]  /*1b80*/  FMUL.FTZ R78, R28, -1.4426950216293334961 ;  /* 0xbfb8aa3b1c4e7820 */ /* 0x000fe40000410000 */
[----:B------:R-:W-:Y:S02]  /*1b90*/  FMUL.FTZ R79, R29, -1.4426950216293334961 ;  /* 0xbfb8aa3b1d4f7820 */ /* 0x000fe40000410000 */
[----:B------:R-:W0:Y:S01]  /*1ba0*/  MUFU.EX2 R20, R20 ;  /* 0x0000001400147308 */ /* 0x000e220000000800 */
[----:B------:R-:W-:Y:S02]  /*1bb0*/  FMUL.FTZ R21, R31, -1.4426950216293334961 ;  /* 0xbfb8aa3b1f157820 */ /* 0x000fe40000410000 */
[----:B-1----:R-:W-:Y:S02]  /*1bc0*/  FMUL.FTZ R22, R32, -1.4426950216293334961 ;  /* 0xbfb8aa3b20167820 */ /* 0x002fe40000410000 */
[----:B------:R-:W-:-:S02]  /*1bd0*/  FMUL.FTZ R23, R33, -1.4426950216293334961 ;  /* 0xbfb8aa3b21177820 */ /* 0x000fc40000410000 */
[----:B------:R-:W-:Y:S01]  /*1be0*/  FMUL.FTZ R27, R34, -1.4426950216293334961 ;  /* 0xbfb8aa3b221b7820 */ /* 0x000fe20000410000 */
[----:B------:R-:W1:Y:S01]  /*1bf0*/  MUFU.EX2 R78, R78 ;  /* 0x0000004e004e7308 */ /* 0x000e620000000800 */
[----:B----4-:R-:W-:Y:S02]  /*1c00*/  FMUL.FTZ R77, R35, -1.4426950216293334961 ;  /* 0xbfb8aa3b234d7820 */ /* 0x010fe40000410000 */
[----:B------:R-:W-:-:S04]  /*1c10*/  IMAD R95, R45, c[0x0][0x2f0], RZ ;  /* 0x0000bc002d5f7a24 */ /* 0x000fc800078e02ff */
[----:B------:R-:W-:Y:S01]  /*1c20*/  IMAD R95, R0, c[0x0][0x2f4], R95 ;  /* 0x0000bd00005f7a24 */ /* 0x000fe200078e025f */
[----:B------:R-:W4:Y:S01]  /*1c30*/  MUFU.EX2 R79, R79 ;  /* 0x0000004f004f7308 */ /* 0x000f220000000800 */
[----:B0-----:R-:W-:-:S07]  /*1c40*/  FADD.FTZ R76, R20, 1 ;  /* 0x3f800000144c7421 */ /* 0x001fce0000010000 */
[----:B------:R-:W0:Y:S01]  /*1c50*/  MUFU.EX2 R24, R21 ;  /* 0x0000001500187308 */ /* 0x000e220000000800 */
[----:B-1----:R-:W-:-:S07]  /*1c60*/  FADD.FTZ R78, R78, 1 ;  /* 0x3f8000004e4e7421 */ /* 0x002fce0000010000 */
[----:B------:R-:W1:Y:S01]  /*1c70*/  MUFU.EX2 R25, R22 ;  /* 0x0000001600197308 */ /* 0x000e620000000800 */
[----:B----4-:R-:W-:-:S07]  /*1c80*/  FADD.FTZ R79, R79, 1 ;  /* 0x3f8000004f4f7421 */ /* 0x010fce0000010000 */
[----:B------:R-:W-:Y:S08]  /*1c90*/  MUFU.EX2 R26, R23 ;  /* 0x00000017001a7308 */ /* 0x000ff00000000800 */
[----:B------:R0:W4:Y:S08]  /*1ca0*/  MUFU.EX2 R81, R77 ;  /* 0x0000004d00517308 */ /* 0x0001300000000800 */
[----:B------:R1:W-:Y:S01]  /*1cb0*/  MUFU.RCP R87, R78 ;  /* 0x0000004e00577308 */ /* 0x0003e20000001000 */
[----:B0-----:R-:W-:-:S07]  /*1cc0*/  FADD.FTZ R77, R24, 1 ;  /* 0x3f800000184d7421 */ /* 0x001fce0000010000 */
[----:B------:R-:W0:Y:S01]  /*1cd0*/  MUFU.EX2 R80, R27 ;  /* 0x0000001b00507308 */ /* 0x000e220000000800 */
[----:B-1----:R-:W-:Y:S02]  /*1ce0*/  FADD.FTZ R78, R25, 1 ;  /* 0x3f800000194e7421 */ /* 0x002fe40000010000 */
[----:B----4-:R-:W-:-:S05]  /*1cf0*/  FADD.FTZ R81, R81, 1 ;  /* 0x3f80000051517421 */ /* 0x010fca0000010000 */
[----:B------:R-:W-:Y:S08]  /*1d00*/  MUFU.RCP R86, R79 ;  /* 0x0000004f00567308 */ /* 0x000ff00000001000 */
[----:B------:R-:W-:Y:S01]  /*1d10*/  MUFU.RCP R89, R76 ;  /* 0x0000004c00597308 */ /* 0x000fe20000001000 */
[----:B0-----:R-:W-:-:S07]  /*1d20*/  FADD.FTZ R80, R80, 1 ;  /* 0x3f80000050507421 */ /* 0x001fce0000010000 */
[----:B------:R-:W-:Y:S08]  /*1d30*/  MUFU.RCP R88, R77 ;  /* 0x0000004d00587308 */ /* 0x000ff00000001000 */
[----:B------:R-:W-:Y:S08]  /*1d40*/  MUFU.RCP R93, R80 ;  /* 0x00000050005d7308 */ /* 0x000ff00000001000 */
[----:B------:R-:W0:Y:S08]  /*1d50*/  MUFU.RCP R92, R81 ;  /* 0x00000051005c7308 */ /* 0x000e300000001000 */
[----:B------:R1:W-:Y:S01]  /*1d60*/  MUFU.RCP R91, R78 ;  /* 0x0000004e005b7308 */ /* 0x0003e20000001000 */
[----:B0-----:R-:W-:-:S04]  /*1d70*/  FADD.FTZ R76, -R92, 1 ;  /* 0x3f8000005c4c7421 */ /* 0x001fc80000010100 */
[----:B-1----:R-:W-:Y:S01]  /*1d80*/  FFMA.FTZ R78, R35, R76, 1 ;  /* 0x3f800000234e7423 */ /* 0x002fe2000001004c */
[----:B-----5:R0:W-:Y:S04]  /*1d90*/  STS.128 [R52.X16], R68 ;  /* 0x0000004434007388 */ /* 0x0201e8000000cc00 */
[----:B---3--:R1:W-:Y:S01]  /*1da0*/  STS.128 [R52.X16+0x200], R72 ;  /* 0x0002004834007388 */ /* 0x0083e2000000cc00 */
[----:B------:R-:W-:-:S06]  /*1db0*/  NOP ;  /* 0x0000000000007918 */ /* 0x000fcc0000000000 */
[----:B------:R-:W3:Y:S01]  /*1dc0*/  LDS.128 R20, [R58] ;  /* 0x000000003a147984 */ /* 0x000ee20000000c00 */
[----:B0-----:R-:W-:-:S03]  /*1dd0*/  FADD.FTZ R70, R26, 1 ;  /* 0x3f8000001a467421 */ /* 0x001fc60000010000 */
[----:B------:R-:W0:Y:S01]  /*1de0*/  LDS.128 R24, [R58+0x10] ;  /* 0x000010003a187984 */ /* 0x000e220000000c00 */
[----:B------:R-:W-:Y:S01]  /*1df0*/  FADD.FTZ R68, -R86, 1 ;  /* 0x3f80000056447421 */ /* 0x000fe20000010100 */
[----:B------:R4:W5:Y:S01]  /*1e00*/  MUFU.RCP R90, R70 ;  /* 0x00000046005a7308 */ /* 0x0009620000001000 */
[----:B------:R-:W-:Y:S02]  /*1e10*/  FADD.FTZ R71, -R89, 1 ;  /* 0x3f80000059477421 */ /* 0x000fe40000010100 */
[----:B-1----:R-:W-:Y:S02]  /*1e20*/  FADD.FTZ R72, -R88, 1 ;  /* 0x3f80000058487421 */ /* 0x002fe40000010100 */
[----:B------:R-:W-:Y:S02]  /*1e30*/  FADD.FTZ R69, -R87, 1 ;  /* 0x3f80000057457421 */ /* 0x000fe40000010100 */
[----:B------:R-:W-:Y:S02]  /*1e40*/  FFMA.FTZ R73, R30, R71, 1 ;  /* 0x3f8000001e497423 */ /* 0x000fe40000010047 */
[----:B----4-:R-:W-:-:S02]  /*1e50*/  FFMA.FTZ R70, R29, R68, 1 ;  /* 0x3f8000001d467423 */ /* 0x010fc40000010044 */
[----:B------:R-:W-:Y:S02]  /*1e60*/  FFMA.FTZ R74, R31, R72, 1 ;  /* 0x3f8000001f4a7423 */ /* 0x000fe40000010048 */
[----:B------:R-:W-:Y:S02]  /*1e70*/  FFMA.FTZ R69, R28, R69, 1 ;  /* 0x3f8000001c457423 */ /* 0x000fe40000010045 */
[----:B---3--:R-:W-:Y:S02]  /*1e80*/  FMUL.FTZ R68, R16, R20 ;  /* 0x0000001410447220 */ /* 0x008fe40000410000 */
        /* <DEDUP_REMOVED lines=11> */
[----:B------:R-:W-:Y:S01]  /*1f40*/  BAR.SYNC.DEFER_BLOCKING 0x0 ;  /* 0x0000000000007b1d */ /* 0x000fe20000010000 */
[----:B-----5:R-:W-:Y:S02]  /*1f50*/  FADD.FTZ R72, -R90, 1 ;  /* 0x3f8000005a487421 */ /* 0x020fe40000010100 */
[----:B------:R-:W-:Y:S02]  /*1f60*/  FADD.FTZ R75, -R93, 1 ;  /* 0x3f8000005d4b7421 */ /* 0x000fe40000010100 */
[----:B------:R-:W-:Y:S02]  /*1f70*/  FFMA.FTZ R74, R33, R72, 1 ;  /* 0x3f800000214a7423 */ /* 0x000fe40000010048 */
[----:B------:R-:W-:-:S02]  /*1f80*/  FADD.FTZ R73, -R91, 1 ;  /* 0x3f8000005b497421 */ /* 0x000fc40000010100 */
[----:B------:R-:W-:Y:S02]  /*1f90*/  FFMA.FTZ R77, R34, R75, 1 ;  /* 0x3f800000224d7423 */ /* 0x000fe4000001004b */
[----:B0-2---:R-:W-:Y:S02]  /*1fa0*/  FMUL.FTZ R72, R12, R24 ;  /* 0x000000180c487220 */ /* 0x005fe40000410000 */
        /* <DEDUP_REMOVED lines=13> */
[----:B------:R-:W-:Y:S02]  /*2080*/  FMUL.FTZ R75, R79, R78 ;  /* 0x0000004e4f4b7220 */ /* 0x000fe40000410000 */
[----:B------:R-:W-:Y:S01]  /*2090*/  IMAD R81, R47, c[0x0][0x2ec], R76 ;  /* 0x0000bb002f517a24 */ /* 0x000fe200078e024c */
[----:B0-----:R-:W-:Y:S01]  /*20a0*/  MOV R71, c[0x0][0x16c] ;  /* 0x00005b0000477a02 */ /* 0x001fe20000000f00 */
[----:B------:R-:W-:Y:S01]  /*20b0*/  FMUL.FTZ R91, R32, R91 ;  /* 0x0000005b205b7220 */ /* 0x000fe20000410000 */
[----:B------:R-:W-:Y:S01]  /*20c0*/  STS.128 [R58+0x10], R72 ;  /* 0x000010483a007388 */ /* 0x000fe20000000c00 */
[----:B------:R-:W-:-:S06]  /*20d0*/  NOP ;  /* 0x0000000000007918 */ /* 0x000fcc0000000000 */
[----:B------:R-:W-:Y:S01]  /*20e0*/  IADD3 R85, R85, R81, RZ ;  /* 0x0000005155557210 */ /* 0x000fe20007ffe0ff */
[----:B------:R-:W0:Y:S01]  /*20f0*/  LDS.128 R76, [R52.X16] ;  /* 0x00000000344c7984 */ /* 0x000e22000000cc00 */
[----:B------:R-:W-:Y:S01]  /*2100*/  ISETP.GE.AND P1, PT, R71, 0x1, PT ;  /* 0x000000014700780c */ /* 0x000fe20003f26270 */
[----:B------:R-:W-:Y:S02]  /*2110*/  FMUL.FTZ R90, R33, R90 ;  /* 0x0000005a215a7220 */ /* 0x000fe40000410000 */
[----:B------:R-:W1:Y:S01]  /*2120*/  LDS.128 R80, [R52.X16+0x200] ;  /* 0x0002000034507984 */ /* 0x000e62000000cc00 */
        /* <DEDUP_REMOVED lines=15> */
[----:B------:R-:W-:Y:S02]  /*2220*/  FMUL.FTZ R92, R35, R92 ;  /* 0x0000005c235c7220 */ /* 0x000fe40000410000 */
[----:B------:R-:W-:Y:S02]  /*2230*/  FMUL.FTZ R30, R17, R86 ;  /* 0x00000056111e7220 */ /* 0x000fe40000410000 */
[----:B------:R-:W-:Y:S02]  /*2240*/  FFMA.FTZ R49, R8, R33, R49 ;  /* 0x0000002108317223 */ /* 0x000fe40000010031 */
[----:B------:R-:W-:-:S02]  /*2250*/  FMUL.FTZ R31, R14, R93 ;  /* 0x0000005d0e1f7220 */ /* 0x000fc40000410000 */
[----:B------:R-:W-:Y:S02]  /*2260*/  FMUL.FTZ R84, R15, R92 ;  /* 0x0000005c0f547220 */ /* 0x000fe40000410000 */
[----:B------:R-:W-:Y:S01]  /*2270*/  FMUL.FTZ R35, R18, R89 ;  /* 0x0000005912237220 */ /* 0x000fe20000410000 */
[----:B0-----:R0:W-:Y:S01]  /*2280*/  STG.E.128 [R12.64], R76 ;  /* 0x0000004c0c007986 */ /* 0x0011e2000c101d06 */
[----:B------:R-:W-:Y:S02]  /*2290*/  FMUL.FTZ R32, R19, R88 ;  /* 0x0000005813207220 */ /* 0x000fe40000410000 */
[----:B------:R-:W-:Y:S01]  /*22a0*/  FFMA.FTZ R49, R9, R30, R49 ;  /* 0x0000001e09317223 */ /* 0x000fe20000010031 */
[----:B-1----:R0:W-:Y:S01]  /*22b0*/  STG.E.128 [R12.64+0x200], R80 ;  /* 0x000200500c007986 */ /* 0x0021e2000c101d06 */
[----:B------:R-:W-:Y:S05]  /*22c0*/  @!P0 BRA `(.L_x_12197) ;  /* 0x000001b000008947 */ /* 0x000fea0003800000 */
[----:B------:R-:W-:Y:S01]  /*22d0*/  BAR.SYNC.DEFER_BLOCKING 0x0 ;  /* 0x0000000000007b1d */ /* 0x000fe20000010000 */
        /* <DEDUP_REMOVED lines=8> */
[----:B------:R-:W-:Y:S02]  /*2360*/  IMAD R34, R48, c[0x0][0x210], RZ ;  /* 0x0000840030227a24 */ /* 0x000fe400078e02ff */
[----:B------:R-:W-:-:S04]  /*2370*/  IMAD.WIDE.U32 R42, R47, c[0x0][0x210], R42 ;  /* 0x000084002f2a7a25 */ /* 0x000fc800078e002a */
[----:B------:R-:W-:Y:S01]  /*2380*/  IMAD R69, R47, c[0x0][0x214], R34 ;  /* 0x000085002f457a24 */ /* 0x000fe200078e0222 */
[----:B------:R1:W-:Y:S04]  /*2390*/  STS.128 [R58], R20 ;  /* 0x000000143a007388 */ /* 0x0003e80000000c00 */
[----:B------:R-:W-:Y:S01]  /*23a0*/  STS.128 [R58+0x10], R24 ;  /* 0x000010183a007388 */ /* 0x000fe20000000c00 */
[----:B------:R-:W-:-:S06]  /*23b0*/  NOP ;  /* 0x0000000000007918 */ /* 0x000fcc0000000000 */
[----:B0-----:R-:W0:Y:S01]  /*23c0*/  LDS.128 R12, [R52.X16] ;  /* 0x00000000340c7984 */ /* 0x001e22000000cc00 */
[----:B------:R-:W-:Y:S01]  /*23d0*/  IADD3 R43, R43, R69, RZ ;  /* 0x000000452b2b7210 */ /* 0x000fe20007ffe0ff */
[----:B------:R-:W-:Y:S02]  /*23e0*/  IMAD R69, R45, c[0x0][0x218], RZ ;  /* 0x000086002d457a24 */ /* 0x000fe400078e02ff */
[----:B------:R-:W2:Y:S02]  /*23f0*/  LDS.128 R16, [R52.X16+0x200] ;  /* 0x0002000034107984 */ /* 0x000ea4000000cc00 */
[C---:B------:R-:W-:Y:S02]  /*2400*/  IMAD R69, R0.reuse, c[0x0][0x21c], R69 ;  /* 0x0000870000457a24 */ /* 0x040fe400078e0245 */
[----:B-1----:R-:W-:-:S05]  /*2410*/  IMAD.WIDE.U32 R20, R0, c[0x0][0x218], R42 ;  /* 0x0000860000147a25 */ /* 0x002fca00078e002a */
[----:B------:R-:W-:Y:S02]  /*2420*/  IADD3 R21, R21, R69, RZ ;  /* 0x0000004515157210 */ /* 0x000fe40007ffe0ff */
[----:B------:R-:W-:-:S04]  /*2430*/  LEA R22, P0, R20, c[0x0][0x270], 0x2 ;  /* 0x00009c0014167a11 */ /* 0x000fc800078010ff */
[----:B------:R-:W-:-:S05]  /*2440*/  LEA.HI.X R23, R20, c[0x0][0x274], R21, 0x2, P0 ;  /* 0x00009d0014177a11 */ /* 0x000fca00000f1415 */
[----:B------:R-:W-:-:S05]  /*2450*/  IMAD.WIDE R20, R67, 0x10, R22 ;  /* 0x0000001043147825 */ /* 0x000fca00078e0216 */
[----:B0-----:R0:W-:Y:S04]  /*2460*/  STG.E.128 [R20.64], R12 ;  /* 0x0000000c14007986 */ /* 0x0011e8000c101d06 */
[----:B--2---:R0:W-:Y:S02]  /*2470*/  STG.E.128 [R20.64+0x200], R16 ;  /* 0x0002001014007986 */ /* 0x0041e4000c101d06 */
.L_x_12197:
[----:B------:R-:W-:Y:S01]  /*2480*/  FFMA.FTZ R49, R10, R35, R49 ;  /* 0x000000230a317223 */ /* 0x000fe20000010031 */
[----:B------:R-:W-:Y:S01]  /*2490*/  BAR.SYNC.DEFER_BLOCKING 0x0 ;  /* 0x0000000000007b1d */ /* 0x000fe20000010000 */
[----:B------:R-:W-:Y:S01]  /*24a0*/  CS2R R26, SRZ ;  /* 0x00000000001a7805 */ /* 0x000fe2000001ff00 */
[----:B------:R-:W-:Y:S01]  /*24b0*/  CS2R R24, SRZ ;  /* 0x0000000000187805 */ /* 0x000fe2000001ff00 */
[----:B------:R-:W-:Y:S01]  /*24c0*/  FFMA.FTZ R49, R11, R32, R49 ;  /* 0x000000200b317223 */ /* 0x000fe20000010031 */
[----:B------:R-:W-:Y:S01]  /*24d0*/  CS2R R22, SRZ ;  /* 0x0000000000167805 */ /* 0x000fe2000001ff00 */
[----:B0-----:R-:W-:Y:S01]  /*24e0*/  CS2R R20, SRZ ;  /* 0x0000000000147805 */ /* 0x001fe2000001ff00 */
[----:B------:R-:W-:-:S02]  /*24f0*/  FMUL.FTZ R16, R33, R44 ;  /* 0x0000002c21107220 */ /* 0x000fc40000410000 */
[----:B------:R-:W-:Y:S02]  /*2500*/  FFMA.FTZ R49, R4, R29, R49 ;  /* 0x0000001d04317223 */ /* 0x000fe40000010031 */
[----:B------:R-:W-:Y:S02]  /*2510*/  FMUL.FTZ R17, R30, R44 ;  /* 0x0000002c1e117220 */ /* 0x000fe40000410000 */
[----:B------:R-:W-:Y:S02]  /*2520*/  FFMA.FTZ R49, R5, R28, R49 ;  /* 0x0000001c05317223 */ /* 0x000fe40000010031 */
[-C--:B------:R-:W-:Y:S02]  /*2530*/  FMUL.FTZ R18, R35, R44.reuse ;  /* 0x0000002c23127220 */ /* 0x080fe40000410000 */
[----:B------:R-:W-:Y:S02]  /*2540*/  FFMA.FTZ R49, R6, R31, R49 ;  /* 0x0000001f06317223 */ /* 0x000fe40000010031 */
        /* <DEDUP_REMOVED lines=19> */
[----:B------:R-:W-:Y:S01]  /*2680*/  IMAD R75, R0, c[0x0][0x1bc], R75 ;  /* 0x00006f00004b7a24 */ /* 0x000fe200078e024b */
[----:B------:R-:W-:Y:S01]  /*2690*/  LEA R74, P2, R78, c[0x0][0x230], 0x3 ;  /* 0x00008c004e4a7a11 */ /* 0x000fe200078418ff */
[C---:B------:R-:W-:Y:S01]  /*26a0*/  IMAD.WIDE.U32 R42, R0.reuse, c[0x0][0x180], RZ ;  /* 0x00006000002a7a25 */ /* 0x040fe200078e00ff */
[----:B------:R-:W-:Y:S01]  /*26b0*/  IADD3 R34, R27, -R34, RZ ;  /* 0x800000221b227210 */ /* 0x000fe20007ffe0ff */
[----:B------:R-:W-:Y:S01]  /*26c0*/  HFMA2.MMA R27, -RZ, RZ, 0, 0 ;  /* 0x00000000ff1b7435 */ /* 0x000fe200000001ff */
[----:B------:R-:W-:Y:S01]  /*26d0*/  IADD3 R75, R79, R75, RZ ;  /* 0x0000004b4f4b7210 */ /* 0x000fe20007ffe0ff */
[----:B------:R-:W-:Y:S01]  /*26e0*/  IMAD.WIDE.U32 R68, R0, c[0x0][0x198], RZ ;  /* 0x0000660000447a25 */ /* 0x000fe200078e00ff */
[----:B------:R-:W-:Y:S02]  /*26f0*/  LEA R70, P0, R42, c[0x0][0x220], 0x3 ;  /* 0x000088002a467a11 */ /* 0x000fe400078018ff */
[----:B------:R-:W-:Y:S01]  /*2700*/  LEA.HI.X R75, R78, c[0x0][0x234], R75, 0x3, P2 ;  /* 0x00008d004e4b7a11 */ /* 0x000fe200010f1c4b */
[----:B------:R-:W-:Y:S01]  /*2710*/  IMAD R67, R0, c[0x0][0x184], R67 ;  /* 0x0000610000437a24 */ /* 0x000fe200078e0243 */
[----:B------:R-:W-:Y:S01]  /*2720*/  LEA R72, P1, R68, c[0x0][0x228], 0x3 ;  /* 0x00008a0044487a11 */ /* 0x000fe200078218ff */
[----:B------:R-:W-:Y:S01]  /*2730*/  IMAD R73, R0, c[0x0][0x19c], R71 ;  /* 0x0000670000497a24 */ /* 0x000fe200078e0247 */
[----:B------:R-:W-:Y:S01]  /*2740*/  SHF.L.U32 R90, R34, 0x8, RZ ;  /* 0x00000008225a7819 */ /* 0x000fe200000006ff */
[----:B------:R-:W-:Y:S01]  /*2750*/  IMAD.WIDE R76, R77, 0x10, R40 ;  /* 0x000000104d4c7825 */ /* 0x000fe200078e0228 */
[----:B------:R-:W-:-:S02]  /*2760*/  IADD3 R71, R43, R67, RZ ;  /* 0x000000432b477210 */ /* 0x000fc40007ffe0ff */
[----:B------:R-:W-:Y:S01]  /*2770*/  IADD3 R73, R69, R73, RZ ;  /* 0x0000004945497210 */ /* 0x000fe20007ffe0ff */
[----:B------:R-:W-:Y:S01]  /*2780*/  FADD.FTZ R67, R33, R33 ;  /* 0x0000002121437221 */ /* 0x000fe20000010000 */
[----:B------:R-:W-:Y:S01]  /*2790*/  LEA.HI.X R71, R42, c[0x0][0x224], R71, 0x3, P0 ;  /* 0x000089002a477a11 */ /* 0x000fe200000f1c47 */
[----:B------:R-:W-:Y:S01]  /*27a0*/  FADD.FTZ R78, R30, R30 ;  /* 0x0000001e1e4e7221 */ /* 0x000fe20000010000 */
[----:B------:R-:W-:Y:S01]  /*27b0*/  LEA.HI.X R73, R68, c[0x0][0x22c], R73, 0x3, P1 ;  /* 0x00008b0044497a11 */ /* 0x000fe200008f1c49 */
        /* <DEDUP_REMOVED lines=10> */
.L_x_12213:
[----:B------:R-:W2:Y:S01]  /*2860*/  LDG.E.64 R42, [R70.64] ;  /* 0x00000006462a7981 */ /* 0x000ea2000c1e1b00 */
[----:B------:R-:W-:-:S02]  /*2870*/  ISETP.NE.AND P1, PT, R50, RZ, PT ;  /* 0x000000ff3200720c */ /* 0x000fc40003f25270 */
[----:B------:R-:W-:Y:S01]  /*2880*/  IADD3 R31, R50, 0x200, RZ ;  /* 0x00000200321f7810 */ /* 0x000fe20007ffe0ff */
[----:B------:R-:W-:Y:S01]  /*2890*/  CS2R R68, SRZ ;  /* 0x0000000000447805 */ /* 0x000fe2000001ff00 */
[----:B------:R-:W-:Y:S02]  /*28a0*/  ISETP.NE.AND P0, PT, R108, RZ, PT ;  /* 0x000000ff6c00720c */ /* 0x000fe40003f05270 */
[----:B------:R-:W-:Y:S01]  /*28b0*/  SEL R33, R90, R31, !P1 ;  /* 0x0000001f5a217207 */ /* 0x000fe20004800000 */
[----:B------:R-:W-:Y:S01]  /*28c0*/  FMUL.FTZ R110, R8, R63 ;  /* 0x0000003f086e7220 */ /* 0x000fe20000410000 */
[----:B------:R-:W-:Y:S01]  /*28d0*/  ISETP.LT.OR P2, PT, R53, 0x2, P0 ;  /* 0x000000023500780c */ /* 0x000fe20000741670 */
        /* <DEDUP_REMOVED lines=18> */
[----:B------:R-:W-:Y:S01]  /*2a00*/  MUFU.SIN R92, R97 ;  /* 0x00000061005c7308 */ /* 0x000fe20000000400 */
[----:B------:R-:W-:-:S02]  /*2a10*/  FMUL.FTZ R91, R43, R65 ;  /* 0x000000412b5b7220 */ /* 0x000fc40000410000 */
[----:B------:R-:W-:Y:S01]  /*2a20*/  FMUL.FTZ R96, R43, R66 ;  /* 0x000000422b607220 */ /* 0x000fe20000410000 */
[----:B------:R-:W-:Y:S01]  /*2a30*/  BAR.SYNC.DEFER_BLOCKING 0x0 ;  /* 0x0000000000007b1d */ /* 0x000fe20000010000 */
[----:B-1----:R-:W-:-:S05]  /*2a40*/  FMUL.FTZ R33, R32, R64 ;  /* 0x0000004020217220 */ /* 0x002fca0000410000 */
[----:B------:R1:W-:Y:S01]  /*2a50*/  MUFU.COS R94, R97 ;  /* 0x00000061005e7308 */ /* 0x0003e20000000000 */
[----:B------:R-:W-:Y:S02]  /*2a60*/  FMUL.RZ R99, R91, 0.15915493667125701904 ;  /* 0x3e22f9835b637820 */ /* 0x000fe4000040c000 */
[----:B------:R-:W-:-:S05]  /*2a70*/  FMUL.FTZ R91, R32, R65 ;  /* 0x00000041205b7220 */ /* 0x000fca0000410000 */
[----:B------:R-:W2:Y:S01]  /*2a80*/  MUFU.EX2 R33, R33 ;  /* 0x0000002100217308 */ /* 0x000ea20000000800 */
[----:B-1----:R-:W-:Y:S02]  /*2a90*/  FMUL.FTZ R97, R43, R59 ;  /* 0x0000003b2b617220 */ /* 0x002fe40000410000 */
[----:B------:R-:W-:Y:S02]  /*2aa0*/  FMUL.RZ R101, R96, 0.15915493667125701904 ;  /* 0x3e22f98360657820 */ /* 0x000fe4000040c000 */
[----:B------:R-:W-:-:S03]  /*2ab0*/  FMUL.FTZ R96, R32, R66 ;  /* 0x0000004220607220 */ /* 0x000fc60000410000 */
[----:B------:R1:W-:Y:S01]  /*2ac0*/  MUFU.EX2 R98, R91 ;  /* 0x0000005b00627308 */ /* 0x0003e20000000800 */
[----:B------:R-:W-:Y:S01]  /*2ad0*/  FMUL.RZ R103, R97, 0.15915493667125701904 ;  /* 0x3e22f98361677820 */ /* 0x000fe2000040c000 */
[----:B------:R0:W5:Y:S06]  /*2ae0*/  @!P2 LDG.E.64 R68, [R76.64+0x8] ;  /* 0x000008064c44a981 */ /* 0x00016c000c1e1b00 */
[----:B------:R-:W-:Y:S01]  /*2af0*/  MUFU.SIN R95, R99 ;  /* 0x00000063005f7308 */ /* 0x000fe20000000400 */
[----:B-1----:R-:W-:-:S07]  /*2b00*/  FMUL.FTZ R91, R43, R60 ;  /* 0x0000003c2b5b7220 */ /* 0x002fce0000410000 */
[----:B------:R1:W3:Y:S01]  /*2b10*/  MUFU.COS R93, R99 ;  /* 0x00000063005d7308 */ /* 0x0002e20000000000 */
[----:B------:R-:W-:Y:S02]  /*2b20*/  FMUL.RZ R91, R91, 0.15915493667125701904 ;  /* 0x3e22f9835b5b7820 */ /* 0x000fe4000040c000 */
[C---:B------:R-:W-:Y:S02]  /*2b30*/  FMUL.FTZ R97, R32.reuse, R59 ;  /* 0x0000003b20617220 */ /* 0x040fe40000410000 */
[----:B-1----:R-:W-:-:S03]  /*2b40*/  FMUL.FTZ R99, R32, R60 ;  /* 0x0000003c20637220 */ /* 0x002fc60000410000 */
[----:B------:R-:W-:Y:S08]  /*2b50*/  MUFU.SIN R121, R101 ;  /* 0x0000006500797308 */ /* 0x000ff00000000400 */
[----:B------:R2:W-:Y:S08]  /*2b60*/  MUFU.EX2 R125, R99 ;  /* 0x00000063007d7308 */ /* 0x0005f00000000800 */
[----:B------:R1:W-:Y:S01]  /*2b70*/  MUFU.COS R119, R101 ;  /* 0x0000006500777308 */ /* 0x0003e20000000000 */
[----:B--2---:R-:W-:-:S07]  /*2b80*/  FMUL.FTZ R99, R33, R92 ;  /* 0x0000005c21637220 */ /* 0x004fce0000410000 */
[----:B------:R-:W-:Y:S01]  /*2b90*/  MUFU.SIN R100, R103 ;  /* 0x0000006700647308 */ /* 0x000fe20000000400 */
[----:B-1----:R-:W-:-:S07]  /*2ba0*/  FMUL.FTZ R101, R32, R61 ;  /* 0x0000003d20657220 */ /* 0x002fce0000410000 */
[----:B------:R1:W-:Y:S08]  /*2bb0*/  MUFU.COS R102, R103 ;  /* 0x0000006700667308 */ /* 0x0003f00000000000 */
[----:B------:R-:W2:Y:S01]  /*2bc0*/  MUFU.EX2 R96, R96 ;  /* 0x0000006000607308 */ /* 0x000ea20000000800 */
[----:B-1----:R-:W-:Y:S02]  /*2bd0*/  FMUL.FTZ R103, R32, R62 ;  /* 0x0000003e20677220 */ /* 0x002fe40000410000 */
[----:B------:R-:W-:-:S05]  /*2be0*/  FMUL.FTZ R32, R43, R61 ;  /* 0x0000003d2b207220 */ /* 0x000fca0000410000 */
[----:B------:R-:W-:Y:S01]  /*2bf0*/  MUFU.SIN R104, R91 ;  /* 0x0000005b00687308 */ /* 0x000fe20000000400 */
[----:B------:R-:W-:-:S07]  /*2c00*/  FMUL.RZ R107, R32, 0.15915493667125701904 ;  /* 0x3e22f983206b7820 */ /* 0x000fce000040c000 */
[----:B------:R1:W-:Y:S01]  /*2c10*/  MUFU.COS R106, R91 ;  /* 0x0000005b006a7308 */ /* 0x0003e20000000000 */
[----:B---3--:R-:W-:Y:S02]  /*2c20*/  FMUL.FTZ R93, R98, R93 ;  /* 0x0000005d625d7220 */ /* 0x008fe40000410000 */
[----:B-1----:R-:W-:Y:S02]  /*2c30*/  FMUL.FTZ R91, R33, R94 ;  /* 0x0000005e215b7220 */ /* 0x002fe40000410000 */
[----:B------:R-:W-:-:S03]  /*2c40*/  FMUL.FTZ R33, RZ, R99 ;  /* 0x00000063ff217220 */ /* 0x000fc60000410000 */
[----:B------:R-:W1:Y:S01]  /*2c50*/  MUFU.EX2 R97, R97 ;  /* 0x0000006100617308 */ /* 0x000e620000000800 */
[-C--:B------:R-:W-:Y:S02]  /*2c60*/  FMUL.FTZ R94, R99, R110.reuse ;  /* 0x0000006e635e7220 */ /* 0x080fe40000410000 */
[----:B------:R-:W-:Y:S02]  /*2c70*/  FFMA.FTZ R92, R91, R110, -R33 ;  /* 0x0000006e5b5c7223 */ /* 0x000fe40000010821 */
[----:B------:R-:W-:-:S03]  /*2c80*/  FFMA.FTZ R94, RZ, R91, R94 ;  /* 0x0000005bff5e7223 */ /* 0x000fc6000001005e */
[----:B------:R-:W-:Y:S01]  /*2c90*/  MUFU.EX2 R101, R101 ;  /* 0x0000006500657308 */ /* 0x000fe20000000800 */
[----:B------:R-:W-:Y:S02]  /*2ca0*/  FMUL.FTZ R98, R98, R95 ;  /* 0x0000005f62627220 */ /* 0x000fe40000410000 */
[----:B------:R-:W-:-:S05]  /*2cb0*/  FADD.FTZ R33, R109, R92 ;  /* 0x0000005c6d217221 */ /* 0x000fca0000010000 */
[----:B------:R-:W3:Y:S01]  /*2cc0*/  MUFU.SIN R32, R107 ;  /* 0x0000006b00207308 */ /* 0x000ee20000000400 */
[----:B------:R-:W-:Y:S02]  /*2cd0*/  FADD.FTZ R94, RZ, R94 ;  /* 0x0000005eff5e7221 */ /* 0x000fe40000010000 */
[----:B------:R-:W-:Y:S02]  /*2ce0*/  FMUL.FTZ R95, R98, R33 ;  /* 0x00000021625f7220 */ /* 0x000fe40000410000 */
[C---:B--2---:R-:W-:Y:S02]  /*2cf0*/  FMUL.FTZ R119, R96.reuse, R119 ;  /* 0x0000007760777220 */ /* 0x044fe40000410000 */
[----:B------:R-:W-:Y:S02]  /*2d00*/  FMUL.FTZ R121, R96, R121 ;  /* 0x0000007960797220 */ /* 0x000fe40000410000 */
[----:B------:R-:W-:Y:S02]  /*2d10*/  FMUL.FTZ R105, R43, R62 ;  /* 0x0000003e2b697220 */ /* 0x000fe40000410000 */
[----:B------:R-:W-:-:S02]  /*2d20*/  FMUL.FTZ R96, R98, R94 ;  /* 0x0000005e62607220 */ /* 0x000fc40000410000 */
[----:B------:R-:W-:Y:S02]  /*2d30*/  FFMA.FTZ R95, R93, R94, R95 ;  /* 0x0000005e5d5f7223 */ /* 0x000fe4000001005f */
[----:B------:R-:W-:Y:S02]  /*2d40*/  FMUL.RZ R105, R105, 0.15915493667125701904 ;  /* 0x3e22f98369697820 */ /* 0x000fe4000040c000 */
[----:B-1----:R-:W-:Y:S02]  /*2d50*/  FMUL.FTZ R117, R97, R102 ;  /* 0x0000006661757220 */ /* 0x002fe40000410000 */
[----:B------:R-:W-:Y:S02]  /*2d60*/  FFMA.FTZ R33, R93, R33, -R96 ;  /* 0x000000215d217223 */ /* 0x000fe40000010860 */
[----:B------:R-:W-:Y:S01]  /*2d70*/  FADD.FTZ R102, RZ, R95 ;  /* 0x0000005fff667221 */ /* 0x000fe20000010000 */
[----:B------:R-:W-:Y:S01]  /*2d80*/  MUFU.EX2 R103, R103 ;  /* 0x0000006700677308 */ /* 0x000fe20000000800 */
[----:B---3--:R-:W-:-:S02]  /*2d90*/  FMUL.FTZ R94, R101, R32 ;  /* 0x00000020655e7220 */ /* 0x008fc40000410000 */
[----:B------:R-:W-:Y:S02]  /*2da0*/  FADD.FTZ R32, R114, R33 ;  /* 0x0000002172207221 */ /* 0x000fe40000010000 */
[----:B------:R-:W-:-:S03]  /*2db0*/  FMUL.FTZ R33, R121, R102 ;  /* 0x0000006679217220 */ /* 0x000fc60000410000 */
[----:B------:R-:W-:Y:S01]  /*2dc0*/  MUFU.SIN R116, R105 ;  /* 0x0000006900747308 */ /* 0x000fe20000000400 */
[----:B------:R-:W-:Y:S02]  /*2dd0*/  FMUL.FTZ R123, R125, R106 ;  /* 0x0000006a7d7b7220 */ /* 0x000fe40000410000 */
[----:B------:R-:W-:-:S05]  /*2de0*/  FMUL.FTZ R127, R97, R100 ;  /* 0x00000064617f7220 */ /* 0x000fca0000410000 */
[----:B------:R-:W1:Y:S01]  /*2df0*/  MUFU.COS R92, R105 ;  /* 0x00000069005c7308 */ /* 0x000e620000000000 */
[----:B------:R-:W-:Y:S02]  /*2e00*/  FMUL.FTZ R125, R125, R104 ;  /* 0x000000687d7d7220 */ /* 0x000fe40000410000 */
[-C--:B------:R-:W-:Y:S02]  /*2e10*/  FMUL.FTZ R97, R121, R32.reuse ;  /* 0x0000002079617220 */ /* 0x080fe40000410000 */
[----:B------:R-:W-:Y:S02]  /*2e20*/  FFMA.FTZ R104, R119, R32, -R33 ;  /* 0x0000002077687223 */ /* 0x000fe40000010821 */
[-C--:B------:R-:W-:Y:S01]  /*2e30*/  FMUL.FTZ R96, R34, R99.reuse ;  /* 0x0000006322607220 */ /* 0x080fe20000410000 */
[----:B------:R-:W2:Y:S01]  /*2e40*/  MUFU.COS R112, R107 ;  /* 0x0000006b00707308 */ /* 0x000ea20000000000 */
[----:B------:R-:W-:Y:S02]  /*2e50*/  FMUL.FTZ R32, R35, R99 ;  /* 0x0000006323207220 */ /* 0x000fe40000410000 */
[----:B------:R-:W-:-:S02]  /*2e60*/  FFMA.FTZ R97, R119, R102, R97 ;  /* 0x0000006677617223 */ /* 0x000fc40000010061 */
[-C--:B------:R-:W-:Y:S02]  /*2e70*/  FFMA.FTZ R96, R35, R91.reuse, R96 ;  /* 0x0000005b23607223 */ /* 0x080fe40000010060 */
[----:B------:R-:W-:Y:S02]  /*2e80*/  FFMA.FTZ R32, R34, R91, -R32 ;  /* 0x0000005b22207223 */ /* 0x000fe40000010820 */
[----:B------:R-:W-:Y:S02]  /*2e90*/  FADD.FTZ R102, RZ, R97 ;  /* 0x00000061ff667221 */ /* 0x000fe40000010000 */
[----:B------:R-:W-:Y:S02]  /*2ea0*/  FADD.FTZ R104, R115, R104 ;  /* 0x0000006873687221 */ /* 0x000fe40000010000 */
[C---:B------:R-:W-:Y:S02]  /*2eb0*/  FMUL.FTZ R33, R98.reuse, R96 ;  /* 0x0000006062217220 */ /* 0x040fe40000410000 */
[----:B------:R-:W-:-:S02]  /*2ec0*/  FMUL.FTZ R97, R98, R32 ;  /* 0x0000002062617220 */ /* 0x000fc40000410000 */
[C---:B-1----:R-:W-:Y:S02]  /*2ed0*/  FMUL.FTZ R92, R103.reuse, R92 ;  /* 0x0000005c675c7220 */ /* 0x042fe40000410000 */
[----:B------:R-:W-:Y:S02]  /*2ee0*/  FMUL.FTZ R95, R103, R116 ;  /* 0x00000074675f7220 */ /* 0x000fe40000410000 */
[----:B------:R-:W-:Y:S02]  /*2ef0*/  FMUL.FTZ R103, R127, R104 ;  /* 0x000000687f677220 */ /* 0x000fe40000410000 */
[C---:B------:R-:W-:Y:S02]  /*2f00*/  FFMA.FTZ R32, R93.reuse, R32, -R33 ;  /* 0x000000205d207223 */ /* 0x040fe40000010821 */
[----:B------:R-:W-:Y:S02]  /*2f10*/  FFMA.FTZ R96, R93, R96, R97 ;  /* 0x000000605d607223 */ /* 0x000fe40000010061 */
[----:B--2---:R-:W-:-:S02]  /*2f20*/  FMUL.FTZ R100, R101, R112 ;  /* 0x0000007065647220 */ /* 0x004fc40000410000 */
[-C--:B------:R-:W-:Y:S02]  /*2f30*/  FMUL.FTZ R101, R127, R102.reuse ;  /* 0x000000667f657220 */ /* 0x080fe40000410000 */
[----:B------:R-:W-:Y:S02]  /*2f40*/  FFMA.FTZ R103, R117, R102, R103 ;  /* 0x0000006675677223 */ /* 0x000fe40000010067 */
        /* <DEDUP_REMOVED lines=19> */
[----:B------:R-:W-:Y:S02]  /*3080*/  FMUL.FTZ R104, R94, R101 ;  /* 0x000000655e687220 */ /* 0x000fe40000410000 */
[C---:B------:R-:W-:Y:S02]  /*3090*/  FFMA.FTZ R97, R123.reuse, R96, R97 ;  /* 0x000000607b617223 */ /* 0x040fe40000010061 */
[----:B------:R-:W-:Y:S01]  /*30a0*/  FFMA.FTZ R33, R123, R32, -R33 ;  /* 0x000000207b217223 */ /* 0x000fe20000010821 */
[----:B------:R-:W-:Y:S01]  /*30b0*/  ISETP.NE.AND P2, PT, R50, 0x1f, PT ;  /* 0x0000001f3200780c */ /* 0x000fe20003f45270 */
[----:B------:R-:W-:-:S02]  /*30c0*/  FMUL.FTZ R102, R94, R103 ;  /* 0x000000675e667220 */ /* 0x000fc40000410000 */
[----:B------:R-:W-:Y:S02]  /*30d0*/  FFMA.FTZ R104, R100, R103, R104 ;  /* 0x0000006764687223 */ /* 0x000fe40000010068 */
[C---:B------:R-:W-:Y:S02]  /*30e0*/  FMUL.FTZ R32, R94.reuse, R97 ;  /* 0x000000615e207220 */ /* 0x040fe40000410000 */
[----:B------:R-:W-:Y:S02]  /*30f0*/  FMUL.FTZ R96, R94, R33 ;  /* 0x000000215e607220 */ /* 0x000fe40000410000 */
[C---:B------:R-:W-:Y:S02]  /*3100*/  FFMA.FTZ R102, R100.reuse, R101, -R102 ;  /* 0x0000006564667223 */ /* 0x040fe40000010866 */
[----:B------:R-:W-:Y:S02]  /*3110*/  FADD.FTZ R104, RZ, R104 ;  /* 0x00000068ff687221 */ /* 0x000fe40000010000 */
[----:B------:R-:W-:-:S02]  /*3120*/  FFMA.FTZ R32, R100, R33, -R32 ;  /* 0x0000002164207223 */ /* 0x000fc40000010820 */
[----:B------:R-:W-:Y:S02]  /*3130*/  FFMA.FTZ R96, R100, R97, R96 ;  /* 0x0000006164607223 */ /* 0x000fe40000010060 */
[----:B------:R-:W-:Y:S02]  /*3140*/  FADD.FTZ R102, R87, R102 ;  /* 0x0000006657667221 */ /* 0x000fe40000010000 */
[C---:B------:R-:W-:Y:S02]  /*3150*/  FMUL.FTZ R97, R95.reuse, R104 ;  /* 0x000000685f617220 */ /* 0x040fe40000410000 */
[C---:B------:R-:W-:Y:S02]  /*3160*/  FMUL.FTZ R33, R95.reuse, R32 ;  /* 0x000000205f217220 */ /* 0x040fe40000410000 */
[C---:B------:R-:W-:Y:S02]  /*3170*/  FMUL.FTZ R107, R95.reuse, R96 ;  /* 0x000000605f6b7220 */ /* 0x040fe40000410000 */
[----:B------:R-:W-:-:S02]  /*3180*/  FMUL.FTZ R101, R95, R102 ;  /* 0x000000665f657220 */ /* 0x000fc40000410000 */
[C---:B------:R-:W-:Y:S02]  /*3190*/  FFMA.FTZ R97, R92.reuse, R102, -R97 ;  /* 0x000000665c617223 */ /* 0x040fe40000010861 */
[C---:B------:R-:W-:Y:S02]  /*31a0*/  FFMA.FTZ R107, R92.reuse, R32, -R107 ;  /* 0x000000205c6b7223 */ /* 0x040fe4000001086b */
[C---:B------:R-:W-:Y:S02]  /*31b0*/  FFMA.FTZ R102, R92.reuse, R96, R33 ;  /* 0x000000605c667223 */ /* 0x040fe40000010021 */
[----:B------:R0:W1:Y:S01]  /*31c0*/  @P2 LDS.64 R32, [R50.X8+0x1888] ;  /* 0x0018880032202984 */ /* 0x0000620000008a00 */
[----:B------:R-:W-:Y:S02]  /*31d0*/  FFMA.FTZ R101, R92, R104, R101 ;  /* 0x000000685c657223 */ /* 0x000fe40000010065 */
[----:B------:R-:W-:Y:S02]  /*31e0*/  FADD.FTZ R111, R88, R97 ;  /* 0x00000061586f7221 */ /* 0x000fe40000010000 */
[----:B------:R-:W-:Y:S01]  /*31f0*/  FADD.FTZ R105, RZ, R101 ;  /* 0x00000065ff697221 */ /* 0x000fe20000010000 */
        /* <DEDUP_REMOVED lines=10> */
.L_x_12200:
[----:B------:R-:W-:Y:S05]  /*32a0*/  BSYNC B0 ;  /* 0x0000000000007941 */ /* 0x000fea0003800000 */
.L_x_12199:
[----:B------:R-:W3:Y:S01]  /*32b0*/  SHFL.UP PT, R103, R111, 0x1, RZ ;  /* 0x042000006f677989 */ /* 0x000ee200000e00ff */
[----:B------:R-:W-:Y:S01]  /*32c0*/  ISETP.GE.AND P3, PT, R52, 0x1, PT ;  /* 0x000000013400780c */ /* 0x000fe20003f66270 */
[-C--:B-----5:R-:W-:Y:S01]  /*32d0*/  FMUL.FTZ R97, R31, R29.reuse ;  /* 0x0000001d1f617220 */ /* 0x0a0fe20000410000 */
        /* <DEDUP_REMOVED lines=19> */
[----:B------:R-:W-:Y:S02]  /*3410*/  FMUL.FTZ R126, R81, R106 ;  /* 0x0000006a517e7220 */ /* 0x000fe40000410000 */
[C---:B---3--:R-:W-:Y:S02]  /*3420*/  FMUL.FTZ R31, R102.reuse, R103 ;  /* 0x00000067661f7220 */ /* 0x048fe40000410000 */
[C---:B-1----:R-:W-:Y:S02]  /*3430*/  FMUL.FTZ R116, R102.reuse, R96 ;  /* 0x0000006066747220 */ /* 0x042fe40000410000 */
[-C--:B----4-:R-:W-:Y:S02]  /*3440*/  FMUL.FTZ R118, R102, R112.reuse ;  /* 0x0000007066767220 */ /* 0x090fe40000410000 */
[C---:B------:R-:W-:Y:S02]  /*3450*/  FFMA.FTZ R112, R107.reuse, R112, R31 ;  /* 0x000000706b707223 */ /* 0x040fe4000001001f */
[----:B0-----:R-:W-:-:S02]  /*3460*/  FFMA.FTZ R31, R107, R101, R116 ;  /* 0x000000656b1f7223 */ /* 0x001fc40000010074 */
[----:B------:R-:W-:Y:S02]  /*3470*/  FFMA.FTZ R118, R107, R103, -R118 ;  /* 0x000000676b767223 */ /* 0x000fe40000010876 */
        /* <DEDUP_REMOVED lines=8> */
[----:B------:R-:W-:Y:S01]  /*3500*/  FFMA.FTZ R116, R92, R120, -R29 ;  /* 0x000000785c747223 */ /* 0x000fe2000001081d */
[----:B------:R-:W1:Y:S01]  /*3510*/  SHFL.UP PT, R96, R111, 0x2, RZ ;  /* 0x044000006f607989 */ /* 0x000e6200000e00ff */
        /* <DEDUP_REMOVED lines=10> */
[----:B------:R-:W-:Y:S02]  /*35c0*/  FADD.FTZ R122, -R118, R129 ;  /* 0x00000081767a7221 */ /* 0x000fe40000010100 */
[C---:B0-----:R-:W-:Y:S02]  /*35d0*/  FMUL.FTZ R29, R31.reuse, R102 ;  /* 0x000000661f1d7220 */ /* 0x041fe40000410000 */
[-C--:B-1----:R-:W-:Y:S02]  /*35e0*/  FMUL.FTZ R101, R31, R96.reuse ;  /* 0x000000601f657220 */ /* 0x082fe40000410000 */
[----:B------:R-:W-:Y:S02]  /*35f0*/  FFMA.FTZ R96, R107, R96, -R29 ;  /* 0x000000606b607223 */ /* 0x000fe4000001081d */
[----:B---3--:R-:W-:-:S02]  /*3600*/  FMUL.FTZ R97, R31, R28 ;  /* 0x0000001c1f617220 */ /* 0x008fc40000410000 */
        /* <DEDUP_REMOVED lines=21> */
[C---:B------:R-:W-:Y:S02]  /*3760*/  FFMA.FTZ R101, R92.reuse, -R33, R101 ;  /* 0x800000215c657223 */ /* 0x040fe40000010065 */
[----:B------:R-:W-:Y:S02]  /*3770*/  FFMA.FTZ R97, R92, R32, -R97 ;  /* 0x000000205c617223 */ /* 0x000fe40000010861 */
[----:B------:R-:W-:Y:S02]  /*3780*/  FADD.FTZ R128, R126, R103 ;  /* 0x000000677e807221 */ /* 0x000fe40000010000 */
[----:B------:R-:W-:Y:S02]  /*3790*/  FMUL.FTZ R129, R127, -R130 ;  /* 0x800000827f817220 */ /* 0x000fe40000410000 */
[C---:B------:R-:W-:Y:S02]  /*37a0*/  FMUL.FTZ R102, R94.reuse, -R101 ;  /* 0x800000655e667220 */ /* 0x040fe40000410000 */
[----:B------:R-:W-:-:S02]  /*37b0*/  FMUL.FTZ R103, R94, -R97 ;  /* 0x800000615e677220 */ /* 0x000fc40000410000 */
[-C--:B------:R-:W-:Y:S02]  /*37c0*/  FMUL.FTZ R131, R127, -R128.reuse ;  /* 0x800000807f837220 */ /* 0x080fe40000410000 */
[----:B------:R-:W-:Y:S02]  /*37d0*/  FFMA.FTZ R136, R117, R128, -R129 ;  /* 0x0000008075887223 */ /* 0x000fe40000010881 */
[C---:B------:R-:W-:Y:S02]  /*37e0*/  FFMA.FTZ R132, R100.reuse, R97, -R102 ;  /* 0x0000006164847223 */ /* 0x040fe40000010866 */
[----:B------:R-:W-:Y:S02]  /*37f0*/  FFMA.FTZ R134, R100, R101, R103 ;  /* 0x0000006564867223 */ /* 0x000fe40000010067 */
[C---:B0-----:R-:W-:Y:S02]  /*3800*/  FMUL.FTZ R128, R30.reuse, R96 ;  /* 0x000000601e807220 */ /* 0x041fe40000410000 */
[----:B------:R-:W-:-:S02]  /*3810*/  FMUL.FTZ R102, R30, R28 ;  /* 0x0000001c1e667220 */ /* 0x000fc40000410000 */
[C---:B-1----:R-:W-:Y:S02]  /*3820*/  FMUL.FTZ R101, R30.reuse, R31 ;  /* 0x0000001f1e657220 */ /* 0x042fe40000410000 */
[C---:B---3--:R-:W-:Y:S02]  /*3830*/  FMUL.FTZ R97, R30.reuse, R29 ;  /* 0x0000001d1e617220 */ /* 0x048fe40000410000 */
[C---:B------:R-:W-:Y:S02]  /*3840*/  FFMA.FTZ R128, R107.reuse, R31, -R128 ;  /* 0x0000001f6b807223 */ /* 0x040fe40000010880 */
[C---:B------:R-:W-:Y:S02]  /*3850*/  FFMA.FTZ R29, R107.reuse, R29, R102 ;  /* 0x0000001d6b1d7223 */ /* 0x040fe40000010066 */
[C---:B------:R-:W-:Y:S02]  /*3860*/  FFMA.FTZ R96, R107.reuse, R96, R101 ;  /* 0x000000606b607223 */ /* 0x040fe40000010065 */
[----:B------:R-:W-:Y:S01]  /*3870*/  @P3 FFMA.FTZ R107, R107, R28, -R97 ;  /* 0x0000001c6b6b3223 */ /* 0x000fe20000010861 */
[----:B------:R-:W-:Y:S01]  /*3880*/  FSEL R29, R30, R29, !P3 ;  /* 0x0000001d1e1d7208 */ /* 0x000fe20005800000 */
[----:B------:R-:W-:-:S02]  /*3890*/  FFMA.FTZ R129, R117, R130, R131 ;  /* 0x0000008275817223 */ /* 0x000fc40000010083 */
[----:B------:R-:W-:Y:S01]  /*38a0*/  @P3 FADD.FTZ R111, R111, R128 ;  /* 0x000000806f6f3221 */ /* 0x000fe20000010000 */
[----:B------:R-:W0:Y:S01]  /*38b0*/  SHFL.UP PT, R28, R107, 0x8, RZ ;  /* 0x050000006b1c7989 */ /* 0x000e2200000e00ff */
[C---:B------:R-:W-:Y:S02]  /*38c0*/  FMUL.FTZ R130, R80.reuse, R104 ;  /* 0x0000006850827220 */ /* 0x040fe40000410000 */
[----:B------:R-:W-:Y:S01]  /*38d0*/  @P3 FADD.FTZ R105, R105, R96 ;  /* 0x0000006069693221 */ /* 0x000fe20000010000 */
[----:B------:R-:W-:Y:S01]  /*38e0*/  SHFL.UP PT, R30, R29, 0x8, RZ ;  /* 0x050000001d1e7989 */ /* 0x000fe200000e00ff */
[----:B------:R-:W-:Y:S01]  /*38f0*/  FMUL.FTZ R131, R80, R106 ;  /* 0x0000006a50837220 */ /* 0x000fe20000410000 */
[----:B------:R-:W-:Y:S01]  /*3900*/  ISETP.GE.AND P3, PT, R52, 0x8, PT ;  /* 0x000000083400780c */ /* 0x000fe20003f66270 */
[----:B------:R-:W-:Y:S01]  /*3910*/  FADD.FTZ R128, -R130, R129 ;  /* 0x0000008182807221 */ /* 0x000fe20000010100 */
[----:B------:R-:W1:Y:S01]  /*3920*/  SHFL.UP PT, R96, R111, 0x8, RZ ;  /* 0x050000006f607989 */ /* 0x000e6200000e00ff */
[----:B------:R-:W-:-:S02]  /*3930*/  FMUL.FTZ R31, R125, -R134 ;  /* 0x800000867d1f7220 */ /* 0x000fc40000410000 */
[----:B------:R-:W-:Y:S01]  /*3940*/  FADD.FTZ R136, R131, R136 ;  /* 0x0000008883887221 */ /* 0x000fe20000010000 */
[----:B------:R-:W2:Y:S01]  /*3950*/  SHFL.UP PT, R102, R105, 0x8, RZ ;  /* 0x0500000069667989 */ /* 0x000ea200000e00ff */
[----:B------:R-:W-:Y:S02]  /*3960*/  FMUL.FTZ R97, R125, -R132 ;  /* 0x800000847d617220 */ /* 0x000fe40000410000 */
[----:B------:R-:W-:Y:S02]  /*3970*/  FMUL.FTZ R101, R121, -R128 ;  /* 0x8000008079657220 */ /* 0x000fe40000410000 */
[----:B------:R-:W-:Y:S02]  /*3980*/  FFMA.FTZ R132, R123, R132, -R31 ;  /* 0x000000847b847223 */ /* 0x000fe4000001081f */
[-C--:B------:R-:W-:Y:S02]  /*3990*/  FMUL.FTZ R103, R121, -R136.reuse ;  /* 0x8000008879677220 */ /* 0x080fe40000410000 */
[----:B------:R-:W-:-:S02]  /*39a0*/  FFMA.FTZ R136, R119, R136, -R101 ;  /* 0x0000008877887223 */ /* 0x000fc40000010865 */
[----:B------:R-:W-:Y:S02]  /*39b0*/  FFMA.FTZ R134, R123, R134, R97 ;  /* 0x000000867b867223 */ /* 0x000fe40000010061 */
[----:B------:R-:W-:Y:S02]  /*39c0*/  FMUL.FTZ R129, R79, R106 ;  /* 0x0000006a4f817220 */ /* 0x000fe40000410000 */
[----:B------:R-:W-:Y:S02]  /*39d0*/  FMUL.FTZ R97, R127, -R132 ;  /* 0x800000847f617220 */ /* 0x000fe40000410000 */
[----:B------:R-:W-:Y:S02]  /*39e0*/  FFMA.FTZ R103, R119, R128, R103 ;  /* 0x0000008077677223 */ /* 0x000fe40000010067 */
[----:B------:R-:W-:Y:S02]  /*39f0*/  FMUL.FTZ R128, R79, R104 ;  /* 0x000000684f807220 */ /* 0x000fe40000410000 */
[----:B------:R-:W-:-:S02]  /*3a00*/  FMUL.FTZ R31, R127, -R134 ;  /* 0x800000867f1f7220 */ /* 0x000fc40000410000 */
[----:B------:R-:W-:Y:S02]  /*3a10*/  FADD.FTZ R136, R129, R136 ;  /* 0x0000008881887221 */ /* 0x000fe40000010000 */
[C---:B------:R-:W-:Y:S02]  /*3a20*/  FFMA.FTZ R134, R117.reuse, R134, R97 ;  /* 0x0000008675867223 */ /* 0x040fe40000010061 */
[----:B------:R-:W-:Y:S02]  /*3a30*/  FADD.FTZ R103, -R128, R103 ;  /* 0x0000006780677221 */ /* 0x000fe40000010100 */
        /* <DEDUP_REMOVED lines=10> */
[----:B--2---:R-:W-:Y:S02]  /*3ae0*/  FMUL.FTZ R97, R29, R102 ;  /* 0x000000661d617220 */ /* 0x004fe40000410000 */
[-C--:B------:R-:W-:Y:S02]  /*3af0*/  FFMA.FTZ R132, R107, R30.reuse, R31 ;  /* 0x0000001e6b847223 */ /* 0x080fe4000001001f */
        /* <DEDUP_REMOVED lines=21> */
[----:B------:R-:W-:Y:S02]  /*3c50*/  FMUL.FTZ R97, R99, -R96 ;  /* 0x8000006063617220 */ /* 0x000fe40000410000 */
[----:B------:R-:W-:Y:S02]  /*3c60*/  FADD.FTZ R144, R103, R144 ;  /* 0x0000009067907221 */ /* 0x000fe40000010000 */
[----:B------:R-:W-:Y:S01]  /*3c70*/  FFMA.FTZ R142, R93, R135, R28 ;  /* 0x000000875d8e7223 */ /* 0x000fe2000001001c */
[----:B------:R-:W-:Y:S01]  /*3c80*/  MOV R28, 0x3f800000 ;  /* 0x3f800000001c7802 */ /* 0x000fe20000000f00 */
[----:B------:R-:W-:-:S02]  /*3c90*/  FFMA.FTZ R141, R91, R144, -R97 ;  /* 0x000000905b8d7223 */ /* 0x000fc40000010861 */
[C---:B------:R-:W-:Y:S02]  /*3ca0*/  FMUL.FTZ R144, R99.reuse, -R144 ;  /* 0x8000009063907220 */ /* 0x040fe40000410000 */
[----:B------:R-:W-:Y:S01]  /*3cb0*/  FMUL.FTZ R97, R99, -R142 ;  /* 0x8000008e63617220 */ /* 0x000fe20000410000 */
[----:B------:R-:W4:Y:S01]  /*3cc0*/  @!P0 LDS.128 R28, [UR4+0x1980] ;  /* 0x00198004ff1c8984 */ /* 0x000f220008000c00 */
[C---:B------:R-:W-:Y:S01]  /*3cd0*/  FFMA.FTZ R143, R91.reuse, R96, R144 ;  /* 0x000000605b8f7223 */ /* 0x040fe20000010090 */
[----:B------:R-:W-:Y:S01]  /*3ce0*/  ISETP.NE.AND P0, PT, R108, 0x1f, PT ;  /* 0x0000001f6c00780c */ /* 0x000fe20003f05270 */
[----:B------:R-:W-:Y:S02]  /*3cf0*/  FFMA.FTZ R96, R91, R140, -R97 ;  /* 0x0000008c5b607223 */ /* 0x000fe40000010861 */
[C---:B0-----:R-:W-:Y:S02]  /*3d00*/  FMUL.FTZ R97, R101.reuse, R102 ;  /* 0x0000006665617220 */ /* 0x041fe40000410000 */
[----:B-1----:R-:W-:-:S02]  /*3d10*/  FMUL.FTZ R135, R101, R138 ;  /* 0x0000008a65877220 */ /* 0x002fc40000410000 */
[----:B--2---:R-:W-:Y:S02]  /*3d20*/  FMUL.FTZ R137, R101, R136 ;  /* 0x0000008865897220 */ /* 0x004fe40000410000 */
[----:B------:R-:W-:Y:S02]  /*3d30*/  FMUL.FTZ R139, R99, -R140 ;  /* 0x8000008c638b7220 */ /* 0x000fe40000410000 */
[-C--:B---3--:R-:W-:Y:S02]  /*3d40*/  FFMA.FTZ R140, R107, R134.reuse, R97 ;  /* 0x000000866b8c7223 */ /* 0x088fe40000010061 */
[----:B------:R-:W-:Y:S02]  /*3d50*/  FMUL.FTZ R134, R101, R134 ;  /* 0x0000008665867220 */ /* 0x000fe40000410000 */
[C---:B------:R-:W-:Y:S02]  /*3d60*/  FFMA.FTZ R136, R107.reuse, R136, -R135 ;  /* 0x000000886b887223 */ /* 0x040fe40000010887 */
[----:B------:R-:W-:-:S02]  /*3d70*/  FFMA.FTZ R138, R107, R138, R137 ;  /* 0x0000008a6b8a7223 */ /* 0x000fc40000010089 */
[C---:B------:R-:W-:Y:S02]  /*3d80*/  FMUL.FTZ R106, R67.reuse, R106 ;  /* 0x0000006a436a7220 */ /* 0x040fe40000410000 */
[----:B------:R-:W-:Y:S02]  /*3d90*/  FMUL.FTZ R104, R67, R104 ;  /* 0x0000006843687220 */ /* 0x000fe40000410000 */
[----:B------:R-:W-:Y:S01]  /*3da0*/  @P3 FFMA.FTZ R107, R107, R102, -R134 ;  /* 0x000000666b6b3223 */ /* 0x000fe20000010886 */
[----:B------:R-:W-:Y:S01]  /*3db0*/  FSEL R134, R101, R140, !P3 ;  /* 0x0000008c65867208 */ /* 0x000fe20005800000 */
[----:B------:R-:W-:Y:S02]  /*3dc0*/  @P3 FADD.FTZ R111, R111, R136 ;  /* 0x000000886f6f3221 */ /* 0x000fe40000010000 */
[----:B------:R-:W-:Y:S01]  /*3dd0*/  @P3 FADD.FTZ R105, R105, R138 ;  /* 0x0000008a69693221 */ /* 0x000fe20000010000 */
[----:B------:R-:W-:Y:S01]  /*3de0*/  ISETP.GT.U32.AND P3, PT, R108, 0x1d, PT ;  /* 0x0000001d6c00780c */ /* 0x000fe20003f64070 */
[----:B------:R-:W-:Y:S01]  /*3df0*/  FFMA.FTZ R97, R91, R142, R139 ;  /* 0x0000008e5b617223 */ /* 0x000fe2000001008b */
[----:B------:R0:W1:Y:S01]  /*3e00*/  SHFL.DOWN PT, R138, R96, 0x1, 0x1f ;  /* 0x08201f00608a7f89 */ /* 0x00006200000e0000 */
[----:B------:R-:W-:-:S02]  /*3e10*/  FADD.FTZ R101, R106, R141 ;  /* 0x0000008d6a657221 */ /* 0x000fc40000010000 */
        /* <DEDUP_REMOVED lines=20> */
.L_x_12202:
[----:B-12-4-:R-:W-:Y:S05]  /*3f60*/  BSYNC B0 ;  /* 0x0000000000007941 */ /* 0x016fea0003800000 */
.L_x_12201:
        /* <DEDUP_REMOVED lines=17> */
.L_x_12204:
[----:B------:R-:W-:Y:S05]  /*4080*/  BSYNC B0 ;  /* 0x0000000000007941 */ /* 0x000fea0003800000 */
.L_x_12203:
        /* <DEDUP_REMOVED lines=17> */
.L_x_12206:
[----:B------:R-:W-:Y:S05]  /*41a0*/  BSYNC B0 ;  /* 0x0000000000007941 */ /* 0x000fea0003800000 */
.L_x_12205:
        /* <DEDUP_REMOVED lines=17> */
.L_x_12208:
[----:B------:R-:W-:Y:S05]  /*42c0*/  BSYNC B0 ;  /* 0x0000000000007941 */ /* 0x000fea0003800000 */
.L_x_12207:
        /* <DEDUP_REMOVED lines=17> */
.L_x_12210:
[----:B------:R-:W-:Y:S05]  /*43e0*/  BSYNC B0 ;  /* 0x0000000000007941 */ /* 0x000fea0003800000 */
.L_x_12209:
[----:B------:R-:W-:Y:S01]  /*43f0*/  SHFL.DOWN PT, R139, R97, 0x1, 0x1f ;  /* 0x08201f00618b7f89 */ /* 0x000fe200000e0000 */
[-C--:B------:R-:W-:Y:S01]  /*4400*/  FMUL.FTZ R135, R134, R69.reuse ;  /* 0x0000004586877220 */ /* 0x080fe20000410000 */
[----:B------:R-:W-:Y:S01]  /*4410*/  ISETP.GT.AND P0, PT, R52, 0x1e, PT ;  /* 0x0000001e3400780c */ /* 0x000fe20003f04270 */
[-C--:B---3--:R-:W-:Y:S01]  /*4420*/  FMUL.FTZ R136, R134, R68.reuse ;  /* 0x0000004486887220 */ /* 0x088fe20000410000 */
[----:B-1----:R-:W1:Y:S01]  /*4430*/  SHFL.IDX PT, R138, R31, RZ, 0x1f ;  /* 0x00001fff1f8a7589 */ /* 0x002e6200000e0000 */
[C---:B------:R-:W-:Y:S01]  /*4440*/  FFMA.FTZ R134, R107.reuse, R68, -R135 ;  /* 0x000000446b867223 */ /* 0x040fe20000010887 */
[----:B------:R-:W-:Y:S01]  /*4450*/  BSSY B0, `(.L_x_12211) ;  /* 0x000015a000007945 */ /* 0x000fe20003800000 */
[----:B------:R-:W-:Y:S01]  /*4460*/  FFMA.FTZ R136, R107, R69, R136 ;  /* 0x000000456b887223 */ /* 0x000fe20000010088 */
[----:B------:R-:W3:Y:S01]  /*4470*/  SHFL.IDX PT, R137, R30, RZ, 0x1f ;  /* 0x00001fff1e897589 */ /* 0x000ee200000e0000 */
[----:B------:R-:W-:Y:S02]  /*4480*/  @P1 FADD.FTZ R68, R111, R134 ;  /* 0x000000866f441221 */ /* 0x000fe40000010000 */
[----:B------:R-:W-:Y:S01]  /*4490*/  @P1 FADD.FTZ R69, R105, R136 ;  /* 0x0000008869451221 */ /* 0x000fe20000010000 */
[----:B------:R-:W5:Y:S01]  /*44a0*/  SHFL.DOWN PT, R141, R96, 0x1, 0x1f ;  /* 0x08201f00608d7f89 */ /* 0x000f6200000e0000 */
[----:B------:R-:W-:-:S03]  /*44b0*/  ISETP.NE.AND P1, PT, R52, RZ, PT ;  /* 0x000000ff3400720c */ /* 0x000fc60003f25270 */
[----:B------:R-:W2:Y:S04]  /*44c0*/  SHFL.DOWN PT, R143, R101, 0x1, 0x1f ;  /* 0x08201f00658f7f89 */ /* 0x000ea800000e0000 */
[----:B0-----:R-:W0:Y:S04]  /*44d0*/  SHFL.DOWN PT, R142, R102, 0x1, 0x1f ;  /* 0x08201f00668e7f89 */ /* 0x001e2800000e0000 */
[----:B--2---:R-:W-:Y:S01]  /*44e0*/  SHFL.IDX PT, R97, R97, RZ, 0x1f ;  /* 0x00001fff61617589 */ /* 0x004fe200000e0000 */
[----:B-1--4-:R-:W-:-:S03]  /*44f0*/  @P2 FMUL.FTZ R140, R139, R138 ;  /* 0x0000008a8b8c2220 */ /* 0x012fc60000410000 */
[----:B------:R-:W-:Y:S01]  /*4500*/  SHFL.IDX PT, R96, R96, RZ, 0x1f ;  /* 0x00001fff60607589 */ /* 0x000fe200000e0000 */
[----:B---3--:R-:W-:-:S03]  /*4510*/  @P2 FMUL.FTZ R139, R139, R137 ;  /* 0x000000898b8b2220 */ /* 0x008fc60000410000 */
[----:B------:R-:W-:Y:S01]  /*4520*/  SHFL.IDX PT, R101, R101, RZ, 0x1f ;  /* 0x00001fff65657589 */ /* 0x000fe200000e0000 */
[----:B-----5:R-:W-:-:S03]  /*4530*/  @P2 FFMA.FTZ R140, R141, R137, -R140 ;  /* 0x000000898d8c2223 */ /* 0x020fc6000001088c */
[----:B------:R-:W-:Y:S01]  /*4540*/  SHFL.IDX PT, R102, R102, RZ, 0x1f ;  /* 0x00001fff66667589 */ /* 0x000fe200000e0000 */
[----:B------:R-:W-:Y:S02]  /*4550*/  @P2 FFMA.FTZ R139, R141, R138, R139 ;  /* 0x0000008a8d8b2223 */ /* 0x000fe4000001008b */
[----:B------:R-:W-:Y:S02]  /*4560*/  @P2 FADD.FTZ R137, R143, R140 ;  /* 0x0000008c8f892221 */ /* 0x000fe40000010000 */
[----:B0-----:R-:W-:Y:S01]  /*4570*/  @P2 FADD.FTZ R138, R142, R139 ;  /* 0x0000008b8e8a2221 */ /* 0x001fe20000010000 */
        /* <DEDUP_REMOVED lines=59> */
[----:B------:R-:W-:Y:S02]  /*4930*/  FMUL.FTZ R126, R121, -R117 ;  /* 0x80000075797e7220 */ /* 0x000fe40000410000 */
[----:B------:R-:W-:Y:S02]  /*4940*/  FADD.FTZ R120, RZ, R120 ;  /* 0x00000078ff787221 */ /* 0x000fe40000010000 */
[----:B------:R-:W-:Y:S02]  /*4950*/  FADD.FTZ R124, R85, R124 ;  /* 0x0000007c557c7221 */ /* 0x000fe40000010000 */
[-C--:B------:R-:W-:Y:S02]  /*4960*/  FMUL.FTZ R130, R121, -R118.reuse ;  /* 0x8000007679827220 */ /* 0x080fe40000410000 */
[----:B------:R-:W-:-:S02]  /*4970*/  FFMA.FTZ R126, R119, R118, -R126 ;  /* 0x00000076777e7223 */ /* 0x000fc4000001087e */
[C---:B------:R-:W-:Y:S02]  /*4980*/  FMUL.FTZ R35, R125.reuse, R120 ;  /* 0x000000787d237220 */ /* 0x040fe40000410000 */
[-C--:B------:R-:W-:Y:S02]  /*4990*/  FMUL.FTZ R125, R125, R124.reuse ;  /* 0x0000007c7d7d7220 */ /* 0x080fe40000410000 */
[----:B------:R-:W-:Y:S02]  /*49a0*/  FFMA.FTZ R121, R119, R117, R130 ;  /* 0x0000007577797223 */ /* 0x000fe40000010082 */
[----:B------:R-:W-:Y:S02]  /*49b0*/  FADD.FTZ R129, R129, R126 ;  /* 0x0000007e81817221 */ /* 0x000fe40000010000 */
[C---:B------:R-:W-:Y:S02]  /*49c0*/  FFMA.FTZ R35, R123.reuse, R124, -R35 ;  /* 0x0000007c7b237223 */ /* 0x040fe40000010823 */
[----:B------:R-:W-:-:S02]  /*49d0*/  FFMA.FTZ R119, R123, R120, R125 ;  /* 0x000000787b777223 */ /* 0x000fc4000001007d */
[----:B------:R-:W-:Y:S02]  /*49e0*/  FADD.FTZ R128, -R128, R121 ;  /* 0x0000007980807221 */ /* 0x000fe40000010100 */
[----:B------:R-:W-:Y:S02]  /*49f0*/  FMUL.FTZ R121, R98, -R129 ;  /* 0x8000008162797220 */ /* 0x000fe40000410000 */
[----:B------:R-:W-:Y:S02]  /*4a00*/  FADD.FTZ R35, R86, R35 ;  /* 0x0000002356237221 */ /* 0x000fe40000010000 */
[----:B------:R-:W-:Y:S02]  /*4a10*/  FADD.FTZ R119, RZ, R119 ;  /* 0x00000077ff777221 */ /* 0x000fe40000010000 */
[-C--:B------:R-:W-:Y:S02]  /*4a20*/  FMUL.FTZ R126, R98, -R128.reuse ;  /* 0x80000080627e7220 */ /* 0x080fe40000410000 */
[----:B------:R-:W-:-:S02]  /*4a30*/  FFMA.FTZ R121, R93, R128, R121 ;  /* 0x000000805d797223 */ /* 0x000fc40000010079 */
[C---:B------:R-:W-:Y:S02]  /*4a40*/  FMUL.FTZ R98, R94.reuse, R35 ;  /* 0x000000235e627220 */ /* 0x040fe40000410000 */
[----:B------:R-:W-:Y:S02]  /*4a50*/  FMUL.FTZ R94, R94, R119 ;  /* 0x000000775e5e7220 */ /* 0x000fe40000410000 */
[----:B------:R-:W-:Y:S02]  /*4a60*/  FFMA.FTZ R126, R93, R129, -R126 ;  /* 0x000000815d7e7223 */ /* 0x000fe4000001087e */
[----:B------:R-:W-:Y:S02]  /*4a70*/  FADD.FTZ R132, -R132, R121 ;  /* 0x0000007984847221 */ /* 0x000fe40000010100 */
[----:B------:R-:W-:Y:S02]  /*4a80*/  FFMA.FTZ R130, R100, R35, -R94 ;  /* 0x0000002364827223 */ /* 0x000fe4000001085e */
[----:B------:R-:W-:-:S02]  /*4a90*/  FADD.FTZ R94, R103, R126 ;  /* 0x0000007e675e7221 */ /* 0x000fc40000010000 */
[C---:B------:R-:W-:Y:S02]  /*4aa0*/  FMUL.FTZ R93, R99.reuse, -R132 ;  /* 0x80000084635d7220 */ /* 0x040fe40000410000 */
[----:B------:R-:W-:Y:S02]  /*4ab0*/  FFMA.FTZ R98, R100, R119, R98 ;  /* 0x0000007764627223 */ /* 0x000fe40000010062 */
[-C--:B------:R-:W-:Y:S02]  /*4ac0*/  FMUL.FTZ R99, R99, -R94.reuse ;  /* 0x8000005e63637220 */ /* 0x080fe40000410000 */
[----:B------:R-:W-:Y:S02]  /*4ad0*/  FFMA.FTZ R93, R91, R94, -R93 ;  /* 0x0000005e5b5d7223 */ /* 0x000fe4000001085d */
[----:B------:R-:W-:Y:S02]  /*4ae0*/  FADD.FTZ R98, RZ, R98 ;  /* 0x00000062ff627221 */ /* 0x000fe40000010000 */
[----:B------:R-:W-:-:S02]  /*4af0*/  FADD.FTZ R130, R87, R130 ;  /* 0x0000008257827221 */ /* 0x000fc40000010000 */
[----:B------:R-:W-:Y:S02]  /*4b00*/  FFMA.FTZ R99, R91, R132, R99 ;  /* 0x000000845b637223 */ /* 0x000fe40000010063 */
[----:B------:R-:W-:Y:S02]  /*4b10*/  FADD.FTZ R106, R106, R93 ;  /* 0x0000005d6a6a7221 */ /* 0x000fe40000010000 */
[C---:B------:R-:W-:Y:S02]  /*4b20*/  FMUL.FTZ R103, R95.reuse, R98 ;  /* 0x000000625f677220 */ /* 0x040fe40000410000 */
[----:B------:R-:W-:Y:S02]  /*4b30*/  FMUL.FTZ R123, R95, R130 ;  /* 0x000000825f7b7220 */ /* 0x000fe40000410000 */
[----:B------:R-:W-:Y:S02]  /*4b40*/  FADD.FTZ R104, -R104, R99 ;  /* 0x0000006368687221 */ /* 0x000fe40000010100 */
[----:B------:R-:W-:-:S02]  /*4b50*/  FMUL.FTZ R91, R106, R63 ;  /* 0x0000003f6a5b7220 */ /* 0x000fc40000410000 */
[C---:B------:R-:W-:Y:S02]  /*4b60*/  FFMA.FTZ R103, R92.reuse, R130, -R103 ;  /* 0x000000825c677223 */ /* 0x040fe40000010867 */
[----:B------:R-:W-:Y:S02]  /*4b70*/  FFMA.FTZ R123, R92, R98, R123 ;  /* 0x000000625c7b7223 */ /* 0x000fe4000001007b */
[----:B------:R-:W-:Y:S02]  /*4b80*/  FFMA.FTZ R92, R67, R32, RZ ;  /* 0x00000020435c7223 */ /* 0x000fe400000100ff */
[-C--:B------:R-:W-:Y:S02]  /*4b90*/  FFMA.FTZ R100, R8, -R63.reuse, R32 ;  /* 0x8000003f08647223 */ /* 0x080fe40000010020 */
[----:B------:R-:W-:Y:S02]  /*4ba0*/  FMUL.FTZ R93, R104, R63 ;  /* 0x0000003f685d7220 */ /* 0x000fe40000410000 */
[----:B------:R-:W-:-:S02]  /*4bb0*/  FMUL.FTZ R32, R68, R91 ;  /* 0x0000005b44207220 */ /* 0x000fc40000410000 */
[----:B------:R-:W-:Y:S02]  /*4bc0*/  FFMA.FTZ R99, R78, R33, R92 ;  /* 0x000000214e637223 */ /* 0x000fe4000001005c */
[-C--:B------:R-:W-:Y:S02]  /*4bd0*/  FFMA.FTZ R95, R9, -R64.reuse, R33 ;  /* 0x80000040095f7223 */ /* 0x080fe40000010021 */
[-C--:B------:R-:W-:Y:S02]  /*4be0*/  FFMA.FTZ R33, R100, R93.reuse, -R32 ;  /* 0x0000005d64217223 */ /* 0x080fe40000010820 */
[-C--:B------:R-:W-:Y:S02]  /*4bf0*/  FMUL.FTZ R92, R94, R64.reuse ;  /* 0x000000405e5c7220 */ /* 0x080fe40000410000 */
[----:B------:R-:W-:Y:S02]  /*4c00*/  FMUL.FTZ R126, R132, R64 ;  /* 0x00000040847e7220 */ /* 0x000fe40000410000 */
[----:B------:R-:W-:-:S02]  /*4c10*/  FMUL.FTZ R93, R68, R93 ;  /* 0x0000005d445d7220 */ /* 0x000fc40000410000 */
[----:B------:R-:W-:Y:S02]  /*4c20*/  FFMA.FTZ R125, R79, R34, R99 ;  /* 0x000000224f7d7223 */ /* 0x000fe40000010063 */
[C---:B------:R-:W-:Y:S02]  /*4c30*/  FMUL.FTZ R121, R109.reuse, R92 ;  /* 0x0000005c6d797220 */ /* 0x040fe40000410000 */
[----:B------:R-:W-:Y:S02]  /*4c40*/  FMUL.FTZ R99, R109, R126 ;  /* 0x0000007e6d637220 */ /* 0x000fe40000410000 */
[----:B------:R-:W-:Y:S02]  /*4c50*/  FFMA.FTZ R32, R91, R100, R93 ;  /* 0x000000645b207223 */ /* 0x000fe4000001005d */
[----:B------:R-:W-:Y:S02]  /*4c60*/  FMUL.FTZ R93, R129, R65 ;  /* 0x00000041815d7220 */ /* 0x000fe40000410000 */
[----:B------:R-:W-:-:S02]  /*4c70*/  FFMA.FTZ R134, R95, R126, -R121 ;  /* 0x0000007e5f867223 */ /* 0x000fc40000010879 */
[----:B------:R-:W-:Y:S02]  /*4c80*/  FFMA.FTZ R99, R92, R95, R99 ;  /* 0x0000005f5c637223 */ /* 0x000fe40000010063 */
[----:B------:R-:W-:Y:S02]  /*4c90*/  FADD.FTZ R32, RZ, R32 ;  /* 0x00000020ff207221 */ /* 0x000fe40000010000 */
[-C--:B------:R-:W-:Y:S02]  /*4ca0*/  FMUL.FTZ R121, R128, R65.reuse ;  /* 0x0000004180797220 */ /* 0x080fe40000410000 */
[----:B------:R-:W-:Y:S02]  /*4cb0*/  FFMA.FTZ R126, R10, -R65, R34 ;  /* 0x800000410a7e7223 */ /* 0x000fe40000010022 */
[----:B------:R-:W-:Y:S02]  /*4cc0*/  FADD.FTZ R33, RZ, R33 ;  /* 0x00000021ff217221 */ /* 0x000fe40000010000 */
[----:B------:R-:W-:-:S02]  /*4cd0*/  FMUL.FTZ R34, R110, R93 ;  /* 0x0000005d6e227220 */ /* 0x000fc40000410000 */
[----:B------:R-:W-:Y:S02]  /*4ce0*/  FADD.FTZ R99, R32, R99 ;  /* 0x0000006320637221 */ /* 0x000fe40000010000 */
[-C--:B------:R-:W-:Y:S02]  /*4cf0*/  FMUL.FTZ R32, R110, R121.reuse ;  /* 0x000000796e207220 */ /* 0x080fe40000410000 */
[----:B------:R-:W-:Y:S02]  /*4d00*/  FMUL.FTZ R136, R117, R66 ;  /* 0x0000004275887220 */ /* 0x000fe40000410000 */
[----:B------:R-:W-:Y:S02]  /*4d10*/  FADD.FTZ R33, R33, R134 ;  /* 0x0000008621217221 */ /* 0x000fe40000010000 */
[----:B------:R-:W-:Y:S02]  /*4d20*/  FFMA.FTZ R134, R126, R121, -R34 ;  /* 0x000000797e867223 */ /* 0x000fe40000010822 */
[----:B------:R-:W-:-:S02]  /*4d30*/  FFMA.FTZ R125, R80, R122, R125 ;  /* 0x0000007a507d7223 */ /* 0x000fc4000001007d */
[-C--:B------:R-:W-:Y:S02]  /*4d40*/  FFMA.FTZ R121, R11, -R66.reuse, R122 ;  /* 0x800000420b797223 */ /* 0x080fe4000001007a */
[----:B------:R-:W-:Y:S02]  /*4d50*/  FMUL.FTZ R122, R118, R66 ;  /* 0x00000042767a7220 */ /* 0x000fe40000410000 */
[----:B------:R-:W-:Y:S02]  /*4d60*/  FFMA.FTZ R34, R93, R126, R32 ;  /* 0x0000007e5d227223 */ /* 0x000fe40000010020 */
[C---:B------:R-:W-:Y:S02]  /*4d70*/  FMUL.FTZ R127, R115.reuse, R136 ;  /* 0x00000088737f7220 */ /* 0x040fe40000410000 */
[----:B------:R-:W-:Y:S02]  /*4d80*/  FMUL.FTZ R131, R115, R122 ;  /* 0x0000007a73837220 */ /* 0x000fe40000410000 */
[----:B------:R-:W-:-:S02]  /*4d90*/  FADD.FTZ R34, R99, R34 ;  /* 0x0000002263227221 */ /* 0x000fc40000010000 */
[----:B------:R-:W-:Y:S02]  /*4da0*/  FFMA.FTZ R127, R122, R121, R127 ;  /* 0x000000797a7f7223 */ /* 0x000fe4000001007f */
[----:B------:R-:W-:Y:S02]  /*4db0*/  FMUL.FTZ R99, R114, R59 ;  /* 0x0000003b72637220 */ /* 0x000fe40000410000 */
[----:B------:R-:W-:Y:S02]  /*4dc0*/  FADD.FTZ R33, R33, R134 ;  /* 0x0000008621217221 */ /* 0x000fe40000010000 */
[----:B------:R-:W-:Y:S02]  /*4dd0*/  FFMA.FTZ R136, R121, R136, -R131 ;  /* 0x0000008879887223 */ /* 0x000fe40000010883 */
[----:B------:R-:W-:Y:S02]  /*4de0*/  FADD.FTZ R34, R34, R127 ;  /* 0x0000007f22227221 */ /* 0x000fe40000010000 */
[----:B------:R-:W-:-:S02]  /*4df0*/  FFMA.FTZ R125, R81, R124, R125 ;  /* 0x0000007c517d7223 */ /* 0x000fc4000001007d */
[----:B------:R-:W-:Y:S02]  /*4e00*/  FADD.FTZ R134, -R85, R124 ;  /* 0x0000007c55867221 */ /* 0x000fe40000010100 */
[----:B------:R-:W-:Y:S02]  /*4e10*/  FMUL.FTZ R127, R116, R59 ;  /* 0x0000003b747f7220 */ /* 0x000fe40000410000 */
[----:B------:R-:W-:Y:S02]  /*4e20*/  FMUL.FTZ R124, R120, R99 ;  /* 0x00000063787c7220 */ /* 0x000fe40000410000 */
[----:B------:R-:W-:Y:S02]  /*4e30*/  FADD.FTZ R33, R33, R136 ;  /* 0x0000008821217221 */ /* 0x000fe40000010000 */
[-C--:B------:R-:W-:Y:S02]  /*4e40*/  FFMA.FTZ R136, R134, R127.reuse, -R124 ;  /* 0x0000007f86887223 */ /* 0x080fe4000001087c */
[----:B------:R-:W-:-:S02]  /*4e50*/  FMUL.FTZ R127, R120, R127 ;  /* 0x0000007f787f7220 */ /* 0x000fc40000410000 */
[----:B------:R-:W-:Y:S02]  /*4e60*/  FMUL.FTZ R138, R113, R60 ;  /* 0x0000003c718a7220 */ /* 0x000fe40000410000 */
[----:B------:R-:W-:Y:S02]  /*4e70*/  FFMA.FTZ R131, R82, R35, R125 ;  /* 0x0000002352837223 */ /* 0x000fe4000001007d */
[----:B------:R-:W-:Y:S02]  /*4e80*/  FFMA.FTZ R32, R67, -R68, RZ ;  /* 0x8000004443207223 */ /* 0x000fe400000100ff */
[----:B------:R-:W-:Y:S02]  /*4e90*/  FADD.FTZ R125, -R86, R35 ;  /* 0x00000023567d7221 */ /* 0x000fe40000010100 */
[----:B------:R-:W-:Y:S02]  /*4ea0*/  FMUL.FTZ R124, R112, R60 ;  /* 0x0000003c707c7220 */ /* 0x000fe40000410000 */
[----:B------:R-:W-:-:S02]  /*4eb0*/  FFMA.FTZ R127, R99, R134, R127 ;  /* 0x00000086637f7223 */ /* 0x000fc4000001007f */
[C---:B------:R-:W-:Y:S02]  /*4ec0*/  FMUL.FTZ R35, R119.reuse, R138 ;  /* 0x0000008a77237220 */ /* 0x040fe40000410000 */
[----:B------:R-:W-:Y:S02]  /*4ed0*/  FFMA.FTZ R32, R78, -R109, R32 ;  /* 0x8000006d4e207223 */ /* 0x000fe40000010020 */
[----:B------:R-:W-:Y:S02]  /*4ee0*/  FMUL.FTZ R135, R119, R124 ;  /* 0x0000007c77877220 */ /* 0x000fe40000410000 */
[----:B------:R-:W-:Y:S02]  /*4ef0*/  FADD.FTZ R34, R34, R127 ;  /* 0x0000007f22227221 */ /* 0x000fe40000010000 */
[----:B------:R-:W-:Y:S02]  /*4f00*/  FFMA.FTZ R35, R124, R125, R35 ;  /* 0x0000007d7c237223 */ /* 0x000fe40000010023 */
[----:B------:R-:W-:-:S02]  /*4f10*/  FADD.FTZ R137, R88, R103 ;  /* 0x0000006758897221 */ /* 0x000fc40000010000 */
[----:B------:R-:W-:Y:S02]  /*4f20*/  FMUL.FTZ R103, R105, R61 ;  /* 0x0000003d69677220 */ /* 0x000fe40000410000 */
[----:B------:R-:W-:Y:S02]  /*4f30*/  FFMA.FTZ R32, R79, -R110, R32 ;  /* 0x8000006e4f207223 */ /* 0x000fe40000010020 */
[----:B------:R-:W-:Y:S02]  /*4f40*/  FFMA.FTZ R138, R125, R138, -R135 ;  /* 0x0000008a7d8a7223 */ /* 0x000fe40000010887 */
[----:B------:R-:W-:Y:S02]  /*4f50*/  FADD.FTZ R33, R33, R136 ;  /* 0x0000008821217221 */ /* 0x000fe40000010000 */
[----:B------:R-:W-:Y:S02]  /*4f60*/  FADD.FTZ R34, R34, R35 ;  /* 0x0000002322227221 */ /* 0x000fe40000010000 */
[----:B------:R-:W-:-:S02]  /*4f70*/  FFMA.FTZ R131, R83, R130, R131 ;  /* 0x0000008253837223 */ /* 0x000fc40000010083 */
[----:B------:R-:W-:Y:S02]  /*4f80*/  FADD.FTZ R136, -R87, R130 ;  /* 0x0000008257887221 */ /* 0x000fe40000010100 */
[----:B------:R-:W-:Y:S02]  /*4f90*/  FMUL.FTZ R35, R111, R61 ;  /* 0x0000003d6f237220 */ /* 0x000fe40000410000 */
[----:B------:R-:W-:Y:S02]  /*4fa0*/  FMUL.FTZ R135, R98, R103 ;  /* 0x0000006762877220 */ /* 0x000fe40000410000 */
[----:B------:R-:W-:Y:S02]  /*4fb0*/  FADD.FTZ R127, RZ, R123 ;  /* 0x0000007bff7f7221 */ /* 0x000fe40000010000 */
[----:B------:R-:W-:Y:S02]  /*4fc0*/  FMUL.FTZ R130, R69, R62 ;  /* 0x0000003e45827220 */ /* 0x000fe40000410000 */
[----:B------:R-:W-:-:S02]  /*4fd0*/  FFMA.FTZ R32, R80, -R115, R32 ;  /* 0x8000007350207223 */ /* 0x000fc40000010020 */
[----:B------:R-:W-:Y:S02]  /*4fe0*/  FFMA.FTZ R131, R84, R137, R131 ;  /* 0x0000008954837223 */ /* 0x000fe40000010083 */
[----:B------:R-:W-:Y:S02]  /*4ff0*/  FADD.FTZ R123, -R88, R137 ;  /* 0x00000089587b7221 */ /* 0x000fe40000010100 */
[-C--:B------:R-:W-:Y:S01]  /*5000*/  FFMA.FTZ R140, R136, R35.reuse, -R135 ;  /* 0x00000023888c7223 */ /* 0x080fe20000010887 */
[----:B------:R-:W0:Y:S01]  /*5010*/  SHFL.DOWN PT, R139, R131, 0x1, 0x1f ;  /* 0x08201f00838b7f89 */ /* 0x000e2200000e0000 */
[----:B------:R-:W-:Y:S02]  /*5020*/  FMUL.FTZ R142, R107, R62 ;  /* 0x0000003e6b8e7220 */ /* 0x000fe40000410000 */
[----:B------:R-:W-:Y:S02]  /*5030*/  FMUL.FTZ R137, R127, R130 ;  /* 0x000000827f897220 */ /* 0x000fe40000410000 */
[----:B------:R-:W-:-:S02]  /*5040*/  FMUL.FTZ R35, R98, R35 ;  /* 0x0000002362237220 */ /* 0x000fc40000410000 */
[----:B------:R-:W-:Y:S02]  /*5050*/  FFMA.FTZ R32, R81, -R120, R32 ;  /* 0x8000007851207223 */ /* 0x000fe40000010020 */
[----:B------:R-:W-:Y:S02]  /*5060*/  FADD.FTZ R33, R33, R138 ;  /* 0x0000008a21217221 */ /* 0x000fe40000010000 */
[----:B------:R-:W-:Y:S02]  /*5070*/  FFMA.FTZ R138, R123, R142, -R137 ;  /* 0x0000008e7b8a7223 */ /* 0x000fe40000010889 */
        /* <DEDUP_REMOVED lines=29> */
[----:B----4-:R-:W-:-:S03]  /*5250*/  @!P0 FADD.FTZ R32, R32, R137 ;  /* 0x0000008920208221 */ /* 0x010fc60000010000 */
[----:B------:R-:W2:Y:S01]  /*5260*/  SHFL.DOWN PT, R138, R33, 0x2, 0x1f ;  /* 0x08401f00218a7f89 */ /* 0x000ea200000e0000 */
[----:B------:R-:W-:-:S03]  /*5270*/  ISETP.GT.AND P0, PT, R52, 0x1d, PT ;  /* 0x0000001d3400780c */ /* 0x000fc60003f04270 */
[----:B------:R-:W3:Y:S10]  /*5280*/  SHFL.DOWN PT, R135, R32, 0x2, 0x1f ;  /* 0x08401f0020877f89 */ /* 0x000ef400000e0000 */
[----:B0-----:R-:W-:-:S02]  /*5290*/  @!P0 FADD.FTZ R34, R34, R131 ;  /* 0x0000008322228221 */ /* 0x001fc40000010000 */
[----:B------:R-:W-:-:S03]  /*52a0*/  FMUL.FTZ R131, R43, R69 ;  /* 0x000000452b837220 */ /* 0x000fc60000410000 */
[----:B------:R-:W0:Y:S01]  /*52b0*/  SHFL.DOWN PT, R141, R34, 0x4, 0x1f ;  /* 0x08801f00228d7f89 */ /* 0x000e2200000e0000 */
[----:B-1----:R-:W-:Y:S02]  /*52c0*/  @!P0 FADD.FTZ R35, R35, R140 ;  /* 0x0000008c23238221 */ /* 0x002fe40000010000 */
[----:B--2---:R-:W-:-:S03]  /*52d0*/  @!P0 FADD.FTZ R33, R33, R138 ;  /* 0x0000008a21218221 */ /* 0x004fc60000010000 */
[----:B------:R-:W1:Y:S01]  /*52e0*/  SHFL.DOWN PT, R142, R35, 0x4, 0x1f ;  /* 0x08801f00238e7f89 */ /* 0x000e6200000e0000 */
[-C--:B------:R-:W-:Y:S02]  /*52f0*/  FFMA.FTZ R138, R42, R107.reuse, -R131 ;  /* 0x0000006b2a8a7223 */ /* 0x080fe40000010883 */
[----:B---3--:R-:W-:Y:S01]  /*5300*/  @!P0 FADD.FTZ R32, R32, R135 ;  /* 0x0000008720208221 */ /* 0x008fe20000010000 */
[----:B------:R-:W2:Y:S01]  /*5310*/  SHFL.DOWN PT, R140, R33, 0x4, 0x1f ;  /* 0x08801f00218c7f89 */ /* 0x000ea200000e0000 */
[----:B------:R-:W-:Y:S01]  /*5320*/  ISETP.GT.AND P0, PT, R52, 0x1b, PT ;  /* 0x0000001b3400780c */ /* 0x000fe20003f04270 */
[----:B------:R-:W-:Y:S02]  /*5330*/  FMUL.FTZ R137, R127, R138 ;  /* 0x0000008a7f897220 */ /* 0x000fe40000410000 */
[----:B------:R-:W3:Y:S01]  /*5340*/  SHFL.DOWN PT, R139, R32, 0x4, 0x1f ;  /* 0x08801f00208b7f89 */ /* 0x000ee200000e0000 */
[----:B------:R-:W-:Y:S02]  /*5350*/  FMUL.FTZ R127, R97, R30 ;  /* 0x0000001e617f7220 */ /* 0x000fe40000410000 */
[----:B------:R-:W-:-:S02]  /*5360*/  FMUL.FTZ R135, R43, R107 ;  /* 0x0000006b2b877220 */ /* 0x000fc40000410000 */
[CC--:B------:R-:W-:Y:S02]  /*5370*/  FMUL.FTZ R107, R97.reuse, R31.reuse ;  /* 0x0000001f616b7220 */ /* 0x0c0fe40000410000 */
[C---:B------:R-:W-:Y:S02]  /*5380*/  FFMA.FTZ R127, R96.reuse, R31, R127 ;  /* 0x0000001f607f7223 */ /* 0x040fe4000001007f */
[C---:B------:R-:W-:Y:S02]  /*5390*/  FMUL.FTZ R31, R97.reuse, R29 ;  /* 0x0000001d611f7220 */ /* 0x040fe40000410000 */
[----:B------:R-:W-:Y:S02]  /*53a0*/  FFMA.FTZ R30, R96, R30, -R107 ;  /* 0x0000001e601e7223 */ /* 0x000fe4000001086b */
[----:B0-----:R-:W-:Y:S02]  /*53b0*/  @!P0 FADD.FTZ R34, R34, R141 ;  /* 0x0000008d22228221 */ /* 0x001fe40000010000 */
[----:B------:R-:W-:-:S02]  /*53c0*/  FMUL.FTZ R97, R97, R28 ;  /* 0x0000001c61617220 */ /* 0x000fc40000410000 */
[----:B-1----:R-:W-:Y:S01]  /*53d0*/  @!P0 FADD.FTZ R35, R35, R142 ;  /* 0x0000008e23238221 */ /* 0x002fe20000010000 */
[----:B------:R-:W0:Y:S01]  /*53e0*/  SHFL.DOWN PT, R107, R34, 0x8, 0x1f ;  /* 0x09001f00226b7f89 */ /* 0x000e2200000e0000 */
[----:B------:R-:W-:Y:S02]  /*53f0*/  FFMA.FTZ R28, R96, R28, -R31 ;  /* 0x0000001c601c7223 */ /* 0x000fe4000001081f */
[----:B--2---:R-:W-:Y:S02]  /*5400*/  @!P0 FADD.FTZ R33, R33, R140 ;  /* 0x0000008c21218221 */ /* 0x004fe40000010000 */
[----:B------:R-:W-:Y:S01]  /*5410*/  FADD.FTZ R30, R101, R30 ;  /* 0x0000001e651e7221 */ /* 0x000fe20000010000 */
[----:B------:R-:W1:Y:S01]  /*5420*/  SHFL.DOWN PT, R140, R35, 0x8, 0x1f ;  /* 0x09001f00238c7f89 */ /* 0x000e6200000e0000 */
[----:B---3--:R-:W-:Y:S01]  /*5430*/  @!P0 FADD.FTZ R32, R32, R139 ;  /* 0x0000008b20208221 */ /* 0x008fe20000010000 */
[----:B------:R-:W-:Y:S01]  /*5440*/  ISETP.GT.AND P0, PT, R52, 0x17, PT ;  /* 0x000000173400780c */ /* 0x000fe20003f04270 */
[----:B------:R-:W-:-:S02]  /*5450*/  FADD.FTZ R31, R102, R127 ;  /* 0x0000007f661f7221 */ /* 0x000fc40000010000 */
[----:B------:R-:W2:Y:S01]  /*5460*/  SHFL.DOWN PT, R102, R33, 0x8, 0x1f ;  /* 0x09001f0021667f89 */ /* 0x000ea200000e0000 */
[C---:B------:R-:W-:Y:S02]  /*5470*/  FMUL.FTZ R131, R43.reuse, R105 ;  /* 0x000000692b837220 */ /* 0x040fe40000410000 */
[----:B------:R-:W-:Y:S01]  /*5480*/  FFMA.FTZ R29, R96, R29, R97 ;  /* 0x0000001d601d7223 */ /* 0x000fe20000010061 */
[----:B------:R-:W3:Y:S01]  /*5490*/  SHFL.DOWN PT, R101, R32, 0x8, 0x1f ;  /* 0x09001f0020657f89 */ /* 0x000ee200000e0000 */
[-C--:B------:R-:W-:Y:S02]  /*54a0*/  FFMA.FTZ R131, R42, R111.reuse, -R131 ;  /* 0x0000006f2a837223 */ /* 0x080fe40000010883 */
[----:B------:R-:W-:Y:S01]  /*54b0*/  FMUL.FTZ R111, R43, R111 ;  /* 0x0000006f2b6f7220 */ /* 0x000fe20000410000 */
[----:B------:R4:W-:Y:S01]  /*54c0*/  @!P2 STS.128 [UR4+0x1980], R28 ;  /* 0x0019801cff00a988 */ /* 0x0009e20008000c04 */
[----:B------:R-:W-:Y:S02]  /*54d0*/  FMUL.FTZ R131, R98, R131 ;  /* 0x0000008362837220 */ /* 0x000fe40000410000 */
[----:B------:R-:W-:-:S02]  /*54e0*/  FFMA.FTZ R111, R42, R105, R111 ;  /* 0x000000692a6f7223 */ /* 0x000fc4000001006f */
[----:B------:R-:W-:Y:S02]  /*54f0*/  FFMA.FTZ R138, R42, R69, R135 ;  /* 0x000000452a8a7223 */ /* 0x000fe40000010087 */
[----:B------:R-:W-:Y:S02]  /*5500*/  FFMA.FTZ R111, R111, R136, R131 ;  /* 0x000000886f6f7223 */ /* 0x000fe40000010083 */
[----:B0-----:R-:W-:Y:S02]  /*5510*/  @!P0 FADD.FTZ R34, R34, R107 ;  /* 0x0000006b22228221 */ /* 0x001fe40000010000 */
[----:B-1----:R-:W-:Y:S02]  /*5520*/  @!P0 FADD.FTZ R35, R35, R140 ;  /* 0x0000008c23238221 */ /* 0x002fe40000010000 */
[----:B------:R-:W-:Y:S02]  /*5530*/  FFMA.FTZ R138, R138, R123, R137 ;  /* 0x0000007b8a8a7223 */ /* 0x000fe40000010089 */
[----:B----4-:R-:W-:-:S02]  /*5540*/  FMUL.FTZ R28, R43, R118 ;  /* 0x000000762b1c7220 */ /* 0x010fc40000410000 */
[----:B--2---:R-:W-:Y:S02]  /*5550*/  @!P0 FADD.FTZ R33, R33, R102 ;  /* 0x0000006621218221 */ /* 0x004fe40000010000 */
[----:B------:R-:W-:Y:S01]  /*5560*/  FFMA.FTZ R111, R6, R105, R111 ;  /* 0x00000069066f7223 */ /* 0x000fe2000001006f */
[----:B------:R-:W-:Y:S01]  /*5570*/  SHFL.DOWN PT, R102, R35, 0x10, 0x1f ;  /* 0x0a001f0023667f89 */ /* 0x000fe200000e0000 */
[----:B---3--:R-:W-:Y:S01]  /*5580*/  @!P0 FADD.FTZ R32, R32, R101 ;  /* 0x0000006520208221 */ /* 0x008fe20000010000 */
[----:B------:R-:W-:Y:S01]  /*5590*/  ISETP.GT.AND P0, PT, R52, 0xf, PT ;  /* 0x0000000f3400780c */ /* 0x000fe20003f04270 */
[----:B------:R-:W-:Y:S01]  /*55a0*/  FMUL.FTZ R97, R43, R112 ;  /* 0x000000702b617220 */ /* 0x000fe20000410000 */
[----:B------:R-:W0:Y:S01]  /*55b0*/  SHFL.DOWN PT, R105, R34, 0x10, 0x1f ;  /* 0x0a001f0022697f89 */ /* 0x000e2200000e0000 */
[----:B------:R-:W-:Y:S02]  /*55c0*/  FFMA.FTZ R96, R7, R69, R138 ;  /* 0x0000004507607223 */ /* 0x000fe4000001008a */
[----:B------:R-:W-:Y:S01]  /*55d0*/  FFMA.FTZ R28, R42, R117, -R28 ;  /* 0x000000752a1c7223 */ /* 0x000fe2000001081c */
[----:B------:R-:W1:Y:S01]  /*55e0*/  SHFL.DOWN PT, R30, R33, 0x10, 0x1f ;  /* 0x0a001f00211e7f89 */ /* 0x000e6200000e0000 */
[----:B------:R-:W-:-:S02]  /*55f0*/  FMUL.FTZ R69, R43, R114 ;  /* 0x000000722b457220 */ /* 0x000fc40000410000 */
[C---:B------:R-:W-:Y:S01]  /*5600*/  FMUL.FTZ R117, R43.reuse, R117 ;  /* 0x000000752b757220 */ /* 0x040fe20000410000 */
[----:B------:R-:W2:Y:S01]  /*5610*/  SHFL.DOWN PT, R101, R32, 0x10, 0x1f ;  /* 0x0a001f0020657f89 */ /* 0x000ea200000e0000 */
[----:B------:R-:W-:Y:S02]  /*5620*/  FMUL.FTZ R29, R43, R129 ;  /* 0x000000812b1d7220 */ /* 0x000fe40000410000 */
[C---:B------:R-:W-:Y:S02]  /*5630*/  FFMA.FTZ R98, R42.reuse, R113, -R97 ;  /* 0x000000712a627223 */ /* 0x040fe40000010861 */
[----:B------:R-:W-:Y:S02]  /*5640*/  FMUL.FTZ R115, R115, R28 ;  /* 0x0000001c73737220 */ /* 0x000fe40000410000 */
[C---:B------:R-:W-:Y:S02]  /*5650*/  FFMA.FTZ R97, R42.reuse, R116, -R69 ;  /* 0x000000742a617223 */ /* 0x040fe40000010845 */
[----:B------:R-:W-:-:S02]  /*5660*/  FFMA.FTZ R28, R42, R118, R117 ;  /* 0x000000762a1c7223 */ /* 0x000fc40000010075 */
[----:B------:R-:W-:Y:S02]  /*5670*/  FFMA.FTZ R31, R42, R128, -R29 ;  /* 0x000000802a1f7223 */ /* 0x000fe4000001081d */
[C---:B------:R-:W-:Y:S02]  /*5680*/  FMUL.FTZ R69, R43.reuse, R116 ;  /* 0x000000742b457220 */ /* 0x040fe40000410000 */
[----:B------:R-:W-:Y:S02]  /*5690*/  FMUL.FTZ R29, R43, R94 ;  /* 0x0000005e2b1d7220 */ /* 0x000fe40000410000 */
[----:B------:R-:W-:Y:S02]  /*56a0*/  FFMA.FTZ R115, R28, R121, R115 ;  /* 0x000000791c737223 */ /* 0x000fe40000010073 */
[----:B------:R-:W-:Y:S02]  /*56b0*/  FMUL.FTZ R97, R120, R97 ;  /* 0x0000006178617220 */ /* 0x000fe40000410000 */
[----:B------:R-:W-:-:S02]  /*56c0*/  FFMA.FTZ R69, R42, R114, R69 ;  /* 0x000000722a457223 */ /* 0x000fc40000010045 */
[----:B------:R-:W-:Y:S02]  /*56d0*/  FFMA.FTZ R28, R42, R132, -R29 ;  /* 0x000000842a1c7223 */ /* 0x000fe4000001081d */
[C---:B------:R-:W-:Y:S02]  /*56e0*/  FMUL.FTZ R29, R43.reuse, R106 ;  /* 0x0000006a2b1d7220 */ /* 0x040fe40000410000 */
[----:B------:R-:W-:Y:S02]  /*56f0*/  FMUL.FTZ R110, R110, R31 ;  /* 0x0000001f6e6e7220 */ /* 0x000fe40000410000 */
[----:B------:R-:W-:Y:S02]  /*5700*/  FMUL.FTZ R113, R43, R113 ;  /* 0x000000712b717220 */ /* 0x000fe40000410000 */
[----:B------:R-:W-:Y:S02]  /*5710*/  FFMA.FTZ R69, R69, R134, R97 ;  /* 0x0000008645457223 */ /* 0x000fe40000010061 */
        /* <DEDUP_REMOVED lines=8> */
[C---:B------:R-:W-:Y:S02]  /*57a0*/  FFMA.FTZ R69, R42.reuse, R129, R128 ;  /* 0x000000812a457223 */ /* 0x040fe40000010080 */
[C---:B------:R-:W-:Y:S02]  /*57b0*/  FFMA.FTZ R28, R42.reuse, R94, R31 ;  /* 0x0000005e2a1c7223 */ /* 0x040fe4000001001f */
[----:B------:R-:W-:Y:S02]  /*57c0*/  FFMA.FTZ R43, R42, R106, R43 ;  /* 0x0000006a2a2b7223 */ /* 0x000fe4000001002b */
[----:B------:R-:W-:Y:S02]  /*57d0*/  FMUL.FTZ R29, R68, R29 ;  /* 0x0000001d441d7220 */ /* 0x000fe40000410000 */
        /* <DEDUP_REMOVED lines=33> */
.L_x_12212:
[----:B0-----:R-:W-:Y:S05]  /*59f0*/  BSYNC B0 ;  /* 0x0000000000007941 */ /* 0x001fea0003800000 */
.L_x_12211:
        /* <DEDUP_REMOVED lines=21> */
.L_x_12198:
[----:B------:R-:W-:Y:S01]  /*5b50*/  BAR.SYNC.DEFER_BLOCKING 0x0 ;  /* 0x0000000000007b1d */ /* 0x000fe20000010000 */
[----:B------:R-:W-:-:S04]  /*5b60*/  SHF.L.U32 R4, R50, 0x1, RZ ;  /* 0x0000000132047819 */ /* 0x000fc800000006ff */
[----:B------:R-:W-:-:S04]  /*5b70*/  LOP3.LUT R67, R4, 0xffffffc0, RZ, 0xc0, !PT ;  /* 0xffffffc004437812 */ /* 0x000fc800078ec0ff */
[----:B------:R-:W-:-:S05]  /*5b80*/  LOP3.LUT R67, R67, 0x1f, R50, 0xf8, !PT ;  /* 0x0000001f43437812 */ /* 0x000fca00078ef832 */
[----:B------:R-:W-:-:S05]  /*5b90*/  IMAD.WIDE R8, R67, 0x10, R2 ;  /* 0x0000001043087825 */ /* 0x000fca00078e0202 */
[----:B------:R0:W2:Y:S04]  /*5ba0*/  LDG.E.128 R28, [R8.64] ;  /* 0x00000006081c7981 */ /* 0x0000a8000c1e1d00 */
[----:B------:R0:W3:Y:S02]  /*5bb0*/  LDG.E.128 R32, [R8.64+0x200] ;  /* 0x0002000608207981 */ /* 0x0000e4000c1e1d00 */
[----:B0-----:R-:W-:Y:S02]  /*5bc0*/  IMAD R8, R48, c[0x0][0x2d8], RZ ;  /* 0x0000b60030087a24 */ /* 0x001fe400078e02ff */
[----:B--2---:R-:W-:Y:S04]  /*5bd0*/  STS.128 [R52.X16], R28 ;  /* 0x0000001c34007388 */ /* 0x004fe8000000cc00 */
[----:B---3--:R0:W-:Y:S01]  /*5be0*/  STS.128 [R52.X16+0x200], R32 ;  /* 0x0002002034007388 */ /* 0x0081e2000000cc00 */
[----:B------:R-:W-:-:S06]  /*5bf0*/  NOP ;  /* 0x0000000000007918 */ /* 0x000fcc0000000000 */
[----:B------:R-:W1:Y:S04]  /*5c00*/  LDS.128 R60, [R58+0x10] ;  /* 0x000010003a3c7984 */ /* 0x000e680000000c00 */
[----:B------:R-:W2:Y:S04]  /*5c10*/  LDS.128 R4, [R58] ;  /* 0x000000003a047984 */ /* 0x000ea80000000c00 */
[----:B------:R-:W-:Y:S01]  /*5c20*/  BAR.SYNC.DEFER_BLOCKING 0x0 ;  /* 0x0000000000007b1d */ /* 0x000fe20000010000 */
[----:B0-----:R-:W-:-:S05]  /*5c30*/  IMAD R33, R47, c[0x0][0x2dc], R8 ;  /* 0x0000b7002f217a24 */ /* 0x001fca00078e0208 */
[----:B------:R0:W-:Y:S04]  /*5c40*/  STS.128 [R58], R16 ;  /* 0x000000103a007388 */ /* 0x0001e80000000c00 */
[----:B------:R-:W-:Y:S01]  /*5c50*/  STS.128 [R58+0x10], R12 ;  /* 0x0000100c3a007388 */ /* 0x000fe20000000c00 */
[--C-:B-1----:R-:W-:Y:S02]  /*5c60*/  FADD.FTZ R60, R60, R46.reuse ;  /* 0x0000002e3c3c7221 */ /* 0x102fe40000010000 */
[--C-:B------:R-:W-:Y:S02]  /*5c70*/  FADD.FTZ R62, R62, R46.reuse ;  /* 0x0000002e3e3e7221 */ /* 0x100fe40000010000 */
[--C-:B------:R-:W-:Y:S01]  /*5c80*/  FADD.FTZ R61, R61, R46.reuse ;  /* 0x0000002e3d3d7221 */ /* 0x100fe20000010000 */
[----:B------:R-:W-:Y:S01]  /*5c90*/  FSETP.GTU.FTZ.AND P4, PT, R60, 20, PT ;  /* 0x41a000003c00780b */ /* 0x000fe20003f9c000 */
[--C-:B--2---:R-:W-:Y:S01]  /*5ca0*/  FADD.FTZ R34, R4, R46.reuse ;  /* 0x0000002e04227221 */ /* 0x104fe20000010000 */
[----:B------:R-:W-:Y:S01]  /*5cb0*/  FSETP.GTU.FTZ.AND P1, PT, R62, 20, PT ;  /* 0x41a000003e00780b */ /* 0x000fe20003f3c000 */
[--C-:B------:R-:W-:Y:S01]  /*5cc0*/  FADD.FTZ R35, R5, R46.reuse ;  /* 0x0000002e05237221 */ /* 0x100fe20000010000 */
[----:B------:R-:W-:Y:S01]  /*5cd0*/  FSETP.GTU.FTZ.AND P0, PT, R61, 20, PT ;  /* 0x41a000003d00780b */ /* 0x000fe20003f1c000 */
[--C-:B------:R-:W-:Y:S01]  /*5ce0*/  FADD.FTZ R63, R63, R46.reuse ;  /* 0x0000002e3f3f7221 */ /* 0x100fe20000010000 */
[----:B------:R-:W-:Y:S01]  /*5cf0*/  FSETP.GTU.FTZ.AND P3, PT, R34, 20, PT ;  /* 0x41a000002200780b */ /* 0x000fe20003f7c000 */
[----:B------:R-:W-:-:S02]  /*5d00*/  FADD.FTZ R42, R6, R46 ;  /* 0x0000002e062a7221 */ /* 0x000fc40000010000 */
[----:B------:R-:W-:Y:S01]  /*5d10*/  FADD.FTZ R7, R7, R46 ;  /* 0x0000002e07077221 */ /* 0x000fe20000010000 */
[----:B------:R-:W-:Y:S02]  /*5d20*/  FSETP.GTU.FTZ.AND P2, PT, R63, 20, PT ;  /* 0x41a000003f00780b */ /* 0x000fe40003f5c000 */
[----:B------:R-:W-:Y:S01]  /*5d30*/  FSETP.GTU.FTZ.AND P5, PT, R42, 20, PT ;  /* 0x41a000002a00780b */ /* 0x000fe20003fbc000 */
[----:B------:R-:W-:Y:S01]  /*5d40*/  @!P4 FMUL.FTZ R10, R60, -1.4426950216293334961 ;  /* 0xbfb8aa3b3c0ac820 */ /* 0x000fe20000410000 */
[----:B------:R-:W-:Y:S01]  /*5d50*/  IADD3 R60, R53, -0x1, RZ ;  /* 0xffffffff353c7810 */ /* 0x000fe20007ffe0ff */
[----:B------:R-:W-:-:S03]  /*5d60*/  @!P1 FMUL.FTZ R4, R62, -1.4426950216293334961 ;  /* 0xbfb8aa3b3e049820 */ /* 0x000fc60000410000 */
[----:B------:R-:W-:Y:S01]  /*5d70*/  SHF.L.U32 R28, R60, 0x8, RZ ;  /* 0x000000083c1c7819 */ /* 0x000fe200000006ff */
[----:B------:R-:W1:Y:S03]  /*5d80*/  @!P4 MUFU.EX2 R10, R10 ;  /* 0x0000000a000ac308 */ /* 0x000e660000000800 */
[----:B------:R-:W-:Y:S01]  /*5d90*/  SHF.R.S32.HI R29, RZ, 0x1f, R28 ;  /* 0x0000001fff1d7819 */ /* 0x000fe2000001141c */
[----:B------:R-:W-:-:S04]  /*5da0*/  @!P2 FMUL.FTZ R6, R63, -1.4426950216293334961 ;  /* 0xbfb8aa3b3f06a820 */ /* 0x000fc80000410000 */
[C-C-:B------:R-:W-:Y:S01]  /*5db0*/  IMAD.WIDE.U32 R8, R47.reuse, c[0x0][0x2d8], R28.reuse ;  /* 0x0000b6002f087a25 */ /* 0x140fe200078e001c */
[----:B------:R-:W2:Y:S03]  /*5dc0*/  @!P2 MUFU.EX2 R59, R6 ;  /* 0x00000006003ba308 */ /* 0x000ea60000000800 */
[----:B------:R-:W-:Y:S01]  /*5dd0*/  IMAD.WIDE.U32 R28, R47, c[0x0][0x2f8], R28 ;  /* 0x0000be002f1c7a25 */ /* 0x000fe200078e001c */
[----:B------:R-:W-:-:S03]  /*5de0*/  IADD3 R9, R9, R33, RZ ;  /* 0x0000002109097210 */ /* 0x000fc60007ffe0ff */
[----:B-1----:R-:W-:Y:S02]  /*5df0*/  @!P4 FADD.FTZ R11, R10, 1 ;  /* 0x3f8000000a0bc421 */ /* 0x002fe40000010000 */
[----:B------:R-:W-:Y:S02]  /*5e00*/  IMAD R33, R45, c[0x0][0x2e0], RZ ;  /* 0x0000b8002d217a24 */ /* 0x000fe400078e02ff */
[----:B------:R-:W1:Y:S01]  /*5e10*/  @!P4 MUFU.RCP R31, R11 ;  /* 0x0000000b001fc308 */ /* 0x000e620000001000 */
[----:B------:R-:W-:-:S04]  /*5e20*/  IMAD.WIDE.U32 R8, R0, c[0x0][0x2e0], R8 ;  /* 0x0000b80000087a25 */ /* 0x000fc800078e0008 */
[----:B------:R-:W-:Y:S01]  /*5e30*/  IMAD R33, R0, c[0x0][0x2e4], R33 ;  /* 0x0000b90000217a24 */ /* 0x000fe200078e0221 */
[----:B------:R-:W-:Y:S01]  /*5e40*/  LEA R30, P6, R8, c[0x0][0x330], 0x2 ;  /* 0x0000cc00081e7a11 */ /* 0x000fe200078c10ff */
[----:B------:R-:W-:Y:S01]  /*5e50*/  @!P0 FMUL.FTZ R10, R61, -1.4426950216293334961 ;  /* 0xbfb8aa3b3d0a8820 */ /* 0x000fe20000410000 */
[----:B------:R3:W4:Y:S01]  /*5e60*/  @!P1 MUFU.EX2 R11, R4 ;  /* 0x00000004000b9308 */ /* 0x0007220000000800 */
[----:B--2---:R-:W-:Y:S01]  /*5e70*/  @!P2 FADD.FTZ R59, R59, 1 ;  /* 0x3f8000003b3ba421 */ /* 0x004fe20000010000 */
[----:B------:R-:W-:Y:S01]  /*5e80*/  IADD3 R5, R9, R33, RZ ;  /* 0x0000002109057210 */ /* 0x000fe20007ffe0ff */
[----:B------:R-:W-:Y:S02]  /*5e90*/  @!P5 FMUL.FTZ R9, R42, -1.4426950216293334961 ;  /* 0xbfb8aa3b2a09d820 */ /* 0x000fe40000410000 */
[----:B-1----:R-:W-:Y:S01]  /*5ea0*/  @!P4 FMUL.FTZ R24, R24, R31 ;  /* 0x0000001f1818c220 */ /* 0x002fe20000410000 */
[----:B------:R-:W-:Y:S01]  /*5eb0*/  LEA.HI.X R31, R8, c[0x0][0x334], R5, 0x2, P6 ;  /* 0x0000cd00081f7a11 */ /* 0x000fe200030f1405 */
[----:B---3--:R-:W-:Y:S01]  /*5ec0*/  @!P3 FMUL.FTZ R4, R34, -1.4426950216293334961 ;  /* 0xbfb8aa3b2204b820 */ /* 0x008fe20000410000 */
[----:B------:R-:W-:Y:S01]  /*5ed0*/  FSETP.GTU.FTZ.AND P4, PT, R35, 20, PT ;  /* 0x41a000002300780b */ /* 0x000fe20003f9c000 */
[----:B------:R1:W2:Y:S01]  /*5ee0*/  @!P0 MUFU.EX2 R32, R10 ;  /* 0x0000000a00208308 */ /* 0x0002a20000000800 */
[----:B------:R-:W-:Y:S01]  /*5ef0*/  FSETP.GTU.FTZ.AND P6, PT, R7, 20, PT ;  /* 0x41a000000700780b */ /* 0x000fe20003fdc000 */
[----:B0-----:R-:W-:-:S04]  /*5f00*/  IMAD.WIDE R16, R67, 0x10, R30 ;  /* 0x0000001043107825 */ /* 0x001fc800078e021e */
[----:B----4-:R-:W-:Y:S02]  /*5f10*/  @!P1 FADD.FTZ R43, R11, 1 ;  /* 0x3f8000000b2b9421 */ /* 0x010fe40000010000 */
[----:B------:R-:W0:Y:S04]  /*5f20*/  @!P3 MUFU.EX2 R8, R4 ;  /* 0x000000040008b308 */ /* 0x000e280000000800 */
[----:B------:R-:W-:Y:S02]  /*5f30*/  @!P4 FMUL.FTZ R5, R35, -1.4426950216293334961 ;  /* 0xbfb8aa3b2305c820 */ /* 0x000fe40000410000 */
[----:B-1----:R-:W-:Y:S02]  /*5f40*/  @!P6 FMUL.FTZ R10, R7, -1.4426950216293334961 ;  /* 0xbfb8aa3b070ae820 */ /* 0x002fe40000410000 */
[----:B--2---:R-:W-:Y:S01]  /*5f50*/  @!P0 FADD.FTZ R42, R32, 1 ;  /* 0x3f800000202a8421 */ /* 0x004fe20000010000 */
[----:B------:R1:W2:Y:S01]  /*5f60*/  @!P4 MUFU.EX2 R33, R5 ;  /* 0x000000050021c308 */ /* 0x0002a20000000800 */
[----:B------:R-:W-:-:S06]  /*5f70*/  NOP ;  /* 0x0000000000007918 */ /* 0x000fcc0000000000 */
[----:B0-----:R-:W-:Y:S01]  /*5f80*/  @!P3 FADD.FTZ R32, R8, 1 ;  /* 0x3f8000000820b421 */ /* 0x001fe20000010000 */
[----:B------:R-:W0:Y:S01]  /*5f90*/  @!P5 MUFU.EX2 R34, R9 ;  /* 0x000000090022d308 */ /* 0x000e220000000800 */
[----:B-1----:R-:W1:Y:S07]  /*5fa0*/  LDS.128 R4, [R52.X16] ;  /* 0x0000000034047984 */ /* 0x002e6e000000cc00 */
[----:B------:R3:W4:Y:S01]  /*5fb0*/  @!P6 MUFU.EX2 R35, R10 ;  /* 0x0000000a0023e308 */ /* 0x0007220000000800 */
[----:B--2---:R-:W-:-:S02]  /*5fc0*/  @!P4 FADD.FTZ R33, R33, 1 ;  /* 0x3f8000002121c421 */ /* 0x004fc40000010000 */
[----:B0-----:R-:W-:Y:S01]  /*5fd0*/  @!P5 FADD.FTZ R34, R34, 1 ;  /* 0x3f8000002222d421 */ /* 0x001fe20000010000 */
[----:B---3--:R-:W0:Y:S04]  /*5fe0*/  LDS.128 R8, [R52.X16+0x200] ;  /* 0x0002000034087984 */ /* 0x008e28000000cc00 */
[----:B------:R-:W2:Y:S01]  /*5ff0*/  @!P0 MUFU.RCP R42, R42 ;  /* 0x0000002a002a8308 */ /* 0x000ea20000001000 */
[----:B----4-:R-:W-:-:S07]  /*6000*/  @!P6 FADD.FTZ R35, R35, 1 ;  /* 0x3f8000002323e421 */ /* 0x010fce0000010000 */
[----:B------:R-:W3:Y:S08]  /*6010*/  @!P1 MUFU.RCP R43, R43 ;  /* 0x0000002b002b9308 */ /* 0x000ef00000001000 */
[----:B------:R-:W4:Y:S01]  /*6020*/  @!P3 MUFU.RCP R61, R32 ;  /* 0x00000020003db308 */ /* 0x000f220000001000 */
[----:B--2---:R-:W-:Y:S01]  /*6030*/  @!P0 FMUL.FTZ R25, R25, R42 ;  /* 0x0000002a19198220 */ /* 0x004fe20000410000 */
[----:B-1----:R-:W-:Y:S06]  /*6040*/  STG.E.128 [R16.64], R4 ;  /* 0x0000000410007986 */ /* 0x002fec000c101d06 */
[----:B------:R-:W1:Y:S01]  /*6050*/  @!P4 MUFU.RCP R18, R33 ;  /* 0x000000210012c308 */ /* 0x000e620000001000 */
[----:B---3--:R-:W-:-:S07]  /*6060*/  @!P1 FMUL.FTZ R26, R26, R43 ;  /* 0x0000002b1a1a9220 */ /* 0x008fce0000410000 */
[----:B------:R-:W2:Y:S01]  /*6070*/  @!P5 MUFU.RCP R13, R34 ;  /* 0x00000022000dd308 */ /* 0x000ea20000001000 */
[----:B----4-:R-:W-:Y:S01]  /*6080*/  @!P3 FMUL.FTZ R20, R20, R61 ;  /* 0x0000003d1414b220 */ /* 0x010fe20000410000 */
[----:B------:R-:W-:-:S04]  /*6090*/  IADD3 R54, P3, R54, -0x400, RZ ;  /* 0xfffffc0036367810 */ /* 0x000fc80007f7e0ff */
[----:B------:R-:W-:Y:S01]  /*60a0*/  IADD3.X R55, R55, -0x1, RZ, P3, !PT ;  /* 0xffffffff37377810 */ /* 0x000fe20001ffe4ff */
[----:B0-----:R0:W-:Y:S01]  /*60b0*/  STG.E.128 [R16.64+0x200], R8 ;  /* 0x0002000810007986 */ /* 0x0011e2000c101d06 */
[----:B------:R-:W3:Y:S01]  /*60c0*/  @!P6 MUFU.RCP R12, R35 ;  /* 0x00000023000ce308 */ /* 0x000ee20000001000 */
[----:B-1----:R-:W-:Y:S02]  /*60d0*/  @!P4 FMUL.FTZ R21, R21, R18 ;  /* 0x000000121515c220 */ /* 0x002fe40000410000 */
[----:B------:R-:W-:-:S04]  /*60e0*/  IMAD R18, R48, c[0x0][0x2f8], RZ ;  /* 0x0000be0030127a24 */ /* 0x000fc800078e02ff */
[----:B------:R-:W-:Y:S01]  /*60f0*/  IMAD R19, R47, c[0x0][0x2fc], R18 ;  /* 0x0000bf002f137a24 */ /* 0x000fe200078e0212 */
[----:B------:R-:W1:Y:S01]  /*6100*/  @!P2 MUFU.RCP R14, R59 ;  /* 0x0000003b000ea308 */ /* 0x000e620000001000 */
[----:B--2---:R-:W-:-:S03]  /*6110*/  @!P5 FMUL.FTZ R22, R22, R13 ;  /* 0x0000000d1616d220 */ /* 0x004fc60000410000 */
[----:B------:R-:W-:Y:S01]  /*6120*/  IADD3 R29, R29, R19, RZ ;  /* 0x000000131d1d7210 */ /* 0x000fe20007ffe0ff */
[----:B---3--:R-:W-:Y:S01]  /*6130*/  @!P6 FMUL.FTZ R23, R23, R12 ;  /* 0x0000000c1717e220 */ /* 0x008fe20000410000 */
[----:B------:R-:W-:Y:S01]  /*6140*/  BAR.SYNC.DEFER_BLOCKING 0x0 ;  /* 0x0000000000007b1d */ /* 0x000fe20000010000 */
[----:B0-----:R-:W-:-:S04]  /*6150*/  IMAD R9, R45, c[0x0][0x300], RZ ;  /* 0x0000c0002d097a24 */ /* 0x001fc800078e02ff */
[----:B------:R-:W-:Y:S02]  /*6160*/  IMAD R11, R0, c[0x0][0x304], R9 ;  /* 0x0000c100000b7a24 */ /* 0x000fe400078e0209 */
[----:B-1----:R-:W-:Y:S01]  /*6170*/  @!P2 FMUL.FTZ R27, R27, R14 ;  /* 0x0000000e1b1ba220 */ /* 0x002fe20000410000 */
[----:B------:R-:W-:Y:S01]  /*6180*/  IADD3 R56, P2, R56, -0x400, RZ ;  /* 0xfffffc0038387810 */ /* 0x000fe20007f5e0ff */
[----:B------:R-:W-:-:S03]  /*6190*/  IMAD.WIDE.U32 R8, R0, c[0x0][0x300], R28 ;  /* 0x0000c00000087a25 */ /* 0x000fc600078e001c */
[----:B------:R-:W-:Y:S02]  /*61a0*/  IADD3.X R57, R57, -0x1, RZ, P2, !PT ;  /* 0xffffffff39397810 */ /* 0x000fe400017fe4ff */
[----:B------:R-:W-:Y:S02]  /*61b0*/  IADD3 R9, R9, R11, RZ ;  /* 0x0000000b09097210 */ /* 0x000fe40007ffe0ff */
[----:B------:R-:W-:-:S04]  /*61c0*/  LEA R10, P0, R8, c[0x0][0x340], 0x2 ;  /* 0x0000d000080a7a11 */ /* 0x000fc800078010ff */
[----:B------:R-:W-:Y:S02]  /*61d0*/  LEA.HI.X R11, R8, c[0x0][0x344], R9, 0x2, P0 ;  /* 0x0000d100080b7a11 */ /* 0x000fe400000f1409 */
[----:B------:R-:W-:Y:S01]  /*61e0*/  ISETP.GT.AND P0, PT, R53, 0x1, PT ;  /* 0x000000013500780c */ /* 0x000fe20003f04270 */
[----:B------:R0:W-:Y:S02]  /*61f0*/  STS.128 [R58], R20 ;  /* 0x000000143a007388 */ /* 0x0001e40000000c00 */
[----:B------:R-:W-:Y:S01]  /*6200*/  IMAD.WIDE R8, R67, 0x10, R10 ;  /* 0x0000001043087825 */ /* 0x000fe200078e020a */
[----:B------:R-:W-:Y:S01]  /*6210*/  IADD3 R10, P1, R2, -0x400, RZ ;  /* 0xfffffc00020a7810 */ /* 0x000fe20007f3e0ff */
[----:B------:R1:W-:Y:S01]  /*6220*/  STS.128 [R58+0x10], R24 ;  /* 0x000010183a007388 */ /* 0x0003e20000000c00 */
[----:B------:R-:W-:-:S06]  /*6230*/  NOP ;  /* 0x0000000000007918 */ /* 0x000fcc0000000000 */
[----:B------:R-:W2:Y:S01]  /*6240*/  LDS.128 R4, [R52.X16] ;  /* 0x0000000034047984 */ /* 0x000ea2000000cc00 */
[----:B------:R-:W-:Y:S02]  /*6250*/  IADD3.X R11, R3, -0x1, RZ, P1, !PT ;  /* 0xffffffff030b7810 */ /* 0x000fe40000ffe4ff */
[----:B------:R-:W-:Y:S01]  /*6260*/  MOV R53, R60 ;  /* 0x0000003c00357202 */ /* 0x000fe20000000f00 */
        /* <DEDUP_REMOVED lines=13> */
.L_x_12180:
        /* <DEDUP_REMOVED lines=24> */
.L_x_12216:
[----:B0-----:R-:W-:Y:S05]  /*64c0*/  BSYNC B0 ;  /* 0x0000000000007941 */ /* 0x001fea0003800000 */
.L_x_12215:
        /* <DEDUP_REMOVED lines=23> */
.L_x_12218:
[----:B------:R-:W1:Y:S02]  /*6640*/  S2R R21, SR_TID.X ;  /* 0x0000000000157919 */ /* 0x000e640000002100 */
.L_x_12219:
[----:B0-----:R-:W-:Y:S05]  /*6650*/  BSYNC B0 ;  /* 0x0000000000007941 */ /* 0x001fea0003800000 */
.L_x_12217:
        /* <DEDUP_REMOVED lines=22> */
.L_x_12220:
        /* <DEDUP_REMOVED lines=64> */
.L_x_12221:
        /* <DEDUP_REMOVED lines=12> */
.L_x_14742:


//--------------------- .text._Z25selective_scan_bwd_kernelI32Selective_Scan_bwd_kernel_traitsILi32ELi8ELb1ELb0ELb1ELb0ELb0EfN3c107complexIfEEEEv12SSMParamsBwd --------------------------
	.section	.text._Z25selective_scan_bwd_kernelI32Selective_Scan_bwd_kernel_traitsILi32ELi8ELb1ELb0ELb1ELb0ELb0EfN3c107complexIfEEEEv12SSMParamsBwd,"ax",@progbits
	.sectioninfo	@"SHI_REGISTERS=180"
	.align	128
        .global         _Z25selective_scan_bwd_kernelI32Selective_Scan_bwd_kernel_traitsILi32ELi8ELb1ELb0ELb1ELb0ELb0EfN3c107complexIfEEEEv12SSMParamsBwd
        .type           _Z25selective_scan_bwd_kernelI32Selective_Scan_bwd_kernel_traitsILi32ELi8ELb1ELb0ELb1ELb0ELb0EfN3c107complexIfEEEEv12SSMParamsBwd,@function
        .size           _Z25selective_scan_bwd_kernelI32Selective_Scan_bwd_kernel_traitsILi32ELi8ELb1ELb0ELb1ELb0ELb0EfN3c107complexIfEEEEv12SSMParamsBwd,(.L_x_14743 - _Z25selective_scan_bwd_kernelI32Selective_Scan_bwd_kernel_traitsILi32ELi8ELb1ELb0ELb1ELb0ELb0EfN3c107complexIfEEEEv12SSMParamsBwd)
        .other          _Z25selective_scan_bwd_kernelI32Selective_Scan_bwd_kernel_traitsILi32ELi8ELb1ELb0ELb1ELb0ELb0EfN3c107complexIfEEEEv12SSMParamsBwd,@"STO_CUDA_ENTRY STV_DEFAULT"
_Z25selective_scan_bwd_kernelI32Selective_Scan_bwd_kernel_traitsILi32ELi8ELb1ELb0ELb1ELb0ELb0EfN3c107complexIfEEEEv12SSMParamsBwd:
.text._Z25selective_scan_bwd_kernelI32Selective_Scan_bwd_kernel_traitsILi32ELi8ELb1ELb0ELb1ELb0ELb0EfN3c107complexIfEEEEv12SSMParamsBwd:
        /* <DEDUP_REMOVED lines=20> */
[----:B--2---:R-:W-:Y:S01]  /*0140*/  SHF.R.S32.HI R96, RZ, 0x1f, R98 ;  /* 0x0000001fff607819 */ /* 0x004fe20000011462 */
[----:B------:R2:W5:Y:S01]  /*0150*/  @P1 LDG.E R100, [R4.64] ;  /* 0x0000000604641981 */ /* 0x000562000c1e1900 */
[----:B------:R-:W-:Y:S01]  /*0160*/  MOV R14, c[0x0][0x174] ;  /* 0x00005d00000e7a02 */ /* 0x000fe20000000f00 */
[----:B------:R-:W-:Y:S01]  /*0170*/  IMAD R10, R102, c[0x0][0x1e8], RZ ;  /* 0x00007a00660a7a24 */ /* 0x000fe200078e02ff */
[----:B------:R-:W-:Y:S01]  /*0180*/  CS2R R66, SRZ ;  /* 0x0000000000427805 */ /* 0x000fe2000001ff00 */
[----:B------:R-:W-:Y:S01]  /*0190*/  IMAD R9, R96, c[0x0][0x1e0], RZ ;  /* 0x0000780060097a24 */ /* 0x000fe200078e02ff */
[----:B0-----:R-:W-:Y:S01]  /*01a0*/  IABS R2, R103 ;  /* 0x0000006700027213 */ /* 0x001fe20000000000 */
[C---:B------:R-:W-:Y:S01]  /*01b0*/  IMAD R10, R103.reuse, c[0x0][0x1ec], R10 ;  /* 0x00007b00670a7a24 */ /* 0x040fe200078e020a */
[----:B-1----:R-:W-:Y:S01]  /*01c0*/  HFMA2.MMA R6, -RZ, RZ, 0, 0 ;  /* 0x00000000ff067435 */ /* 0x002fe200000001ff */
[----:B------:R-:W-:Y:S01]  /*01d0*/  IMAD R9, R98, c[0x0][0x1e4], R9 ;  /* 0x0000790062097a24 */ /* 0x000fe200078e0209 */
[----:B------:R-:W-:Y:S01]  /*01e0*/  CS2R R64, SRZ ;  /* 0x0000000000407805 */ /* 0x000fe2000001ff00 */
[----:B--2---:R-:W-:Y:S01]  /*01f0*/  IMAD R5, R96, c[0x0][0x1d0], RZ ;  /* 0x0000740060057a24 */ /* 0x004fe200078e02ff */
[----:B------:R-:W-:Y:S01]  /*0200*/  HFMA2.MMA R99, -RZ, RZ, 0, 0 ;  /* 0x00000000ff637435 */ /* 0x000fe200000001ff */
[----:B------:R-:W-:Y:S01]  /*0210*/  IMAD R12, R102, c[0x0][0x280], RZ ;  /* 0x0000a000660c7a24 */ /* 0x000fe200078e02ff */
[----:B------:R-:W-:Y:S01]  /*0220*/  MOV R97, RZ ;  /* 0x000000ff00617202 */ /* 0x000fe20000000f00 */
[----:B------:R-:W-:Y:S01]  /*0230*/  IMAD R15, R96, c[0x0][0x1b0], RZ ;  /* 0x00006c00600f7a24 */ /* 0x000fe200078e02ff */
[----:B---3--:R-:W-:Y:S01]  /*0240*/  IADD3 R8, RZ, -R7, RZ ;  /* 0x80000007ff087210 */ /* 0x008fe20007ffe0ff */
[----:B------:R-:W-:-:S02]  /*0250*/  IMAD R12, R103, c[0x0][0x284], R12 ;  /* 0x0000a100670c7a24 */ /* 0x000fc400078e020c */
[----:B------:R-:W-:Y:S02]  /*0260*/  IMAD R15, R98, c[0x0][0x1b4], R15 ;  /* 0x00006d00620f7a24 */ /* 0x000fe400078e020f */
[----:B------:R-:W-:-:S04]  /*0270*/  IMAD R3, R8, R11, RZ ;  /* 0x0000000b08037224 */ /* 0x000fc800078e02ff */
[----:B------:R-:W-:Y:S01]  /*0280*/  IMAD.HI.U32 R7, R7, R3, R6 ;  /* 0x0000000307077227 */ /* 0x000fe200078e0006 */
[----:B------:R-:W-:-:S04]  /*0290*/  LOP3.LUT R6, R103, c[0x0][0x178], RZ, 0x3c, !PT ;  /* 0x00005e0067067a12 */ /* 0x000fc800078e3cff */
[----:B------:R-:W-:Y:S01]  /*02a0*/  ISETP.GE.AND P2, PT, R6, RZ, PT ;  /* 0x000000ff0600720c */ /* 0x000fe20003f46270 */
        /* <DEDUP_REMOVED lines=18> */
[----:B------:R-:W-:Y:S01]  /*03d0*/  IMAD R0, R102, c[0x0][0x1d8], RZ ;  /* 0x0000760066007a24 */ /* 0x000fe200078e02ff */
[----:B------:R-:W-:Y:S02]  /*03e0*/  LEA R11, R14, 0xffffff00, 0x8 ;  /* 0xffffff000e0b7811 */ /* 0x000fe400078e40ff */
[----:B------:R-:W-:Y:S01]  /*03f0*/  ISETP.NE.AND P1, PT, RZ, c[0x0][0x178], PT ;  /* 0x00005e00ff007a0c */ /* 0x000fe20003f25270 */
[----:B------:R-:W-:Y:S01]  /*0400*/  IMAD R0, R103, c[0x0][0x1dc], R0 ;  /* 0x0000770067007a24 */ /* 0x000fe200078e0200 */
[----:B------:R-:W-:-:S02]  /*0410*/  SHF.R.S32.HI R13, RZ, 0x1f, R11 ;  /* 0x0000001fff0d7819 */ /* 0x000fc4000001140b */
[----:B------:R-:W-:Y:S02]  /*0420*/  IADD3 R91, P3, R11, R2, RZ ;  /* 0x000000020b5b7210 */ /* 0x000fe40007f7e0ff */
[----:B------:R-:W-:Y:S02]  /*0430*/  IADD3 R9, R9, R15, RZ ;  /* 0x0000000f09097210 */ /* 0x000fe40007ffe0ff */
[----:B------:R-:W-:Y:S01]  /*0440*/  IADD3.X R0, R13, R3, R0, P3, !PT ;  /* 0x000000030d007210 */ /* 0x000fe20001ffe400 */
[C---:B------:R-:W-:Y:S01]  /*0450*/  IMAD.WIDE.U32 R2, R103.reuse, c[0x0][0x1e8], R4 ;  /* 0x00007a0067027a25 */ /* 0x040fe200078e0004 */
[----:B------:R-:W-:Y:S02]  /*0460*/  @P0 IADD3 R94, R94, 0x1, RZ ;  /* 0x000000015e5e0810 */ /* 0x000fe40007ffe0ff */
[----:B------:R-:W-:Y:S01]  /*0470*/  ISETP.GE.AND P3, PT, R14, 0x1, PT ;  /* 0x000000010e00780c */ /* 0x000fe20003f66270 */
[----:B------:R-:W-:Y:S01]  /*0480*/  IMAD.WIDE.U32 R4, R103, c[0x0][0x280], R6 ;  /* 0x0000a00067047a25 */ /* 0x000fe200078e0006 */
[----:B------:R-:W-:-:S02]  /*0490*/  IADD3 R89, P0, R11, R2, RZ ;  /* 0x000000020b597210 */ /* 0x000fc40007f1e0ff */
[----:B------:R-:W-:Y:S02]  /*04a0*/  @!P2 IADD3 R94, -R94, RZ, RZ ;  /* 0x000000ff5e5ea210 */ /* 0x000fe40007ffe1ff */
        /* <DEDUP_REMOVED lines=13> */
[----:B------:R-:W-:-:S02]  /*0580*/  ISETP.NE.U32.AND P1, PT, RZ, c[0x0][0x328], PT ;  /* 0x0000ca00ff007a0c */ /* 0x000fc40003f25070 */
[----:B------:R-:W-:Y:S01]  /*0590*/  ISETP.NE.U32.AND P2, PT, RZ, c[0x0][0x348], PT ;  /* 0x0000d200ff007a0c */ /* 0x000fe20003f45070 */
[----:B------:R-:W-:Y:S01]  /*05a0*/  IMAD R5, R94, c[0x0][0x1cc], R5 ;  /* 0x000073005e057a24 */ /* 0x000fe200078e0205 */
[----:B------:R-:W-:Y:S01]  /*05b0*/  ISETP.NE.AND.EX P1, PT, RZ, c[0x0][0x32c], PT, P1 ;  /* 0x0000cb00ff007a0c */ /* 0x000fe20003f25310 */
[----:B------:R-:W-:Y:S01]  /*05c0*/  @P0 IMAD R0, R98, c[0x0][0x164], R103 ;  /* 0x0000590062000a24 */ /* 0x000fe200078e0267 */
[----:B------:R-:W-:Y:S02]  /*05d0*/  ISETP.NE.AND.EX P2, PT, RZ, c[0x0][0x34c], PT, P2 ;  /* 0x0000d300ff007a0c */ /* 0x000fe40003f45320 */
[----:B------:R-:W-:Y:S01]  /*05e0*/  LEA R3, R14, 0xfffffe00, 0x9 ;  /* 0xfffffe000e037811 */ /* 0x000fe200078e48ff */
[----:B------:R-:W-:Y:S01]  /*05f0*/  @P0 IMAD R0, R0, c[0x0][0x174], RZ ;  /* 0x00005d0000000a24 */ /* 0x000fe200078e02ff */
[----:B------:R-:W-:Y:S02]  /*0600*/  LEA R88, P4, R11, c[0x0][0x308], 0x2 ;  /* 0x0000c2000b587a11 */ /* 0x000fe400078810ff */
[----:B------:R-:W-:Y:S01]  /*0610*/  IADD3 R85, P5, R3, R8, RZ ;  /* 0x0000000803557210 */ /* 0x000fe20007fbe0ff */
[----:B------:R-:W-:Y:S01]  /*0620*/  @P0 IMAD R0, R0, c[0x0][0x16c], RZ ;  /* 0x00005b0000000a24 */ /* 0x000fe200078e02ff */
[----:B------:R-:W-:-:S02]  /*0630*/  IADD3 R2, R9, R5, RZ ;  /* 0x0000000509027210 */ /* 0x000fc40007ffe0ff */
[----:B------:R-:W-:Y:S02]  /*0640*/  @P0 MOV R69, 0x10 ;  /* 0x0000001000450802 */ /* 0x000fe40000000f00 */
[----:B------:R-:W-:Y:S02]  /*0650*/  LEA.HI.X R87, R11, c[0x0][0x30c], R4, 0x2, P4 ;  /* 0x0000c3000b577a11 */ /* 0x000fe400020f1404 */
[----:B------:R-:W-:Y:S01]  /*0660*/  LEA.HI.X.SX32 R2, R3, R2, 0x1, P5 ;  /* 0x0000000203027211 */ /* 0x000fe200028f0eff */
        /* <DEDUP_REMOVED lines=14> */
[----:B------:R-:W-:Y:S02]  /*0750*/  MOV R99, RZ ;  /* 0x000000ff00637202 */ /* 0x000fe40000000f00 */
[----:B0-----:R-:W-:-:S04]  /*0760*/  SHF.L.U32 R82, R95, 0x1, RZ ;  /* 0x000000015f527819 */ /* 0x001fc800000006ff */
[----:B-1----:R-:W-:-:S03]  /*0770*/  LOP3.LUT R82, R82, 0xffffffc0, RZ, 0xc0, !PT ;  /* 0xffffffc052527812 */ /* 0x002fc600078ec0ff */
.L_x_12272:
[----:B------:R-:W-:Y:S01]  /*0780*/  BAR.SYNC.DEFER_BLOCKING 0x0 ;  /* 0x0000000000007b1d */ /* 0x000fe20000010000 */
[----:B------:R-:W-:Y:S02]  /*0790*/  LOP3.LUT R81, R82, 0x1f, R95, 0xf8, !PT ;  /* 0x0000001f52517812 */ /* 0x000fe400078ef85f */
[----:B-1----:R-:W-:Y:S02]  /*07a0*/  MOV R2, R92 ;  /* 0x0000005c00027202 */ /* 0x002fe40000000f00 */
[----:B------:R-:W-:-:S05]  /*07b0*/  MOV R3, R91 ;  /* 0x0000005b00037202 */ /* 0x000fca0000000f00 */
[----:B------:R-:W-:-:S05]  /*07c0*/  IMAD.WIDE R2, R81, 0x10, R2 ;  /* 0x0000001051027825 */ /* 0x000fca00078e0202 */
[----:B0-----:R0:W2:Y:S04]  /*07d0*/  LDG.E.128 R8, [R2.64] ;  /* 0x0000000602087981 */ /* 0x0010a8000c1e1d00 */
[----:B------:R0:W3:Y:S01]  /*07e0*/  LDG.E.128 R12, [R2.64+0x200] ;  /* 0x00020006020c7981 */ /* 0x0000e2000c1e1d00 */
[----:B------:R-:W-:Y:S02]  /*07f0*/  SHF.L.U32 R80, R93, 0x5, RZ ;  /* 0x000000055d507819 */ /* 0x000fe400000006ff */
[----:B0-----:R-:W-:Y:S02]  /*0800*/  MOV R2, R90 ;  /* 0x0000005a00027202 */ /* 0x001fe40000000f00 */
[----:B------:R-:W-:-:S05]  /*0810*/  MOV R3, R89 ;  /* 0x0000005900037202 */ /* 0x000fca0000000f00 */
[----:B------:R-:W-:Y:S01]  /*0820*/  IMAD.WIDE R4, R81, 0x10, R2 ;  /* 0x0000001051047825 */ /* 0x000fe200078e0202 */
        /* <DEDUP_REMOVED lines=8> */
[----:B------:R-:W-:-:S02]  /*08b0*/  MOV R2, R88 ;  /* 0x0000005800027202 */ /* 0x000fc40000000f00 */
        /* <DEDUP_REMOVED lines=8> */
[----:B0-----:R-:W2:Y:S04]  /*0940*/  LDG.E.128 R8, [R2.64] ;  /* 0x0000000602087981 */ /* 0x001ea8000c1e1d00 */
[----:B-1----:R-:W3:Y:S01]  /*0950*/  LDG.E.128 R12, [R2.64+0x200] ;  /* 0x00020006020c7981 */ /* 0x002ee2000c1e1d00 */
[----:B------:R-:W-:-:S03]  /*0960*/  ISETP.LT.AND P0, PT, RZ, c[0x0][0x16c], PT ;  /* 0x00005b00ff007a0c */ /* 0x000fc60003f01270 */
[----:B--2---:R-:W-:Y:S04]  /*0970*/  STS.128 [R93.X16], R8 ;  /* 0x000000085d007388 */ /* 0x004fe8000000cc00 */
[----:B---3--:R-:W-:Y:S01]  /*0980*/  STS.128 [R93.X16+0x200], R12 ;  /* 0x0002000c5d007388 */ /* 0x008fe2000000cc00 */
[----:B------:R-:W-:-:S06]  /*0990*/  NOP ;  /* 0x0000000000007918 */ /* 0x000fcc0000000000 */
[----:B------:R-:W0:Y:S04]  /*09a0*/  LDS.128 R24, [R80] ;  /* 0x0000000050187984 */ /* 0x000e280000000c00 */
[----:B------:R-:W1:Y:S01]  /*09b0*/  LDS.128 R20, [R80+0x10] ;  /* 0x0000100050147984 */ /* 0x000e620000000c00 */
[----:B0-----:R-:W-:Y:S02]  /*09c0*/  FFMA.FTZ R0, R40, R24, R99 ;  /* 0x0000001828007223 */ /* 0x001fe40000010063 */
[----:B-----5:R-:W-:Y:S02]  /*09d0*/  FMUL.FTZ R16, R24, R101 ;  /* 0x0000006518107220 */ /* 0x020fe40000410000 */
[----:B------:R-:W-:Y:S02]  /*09e0*/  FFMA.FTZ R5, R41, R25, R0 ;  /* 0x0000001929057223 */ /* 0x000fe40000010000 */
[----:B------:R-:W-:-:S02]  /*09f0*/  FMUL.FTZ R17, R25, R101 ;  /* 0x0000006519117220 */ /* 0x000fc40000410000 */
[----:B------:R-:W-:Y:S02]  /*0a00*/  FFMA.FTZ R0, R42, R26, R5 ;  /* 0x0000001a2a007223 */ /* 0x000fe40000010005 */
[----:B------:R-:W-:Y:S02]  /*0a10*/  FMUL.FTZ R18, R26, R101 ;  /* 0x000000651a127220 */ /* 0x000fe40000410000 */
[----:B------:R-:W-:Y:S02]  /*0a20*/  FFMA.FTZ R5, R43, R27, R0 ;  /* 0x0000001b2b057223 */ /* 0x000fe40000010000 */
[-C--:B------:R-:W-:Y:S02]  /*0a30*/  FMUL.FTZ R19, R27, R101.reuse ;  /* 0x000000651b137220 */ /* 0x080fe40000410000 */
[----:B-1----:R-:W-:Y:S02]  /*0a40*/  FFMA.FTZ R0, R36, R20, R5 ;  /* 0x0000001424007223 */ /* 0x002fe40000010005 */
[----:B------:R-:W-:-:S02]  /*0a50*/  FMUL.FTZ R12, R20, R101 ;  /* 0x00000065140c7220 */ /* 0x000fc40000410000 */
[----:B------:R-:W-:Y:S02]  /*0a60*/  FFMA.FTZ R3, R37, R21, R0 ;  /* 0x0000001525037223 */ /* 0x000fe40000010000 */
[-C--:B------:R-:W-:Y:S02]  /*0a70*/  FMUL.FTZ R13, R21, R101.reuse ;  /* 0x00000065150d7220 */ /* 0x080fe40000410000 */
[----:B------:R-:W-:Y:S02]  /*0a80*/  FFMA.FTZ R0, R38, R22, R3 ;  /* 0x0000001626007223 */ /* 0x000fe40000010003 */
[-C--:B------:R-:W-:Y:S02]  /*0a90*/  FMUL.FTZ R14, R22, R101.reuse ;  /* 0x00000065160e7220 */ /* 0x080fe40000410000 */
[----:B------:R-:W-:Y:S02]  /*0aa0*/  FMUL.FTZ R15, R23, R101 ;  /* 0x00000065170f7220 */ /* 0x000fe40000410000 */
[----:B------:R-:W-:Y:S01]  /*0ab0*/  FFMA.FTZ R99, R39, R23, R0 ;  /* 0x0000001727637223 */ /* 0x000fe20000010000 */
[----:B------:R-:W-:Y:S06]  /*0ac0*/  BAR.SYNC.DEFER_BLOCKING 0x0 ;  /* 0x0000000000007b1d */ /* 0x000fec0000010000 */
[----:B------:R-:W-:Y:S05]  /*0ad0*/  @P0 BRA `(.L_x_12223) ;  /* 0x0000005000000947 */ /* 0x000fea0003800000 */
[----:B------:R-:W-:Y:S01]  /*0ae0*/  CS2R R10, SRZ ;  /* 0x00000000000a7805 */ /* 0x000fe2000001ff00 */
[----:B------:R-:W-:Y:S01]  /*0af0*/  CS2R R8, SRZ ;  /* 0x0000000000087805 */ /* 0x000fe2000001ff00 */
[----:B------:R-:W-:Y:S01]  /*0b00*/  CS2R R6, SRZ ;  /* 0x0000000000067805 */ /* 0x000fe2000001ff00 */
[----:B------:R-:W-:Y:S01]  /*0b10*/  CS2R R4, SRZ ;  /* 0x0000000000047805 */ /* 0x000fe2000001ff00 */
[----:B------:R-:W-:Y:S05]  /*0b20*/  BRA `(.L_x_12224) ;  /* 0x00004a4000007947 */ /* 0x000fea0003800000 */
.L_x_12223:
[----:B------:R-:W-:Y:S01]  /*0b30*/  HFMA2.MMA R0, -RZ, RZ, 0, 0 ;  /* 0x00000000ff007435 */ /* 0x000fe200000001ff */
[----:B------:R-:W-:Y:S01]  /*0b40*/  CS2R R78, SRZ ;  /* 0x00000000004e7805 */ /* 0x000fe2000001ff00 */
[----:B------:R-:W-:Y:S01]  /*0b50*/  CS2R R10, SRZ ;  /* 0x00000000000a7805 */ /* 0x000fe2000001ff00 */
[----:B------:R-:W-:Y:S01]  /*0b60*/  CS2R R8, SRZ ;  /* 0x0000000000087805 */ /* 0x000fe2000001ff00 */
[----:B------:R-:W-:Y:S01]  /*0b70*/  CS2R R6, SRZ ;  /* 0x0000000000067805 */ /* 0x000fe2000001ff00 */
[----:B------:R-:W-:-:S02]  /*0b80*/  CS2R R4, SRZ ;  /* 0x0000000000047805 */ /* 0x000fc4000001ff00 */
.L_x_12271:
        /* <DEDUP_REMOVED lines=10> */
[----:B------:R-:W-:Y:S01]  /*0c30*/  LEA.HI.X R45, R2, c[0x0][0x224], R3, 0x3, P0 ;  /* 0x00008900022d7a11 */ /* 0x000fe200000f1c03 */
[----:B------:R-:W-:-:S04]  /*0c40*/  IMAD R49, R104, c[0x0][0x1c0], RZ ;  /* 0x0000700068317a24 */ /* 0x000fc800078e02ff */
[----:B0-----:R0:W2:Y:S01]  /*0c50*/  LDG.E.64 R2, [R44.64] ;  /* 0x000000062c027981 */ /* 0x0010a2000c1e1b00 */
[----:B------:R-:W-:Y:S01]  /*0c60*/  IMAD.WIDE.U32 R46, R78, c[0x0][0x1c0], RZ ;  /* 0x000070004e2e7a25 */ /* 0x000fe200078e00ff */
[----:B------:R-:W-:-:S03]  /*0c70*/  LOP3.LUT R81, R82, 0x1f, R95, 0xf8, !PT ;  /* 0x0000001f52517812 */ /* 0x000fc600078ef85f */
[----:B------:R-:W-:Y:S01]  /*0c80*/  IMAD R49, R78, c[0x0][0x1c4], R49 ;  /* 0x000071004e317a24 */ /* 0x000fe200078e0231 */
[----:B------:R-:W-:-:S04]  /*0c90*/  LEA R60, P0, R46, R86, 0x2 ;  /* 0x000000562e3c7211 */ /* 0x000fc800078010ff */
[----:B------:R-:W-:-:S04]  /*0ca0*/  IADD3 R47, R47, R49, RZ ;  /* 0x000000312f2f7210 */ /* 0x000fc80007ffe0ff */
[----:B------:R-:W-:Y:S02]  /*0cb0*/  LEA.HI.X R61, R46, R85, R47, 0x2, P0 ;  /* 0x000000552e3d7211 */ /* 0x000fe400000f142f */
[----:B------:R-:W-:-:S05]  /*0cc0*/  IADD3 R47, R82, R81, RZ ;  /* 0x00000051522f7210 */ /* 0x000fca0007ffe0ff */
[----:B------:R-:W-:-:S05]  /*0cd0*/  IMAD.WIDE R60, R47, 0x10, R60 ;  /* 0x000000102f3c7825 */ /* 0x000fca00078e023c */
[----:B------:R1:W3:Y:S04]  /*0ce0*/  LDG.E.128 R52, [R60.64] ;  /* 0x000000063c347981 */ /* 0x0002e8000c1e1d00 */
[----:B------:R1:W4:Y:S04]  /*0cf0*/  LDG.E.128 R48, [R60.64+0x200] ;  /* 0x000200063c307981 */ /* 0x000328000c1e1d00 */
[----:B0-----:R1:W4:Y:S04]  /*0d00*/  LDG.E.128 R44, [R60.64+0x400] ;  /* 0x000400063c2c7981 */ /* 0x001328000c1e1d00 */
[----:B------:R1:W4:Y:S01]  /*0d10*/  LDG.E.128 R56, [R60.64+0x600] ;  /* 0x000600063c387981 */ /* 0x000322000c1e1d00 */
[----:B------:R-:W-:Y:S01]  /*0d20*/  IMAD R70, R102, c[0x0][0x198], RZ ;  /* 0x0000660066467a24 */ /* 0x000fe200078e02ff */
[----:B------:R-:W-:Y:S01]  /*0d30*/  IADD3 R105, R84, -0x1, RZ ;  /* 0xffffffff54697810 */ /* 0x000fe20007ffe0ff */
[----:B------:R-:W-:Y:S01]  /*0d40*/  FADD.FTZ R107, R32, R100 ;  /* 0x00000064206b7221 */ /* 0x000fe20000010000 */
[----:B------:R-:W-:Y:S01]  /*0d50*/  ISETP.NE.AND P2, PT, R95, RZ, PT ;  /* 0x000000ff5f00720c */ /* 0x000fe20003f45270 */
[----:B------:R-:W-:Y:S01]  /*0d60*/  IMAD.WIDE.U32 R62, R103, c[0x0][0x198], RZ ;  /* 0x00006600673e7a25 */ /* 0x000fe200078e00ff */
[----:B------:R-:W-:-:S03]  /*0d70*/  IADD3 R73, R95, 0x200, RZ ;  /* 0x000002005f497810 */ /* 0x000fc60007ffe0ff */
[----:B------:R-:W-:Y:S01]  /*0d80*/  IMAD R71, R103, c[0x0][0x19c], R70 ;  /* 0x0000670067477a24 */ /* 0x000fe200078e0246 */
[----:B------:R-:W-:Y:S01]  /*0d90*/  MOV R70, R62 ;  /* 0x0000003e00467202 */ /* 0x000fe20000000f00 */
[----:B-1----:R-:W-:Y:S01]  /*0da0*/  IMAD R61, R104, c[0x0][0x1a0], RZ ;  /* 0x00006800683d7a24 */ /* 0x002fe200078e02ff */
[----:B------:R-:W-:Y:S02]  /*0db0*/  LOP3.LUT R62, R95, 0x1f, RZ, 0xc0, !PT ;  /* 0x0000001f5f3e7812 */ /* 0x000fe400078ec0ff */
[----:B------:R-:W-:Y:S01]  /*0dc0*/  IADD3 R71, R63, R71, RZ ;  /* 0x000000473f477210 */ /* 0x000fe20007ffe0ff */
[----:B------:R-:W-:Y:S01]  /*0dd0*/  IMAD R109, R78, c[0x0][0x1a4], R61 ;  /* 0x000069004e6d7a24 */ /* 0x000fe200078e023d */
[----:B------:R-:W-:Y:S02]  /*0de0*/  LEA.HI R60, R105, R105, RZ, 0x1 ;  /* 0x00000069693c7211 */ /* 0x000fe400078f08ff */
[----:B------:R-:W-:-:S04]  /*0df0*/  ISETP.NE.AND P0, PT, R62, RZ, PT ;  /* 0x000000ff3e00720c */ /* 0x000fc80003f05270 */
[----:B------:R-:W-:Y:S01]  /*0e00*/  ISETP.LT.OR P1, PT, R84, 0x2, P0 ;  /* 0x000000025400780c */ /* 0x000fe20000721670 */
[--C-:B------:R-:W-:Y:S02]  /*0e10*/  FADD.FTZ R112, R33, R100.reuse ;  /* 0x0000006421707221 */ /* 0x100fe40000010000 */
[--C-:B------:R-:W-:Y:S02]  /*0e20*/  FADD.FTZ R111, R28, R100.reuse ;  /* 0x000000641c6f7221 */ /* 0x100fe40000010000 */
[--C-:B------:R-:W-:Y:S02]  /*0e30*/  FADD.FTZ R113, R34, R100.reuse ;  /* 0x0000006422717221 */ /* 0x100fe40000010000 */
[----:B------:R-:W-:Y:S02]  /*0e40*/  FADD.FTZ R110, R35, R100 ;  /* 0x00000064236e7221 */ /* 0x000fe40000010000 */
[----:B------:R-:W-:Y:S02]  /*0e50*/  FMUL.FTZ R129, R40, R107 ;  /* 0x0000006b28817220 */ /* 0x000fe40000410000 */
[----:B------:R-:W-:-:S02]  /*0e60*/  FMUL.FTZ R128, R41, R112 ;  /* 0x0000007029807220 */ /* 0x000fc40000410000 */
[----:B------:R-:W-:Y:S02]  /*0e70*/  FMUL.FTZ R130, R42, R113 ;  /* 0x000000712a827220 */ /* 0x000fe40000410000 */
[----:B------:R-:W-:Y:S01]  /*0e80*/  FMUL.FTZ R131, R43, R110 ;  /* 0x0000006e2b837220 */ /* 0x000fe20000410000 */
[----:B------:R-:W-:Y:S01]  /*0e90*/  BSSY B0, `(.L_x_12225) ;  /* 0x00000ab000007945 */ /* 0x000fe20003800000 */
[----:B--2---:R-:W-:Y:S02]  /*0ea0*/  FMUL.FTZ R74, R2, 1.4426950216293334961 ;  /* 0x3fb8aa3b024a7820 */ /* 0x004fe40000410000 */
[C---:B------:R-:W-:Y:S02]  /*0eb0*/  FMUL.FTZ R72, R107.reuse, R3 ;  /* 0x000000036b487220 */ /* 0x040fe40000410000 */
[----:B------:R-:W-:Y:S02]  /*0ec0*/  FMUL.FTZ R63, R107, R74 ;  /* 0x0000004a6b3f7220 */ /* 0x000fe40000410000 */
[----:B------:R-:W-:Y:S01]  /*0ed0*/  FMUL.RZ R75, R72, 0.15915493667125701904 ;  /* 0x3e22f983484b7820 */ /* 0x000fe2000040c000 */
[----:B------:R-:W-:Y:S01]  /*0ee0*/  LOP3.LUT R72, R60, 0xfffffe, RZ, 0xc0, !PT ;  /* 0x00fffffe3c487812 */ /* 0x000fe200078ec0ff */
[----:B------:R0:W-:Y:S01]  /*0ef0*/  MUFU.EX2 R77, R63 ;  /* 0x0000003f004d7308 */ /* 0x0001e20000000800 */
[----:B------:R-:W-:-:S05]  /*0f00*/  IMAD.WIDE.U32 R60, R78, c[0x0][0x1a0], R70 ;  /* 0x000068004e3c7a25 */ /* 0x000fca00078e0046 */
[----:B------:R-:W-:Y:S02]  /*0f10*/  IADD3 R61, R61, R109, RZ ;  /* 0x0000006d3d3d7210 */ /* 0x000fe40007ffe0ff */
[----:B------:R-:W1:Y:S01]  /*0f20*/  MUFU.COS R76, R75 ;  /* 0x0000004b004c7308 */ /* 0x000e620000000000 */
[----:B0-----:R-:W-:Y:S02]  /*0f30*/  IADD3 R63, R105, -R72, RZ ;  /* 0x80000048693f7210 */ /* 0x001fe40007ffe0ff */
[C---:B------:R-:W-:Y:S02]  /*0f40*/  LEA R70, P3, R60.reuse, c[0x0][0x228], 0x3 ;  /* 0x00008a003c467a11 */ /* 0x040fe400078618ff */
[----:B------:R-:W-:Y:S02]  /*0f50*/  @!P2 LEA R73, R63, R78, 0x8 ;  /* 0x0000004e3f49a211 */ /* 0x000fe400078e40ff */
[----:B------:R-:W-:Y:S01]  /*0f60*/  LEA.HI.X R71, R60, c[0x0][0x22c], R61, 0x3, P3 ;  /* 0x00008b003c477a11 */ /* 0x000fe200018f1c3d */
[----:B------:R0:W2:Y:S01]  /*0f70*/  MUFU.SIN R106, R75 ;  /* 0x0000004b006a7308 */ /* 0x0000a20000000400 */
[----:B------:R-:W-:Y:S01]  /*0f80*/  SHF.L.U32 R63, R93, 0x6, RZ ;  /* 0x000000065d3f7819 */ /* 0x000fe200000006ff */
[----:B---3--:R-:W-:Y:S01]  /*0f90*/  STS.128 [R93.X16], R52 ;  /* 0x000000345d007388 */ /* 0x008fe2000000cc00 */
[----:B------:R-:W-:-:S02]  /*0fa0*/  SHF.L.U32 R108, R73, 0x3, RZ ;  /* 0x00000003496c7819 */ /* 0x000fc400000006ff */
[----:B------:R-:W-:Y:S01]  /*0fb0*/  @!P1 IADD3 R61, R84, -0x2, RZ ;  /* 0xfffffffe543d9810 */ /* 0x000fe20007ffe0ff */
[----:B----4-:R-:W-:Y:S01]  /*0fc0*/  STS.128 [R93.X16+0x200], R48 ;  /* 0x000200305d007388 */ /* 0x010fe2000000cc00 */
[----:B-1----:R-:W-:-:S03]  /*0fd0*/  FMUL.FTZ R76, R77, R76 ;  /* 0x0000004c4d4c7220 */ /* 0x002fc60000410000 */
[----:B------:R-:W-:Y:S01]  /*0fe0*/  STS.128 [R93.X16+0x400], R44 ;  /* 0x0004002c5d007388 */ /* 0x000fe2000000cc00 */
[----:B0-----:R-:W-:Y:S02]  /*0ff0*/  @!P1 IMAD R75, R61, c[0x0][0x16c], R78 ;  /* 0x00005b003d4b9a24 */ /* 0x001fe400078e024e */
[----:B------:R-:W-:Y:S01]  /*1000*/  CS2R R60, SRZ ;  /* 0x00000000003c7805 */ /* 0x000fe2000001ff00 */
[----:B------:R-:W-:Y:S01]  /*1010*/  STS.128 [R93.X16+0x600], R56 ;  /* 0x000600385d007388 */ /* 0x000fe2000000cc00 */
[----:B------:R-:W-:-:S03]  /*1020*/  @!P1 IMAD.WIDE R72, R75, 0x10, R68 ;  /* 0x000000104b489825 */ /* 0x000fc600078e0244 */
[----:B------:R-:W5:Y:S01]  /*1030*/  LDG.E.64 R70, [R70.64] ;  /* 0x0000000646467981 */ /* 0x000f62000c1e1b00 */
[----:B--2---:R-:W-:Y:S01]  /*1040*/  FMUL.FTZ R77, R77, R106 ;  /* 0x0000006a4d4d7220 */ /* 0x004fe20000410000 */
[----:B------:R-:W-:-:S06]  /*1050*/  NOP ;  /* 0x0000000000007918 */ /* 0x000fcc0000000000 */
[----:B------:R-:W0:Y:S04]  /*1060*/  LDS.128 R56, [R63] ;  /* 0x000000003f387984 */ /* 0x000e280000000c00 */
[----:B------:R-:W1:Y:S04]  /*1070*/  LDS.128 R52, [R63+0x10] ;  /* 0x000010003f347984 */ /* 0x000e680000000c00 */
[----:B------:R-:W2:Y:S04]  /*1080*/  LDS.128 R48, [R63+0x20] ;  /* 0x000020003f307984 */ /* 0x000ea80000000c00 */
[----:B------:R-:W3:Y:S04]  /*1090*/  LDS.128 R44, [R63+0x30] ;  /* 0x000030003f2c7984 */ /* 0x000ee80000000c00 */
[----:B------:R4:W-:Y:S04]  /*10a0*/  STS.64 [R108+0x14d0], R76 ;  /* 0x0014d04c6c007388 */ /* 0x0009e80000000a00 */
[----:B------:R-:W-:Y:S01]  /*10b0*/  BAR.SYNC.DEFER_BLOCKING 0x0 ;  /* 0x0000000000007b1d */ /* 0x000fe20000010000 */
[----:B------:R-:W-:-:S04]  /*10c0*/  FMUL.FTZ R75, R112, R3 ;  /* 0x00000003704b7220 */ /* 0x000fc80000410000 */
[----:B------:R-:W-:Y:S02]  /*10d0*/  FMUL.RZ R109, R75, 0.15915493667125701904 ;  /* 0x3e22f9834b6d7820 */ /* 0x000fe4000040c000 */
[----:B------:R-:W-:Y:S02]  /*10e0*/  FMUL.FTZ R75, R112, R74 ;  /* 0x0000004a704b7220 */ /* 0x000fe40000410000 */
[-C--:B----4-:R-:W-:Y:S01]  /*10f0*/  FMUL.FTZ R108, R111, R3.reuse ;  /* 0x000000036f6c7220 */ /* 0x090fe20000410000 */
[----:B------:R-:W-:Y:S01]  /*1100*/  MUFU.SIN R106, R109 ;  /* 0x0000006d006a7308 */ /* 0x000fe20000000400 */
[----:B------:R-:W-:Y:S02]  /*1110*/  FMUL.FTZ R63, R113, R3 ;  /* 0x00000003713f7220 */ /* 0x000fe40000410000 */
[----:B------:R-:W-:Y:S02]  /*1120*/  FMUL.RZ R123, R108, 0.15915493667125701904 ;  /* 0x3e22f9836c7b7820 */ /* 0x000fe4000040c000 */
[----:B------:R-:W-:-:S03]  /*1130*/  FADD.FTZ R108, R29, R100 ;  /* 0x000000641d6c7221 */ /* 0x000fc60000010000 */
[----:B------:R-:W-:Y:S01]  /*1140*/  MUFU.EX2 R75, R75 ;  /* 0x0000004b004b7308 */ /* 0x000fe20000000800 */
[----:B------:R-:W-:Y:S02]  /*1150*/  FMUL.RZ R115, R63, 0.15915493667125701904 ;  /* 0x3e22f9833f737820 */ /* 0x000fe4000040c000 */
[----:B------:R-:W-:Y:S01]  /*1160*/  FMUL.FTZ R63, R113, R74 ;  /* 0x0000004a713f7220 */ /* 0x000fe20000410000 */
[----:B------:R4:W5:Y:S04]  /*1170*/  @!P1 LDG.E.64 R60, [R72.64+0x8] ;  /* 0x00000806483c9981 */ /* 0x000968000c1e1b00 */
[----:B------:R0:W1:Y:S01]  /*1180*/  MUFU.COS R114, R109 ;  /* 0x0000006d00727308 */ /* 0x0000620000000000 */
[-C--:B----4-:R-:W-:Y:S02]  /*1190*/  FMUL.FTZ R73, R110, R3.reuse ;  /* 0x000000036e497220 */ /* 0x090fe40000410000 */
[----:B0-----:R-:W-:-:S05]  /*11a0*/  FMUL.FTZ R109, R108, R3 ;  /* 0x000000036c6d7220 */ /* 0x001fca0000410000 */
[----:B------:R-:W-:Y:S01]  /*11b0*/  MUFU.SIN R72, R115 ;  /* 0x0000007300487308 */ /* 0x000fe20000000400 */
[----:B------:R-:W-:Y:S02]  /*11c0*/  FMUL.RZ R117, R73, 0.15915493667125701904 ;  /* 0x3e22f98349757820 */ /* 0x000fe4000040c000 */
[----:B------:R-:W-:Y:S02]  /*11d0*/  FMUL.RZ R125, R109, 0.15915493667125701904 ;  /* 0x3e22f9836d7d7820 */ /* 0x000fe4000040c000 */
[----:B------:R-:W-:-:S03]  /*11e0*/  FADD.FTZ R109, R30, R100 ;  /* 0x000000641e6d7221 */ /* 0x000fc60000010000 */
[----:B------:R0:W-:Y:S01]  /*11f0*/  MUFU.COS R116, R115 ;  /* 0x0000007300747308 */ /* 0x0001e20000000000 */
[----:B------:R-:W-:Y:S02]  /*1200*/  FMUL.FTZ R119, R109, R3 ;  /* 0x000000036d777220 */ /* 0x000fe40000410000 */
[----:B0-----:R-:W-:-:S05]  /*1210*/  FMUL.FTZ R115, R111, R74 ;  /* 0x0000004a6f737220 */ /* 0x001fca0000410000 */
[----:B------:R-:W0:Y:S01]  /*1220*/  MUFU.EX2 R63, R63 ;  /* 0x0000003f003f7308 */ /* 0x000e220000000800 */
[----:B------:R-:W-:Y:S02]  /*1230*/  FMUL.FTZ R73, R110, R74 ;  /* 0x0000004a6e497220 */ /* 0x000fe40000410000 */
[----:B------:R-:W-:-:S05]  /*1240*/  FMUL.RZ R127, R119, 0.15915493667125701904 ;  /* 0x3e22f983777f7820 */ /* 0x000fca000040c000 */
[----:B------:R-:W-:Y:S01]  /*1250*/  MUFU.SIN R118, R117 ;  /* 0x0000007500767308 */ /* 0x000fe20000000400 */
[----:B-1----:R-:W-:-:S07]  /*1260*/  FMUL.FTZ R114, R75, R114 ;  /* 0x000000724b727220 */ /* 0x002fce0000410000 */
[----:B------:R1:W-:Y:S08]  /*1270*/  MUFU.COS R120, R117 ;  /* 0x0000007500787308 */ /* 0x0003f00000000000 */
[----:B------:R4:W-:Y:S01]  /*1280*/  MUFU.EX2 R121, R115 ;  /* 0x0000007300797308 */ /* 0x0009e20000000800 */
[----:B-1----:R-:W-:Y:S02]  /*1290*/  FMUL.FTZ R117, R108, R74 ;  /* 0x0000004a6c757220 */ /* 0x002fe40000410000 */
[----:B----4-:R-:W-:-:S05]  /*12a0*/  FMUL.FTZ R115, R75, R106 ;  /* 0x0000006a4b737220 */ /* 0x010fca0000410000 */
[----:B------:R-:W-:Y:S01]  /*12b0*/  MUFU.SIN R122, R123 ;  /* 0x0000007b007a7308 */ /* 0x000fe20000000400 */
[----:B------:R-:W-:-:S07]  /*12c0*/  FMUL.FTZ R119, R115, R129 ;  /* 0x0000008173777220 */ /* 0x000fce0000410000 */
[----:B------:R-:W-:Y:S08]  /*12d0*/  MUFU.COS R124, R123 ;  /* 0x0000007b007c7308 */ /* 0x000ff00000000000 */
[----:B------:R1:W-:Y:S02]  /*12e0*/  MUFU.EX2 R123, R117 ;  /* 0x00000075007b7308 */ /* 0x0003e40000000800 */
[----:B-1----:R-:W-:-:S06]  /*12f0*/  FMUL.FTZ R117, RZ, R115 ;  /* 0x00000073ff757220 */ /* 0x002fcc0000410000 */
[----:B------:R-:W-:Y:S08]  /*1300*/  MUFU.SIN R126, R125 ;  /* 0x0000007d007e7308 */ /* 0x000ff00000000400 */
[----:B------:R1:W-:Y:S01]  /*1310*/  MUFU.COS R132, R125 ;  /* 0x0000007d00847308 */ /* 0x0003e20000000000 */
[----:B------:R-:W-:-:S07]  /*1320*/  FADD.FTZ R106, R31, R100 ;  /* 0x000000641f6a7221 */ /* 0x000fce0000010000 */
[----:B------:R-:W4:Y:S01]  /*1330*/  MUFU.EX2 R73, R73 ;  /* 0x0000004900497308 */ /* 0x000f220000000800 */
[----:B-1----:R-:W-:Y:S02]  /*1340*/  FFMA.FTZ R125, RZ, R114, R119 ;  /* 0x00000072ff7d7223 */ /* 0x002fe40000010077 */
[----:B------:R-:W-:Y:S02]  /*1350*/  FFMA.FTZ R119, R114, R129, -R117 ;  /* 0x0000008172777223 */ /* 0x000fe40000010875 */
[C---:B0-----:R-:W-:Y:S02]  /*1360*/  FMUL.FTZ R117, R63.reuse, R72 ;  /* 0x000000483f757220 */ /* 0x041fe40000410000 */
[----:B------:R-:W-:Y:S01]  /*1370*/  FADD.FTZ R119, R128, R119 ;  /* 0x0000007780777221 */ /* 0x000fe20000010000 */
[----:B------:R-:W-:Y:S01]  /*1380*/  MUFU.SIN R134, R127 ;  /* 0x0000007f00867308 */ /* 0x000fe20000000400 */
[----:B------:R-:W-:Y:S02]  /*1390*/  FADD.FTZ R125, RZ, R125 ;  /* 0x0000007dff7d7221 */ /* 0x000fe40000010000 */
[----:B------:R-:W-:-:S05]  /*13a0*/  FMUL.FTZ R116, R63, R116 ;  /* 0x000000743f747220 */ /* 0x000fca0000410000 */
[----:B------:R0:W-:Y:S01]  /*13b0*/  MUFU.COS R136, R127 ;  /* 0x0000007f00887308 */ /* 0x0001e20000000000 */
[----:B------:R-:W-:Y:S02]  /*13c0*/  FMUL.FTZ R63, R106, R3 ;  /* 0x000000036a3f7220 */ /* 0x000fe40000410000 */
[C---:B------:R-:W-:Y:S02]  /*13d0*/  FMUL.FTZ R72, R117.reuse, R125 ;  /* 0x0000007d75487220 */ /* 0x040fe40000410000 */
[----:B0-----:R-:W-:-:S04]  /*13e0*/  FMUL.FTZ R127, R117, R119 ;  /* 0x00000077757f7220 */ /* 0x001fc80000410000 */
[C---:B------:R-:W-:Y:S02]  /*13f0*/  FFMA.FTZ R125, R116.reuse, R125, R127 ;  /* 0x0000007d747d7223 */ /* 0x040fe4000001007f */
[----:B------:R-:W-:Y:S02]  /*1400*/  FMUL.RZ R133, R63, 0.15915493667125701904 ;  /* 0x3e22f9833f857820 */ /* 0x000fe4000040c000 */
[----:B------:R-:W-:Y:S02]  /*1410*/  FFMA.FTZ R63, R116, R119, -R72 ;  /* 0x00000077743f7223 */ /* 0x000fe40000010848 */
[----:B----4-:R-:W-:Y:S02]  /*1420*/  FMUL.FTZ R118, R73, R118 ;  /* 0x0000007649767220 */ /* 0x010fe40000410000 */
[----:B------:R-:W-:Y:S02]  /*1430*/  FADD.FTZ R125, RZ, R125 ;  /* 0x0000007dff7d7221 */ /* 0x000fe40000010000 */
[----:B------:R-:W-:-:S02]  /*1440*/  FMUL.FTZ R75, R109, R74 ;  /* 0x0000004a6d4b7220 */ /* 0x000fc40000410000 */
[----:B------:R-:W-:Y:S02]  /*1450*/  FMUL.FTZ R119, R73, R120 ;  /* 0x0000007849777220 */ /* 0x000fe40000410000 */
[----:B------:R-:W-:Y:S02]  /*1460*/  FMUL.FTZ R74, R106, R74 ;  /* 0x0000004a6a4a7220 */ /* 0x000fe40000410000 */
[----:B------:R-:W-:Y:S02]  /*1470*/  FADD.FTZ R72, R130, R63 ;  /* 0x0000003f82487221 */ /* 0x000fe40000010000 */
[----:B------:R-:W-:Y:S01]  /*1480*/  FMUL.FTZ R73, R118, R125 ;  /* 0x0000007d76497220 */ /* 0x000fe20000410000 */
[----:B------:R-:W-:Y:S03]  /*1490*/  MUFU.COS R63, R133 ;  /* 0x00000085003f7308 */ /* 0x000fe60000000000 */
[----:B------:R-:W-:-:S02]  /*14a0*/  FFMA.FTZ R138, R119, R72, -R73 ;  /* 0x00000048778a7223 */ /* 0x000fc40000010849 */
[----:B------:R-:W-:-:S03]  /*14b0*/  FMUL.FTZ R72, R118, R72 ;  /* 0x0000004876487220 */ /* 0x000fc60000410000 */
[----:B------:R-:W0:Y:S01]  /*14c0*/  MUFU.EX2 R74, R74 ;  /* 0x0000004a004a7308 */ /* 0x000e220000000800 */
[----:B------:R-:W-:Y:S02]  /*14d0*/  FFMA.FTZ R72, R119, R125, R72 ;  /* 0x0000007d77487223 */ /* 0x000fe40000010048 */
[----:B------:R-:W-:-:S05]  /*14e0*/  FMUL.FTZ R120, R121, R124 ;  /* 0x0000007c79787220 */ /* 0x000fca0000410000 */
[----:B------:R1:W4:Y:S01]  /*14f0*/  MUFU.SIN R127, R133 ;  /* 0x00000085007f7308 */ /* 0x0003220000000400 */
[----:B------:R-:W-:Y:S02]  /*1500*/  FMUL.FTZ R121, R121, R122 ;  /* 0x0000007a79797220 */ /* 0x000fe40000410000 */
[----:B------:R-:W-:Y:S02]  /*1510*/  FADD.FTZ R138, R131, R138 ;  /* 0x0000008a838a7221 */ /* 0x000fe40000010000 */
[----:B------:R-:W-:-:S03]  /*1520*/  FADD.FTZ R72, RZ, R72 ;  /* 0x00000048ff487221 */ /* 0x000fc60000010000 */
[----:B------:R-:W2:Y:S01]  /*1530*/  MUFU.EX2 R75, R75 ;  /* 0x0000004b004b7308 */ /* 0x000ea20000000800 */
[C---:B-1----:R-:W-:Y:S02]  /*1540*/  FMUL.FTZ R133, R121.reuse, R138 ;  /* 0x0000008a79857220 */ /* 0x042fe40000410000 */
[----:B------:R-:W-:Y:S02]  /*1550*/  FMUL.FTZ R73, R121, R72 ;  /* 0x0000004879497220 */ /* 0x000fe40000410000 */
[C---:B------:R-:W-:Y:S02]  /*1560*/  FMUL.FTZ R122, R123.reuse, R132 ;  /* 0x000000847b7a7220 */ /* 0x040fe40000410000 */
[C---:B------:R-:W-:Y:S02]  /*1570*/  FFMA.FTZ R72, R120.reuse, R72, R133 ;  /* 0x0000004878487223 */ /* 0x040fe40000010085 */
[----:B------:R-:W-:Y:S02]  /*1580*/  FMUL.FTZ R123, R123, R126 ;  /* 0x0000007e7b7b7220 */ /* 0x000fe40000410000 */
[----:B------:R-:W-:-:S02]  /*1590*/  FFMA.FTZ R138, R120, R138, -R73 ;  /* 0x0000008a788a7223 */ /* 0x000fc40000010849 */
[----:B------:R-:W-:Y:S02]  /*15a0*/  FMUL.FTZ R133, R36, R111 ;  /* 0x0000006f24857220 */ /* 0x000fe40000410000 */
[C---:B0-----:R-:W-:Y:S02]  /*15b0*/  FMUL.FTZ R126, R74.reuse, R63 ;  /* 0x0000003f4a7e7220 */ /* 0x041fe40000410000 */
[----:B----4-:R-:W-:Y:S02]  /*15c0*/  FMUL.FTZ R127, R74, R127 ;  /* 0x0000007f4a7f7220 */ /* 0x010fe40000410000 */
[----:B------:R-:W-:Y:S02]  /*15d0*/  FMUL.FTZ R63, R77, R115 ;  /* 0x000000734d3f7220 */ /* 0x000fe40000410000 */
[----:B------:R-:W-:Y:S02]  /*15e0*/  FADD.FTZ R74, RZ, R72 ;  /* 0x00000048ff4a7221 */ /* 0x000fe40000010000 */
[----:B------:R-:W-:-:S02]  /*15f0*/  FADD.FTZ R138, R133, R138 ;  /* 0x0000008a858a7221 */ /* 0x000fc40000010000 */
[C---:B------:R-:W-:Y:S02]  /*1600*/  FMUL.FTZ R72, R76.reuse, R115 ;  /* 0x000000734c487220 */ /* 0x040fe40000410000 */
[----:B------:R-:W-:Y:S02]  /*1610*/  FFMA.FTZ R63, R76, R114, -R63 ;  /* 0x000000724c3f7223 */ /* 0x000fe4000001083f */
[C---:B------:R-:W-:Y:S02]  /*1620*/  FMUL.FTZ R73, R123.reuse, R74 ;  /* 0x0000004a7b497220 */ /* 0x040fe40000410000 */
[----:B------:R-:W-:Y:S02]  /*1630*/  FMUL.FTZ R137, R123, R138 ;  /* 0x0000008a7b897220 */ /* 0x000fe40000410000 */
[C---:B--2---:R-:W-:Y:S02]  /*1640*/  FMUL.FTZ R124, R75.reuse, R136 ;  /* 0x000000884b7c7220 */ /* 0x044fe40000410000 */
[----:B------:R-:W-:-:S02]  /*1650*/  FMUL.FTZ R125, R75, R134 ;  /* 0x000000864b7d7220 */ /* 0x000fc40000410000 */
[----:B------:R-:W-:Y:S02]  /*1660*/  FFMA.FTZ R72, R77, R114, R72 ;  /* 0x000000724d487223 */ /* 0x000fe40000010048 */
[----:B------:R-:W-:Y:S02]  /*1670*/  FMUL.FTZ R75, R117, R63 ;  /* 0x0000003f754b7220 */ /* 0x000fe40000410000 */
[C---:B------:R-:W-:Y:S02]  /*1680*/  FFMA.FTZ R135, R122.reuse, R138, -R73 ;  /* 0x0000008a7a877223 */ /* 0x040fe40000010849 */
[----:B------:R-:W-:Y:S02]  /*1690*/  FMUL.FTZ R132, R37, R108 ;  /* 0x0000006c25847220 */ /* 0x000fe40000410000 */
[----:B------:R-:W-:Y:S02]  /*16a0*/  FFMA.FTZ R137, R122, R74, R137 ;  /* 0x0000004a7a897223 */ /* 0x000fe40000010089 */
[----:B------:R-:W-:-:S02]  /*16b0*/  FMUL.FTZ R73, R117, R72 ;  /* 0x0000004875497220 */ /* 0x000fc40000410000 */
[----:B------:R-:W-:Y:S02]  /*16c0*/  FFMA.FTZ R75, R116, R72, R75 ;  /* 0x00000048744b7223 */ /* 0x000fe4000001004b */
[----:B------:R-:W-:Y:S02]  /*16d0*/  FADD.FTZ R135, R132, R135 ;  /* 0x0000008784877221 */ /* 0x000fe40000010000 */
[----:B------:R-:W-:Y:S02]  /*16e0*/  FADD.FTZ R137, RZ, R137 ;  /* 0x00000089ff897221 */ /* 0x000fe40000010000 */
[----:B------:R-:W-:Y:S02]  /*16f0*/  FFMA.FTZ R73, R116, R63, -R73 ;  /* 0x0000003f74497223 */ /* 0x000fe40000010849 */
[----:B------:R-:W-:Y:S02]  /*1700*/  FMUL.FTZ R72, R118, R75 ;  /* 0x0000004b76487220 */ /* 0x000fe40000410000 */
[----:B------:R-:W-:-:S02]  /*1710*/  FMUL.FTZ R134, R125, R135 ;  /* 0x000000877d867220 */ /* 0x000fc40000410000 */
[----:B------:R-:W-:Y:S02]  /*1720*/  FMUL.FTZ R63, R125, R137 ;  /* 0x000000897d3f7220 */ /* 0x000fe40000410000 */
[-C--:B------:R-:W-:Y:S02]  /*1730*/  FMUL.FTZ R74, R118, R73.reuse ;  /* 0x00000049764a7220 */ /* 0x080fe40000410000 */
[----:B------:R-:W-:Y:S02]  /*1740*/  FFMA.FTZ R72, R119, R73, -R72 ;  /* 0x0000004977487223 */ /* 0x000fe40000010848 */
[C---:B------:R-:W-:Y:S02]  /*1750*/  FFMA.FTZ R137, R124.reuse, R137, R134 ;  /* 0x000000897c897223 */ /* 0x040fe40000010086 */
[----:B------:R-:W-:Y:S02]  /*1760*/  FFMA.FTZ R63, R124, R135, -R63 ;  /* 0x000000877c3f7223 */ /* 0x000fe4000001083f */
[----:B------:R-:W-:-:S02]  /*1770*/  FMUL.FTZ R134, R38, R109 ;  /* 0x0000006d26867220 */ /* 0x000fc40000410000 */
[----:B------:R-:W-:Y:S02]  /*1780*/  FFMA.FTZ R74, R119, R75, R74 ;  /* 0x0000004b774a7223 */ /* 0x000fe4000001004a */
[----:B------:R-:W-:Y:S02]  /*1790*/  FMUL.FTZ R73, R121, R72 ;  /* 0x0000004879497220 */ /* 0x000fe40000410000 */
[----:B------:R-:W-:Y:S01]  /*17a0*/  FADD.FTZ R137, RZ, R137 ;  /* 0x00000089ff897221 */ /* 0x000fe20000010000 */
[----:B------:R-:W-:Y:S01]  /*17b0*/  ISETP.NE.AND P1, PT, R95, 0x1f, PT ;  /* 0x0000001f5f00780c */ /* 0x000fe20003f25270 */
[----:B------:R-:W-:Y:S02]  /*17c0*/  FADD.FTZ R75, R134, R63 ;  /* 0x0000003f864b7221 */ /* 0x000fe40000010000 */
[-C--:B------:R-:W-:Y:S02]  /*17d0*/  FMUL.FTZ R63, R121, R74.reuse ;  /* 0x0000004a793f7220 */ /* 0x080fe40000410000 */
[----:B------:R-:W-:-:S02]  /*17e0*/  FFMA.FTZ R74, R120, R74, R73 ;  /* 0x0000004a784a7223 */ /* 0x000fc40000010049 */
[C---:B------:R-:W-:Y:S02]  /*17f0*/  FMUL.FTZ R73, R127.reuse, R137 ;  /* 0x000000897f497220 */ /* 0x040fe40000410000 */
[-C--:B------:R-:W-:Y:S02]  /*1800*/  FMUL.FTZ R135, R127, R75.reuse ;  /* 0x0000004b7f877220 */ /* 0x080fe40000410000 */
[----:B------:R-:W-:Y:S02]  /*1810*/  FFMA.FTZ R63, R120, R72, -R63 ;  /* 0x00000048783f7223 */ /* 0x000fe4000001083f */
[C---:B------:R-:W-:Y:S02]  /*1820*/  FFMA.FTZ R138, R126.reuse, R75, -R73 ;  /* 0x0000004b7e8a7223 */ /* 0x040fe40000010849 */
[----:B------:R-:W-:Y:S02]  /*1830*/  FMUL.FTZ R72, R123, R74 ;  /* 0x0000004a7b487220 */ /* 0x000fe40000410000 */
[----:B------:R-:W-:-:S02]  /*1840*/  FFMA.FTZ R73, R126, R137, R135 ;  /* 0x000000897e497223 */ /* 0x000fc40000010087 */
[-C--:B------:R-:W-:Y:S02]  /*1850*/  FFMA.FTZ R136, R122, R63.reuse, -R72 ;  /* 0x0000003f7a887223 */ /* 0x080fe40000010848 */
[----:B------:R-:W-:Y:S02]  /*1860*/  FMUL.FTZ R137, R123, R63 ;  /* 0x0000003f7b897220 */ /* 0x000fe40000410000 */
[----:B------:R-:W-:Y:S02]  /*1870*/  FADD.FTZ R63, RZ, R73 ;  /* 0x00000049ff3f7221 */ /* 0x000fe40000010000 */
[----:B------:R0:W1:Y:S01]  /*1880*/  @P1 LDS.64 R72, [R95.X8+0x24d8] ;  /* 0x0024d8005f481984 */ /* 0x0000620000008a00 */
[----:B------:R-:W-:-:S04]  /*1890*/  FMUL.FTZ R135, R39, R106 ;  /* 0x0000006a27877220 */ /* 0x000fc80000410000 */
[----:B------:R-:W-:Y:S01]  /*18a0*/  FADD.FTZ R147, R135, R138 ;  /* 0x0000008a87937221 */ /* 0x000fe20000010000 */
[----:B------:R-:W-:Y:S05]  /*18b0*/  @P1 BRA `(.L_x_12226) ;  /* 0x0000008000001947 */ /* 0x000fea0003800000 */
[----:B---3--:R-:W-:-:S13]  /*18c0*/  ISETP.NE.AND P3, PT, R84, c[0x0][0x174], PT ;  /* 0x00005d0054007a0c */ /* 0x008fda0003f65270 */
[----:B-1----:R-:W-:-:S04]  /*18d0*/  @P3 LEA.HI R72, R84, R84, RZ, 0x1 ;  /* 0x0000005454483211 */ /* 0x002fc800078f08ff */
[----:B------:R-:W-:Y:S01]  /*18e0*/  @P3 LOP3.LUT R73, R72, 0xfffffe, RZ, 0xc0, !PT ;  /* 0x00fffffe48493812 */ /* 0x000fe200078ec0ff */
[----:B------:R-:W-:-:S03]  /*18f0*/  HFMA2.MMA R72, -RZ, RZ, 1.875, 0 ;  /* 0x3f800000ff487435 */ /* 0x000fc600000001ff */
[----:B------:R-:W-:Y:S02]  /*1900*/  @P3 IADD3 R75, -R73, R84, RZ ;  /* 0x00000054494b3210 */ /* 0x000fe40007ffe1ff */
[----:B------:R-:W-:Y:S02]  /*1910*/  MOV R73, RZ ;  /* 0x000000ff00497202 */ /* 0x000fe40000000f00 */
[----:B------:R-:W-:-:S05]  /*1920*/  @P3 LEA R75, R75, R78, 0x8 ;  /* 0x0000004e4b4b3211 */ /* 0x000fca00078e40ff */
[----:B------:R1:W2:Y:S02]  /*1930*/  @P3 LDS.64 R72, [R75.X8+0x14d0] ;  /* 0x0014d0004b483984 */ /* 0x0002a40000008a00 */
.L_x_12226:
[----:B---3--:R-:W-:Y:S05]  /*1940*/  BSYNC B0 ;  /* 0x0000000000007941 */ /* 0x008fea0003800000 */
.L_x_12225:
[----:B------:R-:W-:Y:S01]  /*1950*/  FFMA.FTZ R137, R122, R74, R137 ;  /* 0x0000004a7a897223 */ /* 0x000fe20000010089 */
[----:B------:R-:W3:Y:S01]  /*1960*/  SHFL.UP PT, R138, R147, 0x1, RZ ;  /* 0x04200000938a7989 */ /* 0x000ee200000e00ff */
[-C--:B------:R-:W-:Y:S01]  /*1970*/  FMUL.FTZ R74, R125, R136.reuse ;  /* 0x000000887d4a7220 */ /* 0x080fe20000410000 */
[----:B------:R-:W-:Y:S01]  /*1980*/  ISETP.GE.AND P3, PT, R93, 0x1, PT ;  /* 0x000000015d00780c */ /* 0x000fe20003f66270 */
[-C--:B-1----:R-:W-:Y:S01]  /*1990*/  FMUL.FTZ R75, R125, R137.reuse ;  /* 0x000000897d4b7220 */ /* 0x082fe20000410000 */
[----:B------:R-:W1:Y:S01]  /*19a0*/  SHFL.UP PT, R140, R63, 0x1, RZ ;  /* 0x042000003f8c7989 */ /* 0x000e6200000e00ff */
[C---:B------:R-:W-:Y:S01]  /*19b0*/  FFMA.FTZ R74, R124.reuse, R137, R74 ;  /* 0x000000897c4a7223 */ /* 0x040fe2000001004a */
[----:B------:R-:W-:Y:S01]  /*19c0*/  MOV R144, c[0x0][0x2bc] ;  /* 0x0000af0000907a02 */ /* 0x000fe20000000f00 */
[----:B------:R-:W-:Y:S01]  /*19d0*/  FFMA.FTZ R75, R124, R136, -R75 ;  /* 0x000000887c4b7223 */ /* 0x000fe2000001084b */
[----:B------:R-:W-:Y:S01]  /*19e0*/  IADD3 R157, R83, -c[0x0][0x174], RZ ;  /* 0x80005d00539d7a10 */ /* 0x000fe20007ffe0ff */
[CC--:B------:R-:W-:Y:S01]  /*19f0*/  FMUL.FTZ R145, R127.reuse, R74.reuse ;  /* 0x0000004a7f917220 */ /* 0x0c0fe20000410000 */
[----:B------:R-:W-:Y:S01]  /*1a00*/  ISETP.NE.AND P6, PT, R62, 0x1f, PT ;  /* 0x0000001f3e00780c */ /* 0x000fe20003fc5270 */
[----:B------:R-:W-:Y:S01]  /*1a10*/  IMAD R143, R166, c[0x0][0x2c0], RZ ;  /* 0x0000b000a68f7a24 */ /* 0x000fe200078e02ff */
[----:B------:R-:W-:Y:S01]  /*1a20*/  ISETP.GT.U32.AND P4, PT, R62, 0x17, PT ;  /* 0x000000173e00780c */ /* 0x000fe20003f84070 */
[-C--:B------:R-:W-:Y:S01]  /*1a30*/  FFMA.FTZ R145, R126, R75.reuse, -R145 ;  /* 0x0000004b7e917223 */ /* 0x080fe20000010891 */
[----:B------:R-:W-:Y:S01]  /*1a40*/  ISETP.GT.U32.AND P5, PT, R62, 0xf, PT ;  /* 0x0000000f3e00780c */ /* 0x000fe20003fa4070 */
[----:B------:R-:W-:Y:S01]  /*1a50*/  FMUL.FTZ R75, R127, R75 ;  /* 0x0000004b7f4b7220 */ /* 0x000fe20000410000 */
[----:B------:R-:W-:Y:S01]  /*1a60*/  ISETP.GE.OR P0, PT, R84, c[0x0][0x174], P0 ;  /* 0x00005d0054007a0c */ /* 0x000fe20000706670 */
[----:B------:R-:W-:Y:S01]  /*1a70*/  IMAD R143, R94, c[0x0][0x2c4], R143 ;  /* 0x0000b1005e8f7a24 */ /* 0x000fe200078e028f */
[----:B------:R-:W-:Y:S01]  /*1a80*/  BSSY B0, `(.L_x_12227) ;  /* 0x0000108000007945 */ /* 0x000fe20003800000 */
[----:B------:R-:W-:-:S02]  /*1a90*/  FFMA.FTZ R75, R126, R74, R75 ;  /* 0x0000004a7e4b7223 */ /* 0x000fc4000001004b */
[----:B------:R-:W4:Y:S01]  /*1aa0*/  SHFL.UP PT, R74, R145, 0x1, RZ ;  /* 0x04200000914a7989 */ /* 0x000f2200000e00ff */
[----:B------:R-:W-:Y:S02]  /*1ab0*/  IMAD R157, R157, -0x200, RZ ;  /* 0xfffffe009d9d7824 */ /* 0x000fe400078e02ff */
[----:B---3--:R-:W-:Y:S01]  /*1ac0*/  FMUL.FTZ R139, R75, R138 ;  /* 0x0000008a4b8b7220 */ /* 0x008fe20000410000 */
[----:B------:R-:W3:Y:S01]  /*1ad0*/  SHFL.UP PT, R136, R75, 0x1, RZ ;  /* 0x042000004b887989 */ /* 0x000ee200000e00ff */
[----:B------:R-:W-:Y:S02]  /*1ae0*/  FADD.FTZ R163, R25, R25 ;  /* 0x0000001919a37221 */ /* 0x000fe40000010000 */
[-C--:B-1----:R-:W-:Y:S02]  /*1af0*/  FMUL.FTZ R137, R75, R140.reuse ;  /* 0x0000008c4b897220 */ /* 0x082fe40000410000 */
[C---:B------:R-:W-:Y:S02]  /*1b00*/  FFMA.FTZ R140, R145.reuse, R140, R139 ;  /* 0x0000008c918c7223 */ /* 0x040fe4000001008b */
[----:B------:R-:W-:-:S02]  /*1b10*/  FFMA.FTZ R138, R145, R138, -R137 ;  /* 0x0000008a918a7223 */ /* 0x000fc40000010889 */
[----:B------:R-:W-:Y:S02]  /*1b20*/  @P3 FADD.FTZ R63, R63, R140 ;  /* 0x0000008c3f3f3221 */ /* 0x000fe40000010000 */
[----:B------:R-:W-:-:S03]  /*1b30*/  @P3 FADD.FTZ R147, R147, R138 ;  /* 0x0000008a93933221 */ /* 0x000fc60000010000 */
[----:B------:R-:W1:Y:S04]  /*1b40*/  SHFL.UP PT, R140, R63, 0x2, RZ ;  /* 0x044000003f8c7989 */ /* 0x000e6800000e00ff */
[----:B------:R-:W0:Y:S01]  /*1b50*/  SHFL.UP PT, R139, R147, 0x2, RZ ;  /* 0x04400000938b7989 */ /* 0x000e2200000e00ff */
[----:B----4-:R-:W-:-:S04]  /*1b60*/  FMUL.FTZ R137, R75, R74 ;  /* 0x0000004a4b897220 */ /* 0x010fc80000410000 */
[-C--:B---3--:R-:W-:Y:S02]  /*1b70*/  FFMA.FTZ R138, R145, R136.reuse, R137 ;  /* 0x00000088918a7223 */ /* 0x088fe40000010089 */
[----:B------:R-:W-:-:S03]  /*1b80*/  FMUL.FTZ R136, R75, R136 ;  /* 0x000000884b887220 */ /* 0x000fc60000410000 */
[----:B------:R-:W-:Y:S01]  /*1b90*/  FSEL R138, R75, R138, !P3 ;  /* 0x0000008a4b8a7208 */ /* 0x000fe20005800000 */
[----:B------:R-:W-:Y:S01]  /*1ba0*/  @P3 FFMA.FTZ R145, R145, R74, -R136 ;  /* 0x0000004a91913223 */ /* 0x000fe20000010888 */
[----:B------:R-:W-:-:S03]  /*1bb0*/  ISETP.GE.AND P3, PT, R93, 0x2, PT ;  /* 0x000000025d00780c */ /* 0x000fc60003f66270 */
[----:B------:R-:W-:Y:S04]  /*1bc0*/  SHFL.UP PT, R75, R138, 0x2, RZ ;  /* 0x044000008a4b7989 */ /* 0x000fe800000e00ff */
[----:B------:R-:W3:Y:S01]  /*1bd0*/  SHFL.UP PT, R74, R145, 0x2, RZ ;  /* 0x04400000914a7989 */ /* 0x000ee200000e00ff */
[CC--:B-1----:R-:W-:Y:S02]  /*1be0*/  FMUL.FTZ R136, R138.reuse, R140.reuse ;  /* 0x0000008c8a887220 */ /* 0x0c2fe40000410000 */
[-C--:B0-----:R-:W-:Y:S02]  /*1bf0*/  FMUL.FTZ R137, R138, R139.reuse ;  /* 0x0000008b8a897220 */ /* 0x081fe40000410000 */
[C---:B------:R-:W-:Y:S01]  /*1c00*/  FFMA.FTZ R136, R145.reuse, R139, -R136 ;  /* 0x0000008b91887223 */ /* 0x040fe20000010888 */
[----:B------:R-:W-:Y:S01]  /*1c10*/  SHF.R.U32.HI R139, RZ, 0x1, R144 ;  /* 0x00000001ff8b7819 */ /* 0x000fe20000011690 */
[----:B------:R-:W-:-:S02]  /*1c20*/  FFMA.FTZ R140, R145, R140, R137 ;  /* 0x0000008c918c7223 */ /* 0x000fc40000010089 */
[----:B------:R-:W-:Y:S02]  /*1c30*/  @P3 FADD.FTZ R147, R147, R136 ;  /* 0x0000008893933221 */ /* 0x000fe40000010000 */
[----:B------:R-:W-:Y:S02]  /*1c40*/  @P3 FADD.FTZ R63, R63, R140 ;  /* 0x0000008c3f3f3221 */ /* 0x000fe40000010000 */
[----:B------:R-:W-:Y:S01]  /*1c50*/  IMAD R139, R139, R98, RZ ;  /* 0x000000628b8b7224 */ /* 0x000fe200078e02ff */
[----:B------:R-:W0:Y:S04]  /*1c60*/  SHFL.UP PT, R140, R147, 0x4, RZ ;  /* 0x04800000938c7989 */ /* 0x000e2800000e00ff */
[----:B------:R-:W1:Y:S01]  /*1c70*/  SHFL.UP PT, R142, R63, 0x4, RZ ;  /* 0x048000003f8e7989 */ /* 0x000e6200000e00ff */
[----:B---3--:R-:W-:-:S04]  /*1c80*/  FMUL.FTZ R136, R138, R74 ;  /* 0x0000004a8a887220 */ /* 0x008fc80000410000 */
[-C--:B------:R-:W-:Y:S02]  /*1c90*/  FFMA.FTZ R137, R145, R75.reuse, R136 ;  /* 0x0000004b91897223 */ /* 0x080fe40000010088 */
[----:B------:R-:W-:-:S03]  /*1ca0*/  FMUL.FTZ R75, R138, R75 ;  /* 0x0000004b8a4b7220 */ /* 0x000fc60000410000 */
[----:B------:R-:W-:Y:S01]  /*1cb0*/  FSEL R137, R138, R137, !P3 ;  /* 0x000000898a897208 */ /* 0x000fe20005800000 */
[----:B------:R-:W-:Y:S01]  /*1cc0*/  @P3 FFMA.FTZ R145, R145, R74, -R75 ;  /* 0x0000004a91913223 */ /* 0x000fe2000001084b */
[----:B------:R-:W-:Y:S02]  /*1cd0*/  ISETP.GE.AND P3, PT, R93, 0x4, PT ;  /* 0x000000045d00780c */ /* 0x000fe40003f66270 */
[----:B------:R-:W-:Y:S01]  /*1ce0*/  MOV R75, c[0x0][0x2b8] ;  /* 0x0000ae00004b7a02 */ /* 0x000fe20000000f00 */
[----:B------:R-:W3:Y:S01]  /*1cf0*/  SHFL.UP PT, R138, R137, 0x4, RZ ;  /* 0x04800000898a7989 */ /* 0x000ee200000e00ff */
[----:B0-----:R-:W-:Y:S02]  /*1d00*/  FMUL.FTZ R74, R137, R140 ;  /* 0x0000008c894a7220 */ /* 0x001fe40000410000 */
[----:B------:R-:W-:Y:S01]  /*1d10*/  SHF.R.U64 R75, R75, 0x1, R144 ;  /* 0x000000014b4b7819 */ /* 0x000fe20000001290 */
[----:B------:R-:W0:Y:S01]  /*1d20*/  SHFL.UP PT, R136, R145, 0x4, RZ ;  /* 0x0480000091887989 */ /* 0x000e2200000e00ff */
[----:B-1----:R-:W-:-:S02]  /*1d30*/  FFMA.FTZ R74, R145, R142, R74 ;  /* 0x0000008e914a7223 */ /* 0x002fc4000001004a */
[----:B------:R-:W-:Y:S02]  /*1d40*/  FMUL.FTZ R142, R137, R142 ;  /* 0x0000008e898e7220 */ /* 0x000fe40000410000 */
[----:B------:R-:W-:Y:S02]  /*1d50*/  IMAD R139, R96, R75, R139 ;  /* 0x0000004b608b7224 */ /* 0x000fe400078e028b */
[----:B------:R-:W-:Y:S02]  /*1d60*/  FFMA.FTZ R142, R145, R140, -R142 ;  /* 0x0000008c918e7223 */ /* 0x000fe4000001088e */
[----:B------:R-:W-:Y:S02]  /*1d70*/  @P3 FADD.FTZ R63, R63, R74 ;  /* 0x0000004a3f3f3221 */ /* 0x000fe40000010000 */
[----:B------:R-:W-:Y:S02]  /*1d80*/  @P3 FADD.FTZ R147, R147, R142 ;  /* 0x0000008e93933221 */ /* 0x000fe40000010000 */
[----:B------:R-:W-:Y:S01]  /*1d90*/  IMAD.WIDE.U32 R74, R75, R98, RZ ;  /* 0x000000624b4a7225 */ /* 0x000fe200078e00ff */
[----:B------:R-:W1:Y:S04]  /*1da0*/  SHFL.UP PT, R142, R63, 0x8, RZ ;  /* 0x050000003f8e7989 */ /* 0x000e6800000e00ff */
[----:B------:R-:W4:Y:S01]  /*1db0*/  SHFL.UP PT, R141, R147, 0x8, RZ ;  /* 0x05000000938d7989 */ /* 0x000f2200000e00ff */
[----:B------:R-:W-:Y:S01]  /*1dc0*/  IADD3 R75, R139, R75, RZ ;  /* 0x0000004b8b4b7210 */ /* 0x000fe20007ffe0ff */
[----:B---3--:R-:W-:-:S02]  /*1dd0*/  FMUL.FTZ R139, R137, R138 ;  /* 0x0000008a898b7220 */ /* 0x008fc40000410000 */
[----:B0-----:R-:W-:Y:S02]  /*1de0*/  FMUL.FTZ R140, R137, R136 ;  /* 0x00000088898c7220 */ /* 0x001fe40000410000 */
[----:B------:R-:W-:-:S04]  /*1df0*/  IMAD.WIDE.U32 R74, R94, c[0x0][0x2c0], R74 ;  /* 0x0000b0005e4a7a25 */ /* 0x000fc800078e004a */
[C---:B------:R-:W-:Y:S02]  /*1e00*/  FFMA.FTZ R140, R145.reuse, R138, R140 ;  /* 0x0000008a918c7223 */ /* 0x040fe4000001008c */
[----:B------:R-:W-:Y:S02]  /*1e10*/  @P3 FFMA.FTZ R145, R145, R136, -R139 ;  /* 0x0000008891913223 */ /* 0x000fe4000001088b */
[----:B-----5:R-:W-:Y:S01]  /*1e20*/  FMUL.FTZ R139, R70, R45 ;  /* 0x0000002d468b7220 */ /* 0x020fe20000410000 */
[----:B------:R-:W-:Y:S02]  /*1e30*/  FSEL R144, R137, R140, !P3 ;  /* 0x0000008c89907208 */ /* 0x000fe40005800000 */
[----:B------:R-:W0:Y:S01]  /*1e40*/  SHFL.UP PT, R146, R145, 0x8, RZ ;  /* 0x0500000091927989 */ /* 0x000e2200000e00ff */
[----:B------:R-:W-:Y:S02]  /*1e50*/  IADD3 R137, R143, R75, RZ ;  /* 0x0000004b8f897210 */ /* 0x000fe40007ffe0ff */
[----:B------:R-:W-:Y:S01]  /*1e60*/  LEA R156, P3, R74, c[0x0][0x320], 0x3 ;  /* 0x0000c8004a9c7a11 */ /* 0x000fe200078618ff */
[----:B------:R-:W3:Y:S01]  /*1e70*/  SHFL.UP PT, R148, R144, 0x8, RZ ;  /* 0x0500000090947989 */ /* 0x000ee200000e00ff */
[----:B-1----:R-:W-:-:S02]  /*1e80*/  FMUL.FTZ R136, R144, R142 ;  /* 0x0000008e90887220 */ /* 0x002fc40000410000 */
[----:B----4-:R-:W-:Y:S01]  /*1e90*/  FMUL.FTZ R75, R144, R141 ;  /* 0x0000008d904b7220 */ /* 0x010fe20000410000 */
[----:B------:R-:W-:Y:S01]  /*1ea0*/  LEA.HI.X R158, R74, c[0x0][0x324], R137, 0x3, P3 ;  /* 0x0000c9004a9e7a11 */ /* 0x000fe200018f1c89 */
[----:B------:R-:W-:Y:S01]  /*1eb0*/  FMUL.FTZ R74, R70, R47 ;  /* 0x0000002f464a7220 */ /* 0x000fe20000410000 */
[----:B------:R-:W-:Y:S01]  /*1ec0*/  ISETP.GE.AND P3, PT, R93, 0x8, PT ;  /* 0x000000085d00780c */ /* 0x000fe20003f66270 */
[C---:B------:R-:W-:Y:S02]  /*1ed0*/  FFMA.FTZ R150, R145.reuse, R141, -R136 ;  /* 0x0000008d91967223 */ /* 0x040fe40000010888 */
[----:B------:R-:W-:Y:S02]  /*1ee0*/  FFMA.FTZ R152, R145, R142, R75 ;  /* 0x0000008e91987223 */ /* 0x000fe4000001004b */
[C---:B------:R-:W-:Y:S02]  /*1ef0*/  FMUL.FTZ R141, R71.reuse, R47 ;  /* 0x0000002f478d7220 */ /* 0x040fe40000410000 */
[----:B------:R-:W-:-:S02]  /*1f00*/  FMUL.FTZ R75, R71, R45 ;  /* 0x0000002d474b7220 */ /* 0x000fc40000410000 */
[----:B------:R-:W-:Y:S02]  /*1f10*/  FADD.FTZ R136, R23, R23 ;  /* 0x0000001717887221 */ /* 0x000fe40000010000 */
[-C--:B------:R-:W-:Y:S02]  /*1f20*/  FFMA.FTZ R143, R71, R46.reuse, R74 ;  /* 0x0000002e478f7223 */ /* 0x080fe4000001004a */
[C---:B------:R-:W-:Y:S02]  /*1f30*/  FFMA.FTZ R141, R70.reuse, R46, -R141 ;  /* 0x0000002e468d7223 */ /* 0x040fe4000001088d */
[----:B------:R-:W-:Y:S02]  /*1f40*/  FFMA.FTZ R74, R70, R44, -R75 ;  /* 0x0000002c464a7223 */ /* 0x000fe4000001084b */
[----:B------:R-:W-:Y:S02]  /*1f50*/  FMUL.FTZ R138, R136, R143 ;  /* 0x0000008f888a7220 */ /* 0x000fe40000410000 */
[----:B0-----:R-:W-:-:S02]  /*1f60*/  FMUL.FTZ R75, R144, R146 ;  /* 0x00000092904b7220 */ /* 0x001fc40000410000 */
[----:B------:R-:W-:Y:S02]  /*1f70*/  FADD.FTZ R137, R22, R22 ;  /* 0x0000001616897221 */ /* 0x000fe40000010000 */
[----:B------:R-:W-:Y:S02]  /*1f80*/  FFMA.FTZ R142, R71, R44, R139 ;  /* 0x0000002c478e7223 */ /* 0x000fe4000001008b */
[----:B------:R-:W-:Y:S02]  /*1f90*/  FMUL.FTZ R140, R136, R141 ;  /* 0x0000008d888c7220 */ /* 0x000fe40000410000 */
[----:B------:R-:W-:Y:S02]  /*1fa0*/  FMUL.FTZ R141, R126, R138 ;  /* 0x0000008a7e8d7220 */ /* 0x000fe40000410000 */
[-C--:B---3--:R-:W-:Y:S02]  /*1fb0*/  FFMA.FTZ R75, R145, R148.reuse, R75 ;  /* 0x00000094914b7223 */ /* 0x088fe4000001004b */
[----:B------:R-:W-:-:S02]  /*1fc0*/  FMUL.FTZ R148, R144, R148 ;  /* 0x0000009490947220 */ /* 0x000fc40000410000 */
[----:B------:R-:W-:Y:S02]  /*1fd0*/  FMUL.FTZ R139, R137, R142 ;  /* 0x0000008e898b7220 */ /* 0x000fe40000410000 */
[C---:B------:R-:W-:Y:S02]  /*1fe0*/  FMUL.FTZ R143, R127.reuse, R138 ;  /* 0x0000008a7f8f7220 */ /* 0x040fe40000410000 */
[----:B------:R-:W-:Y:S02]  /*1ff0*/  FFMA.FTZ R142, -R127, R140, -R141 ;  /* 0x0000008c7f8e7223 */ /* 0x000fe4000001098d */
[----:B------:R-:W-:Y:S01]  /*2000*/  @P3 FFMA.FTZ R145, R145, R146, -R148 ;  /* 0x0000009291913223 */ /* 0x000fe20000010894 */
[----:B------:R-:W-:Y:S01]  /*2010*/  FSEL R146, R144, R75, !P3 ;  /* 0x0000004b90927208 */ /* 0x000fe20005800000 */
[----:B------:R-:W-:Y:S02]  /*2020*/  FMUL.FTZ R141, R137, R74 ;  /* 0x0000004a898d7220 */ /* 0x000fe40000410000 */
[----:B------:R-:W-:Y:S01]  /*2030*/  FFMA.FTZ R74, R126, R140, -R143 ;  /* 0x0000008c7e4a7223 */ /* 0x000fe2000001088f */
[----:B------:R-:W0:Y:S01]  /*2040*/  SHFL.UP PT, R148, R145, 0x10, RZ ;  /* 0x0600000091947989 */ /* 0x000e2200000e00ff */
[----:B------:R-:W-:-:S02]  /*2050*/  FADD.FTZ R142, -R139, R142 ;  /* 0x0000008e8b8e7221 */ /* 0x000fc40000010100 */
[----:B------:R-:W-:Y:S02]  /*2060*/  FADD.FTZ R74, R141, R74 ;  /* 0x0000004a8d4a7221 */ /* 0x000fe40000010000 */
[----:B------:R-:W-:Y:S02]  /*2070*/  FMUL.FTZ R143, R125, -R142 ;  /* 0x8000008e7d8f7220 */ /* 0x000fe40000410000 */
[----:B------:R-:W-:Y:S02]  /*2080*/  @P3 FADD.FTZ R147, R147, R150 ;  /* 0x0000009693933221 */ /* 0x000fe40000010000 */
[----:B------:R-:W-:Y:S01]  /*2090*/  @P3 FADD.FTZ R63, R63, R152 ;  /* 0x000000983f3f3221 */ /* 0x000fe20000010000 */
[----:B------:R-:W1:Y:S01]  /*20a0*/  SHFL.UP PT, R150, R146, 0x10, RZ ;  /* 0x0600000092967989 */ /* 0x000e6200000e00ff */
[-C--:B------:R-:W-:Y:S02]  /*20b0*/  FFMA.FTZ R154, R124, R74.reuse, -R143 ;  /* 0x0000004a7c9a7223 */ /* 0x080fe4000001088f */
[----:B------:R-:W-:Y:S01]  /*20c0*/  FMUL.FTZ R75, R125, -R74 ;  /* 0x8000004a7d4b7220 */ /* 0x000fe20000410000 */
[----:B------:R-:W3:Y:S01]  /*20d0*/  SHFL.UP PT, R152, R63, 0x10, RZ ;  /* 0x060000003f987989 */ /* 0x000ee200000e00ff */
[----:B------:R-:W-:-:S02]  /*20e0*/  FMUL.FTZ R74, R70, R51 ;  /* 0x00000033464a7220 */ /* 0x000fc40000410000 */
[----:B------:R-:W-:Y:S01]  /*20f0*/  FFMA.FTZ R153, R124, R142, R75 ;  /* 0x0000008e7c997223 */ /* 0x000fe2000001004b */
[----:B------:R-:W4:Y:S01]  /*2100*/  SHFL.UP PT, R151, R147, 0x10, RZ ;  /* 0x0600000093977989 */ /* 0x000f2200000e00ff */
[----:B------:R-:W-:Y:S02]  /*2110*/  FMUL.FTZ R75, R71, R51 ;  /* 0x00000033474b7220 */ /* 0x000fe40000410000 */
[----:B------:R-:W-:Y:S02]  /*2120*/  FADD.FTZ R144, R21, R21 ;  /* 0x0000001515907221 */ /* 0x000fe40000010000 */
[----:B------:R-:W-:Y:S01]  /*2130*/  FFMA.FTZ R149, R71, R50, R74 ;  /* 0x0000003247957223 */ /* 0x000fe2000001004a */
[C---:B------:R-:W-:Y:S01]  /*2140*/  LEA R74, P3, R95.reuse, R156, 0x2 ;  /* 0x0000009c5f4a7211 */ /* 0x040fe200078610ff */
[----:B------:R-:W-:Y:S02]  /*2150*/  FFMA.FTZ R143, R70, R50, -R75 ;  /* 0x00000032468f7223 */ /* 0x000fe4000001084b */
[C---:B------:R-:W-:Y:S01]  /*2160*/  FMUL.FTZ R142, R144.reuse, R149 ;  /* 0x00000095908e7220 */ /* 0x040fe20000410000 */
[----:B------:R-:W-:Y:S01]  /*2170*/  LEA.HI.X R75, R95, R158, RZ, 0x2, P3 ;  /* 0x0000009e5f4b7211 */ /* 0x000fe200018f14ff */
[----:B------:R-:W-:Y:S01]  /*2180*/  FMUL.FTZ R143, R144, R143 ;  /* 0x0000008f908f7220 */ /* 0x000fe20000410000 */
[----:B------:R-:W-:Y:S01]  /*2190*/  ISETP.GE.AND P3, PT, R93, 0x10, PT ;  /* 0x000000105d00780c */ /* 0x000fe20003f66270 */
[----:B------:R-:W-:-:S02]  /*21a0*/  FADD.FTZ R155, -R142, R153 ;  /* 0x000000998e9b7221 */ /* 0x000fc40000010100 */
[----:B------:R-:W-:Y:S02]  /*21b0*/  FADD.FTZ R154, R143, R154 ;  /* 0x0000009a8f9a7221 */ /* 0x000fe40000010000 */
[----:B------:R-:W-:Y:S02]  /*21c0*/  FMUL.FTZ R153, R123, -R155 ;  /* 0x8000009b7b997220 */ /* 0x000fe40000410000 */
[----:B0-----:R-:W-:Y:S02]  /*21d0*/  FMUL.FTZ R149, R146, R148 ;  /* 0x0000009492957220 */ /* 0x001fe40000410000 */
[----:B------:R-:W-:Y:S02]  /*21e0*/  FFMA.FTZ R158, R122, R154, -R153 ;  /* 0x0000009a7a9e7223 */ /* 0x000fe40000010899 */
[----:B-1----:R-:W-:Y:S02]  /*21f0*/  FFMA.FTZ R153, R145, R150, R149 ;  /* 0x0000009691997223 */ /* 0x002fe40000010095 */
[----:B------:R-:W-:-:S02]  /*2200*/  FMUL.FTZ R156, R123, -R154 ;  /* 0x8000009a7b9c7220 */ /* 0x000fc40000410000 */
[C---:B---3--:R-:W-:Y:S01]  /*2210*/  FMUL.FTZ R154, R146.reuse, R152 ;  /* 0x00000098929a7220 */ /* 0x048fe20000410000 */
[C---:B------:R-:W-:Y:S01]  /*2220*/  FSEL R153, R146.reuse, R153, !P3 ;  /* 0x0000009992997208 */ /* 0x040fe20005800000 */
[CC--:B----4-:R-:W-:Y:S02]  /*2230*/  FMUL.FTZ R149, R146.reuse, R151.reuse ;  /* 0x0000009792957220 */ /* 0x0d0fe40000410000 */
[----:B------:R-:W-:Y:S02]  /*2240*/  FMUL.FTZ R150, R146, R150 ;  /* 0x0000009692967220 */ /* 0x000fe40000410000 */
[----:B------:R-:W-:Y:S01]  /*2250*/  IMAD.WIDE R74, R157, 0x4, R74 ;  /* 0x000000049d4a7825 */ /* 0x000fe200078e024a */
[----:B------:R-:W-:Y:S03]  /*2260*/  SHFL.UP PT, R153, R153, 0x1, RZ ;  /* 0x0420000099997989 */ /* 0x000fe600000e00ff */
[----:B------:R-:W-:-:S02]  /*2270*/  FFMA.FTZ R154, R145, R151, -R154 ;  /* 0x00000097919a7223 */ /* 0x000fc4000001089a */
[C---:B------:R-:W-:Y:S02]  /*2280*/  FFMA.FTZ R152, R145.reuse, R152, R149 ;  /* 0x0000009891987223 */ /* 0x040fe40000010095 */
[----:B------:R-:W-:Y:S02]  /*2290*/  FFMA.FTZ R157, R122, R155, R156 ;  /* 0x0000009b7a9d7223 */ /* 0x000fe4000001009c */
[----:B------:R-:W-:Y:S01]  /*22a0*/  @P3 FFMA.FTZ R145, R145, R148, -R150 ;  /* 0x0000009491913223 */ /* 0x000fe20000010896 */
[----:B------:R0:W1:Y:S01]  /*22b0*/  SHFL.IDX PT, R155, R61, RZ, 0x1f ;  /* 0x00001fff3d9b7589 */ /* 0x00006200000e0000 */
[----:B------:R-:W-:Y:S02]  /*22c0*/  @P3 FADD.FTZ R147, R147, R154 ;  /* 0x0000009a93933221 */ /* 0x000fe40000010000 */
[----:B------:R-:W-:Y:S01]  /*22d0*/  FMUL.FTZ R151, R71, R49 ;  /* 0x0000003147977220 */ /* 0x000fe20000410000 */
[----:B------:R-:W3:Y:S01]  /*22e0*/  SHFL.IDX PT, R156, R60, RZ, 0x1f ;  /* 0x00001fff3c9c7589 */ /* 0x000ee200000e0000 */
[----:B------:R-:W-:-:S02]  /*22f0*/  FADD.FTZ R149, R20, R20 ;  /* 0x0000001414957221 */ /* 0x000fc40000010000 */
[C---:B------:R-:W-:Y:S01]  /*2300*/  FMUL.FTZ R146, R70.reuse, R49 ;  /* 0x0000003146927220 */ /* 0x040fe20000410000 */
[----:B------:R4:W2:Y:S01]  /*2310*/  SHFL.UP PT, R150, R145, 0x1, RZ ;  /* 0x0420000091967989 */ /* 0x0008a200000e00ff */
[-C--:B------:R-:W-:Y:S01]  /*2320*/  FFMA.FTZ R148, R70, R48.reuse, -R151 ;  /* 0x0000003046947223 */ /* 0x080fe20000010897 */
[----:B0-----:R-:W-:Y:S01]  /*2330*/  SHF.L.U32 R61, R79, 0x2, RZ ;  /* 0x000000024f3d7819 */ /* 0x001fe200000006ff */
[----:B------:R-:W-:Y:S01]  /*2340*/  @P3 FADD.FTZ R63, R63, R152 ;  /* 0x000000983f3f3221 */ /* 0x000fe20000010000 */
[----:B------:R-:W0:Y:S01]  /*2350*/  SHFL.UP PT, R147, R147, 0x1, RZ ;  /* 0x0420000093937989 */ /* 0x000e2200000e00ff */
[----:B------:R-:W-:Y:S01]  /*2360*/  FFMA.FTZ R146, R71, R48, R146 ;  /* 0x0000003047927223 */ /* 0x000fe20000010092 */
[----:B------:R-:W-:Y:S01]  /*2370*/  SHF.L.U64.HI R152, R79, 0x2, R0 ;  /* 0x000000024f987819 */ /* 0x000fe20000010200 */
[----:B------:R-:W-:Y:S01]  /*2380*/  IMAD.WIDE.U32 R74, R61, c[0x0][0x2d0], R74 ;  /* 0x0000b4003d4a7a25 */ /* 0x000fe200078e004a */
[----:B------:R-:W-:Y:S01]  /*2390*/  ISETP.GT.U32.AND P3, PT, R62, 0x1b, PT ;  /* 0x0000001b3e00780c */ /* 0x000fe20003f64070 */
[----:B------:R-:W0:Y:S02]  /*23a0*/  SHFL.UP PT, R63, R63, 0x1, RZ ;  /* 0x042000003f3f7989 */ /* 0x000e2400000e00ff */
[----:B----4-:R-:W-:-:S02]  /*23b0*/  FMUL.FTZ R145, R149, R148 ;  /* 0x0000009495917220 */ /* 0x010fc40000410000 */
[----:B------:R-:W-:Y:S02]  /*23c0*/  FMUL.FTZ R146, R149, R146 ;  /* 0x0000009295927220 */ /* 0x000fe40000410000 */
[----:B------:R-:W-:Y:S02]  /*23d0*/  FADD.FTZ R158, R145, R158 ;  /* 0x0000009e919e7221 */ /* 0x000fe40000010000 */
[----:B------:R-:W-:Y:S02]  /*23e0*/  IMAD R152, R152, c[0x0][0x2d0], RZ ;  /* 0x0000b40098987a24 */ /* 0x000fe400078e02ff */
[----:B------:R-:W-:Y:S02]  /*23f0*/  FADD.FTZ R157, -R146, R157 ;  /* 0x0000009d929d7221 */ /* 0x000fe40000010100 */
[----:B------:R-:W-:Y:S02]  /*2400*/  FMUL.FTZ R60, R121, -R158 ;  /* 0x8000009e793c7220 */ /* 0x000fe40000410000 */
[----:B------:R-:W-:-:S02]  /*2410*/  IMAD R159, R61, c[0x0][0x2d4], R152 ;  /* 0x0000b5003d9f7a24 */ /* 0x000fc400078e0298 */
[C---:B-1----:R-:W-:Y:S02]  /*2420*/  FMUL.FTZ R61, R153.reuse, R155 ;  /* 0x0000009b993d7220 */ /* 0x042fe40000410000 */
[-C--:B---3--:R-:W-:Y:S01]  /*2430*/  FMUL.FTZ R153, R153, R156.reuse ;  /* 0x0000009c99997220 */ /* 0x088fe20000410000 */
[----:B------:R-:W-:Y:S01]  /*2440*/  IADD3 R75, R75, R159, RZ ;  /* 0x0000009f4b4b7210 */ /* 0x000fe20007ffe0ff */
[----:B------:R-:W-:Y:S02]  /*2450*/  FFMA.FTZ R152, R120, R157, R60 ;  /* 0x0000009d78987223 */ /* 0x000fe4000001003c */
[----:B------:R-:W-:Y:S02]  /*2460*/  FMUL.FTZ R60, R70, R55 ;  /* 0x00000037463c7220 */ /* 0x000fe40000410000 */
[C---:B--2---:R-:W-:Y:S02]  /*2470*/  FFMA.FTZ R148, R150.reuse, R156, -R61 ;  /* 0x0000009c96947223 */ /* 0x044fe4000001083d */
[----:B------:R-:W-:-:S02]  /*2480*/  FFMA.FTZ R150, R150, R155, R153 ;  /* 0x0000009b96967223 */ /* 0x000fc40000010099 */
[----:B------:R-:W-:Y:S02]  /*2490*/  FMUL.FTZ R61, R71, R55 ;  /* 0x00000037473d7220 */ /* 0x000fe40000410000 */
[----:B------:R-:W-:Y:S02]  /*24a0*/  FADD.FTZ R153, R27, R27 ;  /* 0x0000001b1b997221 */ /* 0x000fe40000010000 */
[-C--:B------:R-:W-:Y:S02]  /*24b0*/  FFMA.FTZ R60, R71, R54.reuse, R60 ;  /* 0x00000036473c7223 */ /* 0x080fe4000001003c */
[----:B0-----:R-:W-:Y:S02]  /*24c0*/  @P2 FADD.FTZ R156, R147, R148 ;  /* 0x00000094939c2221 */ /* 0x001fe40000010000 */
[----:B------:R-:W-:Y:S02]  /*24d0*/  FMUL.FTZ R151, R121, -R157 ;  /* 0x8000009d79977220 */ /* 0x000fe40000410000 */
[----:B------:R-:W-:-:S02]  /*24e0*/  FFMA.FTZ R148, R70, R54, -R61 ;  /* 0x0000003646947223 */ /* 0x000fc4000001083d */
        /* <DEDUP_REMOVED lines=8> */
[----:B------:R-:W-:Y:S02]  /*2570*/  FMUL.FTZ R60, R70, R53 ;  /* 0x00000035463c7220 */ /* 0x000fe40000410000 */
[----:B------:R-:W-:Y:S02]  /*2580*/  FMUL.FTZ R151, R127, R73 ;  /* 0x000000497f977220 */ /* 0x000fe40000410000 */
[----:B------:R-:W-:Y:S01]  /*2590*/  @P2 FADD.FTZ R155, R63, R150 ;  /* 0x000000963f9b2221 */ /* 0x000fe20000010000 */
[----:B------:R-:W-:Y:S01]  /*25a0*/  ISETP.GT.U32.AND P2, PT, R62, 0x1d, PT ;  /* 0x0000001d3e00780c */ /* 0x000fe20003f44070 */
[----:B------:R-:W-:-:S02]  /*25b0*/  FFMA.FTZ R157, R119, R152, R61 ;  /* 0x00000098779d7223 */ /* 0x000fc4000001003d */
[----:B------:R-:W-:Y:S02]  /*25c0*/  FMUL.FTZ R61, R71, R53 ;  /* 0x00000035473d7220 */ /* 0x000fe40000410000 */
[----:B------:R-:W-:Y:S02]  /*25d0*/  FADD.FTZ R158, R26, R26 ;  /* 0x0000001a1a9e7221 */ /* 0x000fe40000010000 */
[----:B------:R-:W-:Y:S02]  /*25e0*/  FMUL.FTZ R62, R127, -R72 ;  /* 0x800000487f3e7220 */ /* 0x000fe40000410000 */
[----:B------:R-:W-:Y:S02]  /*25f0*/  FFMA.FTZ R63, R71, R52, R60 ;  /* 0x00000034473f7223 */ /* 0x000fe4000001003c */
[----:B------:R-:W-:Y:S02]  /*2600*/  FFMA.FTZ R60, R126, R72, -R151 ;  /* 0x000000487e3c7223 */ /* 0x000fe40000010897 */
[----:B------:R-:W-:-:S02]  /*2610*/  FFMA.FTZ R61, R70, R52, -R61 ;  /* 0x00000034463d7223 */ /* 0x000fc4000001083d */
[----:B------:R-:W-:Y:S02]  /*2620*/  FFMA.FTZ R62, R126, -R73, R62 ;  /* 0x800000497e3e7223 */ /* 0x000fe4000001003e */
[C---:B------:R-:W-:Y:S02]  /*2630*/  FMUL.FTZ R150, R158.reuse, R63 ;  /* 0x0000003f9e967220 */ /* 0x040fe40000410000 */
[C---:B------:R-:W-:Y:S02]  /*2640*/  FMUL.FTZ R63, R125.reuse, -R60 ;  /* 0x8000003c7d3f7220 */ /* 0x040fe40000410000 */
[----:B------:R-:W-:Y:S02]  /*2650*/  FMUL.FTZ R151, R158, R61 ;  /* 0x0000003d9e977220 */ /* 0x000fe40000410000 */
[----:B------:R-:W-:Y:S02]  /*2660*/  FMUL.FTZ R61, R125, -R62 ;  /* 0x8000003e7d3d7220 */ /* 0x000fe40000410000 */
[----:B------:R-:W-:-:S02]  /*2670*/  FADD.FTZ R157, -R150, R157 ;  /* 0x0000009d969d7221 */ /* 0x000fc40000010100 */
[C---:B------:R-:W-:Y:S02]  /*2680*/  FFMA.FTZ R63, R124.reuse, R62, R63 ;  /* 0x0000003e7c3f7223 */ /* 0x040fe4000001003f */
[----:B------:R-:W-:Y:S02]  /*2690*/  FADD.FTZ R154, R151, R154 ;  /* 0x0000009a979a7221 */ /* 0x000fe40000010000 */
[----:B------:R-:W-:Y:S02]  /*26a0*/  FFMA.FTZ R61, R124, R60, -R61 ;  /* 0x0000003c7c3d7223 */ /* 0x000fe4000001083d */
[----:B------:R-:W-:Y:S02]  /*26b0*/  FMUL.FTZ R159, R117, -R157 ;  /* 0x8000009d759f7220 */ /* 0x000fe40000410000 */
[----:B------:R-:W-:Y:S02]  /*26c0*/  FMUL.FTZ R60, R123, -R63 ;  /* 0x8000003f7b3c7220 */ /* 0x000fe40000410000 */
[----:B------:R-:W-:-:S02]  /*26d0*/  FMUL.FTZ R152, R117, -R154 ;  /* 0x8000009a75987220 */ /* 0x000fc40000410000 */
[----:B------:R-:W-:Y:S02]  /*26e0*/  FFMA.FTZ R161, R116, R154, -R159 ;  /* 0x0000009a74a17223 */ /* 0x000fe4000001089f */
[-C--:B------:R-:W-:Y:S02]  /*26f0*/  FMUL.FTZ R62, R123, -R61.reuse ;  /* 0x8000003d7b3e7220 */ /* 0x080fe40000410000 */
[----:B------:R-:W-:Y:S01]  /*2700*/  FFMA.FTZ R154, R122, R61, -R60 ;  /* 0x0000003d7a9a7223 */ /* 0x000fe2000001083c */
[----:B------:R-:W-:Y:S01]  /*2710*/  HFMA2.MMA R61, -RZ, RZ, 0, 0 ;  /* 0x00000000ff3d7435 */ /* 0x000fe200000001ff */
[----:B------:R-:W-:Y:S01]  /*2720*/  FFMA.FTZ R165, R116, R157, R152 ;  /* 0x0000009d74a57223 */ /* 0x000fe20000010098 */
[----:B------:R-:W-:Y:S01]  /*2730*/  MOV R60, 0x3f800000 ;  /* 0x3f800000003c7802 */ /* 0x000fe20000000f00 */
[----:B------:R-:W-:Y:S02]  /*2740*/  FFMA.FTZ R63, R122, R63, R62 ;  /* 0x0000003f7a3f7223 */ /* 0x000fe4000001003e */
[----:B------:R-:W-:-:S02]  /*2750*/  FMUL.FTZ R157, R121, -R154 ;  /* 0x8000009a799d7220 */ /* 0x000fc40000410000 */
[-C--:B------:R-:W-:Y:S02]  /*2760*/  FMUL.FTZ R159, R121, -R63.reuse ;  /* 0x8000003f799f7220 */ /* 0x080fe40000410000 */
[----:B------:R-:W-:Y:S02]  /*2770*/  FFMA.FTZ R160, R120, R63, R157 ;  /* 0x0000003f78a07223 */ /* 0x000fe4000001009d */
[-C--:B------:R-:W-:Y:S01]  /*2780*/  FMUL.FTZ R152, R70, R59.reuse ;  /* 0x0000003b46987220 */ /* 0x080fe20000410000 */
[----:B------:R-:W-:Y:S01]  /*2790*/  CS2R R62, SRZ ;  /* 0x00000000003e7805 */ /* 0x000fe2000001ff00 */
[C---:B------:R-:W-:Y:S02]  /*27a0*/  FMUL.FTZ R157, R71.reuse, R59 ;  /* 0x0000003b479d7220 */ /* 0x040fe40000410000 */
[----:B------:R-:W-:Y:S02]  /*27b0*/  FFMA.FTZ R159, R120, R154, -R159 ;  /* 0x0000009a789f7223 */ /* 0x000fe4000001089f */
[----:B------:R-:W-:Y:S01]  /*27c0*/  FFMA.FTZ R152, R71, R58, R152 ;  /* 0x0000003a47987223 */ /* 0x000fe20000010098 */
[----:B------:R0:W1:Y:S01]  /*27d0*/  @!P0 LDS.128 R60, [R78.X16+0x25d0] ;  /* 0x0025d0004e3c8984 */ /* 0x000062000000cc00 */
[----:B------:R-:W-:-:S02]  /*27e0*/  FMUL.FTZ R162, R118, -R160 ;  /* 0x800000a076a27220 */ /* 0x000fc40000410000 */
[----:B------:R-:W-:Y:S02]  /*27f0*/  FFMA.FTZ R154, R70, R58, -R157 ;  /* 0x0000003a469a7223 */ /* 0x000fe4000001089d */
[-C--:B------:R-:W-:Y:S02]  /*2800*/  FMUL.FTZ R157, R118, -R159.reuse ;  /* 0x8000009f769d7220 */ /* 0x080fe40000410000 */
[----:B------:R-:W-:Y:S02]  /*2810*/  FMUL.FTZ R152, R163, R152 ;  /* 0x00000098a3987220 */ /* 0x000fe40000410000 */
[----:B------:R-:W-:Y:S02]  /*2820*/  FFMA.FTZ R162, R119, R159, -R162 ;  /* 0x0000009f77a27223 */ /* 0x000fe400000108a2 */
[----:B------:R-:W-:Y:S02]  /*2830*/  FMUL.FTZ R154, R163, R154 ;  /* 0x0000009aa39a7220 */ /* 0x000fe40000410000 */
[----:B------:R-:W-:-:S02]  /*2840*/  FFMA.FTZ R157, R119, R160, R157 ;  /* 0x000000a0779d7223 */ /* 0x000fc4000001009d */
[----:B------:R-:W-:Y:S02]  /*2850*/  FADD.FTZ R165, -R152, R165 ;  /* 0x000000a598a57221 */ /* 0x000fe40000010100 */
[----:B------:R-:W-:Y:S02]  /*2860*/  FMUL.FTZ R160, R117, -R162 ;  /* 0x800000a275a07220 */ /* 0x000fe40000410000 */
        /* <DEDUP_REMOVED lines=8> */
[----:B------:R-:W-:Y:S02]  /*28f0*/  FFMA.FTZ R170, R114, R165, R157 ;  /* 0x000000a572aa7223 */ /* 0x000fe4000001009d */
[----:B------:R-:W-:-:S02]  /*2900*/  FMUL.FTZ R157, R71, R57 ;  /* 0x00000039479d7220 */ /* 0x000fc40000410000 */
[----:B------:R-:W-:Y:S02]  /*2910*/  FMUL.FTZ R159, R70, R57 ;  /* 0x00000039469f7220 */ /* 0x000fe40000410000 */
[-C--:B------:R-:W-:Y:S02]  /*2920*/  FFMA.FTZ R160, R114, R162.reuse, -R167 ;  /* 0x000000a272a07223 */ /* 0x080fe400000108a7 */
[----:B------:R-:W-:Y:S02]  /*2930*/  FMUL.FTZ R164, R115, -R162 ;  /* 0x800000a273a47220 */ /* 0x000fe40000410000 */
[----:B------:R-:W-:Y:S02]  /*2940*/  FADD.FTZ R162, R24, R24 ;  /* 0x0000001818a27221 */ /* 0x000fe40000010000 */
[-C--:B------:R-:W-:Y:S02]  /*2950*/  FFMA.FTZ R157, R70, R56.reuse, -R157 ;  /* 0x00000038469d7223 */ /* 0x080fe4000001089d */
[----:B------:R-:W-:-:S02]  /*2960*/  FFMA.FTZ R159, R71, R56, R159 ;  /* 0x00000038479f7223 */ /* 0x000fc4000001009f */
[C---:B------:R-:W-:Y:S02]  /*2970*/  FMUL.FTZ R165, R77.reuse, R155 ;  /* 0x0000009b4da57220 */ /* 0x040fe40000410000 */
[C---:B------:R-:W-:Y:S02]  /*2980*/  FMUL.FTZ R157, R162.reuse, R157 ;  /* 0x0000009da29d7220 */ /* 0x040fe40000410000 */
[----:B------:R-:W-:Y:S02]  /*2990*/  FMUL.FTZ R159, R162, R159 ;  /* 0x0000009fa29f7220 */ /* 0x000fe40000410000 */
[----:B------:R-:W-:Y:S02]  /*29a0*/  FFMA.FTZ R161, R114, R161, R164 ;  /* 0x000000a172a17223 */ /* 0x000fe400000100a4 */
[-C--:B------:R-:W-:Y:S02]  /*29b0*/  FMUL.FTZ R167, R77, R156.reuse ;  /* 0x0000009c4da77220 */ /* 0x080fe40000410000 */
[----:B------:R-:W-:Y:S01]  /*29c0*/  FFMA.FTZ R164, R76, R156, -R165 ;  /* 0x0000009c4ca47223 */ /* 0x000fe200000108a5 */
[----:B------:R0:W2:Y:S01]  /*29d0*/  SHFL.DOWN PT, R172, R161, 0x1, 0x1f ;  /* 0x08201f00a1ac7f89 */ /* 0x0000a200000e0000 */
[----:B------:R-:W-:-:S02]  /*29e0*/  FADD.FTZ R77, R157, R168 ;  /* 0x000000a89d4d7221 */ /* 0x000fc40000010000 */
[----:B------:R-:W-:Y:S02]  /*29f0*/  FADD.FTZ R156, -R159, R170 ;  /* 0x000000aa9f9c7221 */ /* 0x000fe40000010100 */
[----:B------:R0:W3:Y:S01]  /*2a00*/  SHFL.DOWN PT, R170, R160, 0x1, 0x1f ;  /* 0x08201f00a0aa7f89 */ /* 0x0000e200000e0000 */
[----:B------:R-:W-:-:S03]  /*2a10*/  FFMA.FTZ R76, R76, R155, R167 ;  /* 0x0000009b4c4c7223 */ /* 0x000fc600000100a7 */
[----:B------:R0:W4:Y:S04]  /*2a20*/  SHFL.DOWN PT, R168, R77, 0x1, 0x1f ;  /* 0x08201f004da87f89 */ /* 0x00012800000e0000 */
[----:B------:R0:W0:Y:S01]  /*2a30*/  SHFL.DOWN PT, R174, R156, 0x1, 0x1f ;  /* 0x08201f009cae7f89 */ /* 0x00002200000e0000 */
[----:B------:R-:W-:Y:S05]  /*2a40*/  @!P6 BRA `(.L_x_12228) ;  /* 0x000000b00000e947 */ /* 0x000fea0003800000 */
[C---:B-12---:R-:W-:Y:S02]  /*2a50*/  FMUL.FTZ R155, R161.reuse, R172 ;  /* 0x000000aca19b7220 */ /* 0x046fe40000410000 */
[C---:B0-----:R-:W-:Y:S02]  /*2a60*/  FMUL.FTZ R165, R161.reuse, R174 ;  /* 0x000000aea1a57220 */ /* 0x041fe40000410000 */
[C---:B----4-:R-:W-:Y:S02]  /*2a70*/  FMUL.FTZ R167, R161.reuse, R168 ;  /* 0x000000a8a1a77220 */ /* 0x050fe40000410000 */
        /* <DEDUP_REMOVED lines=8> */
.L_x_12228:
[----:B-1----:R-:W-:Y:S05]  /*2b00*/  BSYNC B0 ;  /* 0x0000000000007941 */ /* 0x002fea0003800000 */
.L_x_12227:
[----:B------:R-:W-:Y:S01]  /*2b10*/  FADD.FTZ R129, R129, R164 ;  /* 0x000000a481817221 */ /* 0x000fe20000010000 */
[----:B---3--:R1:W3:Y:S01]  /*2b20*/  SHFL.DOWN PT, R170, R160, 0x2, 0x1f ;  /* 0x08401f00a0aa7f89 */ /* 0x0082e200000e0000 */
[----:B------:R-:W-:Y:S01]  /*2b30*/  FADD.FTZ R76, RZ, R76 ;  /* 0x0000004cff4c7221 */ /* 0x000fe20000010000 */
[----:B------:R-:W-:Y:S01]  /*2b40*/  BSSY B0, `(.L_x_12229) ;  /* 0x0000013000007945 */ /* 0x000fe20003800000 */
[C---:B------:R-:W-:Y:S01]  /*2b50*/  FMUL.FTZ R169, R57.reuse, R129 ;  /* 0x0000008139a97220 */ /* 0x040fe20000410000 */
[----:B--2---:R1:W2:Y:S01]  /*2b60*/  SHFL.DOWN PT, R172, R161, 0x2, 0x1f ;  /* 0x08401f00a1ac7f89 */ /* 0x0042a200000e0000 */
[----:B----4-:R-:W-:-:S02]  /*2b70*/  FMUL.FTZ R168, R57, R76 ;  /* 0x0000004c39a87220 */ /* 0x010fc40000410000 */
[----:B------:R-:W-:Y:S01]  /*2b80*/  FMUL.FTZ R57, R115, R76 ;  /* 0x0000004c73397220 */ /* 0x000fe20000410000 */
[----:B------:R1:W4:Y:S04]  /*2b90*/  SHFL.DOWN PT, R164, R77, 0x2, 0x1f ;  /* 0x08401f004da47f89 */ /* 0x00032800000e0000 */
[----:B0-----:R1:W0:Y:S01]  /*2ba0*/  SHFL.DOWN PT, R174, R156, 0x2, 0x1f ;  /* 0x08401f009cae7f89 */ /* 0x00122200000e0000 */
[----:B------:R-:W-:Y:S05]  /*2bb0*/  @P2 BRA `(.L_x_12230) ;  /* 0x000000b000002947 */ /* 0x000fea0003800000 */
[C---:B--2---:R-:W-:Y:S02]  /*2bc0*/  FMUL.FTZ R155, R161.reuse, R172 ;  /* 0x000000aca19b7220 */ /* 0x044fe40000410000 */
[C---:B0-----:R-:W-:Y:S02]  /*2bd0*/  FMUL.FTZ R165, R161.reuse, R174 ;  /* 0x000000aea1a57220 */ /* 0x041fe40000410000 */
[----:B----4-:R-:W-:-:S02]  /*2be0*/  FMUL.FTZ R167, R161, R164 ;  /* 0x000000a4a1a77220 */ /* 0x010fc40000410000 */
        /* <DEDUP_REMOVED lines=8> */
.L_x_12230:
[----:B------:R-:W-:Y:S05]  /*2c70*/  BSYNC B0 ;  /* 0x0000000000007941 */ /* 0x000fea0003800000 */
.L_x_12229:
[-C--:B------:R-:W-:Y:S01]  /*2c80*/  FMUL.FTZ R155, R115, R129.reuse ;  /* 0x00000081739b7220 */ /* 0x080fe20000410000 */
[----:B--2---:R2:W1:Y:S01]  /*2c90*/  SHFL.DOWN PT, R172, R160, 0x4, 0x1f ;  /* 0x08801f00a0ac7f89 */ /* 0x00446200000e0000 */
[-C--:B------:R-:W-:Y:S01]  /*2ca0*/  FFMA.FTZ R165, R56, R129.reuse, -R168 ;  /* 0x0000008138a57223 */ /* 0x080fe200000108a8 */
[----:B------:R-:W-:Y:S01]  /*2cb0*/  BSSY B0, `(.L_x_12231) ;  /* 0x000001e000007945 */ /* 0x000fe20003800000 */
[----:B------:R-:W-:Y:S01]  /*2cc0*/  FFMA.FTZ R57, R114, R129, -R57 ;  /* 0x0000008172397223 */ /* 0x000fe20000010839 */
[----:B0-----:R2:W0:Y:S01]  /*2cd0*/  SHFL.DOWN PT, R174, R161, 0x4, 0x1f ;  /* 0x08801f00a1ae7f89 */ /* 0x00142200000e0000 */
[-C--:B----4-:R-:W-:Y:S02]  /*2ce0*/  FMUL.FTZ R164, R71, R76.reuse ;  /* 0x0000004c47a47220 */ /* 0x090fe40000410000 */
[-C--:B------:R-:W-:Y:S01]  /*2cf0*/  FFMA.FTZ R169, R56, R76.reuse, R169 ;  /* 0x0000004c38a97223 */ /* 0x080fe200000100a9 */
[----:B------:R2:W4:Y:S01]  /*2d00*/  SHFL.DOWN PT, R176, R156, 0x4, 0x1f ;  /* 0x08801f009cb07f89 */ /* 0x00052200000e0000 */
[----:B------:R-:W-:-:S02]  /*2d10*/  FMUL.FTZ R168, R70, R76 ;  /* 0x0000004c46a87220 */ /* 0x000fc40000410000 */
[----:B------:R-:W-:Y:S02]  /*2d20*/  FFMA.FTZ R56, R114, R76, R155 ;  /* 0x0000004c72387223 */ /* 0x000fe4000001009b */
[----:B------:R-:W-:Y:S02]  /*2d30*/  FADD.FTZ R128, R128, R57 ;  /* 0x0000003980807221 */ /* 0x000fe40000010000 */
[-C--:B------:R-:W-:Y:S02]  /*2d40*/  FFMA.FTZ R155, R70, R129.reuse, -R164 ;  /* 0x00000081469b7223 */ /* 0x080fe400000108a4 */
[----:B------:R-:W-:Y:S01]  /*2d50*/  FFMA.FTZ R57, R71, R129, R168 ;  /* 0x0000008147397223 */ /* 0x000fe200000100a8 */
[----:B------:R2:W3:Y:S01]  /*2d60*/  SHFL.DOWN PT, R164, R77, 0x4, 0x1f ;  /* 0x08801f004da47f89 */ /* 0x0004e200000e0000 */
[----:B------:R-:W-:Y:S02]  /*2d70*/  FADD.FTZ R56, RZ, R56 ;  /* 0x00000038ff387221 */ /* 0x000fe40000010000 */
[----:B------:R-:W-:-:S02]  /*2d80*/  FFMA.FTZ R168, R162, R165, RZ ;  /* 0x000000a5a2a87223 */ /* 0x000fc400000100ff */
[C---:B---3--:R-:W-:Y:S02]  /*2d90*/  FFMA.FTZ R170, -R162.reuse, R169, RZ ;  /* 0x000000a9a2aa7223 */ /* 0x048fe400000101ff */
[C---:B------:R-:W-:Y:S02]  /*2da0*/  FMUL.FTZ R155, R162.reuse, R155 ;  /* 0x0000009ba29b7220 */ /* 0x040fe40000410000 */
[----:B------:R-:W-:Y:S02]  /*2db0*/  FFMA.FTZ R162, -R162, R57, -RZ ;  /* 0x00000039a2a27223 */ /* 0x000fe400000109ff */
[----:B------:R-:W-:Y:S01]  /*2dc0*/  FMUL.FTZ R57, R117, R56 ;  /* 0x0000003875397220 */ /* 0x000fe20000410000 */
[----:B------:R-:W-:Y:S05]  /*2dd0*/  @P3 BRA `(.L_x_12232) ;  /* 0x000000b000003947 */ /* 0x000fea0003800000 */
[C---:B012---:R-:W-:Y:S02]  /*2de0*/  FMUL.FTZ R165, R161.reuse, R174 ;  /* 0x000000aea1a57220 */ /* 0x047fe40000410000 */
[C---:B----4-:R-:W-:Y:S02]  /*2df0*/  FMUL.FTZ R167, R161.reuse, R176 ;  /* 0x000000b0a1a77220 */ /* 0x050fe40000410000 */
[----:B------:R-:W-:-:S02]  /*2e00*/  FMUL.FTZ R169, R161, R164 ;  /* 0x000000a4a1a97220 */ /* 0x000fc40000410000 */
        /* <DEDUP_REMOVED lines=8> */
.L_x_12232:
[----:B012---:R-:W-:Y:S05]  /*2e90*/  BSYNC B0 ;  /* 0x0000000000007941 */ /* 0x007fea0003800000 */
.L_x_12231:
[C---:B------:R-:W-:Y:S01]  /*2ea0*/  FMUL.FTZ R165, R59.reuse, R56 ;  /* 0x000000383ba57220 */ /* 0x040fe20000410000 */
[----:B------:R0:W1:Y:S01]  /*2eb0*/  SHFL.DOWN PT, R172, R160, 0x8, 0x1f ;  /* 0x09001f00a0ac7f89 */ /* 0x00006200000e0000 */
[-C--:B------:R-:W-:Y:S01]  /*2ec0*/  FMUL.FTZ R167, R59, R128.reuse ;  /* 0x000000803ba77220 */ /* 0x080fe20000410000 */
[----:B------:R-:W-:Y:S01]  /*2ed0*/  BSSY B0, `(.L_x_12233) ;  /* 0x0000026000007945 */ /* 0x000fe20003800000 */
[-C--:B------:R-:W-:Y:S01]  /*2ee0*/  FFMA.FTZ R57, R116, R128.reuse, -R57 ;  /* 0x0000008074397223 */ /* 0x080fe20000010839 */
[----:B------:R0:W2:Y:S01]  /*2ef0*/  SHFL.DOWN PT, R174, R161, 0x8, 0x1f ;  /* 0x09001f00a1ae7f89 */ /* 0x0000a200000e0000 */
[----:B------:R-:W-:Y:S02]  /*2f00*/  FMUL.FTZ R59, R117, R128 ;  /* 0x00000080753b7220 */ /* 0x000fe40000410000 */
[----:B------:R-:W-:Y:S01]  /*2f10*/  FADD.FTZ R130, R130, R57 ;  /* 0x0000003982827221 */ /* 0x000fe20000010000 */
[----:B----4-:R0:W3:Y:S01]  /*2f20*/  SHFL.DOWN PT, R176, R156, 0x8, 0x1f ;  /* 0x09001f009cb07f89 */ /* 0x0100e200000e0000 */
[----:B------:R-:W-:-:S02]  /*2f30*/  FFMA.FTZ R57, R116, R56, R59 ;  /* 0x0000003874397223 */ /* 0x000fc4000001003b */
[C---:B------:R-:W-:Y:S02]  /*2f40*/  FFMA.FTZ R165, R58.reuse, R128, -R165 ;  /* 0x000000803aa57223 */ /* 0x040fe400000108a5 */
[----:B------:R-:W-:Y:S02]  /*2f50*/  FADD.FTZ R57, RZ, R57 ;  /* 0x00000039ff397221 */ /* 0x000fe40000010000 */
[----:B------:R-:W-:Y:S02]  /*2f60*/  FFMA.FTZ R169, R163, R165, R168 ;  /* 0x000000a5a3a97223 */ /* 0x000fe400000100a8 */
[-C--:B------:R-:W-:Y:S01]  /*2f70*/  FFMA.FTZ R167, R58, R56.reuse, R167 ;  /* 0x000000383aa77223 */ /* 0x080fe200000100a7 */
[----:B------:R0:W4:Y:S01]  /*2f80*/  SHFL.DOWN PT, R168, R77, 0x8, 0x1f ;  /* 0x09001f004da87f89 */ /* 0x00012200000e0000 */
[----:B------:R-:W-:Y:S02]  /*2f90*/  FMUL.FTZ R165, R53, R57 ;  /* 0x0000003935a57220 */ /* 0x000fe40000410000 */
[----:B------:R-:W-:-:S02]  /*2fa0*/  FMUL.FTZ R164, R70, R56 ;  /* 0x0000003846a47220 */ /* 0x000fc40000410000 */
[----:B------:R-:W-:Y:S02]  /*2fb0*/  FMUL.FTZ R53, R53, R130 ;  /* 0x0000008235357220 */ /* 0x000fe40000410000 */
[----:B------:R-:W-:Y:S02]  /*2fc0*/  FMUL.FTZ R59, R71, R56 ;  /* 0x00000038473b7220 */ /* 0x000fe40000410000 */
[----:B------:R-:W-:Y:S02]  /*2fd0*/  FFMA.FTZ R167, -R163, R167, R170 ;  /* 0x000000a7a3a77223 */ /* 0x000fe400000101aa */
[----:B------:R-:W-:Y:S02]  /*2fe0*/  FFMA.FTZ R164, R71, R128, R164 ;  /* 0x0000008047a47223 */ /* 0x000fe400000100a4 */
[C---:B------:R-:W-:Y:S02]  /*2ff0*/  FFMA.FTZ R170, R52.reuse, R130, -R165 ;  /* 0x0000008234aa7223 */ /* 0x040fe400000108a5 */
[----:B------:R-:W-:-:S02]  /*3000*/  FFMA.FTZ R171, R52, R57, R53 ;  /* 0x0000003934ab7223 */ /* 0x000fc40000010035 */
[----:B------:R-:W-:Y:S02]  /*3010*/  FFMA.FTZ R58, R70, R128, -R59 ;  /* 0x00000080463a7223 */ /* 0x000fe4000001083b */
[C---:B------:R-:W-:Y:S02]  /*3020*/  FMUL.FTZ R52, R118.reuse, R57 ;  /* 0x0000003976347220 */ /* 0x040fe40000410000 */
[C---:B------:R-:W-:Y:S02]  /*3030*/  FFMA.FTZ R59, -R163.reuse, R164, -RZ ;  /* 0x000000a4a33b7223 */ /* 0x040fe400000109ff */
[----:B------:R-:W-:Y:S02]  /*3040*/  FMUL.FTZ R58, R163, R58 ;  /* 0x0000003aa33a7220 */ /* 0x000fe40000410000 */
[-C--:B------:R-:W-:Y:S02]  /*3050*/  FMUL.FTZ R164, R118, R130.reuse ;  /* 0x0000008276a47220 */ /* 0x080fe40000410000 */
[----:B------:R-:W-:Y:S01]  /*3060*/  FFMA.FTZ R52, R119, R130, -R52 ;  /* 0x0000008277347223 */ /* 0x000fe20000010834 */
[----:B------:R-:W-:Y:S05]  /*3070*/  @P4 BRA `(.L_x_12234) ;  /* 0x000000b000004947 */ /* 0x000fea0003800000 */
        /* <DEDUP_REMOVED lines=11> */
.L_x_12234:
[----:B01234-:R-:W-:Y:S05]  /*3130*/  BSYNC B0 ;  /* 0x0000000000007941 */ /* 0x01ffea0003800000 */
.L_x_12233:
[----:B------:R-:W-:Y:S01]  /*3140*/  FADD.FTZ R131, R131, R52 ;  /* 0x0000003483837221 */ /* 0x000fe20000010000 */
[----:B------:R0:W1:Y:S01]  /*3150*/  SHFL.DOWN PT, R174, R161, 0x10, 0x1f ;  /* 0x0a001f00a1ae7f89 */ /* 0x00006200000e0000 */
[-C--:B------:R-:W-:Y:S01]  /*3160*/  FMUL.FTZ R53, R71, R57.reuse ;  /* 0x0000003947357220 */ /* 0x080fe20000410000 */
[----:B------:R-:W-:Y:S01]  /*3170*/  BSSY B0, `(.L_x_12235) ;  /* 0x000002b000007945 */ /* 0x000fe20003800000 */
[-C--:B------:R-:W-:Y:S01]  /*3180*/  FFMA.FTZ R52, R119, R57.reuse, R164 ;  /* 0x0000003977347223 */ /* 0x080fe200000100a4 */
[----:B------:R0:W2:Y:S01]  /*3190*/  SHFL.DOWN PT, R176, R156, 0x10, 0x1f ;  /* 0x0a001f009cb07f89 */ /* 0x0000a200000e0000 */
[C---:B------:R-:W-:Y:S02]  /*31a0*/  FMUL.FTZ R163, R70.reuse, R57 ;  /* 0x0000003946a37220 */ /* 0x040fe40000410000 */
[----:B------:R-:W-:Y:S02]  /*31b0*/  FFMA.FTZ R53, R70, R130, -R53 ;  /* 0x0000008246357223 */ /* 0x000fe40000010835 */
[----:B------:R-:W-:-:S02]  /*31c0*/  FADD.FTZ R52, RZ, R52 ;  /* 0x00000034ff347221 */ /* 0x000fc40000010000 */
[----:B------:R-:W-:Y:S02]  /*31d0*/  FFMA.FTZ R165, R71, R130, R163 ;  /* 0x0000008247a57223 */ /* 0x000fe400000100a3 */
[C---:B------:R-:W-:Y:S02]  /*31e0*/  FMUL.FTZ R163, R158.reuse, R53 ;  /* 0x000000359ea37220 */ /* 0x040fe40000410000 */
[-C--:B------:R-:W-:Y:S02]  /*31f0*/  FMUL.FTZ R53, R121, R52.reuse ;  /* 0x0000003479357220 */ /* 0x080fe40000410000 */
[----:B------:R-:W-:Y:S02]  /*3200*/  FFMA.FTZ R168, -R158, R171, R167 ;  /* 0x000000ab9ea87223 */ /* 0x000fe400000101a7 */
[C---:B------:R-:W-:Y:S02]  /*3210*/  FMUL.FTZ R167, R55.reuse, R52 ;  /* 0x0000003437a77220 */ /* 0x040fe40000410000 */
[----:B------:R-:W-:-:S02]  /*3220*/  FMUL.FTZ R55, R55, R131 ;  /* 0x0000008337377220 */ /* 0x000fc40000410000 */
[-C--:B------:R-:W-:Y:S02]  /*3230*/  FFMA.FTZ R164, R120, R131.reuse, -R53 ;  /* 0x0000008378a47223 */ /* 0x080fe40000010835 */
[-C--:B------:R-:W-:Y:S02]  /*3240*/  FMUL.FTZ R53, R71, R52.reuse ;  /* 0x0000003447357220 */ /* 0x080fe40000410000 */
[-C--:B------:R-:W-:Y:S02]  /*3250*/  FMUL.FTZ R172, R70, R52.reuse ;  /* 0x0000003446ac7220 */ /* 0x080fe40000410000 */
[C---:B------:R-:W-:Y:S02]  /*3260*/  FFMA.FTZ R167, R54.reuse, R131, -R167 ;  /* 0x0000008336a77223 */ /* 0x040fe400000108a7 */
[----:B------:R-:W-:Y:S02]  /*3270*/  FFMA.FTZ R55, R54, R52, R55 ;  /* 0x0000003436377223 */ /* 0x000fe40000010037 */
[----:B------:R-:W-:-:S02]  /*3280*/  FFMA.FTZ R170, R158, R170, R169 ;  /* 0x000000aa9eaa7223 */ /* 0x000fc400000100a9 */
[-C--:B------:R-:W-:Y:S02]  /*3290*/  FFMA.FTZ R54, R70, R131.reuse, -R53 ;  /* 0x0000008346367223 */ /* 0x080fe40000010835 */
[-C--:B------:R-:W-:Y:S02]  /*32a0*/  FFMA.FTZ R172, R71, R131.reuse, R172 ;  /* 0x0000008347ac7223 */ /* 0x080fe400000100ac */
[----:B------:R-:W-:Y:S02]  /*32b0*/  FMUL.FTZ R53, R121, R131 ;  /* 0x0000008379357220 */ /* 0x000fe40000410000 */
[C---:B------:R-:W-:Y:S02]  /*32c0*/  FFMA.FTZ R170, R153.reuse, R167, R170 ;  /* 0x000000a799aa7223 */ /* 0x040fe400000100aa */
[C---:B------:R-:W-:Y:S02]  /*32d0*/  FFMA.FTZ R168, -R153.reuse, R55, R168 ;  /* 0x0000003799a87223 */ /* 0x040fe400000101a8 */
[----:B------:R-:W-:-:S02]  /*32e0*/  FMUL.FTZ R54, R153, R54 ;  /* 0x0000003699367220 */ /* 0x000fc40000410000 */
[----:B------:R-:W-:Y:S02]  /*32f0*/  FADD.FTZ R133, R133, R164 ;  /* 0x000000a485857221 */ /* 0x000fe40000010000 */
[----:B------:R-:W-:Y:S01]  /*3300*/  FFMA.FTZ R153, -R153, R172, -RZ ;  /* 0x000000ac99997223 */ /* 0x000fe200000109ff */
[----:B------:R0:W3:Y:S01]  /*3310*/  SHFL.DOWN PT, R164, R77, 0x10, 0x1f ;  /* 0x0a001f004da47f89 */ /* 0x0000e200000e0000 */
[----:B------:R-:W-:Y:S02]  /*3320*/  FFMA.FTZ R53, R120, R52, R53 ;  /* 0x0000003478357223 */ /* 0x000fe40000010035 */
[----:B------:R-:W-:Y:S01]  /*3330*/  FFMA.FTZ R158, -R158, R165, -RZ ;  /* 0x000000a59e9e7223 */ /* 0x000fe200000109ff */
[----:B------:R0:W4:Y:S01]  /*3340*/  SHFL.DOWN PT, R172, R160, 0x10, 0x1f ;  /* 0x0a001f00a0ac7f89 */ /* 0x00012200000e0000 */
[----:B------:R-:W-:Y:S01]  /*3350*/  FADD.FTZ R53, RZ, R53 ;  /* 0x00000035ff357221 */ /* 0x000fe20000010000 */
[----:B------:R-:W-:Y:S05]  /*3360*/  @P5 BRA `(.L_x_12236) ;  /* 0x000000b000005947 */ /* 0x000fea0003800000 */
[C---:B-12---:R-:W-:Y:S02]  /*3370*/  FMUL.FTZ R55, R161.reuse, R174 ;  /* 0x000000aea1377220 */ /* 0x046fe40000410000 */
[----:B------:R-:W-:-:S02]  /*3380*/  FMUL.FTZ R165, R161, R176 ;  /* 0x000000b0a1a57220 */ /* 0x000fc40000410000 */
[C---:B---3--:R-:W-:Y:S02]  /*3390*/  FMUL.FTZ R167, R161.reuse, R164 ;  /* 0x000000a4a1a77220 */ /* 0x048fe40000410000 */
[-C--:B0---4-:R-:W-:Y:S02]  /*33a0*/  FMUL.FTZ R161, R161, R172.reuse ;  /* 0x000000aca1a17220 */ /* 0x091fe40000410000 */
[C---:B------:R-:W-:Y:S02]  /*33b0*/  FFMA.FTZ R55, R160.reuse, R172, -R55 ;  /* 0x000000aca0377223 */ /* 0x040fe40000010837 */
[C---:B------:R-:W-:Y:S02]  /*33c0*/  FFMA.FTZ R164, R160.reuse, R164, -R165 ;  /* 0x000000a4a0a47223 */ /* 0x040fe400000108a5 */
[C---:B------:R-:W-:Y:S02]  /*33d0*/  FFMA.FTZ R167, R160.reuse, R176, R167 ;  /* 0x000000b0a0a77223 */ /* 0x040fe400000100a7 */
[----:B------:R-:W-:Y:S01]  /*33e0*/  FFMA.FTZ R161, R160, R174, R161 ;  /* 0x000000aea0a17223 */ /* 0x000fe200000100a1 */
[----:B------:R-:W-:Y:S01]  /*33f0*/  MOV R160, R55 ;  /* 0x0000003700a07202 */ /* 0x000fe20000000f00 */
[----:B------:R-:W-:-:S02]  /*3400*/  FADD.FTZ R77, R77, R164 ;  /* 0x000000a44d4d7221 */ /* 0x000fc40000010000 */
[----:B------:R-:W-:Y:S02]  /*3410*/  FADD.FTZ R156, R156, R167 ;  /* 0x000000a79c9c7221 */ /* 0x000fe40000010000 */
.L_x_12236:
[----:B-12---:R-:W-:Y:S05]  /*3420*/  BSYNC B0 ;  /* 0x0000000000007941 */ /* 0x006fea0003800000 */
.L_x_12235:
[C---:B---3--:R-:W-:Y:S01]  /*3430*/  FMUL.FTZ R164, R49.reuse, R53 ;  /* 0x0000003531a47220 */ /* 0x048fe20000410000 */
[----:B------:R-:W-:Y:S01]  /*3440*/  SHFL.DOWN PT, R174, R161, 0x1, 0x1f ;  /* 0x08201f00a1ae7f89 */ /* 0x000fe200000e0000 */
[-C--:B------:R-:W-:Y:S01]  /*3450*/  FMUL.FTZ R165, R49, R133.reuse ;  /* 0x0000008531a57220 */ /* 0x080fe20000410000 */
[----:B------:R-:W-:Y:S01]  /*3460*/  ISETP.NE.AND P0, PT, R95, RZ, PT ;  /* 0x000000ff5f00720c */ /* 0x000fe20003f05270 */
[C---:B------:R-:W-:Y:S01]  /*3470*/  FMUL.FTZ R55, R123.reuse, R133 ;  /* 0x000000857b377220 */ /* 0x040fe20000410000 */
[----:B------:R-:W-:Y:S01]  /*3480*/  SHFL.IDX PT, R167, R63, RZ, 0x1f ;  /* 0x00001fff3fa77589 */ /* 0x000fe200000e0000 */
        /* <DEDUP_REMOVED lines=8> */
[----:B------:R-:W-:Y:S01]  /*3510*/  FADD.FTZ R48, RZ, R48 ;  /* 0x00000030ff307221 */ /* 0x000fe20000010000 */
[----:B------:R-:W1:Y:S01]  /*3520*/  SHFL.IDX PT, R55, R62, RZ, 0x1f ;  /* 0x00001fff3e377589 */ /* 0x000e6200000e0000 */
[----:B------:R-:W-:Y:S02]  /*3530*/  FADD.FTZ R132, R132, R49 ;  /* 0x0000003184847221 */ /* 0x000fe40000010000 */
[C---:B------:R-:W-:Y:S01]  /*3540*/  FMUL.FTZ R49, R51.reuse, R48 ;  /* 0x0000003033317220 */ /* 0x040fe20000410000 */
[----:B------:R-:W2:Y:S01]  /*3550*/  SHFL.DOWN PT, R175, R77, 0x1, 0x1f ;  /* 0x08201f004daf7f89 */ /* 0x000ea200000e0000 */
[----:B------:R-:W-:-:S02]  /*3560*/  FMUL.FTZ R171, R51, R132 ;  /* 0x0000008433ab7220 */ /* 0x000fc40000410000 */
[C---:B------:R-:W-:Y:S01]  /*3570*/  FFMA.FTZ R51, R50.reuse, R132, -R49 ;  /* 0x0000008432337223 */ /* 0x040fe20000010831 */
[----:B0-----:R-:W0:Y:S01]  /*3580*/  SHFL.IDX PT, R161, R161, RZ, 0x1f ;  /* 0x00001fffa1a17589 */ /* 0x001e2200000e0000 */
[-C--:B------:R-:W-:Y:S02]  /*3590*/  FMUL.FTZ R49, R125, R48.reuse ;  /* 0x000000307d317220 */ /* 0x080fe40000410000 */
[----:B------:R-:W-:Y:S01]  /*35a0*/  FFMA.FTZ R171, R50, R48, R171 ;  /* 0x0000003032ab7223 */ /* 0x000fe200000100ab */
[----:B------:R-:W3:Y:S01]  /*35b0*/  SHFL.IDX PT, R160, R160, RZ, 0x1f ;  /* 0x00001fffa0a07589 */ /* 0x000ee200000e0000 */
[----:B------:R-:W-:Y:S02]  /*35c0*/  FFMA.FTZ R49, R124, R132, -R49 ;  /* 0x000000847c317223 */ /* 0x000fe40000010831 */
[----:B------:R-:W-:Y:S01]  /*35d0*/  FFMA.FTZ R169, R149, R164, R170 ;  /* 0x000000a495a97223 */ /* 0x000fe200000100aa */
[----:B------:R-:W5:Y:S01]  /*35e0*/  SHFL.IDX PT, R77, R77, RZ, 0x1f ;  /* 0x00001fff4d4d7589 */ /* 0x000f6200000e0000 */
[----:B------:R-:W-:-:S02]  /*35f0*/  FMUL.FTZ R50, R71, R53 ;  /* 0x0000003547327220 */ /* 0x000fc40000410000 */
[----:B------:R-:W-:Y:S01]  /*3600*/  FMUL.FTZ R164, R70, R53 ;  /* 0x0000003546a47220 */ /* 0x000fe20000410000 */
[----:B------:R-:W4:Y:S01]  /*3610*/  SHFL.IDX PT, R156, R156, RZ, 0x1f ;  /* 0x00001fff9c9c7589 */ /* 0x000f2200000e0000 */
[----:B------:R-:W-:Y:S02]  /*3620*/  FFMA.FTZ R165, -R149, R165, R168 ;  /* 0x000000a595a57223 */ /* 0x000fe400000101a8 */
[----:B------:R-:W-:Y:S02]  /*3630*/  FADD.FTZ R134, R134, R49 ;  /* 0x0000003186867221 */ /* 0x000fe40000010000 */
[-C--:B------:R-:W-:Y:S02]  /*3640*/  FFMA.FTZ R50, R70, R133.reuse, -R50 ;  /* 0x0000008546327223 */ /* 0x080fe40000010832 */
[----:B------:R-:W-:Y:S02]  /*3650*/  FMUL.FTZ R49, R125, R132 ;  /* 0x000000847d317220 */ /* 0x000fe40000410000 */
[----:B------:R-:W-:-:S02]  /*3660*/  FFMA.FTZ R168, R71, R133, R164 ;  /* 0x0000008547a87223 */ /* 0x000fc400000100a4 */
[C---:B------:R-:W-:Y:S02]  /*3670*/  FFMA.FTZ R170, R144.reuse, R51, R169 ;  /* 0x0000003390aa7223 */ /* 0x040fe400000100a9 */
[----:B----4-:R-:W-:Y:S02]  /*3680*/  FFMA.FTZ R172, -R144, R171, R165 ;  /* 0x000000ab90ac7223 */ /* 0x010fe400000101a5 */
[-C--:B------:R-:W-:Y:S02]  /*3690*/  FMUL.FTZ R51, R71, R48.reuse ;  /* 0x0000003047337220 */ /* 0x080fe40000410000 */
[----:B------:R-:W-:Y:S02]  /*36a0*/  FMUL.FTZ R165, R70, R48 ;  /* 0x0000003046a57220 */ /* 0x000fe40000410000 */
[----:B------:R-:W-:Y:S02]  /*36b0*/  FMUL.FTZ R164, R149, R50 ;  /* 0x0000003295a47220 */ /* 0x000fe40000410000 */
[----:B------:R-:W-:-:S02]  /*36c0*/  FFMA.FTZ R49, R124, R48, R49 ;  /* 0x000000307c317223 */ /* 0x000fc40000010031 */
[----:B------:R-:W-:Y:S02]  /*36d0*/  FFMA.FTZ R149, -R149, R168, -RZ ;  /* 0x000000a895957223 */ /* 0x000fe400000109ff */
[----:B-1----:R-:W-:Y:S02]  /*36e0*/  @P1 FMUL.FTZ R168, R174, R55 ;  /* 0x00000037aea81220 */ /* 0x002fe40000410000 */
[-C--:B------:R-:W-:Y:S02]  /*36f0*/  FFMA.FTZ R51, R70, R132.reuse, -R51 ;  /* 0x0000008446337223 */ /* 0x080fe40000010833 */
[----:B------:R-:W-:Y:S02]  /*3700*/  @P1 FMUL.FTZ R50, R174, R167 ;  /* 0x000000a7ae321220 */ /* 0x000fe40000410000 */
[----:B------:R-:W-:Y:S02]  /*3710*/  FFMA.FTZ R169, R71, R132, R165 ;  /* 0x0000008447a97223 */ /* 0x000fe400000100a5 */
[----:B------:R-:W-:-:S02]  /*3720*/  FADD.FTZ R49, RZ, R49 ;  /* 0x00000031ff317221 */ /* 0x000fc40000010000 */
[C---:B------:R-:W-:Y:S02]  /*3730*/  FMUL.FTZ R165, R144.reuse, R51 ;  /* 0x0000003390a57220 */ /* 0x040fe40000410000 */
[C---:B------:R-:W-:Y:S02]  /*3740*/  @P1 FFMA.FTZ R168, R173.reuse, R167, R168 ;  /* 0x000000a7ada81223 */ /* 0x040fe400000100a8 */
[----:B------:R-:W-:Y:S02]  /*3750*/  @P1 FFMA.FTZ R50, R173, R55, -R50 ;  /* 0x00000037ad321223 */ /* 0x000fe40000010832 */
[----:B------:R-:W-:Y:S02]  /*3760*/  FFMA.FTZ R144, -R144, R169, -RZ ;  /* 0x000000a990907223 */ /* 0x000fe400000109ff */
[C---:B------:R-:W-:Y:S02]  /*3770*/  FMUL.FTZ R169, R45.reuse, R49 ;  /* 0x000000312da97220 */ /* 0x040fe40000410000 */
[----:B------:R-:W-:-:S02]  /*3780*/  FMUL.FTZ R45, R45, R134 ;  /* 0x000000862d2d7220 */ /* 0x000fc40000410000 */
[----:B------:R-:W-:Y:S02]  /*3790*/  @P1 FADD.FTZ R167, R177, R168 ;  /* 0x000000a8b1a71221 */ /* 0x000fe40000010000 */
[----:B--2---:R-:W-:Y:S02]  /*37a0*/  @P1 FADD.FTZ R55, R175, R50 ;  /* 0x00000032af371221 */ /* 0x004fe40000010000 */
[C---:B------:R-:W-:Y:S02]  /*37b0*/  FFMA.FTZ R169, R44.reuse, R134, -R169 ;  /* 0x000000862ca97223 */ /* 0x040fe400000108a9 */
[-C--:B------:R-:W-:Y:S02]  /*37c0*/  FFMA.FTZ R45, R44, R49.reuse, R45 ;  /* 0x000000312c2d7223 */ /* 0x080fe4000001002d */
[----:B------:R-:W-:Y:S02]  /*37d0*/  FMUL.FTZ R51, R127, R49 ;  /* 0x000000317f337220 */ /* 0x000fe40000410000 */
[----:B------:R-:W-:-:S02]  /*37e0*/  FMUL.FTZ R44, R167, -R73 ;  /* 0x80000049a72c7220 */ /* 0x000fc40000410000 */
[----:B------:R-:W-:Y:S02]  /*37f0*/  FMUL.FTZ R73, R55, -R73 ;  /* 0x8000004937497220 */ /* 0x000fe40000410000 */
[----:B------:R-:W-:Y:S02]  /*3800*/  FFMA.FTZ R50, R126, R134, -R51 ;  /* 0x000000867e327223 */ /* 0x000fe40000010833 */
[-C--:B------:R-:W-:Y:S02]  /*3810*/  FFMA.FTZ R51, R167, R72.reuse, R73 ;  /* 0x00000048a7337223 */ /* 0x080fe40000010049 */
[----:B------:R-:W-:Y:S02]  /*3820*/  FFMA.FTZ R55, R55, R72, -R44 ;  /* 0x0000004837377223 */ /* 0x000fe4000001082c */
[----:B------:R-:W-:Y:S02]  /*3830*/  FFMA.FTZ R172, -R137, R45, R172 ;  /* 0x0000002d89ac7223 */ /* 0x000fe400000101ac */
[----:B------:R-:W-:-:S02]  /*3840*/  FMUL.FTZ R44, R127, R134 ;  /* 0x000000867f2c7220 */ /* 0x000fc40000410000 */
[----:B------:R-:W-:Y:S02]  /*3850*/  FADD.FTZ R135, R135, R50 ;  /* 0x0000003287877221 */ /* 0x000fe40000010000 */
[-C--:B------:R-:W-:Y:S02]  /*3860*/  FMUL.FTZ R45, R71, R49.reuse ;  /* 0x00000031472d7220 */ /* 0x080fe40000410000 */
[-C--:B------:R-:W-:Y:S02]  /*3870*/  FMUL.FTZ R50, R70, R49.reuse ;  /* 0x0000003146327220 */ /* 0x080fe40000410000 */
[----:B------:R-:W-:Y:S02]  /*3880*/  FADD.FTZ R51, -R138, R51 ;  /* 0x000000338a337221 */ /* 0x000fe40000010100 */
[----:B------:R-:W-:Y:S02]  /*3890*/  FADD.FTZ R140, R140, R55 ;  /* 0x000000378c8c7221 */ /* 0x000fe40000010000 */
[----:B------:R-:W-:-:S02]  /*38a0*/  FFMA.FTZ R55, R126, R49, R44 ;  /* 0x000000317e377223 */ /* 0x000fc4000001002c */
[-C--:B------:R-:W-:Y:S02]  /*38b0*/  FFMA.FTZ R44, R70, R134.reuse, -R45 ;  /* 0x00000086462c7223 */ /* 0x080fe4000001082d */
[----:B------:R-:W-:Y:S02]  /*38c0*/  FFMA.FTZ R72, R71, R134, R50 ;  /* 0x0000008647487223 */ /* 0x000fe40000010032 */
[C---:B------:R-:W-:Y:S02]  /*38d0*/  FMUL.FTZ R45, R127.reuse, -R51 ;  /* 0x800000337f2d7220 */ /* 0x040fe40000410000 */
[----:B------:R-:W-:Y:S02]  /*38e0*/  FMUL.FTZ R127, R127, -R140 ;  /* 0x8000008c7f7f7220 */ /* 0x000fe40000410000 */
[C---:B------:R-:W-:Y:S02]  /*38f0*/  FFMA.FTZ R169, R137.reuse, R169, R170 ;  /* 0x000000a989a97223 */ /* 0x040fe400000100aa */
[----:B------:R-:W-:-:S02]  /*3900*/  FMUL.FTZ R73, R137, R44 ;  /* 0x0000002c89497220 */ /* 0x000fc40000410000 */
[----:B------:R-:W-:Y:S02]  /*3910*/  FFMA.FTZ R137, -R137, R72, -RZ ;  /* 0x0000004889897223 */ /* 0x000fe400000109ff */
[C---:B------:R-:W-:Y:S02]  /*3920*/  FFMA.FTZ R72, R126.reuse, R51, R127 ;  /* 0x000000337e487223 */ /* 0x040fe4000001007f */
[----:B------:R-:W-:Y:S02]  /*3930*/  FFMA.FTZ R44, R126, R140, -R45 ;  /* 0x0000008c7e2c7223 */ /* 0x000fe4000001082d */
[----:B------:R-:W-:Y:S02]  /*3940*/  FADD.FTZ R50, RZ, R55 ;  /* 0x00000037ff327221 */ /* 0x000fe40000010000 */
[----:B------:R-:W-:Y:S02]  /*3950*/  FADD.FTZ R72, -R139, R72 ;  /* 0x000000488b487221 */ /* 0x000fe40000010100 */
[----:B------:R-:W-:-:S02]  /*3960*/  FADD.FTZ R141, R141, R44 ;  /* 0x0000002c8d8d7221 */ /* 0x000fc40000010000 */
[----:B------:R-:W-:Y:S02]  /*3970*/  FMUL.FTZ R55, R47, R50 ;  /* 0x000000322f377220 */ /* 0x000fe40000410000 */
[CC--:B------:R-:W-:Y:S02]  /*3980*/  FMUL.FTZ R44, R125.reuse, -R72.reuse ;  /* 0x800000487d2c7220 */ /* 0x0c0fe40000410000 */
[----:B------:R-:W-:Y:S02]  /*3990*/  FMUL.FTZ R125, R125, -R141 ;  /* 0x8000008d7d7d7220 */ /* 0x000fe40000410000 */
[----:B------:R-:W-:Y:S02]  /*39a0*/  FFMA.FTZ R45, R46, R135, -R55 ;  /* 0x000000872e2d7223 */ /* 0x000fe40000010837 */
[C---:B------:R-:W-:Y:S02]  /*39b0*/  FFMA.FTZ R44, R124.reuse, R141, -R44 ;  /* 0x0000008d7c2c7223 */ /* 0x040fe4000001082c */
[----:B------:R-:W-:-:S02]  /*39c0*/  FFMA.FTZ R55, R124, R72, R125 ;  /* 0x000000487c377223 */ /* 0x000fc4000001007d */
[----:B------:R-:W-:Y:S02]  /*39d0*/  FMUL.FTZ R47, R47, R135 ;  /* 0x000000872f2f7220 */ /* 0x000fe40000410000 */
[----:B------:R-:W-:Y:S02]  /*39e0*/  FADD.FTZ R143, R143, R44 ;  /* 0x0000002c8f8f7221 */ /* 0x000fe40000010000 */
[----:B------:R-:W-:Y:S02]  /*39f0*/  FADD.FTZ R55, -R142, R55 ;  /* 0x000000378e377221 */ /* 0x000fe40000010100 */
[----:B------:R-:W-:Y:S02]  /*3a00*/  FFMA.FTZ R47, R46, R50, R47 ;  /* 0x000000322e2f7223 */ /* 0x000fe4000001002f */
[C---:B------:R-:W-:Y:S02]  /*3a10*/  FMUL.FTZ R44, R123.reuse, -R143 ;  /* 0x8000008f7b2c7220 */ /* 0x040fe40000410000 */
[----:B------:R-:W-:-:S02]  /*3a20*/  FMUL.FTZ R123, R123, -R55 ;  /* 0x800000377b7b7220 */ /* 0x000fc40000410000 */
[----:B------:R-:W-:Y:S02]  /*3a30*/  FMUL.FTZ R125, R136, R47 ;  /* 0x0000002f887d7220 */ /* 0x000fe40000410000 */
[----:B------:R-:W-:Y:S02]  /*3a40*/  FMUL.FTZ R46, R71, R50 ;  /* 0x00000032472e7220 */ /* 0x000fe40000410000 */
[C---:B------:R-:W-:Y:S02]  /*3a50*/  FFMA.FTZ R47, R122.reuse, R55, R44 ;  /* 0x000000377a2f7223 */ /* 0x040fe4000001002c */
[----:B------:R-:W-:Y:S02]  /*3a60*/  FFMA.FTZ R122, R122, R143, -R123 ;  /* 0x0000008f7a7a7223 */ /* 0x000fe4000001087b */
[----:B0-----:R-:W-:Y:S02]  /*3a70*/  FMUL.FTZ R44, R161, R62 ;  /* 0x0000003ea12c7220 */ /* 0x001fe40000410000 */
[----:B------:R-:W-:-:S02]  /*3a80*/  FMUL.FTZ R126, R70, R50 ;  /* 0x00000032467e7220 */ /* 0x000fc40000410000 */
[----:B------:R-:W-:Y:S01]  /*3a90*/  FFMA.FTZ R127, R70, R135, -R46 ;  /* 0x00000087467f7223 */ /* 0x000fe2000001082e */
[----:B------:R-:W-:Y:S01]  /*3aa0*/  P2R R46, PR, RZ, 0x1 ;  /* 0x00000001ff2e7803 */ /* 0x000fe20000000000 */
[----:B------:R-:W-:Y:S02]  /*3ab0*/  FADD.FTZ R146, -R146, R47 ;  /* 0x0000002f92927221 */ /* 0x000fe40000010100 */
[----:B------:R-:W-:Y:S02]  /*3ac0*/  FMUL.FTZ R70, R136, R45 ;  /* 0x0000002d88467220 */ /* 0x000fe40000410000 */
[----:B------:R-:W-:Y:S02]  /*3ad0*/  FADD.FTZ R145, R145, R122 ;  /* 0x0000007a91917221 */ /* 0x000fe40000010000 */
[-C--:B------:R-:W-:Y:S02]  /*3ae0*/  FMUL.FTZ R45, R161, R63.reuse ;  /* 0x0000003fa12d7220 */ /* 0x080fe40000410000 */
[----:B---3--:R-:W-:-:S02]  /*3af0*/  FFMA.FTZ R63, R160, R63, R44 ;  /* 0x0000003fa03f7223 */ /* 0x008fc4000001002c */
[CC--:B------:R-:W-:Y:S02]  /*3b00*/  FMUL.FTZ R44, R121.reuse, -R146.reuse ;  /* 0x80000092792c7220 */ /* 0x0c0fe40000410000 */
[-C--:B------:R-:W-:Y:S02]  /*3b10*/  FMUL.FTZ R121, R121, -R145.reuse ;  /* 0x8000009179797220 */ /* 0x080fe40000410000 */
[C---:B------:R-:W-:Y:S01]  /*3b20*/  FFMA.FTZ R47, R120.reuse, R145, -R44 ;  /* 0x00000091782f7223 */ /* 0x040fe2000001082c */
[----:B------:R-:W-:Y:S01]  /*3b30*/  SHF.L.U32 R44, R95, 0x4, RZ ;  /* 0x000000045f2c7819 */ /* 0x000fe200000006ff */
[----:B------:R-:W-:Y:S02]  /*3b40*/  FFMA.FTZ R120, R120, R146, R121 ;  /* 0x0000009278787223 */ /* 0x000fe40000010079 */
[----:B------:R-:W-:Y:S02]  /*3b50*/  FADD.FTZ R148, R148, R47 ;  /* 0x0000002f94947221 */ /* 0x000fe40000010000 */
[----:B------:R-:W-:Y:S01]  /*3b60*/  FADD.FTZ R147, -R147, R120 ;  /* 0x0000007893937221 */ /* 0x000fe20000010100 */
[----:B------:R-:W-:Y:S01]  /*3b70*/  LEA.HI.SX32 R120, R44, R44, 0x1b ;  /* 0x0000002c2c787211 */ /* 0x000fe200078fdaff */
[----:B------:R-:W-:-:S02]  /*3b80*/  FFMA.FTZ R62, R160, R62, -R45 ;  /* 0x0000003ea03e7223 */ /* 0x000fc4000001082d */
[C---:B------:R-:W-:Y:S02]  /*3b90*/  FMUL.FTZ R45, R161.reuse, R61 ;  /* 0x0000003da12d7220 */ /* 0x040fe40000410000 */
[C---:B------:R-:W-:Y:S02]  /*3ba0*/  FMUL.FTZ R44, R118.reuse, -R148 ;  /* 0x80000094762c7220 */ /* 0x040fe40000410000 */
[-C--:B------:R-:W-:Y:S02]  /*3bb0*/  FMUL.FTZ R118, R118, -R147.reuse ;  /* 0x8000009376767220 */ /* 0x080fe40000410000 */
[-C--:B------:R-:W-:Y:S02]  /*3bc0*/  FMUL.FTZ R161, R161, R60.reuse ;  /* 0x0000003ca1a17220 */ /* 0x080fe40000410000 */
[----:B------:R-:W-:Y:S02]  /*3bd0*/  FFMA.FTZ R60, R160, R60, -R45 ;  /* 0x0000003ca03c7223 */ /* 0x000fe4000001082d */
[----:B------:R-:W-:-:S02]  /*3be0*/  FFMA.FTZ R45, R119, R147, R44 ;  /* 0x00000093772d7223 */ /* 0x000fc4000001002c */
[----:B------:R-:W-:Y:S02]  /*3bf0*/  FFMA.FTZ R118, R119, R148, -R118 ;  /* 0x0000009477767223 */ /* 0x000fe40000010876 */
[----:B------:R-:W-:Y:S02]  /*3c00*/  FADD.FTZ R150, -R150, R45 ;  /* 0x0000002d96967221 */ /* 0x000fe40000010100 */
[----:B------:R-:W-:Y:S02]  /*3c10*/  FADD.FTZ R151, R151, R118 ;  /* 0x0000007697977221 */ /* 0x000fe40000010000 */
[----:B------:R-:W-:Y:S02]  /*3c20*/  FFMA.FTZ R61, R160, R61, R161 ;  /* 0x0000003da03d7223 */ /* 0x000fe400000100a1 */
[----:B-----5:R-:W-:Y:S02]  /*3c30*/  FADD.FTZ R62, R77, R62 ;  /* 0x0000003e4d3e7221 */ /* 0x020fe40000010000 */
[----:B------:R-:W-:-:S02]  /*3c40*/  FADD.FTZ R63, R156, R63 ;  /* 0x0000003f9c3f7221 */ /* 0x000fc40000010000 */
[C---:B------:R-:W-:Y:S02]  /*3c50*/  FMUL.FTZ R44, R117.reuse, -R150 ;  /* 0x80000096752c7220 */ /* 0x040fe40000410000 */
[-C--:B------:R-:W-:Y:S01]  /*3c60*/  FMUL.FTZ R117, R117, -R151.reuse ;  /* 0x8000009775757220 */ /* 0x080fe20000410000 */
[----:B------:R-:W-:Y:S01]  /*3c70*/  @!P0 STS.128 [R78.X16+0x25d0], R60 ;  /* 0x0025d03c4e008388 */ /* 0x000fe2000000cc00 */
[----:B------:R-:W-:Y:S02]  /*3c80*/  FFMA.FTZ R45, R116, R151, -R44 ;  /* 0x00000097742d7223 */ /* 0x000fe4000001082c */
[----:B------:R-:W-:Y:S01]  /*3c90*/  FFMA.FTZ R77, R42, -R113, R130 ;  /* 0x800000712a4d7223 */ /* 0x000fe20000010082 */
[----:B------:R0:W-:Y:S01]  /*3ca0*/  STS [R120.X4+0x848], R58 ;  /* 0x0008483a78007388 */ /* 0x0001e20000004800 */
[----:B------:R-:W-:Y:S02]  /*3cb0*/  FADD.FTZ R154, R154, R45 ;  /* 0x0000002d9a9a7221 */ /* 0x000fe40000010000 */
[----:B------:R-:W-:Y:S01]  /*3cc0*/  FFMA.FTZ R71, R71, R135, R126 ;  /* 0x0000008747477223 */ /* 0x000fe2000001007e */
[----:B------:R1:W-:Y:S01]  /*3cd0*/  STS [R120.X4+0x84c], R59 ;  /* 0x00084c3b78007388 */ /* 0x0003e20000004800 */
[----:B------:R-:W-:-:S02]  /*3ce0*/  FMUL.FTZ R44, R115, -R154 ;  /* 0x8000009a732c7220 */ /* 0x000fc40000410000 */
[----:B------:R-:W-:Y:S01]  /*3cf0*/  FFMA.FTZ R134, R38, -R109, R134 ;  /* 0x8000006d26867223 */ /* 0x000fe20000010086 */
[----:B------:R2:W-:Y:S01]  /*3d00*/  STS [R120.X4+0x858], R54 ;  /* 0x0008583678007388 */ /* 0x0005e20000004800 */
[----:B------:R-:W-:Y:S02]  /*3d10*/  FMUL.FTZ R127, R136, R127 ;  /* 0x0000007f887f7220 */ /* 0x000fe40000410000 */
[----:B0-----:R-:W-:Y:S01]  /*3d20*/  FFMA.FTZ R58, R40, -R107, R129 ;  /* 0x8000006b283a7223 */ /* 0x001fe20000010081 */
[----:B------:R0:W-:Y:S01]  /*3d30*/  STS [R120.X4+0x870], R73 ;  /* 0x0008704978007388 */ /* 0x0001e20000004800 */
[----:B------:R-:W-:Y:S02]  /*3d40*/  FFMA.FTZ R61, R116, R150, R117 ;  /* 0x00000096743d7223 */ /* 0x000fe40000010075 */
[----:B-1----:R-:W-:Y:S01]  /*3d50*/  FFMA.FTZ R59, R41, -R112, R128 ;  /* 0x80000070293b7223 */ /* 0x002fe20000010080 */
[----:B------:R-:W-:Y:S01]  /*3d60*/  STS [R120.X4+0x840], R155 ;  /* 0x0008409b78007388 */ /* 0x000fe20000004800 */
[----:B------:R-:W-:-:S02]  /*3d70*/  FADD.FTZ R61, -R152, R61 ;  /* 0x0000003d983d7221 */ /* 0x000fc40000010100 */
[-C--:B--2---:R-:W-:Y:S01]  /*3d80*/  FMUL.FTZ R54, R112, R154.reuse ;  /* 0x0000009a70367220 */ /* 0x084fe20000410000 */
[----:B------:R-:W-:Y:S01]  /*3d90*/  STS [R120.X4+0x844], R162 ;  /* 0x000844a278007388 */ /* 0x000fe20000004800 */
[-C--:B------:R-:W-:Y:S02]  /*3da0*/  FMUL.FTZ R115, R115, -R61.reuse ;  /* 0x8000003d73737220 */ /* 0x080fe40000410000 */
[C---:B------:R-:W-:Y:S01]  /*3db0*/  FFMA.FTZ R44, R114.reuse, R61, R44 ;  /* 0x0000003d722c7223 */ /* 0x040fe2000001002c */
[----:B------:R-:W-:Y:S01]  /*3dc0*/  STS [R120.X4+0x850], R163 ;  /* 0x000850a378007388 */ /* 0x000fe20000004800 */
[----:B------:R-:W-:Y:S02]  /*3dd0*/  FFMA.FTZ R114, R114, R154, -R115 ;  /* 0x0000009a72727223 */ /* 0x000fe40000010873 */
[----:B------:R-:W-:Y:S01]  /*3de0*/  FADD.FTZ R60, -R159, R44 ;  /* 0x0000002c9f3c7221 */ /* 0x000fe20000010100 */
[----:B------:R-:W-:Y:S01]  /*3df0*/  STS [R120.X4+0x854], R158 ;  /* 0x0008549e78007388 */ /* 0x000fe20000004800 */
[----:B------:R-:W-:-:S02]  /*3e00*/  FADD.FTZ R157, R157, R114 ;  /* 0x000000729d9d7221 */ /* 0x000fc40000010000 */
        /* <DEDUP_REMOVED lines=11> */
[----:B------:R-:W-:Y:S02]  /*3ec0*/  FFMA.FTZ R44, R107, R58, R44 ;  /* 0x0000003a6b2c7223 */ /* 0x000fe4000001002c */
[----:B------:R-:W-:Y:S01]  /*3ed0*/  FFMA.FTZ R46, R58, R45, -R46 ;  /* 0x0000002d3a2e7223 */ /* 0x000fe2000001082e */
[----:B------:R-:W-:Y:S01]  /*3ee0*/  STS [R120.X4+0x86c], R144 ;  /* 0x00086c9078007388 */ /* 0x000fe20000004800 */
[----:B------:R-:W-:Y:S02]  /*3ef0*/  FFMA.FTZ R45, R59, R112, -R62 ;  /* 0x000000703b2d7223 */ /* 0x000fe4000001083e */
[----:B------:R-:W-:Y:S01]  /*3f00*/  FFMA.FTZ R47, R54, R59, R47 ;  /* 0x0000003b362f7223 */ /* 0x000fe2000001002f */
[----:B------:R-:W-:Y:S01]  /*3f10*/  STS [R120.X4+0x874], R137 ;  /* 0x0008748978007388 */ /* 0x000fe20000004800 */
[----:B------:R-:W-:-:S02]  /*3f20*/  FADD.FTZ R44, RZ, R44 ;  /* 0x0000002cff2c7221 */ /* 0x000fc40000010000 */
[----:B------:R-:W-:Y:S01]  /*3f30*/  FADD.FTZ R46, RZ, R46 ;  /* 0x0000002eff2e7221 */ /* 0x000fe20000010000 */
[----:B------:R-:W-:Y:S01]  /*3f40*/  STS [R120.X4+0x878], R127 ;  /* 0x0008787f78007388 */ /* 0x000fe20000004800 */
[C---:B------:R-:W-:Y:S02]  /*3f50*/  FMUL.FTZ R62, R113.reuse, R151 ;  /* 0x00000097713e7220 */ /* 0x040fe40000410000 */
[----:B------:R-:W-:Y:S02]  /*3f60*/  FADD.FTZ R44, R44, R47 ;  /* 0x0000002f2c2c7221 */ /* 0x000fe40000010000 */
[----:B------:R-:W-:Y:S02]  /*3f70*/  FADD.FTZ R45, R46, R45 ;  /* 0x0000002d2e2d7221 */ /* 0x000fe40000010000 */
[----:B------:R-:W-:Y:S02]  /*3f80*/  FMUL.FTZ R46, R113, R150 ;  /* 0x00000096712e7220 */ /* 0x000fe40000410000 */
[----:B------:R-:W-:-:S02]  /*3f90*/  FMUL.FTZ R47, R57, R62 ;  /* 0x0000003e392f7220 */ /* 0x000fc40000410000 */
[C---:B------:R-:W-:Y:S02]  /*3fa0*/  FMUL.FTZ R63, R110.reuse, R148 ;  /* 0x000000946e3f7220 */ /* 0x040fe40000410000 */
[----:B------:R-:W-:Y:S02]  /*3fb0*/  FFMA.FTZ R112, R43, -R110, R131 ;  /* 0x8000006e2b707223 */ /* 0x000fe40000010083 */
[----:B------:R-:W-:Y:S02]  /*3fc0*/  FMUL.FTZ R113, R110, R147 ;  /* 0x000000936e717220 */ /* 0x000fe40000410000 */
[-C--:B------:R-:W-:Y:S02]  /*3fd0*/  FFMA.FTZ R110, R77, R46.reuse, -R47 ;  /* 0x0000002e4d6e7223 */ /* 0x080fe4000001082f */
[----:B------:R-:W-:Y:S02]  /*3fe0*/  FMUL.FTZ R46, R57, R46 ;  /* 0x0000002e392e7220 */ /* 0x000fe40000410000 */
[----:B0-----:R-:W-:-:S02]  /*3ff0*/  FMUL.FTZ R73, R111, R145 ;  /* 0x000000916f497220 */ /* 0x001fc40000410000 */
[----:B------:R-:W-:Y:S02]  /*4000*/  FFMA.FTZ R114, R36, -R111, R133 ;  /* 0x8000006f24727223 */ /* 0x000fe40000010085 */
[----:B------:R-:W-:Y:S02]  /*4010*/  FFMA.FTZ R47, R62, R77, R46 ;  /* 0x0000004d3e2f7223 */ /* 0x000fe4000001002e */
[----:B------:R-:W-:Y:S02]  /*4020*/  FMUL.FTZ R111, R111, R146 ;  /* 0x000000926f6f7220 */ /* 0x000fe40000410000 */
[----:B------:R-:W-:Y:S02]  /*4030*/  FMUL.FTZ R46, R53, R73 ;  /* 0x00000049352e7220 */ /* 0x000fe40000410000 */
[----:B------:R-:W-:Y:S02]  /*4040*/  FMUL.FTZ R115, R52, R63 ;  /* 0x0000003f34737220 */ /* 0x000fe40000410000 */
[----:B------:R-:W-:-:S02]  /*4050*/  FFMA.FTZ R118, R114, R111, -R46 ;  /* 0x0000006f72767223 */ /* 0x000fc4000001082e */
[----:B------:R-:W-:Y:S02]  /*4060*/  FFMA.FTZ R116, R112, R113, -R115 ;  /* 0x0000007170747223 */ /* 0x000fe40000010873 */
[----:B------:R-:W-:Y:S02]  /*4070*/  FADD.FTZ R45, R45, R110 ;  /* 0x0000006e2d2d7221 */ /* 0x000fe40000010000 */
[----:B------:R-:W-:Y:S02]  /*4080*/  FMUL.FTZ R46, R53, R111 ;  /* 0x0000006f352e7220 */ /* 0x000fe40000410000 */
[----:B------:R-:W-:Y:S02]  /*4090*/  FMUL.FTZ R113, R52, R113 ;  /* 0x0000007134717220 */ /* 0x000fe40000410000 */
[----:B------:R-:W-:Y:S02]  /*40a0*/  FMUL.FTZ R110, R108, R143 ;  /* 0x0000008f6c6e7220 */ /* 0x000fe40000410000 */
[----:B------:R-:W-:-:S02]  /*40b0*/  FADD.FTZ R44, R44, R47 ;  /* 0x0000002f2c2c7221 */ /* 0x000fc40000010000 */
[----:B------:R-:W-:Y:S02]  /*40c0*/  FFMA.FTZ R111, R37, -R108, R132 ;  /* 0x8000006c256f7223 */ /* 0x000fe40000010084 */
[----:B------:R-:W-:Y:S02]  /*40d0*/  FFMA.FTZ R47, R73, R114, R46 ;  /* 0x00000072492f7223 */ /* 0x000fe4000001002e */
[----:B------:R-:W-:Y:S01]  /*40e0*/  FADD.FTZ R45, R45, R116 ;  /* 0x000000742d2d7221 */ /* 0x000fe20000010000 */
[----:B------:R-:W-:Y:S01]  /*40f0*/  MOV R116, 0xffffff00 ;  /* 0xffffff0000747802 */ /* 0x000fe20000000f00 */
[----:B------:R-:W-:Y:S02]  /*4100*/  FFMA.FTZ R113, R63, R112, R113 ;  /* 0x000000703f717223 */ /* 0x000fe40000010071 */
[----:B------:R-:W-:Y:S02]  /*4110*/  FMUL.FTZ R108, R108, R55 ;  /* 0x000000376c6c7220 */ /* 0x000fe40000410000 */
[----:B------:R-:W-:-:S02]  /*4120*/  FMUL.FTZ R46, R48, R110 ;  /* 0x0000006e302e7220 */ /* 0x000fc40000410000 */
[----:B------:R-:W-:Y:S02]  /*4130*/  FADD.FTZ R44, R44, R113 ;  /* 0x000000712c2c7221 */ /* 0x000fe40000010000 */
[-C--:B------:R-:W-:Y:S02]  /*4140*/  FFMA.FTZ R46, R111, R108.reuse, -R46 ;  /* 0x0000006c6f2e7223 */ /* 0x080fe4000001082e */
[----:B------:R-:W-:Y:S02]  /*4150*/  FMUL.FTZ R108, R48, R108 ;  /* 0x0000006c306c7220 */ /* 0x000fe40000410000 */
[----:B------:R-:W-:Y:S02]  /*4160*/  IMAD R116, R105, R116, c[0x0][0x168] ;  /* 0x00005a0069747624 */ /* 0x000fe400078e0274 */
[----:B------:R-:W-:Y:S02]  /*4170*/  FMUL.FTZ R113, R109, R72 ;  /* 0x000000486d717220 */ /* 0x000fe40000410000 */
[----:B------:R-:W-:Y:S01]  /*4180*/  FADD.FTZ R44, R44, R47 ;  /* 0x0000002f2c2c7221 */ /* 0x000fe20000010000 */
[----:B------:R-:W-:Y:S01]  /*4190*/  LEA R122, R116, -R95, 0x1 ;  /* 0x8000005f747a7211 */ /* 0x000fe200078e08ff */
[----:B------:R-:W-:-:S02]  /*41a0*/  FFMA.FTZ R47, R110, R111, R108 ;  /* 0x0000006f6e2f7223 */ /* 0x000fc4000001006c */
[----:B------:R-:W-:Y:S01]  /*41b0*/  FMUL.FTZ R109, R109, R141 ;  /* 0x0000008d6d6d7220 */ /* 0x000fe20000410000 */
[----:B------:R-:W-:Y:S01]  /*41c0*/  ISETP.GE.AND P0, PT, R122, 0x1, PT ;  /* 0x000000017a00780c */ /* 0x000fe20003f06270 */
[----:B------:R-:W-:Y:S02]  /*41d0*/  FMUL.FTZ R108, R49, R113 ;  /* 0x00000071316c7220 */ /* 0x000fe40000410000 */
[----:B------:R-:W-:Y:S02]  /*41e0*/  FFMA.FTZ R136, -R136, R71, -RZ ;  /* 0x0000004788887223 */ /* 0x000fe400000109ff */
[----:B------:R-:W-:Y:S02]  /*41f0*/  FADD.FTZ R44, R44, R47 ;  /* 0x0000002f2c2c7221 */ /* 0x000fe40000010000 */
[----:B------:R-:W-:Y:S01]  /*4200*/  FADD.FTZ R45, R45, R118 ;  /* 0x000000762d2d7221 */ /* 0x000fe20000010000 */
[----:B------:R-:W-:Y:S01]  /*4210*/  SHF.L.U32 R118, R105, 0x9, RZ ;  /* 0x0000000969767819 */ /* 0x000fe200000006ff */
[----:B------:R-:W-:Y:S01]  /*4220*/  FFMA.FTZ R47, R109, R134, R108 ;  /* 0x000000866d2f7223 */ /* 0x000fe2000001006c */
[----:B------:R0:W-:Y:S01]  /*4230*/  STS [R120.X4+0x87c], R136 ;  /* 0x00087c8878007388 */ /* 0x0001e20000004800 */
[----:B------:R-:W-:-:S02]  /*4240*/  FMUL.FTZ R105, R106, R140 ;  /* 0x0000008c6a697220 */ /* 0x000fc40000410000 */
[----:B------:R-:W-:Y:S02]  /*4250*/  FFMA.FTZ R108, R39, -R106, R135 ;  /* 0x8000006a276c7223 */ /* 0x000fe40000010087 */
[----:B------:R-:W-:Y:S02]  /*4260*/  FMUL.FTZ R115, R49, R109 ;  /* 0x0000006d31737220 */ /* 0x000fe40000410000 */
[----:B------:R-:W-:Y:S02]  /*4270*/  FADD.FTZ R46, R45, R46 ;  /* 0x0000002e2d2e7221 */ /* 0x000fe40000010000 */
[----:B------:R-:W-:Y:S02]  /*4280*/  FFMA.FTZ R115, R134, R113, -R115 ;  /* 0x0000007186737223 */ /* 0x000fe40000010873 */
[----:B0-----:R-:W-:Y:S01]  /*4290*/  FADD.FTZ R120, R44, R47 ;  /* 0x0000002f2c787221 */ /* 0x001fe20000010000 */
[----:B------:R-:W-:Y:S01]  /*42a0*/  BAR.SYNC.DEFER_BLOCKING 0x0 ;  /* 0x0000000000007b1d */ /* 0x000fe20000010000 */
[----:B------:R-:W-:Y:S01]  /*42b0*/  FMUL.FTZ R47, R106, R51 ;  /* 0x000000336a2f7220 */ /* 0x000fe20000410000 */
[----:B------:R-:W-:Y:S01]  /*42c0*/  IADD3 R44, P1, R118, R95, RZ ;  /* 0x0000005f762c7210 */ /* 0x000fe20007f3e0ff */
[----:B------:R-:W-:-:S02]  /*42d0*/  FMUL.FTZ R106, R50, R105 ;  /* 0x00000069326a7220 */ /* 0x000fc40000410000 */
[----:B------:R-:W-:Y:S01]  /*42e0*/  FADD.FTZ R70, R169, R70 ;  /* 0x00000046a9467221 */ /* 0x000fe20000010000 */
[----:B------:R-:W-:Y:S01]  /*42f0*/  LEA.HI.X.SX32 R45, R118, RZ, 0x1, P1 ;  /* 0x000000ff762d7211 */ /* 0x000fe200008f0eff */
[-C--:B------:R-:W-:Y:S01]  /*4300*/  FFMA.FTZ R123, R108, R47.reuse, -R106 ;  /* 0x0000002f6c7b7223 */ /* 0x080fe2000001086a */
[----:B------:R-:W-:Y:S01]  /*4310*/  ISETP.GE.AND P1, PT, R122, 0x21, PT ;  /* 0x000000217a00780c */ /* 0x000fe20003f26270 */
[----:B------:R-:W-:Y:S01]  /*4320*/  FMUL.FTZ R47, R50, R47 ;  /* 0x0000002f322f7220 */ /* 0x000fe20000410000 */
[----:B------:R-:W-:Y:S01]  /*4330*/  IADD3 R106, R95, 0x20, RZ ;  /* 0x000000205f6a7810 */ /* 0x000fe20007ffe0ff */
[----:B------:R-:W-:Y:S02]  /*4340*/  FADD.FTZ R71, R172, -R125 ;  /* 0x8000007dac477221 */ /* 0x000fe40000010000 */
[----:B------:R-:W-:Y:S02]  /*4350*/  FADD.FTZ R118, R46, R115 ;  /* 0x000000732e767221 */ /* 0x000fe40000010000 */
[----:B------:R-:W-:Y:S01]  /*4360*/  FFMA.FTZ R121, R105, R108, R47 ;  /* 0x0000006c69797223 */ /* 0x000fe2000001002f */
[----:B------:R-:W-:Y:S05]  /*4370*/  @!P0 BRA `(.L_x_12238) ;  /* 0x0000016000008947 */ /* 0x000fea0003800000 */
[----:B------:R-:W-:Y:S01]  /*4380*/  LEA.HI.SX32 R113, R95, R95, 0x1b ;  /* 0x0000005f5f717211 */ /* 0x000fe200078fdaff */
[----:B------:R-:W-:Y:S01]  /*4390*/  IMAD R115, R166, c[0x0][0x2c0], RZ ;  /* 0x0000b000a6737a24 */ /* 0x000fe200078e02ff */
[----:B------:R-:W-:Y:S01]  /*43a0*/  ULDC.64 UR4, c[0x0][0x2b8] ;  /* 0x0000ae0000047ab9 */ /* 0x000fe20000000a00 */
[----:B------:R-:W-:Y:S01]  /*43b0*/  IMAD.WIDE.U32 R46, R94, c[0x0][0x2c0], RZ ;  /* 0x0000b0005e2e7a25 */ /* 0x000fe200078e00ff */
[----:B------:R-:W-:-:S02]  /*43c0*/  USHF.R.U32.HI UR8, URZ, 0x1, UR5 ;  /* 0x000000013f087899 */ /* 0x000fc40008011605 */
[----:B------:R-:W0:Y:S01]  /*43d0*/  LDS R113, [R113.X4+0x840] ;  /* 0x0008400071717984 */ /* 0x000e220000004800 */
[----:B------:R-:W-:Y:S01]  /*43e0*/  IMAD R115, R94, c[0x0][0x2c4], R115 ;  /* 0x0000b1005e737a24 */ /* 0x000fe200078e0273 */
[----:B------:R-:W-:Y:S02]  /*43f0*/  USHF.R.U64 UR4, UR4, 0x1, UR5 ;  /* 0x0000000104047899 */ /* 0x000fe40008001205 */
[----:B------:R-:W-:Y:S02]  /*4400*/  IMAD R117, R98, UR8, RZ ;  /* 0x0000000862757c24 */ /* 0x000fe4000f8e02ff */
[----:B------:R-:W-:Y:S01]  /*4410*/  IADD3 R47, R47, R115, RZ ;  /* 0x000000732f2f7210 */ /* 0x000fe20007ffe0ff */
[----:B------:R-:W-:Y:S02]  /*4420*/  IMAD R115, R104, c[0x0][0x2d0], RZ ;  /* 0x0000b40068737a24 */ /* 0x000fe400078e02ff */
[----:B------:R-:W-:Y:S02]  /*4430*/  IMAD R119, R96, UR4, R117 ;  /* 0x0000000460777c24 */ /* 0x000fe4000f8e0275 */
[----:B------:R-:W-:-:S04]  /*4440*/  IMAD.WIDE.U32 R46, R98, UR4, R46 ;  /* 0x00000004622e7c25 */ /* 0x000fc8000f8e002e */
[----:B------:R-:W-:Y:S01]  /*4450*/  IMAD.WIDE.U32 R116, R78, c[0x0][0x2d0], R44 ;  /* 0x0000b4004e747a25 */ /* 0x000fe200078e002c */
[----:B------:R-:W-:Y:S02]  /*4460*/  IADD3 R47, R47, R119, RZ ;  /* 0x000000772f2f7210 */ /* 0x000fe40007ffe0ff */
[----:B------:R-:W-:Y:S01]  /*4470*/  LEA R45, P0, R46, c[0x0][0x320], 0x3 ;  /* 0x0000c8002e2d7a11 */ /* 0x000fe200078018ff */
[----:B------:R-:W-:-:S03]  /*4480*/  IMAD R115, R78, c[0x0][0x2d4], R115 ;  /* 0x0000b5004e737a24 */ /* 0x000fc600078e0273 */
[----:B------:R-:W-:Y:S02]  /*4490*/  LEA.HI.X R47, R46, c[0x0][0x324], R47, 0x3, P0 ;  /* 0x0000c9002e2f7a11 */ /* 0x000fe400000f1c2f */
[----:B------:R-:W-:Y:S02]  /*44a0*/  IADD3 R115, R117, R115, RZ ;  /* 0x0000007375737210 */ /* 0x000fe40007ffe0ff */
[----:B------:R-:W-:-:S04]  /*44b0*/  LEA R44, P0, R116, R45, 0x2 ;  /* 0x0000002d742c7211 */ /* 0x000fc800078010ff */
[----:B------:R-:W-:-:S05]  /*44c0*/  LEA.HI.X R45, R116, R47, R115, 0x2, P0 ;  /* 0x0000002f742d7211 */ /* 0x000fca00000f1473 */
[----:B0-----:R0:W-:Y:S04]  /*44d0*/  RED.E.ADD.F32.FTZ.RN.STRONG.GPU [R44.64], R113 ;  /* 0x000000712c00798e */ /* 0x0011e8000c10e786 */
.L_x_12238:
[----:B------:R-:W-:Y:S05]  /*44e0*/  BSYNC B0 ;  /* 0x0000000000007941 */ /* 0x000fea0003800000 */
.L_x_12237:
[----:B------:R-:W-:Y:S01]  /*44f0*/  LEA.HI.SX32 R106, R106, R95, 0x1b ;  /* 0x0000005f6a6a7211 */ /* 0x000fe200078fdaff */
[----:B------:R-:W-:Y:S01]  /*4500*/  BSSY B0, `(.L_x_12239) ;  /* 0x0000008000007945 */ /* 0x000fe20003800000 */
[----:B0-----:R-:W-:Y:S01]  /*4510*/  FADD.FTZ R113, R120, R121 ;  /* 0x0000007978717221 */ /* 0x001fe20000010000 */
[C---:B------:R-:W-:Y:S01]  /*4520*/  IADD3 R44, R95.reuse, 0x40, RZ ;  /* 0x000000405f2c7810 */ /* 0x040fe20007ffe0ff */
[----:B------:R-:W-:Y:S01]  /*4530*/  FADD.FTZ R115, R118, R123 ;  /* 0x0000007b76737221 */ /* 0x000fe20000010000 */
[----:B------:R0:W1:Y:S01]  /*4540*/  LDS R45, [R106.X4+0x8c0] ;  /* 0x0008c0006a2d7984 */ /* 0x0000620000004800 */
[----:B------:R-:W-:Y:S01]  /*4550*/  IADD3 R46, R95, 0x60, RZ ;  /* 0x000000605f2e7810 */ /* 0x000fe20007ffe0ff */
[----:B------:R-:W-:Y:S05]  /*4560*/  @!P1 BRA `(.L_x_12240) ;  /* 0x0000001000009947 */ /* 0x000fea0003800000 */
[----:B-1----:R1:W-:Y:S02]  /*4570*/  RED.E.ADD.F32.FTZ.RN.STRONG.GPU [R74.64+-0x780], R45 ;  /* 0xfff8802d4a00798e */ /* 0x0023e4000c10e786 */
.L_x_12240:
[----:B------:R-:W-:Y:S05]  /*4580*/  BSYNC B0 ;  /* 0x0000000000007941 */ /* 0x000fea0003800000 */
.L_x_12239:
[-C--:B------:R-:W-:Y:S01]  /*4590*/  LEA.HI.SX32 R44, R44, R95.reuse, 0x1b ;  /* 0x0000005f2c2c7211 */ /* 0x080fe200078fdaff */
[----:B------:R-:W-:Y:S01]  /*45a0*/  BSSY B0, `(.L_x_12241) ;  /* 0x000000d000007945 */ /* 0x000fe20003800000 */
[----:B------:R-:W-:Y:S02]  /*45b0*/  ISETP.GE.AND P6, PT, R122, 0x41, PT ;  /* 0x000000417a00780c */ /* 0x000fe40003fc6270 */
[----:B------:R-:W-:Y:S01]  /*45c0*/  IADD3 R104, R95, 0x80, RZ ;  /* 0x000000805f687810 */ /* 0x000fe20007ffe0ff */
[----:B-1----:R1:W2:Y:S01]  /*45d0*/  LDS R45, [R44.X4+0x940] ;  /* 0x000940002c2d7984 */ /* 0x0022a20000004800 */
        /* <DEDUP_REMOVED lines=8> */
[----:B-12---:R1:W-:Y:S02]  /*4660*/  RED.E.ADD.F32.FTZ.RN.STRONG.GPU [R74.64+-0x700], R45 ;  /* 0xfff9002d4a00798e */ /* 0x0063e4000c10e786 */
.L_x_12242:
[----:B-1----:R-:W-:Y:S05]  /*4670*/  BSYNC B0 ;  /* 0x0000000000007941 */ /* 0x002fea0003800000 */
.L_x_12241:
[----:B--2---:R1:W2:Y:S01]  /*4680*/  LDS R45, [R46.X4+0x9c0] ;  /* 0x0009c0002e2d7984 */ /* 0x0042a20000004800 */
[----:B------:R-:W-:Y:S01]  /*4690*/  BSSY B0, `(.L_x_12243) ;  /* 0x0000005000007945 */ /* 0x000fe20003800000 */
[----:B------:R-:W-:-:S02]  /*46a0*/  IADD3 R44, R95, 0xa0, RZ ;  /* 0x000000a05f2c7810 */ /* 0x000fc40007ffe0ff */
[----:B------:R-:W-:Y:S01]  /*46b0*/  LEA.HI.SX32 R104, R104, R95, 0x1b ;  /* 0x0000005f68687211 */ /* 0x000fe200078fdaff */
[----:B------:R-:W-:Y:S05]  /*46c0*/  @!P0 BRA `(.L_x_12244) ;  /* 0x0000001000008947 */ /* 0x000fea0003800000 */
[----:B--2---:R2:W-:Y:S02]  /*46d0*/  RED.E.ADD.F32.FTZ.RN.STRONG.GPU [R74.64+-0x680], R45 ;  /* 0xfff9802d4a00798e */ /* 0x0045e4000c10e786 */
.L_x_12244:
[----:B------:R-:W-:Y:S05]  /*46e0*/  BSYNC B0 ;  /* 0x0000000000007941 */ /* 0x000fea0003800000 */
.L_x_12243:
[----:B--2---:R2:W3:Y:S01]  /*46f0*/  LDS R45, [R104.X4+0xa40] ;  /* 0x000a4000682d7984 */ /* 0x0044e20000004800 */
[----:B------:R-:W-:Y:S01]  /*4700*/  BSSY B0, `(.L_x_12245) ;  /* 0x0000005000007945 */ /* 0x000fe20003800000 */
[----:B-1----:R-:W-:Y:S02]  /*4710*/  IADD3 R46, R95, 0xc0, RZ ;  /* 0x000000c05f2e7810 */ /* 0x002fe40007ffe0ff */
[----:B------:R-:W-:Y:S01]  /*4720*/  LEA.HI.SX32 R44, R44, R95, 0x1b ;  /* 0x0000005f2c2c7211 */ /* 0x000fe200078fdaff */
[----:B------:R-:W-:Y:S05]  /*4730*/  @!P1 BRA `(.L_x_12246) ;  /* 0x0000001000009947 */ /* 0x000fea0003800000 */
[----:B---3--:R1:W-:Y:S02]  /*4740*/  RED.E.ADD.F32.FTZ.RN.STRONG.GPU [R74.64+-0x600], R45 ;  /* 0xfffa002d4a00798e */ /* 0x0083e4000c10e786 */
.L_x_12246:
[----:B------:R-:W-:Y:S05]  /*4750*/  BSYNC B0 ;  /* 0x0000000000007941 */ /* 0x000fea0003800000 */
.L_x_12245:
[----:B-1-3--:R1:W3:Y:S01]  /*4760*/  LDS R45, [R44.X4+0xac0] ;  /* 0x000ac0002c2d7984 */ /* 0x00a2e20000004800 */
[----:B------:R-:W-:Y:S01]  /*4770*/  BSSY B0, `(.L_x_12247) ;  /* 0x0000005000007945 */ /* 0x000fe20003800000 */
[----:B--2---:R-:W-:Y:S02]  /*4780*/  IADD3 R104, R95, 0xe0, RZ ;  /* 0x000000e05f687810 */ /* 0x004fe40007ffe0ff */
[----:B------:R-:W-:Y:S01]  /*4790*/  LEA.HI.SX32 R46, R46, R95, 0x1b ;  /* 0x0000005f2e2e7211 */ /* 0x000fe200078fdaff */
[----:B------:R-:W-:Y:S05]  /*47a0*/  @!P2 BRA `(.L_x_12248) ;  /* 0x000000100000a947 */ /* 0x000fea0003800000 */
[----:B---3--:R2:W-:Y:S02]  /*47b0*/  RED.E.ADD.F32.FTZ.RN.STRONG.GPU [R74.64+-0x580], R45 ;  /* 0xfffa802d4a00798e */ /* 0x0085e4000c10e786 */
.L_x_12248:
[----:B------:R-:W-:Y:S05]  /*47c0*/  BSYNC B0 ;  /* 0x0000000000007941 */ /* 0x000fea0003800000 */
.L_x_12247:
[----:B--23--:R2:W3:Y:S01]  /*47d0*/  LDS R45, [R46.X4+0xb40] ;  /* 0x000b40002e2d7984 */ /* 0x00c4e20000004800 */
[----:B------:R-:W-:Y:S01]  /*47e0*/  BSSY B0, `(.L_x_12249) ;  /* 0x0000005000007945 */ /* 0x000fe20003800000 */
[----:B-1----:R-:W-:-:S02]  /*47f0*/  IADD3 R44, R95, 0x100, RZ ;  /* 0x000001005f2c7810 */ /* 0x002fc40007ffe0ff */
[----:B------:R-:W-:Y:S01]  /*4800*/  LEA.HI.SX32 R104, R104, R95, 0x1b ;  /* 0x0000005f68687211 */ /* 0x000fe200078fdaff */
[----:B------:R-:W-:Y:S05]  /*4810*/  @!P3 BRA `(.L_x_12250) ;  /* 0x000000100000b947 */ /* 0x000fea0003800000 */
[----:B---3--:R1:W-:Y:S02]  /*4820*/  RED.E.ADD.F32.FTZ.RN.STRONG.GPU [R74.64+-0x500], R45 ;  /* 0xfffb002d4a00798e */ /* 0x0083e4000c10e786 */
.L_x_12250:
[----:B------:R-:W-:Y:S05]  /*4830*/  BSYNC B0 ;  /* 0x0000000000007941 */ /* 0x000fea0003800000 */
.L_x_12249:
[----:B-1-3--:R1:W3:Y:S01]  /*4840*/  LDS R45, [R104.X4+0xbc0] ;  /* 0x000bc000682d7984 */ /* 0x00a2e20000004800 */
[----:B------:R-:W-:Y:S01]  /*4850*/  BSSY B0, `(.L_x_12251) ;  /* 0x0000004000007945 */ /* 0x000fe20003800000 */
[----:B------:R-:W-:Y:S01]  /*4860*/  LEA.HI.SX32 R44, R44, R95, 0x1b ;  /* 0x0000005f2c2c7211 */ /* 0x000fe200078fdaff */
[----:B------:R-:W-:Y:S05]  /*4870*/  @!P4 BRA `(.L_x_12252) ;  /* 0x000000100000c947 */ /* 0x000fea0003800000 */
[----:B---3--:R3:W-:Y:S02]  /*4880*/  RED.E.ADD.F32.FTZ.RN.STRONG.GPU [R74.64+-0x480], R45 ;  /* 0xfffb802d4a00798e */ /* 0x0087e4000c10e786 */
.L_x_12252:
[----:B------:R-:W-:Y:S05]  /*4890*/  BSYNC B0 ;  /* 0x0000000000007941 */ /* 0x000fea0003800000 */
.L_x_12251:
[----:B---3--:R3:W4:Y:S01]  /*48a0*/  LDS R45, [R44.X4+0xc40] ;  /* 0x000c40002c2d7984 */ /* 0x0087220000004800 */
[----:B------:R-:W-:Y:S01]  /*48b0*/  BSSY B0, `(.L_x_12253) ;  /* 0x0000005000007945 */ /* 0x000fe20003800000 */
[C---:B--2---:R-:W-:Y:S02]  /*48c0*/  IADD3 R46, R95.reuse, 0x120, RZ ;  /* 0x000001205f2e7810 */ /* 0x044fe40007ffe0ff */
[----:B-1----:R-:W-:Y:S01]  /*48d0*/  IADD3 R104, R95, 0x140, RZ ;  /* 0x000001405f687810 */ /* 0x002fe20007ffe0ff */
[----:B------:R-:W-:Y:S05]  /*48e0*/  @!P5 BRA `(.L_x_12254) ;  /* 0x000000100000d947 */ /* 0x000fea0003800000 */
[----:B----4-:R1:W-:Y:S02]  /*48f0*/  RED.E.ADD.F32.FTZ.RN.STRONG.GPU [R74.64+-0x400], R45 ;  /* 0xfffc002d4a00798e */ /* 0x0103e4000c10e786 */
.L_x_12254:
[----:B------:R-:W-:Y:S05]  /*4900*/  BSYNC B0 ;  /* 0x0000000000007941 */ /* 0x000fea0003800000 */
.L_x_12253:
[----:B------:R-:W-:Y:S01]  /*4910*/  LEA.HI.SX32 R46, R46, R95, 0x1b ;  /* 0x0000005f2e2e7211 */ /* 0x000fe200078fdaff */
[----:B------:R-:W-:Y:S01]  /*4920*/  BSSY B0, `(.L_x_12255) ;  /* 0x000000d000007945 */ /* 0x000fe20003800000 */
[----:B------:R-:W-:-:S02]  /*4930*/  ISETP.GE.AND P6, PT, R122, 0x121, PT ;  /* 0x000001217a00780c */ /* 0x000fc40003fc6270 */
[----:B---3--:R-:W-:Y:S01]  /*4940*/  IADD3 R44, R95, 0x160, RZ ;  /* 0x000001605f2c7810 */ /* 0x008fe20007ffe0ff */
[----:B-1--4-:R1:W2:Y:S01]  /*4950*/  LDS R45, [R46.X4+0xcc0] ;  /* 0x000cc0002e2d7984 */ /* 0x0122a20000004800 */
        /* <DEDUP_REMOVED lines=8> */
[----:B-12---:R1:W-:Y:S02]  /*49e0*/  RED.E.ADD.F32.FTZ.RN.STRONG.GPU [R74.64+-0x380], R45 ;  /* 0xfffc802d4a00798e */ /* 0x0063e4000c10e786 */
.L_x_12256:
[----:B-1----:R-:W-:Y:S05]  /*49f0*/  BSYNC B0 ;  /* 0x0000000000007941 */ /* 0x002fea0003800000 */
.L_x_12255:
[----:B--2---:R1:W2:Y:S01]  /*4a00*/  LDS R45, [R104.X4+0xd40] ;  /* 0x000d4000682d7984 */ /* 0x0042a20000004800 */
[----:B------:R-:W-:Y:S01]  /*4a10*/  BSSY B0, `(.L_x_12257) ;  /* 0x0000005000007945 */ /* 0x000fe20003800000 */
[----:B------:R-:W-:Y:S02]  /*4a20*/  IADD3 R46, R95, 0x180, RZ ;  /* 0x000001805f2e7810 */ /* 0x000fe40007ffe0ff */
[----:B------:R-:W-:Y:S01]  /*4a30*/  LEA.HI.SX32 R44, R44, R95, 0x1b ;  /* 0x0000005f2c2c7211 */ /* 0x000fe200078fdaff */
[----:B------:R-:W-:Y:S05]  /*4a40*/  @!P0 BRA `(.L_x_12258) ;  /* 0x0000001000008947 */ /* 0x000fea0003800000 */
[----:B--2---:R2:W-:Y:S02]  /*4a50*/  RED.E.ADD.F32.FTZ.RN.STRONG.GPU [R74.64+-0x300], R45 ;  /* 0xfffd002d4a00798e */ /* 0x0045e4000c10e786 */
.L_x_12258:
[----:B------:R-:W-:Y:S05]  /*4a60*/  BSYNC B0 ;  /* 0x0000000000007941 */ /* 0x000fea0003800000 */
.L_x_12257:
[----:B--2---:R2:W3:Y:S01]  /*4a70*/  LDS R45, [R44.X4+0xdc0] ;  /* 0x000dc0002c2d7984 */ /* 0x0044e20000004800 */
[----:B------:R-:W-:Y:S01]  /*4a80*/  BSSY B0, `(.L_x_12259) ;  /* 0x0000005000007945 */ /* 0x000fe20003800000 */
[----:B-1----:R-:W-:-:S02]  /*4a90*/  IADD3 R104, R95, 0x1a0, RZ ;  /* 0x000001a05f687810 */ /* 0x002fc40007ffe0ff */
[----:B------:R-:W-:Y:S01]  /*4aa0*/  LEA.HI.SX32 R46, R46, R95, 0x1b ;  /* 0x0000005f2e2e7211 */ /* 0x000fe200078fdaff */
[----:B------:R-:W-:Y:S05]  /*4ab0*/  @!P1 BRA `(.L_x_12260) ;  /* 0x0000001000009947 */ /* 0x000fea0003800000 */
[----:B---3--:R1:W-:Y:S02]  /*4ac0*/  RED.E.ADD.F32.FTZ.RN.STRONG.GPU [R74.64+-0x280], R45 ;  /* 0xfffd802d4a00798e */ /* 0x0083e4000c10e786 */
.L_x_12260:
[----:B------:R-:W-:Y:S05]  /*4ad0*/  BSYNC B0 ;  /* 0x0000000000007941 */ /* 0x000fea0003800000 */
.L_x_12259:
[----:B-1-3--:R1:W3:Y:S01]  /*4ae0*/  LDS R45, [R46.X4+0xe40] ;  /* 0x000e40002e2d7984 */ /* 0x00a2e20000004800 */
[----:B------:R-:W-:Y:S01]  /*4af0*/  BSSY B0, `(.L_x_12261) ;  /* 0x0000005000007945 */ /* 0x000fe20003800000 */
[----:B--2---:R-:W-:Y:S02]  /*4b00*/  IADD3 R44, R95, 0x1c0, RZ ;  /* 0x000001c05f2c7810 */ /* 0x004fe40007ffe0ff */
[----:B------:R-:W-:Y:S01]  /*4b10*/  LEA.HI.SX32 R104, R104, R95, 0x1b ;  /* 0x0000005f68687211 */ /* 0x000fe200078fdaff */
[----:B------:R-:W-:Y:S05]  /*4b20*/  @!P2 BRA `(.L_x_12262) ;  /* 0x000000100000a947 */ /* 0x000fea0003800000 */
[----:B---3--:R2:W-:Y:S02]  /*4b30*/  RED.E.ADD.F32.FTZ.RN.STRONG.GPU [R74.64+-0x200], R45 ;  /* 0xfffe002d4a00798e */ /* 0x0085e4000c10e786 */
.L_x_12262:
[----:B------:R-:W-:Y:S05]  /*4b40*/  BSYNC B0 ;  /* 0x0000000000007941 */ /* 0x000fea0003800000 */
.L_x_12261:
[----:B--23--:R2:W3:Y:S01]  /*4b50*/  LDS R45, [R104.X4+0xec0] ;  /* 0x000ec000682d7984 */ /* 0x00c4e20000004800 */
[----:B------:R-:W-:Y:S01]  /*4b60*/  BSSY B0, `(.L_x_12263) ;  /* 0x0000005000007945 */ /* 0x000fe20003800000 */
[----:B-1----:R-:W-:Y:S02]  /*4b70*/  IADD3 R46, R95, 0x1e0, RZ ;  /* 0x000001e05f2e7810 */ /* 0x002fe40007ffe0ff */
[----:B------:R-:W-:Y:S01]  /*4b80*/  LEA.HI.SX32 R44, R44, R95, 0x1b ;  /* 0x0000005f2c2c7211 */ /* 0x000fe200078fdaff */
[----:B------:R-:W-:Y:S05]  /*4b90*/  @!P3 BRA `(.L_x_12264) ;  /* 0x000000100000b947 */ /* 0x000fea0003800000 */
[----:B---3--:R1:W-:Y:S02]  /*4ba0*/  RED.E.ADD.F32.FTZ.RN.STRONG.GPU [R74.64+-0x180], R45 ;  /* 0xfffe802d4a00798e */ /* 0x0083e4000c10e786 */
.L_x_12264:
[----:B------:R-:W-:Y:S05]  /*4bb0*/  BSYNC B0 ;  /* 0x0000000000007941 */ /* 0x000fea0003800000 */
.L_x_12263:
[----:B-1-3--:R1:W3:Y:S01]  /*4bc0*/  LDS R45, [R44.X4+0xf40] ;  /* 0x000f40002c2d7984 */ /* 0x00a2e20000004800 */
[----:B------:R-:W-:Y:S01]  /*4bd0*/  BSSY B0, `(.L_x_12265) ;  /* 0x0000004000007945 */ /* 0x000fe20003800000 */
[----:B------:R-:W-:Y:S01]  /*4be0*/  LEA.HI.SX32 R46, R46, R95, 0x1b ;  /* 0x0000005f2e2e7211 */ /* 0x000fe200078fdaff */
[----:B------:R-:W-:Y:S05]  /*4bf0*/  @!P4 BRA `(.L_x_12266) ;  /* 0x000000100000c947 */ /* 0x000fea0003800000 */
[----:B---3--:R3:W-:Y:S02]  /*4c00*/  RED.E.ADD.F32.FTZ.RN.STRONG.GPU [R74.64+-0x100], R45 ;  /* 0xffff002d4a00798e */ /* 0x0087e4000c10e786 */
.L_x_12266:
[----:B------:R-:W-:Y:S05]  /*4c10*/  BSYNC B0 ;  /* 0x0000000000007941 */ /* 0x000fea0003800000 */
.L_x_12265:
[----:B---3--:R3:W4:Y:S01]  /*4c20*/  LDS R45, [R46.X4+0xfc0] ;  /* 0x000fc0002e2d7984 */ /* 0x0087220000004800 */
[----:B------:R-:W-:Y:S01]  /*4c30*/  BSSY B0, `(.L_x_12267) ;  /* 0x0000003000007945 */ /* 0x000fe20003800000 */
[----:B------:R-:W-:Y:S05]  /*4c40*/  @!P5 BRA `(.L_x_12268) ;  /* 0x000000100000d947 */ /* 0x000fea0003800000 */
[----:B----4-:R4:W-:Y:S02]  /*4c50*/  RED.E.ADD.F32.FTZ.RN.STRONG.GPU [R74.64+-0x80], R45 ;  /* 0xffff802d4a00798e */ /* 0x0109e4000c10e786 */
.L_x_12268:
[----:B------:R-:W-:Y:S05]  /*4c60*/  BSYNC B0 ;  /* 0x0000000000007941 */ /* 0x000fea0003800000 */
.L_x_12267:
[----:B----4-:R-:W4:Y:S01]  /*4c70*/  SHFL.DOWN PT, R74, R115, 0x1, 0x1f ;  /* 0x08201f00734a7f89 */ /* 0x010f2200000e0000 */
[----:B------:R-:W-:Y:S01]  /*4c80*/  ISETP.GT.AND P0, PT, R93, 0x1e, PT ;  /* 0x0000001e5d00780c */ /* 0x000fe20003f04270 */
[----:B------:R-:W-:Y:S01]  /*4c90*/  BSSY B0, `(.L_x_12269) ;  /* 0x0000087000007945 */ /* 0x000fe20003800000 */
[----:B------:R-:W-:Y:S01]  /*4ca0*/  MOV R45, R115 ;  /* 0x00000073002d7202 */ /* 0x000fe20000000f00 */
[----:B------:R-:W5:Y:S01]  /*4cb0*/  SHFL.DOWN PT, R117, R70, 0x1, 0x1f ;  /* 0x08201f0046757f89 */ /* 0x000f6200000e0000 */
[----:B---3--:R-:W-:Y:S01]  /*4cc0*/  MOV R46, R70 ;  /* 0x00000046002e7202 */ /* 0x008fe20000000f00 */
[----:B------:R-:W-:Y:S01]  /*4cd0*/  FADD.FTZ R15, R105, R15 ;  /* 0x0000000f690f7221 */ /* 0x000fe20000010000 */
[----:B------:R-:W-:Y:S01]  /*4ce0*/  MOV R47, R71 ;  /* 0x00000047002f7202 */ /* 0x000fe20000000f00 */
[----:B--2---:R-:W2:Y:S01]  /*4cf0*/  SHFL.DOWN PT, R104, R71, 0x1, 0x1f ;  /* 0x08201f0047687f89 */ /* 0x004ea200000e0000 */
[----:B-1----:R-:W-:Y:S01]  /*4d00*/  MOV R44, R113 ;  /* 0x00000071002c7202 */ /* 0x002fe20000000f00 */
[----:B------:R-:W-:Y:S01]  /*4d10*/  FADD.FTZ R14, R109, R14 ;  /* 0x0000000e6d0e7221 */ /* 0x000fe20000010000 */
[----:B------:R-:W-:Y:S01]  /*4d20*/  ISETP.NE.AND P1, PT, R93, RZ, PT ;  /* 0x000000ff5d00720c */ /* 0x000fe20003f25270 */
[----:B------:R-:W1:Y:S01]  /*4d30*/  SHFL.DOWN PT, R75, R113, 0x1, 0x1f ;  /* 0x08201f00714b7f89 */ /* 0x000e6200000e0000 */
        /* <DEDUP_REMOVED lines=8> */
[----:B-----5:R-:W-:Y:S01]  /*4dc0*/  @!P0 FADD.FTZ R46, R46, R117 ;  /* 0x000000752e2e8221 */ /* 0x020fe20000010000 */
[----:B------:R-:W3:Y:S01]  /*4dd0*/  SHFL.DOWN PT, R70, R45, 0x2, 0x1f ;  /* 0x08401f002d467f89 */ /* 0x000ee200000e0000 */
[----:B--2---:R-:W-:Y:S02]  /*4de0*/  @!P0 FADD.FTZ R47, R47, R104 ;  /* 0x000000682f2f8221 */ /* 0x004fe40000010000 */
[----:B-1----:R-:W-:-:S03]  /*4df0*/  @!P0 FADD.FTZ R44, R44, R75 ;  /* 0x0000004b2c2c8221 */ /* 0x002fc60000010000 */
[----:B------:R-:W1:Y:S01]  /*4e00*/  SHFL.DOWN PT, R74, R47, 0x2, 0x1f ;  /* 0x08401f002f4a7f89 */ /* 0x000e6200000e0000 */
[----:B------:R-:W-:-:S03]  /*4e10*/  ISETP.GT.AND P0, PT, R93, 0x1d, PT ;  /* 0x0000001d5d00780c */ /* 0x000fc60003f04270 */
[----:B------:R-:W2:Y:S04]  /*4e20*/  SHFL.DOWN PT, R75, R46, 0x2, 0x1f ;  /* 0x08401f002e4b7f89 */ /* 0x000ea800000e0000 */
[----:B------:R-:W4:Y:S06]  /*4e30*/  SHFL.DOWN PT, R71, R44, 0x2, 0x1f ;  /* 0x08401f002c477f89 */ /* 0x000f2c00000e0000 */
[----:B---3--:R-:W-:-:S02]  /*4e40*/  @!P0 FADD.FTZ R45, R45, R70 ;  /* 0x000000462d2d8221 */ /* 0x008fc40000010000 */
[----:B------:R-:W-:Y:S02]  /*4e50*/  FMUL.FTZ R70, R3, R140 ;  /* 0x0000008c03467220 */ /* 0x000fe40000410000 */
[----:B-1----:R-:W-:Y:S02]  /*4e60*/  @!P0 FADD.FTZ R47, R47, R74 ;  /* 0x0000004a2f2f8221 */ /* 0x002fe40000010000 */
[----:B------:R-:W1:Y:S01]  /*4e70*/  SHFL.DOWN PT, R74, R45, 0x4, 0x1f ;  /* 0x08801f002d4a7f89 */ /* 0x000e6200000e0000 */
[----:B--2---:R-:W-:-:S03]  /*4e80*/  @!P0 FADD.FTZ R46, R46, R75 ;  /* 0x0000004b2e2e8221 */ /* 0x004fc60000010000 */
[----:B------:R-:W2:Y:S01]  /*4e90*/  SHFL.DOWN PT, R104, R47, 0x4, 0x1f ;  /* 0x08801f002f687f89 */ /* 0x000ea200000e0000 */
[-C--:B------:R-:W-:Y:S02]  /*4ea0*/  FFMA.FTZ R75, R2, R51.reuse, -R70 ;  /* 0x00000033024b7223 */ /* 0x080fe40000010846 */
[----:B----4-:R-:W-:Y:S01]  /*4eb0*/  @!P0 FADD.FTZ R44, R44, R71 ;  /* 0x000000472c2c8221 */ /* 0x010fe20000010000 */
[----:B------:R-:W3:Y:S01]  /*4ec0*/  SHFL.DOWN PT, R115, R46, 0x4, 0x1f ;  /* 0x08801f002e737f89 */ /* 0x000ee200000e0000 */
[----:B------:R-:W-:Y:S01]  /*4ed0*/  ISETP.GT.AND P0, PT, R93, 0x1b, PT ;  /* 0x0000001b5d00780c */ /* 0x000fe20003f04270 */
[C---:B------:R-:W-:Y:S02]  /*4ee0*/  FMUL.FTZ R71, R3.reuse, R51 ;  /* 0x0000003303477220 */ /* 0x040fe40000410000 */
[----:B------:R-:W4:Y:S01]  /*4ef0*/  SHFL.DOWN PT, R113, R44, 0x4, 0x1f ;  /* 0x08801f002c717f89 */ /* 0x000f2200000e0000 */
[----:B------:R-:W-:Y:S02]  /*4f00*/  FMUL.FTZ R51, R3, R141 ;  /* 0x0000008d03337220 */ /* 0x000fe40000410000 */
[----:B------:R-:W-:-:S02]  /*4f10*/  FMUL.FTZ R75, R50, R75 ;  /* 0x0000004b324b7220 */ /* 0x000fc40000410000 */
[C---:B------:R-:W-:Y:S02]  /*4f20*/  FFMA.FTZ R50, R2.reuse, R72, -R51 ;  /* 0x0000004802327223 */ /* 0x040fe40000010833 */
[C---:B------:R-:W-:Y:S02]  /*4f30*/  FFMA.FTZ R71, R2.reuse, R140, R71 ;  /* 0x0000008c02477223 */ /* 0x040fe40000010047 */
[----:B------:R-:W-:Y:S02]  /*4f40*/  FMUL.FTZ R72, R3, R72 ;  /* 0x0000004803487220 */ /* 0x000fe40000410000 */
[----:B------:R-:W-:Y:S02]  /*4f50*/  FFMA.FTZ R75, R71, R108, R75 ;  /* 0x0000006c474b7223 */ /* 0x000fe4000001004b */
[----:B-1----:R-:W-:Y:S02]  /*4f60*/  @!P0 FADD.FTZ R45, R45, R74 ;  /* 0x0000004a2d2d8221 */ /* 0x002fe40000010000 */
[----:B------:R-:W-:-:S02]  /*4f70*/  FFMA.FTZ R71, R2, R141, R72 ;  /* 0x0000008d02477223 */ /* 0x000fc40000010048 */
[----:B--2---:R-:W-:Y:S01]  /*4f80*/  @!P0 FADD.FTZ R47, R47, R104 ;  /* 0x000000682f2f8221 */ /* 0x004fe20000010000 */
[----:B------:R-:W1:Y:S01]  /*4f90*/  SHFL.DOWN PT, R72, R45, 0x8, 0x1f ;  /* 0x09001f002d487f89 */ /* 0x000e6200000e0000 */
[----:B------:R-:W-:Y:S02]  /*4fa0*/  FMUL.FTZ R50, R49, R50 ;  /* 0x0000003231327220 */ /* 0x000fe40000410000 */
[----:B---3--:R-:W-:Y:S01]  /*4fb0*/  @!P0 FADD.FTZ R46, R46, R115 ;  /* 0x000000732e2e8221 */ /* 0x008fe20000010000 */
[----:B------:R-:W2:Y:S01]  /*4fc0*/  SHFL.DOWN PT, R74, R47, 0x8, 0x1f ;  /* 0x09001f002f4a7f89 */ /* 0x000ea200000e0000 */
[----:B------:R-:W-:Y:S02]  /*4fd0*/  FMUL.FTZ R49, R3, R143 ;  /* 0x0000008f03317220 */ /* 0x000fe40000410000 */
[----:B----4-:R-:W-:Y:S01]  /*4fe0*/  @!P0 FADD.FTZ R44, R44, R113 ;  /* 0x000000712c2c8221 */ /* 0x010fe20000010000 */
[----:B------:R-:W3:Y:S01]  /*4ff0*/  SHFL.DOWN PT, R115, R46, 0x8, 0x1f ;  /* 0x09001f002e737f89 */ /* 0x000ee200000e0000 */
[----:B------:R-:W-:Y:S01]  /*5000*/  ISETP.GT.AND P0, PT, R93, 0x17, PT ;  /* 0x000000175d00780c */ /* 0x000fe20003f04270 */
[----:B------:R-:W-:-:S02]  /*5010*/  FFMA.FTZ R51, R2, R55, -R49 ;  /* 0x0000003702337223 */ /* 0x000fc40000010831 */
[----:B------:R-:W4:Y:S01]  /*5020*/  SHFL.DOWN PT, R113, R44, 0x8, 0x1f ;  /* 0x09001f002c717f89 */ /* 0x000f2200000e0000 */
[C---:B------:R-:W-:Y:S02]  /*5030*/  FMUL.FTZ R49, R3.reuse, R145 ;  /* 0x0000009103317220 */ /* 0x040fe40000410000 */
[----:B------:R-:W-:Y:S02]  /*5040*/  FMUL.FTZ R55, R3, R55 ;  /* 0x0000003703377220 */ /* 0x000fe40000410000 */
[----:B------:R-:W-:Y:S02]  /*5050*/  FMUL.FTZ R51, R48, R51 ;  /* 0x0000003330337220 */ /* 0x000fe40000410000 */
[----:B------:R-:W-:Y:S02]  /*5060*/  FFMA.FTZ R71, R71, R134, R50 ;  /* 0x0000008647477223 */ /* 0x000fe40000010032 */
[----:B------:R-:W-:Y:S02]  /*5070*/  FMUL.FTZ R48, R3, R148 ;  /* 0x0000009403307220 */ /* 0x000fe40000410000 */
[----:B------:R-:W-:-:S02]  /*5080*/  FFMA.FTZ R50, R2, R146, -R49 ;  /* 0x0000009202327223 */ /* 0x000fc40000010831 */
[----:B-1----:R-:W-:Y:S02]  /*5090*/  @!P0 FADD.FTZ R45, R45, R72 ;  /* 0x000000482d2d8221 */ /* 0x002fe40000010000 */
[----:B------:R-:W-:Y:S02]  /*50a0*/  FFMA.FTZ R70, R2, R143, R55 ;  /* 0x0000008f02467223 */ /* 0x000fe40000010037 */
[----:B--2---:R-:W-:Y:S01]  /*50b0*/  @!P0 FADD.FTZ R47, R47, R74 ;  /* 0x0000004a2f2f8221 */ /* 0x004fe20000010000 */
[----:B------:R-:W1:Y:S01]  /*50c0*/  SHFL.DOWN PT, R72, R45, 0x10, 0x1f ;  /* 0x0a001f002d487f89 */ /* 0x000e6200000e0000 */
[----:B------:R-:W-:Y:S02]  /*50d0*/  FMUL.FTZ R146, R3, R146 ;  /* 0x0000009203927220 */ /* 0x000fe40000410000 */
[----:B---3--:R-:W-:Y:S01]  /*50e0*/  @!P0 FADD.FTZ R46, R46, R115 ;  /* 0x000000732e2e8221 */ /* 0x008fe20000010000 */
[----:B------:R-:W-:Y:S01]  /*50f0*/  SHFL.DOWN PT, R74, R47, 0x10, 0x1f ;  /* 0x0a001f002f4a7f89 */ /* 0x000fe200000e0000 */
[----:B------:R-:W-:-:S02]  /*5100*/  FFMA.FTZ R49, R2, R147, -R48 ;  /* 0x0000009302317223 */ /* 0x000fc40000010830 */
[----:B----4-:R-:W-:Y:S01]  /*5110*/  @!P0 FADD.FTZ R44, R44, R113 ;  /* 0x000000712c2c8221 */ /* 0x010fe20000010000 */
[----:B------:R-:W2:Y:S01]  /*5120*/  SHFL.DOWN PT, R55, R46, 0x10, 0x1f ;  /* 0x0a001f002e377f89 */ /* 0x000ea200000e0000 */
[----:B------:R-:W-:Y:S01]  /*5130*/  FMUL.FTZ R50, R53, R50 ;  /* 0x0000003235327220 */ /* 0x000fe20000410000 */
[----:B------:R-:W-:Y:S01]  /*5140*/  ISETP.GT.AND P0, PT, R93, 0xf, PT ;  /* 0x0000000f5d00780c */ /* 0x000fe20003f04270 */
[----:B------:R-:W-:Y:S01]  /*5150*/  FFMA.FTZ R70, R70, R111, R51 ;  /* 0x0000006f46467223 */ /* 0x000fe20000010033 */
[----:B------:R-:W3:Y:S01]  /*5160*/  SHFL.DOWN PT, R53, R44, 0x10, 0x1f ;  /* 0x0a001f002c357f89 */ /* 0x000ee200000e0000 */
[----:B------:R-:W-:Y:S02]  /*5170*/  FFMA.FTZ R51, R2, R145, R146 ;  /* 0x0000009102337223 */ /* 0x000fe40000010092 */
[----:B------:R-:W-:Y:S02]  /*5180*/  FMUL.FTZ R52, R52, R49 ;  /* 0x0000003134347220 */ /* 0x000fe40000410000 */
[----:B------:R-:W-:-:S02]  /*5190*/  FMUL.FTZ R49, R3, R151 ;  /* 0x0000009703317220 */ /* 0x000fc40000410000 */
[----:B------:R-:W-:Y:S02]  /*51a0*/  FMUL.FTZ R48, R3, R154 ;  /* 0x0000009a03307220 */ /* 0x000fe40000410000 */
[----:B------:R-:W-:Y:S02]  /*51b0*/  FFMA.FTZ R51, R51, R114, R50 ;  /* 0x0000007233337223 */ /* 0x000fe40000010032 */
[C---:B------:R-:W-:Y:S02]  /*51c0*/  FFMA.FTZ R50, R2.reuse, R150, -R49 ;  /* 0x0000009602327223 */ /* 0x040fe40000010831 */
[----:B------:R-:W-:Y:S02]  /*51d0*/  FFMA.FTZ R49, R2, R61, -R48 ;  /* 0x0000003d02317223 */ /* 0x000fe40000010830 */
[----:B------:R-:W-:Y:S02]  /*51e0*/  FMUL.FTZ R147, R3, R147 ;  /* 0x0000009303937220 */ /* 0x000fe40000410000 */
[----:B------:R-:W-:-:S02]  /*51f0*/  FMUL.FTZ R56, R56, R49 ;  /* 0x0000003138387220 */ /* 0x000fc40000410000 */
[C---:B------:R-:W-:Y:S02]  /*5200*/  FMUL.FTZ R49, R3.reuse, R157 ;  /* 0x0000009d03317220 */ /* 0x040fe40000410000 */
[C---:B------:R-:W-:Y:S02]  /*5210*/  FMUL.FTZ R150, R3.reuse, R150 ;  /* 0x0000009603967220 */ /* 0x040fe40000410000 */
[C---:B------:R-:W-:Y:S02]  /*5220*/  FMUL.FTZ R61, R3.reuse, R61 ;  /* 0x0000003d033d7220 */ /* 0x040fe40000410000 */
[-C--:B------:R-:W-:Y:S02]  /*5230*/  FMUL.FTZ R3, R3, R60.reuse ;  /* 0x0000003c03037220 */ /* 0x080fe40000410000 */
[C---:B------:R-:W-:Y:S02]  /*5240*/  FFMA.FTZ R49, R2.reuse, R60, -R49 ;  /* 0x0000003c02317223 */ /* 0x040fe40000010831 */
[----:B------:R-:W-:-:S02]  /*5250*/  FFMA.FTZ R147, R2, R148, R147 ;  /* 0x0000009402937223 */ /* 0x000fc40000010093 */
[----:B------:R-:W-:Y:S02]  /*5260*/  FMUL.FTZ R50, R57, R50 ;  /* 0x0000003239327220 */ /* 0x000fe40000410000 */
[C---:B------:R-:W-:Y:S02]  /*5270*/  FFMA.FTZ R150, R2.reuse, R151, R150 ;  /* 0x0000009702967223 */ /* 0x040fe40000010096 */
[C---:B------:R-:W-:Y:S02]  /*5280*/  FFMA.FTZ R48, R2.reuse, R154, R61 ;  /* 0x0000009a02307223 */ /* 0x040fe4000001003d */
[----:B------:R-:W-:Y:S02]  /*5290*/  FFMA.FTZ R3, R2, R157, R3 ;  /* 0x0000009d02037223 */ /* 0x000fe40000010003 */
[----:B------:R-:W-:Y:S02]  /*52a0*/  FMUL.FTZ R49, R76, R49 ;  /* 0x000000314c317220 */ /* 0x000fe40000410000 */
[----:B-1----:R-:W-:-:S02]  /*52b0*/  @!P0 FADD.FTZ R45, R45, R72 ;  /* 0x000000482d2d8221 */ /* 0x002fc40000010000 */
[----:B--2---:R-:W-:Y:S02]  /*52c0*/  @!P0 FADD.FTZ R46, R46, R55 ;  /* 0x000000372e2e8221 */ /* 0x004fe40000010000 */
[----:B------:R-:W-:Y:S02]  /*52d0*/  @!P0 FADD.FTZ R47, R47, R74 ;  /* 0x0000004a2f2f8221 */ /* 0x000fe40000010000 */
        /* <DEDUP_REMOVED lines=24> */
[----:B-1----:R-:W-:Y:S02]  /*5460*/  ISETP.NE.AND P0, PT, R84, c[0x0][0x174], PT ;  /* 0x00005d0054007a0c */ /* 0x002fe40003f05270 */
[----:B------:R-:W-:-:S11]  /*5470*/  SHF.L.U32 R50, R78, 0x3, RZ ;  /* 0x000000034e327819 */ /* 0x000fd600000006ff */
[----:B------:R-:W1:Y:S04]  /*5480*/  @P0 LDS.64 R2, [R50+0x3dd0] ;  /* 0x003dd00032020984 */ /* 0x000e680000000a00 */
[----:B------:R-:W2:Y:S01]  /*5490*/  @P0 LDS.64 R48, [R50+0x35d0] ;  /* 0x0035d00032300984 */ /* 0x000ea20000000a00 */
[----:B-1----:R-:W-:Y:S02]  /*54a0*/  @P0 FADD.FTZ R47, R47, R3 ;  /* 0x000000032f2f0221 */ /* 0x002fe40000010000 */
[----:B------:R-:W-:Y:S02]  /*54b0*/  @P0 FADD.FTZ R46, R46, R2 ;  /* 0x000000022e2e0221 */ /* 0x000fe40000010000 */
[----:B--2---:R-:W-:Y:S02]  /*54c0*/  @P0 FADD.FTZ R45, R45, R49 ;  /* 0x000000312d2d0221 */ /* 0x004fe40000010000 */
[----:B------:R-:W-:Y:S01]  /*54d0*/  @P0 FADD.FTZ R44, R44, R48 ;  /* 0x000000302c2c0221 */ /* 0x000fe20000010000 */
[----:B------:R1:W-:Y:S04]  /*54e0*/  STS.64 [R50+0x3dd0], R46 ;  /* 0x003dd02e32007388 */ /* 0x0003e80000000a00 */
[----:B------:R1:W-:Y:S02]  /*54f0*/  STS.64 [R50+0x35d0], R44 ;  /* 0x0035d02c32007388 */ /* 0x0003e40000000a00 */
.L_x_12270:
[----:B-1----:R-:W-:Y:S05]  /*5500*/  BSYNC B0 ;  /* 0x0000000000007941 */ /* 0x002fea0003800000 */
.L_x_12269:
[----:B------:R-:W-:Y:S02]  /*5510*/  IADD3 R78, R78, 0x1, RZ ;  /* 0x000000014e4e7810 */ /* 0x000fe40007ffe0ff */
[----:B------:R-:W-:-:S02]  /*5520*/  IADD3 R79, P1, R79, 0x1, RZ ;  /* 0x000000014f4f7810 */ /* 0x000fc40007f3e0ff */
[----:B------:R-:W-:Y:S02]  /*5530*/  ISETP.GE.AND P0, PT, R78, c[0x0][0x16c], PT ;  /* 0x00005b004e007a0c */ /* 0x000fe40003f06270 */
[----:B------:R-:W-:-:S11]  /*5540*/  IADD3.X R0, RZ, R0, RZ, P1, !PT ;  /* 0x00000000ff007210 */ /* 0x000fd60000ffe4ff */
[----:B------:R-:W-:Y:S01]  /*5550*/  @P0 CALL.REL.NOINC `(.L_x_12224) ;  /* 0x0000001000000944 */ /* 0x000fe20003c00000 */
[----:B------:R-:W-:Y:S05]  /*5560*/  BRA `(.L_x_12271) ;  /* 0xffffb62000007947 */ /* 0x000fea000383ffff */
.L_x_12224:
[----:B------:R-:W-:Y:S01]  /*5570*/  BAR.SYNC.DEFER_BLOCKING 0x0 ;  /* 0x0000000000007b1d */ /* 0x000fe20000010000 */
[----:B------:R-:W-:Y:S01]  /*5580*/  IADD3 R22, R84, -0x1, RZ ;  /* 0xffffffff54167810 */ /* 0x000fe20007ffe0ff */
[----:B------:R-:W-:Y:S01]  /*5590*/  IMAD R3, R96, c[0x0][0x2d8], RZ ;  /* 0x0000b60060037a24 */ /* 0x000fe200078e02ff */
[----:B------:R-:W-:Y:S01]  /*55a0*/  IADD3 R86, P1, R86, -0x800, RZ ;  /* 0xfffff80056567810 */ /* 0x000fe20007f3e0ff */
[----:B------:R-:W-:Y:S01]  /*55b0*/  IMAD R0, R102, c[0x0][0x2e0], RZ ;  /* 0x0000b80066007a24 */ /* 0x000fe200078e02ff */
[----:B------:R-:W-:Y:S01]  /*55c0*/  SHF.L.U32 R20, R22, 0x8, RZ ;  /* 0x0000000816147819 */ /* 0x000fe200000006ff */
[----:B------:R-:W-:Y:S01]  /*55d0*/  IMAD R23, R98, c[0x0][0x2dc], R3 ;  /* 0x0000b70062177a24 */ /* 0x000fe200078e0203 */
[----:B------:R-:W-:Y:S02]  /*55e0*/  IADD3 R88, P2, R88, -0x400, RZ ;  /* 0xfffffc0058587810 */ /* 0x000fe40007f5e0ff */
[----:B------:R-:W-:Y:S02]  /*55f0*/  SHF.R.S32.HI R21, RZ, 0x1f, R20 ;  /* 0x0000001fff157819 */ /* 0x000fe40000011414 */
[----:B------:R-:W-:-:S02]  /*5600*/  IADD3 R90, P3, R90, -0x400, RZ ;  /* 0xfffffc005a5a7810 */ /* 0x000fc40007f7e0ff */
[----:B------:R-:W-:Y:S01]  /*5610*/  IADD3 R92, P4, R92, -0x400, RZ ;  /* 0xfffffc005c5c7810 */ /* 0x000fe20007f9e0ff */
[C-C-:B------:R-:W-:Y:S01]  /*5620*/  IMAD.WIDE.U32 R2, R98.reuse, c[0x0][0x2d8], R20.reuse ;  /* 0x0000b60062027a25 */ /* 0x140fe200078e0014 */
[----:B------:R-:W-:Y:S02]  /*5630*/  IADD3 R83, R83, 0x1, RZ ;  /* 0x0000000153537810 */ /* 0x000fe40007ffe0ff */
[----:B------:R-:W-:Y:S01]  /*5640*/  IADD3.X R85, R85, -0x1, RZ, P1, !PT ;  /* 0xffffffff55557810 */ /* 0x000fe20000ffe4ff */
[----:B------:R-:W-:Y:S01]  /*5650*/  IMAD.WIDE.U32 R20, R98, c[0x0][0x2f8], R20 ;  /* 0x0000be0062147a25 */ /* 0x000fe200078e0014 */
[----:B------:R-:W-:Y:S02]  /*5660*/  IADD3 R3, R3, R23, RZ ;  /* 0x0000001703037210 */ /* 0x000fe40007ffe0ff */
[----:B------:R-:W-:Y:S01]  /*5670*/  IADD3.X R87, R87, -0x1, RZ, P2, !PT ;  /* 0xffffffff57577810 */ /* 0x000fe200017fe4ff */
[----:B------:R-:W-:Y:S01]  /*5680*/  IMAD R23, R96, c[0x0][0x2f8], RZ ;  /* 0x0000be0060177a24 */ /* 0x000fe200078e02ff */
[----:B------:R-:W-:Y:S01]  /*5690*/  IADD3.X R89, R89, -0x1, RZ, P3, !PT ;  /* 0xffffffff59597810 */ /* 0x000fe20001ffe4ff */
[----:B------:R-:W-:Y:S01]  /*56a0*/  STS.128 [R80], R16 ;  /* 0x0000001050007388 */ /* 0x000fe20000000c00 */
[----:B------:R-:W-:Y:S01]  /*56b0*/  IMAD.WIDE.U32 R2, R103, c[0x0][0x2e0], R2 ;  /* 0x0000b80067027a25 */ /* 0x000fe200078e0002 */
[----:B------:R-:W-:-:S02]  /*56c0*/  IADD3.X R91, R91, -0x1, RZ, P4, !PT ;  /* 0xffffffff5b5b7810 */ /* 0x000fc400027fe4ff */
[----:B------:R1:W-:Y:S01]  /*56d0*/  STS.128 [R80+0x10], R12 ;  /* 0x0000100c50007388 */ /* 0x0003e20000000c00 */
[----:B------:R-:W-:-:S06]  /*56e0*/  NOP ;  /* 0x0000000000007918 */ /* 0x000fcc0000000000 */
[----:B------:R-:W2:Y:S01]  /*56f0*/  LDS.128 R24, [R93.X16] ;  /* 0x000000005d187984 */ /* 0x000ea2000000cc00 */
[----:B------:R-:W-:-:S03]  /*5700*/  IMAD R23, R98, c[0x0][0x2fc], R23 ;  /* 0x0000bf0062177a24 */ /* 0x000fc600078e0217 */
[----:B------:R-:W3:Y:S02]  /*5710*/  LDS.128 R28, [R93.X16+0x200] ;  /* 0x000200005d1c7984 */ /* 0x000ee4000000cc00 */
[----:B------:R-:W-:Y:S01]  /*5720*/  IADD3 R21, R21, R23, RZ ;  /* 0x0000001715157210 */ /* 0x000fe20007ffe0ff */
[----:B-1----:R-:W-:Y:S01]  /*5730*/  IMAD R13, R103, c[0x0][0x2e4], R0 ;  /* 0x0000b900670d7a24 */ /* 0x002fe200078e0200 */
[----:B------:R-:W-:Y:S01]  /*5740*/  LEA R12, P0, R2, c[0x0][0x330], 0x2 ;  /* 0x0000cc00020c7a11 */ /* 0x000fe200078010ff */
[----:B------:R-:W-:-:S03]  /*5750*/  FADD.FTZ R0, R97, R4 ;  /* 0x0000000461007221 */ /* 0x000fc60000010000 */
[----:B------:R-:W-:-:S04]  /*5760*/  IADD3 R3, R3, R13, RZ ;  /* 0x0000000d03037210 */ /* 0x000fc80007ffe0ff */
[----:B------:R-:W-:-:S05]  /*5770*/  LEA.HI.X R13, R2, c[0x0][0x334], R3, 0x2, P0 ;  /* 0x0000cd00020d7a11 */ /* 0x000fca00000f1403 */
[----:B------:R-:W-:-:S05]  /*5780*/  IMAD.WIDE R2, R81, 0x10, R12 ;  /* 0x0000001051027825 */ /* 0x000fca00078e020c */
[----:B--2---:R-:W-:Y:S04]  /*5790*/  STG.E.128 [R2.64], R24 ;  /* 0x0000001802007986 */ /* 0x004fe8000c101d06 */
[----:B---3--:R1:W-:Y:S04]  /*57a0*/  STG.E.128 [R2.64+0x200], R28 ;  /* 0x0002001c02007986 */ /* 0x0083e8000c101d06 */
[----:B------:R-:W-:Y:S01]  /*57b0*/  BAR.SYNC.DEFER_BLOCKING 0x0 ;  /* 0x0000000000007b1d */ /* 0x000fe20000010000 */
[----:B-1----:R-:W-:-:S04]  /*57c0*/  IMAD R2, R102, c[0x0][0x300], RZ ;  /* 0x0000c00066027a24 */ /* 0x002fc800078e02ff */
[C---:B------:R-:W-:Y:S02]  /*57d0*/  IMAD R23, R103.reuse, c[0x0][0x304], R2 ;  /* 0x0000c10067177a24 */ /* 0x040fe400078e0202 */
[----:B------:R-:W-:Y:S01]  /*57e0*/  IMAD.WIDE.U32 R2, R103, c[0x0][0x300], R20 ;  /* 0x0000c00067027a25 */ /* 0x000fe200078e0014 */
[----:B------:R1:W-:Y:S04]  /*57f0*/  STS.128 [R80], R4 ;  /* 0x0000000450007388 */ /* 0x0003e80000000c00 */
[----:B------:R-:W-:Y:S01]  /*5800*/  IADD3 R3, R3, R23, RZ ;  /* 0x0000001703037210 */ /* 0x000fe20007ffe0ff */
[----:B------:R2:W-:Y:S01]  /*5810*/  STS.128 [R80+0x10], R8 ;  /* 0x0000100850007388 */ /* 0x0005e20000000c00 */
[----:B------:R-:W-:-:S06]  /*5820*/  NOP ;  /* 0x0000000000007918 */ /* 0x000fcc0000000000 */
[----:B------:R-:W3:Y:S04]  /*5830*/  LDS.128 R12, [R93.X16] ;  /* 0x000000005d0c7984 */ /* 0x000ee8000000cc00 */
[----:B------:R-:W4:Y:S01]  /*5840*/  LDS.128 R16, [R93.X16+0x200] ;  /* 0x000200005d107984 */ /* 0x000f22000000cc00 */
[----:B-1----:R-:W-:Y:S01]  /*5850*/  FADD.FTZ R5, R0, R5 ;  /* 0x0000000500057221 */ /* 0x002fe20000010000 */
[----:B------:R-:W-:-:S03]  /*5860*/  LEA R4, P0, R2, c[0x0][0x340], 0x2 ;  /* 0x0000d00002047a11 */ /* 0x000fc600078010ff */
[----:B------:R-:W-:Y:S01]  /*5870*/  FADD.FTZ R6, R5, R6 ;  /* 0x0000000605067221 */ /* 0x000fe20000010000 */
[----:B------:R-:W-:Y:S02]  /*5880*/  LEA.HI.X R5, R2, c[0x0][0x344], R3, 0x2, P0 ;  /* 0x0000d10002057a11 */ /* 0x000fe400000f1403 */
[----:B------:R-:W-:Y:S01]  /*5890*/  ISETP.GT.AND P0, PT, R84, 0x1, PT ;  /* 0x000000015400780c */ /* 0x000fe20003f04270 */
[----:B------:R-:W-:Y:S01]  /*58a0*/  FADD.FTZ R7, R6, R7 ;  /* 0x0000000706077221 */ /* 0x000fe20000010000 */
[----:B------:R-:W-:Y:S01]  /*58b0*/  MOV R84, R22 ;  /* 0x0000001600547202 */ /* 0x000fe20000000f00 */
[----:B------:R-:W-:-:S04]  /*58c0*/  IMAD.WIDE R2, R81, 0x10, R4 ;  /* 0x0000001051027825 */ /* 0x000fc800078e0204 */
[----:B--2---:R-:W-:-:S04]  /*58d0*/  FADD.FTZ R8, R7, R8 ;  /* 0x0000000807087221 */ /* 0x004fc80000010000 */
[----:B------:R-:W-:-:S04]  /*58e0*/  FADD.FTZ R9, R8, R9 ;  /* 0x0000000908097221 */ /* 0x000fc80000010000 */
[----:B------:R-:W-:-:S04]  /*58f0*/  FADD.FTZ R10, R9, R10 ;  /* 0x0000000a090a7221 */ /* 0x000fc80000010000 */
[----:B------:R-:W-:Y:S01]  /*5900*/  FADD.FTZ R97, R10, R11 ;  /* 0x0000000b0a617221 */ /* 0x000fe20000010000 */
[----:B---3--:R1:W-:Y:S04]  /*5910*/  STG.E.128 [R2.64], R12 ;  /* 0x0000000c02007986 */ /* 0x0083e8000c101d06 */
[----:B----4-:R1:W-:Y:S01]  /*5920*/  STG.E.128 [R2.64+0x200], R16 ;  /* 0x0002001002007986 */ /* 0x0103e2000c101d06 */
[----:B------:R-:W-:Y:S01]  /*5930*/  @!P0 CALL.REL.NOINC `(.L_x_12222) ;  /* 0x0000001000008944 */ /* 0x000fe20003c00000 */
[----:B------:R-:W-:Y:S05]  /*5940*/  BRA `(.L_x_12272) ;  /* 0xffffae3000007947 */ /* 0x000fea000383ffff */
.L_x_12222:
        /* <DEDUP_REMOVED lines=10> */
[----:B-1----:R-:W1:Y:S04]  /*59f0*/  SHFL.DOWN P1, R3, R0, 0x2, 0x1f ;  /* 0x08401f0000037f89 */ /* 0x002e680000020000 */
        /* <DEDUP_REMOVED lines=13> */
.L_x_12274:
[----:B-1----:R-:W-:Y:S05]  /*5ad0*/  BSYNC B0 ;  /* 0x0000000000007941 */ /* 0x002fea0003800000 */
.L_x_12273:
[----:B------:R-:W-:Y:S01]  /*5ae0*/  BSSY B0, `(.L_x_12275) ;  /* 0x0000018000007945 */ /* 0x000fe20003800000 */
[----:B------:R-:W-:Y:S05]  /*5af0*/  @!P0 BRA `(.L_x_12276) ;  /* 0x0000015000008947 */ /* 0x000fea0003800000 */
[----:B------:R-:W-:Y:S06]  /*5b00*/  BAR.SYNC.DEFER_BLOCKING 0x0 ;  /* 0x0000000000007b1d */ /* 0x000fec0000010000 */
[----:B------:R-:W2:Y:S04]  /*5b10*/  SHFL.DOWN P0, R0, R97, 0x1, 0x1f ;  /* 0x08201f0061007f89 */ /* 0x000ea80000000000 */
[----:B------:R-:W3:Y:S04]  /*5b20*/  S2R R6, SR_LANEID ;  /* 0x0000000000067919 */ /* 0x000ee80000000000 */
[----:B-1----:R-:W1:Y:S01]  /*5b30*/  S2R R15, SR_TID.X ;  /* 0x00000000000f7919 */ /* 0x002e620000002100 */
        /* <DEDUP_REMOVED lines=10> */
[----:B-1----:R-:W-:-:S04]  /*5be0*/  ISETP.NE.AND P0, PT, R15, RZ, PT ;  /* 0x000000ff0f00720c */ /* 0x002fc80003f05270 */
[----:B------:R1:W-:Y:S04]  /*5bf0*/  @!P1 STS [0x1084], R4 ;  /* 0x00108404ff009388 */ /* 0x0003e80000000800 */
[----:B------:R-:W-:Y:S06]  /*5c00*/  BAR.SYNC.DEFER_BLOCKING 0x0 ;  /* 0x0000000000007b1d */ /* 0x000fec0000010000 */
[----:B------:R-:W-:Y:S05]  /*5c10*/  @P0 BRA `(.L_x_12277) ;  /* 0x0000004000000947 */ /* 0x000fea0003800000 */
[----:B-1----:R1:W-:Y:S01]  /*5c20*/  RED.E.ADD.F32.FTZ.RN.STRONG.GPU [R64.64], R4 ;  /* 0x000000044000798e */ /* 0x0023e2000c10e786 */
[----:B------:R-:W-:Y:S01]  /*5c30*/  HFMA2.MMA R15, -RZ, RZ, 0, 0 ;  /* 0x00000000ff0f7435 */ /* 0x000fe200000001ff */
[----:B------:R-:W-:Y:S05]  /*5c40*/  BRA `(.L_x_12277) ;  /* 0x0000001000007947 */ /* 0x000fea0003800000 */
.L_x_12276:
[----:B-1----:R-:W1:Y:S02]  /*5c50*/  S2R R15, SR_TID.X ;  /* 0x00000000000f7919 */ /* 0x002e640000002100 */
.L_x_12277:
[----:B-1----:R-:W-:Y:S05]  /*5c60*/  BSYNC B0 ;  /* 0x0000000000007941 */ /* 0x002fea0003800000 */
.L_x_12275:
        /* <DEDUP_REMOVED lines=10> */
.L_x_12278:
[----:B-1----:R-:W1:Y:S01]  /*5d10*/  LDS.64 R16, [R15.X8+0x35d0] ;  /* 0x0035d0000f107984 */ /* 0x002e620000008a00 */
        /* <DEDUP_REMOVED lines=27> */
.L_x_12279:
        /* <DEDUP_REMOVED lines=11> */
.L_x_14743:


//--------------------- .text._Z25selective_scan_bwd_kernelI32Selective_Scan_bwd_kernel_traitsILi32ELi8ELb1ELb0ELb1ELb0ELb1EfN3c107complexIfEEEEv12SSMParamsBwd --------------------------
	.section	.text._Z25selective_scan_bwd_kernelI32Selective_Scan_bwd_kernel_traitsILi32ELi8ELb1ELb0ELb1ELb0ELb1EfN3c107complexIfEEEEv12SSMParamsBwd,"ax",@progbits
	.sectioninfo	@"SHI_REGISTERS=178"
	.align	128
        .global         _Z25selective_scan_bwd_kernelI32Selective_Scan_bwd_kernel_traitsILi32ELi8ELb1ELb0ELb1ELb0ELb1EfN3c107complexIfEEEEv12SSMParamsBwd
        .type           _Z25selective_scan_bwd_kernelI32Selective_Scan_bwd_kernel_traitsILi32ELi8ELb1ELb0ELb1ELb0ELb1EfN3c107complexIfEEEEv12SSMParamsBwd,@function
        .size           _Z25selective_scan_bwd_kernelI32Selective_Scan_bwd_kernel_traitsILi32ELi8ELb1ELb0ELb1ELb0ELb1EfN3c107complexIfEEEEv12SSMParamsBwd,(.L_x_14744 - _Z25selective_scan_bwd_kernelI32Selective_Scan_bwd_kernel_traitsILi32ELi8ELb1ELb0ELb1ELb0ELb1EfN3c107complexIfEEEEv12SSMParamsBwd)
        .other          _Z25selective_scan_bwd_kernelI32Selective_Scan_bwd_kernel_traitsILi32ELi8ELb1ELb0ELb1ELb0ELb1EfN3c107complexIfEEEEv12SSMParamsBwd,@"STO_CUDA_ENTRY STV_DEFAULT"
_Z25selective_scan_bwd_kernelI32Selective_Scan_bwd_kernel_traitsILi32ELi8ELb1ELb0ELb1ELb0ELb1EfN3c107complexIfEEEEv12SSMParamsBwd:
.text._Z25selective_scan_bwd_kernelI32Selective_Scan_bwd_kernel_traitsILi32ELi8ELb1ELb0ELb1ELb0ELb1EfN3c107complexIfEEEEv12SSMParamsBwd:
        /* <DEDUP_REMOVED lines=26> */
[----:B------:R-:W-:Y:S01]  /*01a0*/  CS2R R44, SRZ ;  /* 0x00000000002c7805 */ /* 0x000fe2000001ff00 */
[----:B0-----:R-:W-:Y:S01]  /*01b0*/  IABS R2, R82 ;  /* 0x0000005200027213 */ /* 0x001fe20000000000 */
[C---:B------:R-:W-:Y:S01]  /*01c0*/  IMAD R10, R76.reuse, c[0x0][0x1b0], RZ ;  /* 0x00006c004c0a7a24 */ /* 0x040fe200078e02ff */
[----:B-1----:R-:W-:Y:S01]  /*01d0*/  HFMA2.MMA R6, -RZ, RZ, 0, 0 ;  /* 0x00000000ff067435 */ /* 0x002fe200000001ff */
[----:B------:R-:W-:Y:S01]  /*01e0*/  MOV R75, RZ ;  /* 0x000000ff004b7202 */ /* 0x000fe20000000f00 */
[----:B----4-:R-:W-:Y:S01]  /*01f0*/  IMAD R4, R76, c[0x0][0x1d0], RZ ;  /* 0x000074004c047a24 */ /* 0x010fe200078e02ff */
[----:B------:R-:W-:Y:S01]  /*0200*/  HFMA2.MMA R77, -RZ, RZ, 0, 0 ;  /* 0x00000000ff4d7435 */ /* 0x000fe200000001ff */
[----:B------:R-:W-:Y:S01]  /*0210*/  IMAD R17, R79, c[0x0][0x1b4], R10 ;  /* 0x00006d004f117a24 */ /* 0x000fe200078e020a */
[----:B---3--:R-:W-:-:S05]  /*0220*/  IADD3 R8, RZ, -R7, RZ ;  /* 0x80000007ff087210 */ /* 0x008fca0007ffe0ff */
[----:B------:R-:W-:-:S04]  /*0230*/  IMAD R3, R8, R11, RZ ;  /* 0x0000000b08037224 */ /* 0x000fc800078e02ff */
[----:B------:R-:W-:-:S04]  /*0240*/  IMAD.HI.U32 R7, R7, R3, R6 ;  /* 0x0000000307077227 */ /* 0x000fc800078e0006 */
[----:B------:R-:W-:Y:S02]  /*0250*/  IMAD R6, R76, c[0x0][0x1e0], RZ ;  /* 0x000078004c067a24 */ /* 0x000fe400078e02ff */
[----:B------:R-:W-:-:S04]  /*0260*/  IMAD.HI.U32 R74, R7, R2, RZ ;  /* 0x00000002074a7227 */ /* 0x000fc800078e00ff */
[C---:B------:R-:W-:Y:S01]  /*0270*/  IMAD R7, R79.reuse, c[0x0][0x1d4], R4 ;  /* 0x000075004f077a24 */ /* 0x040fe200078e0204 */
        /* <DEDUP_REMOVED lines=28> */
[----:B------:R-:W-:Y:S01]  /*0440*/  IMAD R15, R82, c[0x0][0x1ec], R15 ;  /* 0x00007b00520f7a24 */ /* 0x000fe200078e020f */
        /* <DEDUP_REMOVED lines=12> */
[----:B------:R-:W-:Y:S02]  /*0510*/  LEA.HI.X R71, R71, c[0x0][0x244], R0, 0x2, P0 ;  /* 0x0000910047477a11 */ /* 0x000fe400000f1400 */
[----:B------:R-:W-:-:S02]  /*0520*/  ISETP.NE.U32.AND P0, PT, RZ, c[0x0][0x260], PT ;  /* 0x00009800ff007a0c */ /* 0x000fc40003f05070 */
[----:B------:R-:W-:Y:S02]  /*0530*/  LEA R68, P1, R69, c[0x0][0x248], 0x2 ;  /* 0x0000920045447a11 */ /* 0x000fe400078210ff */
[----:B------:R-:W-:Y:S02]  /*0540*/  ISETP.NE.AND.EX P0, PT, RZ, c[0x0][0x264], PT, P0 ;  /* 0x00009900ff007a0c */ /* 0x000fe40003f05300 */
[----:B------:R-:W-:Y:S01]  /*0550*/  IADD3.X R4, R13, R5, R17, P2, !PT ;  /* 0x000000050d047210 */ /* 0x000fe200017fe411 */
[----:B------:R-:W-:Y:S01]  /*0560*/  IMAD R5, R160, c[0x0][0x1c8], RZ ;  /* 0x00007200a0057a24 */ /* 0x000fe200078e02ff */
[----:B------:R-:W-:Y:S02]  /*0570*/  LEA.HI.X R69, R69, c[0x0][0x24c], R2, 0x2, P1 ;  /* 0x0000930045457a11 */ /* 0x000fe400008f1402 */
[----:B------:R-:W-:Y:S01]  /*0580*/  ISETP.NE.U32.AND P1, PT, RZ, c[0x0][0x328], PT ;  /* 0x0000ca00ff007a0c */ /* 0x000fe20003f25070 */
[----:B------:R-:W-:Y:S01]  /*0590*/  IMAD R5, R74, c[0x0][0x1cc], R5 ;  /* 0x000073004a057a24 */ /* 0x000fe200078e0205 */
        /* <DEDUP_REMOVED lines=29> */
[----:B-1----:R-:W-:-:S03]  /*0770*/  LOP3.LUT R62, R62, 0xffffffc0, RZ, 0xc0, !PT ;  /* 0xffffffc03e3e7812 */ /* 0x002fc600078ec0ff */
.L_x_12330:
[----:B------:R-:W-:Y:S01]  /*0780*/  BAR.SYNC.DEFER_BLOCKING 0x0 ;  /* 0x0000000000007b1d */ /* 0x000fe20000010000 */
[----:B------:R-:W-:-:S05]  /*0790*/  LOP3.LUT R61, R62, 0x1f, R73, 0xf8, !PT ;  /* 0x0000001f3e3d7812 */ /* 0x000fca00078ef849 */
        /* <DEDUP_REMOVED lines=14> */
[----:B--2---:R-:W-:Y:S04]  /*0880*/  STS.128 [R72.X16], R16 ;  /* 0x0000001048007388 */ /* 0x004fe8000000cc00 */
[----:B---3--:R2:W-:Y:S01]  /*0890*/  STS.128 [R72.X16+0x200], R36 ;  /* 0x0002002448007388 */ /* 0x0085e2000000cc00 */
[----:B------:R-:W-:-:S06]  /*08a0*/  NOP ;  /* 0x0000000000007918 */ /* 0x000fcc0000000000 */
[----:B------:R-:W-:Y:S04]  /*08b0*/  LDS.128 R32, [R60] ;  /* 0x000000003c207984 */ /* 0x000fe80000000c00 */
[----:B------:R-:W-:Y:S04]  /*08c0*/  LDS.128 R28, [R60+0x10] ;  /* 0x000010003c1c7984 */ /* 0x000fe80000000c00 */
[----:B------:R-:W-:Y:S06]  /*08d0*/  BAR.SYNC.DEFER_BLOCKING 0x0 ;  /* 0x0000000000007b1d */ /* 0x000fec0000010000 */
[----:B------:R-:W3:Y:S04]  /*08e0*/  LDG.E.128 R40, [R6.64] ;  /* 0x0000000606287981 */ /* 0x000ee8000c1e1d00 */
[----:B------:R-:W4:Y:S01]  /*08f0*/  LDG.E.128 R52, [R6.64+0x200] ;  /* 0x0002000606347981 */ /* 0x000f22000c1e1d00 */
[----:B------:R-:W-:Y:S01]  /*0900*/  IADD3 R0, -R63, c[0x0][0x174], RZ ;  /* 0x00005d003f007a10 */ /* 0x000fe20007ffe1ff */
[----:B------:R-:W-:-:S03]  /*0910*/  IMAD R4, R76, c[0x0][0x1f0], RZ ;  /* 0x00007c004c047a24 */ /* 0x000fc600078e02ff */
[----:B------:R-:W-:Y:S01]  /*0920*/  LEA R2, R0, 0xffffff00, 0x8 ;  /* 0xffffff0000027811 */ /* 0x000fe200078e40ff */
[----:B0-----:R-:W-:-:S03]  /*0930*/  IMAD R9, R79, c[0x0][0x1f4], R4 ;  /* 0x00007d004f097a24 */ /* 0x001fc600078e0204 */
[----:B------:R-:W-:-:S05]  /*0940*/  SHF.R.S32.HI R3, RZ, 0x1f, R2 ;  /* 0x0000001fff037819 */ /* 0x000fca0000011402 */
        /* <DEDUP_REMOVED lines=9> */
[----:B---3--:R-:W-:Y:S04]  /*09e0*/  STS.128 [R72.X16], R40 ;  /* 0x0000002848007388 */ /* 0x008fe8000000cc00 */
[----:B----4-:R0:W-:Y:S01]  /*09f0*/  STS.128 [R72.X16+0x200], R52 ;  /* 0x0002003448007388 */ /* 0x0101e2000000cc00 */
[----:B------:R-:W-:-:S06]  /*0a00*/  NOP ;  /* 0x0000000000007918 */ /* 0x000fcc0000000000 */
[----:B------:R-:W-:Y:S04]  /*0a10*/  LDS.128 R8, [R60] ;  /* 0x000000003c087984 */ /* 0x000fe80000000c00 */
[----:B------:R-:W-:Y:S04]  /*0a20*/  LDS.128 R4, [R60+0x10] ;  /* 0x000010003c047984 */ /* 0x000fe80000000c00 */
[----:B------:R-:W-:Y:S06]  /*0a30*/  BAR.SYNC.DEFER_BLOCKING 0x0 ;  /* 0x0000000000007b1d */ /* 0x000fec0000010000 */
[----:B--2---:R-:W2:Y:S04]  /*0a40*/  LDG.E.128 R36, [R12.64] ;  /* 0x000000060c247981 */ /* 0x004ea8000c1e1d00 */
        /* <DEDUP_REMOVED lines=15> */
[----:B------:R-:W1:Y:S04]  /*0b40*/  LDS.128 R40, [R60] ;  /* 0x000000003c287984 */ /* 0x000e680000000c00 */
[----:B------:R-:W2:Y:S04]  /*0b50*/  LDS.128 R12, [R60+0x10] ;  /* 0x000010003c0c7984 */ /* 0x000ea80000000c00 */
[----:B------:R-:W-:Y:S06]  /*0b60*/  BAR.SYNC.DEFER_BLOCKING 0x0 ;  /* 0x0000000000007b1d */ /* 0x000fec0000010000 */
[----:B0-----:R2:W3:Y:S04]  /*0b70*/  LDG.E.128 R52, [R16.64] ;  /* 0x0000000610347981 */ /* 0x0014e8000c1e1d00 */
[----:B------:R2:W4:Y:S01]  /*0b80*/  LDG.E.128 R84, [R16.64+0x200] ;  /* 0x0002000610547981 */ /* 0x000522000c1e1d00 */
[----:B------:R-:W-:-:S02]  /*0b90*/  IMAD R89, R81, c[0x0][0x2f0], RZ ;  /* 0x0000bc0051597a24 */ /* 0x000fc400078e02ff */
[----:B-1----:R-:W-:Y:S02]  /*0ba0*/  FMUL.FTZ R36, R42, -1.4426950216293334961 ;  /* 0xbfb8aa3b2a247820 */ /* 0x002fe40000410000 */
[----:B------:R-:W-:Y:S02]  /*0bb0*/  FMUL.FTZ R18, R40, -1.4426950216293334961 ;  /* 0xbfb8aa3b28127820 */ /* 0x000fe40000410000 */
[----:B------:R-:W-:Y:S02]  /*0bc0*/  FMUL.FTZ R19, R41, -1.4426950216293334961 ;  /* 0xbfb8aa3b29137820 */ /* 0x000fe40000410000 */
[----:B------:R-:W0:Y:S01]  /*0bd0*/  MUFU.EX2 R36, R36 ;  /* 0x0000002400247308 */ /* 0x000e220000000800 */
[----:B--2---:R-:W-:Y:S02]  /*0be0*/  FMUL.FTZ R16, R13, -1.4426950216293334961 ;  /* 0xbfb8aa3b0d107820 */ /* 0x004fe40000410000 */
[----:B------:R-:W-:Y:S02]  /*0bf0*/  FMUL.FTZ R37, R43, -1.4426950216293334961 ;  /* 0xbfb8aa3b2b257820 */ /* 0x000fe40000410000 */
[----:B------:R-:W-:-:S02]  /*0c00*/  FMUL.FTZ R38, R12, -1.4426950216293334961 ;  /* 0xbfb8aa3b0c267820 */ /* 0x000fc40000410000 */
[----:B------:R-:W-:Y:S01]  /*0c10*/  FMUL.FTZ R17, R14, -1.4426950216293334961 ;  /* 0xbfb8aa3b0e117820 */ /* 0x000fe20000410000 */
[----:B------:R-:W1:Y:S01]  /*0c20*/  MUFU.EX2 R18, R18 ;  /* 0x0000001200127308 */ /* 0x000e620000000800 */
[----:B------:R-:W-:Y:S02]  /*0c30*/  FMUL.FTZ R59, R15, -1.4426950216293334961 ;  /* 0xbfb8aa3b0f3b7820 */ /* 0x000fe40000410000 */
[----:B------:R-:W-:-:S05]  /*0c40*/  IMAD R89, R82, c[0x0][0x2f4], R89 ;  /* 0x0000bd0052597a24 */ /* 0x000fca00078e0259 */
[----:B------:R-:W2:Y:S01]  /*0c50*/  MUFU.EX2 R19, R19 ;  /* 0x0000001300137308 */ /* 0x000ea20000000800 */
[----:B0-----:R-:W-:-:S07]  /*0c60*/  FADD.FTZ R51, R36, 1 ;  /* 0x3f80000024337421 */ /* 0x001fce0000010000 */
[----:B------:R-:W-:Y:S01]  /*0c70*/  MUFU.EX2 R16, R16 ;  /* 0x0000001000107308 */ /* 0x000fe20000000800 */
[----:B-1----:R-:W-:-:S07]  /*0c80*/  FADD.FTZ R18, R18, 1 ;  /* 0x3f80000012127421 */ /* 0x002fce0000010000 */
[----:B------:R-:W0:Y:S01]  /*0c90*/  MUFU.EX2 R56, R37 ;  /* 0x0000002500387308 */ /* 0x000e220000000800 */
[----:B--2---:R-:W-:-:S07]  /*0ca0*/  FADD.FTZ R50, R19, 1 ;  /* 0x3f80000013327421 */ /* 0x004fce0000010000 */
[----:B------:R-:W1:Y:S08]  /*0cb0*/  MUFU.EX2 R57, R38 ;  /* 0x0000002600397308 */ /* 0x000e700000000800 */
[----:B------:R-:W2:Y:S01]  /*0cc0*/  MUFU.EX2 R58, R17 ;  /* 0x00000011003a7308 */ /* 0x000ea20000000800 */
[----:B0-----:R-:W-:-:S07]  /*0cd0*/  FADD.FTZ R56, R56, 1 ;  /* 0x3f80000038387421 */ /* 0x001fce0000010000 */
[----:B------:R-:W-:Y:S01]  /*0ce0*/  MUFU.RCP R83, R18 ;  /* 0x0000001200537308 */ /* 0x000fe20000001000 */
[----:B-1----:R-:W-:-:S07]  /*0cf0*/  FADD.FTZ R57, R57, 1 ;  /* 0x3f80000039397421 */ /* 0x002fce0000010000 */
[----:B------:R-:W0:Y:S01]  /*0d00*/  MUFU.EX2 R59, R59 ;  /* 0x0000003b003b7308 */ /* 0x000e220000000800 */
[----:B--2---:R-:W-:-:S07]  /*0d10*/  FADD.FTZ R58, R58, 1 ;  /* 0x3f8000003a3a7421 */ /* 0x004fce0000010000 */
[----:B------:R-:W1:Y:S08]  /*0d20*/  MUFU.RCP R90, R50 ;  /* 0x00000032005a7308 */ /* 0x000e700000001000 */
[----:B------:R2:W3:Y:S01]  /*0d30*/  MUFU.RCP R91, R51 ;  /* 0x00000033005b7308 */ /* 0x0004e20000001000 */
[----:B0-----:R-:W-:-:S07]  /*0d40*/  FADD.FTZ R59, R59, 1 ;  /* 0x3f8000003b3b7421 */ /* 0x001fce0000010000 */
[----:B------:R-:W0:Y:S01]  /*0d50*/  MUFU.RCP R92, R56 ;  /* 0x00000038005c7308 */ /* 0x000e220000001000 */
[----:B-1----:R-:W-:Y:S02]  /*0d60*/  FADD.FTZ R50, -R90, 1 ;  /* 0x3f8000005a327421 */ /* 0x002fe40000010100 */
[----:B--2---:R-:W-:-:S04]  /*0d70*/  FADD.FTZ R51, -R83, 1 ;  /* 0x3f80000053337421 */ /* 0x004fc80000010100 */
[----:B------:R-:W-:Y:S01]  /*0d80*/  FFMA.FTZ R51, R40, R51, 1 ;  /* 0x3f80000028337423 */ /* 0x000fe20000010033 */
[----:B------:R-:W-:Y:S08]  /*0d90*/  MUFU.RCP R93, R57 ;  /* 0x00000039005d7308 */ /* 0x000ff00000001000 */
[----:B------:R-:W-:Y:S08]  /*0da0*/  MUFU.RCP R95, R58 ;  /* 0x0000003a005f7308 */ /* 0x000ff00000001000 */
[----:B------:R-:W-:Y:S01]  /*0db0*/  MUFU.RCP R96, R59 ;  /* 0x0000003b00607308 */ /* 0x000fe20000001000 */
[----:B---3--:R1:W-:Y:S04]  /*0dc0*/  STS.128 [R72.X16], R52 ;  /* 0x0000003448007388 */ /* 0x0083e8000000cc00 */
[----:B----4-:R-:W-:Y:S01]  /*0dd0*/  STS.128 [R72.X16+0x200], R84 ;  /* 0x0002005448007388 */ /* 0x010fe2000000cc00 */
[----:B------:R-:W-:-:S06]  /*0de0*/  NOP ;  /* 0x0000000000007918 */ /* 0x000fcc0000000000 */
[----:B------:R-:W2:Y:S01]  /*0df0*/  LDS.128 R36, [R60] ;  /* 0x000000003c247984 */ /* 0x000ea20000000c00 */
[----:B-1----:R-:W-:-:S03]  /*0e00*/  FADD.FTZ R52, R16, 1 ;  /* 0x3f80000010347421 */ /* 0x002fc60000010000 */
[----:B------:R-:W1:Y:S01]  /*0e10*/  LDS.128 R16, [R60+0x10] ;  /* 0x000010003c107984 */ /* 0x000e620000000c00 */
[----:B------:R-:W-:Y:S01]  /*0e20*/  FADD.FTZ R53, -R91, 1 ;  /* 0x3f8000005b357421 */ /* 0x000fe20000010100 */
[----:B------:R3:W4:Y:S01]  /*0e30*/  MUFU.RCP R94, R52 ;  /* 0x00000034005e7308 */ /* 0x0007220000001000 */
[----:B0-----:R-:W-:Y:S02]  /*0e40*/  FADD.FTZ R54, -R92, 1 ;  /* 0x3f8000005c367421 */ /* 0x001fe40000010100 */
[----:B------:R-:W-:Y:S02]  /*0e50*/  FFMA.FTZ R55, R42, R53, 1 ;  /* 0x3f8000002a377423 */ /* 0x000fe40000010035 */
[----:B------:R-:W-:Y:S02]  /*0e60*/  FFMA.FTZ R56, R43, R54, 1 ;  /* 0x3f8000002b387423 */ /* 0x000fe40000010036 */
[----:B---3--:R-:W-:Y:S02]  /*0e70*/  FFMA.FTZ R52, R41, R50, 1 ;  /* 0x3f80000029347423 */ /* 0x008fe40000010032 */
[----:B--2---:R-:W-:-:S02]  /*0e80*/  FMUL.FTZ R50, R8, R36 ;  /* 0x0000002408327220 */ /* 0x004fc40000410000 */
[----:B------:R-:W-:Y:S02]  /*0e90*/  FMUL.FTZ R53, R9, R37 ;  /* 0x0000002509357220 */ /* 0x000fe40000410000 */
[----:B------:R-:W-:Y:S02]  /*0ea0*/  FMUL.FTZ R50, R83, R50 ;  /* 0x0000003253327220 */ /* 0x000fe40000410000 */
[----:B------:R-:W-:Y:S02]  /*0eb0*/  FMUL.FTZ R54, R10, R38 ;  /* 0x000000260a367220 */ /* 0x000fe40000410000 */
[----:B------:R-:W-:Y:S02]  /*0ec0*/  FMUL.FTZ R53, R90, R53 ;  /* 0x000000355a357220 */ /* 0x000fe40000410000 */
[----:B------:R-:W-:Y:S02]  /*0ed0*/  FMUL.FTZ R84, R50, R51 ;  /* 0x0000003332547220 */ /* 0x000fe40000410000 */
[----:B------:R-:W-:-:S02]  /*0ee0*/  FMUL.FTZ R57, R11, R39 ;  /* 0x000000270b397220 */ /* 0x000fc40000410000 */
[----:B------:R-:W-:Y:S02]  /*0ef0*/  FMUL.FTZ R54, R91, R54 ;  /* 0x000000365b367220 */ /* 0x000fe40000410000 */
[----:B----4-:R-:W-:Y:S02]  /*0f00*/  FADD.FTZ R50, -R94, 1 ;  /* 0x3f8000005e327421 */ /* 0x010fe40000010100 */
[----:B------:R-:W-:Y:S02]  /*0f10*/  FMUL.FTZ R85, R53, R52 ;  /* 0x0000003435557220 */ /* 0x000fe40000410000 */
[----:B------:R-:W-:Y:S02]  /*0f20*/  FMUL.FTZ R57, R92, R57 ;  /* 0x000000395c397220 */ /* 0x000fe40000410000 */
[----:B------:R-:W-:Y:S02]  /*0f30*/  FMUL.FTZ R86, R54, R55 ;  /* 0x0000003736567220 */ /* 0x000fe40000410000 */
[----:B------:R-:W-:-:S02]  /*0f40*/  FFMA.FTZ R52, R13, R50, 1 ;  /* 0x3f8000000d347423 */ /* 0x000fc40000010032 */
[----:B------:R-:W-:Y:S02]  /*0f50*/  FADD.FTZ R51, -R93, 1 ;  /* 0x3f8000005d337421 */ /* 0x000fe40000010100 */
[----:B------:R-:W-:Y:S02]  /*0f60*/  FADD.FTZ R53, -R95, 1 ;  /* 0x3f8000005f357421 */ /* 0x000fe40000010100 */
[----:B------:R-:W-:Y:S02]  /*0f70*/  FADD.FTZ R54, -R96, 1 ;  /* 0x3f80000060367421 */ /* 0x000fe40000010100 */
[----:B-1----:R-:W-:Y:S02]  /*0f80*/  FMUL.FTZ R50, R4, R16 ;  /* 0x0000001004327220 */ /* 0x002fe40000410000 */
[----:B------:R-:W-:Y:S01]  /*0f90*/  FMUL.FTZ R87, R57, R56 ;  /* 0x0000003839577220 */ /* 0x000fe20000410000 */
[----:B------:R-:W-:Y:S01]  /*0fa0*/  BAR.SYNC.DEFER_BLOCKING 0x0 ;  /* 0x0000000000007b1d */ /* 0x000fe20000010000 */
        /* <DEDUP_REMOVED lines=11> */
[----:B------:R-:W-:Y:S01]  /*1060*/  IMAD R50, R76, c[0x0][0x2e8], RZ ;  /* 0x0000ba004c327a24 */ /* 0x000fe200078e02ff */
[----:B------:R0:W-:Y:S01]  /*1070*/  STS.128 [R60], R84 ;  /* 0x000000543c007388 */ /* 0x0001e20000000c00 */
[----:B------:R-:W-:-:S02]  /*1080*/  FMUL.FTZ R103, R57, R56 ;  /* 0x0000003839677220 */ /* 0x000fc40000410000 */
[----:B------:R-:W-:Y:S02]  /*1090*/  FMUL.FTZ R101, R53, R52 ;  /* 0x0000003435657220 */ /* 0x000fe40000410000 */
[----:B------:R-:W-:Y:S02]  /*10a0*/  FMUL.FTZ R102, R54, R55 ;  /* 0x0000003736667220 */ /* 0x000fe40000410000 */
[C---:B------:R-:W-:Y:S02]  /*10b0*/  IMAD R57, R79.reuse, c[0x0][0x2ec], R50 ;  /* 0x0000bb004f397a24 */ /* 0x040fe400078e0232 */
[----:B------:R-:W-:Y:S01]  /*10c0*/  IMAD.WIDE.U32 R50, R79, c[0x0][0x2e8], R2 ;  /* 0x0000ba004f327a25 */ /* 0x000fe200078e0002 */
[----:B------:R-:W-:Y:S01]  /*10d0*/  STS.128 [R60+0x10], R100 ;  /* 0x000010643c007388 */ /* 0x000fe20000000c00 */
[----:B------:R-:W-:-:S06]  /*10e0*/  NOP ;  /* 0x0000000000007918 */ /* 0x000fcc0000000000 */
[----:B------:R-:W-:Y:S01]  /*10f0*/  IADD3 R51, R51, R57, RZ ;  /* 0x0000003933337210 */ /* 0x000fe20007ffe0ff */
[----:B------:R-:W1:Y:S01]  /*1100*/  LDS.128 R52, [R72.X16] ;  /* 0x0000000048347984 */ /* 0x000e62000000cc00 */
[----:B0-----:R-:W-:Y:S01]  /*1110*/  MOV R84, c[0x0][0x16c] ;  /* 0x00005b0000547a02 */ /* 0x001fe20000000f00 */
[----:B------:R-:W-:Y:S02]  /*1120*/  FMUL.FTZ R91, R42, R91 ;  /* 0x0000005b2a5b7220 */ /* 0x000fe40000410000 */
[----:B------:R-:W0:Y:S01]  /*1130*/  LDS.128 R56, [R72.X16+0x200] ;  /* 0x0002000048387984 */ /* 0x000e22000000cc00 */
[----:B------:R-:W-:Y:S01]  /*1140*/  IMAD.WIDE.U32 R50, R82, c[0x0][0x2f0], R50 ;  /* 0x0000bc0052327a25 */ /* 0x000fe200078e0032 */
[----:B------:R-:W-:-:S03]  /*1150*/  ISETP.GE.AND P1, PT, R84, 0x1, PT ;  /* 0x000000015400780c */ /* 0x000fc60003f26270 */
        /* <DEDUP_REMOVED lines=10> */
[----:B------:R-:W-:Y:S01]  /*1200*/  FMUL.FTZ R83, R8, R51 ;  /* 0x0000003308537220 */ /* 0x000fe20000410000 */
[----:B------:R-:W-:Y:S01]  /*1210*/  ISETP.NE.AND.EX P0, PT, RZ, c[0x0][0x274], PT, P0 ;  /* 0x00009d00ff007a0c */ /* 0x000fe20003f05300 */
[----:B------:R-:W-:Y:S02]  /*1220*/  FMUL.FTZ R84, R9, R40 ;  /* 0x0000002809547220 */ /* 0x000fe40000410000 */
[----:B------:R-:W-:-:S04]  /*1230*/  IMAD.WIDE R8, R61, 0x10, R88 ;  /* 0x000000103d087825 */ /* 0x000fc800078e0258 */
[----:B------:R-:W-:Y:S02]  /*1240*/  FMUL.FTZ R96, R15, R96 ;  /* 0x000000600f607220 */ /* 0x000fe40000410000 */
[----:B------:R-:W-:Y:S02]  /*1250*/  FFMA.FTZ R77, R24, R83, R77 ;  /* 0x00000053184d7223 */ /* 0x000fe4000001004d */
[----:B------:R-:W-:Y:S02]  /*1260*/  FMUL.FTZ R85, R10, R91 ;  /* 0x0000005b0a557220 */ /* 0x000fe40000410000 */
[----:B------:R-:W-:Y:S02]  /*1270*/  FMUL.FTZ R86, R11, R92 ;  /* 0x0000005c0b567220 */ /* 0x000fe40000410000 */
[----:B------:R-:W-:Y:S02]  /*1280*/  FMUL.FTZ R87, R4, R93 ;  /* 0x0000005d04577220 */ /* 0x000fe40000410000 */
[----:B------:R-:W-:Y:S01]  /*1290*/  FMUL.FTZ R88, R5, R94 ;  /* 0x0000005e05587220 */ /* 0x000fe20000410000 */
[----:B-1----:R1:W-:Y:S01]  /*12a0*/  STG.E.128 [R8.64], R52 ;  /* 0x0000003408007986 */ /* 0x0023e2000c101d06 */
[----:B------:R-:W-:-:S02]  /*12b0*/  FMUL.FTZ R89, R6, R95 ;  /* 0x0000005f06597220 */ /* 0x000fc40000410000 */
[----:B------:R-:W-:Y:S01]  /*12c0*/  FMUL.FTZ R90, R7, R96 ;  /* 0x00000060075a7220 */ /* 0x000fe20000410000 */
[----:B0-----:R1:W-:Y:S01]  /*12d0*/  STG.E.128 [R8.64+0x200], R56 ;  /* 0x0002003808007986 */ /* 0x0013e2000c101d06 */
        /* <DEDUP_REMOVED lines=11> */
[----:B------:R-:W-:Y:S02]  /*1390*/  IMAD R6, R76, c[0x0][0x210], RZ ;  /* 0x000084004c067a24 */ /* 0x000fe400078e02ff */
[----:B------:R-:W-:-:S04]  /*13a0*/  IMAD.WIDE.U32 R4, R79, c[0x0][0x210], R2 ;  /* 0x000084004f047a25 */ /* 0x000fc800078e0002 */
[----:B------:R-:W-:Y:S01]  /*13b0*/  IMAD R7, R79, c[0x0][0x214], R6 ;  /* 0x000085004f077a24 */ /* 0x000fe200078e0206 */
[----:B------:R-:W-:Y:S04]  /*13c0*/  STS.128 [R60], R36 ;  /* 0x000000243c007388 */ /* 0x000fe80000000c00 */
[----:B------:R-:W-:Y:S01]  /*13d0*/  STS.128 [R60+0x10], R16 ;  /* 0x000010103c007388 */ /* 0x000fe20000000c00 */
[----:B------:R-:W-:-:S06]  /*13e0*/  NOP ;  /* 0x0000000000007918 */ /* 0x000fcc0000000000 */
[----:B-1----:R-:W0:Y:S01]  /*13f0*/  LDS.128 R8, [R72.X16] ;  /* 0x0000000048087984 */ /* 0x002e22000000cc00 */
[----:B------:R-:W-:Y:S01]  /*1400*/  IADD3 R5, R5, R7, RZ ;  /* 0x0000000705057210 */ /* 0x000fe20007ffe0ff */
[----:B------:R-:W-:Y:S02]  /*1410*/  IMAD R7, R81, c[0x0][0x218], RZ ;  /* 0x0000860051077a24 */ /* 0x000fe400078e02ff */
[----:B------:R-:W1:Y:S02]  /*1420*/  LDS.128 R12, [R72.X16+0x200] ;  /* 0x00020000480c7984 */ /* 0x000e64000000cc00 */
        /* <DEDUP_REMOVED lines=8> */
.L_x_12281:
[----:B------:R-:W-:Y:S01]  /*14b0*/  FFMA.FTZ R77, R26, R85, R77 ;  /* 0x000000551a4d7223 */ /* 0x000fe2000001004d */
[----:B------:R-:W-:Y:S01]  /*14c0*/  BAR.SYNC.DEFER_BLOCKING 0x0 ;  /* 0x0000000000007b1d */ /* 0x000fe20000010000 */
[----:B------:R-:W-:Y:S01]  /*14d0*/  CS2R R16, SRZ ;  /* 0x0000000000107805 */ /* 0x000fe2000001ff00 */
[----:B------:R-:W-:Y:S01]  /*14e0*/  CS2R R18, SRZ ;  /* 0x0000000000127805 */ /* 0x000fe2000001ff00 */
[----:B------:R-:W-:Y:S01]  /*14f0*/  FFMA.FTZ R77, R27, R86, R77 ;  /* 0x000000561b4d7223 */ /* 0x000fe2000001004d */
[----:B0-----:R-:W-:Y:S01]  /*1500*/  CS2R R12, SRZ ;  /* 0x00000000000c7805 */ /* 0x001fe2000001ff00 */
[----:B------:R-:W-:Y:S01]  /*1510*/  CS2R R14, SRZ ;  /* 0x00000000000e7805 */ /* 0x000fe2000001ff00 */
[----:B-1---5:R-:W-:-:S02]  /*1520*/  FMUL.FTZ R8, R83, R80 ;  /* 0x0000005053087220 */ /* 0x022fc40000410000 */
        /* <DEDUP_REMOVED lines=12> */
[--C-:B------:R-:W-:Y:S01]  /*15f0*/  FADD.FTZ R91, R32, R78.reuse ;  /* 0x0000004e205b7221 */ /* 0x100fe20000010000 */
[----:B------:R-:W-:Y:S01]  /*1600*/  HFMA2.MMA R108, -RZ, RZ, 0, 0 ;  /* 0x00000000ff6c7435 */ /* 0x000fe200000001ff */
[--C-:B------:R-:W-:Y:S01]  /*1610*/  FADD.FTZ R92, R33, R78.reuse ;  /* 0x0000004e215c7221 */ /* 0x100fe20000010000 */
[----:B------:R-:W-:Y:S01]  /*1620*/  CS2R R106, SRZ ;  /* 0x00000000006a7805 */ /* 0x000fe2000001ff00 */
[--C-:B------:R-:W-:Y:S01]  /*1630*/  FADD.FTZ R93, R34, R78.reuse ;  /* 0x0000004e225d7221 */ /* 0x100fe20000010000 */
[----:B------:R-:W-:Y:S01]  /*1640*/  MOV R16, RZ ;  /* 0x000000ff00107202 */ /* 0x000fe20000000f00 */
        /* <DEDUP_REMOVED lines=13> */
.L_x_12329:
        /* <DEDUP_REMOVED lines=11> */
[----:B------:R-:W-:-:S05]  /*17d0*/  IMAD R31, R109, c[0x0][0x1c0], RZ ;  /* 0x000070006d1f7a24 */ /* 0x000fca00078e02ff */
[----:B------:R-:W2:Y:S01]  /*17e0*/  LDG.E.64 R50, [R50.64] ;  /* 0x0000000632327981 */ /* 0x000ea2000c1e1b00 */
        /* <DEDUP_REMOVED lines=10> */
[----:B------:R0:W4:Y:S04]  /*1890*/  LDG.E.128 R36, [R52.64+0x400] ;  /* 0x0004000634247981 */ /* 0x000128000c1e1d00 */
[----:B------:R0:W4:Y:S01]  /*18a0*/  LDG.E.128 R40, [R52.64+0x600] ;  /* 0x0006000634287981 */ /* 0x000122000c1e1d00 */
[----:B------:R-:W-:Y:S01]  /*18b0*/  IMAD R57, R81, c[0x0][0x198], RZ ;  /* 0x0000660051397a24 */ /* 0x000fe200078e02ff */
[C---:B------:R-:W-:Y:S01]  /*18c0*/  ISETP.NE.AND P2, PT, R73.reuse, RZ, PT ;  /* 0x000000ff4900720c */ /* 0x040fe20003f45270 */
[----:B------:R-:W-:Y:S01]  /*18d0*/  IMAD.WIDE.U32 R54, R82, c[0x0][0x198], RZ ;  /* 0x0000660052367a25 */ /* 0x000fe200078e00ff */
[----:B------:R-:W-:-:S02]  /*18e0*/  LOP3.LUT R121, R73, 0x1f, RZ, 0xc0, !PT ;  /* 0x0000001f49797812 */ /* 0x000fc400078ec0ff */
[----:B------:R-:W-:Y:S01]  /*18f0*/  IADD3 R113, R73, 0x200, RZ ;  /* 0x0000020049717810 */ /* 0x000fe20007ffe0ff */
[----:B------:R-:W-:Y:S01]  /*1900*/  IMAD R57, R82, c[0x0][0x19c], R57 ;  /* 0x0000670052397a24 */ /* 0x000fe200078e0239 */
[----:B------:R-:W-:Y:S01]  /*1910*/  ISETP.NE.AND P0, PT, R121, RZ, PT ;  /* 0x000000ff7900720c */ /* 0x000fe20003f05270 */
[----:B0-----:R-:W-:-:S03]  /*1920*/  IMAD R53, R109, c[0x0][0x1a0], RZ ;  /* 0x000068006d357a24 */ /* 0x001fc600078e02ff */
[----:B------:R-:W-:Y:S01]  /*1930*/  IADD3 R55, R55, R57, RZ ;  /* 0x0000003937377210 */ /* 0x000fe20007ffe0ff */
[----:B------:R-:W-:Y:S01]  /*1940*/  IMAD R115, R108, c[0x0][0x1a4], R53 ;  /* 0x000069006c737a24 */ /* 0x000fe200078e0235 */
[----:B------:R-:W-:Y:S01]  /*1950*/  ISETP.LT.OR P1, PT, R0, 0x2, P0 ;  /* 0x000000020000780c */ /* 0x000fe20000721670 */
[----:B------:R-:W-:Y:S01]  /*1960*/  BSSY B0, `(.L_x_12283) ;  /* 0x00000b0000007945 */ /* 0x000fe20003800000 */
[----:B--2---:R-:W-:Y:S02]  /*1970*/  FMUL.FTZ R111, R50, 1.4426950216293334961 ;  /* 0x3fb8aa3b326f7820 */ /* 0x004fe40000410000 */
[C---:B------:R-:W-:Y:S02]  /*1980*/  FMUL.FTZ R56, R91.reuse, R51 ;  /* 0x000000335b387220 */ /* 0x040fe40000410000 */
[----:B------:R-:W-:Y:S02]  /*1990*/  FMUL.FTZ R57, R91, R111 ;  /* 0x0000006f5b397220 */ /* 0x000fe40000410000 */
[----:B------:R-:W-:Y:S01]  /*19a0*/  FMUL.RZ R114, R56, 0.15915493667125701904 ;  /* 0x3e22f98338727820 */ /* 0x000fe2000040c000 */
[----:B------:R-:W-:Y:S01]  /*19b0*/  IADD3 R56, R0, -0x1, RZ ;  /* 0xffffffff00387810 */ /* 0x000fe20007ffe0ff */
[----:B------:R0:W-:Y:S03]  /*19c0*/  MUFU.EX2 R59, R57 ;  /* 0x00000039003b7308 */ /* 0x0001e60000000800 */
[----:B------:R-:W-:-:S05]  /*19d0*/  LEA.HI R52, R56, R56, RZ, 0x1 ;  /* 0x0000003838347211 */ /* 0x000fca00078f08ff */
[----:B------:R-:W1:Y:S01]  /*19e0*/  MUFU.COS R58, R114 ;  /* 0x00000072003a7308 */ /* 0x000e620000000000 */
[----:B0-----:R-:W-:Y:S01]  /*19f0*/  LOP3.LUT R57, R52, 0xfffffe, RZ, 0xc0, !PT ;  /* 0x00fffffe34397812 */ /* 0x001fe200078ec0ff */
[----:B------:R-:W-:-:S03]  /*1a00*/  IMAD.WIDE.U32 R52, R108, c[0x0][0x1a0], R54 ;  /* 0x000068006c347a25 */ /* 0x000fc600078e0036 */
[----:B------:R-:W-:Y:S02]  /*1a10*/  IADD3 R57, R56, -R57, RZ ;  /* 0x8000003938397210 */ /* 0x000fe40007ffe0ff */
[----:B------:R-:W-:Y:S01]  /*1a20*/  IADD3 R53, R53, R115, RZ ;  /* 0x0000007335357210 */ /* 0x000fe20007ffe0ff */
[----:B------:R-:W0:Y:S01]  /*1a30*/  MUFU.SIN R112, R114 ;  /* 0x0000007200707308 */ /* 0x000e220000000400 */
[C---:B------:R-:W-:Y:S01]  /*1a40*/  LEA R54, P3, R52.reuse, c[0x0][0x228], 0x3 ;  /* 0x00008a0034367a11 */ /* 0x040fe200078618ff */
[----:B---3--:R-:W-:Y:S01]  /*1a50*/  STS.128 [R72.X16], R28 ;  /* 0x0000001c48007388 */ /* 0x008fe2000000cc00 */
[----:B------:R-:W-:Y:S02]  /*1a60*/  @!P2 LEA R113, R57, R108, 0x8 ;  /* 0x0000006c3971a211 */ /* 0x000fe400078e40ff */
[----:B------:R-:W-:Y:S01]  /*1a70*/  LEA.HI.X R55, R52, c[0x0][0x22c], R53, 0x3, P3 ;  /* 0x00008b0034377a11 */ /* 0x000fe200018f1c35 */
[----:B----4-:R-:W-:Y:S01]  /*1a80*/  STS.128 [R72.X16+0x200], R32 ;  /* 0x0002002048007388 */ /* 0x010fe2000000cc00 */
[----:B------:R-:W-:Y:S01]  /*1a90*/  SHF.L.U32 R117, R113, 0x3, RZ ;  /* 0x0000000371757819 */ /* 0x000fe200000006ff */
[----:B-1----:R-:W-:Y:S01]  /*1aa0*/  FMUL.FTZ R58, R59, R58 ;  /* 0x0000003a3b3a7220 */ /* 0x002fe20000410000 */
[----:B------:R-:W-:Y:S01]  /*1ab0*/  @!P1 IADD3 R53, R0, -0x2, RZ ;  /* 0xfffffffe00359810 */ /* 0x000fe20007ffe0ff */
[----:B------:R-:W-:Y:S01]  /*1ac0*/  STS.128 [R72.X16+0x400], R36 ;  /* 0x0004002448007388 */ /* 0x000fe2000000cc00 */
[----:B------:R-:W-:-:S03]  /*1ad0*/  CS2R R56, SRZ ;  /* 0x0000000000387805 */ /* 0x000fc6000001ff00 */
[----:B------:R-:W-:Y:S01]  /*1ae0*/  STS.128 [R72.X16+0x600], R40 ;  /* 0x0006002848007388 */ /* 0x000fe2000000cc00 */
[----:B------:R-:W-:Y:S02]  /*1af0*/  @!P1 IMAD R53, R53, c[0x0][0x16c], R108 ;  /* 0x00005b0035359a24 */ /* 0x000fe400078e026c */
[----:B0-----:R-:W-:Y:S01]  /*1b00*/  FMUL.FTZ R59, R59, R112 ;  /* 0x000000703b3b7220 */ /* 0x001fe20000410000 */
[----:B------:R-:W-:Y:S01]  /*1b10*/  SHF.L.U32 R112, R72, 0x6, RZ ;  /* 0x0000000648707819 */ /* 0x000fe200000006ff */
[----:B------:R-:W5:Y:S01]  /*1b20*/  LDG.E.64 R54, [R54.64] ;  /* 0x0000000636367981 */ /* 0x000f62000c1e1b00 */
[----:B------:R-:W-:-:S06]  /*1b30*/  NOP ;  /* 0x0000000000007918 */ /* 0x000fcc0000000000 */
[----:B------:R-:W0:Y:S01]  /*1b40*/  LDS.128 R40, [R112] ;  /* 0x0000000070287984 */ /* 0x000e220000000c00 */
[----:B------:R-:W-:Y:S02]  /*1b50*/  FMUL.FTZ R113, R92, R51 ;  /* 0x000000335c717220 */ /* 0x000fe40000410000 */
[----:B------:R-:W-:Y:S01]  /*1b60*/  @!P1 IMAD.WIDE R52, R53, 0x10, R48 ;  /* 0x0000001035349825 */ /* 0x000fe200078e0230 */
[----:B------:R-:W1:Y:S04]  /*1b70*/  LDS.128 R28, [R112+0x10] ;  /* 0x00001000701c7984 */ /* 0x000e680000000c00 */
[----:B------:R-:W2:Y:S04]  /*1b80*/  LDS.128 R32, [R112+0x20] ;  /* 0x0000200070207984 */ /* 0x000ea80000000c00 */
[----:B------:R3:W4:Y:S04]  /*1b90*/  LDS.128 R36, [R112+0x30] ;  /* 0x0000300070247984 */ /* 0x0007280000000c00 */
[----:B------:R0:W-:Y:S04]  /*1ba0*/  STS.64 [R117+0x14d0], R58 ;  /* 0x0014d03a75007388 */ /* 0x0001e80000000a00 */
[----:B------:R-:W-:Y:S01]  /*1bb0*/  BAR.SYNC.DEFER_BLOCKING 0x0 ;  /* 0x0000000000007b1d */ /* 0x000fe20000010000 */
[----:B------:R-:W-:-:S02]  /*1bc0*/  FMUL.RZ R118, R113, 0.15915493667125701904 ;  /* 0x3e22f98371767820 */ /* 0x000fc4000040c000 */
[----:B------:R-:W-:Y:S02]  /*1bd0*/  FMUL.FTZ R113, R92, R111 ;  /* 0x0000006f5c717220 */ /* 0x000fe40000410000 */
[-C--:B------:R-:W-:Y:S01]  /*1be0*/  FMUL.FTZ R115, R93, R51.reuse ;  /* 0x000000335d737220 */ /* 0x080fe20000410000 */
[----:B------:R-:W-:Y:S01]  /*1bf0*/  MUFU.SIN R114, R118 ;  /* 0x0000007600727308 */ /* 0x000fe20000000400 */
[----:B---3--:R-:W-:Y:S02]  /*1c00*/  FMUL.FTZ R112, R95, R51 ;  /* 0x000000335f707220 */ /* 0x008fe40000410000 */
[----:B------:R-:W-:Y:S02]  /*1c10*/  FMUL.RZ R119, R115, 0.15915493667125701904 ;  /* 0x3e22f98373777820 */ /* 0x000fe4000040c000 */
[----:B------:R-:W-:-:S03]  /*1c20*/  FMUL.RZ R127, R112, 0.15915493667125701904 ;  /* 0x3e22f983707f7820 */ /* 0x000fc6000040c000 */
[----:B------:R-:W3:Y:S01]  /*1c30*/  MUFU.EX2 R113, R113 ;  /* 0x0000007100717308 */ /* 0x000ee20000000800 */
[-C--:B------:R-:W-:Y:S01]  /*1c40*/  FMUL.FTZ R123, R96, R51.reuse ;  /* 0x00000033607b7220 */ /* 0x080fe20000410000 */
[----:B------:R1:W5:Y:S06]  /*1c50*/  @!P1 LDG.E.64 R56, [R52.64+0x8] ;  /* 0x0000080634389981 */ /* 0x00036c000c1e1b00 */
[----:B0-----:R-:W-:Y:S01]  /*1c60*/  MUFU.COS R117, R119 ;  /* 0x0000007700757308 */ /* 0x001fe20000000000 */
[----:B-1----:R-:W-:Y:S02]  /*1c70*/  FMUL.FTZ R53, R94, R51 ;  /* 0x000000335e357220 */ /* 0x002fe40000410000 */
[----:B------:R-:W-:-:S02]  /*1c80*/  FMUL.FTZ R52, R93, R111 ;  /* 0x0000006f5d347220 */ /* 0x000fc40000410000 */
[----:B------:R-:W-:Y:S02]  /*1c90*/  FMUL.RZ R125, R53, 0.15915493667125701904 ;  /* 0x3e22f983357d7820 */ /* 0x000fe4000040c000 */
[-C--:B------:R-:W-:Y:S01]  /*1ca0*/  FMUL.FTZ R53, R94, R111.reuse ;  /* 0x0000006f5e357220 */ /* 0x080fe20000410000 */
[----:B------:R-:W0:Y:S01]  /*1cb0*/  MUFU.COS R116, R118 ;  /* 0x0000007600747308 */ /* 0x000e220000000000 */
[----:B------:R-:W-:Y:S02]  /*1cc0*/  FMUL.RZ R129, R123, 0.15915493667125701904 ;  /* 0x3e22f9837b817820 */ /* 0x000fe4000040c000 */
[----:B------:R-:W-:-:S05]  /*1cd0*/  FMUL.FTZ R112, R95, R111 ;  /* 0x0000006f5f707220 */ /* 0x000fca0000410000 */
[----:B------:R-:W-:Y:S01]  /*1ce0*/  MUFU.EX2 R52, R52 ;  /* 0x0000003400347308 */ /* 0x000fe20000000800 */
[----:B------:R-:W-:-:S07]  /*1cf0*/  FMUL.FTZ R123, R96, R111 ;  /* 0x0000006f607b7220 */ /* 0x000fce0000410000 */
[----:B------:R-:W1:Y:S08]  /*1d00*/  MUFU.SIN R115, R119 ;  /* 0x0000007700737308 */ /* 0x000e700000000400 */
[----:B------:R-:W-:Y:S08]  /*1d10*/  MUFU.SIN R118, R125 ;  /* 0x0000007d00767308 */ /* 0x000ff00000000400 */
[----:B------:R0:W-:Y:S08]  /*1d20*/  MUFU.COS R120, R125 ;  /* 0x0000007d00787308 */ /* 0x0001f00000000000 */
[----:B------:R-:W1:Y:S01]  /*1d30*/  MUFU.EX2 R53, R53 ;  /* 0x0000003500357308 */ /* 0x000e620000000800 */
[----:B0-----:R-:W-:-:S07]  /*1d40*/  FMUL.FTZ R125, R97, R111 ;  /* 0x0000006f617d7220 */ /* 0x001fce0000410000 */
[----:B------:R-:W-:Y:S08]  /*1d50*/  MUFU.SIN R122, R127 ;  /* 0x0000007f007a7308 */ /* 0x000ff00000000400 */
[----:B------:R0:W-:Y:S02]  /*1d60*/  MUFU.COS R124, R127 ;  /* 0x0000007f007c7308 */ /* 0x0001e40000000000 */
[----:B0-----:R-:W-:-:S02]  /*1d70*/  FMUL.FTZ R127, R110, R111 ;  /* 0x0000006f6e7f7220 */ /* 0x001fc40000410000 */
[----:B------:R-:W-:-:S04]  /*1d80*/  FMUL.FTZ R111, R97, R51 ;  /* 0x00000033616f7220 */ /* 0x000fc80000410000 */
[----:B------:R3:W0:Y:S01]  /*1d90*/  MUFU.EX2 R119, R112 ;  /* 0x0000007000777308 */ /* 0x0006220000000800 */
[----:B------:R-:W-:Y:S02]  /*1da0*/  FMUL.RZ R131, R111, 0.15915493667125701904 ;  /* 0x3e22f9836f837820 */ /* 0x000fe4000040c000 */
[----:B------:R-:W-:-:S05]  /*1db0*/  FMUL.FTZ R111, R110, R51 ;  /* 0x000000336e6f7220 */ /* 0x000fca0000410000 */
[----:B------:R-:W-:Y:S01]  /*1dc0*/  MUFU.SIN R126, R129 ;  /* 0x00000081007e7308 */ /* 0x000fe20000000400 */
[C---:B---3--:R-:W-:Y:S02]  /*1dd0*/  FMUL.FTZ R112, R113.reuse, R114 ;  /* 0x0000007271707220 */ /* 0x048fe40000410000 */
[----:B------:R-:W-:-:S05]  /*1de0*/  FMUL.FTZ R114, R113, R116 ;  /* 0x0000007471727220 */ /* 0x000fca0000410000 */
[----:B------:R3:W-:Y:S01]  /*1df0*/  MUFU.COS R128, R129 ;  /* 0x0000008100807308 */ /* 0x0007e20000000000 */
[-C--:B------:R-:W-:Y:S02]  /*1e00*/  FMUL.FTZ R116, RZ, R112.reuse ;  /* 0x00000070ff747220 */ /* 0x080fe40000410000 */
[C---:B-1----:R-:W-:Y:S02]  /*1e10*/  FMUL.FTZ R113, R52.reuse, R115 ;  /* 0x0000007334717220 */ /* 0x042fe40000410000 */
[----:B---3--:R-:W-:Y:S02]  /*1e20*/  FMUL.RZ R129, R111, 0.15915493667125701904 ;  /* 0x3e22f9836f817820 */ /* 0x008fe4000040c000 */
[----:B------:R-:W-:Y:S02]  /*1e30*/  FMUL.FTZ R111, R52, R117 ;  /* 0x00000075346f7220 */ /* 0x000fe40000410000 */
[----:B------:R-:W-:Y:S02]  /*1e40*/  FMUL.FTZ R117, R105, R112 ;  /* 0x0000007069757220 */ /* 0x000fe40000410000 */
[----:B------:R-:W-:Y:S01]  /*1e50*/  FMUL.FTZ R115, R53, R120 ;  /* 0x0000007835737220 */ /* 0x000fe20000410000 */
[----:B------:R-:W1:Y:S01]  /*1e60*/  MUFU.EX2 R123, R123 ;  /* 0x0000007b007b7308 */ /* 0x000e620000000800 */
[----:B------:R-:W-:-:S02]  /*1e70*/  FFMA.FTZ R120, RZ, R114, R117 ;  /* 0x00000072ff787223 */ /* 0x000fc40000010075 */
[----:B------:R-:W-:Y:S02]  /*1e80*/  FFMA.FTZ R117, R105, R114, -R116 ;  /* 0x0000007269757223 */ /* 0x000fe40000010874 */
[----:B------:R-:W-:-:S03]  /*1e90*/  FADD.FTZ R138, RZ, R120 ;  /* 0x00000078ff8a7221 */ /* 0x000fc60000010000 */
[----:B------:R-:W-:Y:S01]  /*1ea0*/  MUFU.EX2 R125, R125 ;  /* 0x0000007d007d7308 */ /* 0x000fe20000000800 */
[----:B------:R-:W-:Y:S02]  /*1eb0*/  FADD.FTZ R136, R104, R117 ;  /* 0x0000007568887221 */ /* 0x000fe40000010000 */
[----:B------:R-:W-:-:S05]  /*1ec0*/  FMUL.FTZ R116, R53, R118 ;  /* 0x0000007635747220 */ /* 0x000fca0000410000 */
[----:B------:R-:W-:Y:S01]  /*1ed0*/  MUFU.SIN R130, R131 ;  /* 0x0000008300827308 */ /* 0x000fe20000000400 */
[----:B0-----:R-:W-:-:S07]  /*1ee0*/  FMUL.FTZ R118, R119, R122 ;  /* 0x0000007a77767220 */ /* 0x001fce0000410000 */
[----:B------:R-:W0:Y:S01]  /*1ef0*/  MUFU.COS R132, R131 ;  /* 0x0000008300847308 */ /* 0x000e220000000000 */
[----:B------:R-:W-:-:S07]  /*1f00*/  FMUL.FTZ R53, R113, R138 ;  /* 0x0000008a71357220 */ /* 0x000fce0000410000 */
[----:B------:R-:W-:Y:S01]  /*1f10*/  MUFU.EX2 R127, R127 ;  /* 0x0000007f007f7308 */ /* 0x000fe20000000800 */
[----:B------:R-:W-:-:S07]  /*1f20*/  FMUL.FTZ R122, R113, R136 ;  /* 0x00000088717a7220 */ /* 0x000fce0000410000 */
[----:B------:R-:W3:Y:S08]  /*1f30*/  MUFU.COS R134, R129 ;  /* 0x0000008100867308 */ /* 0x000ef00000000000 */
[----:B------:R-:W2:Y:S01]  /*1f40*/  MUFU.SIN R52, R129 ;  /* 0x0000008100347308 */ /* 0x000ea20000000400 */
[C---:B------:R-:W-:Y:S02]  /*1f50*/  FFMA.FTZ R136, R111.reuse, R136, -R53 ;  /* 0x000000886f887223 */ /* 0x040fe40000010835 */
[----:B------:R-:W-:-:S02]  /*1f60*/  FFMA.FTZ R138, R111, R138, R122 ;  /* 0x0000008a6f8a7223 */ /* 0x000fc4000001007a */
[----:B------:R-:W-:Y:S02]  /*1f70*/  FMUL.FTZ R117, R119, R124 ;  /* 0x0000007c77757220 */ /* 0x000fe40000410000 */
[----:B------:R-:W-:Y:S02]  /*1f80*/  FADD.FTZ R136, R103, R136 ;  /* 0x0000008867887221 */ /* 0x000fe40000010000 */
[C---:B-1----:R-:W-:Y:S02]  /*1f90*/  FMUL.FTZ R119, R123.reuse, R128 ;  /* 0x000000807b777220 */ /* 0x042fe40000410000 */
[----:B------:R-:W-:Y:S02]  /*1fa0*/  FMUL.FTZ R120, R123, R126 ;  /* 0x0000007e7b787220 */ /* 0x000fe40000410000 */
[----:B------:R-:W-:Y:S02]  /*1fb0*/  FADD.FTZ R138, RZ, R138 ;  /* 0x0000008aff8a7221 */ /* 0x000fe40000010000 */
[----:B0-----:R-:W-:-:S02]  /*1fc0*/  FMUL.FTZ R122, R125, R132 ;  /* 0x000000847d7a7220 */ /* 0x001fc40000410000 */
[----:B------:R-:W-:Y:S02]  /*1fd0*/  FMUL.FTZ R123, R125, R130 ;  /* 0x000000827d7b7220 */ /* 0x000fe40000410000 */
[C---:B---3--:R-:W-:Y:S02]  /*1fe0*/  FMUL.FTZ R124, R127.reuse, R134 ;  /* 0x000000867f7c7220 */ /* 0x048fe40000410000 */
[----:B--2---:R-:W-:Y:S02]  /*1ff0*/  FMUL.FTZ R125, R127, R52 ;  /* 0x000000347f7d7220 */ /* 0x004fe40000410000 */
[C---:B------:R-:W-:Y:S02]  /*2000*/  FMUL.FTZ R127, R116.reuse, R136 ;  /* 0x00000088747f7220 */ /* 0x040fe40000410000 */
[----:B------:R-:W-:Y:S02]  /*2010*/  FMUL.FTZ R52, R116, R138 ;  /* 0x0000008a74347220 */ /* 0x000fe40000410000 */
[----:B------:R-:W-:-:S02]  /*2020*/  FMUL.FTZ R126, R58, R112 ;  /* 0x000000703a7e7220 */ /* 0x000fc40000410000 */
[----:B------:R-:W-:Y:S02]  /*2030*/  FMUL.FTZ R53, R59, R112 ;  /* 0x000000703b357220 */ /* 0x000fe40000410000 */
[C---:B------:R-:W-:Y:S02]  /*2040*/  FFMA.FTZ R138, R115.reuse, R138, R127 ;  /* 0x0000008a738a7223 */ /* 0x040fe4000001007f */
[----:B------:R-:W-:Y:S02]  /*2050*/  FFMA.FTZ R127, R115, R136, -R52 ;  /* 0x00000088737f7223 */ /* 0x000fe40000010834 */
[-C--:B------:R-:W-:Y:S02]  /*2060*/  FFMA.FTZ R126, R59, R114.reuse, R126 ;  /* 0x000000723b7e7223 */ /* 0x080fe4000001007e */
[----:B------:R-:W-:Y:S02]  /*2070*/  FFMA.FTZ R52, R58, R114, -R53 ;  /* 0x000000723a347223 */ /* 0x000fe40000010835 */
[----:B------:R-:W-:-:S02]  /*2080*/  FADD.FTZ R128, R102, R127 ;  /* 0x0000007f66807221 */ /* 0x000fc40000010000 */
        /* <DEDUP_REMOVED lines=14> */
[C---:B------:R-:W-:Y:S02]  /*2170*/  FFMA.FTZ R126, R119.reuse, R127, R126 ;  /* 0x0000007f777e7223 */ /* 0x040fe4000001007e */
[----:B------:R-:W-:Y:S01]  /*2180*/  FFMA.FTZ R52, R119, R53, -R52 ;  /* 0x0000003577347223 */ /* 0x000fe20000010834 */
[----:B------:R-:W-:Y:S01]  /*2190*/  ISETP.NE.AND P1, PT, R73, 0x1f, PT ;  /* 0x0000001f4900780c */ /* 0x000fe20003f25270 */
[C---:B------:R-:W-:Y:S02]  /*21a0*/  FMUL.FTZ R53, R123.reuse, R126 ;  /* 0x0000007e7b357220 */ /* 0x040fe40000410000 */
[----:B------:R-:W-:-:S02]  /*21b0*/  FMUL.FTZ R127, R123, R52 ;  /* 0x000000347b7f7220 */ /* 0x000fc40000410000 */
[----:B------:R-:W-:Y:S02]  /*21c0*/  FADD.FTZ R138, RZ, R138 ;  /* 0x0000008aff8a7221 */ /* 0x000fe40000010000 */
[C---:B------:R-:W-:Y:S02]  /*21d0*/  FFMA.FTZ R53, R122.reuse, R52, -R53 ;  /* 0x000000347a357223 */ /* 0x040fe40000010835 */
        /* <DEDUP_REMOVED lines=9> */
[----:B------:R-:W-:Y:S01]  /*2270*/  FADD.FTZ R128, R101, R128 ;  /* 0x0000008065807221 */ /* 0x000fe20000010000 */
[----:B------:R0:W1:Y:S01]  /*2280*/  @P1 LDS.64 R52, [R73.X8+0x24d8] ;  /* 0x0024d80049341984 */ /* 0x0000620000008a00 */
[----:B------:R-:W-:-:S02]  /*2290*/  FADD.FTZ R130, RZ, R130 ;  /* 0x00000082ff827221 */ /* 0x000fc40000010000 */
[C---:B------:R-:W-:Y:S02]  /*22a0*/  FMUL.FTZ R131, R120.reuse, R128 ;  /* 0x0000008078837220 */ /* 0x040fe40000410000 */
[-C--:B------:R-:W-:Y:S02]  /*22b0*/  FMUL.FTZ R129, R120, R130.reuse ;  /* 0x0000008278817220 */ /* 0x080fe40000410000 */
[C---:B------:R-:W-:Y:S02]  /*22c0*/  FFMA.FTZ R131, R119.reuse, R130, R131 ;  /* 0x0000008277837223 */ /* 0x040fe40000010083 */
[----:B------:R-:W-:Y:S02]  /*22d0*/  FFMA.FTZ R129, R119, R128, -R129 ;  /* 0x0000008077817223 */ /* 0x000fe40000010881 */
[----:B------:R-:W-:Y:S02]  /*22e0*/  FADD.FTZ R131, RZ, R131 ;  /* 0x00000083ff837221 */ /* 0x000fe40000010000 */
[----:B------:R-:W-:-:S02]  /*22f0*/  FADD.FTZ R129, R100, R129 ;  /* 0x0000008164817221 */ /* 0x000fc40000010000 */
[C---:B------:R-:W-:Y:S02]  /*2300*/  FMUL.FTZ R128, R123.reuse, R131 ;  /* 0x000000837b807220 */ /* 0x040fe40000410000 */
[-C--:B------:R-:W-:Y:S02]  /*2310*/  FMUL.FTZ R130, R123, R129.reuse ;  /* 0x000000817b827220 */ /* 0x080fe40000410000 */
[C---:B------:R-:W-:Y:S02]  /*2320*/  FFMA.FTZ R128, R122.reuse, R129, -R128 ;  /* 0x000000817a807223 */ /* 0x040fe40000010880 */
[----:B------:R-:W-:Y:S02]  /*2330*/  FFMA.FTZ R130, R122, R131, R130 ;  /* 0x000000837a827223 */ /* 0x000fe40000010082 */
[----:B------:R-:W-:Y:S02]  /*2340*/  FADD.FTZ R128, R99, R128 ;  /* 0x0000008063807221 */ /* 0x000fe40000010000 */
[----:B------:R-:W-:-:S02]  /*2350*/  FADD.FTZ R130, RZ, R130 ;  /* 0x00000082ff827221 */ /* 0x000fc40000010000 */
[C---:B------:R-:W-:Y:S02]  /*2360*/  FMUL.FTZ R131, R125.reuse, R128 ;  /* 0x000000807d837220 */ /* 0x040fe40000410000 */
[-C--:B------:R-:W-:Y:S02]  /*2370*/  FMUL.FTZ R129, R125, R130.reuse ;  /* 0x000000827d817220 */ /* 0x080fe40000410000 */
[C---:B------:R-:W-:Y:S02]  /*2380*/  FFMA.FTZ R131, R124.reuse, R130, R131 ;  /* 0x000000827c837223 */ /* 0x040fe40000010083 */
[----:B------:R-:W-:Y:S02]  /*2390*/  FFMA.FTZ R129, R124, R128, -R129 ;  /* 0x000000807c817223 */ /* 0x000fe40000010881 */
[----:B------:R-:W-:Y:S02]  /*23a0*/  FADD.FTZ R140, RZ, R131 ;  /* 0x00000083ff8c7221 */ /* 0x000fe40000010000 */
[----:B------:R-:W-:Y:S01]  /*23b0*/  FADD.FTZ R141, R98, R129 ;  /* 0x00000081628d7221 */ /* 0x000fe20000010000 */
[----:B------:R-:W-:Y:S05]  /*23c0*/  @P1 BRA `(.L_x_12284) ;  /* 0x0000009000001947 */ /* 0x000fea0003800000 */
[----:B0---4-:R-:W-:Y:S01]  /*23d0*/  ISETP.NE.AND P3, PT, R0, c[0x0][0x174], PT ;  /* 0x00005d0000007a0c */ /* 0x011fe20003f65270 */
[----:B-1----:R-:W-:-:S12]  /*23e0*/  HFMA2.MMA R53, -RZ, RZ, 0, 0 ;  /* 0x00000000ff357435 */ /* 0x002fd800000001ff */
[----:B------:R-:W-:-:S04]  /*23f0*/  @P3 IADD3 R127, -R63, c[0x0][0x174], RZ ;  /* 0x00005d003f7f3a10 */ /* 0x000fc80007ffe1ff */
[----:B------:R-:W-:-:S04]  /*2400*/  @P3 LEA.HI R52, R127, R127, RZ, 0x1 ;  /* 0x0000007f7f343211 */ /* 0x000fc800078f08ff */
[----:B------:R-:W-:-:S04]  /*2410*/  @P3 LOP3.LUT R52, R52, 0xfffffe, RZ, 0xc0, !PT ;  /* 0x00fffffe34343812 */ /* 0x000fc800078ec0ff */
[----:B------:R-:W-:Y:S02]  /*2420*/  @P3 IADD3 R127, -R52, R127, RZ ;  /* 0x0000007f347f3210 */ /* 0x000fe40007ffe1ff */
[----:B------:R-:W-:Y:S02]  /*2430*/  MOV R52, 0x3f800000 ;  /* 0x3f80000000347802 */ /* 0x000fe40000000f00 */
[----:B------:R-:W-:-:S05]  /*2440*/  @P3 LEA R127, R127, R108, 0x8 ;  /* 0x0000006c7f7f3211 */ /* 0x000fca00078e40ff */
[----:B------:R0:W1:Y:S02]  /*2450*/  @P3 LDS.64 R52, [R127.X8+0x14d0] ;  /* 0x0014d0007f343984 */ /* 0x0000640000008a00 */
.L_x_12284:
[----:B0---4-:R-:W-:Y:S05]  /*2460*/  BSYNC B0 ;  /* 0x0000000000007941 */ /* 0x011fea0003800000 */
.L_x_12283:
[----:B------:R-:W0:Y:S01]  /*2470*/  SHFL.UP PT, R129, R141, 0x1, RZ ;  /* 0x042000008d817989 */ /* 0x000e2200000e00ff */
[----:B------:R-:W-:Y:S01]  /*2480*/  ISETP.GE.AND P3, PT, R72, 0x1, PT ;  /* 0x000000014800780c */ /* 0x000fe20003f66270 */
[----:B------:R-:W-:Y:S01]  /*2490*/  FADD.FTZ R157, R84, R84 ;  /* 0x00000054549d7221 */ /* 0x000fe20000010000 */
[----:B------:R-:W-:Y:S01]  /*24a0*/  MOV R135, c[0x0][0x2b8] ;  /* 0x0000ae0000877a02 */ /* 0x000fe20000000f00 */
[----:B------:R-:W2:Y:S01]  /*24b0*/  SHFL.UP PT, R127, R137, 0x1, RZ ;  /* 0x04200000897f7989 */ /* 0x000ea200000e00ff */
[----:B------:R-:W-:Y:S01]  /*24c0*/  MOV R136, c[0x0][0x2bc] ;  /* 0x0000af0000887a02 */ /* 0x000fe20000000f00 */
[----:B------:R-:W-:Y:S01]  /*24d0*/  FADD.FTZ R156, R83, R83 ;  /* 0x00000053539c7221 */ /* 0x000fe20000010000 */
[----:B------:R-:W-:Y:S01]  /*24e0*/  IADD3 R143, R63, -c[0x0][0x174], RZ ;  /* 0x80005d003f8f7a10 */ /* 0x000fe20007ffe0ff */
[----:B------:R-:W3:Y:S01]  /*24f0*/  SHFL.UP PT, R130, R140, 0x1, RZ ;  /* 0x042000008c827989 */ /* 0x000ee200000e00ff */
[--C-:B------:R-:W-:Y:S01]  /*2500*/  SHF.R.U64 R135, R135, 0x1, R136.reuse ;  /* 0x0000000187877819 */ /* 0x100fe20000001288 */
[----:B------:R-:W-:Y:S01]  /*2510*/  BSSY B0, `(.L_x_12285) ;  /* 0x0000103000007945 */ /* 0x000fe20003800000 */
[----:B------:R-:W-:Y:S01]  /*2520*/  SHF.R.U32.HI R136, RZ, 0x1, R136 ;  /* 0x00000001ff887819 */ /* 0x000fe20000011688 */
[----:B------:R-:W4:Y:S01]  /*2530*/  SHFL.UP PT, R128, R126, 0x1, RZ ;  /* 0x042000007e807989 */ /* 0x000f2200000e00ff */
[----:B------:R-:W-:Y:S01]  /*2540*/  IMAD R143, R143, -0x200, RZ ;  /* 0xfffffe008f8f7824 */ /* 0x000fe200078e02ff */
[----:B------:R-:W-:-:S02]  /*2550*/  ISETP.GT.U32.AND P5, PT, R121, 0x1d, PT ;  /* 0x0000001d7900780c */ /* 0x000fc40003fa4070 */
[----:B------:R-:W-:Y:S01]  /*2560*/  IMAD R136, R136, R79, RZ ;  /* 0x0000004f88887224 */ /* 0x000fe200078e02ff */
[----:B-----5:R-:W-:Y:S01]  /*2570*/  SHFL.IDX PT, R151, R56, RZ, 0x1f ;  /* 0x00001fff38977589 */ /* 0x020fe200000e0000 */
[----:B------:R-:W-:Y:S01]  /*2580*/  ISETP.GT.U32.AND P6, PT, R121, 0x1b, PT ;  /* 0x0000001b7900780c */ /* 0x000fe20003fc4070 */
[C---:B0-----:R-:W-:Y:S02]  /*2590*/  FMUL.FTZ R133, R126.reuse, R129 ;  /* 0x000000817e857220 */ /* 0x041fe40000410000 */
[C---:B--2---:R-:W-:Y:S02]  /*25a0*/  FMUL.FTZ R131, R126.reuse, R127 ;  /* 0x0000007f7e837220 */ /* 0x044fe40000410000 */
[-C--:B---3--:R-:W-:Y:S02]  /*25b0*/  FMUL.FTZ R132, R126, R130.reuse ;  /* 0x000000827e847220 */ /* 0x088fe40000410000 */
[C---:B------:R-:W-:Y:S02]  /*25c0*/  FFMA.FTZ R133, R137.reuse, R130, R133 ;  /* 0x0000008289857223 */ /* 0x040fe40000010085 */
[----:B----4-:R-:W-:-:S02]  /*25d0*/  FFMA.FTZ R131, R137, R128, R131 ;  /* 0x0000008089837223 */ /* 0x010fc40000010083 */
[----:B------:R-:W-:Y:S02]  /*25e0*/  FFMA.FTZ R132, R137, R129, -R132 ;  /* 0x0000008189847223 */ /* 0x000fe40000010884 */
[C---:B------:R-:W-:Y:S01]  /*25f0*/  FMUL.FTZ R128, R126.reuse, R128 ;  /* 0x000000807e807220 */ /* 0x040fe20000410000 */
[----:B------:R-:W-:Y:S01]  /*2600*/  FSEL R131, R126, R131, !P3 ;  /* 0x000000837e837208 */ /* 0x000fe20005800000 */
[----:B------:R-:W-:Y:S02]  /*2610*/  @P3 FADD.FTZ R140, R140, R133 ;  /* 0x000000858c8c3221 */ /* 0x000fe40000010000 */
        /* <DEDUP_REMOVED lines=34> */
[----:B------:R-:W0:Y:S01]  /*2840*/  SHFL.UP PT, R128, R137, 0x8, RZ ;  /* 0x0500000089807989 */ /* 0x000e2200000e00ff */
[----:B------:R-:W-:Y:S01]  /*2850*/  IMAD R129, R76, R135, R136 ;  /* 0x000000874c817224 */ /* 0x000fe200078e0288 */
[----:B------:R-:W-:Y:S01]  /*2860*/  ISETP.GE.AND P3, PT, R72, 0x8, PT ;  /* 0x000000084800780c */ /* 0x000fe20003f66270 */
[----:B------:R-:W-:Y:S01]  /*2870*/  IMAD.WIDE.U32 R126, R135, R79, RZ ;  /* 0x0000004f877e7225 */ /* 0x000fe200078e00ff */
[----:B------:R-:W2:Y:S04]  /*2880*/  SHFL.UP PT, R132, R141, 0x8, RZ ;  /* 0x050000008d847989 */ /* 0x000ea800000e00ff */
[----:B------:R-:W3:Y:S01]  /*2890*/  SHFL.UP PT, R134, R140, 0x8, RZ ;  /* 0x050000008c867989 */ /* 0x000ee200000e00ff */
[----:B------:R-:W-:Y:S01]  /*28a0*/  IADD3 R127, R129, R127, RZ ;  /* 0x0000007f817f7210 */ /* 0x000fe20007ffe0ff */
[----:B------:R-:W-:-:S02]  /*28b0*/  IMAD R129, R160, c[0x0][0x2c0], RZ ;  /* 0x0000b000a0817a24 */ /* 0x000fc400078e02ff */
[----:B------:R-:W4:Y:S02]  /*28c0*/  SHFL.UP PT, R130, R133, 0x8, RZ ;  /* 0x0500000085827989 */ /* 0x000f2400000e00ff */
[C---:B------:R-:W-:Y:S02]  /*28d0*/  IMAD R129, R74.reuse, c[0x0][0x2c4], R129 ;  /* 0x0000b1004a817a24 */ /* 0x040fe400078e0281 */
[----:B------:R-:W-:-:S05]  /*28e0*/  IMAD.WIDE.U32 R126, R74, c[0x0][0x2c0], R126 ;  /* 0x0000b0004a7e7a25 */ /* 0x000fca00078e007e */
[----:B------:R-:W-:Y:S02]  /*28f0*/  IADD3 R135, R129, R127, RZ ;  /* 0x0000007f81877210 */ /* 0x000fe40007ffe0ff */
[C---:B------:R-:W-:Y:S01]  /*2900*/  LEA R142, P4, R126.reuse, c[0x0][0x320], 0x3 ;  /* 0x0000c8007e8e7a11 */ /* 0x040fe200078818ff */
[C---:B0-----:R-:W-:Y:S02]  /*2910*/  FMUL.FTZ R127, R133.reuse, R128 ;  /* 0x00000080857f7220 */ /* 0x041fe40000410000 */
[C---:B--2---:R-:W-:Y:S02]  /*2920*/  FMUL.FTZ R131, R133.reuse, R132 ;  /* 0x0000008485837220 */ /* 0x044fe40000410000 */
[-C--:B---3--:R-:W-:Y:S02]  /*2930*/  FMUL.FTZ R129, R133, R134.reuse ;  /* 0x0000008685817220 */ /* 0x088fe40000410000 */
[C---:B------:R-:W-:Y:S01]  /*2940*/  FFMA.FTZ R131, R137.reuse, R134, R131 ;  /* 0x0000008689837223 */ /* 0x040fe20000010083 */
[----:B------:R-:W-:Y:S01]  /*2950*/  LEA.HI.X R134, R126, c[0x0][0x324], R135, 0x3, P4 ;  /* 0x0000c9007e867a11 */ /* 0x000fe200020f1c87 */
[-C--:B----4-:R-:W-:Y:S01]  /*2960*/  FFMA.FTZ R136, R137, R130.reuse, R127 ;  /* 0x0000008289887223 */ /* 0x090fe2000001007f */
[----:B------:R-:W-:Y:S01]  /*2970*/  ISETP.NE.AND P4, PT, R121, 0x1f, PT ;  /* 0x0000001f7900780c */ /* 0x000fe20003f85270 */
[----:B------:R-:W-:-:S02]  /*2980*/  FMUL.FTZ R130, R133, R130 ;  /* 0x0000008285827220 */ /* 0x000fc40000410000 */
[----:B------:R-:W-:Y:S01]  /*2990*/  FFMA.FTZ R132, R137, R132, -R129 ;  /* 0x0000008489847223 */ /* 0x000fe20000010881 */
[----:B------:R-:W-:Y:S01]  /*29a0*/  FSEL R138, R133, R136, !P3 ;  /* 0x00000088858a7208 */ /* 0x000fe20005800000 */
[----:B------:R-:W-:Y:S02]  /*29b0*/  @P3 FFMA.FTZ R137, R137, R128, -R130 ;  /* 0x0000008089893223 */ /* 0x000fe40000010882 */
[-C--:B------:R-:W-:Y:S02]  /*29c0*/  FMUL.FTZ R130, R54, R39.reuse ;  /* 0x0000002736827220 */ /* 0x080fe40000410000 */
[C---:B------:R-:W-:Y:S01]  /*29d0*/  FMUL.FTZ R133, R55.reuse, R39 ;  /* 0x0000002737857220 */ /* 0x040fe20000410000 */
[----:B------:R-:W-:Y:S01]  /*29e0*/  SHFL.UP PT, R144, R138, 0x10, RZ ;  /* 0x060000008a907989 */ /* 0x000fe200000e00ff */
[----:B------:R-:W-:Y:S02]  /*29f0*/  FADD.FTZ R128, R90, R90 ;  /* 0x0000005a5a807221 */ /* 0x000fe40000010000 */
[----:B------:R-:W-:-:S02]  /*2a00*/  FFMA.FTZ R139, R55, R38, R130 ;  /* 0x00000026378b7223 */ /* 0x000fc40000010082 */
[----:B------:R-:W-:Y:S02]  /*2a10*/  @P3 FADD.FTZ R140, R140, R131 ;  /* 0x000000838c8c3221 */ /* 0x000fe40000010000 */
[----:B------:R-:W-:Y:S01]  /*2a20*/  @P3 FADD.FTZ R141, R141, R132 ;  /* 0x000000848d8d3221 */ /* 0x000fe20000010000 */
[C---:B------:R-:W-:Y:S01]  /*2a30*/  LEA R126, P3, R73.reuse, R142, 0x2 ;  /* 0x0000008e497e7211 */ /* 0x040fe200078610ff */
[C---:B------:R-:W-:Y:S01]  /*2a40*/  FMUL.FTZ R132, R54.reuse, R37 ;  /* 0x0000002536847220 */ /* 0x040fe20000410000 */
[----:B------:R-:W0:Y:S01]  /*2a50*/  SHFL.UP PT, R146, R140, 0x10, RZ ;  /* 0x060000008c927989 */ /* 0x000e2200000e00ff */
[----:B------:R-:W-:Y:S01]  /*2a60*/  FFMA.FTZ R135, R54, R38, -R133 ;  /* 0x0000002636877223 */ /* 0x000fe20000010885 */
[----:B------:R-:W-:Y:S01]  /*2a70*/  LEA.HI.X R127, R73, R134, RZ, 0x2, P3 ;  /* 0x00000086497f7211 */ /* 0x000fe200018f14ff */
[----:B------:R-:W-:Y:S01]  /*2a80*/  FMUL.FTZ R133, R128, R139 ;  /* 0x0000008b80857220 */ /* 0x000fe20000410000 */
[----:B------:R-:W2:Y:S01]  /*2a90*/  SHFL.UP PT, R142, R137, 0x10, RZ ;  /* 0x06000000898e7989 */ /* 0x000ea200000e00ff */
[----:B------:R-:W-:Y:S01]  /*2aa0*/  FMUL.FTZ R131, R55, R37 ;  /* 0x0000002537837220 */ /* 0x000fe20000410000 */
[----:B------:R-:W-:Y:S01]  /*2ab0*/  ISETP.GE.AND P3, PT, R72, 0x10, PT ;  /* 0x000000104800780c */ /* 0x000fe20003f66270 */
[----:B------:R-:W-:Y:S01]  /*2ac0*/  FADD.FTZ R129, R89, R89 ;  /* 0x0000005959817221 */ /* 0x000fe20000010000 */
[----:B------:R-:W3:Y:S01]  /*2ad0*/  SHFL.UP PT, R145, R141, 0x10, RZ ;  /* 0x060000008d917989 */ /* 0x000ee200000e00ff */
        /* <DEDUP_REMOVED lines=11> */
[C---:B------:R-:W-:Y:S02]  /*2b90*/  FMUL.FTZ R136, R123.reuse, -R134 ;  /* 0x800000867b887220 */ /* 0x040fe40000410000 */
[----:B------:R-:W-:-:S02]  /*2ba0*/  FMUL.FTZ R149, R123, -R139 ;  /* 0x8000008b7b957220 */ /* 0x000fc40000410000 */
[----:B------:R-:W-:Y:S02]  /*2bb0*/  FFMA.FTZ R147, R122, R139, -R136 ;  /* 0x0000008b7a937223 */ /* 0x000fe40000010888 */
[-C--:B------:R-:W-:Y:S02]  /*2bc0*/  FMUL.FTZ R139, R55, R35.reuse ;  /* 0x00000023378b7220 */ /* 0x080fe40000410000 */
[----:B------:R-:W-:Y:S02]  /*2bd0*/  FMUL.FTZ R132, R54, R35 ;  /* 0x0000002336847220 */ /* 0x000fe40000410000 */
[----:B------:R-:W-:Y:S02]  /*2be0*/  FADD.FTZ R136, R88, R88 ;  /* 0x0000005858887221 */ /* 0x000fe40000010000 */
[----:B------:R-:W-:Y:S02]  /*2bf0*/  FFMA.FTZ R139, R54, R34, -R139 ;  /* 0x00000022368b7223 */ /* 0x000fe4000001088b */
[----:B------:R-:W-:-:S04]  /*2c00*/  IMAD.WIDE R126, R143, 0x4, R126 ;  /* 0x000000048f7e7825 */ /* 0x000fc800078e027e */
[----:B------:R-:W-:Y:S02]  /*2c10*/  FFMA.FTZ R143, R55, R34, R132 ;  /* 0x00000022378f7223 */ /* 0x000fe40000010084 */
[----:B------:R-:W-:Y:S02]  /*2c20*/  FFMA.FTZ R149, R122, R134, R149 ;  /* 0x000000867a957223 */ /* 0x000fe40000010095 */
[----:B0-----:R-:W-:Y:S02]  /*2c30*/  FMUL.FTZ R148, R138, R146 ;  /* 0x000000928a947220 */ /* 0x001fe40000410000 */
[----:B------:R-:W-:Y:S02]  /*2c40*/  FMUL.FTZ R134, R136, R139 ;  /* 0x0000008b88867220 */ /* 0x000fe40000410000 */
[----:B--2---:R-:W-:Y:S02]  /*2c50*/  FMUL.FTZ R139, R138, R142 ;  /* 0x0000008e8a8b7220 */ /* 0x004fe40000410000 */
[----:B------:R-:W-:-:S02]  /*2c60*/  FMUL.FTZ R132, R136, R143 ;  /* 0x0000008f88847220 */ /* 0x000fc40000410000 */
[CC--:B---3--:R-:W-:Y:S02]  /*2c70*/  FFMA.FTZ R148, R137.reuse, R145.reuse, -R148 ;  /* 0x0000009189947223 */ /* 0x0c8fe40000010894 */
[----:B------:R-:W-:Y:S02]  /*2c80*/  FMUL.FTZ R145, R138, R145 ;  /* 0x000000918a917220 */ /* 0x000fe40000410000 */
[C---:B------:R-:W-:Y:S02]  /*2c90*/  FFMA.FTZ R139, R137.reuse, R144, R139 ;  /* 0x00000090898b7223 */ /* 0x040fe4000001008b */
[----:B------:R-:W-:Y:S02]  /*2ca0*/  FADD.FTZ R149, -R132, R149 ;  /* 0x0000009584957221 */ /* 0x000fe40000010100 */
[----:B------:R-:W-:Y:S01]  /*2cb0*/  FFMA.FTZ R145, R137, R146, R145 ;  /* 0x0000009289917223 */ /* 0x000fe20000010091 */
[----:B------:R-:W-:Y:S01]  /*2cc0*/  FSEL R146, R138, R139, !P3 ;  /* 0x0000008b8a927208 */ /* 0x000fe20005800000 */
[----:B------:R-:W-:-:S02]  /*2cd0*/  FADD.FTZ R147, R134, R147 ;  /* 0x0000009386937221 */ /* 0x000fc40000010000 */
[----:B------:R-:W-:Y:S02]  /*2ce0*/  FMUL.FTZ R150, R120, -R149 ;  /* 0x8000009578967220 */ /* 0x000fe40000410000 */
[----:B------:R-:W-:Y:S01]  /*2cf0*/  FMUL.FTZ R144, R138, R144 ;  /* 0x000000908a907220 */ /* 0x000fe20000410000 */
[----:B------:R-:W-:Y:S01]  /*2d00*/  SHFL.UP PT, R146, R146, 0x1, RZ ;  /* 0x0420000092927989 */ /* 0x000fe200000e00ff */
[-C--:B------:R-:W-:Y:S02]  /*2d10*/  FFMA.FTZ R150, R119, R147.reuse, -R150 ;  /* 0x0000009377967223 */ /* 0x080fe40000010896 */
[----:B------:R-:W-:Y:S02]  /*2d20*/  FMUL.FTZ R138, R120, -R147 ;  /* 0x80000093788a7220 */ /* 0x000fe40000410000 */
[----:B------:R-:W-:Y:S01]  /*2d30*/  @P3 FFMA.FTZ R137, R137, R142, -R144 ;  /* 0x0000008e89893223 */ /* 0x000fe20000010890 */
[----:B------:R0:W2:Y:S01]  /*2d40*/  SHFL.IDX PT, R147, R57, RZ, 0x1f ;  /* 0x00001fff39937589 */ /* 0x0000a200000e0000 */
[----:B------:R-:W-:Y:S01]  /*2d50*/  @P3 FADD.FTZ R141, R141, R148 ;  /* 0x000000948d8d3221 */ /* 0x000fe20000010000 */
[----:B------:R-:W-:Y:S01]  /*2d60*/  SHF.L.U64.HI R144, R107, 0x2, R106 ;  /* 0x000000026b907819 */ /* 0x000fe2000001026a */
[----:B------:R-:W-:Y:S01]  /*2d70*/  @P3 FADD.FTZ R140, R140, R145 ;  /* 0x000000918c8c3221 */ /* 0x000fe20000010000 */
[----:B------:R3:W4:Y:S01]  /*2d80*/  SHFL.UP PT, R142, R137, 0x1, RZ ;  /* 0x04200000898e7989 */ /* 0x00072200000e00ff */
[----:B------:R-:W-:Y:S01]  /*2d90*/  FFMA.FTZ R149, R119, R149, R138 ;  /* 0x0000009577957223 */ /* 0x000fe2000001008a */
[----:B------:R-:W-:Y:S01]  /*2da0*/  ISETP.GT.U32.AND P3, PT, R121, 0xf, PT ;  /* 0x0000000f7900780c */ /* 0x000fe20003f64070 */
[-C--:B------:R-:W-:Y:S01]  /*2db0*/  FMUL.FTZ R138, R54, R33.reuse ;  /* 0x00000021368a7220 */ /* 0x080fe20000410000 */
[----:B------:R-:W1:Y:S01]  /*2dc0*/  SHFL.UP PT, R141, R141, 0x1, RZ ;  /* 0x042000008d8d7989 */ /* 0x000e6200000e00ff */
[----:B------:R-:W-:Y:S01]  /*2dd0*/  FMUL.FTZ R143, R55, R33 ;  /* 0x00000021378f7220 */ /* 0x000fe20000410000 */
[----:B0-----:R-:W-:Y:S01]  /*2de0*/  SHF.L.U32 R57, R107, 0x2, RZ ;  /* 0x000000026b397819 */ /* 0x001fe200000006ff */
[----:B------:R-:W-:Y:S01]  /*2df0*/  FADD.FTZ R139, R87, R87 ;  /* 0x00000057578b7221 */ /* 0x000fe20000010000 */
[----:B------:R-:W0:Y:S01]  /*2e00*/  SHFL.UP PT, R140, R140, 0x1, RZ ;  /* 0x042000008c8c7989 */ /* 0x000e2200000e00ff */
[----:B------:R-:W-:-:S02]  /*2e10*/  FFMA.FTZ R138, R55, R32, R138 ;  /* 0x00000020378a7223 */ /* 0x000fc4000001008a */
[----:B------:R-:W-:Y:S02]  /*2e20*/  FFMA.FTZ R56, R54, R32, -R143 ;  /* 0x0000002036387223 */ /* 0x000fe4000001088f */
[C---:B------:R-:W-:Y:S02]  /*2e30*/  FMUL.FTZ R138, R139.reuse, R138 ;  /* 0x0000008a8b8a7220 */ /* 0x040fe40000410000 */
[----:B------:R-:W-:Y:S02]  /*2e40*/  IMAD R144, R144, c[0x0][0x2d0], RZ ;  /* 0x0000b40090907a24 */ /* 0x000fe400078e02ff */
[----:B---3--:R-:W-:Y:S02]  /*2e50*/  FMUL.FTZ R137, R139, R56 ;  /* 0x000000388b897220 */ /* 0x008fe40000410000 */
[----:B------:R-:W-:Y:S02]  /*2e60*/  FADD.FTZ R149, -R138, R149 ;  /* 0x000000958a957221 */ /* 0x000fe40000010100 */
[----:B------:R-:W-:-:S02]  /*2e70*/  IMAD R145, R57, c[0x0][0x2d4], R144 ;  /* 0x0000b50039917a24 */ /* 0x000fc400078e0290 */
[----:B------:R-:W-:-:S04]  /*2e80*/  IMAD.WIDE.U32 R56, R57, c[0x0][0x2d0], R126 ;  /* 0x0000b40039387a25 */ /* 0x000fc800078e007e */
[----:B------:R-:W-:Y:S01]  /*2e90*/  FADD.FTZ R150, R137, R150 ;  /* 0x0000009689967221 */ /* 0x000fe20000010000 */
[----:B------:R-:W-:Y:S01]  /*2ea0*/  IADD3 R57, R57, R145, RZ ;  /* 0x0000009139397210 */ /* 0x000fe20007ffe0ff */
[----:B--2---:R-:W-:Y:S02]  /*2eb0*/  FMUL.FTZ R126, R146, R147 ;  /* 0x00000093927e7220 */ /* 0x004fe40000410000 */
[----:B------:R-:W-:Y:S02]  /*2ec0*/  FMUL.FTZ R127, R118, -R149 ;  /* 0x80000095767f7220 */ /* 0x000fe40000410000 */
[----:B------:R-:W-:Y:S02]  /*2ed0*/  FMUL.FTZ R146, R146, R151 ;  /* 0x0000009792927220 */ /* 0x000fe40000410000 */
[-C--:B------:R-:W-:Y:S02]  /*2ee0*/  FMUL.FTZ R148, R118, -R150.reuse ;  /* 0x8000009676947220 */ /* 0x080fe40000410000 */
[----:B------:R-:W-:-:S02]  /*2ef0*/  FFMA.FTZ R150, R117, R150, -R127 ;  /* 0x0000009675967223 */ /* 0x000fc4000001087f */
[C---:B----4-:R-:W-:Y:S02]  /*2f00*/  FFMA.FTZ R144, R142.reuse, R151, -R126 ;  /* 0x000000978e907223 */ /* 0x050fe4000001087e */
[----:B------:R-:W-:Y:S02]  /*2f10*/  FFMA.FTZ R143, R142, R147, R146 ;  /* 0x000000938e8f7223 */ /* 0x000fe40000010092 */
[-C--:B------:R-:W-:Y:S02]  /*2f20*/  FMUL.FTZ R127, R55, R31.reuse ;  /* 0x0000001f377f7220 */ /* 0x080fe40000410000 */
[----:B------:R-:W-:Y:S02]  /*2f30*/  FMUL.FTZ R126, R54, R31 ;  /* 0x0000001f367e7220 */ /* 0x000fe40000410000 */
[----:B-1----:R-:W-:Y:S02]  /*2f40*/  @P2 FADD.FTZ R151, R141, R144 ;  /* 0x000000908d972221 */ /* 0x002fe40000010000 */
[----:B0-----:R-:W-:Y:S01]  /*2f50*/  @P2 FADD.FTZ R147, R140, R143 ;  /* 0x0000008f8c932221 */ /* 0x001fe20000010000 */
[----:B------:R-:W-:Y:S01]  /*2f60*/  ISETP.GT.U32.AND P2, PT, R121, 0x17, PT ;  /* 0x000000177900780c */ /* 0x000fe20003f44070 */
[----:B------:R-:W-:-:S02]  /*2f70*/  FADD.FTZ R141, R86, R86 ;  /* 0x00000056568d7221 */ /* 0x000fc40000010000 */
[-C--:B------:R-:W-:Y:S02]  /*2f80*/  FFMA.FTZ R140, R54, R30.reuse, -R127 ;  /* 0x0000001e368c7223 */ /* 0x080fe4000001087f */
[----:B------:R-:W-:Y:S02]  /*2f90*/  FFMA.FTZ R126, R55, R30, R126 ;  /* 0x0000001e377e7223 */ /* 0x000fe4000001007e */
[----:B------:R-:W-:Y:S02]  /*2fa0*/  FMUL.FTZ R127, R141, R140 ;  /* 0x0000008c8d7f7220 */ /* 0x000fe40000410000 */
[----:B------:R-:W-:Y:S02]  /*2fb0*/  FFMA.FTZ R149, R117, R149, R148 ;  /* 0x0000009575957223 */ /* 0x000fe40000010094 */
[----:B------:R-:W-:Y:S02]  /*2fc0*/  FMUL.FTZ R126, R141, R126 ;  /* 0x0000007e8d7e7220 */ /* 0x000fe40000410000 */
[----:B------:R-:W-:-:S02]  /*2fd0*/  FADD.FTZ R150, R127, R150 ;  /* 0x000000967f967221 */ /* 0x000fc40000010000 */
[----:B------:R-:W-:Y:S02]  /*2fe0*/  FADD.FTZ R149, -R126, R149 ;  /* 0x000000957e957221 */ /* 0x000fe40000010100 */
[C---:B------:R-:W-:Y:S02]  /*2ff0*/  FMUL.FTZ R142, R116.reuse, -R150 ;  /* 0x80000096748e7220 */ /* 0x040fe40000410000 */
[----:B------:R-:W-:Y:S02]  /*3000*/  FMUL.FTZ R121, R125, R53 ;  /* 0x000000357d797220 */ /* 0x000fe40000410000 */
[-C--:B------:R-:W-:Y:S02]  /*3010*/  FMUL.FTZ R140, R116, -R149.reuse ;  /* 0x80000095748c7220 */ /* 0x080fe40000410000 */
[----:B------:R-:W-:Y:S02]  /*3020*/  FFMA.FTZ R148, R115, R149, R142 ;  /* 0x0000009573947223 */ /* 0x000fe4000001008e */
[----:B------:R-:W-:-:S02]  /*3030*/  FMUL.FTZ R143, R125, -R52 ;  /* 0x800000347d8f7220 */ /* 0x000fc40000410000 */
[----:B------:R-:W-:Y:S02]  /*3040*/  FFMA.FTZ R142, R124, R52, -R121 ;  /* 0x000000347c8e7223 */ /* 0x000fe40000010879 */
[----:B------:R-:W-:Y:S02]  /*3050*/  FFMA.FTZ R155, R115, R150, -R140 ;  /* 0x00000096739b7223 */ /* 0x000fe4000001088c */
[-C--:B------:R-:W-:Y:S02]  /*3060*/  FMUL.FTZ R140, R54, R29.reuse ;  /* 0x0000001d368c7220 */ /* 0x080fe40000410000 */
[----:B------:R-:W-:Y:S02]  /*3070*/  FMUL.FTZ R121, R55, R29 ;  /* 0x0000001d37797220 */ /* 0x000fe40000410000 */
[----:B------:R-:W-:Y:S02]  /*3080*/  FFMA.FTZ R146, R124, -R53, R143 ;  /* 0x800000357c927223 */ /* 0x000fe4000001008f */
[----:B------:R-:W-:-:S02]  /*3090*/  FMUL.FTZ R153, R123, -R142 ;  /* 0x8000008e7b997220 */ /* 0x000fc40000410000 */
[----:B------:R-:W-:Y:S02]  /*30a0*/  FADD.FTZ R144, R85, R85 ;  /* 0x0000005555907221 */ /* 0x000fe40000010000 */
[-C--:B------:R-:W-:Y:S02]  /*30b0*/  FFMA.FTZ R145, R55, R28.reuse, R140 ;  /* 0x0000001c37917223 */ /* 0x080fe4000001008c */
[----:B------:R-:W-:Y:S02]  /*30c0*/  FFMA.FTZ R143, R54, R28, -R121 ;  /* 0x0000001c368f7223 */ /* 0x000fe40000010879 */
[-C--:B------:R-:W-:Y:S02]  /*30d0*/  FMUL.FTZ R149, R123, -R146.reuse ;  /* 0x800000927b957220 */ /* 0x080fe40000410000 */
[----:B------:R-:W-:Y:S02]  /*30e0*/  FFMA.FTZ R153, R122, R146, R153 ;  /* 0x000000927a997223 */ /* 0x000fe40000010099 */
[----:B------:R-:W-:-:S02]  /*30f0*/  FMUL.FTZ R121, R144, R145 ;  /* 0x0000009190797220 */ /* 0x000fc40000410000 */
[----:B------:R-:W-:Y:S02]  /*3100*/  FMUL.FTZ R140, R144, R143 ;  /* 0x0000008f908c7220 */ /* 0x000fe40000410000 */
[----:B------:R-:W-:Y:S02]  /*3110*/  FFMA.FTZ R149, R122, R142, -R149 ;  /* 0x0000008e7a957223 */ /* 0x000fe40000010895 */
[----:B------:R-:W-:Y:S02]  /*3120*/  FMUL.FTZ R142, R120, -R153 ;  /* 0x80000099788e7220 */ /* 0x000fe40000410000 */
[----:B------:R-:W-:Y:S02]  /*3130*/  FADD.FTZ R150, -R121, R148 ;  /* 0x0000009479967221 */ /* 0x000fe40000010100 */
[----:B------:R-:W-:Y:S02]  /*3140*/  FADD.FTZ R148, R140, R155 ;  /* 0x0000009b8c947221 */ /* 0x000fe40000010000 */
[----:B------:R-:W-:-:S02]  /*3150*/  FMUL.FTZ R146, R120, -R149 ;  /* 0x8000009578927220 */ /* 0x000fc40000410000 */
[----:B------:R-:W-:Y:S02]  /*3160*/  FFMA.FTZ R149, R119, R149, -R142 ;  /* 0x0000009577957223 */ /* 0x000fe4000001088e */
[C---:B------:R-:W-:Y:S02]  /*3170*/  FMUL.FTZ R142, R113.reuse, -R150 ;  /* 0x80000096718e7220 */ /* 0x040fe40000410000 */
[-C--:B------:R-:W-:Y:S02]  /*3180*/  FMUL.FTZ R145, R113, -R148.reuse ;  /* 0x8000009471917220 */ /* 0x080fe40000410000 */
[----:B------:R-:W-:Y:S02]  /*3190*/  FFMA.FTZ R146, R119, R153, R146 ;  /* 0x0000009977927223 */ /* 0x000fe40000010092 */
[----:B------:R-:W-:Y:S02]  /*31a0*/  FMUL.FTZ R143, R118, -R149 ;  /* 0x80000095768f7220 */ /* 0x000fe40000410000 */
[----:B------:R-:W-:-:S02]  /*31b0*/  FFMA.FTZ R152, R111, R148, -R142 ;  /* 0x000000946f987223 */ /* 0x000fc4000001088e */
[----:B------:R-:W-:Y:S02]  /*31c0*/  FFMA.FTZ R153, R111, R150, R145 ;  /* 0x000000966f997223 */ /* 0x000fe40000010091 */
[-C--:B------:R-:W-:Y:S02]  /*31d0*/  FMUL.FTZ R142, R54, R43.reuse ;  /* 0x0000002b368e7220 */ /* 0x080fe40000410000 */
[-C--:B------:R-:W-:Y:S02]  /*31e0*/  FFMA.FTZ R145, R117, R146.reuse, R143 ;  /* 0x0000009275917223 */ /* 0x080fe4000001008f */
[----:B------:R-:W-:Y:S02]  /*31f0*/  FMUL.FTZ R146, R118, -R146 ;  /* 0x8000009276927220 */ /* 0x000fe40000410000 */
[C---:B------:R-:W-:Y:S02]  /*3200*/  FMUL.FTZ R143, R55.reuse, R43 ;  /* 0x0000002b378f7220 */ /* 0x040fe40000410000 */
[----:B------:R-:W-:-:S02]  /*3210*/  FFMA.FTZ R142, R55, R42, R142 ;  /* 0x0000002a378e7223 */ /* 0x000fc4000001008e */
[----:B------:R-:W-:Y:S02]  /*3220*/  FFMA.FTZ R149, R117, R149, -R146 ;  /* 0x0000009575957223 */ /* 0x000fe40000010892 */
[----:B------:R-:W-:Y:S02]  /*3230*/  FMUL.FTZ R148, R116, -R145 ;  /* 0x8000009174947220 */ /* 0x000fe40000410000 */
[----:B------:R-:W-:Y:S02]  /*3240*/  FFMA.FTZ R146, R54, R42, -R143 ;  /* 0x0000002a36927223 */ /* 0x000fe4000001088f */
[----:B------:R-:W-:Y:S02]  /*3250*/  FMUL.FTZ R142, R157, R142 ;  /* 0x0000008e9d8e7220 */ /* 0x000fe40000410000 */
[-C--:B------:R-:W-:Y:S02]  /*3260*/  FMUL.FTZ R150, R116, -R149.reuse ;  /* 0x8000009574967220 */ /* 0x080fe40000410000 */
[----:B------:R-:W-:-:S02]  /*3270*/  FFMA.FTZ R148, R115, R149, -R148 ;  /* 0x0000009573947223 */ /* 0x000fc40000010894 */
[----:B------:R-:W-:Y:S02]  /*3280*/  FMUL.FTZ R143, R157, R146 ;  /* 0x000000929d8f7220 */ /* 0x000fe40000410000 */
[----:B------:R-:W-:Y:S02]  /*3290*/  FADD.FTZ R155, -R142, R153 ;  /* 0x000000998e9b7221 */ /* 0x000fe40000010100 */
[----:B------:R-:W-:Y:S02]  /*32a0*/  FFMA.FTZ R150, R115, R145, R150 ;  /* 0x0000009173967223 */ /* 0x000fe40000010096 */
[----:B------:R-:W-:Y:S02]  /*32b0*/  FMUL.FTZ R146, R113, -R148 ;  /* 0x8000009471927220 */ /* 0x000fe40000410000 */
[----:B------:R-:W-:Y:S02]  /*32c0*/  FADD.FTZ R149, R143, R152 ;  /* 0x000000988f957221 */ /* 0x000fe40000010000 */
[----:B------:R-:W-:-:S02]  /*32d0*/  FMUL.FTZ R152, R112, -R155 ;  /* 0x8000009b70987220 */ /* 0x000fc40000410000 */
[-C--:B------:R-:W-:Y:S02]  /*32e0*/  FMUL.FTZ R145, R113, -R150.reuse ;  /* 0x8000009671917220 */ /* 0x080fe40000410000 */
[C---:B------:R-:W-:Y:S02]  /*32f0*/  FFMA.FTZ R153, R111.reuse, R150, R146 ;  /* 0x000000966f997223 */ /* 0x040fe40000010092 */
[-C--:B------:R-:W-:Y:S02]  /*3300*/  FMUL.FTZ R146, R112, -R149.reuse ;  /* 0x8000009570927220 */ /* 0x080fe40000410000 */
[----:B------:R-:W-:Y:S02]  /*3310*/  FFMA.FTZ R158, R114, R149, -R152 ;  /* 0x00000095729e7223 */ /* 0x000fe40000010898 */
[----:B------:R-:W-:Y:S02]  /*3320*/  FFMA.FTZ R149, R111, R148, -R145 ;  /* 0x000000946f957223 */ /* 0x000fe40000010891 */
[----:B------:R-:W-:-:S02]  /*3330*/  FMUL.FTZ R148, R112, -R153 ;  /* 0x8000009970947220 */ /* 0x000fc40000410000 */
[----:B------:R-:W-:Y:S02]  /*3340*/  FFMA.FTZ R155, R114, R155, R146 ;  /* 0x0000009b729b7223 */ /* 0x000fe40000010092 */
[CC--:B------:R-:W-:Y:S02]  /*3350*/  FMUL.FTZ R145, R55.reuse, R41.reuse ;  /* 0x0000002937917220 */ /* 0x0c0fe40000410000 */
[----:B------:R-:W-:Y:S02]  /*3360*/  FMUL.FTZ R146, R54, R41 ;  /* 0x0000002936927220 */ /* 0x000fe40000410000 */
[-C--:B------:R-:W-:Y:S02]  /*3370*/  FFMA.FTZ R148, R114, R149.reuse, -R148 ;  /* 0x0000009572947223 */ /* 0x080fe40000010894 */
[----:B------:R-:W-:Y:S02]  /*3380*/  FMUL.FTZ R152, R112, -R149 ;  /* 0x8000009570987220 */ /* 0x000fe40000410000 */
[-C--:B------:R-:W-:Y:S01]  /*3390*/  FFMA.FTZ R145, R54, R40.reuse, -R145 ;  /* 0x0000002836917223 */ /* 0x080fe20000010891 */
[----:B------:R0:W1:Y:S01]  /*33a0*/  SHFL.DOWN PT, R159, R148, 0x1, 0x1f ;  /* 0x08201f00949f7f89 */ /* 0x00006200000e0000 */
[----:B------:R-:W-:-:S02]  /*33b0*/  FFMA.FTZ R149, R55, R40, R146 ;  /* 0x0000002837957223 */ /* 0x000fc40000010092 */
[C---:B------:R-:W-:Y:S02]  /*33c0*/  FMUL.FTZ R150, R59.reuse, R147 ;  /* 0x000000933b967220 */ /* 0x040fe40000410000 */
        /* <DEDUP_REMOVED lines=12> */
[C---:B-1--4-:R-:W-:Y:S02]  /*3490*/  FMUL.FTZ R149, R152.reuse, R163 ;  /* 0x000000a398957220 */ /* 0x052fe40000410000 */
[C---:B--2---:R-:W-:Y:S02]  /*34a0*/  FMUL.FTZ R147, R152.reuse, R161 ;  /* 0x000000a198937220 */ /* 0x044fe40000410000 */
[-C--:B---3--:R-:W-:Y:S02]  /*34b0*/  FMUL.FTZ R155, R152, R153.reuse ;  /* 0x00000099989b7220 */ /* 0x088fe40000410000 */
[----:B------:R-:W-:-:S02]  /*34c0*/  FFMA.FTZ R153, R148, R153, -R149 ;  /* 0x0000009994997223 */ /* 0x000fc40000010895 */
[-C--:B------:R-:W-:Y:S02]  /*34d0*/  FMUL.FTZ R149, R152, R159.reuse ;  /* 0x0000009f98957220 */ /* 0x080fe40000410000 */
[C---:B------:R-:W-:Y:S02]  /*34e0*/  FFMA.FTZ R147, R148.reuse, R159, -R147 ;  /* 0x0000009f94937223 */ /* 0x040fe40000010893 */
[C---:B------:R-:W-:Y:S02]  /*34f0*/  FFMA.FTZ R58, R148.reuse, R163, R155 ;  /* 0x000000a3943a7223 */ /* 0x040fe4000001009b */
[----:B0-----:R-:W-:Y:S01]  /*3500*/  FFMA.FTZ R152, R148, R161, R149 ;  /* 0x000000a194987223 */ /* 0x001fe20000010095 */
[----:B------:R-:W-:Y:S01]  /*3510*/  MOV R148, R147 ;  /* 0x0000009300947202 */ /* 0x000fe20000000f00 */
[----:B------:R-:W-:Y:S02]  /*3520*/  FADD.FTZ R150, R150, R153 ;  /* 0x0000009996967221 */ /* 0x000fe40000010000 */
[----:B------:R-:W-:-:S02]  /*3530*/  FADD.FTZ R151, R151, R58 ;  /* 0x0000003a97977221 */ /* 0x000fc40000010000 */
.L_x_12286:
[----:B-1----:R-:W-:Y:S05]  /*3540*/  BSYNC B0 ;  /* 0x0000000000007941 */ /* 0x002fea0003800000 */
.L_x_12285:
[----:B------:R-:W-:Y:S01]  /*3550*/  FADD.FTZ R59, RZ, R59 ;  /* 0x0000003bff3b7221 */ /* 0x000fe20000010000 */
[----:B------:R1:W0:Y:S01]  /*3560*/  SHFL.DOWN PT, R159, R148, 0x2, 0x1f ;  /* 0x08401f00949f7f89 */ /* 0x00022200000e0000 */
[----:B------:R-:W-:Y:S01]  /*3570*/  FADD.FTZ R149, R105, R154 ;  /* 0x0000009a69957221 */ /* 0x000fe20000010000 */
[----:B------:R-:W-:Y:S01]  /*3580*/  BSSY B0, `(.L_x_12287) ;  /* 0x0000012000007945 */ /* 0x000fe20003800000 */
[C---:B------:R-:W-:Y:S01]  /*3590*/  FMUL.FTZ R154, R41.reuse, R59 ;  /* 0x0000003b299a7220 */ /* 0x040fe20000410000 */
[----:B--2---:R1:W2:Y:S01]  /*35a0*/  SHFL.DOWN PT, R161, R152, 0x2, 0x1f ;  /* 0x08401f0098a17f89 */ /* 0x0042a200000e0000 */
[----:B------:R-:W-:-:S03]  /*35b0*/  FMUL.FTZ R158, R41, R149 ;  /* 0x00000095299e7220 */ /* 0x000fc60000410000 */
[----:B---3--:R1:W3:Y:S04]  /*35c0*/  SHFL.DOWN PT, R153, R150, 0x2, 0x1f ;  /* 0x08401f0096997f89 */ /* 0x0082e800000e0000 */
[----:B----4-:R1:W4:Y:S01]  /*35d0*/  SHFL.DOWN PT, R163, R151, 0x2, 0x1f ;  /* 0x08401f0097a37f89 */ /* 0x01032200000e0000 */
[----:B------:R-:W-:Y:S05]  /*35e0*/  @P5 BRA `(.L_x_12288) ;  /* 0x000000b000005947 */ /* 0x000fea0003800000 */
[C---:B----4-:R-:W-:Y:S02]  /*35f0*/  FMUL.FTZ R147, R152.reuse, R163 ;  /* 0x000000a398937220 */ /* 0x050fe40000410000 */
[C---:B--2---:R-:W-:Y:S02]  /*3600*/  FMUL.FTZ R41, R152.reuse, R161 ;  /* 0x000000a198297220 */ /* 0x044fe40000410000 */
[-C--:B---3--:R-:W-:Y:S02]  /*3610*/  FMUL.FTZ R155, R152, R153.reuse ;  /* 0x00000099989b7220 */ /* 0x088fe40000410000 */
[----:B------:R-:W-:-:S02]  /*3620*/  FFMA.FTZ R153, R148, R153, -R147 ;  /* 0x0000009994997223 */ /* 0x000fc40000010893 */
[-C--:B0-----:R-:W-:Y:S02]  /*3630*/  FMUL.FTZ R147, R152, R159.reuse ;  /* 0x0000009f98937220 */ /* 0x081fe40000410000 */
[C---:B------:R-:W-:Y:S02]  /*3640*/  FFMA.FTZ R41, R148.reuse, R159, -R41 ;  /* 0x0000009f94297223 */ /* 0x040fe40000010829 */
[C---:B------:R-:W-:Y:S02]  /*3650*/  FFMA.FTZ R58, R148.reuse, R163, R155 ;  /* 0x000000a3943a7223 */ /* 0x040fe4000001009b */
[----:B-1----:R-:W-:Y:S01]  /*3660*/  FFMA.FTZ R152, R148, R161, R147 ;  /* 0x000000a194987223 */ /* 0x002fe20000010093 */
[----:B------:R-:W-:Y:S01]  /*3670*/  MOV R148, R41 ;  /* 0x0000002900947202 */ /* 0x000fe20000000f00 */
[----:B------:R-:W-:Y:S02]  /*3680*/  FADD.FTZ R150, R150, R153 ;  /* 0x0000009996967221 */ /* 0x000fe40000010000 */
[----:B------:R-:W-:-:S02]  /*3690*/  FADD.FTZ R151, R151, R58 ;  /* 0x0000003a97977221 */ /* 0x000fc40000010000 */
.L_x_12288:
[----:B------:R-:W-:Y:S05]  /*36a0*/  BSYNC B0 ;  /* 0x0000000000007941 */ /* 0x000fea0003800000 */
.L_x_12287:
[C---:B------:R-:W-:Y:S01]  /*36b0*/  FFMA.FTZ R147, R40.reuse, R149, -R154 ;  /* 0x0000009528937223 */ /* 0x040fe2000001089a */
[----:B----4-:R4:W1:Y:S01]  /*36c0*/  SHFL.DOWN PT, R163, R148, 0x4, 0x1f ;  /* 0x08801f0094a37f89 */ /* 0x01086200000e0000 */
[-C--:B---3--:R-:W-:Y:S01]  /*36d0*/  FFMA.FTZ R153, R40, R59.reuse, R158 ;  /* 0x0000003b28997223 */ /* 0x088fe2000001009e */
[----:B------:R-:W-:Y:S01]  /*36e0*/  BSSY B0, `(.L_x_12289) ;  /* 0x0000020000007945 */ /* 0x000fe20003800000 */
[C---:B------:R-:W-:Y:S01]  /*36f0*/  FMUL.FTZ R40, R112.reuse, R59 ;  /* 0x0000003b70287220 */ /* 0x040fe20000410000 */
[----:B------:R4:W3:Y:S01]  /*3700*/  SHFL.DOWN PT, R165, R152, 0x4, 0x1f ;  /* 0x08801f0098a57f89 */ /* 0x0008e200000e0000 */
[----:B------:R-:W-:-:S02]  /*3710*/  FMUL.FTZ R58, R112, R149 ;  /* 0x00000095703a7220 */ /* 0x000fc40000410000 */
[CC--:B------:R-:W-:Y:S01]  /*3720*/  FMUL.FTZ R154, R55.reuse, R59.reuse ;  /* 0x0000003b379a7220 */ /* 0x0c0fe20000410000 */
[----:B------:R4:W2:Y:S01]  /*3730*/  SHFL.DOWN PT, R167, R151, 0x4, 0x1f ;  /* 0x08801f0097a77f89 */ /* 0x0008a200000e0000 */
[----:B------:R-:W-:Y:S02]  /*3740*/  FMUL.FTZ R158, R54, R59 ;  /* 0x0000003b369e7220 */ /* 0x000fe40000410000 */
[C---:B------:R-:W-:Y:S02]  /*3750*/  FFMA.FTZ R41, R114.reuse, R149, -R40 ;  /* 0x0000009572297223 */ /* 0x040fe40000010828 */
[----:B------:R-:W-:Y:S02]  /*3760*/  FFMA.FTZ R58, R114, R59, R58 ;  /* 0x0000003b723a7223 */ /* 0x000fe4000001003a */
[-C--:B------:R-:W-:Y:S02]  /*3770*/  FFMA.FTZ R155, R54, R149.reuse, -R154 ;  /* 0x00000095369b7223 */ /* 0x080fe4000001089a */
[----:B0-----:R-:W-:-:S02]  /*3780*/  FFMA.FTZ R159, R55, R149, R158 ;  /* 0x00000095379f7223 */ /* 0x001fc4000001009e */
[----:B------:R-:W-:Y:S02]  /*3790*/  FFMA.FTZ R158, R156, R147, RZ ;  /* 0x000000939c9e7223 */ /* 0x000fe400000100ff */
[----:B------:R-:W-:Y:S01]  /*37a0*/  FADD.FTZ R58, RZ, R58 ;  /* 0x0000003aff3a7221 */ /* 0x000fe20000010000 */
[----:B------:R4:W0:Y:S01]  /*37b0*/  SHFL.DOWN PT, R147, R150, 0x4, 0x1f ;  /* 0x08801f0096937f89 */ /* 0x00082200000e0000 */
[----:B------:R-:W-:Y:S02]  /*37c0*/  FADD.FTZ R154, R104, R41 ;  /* 0x00000029689a7221 */ /* 0x000fe40000010000 */
[C---:B------:R-:W-:Y:S02]  /*37d0*/  FFMA.FTZ R162, -R156.reuse, R153, RZ ;  /* 0x000000999ca27223 */ /* 0x040fe400000101ff */
[C---:B------:R-:W-:Y:S02]  /*37e0*/  FMUL.FTZ R155, R156.reuse, R155 ;  /* 0x0000009b9c9b7220 */ /* 0x040fe40000410000 */
[----:B------:R-:W-:-:S02]  /*37f0*/  FFMA.FTZ R156, -R156, R159, -RZ ;  /* 0x0000009f9c9c7223 */ /* 0x000fc400000109ff */
[C---:B------:R-:W-:Y:S02]  /*3800*/  FMUL.FTZ R159, R43.reuse, R58 ;  /* 0x0000003a2b9f7220 */ /* 0x040fe40000410000 */
[----:B--2---:R-:W-:Y:S01]  /*3810*/  FMUL.FTZ R161, R43, R154 ;  /* 0x0000009a2ba17220 */ /* 0x004fe20000410000 */
[----:B------:R-:W-:Y:S05]  /*3820*/  @P6 BRA `(.L_x_12290) ;  /* 0x000000b000006947 */ /* 0x000fea0003800000 */
[C---:B-1-34-:R-:W-:Y:S02]  /*3830*/  FMUL.FTZ R43, R152.reuse, R167 ;  /* 0x000000a7982b7220 */ /* 0x05afe40000410000 */
[C---:B------:R-:W-:Y:S02]  /*3840*/  FMUL.FTZ R41, R152.reuse, R165 ;  /* 0x000000a598297220 */ /* 0x040fe40000410000 */
[-C--:B0-----:R-:W-:Y:S02]  /*3850*/  FMUL.FTZ R153, R152, R147.reuse ;  /* 0x0000009398997220 */ /* 0x081fe40000410000 */
        /* <DEDUP_REMOVED lines=8> */
.L_x_12290:
[----:B-1-34-:R-:W-:Y:S05]  /*38e0*/  BSYNC B0 ;  /* 0x0000000000007941 */ /* 0x01afea0003800000 */
.L_x_12289:
[C---:B------:R-:W-:Y:S01]  /*38f0*/  FMUL.FTZ R41, R113.reuse, R154 ;  /* 0x0000009a71297220 */ /* 0x040fe20000410000 */
[----:B------:R1:W2:Y:S01]  /*3900*/  SHFL.DOWN PT, R169, R148, 0x8, 0x1f ;  /* 0x09001f0094a97f89 */ /* 0x0002a200000e0000 */
[-C--:B------:R-:W-:Y:S01]  /*3910*/  FMUL.FTZ R40, R113, R58.reuse ;  /* 0x0000003a71287220 */ /* 0x080fe20000410000 */
[----:B------:R-:W-:Y:S01]  /*3920*/  BSSY B0, `(.L_x_12291) ;  /* 0x0000028000007945 */ /* 0x000fe20003800000 */
[C---:B------:R-:W-:Y:S01]  /*3930*/  FFMA.FTZ R41, R111.reuse, R58, R41 ;  /* 0x0000003a6f297223 */ /* 0x040fe20000010029 */
[----:B------:R1:W3:Y:S01]  /*3940*/  SHFL.DOWN PT, R171, R152, 0x8, 0x1f ;  /* 0x09001f0098ab7f89 */ /* 0x0002e200000e0000 */
[-C--:B------:R-:W-:Y:S01]  /*3950*/  FFMA.FTZ R159, R42, R154.reuse, -R159 ;  /* 0x0000009a2a9f7223 */ /* 0x080fe2000001089f */
[----:B------:R-:W-:Y:S01]  /*3960*/  ISETP.GE.OR P0, PT, R0, c[0x0][0x174], P0 ;  /* 0x00005d0000007a0c */ /* 0x000fe20000706670 */
[----:B------:R-:W-:Y:S01]  /*3970*/  FFMA.FTZ R40, R111, R154, -R40 ;  /* 0x0000009a6f287223 */ /* 0x000fe20000010828 */
[----:B------:R1:W4:Y:S01]  /*3980*/  SHFL.DOWN PT, R173, R151, 0x8, 0x1f ;  /* 0x09001f0097ad7f89 */ /* 0x00032200000e0000 */
[----:B0-----:R-:W-:-:S02]  /*3990*/  FADD.FTZ R147, RZ, R41 ;  /* 0x00000029ff937221 */ /* 0x001fc40000010000 */
[-C--:B------:R-:W-:Y:S02]  /*39a0*/  FFMA.FTZ R161, R42, R58.reuse, R161 ;  /* 0x0000003a2aa17223 */ /* 0x080fe400000100a1 */
[----:B------:R-:W-:Y:S02]  /*39b0*/  FFMA.FTZ R165, R157, R159, R158 ;  /* 0x0000009f9da57223 */ /* 0x000fe4000001009e */
[-C--:B------:R-:W-:Y:S02]  /*39c0*/  FMUL.FTZ R43, R55, R58.reuse ;  /* 0x0000003a372b7220 */ /* 0x080fe40000410000 */
[----:B------:R-:W-:Y:S02]  /*39d0*/  FMUL.FTZ R42, R54, R58 ;  /* 0x0000003a362a7220 */ /* 0x000fe40000410000 */
[----:B------:R-:W-:Y:S02]  /*39e0*/  FADD.FTZ R158, R103, R40 ;  /* 0x00000028679e7221 */ /* 0x000fe40000010000 */
[----:B------:R-:W-:-:S02]  /*39f0*/  FMUL.FTZ R41, R29, R147 ;  /* 0x000000931d297220 */ /* 0x000fc40000410000 */
[-C--:B------:R-:W-:Y:S02]  /*3a00*/  FFMA.FTZ R40, R54, R154.reuse, -R43 ;  /* 0x0000009a36287223 */ /* 0x080fe4000001082b */
[----:B------:R-:W-:Y:S02]  /*3a10*/  FFMA.FTZ R42, R55, R154, R42 ;  /* 0x0000009a372a7223 */ /* 0x000fe4000001002a */
[-C--:B------:R-:W-:Y:S02]  /*3a20*/  FMUL.FTZ R43, R29, R158.reuse ;  /* 0x0000009e1d2b7220 */ /* 0x080fe40000410000 */
[C---:B------:R-:W-:Y:S02]  /*3a30*/  FFMA.FTZ R167, -R157.reuse, R161, R162 ;  /* 0x000000a19da77223 */ /* 0x040fe400000101a2 */
[C---:B------:R-:W-:Y:S01]  /*3a40*/  FFMA.FTZ R166, R28.reuse, R158, -R41 ;  /* 0x0000009e1ca67223 */ /* 0x040fe20000010829 */
[----:B------:R1:W0:Y:S01]  /*3a50*/  SHFL.DOWN PT, R161, R150, 0x8, 0x1f ;  /* 0x09001f0096a17f89 */ /* 0x00022200000e0000 */
[C---:B------:R-:W-:Y:S01]  /*3a60*/  FMUL.FTZ R29, R157.reuse, R40 ;  /* 0x000000289d1d7220 */ /* 0x040fe20000410000 */
[----:B------:R-:W-:Y:S01]  /*3a70*/  HFMA2.MMA R41, -RZ, RZ, 0, 0 ;  /* 0x00000000ff297435 */ /* 0x000fe200000001ff */
[----:B------:R-:W-:Y:S01]  /*3a80*/  FFMA.FTZ R157, -R157, R42, -RZ ;  /* 0x0000002a9d9d7223 */ /* 0x000fe200000109ff */
[----:B------:R-:W-:Y:S01]  /*3a90*/  MOV R40, 0x3f800000 ;  /* 0x3f80000000287802 */ /* 0x000fe20000000f00 */
[----:B------:R-:W-:-:S02]  /*3aa0*/  FFMA.FTZ R168, R28, R147, R43 ;  /* 0x000000931ca87223 */ /* 0x000fc4000001002b */
[----:B------:R-:W-:Y:S01]  /*3ab0*/  CS2R R42, SRZ ;  /* 0x00000000002a7805 */ /* 0x000fe2000001ff00 */
[C---:B------:R-:W-:Y:S02]  /*3ac0*/  FMUL.FTZ R28, R116.reuse, R147 ;  /* 0x00000093741c7220 */ /* 0x040fe40000410000 */
[----:B------:R-:W-:Y:S01]  /*3ad0*/  FMUL.FTZ R162, R116, R158 ;  /* 0x0000009e74a27220 */ /* 0x000fe20000410000 */
[----:B------:R-:W-:Y:S05]  /*3ae0*/  @P2 BRA `(.L_x_12292) ;  /* 0x000000b000002947 */ /* 0x000fea0003800000 */
[C---:B-1234-:R-:W-:Y:S02]  /*3af0*/  FMUL.FTZ R159, R152.reuse, R173 ;  /* 0x000000ad989f7220 */ /* 0x05efe40000410000 */
[C---:B------:R-:W-:Y:S02]  /*3b00*/  FMUL.FTZ R153, R152.reuse, R171 ;  /* 0x000000ab98997220 */ /* 0x040fe40000410000 */
[-C--:B0-----:R-:W-:Y:S02]  /*3b10*/  FMUL.FTZ R163, R152, R161.reuse ;  /* 0x000000a198a37220 */ /* 0x081fe40000410000 */
        /* <DEDUP_REMOVED lines=8> */
.L_x_12292:
[----:B-1234-:R-:W-:Y:S05]  /*3ba0*/  BSYNC B0 ;  /* 0x0000000000007941 */ /* 0x01efea0003800000 */
.L_x_12291:
[----:B------:R1:W2:Y:S01]  /*3bb0*/  @!P0 LDS.128 R40, [R108.X16+0x25d0] ;  /* 0x0025d0006c288984 */ /* 0x0002a2000000cc00 */
[C---:B------:R-:W-:Y:S01]  /*3bc0*/  FFMA.FTZ R153, R115.reuse, R147, R162 ;  /* 0x0000009373997223 */ /* 0x040fe200000100a2 */
[----:B------:R-:W-:Y:S01]  /*3bd0*/  BSSY B0, `(.L_x_12293) ;  /* 0x0000030000007945 */ /* 0x000fe20003800000 */
[----:B------:R-:W-:Y:S01]  /*3be0*/  FFMA.FTZ R159, R115, R158, -R28 ;  /* 0x0000009e739f7223 */ /* 0x000fe2000001081c */
[----:B------:R1:W3:Y:S01]  /*3bf0*/  SHFL.DOWN PT, R171, R148, 0x10, 0x1f ;  /* 0x0a001f0094ab7f89 */ /* 0x0002e200000e0000 */
[----:B------:R-:W-:-:S02]  /*3c00*/  FADD.FTZ R153, RZ, R153 ;  /* 0x00000099ff997221 */ /* 0x000fc40000010000 */
[----:B------:R-:W-:Y:S01]  /*3c10*/  FADD.FTZ R159, R102, R159 ;  /* 0x0000009f669f7221 */ /* 0x000fe20000010000 */
[----:B------:R1:W4:Y:S01]  /*3c20*/  SHFL.DOWN PT, R173, R152, 0x10, 0x1f ;  /* 0x0a001f0098ad7f89 */ /* 0x00032200000e0000 */
[-C--:B0-----:R-:W-:Y:S02]  /*3c30*/  FMUL.FTZ R161, R55, R147.reuse ;  /* 0x0000009337a17220 */ /* 0x081fe40000410000 */
[C---:B------:R-:W-:Y:S01]  /*3c40*/  FMUL.FTZ R28, R54.reuse, R147 ;  /* 0x00000093361c7220 */ /* 0x040fe20000410000 */
[----:B------:R1:W0:Y:S01]  /*3c50*/  SHFL.DOWN PT, R175, R151, 0x10, 0x1f ;  /* 0x0a001f0097af7f89 */ /* 0x00022200000e0000 */
[C---:B------:R-:W-:Y:S02]  /*3c60*/  FMUL.FTZ R162, R31.reuse, R153 ;  /* 0x000000991fa27220 */ /* 0x040fe40000410000 */
[----:B------:R-:W-:Y:S02]  /*3c70*/  FMUL.FTZ R163, R31, R159 ;  /* 0x0000009f1fa37220 */ /* 0x000fe40000410000 */
[----:B------:R-:W-:-:S02]  /*3c80*/  FFMA.FTZ R161, R54, R158, -R161 ;  /* 0x0000009e36a17223 */ /* 0x000fc400000108a1 */
[----:B------:R-:W-:Y:S02]  /*3c90*/  FFMA.FTZ R31, R55, R158, R28 ;  /* 0x0000009e371f7223 */ /* 0x000fe4000001001c */
[----:B------:R-:W-:Y:S02]  /*3ca0*/  FFMA.FTZ R166, R144, R166, R165 ;  /* 0x000000a690a67223 */ /* 0x000fe400000100a5 */
[C---:B------:R-:W-:Y:S02]  /*3cb0*/  FFMA.FTZ R162, R30.reuse, R159, -R162 ;  /* 0x0000009f1ea27223 */ /* 0x040fe400000108a2 */
[----:B------:R-:W-:Y:S02]  /*3cc0*/  FFMA.FTZ R163, R30, R153, R163 ;  /* 0x000000991ea37223 */ /* 0x000fe400000100a3 */
[C---:B------:R-:W-:Y:S02]  /*3cd0*/  FFMA.FTZ R168, -R144.reuse, R168, R167 ;  /* 0x000000a890a87223 */ /* 0x040fe400000101a7 */
[----:B------:R-:W-:-:S02]  /*3ce0*/  FMUL.FTZ R30, R144, R161 ;  /* 0x000000a1901e7220 */ /* 0x000fc40000410000 */
[----:B------:R-:W-:Y:S02]  /*3cf0*/  FFMA.FTZ R144, -R144, R31, -RZ ;  /* 0x0000001f90907223 */ /* 0x000fe400000109ff */
[----:B------:R-:W-:Y:S02]  /*3d00*/  FFMA.FTZ R166, R141, R162, R166 ;  /* 0x000000a28da67223 */ /* 0x000fe400000100a6 */
[-C--:B------:R-:W-:Y:S02]  /*3d10*/  FMUL.FTZ R31, R55, R153.reuse ;  /* 0x00000099371f7220 */ /* 0x080fe40000410000 */
[-C--:B------:R-:W-:Y:S02]  /*3d20*/  FMUL.FTZ R170, R54, R153.reuse ;  /* 0x0000009936aa7220 */ /* 0x080fe40000410000 */
[C---:B------:R-:W-:Y:S02]  /*3d30*/  FMUL.FTZ R28, R118.reuse, R153 ;  /* 0x00000099761c7220 */ /* 0x040fe40000410000 */
[----:B------:R-:W-:-:S02]  /*3d40*/  FMUL.FTZ R162, R118, R159 ;  /* 0x0000009f76a27220 */ /* 0x000fc40000410000 */
[-C--:B------:R-:W-:Y:S02]  /*3d50*/  FFMA.FTZ R164, R54, R159.reuse, -R31 ;  /* 0x0000009f36a47223 */ /* 0x080fe4000001081f */
[-C--:B------:R-:W-:Y:S02]  /*3d60*/  FFMA.FTZ R170, R55, R159.reuse, R170 ;  /* 0x0000009f37aa7223 */ /* 0x080fe400000100aa */
[C---:B------:R-:W-:Y:S02]  /*3d70*/  FFMA.FTZ R28, R117.reuse, R159, -R28 ;  /* 0x0000009f751c7223 */ /* 0x040fe4000001081c */
[----:B------:R-:W-:Y:S02]  /*3d80*/  FFMA.FTZ R161, R117, R153, R162 ;  /* 0x0000009975a17223 */ /* 0x000fe400000100a2 */
[C---:B------:R-:W-:Y:S02]  /*3d90*/  FFMA.FTZ R168, -R141.reuse, R163, R168 ;  /* 0x000000a38da87223 */ /* 0x040fe400000101a8 */
[C---:B------:R-:W-:Y:S01]  /*3da0*/  FMUL.FTZ R31, R141.reuse, R164 ;  /* 0x000000a48d1f7220 */ /* 0x040fe20000410000 */
[----:B------:R1:W0:Y:S01]  /*3db0*/  SHFL.DOWN PT, R163, R150, 0x10, 0x1f ;  /* 0x0a001f0096a37f89 */ /* 0x00022200000e0000 */
[----:B------:R-:W-:-:S02]  /*3dc0*/  FFMA.FTZ R162, -R141, R170, -RZ ;  /* 0x000000aa8da27223 */ /* 0x000fc400000109ff */
[----:B------:R-:W-:Y:S02]  /*3dd0*/  FADD.FTZ R141, RZ, R161 ;  /* 0x000000a1ff8d7221 */ /* 0x000fe40000010000 */
[----:B------:R-:W-:Y:S02]  /*3de0*/  FADD.FTZ R28, R101, R28 ;  /* 0x0000001c651c7221 */ /* 0x000fe40000010000 */
[C---:B------:R-:W-:Y:S02]  /*3df0*/  FMUL.FTZ R167, R33.reuse, R141 ;  /* 0x0000008d21a77220 */ /* 0x040fe40000410000 */
[----:B------:R-:W-:Y:S01]  /*3e00*/  FMUL.FTZ R169, R33, R28 ;  /* 0x0000001c21a97220 */ /* 0x000fe20000410000 */
[----:B------:R-:W-:Y:S05]  /*3e10*/  @P3 BRA `(.L_x_12294) ;  /* 0x000000b000003947 */ /* 0x000fea0003800000 */
[C---:B01234-:R-:W-:Y:S02]  /*3e20*/  FMUL.FTZ R161, R152.reuse, R175 ;  /* 0x000000af98a17220 */ /* 0x05ffe40000410000 */
[C---:B------:R-:W-:Y:S02]  /*3e30*/  FMUL.FTZ R33, R152.reuse, R173 ;  /* 0x000000ad98217220 */ /* 0x040fe40000410000 */
[----:B------:R-:W-:-:S02]  /*3e40*/  FMUL.FTZ R165, R152, R163 ;  /* 0x000000a398a57220 */ /* 0x000fc40000410000 */
        /* <DEDUP_REMOVED lines=8> */
.L_x_12294:
[----:B-1234-:R-:W-:Y:S05]  /*3ed0*/  BSYNC B0 ;  /* 0x0000000000007941 */ /* 0x01efea0003800000 */
.L_x_12293:
[-C--:B------:R-:W-:Y:S01]  /*3ee0*/  FMUL.FTZ R164, R120, R28.reuse ;  /* 0x0000001c78a47220 */ /* 0x080fe20000410000 */
[----:B------:R-:W-:Y:S01]  /*3ef0*/  SHFL.DOWN PT, R172, R152, 0x1, 0x1f ;  /* 0x08201f0098ac7f89 */ /* 0x000fe200000e0000 */
[CC--:B------:R-:W-:Y:S01]  /*3f00*/  FFMA.FTZ R167, R32.reuse, R28.reuse, -R167 ;  /* 0x0000001c20a77223 */ /* 0x0c0fe200000108a7 */
[----:B------:R-:W-:Y:S01]  /*3f10*/  ISETP.NE.AND P0, PT, R73, RZ, PT ;  /* 0x000000ff4900720c */ /* 0x000fe20003f05270 */
[-C--:B------:R-:W-:Y:S01]  /*3f20*/  FFMA.FTZ R169, R32, R141.reuse, R169 ;  /* 0x0000008d20a97223 */ /* 0x080fe200000100a9 */
[----:B------:R-:W-:Y:S01]  /*3f30*/  SHFL.DOWN PT, R171, R148, 0x1, 0x1f ;  /* 0x08201f0094ab7f89 */ /* 0x000fe200000e0000 */
[-C--:B------:R-:W-:Y:S01]  /*3f40*/  FMUL.FTZ R32, R120, R141.reuse ;  /* 0x0000008d78207220 */ /* 0x080fe20000410000 */
[----:B------:R-:W-:Y:S01]  /*3f50*/  BSSY B0, `(.L_x_12295) ;  /* 0x0000101000007945 */ /* 0x000fe20003800000 */
[C---:B------:R-:W-:Y:S01]  /*3f60*/  FFMA.FTZ R164, R119.reuse, R141, R164 ;  /* 0x0000008d77a47223 */ /* 0x040fe200000100a4 */
[----:B------:R-:W-:Y:S01]  /*3f70*/  SHFL.DOWN PT, R173, R150, 0x1, 0x1f ;  /* 0x08201f0096ad7f89 */ /* 0x000fe200000e0000 */
[----:B------:R-:W-:-:S02]  /*3f80*/  FFMA.FTZ R161, R119, R28, -R32 ;  /* 0x0000001c77a17223 */ /* 0x000fc40000010820 */
[----:B------:R-:W-:Y:S01]  /*3f90*/  FADD.FTZ R32, RZ, R164 ;  /* 0x000000a4ff207221 */ /* 0x000fe20000010000 */
[----:B------:R-:W-:Y:S01]  /*3fa0*/  SHFL.DOWN PT, R174, R151, 0x1, 0x1f ;  /* 0x08201f0097ae7f89 */ /* 0x000fe200000e0000 */
[-C--:B------:R-:W-:Y:S02]  /*3fb0*/  FMUL.FTZ R33, R55, R141.reuse ;  /* 0x0000008d37217220 */ /* 0x080fe40000410000 */
[----:B0-----:R-:W-:Y:S01]  /*3fc0*/  FMUL.FTZ R163, R54, R141 ;  /* 0x0000008d36a37220 */ /* 0x001fe20000410000 */
[----:B------:R-:W-:Y:S01]  /*3fd0*/  SHFL.IDX PT, R152, R152, RZ, 0x1f ;  /* 0x00001fff98987589 */ /* 0x000fe200000e0000 */
[----:B------:R-:W-:Y:S02]  /*3fe0*/  FADD.FTZ R161, R100, R161 ;  /* 0x000000a164a17221 */ /* 0x000fe40000010000 */
[----:B------:R-:W-:Y:S01]  /*3ff0*/  FMUL.FTZ R165, R35, R32 ;  /* 0x0000002023a57220 */ /* 0x000fe20000410000 */
[----:B------:R-:W-:Y:S01]  /*4000*/  SHFL.IDX PT, R148, R148, RZ, 0x1f ;  /* 0x00001fff94947589 */ /* 0x000fe200000e0000 */
[----:B------:R-:W-:-:S02]  /*4010*/  FFMA.FTZ R167, R139, R167, R166 ;  /* 0x000000a78ba77223 */ /* 0x000fc400000100a6 */
[-C--:B------:R-:W-:Y:S01]  /*4020*/  FFMA.FTZ R164, R54, R28.reuse, -R33 ;  /* 0x0000001c36a47223 */ /* 0x080fe20000010821 */
[----:B------:R-:W-:Y:S01]  /*4030*/  SHFL.IDX PT, R151, R151, RZ, 0x1f ;  /* 0x00001fff97977589 */ /* 0x000fe200000e0000 */
[----:B------:R-:W-:Y:S02]  /*4040*/  FFMA.FTZ R166, R55, R28, R163 ;  /* 0x0000001c37a67223 */ /* 0x000fe400000100a3 */
[----:B------:R-:W-:Y:S01]  /*4050*/  FFMA.FTZ R165, R34, R161, -R165 ;  /* 0x000000a122a57223 */ /* 0x000fe200000108a5 */
[----:B------:R-:W-:Y:S01]  /*4060*/  SHFL.IDX PT, R150, R150, RZ, 0x1f ;  /* 0x00001fff96967589 */ /* 0x000fe200000e0000 */
[C---:B------:R-:W-:Y:S02]  /*4070*/  FFMA.FTZ R169, -R139.reuse, R169, R168 ;  /* 0x000000a98ba97223 */ /* 0x040fe400000101a8 */
[C---:B------:R-:W-:Y:S02]  /*4080*/  FMUL.FTZ R163, R139.reuse, R164 ;  /* 0x000000a48ba37220 */ /* 0x040fe40000410000 */
[----:B------:R-:W-:-:S02]  /*4090*/  FFMA.FTZ R139, -R139, R166, -RZ ;  /* 0x000000a68b8b7223 */ /* 0x000fc400000109ff */
[----:B------:R-:W-:Y:S01]  /*40a0*/  FFMA.FTZ R168, R136, R165, R167 ;  /* 0x000000a588a87223 */ /* 0x000fe200000100a7 */
[----:B------:R-:W0:Y:S01]  /*40b0*/  SHFL.IDX PT, R166, R43, RZ, 0x1f ;  /* 0x00001fff2ba67589 */ /* 0x000e2200000e0000 */
[-C--:B------:R-:W-:Y:S02]  /*40c0*/  FMUL.FTZ R35, R35, R161.reuse ;  /* 0x000000a123237220 */ /* 0x080fe40000410000 */
[CC--:B------:R-:W-:Y:S01]  /*40d0*/  FMUL.FTZ R33, R123.reuse, R32.reuse ;  /* 0x000000207b217220 */ /* 0x0c0fe20000410000 */
[----:B------:R-:W1:Y:S01]  /*40e0*/  SHFL.IDX PT, R165, R42, RZ, 0x1f ;  /* 0x00001fff2aa57589 */ /* 0x000e6200000e0000 */
[----:B------:R-:W-:Y:S02]  /*40f0*/  FFMA.FTZ R34, R34, R32, R35 ;  /* 0x0000002022227223 */ /* 0x000fe40000010023 */
[----:B------:R-:W-:Y:S02]  /*4100*/  FMUL.FTZ R35, R123, R161 ;  /* 0x000000a17b237220 */ /* 0x000fe40000410000 */
[----:B------:R-:W-:-:S02]  /*4110*/  FFMA.FTZ R170, -R136, R34, R169 ;  /* 0x0000002288aa7223 */ /* 0x000fc400000101a9 */
[CC--:B------:R-:W-:Y:S02]  /*4120*/  FFMA.FTZ R35, R122.reuse, R32.reuse, R35 ;  /* 0x000000207a237223 */ /* 0x0c0fe40000010023 */
[----:B------:R-:W-:Y:S02]  /*4130*/  FFMA.FTZ R34, R122, R161, -R33 ;  /* 0x000000a17a227223 */ /* 0x000fe40000010821 */
[----:B------:R-:W-:Y:S02]  /*4140*/  FADD.FTZ R33, RZ, R35 ;  /* 0x00000023ff217221 */ /* 0x000fe40000010000 */
[----:B------:R-:W-:Y:S02]  /*4150*/  FADD.FTZ R34, R99, R34 ;  /* 0x0000002263227221 */ /* 0x000fe40000010000 */
[-C--:B------:R-:W-:Y:S02]  /*4160*/  FMUL.FTZ R35, R55, R32.reuse ;  /* 0x0000002037237220 */ /* 0x080fe40000410000 */
[----:B------:R-:W-:-:S02]  /*4170*/  FMUL.FTZ R164, R54, R32 ;  /* 0x0000002036a47220 */ /* 0x000fc40000410000 */
[C---:B------:R-:W-:Y:S02]  /*4180*/  FMUL.FTZ R167, R37.reuse, R33 ;  /* 0x0000002125a77220 */ /* 0x040fe40000410000 */
[-C--:B------:R-:W-:Y:S02]  /*4190*/  FMUL.FTZ R169, R37, R34.reuse ;  /* 0x0000002225a97220 */ /* 0x080fe40000410000 */
[-C--:B------:R-:W-:Y:S02]  /*41a0*/  FFMA.FTZ R35, R54, R161.reuse, -R35 ;  /* 0x000000a136237223 */ /* 0x080fe40000010823 */
[----:B------:R-:W-:Y:S02]  /*41b0*/  FFMA.FTZ R37, R55, R161, R164 ;  /* 0x000000a137257223 */ /* 0x000fe400000100a4 */
[C---:B------:R-:W-:Y:S02]  /*41c0*/  FFMA.FTZ R167, R36.reuse, R34, -R167 ;  /* 0x0000002224a77223 */ /* 0x040fe400000108a7 */
[----:B------:R-:W-:-:S02]  /*41d0*/  FFMA.FTZ R169, R36, R33, R169 ;  /* 0x0000002124a97223 */ /* 0x000fc400000100a9 */
[----:B------:R-:W-:Y:S02]  /*41e0*/  FMUL.FTZ R164, R136, R35 ;  /* 0x0000002388a47220 */ /* 0x000fe40000410000 */
[C---:B0-----:R-:W-:Y:S02]  /*41f0*/  @P1 FMUL.FTZ R36, R172.reuse, R166 ;  /* 0x000000a6ac241220 */ /* 0x041fe40000410000 */
[-C--:B-1----:R-:W-:Y:S02]  /*4200*/  @P1 FMUL.FTZ R35, R172, R165.reuse ;  /* 0x000000a5ac231220 */ /* 0x082fe40000410000 */
[----:B------:R-:W-:Y:S02]  /*4210*/  @P1 FFMA.FTZ R36, R171, R165, -R36 ;  /* 0x000000a5ab241223 */ /* 0x000fe40000010824 */
[----:B------:R-:W-:Y:S02]  /*4220*/  FFMA.FTZ R136, -R136, R37, -RZ ;  /* 0x0000002588887223 */ /* 0x000fe400000109ff */
[----:B------:R-:W-:-:S02]  /*4230*/  FFMA.FTZ R175, R129, R167, R168 ;  /* 0x000000a781af7223 */ /* 0x000fc400000100a8 */
[----:B------:R-:W-:Y:S02]  /*4240*/  @P1 FFMA.FTZ R35, R171, R166, R35 ;  /* 0x000000a6ab231223 */ /* 0x000fe40000010023 */
[-C--:B------:R-:W-:Y:S02]  /*4250*/  FMUL.FTZ R37, R55, R33.reuse ;  /* 0x0000002137257220 */ /* 0x080fe40000410000 */
[----:B------:R-:W-:Y:S02]  /*4260*/  FMUL.FTZ R167, R54, R33 ;  /* 0x0000002136a77220 */ /* 0x000fe40000410000 */
[----:B------:R-:W-:Y:S02]  /*4270*/  @P1 FADD.FTZ R165, R173, R36 ;  /* 0x00000024ada51221 */ /* 0x000fe40000010000 */
[----:B------:R-:W-:Y:S02]  /*4280*/  FFMA.FTZ R169, -R129, R169, R170 ;  /* 0x000000a981a97223 */ /* 0x000fe400000101aa */
[----:B------:R-:W-:-:S02]  /*4290*/  @P1 FADD.FTZ R166, R174, R35 ;  /* 0x00000023aea61221 */ /* 0x000fc40000010000 */
[-C--:B------:R-:W-:Y:S02]  /*42a0*/  FFMA.FTZ R168, R54, R34.reuse, -R37 ;  /* 0x0000002236a87223 */ /* 0x080fe40000010825 */
[----:B------:R-:W-:Y:S02]  /*42b0*/  FFMA.FTZ R170, R55, R34, R167 ;  /* 0x0000002237aa7223 */ /* 0x000fe400000100a7 */
[-C--:B------:R-:W-:Y:S02]  /*42c0*/  FMUL.FTZ R37, R165, -R53.reuse ;  /* 0x80000035a5257220 */ /* 0x080fe40000410000 */
[----:B------:R-:W-:Y:S02]  /*42d0*/  FMUL.FTZ R53, R166, -R53 ;  /* 0x80000035a6357220 */ /* 0x000fe40000410000 */
[C---:B------:R-:W-:Y:S02]  /*42e0*/  FMUL.FTZ R168, R129.reuse, R168 ;  /* 0x000000a881a87220 */ /* 0x040fe40000410000 */
[----:B------:R-:W-:-:S02]  /*42f0*/  FFMA.FTZ R170, -R129, R170, -RZ ;  /* 0x000000aa81aa7223 */ /* 0x000fc400000109ff */
[C---:B------:R-:W-:Y:S02]  /*4300*/  FMUL.FTZ R35, R125.reuse, R34 ;  /* 0x000000227d237220 */ /* 0x040fe40000410000 */
[-C--:B------:R-:W-:Y:S02]  /*4310*/  FMUL.FTZ R129, R125, R33.reuse ;  /* 0x000000217d817220 */ /* 0x080fe40000410000 */
[-C--:B------:R-:W-:Y:S02]  /*4320*/  FFMA.FTZ R166, R166, R52.reuse, R37 ;  /* 0x00000034a6a67223 */ /* 0x080fe40000010025 */
[----:B------:R-:W-:Y:S02]  /*4330*/  FFMA.FTZ R52, R165, R52, -R53 ;  /* 0x00000034a5347223 */ /* 0x000fe40000010835 */
[C---:B------:R-:W-:Y:S02]  /*4340*/  FFMA.FTZ R35, R124.reuse, R33, R35 ;  /* 0x000000217c237223 */ /* 0x040fe40000010023 */
[----:B------:R-:W-:-:S02]  /*4350*/  FFMA.FTZ R37, R124, R34, -R129 ;  /* 0x000000227c257223 */ /* 0x000fc40000010881 */
[----:B------:R-:W-:Y:S02]  /*4360*/  FADD.FTZ R133, -R133, R166 ;  /* 0x000000a685857221 */ /* 0x000fe40000010100 */
[----:B------:R-:W-:Y:S02]  /*4370*/  FADD.FTZ R135, R135, R52 ;  /* 0x0000003487877221 */ /* 0x000fe40000010000 */
[----:B------:R-:W-:Y:S02]  /*4380*/  FADD.FTZ R35, RZ, R35 ;  /* 0x00000023ff237221 */ /* 0x000fe40000010000 */
[----:B------:R-:W-:Y:S02]  /*4390*/  FADD.FTZ R37, R98, R37 ;  /* 0x0000002562257221 */ /* 0x000fe40000010000 */
[C---:B------:R-:W-:Y:S02]  /*43a0*/  FMUL.FTZ R36, R125.reuse, -R133 ;  /* 0x800000857d247220 */ /* 0x040fe40000410000 */
[----:B------:R-:W-:-:S02]  /*43b0*/  FMUL.FTZ R125, R125, -R135 ;  /* 0x800000877d7d7220 */ /* 0x000fc40000410000 */
[C---:B------:R-:W-:Y:S02]  /*43c0*/  FMUL.FTZ R52, R39.reuse, R35 ;  /* 0x0000002327347220 */ /* 0x040fe40000410000 */
[----:B------:R-:W-:Y:S02]  /*43d0*/  FMUL.FTZ R129, R39, R37 ;  /* 0x0000002527817220 */ /* 0x000fe40000410000 */
[C---:B------:R-:W-:Y:S02]  /*43e0*/  FFMA.FTZ R39, R124.reuse, R135, -R36 ;  /* 0x000000877c277223 */ /* 0x040fe40000010824 */
[----:B------:R-:W-:Y:S01]  /*43f0*/  FFMA.FTZ R36, R124, R133, R125 ;  /* 0x000000857c247223 */ /* 0x000fe2000001007d */
[----:B------:R-:W-:Y:S01]  /*4400*/  IADD3 R124, -R2, c[0x0][0x168], RZ ;  /* 0x00005a00027c7a10 */ /* 0x000fe20007ffe1ff */
[----:B------:R-:W-:Y:S02]  /*4410*/  FADD.FTZ R130, R130, R39 ;  /* 0x0000002782827221 */ /* 0x000fe40000010000 */
[----:B------:R-:W-:-:S02]  /*4420*/  FADD.FTZ R36, -R131, R36 ;  /* 0x0000002483247221 */ /* 0x000fc40000010100 */
[----:B------:R-:W-:Y:S02]  /*4430*/  FFMA.FTZ R53, R38, R37, -R52 ;  /* 0x0000002526357223 */ /* 0x000fe40000010834 */
[C---:B------:R-:W-:Y:S02]  /*4440*/  FMUL.FTZ R39, R123.reuse, -R36 ;  /* 0x800000247b277220 */ /* 0x040fe40000410000 */
[-C--:B------:R-:W-:Y:S02]  /*4450*/  FMUL.FTZ R123, R123, -R130.reuse ;  /* 0x800000827b7b7220 */ /* 0x080fe40000410000 */
[C---:B------:R-:W-:Y:S02]  /*4460*/  FFMA.FTZ R39, R122.reuse, R130, -R39 ;  /* 0x000000827a277223 */ /* 0x040fe40000010827 */
[----:B------:R-:W-:Y:S02]  /*4470*/  FFMA.FTZ R123, R122, R36, R123 ;  /* 0x000000247a7b7223 */ /* 0x000fe4000001007b */
[----:B------:R-:W-:-:S02]  /*4480*/  FFMA.FTZ R129, R38, R35, R129 ;  /* 0x0000002326817223 */ /* 0x000fc40000010081 */
[-C--:B------:R-:W-:Y:S02]  /*4490*/  FMUL.FTZ R38, R55, R35.reuse ;  /* 0x0000002337267220 */ /* 0x080fe40000410000 */
[----:B------:R-:W-:Y:S02]  /*44a0*/  FADD.FTZ R134, R134, R39 ;  /* 0x0000002786867221 */ /* 0x000fe40000010000 */
[----:B------:R-:W-:Y:S02]  /*44b0*/  FADD.FTZ R39, -R132, R123 ;  /* 0x0000007b84277221 */ /* 0x000fe40000010100 */
[C---:B------:R-:W-:Y:S02]  /*44c0*/  FMUL.FTZ R52, R54.reuse, R35 ;  /* 0x0000002336347220 */ /* 0x040fe40000410000 */
[----:B------:R-:W-:Y:S02]  /*44d0*/  FFMA.FTZ R125, R54, R37, -R38 ;  /* 0x00000025367d7223 */ /* 0x000fe40000010826 */
[----:B------:R-:W-:-:S02]  /*44e0*/  FMUL.FTZ R54, R120, -R134 ;  /* 0x8000008678367220 */ /* 0x000fc40000410000 */
[-C--:B------:R-:W-:Y:S02]  /*44f0*/  FMUL.FTZ R120, R120, -R39.reuse ;  /* 0x8000002778787220 */ /* 0x080fe40000410000 */
[C---:B------:R-:W-:Y:S02]  /*4500*/  FFMA.FTZ R123, R119.reuse, R39, R54 ;  /* 0x00000027777b7223 */ /* 0x040fe40000010036 */
[----:B------:R-:W-:Y:S02]  /*4510*/  FFMA.FTZ R120, R119, R134, -R120 ;  /* 0x0000008677787223 */ /* 0x000fe40000010878 */
[----:B------:R-:W-:Y:S02]  /*4520*/  FFMA.FTZ R55, R55, R37, R52 ;  /* 0x0000002537377223 */ /* 0x000fe40000010034 */
[----:B------:R-:W-:Y:S02]  /*4530*/  FMUL.FTZ R38, R128, R53 ;  /* 0x0000003580267220 */ /* 0x000fe40000410000 */
[----:B------:R-:W-:-:S02]  /*4540*/  FMUL.FTZ R53, R152, R43 ;  /* 0x0000002b98357220 */ /* 0x000fc40000410000 */
[----:B------:R-:W-:Y:S02]  /*4550*/  FADD.FTZ R138, -R138, R123 ;  /* 0x0000007b8a8a7221 */ /* 0x000fe40000010100 */
[----:B------:R-:W-:Y:S01]  /*4560*/  FMUL.FTZ R122, R128, R129 ;  /* 0x00000081807a7220 */ /* 0x000fe20000410000 */
[----:B------:R-:W-:Y:S01]  /*4570*/  LEA R129, R124, -R73, 0x1 ;  /* 0x800000497c817211 */ /* 0x000fe200078e08ff */
[C---:B------:R-:W-:Y:S01]  /*4580*/  FMUL.FTZ R52, R128.reuse, R125 ;  /* 0x0000007d80347220 */ /* 0x040fe20000410000 */
[----:B------:R-:W-:Y:S01]  /*4590*/  IADD3 R124, R73, 0x20, RZ ;  /* 0x00000020497c7810 */ /* 0x000fe20007ffe0ff */
[----:B------:R-:W-:Y:S01]  /*45a0*/  FADD.FTZ R137, R137, R120 ;  /* 0x0000007889897221 */ /* 0x000fe20000010000 */
[----:B------:R-:W-:Y:S01]  /*45b0*/  ISETP.GE.AND P1, PT, R129, 0x21, PT ;  /* 0x000000218100780c */ /* 0x000fe20003f26270 */
[----:B------:R-:W-:Y:S02]  /*45c0*/  FFMA.FTZ R128, -R128, R55, -RZ ;  /* 0x0000003780807223 */ /* 0x000fe400000109ff */
[----:B------:R-:W-:-:S02]  /*45d0*/  FMUL.FTZ R54, R152, R42 ;  /* 0x0000002a98367220 */ /* 0x000fc40000410000 */
[----:B------:R-:W-:Y:S01]  /*45e0*/  FFMA.FTZ R55, R148, R42, -R53 ;  /* 0x0000002a94377223 */ /* 0x000fe20000010835 */
[----:B------:R-:W-:Y:S01]  /*45f0*/  P2R R53, PR, RZ, 0x1 ;  /* 0x00000001ff357803 */ /* 0x000fe20000000000 */
[CC--:B------:R-:W-:Y:S02]  /*4600*/  FMUL.FTZ R42, R118.reuse, -R138.reuse ;  /* 0x8000008a762a7220 */ /* 0x0c0fe40000410000 */
[----:B------:R-:W-:Y:S02]  /*4610*/  FMUL.FTZ R118, R118, -R137 ;  /* 0x8000008976767220 */ /* 0x000fe40000410000 */
[----:B------:R-:W-:Y:S02]  /*4620*/  FFMA.FTZ R54, R148, R43, R54 ;  /* 0x0000002b94367223 */ /* 0x000fe40000010036 */
[----:B------:R-:W-:Y:S02]  /*4630*/  FFMA.FTZ R53, R117, R138, R118 ;  /* 0x0000008a75357223 */ /* 0x000fe40000010076 */
[----:B------:R-:W-:-:S02]  /*4640*/  FMUL.FTZ R43, R152, R41 ;  /* 0x00000029982b7220 */ /* 0x000fc40000410000 */
[----:B------:R-:W-:Y:S01]  /*4650*/  FFMA.FTZ R42, R117, R137, -R42 ;  /* 0x00000089752a7223 */ /* 0x000fe2000001082a */
[----:B------:R-:W-:Y:S01]  /*4660*/  SHF.L.U32 R117, R73, 0x4, RZ ;  /* 0x0000000449757819 */ /* 0x000fe200000006ff */
[----:B------:R-:W-:Y:S02]  /*4670*/  FADD.FTZ R53, -R126, R53 ;  /* 0x000000357e357221 */ /* 0x000fe40000010100 */
[-C--:B------:R-:W-:Y:S01]  /*4680*/  FMUL.FTZ R152, R152, R40.reuse ;  /* 0x0000002898987220 */ /* 0x080fe20000410000 */
[----:B------:R-:W-:Y:S01]  /*4690*/  LEA.HI.SX32 R123, R117, R117, 0x1b ;  /* 0x00000075757b7211 */ /* 0x000fe200078fdaff */
[----:B------:R-:W-:Y:S02]  /*46a0*/  FFMA.FTZ R40, R148, R40, -R43 ;  /* 0x0000002894287223 */ /* 0x000fe4000001082b */
[----:B------:R-:W-:Y:S02]  /*46b0*/  FADD.FTZ R43, R151, R54 ;  /* 0x00000036972b7221 */ /* 0x000fe40000010000 */
[----:B------:R-:W-:-:S02]  /*46c0*/  FADD.FTZ R127, R127, R42 ;  /* 0x0000002a7f7f7221 */ /* 0x000fc40000010000 */
[----:B------:R-:W-:Y:S02]  /*46d0*/  FMUL.FTZ R54, R116, -R53 ;  /* 0x8000003574367220 */ /* 0x000fe40000410000 */
[----:B------:R-:W-:Y:S02]  /*46e0*/  FADD.FTZ R42, R150, R55 ;  /* 0x00000037962a7221 */ /* 0x000fe40000010000 */
[-C--:B------:R-:W-:Y:S02]  /*46f0*/  FMUL.FTZ R118, R116, -R127.reuse ;  /* 0x8000007f74767220 */ /* 0x080fe40000410000 */
[C---:B------:R-:W-:Y:S02]  /*4700*/  FFMA.FTZ R55, R115.reuse, R127, -R54 ;  /* 0x0000007f73377223 */ /* 0x040fe40000010836 */
[----:B------:R-:W-:Y:S02]  /*4710*/  FFMA.FTZ R54, R115, R53, R118 ;  /* 0x0000003573367223 */ /* 0x000fe40000010076 */
[----:B------:R-:W-:-:S02]  /*4720*/  FADD.FTZ R140, R140, R55 ;  /* 0x000000378c8c7221 */ /* 0x000fc40000010000 */
[----:B------:R-:W-:Y:S02]  /*4730*/  FFMA.FTZ R41, R148, R41, R152 ;  /* 0x0000002994297223 */ /* 0x000fe40000010098 */
[----:B------:R-:W-:Y:S02]  /*4740*/  FADD.FTZ R54, -R121, R54 ;  /* 0x0000003679367221 */ /* 0x000fe40000010100 */
[C---:B------:R-:W-:Y:S01]  /*4750*/  FMUL.FTZ R55, R113.reuse, -R140 ;  /* 0x8000008c71377220 */ /* 0x040fe20000410000 */
[----:B------:R0:W-:Y:S01]  /*4760*/  @!P0 STS.128 [R108.X16+0x25d0], R40 ;  /* 0x0025d0286c008388 */ /* 0x0001e2000000cc00 */
[-C--:B------:R-:W-:Y:S01]  /*4770*/  FMUL.FTZ R113, R113, -R54.reuse ;  /* 0x8000003671717220 */ /* 0x080fe20000410000 */
[----:B------:R-:W-:Y:S01]  /*4780*/  ISETP.GE.AND P0, PT, R129, 0x1, PT ;  /* 0x000000018100780c */ /* 0x000fe20003f06270 */
[----:B------:R-:W-:Y:S01]  /*4790*/  FMUL.FTZ R120, R93, R54 ;  /* 0x000000365d787220 */ /* 0x000fe20000410000 */
[----:B------:R1:W-:Y:S01]  /*47a0*/  STS [R123.X4+0x848], R29 ;  /* 0x0008481d7b007388 */ /* 0x0003e20000004800 */
[----:B------:R-:W-:-:S02]  /*47b0*/  FADD.FTZ R116, R169, -R122 ;  /* 0x8000007aa9747221 */ /* 0x000fc40000010000 */
[----:B------:R-:W-:Y:S01]  /*47c0*/  FADD.FTZ R159, -R102, R159 ;  /* 0x0000009f669f7221 */ /* 0x000fe20000010100 */
[----:B------:R2:W-:Y:S01]  /*47d0*/  STS [R123.X4+0x850], R30 ;  /* 0x0008501e7b007388 */ /* 0x0005e20000004800 */
[----:B------:R-:W-:Y:S02]  /*47e0*/  FMUL.FTZ R122, R94, R53 ;  /* 0x000000355e7a7220 */ /* 0x000fe40000410000 */
[----:B------:R-:W-:Y:S01]  /*47f0*/  FMUL.FTZ R119, R96, R39 ;  /* 0x0000002760777220 */ /* 0x000fe20000410000 */
[----:B------:R3:W-:Y:S01]  /*4800*/  STS [R123.X4+0x858], R31 ;  /* 0x0008581f7b007388 */ /* 0x0007e20000004800 */
[----:B------:R-:W-:Y:S02]  /*4810*/  FADD.FTZ R38, R175, R38 ;  /* 0x00000026af267221 */ /* 0x000fe40000010000 */
[----:B------:R-:W-:Y:S01]  /*4820*/  FMUL.FTZ R121, R32, R119 ;  /* 0x0000007720797220 */ /* 0x000fe20000410000 */
[----:B------:R4:W-:Y:S01]  /*4830*/  STS [R123.X4+0x878], R52 ;  /* 0x000878347b007388 */ /* 0x0009e20000004800 */
[----:B0-----:R-:W-:-:S02]  /*4840*/  FFMA.FTZ R41, R111, R54, R55 ;  /* 0x000000366f297223 */ /* 0x001fc40000010037 */
[----:B------:R-:W-:Y:S01]  /*4850*/  FFMA.FTZ R40, R111, R140, -R113 ;  /* 0x0000008c6f287223 */ /* 0x000fe20000010871 */
[----:B------:R-:W-:Y:S01]  /*4860*/  STS [R123.X4+0x840], R155 ;  /* 0x0008409b7b007388 */ /* 0x000fe20000004800 */
[----:B------:R-:W-:Y:S02]  /*4870*/  FADD.FTZ R41, -R142, R41 ;  /* 0x000000298e297221 */ /* 0x000fe40000010100 */
[----:B------:R-:W-:Y:S01]  /*4880*/  FADD.FTZ R143, R143, R40 ;  /* 0x000000288f8f7221 */ /* 0x000fe20000010000 */
[----:B------:R-:W-:Y:S01]  /*4890*/  STS [R123.X4+0x844], R156 ;  /* 0x0008449c7b007388 */ /* 0x000fe20000004800 */
[C---:B-1----:R-:W-:Y:S02]  /*48a0*/  FMUL.FTZ R29, R112.reuse, -R41 ;  /* 0x80000029701d7220 */ /* 0x042fe40000410000 */
[-C--:B------:R-:W-:Y:S01]  /*48b0*/  FMUL.FTZ R112, R112, -R143.reuse ;  /* 0x8000008f70707220 */ /* 0x080fe20000410000 */
[----:B------:R-:W-:Y:S01]  /*48c0*/  STS [R123.X4+0x84c], R157 ;  /* 0x00084c9d7b007388 */ /* 0x000fe20000004800 */
[----:B--2---:R-:W-:-:S02]  /*48d0*/  FFMA.FTZ R30, R114, R143, -R29 ;  /* 0x0000008f721e7223 */ /* 0x004fc4000001081d */
[----:B------:R-:W-:Y:S01]  /*48e0*/  FFMA.FTZ R29, R114, R41, R112 ;  /* 0x00000029721d7223 */ /* 0x000fe20000010070 */
[----:B------:R-:W-:Y:S01]  /*48f0*/  STS [R123.X4+0x854], R144 ;  /* 0x000854907b007388 */ /* 0x000fe20000004800 */
[----:B------:R-:W-:Y:S02]  /*4900*/  FADD.FTZ R145, R145, R30 ;  /* 0x0000001e91917221 */ /* 0x000fe40000010000 */
[----:B------:R-:W-:Y:S01]  /*4910*/  FADD.FTZ R146, -R146, R29 ;  /* 0x0000001d92927221 */ /* 0x000fe20000010100 */
[----:B------:R-:W-:Y:S01]  /*4920*/  STS [R123.X4+0x85c], R162 ;  /* 0x00085ca27b007388 */ /* 0x000fe20000004800 */
[----:B------:R-:W-:Y:S02]  /*4930*/  FMUL.FTZ R43, R91, R145 ;  /* 0x000000915b2b7220 */ /* 0x000fe40000410000 */
[----:B------:R-:W-:Y:S01]  /*4940*/  FMUL.FTZ R40, R92, R143 ;  /* 0x0000008f5c287220 */ /* 0x000fe20000410000 */
[----:B------:R-:W-:Y:S01]  /*4950*/  STS [R123.X4+0x860], R163 ;  /* 0x000860a37b007388 */ /* 0x000fe20000004800 */
[----:B------:R-:W-:-:S02]  /*4960*/  FADD.FTZ R114, -R105, R149 ;  /* 0x0000009569727221 */ /* 0x000fc40000010100 */
[----:B------:R-:W-:Y:S01]  /*4970*/  FMUL.FTZ R29, R91, R146 ;  /* 0x000000925b1d7220 */ /* 0x000fe20000410000 */
[----:B------:R-:W-:Y:S01]  /*4980*/  STS [R123.X4+0x864], R139 ;  /* 0x0008648b7b007388 */ /* 0x000fe20000004800 */
[----:B------:R-:W-:Y:S02]  /*4990*/  FMUL.FTZ R30, R59, R43 ;  /* 0x0000002b3b1e7220 */ /* 0x000fe40000410000 */
[----:B------:R-:W-:Y:S01]  /*49a0*/  FADD.FTZ R55, -R104, R154 ;  /* 0x0000009a68377221 */ /* 0x000fe20000010100 */
[----:B------:R-:W-:Y:S01]  /*49b0*/  STS [R123.X4+0x868], R164 ;  /* 0x000868a47b007388 */ /* 0x000fe20000004800 */
[----:B---3--:R-:W-:Y:S02]  /*49c0*/  FMUL.FTZ R31, R92, R41 ;  /* 0x000000295c1f7220 */ /* 0x008fe40000410000 */
[----:B------:R-:W-:Y:S01]  /*49d0*/  FMUL.FTZ R118, R58, R40 ;  /* 0x000000283a767220 */ /* 0x000fe20000410000 */
[----:B------:R-:W-:Y:S01]  /*49e0*/  STS [R123.X4+0x86c], R136 ;  /* 0x00086c887b007388 */ /* 0x000fe20000004800 */
[----:B------:R-:W-:-:S02]  /*49f0*/  FFMA.FTZ R30, R114, R29, -R30 ;  /* 0x0000001d721e7223 */ /* 0x000fc4000001081e */
[----:B------:R-:W-:Y:S01]  /*4a00*/  FMUL.FTZ R42, R93, R140 ;  /* 0x0000008c5d2a7220 */ /* 0x000fe20000410000 */
[----:B------:R-:W-:Y:S01]  /*4a10*/  STS [R123.X4+0x870], R168 ;  /* 0x000870a87b007388 */ /* 0x000fe20000004800 */
[----:B------:R-:W-:Y:S02]  /*4a20*/  FMUL.FTZ R29, R59, R29 ;  /* 0x0000001d3b1d7220 */ /* 0x000fe40000410000 */
[-C--:B------:R-:W-:Y:S01]  /*4a30*/  FFMA.FTZ R113, R55, R31.reuse, -R118 ;  /* 0x0000001f37717223 */ /* 0x080fe20000010876 */
[----:B------:R-:W-:Y:S01]  /*4a40*/  STS [R123.X4+0x874], R170 ;  /* 0x000874aa7b007388 */ /* 0x000fe20000004800 */
[----:B------:R-:W-:Y:S02]  /*4a50*/  FMUL.FTZ R31, R58, R31 ;  /* 0x0000001f3a1f7220 */ /* 0x000fe40000410000 */
[----:B------:R-:W-:Y:S01]  /*4a60*/  FADD.FTZ R111, -R103, R158 ;  /* 0x0000009e676f7221 */ /* 0x000fe20000010100 */
[----:B------:R0:W-:Y:S01]  /*4a70*/  STS [R123.X4+0x87c], R128 ;  /* 0x00087c807b007388 */ /* 0x0001e20000004800 */
[----:B------:R-:W-:-:S02]  /*4a80*/  FMUL.FTZ R112, R94, R127 ;  /* 0x0000007f5e707220 */ /* 0x000fc40000410000 */
[----:B------:R-:W-:Y:S02]  /*4a90*/  FMUL.FTZ R115, R147, R42 ;  /* 0x0000002a93737220 */ /* 0x000fe40000410000 */
[----:B------:R-:W-:Y:S02]  /*4aa0*/  FFMA.FTZ R29, R43, R114, R29 ;  /* 0x000000722b1d7223 */ /* 0x000fe4000001001d */
[----:B------:R-:W-:Y:S02]  /*4ab0*/  FADD.FTZ R30, RZ, R30 ;  /* 0x0000001eff1e7221 */ /* 0x000fe40000010000 */
[----:B------:R-:W-:Y:S02]  /*4ac0*/  FFMA.FTZ R118, R40, R55, R31 ;  /* 0x0000003728767223 */ /* 0x000fe4000001001f */
[----:B------:R-:W-:Y:S02]  /*4ad0*/  FFMA.FTZ R115, R111, R120, -R115 ;  /* 0x000000786f737223 */ /* 0x000fe40000010873 */
[----:B------:R-:W-:-:S02]  /*4ae0*/  FADD.FTZ R29, RZ, R29 ;  /* 0x0000001dff1d7221 */ /* 0x000fc40000010000 */
[----:B------:R-:W-:Y:S02]  /*4af0*/  FMUL.FTZ R31, R153, R112 ;  /* 0x00000070991f7220 */ /* 0x000fe40000410000 */
[----:B------:R-:W-:Y:S02]  /*4b00*/  FMUL.FTZ R120, R147, R120 ;  /* 0x0000007893787220 */ /* 0x000fe40000410000 */
[----:B------:R-:W-:Y:S02]  /*4b10*/  FADD.FTZ R30, R30, R113 ;  /* 0x000000711e1e7221 */ /* 0x000fe40000010000 */
[----:B------:R-:W-:Y:S02]  /*4b20*/  FMUL.FTZ R113, R95, R137 ;  /* 0x000000895f717220 */ /* 0x000fe40000410000 */
[----:B------:R-:W-:Y:S02]  /*4b30*/  FADD.FTZ R29, R29, R118 ;  /* 0x000000761d1d7221 */ /* 0x000fe40000010000 */
[----:B------:R-:W-:-:S02]  /*4b40*/  FFMA.FTZ R31, R159, R122, -R31 ;  /* 0x0000007a9f1f7223 */ /* 0x000fc4000001081f */
[----:B------:R-:W-:Y:S02]  /*4b50*/  FFMA.FTZ R120, R42, R111, R120 ;  /* 0x0000006f2a787223 */ /* 0x000fe40000010078 */
[----:B------:R-:W-:Y:S02]  /*4b60*/  FMUL.FTZ R122, R153, R122 ;  /* 0x0000007a997a7220 */ /* 0x000fe40000410000 */
[----:B------:R-:W-:Y:S02]  /*4b70*/  FADD.FTZ R118, -R101, R28 ;  /* 0x0000001c65767221 */ /* 0x000fe40000010100 */
[----:B------:R-:W-:Y:S02]  /*4b80*/  FMUL.FTZ R28, R95, R138 ;  /* 0x0000008a5f1c7220 */ /* 0x000fe40000410000 */
[----:B------:R-:W-:Y:S02]  /*4b90*/  FMUL.FTZ R117, R141, R113 ;  /* 0x000000718d757220 */ /* 0x000fe40000410000 */
[----:B------:R-:W-:-:S02]  /*4ba0*/  FADD.FTZ R30, R30, R115 ;  /* 0x000000731e1e7221 */ /* 0x000fc40000010000 */
[----:B------:R-:W-:Y:S02]  /*4bb0*/  FADD.FTZ R29, R29, R120 ;  /* 0x000000781d1d7221 */ /* 0x000fe40000010000 */
[----:B------:R-:W-:Y:S02]  /*4bc0*/  FFMA.FTZ R122, R112, R159, R122 ;  /* 0x0000009f707a7223 */ /* 0x000fe4000001007a */
[----:B------:R-:W-:Y:S02]  /*4bd0*/  FMUL.FTZ R115, R96, R134 ;  /* 0x0000008660737220 */ /* 0x000fe40000410000 */
[-C--:B------:R-:W-:Y:S02]  /*4be0*/  FFMA.FTZ R117, R118, R28.reuse, -R117 ;  /* 0x0000001c76757223 */ /* 0x080fe40000010875 */
[----:B------:R-:W-:Y:S02]  /*4bf0*/  FMUL.FTZ R28, R141, R28 ;  /* 0x0000001c8d1c7220 */ /* 0x000fe40000410000 */
[----:B------:R-:W-:-:S02]  /*4c00*/  FADD.FTZ R30, R30, R31 ;  /* 0x0000001f1e1e7221 */ /* 0x000fc40000010000 */
[----:B------:R-:W-:Y:S02]  /*4c10*/  FADD.FTZ R29, R29, R122 ;  /* 0x0000007a1d1d7221 */ /* 0x000fe40000010000 */
[----:B------:R-:W-:Y:S02]  /*4c20*/  FADD.FTZ R120, -R100, R161 ;  /* 0x000000a164787221 */ /* 0x000fe40000010100 */
[----:B------:R-:W-:Y:S02]  /*4c30*/  FMUL.FTZ R122, R32, R115 ;  /* 0x00000073207a7220 */ /* 0x000fe40000410000 */
[----:B------:R-:W-:Y:S02]  /*4c40*/  FFMA.FTZ R28, R113, R118, R28 ;  /* 0x00000076711c7223 */ /* 0x000fe4000001001c */
        /* <DEDUP_REMOVED lines=8> */
[----:B------:R-:W-:Y:S02]  /*4cd0*/  FADD.FTZ R30, R30, R119 ;  /* 0x000000771e1e7221 */ /* 0x000fe40000010000 */
[----:B----4-:R-:W-:Y:S02]  /*4ce0*/  FADD.FTZ R52, -R98, R37 ;  /* 0x0000002562347221 */ /* 0x010fe40000010100 */
[----:B------:R-:W-:Y:S02]  /*4cf0*/  FMUL.FTZ R119, R110, R133 ;  /* 0x000000856e777220 */ /* 0x000fe40000410000 */
[----:B------:R-:W-:Y:S02]  /*4d00*/  FFMA.FTZ R31, R122, R29, -R31 ;  /* 0x0000001d7a1f7223 */ /* 0x000fe4000001081f */
[----:B------:R-:W-:Y:S02]  /*4d10*/  FMUL.FTZ R37, R35, R34 ;  /* 0x0000002223257220 */ /* 0x000fe40000410000 */
[----:B------:R-:W-:-:S02]  /*4d20*/  FFMA.FTZ R121, R115, R120, R121 ;  /* 0x0000007873797223 */ /* 0x000fc40000010079 */
[----:B------:R-:W-:Y:S02]  /*4d30*/  FMUL.FTZ R29, R33, R29 ;  /* 0x0000001d211d7220 */ /* 0x000fe40000410000 */
[-C--:B------:R-:W-:Y:S02]  /*4d40*/  FFMA.FTZ R132, R52, R119.reuse, -R37 ;  /* 0x0000007734847223 */ /* 0x080fe40000010825 */
[----:B------:R-:W-:Y:S02]  /*4d50*/  FADD.FTZ R28, R28, R121 ;  /* 0x000000791c1c7221 */ /* 0x000fe40000010000 */
[----:B------:R-:W-:Y:S02]  /*4d60*/  FFMA.FTZ R29, R117, R122, R29 ;  /* 0x0000007a751d7223 */ /* 0x000fe4000001001d */
[----:B------:R-:W-:Y:S02]  /*4d70*/  FMUL.FTZ R119, R35, R119 ;  /* 0x0000007723777220 */ /* 0x000fe40000410000 */
[----:B0-----:R-:W-:-:S02]  /*4d80*/  FADD.FTZ R123, R28, R29 ;  /* 0x0000001d1c7b7221 */ /* 0x001fc40000010000 */
[----:B------:R-:W-:Y:S02]  /*4d90*/  FADD.FTZ R125, R30, R31 ;  /* 0x0000001f1e7d7221 */ /* 0x000fe40000010000 */
        /* <DEDUP_REMOVED lines=28> */
.L_x_12296:
[----:B------:R-:W-:Y:S05]  /*4f60*/  BSYNC B0 ;  /* 0x0000000000007941 */ /* 0x000fea0003800000 */
.L_x_12295:
[----:B------:R-:W-:Y:S01]  /*4f70*/  LEA.HI.SX32 R124, R124, R73, 0x1b ;  /* 0x000000497c7c7211 */ /* 0x000fe200078fdaff */
[----:B------:R-:W-:Y:S01]  /*4f80*/  BSSY B0, `(.L_x_12297) ;  /* 0x0000008000007945 */ /* 0x000fe20003800000 */
[----:B0-----:R-:W-:Y:S01]  /*4f90*/  FADD.FTZ R37, R123, R128 ;  /* 0x000000807b257221 */ /* 0x001fe20000010000 */
[----:B------:R-:W-:Y:S01]  /*4fa0*/  IADD3 R28, R73, 0x40, RZ ;  /* 0x00000040491c7810 */ /* 0x000fe20007ffe0ff */
[----:B------:R-:W-:Y:S01]  /*4fb0*/  FADD.FTZ R109, R125, R132 ;  /* 0x000000847d6d7221 */ /* 0x000fe20000010000 */
[----:B------:R0:W1:Y:S01]  /*4fc0*/  LDS R29, [R124.X4+0x8c0] ;  /* 0x0008c0007c1d7984 */ /* 0x0000620000004800 */
[----:B------:R-:W-:Y:S01]  /*4fd0*/  IADD3 R30, R73, 0x60, RZ ;  /* 0x00000060491e7810 */ /* 0x000fe20007ffe0ff */
[----:B------:R-:W-:Y:S05]  /*4fe0*/  @!P1 BRA `(.L_x_12298) ;  /* 0x0000001000009947 */ /* 0x000fea0003800000 */
[----:B-1----:R1:W-:Y:S02]  /*4ff0*/  RED.E.ADD.F32.FTZ.RN.STRONG.GPU [R56.64+-0x780], R29 ;  /* 0xfff8801d3800798e */ /* 0x0023e4000c10e786 */
.L_x_12298:
[----:B------:R-:W-:Y:S05]  /*5000*/  BSYNC B0 ;  /* 0x0000000000007941 */ /* 0x000fea0003800000 */
.L_x_12297:
        /* <DEDUP_REMOVED lines=14> */
.L_x_12300:
[----:B0-----:R-:W-:Y:S05]  /*50f0*/  BSYNC B0 ;  /* 0x0000000000007941 */ /* 0x001fea0003800000 */
.L_x_12299:
[----:B-1----:R0:W1:Y:S01]  /*5100*/  LDS R29, [R30.X4+0x9c0] ;  /* 0x0009c0001e1d7984 */ /* 0x0020620000004800 */
[----:B------:R-:W-:Y:S01]  /*5110*/  BSSY B0, `(.L_x_12301) ;  /* 0x0000005000007945 */ /* 0x000fe20003800000 */
[----:B------:R-:W-:-:S02]  /*5120*/  IADD3 R28, R73, 0xa0, RZ ;  /* 0x000000a0491c7810 */ /* 0x000fc40007ffe0ff */
[----:B------:R-:W-:Y:S01]  /*5130*/  LEA.HI.SX32 R124, R124, R73, 0x1b ;  /* 0x000000497c7c7211 */ /* 0x000fe200078fdaff */
[----:B------:R-:W-:Y:S05]  /*5140*/  @!P0 BRA `(.L_x_12302) ;  /* 0x0000001000008947 */ /* 0x000fea0003800000 */
[----:B-1----:R1:W-:Y:S02]  /*5150*/  RED.E.ADD.F32.FTZ.RN.STRONG.GPU [R56.64+-0x680], R29 ;  /* 0xfff9801d3800798e */ /* 0x0023e4000c10e786 */
.L_x_12302:
[----:B------:R-:W-:Y:S05]  /*5160*/  BSYNC B0 ;  /* 0x0000000000007941 */ /* 0x000fea0003800000 */
.L_x_12301:
[----:B-1----:R1:W2:Y:S01]  /*5170*/  LDS R29, [R124.X4+0xa40] ;  /* 0x000a40007c1d7984 */ /* 0x0022a20000004800 */
[----:B------:R-:W-:Y:S01]  /*5180*/  BSSY B0, `(.L_x_12303) ;  /* 0x0000005000007945 */ /* 0x000fe20003800000 */
[----:B0-----:R-:W-:Y:S02]  /*5190*/  IADD3 R30, R73, 0xc0, RZ ;  /* 0x000000c0491e7810 */ /* 0x001fe40007ffe0ff */
[----:B------:R-:W-:Y:S01]  /*51a0*/  LEA.HI.SX32 R28, R28, R73, 0x1b ;  /* 0x000000491c1c7211 */ /* 0x000fe200078fdaff */
[----:B------:R-:W-:Y:S05]  /*51b0*/  @!P1 BRA `(.L_x_12304) ;  /* 0x0000001000009947 */ /* 0x000fea0003800000 */
[----:B--2---:R0:W-:Y:S02]  /*51c0*/  RED.E.ADD.F32.FTZ.RN.STRONG.GPU [R56.64+-0x600], R29 ;  /* 0xfffa001d3800798e */ /* 0x0041e4000c10e786 */
.L_x_12304:
[----:B------:R-:W-:Y:S05]  /*51d0*/  BSYNC B0 ;  /* 0x0000000000007941 */ /* 0x000fea0003800000 */
.L_x_12303:
[----:B0-2---:R0:W2:Y:S01]  /*51e0*/  LDS R29, [R28.X4+0xac0] ;  /* 0x000ac0001c1d7984 */ /* 0x0050a20000004800 */
[----:B------:R-:W-:Y:S01]  /*51f0*/  BSSY B0, `(.L_x_12305) ;  /* 0x0000005000007945 */ /* 0x000fe20003800000 */
[----:B-1----:R-:W-:Y:S02]  /*5200*/  IADD3 R124, R73, 0xe0, RZ ;  /* 0x000000e0497c7810 */ /* 0x002fe40007ffe0ff */
[----:B------:R-:W-:Y:S01]  /*5210*/  LEA.HI.SX32 R30, R30, R73, 0x1b ;  /* 0x000000491e1e7211 */ /* 0x000fe200078fdaff */
[----:B------:R-:W-:Y:S05]  /*5220*/  @!P2 BRA `(.L_x_12306) ;  /* 0x000000100000a947 */ /* 0x000fea0003800000 */
[----:B--2---:R1:W-:Y:S02]  /*5230*/  RED.E.ADD.F32.FTZ.RN.STRONG.GPU [R56.64+-0x580], R29 ;  /* 0xfffa801d3800798e */ /* 0x0043e4000c10e786 */
.L_x_12306:
[----:B------:R-:W-:Y:S05]  /*5240*/  BSYNC B0 ;  /* 0x0000000000007941 */ /* 0x000fea0003800000 */
.L_x_12305:
[----:B-12---:R1:W2:Y:S01]  /*5250*/  LDS R29, [R30.X4+0xb40] ;  /* 0x000b40001e1d7984 */ /* 0x0062a20000004800 */
[----:B------:R-:W-:Y:S01]  /*5260*/  BSSY B0, `(.L_x_12307) ;  /* 0x0000005000007945 */ /* 0x000fe20003800000 */
[----:B0-----:R-:W-:-:S02]  /*5270*/  IADD3 R28, R73, 0x100, RZ ;  /* 0x00000100491c7810 */ /* 0x001fc40007ffe0ff */
[----:B------:R-:W-:Y:S01]  /*5280*/  LEA.HI.SX32 R124, R124, R73, 0x1b ;  /* 0x000000497c7c7211 */ /* 0x000fe200078fdaff */
[----:B------:R-:W-:Y:S05]  /*5290*/  @!P3 BRA `(.L_x_12308) ;  /* 0x000000100000b947 */ /* 0x000fea0003800000 */
[----:B--2---:R0:W-:Y:S02]  /*52a0*/  RED.E.ADD.F32.FTZ.RN.STRONG.GPU [R56.64+-0x500], R29 ;  /* 0xfffb001d3800798e */ /* 0x0041e4000c10e786 */
.L_x_12308:
[----:B------:R-:W-:Y:S05]  /*52b0*/  BSYNC B0 ;  /* 0x0000000000007941 */ /* 0x000fea0003800000 */
.L_x_12307:
[----:B0-2---:R0:W2:Y:S01]  /*52c0*/  LDS R29, [R124.X4+0xbc0] ;  /* 0x000bc0007c1d7984 */ /* 0x0050a20000004800 */
[----:B------:R-:W-:Y:S01]  /*52d0*/  BSSY B0, `(.L_x_12309) ;  /* 0x0000004000007945 */ /* 0x000fe20003800000 */
[----:B------:R-:W-:Y:S01]  /*52e0*/  LEA.HI.SX32 R28, R28, R73, 0x1b ;  /* 0x000000491c1c7211 */ /* 0x000fe200078fdaff */
[----:B------:R-:W-:Y:S05]  /*52f0*/  @!P4 BRA `(.L_x_12310) ;  /* 0x000000100000c947 */ /* 0x000fea0003800000 */
[----:B--2---:R2:W-:Y:S02]  /*5300*/  RED.E.ADD.F32.FTZ.RN.STRONG.GPU [R56.64+-0x480], R29 ;  /* 0xfffb801d3800798e */ /* 0x0045e4000c10e786 */
.L_x_12310:
[----:B------:R-:W-:Y:S05]  /*5310*/  BSYNC B0 ;  /* 0x0000000000007941 */ /* 0x000fea0003800000 */
.L_x_12309:
[----:B--2---:R2:W3:Y:S01]  /*5320*/  LDS R29, [R28.X4+0xc40] ;  /* 0x000c40001c1d7984 */ /* 0x0044e20000004800 */
[----:B------:R-:W-:Y:S01]  /*5330*/  BSSY B0, `(.L_x_12311) ;  /* 0x0000005000007945 */ /* 0x000fe20003800000 */
[C---:B-1----:R-:W-:Y:S02]  /*5340*/  IADD3 R30, R73.reuse, 0x120, RZ ;  /* 0x00000120491e7810 */ /* 0x042fe40007ffe0ff */
[----:B0-----:R-:W-:Y:S01]  /*5350*/  IADD3 R124, R73, 0x140, RZ ;  /* 0x00000140497c7810 */ /* 0x001fe20007ffe0ff */
[----:B------:R-:W-:Y:S05]  /*5360*/  @!P5 BRA `(.L_x_12312) ;  /* 0x000000100000d947 */ /* 0x000fea0003800000 */
[----:B---3--:R0:W-:Y:S02]  /*5370*/  RED.E.ADD.F32.FTZ.RN.STRONG.GPU [R56.64+-0x400], R29 ;  /* 0xfffc001d3800798e */ /* 0x0081e4000c10e786 */
.L_x_12312:
[----:B------:R-:W-:Y:S05]  /*5380*/  BSYNC B0 ;  /* 0x0000000000007941 */ /* 0x000fea0003800000 */
.L_x_12311:
        /* <DEDUP_REMOVED lines=14> */
.L_x_12314:
[----:B0-----:R-:W-:Y:S05]  /*5470*/  BSYNC B0 ;  /* 0x0000000000007941 */ /* 0x001fea0003800000 */
.L_x_12313:
[----:B-1----:R0:W1:Y:S01]  /*5480*/  LDS R29, [R124.X4+0xd40] ;  /* 0x000d40007c1d7984 */ /* 0x0020620000004800 */
[----:B------:R-:W-:Y:S01]  /*5490*/  BSSY B0, `(.L_x_12315) ;  /* 0x0000005000007945 */ /* 0x000fe20003800000 */
[----:B------:R-:W-:Y:S02]  /*54a0*/  IADD3 R30, R73, 0x180, RZ ;  /* 0x00000180491e7810 */ /* 0x000fe40007ffe0ff */
[----:B------:R-:W-:Y:S01]  /*54b0*/  LEA.HI.SX32 R28, R28, R73, 0x1b ;  /* 0x000000491c1c7211 */ /* 0x000fe200078fdaff */
[----:B------:R-:W-:Y:S05]  /*54c0*/  @!P0 BRA `(.L_x_12316) ;  /* 0x0000001000008947 */ /* 0x000fea0003800000 */
[----:B-1----:R1:W-:Y:S02]  /*54d0*/  RED.E.ADD.F32.FTZ.RN.STRONG.GPU [R56.64+-0x300], R29 ;  /* 0xfffd001d3800798e */ /* 0x0023e4000c10e786 */
.L_x_12316:
[----:B------:R-:W-:Y:S05]  /*54e0*/  BSYNC B0 ;  /* 0x0000000000007941 */ /* 0x000fea0003800000 */
.L_x_12315:
[----:B-1----:R1:W2:Y:S01]  /*54f0*/  LDS R29, [R28.X4+0xdc0] ;  /* 0x000dc0001c1d7984 */ /* 0x0022a20000004800 */
[----:B------:R-:W-:Y:S01]  /*5500*/  BSSY B0, `(.L_x_12317) ;  /* 0x0000005000007945 */ /* 0x000fe20003800000 */
[----:B0-----:R-:W-:-:S02]  /*5510*/  IADD3 R124, R73, 0x1a0, RZ ;  /* 0x000001a0497c7810 */ /* 0x001fc40007ffe0ff */
[----:B------:R-:W-:Y:S01]  /*5520*/  LEA.HI.SX32 R30, R30, R73, 0x1b ;  /* 0x000000491e1e7211 */ /* 0x000fe200078fdaff */
[----:B------:R-:W-:Y:S05]  /*5530*/  @!P1 BRA `(.L_x_12318) ;  /* 0x0000001000009947 */ /* 0x000fea0003800000 */
[----:B--2---:R0:W-:Y:S02]  /*5540*/  RED.E.ADD.F32.FTZ.RN.STRONG.GPU [R56.64+-0x280], R29 ;  /* 0xfffd801d3800798e */ /* 0x0041e4000c10e786 */
.L_x_12318:
[----:B------:R-:W-:Y:S05]  /*5550*/  BSYNC B0 ;  /* 0x0000000000007941 */ /* 0x000fea0003800000 */
.L_x_12317:
[----:B0-2---:R0:W2:Y:S01]  /*5560*/  LDS R29, [R30.X4+0xe40] ;  /* 0x000e40001e1d7984 */ /* 0x0050a20000004800 */
[----:B------:R-:W-:Y:S01]  /*5570*/  BSSY B0, `(.L_x_12319) ;  /* 0x0000005000007945 */ /* 0x000fe20003800000 */
[----:B-1----:R-:W-:Y:S02]  /*5580*/  IADD3 R28, R73, 0x1c0, RZ ;  /* 0x000001c0491c7810 */ /* 0x002fe40007ffe0ff */
[----:B------:R-:W-:Y:S01]  /*5590*/  LEA.HI.SX32 R124, R124, R73, 0x1b ;  /* 0x000000497c7c7211 */ /* 0x000fe200078fdaff */
[----:B------:R-:W-:Y:S05]  /*55a0*/  @!P2 BRA `(.L_x_12320) ;  /* 0x000000100000a947 */ /* 0x000fea0003800000 */
[----:B--2---:R1:W-:Y:S02]  /*55b0*/  RED.E.ADD.F32.FTZ.RN.STRONG.GPU [R56.64+-0x200], R29 ;  /* 0xfffe001d3800798e */ /* 0x0043e4000c10e786 */
.L_x_12320:
[----:B------:R-:W-:Y:S05]  /*55c0*/  BSYNC B0 ;  /* 0x0000000000007941 */ /* 0x000fea0003800000 */
.L_x_12319:
[----:B-12---:R1:W2:Y:S01]  /*55d0*/  LDS R29, [R124.X4+0xec0] ;  /* 0x000ec0007c1d7984 */ /* 0x0062a20000004800 */
[----:B------:R-:W-:Y:S01]  /*55e0*/  BSSY B0, `(.L_x_12321) ;  /* 0x0000005000007945 */ /* 0x000fe20003800000 */
[----:B0-----:R-:W-:Y:S02]  /*55f0*/  IADD3 R30, R73, 0x1e0, RZ ;  /* 0x000001e0491e7810 */ /* 0x001fe40007ffe0ff */
[----:B------:R-:W-:Y:S01]  /*5600*/  LEA.HI.SX32 R28, R28, R73, 0x1b ;  /* 0x000000491c1c7211 */ /* 0x000fe200078fdaff */
[----:B------:R-:W-:Y:S05]  /*5610*/  @!P3 BRA `(.L_x_12322) ;  /* 0x000000100000b947 */ /* 0x000fea0003800000 */
[----:B--2---:R0:W-:Y:S02]  /*5620*/  RED.E.ADD.F32.FTZ.RN.STRONG.GPU [R56.64+-0x180], R29 ;  /* 0xfffe801d3800798e */ /* 0x0041e4000c10e786 */
.L_x_12322:
[----:B------:R-:W-:Y:S05]  /*5630*/  BSYNC B0 ;  /* 0x0000000000007941 */ /* 0x000fea0003800000 */
.L_x_12321:
[----:B0-2---:R0:W2:Y:S01]  /*5640*/  LDS R29, [R28.X4+0xf40] ;  /* 0x000f40001c1d7984 */ /* 0x0050a20000004800 */
[----:B------:R-:W-:Y:S01]  /*5650*/  BSSY B0, `(.L_x_12323) ;  /* 0x0000004000007945 */ /* 0x000fe20003800000 */
[----:B------:R-:W-:Y:S01]  /*5660*/  LEA.HI.SX32 R30, R30, R73, 0x1b ;  /* 0x000000491e1e7211 */ /* 0x000fe200078fdaff */
[----:B------:R-:W-:Y:S05]  /*5670*/  @!P4 BRA `(.L_x_12324) ;  /* 0x000000100000c947 */ /* 0x000fea0003800000 */
[----:B--2---:R2:W-:Y:S02]  /*5680*/  RED.E.ADD.F32.FTZ.RN.STRONG.GPU [R56.64+-0x100], R29 ;  /* 0xffff001d3800798e */ /* 0x0045e4000c10e786 */
.L_x_12324:
[----:B------:R-:W-:Y:S05]  /*5690*/  BSYNC B0 ;  /* 0x0000000000007941 */ /* 0x000fea0003800000 */
.L_x_12323:
[----:B--2---:R2:W3:Y:S01]  /*56a0*/  LDS R29, [R30.X4+0xfc0] ;  /* 0x000fc0001e1d7984 */ /* 0x0044e20000004800 */
[----:B------:R-:W-:Y:S01]  /*56b0*/  BSSY B0, `(.L_x_12325) ;  /* 0x0000003000007945 */ /* 0x000fe20003800000 */
[----:B------:R-:W-:Y:S05]  /*56c0*/  @!P5 BRA `(.L_x_12326) ;  /* 0x000000100000d947 */ /* 0x000fea0003800000 */
[----:B---3--:R3:W-:Y:S02]  /*56d0*/  RED.E.ADD.F32.FTZ.RN.STRONG.GPU [R56.64+-0x80], R29 ;  /* 0xffff801d3800798e */ /* 0x0087e4000c10e786 */
.L_x_12326:
[----:B------:R-:W-:Y:S05]  /*56e0*/  BSYNC B0 ;  /* 0x0000000000007941 */ /* 0x000fea0003800000 */
.L_x_12325:
[----:B---3--:R-:W3:Y:S01]  /*56f0*/  SHFL.DOWN PT, R56, R109, 0x1, 0x1f ;  /* 0x08201f006d387f89 */ /* 0x008ee200000e0000 */
[----:B------:R-:W-:Y:S01]  /*5700*/  ISETP.GT.AND P0, PT, R72, 0x1e, PT ;  /* 0x0000001e4800780c */ /* 0x000fe20003f04270 */
[----:B------:R-:W-:Y:S01]  /*5710*/  BSSY B0, `(.L_x_12327) ;  /* 0x0000087000007945 */ /* 0x000fe20003800000 */
[----:B------:R-:W-:Y:S01]  /*5720*/  MOV R29, R109 ;  /* 0x0000006d001d7202 */ /* 0x000fe20000000f00 */
[----:B------:R-:W4:Y:S01]  /*5730*/  SHFL.DOWN PT, R119, R38, 0x1, 0x1f ;  /* 0x08201f0026777f89 */ /* 0x000f2200000e0000 */
[----:B--2---:R-:W-:Y:S01]  /*5740*/  MOV R30, R38 ;  /* 0x00000026001e7202 */ /* 0x004fe20000000f00 */
[----:B------:R-:W-:Y:S01]  /*5750*/  FADD.FTZ R7, R34, R7 ;  /* 0x0000000722077221 */ /* 0x000fe20000010000 */
        /* <DEDUP_REMOVED lines=16> */
[----:B-1----:R-:W-:Y:S02]  /*5860*/  @!P0 FADD.FTZ R31, R31, R124 ;  /* 0x0000007c1f1f8221 */ /* 0x002fe40000010000 */
[----:B0-----:R-:W-:-:S03]  /*5870*/  @!P0 FADD.FTZ R28, R28, R57 ;  /* 0x000000391c1c8221 */ /* 0x001fc60000010000 */
[----:B------:R-:W0:Y:S01]  /*5880*/  SHFL.DOWN PT, R56, R31, 0x2, 0x1f ;  /* 0x08401f001f387f89 */ /* 0x000e2200000e0000 */
[----:B------:R-:W-:-:S03]  /*5890*/  ISETP.GT.AND P0, PT, R72, 0x1d, PT ;  /* 0x0000001d4800780c */ /* 0x000fc60003f04270 */
[----:B------:R-:W1:Y:S04]  /*58a0*/  SHFL.DOWN PT, R57, R30, 0x2, 0x1f ;  /* 0x08401f001e397f89 */ /* 0x000e6800000e0000 */
[----:B------:R-:W3:Y:S06]  /*58b0*/  SHFL.DOWN PT, R37, R28, 0x2, 0x1f ;  /* 0x08401f001c257f89 */ /* 0x000eec00000e0000 */
[----:B--2---:R-:W-:-:S02]  /*58c0*/  @!P0 FADD.FTZ R29, R29, R38 ;  /* 0x000000261d1d8221 */ /* 0x004fc40000010000 */
[----:B0-----:R-:W-:-:S03]  /*58d0*/  @!P0 FADD.FTZ R31, R31, R56 ;  /* 0x000000381f1f8221 */ /* 0x001fc60000010000 */
[----:B------:R-:W0:Y:S01]  /*58e0*/  SHFL.DOWN PT, R56, R29, 0x4, 0x1f ;  /* 0x08801f001d387f89 */ /* 0x000e2200000e0000 */
[----:B-1----:R-:W-:-:S03]  /*58f0*/  @!P0 FADD.FTZ R30, R30, R57 ;  /* 0x000000391e1e8221 */ /* 0x002fc60000010000 */
[----:B------:R-:W1:Y:S01]  /*5900*/  SHFL.DOWN PT, R116, R31, 0x4, 0x1f ;  /* 0x08801f001f747f89 */ /* 0x000e6200000e0000 */
[----:B---3--:R-:W-:Y:S01]  /*5910*/  @!P0 FADD.FTZ R28, R28, R37 ;  /* 0x000000251c1c8221 */ /* 0x008fe20000010000 */
[----:B------:R-:W-:Y:S02]  /*5920*/  ISETP.GT.AND P0, PT, R72, 0x1b, PT ;  /* 0x0000001b4800780c */ /* 0x000fe40003f04270 */
[----:B------:R-:W2:Y:S01]  /*5930*/  SHFL.DOWN PT, R109, R30, 0x4, 0x1f ;  /* 0x08801f001e6d7f89 */ /* 0x000ea200000e0000 */
[----:B------:R-:W-:-:S03]  /*5940*/  FMUL.FTZ R37, R51, R135 ;  /* 0x0000008733257220 */ /* 0x000fc60000410000 */
[----:B------:R-:W3:Y:S01]  /*5950*/  SHFL.DOWN PT, R57, R28, 0x4, 0x1f ;  /* 0x08801f001c397f89 */ /* 0x000ee200000e0000 */
[CC--:B------:R-:W-:Y:S02]  /*5960*/  FFMA.FTZ R38, R50.reuse, R133.reuse, -R37 ;  /* 0x0000008532267223 */ /* 0x0c0fe40000010825 */
[----:B------:R-:W-:Y:S02]  /*5970*/  FMUL.FTZ R37, R51, R130 ;  /* 0x0000008233257220 */ /* 0x000fe40000410000 */
[----:B------:R-:W-:Y:S02]  /*5980*/  FMUL.FTZ R35, R35, R38 ;  /* 0x0000002623237220 */ /* 0x000fe40000410000 */
[----:B------:R-:W-:Y:S02]  /*5990*/  FFMA.FTZ R38, R50, R36, -R37 ;  /* 0x0000002432267223 */ /* 0x000fe40000010825 */
[----:B------:R-:W-:Y:S02]  /*59a0*/  FMUL.FTZ R133, R51, R133 ;  /* 0x0000008533857220 */ /* 0x000fe40000410000 */
[----:B------:R-:W-:-:S02]  /*59b0*/  FMUL.FTZ R38, R33, R38 ;  /* 0x0000002621267220 */ /* 0x000fc40000410000 */
[----:B0-----:R-:W-:Y:S02]  /*59c0*/  @!P0 FADD.FTZ R29, R29, R56 ;  /* 0x000000381d1d8221 */ /* 0x001fe40000010000 */
[----:B------:R-:W-:Y:S02]  /*59d0*/  FMUL.FTZ R33, R51, R36 ;  /* 0x0000002433217220 */ /* 0x000fe40000410000 */
[----:B-1----:R-:W-:Y:S01]  /*59e0*/  @!P0 FADD.FTZ R31, R31, R116 ;  /* 0x000000741f1f8221 */ /* 0x002fe20000010000 */
[----:B------:R-:W0:Y:S01]  /*59f0*/  SHFL.DOWN PT, R56, R29, 0x8, 0x1f ;  /* 0x09001f001d387f89 */ /* 0x000e2200000e0000 */
[----:B------:R-:W-:Y:S02]  /*5a00*/  FFMA.FTZ R133, R50, R135, R133 ;  /* 0x0000008732857223 */ /* 0x000fe40000010085 */
[----:B--2---:R-:W-:Y:S01]  /*5a10*/  @!P0 FADD.FTZ R30, R30, R109 ;  /* 0x0000006d1e1e8221 */ /* 0x004fe20000010000 */
[----:B------:R-:W-:Y:S01]  /*5a20*/  SHFL.DOWN PT, R116, R31, 0x8, 0x1f ;  /* 0x09001f001f747f89 */ /* 0x000fe200000e0000 */
[----:B------:R-:W-:-:S02]  /*5a30*/  FFMA.FTZ R37, R50, R130, R33 ;  /* 0x0000008232257223 */ /* 0x000fc40000010021 */
[----:B---3--:R-:W-:Y:S01]  /*5a40*/  @!P0 FADD.FTZ R28, R28, R57 ;  /* 0x000000391c1c8221 */ /* 0x008fe20000010000 */
[----:B------:R-:W1:Y:S01]  /*5a50*/  SHFL.DOWN PT, R109, R30, 0x8, 0x1f ;  /* 0x09001f001e6d7f89 */ /* 0x000e6200000e0000 */
[----:B------:R-:W-:Y:S01]  /*5a60*/  FMUL.FTZ R33, R51, R134 ;  /* 0x0000008633217220 */ /* 0x000fe20000410000 */
[----:B------:R-:W-:Y:S01]  /*5a70*/  ISETP.GT.AND P0, PT, R72, 0x17, PT ;  /* 0x000000174800780c */ /* 0x000fe20003f04270 */
[----:B------:R-:W-:Y:S01]  /*5a80*/  FFMA.FTZ R52, R133, R52, R35 ;  /* 0x0000003485347223 */ /* 0x000fe20000010023 */
[----:B------:R-:W2:Y:S01]  /*5a90*/  SHFL.DOWN PT, R57, R28, 0x8, 0x1f ;  /* 0x09001f001c397f89 */ /* 0x000ea200000e0000 */
[----:B------:R-:W-:Y:S02]  /*5aa0*/  FFMA.FTZ R35, R50, R39, -R33 ;  /* 0x0000002732237223 */ /* 0x000fe40000010821 */
[----:B------:R-:W-:Y:S02]  /*5ab0*/  FMUL.FTZ R33, R51, R137 ;  /* 0x0000008933217220 */ /* 0x000fe40000410000 */
[----:B------:R-:W-:-:S02]  /*5ac0*/  FMUL.FTZ R35, R32, R35 ;  /* 0x0000002320237220 */ /* 0x000fc40000410000 */
[C---:B------:R-:W-:Y:S02]  /*5ad0*/  FMUL.FTZ R32, R51.reuse, R127 ;  /* 0x0000007f33207220 */ /* 0x040fe40000410000 */
[C---:B------:R-:W-:Y:S02]  /*5ae0*/  FMUL.FTZ R39, R51.reuse, R39 ;  /* 0x0000002733277220 */ /* 0x040fe40000410000 */
[C---:B------:R-:W-:Y:S02]  /*5af0*/  FFMA.FTZ R36, R50.reuse, R138, -R33 ;  /* 0x0000008a32247223 */ /* 0x040fe40000010821 */
[C---:B------:R-:W-:Y:S02]  /*5b00*/  FFMA.FTZ R32, R50.reuse, R53, -R32 ;  /* 0x0000003532207223 */ /* 0x040fe40000010820 */
[----:B------:R-:W-:Y:S02]  /*5b10*/  FFMA.FTZ R39, R50, R134, R39 ;  /* 0x0000008632277223 */ /* 0x000fe40000010027 */
[----:B------:R-:W-:-:S02]  /*5b20*/  FMUL.FTZ R138, R51, R138 ;  /* 0x0000008a338a7220 */ /* 0x000fc40000410000 */
[----:B------:R-:W-:Y:S02]  /*5b30*/  FMUL.FTZ R53, R51, R53 ;  /* 0x0000003533357220 */ /* 0x000fe40000410000 */
[----:B0-----:R-:W-:Y:S02]  /*5b40*/  @!P0 FADD.FTZ R29, R29, R56 ;  /* 0x000000381d1d8221 */ /* 0x001fe40000010000 */
[----:B-1----:R-:W-:Y:S02]  /*5b50*/  @!P0 FADD.FTZ R30, R30, R109 ;  /* 0x0000006d1e1e8221 */ /* 0x002fe40000010000 */
[----:B------:R-:W-:Y:S01]  /*5b60*/  @!P0 FADD.FTZ R31, R31, R116 ;  /* 0x000000741f1f8221 */ /* 0x000fe20000010000 */
[----:B------:R-:W0:Y:S01]  /*5b70*/  SHFL.DOWN PT, R56, R29, 0x10, 0x1f ;  /* 0x0a001f001d387f89 */ /* 0x000e2200000e0000 */
[----:B--2---:R-:W-:Y:S01]  /*5b80*/  @!P0 FADD.FTZ R28, R28, R57 ;  /* 0x000000391c1c8221 */ /* 0x004fe20000010000 */
[----:B------:R-:W-:Y:S01]  /*5b90*/  ISETP.GT.AND P0, PT, R72, 0xf, PT ;  /* 0x0000000f4800780c */ /* 0x000fe20003f04270 */
[----:B------:R-:W-:Y:S01]  /*5ba0*/  FFMA.FTZ R37, R37, R122, R38 ;  /* 0x0000007a25257223 */ /* 0x000fe20000010026 */
[----:B------:R-:W-:Y:S01]  /*5bb0*/  SHFL.DOWN PT, R116, R31, 0x10, 0x1f ;  /* 0x0a001f001f747f89 */ /* 0x000fe200000e0000 */
[----:B------:R-:W-:-:S02]  /*5bc0*/  FMUL.FTZ R36, R141, R36 ;  /* 0x000000248d247220 */ /* 0x000fc40000410000 */
[C---:B------:R-:W-:Y:S02]  /*5bd0*/  FFMA.FTZ R33, R50.reuse, R137, R138 ;  /* 0x0000008932217223 */ /* 0x040fe4000001008a */
[----:B------:R-:W-:Y:S02]  /*5be0*/  FFMA.FTZ R35, R39, R120, R35 ;  /* 0x0000007827237223 */ /* 0x000fe40000010023 */
[----:B------:R-:W-:Y:S01]  /*5bf0*/  FFMA.FTZ R38, R50, R127, R53 ;  /* 0x0000007f32267223 */ /* 0x000fe20000010035 */
[----:B------:R-:W-:Y:S01]  /*5c00*/  SHFL.DOWN PT, R39, R28, 0x10, 0x1f ;  /* 0x0a001f001c277f89 */ /* 0x000fe200000e0000 */
[----:B------:R-:W-:Y:S02]  /*5c10*/  FFMA.FTZ R118, R33, R118, R36 ;  /* 0x0000007621767223 */ /* 0x000fe40000010024 */
[----:B------:R-:W-:Y:S01]  /*5c20*/  FMUL.FTZ R153, R153, R32 ;  /* 0x0000002099997220 */ /* 0x000fe20000410000 */
[----:B------:R-:W1:Y:S01]  /*5c30*/  SHFL.DOWN PT, R53, R30, 0x10, 0x1f ;  /* 0x0a001f001e357f89 */ /* 0x000e6200000e0000 */
[----:B------:R-:W-:-:S02]  /*5c40*/  FMUL.FTZ R33, R51, R140 ;  /* 0x0000008c33217220 */ /* 0x000fc40000410000 */
[----:B------:R-:W-:Y:S02]  /*5c50*/  FMUL.FTZ R32, R51, R143 ;  /* 0x0000008f33207220 */ /* 0x000fe40000410000 */
[C---:B------:R-:W-:Y:S02]  /*5c60*/  FFMA.FTZ R36, R50.reuse, R54, -R33 ;  /* 0x0000003632247223 */ /* 0x040fe40000010821 */
[----:B------:R-:W-:Y:S02]  /*5c70*/  FFMA.FTZ R33, R50, R41, -R32 ;  /* 0x0000002932217223 */ /* 0x000fe40000010820 */
[----:B------:R-:W-:Y:S02]  /*5c80*/  FFMA.FTZ R134, R21, R134, R35 ;  /* 0x0000008615867223 */ /* 0x000fe40000010023 */
[----:B------:R-:W-:Y:S02]  /*5c90*/  FMUL.FTZ R58, R58, R33 ;  /* 0x000000213a3a7220 */ /* 0x000fe40000410000 */
[----:B------:R-:W-:-:S02]  /*5ca0*/  FMUL.FTZ R33, R51, R145 ;  /* 0x0000009133217220 */ /* 0x000fc40000410000 */
[C---:B------:R-:W-:Y:S02]  /*5cb0*/  FMUL.FTZ R35, R51.reuse, R54 ;  /* 0x0000003633237220 */ /* 0x040fe40000410000 */
[C---:B------:R-:W-:Y:S02]  /*5cc0*/  FMUL.FTZ R41, R51.reuse, R41 ;  /* 0x0000002933297220 */ /* 0x040fe40000410000 */
[-C--:B------:R-:W-:Y:S02]  /*5cd0*/  FMUL.FTZ R51, R51, R146.reuse ;  /* 0x0000009233337220 */ /* 0x080fe40000410000 */
[C---:B------:R-:W-:Y:S02]  /*5ce0*/  FFMA.FTZ R146, R50.reuse, R146, -R33 ;  /* 0x0000009232927223 */ /* 0x040fe40000010821 */
[----:B------:R-:W-:Y:S02]  /*5cf0*/  FMUL.FTZ R147, R147, R36 ;  /* 0x0000002493937220 */ /* 0x000fe40000410000 */
[----:B------:R-:W-:-:S02]  /*5d00*/  FFMA.FTZ R36, R50, R140, R35 ;  /* 0x0000008c32247223 */ /* 0x000fc40000010023 */
[C---:B------:R-:W-:Y:S02]  /*5d10*/  FFMA.FTZ R32, R50.reuse, R143, R41 ;  /* 0x0000008f32207223 */ /* 0x040fe40000010029 */
[----:B------:R-:W-:Y:S02]  /*5d20*/  FFMA.FTZ R51, R50, R145, R51 ;  /* 0x0000009132337223 */ /* 0x000fe40000010033 */
[----:B------:R-:W-:Y:S02]  /*5d30*/  FMUL.FTZ R146, R59, R146 ;  /* 0x000000923b927220 */ /* 0x000fe40000410000 */
[----:B0-----:R-:W-:Y:S02]  /*5d40*/  @!P0 FADD.FTZ R29, R29, R56 ;  /* 0x000000381d1d8221 */ /* 0x001fe40000010000 */
[----:B-1----:R-:W-:Y:S02]  /*5d50*/  @!P0 FADD.FTZ R30, R30, R53 ;  /* 0x000000351e1e8221 */ /* 0x002fe40000010000 */
        /* <DEDUP_REMOVED lines=34> */
.L_x_12328:
[----:B0-----:R-:W-:Y:S05]  /*5f80*/  BSYNC B0 ;  /* 0x0000000000007941 */ /* 0x001fea0003800000 */
.L_x_12327:
[----:B------:R-:W-:Y:S02]  /*5f90*/  IADD3 R108, R108, 0x1, RZ ;  /* 0x000000016c6c7810 */ /* 0x000fe40007ffe0ff */
[----:B------:R-:W-:-:S02]  /*5fa0*/  IADD3 R107, P1, R107, 0x1, RZ ;  /* 0x000000016b6b7810 */ /* 0x000fc40007f3e0ff */
[----:B------:R-:W-:Y:S02]  /*5fb0*/  ISETP.GE.AND P0, PT, R108, c[0x0][0x16c], PT ;  /* 0x00005b006c007a0c */ /* 0x000fe40003f06270 */
[----:B------:R-:W-:-:S11]  /*5fc0*/  IADD3.X R106, RZ, R106, RZ, P1, !PT ;  /* 0x0000006aff6a7210 */ /* 0x000fd60000ffe4ff */
[----:B------:R-:W-:Y:S01]  /*5fd0*/  @P0 CALL.REL.NOINC `(.L_x_12282) ;  /* 0x0000001000000944 */ /* 0x000fe20003c00000 */
[----:B------:R-:W-:Y:S05]  /*5fe0*/  BRA `(.L_x_12329) ;  /* 0xffffb73000007947 */ /* 0x000fea000383ffff */
.L_x_12282:
[----:B------:R-:W-:Y:S01]  /*5ff0*/  BAR.SYNC.DEFER_BLOCKING 0x0 ;  /* 0x0000000000007b1d */ /* 0x000fe20000010000 */
[C---:B------:R-:W-:Y:S01]  /*6000*/  IMAD R28, R76.reuse, c[0x0][0x2d8], RZ ;  /* 0x0000b6004c1c7a24 */ /* 0x040fe200078e02ff */
[----:B------:R-:W-:Y:S01]  /*6010*/  IADD3 R65, P1, R65, -0x800, RZ ;  /* 0xfffff80041417810 */ /* 0x000fe20007f3e0ff */
[----:B------:R-:W-:Y:S01]  /*6020*/  IMAD R32, R76, c[0x0][0x2f8], RZ ;  /* 0x0000be004c207a24 */ /* 0x000fe200078e02ff */
[----:B------:R-:W-:Y:S01]  /*6030*/  IADD3 R70, P2, R70, -0x400, RZ ;  /* 0xfffffc0046467810 */ /* 0x000fe20007f5e0ff */
[----:B------:R-:W-:Y:S01]  /*6040*/  IMAD R29, R79, c[0x0][0x2dc], R28 ;  /* 0x0000b7004f1d7a24 */ /* 0x000fe200078e021c */
[----:B------:R-:W-:Y:S02]  /*6050*/  IADD3 R68, P3, R68, -0x400, RZ ;  /* 0xfffffc0044447810 */ /* 0x000fe40007f7e0ff */
[----:B------:R-:W-:Y:S02]  /*6060*/  IADD3 R66, P4, R66, -0x400, RZ ;  /* 0xfffffc0042427810 */ /* 0x000fe40007f9e0ff */
[----:B------:R-:W-:-:S02]  /*6070*/  IADD3 R63, R63, 0x1, RZ ;  /* 0x000000013f3f7810 */ /* 0x000fc40007ffe0ff */
[----:B------:R-:W-:Y:S02]  /*6080*/  IADD3.X R64, R64, -0x1, RZ, P1, !PT ;  /* 0xffffffff40407810 */ /* 0x000fe40000ffe4ff */
        /* <DEDUP_REMOVED lines=8> */
[----:B0-----:R-:W-:Y:S02]  /*6110*/  MOV R6, R2 ;  /* 0x0000000200067202 */ /* 0x001fe40000000f00 */
[----:B------:R-:W-:-:S05]  /*6120*/  MOV R7, R3 ;  /* 0x0000000300077202 */ /* 0x000fca0000000f00 */
        /* <DEDUP_REMOVED lines=8> */
[----:B------:R-:W-:-:S04]  /*61b0*/  IMAD.WIDE R2, R61, 0x10, R4 ;  /* 0x000000103d027825 */ /* 0x000fc800078e0204 */
[C---:B------:R-:W-:Y:S01]  /*61c0*/  IMAD.WIDE.U32 R4, R79.reuse, c[0x0][0x2f8], R6 ;  /* 0x0000be004f047a25 */ /* 0x040fe200078e0006 */
[----:B-1----:R-:W-:Y:S03]  /*61d0*/  STG.E.128 [R2.64], R20 ;  /* 0x0000001402007986 */ /* 0x002fe6000c101d06 */
[----:B------:R-:W-:Y:S01]  /*61e0*/  IMAD R7, R79, c[0x0][0x2fc], R32 ;  /* 0x0000bf004f077a24 */ /* 0x000fe200078e0220 */
[----:B--2---:R0:W-:Y:S01]  /*61f0*/  STG.E.128 [R2.64+0x200], R24 ;  /* 0x0002001802007986 */ /* 0x0041e2000c101d06 */
[----:B------:R-:W-:-:S03]  /*6200*/  FADD.FTZ R6, R75, R16 ;  /* 0x000000104b067221 */ /* 0x000fc60000010000 */
[----:B------:R-:W-:Y:S01]  /*6210*/  BAR.SYNC.DEFER_BLOCKING 0x0 ;  /* 0x0000000000007b1d */ /* 0x000fe20000010000 */
[----:B------:R-:W-:Y:S01]  /*6220*/  IADD3 R5, R5, R7, RZ ;  /* 0x0000000705057210 */ /* 0x000fe20007ffe0ff */
        /* <DEDUP_REMOVED lines=10> */
[----:B------:R-:W-:Y:S01]  /*62d0*/  ISETP.GT.AND P0, PT, R0, 0x1, PT ;  /* 0x000000010000780c */ /* 0x000fe20003f04270 */
[----:B------:R-:W3:Y:S01]  /*62e0*/  LDS.128 R28, [R72.X16+0x200] ;  /* 0x00020000481c7984 */ /* 0x000ee2000000cc00 */
[----:B0-----:R-:W-:Y:S02]  /*62f0*/  FADD.FTZ R17, R6, R17 ;  /* 0x0000001106117221 */ /* 0x001fe40000010000 */
        /* <DEDUP_REMOVED lines=11> */
.L_x_12280:
[----:B------:R-:W-:Y:S02]  /*63b0*/  ISETP.NE.U32.AND P0, PT, RZ, c[0x0][0x328], PT ;  /* 0x0000ca00ff007a0c */ /* 0x000fe40003f05070 */
[----:B------:R-:W-:Y:S02]  /*63c0*/  ISETP.NE.U32.AND P2, PT, RZ, c[0x0][0x348], PT ;  /* 0x0000d200ff007a0c */ /* 0x000fe40003f45070 */
[----:B------:R-:W-:-:S02]  /*63d0*/  ISETP.NE.AND.EX P1, PT, RZ, c[0x0][0x32c], PT, P0 ;  /* 0x0000cb00ff007a0c */ /* 0x000fc40003f25300 */
        /* <DEDUP_REMOVED lines=21> */
.L_x_12332:
[----:B0-----:R-:W-:Y:S05]  /*6530*/  BSYNC B0 ;  /* 0x0000000000007941 */ /* 0x001fea0003800000 */
.L_x_12331:
[----:B------:R-:W-:Y:S01]  /*6540*/  BSSY B0, `(.L_x_12333) ;  /* 0x0000018000007945 */ /* 0x000fe20003800000 */
[----:B------:R-:W-:Y:S05]  /*6550*/  @!P0 BRA `(.L_x_12334) ;  /* 0x0000015000008947 */ /* 0x000fea0003800000 */
[----:B------:R-:W-:Y:S06]  /*6560*/  BAR.SYNC.DEFER_BLOCKING 0x0 ;  /* 0x0000000000007b1d */ /* 0x000fec0000010000 */
[----:B------:R-:W1:Y:S04]  /*6570*/  SHFL.DOWN P0, R0, R75, 0x1, 0x1f ;  /* 0x08201f004b007f89 */ /* 0x000e680000000000 */
[----:B------:R-:W2:Y:S04]  /*6580*/  S2R R6, SR_LANEID ;  /* 0x0000000000067919 */ /* 0x000ea80000000000 */
[----:B------:R-:W3:Y:S01]  /*6590*/  S2R R13, SR_TID.X ;  /* 0x00000000000d7919 */ /* 0x000ee20000002100 */
[----:B-1----:R-:W-:Y:S01]  /*65a0*/  @P0 FADD R0, R0, R75 ;  /* 0x0000004b00000221 */ /* 0x002fe20000000000 */
        /* <DEDUP_REMOVED lines=16> */
.L_x_12334:
[----:B------:R-:W1:Y:S02]  /*66b0*/  S2R R13, SR_TID.X ;  /* 0x00000000000d7919 */ /* 0x000e640000002100 */
.L_x_12335:
[----:B0-----:R-:W-:Y:S05]  /*66c0*/  BSYNC B0 ;  /* 0x0000000000007941 */ /* 0x001fea0003800000 */
.L_x_12333:
        /* <DEDUP_REMOVED lines=10> */
.L_x_12336:
        /* <DEDUP_REMOVED lines=28> */
.L_x_12337:
        /* <DEDUP_REMOVED lines=13> */
.L_x_14744:


//--------------------- .text._Z25selective_scan_bwd_kernelI32Selective_Scan_bwd_kernel_traitsILi32ELi8ELb1ELb0ELb1ELb1ELb0EfN3c107complexIfEEEEv12SSMParamsBwd --------------------------
	.section	.text._Z25selective_scan_bwd_kernelI32Selective_Scan_bwd_kernel_traitsILi32ELi8ELb1ELb0ELb1ELb1ELb0EfN3c107complexIfEEEEv12SSMParamsBwd,"ax",@progbits
	.sectioninfo	@"SHI_REGISTERS=177"
	.align	128
        .global         _Z25selective_scan_bwd_kernelI32Selective_Scan_bwd_kernel_traitsILi32ELi8ELb1ELb0ELb1ELb1ELb0EfN3c107complexIfEEEEv12SSMParamsBwd
        .type           _Z25selective_scan_bwd_kernelI32Selective_Scan_bwd_kernel_traitsILi32ELi8ELb1ELb0ELb1ELb1ELb0EfN3c107complexIfEEEEv12SSMParamsBwd,@function
        .size           _Z25selective_scan_bwd_kernelI32Selective_Scan_bwd_kernel_traitsILi32ELi8ELb1ELb0ELb1ELb1ELb0EfN3c107complexIfEEEEv12SSMParamsBwd,(.L_x_14745 - _Z25selective_scan_bwd_kernelI32Selective_Scan_bwd_kernel_traitsILi32ELi8ELb1ELb0ELb1ELb1ELb0EfN3c107complexIfEEEEv12SSMParamsBwd)
        .other          _Z25selective_scan_bwd_kernelI32Selective_Scan_bwd_kernel_traitsILi32ELi8ELb1ELb0ELb1ELb1ELb0EfN3c107complexIfEEEEv12SSMParamsBwd,@"STO_CUDA_ENTRY STV_DEFAULT"
_Z25selective_scan_bwd_kernelI32Selective_Scan_bwd_kernel_traitsILi32ELi8ELb1ELb0ELb1ELb1ELb0EfN3c107complexIfEEEEv12SSMParamsBwd:
.text._Z25selective_scan_bwd_kernelI32Selective_Scan_bwd_kernel_traitsILi32ELi8ELb1ELb0ELb1ELb1ELb0EfN3c107complexIfEEEEv12SSMParamsBwd:
        /* <DEDUP_REMOVED lines=24> */
[----:B------:R-:W-:Y:S01]  /*0180*/  CS2R R58, SRZ ;  /* 0x00000000003a7805 */ /* 0x000fe2000001ff00 */
[----:B------:R-:W-:Y:S01]  /*0190*/  CS2R R56, SRZ ;  /* 0x0000000000387805 */ /* 0x000fe2000001ff00 */
[C---:B------:R-:W-:Y:S01]  /*01a0*/  IMAD R9, R90.reuse, c[0x0][0x1e0], RZ ;  /* 0x000078005a097a24 */ /* 0x040fe200078e02ff */
[----:B0-----:R-:W-:Y:S01]  /*01b0*/  IABS R2, R96 ;  /* 0x0000006000027213 */ /* 0x001fe20000000000 */
[----:B------:R-:W-:Y:S01]  /*01c0*/  IMAD R15, R90, c[0x0][0x1b0], RZ ;  /* 0x00006c005a0f7a24 */ /* 0x000fe200078e02ff */
[----:B-1----:R-:W-:Y:S01]  /*01d0*/  HFMA2.MMA R6, -RZ, RZ, 0, 0 ;  /* 0x00000000ff067435 */ /* 0x002fe200000001ff */
[----:B------:R-:W-:Y:S01]  /*01e0*/  IMAD R9, R92, c[0x0][0x1e4], R9 ;  /* 0x000079005c097a24 */ /* 0x000fe200078e0209 */
[----:B------:R-:W-:Y:S01]  /*01f0*/  HFMA2.MMA R91, -RZ, RZ, 0, 0 ;  /* 0x00000000ff5b7435 */ /* 0x000fe200000001ff */
[----:B--2---:R-:W-:Y:S01]  /*0200*/  IMAD R5, R90, c[0x0][0x1d0], RZ ;  /* 0x000074005a057a24 */ /* 0x004fe200078e02ff */
[----:B------:R-:W-:Y:S01]  /*0210*/  MOV R89, RZ ;  /* 0x000000ff00597202 */ /* 0x000fe20000000f00 */
[----:B------:R-:W-:Y:S01]  /*0220*/  IMAD R17, R92, c[0x0][0x1b4], R15 ;  /* 0x00006d005c117a24 */ /* 0x000fe200078e020f */
[----:B---3--:R-:W-:Y:S01]  /*0230*/  IADD3 R8, RZ, -R7, RZ ;  /* 0x80000007ff087210 */ /* 0x008fe20007ffe0ff */
[----:B------:R-:W-:-:S04]  /*0240*/  IMAD R15, R95, c[0x0][0x1d8], RZ ;  /* 0x000076005f0f7a24 */ /* 0x000fc800078e02ff */
[----:B------:R-:W-:Y:S02]  /*0250*/  IMAD R3, R8, R11, RZ ;  /* 0x0000000b08037224 */ /* 0x000fe400078e02ff */
[C---:B------:R-:W-:Y:S02]  /*0260*/  IMAD R10, R96.reuse, c[0x0][0x1dc], R15 ;  /* 0x00007700600a7a24 */ /* 0x040fe400078e020f */
[----:B------:R-:W-:Y:S01]  /*0270*/  IMAD.HI.U32 R7, R7, R3, R6 ;  /* 0x0000000307077227 */ /* 0x000fe200078e0006 */
[----:B------:R-:W-:-:S03]  /*0280*/  LOP3.LUT R6, R96, c[0x0][0x178], RZ, 0x3c, !PT ;  /* 0x00005e0060067a12 */ /* 0x000fc600078e3cff */
[----:B------:R-:W-:Y:S01]  /*0290*/  IMAD R15, R95, c[0x0][0x1e8], RZ ;  /* 0x00007a005f0f7a24 */ /* 0x000fe200078e02ff */
        /* <DEDUP_REMOVED lines=20> */
[----:B------:R-:W-:Y:S02]  /*03e0*/  LEA R11, R12, 0xffffff00, 0x8 ;  /* 0xffffff000c0b7811 */ /* 0x000fe400078e40ff */
[----:B------:R-:W-:-:S02]  /*03f0*/  ISETP.NE.AND P1, PT, RZ, c[0x0][0x178], PT ;  /* 0x00005e00ff007a0c */ /* 0x000fc40003f25270 */
[----:B------:R-:W-:Y:S02]  /*0400*/  SHF.R.S32.HI R13, RZ, 0x1f, R11 ;  /* 0x0000001fff0d7819 */ /* 0x000fe4000001140b */
        /* <DEDUP_REMOVED lines=49> */
[----:B------:R-:W-:Y:S02]  /*0720*/  MOV R0, R2 ;  /* 0x0000000200007202 */ /* 0x000fe40000000f00 */
[----:B------:R-:W-:Y:S01]  /*0730*/  MOV R79, c[0x0][0x174] ;  /* 0x00005d00004f7a02 */ /* 0x000fe20000000f00 */
[----:B------:R-:W1:Y:S01]  /*0740*/  S2R R86, SR_LANEID ;  /* 0x0000000000567919 */ /* 0x000e620000000000 */
[----:B------:R-:W-:-:S02]  /*0750*/  MOV R89, RZ ;  /* 0x000000ff00597202 */ /* 0x000fc40000000f00 */
[----:B------:R-:W-:Y:S02]  /*0760*/  MOV R78, RZ ;  /* 0x000000ff004e7202 */ /* 0x000fe40000000f00 */
[----:B------:R-:W-:Y:S02]  /*0770*/  MOV R91, RZ ;  /* 0x000000ff005b7202 */ /* 0x000fe40000000f00 */
[----:B0-----:R-:W-:-:S04]  /*0780*/  SHF.L.U32 R76, R87, 0x1, RZ ;  /* 0x00000001574c7819 */ /* 0x001fc800000006ff */
[----:B-1----:R-:W-:-:S03]  /*0790*/  LOP3.LUT R76, R76, 0xffffffc0, RZ, 0xc0, !PT ;  /* 0xffffffc04c4c7812 */ /* 0x002fc600078ec0ff */
.L_x_12403:
[----:B------:R-:W-:Y:S01]  /*07a0*/  BAR.SYNC.DEFER_BLOCKING 0x0 ;  /* 0x0000000000007b1d */ /* 0x000fe20000010000 */
[----:B------:R-:W-:-:S05]  /*07b0*/  LOP3.LUT R77, R76, 0x1f, R87, 0xf8, !PT ;  /* 0x0000001f4c4d7812 */ /* 0x000fca00078ef857 */
        /* <DEDUP_REMOVED lines=77> */
.L_x_12340:
[----:B------:R-:W-:Y:S05]  /*0c90*/  BSYNC B0 ;  /* 0x0000000000007941 */ /* 0x000fea0003800000 */
.L_x_12339:
[----:B------:R-:W-:Y:S01]  /*0ca0*/  BSSY B0, `(.L_x_12341) ;  /* 0x0000024000007945 */ /* 0x000fe20003800000 */
[----:B------:R-:W-:Y:S01]  /*0cb0*/  FSETP.GTU.FTZ.AND P0, PT, R99, 20, PT ;  /* 0x41a000006300780b */ /* 0x000fe20003f1c000 */
[----:B------:R-:W-:Y:S02]  /*0cc0*/  FADD.FTZ R100, R23, R93 ;  /* 0x0000005d17647221 */ /* 0x000fe40000010000 */
        /* <DEDUP_REMOVED lines=33> */
.L_x_12342:
[----:B------:R-:W-:Y:S05]  /*0ee0*/  BSYNC B0 ;  /* 0x0000000000007941 */ /* 0x000fea0003800000 */
.L_x_12341:
        /* <DEDUP_REMOVED lines=38> */
.L_x_12344:
[----:B------:R-:W-:Y:S05]  /*1150*/  BSYNC B0 ;  /* 0x0000000000007941 */ /* 0x000fea0003800000 */
.L_x_12343:
        /* <DEDUP_REMOVED lines=33> */
.L_x_12346:
[----:B------:R-:W-:Y:S05]  /*1370*/  BSYNC B0 ;  /* 0x0000000000007941 */ /* 0x000fea0003800000 */
.L_x_12345:
        /* <DEDUP_REMOVED lines=33> */
.L_x_12348:
[----:B------:R-:W-:Y:S05]  /*1590*/  BSYNC B0 ;  /* 0x0000000000007941 */ /* 0x000fea0003800000 */
.L_x_12347:
        /* <DEDUP_REMOVED lines=33> */
.L_x_12350:
[----:B------:R-:W-:Y:S05]  /*17b0*/  BSYNC B0 ;  /* 0x0000000000007941 */ /* 0x000fea0003800000 */
.L_x_12349:
        /* <DEDUP_REMOVED lines=33> */
.L_x_12352:
[----:B------:R-:W-:Y:S05]  /*19d0*/  BSYNC B0 ;  /* 0x0000000000007941 */ /* 0x000fea0003800000 */
.L_x_12351:
        /* <DEDUP_REMOVED lines=33> */
.L_x_12354:
[----:B------:R-:W-:Y:S05]  /*1bf0*/  BSYNC B0 ;  /* 0x0000000000007941 */ /* 0x000fea0003800000 */
.L_x_12353:
[----:B------:R-:W-:Y:S01]  /*1c00*/  FFMA.FTZ R29, R7, R19, R28 ;  /* 0x00000013071d7223 */ /* 0x000fe2000001001c */
[----:B------:R-:W-:Y:S01]  /*1c10*/  BAR.SYNC.DEFER_BLOCKING 0x0 ;  /* 0x0000000000007b1d */ /* 0x000fe20000010000 */
[----:B------:R-:W-:Y:S01]  /*1c20*/  CS2R R26, SRZ ;  /* 0x00000000001a7805 */ /* 0x000fe2000001ff00 */
[----:B------:R-:W-:Y:S01]  /*1c30*/  CS2R R24, SRZ ;  /* 0x0000000000187805 */ /* 0x000fe2000001ff00 */
[----:B-1----:R-:W-:Y:S02]  /*1c40*/  FFMA.FTZ R30, R8, R12, R29 ;  /* 0x0000000c081e7223 */ /* 0x002fe4000001001d */
        /* <DEDUP_REMOVED lines=12> */
[----:B------:R-:W-:Y:S01]  /*1d10*/  HFMA2.MMA R101, -RZ, RZ, 0, 0 ;  /* 0x00000000ff657435 */ /* 0x000fe200000001ff */
[----:B------:R-:W-:Y:S01]  /*1d20*/  CS2R R102, SRZ ;  /* 0x0000000000667805 */ /* 0x000fe2000001ff00 */
[----:B------:R-:W-:-:S07]  /*1d30*/  MOV R23, RZ ;  /* 0x000000ff00177202 */ /* 0x000fce0000000f00 */
.L_x_12402:
        /* <DEDUP_REMOVED lines=13> */
[----:B------:R-:W-:Y:S01]  /*1e10*/  LOP3.LUT R77, R76, 0x1f, R87, 0xf8, !PT ;  /* 0x0000001f4c4d7812 */ /* 0x000fe200078ef857 */
[----:B------:R-:W-:-:S04]  /*1e20*/  IMAD.WIDE.U32 R36, R101, c[0x0][0x1c0], RZ ;  /* 0x0000700065247a25 */ /* 0x000fc800078e00ff */
[----:B------:R-:W-:Y:S01]  /*1e30*/  IMAD R39, R101, c[0x0][0x1c4], R38 ;  /* 0x0000710065277a24 */ /* 0x000fe200078e0226 */
[----:B------:R-:W-:-:S04]  /*1e40*/  LEA R52, P0, R36, R81, 0x2 ;  /* 0x0000005124347211 */ /* 0x000fc800078010ff */
[----:B------:R-:W-:-:S04]  /*1e50*/  IADD3 R37, R37, R39, RZ ;  /* 0x0000002725257210 */ /* 0x000fc80007ffe0ff */
[----:B------:R-:W-:Y:S02]  /*1e60*/  LEA.HI.X R53, R36, R80, R37, 0x2, P0 ;  /* 0x0000005024357211 */ /* 0x000fe400000f1425 */
[----:B------:R-:W-:-:S05]  /*1e70*/  IADD3 R37, R76, R77, RZ ;  /* 0x0000004d4c257210 */ /* 0x000fca0007ffe0ff */
[----:B------:R-:W-:-:S05]  /*1e80*/  IMAD.WIDE R52, R37, 0x10, R52 ;  /* 0x0000001025347825 */ /* 0x000fca00078e0234 */
[----:B------:R1:W3:Y:S04]  /*1e90*/  LDG.E.128 R36, [R52.64] ;  /* 0x0000000634247981 */ /* 0x0002e8000c1e1d00 */
[----:B0-----:R1:W4:Y:S04]  /*1ea0*/  LDG.E.128 R44, [R52.64+0x200] ;  /* 0x00020006342c7981 */ /* 0x001328000c1e1d00 */
[----:B------:R1:W4:Y:S04]  /*1eb0*/  LDG.E.128 R40, [R52.64+0x400] ;  /* 0x0004000634287981 */ /* 0x000328000c1e1d00 */
[----:B------:R1:W4:Y:S01]  /*1ec0*/  LDG.E.128 R48, [R52.64+0x600] ;  /* 0x0006000634307981 */ /* 0x000322000c1e1d00 */
[----:B------:R-:W-:Y:S01]  /*1ed0*/  IMAD R65, R95, c[0x0][0x198], RZ ;  /* 0x000066005f417a24 */ /* 0x000fe200078e02ff */
[----:B------:R-:W-:Y:S01]  /*1ee0*/  IADD3 R105, R79, -0x1, RZ ;  /* 0xffffffff4f697810 */ /* 0x000fe20007ffe0ff */
[----:B------:R-:W-:Y:S01]  /*1ef0*/  IMAD.WIDE.U32 R54, R96, c[0x0][0x198], RZ ;  /* 0x0000660060367a25 */ /* 0x000fe200078e00ff */
[----:B------:R-:W-:-:S03]  /*1f00*/  ISETP.NE.AND P2, PT, R87, RZ, PT ;  /* 0x000000ff5700720c */ /* 0x000fc60003f45270 */
[----:B------:R-:W-:Y:S01]  /*1f10*/  IMAD R65, R96, c[0x0][0x19c], R65 ;  /* 0x0000670060417a24 */ /* 0x000fe200078e0241 */
[----:B------:R-:W-:Y:S02]  /*1f20*/  MOV R64, R54 ;  /* 0x0000003600407202 */ /* 0x000fe40000000f00 */
[----:B------:R-:W-:Y:S02]  /*1f30*/  LOP3.LUT R54, R87, 0x1f, RZ, 0xc0, !PT ;  /* 0x0000001f57367812 */ /* 0x000fe400078ec0ff */
[----:B------:R-:W-:Y:S02]  /*1f40*/  IADD3 R65, R55, R65, RZ ;  /* 0x0000004137417210 */ /* 0x000fe40007ffe0ff */
[----:B------:R-:W-:Y:S02]  /*1f50*/  ISETP.NE.AND P0, PT, R54, RZ, PT ;  /* 0x000000ff3600720c */ /* 0x000fe40003f05270 */
[----:B-1----:R-:W-:Y:S02]  /*1f60*/  LEA.HI R52, R105, R105, RZ, 0x1 ;  /* 0x0000006969347211 */ /* 0x002fe400078f08ff */
[----:B------:R-:W-:Y:S01]  /*1f70*/  ISETP.LT.OR P1, PT, R79, 0x2, P0 ;  /* 0x000000024f00780c */ /* 0x000fe20000721670 */
[----:B------:R-:W-:Y:S01]  /*1f80*/  BSSY B0, `(.L_x_12356) ;  /* 0x00000af000007945 */ /* 0x000fe20003800000 */
[----:B--2---:R-:W-:-:S02]  /*1f90*/  FMUL.FTZ R68, R62, 1.4426950216293334961 ;  /* 0x3fb8aa3b3e447820 */ /* 0x004fc40000410000 */
[-C--:B------:R-:W-:Y:S02]  /*1fa0*/  FMUL.FTZ R66, R63, R97.reuse ;  /* 0x000000613f427220 */ /* 0x080fe40000410000 */
[----:B------:R-:W-:Y:S02]  /*1fb0*/  FMUL.FTZ R55, R68, R97 ;  /* 0x0000006144377220 */ /* 0x000fe40000410000 */
[----:B------:R-:W-:Y:S02]  /*1fc0*/  FMUL.RZ R69, R66, 0.15915493667125701904 ;  /* 0x3e22f98342457820 */ /* 0x000fe4000040c000 */
[----:B------:R-:W-:Y:S02]  /*1fd0*/  IMAD R66, R104, c[0x0][0x1a0], RZ ;  /* 0x0000680068427a24 */ /* 0x000fe400078e02ff */
[----:B------:R-:W-:Y:S02]  /*1fe0*/  MUFU.EX2 R55, R55 ;  /* 0x0000003700377308 */ /* 0x000fe40000000800 */
[C---:B------:R-:W-:Y:S01]  /*1ff0*/  IMAD R67, R101.reuse, c[0x0][0x1a4], R66 ;  /* 0x0000690065437a24 */ /* 0x040fe200078e0242 */
[----:B------:R-:W-:Y:S01]  /*2000*/  LOP3.LUT R66, R52, 0xfffffe, RZ, 0xc0, !PT ;  /* 0x00fffffe34427812 */ /* 0x000fe200078ec0ff */
[----:B------:R-:W-:Y:S01]  /*2010*/  IMAD.WIDE.U32 R52, R101, c[0x0][0x1a0], R64 ;  /* 0x0000680065347a25 */ /* 0x000fe200078e0040 */
[----:B------:R-:W-:-:S02]  /*2020*/  IADD3 R65, R87, 0x200, RZ ;  /* 0x0000020057417810 */ /* 0x000fc40007ffe0ff */
[----:B------:R-:W-:Y:S01]  /*2030*/  IADD3 R64, R105, -R66, RZ ;  /* 0x8000004269407210 */ /* 0x000fe20007ffe0ff */
[----:B------:R-:W0:Y:S01]  /*2040*/  MUFU.COS R70, R69 ;  /* 0x0000004500467308 */ /* 0x000e220000000000 */
[----:B------:R-:W-:Y:S02]  /*2050*/  IADD3 R53, R53, R67, RZ ;  /* 0x0000004335357210 */ /* 0x000fe40007ffe0ff */
[----:B------:R-:W-:Y:S02]  /*2060*/  LEA R66, P3, R52, c[0x0][0x228], 0x3 ;  /* 0x00008a0034427a11 */ /* 0x000fe400078618ff */
[----:B------:R-:W-:Y:S02]  /*2070*/  @!P2 LEA R65, R64, R101, 0x8 ;  /* 0x000000654041a211 */ /* 0x000fe400078e40ff */
[----:B------:R-:W-:Y:S01]  /*2080*/  LEA.HI.X R67, R52, c[0x0][0x22c], R53, 0x3, P3 ;  /* 0x00008b0034437a11 */ /* 0x000fe200018f1c35 */
[----:B------:R1:W2:Y:S01]  /*2090*/  MUFU.SIN R106, R69 ;  /* 0x00000045006a7308 */ /* 0x0002a20000000400 */
[----:B------:R-:W-:Y:S01]  /*20a0*/  @!P1 IADD3 R52, R79, -0x2, RZ ;  /* 0xfffffffe4f349810 */ /* 0x000fe20007ffe0ff */
[----:B---3--:R-:W-:Y:S01]  /*20b0*/  STS.128 [R86.X16], R36 ;  /* 0x0000002456007388 */ /* 0x008fe2000000cc00 */
[----:B------:R-:W-:-:S03]  /*20c0*/  SHF.L.U32 R109, R65, 0x3, RZ ;  /* 0x00000003416d7819 */ /* 0x000fc600000006ff */
[----:B----4-:R-:W-:Y:S01]  /*20d0*/  STS.128 [R86.X16+0x200], R44 ;  /* 0x0002002c56007388 */ /* 0x010fe2000000cc00 */
[----:B0-----:R-:W-:-:S03]  /*20e0*/  FMUL.FTZ R70, R55, R70 ;  /* 0x0000004637467220 */ /* 0x001fc60000410000 */
[----:B------:R-:W-:Y:S01]  /*20f0*/  STS.128 [R86.X16+0x400], R40 ;  /* 0x0004002856007388 */ /* 0x000fe2000000cc00 */
[----:B-1----:R-:W-:Y:S02]  /*2100*/  @!P1 IMAD R69, R52, c[0x0][0x16c], R101 ;  /* 0x00005b0034459a24 */ /* 0x002fe400078e0265 */
[----:B------:R-:W-:Y:S01]  /*2110*/  FMUL.FTZ R107, R63, R99 ;  /* 0x000000633f6b7220 */ /* 0x000fe20000410000 */
[----:B------:R-:W-:Y:S01]  /*2120*/  STS.128 [R86.X16+0x600], R48 ;  /* 0x0006003056007388 */ /* 0x000fe2000000cc00 */
[----:B------:R-:W-:Y:S01]  /*2130*/  @!P1 IMAD.WIDE R64, R69, 0x10, R60 ;  /* 0x0000001045409825 */ /* 0x000fe200078e023c */
[----:B------:R-:W-:Y:S02]  /*2140*/  CS2R R52, SRZ ;  /* 0x0000000000347805 */ /* 0x000fe4000001ff00 */
[----:B------:R-:W5:Y:S01]  /*2150*/  LDG.E.64 R66, [R66.64] ;  /* 0x0000000642427981 */ /* 0x000f62000c1e1b00 */
[----:B--2---:R-:W-:Y:S01]  /*2160*/  FMUL.FTZ R71, R55, R106 ;  /* 0x0000006a37477220 */ /* 0x004fe20000410000 */
[----:B------:R-:W-:Y:S01]  /*2170*/  SHF.L.U32 R55, R86, 0x6, RZ ;  /* 0x0000000656377819 */ /* 0x000fe200000006ff */
[----:B------:R-:W-:-:S06]  /*2180*/  NOP ;  /* 0x0000000000007918 */ /* 0x000fcc0000000000 */
[----:B------:R-:W0:Y:S01]  /*2190*/  LDS.128 R48, [R55] ;  /* 0x0000000037307984 */ /* 0x000e220000000c00 */
[----:B------:R-:W-:-:S03]  /*21a0*/  FMUL.FTZ R69, R63, R98 ;  /* 0x000000623f457220 */ /* 0x000fc60000410000 */
[----:B------:R-:W1:Y:S04]  /*21b0*/  LDS.128 R44, [R55+0x10] ;  /* 0x00001000372c7984 */ /* 0x000e680000000c00 */
[----:B------:R-:W2:Y:S04]  /*21c0*/  LDS.128 R40, [R55+0x20] ;  /* 0x0000200037287984 */ /* 0x000ea80000000c00 */
[----:B------:R3:W4:Y:S04]  /*21d0*/  LDS.128 R36, [R55+0x30] ;  /* 0x0000300037247984 */ /* 0x0007280000000c00 */
[----:B------:R0:W-:Y:S04]  /*21e0*/  STS.64 [R109+0x14d0], R70 ;  /* 0x0014d0466d007388 */ /* 0x0001e80000000a00 */
[----:B------:R-:W-:Y:S01]  /*21f0*/  BAR.SYNC.DEFER_BLOCKING 0x0 ;  /* 0x0000000000007b1d */ /* 0x000fe20000010000 */
[----:B------:R-:W-:-:S02]  /*2200*/  FMUL.RZ R111, R69, 0.15915493667125701904 ;  /* 0x3e22f983456f7820 */ /* 0x000fc4000040c000 */
[----:B------:R-:W-:-:S03]  /*2210*/  FMUL.FTZ R69, R68, R98 ;  /* 0x0000006244457220 */ /* 0x000fc60000410000 */
[----:B------:R-:W-:Y:S01]  /*2220*/  MUFU.SIN R106, R111 ;  /* 0x0000006f006a7308 */ /* 0x000fe20000000400 */
[----:B------:R-:W-:-:S07]  /*2230*/  FMUL.RZ R113, R107, 0.15915493667125701904 ;  /* 0x3e22f9836b717820 */ /* 0x000fce000040c000 */
[----:B------:R-:W1:Y:S01]  /*2240*/  MUFU.EX2 R69, R69 ;  /* 0x0000004500457308 */ /* 0x000e620000000800 */
[----:B---3--:R-:W-:Y:S02]  /*2250*/  FMUL.FTZ R55, R68, R99 ;  /* 0x0000006344377220 */ /* 0x008fe40000410000 */
[----:B------:R-:W-:-:S05]  /*2260*/  FMUL.FTZ R107, R63, R75 ;  /* 0x0000004b3f6b7220 */ /* 0x000fca0000410000 */
[----:B------:R-:W3:Y:S01]  /*2270*/  MUFU.COS R108, R111 ;  /* 0x0000006f006c7308 */ /* 0x000ee20000000000 */
[----:B------:R-:W-:Y:S01]  /*2280*/  FMUL.RZ R118, R107, 0.15915493667125701904 ;  /* 0x3e22f9836b767820 */ /* 0x000fe2000040c000 */
[----:B------:R2:W5:Y:S01]  /*2290*/  @!P1 LDG.E.64 R52, [R64.64+0x8] ;  /* 0x0000080640349981 */ /* 0x000562000c1e1b00 */
[----:B------:R-:W-:Y:S02]  /*22a0*/  FMUL.FTZ R107, R68, R75 ;  /* 0x0000004b446b7220 */ /* 0x000fe40000410000 */
[----:B0-----:R-:W-:-:S03]  /*22b0*/  FMUL.FTZ R109, R63, R72 ;  /* 0x000000483f6d7220 */ /* 0x001fc60000410000 */
[----:B------:R-:W-:Y:S01]  /*22c0*/  MUFU.SIN R110, R113 ;  /* 0x00000071006e7308 */ /* 0x000fe20000000400 */
[----:B-1----:R-:W-:Y:S02]  /*22d0*/  FMUL.FTZ R106, R69, R106 ;  /* 0x0000006a456a7220 */ /* 0x002fe40000410000 */
[----:B--2---:R-:W-:-:S05]  /*22e0*/  FMUL.FTZ R64, R63, R100 ;  /* 0x000000643f407220 */ /* 0x004fca0000410000 */
[----:B------:R-:W-:Y:S01]  /*22f0*/  MUFU.EX2 R55, R55 ;  /* 0x0000003700377308 */ /* 0x000fe20000000800 */
[----:B------:R-:W-:Y:S02]  /*2300*/  FMUL.RZ R115, R64, 0.15915493667125701904 ;  /* 0x3e22f98340737820 */ /* 0x000fe4000040c000 */
[----:B------:R-:W-:-:S05]  /*2310*/  FMUL.FTZ R64, R68, R100 ;  /* 0x0000006444407220 */ /* 0x000fca0000410000 */
[----:B------:R-:W-:Y:S01]  /*2320*/  MUFU.SIN R114, R118 ;  /* 0x0000007600727308 */ /* 0x000fe20000000400 */
[----:B------:R-:W-:-:S07]  /*2330*/  FMUL.RZ R119, R109, 0.15915493667125701904 ;  /* 0x3e22f9836d777820 */ /* 0x000fce000040c000 */
[----:B------:R0:W-:Y:S01]  /*2340*/  MUFU.COS R116, R118 ;  /* 0x0000007600747308 */ /* 0x0001e20000000000 */
[----:B------:R-:W-:-:S07]  /*2350*/  FMUL.FTZ R109, R68, R72 ;  /* 0x00000048446d7220 */ /* 0x000fce0000410000 */
[----:B------:R-:W1:Y:S01]  /*2360*/  MUFU.COS R112, R113 ;  /* 0x0000007100707308 */ /* 0x000e620000000000 */
[----:B0-----:R-:W-:-:S07]  /*2370*/  FMUL.FTZ R118, R4, R97 ;  /* 0x0000006104767220 */ /* 0x001fce0000410000 */
[----:B------:R3:W-:Y:S02]  /*2380*/  MUFU.EX2 R113, R107 ;  /* 0x0000006b00717308 */ /* 0x0007e40000000800 */
[----:B---3--:R-:W-:Y:S02]  /*2390*/  FMUL.FTZ R107, R69, R108 ;  /* 0x0000006c456b7220 */ /* 0x008fe40000410000 */
[----:B------:R-:W-:Y:S02]  /*23a0*/  FMUL.FTZ R108, R106, R118 ;  /* 0x000000766a6c7220 */ /* 0x000fe40000410000 */
[----:B------:R-:W-:Y:S02]  /*23b0*/  FMUL.FTZ R69, RZ, R106 ;  /* 0x0000006aff457220 */ /* 0x000fe40000410000 */
[----:B------:R-:W-:Y:S01]  /*23c0*/  MUFU.SIN R120, R119 ;  /* 0x0000007700787308 */ /* 0x000fe20000000400 */
[----:B------:R-:W-:Y:S02]  /*23d0*/  FFMA.FTZ R123, RZ, R107, R108 ;  /* 0x0000006bff7b7223 */ /* 0x000fe4000001006c */
[----:B------:R-:W-:-:S05]  /*23e0*/  FFMA.FTZ R122, R107, R118, -R69 ;  /* 0x000000766b7a7223 */ /* 0x000fca0000010845 */
[----:B------:R0:W-:Y:S01]  /*23f0*/  MUFU.COS R124, R119 ;  /* 0x00000077007c7308 */ /* 0x0001e20000000000 */
[----:B------:R-:W-:-:S07]  /*2400*/  FADD.FTZ R123, RZ, R123 ;  /* 0x0000007bff7b7221 */ /* 0x000fce0000010000 */
[----:B------:R-:W-:Y:S01]  /*2410*/  MUFU.SIN R65, R115 ;  /* 0x0000007300417308 */ /* 0x000fe20000000400 */
[----:B0-----:R-:W-:-:S07]  /*2420*/  FMUL.FTZ R119, R5, R98 ;  /* 0x0000006205777220 */ /* 0x001fce0000410000 */
[----:B------:R-:W0:Y:S01]  /*2430*/  MUFU.EX2 R64, R64 ;  /* 0x0000004000407308 */ /* 0x000e220000000800 */
[----:B------:R-:W-:-:S07]  /*2440*/  FADD.FTZ R122, R119, R122 ;  /* 0x0000007a777a7221 */ /* 0x000fce0000010000 */
[----:B------:R-:W2:Y:S01]  /*2450*/  MUFU.COS R111, R115 ;  /* 0x00000073006f7308 */ /* 0x000ea20000000000 */
[----:B-1----:R-:W-:-:S07]  /*2460*/  FMUL.FTZ R108, R55, R112 ;  /* 0x00000070376c7220 */ /* 0x002fce0000410000 */
[----:B------:R1:W3:Y:S02]  /*2470*/  MUFU.EX2 R115, R109 ;  /* 0x0000006d00737308 */ /* 0x0002e40000000800 */
[----:B-1----:R-:W-:-:S04]  /*2480*/  FMUL.FTZ R109, R55, R110 ;  /* 0x0000006e376d7220 */ /* 0x002fc80000410000 */
[CC--:B------:R-:W-:Y:S02]  /*2490*/  FMUL.FTZ R69, R109.reuse, R123.reuse ;  /* 0x0000007b6d457220 */ /* 0x0c0fe40000410000 */
[----:B------:R-:W-:Y:S02]  /*24a0*/  FMUL.FTZ R110, R109, R122 ;  /* 0x0000007a6d6e7220 */ /* 0x000fe40000410000 */
[----:B------:R-:W-:Y:S02]  /*24b0*/  FMUL.FTZ R55, R63, R0 ;  /* 0x000000003f377220 */ /* 0x000fe40000410000 */
[C---:B------:R-:W-:Y:S02]  /*24c0*/  FFMA.FTZ R69, R108.reuse, R122, -R69 ;  /* 0x0000007a6c457223 */ /* 0x040fe40000010845 */
[----:B------:R-:W-:Y:S02]  /*24d0*/  FFMA.FTZ R123, R108, R123, R110 ;  /* 0x0000007b6c7b7223 */ /* 0x000fe4000001006e */
[----:B------:R-:W-:-:S02]  /*24e0*/  FMUL.FTZ R122, R6, R99 ;  /* 0x00000063067a7220 */ /* 0x000fc40000410000 */
[----:B------:R-:W-:Y:S02]  /*24f0*/  FMUL.RZ R127, R55, 0.15915493667125701904 ;  /* 0x3e22f983377f7820 */ /* 0x000fe4000040c000 */
[----:B0-----:R-:W-:Y:S02]  /*2500*/  FMUL.FTZ R110, R64, R65 ;  /* 0x00000041406e7220 */ /* 0x001fe40000410000 */
[----:B------:R-:W-:Y:S02]  /*2510*/  FADD.FTZ R55, RZ, R123 ;  /* 0x0000007bff377221 */ /* 0x000fe40000010000 */
[C---:B------:R-:W-:Y:S02]  /*2520*/  FMUL.FTZ R117, R68.reuse, R73 ;  /* 0x0000004944757220 */ /* 0x040fe40000410000 */
[----:B------:R-:W-:Y:S02]  /*2530*/  FMUL.FTZ R121, R68, R0 ;  /* 0x0000000044797220 */ /* 0x000fe40000410000 */
[----:B------:R-:W-:-:S02]  /*2540*/  FADD.FTZ R69, R122, R69 ;  /* 0x000000457a457221 */ /* 0x000fc40000010000 */
[----:B------:R-:W-:Y:S02]  /*2550*/  FMUL.FTZ R68, R63, R73 ;  /* 0x000000493f447220 */ /* 0x000fe40000410000 */
[----:B--2---:R-:W-:Y:S02]  /*2560*/  FMUL.FTZ R111, R64, R111 ;  /* 0x0000006f406f7220 */ /* 0x004fe40000410000 */
[C---:B------:R-:W-:Y:S02]  /*2570*/  FMUL.FTZ R112, R110.reuse, R55 ;  /* 0x000000376e707220 */ /* 0x040fe40000410000 */
[-C--:B------:R-:W-:Y:S02]  /*2580*/  FMUL.FTZ R132, R110, R69.reuse ;  /* 0x000000456e847220 */ /* 0x080fe40000410000 */
[----:B------:R-:W-:Y:S01]  /*2590*/  FMUL.RZ R125, R68, 0.15915493667125701904 ;  /* 0x3e22f983447d7820 */ /* 0x000fe2000040c000 */
[----:B------:R-:W-:Y:S01]  /*25a0*/  MUFU.EX2 R121, R121 ;  /* 0x0000007900797308 */ /* 0x000fe20000000800 */
[----:B------:R-:W-:-:S02]  /*25b0*/  FFMA.FTZ R130, R111, R69, -R112 ;  /* 0x000000456f827223 */ /* 0x000fc40000010870 */
[----:B------:R-:W-:Y:S02]  /*25c0*/  FMUL.FTZ R123, R7, R100 ;  /* 0x00000064077b7220 */ /* 0x000fe40000410000 */
[----:B------:R-:W-:-:S03]  /*25d0*/  FFMA.FTZ R132, R111, R55, R132 ;  /* 0x000000376f847223 */ /* 0x000fc60000010084 */
[----:B------:R-:W0:Y:S01]  /*25e0*/  MUFU.COS R64, R127 ;  /* 0x0000007f00407308 */ /* 0x000e220000000000 */
[C---:B------:R-:W-:Y:S02]  /*25f0*/  FMUL.FTZ R112, R113.reuse, R116 ;  /* 0x0000007471707220 */ /* 0x040fe40000410000 */
[----:B------:R-:W-:Y:S02]  /*2600*/  FMUL.FTZ R113, R113, R114 ;  /* 0x0000007271717220 */ /* 0x000fe40000410000 */
[----:B------:R-:W-:-:S03]  /*2610*/  FADD.FTZ R130, R123, R130 ;  /* 0x000000827b827221 */ /* 0x000fc60000010000 */
[----:B------:R-:W-:Y:S01]  /*2620*/  MUFU.EX2 R117, R117 ;  /* 0x0000007500757308 */ /* 0x000fe20000000800 */
[----:B------:R-:W-:-:S07]  /*2630*/  FADD.FTZ R132, RZ, R132 ;  /* 0x00000084ff847221 */ /* 0x000fce0000010000 */
[----:B------:R-:W1:Y:S01]  /*2640*/  MUFU.COS R126, R125 ;  /* 0x0000007d007e7308 */ /* 0x000e620000000000 */
[----:B------:R-:W-:-:S07]  /*2650*/  FMUL.FTZ R65, R113, R130 ;  /* 0x0000008271417220 */ /* 0x000fce0000410000 */
[----:B------:R-:W2:Y:S01]  /*2660*/  MUFU.SIN R68, R125 ;  /* 0x0000007d00447308 */ /* 0x000ea20000000400 */
[----:B------:R-:W-:Y:S02]  /*2670*/  FMUL.FTZ R55, R113, R132 ;  /* 0x0000008471377220 */ /* 0x000fe40000410000 */
[C---:B---3--:R-:W-:Y:S02]  /*2680*/  FMUL.FTZ R114, R115.reuse, R124 ;  /* 0x0000007c73727220 */ /* 0x048fe40000410000 */
[C---:B------:R-:W-:Y:S02]  /*2690*/  FFMA.FTZ R132, R112.reuse, R132, R65 ;  /* 0x0000008470847223 */ /* 0x040fe40000010041 */
[----:B------:R-:W-:Y:S02]  /*26a0*/  FFMA.FTZ R65, R112, R130, -R55 ;  /* 0x0000008270417223 */ /* 0x000fe40000010837 */
[----:B------:R-:W-:Y:S02]  /*26b0*/  FMUL.FTZ R124, R8, R75 ;  /* 0x0000004b087c7220 */ /* 0x000fe40000410000 */
[----:B------:R-:W-:-:S02]  /*26c0*/  FMUL.FTZ R115, R115, R120 ;  /* 0x0000007873737220 */ /* 0x000fc40000410000 */
[----:B0-----:R-:W-:Y:S02]  /*26d0*/  FMUL.FTZ R120, R121, R64 ;  /* 0x0000004079787220 */ /* 0x001fe40000410000 */
[----:B------:R-:W-:Y:S02]  /*26e0*/  FADD.FTZ R132, RZ, R132 ;  /* 0x00000084ff847221 */ /* 0x000fe40000010000 */
[-C--:B------:R-:W-:Y:S02]  /*26f0*/  FMUL.FTZ R55, R71, R106.reuse ;  /* 0x0000006a47377220 */ /* 0x080fe40000410000 */
[----:B------:R-:W-:Y:S02]  /*2700*/  FMUL.FTZ R64, R70, R106 ;  /* 0x0000006a46407220 */ /* 0x000fe40000410000 */
[----:B------:R-:W-:Y:S02]  /*2710*/  FADD.FTZ R65, R124, R65 ;  /* 0x000000417c417221 */ /* 0x000fe40000010000 */
[----:B-1----:R-:W-:-:S02]  /*2720*/  FMUL.FTZ R116, R117, R126 ;  /* 0x0000007e75747220 */ /* 0x002fc40000410000 */
[----:B--2---:R-:W-:Y:S02]  /*2730*/  FMUL.FTZ R117, R117, R68 ;  /* 0x0000004475757220 */ /* 0x004fe40000410000 */
[----:B------:R-:W-:Y:S02]  /*2740*/  FMUL.FTZ R68, R115, R132 ;  /* 0x0000008473447220 */ /* 0x000fe40000410000 */
[-C--:B------:R-:W-:Y:S02]  /*2750*/  FFMA.FTZ R55, R70, R107.reuse, -R55 ;  /* 0x0000006b46377223 */ /* 0x080fe40000010837 */
[----:B------:R-:W-:Y:S02]  /*2760*/  FFMA.FTZ R64, R71, R107, R64 ;  /* 0x0000006b47407223 */ /* 0x000fe40000010040 */
[-C--:B------:R-:W-:Y:S01]  /*2770*/  FMUL.FTZ R125, R115, R65.reuse ;  /* 0x00000041737d7220 */ /* 0x080fe20000410000 */
[----:B------:R0:W1:Y:S01]  /*2780*/  MUFU.SIN R128, R127 ;  /* 0x0000007f00807308 */ /* 0x0000620000000400 */
[----:B------:R-:W-:-:S02]  /*2790*/  FFMA.FTZ R68, R114, R65, -R68 ;  /* 0x0000004172447223 */ /* 0x000fc40000010844 */
[CC--:B------:R-:W-:Y:S02]  /*27a0*/  FMUL.FTZ R69, R109.reuse, R55.reuse ;  /* 0x000000376d457220 */ /* 0x0c0fe40000410000 */
[----:B------:R-:W-:Y:S02]  /*27b0*/  FMUL.FTZ R65, R109, R64 ;  /* 0x000000406d417220 */ /* 0x000fe40000410000 */
[----:B------:R-:W-:Y:S02]  /*27c0*/  FFMA.FTZ R132, R114, R132, R125 ;  /* 0x0000008472847223 */ /* 0x000fe4000001007d */
[----:B------:R-:W-:Y:S02]  /*27d0*/  FMUL.FTZ R125, R9, R72 ;  /* 0x00000048097d7220 */ /* 0x000fe40000410000 */
[C---:B------:R-:W-:Y:S02]  /*27e0*/  FFMA.FTZ R69, R108.reuse, R64, R69 ;  /* 0x000000406c457223 */ /* 0x040fe40000010045 */
[----:B------:R-:W-:-:S02]  /*27f0*/  FFMA.FTZ R65, R108, R55, -R65 ;  /* 0x000000376c417223 */ /* 0x000fc40000010841 */
[----:B------:R-:W-:Y:S02]  /*2800*/  FADD.FTZ R132, RZ, R132 ;  /* 0x00000084ff847221 */ /* 0x000fe40000010000 */
[----:B------:R-:W-:Y:S02]  /*2810*/  FADD.FTZ R55, R125, R68 ;  /* 0x000000447d377221 */ /* 0x000fe40000010000 */
[C---:B------:R-:W-:Y:S02]  /*2820*/  FMUL.FTZ R64, R110.reuse, R69 ;  /* 0x000000456e407220 */ /* 0x040fe40000410000 */
[C---:B------:R-:W-:Y:S02]  /*2830*/  FMUL.FTZ R126, R117.reuse, R132 ;  /* 0x00000084757e7220 */ /* 0x040fe40000410000 */
[----:B0-----:R-:W-:Y:S02]  /*2840*/  FMUL.FTZ R127, R117, R55 ;  /* 0x00000037757f7220 */ /* 0x001fe40000410000 */
[----:B------:R-:W-:-:S02]  /*2850*/  FMUL.FTZ R68, R110, R65 ;  /* 0x000000416e447220 */ /* 0x000fc40000410000 */
[----:B------:R-:W-:Y:S02]  /*2860*/  FFMA.FTZ R64, R111, R65, -R64 ;  /* 0x000000416f407223 */ /* 0x000fe40000010840 */
[C---:B------:R-:W-:Y:S02]  /*2870*/  FFMA.FTZ R55, R116.reuse, R55, -R126 ;  /* 0x0000003774377223 */ /* 0x040fe4000001087e */
[----:B------:R-:W-:Y:S02]  /*2880*/  FFMA.FTZ R127, R116, R132, R127 ;  /* 0x00000084747f7223 */ /* 0x000fe4000001007f */
[----:B------:R-:W-:Y:S02]  /*2890*/  FMUL.FTZ R126, R10, R73 ;  /* 0x000000490a7e7220 */ /* 0x000fe40000410000 */
[----:B-1----:R-:W-:Y:S02]  /*28a0*/  FMUL.FTZ R121, R121, R128 ;  /* 0x0000008079797220 */ /* 0x002fe40000410000 */
[----:B------:R-:W-:-:S02]  /*28b0*/  FFMA.FTZ R68, R111, R69, R68 ;  /* 0x000000456f447223 */ /* 0x000fc40000010044 */
[----:B------:R-:W-:Y:S02]  /*28c0*/  FMUL.FTZ R65, R113, R64 ;  /* 0x0000004071417220 */ /* 0x000fe40000410000 */
[----:B------:R-:W-:Y:S01]  /*28d0*/  FADD.FTZ R128, RZ, R127 ;  /* 0x0000007fff807221 */ /* 0x000fe20000010000 */
[----:B------:R-:W-:Y:S01]  /*28e0*/  ISETP.NE.AND P1, PT, R87, 0x1f, PT ;  /* 0x0000001f5700780c */ /* 0x000fe20003f25270 */
[----:B------:R-:W-:Y:S02]  /*28f0*/  FADD.FTZ R127, R126, R55 ;  /* 0x000000377e7f7221 */ /* 0x000fe40000010000 */
[-C--:B------:R-:W-:Y:S02]  /*2900*/  FFMA.FTZ R69, R112, R68.reuse, R65 ;  /* 0x0000004470457223 */ /* 0x080fe40000010041 */
[----:B------:R-:W-:Y:S02]  /*2910*/  FMUL.FTZ R55, R113, R68 ;  /* 0x0000004471377220 */ /* 0x000fe40000410000 */
[----:B------:R-:W-:-:S02]  /*2920*/  FMUL.FTZ R65, R121, R128 ;  /* 0x0000008079417220 */ /* 0x000fc40000410000 */
[-C--:B------:R-:W-:Y:S02]  /*2930*/  FMUL.FTZ R129, R121, R127.reuse ;  /* 0x0000007f79817220 */ /* 0x080fe40000410000 */
[----:B------:R-:W-:Y:S02]  /*2940*/  FFMA.FTZ R55, R112, R64, -R55 ;  /* 0x0000004070377223 */ /* 0x000fe40000010837 */
[C---:B------:R-:W-:Y:S02]  /*2950*/  FFMA.FTZ R68, R120.reuse, R127, -R65 ;  /* 0x0000007f78447223 */ /* 0x040fe40000010841 */
[----:B------:R-:W-:Y:S02]  /*2960*/  FMUL.FTZ R64, R115, R69 ;  /* 0x0000004573407220 */ /* 0x000fe40000410000 */
[----:B------:R-:W-:Y:S02]  /*2970*/  FFMA.FTZ R65, R120, R128, R129 ;  /* 0x0000008078417223 */ /* 0x000fe40000010081 */
[----:B------:R-:W-:-:S02]  /*2980*/  FFMA.FTZ R128, R114, R55, -R64 ;  /* 0x0000003772807223 */ /* 0x000fc40000010840 */
[----:B------:R-:W-:Y:S02]  /*2990*/  FMUL.FTZ R129, R115, R55 ;  /* 0x0000003773817220 */ /* 0x000fe40000410000 */
[----:B------:R-:W-:Y:S02]  /*29a0*/  FADD.FTZ R55, RZ, R65 ;  /* 0x00000041ff377221 */ /* 0x000fe40000010000 */
[----:B------:R0:W1:Y:S01]  /*29b0*/  @P1 LDS.64 R64, [R87.X8+0x24d8] ;  /* 0x0024d80057401984 */ /* 0x0000620000008a00 */
[----:B------:R-:W-:-:S04]  /*29c0*/  FMUL.FTZ R127, R11, R0 ;  /* 0x000000000b7f7220 */ /* 0x000fc80000410000 */
[----:B------:R-:W-:Y:S01]  /*29d0*/  FADD.FTZ R139, R127, R68 ;  /* 0x000000447f8b7221 */ /* 0x000fe20000010000 */
[----:B------:R-:W-:Y:S05]  /*29e0*/  @P1 BRA `(.L_x_12357) ;  /* 0x0000008000001947 */ /* 0x000fea0003800000 */
[----:B----4-:R-:W-:Y:S01]  /*29f0*/  ISETP.NE.AND P3, PT, R79, c[0x0][0x174], PT ;  /* 0x00005d004f007a0c */ /* 0x010fe20003f65270 */
[----:B-1----:R-:W-:-:S12]  /*2a00*/  HFMA2.MMA R65, -RZ, RZ, 0, 0 ;  /* 0x00000000ff417435 */ /* 0x002fd800000001ff */
[----:B------:R-:W-:-:S04]  /*2a10*/  @P3 LEA.HI R64, R79, R79, RZ, 0x1 ;  /* 0x0000004f4f403211 */ /* 0x000fc800078f08ff */
[----:B------:R-:W-:-:S04]  /*2a20*/  @P3 LOP3.LUT R64, R64, 0xfffffe, RZ, 0xc0, !PT ;  /* 0x00fffffe40403812 */ /* 0x000fc800078ec0ff */
[----:B------:R-:W-:Y:S02]  /*2a30*/  @P3 IADD3 R68, -R64, R79, RZ ;  /* 0x0000004f40443210 */ /* 0x000fe40007ffe1ff */
[----:B------:R-:W-:Y:S02]  /*2a40*/  MOV R64, 0x3f800000 ;  /* 0x3f80000000407802 */ /* 0x000fe40000000f00 */
[----:B------:R-:W-:-:S05]  /*2a50*/  @P3 LEA R68, R68, R101, 0x8 ;  /* 0x0000006544443211 */ /* 0x000fca00078e40ff */
[----:B------:R1:W2:Y:S02]  /*2a60*/  @P3 LDS.64 R64, [R68.X8+0x14d0] ;  /* 0x0014d00044403984 */ /* 0x0002a40000008a00 */
.L_x_12357:
[----:B----4-:R-:W-:Y:S05]  /*2a70*/  BSYNC B0 ;  /* 0x0000000000007941 */ /* 0x010fea0003800000 */
.L_x_12356:
[----:B------:R-:W-:Y:S01]  /*2a80*/  FFMA.FTZ R129, R114, R69, R129 ;  /* 0x0000004572817223 */ /* 0x000fe20000010081 */
[----:B------:R-:W3:Y:S01]  /*2a90*/  SHFL.UP PT, R130, R139, 0x1, RZ ;  /* 0x042000008b827989 */ /* 0x000ee200000e00ff */
[CC--:B-1----:R-:W-:Y:S01]  /*2aa0*/  FMUL.FTZ R68, R117.reuse, R128.reuse ;  /* 0x0000008075447220 */ /* 0x0c2fe20000410000 */
[----:B------:R-:W-:Y:S01]  /*2ab0*/  ISETP.GE.AND P3, PT, R86, 0x1, PT ;  /* 0x000000015600780c */ /* 0x000fe20003f66270 */
[-C--:B------:R-:W-:Y:S01]  /*2ac0*/  FMUL.FTZ R69, R117, R129.reuse ;  /* 0x0000008175457220 */ /* 0x080fe20000410000 */
[----:B------:R-:W1:Y:S01]  /*2ad0*/  SHFL.UP PT, R132, R55, 0x1, RZ ;  /* 0x0420000037847989 */ /* 0x000e6200000e00ff */
[C---:B------:R-:W-:Y:S01]  /*2ae0*/  FFMA.FTZ R68, R116.reuse, R129, R68 ;  /* 0x0000008174447223 */ /* 0x040fe20000010044 */
[----:B------:R-:W-:Y:S01]  /*2af0*/  MOV R136, c[0x0][0x2bc] ;  /* 0x0000af0000887a02 */ /* 0x000fe20000000f00 */
[----:B------:R-:W-:Y:S01]  /*2b00*/  FFMA.FTZ R69, R116, R128, -R69 ;  /* 0x0000008074457223 */ /* 0x000fe20000010845 */
[----:B------:R-:W-:Y:S01]  /*2b10*/  IADD3 R149, R78, -c[0x0][0x174], RZ ;  /* 0x80005d004e957a10 */ /* 0x000fe20007ffe0ff */
[CC--:B------:R-:W-:Y:S01]  /*2b20*/  FMUL.FTZ R137, R121.reuse, R68.reuse ;  /* 0x0000004479897220 */ /* 0x0c0fe20000410000 */
[----:B-----5:R-:W-:Y:S01]  /*2b30*/  SHFL.IDX PT, R159, R52, RZ, 0x1f ;  /* 0x00001fff349f7589 */ /* 0x020fe200000e0000 */
[----:B------:R-:W-:Y:S01]  /*2b40*/  IMAD R135, R158, c[0x0][0x2c0], RZ ;  /* 0x0000b0009e877a24 */ /* 0x000fe200078e02ff */
[----:B------:R-:W-:Y:S01]  /*2b50*/  ISETP.NE.AND P6, PT, R54, 0x1f, PT ;  /* 0x0000001f3600780c */ /* 0x000fe20003fc5270 */
[-C--:B------:R-:W-:Y:S01]  /*2b60*/  FFMA.FTZ R137, R120, R69.reuse, -R137 ;  /* 0x0000004578897223 */ /* 0x080fe20000010889 */
[C---:B------:R-:W-:Y:S01]  /*2b70*/  ISETP.GT.U32.AND P4, PT, R54.reuse, 0x17, PT ;  /* 0x000000173600780c */ /* 0x040fe20003f84070 */
[----:B------:R-:W-:Y:S01]  /*2b80*/  FMUL.FTZ R69, R121, R69 ;  /* 0x0000004579457220 */ /* 0x000fe20000410000 */
[----:B------:R-:W-:Y:S01]  /*2b90*/  ISETP.GT.U32.AND P5, PT, R54, 0xf, PT ;  /* 0x0000000f3600780c */ /* 0x000fe20003fa4070 */
[----:B------:R-:W-:Y:S01]  /*2ba0*/  IMAD R135, R88, c[0x0][0x2c4], R135 ;  /* 0x0000b10058877a24 */ /* 0x000fe200078e0287 */
[----:B------:R-:W-:Y:S01]  /*2bb0*/  ISETP.GE.OR P0, PT, R79, c[0x0][0x174], P0 ;  /* 0x00005d004f007a0c */ /* 0x000fe20000706670 */
[----:B------:R-:W-:Y:S01]  /*2bc0*/  FFMA.FTZ R69, R120, R68, R69 ;  /* 0x0000004478457223 */ /* 0x000fe20000010045 */
[----:B------:R-:W-:Y:S01]  /*2bd0*/  BSSY B0, `(.L_x_12358) ;  /* 0x0000106000007945 */ /* 0x000fe20003800000 */
[----:B------:R-:W4:Y:S01]  /*2be0*/  SHFL.UP PT, R68, R137, 0x1, RZ ;  /* 0x0420000089447989 */ /* 0x000f2200000e00ff */
[----:B------:R-:W-:-:S02]  /*2bf0*/  IMAD R149, R149, -0x200, RZ ;  /* 0xfffffe0095957824 */ /* 0x000fc400078e02ff */
[----:B---3--:R-:W-:Y:S01]  /*2c00*/  FMUL.FTZ R131, R69, R130 ;  /* 0x0000008245837220 */ /* 0x008fe20000410000 */
[----:B------:R-:W3:Y:S01]  /*2c10*/  SHFL.UP PT, R128, R69, 0x1, RZ ;  /* 0x0420000045807989 */ /* 0x000ee200000e00ff */
[----:B------:R-:W-:Y:S02]  /*2c20*/  FADD.FTZ R155, R17, R17 ;  /* 0x00000011119b7221 */ /* 0x000fe40000010000 */
[-C--:B-1----:R-:W-:Y:S02]  /*2c30*/  FMUL.FTZ R129, R69, R132.reuse ;  /* 0x0000008445817220 */ /* 0x082fe40000410000 */
[C---:B------:R-:W-:Y:S02]  /*2c40*/  FFMA.FTZ R132, R137.reuse, R132, R131 ;  /* 0x0000008489847223 */ /* 0x040fe40000010083 */
[----:B------:R-:W-:Y:S02]  /*2c50*/  FFMA.FTZ R130, R137, R130, -R129 ;  /* 0x0000008289827223 */ /* 0x000fe40000010881 */
[----:B------:R-:W-:-:S02]  /*2c60*/  @P3 FADD.FTZ R55, R55, R132 ;  /* 0x0000008437373221 */ /* 0x000fc40000010000 */
        /* <DEDUP_REMOVED lines=47> */
[----:B------:R-:W-:Y:S01]  /*2f60*/  FMUL.FTZ R131, R66, R37 ;  /* 0x0000002542837220 */ /* 0x000fe20000410000 */
        /* <DEDUP_REMOVED lines=38> */
[----:B------:R-:W-:Y:S02]  /*31d0*/  @P3 FADD.FTZ R139, R139, R142 ;  /* 0x0000008e8b8b3221 */ /* 0x000fe40000010000 */
        /* <DEDUP_REMOVED lines=25> */
[C---:B----4-:R-:W-:Y:S02]  /*3370*/  FMUL.FTZ R141, R138.reuse, R143 ;  /* 0x0000008f8a8d7220 */ /* 0x050fe40000410000 */
[----:B------:R-:W-:Y:S02]  /*3380*/  FMUL.FTZ R142, R138, R142 ;  /* 0x0000008e8a8e7220 */ /* 0x000fe40000410000 */
[----:B------:R-:W-:-:S04]  /*3390*/  IMAD.WIDE R68, R149, 0x4, R68 ;  /* 0x0000000495447825 */ /* 0x000fc800078e0244 */
[C---:B------:R-:W-:Y:S01]  /*33a0*/  FFMA.FTZ R146, R137.reuse, R143, -R146 ;  /* 0x0000008f89927223 */ /* 0x040fe20000010892 */
[----:B------:R-:W-:Y:S01]  /*33b0*/  SHF.L.U32 R143, R102, 0x2, RZ ;  /* 0x00000002668f7819 */ /* 0x000fe200000006ff */
[C---:B------:R-:W-:Y:S02]  /*33c0*/  FFMA.FTZ R144, R137.reuse, R144, R141 ;  /* 0x0000009089907223 */ /* 0x040fe4000001008d */
[----:B------:R-:W-:Y:S02]  /*33d0*/  FFMA.FTZ R149, R114, R147, R148 ;  /* 0x0000009372957223 */ /* 0x000fe40000010094 */
[----:B------:R-:W-:Y:S01]  /*33e0*/  @P3 FFMA.FTZ R137, R137, R140, -R142 ;  /* 0x0000008c89893223 */ /* 0x000fe2000001088e */
[----:B------:R0:W-:Y:S01]  /*33f0*/  SHFL.IDX PT, R147, R53, RZ, 0x1f ;  /* 0x00001fff35937589 */ /* 0x0001e200000e0000 */
[----:B------:R-:W-:Y:S02]  /*3400*/  @P3 FADD.FTZ R139, R139, R146 ;  /* 0x000000928b8b3221 */ /* 0x000fe40000010000 */
[----:B------:R-:W-:Y:S01]  /*3410*/  FMUL.FTZ R138, R66, R41 ;  /* 0x00000029428a7220 */ /* 0x000fe20000410000 */
[----:B------:R-:W1:Y:S01]  /*3420*/  SHFL.UP PT, R148, R145, 0x1, RZ ;  /* 0x0420000091947989 */ /* 0x000e6200000e00ff */
[----:B------:R-:W-:-:S02]  /*3430*/  FADD.FTZ R142, R12, R12 ;  /* 0x0000000c0c8e7221 */ /* 0x000fc40000010000 */
[C---:B------:R-:W-:Y:S01]  /*3440*/  FMUL.FTZ R141, R67.reuse, R41 ;  /* 0x00000029438d7220 */ /* 0x040fe20000410000 */
[----:B------:R3:W4:Y:S01]  /*3450*/  SHFL.UP PT, R140, R137, 0x1, RZ ;  /* 0x04200000898c7989 */ /* 0x00072200000e00ff */
[-C--:B0-----:R-:W-:Y:S02]  /*3460*/  FFMA.FTZ R53, R67, R40.reuse, R138 ;  /* 0x0000002843357223 */ /* 0x081fe4000001008a */
[----:B------:R-:W-:Y:S01]  /*3470*/  FFMA.FTZ R141, R66, R40, -R141 ;  /* 0x00000028428d7223 */ /* 0x000fe2000001088d */
[----:B------:R-:W0:Y:S01]  /*3480*/  SHFL.UP PT, R139, R139, 0x1, RZ ;  /* 0x042000008b8b7989 */ /* 0x000e2200000e00ff */
[----:B------:R-:W-:Y:S02]  /*3490*/  FMUL.FTZ R138, R142, R53 ;  /* 0x000000358e8a7220 */ /* 0x000fe40000410000 */
[----:B------:R-:W-:Y:S01]  /*34a0*/  @P3 FADD.FTZ R55, R55, R144 ;  /* 0x0000009037373221 */ /* 0x000fe20000010000 */
[----:B------:R-:W-:Y:S01]  /*34b0*/  SHF.L.U64.HI R144, R102, 0x2, R103 ;  /* 0x0000000266907819 */ /* 0x000fe20000010267 */
[----:B---3--:R-:W-:Y:S01]  /*34c0*/  FMUL.FTZ R137, R142, R141 ;  /* 0x0000008d8e897220 */ /* 0x008fe20000410000 */
[----:B------:R-:W-:Y:S01]  /*34d0*/  ISETP.GT.U32.AND P3, PT, R54, 0x1b, PT ;  /* 0x0000001b3600780c */ /* 0x000fe20003f64070 */
[----:B------:R-:W-:-:S02]  /*34e0*/  FADD.FTZ R149, -R138, R149 ;  /* 0x000000958a957221 */ /* 0x000fc40000010100 */
[----:B------:R-:W-:Y:S01]  /*34f0*/  IMAD R144, R144, c[0x0][0x2d0], RZ ;  /* 0x0000b40090907a24 */ /* 0x000fe200078e02ff */
[----:B------:R-:W3:Y:S01]  /*3500*/  SHFL.UP PT, R55, R55, 0x1, RZ ;  /* 0x0420000037377989 */ /* 0x000ee200000e00ff */
[----:B------:R-:W-:Y:S02]  /*3510*/  FADD.FTZ R150, R137, R150 ;  /* 0x0000009689967221 */ /* 0x000fe40000010000 */
[----:B------:R-:W-:Y:S02]  /*3520*/  FMUL.FTZ R53, R113, -R149 ;  /* 0x8000009571357220 */ /* 0x000fe40000410000 */
[----:B------:R-:W-:Y:S02]  /*3530*/  IMAD R145, R143, c[0x0][0x2d4], R144 ;  /* 0x0000b5008f917a24 */ /* 0x000fe400078e0290 */
[----:B-1----:R-:W-:Y:S02]  /*3540*/  FMUL.FTZ R52, R148, R147 ;  /* 0x0000009394347220 */ /* 0x002fe40000410000 */
[----:B------:R-:W-:-:S02]  /*3550*/  FFMA.FTZ R141, R112, R150, -R53 ;  /* 0x00000096708d7223 */ /* 0x000fc40000010835 */
[----:B----4-:R-:W-:Y:S02]  /*3560*/  FFMA.FTZ R144, R140, R159, -R52 ;  /* 0x0000009f8c907223 */ /* 0x010fe40000010834 */
[----:B------:R-:W-:Y:S02]  /*3570*/  FMUL.FTZ R53, R67, R47 ;  /* 0x0000002f43357220 */ /* 0x000fe40000410000 */
[----:B------:R-:W-:Y:S02]  /*3580*/  FMUL.FTZ R148, R148, R159 ;  /* 0x0000009f94947220 */ /* 0x000fe40000410000 */
[----:B------:R-:W-:Y:S02]  /*3590*/  FMUL.FTZ R52, R66, R47 ;  /* 0x0000002f42347220 */ /* 0x000fe40000410000 */
[----:B0-----:R-:W-:Y:S02]  /*35a0*/  @P2 FADD.FTZ R159, R139, R144 ;  /* 0x000000908b9f2221 */ /* 0x001fe40000010000 */
[----:B------:R-:W-:-:S02]  /*35b0*/  FADD.FTZ R144, R19, R19 ;  /* 0x0000001313907221 */ /* 0x000fc40000010000 */
[----:B------:R-:W-:Y:S02]  /*35c0*/  FFMA.FTZ R53, R66, R46, -R53 ;  /* 0x0000002e42357223 */ /* 0x000fe40000010835 */
[----:B------:R-:W-:-:S04]  /*35d0*/  IMAD.WIDE.U32 R68, R143, c[0x0][0x2d0], R68 ;  /* 0x0000b4008f447a25 */ /* 0x000fc800078e0044 */
[----:B------:R-:W-:Y:S01]  /*35e0*/  FMUL.FTZ R143, R113, -R150 ;  /* 0x80000096718f7220 */ /* 0x000fe20000410000 */
[----:B------:R-:W-:Y:S01]  /*35f0*/  IADD3 R69, R69, R145, RZ ;  /* 0x0000009145457210 */ /* 0x000fe20007ffe0ff */
[----:B------:R-:W-:Y:S02]  /*3600*/  FFMA.FTZ R148, R140, R147, R148 ;  /* 0x000000938c947223 */ /* 0x000fe40000010094 */
[----:B------:R-:W-:Y:S02]  /*3610*/  FFMA.FTZ R139, R67, R46, R52 ;  /* 0x0000002e438b7223 */ /* 0x000fe40000010034 */
[----:B------:R-:W-:Y:S02]  /*3620*/  FMUL.FTZ R140, R144, R53 ;  /* 0x00000035908c7220 */ /* 0x000fe40000410000 */
[----:B------:R-:W-:Y:S02]  /*3630*/  FFMA.FTZ R146, R112, R149, R143 ;  /* 0x0000009570927223 */ /* 0x000fe4000001008f */
[----:B------:R-:W-:-:S02]  /*3640*/  FMUL.FTZ R139, R144, R139 ;  /* 0x0000008b908b7220 */ /* 0x000fc40000410000 */
[----:B------:R-:W-:Y:S02]  /*3650*/  FADD.FTZ R141, R140, R141 ;  /* 0x0000008d8c8d7221 */ /* 0x000fe40000010000 */
[----:B------:R-:W-:Y:S02]  /*3660*/  FADD.FTZ R146, -R139, R146 ;  /* 0x000000928b927221 */ /* 0x000fe40000010100 */
[C---:B------:R-:W-:Y:S02]  /*3670*/  FMUL.FTZ R53, R110.reuse, -R141 ;  /* 0x8000008d6e357220 */ /* 0x040fe40000410000 */
[-C--:B------:R-:W-:Y:S02]  /*3680*/  FMUL.FTZ R52, R110, -R146.reuse ;  /* 0x800000926e347220 */ /* 0x080fe40000410000 */
[----:B------:R-:W-:Y:S02]  /*3690*/  FFMA.FTZ R146, R111, R146, R53 ;  /* 0x000000926f927223 */ /* 0x000fe40000010035 */
[----:B---3--:R-:W-:Y:S01]  /*36a0*/  @P2 FADD.FTZ R147, R55, R148 ;  /* 0x0000009437932221 */ /* 0x008fe20000010000 */
[----:B------:R-:W-:Y:S01]  /*36b0*/  ISETP.GT.U32.AND P2, PT, R54, 0x1d, PT ;  /* 0x0000001d3600780c */ /* 0x000fe20003f44070 */
[----:B------:R-:W-:-:S02]  /*36c0*/  FMUL.FTZ R53, R67, R45 ;  /* 0x0000002d43357220 */ /* 0x000fc40000410000 */
[----:B--2---:R-:W-:Y:S02]  /*36d0*/  FMUL.FTZ R55, R121, R65 ;  /* 0x0000004179377220 */ /* 0x004fe40000410000 */
[----:B------:R-:W-:Y:S02]  /*36e0*/  FFMA.FTZ R150, R111, R141, -R52 ;  /* 0x0000008d6f967223 */ /* 0x000fe40000010834 */
[----:B------:R-:W-:Y:S02]  /*36f0*/  FADD.FTZ R148, R18, R18 ;  /* 0x0000001212947221 */ /* 0x000fe40000010000 */
[C---:B------:R-:W-:Y:S02]  /*3700*/  FMUL.FTZ R52, R66.reuse, R45 ;  /* 0x0000002d42347220 */ /* 0x040fe40000410000 */
[----:B------:R-:W-:Y:S02]  /*3710*/  FMUL.FTZ R54, R121, -R64 ;  /* 0x8000004079367220 */ /* 0x000fe40000410000 */
[----:B------:R-:W-:-:S02]  /*3720*/  FFMA.FTZ R53, R66, R44, -R53 ;  /* 0x0000002c42357223 */ /* 0x000fc40000010835 */
[C---:B------:R-:W-:Y:S02]  /*3730*/  FFMA.FTZ R55, R120.reuse, R64, -R55 ;  /* 0x0000004078377223 */ /* 0x040fe40000010837 */
[----:B------:R-:W-:Y:S02]  /*3740*/  FFMA.FTZ R141, R67, R44, R52 ;  /* 0x0000002c438d7223 */ /* 0x000fe40000010034 */
[----:B------:R-:W-:Y:S02]  /*3750*/  FFMA.FTZ R54, R120, -R65, R54 ;  /* 0x8000004178367223 */ /* 0x000fe40000010036 */
[C---:B------:R-:W-:Y:S02]  /*3760*/  FMUL.FTZ R143, R148.reuse, R53 ;  /* 0x00000035948f7220 */ /* 0x040fe40000410000 */
[----:B------:R-:W-:Y:S02]  /*3770*/  FMUL.FTZ R53, R117, -R55 ;  /* 0x8000003775357220 */ /* 0x000fe40000410000 */
        /* <DEDUP_REMOVED lines=9> */
[----:B------:R-:W-:Y:S02]  /*3810*/  FFMA.FTZ R156, R108, R146, R149 ;  /* 0x000000926c9c7223 */ /* 0x000fe40000010095 */
[-C--:B------:R-:W-:Y:S02]  /*3820*/  FMUL.FTZ R54, R115, -R52.reuse ;  /* 0x8000003473367220 */ /* 0x080fe40000410000 */
[----:B------:R-:W-:Y:S01]  /*3830*/  FFMA.FTZ R149, R114, R52, -R55 ;  /* 0x0000003472957223 */ /* 0x000fe20000010837 */
[----:B------:R-:W-:Y:S01]  /*3840*/  MOV R52, 0x3f800000 ;  /* 0x3f80000000347802 */ /* 0x000fe20000000f00 */
[----:B------:R-:W-:-:S02]  /*3850*/  FFMA.FTZ R153, R108, R150, -R145 ;  /* 0x000000966c997223 */ /* 0x000fc40000010891 */
[----:B------:R-:W-:Y:S01]  /*3860*/  FFMA.FTZ R55, R114, R53, R54 ;  /* 0x0000003572377223 */ /* 0x000fe20000010036 */
[----:B------:R-:W-:Y:S01]  /*3870*/  HFMA2.MMA R53, -RZ, RZ, 0, 0 ;  /* 0x00000000ff357435 */ /* 0x000fe200000001ff */
[C---:B------:R-:W-:Y:S02]  /*3880*/  FMUL.FTZ R145, R113.reuse, -R149 ;  /* 0x8000009571917220 */ /* 0x040fe40000410000 */
[-C--:B------:R-:W-:Y:S02]  /*3890*/  FMUL.FTZ R151, R113, -R55.reuse ;  /* 0x8000003771977220 */ /* 0x080fe40000410000 */
[----:B------:R-:W-:Y:S02]  /*38a0*/  FFMA.FTZ R152, R112, R55, R145 ;  /* 0x0000003770987223 */ /* 0x000fe40000010091 */
[-C--:B------:R-:W-:Y:S01]  /*38b0*/  FMUL.FTZ R146, R66, R51.reuse ;  /* 0x0000003342927220 */ /* 0x080fe20000410000 */
[----:B------:R-:W-:Y:S01]  /*38c0*/  CS2R R54, SRZ ;  /* 0x0000000000367805 */ /* 0x000fe2000001ff00 */
[----:B------:R-:W-:-:S02]  /*38d0*/  FMUL.FTZ R145, R67, R51 ;  /* 0x0000003343917220 */ /* 0x000fc40000410000 */
[----:B------:R-:W-:Y:S02]  /*38e0*/  FFMA.FTZ R150, R67, R50, R146 ;  /* 0x0000003243967223 */ /* 0x000fe40000010092 */
[----:B------:R-:W-:Y:S01]  /*38f0*/  FFMA.FTZ R151, R112, R149, -R151 ;  /* 0x0000009570977223 */ /* 0x000fe20000010897 */
[----:B------:R0:W1:Y:S01]  /*3900*/  @!P0 LDS.128 R52, [R101.X16+0x25d0] ;  /* 0x0025d00065348984 */ /* 0x000062000000cc00 */
[----:B------:R-:W-:Y:S02]  /*3910*/  FMUL.FTZ R154, R110, -R152 ;  /* 0x800000986e9a7220 */ /* 0x000fe40000410000 */
[----:B------:R-:W-:Y:S02]  /*3920*/  FFMA.FTZ R146, R66, R50, -R145 ;  /* 0x0000003242927223 */ /* 0x000fe40000010891 */
[-C--:B------:R-:W-:Y:S02]  /*3930*/  FMUL.FTZ R149, R110, -R151.reuse ;  /* 0x800000976e957220 */ /* 0x080fe40000410000 */
[----:B------:R-:W-:-:S02]  /*3940*/  FFMA.FTZ R154, R111, R151, -R154 ;  /* 0x000000976f9a7223 */ /* 0x000fc4000001089a */
[C---:B------:R-:W-:Y:S02]  /*3950*/  FMUL.FTZ R146, R155.reuse, R146 ;  /* 0x000000929b927220 */ /* 0x040fe40000410000 */
[----:B------:R-:W-:Y:S02]  /*3960*/  FMUL.FTZ R145, R155, R150 ;  /* 0x000000969b917220 */ /* 0x000fe40000410000 */
[----:B------:R-:W-:Y:S02]  /*3970*/  FFMA.FTZ R149, R111, R152, R149 ;  /* 0x000000986f957223 */ /* 0x000fe40000010095 */
[----:B------:R-:W-:Y:S02]  /*3980*/  FMUL.FTZ R150, R109, -R154 ;  /* 0x8000009a6d967220 */ /* 0x000fe40000410000 */
[----:B------:R-:W-:Y:S02]  /*3990*/  FADD.FTZ R152, R146, R153 ;  /* 0x0000009992987221 */ /* 0x000fe40000010000 */
[----:B------:R-:W-:-:S02]  /*39a0*/  FADD.FTZ R156, -R145, R156 ;  /* 0x0000009c919c7221 */ /* 0x000fc40000010100 */
[-C--:B------:R-:W-:Y:S02]  /*39b0*/  FMUL.FTZ R151, R109, -R149.reuse ;  /* 0x800000956d977220 */ /* 0x080fe40000410000 */
[----:B------:R-:W-:Y:S02]  /*39c0*/  FFMA.FTZ R153, R108, R149, R150 ;  /* 0x000000956c997223 */ /* 0x000fe40000010096 */
[C---:B------:R-:W-:Y:S02]  /*39d0*/  FMUL.FTZ R149, R106.reuse, -R152 ;  /* 0x800000986a957220 */ /* 0x040fe40000410000 */
[----:B------:R-:W-:Y:S02]  /*39e0*/  FMUL.FTZ R157, R106, -R156 ;  /* 0x8000009c6a9d7220 */ /* 0x000fe40000410000 */
[----:B------:R-:W-:Y:S02]  /*39f0*/  FFMA.FTZ R154, R108, R154, -R151 ;  /* 0x0000009a6c9a7223 */ /* 0x000fe40000010897 */
[----:B------:R-:W-:-:S02]  /*3a00*/  FMUL.FTZ R151, R106, -R153 ;  /* 0x800000996a977220 */ /* 0x000fc40000410000 */
[----:B------:R-:W-:Y:S02]  /*3a10*/  FFMA.FTZ R161, R107, R156, R149 ;  /* 0x0000009c6ba17223 */ /* 0x000fe40000010095 */
[-C--:B------:R-:W-:Y:S02]  /*3a20*/  FMUL.FTZ R149, R67, R49.reuse ;  /* 0x0000003143957220 */ /* 0x080fe40000410000 */
[----:B------:R-:W-:Y:S02]  /*3a30*/  FMUL.FTZ R150, R66, R49 ;  /* 0x0000003142967220 */ /* 0x000fe40000410000 */
[C---:B------:R-:W-:Y:S02]  /*3a40*/  FFMA.FTZ R160, R107.reuse, R152, -R157 ;  /* 0x000000986ba07223 */ /* 0x040fe4000001089d */
[-C--:B------:R-:W-:Y:S02]  /*3a50*/  FMUL.FTZ R152, R106, -R154.reuse ;  /* 0x8000009a6a987220 */ /* 0x080fe40000410000 */
[----:B------:R-:W-:-:S02]  /*3a60*/  FFMA.FTZ R151, R107, R154, -R151 ;  /* 0x0000009a6b977223 */ /* 0x000fc40000010897 */
[----:B------:R-:W-:Y:S02]  /*3a70*/  FADD.FTZ R154, R16, R16 ;  /* 0x00000010109a7221 */ /* 0x000fe40000010000 */
[-C--:B------:R-:W-:Y:S01]  /*3a80*/  FFMA.FTZ R149, R66, R48.reuse, -R149 ;  /* 0x0000003042957223 */ /* 0x080fe20000010895 */
[----:B------:R0:W2:Y:S01]  /*3a90*/  SHFL.DOWN PT, R166, R151, 0x1, 0x1f ;  /* 0x08201f0097a67f89 */ /* 0x0000a200000e0000 */
[----:B------:R-:W-:Y:S02]  /*3aa0*/  FFMA.FTZ R157, R67, R48, R150 ;  /* 0x00000030439d7223 */ /* 0x000fe40000010096 */
[----:B------:R-:W-:Y:S02]  /*3ab0*/  FFMA.FTZ R153, R107, R153, R152 ;  /* 0x000000996b997223 */ /* 0x000fe40000010098 */
[----:B------:R-:W-:Y:S02]  /*3ac0*/  FMUL.FTZ R152, R71, R147 ;  /* 0x0000009347987220 */ /* 0x000fe40000410000 */
[C---:B------:R-:W-:Y:S01]  /*3ad0*/  FMUL.FTZ R149, R154.reuse, R149 ;  /* 0x000000959a957220 */ /* 0x040fe20000410000 */
[----:B------:R0:W3:Y:S01]  /*3ae0*/  SHFL.DOWN PT, R168, R153, 0x1, 0x1f ;  /* 0x08201f0099a87f89 */ /* 0x0000e200000e0000 */
[----:B------:R-:W-:-:S02]  /*3af0*/  FMUL.FTZ R150, R154, R157 ;  /* 0x0000009d9a967220 */ /* 0x000fc40000410000 */
[-C--:B------:R-:W-:Y:S02]  /*3b00*/  FMUL.FTZ R156, R71, R159.reuse ;  /* 0x0000009f479c7220 */ /* 0x080fe40000410000 */
[----:B------:R-:W-:Y:S02]  /*3b10*/  FFMA.FTZ R159, R70, R159, -R152 ;  /* 0x0000009f469f7223 */ /* 0x000fe40000010898 */
[----:B------:R-:W-:Y:S02]  /*3b20*/  FADD.FTZ R71, R149, R160 ;  /* 0x000000a095477221 */ /* 0x000fe40000010000 */
[----:B------:R-:W-:Y:S02]  /*3b30*/  FADD.FTZ R152, -R150, R161 ;  /* 0x000000a196987221 */ /* 0x000fe40000010100 */
[----:B------:R-:W-:Y:S01]  /*3b40*/  FFMA.FTZ R70, R70, R147, R156 ;  /* 0x0000009346467223 */ /* 0x000fe2000001009c */
[----:B------:R0:W4:Y:S04]  /*3b50*/  SHFL.DOWN PT, R162, R71, 0x1, 0x1f ;  /* 0x08201f0047a27f89 */ /* 0x00012800000e0000 */
[----:B------:R0:W0:Y:S01]  /*3b60*/  SHFL.DOWN PT, R170, R152, 0x1, 0x1f ;  /* 0x08201f0098aa7f89 */ /* 0x00002200000e0000 */
[----:B------:R-:W-:Y:S05]  /*3b70*/  @!P6 BRA `(.L_x_12359) ;  /* 0x000000b00000e947 */ /* 0x000fea0003800000 */
[C---:B012---:R-:W-:Y:S02]  /*3b80*/  FMUL.FTZ R160, R153.reuse, R170 ;  /* 0x000000aa99a07220 */ /* 0x047fe40000410000 */
[----:B---3--:R-:W-:-:S02]  /*3b90*/  FMUL.FTZ R156, R153, R168 ;  /* 0x000000a8999c7220 */ /* 0x008fc40000410000 */
[-C--:B----4-:R-:W-:Y:S02]  /*3ba0*/  FMUL.FTZ R164, R153, R162.reuse ;  /* 0x000000a299a47220 */ /* 0x090fe40000410000 */
        /* <DEDUP_REMOVED lines=8> */
.L_x_12359:
[----:B-12---:R-:W-:Y:S05]  /*3c30*/  BSYNC B0 ;  /* 0x0000000000007941 */ /* 0x006fea0003800000 */
.L_x_12358:
[----:B------:R-:W-:Y:S01]  /*3c40*/  FADD.FTZ R118, R118, R159 ;  /* 0x0000009f76767221 */ /* 0x000fe20000010000 */
[----:B------:R1:W2:Y:S01]  /*3c50*/  SHFL.DOWN PT, R166, R151, 0x2, 0x1f ;  /* 0x08401f0097a67f89 */ /* 0x0002a200000e0000 */
[----:B------:R-:W-:Y:S01]  /*3c60*/  FADD.FTZ R70, RZ, R70 ;  /* 0x00000046ff467221 */ /* 0x000fe20000010000 */
[----:B------:R-:W-:Y:S01]  /*3c70*/  BSSY B0, `(.L_x_12360) ;  /* 0x0000013000007945 */ /* 0x000fe20003800000 */
[C---:B------:R-:W-:Y:S01]  /*3c80*/  FMUL.FTZ R159, R49.reuse, R118 ;  /* 0x00000076319f7220 */ /* 0x040fe20000410000 */
[----:B---3--:R1:W3:Y:S01]  /*3c90*/  SHFL.DOWN PT, R168, R153, 0x2, 0x1f ;  /* 0x08401f0099a87f89 */ /* 0x0082e200000e0000 */
[-C--:B------:R-:W-:Y:S02]  /*3ca0*/  FMUL.FTZ R157, R49, R70.reuse ;  /* 0x00000046319d7220 */ /* 0x080fe40000410000 */
[----:B------:R-:W-:Y:S01]  /*3cb0*/  FMUL.FTZ R49, R106, R70 ;  /* 0x000000466a317220 */ /* 0x000fe20000410000 */
[----:B----4-:R1:W4:Y:S04]  /*3cc0*/  SHFL.DOWN PT, R162, R71, 0x2, 0x1f ;  /* 0x08401f0047a27f89 */ /* 0x01032800000e0000 */
[----:B0-----:R1:W0:Y:S01]  /*3cd0*/  SHFL.DOWN PT, R170, R152, 0x2, 0x1f ;  /* 0x08401f0098aa7f89 */ /* 0x00122200000e0000 */
[----:B------:R-:W-:Y:S05]  /*3ce0*/  @P2 BRA `(.L_x_12361) ;  /* 0x000000b000002947 */ /* 0x000fea0003800000 */
[C---:B0-----:R-:W-:Y:S02]  /*3cf0*/  FMUL.FTZ R160, R153.reuse, R170 ;  /* 0x000000aa99a07220 */ /* 0x041fe40000410000 */
[----:B---3--:R-:W-:-:S02]  /*3d00*/  FMUL.FTZ R156, R153, R168 ;  /* 0x000000a8999c7220 */ /* 0x008fc40000410000 */
[-C--:B----4-:R-:W-:Y:S02]  /*3d10*/  FMUL.FTZ R164, R153, R162.reuse ;  /* 0x000000a299a47220 */ /* 0x090fe40000410000 */
        /* <DEDUP_REMOVED lines=8> */
.L_x_12361:
[----:B------:R-:W-:Y:S05]  /*3da0*/  BSYNC B0 ;  /* 0x0000000000007941 */ /* 0x000fea0003800000 */
.L_x_12360:
[C---:B------:R-:W-:Y:S01]  /*3db0*/  FFMA.FTZ R157, R48.reuse, R118, -R157 ;  /* 0x00000076309d7223 */ /* 0x040fe2000001089d */
[----:B0-----:R0:W1:Y:S01]  /*3dc0*/  SHFL.DOWN PT, R170, R151, 0x4, 0x1f ;  /* 0x08801f0097aa7f89 */ /* 0x00106200000e0000 */
[----:B------:R-:W-:Y:S01]  /*3dd0*/  FFMA.FTZ R159, R48, R70, R159 ;  /* 0x00000046309f7223 */ /* 0x000fe2000001009f */
[----:B------:R-:W-:Y:S01]  /*3de0*/  BSSY B0, `(.L_x_12362) ;  /* 0x000001e000007945 */ /* 0x000fe20003800000 */
[-C--:B------:R-:W-:Y:S01]  /*3df0*/  FFMA.FTZ R48, R107, R118.reuse, -R49 ;  /* 0x000000766b307223 */ /* 0x080fe20000010831 */
[----:B------:R0:W4:Y:S01]  /*3e00*/  SHFL.DOWN PT, R172, R153, 0x4, 0x1f ;  /* 0x08801f0099ac7f89 */ /* 0x00012200000e0000 */
[----:B------:R-:W-:Y:S02]  /*3e10*/  FMUL.FTZ R49, R106, R118 ;  /* 0x000000766a317220 */ /* 0x000fe40000410000 */
[-C--:B------:R-:W-:Y:S01]  /*3e20*/  FMUL.FTZ R147, R67, R70.reuse ;  /* 0x0000004643937220 */ /* 0x080fe20000410000 */
[----:B----4-:R0:W4:Y:S01]  /*3e30*/  SHFL.DOWN PT, R162, R71, 0x4, 0x1f ;  /* 0x08801f0047a27f89 */ /* 0x01012200000e0000 */
[----:B------:R-:W-:-:S02]  /*3e40*/  FMUL.FTZ R156, R66, R70 ;  /* 0x00000046429c7220 */ /* 0x000fc40000410000 */
[----:B------:R-:W-:Y:S01]  /*3e50*/  FADD.FTZ R119, R119, R48 ;  /* 0x0000003077777221 */ /* 0x000fe20000010000 */
[----:B------:R0:W3:Y:S01]  /*3e60*/  SHFL.DOWN PT, R174, R152, 0x4, 0x1f ;  /* 0x08801f0098ae7f89 */ /* 0x0000e200000e0000 */
[----:B------:R-:W-:Y:S02]  /*3e70*/  FFMA.FTZ R48, R107, R70, R49 ;  /* 0x000000466b307223 */ /* 0x000fe40000010031 */
[-C--:B------:R-:W-:Y:S02]  /*3e80*/  FFMA.FTZ R147, R66, R118.reuse, -R147 ;  /* 0x0000007642937223 */ /* 0x080fe40000010893 */
[----:B------:R-:W-:Y:S02]  /*3e90*/  FFMA.FTZ R49, R67, R118, R156 ;  /* 0x0000007643317223 */ /* 0x000fe4000001009c */
[----:B------:R-:W-:Y:S02]  /*3ea0*/  FADD.FTZ R48, RZ, R48 ;  /* 0x00000030ff307221 */ /* 0x000fe40000010000 */
[----:B--2---:R-:W-:-:S02]  /*3eb0*/  FFMA.FTZ R166, R154, R157, RZ ;  /* 0x0000009d9aa67223 */ /* 0x004fc400000100ff */
[C---:B---3--:R-:W-:Y:S02]  /*3ec0*/  FFMA.FTZ R168, -R154.reuse, R159, RZ ;  /* 0x0000009f9aa87223 */ /* 0x048fe400000101ff */
[C---:B------:R-:W-:Y:S02]  /*3ed0*/  FMUL.FTZ R147, R154.reuse, R147 ;  /* 0x000000939a937220 */ /* 0x040fe40000410000 */
[----:B------:R-:W-:Y:S02]  /*3ee0*/  FFMA.FTZ R154, -R154, R49, -RZ ;  /* 0x000000319a9a7223 */ /* 0x000fe400000109ff */
[----:B------:R-:W-:Y:S01]  /*3ef0*/  FMUL.FTZ R49, R109, R48 ;  /* 0x000000306d317220 */ /* 0x000fe20000410000 */
[----:B------:R-:W-:Y:S05]  /*3f00*/  @P3 BRA `(.L_x_12363) ;  /* 0x000000b000003947 */ /* 0x000fea0003800000 */
[C---:B01----:R-:W-:Y:S02]  /*3f10*/  FMUL.FTZ R160, R153.reuse, R174 ;  /* 0x000000ae99a07220 */ /* 0x043fe40000410000 */
[C---:B------:R-:W-:Y:S02]  /*3f20*/  FMUL.FTZ R156, R153.reuse, R172 ;  /* 0x000000ac999c7220 */ /* 0x040fe40000410000 */
[----:B----4-:R-:W-:-:S02]  /*3f30*/  FMUL.FTZ R164, R153, R162 ;  /* 0x000000a299a47220 */ /* 0x010fc40000410000 */
        /* <DEDUP_REMOVED lines=8> */
.L_x_12363:
[----:B01----:R-:W-:Y:S05]  /*3fc0*/  BSYNC B0 ;  /* 0x0000000000007941 */ /* 0x003fea0003800000 */
.L_x_12362:
[C---:B------:R-:W-:Y:S01]  /*3fd0*/  FMUL.FTZ R156, R51.reuse, R48 ;  /* 0x00000030339c7220 */ /* 0x040fe20000410000 */
[----:B------:R0:W1:Y:S01]  /*3fe0*/  SHFL.DOWN PT, R170, R153, 0x8, 0x1f ;  /* 0x09001f0099aa7f89 */ /* 0x00006200000e0000 */
[-C--:B------:R-:W-:Y:S01]  /*3ff0*/  FMUL.FTZ R157, R51, R119.reuse ;  /* 0x00000077339d7220 */ /* 0x080fe20000410000 */
[----:B------:R-:W-:Y:S01]  /*4000*/  BSSY B0, `(.L_x_12364) ;  /* 0x0000026000007945 */ /* 0x000fe20003800000 */
[-C--:B------:R-:W-:Y:S01]  /*4010*/  FFMA.FTZ R49, R108, R119.reuse, -R49 ;  /* 0x000000776c317223 */ /* 0x080fe20000010831 */
[----:B------:R0:W2:Y:S01]  /*4020*/  SHFL.DOWN PT, R164, R71, 0x8, 0x1f ;  /* 0x09001f0047a47f89 */ /* 0x0000a200000e0000 */
[-C--:B------:R-:W-:Y:S02]  /*4030*/  FMUL.FTZ R51, R109, R119.reuse ;  /* 0x000000776d337220 */ /* 0x080fe40000410000 */
[----:B------:R-:W-:Y:S01]  /*4040*/  FFMA.FTZ R156, R50, R119, -R156 ;  /* 0x00000077329c7223 */ /* 0x000fe2000001089c */
[----:B------:R0:W3:Y:S01]  /*4050*/  SHFL.DOWN PT, R172, R152, 0x8, 0x1f ;  /* 0x09001f0098ac7f89 */ /* 0x0000e200000e0000 */
[----:B------:R-:W-:-:S02]  /*4060*/  FADD.FTZ R122, R122, R49 ;  /* 0x000000317a7a7221 */ /* 0x000fc40000010000 */
[-C--:B------:R-:W-:Y:S02]  /*4070*/  FFMA.FTZ R49, R108, R48.reuse, R51 ;  /* 0x000000306c317223 */ /* 0x080fe40000010033 */
[----:B------:R-:W-:Y:S02]  /*4080*/  FFMA.FTZ R157, R50, R48, R157 ;  /* 0x00000030329d7223 */ /* 0x000fe4000001009d */
[----:B------:R-:W-:Y:S02]  /*4090*/  FFMA.FTZ R159, R155, R156, R166 ;  /* 0x0000009c9b9f7223 */ /* 0x000fe400000100a6 */
[-C--:B------:R-:W-:Y:S02]  /*40a0*/  FMUL.FTZ R50, R67, R48.reuse ;  /* 0x0000003043327220 */ /* 0x080fe40000410000 */
[----:B------:R-:W-:Y:S02]  /*40b0*/  FMUL.FTZ R156, R66, R48 ;  /* 0x00000030429c7220 */ /* 0x000fe40000410000 */
[----:B------:R-:W-:-:S02]  /*40c0*/  FADD.FTZ R49, RZ, R49 ;  /* 0x00000031ff317221 */ /* 0x000fc40000010000 */
[-C--:B------:R-:W-:Y:S02]  /*40d0*/  FFMA.FTZ R50, R66, R119.reuse, -R50 ;  /* 0x0000007742327223 */ /* 0x080fe40000010832 */
[----:B------:R-:W-:Y:S02]  /*40e0*/  FFMA.FTZ R156, R67, R119, R156 ;  /* 0x00000077439c7223 */ /* 0x000fe4000001009c */
[C---:B------:R-:W-:Y:S02]  /*40f0*/  FMUL.FTZ R161, R45.reuse, R49 ;  /* 0x000000312da17220 */ /* 0x040fe40000410000 */
[----:B------:R-:W-:Y:S02]  /*4100*/  FMUL.FTZ R45, R45, R122 ;  /* 0x0000007a2d2d7220 */ /* 0x000fe40000410000 */
[C---:B------:R-:W-:Y:S02]  /*4110*/  FFMA.FTZ R157, -R155.reuse, R157, R168 ;  /* 0x0000009d9b9d7223 */ /* 0x040fe400000101a8 */
[C---:B------:R-:W-:Y:S01]  /*4120*/  FMUL.FTZ R50, R155.reuse, R50 ;  /* 0x000000329b327220 */ /* 0x040fe20000410000 */
[----:B------:R0:W4:Y:S01]  /*4130*/  SHFL.DOWN PT, R168, R151, 0x8, 0x1f ;  /* 0x09001f0097a87f89 */ /* 0x00012200000e0000 */
[----:B------:R-:W-:-:S02]  /*4140*/  FFMA.FTZ R51, -R155, R156, -RZ ;  /* 0x0000009c9b337223 */ /* 0x000fc400000109ff */
[CC--:B------:R-:W-:Y:S02]  /*4150*/  FFMA.FTZ R161, R44.reuse, R122.reuse, -R161 ;  /* 0x0000007a2ca17223 */ /* 0x0c0fe400000108a1 */
[-C--:B------:R-:W-:Y:S02]  /*4160*/  FFMA.FTZ R155, R44, R49.reuse, R45 ;  /* 0x000000312c9b7223 */ /* 0x080fe4000001002d */
[C---:B------:R-:W-:Y:S02]  /*4170*/  FMUL.FTZ R44, R110.reuse, R49 ;  /* 0x000000316e2c7220 */ /* 0x040fe40000410000 */
        /* <DEDUP_REMOVED lines=14> */
.L_x_12365:
[----:B0123--:R-:W-:Y:S05]  /*4260*/  BSYNC B0 ;  /* 0x0000000000007941 */ /* 0x00ffea0003800000 */
.L_x_12364:
[----:B------:R-:W-:Y:S01]  /*4270*/  FADD.FTZ R123, R123, R44 ;  /* 0x0000002c7b7b7221 */ /* 0x000fe20000010000 */
[----:B------:R0:W1:Y:S01]  /*4280*/  SHFL.DOWN PT, R164, R151, 0x10, 0x1f ;  /* 0x0a001f0097a47f89 */ /* 0x00006200000e0000 */
[-C--:B------:R-:W-:Y:S01]  /*4290*/  FMUL.FTZ R45, R67, R49.reuse ;  /* 0x00000031432d7220 */ /* 0x080fe20000410000 */
[----:B------:R-:W-:Y:S01]  /*42a0*/  BSSY B0, `(.L_x_12366) ;  /* 0x000002b000007945 */ /* 0x000fe20003800000 */
[-C--:B------:R-:W-:Y:S01]  /*42b0*/  FFMA.FTZ R44, R111, R49.reuse, R156 ;  /* 0x000000316f2c7223 */ /* 0x080fe2000001009c */
[----:B------:R0:W2:Y:S01]  /*42c0*/  SHFL.DOWN PT, R166, R153, 0x10, 0x1f ;  /* 0x0a001f0099a67f89 */ /* 0x0000a200000e0000 */
[C---:B------:R-:W-:Y:S02]  /*42d0*/  FFMA.FTZ R45, R66.reuse, R122, -R45 ;  /* 0x0000007a422d7223 */ /* 0x040fe4000001082d */
[----:B------:R-:W-:Y:S01]  /*42e0*/  FADD.FTZ R44, RZ, R44 ;  /* 0x0000002cff2c7221 */ /* 0x000fe20000010000 */
[----:B----4-:R0:W3:Y:S01]  /*42f0*/  SHFL.DOWN PT, R168, R152, 0x10, 0x1f ;  /* 0x0a001f0098a87f89 */ /* 0x0100e200000e0000 */
[----:B------:R-:W-:-:S02]  /*4300*/  FMUL.FTZ R156, R66, R49 ;  /* 0x00000031429c7220 */ /* 0x000fc40000410000 */
[C---:B------:R-:W-:Y:S02]  /*4310*/  FFMA.FTZ R157, -R148.reuse, R155, R157 ;  /* 0x0000009b949d7223 */ /* 0x040fe4000001019d */
[C---:B------:R-:W-:Y:S02]  /*4320*/  FMUL.FTZ R155, R148.reuse, R45 ;  /* 0x0000002d949b7220 */ /* 0x040fe40000410000 */
[----:B------:R-:W-:Y:S02]  /*4330*/  FFMA.FTZ R159, R148, R161, R159 ;  /* 0x000000a1949f7223 */ /* 0x000fe4000001009f */
[----:B------:R-:W-:Y:S02]  /*4340*/  FMUL.FTZ R45, R113, R44 ;  /* 0x0000002c712d7220 */ /* 0x000fe40000410000 */
[----:B------:R-:W-:Y:S02]  /*4350*/  FFMA.FTZ R161, R67, R122, R156 ;  /* 0x0000007a43a17223 */ /* 0x000fe4000001009c */
[----:B------:R-:W-:-:S02]  /*4360*/  FMUL.FTZ R156, R47, R44 ;  /* 0x0000002c2f9c7220 */ /* 0x000fc40000410000 */
[-C--:B------:R-:W-:Y:S02]  /*4370*/  FMUL.FTZ R47, R47, R123.reuse ;  /* 0x0000007b2f2f7220 */ /* 0x080fe40000410000 */
[-C--:B------:R-:W-:Y:S02]  /*4380*/  FFMA.FTZ R45, R112, R123.reuse, -R45 ;  /* 0x0000007b702d7223 */ /* 0x080fe4000001082d */
[C---:B------:R-:W-:Y:S02]  /*4390*/  FFMA.FTZ R156, R46.reuse, R123, -R156 ;  /* 0x0000007b2e9c7223 */ /* 0x040fe4000001089c */
[-C--:B------:R-:W-:Y:S02]  /*43a0*/  FFMA.FTZ R47, R46, R44.reuse, R47 ;  /* 0x0000002c2e2f7223 */ /* 0x080fe4000001002f */
[-C--:B------:R-:W-:Y:S02]  /*43b0*/  FMUL.FTZ R46, R67, R44.reuse ;  /* 0x0000002c432e7220 */ /* 0x080fe40000410000 */
[----:B------:R-:W-:-:S02]  /*43c0*/  FMUL.FTZ R160, R66, R44 ;  /* 0x0000002c42a07220 */ /* 0x000fc40000410000 */
[----:B------:R-:W-:Y:S02]  /*43d0*/  FADD.FTZ R124, R124, R45 ;  /* 0x0000002d7c7c7221 */ /* 0x000fe40000010000 */
[----:B------:R-:W-:Y:S02]  /*43e0*/  FMUL.FTZ R45, R113, R123 ;  /* 0x0000007b712d7220 */ /* 0x000fe40000410000 */
[----:B------:R-:W-:Y:S02]  /*43f0*/  FFMA.FTZ R148, -R148, R161, -RZ ;  /* 0x000000a194947223 */ /* 0x000fe400000109ff */
[----:B------:R-:W-:Y:S02]  /*4400*/  FFMA.FTZ R161, R144, R156, R159 ;  /* 0x0000009c90a17223 */ /* 0x000fe4000001009f */
[-C--:B------:R-:W-:Y:S02]  /*4410*/  FFMA.FTZ R159, R66, R123.reuse, -R46 ;  /* 0x0000007b429f7223 */ /* 0x080fe4000001082e */
[----:B------:R-:W-:-:S02]  /*4420*/  FFMA.FTZ R165, R67, R123, R160 ;  /* 0x0000007b43a57223 */ /* 0x000fc400000100a0 */
[----:B------:R-:W-:Y:S01]  /*4430*/  FFMA.FTZ R45, R112, R44, R45 ;  /* 0x0000002c702d7223 */ /* 0x000fe2000001002d */
[----:B------:R0:W4:Y:S01]  /*4440*/  SHFL.DOWN PT, R160, R71, 0x10, 0x1f ;  /* 0x0a001f0047a07f89 */ /* 0x00012200000e0000 */
[C---:B------:R-:W-:Y:S02]  /*4450*/  FFMA.FTZ R163, -R144.reuse, R47, R157 ;  /* 0x0000002f90a37223 */ /* 0x040fe4000001019d */
[C---:B------:R-:W-:Y:S02]  /*4460*/  FMUL.FTZ R47, R144.reuse, R159 ;  /* 0x0000009f902f7220 */ /* 0x040fe40000410000 */
[----:B------:R-:W-:Y:S02]  /*4470*/  FFMA.FTZ R144, -R144, R165, -RZ ;  /* 0x000000a590907223 */ /* 0x000fe400000109ff */
[----:B------:R-:W-:Y:S01]  /*4480*/  FADD.FTZ R45, RZ, R45 ;  /* 0x0000002dff2d7221 */ /* 0x000fe20000010000 */
[----:B------:R-:W-:Y:S05]  /*4490*/  @P5 BRA `(.L_x_12367) ;  /* 0x000000b000005947 */ /* 0x000fea0003800000 */
[C---:B0123--:R-:W-:Y:S02]  /*44a0*/  FMUL.FTZ R156, R153.reuse, R168 ;  /* 0x000000a8999c7220 */ /* 0x04ffe40000410000 */
[----:B------:R-:W-:-:S02]  /*44b0*/  FMUL.FTZ R46, R153, R166 ;  /* 0x000000a6992e7220 */ /* 0x000fc40000410000 */
        /* <DEDUP_REMOVED lines=9> */
.L_x_12367:
[----:B0123--:R-:W-:Y:S05]  /*4550*/  BSYNC B0 ;  /* 0x0000000000007941 */ /* 0x00ffea0003800000 */
.L_x_12366:
[CC--:B------:R-:W-:Y:S01]  /*4560*/  FMUL.FTZ R157, R41.reuse, R45.reuse ;  /* 0x0000002d299d7220 */ /* 0x0c0fe20000410000 */
[----:B------:R-:W-:Y:S01]  /*4570*/  SHFL.DOWN PT, R167, R153, 0x1, 0x1f ;  /* 0x08201f0099a77f89 */ /* 0x000fe200000e0000 */
[-C--:B------:R-:W-:Y:S01]  /*4580*/  FMUL.FTZ R156, R41, R124.reuse ;  /* 0x0000007c299c7220 */ /* 0x080fe20000410000 */
[----:B------:R-:W-:Y:S01]  /*4590*/  ISETP.NE.AND P0, PT, R87, RZ, PT ;  /* 0x000000ff5700720c */ /* 0x000fe20003f05270 */
[CC--:B------:R-:W-:Y:S01]  /*45a0*/  FMUL.FTZ R46, R115.reuse, R124.reuse ;  /* 0x0000007c732e7220 */ /* 0x0c0fe20000410000 */
[----:B------:R-:W-:Y:S01]  /*45b0*/  SHFL.IDX PT, R159, R55, RZ, 0x1f ;  /* 0x00001fff379f7589 */ /* 0x000fe200000e0000 */
[-C--:B------:R-:W-:Y:S01]  /*45c0*/  FMUL.FTZ R41, R115, R45.reuse ;  /* 0x0000002d73297220 */ /* 0x080fe20000410000 */
        /* <DEDUP_REMOVED lines=8> */
[----:B------:R-:W-:Y:S01]  /*4650*/  SHFL.DOWN PT, R169, R71, 0x1, 0x1f ;  /* 0x08201f0047a97f89 */ /* 0x000fe200000e0000 */
[----:B------:R-:W-:Y:S02]  /*4660*/  FADD.FTZ R125, R125, R46 ;  /* 0x0000002e7d7d7221 */ /* 0x000fe40000010000 */
[C---:B------:R-:W-:Y:S01]  /*4670*/  FMUL.FTZ R41, R43.reuse, R40 ;  /* 0x000000282b297220 */ /* 0x040fe20000410000 */
[----:B------:R-:W0:Y:S01]  /*4680*/  SHFL.IDX PT, R46, R54, RZ, 0x1f ;  /* 0x00001fff362e7589 */ /* 0x000e2200000e0000 */
[----:B------:R-:W-:-:S02]  /*4690*/  FMUL.FTZ R43, R43, R125 ;  /* 0x0000007d2b2b7220 */ /* 0x000fc40000410000 */
[CC--:B----4-:R-:W-:Y:S01]  /*46a0*/  FFMA.FTZ R160, R42.reuse, R125.reuse, -R41 ;  /* 0x0000007d2aa07223 */ /* 0x0d0fe20000010829 */
[----:B------:R-:W1:Y:S01]  /*46b0*/  SHFL.IDX PT, R153, R153, RZ, 0x1f ;  /* 0x00001fff99997589 */ /* 0x000e6200000e0000 */
[-C--:B------:R-:W-:Y:S02]  /*46c0*/  FMUL.FTZ R41, R117, R40.reuse ;  /* 0x0000002875297220 */ /* 0x080fe40000410000 */
[----:B------:R-:W-:Y:S01]  /*46d0*/  FFMA.FTZ R162, R42, R40, R43 ;  /* 0x000000282aa27223 */ /* 0x000fe2000001002b */
[----:B------:R-:W2:Y:S01]  /*46e0*/  SHFL.IDX PT, R151, R151, RZ, 0x1f ;  /* 0x00001fff97977589 */ /* 0x000ea200000e0000 */
[----:B------:R-:W-:Y:S02]  /*46f0*/  FFMA.FTZ R41, R116, R125, -R41 ;  /* 0x0000007d74297223 */ /* 0x000fe40000010829 */
[-C--:B------:R-:W-:Y:S01]  /*4700*/  FMUL.FTZ R43, R67, R45.reuse ;  /* 0x0000002d432b7220 */ /* 0x080fe20000410000 */
[----:B------:R-:W3:Y:S01]  /*4710*/  SHFL.IDX PT, R71, R71, RZ, 0x1f ;  /* 0x00001fff47477589 */ /* 0x000ee200000e0000 */
[----:B------:R-:W-:-:S02]  /*4720*/  FMUL.FTZ R42, R66, R45 ;  /* 0x0000002d422a7220 */ /* 0x000fc40000410000 */
[----:B------:R-:W-:Y:S01]  /*4730*/  FADD.FTZ R126, R126, R41 ;  /* 0x000000297e7e7221 */ /* 0x000fe20000010000 */
[----:B------:R-:W4:Y:S01]  /*4740*/  SHFL.IDX PT, R152, R152, RZ, 0x1f ;  /* 0x00001fff98987589 */ /* 0x000f2200000e0000 */
[----:B------:R-:W-:Y:S02]  /*4750*/  FFMA.FTZ R157, R142, R157, R161 ;  /* 0x0000009d8e9d7223 */ /* 0x000fe400000100a1 */
[----:B------:R-:W-:Y:S02]  /*4760*/  FMUL.FTZ R41, R117, R125 ;  /* 0x0000007d75297220 */ /* 0x000fe40000410000 */
[-C--:B------:R-:W-:Y:S02]  /*4770*/  FFMA.FTZ R43, R66, R124.reuse, -R43 ;  /* 0x0000007c422b7223 */ /* 0x080fe4000001082b */
[C---:B------:R-:W-:Y:S02]  /*4780*/  FFMA.FTZ R161, R67.reuse, R124, R42 ;  /* 0x0000007c43a17223 */ /* 0x040fe4000001002a */
[----:B------:R-:W-:-:S02]  /*4790*/  FMUL.FTZ R42, R67, R40 ;  /* 0x00000028432a7220 */ /* 0x000fc40000410000 */
[----:B------:R-:W-:Y:S02]  /*47a0*/  FMUL.FTZ R166, R66, R40 ;  /* 0x0000002842a67220 */ /* 0x000fe40000410000 */
[----:B------:R-:W-:Y:S02]  /*47b0*/  FFMA.FTZ R163, -R142, R156, R163 ;  /* 0x0000009c8ea37223 */ /* 0x000fe400000101a3 */
[----:B------:R-:W-:Y:S02]  /*47c0*/  FFMA.FTZ R41, R116, R40, R41 ;  /* 0x0000002874297223 */ /* 0x000fe40000010029 */
[----:B------:R-:W-:Y:S02]  /*47d0*/  FMUL.FTZ R156, R142, R43 ;  /* 0x0000002b8e9c7220 */ /* 0x000fe40000410000 */
[----:B------:R-:W-:Y:S02]  /*47e0*/  FFMA.FTZ R164, R136, R160, R157 ;  /* 0x000000a088a47223 */ /* 0x000fe4000001009d */
[----:B------:R-:W-:-:S02]  /*47f0*/  FFMA.FTZ R142, -R142, R161, -RZ ;  /* 0x000000a18e8e7223 */ /* 0x000fc400000109ff */
[----:B0-----:R-:W-:Y:S02]  /*4800*/  @P1 FMUL.FTZ R160, R167, R46 ;  /* 0x0000002ea7a01220 */ /* 0x001fe40000410000 */
[-C--:B------:R-:W-:Y:S02]  /*4810*/  FFMA.FTZ R157, R66, R125.reuse, -R42 ;  /* 0x0000007d429d7223 */ /* 0x080fe4000001082a */
[----:B------:R-:W-:Y:S02]  /*4820*/  FFMA.FTZ R161, R67, R125, R166 ;  /* 0x0000007d43a17223 */ /* 0x000fe400000100a6 */
[----:B------:R-:W-:Y:S02]  /*4830*/  @P1 FMUL.FTZ R43, R167, R159 ;  /* 0x0000009fa72b1220 */ /* 0x000fe40000410000 */
[----:B------:R-:W-:Y:S02]  /*4840*/  FADD.FTZ R41, RZ, R41 ;  /* 0x00000029ff297221 */ /* 0x000fe40000010000 */
[----:B------:R-:W-:-:S02]  /*4850*/  FFMA.FTZ R162, -R136, R162, R163 ;  /* 0x000000a288a27223 */ /* 0x000fc400000101a3 */
[C---:B------:R-:W-:Y:S02]  /*4860*/  FMUL.FTZ R157, R136.reuse, R157 ;  /* 0x0000009d889d7220 */ /* 0x040fe40000410000 */
[C---:B------:R-:W-:Y:S02]  /*4870*/  @P1 FFMA.FTZ R160, R165.reuse, R159, R160 ;  /* 0x0000009fa5a01223 */ /* 0x040fe400000100a0 */
[----:B------:R-:W-:Y:S02]  /*4880*/  FFMA.FTZ R136, -R136, R161, -RZ ;  /* 0x000000a188887223 */ /* 0x000fe400000109ff */
[----:B------:R-:W-:Y:S02]  /*4890*/  @P1 FFMA.FTZ R42, R165, R46, -R43 ;  /* 0x0000002ea52a1223 */ /* 0x000fe4000001082b */
[C---:B------:R-:W-:Y:S02]  /*48a0*/  FMUL.FTZ R161, R37.reuse, R41 ;  /* 0x0000002925a17220 */ /* 0x040fe40000410000 */
[----:B------:R-:W-:-:S02]  /*48b0*/  FMUL.FTZ R37, R37, R126 ;  /* 0x0000007e25257220 */ /* 0x000fc40000410000 */
[----:B------:R-:W-:Y:S02]  /*48c0*/  @P1 FADD.FTZ R159, R171, R160 ;  /* 0x000000a0ab9f1221 */ /* 0x000fe40000010000 */
[----:B------:R-:W-:Y:S02]  /*48d0*/  @P1 FADD.FTZ R46, R169, R42 ;  /* 0x0000002aa92e1221 */ /* 0x000fe40000010000 */
[C---:B------:R-:W-:Y:S02]  /*48e0*/  FFMA.FTZ R161, R36.reuse, R126, -R161 ;  /* 0x0000007e24a17223 */ /* 0x040fe400000108a1 */
[-C--:B------:R-:W-:Y:S02]  /*48f0*/  FMUL.FTZ R43, R121, R41.reuse ;  /* 0x00000029792b7220 */ /* 0x080fe40000410000 */
[----:B------:R-:W-:Y:S02]  /*4900*/  FFMA.FTZ R36, R36, R41, R37 ;  /* 0x0000002924247223 */ /* 0x000fe40000010025 */
[----:B------:R-:W-:-:S02]  /*4910*/  FMUL.FTZ R37, R159, -R65 ;  /* 0x800000419f257220 */ /* 0x000fc40000410000 */
[----:B------:R-:W-:Y:S02]  /*4920*/  FMUL.FTZ R65, R46, -R65 ;  /* 0x800000412e417220 */ /* 0x000fe40000410000 */
[----:B------:R-:W-:Y:S02]  /*4930*/  FFMA.FTZ R42, R120, R126, -R43 ;  /* 0x0000007e782a7223 */ /* 0x000fe4000001082b */
[----:B------:R-:W-:Y:S02]  /*4940*/  FFMA.FTZ R162, -R129, R36, R162 ;  /* 0x0000002481a27223 */ /* 0x000fe400000101a2 */
[----:B------:R-:W-:Y:S02]  /*4950*/  FFMA.FTZ R37, R46, R64, -R37 ;  /* 0x000000402e257223 */ /* 0x000fe40000010825 */
[----:B------:R-:W-:Y:S02]  /*4960*/  FMUL.FTZ R36, R121, R126 ;  /* 0x0000007e79247220 */ /* 0x000fe40000410000 */
[----:B------:R-:W-:-:S02]  /*4970*/  FFMA.FTZ R43, R159, R64, R65 ;  /* 0x000000409f2b7223 */ /* 0x000fc40000010041 */
[----:B------:R-:W-:Y:S02]  /*4980*/  FADD.FTZ R127, R127, R42 ;  /* 0x0000002a7f7f7221 */ /* 0x000fe40000010000 */
[-C--:B------:R-:W-:Y:S02]  /*4990*/  FMUL.FTZ R42, R66, R41.reuse ;  /* 0x00000029422a7220 */ /* 0x080fe40000410000 */
[----:B------:R-:W-:Y:S02]  /*49a0*/  FADD.FTZ R132, R132, R37 ;  /* 0x0000002584847221 */ /* 0x000fe40000010000 */
[-C--:B------:R-:W-:Y:S02]  /*49b0*/  FMUL.FTZ R65, R67, R41.reuse ;  /* 0x0000002943417220 */ /* 0x080fe40000410000 */
[----:B------:R-:W-:Y:S02]  /*49c0*/  FFMA.FTZ R37, R120, R41, R36 ;  /* 0x0000002978257223 */ /* 0x000fe40000010024 */
[----:B------:R-:W-:-:S02]  /*49d0*/  FADD.FTZ R43, -R130, R43 ;  /* 0x0000002b822b7221 */ /* 0x000fc40000010100 */
[-C--:B------:R-:W-:Y:S02]  /*49e0*/  FFMA.FTZ R46, R67, R126.reuse, R42 ;  /* 0x0000007e432e7223 */ /* 0x080fe4000001002a */
[----:B------:R-:W-:Y:S02]  /*49f0*/  FFMA.FTZ R36, R66, R126, -R65 ;  /* 0x0000007e42247223 */ /* 0x000fe40000010841 */
[----:B------:R-:W-:Y:S02]  /*4a00*/  FADD.FTZ R42, RZ, R37 ;  /* 0x00000025ff2a7221 */ /* 0x000fe40000010000 */
[C---:B------:R-:W-:Y:S02]  /*4a10*/  FMUL.FTZ R37, R121.reuse, -R43 ;  /* 0x8000002b79257220 */ /* 0x040fe40000410000 */
[----:B------:R-:W-:Y:S02]  /*4a20*/  FMUL.FTZ R121, R121, -R132 ;  /* 0x8000008479797220 */ /* 0x000fe40000410000 */
[----:B------:R-:W-:-:S02]  /*4a30*/  FFMA.FTZ R161, R129, R161, R164 ;  /* 0x000000a181a17223 */ /* 0x000fc400000100a4 */
[C---:B------:R-:W-:Y:S02]  /*4a40*/  FMUL.FTZ R130, R129.reuse, R36 ;  /* 0x0000002481827220 */ /* 0x040fe40000410000 */
[----:B------:R-:W-:Y:S02]  /*4a50*/  FFMA.FTZ R129, -R129, R46, -RZ ;  /* 0x0000002e81817223 */ /* 0x000fe400000109ff */
[C---:B------:R-:W-:Y:S02]  /*4a60*/  FFMA.FTZ R46, R120.reuse, R43, R121 ;  /* 0x0000002b782e7223 */ /* 0x040fe40000010079 */
[----:B------:R-:W-:Y:S02]  /*4a70*/  FFMA.FTZ R36, R120, R132, -R37 ;  /* 0x0000008478247223 */ /* 0x000fe40000010825 */
[----:B------:R-:W-:Y:S02]  /*4a80*/  FADD.FTZ R46, -R131, R46 ;  /* 0x0000002e832e7221 */ /* 0x000fe40000010100 */
[----:B------:R-:W-:-:S02]  /*4a90*/  FADD.FTZ R133, R133, R36 ;  /* 0x0000002485857221 */ /* 0x000fc40000010000 */
[----:B------:R-:W-:Y:S02]  /*4aa0*/  FMUL.FTZ R36, R117, -R46 ;  /* 0x8000002e75247220 */ /* 0x000fe40000410000 */
[----:B------:R-:W-:Y:S02]  /*4ab0*/  FMUL.FTZ R64, R39, R42 ;  /* 0x0000002a27407220 */ /* 0x000fe40000410000 */
[----:B------:R-:W-:Y:S02]  /*4ac0*/  FMUL.FTZ R117, R117, -R133 ;  /* 0x8000008575757220 */ /* 0x000fe40000410000 */
[----:B------:R-:W-:Y:S02]  /*4ad0*/  FMUL.FTZ R39, R39, R127 ;  /* 0x0000007f27277220 */ /* 0x000fe40000410000 */
[----:B------:R-:W-:Y:S02]  /*4ae0*/  FFMA.FTZ R36, R116, R133, -R36 ;  /* 0x0000008574247223 */ /* 0x000fe40000010824 */
[----:B------:R-:W-:-:S02]  /*4af0*/  FFMA.FTZ R37, R38, R127, -R64 ;  /* 0x0000007f26257223 */ /* 0x000fc40000010840 */
[----:B------:R-:W-:Y:S02]  /*4b00*/  FFMA.FTZ R65, R116, R46, R117 ;  /* 0x0000002e74417223 */ /* 0x000fe40000010075 */
[-C--:B------:R-:W-:Y:S02]  /*4b10*/  FMUL.FTZ R64, R66, R42.reuse ;  /* 0x0000002a42407220 */ /* 0x080fe40000410000 */
[-C--:B------:R-:W-:Y:S02]  /*4b20*/  FFMA.FTZ R39, R38, R42.reuse, R39 ;  /* 0x0000002a26277223 */ /* 0x080fe40000010027 */
[----:B------:R-:W-:Y:S02]  /*4b30*/  FADD.FTZ R135, R135, R36 ;  /* 0x0000002487877221 */ /* 0x000fe40000010000 */
[----:B------:R-:W-:Y:S02]  /*4b40*/  FMUL.FTZ R38, R67, R42 ;  /* 0x0000002a43267220 */ /* 0x000fe40000410000 */
[----:B------:R-:W-:-:S02]  /*4b50*/  FADD.FTZ R65, -R134, R65 ;  /* 0x0000004186417221 */ /* 0x000fc40000010100 */
[----:B------:R-:W-:Y:S02]  /*4b60*/  FFMA.FTZ R67, R67, R127, R64 ;  /* 0x0000007f43437223 */ /* 0x000fe40000010040 */
[----:B------:R-:W-:Y:S02]  /*4b70*/  FMUL.FTZ R64, R128, R37 ;  /* 0x0000002580407220 */ /* 0x000fe40000410000 */
[C---:B------:R-:W-:Y:S02]  /*4b80*/  FMUL.FTZ R37, R115.reuse, -R135 ;  /* 0x8000008773257220 */ /* 0x040fe40000410000 */
[-C--:B------:R-:W-:Y:S02]  /*4b90*/  FMUL.FTZ R115, R115, -R65.reuse ;  /* 0x8000004173737220 */ /* 0x080fe40000410000 */
[C---:B------:R-:W-:Y:S02]  /*4ba0*/  FFMA.FTZ R37, R114.reuse, R65, R37 ;  /* 0x0000004172257223 */ /* 0x040fe40000010025 */
[----:B------:R-:W-:-:S02]  /*4bb0*/  FFMA.FTZ R114, R114, R135, -R115 ;  /* 0x0000008772727223 */ /* 0x000fc40000010873 */
[----:B------:R-:W-:Y:S02]  /*4bc0*/  FADD.FTZ R138, -R138, R37 ;  /* 0x000000258a8a7221 */ /* 0x000fe40000010100 */
[----:B------:R-:W-:Y:S02]  /*4bd0*/  FADD.FTZ R137, R137, R114 ;  /* 0x0000007289897221 */ /* 0x000fe40000010000 */
[C---:B-1----:R-:W-:Y:S02]  /*4be0*/  FMUL.FTZ R36, R153.reuse, R55 ;  /* 0x0000003799247220 */ /* 0x042fe40000410000 */
[----:B------:R-:W-:Y:S02]  /*4bf0*/  FFMA.FTZ R121, R66, R127, -R38 ;  /* 0x0000007f42797223 */ /* 0x000fe40000010826 */
[----:B------:R-:W-:Y:S02]  /*4c00*/  FMUL.FTZ R38, R153, R54 ;  /* 0x0000003699267220 */ /* 0x000fe40000410000 */
[----:B------:R-:W-:-:S02]  /*4c10*/  FMUL.FTZ R37, R113, -R138 ;  /* 0x8000008a71257220 */ /* 0x000fc40000410000 */
[----:B------:R-:W-:Y:S02]  /*4c20*/  FMUL.FTZ R113, R113, -R137 ;  /* 0x8000008971717220 */ /* 0x000fe40000410000 */
[----:B--2---:R-:W-:Y:S02]  /*4c30*/  FFMA.FTZ R54, R151, R54, -R36 ;  /* 0x0000003697367223 */ /* 0x004fe40000010824 */
[----:B------:R-:W-:Y:S02]  /*4c40*/  FMUL.FTZ R36, R153, R53 ;  /* 0x0000003599247220 */ /* 0x000fe40000410000 */
[----:B------:R-:W-:Y:S01]  /*4c50*/  FFMA.FTZ R55, R151, R55, R38 ;  /* 0x0000003797377223 */ /* 0x000fe20000010026 */
[----:B------:R-:W-:Y:S01]  /*4c60*/  P2R R38, PR, RZ, 0x1 ;  /* 0x00000001ff267803 */ /* 0x000fe20000000000 */
[C---:B------:R-:W-:Y:S02]  /*4c70*/  FFMA.FTZ R37, R112.reuse, R137, -R37 ;  /* 0x0000008970257223 */ /* 0x040fe40000010825 */
[----:B------:R-:W-:-:S02]  /*4c80*/  FFMA.FTZ R112, R112, R138, R113 ;  /* 0x0000008a70707223 */ /* 0x000fc40000010071 */
[-C--:B------:R-:W-:Y:S02]  /*4c90*/  FMUL.FTZ R38, R153, R52.reuse ;  /* 0x0000003499267220 */ /* 0x080fe40000410000 */
[----:B------:R-:W-:Y:S01]  /*4ca0*/  FFMA.FTZ R52, R151, R52, -R36 ;  /* 0x0000003497347223 */ /* 0x000fe20000010824 */
[----:B------:R-:W-:Y:S01]  /*4cb0*/  SHF.L.U32 R36, R87, 0x4, RZ ;  /* 0x0000000457247819 */ /* 0x000fe200000006ff */
[----:B------:R-:W-:Y:S02]  /*4cc0*/  FADD.FTZ R139, -R139, R112 ;  /* 0x000000708b8b7221 */ /* 0x000fe40000010100 */
[----:B------:R-:W-:Y:S01]  /*4cd0*/  FADD.FTZ R140, R140, R37 ;  /* 0x000000258c8c7221 */ /* 0x000fe20000010000 */
[----:B------:R-:W-:Y:S01]  /*4ce0*/  LEA.HI.SX32 R113, R36, R36, 0x1b ;  /* 0x0000002424717211 */ /* 0x000fe200078fdaff */
[C---:B------:R-:W-:Y:S02]  /*4cf0*/  FMUL.FTZ R36, R110.reuse, -R139 ;  /* 0x8000008b6e247220 */ /* 0x040fe40000410000 */
[----:B------:R-:W-:-:S02]  /*4d00*/  FMUL.FTZ R110, R110, -R140 ;  /* 0x8000008c6e6e7220 */ /* 0x000fc40000410000 */
[C---:B------:R-:W-:Y:S02]  /*4d10*/  FFMA.FTZ R36, R111.reuse, R140, -R36 ;  /* 0x0000008c6f247223 */ /* 0x040fe40000010824 */
[----:B------:R-:W-:Y:S01]  /*4d20*/  FFMA.FTZ R66, R111, R139, R110 ;  /* 0x0000008b6f427223 */ /* 0x000fe2000001006e */
[----:B------:R-:W-:Y:S01]  /*4d30*/  SHF.L.U32 R110, R105, 0x9, RZ ;  /* 0x00000009696e7819 */ /* 0x000fe200000006ff */
[----:B------:R-:W-:Y:S02]  /*4d40*/  FADD.FTZ R143, R143, R36 ;  /* 0x000000248f8f7221 */ /* 0x000fe40000010000 */
[----:B------:R-:W-:Y:S02]  /*4d50*/  FADD.FTZ R66, -R141, R66 ;  /* 0x000000428d427221 */ /* 0x000fe40000010100 */
[C---:B------:R-:W-:Y:S02]  /*4d60*/  FMUL.FTZ R37, R109.reuse, -R143 ;  /* 0x8000008f6d257220 */ /* 0x040fe40000410000 */
[----:B------:R-:W-:-:S02]  /*4d70*/  FMUL.FTZ R109, R109, -R66 ;  /* 0x800000426d6d7220 */ /* 0x000fc40000410000 */
[C---:B------:R-:W-:Y:S02]  /*4d80*/  FFMA.FTZ R36, R108.reuse, R66, R37 ;  /* 0x000000426c247223 */ /* 0x040fe40000010025 */
[----:B------:R-:W-:Y:S01]  /*4d90*/  FFMA.FTZ R109, R108, R143, -R109 ;  /* 0x0000008f6c6d7223 */ /* 0x000fe2000001086d */
[----:B------:R-:W-:Y:S01]  /*4da0*/  MOV R108, 0xffffff00 ;  /* 0xffffff00006c7802 */ /* 0x000fe20000000f00 */
[----:B------:R-:W-:Y:S02]  /*4db0*/  FADD.FTZ R145, -R145, R36 ;  /* 0x0000002491917221 */ /* 0x000fe40000010100 */
[----:B------:R-:W-:Y:S02]  /*4dc0*/  FADD.FTZ R146, R146, R109 ;  /* 0x0000006d92927221 */ /* 0x000fe40000010000 */
[C---:B------:R-:W-:Y:S02]  /*4dd0*/  FMUL.FTZ R36, R106.reuse, -R145 ;  /* 0x800000916a247220 */ /* 0x040fe40000410000 */
[----:B------:R-:W-:-:S02]  /*4de0*/  FMUL.FTZ R106, R106, -R146 ;  /* 0x800000926a6a7220 */ /* 0x000fc40000410000 */
[----:B------:R-:W-:Y:S02]  /*4df0*/  FFMA.FTZ R36, R107, R146, -R36 ;  /* 0x000000926b247223 */ /* 0x000fe40000010824 */
[----:B------:R-:W-:Y:S02]  /*4e00*/  FFMA.FTZ R53, R151, R53, R38 ;  /* 0x0000003597357223 */ /* 0x000fe40000010026 */
[----:B---3--:R-:W-:Y:S02]  /*4e10*/  FADD.FTZ R54, R71, R54 ;  /* 0x0000003647367221 */ /* 0x008fe40000010000 */
[----:B----4-:R-:W-:Y:S02]  /*4e20*/  FADD.FTZ R55, R152, R55 ;  /* 0x0000003798377221 */ /* 0x010fe40000010000 */
[----:B------:R-:W-:Y:S02]  /*4e30*/  FFMA.FTZ R107, R107, R145, R106 ;  /* 0x000000916b6b7223 */ /* 0x000fe4000001006a */
[----:B------:R-:W-:Y:S01]  /*4e40*/  FADD.FTZ R149, R149, R36 ;  /* 0x0000002495957221 */ /* 0x000fe20000010000 */
[----:B------:R-:W-:Y:S01]  /*4e50*/  @!P0 STS.128 [R101.X16+0x25d0], R52 ;  /* 0x0025d03465008388 */ /* 0x000fe2000000cc00 */
[----:B------:R-:W-:-:S02]  /*4e60*/  FADD.FTZ R150, -R150, R107 ;  /* 0x0000006b96967221 */ /* 0x000fc40000010100 */
[C---:B------:R-:W-:Y:S01]  /*4e70*/  FMUL.FTZ R39, R128.reuse, R39 ;  /* 0x0000002780277220 */ /* 0x040fe20000410000 */
[----:B------:R0:W-:Y:S01]  /*4e80*/  STS [R113.X4+0x848], R50 ;  /* 0x0008483271007388 */ /* 0x0001e20000004800 */
[----:B------:R-:W-:Y:S02]  /*4e90*/  FMUL.FTZ R121, R128, R121 ;  /* 0x0000007980797220 */ /* 0x000fe40000410000 */
[----:B------:R-:W-:Y:S01]  /*4ea0*/  FMUL.FTZ R37, R150, R97 ;  /* 0x0000006196257220 */ /* 0x000fe20000410000 */
[----:B------:R1:W-:Y:S01]  /*4eb0*/  STS [R113.X4+0x858], R47 ;  /* 0x0008582f71007388 */ /* 0x0003e20000004800 */
[----:B------:R-:W-:Y:S02]  /*4ec0*/  FFMA.FTZ R128, -R128, R67, -RZ ;  /* 0x0000004380807223 */ /* 0x000fe400000109ff */
[----:B------:R-:W-:Y:S01]  /*4ed0*/  FADD.FTZ R67, R162, -R39 ;  /* 0x80000027a2437221 */ /* 0x000fe20000010000 */
[----:B------:R2:W-:Y:S01]  /*4ee0*/  STS [R113.X4+0x84c], R51 ;  /* 0x00084c3371007388 */ /* 0x0005e20000004800 */
[----:B------:R-:W-:-:S02]  /*4ef0*/  FFMA.FTZ R119, R5, -R98, R119 ;  /* 0x8000006205777223 */ /* 0x000fc40000010077 */
[-C--:B0-----:R-:W-:Y:S01]  /*4f00*/  FMUL.FTZ R50, R146, R98.reuse ;  /* 0x0000006292327220 */ /* 0x081fe20000410000 */
[----:B------:R-:W-:Y:S01]  /*4f10*/  STS [R113.X4+0x840], R147 ;  /* 0x0008409371007388 */ /* 0x000fe20000004800 */
[----:B------:R-:W-:Y:S02]  /*4f20*/  FMUL.FTZ R39, R145, R98 ;  /* 0x0000006291277220 */ /* 0x000fe40000410000 */
[-C--:B-1----:R-:W-:Y:S01]  /*4f30*/  FMUL.FTZ R47, R149, R97.reuse ;  /* 0x00000061952f7220 */ /* 0x082fe20000410000 */
[----:B------:R-:W-:Y:S01]  /*4f40*/  STS [R113.X4+0x844], R154 ;  /* 0x0008449a71007388 */ /* 0x000fe20000004800 */
[----:B------:R-:W-:Y:S02]  /*4f50*/  FMUL.FTZ R52, R48, R50 ;  /* 0x0000003230347220 */ /* 0x000fe40000410000 */
[----:B------:R-:W-:Y:S01]  /*4f60*/  FFMA.FTZ R118, R4, -R97, R118 ;  /* 0x8000006104767223 */ /* 0x000fe20000010076 */
        /* <DEDUP_REMOVED lines=8> */
[----:B------:R-:W-:Y:S01]  /*4ff0*/  FFMA.FTZ R38, R118, R37, -R38 ;  /* 0x0000002576267223 */ /* 0x000fe20000010826 */
[----:B------:R-:W-:Y:S01]  /*5000*/  STS [R113.X4+0x860], R156 ;  /* 0x0008609c71007388 */ /* 0x000fe20000004800 */
[----:B------:R-:W-:-:S02]  /*5010*/  FMUL.FTZ R37, R66, R99 ;  /* 0x0000006342257220 */ /* 0x000fc40000410000 */
[----:B------:R-:W-:Y:S01]  /*5020*/  FFMA.FTZ R39, R50, R119, R39 ;  /* 0x0000007732277223 */ /* 0x000fe20000010027 */
[----:B------:R-:W-:Y:S01]  /*5030*/  STS [R113.X4+0x864], R142 ;  /* 0x0008648e71007388 */ /* 0x000fe20000004800 */
[----:B------:R-:W-:Y:S02]  /*5040*/  FADD.FTZ R36, RZ, R36 ;  /* 0x00000024ff247221 */ /* 0x000fe40000010000 */
[-C--:B--2---:R-:W-:Y:S01]  /*5050*/  FMUL.FTZ R51, R143, R99.reuse ;  /* 0x000000638f337220 */ /* 0x084fe20000410000 */
[----:B------:R-:W-:Y:S01]  /*5060*/  STS [R113.X4+0x868], R157 ;  /* 0x0008689d71007388 */ /* 0x000fe20000004800 */
[----:B------:R-:W-:Y:S02]  /*5070*/  FFMA.FTZ R122, R6, -R99, R122 ;  /* 0x80000063067a7223 */ /* 0x000fe4000001007a */
[----:B------:R-:W-:Y:S01]  /*5080*/  FMUL.FTZ R52, R49, R37 ;  /* 0x0000002531347220 */ /* 0x000fe20000410000 */
[----:B------:R-:W-:Y:S01]  /*5090*/  STS [R113.X4+0x86c], R136 ;  /* 0x00086c8871007388 */ /* 0x000fe20000004800 */
[----:B------:R-:W-:-:S02]  /*50a0*/  FADD.FTZ R36, R36, R39 ;  /* 0x0000002724247221 */ /* 0x000fc40000010000 */
[----:B------:R-:W-:Y:S01]  /*50b0*/  FFMA.FTZ R39, R51, R122, R52 ;  /* 0x0000007a33277223 */ /* 0x000fe20000010034 */
[----:B------:R-:W-:Y:S01]  /*50c0*/  STS [R113.X4+0x870], R130 ;  /* 0x0008708271007388 */ /* 0x000fe20000004800 */
[----:B------:R-:W-:Y:S02]  /*50d0*/  FMUL.FTZ R54, R49, R51 ;  /* 0x0000003331367220 */ /* 0x000fe40000410000 */
[----:B------:R-:W-:Y:S01]  /*50e0*/  FADD.FTZ R36, R36, R39 ;  /* 0x0000002724247221 */ /* 0x000fe20000010000 */
[----:B------:R-:W-:Y:S01]  /*50f0*/  STS [R113.X4+0x874], R129 ;  /* 0x0008748171007388 */ /* 0x000fe20000004800 */
[----:B------:R-:W-:Y:S02]  /*5100*/  FADD.FTZ R38, RZ, R38 ;  /* 0x00000026ff267221 */ /* 0x000fe40000010000 */
[----:B------:R-:W-:Y:S01]  /*5110*/  FMUL.FTZ R39, R139, R100 ;  /* 0x000000648b277220 */ /* 0x000fe20000410000 */
[----:B------:R-:W-:Y:S01]  /*5120*/  STS [R113.X4+0x878], R121 ;  /* 0x0008787971007388 */ /* 0x000fe20000004800 */
[----:B------:R-:W-:-:S02]  /*5130*/  FFMA.FTZ R37, R122, R37, -R54 ;  /* 0x000000257a257223 */ /* 0x000fc40000010836 */
[----:B------:R-:W-:Y:S01]  /*5140*/  FADD.FTZ R38, R38, R53 ;  /* 0x0000003526267221 */ /* 0x000fe20000010000 */
[----:B------:R0:W-:Y:S01]  /*5150*/  STS [R113.X4+0x87c], R128 ;  /* 0x00087c8071007388 */ /* 0x0001e20000004800 */
[-C--:B------:R-:W-:Y:S02]  /*5160*/  FFMA.FTZ R123, R7, -R100.reuse, R123 ;  /* 0x80000064077b7223 */ /* 0x080fe4000001007b */
[----:B------:R-:W-:Y:S02]  /*5170*/  FMUL.FTZ R52, R140, R100 ;  /* 0x000000648c347220 */ /* 0x000fe40000410000 */
[----:B------:R-:W-:Y:S02]  /*5180*/  FMUL.FTZ R54, R44, R39 ;  /* 0x000000272c367220 */ /* 0x000fe40000410000 */
[----:B------:R-:W-:Y:S02]  /*5190*/  FMUL.FTZ R53, R137, R75 ;  /* 0x0000004b89357220 */ /* 0x000fe40000410000 */
[----:B------:R-:W-:-:S02]  /*51a0*/  FFMA.FTZ R55, R52, R123, R54 ;  /* 0x0000007b34377223 */ /* 0x000fc40000010036 */
[-C--:B------:R-:W-:Y:S02]  /*51b0*/  FFMA.FTZ R124, R8, -R75.reuse, R124 ;  /* 0x8000004b087c7223 */ /* 0x080fe4000001007c */
[----:B------:R-:W-:Y:S02]  /*51c0*/  FMUL.FTZ R106, R44, R52 ;  /* 0x000000342c6a7220 */ /* 0x000fe40000410000 */
[----:B------:R-:W-:Y:S02]  /*51d0*/  FMUL.FTZ R71, R138, R75 ;  /* 0x0000004b8a477220 */ /* 0x000fe40000410000 */
[----:B------:R-:W-:Y:S02]  /*51e0*/  FMUL.FTZ R54, R45, R53 ;  /* 0x000000352d367220 */ /* 0x000fe40000410000 */
[----:B------:R-:W-:Y:S02]  /*51f0*/  FADD.FTZ R37, R38, R37 ;  /* 0x0000002526257221 */ /* 0x000fe40000010000 */
[----:B------:R-:W-:-:S02]  /*5200*/  FFMA.FTZ R106, R123, R39, -R106 ;  /* 0x000000277b6a7223 */ /* 0x000fc4000001086a */
[-C--:B------:R-:W-:Y:S02]  /*5210*/  FFMA.FTZ R38, R124, R71.reuse, -R54 ;  /* 0x000000477c267223 */ /* 0x080fe40000010836 */
[-C--:B------:R-:W-:Y:S02]  /*5220*/  FMUL.FTZ R54, R135, R72.reuse ;  /* 0x0000004887367220 */ /* 0x080fe40000410000 */
[----:B------:R-:W-:Y:S02]  /*5230*/  FADD.FTZ R37, R37, R106 ;  /* 0x0000006a25257221 */ /* 0x000fe40000010000 */
[----:B------:R-:W-:Y:S02]  /*5240*/  FMUL.FTZ R71, R45, R71 ;  /* 0x000000472d477220 */ /* 0x000fe40000410000 */
[-C--:B------:R-:W-:Y:S02]  /*5250*/  FFMA.FTZ R125, R9, -R72.reuse, R125 ;  /* 0x80000048097d7223 */ /* 0x080fe4000001007d */
[----:B------:R-:W-:-:S02]  /*5260*/  FMUL.FTZ R39, R65, R72 ;  /* 0x0000004841277220 */ /* 0x000fc40000410000 */
[----:B------:R-:W-:Y:S02]  /*5270*/  FMUL.FTZ R106, R40, R54 ;  /* 0x00000036286a7220 */ /* 0x000fe40000410000 */
[----:B------:R-:W-:Y:S02]  /*5280*/  FADD.FTZ R36, R36, R55 ;  /* 0x0000003724247221 */ /* 0x000fe40000010000 */
[----:B------:R-:W-:Y:S02]  /*5290*/  FFMA.FTZ R71, R53, R124, R71 ;  /* 0x0000007c35477223 */ /* 0x000fe40000010047 */
[----:B------:R-:W-:Y:S02]  /*52a0*/  FADD.FTZ R37, R37, R38 ;  /* 0x0000002625257221 */ /* 0x000fe40000010000 */
[-C--:B------:R-:W-:Y:S02]  /*52b0*/  FFMA.FTZ R106, R125, R39.reuse, -R106 ;  /* 0x000000277d6a7223 */ /* 0x080fe4000001086a */
[----:B------:R-:W-:-:S02]  /*52c0*/  FMUL.FTZ R39, R40, R39 ;  /* 0x0000002728277220 */ /* 0x000fc40000410000 */
[-C--:B------:R-:W-:Y:S02]  /*52d0*/  FMUL.FTZ R38, R46, R73.reuse ;  /* 0x000000492e267220 */ /* 0x080fe40000410000 */
[----:B------:R-:W-:Y:S02]  /*52e0*/  IMAD R108, R105, R108, c[0x0][0x168] ;  /* 0x00005a00696c7624 */ /* 0x000fe400078e026c */
[----:B------:R-:W-:Y:S02]  /*52f0*/  FADD.FTZ R36, R36, R71 ;  /* 0x0000004724247221 */ /* 0x000fe40000010000 */
[----:B------:R-:W-:Y:S01]  /*5300*/  FMUL.FTZ R55, R133, R73 ;  /* 0x0000004985377220 */ /* 0x000fe20000410000 */
[----:B------:R-:W-:Y:S01]  /*5310*/  LEA R116, R108, -R87, 0x1 ;  /* 0x800000576c747211 */ /* 0x000fe200078e08ff */
[----:B------:R-:W-:Y:S02]  /*5320*/  FFMA.FTZ R39, R54, R125, R39 ;  /* 0x0000007d36277223 */ /* 0x000fe40000010027 */
[----:B------:R-:W-:Y:S01]  /*5330*/  FFMA.FTZ R126, R10, -R73, R126 ;  /* 0x800000490a7e7223 */ /* 0x000fe2000001007e */
[----:B------:R-:W-:Y:S01]  /*5340*/  BAR.SYNC.DEFER_BLOCKING 0x0 ;  /* 0x0000000000007b1d */ /* 0x000fe20000010000 */
[----:B------:R-:W-:Y:S01]  /*5350*/  FMUL.FTZ R71, R41, R38 ;  /* 0x0000002629477220 */ /* 0x000fe20000410000 */
[----:B------:R-:W-:Y:S01]  /*5360*/  ISETP.GE.AND P0, PT, R116, 0x1, PT ;  /* 0x000000017400780c */ /* 0x000fe20003f06270 */
[----:B------:R-:W-:-:S02]  /*5370*/  FADD.FTZ R36, R36, R39 ;  /* 0x0000002724247221 */ /* 0x000fc40000010000 */
[----:B------:R-:W-:Y:S02]  /*5380*/  FFMA.FTZ R71, R55, R126, R71 ;  /* 0x0000007e37477223 */ /* 0x000fe40000010047 */
[----:B------:R-:W-:Y:S02]  /*5390*/  FMUL.FTZ R107, R41, R55 ;  /* 0x00000037296b7220 */ /* 0x000fe40000410000 */
[----:B------:R-:W-:Y:S01]  /*53a0*/  FADD.FTZ R112, R36, R71 ;  /* 0x0000004724707221 */ /* 0x000fe20000010000 */
[----:B------:R-:W-:Y:S01]  /*53b0*/  IADD3 R36, P1, R110, R87, RZ ;  /* 0x000000576e247210 */ /* 0x000fe20007f3e0ff */
[----:B------:R-:W-:Y:S02]  /*53c0*/  FMUL.FTZ R71, R132, R0 ;  /* 0x0000000084477220 */ /* 0x000fe40000410000 */
[----:B------:R-:W-:Y:S02]  /*53d0*/  FFMA.FTZ R107, R126, R38, -R107 ;  /* 0x000000267e6b7223 */ /* 0x000fe4000001086b */
[----:B------:R-:W-:-:S02]  /*53e0*/  FMUL.FTZ R39, R43, R0 ;  /* 0x000000002b277220 */ /* 0x000fc40000410000 */
[----:B------:R-:W-:Y:S02]  /*53f0*/  FFMA.FTZ R108, R11, -R0, R127 ;  /* 0x800000000b6c7223 */ /* 0x000fe4000001007f */
[----:B------:R-:W-:Y:S02]  /*5400*/  FMUL.FTZ R38, R42, R71 ;  /* 0x000000472a267220 */ /* 0x000fe40000410000 */
[----:B------:R-:W-:Y:S01]  /*5410*/  FADD.FTZ R106, R37, R106 ;  /* 0x0000006a256a7221 */ /* 0x000fe20000010000 */
[----:B------:R-:W-:Y:S01]  /*5420*/  LEA.HI.X.SX32 R37, R110, RZ, 0x1, P1 ;  /* 0x000000ff6e257211 */ /* 0x000fe200008f0eff */
[-C--:B------:R-:W-:Y:S01]  /*5430*/  FFMA.FTZ R114, R108, R39.reuse, -R38 ;  /* 0x000000276c727223 */ /* 0x080fe20000010826 */
[----:B------:R-:W-:Y:S01]  /*5440*/  ISETP.GE.AND P1, PT, R116, 0x21, PT ;  /* 0x000000217400780c */ /* 0x000fe20003f26270 */
[----:B------:R-:W-:Y:S02]  /*5450*/  FMUL.FTZ R39, R42, R39 ;  /* 0x000000272a277220 */ /* 0x000fe40000410000 */
[----:B0-----:R-:W-:Y:S01]  /*5460*/  FADD.FTZ R113, R106, R107 ;  /* 0x0000006b6a717221 */ /* 0x001fe20000010000 */
[----:B------:R-:W-:Y:S01]  /*5470*/  IADD3 R106, R87, 0x20, RZ ;  /* 0x00000020576a7810 */ /* 0x000fe20007ffe0ff */
[----:B------:R-:W-:-:S02]  /*5480*/  FADD.FTZ R64, R161, R64 ;  /* 0x00000040a1407221 */ /* 0x000fc40000010000 */
[----:B------:R-:W-:Y:S01]  /*5490*/  FFMA.FTZ R115, R71, R108, R39 ;  /* 0x0000006c47737223 */ /* 0x000fe20000010027 */
[----:B------:R-:W-:Y:S05]  /*54a0*/  @!P0 BRA `(.L_x_12369) ;  /* 0x0000016000008947 */ /* 0x000fea0003800000 */
[----:B------:R-:W-:Y:S01]  /*54b0*/  LEA.HI.SX32 R105, R87, R87, 0x1b ;  /* 0x0000005757697211 */ /* 0x000fe200078fdaff */
[----:B------:R-:W-:Y:S01]  /*54c0*/  IMAD R109, R158, c[0x0][0x2c0], RZ ;  /* 0x0000b0009e6d7a24 */ /* 0x000fe200078e02ff */
[----:B------:R-:W-:Y:S01]  /*54d0*/  ULDC.64 UR4, c[0x0][0x2b8] ;  /* 0x0000ae0000047ab9 */ /* 0x000fe20000000a00 */
[C---:B------:R-:W-:Y:S01]  /*54e0*/  IMAD.WIDE.U32 R38, R88.reuse, c[0x0][0x2c0], RZ ;  /* 0x0000b00058267a25 */ /* 0x040fe200078e00ff */
[----:B------:R-:W-:Y:S01]  /*54f0*/  USHF.R.U32.HI UR8, URZ, 0x1, UR5 ;  /* 0x000000013f087899 */ /* 0x000fe20008011605 */
[----:B------:R0:W1:Y:S01]  /*5500*/  LDS R107, [R105.X4+0x840] ;  /* 0x00084000696b7984 */ /* 0x0000620000004800 */
[----:B------:R-:W-:Y:S01]  /*5510*/  USHF.R.U64 UR4, UR4, 0x1, UR5 ;  /* 0x0000000104047899 */ /* 0x000fe20008001205 */
[----:B------:R-:W-:Y:S02]  /*5520*/  IMAD R109, R88, c[0x0][0x2c4], R109 ;  /* 0x0000b100586d7a24 */ /* 0x000fe400078e026d */
[----:B------:R-:W-:-:S03]  /*5530*/  IMAD R110, R104, c[0x0][0x2d0], RZ ;  /* 0x0000b400686e7a24 */ /* 0x000fc600078e02ff */
[----:B------:R-:W-:Y:S01]  /*5540*/  IADD3 R39, R39, R109, RZ ;  /* 0x0000006d27277210 */ /* 0x000fe20007ffe0ff */
[----:B------:R-:W-:Y:S02]  /*5550*/  IMAD R109, R92, UR8, RZ ;  /* 0x000000085c6d7c24 */ /* 0x000fe4000f8e02ff */
[----:B0-----:R-:W-:-:S04]  /*5560*/  IMAD.WIDE.U32 R104, R101, c[0x0][0x2d0], R36 ;  /* 0x0000b40065687a25 */ /* 0x001fc800078e0024 */
[----:B------:R-:W-:Y:S02]  /*5570*/  IMAD R111, R90, UR4, R109 ;  /* 0x000000045a6f7c24 */ /* 0x000fe4000f8e026d */
[----:B------:R-:W-:-:S04]  /*5580*/  IMAD.WIDE.U32 R38, R92, UR4, R38 ;  /* 0x000000045c267c25 */ /* 0x000fc8000f8e0026 */
[----:B------:R-:W-:Y:S01]  /*5590*/  IMAD R109, R101, c[0x0][0x2d4], R110 ;  /* 0x0000b500656d7a24 */ /* 0x000fe200078e026e */
[----:B------:R-:W-:Y:S02]  /*55a0*/  IADD3 R39, R39, R111, RZ ;  /* 0x0000006f27277210 */ /* 0x000fe40007ffe0ff */
[C---:B------:R-:W-:Y:S02]  /*55b0*/  LEA R37, P0, R38.reuse, c[0x0][0x320], 0x3 ;  /* 0x0000c80026257a11 */ /* 0x040fe400078018ff */
[----:B------:R-:W-:Y:S02]  /*55c0*/  IADD3 R109, R105, R109, RZ ;  /* 0x0000006d696d7210 */ /* 0x000fe40007ffe0ff */
[----:B------:R-:W-:Y:S02]  /*55d0*/  LEA.HI.X R39, R38, c[0x0][0x324], R39, 0x3, P0 ;  /* 0x0000c90026277a11 */ /* 0x000fe400000f1c27 */
[----:B------:R-:W-:-:S04]  /*55e0*/  LEA R36, P0, R104, R37, 0x2 ;  /* 0x0000002568247211 */ /* 0x000fc800078010ff */
[----:B------:R-:W-:-:S05]  /*55f0*/  LEA.HI.X R37, R104, R39, R109, 0x2, P0 ;  /* 0x0000002768257211 */ /* 0x000fca00000f146d */
[----:B-1----:R0:W-:Y:S04]  /*5600*/  RED.E.ADD.F32.FTZ.RN.STRONG.GPU [R36.64], R107 ;  /* 0x0000006b2400798e */ /* 0x0021e8000c10e786 */
.L_x_12369:
[----:B------:R-:W-:Y:S05]  /*5610*/  BSYNC B0 ;  /* 0x0000000000007941 */ /* 0x000fea0003800000 */
.L_x_12368:
[----:B------:R-:W-:Y:S01]  /*5620*/  LEA.HI.SX32 R106, R106, R87, 0x1b ;  /* 0x000000576a6a7211 */ /* 0x000fe200078fdaff */
[----:B------:R-:W-:Y:S01]  /*5630*/  BSSY B0, `(.L_x_12370) ;  /* 0x0000008000007945 */ /* 0x000fe20003800000 */
[----:B------:R-:W-:Y:S01]  /*5640*/  FADD.FTZ R105, R112, R115 ;  /* 0x0000007370697221 */ /* 0x000fe20000010000 */
[----:B0-----:R-:W-:Y:S01]  /*5650*/  IADD3 R36, R87, 0x40, RZ ;  /* 0x0000004057247810 */ /* 0x001fe20007ffe0ff */
[----:B------:R-:W-:Y:S01]  /*5660*/  FADD.FTZ R107, R113, R114 ;  /* 0x00000072716b7221 */ /* 0x000fe20000010000 */
[----:B------:R0:W1:Y:S01]  /*5670*/  LDS R37, [R106.X4+0x8c0] ;  /* 0x0008c0006a257984 */ /* 0x0000620000004800 */
[----:B------:R-:W-:Y:S01]  /*5680*/  IADD3 R38, R87, 0x60, RZ ;  /* 0x0000006057267810 */ /* 0x000fe20007ffe0ff */
[----:B------:R-:W-:Y:S05]  /*5690*/  @!P1 BRA `(.L_x_12371) ;  /* 0x0000001000009947 */ /* 0x000fea0003800000 */
[----:B-1----:R1:W-:Y:S02]  /*56a0*/  RED.E.ADD.F32.FTZ.RN.STRONG.GPU [R68.64+-0x780], R37 ;  /* 0xfff880254400798e */ /* 0x0023e4000c10e786 */
.L_x_12371:
[----:B------:R-:W-:Y:S05]  /*56b0*/  BSYNC B0 ;  /* 0x0000000000007941 */ /* 0x000fea0003800000 */
.L_x_12370:
        /* <DEDUP_REMOVED lines=14> */
.L_x_12373:
[----:B-1----:R-:W-:Y:S05]  /*57a0*/  BSYNC B0 ;  /* 0x0000000000007941 */ /* 0x002fea0003800000 */
.L_x_12372:
[----:B--2---:R1:W2:Y:S01]  /*57b0*/  LDS R37, [R38.X4+0x9c0] ;  /* 0x0009c00026257984 */ /* 0x0042a20000004800 */
[----:B------:R-:W-:Y:S01]  /*57c0*/  BSSY B0, `(.L_x_12374) ;  /* 0x0000005000007945 */ /* 0x000fe20003800000 */
[----:B------:R-:W-:-:S02]  /*57d0*/  IADD3 R36, R87, 0xa0, RZ ;  /* 0x000000a057247810 */ /* 0x000fc40007ffe0ff */
[----:B------:R-:W-:Y:S01]  /*57e0*/  LEA.HI.SX32 R104, R104, R87, 0x1b ;  /* 0x0000005768687211 */ /* 0x000fe200078fdaff */
[----:B------:R-:W-:Y:S05]  /*57f0*/  @!P0 BRA `(.L_x_12375) ;  /* 0x0000001000008947 */ /* 0x000fea0003800000 */
[----:B--2---:R2:W-:Y:S02]  /*5800*/  RED.E.ADD.F32.FTZ.RN.STRONG.GPU [R68.64+-0x680], R37 ;  /* 0xfff980254400798e */ /* 0x0045e4000c10e786 */
.L_x_12375:
[----:B------:R-:W-:Y:S05]  /*5810*/  BSYNC B0 ;  /* 0x0000000000007941 */ /* 0x000fea0003800000 */
.L_x_12374:
[----:B--2---:R2:W3:Y:S01]  /*5820*/  LDS R37, [R104.X4+0xa40] ;  /* 0x000a400068257984 */ /* 0x0044e20000004800 */
[----:B------:R-:W-:Y:S01]  /*5830*/  BSSY B0, `(.L_x_12376) ;  /* 0x0000005000007945 */ /* 0x000fe20003800000 */
[----:B-1----:R-:W-:Y:S02]  /*5840*/  IADD3 R38, R87, 0xc0, RZ ;  /* 0x000000c057267810 */ /* 0x002fe40007ffe0ff */
[----:B------:R-:W-:Y:S01]  /*5850*/  LEA.HI.SX32 R36, R36, R87, 0x1b ;  /* 0x0000005724247211 */ /* 0x000fe200078fdaff */
[----:B------:R-:W-:Y:S05]  /*5860*/  @!P1 BRA `(.L_x_12377) ;  /* 0x0000001000009947 */ /* 0x000fea0003800000 */
[----:B---3--:R1:W-:Y:S02]  /*5870*/  RED.E.ADD.F32.FTZ.RN.STRONG.GPU [R68.64+-0x600], R37 ;  /* 0xfffa00254400798e */ /* 0x0083e4000c10e786 */
.L_x_12377:
[----:B------:R-:W-:Y:S05]  /*5880*/  BSYNC B0 ;  /* 0x0000000000007941 */ /* 0x000fea0003800000 */
.L_x_12376:
[----:B-1-3--:R1:W3:Y:S01]  /*5890*/  LDS R37, [R36.X4+0xac0] ;  /* 0x000ac00024257984 */ /* 0x00a2e20000004800 */
[----:B------:R-:W-:Y:S01]  /*58a0*/  BSSY B0, `(.L_x_12378) ;  /* 0x0000005000007945 */ /* 0x000fe20003800000 */
[----:B--2---:R-:W-:Y:S02]  /*58b0*/  IADD3 R104, R87, 0xe0, RZ ;  /* 0x000000e057687810 */ /* 0x004fe40007ffe0ff */
[----:B------:R-:W-:Y:S01]  /*58c0*/  LEA.HI.SX32 R38, R38, R87, 0x1b ;  /* 0x0000005726267211 */ /* 0x000fe200078fdaff */
[----:B------:R-:W-:Y:S05]  /*58d0*/  @!P2 BRA `(.L_x_12379) ;  /* 0x000000100000a947 */ /* 0x000fea0003800000 */
[----:B---3--:R2:W-:Y:S02]  /*58e0*/  RED.E.ADD.F32.FTZ.RN.STRONG.GPU [R68.64+-0x580], R37 ;  /* 0xfffa80254400798e */ /* 0x0085e4000c10e786 */
.L_x_12379:
[----:B------:R-:W-:Y:S05]  /*58f0*/  BSYNC B0 ;  /* 0x0000000000007941 */ /* 0x000fea0003800000 */
.L_x_12378:
[----:B--23--:R2:W3:Y:S01]  /*5900*/  LDS R37, [R38.X4+0xb40] ;  /* 0x000b400026257984 */ /* 0x00c4e20000004800 */
[----:B------:R-:W-:Y:S01]  /*5910*/  BSSY B0, `(.L_x_12380) ;  /* 0x0000005000007945 */ /* 0x000fe20003800000 */
[----:B-1----:R-:W-:-:S02]  /*5920*/  IADD3 R36, R87, 0x100, RZ ;  /* 0x0000010057247810 */ /* 0x002fc40007ffe0ff */
[----:B------:R-:W-:Y:S01]  /*5930*/  LEA.HI.SX32 R104, R104, R87, 0x1b ;  /* 0x0000005768687211 */ /* 0x000fe200078fdaff */
[----:B------:R-:W-:Y:S05]  /*5940*/  @!P3 BRA `(.L_x_12381) ;  /* 0x000000100000b947 */ /* 0x000fea0003800000 */
[----:B---3--:R1:W-:Y:S02]  /*5950*/  RED.E.ADD.F32.FTZ.RN.STRONG.GPU [R68.64+-0x500], R37 ;  /* 0xfffb00254400798e */ /* 0x0083e4000c10e786 */
.L_x_12381:
[----:B------:R-:W-:Y:S05]  /*5960*/  BSYNC B0 ;  /* 0x0000000000007941 */ /* 0x000fea0003800000 */
.L_x_12380:
[----:B-1-3--:R1:W3:Y:S01]  /*5970*/  LDS R37, [R104.X4+0xbc0] ;  /* 0x000bc00068257984 */ /* 0x00a2e20000004800 */
[----:B------:R-:W-:Y:S01]  /*5980*/  BSSY B0, `(.L_x_12382) ;  /* 0x0000004000007945 */ /* 0x000fe20003800000 */
[----:B------:R-:W-:Y:S01]  /*5990*/  LEA.HI.SX32 R36, R36, R87, 0x1b ;  /* 0x0000005724247211 */ /* 0x000fe200078fdaff */
[----:B------:R-:W-:Y:S05]  /*59a0*/  @!P4 BRA `(.L_x_12383) ;  /* 0x000000100000c947 */ /* 0x000fea0003800000 */
[----:B---3--:R3:W-:Y:S02]  /*59b0*/  RED.E.ADD.F32.FTZ.RN.STRONG.GPU [R68.64+-0x480], R37 ;  /* 0xfffb80254400798e */ /* 0x0087e4000c10e786 */
.L_x_12383:
[----:B------:R-:W-:Y:S05]  /*59c0*/  BSYNC B0 ;  /* 0x0000000000007941 */ /* 0x000fea0003800000 */
.L_x_12382:
[----:B---3--:R3:W4:Y:S01]  /*59d0*/  LDS R37, [R36.X4+0xc40] ;  /* 0x000c400024257984 */ /* 0x0087220000004800 */
[----:B------:R-:W-:Y:S01]  /*59e0*/  BSSY B0, `(.L_x_12384) ;  /* 0x0000005000007945 */ /* 0x000fe20003800000 */
[C---:B--2---:R-:W-:Y:S02]  /*59f0*/  IADD3 R38, R87.reuse, 0x120, RZ ;  /* 0x0000012057267810 */ /* 0x044fe40007ffe0ff */
[----:B-1----:R-:W-:Y:S01]  /*5a00*/  IADD3 R104, R87, 0x140, RZ ;  /* 0x0000014057687810 */ /* 0x002fe20007ffe0ff */
[----:B------:R-:W-:Y:S05]  /*5a10*/  @!P5 BRA `(.L_x_12385) ;  /* 0x000000100000d947 */ /* 0x000fea0003800000 */
[----:B----4-:R1:W-:Y:S02]  /*5a20*/  RED.E.ADD.F32.FTZ.RN.STRONG.GPU [R68.64+-0x400], R37 ;  /* 0xfffc00254400798e */ /* 0x0103e4000c10e786 */
.L_x_12385:
[----:B------:R-:W-:Y:S05]  /*5a30*/  BSYNC B0 ;  /* 0x0000000000007941 */ /* 0x000fea0003800000 */
.L_x_12384:
        /* <DEDUP_REMOVED lines=14> */
.L_x_12387:
[----:B-1----:R-:W-:Y:S05]  /*5b20*/  BSYNC B0 ;  /* 0x0000000000007941 */ /* 0x002fea0003800000 */
.L_x_12386:
[----:B--2---:R1:W2:Y:S01]  /*5b30*/  LDS R37, [R104.X4+0xd40] ;  /* 0x000d400068257984 */ /* 0x0042a20000004800 */
[----:B------:R-:W-:Y:S01]  /*5b40*/  BSSY B0, `(.L_x_12388) ;  /* 0x0000005000007945 */ /* 0x000fe20003800000 */
[----:B------:R-:W-:Y:S02]  /*5b50*/  IADD3 R38, R87, 0x180, RZ ;  /* 0x0000018057267810 */ /* 0x000fe40007ffe0ff */
[----:B------:R-:W-:Y:S01]  /*5b60*/  LEA.HI.SX32 R36, R36, R87, 0x1b ;  /* 0x0000005724247211 */ /* 0x000fe200078fdaff */
[----:B------:R-:W-:Y:S05]  /*5b70*/  @!P0 BRA `(.L_x_12389) ;  /* 0x0000001000008947 */ /* 0x000fea0003800000 */
[----:B--2---:R2:W-:Y:S02]  /*5b80*/  RED.E.ADD.F32.FTZ.RN.STRONG.GPU [R68.64+-0x300], R37 ;  /* 0xfffd00254400798e */ /* 0x0045e4000c10e786 */
.L_x_12389:
[----:B------:R-:W-:Y:S05]  /*5b90*/  BSYNC B0 ;  /* 0x0000000000007941 */ /* 0x000fea0003800000 */
.L_x_12388:
[----:B--2---:R2:W3:Y:S01]  /*5ba0*/  LDS R37, [R36.X4+0xdc0] ;  /* 0x000dc00024257984 */ /* 0x0044e20000004800 */
[----:B------:R-:W-:Y:S01]  /*5bb0*/  BSSY B0, `(.L_x_12390) ;  /* 0x0000005000007945 */ /* 0x000fe20003800000 */
[----:B-1----:R-:W-:-:S02]  /*5bc0*/  IADD3 R104, R87, 0x1a0, RZ ;  /* 0x000001a057687810 */ /* 0x002fc40007ffe0ff */
[----:B------:R-:W-:Y:S01]  /*5bd0*/  LEA.HI.SX32 R38, R38, R87, 0x1b ;  /* 0x0000005726267211 */ /* 0x000fe200078fdaff */
[----:B------:R-:W-:Y:S05]  /*5be0*/  @!P1 BRA `(.L_x_12391) ;  /* 0x0000001000009947 */ /* 0x000fea0003800000 */
[----:B---3--:R1:W-:Y:S02]  /*5bf0*/  RED.E.ADD.F32.FTZ.RN.STRONG.GPU [R68.64+-0x280], R37 ;  /* 0xfffd80254400798e */ /* 0x0083e4000c10e786 */
.L_x_12391:
[----:B------:R-:W-:Y:S05]  /*5c00*/  BSYNC B0 ;  /* 0x0000000000007941 */ /* 0x000fea0003800000 */
.L_x_12390:
[----:B-1-3--:R1:W3:Y:S01]  /*5c10*/  LDS R37, [R38.X4+0xe40] ;  /* 0x000e400026257984 */ /* 0x00a2e20000004800 */
[----:B------:R-:W-:Y:S01]  /*5c20*/  BSSY B0, `(.L_x_12392) ;  /* 0x0000005000007945 */ /* 0x000fe20003800000 */
[----:B--2---:R-:W-:Y:S02]  /*5c30*/  IADD3 R36, R87, 0x1c0, RZ ;  /* 0x000001c057247810 */ /* 0x004fe40007ffe0ff */
[----:B------:R-:W-:Y:S01]  /*5c40*/  LEA.HI.SX32 R104, R104, R87, 0x1b ;  /* 0x0000005768687211 */ /* 0x000fe200078fdaff */
[----:B------:R-:W-:Y:S05]  /*5c50*/  @!P2 BRA `(.L_x_12393) ;  /* 0x000000100000a947 */ /* 0x000fea0003800000 */
[----:B---3--:R2:W-:Y:S02]  /*5c60*/  RED.E.ADD.F32.FTZ.RN.STRONG.GPU [R68.64+-0x200], R37 ;  /* 0xfffe00254400798e */ /* 0x0085e4000c10e786 */
.L_x_12393:
[----:B------:R-:W-:Y:S05]  /*5c70*/  BSYNC B0 ;  /* 0x0000000000007941 */ /* 0x000fea0003800000 */
.L_x_12392:
[----:B--23--:R2:W3:Y:S01]  /*5c80*/  LDS R37, [R104.X4+0xec0] ;  /* 0x000ec00068257984 */ /* 0x00c4e20000004800 */
[----:B------:R-:W-:Y:S01]  /*5c90*/  BSSY B0, `(.L_x_12394) ;  /* 0x0000005000007945 */ /* 0x000fe20003800000 */
[----:B-1----:R-:W-:Y:S02]  /*5ca0*/  IADD3 R38, R87, 0x1e0, RZ ;  /* 0x000001e057267810 */ /* 0x002fe40007ffe0ff */
[----:B------:R-:W-:Y:S01]  /*5cb0*/  LEA.HI.SX32 R36, R36, R87, 0x1b ;  /* 0x0000005724247211 */ /* 0x000fe200078fdaff */
[----:B------:R-:W-:Y:S05]  /*5cc0*/  @!P3 BRA `(.L_x_12395) ;  /* 0x000000100000b947 */ /* 0x000fea0003800000 */
[----:B---3--:R1:W-:Y:S02]  /*5cd0*/  RED.E.ADD.F32.FTZ.RN.STRONG.GPU [R68.64+-0x180], R37 ;  /* 0xfffe80254400798e */ /* 0x0083e4000c10e786 */
.L_x_12395:
[----:B------:R-:W-:Y:S05]  /*5ce0*/  BSYNC B0 ;  /* 0x0000000000007941 */ /* 0x000fea0003800000 */
.L_x_12394:
[----:B-1-3--:R1:W3:Y:S01]  /*5cf0*/  LDS R37, [R36.X4+0xf40] ;  /* 0x000f400024257984 */ /* 0x00a2e20000004800 */
[----:B------:R-:W-:Y:S01]  /*5d00*/  BSSY B0, `(.L_x_12396) ;  /* 0x0000004000007945 */ /* 0x000fe20003800000 */
[----:B------:R-:W-:Y:S01]  /*5d10*/  LEA.HI.SX32 R38, R38, R87, 0x1b ;  /* 0x0000005726267211 */ /* 0x000fe200078fdaff */
[----:B------:R-:W-:Y:S05]  /*5d20*/  @!P4 BRA `(.L_x_12397) ;  /* 0x000000100000c947 */ /* 0x000fea0003800000 */
[----:B---3--:R3:W-:Y:S02]  /*5d30*/  RED.E.ADD.F32.FTZ.RN.STRONG.GPU [R68.64+-0x100], R37 ;  /* 0xffff00254400798e */ /* 0x0087e4000c10e786 */
.L_x_12397:
[----:B------:R-:W-:Y:S05]  /*5d40*/  BSYNC B0 ;  /* 0x0000000000007941 */ /* 0x000fea0003800000 */
.L_x_12396:
[----:B---3--:R3:W4:Y:S01]  /*5d50*/  LDS R37, [R38.X4+0xfc0] ;  /* 0x000fc00026257984 */ /* 0x0087220000004800 */
[----:B------:R-:W-:Y:S01]  /*5d60*/  BSSY B0, `(.L_x_12398) ;  /* 0x0000003000007945 */ /* 0x000fe20003800000 */
[----:B------:R-:W-:Y:S05]  /*5d70*/  @!P5 BRA `(.L_x_12399) ;  /* 0x000000100000d947 */ /* 0x000fea0003800000 */
[----:B----4-:R4:W-:Y:S02]  /*5d80*/  RED.E.ADD.F32.FTZ.RN.STRONG.GPU [R68.64+-0x80], R37 ;  /* 0xffff80254400798e */ /* 0x0109e4000c10e786 */
.L_x_12399:
[----:B------:R-:W-:Y:S05]  /*5d90*/  BSYNC B0 ;  /* 0x0000000000007941 */ /* 0x000fea0003800000 */
.L_x_12398:
[----:B----4-:R-:W4:Y:S01]  /*5da0*/  SHFL.DOWN PT, R68, R107, 0x1, 0x1f ;  /* 0x08201f006b447f89 */ /* 0x010f2200000e0000 */
[C---:B------:R-:W-:Y:S01]  /*5db0*/  ISETP.GT.AND P0, PT, R86.reuse, 0x1e, PT ;  /* 0x0000001e5600780c */ /* 0x040fe20003f04270 */
        /* <DEDUP_REMOVED lines=41> */
[C---:B------:R-:W-:Y:S02]  /*6050*/  FFMA.FTZ R67, R62.reuse, R132, R67 ;  /* 0x000000843e437223 */ /* 0x040fe40000010043 */
[----:B------:R-:W-:Y:S02]  /*6060*/  FFMA.FTZ R42, R62, R46, -R43 ;  /* 0x0000002e3e2a7223 */ /* 0x000fe4000001082b */
[----:B------:R-:W-:Y:S02]  /*6070*/  FFMA.FTZ R69, R67, R108, R69 ;  /* 0x0000006c43457223 */ /* 0x000fe40000010045 */
[----:B------:R-:W-:Y:S02]  /*6080*/  FMUL.FTZ R67, R41, R42 ;  /* 0x0000002a29437220 */ /* 0x000fe40000410000 */
[----:B-1----:R-:W-:Y:S02]  /*6090*/  @!P0 FADD.FTZ R37, R37, R68 ;  /* 0x0000004425258221 */ /* 0x002fe40000010000 */
[----:B------:R-:W-:-:S02]  /*60a0*/  FMUL.FTZ R46, R63, R46 ;  /* 0x0000002e3f2e7220 */ /* 0x000fc40000410000 */
[----:B--2---:R-:W-:Y:S01]  /*60b0*/  @!P0 FADD.FTZ R39, R39, R104 ;  /* 0x0000006827278221 */ /* 0x004fe20000010000 */
[----:B------:R-:W1:Y:S01]  /*60c0*/  SHFL.DOWN PT, R64, R37, 0x8, 0x1f ;  /* 0x09001f0025407f89 */ /* 0x000e6200000e0000 */
[----:B------:R-:W-:Y:S02]  /*60d0*/  FMUL.FTZ R41, R63, R135 ;  /* 0x000000873f297220 */ /* 0x000fe40000410000 */
[----:B---3--:R-:W-:Y:S01]  /*60e0*/  @!P0 FADD.FTZ R38, R38, R107 ;  /* 0x0000006b26268221 */ /* 0x008fe20000010000 */
[----:B------:R-:W2:Y:S01]  /*60f0*/  SHFL.DOWN PT, R68, R39, 0x8, 0x1f ;  /* 0x09001f0027447f89 */ /* 0x000ea200000e0000 */
[----:B------:R-:W-:Y:S02]  /*6100*/  FFMA.FTZ R46, R62, R133, R46 ;  /* 0x000000853e2e7223 */ /* 0x000fe4000001002e */
[----:B----4-:R-:W-:Y:S01]  /*6110*/  @!P0 FADD.FTZ R36, R36, R105 ;  /* 0x0000006924248221 */ /* 0x010fe20000010000 */
[----:B------:R-:W3:Y:S01]  /*6120*/  SHFL.DOWN PT, R107, R38, 0x8, 0x1f ;  /* 0x09001f00266b7f89 */ /* 0x000ee200000e0000 */
[----:B------:R-:W-:Y:S01]  /*6130*/  ISETP.GT.AND P0, PT, R86, 0x17, PT ;  /* 0x000000175600780c */ /* 0x000fe20003f04270 */
[----:B------:R-:W-:-:S02]  /*6140*/  FFMA.FTZ R43, R62, R65, -R41 ;  /* 0x000000413e2b7223 */ /* 0x000fc40000010829 */
[----:B------:R-:W4:Y:S01]  /*6150*/  SHFL.DOWN PT, R105, R36, 0x8, 0x1f ;  /* 0x09001f0024697f89 */ /* 0x000f2200000e0000 */
[C---:B------:R-:W-:Y:S02]  /*6160*/  FMUL.FTZ R65, R63.reuse, R65 ;  /* 0x000000413f417220 */ /* 0x040fe40000410000 */
[----:B------:R-:W-:Y:S02]  /*6170*/  FMUL.FTZ R41, R63, R137 ;  /* 0x000000893f297220 */ /* 0x000fe40000410000 */
[----:B------:R-:W-:Y:S02]  /*6180*/  FFMA.FTZ R67, R46, R126, R67 ;  /* 0x0000007e2e437223 */ /* 0x000fe40000010043 */
[----:B------:R-:W-:Y:S02]  /*6190*/  FMUL.FTZ R43, R40, R43 ;  /* 0x0000002b282b7220 */ /* 0x000fe40000410000 */
[C---:B------:R-:W-:Y:S02]  /*61a0*/  FFMA.FTZ R46, R62.reuse, R135, R65 ;  /* 0x000000873e2e7223 */ /* 0x040fe40000010041 */
[----:B------:R-:W-:-:S02]  /*61b0*/  FFMA.FTZ R42, R62, R138, -R41 ;  /* 0x0000008a3e2a7223 */ /* 0x000fc40000010829 */
[C---:B------:R-:W-:Y:S02]  /*61c0*/  FMUL.FTZ R138, R63.reuse, R138 ;  /* 0x0000008a3f8a7220 */ /* 0x040fe40000410000 */
[----:B------:R-:W-:Y:S02]  /*61d0*/  FMUL.FTZ R40, R63, R140 ;  /* 0x0000008c3f287220 */ /* 0x000fe40000410000 */
[----:B-1----:R-:W-:Y:S02]  /*61e0*/  @!P0 FADD.FTZ R37, R37, R64 ;  /* 0x0000004025258221 */ /* 0x002fe40000010000 */
[----:B--2---:R-:W-:Y:S02]  /*61f0*/  @!P0 FADD.FTZ R39, R39, R68 ;  /* 0x0000004427278221 */ /* 0x004fe40000010000 */
[----:B---3--:R-:W-:Y:S01]  /*6200*/  @!P0 FADD.FTZ R38, R38, R107 ;  /* 0x0000006b26268221 */ /* 0x008fe20000010000 */
[----:B------:R-:W1:Y:S01]  /*6210*/  SHFL.DOWN PT, R64, R37, 0x10, 0x1f ;  /* 0x0a001f0025407f89 */ /* 0x000e6200000e0000 */
[----:B------:R-:W-:-:S02]  /*6220*/  FFMA.FTZ R46, R46, R125, R43 ;  /* 0x0000007d2e2e7223 */ /* 0x000fc4000001002b */
[----:B----4-:R-:W-:Y:S01]  /*6230*/  @!P0 FADD.FTZ R36, R36, R105 ;  /* 0x0000006924248221 */ /* 0x010fe20000010000 */
[----:B------:R-:W2:Y:S01]  /*6240*/  SHFL.DOWN PT, R65, R38, 0x10, 0x1f ;  /* 0x0a001f0026417f89 */ /* 0x000ea200000e0000 */
[----:B------:R-:W-:Y:S01]  /*6250*/  FMUL.FTZ R42, R45, R42 ;  /* 0x0000002a2d2a7220 */ /* 0x000fe20000410000 */
[----:B------:R-:W-:Y:S01]  /*6260*/  ISETP.GT.AND P0, PT, R86, 0xf, PT ;  /* 0x0000000f5600780c */ /* 0x000fe20003f04270 */
[C---:B------:R-:W-:Y:S01]  /*6270*/  FFMA.FTZ R43, R62.reuse, R137, R138 ;  /* 0x000000893e2b7223 */ /* 0x040fe2000001008a */
[----:B------:R-:W3:Y:S01]  /*6280*/  SHFL.DOWN PT, R68, R39, 0x10, 0x1f ;  /* 0x0a001f0027447f89 */ /* 0x000ee200000e0000 */
[----:B------:R-:W-:Y:S02]  /*6290*/  FFMA.FTZ R41, R62, R139, -R40 ;  /* 0x0000008b3e297223 */ /* 0x000fe40000010828 */
[----:B------:R-:W-:Y:S01]  /*62a0*/  FFMA.FTZ R124, R43, R124, R42 ;  /* 0x0000007c2b7c7223 */ /* 0x000fe2000001002a */
[----:B------:R-:W4:Y:S01]  /*62b0*/  SHFL.DOWN PT, R45, R36, 0x10, 0x1f ;  /* 0x0a001f00242d7f89 */ /* 0x000f2200000e0000 */
[----:B------:R-:W-:-:S02]  /*62c0*/  FMUL.FTZ R43, R44, R41 ;  /* 0x000000292c2b7220 */ /* 0x000fc40000410000 */
[C---:B------:R-:W-:Y:S02]  /*62d0*/  FMUL.FTZ R41, R63.reuse, R143 ;  /* 0x0000008f3f297220 */ /* 0x040fe40000410000 */
[C---:B------:R-:W-:Y:S02]  /*62e0*/  FMUL.FTZ R40, R63.reuse, R146 ;  /* 0x000000923f287220 */ /* 0x040fe40000410000 */
[C---:B------:R-:W-:Y:S02]  /*62f0*/  FFMA.FTZ R42, R62.reuse, R66, -R41 ;  /* 0x000000423e2a7223 */ /* 0x040fe40000010829 */
[----:B------:R-:W-:Y:S02]  /*6300*/  FFMA.FTZ R41, R62, R145, -R40 ;  /* 0x000000913e297223 */ /* 0x000fe40000010828 */
[----:B------:R-:W-:Y:S02]  /*6310*/  FMUL.FTZ R139, R63, R139 ;  /* 0x0000008b3f8b7220 */ /* 0x000fe40000410000 */
[----:B------:R-:W-:-:S02]  /*6320*/  FMUL.FTZ R48, R48, R41 ;  /* 0x0000002930307220 */ /* 0x000fc40000410000 */
[C---:B------:R-:W-:Y:S02]  /*6330*/  FMUL.FTZ R41, R63.reuse, R149 ;  /* 0x000000953f297220 */ /* 0x040fe40000410000 */
[C---:B------:R-:W-:Y:S02]  /*6340*/  FFMA.FTZ R44, R62.reuse, R140, R139 ;  /* 0x0000008c3e2c7223 */ /* 0x040fe4000001008b */
[C---:B------:R-:W-:Y:S02]  /*6350*/  FMUL.FTZ R66, R63.reuse, R66 ;  /* 0x000000423f427220 */ /* 0x040fe40000410000 */
[C---:B------:R-:W-:Y:S02]  /*6360*/  FMUL.FTZ R145, R63.reuse, R145 ;  /* 0x000000913f917220 */ /* 0x040fe40000410000 */
[-C--:B------:R-:W-:Y:S02]  /*6370*/  FMUL.FTZ R63, R63, R150.reuse ;  /* 0x000000963f3f7220 */ /* 0x080fe40000410000 */
[----:B------:R-:W-:-:S02]  /*6380*/  FFMA.FTZ R41, R62, R150, -R41 ;  /* 0x000000963e297223 */ /* 0x000fc40000010829 */
[----:B------:R-:W-:Y:S02]  /*6390*/  FFMA.FTZ R44, R44, R123, R43 ;  /* 0x0000007b2c2c7223 */ /* 0x000fe4000001002b */
[----:B------:R-:W-:Y:S02]  /*63a0*/  FMUL.FTZ R42, R49, R42 ;  /* 0x0000002a312a7220 */ /* 0x000fe40000410000 */
[C---:B------:R-:W-:Y:S02]  /*63b0*/  FFMA.FTZ R43, R62.reuse, R143, R66 ;  /* 0x0000008f3e2b7223 */ /* 0x040fe40000010042 */
[C---:B------:R-:W-:Y:S02]  /*63c0*/  FFMA.FTZ R40, R62.reuse, R146, R145 ;  /* 0x000000923e287223 */ /* 0x040fe40000010091 */
[----:B------:R-:W-:Y:S02]  /*63d0*/  FFMA.FTZ R63, R62, R149, R63 ;  /* 0x000000953e3f7223 */ /* 0x000fe4000001003f */
[----:B------:R-:W-:-:S02]  /*63e0*/  FMUL.FTZ R41, R70, R41 ;  /* 0x0000002946297220 */ /* 0x000fc40000410000 */
[----:B-1----:R-:W-:Y:S02]  /*63f0*/  @!P0 FADD.FTZ R37, R37, R64 ;  /* 0x0000004025258221 */ /* 0x002fe40000010000 */
[----:B--2---:R-:W-:Y:S02]  /*6400*/  @!P0 FADD.FTZ R38, R38, R65 ;  /* 0x0000004126268221 */ /* 0x004fe40000010000 */
[----:B---3--:R-:W-:Y:S02]  /*6410*/  @!P0 FADD.FTZ R39, R39, R68 ;  /* 0x0000004427278221 */ /* 0x008fe40000010000 */
[----:B----4-:R-:W-:Y:S02]  /*6420*/  @!P0 FADD.FTZ R36, R36, R45 ;  /* 0x0000002d24248221 */ /* 0x010fe40000010000 */
        /* <DEDUP_REMOVED lines=32> */
.L_x_12401:
[----:B-1----:R-:W-:Y:S05]  /*6630*/  BSYNC B0 ;  /* 0x0000000000007941 */ /* 0x002fea0003800000 */
.L_x_12400:
[----:B------:R-:W-:Y:S02]  /*6640*/  IADD3 R101, R101, 0x1, RZ ;  /* 0x0000000165657810 */ /* 0x000fe40007ffe0ff */
[----:B------:R-:W-:-:S02]  /*6650*/  IADD3 R102, P1, R102, 0x1, RZ ;  /* 0x0000000166667810 */ /* 0x000fc40007f3e0ff */
[----:B------:R-:W-:Y:S02]  /*6660*/  ISETP.GE.AND P0, PT, R101, c[0x0][0x16c], PT ;  /* 0x00005b0065007a0c */ /* 0x000fe40003f06270 */
[----:B------:R-:W-:-:S11]  /*6670*/  IADD3.X R103, RZ, R103, RZ, P1, !PT ;  /* 0x00000067ff677210 */ /* 0x000fd60000ffe4ff */
[----:B------:R-:W-:Y:S01]  /*6680*/  @P0 CALL.REL.NOINC `(.L_x_12355) ;  /* 0x0000001000000944 */ /* 0x000fe20003c00000 */
[----:B------:R-:W-:Y:S05]  /*6690*/  BRA `(.L_x_12402) ;  /* 0xffffb6a000007947 */ /* 0x000fea000383ffff */
.L_x_12355:
[----:B------:R-:W-:Y:S01]  /*66a0*/  BAR.SYNC.DEFER_BLOCKING 0x0 ;  /* 0x0000000000007b1d */ /* 0x000fe20000010000 */
[----:B------:R-:W-:-:S05]  /*66b0*/  IMAD.WIDE R4, R77, 0x10, R2 ;  /* 0x000000104d047825 */ /* 0x000fca00078e0202 */
[----:B------:R1:W2:Y:S04]  /*66c0*/  LDG.E.128 R8, [R4.64] ;  /* 0x0000000604087981 */ /* 0x0002a8000c1e1d00 */
[----:B------:R1:W3:Y:S01]  /*66d0*/  LDG.E.128 R12, [R4.64+0x200] ;  /* 0x00020006040c7981 */ /* 0x0002e2000c1e1d00 */
[----:B0-----:R-:W-:Y:S02]  /*66e0*/  IADD3 R42, R79, -0x1, RZ ;  /* 0xffffffff4f2a7810 */ /* 0x001fe40007ffe0ff */
[----:B------:R-:W-:Y:S02]  /*66f0*/  IADD3 R78, R78, 0x1, RZ ;  /* 0x000000014e4e7810 */ /* 0x000fe40007ffe0ff */
[----:B------:R-:W-:-:S04]  /*6700*/  SHF.L.U32 R6, R42, 0x8, RZ ;  /* 0x000000082a067819 */ /* 0x000fc800000006ff */
[----:B------:R-:W-:Y:S01]  /*6710*/  SHF.R.S32.HI R7, RZ, 0x1f, R6 ;  /* 0x0000001fff077819 */ /* 0x000fe20000011406 */
[----:B-1----:R-:W-:Y:S01]  /*6720*/  IMAD R5, R90, c[0x0][0x2d8], RZ ;  /* 0x0000b6005a057a24 */ /* 0x002fe200078e02ff */
[----:B--2---:R0:W-:Y:S04]  /*6730*/  STS.128 [R86.X16], R8 ;  /* 0x0000000856007388 */ /* 0x0041e8000000cc00 */
[----:B---3--:R1:W-:Y:S01]  /*6740*/  STS.128 [R86.X16+0x200], R12 ;  /* 0x0002000c56007388 */ /* 0x0083e2000000cc00 */
[----:B------:R-:W-:-:S06]  /*6750*/  NOP ;  /* 0x0000000000007918 */ /* 0x000fcc0000000000 */
[----:B------:R-:W2:Y:S04]  /*6760*/  LDS.128 R16, [R74+0x10] ;  /* 0x000010004a107984 */ /* 0x000ea80000000c00 */
[----:B------:R-:W3:Y:S01]  /*6770*/  LDS.128 R36, [R74] ;  /* 0x000000004a247984 */ /* 0x000ee20000000c00 */
[C---:B0-----:R-:W-:Y:S02]  /*6780*/  IMAD R9, R92.reuse, c[0x0][0x2dc], R5 ;  /* 0x0000b7005c097a24 */ /* 0x041fe400078e0205 */
[C-C-:B------:R-:W-:Y:S01]  /*6790*/  IMAD.WIDE.U32 R4, R92.reuse, c[0x0][0x2d8], R6.reuse ;  /* 0x0000b6005c047a25 */ /* 0x140fe200078e0006 */
[----:B------:R-:W-:Y:S03]  /*67a0*/  BAR.SYNC.DEFER_BLOCKING 0x0 ;  /* 0x0000000000007b1d */ /* 0x000fe60000010000 */
[----:B-1----:R-:W-:Y:S01]  /*67b0*/  IMAD R15, R95, c[0x0][0x2e0], RZ ;  /* 0x0000b8005f0f7a24 */ /* 0x002fe200078e02ff */
[----:B------:R-:W-:Y:S01]  /*67c0*/  IADD3 R5, R5, R9, RZ ;  /* 0x0000000905057210 */ /* 0x000fe20007ffe0ff */
[----:B------:R-:W-:-:S04]  /*67d0*/  IMAD.WIDE.U32 R6, R92, c[0x0][0x2f8], R6 ;  /* 0x0000be005c067a25 */ /* 0x000fc800078e0006 */
[----:B------:R-:W-:Y:S01]  /*67e0*/  IMAD.WIDE.U32 R4, R96, c[0x0][0x2e0], R4 ;  /* 0x0000b80060047a25 */ /* 0x000fe200078e0004 */
[----:B------:R-:W-:Y:S04]  /*67f0*/  STS.128 [R74], R32 ;  /* 0x000000204a007388 */ /* 0x000fe80000000c00 */
[----:B------:R0:W-:Y:S01]  /*6800*/  STS.128 [R74+0x10], R28 ;  /* 0x0000101c4a007388 */ /* 0x0001e20000000c00 */
[--C-:B--2---:R-:W-:Y:S02]  /*6810*/  FADD.FTZ R16, R16, R93.reuse ;  /* 0x0000005d10107221 */ /* 0x104fe40000010000 */
[--C-:B------:R-:W-:Y:S02]  /*6820*/  FADD.FTZ R17, R17, R93.reuse ;  /* 0x0000005d11117221 */ /* 0x100fe40000010000 */
[--C-:B------:R-:W-:Y:S01]  /*6830*/  FADD.FTZ R18, R18, R93.reuse ;  /* 0x0000005d12127221 */ /* 0x100fe20000010000 */
[----:B------:R-:W-:Y:S01]  /*6840*/  FSETP.GTU.FTZ.AND P4, PT, R16, 20, PT ;  /* 0x41a000001000780b */ /* 0x000fe20003f9c000 */
[--C-:B------:R-:W-:Y:S01]  /*6850*/  FADD.FTZ R19, R19, R93.reuse ;  /* 0x0000005d13137221 */ /* 0x100fe20000010000 */
[----:B------:R-:W-:Y:S01]  /*6860*/  FSETP.GTU.FTZ.AND P0, PT, R17, 20, PT ;  /* 0x41a000001100780b */ /* 0x000fe20003f1c000 */
[--C-:B---3--:R-:W-:Y:S01]  /*6870*/  FADD.FTZ R36, R36, R93.reuse ;  /* 0x0000005d24247221 */ /* 0x108fe20000010000 */
[----:B------:R-:W-:Y:S01]  /*6880*/  FSETP.GTU.FTZ.AND P1, PT, R18, 20, PT ;  /* 0x41a000001200780b */ /* 0x000fe20003f3c000 */
[--C-:B------:R-:W-:Y:S01]  /*6890*/  FADD.FTZ R37, R37, R93.reuse ;  /* 0x0000005d25257221 */ /* 0x100fe20000010000 */
[----:B------:R-:W-:Y:S01]  /*68a0*/  FSETP.GTU.FTZ.AND P2, PT, R19, 20, PT ;  /* 0x41a000001300780b */ /* 0x000fe20003f5c000 */
[--C-:B------:R-:W-:Y:S01]  /*68b0*/  FADD.FTZ R38, R38, R93.reuse ;  /* 0x0000005d26267221 */ /* 0x100fe20000010000 */
[----:B------:R-:W-:Y:S01]  /*68c0*/  FSETP.GTU.FTZ.AND P3, PT, R36, 20, PT ;  /* 0x41a000002400780b */ /* 0x000fe20003f7c000 */
[----:B------:R-:W-:Y:S01]  /*68d0*/  FADD.FTZ R39, R39, R93 ;  /* 0x0000005d27277221 */ /* 0x000fe20000010000 */
[----:B------:R-:W-:Y:S01]  /*68e0*/  FSETP.GTU.FTZ.AND P5, PT, R37, 20, PT ;  /* 0x41a000002500780b */ /* 0x000fe20003fbc000 */
[----:B0-----:R-:W-:-:S02]  /*68f0*/  IMAD R29, R90, c[0x0][0x2f8], RZ ;  /* 0x0000be005a1d7a24 */ /* 0x001fc400078e02ff */
[----:B------:R-:W-:Y:S02]  /*6900*/  @!P4 FMUL.FTZ R0, R16, -1.4426950216293334961 ;  /* 0xbfb8aa3b1000c820 */ /* 0x000fe40000410000 */
[----:B------:R-:W-:Y:S02]  /*6910*/  IMAD R29, R92, c[0x0][0x2fc], R29 ;  /* 0x0000bf005c1d7a24 */ /* 0x000fe400078e021d */
[----:B------:R-:W-:Y:S02]  /*6920*/  @!P1 FMUL.FTZ R9, R18, -1.4426950216293334961 ;  /* 0xbfb8aa3b12099820 */ /* 0x000fe40000410000 */
[----:B------:R-:W0:Y:S01]  /*6930*/  @!P4 MUFU.EX2 R0, R0 ;  /* 0x000000000000c308 */ /* 0x000e220000000800 */
[----:B------:R-:W-:Y:S01]  /*6940*/  @!P2 FMUL.FTZ R10, R19, -1.4426950216293334961 ;  /* 0xbfb8aa3b130aa820 */ /* 0x000fe20000410000 */
[----:B------:R-:W-:-:S06]  /*6950*/  IADD3 R7, R7, R29, RZ ;  /* 0x0000001d07077210 */ /* 0x000fcc0007ffe0ff */
[----:B------:R-:W1:Y:S01]  /*6960*/  @!P1 MUFU.EX2 R14, R9 ;  /* 0x00000009000e9308 */ /* 0x000e620000000800 */
[----:B0-----:R-:W-:Y:S02]  /*6970*/  @!P4 FADD.FTZ R8, R0, 1 ;  /* 0x3f8000000008c421 */ /* 0x001fe40000010000 */
[----:B------:R-:W-:-:S05]  /*6980*/  @!P0 FMUL.FTZ R0, R17, -1.4426950216293334961 ;  /* 0xbfb8aa3b11008820 */ /* 0x000fca0000410000 */
[----:B------:R0:W2:Y:S01]  /*6990*/  @!P4 MUFU.RCP R13, R8 ;  /* 0x00000008000dc308 */ /* 0x0000a20000001000 */
[----:B------:R-:W-:Y:S02]  /*69a0*/  IMAD R17, R96, c[0x0][0x2e4], R15 ;  /* 0x0000b90060117a24 */ /* 0x000fe400078e020f */
[----:B-1----:R-:W-:-:S03]  /*69b0*/  @!P1 FADD.FTZ R14, R14, 1 ;  /* 0x3f8000000e0e9421 */ /* 0x002fc60000010000 */
[----:B------:R-:W-:Y:S01]  /*69c0*/  IADD3 R5, R5, R17, RZ ;  /* 0x0000001105057210 */ /* 0x000fe20007ffe0ff */
[----:B------:R-:W-:-:S06]  /*69d0*/  NOP ;  /* 0x0000000000007918 */ /* 0x000fcc0000000000 */
[----:B0-----:R-:W-:Y:S01]  /*69e0*/  LEA R8, P6, R4, c[0x0][0x330], 0x2 ;  /* 0x0000cc0004087a11 */ /* 0x001fe200078c10ff */
[----:B------:R0:W1:Y:S01]  /*69f0*/  @!P0 MUFU.EX2 R11, R0 ;  /* 0x00000000000b8308 */ /* 0x0000620000000800 */
[----:B------:R-:W3:Y:S01]  /*6a00*/  LDS.128 R16, [R86.X16] ;  /* 0x0000000056107984 */ /* 0x000ee2000000cc00 */
[----:B--2---:R-:W-:Y:S01]  /*6a10*/  @!P4 FMUL.FTZ R20, R20, R13 ;  /* 0x0000000d1414c220 */ /* 0x004fe20000410000 */
[----:B------:R-:W-:Y:S01]  /*6a20*/  LEA.HI.X R9, R4, c[0x0][0x334], R5, 0x2, P6 ;  /* 0x0000cd0004097a11 */ /* 0x000fe200030f1405 */
[----:B------:R-:W-:Y:S01]  /*6a30*/  @!P5 FMUL.FTZ R4, R37, -1.4426950216293334961 ;  /* 0xbfb8aa3b2504d820 */ /* 0x000fe20000410000 */
[----:B------:R-:W-:Y:S02]  /*6a40*/  FSETP.GTU.FTZ.AND P4, PT, R38, 20, PT ;  /* 0x41a000002600780b */ /* 0x000fe40003f9c000 */
[----:B------:R-:W-:Y:S01]  /*6a50*/  FSETP.GTU.FTZ.AND P6, PT, R39, 20, PT ;  /* 0x41a000002700780b */ /* 0x000fe20003fdc000 */
[----:B------:R2:W4:Y:S01]  /*6a60*/  @!P2 MUFU.EX2 R15, R10 ;  /* 0x0000000a000fa308 */ /* 0x0005220000000800 */
[----:B0-----:R-:W-:-:S07]  /*6a70*/  @!P3 FMUL.FTZ R0, R36, -1.4426950216293334961 ;  /* 0xbfb8aa3b2400b820 */ /* 0x001fce0000410000 */
[----:B------:R-:W-:Y:S01]  /*6a80*/  @!P5 MUFU.EX2 R4, R4 ;  /* 0x000000040004d308 */ /* 0x000fe20000000800 */
[----:B-1----:R-:W-:Y:S02]  /*6a90*/  @!P0 FADD.FTZ R13, R11, 1 ;  /* 0x3f8000000b0d8421 */ /* 0x002fe40000010000 */
[----:B------:R-:W-:Y:S02]  /*6aa0*/  @!P4 FMUL.FTZ R5, R38, -1.4426950216293334961 ;  /* 0xbfb8aa3b2605c820 */ /* 0x000fe40000410000 */
[----:B--2---:R-:W-:Y:S02]  /*6ab0*/  @!P6 FMUL.FTZ R10, R39, -1.4426950216293334961 ;  /* 0xbfb8aa3b270ae820 */ /* 0x004fe40000410000 */
[----:B------:R-:W0:Y:S01]  /*6ac0*/  LDS.128 R36, [R86.X16+0x200] ;  /* 0x0002000056247984 */ /* 0x000e22000000cc00 */
[----:B------:R-:W1:Y:S01]  /*6ad0*/  @!P3 MUFU.EX2 R0, R0 ;  /* 0x000000000000b308 */ /* 0x000e620000000800 */
[----:B----4-:R-:W-:-:S07]  /*6ae0*/  @!P2 FADD.FTZ R15, R15, 1 ;  /* 0x3f8000000f0fa421 */ /* 0x010fce0000010000 */
[----:B------:R-:W2:Y:S08]  /*6af0*/  @!P4 MUFU.EX2 R5, R5 ;  /* 0x000000050005c308 */ /* 0x000eb00000000800 */
[----:B------:R4:W5:Y:S01]  /*6b00*/  @!P6 MUFU.EX2 R12, R10 ;  /* 0x0000000a000ce308 */ /* 0x0009620000000800 */
[----:B-1----:R-:W-:Y:S02]  /*6b10*/  @!P3 FADD.FTZ R0, R0, 1 ;  /* 0x3f8000000000b421 */ /* 0x002fe40000010000 */
[----:B--2---:R-:W-:-:S05]  /*6b20*/  @!P4 FADD.FTZ R11, R5, 1 ;  /* 0x3f800000050bc421 */ /* 0x004fca0000010000 */
[----:B------:R-:W1:Y:S01]  /*6b30*/  @!P1 MUFU.RCP R43, R14 ;  /* 0x0000000e002b9308 */ /* 0x000e620000001000 */
[----:B----4-:R-:W-:Y:S02]  /*6b40*/  @!P5 FADD.FTZ R10, R4, 1 ;  /* 0x3f800000040ad421 */ /* 0x010fe40000010000 */
[----:B------:R-:W-:-:S04]  /*6b50*/  IMAD.WIDE R4, R77, 0x10, R8 ;  /* 0x000000104d047825 */ /* 0x000fc800078e0208 */
[----:B-----5:R-:W-:Y:S01]  /*6b60*/  @!P6 FADD.FTZ R12, R12, 1 ;  /* 0x3f8000000c0ce421 */ /* 0x020fe20000010000 */
[----:B---3--:R-:W-:Y:S01]  /*6b70*/  STG.E.128 [R4.64], R16 ;  /* 0x0000001004007986 */ /* 0x008fe2000c101d06 */
[----:B------:R-:W2:Y:S03]  /*6b80*/  @!P0 MUFU.RCP R40, R13 ;  /* 0x0000000d00288308 */ /* 0x000ea60000001000 */
[----:B0-----:R0:W-:Y:S01]  /*6b90*/  STG.E.128 [R4.64+0x200], R36 ;  /* 0x0002002404007986 */ /* 0x0011e2000c101d06 */
[----:B-1----:R-:W-:-:S04]  /*6ba0*/  @!P1 FMUL.FTZ R22, R22, R43 ;  /* 0x0000002b16169220 */ /* 0x002fc80000410000 */
[----:B------:R1:W3:Y:S08]  /*6bb0*/  @!P3 MUFU.RCP R41, R0 ;  /* 0x000000000029b308 */ /* 0x0002f00000001000 */
[----:B------:R-:W4:Y:S01]  /*6bc0*/  @!P5 MUFU.RCP R10, R10 ;  /* 0x0000000a000ad308 */ /* 0x000f220000001000 */
[----:B--2---:R-:W-:Y:S01]  /*6bd0*/  @!P0 FMUL.FTZ R21, R21, R40 ;  /* 0x0000002815158220 */ /* 0x004fe20000410000 */
[----:B------:R-:W-:Y:S01]  /*6be0*/  BAR.SYNC.DEFER_BLOCKING 0x0 ;  /* 0x0000000000007b1d */ /* 0x000fe20000010000 */
[----:B-1----:R-:W-:Y:S01]  /*6bf0*/  IADD3 R0, P1, R2, -0x400, RZ ;  /* 0xfffffc0002007810 */ /* 0x002fe20007f3e0ff */
[----:B0-----:R-:W-:-:S04]  /*6c00*/  IMAD R5, R95, c[0x0][0x300], RZ ;  /* 0x0000c0005f057a24 */ /* 0x001fc800078e02ff */
[----:B------:R-:W0:Y:S01]  /*6c10*/  @!P4 MUFU.RCP R11, R11 ;  /* 0x0000000b000bc308 */ /* 0x000e220000001000 */
[----:B---3--:R-:W-:Y:S01]  /*6c20*/  @!P3 FMUL.FTZ R24, R24, R41 ;  /* 0x000000291818b220 */ /* 0x008fe20000410000 */
[----:B------:R-:W-:Y:S01]  /*6c30*/  IADD3 R82, P3, R82, -0x400, RZ ;  /* 0xfffffc0052527810 */ /* 0x000fe20007f7e0ff */
[C---:B------:R-:W-:Y:S02]  /*6c40*/  IMAD R17, R96.reuse, c[0x0][0x304], R5 ;  /* 0x0000c10060117a24 */ /* 0x040fe400078e0205 */
[----:B------:R-:W-:Y:S01]  /*6c50*/  IMAD.WIDE.U32 R4, R96, c[0x0][0x300], R6 ;  /* 0x0000c00060047a25 */ /* 0x000fe200078e0006 */
[----:B------:R-:W-:Y:S02]  /*6c60*/  IADD3.X R83, R83, -0x1, RZ, P3, !PT ;  /* 0xffffffff53537810 */ /* 0x000fe40001ffe4ff */
[----:B------:R-:W1:Y:S01]  /*6c70*/  @!P6 MUFU.RCP R12, R12 ;  /* 0x0000000c000ce308 */ /* 0x000e620000001000 */
[----:B----4-:R-:W-:Y:S01]  /*6c80*/  @!P5 FMUL.FTZ R25, R25, R10 ;  /* 0x0000000a1919d220 */ /* 0x010fe20000410000 */
[----:B------:R-:W-:-:S02]  /*6c90*/  IADD3 R5, R5, R17, RZ ;  /* 0x0000001105057210 */ /* 0x000fc40007ffe0ff */
[----:B------:R-:W-:-:S04]  /*6ca0*/  LEA R6, P0, R4, c[0x0][0x340], 0x2 ;  /* 0x0000d00004067a11 */ /* 0x000fc800078010ff */
[----:B------:R-:W2:Y:S01]  /*6cb0*/  @!P2 MUFU.RCP R14, R15 ;  /* 0x0000000f000ea308 */ /* 0x000ea20000001000 */
[----:B0-----:R-:W-:Y:S01]  /*6cc0*/  @!P4 FMUL.FTZ R26, R26, R11 ;  /* 0x0000000b1a1ac220 */ /* 0x001fe20000410000 */
[----:B------:R-:W-:Y:S02]  /*6cd0*/  LEA.HI.X R7, R4, c[0x0][0x344], R5, 0x2, P0 ;  /* 0x0000d10004077a11 */ /* 0x000fe400000f1405 */
[----:B------:R-:W-:Y:S02]  /*6ce0*/  ISETP.GT.AND P0, PT, R79, 0x1, PT ;  /* 0x000000014f00780c */ /* 0x000fe40003f04270 */
[----:B------:R-:W-:Y:S01]  /*6cf0*/  MOV R79, R42 ;  /* 0x0000002a004f7202 */ /* 0x000fe20000000f00 */
[----:B------:R-:W-:Y:S01]  /*6d00*/  IMAD.WIDE R4, R77, 0x10, R6 ;  /* 0x000000104d047825 */ /* 0x000fe200078e0206 */
[----:B------:R-:W-:Y:S02]  /*6d10*/  IADD3.X R7, R3, -0x1, RZ, P1, !PT ;  /* 0xffffffff03077810 */ /* 0x000fe40000ffe4ff */
[----:B------:R-:W-:Y:S01]  /*6d20*/  IADD3 R81, P1, R81, -0x800, RZ ;  /* 0xfffff80051517810 */ /* 0x000fe20007f3e0ff */
[----:B-1----:R-:W-:-:S03]  /*6d30*/  @!P6 FMUL.FTZ R27, R27, R12 ;  /* 0x0000000c1b1be220 */ /* 0x002fc60000410000 */
[----:B------:R-:W-:Y:S01]  /*6d40*/  IADD3.X R80, R80, -0x1, RZ, P1, !PT ;  /* 0xffffffff50507810 */ /* 0x000fe20000ffe4ff */
[----:B--2---:R-:W-:Y:S01]  /*6d50*/  @!P2 FMUL.FTZ R23, R23, R14 ;  /* 0x0000000e1717a220 */ /* 0x004fe20000410000 */
[----:B------:R0:W-:Y:S01]  /*6d60*/  STS.128 [R74], R24 ;  /* 0x000000184a007388 */ /* 0x0001e20000000c00 */
[----:B------:R-:W-:-:S03]  /*6d70*/  IADD3 R84, P2, R84, -0x400, RZ ;  /* 0xfffffc0054547810 */ /* 0x000fc60007f5e0ff */
[----:B------:R1:W-:Y:S01]  /*6d80*/  STS.128 [R74+0x10], R20 ;  /* 0x000010144a007388 */ /* 0x0003e20000000c00 */
[----:B------:R-:W-:-:S06]  /*6d90*/  NOP ;  /* 0x0000000000007918 */ /* 0x000fcc0000000000 */
[----:B------:R-:W2:Y:S01]  /*6da0*/  LDS.128 R8, [R86.X16] ;  /* 0x0000000056087984 */ /* 0x000ea2000000cc00 */
[----:B------:R-:W-:-:S03]  /*6db0*/  IADD3.X R85, R85, -0x1, RZ, P2, !PT ;  /* 0xffffffff55557810 */ /* 0x000fc600017fe4ff */
        /* <DEDUP_REMOVED lines=13> */
.L_x_12338:
        /* <DEDUP_REMOVED lines=24> */
.L_x_12405:
[----:B0-----:R-:W-:Y:S05]  /*7010*/  BSYNC B0 ;  /* 0x0000000000007941 */ /* 0x001fea0003800000 */
.L_x_12404:
[----:B------:R-:W-:Y:S01]  /*7020*/  BSSY B0, `(.L_x_12406) ;  /* 0x0000018000007945 */ /* 0x000fe20003800000 */
[----:B------:R-:W-:Y:S05]  /*7030*/  @!P0 BRA `(.L_x_12407) ;  /* 0x0000015000008947 */ /* 0x000fea0003800000 */
[----:B------:R-:W-:Y:S06]  /*7040*/  BAR.SYNC.DEFER_BLOCKING 0x0 ;  /* 0x0000000000007b1d */ /* 0x000fec0000010000 */
[----:B------:R-:W1:Y:S04]  /*7050*/  SHFL.DOWN P0, R0, R89, 0x1, 0x1f ;  /* 0x08201f0059007f89 */ /* 0x000e680000000000 */
[----:B------:R-:W2:Y:S04]  /*7060*/  S2R R6, SR_LANEID ;  /* 0x0000000000067919 */ /* 0x000ea80000000000 */
[----:B0-----:R-:W0:Y:S01]  /*7070*/  S2R R13, SR_TID.X ;  /* 0x00000000000d7919 */ /* 0x001e220000002100 */
        /* <DEDUP_REMOVED lines=14> */
[----:B0-----:R0:W-:Y:S01]  /*7160*/  RED.E.ADD.F32.FTZ.RN.STRONG.GPU [R56.64], R4 ;  /* 0x000000043800798e */ /* 0x0011e2000c10e786 */
[----:B------:R-:W-:Y:S01]  /*7170*/  HFMA2.MMA R13, -RZ, RZ, 0, 0 ;  /* 0x00000000ff0d7435 */ /* 0x000fe200000001ff */
[----:B------:R-:W-:Y:S05]  /*7180*/  BRA `(.L_x_12408) ;  /* 0x0000001000007947 */ /* 0x000fea0003800000 */
.L_x_12407:
[----:B0-----:R-:W0:Y:S02]  /*7190*/  S2R R13, SR_TID.X ;  /* 0x00000000000d7919 */ /* 0x001e240000002100 */
.L_x_12408:
[----:B0-----:R-:W-:Y:S05]  /*71a0*/  BSYNC B0 ;  /* 0x0000000000007941 */ /* 0x001fea0003800000 */
.L_x_12406:
        /* <DEDUP_REMOVED lines=10> */
.L_x_12409:
        /* <DEDUP_REMOVED lines=28> */
.L_x_12410:
        /* <DEDUP_REMOVED lines=15> */
.L_x_14745:


//--------------------- .text._Z25selective_scan_bwd_kernelI32Selective_Scan_bwd_kernel_traitsILi32ELi8ELb1ELb0ELb1ELb1ELb1EfN3c107complexIfEEEEv12SSMParamsBwd --------------------------
	.section	.text._Z25selective_scan_bwd_kernelI32Selective_Scan_bwd_kernel_traitsILi32ELi8ELb1ELb0ELb1ELb1ELb1EfN3c107complexIfEEEEv12SSMParamsBwd,"ax",@progbits
	.sectioninfo	@"SHI_REGISTERS=176"
	.align	128
        .global         _Z25selective_scan_bwd_kernelI32Selective_Scan_bwd_kernel_traitsILi32ELi8ELb1ELb0ELb1ELb1ELb1EfN3c107complexIfEEEEv12SSMParamsBwd
        .type           _Z25selective_scan_bwd_kernelI32Selective_Scan_bwd_kernel_traitsILi32ELi8ELb1ELb0ELb1ELb1ELb1EfN3c107complexIfEEEEv12SSMParamsBwd,@function
        .size           _Z25selective_scan_bwd_kernelI32Selective_Scan_bwd_kernel_traitsILi32ELi8ELb1ELb0ELb1ELb1ELb1EfN3c107complexIfEEEEv12SSMParamsBwd,(.L_x_14746 - _Z25selective_scan_bwd_kernelI32Selective_Scan_bwd_kernel_traitsILi32ELi8ELb1ELb0ELb1ELb1ELb1EfN3c107complexIfEEEEv12SSMParamsBwd)
        .other          _Z25selective_scan_bwd_kernelI32Selective_Scan_bwd_kernel_traitsILi32ELi8ELb1ELb0ELb1ELb1ELb1EfN3c107complexIfEEEEv12SSMParamsBwd,@"STO_CUDA_ENTRY STV_DEFAULT"
_Z25selective_scan_bwd_kernelI32Selective_Scan_bwd_kernel_traitsILi32ELi8ELb1ELb0ELb1ELb1ELb1EfN3c107complexIfEEEEv12SSMParamsBwd:
.text._Z25selective_scan_bwd_kernelI32Selective_Scan_bwd_kernel_traitsILi32ELi8ELb1ELb0ELb1ELb1ELb1EfN3c107complexIfEEEEv12SSMParamsBwd:
        /* <DEDUP_REMOVED lines=120> */
.L_x_12477:
[----:B------:R-:W-:Y:S01]  /*0780*/  BAR.SYNC.DEFER_BLOCKING 0x0 ;  /* 0x0000000000007b1d */ /* 0x000fe20000010000 */
[----:B------:R-:W-:-:S05]  /*0790*/  LOP3.LUT R75, R76, 0x1f, R85, 0xf8, !PT ;  /* 0x0000001f4c4b7812 */ /* 0x000fca00078ef855 */
        /* <DEDUP_REMOVED lines=17> */
[----:B------:R-:W-:Y:S04]  /*08b0*/  LDS.128 R32, [R74+0x10] ;  /* 0x000010004a207984 */ /* 0x000fe80000000c00 */
[----:B------:R-:W1:Y:S04]  /*08c0*/  LDS.128 R36, [R74] ;  /* 0x000000004a247984 */ /* 0x000e680000000c00 */
[----:B------:R-:W-:Y:S06]  /*08d0*/  BAR.SYNC.DEFER_BLOCKING 0x0 ;  /* 0x0000000000007b1d */ /* 0x000fec0000010000 */
[----:B------:R-:W2:Y:S04]  /*08e0*/  LDG.E.128 R40, [R6.64] ;  /* 0x0000000606287981 */ /* 0x000ea8000c1e1d00 */
[----:B------:R-:W3:Y:S01]  /*08f0*/  LDG.E.128 R44, [R6.64+0x200] ;  /* 0x00020006062c7981 */ /* 0x000ee2000c1e1d00 */
[----:B------:R-:W-:Y:S01]  /*0900*/  IADD3 R72, -R77, c[0x0][0x174], RZ ;  /* 0x00005d004d487a10 */ /* 0x000fe20007ffe1ff */
[----:B------:R-:W-:Y:S01]  /*0910*/  IMAD R0, R88, c[0x0][0x1f0], RZ ;  /* 0x00007c0058007a24 */ /* 0x000fe200078e02ff */
[----:B------:R-:W-:Y:S01]  /*0920*/  BSSY B0, `(.L_x_12412) ;  /* 0x0000040000007945 */ /* 0x000fe20003800000 */
[----:B0-----:R-:W-:Y:S01]  /*0930*/  IMAD R15, R93, c[0x0][0x1f8], RZ ;  /* 0x00007e005d0f7a24 */ /* 0x001fe200078e02ff */
[----:B------:R-:W-:Y:S01]  /*0940*/  LEA R2, R72, 0xffffff00, 0x8 ;  /* 0xffffff0048027811 */ /* 0x000fe200078e40ff */
[----:B------:R-:W-:-:S02]  /*0950*/  IMAD R5, R91, c[0x0][0x1f4], R0 ;  /* 0x00007d005b057a24 */ /* 0x000fc400078e0200 */
[----:B-1---5:R-:W-:Y:S01]  /*0960*/  FADD.FTZ R69, R36, R90 ;  /* 0x0000005a24457221 */ /* 0x022fe20000010000 */
[----:B------:R-:W-:Y:S01]  /*0970*/  SHF.R.S32.HI R3, RZ, 0x1f, R2 ;  /* 0x0000001fff037819 */ /* 0x000fe20000011402 */
[----:B------:R-:W-:Y:S02]  /*0980*/  IMAD R15, R94, c[0x0][0x1fc], R15 ;  /* 0x00007f005e0f7a24 */ /* 0x000fe400078e020f */
[----:B------:R-:W-:Y:S01]  /*0990*/  FADD.FTZ R73, R32, R90 ;  /* 0x0000005a20497221 */ /* 0x000fe20000010000 */
[----:B------:R-:W-:Y:S01]  /*09a0*/  FSETP.GTU.FTZ.AND P6, PT, R69, 20, PT ;  /* 0x41a000004500780b */ /* 0x000fe20003fdc000 */
[----:B------:R-:W-:-:S03]  /*09b0*/  IMAD.WIDE.U32 R12, R91, c[0x0][0x1f0], R2 ;  /* 0x00007c005b0c7a25 */ /* 0x000fc600078e0002 */
[----:B------:R-:W-:Y:S01]  /*09c0*/  FSETP.GTU.FTZ.AND P2, PT, R73, 20, PT ;  /* 0x41a000004900780b */ /* 0x000fe20003f5c000 */
[--C-:B------:R-:W-:Y:S01]  /*09d0*/  FADD.FTZ R70, R33, R90.reuse ;  /* 0x0000005a21467221 */ /* 0x100fe20000010000 */
[----:B------:R-:W-:Y:S01]  /*09e0*/  IADD3 R13, R13, R5, RZ ;  /* 0x000000050d0d7210 */ /* 0x000fe20007ffe0ff */
[--C-:B------:R-:W-:Y:S02]  /*09f0*/  FADD.FTZ R71, R34, R90.reuse ;  /* 0x0000005a22477221 */ /* 0x100fe40000010000 */
[----:B------:R-:W-:Y:S01]  /*0a00*/  FADD.FTZ R68, R35, R90 ;  /* 0x0000005a23447221 */ /* 0x000fe20000010000 */
[----:B------:R-:W-:Y:S01]  /*0a10*/  FSETP.GTU.FTZ.AND P3, PT, R70, 20, PT ;  /* 0x41a000004600780b */ /* 0x000fe20003f7c000 */
[----:B------:R-:W-:Y:S01]  /*0a20*/  IMAD.WIDE.U32 R12, R94, c[0x0][0x1f8], R12 ;  /* 0x00007e005e0c7a25 */ /* 0x000fe200078e000c */
[----:B------:R-:W-:Y:S02]  /*0a30*/  FSETP.GTU.FTZ.AND P4, PT, R71, 20, PT ;  /* 0x41a000004700780b */ /* 0x000fe40003f9c000 */
[----:B------:R-:W-:Y:S01]  /*0a40*/  FSETP.GTU.FTZ.AND P5, PT, R68, 20, PT ;  /* 0x41a000004400780b */ /* 0x000fe20003fbc000 */
[--C-:B------:R-:W-:Y:S01]  /*0a50*/  FADD.FTZ R66, R37, R90.reuse ;  /* 0x0000005a25427221 */ /* 0x100fe20000010000 */
[----:B------:R-:W-:Y:S01]  /*0a60*/  IADD3 R13, R13, R15, RZ ;  /* 0x0000000f0d0d7210 */ /* 0x000fe20007ffe0ff */
[--C-:B------:R-:W-:Y:S01]  /*0a70*/  FADD.FTZ R67, R38, R90.reuse ;  /* 0x0000005a26437221 */ /* 0x100fe20000010000 */
[----:B------:R-:W-:Y:S01]  /*0a80*/  LEA R14, P0, R12, c[0x0][0x268], 0x2 ;  /* 0x00009a000c0e7a11 */ /* 0x000fe200078010ff */
[----:B------:R-:W-:Y:S01]  /*0a90*/  FADD.FTZ R0, R39, R90 ;  /* 0x0000005a27007221 */ /* 0x000fe20000010000 */
[----:B------:R-:W-:-:S02]  /*0aa0*/  FSETP.GTU.FTZ.AND P1, PT, R66, 20, PT ;  /* 0x41a000004200780b */ /* 0x000fc40003f3c000 */
[----:B------:R-:W-:Y:S02]  /*0ab0*/  LEA.HI.X R15, R12, c[0x0][0x26c], R13, 0x2, P0 ;  /* 0x00009b000c0f7a11 */ /* 0x000fe400000f140d */
        /* <DEDUP_REMOVED lines=38> */
.L_x_12413:
[----:B------:R-:W-:Y:S05]  /*0d20*/  BSYNC B0 ;  /* 0x0000000000007941 */ /* 0x000fea0003800000 */
.L_x_12412:
[----:B------:R-:W-:Y:S01]  /*0d30*/  BSSY B0, `(.L_x_12414) ;  /* 0x0000023000007945 */ /* 0x000fe20003800000 */
[----:B------:R-:W-:Y:S01]  /*0d40*/  FSETP.GTU.FTZ.AND P6, PT, R0, 20, PT ;  /* 0x41a000000000780b */ /* 0x000fe20003fdc000 */
[----:B------:R-:W-:Y:S01]  /*0d50*/  IMAD.WIDE R12, R75, 0x10, R14 ;  /* 0x000000104b0c7825 */ /* 0x000fe200078e020e */
[----:B------:R-:W-:Y:S06]  /*0d60*/  @P1 BRA `(.L_x_12415) ;  /* 0x000001f000001947 */ /* 0x000fec0003800000 */
        /* <DEDUP_REMOVED lines=31> */
.L_x_12415:
[----:B------:R-:W-:Y:S05]  /*0f60*/  BSYNC B0 ;  /* 0x0000000000007941 */ /* 0x000fea0003800000 */
.L_x_12414:
[----:B------:R-:W-:Y:S01]  /*0f70*/  BSSY B0, `(.L_x_12416) ;  /* 0x0000021000007945 */ /* 0x000fe20003800000 */
        /* <DEDUP_REMOVED lines=32> */
.L_x_12417:
[----:B------:R-:W-:Y:S05]  /*1180*/  BSYNC B0 ;  /* 0x0000000000007941 */ /* 0x000fea0003800000 */
.L_x_12416:
        /* <DEDUP_REMOVED lines=33> */
.L_x_12419:
[----:B------:R-:W-:Y:S05]  /*13a0*/  BSYNC B0 ;  /* 0x0000000000007941 */ /* 0x000fea0003800000 */
.L_x_12418:
        /* <DEDUP_REMOVED lines=33> */
.L_x_12421:
[----:B------:R-:W-:Y:S05]  /*15c0*/  BSYNC B0 ;  /* 0x0000000000007941 */ /* 0x000fea0003800000 */
.L_x_12420:
        /* <DEDUP_REMOVED lines=33> */
.L_x_12423:
[----:B------:R-:W-:Y:S05]  /*17e0*/  BSYNC B0 ;  /* 0x0000000000007941 */ /* 0x000fea0003800000 */
.L_x_12422:
        /* <DEDUP_REMOVED lines=33> */
.L_x_12425:
[----:B------:R-:W-:Y:S05]  /*1a00*/  BSYNC B0 ;  /* 0x0000000000007941 */ /* 0x000fea0003800000 */
.L_x_12424:
        /* <DEDUP_REMOVED lines=33> */
.L_x_12427:
[----:B------:R-:W-:Y:S05]  /*1c20*/  BSYNC B0 ;  /* 0x0000000000007941 */ /* 0x000fea0003800000 */
.L_x_12426:
[----:B------:R-:W-:Y:S06]  /*1c30*/  BAR.SYNC.DEFER_BLOCKING 0x0 ;  /* 0x0000000000007b1d */ /* 0x000fec0000010000 */
[----:B0-----:R0:W3:Y:S04]  /*1c40*/  LDG.E.128 R40, [R12.64] ;  /* 0x000000060c287981 */ /* 0x0010e8000c1e1d00 */
[----:B------:R0:W4:Y:S01]  /*1c50*/  LDG.E.128 R44, [R12.64+0x200] ;  /* 0x000200060c2c7981 */ /* 0x000122000c1e1d00 */
        /* <DEDUP_REMOVED lines=10> */
[----:B0-----:R-:W-:Y:S01]  /*1d00*/  IMAD.WIDE R12, R75, 0x10, R16 ;  /* 0x000000104b0c7825 */ /* 0x001fe200078e0210 */
[----:B---3--:R-:W-:Y:S04]  /*1d10*/  STS.128 [R84.X16], R40 ;  /* 0x0000002854007388 */ /* 0x008fe8000000cc00 */
[----:B----4-:R-:W-:Y:S01]  /*1d20*/  STS.128 [R84.X16+0x200], R44 ;  /* 0x0002002c54007388 */ /* 0x010fe2000000cc00 */
[----:B------:R-:W-:-:S06]  /*1d30*/  NOP ;  /* 0x0000000000007918 */ /* 0x000fcc0000000000 */
[----:B------:R-:W0:Y:S04]  /*1d40*/  LDS.128 R28, [R74] ;  /* 0x000000004a1c7984 */ /* 0x000e280000000c00 */
[----:B------:R-:W3:Y:S04]  /*1d50*/  LDS.128 R32, [R74+0x10] ;  /* 0x000010004a207984 */ /* 0x000ee80000000c00 */
[----:B------:R-:W-:Y:S06]  /*1d60*/  BAR.SYNC.DEFER_BLOCKING 0x0 ;  /* 0x0000000000007b1d */ /* 0x000fec0000010000 */
[----:B------:R3:W4:Y:S04]  /*1d70*/  LDG.E.128 R16, [R12.64] ;  /* 0x000000060c107981 */ /* 0x000728000c1e1d00 */
[----:B------:R3:W5:Y:S01]  /*1d80*/  LDG.E.128 R36, [R12.64+0x200] ;  /* 0x000200060c247981 */ /* 0x000762000c1e1d00 */
[----:B------:R-:W-:-:S04]  /*1d90*/  IMAD.WIDE.U32 R56, R91, c[0x0][0x2e8], R2 ;  /* 0x0000ba005b387a25 */ /* 0x000fc800078e0002 */
[----:B0-----:R-:W-:Y:S02]  /*1da0*/  FMUL.FTZ R14, R28, -1.4426950216293334961 ;  /* 0xbfb8aa3b1c0e7820 */ /* 0x001fe40000410000 */
[----:B------:R-:W-:Y:S02]  /*1db0*/  FMUL.FTZ R15, R29, -1.4426950216293334961 ;  /* 0xbfb8aa3b1d0f7820 */ /* 0x000fe40000410000 */
[----:B------:R-:W-:Y:S02]  /*1dc0*/  FMUL.FTZ R40, R30, -1.4426950216293334961 ;  /* 0xbfb8aa3b1e287820 */ /* 0x000fe40000410000 */
[----:B------:R-:W0:Y:S01]  /*1dd0*/  MUFU.EX2 R14, R14 ;  /* 0x0000000e000e7308 */ /* 0x000e220000000800 */
[----:B------:R-:W-:Y:S02]  /*1de0*/  FMUL.FTZ R41, R31, -1.4426950216293334961 ;  /* 0xbfb8aa3b1f297820 */ /* 0x000fe40000410000 */
[----:B---3--:R-:W-:Y:S02]  /*1df0*/  FMUL.FTZ R12, R33, -1.4426950216293334961 ;  /* 0xbfb8aa3b210c7820 */ /* 0x008fe40000410000 */
[----:B------:R-:W-:-:S02]  /*1e00*/  FMUL.FTZ R13, R34, -1.4426950216293334961 ;  /* 0xbfb8aa3b220d7820 */ /* 0x000fc40000410000 */
[----:B------:R-:W-:Y:S01]  /*1e10*/  FMUL.FTZ R47, R35, -1.4426950216293334961 ;  /* 0xbfb8aa3b232f7820 */ /* 0x000fe20000410000 */
[----:B------:R-:W3:Y:S01]  /*1e20*/  MUFU.EX2 R15, R15 ;  /* 0x0000000f000f7308 */ /* 0x000ee20000000800 */
[----:B------:R-:W-:Y:S02]  /*1e30*/  FMUL.FTZ R44, R32, -1.4426950216293334961 ;  /* 0xbfb8aa3b202c7820 */ /* 0x000fe40000410000 */
[----:B------:R-:W-:-:S04]  /*1e40*/  IMAD R95, R93, c[0x0][0x2f0], RZ ;  /* 0x0000bc005d5f7a24 */ /* 0x000fc800078e02ff */
[----:B------:R-:W-:Y:S01]  /*1e50*/  IMAD R95, R94, c[0x0][0x2f4], R95 ;  /* 0x0000bd005e5f7a24 */ /* 0x000fe200078e025f */
[----:B------:R0:W2:Y:S08]  /*1e60*/  MUFU.EX2 R42, R40 ;  /* 0x00000028002a7308 */ /* 0x0000b00000000800 */
[----:B------:R3:W1:Y:S01]  /*1e70*/  MUFU.EX2 R43, R41 ;  /* 0x00000029002b7308 */ /* 0x0006620000000800 */
[----:B0-----:R-:W-:-:S07]  /*1e80*/  FADD.FTZ R40, R14, 1 ;  /* 0x3f8000000e287421 */ /* 0x001fce0000010000 */
[----:B------:R-:W0:Y:S01]  /*1e90*/  MUFU.EX2 R45, R12 ;  /* 0x0000000c002d7308 */ /* 0x000e220000000800 */
[----:B---3--:R-:W-:Y:S02]  /*1ea0*/  FADD.FTZ R41, R15, 1 ;  /* 0x3f8000000f297421 */ /* 0x008fe40000010000 */
[----:B--2---:R-:W-:-:S05]  /*1eb0*/  FADD.FTZ R42, R42, 1 ;  /* 0x3f8000002a2a7421 */ /* 0x004fca0000010000 */
[----:B------:R-:W2:Y:S01]  /*1ec0*/  MUFU.EX2 R46, R13 ;  /* 0x0000000d002e7308 */ /* 0x000ea20000000800 */
[----:B-1----:R-:W-:-:S07]  /*1ed0*/  FADD.FTZ R43, R43, 1 ;  /* 0x3f8000002b2b7421 */ /* 0x002fce0000010000 */
[----:B------:R-:W1:Y:S01]  /*1ee0*/  MUFU.EX2 R47, R47 ;  /* 0x0000002f002f7308 */ /* 0x000e620000000800 */
[----:B0-----:R-:W-:-:S07]  /*1ef0*/  FADD.FTZ R45, R45, 1 ;  /* 0x3f8000002d2d7421 */ /* 0x001fce0000010000 */
[----:B------:R-:W0:Y:S01]  /*1f00*/  MUFU.EX2 R44, R44 ;  /* 0x0000002c002c7308 */ /* 0x000e220000000800 */
[----:B--2---:R-:W-:-:S07]  /*1f10*/  FADD.FTZ R46, R46, 1 ;  /* 0x3f8000002e2e7421 */ /* 0x004fce0000010000 */
[----:B------:R-:W-:Y:S01]  /*1f20*/  MUFU.RCP R58, R41 ;  /* 0x00000029003a7308 */ /* 0x000fe20000001000 */
[----:B-1----:R-:W-:-:S07]  /*1f30*/  FADD.FTZ R47, R47, 1 ;  /* 0x3f8000002f2f7421 */ /* 0x002fce0000010000 */
[----:B------:R-:W-:Y:S01]  /*1f40*/  MUFU.RCP R61, R42 ;  /* 0x0000002a003d7308 */ /* 0x000fe20000001000 */
[----:B0-----:R-:W-:-:S07]  /*1f50*/  FADD.FTZ R44, R44, 1 ;  /* 0x3f8000002c2c7421 */ /* 0x001fce0000010000 */
[----:B------:R-:W0:Y:S08]  /*1f60*/  MUFU.RCP R60, R43 ;  /* 0x0000002b003c7308 */ /* 0x000e300000001000 */
[----:B------:R0:W1:Y:S08]  /*1f70*/  MUFU.RCP R59, R40 ;  /* 0x00000028003b7308 */ /* 0x0000700000001000 */
[----:B------:R-:W2:Y:S01]  /*1f80*/  MUFU.RCP R62, R45 ;  /* 0x0000002d003e7308 */ /* 0x000ea20000001000 */
[----:B0-----:R-:W-:-:S04]  /*1f90*/  FADD.FTZ R40, -R60, 1 ;  /* 0x3f8000003c287421 */ /* 0x001fc80000010100 */
[----:B------:R-:W-:-:S03]  /*1fa0*/  FFMA.FTZ R42, R31, R40, 1 ;  /* 0x3f8000001f2a7423 */ /* 0x000fc60000010028 */
[----:B------:R-:W0:Y:S08]  /*1fb0*/  MUFU.RCP R65, R46 ;  /* 0x0000002e00417308 */ /* 0x000e300000001000 */
[----:B------:R-:W3:Y:S08]  /*1fc0*/  MUFU.RCP R64, R47 ;  /* 0x0000002f00407308 */ /* 0x000ef00000001000 */
[----:B------:R0:W0:Y:S01]  /*1fd0*/  MUFU.RCP R63, R44 ;  /* 0x0000002c003f7308 */ /* 0x0000220000001000 */
[----:B----4-:R-:W-:Y:S04]  /*1fe0*/  STS.128 [R84.X16], R16 ;  /* 0x0000001054007388 */ /* 0x010fe8000000cc00 */
[----:B-----5:R4:W-:Y:S01]  /*1ff0*/  STS.128 [R84.X16+0x200], R36 ;  /* 0x0002002454007388 */ /* 0x0209e2000000cc00 */
[----:B------:R-:W-:-:S06]  /*2000*/  NOP ;  /* 0x0000000000007918 */ /* 0x000fcc0000000000 */
[----:B------:R-:W5:Y:S04]  /*2010*/  LDS.128 R12, [R74] ;  /* 0x000000004a0c7984 */ /* 0x000f680000000c00 */
[----:B------:R-:W0:Y:S01]  /*2020*/  LDS.128 R16, [R74+0x10] ;  /* 0x000010004a107984 */ /* 0x000e220000000c00 */
[----:B----4-:R-:W-:Y:S02]  /*2030*/  FADD.FTZ R36, -R58, 1 ;  /* 0x3f8000003a247421 */ /* 0x010fe40000010100 */
[----:B------:R-:W-:Y:S02]  /*2040*/  FADD.FTZ R39, -R61, 1 ;  /* 0x3f8000003d277421 */ /* 0x000fe40000010100 */
[----:B------:R-:W-:Y:S02]  /*2050*/  FFMA.FTZ R38, R29, R36, 1 ;  /* 0x3f8000001d267423 */ /* 0x000fe40000010024 */
[----:B-1----:R-:W-:-:S02]  /*2060*/  FADD.FTZ R37, -R59, 1 ;  /* 0x3f8000003b257421 */ /* 0x002fc40000010100 */
[----:B------:R-:W-:Y:S02]  /*2070*/  FFMA.FTZ R41, R30, R39, 1 ;  /* 0x3f8000001e297423 */ /* 0x000fe40000010027 */
[----:B------:R-:W-:Y:S02]  /*2080*/  FFMA.FTZ R37, R28, R37, 1 ;  /* 0x3f8000001c257423 */ /* 0x000fe40000010025 */
[----:B-----5:R-:W-:Y:S02]  /*2090*/  FMUL.FTZ R36, R4, R12 ;  /* 0x0000000c04247220 */ /* 0x020fe40000410000 */
[----:B------:R-:W-:Y:S02]  /*20a0*/  FMUL.FTZ R39, R5, R13 ;  /* 0x0000000d05277220 */ /* 0x000fe40000410000 */
[----:B------:R-:W-:Y:S02]  /*20b0*/  FMUL.FTZ R40, R6, R14 ;  /* 0x0000000e06287220 */ /* 0x000fe40000410000 */
[----:B------:R-:W-:-:S02]  /*20c0*/  FMUL.FTZ R36, R59, R36 ;  /* 0x000000243b247220 */ /* 0x000fc40000410000 */
[----:B------:R-:W-:Y:S02]  /*20d0*/  FMUL.FTZ R43, R7, R15 ;  /* 0x0000000f072b7220 */ /* 0x000fe40000410000 */
[----:B------:R-:W-:Y:S02]  /*20e0*/  FMUL.FTZ R39, R58, R39 ;  /* 0x000000273a277220 */ /* 0x000fe40000410000 */
[----:B------:R-:W-:Y:S02]  /*20f0*/  FMUL.FTZ R40, R61, R40 ;  /* 0x000000283d287220 */ /* 0x000fe40000410000 */
[----:B0-----:R-:W-:Y:S02]  /*2100*/  FMUL.FTZ R44, R36, R37 ;  /* 0x00000025242c7220 */ /* 0x001fe40000410000 */
[----:B--2---:R-:W-:Y:S02]  /*2110*/  FADD.FTZ R36, -R62, 1 ;  /* 0x3f8000003e247421 */ /* 0x004fe40000010100 */
[----:B------:R-:W-:-:S02]  /*2120*/  FMUL.FTZ R43, R60, R43 ;  /* 0x0000002b3c2b7220 */ /* 0x000fc40000410000 */
[----:B------:R-:W-:Y:S02]  /*2130*/  FMUL.FTZ R45, R39, R38 ;  /* 0x00000026272d7220 */ /* 0x000fe40000410000 */
[----:B------:R-:W-:Y:S02]  /*2140*/  FMUL.FTZ R46, R40, R41 ;  /* 0x00000029282e7220 */ /* 0x000fe40000410000 */
[----:B------:R-:W-:Y:S02]  /*2150*/  FADD.FTZ R39, -R65, 1 ;  /* 0x3f80000041277421 */ /* 0x000fe40000010100 */
[----:B---3--:R-:W-:Y:S02]  /*2160*/  FADD.FTZ R40, -R64, 1 ;  /* 0x3f80000040287421 */ /* 0x008fe40000010100 */
[----:B------:R-:W-:Y:S02]  /*2170*/  FFMA.FTZ R38, R33, R36, 1 ;  /* 0x3f80000021267423 */ /* 0x000fe40000010024 */
[----:B------:R-:W-:-:S02]  /*2180*/  FADD.FTZ R37, -R63, 1 ;  /* 0x3f8000003f257421 */ /* 0x000fc40000010100 */
[----:B------:R-:W-:Y:S02]  /*2190*/  FMUL.FTZ R36, R8, R16 ;  /* 0x0000001008247220 */ /* 0x000fe40000410000 */
[----:B------:R-:W-:Y:S01]  /*21a0*/  FMUL.FTZ R47, R43, R42 ;  /* 0x0000002a2b2f7220 */ /* 0x000fe20000410000 */
[----:B------:R-:W-:Y:S01]  /*21b0*/  BAR.SYNC.DEFER_BLOCKING 0x0 ;  /* 0x0000000000007b1d */ /* 0x000fe20000010000 */
        /* <DEDUP_REMOVED lines=11> */
[----:B------:R-:W-:Y:S01]  /*2270*/  IMAD R36, R88, c[0x0][0x2e8], RZ ;  /* 0x0000ba0058247a24 */ /* 0x000fe200078e02ff */
[----:B------:R0:W-:Y:S01]  /*2280*/  STS.128 [R74], R44 ;  /* 0x0000002c4a007388 */ /* 0x0001e20000000c00 */
[----:B------:R-:W-:Y:S02]  /*2290*/  FMUL.FTZ R97, R39, R38 ;  /* 0x0000002627617220 */ /* 0x000fe40000410000 */
[----:B------:R-:W-:Y:S02]  /*22a0*/  FMUL.FTZ R98, R40, R41 ;  /* 0x0000002928627220 */ /* 0x000fe40000410000 */
[----:B------:R-:W-:Y:S02]  /*22b0*/  FMUL.FTZ R99, R43, R42 ;  /* 0x0000002a2b637220 */ /* 0x000fe40000410000 */
[----:B------:R-:W-:-:S02]  /*22c0*/  IMAD R41, R91, c[0x0][0x2ec], R36 ;  /* 0x0000bb005b297a24 */ /* 0x000fc400078e0224 */
[----:B------:R-:W-:Y:S01]  /*22d0*/  FMUL.FTZ R63, R32, R63 ;  /* 0x0000003f203f7220 */ /* 0x000fe20000410000 */
[----:B------:R1:W-:Y:S01]  /*22e0*/  STS.128 [R74+0x10], R96 ;  /* 0x000010604a007388 */ /* 0x0003e20000000c00 */
[----:B------:R-:W-:-:S06]  /*22f0*/  NOP ;  /* 0x0000000000007918 */ /* 0x000fcc0000000000 */
[----:B------:R-:W-:Y:S01]  /*2300*/  IADD3 R57, R57, R41, RZ ;  /* 0x0000002939397210 */ /* 0x000fe20007ffe0ff */
[----:B------:R-:W2:Y:S01]  /*2310*/  LDS.128 R36, [R84.X16] ;  /* 0x0000000054247984 */ /* 0x000ea2000000cc00 */
[----:B0-----:R-:W-:Y:S01]  /*2320*/  MOV R47, c[0x0][0x16c] ;  /* 0x00005b00002f7a02 */ /* 0x001fe20000000f00 */
[----:B------:R-:W-:Y:S02]  /*2330*/  FMUL.FTZ R62, R33, R62 ;  /* 0x0000003e213e7220 */ /* 0x000fe40000410000 */
[----:B------:R-:W0:Y:S01]  /*2340*/  LDS.128 R40, [R84.X16+0x200] ;  /* 0x0002000054287984 */ /* 0x000e22000000cc00 */
[----:B------:R-:W-:Y:S01]  /*2350*/  IMAD.WIDE.U32 R44, R94, c[0x0][0x2f0], R56 ;  /* 0x0000bc005e2c7a25 */ /* 0x000fe200078e0038 */
[----:B------:R-:W-:-:S03]  /*2360*/  ISETP.GE.AND P1, PT, R47, 0x1, PT ;  /* 0x000000012f00780c */ /* 0x000fc60003f26270 */
[----:B-1----:R-:W-:Y:S01]  /*2370*/  FMUL.FTZ R96, R9, R62 ;  /* 0x0000003e09607220 */ /* 0x002fe20000410000 */
        /* <DEDUP_REMOVED lines=19> */
[----:B--2---:R1:W-:Y:S01]  /*24b0*/  STG.E.128 [R8.64], R36 ;  /* 0x0000002408007986 */ /* 0x0043e2000c101d06 */
[----:B------:R-:W-:Y:S02]  /*24c0*/  FMUL.FTZ R102, R7, R60 ;  /* 0x0000003c07667220 */ /* 0x000fe40000410000 */
[----:B------:R-:W-:Y:S01]  /*24d0*/  FFMA.FTZ R89, R25, R100, R89 ;  /* 0x0000006419597223 */ /* 0x000fe20000010059 */
[----:B0-----:R1:W-:Y:S01]  /*24e0*/  STG.E.128 [R8.64+0x200], R40 ;  /* 0x0002002808007986 */ /* 0x0013e2000c101d06 */
        /* <DEDUP_REMOVED lines=28> */
.L_x_12428:
[----:B------:R-:W-:Y:S01]  /*26b0*/  FFMA.FTZ R89, R26, R101, R89 ;  /* 0x000000651a597223 */ /* 0x000fe20000010059 */
[----:B------:R-:W-:Y:S01]  /*26c0*/  BAR.SYNC.DEFER_BLOCKING 0x0 ;  /* 0x0000000000007b1d */ /* 0x000fe20000010000 */
[----:B------:R-:W-:Y:S01]  /*26d0*/  CS2R R18, SRZ ;  /* 0x0000000000127805 */ /* 0x000fe2000001ff00 */
[----:B------:R-:W-:Y:S01]  /*26e0*/  CS2R R16, SRZ ;  /* 0x0000000000107805 */ /* 0x000fe2000001ff00 */
[----:B------:R-:W-:Y:S01]  /*26f0*/  FFMA.FTZ R89, R27, R102, R89 ;  /* 0x000000661b597223 */ /* 0x000fe20000010059 */
[----:B------:R-:W-:Y:S01]  /*2700*/  CS2R R14, SRZ ;  /* 0x00000000000e7805 */ /* 0x000fe2000001ff00 */
[----:B------:R-:W-:Y:S01]  /*2710*/  CS2R R12, SRZ ;  /* 0x00000000000c7805 */ /* 0x000fe2000001ff00 */
[----:B01----:R-:W-:-:S02]  /*2720*/  FMUL.FTZ R8, R99, R92 ;  /* 0x0000005c63087220 */ /* 0x003fc40000410000 */
        /* <DEDUP_REMOVED lines=13> */
[----:B------:R-:W-:Y:S01]  /*2800*/  HFMA2.MMA R103, -RZ, RZ, 0, 0 ;  /* 0x00000000ff677435 */ /* 0x000fe200000001ff */
[----:B------:R-:W-:-:S02]  /*2810*/  CS2R R104, SRZ ;  /* 0x0000000000687805 */ /* 0x000fc4000001ff00 */
[----:B------:R-:W-:-:S04]  /*2820*/  LEA.HI R19, R106, R106, RZ, 0x1 ;  /* 0x0000006a6a137211 */ /* 0x000fc800078f08ff */
[----:B------:R-:W-:-:S04]  /*2830*/  LOP3.LUT R19, R19, 0xfffffe, RZ, 0xc0, !PT ;  /* 0x00fffffe13137812 */ /* 0x000fc800078ec0ff */
[----:B------:R-:W-:Y:S02]  /*2840*/  IADD3 R106, R106, -R19, RZ ;  /* 0x800000136a6a7210 */ /* 0x000fe40007ffe0ff */
[----:B------:R-:W-:Y:S02]  /*2850*/  MOV R19, RZ ;  /* 0x000000ff00137202 */ /* 0x000fe40000000f00 */
.L_x_12476:
        /* <DEDUP_REMOVED lines=26> */
[----:B------:R-:W-:Y:S01]  /*2a00*/  ISETP.NE.AND P2, PT, R85, RZ, PT ;  /* 0x000000ff5500720c */ /* 0x000fe20003f45270 */
[----:B------:R-:W-:-:S04]  /*2a10*/  IMAD.WIDE.U32 R58, R94, c[0x0][0x198], RZ ;  /* 0x000066005e3a7a25 */ /* 0x000fc800078e00ff */
[----:B------:R-:W-:Y:S02]  /*2a20*/  IMAD R61, R94, c[0x0][0x19c], R61 ;  /* 0x000067005e3d7a24 */ /* 0x000fe400078e023d */
[----:B0-----:R-:W-:-:S03]  /*2a30*/  IMAD R44, R107, c[0x0][0x1a0], RZ ;  /* 0x000068006b2c7a24 */ /* 0x001fc600078e02ff */
[----:B------:R-:W-:Y:S01]  /*2a40*/  IADD3 R59, R59, R61, RZ ;  /* 0x0000003d3b3b7210 */ /* 0x000fe20007ffe0ff */
[----:B------:R-:W-:-:S04]  /*2a50*/  IMAD R61, R103, c[0x0][0x1a4], R44 ;  /* 0x00006900673d7a24 */ /* 0x000fc800078e022c */
[----:B------:R-:W-:Y:S01]  /*2a60*/  IMAD.WIDE.U32 R44, R103, c[0x0][0x1a0], R58 ;  /* 0x00006800672c7a25 */ /* 0x000fe200078e003a */
[----:B------:R-:W-:Y:S02]  /*2a70*/  IADD3 R59, R85, 0x200, RZ ;  /* 0x00000200553b7810 */ /* 0x000fe40007ffe0ff */
[----:B------:R-:W-:Y:S02]  /*2a80*/  @!P2 LEA R59, R106, R103, 0x8 ;  /* 0x000000676a3ba211 */ /* 0x000fe400078e40ff */
[----:B------:R-:W-:Y:S02]  /*2a90*/  IADD3 R45, R45, R61, RZ ;  /* 0x0000003d2d2d7210 */ /* 0x000fe40007ffe0ff */
[----:B------:R-:W-:Y:S01]  /*2aa0*/  SHF.L.U32 R111, R59, 0x3, RZ ;  /* 0x000000033b6f7819 */ /* 0x000fe200000006ff */
[----:B------:R-:W-:Y:S01]  /*2ab0*/  BSSY B0, `(.L_x_12430) ;  /* 0x00000aa000007945 */ /* 0x000fe20003800000 */
[----:B--2---:R-:W-:Y:S02]  /*2ac0*/  FMUL.FTZ R47, R56, 1.4426950216293334961 ;  /* 0x3fb8aa3b382f7820 */ /* 0x004fe40000410000 */
[----:B------:R-:W-:-:S02]  /*2ad0*/  FMUL.FTZ R46, R57, R69 ;  /* 0x00000045392e7220 */ /* 0x000fc40000410000 */
[----:B------:R-:W-:Y:S02]  /*2ae0*/  FMUL.FTZ R60, R47, R69 ;  /* 0x000000452f3c7220 */ /* 0x000fe40000410000 */
[----:B------:R-:W-:Y:S01]  /*2af0*/  FMUL.RZ R64, R46, 0.15915493667125701904 ;  /* 0x3e22f9832e407820 */ /* 0x000fe2000040c000 */
[----:B------:R-:W-:Y:S01]  /*2b00*/  LOP3.LUT R46, R85, 0x1f, RZ, 0xc0, !PT ;  /* 0x0000001f552e7812 */ /* 0x000fe200078ec0ff */
[----:B------:R0:W-:Y:S03]  /*2b10*/  MUFU.EX2 R63, R60 ;  /* 0x0000003c003f7308 */ /* 0x0001e60000000800 */
[----:B------:R-:W-:-:S04]  /*2b20*/  ISETP.NE.AND P0, PT, R46, RZ, PT ;  /* 0x000000ff2e00720c */ /* 0x000fc80003f05270 */
[----:B------:R-:W-:Y:S01]  /*2b30*/  ISETP.LT.OR P1, PT, R72, 0x2, P0 ;  /* 0x000000024800780c */ /* 0x000fe20000721670 */
[----:B------:R-:W1:Y:S01]  /*2b40*/  MUFU.COS R62, R64 ;  /* 0x00000040003e7308 */ /* 0x000e620000000000 */
[----:B0-----:R-:W-:-:S04]  /*2b50*/  LEA R60, P3, R44, c[0x0][0x228], 0x3 ;  /* 0x00008a002c3c7a11 */ /* 0x001fc800078618ff */
[----:B------:R-:W-:-:S03]  /*2b60*/  LEA.HI.X R61, R44, c[0x0][0x22c], R45, 0x3, P3 ;  /* 0x00008b002c3d7a11 */ /* 0x000fc600018f1c2d */
[----:B------:R0:W2:Y:S01]  /*2b70*/  MUFU.SIN R58, R64 ;  /* 0x00000040003a7308 */ /* 0x0000a20000000400 */
[----:B---3--:R-:W-:Y:S03]  /*2b80*/  STS.128 [R84.X16], R36 ;  /* 0x0000002454007388 */ /* 0x008fe6000000cc00 */
[----:B------:R-:W-:Y:S01]  /*2b90*/  @!P1 IADD3 R44, R72, -0x2, RZ ;  /* 0xfffffffe482c9810 */ /* 0x000fe20007ffe0ff */
[----:B----4-:R-:W-:Y:S01]  /*2ba0*/  STS.128 [R84.X16+0x200], R32 ;  /* 0x0002002054007388 */ /* 0x010fe2000000cc00 */
[----:B-1----:R-:W-:Y:S01]  /*2bb0*/  FMUL.FTZ R62, R63, R62 ;  /* 0x0000003e3f3e7220 */ /* 0x002fe20000410000 */
[----:B0-----:R-:W-:Y:S02]  /*2bc0*/  SHF.L.U32 R64, R84, 0x6, RZ ;  /* 0x0000000654407819 */ /* 0x001fe400000006ff */
[----:B------:R-:W-:Y:S01]  /*2bd0*/  STS.128 [R84.X16+0x400], R28 ;  /* 0x0004001c54007388 */ /* 0x000fe2000000cc00 */
[----:B------:R-:W-:-:S02]  /*2be0*/  @!P1 IMAD R65, R44, c[0x0][0x16c], R103 ;  /* 0x00005b002c419a24 */ /* 0x000fc400078e0267 */
[----:B------:R-:W-:Y:S01]  /*2bf0*/  CS2R R44, SRZ ;  /* 0x00000000002c7805 */ /* 0x000fe2000001ff00 */
[----:B------:R-:W-:Y:S01]  /*2c00*/  STS.128 [R84.X16+0x600], R40 ;  /* 0x0006002854007388 */ /* 0x000fe2000000cc00 */
[----:B--2---:R-:W-:-:S03]  /*2c10*/  FMUL.FTZ R63, R63, R58 ;  /* 0x0000003a3f3f7220 */ /* 0x004fc60000410000 */
[----:B------:R-:W5:Y:S01]  /*2c20*/  LDG.E.64 R60, [R60.64] ;  /* 0x000000063c3c7981 */ /* 0x000f62000c1e1b00 */
[----:B------:R-:W-:-:S06]  /*2c30*/  NOP ;  /* 0x0000000000007918 */ /* 0x000fcc0000000000 */
[----:B------:R-:W0:Y:S01]  /*2c40*/  LDS.128 R28, [R64] ;  /* 0x00000000401c7984 */ /* 0x000e220000000c00 */
[----:B------:R-:W-:-:S03]  /*2c50*/  @!P1 IMAD.WIDE R58, R65, 0x10, R54 ;  /* 0x00000010413a9825 */ /* 0x000fc600078e0236 */
        /* <DEDUP_REMOVED lines=8> */
[----:B------:R-:W-:Y:S01]  /*2ce0*/  MUFU.SIN R108, R112 ;  /* 0x00000070006c7308 */ /* 0x000fe20000000400 */
[----:B------:R-:W-:-:S07]  /*2cf0*/  FMUL.FTZ R109, R57, R67 ;  /* 0x00000043396d7220 */ /* 0x000fce0000410000 */
[----:B------:R-:W0:Y:S01]  /*2d00*/  MUFU.EX2 R65, R65 ;  /* 0x0000004100417308 */ /* 0x000e220000000800 */
[----:B------:R-:W-:Y:S02]  /*2d10*/  FMUL.RZ R114, R109, 0.15915493667125701904 ;  /* 0x3e22f9836d727820 */ /* 0x000fe4000040c000 */
[----:B------:R-:W-:Y:S01]  /*2d20*/  FMUL.FTZ R109, R57, R73 ;  /* 0x00000049396d7220 */ /* 0x000fe20000410000 */
[----:B------:R0:W5:Y:S04]  /*2d30*/  @!P1 LDG.E.64 R44, [R58.64+0x8] ;  /* 0x000008063a2c9981 */ /* 0x000168000c1e1b00 */
[----:B------:R-:W1:Y:S01]  /*2d40*/  MUFU.COS R110, R112 ;  /* 0x00000070006e7308 */ /* 0x000e620000000000 */
[----:B------:R-:W-:Y:S02]  /*2d50*/  FMUL.RZ R121, R109, 0.15915493667125701904 ;  /* 0x3e22f9836d797820 */ /* 0x000fe4000040c000 */
[----:B0-----:R-:W-:-:S05]  /*2d60*/  FMUL.FTZ R58, R47, R67 ;  /* 0x000000432f3a7220 */ /* 0x001fca0000410000 */
[----:B----4-:R-:W-:Y:S01]  /*2d70*/  MUFU.SIN R111, R114 ;  /* 0x00000072006f7308 */ /* 0x010fe20000000400 */
[C---:B------:R-:W-:Y:S02]  /*2d80*/  FMUL.FTZ R59, R57.reuse, R0 ;  /* 0x00000000393b7220 */ /* 0x040fe40000410000 */
[----:B------:R-:W-:Y:S02]  /*2d90*/  FMUL.FTZ R117, R57, R70 ;  /* 0x0000004639757220 */ /* 0x000fe40000410000 */
[----:B------:R-:W-:-:S03]  /*2da0*/  FMUL.FTZ R109, R47, R73 ;  /* 0x000000492f6d7220 */ /* 0x000fc60000410000 */
[----:B------:R-:W0:Y:S01]  /*2db0*/  MUFU.EX2 R58, R58 ;  /* 0x0000003a003a7308 */ /* 0x000e220000000800 */
[----:B------:R-:W-:Y:S02]  /*2dc0*/  FMUL.FTZ R108, R65, R108 ;  /* 0x0000006c416c7220 */ /* 0x000fe40000410000 */
[----:B------:R-:W-:Y:S02]  /*2dd0*/  FMUL.RZ R118, R59, 0.15915493667125701904 ;  /* 0x3e22f9833b767820 */ /* 0x000fe4000040c000 */
[----:B------:R-:W-:-:S03]  /*2de0*/  FMUL.RZ R122, R117, 0.15915493667125701904 ;  /* 0x3e22f983757a7820 */ /* 0x000fc6000040c000 */
[----:B------:R-:W4:Y:S01]  /*2df0*/  MUFU.COS R113, R114 ;  /* 0x0000007200717308 */ /* 0x000f220000000000 */
[C---:B------:R-:W-:Y:S02]  /*2e00*/  FMUL.FTZ R59, R47.reuse, R0 ;  /* 0x000000002f3b7220 */ /* 0x040fe40000410000 */
[C---:B------:R-:W-:Y:S02]  /*2e10*/  FMUL.FTZ R117, R47.reuse, R70 ;  /* 0x000000462f757220 */ /* 0x040fe40000410000 */
[----:B------:R-:W-:-:S03]  /*2e20*/  FMUL.FTZ R119, R47, R71 ;  /* 0x000000472f777220 */ /* 0x000fc60000410000 */
[----:B------:R-:W-:Y:S01]  /*2e30*/  MUFU.SIN R116, R121 ;  /* 0x0000007900747308 */ /* 0x000fe20000000400 */
[----:B------:R-:W-:Y:S02]  /*2e40*/  FMUL.FTZ R123, R47, R68 ;  /* 0x000000442f7b7220 */ /* 0x000fe40000410000 */
[----:B------:R-:W-:-:S05]  /*2e50*/  FMUL.FTZ R47, R57, R71 ;  /* 0x00000047392f7220 */ /* 0x000fca0000410000 */
[----:B------:R0:W-:Y:S01]  /*2e60*/  MUFU.COS R114, R121 ;  /* 0x0000007900727308 */ /* 0x0001e20000000000 */
[----:B------:R-:W-:-:S07]  /*2e70*/  FMUL.RZ R127, R47, 0.15915493667125701904 ;  /* 0x3e22f9832f7f7820 */ /* 0x000fce000040c000 */
[----:B------:R1:W-:Y:S01]  /*2e80*/  MUFU.EX2 R115, R109 ;  /* 0x0000006d00737308 */ /* 0x0003e20000000800 */
[----:B0-----:R-:W-:-:S04]  /*2e90*/  FMUL.FTZ R121, R24, R69 ;  /* 0x0000004518797220 */ /* 0x001fc80000410000 */
[----:B------:R-:W-:Y:S02]  /*2ea0*/  FMUL.FTZ R124, R108, R121 ;  /* 0x000000796c7c7220 */ /* 0x000fe40000410000 */
[----:B-1----:R-:W-:Y:S02]  /*2eb0*/  FMUL.FTZ R109, R65, R110 ;  /* 0x0000006e416d7220 */ /* 0x002fe40000410000 */
[----:B------:R-:W-:Y:S01]  /*2ec0*/  FMUL.FTZ R110, RZ, R108 ;  /* 0x0000006cff6e7220 */ /* 0x000fe20000410000 */
[----:B------:R-:W-:Y:S01]  /*2ed0*/  MUFU.SIN R112, R118 ;  /* 0x0000007600707308 */ /* 0x000fe20000000400 */
[----:B------:R-:W-:Y:S02]  /*2ee0*/  FFMA.FTZ R124, RZ, R109, R124 ;  /* 0x0000006dff7c7223 */ /* 0x000fe4000001007c */
[----:B------:R-:W-:-:S05]  /*2ef0*/  FFMA.FTZ R47, R109, R121, -R110 ;  /* 0x000000796d2f7223 */ /* 0x000fca000001086e */
[----:B------:R-:W-:Y:S01]  /*2f00*/  MUFU.COS R64, R118 ;  /* 0x0000007600407308 */ /* 0x000fe20000000000 */
[----:B------:R-:W-:-:S07]  /*2f10*/  FMUL.FTZ R111, R58, R111 ;  /* 0x0000006f3a6f7220 */ /* 0x000fce0000410000 */
[----:B------:R-:W-:Y:S01]  /*2f20*/  MUFU.SIN R118, R122 ;  /* 0x0000007a00767308 */ /* 0x000fe20000000400 */
[----:B------:R-:W-:-:S07]  /*2f30*/  FADD.FTZ R124, RZ, R124 ;  /* 0x0000007cff7c7221 */ /* 0x000fce0000010000 */
[----:B------:R0:W-:Y:S08]  /*2f40*/  MUFU.COS R120, R122 ;  /* 0x0000007a00787308 */ /* 0x0001f00000000000 */
[----:B------:R-:W1:Y:S01]  /*2f50*/  MUFU.EX2 R59, R59 ;  /* 0x0000003b003b7308 */ /* 0x000e620000000800 */
[----:B0-----:R-:W-:-:S04]  /*2f60*/  FMUL.FTZ R122, R25, R66 ;  /* 0x00000042197a7220 */ /* 0x001fc80000410000 */
[----:B------:R-:W-:Y:S02]  /*2f70*/  FADD.FTZ R65, R122, R47 ;  /* 0x0000002f7a417221 */ /* 0x000fe40000010000 */
[----:B----4-:R-:W-:Y:S02]  /*2f80*/  FMUL.FTZ R110, R58, R113 ;  /* 0x000000713a6e7220 */ /* 0x010fe40000410000 */
[C---:B------:R-:W-:Y:S02]  /*2f90*/  FMUL.FTZ R125, R111.reuse, R65 ;  /* 0x000000416f7d7220 */ /* 0x040fe40000410000 */
[----:B------:R-:W-:Y:S02]  /*2fa0*/  FMUL.FTZ R113, R111, R124 ;  /* 0x0000007c6f717220 */ /* 0x000fe40000410000 */
[----:B------:R-:W-:Y:S02]  /*2fb0*/  FMUL.FTZ R47, R57, R68 ;  /* 0x00000044392f7220 */ /* 0x000fe40000410000 */
[----:B------:R-:W-:-:S02]  /*2fc0*/  FFMA.FTZ R125, R110, R124, R125 ;  /* 0x0000007c6e7d7223 */ /* 0x000fc4000001007d */
[----:B------:R-:W-:Y:S02]  /*2fd0*/  FFMA.FTZ R65, R110, R65, -R113 ;  /* 0x000000416e417223 */ /* 0x000fe40000010871 */
[----:B------:R-:W-:Y:S02]  /*2fe0*/  FMUL.FTZ R124, R26, R67 ;  /* 0x000000431a7c7220 */ /* 0x000fe40000410000 */
[----:B------:R-:W-:Y:S01]  /*2ff0*/  FMUL.RZ R129, R47, 0.15915493667125701904 ;  /* 0x3e22f9832f817820 */ /* 0x000fe2000040c000 */
[----:B------:R-:W0:Y:S01]  /*3000*/  MUFU.EX2 R117, R117 ;  /* 0x0000007500757308 */ /* 0x000e220000000800 */
[----:B-1----:R-:W-:Y:S02]  /*3010*/  FMUL.FTZ R112, R59, R112 ;  /* 0x000000703b707220 */ /* 0x002fe40000410000 */
[----:B------:R-:W-:Y:S02]  /*3020*/  FADD.FTZ R47, RZ, R125 ;  /* 0x0000007dff2f7221 */ /* 0x000fe40000010000 */
[----:B------:R-:W-:-:S02]  /*3030*/  FADD.FTZ R65, R124, R65 ;  /* 0x000000417c417221 */ /* 0x000fc40000010000 */
[----:B------:R-:W-:Y:S01]  /*3040*/  FMUL.FTZ R113, R59, R64 ;  /* 0x000000403b717220 */ /* 0x000fe20000410000 */
[----:B------:R-:W-:Y:S01]  /*3050*/  MUFU.EX2 R119, R119 ;  /* 0x0000007700777308 */ /* 0x000fe20000000800 */
[C---:B------:R-:W-:Y:S02]  /*3060*/  FMUL.FTZ R130, R112.reuse, R47 ;  /* 0x0000002f70827220 */ /* 0x040fe40000410000 */
[----:B------:R-:W-:-:S05]  /*3070*/  FMUL.FTZ R132, R112, R65 ;  /* 0x0000004170847220 */ /* 0x000fca0000410000 */
[----:B------:R-:W1:Y:S01]  /*3080*/  MUFU.COS R58, R127 ;  /* 0x0000007f003a7308 */ /* 0x000e620000000000 */
[----:B------:R-:W-:Y:S02]  /*3090*/  FFMA.FTZ R130, R113, R65, -R130 ;  /* 0x0000004171827223 */ /* 0x000fe40000010882 */
[----:B------:R-:W-:-:S05]  /*30a0*/  FMUL.FTZ R125, R27, R0 ;  /* 0x000000001b7d7220 */ /* 0x000fca0000410000 */
[----:B------:R-:W4:Y:S01]  /*30b0*/  MUFU.SIN R126, R127 ;  /* 0x0000007f007e7308 */ /* 0x000f220000000400 */
[----:B------:R-:W-:Y:S02]  /*30c0*/  FFMA.FTZ R132, R113, R47, R132 ;  /* 0x0000002f71847223 */ /* 0x000fe40000010084 */
[C---:B------:R-:W-:Y:S02]  /*30d0*/  FMUL.FTZ R114, R115.reuse, R114 ;  /* 0x0000007273727220 */ /* 0x040fe40000410000 */
[----:B------:R-:W-:Y:S02]  /*30e0*/  FMUL.FTZ R115, R115, R116 ;  /* 0x0000007473737220 */ /* 0x000fe40000410000 */
[----:B------:R-:W-:Y:S01]  /*30f0*/  FADD.FTZ R130, R125, R130 ;  /* 0x000000827d827221 */ /* 0x000fe20000010000 */
[----:B------:R-:W-:Y:S01]  /*3100*/  MUFU.EX2 R123, R123 ;  /* 0x0000007b007b7308 */ /* 0x000fe20000000800 */
[----:B------:R-:W-:Y:S02]  /*3110*/  FADD.FTZ R132, RZ, R132 ;  /* 0x00000084ff847221 */ /* 0x000fe40000010000 */
[----:B------:R-:W-:-:S05]  /*3120*/  FMUL.FTZ R59, R115, R130 ;  /* 0x00000082733b7220 */ /* 0x000fca0000410000 */
[----:B------:R-:W2:Y:S01]  /*3130*/  MUFU.COS R64, R129 ;  /* 0x0000008100407308 */ /* 0x000ea20000000000 */
[----:B0-----:R-:W-:Y:S02]  /*3140*/  FMUL.FTZ R116, R117, R120 ;  /* 0x0000007875747220 */ /* 0x001fe40000410000 */
[----:B------:R-:W-:Y:S02]  /*3150*/  FMUL.FTZ R47, R115, R132 ;  /* 0x00000084732f7220 */ /* 0x000fe40000410000 */
[----:B------:R-:W-:Y:S02]  /*3160*/  FMUL.FTZ R117, R117, R118 ;  /* 0x0000007675757220 */ /* 0x000fe40000410000 */
[C---:B-1----:R-:W-:Y:S02]  /*3170*/  FMUL.FTZ R118, R119.reuse, R58 ;  /* 0x0000003a77767220 */ /* 0x042fe40000410000 */
[----:B----4-:R-:W-:Y:S02]  /*3180*/  FMUL.FTZ R119, R119, R126 ;  /* 0x0000007e77777220 */ /* 0x010fe40000410000 */
[----:B------:R-:W-:-:S02]  /*3190*/  FFMA.FTZ R132, R114, R132, R59 ;  /* 0x0000008472847223 */ /* 0x000fc4000001003b */
[----:B------:R-:W-:Y:S02]  /*31a0*/  FFMA.FTZ R59, R114, R130, -R47 ;  /* 0x00000082723b7223 */ /* 0x000fe4000001082f */
[----:B------:R-:W-:Y:S01]  /*31b0*/  FMUL.FTZ R126, R20, R73 ;  /* 0x00000049147e7220 */ /* 0x000fe20000410000 */
[----:B------:R-:W0:Y:S01]  /*31c0*/  MUFU.SIN R128, R129 ;  /* 0x0000008100807308 */ /* 0x000e220000000400 */
[----:B------:R-:W-:Y:S02]  /*31d0*/  FADD.FTZ R132, RZ, R132 ;  /* 0x00000084ff847221 */ /* 0x000fe40000010000 */
[-C--:B------:R-:W-:Y:S02]  /*31e0*/  FMUL.FTZ R47, R63, R108.reuse ;  /* 0x0000006c3f2f7220 */ /* 0x080fe40000410000 */
[----:B------:R-:W-:Y:S02]  /*31f0*/  FMUL.FTZ R58, R62, R108 ;  /* 0x0000006c3e3a7220 */ /* 0x000fe40000410000 */
[----:B------:R-:W-:-:S02]  /*3200*/  FADD.FTZ R59, R126, R59 ;  /* 0x0000003b7e3b7221 */ /* 0x000fc40000010000 */
[----:B--2---:R-:W-:Y:S02]  /*3210*/  FMUL.FTZ R120, R123, R64 ;  /* 0x000000407b787220 */ /* 0x004fe40000410000 */
[----:B------:R-:W-:Y:S02]  /*3220*/  FMUL.FTZ R64, R117, R132 ;  /* 0x0000008475407220 */ /* 0x000fe40000410000 */
[-C--:B------:R-:W-:Y:S02]  /*3230*/  FFMA.FTZ R47, R62, R109.reuse, -R47 ;  /* 0x0000006d3e2f7223 */ /* 0x080fe4000001082f */
[----:B------:R-:W-:Y:S02]  /*3240*/  FFMA.FTZ R58, R63, R109, R58 ;  /* 0x0000006d3f3a7223 */ /* 0x000fe4000001003a */
[-C--:B------:R-:W-:Y:S02]  /*3250*/  FMUL.FTZ R127, R117, R59.reuse ;  /* 0x0000003b757f7220 */ /* 0x080fe40000410000 */
        /* <DEDUP_REMOVED lines=9> */
[----:B0-----:R-:W-:Y:S02]  /*32f0*/  FMUL.FTZ R123, R123, R128 ;  /* 0x000000807b7b7220 */ /* 0x001fe40000410000 */
[----:B------:R-:W-:Y:S02]  /*3300*/  FMUL.FTZ R58, R112, R65 ;  /* 0x00000041703a7220 */ /* 0x000fe40000410000 */
[C---:B------:R-:W-:Y:S02]  /*3310*/  FMUL.FTZ R128, R119.reuse, R132 ;  /* 0x0000008477807220 */ /* 0x040fe40000410000 */
[----:B------:R-:W-:-:S02]  /*3320*/  FMUL.FTZ R129, R119, R47 ;  /* 0x0000002f77817220 */ /* 0x000fc40000410000 */
[-C--:B------:R-:W-:Y:S02]  /*3330*/  FMUL.FTZ R64, R112, R59.reuse ;  /* 0x0000003b70407220 */ /* 0x080fe40000410000 */
[C---:B------:R-:W-:Y:S02]  /*3340*/  FFMA.FTZ R58, R113.reuse, R59, -R58 ;  /* 0x0000003b713a7223 */ /* 0x040fe4000001083a */
[C---:B------:R-:W-:Y:S02]  /*3350*/  FFMA.FTZ R47, R118.reuse, R47, -R128 ;  /* 0x0000002f762f7223 */ /* 0x040fe40000010880 */
[----:B------:R-:W-:Y:S02]  /*3360*/  FFMA.FTZ R129, R118, R132, R129 ;  /* 0x0000008476817223 */ /* 0x000fe40000010081 */
[----:B------:R-:W-:Y:S02]  /*3370*/  FMUL.FTZ R128, R22, R71 ;  /* 0x0000004716807220 */ /* 0x000fe40000410000 */
        /* <DEDUP_REMOVED lines=20> */
[----:B---3--:R-:W-:-:S13]  /*34c0*/  ISETP.NE.AND P3, PT, R72, c[0x0][0x174], PT ;  /* 0x00005d0048007a0c */ /* 0x008fda0003f65270 */
[----:B-1----:R-:W-:-:S04]  /*34d0*/  @P3 IADD3 R59, -R77, c[0x0][0x174], RZ ;  /* 0x00005d004d3b3a10 */ /* 0x002fc80007ffe1ff */
[----:B------:R-:W-:-:S04]  /*34e0*/  @P3 LEA.HI R58, R59, R59, RZ, 0x1 ;  /* 0x0000003b3b3a3211 */ /* 0x000fc800078f08ff */
[----:B------:R-:W-:-:S04]  /*34f0*/  @P3 LOP3.LUT R58, R58, 0xfffffe, RZ, 0xc0, !PT ;  /* 0x00fffffe3a3a3812 */ /* 0x000fc800078ec0ff */
[----:B------:R-:W-:Y:S01]  /*3500*/  @P3 IADD3 R64, -R58, R59, RZ ;  /* 0x0000003b3a403210 */ /* 0x000fe20007ffe1ff */
[----:B------:R-:W-:Y:S01]  /*3510*/  HFMA2.MMA R59, -RZ, RZ, 0, 0 ;  /* 0x00000000ff3b7435 */ /* 0x000fe200000001ff */
[----:B------:R-:W-:Y:S02]  /*3520*/  MOV R58, 0x3f800000 ;  /* 0x3f800000003a7802 */ /* 0x000fe40000000f00 */
[----:B------:R-:W-:-:S07]  /*3530*/  @P3 LEA R64, R64, R103, 0x8 ;  /* 0x0000006740403211 */ /* 0x000fce00078e40ff */
[----:B------:R1:W2:Y:S02]  /*3540*/  @P3 LDS.64 R58, [R64.X8+0x14d0] ;  /* 0x0014d000403a3984 */ /* 0x0002a40000008a00 */
.L_x_12431:
[----:B---3--:R-:W-:Y:S05]  /*3550*/  BSYNC B0 ;  /* 0x0000000000007941 */ /* 0x008fea0003800000 */
.L_x_12430:
        /* <DEDUP_REMOVED lines=9> */
[----:B-----5:R-:W-:Y:S01]  /*35f0*/  SHFL.IDX PT, R154, R44, RZ, 0x1f ;  /* 0x00001fff2c9a7589 */ /* 0x020fe200000e0000 */
[-C--:B------:R-:W-:Y:S01]  /*3600*/  FMUL.FTZ R139, R123, R64.reuse ;  /* 0x000000407b8b7220 */ /* 0x080fe20000410000 */
[----:B------:R-:W-:Y:S01]  /*3610*/  SHF.R.U32.HI R140, RZ, 0x1, R138 ;  /* 0x00000001ff8c7819 */ /* 0x000fe2000001168a */
[----:B------:R-:W-:Y:S01]  /*3620*/  IMAD R137, R157, c[0x0][0x2c0], RZ ;  /* 0x0000b0009d897a24 */ /* 0x000fe200078e02ff */
[----:B------:R-:W-:Y:S01]  /*3630*/  IADD3 R153, R77, -c[0x0][0x174], RZ ;  /* 0x80005d004d997a10 */ /* 0x000fe20007ffe0ff */
[-C--:B------:R-:W-:Y:S01]  /*3640*/  FFMA.FTZ R139, R120, R65.reuse, -R139 ;  /* 0x00000041788b7223 */ /* 0x080fe2000001088b */
[C---:B------:R-:W-:Y:S01]  /*3650*/  ISETP.NE.AND P6, PT, R46.reuse, 0x1f, PT ;  /* 0x0000001f2e00780c */ /* 0x040fe20003fc5270 */
[----:B------:R-:W-:Y:S01]  /*3660*/  FMUL.FTZ R65, R123, R65 ;  /* 0x000000417b417220 */ /* 0x000fe20000410000 */
[----:B------:R-:W-:Y:S01]  /*3670*/  ISETP.GT.U32.AND P4, PT, R46, 0x17, PT ;  /* 0x000000172e00780c */ /* 0x000fe20003f84070 */
[----:B------:R-:W-:Y:S01]  /*3680*/  IMAD R140, R140, R91, RZ ;  /* 0x0000005b8c8c7224 */ /* 0x000fe200078e02ff */
[----:B------:R-:W-:Y:S01]  /*3690*/  ISETP.GT.U32.AND P5, PT, R46, 0xf, PT ;  /* 0x0000000f2e00780c */ /* 0x000fe20003fa4070 */
[----:B------:R-:W-:Y:S01]  /*36a0*/  FFMA.FTZ R65, R120, R64, R65 ;  /* 0x0000004078417223 */ /* 0x000fe20000010041 */
[----:B------:R-:W-:Y:S01]  /*36b0*/  ISETP.GE.OR P0, PT, R72, c[0x0][0x174], P0 ;  /* 0x00005d0048007a0c */ /* 0x000fe20000706670 */
[----:B------:R-:W4:Y:S01]  /*36c0*/  SHFL.UP PT, R64, R139, 0x1, RZ ;  /* 0x042000008b407989 */ /* 0x000f2200000e00ff */
[----:B------:R-:W-:Y:S01]  /*36d0*/  IMAD R137, R86, c[0x0][0x2c4], R137 ;  /* 0x0000b10056897a24 */ /* 0x000fe200078e0289 */
[----:B------:R-:W-:Y:S01]  /*36e0*/  BSSY B0, `(.L_x_12432) ;  /* 0x0000103000007945 */ /* 0x000fe20003800000 */
[----:B---3--:R-:W-:Y:S01]  /*36f0*/  FMUL.FTZ R133, R65, R132 ;  /* 0x0000008441857220 */ /* 0x008fe20000410000 */
[----:B------:R-:W3:Y:S01]  /*3700*/  SHFL.UP PT, R130, R65, 0x1, RZ ;  /* 0x0420000041827989 */ /* 0x000ee200000e00ff */
[----:B------:R-:W-:-:S02]  /*3710*/  IMAD R153, R153, -0x200, RZ ;  /* 0xfffffe0099997824 */ /* 0x000fc400078e02ff */
[-C--:B-1----:R-:W-:Y:S02]  /*3720*/  FMUL.FTZ R131, R65, R134.reuse ;  /* 0x0000008641837220 */ /* 0x082fe40000410000 */
[C---:B------:R-:W-:Y:S02]  /*3730*/  FFMA.FTZ R134, R139.reuse, R134, R133 ;  /* 0x000000868b867223 */ /* 0x040fe40000010085 */
[----:B------:R-:W-:Y:S02]  /*3740*/  FFMA.FTZ R132, R139, R132, -R131 ;  /* 0x000000848b847223 */ /* 0x000fe40000010883 */
[----:B------:R-:W-:Y:S02]  /*3750*/  @P3 FADD.FTZ R47, R47, R134 ;  /* 0x000000862f2f3221 */ /* 0x000fe40000010000 */
[----:B------:R-:W-:Y:S02]  /*3760*/  @P3 FADD.FTZ R141, R141, R132 ;  /* 0x000000848d8d3221 */ /* 0x000fe40000010000 */
[----:B------:R-:W-:Y:S01]  /*3770*/  FADD.FTZ R158, R100, R100 ;  /* 0x00000064649e7221 */ /* 0x000fe20000010000 */
        /* <DEDUP_REMOVED lines=12> */
[C---:B------:R-:W-:Y:S02]  /*3840*/  FFMA.FTZ R130, R139.reuse, R133, -R130 ;  /* 0x000000858b827223 */ /* 0x040fe40000010882 */
[----:B------:R-:W-:-:S02]  /*3850*/  FFMA.FTZ R134, R139, R134, R131 ;  /* 0x000000868b867223 */ /* 0x000fc40000010083 */
[----:B------:R-:W-:Y:S02]  /*3860*/  @P3 FADD.FTZ R141, R141, R130 ;  /* 0x000000828d8d3221 */ /* 0x000fe40000010000 */
[----:B------:R-:W-:-:S03]  /*3870*/  @P3 FADD.FTZ R47, R47, R134 ;  /* 0x000000862f2f3221 */ /* 0x000fc60000010000 */
        /* <DEDUP_REMOVED lines=75> */
[C---:B------:R-:W-:Y:S02]  /*3d30*/  FMUL.FTZ R65, R61.reuse, R39 ;  /* 0x000000273d417220 */ /* 0x040fe40000410000 */
        /* <DEDUP_REMOVED lines=19> */
[C---:B------:R-:W-:Y:S01]  /*3e70*/  FFMA.FTZ R148, R139.reuse, R145, -R148 ;  /* 0x000000918b947223 */ /* 0x040fe20000010894 */
[----:B------:R-:W-:Y:S01]  /*3e80*/  SHFL.UP PT, R147, R147, 0x1, RZ ;  /* 0x0420000093937989 */ /* 0x000fe200000e00ff */
[----:B------:R-:W-:Y:S01]  /*3e90*/  FFMA.FTZ R146, R139, R146, R143 ;  /* 0x000000928b927223 */ /* 0x000fe2000001008f */
[----:B------:R-:W-:Y:S01]  /*3ea0*/  SHF.L.U32 R145, R104, 0x2, RZ ;  /* 0x0000000268917819 */ /* 0x000fe200000006ff */
[----:B------:R-:W-:-:S02]  /*3eb0*/  FFMA.FTZ R151, R116, R149, R151 ;  /* 0x0000009574977223 */ /* 0x000fc40000010097 */
[----:B------:R-:W-:Y:S01]  /*3ec0*/  @P3 FFMA.FTZ R139, R139, R142, -R144 ;  /* 0x0000008e8b8b3223 */ /* 0x000fe20000010890 */
[----:B------:R0:W1:Y:S01]  /*3ed0*/  SHFL.IDX PT, R149, R45, RZ, 0x1f ;  /* 0x00001fff2d957589 */ /* 0x00006200000e0000 */
[----:B------:R-:W-:Y:S02]  /*3ee0*/  @P3 FADD.FTZ R141, R141, R148 ;  /* 0x000000948d8d3221 */ /* 0x000fe40000010000 */
[-C--:B------:R-:W-:Y:S01]  /*3ef0*/  FMUL.FTZ R140, R60, R37.reuse ;  /* 0x000000253c8c7220 */ /* 0x080fe20000410000 */
[----:B------:R3:W4:Y:S01]  /*3f00*/  SHFL.UP PT, R142, R139, 0x1, RZ ;  /* 0x042000008b8e7989 */ /* 0x00072200000e00ff */
[----:B------:R-:W-:Y:S02]  /*3f10*/  FMUL.FTZ R143, R61, R37 ;  /* 0x000000253d8f7220 */ /* 0x000fe40000410000 */
[----:B------:R-:W-:Y:S01]  /*3f20*/  FADD.FTZ R144, R95, R95 ;  /* 0x0000005f5f907221 */ /* 0x000fe20000010000 */
[----:B------:R-:W2:Y:S01]  /*3f30*/  SHFL.UP PT, R141, R141, 0x1, RZ ;  /* 0x042000008d8d7989 */ /* 0x000ea200000e00ff */
[----:B0-----:R-:W-:-:S02]  /*3f40*/  FFMA.FTZ R45, R61, R36, R140 ;  /* 0x000000243d2d7223 */ /* 0x001fc4000001008c */
[----:B------:R-:W-:Y:S02]  /*3f50*/  FFMA.FTZ R143, R60, R36, -R143 ;  /* 0x000000243c8f7223 */ /* 0x000fe4000001088f */
[----:B------:R-:W-:Y:S01]  /*3f60*/  @P3 FADD.FTZ R47, R47, R146 ;  /* 0x000000922f2f3221 */ /* 0x000fe20000010000 */
[----:B------:R-:W-:Y:S01]  /*3f70*/  SHF.L.U64.HI R146, R104, 0x2, R105 ;  /* 0x0000000268927819 */ /* 0x000fe20000010269 */
[----:B------:R-:W-:Y:S01]  /*3f80*/  FMUL.FTZ R140, R144, R45 ;  /* 0x0000002d908c7220 */ /* 0x000fe20000410000 */
[----:B------:R-:W-:Y:S01]  /*3f90*/  ISETP.GT.U32.AND P3, PT, R46, 0x1b, PT ;  /* 0x0000001b2e00780c */ /* 0x000fe20003f64070 */
[----:B---3--:R-:W-:Y:S02]  /*3fa0*/  FMUL.FTZ R139, R144, R143 ;  /* 0x0000008f908b7220 */ /* 0x008fe40000410000 */
[----:B------:R-:W-:Y:S01]  /*3fb0*/  FADD.FTZ R151, -R140, R151 ;  /* 0x000000978c977221 */ /* 0x000fe20000010100 */
[----:B------:R-:W0:Y:S01]  /*3fc0*/  SHFL.UP PT, R47, R47, 0x1, RZ ;  /* 0x042000002f2f7989 */ /* 0x000e2200000e00ff */
[----:B------:R-:W-:-:S02]  /*3fd0*/  IMAD R146, R146, c[0x0][0x2d0], RZ ;  /* 0x0000b40092927a24 */ /* 0x000fc400078e02ff */
[----:B------:R-:W-:Y:S02]  /*3fe0*/  FADD.FTZ R150, R139, R150 ;  /* 0x000000968b967221 */ /* 0x000fe40000010000 */
[----:B-1----:R-:W-:Y:S02]  /*3ff0*/  FMUL.FTZ R45, R147, R149 ;  /* 0x00000095932d7220 */ /* 0x002fe40000410000 */
[----:B------:R-:W-:-:S04]  /*4000*/  IMAD.WIDE R64, R153, 0x4, R64 ;  /* 0x0000000499407825 */ /* 0x000fc800078e0240 */
[----:B------:R-:W-:Y:S02]  /*4010*/  FMUL.FTZ R143, R115, -R151 ;  /* 0x80000097738f7220 */ /* 0x000fe40000410000 */
[----:B------:R-:W-:Y:S02]  /*4020*/  IMAD R153, R145, c[0x0][0x2d4], R146 ;  /* 0x0000b50091997a24 */ /* 0x000fe400078e0292 */
[----:B------:R-:W-:Y:S02]  /*4030*/  FMUL.FTZ R44, R115, -R150 ;  /* 0x80000096732c7220 */ /* 0x000fe40000410000 */
[-C--:B------:R-:W-:Y:S02]  /*4040*/  FMUL.FTZ R147, R147, R154.reuse ;  /* 0x0000009a93937220 */ /* 0x080fe40000410000 */
[----:B----4-:R-:W-:Y:S02]  /*4050*/  FFMA.FTZ R146, R142, R154, -R45 ;  /* 0x0000009a8e927223 */ /* 0x010fe4000001082d */
[----:B------:R-:W-:-:S02]  /*4060*/  FMUL.FTZ R45, R61, R35 ;  /* 0x000000233d2d7220 */ /* 0x000fc40000410000 */
[C---:B------:R-:W-:Y:S02]  /*4070*/  FFMA.FTZ R143, R114.reuse, R150, -R143 ;  /* 0x00000096728f7223 */ /* 0x040fe4000001088f */
[----:B------:R-:W-:Y:S02]  /*4080*/  FFMA.FTZ R150, R114, R151, R44 ;  /* 0x0000009772967223 */ /* 0x000fe4000001002c */
[----:B------:R-:W-:Y:S02]  /*4090*/  FFMA.FTZ R148, R142, R149, R147 ;  /* 0x000000958e947223 */ /* 0x000fe40000010093 */
[----:B------:R-:W-:Y:S02]  /*40a0*/  FMUL.FTZ R44, R60, R35 ;  /* 0x000000233c2c7220 */ /* 0x000fe40000410000 */
[----:B------:R-:W-:Y:S02]  /*40b0*/  FADD.FTZ R147, R102, R102 ;  /* 0x0000006666937221 */ /* 0x000fe40000010000 */
[----:B------:R-:W-:-:S02]  /*40c0*/  FFMA.FTZ R142, R60, R34, -R45 ;  /* 0x000000223c8e7223 */ /* 0x000fc4000001082d */
[----:B------:R-:W-:Y:S02]  /*40d0*/  FFMA.FTZ R44, R61, R34, R44 ;  /* 0x000000223d2c7223 */ /* 0x000fe4000001002c */
[----:B------:R-:W-:Y:S02]  /*40e0*/  FMUL.FTZ R142, R147, R142 ;  /* 0x0000008e938e7220 */ /* 0x000fe40000410000 */
[----:B--2---:R-:W-:Y:S02]  /*40f0*/  @P2 FADD.FTZ R154, R141, R146 ;  /* 0x000000928d9a2221 */ /* 0x004fe40000010000 */
[----:B------:R-:W-:Y:S02]  /*4100*/  FMUL.FTZ R141, R147, R44 ;  /* 0x0000002c938d7220 */ /* 0x000fe40000410000 */
[----:B------:R-:W-:Y:S02]  /*4110*/  FADD.FTZ R143, R142, R143 ;  /* 0x0000008f8e8f7221 */ /* 0x000fe40000010000 */
[----:B------:R-:W-:-:S02]  /*4120*/  FADD.FTZ R150, -R141, R150 ;  /* 0x000000968d967221 */ /* 0x000fc40000010100 */
[C---:B------:R-:W-:Y:S02]  /*4130*/  FMUL.FTZ R45, R112.reuse, -R143 ;  /* 0x8000008f702d7220 */ /* 0x040fe40000410000 */
[-C--:B------:R-:W-:Y:S02]  /*4140*/  FMUL.FTZ R44, R112, -R150.reuse ;  /* 0x80000096702c7220 */ /* 0x080fe40000410000 */
[----:B------:R-:W-:Y:S02]  /*4150*/  FFMA.FTZ R150, R113, R150, R45 ;  /* 0x0000009671967223 */ /* 0x000fe4000001002d */
[----:B0-----:R-:W-:Y:S01]  /*4160*/  @P2 FADD.FTZ R149, R47, R148 ;  /* 0x000000942f952221 */ /* 0x001fe20000010000 */
[----:B------:R-:W-:Y:S01]  /*4170*/  ISETP.GT.U32.AND P2, PT, R46, 0x1d, PT ;  /* 0x0000001d2e00780c */ /* 0x000fe20003f44070 */
[----:B------:R-:W-:Y:S02]  /*4180*/  FMUL.FTZ R45, R61, R33 ;  /* 0x000000213d2d7220 */ /* 0x000fe40000410000 */
[----:B------:R-:W-:-:S02]  /*4190*/  FMUL.FTZ R47, R123, R59 ;  /* 0x0000003b7b2f7220 */ /* 0x000fc40000410000 */
[----:B------:R-:W-:Y:S02]  /*41a0*/  FADD.FTZ R152, R101, R101 ;  /* 0x0000006565987221 */ /* 0x000fe40000010000 */
[----:B------:R-:W-:Y:S02]  /*41b0*/  FMUL.FTZ R46, R123, -R58 ;  /* 0x8000003a7b2e7220 */ /* 0x000fe40000410000 */
[----:B------:R-:W-:Y:S02]  /*41c0*/  FFMA.FTZ R45, R60, R32, -R45 ;  /* 0x000000203c2d7223 */ /* 0x000fe4000001082d */
[----:B------:R-:W-:Y:S02]  /*41d0*/  FFMA.FTZ R47, R120, R58, -R47 ;  /* 0x0000003a782f7223 */ /* 0x000fe4000001082f */
[----:B------:R-:W-:Y:S02]  /*41e0*/  FFMA.FTZ R146, R113, R143, -R44 ;  /* 0x0000008f71927223 */ /* 0x000fe4000001082c */
[----:B------:R-:W-:-:S04]  /*41f0*/  IMAD.WIDE.U32 R64, R145, c[0x0][0x2d0], R64 ;  /* 0x0000b40091407a25 */ /* 0x000fc800078e0040 */
[----:B------:R-:W-:Y:S01]  /*4200*/  FMUL.FTZ R44, R60, R33 ;  /* 0x000000213c2c7220 */ /* 0x000fe20000410000 */
[----:B------:R-:W-:Y:S01]  /*4210*/  IADD3 R65, R65, R153, RZ ;  /* 0x0000009941417210 */ /* 0x000fe20007ffe0ff */
[----:B------:R-:W-:Y:S02]  /*4220*/  FFMA.FTZ R46, R120, -R59, R46 ;  /* 0x8000003b782e7223 */ /* 0x000fe4000001002e */
[----:B------:R-:W-:Y:S02]  /*4230*/  FMUL.FTZ R145, R152, R45 ;  /* 0x0000002d98917220 */ /* 0x000fe40000410000 */
[----:B------:R-:W-:Y:S02]  /*4240*/  FMUL.FTZ R45, R119, -R47 ;  /* 0x8000002f772d7220 */ /* 0x000fe40000410000 */
[----:B------:R-:W-:Y:S02]  /*4250*/  FFMA.FTZ R143, R61, R32, R44 ;  /* 0x000000203d8f7223 */ /* 0x000fe4000001002c */
[----:B------:R-:W-:-:S02]  /*4260*/  FMUL.FTZ R44, R119, -R46 ;  /* 0x8000002e772c7220 */ /* 0x000fc40000410000 */
[----:B------:R-:W-:Y:S02]  /*4270*/  FFMA.FTZ R45, R118, R46, R45 ;  /* 0x0000002e762d7223 */ /* 0x000fe4000001002d */
[----:B------:R-:W-:Y:S02]  /*4280*/  FMUL.FTZ R143, R152, R143 ;  /* 0x0000008f988f7220 */ /* 0x000fe40000410000 */
[----:B------:R-:W-:Y:S02]  /*4290*/  FADD.FTZ R146, R145, R146 ;  /* 0x0000009291927221 */ /* 0x000fe40000010000 */
[----:B------:R-:W-:Y:S02]  /*42a0*/  FFMA.FTZ R44, R118, R47, -R44 ;  /* 0x0000002f762c7223 */ /* 0x000fe4000001082c */
[----:B------:R-:W-:Y:S02]  /*42b0*/  FMUL.FTZ R47, R117, -R45 ;  /* 0x8000002d752f7220 */ /* 0x000fe40000410000 */
[----:B------:R-:W-:-:S02]  /*42c0*/  FADD.FTZ R150, -R143, R150 ;  /* 0x000000968f967221 */ /* 0x000fc40000010100 */
[----:B------:R-:W-:Y:S02]  /*42d0*/  FMUL.FTZ R153, R111, -R146 ;  /* 0x800000926f997220 */ /* 0x000fe40000410000 */
[-C--:B------:R-:W-:Y:S02]  /*42e0*/  FMUL.FTZ R46, R117, -R44.reuse ;  /* 0x8000002c752e7220 */ /* 0x080fe40000410000 */
[----:B------:R-:W-:Y:S01]  /*42f0*/  FFMA.FTZ R148, R116, R44, -R47 ;  /* 0x0000002c74947223 */ /* 0x000fe2000001082f */
[----:B------:R-:W-:Y:S01]  /*4300*/  MOV R44, 0x3f800000 ;  /* 0x3f800000002c7802 */ /* 0x000fe20000000f00 */
[-C--:B------:R-:W-:Y:S02]  /*4310*/  FMUL.FTZ R151, R111, -R150.reuse ;  /* 0x800000966f977220 */ /* 0x080fe40000410000 */
[----:B------:R-:W-:Y:S02]  /*4320*/  FFMA.FTZ R161, R110, R150, R153 ;  /* 0x000000966ea17223 */ /* 0x000fe40000010099 */
[----:B------:R-:W-:Y:S01]  /*4330*/  FFMA.FTZ R47, R116, R45, R46 ;  /* 0x0000002d742f7223 */ /* 0x000fe2000001002e */
[----:B------:R-:W-:Y:S01]  /*4340*/  HFMA2.MMA R45, -RZ, RZ, 0, 0 ;  /* 0x00000000ff2d7435 */ /* 0x000fe200000001ff */
[----:B------:R-:W-:-:S02]  /*4350*/  FMUL.FTZ R150, R115, -R148 ;  /* 0x8000009473967220 */ /* 0x000fc40000410000 */
[----:B------:R-:W-:Y:S02]  /*4360*/  FFMA.FTZ R159, R110, R146, -R151 ;  /* 0x000000926e9f7223 */ /* 0x000fe40000010897 */
[----:B------:R-:W-:Y:S02]  /*4370*/  FMUL.FTZ R146, R60, R31 ;  /* 0x0000001f3c927220 */ /* 0x000fe40000410000 */
[-C--:B------:R-:W-:Y:S02]  /*4380*/  FFMA.FTZ R150, R114, R47.reuse, R150 ;  /* 0x0000002f72967223 */ /* 0x080fe40000010096 */
[----:B------:R-:W-:Y:S02]  /*4390*/  FMUL.FTZ R155, R115, -R47 ;  /* 0x8000002f739b7220 */ /* 0x000fe40000410000 */
[----:B------:R-:W-:Y:S01]  /*43a0*/  CS2R R46, SRZ ;  /* 0x00000000002e7805 */ /* 0x000fe2000001ff00 */
[C---:B------:R-:W-:Y:S02]  /*43b0*/  FFMA.FTZ R153, R61.reuse, R30, R146 ;  /* 0x0000001e3d997223 */ /* 0x040fe40000010092 */
[----:B------:R-:W-:-:S02]  /*43c0*/  FMUL.FTZ R151, R61, R31 ;  /* 0x0000001f3d977220 */ /* 0x000fc40000410000 */
[----:B------:R-:W-:Y:S01]  /*43d0*/  FFMA.FTZ R155, R114, R148, -R155 ;  /* 0x00000094729b7223 */ /* 0x000fe2000001089b */
[----:B------:R0:W1:Y:S01]  /*43e0*/  @!P0 LDS.128 R44, [R103.X16+0x25d0] ;  /* 0x0025d000672c8984 */ /* 0x000062000000cc00 */
[----:B------:R-:W-:Y:S02]  /*43f0*/  FMUL.FTZ R148, R112, -R150 ;  /* 0x8000009670947220 */ /* 0x000fe40000410000 */
[----:B------:R-:W-:Y:S02]  /*4400*/  FMUL.FTZ R146, R158, R153 ;  /* 0x000000999e927220 */ /* 0x000fe40000410000 */
[----:B------:R-:W-:Y:S02]  /*4410*/  FFMA.FTZ R151, R60, R30, -R151 ;  /* 0x0000001e3c977223 */ /* 0x000fe40000010897 */
[-C--:B------:R-:W-:Y:S02]  /*4420*/  FMUL.FTZ R153, R112, -R155.reuse ;  /* 0x8000009b70997220 */ /* 0x080fe40000410000 */
[----:B------:R-:W-:-:S02]  /*4430*/  FFMA.FTZ R155, R113, R155, -R148 ;  /* 0x0000009b719b7223 */ /* 0x000fc40000010894 */
[----:B------:R-:W-:Y:S02]  /*4440*/  FMUL.FTZ R148, R158, R151 ;  /* 0x000000979e947220 */ /* 0x000fe40000410000 */
[----:B------:R-:W-:Y:S02]  /*4450*/  FFMA.FTZ R153, R113, R150, R153 ;  /* 0x0000009671997223 */ /* 0x000fe40000010099 */
[C---:B------:R-:W-:Y:S02]  /*4460*/  FMUL.FTZ R151, R111.reuse, -R155 ;  /* 0x8000009b6f977220 */ /* 0x040fe40000410000 */
[----:B------:R-:W-:Y:S02]  /*4470*/  FADD.FTZ R159, R148, R159 ;  /* 0x0000009f949f7221 */ /* 0x000fe40000010000 */
[----:B------:R-:W-:Y:S02]  /*4480*/  FADD.FTZ R161, -R146, R161 ;  /* 0x000000a192a17221 */ /* 0x000fe40000010100 */
[----:B------:R-:W-:-:S02]  /*4490*/  FMUL.FTZ R150, R111, -R153 ;  /* 0x800000996f967220 */ /* 0x000fc40000410000 */
[----:B------:R-:W-:Y:S02]  /*44a0*/  FFMA.FTZ R156, R110, R153, R151 ;  /* 0x000000996e9c7223 */ /* 0x000fe40000010097 */
[C---:B------:R-:W-:Y:S02]  /*44b0*/  FMUL.FTZ R162, R108.reuse, -R159 ;  /* 0x8000009f6ca27220 */ /* 0x040fe40000410000 */
[----:B------:R-:W-:Y:S02]  /*44c0*/  FMUL.FTZ R160, R108, -R161 ;  /* 0x800000a16ca07220 */ /* 0x000fe40000410000 */
[----:B------:R-:W-:Y:S02]  /*44d0*/  FFMA.FTZ R150, R110, R155, -R150 ;  /* 0x0000009b6e967223 */ /* 0x000fe40000010896 */
[----:B------:R-:W-:Y:S02]  /*44e0*/  FMUL.FTZ R153, R108, -R156 ;  /* 0x8000009c6c997220 */ /* 0x000fe40000410000 */
[----:B------:R-:W-:-:S02]  /*44f0*/  FMUL.FTZ R151, R61, R29 ;  /* 0x0000001d3d977220 */ /* 0x000fc40000410000 */
[----:B------:R-:W-:Y:S02]  /*4500*/  FMUL.FTZ R155, R60, R29 ;  /* 0x0000001d3c9b7220 */ /* 0x000fe40000410000 */
[C---:B------:R-:W-:Y:S02]  /*4510*/  FFMA.FTZ R162, R109.reuse, R161, R162 ;  /* 0x000000a16da27223 */ /* 0x040fe400000100a2 */
[C---:B------:R-:W-:Y:S02]  /*4520*/  FFMA.FTZ R163, R109.reuse, R159, -R160 ;  /* 0x0000009f6da37223 */ /* 0x040fe400000108a0 */
[-C--:B------:R-:W-:Y:S02]  /*4530*/  FFMA.FTZ R153, R109, R150.reuse, -R153 ;  /* 0x000000966d997223 */ /* 0x080fe40000010899 */
[----:B------:R-:W-:Y:S02]  /*4540*/  FMUL.FTZ R161, R108, -R150 ;  /* 0x800000966ca17220 */ /* 0x000fe40000410000 */
[----:B------:R-:W-:-:S02]  /*4550*/  FADD.FTZ R159, R99, R99 ;  /* 0x00000063639f7221 */ /* 0x000fc40000010000 */
[-C--:B------:R-:W-:Y:S02]  /*4560*/  FFMA.FTZ R150, R60, R28.reuse, -R151 ;  /* 0x0000001c3c967223 */ /* 0x080fe40000010897 */
[----:B------:R-:W-:Y:S02]  /*4570*/  FFMA.FTZ R160, R61, R28, R155 ;  /* 0x0000001c3da07223 */ /* 0x000fe4000001009b */
[----:B------:R-:W-:Y:S02]  /*4580*/  FMUL.FTZ R155, R63, R149 ;  /* 0x000000953f9b7220 */ /* 0x000fe40000410000 */
[C---:B------:R-:W-:Y:S02]  /*4590*/  FMUL.FTZ R150, R159.reuse, R150 ;  /* 0x000000969f967220 */ /* 0x040fe40000410000 */
[----:B------:R-:W-:Y:S02]  /*45a0*/  FMUL.FTZ R151, R159, R160 ;  /* 0x000000a09f977220 */ /* 0x000fe40000410000 */
[----:B------:R-:W-:-:S02]  /*45b0*/  FMUL.FTZ R63, R63, R154 ;  /* 0x0000009a3f3f7220 */ /* 0x000fc40000410000 */
[----:B------:R-:W-:Y:S02]  /*45c0*/  FFMA.FTZ R160, R62, R154, -R155 ;  /* 0x0000009a3ea07223 */ /* 0x000fe4000001089b */
[----:B------:R-:W-:Y:S02]  /*45d0*/  FFMA.FTZ R156, R109, R156, R161 ;  /* 0x0000009c6d9c7223 */ /* 0x000fe400000100a1 */
[----:B------:R-:W-:Y:S02]  /*45e0*/  FADD.FTZ R154, R150, R163 ;  /* 0x000000a3969a7221 */ /* 0x000fe40000010000 */
[----:B------:R-:W-:Y:S01]  /*45f0*/  FADD.FTZ R155, -R151, R162 ;  /* 0x000000a2979b7221 */ /* 0x000fe20000010100 */
[----:B------:R0:W2:Y:S01]  /*4600*/  SHFL.DOWN PT, R161, R156, 0x1, 0x1f ;  /* 0x08201f009ca17f89 */ /* 0x0000a200000e0000 */
[----:B------:R-:W-:-:S03]  /*4610*/  FFMA.FTZ R62, R62, R149, R63 ;  /* 0x000000953e3e7223 */ /* 0x000fc6000001003f */
        /* <DEDUP_REMOVED lines=15> */
.L_x_12433:
[----:B-1----:R-:W-:Y:S05]  /*4710*/  BSYNC B0 ;  /* 0x0000000000007941 */ /* 0x002fea0003800000 */
.L_x_12432:
[----:B------:R-:W-:Y:S01]  /*4720*/  FADD.FTZ R121, R121, R160 ;  /* 0x000000a079797221 */ /* 0x000fe20000010000 */
[----:B--2---:R1:W2:Y:S01]  /*4730*/  SHFL.DOWN PT, R161, R153, 0x2, 0x1f ;  /* 0x08401f0099a17f89 */ /* 0x0042a200000e0000 */
[----:B------:R-:W-:Y:S01]  /*4740*/  FADD.FTZ R62, RZ, R62 ;  /* 0x0000003eff3e7221 */ /* 0x000fe20000010000 */
[----:B------:R-:W-:Y:S01]  /*4750*/  BSSY B0, `(.L_x_12434) ;  /* 0x0000013000007945 */ /* 0x000fe20003800000 */
[C---:B---3--:R-:W-:Y:S01]  /*4760*/  FMUL.FTZ R149, R29.reuse, R121 ;  /* 0x000000791d957220 */ /* 0x048fe20000410000 */
[----:B0-----:R1:W0:Y:S01]  /*4770*/  SHFL.DOWN PT, R163, R156, 0x2, 0x1f ;  /* 0x08401f009ca37f89 */ /* 0x00122200000e0000 */
[-C--:B----4-:R-:W-:Y:S02]  /*4780*/  FMUL.FTZ R63, R29, R62.reuse ;  /* 0x0000003e1d3f7220 */ /* 0x090fe40000410000 */
[----:B------:R-:W-:Y:S01]  /*4790*/  FMUL.FTZ R160, R108, R62 ;  /* 0x0000003e6ca07220 */ /* 0x000fe20000410000 */
        /* <DEDUP_REMOVED lines=14> */
.L_x_12435:
[----:B------:R-:W-:Y:S05]  /*4880*/  BSYNC B0 ;  /* 0x0000000000007941 */ /* 0x000fea0003800000 */
.L_x_12434:
[-C--:B------:R-:W-:Y:S01]  /*4890*/  FFMA.FTZ R162, R28, R121.reuse, -R63 ;  /* 0x000000791ca27223 */ /* 0x080fe2000001083f */
[----:B----4-:R4:W1:Y:S01]  /*48a0*/  SHFL.DOWN PT, R167, R153, 0x4, 0x1f ;  /* 0x08801f0099a77f89 */ /* 0x01086200000e0000 */
[-C--:B------:R-:W-:Y:S01]  /*48b0*/  FMUL.FTZ R63, R108, R121.reuse ;  /* 0x000000796c3f7220 */ /* 0x080fe20000410000 */
[----:B------:R-:W-:Y:S01]  /*48c0*/  BSSY B0, `(.L_x_12436) ;  /* 0x000001e000007945 */ /* 0x000fe20003800000 */
[-C--:B------:R-:W-:Y:S01]  /*48d0*/  FFMA.FTZ R164, R28, R62.reuse, R149 ;  /* 0x0000003e1ca47223 */ /* 0x080fe20000010095 */
[----:B------:R4:W3:Y:S01]  /*48e0*/  SHFL.DOWN PT, R169, R156, 0x4, 0x1f ;  /* 0x08801f009ca97f89 */ /* 0x0008e200000e0000 */
[----:B------:R-:W-:Y:S02]  /*48f0*/  FFMA.FTZ R29, R109, R121, -R160 ;  /* 0x000000796d1d7223 */ /* 0x000fe400000108a0 */
[-C--:B------:R-:W-:Y:S01]  /*4900*/  FMUL.FTZ R149, R61, R62.reuse ;  /* 0x0000003e3d957220 */ /* 0x080fe20000410000 */
[----:B--2---:R4:W2:Y:S01]  /*4910*/  SHFL.DOWN PT, R161, R154, 0x4, 0x1f ;  /* 0x08801f009aa17f89 */ /* 0x0048a200000e0000 */
[----:B------:R-:W-:-:S02]  /*4920*/  FMUL.FTZ R160, R60, R62 ;  /* 0x0000003e3ca07220 */ /* 0x000fc40000410000 */
[----:B------:R-:W-:Y:S01]  /*4930*/  FFMA.FTZ R63, R109, R62, R63 ;  /* 0x0000003e6d3f7223 */ /* 0x000fe2000001003f */
[----:B------:R4:W0:Y:S01]  /*4940*/  SHFL.DOWN PT, R171, R155, 0x4, 0x1f ;  /* 0x08801f009bab7f89 */ /* 0x00082200000e0000 */
[----:B------:R-:W-:Y:S02]  /*4950*/  FADD.FTZ R28, R122, R29 ;  /* 0x0000001d7a1c7221 */ /* 0x000fe40000010000 */
[-C--:B------:R-:W-:Y:S02]  /*4960*/  FFMA.FTZ R122, R60, R121.reuse, -R149 ;  /* 0x000000793c7a7223 */ /* 0x080fe40000010895 */
[----:B------:R-:W-:Y:S02]  /*4970*/  FFMA.FTZ R160, R61, R121, R160 ;  /* 0x000000793da07223 */ /* 0x000fe400000100a0 */
[----:B------:R-:W-:Y:S02]  /*4980*/  FADD.FTZ R63, RZ, R63 ;  /* 0x0000003fff3f7221 */ /* 0x000fe40000010000 */
[----:B0-----:R-:W-:-:S02]  /*4990*/  FFMA.FTZ R163, R159, R162, RZ ;  /* 0x000000a29fa37223 */ /* 0x001fc400000100ff */
[C---:B---3--:R-:W-:Y:S02]  /*49a0*/  FFMA.FTZ R165, -R159.reuse, R164, RZ ;  /* 0x000000a49fa57223 */ /* 0x048fe400000101ff */
[C---:B------:R-:W-:Y:S02]  /*49b0*/  FMUL.FTZ R29, R159.reuse, R122 ;  /* 0x0000007a9f1d7220 */ /* 0x040fe40000410000 */
[----:B------:R-:W-:Y:S02]  /*49c0*/  FFMA.FTZ R149, -R159, R160, -RZ ;  /* 0x000000a09f957223 */ /* 0x000fe400000109ff */
[----:B------:R-:W-:Y:S01]  /*49d0*/  FMUL.FTZ R159, R111, R63 ;  /* 0x0000003f6f9f7220 */ /* 0x000fe20000410000 */
[----:B------:R-:W-:Y:S05]  /*49e0*/  @P3 BRA `(.L_x_12437) ;  /* 0x000000b000003947 */ /* 0x000fea0003800000 */
[C---:B-1--4-:R-:W-:Y:S02]  /*49f0*/  FMUL.FTZ R122, R156.reuse, R169 ;  /* 0x000000a99c7a7220 */ /* 0x052fe40000410000 */
[C---:B------:R-:W-:Y:S02]  /*4a00*/  FMUL.FTZ R160, R156.reuse, R171 ;  /* 0x000000ab9ca07220 */ /* 0x040fe40000410000 */
[----:B--2---:R-:W-:-:S02]  /*4a10*/  FMUL.FTZ R162, R156, R161 ;  /* 0x000000a19ca27220 */ /* 0x004fc40000410000 */
        /* <DEDUP_REMOVED lines=8> */
.L_x_12437:
[----:B-1--4-:R-:W-:Y:S05]  /*4aa0*/  BSYNC B0 ;  /* 0x0000000000007941 */ /* 0x012fea0003800000 */
.L_x_12436:
[CC--:B--2---:R-:W-:Y:S01]  /*4ab0*/  FMUL.FTZ R161, R31.reuse, R63.reuse ;  /* 0x0000003f1fa17220 */ /* 0x0c4fe20000410000 */
[----:B------:R0:W1:Y:S01]  /*4ac0*/  SHFL.DOWN PT, R167, R153, 0x8, 0x1f ;  /* 0x09001f0099a77f89 */ /* 0x00006200000e0000 */
[-C--:B------:R-:W-:Y:S01]  /*4ad0*/  FMUL.FTZ R122, R31, R28.reuse ;  /* 0x0000001c1f7a7220 */ /* 0x080fe20000410000 */
[----:B------:R-:W-:Y:S01]  /*4ae0*/  BSSY B0, `(.L_x_12438) ;  /* 0x0000026000007945 */ /* 0x000fe20003800000 */
[-C--:B------:R-:W-:Y:S01]  /*4af0*/  FMUL.FTZ R31, R111, R28.reuse ;  /* 0x0000001c6f1f7220 */ /* 0x080fe20000410000 */
[----:B------:R0:W2:Y:S01]  /*4b00*/  SHFL.DOWN PT, R169, R156, 0x8, 0x1f ;  /* 0x09001f009ca97f89 */ /* 0x0000a200000e0000 */
[CC--:B------:R-:W-:Y:S02]  /*4b10*/  FFMA.FTZ R159, R110.reuse, R28.reuse, -R159 ;  /* 0x0000001c6e9f7223 */ /* 0x0c0fe4000001089f */
[----:B------:R-:W-:Y:S01]  /*4b20*/  FFMA.FTZ R31, R110, R63, R31 ;  /* 0x0000003f6e1f7223 */ /* 0x000fe2000001001f */
[----:B------:R0:W3:Y:S01]  /*4b30*/  SHFL.DOWN PT, R171, R155, 0x8, 0x1f ;  /* 0x09001f009bab7f89 */ /* 0x0000e200000e0000 */
[----:B------:R-:W-:-:S02]  /*4b40*/  FFMA.FTZ R161, R30, R28, -R161 ;  /* 0x0000001c1ea17223 */ /* 0x000fc400000108a1 */
[-C--:B------:R-:W-:Y:S02]  /*4b50*/  FFMA.FTZ R30, R30, R63.reuse, R122 ;  /* 0x0000003f1e1e7223 */ /* 0x080fe4000001007a */
[----:B------:R-:W-:Y:S02]  /*4b60*/  FADD.FTZ R124, R124, R159 ;  /* 0x0000009f7c7c7221 */ /* 0x000fe40000010000 */
[----:B------:R-:W-:Y:S02]  /*4b70*/  FADD.FTZ R122, RZ, R31 ;  /* 0x0000001fff7a7221 */ /* 0x000fe40000010000 */
[----:B------:R-:W-:Y:S02]  /*4b80*/  FMUL.FTZ R159, R61, R63 ;  /* 0x0000003f3d9f7220 */ /* 0x000fe40000410000 */
[----:B------:R-:W-:Y:S02]  /*4b90*/  FFMA.FTZ R161, R158, R161, R163 ;  /* 0x000000a19ea17223 */ /* 0x000fe400000100a3 */
[----:B------:R-:W-:-:S02]  /*4ba0*/  FMUL.FTZ R163, R33, R122 ;  /* 0x0000007a21a37220 */ /* 0x000fc40000410000 */
[C---:B------:R-:W-:Y:S02]  /*4bb0*/  FFMA.FTZ R159, R60.reuse, R28, -R159 ;  /* 0x0000001c3c9f7223 */ /* 0x040fe4000001089f */
[----:B------:R-:W-:Y:S02]  /*4bc0*/  FMUL.FTZ R33, R33, R124 ;  /* 0x0000007c21217220 */ /* 0x000fe40000410000 */
[----:B------:R-:W-:Y:S02]  /*4bd0*/  FMUL.FTZ R160, R60, R63 ;  /* 0x0000003f3ca07220 */ /* 0x000fe40000410000 */
[----:B------:R-:W-:Y:S02]  /*4be0*/  FFMA.FTZ R165, -R158, R30, R165 ;  /* 0x0000001e9ea57223 */ /* 0x000fe400000101a5 */
[C---:B------:R-:W-:Y:S02]  /*4bf0*/  FFMA.FTZ R163, R32.reuse, R124, -R163 ;  /* 0x0000007c20a37223 */ /* 0x040fe400000108a3 */
[----:B------:R-:W-:-:S02]  /*4c00*/  FFMA.FTZ R164, R32, R122, R33 ;  /* 0x0000007a20a47223 */ /* 0x000fc40000010021 */
[----:B------:R-:W-:Y:S02]  /*4c10*/  FFMA.FTZ R31, R61, R28, R160 ;  /* 0x0000001c3d1f7223 */ /* 0x000fe400000100a0 */
[----:B------:R-:W-:Y:S02]  /*4c20*/  FMUL.FTZ R30, R158, R159 ;  /* 0x0000009f9e1e7220 */ /* 0x000fe40000410000 */
[----:B------:R-:W-:Y:S01]  /*4c30*/  FMUL.FTZ R32, R112, R122 ;  /* 0x0000007a70207220 */ /* 0x000fe20000410000 */
[----:B------:R0:W4:Y:S01]  /*4c40*/  SHFL.DOWN PT, R159, R154, 0x8, 0x1f ;  /* 0x09001f009a9f7f89 */ /* 0x00012200000e0000 */
[----:B------:R-:W-:Y:S02]  /*4c50*/  FFMA.FTZ R31, -R158, R31, -RZ ;  /* 0x0000001f9e1f7223 */ /* 0x000fe400000109ff */
[-C--:B------:R-:W-:Y:S02]  /*4c60*/  FMUL.FTZ R33, R112, R124.reuse ;  /* 0x0000007c70217220 */ /* 0x080fe40000410000 */
[----:B------:R-:W-:Y:S01]  /*4c70*/  FFMA.FTZ R32, R113, R124, -R32 ;  /* 0x0000007c71207223 */ /* 0x000fe20000010820 */
[----:B------:R-:W-:Y:S05]  /*4c80*/  @P4 BRA `(.L_x_12439) ;  /* 0x000000b000004947 */ /* 0x000fea0003800000 */
[C---:B-123--:R-:W-:Y:S02]  /*4c90*/  FMUL.FTZ R158, R156.reuse, R169 ;  /* 0x000000a99c9e7220 */ /* 0x04efe40000410000 */
[----:B------:R-:W-:-:S02]  /*4ca0*/  FMUL.FTZ R160, R156, R171 ;  /* 0x000000ab9ca07220 */ /* 0x000fc40000410000 */
[C---:B----4-:R-:W-:Y:S02]  /*4cb0*/  FMUL.FTZ R162, R156.reuse, R159 ;  /* 0x0000009f9ca27220 */ /* 0x050fe40000410000 */
        /* <DEDUP_REMOVED lines=8> */
.L_x_12439:
[----:B-123--:R-:W-:Y:S05]  /*4d40*/  BSYNC B0 ;  /* 0x0000000000007941 */ /* 0x00efea0003800000 */
.L_x_12438:
[----:B------:R-:W-:Y:S01]  /*4d50*/  FADD.FTZ R125, R125, R32 ;  /* 0x000000207d7d7221 */ /* 0x000fe20000010000 */
[----:B------:R1:W2:Y:S01]  /*4d60*/  SHFL.DOWN PT, R167, R156, 0x10, 0x1f ;  /* 0x0a001f009ca77f89 */ /* 0x0002a200000e0000 */
[-C--:B------:R-:W-:Y:S01]  /*4d70*/  FFMA.FTZ R32, R113, R122.reuse, R33 ;  /* 0x0000007a71207223 */ /* 0x080fe20000010021 */
[----:B------:R-:W-:Y:S01]  /*4d80*/  BSSY B0, `(.L_x_12440) ;  /* 0x000002b000007945 */ /* 0x000fe20003800000 */
[-C--:B----4-:R-:W-:Y:S01]  /*4d90*/  FMUL.FTZ R159, R61, R122.reuse ;  /* 0x0000007a3d9f7220 */ /* 0x090fe20000410000 */
[----:B------:R1:W3:Y:S01]  /*4da0*/  SHFL.DOWN PT, R169, R155, 0x10, 0x1f ;  /* 0x0a001f009ba97f89 */ /* 0x0002e200000e0000 */
[C---:B------:R-:W-:Y:S02]  /*4db0*/  FMUL.FTZ R33, R60.reuse, R122 ;  /* 0x0000007a3c217220 */ /* 0x040fe40000410000 */
[----:B------:R-:W-:Y:S02]  /*4dc0*/  FADD.FTZ R32, RZ, R32 ;  /* 0x00000020ff207221 */ /* 0x000fe40000010000 */
[----:B------:R-:W-:-:S02]  /*4dd0*/  FFMA.FTZ R159, R60, R124, -R159 ;  /* 0x0000007c3c9f7223 */ /* 0x000fc4000001089f */
[C---:B------:R-:W-:Y:S02]  /*4de0*/  FFMA.FTZ R160, R152.reuse, R163, R161 ;  /* 0x000000a398a07223 */ /* 0x040fe400000100a1 */
[----:B------:R-:W-:Y:S01]  /*4df0*/  FFMA.FTZ R161, R61, R124, R33 ;  /* 0x0000007c3da17223 */ /* 0x000fe20000010021 */
[----:B------:R1:W4:Y:S01]  /*4e00*/  SHFL.DOWN PT, R163, R153, 0x10, 0x1f ;  /* 0x0a001f0099a37f89 */ /* 0x00032200000e0000 */
[-C--:B------:R-:W-:Y:S02]  /*4e10*/  FMUL.FTZ R33, R115, R32.reuse ;  /* 0x0000002073217220 */ /* 0x080fe40000410000 */
[----:B------:R-:W-:Y:S02]  /*4e20*/  FMUL.FTZ R158, R152, R159 ;  /* 0x0000009f989e7220 */ /* 0x000fe40000410000 */
[C---:B------:R-:W-:Y:S02]  /*4e30*/  FMUL.FTZ R159, R35.reuse, R32 ;  /* 0x00000020239f7220 */ /* 0x040fe40000410000 */
[----:B------:R-:W-:-:S02]  /*4e40*/  FMUL.FTZ R35, R35, R125 ;  /* 0x0000007d23237220 */ /* 0x000fc40000410000 */
[-C--:B------:R-:W-:Y:S02]  /*4e50*/  FFMA.FTZ R33, R114, R125.reuse, -R33 ;  /* 0x0000007d72217223 */ /* 0x080fe40000010821 */
[C---:B------:R-:W-:Y:S02]  /*4e60*/  FFMA.FTZ R159, R34.reuse, R125, -R159 ;  /* 0x0000007d229f7223 */ /* 0x040fe4000001089f */
[-C--:B------:R-:W-:Y:S02]  /*4e70*/  FFMA.FTZ R35, R34, R32.reuse, R35 ;  /* 0x0000002022237223 */ /* 0x080fe40000010023 */
[----:B------:R-:W-:Y:S02]  /*4e80*/  FMUL.FTZ R34, R61, R32 ;  /* 0x000000203d227220 */ /* 0x000fe40000410000 */
[----:B------:R-:W-:Y:S02]  /*4e90*/  FADD.FTZ R126, R126, R33 ;  /* 0x000000217e7e7221 */ /* 0x000fe40000010000 */
[----:B------:R-:W-:-:S02]  /*4ea0*/  FFMA.FTZ R164, -R152, R164, R165 ;  /* 0x000000a498a47223 */ /* 0x000fc400000101a5 */
[CC--:B------:R-:W-:Y:S02]  /*4eb0*/  FMUL.FTZ R162, R60.reuse, R32.reuse ;  /* 0x000000203ca27220 */ /* 0x0c0fe40000410000 */
[-C--:B------:R-:W-:Y:S02]  /*4ec0*/  FMUL.FTZ R33, R115, R125.reuse ;  /* 0x0000007d73217220 */ /* 0x080fe40000410000 */
[-C--:B------:R-:W-:Y:S02]  /*4ed0*/  FFMA.FTZ R34, R60, R125.reuse, -R34 ;  /* 0x0000007d3c227223 */ /* 0x080fe40000010822 */
[----:B------:R-:W-:Y:S02]  /*4ee0*/  FFMA.FTZ R162, R61, R125, R162 ;  /* 0x0000007d3da27223 */ /* 0x000fe400000100a2 */
[----:B------:R-:W-:Y:S02]  /*4ef0*/  FFMA.FTZ R165, -R147, R35, R164 ;  /* 0x0000002393a57223 */ /* 0x000fe400000101a4 */
[----:B------:R-:W-:Y:S01]  /*4f00*/  FFMA.FTZ R33, R114, R32, R33 ;  /* 0x0000002072217223 */ /* 0x000fe20000010021 */
[----:B------:R1:W0:Y:S01]  /*4f10*/  SHFL.DOWN PT, R35, R154, 0x10, 0x1f ;  /* 0x0a001f009a237f89 */ /* 0x00022200000e0000 */
[----:B------:R-:W-:-:S02]  /*4f20*/  FFMA.FTZ R152, -R152, R161, -RZ ;  /* 0x000000a198987223 */ /* 0x000fc400000109ff */
[C---:B------:R-:W-:Y:S02]  /*4f30*/  FFMA.FTZ R161, R147.reuse, R159, R160 ;  /* 0x0000009f93a17223 */ /* 0x040fe400000100a0 */
[C---:B------:R-:W-:Y:S02]  /*4f40*/  FMUL.FTZ R159, R147.reuse, R34 ;  /* 0x00000022939f7220 */ /* 0x040fe40000410000 */
[----:B------:R-:W-:Y:S02]  /*4f50*/  FFMA.FTZ R147, -R147, R162, -RZ ;  /* 0x000000a293937223 */ /* 0x000fe400000109ff */
[----:B------:R-:W-:Y:S01]  /*4f60*/  FADD.FTZ R33, RZ, R33 ;  /* 0x00000021ff217221 */ /* 0x000fe20000010000 */
[----:B------:R-:W-:Y:S05]  /*4f70*/  @P5 BRA `(.L_x_12441) ;  /* 0x000000b000005947 */ /* 0x000fea0003800000 */
[C---:B-1234-:R-:W-:Y:S02]  /*4f80*/  FMUL.FTZ R34, R156.reuse, R167 ;  /* 0x000000a79c227220 */ /* 0x05efe40000410000 */
[C---:B------:R-:W-:Y:S02]  /*4f90*/  FMUL.FTZ R160, R156.reuse, R169 ;  /* 0x000000a99ca07220 */ /* 0x040fe40000410000 */
[----:B0-----:R-:W-:-:S02]  /*4fa0*/  FMUL.FTZ R162, R156, R35 ;  /* 0x000000239ca27220 */ /* 0x001fc40000410000 */
        /* <DEDUP_REMOVED lines=8> */
.L_x_12441:
[----:B-1234-:R-:W-:Y:S05]  /*5030*/  BSYNC B0 ;  /* 0x0000000000007941 */ /* 0x01efea0003800000 */
.L_x_12440:
[-C--:B------:R-:W-:Y:S01]  /*5040*/  FMUL.FTZ R34, R117, R126.reuse ;  /* 0x0000007e75227220 */ /* 0x080fe20000410000 */
[----:B------:R-:W-:Y:S01]  /*5050*/  SHFL.DOWN PT, R169, R156, 0x1, 0x1f ;  /* 0x08201f009ca97f89 */ /* 0x000fe200000e0000 */
[-C--:B------:R-:W-:Y:S01]  /*5060*/  FMUL.FTZ R163, R37, R33.reuse ;  /* 0x0000002125a37220 */ /* 0x080fe20000410000 */
[----:B------:R-:W-:Y:S01]  /*5070*/  ISETP.NE.AND P0, PT, R85, RZ, PT ;  /* 0x000000ff5500720c */ /* 0x000fe20003f05270 */
[-C--:B------:R-:W-:Y:S01]  /*5080*/  FMUL.FTZ R160, R37, R126.reuse ;  /* 0x0000007e25a07220 */ /* 0x080fe20000410000 */
[----:B------:R-:W1:Y:S01]  /*5090*/  SHFL.IDX PT, R162, R46, RZ, 0x1f ;  /* 0x00001fff2ea27589 */ /* 0x000e6200000e0000 */
[-C--:B0-----:R-:W-:Y:S01]  /*50a0*/  FMUL.FTZ R35, R117, R33.reuse ;  /* 0x0000002175237220 */ /* 0x081fe20000410000 */
[----:B------:R-:W-:Y:S01]  /*50b0*/  BSSY B0, `(.L_x_12442) ;  /* 0x0000105000007945 */ /* 0x000fe20003800000 */
[----:B------:R-:W-:Y:S01]  /*50c0*/  FFMA.FTZ R34, R116, R33, R34 ;  /* 0x0000002174227223 */ /* 0x000fe20000010022 */
[----:B------:R-:W-:Y:S01]  /*50d0*/  SHFL.DOWN PT, R167, R153, 0x1, 0x1f ;  /* 0x08201f0099a77f89 */ /* 0x000fe200000e0000 */
[----:B------:R-:W-:-:S02]  /*50e0*/  FFMA.FTZ R37, R36, R126, -R163 ;  /* 0x0000007e24257223 */ /* 0x000fc400000108a3 */
[----:B------:R-:W-:Y:S01]  /*50f0*/  FFMA.FTZ R160, R36, R33, R160 ;  /* 0x0000002124a07223 */ /* 0x000fe200000100a0 */
[----:B------:R-:W0:Y:S01]  /*5100*/  SHFL.IDX PT, R163, R47, RZ, 0x1f ;  /* 0x00001fff2fa37589 */ /* 0x000e2200000e0000 */
[----:B------:R-:W-:Y:S02]  /*5110*/  FFMA.FTZ R36, R116, R126, -R35 ;  /* 0x0000007e74247223 */ /* 0x000fe40000010823 */
[----:B------:R-:W-:Y:S01]  /*5120*/  FADD.FTZ R34, RZ, R34 ;  /* 0x00000022ff227221 */ /* 0x000fe20000010000 */
[----:B------:R-:W2:Y:S01]  /*5130*/  SHFL.DOWN PT, R173, R155, 0x1, 0x1f ;  /* 0x08201f009bad7f89 */ /* 0x000ea200000e0000 */
[----:B------:R-:W-:Y:S02]  /*5140*/  FADD.FTZ R127, R127, R36 ;  /* 0x000000247f7f7221 */ /* 0x000fe40000010000 */
[C---:B------:R-:W-:Y:S01]  /*5150*/  FMUL.FTZ R35, R39.reuse, R34 ;  /* 0x0000002227237220 */ /* 0x040fe20000410000 */
[----:B------:R-:W3:Y:S01]  /*5160*/  SHFL.DOWN PT, R171, R154, 0x1, 0x1f ;  /* 0x08201f009aab7f89 */ /* 0x000ee200000e0000 */
[----:B------:R-:W-:-:S02]  /*5170*/  FMUL.FTZ R39, R39, R127 ;  /* 0x0000007f27277220 */ /* 0x000fc40000410000 */
[CC--:B------:R-:W-:Y:S01]  /*5180*/  FFMA.FTZ R164, R38.reuse, R127.reuse, -R35 ;  /* 0x0000007f26a47223 */ /* 0x0c0fe20000010823 */
[----:B------:R-:W4:Y:S01]  /*5190*/  SHFL.IDX PT, R156, R156, RZ, 0x1f ;  /* 0x00001fff9c9c7589 */ /* 0x000f2200000e0000 */
[-C--:B------:R-:W-:Y:S02]  /*51a0*/  FMUL.FTZ R35, R119, R34.reuse ;  /* 0x0000002277237220 */ /* 0x080fe40000410000 */
[----:B------:R-:W-:Y:S01]  /*51b0*/  FFMA.FTZ R38, R38, R34, R39 ;  /* 0x0000002226267223 */ /* 0x000fe20000010027 */
[----:B------:R-:W5:Y:S01]  /*51c0*/  SHFL.IDX PT, R153, R153, RZ, 0x1f ;  /* 0x00001fff99997589 */ /* 0x000f6200000e0000 */
[----:B------:R-:W-:Y:S02]  /*51d0*/  FFMA.FTZ R35, R118, R127, -R35 ;  /* 0x0000007f76237223 */ /* 0x000fe40000010823 */
[----:B------:R-:W-:Y:S01]  /*51e0*/  FMUL.FTZ R39, R61, R33 ;  /* 0x000000213d277220 */ /* 0x000fe20000410000 */
[----:B------:R-:W0:Y:S01]  /*51f0*/  SHFL.IDX PT, R155, R155, RZ, 0x1f ;  /* 0x00001fff9b9b7589 */ /* 0x000e2200000e0000 */
[----:B------:R-:W-:-:S02]  /*5200*/  FADD.FTZ R128, R128, R35 ;  /* 0x0000002380807221 */ /* 0x000fc40000010000 */
[----:B------:R-:W-:Y:S01]  /*5210*/  FFMA.FTZ R165, -R144, R160, R165 ;  /* 0x000000a090a57223 */ /* 0x000fe200000101a5 */
[----:B------:R-:W2:Y:S01]  /*5220*/  SHFL.IDX PT, R154, R154, RZ, 0x1f ;  /* 0x00001fff9a9a7589 */ /* 0x000ea200000e0000 */
[----:B------:R-:W-:Y:S02]  /*5230*/  FMUL.FTZ R36, R60, R33 ;  /* 0x000000213c247220 */ /* 0x000fe40000410000 */
[----:B------:R-:W-:Y:S02]  /*5240*/  FMUL.FTZ R35, R119, R127 ;  /* 0x0000007f77237220 */ /* 0x000fe40000410000 */
[----:B------:R-:W-:Y:S02]  /*5250*/  FFMA.FTZ R37, R144, R37, R161 ;  /* 0x0000002590257223 */ /* 0x000fe400000100a1 */
[-C--:B------:R-:W-:Y:S02]  /*5260*/  FFMA.FTZ R39, R60, R126.reuse, -R39 ;  /* 0x0000007e3c277223 */ /* 0x080fe40000010827 */
[----:B------:R-:W-:-:S02]  /*5270*/  FFMA.FTZ R161, R61, R126, R36 ;  /* 0x0000007e3da17223 */ /* 0x000fc40000010024 */
[----:B------:R-:W-:Y:S02]  /*5280*/  FFMA.FTZ R166, -R138, R38, R165 ;  /* 0x000000268aa67223 */ /* 0x000fe400000101a5 */
[----:B------:R-:W-:Y:S02]  /*5290*/  FFMA.FTZ R35, R118, R34, R35 ;  /* 0x0000002276237223 */ /* 0x000fe40000010023 */
[----:B------:R-:W-:Y:S02]  /*52a0*/  FFMA.FTZ R164, R138, R164, R37 ;  /* 0x000000a48aa47223 */ /* 0x000fe40000010025 */
[----:B------:R-:W-:Y:S02]  /*52b0*/  FMUL.FTZ R36, R61, R34 ;  /* 0x000000223d247220 */ /* 0x000fe40000410000 */
[C---:B-1----:R-:W-:Y:S02]  /*52c0*/  @P1 FMUL.FTZ R38, R169.reuse, R162 ;  /* 0x000000a2a9261220 */ /* 0x042fe40000410000 */
[----:B0-----:R-:W-:-:S02]  /*52d0*/  @P1 FMUL.FTZ R37, R169, R163 ;  /* 0x000000a3a9251220 */ /* 0x001fc40000410000 */
[----:B------:R-:W-:Y:S02]  /*52e0*/  FMUL.FTZ R160, R144, R39 ;  /* 0x0000002790a07220 */ /* 0x000fe40000410000 */
[----:B------:R-:W-:Y:S02]  /*52f0*/  FMUL.FTZ R168, R60, R34 ;  /* 0x000000223ca87220 */ /* 0x000fe40000410000 */
[----:B------:R-:W-:Y:S02]  /*5300*/  FFMA.FTZ R144, -R144, R161, -RZ ;  /* 0x000000a190907223 */ /* 0x000fe400000109ff */
[----:B------:R-:W-:Y:S02]  /*5310*/  FADD.FTZ R35, RZ, R35 ;  /* 0x00000023ff237221 */ /* 0x000fe40000010000 */
[----:B------:R-:W-:Y:S02]  /*5320*/  FFMA.FTZ R161, R60, R127, -R36 ;  /* 0x0000007f3ca17223 */ /* 0x000fe40000010824 */
[----:B------:R-:W-:-:S02]  /*5330*/  @P1 FFMA.FTZ R38, R167, R163, R38 ;  /* 0x000000a3a7261223 */ /* 0x000fc40000010026 */
[----:B------:R-:W-:Y:S02]  /*5340*/  @P1 FFMA.FTZ R36, R167, R162, -R37 ;  /* 0x000000a2a7241223 */ /* 0x000fe40000010825 */
[----:B------:R-:W-:Y:S02]  /*5350*/  FFMA.FTZ R39, R61, R127, R168 ;  /* 0x0000007f3d277223 */ /* 0x000fe400000100a8 */
[----:B------:R-:W-:Y:S02]  /*5360*/  FMUL.FTZ R37, R123, R35 ;  /* 0x000000237b257220 */ /* 0x000fe40000410000 */
[----:B--2---:R-:W-:Y:S02]  /*5370*/  @P1 FADD.FTZ R163, R173, R38 ;  /* 0x00000026ada31221 */ /* 0x004fe40000010000 */
[----:B------:R-:W-:Y:S02]  /*5380*/  FMUL.FTZ R161, R138, R161 ;  /* 0x000000a18aa17220 */ /* 0x000fe40000410000 */
[----:B---3--:R-:W-:-:S02]  /*5390*/  @P1 FADD.FTZ R162, R171, R36 ;  /* 0x00000024aba21221 */ /* 0x008fc40000010000 */
[----:B------:R-:W-:Y:S02]  /*53a0*/  FFMA.FTZ R138, -R138, R39, -RZ ;  /* 0x000000278a8a7223 */ /* 0x000fe400000109ff */
[----:B------:R-:W-:Y:S02]  /*53b0*/  FMUL.FTZ R39, R41, R35 ;  /* 0x0000002329277220 */ /* 0x000fe40000410000 */
[-C--:B------:R-:W-:Y:S02]  /*53c0*/  FFMA.FTZ R36, R120, R128.reuse, -R37 ;  /* 0x0000008078247223 */ /* 0x080fe40000010825 */
[-C--:B------:R-:W-:Y:S02]  /*53d0*/  FMUL.FTZ R37, R163, -R59.reuse ;  /* 0x8000003ba3257220 */ /* 0x080fe40000410000 */
[----:B------:R-:W-:Y:S02]  /*53e0*/  FMUL.FTZ R59, R162, -R59 ;  /* 0x8000003ba23b7220 */ /* 0x000fe40000410000 */
[----:B------:R-:W-:-:S02]  /*53f0*/  FFMA.FTZ R39, R40, R128, -R39 ;  /* 0x0000008028277223 */ /* 0x000fc40000010827 */
[-C--:B------:R-:W-:Y:S02]  /*5400*/  FFMA.FTZ R37, R162, R58.reuse, -R37 ;  /* 0x0000003aa2257223 */ /* 0x080fe40000010825 */
[----:B------:R-:W-:Y:S02]  /*5410*/  FFMA.FTZ R59, R163, R58, R59 ;  /* 0x0000003aa33b7223 */ /* 0x000fe4000001003b */
[-C--:B------:R-:W-:Y:S02]  /*5420*/  FMUL.FTZ R41, R41, R128.reuse ;  /* 0x0000008029297220 */ /* 0x080fe40000410000 */
[----:B------:R-:W-:Y:S02]  /*5430*/  FADD.FTZ R129, R129, R36 ;  /* 0x0000002481817221 */ /* 0x000fe40000010000 */
[----:B------:R-:W-:Y:S02]  /*5440*/  FFMA.FTZ R164, R131, R39, R164 ;  /* 0x0000002783a47223 */ /* 0x000fe400000100a4 */
[----:B------:R-:W-:-:S02]  /*5450*/  FMUL.FTZ R36, R123, R128 ;  /* 0x000000807b247220 */ /* 0x000fc40000410000 */
[-C--:B------:R-:W-:Y:S02]  /*5460*/  FMUL.FTZ R39, R61, R35.reuse ;  /* 0x000000233d277220 */ /* 0x080fe40000410000 */
[----:B------:R-:W-:Y:S02]  /*5470*/  FADD.FTZ R134, R134, R37 ;  /* 0x0000002586867221 */ /* 0x000fe40000010000 */
[----:B------:R-:W-:Y:S02]  /*5480*/  FADD.FTZ R37, -R132, R59 ;  /* 0x0000003b84257221 */ /* 0x000fe40000010100 */
[-C--:B------:R-:W-:Y:S02]  /*5490*/  FFMA.FTZ R41, R40, R35.reuse, R41 ;  /* 0x0000002328297223 */ /* 0x080fe40000010029 */
[-C--:B------:R-:W-:Y:S02]  /*54a0*/  FMUL.FTZ R40, R60, R35.reuse ;  /* 0x000000233c287220 */ /* 0x080fe40000410000 */
[----:B------:R-:W-:-:S02]  /*54b0*/  FFMA.FTZ R36, R120, R35, R36 ;  /* 0x0000002378247223 */ /* 0x000fc40000010024 */
[----:B------:R-:W-:Y:S02]  /*54c0*/  FFMA.FTZ R38, R60, R128, -R39 ;  /* 0x000000803c267223 */ /* 0x000fe40000010827 */
[C---:B------:R-:W-:Y:S02]  /*54d0*/  FMUL.FTZ R39, R123.reuse, -R37 ;  /* 0x800000257b277220 */ /* 0x040fe40000410000 */
[----:B------:R-:W-:Y:S02]  /*54e0*/  FMUL.FTZ R123, R123, -R134 ;  /* 0x800000867b7b7220 */ /* 0x000fe40000410000 */
[----:B------:R-:W-:Y:S02]  /*54f0*/  FFMA.FTZ R40, R61, R128, R40 ;  /* 0x000000803d287223 */ /* 0x000fe40000010028 */
[----:B------:R-:W-:Y:S02]  /*5500*/  FADD.FTZ R36, RZ, R36 ;  /* 0x00000024ff247221 */ /* 0x000fe40000010000 */
[----:B------:R-:W-:-:S02]  /*5510*/  FMUL.FTZ R132, R131, R38 ;  /* 0x0000002683847220 */ /* 0x000fc40000410000 */
[C---:B------:R-:W-:Y:S02]  /*5520*/  FFMA.FTZ R38, R120.reuse, R134, -R39 ;  /* 0x0000008678267223 */ /* 0x040fe40000010827 */
[C---:B------:R-:W-:Y:S02]  /*5530*/  FFMA.FTZ R166, -R131.reuse, R41, R166 ;  /* 0x0000002983a67223 */ /* 0x040fe400000101a6 */
[----:B------:R-:W-:Y:S02]  /*5540*/  FFMA.FTZ R120, R120, R37, R123 ;  /* 0x0000002578787223 */ /* 0x000fe4000001007b */
[----:B------:R-:W-:Y:S02]  /*5550*/  FFMA.FTZ R131, -R131, R40, -RZ ;  /* 0x0000002883837223 */ /* 0x000fe400000109ff */
[----:B------:R-:W-:Y:S02]  /*5560*/  FMUL.FTZ R40, R43, R36 ;  /* 0x000000242b287220 */ /* 0x000fe40000410000 */
[----:B------:R-:W-:-:S02]  /*5570*/  FADD.FTZ R135, R135, R38 ;  /* 0x0000002687877221 */ /* 0x000fc40000010000 */
[----:B------:R-:W-:Y:S02]  /*5580*/  FADD.FTZ R38, -R133, R120 ;  /* 0x0000007885267221 */ /* 0x000fe40000010100 */
[----:B------:R-:W-:Y:S02]  /*5590*/  FFMA.FTZ R41, R42, R129, -R40 ;  /* 0x000000812a297223 */ /* 0x000fe40000010828 */
[----:B------:R-:W-:Y:S02]  /*55a0*/  FMUL.FTZ R40, R61, R36 ;  /* 0x000000243d287220 */ /* 0x000fe40000410000 */
[C---:B------:R-:W-:Y:S02]  /*55b0*/  FMUL.FTZ R39, R119.reuse, -R38 ;  /* 0x8000002677277220 */ /* 0x040fe40000410000 */
[----:B------:R-:W-:Y:S02]  /*55c0*/  FMUL.FTZ R119, R119, -R135 ;  /* 0x8000008777777220 */ /* 0x000fe40000410000 */
[----:B------:R-:W-:-:S02]  /*55d0*/  FMUL.FTZ R43, R43, R129 ;  /* 0x000000812b2b7220 */ /* 0x000fc40000410000 */
[----:B------:R-:W-:Y:S02]  /*55e0*/  FFMA.FTZ R59, R60, R129, -R40 ;  /* 0x000000813c3b7223 */ /* 0x000fe40000010828 */
[C---:B------:R-:W-:Y:S02]  /*55f0*/  FFMA.FTZ R40, R118.reuse, R135, -R39 ;  /* 0x0000008776287223 */ /* 0x040fe40000010827 */
[----:B------:R-:W-:Y:S02]  /*5600*/  FFMA.FTZ R39, R118, R38, R119 ;  /* 0x0000002676277223 */ /* 0x000fe40000010077 */
[-C--:B------:R-:W-:Y:S02]  /*5610*/  FFMA.FTZ R43, R42, R36.reuse, R43 ;  /* 0x000000242a2b7223 */ /* 0x080fe4000001002b */
[----:B------:R-:W-:Y:S02]  /*5620*/  FMUL.FTZ R42, R60, R36 ;  /* 0x000000243c2a7220 */ /* 0x000fe40000410000 */
[----:B------:R-:W-:-:S02]  /*5630*/  FADD.FTZ R137, R137, R40 ;  /* 0x0000002889897221 */ /* 0x000fc40000010000 */
[----:B------:R-:W-:Y:S02]  /*5640*/  FADD.FTZ R39, -R136, R39 ;  /* 0x0000002788277221 */ /* 0x000fe40000010100 */
[----:B------:R-:W-:Y:S02]  /*5650*/  FFMA.FTZ R61, R61, R129, R42 ;  /* 0x000000813d3d7223 */ /* 0x000fe4000001002a */
[C---:B------:R-:W-:Y:S02]  /*5660*/  FMUL.FTZ R42, R117.reuse, -R137 ;  /* 0x80000089752a7220 */ /* 0x040fe40000410000 */
[----:B------:R-:W-:Y:S02]  /*5670*/  FMUL.FTZ R117, R117, -R39 ;  /* 0x8000002775757220 */ /* 0x000fe40000410000 */
[C---:B------:R-:W-:Y:S02]  /*5680*/  FMUL.FTZ R41, R130.reuse, R41 ;  /* 0x0000002982297220 */ /* 0x040fe40000410000 */
[----:B------:R-:W-:-:S02]  /*5690*/  FMUL.FTZ R118, R130, R59 ;  /* 0x0000003b82767220 */ /* 0x000fc40000410000 */
[C---:B------:R-:W-:Y:S02]  /*56a0*/  FFMA.FTZ R59, R116.reuse, R39, R42 ;  /* 0x00000027743b7223 */ /* 0x040fe4000001002a */
[----:B------:R-:W-:Y:S02]  /*56b0*/  FFMA.FTZ R116, R116, R137, -R117 ;  /* 0x0000008974747223 */ /* 0x000fe40000010875 */
[----:B------:R-:W-:Y:S02]  /*56c0*/  FADD.FTZ R40, R164, R41 ;  /* 0x00000029a4287221 */ /* 0x000fe40000010000 */
[----:B----4-:R-:W-:Y:S02]  /*56d0*/  FMUL.FTZ R41, R156, R47 ;  /* 0x0000002f9c297220 */ /* 0x010fe40000410000 */
[----:B------:R-:W-:Y:S02]  /*56e0*/  FADD.FTZ R140, -R140, R59 ;  /* 0x0000003b8c8c7221 */ /* 0x000fe40000010100 */
[----:B------:R-:W-:-:S02]  /*56f0*/  FADD.FTZ R139, R139, R116 ;  /* 0x000000748b8b7221 */ /* 0x000fc40000010000 */
[----:B------:R-:W-:Y:S02]  /*5700*/  FMUL.FTZ R119, R130, R43 ;  /* 0x0000002b82777220 */ /* 0x000fe40000410000 */
[CC--:B------:R-:W-:Y:S02]  /*5710*/  FMUL.FTZ R42, R156.reuse, R46.reuse ;  /* 0x0000002e9c2a7220 */ /* 0x0c0fe40000410000 */
[----:B-----5:R-:W-:Y:S02]  /*5720*/  FFMA.FTZ R43, R153, R46, -R41 ;  /* 0x0000002e992b7223 */ /* 0x020fe40000010829 */
[C---:B------:R-:W-:Y:S02]  /*5730*/  FMUL.FTZ R46, R115.reuse, -R140 ;  /* 0x8000008c732e7220 */ /* 0x040fe40000410000 */
[----:B------:R-:W-:Y:S02]  /*5740*/  FMUL.FTZ R115, R115, -R139 ;  /* 0x8000008b73737220 */ /* 0x000fe40000410000 */
[----:B------:R-:W-:Y:S01]  /*5750*/  FFMA.FTZ R42, R153, R47, R42 ;  /* 0x0000002f992a7223 */ /* 0x000fe2000001002a */
[----:B------:R-:W-:Y:S01]  /*5760*/  P2R R47, PR, RZ, 0x1 ;  /* 0x00000001ff2f7803 */ /* 0x000fe20000000000 */
[----:B------:R-:W-:-:S02]  /*5770*/  FMUL.FTZ R41, R156, R45 ;  /* 0x0000002d9c297220 */ /* 0x000fc40000410000 */
[C---:B------:R-:W-:Y:S02]  /*5780*/  FFMA.FTZ R47, R114.reuse, R139, -R46 ;  /* 0x0000008b722f7223 */ /* 0x040fe4000001082e */
[----:B------:R-:W-:Y:S02]  /*5790*/  FFMA.FTZ R114, R114, R140, R115 ;  /* 0x0000008c72727223 */ /* 0x000fe40000010073 */
[-C--:B------:R-:W-:Y:S02]  /*57a0*/  FMUL.FTZ R156, R156, R44.reuse ;  /* 0x0000002c9c9c7220 */ /* 0x080fe40000410000 */
[----:B------:R-:W-:Y:S01]  /*57b0*/  FFMA.FTZ R44, R153, R44, -R41 ;  /* 0x0000002c992c7223 */ /* 0x000fe20000010829 */
[----:B------:R-:W-:Y:S01]  /*57c0*/  SHF.L.U32 R41, R85, 0x4, RZ ;  /* 0x0000000455297819 */ /* 0x000fe200000006ff */
[----:B------:R-:W-:Y:S02]  /*57d0*/  FADD.FTZ R141, -R141, R114 ;  /* 0x000000728d8d7221 */ /* 0x000fe40000010100 */
[----:B------:R-:W-:Y:S01]  /*57e0*/  FADD.FTZ R142, R142, R47 ;  /* 0x0000002f8e8e7221 */ /* 0x000fe20000010000 */
[----:B------:R-:W-:Y:S01]  /*57f0*/  LEA.HI.SX32 R115, R41, R41, 0x1b ;  /* 0x0000002929737211 */ /* 0x000fe200078fdaff */
[----:B------:R-:W-:-:S02]  /*5800*/  FMUL.FTZ R41, R112, -R141 ;  /* 0x8000008d70297220 */ /* 0x000fc40000410000 */
[-C--:B------:R-:W-:Y:S02]  /*5810*/  FMUL.FTZ R112, R112, -R142.reuse ;  /* 0x8000008e70707220 */ /* 0x080fe40000410000 */
[----:B------:R-:W-:Y:S02]  /*5820*/  FADD.FTZ R47, R155, R42 ;  /* 0x0000002a9b2f7221 */ /* 0x000fe40000010000 */
[C---:B------:R-:W-:Y:S02]  /*5830*/  FFMA.FTZ R42, R113.reuse, R142, -R41 ;  /* 0x0000008e712a7223 */ /* 0x040fe40000010829 */
[----:B------:R-:W-:Y:S02]  /*5840*/  FFMA.FTZ R112, R113, R141, R112 ;  /* 0x0000008d71707223 */ /* 0x000fe40000010070 */
[----:B------:R-:W-:Y:S02]  /*5850*/  FADD.FTZ R145, R145, R42 ;  /* 0x0000002a91917221 */ /* 0x000fe40000010000 */
[----:B------:R-:W-:-:S02]  /*5860*/  FADD.FTZ R42, -R143, R112 ;  /* 0x000000708f2a7221 */ /* 0x000fc40000010100 */
[C---:B------:R-:W-:Y:S02]  /*5870*/  FMUL.FTZ R41, R111.reuse, -R145 ;  /* 0x800000916f297220 */ /* 0x040fe40000410000 */
[-C--:B------:R-:W-:Y:S02]  /*5880*/  FMUL.FTZ R111, R111, -R42.reuse ;  /* 0x8000002a6f6f7220 */ /* 0x080fe40000410000 */
[----:B------:R-:W-:Y:S02]  /*5890*/  FFMA.FTZ R41, R110, R42, R41 ;  /* 0x0000002a6e297223 */ /* 0x000fe40000010029 */
[----:B------:R-:W-:Y:S02]  /*58a0*/  FFMA.FTZ R45, R153, R45, R156 ;  /* 0x0000002d992d7223 */ /* 0x000fe4000001009c */
[----:B------:R-:W-:Y:S02]  /*58b0*/  FADD.FTZ R46, R154, R43 ;  /* 0x0000002b9a2e7221 */ /* 0x000fe40000010000 */
[----:B------:R-:W-:-:S02]  /*58c0*/  FFMA.FTZ R111, R110, R145, -R111 ;  /* 0x000000916e6f7223 */ /* 0x000fc4000001086f */
[----:B------:R-:W-:Y:S01]  /*58d0*/  FADD.FTZ R41, -R146, R41 ;  /* 0x0000002992297221 */ /* 0x000fe20000010100 */
[----:B------:R-:W-:Y:S01]  /*58e0*/  @!P0 STS.128 [R103.X16+0x25d0], R44 ;  /* 0x0025d02c67008388 */ /* 0x000fe2000000cc00 */
[----:B------:R-:W-:Y:S02]  /*58f0*/  FADD.FTZ R148, R148, R111 ;  /* 0x0000006f94947221 */ /* 0x000fe40000010000 */
[----:B------:R-:W-:Y:S01]  /*5900*/  FMUL.FTZ R60, R41, R66 ;  /* 0x00000042293c7220 */ /* 0x000fe20000410000 */
[----:B------:R0:W-:Y:S01]  /*5910*/  STS [R115.X4+0x840], R29 ;  /* 0x0008401d73007388 */ /* 0x0001e20000004800 */
[----:B------:R-:W-:Y:S02]  /*5920*/  FFMA.FTZ R130, -R130, R61, -RZ ;  /* 0x0000003d82827223 */ /* 0x000fe400000109ff */
[-C--:B------:R-:W-:Y:S01]  /*5930*/  FMUL.FTZ R61, R42, R67.reuse ;  /* 0x000000432a3d7220 */ /* 0x080fe20000410000 */
[----:B------:R1:W-:Y:S01]  /*5940*/  STS [R115.X4+0x84c], R31 ;  /* 0x00084c1f73007388 */ /* 0x0003e20000004800 */
[----:B------:R-:W-:-:S02]  /*5950*/  FFMA.FTZ R124, R26, -R67, R124 ;  /* 0x800000431a7c7223 */ /* 0x000fc4000001007c */
[----:B------:R-:W-:Y:S01]  /*5960*/  FFMA.FTZ R125, R27, -R0, R125 ;  /* 0x800000001b7d7223 */ /* 0x000fe2000001007d */
[----:B------:R2:W-:Y:S01]  /*5970*/  STS [R115.X4+0x848], R30 ;  /* 0x0008481e73007388 */ /* 0x0005e20000004800 */
[----:B------:R-:W-:Y:S02]  /*5980*/  FFMA.FTZ R126, R20, -R73, R126 ;  /* 0x80000049147e7223 */ /* 0x000fe4000001007e */
[CC--:B0-----:R-:W-:Y:S01]  /*5990*/  FMUL.FTZ R29, R108.reuse, -R41.reuse ;  /* 0x800000296c1d7220 */ /* 0x0c1fe20000410000 */
        /* <DEDUP_REMOVED lines=8> */
[-C--:B------:R-:W-:Y:S01]  /*5a20*/  FMUL.FTZ R44, R148, R66.reuse ;  /* 0x00000042942c7220 */ /* 0x080fe20000410000 */
[----:B------:R-:W-:Y:S01]  /*5a30*/  STS [R115.X4+0x858], R159 ;  /* 0x0008589f73007388 */ /* 0x000fe20000004800 */
[-C--:B------:R-:W-:Y:S02]  /*5a40*/  FMUL.FTZ R29, R58, R69.reuse ;  /* 0x000000453a1d7220 */ /* 0x080fe40000410000 */
[----:B------:R-:W-:Y:S01]  /*5a50*/  FFMA.FTZ R45, R25, -R66, R28 ;  /* 0x80000042192d7223 */ /* 0x000fe2000001001c */
[----:B------:R-:W-:Y:S01]  /*5a60*/  STS [R115.X4+0x85c], R147 ;  /* 0x00085c9373007388 */ /* 0x000fe20000004800 */
[----:B------:R-:W-:-:S02]  /*5a70*/  FMUL.FTZ R43, R150, R69 ;  /* 0x00000045962b7220 */ /* 0x000fc40000410000 */
[----:B-1----:R-:W-:Y:S01]  /*5a80*/  FMUL.FTZ R31, R63, R44 ;  /* 0x0000002c3f1f7220 */ /* 0x002fe20000410000 */
[----:B------:R-:W-:Y:S01]  /*5a90*/  STS [R115.X4+0x860], R160 ;  /* 0x000860a073007388 */ /* 0x000fe20000004800 */
[----:B------:R-:W-:Y:S02]  /*5aa0*/  FFMA.FTZ R46, R24, -R69, R121 ;  /* 0x80000045182e7223 */ /* 0x000fe40000010079 */
[C---:B------:R-:W-:Y:S01]  /*5ab0*/  FMUL.FTZ R28, R62.reuse, R29 ;  /* 0x0000001d3e1c7220 */ /* 0x040fe20000410000 */
[----:B------:R-:W-:Y:S01]  /*5ac0*/  STS [R115.X4+0x864], R144 ;  /* 0x0008649073007388 */ /* 0x000fe20000004800 */
[----:B--2---:R-:W-:Y:S02]  /*5ad0*/  FMUL.FTZ R30, R62, R43 ;  /* 0x0000002b3e1e7220 */ /* 0x004fe40000410000 */
[-C--:B------:R-:W-:Y:S01]  /*5ae0*/  FFMA.FTZ R31, R45, R60.reuse, -R31 ;  /* 0x0000003c2d1f7223 */ /* 0x080fe2000001081f */
[----:B------:R-:W-:Y:S01]  /*5af0*/  STS [R115.X4+0x868], R161 ;  /* 0x000868a173007388 */ /* 0x000fe20000004800 */
[----:B------:R-:W-:-:S02]  /*5b00*/  FMUL.FTZ R60, R63, R60 ;  /* 0x0000003c3f3c7220 */ /* 0x000fc40000410000 */
[----:B------:R-:W-:Y:S01]  /*5b10*/  FFMA.FTZ R28, R43, R46, R28 ;  /* 0x0000002e2b1c7223 */ /* 0x000fe2000001001c */
[----:B------:R-:W-:Y:S01]  /*5b20*/  STS [R115.X4+0x86c], R138 ;  /* 0x00086c8a73007388 */ /* 0x000fe20000004800 */
[----:B------:R-:W-:Y:S02]  /*5b30*/  FFMA.FTZ R30, R46, R29, -R30 ;  /* 0x0000001d2e1e7223 */ /* 0x000fe4000001081e */
[----:B------:R-:W-:Y:S01]  /*5b40*/  FFMA.FTZ R29, R44, R45, R60 ;  /* 0x0000002d2c1d7223 */ /* 0x000fe2000001003c */
[----:B------:R-:W-:Y:S01]  /*5b50*/  STS [R115.X4+0x870], R132 ;  /* 0x0008708473007388 */ /* 0x000fe20000004800 */
[----:B------:R-:W-:Y:S02]  /*5b60*/  FADD.FTZ R28, RZ, R28 ;  /* 0x0000001cff1c7221 */ /* 0x000fe40000010000 */
[----:B------:R-:W-:Y:S01]  /*5b70*/  FMUL.FTZ R47, R145, R67 ;  /* 0x00000043912f7220 */ /* 0x000fe20000410000 */
[----:B------:R-:W-:Y:S01]  /*5b80*/  STS [R115.X4+0x874], R131 ;  /* 0x0008748373007388 */ /* 0x000fe20000004800 */
[----:B------:R-:W-:-:S02]  /*5b90*/  FMUL.FTZ R60, R122, R61 ;  /* 0x0000003d7a3c7220 */ /* 0x000fc40000410000 */
[----:B------:R-:W-:Y:S01]  /*5ba0*/  FADD.FTZ R28, R28, R29 ;  /* 0x0000001d1c1c7221 */ /* 0x000fe20000010000 */
[----:B------:R0:W-:Y:S01]  /*5bb0*/  STS [R115.X4+0x878], R118 ;  /* 0x0008787673007388 */ /* 0x0001e20000004800 */
[----:B------:R-:W-:Y:S02]  /*5bc0*/  FMUL.FTZ R108, R122, R47 ;  /* 0x0000002f7a6c7220 */ /* 0x000fe40000410000 */
[----:B------:R-:W-:Y:S01]  /*5bd0*/  FFMA.FTZ R29, R47, R124, R60 ;  /* 0x0000007c2f1d7223 */ /* 0x000fe2000001003c */
[----:B------:R1:W-:Y:S01]  /*5be0*/  STS [R115.X4+0x87c], R130 ;  /* 0x00087c8273007388 */ /* 0x0003e20000004800 */
[----:B------:R-:W-:Y:S02]  /*5bf0*/  FADD.FTZ R30, RZ, R30 ;  /* 0x0000001eff1e7221 */ /* 0x000fe40000010000 */
[----:B------:R-:W-:Y:S02]  /*5c00*/  FMUL.FTZ R60, R142, R0 ;  /* 0x000000008e3c7220 */ /* 0x000fe40000410000 */
[----:B------:R-:W-:-:S02]  /*5c10*/  FFMA.FTZ R109, R124, R61, -R108 ;  /* 0x0000003d7c6d7223 */ /* 0x000fc4000001086c */
[----:B------:R-:W-:Y:S02]  /*5c20*/  FADD.FTZ R28, R28, R29 ;  /* 0x0000001d1c1c7221 */ /* 0x000fe40000010000 */
[----:B------:R-:W-:Y:S02]  /*5c30*/  FADD.FTZ R30, R30, R31 ;  /* 0x0000001f1e1e7221 */ /* 0x000fe40000010000 */
[----:B------:R-:W-:Y:S02]  /*5c40*/  FMUL.FTZ R29, R141, R0 ;  /* 0x000000008d1d7220 */ /* 0x000fe40000410000 */
[----:B------:R-:W-:Y:S02]  /*5c50*/  FMUL.FTZ R108, R32, R60 ;  /* 0x0000003c206c7220 */ /* 0x000fe40000410000 */
[----:B------:R-:W-:Y:S02]  /*5c60*/  FMUL.FTZ R61, R139, R73 ;  /* 0x000000498b3d7220 */ /* 0x000fe40000410000 */
[----:B------:R-:W-:-:S02]  /*5c70*/  FFMA.FTZ R31, R125, R29, -R108 ;  /* 0x0000001d7d1f7223 */ /* 0x000fc4000001086c */
[----:B------:R-:W-:Y:S02]  /*5c80*/  FADD.FTZ R30, R30, R109 ;  /* 0x0000006d1e1e7221 */ /* 0x000fe40000010000 */
[----:B------:R-:W-:Y:S02]  /*5c90*/  FMUL.FTZ R110, R140, R73 ;  /* 0x000000498c6e7220 */ /* 0x000fe40000410000 */
[----:B------:R-:W-:Y:S02]  /*5ca0*/  FMUL.FTZ R111, R33, R61 ;  /* 0x0000003d216f7220 */ /* 0x000fe40000410000 */
[----:B------:R-:W-:Y:S02]  /*5cb0*/  FMUL.FTZ R29, R32, R29 ;  /* 0x0000001d201d7220 */ /* 0x000fe40000410000 */
[----:B------:R-:W-:Y:S01]  /*5cc0*/  FADD.FTZ R30, R30, R31 ;  /* 0x0000001f1e1e7221 */ /* 0x000fe20000010000 */
[----:B------:R-:W-:Y:S01]  /*5cd0*/  IADD3 R31, -R77, c[0x0][0x174], RZ ;  /* 0x00005d004d1f7a10 */ /* 0x000fe20007ffe1ff */
[----:B------:R-:W-:-:S02]  /*5ce0*/  FMUL.FTZ R108, R137, R70 ;  /* 0x00000046896c7220 */ /* 0x000fc40000410000 */
[-C--:B------:R-:W-:Y:S01]  /*5cf0*/  FFMA.FTZ R111, R126, R110.reuse, -R111 ;  /* 0x0000006e7e6f7223 */ /* 0x080fe2000001086f */
[----:B------:R-:W-:Y:S01]  /*5d00*/  LEA R31, R31, 0xffffff00, 0x8 ;  /* 0xffffff001f1f7811 */ /* 0x000fe200078e40ff */
[----:B------:R-:W-:Y:S02]  /*5d10*/  FFMA.FTZ R29, R60, R125, R29 ;  /* 0x0000007d3c1d7223 */ /* 0x000fe4000001001d */
[----:B------:R-:W-:Y:S02]  /*5d20*/  FMUL.FTZ R110, R33, R110 ;  /* 0x0000006e216e7220 */ /* 0x000fe40000410000 */
[-C--:B------:R-:W-:Y:S02]  /*5d30*/  FFMA.FTZ R127, R21, -R70.reuse, R127 ;  /* 0x80000046157f7223 */ /* 0x080fe4000001007f */
[----:B------:R-:W-:Y:S02]  /*5d40*/  FMUL.FTZ R112, R39, R70 ;  /* 0x0000004627707220 */ /* 0x000fe40000410000 */
[----:B------:R-:W-:-:S02]  /*5d50*/  FMUL.FTZ R113, R34, R108 ;  /* 0x0000006c22717220 */ /* 0x000fc40000410000 */
[----:B------:R-:W-:Y:S02]  /*5d60*/  FADD.FTZ R28, R28, R29 ;  /* 0x0000001d1c1c7221 */ /* 0x000fe40000010000 */
[----:B------:R-:W-:Y:S01]  /*5d70*/  FFMA.FTZ R29, R61, R126, R110 ;  /* 0x0000007e3d1d7223 */ /* 0x000fe2000001006e */
[----:B------:R-:W-:Y:S01]  /*5d80*/  IADD3 R110, -R31, c[0x0][0x168], RZ ;  /* 0x00005a001f6e7a10 */ /* 0x000fe20007ffe1ff */
[-C--:B------:R-:W-:Y:S02]  /*5d90*/  FFMA.FTZ R113, R127, R112.reuse, -R113 ;  /* 0x000000707f717223 */ /* 0x080fe40000010871 */
[----:B------:R-:W-:Y:S01]  /*5da0*/  FMUL.FTZ R112, R34, R112 ;  /* 0x0000007022707220 */ /* 0x000fe20000410000 */
[----:B------:R-:W-:Y:S01]  /*5db0*/  LEA R121, R110, -R85, 0x1 ;  /* 0x800000556e797211 */ /* 0x000fe200078e08ff */
[----:B------:R-:W-:Y:S02]  /*5dc0*/  FADD.FTZ R28, R28, R29 ;  /* 0x0000001d1c1c7221 */ /* 0x000fe40000010000 */
[----:B------:R-:W-:Y:S01]  /*5dd0*/  FFMA.FTZ R29, R108, R127, R112 ;  /* 0x0000007f6c1d7223 */ /* 0x000fe20000010070 */
[----:B------:R-:W-:Y:S01]  /*5de0*/  ISETP.GE.AND P0, PT, R121, 0x1, PT ;  /* 0x000000017900780c */ /* 0x000fe20003f06270 */
[----:B------:R-:W-:Y:S01]  /*5df0*/  FMUL.FTZ R109, R135, R71 ;  /* 0x00000047876d7220 */ /* 0x000fe20000410000 */
[----:B------:R-:W-:Y:S01]  /*5e00*/  ISETP.GE.AND P1, PT, R121, 0x21, PT ;  /* 0x000000217900780c */ /* 0x000fe20003f26270 */
[----:B------:R-:W-:-:S02]  /*5e10*/  FADD.FTZ R28, R28, R29 ;  /* 0x0000001d1c1c7221 */ /* 0x000fc40000010000 */
[-C--:B------:R-:W-:Y:S02]  /*5e20*/  FFMA.FTZ R128, R22, -R71.reuse, R128 ;  /* 0x8000004716807223 */ /* 0x080fe40000010080 */
[----:B------:R-:W-:Y:S02]  /*5e30*/  FMUL.FTZ R29, R38, R71 ;  /* 0x00000047261d7220 */ /* 0x000fe40000410000 */
[----:B------:R-:W-:Y:S02]  /*5e40*/  FMUL.FTZ R31, R35, R109 ;  /* 0x0000006d231f7220 */ /* 0x000fe40000410000 */
[-C--:B------:R-:W-:Y:S02]  /*5e50*/  FMUL.FTZ R110, R134, R68.reuse ;  /* 0x00000044866e7220 */ /* 0x080fe40000410000 */
[----:B------:R-:W-:Y:S02]  /*5e60*/  FADD.FTZ R30, R30, R111 ;  /* 0x0000006f1e1e7221 */ /* 0x000fe40000010000 */
[----:B------:R-:W-:-:S02]  /*5e70*/  FMUL.FTZ R111, R37, R68 ;  /* 0x00000044256f7220 */ /* 0x000fc40000410000 */
[-C--:B------:R-:W-:Y:S02]  /*5e80*/  FFMA.FTZ R31, R128, R29.reuse, -R31 ;  /* 0x0000001d801f7223 */ /* 0x080fe4000001081f */
[----:B------:R-:W-:Y:S02]  /*5e90*/  FFMA.FTZ R129, R23, -R68, R129 ;  /* 0x8000004417817223 */ /* 0x000fe40000010081 */
[----:B------:R-:W-:Y:S02]  /*5ea0*/  FMUL.FTZ R112, R36, R110 ;  /* 0x0000006e24707220 */ /* 0x000fe40000410000 */
[----:B------:R-:W-:Y:S02]  /*5eb0*/  FMUL.FTZ R29, R35, R29 ;  /* 0x0000001d231d7220 */ /* 0x000fe40000410000 */
[----:B------:R-:W-:Y:S02]  /*5ec0*/  FADD.FTZ R59, R166, -R119 ;  /* 0x80000077a63b7221 */ /* 0x000fe40000010000 */
[----:B------:R-:W-:Y:S01]  /*5ed0*/  FFMA.FTZ R119, R129, R111, -R112 ;  /* 0x0000006f81777223 */ /* 0x000fe20000010870 */
[----:B------:R-:W-:Y:S01]  /*5ee0*/  IADD3 R112, R85, 0x20, RZ ;  /* 0x0000002055707810 */ /* 0x000fe20007ffe0ff */
[----:B------:R-:W-:-:S02]  /*5ef0*/  FADD.FTZ R30, R30, R113 ;  /* 0x000000711e1e7221 */ /* 0x000fc40000010000 */
[----:B------:R-:W-:Y:S02]  /*5f00*/  FFMA.FTZ R29, R109, R128, R29 ;  /* 0x000000806d1d7223 */ /* 0x000fe4000001001d */
[----:B------:R-:W-:Y:S02]  /*5f10*/  FMUL.FTZ R111, R36, R111 ;  /* 0x0000006f246f7220 */ /* 0x000fe40000410000 */
[----:B------:R-:W-:Y:S02]  /*5f20*/  FADD.FTZ R117, R28, R29 ;  /* 0x0000001d1c757221 */ /* 0x000fe40000010000 */
[----:B0-----:R-:W-:Y:S02]  /*5f30*/  FADD.FTZ R118, R30, R31 ;  /* 0x0000001f1e767221 */ /* 0x001fe40000010000 */
[----:B------:R-:W-:Y:S01]  /*5f40*/  FFMA.FTZ R120, R110, R129, R111 ;  /* 0x000000816e787223 */ /* 0x000fe2000001006f */
        /* <DEDUP_REMOVED lines=22> */
[----:B------:R-:W-:Y:S02]  /*60b0*/  IADD3 R29, R31, R115, RZ ;  /* 0x000000731f1d7210 */ /* 0x000fe40007ffe0ff */
[----:B------:R-:W-:Y:S02]  /*60c0*/  LEA.HI.X R31, R28, c[0x0][0x324], R113, 0x3, P0 ;  /* 0x0000c9001c1f7a11 */ /* 0x000fe400000f1c71 */
[----:B------:R-:W-:-:S04]  /*60d0*/  LEA R28, P0, R30, R107, 0x2 ;  /* 0x0000006b1e1c7211 */ /* 0x000fc800078010ff */
[----:B------:R-:W-:-:S05]  /*60e0*/  LEA.HI.X R29, R30, R31, R29, 0x2, P0 ;  /* 0x0000001f1e1d7211 */ /* 0x000fca00000f141d */
[----:B0-----:R0:W-:Y:S04]  /*60f0*/  RED.E.ADD.F32.FTZ.RN.STRONG.GPU [R28.64], R111 ;  /* 0x0000006f1c00798e */ /* 0x0011e8000c10e786 */
.L_x_12443:
[----:B-1----:R-:W-:Y:S05]  /*6100*/  BSYNC B0 ;  /* 0x0000000000007941 */ /* 0x002fea0003800000 */
.L_x_12442:
[----:B------:R-:W-:Y:S01]  /*6110*/  LEA.HI.SX32 R112, R112, R85, 0x1b ;  /* 0x0000005570707211 */ /* 0x000fe200078fdaff */
[----:B------:R-:W-:Y:S01]  /*6120*/  BSSY B0, `(.L_x_12444) ;  /* 0x0000008000007945 */ /* 0x000fe20003800000 */
[----:B------:R-:W-:Y:S01]  /*6130*/  FADD.FTZ R107, R117, R120 ;  /* 0x00000078756b7221 */ /* 0x000fe20000010000 */
[C---:B0-----:R-:W-:Y:S01]  /*6140*/  IADD3 R28, R85.reuse, 0x40, RZ ;  /* 0x00000040551c7810 */ /* 0x041fe20007ffe0ff */
[----:B------:R-:W-:Y:S01]  /*6150*/  FADD.FTZ R111, R118, R119 ;  /* 0x00000077766f7221 */ /* 0x000fe20000010000 */
[----:B------:R0:W1:Y:S01]  /*6160*/  LDS R29, [R112.X4+0x8c0] ;  /* 0x0008c000701d7984 */ /* 0x0000620000004800 */
[----:B------:R-:W-:Y:S01]  /*6170*/  IADD3 R30, R85, 0x60, RZ ;  /* 0x00000060551e7810 */ /* 0x000fe20007ffe0ff */
[----:B------:R-:W-:Y:S05]  /*6180*/  @!P1 BRA `(.L_x_12445) ;  /* 0x0000001000009947 */ /* 0x000fea0003800000 */
[----:B-1----:R1:W-:Y:S02]  /*6190*/  RED.E.ADD.F32.FTZ.RN.STRONG.GPU [R64.64+-0x780], R29 ;  /* 0xfff8801d4000798e */ /* 0x0023e4000c10e786 */
.L_x_12445:
[----:B------:R-:W-:Y:S05]  /*61a0*/  BSYNC B0 ;  /* 0x0000000000007941 */ /* 0x000fea0003800000 */
.L_x_12444:
        /* <DEDUP_REMOVED lines=14> */
.L_x_12447:
[----:B0-----:R-:W-:Y:S05]  /*6290*/  BSYNC B0 ;  /* 0x0000000000007941 */ /* 0x001fea0003800000 */
.L_x_12446:
[----:B-1----:R0:W1:Y:S01]  /*62a0*/  LDS R29, [R30.X4+0x9c0] ;  /* 0x0009c0001e1d7984 */ /* 0x0020620000004800 */
[----:B------:R-:W-:Y:S01]  /*62b0*/  BSSY B0, `(.L_x_12448) ;  /* 0x0000005000007945 */ /* 0x000fe20003800000 */
[----:B------:R-:W-:-:S02]  /*62c0*/  IADD3 R28, R85, 0xa0, RZ ;  /* 0x000000a0551c7810 */ /* 0x000fc40007ffe0ff */
[----:B------:R-:W-:Y:S01]  /*62d0*/  LEA.HI.SX32 R112, R112, R85, 0x1b ;  /* 0x0000005570707211 */ /* 0x000fe200078fdaff */
[----:B------:R-:W-:Y:S05]  /*62e0*/  @!P0 BRA `(.L_x_12449) ;  /* 0x0000001000008947 */ /* 0x000fea0003800000 */
[----:B-1----:R1:W-:Y:S02]  /*62f0*/  RED.E.ADD.F32.FTZ.RN.STRONG.GPU [R64.64+-0x680], R29 ;  /* 0xfff9801d4000798e */ /* 0x0023e4000c10e786 */
.L_x_12449:
[----:B------:R-:W-:Y:S05]  /*6300*/  BSYNC B0 ;  /* 0x0000000000007941 */ /* 0x000fea0003800000 */
.L_x_12448:
[----:B-1----:R1:W2:Y:S01]  /*6310*/  LDS R29, [R112.X4+0xa40] ;  /* 0x000a4000701d7984 */ /* 0x0022a20000004800 */
[----:B------:R-:W-:Y:S01]  /*6320*/  BSSY B0, `(.L_x_12450) ;  /* 0x0000005000007945 */ /* 0x000fe20003800000 */
[----:B0-----:R-:W-:Y:S02]  /*6330*/  IADD3 R30, R85, 0xc0, RZ ;  /* 0x000000c0551e7810 */ /* 0x001fe40007ffe0ff */
[----:B------:R-:W-:Y:S01]  /*6340*/  LEA.HI.SX32 R28, R28, R85, 0x1b ;  /* 0x000000551c1c7211 */ /* 0x000fe200078fdaff */
[----:B------:R-:W-:Y:S05]  /*6350*/  @!P1 BRA `(.L_x_12451) ;  /* 0x0000001000009947 */ /* 0x000fea0003800000 */
[----:B--2---:R0:W-:Y:S02]  /*6360*/  RED.E.ADD.F32.FTZ.RN.STRONG.GPU [R64.64+-0x600], R29 ;  /* 0xfffa001d4000798e */ /* 0x0041e4000c10e786 */
.L_x_12451:
[----:B------:R-:W-:Y:S05]  /*6370*/  BSYNC B0 ;  /* 0x0000000000007941 */ /* 0x000fea0003800000 */
.L_x_12450:
[----:B0-2---:R0:W2:Y:S01]  /*6380*/  LDS R29, [R28.X4+0xac0] ;  /* 0x000ac0001c1d7984 */ /* 0x0050a20000004800 */
[----:B------:R-:W-:Y:S01]  /*6390*/  BSSY B0, `(.L_x_12452) ;  /* 0x0000005000007945 */ /* 0x000fe20003800000 */
[----:B-1----:R-:W-:Y:S02]  /*63a0*/  IADD3 R112, R85, 0xe0, RZ ;  /* 0x000000e055707810 */ /* 0x002fe40007ffe0ff */
[----:B------:R-:W-:Y:S01]  /*63b0*/  LEA.HI.SX32 R30, R30, R85, 0x1b ;  /* 0x000000551e1e7211 */ /* 0x000fe200078fdaff */
[----:B------:R-:W-:Y:S05]  /*63c0*/  @!P2 BRA `(.L_x_12453) ;  /* 0x000000100000a947 */ /* 0x000fea0003800000 */
[----:B--2---:R1:W-:Y:S02]  /*63d0*/  RED.E.ADD.F32.FTZ.RN.STRONG.GPU [R64.64+-0x580], R29 ;  /* 0xfffa801d4000798e */ /* 0x0043e4000c10e786 */
.L_x_12453:
[----:B------:R-:W-:Y:S05]  /*63e0*/  BSYNC B0 ;  /* 0x0000000000007941 */ /* 0x000fea0003800000 */
.L_x_12452:
[----:B-12---:R1:W2:Y:S01]  /*63f0*/  LDS R29, [R30.X4+0xb40] ;  /* 0x000b40001e1d7984 */ /* 0x0062a20000004800 */
[----:B------:R-:W-:Y:S01]  /*6400*/  BSSY B0, `(.L_x_12454) ;  /* 0x0000005000007945 */ /* 0x000fe20003800000 */
[----:B0-----:R-:W-:-:S02]  /*6410*/  IADD3 R28, R85, 0x100, RZ ;  /* 0x00000100551c7810 */ /* 0x001fc40007ffe0ff */
[----:B------:R-:W-:Y:S01]  /*6420*/  LEA.HI.SX32 R112, R112, R85, 0x1b ;  /* 0x0000005570707211 */ /* 0x000fe200078fdaff */
[----:B------:R-:W-:Y:S05]  /*6430*/  @!P3 BRA `(.L_x_12455) ;  /* 0x000000100000b947 */ /* 0x000fea0003800000 */
[----:B--2---:R0:W-:Y:S02]  /*6440*/  RED.E.ADD.F32.FTZ.RN.STRONG.GPU [R64.64+-0x500], R29 ;  /* 0xfffb001d4000798e */ /* 0x0041e4000c10e786 */
.L_x_12455:
[----:B------:R-:W-:Y:S05]  /*6450*/  BSYNC B0 ;  /* 0x0000000000007941 */ /* 0x000fea0003800000 */
.L_x_12454:
[----:B0-2---:R0:W2:Y:S01]  /*6460*/  LDS R29, [R112.X4+0xbc0] ;  /* 0x000bc000701d7984 */ /* 0x0050a20000004800 */
[----:B------:R-:W-:Y:S01]  /*6470*/  BSSY B0, `(.L_x_12456) ;  /* 0x0000004000007945 */ /* 0x000fe20003800000 */
[----:B------:R-:W-:Y:S01]  /*6480*/  LEA.HI.SX32 R28, R28, R85, 0x1b ;  /* 0x000000551c1c7211 */ /* 0x000fe200078fdaff */
[----:B------:R-:W-:Y:S05]  /*6490*/  @!P4 BRA `(.L_x_12457) ;  /* 0x000000100000c947 */ /* 0x000fea0003800000 */
[----:B--2---:R2:W-:Y:S02]  /*64a0*/  RED.E.ADD.F32.FTZ.RN.STRONG.GPU [R64.64+-0x480], R29 ;  /* 0xfffb801d4000798e */ /* 0x0045e4000c10e786 */
.L_x_12457:
[----:B------:R-:W-:Y:S05]  /*64b0*/  BSYNC B0 ;  /* 0x0000000000007941 */ /* 0x000fea0003800000 */
.L_x_12456:
[----:B--2---:R2:W3:Y:S01]  /*64c0*/  LDS R29, [R28.X4+0xc40] ;  /* 0x000c40001c1d7984 */ /* 0x0044e20000004800 */
[----:B------:R-:W-:Y:S01]  /*64d0*/  BSSY B0, `(.L_x_12458) ;  /* 0x0000005000007945 */ /* 0x000fe20003800000 */
[C---:B-1----:R-:W-:Y:S02]  /*64e0*/  IADD3 R30, R85.reuse, 0x120, RZ ;  /* 0x00000120551e7810 */ /* 0x042fe40007ffe0ff */
[----:B0-----:R-:W-:Y:S01]  /*64f0*/  IADD3 R112, R85, 0x140, RZ ;  /* 0x0000014055707810 */ /* 0x001fe20007ffe0ff */
[----:B------:R-:W-:Y:S05]  /*6500*/  @!P5 BRA `(.L_x_12459) ;  /* 0x000000100000d947 */ /* 0x000fea0003800000 */
[----:B---3--:R0:W-:Y:S02]  /*6510*/  RED.E.ADD.F32.FTZ.RN.STRONG.GPU [R64.64+-0x400], R29 ;  /* 0xfffc001d4000798e */ /* 0x0081e4000c10e786 */
.L_x_12459:
[----:B------:R-:W-:Y:S05]  /*6520*/  BSYNC B0 ;  /* 0x0000000000007941 */ /* 0x000fea0003800000 */
.L_x_12458:
        /* <DEDUP_REMOVED lines=14> */
.L_x_12461:
[----:B0-----:R-:W-:Y:S05]  /*6610*/  BSYNC B0 ;  /* 0x0000000000007941 */ /* 0x001fea0003800000 */
.L_x_12460:
[----:B-1----:R0:W1:Y:S01]  /*6620*/  LDS R29, [R112.X4+0xd40] ;  /* 0x000d4000701d7984 */ /* 0x0020620000004800 */
[----:B------:R-:W-:Y:S01]  /*6630*/  BSSY B0, `(.L_x_12462) ;  /* 0x0000005000007945 */ /* 0x000fe20003800000 */
[----:B------:R-:W-:Y:S02]  /*6640*/  IADD3 R30, R85, 0x180, RZ ;  /* 0x00000180551e7810 */ /* 0x000fe40007ffe0ff */
[----:B------:R-:W-:Y:S01]  /*6650*/  LEA.HI.SX32 R28, R28, R85, 0x1b ;  /* 0x000000551c1c7211 */ /* 0x000fe200078fdaff */
[----:B------:R-:W-:Y:S05]  /*6660*/  @!P0 BRA `(.L_x_12463) ;  /* 0x0000001000008947 */ /* 0x000fea0003800000 */
[----:B-1----:R1:W-:Y:S02]  /*6670*/  RED.E.ADD.F32.FTZ.RN.STRONG.GPU [R64.64+-0x300], R29 ;  /* 0xfffd001d4000798e */ /* 0x0023e4000c10e786 */
.L_x_12463:
[----:B------:R-:W-:Y:S05]  /*6680*/  BSYNC B0 ;  /* 0x0000000000007941 */ /* 0x000fea0003800000 */
.L_x_12462:
[----:B-1----:R1:W2:Y:S01]  /*6690*/  LDS R29, [R28.X4+0xdc0] ;  /* 0x000dc0001c1d7984 */ /* 0x0022a20000004800 */
[----:B------:R-:W-:Y:S01]  /*66a0*/  BSSY B0, `(.L_x_12464) ;  /* 0x0000005000007945 */ /* 0x000fe20003800000 */
[----:B0-----:R-:W-:-:S02]  /*66b0*/  IADD3 R112, R85, 0x1a0, RZ ;  /* 0x000001a055707810 */ /* 0x001fc40007ffe0ff */
[----:B------:R-:W-:Y:S01]  /*66c0*/  LEA.HI.SX32 R30, R30, R85, 0x1b ;  /* 0x000000551e1e7211 */ /* 0x000fe200078fdaff */
[----:B------:R-:W-:Y:S05]  /*66d0*/  @!P1 BRA `(.L_x_12465) ;  /* 0x0000001000009947 */ /* 0x000fea0003800000 */
[----:B--2---:R0:W-:Y:S02]  /*66e0*/  RED.E.ADD.F32.FTZ.RN.STRONG.GPU [R64.64+-0x280], R29 ;  /* 0xfffd801d4000798e */ /* 0x0041e4000c10e786 */
.L_x_12465:
[----:B------:R-:W-:Y:S05]  /*66f0*/  BSYNC B0 ;  /* 0x0000000000007941 */ /* 0x000fea0003800000 */
.L_x_12464:
[----:B0-2---:R0:W2:Y:S01]  /*6700*/  LDS R29, [R30.X4+0xe40] ;  /* 0x000e40001e1d7984 */ /* 0x0050a20000004800 */
[----:B------:R-:W-:Y:S01]  /*6710*/  BSSY B0, `(.L_x_12466) ;  /* 0x0000005000007945 */ /* 0x000fe20003800000 */
[----:B-1----:R-:W-:Y:S02]  /*6720*/  IADD3 R28, R85, 0x1c0, RZ ;  /* 0x000001c0551c7810 */ /* 0x002fe40007ffe0ff */
[----:B------:R-:W-:Y:S01]  /*6730*/  LEA.HI.SX32 R112, R112, R85, 0x1b ;  /* 0x0000005570707211 */ /* 0x000fe200078fdaff */
[----:B------:R-:W-:Y:S05]  /*6740*/  @!P2 BRA `(.L_x_12467) ;  /* 0x000000100000a947 */ /* 0x000fea0003800000 */
[----:B--2---:R1:W-:Y:S02]  /*6750*/  RED.E.ADD.F32.FTZ.RN.STRONG.GPU [R64.64+-0x200], R29 ;  /* 0xfffe001d4000798e */ /* 0x0043e4000c10e786 */
.L_x_12467:
[----:B------:R-:W-:Y:S05]  /*6760*/  BSYNC B0 ;  /* 0x0000000000007941 */ /* 0x000fea0003800000 */
.L_x_12466:
[----:B-12---:R1:W2:Y:S01]  /*6770*/  LDS R29, [R112.X4+0xec0] ;  /* 0x000ec000701d7984 */ /* 0x0062a20000004800 */
[----:B------:R-:W-:Y:S01]  /*6780*/  BSSY B0, `(.L_x_12468) ;  /* 0x0000005000007945 */ /* 0x000fe20003800000 */
[----:B0-----:R-:W-:Y:S02]  /*6790*/  IADD3 R30, R85, 0x1e0, RZ ;  /* 0x000001e0551e7810 */ /* 0x001fe40007ffe0ff */
[----:B------:R-:W-:Y:S01]  /*67a0*/  LEA.HI.SX32 R28, R28, R85, 0x1b ;  /* 0x000000551c1c7211 */ /* 0x000fe200078fdaff */
[----:B------:R-:W-:Y:S05]  /*67b0*/  @!P3 BRA `(.L_x_12469) ;  /* 0x000000100000b947 */ /* 0x000fea0003800000 */
[----:B--2---:R0:W-:Y:S02]  /*67c0*/  RED.E.ADD.F32.FTZ.RN.STRONG.GPU [R64.64+-0x180], R29 ;  /* 0xfffe801d4000798e */ /* 0x0041e4000c10e786 */
.L_x_12469:
[----:B------:R-:W-:Y:S05]  /*67d0*/  BSYNC B0 ;  /* 0x0000000000007941 */ /* 0x000fea0003800000 */
.L_x_12468:
[----:B0-2---:R0:W2:Y:S01]  /*67e0*/  LDS R29, [R28.X4+0xf40] ;  /* 0x000f40001c1d7984 */ /* 0x0050a20000004800 */
[----:B------:R-:W-:Y:S01]  /*67f0*/  BSSY B0, `(.L_x_12470) ;  /* 0x0000004000007945 */ /* 0x000fe20003800000 */
[----:B------:R-:W-:Y:S01]  /*6800*/  LEA.HI.SX32 R30, R30, R85, 0x1b ;  /* 0x000000551e1e7211 */ /* 0x000fe200078fdaff */
[----:B------:R-:W-:Y:S05]  /*6810*/  @!P4 BRA `(.L_x_12471) ;  /* 0x000000100000c947 */ /* 0x000fea0003800000 */
[----:B--2---:R2:W-:Y:S02]  /*6820*/  RED.E.ADD.F32.FTZ.RN.STRONG.GPU [R64.64+-0x100], R29 ;  /* 0xffff001d4000798e */ /* 0x0045e4000c10e786 */
.L_x_12471:
[----:B------:R-:W-:Y:S05]  /*6830*/  BSYNC B0 ;  /* 0x0000000000007941 */ /* 0x000fea0003800000 */
.L_x_12470:
[----:B--2---:R2:W3:Y:S01]  /*6840*/  LDS R29, [R30.X4+0xfc0] ;  /* 0x000fc0001e1d7984 */ /* 0x0044e20000004800 */
[----:B------:R-:W-:Y:S01]  /*6850*/  BSSY B0, `(.L_x_12472) ;  /* 0x0000003000007945 */ /* 0x000fe20003800000 */
[----:B------:R-:W-:Y:S05]  /*6860*/  @!P5 BRA `(.L_x_12473) ;  /* 0x000000100000d947 */ /* 0x000fea0003800000 */
[----:B---3--:R3:W-:Y:S02]  /*6870*/  RED.E.ADD.F32.FTZ.RN.STRONG.GPU [R64.64+-0x80], R29 ;  /* 0xffff801d4000798e */ /* 0x0087e4000c10e786 */
.L_x_12473:
[----:B------:R-:W-:Y:S05]  /*6880*/  BSYNC B0 ;  /* 0x0000000000007941 */ /* 0x000fea0003800000 */
.L_x_12472:
        /* <DEDUP_REMOVED lines=30> */
[----:B------:R-:W-:Y:S02]  /*6a70*/  FMUL.FTZ R40, R57, R134 ;  /* 0x0000008639287220 */ /* 0x000fe40000410000 */
[----:B0-----:R-:W-:Y:S02]  /*6a80*/  @!P0 FADD.FTZ R31, R31, R64 ;  /* 0x000000401f1f8221 */ /* 0x001fe40000010000 */
[----:B------:R-:W0:Y:S01]  /*6a90*/  SHFL.DOWN PT, R64, R29, 0x4, 0x1f ;  /* 0x08801f001d407f89 */ /* 0x000e2200000e0000 */
[----:B-1----:R-:W-:-:S03]  /*6aa0*/  @!P0 FADD.FTZ R30, R30, R65 ;  /* 0x000000411e1e8221 */ /* 0x002fc60000010000 */
[----:B------:R-:W1:Y:S01]  /*6ab0*/  SHFL.DOWN PT, R112, R31, 0x4, 0x1f ;  /* 0x08801f001f707f89 */ /* 0x000e6200000e0000 */
[----:B------:R-:W-:Y:S02]  /*6ac0*/  FFMA.FTZ R65, R56, R37, -R40 ;  /* 0x0000002538417223 */ /* 0x000fe40000010828 */
[----:B---3--:R-:W-:Y:S01]  /*6ad0*/  @!P0 FADD.FTZ R28, R28, R59 ;  /* 0x0000003b1c1c8221 */ /* 0x008fe20000010000 */
[----:B------:R-:W2:Y:S01]  /*6ae0*/  SHFL.DOWN PT, R111, R30, 0x4, 0x1f ;  /* 0x08801f001e6f7f89 */ /* 0x000ea200000e0000 */
[----:B------:R-:W-:Y:S01]  /*6af0*/  ISETP.GT.AND P0, PT, R84, 0x1b, PT ;  /* 0x0000001b5400780c */ /* 0x000fe20003f04270 */
[----:B------:R-:W-:Y:S02]  /*6b00*/  FMUL.FTZ R40, R36, R65 ;  /* 0x0000004124287220 */ /* 0x000fe40000410000 */
[----:B------:R-:W3:Y:S01]  /*6b10*/  SHFL.DOWN PT, R107, R28, 0x4, 0x1f ;  /* 0x08801f001c6b7f89 */ /* 0x000ee200000e0000 */
[C---:B------:R-:W-:Y:S02]  /*6b20*/  FMUL.FTZ R59, R57.reuse, R37 ;  /* 0x00000025393b7220 */ /* 0x040fe40000410000 */
[----:B------:R-:W-:-:S02]  /*6b30*/  FMUL.FTZ R37, R57, R135 ;  /* 0x0000008739257220 */ /* 0x000fc40000410000 */
[C---:B------:R-:W-:Y:S02]  /*6b40*/  FFMA.FTZ R59, R56.reuse, R134, R59 ;  /* 0x00000086383b7223 */ /* 0x040fe4000001003b */
[----:B------:R-:W-:Y:S02]  /*6b50*/  FFMA.FTZ R36, R56, R38, -R37 ;  /* 0x0000002638247223 */ /* 0x000fe40000010825 */
[----:B------:R-:W-:Y:S02]  /*6b60*/  FFMA.FTZ R40, R59, R129, R40 ;  /* 0x000000813b287223 */ /* 0x000fe40000010028 */
[----:B------:R-:W-:Y:S02]  /*6b70*/  FMUL.FTZ R59, R35, R36 ;  /* 0x00000024233b7220 */ /* 0x000fe40000410000 */
[----:B0-----:R-:W-:Y:S02]  /*6b80*/  @!P0 FADD.FTZ R29, R29, R64 ;  /* 0x000000401d1d8221 */ /* 0x001fe40000010000 */
[----:B------:R-:W-:-:S02]  /*6b90*/  FMUL.FTZ R35, R57, R137 ;  /* 0x0000008939237220 */ /* 0x000fc40000410000 */
[----:B-1----:R-:W-:Y:S01]  /*6ba0*/  @!P0 FADD.FTZ R31, R31, R112 ;  /* 0x000000701f1f8221 */ /* 0x002fe20000010000 */
[----:B------:R-:W0:Y:S01]  /*6bb0*/  SHFL.DOWN PT, R64, R29, 0x8, 0x1f ;  /* 0x09001f001d407f89 */ /* 0x000e2200000e0000 */
[C---:B------:R-:W-:Y:S02]  /*6bc0*/  FMUL.FTZ R38, R57.reuse, R38 ;  /* 0x0000002639267220 */ /* 0x040fe40000410000 */
[----:B--2---:R-:W-:Y:S01]  /*6bd0*/  @!P0 FADD.FTZ R30, R30, R111 ;  /* 0x0000006f1e1e8221 */ /* 0x004fe20000010000 */
[----:B------:R-:W1:Y:S01]  /*6be0*/  SHFL.DOWN PT, R112, R31, 0x8, 0x1f ;  /* 0x09001f001f707f89 */ /* 0x000e6200000e0000 */
[----:B------:R-:W-:Y:S02]  /*6bf0*/  FFMA.FTZ R37, R56, R39, -R35 ;  /* 0x0000002738257223 */ /* 0x000fe40000010823 */
[----:B---3--:R-:W-:Y:S01]  /*6c00*/  @!P0 FADD.FTZ R28, R28, R107 ;  /* 0x0000006b1c1c8221 */ /* 0x008fe20000010000 */
[----:B------:R-:W-:Y:S01]  /*6c10*/  ISETP.GT.AND P0, PT, R84, 0x17, PT ;  /* 0x000000175400780c */ /* 0x000fe20003f04270 */
[----:B------:R-:W2:Y:S01]  /*6c20*/  SHFL.DOWN PT, R107, R30, 0x8, 0x1f ;  /* 0x09001f001e6b7f89 */ /* 0x000ea200000e0000 */
[----:B------:R-:W-:-:S02]  /*6c30*/  FMUL.FTZ R35, R57, R139 ;  /* 0x0000008b39237220 */ /* 0x000fc40000410000 */
[C---:B------:R-:W-:Y:S01]  /*6c40*/  FFMA.FTZ R38, R56.reuse, R135, R38 ;  /* 0x0000008738267223 */ /* 0x040fe20000010026 */
[----:B------:R-:W3:Y:S01]  /*6c50*/  SHFL.DOWN PT, R65, R28, 0x8, 0x1f ;  /* 0x09001f001c417f89 */ /* 0x000ee200000e0000 */
[C---:B------:R-:W-:Y:S02]  /*6c60*/  FMUL.FTZ R39, R57.reuse, R39 ;  /* 0x0000002739277220 */ /* 0x040fe40000410000 */
[----:B------:R-:W-:Y:S02]  /*6c70*/  FFMA.FTZ R36, R56, R140, -R35 ;  /* 0x0000008c38247223 */ /* 0x000fe40000010823 */
[----:B------:R-:W-:Y:S02]  /*6c80*/  FFMA.FTZ R59, R38, R128, R59 ;  /* 0x00000080263b7223 */ /* 0x000fe4000001003b */
[----:B------:R-:W-:Y:S02]  /*6c90*/  FMUL.FTZ R37, R34, R37 ;  /* 0x0000002522257220 */ /* 0x000fe40000410000 */
[----:B------:R-:W-:-:S02]  /*6ca0*/  FMUL.FTZ R140, R57, R140 ;  /* 0x0000008c398c7220 */ /* 0x000fc40000410000 */
[----:B------:R-:W-:Y:S02]  /*6cb0*/  FFMA.FTZ R38, R56, R137, R39 ;  /* 0x0000008938267223 */ /* 0x000fe40000010027 */
[----:B------:R-:W-:Y:S02]  /*6cc0*/  FMUL.FTZ R34, R57, R142 ;  /* 0x0000008e39227220 */ /* 0x000fe40000410000 */
[----:B0-----:R-:W-:Y:S02]  /*6cd0*/  @!P0 FADD.FTZ R29, R29, R64 ;  /* 0x000000401d1d8221 */ /* 0x001fe40000010000 */
[----:B-1----:R-:W-:Y:S02]  /*6ce0*/  @!P0 FADD.FTZ R31, R31, R112 ;  /* 0x000000701f1f8221 */ /* 0x002fe40000010000 */
[----:B------:R-:W-:Y:S01]  /*6cf0*/  FMUL.FTZ R36, R33, R36 ;  /* 0x0000002421247220 */ /* 0x000fe20000410000 */
[----:B------:R-:W0:Y:S01]  /*6d00*/  SHFL.DOWN PT, R64, R29, 0x10, 0x1f ;  /* 0x0a001f001d407f89 */ /* 0x000e2200000e0000 */
[----:B--2---:R-:W-:-:S02]  /*6d10*/  @!P0 FADD.FTZ R30, R30, R107 ;  /* 0x0000006b1e1e8221 */ /* 0x004fc40000010000 */
[----:B------:R-:W-:Y:S01]  /*6d20*/  FFMA.FTZ R35, R56, R139, R140 ;  /* 0x0000008b38237223 */ /* 0x000fe2000001008c */
[----:B------:R-:W-:Y:S01]  /*6d30*/  SHFL.DOWN PT, R112, R31, 0x10, 0x1f ;  /* 0x0a001f001f707f89 */ /* 0x000fe200000e0000 */
[----:B---3--:R-:W-:Y:S01]  /*6d40*/  @!P0 FADD.FTZ R28, R28, R65 ;  /* 0x000000411c1c8221 */ /* 0x008fe20000010000 */
[----:B------:R-:W-:Y:S01]  /*6d50*/  ISETP.GT.AND P0, PT, R84, 0xf, PT ;  /* 0x0000000f5400780c */ /* 0x000fe20003f04270 */
[----:B------:R-:W-:Y:S01]  /*6d60*/  FFMA.FTZ R38, R38, R127, R37 ;  /* 0x0000007f26267223 */ /* 0x000fe20000010025 */
[----:B------:R-:W1:Y:S01]  /*6d70*/  SHFL.DOWN PT, R39, R30, 0x10, 0x1f ;  /* 0x0a001f001e277f89 */ /* 0x000e6200000e0000 */
[----:B------:R-:W-:Y:S02]  /*6d80*/  FFMA.FTZ R33, R56, R141, -R34 ;  /* 0x0000008d38217223 */ /* 0x000fe40000010822 */
[----:B------:R-:W-:Y:S01]  /*6d90*/  FFMA.FTZ R36, R35, R126, R36 ;  /* 0x0000007e23247223 */ /* 0x000fe20000010024 */
[----:B------:R-:W2:Y:S01]  /*6da0*/  SHFL.DOWN PT, R37, R28, 0x10, 0x1f ;  /* 0x0a001f001c257f89 */ /* 0x000ea200000e0000 */
[----:B------:R-:W-:-:S02]  /*6db0*/  FMUL.FTZ R35, R32, R33 ;  /* 0x0000002120237220 */ /* 0x000fc40000410000 */
[C---:B------:R-:W-:Y:S02]  /*6dc0*/  FMUL.FTZ R33, R57.reuse, R145 ;  /* 0x0000009139217220 */ /* 0x040fe40000410000 */
[C---:B------:R-:W-:Y:S02]  /*6dd0*/  FMUL.FTZ R32, R57.reuse, R148 ;  /* 0x0000009439207220 */ /* 0x040fe40000410000 */
[----:B------:R-:W-:Y:S02]  /*6de0*/  FFMA.FTZ R33, R56, R42, -R33 ;  /* 0x0000002a38217223 */ /* 0x000fe40000010821 */
[C---:B------:R-:W-:Y:S02]  /*6df0*/  FMUL.FTZ R141, R57.reuse, R141 ;  /* 0x0000008d398d7220 */ /* 0x040fe40000410000 */
[----:B------:R-:W-:Y:S02]  /*6e00*/  FMUL.FTZ R122, R122, R33 ;  /* 0x000000217a7a7220 */ /* 0x000fe40000410000 */
[----:B------:R-:W-:-:S02]  /*6e10*/  FMUL.FTZ R33, R57, R150 ;  /* 0x0000009639217220 */ /* 0x000fc40000410000 */
[CC--:B------:R-:W-:Y:S02]  /*6e20*/  FFMA.FTZ R32, R56.reuse, R41.reuse, -R32 ;  /* 0x0000002938207223 */ /* 0x0c0fe40000010820 */
        /* <DEDUP_REMOVED lines=11> */
[----:B0-----:R-:W-:Y:S02]  /*6ee0*/  @!P0 FADD.FTZ R29, R29, R64 ;  /* 0x000000401d1d8221 */ /* 0x001fe40000010000 */
[----:B-1----:R-:W-:Y:S02]  /*6ef0*/  @!P0 FADD.FTZ R30, R30, R39 ;  /* 0x000000271e1e8221 */ /* 0x002fe40000010000 */
[----:B------:R-:W-:Y:S02]  /*6f00*/  @!P0 FADD.FTZ R31, R31, R112 ;  /* 0x000000701f1f8221 */ /* 0x000fe40000010000 */
        /* <DEDUP_REMOVED lines=33> */
.L_x_12475:
[----:B0-----:R-:W-:Y:S05]  /*7120*/  BSYNC B0 ;  /* 0x0000000000007941 */ /* 0x001fea0003800000 */
.L_x_12474:
[----:B------:R-:W-:Y:S02]  /*7130*/  IADD3 R103, R103, 0x1, RZ ;  /* 0x0000000167677810 */ /* 0x000fe40007ffe0ff */
[----:B------:R-:W-:-:S02]  /*7140*/  IADD3 R104, P1, R104, 0x1, RZ ;  /* 0x0000000168687810 */ /* 0x000fc40007f3e0ff */
[----:B------:R-:W-:Y:S02]  /*7150*/  ISETP.GE.AND P0, PT, R103, c[0x0][0x16c], PT ;  /* 0x00005b0067007a0c */ /* 0x000fe40003f06270 */
[----:B------:R-:W-:-:S11]  /*7160*/  IADD3.X R105, RZ, R105, RZ, P1, !PT ;  /* 0x00000069ff697210 */ /* 0x000fd60000ffe4ff */
[----:B------:R-:W-:Y:S01]  /*7170*/  @P0 CALL.REL.NOINC `(.L_x_12429) ;  /* 0x0000001000000944 */ /* 0x000fe20003c00000 */
[----:B------:R-:W-:Y:S05]  /*7180*/  BRA `(.L_x_12476) ;  /* 0xffffb6d000007947 */ /* 0x000fea000383ffff */
.L_x_12429:
[----:B------:R-:W-:Y:S01]  /*7190*/  BAR.SYNC.DEFER_BLOCKING 0x0 ;  /* 0x0000000000007b1d */ /* 0x000fe20000010000 */
[----:B------:R-:W-:-:S05]  /*71a0*/  IMAD.WIDE R20, R75, 0x10, R48 ;  /* 0x000000104b147825 */ /* 0x000fca00078e0230 */
[----:B------:R0:W2:Y:S04]  /*71b0*/  LDG.E.128 R24, [R20.64] ;  /* 0x0000000614187981 */ /* 0x0000a8000c1e1d00 */
[----:B------:R0:W3:Y:S01]  /*71c0*/  LDG.E.128 R28, [R20.64+0x200] ;  /* 0x00020006141c7981 */ /* 0x0000e2000c1e1d00 */
[----:B------:R-:W-:Y:S02]  /*71d0*/  MOV R22, R2 ;  /* 0x0000000200167202 */ /* 0x000fe40000000f00 */
[----:B------:R-:W-:Y:S02]  /*71e0*/  MOV R23, R3 ;  /* 0x0000000300177202 */ /* 0x000fe40000000f00 */
[----:B------:R-:W-:-:S03]  /*71f0*/  IADD3 R77, R77, 0x1, RZ ;  /* 0x000000014d4d7810 */ /* 0x000fc60007ffe0ff */
[----:B------:R-:W-:-:S04]  /*7200*/  IMAD.WIDE.U32 R2, R91, c[0x0][0x2d8], R22 ;  /* 0x0000b6005b027a25 */ /* 0x000fc800078e0016 */
[----:B0-----:R-:W-:Y:S01]  /*7210*/  IMAD R20, R88, c[0x0][0x2d8], RZ ;  /* 0x0000b60058147a24 */ /* 0x001fe200078e02ff */
[----:B--2---:R0:W-:Y:S04]  /*7220*/  STS.128 [R84.X16], R24 ;  /* 0x0000001854007388 */ /* 0x0041e8000000cc00 */
[----:B---3--:R1:W-:Y:S01]  /*7230*/  STS.128 [R84.X16+0x200], R28 ;  /* 0x0002001c54007388 */ /* 0x0083e2000000cc00 */
[----:B------:R-:W-:-:S06]  /*7240*/  NOP ;  /* 0x0000000000007918 */ /* 0x000fcc0000000000 */
[----:B------:R-:W2:Y:S04]  /*7250*/  LDS.128 R32, [R74+0x10] ;  /* 0x000010004a207984 */ /* 0x000ea80000000c00 */
[----:B------:R-:W3:Y:S01]  /*7260*/  LDS.128 R36, [R74] ;  /* 0x000000004a247984 */ /* 0x000ee20000000c00 */
[----:B0-----:R-:W-:-:S03]  /*7270*/  IMAD R25, R91, c[0x0][0x2dc], R20 ;  /* 0x0000b7005b197a24 */ /* 0x001fc600078e0214 */
[----:B------:R-:W-:Y:S02]  /*7280*/  BAR.SYNC.DEFER_BLOCKING 0x0 ;  /* 0x0000000000007b1d */ /* 0x000fe40000010000 */
[----:B------:R-:W-:Y:S01]  /*7290*/  IADD3 R3, R3, R25, RZ ;  /* 0x0000001903037210 */ /* 0x000fe20007ffe0ff */
[----:B------:R-:W-:-:S04]  /*72a0*/  IMAD R25, R93, c[0x0][0x2e0], RZ ;  /* 0x0000b8005d197a24 */ /* 0x000fc800078e02ff */
[C---:B-1----:R-:W-:Y:S02]  /*72b0*/  IMAD R31, R94.reuse, c[0x0][0x2e4], R25 ;  /* 0x0000b9005e1f7a24 */ /* 0x042fe400078e0219 */
[----:B------:R-:W-:-:S05]  /*72c0*/  IMAD.WIDE.U32 R2, R94, c[0x0][0x2e0], R2 ;  /* 0x0000b8005e027a25 */ /* 0x000fca00078e0002 */
[----:B------:R-:W-:Y:S01]  /*72d0*/  IADD3 R3, R3, R31, RZ ;  /* 0x0000001f03037210 */ /* 0x000fe20007ffe0ff */
        /* <DEDUP_REMOVED lines=16> */
[----:B0-----:R-:W-:-:S04]  /*73e0*/  IMAD.WIDE.U32 R4, R91, c[0x0][0x2f8], R22 ;  /* 0x0000be005b047a25 */ /* 0x001fc800078e0016 */
[----:B------:R-:W-:Y:S02]  /*73f0*/  @!P6 FMUL.FTZ R0, R34, -1.4426950216293334961 ;  /* 0xbfb8aa3b2200e820 */ /* 0x000fe40000410000 */
[----:B------:R-:W-:Y:S02]  /*7400*/  @!P5 FMUL.FTZ R21, R35, -1.4426950216293334961 ;  /* 0xbfb8aa3b2315d820 */ /* 0x000fe40000410000 */
[----:B------:R-:W-:Y:S02]  /*7410*/  @!P0 FMUL.FTZ R24, R33, -1.4426950216293334961 ;  /* 0xbfb8aa3b21188820 */ /* 0x000fe40000410000 */
[----:B------:R-:W0:Y:S08]  /*7420*/  @!P6 MUFU.EX2 R0, R0 ;  /* 0x000000000000e308 */ /* 0x000e300000000800 */
[----:B------:R-:W-:Y:S01]  /*7430*/  @!P5 MUFU.EX2 R27, R21 ;  /* 0x00000015001bd308 */ /* 0x000fe20000000800 */
[----:B0-----:R-:W-:-:S07]  /*7440*/  @!P6 FADD.FTZ R20, R0, 1 ;  /* 0x3f8000000014e421 */ /* 0x001fce0000010000 */
[----:B------:R-:W0:Y:S01]  /*7450*/  @!P0 MUFU.EX2 R28, R24 ;  /* 0x00000018001c8308 */ /* 0x000e220000000800 */
[----:B------:R-:W-:Y:S01]  /*7460*/  @!P4 FMUL.FTZ R0, R32, -1.4426950216293334961 ;  /* 0xbfb8aa3b2000c820 */ /* 0x000fe20000410000 */
[----:B------:R-:W-:-:S06]  /*7470*/  NOP ;  /* 0x0000000000007918 */ /* 0x000fcc0000000000 */
[----:B------:R1:W2:Y:S01]  /*7480*/  @!P6 MUFU.RCP R29, R20 ;  /* 0x00000014001de308 */ /* 0x0002a20000001000 */
[----:B------:R-:W3:Y:S07]  /*7490*/  LDS.128 R32, [R84.X16] ;  /* 0x0000000054207984 */ /* 0x000eee000000cc00 */
[----:B------:R4:W5:Y:S01]  /*74a0*/  @!P4 MUFU.EX2 R25, R0 ;  /* 0x000000000019c308 */ /* 0x0009620000000800 */
[----:B-1----:R-:W-:Y:S01]  /*74b0*/  LEA R20, P1, R2, c[0x0][0x330], 0x2 ;  /* 0x0000cc0002147a11 */ /* 0x002fe200078210ff */
[----:B0-----:R-:W-:-:S03]  /*74c0*/  @!P0 FADD.FTZ R28, R28, 1 ;  /* 0x3f8000001c1c8421 */ /* 0x001fc60000010000 */
[----:B------:R-:W-:Y:S01]  /*74d0*/  LEA.HI.X R21, R2, c[0x0][0x334], R3, 0x2, P1 ;  /* 0x0000cd0002157a11 */ /* 0x000fe200008f1403 */
[----:B------:R-:W-:Y:S01]  /*74e0*/  @!P2 FMUL.FTZ R2, R37, -1.4426950216293334961 ;  /* 0xbfb8aa3b2502a820 */ /* 0x000fe20000410000 */
[----:B------:R-:W-:Y:S01]  /*74f0*/  FSETP.GTU.FTZ.AND P1, PT, R38, 20, PT ;  /* 0x41a000002600780b */ /* 0x000fe20003f3c000 */
[----:B--2---:R-:W-:Y:S01]  /*7500*/  @!P6 FMUL.FTZ R18, R18, R29 ;  /* 0x0000001d1212e220 */ /* 0x004fe20000410000 */
[----:B------:R-:W-:Y:S01]  /*7510*/  FSETP.GTU.FTZ.AND P6, PT, R39, 20, PT ;  /* 0x41a000002700780b */ /* 0x000fe20003fdc000 */
[----:B----4-:R-:W-:Y:S01]  /*7520*/  @!P3 FMUL.FTZ R0, R36, -1.4426950216293334961 ;  /* 0xbfb8aa3b2400b820 */ /* 0x010fe20000410000 */
[----:B------:R-:W0:Y:S01]  /*7530*/  @!P0 MUFU.RCP R28, R28 ;  /* 0x0000001c001c8308 */ /* 0x000e220000001000 */
[----:B------:R-:W-:Y:S02]  /*7540*/  @!P5 FADD.FTZ R29, R27, 1 ;  /* 0x3f8000001b1dd421 */ /* 0x000fe40000010000 */
[----:B-----5:R-:W-:-:S05]  /*7550*/  @!P4 FADD.FTZ R27, R25, 1 ;  /* 0x3f800000191bc421 */ /* 0x020fca0000010000 */
[----:B------:R-:W1:Y:S01]  /*7560*/  @!P2 MUFU.EX2 R2, R2 ;  /* 0x000000020002a308 */ /* 0x000e620000000800 */
[----:B------:R-:W-:Y:S02]  /*7570*/  @!P1 FMUL.FTZ R3, R38, -1.4426950216293334961 ;  /* 0xbfb8aa3b26039820 */ /* 0x000fe40000410000 */
[----:B------:R-:W-:Y:S02]  /*7580*/  @!P6 FMUL.FTZ R24, R39, -1.4426950216293334961 ;  /* 0xbfb8aa3b2718e820 */ /* 0x000fe40000410000 */
[----:B------:R-:W2:Y:S03]  /*7590*/  LDS.128 R36, [R84.X16+0x200] ;  /* 0x0002000054247984 */ /* 0x000ea6000000cc00 */
[----:B------:R-:W4:Y:S01]  /*75a0*/  @!P1 MUFU.EX2 R3, R3 ;  /* 0x0000000300039308 */ /* 0x000f220000000800 */
[----:B0-----:R-:W-:-:S07]  /*75b0*/  @!P0 FMUL.FTZ R17, R17, R28 ;  /* 0x0000001c11118220 */ /* 0x001fce0000410000 */
[----:B------:R1:W0:Y:S08]  /*75c0*/  @!P6 MUFU.EX2 R26, R24 ;  /* 0x00000018001ae308 */ /* 0x0002300000000800 */
[----:B------:R-:W5:Y:S01]  /*75d0*/  @!P3 MUFU.EX2 R0, R0 ;  /* 0x000000000000b308 */ /* 0x000f620000000800 */
[----:B-1----:R-:W-:Y:S02]  /*75e0*/  @!P2 FADD.FTZ R24, R2, 1 ;  /* 0x3f8000000218a421 */ /* 0x002fe40000010000 */
[----:B----4-:R-:W-:-:S02]  /*75f0*/  @!P1 FADD.FTZ R25, R3, 1 ;  /* 0x3f80000003199421 */ /* 0x010fc40000010000 */
[----:B------:R-:W-:-:S03]  /*7600*/  IMAD.WIDE R2, R75, 0x10, R20 ;  /* 0x000000104b027825 */ /* 0x000fc600078e0214 */
[----:B------:R-:W1:Y:S01]  /*7610*/  @!P5 MUFU.RCP R30, R29 ;  /* 0x0000001d001ed308 */ /* 0x000e620000001000 */
[----:B0-----:R-:W-:Y:S01]  /*7620*/  @!P6 FADD.FTZ R26, R26, 1 ;  /* 0x3f8000001a1ae421 */ /* 0x001fe20000010000 */
[----:B---3--:R-:W-:Y:S01]  /*7630*/  STG.E.128 [R2.64], R32 ;  /* 0x0000002002007986 */ /* 0x008fe2000c101d06 */
[----:B-----5:R-:W-:-:S05]  /*7640*/  @!P3 FADD.FTZ R0, R0, 1 ;  /* 0x3f8000000000b421 */ /* 0x020fca0000010000 */
[----:B------:R-:W0:Y:S01]  /*7650*/  @!P4 MUFU.RCP R27, R27 ;  /* 0x0000001b001bc308 */ /* 0x000e220000001000 */
[----:B--2---:R2:W-:Y:S01]  /*7660*/  STG.E.128 [R2.64+0x200], R36 ;  /* 0x0002002402007986 */ /* 0x0045e2000c101d06 */
[----:B-1----:R-:W-:-:S06]  /*7670*/  @!P5 FMUL.FTZ R19, R19, R30 ;  /* 0x0000001e1313d220 */ /* 0x002fcc0000410000 */
[----:B------:R1:W3:Y:S08]  /*7680*/  @!P3 MUFU.RCP R31, R0 ;  /* 0x00000000001fb308 */ /* 0x0002f00000001000 */
[----:B------:R-:W4:Y:S01]  /*7690*/  @!P2 MUFU.RCP R24, R24 ;  /* 0x000000180018a308 */ /* 0x000f220000001000 */
[----:B0-----:R-:W-:Y:S01]  /*76a0*/  @!P4 FMUL.FTZ R16, R16, R27 ;  /* 0x0000001b1010c220 */ /* 0x001fe20000410000 */
[----:B------:R-:W-:Y:S01]  /*76b0*/  BAR.SYNC.DEFER_BLOCKING 0x0 ;  /* 0x0000000000007b1d */ /* 0x000fe20000010000 */
[----:B-1----:R-:W-:Y:S01]  /*76c0*/  IMAD R0, R88, c[0x0][0x2f8], RZ ;  /* 0x0000be0058007a24 */ /* 0x002fe200078e02ff */
[----:B------:R-:W-:Y:S01]  /*76d0*/  IADD3 R82, P4, R82, -0x400, RZ ;  /* 0xfffffc0052527810 */ /* 0x000fe20007f9e0ff */
[----:B--2---:R-:W-:-:S03]  /*76e0*/  IMAD R3, R93, c[0x0][0x300], RZ ;  /* 0x0000c0005d037a24 */ /* 0x004fc600078e02ff */
[----:B------:R-:W0:Y:S01]  /*76f0*/  @!P1 MUFU.RCP R25, R25 ;  /* 0x0000001900199308 */ /* 0x000e220000001000 */
[----:B---3--:R-:W-:Y:S01]  /*7700*/  @!P3 FMUL.FTZ R12, R12, R31 ;  /* 0x0000001f0c0cb220 */ /* 0x008fe20000410000 */
[----:B------:R-:W-:Y:S01]  /*7710*/  IADD3 R80, P3, R80, -0x400, RZ ;  /* 0xfffffc0050507810 */ /* 0x000fe20007f7e0ff */
[----:B------:R-:W-:Y:S01]  /*7720*/  IMAD R7, R91, c[0x0][0x2fc], R0 ;  /* 0x0000bf005b077a24 */ /* 0x000fe200078e0200 */
[----:B------:R-:W-:Y:S02]  /*7730*/  IADD3.X R83, R83, -0x1, RZ, P4, !PT ;  /* 0xffffffff53537810 */ /* 0x000fe400027fe4ff */
[----:B------:R-:W-:Y:S02]  /*7740*/  IADD3.X R81, R81, -0x1, RZ, P3, !PT ;  /* 0xffffffff51517810 */ /* 0x000fe40001ffe4ff */
[----:B------:R-:W1:Y:S01]  /*7750*/  @!P6 MUFU.RCP R26, R26 ;  /* 0x0000001a001ae308 */ /* 0x000e620000001000 */
[----:B----4-:R-:W-:Y:S01]  /*7760*/  @!P2 FMUL.FTZ R13, R13, R24 ;  /* 0x000000180d0da220 */ /* 0x010fe20000410000 */
[----:B------:R-:W-:Y:S01]  /*7770*/  IADD3 R5, R5, R7, RZ ;  /* 0x0000000705057210 */ /* 0x000fe20007ffe0ff */
[----:B------:R-:W-:Y:S01]  /*7780*/  IMAD R7, R94, c[0x0][0x304], R3 ;  /* 0x0000c1005e077a24 */ /* 0x000fe200078e0203 */
[----:B------:R-:W-:-:S03]  /*7790*/  IADD3 R79, P2, R79, -0x800, RZ ;  /* 0xfffff8004f4f7810 */ /* 0x000fc60007f5e0ff */
[----:B------:R-:W-:Y:S01]  /*77a0*/  IMAD.WIDE.U32 R2, R94, c[0x0][0x300], R4 ;  /* 0x0000c0005e027a25 */ /* 0x000fe200078e0004 */
[----:B------:R-:W-:Y:S01]  /*77b0*/  IADD3.X R78, R78, -0x1, RZ, P2, !PT ;  /* 0xffffffff4e4e7810 */ /* 0x000fe200017fe4ff */
[----:B------:R-:W-:Y:S02]  /*77c0*/  STS.128 [R74+0x10], R16 ;  /* 0x000010104a007388 */ /* 0x000fe40000000c00 */
[----:B0-----:R-:W-:Y:S01]  /*77d0*/  @!P1 FMUL.FTZ R14, R14, R25 ;  /* 0x000000190e0e9220 */ /* 0x001fe20000410000 */
[----:B------:R-:W-:Y:S02]  /*77e0*/  IADD3 R3, R3, R7, RZ ;  /* 0x0000000703037210 */ /* 0x000fe40007ffe0ff */
[----:B------:R-:W-:Y:S01]  /*77f0*/  LEA R4, P0, R2, c[0x0][0x340], 0x2 ;  /* 0x0000d00002047a11 */ /* 0x000fe200078010ff */
[----:B-1----:R-:W-:Y:S01]  /*7800*/  @!P6 FMUL.FTZ R15, R15, R26 ;  /* 0x0000001a0f0fe220 */ /* 0x002fe20000410000 */
[----:B------:R-:W-:Y:S02]  /*7810*/  IADD3 R48, P1, R48, -0x400, RZ ;  /* 0xfffffc0030307810 */ /* 0x000fe40007f3e0ff */
[----:B------:R-:W-:-:S02]  /*7820*/  LEA.HI.X R5, R2, c[0x0][0x344], R3, 0x2, P0 ;  /* 0x0000d10002057a11 */ /* 0x000fc400000f1403 */
[----:B------:R0:W-:Y:S01]  /*7830*/  STS.128 [R74], R12 ;  /* 0x0000000c4a007388 */ /* 0x0001e20000000c00 */
[----:B------:R-:W-:-:S06]  /*7840*/  NOP ;  /* 0x0000000000007918 */ /* 0x000fcc0000000000 */
[----:B------:R-:W1:Y:S01]  /*7850*/  LDS.128 R8, [R84.X16] ;  /* 0x0000000054087984 */ /* 0x000e62000000cc00 */
[----:B------:R-:W-:Y:S01]  /*7860*/  IMAD.WIDE R2, R75, 0x10, R4 ;  /* 0x000000104b027825 */ /* 0x000fe200078e0204 */
[----:B------:R-:W-:Y:S02]  /*7870*/  ISETP.GT.AND P0, PT, R72, 0x1, PT ;  /* 0x000000014800780c */ /* 0x000fe40003f04270 */
[----:B------:R-:W2:Y:S01]  /*7880*/  LDS.128 R24, [R84.X16+0x200] ;  /* 0x0002000054187984 */ /* 0x000ea2000000cc00 */
[----:B------:R-:W-:Y:S01]  /*7890*/  IADD3.X R49, R49, -0x1, RZ, P1, !PT ;  /* 0xffffffff31317810 */ /* 0x000fe20000ffe4ff */
[----:B0-----:R-:W-:-:S04]  /*78a0*/  FADD.FTZ R12, R12, R87 ;  /* 0x000000570c0c7221 */ /* 0x001fc80000010000 */
[----:B------:R-:W-:-:S04]  /*78b0*/  FADD.FTZ R13, R12, R13 ;  /* 0x0000000d0c0d7221 */ /* 0x000fc80000010000 */
[----:B------:R-:W-:-:S04]  /*78c0*/  FADD.FTZ R14, R13, R14 ;  /* 0x0000000e0d0e7221 */ /* 0x000fc80000010000 */
[----:B------:R-:W-:-:S04]  /*78d0*/  FADD.FTZ R15, R14, R15 ;  /* 0x0000000f0e0f7221 */ /* 0x000fc80000010000 */
[----:B------:R-:W-:-:S04]  /*78e0*/  FADD.FTZ R16, R15, R16 ;  /* 0x000000100f107221 */ /* 0x000fc80000010000 */
[----:B------:R-:W-:-:S04]  /*78f0*/  FADD.FTZ R17, R16, R17 ;  /* 0x0000001110117221 */ /* 0x000fc80000010000 */
[----:B------:R-:W-:-:S04]  /*7900*/  FADD.FTZ R18, R17, R18 ;  /* 0x0000001211127221 */ /* 0x000fc80000010000 */
[----:B------:R-:W-:Y:S01]  /*7910*/  FADD.FTZ R87, R18, R19 ;  /* 0x0000001312577221 */ /* 0x000fe20000010000 */
[----:B-1----:R0:W-:Y:S04]  /*7920*/  STG.E.128 [R2.64], R8 ;  /* 0x0000000802007986 */ /* 0x0021e8000c101d06 */
[----:B--2---:R0:W-:Y:S01]  /*7930*/  STG.E.128 [R2.64+0x200], R24 ;  /* 0x0002001802007986 */ /* 0x0041e2000c101d06 */
[----:B------:R-:W-:Y:S01]  /*7940*/  @!P0 CALL.REL.NOINC `(.L_x_12411) ;  /* 0x0000001000008944 */ /* 0x000fe20003c00000 */
[----:B------:R-:W-:Y:S05]  /*7950*/  BRA `(.L_x_12477) ;  /* 0xffff8e2000007947 */ /* 0x000fea000383ffff */
.L_x_12411:
        /* <DEDUP_REMOVED lines=24> */
.L_x_12479:
[----:B0-----:R-:W-:Y:S05]  /*7ae0*/  BSYNC B0 ;  /* 0x0000000000007941 */ /* 0x001fea0003800000 */
.L_x_12478:
        /* <DEDUP_REMOVED lines=23> */
.L_x_12481:
[----:B------:R-:W1:Y:S02]  /*7c60*/  S2R R13, SR_TID.X ;  /* 0x00000000000d7919 */ /* 0x000e640000002100 */
.L_x_12482:
[----:B0-----:R-:W-:Y:S05]  /*7c70*/  BSYNC B0 ;  /* 0x0000000000007941 */ /* 0x001fea0003800000 */
.L_x_12480:
        /* <DEDUP_REMOVED lines=10> */
.L_x_12483:
        /* <DEDUP_REMOVED lines=28> */
.L_x_12484:
        /* <DEDUP_REMOVED lines=10> */
.L_x_14746:


//--------------------- .text._Z25selective_scan_bwd_kernelI32Selective_Scan_bwd_kernel_traitsILi32ELi8ELb1ELb1ELb0ELb0ELb0EfN3c107complexIfEEEEv12SSMParamsBwd --------------------------
	.section	.text._Z25selective_scan_bwd_kernelI32Selective_Scan_bwd_kernel_traitsILi32ELi8ELb1ELb1ELb0ELb0ELb0EfN3c107complexIfEEEEv12SSMParamsBwd,"ax",@progbits
	.sectioninfo	@"SHI_REGISTERS=182"
	.align	128
        .global         _Z25selective_scan_bwd_kernelI32Selective_Scan_bwd_kernel_traitsILi32ELi8ELb1ELb1ELb0ELb0ELb0EfN3c107complexIfEEEEv12SSMParamsBwd
        .type           _Z25selective_scan_bwd_kernelI32Selective_Scan_bwd_kernel_traitsILi32ELi8ELb1ELb1ELb0ELb0ELb0EfN3c107complexIfEEEEv12SSMParamsBwd,@function
        .size           _Z25selective_scan_bwd_kernelI32Selective_Scan_bwd_kernel_traitsILi32ELi8ELb1ELb1ELb0ELb0ELb0EfN3c107complexIfEEEEv12SSMParamsBwd,(.L_x_14747 - _Z25selective_scan_bwd_kernelI32Selective_Scan_bwd_kernel_traitsILi32ELi8ELb1ELb1ELb0ELb0ELb0EfN3c107complexIfEEEEv12SSMParamsBwd)
        .other          _Z25selective_scan_bwd_kernelI32Selective_Scan_bwd_kernel_traitsILi32ELi8ELb1ELb1ELb0ELb0ELb0EfN3c107complexIfEEEEv12SSMParamsBwd,@"STO_CUDA_ENTRY STV_DEFAULT"
_Z25selective_scan_bwd_kernelI32Selective_Scan_bwd_kernel_traitsILi32ELi8ELb1ELb1ELb0ELb0ELb0EfN3c107complexIfEEEEv12SSMParamsBwd:
.text._Z25selective_scan_bwd_kernelI32Selective_Scan_bwd_kernel_traitsILi32ELi8ELb1ELb1ELb0ELb0ELb0EfN3c107complexIfEEEEv12SSMParamsBwd:
        /* <DEDUP_REMOVED lines=34> */
[----:B------:R-:W-:-:S02]  /*0220*/  LOP3.LUT R8, R0, c[0x0][0x178], RZ, 0x3c, !PT ;  /* 0x00005e0000087a12 */ /* 0x000fc400078e3cff */
[----:B---3--:R-:W-:Y:S02]  /*0230*/  IADD3 R10, RZ, -R7, RZ ;  /* 0x80000007ff0a7210 */ /* 0x008fe40007ffe0ff */
[----:B------:R-:W-:Y:S01]  /*0240*/  ISETP.GE.AND P2, PT, R8, RZ, PT ;  /* 0x000000ff0800720c */ /* 0x000fe20003f46270 */
[----:B------:R-:W-:Y:S02]  /*0250*/  IMAD R8, R74, c[0x0][0x278], RZ ;  /* 0x00009e004a087a24 */ /* 0x000fe400078e02ff */
[----:B------:R-:W-:Y:S02]  /*0260*/  IMAD R3, R10, R11, RZ ;  /* 0x0000000b0a037224 */ /* 0x000fe400078e02ff */
[----:B------:R-:W-:Y:S02]  /*0270*/  IMAD R10, R74, c[0x0][0x190], RZ ;  /* 0x000064004a0a7a24 */ /* 0x000fe400078e02ff */
[----:B------:R-:W-:-:S04]  /*0280*/  IMAD.HI.U32 R7, R7, R3, R6 ;  /* 0x0000000307077227 */ /* 0x000fc800078e0006 */
[----:B------:R-:W-:Y:S02]  /*0290*/  IMAD R13, R77, c[0x0][0x27c], R8 ;  /* 0x00009f004d0d7a24 */ /* 0x000fe400078e0208 */
        /* <DEDUP_REMOVED lines=15> */
[C---:B------:R-:W-:Y:S01]  /*0390*/  IMAD.WIDE.U32 R8, R77.reuse, c[0x0][0x190], RZ ;  /* 0x000064004d087a25 */ /* 0x040fe200078e00ff */
        /* <DEDUP_REMOVED lines=14> */
[----:B------:R-:W-:Y:S01]  /*0480*/  IMAD.WIDE.U32 R4, R0, c[0x0][0x280], R6 ;  /* 0x0000a00000047a25 */ /* 0x000fe200078e0006 */
        /* <DEDUP_REMOVED lines=29> */
[----:B------:R-:W-:-:S02]  /*0660*/  LEA.HI.X.SX32 R4, R3, R8, 0x1, P5 ;  /* 0x0000000803047211 */ /* 0x000fc400028f0eff */
[----:B------:R-:W-:Y:S02]  /*0670*/  @P0 MOV R3, 0x10 ;  /* 0x0000001000030802 */ /* 0x000fe40000000f00 */
[C---:B------:R-:W-:Y:S02]  /*0680*/  LEA R88, P6, R89.reuse, c[0x0][0x228], 0x2 ;  /* 0x00008a0059587a11 */ /* 0x040fe400078c10ff */
[----:B------:R-:W-:Y:S01]  /*0690*/  @P1 LEA R56, P4, R0, c[0x0][0x328], 0x2 ;  /* 0x0000ca0000381a11 */ /* 0x000fe200078810ff */
[----:B------:R-:W-:Y:S01]  /*06a0*/  @P0 IMAD.WIDE R2, R2, R3, c[0x0][0x260] ;  /* 0x0000980002020625 */ /* 0x000fe200078e0203 */
[C---:B------:R-:W-:Y:S01]  /*06b0*/  @P2 LEA R58, P5, R0.reuse, c[0x0][0x348], 0x2 ;  /* 0x0000d200003a2a11 */ /* 0x040fe200078a10ff */
[----:B------:R-:W-:Y:S01]  /*06c0*/  @!P0 CS2R R2, SRZ ;  /* 0x0000000000028805 */ /* 0x000fe2000001ff00 */
[----:B------:R-:W-:Y:S02]  /*06d0*/  LEA.HI.X R89, R89, c[0x0][0x22c], R4, 0x2, P6 ;  /* 0x00008b0059597a11 */ /* 0x000fe400030f1404 */
[----:B------:R-:W-:-:S02]  /*06e0*/  @P1 LEA.HI.X R57, R0, c[0x0][0x32c], R73, 0x2, P4 ;  /* 0x0000cb0000391a11 */ /* 0x000fc400020f1449 */
[----:B------:R-:W-:Y:S01]  /*06f0*/  @P2 LEA.HI.X R59, R0, c[0x0][0x34c], R73, 0x2, P5 ;  /* 0x0000d300003b2a11 */ /* 0x000fe200028f1449 */
[----:B------:R-:W-:Y:S05]  /*0700*/  @!P3 BRA `(.L_x_12485) ;  /* 0x00004ef00000b947 */ /* 0x000fea0003800000 */
[----:B------:R-:W0:Y:S01]  /*0710*/  S2R R78, SR_TID.X ;  /* 0x00000000004e7919 */ /* 0x000e220000002100 */
[----:B------:R-:W-:Y:S02]  /*0720*/  MOV R90, c[0x0][0x174] ;  /* 0x00005d00005a7a02 */ /* 0x000fe40000000f00 */
[----:B------:R-:W-:Y:S01]  /*0730*/  MOV R81, RZ ;  /* 0x000000ff00517202 */ /* 0x000fe20000000f00 */
[----:B------:R-:W1:Y:S01]  /*0740*/  S2R R80, SR_LANEID ;  /* 0x0000000000507919 */ /* 0x000e620000000000 */
[----:B------:R-:W-:Y:S02]  /*0750*/  MOV R91, RZ ;  /* 0x000000ff005b7202 */ /* 0x000fe40000000f00 */
[----:B------:R-:W-:Y:S02]  /*0760*/  MOV R79, RZ ;  /* 0x000000ff004f7202 */ /* 0x000fe40000000f00 */
[----:B0-----:R-:W-:-:S04]  /*0770*/  SHF.L.U32 R93, R78, 0x1, RZ ;  /* 0x000000014e5d7819 */ /* 0x001fc800000006ff */
[----:B-1----:R-:W-:-:S03]  /*0780*/  LOP3.LUT R93, R93, 0xffffffc0, RZ, 0xc0, !PT ;  /* 0xffffffc05d5d7812 */ /* 0x002fc600078ec0ff */
.L_x_12535:
        /* <DEDUP_REMOVED lines=31> */
[-C--:B-----5:R-:W-:Y:S02]  /*0980*/  FMUL.FTZ R16, R40, R72.reuse ;  /* 0x0000004828107220 */ /* 0x0a0fe40000410000 */
[----:B------:R-:W-:Y:S02]  /*0990*/  FFMA.FTZ R7, R33, R41, R6 ;  /* 0x0000002921077223 */ /* 0x000fe40000010006 */
[----:B------:R-:W-:-:S02]  /*09a0*/  FMUL.FTZ R17, R41, R72 ;  /* 0x0000004829117220 */ /* 0x000fc40000410000 */
[----:B------:R-:W-:Y:S02]  /*09b0*/  FFMA.FTZ R6, R34, R42, R7 ;  /* 0x0000002a22067223 */ /* 0x000fe40000010007 */
[-C--:B------:R-:W-:Y:S02]  /*09c0*/  FMUL.FTZ R18, R42, R72.reuse ;  /* 0x000000482a127220 */ /* 0x080fe40000410000 */
[----:B------:R-:W-:Y:S02]  /*09d0*/  FFMA.FTZ R7, R35, R43, R6 ;  /* 0x0000002b23077223 */ /* 0x000fe40000010006 */
[----:B------:R-:W-:Y:S02]  /*09e0*/  FMUL.FTZ R19, R43, R72 ;  /* 0x000000482b137220 */ /* 0x000fe40000410000 */
[----:B-1----:R-:W-:Y:S02]  /*09f0*/  FFMA.FTZ R4, R28, R36, R7 ;  /* 0x000000241c047223 */ /* 0x002fe40000010007 */
[----:B------:R-:W-:-:S02]  /*0a00*/  FMUL.FTZ R12, R36, R72 ;  /* 0x00000048240c7220 */ /* 0x000fc40000410000 */
[----:B------:R-:W-:Y:S02]  /*0a10*/  FFMA.FTZ R5, R29, R37, R4 ;  /* 0x000000251d057223 */ /* 0x000fe40000010004 */
[----:B------:R-:W-:Y:S02]  /*0a20*/  FMUL.FTZ R13, R37, R72 ;  /* 0x00000048250d7220 */ /* 0x000fe40000410000 */
        /* <DEDUP_REMOVED lines=11> */
.L_x_12486:
        /* <DEDUP_REMOVED lines=16> */
.L_x_12534:
        /* <DEDUP_REMOVED lines=26> */
[----:B------:R-:W-:Y:S01]  /*0d80*/  IADD3 R109, R90, -0x1, RZ ;  /* 0xffffffff5a6d7810 */ /* 0x000fe20007ffe0ff */
[----:B------:R-:W-:Y:S01]  /*0d90*/  IMAD.WIDE.U32 R54, R0, c[0x0][0x1b8], RZ ;  /* 0x00006e0000367a25 */ /* 0x000fe200078e00ff */
[----:B------:R-:W-:-:S03]  /*0da0*/  ISETP.NE.AND P2, PT, R78, RZ, PT ;  /* 0x000000ff4e00720c */ /* 0x000fc60003f45270 */
[----:B------:R-:W-:Y:S01]  /*0db0*/  IMAD R63, R0, c[0x0][0x1bc], R63 ;  /* 0x00006f00003f7a24 */ /* 0x000fe200078e023f */
[----:B------:R-:W-:Y:S01]  /*0dc0*/  MOV R62, R54 ;  /* 0x00000036003e7202 */ /* 0x000fe20000000f00 */
[--C-:B------:R-:W-:Y:S01]  /*0dd0*/  FADD.FTZ R107, R24, R75.reuse ;  /* 0x0000004b186b7221 */ /* 0x100fe20000010000 */
[----:B0-----:R-:W-:Y:S02]  /*0de0*/  LEA.HI R52, R109, R109, RZ, 0x1 ;  /* 0x0000006d6d347211 */ /* 0x001fe400078f08ff */
[----:B------:R-:W-:Y:S02]  /*0df0*/  IADD3 R63, R55, R63, RZ ;  /* 0x0000003f373f7210 */ /* 0x000fe40007ffe0ff */
[----:B------:R-:W-:Y:S01]  /*0e00*/  LOP3.LUT R54, R78, 0x1f, RZ, 0xc0, !PT ;  /* 0x0000001f4e367812 */ /* 0x000fe200078ec0ff */
[----:B------:R-:W-:-:S03]  /*0e10*/  FADD.FTZ R110, R25, R75 ;  /* 0x0000004b196e7221 */ /* 0x000fc60000010000 */
[----:B------:R-:W-:-:S04]  /*0e20*/  ISETP.NE.AND P0, PT, R54, RZ, PT ;  /* 0x000000ff3600720c */ /* 0x000fc80003f05270 */
[----:B------:R-:W-:Y:S01]  /*0e30*/  ISETP.LT.OR P1, PT, R90, 0x2, P0 ;  /* 0x000000025a00780c */ /* 0x000fe20000721670 */
[--C-:B------:R-:W-:Y:S02]  /*0e40*/  FADD.FTZ R111, R26, R75.reuse ;  /* 0x0000004b1a6f7221 */ /* 0x100fe40000010000 */
[----:B------:R-:W-:Y:S01]  /*0e50*/  FADD.FTZ R114, R27, R75 ;  /* 0x0000004b1b727221 */ /* 0x000fe20000010000 */
[----:B------:R-:W-:Y:S01]  /*0e60*/  BSSY B0, `(.L_x_12488) ;  /* 0x00000c5000007945 */ /* 0x000fe20003800000 */
[----:B--2---:R-:W-:Y:S02]  /*0e70*/  FMUL.FTZ R69, R60, 1.4426950216293334961 ;  /* 0x3fb8aa3b3c457820 */ /* 0x004fe40000410000 */
[C---:B------:R-:W-:Y:S02]  /*0e80*/  FMUL.FTZ R64, R107.reuse, R61 ;  /* 0x0000003d6b407220 */ /* 0x040fe40000410000 */
[----:B------:R-:W-:Y:S02]  /*0e90*/  FMUL.FTZ R55, R107, R69 ;  /* 0x000000456b377220 */ /* 0x000fe40000410000 */
[----:B------:R-:W-:-:S02]  /*0ea0*/  FMUL.RZ R67, R64, 0.15915493667125701904 ;  /* 0x3e22f98340437820 */ /* 0x000fc4000040c000 */
[----:B------:R-:W-:Y:S02]  /*0eb0*/  IMAD R64, R108, c[0x0][0x1c0], RZ ;  /* 0x000070006c407a24 */ /* 0x000fe400078e02ff */
[----:B------:R-:W-:Y:S02]  /*0ec0*/  MUFU.EX2 R55, R55 ;  /* 0x0000003700377308 */ /* 0x000fe40000000800 */
[C---:B------:R-:W-:Y:S01]  /*0ed0*/  IMAD R65, R103.reuse, c[0x0][0x1c4], R64 ;  /* 0x0000710067417a24 */ /* 0x040fe200078e0240 */
[----:B------:R-:W-:Y:S01]  /*0ee0*/  LOP3.LUT R64, R52, 0xfffffe, RZ, 0xc0, !PT ;  /* 0x00fffffe34407812 */ /* 0x000fe200078ec0ff */
[----:B------:R-:W-:Y:S01]  /*0ef0*/  IMAD.WIDE.U32 R52, R103, c[0x0][0x1c0], R62 ;  /* 0x0000700067347a25 */ /* 0x000fe200078e003e */
[----:B------:R-:W-:Y:S02]  /*0f00*/  IADD3 R63, R78, 0x200, RZ ;  /* 0x000002004e3f7810 */ /* 0x000fe40007ffe0ff */
[----:B------:R-:W-:Y:S01]  /*0f10*/  IADD3 R62, R109, -R64, RZ ;  /* 0x800000406d3e7210 */ /* 0x000fe20007ffe0ff */
[----:B------:R-:W0:Y:S01]  /*0f20*/  MUFU.COS R66, R67 ;  /* 0x0000004300427308 */ /* 0x000e220000000000 */
[----:B------:R-:W-:-:S02]  /*0f30*/  IADD3 R53, R53, R65, RZ ;  /* 0x0000004135357210 */ /* 0x000fc40007ffe0ff */
[----:B------:R-:W-:Y:S02]  /*0f40*/  LEA R64, P3, R52, c[0x0][0x230], 0x3 ;  /* 0x00008c0034407a11 */ /* 0x000fe400078618ff */
[----:B------:R-:W-:Y:S02]  /*0f50*/  @!P2 LEA R63, R62, R103, 0x8 ;  /* 0x000000673e3fa211 */ /* 0x000fe400078e40ff */
[----:B------:R-:W-:Y:S01]  /*0f60*/  LEA.HI.X R65, R52, c[0x0][0x234], R53, 0x3, P3 ;  /* 0x00008d0034417a11 */ /* 0x000fe200018f1c35 */
[----:B------:R-:W1:Y:S01]  /*0f70*/  MUFU.SIN R68, R67 ;  /* 0x0000004300447308 */ /* 0x000e620000000400 */
[----:B------:R-:W-:Y:S01]  /*0f80*/  SHF.L.U32 R112, R63, 0x3, RZ ;  /* 0x000000033f707819 */ /* 0x000fe200000006ff */
[----:B---3--:R-:W-:Y:S01]  /*0f90*/  STS.128 [R80.X16], R44 ;  /* 0x0000002c50007388 */ /* 0x008fe2000000cc00 */
[----:B------:R-:W-:-:S03]  /*0fa0*/  @!P1 IADD3 R52, R90, -0x2, RZ ;  /* 0xfffffffe5a349810 */ /* 0x000fc60007ffe0ff */
[----:B----4-:R-:W-:Y:S01]  /*0fb0*/  STS.128 [R80.X16+0x200], R40 ;  /* 0x0002002850007388 */ /* 0x010fe2000000cc00 */
[----:B0-----:R-:W-:-:S03]  /*0fc0*/  FMUL.FTZ R66, R55, R66 ;  /* 0x0000004237427220 */ /* 0x001fc60000410000 */
[----:B------:R-:W-:Y:S01]  /*0fd0*/  STS.128 [R80.X16+0x400], R36 ;  /* 0x0004002450007388 */ /* 0x000fe2000000cc00 */
[----:B------:R-:W-:Y:S02]  /*0fe0*/  @!P1 IMAD R71, R52, c[0x0][0x16c], R103 ;  /* 0x00005b0034479a24 */ /* 0x000fe400078e0267 */
[----:B------:R-:W-:Y:S01]  /*0ff0*/  CS2R R52, SRZ ;  /* 0x0000000000347805 */ /* 0x000fe2000001ff00 */
[----:B------:R-:W-:Y:S01]  /*1000*/  STS.128 [R80.X16+0x600], R48 ;  /* 0x0006003050007388 */ /* 0x000fe2000000cc00 */
[----:B------:R-:W-:-:S06]  /*1010*/  NOP ;  /* 0x0000000000007918 */ /* 0x000fcc0000000000 */
[----:B-1----:R-:W-:Y:S01]  /*1020*/  FMUL.FTZ R67, R55, R68 ;  /* 0x0000004437437220 */ /* 0x002fe20000410000 */
[----:B------:R-:W-:Y:S01]  /*1030*/  SHF.L.U32 R55, R80, 0x6, RZ ;  /* 0x0000000650377819 */ /* 0x000fe200000006ff */
[----:B------:R-:W5:Y:S01]  /*1040*/  LDG.E.64 R64, [R64.64] ;  /* 0x0000000640407981 */ /* 0x000f62000c1e1b00 */
[----:B------:R-:W-:-:S03]  /*1050*/  @!P1 IMAD.WIDE R62, R71, 0x10, R2 ;  /* 0x00000010473e9825 */ /* 0x000fc600078e0202 */
[----:B------:R-:W0:Y:S01]  /*1060*/  LDS.128 R36, [R55] ;  /* 0x0000000037247984 */ /* 0x000e220000000c00 */
[----:B------:R-:W-:-:S03]  /*1070*/  FMUL.FTZ R68, R110, R61 ;  /* 0x0000003d6e447220 */ /* 0x000fc60000410000 */
[----:B------:R-:W1:Y:S01]  /*1080*/  LDS.128 R40, [R55+0x10] ;  /* 0x0000100037287984 */ /* 0x000e620000000c00 */
[----:B------:R-:W-:-:S03]  /*1090*/  FMUL.RZ R113, R68, 0.15915493667125701904 ;  /* 0x3e22f98344717820 */ /* 0x000fc6000040c000 */
[----:B------:R-:W2:Y:S04]  /*10a0*/  LDS.128 R44, [R55+0x20] ;  /* 0x00002000372c7984 */ /* 0x000ea80000000c00 */
[----:B------:R3:W4:Y:S04]  /*10b0*/  LDS.128 R48, [R55+0x30] ;  /* 0x0000300037307984 */ /* 0x0007280000000c00 */
[----:B------:R0:W-:Y:S04]  /*10c0*/  STS.64 [R112+0x14d0], R66 ;  /* 0x0014d04270007388 */ /* 0x0001e80000000a00 */
[----:B------:R-:W-:Y:S06]  /*10d0*/  BAR.SYNC.DEFER_BLOCKING 0x0 ;  /* 0x0000000000007b1d */ /* 0x000fec0000010000 */
[----:B------:R-:W-:Y:S01]  /*10e0*/  MUFU.SIN R68, R113 ;  /* 0x0000007100447308 */ /* 0x000fe20000000400 */
[----:B---3--:R-:W-:-:S07]  /*10f0*/  FMUL.FTZ R55, R110, R69 ;  /* 0x000000456e377220 */ /* 0x008fce0000410000 */
[----:B------:R3:W-:Y:S02]  /*1100*/  MUFU.COS R70, R113 ;  /* 0x0000007100467308 */ /* 0x0007e40000000000 */
[----:B---3--:R-:W-:Y:S01]  /*1110*/  FADD.FTZ R113, R20, R75 ;  /* 0x0000004b14717221 */ /* 0x008fe20000010000 */
[----:B------:R3:W5:Y:S03]  /*1120*/  @!P1 LDG.E.64 R52, [R62.64+0x8] ;  /* 0x000008063e349981 */ /* 0x000766000c1e1b00 */
[----:B0-----:R-:W-:Y:S02]  /*1130*/  FMUL.FTZ R112, R113, R61 ;  /* 0x0000003d71707220 */ /* 0x001fe40000410000 */
[----:B------:R-:W0:Y:S02]  /*1140*/  MUFU.EX2 R55, R55 ;  /* 0x0000003700377308 */ /* 0x000e240000000800 */
[----:B------:R-:W-:-:S02]  /*1150*/  FMUL.RZ R121, R112, 0.15915493667125701904 ;  /* 0x3e22f98370797820 */ /* 0x000fc4000040c000 */
[----:B------:R-:W-:Y:S02]  /*1160*/  FADD.FTZ R112, R21, R75 ;  /* 0x0000004b15707221 */ /* 0x000fe40000010000 */
[-C--:B------:R-:W-:Y:S02]  /*1170*/  FMUL.FTZ R71, R111, R61.reuse ;  /* 0x0000003d6f477220 */ /* 0x080fe40000410000 */
[-C--:B------:R-:W-:Y:S02]  /*1180*/  FMUL.FTZ R117, R112, R61.reuse ;  /* 0x0000003d70757220 */ /* 0x080fe40000410000 */
[----:B------:R-:W-:Y:S02]  /*1190*/  FMUL.RZ R115, R71, 0.15915493667125701904 ;  /* 0x3e22f98347737820 */ /* 0x000fe4000040c000 */
[----:B------:R-:W-:Y:S02]  /*11a0*/  FMUL.RZ R127, R117, 0.15915493667125701904 ;  /* 0x3e22f983757f7820 */ /* 0x000fe4000040c000 */
[----:B------:R-:W-:Y:S01]  /*11b0*/  FMUL.FTZ R117, R104, R61 ;  /* 0x0000003d68757220 */ /* 0x000fe20000410000 */
[----:B---3--:R-:W-:Y:S01]  /*11c0*/  MUFU.SIN R63, R115 ;  /* 0x00000073003f7308 */ /* 0x008fe20000000400 */
[----:B------:R-:W-:-:S02]  /*11d0*/  FMUL.FTZ R62, R111, R69 ;  /* 0x000000456f3e7220 */ /* 0x000fc40000410000 */
[----:B------:R-:W-:Y:S02]  /*11e0*/  FMUL.RZ R129, R117, 0.15915493667125701904 ;  /* 0x3e22f98375817820 */ /* 0x000fe4000040c000 */
[----:B------:R-:W-:-:S03]  /*11f0*/  FMUL.FTZ R117, R107, R36 ;  /* 0x000000246b757220 */ /* 0x000fc60000410000 */
[----:B------:R3:W-:Y:S01]  /*1200*/  MUFU.COS R119, R115 ;  /* 0x0000007300777308 */ /* 0x0007e20000000000 */
[----:B------:R-:W-:Y:S02]  /*1210*/  FMUL.FTZ R130, R32, R117 ;  /* 0x0000007520827220 */ /* 0x000fe40000410000 */
[----:B------:R-:W-:-:S05]  /*1220*/  FMUL.FTZ R71, R114, R61 ;  /* 0x0000003d72477220 */ /* 0x000fca0000410000 */
[----:B------:R-:W-:Y:S01]  /*1230*/  MUFU.SIN R124, R121 ;  /* 0x00000079007c7308 */ /* 0x000fe20000000400 */
[----:B---3--:R-:W-:-:S07]  /*1240*/  FMUL.FTZ R115, R113, R69 ;  /* 0x0000004571737220 */ /* 0x008fce0000410000 */
[----:B------:R3:W-:Y:S01]  /*1250*/  MUFU.COS R122, R121 ;  /* 0x00000079007a7308 */ /* 0x0007e20000000000 */
[----:B0-----:R-:W-:Y:S02]  /*1260*/  FMUL.FTZ R117, R55, R70 ;  /* 0x0000004637757220 */ /* 0x001fe40000410000 */
[----:B---3--:R-:W-:-:S05]  /*1270*/  FMUL.FTZ R121, R107, R37 ;  /* 0x000000256b797220 */ /* 0x008fca0000410000 */
[----:B------:R-:W0:Y:S01]  /*1280*/  MUFU.EX2 R62, R62 ;  /* 0x0000003e003e7308 */ /* 0x000e220000000800 */
[----:B------:R-:W-:-:S07]  /*1290*/  FMUL.FTZ R128, R32, R121 ;  /* 0x0000007920807220 */ /* 0x000fce0000410000 */
[----:B------:R3:W-:Y:S01]  /*12a0*/  MUFU.EX2 R123, R115 ;  /* 0x00000073007b7308 */ /* 0x0007e20000000800 */
[----:B------:R-:W-:Y:S02]  /*12b0*/  FMUL.RZ R118, R71, 0.15915493667125701904 ;  /* 0x3e22f98347767820 */ /* 0x000fe4000040c000 */
[----:B------:R-:W-:Y:S02]  /*12c0*/  FMUL.FTZ R71, R114, R69 ;  /* 0x0000004572477220 */ /* 0x000fe40000410000 */
[----:B---3--:R-:W-:-:S04]  /*12d0*/  FMUL.FTZ R115, R55, R68 ;  /* 0x0000004437737220 */ /* 0x008fc80000410000 */
[C---:B------:R-:W-:Y:S02]  /*12e0*/  FMUL.FTZ R70, R115.reuse, R130 ;  /* 0x0000008273467220 */ /* 0x040fe40000410000 */
[-C--:B------:R-:W-:Y:S01]  /*12f0*/  FMUL.FTZ R55, R115, R128.reuse ;  /* 0x0000008073377220 */ /* 0x080fe20000410000 */
[----:B------:R-:W-:Y:S01]  /*1300*/  MUFU.SIN R116, R118 ;  /* 0x0000007600747308 */ /* 0x000fe20000000400 */
[C---:B------:R-:W-:Y:S02]  /*1310*/  FFMA.FTZ R121, R117.reuse, R128, R70 ;  /* 0x0000008075797223 */ /* 0x040fe40000010046 */
[----:B------:R-:W-:Y:S02]  /*1320*/  FFMA.FTZ R70, R117, R130, -R55 ;  /* 0x0000008275467223 */ /* 0x000fe40000010837 */
[----:B------:R-:W-:-:S03]  /*1330*/  FMUL.FTZ R55, R104, R69 ;  /* 0x0000004568377220 */ /* 0x000fc60000410000 */
[----:B------:R3:W-:Y:S01]  /*1340*/  MUFU.COS R120, R118 ;  /* 0x0000007600787308 */ /* 0x0007e20000000000 */
[C---:B------:R-:W-:Y:S02]  /*1350*/  FMUL.FTZ R132, R110.reuse, R38 ;  /* 0x000000266e847220 */ /* 0x040fe40000410000 */
[----:B------:R-:W-:Y:S02]  /*1360*/  FMUL.FTZ R134, R110, R39 ;  /* 0x000000276e867220 */ /* 0x000fe40000410000 */
[----:B---3--:R-:W-:-:S03]  /*1370*/  FMUL.FTZ R118, R112, R69 ;  /* 0x0000004570767220 */ /* 0x008fc60000410000 */
[----:B------:R-:W3:Y:S01]  /*1380*/  MUFU.EX2 R71, R71 ;  /* 0x0000004700477308 */ /* 0x000ee20000000800 */
[----:B------:R-:W-:Y:S02]  /*1390*/  FFMA.FTZ R70, R33, R132, R70 ;  /* 0x0000008421467223 */ /* 0x000fe40000010046 */
[----:B0-----:R-:W-:-:S05]  /*13a0*/  FMUL.FTZ R119, R62, R119 ;  /* 0x000000773e777220 */ /* 0x001fca0000410000 */
[----:B------:R-:W-:Y:S08]  /*13b0*/  MUFU.COS R136, R127 ;  /* 0x0000007f00887308 */ /* 0x000ff00000000000 */
[----:B------:R0:W1:Y:S08]  /*13c0*/  MUFU.EX2 R125, R118 ;  /* 0x00000076007d7308 */ /* 0x0000700000000800 */
[----:B------:R-:W1:Y:S01]  /*13d0*/  MUFU.SIN R126, R127 ;  /* 0x0000007f007e7308 */ /* 0x000e620000000400 */
[----:B0-----:R-:W-:-:S02]  /*13e0*/  FMUL.FTZ R118, R62, R63 ;  /* 0x0000003f3e767220 */ /* 0x001fc40000410000 */
[----:B------:R-:W-:-:S05]  /*13f0*/  FFMA.FTZ R63, R33, R134, R121 ;  /* 0x00000086213f7223 */ /* 0x000fca0000010079 */
[----:B------:R-:W-:Y:S01]  /*1400*/  MUFU.COS R68, R129 ;  /* 0x0000008100447308 */ /* 0x000fe20000000000 */
[C---:B------:R-:W-:Y:S02]  /*1410*/  FMUL.FTZ R62, R118.reuse, R63 ;  /* 0x0000003f763e7220 */ /* 0x040fe40000410000 */
[----:B------:R-:W-:-:S05]  /*1420*/  FMUL.FTZ R140, R118, R70 ;  /* 0x00000046768c7220 */ /* 0x000fca0000410000 */
[----:B------:R-:W0:Y:S01]  /*1430*/  MUFU.EX2 R55, R55 ;  /* 0x0000003700377308 */ /* 0x000e220000000800 */
[C---:B------:R-:W-:Y:S02]  /*1440*/  FFMA.FTZ R62, R119.reuse, R70, -R62 ;  /* 0x00000046773e7223 */ /* 0x040fe4000001083e */
[----:B------:R-:W-:Y:S02]  /*1450*/  FFMA.FTZ R140, R119, R63, R140 ;  /* 0x0000003f778c7223 */ /* 0x000fe4000001008c */
[----:B-1----:R-:W-:-:S03]  /*1460*/  FMUL.FTZ R131, R111, R41 ;  /* 0x000000296f837220 */ /* 0x002fc60000410000 */
[----:B------:R1:W0:Y:S01]  /*1470*/  MUFU.SIN R138, R129 ;  /* 0x00000081008a7308 */ /* 0x0002220000000400 */
[----:B---3--:R-:W-:Y:S02]  /*1480*/  FMUL.FTZ R121, R71, R116 ;  /* 0x0000007447797220 */ /* 0x008fe40000410000 */
[----:B------:R-:W-:Y:S02]  /*1490*/  FMUL.FTZ R122, R123, R122 ;  /* 0x0000007a7b7a7220 */ /* 0x000fe40000410000 */
[C---:B------:R-:W-:Y:S02]  /*14a0*/  FFMA.FTZ R140, R34.reuse, R131, R140 ;  /* 0x00000083228c7223 */ /* 0x040fe4000001008c */
[----:B-1----:R-:W-:Y:S02]  /*14b0*/  FMUL.FTZ R129, R111, R40 ;  /* 0x000000286f817220 */ /* 0x002fe40000410000 */
[----:B------:R-:W-:Y:S02]  /*14c0*/  FMUL.FTZ R123, R123, R124 ;  /* 0x0000007c7b7b7220 */ /* 0x000fe40000410000 */
[----:B------:R-:W-:-:S02]  /*14d0*/  FFMA.FTZ R62, R34, R129, R62 ;  /* 0x00000081223e7223 */ /* 0x000fc4000001003e */
[C---:B------:R-:W-:Y:S02]  /*14e0*/  FMUL.FTZ R124, R125.reuse, R136 ;  /* 0x000000887d7c7220 */ /* 0x040fe40000410000 */
[----:B------:R-:W-:Y:S02]  /*14f0*/  FMUL.FTZ R125, R125, R126 ;  /* 0x0000007e7d7d7220 */ /* 0x000fe40000410000 */
[----:B------:R-:W-:Y:S02]  /*1500*/  FMUL.FTZ R120, R71, R120 ;  /* 0x0000007847787220 */ /* 0x000fe40000410000 */
[C---:B------:R-:W-:Y:S02]  /*1510*/  FMUL.FTZ R63, R121.reuse, R140 ;  /* 0x0000008c793f7220 */ /* 0x040fe40000410000 */
[----:B------:R-:W-:Y:S02]  /*1520*/  FMUL.FTZ R133, R121, R62 ;  /* 0x0000003e79857220 */ /* 0x000fe40000410000 */
[----:B0-----:R-:W-:-:S02]  /*1530*/  FMUL.FTZ R126, R55, R68 ;  /* 0x00000044377e7220 */ /* 0x001fc40000410000 */
[----:B------:R-:W-:Y:S02]  /*1540*/  FMUL.FTZ R68, R66, R115 ;  /* 0x0000007342447220 */ /* 0x000fe40000410000 */
[C---:B------:R-:W-:Y:S02]  /*1550*/  FFMA.FTZ R71, R120.reuse, R62, -R63 ;  /* 0x0000003e78477223 */ /* 0x040fe4000001083f */
[----:B------:R-:W-:Y:S02]  /*1560*/  FFMA.FTZ R133, R120, R140, R133 ;  /* 0x0000008c78857223 */ /* 0x000fe40000010085 */
[----:B------:R-:W-:Y:S02]  /*1570*/  FMUL.FTZ R136, R114, R43 ;  /* 0x0000002b72887220 */ /* 0x000fe40000410000 */
[C---:B------:R-:W-:Y:S02]  /*1580*/  FMUL.FTZ R62, R67.reuse, R115 ;  /* 0x00000073433e7220 */ /* 0x040fe40000410000 */
[----:B------:R-:W-:-:S02]  /*1590*/  FFMA.FTZ R68, R67, R117, R68 ;  /* 0x0000007543447223 */ /* 0x000fc40000010044 */
[----:B------:R-:W-:Y:S02]  /*15a0*/  FMUL.FTZ R127, R55, R138 ;  /* 0x0000008a377f7220 */ /* 0x000fe40000410000 */
[----:B------:R-:W-:Y:S02]  /*15b0*/  FADD.FTZ R116, R23, R75 ;  /* 0x0000004b17747221 */ /* 0x000fe40000010000 */
[----:B------:R-:W-:Y:S02]  /*15c0*/  FMUL.FTZ R138, R114, R42 ;  /* 0x0000002a728a7220 */ /* 0x000fe40000410000 */
[----:B------:R-:W-:Y:S02]  /*15d0*/  FFMA.FTZ R135, R35, R136, R133 ;  /* 0x0000008823877223 */ /* 0x000fe40000010085 */
[----:B------:R-:W-:Y:S02]  /*15e0*/  FFMA.FTZ R62, R66, R117, -R62 ;  /* 0x00000075423e7223 */ /* 0x000fe4000001083e */
[----:B------:R-:W-:-:S02]  /*15f0*/  FMUL.FTZ R63, R118, R68 ;  /* 0x00000044763f7220 */ /* 0x000fc40000410000 */
[----:B------:R-:W-:Y:S02]  /*1600*/  FMUL.FTZ R55, R116, R61 ;  /* 0x0000003d74377220 */ /* 0x000fe40000410000 */
[----:B------:R-:W-:Y:S02]  /*1610*/  FFMA.FTZ R71, R35, R138, R71 ;  /* 0x0000008a23477223 */ /* 0x000fe40000010047 */
[----:B------:R-:W-:Y:S02]  /*1620*/  FMUL.FTZ R133, R123, R135 ;  /* 0x000000877b857220 */ /* 0x000fe40000410000 */
[-C--:B------:R-:W-:Y:S02]  /*1630*/  FMUL.FTZ R70, R118, R62.reuse ;  /* 0x0000003e76467220 */ /* 0x080fe40000410000 */
[----:B------:R-:W-:Y:S02]  /*1640*/  FFMA.FTZ R63, R119, R62, -R63 ;  /* 0x0000003e773f7223 */ /* 0x000fe4000001083f */
[----:B------:R-:W-:-:S02]  /*1650*/  FMUL.RZ R143, R55, 0.15915493667125701904 ;  /* 0x3e22f983378f7820 */ /* 0x000fc4000040c000 */
[-C--:B------:R-:W-:Y:S02]  /*1660*/  FFMA.FTZ R62, R122, R71.reuse, -R133 ;  /* 0x000000477a3e7223 */ /* 0x080fe40000010885 */
[----:B------:R-:W-:Y:S02]  /*1670*/  FFMA.FTZ R70, R119, R68, R70 ;  /* 0x0000004477467223 */ /* 0x000fe40000010046 */
[----:B------:R-:W-:Y:S02]  /*1680*/  FMUL.FTZ R71, R123, R71 ;  /* 0x000000477b477220 */ /* 0x000fe40000410000 */
[----:B------:R-:W-:Y:S02]  /*1690*/  FMUL.FTZ R55, R121, R63 ;  /* 0x0000003f79377220 */ /* 0x000fe40000410000 */
[----:B--2---:R-:W-:Y:S02]  /*16a0*/  FMUL.FTZ R133, R113, R44 ;  /* 0x0000002c71857220 */ /* 0x004fe40000410000 */
[----:B------:R-:W-:-:S02]  /*16b0*/  FMUL.FTZ R69, R116, R69 ;  /* 0x0000004574457220 */ /* 0x000fc40000410000 */
[----:B------:R-:W-:Y:S02]  /*16c0*/  FFMA.FTZ R71, R122, R135, R71 ;  /* 0x000000877a477223 */ /* 0x000fe40000010047 */
[-C--:B------:R-:W-:Y:S02]  /*16d0*/  FFMA.FTZ R55, R120, R70.reuse, R55 ;  /* 0x0000004678377223 */ /* 0x080fe40000010037 */
[----:B------:R-:W-:Y:S02]  /*16e0*/  FMUL.FTZ R137, R113, R45 ;  /* 0x0000002d71897220 */ /* 0x000fe40000410000 */
[C---:B------:R-:W-:Y:S02]  /*16f0*/  FFMA.FTZ R135, R28.reuse, R133, R62 ;  /* 0x000000851c877223 */ /* 0x040fe4000001003e */
[----:B------:R-:W-:Y:S01]  /*1700*/  FMUL.FTZ R70, R121, R70 ;  /* 0x0000004679467220 */ /* 0x000fe20000410000 */
[----:B------:R-:W-:Y:S01]  /*1710*/  MUFU.EX2 R69, R69 ;  /* 0x0000004500457308 */ /* 0x000fe20000000800 */
[----:B------:R-:W-:-:S02]  /*1720*/  FFMA.FTZ R71, R28, R137, R71 ;  /* 0x000000891c477223 */ /* 0x000fc40000010047 */
[----:B------:R-:W-:Y:S02]  /*1730*/  FMUL.FTZ R139, R125, R135 ;  /* 0x000000877d8b7220 */ /* 0x000fe40000410000 */
[----:B------:R-:W-:Y:S02]  /*1740*/  FFMA.FTZ R70, R120, R63, -R70 ;  /* 0x0000003f78467223 */ /* 0x000fe40000010846 */
[----:B------:R-:W-:Y:S01]  /*1750*/  FMUL.FTZ R63, R123, R55 ;  /* 0x000000377b3f7220 */ /* 0x000fe20000410000 */
[----:B------:R-:W0:Y:S01]  /*1760*/  MUFU.SIN R62, R143 ;  /* 0x0000008f003e7308 */ /* 0x000e220000000400 */
[-C--:B------:R-:W-:Y:S02]  /*1770*/  FFMA.FTZ R139, R124, R71.reuse, R139 ;  /* 0x000000477c8b7223 */ /* 0x080fe4000001008b */
[----:B------:R-:W-:Y:S02]  /*1780*/  FMUL.FTZ R71, R125, R71 ;  /* 0x000000477d477220 */ /* 0x000fe40000410000 */
[----:B------:R-:W-:-:S03]  /*1790*/  FFMA.FTZ R63, R122, R70, -R63 ;  /* 0x000000467a3f7223 */ /* 0x000fc6000001083f */
[----:B------:R-:W1:Y:S01]  /*17a0*/  MUFU.COS R68, R143 ;  /* 0x0000008f00447308 */ /* 0x000e620000000000 */
[----:B------:R-:W-:Y:S02]  /*17b0*/  FMUL.FTZ R70, R123, R70 ;  /* 0x000000467b467220 */ /* 0x000fe40000410000 */
[----:B------:R-:W-:Y:S02]  /*17c0*/  FFMA.FTZ R71, R124, R135, -R71 ;  /* 0x000000877c477223 */ /* 0x000fe40000010847 */
[----:B------:R-:W-:Y:S02]  /*17d0*/  FMUL.FTZ R142, R112, R46 ;  /* 0x0000002e708e7220 */ /* 0x000fe40000410000 */
[----:B------:R-:W-:Y:S02]  /*17e0*/  FFMA.FTZ R70, R122, R55, R70 ;  /* 0x000000377a467223 */ /* 0x000fe40000010046 */
[----:B------:R-:W-:Y:S02]  /*17f0*/  FMUL.FTZ R140, R112, R47 ;  /* 0x0000002f708c7220 */ /* 0x000fe40000410000 */
[----:B------:R-:W-:-:S02]  /*1800*/  FFMA.FTZ R71, R29, R142, R71 ;  /* 0x0000008e1d477223 */ /* 0x000fc40000010047 */
[----:B------:R-:W-:Y:S02]  /*1810*/  FMUL.FTZ R55, R125, R70 ;  /* 0x000000467d377220 */ /* 0x000fe40000410000 */
[----:B------:R-:W-:Y:S02]  /*1820*/  FFMA.FTZ R141, R29, R140, R139 ;  /* 0x0000008c1d8d7223 */ /* 0x000fe4000001008b */
[----:B0-----:R-:W-:Y:S02]  /*1830*/  FMUL.FTZ R139, R69, R62 ;  /* 0x0000003e458b7220 */ /* 0x001fe40000410000 */
[----:B------:R-:W-:Y:S02]  /*1840*/  FMUL.FTZ R62, R127, R71 ;  /* 0x000000477f3e7220 */ /* 0x000fe40000410000 */
[----:B-1----:R-:W-:Y:S02]  /*1850*/  FMUL.FTZ R135, R69, R68 ;  /* 0x0000004445877220 */ /* 0x002fe40000410000 */
[----:B------:R-:W-:-:S02]  /*1860*/  FFMA.FTZ R55, R124, R63, -R55 ;  /* 0x0000003f7c377223 */ /* 0x000fc40000010837 */
[----:B------:R-:W-:Y:S02]  /*1870*/  FMUL.FTZ R68, R127, R141 ;  /* 0x0000008d7f447220 */ /* 0x000fe40000410000 */
[----:B------:R-:W-:Y:S02]  /*1880*/  FMUL.FTZ R63, R125, R63 ;  /* 0x0000003f7d3f7220 */ /* 0x000fe40000410000 */
[----:B------:R-:W-:Y:S02]  /*1890*/  FFMA.FTZ R62, R126, R141, R62 ;  /* 0x0000008d7e3e7223 */ /* 0x000fe4000001003e */
[----:B----4-:R-:W-:Y:S02]  /*18a0*/  FMUL.FTZ R141, R104, R49 ;  /* 0x00000031688d7220 */ /* 0x010fe40000410000 */
[----:B------:R-:W-:Y:S02]  /*18b0*/  FFMA.FTZ R68, R126, R71, -R68 ;  /* 0x000000477e447223 */ /* 0x000fe40000010844 */
[----:B------:R-:W-:-:S02]  /*18c0*/  FMUL.FTZ R143, R104, R48 ;  /* 0x00000030688f7220 */ /* 0x000fc40000410000 */
[----:B------:R-:W-:Y:S02]  /*18d0*/  FFMA.FTZ R63, R124, R70, R63 ;  /* 0x000000467c3f7223 */ /* 0x000fe4000001003f */
[----:B------:R-:W-:Y:S01]  /*18e0*/  FFMA.FTZ R144, R30, R141, R62 ;  /* 0x0000008d1e907223 */ /* 0x000fe2000001003e */
[----:B------:R-:W-:Y:S01]  /*18f0*/  ISETP.NE.AND P1, PT, R78, 0x1f, PT ;  /* 0x0000001f4e00780c */ /* 0x000fe20003f25270 */
[----:B------:R-:W-:Y:S02]  /*1900*/  FFMA.FTZ R70, R30, R143, R68 ;  /* 0x0000008f1e467223 */ /* 0x000fe40000010044 */
[C---:B------:R-:W-:Y:S02]  /*1910*/  FMUL.FTZ R62, R127.reuse, R63 ;  /* 0x0000003f7f3e7220 */ /* 0x040fe40000410000 */
[-C--:B------:R-:W-:Y:S02]  /*1920*/  FMUL.FTZ R68, R127, R55.reuse ;  /* 0x000000377f447220 */ /* 0x080fe40000410000 */
        /* <DEDUP_REMOVED lines=11> */
[C---:B------:R-:W-:Y:S02]  /*19e0*/  FMUL.FTZ R144, R116.reuse, R50 ;  /* 0x0000003274907220 */ /* 0x040fe40000410000 */
[----:B------:R-:W-:Y:S02]  /*19f0*/  FMUL.FTZ R146, R116, R51 ;  /* 0x0000003374927220 */ /* 0x000fe40000410000 */
[----:B------:R-:W-:-:S02]  /*1a00*/  FFMA.FTZ R153, R31, R144, R69 ;  /* 0x000000901f997223 */ /* 0x000fc40000010045 */
[----:B------:R-:W-:Y:S01]  /*1a10*/  FFMA.FTZ R152, R31, R146, R71 ;  /* 0x000000921f987223 */ /* 0x000fe20000010047 */
[----:B------:R-:W-:Y:S05]  /*1a20*/  @P1 BRA `(.L_x_12489) ;  /* 0x0000008000001947 */ /* 0x000fea0003800000 */
[----:B0-----:R-:W-:Y:S01]  /*1a30*/  ISETP.NE.AND P3, PT, R90, c[0x0][0x174], PT ;  /* 0x00005d005a007a0c */ /* 0x001fe20003f65270 */
[----:B-1----:R-:W-:Y:S01]  /*1a40*/  HFMA2.MMA R62, -RZ, RZ, 1.875, 0 ;  /* 0x3f800000ff3e7435 */ /* 0x002fe200000001ff */
[----:B------:R-:W-:-:S11]  /*1a50*/  MOV R63, RZ ;  /* 0x000000ff003f7202 */ /* 0x000fd60000000f00 */
[----:B------:R-:W-:-:S04]  /*1a60*/  @P3 LEA.HI R55, R90, R90, RZ, 0x1 ;  /* 0x0000005a5a373211 */ /* 0x000fc800078f08ff */
[----:B------:R-:W-:-:S04]  /*1a70*/  @P3 LOP3.LUT R55, R55, 0xfffffe, RZ, 0xc0, !PT ;  /* 0x00fffffe37373812 */ /* 0x000fc800078ec0ff */
[----:B------:R-:W-:-:S04]  /*1a80*/  @P3 IADD3 R68, -R55, R90, RZ ;  /* 0x0000005a37443210 */ /* 0x000fc80007ffe1ff */
[----:B------:R-:W-:-:S05]  /*1a90*/  @P3 LEA R68, R68, R103, 0x8 ;  /* 0x0000006744443211 */ /* 0x000fca00078e40ff */
[----:B------:R0:W1:Y:S02]  /*1aa0*/  @P3 LDS.64 R62, [R68.X8+0x14d0] ;  /* 0x0014d000443e3984 */ /* 0x0000640000008a00 */
.L_x_12489:
[----:B0-----:R-:W-:Y:S05]  /*1ab0*/  BSYNC B0 ;  /* 0x0000000000007941 */ /* 0x001fea0003800000 */
.L_x_12488:
[----:B------:R-:W0:Y:S01]  /*1ac0*/  SHFL.UP PT, R69, R153, 0x1, RZ ;  /* 0x0420000099457989 */ /* 0x000e2200000e00ff */
[----:B------:R-:W-:Y:S01]  /*1ad0*/  ISETP.GE.AND P3, PT, R80, 0x1, PT ;  /* 0x000000015000780c */ /* 0x000fe20003f66270 */
[----:B------:R-:W-:Y:S01]  /*1ae0*/  BSSY B0, `(.L_x_12490) ;  /* 0x00000ee000007945 */ /* 0x000fe20003800000 */
[----:B------:R-:W-:Y:S01]  /*1af0*/  MOV R147, c[0x0][0x298] ;  /* 0x0000a60000937a02 */ /* 0x000fe20000000f00 */
[----:B------:R-:W2:Y:S01]  /*1b00*/  SHFL.UP PT, R55, R149, 0x1, RZ ;  /* 0x0420000095377989 */ /* 0x000ea200000e00ff */
[----:B------:R-:W-:Y:S02]  /*1b10*/  MOV R156, c[0x0][0x29c] ;  /* 0x0000a700009c7a02 */ /* 0x000fe40000000f00 */
[C---:B------:R-:W-:Y:S01]  /*1b20*/  SHF.L.U32 R161, R105.reuse, 0x2, RZ ;  /* 0x0000000269a17819 */ /* 0x040fe200000006ff */
[----:B------:R-:W3:Y:S01]  /*1b30*/  SHFL.UP PT, R71, R152, 0x1, RZ ;  /* 0x0420000098477989 */ /* 0x000ee200000e00ff */
[----:B------:R-:W-:Y:S02]  /*1b40*/  SHF.L.U64.HI R159, R105, 0x2, R106 ;  /* 0x00000002699f7819 */ /* 0x000fe4000001026a */
[C---:B------:R-:W-:Y:S01]  /*1b50*/  ISETP.NE.AND P6, PT, R54.reuse, 0x1f, PT ;  /* 0x0000001f3600780c */ /* 0x040fe20003fc5270 */
[----:B------:R-:W4:Y:S01]  /*1b60*/  SHFL.UP PT, R68, R70, 0x1, RZ ;  /* 0x0420000046447989 */ /* 0x000f2200000e00ff */
[----:B------:R-:W-:Y:S01]  /*1b70*/  ISETP.GT.U32.AND P5, PT, R54, 0xf, PT ;  /* 0x0000000f3600780c */ /* 0x000fe20003fa4070 */
[----:B------:R-:W-:Y:S01]  /*1b80*/  IMAD R159, R159, c[0x0][0x2b0], RZ ;  /* 0x0000ac009f9f7a24 */ /* 0x000fe200078e02ff */
[----:B------:R-:W-:Y:S01]  /*1b90*/  ISETP.GE.OR P0, PT, R90, c[0x0][0x174], P0 ;  /* 0x00005d005a007a0c */ /* 0x000fe20000706670 */
[----:B-----5:R-:W-:Y:S02]  /*1ba0*/  SHFL.IDX PT, R158, R53, RZ, 0x1f ;  /* 0x00001fff359e7589 */ /* 0x020fe400000e0000 */
[----:B------:R-:W-:-:S02]  /*1bb0*/  IMAD R159, R161, c[0x0][0x2b4], R159 ;  /* 0x0000ad00a19f7a24 */ /* 0x000fc400078e029f */
[----:B------:R-:W-:Y:S01]  /*1bc0*/  SHFL.IDX PT, R160, R52, RZ, 0x1f ;  /* 0x00001fff34a07589 */ /* 0x000fe200000e0000 */
[C---:B0-----:R-:W-:Y:S02]  /*1bd0*/  FMUL.FTZ R150, R70.reuse, R69 ;  /* 0x0000004546967220 */ /* 0x041fe40000410000 */
        /* <DEDUP_REMOVED lines=35> */
[CC--:B----4-:R-:W-:Y:S02]  /*1e10*/  FMUL.FTZ R148, R70.reuse, R68.reuse ;  /* 0x0000004446947220 */ /* 0x0d0fe40000410000 */
[C---:B------:R-:W-:Y:S02]  /*1e20*/  FFMA.FTZ R145, R149.reuse, R68, R145 ;  /* 0x0000004495917223 */ /* 0x040fe40000010091 */
[C---:B------:R-:W-:Y:S02]  /*1e30*/  FFMA.FTZ R150, R149.reuse, R69, -R150 ;  /* 0x0000004595967223 */ /* 0x040fe40000010896 */
[----:B------:R-:W-:Y:S01]  /*1e40*/  @P3 FFMA.FTZ R149, R149, R55, -R148 ;  /* 0x0000003795953223 */ /* 0x000fe20000010894 */
[----:B------:R-:W-:Y:S01]  /*1e50*/  FSEL R145, R70, R145, !P3 ;  /* 0x0000009146917208 */ /* 0x000fe20005800000 */
[----:B------:R-:W-:-:S02]  /*1e60*/  @P3 FADD.FTZ R152, R152, R71 ;  /* 0x0000004798983221 */ /* 0x000fc40000010000 */
        /* <DEDUP_REMOVED lines=9> */
[----:B------:R-:W-:Y:S01]  /*1f00*/  FFMA.FTZ R148, R149, R148, -R69 ;  /* 0x0000009495947223 */ /* 0x000fe20000010845 */
[--C-:B------:R-:W-:Y:S01]  /*1f10*/  SHF.R.U64 R69, R147, 0x1, R156.reuse ;  /* 0x0000000193457819 */ /* 0x100fe2000000129c */
[-C--:B----4-:R-:W-:Y:S01]  /*1f20*/  FFMA.FTZ R154, R149, R70.reuse, R55 ;  /* 0x00000046959a7223 */ /* 0x090fe20000010037 */
[----:B------:R-:W-:Y:S01]  /*1f30*/  SHF.R.U32.HI R156, RZ, 0x1, R156 ;  /* 0x00000001ff9c7819 */ /* 0x000fe2000001169c */
[----:B------:R-:W-:Y:S02]  /*1f40*/  FMUL.FTZ R70, R145, R70 ;  /* 0x0000004691467220 */ /* 0x000fe40000410000 */
[----:B------:R-:W-:Y:S01]  /*1f50*/  FFMA.FTZ R71, R149, R150, R71 ;  /* 0x0000009695477223 */ /* 0x000fe20000010047 */
[----:B------:R-:W-:Y:S01]  /*1f60*/  FSEL R154, R145, R154, !P3 ;  /* 0x0000009a919a7208 */ /* 0x000fe20005800000 */
[----:B------:R-:W-:-:S02]  /*1f70*/  @P3 FFMA.FTZ R149, R149, R68, -R70 ;  /* 0x0000004495953223 */ /* 0x000fc40000010846 */
[----:B------:R-:W-:Y:S02]  /*1f80*/  @P3 FADD.FTZ R153, R153, R148 ;  /* 0x0000009499993221 */ /* 0x000fe40000010000 */
[----:B------:R-:W-:Y:S01]  /*1f90*/  @P3 FADD.FTZ R152, R152, R71 ;  /* 0x0000004798983221 */ /* 0x000fe20000010000 */
[----:B------:R-:W0:Y:S01]  /*1fa0*/  SHFL.UP PT, R55, R149, 0x10, RZ ;  /* 0x0600000095377989 */ /* 0x000e2200000e00ff */
[----:B------:R-:W-:Y:S01]  /*1fb0*/  IMAD R156, R156, R77, RZ ;  /* 0x0000004d9c9c7224 */ /* 0x000fe200078e02ff */
[----:B------:R-:W-:Y:S02]  /*1fc0*/  ISETP.GE.AND P3, PT, R80, 0x10, PT ;  /* 0x000000105000780c */ /* 0x000fe40003f66270 */
[----:B------:R-:W2:Y:S01]  /*1fd0*/  SHFL.UP PT, R147, R153, 0x10, RZ ;  /* 0x0600000099937989 */ /* 0x000ea200000e00ff */
[----:B------:R-:W-:Y:S02]  /*1fe0*/  IMAD R71, R74, R69, R156 ;  /* 0x000000454a477224 */ /* 0x000fe400078e029c */
[----:B------:R-:W-:Y:S01]  /*1ff0*/  IMAD.WIDE.U32 R68, R69, R77, RZ ;  /* 0x0000004d45447225 */ /* 0x000fe200078e00ff */
[----:B------:R-:W3:Y:S04]  /*2000*/  SHFL.UP PT, R148, R152, 0x10, RZ ;  /* 0x0600000098947989 */ /* 0x000ee800000e00ff */
[----:B------:R-:W4:Y:S01]  /*2010*/  SHFL.UP PT, R145, R154, 0x10, RZ ;  /* 0x060000009a917989 */ /* 0x000f2200000e00ff */
[----:B------:R-:W-:Y:S01]  /*2020*/  IADD3 R69, R71, R69, RZ ;  /* 0x0000004547457210 */ /* 0x000fe20007ffe0ff */
[----:B------:R-:W-:-:S04]  /*2030*/  IMAD R71, R164, c[0x0][0x2a0], RZ ;  /* 0x0000a800a4477a24 */ /* 0x000fc800078e02ff */
[C---:B------:R-:W-:Y:S02]  /*2040*/  IMAD R155, R76.reuse, c[0x0][0x2a4], R71 ;  /* 0x0000a9004c9b7a24 */ /* 0x040fe400078e0247 */
[----:B------:R-:W-:-:S04]  /*2050*/  IMAD.WIDE.U32 R70, R76, c[0x0][0x2a0], R68 ;  /* 0x0000a8004c467a25 */ /* 0x000fc800078e0044 */
[----:B0-----:R-:W-:Y:S01]  /*2060*/  FMUL.FTZ R150, R154, R55 ;  /* 0x000000379a967220 */ /* 0x001fe20000410000 */
[----:B------:R-:W-:Y:S02]  /*2070*/  IADD3 R155, R155, R71, RZ ;  /* 0x000000479b9b7210 */ /* 0x000fe40007ffe0ff */
[----:B------:R-:W-:Y:S01]  /*2080*/  LEA R68, P4, R70, c[0x0][0x318], 0x3 ;  /* 0x0000c60046447a11 */ /* 0x000fe200078818ff */
[C---:B--2---:R-:W-:Y:S02]  /*2090*/  FMUL.FTZ R69, R154.reuse, R147 ;  /* 0x000000939a457220 */ /* 0x044fe40000410000 */
[-C--:B---3--:R-:W-:Y:S02]  /*20a0*/  FMUL.FTZ R156, R154, R148.reuse ;  /* 0x000000949a9c7220 */ /* 0x088fe40000410000 */
[C---:B------:R-:W-:Y:S01]  /*20b0*/  FFMA.FTZ R71, R149.reuse, R148, R69 ;  /* 0x0000009495477223 */ /* 0x040fe20000010045 */
[----:B------:R-:W-:Y:S01]  /*20c0*/  LEA.HI.X R69, R70, c[0x0][0x31c], R155, 0x3, P4 ;  /* 0x0000c70046457a11 */ /* 0x000fe200020f1c9b */
[-C--:B----4-:R-:W-:Y:S01]  /*20d0*/  FFMA.FTZ R151, R149, R145.reuse, R150 ;  /* 0x0000009195977223 */ /* 0x090fe20000010096 */
[----:B------:R-:W-:Y:S01]  /*20e0*/  ISETP.GT.U32.AND P4, PT, R54, 0x17, PT ;  /* 0x000000173600780c */ /* 0x000fe20003f84070 */
[----:B------:R-:W-:-:S02]  /*20f0*/  FMUL.FTZ R150, R154, R145 ;  /* 0x000000919a967220 */ /* 0x000fc40000410000 */
[C---:B------:R-:W-:Y:S01]  /*2100*/  FFMA.FTZ R156, R149.reuse, R147, -R156 ;  /* 0x00000093959c7223 */ /* 0x040fe2000001089c */
[----:B------:R-:W-:Y:S01]  /*2110*/  FSEL R151, R154, R151, !P3 ;  /* 0x000000979a977208 */ /* 0x000fe20005800000 */
[----:B------:R-:W-:Y:S01]  /*2120*/  @P3 FFMA.FTZ R149, R149, R55, -R150 ;  /* 0x0000003795953223 */ /* 0x000fe20000010896 */
[----:B------:R-:W-:Y:S01]  /*2130*/  IADD3 R55, R91, -c[0x0][0x174], RZ ;  /* 0x80005d005b377a10 */ /* 0x000fe20007ffe0ff */
[C---:B------:R-:W-:Y:S02]  /*2140*/  FMUL.FTZ R150, R102.reuse, R65 ;  /* 0x0000004166967220 */ /* 0x040fe40000410000 */
[----:B------:R-:W-:Y:S01]  /*2150*/  FMUL.FTZ R148, R102, R64 ;  /* 0x0000004066947220 */ /* 0x000fe20000410000 */
[----:B------:R0:W2:Y:S01]  /*2160*/  SHFL.UP PT, R155, R151, 0x1, RZ ;  /* 0x04200000979b7989 */ /* 0x0000a200000e00ff */
[----:B------:R-:W-:Y:S02]  /*2170*/  IMAD R163, R55, -0x200, RZ ;  /* 0xfffffe0037a37824 */ /* 0x000fe400078e02ff */
[----:B------:R-:W-:-:S02]  /*2180*/  FMUL.FTZ R55, R139, R150 ;  /* 0x000000968b377220 */ /* 0x000fc40000410000 */
[----:B------:R-:W-:Y:S02]  /*2190*/  @P3 FADD.FTZ R152, R152, R71 ;  /* 0x0000004798983221 */ /* 0x000fe40000010000 */
[----:B------:R-:W-:Y:S01]  /*21a0*/  @P3 FADD.FTZ R153, R153, R156 ;  /* 0x0000009c99993221 */ /* 0x000fe20000010000 */
[C---:B------:R-:W-:Y:S01]  /*21b0*/  LEA R70, P3, R78.reuse, R68, 0x2 ;  /* 0x000000444e467211 */ /* 0x040fe200078610ff */
[C---:B------:R-:W-:Y:S02]  /*21c0*/  FFMA.FTZ R52, R135.reuse, R148, -R55 ;  /* 0x0000009487347223 */ /* 0x040fe40000010837 */
[----:B------:R3:W4:Y:S01]  /*21d0*/  SHFL.UP PT, R55, R149, 0x1, RZ ;  /* 0x0420000095377989 */ /* 0x00072200000e00ff */
[----:B------:R-:W-:Y:S01]  /*21e0*/  FMUL.FTZ R154, R135, R150 ;  /* 0x00000096879a7220 */ /* 0x000fe20000410000 */
[----:B------:R-:W-:Y:S01]  /*21f0*/  LEA.HI.X R71, R78, R69, RZ, 0x2, P3 ;  /* 0x000000454e477211 */ /* 0x000fe200018f14ff */
[C---:B------:R-:W-:Y:S01]  /*2200*/  FMUL.FTZ R147, R101.reuse, R64 ;  /* 0x0000004065937220 */ /* 0x040fe20000410000 */
[----:B------:R-:W1:Y:S01]  /*2210*/  SHFL.UP PT, R152, R152, 0x1, RZ ;  /* 0x0420000098987989 */ /* 0x000e6200000e00ff */
[----:B------:R-:W-:Y:S01]  /*2220*/  FMUL.FTZ R145, R101, R65 ;  /* 0x0000004165917220 */ /* 0x000fe20000410000 */
[----:B------:R-:W-:Y:S01]  /*2230*/  ISETP.GT.U32.AND P3, PT, R54, 0x1b, PT ;  /* 0x0000001b3600780c */ /* 0x000fe20003f64070 */
[----:B------:R-:W-:Y:S01]  /*2240*/  FFMA.FTZ R154, -R139, R148, -R154 ;  /* 0x000000948b9a7223 */ /* 0x000fe2000001099a */
[----:B------:R-:W1:Y:S01]  /*2250*/  SHFL.UP PT, R153, R153, 0x1, RZ ;  /* 0x0420000099997989 */ /* 0x000e6200000e00ff */
[----:B------:R-:W-:-:S04]  /*2260*/  IMAD.WIDE.U32 R68, R78, 0x4, R68 ;  /* 0x000000044e447825 */ /* 0x000fc800078e0044 */
[----:B------:R-:W-:Y:S02]  /*2270*/  FADD.FTZ R156, R147, R52 ;  /* 0x00000034939c7221 */ /* 0x000fe40000010000 */
[----:B------:R-:W-:Y:S02]  /*2280*/  FADD.FTZ R154, -R145, R154 ;  /* 0x0000009a919a7221 */ /* 0x000fe40000010100 */
[----:B------:R-:W-:-:S04]  /*2290*/  IMAD.WIDE R70, R163, 0x4, R70 ;  /* 0x00000004a3467825 */ /* 0x000fc800078e0246 */
[----:B0-----:R-:W-:Y:S02]  /*22a0*/  FMUL.FTZ R151, R127, -R156 ;  /* 0x8000009c7f977220 */ /* 0x001fe40000410000 */
[----:B------:R-:W-:-:S04]  /*22b0*/  IMAD.WIDE R52, R163, 0x4, R68 ;  /* 0x00000004a3347825 */ /* 0x000fc800078e0244 */
[-C--:B------:R-:W-:Y:S02]  /*22c0*/  FMUL.FTZ R157, R127, -R154.reuse ;  /* 0x8000009a7f9d7220 */ /* 0x080fe40000410000 */
[C---:B------:R-:W-:Y:S02]  /*22d0*/  FFMA.FTZ R154, R126.reuse, R154, R151 ;  /* 0x0000009a7e9a7223 */ /* 0x040fe40000010097 */
[----:B------:R-:W-:Y:S02]  /*22e0*/  FFMA.FTZ R156, R126, R156, -R157 ;  /* 0x0000009c7e9c7223 */ /* 0x000fe4000001089d */
[----:B------:R-:W-:Y:S02]  /*22f0*/  FMUL.FTZ R151, R100, R64 ;  /* 0x0000004064977220 */ /* 0x000fe40000410000 */
[----:B------:R-:W-:-:S04]  /*2300*/  IMAD.WIDE.U32 R68, R161, c[0x0][0x2b0], R70 ;  /* 0x0000ac00a1447a25 */ /* 0x000fc800078e0046 */
[----:B---3--:R-:W-:Y:S01]  /*2310*/  FMUL.FTZ R149, R100, R65 ;  /* 0x0000004164957220 */ /* 0x008fe20000410000 */
[----:B------:R-:W-:Y:S01]  /*2320*/  IADD3 R69, R69, R159, RZ ;  /* 0x0000009f45457210 */ /* 0x000fe20007ffe0ff */
[----:B------:R-:W-:-:S04]  /*2330*/  IMAD.WIDE.U32 R70, R161, c[0x0][0x2b0], R52 ;  /* 0x0000ac00a1467a25 */ /* 0x000fc800078e0034 */
[----:B--2---:R-:W-:Y:S01]  /*2340*/  FMUL.FTZ R52, R155, R158 ;  /* 0x0000009e9b347220 */ /* 0x004fe20000410000 */
[----:B------:R-:W-:Y:S01]  /*2350*/  IADD3 R71, R159, R71, RZ ;  /* 0x000000479f477210 */ /* 0x000fe20007ffe0ff */
[----:B------:R-:W-:Y:S02]  /*2360*/  FMUL.FTZ R155, R155, R160 ;  /* 0x000000a09b9b7220 */ /* 0x000fe40000410000 */
[----:B------:R-:W-:Y:S02]  /*2370*/  FADD.FTZ R156, R151, R156 ;  /* 0x0000009c979c7221 */ /* 0x000fe40000010000 */
[----:B------:R-:W-:Y:S02]  /*2380*/  FADD.FTZ R154, -R149, R154 ;  /* 0x0000009a959a7221 */ /* 0x000fe40000010100 */
[----:B----4-:R-:W-:Y:S02]  /*2390*/  FFMA.FTZ R155, R55, R158, R155 ;  /* 0x0000009e379b7223 */ /* 0x010fe4000001009b */
[----:B------:R-:W-:-:S02]  /*23a0*/  FMUL.FTZ R157, R125, -R156 ;  /* 0x8000009c7d9d7220 */ /* 0x000fc40000410000 */
[----:B------:R-:W-:Y:S02]  /*23b0*/  FFMA.FTZ R52, R55, R160, -R52 ;  /* 0x000000a037347223 */ /* 0x000fe40000010834 */
[-C--:B------:R-:W-:Y:S02]  /*23c0*/  FMUL.FTZ R53, R125, -R154.reuse ;  /* 0x8000009a7d357220 */ /* 0x080fe40000410000 */
[----:B-1----:R-:W-:Y:S02]  /*23d0*/  @P2 FADD.FTZ R158, R152, R155 ;  /* 0x0000009b989e2221 */ /* 0x002fe40000010000 */
[----:B------:R-:W-:Y:S02]  /*23e0*/  FFMA.FTZ R157, R124, R154, R157 ;  /* 0x0000009a7c9d7223 */ /* 0x000fe4000001009d */
[----:B------:R-:W-:Y:S01]  /*23f0*/  @P2 FADD.FTZ R160, R153, R52 ;  /* 0x0000003499a02221 */ /* 0x000fe20000010000 */
[----:B------:R-:W-:Y:S01]  /*2400*/  ISETP.GT.U32.AND P2, PT, R54, 0x1d, PT ;  /* 0x0000001d3600780c */ /* 0x000fe20003f44070 */
[----:B------:R-:W-:-:S02]  /*2410*/  FMUL.FTZ R152, R99, R65 ;  /* 0x0000004163987220 */ /* 0x000fc40000410000 */
[----:B------:R-:W-:Y:S02]  /*2420*/  FFMA.FTZ R156, R124, R156, -R53 ;  /* 0x0000009c7c9c7223 */ /* 0x000fe40000010835 */
[----:B------:R-:W-:Y:S02]  /*2430*/  FMUL.FTZ R153, R99, R64 ;  /* 0x0000004063997220 */ /* 0x000fe40000410000 */
[----:B------:R-:W-:Y:S02]  /*2440*/  FADD.FTZ R157, -R152, R157 ;  /* 0x0000009d989d7221 */ /* 0x000fe40000010100 */
[----:B------:R-:W-:Y:S02]  /*2450*/  FADD.FTZ R156, R153, R156 ;  /* 0x0000009c999c7221 */ /* 0x000fe40000010000 */
[----:B------:R-:W-:Y:S02]  /*2460*/  FMUL.FTZ R52, R139, R63 ;  /* 0x0000003f8b347220 */ /* 0x000fe40000410000 */
[----:B------:R-:W-:-:S02]  /*2470*/  FMUL.FTZ R53, R123, -R157 ;  /* 0x8000009d7b357220 */ /* 0x000fc40000410000 */
[----:B------:R-:W-:Y:S02]  /*2480*/  FMUL.FTZ R55, R123, -R156 ;  /* 0x8000009c7b377220 */ /* 0x000fe40000410000 */
[-C--:B------:R-:W-:Y:S02]  /*2490*/  FMUL.FTZ R54, R139, -R62.reuse ;  /* 0x8000003e8b367220 */ /* 0x080fe40000410000 */
[C---:B------:R-:W-:Y:S02]  /*24a0*/  FFMA.FTZ R52, R135.reuse, R62, -R52 ;  /* 0x0000003e87347223 */ /* 0x040fe40000010834 */
[C---:B------:R-:W-:Y:S02]  /*24b0*/  FFMA.FTZ R159, R122.reuse, R156, -R53 ;  /* 0x0000009c7a9f7223 */ /* 0x040fe40000010835 */
[----:B------:R-:W-:Y:S02]  /*24c0*/  FFMA.FTZ R156, R122, R157, R55 ;  /* 0x0000009d7a9c7223 */ /* 0x000fe40000010037 */
[----:B------:R-:W-:-:S02]  /*24d0*/  FFMA.FTZ R54, R135, -R63, R54 ;  /* 0x8000003f87367223 */ /* 0x000fc40000010036 */
[C---:B------:R-:W-:Y:S02]  /*24e0*/  FMUL.FTZ R155, R98.reuse, R65 ;  /* 0x00000041629b7220 */ /* 0x040fe40000410000 */
[C---:B------:R-:W-:Y:S02]  /*24f0*/  FMUL.FTZ R55, R127.reuse, -R52 ;  /* 0x800000347f377220 */ /* 0x040fe40000410000 */
        /* <DEDUP_REMOVED lines=10> */
[-C--:B------:R-:W-:Y:S02]  /*25a0*/  FMUL.FTZ R54, R125, -R53.reuse ;  /* 0x800000357d367220 */ /* 0x080fe40000410000 */
[----:B------:R-:W-:Y:S01]  /*25b0*/  FFMA.FTZ R159, R124, R53, -R52 ;  /* 0x000000357c9f7223 */ /* 0x000fe20000010834 */
[----:B------:R-:W-:Y:S01]  /*25c0*/  HFMA2.MMA R53, -RZ, RZ, 0, 0 ;  /* 0x00000000ff357435 */ /* 0x000fe200000001ff */
[----:B------:R-:W-:Y:S01]  /*25d0*/  FFMA.FTZ R162, R120, R156, R161 ;  /* 0x0000009c78a27223 */ /* 0x000fe200000100a1 */
[----:B------:R-:W-:Y:S01]  /*25e0*/  MOV R52, 0x3f800000 ;  /* 0x3f80000000347802 */ /* 0x000fe20000000f00 */
[C---:B------:R-:W-:Y:S02]  /*25f0*/  FMUL.FTZ R157, R97.reuse, R65 ;  /* 0x00000041619d7220 */ /* 0x040fe40000410000 */
[----:B------:R-:W-:Y:S02]  /*2600*/  FFMA.FTZ R161, R124, R55, R54 ;  /* 0x000000377ca17223 */ /* 0x000fe40000010036 */
[----:B------:R-:W-:Y:S01]  /*2610*/  CS2R R54, SRZ ;  /* 0x0000000000367805 */ /* 0x000fe2000001ff00 */
[----:B------:R-:W-:-:S02]  /*2620*/  FMUL.FTZ R156, R97, R64 ;  /* 0x00000040619c7220 */ /* 0x000fc40000410000 */
[----:B------:R-:W-:Y:S02]  /*2630*/  FADD.FTZ R166, -R157, R162 ;  /* 0x000000a29da67221 */ /* 0x000fe40000010100 */
[C---:B------:R-:W-:Y:S01]  /*2640*/  FMUL.FTZ R163, R123.reuse, -R159 ;  /* 0x8000009f7ba37220 */ /* 0x040fe20000410000 */
[----:B------:R0:W1:Y:S01]  /*2650*/  @!P0 LDS.128 R52, [R103.X16+0x25d0] ;  /* 0x0025d00067348984 */ /* 0x000062000000cc00 */
[-C--:B------:R-:W-:Y:S02]  /*2660*/  FMUL.FTZ R162, R123, -R161.reuse ;  /* 0x800000a17ba27220 */ /* 0x080fe40000410000 */
[----:B------:R-:W-:Y:S02]  /*2670*/  FADD.FTZ R165, R156, R165 ;  /* 0x000000a59ca57221 */ /* 0x000fe40000010000 */
[C---:B------:R-:W-:Y:S02]  /*2680*/  FFMA.FTZ R163, R122.reuse, R161, R163 ;  /* 0x000000a17aa37223 */ /* 0x040fe400000100a3 */
[----:B------:R-:W-:-:S02]  /*2690*/  FFMA.FTZ R162, R122, R159, -R162 ;  /* 0x0000009f7aa27223 */ /* 0x000fc400000108a2 */
[CC--:B------:R-:W-:Y:S02]  /*26a0*/  FMUL.FTZ R168, R118.reuse, -R166.reuse ;  /* 0x800000a676a87220 */ /* 0x0c0fe40000410000 */
[----:B------:R-:W-:Y:S02]  /*26b0*/  FMUL.FTZ R159, R118, -R165 ;  /* 0x800000a5769f7220 */ /* 0x000fe40000410000 */
[----:B------:R-:W-:Y:S02]  /*26c0*/  FMUL.FTZ R161, R121, -R163 ;  /* 0x800000a379a17220 */ /* 0x000fe40000410000 */
[C---:B------:R-:W-:Y:S02]  /*26d0*/  FFMA.FTZ R168, R119.reuse, R165, -R168 ;  /* 0x000000a577a87223 */ /* 0x040fe400000108a8 */
[----:B------:R-:W-:Y:S02]  /*26e0*/  FFMA.FTZ R166, R119, R166, R159 ;  /* 0x000000a677a67223 */ /* 0x000fe4000001009f */
[----:B------:R-:W-:-:S02]  /*26f0*/  FMUL.FTZ R165, R121, -R162 ;  /* 0x800000a279a57220 */ /* 0x000fc40000410000 */
        /* <DEDUP_REMOVED lines=14> */
[----:B------:R-:W-:Y:S02]  /*27e0*/  FFMA.FTZ R169, R117, R168, -R167 ;  /* 0x000000a875a97223 */ /* 0x000fe400000108a7 */
[----:B------:R-:W-:Y:S02]  /*27f0*/  FMUL.FTZ R163, R115, -R166 ;  /* 0x800000a673a37220 */ /* 0x000fe40000410000 */
[----:B------:R-:W-:Y:S02]  /*2800*/  FMUL.FTZ R67, R67, R160 ;  /* 0x000000a043437220 */ /* 0x000fe40000410000 */
[----:B------:R-:W-:-:S02]  /*2810*/  FMUL.FTZ R167, R115, -R162 ;  /* 0x800000a273a77220 */ /* 0x000fc40000410000 */
[C---:B------:R-:W-:Y:S02]  /*2820*/  FMUL.FTZ R64, R95.reuse, R64 ;  /* 0x000000405f407220 */ /* 0x040fe40000410000 */
[----:B------:R-:W-:Y:S02]  /*2830*/  FMUL.FTZ R65, R95, R65 ;  /* 0x000000415f417220 */ /* 0x000fe40000410000 */
[C---:B------:R-:W-:Y:S02]  /*2840*/  FFMA.FTZ R162, R117.reuse, R162, -R163 ;  /* 0x000000a275a27223 */ /* 0x040fe400000108a3 */
[C---:B------:R-:W-:Y:S02]  /*2850*/  FFMA.FTZ R165, R66.reuse, R160, -R165 ;  /* 0x000000a042a57223 */ /* 0x040fe400000108a5 */
[----:B------:R-:W-:Y:S02]  /*2860*/  FFMA.FTZ R67, R66, R158, R67 ;  /* 0x0000009e42437223 */ /* 0x000fe40000010043 */
[----:B------:R-:W-:Y:S01]  /*2870*/  FFMA.FTZ R163, R117, R166, R167 ;  /* 0x000000a675a37223 */ /* 0x000fe200000100a7 */
[----:B------:R0:W2:Y:S01]  /*2880*/  SHFL.DOWN PT, R66, R162, 0x1, 0x1f ;  /* 0x08201f00a2427f89 */ /* 0x0000a200000e0000 */
[----:B------:R-:W-:-:S02]  /*2890*/  FADD.FTZ R158, R64, R169 ;  /* 0x000000a9409e7221 */ /* 0x000fc40000010000 */
[----:B------:R-:W-:Y:S02]  /*28a0*/  FADD.FTZ R160, -R65, R170 ;  /* 0x000000aa41a07221 */ /* 0x000fe40000010100 */
[----:B------:R-:W-:Y:S01]  /*28b0*/  FADD.FTZ R166, R128, R67 ;  /* 0x0000004380a67221 */ /* 0x000fe20000010000 */
[----:B------:R0:W3:Y:S01]  /*28c0*/  SHFL.DOWN PT, R168, R158, 0x1, 0x1f ;  /* 0x08201f009ea87f89 */ /* 0x0000e200000e0000 */
[----:B------:R-:W-:-:S03]  /*28d0*/  FADD.FTZ R130, R130, R165 ;  /* 0x000000a582827221 */ /* 0x000fc60000010000 */
[----:B------:R0:W4:Y:S04]  /*28e0*/  SHFL.DOWN PT, R128, R163, 0x1, 0x1f ;  /* 0x08201f00a3807f89 */ /* 0x00012800000e0000 */
[----:B------:R0:W0:Y:S01]  /*28f0*/  SHFL.DOWN PT, R170, R160, 0x1, 0x1f ;  /* 0x08201f00a0aa7f89 */ /* 0x00002200000e0000 */
[----:B------:R-:W-:Y:S05]  /*2900*/  @!P6 BRA `(.L_x_12491) ;  /* 0x000000b00000e947 */ /* 0x000fea0003800000 */
[C---:B-1--4-:R-:W-:Y:S02]  /*2910*/  FMUL.FTZ R67, R163.reuse, R128 ;  /* 0x00000080a3437220 */ /* 0x052fe40000410000 */
[C---:B0-----:R-:W-:Y:S02]  /*2920*/  FMUL.FTZ R165, R163.reuse, R170 ;  /* 0x000000aaa3a57220 */ /* 0x041fe40000410000 */
[C---:B---3--:R-:W-:Y:S02]  /*2930*/  FMUL.FTZ R167, R163.reuse, R168 ;  /* 0x000000a8a3a77220 */ /* 0x048fe40000410000 */
[----:B--2---:R-:W-:-:S02]  /*2940*/  FMUL.FTZ R163, R163, R66 ;  /* 0x00000042a3a37220 */ /* 0x004fc40000410000 */
[C---:B------:R-:W-:Y:S02]  /*2950*/  FFMA.FTZ R67, R162.reuse, R66, -R67 ;  /* 0x00000042a2437223 */ /* 0x040fe40000010843 */
[C---:B------:R-:W-:Y:S02]  /*2960*/  FFMA.FTZ R165, R162.reuse, R168, -R165 ;  /* 0x000000a8a2a57223 */ /* 0x040fe400000108a5 */
[C---:B------:R-:W-:Y:S02]  /*2970*/  FFMA.FTZ R167, R162.reuse, R170, R167 ;  /* 0x000000aaa2a77223 */ /* 0x040fe400000100a7 */
[----:B------:R-:W-:Y:S01]  /*2980*/  FFMA.FTZ R163, R162, R128, R163 ;  /* 0x00000080a2a37223 */ /* 0x000fe200000100a3 */
[----:B------:R-:W-:Y:S01]  /*2990*/  MOV R162, R67 ;  /* 0x0000004300a27202 */ /* 0x000fe20000000f00 */
[----:B------:R-:W-:Y:S02]  /*29a0*/  FADD.FTZ R158, R158, R165 ;  /* 0x000000a59e9e7221 */ /* 0x000fe40000010000 */
[----:B------:R-:W-:-:S02]  /*29b0*/  FADD.FTZ R160, R160, R167 ;  /* 0x000000a7a0a07221 */ /* 0x000fc40000010000 */
.L_x_12491:
[----:B-1----:R-:W-:Y:S05]  /*29c0*/  BSYNC B0 ;  /* 0x0000000000007941 */ /* 0x002fea0003800000 */
.L_x_12490:
[C---:B--2---:R-:W-:Y:S01]  /*29d0*/  FMUL.FTZ R66, R115.reuse, R166 ;  /* 0x000000a673427220 */ /* 0x044fe20000410000 */
[----:B---3--:R1:W2:Y:S01]  /*29e0*/  SHFL.DOWN PT, R168, R162, 0x2, 0x1f ;  /* 0x08401f00a2a87f89 */ /* 0x0082a200000e0000 */
[-C--:B----4-:R-:W-:Y:S01]  /*29f0*/  FMUL.FTZ R128, R115, R130.reuse ;  /* 0x0000008273807220 */ /* 0x090fe20000410000 */
[----:B------:R-:W-:Y:S01]  /*2a00*/  BSSY B0, `(.L_x_12492) ;  /* 0x0000012000007945 */ /* 0x000fe20003800000 */
[C---:B------:R-:W-:Y:S01]  /*2a10*/  FFMA.FTZ R66, R117.reuse, R130, -R66 ;  /* 0x0000008275427223 */ /* 0x040fe20000010842 */
[----:B0-----:R1:W0:Y:S01]  /*2a20*/  SHFL.DOWN PT, R170, R163, 0x2, 0x1f ;  /* 0x08401f00a3aa7f89 */ /* 0x00122200000e0000 */
[----:B------:R-:W-:-:S03]  /*2a30*/  FFMA.FTZ R128, R117, R166, R128 ;  /* 0x000000a675807223 */ /* 0x000fc60000010080 */
[----:B------:R1:W3:Y:S04]  /*2a40*/  SHFL.DOWN PT, R172, R158, 0x2, 0x1f ;  /* 0x08401f009eac7f89 */ /* 0x0002e800000e0000 */
[----:B------:R1:W4:Y:S01]  /*2a50*/  SHFL.DOWN PT, R174, R160, 0x2, 0x1f ;  /* 0x08401f00a0ae7f89 */ /* 0x00032200000e0000 */
[----:B------:R-:W-:Y:S05]  /*2a60*/  @P2 BRA `(.L_x_12493) ;  /* 0x000000b000002947 */ /* 0x000fea0003800000 */
[C---:B0-----:R-:W-:Y:S02]  /*2a70*/  FMUL.FTZ R67, R163.reuse, R170 ;  /* 0x000000aaa3437220 */ /* 0x041fe40000410000 */
[C---:B----4-:R-:W-:Y:S02]  /*2a80*/  FMUL.FTZ R165, R163.reuse, R174 ;  /* 0x000000aea3a57220 */ /* 0x050fe40000410000 */
[C---:B---3--:R-:W-:Y:S02]  /*2a90*/  FMUL.FTZ R167, R163.reuse, R172 ;  /* 0x000000aca3a77220 */ /* 0x048fe40000410000 */
        /* <DEDUP_REMOVED lines=8> */
.L_x_12493:
[----:B------:R-:W-:Y:S05]  /*2b20*/  BSYNC B0 ;  /* 0x0000000000007941 */ /* 0x000fea0003800000 */
.L_x_12492:
[----:B------:R-:W-:Y:S01]  /*2b30*/  FMUL.FTZ R67, R32, R107 ;  /* 0x0000006b20437220 */ /* 0x000fe20000410000 */
[----:B----4-:R4:W1:Y:S01]  /*2b40*/  SHFL.DOWN PT, R174, R158, 0x4, 0x1f ;  /* 0x08801f009eae7f89 */ /* 0x01086200000e0000 */
[C---:B------:R-:W-:Y:S01]  /*2b50*/  FFMA.FTZ R171, R33.reuse, R132, R66 ;  /* 0x0000008421ab7223 */ /* 0x040fe20000010042 */
[----:B------:R-:W-:Y:S01]  /*2b60*/  BSSY B0, `(.L_x_12494) ;  /* 0x0000020000007945 */ /* 0x000fe20003800000 */
[----:B0-----:R-:W-:Y:S01]  /*2b70*/  FFMA.FTZ R170, R33, R134, R128 ;  /* 0x0000008621aa7223 */ /* 0x001fe20000010080 */
[----:B------:R4:W0:Y:S01]  /*2b80*/  SHFL.DOWN PT, R176, R160, 0x4, 0x1f ;  /* 0x08801f00a0b07f89 */ /* 0x00082200000e0000 */
[----:B------:R-:W-:-:S02]  /*2b90*/  FFMA.FTZ R167, R95, R130, RZ ;  /* 0x000000825fa77223 */ /* 0x000fc400000100ff */
[----:B------:R-:W-:Y:S02]  /*2ba0*/  FFMA.FTZ R66, R36, -R67, R130 ;  /* 0x8000004324427223 */ /* 0x000fe40000010082 */
[C---:B------:R-:W-:Y:S02]  /*2bb0*/  FMUL.FTZ R128, R118.reuse, R170 ;  /* 0x000000aa76807220 */ /* 0x040fe40000410000 */
[-C--:B------:R-:W-:Y:S02]  /*2bc0*/  FMUL.FTZ R130, R118, R171.reuse ;  /* 0x000000ab76827220 */ /* 0x080fe40000410000 */
[----:B------:R-:W-:Y:S02]  /*2bd0*/  FMUL.FTZ R165, R33, R110 ;  /* 0x0000006e21a57220 */ /* 0x000fe40000410000 */
[----:B------:R-:W-:Y:S02]  /*2be0*/  FFMA.FTZ R169, R95, -R166, RZ ;  /* 0x800000a65fa97223 */ /* 0x000fe400000100ff */
[----:B------:R-:W-:-:S02]  /*2bf0*/  FFMA.FTZ R132, R119, R171, -R128 ;  /* 0x000000ab77847223 */ /* 0x000fc40000010880 */
[-C--:B------:R-:W-:Y:S02]  /*2c00*/  FFMA.FTZ R134, R119, R170.reuse, R130 ;  /* 0x000000aa77867223 */ /* 0x080fe40000010082 */
[----:B--2---:R-:W-:Y:S02]  /*2c10*/  FFMA.FTZ R168, R96, -R170, R169 ;  /* 0x800000aa60a87223 */ /* 0x004fe400000100a9 */
[----:B------:R-:W-:Y:S02]  /*2c20*/  FFMA.FTZ R130, R39, -R165, R170 ;  /* 0x800000a527827223 */ /* 0x000fe400000100aa */
[C---:B------:R-:W-:Y:S02]  /*2c30*/  FFMA.FTZ R170, R34.reuse, R129, R132 ;  /* 0x0000008122aa7223 */ /* 0x040fe40000010084 */
[----:B---3--:R-:W-:Y:S01]  /*2c40*/  FFMA.FTZ R172, R34, R131, R134 ;  /* 0x0000008322ac7223 */ /* 0x008fe20000010086 */
[----:B------:R4:W2:Y:S01]  /*2c50*/  SHFL.DOWN PT, R132, R162, 0x4, 0x1f ;  /* 0x08801f00a2847f89 */ /* 0x0008a200000e0000 */
[----:B------:R-:W-:-:S02]  /*2c60*/  FFMA.FTZ R67, R37, -R67, R166 ;  /* 0x8000004325437223 */ /* 0x000fc400000100a6 */
[----:B------:R-:W-:Y:S01]  /*2c70*/  FFMA.FTZ R166, R96, R171, R167 ;  /* 0x000000ab60a67223 */ /* 0x000fe200000100a7 */
[----:B------:R4:W3:Y:S01]  /*2c80*/  SHFL.DOWN PT, R134, R163, 0x4, 0x1f ;  /* 0x08801f00a3867f89 */ /* 0x0008e200000e0000 */
[----:B------:R-:W-:Y:S01]  /*2c90*/  FFMA.FTZ R128, R38, -R165, R171 ;  /* 0x800000a526807223 */ /* 0x000fe200000100ab */
[----:B------:R-:W-:Y:S05]  /*2ca0*/  @P3 BRA `(.L_x_12495) ;  /* 0x000000b000003947 */ /* 0x000fea0003800000 */
[C---:B01-3--:R-:W-:Y:S02]  /*2cb0*/  FMUL.FTZ R129, R163.reuse, R134 ;  /* 0x00000086a3817220 */ /* 0x04bfe40000410000 */
[C---:B------:R-:W-:Y:S02]  /*2cc0*/  FMUL.FTZ R131, R163.reuse, R176 ;  /* 0x000000b0a3837220 */ /* 0x040fe40000410000 */
[C---:B------:R-:W-:Y:S02]  /*2cd0*/  FMUL.FTZ R165, R163.reuse, R174 ;  /* 0x000000aea3a57220 */ /* 0x040fe40000410000 */
[-C--:B--2-4-:R-:W-:Y:S02]  /*2ce0*/  FMUL.FTZ R163, R163, R132.reuse ;  /* 0x00000084a3a37220 */ /* 0x094fe40000410000 */
[----:B------:R-:W-:-:S02]  /*2cf0*/  FFMA.FTZ R129, R162, R132, -R129 ;  /* 0x00000084a2817223 */ /* 0x000fc40000010881 */
[C---:B------:R-:W-:Y:S02]  /*2d00*/  FFMA.FTZ R131, R162.reuse, R174, -R131 ;  /* 0x000000aea2837223 */ /* 0x040fe40000010883 */
[C---:B------:R-:W-:Y:S02]  /*2d10*/  FFMA.FTZ R165, R162.reuse, R176, R165 ;  /* 0x000000b0a2a57223 */ /* 0x040fe400000100a5 */
[----:B------:R-:W-:Y:S01]  /*2d20*/  FFMA.FTZ R163, R162, R134, R163 ;  /* 0x00000086a2a37223 */ /* 0x000fe200000100a3 */
[----:B------:R-:W-:Y:S01]  /*2d30*/  MOV R162, R129 ;  /* 0x0000008100a27202 */ /* 0x000fe20000000f00 */
[----:B------:R-:W-:Y:S02]  /*2d40*/  FADD.FTZ R158, R158, R131 ;  /* 0x000000839e9e7221 */ /* 0x000fe40000010000 */
[----:B------:R-:W-:Y:S02]  /*2d50*/  FADD.FTZ R160, R160, R165 ;  /* 0x000000a5a0a07221 */ /* 0x000fe40000010000 */
.L_x_12495:
[----:B01----:R-:W-:Y:S05]  /*2d60*/  BSYNC B0 ;  /* 0x0000000000007941 */ /* 0x003fea0003800000 */
.L_x_12494:
[C---:B------:R-:W-:Y:S01]  /*2d70*/  FMUL.FTZ R129, R121.reuse, R172 ;  /* 0x000000ac79817220 */ /* 0x040fe20000410000 */
[----:B------:R-:W-:Y:S01]  /*2d80*/  BSSY B0, `(.L_x_12496) ;  /* 0x000001b000007945 */ /* 0x000fe20003800000 */
[----:B------:R-:W-:-:S02]  /*2d90*/  FMUL.FTZ R131, R121, R170 ;  /* 0x000000aa79837220 */ /* 0x000fc40000410000 */
[C---:B--2---:R-:W-:Y:S02]  /*2da0*/  FFMA.FTZ R132, R120.reuse, R170, -R129 ;  /* 0x000000aa78847223 */ /* 0x044fe40000010881 */
[----:B---3--:R-:W-:Y:S02]  /*2db0*/  FFMA.FTZ R134, R120, R172, R131 ;  /* 0x000000ac78867223 */ /* 0x008fe40000010083 */
[----:B------:R-:W-:Y:S02]  /*2dc0*/  FMUL.FTZ R165, R34, R111 ;  /* 0x0000006f22a57220 */ /* 0x000fe40000410000 */
[----:B------:R-:W-:Y:S02]  /*2dd0*/  FFMA.FTZ R171, R97, R170, R166 ;  /* 0x000000aa61ab7223 */ /* 0x000fe400000100a6 */
[C---:B------:R-:W-:Y:S01]  /*2de0*/  FFMA.FTZ R175, R35.reuse, R138, R132 ;  /* 0x0000008a23af7223 */ /* 0x040fe20000010084 */
[----:B------:R0:W1:Y:S01]  /*2df0*/  SHFL.DOWN PT, R166, R160, 0x8, 0x1f ;  /* 0x09001f00a0a67f89 */ /* 0x00006200000e0000 */
[----:B------:R-:W-:-:S02]  /*2e00*/  FFMA.FTZ R136, R35, R136, R134 ;  /* 0x0000008823887223 */ /* 0x000fc40000010086 */
[----:B------:R-:W-:Y:S01]  /*2e10*/  FFMA.FTZ R173, R97, -R172, R168 ;  /* 0x800000ac61ad7223 */ /* 0x000fe200000100a8 */
[----:B------:R0:W2:Y:S01]  /*2e20*/  SHFL.DOWN PT, R132, R162, 0x8, 0x1f ;  /* 0x09001f00a2847f89 */ /* 0x0000a200000e0000 */
[-C--:B------:R-:W-:Y:S02]  /*2e30*/  FFMA.FTZ R129, R40, -R165.reuse, R170 ;  /* 0x800000a528817223 */ /* 0x080fe400000100aa */
[----:B------:R-:W-:Y:S01]  /*2e40*/  FFMA.FTZ R131, R41, -R165, R172 ;  /* 0x800000a529837223 */ /* 0x000fe200000100ac */
[----:B------:R0:W3:Y:S04]  /*2e50*/  SHFL.DOWN PT, R134, R163, 0x8, 0x1f ;  /* 0x09001f00a3867f89 */ /* 0x0000e800000e0000 */
[----:B------:R0:W4:Y:S01]  /*2e60*/  SHFL.DOWN PT, R138, R158, 0x8, 0x1f ;  /* 0x09001f009e8a7f89 */ /* 0x00012200000e0000 */
[----:B------:R-:W-:Y:S05]  /*2e70*/  @P4 BRA `(.L_x_12497) ;  /* 0x000000b000004947 */ /* 0x000fea0003800000 */
[C---:B---3--:R-:W-:Y:S02]  /*2e80*/  FMUL.FTZ R165, R163.reuse, R134 ;  /* 0x00000086a3a57220 */ /* 0x048fe40000410000 */
[----:B-1----:R-:W-:-:S02]  /*2e90*/  FMUL.FTZ R167, R163, R166 ;  /* 0x000000a6a3a77220 */ /* 0x002fc40000410000 */
[C---:B----4-:R-:W-:Y:S02]  /*2ea0*/  FMUL.FTZ R169, R163.reuse, R138 ;  /* 0x0000008aa3a97220 */ /* 0x050fe40000410000 */
        /* <DEDUP_REMOVED lines=8> */
.L_x_12497:
[----:B------:R-:W-:Y:S05]  /*2f30*/  BSYNC B0 ;  /* 0x0000000000007941 */ /* 0x000fea0003800000 */
.L_x_12496:
[----:B---3--:R-:W-:Y:S01]  /*2f40*/  FMUL.FTZ R134, R35, R114 ;  /* 0x0000007223867220 */ /* 0x008fe20000410000 */
[----:B------:R3:W0:Y:S01]  /*2f50*/  SHFL.DOWN PT, R170, R163, 0x10, 0x1f ;  /* 0x0a001f00a3aa7f89 */ /* 0x00062200000e0000 */
[C---:B------:R-:W-:Y:S01]  /*2f60*/  FMUL.FTZ R165, R123.reuse, R136 ;  /* 0x000000887ba57220 */ /* 0x040fe20000410000 */
[----:B------:R-:W-:Y:S01]  /*2f70*/  BSSY B0, `(.L_x_12498) ;  /* 0x0000019000007945 */ /* 0x000fe20003800000 */
[-C--:B------:R-:W-:Y:S01]  /*2f80*/  FMUL.FTZ R167, R123, R175.reuse ;  /* 0x000000af7ba77220 */ /* 0x080fe20000410000 */
[----:B------:R3:W4:Y:S01]  /*2f90*/  SHFL.DOWN PT, R172, R158, 0x10, 0x1f ;  /* 0x0a001f009eac7f89 */ /* 0x00072200000e0000 */
[----:B--2---:R-:W-:Y:S02]  /*2fa0*/  FFMA.FTZ R132, R42, -R134, R175 ;  /* 0x800000862a847223 */ /* 0x004fe400000100af */
[----:B-1----:R-:W-:Y:S01]  /*2fb0*/  FFMA.FTZ R166, R98, -R136, R173 ;  /* 0x8000008862a67223 */ /* 0x002fe200000100ad */
[----:B------:R3:W1:Y:S01]  /*2fc0*/  SHFL.DOWN PT, R174, R160, 0x10, 0x1f ;  /* 0x0a001f00a0ae7f89 */ /* 0x00066200000e0000 */
[----:B------:R-:W-:-:S02]  /*2fd0*/  FFMA.FTZ R165, R122, R175, -R165 ;  /* 0x000000af7aa57223 */ /* 0x000fc400000108a5 */
[----:B------:R-:W-:Y:S02]  /*2fe0*/  FFMA.FTZ R167, R122, R136, R167 ;  /* 0x000000887aa77223 */ /* 0x000fe400000100a7 */
[----:B------:R-:W-:Y:S02]  /*2ff0*/  FFMA.FTZ R134, R43, -R134, R136 ;  /* 0x800000862b867223 */ /* 0x000fe40000010088 */
[----:B------:R3:W2:Y:S01]  /*3000*/  SHFL.DOWN PT, R136, R162, 0x10, 0x1f ;  /* 0x0a001f00a2887f89 */ /* 0x0006a200000e0000 */
[----:B----4-:R-:W-:Y:S02]  /*3010*/  FFMA.FTZ R138, R98, R175, R171 ;  /* 0x000000af628a7223 */ /* 0x010fe400000100ab */
[C---:B------:R-:W-:Y:S02]  /*3020*/  FFMA.FTZ R173, R28.reuse, R133, R165 ;  /* 0x000000851cad7223 */ /* 0x040fe400000100a5 */
[----:B------:R-:W-:Y:S01]  /*3030*/  FFMA.FTZ R168, R28, R137, R167 ;  /* 0x000000891ca87223 */ /* 0x000fe200000100a7 */
[----:B------:R-:W-:Y:S05]  /*3040*/  @P5 BRA `(.L_x_12499) ;  /* 0x000000b000005947 */ /* 0x000fea0003800000 */
[C---:B0-----:R-:W-:Y:S02]  /*3050*/  FMUL.FTZ R133, R163.reuse, R170 ;  /* 0x000000aaa3857220 */ /* 0x041fe40000410000 */
[----:B-1----:R-:W-:-:S02]  /*3060*/  FMUL.FTZ R137, R163, R174 ;  /* 0x000000aea3897220 */ /* 0x002fc40000410000 */
[C---:B------:R-:W-:Y:S02]  /*3070*/  FMUL.FTZ R165, R163.reuse, R172 ;  /* 0x000000aca3a57220 */ /* 0x040fe40000410000 */
        /* <DEDUP_REMOVED lines=8> */
.L_x_12499:
[----:B------:R-:W-:Y:S05]  /*3100*/  BSYNC B0 ;  /* 0x0000000000007941 */ /* 0x000fea0003800000 */
.L_x_12498:
[CC--:B------:R-:W-:Y:S01]  /*3110*/  FMUL.FTZ R137, R125.reuse, R173.reuse ;  /* 0x000000ad7d897220 */ /* 0x0c0fe20000410000 */
[----:B------:R-:W-:Y:S01]  /*3120*/  SHFL.DOWN PT, R175, R163, 0x1, 0x1f ;  /* 0x08201f00a3af7f89 */ /* 0x000fe200000e0000 */
[-C--:B------:R-:W-:Y:S01]  /*3130*/  FMUL.FTZ R133, R125, R168.reuse ;  /* 0x000000a87d857220 */ /* 0x080fe20000410000 */
[----:B------:R-:W-:Y:S01]  /*3140*/  ISETP.NE.AND P0, PT, R78, RZ, PT ;  /* 0x000000ff4e00720c */ /* 0x000fe20003f05270 */
[----:B------:R-:W-:Y:S01]  /*3150*/  FFMA.FTZ R169, R99, R173, R138 ;  /* 0x000000ad63a97223 */ /* 0x000fe2000001008a */
[----:B------:R-:W-:Y:S01]  /*3160*/  SHFL.DOWN PT, R177, R158, 0x1, 0x1f ;  /* 0x08201f009eb17f89 */ /* 0x000fe200000e0000 */
[----:B--2---:R-:W-:Y:S01]  /*3170*/  FMUL.FTZ R136, R28, R113 ;  /* 0x000000711c887220 */ /* 0x004fe20000410000 */
[----:B------:R-:W-:Y:S01]  /*3180*/  BSSY B0, `(.L_x_12500) ;  /* 0x00000f0000007945 */ /* 0x000fe20003800000 */
[C---:B------:R-:W-:Y:S01]  /*3190*/  FFMA.FTZ R138, R124.reuse, R168, R137 ;  /* 0x000000a87c8a7223 */ /* 0x040fe20000010089 */
[----:B------:R-:W-:Y:S01]  /*31a0*/  SHFL.DOWN PT, R178, R160, 0x1, 0x1f ;  /* 0x08201f00a0b27f89 */ /* 0x000fe200000e0000 */
[----:B------:R-:W-:-:S02]  /*31b0*/  FFMA.FTZ R137, R124, R173, -R133 ;  /* 0x000000ad7c897223 */ /* 0x000fc40000010885 */
[----:B------:R-:W-:Y:S01]  /*31c0*/  FFMA.FTZ R133, R44, -R136, R173 ;  /* 0x800000882c857223 */ /* 0x000fe200000100ad */
[----:B0--3--:R-:W-:Y:S01]  /*31d0*/  SHFL.IDX PT, R158, R158, RZ, 0x1f ;  /* 0x00001fff9e9e7589 */ /* 0x009fe200000e0000 */
[----:B------:R-:W-:Y:S02]  /*31e0*/  FFMA.FTZ R173, R29, R142, R137 ;  /* 0x0000008e1dad7223 */ /* 0x000fe40000010089 */
[----:B------:R-:W-:Y:S01]  /*31f0*/  FFMA.FTZ R171, R99, -R168, R166 ;  /* 0x800000a863ab7223 */ /* 0x000fe200000100a6 */
[----:B------:R-:W-:Y:S01]  /*3200*/  SHFL.IDX PT, R160, R160, RZ, 0x1f ;  /* 0x00001fffa0a07589 */ /* 0x000fe200000e0000 */
[----:B------:R-:W-:Y:S02]  /*3210*/  FFMA.FTZ R166, R29, R140, R138 ;  /* 0x0000008c1da67223 */ /* 0x000fe4000001008a */
[----:B------:R-:W-:Y:S02]  /*3220*/  FMUL.FTZ R167, R127, R173 ;  /* 0x000000ad7fa77220 */ /* 0x000fe40000410000 */
[----:B------:R-:W-:-:S02]  /*3230*/  FMUL.FTZ R140, R29, R112 ;  /* 0x000000701d8c7220 */ /* 0x000fc40000410000 */
[----:B------:R-:W-:Y:S02]  /*3240*/  FMUL.FTZ R165, R127, R166 ;  /* 0x000000a67fa57220 */ /* 0x000fe40000410000 */
[-C--:B------:R-:W-:Y:S02]  /*3250*/  FFMA.FTZ R172, R100, R173.reuse, R169 ;  /* 0x000000ad64ac7223 */ /* 0x080fe400000100a9 */
[----:B------:R-:W-:Y:S01]  /*3260*/  FFMA.FTZ R136, R45, -R136, R168 ;  /* 0x800000882d887223 */ /* 0x000fe200000100a8 */
[----:B------:R-:W0:Y:S01]  /*3270*/  SHFL.IDX PT, R169, R55, RZ, 0x1f ;  /* 0x00001fff37a97589 */ /* 0x000e2200000e0000 */
[C---:B------:R-:W-:Y:S02]  /*3280*/  FFMA.FTZ R167, R126.reuse, R166, R167 ;  /* 0x000000a67ea77223 */ /* 0x040fe400000100a7 */
[----:B------:R-:W-:Y:S01]  /*3290*/  FFMA.FTZ R165, R126, R173, -R165 ;  /* 0x000000ad7ea57223 */ /* 0x000fe200000108a5 */
[----:B------:R-:W2:Y:S01]  /*32a0*/  SHFL.IDX PT, R168, R54, RZ, 0x1f ;  /* 0x00001fff36a87589 */ /* 0x000ea200000e0000 */
[----:B------:R-:W-:-:S02]  /*32b0*/  FFMA.FTZ R138, R46, -R140, R173 ;  /* 0x8000008c2e8a7223 */ /* 0x000fc400000100ad */
[----:B------:R-:W-:Y:S01]  /*32c0*/  FFMA.FTZ R176, R30, R141, R167 ;  /* 0x0000008d1eb07223 */ /* 0x000fe200000100a7 */
[----:B------:R-:W3:Y:S01]  /*32d0*/  SHFL.DOWN PT, R173, R162, 0x1, 0x1f ;  /* 0x08201f00a2ad7f89 */ /* 0x000ee200000e0000 */
[----:B-1----:R-:W-:Y:S02]  /*32e0*/  FFMA.FTZ R174, R100, -R166, R171 ;  /* 0x800000a664ae7223 */ /* 0x002fe400000100ab */
[----:B------:R-:W-:Y:S01]  /*32f0*/  FFMA.FTZ R171, R30, R143, R165 ;  /* 0x0000008f1eab7223 */ /* 0x000fe200000100a5 */
[----:B------:R1:W4:Y:S01]  /*3300*/  SHFL.IDX PT, R167, R163, RZ, 0x1f ;  /* 0x00001fffa3a77589 */ /* 0x00032200000e0000 */
[----:B------:R-:W-:Y:S02]  /*3310*/  FMUL.FTZ R142, R139, R176 ;  /* 0x000000b08b8e7220 */ /* 0x000fe40000410000 */
[----:B------:R-:W-:Y:S01]  /*3320*/  FFMA.FTZ R140, R47, -R140, R166 ;  /* 0x8000008c2f8c7223 */ /* 0x000fe200000100a6 */
[----:B------:R5:W0:Y:S01]  /*3330*/  SHFL.IDX PT, R165, R162, RZ, 0x1f ;  /* 0x00001fffa2a57589 */ /* 0x000a2200000e0000 */
[----:B------:R-:W-:-:S02]  /*3340*/  FMUL.FTZ R166, R139, R171 ;  /* 0x000000ab8ba67220 */ /* 0x000fc40000410000 */
[----:B------:R-:W-:Y:S02]  /*3350*/  FADD.FTZ R137, R22, R75 ;  /* 0x0000004b16897221 */ /* 0x000fe40000010000 */
[C---:B------:R-:W-:Y:S02]  /*3360*/  FFMA.FTZ R143, R135.reuse, R171, -R142 ;  /* 0x000000ab878f7223 */ /* 0x040fe4000001088e */
[----:B------:R-:W-:Y:S02]  /*3370*/  FFMA.FTZ R166, R135, R176, R166 ;  /* 0x000000b087a67223 */ /* 0x000fe400000100a6 */
[----:B------:R-:W-:Y:S02]  /*3380*/  FMUL.FTZ R170, R30, R137 ;  /* 0x000000891eaa7220 */ /* 0x000fe40000410000 */
[C---:B------:R-:W-:Y:S02]  /*3390*/  FFMA.FTZ R143, R31.reuse, R144, R143 ;  /* 0x000000901f8f7223 */ /* 0x040fe4000001008f */
[----:B------:R-:W-:-:S02]  /*33a0*/  FMUL.FTZ R144, R31, R116 ;  /* 0x000000741f907220 */ /* 0x000fc40000410000 */
[----:B-1----:R-:W-:Y:S02]  /*33b0*/  FFMA.FTZ R163, R31, R146, R166 ;  /* 0x000000921fa37223 */ /* 0x002fe400000100a6 */
[----:B------:R-:W-:Y:S02]  /*33c0*/  FFMA.FTZ R172, R101, R171, R172 ;  /* 0x000000ab65ac7223 */ /* 0x000fe400000100ac */
[----:B------:R-:W-:Y:S02]  /*33d0*/  FFMA.FTZ R141, R48, -R170, R171 ;  /* 0x800000aa308d7223 */ /* 0x000fe400000100ab */
[----:B------:R-:W-:Y:S02]  /*33e0*/  FMUL.FTZ R171, R102, R143 ;  /* 0x0000008f66ab7220 */ /* 0x000fe40000410000 */
[-C--:B------:R-:W-:Y:S02]  /*33f0*/  FFMA.FTZ R143, R50, -R144.reuse, R143 ;  /* 0x80000090328f7223 */ /* 0x080fe4000001008f */
[----:B------:R-:W-:-:S02]  /*3400*/  FFMA.FTZ R144, R51, -R144, R163 ;  /* 0x8000009033907223 */ /* 0x000fc400000100a3 */
[----:B------:R-:W-:Y:S02]  /*3410*/  FMUL.FTZ R179, R102, R163 ;  /* 0x000000a366b37220 */ /* 0x000fe40000410000 */
[C---:B0-----:R-:W-:Y:S02]  /*3420*/  @P1 FMUL.FTZ R163, R175.reuse, R169 ;  /* 0x000000a9afa31220 */ /* 0x041fe40000410000 */
[----:B--2---:R-:W-:Y:S02]  /*3430*/  @P1 FMUL.FTZ R166, R175, R168 ;  /* 0x000000a8afa61220 */ /* 0x004fe40000410000 */
[----:B------:R-:W-:Y:S02]  /*3440*/  FFMA.FTZ R142, R49, -R170, R176 ;  /* 0x800000aa318e7223 */ /* 0x000fe400000100b0 */
[----:B-----5:R-:W-:Y:S02]  /*3450*/  FADD.FTZ R162, R172, R171 ;  /* 0x000000abaca27221 */ /* 0x020fe40000010000 */
[----:B---3--:R-:W-:-:S02]  /*3460*/  @P1 FFMA.FTZ R170, R173, R168, -R163 ;  /* 0x000000a8adaa1223 */ /* 0x008fc400000108a3 */
[----:B------:R-:W-:Y:S02]  /*3470*/  @P1 FFMA.FTZ R171, R173, R169, R166 ;  /* 0x000000a9adab1223 */ /* 0x000fe400000100a6 */
[----:B------:R-:W-:Y:S02]  /*3480*/  @P1 FADD.FTZ R168, R177, R170 ;  /* 0x000000aab1a81221 */ /* 0x000fe40000010000 */
[----:B------:R-:W-:Y:S02]  /*3490*/  @P1 FADD.FTZ R169, R178, R171 ;  /* 0x000000abb2a91221 */ /* 0x000fe40000010000 */
[-C--:B------:R-:W-:Y:S02]  /*34a0*/  FMUL.FTZ R170, R168, -R63.reuse ;  /* 0x8000003fa8aa7220 */ /* 0x080fe40000410000 */
[C---:B------:R-:W-:Y:S02]  /*34b0*/  FMUL.FTZ R63, R169.reuse, -R63 ;  /* 0x8000003fa93f7220 */ /* 0x040fe40000410000 */
[----:B------:R-:W-:-:S02]  /*34c0*/  FFMA.FTZ R169, R169, R62, R170 ;  /* 0x0000003ea9a97223 */ /* 0x000fc400000100aa */
[----:B------:R-:W-:Y:S01]  /*34d0*/  FFMA.FTZ R63, R168, R62, -R63 ;  /* 0x0000003ea83f7223 */ /* 0x000fe2000001083f */
[----:B------:R-:W-:Y:S01]  /*34e0*/  P2R R62, PR, RZ, 0x1 ;  /* 0x00000001ff3e7803 */ /* 0x000fe20000000000 */
[C---:B----4-:R-:W-:Y:S02]  /*34f0*/  FMUL.FTZ R163, R167.reuse, R55 ;  /* 0x00000037a7a37220 */ /* 0x050fe40000410000 */
[----:B------:R-:W-:Y:S02]  /*3500*/  FADD.FTZ R150, -R150, R169 ;  /* 0x000000a996967221 */ /* 0x000fe40000010100 */
[-C--:B------:R-:W-:Y:S02]  /*3510*/  FMUL.FTZ R166, R167, R54.reuse ;  /* 0x00000036a7a67220 */ /* 0x080fe40000410000 */
[----:B------:R-:W-:Y:S01]  /*3520*/  FADD.FTZ R148, R148, R63 ;  /* 0x0000003f94947221 */ /* 0x000fe20000010000 */
[----:B------:R-:W-:Y:S01]  /*3530*/  SHF.L.U32 R63, R78, 0x4, RZ ;  /* 0x000000044e3f7819 */ /* 0x000fe200000006ff */
[----:B------:R-:W-:-:S02]  /*3540*/  FFMA.FTZ R163, R165, R54, -R163 ;  /* 0x00000036a5a37223 */ /* 0x000fc400000108a3 */
[----:B------:R-:W-:Y:S02]  /*3550*/  FMUL.FTZ R54, R167, R53 ;  /* 0x00000035a7367220 */ /* 0x000fe40000410000 */
[----:B------:R-:W-:Y:S02]  /*3560*/  FMUL.FTZ R62, R139, -R150 ;  /* 0x800000968b3e7220 */ /* 0x000fe40000410000 */
[----:B------:R-:W-:Y:S02]  /*3570*/  FFMA.FTZ R55, R165, R55, R166 ;  /* 0x00000037a5377223 */ /* 0x000fe400000100a6 */
[----:B------:R-:W-:Y:S02]  /*3580*/  FMUL.FTZ R139, R139, -R148 ;  /* 0x800000948b8b7220 */ /* 0x000fe40000410000 */
[-C--:B------:R-:W-:Y:S02]  /*3590*/  FMUL.FTZ R166, R167, R52.reuse ;  /* 0x00000034a7a67220 */ /* 0x080fe40000410000 */
[----:B------:R-:W-:-:S02]  /*35a0*/  FFMA.FTZ R52, R165, R52, -R54 ;  /* 0x00000034a5347223 */ /* 0x000fc40000010836 */
[----:B------:R-:W-:Y:S02]  /*35b0*/  FADD.FTZ R54, R158, R163 ;  /* 0x000000a39e367221 */ /* 0x000fe40000010000 */
[C---:B------:R-:W-:Y:S02]  /*35c0*/  FFMA.FTZ R62, R135.reuse, R148, -R62 ;  /* 0x00000094873e7223 */ /* 0x040fe4000001083e */
[----:B------:R-:W-:Y:S01]  /*35d0*/  FFMA.FTZ R158, R135, R150, R139 ;  /* 0x00000096879e7223 */ /* 0x000fe2000001008b */
[----:B------:R-:W-:Y:S01]  /*35e0*/  LEA.HI.SX32 R139, R63, R63, 0x1b ;  /* 0x0000003f3f8b7211 */ /* 0x000fe200078fdaff */
[----:B------:R-:W-:Y:S02]  /*35f0*/  FADD.FTZ R147, R147, R62 ;  /* 0x0000003e93937221 */ /* 0x000fe40000010000 */
[----:B------:R-:W-:Y:S02]  /*3600*/  FADD.FTZ R62, -R145, R158 ;  /* 0x0000009e913e7221 */ /* 0x000fe40000010100 */
[----:B------:R-:W-:-:S02]  /*3610*/  FFMA.FTZ R53, R165, R53, R166 ;  /* 0x00000035a5357223 */ /* 0x000fc400000100a6 */
[----:B------:R-:W-:Y:S02]  /*3620*/  FADD.FTZ R55, R160, R55 ;  /* 0x00000037a0377221 */ /* 0x000fe40000010000 */
[C---:B------:R-:W-:Y:S02]  /*3630*/  FMUL.FTZ R145, R127.reuse, -R62 ;  /* 0x8000003e7f917220 */ /* 0x040fe40000410000 */
[----:B------:R-:W-:Y:S01]  /*3640*/  FMUL.FTZ R127, R127, -R147 ;  /* 0x800000937f7f7220 */ /* 0x000fe20000410000 */
[----:B------:R0:W-:Y:S01]  /*3650*/  @!P0 STS.128 [R103.X16+0x25d0], R52 ;  /* 0x0025d03467008388 */ /* 0x0001e2000000cc00 */
[C---:B------:R-:W-:Y:S02]  /*3660*/  FMUL.FTZ R166, R116.reuse, R150 ;  /* 0x0000009674a67220 */ /* 0x040fe40000410000 */
[----:B------:R-:W-:Y:S02]  /*3670*/  FMUL.FTZ R160, R116, R148 ;  /* 0x0000009474a07220 */ /* 0x000fe40000410000 */
[----:B------:R-:W-:-:S02]  /*3680*/  FMUL.FTZ R63, R144, R166 ;  /* 0x000000a6903f7220 */ /* 0x000fc40000410000 */
[-C--:B------:R-:W-:Y:S02]  /*3690*/  FMUL.FTZ R168, R31, R160.reuse ;  /* 0x000000a01fa87220 */ /* 0x080fe40000410000 */
[-C--:B------:R-:W-:Y:S02]  /*36a0*/  FMUL.FTZ R135, R144, R160.reuse ;  /* 0x000000a090877220 */ /* 0x080fe40000410000 */
[----:B------:R-:W-:Y:S01]  /*36b0*/  FFMA.FTZ R63, R143, R160, R63 ;  /* 0x000000a08f3f7223 */ /* 0x000fe2000001003f */
[----:B------:R-:W-:Y:S01]  /*36c0*/  STS [R139.X4+0x878], R168 ;  /* 0x000878a88b007388 */ /* 0x000fe20000004800 */
[----:B------:R-:W-:Y:S02]  /*36d0*/  FFMA.FTZ R174, R101, -R176, R174 ;  /* 0x800000b065ae7223 */ /* 0x000fe400000100ae */
[----:B------:R-:W-:Y:S02]  /*36e0*/  FMUL.FTZ R170, R31, R166 ;  /* 0x000000a61faa7220 */ /* 0x000fe40000410000 */
[----:B0-----:R-:W-:-:S02]  /*36f0*/  FFMA.FTZ R52, R126, R147, -R145 ;  /* 0x000000937e347223 */ /* 0x001fc40000010891 */
[-C--:B------:R-:W-:Y:S01]  /*3700*/  FMUL.FTZ R55, R62, R137.reuse ;  /* 0x000000893e377220 */ /* 0x080fe20000410000 */
[----:B------:R-:W-:Y:S01]  /*3710*/  STS [R139.X4+0x87c], R170 ;  /* 0x00087caa8b007388 */ /* 0x000fe20000004800 */
[----:B------:R-:W-:Y:S02]  /*3720*/  FMUL.FTZ R53, R147, R137 ;  /* 0x0000008993357220 */ /* 0x000fe40000410000 */
[----:B------:R-:W-:Y:S02]  /*3730*/  FFMA.FTZ R126, R126, R62, R127 ;  /* 0x0000003e7e7e7223 */ /* 0x000fe4000001007f */
[----:B------:R-:W-:Y:S02]  /*3740*/  FADD.FTZ R151, R151, R52 ;  /* 0x0000003497977221 */ /* 0x000fe40000010000 */
[C---:B------:R-:W-:Y:S02]  /*3750*/  FMUL.FTZ R52, R142.reuse, R55 ;  /* 0x000000378e347220 */ /* 0x040fe40000410000 */
[----:B------:R-:W-:-:S02]  /*3760*/  FMUL.FTZ R54, R142, R53 ;  /* 0x000000358e367220 */ /* 0x000fc40000410000 */
[----:B------:R-:W-:Y:S02]  /*3770*/  FADD.FTZ R149, -R149, R126 ;  /* 0x0000007e95957221 */ /* 0x000fe40000010100 */
[-C--:B------:R-:W-:Y:S02]  /*3780*/  FMUL.FTZ R158, R30, R53.reuse ;  /* 0x000000351e9e7220 */ /* 0x080fe40000410000 */
[C---:B------:R-:W-:Y:S02]  /*3790*/  FFMA.FTZ R52, R141.reuse, R53, R52 ;  /* 0x000000358d347223 */ /* 0x040fe40000010034 */
[----:B------:R-:W-:Y:S01]  /*37a0*/  FFMA.FTZ R53, R141, R55, -R54 ;  /* 0x000000378d357223 */ /* 0x000fe20000010836 */
[----:B------:R-:W-:Y:S01]  /*37b0*/  STS [R139.X4+0x870], R158 ;  /* 0x0008709e8b007388 */ /* 0x000fe20000004800 */
[C---:B------:R-:W-:Y:S02]  /*37c0*/  FMUL.FTZ R54, R125.reuse, -R149 ;  /* 0x800000957d367220 */ /* 0x040fe40000410000 */
[----:B------:R-:W-:-:S02]  /*37d0*/  FMUL.FTZ R125, R125, -R151 ;  /* 0x800000977d7d7220 */ /* 0x000fc40000410000 */
[----:B------:R-:W-:Y:S02]  /*37e0*/  FMUL.FTZ R127, R112, R149 ;  /* 0x00000095707f7220 */ /* 0x000fe40000410000 */
[C---:B------:R-:W-:Y:S02]  /*37f0*/  FFMA.FTZ R54, R124.reuse, R151, -R54 ;  /* 0x000000977c367223 */ /* 0x040fe40000010836 */
[----:B------:R-:W-:Y:S02]  /*3800*/  FFMA.FTZ R125, R124, R149, R125 ;  /* 0x000000957c7d7223 */ /* 0x000fe4000001007d */
[----:B------:R-:W-:Y:S02]  /*3810*/  FMUL.FTZ R160, R30, R55 ;  /* 0x000000371ea07220 */ /* 0x000fe40000410000 */
[----:B------:R-:W-:Y:S02]  /*3820*/  FMUL.FTZ R55, R112, R151 ;  /* 0x0000009770377220 */ /* 0x000fe40000410000 */
[----:B------:R-:W-:Y:S01]  /*3830*/  FMUL.FTZ R124, R140, R127 ;  /* 0x0000007f8c7c7220 */ /* 0x000fe20000410000 */
[----:B------:R-:W-:Y:S01]  /*3840*/  STS [R139.X4+0x874], R160 ;  /* 0x000874a08b007388 */ /* 0x000fe20000004800 */
[----:B------:R-:W-:-:S02]  /*3850*/  FADD.FTZ R153, R153, R54 ;  /* 0x0000003699997221 */ /* 0x000fc40000010000 */
[----:B------:R-:W-:Y:S02]  /*3860*/  FADD.FTZ R152, -R152, R125 ;  /* 0x0000007d98987221 */ /* 0x000fe40000010100 */
[-C--:B------:R-:W-:Y:S02]  /*3870*/  FMUL.FTZ R54, R140, R55.reuse ;  /* 0x000000378c367220 */ /* 0x080fe40000410000 */
[-C--:B------:R-:W-:Y:S02]  /*3880*/  FFMA.FTZ R172, R138, R55.reuse, R124 ;  /* 0x000000378aac7223 */ /* 0x080fe4000001007c */
[----:B------:R-:W-:Y:S02]  /*3890*/  FMUL.FTZ R126, R29, R55 ;  /* 0x000000371d7e7220 */ /* 0x000fe40000410000 */
[C---:B------:R-:W-:Y:S02]  /*38a0*/  FMUL.FTZ R55, R123.reuse, -R153 ;  /* 0x800000997b377220 */ /* 0x040fe40000410000 */
[----:B------:R-:W-:Y:S01]  /*38b0*/  FMUL.FTZ R123, R123, -R152 ;  /* 0x800000987b7b7220 */ /* 0x000fe20000410000 */
[----:B------:R0:W-:Y:S01]  /*38c0*/  STS [R139.X4+0x868], R126 ;  /* 0x0008687e8b007388 */ /* 0x0001e20000004800 */
[----:B------:R-:W-:-:S02]  /*38d0*/  FADD.FTZ R146, R174, -R179 ;  /* 0x800000b3ae927221 */ /* 0x000fc40000010000 */
[----:B------:R-:W-:Y:S02]  /*38e0*/  FFMA.FTZ R174, R138, R127, -R54 ;  /* 0x0000007f8aae7223 */ /* 0x000fe40000010836 */
[CC--:B------:R-:W-:Y:S02]  /*38f0*/  FFMA.FTZ R54, R122.reuse, R152.reuse, R55 ;  /* 0x000000987a367223 */ /* 0x0c0fe40000010037 */
[----:B------:R-:W-:Y:S02]  /*3900*/  FFMA.FTZ R123, R122, R153, -R123 ;  /* 0x000000997a7b7223 */ /* 0x000fe4000001087b */
[----:B------:R-:W-:Y:S02]  /*3910*/  FMUL.FTZ R125, R113, R152 ;  /* 0x00000098717d7220 */ /* 0x000fe40000410000 */
[----:B------:R-:W-:Y:S02]  /*3920*/  FADD.FTZ R155, -R155, R54 ;  /* 0x000000369b9b7221 */ /* 0x000fe40000010100 */
[----:B------:R-:W-:-:S02]  /*3930*/  FADD.FTZ R123, R154, R123 ;  /* 0x0000007b9a7b7221 */ /* 0x000fc40000010000 */
[----:B------:R-:W-:Y:S02]  /*3940*/  FMUL.FTZ R55, R113, R153 ;  /* 0x0000009971377220 */ /* 0x000fe40000410000 */
[C---:B------:R-:W-:Y:S02]  /*3950*/  FMUL.FTZ R122, R136.reuse, R125 ;  /* 0x0000007d887a7220 */ /* 0x040fe40000410000 */
[C---:B------:R-:W-:Y:S02]  /*3960*/  FMUL.FTZ R54, R121.reuse, -R155 ;  /* 0x8000009b79367220 */ /* 0x040fe40000410000 */
[----:B------:R-:W-:Y:S02]  /*3970*/  FMUL.FTZ R121, R121, -R123 ;  /* 0x8000007b79797220 */ /* 0x000fe40000410000 */
[-C--:B------:R-:W-:Y:S02]  /*3980*/  FMUL.FTZ R124, R136, R55.reuse ;  /* 0x00000037887c7220 */ /* 0x080fe40000410000 */
[----:B------:R-:W-:-:S02]  /*3990*/  FFMA.FTZ R145, R133, R55, R122 ;  /* 0x0000003785917223 */ /* 0x000fc4000001007a */
[----:B0-----:R-:W-:Y:S02]  /*39a0*/  FMUL.FTZ R126, R28, R55 ;  /* 0x000000371c7e7220 */ /* 0x001fe40000410000 */
[C---:B------:R-:W-:Y:S02]  /*39b0*/  FFMA.FTZ R55, R120.reuse, R123, -R54 ;  /* 0x0000007b78377223 */ /* 0x040fe40000010836 */
[-C--:B------:R-:W-:Y:S01]  /*39c0*/  FFMA.FTZ R120, R120, R155.reuse, R121 ;  /* 0x0000009b78787223 */ /* 0x080fe20000010079 */
[----:B------:R0:W-:Y:S01]  /*39d0*/  STS [R139.X4+0x860], R126 ;  /* 0x0008607e8b007388 */ /* 0x0001e20000004800 */
[----:B------:R-:W-:Y:S02]  /*39e0*/  FADD.FTZ R156, R156, R55 ;  /* 0x000000379c9c7221 */ /* 0x000fe40000010000 */
[----:B------:R-:W-:Y:S02]  /*39f0*/  FADD.FTZ R120, -R157, R120 ;  /* 0x000000789d787221 */ /* 0x000fe40000010100 */
[----:B------:R-:W-:-:S02]  /*3a00*/  FMUL.FTZ R121, R114, R155 ;  /* 0x0000009b72797220 */ /* 0x000fc40000410000 */
[C---:B------:R-:W-:Y:S02]  /*3a10*/  FMUL.FTZ R54, R118.reuse, -R120 ;  /* 0x8000007876367220 */ /* 0x040fe40000410000 */
[-C--:B------:R-:W-:Y:S02]  /*3a20*/  FMUL.FTZ R118, R118, -R156.reuse ;  /* 0x8000009c76767220 */ /* 0x080fe40000410000 */
[C---:B------:R-:W-:Y:S02]  /*3a30*/  FFMA.FTZ R54, R119.reuse, R156, -R54 ;  /* 0x0000009c77367223 */ /* 0x040fe40000010836 */
[----:B------:R-:W-:Y:S02]  /*3a40*/  FFMA.FTZ R118, R119, R120, R118 ;  /* 0x0000007877767223 */ /* 0x000fe40000010076 */
[----:B------:R-:W-:Y:S02]  /*3a50*/  FMUL.FTZ R55, R114, R123 ;  /* 0x0000007b72377220 */ /* 0x000fe40000410000 */
[----:B------:R-:W-:-:S02]  /*3a60*/  FADD.FTZ R118, -R159, R118 ;  /* 0x000000769f767221 */ /* 0x000fc40000010100 */
[C---:B------:R-:W-:Y:S02]  /*3a70*/  FMUL.FTZ R122, R134.reuse, R121 ;  /* 0x00000079867a7220 */ /* 0x040fe40000410000 */
[----:B------:R-:W-:Y:S02]  /*3a80*/  FADD.FTZ R161, R161, R54 ;  /* 0x00000036a1a17221 */ /* 0x000fe40000010000 */
[----:B------:R-:W-:Y:S02]  /*3a90*/  FMUL.FTZ R54, R115, -R118 ;  /* 0x8000007673367220 */ /* 0x000fe40000410000 */
[----:B------:R-:W-:Y:S02]  /*3aa0*/  FMUL.FTZ R158, R29, R127 ;  /* 0x0000007f1d9e7220 */ /* 0x000fe40000410000 */
[-C--:B------:R-:W-:Y:S02]  /*3ab0*/  FMUL.FTZ R119, R134, R55.reuse ;  /* 0x0000003786777220 */ /* 0x080fe40000410000 */
[-C--:B------:R-:W-:Y:S01]  /*3ac0*/  FFMA.FTZ R127, R132, R55.reuse, R122 ;  /* 0x00000037847f7223 */ /* 0x080fe2000001007a */
[----:B------:R1:W-:Y:S01]  /*3ad0*/  STS [R139.X4+0x86c], R158 ;  /* 0x00086c9e8b007388 */ /* 0x0003e20000004800 */
[----:B0-----:R-:W-:-:S02]  /*3ae0*/  FMUL.FTZ R126, R35, R55 ;  /* 0x00000037237e7220 */ /* 0x001fc40000410000 */
[-C--:B------:R-:W-:Y:S02]  /*3af0*/  FFMA.FTZ R55, R117, R161.reuse, -R54 ;  /* 0x000000a175377223 */ /* 0x080fe40000010836 */
[----:B------:R-:W-:Y:S01]  /*3b00*/  FMUL.FTZ R54, R111, R156 ;  /* 0x0000009c6f367220 */ /* 0x000fe20000410000 */
[----:B------:R-:W-:Y:S01]  /*3b10*/  STS [R139.X4+0x858], R126 ;  /* 0x0008587e8b007388 */ /* 0x000fe20000004800 */
[----:B------:R-:W-:Y:S02]  /*3b20*/  FMUL.FTZ R115, R115, -R161 ;  /* 0x800000a173737220 */ /* 0x000fe40000410000 */
[----:B------:R-:W-:Y:S02]  /*3b30*/  FFMA.FTZ R170, R133, R125, -R124 ;  /* 0x0000007d85aa7223 */ /* 0x000fe4000001087c */
[----:B------:R-:W-:Y:S02]  /*3b40*/  FADD.FTZ R64, R64, R55 ;  /* 0x0000003740407221 */ /* 0x000fe40000010000 */
[----:B------:R-:W-:-:S02]  /*3b50*/  FMUL.FTZ R124, R111, R120 ;  /* 0x000000786f7c7220 */ /* 0x000fc40000410000 */
[----:B------:R-:W-:Y:S02]  /*3b60*/  FMUL.FTZ R55, R131, R54 ;  /* 0x0000003683377220 */ /* 0x000fe40000410000 */
[----:B------:R-:W-:Y:S02]  /*3b70*/  FFMA.FTZ R122, R117, R118, R115 ;  /* 0x00000076757a7223 */ /* 0x000fe40000010073 */
[-C--:B------:R-:W-:Y:S02]  /*3b80*/  FMUL.FTZ R115, R131, R124.reuse ;  /* 0x0000007c83737220 */ /* 0x080fe40000410000 */
[----:B-1----:R-:W-:Y:S02]  /*3b90*/  FFMA.FTZ R158, R129, R124, -R55 ;  /* 0x0000007c819e7223 */ /* 0x002fe40000010837 */
[----:B------:R-:W-:Y:S02]  /*3ba0*/  FADD.FTZ R122, -R65, R122 ;  /* 0x0000007a417a7221 */ /* 0x000fe40000010100 */
[----:B------:R-:W-:-:S02]  /*3bb0*/  FMUL.FTZ R55, R107, R64 ;  /* 0x000000406b377220 */ /* 0x000fc40000410000 */
[----:B------:R-:W-:Y:S02]  /*3bc0*/  FMUL.FTZ R154, R28, R125 ;  /* 0x0000007d1c9a7220 */ /* 0x000fe40000410000 */
[----:B------:R-:W-:Y:S02]  /*3bd0*/  FFMA.FTZ R125, R129, R54, R115 ;  /* 0x00000036817d7223 */ /* 0x000fe40000010073 */
[----:B------:R-:W-:Y:S01]  /*3be0*/  FMUL.FTZ R65, R107, R122 ;  /* 0x0000007a6b417220 */ /* 0x000fe20000410000 */
[----:B------:R0:W-:Y:S01]  /*3bf0*/  STS [R139.X4+0x864], R154 ;  /* 0x0008649a8b007388 */ /* 0x0001e20000004800 */
[----:B------:R-:W-:Y:S02]  /*3c00*/  FMUL.FTZ R117, R110, R161 ;  /* 0x000000a16e757220 */ /* 0x000fe40000410000 */
[----:B------:R-:W-:Y:S02]  /*3c10*/  FMUL.FTZ R115, R67, R55 ;  /* 0x0000003743737220 */ /* 0x000fe40000410000 */
[----:B------:R-:W-:-:S02]  /*3c20*/  FFMA.FTZ R135, R143, R166, -R135 ;  /* 0x000000a68f877223 */ /* 0x000fc40000010887 */
[----:B------:R-:W-:Y:S02]  /*3c30*/  FFMA.FTZ R168, R132, R121, -R119 ;  /* 0x0000007984a87223 */ /* 0x000fe40000010877 */
[----:B------:R-:W-:Y:S02]  /*3c40*/  FMUL.FTZ R166, R34, R124 ;  /* 0x0000007c22a67220 */ /* 0x000fe40000410000 */
[----:B------:R-:W-:Y:S02]  /*3c50*/  FMUL.FTZ R119, R110, R118 ;  /* 0x000000766e777220 */ /* 0x000fe40000410000 */
[----:B------:R-:W-:Y:S01]  /*3c60*/  FMUL.FTZ R124, R130, R117 ;  /* 0x00000075827c7220 */ /* 0x000fe20000410000 */
[----:B------:R-:W-:Y:S01]  /*3c70*/  STS [R139.X4+0x854], R166 ;  /* 0x000854a68b007388 */ /* 0x000fe20000004800 */
[----:B------:R-:W-:Y:S02]  /*3c80*/  FFMA.FTZ R115, R66, R65, -R115 ;  /* 0x0000004142737223 */ /* 0x000fe40000010873 */
[----:B------:R-:W-:-:S02]  /*3c90*/  FFMA.FTZ R124, R128, R119, -R124 ;  /* 0x00000077807c7223 */ /* 0x000fc4000001087c */
[----:B------:R-:W-:Y:S02]  /*3ca0*/  FADD.FTZ R115, RZ, R115 ;  /* 0x00000073ff737221 */ /* 0x000fe40000010000 */
[----:B------:R-:W-:Y:S02]  /*3cb0*/  FMUL.FTZ R160, R34, R54 ;  /* 0x0000003622a07220 */ /* 0x000fe40000410000 */
[----:B------:R-:W-:Y:S02]  /*3cc0*/  FADD.FTZ R115, R115, R124 ;  /* 0x0000007c73737221 */ /* 0x000fe40000010000 */
[----:B------:R-:W-:Y:S01]  /*3cd0*/  FMUL.FTZ R54, R67, R65 ;  /* 0x0000004143367220 */ /* 0x000fe20000410000 */
[----:B------:R-:W-:Y:S01]  /*3ce0*/  STS [R139.X4+0x850], R160 ;  /* 0x000850a08b007388 */ /* 0x000fe20000004800 */
[----:B------:R-:W-:Y:S01]  /*3cf0*/  FADD.FTZ R115, R115, R158 ;  /* 0x0000009e73737221 */ /* 0x000fe20000010000 */
[----:B------:R-:W-:Y:S01]  /*3d00*/  MOV R158, 0xffffff00 ;  /* 0xffffff00009e7802 */ /* 0x000fe20000000f00 */
[----:B0-----:R-:W-:-:S02]  /*3d10*/  FMUL.FTZ R154, R35, R121 ;  /* 0x00000079239a7220 */ /* 0x001fc40000410000 */
[----:B------:R-:W-:Y:S02]  /*3d20*/  FMUL.FTZ R121, R130, R119 ;  /* 0x0000007782797220 */ /* 0x000fe40000410000 */
[-C--:B------:R-:W-:Y:S01]  /*3d30*/  FFMA.FTZ R54, R66, R55.reuse, R54 ;  /* 0x0000003742367223 */ /* 0x080fe20000010036 */
[----:B------:R0:W-:Y:S01]  /*3d40*/  STS [R139.X4+0x85c], R154 ;  /* 0x00085c9a8b007388 */ /* 0x0001e20000004800 */
[----:B------:R-:W-:Y:S02]  /*3d50*/  FMUL.FTZ R124, R32, R55 ;  /* 0x00000037207c7220 */ /* 0x000fe40000410000 */
[C---:B------:R-:W-:Y:S01]  /*3d60*/  IMAD R55, R109.reuse, R158, c[0x0][0x168] ;  /* 0x00005a006d377624 */ /* 0x040fe200078e029e */
[----:B------:R-:W-:Y:S01]  /*3d70*/  SHF.L.U32 R109, R109, 0x9, RZ ;  /* 0x000000096d6d7819 */ /* 0x000fe200000006ff */
[----:B------:R-:W-:Y:S01]  /*3d80*/  FFMA.FTZ R121, R128, R117, R121 ;  /* 0x0000007580797223 */ /* 0x000fe20000010079 */
[----:B------:R-:W-:Y:S01]  /*3d90*/  STS [R139.X4+0x840], R124 ;  /* 0x0008407c8b007388 */ /* 0x000fe20000004800 */
[----:B------:R-:W-:-:S02]  /*3da0*/  FADD.FTZ R54, RZ, R54 ;  /* 0x00000036ff367221 */ /* 0x000fc40000010000 */
[C---:B------:R-:W-:Y:S02]  /*3db0*/  FMUL.FTZ R126, R33.reuse, R117 ;  /* 0x00000075217e7220 */ /* 0x040fe40000410000 */
[----:B0-----:R-:W-:Y:S01]  /*3dc0*/  FMUL.FTZ R154, R33, R119 ;  /* 0x00000077219a7220 */ /* 0x001fe20000410000 */
[----:B------:R-:W-:Y:S01]  /*3dd0*/  LEA R119, R55, -R78, 0x1 ;  /* 0x8000004e37777211 */ /* 0x000fe200078e08ff */
[----:B------:R-:W-:Y:S01]  /*3de0*/  FADD.FTZ R54, R54, R121 ;  /* 0x0000007936367221 */ /* 0x000fe20000010000 */
[----:B------:R0:W-:Y:S01]  /*3df0*/  STS [R139.X4+0x848], R126 ;  /* 0x0008487e8b007388 */ /* 0x0001e20000004800 */
[----:B------:R-:W-:Y:S01]  /*3e00*/  FADD.FTZ R115, R115, R168 ;  /* 0x000000a873737221 */ /* 0x000fe20000010000 */
[----:B------:R-:W-:Y:S01]  /*3e10*/  ISETP.GE.AND P0, PT, R119, 0x1, PT ;  /* 0x000000017700780c */ /* 0x000fe20003f06270 */
[----:B------:R-:W-:Y:S01]  /*3e20*/  FADD.FTZ R54, R54, R125 ;  /* 0x0000007d36367221 */ /* 0x000fe20000010000 */
[----:B------:R1:W-:Y:S01]  /*3e30*/  STS [R139.X4+0x84c], R154 ;  /* 0x00084c9a8b007388 */ /* 0x0003e20000004800 */
[----:B------:R-:W-:Y:S01]  /*3e40*/  FADD.FTZ R115, R115, R170 ;  /* 0x000000aa73737221 */ /* 0x000fe20000010000 */
[----:B------:R-:W-:Y:S01]  /*3e50*/  ISETP.GE.AND P1, PT, R119, 0x21, PT ;  /* 0x000000217700780c */ /* 0x000fe20003f26270 */
[----:B------:R-:W-:-:S02]  /*3e60*/  FADD.FTZ R54, R54, R127 ;  /* 0x0000007f36367221 */ /* 0x000fc40000010000 */
[----:B------:R-:W-:Y:S02]  /*3e70*/  FADD.FTZ R174, R115, R174 ;  /* 0x000000ae73ae7221 */ /* 0x000fe40000010000 */
[----:B0-----:R-:W-:Y:S02]  /*3e80*/  FMUL.FTZ R126, R32, R65 ;  /* 0x00000041207e7220 */ /* 0x001fe40000410000 */
[----:B------:R-:W-:Y:S01]  /*3e90*/  FADD.FTZ R145, R54, R145 ;  /* 0x0000009136917221 */ /* 0x000fe20000010000 */
[----:B------:R-:W-:Y:S01]  /*3ea0*/  IADD3 R54, P2, R109, R78, RZ ;  /* 0x0000004e6d367210 */ /* 0x000fe20007f5e0ff */
[----:B------:R-:W-:Y:S01]  /*3eb0*/  FADD.FTZ R174, R174, R53 ;  /* 0x00000035aeae7221 */ /* 0x000fe20000010000 */
[----:B------:R1:W-:Y:S01]  /*3ec0*/  STS [R139.X4+0x844], R126 ;  /* 0x0008447e8b007388 */ /* 0x0003e20000004800 */
[----:B------:R-:W-:Y:S01]  /*3ed0*/  FADD.FTZ R145, R145, R172 ;  /* 0x000000ac91917221 */ /* 0x000fe20000010000 */
[----:B------:R-:W-:Y:S02]  /*3ee0*/  LEA.HI.X.SX32 R55, R109, RZ, 0x1, P2 ;  /* 0x000000ff6d377211 */ /* 0x000fe400010f0eff */
[----:B------:R-:W-:Y:S01]  /*3ef0*/  IADD3 R53, R78, 0x20, RZ ;  /* 0x000000204e357810 */ /* 0x000fe20007ffe0ff */
[----:B------:R-:W-:Y:S06]  /*3f00*/  BAR.SYNC.DEFER_BLOCKING 0x0 ;  /* 0x0000000000007b1d */ /* 0x000fec0000010000 */
[----:B------:R-:W-:Y:S05]  /*3f10*/  @!P0 BRA `(.L_x_12501) ;  /* 0x0000016000008947 */ /* 0x000fea0003800000 */
[----:B-1----:R-:W-:Y:S01]  /*3f20*/  LEA.HI.SX32 R65, R78, R78, 0x1b ;  /* 0x0000004e4e417211 */ /* 0x002fe200078fdaff */
[----:B------:R-:W-:Y:S01]  /*3f30*/  IMAD R109, R164, c[0x0][0x2a0], RZ ;  /* 0x0000a800a46d7a24 */ /* 0x000fe200078e02ff */
[----:B------:R-:W-:Y:S01]  /*3f40*/  ULDC.64 UR4, c[0x0][0x298] ;  /* 0x0000a60000047ab9 */ /* 0x000fe20000000a00 */
[----:B------:R-:W-:Y:S01]  /*3f50*/  IMAD.WIDE.U32 R124, R76, c[0x0][0x2a0], RZ ;  /* 0x0000a8004c7c7a25 */ /* 0x000fe200078e00ff */
[----:B------:R-:W-:-:S02]  /*3f60*/  USHF.R.U32.HI UR8, URZ, 0x1, UR5 ;  /* 0x000000013f087899 */ /* 0x000fc40008011605 */
[----:B------:R-:W0:Y:S01]  /*3f70*/  LDS R65, [R65.X4+0x840] ;  /* 0x0008400041417984 */ /* 0x000e220000004800 */
[----:B------:R-:W-:Y:S01]  /*3f80*/  IMAD R109, R76, c[0x0][0x2a4], R109 ;  /* 0x0000a9004c6d7a24 */ /* 0x000fe200078e026d */
[----:B------:R-:W-:Y:S01]  /*3f90*/  USHF.R.U64 UR4, UR4, 0x1, UR5 ;  /* 0x0000000104047899 */ /* 0x000fe20008001205 */
[----:B------:R-:W-:Y:S02]  /*3fa0*/  IMAD R126, R108, c[0x0][0x2b0], RZ ;  /* 0x0000ac006c7e7a24 */ /* 0x000fe400078e02ff */
[----:B------:R-:W-:Y:S01]  /*3fb0*/  IMAD.WIDE.U32 R54, R103, c[0x0][0x2b0], R54 ;  /* 0x0000ac0067367a25 */ /* 0x000fe200078e0036 */
[----:B------:R-:W-:-:S03]  /*3fc0*/  IADD3 R125, R125, R109, RZ ;  /* 0x0000006d7d7d7210 */ /* 0x000fc60007ffe0ff */
[----:B------:R-:W-:Y:S02]  /*3fd0*/  IMAD R109, R77, UR8, RZ ;  /* 0x000000084d6d7c24 */ /* 0x000fe4000f8e02ff */
[----:B------:R-:W-:Y:S02]  /*3fe0*/  IMAD R117, R103, c[0x0][0x2b4], R126 ;  /* 0x0000ad0067757a24 */ /* 0x000fe400078e027e */
[----:B------:R-:W-:Y:S02]  /*3ff0*/  IMAD R115, R74, UR4, R109 ;  /* 0x000000044a737c24 */ /* 0x000fe4000f8e026d */
[----:B------:R-:W-:Y:S01]  /*4000*/  IMAD.WIDE.U32 R108, R77, UR4, R124 ;  /* 0x000000044d6c7c25 */ /* 0x000fe2000f8e007c */
[----:B------:R-:W-:-:S04]  /*4010*/  IADD3 R117, R55, R117, RZ ;  /* 0x0000007537757210 */ /* 0x000fc80007ffe0ff */
[----:B------:R-:W-:Y:S02]  /*4020*/  IADD3 R115, R109, R115, RZ ;  /* 0x000000736d737210 */ /* 0x000fe40007ffe0ff */
[----:B------:R-:W-:-:S04]  /*4030*/  LEA R109, P0, R108, c[0x0][0x318], 0x3 ;  /* 0x0000c6006c6d7a11 */ /* 0x000fc800078018ff */
[----:B------:R-:W-:Y:S02]  /*4040*/  LEA.HI.X R55, R108, c[0x0][0x31c], R115, 0x3, P0 ;  /* 0x0000c7006c377a11 */ /* 0x000fe400000f1c73 */
[----:B------:R-:W-:-:S04]  /*4050*/  LEA R108, P0, R54, R109, 0x2 ;  /* 0x0000006d366c7211 */ /* 0x000fc800078010ff */
[----:B------:R-:W-:-:S05]  /*4060*/  LEA.HI.X R109, R54, R55, R117, 0x2, P0 ;  /* 0x00000037366d7211 */ /* 0x000fca00000f1475 */
[----:B0-----:R0:W-:Y:S04]  /*4070*/  RED.E.ADD.F32.FTZ.RN.STRONG.GPU [R108.64], R65 ;  /* 0x000000416c00798e */ /* 0x0011e8000c10e786 */
.L_x_12501:
[----:B-1----:R-:W-:Y:S05]  /*4080*/  BSYNC B0 ;  /* 0x0000000000007941 */ /* 0x002fea0003800000 */
.L_x_12500:
        /* <DEDUP_REMOVED lines=9> */
.L_x_12503:
[----:B------:R-:W-:Y:S05]  /*4120*/  BSYNC B0 ;  /* 0x0000000000007941 */ /* 0x000fea0003800000 */
.L_x_12502:
        /* <DEDUP_REMOVED lines=14> */
.L_x_12505:
[----:B------:R-:W-:Y:S05]  /*4210*/  BSYNC B0 ;  /* 0x0000000000007941 */ /* 0x000fea0003800000 */
.L_x_12504:
[----:B------:R-:W1:Y:S01]  /*4220*/  LDS R65, [R65.X4+0x9c0] ;  /* 0x0009c00041417984 */ /* 0x000e620000004800 */
[----:B------:R-:W-:Y:S01]  /*4230*/  BSSY B0, `(.L_x_12506) ;  /* 0x0000005000007945 */ /* 0x000fe20003800000 */
[----:B0-----:R-:W-:Y:S02]  /*4240*/  IADD3 R55, R78, 0xa0, RZ ;  /* 0x000000a04e377810 */ /* 0x001fe40007ffe0ff */
[----:B------:R-:W-:Y:S01]  /*4250*/  LEA.HI.SX32 R53, R53, R78, 0x1b ;  /* 0x0000004e35357211 */ /* 0x000fe200078fdaff */
[----:B------:R-:W-:Y:S05]  /*4260*/  @!P0 BRA `(.L_x_12507) ;  /* 0x0000001000008947 */ /* 0x000fea0003800000 */
[----:B-1----:R0:W-:Y:S02]  /*4270*/  RED.E.ADD.F32.FTZ.RN.STRONG.GPU [R68.64+-0x680], R65 ;  /* 0xfff980414400798e */ /* 0x0021e4000c10e786 */
.L_x_12507:
[----:B------:R-:W-:Y:S05]  /*4280*/  BSYNC B0 ;  /* 0x0000000000007941 */ /* 0x000fea0003800000 */
.L_x_12506:
[----:B------:R-:W2:Y:S01]  /*4290*/  LDS R53, [R53.X4+0xa40] ;  /* 0x000a400035357984 */ /* 0x000ea20000004800 */
[----:B------:R-:W-:Y:S01]  /*42a0*/  BSSY B0, `(.L_x_12508) ;  /* 0x0000005000007945 */ /* 0x000fe20003800000 */
[----:B01----:R-:W-:Y:S02]  /*42b0*/  IADD3 R65, R78, 0xc0, RZ ;  /* 0x000000c04e417810 */ /* 0x003fe40007ffe0ff */
[----:B------:R-:W-:Y:S01]  /*42c0*/  LEA.HI.SX32 R55, R55, R78, 0x1b ;  /* 0x0000004e37377211 */ /* 0x000fe200078fdaff */
[----:B------:R-:W-:Y:S05]  /*42d0*/  @!P1 BRA `(.L_x_12509) ;  /* 0x0000001000009947 */ /* 0x000fea0003800000 */
[----:B--2---:R0:W-:Y:S02]  /*42e0*/  RED.E.ADD.F32.FTZ.RN.STRONG.GPU [R68.64+-0x600], R53 ;  /* 0xfffa00354400798e */ /* 0x0041e4000c10e786 */
.L_x_12509:
[----:B------:R-:W-:Y:S05]  /*42f0*/  BSYNC B0 ;  /* 0x0000000000007941 */ /* 0x000fea0003800000 */
.L_x_12508:
[----:B------:R-:W1:Y:S01]  /*4300*/  LDS R55, [R55.X4+0xac0] ;  /* 0x000ac00037377984 */ /* 0x000e620000004800 */
[----:B------:R-:W-:Y:S01]  /*4310*/  BSSY B0, `(.L_x_12510) ;  /* 0x0000005000007945 */ /* 0x000fe20003800000 */
[----:B0-2---:R-:W-:-:S02]  /*4320*/  IADD3 R53, R78, 0xe0, RZ ;  /* 0x000000e04e357810 */ /* 0x005fc40007ffe0ff */
[----:B------:R-:W-:Y:S01]  /*4330*/  LEA.HI.SX32 R65, R65, R78, 0x1b ;  /* 0x0000004e41417211 */ /* 0x000fe200078fdaff */
[----:B------:R-:W-:Y:S05]  /*4340*/  @!P2 BRA `(.L_x_12511) ;  /* 0x000000100000a947 */ /* 0x000fea0003800000 */
[----:B-1----:R0:W-:Y:S02]  /*4350*/  RED.E.ADD.F32.FTZ.RN.STRONG.GPU [R68.64+-0x580], R55 ;  /* 0xfffa80374400798e */ /* 0x0021e4000c10e786 */
.L_x_12511:
[----:B------:R-:W-:Y:S05]  /*4360*/  BSYNC B0 ;  /* 0x0000000000007941 */ /* 0x000fea0003800000 */
.L_x_12510:
[----:B------:R-:W2:Y:S01]  /*4370*/  LDS R65, [R65.X4+0xb40] ;  /* 0x000b400041417984 */ /* 0x000ea20000004800 */
[----:B------:R-:W-:Y:S01]  /*4380*/  BSSY B0, `(.L_x_12512) ;  /* 0x0000005000007945 */ /* 0x000fe20003800000 */
[----:B01----:R-:W-:Y:S02]  /*4390*/  IADD3 R55, R78, 0x100, RZ ;  /* 0x000001004e377810 */ /* 0x003fe40007ffe0ff */
[----:B------:R-:W-:Y:S01]  /*43a0*/  LEA.HI.SX32 R53, R53, R78, 0x1b ;  /* 0x0000004e35357211 */ /* 0x000fe200078fdaff */
[----:B------:R-:W-:Y:S05]  /*43b0*/  @!P3 BRA `(.L_x_12513) ;  /* 0x000000100000b947 */ /* 0x000fea0003800000 */
[----:B--2---:R0:W-:Y:S02]  /*43c0*/  RED.E.ADD.F32.FTZ.RN.STRONG.GPU [R68.64+-0x500], R65 ;  /* 0xfffb00414400798e */ /* 0x0041e4000c10e786 */
.L_x_12513:
[----:B------:R-:W-:Y:S05]  /*43d0*/  BSYNC B0 ;  /* 0x0000000000007941 */ /* 0x000fea0003800000 */
.L_x_12512:
[----:B------:R-:W1:Y:S01]  /*43e0*/  LDS R53, [R53.X4+0xbc0] ;  /* 0x000bc00035357984 */ /* 0x000e620000004800 */
[----:B------:R-:W-:Y:S01]  /*43f0*/  BSSY B0, `(.L_x_12514) ;  /* 0x0000004000007945 */ /* 0x000fe20003800000 */
[----:B------:R-:W-:Y:S01]  /*4400*/  LEA.HI.SX32 R55, R55, R78, 0x1b ;  /* 0x0000004e37377211 */ /* 0x000fe200078fdaff */
[----:B------:R-:W-:Y:S05]  /*4410*/  @!P4 BRA `(.L_x_12515) ;  /* 0x000000100000c947 */ /* 0x000fea0003800000 */
[----:B-1----:R1:W-:Y:S02]  /*4420*/  RED.E.ADD.F32.FTZ.RN.STRONG.GPU [R68.64+-0x480], R53 ;  /* 0xfffb80354400798e */ /* 0x0023e4000c10e786 */
.L_x_12515:
[----:B------:R-:W-:Y:S05]  /*4430*/  BSYNC B0 ;  /* 0x0000000000007941 */ /* 0x000fea0003800000 */
.L_x_12514:
[----:B------:R-:W3:Y:S01]  /*4440*/  LDS R55, [R55.X4+0xc40] ;  /* 0x000c400037377984 */ /* 0x000ee20000004800 */
[----:B------:R-:W-:Y:S01]  /*4450*/  BSSY B0, `(.L_x_12516) ;  /* 0x0000005000007945 */ /* 0x000fe20003800000 */
[----:B-1----:R-:W-:-:S02]  /*4460*/  IADD3 R53, R78, 0x120, RZ ;  /* 0x000001204e357810 */ /* 0x002fc40007ffe0ff */
[----:B0-2---:R-:W-:Y:S01]  /*4470*/  IADD3 R65, R78, 0x140, RZ ;  /* 0x000001404e417810 */ /* 0x005fe20007ffe0ff */
[----:B------:R-:W-:Y:S05]  /*4480*/  @!P5 BRA `(.L_x_12517) ;  /* 0x000000100000d947 */ /* 0x000fea0003800000 */
[----:B---3--:R0:W-:Y:S02]  /*4490*/  RED.E.ADD.F32.FTZ.RN.STRONG.GPU [R68.64+-0x400], R55 ;  /* 0xfffc00374400798e */ /* 0x0081e4000c10e786 */
.L_x_12517:
[----:B------:R-:W-:Y:S05]  /*44a0*/  BSYNC B0 ;  /* 0x0000000000007941 */ /* 0x000fea0003800000 */
.L_x_12516:
        /* <DEDUP_REMOVED lines=14> */
.L_x_12519:
[----:B------:R-:W-:Y:S05]  /*4590*/  BSYNC B0 ;  /* 0x0000000000007941 */ /* 0x000fea0003800000 */
.L_x_12518:
[----:B------:R-:W1:Y:S01]  /*45a0*/  LDS R65, [R65.X4+0xd40] ;  /* 0x000d400041417984 */ /* 0x000e620000004800 */
[----:B------:R-:W-:Y:S01]  /*45b0*/  BSSY B0, `(.L_x_12520) ;  /* 0x0000005000007945 */ /* 0x000fe20003800000 */
[----:B0-----:R-:W-:-:S02]  /*45c0*/  IADD3 R53, R78, 0x180, RZ ;  /* 0x000001804e357810 */ /* 0x001fc40007ffe0ff */
[----:B------:R-:W-:Y:S01]  /*45d0*/  LEA.HI.SX32 R55, R55, R78, 0x1b ;  /* 0x0000004e37377211 */ /* 0x000fe200078fdaff */
[----:B------:R-:W-:Y:S05]  /*45e0*/  @!P0 BRA `(.L_x_12521) ;  /* 0x0000001000008947 */ /* 0x000fea0003800000 */
[----:B-1----:R0:W-:Y:S02]  /*45f0*/  RED.E.ADD.F32.FTZ.RN.STRONG.GPU [R68.64+-0x300], R65 ;  /* 0xfffd00414400798e */ /* 0x0021e4000c10e786 */
.L_x_12521:
[----:B------:R-:W-:Y:S05]  /*4600*/  BSYNC B0 ;  /* 0x0000000000007941 */ /* 0x000fea0003800000 */
.L_x_12520:
[----:B------:R-:W2:Y:S01]  /*4610*/  LDS R55, [R55.X4+0xdc0] ;  /* 0x000dc00037377984 */ /* 0x000ea20000004800 */
[----:B------:R-:W-:Y:S01]  /*4620*/  BSSY B0, `(.L_x_12522) ;  /* 0x0000005000007945 */ /* 0x000fe20003800000 */
[----:B01----:R-:W-:Y:S02]  /*4630*/  IADD3 R65, R78, 0x1a0, RZ ;  /* 0x000001a04e417810 */ /* 0x003fe40007ffe0ff */
[----:B------:R-:W-:Y:S01]  /*4640*/  LEA.HI.SX32 R53, R53, R78, 0x1b ;  /* 0x0000004e35357211 */ /* 0x000fe200078fdaff */
[----:B------:R-:W-:Y:S05]  /*4650*/  @!P1 BRA `(.L_x_12523) ;  /* 0x0000001000009947 */ /* 0x000fea0003800000 */
[----:B--2---:R0:W-:Y:S02]  /*4660*/  RED.E.ADD.F32.FTZ.RN.STRONG.GPU [R68.64+-0x280], R55 ;  /* 0xfffd80374400798e */ /* 0x0041e4000c10e786 */
.L_x_12523:
[----:B------:R-:W-:Y:S05]  /*4670*/  BSYNC B0 ;  /* 0x0000000000007941 */ /* 0x000fea0003800000 */
.L_x_12522:
[----:B------:R-:W1:Y:S01]  /*4680*/  LDS R53, [R53.X4+0xe40] ;  /* 0x000e400035357984 */ /* 0x000e620000004800 */
[----:B------:R-:W-:Y:S01]  /*4690*/  BSSY B0, `(.L_x_12524) ;  /* 0x0000005000007945 */ /* 0x000fe20003800000 */
[----:B0-2---:R-:W-:Y:S02]  /*46a0*/  IADD3 R55, R78, 0x1c0, RZ ;  /* 0x000001c04e377810 */ /* 0x005fe40007ffe0ff */
[----:B------:R-:W-:Y:S01]  /*46b0*/  LEA.HI.SX32 R65, R65, R78, 0x1b ;  /* 0x0000004e41417211 */ /* 0x000fe200078fdaff */
[----:B------:R-:W-:Y:S05]  /*46c0*/  @!P2 BRA `(.L_x_12525) ;  /* 0x000000100000a947 */ /* 0x000fea0003800000 */
[----:B-1----:R0:W-:Y:S02]  /*46d0*/  RED.E.ADD.F32.FTZ.RN.STRONG.GPU [R68.64+-0x200], R53 ;  /* 0xfffe00354400798e */ /* 0x0021e4000c10e786 */
.L_x_12525:
[----:B------:R-:W-:Y:S05]  /*46e0*/  BSYNC B0 ;  /* 0x0000000000007941 */ /* 0x000fea0003800000 */
.L_x_12524:
[----:B------:R-:W2:Y:S01]  /*46f0*/  LDS R65, [R65.X4+0xec0] ;  /* 0x000ec00041417984 */ /* 0x000ea20000004800 */
[----:B------:R-:W-:Y:S01]  /*4700*/  BSSY B0, `(.L_x_12526) ;  /* 0x0000005000007945 */ /* 0x000fe20003800000 */
[----:B01----:R-:W-:-:S02]  /*4710*/  IADD3 R53, R78, 0x1e0, RZ ;  /* 0x000001e04e357810 */ /* 0x003fc40007ffe0ff */
[----:B------:R-:W-:Y:S01]  /*4720*/  LEA.HI.SX32 R55, R55, R78, 0x1b ;  /* 0x0000004e37377211 */ /* 0x000fe200078fdaff */
[----:B------:R-:W-:Y:S05]  /*4730*/  @!P3 BRA `(.L_x_12527) ;  /* 0x000000100000b947 */ /* 0x000fea0003800000 */
[----:B--2---:R0:W-:Y:S02]  /*4740*/  RED.E.ADD.F32.FTZ.RN.STRONG.GPU [R68.64+-0x180], R65 ;  /* 0xfffe80414400798e */ /* 0x0041e4000c10e786 */
.L_x_12527:
[----:B------:R-:W-:Y:S05]  /*4750*/  BSYNC B0 ;  /* 0x0000000000007941 */ /* 0x000fea0003800000 */
.L_x_12526:
[----:B------:R-:W1:Y:S01]  /*4760*/  LDS R55, [R55.X4+0xf40] ;  /* 0x000f400037377984 */ /* 0x000e620000004800 */
[----:B------:R-:W-:Y:S01]  /*4770*/  BSSY B0, `(.L_x_12528) ;  /* 0x0000004000007945 */ /* 0x000fe20003800000 */
[----:B------:R-:W-:Y:S01]  /*4780*/  LEA.HI.SX32 R53, R53, R78, 0x1b ;  /* 0x0000004e35357211 */ /* 0x000fe200078fdaff */
[----:B------:R-:W-:Y:S05]  /*4790*/  @!P4 BRA `(.L_x_12529) ;  /* 0x000000100000c947 */ /* 0x000fea0003800000 */
[----:B-1----:R1:W-:Y:S02]  /*47a0*/  RED.E.ADD.F32.FTZ.RN.STRONG.GPU [R70.64+-0x100], R55 ;  /* 0xffff00374600798e */ /* 0x0023e4000c10e786 */
.L_x_12529:
[----:B------:R-:W-:Y:S05]  /*47b0*/  BSYNC B0 ;  /* 0x0000000000007941 */ /* 0x000fea0003800000 */
.L_x_12528:
[----:B------:R-:W3:Y:S01]  /*47c0*/  LDS R53, [R53.X4+0xfc0] ;  /* 0x000fc00035357984 */ /* 0x000ee20000004800 */
[----:B------:R-:W-:Y:S01]  /*47d0*/  BSSY B0, `(.L_x_12530) ;  /* 0x0000003000007945 */ /* 0x000fe20003800000 */
[----:B------:R-:W-:Y:S05]  /*47e0*/  @!P5 BRA `(.L_x_12531) ;  /* 0x000000100000d947 */ /* 0x000fea0003800000 */
[----:B---3--:R3:W-:Y:S02]  /*47f0*/  RED.E.ADD.F32.FTZ.RN.STRONG.GPU [R70.64+-0x80], R53 ;  /* 0xffff80354600798e */ /* 0x0087e4000c10e786 */
.L_x_12531:
[----:B------:R-:W-:Y:S05]  /*4800*/  BSYNC B0 ;  /* 0x0000000000007941 */ /* 0x000fea0003800000 */
.L_x_12530:
[----:B------:R-:W-:Y:S01]  /*4810*/  FADD.FTZ R63, R52, R63 ;  /* 0x0000003f343f7221 */ /* 0x000fe20000010000 */
[----:B0-----:R-:W0:Y:S01]  /*4820*/  SHFL.DOWN PT, R68, R135, 0x1, 0x1f ;  /* 0x08201f0087447f89 */ /* 0x001e2200000e0000 */
[C---:B------:R-:W-:Y:S01]  /*4830*/  ISETP.GT.AND P0, PT, R80.reuse, 0x1e, PT ;  /* 0x0000001e5000780c */ /* 0x040fe20003f04270 */
[----:B------:R-:W-:Y:S01]  /*4840*/  FMUL.FTZ R51, R51, R150 ;  /* 0x0000009633337220 */ /* 0x000fe20000410000 */
[----:B---3--:R-:W-:Y:S01]  /*4850*/  MOV R53, R135 ;  /* 0x0000008700357202 */ /* 0x008fe20000000f00 */
[----:B------:R-:W3:Y:S01]  /*4860*/  SHFL.DOWN PT, R69, R162, 0x1, 0x1f ;  /* 0x08201f00a2457f89 */ /* 0x000ee200000e0000 */
[----:B------:R-:W-:Y:S01]  /*4870*/  MOV R54, R162 ;  /* 0x000000a200367202 */ /* 0x000fe20000000f00 */
[----:B------:R-:W-:Y:S01]  /*4880*/  FMUL.FTZ R45, R45, R152 ;  /* 0x000000982d2d7220 */ /* 0x000fe20000410000 */
[----:B-1----:R-:W-:Y:S01]  /*4890*/  MOV R55, R146 ;  /* 0x0000009200377202 */ /* 0x002fe20000000f00 */
[----:B------:R-:W1:Y:S01]  /*48a0*/  SHFL.DOWN PT, R70, R146, 0x1, 0x1f ;  /* 0x08201f0092467f89 */ /* 0x000e6200000e0000 */
[----:B------:R-:W-:Y:S01]  /*48b0*/  MOV R52, R63 ;  /* 0x0000003f00347202 */ /* 0x000fe20000000f00 */
[----:B------:R-:W-:Y:S01]  /*48c0*/  FMUL.FTZ R47, R47, R149 ;  /* 0x000000952f2f7220 */ /* 0x000fe20000410000 */
[----:B------:R-:W-:Y:S01]  /*48d0*/  ISETP.NE.AND P1, PT, R80, RZ, PT ;  /* 0x000000ff5000720c */ /* 0x000fe20003f25270 */
[----:B--2---:R2:W4:Y:S01]  /*48e0*/  SHFL.DOWN PT, R65, R63, 0x1, 0x1f ;  /* 0x08201f003f417f89 */ /* 0x00452200000e0000 */
[----:B------:R-:W-:Y:S01]  /*48f0*/  FMUL.FTZ R43, R43, R155 ;  /* 0x0000009b2b2b7220 */ /* 0x000fe20000410000 */
[----:B------:R-:W-:Y:S01]  /*4900*/  ISETP.NE.AND P2, PT, R78, RZ, PT ;  /* 0x000000ff4e00720c */ /* 0x000fe20003f45270 */
[----:B------:R-:W-:Y:S01]  /*4910*/  FFMA.FTZ R46, R46, R151, R47 ;  /* 0x000000972e2e7223 */ /* 0x000fe2000001002f */
[----:B------:R-:W-:Y:S01]  /*4920*/  BSSY B0, `(.L_x_12532) ;  /* 0x0000089000007945 */ /* 0x000fe20003800000 */
[----:B------:R-:W-:-:S02]  /*4930*/  FFMA.FTZ R42, R42, R123, R43 ;  /* 0x0000007b2a2a7223 */ /* 0x000fc4000001002b */
[----:B------:R-:W-:Y:S02]  /*4940*/  FMUL.FTZ R41, R41, R120 ;  /* 0x0000007829297220 */ /* 0x000fe40000410000 */
[C---:B--2---:R-:W-:Y:S02]  /*4950*/  FMUL.FTZ R63, R61.reuse, R148 ;  /* 0x000000943d3f7220 */ /* 0x044fe40000410000 */
[----:B------:R-:W-:Y:S02]  /*4960*/  FMUL.FTZ R43, R61, R120 ;  /* 0x000000783d2b7220 */ /* 0x000fe40000410000 */
[----:B0-----:R-:W-:Y:S02]  /*4970*/  @!P0 FADD.FTZ R53, R53, R68 ;  /* 0x0000004435358221 */ /* 0x001fe40000010000 */
[----:B------:R-:W-:Y:S02]  /*4980*/  FMUL.FTZ R39, R39, R118 ;  /* 0x0000007627277220 */ /* 0x000fe40000410000 */
[----:B---3--:R-:W-:Y:S01]  /*4990*/  @!P0 FADD.FTZ R54, R54, R69 ;  /* 0x0000004536368221 */ /* 0x008fe20000010000 */
[----:B------:R-:W0:Y:S01]  /*49a0*/  SHFL.DOWN PT, R68, R53, 0x2, 0x1f ;  /* 0x08401f0035447f89 */ /* 0x000e2200000e0000 */
[----:B------:R-:W-:-:S02]  /*49b0*/  FMUL.FTZ R37, R37, R122 ;  /* 0x0000007a25257220 */ /* 0x000fc40000410000 */
[----:B-1----:R-:W-:Y:S01]  /*49c0*/  @!P0 FADD.FTZ R55, R55, R70 ;  /* 0x0000004637378221 */ /* 0x002fe20000010000 */
[----:B------:R-:W1:Y:S01]  /*49d0*/  SHFL.DOWN PT, R71, R54, 0x2, 0x1f ;  /* 0x08401f0036477f89 */ /* 0x000e6200000e0000 */
[----:B------:R-:W-:Y:S02]  /*49e0*/  FFMA.FTZ R37, R36, R64, R37 ;  /* 0x0000004024257223 */ /* 0x000fe40000010025 */
[----:B----4-:R-:W-:Y:S01]  /*49f0*/  @!P0 FADD.FTZ R52, R52, R65 ;  /* 0x0000004134348221 */ /* 0x010fe20000010000 */
[----:B------:R-:W2:Y:S01]  /*4a00*/  SHFL.DOWN PT, R70, R55, 0x2, 0x1f ;  /* 0x08401f0037467f89 */ /* 0x000ea200000e0000 */
[----:B------:R-:W-:Y:S01]  /*4a10*/  ISETP.GT.AND P0, PT, R80, 0x1d, PT ;  /* 0x0000001d5000780c */ /* 0x000fe20003f04270 */
[-C--:B------:R-:W-:Y:S02]  /*4a20*/  FFMA.FTZ R65, R60, R150.reuse, -R63 ;  /* 0x000000963c417223 */ /* 0x080fe4000001083f */
[----:B------:R-:W3:Y:S01]  /*4a30*/  SHFL.DOWN PT, R69, R52, 0x2, 0x1f ;  /* 0x08401f0034457f89 */ /* 0x000ee200000e0000 */
[----:B------:R-:W-:-:S02]  /*4a40*/  FMUL.FTZ R63, R61, R150 ;  /* 0x000000963d3f7220 */ /* 0x000fc40000410000 */
[----:B------:R-:W-:Y:S02]  /*4a50*/  FMUL.FTZ R65, R144, R65 ;  /* 0x0000004190417220 */ /* 0x000fe40000410000 */
[----:B------:R-:W-:Y:S02]  /*4a60*/  FFMA.FTZ R13, R112, R46, R13 ;  /* 0x0000002e700d7223 */ /* 0x000fe4000001000d */
[----:B------:R-:W-:Y:S02]  /*4a70*/  FFMA.FTZ R19, R114, R42, R19 ;  /* 0x0000002a72137223 */ /* 0x000fe40000010013 */
[----:B------:R-:W-:Y:S02]  /*4a80*/  FFMA.FTZ R16, R107, R37, R16 ;  /* 0x000000256b107223 */ /* 0x000fe40000010010 */
[----:B0-----:R-:W-:Y:S02]  /*4a90*/  @!P0 FADD.FTZ R53, R53, R68 ;  /* 0x0000004435358221 */ /* 0x001fe40000010000 */
[----:B------:R-:W-:-:S02]  /*4aa0*/  FFMA.FTZ R68, R50, R148, R51 ;  /* 0x0000009432447223 */ /* 0x000fc40000010033 */
[----:B-1----:R-:W-:Y:S02]  /*4ab0*/  @!P0 FADD.FTZ R54, R54, R71 ;  /* 0x0000004736368221 */ /* 0x002fe40000010000 */
[----:B------:R-:W-:Y:S02]  /*4ac0*/  FMUL.FTZ R51, R61, R147 ;  /* 0x000000933d337220 */ /* 0x000fe40000410000 */
[----:B--2---:R-:W-:Y:S01]  /*4ad0*/  @!P0 FADD.FTZ R55, R55, R70 ;  /* 0x0000004637378221 */ /* 0x004fe20000010000 */
[----:B------:R-:W0:Y:S01]  /*4ae0*/  SHFL.DOWN PT, R71, R54, 0x4, 0x1f ;  /* 0x08801f0036477f89 */ /* 0x000e2200000e0000 */
[----:B------:R-:W-:Y:S02]  /*4af0*/  FFMA.FTZ R148, R60, R148, R63 ;  /* 0x000000943c947223 */ /* 0x000fe4000001003f */
[----:B---3--:R-:W-:Y:S01]  /*4b00*/  @!P0 FADD.FTZ R52, R52, R69 ;  /* 0x0000004534348221 */ /* 0x008fe20000010000 */
[----:B------:R-:W1:Y:S01]  /*4b10*/  SHFL.DOWN PT, R70, R53, 0x4, 0x1f ;  /* 0x08801f0035467f89 */ /* 0x000e6200000e0000 */
[----:B------:R-:W-:Y:S01]  /*4b20*/  ISETP.GT.AND P0, PT, R80, 0x1b, PT ;  /* 0x0000001b5000780c */ /* 0x000fe20003f04270 */
[----:B------:R-:W-:-:S02]  /*4b30*/  FFMA.FTZ R51, R60, R62, -R51 ;  /* 0x0000003e3c337223 */ /* 0x000fc40000010833 */
[----:B------:R-:W2:Y:S01]  /*4b40*/  SHFL.DOWN PT, R108, R55, 0x4, 0x1f ;  /* 0x08801f00376c7f89 */ /* 0x000ea200000e0000 */
[----:B------:R-:W-:Y:S02]  /*4b50*/  FMUL.FTZ R50, R61, R151 ;  /* 0x000000973d327220 */ /* 0x000fe40000410000 */
[----:B------:R-:W-:Y:S01]  /*4b60*/  FMUL.FTZ R63, R49, R62 ;  /* 0x0000003e313f7220 */ /* 0x000fe20000410000 */
[----:B------:R-:W3:Y:S01]  /*4b70*/  SHFL.DOWN PT, R69, R52, 0x4, 0x1f ;  /* 0x08801f0034457f89 */ /* 0x000ee200000e0000 */
[----:B------:R-:W-:Y:S02]  /*4b80*/  FMUL.FTZ R142, R142, R51 ;  /* 0x000000338e8e7220 */ /* 0x000fe40000410000 */
[----:B------:R-:W-:Y:S02]  /*4b90*/  FFMA.FTZ R51, R60, R149, -R50 ;  /* 0x000000953c337223 */ /* 0x000fe40000010832 */
[----:B------:R-:W-:Y:S02]  /*4ba0*/  FFMA.FTZ R63, R48, R147, R63 ;  /* 0x00000093303f7223 */ /* 0x000fe4000001003f */
[----:B------:R-:W-:-:S02]  /*4bb0*/  FMUL.FTZ R49, R61, R153 ;  /* 0x000000993d317220 */ /* 0x000fc40000410000 */
[C---:B------:R-:W-:Y:S02]  /*4bc0*/  FMUL.FTZ R149, R61.reuse, R149 ;  /* 0x000000953d957220 */ /* 0x040fe40000410000 */
[-C--:B------:R-:W-:Y:S02]  /*4bd0*/  FFMA.FTZ R49, R60, R152.reuse, -R49 ;  /* 0x000000983c317223 */ /* 0x080fe40000010831 */
[----:B0-----:R-:W-:Y:S02]  /*4be0*/  @!P0 FADD.FTZ R54, R54, R71 ;  /* 0x0000004736368221 */ /* 0x001fe40000010000 */
[----:B------:R-:W-:Y:S02]  /*4bf0*/  FMUL.FTZ R152, R61, R152 ;  /* 0x000000983d987220 */ /* 0x000fe40000410000 */
        /* <DEDUP_REMOVED lines=9> */
[C---:B------:R-:W-:Y:S02]  /*4c90*/  FMUL.FTZ R44, R61.reuse, R155 ;  /* 0x0000009b3d2c7220 */ /* 0x040fe40000410000 */
[----:B------:R-:W3:Y:S01]  /*4ca0*/  SHFL.DOWN PT, R69, R52, 0x8, 0x1f ;  /* 0x09001f0034457f89 */ /* 0x000ee200000e0000 */
[----:B------:R-:W-:-:S02]  /*4cb0*/  FMUL.FTZ R45, R61, R123 ;  /* 0x0000007b3d2d7220 */ /* 0x000fc40000410000 */
[C---:B------:R-:W-:Y:S02]  /*4cc0*/  FFMA.FTZ R123, R60.reuse, R123, R44 ;  /* 0x0000007b3c7b7223 */ /* 0x040fe4000001002c */
[C---:B------:R-:W-:Y:S02]  /*4cd0*/  FFMA.FTZ R155, R60.reuse, R155, -R45 ;  /* 0x0000009b3c9b7223 */ /* 0x040fe4000001082d */
[----:B------:R-:W-:Y:S02]  /*4ce0*/  FMUL.FTZ R45, R61, R156 ;  /* 0x0000009c3d2d7220 */ /* 0x000fe40000410000 */
[----:B------:R-:W-:Y:S02]  /*4cf0*/  FFMA.FTZ R65, R143, R148, R65 ;  /* 0x000000948f417223 */ /* 0x000fe40000010041 */
[----:B------:R-:W-:Y:S02]  /*4d00*/  FFMA.FTZ R120, R60, R120, -R45 ;  /* 0x000000783c787223 */ /* 0x000fe4000001082d */
[----:B0-----:R-:W-:-:S02]  /*4d10*/  @!P0 FADD.FTZ R54, R54, R71 ;  /* 0x0000004736368221 */ /* 0x001fc40000010000 */
[----:B------:R-:W-:Y:S02]  /*4d20*/  FMUL.FTZ R51, R140, R51 ;  /* 0x000000338c337220 */ /* 0x000fe40000410000 */
[----:B-1----:R-:W-:Y:S02]  /*4d30*/  @!P0 FADD.FTZ R53, R53, R48 ;  /* 0x0000003035358221 */ /* 0x002fe40000010000 */
[----:B------:R-:W-:Y:S02]  /*4d40*/  FFMA.FTZ R149, R60, R151, R149 ;  /* 0x000000973c957223 */ /* 0x000fe40000010095 */
[----:B--2---:R-:W-:Y:S01]  /*4d50*/  @!P0 FADD.FTZ R55, R55, R50 ;  /* 0x0000003237378221 */ /* 0x004fe20000010000 */
[----:B------:R-:W0:Y:S01]  /*4d60*/  SHFL.DOWN PT, R44, R53, 0x10, 0x1f ;  /* 0x0a001f00352c7f89 */ /* 0x000e2200000e0000 */
[----:B------:R-:W-:Y:S02]  /*4d70*/  FFMA.FTZ R45, R40, R156, R41 ;  /* 0x0000009c282d7223 */ /* 0x000fe40000010029 */
[----:B---3--:R-:W-:Y:S01]  /*4d80*/  @!P0 FADD.FTZ R52, R52, R69 ;  /* 0x0000004534348221 */ /* 0x008fe20000010000 */
[----:B------:R-:W-:Y:S01]  /*4d90*/  SHFL.DOWN PT, R48, R55, 0x10, 0x1f ;  /* 0x0a001f0037307f89 */ /* 0x000fe200000e0000 */
[----:B------:R-:W-:Y:S01]  /*4da0*/  ISETP.GT.AND P0, PT, R80, 0xf, PT ;  /* 0x0000000f5000780c */ /* 0x000fe20003f04270 */
[----:B------:R-:W-:-:S02]  /*4db0*/  FMUL.FTZ R62, R61, R62 ;  /* 0x0000003e3d3e7220 */ /* 0x000fc40000410000 */
[----:B------:R-:W1:Y:S01]  /*4dc0*/  SHFL.DOWN PT, R69, R54, 0x10, 0x1f ;  /* 0x0a001f0036457f89 */ /* 0x000e6200000e0000 */
[----:B------:R-:W-:Y:S02]  /*4dd0*/  FFMA.FTZ R156, R60, R156, R43 ;  /* 0x0000009c3c9c7223 */ /* 0x000fe4000001002b */
[-C--:B------:R-:W-:Y:S01]  /*4de0*/  FFMA.FTZ R40, R38, R161.reuse, R39 ;  /* 0x000000a126287223 */ /* 0x080fe20000010027 */
[----:B------:R-:W2:Y:S01]  /*4df0*/  SHFL.DOWN PT, R47, R52, 0x10, 0x1f ;  /* 0x0a001f00342f7f89 */ /* 0x000ea200000e0000 */
[C---:B------:R-:W-:Y:S02]  /*4e00*/  FMUL.FTZ R43, R61.reuse, R161 ;  /* 0x000000a13d2b7220 */ /* 0x040fe40000410000 */
[----:B------:R-:W-:Y:S02]  /*4e10*/  FMUL.FTZ R39, R61, R64 ;  /* 0x000000403d277220 */ /* 0x000fe40000410000 */
[----:B------:R-:W-:Y:S02]  /*4e20*/  FFMA.FTZ R36, R31, R68, R65 ;  /* 0x000000441f247223 */ /* 0x000fe40000010041 */
[----:B------:R-:W-:-:S02]  /*4e30*/  FFMA.FTZ R51, R138, R149, R51 ;  /* 0x000000958a337223 */ /* 0x000fc40000010033 */
[----:B------:R-:W-:Y:S02]  /*4e40*/  FFMA.FTZ R62, R60, R147, R62 ;  /* 0x000000933c3e7223 */ /* 0x000fe4000001003e */
[----:B------:R-:W-:Y:S02]  /*4e50*/  FMUL.FTZ R155, R134, R155 ;  /* 0x0000009b869b7220 */ /* 0x000fe40000410000 */
[CC--:B------:R-:W-:Y:S02]  /*4e60*/  FMUL.FTZ R41, R61.reuse, R118.reuse ;  /* 0x000000763d297220 */ /* 0x0c0fe40000410000 */
[C---:B------:R-:W-:Y:S02]  /*4e70*/  FFMA.FTZ R43, R60.reuse, R118, -R43 ;  /* 0x000000763c2b7223 */ /* 0x040fe4000001082b */
[-C--:B------:R-:W-:Y:S02]  /*4e80*/  FMUL.FTZ R61, R61, R122.reuse ;  /* 0x0000007a3d3d7220 */ /* 0x080fe40000410000 */
[----:B------:R-:W-:-:S02]  /*4e90*/  FFMA.FTZ R38, R60, R122, -R39 ;  /* 0x0000007a3c267223 */ /* 0x000fc40000010827 */
[----:B------:R-:W-:Y:S02]  /*4ea0*/  FADD.FTZ R11, R36, R11 ;  /* 0x0000000b240b7221 */ /* 0x000fe40000010000 */
[----:B------:R-:W-:Y:S02]  /*4eb0*/  FFMA.FTZ R36, R29, R46, R51 ;  /* 0x0000002e1d247223 */ /* 0x000fe40000010033 */
[----:B------:R-:W-:Y:S02]  /*4ec0*/  FFMA.FTZ R62, R141, R62, R142 ;  /* 0x0000003e8d3e7223 */ /* 0x000fe4000001008e */
[----:B------:R-:W-:Y:S02]  /*4ed0*/  FFMA.FTZ R123, R132, R123, R155 ;  /* 0x0000007b847b7223 */ /* 0x000fe4000001009b */
[----:B------:R-:W-:Y:S02]  /*4ee0*/  FMUL.FTZ R49, R136, R49 ;  /* 0x0000003188317220 */ /* 0x000fe40000410000 */
[----:B------:R-:W-:-:S02]  /*4ef0*/  FMUL.FTZ R120, R131, R120 ;  /* 0x0000007883787220 */ /* 0x000fc40000410000 */
[----:B------:R-:W-:Y:S02]  /*4f00*/  FFMA.FTZ R41, R60, R161, R41 ;  /* 0x000000a13c297223 */ /* 0x000fe40000010029 */
[----:B------:R-:W-:Y:S02]  /*4f10*/  FMUL.FTZ R43, R130, R43 ;  /* 0x0000002b822b7220 */ /* 0x000fe40000410000 */
[----:B------:R-:W-:Y:S02]  /*4f20*/  FFMA.FTZ R61, R60, R64, R61 ;  /* 0x000000403c3d7223 */ /* 0x000fe4000001003d */
[----:B------:R-:W-:Y:S02]  /*4f30*/  FMUL.FTZ R38, R67, R38 ;  /* 0x0000002643267220 */ /* 0x000fe40000410000 */
[----:B------:R-:W-:Y:S02]  /*4f40*/  FADD.FTZ R9, R36, R9 ;  /* 0x0000000924097221 */ /* 0x000fe40000010000 */
[----:B0-----:R-:W-:-:S02]  /*4f50*/  @!P0 FADD.FTZ R53, R53, R44 ;  /* 0x0000002c35358221 */ /* 0x001fc40000010000 */
        /* <DEDUP_REMOVED lines=37> */
.L_x_12533:
[----:B0-----:R-:W-:Y:S05]  /*51b0*/  BSYNC B0 ;  /* 0x0000000000007941 */ /* 0x001fea0003800000 */
.L_x_12532:
[----:B------:R-:W-:Y:S02]  /*51c0*/  IADD3 R103, R103, 0x1, RZ ;  /* 0x0000000167677810 */ /* 0x000fe40007ffe0ff */
[----:B------:R-:W-:-:S02]  /*51d0*/  IADD3 R105, P1, R105, 0x1, RZ ;  /* 0x0000000169697810 */ /* 0x000fc40007f3e0ff */
[----:B------:R-:W-:Y:S02]  /*51e0*/  ISETP.GE.AND P0, PT, R103, c[0x0][0x16c], PT ;  /* 0x00005b0067007a0c */ /* 0x000fe40003f06270 */
[----:B------:R-:W-:-:S11]  /*51f0*/  IADD3.X R106, RZ, R106, RZ, P1, !PT ;  /* 0x0000006aff6a7210 */ /* 0x000fd60000ffe4ff */
[----:B------:R-:W-:Y:S01]  /*5200*/  @P0 CALL.REL.NOINC `(.L_x_12487) ;  /* 0x0000001000000944 */ /* 0x000fe20003c00000 */
[----:B------:R-:W-:Y:S05]  /*5210*/  BRA `(.L_x_12534) ;  /* 0xffffb9c000007947 */ /* 0x000fea000383ffff */
.L_x_12487:
[----:B------:R-:W-:Y:S01]  /*5220*/  BAR.SYNC.DEFER_BLOCKING 0x0 ;  /* 0x0000000000007b1d */ /* 0x000fe20000010000 */
[----:B------:R-:W-:Y:S01]  /*5230*/  IADD3 R36, R90, -0x1, RZ ;  /* 0xffffffff5a247810 */ /* 0x000fe20007ffe0ff */
[----:B------:R-:W-:Y:S01]  /*5240*/  IMAD R20, R74, c[0x0][0x2d8], RZ ;  /* 0x0000b6004a147a24 */ /* 0x000fe200078e02ff */
[----:B------:R-:W-:Y:S02]  /*5250*/  IADD3 R88, P1, R88, -0x800, RZ ;  /* 0xfffff80058587810 */ /* 0x000fe40007f3e0ff */
[----:B------:R-:W-:Y:S01]  /*5260*/  SHF.L.U32 R22, R36, 0x8, RZ ;  /* 0x0000000824167819 */ /* 0x000fe200000006ff */
[----:B------:R-:W-:Y:S01]  /*5270*/  IMAD R33, R77, c[0x0][0x2dc], R20 ;  /* 0x0000b7004d217a24 */ /* 0x000fe200078e0214 */
[----:B------:R-:W-:Y:S02]  /*5280*/  IADD3 R86, P2, R86, -0x400, RZ ;  /* 0xfffffc0056567810 */ /* 0x000fe40007f5e0ff */
[----:B------:R-:W-:Y:S02]  /*5290*/  SHF.R.S32.HI R23, RZ, 0x1f, R22 ;  /* 0x0000001fff177819 */ /* 0x000fe40000011416 */
[----:B------:R-:W-:-:S02]  /*52a0*/  IADD3 R84, P3, R84, -0x400, RZ ;  /* 0xfffffc0054547810 */ /* 0x000fc40007f7e0ff */
[----:B------:R-:W-:Y:S01]  /*52b0*/  IADD3 R82, P4, R82, -0x400, RZ ;  /* 0xfffffc0052527810 */ /* 0x000fe20007f9e0ff */
[--C-:B------:R-:W-:Y:S01]  /*52c0*/  IMAD.WIDE.U32 R20, R77, c[0x0][0x2d8], R22.reuse ;  /* 0x0000b6004d147a25 */ /* 0x100fe200078e0016 */
[----:B------:R-:W-:Y:S02]  /*52d0*/  IADD3 R91, R91, 0x1, RZ ;  /* 0x000000015b5b7810 */ /* 0x000fe40007ffe0ff */
[----:B------:R-:W-:Y:S01]  /*52e0*/  IADD3.X R89, R89, -0x1, RZ, P1, !PT ;  /* 0xffffffff59597810 */ /* 0x000fe20000ffe4ff */
[----:B------:R-:W-:Y:S01]  /*52f0*/  IMAD.WIDE.U32 R22, R77, c[0x0][0x2f8], R22 ;  /* 0x0000be004d167a25 */ /* 0x000fe200078e0016 */
[----:B------:R-:W-:Y:S02]  /*5300*/  IADD3 R21, R21, R33, RZ ;  /* 0x0000002115157210 */ /* 0x000fe40007ffe0ff */
[----:B------:R-:W-:Y:S02]  /*5310*/  IADD3.X R87, R87, -0x1, RZ, P2, !PT ;  /* 0xffffffff57577810 */ /* 0x000fe400017fe4ff */
[----:B------:R-:W-:Y:S01]  /*5320*/  IADD3.X R85, R85, -0x1, RZ, P3, !PT ;  /* 0xffffffff55557810 */ /* 0x000fe20001ffe4ff */
[----:B------:R0:W-:Y:S01]  /*5330*/  STS.128 [R94], R16 ;  /* 0x000000105e007388 */ /* 0x0001e20000000c00 */
[----:B------:R-:W-:-:S03]  /*5340*/  IADD3.X R83, R83, -0x1, RZ, P4, !PT ;  /* 0xffffffff53537810 */ /* 0x000fc600027fe4ff */
[----:B------:R1:W-:Y:S01]  /*5350*/  STS.128 [R94+0x10], R12 ;  /* 0x0000100c5e007388 */ /* 0x0003e20000000c00 */
[----:B------:R-:W-:-:S06]  /*5360*/  NOP ;  /* 0x0000000000007918 */ /* 0x000fcc0000000000 */
[----:B------:R-:W2:Y:S04]  /*5370*/  LDS.128 R24, [R80.X16] ;  /* 0x0000000050187984 */ /* 0x000ea8000000cc00 */
[----:B------:R-:W3:Y:S01]  /*5380*/  LDS.128 R28, [R80.X16+0x200] ;  /* 0x00020000501c7984 */ /* 0x000ee2000000cc00 */
[----:B0-----:R-:W-:-:S04]  /*5390*/  IMAD R17, R73, c[0x0][0x2e0], RZ ;  /* 0x0000b80049117a24 */ /* 0x001fc800078e02ff */
[C---:B------:R-:W-:Y:S02]  /*53a0*/  IMAD R17, R0.reuse, c[0x0][0x2e4], R17 ;  /* 0x0000b90000117a24 */ /* 0x040fe400078e0211 */
[----:B-1----:R-:W-:-:S05]  /*53b0*/  IMAD.WIDE.U32 R12, R0, c[0x0][0x2e0], R20 ;  /* 0x0000b800000c7a25 */ /* 0x002fca00078e0014 */
[----:B------:R-:W-:Y:S02]  /*53c0*/  IADD3 R13, R13, R17, RZ ;  /* 0x000000110d0d7210 */ /* 0x000fe40007ffe0ff */
[----:B------:R-:W-:-:S04]  /*53d0*/  LEA R14, P0, R12, c[0x0][0x330], 0x2 ;  /* 0x0000cc000c0e7a11 */ /* 0x000fc800078010ff */
[----:B------:R-:W-:-:S05]  /*53e0*/  LEA.HI.X R15, R12, c[0x0][0x334], R13, 0x2, P0 ;  /* 0x0000cd000c0f7a11 */ /* 0x000fca00000f140d */
[----:B------:R-:W-:-:S04]  /*53f0*/  IMAD.WIDE R12, R92, 0x10, R14 ;  /* 0x000000105c0c7825 */ /* 0x000fc800078e020e */
[----:B------:R-:W-:-:S04]  /*5400*/  IMAD R14, R74, c[0x0][0x2f8], RZ ;  /* 0x0000be004a0e7a24 */ /* 0x000fc800078e02ff */
[----:B------:R-:W-:Y:S02]  /*5410*/  IMAD R15, R77, c[0x0][0x2fc], R14 ;  /* 0x0000bf004d0f7a24 */ /* 0x000fe400078e020e */
[----:B------:R-:W-:Y:S01]  /*5420*/  FADD.FTZ R14, R81, R4 ;  /* 0x00000004510e7221 */ /* 0x000fe20000010000 */
[----:B--2---:R-:W-:Y:S02]  /*5430*/  STG.E.128 [R12.64], R24 ;  /* 0x000000180c007986 */ /* 0x004fe4000c101d06 */
[----:B------:R-:W-:Y:S01]  /*5440*/  IADD3 R23, R23, R15, RZ ;  /* 0x0000000f17177210 */ /* 0x000fe20007ffe0ff */
[----:B------:R-:W-:Y:S01]  /*5450*/  IMAD R15, R73, c[0x0][0x300], RZ ;  /* 0x0000c000490f7a24 */ /* 0x000fe200078e02ff */
[----:B---3--:R0:W-:Y:S03]  /*5460*/  STG.E.128 [R12.64+0x200], R28 ;  /* 0x0002001c0c007986 */ /* 0x0081e6000c101d06 */
[----:B------:R-:W-:Y:S01]  /*5470*/  IMAD R15, R0, c[0x0][0x304], R15 ;  /* 0x0000c100000f7a24 */ /* 0x000fe200078e020f */
[----:B------:R-:W-:Y:S01]  /*5480*/  BAR.SYNC.DEFER_BLOCKING 0x0 ;  /* 0x0000000000007b1d */ /* 0x000fe20000010000 */
[----:B0-----:R-:W-:-:S04]  /*5490*/  FADD.FTZ R13, R14, R5 ;  /* 0x000000050e0d7221 */ /* 0x001fc80000010000 */
[----:B------:R-:W-:Y:S01]  /*54a0*/  FADD.FTZ R12, R13, R6 ;  /* 0x000000060d0c7221 */ /* 0x000fe20000010000 */
[----:B------:R0:W-:Y:S04]  /*54b0*/  STS.128 [R94], R4 ;  /* 0x000000045e007388 */ /* 0x0001e80000000c00 */
[----:B------:R1:W-:Y:S01]  /*54c0*/  STS.128 [R94+0x10], R8 ;  /* 0x000010085e007388 */ /* 0x0003e20000000c00 */
[----:B------:R-:W-:-:S06]  /*54d0*/  NOP ;  /* 0x0000000000007918 */ /* 0x000fcc0000000000 */
[----:B------:R-:W2:Y:S04]  /*54e0*/  LDS.128 R16, [R80.X16] ;  /* 0x0000000050107984 */ /* 0x000ea8000000cc00 */
[----:B------:R-:W3:Y:S01]  /*54f0*/  LDS.128 R32, [R80.X16+0x200] ;  /* 0x0002000050207984 */ /* 0x000ee2000000cc00 */
[----:B0-----:R-:W-:-:S05]  /*5500*/  IMAD.WIDE.U32 R4, R0, c[0x0][0x300], R22 ;  /* 0x0000c00000047a25 */ /* 0x001fca00078e0016 */
[----:B------:R-:W-:Y:S01]  /*5510*/  IADD3 R13, R5, R15, RZ ;  /* 0x0000000f050d7210 */ /* 0x000fe20007ffe0ff */
[----:B------:R-:W-:Y:S01]  /*5520*/  FADD.FTZ R5, R12, R7 ;  /* 0x000000070c057221 */ /* 0x000fe20000010000 */
[----:B------:R-:W-:-:S03]  /*5530*/  LEA R6, P0, R4, c[0x0][0x340], 0x2 ;  /* 0x0000d00004067a11 */ /* 0x000fc600078010ff */
[----:B-1----:R-:W-:Y:S01]  /*5540*/  FADD.FTZ R8, R5, R8 ;  /* 0x0000000805087221 */ /* 0x002fe20000010000 */
[----:B------:R-:W-:Y:S02]  /*5550*/  LEA.HI.X R7, R4, c[0x0][0x344], R13, 0x2, P0 ;  /* 0x0000d10004077a11 */ /* 0x000fe400000f140d */
[----:B------:R-:W-:Y:S01]  /*5560*/  ISETP.GT.AND P0, PT, R90, 0x1, PT ;  /* 0x000000015a00780c */ /* 0x000fe20003f04270 */
[----:B------:R-:W-:Y:S01]  /*5570*/  FADD.FTZ R9, R8, R9 ;  /* 0x0000000908097221 */ /* 0x000fe20000010000 */
[----:B------:R-:W-:Y:S01]  /*5580*/  MOV R90, R36 ;  /* 0x00000024005a7202 */ /* 0x000fe20000000f00 */
[----:B------:R-:W-:-:S04]  /*5590*/  IMAD.WIDE R4, R92, 0x10, R6 ;  /* 0x000000105c047825 */ /* 0x000fc800078e0206 */
[----:B------:R-:W-:-:S04]  /*55a0*/  FADD.FTZ R10, R9, R10 ;  /* 0x0000000a090a7221 */ /* 0x000fc80000010000 */
[----:B------:R-:W-:Y:S01]  /*55b0*/  FADD.FTZ R81, R10, R11 ;  /* 0x0000000b0a517221 */ /* 0x000fe20000010000 */
[----:B--2---:R0:W-:Y:S04]  /*55c0*/  STG.E.128 [R4.64], R16 ;  /* 0x0000001004007986 */ /* 0x0041e8000c101d06 */
[----:B---3--:R0:W-:Y:S01]  /*55d0*/  STG.E.128 [R4.64+0x200], R32 ;  /* 0x0002002004007986 */ /* 0x0081e2000c101d06 */
[----:B------:R-:W-:Y:S01]  /*55e0*/  @!P0 CALL.REL.NOINC `(.L_x_12485) ;  /* 0x0000001000008944 */ /* 0x000fe20003c00000 */
[----:B------:R-:W-:Y:S05]  /*55f0*/  BRA `(.L_x_12535) ;  /* 0xffffb19000007947 */ /* 0x000fea000383ffff */
.L_x_12485:
        /* <DEDUP_REMOVED lines=13> */
[----:B0-----:R-:W0:Y:S02]  /*56d0*/  SHFL.DOWN P1, R4, R3, 0x4, 0x1f ;  /* 0x08801f0003047f89 */ /* 0x001e240000020000 */
        /* <DEDUP_REMOVED lines=10> */
.L_x_12537:
[----:B0-----:R-:W-:Y:S05]  /*5780*/  BSYNC B0 ;  /* 0x0000000000007941 */ /* 0x001fea0003800000 */
.L_x_12536:
        /* <DEDUP_REMOVED lines=23> */
.L_x_12539:
[----:B------:R-:W1:Y:S02]  /*5900*/  S2R R15, SR_TID.X ;  /* 0x00000000000f7919 */ /* 0x000e640000002100 */
.L_x_12540:
[----:B0-----:R-:W-:Y:S05]  /*5910*/  BSYNC B0 ;  /* 0x0000000000007941 */ /* 0x001fea0003800000 */
.L_x_12538:
        /* <DEDUP_REMOVED lines=10> */
.L_x_12541:
        /* <DEDUP_REMOVED lines=28> */
.L_x_12542:
        /* <DEDUP_REMOVED lines=16> */
.L_x_14747:


//--------------------- .text._Z25selective_scan_bwd_kernelI32Selective_Scan_bwd_kernel_traitsILi32ELi8ELb1ELb1ELb0ELb0ELb1EfN3c107complexIfEEEEv12SSMParamsBwd --------------------------
	.section	.text._Z25selective_scan_bwd_kernelI32Selective_Scan_bwd_kernel_traitsILi32ELi8ELb1ELb1ELb0ELb0ELb1EfN3c107complexIfEEEEv12SSMParamsBwd,"ax",@progbits
	.sectioninfo	@"SHI_REGISTERS=186"
	.align	128
        .global         _Z25selective_scan_bwd_kernelI32Selective_Scan_bwd_kernel_traitsILi32ELi8ELb1ELb1ELb0ELb0ELb1EfN3c107complexIfEEEEv12SSMParamsBwd
        .type           _Z25selective_scan_bwd_kernelI32Selective_Scan_bwd_kernel_traitsILi32ELi8ELb1ELb1ELb0ELb0ELb1EfN3c107complexIfEEEEv12SSMParamsBwd,@function
        .size           _Z25selective_scan_bwd_kernelI32Selective_Scan_bwd_kernel_traitsILi32ELi8ELb1ELb1ELb0ELb0ELb1EfN3c107complexIfEEEEv12SSMParamsBwd,(.L_x_14748 - _Z25selective_scan_bwd_kernelI32Selective_Scan_bwd_kernel_traitsILi32ELi8ELb1ELb1ELb0ELb0ELb1EfN3c107complexIfEEEEv12SSMParamsBwd)
        .other          _Z25selective_scan_bwd_kernelI32Selective_Scan_bwd_kernel_traitsILi32ELi8ELb1ELb1ELb0ELb0ELb1EfN3c107complexIfEEEEv12SSMParamsBwd,@"STO_CUDA_ENTRY STV_DEFAULT"
_Z25selective_scan_bwd_kernelI32Selective_Scan_bwd_kernel_traitsILi32ELi8ELb1ELb1ELb0ELb0ELb1EfN3c107complexIfEEEEv12SSMParamsBwd:
.text._Z25selective_scan_bwd_kernelI32Selective_Scan_bwd_kernel_traitsILi32ELi8ELb1ELb1ELb0ELb0ELb1EfN3c107complexIfEEEEv12SSMParamsBwd:
        /* <DEDUP_REMOVED lines=120> */
.L_x_12593:
[----:B------:R-:W-:Y:S01]  /*0780*/  BAR.SYNC.DEFER_BLOCKING 0x0 ;  /* 0x0000000000007b1d */ /* 0x000fe20000010000 */
[----:B------:R-:W-:-:S05]  /*0790*/  LOP3.LUT R67, R68, 0x1f, R79, 0xf8, !PT ;  /* 0x0000001f44437812 */ /* 0x000fca00078ef84f */
[----:B0-----:R-:W-:-:S05]  /*07a0*/  IMAD.WIDE R2, R67, 0x10, R76 ;  /* 0x0000001043027825 */ /* 0x001fca00078e024c */
[----:B--2---:R-:W2:Y:S04]  /*07b0*/  LDG.E.128 R8, [R2.64] ;  /* 0x0000000602087981 */ /* 0x004ea8000c1e1d00 */
        /* <DEDUP_REMOVED lines=18> */
[----:B------:R-:W4:Y:S04]  /*08e0*/  LDG.E.128 R40, [R6.64] ;  /* 0x0000000606287981 */ /* 0x000f28000c1e1d00 */
[----:B------:R-:W2:Y:S01]  /*08f0*/  LDG.E.128 R44, [R6.64+0x200] ;  /* 0x00020006062c7981 */ /* 0x000ea2000c1e1d00 */
        /* <DEDUP_REMOVED lines=14> */
[----:B----4-:R0:W-:Y:S04]  /*09e0*/  STS.128 [R78.X16], R40 ;  /* 0x000000284e007388 */ /* 0x0101e8000000cc00 */
[----:B--2---:R1:W-:Y:S01]  /*09f0*/  STS.128 [R78.X16+0x200], R44 ;  /* 0x0002002c4e007388 */ /* 0x0043e2000000cc00 */
[----:B------:R-:W-:-:S06]  /*0a00*/  NOP ;  /* 0x0000000000007918 */ /* 0x000fcc0000000000 */
[----:B------:R-:W-:Y:S04]  /*0a10*/  LDS.128 R8, [R66] ;  /* 0x0000000042087984 */ /* 0x000fe80000000c00 */
[----:B------:R-:W-:Y:S04]  /*0a20*/  LDS.128 R4, [R66+0x10] ;  /* 0x0000100042047984 */ /* 0x000fe80000000c00 */
[----:B------:R-:W-:Y:S06]  /*0a30*/  BAR.SYNC.DEFER_BLOCKING 0x0 ;  /* 0x0000000000007b1d */ /* 0x000fec0000010000 */
[----:B------:R-:W2:Y:S04]  /*0a40*/  LDG.E.128 R56, [R12.64] ;  /* 0x000000060c387981 */ /* 0x000ea8000c1e1d00 */
[----:B------:R-:W4:Y:S01]  /*0a50*/  LDG.E.128 R60, [R12.64+0x200] ;  /* 0x000200060c3c7981 */ /* 0x000f22000c1e1d00 */
        /* <DEDUP_REMOVED lines=8> */
[----:B---3--:R-:W-:-:S04]  /*0ae0*/  LEA R36, P0, R14, c[0x0][0x258], 0x2 ;  /* 0x000096000e247a11 */ /* 0x008fc800078010ff */
[----:B------:R-:W-:-:S05]  /*0af0*/  LEA.HI.X R37, R14, c[0x0][0x25c], R15, 0x2, P0 ;  /* 0x000097000e257a11 */ /* 0x000fca00000f140f */
[----:B------:R-:W-:Y:S01]  /*0b00*/  IMAD.WIDE R36, R67, 0x10, R36 ;  /* 0x0000001043247825 */ /* 0x000fe200078e0224 */
[----:B--2---:R-:W-:Y:S04]  /*0b10*/  STS.128 [R78.X16], R56 ;  /* 0x000000384e007388 */ /* 0x004fe8000000cc00 */
[----:B----4-:R-:W-:Y:S01]  /*0b20*/  STS.128 [R78.X16+0x200], R60 ;  /* 0x0002003c4e007388 */ /* 0x010fe2000000cc00 */
[----:B------:R-:W-:-:S06]  /*0b30*/  NOP ;  /* 0x0000000000007918 */ /* 0x000fcc0000000000 */
[----:B------:R-:W2:Y:S04]  /*0b40*/  LDS.128 R16, [R66] ;  /* 0x0000000042107984 */ /* 0x000ea80000000c00 */
[----:B------:R-:W3:Y:S04]  /*0b50*/  LDS.128 R12, [R66+0x10] ;  /* 0x00001000420c7984 */ /* 0x000ee80000000c00 */
[----:B------:R-:W-:Y:S06]  /*0b60*/  BAR.SYNC.DEFER_BLOCKING 0x0 ;  /* 0x0000000000007b1d */ /* 0x000fec0000010000 */
[----:B0-----:R3:W4:Y:S04]  /*0b70*/  LDG.E.128 R40, [R36.64] ;  /* 0x0000000624287981 */ /* 0x001728000c1e1d00 */
[----:B-1----:R3:W4:Y:S01]  /*0b80*/  LDG.E.128 R44, [R36.64+0x200] ;  /* 0x00020006242c7981 */ /* 0x002722000c1e1d00 */
[----:B------:R-:W-:-:S02]  /*0b90*/  IMAD R95, R87, c[0x0][0x2f0], RZ ;  /* 0x0000bc00575f7a24 */ /* 0x000fc400078e02ff */
[----:B--2---:R-:W-:Y:S02]  /*0ba0*/  FMUL.FTZ R38, R16, -1.4426950216293334961 ;  /* 0xbfb8aa3b10267820 */ /* 0x004fe40000410000 */
[----:B------:R-:W-:Y:S02]  /*0bb0*/  FMUL.FTZ R39, R17, -1.4426950216293334961 ;  /* 0xbfb8aa3b11277820 */ /* 0x000fe40000410000 */
[----:B------:R-:W-:Y:S02]  /*0bc0*/  FMUL.FTZ R54, R18, -1.4426950216293334961 ;  /* 0xbfb8aa3b12367820 */ /* 0x000fe40000410000 */
[----:B------:R-:W0:Y:S01]  /*0bd0*/  MUFU.EX2 R38, R38 ;  /* 0x0000002600267308 */ /* 0x000e220000000800 */
[----:B------:R-:W-:Y:S02]  /*0be0*/  FMUL.FTZ R55, R19, -1.4426950216293334961 ;  /* 0xbfb8aa3b13377820 */ /* 0x000fe40000410000 */
[----:B---3--:R-:W-:Y:S02]  /*0bf0*/  FMUL.FTZ R36, R13, -1.4426950216293334961 ;  /* 0xbfb8aa3b0d247820 */ /* 0x008fe40000410000 */
[----:B------:R-:W-:-:S02]  /*0c00*/  FMUL.FTZ R37, R14, -1.4426950216293334961 ;  /* 0xbfb8aa3b0e257820 */ /* 0x000fc40000410000 */
[----:B------:R-:W-:Y:S01]  /*0c10*/  FMUL.FTZ R61, R15, -1.4426950216293334961 ;  /* 0xbfb8aa3b0f3d7820 */ /* 0x000fe20000410000 */
[----:B------:R-:W1:Y:S01]  /*0c20*/  MUFU.EX2 R39, R39 ;  /* 0x0000002700277308 */ /* 0x000e620000000800 */
[----:B------:R-:W-:Y:S02]  /*0c30*/  FMUL.FTZ R58, R12, -1.4426950216293334961 ;  /* 0xbfb8aa3b0c3a7820 */ /* 0x000fe40000410000 */
[----:B------:R-:W-:-:S05]  /*0c40*/  IMAD R95, R88, c[0x0][0x2f4], R95 ;  /* 0x0000bd00585f7a24 */ /* 0x000fca00078e025f */
[----:B------:R0:W2:Y:S08]  /*0c50*/  MUFU.EX2 R56, R54 ;  /* 0x0000003600387308 */ /* 0x0000b00000000800 */
[----:B------:R1:W3:Y:S01]  /*0c60*/  MUFU.EX2 R57, R55 ;  /* 0x0000003700397308 */ /* 0x0002e20000000800 */
[----:B0-----:R-:W-:-:S07]  /*0c70*/  FADD.FTZ R54, R38, 1 ;  /* 0x3f80000026367421 */ /* 0x001fce0000010000 */
[----:B------:R-:W0:Y:S01]  /*0c80*/  MUFU.EX2 R59, R36 ;  /* 0x00000024003b7308 */ /* 0x000e220000000800 */
[----:B-1----:R-:W-:Y:S02]  /*0c90*/  FADD.FTZ R55, R39, 1 ;  /* 0x3f80000027377421 */ /* 0x002fe40000010000 */
[----:B--2---:R-:W-:-:S05]  /*0ca0*/  FADD.FTZ R56, R56, 1 ;  /* 0x3f80000038387421 */ /* 0x004fca0000010000 */
[----:B------:R-:W1:Y:S01]  /*0cb0*/  MUFU.EX2 R60, R37 ;  /* 0x00000025003c7308 */ /* 0x000e620000000800 */
[----:B---3--:R-:W-:-:S07]  /*0cc0*/  FADD.FTZ R57, R57, 1 ;  /* 0x3f80000039397421 */ /* 0x008fce0000010000 */
[----:B------:R-:W2:Y:S01]  /*0cd0*/  MUFU.EX2 R61, R61 ;  /* 0x0000003d003d7308 */ /* 0x000ea20000000800 */
[----:B0-----:R-:W-:-:S07]  /*0ce0*/  FADD.FTZ R59, R59, 1 ;  /* 0x3f8000003b3b7421 */ /* 0x001fce0000010000 */
[----:B------:R-:W0:Y:S01]  /*0cf0*/  MUFU.EX2 R58, R58 ;  /* 0x0000003a003a7308 */ /* 0x000e220000000800 */
[----:B-1----:R-:W-:-:S07]  /*0d00*/  FADD.FTZ R60, R60, 1 ;  /* 0x3f8000003c3c7421 */ /* 0x002fce0000010000 */
[----:B------:R-:W-:Y:S01]  /*0d10*/  MUFU.RCP R64, R55 ;  /* 0x0000003700407308 */ /* 0x000fe20000001000 */
[----:B--2---:R-:W-:-:S07]  /*0d20*/  FADD.FTZ R61, R61, 1 ;  /* 0x3f8000003d3d7421 */ /* 0x004fce0000010000 */
[----:B------:R-:W-:Y:S01]  /*0d30*/  MUFU.RCP R89, R56 ;  /* 0x0000003800597308 */ /* 0x000fe20000001000 */
[----:B0-----:R-:W-:-:S07]  /*0d40*/  FADD.FTZ R58, R58, 1 ;  /* 0x3f8000003a3a7421 */ /* 0x001fce0000010000 */
[----:B------:R-:W0:Y:S08]  /*0d50*/  MUFU.RCP R90, R57 ;  /* 0x00000039005a7308 */ /* 0x000e300000001000 */
[----:B------:R0:W1:Y:S08]  /*0d60*/  MUFU.RCP R65, R54 ;  /* 0x0000003600417308 */ /* 0x0000700000001000 */
[----:B------:R-:W2:Y:S01]  /*0d70*/  MUFU.RCP R92, R59 ;  /* 0x0000003b005c7308 */ /* 0x000ea20000001000 */
[----:B0-----:R-:W-:-:S04]  /*0d80*/  FADD.FTZ R54, -R90, 1 ;  /* 0x3f8000005a367421 */ /* 0x001fc80000010100 */
[----:B------:R-:W-:-:S03]  /*0d90*/  FFMA.FTZ R56, R19, R54, 1 ;  /* 0x3f80000013387423 */ /* 0x000fc60000010036 */
[----:B------:R0:W3:Y:S08]  /*0da0*/  MUFU.RCP R93, R60 ;  /* 0x0000003c005d7308 */ /* 0x0000f00000001000 */
[----:B------:R0:W0:Y:S08]  /*0db0*/  MUFU.RCP R94, R61 ;  /* 0x0000003d005e7308 */ /* 0x0000300000001000 */
[----:B------:R-:W0:Y:S01]  /*0dc0*/  MUFU.RCP R91, R58 ;  /* 0x0000003a005b7308 */ /* 0x000e220000001000 */
[----:B----4-:R-:W-:Y:S04]  /*0dd0*/  STS.128 [R78.X16], R40 ;  /* 0x000000284e007388 */ /* 0x010fe8000000cc00 */
[----:B------:R4:W-:Y:S01]  /*0de0*/  STS.128 [R78.X16+0x200], R44 ;  /* 0x0002002c4e007388 */ /* 0x0009e2000000cc00 */
[----:B------:R-:W-:-:S06]  /*0df0*/  NOP ;  /* 0x0000000000007918 */ /* 0x000fcc0000000000 */
[----:B------:R-:W0:Y:S04]  /*0e00*/  LDS.128 R36, [R66] ;  /* 0x0000000042247984 */ /* 0x000e280000000c00 */
[----:B------:R-:W2:Y:S01]  /*0e10*/  LDS.128 R40, [R66+0x10] ;  /* 0x0000100042287984 */ /* 0x000ea20000000c00 */
[----:B----4-:R-:W-:Y:S02]  /*0e20*/  FADD.FTZ R44, -R64, 1 ;  /* 0x3f800000402c7421 */ /* 0x010fe40000010100 */
[----:B------:R-:W-:Y:S02]  /*0e30*/  FADD.FTZ R47, -R89, 1 ;  /* 0x3f800000592f7421 */ /* 0x000fe40000010100 */
[----:B------:R-:W-:Y:S02]  /*0e40*/  FFMA.FTZ R46, R17, R44, 1 ;  /* 0x3f800000112e7423 */ /* 0x000fe4000001002c */
[----:B-1----:R-:W-:-:S02]  /*0e50*/  FADD.FTZ R45, -R65, 1 ;  /* 0x3f800000412d7421 */ /* 0x002fc40000010100 */
[----:B------:R-:W-:Y:S02]  /*0e60*/  FFMA.FTZ R55, R18, R47, 1 ;  /* 0x3f80000012377423 */ /* 0x000fe4000001002f */
[----:B------:R-:W-:Y:S02]  /*0e70*/  FFMA.FTZ R45, R16, R45, 1 ;  /* 0x3f800000102d7423 */ /* 0x000fe4000001002d */
[----:B0-----:R-:W-:Y:S02]  /*0e80*/  FMUL.FTZ R44, R8, R36 ;  /* 0x00000024082c7220 */ /* 0x001fe40000410000 */
        /* <DEDUP_REMOVED lines=8> */
[----:B------:R-:W-:-:S02]  /*0f10*/  FMUL.FTZ R57, R90, R57 ;  /* 0x000000395a397220 */ /* 0x000fc40000410000 */
[----:B------:R-:W-:Y:S02]  /*0f20*/  FMUL.FTZ R61, R47, R46 ;  /* 0x0000002e2f3d7220 */ /* 0x000fe40000410000 */
[----:B------:R-:W-:Y:S02]  /*0f30*/  FMUL.FTZ R62, R54, R55 ;  /* 0x00000037363e7220 */ /* 0x000fe40000410000 */
[----:B---3--:R-:W-:Y:S02]  /*0f40*/  FADD.FTZ R47, -R93, 1 ;  /* 0x3f8000005d2f7421 */ /* 0x008fe40000010100 */
[----:B------:R-:W-:Y:S02]  /*0f50*/  FADD.FTZ R54, -R94, 1 ;  /* 0x3f8000005e367421 */ /* 0x000fe40000010100 */
        /* <DEDUP_REMOVED lines=22> */
[----:B------:R-:W-:Y:S01]  /*10c0*/  IMAD.WIDE.U32 R54, R85, c[0x0][0x2e8], R2 ;  /* 0x0000ba0055367a25 */ /* 0x000fe200078e0002 */
        /* <DEDUP_REMOVED lines=9> */
[----:B------:R-:W-:Y:S01]  /*1160*/  FMUL.FTZ R64, R17, R64 ;  /* 0x0000004011407220 */ /* 0x000fe20000410000 */
[----:B------:R-:W-:Y:S01]  /*1170*/  IADD3 R55, R55, R95, RZ ;  /* 0x0000005f37377210 */ /* 0x000fe20007ffe0ff */
[----:B-1----:R-:W-:Y:S01]  /*1180*/  FMUL.FTZ R97, R8, R65 ;  /* 0x0000004108617220 */ /* 0x002fe20000410000 */
        /* <DEDUP_REMOVED lines=12> */
[----:B------:R-:W-:Y:S02]  /*1250*/  FFMA.FTZ R83, R24, R97, R83 ;  /* 0x0000006118537223 */ /* 0x000fe40000010053 */
[----:B------:R-:W-:Y:S02]  /*1260*/  FMUL.FTZ R99, R10, R89 ;  /* 0x000000590a637220 */ /* 0x000fe40000410000 */
[----:B------:R-:W-:-:S02]  /*1270*/  FMUL.FTZ R100, R11, R90 ;  /* 0x0000005a0b647220 */ /* 0x000fc40000410000 */
[----:B------:R-:W-:Y:S02]  /*1280*/  FMUL.FTZ R101, R4, R91 ;  /* 0x0000005b04657220 */ /* 0x000fe40000410000 */
[----:B------:R-:W-:Y:S01]  /*1290*/  FMUL.FTZ R102, R5, R92 ;  /* 0x0000005c05667220 */ /* 0x000fe20000410000 */
[----:B--2---:R1:W-:Y:S01]  /*12a0*/  STG.E.128 [R8.64], R44 ;  /* 0x0000002c08007986 */ /* 0x0043e2000c101d06 */
[----:B------:R-:W-:Y:S02]  /*12b0*/  FMUL.FTZ R103, R6, R93 ;  /* 0x0000005d06677220 */ /* 0x000fe40000410000 */
[----:B------:R-:W-:Y:S01]  /*12c0*/  FMUL.FTZ R104, R7, R94 ;  /* 0x0000005e07687220 */ /* 0x000fe20000410000 */
[----:B0-----:R1:W-:Y:S01]  /*12d0*/  STG.E.128 [R8.64+0x200], R56 ;  /* 0x0002003808007986 */ /* 0x0013e2000c101d06 */
        /* <DEDUP_REMOVED lines=29> */
.L_x_12544:
        /* <DEDUP_REMOVED lines=47> */
.L_x_12592:
        /* <DEDUP_REMOVED lines=12> */
[----:B--2---:R-:W2:Y:S01]  /*1860*/  LDG.E.64 R54, [R54.64] ;  /* 0x0000000636367981 */ /* 0x004ea2000c1e1b00 */
        /* <DEDUP_REMOVED lines=15> */
[----:B------:R-:W-:-:S03]  /*1960*/  LOP3.LUT R59, R79, 0x1f, RZ, 0xc0, !PT ;  /* 0x0000001f4f3b7812 */ /* 0x000fc600078ec0ff */
[----:B------:R-:W-:Y:S01]  /*1970*/  IMAD R57, R88, c[0x0][0x1bc], R57 ;  /* 0x00006f0058397a24 */ /* 0x000fe200078e0239 */
[----:B------:R-:W-:Y:S01]  /*1980*/  ISETP.NE.AND P0, PT, R59, RZ, PT ;  /* 0x000000ff3b00720c */ /* 0x000fe20003f05270 */
[----:B------:R-:W-:-:S03]  /*1990*/  IMAD R60, R116, c[0x0][0x1c0], RZ ;  /* 0x00007000743c7a24 */ /* 0x000fc600078e02ff */
[----:B------:R-:W-:Y:S01]  /*19a0*/  IADD3 R47, R47, R57, RZ ;  /* 0x000000392f2f7210 */ /* 0x000fe20007ffe0ff */
[----:B------:R-:W-:Y:S01]  /*19b0*/  IMAD R61, R105, c[0x0][0x1c4], R60 ;  /* 0x00007100693d7a24 */ /* 0x000fe200078e023c */
[----:B------:R-:W-:Y:S01]  /*19c0*/  ISETP.LT.OR P1, PT, R0, 0x2, P0 ;  /* 0x000000020000780c */ /* 0x000fe20000721670 */
[----:B------:R-:W-:Y:S01]  /*19d0*/  BSSY B0, `(.L_x_12546) ;  /* 0x00000c3000007945 */ /* 0x000fe20003800000 */
[C---:B--2---:R-:W-:Y:S02]  /*19e0*/  FMUL.FTZ R56, R89.reuse, R55 ;  /* 0x0000003759387220 */ /* 0x044fe40000410000 */
[----:B------:R-:W-:Y:S02]  /*19f0*/  FMUL.FTZ R58, R54, 1.4426950216293334961 ;  /* 0x3fb8aa3b363a7820 */ /* 0x000fe40000410000 */
[----:B------:R-:W-:Y:S01]  /*1a00*/  FMUL.RZ R64, R56, 0.15915493667125701904 ;  /* 0x3e22f98338407820 */ /* 0x000fe2000040c000 */
[----:B------:R-:W-:Y:S01]  /*1a10*/  IADD3 R56, R0, -0x1, RZ ;  /* 0xffffffff00387810 */ /* 0x000fe20007ffe0ff */
[----:B------:R-:W-:-:S02]  /*1a20*/  FMUL.FTZ R57, R89, R58 ;  /* 0x0000003a59397220 */ /* 0x000fc40000410000 */
[----:B------:R-:W-:Y:S01]  /*1a30*/  MUFU.COS R62, R64 ;  /* 0x00000040003e7308 */ /* 0x000fe20000000000 */
[----:B0-----:R-:W-:-:S07]  /*1a40*/  LEA.HI R44, R56, R56, RZ, 0x1 ;  /* 0x00000038382c7211 */ /* 0x001fce00078f08ff */
[----:B------:R0:W1:Y:S02]  /*1a50*/  MUFU.EX2 R63, R57 ;  /* 0x00000039003f7308 */ /* 0x0000640000000800 */
[----:B0-----:R-:W-:Y:S01]  /*1a60*/  LOP3.LUT R57, R44, 0xfffffe, RZ, 0xc0, !PT ;  /* 0x00fffffe2c397812 */ /* 0x001fe200078ec0ff */
[----:B------:R-:W-:Y:S01]  /*1a70*/  IMAD.WIDE.U32 R44, R105, c[0x0][0x1c0], R46 ;  /* 0x00007000692c7a25 */ /* 0x000fe200078e002e */
[----:B------:R-:W-:-:S04]  /*1a80*/  IADD3 R47, R79, 0x200, RZ ;  /* 0x000002004f2f7810 */ /* 0x000fc80007ffe0ff */
[----:B------:R-:W0:Y:S01]  /*1a90*/  MUFU.SIN R46, R64 ;  /* 0x00000040002e7308 */ /* 0x000e220000000400 */
[----:B------:R-:W-:Y:S01]  /*1aa0*/  IADD3 R56, R56, -R57, RZ ;  /* 0x8000003938387210 */ /* 0x000fe20007ffe0ff */
[----:B---3--:R-:W-:Y:S01]  /*1ab0*/  STS.128 [R78.X16], R28 ;  /* 0x0000001c4e007388 */ /* 0x008fe2000000cc00 */
[----:B------:R-:W-:Y:S01]  /*1ac0*/  IADD3 R45, R45, R61, RZ ;  /* 0x0000003d2d2d7210 */ /* 0x000fe20007ffe0ff */
[----:B-1----:R-:W-:Y:S01]  /*1ad0*/  FMUL.FTZ R62, R63, R62 ;  /* 0x0000003e3f3e7220 */ /* 0x002fe20000410000 */
[----:B------:R-:W-:Y:S01]  /*1ae0*/  @!P2 LEA R47, R56, R105, 0x8 ;  /* 0x00000069382fa211 */ /* 0x000fe200078e40ff */
[----:B----4-:R-:W-:Y:S01]  /*1af0*/  STS.128 [R78.X16+0x200], R32 ;  /* 0x000200204e007388 */ /* 0x010fe2000000cc00 */
[----:B------:R-:W-:Y:S02]  /*1b00*/  SHF.L.U32 R56, R78, 0x6, RZ ;  /* 0x000000064e387819 */ /* 0x000fe400000006ff */
[----:B------:R-:W-:Y:S01]  /*1b10*/  LEA R60, P3, R44, c[0x0][0x230], 0x3 ;  /* 0x00008c002c3c7a11 */ /* 0x000fe200078618ff */
[----:B------:R-:W-:Y:S01]  /*1b20*/  STS.128 [R78.X16+0x400], R36 ;  /* 0x000400244e007388 */ /* 0x000fe2000000cc00 */
[----:B------:R-:W-:-:S02]  /*1b30*/  SHF.L.U32 R117, R47, 0x3, RZ ;  /* 0x000000032f757819 */ /* 0x000fc400000006ff */
[----:B------:R-:W-:Y:S01]  /*1b40*/  LEA.HI.X R61, R44, c[0x0][0x234], R45, 0x3, P3 ;  /* 0x00008d002c3d7a11 */ /* 0x000fe200018f1c2d */
[----:B------:R-:W-:Y:S01]  /*1b50*/  STS.128 [R78.X16+0x600], R40 ;  /* 0x000600284e007388 */ /* 0x000fe2000000cc00 */
[----:B------:R-:W-:-:S06]  /*1b60*/  NOP ;  /* 0x0000000000007918 */ /* 0x000fcc0000000000 */
[----:B------:R-:W1:Y:S01]  /*1b70*/  LDS.128 R28, [R56] ;  /* 0x00000000381c7984 */ /* 0x000e620000000c00 */
[----:B0-----:R-:W-:Y:S01]  /*1b80*/  FMUL.FTZ R63, R63, R46 ;  /* 0x0000002e3f3f7220 */ /* 0x001fe20000410000 */
[----:B------:R-:W-:Y:S02]  /*1b90*/  @!P1 IADD3 R44, R0, -0x2, RZ ;  /* 0xfffffffe002c9810 */ /* 0x000fe40007ffe0ff */
[----:B------:R-:W-:Y:S03]  /*1ba0*/  LDS.128 R32, [R56+0x10] ;  /* 0x0000100038207984 */ /* 0x000fe60000000c00 */
[----:B------:R-:W-:Y:S01]  /*1bb0*/  @!P1 IMAD R57, R44, c[0x0][0x16c], R105 ;  /* 0x00005b002c399a24 */ /* 0x000fe200078e0269 */
[----:B------:R-:W0:Y:S01]  /*1bc0*/  LDS.128 R36, [R56+0x20] ;  /* 0x0000200038247984 */ /* 0x000e220000000c00 */
[----:B------:R-:W-:Y:S02]  /*1bd0*/  CS2R R44, SRZ ;  /* 0x00000000002c7805 */ /* 0x000fe4000001ff00 */
[----:B------:R-:W-:Y:S01]  /*1be0*/  @!P1 IMAD.WIDE R46, R57, 0x10, R52 ;  /* 0x00000010392e9825 */ /* 0x000fe200078e0234 */
[----:B------:R-:W2:Y:S04]  /*1bf0*/  LDS.128 R40, [R56+0x30] ;  /* 0x0000300038287984 */ /* 0x000ea80000000c00 */
[----:B------:R3:W-:Y:S04]  /*1c00*/  STS.64 [R117+0x14d0], R62 ;  /* 0x0014d03e75007388 */ /* 0x0007e80000000a00 */
[----:B------:R-:W5:Y:S04]  /*1c10*/  LDG.E.64 R60, [R60.64] ;  /* 0x000000063c3c7981 */ /* 0x000f68000c1e1b00 */
[----:B------:R-:W-:Y:S01]  /*1c20*/  BAR.SYNC.DEFER_BLOCKING 0x0 ;  /* 0x0000000000007b1d */ /* 0x000fe20000010000 */
[----:B------:R-:W-:-:S04]  /*1c30*/  FMUL.FTZ R57, R90, R55 ;  /* 0x000000375a397220 */ /* 0x000fc80000410000 */
[----:B------:R-:W-:Y:S02]  /*1c40*/  FMUL.RZ R120, R57, 0.15915493667125701904 ;  /* 0x3e22f98339787820 */ /* 0x000fe4000040c000 */
[----:B------:R-:W-:Y:S02]  /*1c50*/  FMUL.FTZ R57, R90, R58 ;  /* 0x0000003a5a397220 */ /* 0x000fe40000410000 */
[----:B------:R-:W-:Y:S01]  /*1c60*/  MUFU.SIN R64, R120 ;  /* 0x0000007800407308 */ /* 0x000fe20000000400 */
[-C--:B------:R-:W-:Y:S02]  /*1c70*/  FMUL.FTZ R65, R91, R55.reuse ;  /* 0x000000375b417220 */ /* 0x080fe40000410000 */
[----:B---3--:R-:W-:-:S05]  /*1c80*/  FMUL.FTZ R117, R93, R55 ;  /* 0x000000375d757220 */ /* 0x008fca0000410000 */
[----:B------:R-:W-:Y:S01]  /*1c90*/  MUFU.EX2 R57, R57 ;  /* 0x0000003900397308 */ /* 0x000fe20000000800 */
[----:B------:R-:W-:Y:S02]  /*1ca0*/  FMUL.RZ R121, R65, 0.15915493667125701904 ;  /* 0x3e22f98341797820 */ /* 0x000fe4000040c000 */
[----:B------:R-:W-:Y:S01]  /*1cb0*/  FMUL.RZ R129, R117, 0.15915493667125701904 ;  /* 0x3e22f98375817820 */ /* 0x000fe2000040c000 */
[----:B------:R3:W5:Y:S04]  /*1cc0*/  @!P1 LDG.E.64 R44, [R46.64+0x8] ;  /* 0x000008062e2c9981 */ /* 0x000768000c1e1b00 */
[----:B------:R4:W0:Y:S01]  /*1cd0*/  MUFU.COS R118, R120 ;  /* 0x0000007800767308 */ /* 0x0008220000000000 */
[----:B------:R-:W-:Y:S01]  /*1ce0*/  FMUL.FTZ R117, R93, R58 ;  /* 0x0000003a5d757220 */ /* 0x000fe20000410000 */
[----:B------:R-:W-:Y:S01]  /*1cf0*/  ISETP.NE.AND P1, PT, R79, 0x1f, PT ;  /* 0x0000001f4f00780c */ /* 0x000fe20003f25270 */
[----:B-1----:R-:W-:-:S02]  /*1d00*/  FMUL.FTZ R131, R89, R29 ;  /* 0x0000001d59837220 */ /* 0x002fc40000410000 */
[----:B------:R-:W-:Y:S02]  /*1d10*/  FMUL.FTZ R128, R95, R55 ;  /* 0x000000375f807220 */ /* 0x000fe40000410000 */
[----:B------:R-:W-:Y:S01]  /*1d20*/  FMUL.FTZ R131, R24, R131 ;  /* 0x0000008318837220 */ /* 0x000fe20000410000 */
[----:B------:R-:W-:Y:S01]  /*1d30*/  MUFU.SIN R119, R121 ;  /* 0x0000007900777308 */ /* 0x000fe20000000400 */
[----:B---3--:R-:W-:Y:S02]  /*1d40*/  FMUL.FTZ R46, R91, R58 ;  /* 0x0000003a5b2e7220 */ /* 0x008fe40000410000 */
[-C--:B------:R-:W-:Y:S02]  /*1d50*/  FMUL.FTZ R47, R92, R55.reuse ;  /* 0x000000375c2f7220 */ /* 0x080fe40000410000 */
[----:B----4-:R-:W-:Y:S02]  /*1d60*/  FMUL.FTZ R120, R94, R55 ;  /* 0x000000375e787220 */ /* 0x010fe40000410000 */
[----:B------:R-:W-:Y:S01]  /*1d70*/  FMUL.RZ R126, R47, 0.15915493667125701904 ;  /* 0x3e22f9832f7e7820 */ /* 0x000fe2000040c000 */
[----:B------:R-:W1:Y:S01]  /*1d80*/  MUFU.EX2 R46, R46 ;  /* 0x0000002e002e7308 */ /* 0x000e620000000800 */
[----:B------:R-:W-:-:S02]  /*1d90*/  FMUL.RZ R130, R120, 0.15915493667125701904 ;  /* 0x3e22f98378827820 */ /* 0x000fc4000040c000 */
[-C--:B------:R-:W-:Y:S02]  /*1da0*/  FMUL.FTZ R120, R94, R58.reuse ;  /* 0x0000003a5e787220 */ /* 0x080fe40000410000 */
[----:B------:R-:W-:Y:S02]  /*1db0*/  FMUL.FTZ R47, R92, R58 ;  /* 0x0000003a5c2f7220 */ /* 0x000fe40000410000 */
[----:B0-----:R-:W-:Y:S01]  /*1dc0*/  FMUL.FTZ R118, R57, R118 ;  /* 0x0000007639767220 */ /* 0x001fe20000410000 */
[----:B------:R-:W-:Y:S01]  /*1dd0*/  MUFU.SIN R125, R129 ;  /* 0x00000081007d7308 */ /* 0x000fe20000000400 */
[----:B------:R-:W-:Y:S02]  /*1de0*/  FMUL.FTZ R132, R90, R30 ;  /* 0x0000001e5a847220 */ /* 0x000fe40000410000 */
[----:B------:R-:W-:Y:S02]  /*1df0*/  FMUL.RZ R136, R128, 0.15915493667125701904 ;  /* 0x3e22f98380887820 */ /* 0x000fe4000040c000 */
[----:B------:R-:W-:-:S02]  /*1e00*/  FMUL.FTZ R139, R93, R36 ;  /* 0x000000245d8b7220 */ /* 0x000fc40000410000 */
[----:B------:R-:W-:Y:S01]  /*1e10*/  FMUL.FTZ R141, R93, R37 ;  /* 0x000000255d8d7220 */ /* 0x000fe20000410000 */
[----:B------:R0:W-:Y:S01]  /*1e20*/  MUFU.COS R123, R129 ;  /* 0x00000081007b7308 */ /* 0x0001e20000000000 */
[----:B-1----:R-:W-:Y:S02]  /*1e30*/  FMUL.FTZ R119, R46, R119 ;  /* 0x000000772e777220 */ /* 0x002fe40000410000 */
[----:B------:R-:W-:Y:S02]  /*1e40*/  FMUL.FTZ R142, R94, R38 ;  /* 0x000000265e8e7220 */ /* 0x000fe40000410000 */
[----:B--2---:R-:W-:Y:S02]  /*1e50*/  FMUL.FTZ R145, R95, R40 ;  /* 0x000000285f917220 */ /* 0x004fe40000410000 */
[----:B------:R-:W-:Y:S01]  /*1e60*/  FMUL.FTZ R146, R96, R43 ;  /* 0x0000002b60927220 */ /* 0x000fe20000410000 */
[----:B------:R1:W2:Y:S01]  /*1e70*/  MUFU.EX2 R124, R117 ;  /* 0x00000075007c7308 */ /* 0x0002a20000000800 */
[----:B0-----:R-:W-:-:S04]  /*1e80*/  FMUL.FTZ R129, R89, R28 ;  /* 0x0000001c59817220 */ /* 0x001fc80000410000 */
[----:B------:R-:W-:-:S03]  /*1e90*/  FMUL.FTZ R129, R24, R129 ;  /* 0x0000008118817220 */ /* 0x000fc60000410000 */
[----:B------:R0:W3:Y:S01]  /*1ea0*/  MUFU.COS R65, R121 ;  /* 0x0000007900417308 */ /* 0x0000e20000000000 */
[----:B-1----:R-:W-:-:S04]  /*1eb0*/  FMUL.FTZ R117, R57, R64 ;  /* 0x0000004039757220 */ /* 0x002fc80000410000 */
[----:B------:R-:W-:-:S03]  /*1ec0*/  FMUL.FTZ R64, R117, R131 ;  /* 0x0000008375407220 */ /* 0x000fc60000410000 */
[----:B------:R-:W-:Y:S01]  /*1ed0*/  MUFU.SIN R122, R126 ;  /* 0x0000007e007a7308 */ /* 0x000fe20000000400 */
[----:B------:R-:W-:Y:S02]  /*1ee0*/  FFMA.FTZ R64, R118, R129, -R64 ;  /* 0x0000008176407223 */ /* 0x000fe40000010840 */
[----:B0-----:R-:W-:Y:S02]  /*1ef0*/  FMUL.FTZ R121, R95, R58 ;  /* 0x0000003a5f797220 */ /* 0x001fe40000410000 */
[----:B------:R-:W-:Y:S02]  /*1f00*/  FFMA.FTZ R64, R25, R132, R64 ;  /* 0x0000008419407223 */ /* 0x000fe40000010040 */
[C---:B--2---:R-:W-:Y:S01]  /*1f10*/  FMUL.FTZ R123, R124.reuse, R123 ;  /* 0x0000007b7c7b7220 */ /* 0x044fe20000410000 */
[----:B------:R-:W-:Y:S01]  /*1f20*/  MUFU.COS R56, R126 ;  /* 0x0000007e00387308 */ /* 0x000fe20000000000 */
[----:B------:R-:W-:Y:S02]  /*1f30*/  FMUL.FTZ R135, R119, R64 ;  /* 0x0000004077877220 */ /* 0x000fe40000410000 */
[----:B------:R-:W-:-:S02]  /*1f40*/  FMUL.FTZ R124, R124, R125 ;  /* 0x0000007d7c7c7220 */ /* 0x000fc40000410000 */
[----:B------:R-:W-:-:S03]  /*1f50*/  FMUL.FTZ R58, R96, R58 ;  /* 0x0000003a603a7220 */ /* 0x000fc60000410000 */
[----:B------:R0:W-:Y:S08]  /*1f60*/  MUFU.EX2 R126, R120 ;  /* 0x00000078007e7308 */ /* 0x0001f00000000800 */
[----:B------:R-:W-:Y:S01]  /*1f70*/  MUFU.SIN R127, R130 ;  /* 0x00000082007f7308 */ /* 0x000fe20000000400 */
[----:B0-----:R-:W-:-:S04]  /*1f80*/  FMUL.FTZ R120, R117, R129 ;  /* 0x0000008175787220 */ /* 0x001fc80000410000 */
[----:B------:R-:W-:-:S03]  /*1f90*/  FFMA.FTZ R120, R118, R131, R120 ;  /* 0x0000008376787223 */ /* 0x000fc60000010078 */
[----:B------:R0:W-:Y:S08]  /*1fa0*/  MUFU.COS R137, R130 ;  /* 0x0000008200897308 */ /* 0x0001f00000000000 */
[----:B------:R-:W1:Y:S01]  /*1fb0*/  MUFU.EX2 R47, R47 ;  /* 0x0000002f002f7308 */ /* 0x000e620000000800 */
[----:B0-----:R-:W-:-:S04]  /*1fc0*/  FMUL.FTZ R130, R90, R31 ;  /* 0x0000001f5a827220 */ /* 0x001fc80000410000 */
[----:B------:R-:W-:Y:S02]  /*1fd0*/  FFMA.FTZ R128, R25, R130, R120 ;  /* 0x0000008219807223 */ /* 0x000fe40000010078 */
[----:B---3--:R-:W-:Y:S01]  /*1fe0*/  FMUL.FTZ R120, R46, R65 ;  /* 0x000000412e787220 */ /* 0x008fe20000410000 */
[----:B------:R0:W-:Y:S01]  /*1ff0*/  MUFU.EX2 R134, R121 ;  /* 0x0000007900867308 */ /* 0x0001e20000000800 */
[-C--:B------:R-:W-:Y:S02]  /*2000*/  FMUL.FTZ R133, R119, R128.reuse ;  /* 0x0000008077857220 */ /* 0x080fe40000410000 */
[C---:B------:R-:W-:Y:S02]  /*2010*/  FFMA.FTZ R128, R120.reuse, R128, R135 ;  /* 0x0000008078807223 */ /* 0x040fe40000010087 */
[----:B------:R-:W-:Y:S02]  /*2020*/  FFMA.FTZ R64, R120, R64, -R133 ;  /* 0x0000004078407223 */ /* 0x000fe40000010885 */
[----:B------:R-:W-:Y:S01]  /*2030*/  FMUL.FTZ R135, R91, R32 ;  /* 0x000000205b877220 */ /* 0x000fe20000410000 */
[----:B------:R-:W2:Y:S01]  /*2040*/  MUFU.SIN R57, R136 ;  /* 0x0000008800397308 */ /* 0x000ea20000000400 */
[----:B-1----:R-:W-:-:S02]  /*2050*/  FMUL.FTZ R122, R47, R122 ;  /* 0x0000007a2f7a7220 */ /* 0x002fc40000410000 */
[----:B------:R-:W-:Y:S02]  /*2060*/  FMUL.FTZ R133, R91, R33 ;  /* 0x000000215b857220 */ /* 0x000fe40000410000 */
[C---:B------:R-:W-:Y:S02]  /*2070*/  FFMA.FTZ R64, R26.reuse, R135, R64 ;  /* 0x000000871a407223 */ /* 0x040fe40000010040 */
[----:B0-----:R-:W-:Y:S01]  /*2080*/  FMUL.FTZ R121, R47, R56 ;  /* 0x000000382f797220 */ /* 0x001fe20000410000 */
[----:B------:R-:W0:Y:S01]  /*2090*/  MUFU.COS R65, R136 ;  /* 0x0000008800417308 */ /* 0x000e220000000000 */
[----:B------:R-:W-:Y:S02]  /*20a0*/  FFMA.FTZ R46, R26, R133, R128 ;  /* 0x000000851a2e7223 */ /* 0x000fe40000010080 */
[C---:B------:R-:W-:Y:S02]  /*20b0*/  FMUL.FTZ R56, R122.reuse, R64 ;  /* 0x000000407a387220 */ /* 0x040fe40000410000 */
[----:B------:R-:W-:-:S02]  /*20c0*/  FMUL.FTZ R47, R122, R46 ;  /* 0x0000002e7a2f7220 */ /* 0x000fc40000410000 */
[----:B------:R-:W-:Y:S01]  /*20d0*/  FMUL.FTZ R125, R126, R137 ;  /* 0x000000897e7d7220 */ /* 0x000fe20000410000 */
[----:B------:R-:W-:Y:S01]  /*20e0*/  MUFU.EX2 R58, R58 ;  /* 0x0000003a003a7308 */ /* 0x000fe20000000800 */
[----:B--2---:R-:W-:Y:S02]  /*20f0*/  FMUL.FTZ R128, R134, R57 ;  /* 0x0000003986807220 */ /* 0x004fe40000410000 */
[----:B------:R-:W-:Y:S02]  /*2100*/  FFMA.FTZ R57, R121, R46, R56 ;  /* 0x0000002e79397223 */ /* 0x000fe40000010038 */
[----:B------:R-:W-:Y:S02]  /*2110*/  FMUL.FTZ R56, R62, R117 ;  /* 0x000000753e387220 */ /* 0x000fe40000410000 */
[----:B------:R-:W-:Y:S02]  /*2120*/  FMUL.FTZ R126, R126, R127 ;  /* 0x0000007f7e7e7220 */ /* 0x000fe40000410000 */
[----:B0-----:R-:W-:-:S02]  /*2130*/  FMUL.FTZ R127, R134, R65 ;  /* 0x00000041867f7220 */ /* 0x001fc40000410000 */
[----:B------:R-:W-:Y:S02]  /*2140*/  FFMA.FTZ R64, R121, R64, -R47 ;  /* 0x0000004079407223 */ /* 0x000fe4000001082f */
[----:B------:R-:W-:Y:S02]  /*2150*/  FMUL.FTZ R134, R92, R35 ;  /* 0x000000235c867220 */ /* 0x000fe40000410000 */
[C---:B------:R-:W-:Y:S02]  /*2160*/  FMUL.FTZ R47, R63.reuse, R117 ;  /* 0x000000753f2f7220 */ /* 0x040fe40000410000 */
[----:B------:R-:W-:Y:S02]  /*2170*/  FFMA.FTZ R56, R63, R118, R56 ;  /* 0x000000763f387223 */ /* 0x000fe40000010038 */
[----:B------:R-:W-:Y:S02]  /*2180*/  FFMA.FTZ R138, R27, R134, R57 ;  /* 0x000000861b8a7223 */ /* 0x000fe40000010039 */
[----:B------:R-:W-:-:S02]  /*2190*/  FFMA.FTZ R47, R62, R118, -R47 ;  /* 0x000000763e2f7223 */ /* 0x000fc4000001082f */
[C---:B------:R-:W-:Y:S02]  /*21a0*/  FMUL.FTZ R57, R119.reuse, R56 ;  /* 0x0000003877397220 */ /* 0x040fe40000410000 */
[----:B------:R-:W-:Y:S02]  /*21b0*/  FMUL.FTZ R136, R92, R34 ;  /* 0x000000225c887220 */ /* 0x000fe40000410000 */
[----:B------:R-:W-:Y:S02]  /*21c0*/  FMUL.FTZ R46, R96, R55 ;  /* 0x00000037602e7220 */ /* 0x000fe40000410000 */
[-C--:B------:R-:W-:Y:S02]  /*21d0*/  FMUL.FTZ R65, R119, R47.reuse ;  /* 0x0000002f77417220 */ /* 0x080fe40000410000 */
[----:B------:R-:W-:Y:S02]  /*21e0*/  FFMA.FTZ R57, R120, R47, -R57 ;  /* 0x0000002f78397223 */ /* 0x000fe40000010839 */
[----:B------:R-:W-:-:S02]  /*21f0*/  FFMA.FTZ R64, R27, R136, R64 ;  /* 0x000000881b407223 */ /* 0x000fc40000010040 */
[----:B------:R-:W-:Y:S02]  /*2200*/  FMUL.FTZ R137, R124, R138 ;  /* 0x0000008a7c897220 */ /* 0x000fe40000410000 */
[----:B------:R-:W-:Y:S02]  /*2210*/  FMUL.RZ R143, R46, 0.15915493667125701904 ;  /* 0x3e22f9832e8f7820 */ /* 0x000fe4000040c000 */
[----:B------:R-:W-:Y:S02]  /*2220*/  FFMA.FTZ R65, R120, R56, R65 ;  /* 0x0000003878417223 */ /* 0x000fe40000010041 */
[----:B------:R-:W-:Y:S02]  /*2230*/  FMUL.FTZ R46, R122, R57 ;  /* 0x000000397a2e7220 */ /* 0x000fe40000410000 */
[-C--:B------:R-:W-:Y:S02]  /*2240*/  FFMA.FTZ R47, R123, R64.reuse, -R137 ;  /* 0x000000407b2f7223 */ /* 0x080fe40000010889 */
[----:B------:R-:W-:Y:S01]  /*2250*/  FMUL.FTZ R64, R124, R64 ;  /* 0x000000407c407220 */ /* 0x000fe20000410000 */
[----:B------:R-:W0:Y:S01]  /*2260*/  MUFU.COS R137, R143 ;  /* 0x0000008f00897308 */ /* 0x000e220000000000 */
[----:B------:R-:W-:-:S02]  /*2270*/  FFMA.FTZ R56, R121, R65, R46 ;  /* 0x0000004179387223 */ /* 0x000fc4000001002e */
[----:B------:R-:W-:Y:S02]  /*2280*/  FMUL.FTZ R46, R122, R65 ;  /* 0x000000417a2e7220 */ /* 0x000fe40000410000 */
[----:B------:R-:W-:Y:S02]  /*2290*/  FFMA.FTZ R64, R123, R138, R64 ;  /* 0x0000008a7b407223 */ /* 0x000fe40000010040 */
[C---:B------:R-:W-:Y:S02]  /*22a0*/  FFMA.FTZ R140, R20.reuse, R139, R47 ;  /* 0x0000008b148c7223 */ /* 0x040fe4000001002f */
[----:B------:R-:W-:Y:S01]  /*22b0*/  FFMA.FTZ R46, R121, R57, -R46 ;  /* 0x00000039792e7223 */ /* 0x000fe2000001082e */
[----:B------:R1:W2:Y:S01]  /*22c0*/  MUFU.SIN R47, R143 ;  /* 0x0000008f002f7308 */ /* 0x0002a20000000400 */
[----:B------:R-:W-:Y:S02]  /*22d0*/  FFMA.FTZ R64, R20, R141, R64 ;  /* 0x0000008d14407223 */ /* 0x000fe40000010040 */
[----:B------:R-:W-:-:S02]  /*22e0*/  FMUL.FTZ R65, R126, R140 ;  /* 0x0000008c7e417220 */ /* 0x000fc40000410000 */
[----:B------:R-:W-:Y:S02]  /*22f0*/  FMUL.FTZ R57, R124, R56 ;  /* 0x000000387c397220 */ /* 0x000fe40000410000 */
[----:B------:R-:W-:Y:S02]  /*2300*/  FFMA.FTZ R65, R125, R64, R65 ;  /* 0x000000407d417223 */ /* 0x000fe40000010041 */
[----:B------:R-:W-:Y:S02]  /*2310*/  FFMA.FTZ R57, R123, R46, -R57 ;  /* 0x0000002e7b397223 */ /* 0x000fe40000010839 */
[----:B------:R-:W-:Y:S02]  /*2320*/  FMUL.FTZ R64, R126, R64 ;  /* 0x000000407e407220 */ /* 0x000fe40000410000 */
[----:B------:R-:W-:Y:S02]  /*2330*/  FMUL.FTZ R46, R124, R46 ;  /* 0x0000002e7c2e7220 */ /* 0x000fe40000410000 */
[----:B------:R-:W-:-:S02]  /*2340*/  FMUL.FTZ R138, R94, R39 ;  /* 0x000000275e8a7220 */ /* 0x000fc40000410000 */
[----:B------:R-:W-:Y:S02]  /*2350*/  FFMA.FTZ R64, R125, R140, -R64 ;  /* 0x0000008c7d407223 */ /* 0x000fe40000010840 */
[----:B------:R-:W-:Y:S02]  /*2360*/  FFMA.FTZ R46, R123, R56, R46 ;  /* 0x000000387b2e7223 */ /* 0x000fe4000001002e */
[C---:B------:R-:W-:Y:S02]  /*2370*/  FFMA.FTZ R65, R21.reuse, R138, R65 ;  /* 0x0000008a15417223 */ /* 0x040fe40000010041 */
[----:B------:R-:W-:Y:S02]  /*2380*/  FFMA.FTZ R64, R21, R142, R64 ;  /* 0x0000008e15407223 */ /* 0x000fe40000010040 */
[----:B------:R-:W-:Y:S02]  /*2390*/  FMUL.FTZ R56, R126, R46 ;  /* 0x0000002e7e387220 */ /* 0x000fe40000410000 */
[----:B0-----:R-:W-:-:S02]  /*23a0*/  FMUL.FTZ R137, R58, R137 ;  /* 0x000000893a897220 */ /* 0x001fc40000410000 */
[----:B-1----:R-:W-:Y:S02]  /*23b0*/  FMUL.FTZ R143, R128, R65 ;  /* 0x00000041808f7220 */ /* 0x002fe40000410000 */
[----:B--2---:R-:W-:Y:S02]  /*23c0*/  FMUL.FTZ R140, R58, R47 ;  /* 0x0000002f3a8c7220 */ /* 0x004fe40000410000 */
[-C--:B------:R-:W-:Y:S02]  /*23d0*/  FMUL.FTZ R58, R128, R64.reuse ;  /* 0x00000040803a7220 */ /* 0x080fe40000410000 */
[-C--:B------:R-:W-:Y:S02]  /*23e0*/  FFMA.FTZ R56, R125, R57.reuse, -R56 ;  /* 0x000000397d387223 */ /* 0x080fe40000010838 */
[----:B------:R-:W-:Y:S02]  /*23f0*/  FMUL.FTZ R57, R126, R57 ;  /* 0x000000397e397220 */ /* 0x000fe40000410000 */
[----:B------:R-:W-:-:S02]  /*2400*/  FFMA.FTZ R64, R127, R64, -R143 ;  /* 0x000000407f407223 */ /* 0x000fc4000001088f */
[----:B------:R-:W-:Y:S02]  /*2410*/  FFMA.FTZ R58, R127, R65, R58 ;  /* 0x000000417f3a7223 */ /* 0x000fe4000001003a */
[----:B------:R-:W-:Y:S02]  /*2420*/  FMUL.FTZ R143, R95, R41 ;  /* 0x000000295f8f7220 */ /* 0x000fe40000410000 */
[----:B------:R-:W-:Y:S02]  /*2430*/  FFMA.FTZ R57, R125, R46, R57 ;  /* 0x0000002e7d397223 */ /* 0x000fe40000010039 */
[C---:B------:R-:W-:Y:S02]  /*2440*/  FFMA.FTZ R47, R22.reuse, R143, R58 ;  /* 0x0000008f162f7223 */ /* 0x040fe4000001003a */
[----:B------:R-:W-:Y:S02]  /*2450*/  FFMA.FTZ R64, R22, R145, R64 ;  /* 0x0000009116407223 */ /* 0x000fe40000010040 */
[----:B------:R-:W-:-:S02]  /*2460*/  FMUL.FTZ R58, R128, R56 ;  /* 0x00000038803a7220 */ /* 0x000fc40000410000 */
[-C--:B------:R-:W-:Y:S02]  /*2470*/  FMUL.FTZ R46, R128, R57.reuse ;  /* 0x00000039802e7220 */ /* 0x080fe40000410000 */
[C---:B------:R-:W-:Y:S02]  /*2480*/  FMUL.FTZ R144, R140.reuse, R64 ;  /* 0x000000408c907220 */ /* 0x040fe40000410000 */
[C---:B------:R-:W-:Y:S02]  /*2490*/  FFMA.FTZ R58, R127.reuse, R57, R58 ;  /* 0x000000397f3a7223 */ /* 0x040fe4000001003a */
[----:B------:R-:W-:Y:S02]  /*24a0*/  FFMA.FTZ R46, R127, R56, -R46 ;  /* 0x000000387f2e7223 */ /* 0x000fe4000001082e */
[-C--:B------:R-:W-:Y:S02]  /*24b0*/  FMUL.FTZ R65, R140, R47.reuse ;  /* 0x0000002f8c417220 */ /* 0x080fe40000410000 */
[----:B------:R-:W-:-:S02]  /*24c0*/  FFMA.FTZ R57, R137, R47, R144 ;  /* 0x0000002f89397223 */ /* 0x000fc40000010090 */
[C---:B------:R-:W-:Y:S02]  /*24d0*/  FMUL.FTZ R47, R140.reuse, R58 ;  /* 0x0000003a8c2f7220 */ /* 0x040fe40000410000 */
[----:B------:R-:W-:Y:S02]  /*24e0*/  FMUL.FTZ R56, R140, R46 ;  /* 0x0000002e8c387220 */ /* 0x000fe40000410000 */
[C---:B------:R-:W-:Y:S02]  /*24f0*/  FFMA.FTZ R65, R137.reuse, R64, -R65 ;  /* 0x0000004089417223 */ /* 0x040fe40000010841 */
[C---:B------:R-:W-:Y:S02]  /*2500*/  FFMA.FTZ R150, R137.reuse, R46, -R47 ;  /* 0x0000002e89967223 */ /* 0x040fe4000001082f */
[----:B------:R-:W-:Y:S02]  /*2510*/  FFMA.FTZ R64, R137, R58, R56 ;  /* 0x0000003a89407223 */ /* 0x000fe40000010038 */
[----:B------:R-:W-:-:S02]  /*2520*/  FFMA.FTZ R47, R23, R146, R57 ;  /* 0x00000092172f7223 */ /* 0x000fc40000010039 */
[----:B------:R0:W1:Y:S01]  /*2530*/  @P1 LDS.64 R56, [R79.X8+0x24d8] ;  /* 0x0024d8004f381984 */ /* 0x0000620000008a00 */
[----:B------:R-:W-:-:S04]  /*2540*/  FMUL.FTZ R144, R96, R42 ;  /* 0x0000002a60907220 */ /* 0x000fc80000410000 */
[----:B------:R-:W-:Y:S01]  /*2550*/  FFMA.FTZ R58, R23, R144, R65 ;  /* 0x00000090173a7223 */ /* 0x000fe20000010041 */
[----:B------:R-:W-:Y:S05]  /*2560*/  @P1 BRA `(.L_x_12547) ;  /* 0x0000009000001947 */ /* 0x000fea0003800000 */
[----:B------:R-:W-:Y:S02]  /*2570*/  ISETP.NE.AND P3, PT, R0, c[0x0][0x174], PT ;  /* 0x00005d0000007a0c */ /* 0x000fe40003f65270 */
[----:B-1----:R-:W-:-:S11]  /*2580*/  MOV R56, 0x3f800000 ;  /* 0x3f80000000387802 */ /* 0x002fd60000000f00 */
[----:B------:R-:W-:-:S04]  /*2590*/  @P3 IADD3 R57, -R69, c[0x0][0x174], RZ ;  /* 0x00005d0045393a10 */ /* 0x000fc80007ffe1ff */
[----:B------:R-:W-:-:S04]  /*25a0*/  @P3 LEA.HI R46, R57, R57, RZ, 0x1 ;  /* 0x00000039392e3211 */ /* 0x000fc800078f08ff */
[----:B------:R-:W-:-:S04]  /*25b0*/  @P3 LOP3.LUT R46, R46, 0xfffffe, RZ, 0xc0, !PT ;  /* 0x00fffffe2e2e3812 */ /* 0x000fc800078ec0ff */
[----:B------:R-:W-:Y:S01]  /*25c0*/  @P3 IADD3 R46, -R46, R57, RZ ;  /* 0x000000392e2e3210 */ /* 0x000fe20007ffe1ff */
[----:B------:R-:W-:-:S03]  /*25d0*/  HFMA2.MMA R57, -RZ, RZ, 0, 0 ;  /* 0x00000000ff397435 */ /* 0x000fc600000001ff */
[----:B------:R-:W-:-:S07]  /*25e0*/  @P3 LEA R46, R46, R105, 0x8 ;  /* 0x000000692e2e3211 */ /* 0x000fce00078e40ff */
[----:B------:R1:W2:Y:S02]  /*25f0*/  @P3 LDS.64 R56, [R46.X8+0x14d0] ;  /* 0x0014d0002e383984 */ /* 0x0002a40000008a00 */
.L_x_12547:
[----:B------:R-:W-:Y:S05]  /*2600*/  BSYNC B0 ;  /* 0x0000000000007941 */ /* 0x000fea0003800000 */
.L_x_12546:
[----:B------:R-:W3:Y:S01]  /*2610*/  SHFL.UP PT, R151, R47, 0x1, RZ ;  /* 0x042000002f977989 */ /* 0x000ee200000e00ff */
[----:B------:R-:W-:Y:S01]  /*2620*/  ISETP.GE.AND P3, PT, R78, 0x1, PT ;  /* 0x000000014e00780c */ /* 0x000fe20003f66270 */
[----:B-----5:R-:W-:Y:S01]  /*2630*/  FMUL.FTZ R158, R100, R60 ;  /* 0x0000003c649e7220 */ /* 0x020fe20000410000 */
[----:B------:R-:W-:Y:S01]  /*2640*/  ISETP.GE.OR P0, PT, R0, c[0x0][0x174], P0 ;  /* 0x00005d0000007a0c */ /* 0x000fe20000706670 */
[----:B------:R-:W4:Y:S01]  /*2650*/  SHFL.UP PT, R149, R58, 0x1, RZ ;  /* 0x042000003a957989 */ /* 0x000f2200000e00ff */
[C---:B------:R-:W-:Y:S01]  /*2660*/  ISETP.NE.AND P5, PT, R59.reuse, 0x1f, PT ;  /* 0x0000001f3b00780c */ /* 0x040fe20003fa5270 */
[----:B------:R-:W-:Y:S01]  /*2670*/  BSSY B0, `(.L_x_12548) ;  /* 0x00000e5000007945 */ /* 0x000fe20003800000 */
[----:B------:R-:W-:Y:S01]  /*2680*/  ISETP.GT.U32.AND P4, PT, R59, 0x1d, PT ;  /* 0x0000001d3b00780c */ /* 0x000fe20003f84070 */
[----:B------:R-:W0:Y:S04]  /*2690*/  SHFL.UP PT, R65, R150, 0x1, RZ ;  /* 0x0420000096417989 */ /* 0x000e2800000e00ff */
[----:B------:R-:W2:Y:S04]  /*26a0*/  SHFL.UP PT, R147, R64, 0x1, RZ ;  /* 0x0420000040937989 */ /* 0x000ea800000e00ff */
[----:B------:R-:W-:Y:S04]  /*26b0*/  SHFL.IDX PT, R162, R45, RZ, 0x1f ;  /* 0x00001fff2da27589 */ /* 0x000fe800000e0000 */
[----:B------:R-:W-:Y:S01]  /*26c0*/  SHFL.IDX PT, R160, R44, RZ, 0x1f ;  /* 0x00001fff2ca07589 */ /* 0x000fe200000e0000 */
[----:B---3--:R-:W-:-:S02]  /*26d0*/  FMUL.FTZ R148, R64, R151 ;  /* 0x0000009740947220 */ /* 0x008fc40000410000 */
[-C--:B----4-:R-:W-:Y:S02]  /*26e0*/  FMUL.FTZ R152, R64, R149.reuse ;  /* 0x0000009540987220 */ /* 0x090fe40000410000 */
[----:B------:R-:W-:Y:S02]  /*26f0*/  FFMA.FTZ R149, R150, R149, -R148 ;  /* 0x0000009596957223 */ /* 0x000fe40000010894 */
[----:B01----:R-:W-:Y:S02]  /*2700*/  FMUL.FTZ R46, R64, R65 ;  /* 0x00000041402e7220 */ /* 0x003fe40000410000 */
[C---:B------:R-:W-:Y:S02]  /*2710*/  FFMA.FTZ R152, R150.reuse, R151, R152 ;  /* 0x0000009796987223 */ /* 0x040fe40000010098 */
[-C--:B--2---:R-:W-:Y:S02]  /*2720*/  FFMA.FTZ R151, R150, R147.reuse, R46 ;  /* 0x0000009396977223 */ /* 0x084fe4000001002e */
[----:B------:R-:W-:-:S02]  /*2730*/  FMUL.FTZ R147, R64, R147 ;  /* 0x0000009340937220 */ /* 0x000fc40000410000 */
[----:B------:R-:W-:Y:S01]  /*2740*/  @P3 FADD.FTZ R58, R58, R149 ;  /* 0x000000953a3a3221 */ /* 0x000fe20000010000 */
[----:B------:R-:W-:Y:S01]  /*2750*/  FSEL R151, R64, R151, !P3 ;  /* 0x0000009740977208 */ /* 0x000fe20005800000 */
[----:B------:R-:W-:Y:S02]  /*2760*/  @P3 FADD.FTZ R47, R47, R152 ;  /* 0x000000982f2f3221 */ /* 0x000fe40000010000 */
        /* <DEDUP_REMOVED lines=41> */
[C---:B------:R-:W-:Y:S02]  /*2a00*/  FFMA.FTZ R152, R150.reuse, R147, R151 ;  /* 0x0000009396987223 */ /* 0x040fe40000010097 */
[CC--:B---3--:R-:W-:Y:S02]  /*2a10*/  FMUL.FTZ R147, R153.reuse, R64.reuse ;  /* 0x0000004099937220 */ /* 0x0c8fe40000410000 */
[C---:B------:R-:W-:Y:S02]  /*2a20*/  FFMA.FTZ R64, R150.reuse, R64, R149 ;  /* 0x0000004096407223 */ /* 0x040fe40000010095 */
[C---:B------:R-:W-:Y:S02]  /*2a30*/  FFMA.FTZ R65, R150.reuse, R65, -R148 ;  /* 0x0000004196417223 */ /* 0x040fe40000010894 */
[----:B------:R-:W-:Y:S01]  /*2a40*/  @P3 FFMA.FTZ R150, R150, R46, -R147 ;  /* 0x0000002e96963223 */ /* 0x000fe20000010893 */
[----:B------:R-:W-:Y:S01]  /*2a50*/  FSEL R64, R153, R64, !P3 ;  /* 0x0000004099407208 */ /* 0x000fe20005800000 */
[----:B------:R-:W-:-:S02]  /*2a60*/  @P3 FADD.FTZ R58, R58, R65 ;  /* 0x000000413a3a3221 */ /* 0x000fc40000010000 */
[----:B------:R-:W-:Y:S01]  /*2a70*/  @P3 FADD.FTZ R47, R47, R152 ;  /* 0x000000982f2f3221 */ /* 0x000fe20000010000 */
[----:B------:R-:W0:Y:S01]  /*2a80*/  SHFL.UP PT, R65, R150, 0x10, RZ ;  /* 0x0600000096417989 */ /* 0x000e2200000e00ff */
[----:B------:R-:W-:Y:S01]  /*2a90*/  FMUL.FTZ R151, R104, R61 ;  /* 0x0000003d68977220 */ /* 0x000fe20000410000 */
[----:B------:R-:W-:Y:S01]  /*2aa0*/  ISETP.GE.AND P3, PT, R78, 0x10, PT ;  /* 0x000000104e00780c */ /* 0x000fe20003f66270 */
[----:B------:R-:W-:Y:S01]  /*2ab0*/  FMUL.FTZ R149, R104, R60 ;  /* 0x0000003c68957220 */ /* 0x000fe20000410000 */
[----:B------:R-:W1:Y:S01]  /*2ac0*/  SHFL.UP PT, R155, R58, 0x10, RZ ;  /* 0x060000003a9b7989 */ /* 0x000e6200000e00ff */
[-C--:B------:R-:W-:Y:S02]  /*2ad0*/  FMUL.FTZ R148, R137, R151.reuse ;  /* 0x0000009789947220 */ /* 0x080fe40000410000 */
[----:B------:R-:W-:Y:S01]  /*2ae0*/  FMUL.FTZ R46, R140, R151 ;  /* 0x000000978c2e7220 */ /* 0x000fe20000410000 */
[----:B------:R-:W2:Y:S01]  /*2af0*/  SHFL.UP PT, R153, R64, 0x10, RZ ;  /* 0x0600000040997989 */ /* 0x000ea200000e00ff */
[----:B------:R-:W-:-:S02]  /*2b00*/  FMUL.FTZ R147, R103, R61 ;  /* 0x0000003d67937220 */ /* 0x000fc40000410000 */
[-C--:B------:R-:W-:Y:S01]  /*2b10*/  FFMA.FTZ R152, -R140, R149.reuse, -R148 ;  /* 0x000000958c987223 */ /* 0x080fe20000010994 */
[----:B------:R-:W3:Y:S01]  /*2b20*/  SHFL.UP PT, R157, R47, 0x10, RZ ;  /* 0x060000002f9d7989 */ /* 0x000ee200000e00ff */
[----:B------:R-:W-:Y:S02]  /*2b30*/  FMUL.FTZ R148, R103, R60 ;  /* 0x0000003c67947220 */ /* 0x000fe40000410000 */
[----:B------:R-:W-:Y:S02]  /*2b40*/  FFMA.FTZ R161, R137, R149, -R46 ;  /* 0x0000009589a17223 */ /* 0x000fe4000001082e */
[----:B------:R-:W-:Y:S02]  /*2b50*/  FADD.FTZ R154, -R147, R152 ;  /* 0x00000098939a7221 */ /* 0x000fe40000010100 */
[----:B------:R-:W-:Y:S02]  /*2b60*/  FADD.FTZ R161, R148, R161 ;  /* 0x000000a194a17221 */ /* 0x000fe40000010000 */
[----:B------:R-:W-:-:S02]  /*2b70*/  FMUL.FTZ R46, R128, -R154 ;  /* 0x8000009a802e7220 */ /* 0x000fc40000410000 */
[-C--:B------:R-:W-:Y:S02]  /*2b80*/  FMUL.FTZ R156, R128, -R161.reuse ;  /* 0x800000a1809c7220 */ /* 0x080fe40000410000 */
[C---:B------:R-:W-:Y:S02]  /*2b90*/  FFMA.FTZ R163, R127.reuse, R161, -R46 ;  /* 0x000000a17fa37223 */ /* 0x040fe4000001082e */
[C---:B0-----:R-:W-:Y:S02]  /*2ba0*/  FMUL.FTZ R46, R64.reuse, R65 ;  /* 0x00000041402e7220 */ /* 0x041fe40000410000 */
[----:B------:R-:W-:Y:S02]  /*2bb0*/  FFMA.FTZ R156, R127, R154, R156 ;  /* 0x0000009a7f9c7223 */ /* 0x000fe4000001009c */
[----:B-1----:R-:W-:Y:S02]  /*2bc0*/  FMUL.FTZ R154, R64, R155 ;  /* 0x0000009b409a7220 */ /* 0x002fe40000410000 */
[-C--:B--2---:R-:W-:Y:S01]  /*2bd0*/  FFMA.FTZ R161, R150, R153.reuse, R46 ;  /* 0x0000009996a17223 */ /* 0x084fe2000001002e */
[----:B------:R-:W-:Y:S01]  /*2be0*/  MOV R46, c[0x0][0x298] ;  /* 0x0000a600002e7a02 */ /* 0x000fe20000000f00 */
[----:B------:R-:W-:-:S02]  /*2bf0*/  FMUL.FTZ R153, R64, R153 ;  /* 0x0000009940997220 */ /* 0x000fc40000410000 */
[C---:B---3--:R-:W-:Y:S01]  /*2c00*/  FMUL.FTZ R152, R64.reuse, R157 ;  /* 0x0000009d40987220 */ /* 0x048fe20000410000 */
[----:B------:R-:W-:Y:S01]  /*2c10*/  FSEL R161, R64, R161, !P3 ;  /* 0x000000a140a17208 */ /* 0x000fe20005800000 */
[C---:B------:R-:W-:Y:S01]  /*2c20*/  FFMA.FTZ R154, R150.reuse, R157, R154 ;  /* 0x0000009d969a7223 */ /* 0x040fe2000001009a */
[----:B------:R-:W-:Y:S01]  /*2c30*/  MOV R157, c[0x0][0x29c] ;  /* 0x0000a700009d7a02 */ /* 0x000fe20000000f00 */
[C---:B------:R-:W-:Y:S02]  /*2c40*/  FFMA.FTZ R155, R150.reuse, R155, -R152 ;  /* 0x0000009b969b7223 */ /* 0x040fe40000010898 */
[----:B------:R-:W-:Y:S01]  /*2c50*/  @P3 FFMA.FTZ R150, R150, R65, -R153 ;  /* 0x0000004196963223 */ /* 0x000fe20000010899 */
[--C-:B------:R-:W-:Y:S01]  /*2c60*/  SHF.R.U64 R64, R46, 0x1, R157.reuse ;  /* 0x000000012e407819 */ /* 0x100fe2000000129d */
[----:B------:R-:W0:Y:S01]  /*2c70*/  SHFL.UP PT, R161, R161, 0x1, RZ ;  /* 0x04200000a1a17989 */ /* 0x000e2200000e00ff */
[----:B------:R-:W-:Y:S01]  /*2c80*/  SHF.R.U32.HI R46, RZ, 0x1, R157 ;  /* 0x00000001ff2e7819 */ /* 0x000fe2000001169d */
[----:B------:R-:W-:-:S02]  /*2c90*/  @P3 FADD.FTZ R58, R58, R155 ;  /* 0x0000009b3a3a3221 */ /* 0x000fc40000010000 */
[----:B------:R-:W-:Y:S01]  /*2ca0*/  @P3 FADD.FTZ R47, R47, R154 ;  /* 0x0000009a2f2f3221 */ /* 0x000fe20000010000 */
[----:B------:R-:W-:Y:S01]  /*2cb0*/  ISETP.GT.U32.AND P3, PT, R59, 0x1b, PT ;  /* 0x0000001b3b00780c */ /* 0x000fe20003f64070 */
[----:B------:R-:W-:Y:S02]  /*2cc0*/  IMAD R65, R46, R85, RZ ;  /* 0x000000552e417224 */ /* 0x000fe400078e02ff */
[----:B------:R1:W2:Y:S01]  /*2cd0*/  SHFL.UP PT, R46, R150, 0x1, RZ ;  /* 0x04200000962e7989 */ /* 0x0002a200000e00ff */
[C---:B------:R-:W-:Y:S02]  /*2ce0*/  FMUL.FTZ R154, R102.reuse, R60 ;  /* 0x0000003c669a7220 */ /* 0x040fe40000410000 */
[----:B------:R-:W-:Y:S01]  /*2cf0*/  FMUL.FTZ R153, R102, R61 ;  /* 0x0000003d66997220 */ /* 0x000fe20000410000 */
[----:B------:R-:W3:Y:S01]  /*2d00*/  SHFL.UP PT, R58, R58, 0x1, RZ ;  /* 0x042000003a3a7989 */ /* 0x000ee200000e00ff */
[----:B------:R-:W-:Y:S02]  /*2d10*/  FADD.FTZ R163, R154, R163 ;  /* 0x000000a39aa37221 */ /* 0x000fe40000010000 */
[----:B------:R-:W-:Y:S01]  /*2d20*/  FADD.FTZ R156, -R153, R156 ;  /* 0x0000009c999c7221 */ /* 0x000fe20000010100 */
[----:B------:R-:W4:Y:S01]  /*2d30*/  SHFL.UP PT, R47, R47, 0x1, RZ ;  /* 0x042000002f2f7989 */ /* 0x000f2200000e00ff */
[----:B------:R-:W-:-:S02]  /*2d40*/  FMUL.FTZ R45, R126, -R163 ;  /* 0x800000a37e2d7220 */ /* 0x000fc40000410000 */
[-C--:B------:R-:W-:Y:S02]  /*2d50*/  FMUL.FTZ R44, R126, -R156.reuse ;  /* 0x8000009c7e2c7220 */ /* 0x080fe40000410000 */
[----:B------:R-:W-:Y:S02]  /*2d60*/  FFMA.FTZ R45, R125, R156, R45 ;  /* 0x0000009c7d2d7223 */ /* 0x000fe4000001002d */
[----:B-1----:R-:W-:Y:S02]  /*2d70*/  FMUL.FTZ R150, R101, R61 ;  /* 0x0000003d65967220 */ /* 0x002fe40000410000 */
[----:B------:R-:W-:Y:S02]  /*2d80*/  FFMA.FTZ R163, R125, R163, -R44 ;  /* 0x000000a37da37223 */ /* 0x000fe4000001082c */
[----:B------:R-:W-:Y:S02]  /*2d90*/  FMUL.FTZ R152, R101, R60 ;  /* 0x0000003c65987220 */ /* 0x000fe40000410000 */
[----:B------:R-:W-:-:S02]  /*2da0*/  IMAD R155, R82, R64, R65 ;  /* 0x00000040529b7224 */ /* 0x000fc400078e0241 */
[----:B------:R-:W-:-:S04]  /*2db0*/  IMAD.WIDE.U32 R64, R64, R85, RZ ;  /* 0x0000005540407225 */ /* 0x000fc800078e00ff */
[----:B------:R-:W-:Y:S01]  /*2dc0*/  FADD.FTZ R44, -R150, R45 ;  /* 0x0000002d962c7221 */ /* 0x000fe20000010100 */
[----:B------:R-:W-:Y:S01]  /*2dd0*/  IADD3 R65, R155, R65, RZ ;  /* 0x000000419b417210 */ /* 0x000fe20007ffe0ff */
[C---:B0-----:R-:W-:Y:S02]  /*2de0*/  FMUL.FTZ R45, R161.reuse, R162 ;  /* 0x000000a2a12d7220 */ /* 0x041fe40000410000 */
[----:B------:R-:W-:Y:S02]  /*2df0*/  FADD.FTZ R163, R152, R163 ;  /* 0x000000a398a37221 */ /* 0x000fe40000010000 */
[----:B------:R-:W-:Y:S02]  /*2e00*/  FMUL.FTZ R161, R161, R160 ;  /* 0x000000a0a1a17220 */ /* 0x000fe40000410000 */
[----:B------:R-:W-:Y:S02]  /*2e10*/  FMUL.FTZ R156, R124, -R44 ;  /* 0x8000002c7c9c7220 */ /* 0x000fe40000410000 */
[----:B--2---:R-:W-:-:S02]  /*2e20*/  FFMA.FTZ R45, R46, R160, -R45 ;  /* 0x000000a02e2d7223 */ /* 0x004fc4000001082d */
[-C--:B------:R-:W-:Y:S02]  /*2e30*/  FMUL.FTZ R155, R124, -R163.reuse ;  /* 0x800000a37c9b7220 */ /* 0x080fe40000410000 */
[----:B------:R-:W-:Y:S02]  /*2e40*/  FFMA.FTZ R46, R46, R162, R161 ;  /* 0x000000a22e2e7223 */ /* 0x000fe400000100a1 */
[----:B------:R-:W-:Y:S02]  /*2e50*/  FFMA.FTZ R163, R123, R163, -R156 ;  /* 0x000000a37ba37223 */ /* 0x000fe4000001089c */
[----:B---3--:R-:W-:Y:S01]  /*2e60*/  @P2 FADD.FTZ R160, R58, R45 ;  /* 0x0000002d3aa02221 */ /* 0x008fe20000010000 */
[----:B------:R-:W-:Y:S01]  /*2e70*/  HFMA2.MMA R45, -RZ, RZ, 0, 0 ;  /* 0x00000000ff2d7435 */ /* 0x000fe200000001ff */
[----:B------:R-:W-:Y:S02]  /*2e80*/  IMAD R157, R159, c[0x0][0x2a0], RZ ;  /* 0x0000a8009f9d7a24 */ /* 0x000fe400078e02ff */
[----:B------:R-:W-:Y:S01]  /*2e90*/  FFMA.FTZ R155, R123, R44, R155 ;  /* 0x0000002c7b9b7223 */ /* 0x000fe2000001009b */
[----:B------:R-:W-:Y:S01]  /*2ea0*/  MOV R44, 0x3f800000 ;  /* 0x3f800000002c7802 */ /* 0x000fe20000000f00 */
[----:B------:R-:W-:-:S02]  /*2eb0*/  FMUL.FTZ R156, R100, R61 ;  /* 0x0000003d649c7220 */ /* 0x000fc40000410000 */
[----:B----4-:R-:W-:Y:S01]  /*2ec0*/  @P2 FADD.FTZ R162, R47, R46 ;  /* 0x0000002e2fa22221 */ /* 0x010fe20000010000 */
[----:B------:R-:W-:Y:S01]  /*2ed0*/  ISETP.GT.U32.AND P2, PT, R59, 0x17, PT ;  /* 0x000000173b00780c */ /* 0x000fe20003f44070 */
[C---:B------:R-:W-:Y:S01]  /*2ee0*/  IMAD R157, R80.reuse, c[0x0][0x2a4], R157 ;  /* 0x0000a900509d7a24 */ /* 0x040fe200078e029d */
[----:B------:R-:W-:Y:S01]  /*2ef0*/  CS2R R46, SRZ ;  /* 0x00000000002e7805 */ /* 0x000fe2000001ff00 */
[----:B------:R-:W-:-:S04]  /*2f00*/  IMAD.WIDE.U32 R64, R80, c[0x0][0x2a0], R64 ;  /* 0x0000a80050407a25 */ /* 0x000fc800078e0040 */
[----:B------:R-:W-:Y:S01]  /*2f10*/  FADD.FTZ R155, -R156, R155 ;  /* 0x0000009b9c9b7221 */ /* 0x000fe20000010100 */
[----:B------:R-:W-:Y:S01]  /*2f20*/  IADD3 R65, R157, R65, RZ ;  /* 0x000000419d417210 */ /* 0x000fe20007ffe0ff */
[----:B------:R-:W-:Y:S01]  /*2f30*/  FADD.FTZ R163, R158, R163 ;  /* 0x000000a39ea37221 */ /* 0x000fe20000010000 */
[----:B------:R-:W-:Y:S01]  /*2f40*/  LEA R58, P6, R64, c[0x0][0x318], 0x3 ;  /* 0x0000c600403a7a11 */ /* 0x000fe200078c18ff */
[C---:B------:R-:W-:Y:S01]  /*2f50*/  FMUL.FTZ R164, R122.reuse, -R155 ;  /* 0x8000009b7aa47220 */ /* 0x040fe20000410000 */
[----:B------:R0:W1:Y:S01]  /*2f60*/  @!P0 LDS.128 R44, [R105.X16+0x25d0] ;  /* 0x0025d000692c8984 */ /* 0x000062000000cc00 */
[----:B------:R-:W-:Y:S01]  /*2f70*/  ISETP.GT.U32.AND P0, PT, R59, 0xf, PT ;  /* 0x0000000f3b00780c */ /* 0x000fe20003f04070 */
[-C--:B------:R-:W-:Y:S01]  /*2f80*/  FMUL.FTZ R168, R122, -R163.reuse ;  /* 0x800000a37aa87220 */ /* 0x080fe20000410000 */
[----:B------:R-:W-:Y:S01]  /*2f90*/  LEA.HI.X R59, R64, c[0x0][0x31c], R65, 0x3, P6 ;  /* 0x0000c700403b7a11 */ /* 0x000fe200030f1c41 */
[----:B------:R-:W-:Y:S02]  /*2fa0*/  FFMA.FTZ R166, R121, R163, -R164 ;  /* 0x000000a379a67223 */ /* 0x000fe400000108a4 */
[----:B------:R-:W-:-:S02]  /*2fb0*/  FMUL.FTZ R64, R140, R57 ;  /* 0x000000398c407220 */ /* 0x000fc40000410000 */
[-C--:B------:R-:W-:Y:S02]  /*2fc0*/  FMUL.FTZ R164, R140, -R56.reuse ;  /* 0x800000388ca47220 */ /* 0x080fe40000410000 */
[----:B------:R-:W-:Y:S02]  /*2fd0*/  FFMA.FTZ R168, R121, R155, R168 ;  /* 0x0000009b79a87223 */ /* 0x000fe400000100a8 */
[----:B------:R-:W-:Y:S02]  /*2fe0*/  FMUL.FTZ R157, R99, R61 ;  /* 0x0000003d639d7220 */ /* 0x000fe40000410000 */
[C---:B------:R-:W-:Y:S02]  /*2ff0*/  FFMA.FTZ R64, R137.reuse, R56, -R64 ;  /* 0x0000003889407223 */ /* 0x040fe40000010840 */
[----:B------:R-:W-:Y:S02]  /*3000*/  FFMA.FTZ R164, R137, -R57, R164 ;  /* 0x8000003989a47223 */ /* 0x000fe400000100a4 */
[----:B------:R-:W-:-:S02]  /*3010*/  FMUL.FTZ R155, R99, R60 ;  /* 0x0000003c639b7220 */ /* 0x000fc40000410000 */
[----:B------:R-:W-:Y:S02]  /*3020*/  FADD.FTZ R168, -R157, R168 ;  /* 0x000000a89da87221 */ /* 0x000fe40000010100 */
[C---:B------:R-:W-:Y:S02]  /*3030*/  FMUL.FTZ R161, R128.reuse, -R64 ;  /* 0x8000004080a17220 */ /* 0x040fe40000410000 */
[----:B------:R-:W-:Y:S02]  /*3040*/  FMUL.FTZ R65, R128, -R164 ;  /* 0x800000a480417220 */ /* 0x000fe40000410000 */
[----:B------:R-:W-:Y:S02]  /*3050*/  FADD.FTZ R166, R155, R166 ;  /* 0x000000a69ba67221 */ /* 0x000fe40000010000 */
[----:B------:R-:W-:Y:S02]  /*3060*/  FMUL.FTZ R163, R119, -R168 ;  /* 0x800000a877a37220 */ /* 0x000fe40000410000 */
[----:B------:R-:W-:-:S02]  /*3070*/  FFMA.FTZ R161, R127, R164, R161 ;  /* 0x000000a47fa17223 */ /* 0x000fc400000100a1 */
[----:B------:R-:W-:Y:S02]  /*3080*/  FFMA.FTZ R65, R127, R64, -R65 ;  /* 0x000000407f417223 */ /* 0x000fe40000010841 */
[-C--:B------:R-:W-:Y:S02]  /*3090*/  FMUL.FTZ R165, R119, -R166.reuse ;  /* 0x800000a677a57220 */ /* 0x080fe40000410000 */
[----:B------:R-:W-:Y:S02]  /*30a0*/  FFMA.FTZ R170, R120, R166, -R163 ;  /* 0x000000a678aa7223 */ /* 0x000fe400000108a3 */
[C---:B------:R-:W-:Y:S02]  /*30b0*/  FMUL.FTZ R164, R126.reuse, -R161 ;  /* 0x800000a17ea47220 */ /* 0x040fe40000410000 */
[-C--:B------:R-:W-:Y:S02]  /*30c0*/  FMUL.FTZ R166, R126, -R65.reuse ;  /* 0x800000417ea67220 */ /* 0x080fe40000410000 */
[----:B------:R-:W-:-:S02]  /*30d0*/  FFMA.FTZ R164, R125, R65, -R164 ;  /* 0x000000417da47223 */ /* 0x000fc400000108a4 */
[----:B------:R-:W-:Y:S02]  /*30e0*/  FFMA.FTZ R166, R125, R161, R166 ;  /* 0x000000a17da67223 */ /* 0x000fe400000100a6 */
[----:B------:R-:W-:Y:S02]  /*30f0*/  FMUL.FTZ R65, R98, R60 ;  /* 0x0000003c62417220 */ /* 0x000fe40000410000 */
[----:B------:R-:W-:Y:S02]  /*3100*/  FFMA.FTZ R165, R120, R168, R165 ;  /* 0x000000a878a57223 */ /* 0x000fe400000100a5 */
[----:B------:R-:W-:Y:S02]  /*3110*/  FMUL.FTZ R64, R98, R61 ;  /* 0x0000003d62407220 */ /* 0x000fe40000410000 */
[----:B------:R-:W-:Y:S02]  /*3120*/  FMUL.FTZ R161, R124, -R166 ;  /* 0x800000a67ca17220 */ /* 0x000fe40000410000 */
[----:B------:R-:W-:-:S02]  /*3130*/  FADD.FTZ R170, R65, R170 ;  /* 0x000000aa41aa7221 */ /* 0x000fc40000010000 */
[-C--:B------:R-:W-:Y:S02]  /*3140*/  FMUL.FTZ R163, R124, -R164.reuse ;  /* 0x800000a47ca37220 */ /* 0x080fe40000410000 */
[----:B------:R-:W-:Y:S02]  /*3150*/  FADD.FTZ R167, -R64, R165 ;  /* 0x000000a540a77221 */ /* 0x000fe40000010100 */
[----:B------:R-:W-:Y:S02]  /*3160*/  FFMA.FTZ R164, R123, R164, -R161 ;  /* 0x000000a47ba47223 */ /* 0x000fe400000108a1 */
[C---:B------:R-:W-:Y:S02]  /*3170*/  FMUL.FTZ R161, R117.reuse, -R170 ;  /* 0x800000aa75a17220 */ /* 0x040fe40000410000 */
[-C--:B------:R-:W-:Y:S02]  /*3180*/  FMUL.FTZ R165, R117, -R167.reuse ;  /* 0x800000a775a57220 */ /* 0x080fe40000410000 */
[----:B------:R-:W-:-:S02]  /*3190*/  FFMA.FTZ R167, R118, R167, R161 ;  /* 0x000000a776a77223 */ /* 0x000fc400000100a1 */
[----:B------:R-:W-:Y:S02]  /*31a0*/  FFMA.FTZ R163, R123, R166, R163 ;  /* 0x000000a67ba37223 */ /* 0x000fe400000100a3 */
[C---:B------:R-:W-:Y:S02]  /*31b0*/  FMUL.FTZ R161, R63.reuse, R160 ;  /* 0x000000a03fa17220 */ /* 0x040fe40000410000 */
[----:B------:R-:W-:Y:S02]  /*31c0*/  FFMA.FTZ R170, R118, R170, -R165 ;  /* 0x000000aa76aa7223 */ /* 0x000fe400000108a5 */
[-C--:B------:R-:W-:Y:S02]  /*31d0*/  FMUL.FTZ R63, R63, R162.reuse ;  /* 0x000000a23f3f7220 */ /* 0x080fe40000410000 */
[----:B------:R-:W-:Y:S02]  /*31e0*/  FMUL.FTZ R165, R122, -R163 ;  /* 0x800000a37aa57220 */ /* 0x000fe40000410000 */
[----:B------:R-:W-:-:S02]  /*31f0*/  FFMA.FTZ R162, R62, R162, R161 ;  /* 0x000000a23ea27223 */ /* 0x000fc400000100a1 */
[----:B------:R-:W-:Y:S02]  /*3200*/  FMUL.FTZ R166, R122, -R164 ;  /* 0x800000a47aa67220 */ /* 0x000fe40000410000 */
[----:B------:R-:W-:Y:S02]  /*3210*/  FFMA.FTZ R160, R62, R160, -R63 ;  /* 0x000000a03ea07223 */ /* 0x000fe4000001083f */
[----:B------:R-:W-:Y:S02]  /*3220*/  FFMA.FTZ R165, R121, R164, -R165 ;  /* 0x000000a479a57223 */ /* 0x000fe400000108a5 */
[----:B------:R-:W-:Y:S02]  /*3230*/  FADD.FTZ R62, R131, R162 ;  /* 0x000000a2833e7221 */ /* 0x000fe40000010000 */
[----:B------:R-:W-:Y:S02]  /*3240*/  FFMA.FTZ R166, R121, R163, R166 ;  /* 0x000000a379a67223 */ /* 0x000fe400000100a6 */
[----:B------:R-:W-:-:S02]  /*3250*/  FMUL.FTZ R163, R119, -R165 ;  /* 0x800000a577a37220 */ /* 0x000fc40000410000 */
[----:B------:R-:W-:Y:S02]  /*3260*/  FADD.FTZ R129, R129, R160 ;  /* 0x000000a081817221 */ /* 0x000fe40000010000 */
[----:B------:R-:W-:Y:S02]  /*3270*/  FMUL.FTZ R63, R117, R62 ;  /* 0x0000003e753f7220 */ /* 0x000fe40000410000 */
[-C--:B------:R-:W-:Y:S02]  /*3280*/  FMUL.FTZ R161, R119, -R166.reuse ;  /* 0x800000a677a17220 */ /* 0x080fe40000410000 */
[----:B------:R-:W-:Y:S02]  /*3290*/  FFMA.FTZ R163, R120, R166, R163 ;  /* 0x000000a678a37223 */ /* 0x000fe400000100a3 */
[-C--:B------:R-:W-:Y:S02]  /*32a0*/  FMUL.FTZ R131, R117, R129.reuse ;  /* 0x0000008175837220 */ /* 0x080fe40000410000 */
[----:B------:R-:W-:-:S02]  /*32b0*/  FFMA.FTZ R63, R118, R129, -R63 ;  /* 0x00000081763f7223 */ /* 0x000fc4000001083f */
[----:B------:R-:W-:Y:S02]  /*32c0*/  FFMA.FTZ R161, R120, R165, -R161 ;  /* 0x000000a578a17223 */ /* 0x000fe400000108a1 */
[----:B------:R-:W-:Y:S02]  /*32d0*/  FMUL.FTZ R166, R117, -R163 ;  /* 0x800000a375a67220 */ /* 0x000fe40000410000 */
[----:B------:R-:W-:Y:S02]  /*32e0*/  FFMA.FTZ R160, R118, R62, R131 ;  /* 0x0000003e76a07223 */ /* 0x000fe40000010083 */
[----:B------:R-:W-:Y:S02]  /*32f0*/  FFMA.FTZ R63, R25, R132, R63 ;  /* 0x00000084193f7223 */ /* 0x000fe4000001003f */
[----:B------:R-:W-:Y:S02]  /*3300*/  FMUL.FTZ R168, R117, -R161 ;  /* 0x800000a175a87220 */ /* 0x000fe40000410000 */
[----:B------:R-:W-:-:S02]  /*3310*/  FMUL.FTZ R131, R97, R60 ;  /* 0x0000003c61837220 */ /* 0x000fc40000410000 */
[----:B------:R-:W-:Y:S02]  /*3320*/  FMUL.FTZ R132, R97, R61 ;  /* 0x0000003d61847220 */ /* 0x000fe40000410000 */
[C---:B------:R-:W-:Y:S02]  /*3330*/  FFMA.FTZ R166, R118.reuse, R161, -R166 ;  /* 0x000000a176a67223 */ /* 0x040fe400000108a6 */
[----:B------:R-:W-:Y:S02]  /*3340*/  FFMA.FTZ R168, R118, R163, R168 ;  /* 0x000000a376a87223 */ /* 0x000fe400000100a8 */
[----:B------:R-:W-:Y:S01]  /*3350*/  FFMA.FTZ R130, R25, R130, R160 ;  /* 0x0000008219827223 */ /* 0x000fe200000100a0 */
[----:B------:R0:W2:Y:S01]  /*3360*/  SHFL.DOWN PT, R171, R166, 0x1, 0x1f ;  /* 0x08201f00a6ab7f89 */ /* 0x0000a200000e0000 */
[----:B------:R-:W-:Y:S02]  /*3370*/  FADD.FTZ R162, R131, R170 ;  /* 0x000000aa83a27221 */ /* 0x000fe40000010000 */
[----:B------:R-:W-:Y:S01]  /*3380*/  FADD.FTZ R161, -R132, R167 ;  /* 0x000000a784a17221 */ /* 0x000fe20000010100 */
[----:B------:R0:W3:Y:S01]  /*3390*/  SHFL.DOWN PT, R173, R168, 0x1, 0x1f ;  /* 0x08201f00a8ad7f89 */ /* 0x0000e200000e0000 */
[----:B------:R-:W-:-:S02]  /*33a0*/  FMUL.FTZ R60, R119, R130 ;  /* 0x00000082773c7220 */ /* 0x000fc40000410000 */
[-C--:B------:R-:W-:Y:S01]  /*33b0*/  FMUL.FTZ R61, R119, R63.reuse ;  /* 0x0000003f773d7220 */ /* 0x080fe20000410000 */
[----:B------:R0:W4:Y:S01]  /*33c0*/  SHFL.DOWN PT, R167, R162, 0x1, 0x1f ;  /* 0x08201f00a2a77f89 */ /* 0x00012200000e0000 */
[C---:B------:R-:W-:Y:S02]  /*33d0*/  FFMA.FTZ R60, R120.reuse, R63, -R60 ;  /* 0x0000003f783c7223 */ /* 0x040fe4000001083c */
[----:B------:R-:W-:Y:S01]  /*33e0*/  FFMA.FTZ R61, R120, R130, R61 ;  /* 0x00000082783d7223 */ /* 0x000fe2000001003d */
[----:B------:R0:W0:Y:S01]  /*33f0*/  SHFL.DOWN PT, R175, R161, 0x1, 0x1f ;  /* 0x08201f00a1af7f89 */ /* 0x00002200000e0000 */
[----:B------:R-:W-:Y:S05]  /*3400*/  @!P5 BRA `(.L_x_12549) ;  /* 0x000000b00000d947 */ /* 0x000fea0003800000 */
[C---:B01----:R-:W-:Y:S02]  /*3410*/  FMUL.FTZ R165, R168.reuse, R175 ;  /* 0x000000afa8a57220 */ /* 0x043fe40000410000 */
[C---:B---3--:R-:W-:Y:S02]  /*3420*/  FMUL.FTZ R163, R168.reuse, R173 ;  /* 0x000000ada8a37220 */ /* 0x048fe40000410000 */
[----:B----4-:R-:W-:-:S02]  /*3430*/  FMUL.FTZ R169, R168, R167 ;  /* 0x000000a7a8a97220 */ /* 0x010fc40000410000 */
        /* <DEDUP_REMOVED lines=8> */
.L_x_12549:
[----:B-1----:R-:W-:Y:S05]  /*34c0*/  BSYNC B0 ;  /* 0x0000000000007941 */ /* 0x002fea0003800000 */
.L_x_12548:
[----:B----4-:R1:W4:Y:S01]  /*34d0*/  SHFL.DOWN PT, R167, R166, 0x2, 0x1f ;  /* 0x08401f00a6a77f89 */ /* 0x01032200000e0000 */
[----:B------:R-:W-:Y:S01]  /*34e0*/  BSSY B0, `(.L_x_12550) ;  /* 0x0000012000007945 */ /* 0x000fe20003800000 */
[C---:B------:R-:W-:Y:S02]  /*34f0*/  FFMA.FTZ R135, R26.reuse, R135, R60 ;  /* 0x000000871a877223 */ /* 0x040fe4000001003c */
[----:B------:R1:W3:Y:S01]  /*3500*/  SHFL.DOWN PT, R169, R168, 0x2, 0x1f ;  /* 0x08401f00a8a97f89 */ /* 0x0002e200000e0000 */
[----:B------:R-:W-:-:S03]  /*3510*/  FFMA.FTZ R160, R26, R133, R61 ;  /* 0x000000851aa07223 */ /* 0x000fc6000001003d */
[----:B------:R1:W2:Y:S04]  /*3520*/  SHFL.DOWN PT, R163, R162, 0x2, 0x1f ;  /* 0x08401f00a2a37f89 */ /* 0x0002a800000e0000 */
[----:B--2---:R1:W2:Y:S01]  /*3530*/  SHFL.DOWN PT, R171, R161, 0x2, 0x1f ;  /* 0x08401f00a1ab7f89 */ /* 0x0042a200000e0000 */
[----:B------:R-:W-:Y:S05]  /*3540*/  @P4 BRA `(.L_x_12551) ;  /* 0x000000b000004947 */ /* 0x000fea0003800000 */
[C---:B--2---:R-:W-:Y:S02]  /*3550*/  FMUL.FTZ R133, R168.reuse, R171 ;  /* 0x000000aba8857220 */ /* 0x044fe40000410000 */
[C---:B---3--:R-:W-:Y:S02]  /*3560*/  FMUL.FTZ R61, R168.reuse, R169 ;  /* 0x000000a9a83d7220 */ /* 0x048fe40000410000 */
[-C--:B------:R-:W-:Y:S02]  /*3570*/  FMUL.FTZ R165, R168, R163.reuse ;  /* 0x000000a3a8a57220 */ /* 0x080fe40000410000 */
[----:B------:R-:W-:-:S02]  /*3580*/  FFMA.FTZ R163, R166, R163, -R133 ;  /* 0x000000a3a6a37223 */ /* 0x000fc40000010885 */
[-C--:B----4-:R-:W-:Y:S02]  /*3590*/  FMUL.FTZ R133, R168, R167.reuse ;  /* 0x000000a7a8857220 */ /* 0x090fe40000410000 */
[C---:B------:R-:W-:Y:S02]  /*35a0*/  FFMA.FTZ R61, R166.reuse, R167, -R61 ;  /* 0x000000a7a63d7223 */ /* 0x040fe4000001083d */
[C---:B------:R-:W-:Y:S02]  /*35b0*/  FFMA.FTZ R60, R166.reuse, R171, R165 ;  /* 0x000000aba63c7223 */ /* 0x040fe400000100a5 */
[----:B01----:R-:W-:Y:S01]  /*35c0*/  FFMA.FTZ R168, R166, R169, R133 ;  /* 0x000000a9a6a87223 */ /* 0x003fe20000010085 */
[----:B------:R-:W-:Y:S01]  /*35d0*/  MOV R166, R61 ;  /* 0x0000003d00a67202 */ /* 0x000fe20000000f00 */
[----:B------:R-:W-:Y:S02]  /*35e0*/  FADD.FTZ R162, R162, R163 ;  /* 0x000000a3a2a27221 */ /* 0x000fe40000010000 */
[----:B------:R-:W-:-:S02]  /*35f0*/  FADD.FTZ R161, R161, R60 ;  /* 0x0000003ca1a17221 */ /* 0x000fc40000010000 */
.L_x_12551:
[----:B------:R-:W-:Y:S05]  /*3600*/  BSYNC B0 ;  /* 0x0000000000007941 */ /* 0x000fea0003800000 */
.L_x_12550:
[CC--:B------:R-:W-:Y:S01]  /*3610*/  FMUL.FTZ R60, R122.reuse, R160.reuse ;  /* 0x000000a07a3c7220 */ /* 0x0c0fe20000410000 */
[----:B---3--:R3:W1:Y:S01]  /*3620*/  SHFL.DOWN PT, R169, R166, 0x4, 0x1f ;  /* 0x08801f00a6a97f89 */ /* 0x00866200000e0000 */
[-C--:B------:R-:W-:Y:S01]  /*3630*/  FMUL.FTZ R61, R122, R135.reuse ;  /* 0x000000877a3d7220 */ /* 0x080fe20000410000 */
[----:B------:R-:W-:Y:S01]  /*3640*/  BSSY B0, `(.L_x_12552) ;  /* 0x0000012000007945 */ /* 0x000fe20003800000 */
[C---:B------:R-:W-:Y:S01]  /*3650*/  FFMA.FTZ R60, R121.reuse, R135, -R60 ;  /* 0x00000087793c7223 */ /* 0x040fe2000001083c */
[----:B--2---:R3:W2:Y:S01]  /*3660*/  SHFL.DOWN PT, R171, R168, 0x4, 0x1f ;  /* 0x08801f00a8ab7f89 */ /* 0x0046a200000e0000 */
[----:B------:R-:W-:-:S03]  /*3670*/  FFMA.FTZ R61, R121, R160, R61 ;  /* 0x000000a0793d7223 */ /* 0x000fc6000001003d */
[----:B------:R3:W4:Y:S04]  /*3680*/  SHFL.DOWN PT, R165, R162, 0x4, 0x1f ;  /* 0x08801f00a2a57f89 */ /* 0x00072800000e0000 */
[----:B------:R3:W0:Y:S01]  /*3690*/  SHFL.DOWN PT, R173, R161, 0x4, 0x1f ;  /* 0x08801f00a1ad7f89 */ /* 0x00062200000e0000 */
[----:B------:R-:W-:Y:S05]  /*36a0*/  @P3 BRA `(.L_x_12553) ;  /* 0x000000b000003947 */ /* 0x000fea0003800000 */
[C---:B0-----:R-:W-:Y:S02]  /*36b0*/  FMUL.FTZ R163, R168.reuse, R173 ;  /* 0x000000ada8a37220 */ /* 0x041fe40000410000 */
[C---:B--2---:R-:W-:Y:S02]  /*36c0*/  FMUL.FTZ R133, R168.reuse, R171 ;  /* 0x000000aba8857220 */ /* 0x044fe40000410000 */
[-C--:B----4-:R-:W-:Y:S02]  /*36d0*/  FMUL.FTZ R167, R168, R165.reuse ;  /* 0x000000a5a8a77220 */ /* 0x090fe40000410000 */
[----:B------:R-:W-:-:S02]  /*36e0*/  FFMA.FTZ R165, R166, R165, -R163 ;  /* 0x000000a5a6a57223 */ /* 0x000fc400000108a3 */
[-C--:B-1----:R-:W-:Y:S02]  /*36f0*/  FMUL.FTZ R163, R168, R169.reuse ;  /* 0x000000a9a8a37220 */ /* 0x082fe40000410000 */
[C---:B------:R-:W-:Y:S02]  /*3700*/  FFMA.FTZ R133, R166.reuse, R169, -R133 ;  /* 0x000000a9a6857223 */ /* 0x040fe40000010885 */
[C---:B------:R-:W-:Y:S02]  /*3710*/  FFMA.FTZ R164, R166.reuse, R173, R167 ;  /* 0x000000ada6a47223 */ /* 0x040fe400000100a7 */
[----:B---3--:R-:W-:Y:S01]  /*3720*/  FFMA.FTZ R168, R166, R171, R163 ;  /* 0x000000aba6a87223 */ /* 0x008fe200000100a3 */
[----:B------:R-:W-:Y:S01]  /*3730*/  MOV R166, R133 ;  /* 0x0000008500a67202 */ /* 0x000fe20000000f00 */
[----:B------:R-:W-:Y:S02]  /*3740*/  FADD.FTZ R162, R162, R165 ;  /* 0x000000a5a2a27221 */ /* 0x000fe40000010000 */
[----:B------:R-:W-:-:S02]  /*3750*/  FADD.FTZ R161, R161, R164 ;  /* 0x000000a4a1a17221 */ /* 0x000fc40000010000 */
.L_x_12553:
[----:B------:R-:W-:Y:S05]  /*3760*/  BSYNC B0 ;  /* 0x0000000000007941 */ /* 0x000fea0003800000 */
.L_x_12552:
[C---:B------:R-:W-:Y:S01]  /*3770*/  FFMA.FTZ R134, R27.reuse, R134, R61 ;  /* 0x000000861b867223 */ /* 0x040fe2000001003d */
[----:B-1----:R1:W3:Y:S01]  /*3780*/  SHFL.DOWN PT, R169, R166, 0x8, 0x1f ;  /* 0x09001f00a6a97f89 */ /* 0x0022e200000e0000 */
[----:B------:R-:W-:Y:S01]  /*3790*/  BSSY B0, `(.L_x_12554) ;  /* 0x0000012000007945 */ /* 0x000fe20003800000 */
[----:B------:R-:W-:-:S02]  /*37a0*/  FFMA.FTZ R163, R27, R136, R60 ;  /* 0x000000881ba37223 */ /* 0x000fc4000001003c */
[----:B--2---:R1:W2:Y:S01]  /*37b0*/  SHFL.DOWN PT, R171, R168, 0x8, 0x1f ;  /* 0x09001f00a8ab7f89 */ /* 0x0042a200000e0000 */
[----:B------:R-:W-:-:S03]  /*37c0*/  FMUL.FTZ R60, R124, R134 ;  /* 0x000000867c3c7220 */ /* 0x000fc60000410000 */
[----:B----4-:R1:W4:Y:S04]  /*37d0*/  SHFL.DOWN PT, R165, R162, 0x8, 0x1f ;  /* 0x09001f00a2a57f89 */ /* 0x01032800000e0000 */
[----:B0-----:R1:W0:Y:S01]  /*37e0*/  SHFL.DOWN PT, R173, R161, 0x8, 0x1f ;  /* 0x09001f00a1ad7f89 */ /* 0x00122200000e0000 */
[----:B------:R-:W-:Y:S05]  /*37f0*/  @P2 BRA `(.L_x_12555) ;  /* 0x000000b000002947 */ /* 0x000fea0003800000 */
[C---:B0-----:R-:W-:Y:S02]  /*3800*/  FMUL.FTZ R133, R168.reuse, R173 ;  /* 0x000000ada8857220 */ /* 0x041fe40000410000 */
[C---:B--2---:R-:W-:Y:S02]  /*3810*/  FMUL.FTZ R61, R168.reuse, R171 ;  /* 0x000000aba83d7220 */ /* 0x044fe40000410000 */
[-C--:B----4-:R-:W-:Y:S02]  /*3820*/  FMUL.FTZ R167, R168, R165.reuse ;  /* 0x000000a5a8a77220 */ /* 0x090fe40000410000 */
[----:B------:R-:W-:-:S02]  /*3830*/  FFMA.FTZ R165, R166, R165, -R133 ;  /* 0x000000a5a6a57223 */ /* 0x000fc40000010885 */
[-C--:B---3--:R-:W-:Y:S02]  /*3840*/  FMUL.FTZ R133, R168, R169.reuse ;  /* 0x000000a9a8857220 */ /* 0x088fe40000410000 */
[C---:B------:R-:W-:Y:S02]  /*3850*/  FFMA.FTZ R61, R166.reuse, R169, -R61 ;  /* 0x000000a9a63d7223 */ /* 0x040fe4000001083d */
[C---:B------:R-:W-:Y:S02]  /*3860*/  FFMA.FTZ R136, R166.reuse, R173, R167 ;  /* 0x000000ada6887223 */ /* 0x040fe400000100a7 */
[----:B-1----:R-:W-:Y:S01]  /*3870*/  FFMA.FTZ R168, R166, R171, R133 ;  /* 0x000000aba6a87223 */ /* 0x002fe20000010085 */
[----:B------:R-:W-:Y:S01]  /*3880*/  MOV R166, R61 ;  /* 0x0000003d00a67202 */ /* 0x000fe20000000f00 */
[----:B------:R-:W-:Y:S02]  /*3890*/  FADD.FTZ R162, R162, R165 ;  /* 0x000000a5a2a27221 */ /* 0x000fe40000010000 */
[----:B------:R-:W-:-:S02]  /*38a0*/  FADD.FTZ R161, R161, R136 ;  /* 0x00000088a1a17221 */ /* 0x000fc40000010000 */
.L_x_12555:
[----:B------:R-:W-:Y:S05]  /*38b0*/  BSYNC B0 ;  /* 0x0000000000007941 */ /* 0x000fea0003800000 */
.L_x_12554:
[-C--:B------:R-:W-:Y:S01]  /*38c0*/  FMUL.FTZ R61, R124, R163.reuse ;  /* 0x000000a37c3d7220 */ /* 0x080fe20000410000 */
[----:B------:R-:W-:Y:S01]  /*38d0*/  IADD3 R133, R69, -c[0x0][0x174], RZ ;  /* 0x80005d0045857a10 */ /* 0x000fe20007ffe0ff */
[----:B----4-:R-:W-:Y:S01]  /*38e0*/  FFMA.FTZ R165, R123, R163, -R60 ;  /* 0x000000a37ba57223 */ /* 0x010fe2000001083c */
[----:B------:R-:W-:Y:S01]  /*38f0*/  LEA R60, P2, R79, R58, 0x2 ;  /* 0x0000003a4f3c7211 */ /* 0x000fe200078410ff */
[----:B------:R-:W-:Y:S01]  /*3900*/  FFMA.FTZ R136, R123, R134, R61 ;  /* 0x000000867b887223 */ /* 0x000fe2000001003d */
[----:B------:R-:W-:Y:S01]  /*3910*/  SHF.L.U64.HI R172, R106, 0x2, R107 ;  /* 0x000000026aac7819 */ /* 0x000fe2000001026b */
[C---:B------:R-:W-:Y:S01]  /*3920*/  FFMA.FTZ R165, R20.reuse, R139, R165 ;  /* 0x0000008b14a57223 */ /* 0x040fe200000100a5 */
[----:B------:R-:W-:Y:S01]  /*3930*/  LEA.HI.X R61, R79, R59, RZ, 0x2, P2 ;  /* 0x0000003b4f3d7211 */ /* 0x000fe200010f14ff */
[----:B------:R-:W-:Y:S01]  /*3940*/  FFMA.FTZ R136, R20, R141, R136 ;  /* 0x0000008d14887223 */ /* 0x000fe20000010088 */
[----:B------:R4:W1:Y:S01]  /*3950*/  SHFL.DOWN PT, R175, R166, 0x10, 0x1f ;  /* 0x0a001f00a6af7f89 */ /* 0x00086200000e0000 */
[----:B------:R-:W-:Y:S01]  /*3960*/  IMAD R139, R133, -0x200, RZ ;  /* 0xfffffe00858b7824 */ /* 0x000fe200078e02ff */
[----:B------:R-:W-:Y:S01]  /*3970*/  BSSY B0, `(.L_x_12556) ;  /* 0x0000016000007945 */ /* 0x000fe20003800000 */
[----:B------:R-:W-:Y:S01]  /*3980*/  FMUL.FTZ R164, R126, R136 ;  /* 0x000000887ea47220 */ /* 0x000fe20000410000 */
[----:B------:R4:W3:Y:S01]  /*3990*/  SHFL.DOWN PT, R177, R168, 0x10, 0x1f ;  /* 0x0a001f00a8b17f89 */ /* 0x0008e200000e0000 */
[----:B------:R-:W-:Y:S01]  /*39a0*/  SHF.L.U32 R133, R106, 0x2, RZ ;  /* 0x000000026a857819 */ /* 0x000fe200000006ff */
[----:B------:R-:W-:-:S02]  /*39b0*/  IMAD R172, R172, c[0x0][0x2b0], RZ ;  /* 0x0000ac00acac7a24 */ /* 0x000fc400078e02ff */
[----:B--2---:R4:W2:Y:S01]  /*39c0*/  SHFL.DOWN PT, R171, R162, 0x10, 0x1f ;  /* 0x0a001f00a2ab7f89 */ /* 0x0048a200000e0000 */
[----:B------:R-:W-:-:S03]  /*39d0*/  IMAD.WIDE R60, R139, 0x4, R60 ;  /* 0x000000048b3c7825 */ /* 0x000fc600078e023c */
[----:B------:R4:W0:Y:S01]  /*39e0*/  SHFL.DOWN PT, R179, R161, 0x10, 0x1f ;  /* 0x0a001f00a1b37f89 */ /* 0x00082200000e0000 */
[-C--:B---3--:R-:W-:Y:S02]  /*39f0*/  FMUL.FTZ R169, R126, R165.reuse ;  /* 0x000000a57ea97220 */ /* 0x088fe40000410000 */
[----:B------:R-:W-:Y:S01]  /*3a00*/  FFMA.FTZ R164, R125, R165, -R164 ;  /* 0x000000a57da47223 */ /* 0x000fe200000108a4 */
[----:B------:R-:W-:Y:S05]  /*3a10*/  @P0 BRA `(.L_x_12557) ;  /* 0x000000b000000947 */ /* 0x000fea0003800000 */
[C---:B0-----:R-:W-:Y:S02]  /*3a20*/  FMUL.FTZ R167, R168.reuse, R179 ;  /* 0x000000b3a8a77220 */ /* 0x041fe40000410000 */
[C---:B------:R-:W-:Y:S02]  /*3a30*/  FMUL.FTZ R141, R168.reuse, R177 ;  /* 0x000000b1a88d7220 */ /* 0x040fe40000410000 */
[-C--:B--2---:R-:W-:Y:S02]  /*3a40*/  FMUL.FTZ R173, R168, R171.reuse ;  /* 0x000000aba8ad7220 */ /* 0x084fe40000410000 */
[----:B------:R-:W-:-:S02]  /*3a50*/  FFMA.FTZ R171, R166, R171, -R167 ;  /* 0x000000aba6ab7223 */ /* 0x000fc400000108a7 */
[-C--:B-1----:R-:W-:Y:S02]  /*3a60*/  FMUL.FTZ R167, R168, R175.reuse ;  /* 0x000000afa8a77220 */ /* 0x082fe40000410000 */
[C---:B------:R-:W-:Y:S02]  /*3a70*/  FFMA.FTZ R141, R166.reuse, R175, -R141 ;  /* 0x000000afa68d7223 */ /* 0x040fe4000001088d */
[C---:B------:R-:W-:Y:S02]  /*3a80*/  FFMA.FTZ R170, R166.reuse, R179, R173 ;  /* 0x000000b3a6aa7223 */ /* 0x040fe400000100ad */
[----:B----4-:R-:W-:Y:S01]  /*3a90*/  FFMA.FTZ R168, R166, R177, R167 ;  /* 0x000000b1a6a87223 */ /* 0x010fe200000100a7 */
[----:B------:R-:W-:Y:S01]  /*3aa0*/  MOV R166, R141 ;  /* 0x0000008d00a67202 */ /* 0x000fe20000000f00 */
[----:B------:R-:W-:Y:S02]  /*3ab0*/  FADD.FTZ R162, R162, R171 ;  /* 0x000000aba2a27221 */ /* 0x000fe40000010000 */
[----:B------:R-:W-:-:S02]  /*3ac0*/  FADD.FTZ R161, R161, R170 ;  /* 0x000000aaa1a17221 */ /* 0x000fc40000010000 */
.L_x_12557:
[----:B------:R-:W-:Y:S05]  /*3ad0*/  BSYNC B0 ;  /* 0x0000000000007941 */ /* 0x000fea0003800000 */
.L_x_12556:
[----:B------:R-:W-:Y:S01]  /*3ae0*/  FFMA.FTZ R167, R21, R142, R164 ;  /* 0x0000008e15a77223 */ /* 0x000fe200000100a4 */
[----:B------:R-:W3:Y:S01]  /*3af0*/  SHFL.IDX PT, R170, R168, RZ, 0x1f ;  /* 0x00001fffa8aa7589 */ /* 0x000ee200000e0000 */
[----:B------:R-:W-:Y:S01]  /*3b00*/  FFMA.FTZ R164, R125, R136, R169 ;  /* 0x000000887da47223 */ /* 0x000fe200000100a9 */
[----:B------:R-:W-:Y:S01]  /*3b10*/  ISETP.NE.AND P0, PT, R79, RZ, PT ;  /* 0x000000ff4f00720c */ /* 0x000fe20003f05270 */
[----:B------:R-:W-:Y:S01]  /*3b20*/  IMAD R141, R133, c[0x0][0x2b4], R172 ;  /* 0x0000ad00858d7a24 */ /* 0x000fe200078e02ac */
[----:B------:R-:W5:Y:S01]  /*3b30*/  SHFL.IDX PT, R169, R166, RZ, 0x1f ;  /* 0x00001fffa6a97589 */ /* 0x000f6200000e0000 */
[----:B------:R-:W-:Y:S01]  /*3b40*/  FFMA.FTZ R164, R21, R138, R164 ;  /* 0x0000008a15a47223 */ /* 0x000fe200000100a4 */
[----:B------:R-:W-:Y:S01]  /*3b50*/  BSSY B0, `(.L_x_12558) ;  /* 0x00000fa000007945 */ /* 0x000fe20003800000 */
[C---:B------:R-:W-:Y:S01]  /*3b60*/  FMUL.FTZ R142, R128.reuse, R167 ;  /* 0x000000a7808e7220 */ /* 0x040fe20000410000 */
[----:B------:R4:W-:Y:S01]  /*3b70*/  SHFL.DOWN PT, R174, R168, 0x1, 0x1f ;  /* 0x08201f00a8ae7f89 */ /* 0x0009e200000e0000 */
[----:B------:R-:W-:-:S02]  /*3b80*/  FMUL.FTZ R138, R128, R164 ;  /* 0x000000a4808a7220 */ /* 0x000fc40000410000 */
[C---:B------:R-:W-:Y:S01]  /*3b90*/  FFMA.FTZ R142, R127.reuse, R164, R142 ;  /* 0x000000a47f8e7223 */ /* 0x040fe2000001008e */
[----:B--2---:R-:W2:Y:S01]  /*3ba0*/  SHFL.IDX PT, R171, R47, RZ, 0x1f ;  /* 0x00001fff2fab7589 */ /* 0x004ea200000e0000 */
[----:B------:R-:W-:Y:S02]  /*3bb0*/  FFMA.FTZ R138, R127, R167, -R138 ;  /* 0x000000a77f8a7223 */ /* 0x000fe4000001088a */
[C---:B------:R-:W-:Y:S01]  /*3bc0*/  FFMA.FTZ R177, R22.reuse, R143, R142 ;  /* 0x0000008f16b17223 */ /* 0x040fe2000001008e */
[----:B------:R-:W-:Y:S01]  /*3bd0*/  SHFL.DOWN PT, R172, R166, 0x1, 0x1f ;  /* 0x08201f00a6ac7f89 */ /* 0x000fe200000e0000 */
[----:B-1----:R-:W-:Y:S02]  /*3be0*/  FFMA.FTZ R175, R22, R145, R138 ;  /* 0x0000009116af7223 */ /* 0x002fe4000001008a */
[C---:B------:R-:W-:Y:S01]  /*3bf0*/  FMUL.FTZ R138, R140.reuse, R177 ;  /* 0x000000b18c8a7220 */ /* 0x040fe20000410000 */
[----:B------:R1:W0:Y:S01]  /*3c00*/  SHFL.IDX PT, R145, R46, RZ, 0x1f ;  /* 0x00001fff2e917589 */ /* 0x00022200000e0000 */
[----:B------:R-:W-:-:S02]  /*3c10*/  FMUL.FTZ R142, R140, R175 ;  /* 0x000000af8c8e7220 */ /* 0x000fc40000410000 */
[C---:B------:R-:W-:Y:S01]  /*3c20*/  FFMA.FTZ R138, R137.reuse, R175, -R138 ;  /* 0x000000af898a7223 */ /* 0x040fe2000001088a */
[----:B------:R-:W0:Y:S01]  /*3c30*/  SHFL.DOWN PT, R183, R161, 0x1, 0x1f ;  /* 0x08201f00a1b77f89 */ /* 0x000e2200000e0000 */
[C---:B---3--:R-:W-:Y:S02]  /*3c40*/  FMUL.FTZ R143, R170.reuse, R47 ;  /* 0x0000002faa8f7220 */ /* 0x048fe40000410000 */
[----:B------:R-:W-:Y:S01]  /*3c50*/  FFMA.FTZ R142, R137, R177, R142 ;  /* 0x000000b1898e7223 */ /* 0x000fe2000001008e */
[----:B------:R-:W3:Y:S01]  /*3c60*/  SHFL.DOWN PT, R181, R162, 0x1, 0x1f ;  /* 0x08201f00a2b57f89 */ /* 0x000ee200000e0000 */
[CC--:B----4-:R-:W-:Y:S02]  /*3c70*/  FMUL.FTZ R168, R170.reuse, R46.reuse ;  /* 0x0000002eaaa87220 */ /* 0x0d0fe40000410000 */
[----:B-----5:R-:W-:Y:S02]  /*3c80*/  FFMA.FTZ R143, R169, R46, -R143 ;  /* 0x0000002ea98f7223 */ /* 0x020fe4000001088f */
[----:B-1----:R-:W-:-:S02]  /*3c90*/  FMUL.FTZ R46, R170, R45 ;  /* 0x0000002daa2e7220 */ /* 0x002fc40000410000 */
[C---:B------:R-:W-:Y:S02]  /*3ca0*/  FFMA.FTZ R166, R23.reuse, R146, R142 ;  /* 0x0000009217a67223 */ /* 0x040fe4000001008e */
[----:B0-----:R-:W-:Y:S02]  /*3cb0*/  FFMA.FTZ R179, R23, R144, R138 ;  /* 0x0000009017b37223 */ /* 0x001fe4000001008a */
[----:B------:R-:W-:Y:S02]  /*3cc0*/  FFMA.FTZ R168, R169, R47, R168 ;  /* 0x0000002fa9a87223 */ /* 0x000fe400000100a8 */
[----:B--2---:R-:W-:Y:S02]  /*3cd0*/  @P1 FMUL.FTZ R138, R174, R171 ;  /* 0x000000abae8a1220 */ /* 0x004fe40000410000 */
[----:B------:R-:W-:Y:S02]  /*3ce0*/  FMUL.FTZ R170, R170, R44 ;  /* 0x0000002caaaa7220 */ /* 0x000fe40000410000 */
[----:B------:R-:W-:-:S02]  /*3cf0*/  @P1 FMUL.FTZ R142, R174, R145 ;  /* 0x00000091ae8e1220 */ /* 0x000fc40000410000 */
[----:B------:R-:W-:Y:S02]  /*3d00*/  FFMA.FTZ R47, R97, R129, RZ ;  /* 0x00000081612f7223 */ /* 0x000fe400000100ff */
[----:B------:R-:W-:Y:S02]  /*3d10*/  FFMA.FTZ R44, R169, R44, -R46 ;  /* 0x0000002ca92c7223 */ /* 0x000fe4000001082e */
[----:B------:R-:W0:Y:S01]  /*3d20*/  SHFL.IDX PT, R46, R162, RZ, 0x1f ;  /* 0x00001fffa22e7589 */ /* 0x000e2200000e0000 */
[C---:B------:R-:W-:Y:S02]  /*3d30*/  @P1 FFMA.FTZ R142, R172.reuse, R171, R142 ;  /* 0x000000abac8e1223 */ /* 0x040fe4000001008e */
[----:B------:R-:W-:Y:S02]  /*3d40*/  @P1 FFMA.FTZ R138, R172, R145, -R138 ;  /* 0x00000091ac8a1223 */ /* 0x000fe4000001088a */
[----:B------:R-:W-:Y:S02]  /*3d50*/  FFMA.FTZ R144, R98, R63, R47 ;  /* 0x0000003f62907223 */ /* 0x000fe4000001002f */
[----:B------:R-:W1:Y:S01]  /*3d60*/  SHFL.IDX PT, R47, R161, RZ, 0x1f ;  /* 0x00001fffa12f7589 */ /* 0x000e6200000e0000 */
[----:B------:R-:W-:Y:S01]  /*3d70*/  @P1 FADD.FTZ R171, R183, R142 ;  /* 0x0000008eb7ab1221 */ /* 0x000fe20000010000 */
[----:B------:R-:W-:Y:S01]  /*3d80*/  P2R R142, PR, RZ, 0x1 ;  /* 0x00000001ff8e7803 */ /* 0x000fe20000000000 */
[----:B------:R-:W-:-:S02]  /*3d90*/  FFMA.FTZ R173, R97, -R62, RZ ;  /* 0x8000003e61ad7223 */ /* 0x000fc400000100ff */
[----:B---3--:R-:W-:Y:S02]  /*3da0*/  @P1 FADD.FTZ R145, R181, R138 ;  /* 0x0000008ab5911221 */ /* 0x008fe40000010000 */
[----:B------:R-:W-:Y:S02]  /*3db0*/  FFMA.FTZ R144, R99, R135, R144 ;  /* 0x0000008763907223 */ /* 0x000fe40000010090 */
[-C--:B------:R-:W-:Y:S02]  /*3dc0*/  FMUL.FTZ R138, R171, -R57.reuse ;  /* 0x80000039ab8a7220 */ /* 0x080fe40000410000 */
[----:B------:R-:W-:Y:S02]  /*3dd0*/  FFMA.FTZ R173, R98, -R130, R173 ;  /* 0x8000008262ad7223 */ /* 0x000fe400000100ad */
[----:B------:R-:W-:Y:S02]  /*3de0*/  FMUL.FTZ R57, R145, -R57 ;  /* 0x8000003991397220 */ /* 0x000fe40000410000 */
[----:B------:R-:W-:-:S02]  /*3df0*/  FFMA.FTZ R144, R100, R163, R144 ;  /* 0x000000a364907223 */ /* 0x000fc40000010090 */
[----:B------:R-:W-:Y:S02]  /*3e00*/  FFMA.FTZ R173, R99, -R160, R173 ;  /* 0x800000a063ad7223 */ /* 0x000fe400000100ad */
[-C--:B------:R-:W-:Y:S02]  /*3e10*/  FFMA.FTZ R142, R171, R56.reuse, R57 ;  /* 0x00000038ab8e7223 */ /* 0x080fe40000010039 */
[----:B------:R-:W-:Y:S02]  /*3e20*/  FFMA.FTZ R138, R145, R56, -R138 ;  /* 0x00000038918a7223 */ /* 0x000fe4000001088a */
[----:B------:R-:W-:Y:S02]  /*3e30*/  FFMA.FTZ R144, R101, R165, R144 ;  /* 0x000000a565907223 */ /* 0x000fe40000010090 */
[----:B------:R-:W-:Y:S02]  /*3e40*/  FFMA.FTZ R173, R100, -R134, R173 ;  /* 0x8000008664ad7223 */ /* 0x000fe400000100ad */
[----:B------:R-:W-:Y:S01]  /*3e50*/  FADD.FTZ R151, -R151, R142 ;  /* 0x0000008e97977221 */ /* 0x000fe20000010100 */
[----:B------:R-:W-:Y:S01]  /*3e60*/  SHF.L.U32 R142, R79, 0x4, RZ ;  /* 0x000000044f8e7819 */ /* 0x000fe200000006ff */
[----:B------:R-:W-:-:S02]  /*3e70*/  FADD.FTZ R149, R149, R138 ;  /* 0x0000008a95957221 */ /* 0x000fc40000010000 */
[----:B------:R-:W-:Y:S01]  /*3e80*/  FFMA.FTZ R144, R102, R167, R144 ;  /* 0x000000a766907223 */ /* 0x000fe20000010090 */
[----:B------:R-:W-:Y:S01]  /*3e90*/  LEA.HI.SX32 R142, R142, R142, 0x1b ;  /* 0x0000008e8e8e7211 */ /* 0x000fe200078fdaff */
[----:B------:R-:W-:Y:S02]  /*3ea0*/  FFMA.FTZ R173, R101, -R136, R173 ;  /* 0x8000008865ad7223 */ /* 0x000fe400000100ad */
[C---:B------:R-:W-:Y:S02]  /*3eb0*/  FMUL.FTZ R138, R140.reuse, -R151 ;  /* 0x800000978c8a7220 */ /* 0x040fe40000410000 */
[----:B------:R-:W-:Y:S02]  /*3ec0*/  FMUL.FTZ R140, R140, -R149 ;  /* 0x800000958c8c7220 */ /* 0x000fe40000410000 */
[----:B------:R-:W-:Y:S02]  /*3ed0*/  FFMA.FTZ R57, R103, R175, R144 ;  /* 0x000000af67397223 */ /* 0x000fe40000010090 */
[----:B0-----:R-:W-:-:S02]  /*3ee0*/  FADD.FTZ R46, R46, R143 ;  /* 0x0000008f2e2e7221 */ /* 0x001fc40000010000 */
[----:B------:R-:W-:Y:S02]  /*3ef0*/  FFMA.FTZ R146, R102, -R164, R173 ;  /* 0x800000a466927223 */ /* 0x000fe400000100ad */
[----:B------:R-:W-:Y:S02]  /*3f00*/  FMUL.FTZ R144, R104, R179 ;  /* 0x000000b368907220 */ /* 0x000fe40000410000 */
[C---:B------:R-:W-:Y:S02]  /*3f10*/  FFMA.FTZ R143, R137.reuse, R149, -R138 ;  /* 0x00000095898f7223 */ /* 0x040fe4000001088a */
[----:B------:R-:W-:Y:S02]  /*3f20*/  FFMA.FTZ R138, R137, R151, R140 ;  /* 0x00000097898a7223 */ /* 0x000fe4000001008c */
[----:B------:R-:W-:Y:S02]  /*3f30*/  FFMA.FTZ R45, R169, R45, R170 ;  /* 0x0000002da92d7223 */ /* 0x000fe400000100aa */
[----:B-1----:R-:W-:-:S02]  /*3f40*/  FADD.FTZ R47, R47, R168 ;  /* 0x000000a82f2f7221 */ /* 0x002fc40000010000 */
[----:B------:R-:W-:Y:S02]  /*3f50*/  FFMA.FTZ R56, R103, -R177, R146 ;  /* 0x800000b167387223 */ /* 0x000fe40000010092 */
[----:B------:R-:W-:Y:S01]  /*3f60*/  FMUL.FTZ R145, R104, R166 ;  /* 0x000000a668917220 */ /* 0x000fe20000410000 */
[----:B------:R0:W-:Y:S01]  /*3f70*/  @!P0 STS.128 [R105.X16+0x25d0], R44 ;  /* 0x0025d02c69008388 */ /* 0x0001e2000000cc00 */
[----:B------:R-:W-:Y:S02]  /*3f80*/  FADD.FTZ R57, R57, R144 ;  /* 0x0000009039397221 */ /* 0x000fe40000010000 */
[C---:B------:R-:W-:Y:S02]  /*3f90*/  FMUL.FTZ R144, R96.reuse, R149 ;  /* 0x0000009560907220 */ /* 0x040fe40000410000 */
[----:B------:R-:W-:Y:S02]  /*3fa0*/  FADD.FTZ R138, -R147, R138 ;  /* 0x0000008a938a7221 */ /* 0x000fe40000010100 */
[----:B------:R-:W-:-:S02]  /*3fb0*/  FMUL.FTZ R146, R96, R151 ;  /* 0x0000009760927220 */ /* 0x000fc40000410000 */
[----:B------:R-:W-:Y:S02]  /*3fc0*/  FADD.FTZ R148, R148, R143 ;  /* 0x0000008f94947221 */ /* 0x000fe40000010000 */
[----:B------:R-:W-:Y:S02]  /*3fd0*/  FFMA.FTZ R137, -R115, R43, R166 ;  /* 0x0000002b73897223 */ /* 0x000fe400000101a6 */
[----:B------:R-:W-:Y:S02]  /*3fe0*/  FADD.FTZ R56, R56, -R145 ;  /* 0x8000009138387221 */ /* 0x000fe40000010000 */
[----:B------:R-:W-:Y:S02]  /*3ff0*/  FMUL.FTZ R145, R23, R144 ;  /* 0x0000009017917220 */ /* 0x000fe40000410000 */
[----:B0-----:R-:W-:Y:S02]  /*4000*/  FMUL.FTZ R46, R128, -R138 ;  /* 0x8000008a802e7220 */ /* 0x001fe40000410000 */
[----:B------:R-:W-:Y:S01]  /*4010*/  FFMA.FTZ R140, -R115, R42, R179 ;  /* 0x0000002a738c7223 */ /* 0x000fe200000101b3 */
[----:B------:R0:W-:Y:S01]  /*4020*/  STS [R142.X4+0x878], R145 ;  /* 0x000878918e007388 */ /* 0x0001e20000004800 */
[----:B------:R-:W-:-:S02]  /*4030*/  FMUL.FTZ R45, R137, R146 ;  /* 0x00000092892d7220 */ /* 0x000fc40000410000 */
[----:B------:R-:W-:Y:S02]  /*4040*/  FMUL.FTZ R128, R128, -R148 ;  /* 0x8000009480807220 */ /* 0x000fe40000410000 */
[----:B------:R-:W-:Y:S02]  /*4050*/  FMUL.FTZ R47, R137, R144 ;  /* 0x00000090892f7220 */ /* 0x000fe40000410000 */
[C---:B------:R-:W-:Y:S02]  /*4060*/  FFMA.FTZ R143, R127.reuse, R148, -R46 ;  /* 0x000000947f8f7223 */ /* 0x040fe4000001082e */
[C---:B------:R-:W-:Y:S02]  /*4070*/  FFMA.FTZ R44, R140.reuse, R144, R45 ;  /* 0x000000908c2c7223 */ /* 0x040fe4000001002d */
[----:B------:R-:W-:Y:S02]  /*4080*/  FFMA.FTZ R46, R127, R138, R128 ;  /* 0x0000008a7f2e7223 */ /* 0x000fe40000010080 */
[----:B------:R-:W-:-:S02]  /*4090*/  FFMA.FTZ R45, R140, R146, -R47 ;  /* 0x000000928c2d7223 */ /* 0x000fc4000001082f */
[C---:B------:R-:W-:Y:S02]  /*40a0*/  FFMA.FTZ R127, -R114.reuse, R41, R177 ;  /* 0x00000029727f7223 */ /* 0x040fe400000101b1 */
[C---:B0-----:R-:W-:Y:S02]  /*40b0*/  FMUL.FTZ R145, R95.reuse, R138 ;  /* 0x0000008a5f917220 */ /* 0x041fe40000410000 */
[----:B------:R-:W-:Y:S02]  /*40c0*/  FMUL.FTZ R47, R95, R148 ;  /* 0x000000945f2f7220 */ /* 0x000fe40000410000 */
[----:B------:R-:W-:Y:S02]  /*40d0*/  FMUL.FTZ R161, R23, R146 ;  /* 0x0000009217a17220 */ /* 0x000fe40000410000 */
[----:B------:R-:W-:Y:S02]  /*40e0*/  FFMA.FTZ R128, -R114, R40, R175 ;  /* 0x0000002872807223 */ /* 0x000fe400000101af */
[C---:B------:R-:W-:Y:S01]  /*40f0*/  FMUL.FTZ R144, R127.reuse, R145 ;  /* 0x000000917f907220 */ /* 0x040fe20000410000 */
[----:B------:R0:W-:Y:S01]  /*4100*/  STS [R142.X4+0x87c], R161 ;  /* 0x00087ca18e007388 */ /* 0x0001e20000004800 */
[----:B------:R-:W-:-:S02]  /*4110*/  FMUL.FTZ R146, R127, R47 ;  /* 0x0000002f7f927220 */ /* 0x000fc40000410000 */
[----:B------:R-:W-:Y:S02]  /*4120*/  FADD.FTZ R143, R154, R143 ;  /* 0x0000008f9a8f7221 */ /* 0x000fe40000010000 */
[----:B------:R-:W-:Y:S02]  /*4130*/  FADD.FTZ R153, -R153, R46 ;  /* 0x0000002e99997221 */ /* 0x000fe40000010100 */
[----:B------:R-:W-:Y:S02]  /*4140*/  FFMA.FTZ R46, R128, R47, R144 ;  /* 0x0000002f802e7223 */ /* 0x000fe40000010090 */
[----:B------:R-:W-:Y:S02]  /*4150*/  FMUL.FTZ R144, R126, -R153 ;  /* 0x800000997e907220 */ /* 0x000fe40000410000 */
[----:B0-----:R-:W-:Y:S02]  /*4160*/  FMUL.FTZ R161, R22, R47 ;  /* 0x0000002f16a17220 */ /* 0x001fe40000410000 */
[----:B------:R-:W-:-:S02]  /*4170*/  FFMA.FTZ R47, R128, R145, -R146 ;  /* 0x00000091802f7223 */ /* 0x000fc40000010892 */
[----:B------:R-:W-:Y:S01]  /*4180*/  FMUL.FTZ R146, R126, -R143 ;  /* 0x8000008f7e927220 */ /* 0x000fe20000410000 */
[----:B------:R0:W-:Y:S01]  /*4190*/  STS [R142.X4+0x870], R161 ;  /* 0x000870a18e007388 */ /* 0x0001e20000004800 */
[----:B------:R-:W-:Y:S02]  /*41a0*/  FFMA.FTZ R126, -R113, R39, R164 ;  /* 0x00000027717e7223 */ /* 0x000fe400000101a4 */
[----:B------:R-:W-:Y:S02]  /*41b0*/  FMUL.FTZ R154, R94, R153 ;  /* 0x000000995e9a7220 */ /* 0x000fe40000410000 */
[----:B------:R-:W-:Y:S02]  /*41c0*/  FMUL.FTZ R169, R22, R145 ;  /* 0x0000009116a97220 */ /* 0x000fe40000410000 */
[C---:B------:R-:W-:Y:S02]  /*41d0*/  FFMA.FTZ R147, R125.reuse, R153, R146 ;  /* 0x000000997d937223 */ /* 0x040fe40000010092 */
[----:B------:R-:W-:Y:S01]  /*41e0*/  FFMA.FTZ R145, R125, R143, -R144 ;  /* 0x0000008f7d917223 */ /* 0x000fe20000010890 */
[----:B------:R-:W-:Y:S01]  /*41f0*/  STS [R142.X4+0x874], R169 ;  /* 0x000874a98e007388 */ /* 0x000fe20000004800 */
[----:B------:R-:W-:-:S02]  /*4200*/  FFMA.FTZ R125, -R113, R38, R167 ;  /* 0x00000026717d7223 */ /* 0x000fc400000101a7 */
[----:B------:R-:W-:Y:S02]  /*4210*/  FMUL.FTZ R144, R94, R143 ;  /* 0x0000008f5e907220 */ /* 0x000fe40000410000 */
[----:B------:R-:W-:Y:S02]  /*4220*/  FMUL.FTZ R146, R126, R154 ;  /* 0x0000009a7e927220 */ /* 0x000fe40000410000 */
[----:B------:R-:W-:Y:S02]  /*4230*/  FADD.FTZ R150, -R150, R147 ;  /* 0x0000009396967221 */ /* 0x000fe40000010100 */
[----:B------:R-:W-:Y:S02]  /*4240*/  FADD.FTZ R152, R152, R145 ;  /* 0x0000009198987221 */ /* 0x000fe40000010000 */
[-C--:B------:R-:W-:Y:S02]  /*4250*/  FMUL.FTZ R145, R126, R144.reuse ;  /* 0x000000907e917220 */ /* 0x080fe40000410000 */
[----:B------:R-:W-:-:S02]  /*4260*/  FFMA.FTZ R177, R125, R144, R146 ;  /* 0x000000907db17223 */ /* 0x000fc40000010092 */
[----:B0-----:R-:W-:Y:S02]  /*4270*/  FMUL.FTZ R161, R21, R144 ;  /* 0x0000009015a17220 */ /* 0x001fe40000410000 */
[C---:B------:R-:W-:Y:S02]  /*4280*/  FMUL.FTZ R144, R124.reuse, -R150 ;  /* 0x800000967c907220 */ /* 0x040fe40000410000 */
[----:B------:R-:W-:Y:S01]  /*4290*/  FMUL.FTZ R124, R124, -R152 ;  /* 0x800000987c7c7220 */ /* 0x000fe20000410000 */
[----:B------:R0:W-:Y:S01]  /*42a0*/  STS [R142.X4+0x868], R161 ;  /* 0x000868a18e007388 */ /* 0x0001e20000004800 */
[----:B------:R-:W-:Y:S02]  /*42b0*/  FFMA.FTZ R179, R125, R154, -R145 ;  /* 0x0000009a7db37223 */ /* 0x000fe40000010891 */
        /* <DEDUP_REMOVED lines=10> */
[----:B------:R-:W-:Y:S02]  /*4360*/  FFMA.FTZ R136, -R112, R37, R136 ;  /* 0x0000002570887223 */ /* 0x000fe40000010188 */
[C---:B------:R-:W-:Y:S02]  /*4370*/  FMUL.FTZ R121, R119.reuse, -R122 ;  /* 0x8000007a77797220 */ /* 0x040fe40000410000 */
[----:B------:R-:W-:Y:S02]  /*4380*/  FMUL.FTZ R119, R119, -R155 ;  /* 0x8000009b77777220 */ /* 0x000fe40000410000 */
[----:B------:R-:W-:-:S02]  /*4390*/  FMUL.FTZ R147, R93, R150 ;  /* 0x000000965d937220 */ /* 0x000fc40000410000 */
[C---:B------:R-:W-:Y:S02]  /*43a0*/  FFMA.FTZ R119, R120.reuse, R122, R119 ;  /* 0x0000007a78777223 */ /* 0x040fe40000010077 */
[----:B------:R-:W-:Y:S02]  /*43b0*/  FFMA.FTZ R124, R120, R155, -R121 ;  /* 0x0000009b787c7223 */ /* 0x000fe40000010879 */
[----:B------:R-:W-:Y:S02]  /*43c0*/  FFMA.FTZ R165, -R112, R36, R165 ;  /* 0x0000002470a57223 */ /* 0x000fe400000101a5 */
[----:B------:R-:W-:Y:S02]  /*43d0*/  FMUL.FTZ R145, R93, R152 ;  /* 0x000000985d917220 */ /* 0x000fe40000410000 */
[----:B------:R-:W-:Y:S02]  /*43e0*/  FMUL.FTZ R144, R136, R147 ;  /* 0x0000009388907220 */ /* 0x000fe40000410000 */
[----:B------:R-:W-:-:S02]  /*43f0*/  FADD.FTZ R64, -R64, R119 ;  /* 0x0000007740407221 */ /* 0x000fc40000010100 */
[----:B------:R-:W-:Y:S02]  /*4400*/  FADD.FTZ R65, R65, R124 ;  /* 0x0000007c41417221 */ /* 0x000fe40000010000 */
[----:B------:R-:W-:Y:S02]  /*4410*/  FFMA.FTZ R173, R165, R145, R144 ;  /* 0x00000091a5ad7223 */ /* 0x000fe40000010090 */
[----:B------:R-:W-:Y:S02]  /*4420*/  FFMA.FTZ R134, -R111, R35, R134 ;  /* 0x000000236f867223 */ /* 0x000fe40000010186 */
[----:B------:R-:W-:Y:S02]  /*4430*/  FMUL.FTZ R144, R92, R156 ;  /* 0x0000009c5c907220 */ /* 0x000fe40000410000 */
[C---:B------:R-:W-:Y:S02]  /*4440*/  FMUL.FTZ R119, R117.reuse, -R64 ;  /* 0x8000004075777220 */ /* 0x040fe40000410000 */
[----:B------:R-:W-:-:S02]  /*4450*/  FMUL.FTZ R117, R117, -R65 ;  /* 0x8000004175757220 */ /* 0x000fc40000410000 */
[----:B------:R-:W-:Y:S02]  /*4460*/  FMUL.FTZ R146, R136, R145 ;  /* 0x0000009188927220 */ /* 0x000fe40000410000 */
[----:B------:R-:W-:Y:S02]  /*4470*/  FFMA.FTZ R163, -R111, R34, R163 ;  /* 0x000000226fa37223 */ /* 0x000fe400000101a3 */
[----:B------:R-:W-:Y:S02]  /*4480*/  FMUL.FTZ R120, R92, R123 ;  /* 0x0000007b5c787220 */ /* 0x000fe40000410000 */
[----:B------:R-:W-:Y:S02]  /*4490*/  FMUL.FTZ R121, R134, R144 ;  /* 0x0000009086797220 */ /* 0x000fe40000410000 */
[----:B------:R-:W-:Y:S02]  /*44a0*/  FFMA.FTZ R117, R118, R64, R117 ;  /* 0x0000004076757223 */ /* 0x000fe40000010075 */
[----:B0-----:R-:W-:-:S02]  /*44b0*/  FMUL.FTZ R161, R20, R147 ;  /* 0x0000009314a17220 */ /* 0x001fc40000410000 */
[----:B------:R-:W-:Y:S02]  /*44c0*/  FFMA.FTZ R175, R165, R147, -R146 ;  /* 0x00000093a5af7223 */ /* 0x000fe40000010892 */
[-C--:B------:R-:W-:Y:S01]  /*44d0*/  FFMA.FTZ R169, R163, R120.reuse, R121 ;  /* 0x00000078a3a97223 */ /* 0x080fe20000010079 */
[----:B------:R-:W-:Y:S01]  /*44e0*/  STS [R142.X4+0x864], R161 ;  /* 0x000864a18e007388 */ /* 0x000fe20000004800 */
[-C--:B------:R-:W-:Y:S02]  /*44f0*/  FMUL.FTZ R124, R134, R120.reuse ;  /* 0x00000078867c7220 */ /* 0x080fe40000410000 */
[----:B------:R-:W-:Y:S02]  /*4500*/  FMUL.FTZ R121, R27, R120 ;  /* 0x000000781b797220 */ /* 0x000fe40000410000 */
[----:B------:R-:W-:Y:S02]  /*4510*/  FFMA.FTZ R160, -R110, R33, R160 ;  /* 0x000000216ea07223 */ /* 0x000fe400000101a0 */
[----:B------:R-:W-:Y:S01]  /*4520*/  FMUL.FTZ R147, R91, R122 ;  /* 0x0000007a5b937220 */ /* 0x000fe20000410000 */
[----:B------:R-:W-:Y:S01]  /*4530*/  STS [R142.X4+0x858], R121 ;  /* 0x000858798e007388 */ /* 0x000fe20000004800 */
[----:B------:R-:W-:-:S02]  /*4540*/  FFMA.FTZ R120, R118, R65, -R119 ;  /* 0x0000004176787223 */ /* 0x000fc40000010877 */
[----:B------:R-:W-:Y:S02]  /*4550*/  FADD.FTZ R132, -R132, R117 ;  /* 0x0000007584847221 */ /* 0x000fe40000010100 */
[----:B------:R-:W-:Y:S02]  /*4560*/  FMUL.FTZ R167, R21, R154 ;  /* 0x0000009a15a77220 */ /* 0x000fe40000410000 */
[----:B------:R-:W-:Y:S02]  /*4570*/  FMUL.FTZ R145, R20, R145 ;  /* 0x0000009114917220 */ /* 0x000fe40000410000 */
[----:B------:R-:W-:Y:S01]  /*4580*/  FMUL.FTZ R117, R91, R155 ;  /* 0x0000009b5b757220 */ /* 0x000fe20000410000 */
[----:B------:R-:W-:Y:S01]  /*4590*/  STS [R142.X4+0x86c], R167 ;  /* 0x00086ca78e007388 */ /* 0x000fe20000004800 */
[----:B------:R-:W-:Y:S02]  /*45a0*/  FFMA.FTZ R135, -R110, R32, R135 ;  /* 0x000000206e877223 */ /* 0x000fe40000010187 */
[----:B------:R-:W-:Y:S01]  /*45b0*/  FMUL.FTZ R118, R160, R147 ;  /* 0x00000093a0767220 */ /* 0x000fe20000410000 */
[----:B------:R0:W-:Y:S01]  /*45c0*/  STS [R142.X4+0x860], R145 ;  /* 0x000860918e007388 */ /* 0x0001e20000004800 */
[----:B------:R-:W-:-:S02]  /*45d0*/  FADD.FTZ R131, R131, R120 ;  /* 0x0000007883837221 */ /* 0x000fc40000010000 */
[----:B------:R-:W-:Y:S02]  /*45e0*/  FFMA.FTZ R62, -R108, R29, R62 ;  /* 0x0000001d6c3e7223 */ /* 0x000fe4000001013e */
[----:B------:R-:W-:Y:S02]  /*45f0*/  FMUL.FTZ R119, R89, R132 ;  /* 0x0000008459777220 */ /* 0x000fe40000410000 */
[-C--:B------:R-:W-:Y:S02]  /*4600*/  FFMA.FTZ R171, R163, R144.reuse, -R124 ;  /* 0x00000090a3ab7223 */ /* 0x080fe4000001087c */
[-C--:B------:R-:W-:Y:S02]  /*4610*/  FMUL.FTZ R120, R160, R117.reuse ;  /* 0x00000075a0787220 */ /* 0x080fe40000410000 */
[----:B0-----:R-:W-:Y:S02]  /*4620*/  FMUL.FTZ R145, R27, R144 ;  /* 0x000000901b917220 */ /* 0x001fe40000410000 */
[----:B------:R-:W-:-:S02]  /*4630*/  FFMA.FTZ R157, R135, R117, R118 ;  /* 0x00000075879d7223 */ /* 0x000fc40000010076 */
[----:B------:R-:W-:Y:S01]  /*4640*/  FMUL.FTZ R167, R26, R117 ;  /* 0x000000751aa77220 */ /* 0x000fe20000410000 */
[----:B------:R0:W-:Y:S01]  /*4650*/  STS [R142.X4+0x85c], R145 ;  /* 0x00085c918e007388 */ /* 0x0001e20000004800 */
[----:B------:R-:W-:Y:S02]  /*4660*/  FFMA.FTZ R129, -R108, R28, R129 ;  /* 0x0000001c6c817223 */ /* 0x000fe40000010181 */
[----:B------:R-:W-:Y:S01]  /*4670*/  FFMA.FTZ R130, -R109, R31, R130 ;  /* 0x0000001f6d827223 */ /* 0x000fe20000010182 */
[----:B------:R1:W-:Y:S01]  /*4680*/  STS [R142.X4+0x850], R167 ;  /* 0x000850a78e007388 */ /* 0x0003e20000004800 */
[----:B------:R-:W-:Y:S02]  /*4690*/  FMUL.FTZ R117, R89, R131 ;  /* 0x0000008359757220 */ /* 0x000fe40000410000 */
[----:B------:R-:W-:Y:S02]  /*46a0*/  FMUL.FTZ R144, R90, R64 ;  /* 0x000000405a907220 */ /* 0x000fe40000410000 */
[----:B------:R-:W-:-:S02]  /*46b0*/  FMUL.FTZ R118, R62, R119 ;  /* 0x000000773e767220 */ /* 0x000fc40000410000 */
[----:B------:R-:W-:Y:S02]  /*46c0*/  FFMA.FTZ R63, -R109, R30, R63 ;  /* 0x0000001e6d3f7223 */ /* 0x000fe4000001013f */
[----:B------:R-:W-:Y:S02]  /*46d0*/  FFMA.FTZ R161, R135, R147, -R120 ;  /* 0x0000009387a17223 */ /* 0x000fe40000010878 */
[----:B------:R-:W-:Y:S02]  /*46e0*/  FMUL.FTZ R124, R90, R65 ;  /* 0x000000415a7c7220 */ /* 0x000fe40000410000 */
[----:B------:R-:W-:Y:S02]  /*46f0*/  FMUL.FTZ R121, R130, R144 ;  /* 0x0000009082797220 */ /* 0x000fe40000410000 */
[-C--:B------:R-:W-:Y:S02]  /*4700*/  FFMA.FTZ R118, R129, R117.reuse, R118 ;  /* 0x0000007581767223 */ /* 0x080fe40000010076 */
[----:B------:R-:W-:-:S02]  /*4710*/  FMUL.FTZ R120, R62, R117 ;  /* 0x000000753e787220 */ /* 0x000fc40000410000 */
[-C--:B------:R-:W-:Y:S02]  /*4720*/  FFMA.FTZ R121, R63, R124.reuse, R121 ;  /* 0x0000007c3f797223 */ /* 0x080fe40000010079 */
[----:B------:R-:W-:Y:S02]  /*4730*/  FADD.FTZ R118, RZ, R118 ;  /* 0x00000076ff767221 */ /* 0x000fe40000010000 */
[----:B0-----:R-:W-:Y:S02]  /*4740*/  FMUL.FTZ R145, R130, R124 ;  /* 0x0000007c82917220 */ /* 0x001fe40000410000 */
[----:B------:R-:W-:Y:S02]  /*4750*/  FFMA.FTZ R120, R129, R119, -R120 ;  /* 0x0000007781787223 */ /* 0x000fe40000010878 */
[----:B------:R-:W-:Y:S02]  /*4760*/  FADD.FTZ R118, R118, R121 ;  /* 0x0000007976767221 */ /* 0x000fe40000010000 */
[----:B------:R-:W-:-:S02]  /*4770*/  FFMA.FTZ R145, R63, R144, -R145 ;  /* 0x000000903f917223 */ /* 0x000fc40000010891 */
[----:B------:R-:W-:Y:S02]  /*4780*/  FADD.FTZ R120, RZ, R120 ;  /* 0x00000078ff787221 */ /* 0x000fe40000010000 */
[C---:B------:R-:W-:Y:S01]  /*4790*/  FMUL.FTZ R121, R25.reuse, R124 ;  /* 0x0000007c19797220 */ /* 0x040fe20000410000 */
[----:B------:R-:W-:Y:S01]  /*47a0*/  IADD3 R124, -R2, c[0x0][0x168], RZ ;  /* 0x00005a00027c7a10 */ /* 0x000fe20007ffe1ff */
[----:B------:R-:W-:Y:S02]  /*47b0*/  FADD.FTZ R120, R120, R145 ;  /* 0x0000009178787221 */ /* 0x000fe40000010000 */
[----:B------:R-:W-:Y:S01]  /*47c0*/  FADD.FTZ R118, R118, R157 ;  /* 0x0000009d76767221 */ /* 0x000fe20000010000 */
[----:B------:R-:W-:Y:S01]  /*47d0*/  LEA R146, R124, -R79, 0x1 ;  /* 0x8000004f7c927211 */ /* 0x000fe200078e08ff */
[----:B------:R-:W-:Y:S01]  /*47e0*/  FADD.FTZ R120, R120, R161 ;  /* 0x000000a178787221 */ /* 0x000fe20000010000 */
[----:B------:R1:W-:Y:S01]  /*47f0*/  STS [R142.X4+0x848], R121 ;  /* 0x000848798e007388 */ /* 0x0003e20000004800 */
[----:B------:R-:W-:Y:S01]  /*4800*/  FMUL.FTZ R147, R26, R147 ;  /* 0x000000931a937220 */ /* 0x000fe20000410000 */
[----:B------:R-:W-:Y:S01]  /*4810*/  ISETP.GE.AND P0, PT, R146, 0x1, PT ;  /* 0x000000019200780c */ /* 0x000fe20003f06270 */
[----:B------:R-:W-:Y:S01]  /*4820*/  FADD.FTZ R120, R120, R171 ;  /* 0x000000ab78787221 */ /* 0x000fe20000010000 */
[----:B------:R-:W-:Y:S01]  /*4830*/  ISETP.GE.AND P1, PT, R146, 0x21, PT ;  /* 0x000000219200780c */ /* 0x000fe20003f26270 */
[----:B------:R-:W-:Y:S01]  /*4840*/  FMUL.FTZ R145, R25, R144 ;  /* 0x0000009019917220 */ /* 0x000fe20000410000 */
[----:B------:R1:W-:Y:S01]  /*4850*/  STS [R142.X4+0x854], R147 ;  /* 0x000854938e007388 */ /* 0x0003e20000004800 */
[C---:B------:R-:W-:Y:S01]  /*4860*/  FMUL.FTZ R117, R24.reuse, R117 ;  /* 0x0000007518757220 */ /* 0x040fe20000410000 */
[----:B------:R-:W-:Y:S01]  /*4870*/  IADD3 R124, R79, 0x20, RZ ;  /* 0x000000204f7c7810 */ /* 0x000fe20007ffe0ff */
[----:B------:R-:W-:Y:S01]  /*4880*/  FMUL.FTZ R119, R24, R119 ;  /* 0x0000007718777220 */ /* 0x000fe20000410000 */
[----:B------:R1:W-:Y:S01]  /*4890*/  STS [R142.X4+0x84c], R145 ;  /* 0x00084c918e007388 */ /* 0x0003e20000004800 */
[----:B------:R-:W-:-:S02]  /*48a0*/  FADD.FTZ R118, R118, R169 ;  /* 0x000000a976767221 */ /* 0x000fc40000010000 */
[----:B------:R-:W-:Y:S01]  /*48b0*/  FADD.FTZ R120, R120, R175 ;  /* 0x000000af78787221 */ /* 0x000fe20000010000 */
[----:B------:R1:W-:Y:S01]  /*48c0*/  STS [R142.X4+0x840], R117 ;  /* 0x000840758e007388 */ /* 0x0003e20000004800 */
[----:B------:R-:W-:-:S03]  /*48d0*/  IMAD.WIDE.U32 R60, R133, c[0x0][0x2b0], R60 ;  /* 0x0000ac00853c7a25 */ /* 0x000fc600078e003c */
[----:B------:R1:W-:Y:S01]  /*48e0*/  STS [R142.X4+0x844], R119 ;  /* 0x000844778e007388 */ /* 0x0003e20000004800 */
[----:B------:R-:W-:Y:S01]  /*48f0*/  FADD.FTZ R118, R118, R173 ;  /* 0x000000ad76767221 */ /* 0x000fe20000010000 */
[----:B------:R-:W-:Y:S01]  /*4900*/  IADD3 R61, R61, R141, RZ ;  /* 0x0000008d3d3d7210 */ /* 0x000fe20007ffe0ff */
[----:B------:R-:W-:Y:S02]  /*4910*/  FADD.FTZ R120, R120, R179 ;  /* 0x000000b378787221 */ /* 0x000fe40000010000 */
[----:B------:R-:W-:Y:S02]  /*4920*/  FADD.FTZ R177, R118, R177 ;  /* 0x000000b176b17221 */ /* 0x000fe40000010000 */
[----:B------:R-:W-:Y:S01]  /*4930*/  FADD.FTZ R144, R120, R47 ;  /* 0x0000002f78907221 */ /* 0x000fe20000010000 */
        /* <DEDUP_REMOVED lines=27> */
.L_x_12559:
[----:B-1----:R-:W-:Y:S05]  /*4af0*/  BSYNC B0 ;  /* 0x0000000000007941 */ /* 0x002fea0003800000 */
.L_x_12558:
[----:B------:R-:W-:Y:S01]  /*4b00*/  LEA.HI.SX32 R124, R124, R79, 0x1b ;  /* 0x0000004f7c7c7211 */ /* 0x000fe200078fdaff */
[----:B0-----:R-:W-:Y:S01]  /*4b10*/  FADD.FTZ R117, R144, R45 ;  /* 0x0000002d90757221 */ /* 0x001fe20000010000 */
[----:B------:R-:W-:Y:S01]  /*4b20*/  BSSY B0, `(.L_x_12560) ;  /* 0x0000007000007945 */ /* 0x000fe20003800000 */
[----:B------:R-:W-:Y:S01]  /*4b30*/  FADD.FTZ R177, R177, R46 ;  /* 0x0000002eb1b17221 */ /* 0x000fe20000010000 */
[C---:B------:R-:W-:Y:S01]  /*4b40*/  IADD3 R46, R79.reuse, 0x40, RZ ;  /* 0x000000404f2e7810 */ /* 0x040fe20007ffe0ff */
[----:B------:R0:W1:Y:S01]  /*4b50*/  LDS R45, [R124.X4+0x8c0] ;  /* 0x0008c0007c2d7984 */ /* 0x0000620000004800 */
[----:B------:R-:W-:Y:S01]  /*4b60*/  IADD3 R116, R79, 0x60, RZ ;  /* 0x000000604f747810 */ /* 0x000fe20007ffe0ff */
[----:B------:R-:W-:Y:S05]  /*4b70*/  @!P1 BRA `(.L_x_12561) ;  /* 0x0000001000009947 */ /* 0x000fea0003800000 */
[----:B-1----:R1:W-:Y:S02]  /*4b80*/  RED.E.ADD.F32.FTZ.RN.STRONG.GPU [R60.64+-0x780], R45 ;  /* 0xfff8802d3c00798e */ /* 0x0023e4000c10e786 */
.L_x_12561:
[----:B------:R-:W-:Y:S05]  /*4b90*/  BSYNC B0 ;  /* 0x0000000000007941 */ /* 0x000fea0003800000 */
.L_x_12560:
        /* <DEDUP_REMOVED lines=14> */
.L_x_12563:
[----:B-1----:R-:W-:Y:S05]  /*4c80*/  BSYNC B0 ;  /* 0x0000000000007941 */ /* 0x002fea0003800000 */
.L_x_12562:
[----:B--2---:R1:W2:Y:S01]  /*4c90*/  LDS R45, [R116.X4+0x9c0] ;  /* 0x0009c000742d7984 */ /* 0x0042a20000004800 */
[----:B------:R-:W-:Y:S01]  /*4ca0*/  BSSY B0, `(.L_x_12564) ;  /* 0x0000005000007945 */ /* 0x000fe20003800000 */
[----:B------:R-:W-:-:S02]  /*4cb0*/  IADD3 R46, R79, 0xa0, RZ ;  /* 0x000000a04f2e7810 */ /* 0x000fc40007ffe0ff */
[----:B------:R-:W-:Y:S01]  /*4cc0*/  LEA.HI.SX32 R118, R118, R79, 0x1b ;  /* 0x0000004f76767211 */ /* 0x000fe200078fdaff */
[----:B------:R-:W-:Y:S05]  /*4cd0*/  @!P0 BRA `(.L_x_12565) ;  /* 0x0000001000008947 */ /* 0x000fea0003800000 */
[----:B--2---:R2:W-:Y:S02]  /*4ce0*/  RED.E.ADD.F32.FTZ.RN.STRONG.GPU [R60.64+-0x680], R45 ;  /* 0xfff9802d3c00798e */ /* 0x0045e4000c10e786 */
.L_x_12565:
[----:B------:R-:W-:Y:S05]  /*4cf0*/  BSYNC B0 ;  /* 0x0000000000007941 */ /* 0x000fea0003800000 */
.L_x_12564:
[----:B--2---:R2:W3:Y:S01]  /*4d00*/  LDS R45, [R118.X4+0xa40] ;  /* 0x000a4000762d7984 */ /* 0x0044e20000004800 */
[----:B------:R-:W-:Y:S01]  /*4d10*/  BSSY B0, `(.L_x_12566) ;  /* 0x0000005000007945 */ /* 0x000fe20003800000 */
[----:B-1----:R-:W-:Y:S02]  /*4d20*/  IADD3 R116, R79, 0xc0, RZ ;  /* 0x000000c04f747810 */ /* 0x002fe40007ffe0ff */
[----:B------:R-:W-:Y:S01]  /*4d30*/  LEA.HI.SX32 R46, R46, R79, 0x1b ;  /* 0x0000004f2e2e7211 */ /* 0x000fe200078fdaff */
[----:B------:R-:W-:Y:S05]  /*4d40*/  @!P1 BRA `(.L_x_12567) ;  /* 0x0000001000009947 */ /* 0x000fea0003800000 */
[----:B---3--:R1:W-:Y:S02]  /*4d50*/  RED.E.ADD.F32.FTZ.RN.STRONG.GPU [R60.64+-0x600], R45 ;  /* 0xfffa002d3c00798e */ /* 0x0083e4000c10e786 */
.L_x_12567:
[----:B------:R-:W-:Y:S05]  /*4d60*/  BSYNC B0 ;  /* 0x0000000000007941 */ /* 0x000fea0003800000 */
.L_x_12566:
[----:B-1-3--:R1:W3:Y:S01]  /*4d70*/  LDS R45, [R46.X4+0xac0] ;  /* 0x000ac0002e2d7984 */ /* 0x00a2e20000004800 */
[----:B------:R-:W-:Y:S01]  /*4d80*/  BSSY B0, `(.L_x_12568) ;  /* 0x0000005000007945 */ /* 0x000fe20003800000 */
[----:B--2---:R-:W-:Y:S02]  /*4d90*/  IADD3 R118, R79, 0xe0, RZ ;  /* 0x000000e04f767810 */ /* 0x004fe40007ffe0ff */
[----:B------:R-:W-:Y:S01]  /*4da0*/  LEA.HI.SX32 R116, R116, R79, 0x1b ;  /* 0x0000004f74747211 */ /* 0x000fe200078fdaff */
[----:B------:R-:W-:Y:S05]  /*4db0*/  @!P2 BRA `(.L_x_12569) ;  /* 0x000000100000a947 */ /* 0x000fea0003800000 */
[----:B---3--:R2:W-:Y:S02]  /*4dc0*/  RED.E.ADD.F32.FTZ.RN.STRONG.GPU [R60.64+-0x580], R45 ;  /* 0xfffa802d3c00798e */ /* 0x0085e4000c10e786 */
.L_x_12569:
[----:B------:R-:W-:Y:S05]  /*4dd0*/  BSYNC B0 ;  /* 0x0000000000007941 */ /* 0x000fea0003800000 */
.L_x_12568:
[----:B--23--:R2:W3:Y:S01]  /*4de0*/  LDS R45, [R116.X4+0xb40] ;  /* 0x000b4000742d7984 */ /* 0x00c4e20000004800 */
[----:B------:R-:W-:Y:S01]  /*4df0*/  BSSY B0, `(.L_x_12570) ;  /* 0x0000005000007945 */ /* 0x000fe20003800000 */
[----:B-1----:R-:W-:-:S02]  /*4e00*/  IADD3 R46, R79, 0x100, RZ ;  /* 0x000001004f2e7810 */ /* 0x002fc40007ffe0ff */
[----:B------:R-:W-:Y:S01]  /*4e10*/  LEA.HI.SX32 R118, R118, R79, 0x1b ;  /* 0x0000004f76767211 */ /* 0x000fe200078fdaff */
[----:B------:R-:W-:Y:S05]  /*4e20*/  @!P3 BRA `(.L_x_12571) ;  /* 0x000000100000b947 */ /* 0x000fea0003800000 */
[----:B---3--:R1:W-:Y:S02]  /*4e30*/  RED.E.ADD.F32.FTZ.RN.STRONG.GPU [R60.64+-0x500], R45 ;  /* 0xfffb002d3c00798e */ /* 0x0083e4000c10e786 */
.L_x_12571:
[----:B------:R-:W-:Y:S05]  /*4e40*/  BSYNC B0 ;  /* 0x0000000000007941 */ /* 0x000fea0003800000 */
.L_x_12570:
[----:B-1-3--:R1:W3:Y:S01]  /*4e50*/  LDS R45, [R118.X4+0xbc0] ;  /* 0x000bc000762d7984 */ /* 0x00a2e20000004800 */
[----:B------:R-:W-:Y:S01]  /*4e60*/  BSSY B0, `(.L_x_12572) ;  /* 0x0000004000007945 */ /* 0x000fe20003800000 */
[----:B------:R-:W-:Y:S01]  /*4e70*/  LEA.HI.SX32 R46, R46, R79, 0x1b ;  /* 0x0000004f2e2e7211 */ /* 0x000fe200078fdaff */
[----:B------:R-:W-:Y:S05]  /*4e80*/  @!P4 BRA `(.L_x_12573) ;  /* 0x000000100000c947 */ /* 0x000fea0003800000 */
[----:B---3--:R3:W-:Y:S02]  /*4e90*/  RED.E.ADD.F32.FTZ.RN.STRONG.GPU [R60.64+-0x480], R45 ;  /* 0xfffb802d3c00798e */ /* 0x0087e4000c10e786 */
.L_x_12573:
[----:B------:R-:W-:Y:S05]  /*4ea0*/  BSYNC B0 ;  /* 0x0000000000007941 */ /* 0x000fea0003800000 */
.L_x_12572:
[----:B---3--:R3:W4:Y:S01]  /*4eb0*/  LDS R45, [R46.X4+0xc40] ;  /* 0x000c40002e2d7984 */ /* 0x0087220000004800 */
[----:B------:R-:W-:Y:S01]  /*4ec0*/  BSSY B0, `(.L_x_12574) ;  /* 0x0000005000007945 */ /* 0x000fe20003800000 */
[C---:B--2---:R-:W-:Y:S02]  /*4ed0*/  IADD3 R116, R79.reuse, 0x120, RZ ;  /* 0x000001204f747810 */ /* 0x044fe40007ffe0ff */
[----:B-1----:R-:W-:Y:S01]  /*4ee0*/  IADD3 R118, R79, 0x140, RZ ;  /* 0x000001404f767810 */ /* 0x002fe20007ffe0ff */
[----:B------:R-:W-:Y:S05]  /*4ef0*/  @!P5 BRA `(.L_x_12575) ;  /* 0x000000100000d947 */ /* 0x000fea0003800000 */
[----:B----4-:R1:W-:Y:S02]  /*4f00*/  RED.E.ADD.F32.FTZ.RN.STRONG.GPU [R60.64+-0x400], R45 ;  /* 0xfffc002d3c00798e */ /* 0x0103e4000c10e786 */
.L_x_12575:
[----:B------:R-:W-:Y:S05]  /*4f10*/  BSYNC B0 ;  /* 0x0000000000007941 */ /* 0x000fea0003800000 */
.L_x_12574:
        /* <DEDUP_REMOVED lines=14> */
.L_x_12577:
[----:B-1----:R-:W-:Y:S05]  /*5000*/  BSYNC B0 ;  /* 0x0000000000007941 */ /* 0x002fea0003800000 */
.L_x_12576:
[----:B--2---:R1:W2:Y:S01]  /*5010*/  LDS R45, [R118.X4+0xd40] ;  /* 0x000d4000762d7984 */ /* 0x0042a20000004800 */
[----:B------:R-:W-:Y:S01]  /*5020*/  BSSY B0, `(.L_x_12578) ;  /* 0x0000005000007945 */ /* 0x000fe20003800000 */
[----:B------:R-:W-:Y:S02]  /*5030*/  IADD3 R116, R79, 0x180, RZ ;  /* 0x000001804f747810 */ /* 0x000fe40007ffe0ff */
[----:B------:R-:W-:Y:S01]  /*5040*/  LEA.HI.SX32 R46, R46, R79, 0x1b ;  /* 0x0000004f2e2e7211 */ /* 0x000fe200078fdaff */
[----:B------:R-:W-:Y:S05]  /*5050*/  @!P0 BRA `(.L_x_12579) ;  /* 0x0000001000008947 */ /* 0x000fea0003800000 */
[----:B--2---:R2:W-:Y:S02]  /*5060*/  RED.E.ADD.F32.FTZ.RN.STRONG.GPU [R60.64+-0x300], R45 ;  /* 0xfffd002d3c00798e */ /* 0x0045e4000c10e786 */
.L_x_12579:
[----:B------:R-:W-:Y:S05]  /*5070*/  BSYNC B0 ;  /* 0x0000000000007941 */ /* 0x000fea0003800000 */
.L_x_12578:
[----:B--2---:R2:W3:Y:S01]  /*5080*/  LDS R45, [R46.X4+0xdc0] ;  /* 0x000dc0002e2d7984 */ /* 0x0044e20000004800 */
[----:B------:R-:W-:Y:S01]  /*5090*/  BSSY B0, `(.L_x_12580) ;  /* 0x0000005000007945 */ /* 0x000fe20003800000 */
[----:B-1----:R-:W-:-:S02]  /*50a0*/  IADD3 R118, R79, 0x1a0, RZ ;  /* 0x000001a04f767810 */ /* 0x002fc40007ffe0ff */
[----:B------:R-:W-:Y:S01]  /*50b0*/  LEA.HI.SX32 R116, R116, R79, 0x1b ;  /* 0x0000004f74747211 */ /* 0x000fe200078fdaff */
[----:B------:R-:W-:Y:S05]  /*50c0*/  @!P1 BRA `(.L_x_12581) ;  /* 0x0000001000009947 */ /* 0x000fea0003800000 */
[----:B---3--:R1:W-:Y:S02]  /*50d0*/  RED.E.ADD.F32.FTZ.RN.STRONG.GPU [R60.64+-0x280], R45 ;  /* 0xfffd802d3c00798e */ /* 0x0083e4000c10e786 */
.L_x_12581:
[----:B------:R-:W-:Y:S05]  /*50e0*/  BSYNC B0 ;  /* 0x0000000000007941 */ /* 0x000fea0003800000 */
.L_x_12580:
[----:B-1-3--:R1:W3:Y:S01]  /*50f0*/  LDS R45, [R116.X4+0xe40] ;  /* 0x000e4000742d7984 */ /* 0x00a2e20000004800 */
[----:B------:R-:W-:Y:S01]  /*5100*/  BSSY B0, `(.L_x_12582) ;  /* 0x0000005000007945 */ /* 0x000fe20003800000 */
[----:B--2---:R-:W-:Y:S02]  /*5110*/  IADD3 R46, R79, 0x1c0, RZ ;  /* 0x000001c04f2e7810 */ /* 0x004fe40007ffe0ff */
[----:B------:R-:W-:Y:S01]  /*5120*/  LEA.HI.SX32 R118, R118, R79, 0x1b ;  /* 0x0000004f76767211 */ /* 0x000fe200078fdaff */
[----:B------:R-:W-:Y:S05]  /*5130*/  @!P2 BRA `(.L_x_12583) ;  /* 0x000000100000a947 */ /* 0x000fea0003800000 */
[----:B---3--:R2:W-:Y:S02]  /*5140*/  RED.E.ADD.F32.FTZ.RN.STRONG.GPU [R60.64+-0x200], R45 ;  /* 0xfffe002d3c00798e */ /* 0x0085e4000c10e786 */
.L_x_12583:
[----:B------:R-:W-:Y:S05]  /*5150*/  BSYNC B0 ;  /* 0x0000000000007941 */ /* 0x000fea0003800000 */
.L_x_12582:
[----:B--23--:R2:W3:Y:S01]  /*5160*/  LDS R45, [R118.X4+0xec0] ;  /* 0x000ec000762d7984 */ /* 0x00c4e20000004800 */
[----:B------:R-:W-:Y:S01]  /*5170*/  BSSY B0, `(.L_x_12584) ;  /* 0x0000005000007945 */ /* 0x000fe20003800000 */
[----:B-1----:R-:W-:Y:S02]  /*5180*/  IADD3 R116, R79, 0x1e0, RZ ;  /* 0x000001e04f747810 */ /* 0x002fe40007ffe0ff */
[----:B------:R-:W-:Y:S01]  /*5190*/  LEA.HI.SX32 R46, R46, R79, 0x1b ;  /* 0x0000004f2e2e7211 */ /* 0x000fe200078fdaff */
[----:B------:R-:W-:Y:S05]  /*51a0*/  @!P3 BRA `(.L_x_12585) ;  /* 0x000000100000b947 */ /* 0x000fea0003800000 */
[----:B---3--:R1:W-:Y:S02]  /*51b0*/  RED.E.ADD.F32.FTZ.RN.STRONG.GPU [R60.64+-0x180], R45 ;  /* 0xfffe802d3c00798e */ /* 0x0083e4000c10e786 */
.L_x_12585:
[----:B------:R-:W-:Y:S05]  /*51c0*/  BSYNC B0 ;  /* 0x0000000000007941 */ /* 0x000fea0003800000 */
.L_x_12584:
[----:B-1-3--:R1:W3:Y:S01]  /*51d0*/  LDS R45, [R46.X4+0xf40] ;  /* 0x000f40002e2d7984 */ /* 0x00a2e20000004800 */
[----:B------:R-:W-:Y:S01]  /*51e0*/  BSSY B0, `(.L_x_12586) ;  /* 0x0000004000007945 */ /* 0x000fe20003800000 */
[----:B------:R-:W-:Y:S01]  /*51f0*/  LEA.HI.SX32 R116, R116, R79, 0x1b ;  /* 0x0000004f74747211 */ /* 0x000fe200078fdaff */
[----:B------:R-:W-:Y:S05]  /*5200*/  @!P4 BRA `(.L_x_12587) ;  /* 0x000000100000c947 */ /* 0x000fea0003800000 */
[----:B---3--:R3:W-:Y:S02]  /*5210*/  RED.E.ADD.F32.FTZ.RN.STRONG.GPU [R60.64+-0x100], R45 ;  /* 0xffff002d3c00798e */ /* 0x0087e4000c10e786 */
.L_x_12587:
[----:B------:R-:W-:Y:S05]  /*5220*/  BSYNC B0 ;  /* 0x0000000000007941 */ /* 0x000fea0003800000 */
.L_x_12586:
[----:B---3--:R3:W4:Y:S01]  /*5230*/  LDS R45, [R116.X4+0xfc0] ;  /* 0x000fc000742d7984 */ /* 0x0087220000004800 */
[----:B------:R-:W-:Y:S01]  /*5240*/  BSSY B0, `(.L_x_12588) ;  /* 0x0000007000007945 */ /* 0x000fe20003800000 */
[----:B------:R-:W-:Y:S05]  /*5250*/  @!P5 BRA `(.L_x_12589) ;  /* 0x000000500000d947 */ /* 0x000fea0003800000 */
[----:B------:R-:W-:-:S06]  /*5260*/  IMAD.WIDE.U32 R58, R79, 0x4, R58 ;  /* 0x000000044f3a7825 */ /* 0x000fcc00078e003a */
[----:B------:R-:W-:-:S06]  /*5270*/  IMAD.WIDE R58, R139, 0x4, R58 ;  /* 0x000000048b3a7825 */ /* 0x000fcc00078e023a */
[----:B-1----:R-:W-:-:S05]  /*5280*/  IMAD.WIDE.U32 R46, R133, c[0x0][0x2b0], R58 ;  /* 0x0000ac00852e7a25 */ /* 0x002fca00078e003a */
[----:B------:R-:W-:-:S05]  /*5290*/  IADD3 R47, R141, R47, RZ ;  /* 0x0000002f8d2f7210 */ /* 0x000fca0007ffe0ff */
[----:B----4-:R1:W-:Y:S02]  /*52a0*/  RED.E.ADD.F32.FTZ.RN.STRONG.GPU [R46.64+-0x80], R45 ;  /* 0xffff802d2e00798e */ /* 0x0103e4000c10e786 */
.L_x_12589:
[----:B------:R-:W-:Y:S05]  /*52b0*/  BSYNC B0 ;  /* 0x0000000000007941 */ /* 0x000fea0003800000 */
.L_x_12588:
[----:B------:R-:W-:Y:S01]  /*52c0*/  FADD.FTZ R44, R177, R44 ;  /* 0x0000002cb12c7221 */ /* 0x000fe20000010000 */
[----:B------:R-:W5:Y:S01]  /*52d0*/  SHFL.DOWN PT, R58, R117, 0x1, 0x1f ;  /* 0x08201f00753a7f89 */ /* 0x000f6200000e0000 */
[C---:B------:R-:W-:Y:S01]  /*52e0*/  ISETP.GT.AND P0, PT, R78.reuse, 0x1e, PT ;  /* 0x0000001e4e00780c */ /* 0x040fe20003f04270 */
[----:B------:R-:W-:Y:S01]  /*52f0*/  FMUL.FTZ R43, R43, R151 ;  /* 0x000000972b2b7220 */ /* 0x000fe20000410000 */
[----:B-1--4-:R-:W-:Y:S01]  /*5300*/  MOV R45, R117 ;  /* 0x00000075002d7202 */ /* 0x012fe20000000f00 */
[----:B------:R-:W1:Y:S01]  /*5310*/  SHFL.DOWN PT, R61, R57, 0x1, 0x1f ;  /* 0x08201f00393d7f89 */ /* 0x000e6200000e0000 */
[----:B------:R-:W-:Y:S01]  /*5320*/  MOV R46, R57 ;  /* 0x00000039002e7202 */ /* 0x000fe20000000f00 */
[----:B------:R-:W-:Y:S01]  /*5330*/  FMUL.FTZ R37, R37, R150 ;  /* 0x0000009625257220 */ /* 0x000fe20000410000 */
[----:B------:R-:W-:Y:S01]  /*5340*/  MOV R47, R56 ;  /* 0x00000038002f7202 */ /* 0x000fe20000000f00 */
[----:B------:R-:W4:Y:S01]  /*5350*/  SHFL.DOWN PT, R60, R56, 0x1, 0x1f ;  /* 0x08201f00383c7f89 */ /* 0x000f2200000e0000 */
[----:B------:R-:W-:Y:S01]  /*5360*/  FMUL.FTZ R35, R35, R156 ;  /* 0x0000009c23237220 */ /* 0x000fe20000410000 */
[----:B------:R-:W-:Y:S01]  /*5370*/  ISETP.NE.AND P1, PT, R78, RZ, PT ;  /* 0x000000ff4e00720c */ /* 0x000fe20003f25270 */
[----:B------:R-:W-:Y:S01]  /*5380*/  FMUL.FTZ R33, R33, R122 ;  /* 0x0000007a21217220 */ /* 0x000fe20000410000 */
[----:B------:R-:W0:Y:S01]  /*5390*/  SHFL.DOWN PT, R59, R44, 0x1, 0x1f ;  /* 0x08201f002c3b7f89 */ /* 0x000e2200000e0000 */
[----:B------:R-:W-:Y:S01]  /*53a0*/  FMUL.FTZ R31, R31, R64 ;  /* 0x000000401f1f7220 */ /* 0x000fe20000410000 */
[----:B------:R-:W-:Y:S01]  /*53b0*/  ISETP.NE.AND P2, PT, R79, RZ, PT ;  /* 0x000000ff4f00720c */ /* 0x000fe20003f45270 */
[----:B------:R-:W-:Y:S01]  /*53c0*/  FMUL.FTZ R29, R29, R132 ;  /* 0x000000841d1d7220 */ /* 0x000fe20000410000 */
[----:B------:R-:W-:Y:S01]  /*53d0*/  BSSY B0, `(.L_x_12590) ;  /* 0x0000088000007945 */ /* 0x000fe20003800000 */
[----:B------:R-:W-:-:S02]  /*53e0*/  FFMA.FTZ R30, R30, R65, R31 ;  /* 0x000000411e1e7223 */ /* 0x000fc4000001001f */
[-C--:B------:R-:W-:Y:S02]  /*53f0*/  FMUL.FTZ R31, R55, R131.reuse ;  /* 0x00000083371f7220 */ /* 0x080fe40000410000 */
[----:B------:R-:W-:Y:S02]  /*5400*/  FFMA.FTZ R29, R28, R131, R29 ;  /* 0x000000831c1d7223 */ /* 0x000fe4000001001d */
[----:B------:R-:W-:Y:S02]  /*5410*/  FFMA.FTZ R31, R54, R132, -R31 ;  /* 0x00000084361f7223 */ /* 0x000fe4000001081f */
[----:B-----5:R-:W-:Y:S02]  /*5420*/  @!P0 FADD.FTZ R45, R45, R58 ;  /* 0x0000003a2d2d8221 */ /* 0x020fe40000010000 */
[----:B------:R-:W-:Y:S02]  /*5430*/  FMUL.FTZ R31, R62, R31 ;  /* 0x0000001f3e1f7220 */ /* 0x000fe40000410000 */
[----:B-1----:R-:W-:Y:S01]  /*5440*/  @!P0 FADD.FTZ R46, R46, R61 ;  /* 0x0000003d2e2e8221 */ /* 0x002fe20000010000 */
[----:B------:R-:W1:Y:S01]  /*5450*/  SHFL.DOWN PT, R56, R45, 0x2, 0x1f ;  /* 0x08401f002d387f89 */ /* 0x000e6200000e0000 */
[----:B------:R-:W-:-:S02]  /*5460*/  FFMA.FTZ R9, R90, R30, R9 ;  /* 0x0000001e5a097223 */ /* 0x000fc40000010009 */
[----:B----4-:R-:W-:Y:S01]  /*5470*/  @!P0 FADD.FTZ R47, R47, R60 ;  /* 0x0000003c2f2f8221 */ /* 0x010fe20000010000 */
[----:B------:R-:W4:Y:S01]  /*5480*/  SHFL.DOWN PT, R61, R46, 0x2, 0x1f ;  /* 0x08401f002e3d7f89 */ /* 0x000f2200000e0000 */
[----:B------:R-:W-:Y:S02]  /*5490*/  FFMA.FTZ R8, R89, R29, R8 ;  /* 0x0000001d59087223 */ /* 0x000fe40000010008 */
[----:B0-----:R-:W-:Y:S01]  /*54a0*/  @!P0 FADD.FTZ R44, R44, R59 ;  /* 0x0000003b2c2c8221 */ /* 0x001fe20000010000 */
[----:B------:R-:W0:Y:S01]  /*54b0*/  SHFL.DOWN PT, R58, R47, 0x2, 0x1f ;  /* 0x08401f002f3a7f89 */ /* 0x000e2200000e0000 */
[----:B------:R-:W-:-:S03]  /*54c0*/  ISETP.GT.AND P0, PT, R78, 0x1d, PT ;  /* 0x0000001d4e00780c */ /* 0x000fc60003f04270 */
[----:B------:R-:W5:Y:S10]  /*54d0*/  SHFL.DOWN PT, R57, R44, 0x2, 0x1f ;  /* 0x08401f002c397f89 */ /* 0x000f7400000e0000 */
[----:B-1----:R-:W-:-:S02]  /*54e0*/  @!P0 FADD.FTZ R45, R45, R56 ;  /* 0x000000382d2d8221 */ /* 0x002fc40000010000 */
[----:B------:R-:W-:Y:S02]  /*54f0*/  FMUL.FTZ R56, R55, R149 ;  /* 0x0000009537387220 */ /* 0x000fe40000410000 */
[----:B----4-:R-:W-:Y:S01]  /*5500*/  @!P0 FADD.FTZ R46, R46, R61 ;  /* 0x0000003d2e2e8221 */ /* 0x010fe20000010000 */
[----:B------:R-:W1:Y:S01]  /*5510*/  SHFL.DOWN PT, R60, R45, 0x4, 0x1f ;  /* 0x08801f002d3c7f89 */ /* 0x000e6200000e0000 */
[-C--:B------:R-:W-:Y:S02]  /*5520*/  FFMA.FTZ R56, R54, R151.reuse, -R56 ;  /* 0x0000009736387223 */ /* 0x080fe40000010838 */
[----:B0-----:R-:W-:Y:S01]  /*5530*/  @!P0 FADD.FTZ R47, R47, R58 ;  /* 0x0000003a2f2f8221 */ /* 0x001fe20000010000 */
[----:B------:R-:W0:Y:S01]  /*5540*/  SHFL.DOWN PT, R117, R46, 0x4, 0x1f ;  /* 0x08801f002e757f89 */ /* 0x000e2200000e0000 */
[----:B------:R-:W-:Y:S02]  /*5550*/  FMUL.FTZ R151, R55, R151 ;  /* 0x0000009737977220 */ /* 0x000fe40000410000 */
[----:B-----5:R-:W-:Y:S01]  /*5560*/  @!P0 FADD.FTZ R44, R44, R57 ;  /* 0x000000392c2c8221 */ /* 0x020fe20000010000 */
[----:B---3--:R-:W3:Y:S01]  /*5570*/  SHFL.DOWN PT, R116, R47, 0x4, 0x1f ;  /* 0x08801f002f747f89 */ /* 0x008ee200000e0000 */
[----:B------:R-:W-:Y:S01]  /*5580*/  ISETP.GT.AND P0, PT, R78, 0x1b, PT ;  /* 0x0000001b4e00780c */ /* 0x000fe20003f04270 */
[----:B------:R-:W-:-:S02]  /*5590*/  FMUL.FTZ R57, R41, R138 ;  /* 0x0000008a29397220 */ /* 0x000fc40000410000 */
[----:B------:R-:W4:Y:S01]  /*55a0*/  SHFL.DOWN PT, R61, R44, 0x4, 0x1f ;  /* 0x08801f002c3d7f89 */ /* 0x000f2200000e0000 */
[----:B------:R-:W-:Y:S02]  /*55b0*/  FMUL.FTZ R41, R55, R152 ;  /* 0x0000009837297220 */ /* 0x000fe40000410000 */
[-C--:B------:R-:W-:Y:S02]  /*55c0*/  FFMA.FTZ R58, R42, R149.reuse, R43 ;  /* 0x000000952a3a7223 */ /* 0x080fe4000001002b */
[C---:B------:R-:W-:Y:S02]  /*55d0*/  FFMA.FTZ R41, R54.reuse, R150, -R41 ;  /* 0x0000009636297223 */ /* 0x040fe40000010829 */
[----:B------:R-:W-:Y:S02]  /*55e0*/  FFMA.FTZ R151, R54, R149, R151 ;  /* 0x0000009536977223 */ /* 0x000fe40000010097 */
[----:B------:R-:W-:Y:S02]  /*55f0*/  FMUL.FTZ R56, R137, R56 ;  /* 0x0000003889387220 */ /* 0x000fe40000410000 */
[----:B------:R-:W-:-:S02]  /*5600*/  FMUL.FTZ R43, R55, R148 ;  /* 0x00000094372b7220 */ /* 0x000fc40000410000 */
[----:B-1----:R-:W-:Y:S02]  /*5610*/  @!P0 FADD.FTZ R45, R45, R60 ;  /* 0x0000003c2d2d8221 */ /* 0x002fe40000010000 */
[----:B------:R-:W-:Y:S02]  /*5620*/  FMUL.FTZ R136, R136, R41 ;  /* 0x0000002988887220 */ /* 0x000fe40000410000 */
[----:B0-----:R-:W-:Y:S01]  /*5630*/  @!P0 FADD.FTZ R46, R46, R117 ;  /* 0x000000752e2e8221 */ /* 0x001fe20000010000 */
[----:B------:R-:W0:Y:S01]  /*5640*/  SHFL.DOWN PT, R60, R45, 0x8, 0x1f ;  /* 0x09001f002d3c7f89 */ /* 0x000e2200000e0000 */
[----:B------:R-:W-:Y:S02]  /*5650*/  FMUL.FTZ R41, R39, R153 ;  /* 0x0000009927297220 */ /* 0x000fe40000410000 */
[----:B---3--:R-:W-:Y:S01]  /*5660*/  @!P0 FADD.FTZ R47, R47, R116 ;  /* 0x000000742f2f8221 */ /* 0x008fe20000010000 */
[----:B------:R-:W1:Y:S01]  /*5670*/  SHFL.DOWN PT, R117, R46, 0x8, 0x1f ;  /* 0x09001f002e757f89 */ /* 0x000e6200000e0000 */
[----:B------:R-:W-:-:S02]  /*5680*/  FFMA.FTZ R151, R140, R151, R56 ;  /* 0x000000978c977223 */ /* 0x000fc40000010038 */
[----:B----4-:R-:W-:Y:S01]  /*5690*/  @!P0 FADD.FTZ R44, R44, R61 ;  /* 0x0000003d2c2c8221 */ /* 0x010fe20000010000 */
[----:B------:R-:W3:Y:S01]  /*56a0*/  SHFL.DOWN PT, R116, R47, 0x8, 0x1f ;  /* 0x09001f002f747f89 */ /* 0x000ee200000e0000 */
[C---:B------:R-:W-:Y:S01]  /*56b0*/  FMUL.FTZ R39, R55.reuse, R150 ;  /* 0x0000009637277220 */ /* 0x040fe20000410000 */
[----:B------:R-:W-:Y:S01]  /*56c0*/  ISETP.GT.AND P0, PT, R78, 0x17, PT ;  /* 0x000000174e00780c */ /* 0x000fe20003f04270 */
[-C--:B------:R-:W-:Y:S01]  /*56d0*/  FFMA.FTZ R56, R54, R138.reuse, -R43 ;  /* 0x0000008a36387223 */ /* 0x080fe2000001082b */
[----:B------:R-:W4:Y:S01]  /*56e0*/  SHFL.DOWN PT, R61, R44, 0x8, 0x1f ;  /* 0x09001f002c3d7f89 */ /* 0x000f2200000e0000 */
[C---:B------:R-:W-:Y:S02]  /*56f0*/  FMUL.FTZ R43, R55.reuse, R138 ;  /* 0x0000008a372b7220 */ /* 0x040fe40000410000 */
[----:B------:R-:W-:Y:S02]  /*5700*/  FMUL.FTZ R42, R55, R143 ;  /* 0x0000008f372a7220 */ /* 0x000fe40000410000 */
[----:B------:R-:W-:-:S02]  /*5710*/  FFMA.FTZ R57, R40, R148, R57 ;  /* 0x0000009428397223 */ /* 0x000fc40000010039 */
[C---:B------:R-:W-:Y:S02]  /*5720*/  FFMA.FTZ R40, R54.reuse, R152, R39 ;  /* 0x0000009836287223 */ /* 0x040fe40000010027 */
[----:B------:R-:W-:Y:S02]  /*5730*/  FMUL.FTZ R39, R55, R123 ;  /* 0x0000007b37277220 */ /* 0x000fe40000410000 */
[C---:B------:R-:W-:Y:S02]  /*5740*/  FFMA.FTZ R59, R54.reuse, R148, R43 ;  /* 0x00000094363b7223 */ /* 0x040fe4000001002b */
[----:B------:R-:W-:Y:S02]  /*5750*/  FFMA.FTZ R43, R54, R153, -R42 ;  /* 0x00000099362b7223 */ /* 0x000fe4000001082a */
[----:B------:R-:W-:Y:S02]  /*5760*/  FMUL.FTZ R56, R127, R56 ;  /* 0x000000387f387220 */ /* 0x000fe40000410000 */
[----:B------:R-:W-:-:S02]  /*5770*/  FFMA.FTZ R42, R38, R143, R41 ;  /* 0x0000008f262a7223 */ /* 0x000fc40000010029 */
[C---:B------:R-:W-:Y:S02]  /*5780*/  FMUL.FTZ R153, R55.reuse, R153 ;  /* 0x0000009937997220 */ /* 0x040fe40000410000 */
[----:B------:R-:W-:Y:S02]  /*5790*/  FFMA.FTZ R41, R36, R152, R37 ;  /* 0x0000009824297223 */ /* 0x000fe40000010025 */
[-C--:B------:R-:W-:Y:S02]  /*57a0*/  FFMA.FTZ R39, R54, R156.reuse, -R39 ;  /* 0x0000009c36277223 */ /* 0x080fe40000010827 */
[----:B------:R-:W-:Y:S02]  /*57b0*/  FMUL.FTZ R37, R55, R156 ;  /* 0x0000009c37257220 */ /* 0x000fe40000410000 */
[----:B------:R-:W-:Y:S02]  /*57c0*/  FFMA.FTZ R59, R128, R59, R56 ;  /* 0x0000003b803b7223 */ /* 0x000fe40000010038 */
[----:B------:R-:W-:-:S02]  /*57d0*/  FFMA.FTZ R56, R54, R143, R153 ;  /* 0x0000008f36387223 */ /* 0x000fc40000010099 */
[----:B------:R-:W-:Y:S02]  /*57e0*/  FMUL.FTZ R39, R134, R39 ;  /* 0x0000002786277220 */ /* 0x000fe40000410000 */
[----:B------:R-:W-:Y:S02]  /*57f0*/  FMUL.FTZ R43, R126, R43 ;  /* 0x0000002b7e2b7220 */ /* 0x000fe40000410000 */
[----:B------:R-:W-:Y:S02]  /*5800*/  FFMA.FTZ R38, R54, R123, R37 ;  /* 0x0000007b36267223 */ /* 0x000fe40000010025 */
[----:B0-----:R-:W-:Y:S02]  /*5810*/  @!P0 FADD.FTZ R45, R45, R60 ;  /* 0x0000003c2d2d8221 */ /* 0x001fe40000010000 */
[----:B-1----:R-:W-:Y:S02]  /*5820*/  @!P0 FADD.FTZ R46, R46, R117 ;  /* 0x000000752e2e8221 */ /* 0x002fe40000010000 */
[----:B---3--:R-:W-:-:S02]  /*5830*/  @!P0 FADD.FTZ R47, R47, R116 ;  /* 0x000000742f2f8221 */ /* 0x008fc40000010000 */
[----:B----4-:R-:W-:Y:S01]  /*5840*/  @!P0 FADD.FTZ R44, R44, R61 ;  /* 0x0000003d2c2c8221 */ /* 0x010fe20000010000 */
[----:B------:R-:W-:Y:S01]  /*5850*/  ISETP.GT.AND P0, PT, R78, 0xf, PT ;  /* 0x0000000f4e00780c */ /* 0x000fe20003f04270 */
[----:B------:R-:W-:Y:S01]  /*5860*/  FFMA.FTZ R43, R125, R56, R43 ;  /* 0x000000387d2b7223 */ /* 0x000fe2000001002b */
[----:B------:R-:W-:Y:S01]  /*5870*/  SHFL.DOWN PT, R61, R46, 0x10, 0x1f ;  /* 0x0a001f002e3d7f89 */ /* 0x000fe200000e0000 */
[----:B------:R-:W-:Y:S02]  /*5880*/  FFMA.FTZ R38, R163, R38, R39 ;  /* 0x00000026a3267223 */ /* 0x000fe40000010027 */
[----:B------:R-:W-:Y:S01]  /*5890*/  FFMA.FTZ R36, R34, R123, R35 ;  /* 0x0000007b22247223 */ /* 0x000fe20000010023 */
[----:B------:R-:W0:Y:S01]  /*58a0*/  SHFL.DOWN PT, R56, R45, 0x10, 0x1f ;  /* 0x0a001f002d387f89 */ /* 0x000e2200000e0000 */
[C---:B------:R-:W-:Y:S02]  /*58b0*/  FMUL.FTZ R35, R55.reuse, R155 ;  /* 0x0000009b37237220 */ /* 0x040fe40000410000 */
[-C--:B------:R-:W-:Y:S01]  /*58c0*/  FMUL.FTZ R34, R55, R122.reuse ;  /* 0x0000007a37227220 */ /* 0x080fe20000410000 */
[----:B------:R-:W1:Y:S01]  /*58d0*/  SHFL.DOWN PT, R60, R47, 0x10, 0x1f ;  /* 0x0a001f002f3c7f89 */ /* 0x000e6200000e0000 */
[----:B------:R-:W-:-:S02]  /*58e0*/  FFMA.FTZ R37, R54, R122, -R35 ;  /* 0x0000007a36257223 */ /* 0x000fc40000010823 */
[----:B------:R-:W-:Y:S01]  /*58f0*/  FFMA.FTZ R35, R32, R155, R33 ;  /* 0x0000009b20237223 */ /* 0x000fe20000010021 */
[----:B------:R-:W3:Y:S01]  /*5900*/  SHFL.DOWN PT, R39, R44, 0x10, 0x1f ;  /* 0x0a001f002c277f89 */ /* 0x000ee200000e0000 */
[CC--:B------:R-:W-:Y:S02]  /*5910*/  FMUL.FTZ R33, R55.reuse, R65.reuse ;  /* 0x0000004137217220 */ /* 0x0c0fe40000410000 */
[CC--:B------:R-:W-:Y:S02]  /*5920*/  FMUL.FTZ R32, R55.reuse, R64.reuse ;  /* 0x0000004037207220 */ /* 0x0c0fe40000410000 */
[C---:B------:R-:W-:Y:S02]  /*5930*/  FFMA.FTZ R33, R54.reuse, R64, -R33 ;  /* 0x0000004036217223 */ /* 0x040fe40000010821 */
[----:B------:R-:W-:Y:S02]  /*5940*/  FMUL.FTZ R55, R55, R132 ;  /* 0x0000008437377220 */ /* 0x000fe40000410000 */
[----:B------:R-:W-:-:S02]  /*5950*/  FFMA.FTZ R32, R54, R65, R32 ;  /* 0x0000004136207223 */ /* 0x000fc40000010020 */
[----:B------:R-:W-:Y:S02]  /*5960*/  FMUL.FTZ R33, R130, R33 ;  /* 0x0000002182217220 */ /* 0x000fe40000410000 */
[----:B------:R-:W-:Y:S02]  /*5970*/  FFMA.FTZ R40, R165, R40, R136 ;  /* 0x00000028a5287223 */ /* 0x000fe40000010088 */
[----:B------:R-:W-:Y:S02]  /*5980*/  FFMA.FTZ R34, R54, R155, R34 ;  /* 0x0000009b36227223 */ /* 0x000fe40000010022 */
[----:B------:R-:W-:Y:S02]  /*5990*/  FMUL.FTZ R37, R160, R37 ;  /* 0x00000025a0257220 */ /* 0x000fe40000410000 */
[----:B------:R-:W-:Y:S02]  /*59a0*/  FFMA.FTZ R54, R54, R131, R55 ;  /* 0x0000008336367223 */ /* 0x000fe40000010037 */
[----:B------:R-:W-:-:S02]  /*59b0*/  FFMA.FTZ R32, R63, R32, R33 ;  /* 0x000000203f207223 */ /* 0x000fc40000010021 */
[----:B------:R-:W-:Y:S02]  /*59c0*/  FFMA.FTZ R28, R23, R58, R151 ;  /* 0x0000003a171c7223 */ /* 0x000fe40000010097 */
[----:B0-----:R-:W-:Y:S02]  /*59d0*/  @!P0 FADD.FTZ R45, R45, R56 ;  /* 0x000000382d2d8221 */ /* 0x001fe40000010000 */
[----:B------:R-:W-:Y:S02]  /*59e0*/  @!P0 FADD.FTZ R46, R46, R61 ;  /* 0x0000003d2e2e8221 */ /* 0x000fe40000010000 */
[----:B-1----:R-:W-:Y:S02]  /*59f0*/  @!P0 FADD.FTZ R47, R47, R60 ;  /* 0x0000003c2f2f8221 */ /* 0x002fe40000010000 */
[----:B---3--:R-:W-:Y:S02]  /*5a00*/  @!P0 FADD.FTZ R44, R44, R39 ;  /* 0x000000272c2c8221 */ /* 0x008fe40000010000 */
[----:B------:R-:W-:-:S02]  /*5a10*/  FFMA.FTZ R33, R20, R41, R40 ;  /* 0x0000002914217223 */ /* 0x000fc40000010028 */
[----:B------:R-:W-:Y:S01]  /*5a20*/  FFMA.FTZ R34, R135, R34, R37 ;  /* 0x0000002287227223 */ /* 0x000fe20000010025 */
[----:B------:R0:W-:Y:S01]  /*5a30*/  @!P1 STS.128 [0x1090], R44 ;  /* 0x0010902cff009388 */ /* 0x0001e20000000c00 */
        /* <DEDUP_REMOVED lines=33> */
.L_x_12591:
[----:B0-----:R-:W-:Y:S05]  /*5c50*/  BSYNC B0 ;  /* 0x0000000000007941 */ /* 0x001fea0003800000 */
.L_x_12590:
[----:B------:R-:W-:Y:S02]  /*5c60*/  IADD3 R105, R105, 0x1, RZ ;  /* 0x0000000169697810 */ /* 0x000fe40007ffe0ff */
[----:B------:R-:W-:-:S02]  /*5c70*/  IADD3 R106, P1, R106, 0x1, RZ ;  /* 0x000000016a6a7810 */ /* 0x000fc40007f3e0ff */
[----:B------:R-:W-:Y:S02]  /*5c80*/  ISETP.GE.AND P0, PT, R105, c[0x0][0x16c], PT ;  /* 0x00005b0069007a0c */ /* 0x000fe40003f06270 */
[----:B------:R-:W-:-:S11]  /*5c90*/  IADD3.X R107, RZ, R107, RZ, P1, !PT ;  /* 0x0000006bff6b7210 */ /* 0x000fd60000ffe4ff */
[----:B------:R-:W-:Y:S01]  /*5ca0*/  @P0 CALL.REL.NOINC `(.L_x_12545) ;  /* 0x0000001000000944 */ /* 0x000fe20003c00000 */
[----:B------:R-:W-:Y:S05]  /*5cb0*/  BRA `(.L_x_12592) ;  /* 0xffffbae000007947 */ /* 0x000fea000383ffff */
.L_x_12545:
        /* <DEDUP_REMOVED lines=17> */
[----:B------:R-:W3:Y:S01]  /*5dd0*/  LDS.128 R24, [R78.X16+0x200] ;  /* 0x000200004e187984 */ /* 0x000ee2000000cc00 */
        /* <DEDUP_REMOVED lines=14> */
[----:B---3--:R0:W-:Y:S01]  /*5ec0*/  STG.E.128 [R2.64+0x200], R24 ;  /* 0x0002001802007986 */ /* 0x0081e2000c101d06 */
        /* <DEDUP_REMOVED lines=11> */
[----:B------:R-:W3:Y:S01]  /*5f80*/  LDS.128 R8, [R78.X16] ;  /* 0x000000004e087984 */ /* 0x000ee2000000cc00 */
[----:B------:R-:W-:Y:S02]  /*5f90*/  LEA.HI.X R5, R2, c[0x0][0x344], R3, 0x2, P0 ;  /* 0x0000d10002057a11 */ /* 0x000fe400000f1403 */
[----:B------:R-:W-:Y:S01]  /*5fa0*/  ISETP.GT.AND P0, PT, R0, 0x1, PT ;  /* 0x000000010000780c */ /* 0x000fe20003f04270 */
[----:B------:R-:W4:Y:S01]  /*5fb0*/  LDS.128 R28, [R78.X16+0x200] ;  /* 0x000200004e1c7984 */ /* 0x000f22000000cc00 */
        /* <DEDUP_REMOVED lines=8> */
[----:B---3--:R0:W-:Y:S04]  /*6040*/  STG.E.128 [R2.64], R8 ;  /* 0x0000000802007986 */ /* 0x0081e8000c101d06 */
[----:B----4-:R0:W-:Y:S01]  /*6050*/  STG.E.128 [R2.64+0x200], R28 ;  /* 0x0002001c02007986 */ /* 0x0101e2000c101d06 */
[----:B------:R-:W-:Y:S01]  /*6060*/  @!P0 CALL.REL.NOINC `(.L_x_12543) ;  /* 0x0000001000008944 */ /* 0x000fe20003c00000 */
[----:B------:R-:W-:Y:S05]  /*6070*/  BRA `(.L_x_12593) ;  /* 0xffffa70000007947 */ /* 0x000fea000383ffff */
.L_x_12543:
[----:B------:R-:W-:Y:S02]  /*6080*/  ISETP.NE.U32.AND P0, PT, RZ, c[0x0][0x328], PT ;  /* 0x0000ca00ff007a0c */ /* 0x000fe40003f05070 */
[----:B------:R-:W-:Y:S02]  /*6090*/  ISETP.NE.U32.AND P2, PT, RZ, c[0x0][0x348], PT ;  /* 0x0000d200ff007a0c */ /* 0x000fe40003f45070 */
[----:B------:R-:W-:-:S02]  /*60a0*/  ISETP.NE.AND.EX P1, PT, RZ, c[0x0][0x32c], PT, P0 ;  /* 0x0000cb00ff007a0c */ /* 0x000fc40003f25300 */
[----:B------:R-:W-:-:S11]  /*60b0*/  ISETP.NE.AND.EX P0, PT, RZ, c[0x0][0x34c], PT, P2 ;  /* 0x0000d300ff007a0c */ /* 0x000fd60003f05320 */
[----:B------:R-:W-:Y:S05]  /*60c0*/  @!P1 BRA `(.L_x_12594) ;  /* 0x0000014000009947 */ /* 0x000fea0003800000 */
[----:B------:R-:W1:Y:S01]  /*60d0*/  SHFL.DOWN P1, R0, R83, 0x1, 0x1f ;  /* 0x08201f0053007f89 */ /* 0x000e620000020000 */
[----:B------:R-:W-:Y:S03]  /*60e0*/  BSSY B0, `(.L_x_12594) ;  /* 0x0000012000007945 */ /* 0x000fe60003800000 */
[----:B------:R-:W3:Y:S01]  /*60f0*/  S2R R6, SR_LANEID ;  /* 0x0000000000067919 */ /* 0x000ee20000000000 */
[----:B-1----:R-:W-:Y:S01]  /*6100*/  @P1 FADD R0, R0, R83 ;  /* 0x0000005300001221 */ /* 0x002fe20000000000 */
[----:B---3--:R-:W-:-:S04]  /*6110*/  ISETP.NE.AND P2, PT, R6, RZ, PT ;  /* 0x000000ff0600720c */ /* 0x008fc80003f45270 */
        /* <DEDUP_REMOVED lines=14> */
.L_x_12595:
[----:B0-----:R-:W-:Y:S05]  /*6200*/  BSYNC B0 ;  /* 0x0000000000007941 */ /* 0x001fea0003800000 */
.L_x_12594:
        /* <DEDUP_REMOVED lines=20> */
[----:B0-----:R0:W-:Y:S01]  /*6350*/  RED.E.ADD.F32.FTZ.RN.STRONG.GPU [R48.64], R4 ;  /* 0x000000043000798e */ /* 0x0011e2000c10e786 */
[----:B------:R-:W-:Y:S01]  /*6360*/  HFMA2.MMA R13, -RZ, RZ, 0, 0 ;  /* 0x00000000ff0d7435 */ /* 0x000fe200000001ff */
[----:B------:R-:W-:Y:S05]  /*6370*/  BRA `(.L_x_12598) ;  /* 0x0000001000007947 */ /* 0x000fea0003800000 */
.L_x_12597:
[----:B------:R-:W1:Y:S02]  /*6380*/  S2R R13, SR_TID.X ;  /* 0x00000000000d7919 */ /* 0x000e640000002100 */
.L_x_12598:
[----:B0-----:R-:W-:Y:S05]  /*6390*/  BSYNC B0 ;  /* 0x0000000000007941 */ /* 0x001fea0003800000 */
.L_x_12596:
        /* <DEDUP_REMOVED lines=10> */
.L_x_12599:
[----:B0-----:R-:W0:Y:S01]  /*6440*/  LDS.64 R14, [R13.X8+0x35d0] ;  /* 0x0035d0000d0e7984 */ /* 0x001e220000008a00 */
        /* <DEDUP_REMOVED lines=23> */
[----:B---3--:R0:W-:Y:S04]  /*65c0*/  RED.E.ADD.F32.FTZ.RN.STRONG.GPU [R4.64], R16 ;  /* 0x000000100400798e */ /* 0x0081e8000c10e786 */
[----:B------:R0:W-:Y:S01]  /*65d0*/  RED.E.ADD.F32.FTZ.RN.STRONG.GPU [R4.64+0x4], R17 ;  /* 0x000004110400798e */ /* 0x0001e2000c10e786 */
[----:B------:R-:W-:Y:S05]  /*65e0*/  @!P0 BRA `(.L_x_12599) ;  /* 0xfffffe5000008947 */ /* 0x000fea000383ffff */
[----:B------:R-:W-:Y:S05]  /*65f0*/  EXIT ;  /* 0x000000000000794d */ /* 0x000fea0003800000 */
.L_x_12600:
        /* <DEDUP_REMOVED lines=16> */
.L_x_14748:


//--------------------- .text._Z25selective_scan_bwd_kernelI32Selective_Scan_bwd_kernel_traitsILi32ELi8ELb1ELb1ELb0ELb1ELb0EfN3c107complexIfEEEEv12SSMParamsBwd --------------------------
	.section	.text._Z25selective_scan_bwd_kernelI32Selective_Scan_bwd_kernel_traitsILi32ELi8ELb1ELb1ELb0ELb1ELb0EfN3c107complexIfEEEEv12SSMParamsBwd,"ax",@progbits
	.sectioninfo	@"SHI_REGISTERS=168"
	.align	128
        .global         _Z25selective_scan_bwd_kernelI32Selective_Scan_bwd_kernel_traitsILi32ELi8ELb1ELb1ELb0ELb1ELb0EfN3c107complexIfEEEEv12SSMParamsBwd
        .type           _Z25selective_scan_bwd_kernelI32Selective_Scan_bwd_kernel_traitsILi32ELi8ELb1ELb1ELb0ELb1ELb0EfN3c107complexIfEEEEv12SSMParamsBwd,@function
        .size           _Z25selective_scan_bwd_kernelI32Selective_Scan_bwd_kernel_traitsILi32ELi8ELb1ELb1ELb0ELb1ELb0EfN3c107complexIfEEEEv12SSMParamsBwd,(.L_x_14749 - _Z25selective_scan_bwd_kernelI32Selective_Scan_bwd_kernel_traitsILi32ELi8ELb1ELb1ELb0ELb1ELb0EfN3c107complexIfEEEEv12SSMParamsBwd)
        .other          _Z25selective_scan_bwd_kernelI32Selective_Scan_bwd_kernel_traitsILi32ELi8ELb1ELb1ELb0ELb1ELb0EfN3c107complexIfEEEEv12SSMParamsBwd,@"STO_CUDA_ENTRY STV_DEFAULT"
_Z25selective_scan_bwd_kernelI32Selective_Scan_bwd_kernel_traitsILi32ELi8ELb1ELb1ELb0ELb1ELb0EfN3c107complexIfEEEEv12SSMParamsBwd:
.text._Z25selective_scan_bwd_kernelI32Selective_Scan_bwd_kernel_traitsILi32ELi8ELb1ELb1ELb0ELb1ELb0EfN3c107complexIfEEEEv12SSMParamsBwd:
        /* <DEDUP_REMOVED lines=57> */
[----:B------:R-:W-:Y:S01]  /*0390*/  IMAD R15, R92, c[0x0][0x1ec], R15 ;  /* 0x00007b005c0f7a24 */ /* 0x000fe200078e020f */
[-C--:B------:R-:W-:Y:S01]  /*03a0*/  @!P1 IADD3 R0, R0, -R11.reuse, RZ ;  /* 0x8000000b00009210 */ /* 0x080fe20007ffe0ff */
[----:B------:R-:W-:Y:S01]  /*03b0*/  IMAD.WIDE.U32 R8, R88, c[0x0][0x190], RZ ;  /* 0x0000640058087a25 */ /* 0x000fe200078e00ff */
[----:B------:R-:W-:Y:S02]  /*03c0*/  @!P1 IADD3 R84, R84, 0x1, RZ ;  /* 0x0000000154549810 */ /* 0x000fe40007ffe0ff */
[----:B------:R-:W-:Y:S02]  /*03d0*/  ISETP.GE.U32.AND P0, PT, R0, R11, PT ;  /* 0x0000000b0000720c */ /* 0x000fe40003f06070 */
        /* <DEDUP_REMOVED lines=15> */
[----:B------:R-:W-:Y:S02]  /*04d0*/  LEA R80, P0, R81, c[0x0][0x240], 0x2 ;  /* 0x0000900051507a11 */ /* 0x000fe400078010ff */
[----:B------:R-:W-:Y:S02]  /*04e0*/  IADD3 R11, P2, R11, R4, RZ ;  /* 0x000000040b0b7210 */ /* 0x000fe40007f5e0ff */
[----:B------:R-:W-:Y:S02]  /*04f0*/  LEA.HI.X R81, R81, c[0x0][0x244], R10, 0x2, P0 ;  /* 0x0000910051517a11 */ /* 0x000fe400000f140a */
[----:B------:R-:W-:-:S02]  /*0500*/  ISETP.NE.U32.AND P0, PT, RZ, c[0x0][0x260], PT ;  /* 0x00009800ff007a0c */ /* 0x000fc40003f05070 */
[----:B------:R-:W-:Y:S02]  /*0510*/  @!P1 LOP3.LUT R84, RZ, c[0x0][0x178], RZ, 0x33, !PT ;  /* 0x00005e00ff549a12 */ /* 0x000fe400078e33ff */
[----:B------:R-:W-:Y:S02]  /*0520*/  LEA R2, P1, R0, c[0x0][0x248], 0x2 ;  /* 0x0000920000027a11 */ /* 0x000fe400078210ff */
[----:B------:R-:W-:Y:S01]  /*0530*/  ISETP.NE.AND.EX P0, PT, RZ, c[0x0][0x264], PT, P0 ;  /* 0x00009900ff007a0c */ /* 0x000fe20003f05300 */
[----:B------:R-:W-:Y:S01]  /*0540*/  IMAD.WIDE.U32 R8, R84, c[0x0][0x1a8], R8 ;  /* 0x00006a0054087a25 */ /* 0x000fe200078e0008 */
[----:B------:R-:W-:Y:S02]  /*0550*/  IADD3.X R4, R13, R5, R17, P2, !PT ;  /* 0x000000050d047210 */ /* 0x000fe400017fe411 */
[----:B------:R-:W-:Y:S02]  /*0560*/  SHF.R.S32.HI R107, RZ, 0x1f, R84 ;  /* 0x0000001fff6b7819 */ /* 0x000fe40000011454 */
[----:B------:R-:W-:-:S02]  /*0570*/  LEA.HI.X R5, R0, c[0x0][0x24c], R3, 0x2, P1 ;  /* 0x0000930000057a11 */ /* 0x000fc400008f1403 */
[----:B------:R-:W-:Y:S01]  /*0580*/  ISETP.NE.U32.AND P1, PT, RZ, c[0x0][0x328], PT ;  /* 0x0000ca00ff007a0c */ /* 0x000fe20003f25070 */
[----:B------:R-:W-:Y:S01]  /*0590*/  IMAD R7, R107, c[0x0][0x1a8], RZ ;  /* 0x00006a006b077a24 */ /* 0x000fe200078e02ff */
[----:B------:R-:W-:Y:S02]  /*05a0*/  ISETP.NE.U32.AND P2, PT, RZ, c[0x0][0x348], PT ;  /* 0x0000d200ff007a0c */ /* 0x000fe40003f45070 */
[----:B------:R-:W-:Y:S01]  /*05b0*/  ISETP.NE.AND.EX P1, PT, RZ, c[0x0][0x32c], PT, P1 ;  /* 0x0000cb00ff007a0c */ /* 0x000fe20003f25310 */
[----:B------:R-:W-:Y:S01]  /*05c0*/  IMAD R7, R84, c[0x0][0x1ac], R7 ;  /* 0x00006b0054077a24 */ /* 0x000fe200078e0207 */
        /* <DEDUP_REMOVED lines=21> */
[----:B------:R-:W-:Y:S02]  /*0720*/  MOV R0, R2 ;  /* 0x0000000200007202 */ /* 0x000fe40000000f00 */
[----:B------:R-:W-:Y:S01]  /*0730*/  MOV R11, R5 ;  /* 0x00000005000b7202 */ /* 0x000fe20000000f00 */
[----:B------:R-:W1:Y:S01]  /*0740*/  S2R R82, SR_LANEID ;  /* 0x0000000000527919 */ /* 0x000e620000000000 */
[----:B------:R-:W-:-:S02]  /*0750*/  MOV R75, c[0x0][0x174] ;  /* 0x00005d00004b7a02 */ /* 0x000fc40000000f00 */
[----:B------:R-:W-:Y:S02]  /*0760*/  MOV R85, RZ ;  /* 0x000000ff00557202 */ /* 0x000fe40000000f00 */
[----:B------:R-:W-:Y:S02]  /*0770*/  MOV R74, RZ ;  /* 0x000000ff004a7202 */ /* 0x000fe40000000f00 */
[----:B------:R-:W-:Y:S02]  /*0780*/  MOV R87, RZ ;  /* 0x000000ff00577202 */ /* 0x000fe40000000f00 */
[----:B0-----:R-:W-:-:S04]  /*0790*/  SHF.L.U32 R72, R83, 0x1, RZ ;  /* 0x0000000153487819 */ /* 0x001fc800000006ff */
[----:B-1----:R-:W-:-:S03]  /*07a0*/  LOP3.LUT R72, R72, 0xffffffc0, RZ, 0xc0, !PT ;  /* 0xffffffc048487812 */ /* 0x002fc600078ec0ff */
.L_x_12666:
[----:B------:R-:W-:Y:S01]  /*07b0*/  BAR.SYNC.DEFER_BLOCKING 0x0 ;  /* 0x0000000000007b1d */ /* 0x000fe20000010000 */
[----:B------:R-:W-:-:S05]  /*07c0*/  LOP3.LUT R73, R72, 0x1f, R83, 0xf8, !PT ;  /* 0x0000001f48497812 */ /* 0x000fca00078ef853 */
[----:B------:R-:W-:-:S05]  /*07d0*/  IMAD.WIDE R2, R73, 0x10, R80 ;  /* 0x0000001049027825 */ /* 0x000fca00078e0250 */
[----:B0-----:R0:W2:Y:S04]  /*07e0*/  LDG.E.128 R12, [R2.64] ;  /* 0x00000006020c7981 */ /* 0x0010a8000c1e1d00 */
[----:B-1----:R0:W3:Y:S01]  /*07f0*/  LDG.E.128 R20, [R2.64+0x200] ;  /* 0x0002000602147981 */ /* 0x0020e2000c1e1d00 */
        /* <DEDUP_REMOVED lines=74> */
.L_x_12603:
[----:B------:R-:W-:Y:S05]  /*0ca0*/  BSYNC B0 ;  /* 0x0000000000007941 */ /* 0x000fea0003800000 */
.L_x_12602:
        /* <DEDUP_REMOVED lines=36> */
.L_x_12605:
[----:B------:R-:W-:Y:S05]  /*0ef0*/  BSYNC B0 ;  /* 0x0000000000007941 */ /* 0x000fea0003800000 */
.L_x_12604:
        /* <DEDUP_REMOVED lines=38> */
.L_x_12607:
[----:B------:R-:W-:Y:S05]  /*1160*/  BSYNC B0 ;  /* 0x0000000000007941 */ /* 0x000fea0003800000 */
.L_x_12606:
        /* <DEDUP_REMOVED lines=33> */
.L_x_12609:
[----:B------:R-:W-:Y:S05]  /*1380*/  BSYNC B0 ;  /* 0x0000000000007941 */ /* 0x000fea0003800000 */
.L_x_12608:
        /* <DEDUP_REMOVED lines=33> */
.L_x_12611:
[----:B------:R-:W-:Y:S05]  /*15a0*/  BSYNC B0 ;  /* 0x0000000000007941 */ /* 0x000fea0003800000 */
.L_x_12610:
        /* <DEDUP_REMOVED lines=33> */
.L_x_12613:
[----:B------:R-:W-:Y:S05]  /*17c0*/  BSYNC B0 ;  /* 0x0000000000007941 */ /* 0x000fea0003800000 */
.L_x_12612:
        /* <DEDUP_REMOVED lines=33> */
.L_x_12615:
[----:B------:R-:W-:Y:S05]  /*19e0*/  BSYNC B0 ;  /* 0x0000000000007941 */ /* 0x000fea0003800000 */
.L_x_12614:
        /* <DEDUP_REMOVED lines=33> */
.L_x_12617:
[----:B------:R-:W-:Y:S05]  /*1c00*/  BSYNC B0 ;  /* 0x0000000000007941 */ /* 0x000fea0003800000 */
.L_x_12616:
        /* <DEDUP_REMOVED lines=8> */
[----:B0-----:R-:W-:Y:S02]  /*1c90*/  FFMA.FTZ R36, R10, R30, R25 ;  /* 0x0000001e0a247223 */ /* 0x001fe40000010019 */
        /* <DEDUP_REMOVED lines=9> */
[----:B------:R-:W-:Y:S01]  /*1d30*/  FADD.FTZ R93, R32, R32 ;  /* 0x00000020205d7221 */ /* 0x000fe20000010000 */
[----:B------:R-:W-:Y:S01]  /*1d40*/  CS2R R100, SRZ ;  /* 0x0000000000647805 */ /* 0x000fe2000001ff00 */
[----:B------:R-:W-:Y:S01]  /*1d50*/  FADD.FTZ R94, R33, R33 ;  /* 0x00000021215e7221 */ /* 0x000fe20000010000 */
[----:B------:R-:W-:Y:S01]  /*1d60*/  MOV R15, RZ ;  /* 0x000000ff000f7202 */ /* 0x000fe20000000f00 */
[----:B------:R-:W-:Y:S02]  /*1d70*/  FADD.FTZ R95, R34, R34 ;  /* 0x00000022225f7221 */ /* 0x000fe40000010000 */
[----:B------:R-:W-:-:S02]  /*1d80*/  FADD.FTZ R96, R35, R35 ;  /* 0x0000002323607221 */ /* 0x000fc40000010000 */
[----:B------:R-:W-:Y:S02]  /*1d90*/  FADD.FTZ R97, R28, R28 ;  /* 0x0000001c1c617221 */ /* 0x000fe40000010000 */
[----:B------:R-:W-:Y:S02]  /*1da0*/  FADD.FTZ R98, R29, R29 ;  /* 0x0000001d1d627221 */ /* 0x000fe40000010000 */
[----:B------:R-:W-:Y:S02]  /*1db0*/  FADD.FTZ R99, R30, R30 ;  /* 0x0000001e1e637221 */ /* 0x000fe40000010000 */
[----:B------:R-:W-:Y:S02]  /*1dc0*/  FADD.FTZ R103, R31, R31 ;  /* 0x0000001f1f677221 */ /* 0x000fe40000010000 */
.L_x_12665:
        /* <DEDUP_REMOVED lines=9> */
[----:B------:R-:W-:Y:S01]  /*1e60*/  LEA R54, P0, R28, c[0x0][0x220], 0x3 ;  /* 0x000088001c367a11 */ /* 0x000fe200078018ff */
[----:B------:R-:W-:-:S03]  /*1e70*/  IMAD R31, R104, c[0x0][0x1a0], RZ ;  /* 0x00006800681f7a24 */ /* 0x000fc600078e02ff */
[----:B------:R-:W-:Y:S01]  /*1e80*/  LEA.HI.X R55, R28, c[0x0][0x224], R29, 0x3, P0 ;  /* 0x000089001c377a11 */ /* 0x000fe200000f1c1d */
[----:B------:R-:W-:-:S04]  /*1e90*/  IMAD.WIDE.U32 R28, R102, c[0x0][0x1a0], RZ ;  /* 0x00006800661c7a25 */ /* 0x000fc800078e00ff */
[----:B------:R-:W-:Y:S01]  /*1ea0*/  IMAD R31, R102, c[0x0][0x1a4], R31 ;  /* 0x00006900661f7a24 */ /* 0x000fe200078e021f */
[----:B------:R-:W2:Y:S01]  /*1eb0*/  LDG.E.64 R54, [R54.64] ;  /* 0x0000000636367981 */ /* 0x000ea2000c1e1b00 */
[----:B------:R-:W-:Y:S02]  /*1ec0*/  LEA R44, P0, R28, R77, 0x2 ;  /* 0x0000004d1c2c7211 */ /* 0x000fe400078010ff */
[----:B------:R-:W-:Y:S02]  /*1ed0*/  LOP3.LUT R73, R72, 0x1f, R83, 0xf8, !PT ;  /* 0x0000001f48497812 */ /* 0x000fe400078ef853 */
[----:B------:R-:W-:-:S04]  /*1ee0*/  IADD3 R29, R29, R31, RZ ;  /* 0x0000001f1d1d7210 */ /* 0x000fc80007ffe0ff */
[----:B------:R-:W-:Y:S02]  /*1ef0*/  LEA.HI.X R45, R28, R76, R29, 0x2, P0 ;  /* 0x0000004c1c2d7211 */ /* 0x000fe400000f141d */
[----:B------:R-:W-:-:S05]  /*1f00*/  IADD3 R29, R72, R73, RZ ;  /* 0x00000049481d7210 */ /* 0x000fca0007ffe0ff */
[----:B------:R-:W-:-:S05]  /*1f10*/  IMAD.WIDE R44, R29, 0x10, R44 ;  /* 0x000000101d2c7825 */ /* 0x000fca00078e022c */
[----:B0-----:R0:W3:Y:S04]  /*1f20*/  LDG.E.128 R28, [R44.64] ;  /* 0x000000062c1c7981 */ /* 0x0010e8000c1e1d00 */
[----:B------:R0:W4:Y:S04]  /*1f30*/  LDG.E.128 R32, [R44.64+0x200] ;  /* 0x000200062c207981 */ /* 0x000128000c1e1d00 */
[----:B------:R0:W4:Y:S04]  /*1f40*/  LDG.E.128 R36, [R44.64+0x400] ;  /* 0x000400062c247981 */ /* 0x000128000c1e1d00 */
[----:B------:R0:W4:Y:S01]  /*1f50*/  LDG.E.128 R40, [R44.64+0x600] ;  /* 0x000600062c287981 */ /* 0x000122000c1e1d00 */
[----:B------:R-:W-:Y:S01]  /*1f60*/  IMAD R47, R91, c[0x0][0x1b8], RZ ;  /* 0x00006e005b2f7a24 */ /* 0x000fe200078e02ff */
[----:B------:R-:W-:Y:S01]  /*1f70*/  IADD3 R105, R75, -0x1, RZ ;  /* 0xffffffff4b697810 */ /* 0x000fe20007ffe0ff */
[----:B------:R-:W-:Y:S01]  /*1f80*/  IMAD.WIDE.U32 R56, R92, c[0x0][0x1b8], RZ ;  /* 0x00006e005c387a25 */ /* 0x000fe200078e00ff */
[----:B------:R-:W-:-:S02]  /*1f90*/  ISETP.NE.AND P2, PT, R83, RZ, PT ;  /* 0x000000ff5300720c */ /* 0x000fc40003f45270 */
[----:B------:R-:W-:Y:S01]  /*1fa0*/  LOP3.LUT R121, R83, 0x1f, RZ, 0xc0, !PT ;  /* 0x0000001f53797812 */ /* 0x000fe200078ec0ff */
[----:B------:R-:W-:Y:S01]  /*1fb0*/  IMAD R47, R92, c[0x0][0x1bc], R47 ;  /* 0x00006f005c2f7a24 */ /* 0x000fe200078e022f */
[----:B0-----:R-:W-:Y:S01]  /*1fc0*/  LEA.HI R44, R105, R105, RZ, 0x1 ;  /* 0x00000069692c7211 */ /* 0x001fe200078f08ff */
[----:B------:R-:W-:-:S03]  /*1fd0*/  IMAD R45, R104, c[0x0][0x1c0], RZ ;  /* 0x00007000682d7a24 */ /* 0x000fc600078e02ff */
[----:B------:R-:W-:Y:S02]  /*1fe0*/  IADD3 R57, R57, R47, RZ ;  /* 0x0000002f39397210 */ /* 0x000fe40007ffe0ff */
[----:B------:R-:W-:Y:S01]  /*1ff0*/  ISETP.NE.AND P0, PT, R121, RZ, PT ;  /* 0x000000ff7900720c */ /* 0x000fe20003f05270 */
[----:B------:R-:W-:-:S03]  /*2000*/  IMAD R61, R102, c[0x0][0x1c4], R45 ;  /* 0x00007100663d7a24 */ /* 0x000fc600078e022d */
[----:B------:R-:W-:Y:S01]  /*2010*/  ISETP.LT.OR P1, PT, R75, 0x2, P0 ;  /* 0x000000024b00780c */ /* 0x000fe20000721670 */
[----:B------:R-:W-:Y:S01]  /*2020*/  BSSY B0, `(.L_x_12619) ;  /* 0x00000c0000007945 */ /* 0x000fe20003800000 */
[----:B--2---:R-:W-:Y:S02]  /*2030*/  FMUL.FTZ R46, R54, 1.4426950216293334961 ;  /* 0x3fb8aa3b362e7820 */ /* 0x004fe40000410000 */
[-C--:B------:R-:W-:Y:S02]  /*2040*/  FMUL.FTZ R58, R55, R67.reuse ;  /* 0x00000043373a7220 */ /* 0x080fe40000410000 */
[----:B------:R-:W-:Y:S02]  /*2050*/  FMUL.FTZ R47, R46, R67 ;  /* 0x000000432e2f7220 */ /* 0x000fe40000410000 */
[----:B------:R-:W-:Y:S01]  /*2060*/  FMUL.RZ R63, R58, 0.15915493667125701904 ;  /* 0x3e22f9833a3f7820 */ /* 0x000fe2000040c000 */
[----:B------:R-:W-:Y:S01]  /*2070*/  LOP3.LUT R58, R44, 0xfffffe, RZ, 0xc0, !PT ;  /* 0x00fffffe2c3a7812 */ /* 0x000fe200078ec0ff */
[----:B------:R0:W-:Y:S01]  /*2080*/  MUFU.EX2 R59, R47 ;  /* 0x0000002f003b7308 */ /* 0x0001e20000000800 */
[----:B------:R-:W-:Y:S01]  /*2090*/  IMAD.WIDE.U32 R44, R102, c[0x0][0x1c0], R56 ;  /* 0x00007000662c7a25 */ /* 0x000fe200078e0038 */
[----:B------:R-:W-:-:S04]  /*20a0*/  IADD3 R57, R83, 0x200, RZ ;  /* 0x0000020053397810 */ /* 0x000fc80007ffe0ff */
[----:B------:R-:W-:Y:S02]  /*20b0*/  IADD3 R45, R45, R61, RZ ;  /* 0x0000003d2d2d7210 */ /* 0x000fe40007ffe0ff */
[----:B------:R-:W1:Y:S01]  /*20c0*/  MUFU.COS R62, R63 ;  /* 0x0000003f003e7308 */ /* 0x000e620000000000 */
[----:B0-----:R-:W-:Y:S02]  /*20d0*/  IADD3 R47, R105, -R58, RZ ;  /* 0x8000003a692f7210 */ /* 0x001fe40007ffe0ff */
[----:B------:R-:W-:Y:S02]  /*20e0*/  LEA R60, P3, R44, c[0x0][0x230], 0x3 ;  /* 0x00008c002c3c7a11 */ /* 0x000fe400078618ff */
[----:B------:R-:W-:Y:S01]  /*20f0*/  @!P2 LEA R57, R47, R102, 0x8 ;  /* 0x000000662f39a211 */ /* 0x000fe200078e40ff */
[----:B---3--:R-:W-:Y:S01]  /*2100*/  STS.128 [R82.X16], R28 ;  /* 0x0000001c52007388 */ /* 0x008fe2000000cc00 */
[----:B------:R-:W-:Y:S01]  /*2110*/  SHF.L.U32 R47, R82, 0x6, RZ ;  /* 0x00000006522f7819 */ /* 0x000fe200000006ff */
[----:B------:R-:W0:Y:S01]  /*2120*/  MUFU.SIN R56, R63 ;  /* 0x0000003f00387308 */ /* 0x000e220000000400 */
[----:B------:R-:W-:Y:S01]  /*2130*/  LEA.HI.X R61, R44, c[0x0][0x234], R45, 0x3, P3 ;  /* 0x00008d002c3d7a11 */ /* 0x000fe200018f1c2d */
[----:B----4-:R-:W-:Y:S01]  /*2140*/  STS.128 [R82.X16+0x200], R32 ;  /* 0x0002002052007388 */ /* 0x010fe2000000cc00 */
[----:B------:R-:W-:-:S02]  /*2150*/  SHF.L.U32 R108, R57, 0x3, RZ ;  /* 0x00000003396c7819 */ /* 0x000fc400000006ff */
[----:B------:R-:W-:Y:S01]  /*2160*/  @!P1 IADD3 R45, R75, -0x2, RZ ;  /* 0xfffffffe4b2d9810 */ /* 0x000fe20007ffe0ff */
[----:B------:R-:W-:Y:S01]  /*2170*/  STS.128 [R82.X16+0x400], R36 ;  /* 0x0004002452007388 */ /* 0x000fe2000000cc00 */
[----:B-1----:R-:W-:-:S03]  /*2180*/  FMUL.FTZ R58, R59, R62 ;  /* 0x0000003e3b3a7220 */ /* 0x002fc60000410000 */
[----:B------:R-:W-:Y:S01]  /*2190*/  STS.128 [R82.X16+0x600], R40 ;  /* 0x0006002852007388 */ /* 0x000fe2000000cc00 */
[----:B------:R-:W-:-:S06]  /*21a0*/  NOP ;  /* 0x0000000000007918 */ /* 0x000fcc0000000000 */
[----:B------:R-:W1:Y:S01]  /*21b0*/  LDS.128 R28, [R47] ;  /* 0x000000002f1c7984 */ /* 0x000e620000000c00 */
[----:B0-----:R-:W-:Y:S02]  /*21c0*/  FMUL.FTZ R59, R59, R56 ;  /* 0x000000383b3b7220 */ /* 0x001fe40000410000 */
[----:B------:R-:W-:Y:S01]  /*21d0*/  @!P1 IMAD R63, R45, c[0x0][0x16c], R102 ;  /* 0x00005b002d3f9a24 */ /* 0x000fe200078e0266 */
[----:B------:R-:W0:Y:S01]  /*21e0*/  LDS.128 R32, [R47+0x10] ;  /* 0x000010002f207984 */ /* 0x000e220000000c00 */
[----:B------:R-:W-:Y:S01]  /*21f0*/  FMUL.FTZ R62, R55, R64 ;  /* 0x00000040373e7220 */ /* 0x000fe20000410000 */
[----:B------:R-:W-:Y:S01]  /*2200*/  CS2R R44, SRZ ;  /* 0x00000000002c7805 */ /* 0x000fe2000001ff00 */
[----:B------:R-:W-:Y:S01]  /*2210*/  @!P1 IMAD.WIDE R56, R63, 0x10, R52 ;  /* 0x000000103f389825 */ /* 0x000fe200078e0234 */
[----:B------:R-:W2:Y:S04]  /*2220*/  LDS.128 R36, [R47+0x20] ;  /* 0x000020002f247984 */ /* 0x000ea80000000c00 */
[----:B------:R-:W3:Y:S04]  /*2230*/  LDS.128 R40, [R47+0x30] ;  /* 0x000030002f287984 */ /* 0x000ee80000000c00 */
[----:B------:R4:W-:Y:S04]  /*2240*/  STS.64 [R108+0x14d0], R58 ;  /* 0x0014d03a6c007388 */ /* 0x0009e80000000a00 */
[----:B------:R-:W5:Y:S04]  /*2250*/  LDG.E.64 R60, [R60.64] ;  /* 0x000000063c3c7981 */ /* 0x000f68000c1e1b00 */
[----:B------:R-:W-:Y:S01]  /*2260*/  BAR.SYNC.DEFER_BLOCKING 0x0 ;  /* 0x0000000000007b1d */ /* 0x000fe20000010000 */
[----:B------:R-:W-:-:S02]  /*2270*/  FMUL.RZ R109, R62, 0.15915493667125701904 ;  /* 0x3e22f9833e6d7820 */ /* 0x000fc4000040c000 */
[C---:B------:R-:W-:Y:S02]  /*2280*/  FMUL.FTZ R62, R46.reuse, R64 ;  /* 0x000000402e3e7220 */ /* 0x040fe40000410000 */
[C---:B------:R-:W-:Y:S01]  /*2290*/  FMUL.FTZ R106, R55.reuse, R65 ;  /* 0x00000041376a7220 */ /* 0x040fe20000410000 */
[----:B------:R-:W-:Y:S01]  /*22a0*/  MUFU.SIN R63, R109 ;  /* 0x0000006d003f7308 */ /* 0x000fe20000000400 */
[----:B----4-:R-:W-:Y:S02]  /*22b0*/  FMUL.FTZ R108, R55, R71 ;  /* 0x00000047376c7220 */ /* 0x010fe40000410000 */
[----:B------:R-:W-:-:S05]  /*22c0*/  FMUL.FTZ R47, R46, R65 ;  /* 0x000000412e2f7220 */ /* 0x000fca0000410000 */
[----:B------:R-:W4:Y:S01]  /*22d0*/  MUFU.EX2 R62, R62 ;  /* 0x0000003e003e7308 */ /* 0x000f220000000800 */
[----:B------:R-:W-:Y:S02]  /*22e0*/  FMUL.RZ R110, R106, 0.15915493667125701904 ;  /* 0x3e22f9836a6e7820 */ /* 0x000fe4000040c000 */
[----:B------:R-:W-:-:S05]  /*22f0*/  FMUL.RZ R115, R108, 0.15915493667125701904 ;  /* 0x3e22f9836c737820 */ /* 0x000fca000040c000 */
[----:B------:R-:W0:Y:S01]  /*2300*/  MUFU.COS R117, R109 ;  /* 0x0000006d00757308 */ /* 0x000e220000000000 */
[----:B-1----:R-:W-:Y:S01]  /*2310*/  FMUL.FTZ R149, R28, R67 ;  /* 0x000000431c957220 */ /* 0x002fe20000410000 */
[----:B------:R1:W5:Y:S01]  /*2320*/  @!P1 LDG.E.64 R44, [R56.64+0x8] ;  /* 0x00000806382c9981 */ /* 0x000362000c1e1b00 */
[----:B------:R-:W-:Y:S01]  /*2330*/  FMUL.FTZ R114, R55, R69 ;  /* 0x0000004537727220 */ /* 0x000fe20000410000 */
[----:B------:R-:W-:Y:S01]  /*2340*/  ISETP.NE.AND P1, PT, R83, 0x1f, PT ;  /* 0x0000001f5300780c */ /* 0x000fe20003f25270 */
[----:B------:R-:W-:Y:S02]  /*2350*/  FMUL.FTZ R149, R4, R149 ;  /* 0x0000009504957220 */ /* 0x000fe40000410000 */
[----:B------:R-:W-:Y:S01]  /*2360*/  FMUL.FTZ R108, R46, R71 ;  /* 0x000000472e6c7220 */ /* 0x000fe20000410000 */
[----:B------:R-:W-:Y:S01]  /*2370*/  MUFU.SIN R116, R110 ;  /* 0x0000006e00747308 */ /* 0x000fe20000000400 */
[----:B----4-:R-:W-:Y:S02]  /*2380*/  FMUL.FTZ R118, R62, R63 ;  /* 0x0000003f3e767220 */ /* 0x010fe40000410000 */
[----:B------:R-:W-:-:S02]  /*2390*/  FMUL.RZ R125, R114, 0.15915493667125701904 ;  /* 0x3e22f983727d7820 */ /* 0x000fc4000040c000 */
[CC--:B-1----:R-:W-:Y:S02]  /*23a0*/  FMUL.FTZ R56, R55.reuse, R0.reuse ;  /* 0x0000000037387220 */ /* 0x0c2fe40000410000 */
[----:B------:R-:W-:Y:S01]  /*23b0*/  FMUL.FTZ R63, R118, R149 ;  /* 0x00000095763f7220 */ /* 0x000fe20000410000 */
[----:B------:R1:W-:Y:S01]  /*23c0*/  MUFU.COS R106, R110 ;  /* 0x0000006e006a7308 */ /* 0x0003e20000000000 */
[----:B------:R-:W-:Y:S02]  /*23d0*/  FMUL.RZ R112, R56, 0.15915493667125701904 ;  /* 0x3e22f98338707820 */ /* 0x000fe4000040c000 */
[----:B------:R-:W-:Y:S02]  /*23e0*/  FMUL.FTZ R56, R46, R0 ;  /* 0x000000002e387220 */ /* 0x000fe40000410000 */
[----:B0-----:R-:W-:Y:S02]  /*23f0*/  FMUL.FTZ R117, R62, R117 ;  /* 0x000000753e757220 */ /* 0x001fe40000410000 */
[----:B------:R-:W-:Y:S01]  /*2400*/  FMUL.FTZ R148, R30, R64 ;  /* 0x000000401e947220 */ /* 0x000fe20000410000 */
[----:B------:R-:W0:Y:S01]  /*2410*/  MUFU.EX2 R47, R47 ;  /* 0x0000002f002f7308 */ /* 0x000e220000000800 */
[----:B-1----:R-:W-:-:S02]  /*2420*/  FMUL.FTZ R110, R55, R68 ;  /* 0x00000044376e7220 */ /* 0x002fc40000410000 */
[----:B------:R-:W-:Y:S02]  /*2430*/  FMUL.FTZ R130, R31, R64 ;  /* 0x000000401f827220 */ /* 0x000fe40000410000 */
[----:B------:R-:W-:Y:S02]  /*2440*/  FMUL.RZ R124, R110, 0.15915493667125701904 ;  /* 0x3e22f9836e7c7820 */ /* 0x000fe4000040c000 */
[-C--:B------:R-:W-:Y:S01]  /*2450*/  FMUL.FTZ R110, R46, R68.reuse ;  /* 0x000000442e6e7220 */ /* 0x080fe20000410000 */
[----:B------:R-:W-:Y:S01]  /*2460*/  MUFU.SIN R111, R115 ;  /* 0x00000073006f7308 */ /* 0x000fe20000000400 */
[-C--:B------:R-:W-:Y:S02]  /*2470*/  FMUL.FTZ R127, R33, R65.reuse ;  /* 0x00000041217f7220 */ /* 0x080fe40000410000 */
[----:B------:R-:W-:Y:S02]  /*2480*/  FMUL.FTZ R151, R32, R65 ;  /* 0x0000004120977220 */ /* 0x000fe40000410000 */
[----:B--2---:R-:W-:-:S02]  /*2490*/  FMUL.FTZ R128, R38, R68 ;  /* 0x0000004426807220 */ /* 0x004fc40000410000 */
[----:B------:R-:W-:Y:S01]  /*24a0*/  FMUL.FTZ R126, R39, R68 ;  /* 0x00000044277e7220 */ /* 0x000fe20000410000 */
[----:B------:R1:W-:Y:S01]  /*24b0*/  MUFU.COS R109, R115 ;  /* 0x00000073006d7308 */ /* 0x0003e20000000000 */
[----:B0-----:R-:W-:-:S07]  /*24c0*/  FMUL.FTZ R116, R47, R116 ;  /* 0x000000742f747220 */ /* 0x001fce0000410000 */
[----:B------:R0:W-:Y:S01]  /*24d0*/  MUFU.EX2 R119, R110 ;  /* 0x0000006e00777308 */ /* 0x0001e20000000800 */
[----:B-1----:R-:W-:-:S04]  /*24e0*/  FMUL.FTZ R115, R29, R67 ;  /* 0x000000431d737220 */ /* 0x002fc80000410000 */
[----:B------:R-:W-:Y:S02]  /*24f0*/  FMUL.FTZ R150, R4, R115 ;  /* 0x0000007304967220 */ /* 0x000fe40000410000 */
[----:B------:R-:W-:Y:S01]  /*2500*/  FMUL.FTZ R115, R47, R106 ;  /* 0x0000006a2f737220 */ /* 0x000fe20000410000 */
[----:B------:R-:W-:Y:S01]  /*2510*/  MUFU.SIN R113, R112 ;  /* 0x0000007000717308 */ /* 0x000fe20000000400 */
[-C--:B0-----:R-:W-:Y:S02]  /*2520*/  FMUL.FTZ R110, R118, R150.reuse ;  /* 0x00000096766e7220 */ /* 0x081fe40000410000 */
[C---:B------:R-:W-:Y:S02]  /*2530*/  FFMA.FTZ R63, R117.reuse, R150, R63 ;  /* 0x00000096753f7223 */ /* 0x040fe4000001003f */
[----:B------:R-:W-:Y:S02]  /*2540*/  FFMA.FTZ R110, R117, R149, -R110 ;  /* 0x00000095756e7223 */ /* 0x000fe4000001086e */
[C---:B------:R-:W-:Y:S01]  /*2550*/  FFMA.FTZ R63, R5.reuse, R130, R63 ;  /* 0x00000082053f7223 */ /* 0x040fe2000001003f */
[----:B------:R0:W-:Y:S01]  /*2560*/  MUFU.COS R57, R112 ;  /* 0x0000007000397308 */ /* 0x0001e20000000000 */
[----:B------:R-:W-:-:S02]  /*2570*/  FFMA.FTZ R110, R5, R148, R110 ;  /* 0x00000094056e7223 */ /* 0x000fc4000001006e */
[----:B------:R-:W-:-:S04]  /*2580*/  FMUL.FTZ R47, R116, R63 ;  /* 0x0000003f742f7220 */ /* 0x000fc80000410000 */
[----:B------:R-:W-:Y:S01]  /*2590*/  FFMA.FTZ R47, R115, R110, -R47 ;  /* 0x0000006e732f7223 */ /* 0x000fe2000001082f */
[----:B------:R-:W1:Y:S01]  /*25a0*/  MUFU.EX2 R56, R56 ;  /* 0x0000003800387308 */ /* 0x000e620000000800 */
[----:B0-----:R-:W-:Y:S02]  /*25b0*/  FMUL.FTZ R112, R46, R69 ;  /* 0x000000452e707220 */ /* 0x001fe40000410000 */
[----:B------:R-:W-:Y:S02]  /*25c0*/  FFMA.FTZ R47, R6, R151, R47 ;  /* 0x00000097062f7223 */ /* 0x000fe4000001002f */
[----:B------:R-:W-:-:S03]  /*25d0*/  FMUL.FTZ R46, R46, R66 ;  /* 0x000000422e2e7220 */ /* 0x000fc60000410000 */
[----:B------:R-:W0:Y:S08]  /*25e0*/  MUFU.EX2 R108, R108 ;  /* 0x0000006c006c7308 */ /* 0x000e300000000800 */
[----:B------:R2:W-:Y:S01]  /*25f0*/  MUFU.EX2 R123, R112 ;  /* 0x00000070007b7308 */ /* 0x0005e20000000800 */
[C---:B-1----:R-:W-:Y:S02]  /*2600*/  FMUL.FTZ R113, R56.reuse, R113 ;  /* 0x0000007138717220 */ /* 0x042fe40000410000 */
[----:B------:R-:W-:-:S02]  /*2610*/  FMUL.FTZ R114, R56, R57 ;  /* 0x0000003938727220 */ /* 0x000fc40000410000 */
[----:B------:R-:W-:-:S03]  /*2620*/  FMUL.FTZ R57, R113, R47 ;  /* 0x0000002f71397220 */ /* 0x000fc60000410000 */
[----:B------:R-:W1:Y:S01]  /*2630*/  MUFU.COS R106, R125 ;  /* 0x0000007d006a7308 */ /* 0x000e620000000000 */
[----:B--2---:R-:W-:Y:S02]  /*2640*/  FMUL.FTZ R112, R116, R110 ;  /* 0x0000006e74707220 */ /* 0x004fe40000410000 */
[C---:B0-----:R-:W-:Y:S02]  /*2650*/  FMUL.FTZ R111, R108.reuse, R111 ;  /* 0x0000006f6c6f7220 */ /* 0x041fe40000410000 */
[----:B------:R-:W-:Y:S02]  /*2660*/  FFMA.FTZ R63, R115, R63, R112 ;  /* 0x0000003f733f7223 */ /* 0x000fe40000010070 */
[----:B------:R-:W-:Y:S01]  /*2670*/  FMUL.FTZ R112, R108, R109 ;  /* 0x0000006d6c707220 */ /* 0x000fe20000410000 */
[----:B------:R0:W2:Y:S01]  /*2680*/  MUFU.SIN R62, R125 ;  /* 0x0000007d003e7308 */ /* 0x0000a20000000400 */
[----:B------:R-:W-:-:S04]  /*2690*/  FFMA.FTZ R63, R6, R127, R63 ;  /* 0x0000007f063f7223 */ /* 0x000fc8000001003f */
[-C--:B------:R-:W-:Y:S02]  /*26a0*/  FMUL.FTZ R56, R113, R63.reuse ;  /* 0x0000003f71387220 */ /* 0x080fe40000410000 */
[----:B------:R-:W-:Y:S01]  /*26b0*/  FFMA.FTZ R57, R114, R63, R57 ;  /* 0x0000003f72397223 */ /* 0x000fe20000010039 */
[----:B------:R-:W4:Y:S01]  /*26c0*/  MUFU.SIN R120, R124 ;  /* 0x0000007c00787308 */ /* 0x000f220000000400 */
[----:B-1----:R-:W-:Y:S02]  /*26d0*/  FMUL.FTZ R108, R123, R106 ;  /* 0x0000006a7b6c7220 */ /* 0x002fe40000410000 */
[----:B0-----:R-:W-:-:S05]  /*26e0*/  FMUL.FTZ R125, R36, R71 ;  /* 0x00000047247d7220 */ /* 0x001fca0000410000 */
[----:B------:R0:W1:Y:S01]  /*26f0*/  MUFU.COS R122, R124 ;  /* 0x0000007c007a7308 */ /* 0x0000620000000000 */
[----:B--2---:R-:W-:Y:S02]  /*2700*/  FMUL.FTZ R106, R123, R62 ;  /* 0x0000003e7b6a7220 */ /* 0x004fe40000410000 */
[----:B------:R-:W-:-:S04]  /*2710*/  FMUL.FTZ R62, R58, R118 ;  /* 0x000000763a3e7220 */ /* 0x000fc80000410000 */
[----:B------:R-:W-:Y:S01]  /*2720*/  FFMA.FTZ R62, R59, R117, R62 ;  /* 0x000000753b3e7223 */ /* 0x000fe2000001003e */
[----:B------:R-:W-:Y:S01]  /*2730*/  MUFU.EX2 R46, R46 ;  /* 0x0000002e002e7308 */ /* 0x000fe20000000800 */
[C---:B----4-:R-:W-:Y:S02]  /*2740*/  FMUL.FTZ R109, R119.reuse, R120 ;  /* 0x00000078776d7220 */ /* 0x050fe40000410000 */
[----:B0-----:R-:W-:Y:S02]  /*2750*/  FMUL.FTZ R124, R34, R0 ;  /* 0x00000000227c7220 */ /* 0x001fe40000410000 */
[----:B-1----:R-:W-:Y:S02]  /*2760*/  FMUL.FTZ R110, R119, R122 ;  /* 0x0000007a776e7220 */ /* 0x002fe40000410000 */
[----:B------:R-:W-:Y:S02]  /*2770*/  FFMA.FTZ R119, R114, R47, -R56 ;  /* 0x0000002f72777223 */ /* 0x000fe40000010838 */
[----:B------:R-:W-:-:S02]  /*2780*/  FMUL.FTZ R122, R35, R0 ;  /* 0x00000000237a7220 */ /* 0x000fc40000410000 */
[----:B------:R-:W-:Y:S02]  /*2790*/  FMUL.FTZ R56, R59, R118 ;  /* 0x000000763b387220 */ /* 0x000fe40000410000 */
[----:B------:R-:W-:Y:S02]  /*27a0*/  FFMA.FTZ R120, R7, R122, R57 ;  /* 0x0000007a07787223 */ /* 0x000fe40000010039 */
[----:B------:R-:W-:Y:S02]  /*27b0*/  FFMA.FTZ R56, R58, R117, -R56 ;  /* 0x000000753a387223 */ /* 0x000fe40000010838 */
[----:B------:R-:W-:Y:S02]  /*27c0*/  FMUL.FTZ R57, R116, R62 ;  /* 0x0000003e74397220 */ /* 0x000fe40000410000 */
[----:B------:R-:W-:Y:S02]  /*27d0*/  FMUL.FTZ R47, R55, R66 ;  /* 0x00000042372f7220 */ /* 0x000fe40000410000 */
[----:B------:R-:W-:-:S02]  /*27e0*/  FFMA.FTZ R119, R7, R124, R119 ;  /* 0x0000007c07777223 */ /* 0x000fc40000010077 */
[----:B------:R-:W-:Y:S02]  /*27f0*/  FMUL.FTZ R123, R111, R120 ;  /* 0x000000786f7b7220 */ /* 0x000fe40000410000 */
[-C--:B------:R-:W-:Y:S02]  /*2800*/  FMUL.FTZ R63, R116, R56.reuse ;  /* 0x00000038743f7220 */ /* 0x080fe40000410000 */
[----:B------:R-:W-:Y:S02]  /*2810*/  FFMA.FTZ R57, R115, R56, -R57 ;  /* 0x0000003873397223 */ /* 0x000fe40000010839 */
[----:B------:R-:W-:Y:S02]  /*2820*/  FMUL.RZ R132, R47, 0.15915493667125701904 ;  /* 0x3e22f9832f847820 */ /* 0x000fe4000040c000 */
[----:B------:R-:W-:Y:S02]  /*2830*/  FFMA.FTZ R56, R112, R119, -R123 ;  /* 0x0000007770387223 */ /* 0x000fe4000001087b */
[----:B------:R-:W-:-:S02]  /*2840*/  FFMA.FTZ R63, R115, R62, R63 ;  /* 0x0000003e733f7223 */ /* 0x000fc4000001003f */
[----:B------:R-:W-:Y:S02]  /*2850*/  FMUL.FTZ R123, R111, R119 ;  /* 0x000000776f7b7220 */ /* 0x000fe40000410000 */
[----:B------:R-:W-:Y:S01]  /*2860*/  FMUL.FTZ R47, R113, R57 ;  /* 0x00000039712f7220 */ /* 0x000fe20000410000 */
[----:B------:R-:W0:Y:S01]  /*2870*/  MUFU.COS R119, R132 ;  /* 0x0000008400777308 */ /* 0x000e220000000000 */
[----:B------:R-:W-:Y:S02]  /*2880*/  FFMA.FTZ R62, R8, R125, R56 ;  /* 0x0000007d083e7223 */ /* 0x000fe40000010038 */
[----:B------:R-:W-:Y:S02]  /*2890*/  FFMA.FTZ R120, R112, R120, R123 ;  /* 0x0000007870787223 */ /* 0x000fe4000001007b */
[----:B------:R-:W-:Y:S02]  /*28a0*/  FFMA.FTZ R56, R114, R63, R47 ;  /* 0x0000003f72387223 */ /* 0x000fe4000001002f */
[----:B------:R-:W-:Y:S01]  /*28b0*/  FMUL.FTZ R123, R37, R71 ;  /* 0x00000047257b7220 */ /* 0x000fe20000410000 */
[----:B------:R-:W1:Y:S01]  /*28c0*/  MUFU.SIN R47, R132 ;  /* 0x00000084002f7308 */ /* 0x000e620000000400 */
[----:B------:R-:W-:-:S02]  /*28d0*/  FMUL.FTZ R63, R113, R63 ;  /* 0x0000003f713f7220 */ /* 0x000fc40000410000 */
[----:B------:R-:W-:Y:S02]  /*28e0*/  FFMA.FTZ R120, R8, R123, R120 ;  /* 0x0000007b08787223 */ /* 0x000fe40000010078 */
[----:B------:R-:W-:Y:S02]  /*28f0*/  FMUL.FTZ R129, R109, R62 ;  /* 0x0000003e6d817220 */ /* 0x000fe40000410000 */
[----:B------:R-:W-:Y:S02]  /*2900*/  FFMA.FTZ R63, R114, R57, -R63 ;  /* 0x00000039723f7223 */ /* 0x000fe4000001083f */
[----:B------:R-:W-:Y:S02]  /*2910*/  FMUL.FTZ R57, R111, R56 ;  /* 0x000000386f397220 */ /* 0x000fe40000410000 */
[-C--:B------:R-:W-:Y:S02]  /*2920*/  FFMA.FTZ R131, R110, R120.reuse, R129 ;  /* 0x000000786e837223 */ /* 0x080fe40000010081 */
[----:B------:R-:W-:-:S02]  /*2930*/  FMUL.FTZ R129, R109, R120 ;  /* 0x000000786d817220 */ /* 0x000fc40000410000 */
[-C--:B------:R-:W-:Y:S02]  /*2940*/  FFMA.FTZ R57, R112, R63.reuse, -R57 ;  /* 0x0000003f70397223 */ /* 0x080fe40000010839 */
[----:B------:R-:W-:Y:S02]  /*2950*/  FMUL.FTZ R63, R111, R63 ;  /* 0x0000003f6f3f7220 */ /* 0x000fe40000410000 */
[----:B------:R-:W-:Y:S02]  /*2960*/  FFMA.FTZ R129, R110, R62, -R129 ;  /* 0x0000003e6e817223 */ /* 0x000fe40000010881 */
[----:B------:R-:W-:Y:S02]  /*2970*/  FFMA.FTZ R63, R112, R56, R63 ;  /* 0x00000038703f7223 */ /* 0x000fe4000001003f */
[C---:B------:R-:W-:Y:S02]  /*2980*/  FFMA.FTZ R129, R9.reuse, R128, R129 ;  /* 0x0000008009817223 */ /* 0x040fe40000010081 */
[----:B------:R-:W-:-:S02]  /*2990*/  FFMA.FTZ R131, R9, R126, R131 ;  /* 0x0000007e09837223 */ /* 0x000fc40000010083 */
[----:B------:R-:W-:Y:S02]  /*29a0*/  FMUL.FTZ R56, R109, R63 ;  /* 0x0000003f6d387220 */ /* 0x000fe40000410000 */
[C---:B0-----:R-:W-:Y:S02]  /*29b0*/  FMUL.FTZ R119, R46.reuse, R119 ;  /* 0x000000772e777220 */ /* 0x041fe40000410000 */
[----:B-1----:R-:W-:Y:S02]  /*29c0*/  FMUL.FTZ R120, R46, R47 ;  /* 0x0000002f2e787220 */ /* 0x002fe40000410000 */
[C---:B------:R-:W-:Y:S02]  /*29d0*/  FMUL.FTZ R46, R106.reuse, R129 ;  /* 0x000000816a2e7220 */ /* 0x040fe40000410000 */
[----:B------:R-:W-:Y:S02]  /*29e0*/  FMUL.FTZ R62, R106, R131 ;  /* 0x000000836a3e7220 */ /* 0x000fe40000410000 */
[----:B------:R-:W-:-:S02]  /*29f0*/  FFMA.FTZ R47, R110, R57, -R56 ;  /* 0x000000396e2f7223 */ /* 0x000fc40000010838 */
[----:B------:R-:W-:Y:S02]  /*2a00*/  FMUL.FTZ R57, R109, R57 ;  /* 0x000000396d397220 */ /* 0x000fe40000410000 */
[C---:B------:R-:W-:Y:S02]  /*2a10*/  FFMA.FTZ R46, R108.reuse, R131, R46 ;  /* 0x000000836c2e7223 */ /* 0x040fe4000001002e */
[----:B------:R-:W-:Y:S02]  /*2a20*/  FFMA.FTZ R62, R108, R129, -R62 ;  /* 0x000000816c3e7223 */ /* 0x000fe4000001083e */
[-C--:B---3--:R-:W-:Y:S02]  /*2a30*/  FMUL.FTZ R131, R41, R69.reuse ;  /* 0x0000004529837220 */ /* 0x088fe40000410000 */
[----:B------:R-:W-:Y:S02]  /*2a40*/  FMUL.FTZ R129, R40, R69 ;  /* 0x0000004528817220 */ /* 0x000fe40000410000 */
[----:B------:R-:W-:-:S02]  /*2a50*/  FFMA.FTZ R57, R110, R63, R57 ;  /* 0x0000003f6e397223 */ /* 0x000fc40000010039 */
[C---:B------:R-:W-:Y:S02]  /*2a60*/  FFMA.FTZ R63, R10.reuse, R131, R46 ;  /* 0x000000830a3f7223 */ /* 0x040fe4000001002e */
[----:B------:R-:W-:Y:S02]  /*2a70*/  FFMA.FTZ R62, R10, R129, R62 ;  /* 0x000000810a3e7223 */ /* 0x000fe4000001003e */
[----:B------:R-:W-:Y:S02]  /*2a80*/  FMUL.FTZ R46, R106, R57 ;  /* 0x000000396a2e7220 */ /* 0x000fe40000410000 */
[C---:B------:R-:W-:Y:S02]  /*2a90*/  FMUL.FTZ R132, R120.reuse, R63 ;  /* 0x0000003f78847220 */ /* 0x040fe40000410000 */
[----:B------:R-:W-:Y:S02]  /*2aa0*/  FMUL.FTZ R134, R120, R62 ;  /* 0x0000003e78867220 */ /* 0x000fe40000410000 */
[----:B------:R-:W-:-:S02]  /*2ab0*/  FFMA.FTZ R46, R108, R47, -R46 ;  /* 0x0000002f6c2e7223 */ /* 0x000fc4000001082e */
[----:B------:R-:W-:Y:S02]  /*2ac0*/  FMUL.FTZ R56, R106, R47 ;  /* 0x0000002f6a387220 */ /* 0x000fe40000410000 */
[C---:B------:R-:W-:Y:S02]  /*2ad0*/  FFMA.FTZ R47, R119.reuse, R62, -R132 ;  /* 0x0000003e772f7223 */ /* 0x040fe40000010884 */
[----:B------:R-:W-:Y:S02]  /*2ae0*/  FFMA.FTZ R63, R119, R63, R134 ;  /* 0x0000003f773f7223 */ /* 0x000fe40000010086 */
[----:B------:R-:W-:Y:S02]  /*2af0*/  FMUL.FTZ R62, R120, R46 ;  /* 0x0000002e783e7220 */ /* 0x000fe40000410000 */
[----:B------:R-:W-:Y:S02]  /*2b00*/  FFMA.FTZ R57, R108, R57, R56 ;  /* 0x000000396c397223 */ /* 0x000fe40000010038 */
[----:B------:R-:W-:-:S02]  /*2b10*/  FMUL.FTZ R132, R43, R66 ;  /* 0x000000422b847220 */ /* 0x000fc40000410000 */
[-C--:B------:R-:W-:Y:S02]  /*2b20*/  FFMA.FTZ R133, R119, R57.reuse, R62 ;  /* 0x0000003977857223 */ /* 0x080fe4000001003e */
[----:B------:R-:W-:Y:S02]  /*2b30*/  FFMA.FTZ R138, R11, R132, R63 ;  /* 0x000000840b8a7223 */ /* 0x000fe4000001003f */
[----:B------:R0:W1:Y:S01]  /*2b40*/  @P1 LDS.64 R62, [R83.X8+0x24d8] ;  /* 0x0024d800533e1984 */ /* 0x0000620000008a00 */
[----:B------:R-:W-:Y:S02]  /*2b50*/  FMUL.FTZ R56, R120, R57 ;  /* 0x0000003978387220 */ /* 0x000fe40000410000 */
[----:B------:R-:W-:Y:S02]  /*2b60*/  FMUL.FTZ R134, R42, R66 ;  /* 0x000000422a867220 */ /* 0x000fe40000410000 */
[----:B------:R-:W-:Y:S02]  /*2b70*/  FFMA.FTZ R56, R119, R46, -R56 ;  /* 0x0000002e77387223 */ /* 0x000fe40000010838 */
[----:B------:R-:W-:Y:S01]  /*2b80*/  FFMA.FTZ R57, R11, R134, R47 ;  /* 0x000000860b397223 */ /* 0x000fe2000001002f */
[----:B------:R-:W-:Y:S05]  /*2b90*/  @P1 BRA `(.L_x_12620) ;  /* 0x0000008000001947 */ /* 0x000fea0003800000 */
[----:B0-----:R-:W-:Y:S01]  /*2ba0*/  ISETP.NE.AND P3, PT, R75, c[0x0][0x174], PT ;  /* 0x00005d004b007a0c */ /* 0x001fe20003f65270 */
[----:B-1----:R-:W-:Y:S01]  /*2bb0*/  HFMA2.MMA R63, -RZ, RZ, 0, 0 ;  /* 0x00000000ff3f7435 */ /* 0x002fe200000001ff */
[----:B------:R-:W-:-:S11]  /*2bc0*/  MOV R62, 0x3f800000 ;  /* 0x3f800000003e7802 */ /* 0x000fd60000000f00 */
[----:B------:R-:W-:-:S04]  /*2bd0*/  @P3 LEA.HI R46, R75, R75, RZ, 0x1 ;  /* 0x0000004b4b2e3211 */ /* 0x000fc800078f08ff */
[----:B------:R-:W-:-:S04]  /*2be0*/  @P3 LOP3.LUT R46, R46, 0xfffffe, RZ, 0xc0, !PT ;  /* 0x00fffffe2e2e3812 */ /* 0x000fc800078ec0ff */
[----:B------:R-:W-:-:S04]  /*2bf0*/  @P3 IADD3 R47, -R46, R75, RZ ;  /* 0x0000004b2e2f3210 */ /* 0x000fc80007ffe1ff */
[----:B------:R-:W-:-:S05]  /*2c00*/  @P3 LEA R47, R47, R102, 0x8 ;  /* 0x000000662f2f3211 */ /* 0x000fca00078e40ff */
[----:B------:R0:W1:Y:S02]  /*2c10*/  @P3 LDS.64 R62, [R47.X8+0x14d0] ;  /* 0x0014d0002f3e3984 */ /* 0x0000640000008a00 */
.L_x_12620:
[----:B0-----:R-:W-:Y:S05]  /*2c20*/  BSYNC B0 ;  /* 0x0000000000007941 */ /* 0x001fea0003800000 */
.L_x_12619:
[----:B------:R-:W0:Y:S01]  /*2c30*/  SHFL.UP PT, R135, R57, 0x1, RZ ;  /* 0x0420000039877989 */ /* 0x000e2200000e00ff */
[----:B------:R-:W-:Y:S01]  /*2c40*/  ISETP.GE.AND P3, PT, R82, 0x1, PT ;  /* 0x000000015200780c */ /* 0x000fe20003f66270 */
[----:B------:R-:W-:Y:S01]  /*2c50*/  BSSY B0, `(.L_x_12621) ;  /* 0x00000ef000007945 */ /* 0x000fe20003800000 */
[C---:B------:R-:W-:Y:S01]  /*2c60*/  ISETP.NE.AND P6, PT, R121.reuse, 0x1f, PT ;  /* 0x0000001f7900780c */ /* 0x040fe20003fc5270 */
[----:B------:R-:W2:Y:S01]  /*2c70*/  SHFL.UP PT, R136, R138, 0x1, RZ ;  /* 0x042000008a887989 */ /* 0x000ea200000e00ff */
[----:B------:R-:W-:Y:S02]  /*2c80*/  ISETP.GT.U32.AND P5, PT, R121, 0xf, PT ;  /* 0x0000000f7900780c */ /* 0x000fe40003fa4070 */
[----:B------:R-:W-:Y:S01]  /*2c90*/  ISETP.GE.OR P0, PT, R75, c[0x0][0x174], P0 ;  /* 0x00005d004b007a0c */ /* 0x000fe20000706670 */
[----:B------:R-:W3:Y:S04]  /*2ca0*/  SHFL.UP PT, R46, R56, 0x1, RZ ;  /* 0x04200000382e7989 */ /* 0x000ee800000e00ff */
[----:B------:R-:W4:Y:S04]  /*2cb0*/  SHFL.UP PT, R47, R133, 0x1, RZ ;  /* 0x04200000852f7989 */ /* 0x000f2800000e00ff */
[----:B-----5:R-:W-:Y:S04]  /*2cc0*/  SHFL.IDX PT, R152, R45, RZ, 0x1f ;  /* 0x00001fff2d987589 */ /* 0x020fe800000e0000 */
[----:B------:R-:W-:Y:S01]  /*2cd0*/  SHFL.IDX PT, R153, R44, RZ, 0x1f ;  /* 0x00001fff2c997589 */ /* 0x000fe200000e0000 */
[----:B0-----:R-:W-:-:S02]  /*2ce0*/  FMUL.FTZ R141, R133, R135 ;  /* 0x00000087858d7220 */ /* 0x001fc40000410000 */
[CC--:B--2---:R-:W-:Y:S02]  /*2cf0*/  FMUL.FTZ R139, R133.reuse, R136.reuse ;  /* 0x00000088858b7220 */ /* 0x0c4fe40000410000 */
[C---:B------:R-:W-:Y:S02]  /*2d00*/  FFMA.FTZ R141, R56.reuse, R136, R141 ;  /* 0x00000088388d7223 */ /* 0x040fe4000001008d */
[C---:B---3--:R-:W-:Y:S02]  /*2d10*/  FMUL.FTZ R137, R133.reuse, R46 ;  /* 0x0000002e85897220 */ /* 0x048fe40000410000 */
[C---:B------:R-:W-:Y:S02]  /*2d20*/  FFMA.FTZ R140, R56.reuse, R135, -R139 ;  /* 0x00000087388c7223 */ /* 0x040fe4000001088b */
        /* <DEDUP_REMOVED lines=29> */
[C---:B---3--:R-:W-:Y:S02]  /*2f00*/  FMUL.FTZ R140, R139.reuse, R133 ;  /* 0x000000858b8c7220 */ /* 0x048fe40000410000 */
[CC--:B----4-:R-:W-:Y:S02]  /*2f10*/  FFMA.FTZ R142, R56.reuse, R47.reuse, R136 ;  /* 0x0000002f388e7223 */ /* 0x0d0fe40000010088 */
[C---:B------:R-:W-:Y:S02]  /*2f20*/  FMUL.FTZ R47, R139.reuse, R47 ;  /* 0x0000002f8b2f7220 */ /* 0x040fe40000410000 */
[C---:B------:R-:W-:Y:S01]  /*2f30*/  FFMA.FTZ R136, R56.reuse, R133, -R137 ;  /* 0x0000008538887223 */ /* 0x040fe20000010889 */
[----:B------:R-:W-:Y:S01]  /*2f40*/  FSEL R142, R139, R142, !P3 ;  /* 0x0000008e8b8e7208 */ /* 0x000fe20005800000 */
[C---:B------:R-:W-:Y:S01]  /*2f50*/  FFMA.FTZ R135, R56.reuse, R135, R140 ;  /* 0x0000008738877223 */ /* 0x040fe2000001008c */
[----:B------:R-:W-:Y:S01]  /*2f60*/  MOV R139, c[0x0][0x29c] ;  /* 0x0000a700008b7a02 */ /* 0x000fe20000000f00 */
[----:B------:R-:W-:Y:S01]  /*2f70*/  @P3 FFMA.FTZ R56, R56, R46, -R47 ;  /* 0x0000002e38383223 */ /* 0x000fe2000001082f */
[----:B------:R-:W-:Y:S01]  /*2f80*/  MOV R46, c[0x0][0x298] ;  /* 0x0000a600002e7a02 */ /* 0x000fe20000000f00 */
[----:B------:R-:W-:Y:S01]  /*2f90*/  @P3 FADD.FTZ R57, R57, R136 ;  /* 0x0000008839393221 */ /* 0x000fe20000010000 */
[----:B------:R-:W0:Y:S01]  /*2fa0*/  SHFL.UP PT, R133, R142, 0x8, RZ ;  /* 0x050000008e857989 */ /* 0x000e2200000e00ff */
[----:B------:R-:W-:Y:S01]  /*2fb0*/  @P3 FADD.FTZ R138, R138, R135 ;  /* 0x000000878a8a3221 */ /* 0x000fe20000010000 */
[----:B------:R-:W-:-:S02]  /*2fc0*/  ISETP.GE.AND P3, PT, R82, 0x8, PT ;  /* 0x000000085200780c */ /* 0x000fc40003f66270 */
[----:B------:R-:W2:Y:S01]  /*2fd0*/  SHFL.UP PT, R47, R56, 0x8, RZ ;  /* 0x05000000382f7989 */ /* 0x000ea200000e00ff */
[--C-:B------:R-:W-:Y:S02]  /*2fe0*/  SHF.R.U64 R141, R46, 0x1, R139.reuse ;  /* 0x000000012e8d7819 */ /* 0x100fe4000000128b */
[----:B------:R-:W-:Y:S01]  /*2ff0*/  SHF.R.U32.HI R143, RZ, 0x1, R139 ;  /* 0x00000001ff8f7819 */ /* 0x000fe2000001168b */
[----:B------:R-:W3:Y:S04]  /*3000*/  SHFL.UP PT, R135, R57, 0x8, RZ ;  /* 0x0500000039877989 */ /* 0x000ee800000e00ff */
[----:B------:R-:W4:Y:S01]  /*3010*/  SHFL.UP PT, R137, R138, 0x8, RZ ;  /* 0x050000008a897989 */ /* 0x000f2200000e00ff */
[----:B------:R-:W-:-:S04]  /*3020*/  IMAD R143, R143, R88, RZ ;  /* 0x000000588f8f7224 */ /* 0x000fc800078e02ff */
[----:B------:R-:W-:Y:S02]  /*3030*/  IMAD R143, R86, R141, R143 ;  /* 0x0000008d568f7224 */ /* 0x000fe400078e028f */
[C---:B0-----:R-:W-:Y:S02]  /*3040*/  FMUL.FTZ R46, R142.reuse, R133 ;  /* 0x000000858e2e7220 */ /* 0x041fe40000410000 */
[C---:B--2---:R-:W-:Y:S02]  /*3050*/  FMUL.FTZ R136, R142.reuse, R47 ;  /* 0x0000002f8e887220 */ /* 0x044fe40000410000 */
[----:B---3--:R-:W-:Y:S02]  /*3060*/  FMUL.FTZ R140, R142, R135 ;  /* 0x000000878e8c7220 */ /* 0x008fe40000410000 */
[----:B------:R-:W-:Y:S02]  /*3070*/  FFMA.FTZ R133, R56, R133, R136 ;  /* 0x0000008538857223 */ /* 0x000fe40000010088 */
[----:B----4-:R-:W-:-:S02]  /*3080*/  FMUL.FTZ R139, R142, R137 ;  /* 0x000000898e8b7220 */ /* 0x010fc40000410000 */
[----:B------:R-:W-:Y:S01]  /*3090*/  FFMA.FTZ R137, R56, R137, R140 ;  /* 0x0000008938897223 */ /* 0x000fe2000001008c */
[----:B------:R-:W-:Y:S01]  /*30a0*/  FSEL R133, R142, R133, !P3 ;  /* 0x000000858e857208 */ /* 0x000fe20005800000 */
[C---:B------:R-:W-:Y:S02]  /*30b0*/  FFMA.FTZ R136, R56.reuse, R135, -R139 ;  /* 0x0000008738887223 */ /* 0x040fe4000001088b */
[----:B------:R-:W-:Y:S02]  /*30c0*/  @P3 FFMA.FTZ R56, R56, R47, -R46 ;  /* 0x0000002f38383223 */ /* 0x000fe4000001082e */
[----:B------:R-:W-:Y:S02]  /*30d0*/  @P3 FADD.FTZ R57, R57, R136 ;  /* 0x0000008839393221 */ /* 0x000fe40000010000 */
[----:B------:R-:W-:Y:S01]  /*30e0*/  @P3 FADD.FTZ R138, R138, R137 ;  /* 0x000000898a8a3221 */ /* 0x000fe20000010000 */
[----:B------:R-:W0:Y:S01]  /*30f0*/  SHFL.UP PT, R135, R56, 0x10, RZ ;  /* 0x0600000038877989 */ /* 0x000e2200000e00ff */
[----:B------:R-:W-:Y:S01]  /*3100*/  IMAD.WIDE.U32 R46, R141, R88, RZ ;  /* 0x000000588d2e7225 */ /* 0x000fe200078e00ff */
[----:B------:R-:W-:-:S02]  /*3110*/  ISETP.GE.AND P3, PT, R82, 0x10, PT ;  /* 0x000000105200780c */ /* 0x000fc40003f66270 */
[----:B------:R-:W2:Y:S01]  /*3120*/  SHFL.UP PT, R136, R133, 0x10, RZ ;  /* 0x0600000085887989 */ /* 0x000ea200000e00ff */
[----:B------:R-:W-:Y:S01]  /*3130*/  IMAD R141, R107, c[0x0][0x2a0], RZ ;  /* 0x0000a8006b8d7a24 */ /* 0x000fe200078e02ff */
[----:B------:R-:W-:Y:S02]  /*3140*/  IADD3 R47, R143, R47, RZ ;  /* 0x0000002f8f2f7210 */ /* 0x000fe40007ffe0ff */
[----:B------:R-:W3:Y:S01]  /*3150*/  SHFL.UP PT, R137, R57, 0x10, RZ ;  /* 0x0600000039897989 */ /* 0x000ee200000e00ff */
[C---:B------:R-:W-:Y:S01]  /*3160*/  IMAD R141, R84.reuse, c[0x0][0x2a4], R141 ;  /* 0x0000a900548d7a24 */ /* 0x040fe200078e028d */
[----:B------:R-:W-:Y:S01]  /*3170*/  SHF.L.U32 R143, R101, 0x2, RZ ;  /* 0x00000002658f7819 */ /* 0x000fe200000006ff */
[----:B------:R-:W-:Y:S01]  /*3180*/  IMAD.WIDE.U32 R46, R84, c[0x0][0x2a0], R46 ;  /* 0x0000a800542e7a25 */ /* 0x000fe200078e002e */
[----:B------:R-:W4:Y:S04]  /*3190*/  SHFL.UP PT, R139, R138, 0x10, RZ ;  /* 0x060000008a8b7989 */ /* 0x000f2800000e00ff */
[----:B------:R-:W-:-:S02]  /*31a0*/  IADD3 R47, R141, R47, RZ ;  /* 0x0000002f8d2f7210 */ /* 0x000fc40007ffe0ff */
[----:B------:R-:W-:-:S04]  /*31b0*/  LEA R142, P4, R46, c[0x0][0x318], 0x3 ;  /* 0x0000c6002e8e7a11 */ /* 0x000fc800078818ff */
[----:B------:R-:W-:Y:S01]  /*31c0*/  LEA.HI.X R144, R46, c[0x0][0x31c], R47, 0x3, P4 ;  /* 0x0000c7002e907a11 */ /* 0x000fe200020f1c2f */
[C---:B0-----:R-:W-:Y:S02]  /*31d0*/  FMUL.FTZ R47, R133.reuse, R135 ;  /* 0x00000087852f7220 */ /* 0x041fe40000410000 */
[CC--:B--2---:R-:W-:Y:S02]  /*31e0*/  FMUL.FTZ R46, R133.reuse, R136.reuse ;  /* 0x00000088852e7220 */ /* 0x0c4fe40000410000 */
[C---:B------:R-:W-:Y:S02]  /*31f0*/  FFMA.FTZ R136, R56.reuse, R136, R47 ;  /* 0x0000008838887223 */ /* 0x040fe4000001002f */
[C---:B---3--:R-:W-:Y:S02]  /*3200*/  FMUL.FTZ R141, R133.reuse, R137 ;  /* 0x00000089858d7220 */ /* 0x048fe40000410000 */
[CC--:B----4-:R-:W-:Y:S01]  /*3210*/  FMUL.FTZ R140, R133.reuse, R139.reuse ;  /* 0x0000008b858c7220 */ /* 0x0d0fe20000410000 */
[----:B------:R-:W-:Y:S01]  /*3220*/  FSEL R133, R133, R136, !P3 ;  /* 0x0000008885857208 */ /* 0x000fe20005800000 */
[----:B------:R-:W-:-:S02]  /*3230*/  FFMA.FTZ R141, R56, R139, R141 ;  /* 0x0000008b388d7223 */ /* 0x000fc4000001008d */
[----:B------:R-:W-:Y:S02]  /*3240*/  FFMA.FTZ R140, R56, R137, -R140 ;  /* 0x00000089388c7223 */ /* 0x000fe4000001088c */
[----:B------:R-:W-:Y:S02]  /*3250*/  @P3 FADD.FTZ R138, R138, R141 ;  /* 0x0000008d8a8a3221 */ /* 0x000fe40000010000 */
[----:B------:R-:W-:Y:S01]  /*3260*/  @P3 FFMA.FTZ R56, R56, R135, -R46 ;  /* 0x0000008738383223 */ /* 0x000fe2000001082e */
[----:B------:R-:W0:Y:S01]  /*3270*/  SHFL.UP PT, R141, R133, 0x1, RZ ;  /* 0x04200000858d7989 */ /* 0x000e2200000e00ff */
[----:B------:R-:W-:Y:S01]  /*3280*/  LEA R46, P4, R83, R142, 0x2 ;  /* 0x0000008e532e7211 */ /* 0x000fe200078810ff */
[----:B------:R-:W-:Y:S01]  /*3290*/  FMUL.FTZ R136, R103, R61 ;  /* 0x0000003d67887220 */ /* 0x000fe20000410000 */
[----:B------:R-:W-:Y:S01]  /*32a0*/  IADD3 R135, R74, -c[0x0][0x174], RZ ;  /* 0x80005d004a877a10 */ /* 0x000fe20007ffe0ff */
[----:B------:R-:W2:Y:S01]  /*32b0*/  SHFL.UP PT, R139, R56, 0x1, RZ ;  /* 0x04200000388b7989 */ /* 0x000ea200000e00ff */
[----:B------:R-:W-:Y:S01]  /*32c0*/  LEA.HI.X R47, R83, R144, RZ, 0x2, P4 ;  /* 0x00000090532f7211 */ /* 0x000fe200020f14ff */
[----:B------:R-:W-:Y:S01]  /*32d0*/  @P3 FADD.FTZ R57, R57, R140 ;  /* 0x0000008c39393221 */ /* 0x000fe20000010000 */
[----:B------:R-:W-:Y:S01]  /*32e0*/  ISETP.GT.U32.AND P3, PT, R121, 0x1b, PT ;  /* 0x0000001b7900780c */ /* 0x000fe20003f64070 */
[----:B------:R-:W-:Y:S01]  /*32f0*/  IMAD R135, R135, -0x200, RZ ;  /* 0xfffffe0087877824 */ /* 0x000fe200078e02ff */
[----:B------:R-:W3:Y:S01]  /*3300*/  SHFL.UP PT, R138, R138, 0x1, RZ ;  /* 0x042000008a8a7989 */ /* 0x000ee200000e00ff */
[----:B------:R-:W-:Y:S01]  /*3310*/  FMUL.FTZ R137, R103, R60 ;  /* 0x0000003c67897220 */ /* 0x000fe20000410000 */
[----:B------:R-:W-:Y:S01]  /*3320*/  ISETP.GT.U32.AND P4, PT, R121, 0x17, PT ;  /* 0x000000177900780c */ /* 0x000fe20003f84070 */
[----:B------:R-:W-:Y:S01]  /*3330*/  IMAD.WIDE R46, R135, 0x4, R46 ;  /* 0x00000004872e7825 */ /* 0x000fe200078e022e */
[----:B------:R-:W-:Y:S01]  /*3340*/  SHF.L.U64.HI R135, R101, 0x2, R100 ;  /* 0x0000000265877819 */ /* 0x000fe20000010264 */
[----:B------:R4:W1:Y:S02]  /*3350*/  SHFL.UP PT, R140, R57, 0x1, RZ ;  /* 0x04200000398c7989 */ /* 0x00086400000e00ff */
[----:B------:R-:W-:-:S02]  /*3360*/  FMUL.FTZ R44, R120, R136 ;  /* 0x00000088782c7220 */ /* 0x000fc40000410000 */
[----:B------:R-:W-:Y:S02]  /*3370*/  IMAD R144, R135, c[0x0][0x2b0], RZ ;  /* 0x0000ac0087907a24 */ /* 0x000fe400078e02ff */
[----:B------:R-:W-:Y:S02]  /*3380*/  FMUL.FTZ R135, R99, R60 ;  /* 0x0000003c63877220 */ /* 0x000fe40000410000 */
[C---:B------:R-:W-:Y:S02]  /*3390*/  FFMA.FTZ R44, R119.reuse, R137, -R44 ;  /* 0x00000089772c7223 */ /* 0x040fe4000001082c */
[----:B------:R-:W-:Y:S02]  /*33a0*/  FMUL.FTZ R45, R119, R136 ;  /* 0x00000088772d7220 */ /* 0x000fe40000410000 */
[----:B----4-:R-:W-:-:S04]  /*33b0*/  IMAD.WIDE.U32 R56, R143, c[0x0][0x2b0], R46 ;  /* 0x0000ac008f387a25 */ /* 0x010fc800078e002e */
[----:B------:R-:W-:Y:S02]  /*33c0*/  FADD.FTZ R47, R135, R44 ;  /* 0x0000002c872f7221 */ /* 0x000fe40000010000 */
[----:B0-----:R-:W-:Y:S02]  /*33d0*/  FMUL.FTZ R44, R141, R152 ;  /* 0x000000988d2c7220 */ /* 0x001fe40000410000 */
[----:B------:R-:W-:Y:S02]  /*33e0*/  FMUL.FTZ R133, R99, R61 ;  /* 0x0000003d63857220 */ /* 0x000fe40000410000 */
[----:B------:R-:W-:Y:S02]  /*33f0*/  FFMA.FTZ R142, -R120, R137, -R45 ;  /* 0x00000089788e7223 */ /* 0x000fe4000001092d */
[----:B------:R-:W-:Y:S02]  /*3400*/  FMUL.FTZ R141, R141, R153 ;  /* 0x000000998d8d7220 */ /* 0x000fe40000410000 */
[----:B------:R-:W-:-:S02]  /*3410*/  IMAD R145, R143, c[0x0][0x2b4], R144 ;  /* 0x0000ad008f917a24 */ /* 0x000fc400078e0290 */
[----:B------:R-:W-:Y:S02]  /*3420*/  FADD.FTZ R143, -R133, R142 ;  /* 0x0000008e858f7221 */ /* 0x000fe40000010100 */
[----:B--2---:R-:W-:Y:S01]  /*3430*/  FFMA.FTZ R141, R139, R152, R141 ;  /* 0x000000988b8d7223 */ /* 0x004fe2000001008d */
[----:B------:R-:W-:Y:S01]  /*3440*/  IADD3 R57, R57, R145, RZ ;  /* 0x0000009139397210 */ /* 0x000fe20007ffe0ff */
[C---:B------:R-:W-:Y:S02]  /*3450*/  FMUL.FTZ R142, R106.reuse, -R47 ;  /* 0x8000002f6a8e7220 */ /* 0x040fe40000410000 */
[-C--:B------:R-:W-:Y:S02]  /*3460*/  FMUL.FTZ R46, R106, -R143.reuse ;  /* 0x8000008f6a2e7220 */ /* 0x080fe40000410000 */
[----:B---3--:R-:W-:Y:S02]  /*3470*/  @P2 FADD.FTZ R152, R138, R141 ;  /* 0x0000008d8a982221 */ /* 0x008fe40000010000 */
[----:B------:R-:W-:-:S02]  /*3480*/  FFMA.FTZ R143, R108, R143, R142 ;  /* 0x0000008f6c8f7223 */ /* 0x000fc4000001008e */
[----:B------:R-:W-:Y:S02]  /*3490*/  FMUL.FTZ R138, R98, R61 ;  /* 0x0000003d628a7220 */ /* 0x000fe40000410000 */
[----:B------:R-:W-:Y:S02]  /*34a0*/  FFMA.FTZ R45, R139, R153, -R44 ;  /* 0x000000998b2d7223 */ /* 0x000fe4000001082c */
[----:B------:R-:W-:Y:S02]  /*34b0*/  FFMA.FTZ R46, R108, R47, -R46 ;  /* 0x0000002f6c2e7223 */ /* 0x000fe4000001082e */
[----:B------:R-:W-:Y:S02]  /*34c0*/  FMUL.FTZ R139, R98, R60 ;  /* 0x0000003c628b7220 */ /* 0x000fe40000410000 */
[----:B------:R-:W-:Y:S02]  /*34d0*/  FADD.FTZ R143, -R138, R143 ;  /* 0x0000008f8a8f7221 */ /* 0x000fe40000010100 */
[----:B-1----:R-:W-:Y:S01]  /*34e0*/  @P2 FADD.FTZ R153, R140, R45 ;  /* 0x0000002d8c992221 */ /* 0x002fe20000010000 */
[----:B------:R-:W-:Y:S01]  /*34f0*/  ISETP.GT.U32.AND P2, PT, R121, 0x1d, PT ;  /* 0x0000001d7900780c */ /* 0x000fe20003f44070 */
[----:B------:R-:W-:-:S02]  /*3500*/  FADD.FTZ R46, R139, R46 ;  /* 0x0000002e8b2e7221 */ /* 0x000fc40000010000 */
[CC--:B------:R-:W-:Y:S02]  /*3510*/  FMUL.FTZ R45, R109.reuse, -R143.reuse ;  /* 0x8000008f6d2d7220 */ /* 0x0c0fe40000410000 */
[-C--:B------:R-:W-:Y:S02]  /*3520*/  FMUL.FTZ R44, R109, -R46.reuse ;  /* 0x8000002e6d2c7220 */ /* 0x080fe40000410000 */
[----:B------:R-:W-:Y:S02]  /*3530*/  FFMA.FTZ R142, R110, R46, -R45 ;  /* 0x0000002e6e8e7223 */ /* 0x000fe4000001082d */
[----:B------:R-:W-:Y:S02]  /*3540*/  FMUL.FTZ R46, R120, -R62 ;  /* 0x8000003e782e7220 */ /* 0x000fe40000410000 */
[----:B------:R-:W-:Y:S02]  /*3550*/  FFMA.FTZ R143, R110, R143, R44 ;  /* 0x0000008f6e8f7223 */ /* 0x000fe4000001002c */
[----:B------:R-:W-:-:S02]  /*3560*/  FMUL.FTZ R140, R97, R61 ;  /* 0x0000003d618c7220 */ /* 0x000fc40000410000 */
[----:B------:R-:W-:Y:S02]  /*3570*/  FMUL.FTZ R141, R97, R60 ;  /* 0x0000003c618d7220 */ /* 0x000fe40000410000 */
[-C--:B------:R-:W-:Y:S02]  /*3580*/  FMUL.FTZ R44, R120, R63.reuse ;  /* 0x0000003f782c7220 */ /* 0x080fe40000410000 */
[----:B------:R-:W-:Y:S02]  /*3590*/  FFMA.FTZ R47, R119, -R63, R46 ;  /* 0x8000003f772f7223 */ /* 0x000fe4000001002e */
[----:B------:R-:W-:Y:S02]  /*35a0*/  FADD.FTZ R143, -R140, R143 ;  /* 0x0000008f8c8f7221 */ /* 0x000fe40000010100 */
[----:B------:R-:W-:Y:S02]  /*35b0*/  FADD.FTZ R142, R141, R142 ;  /* 0x0000008e8d8e7221 */ /* 0x000fe40000010000 */
[----:B------:R-:W-:-:S02]  /*35c0*/  FFMA.FTZ R45, R119, R62, -R44 ;  /* 0x0000003e772d7223 */ /* 0x000fc4000001082c */
[C---:B------:R-:W-:Y:S02]  /*35d0*/  FMUL.FTZ R44, R106.reuse, -R47 ;  /* 0x8000002f6a2c7220 */ /* 0x040fe40000410000 */
[C---:B------:R-:W-:Y:S02]  /*35e0*/  FMUL.FTZ R121, R111.reuse, -R143 ;  /* 0x8000008f6f797220 */ /* 0x040fe40000410000 */
[-C--:B------:R-:W-:Y:S02]  /*35f0*/  FMUL.FTZ R145, R111, -R142.reuse ;  /* 0x8000008e6f917220 */ /* 0x080fe40000410000 */
[-C--:B------:R-:W-:Y:S02]  /*3600*/  FMUL.FTZ R46, R106, -R45.reuse ;  /* 0x8000002d6a2e7220 */ /* 0x080fe40000410000 */
[----:B------:R-:W-:Y:S02]  /*3610*/  FFMA.FTZ R44, R108, R45, -R44 ;  /* 0x0000002d6c2c7223 */ /* 0x000fe4000001082c */
[----:B------:R-:W-:-:S02]  /*3620*/  FFMA.FTZ R144, R112, R142, -R121 ;  /* 0x0000008e70907223 */ /* 0x000fc40000010879 */
[----:B------:R-:W-:Y:S02]  /*3630*/  FFMA.FTZ R145, R112, R143, R145 ;  /* 0x0000008f70917223 */ /* 0x000fe40000010091 */
[----:B------:R-:W-:Y:S02]  /*3640*/  FFMA.FTZ R46, R108, R47, R46 ;  /* 0x0000002f6c2e7223 */ /* 0x000fe4000001002e */
[C---:B------:R-:W-:Y:S02]  /*3650*/  FMUL.FTZ R142, R96.reuse, R61 ;  /* 0x0000003d608e7220 */ /* 0x040fe40000410000 */
[C---:B------:R-:W-:Y:S02]  /*3660*/  FMUL.FTZ R47, R109.reuse, -R44 ;  /* 0x8000002c6d2f7220 */ /* 0x040fe40000410000 */
[----:B------:R-:W-:Y:S02]  /*3670*/  FMUL.FTZ R143, R96, R60 ;  /* 0x0000003c608f7220 */ /* 0x000fe40000410000 */
[----:B------:R-:W-:-:S02]  /*3680*/  FMUL.FTZ R45, R109, -R46 ;  /* 0x8000002e6d2d7220 */ /* 0x000fc40000410000 */
[----:B------:R-:W-:Y:S02]  /*3690*/  FADD.FTZ R145, -R142, R145 ;  /* 0x000000918e917221 */ /* 0x000fe40000010100 */
[C---:B------:R-:W-:Y:S02]  /*36a0*/  FFMA.FTZ R47, R110.reuse, R46, R47 ;  /* 0x0000002e6e2f7223 */ /* 0x040fe4000001002f */
[----:B------:R-:W-:Y:S02]  /*36b0*/  FADD.FTZ R144, R143, R144 ;  /* 0x000000908f907221 */ /* 0x000fe40000010000 */
[----:B------:R-:W-:Y:S02]  /*36c0*/  FFMA.FTZ R45, R110, R44, -R45 ;  /* 0x0000002c6e2d7223 */ /* 0x000fe4000001082d */
[----:B------:R-:W-:Y:S02]  /*36d0*/  FMUL.FTZ R121, R113, -R145 ;  /* 0x8000009171797220 */ /* 0x000fe40000410000 */
[----:B------:R-:W-:-:S02]  /*36e0*/  FMUL.FTZ R44, R111, -R47 ;  /* 0x8000002f6f2c7220 */ /* 0x000fc40000410000 */
[-C--:B------:R-:W-:Y:S02]  /*36f0*/  FMUL.FTZ R147, R113, -R144.reuse ;  /* 0x8000009071937220 */ /* 0x080fe40000410000 */
[----:B------:R-:W-:Y:S02]  /*3700*/  FFMA.FTZ R146, R114, R144, -R121 ;  /* 0x0000009072927223 */ /* 0x000fe40000010879 */
[-C--:B------:R-:W-:Y:S02]  /*3710*/  FMUL.FTZ R46, R111, -R45.reuse ;  /* 0x8000002d6f2e7220 */ /* 0x080fe40000410000 */
[----:B------:R-:W-:Y:S01]  /*3720*/  FFMA.FTZ R121, R112, R45, -R44 ;  /* 0x0000002d70797223 */ /* 0x000fe2000001082c */
[----:B------:R-:W-:Y:S01]  /*3730*/  HFMA2.MMA R45, -RZ, RZ, 0, 0 ;  /* 0x00000000ff2d7435 */ /* 0x000fe200000001ff */
[----:B------:R-:W-:Y:S01]  /*3740*/  FFMA.FTZ R147, R114, R145, R147 ;  /* 0x0000009172937223 */ /* 0x000fe20000010093 */
[----:B------:R-:W-:Y:S01]  /*3750*/  MOV R44, 0x3f800000 ;  /* 0x3f800000002c7802 */ /* 0x000fe20000000f00 */
[----:B------:R-:W-:-:S02]  /*3760*/  FMUL.FTZ R145, R95, R60 ;  /* 0x0000003c5f917220 */ /* 0x000fc40000410000 */
[----:B------:R-:W-:Y:S02]  /*3770*/  FFMA.FTZ R47, R112, R47, R46 ;  /* 0x0000002f702f7223 */ /* 0x000fe4000001002e */
[----:B------:R-:W-:Y:S02]  /*3780*/  FMUL.FTZ R154, R113, -R121 ;  /* 0x80000079719a7220 */ /* 0x000fe40000410000 */
[----:B------:R-:W-:Y:S02]  /*3790*/  FADD.FTZ R157, R145, R146 ;  /* 0x00000092919d7221 */ /* 0x000fe40000010000 */
[----:B------:R-:W-:Y:S02]  /*37a0*/  FMUL.FTZ R144, R95, R61 ;  /* 0x0000003d5f907220 */ /* 0x000fe40000410000 */
[-C--:B------:R-:W-:Y:S02]  /*37b0*/  FFMA.FTZ R154, R114, R47.reuse, R154 ;  /* 0x0000002f729a7223 */ /* 0x080fe4000001009a */
[----:B------:R-:W-:-:S02]  /*37c0*/  FMUL.FTZ R146, R113, -R47 ;  /* 0x8000002f71927220 */ /* 0x000fc40000410000 */
[----:B------:R-:W-:Y:S01]  /*37d0*/  CS2R R46, SRZ ;  /* 0x00000000002e7805 */ /* 0x000fe2000001ff00 */
[----:B------:R-:W-:Y:S02]  /*37e0*/  FADD.FTZ R147, -R144, R147 ;  /* 0x0000009390937221 */ /* 0x000fe40000010100 */
[C---:B------:R-:W-:Y:S02]  /*37f0*/  FMUL.FTZ R158, R116.reuse, -R157 ;  /* 0x8000009d749e7220 */ /* 0x040fe40000410000 */
[-C--:B------:R-:W-:Y:S01]  /*3800*/  FMUL.FTZ R156, R116, -R147.reuse ;  /* 0x80000093749c7220 */ /* 0x080fe20000410000 */
[----:B------:R0:W1:Y:S01]  /*3810*/  @!P0 LDS.128 R44, [R102.X16+0x25d0] ;  /* 0x0025d000662c8984 */ /* 0x000062000000cc00 */
[C---:B------:R-:W-:Y:S02]  /*3820*/  FFMA.FTZ R160, R115.reuse, R147, R158 ;  /* 0x0000009373a07223 */ /* 0x040fe4000001009e */
[----:B------:R-:W-:Y:S02]  /*3830*/  FFMA.FTZ R157, R115, R157, -R156 ;  /* 0x0000009d739d7223 */ /* 0x000fe4000001089c */
[----:B------:R-:W-:-:S02]  /*3840*/  FFMA.FTZ R155, R114, R121, -R146 ;  /* 0x00000079729b7223 */ /* 0x000fc40000010892 */
[----:B------:R-:W-:Y:S02]  /*3850*/  FMUL.FTZ R156, R116, -R154 ;  /* 0x8000009a749c7220 */ /* 0x000fe40000410000 */
[----:B------:R-:W-:Y:S02]  /*3860*/  FMUL.FTZ R147, R94, R61 ;  /* 0x0000003d5e937220 */ /* 0x000fe40000410000 */
[-C--:B------:R-:W-:Y:S02]  /*3870*/  FFMA.FTZ R121, R115, R155.reuse, -R156 ;  /* 0x0000009b73797223 */ /* 0x080fe4000001089c */
[----:B------:R-:W-:Y:S02]  /*3880*/  FMUL.FTZ R158, R116, -R155 ;  /* 0x8000009b749e7220 */ /* 0x000fe40000410000 */
[----:B------:R-:W-:Y:S02]  /*3890*/  FMUL.FTZ R146, R94, R60 ;  /* 0x0000003c5e927220 */ /* 0x000fe40000410000 */
[----:B------:R-:W-:-:S02]  /*38a0*/  FMUL.FTZ R156, R59, R152 ;  /* 0x000000983b9c7220 */ /* 0x000fc40000410000 */
[----:B------:R-:W-:Y:S02]  /*38b0*/  FADD.FTZ R155, -R147, R160 ;  /* 0x000000a0939b7221 */ /* 0x000fe40000010100 */
[-C--:B------:R-:W-:Y:S02]  /*38c0*/  FMUL.FTZ R59, R59, R153.reuse ;  /* 0x000000993b3b7220 */ /* 0x080fe40000410000 */
[----:B------:R-:W-:Y:S02]  /*38d0*/  FFMA.FTZ R154, R115, R154, R158 ;  /* 0x0000009a739a7223 */ /* 0x000fe4000001009e */
[----:B------:R-:W-:Y:S02]  /*38e0*/  FFMA.FTZ R156, R58, R153, -R156 ;  /* 0x000000993a9c7223 */ /* 0x000fe4000001089c */
[----:B------:R-:W-:Y:S02]  /*38f0*/  FADD.FTZ R157, R146, R157 ;  /* 0x0000009d929d7221 */ /* 0x000fe40000010000 */
[----:B------:R-:W-:-:S02]  /*3900*/  FMUL.FTZ R160, R118, -R155 ;  /* 0x8000009b76a07220 */ /* 0x000fc40000410000 */
[----:B------:R-:W-:Y:S02]  /*3910*/  FFMA.FTZ R59, R58, R152, R59 ;  /* 0x000000983a3b7223 */ /* 0x000fe4000001003b */
[C---:B------:R-:W-:Y:S02]  /*3920*/  FMUL.FTZ R152, R118.reuse, -R154 ;  /* 0x8000009a76987220 */ /* 0x040fe40000410000 */
[----:B------:R-:W-:Y:S02]  /*3930*/  FADD.FTZ R58, R149, R156 ;  /* 0x0000009c953a7221 */ /* 0x000fe40000010000 */
[-C--:B------:R-:W-:Y:S02]  /*3940*/  FFMA.FTZ R158, R117, R157.reuse, -R160 ;  /* 0x0000009d759e7223 */ /* 0x080fe400000108a0 */
[----:B------:R-:W-:Y:S02]  /*3950*/  FMUL.FTZ R160, R118, -R157 ;  /* 0x8000009d76a07220 */ /* 0x000fe40000410000 */
[----:B------:R-:W-:-:S02]  /*3960*/  FADD.FTZ R156, R150, R59 ;  /* 0x0000003b969c7221 */ /* 0x000fc40000010000 */
[CC--:B------:R-:W-:Y:S02]  /*3970*/  FFMA.FTZ R152, R117.reuse, R121.reuse, -R152 ;  /* 0x0000007975987223 */ /* 0x0c0fe40000010898 */
[C---:B------:R-:W-:Y:S02]  /*3980*/  FMUL.FTZ R59, R118.reuse, R58 ;  /* 0x0000003a763b7220 */ /* 0x040fe40000410000 */
[----:B------:R-:W-:Y:S02]  /*3990*/  FMUL.FTZ R121, R118, -R121 ;  /* 0x8000007976797220 */ /* 0x000fe40000410000 */
[----:B------:R-:W-:Y:S02]  /*39a0*/  FFMA.FTZ R157, R117, R155, R160 ;  /* 0x0000009b759d7223 */ /* 0x000fe400000100a0 */
[C---:B------:R-:W-:Y:S02]  /*39b0*/  FMUL.FTZ R149, R93.reuse, R60 ;  /* 0x0000003c5d957220 */ /* 0x040fe40000410000 */
[----:B------:R-:W-:-:S02]  /*39c0*/  FMUL.FTZ R150, R93, R61 ;  /* 0x0000003d5d967220 */ /* 0x000fc40000410000 */
[C---:B------:R-:W-:Y:S02]  /*39d0*/  FFMA.FTZ R59, R117.reuse, R156, R59 ;  /* 0x0000009c753b7223 */ /* 0x040fe4000001003b */
[----:B------:R-:W-:Y:S02]  /*39e0*/  FFMA.FTZ R155, R117, R154, R121 ;  /* 0x0000009a759b7223 */ /* 0x000fe40000010079 */
[----:B------:R-:W-:Y:S02]  /*39f0*/  FADD.FTZ R153, R149, R158 ;  /* 0x0000009e95997221 */ /* 0x000fe40000010000 */
[----:B------:R-:W-:Y:S01]  /*3a00*/  FADD.FTZ R154, -R150, R157 ;  /* 0x0000009d969a7221 */ /* 0x000fe20000010100 */
[----:B------:R0:W2:Y:S01]  /*3a10*/  SHFL.DOWN PT, R158, R155, 0x1, 0x1f ;  /* 0x08201f009b9e7f89 */ /* 0x0000a200000e0000 */
[----:B------:R-:W-:Y:S02]  /*3a20*/  FFMA.FTZ R61, R5, R130, R59 ;  /* 0x00000082053d7223 */ /* 0x000fe4000001003b */
[----:B------:R-:W-:Y:S01]  /*3a30*/  FMUL.FTZ R59, R118, R156 ;  /* 0x0000009c763b7220 */ /* 0x000fe20000410000 */
[----:B------:R0:W3:Y:S03]  /*3a40*/  SHFL.DOWN PT, R130, R152, 0x1, 0x1f ;  /* 0x08201f0098827f89 */ /* 0x0000e600000e0000 */
[----:B------:R-:W-:Y:S01]  /*3a50*/  FFMA.FTZ R59, R117, R58, -R59 ;  /* 0x0000003a753b7223 */ /* 0x000fe2000001083b */
        /* <DEDUP_REMOVED lines=14> */
.L_x_12622:
[----:B-1----:R-:W-:Y:S05]  /*3b40*/  BSYNC B0 ;  /* 0x0000000000007941 */ /* 0x002fea0003800000 */
.L_x_12621:
[----:B------:R-:W-:Y:S01]  /*3b50*/  FFMA.FTZ R157, R5, R148, R59 ;  /* 0x00000094059d7223 */ /* 0x000fe2000001003b */
[----:B---3--:R1:W3:Y:S01]  /*3b60*/  SHFL.DOWN PT, R130, R152, 0x2, 0x1f ;  /* 0x08401f0098827f89 */ /* 0x0082e200000e0000 */
[----:B----4-:R-:W-:Y:S01]  /*3b70*/  FMUL.FTZ R60, R116, R61 ;  /* 0x0000003d743c7220 */ /* 0x010fe20000410000 */
[----:B------:R-:W-:Y:S02]  /*3b80*/  BSSY B0, `(.L_x_12623) ;  /* 0x0000011000007945 */ /* 0x000fe40003800000 */
[----:B------:R1:W4:Y:S01]  /*3b90*/  SHFL.DOWN PT, R148, R155, 0x2, 0x1f ;  /* 0x08401f009b947f89 */ /* 0x00032200000e0000 */
[----:B------:R-:W-:-:S03]  /*3ba0*/  FFMA.FTZ R121, R115, R157, -R60 ;  /* 0x0000009d73797223 */ /* 0x000fc6000001083c */
[----:B--2---:R1:W2:Y:S04]  /*3bb0*/  SHFL.DOWN PT, R158, R153, 0x2, 0x1f ;  /* 0x08401f00999e7f89 */ /* 0x0042a800000e0000 */
[----:B0-----:R1:W0:Y:S01]  /*3bc0*/  SHFL.DOWN PT, R160, R154, 0x2, 0x1f ;  /* 0x08401f009aa07f89 */ /* 0x00122200000e0000 */
[----:B------:R-:W-:Y:S05]  /*3bd0*/  @P2 BRA `(.L_x_12624) ;  /* 0x000000b000002947 */ /* 0x000fea0003800000 */
[C---:B----4-:R-:W-:Y:S02]  /*3be0*/  FMUL.FTZ R59, R155.reuse, R148 ;  /* 0x000000949b3b7220 */ /* 0x050fe40000410000 */
[C---:B0-----:R-:W-:Y:S02]  /*3bf0*/  FMUL.FTZ R159, R155.reuse, R160 ;  /* 0x000000a09b9f7220 */ /* 0x041fe40000410000 */
[C---:B--2---:R-:W-:Y:S02]  /*3c00*/  FMUL.FTZ R161, R155.reuse, R158 ;  /* 0x0000009e9ba17220 */ /* 0x044fe40000410000 */
        /* <DEDUP_REMOVED lines=8> */
.L_x_12624:
[----:B------:R-:W-:Y:S05]  /*3c90*/  BSYNC B0 ;  /* 0x0000000000007941 */ /* 0x000fea0003800000 */
.L_x_12623:
[----:B------:R-:W-:Y:S01]  /*3ca0*/  FMUL.FTZ R60, R116, R157 ;  /* 0x0000009d743c7220 */ /* 0x000fe20000410000 */
[----:B0-----:R0:W1:Y:S01]  /*3cb0*/  SHFL.DOWN PT, R160, R153, 0x4, 0x1f ;  /* 0x08801f0099a07f89 */ /* 0x00106200000e0000 */
[----:B------:R-:W-:Y:S01]  /*3cc0*/  FMUL.FTZ R59, R4, R67 ;  /* 0x00000043043b7220 */ /* 0x000fe20000410000 */
[----:B------:R-:W-:Y:S01]  /*3cd0*/  BSSY B0, `(.L_x_12625) ;  /* 0x0000020000007945 */ /* 0x000fe20003800000 */
[----:B------:R-:W-:Y:S01]  /*3ce0*/  FFMA.FTZ R60, R115, R61, R60 ;  /* 0x0000003d733c7223 */ /* 0x000fe2000001003c */
[----:B------:R0:W4:Y:S01]  /*3cf0*/  SHFL.DOWN PT, R162, R154, 0x4, 0x1f ;  /* 0x08801f009aa27f89 */ /* 0x00012200000e0000 */
[----:B------:R-:W-:-:S02]  /*3d00*/  FFMA.FTZ R121, R6, R151, R121 ;  /* 0x0000009706797223 */ /* 0x000fc40000010079 */
[C---:B----4-:R-:W-:Y:S02]  /*3d10*/  FFMA.FTZ R148, R93.reuse, R58, RZ ;  /* 0x0000003a5d947223 */ /* 0x050fe400000100ff */
[----:B------:R-:W-:Y:S02]  /*3d20*/  FFMA.FTZ R151, R93, -R156, RZ ;  /* 0x8000009c5d977223 */ /* 0x000fe400000100ff */
[-C--:B------:R-:W-:Y:S02]  /*3d30*/  FFMA.FTZ R58, R28, -R59.reuse, R58 ;  /* 0x8000003b1c3a7223 */ /* 0x080fe4000001003a */
[----:B--2---:R-:W-:Y:S02]  /*3d40*/  FMUL.FTZ R158, R5, R64 ;  /* 0x00000040059e7220 */ /* 0x004fe40000410000 */
[----:B------:R-:W-:Y:S02]  /*3d50*/  FFMA.FTZ R59, R29, -R59, R156 ;  /* 0x8000003b1d3b7223 */ /* 0x000fe4000001009c */
[----:B---3--:R-:W-:-:S02]  /*3d60*/  FFMA.FTZ R130, R6, R127, R60 ;  /* 0x0000007f06827223 */ /* 0x008fc4000001003c */
[C---:B------:R-:W-:Y:S01]  /*3d70*/  FFMA.FTZ R156, R94.reuse, R157, R148 ;  /* 0x0000009d5e9c7223 */ /* 0x040fe20000010094 */
[----:B------:R0:W2:Y:S01]  /*3d80*/  SHFL.DOWN PT, R127, R155, 0x4, 0x1f ;  /* 0x08801f009b7f7f89 */ /* 0x0000a200000e0000 */
[----:B------:R-:W-:Y:S02]  /*3d90*/  FFMA.FTZ R148, R94, -R61, R151 ;  /* 0x8000003d5e947223 */ /* 0x000fe40000010097 */
[-C--:B------:R-:W-:Y:S01]  /*3da0*/  FFMA.FTZ R60, R30, -R158.reuse, R157 ;  /* 0x8000009e1e3c7223 */ /* 0x080fe2000001009d */
[----:B------:R0:W3:Y:S01]  /*3db0*/  SHFL.DOWN PT, R151, R152, 0x4, 0x1f ;  /* 0x08801f0098977f89 */ /* 0x0000e200000e0000 */
[----:B------:R-:W-:Y:S02]  /*3dc0*/  FFMA.FTZ R61, R31, -R158, R61 ;  /* 0x8000009e1f3d7223 */ /* 0x000fe4000001003d */
[C---:B------:R-:W-:Y:S02]  /*3dd0*/  FMUL.FTZ R158, R113.reuse, R130 ;  /* 0x00000082719e7220 */ /* 0x040fe40000410000 */
[----:B------:R-:W-:-:S02]  /*3de0*/  FMUL.FTZ R157, R113, R121 ;  /* 0x00000079719d7220 */ /* 0x000fc40000410000 */
[C---:B------:R-:W-:Y:S02]  /*3df0*/  FFMA.FTZ R158, R114.reuse, R121, -R158 ;  /* 0x00000079729e7223 */ /* 0x040fe4000001089e */
[----:B------:R-:W-:Y:S01]  /*3e00*/  FFMA.FTZ R157, R114, R130, R157 ;  /* 0x00000082729d7223 */ /* 0x000fe2000001009d */
[----:B------:R-:W-:Y:S05]  /*3e10*/  @P3 BRA `(.L_x_12626) ;  /* 0x000000b000003947 */ /* 0x000fea0003800000 */
[C---:B012---:R-:W-:Y:S02]  /*3e20*/  FMUL.FTZ R159, R155.reuse, R127 ;  /* 0x0000007f9b9f7220 */ /* 0x047fe40000410000 */
[C---:B------:R-:W-:Y:S02]  /*3e30*/  FMUL.FTZ R161, R155.reuse, R162 ;  /* 0x000000a29ba17220 */ /* 0x040fe40000410000 */
[C---:B------:R-:W-:Y:S02]  /*3e40*/  FMUL.FTZ R163, R155.reuse, R160 ;  /* 0x000000a09ba37220 */ /* 0x040fe40000410000 */
[-C--:B---3--:R-:W-:Y:S02]  /*3e50*/  FMUL.FTZ R155, R155, R151.reuse ;  /* 0x000000979b9b7220 */ /* 0x088fe40000410000 */
[----:B------:R-:W-:-:S02]  /*3e60*/  FFMA.FTZ R159, R152, R151, -R159 ;  /* 0x00000097989f7223 */ /* 0x000fc4000001089f */
[C---:B------:R-:W-:Y:S02]  /*3e70*/  FFMA.FTZ R160, R152.reuse, R160, -R161 ;  /* 0x000000a098a07223 */ /* 0x040fe400000108a1 */
[C---:B------:R-:W-:Y:S02]  /*3e80*/  FFMA.FTZ R163, R152.reuse, R162, R163 ;  /* 0x000000a298a37223 */ /* 0x040fe400000100a3 */
[----:B------:R-:W-:Y:S01]  /*3e90*/  FFMA.FTZ R155, R152, R127, R155 ;  /* 0x0000007f989b7223 */ /* 0x000fe2000001009b */
[----:B------:R-:W-:Y:S01]  /*3ea0*/  MOV R152, R159 ;  /* 0x0000009f00987202 */ /* 0x000fe20000000f00 */
[----:B------:R-:W-:Y:S02]  /*3eb0*/  FADD.FTZ R153, R153, R160 ;  /* 0x000000a099997221 */ /* 0x000fe40000010000 */
[----:B------:R-:W-:Y:S02]  /*3ec0*/  FADD.FTZ R154, R154, R163 ;  /* 0x000000a39a9a7221 */ /* 0x000fe40000010000 */
.L_x_12626:
[----:B01----:R-:W-:Y:S05]  /*3ed0*/  BSYNC B0 ;  /* 0x0000000000007941 */ /* 0x003fea0003800000 */
.L_x_12625:
[C---:B--2---:R-:W-:Y:S01]  /*3ee0*/  FFMA.FTZ R127, R7.reuse, R124, R158 ;  /* 0x0000007c077f7223 */ /* 0x044fe2000001009e */
[----:B------:R0:W1:Y:S01]  /*3ef0*/  SHFL.DOWN PT, R160, R153, 0x8, 0x1f ;  /* 0x09001f0099a07f89 */ /* 0x00006200000e0000 */
[----:B------:R-:W-:Y:S01]  /*3f00*/  FMUL.FTZ R158, R6, R65 ;  /* 0x00000041069e7220 */ /* 0x000fe20000410000 */
[----:B------:R-:W-:Y:S01]  /*3f10*/  BSSY B0, `(.L_x_12627) ;  /* 0x0000019000007945 */ /* 0x000fe20003800000 */
[----:B------:R-:W-:Y:S01]  /*3f20*/  FFMA.FTZ R124, R7, R122, R157 ;  /* 0x0000007a077c7223 */ /* 0x000fe2000001009d */
[----:B------:R0:W2:Y:S01]  /*3f30*/  SHFL.DOWN PT, R162, R154, 0x8, 0x1f ;  /* 0x09001f009aa27f89 */ /* 0x0000a200000e0000 */
[----:B---3--:R-:W-:-:S02]  /*3f40*/  FFMA.FTZ R151, R95, R121, R156 ;  /* 0x000000795f977223 */ /* 0x008fc4000001009c */
[-C--:B------:R-:W-:Y:S02]  /*3f50*/  FFMA.FTZ R121, R32, -R158.reuse, R121 ;  /* 0x8000009e20797223 */ /* 0x080fe40000010079 */
[----:B------:R-:W-:Y:S02]  /*3f60*/  FFMA.FTZ R122, R33, -R158, R130 ;  /* 0x8000009e217a7223 */ /* 0x000fe40000010082 */
[----:B------:R-:W-:Y:S02]  /*3f70*/  FFMA.FTZ R157, R95, -R130, R148 ;  /* 0x800000825f9d7223 */ /* 0x000fe40000010094 */
[CC--:B------:R-:W-:Y:S01]  /*3f80*/  FMUL.FTZ R158, R111.reuse, R124.reuse ;  /* 0x0000007c6f9e7220 */ /* 0x0c0fe20000410000 */
[----:B------:R0:W3:Y:S01]  /*3f90*/  SHFL.DOWN PT, R148, R152, 0x8, 0x1f ;  /* 0x09001f0098947f89 */ /* 0x0000e200000e0000 */
[-C--:B------:R-:W-:Y:S02]  /*3fa0*/  FMUL.FTZ R159, R111, R127.reuse ;  /* 0x0000007f6f9f7220 */ /* 0x080fe40000410000 */
[C---:B------:R-:W-:Y:S01]  /*3fb0*/  FFMA.FTZ R158, R112.reuse, R127, -R158 ;  /* 0x0000007f709e7223 */ /* 0x040fe2000001089e */
[----:B------:R0:W4:Y:S01]  /*3fc0*/  SHFL.DOWN PT, R130, R155, 0x8, 0x1f ;  /* 0x09001f009b827f89 */ /* 0x00012200000e0000 */
[----:B------:R-:W-:Y:S01]  /*3fd0*/  FFMA.FTZ R156, R112, R124, R159 ;  /* 0x0000007c709c7223 */ /* 0x000fe2000001009f */
[----:B------:R-:W-:Y:S05]  /*3fe0*/  @P4 BRA `(.L_x_12628) ;  /* 0x000000b000004947 */ /* 0x000fea0003800000 */
[C---:B----4-:R-:W-:Y:S02]  /*3ff0*/  FMUL.FTZ R159, R155.reuse, R130 ;  /* 0x000000829b9f7220 */ /* 0x050fe40000410000 */
[----:B--2---:R-:W-:-:S02]  /*4000*/  FMUL.FTZ R161, R155, R162 ;  /* 0x000000a29ba17220 */ /* 0x004fc40000410000 */
[C---:B-1----:R-:W-:Y:S02]  /*4010*/  FMUL.FTZ R163, R155.reuse, R160 ;  /* 0x000000a09ba37220 */ /* 0x042fe40000410000 */
        /* <DEDUP_REMOVED lines=8> */
.L_x_12628:
[----:B------:R-:W-:Y:S05]  /*40a0*/  BSYNC B0 ;  /* 0x0000000000007941 */ /* 0x000fea0003800000 */
.L_x_12627:
[C---:B------:R-:W-:Y:S01]  /*40b0*/  FFMA.FTZ R125, R8.reuse, R125, R158 ;  /* 0x0000007d087d7223 */ /* 0x040fe2000001009e */
[----:B-1----:R1:W0:Y:S01]  /*40c0*/  SHFL.DOWN PT, R160, R153, 0x10, 0x1f ;  /* 0x0a001f0099a07f89 */ /* 0x00222200000e0000 */
[----:B------:R-:W-:Y:S01]  /*40d0*/  FMUL.FTZ R158, R7, R0 ;  /* 0x00000000079e7220 */ /* 0x000fe20000410000 */
[----:B------:R-:W-:Y:S01]  /*40e0*/  BSSY B0, `(.L_x_12629) ;  /* 0x0000019000007945 */ /* 0x000fe20003800000 */
[----:B----4-:R-:W-:Y:S01]  /*40f0*/  FFMA.FTZ R130, R8, R123, R156 ;  /* 0x0000007b08827223 */ /* 0x010fe2000001009c */
[----:B--2---:R1:W2:Y:S01]  /*4100*/  SHFL.DOWN PT, R162, R154, 0x10, 0x1f ;  /* 0x0a001f009aa27f89 */ /* 0x0042a200000e0000 */
[----:B------:R-:W-:Y:S02]  /*4110*/  FFMA.FTZ R157, R96, -R124, R157 ;  /* 0x8000007c609d7223 */ /* 0x000fe4000001009d */
[-C--:B------:R-:W-:Y:S02]  /*4120*/  FFMA.FTZ R123, R34, -R158.reuse, R127 ;  /* 0x8000009e227b7223 */ /* 0x080fe4000001007f */
[----:B------:R-:W-:-:S02]  /*4130*/  FFMA.FTZ R124, R35, -R158, R124 ;  /* 0x8000009e237c7223 */ /* 0x000fc4000001007c */
[----:B---3--:R-:W-:Y:S02]  /*4140*/  FFMA.FTZ R148, R96, R127, R151 ;  /* 0x0000007f60947223 */ /* 0x008fe40000010097 */
        /* <DEDUP_REMOVED lines=9> */
[CC--:B0-----:R-:W-:Y:S02]  /*41e0*/  FMUL.FTZ R163, R155.reuse, R160.reuse ;  /* 0x000000a09ba37220 */ /* 0x0c1fe40000410000 */
        /* <DEDUP_REMOVED lines=8> */
.L_x_12630:
[----:B------:R-:W-:Y:S05]  /*4270*/  BSYNC B0 ;  /* 0x0000000000007941 */ /* 0x000fea0003800000 */
.L_x_12629:
[----:B----4-:R-:W-:Y:S01]  /*4280*/  FFMA.FTZ R127, R9, R128, R158 ;  /* 0x00000080097f7223 */ /* 0x010fe2000001009e */
[----:B------:R-:W-:Y:S01]  /*4290*/  SHFL.IDX PT, R159, R155, RZ, 0x1f ;  /* 0x00001fff9b9f7589 */ /* 0x000fe200000e0000 */
[----:B------:R-:W-:Y:S01]  /*42a0*/  FMUL.FTZ R128, R8, R71 ;  /* 0x0000004708807220 */ /* 0x000fe20000410000 */
[----:B------:R-:W-:Y:S01]  /*42b0*/  ISETP.NE.AND P0, PT, R83, RZ, PT ;  /* 0x000000ff5300720c */ /* 0x000fe20003f05270 */
[----:B---3--:R-:W-:Y:S01]  /*42c0*/  FFMA.FTZ R151, R9, R126, R156 ;  /* 0x0000007e09977223 */ /* 0x008fe2000001009c */
[----:B0-----:R-:W-:Y:S01]  /*42d0*/  SHFL.DOWN PT, R160, R153, 0x1, 0x1f ;  /* 0x08201f0099a07f89 */ /* 0x001fe200000e0000 */
[----:B------:R-:W-:Y:S01]  /*42e0*/  FFMA.FTZ R148, R97, R125, R148 ;  /* 0x0000007d61947223 */ /* 0x000fe20000010094 */
[----:B------:R-:W-:Y:S01]  /*42f0*/  BSSY B0, `(.L_x_12631) ;  /* 0x00000eb000007945 */ /* 0x000fe20003800000 */
[-C--:B------:R-:W-:Y:S01]  /*4300*/  FFMA.FTZ R125, R36, -R128.reuse, R125 ;  /* 0x80000080247d7223 */ /* 0x080fe2000001007d */
[----:B------:R-:W-:Y:S01]  /*4310*/  SHFL.DOWN PT, R161, R154, 0x1, 0x1f ;  /* 0x08201f009aa17f89 */ /* 0x000fe200000e0000 */
[----:B------:R-:W-:-:S02]  /*4320*/  FFMA.FTZ R126, R37, -R128, R130 ;  /* 0x80000080257e7223 */ /* 0x000fc40000010082 */
[C---:B------:R-:W-:Y:S01]  /*4330*/  FMUL.FTZ R128, R106.reuse, R151 ;  /* 0x000000976a807220 */ /* 0x040fe20000410000 */
[----:B-1----:R-:W-:Y:S01]  /*4340*/  SHFL.IDX PT, R153, R153, RZ, 0x1f ;  /* 0x00001fff99997589 */ /* 0x002fe200000e0000 */
[-C--:B------:R-:W-:Y:S02]  /*4350*/  FMUL.FTZ R156, R106, R127.reuse ;  /* 0x0000007f6a9c7220 */ /* 0x080fe40000410000 */
[-C--:B--2---:R-:W-:Y:S01]  /*4360*/  FFMA.FTZ R162, R98, R127.reuse, R148 ;  /* 0x0000007f62a27223 */ /* 0x084fe20000010094 */
[----:B------:R-:W-:Y:S01]  /*4370*/  SHFL.IDX PT, R154, R154, RZ, 0x1f ;  /* 0x00001fff9a9a7589 */ /* 0x000fe200000e0000 */
[----:B------:R-:W-:Y:S02]  /*4380*/  FFMA.FTZ R157, R97, -R130, R157 ;  /* 0x80000082619d7223 */ /* 0x000fe4000001009d */
[C---:B------:R-:W-:Y:S02]  /*4390*/  FFMA.FTZ R148, R108.reuse, R127, -R128 ;  /* 0x0000007f6c947223 */ /* 0x040fe40000010880 */
[----:B------:R-:W-:-:S02]  /*43a0*/  FFMA.FTZ R156, R108, R151, R156 ;  /* 0x000000976c9c7223 */ /* 0x000fc4000001009c */
[----:B------:R-:W-:Y:S02]  /*43b0*/  FMUL.FTZ R158, R9, R68 ;  /* 0x00000044099e7220 */ /* 0x000fe40000410000 */
[----:B------:R-:W-:Y:S02]  /*43c0*/  FFMA.FTZ R130, R98, -R151, R157 ;  /* 0x8000009762827223 */ /* 0x000fe4000001009d */
[C---:B------:R-:W-:Y:S01]  /*43d0*/  FFMA.FTZ R129, R10.reuse, R129, R148 ;  /* 0x000000810a817223 */ /* 0x040fe20000010094 */
[----:B------:R-:W-:Y:S01]  /*43e0*/  SHFL.IDX PT, R157, R47, RZ, 0x1f ;  /* 0x00001fff2f9d7589 */ /* 0x000fe200000e0000 */
[----:B------:R-:W-:Y:S02]  /*43f0*/  FFMA.FTZ R164, R10, R131, R156 ;  /* 0x000000830aa47223 */ /* 0x000fe4000001009c */
[-C--:B------:R-:W-:Y:S01]  /*4400*/  FFMA.FTZ R127, R38, -R158.reuse, R127 ;  /* 0x8000009e267f7223 */ /* 0x080fe2000001007f */
[----:B------:R0:W1:Y:S01]  /*4410*/  SHFL.DOWN PT, R148, R155, 0x1, 0x1f ;  /* 0x08201f009b947f89 */ /* 0x00006200000e0000 */
[----:B------:R-:W-:-:S02]  /*4420*/  FFMA.FTZ R128, R39, -R158, R151 ;  /* 0x8000009e27807223 */ /* 0x000fc40000010097 */
[----:B------:R-:W-:Y:S01]  /*4430*/  FMUL.FTZ R165, R120, R164 ;  /* 0x000000a478a57220 */ /* 0x000fe20000410000 */
[----:B------:R-:W2:Y:S01]  /*4440*/  SHFL.IDX PT, R156, R46, RZ, 0x1f ;  /* 0x00001fff2e9c7589 */ /* 0x000ea200000e0000 */
[----:B------:R-:W-:Y:S02]  /*4450*/  FMUL.FTZ R131, R10, R69 ;  /* 0x000000450a837220 */ /* 0x000fe40000410000 */
[-C--:B------:R-:W-:Y:S01]  /*4460*/  FFMA.FTZ R165, R119, R129.reuse, -R165 ;  /* 0x0000008177a57223 */ /* 0x080fe200000108a5 */
[----:B------:R-:W3:Y:S01]  /*4470*/  SHFL.DOWN PT, R158, R152, 0x1, 0x1f ;  /* 0x08201f00989e7f89 */ /* 0x000ee200000e0000 */
[----:B0-----:R-:W-:Y:S02]  /*4480*/  FMUL.FTZ R155, R120, R129 ;  /* 0x00000081789b7220 */ /* 0x001fe40000410000 */
[----:B------:R-:W-:Y:S01]  /*4490*/  FFMA.FTZ R165, R11, R134, R165 ;  /* 0x000000860ba57223 */ /* 0x000fe200000100a5 */
[----:B------:R2:W0:Y:S01]  /*44a0*/  SHFL.IDX PT, R151, R152, RZ, 0x1f ;  /* 0x00001fff98977589 */ /* 0x00042200000e0000 */
[----:B------:R-:W-:-:S02]  /*44b0*/  FFMA.FTZ R155, R119, R164, R155 ;  /* 0x000000a4779b7223 */ /* 0x000fc4000001009b */
[----:B------:R-:W-:Y:S02]  /*44c0*/  FFMA.FTZ R162, R99, R129, R162 ;  /* 0x0000008163a27223 */ /* 0x000fe400000100a2 */
[C---:B------:R-:W-:Y:S02]  /*44d0*/  FFMA.FTZ R134, R11.reuse, R132, R155 ;  /* 0x000000840b867223 */ /* 0x040fe4000001009b */
[----:B------:R-:W-:Y:S02]  /*44e0*/  FMUL.FTZ R132, R11, R66 ;  /* 0x000000420b847220 */ /* 0x000fe40000410000 */
[----:B------:R-:W-:Y:S02]  /*44f0*/  FFMA.FTZ R163, R99, -R164, R130 ;  /* 0x800000a463a37223 */ /* 0x000fe40000010082 */
[-C--:B------:R-:W-:Y:S02]  /*4500*/  FFMA.FTZ R129, R40, -R131.reuse, R129 ;  /* 0x8000008328817223 */ /* 0x080fe40000010081 */
[----:B------:R-:W-:-:S02]  /*4510*/  FFMA.FTZ R130, R41, -R131, R164 ;  /* 0x8000008329827223 */ /* 0x000fc400000100a4 */
[----:B------:R-:W-:Y:S02]  /*4520*/  FMUL.FTZ R155, R103, R165 ;  /* 0x000000a5679b7220 */ /* 0x000fe40000410000 */
[----:B------:R-:W-:Y:S02]  /*4530*/  FFMA.FTZ R131, R42, -R132, R165 ;  /* 0x800000842a837223 */ /* 0x000fe400000100a5 */
[C---:B-1----:R-:W-:Y:S02]  /*4540*/  @P1 FMUL.FTZ R165, R148.reuse, R157 ;  /* 0x0000009d94a51220 */ /* 0x042fe40000410000 */
[-C--:B--2---:R-:W-:Y:S02]  /*4550*/  @P1 FMUL.FTZ R152, R148, R156.reuse ;  /* 0x0000009c94981220 */ /* 0x084fe40000410000 */
[----:B------:R-:W-:Y:S02]  /*4560*/  FADD.FTZ R148, R162, R155 ;  /* 0x0000009ba2947221 */ /* 0x000fe40000010000 */
[----:B---3--:R-:W-:-:S02]  /*4570*/  @P1 FFMA.FTZ R165, R158, R156, -R165 ;  /* 0x0000009c9ea51223 */ /* 0x008fc400000108a5 */
[----:B------:R-:W-:Y:S02]  /*4580*/  @P1 FFMA.FTZ R162, R158, R157, R152 ;  /* 0x0000009d9ea21223 */ /* 0x000fe40000010098 */
[----:B------:R-:W-:Y:S02]  /*4590*/  FMUL.FTZ R158, R159, R46 ;  /* 0x0000002e9f9e7220 */ /* 0x000fe40000410000 */
[----:B------:R-:W-:Y:S02]  /*45a0*/  @P1 FADD.FTZ R156, R160, R165 ;  /* 0x000000a5a09c1221 */ /* 0x000fe40000010000 */
[----:B------:R-:W-:Y:S02]  /*45b0*/  @P1 FADD.FTZ R157, R161, R162 ;  /* 0x000000a2a19d1221 */ /* 0x000fe40000010000 */
[-C--:B------:R-:W-:Y:S02]  /*45c0*/  FMUL.FTZ R152, R159, R47.reuse ;  /* 0x0000002f9f987220 */ /* 0x080fe40000410000 */
[----:B0-----:R-:W-:-:S02]  /*45d0*/  FFMA.FTZ R47, R151, R47, R158 ;  /* 0x0000002f972f7223 */ /* 0x001fc4000001009e */
[CC--:B------:R-:W-:Y:S02]  /*45e0*/  FMUL.FTZ R158, R156.reuse, -R63.reuse ;  /* 0x8000003f9c9e7220 */ /* 0x0c0fe40000410000 */
[C---:B------:R-:W-:Y:S02]  /*45f0*/  FMUL.FTZ R155, R157.reuse, -R63 ;  /* 0x8000003f9d9b7220 */ /* 0x040fe40000410000 */
[-C--:B------:R-:W-:Y:S02]  /*4600*/  FFMA.FTZ R157, R157, R62.reuse, R158 ;  /* 0x0000003e9d9d7223 */ /* 0x080fe4000001009e */
[----:B------:R-:W-:Y:S02]  /*4610*/  FFMA.FTZ R62, R156, R62, -R155 ;  /* 0x0000003e9c3e7223 */ /* 0x000fe4000001089b */
[----:B------:R-:W-:Y:S02]  /*4620*/  FADD.FTZ R136, -R136, R157 ;  /* 0x0000009d88887221 */ /* 0x000fe40000010100 */
[----:B------:R-:W-:Y:S01]  /*4630*/  FADD.FTZ R137, R137, R62 ;  /* 0x0000003e89897221 */ /* 0x000fe20000010000 */
[----:B------:R-:W-:Y:S01]  /*4640*/  P2R R62, PR, RZ, 0x1 ;  /* 0x00000001ff3e7803 */ /* 0x000fe20000000000 */
[----:B------:R-:W-:-:S02]  /*4650*/  FMUL.FTZ R62, R120, -R136 ;  /* 0x80000088783e7220 */ /* 0x000fc40000410000 */
[-C--:B------:R-:W-:Y:S02]  /*4660*/  FMUL.FTZ R120, R120, -R137.reuse ;  /* 0x8000008978787220 */ /* 0x080fe40000410000 */
[C---:B------:R-:W-:Y:S02]  /*4670*/  FFMA.FTZ R62, R119.reuse, R137, -R62 ;  /* 0x00000089773e7223 */ /* 0x040fe4000001083e */
[----:B------:R-:W-:Y:S02]  /*4680*/  FFMA.FTZ R120, R119, R136, R120 ;  /* 0x0000008877787223 */ /* 0x000fe40000010078 */
[----:B------:R-:W-:Y:S02]  /*4690*/  FFMA.FTZ R46, R151, R46, -R152 ;  /* 0x0000002e972e7223 */ /* 0x000fe40000010898 */
[C---:B------:R-:W-:Y:S02]  /*46a0*/  FMUL.FTZ R63, R159.reuse, R45 ;  /* 0x0000002d9f3f7220 */ /* 0x040fe40000410000 */
[----:B------:R-:W-:-:S02]  /*46b0*/  FMUL.FTZ R152, R159, R44 ;  /* 0x0000002c9f987220 */ /* 0x000fc40000410000 */
[----:B------:R-:W-:Y:S02]  /*46c0*/  FADD.FTZ R133, -R133, R120 ;  /* 0x0000007885857221 */ /* 0x000fe40000010100 */
[----:B------:R-:W-:Y:S02]  /*46d0*/  FADD.FTZ R135, R135, R62 ;  /* 0x0000003e87877221 */ /* 0x000fe40000010000 */
[----:B------:R-:W-:Y:S01]  /*46e0*/  FFMA.FTZ R44, R151, R44, -R63 ;  /* 0x0000002c972c7223 */ /* 0x000fe2000001083f */
[----:B------:R-:W-:Y:S01]  /*46f0*/  SHF.L.U32 R63, R83, 0x4, RZ ;  /* 0x00000004533f7819 */ /* 0x000fe200000006ff */
[----:B------:R-:W-:Y:S02]  /*4700*/  FFMA.FTZ R45, R151, R45, R152 ;  /* 0x0000002d972d7223 */ /* 0x000fe40000010098 */
[----:B------:R-:W-:Y:S01]  /*4710*/  FADD.FTZ R46, R153, R46 ;  /* 0x0000002e992e7221 */ /* 0x000fe20000010000 */
[----:B------:R-:W-:Y:S01]  /*4720*/  LEA.HI.SX32 R119, R63, R63, 0x1b ;  /* 0x0000003f3f777211 */ /* 0x000fe200078fdaff */
[----:B------:R-:W-:-:S02]  /*4730*/  FADD.FTZ R47, R154, R47 ;  /* 0x0000002f9a2f7221 */ /* 0x000fc40000010000 */
[C---:B------:R-:W-:Y:S02]  /*4740*/  FMUL.FTZ R120, R106.reuse, -R133 ;  /* 0x800000856a787220 */ /* 0x040fe40000410000 */
[-C--:B------:R-:W-:Y:S01]  /*4750*/  FMUL.FTZ R106, R106, -R135.reuse ;  /* 0x800000876a6a7220 */ /* 0x080fe20000410000 */
[----:B------:R0:W-:Y:S01]  /*4760*/  @!P0 STS.128 [R102.X16+0x25d0], R44 ;  /* 0x0025d02c66008388 */ /* 0x0001e2000000cc00 */
[----:B------:R-:W-:Y:S02]  /*4770*/  FFMA.FTZ R120, R108, R135, -R120 ;  /* 0x000000876c787223 */ /* 0x000fe40000010878 */
[----:B------:R-:W-:Y:S02]  /*4780*/  FFMA.FTZ R132, R43, -R132, R134 ;  /* 0x800000842b847223 */ /* 0x000fe40000010086 */
[----:B------:R-:W-:Y:S02]  /*4790*/  FADD.FTZ R139, R139, R120 ;  /* 0x000000788b8b7221 */ /* 0x000fe40000010000 */
[----:B------:R-:W-:-:S02]  /*47a0*/  FMUL.FTZ R154, R136, R66 ;  /* 0x00000042889a7220 */ /* 0x000fc40000410000 */
[----:B------:R-:W-:Y:S02]  /*47b0*/  FMUL.FTZ R151, R133, R69 ;  /* 0x0000004585977220 */ /* 0x000fe40000410000 */
[----:B------:R-:W-:Y:S02]  /*47c0*/  FMUL.FTZ R152, R137, R66 ;  /* 0x0000004289987220 */ /* 0x000fe40000410000 */
[----:B------:R-:W-:Y:S02]  /*47d0*/  FMUL.FTZ R63, R132, R154 ;  /* 0x0000009a843f7220 */ /* 0x000fe40000410000 */
[----:B------:R-:W-:Y:S02]  /*47e0*/  FMUL.FTZ R156, R11, R152 ;  /* 0x000000980b9c7220 */ /* 0x000fe40000410000 */
[----:B0-----:R-:W-:Y:S02]  /*47f0*/  FFMA.FTZ R45, R108, R133, R106 ;  /* 0x000000856c2d7223 */ /* 0x001fe4000001006a */
[----:B------:R-:W-:Y:S01]  /*4800*/  FMUL.FTZ R47, R135, R69 ;  /* 0x00000045872f7220 */ /* 0x000fe20000410000 */
[----:B------:R-:W-:Y:S01]  /*4810*/  STS [R119.X4+0x878], R156 ;  /* 0x0008789c77007388 */ /* 0x000fe20000004800 */
[----:B------:R-:W-:-:S02]  /*4820*/  FADD.FTZ R138, -R138, R45 ;  /* 0x0000002d8a8a7221 */ /* 0x000fc40000010100 */
[----:B------:R-:W-:Y:S02]  /*4830*/  FMUL.FTZ R106, R130, R151 ;  /* 0x00000097826a7220 */ /* 0x000fe40000410000 */
[CC--:B------:R-:W-:Y:S02]  /*4840*/  FMUL.FTZ R44, R109.reuse, -R138.reuse ;  /* 0x8000008a6d2c7220 */ /* 0x0c0fe40000410000 */
[-C--:B------:R-:W-:Y:S02]  /*4850*/  FMUL.FTZ R109, R109, -R139.reuse ;  /* 0x8000008b6d6d7220 */ /* 0x080fe40000410000 */
[C---:B------:R-:W-:Y:S02]  /*4860*/  FFMA.FTZ R44, R110.reuse, R139, -R44 ;  /* 0x0000008b6e2c7223 */ /* 0x040fe4000001082c */
[----:B------:R-:W-:Y:S02]  /*4870*/  FFMA.FTZ R109, R110, R138, R109 ;  /* 0x0000008a6e6d7223 */ /* 0x000fe4000001006d */
[----:B------:R-:W-:-:S02]  /*4880*/  FADD.FTZ R141, R141, R44 ;  /* 0x0000002c8d8d7221 */ /* 0x000fc40000010000 */
[----:B------:R-:W-:Y:S02]  /*4890*/  FADD.FTZ R140, -R140, R109 ;  /* 0x0000006d8c8c7221 */ /* 0x000fe40000010100 */
[C---:B------:R-:W-:Y:S02]  /*48a0*/  FMUL.FTZ R109, R111.reuse, -R141 ;  /* 0x8000008d6f6d7220 */ /* 0x040fe40000410000 */
[----:B------:R-:W-:Y:S02]  /*48b0*/  FMUL.FTZ R111, R111, -R140 ;  /* 0x8000008c6f6f7220 */ /* 0x000fe40000410000 */
[----:B------:R-:W-:Y:S02]  /*48c0*/  FMUL.FTZ R120, R138, R68 ;  /* 0x000000448a787220 */ /* 0x000fe40000410000 */
[----:B------:R-:W-:Y:S02]  /*48d0*/  FFMA.FTZ R109, R112, R140, R109 ;  /* 0x0000008c706d7223 */ /* 0x000fe4000001006d */
[----:B------:R-:W-:-:S02]  /*48e0*/  FMUL.FTZ R62, R132, R152 ;  /* 0x00000098843e7220 */ /* 0x000fc40000410000 */
[----:B------:R-:W-:Y:S02]  /*48f0*/  FFMA.FTZ R63, R131, R152, R63 ;  /* 0x00000098833f7223 */ /* 0x000fe4000001003f */
[----:B------:R-:W-:Y:S02]  /*4900*/  FFMA.FTZ R112, R112, R141, -R111 ;  /* 0x0000008d70707223 */ /* 0x000fe4000001086f */
[-C--:B------:R-:W-:Y:S02]  /*4910*/  FMUL.FTZ R46, R130, R47.reuse ;  /* 0x0000002f822e7220 */ /* 0x080fe40000410000 */
[-C--:B------:R-:W-:Y:S02]  /*4920*/  FMUL.FTZ R152, R10, R47.reuse ;  /* 0x0000002f0a987220 */ /* 0x080fe40000410000 */
[----:B------:R-:W-:Y:S02]  /*4930*/  FFMA.FTZ R106, R129, R47, R106 ;  /* 0x0000002f816a7223 */ /* 0x000fe4000001006a */
[----:B------:R-:W-:Y:S01]  /*4940*/  FMUL.FTZ R108, R139, R68 ;  /* 0x000000448b6c7220 */ /* 0x000fe20000410000 */
        /* <DEDUP_REMOVED lines=8> */
[----:B------:R-:W-:Y:S01]  /*49d0*/  FMUL.FTZ R113, R113, -R143 ;  /* 0x8000008f71717220 */ /* 0x000fe20000410000 */
[----:B------:R0:W-:Y:S01]  /*49e0*/  STS [R119.X4+0x868], R110 ;  /* 0x0008686e77007388 */ /* 0x0001e20000004800 */
[----:B------:R-:W-:Y:S02]  /*49f0*/  FMUL.FTZ R158, R11, R154 ;  /* 0x0000009a0b9e7220 */ /* 0x000fe40000410000 */
[----:B------:R-:W-:Y:S02]  /*4a00*/  FFMA.FTZ R113, R114, R142, R113 ;  /* 0x0000008e72717223 */ /* 0x000fe40000010071 */
[----:B------:R-:W-:Y:S01]  /*4a10*/  FFMA.FTZ R62, R131, R154, -R62 ;  /* 0x0000009a833e7223 */ /* 0x000fe2000001083e */
[----:B------:R-:W-:Y:S01]  /*4a20*/  STS [R119.X4+0x87c], R158 ;  /* 0x00087c9e77007388 */ /* 0x000fe20000004800 */
[----:B------:R-:W-:Y:S02]  /*4a30*/  FADD.FTZ R144, -R144, R113 ;  /* 0x0000007190907221 */ /* 0x000fe40000010100 */
[----:B------:R-:W-:-:S02]  /*4a40*/  FMUL.FTZ R154, R10, R151 ;  /* 0x000000970a9a7220 */ /* 0x000fc40000410000 */
[----:B0-----:R-:W-:Y:S02]  /*4a50*/  FFMA.FTZ R110, R114, R143, -R108 ;  /* 0x0000008f726e7223 */ /* 0x001fe4000001086c */
[----:B------:R-:W-:Y:S01]  /*4a60*/  FFMA.FTZ R46, R129, R151, -R46 ;  /* 0x00000097812e7223 */ /* 0x000fe2000001082e */
[----:B------:R-:W-:Y:S01]  /*4a70*/  STS [R119.X4+0x874], R154 ;  /* 0x0008749a77007388 */ /* 0x000fe20000004800 */
[----:B------:R-:W-:Y:S02]  /*4a80*/  FADD.FTZ R145, R145, R110 ;  /* 0x0000006e91917221 */ /* 0x000fe40000010000 */
[-C--:B------:R-:W-:Y:S02]  /*4a90*/  FMUL.FTZ R111, R141, R71.reuse ;  /* 0x000000478d6f7220 */ /* 0x080fe40000410000 */
[----:B------:R-:W-:Y:S02]  /*4aa0*/  FMUL.FTZ R151, R140, R71 ;  /* 0x000000478c977220 */ /* 0x000fe40000410000 */
[----:B------:R-:W-:-:S02]  /*4ab0*/  FMUL.FTZ R110, R116, -R144 ;  /* 0x80000090746e7220 */ /* 0x000fc40000410000 */
[----:B------:R-:W-:Y:S02]  /*4ac0*/  FMUL.FTZ R116, R116, -R145 ;  /* 0x8000009174747220 */ /* 0x000fe40000410000 */
[C---:B------:R-:W-:Y:S02]  /*4ad0*/  FMUL.FTZ R112, R126.reuse, R111 ;  /* 0x0000006f7e707220 */ /* 0x040fe40000410000 */
[----:B------:R-:W-:Y:S02]  /*4ae0*/  FMUL.FTZ R44, R126, R151 ;  /* 0x000000977e2c7220 */ /* 0x000fe40000410000 */
[----:B------:R-:W-:Y:S02]  /*4af0*/  FMUL.FTZ R114, R142, R0 ;  /* 0x000000008e727220 */ /* 0x000fe40000410000 */
[-C--:B------:R-:W-:Y:S02]  /*4b00*/  FMUL.FTZ R152, R9, R120.reuse ;  /* 0x0000007809987220 */ /* 0x080fe40000410000 */
[----:B------:R-:W-:-:S02]  /*4b10*/  FFMA.FTZ R45, R127, R120, -R45 ;  /* 0x000000787f2d7223 */ /* 0x000fc4000001082d */
[----:B------:R-:W-:Y:S01]  /*4b20*/  FFMA.FTZ R116, R115, R144, R116 ;  /* 0x0000009073747223 */ /* 0x000fe20000010074 */
[----:B------:R0:W-:Y:S01]  /*4b30*/  STS [R119.X4+0x86c], R152 ;  /* 0x00086c9877007388 */ /* 0x0001e20000004800 */
[----:B------:R-:W-:Y:S02]  /*4b40*/  FMUL.FTZ R120, R8, R111 ;  /* 0x0000006f08787220 */ /* 0x000fe40000410000 */
[C---:B------:R-:W-:Y:S02]  /*4b50*/  FFMA.FTZ R108, R125.reuse, R151, -R112 ;  /* 0x000000977d6c7223 */ /* 0x040fe40000010870 */
[----:B------:R-:W-:Y:S01]  /*4b60*/  FFMA.FTZ R44, R125, R111, R44 ;  /* 0x0000006f7d2c7223 */ /* 0x000fe2000001002c */
[----:B------:R1:W-:Y:S01]  /*4b70*/  STS [R119.X4+0x860], R120 ;  /* 0x0008607877007388 */ /* 0x0003e20000004800 */
[----:B------:R-:W-:Y:S02]  /*4b80*/  FMUL.FTZ R112, R143, R0 ;  /* 0x000000008f707220 */ /* 0x000fe40000410000 */
[----:B------:R-:W-:-:S02]  /*4b90*/  FMUL.FTZ R111, R124, R114 ;  /* 0x000000727c6f7220 */ /* 0x000fc40000410000 */
[----:B------:R-:W-:Y:S02]  /*4ba0*/  FFMA.FTZ R109, R115, R145, -R110 ;  /* 0x00000091736d7223 */ /* 0x000fe4000001086e */
[----:B------:R-:W-:Y:S02]  /*4bb0*/  FADD.FTZ R147, -R147, R116 ;  /* 0x0000007493937221 */ /* 0x000fe40000010100 */
[-C--:B------:R-:W-:Y:S02]  /*4bc0*/  FMUL.FTZ R113, R124, R112.reuse ;  /* 0x000000707c717220 */ /* 0x080fe40000410000 */
[----:B0-----:R-:W-:Y:S02]  /*4bd0*/  FMUL.FTZ R152, R8, R151 ;  /* 0x0000009708987220 */ /* 0x001fe40000410000 */
[-C--:B------:R-:W-:Y:S02]  /*4be0*/  FFMA.FTZ R110, R123, R112.reuse, R111 ;  /* 0x000000707b6e7223 */ /* 0x080fe4000001006f */
[----:B-1----:R-:W-:Y:S01]  /*4bf0*/  FMUL.FTZ R120, R7, R112 ;  /* 0x0000007007787220 */ /* 0x002fe20000410000 */
[----:B------:R0:W-:Y:S01]  /*4c00*/  STS [R119.X4+0x864], R152 ;  /* 0x0008649877007388 */ /* 0x0001e20000004800 */
[----:B------:R-:W-:-:S02]  /*4c10*/  FADD.FTZ R109, R146, R109 ;  /* 0x0000006d926d7221 */ /* 0x000fc40000010000 */
[C---:B------:R-:W-:Y:S01]  /*4c20*/  FMUL.FTZ R112, R118.reuse, -R147 ;  /* 0x8000009376707220 */ /* 0x040fe20000410000 */
[----:B------:R-:W-:Y:S01]  /*4c30*/  STS [R119.X4+0x858], R120 ;  /* 0x0008587877007388 */ /* 0x000fe20000004800 */
[-C--:B------:R-:W-:Y:S02]  /*4c40*/  FFMA.FTZ R111, R123, R114.reuse, -R113 ;  /* 0x000000727b6f7223 */ /* 0x080fe40000010871 */
[----:B------:R-:W-:Y:S02]  /*4c50*/  FMUL.FTZ R118, R118, -R109 ;  /* 0x8000006d76767220 */ /* 0x000fe40000410000 */
[----:B------:R-:W-:Y:S02]  /*4c60*/  FMUL.FTZ R113, R145, R65 ;  /* 0x0000004191717220 */ /* 0x000fe40000410000 */
[----:B------:R-:W-:Y:S02]  /*4c70*/  FFMA.FTZ R112, R117, R109, -R112 ;  /* 0x0000006d75707223 */ /* 0x000fe40000010870 */
[----:B0-----:R-:W-:-:S02]  /*4c80*/  FMUL.FTZ R152, R7, R114 ;  /* 0x0000007207987220 */ /* 0x001fc40000410000 */
[----:B------:R-:W-:Y:S02]  /*4c90*/  FMUL.FTZ R115, R144, R65 ;  /* 0x0000004190737220 */ /* 0x000fe40000410000 */
[----:B------:R-:W-:Y:S01]  /*4ca0*/  FFMA.FTZ R117, R117, R147, R118 ;  /* 0x0000009375757223 */ /* 0x000fe20000010076 */
[----:B------:R0:W-:Y:S01]  /*4cb0*/  STS [R119.X4+0x85c], R152 ;  /* 0x00085c9877007388 */ /* 0x0001e20000004800 */
[C---:B------:R-:W-:Y:S02]  /*4cc0*/  FMUL.FTZ R116, R122.reuse, R113 ;  /* 0x000000717a747220 */ /* 0x040fe40000410000 */
[----:B------:R-:W-:Y:S02]  /*4cd0*/  FADD.FTZ R149, R149, R112 ;  /* 0x0000007095957221 */ /* 0x000fe40000010000 */
[----:B------:R-:W-:Y:S02]  /*4ce0*/  FMUL.FTZ R114, R122, R115 ;  /* 0x000000737a727220 */ /* 0x000fe40000410000 */
[----:B------:R-:W-:-:S02]  /*4cf0*/  FADD.FTZ R150, -R150, R117 ;  /* 0x0000007596967221 */ /* 0x000fc40000010100 */
[-C--:B------:R-:W-:Y:S02]  /*4d00*/  FFMA.FTZ R153, R121, R115.reuse, -R116 ;  /* 0x0000007379997223 */ /* 0x080fe40000010874 */
[C---:B0-----:R-:W-:Y:S02]  /*4d10*/  FMUL.FTZ R152, R6.reuse, R115 ;  /* 0x0000007306987220 */ /* 0x041fe40000410000 */
[----:B------:R-:W-:Y:S02]  /*4d20*/  FMUL.FTZ R115, R149, R67 ;  /* 0x0000004395737220 */ /* 0x000fe40000410000 */
[-C--:B------:R-:W-:Y:S01]  /*4d30*/  FFMA.FTZ R112, R121, R113.reuse, R114 ;  /* 0x0000007179707223 */ /* 0x080fe20000010072 */
[----:B------:R-:W-:Y:S01]  /*4d40*/  STS [R119.X4+0x854], R152 ;  /* 0x0008549877007388 */ /* 0x000fe20000004800 */
[----:B------:R-:W-:Y:S02]  /*4d50*/  FMUL.FTZ R146, R6, R113 ;  /* 0x0000007106927220 */ /* 0x000fe40000410000 */
[----:B------:R-:W-:-:S02]  /*4d60*/  FMUL.FTZ R113, R150, R67 ;  /* 0x0000004396717220 */ /* 0x000fc40000410000 */
[-C--:B------:R-:W-:Y:S01]  /*4d70*/  FMUL.FTZ R118, R109, R64.reuse ;  /* 0x000000406d767220 */ /* 0x080fe20000410000 */
[----:B------:R-:W-:Y:S01]  /*4d80*/  STS [R119.X4+0x850], R146 ;  /* 0x0008509277007388 */ /* 0x000fe20000004800 */
[----:B------:R-:W-:Y:S02]  /*4d90*/  FMUL.FTZ R116, R59, R115 ;  /* 0x000000733b747220 */ /* 0x000fe40000410000 */
[----:B------:R-:W-:Y:S02]  /*4da0*/  FMUL.FTZ R120, R147, R64 ;  /* 0x0000004093787220 */ /* 0x000fe40000410000 */
[-C--:B------:R-:W-:Y:S02]  /*4db0*/  FMUL.FTZ R114, R59, R113.reuse ;  /* 0x000000713b727220 */ /* 0x080fe40000410000 */
[----:B------:R-:W-:Y:S02]  /*4dc0*/  FMUL.FTZ R151, R61, R118 ;  /* 0x000000763d977220 */ /* 0x000fe40000410000 */
[----:B------:R-:W-:-:S02]  /*4dd0*/  FFMA.FTZ R116, R58, R113, -R116 ;  /* 0x000000713a747223 */ /* 0x000fc40000010874 */
[-C--:B------:R-:W-:Y:S02]  /*4de0*/  FMUL.FTZ R117, R61, R120.reuse ;  /* 0x000000783d757220 */ /* 0x080fe40000410000 */
[----:B------:R-:W-:Y:S02]  /*4df0*/  FFMA.FTZ R114, R58, R115, R114 ;  /* 0x000000733a727223 */ /* 0x000fe40000010072 */
[C---:B------:R-:W-:Y:S02]  /*4e00*/  FFMA.FTZ R151, R60.reuse, R120, -R151 ;  /* 0x000000783c977223 */ /* 0x040fe40000010897 */
[----:B------:R-:W-:Y:S02]  /*4e10*/  FADD.FTZ R116, RZ, R116 ;  /* 0x00000074ff747221 */ /* 0x000fe40000010000 */
[----:B------:R-:W-:Y:S02]  /*4e20*/  FFMA.FTZ R117, R60, R118, R117 ;  /* 0x000000763c757223 */ /* 0x000fe40000010075 */
[----:B------:R-:W-:-:S02]  /*4e30*/  FADD.FTZ R114, RZ, R114 ;  /* 0x00000072ff727221 */ /* 0x000fc40000010000 */
[----:B------:R-:W-:Y:S02]  /*4e40*/  FADD.FTZ R116, R116, R151 ;  /* 0x0000009774747221 */ /* 0x000fe40000010000 */
[----:B------:R-:W-:Y:S01]  /*4e50*/  FADD.FTZ R117, R114, R117 ;  /* 0x0000007572757221 */ /* 0x000fe20000010000 */
[----:B------:R-:W-:Y:S01]  /*4e60*/  MOV R114, 0xffffff00 ;  /* 0xffffff0000727802 */ /* 0x000fe20000000f00 */
[----:B------:R-:W-:Y:S02]  /*4e70*/  FADD.FTZ R116, R116, R153 ;  /* 0x0000009974747221 */ /* 0x000fe40000010000 */
[----:B------:R-:W-:Y:S02]  /*4e80*/  FMUL.FTZ R118, R5, R118 ;  /* 0x0000007605767220 */ /* 0x000fe40000410000 */
[----:B------:R-:W-:Y:S02]  /*4e90*/  FADD.FTZ R111, R116, R111 ;  /* 0x0000006f746f7221 */ /* 0x000fe40000010000 */
[----:B------:R-:W-:Y:S01]  /*4ea0*/  IMAD R116, R105, R114, c[0x0][0x168] ;  /* 0x00005a0069747624 */ /* 0x000fe200078e0272 */
[----:B------:R0:W-:Y:S01]  /*4eb0*/  STS [R119.X4+0x848], R118 ;  /* 0x0008487677007388 */ /* 0x0001e20000004800 */
[----:B------:R-:W-:-:S02]  /*4ec0*/  FADD.FTZ R117, R117, R112 ;  /* 0x0000007075757221 */ /* 0x000fc40000010000 */
[----:B------:R-:W-:Y:S02]  /*4ed0*/  FADD.FTZ R114, R111, R108 ;  /* 0x0000006c6f727221 */ /* 0x000fe40000010000 */
[----:B------:R-:W-:Y:S02]  /*4ee0*/  FMUL.FTZ R120, R5, R120 ;  /* 0x0000007805787220 */ /* 0x000fe40000410000 */
[C---:B------:R-:W-:Y:S02]  /*4ef0*/  FMUL.FTZ R112, R4.reuse, R115 ;  /* 0x0000007304707220 */ /* 0x040fe40000410000 */
[----:B------:R-:W-:Y:S01]  /*4f00*/  FADD.FTZ R117, R117, R110 ;  /* 0x0000006e75757221 */ /* 0x000fe20000010000 */
[----:B0-----:R-:W-:Y:S01]  /*4f10*/  SHF.L.U32 R118, R105, 0x9, RZ ;  /* 0x0000000969767819 */ /* 0x001fe200000006ff */
[----:B------:R-:W-:Y:S01]  /*4f20*/  FMUL.FTZ R108, R4, R113 ;  /* 0x00000071046c7220 */ /* 0x000fe20000410000 */
[-C--:B------:R-:W-:Y:S01]  /*4f30*/  LEA R105, R116, -R83.reuse, 0x1 ;  /* 0x8000005374697211 */ /* 0x080fe200078e08ff */
[----:B------:R-:W-:Y:S01]  /*4f40*/  FADD.FTZ R110, R117, R44 ;  /* 0x0000002c756e7221 */ /* 0x000fe20000010000 */
[----:B------:R0:W-:Y:S01]  /*4f50*/  STS [R119.X4+0x84c], R120 ;  /* 0x00084c7877007388 */ /* 0x0001e20000004800 */
[----:B------:R-:W-:Y:S01]  /*4f60*/  FMUL.FTZ R134, R103, R134 ;  /* 0x0000008667867220 */ /* 0x000fe20000410000 */
[C---:B------:R-:W-:Y:S01]  /*4f70*/  ISETP.GE.AND P0, PT, R105.reuse, 0x1, PT ;  /* 0x000000016900780c */ /* 0x040fe20003f06270 */
[----:B------:R-:W-:Y:S01]  /*4f80*/  FADD.FTZ R113, R114, R45 ;  /* 0x0000002d72717221 */ /* 0x000fe20000010000 */
[----:B------:R0:W-:Y:S01]  /*4f90*/  STS [R119.X4+0x840], R112 ;  /* 0x0008407077007388 */ /* 0x0001e20000004800 */
[----:B------:R-:W-:Y:S01]  /*4fa0*/  IADD3 R44, P2, R118, R83, RZ ;  /* 0x00000053762c7210 */ /* 0x000fe20007f5e0ff */
[----:B------:R-:W-:Y:S01]  /*4fb0*/  FADD.FTZ R111, R110, R47 ;  /* 0x0000002f6e6f7221 */ /* 0x000fe20000010000 */
[----:B------:R-:W-:Y:S01]  /*4fc0*/  ISETP.GE.AND P1, PT, R105, 0x21, PT ;  /* 0x000000216900780c */ /* 0x000fe20003f26270 */
[----:B------:R0:W-:Y:S01]  /*4fd0*/  STS [R119.X4+0x844], R108 ;  /* 0x0008446c77007388 */ /* 0x0001e20000004800 */
[----:B------:R-:W-:Y:S01]  /*4fe0*/  FADD.FTZ R134, R163, -R134 ;  /* 0x80000086a3867221 */ /* 0x000fe20000010000 */
[----:B------:R-:W-:Y:S01]  /*4ff0*/  LEA.HI.X.SX32 R45, R118, RZ, 0x1, P2 ;  /* 0x000000ff762d7211 */ /* 0x000fe200010f0eff */
[----:B------:R-:W-:Y:S01]  /*5000*/  FADD.FTZ R151, R113, R46 ;  /* 0x0000002e71977221 */ /* 0x000fe20000010000 */
[----:B------:R-:W-:Y:S01]  /*5010*/  IADD3 R110, R83, 0x20, RZ ;  /* 0x00000020536e7810 */ /* 0x000fe20007ffe0ff */
[----:B------:R-:W-:Y:S06]  /*5020*/  BAR.SYNC.DEFER_BLOCKING 0x0 ;  /* 0x0000000000007b1d */ /* 0x000fec0000010000 */
[----:B------:R-:W-:Y:S05]  /*5030*/  @!P0 BRA `(.L_x_12632) ;  /* 0x0000016000008947 */ /* 0x000fea0003800000 */
[----:B0-----:R-:W-:Y:S01]  /*5040*/  LEA.HI.SX32 R108, R83, R83, 0x1b ;  /* 0x00000053536c7211 */ /* 0x001fe200078fdaff */
[----:B------:R-:W-:Y:S01]  /*5050*/  IMAD R115, R107, c[0x0][0x2a0], RZ ;  /* 0x0000a8006b737a24 */ /* 0x000fe200078e02ff */
[----:B------:R-:W-:Y:S01]  /*5060*/  ULDC.64 UR4, c[0x0][0x298] ;  /* 0x0000a60000047ab9 */ /* 0x000fe20000000a00 */
[C---:B------:R-:W-:Y:S01]  /*5070*/  IMAD.WIDE.U32 R46, R84.reuse, c[0x0][0x2a0], RZ ;  /* 0x0000a800542e7a25 */ /* 0x040fe200078e00ff */
[----:B------:R-:W-:Y:S01]  /*5080*/  USHF.R.U32.HI UR8, URZ, 0x1, UR5 ;  /* 0x000000013f087899 */ /* 0x000fe20008011605 */
[----:B------:R-:W0:Y:S01]  /*5090*/  LDS R113, [R108.X4+0x840] ;  /* 0x000840006c717984 */ /* 0x000e220000004800 */
[----:B------:R-:W-:Y:S01]  /*50a0*/  USHF.R.U64 UR4, UR4, 0x1, UR5 ;  /* 0x0000000104047899 */ /* 0x000fe20008001205 */
[----:B------:R-:W-:-:S02]  /*50b0*/  IMAD R115, R84, c[0x0][0x2a4], R115 ;  /* 0x0000a90054737a24 */ /* 0x000fc400078e0273 */
[----:B------:R-:W-:-:S03]  /*50c0*/  IMAD.WIDE.U32 R44, R102, c[0x0][0x2b0], R44 ;  /* 0x0000ac00662c7a25 */ /* 0x000fc600078e002c */
[----:B------:R-:W-:Y:S01]  /*50d0*/  IADD3 R47, R47, R115, RZ ;  /* 0x000000732f2f7210 */ /* 0x000fe20007ffe0ff */
[----:B------:R-:W-:Y:S02]  /*50e0*/  IMAD R117, R88, UR8, RZ ;  /* 0x0000000858757c24 */ /* 0x000fe4000f8e02ff */
[----:B------:R-:W-:Y:S02]  /*50f0*/  IMAD R115, R104, c[0x0][0x2b0], RZ ;  /* 0x0000ac0068737a24 */ /* 0x000fe400078e02ff */
        /* <DEDUP_REMOVED lines=9> */
[----:B0-----:R0:W-:Y:S04]  /*5190*/  RED.E.ADD.F32.FTZ.RN.STRONG.GPU [R46.64], R113 ;  /* 0x000000712e00798e */ /* 0x0011e8000c10e786 */
.L_x_12632:
[----:B0-----:R-:W-:Y:S05]  /*51a0*/  BSYNC B0 ;  /* 0x0000000000007941 */ /* 0x001fea0003800000 */
.L_x_12631:
[----:B------:R-:W-:Y:S01]  /*51b0*/  LEA.HI.SX32 R110, R110, R83, 0x1b ;  /* 0x000000536e6e7211 */ /* 0x000fe200078fdaff */
[----:B------:R-:W-:Y:S01]  /*51c0*/  BSSY B0, `(.L_x_12633) ;  /* 0x0000008000007945 */ /* 0x000fe20003800000 */
[----:B------:R-:W-:Y:S01]  /*51d0*/  FADD.FTZ R106, R111, R106 ;  /* 0x0000006a6f6a7221 */ /* 0x000fe20000010000 */
[----:B------:R-:W-:Y:S01]  /*51e0*/  IADD3 R44, R83, 0x40, RZ ;  /* 0x00000040532c7810 */ /* 0x000fe20007ffe0ff */
[----:B------:R-:W-:Y:S01]  /*51f0*/  FADD.FTZ R62, R151, R62 ;  /* 0x0000003e973e7221 */ /* 0x000fe20000010000 */
[----:B------:R0:W1:Y:S01]  /*5200*/  LDS R45, [R110.X4+0x8c0] ;  /* 0x0008c0006e2d7984 */ /* 0x0000620000004800 */
[----:B------:R-:W-:Y:S01]  /*5210*/  IADD3 R46, R83, 0x60, RZ ;  /* 0x00000060532e7810 */ /* 0x000fe20007ffe0ff */
[----:B------:R-:W-:Y:S05]  /*5220*/  @!P1 BRA `(.L_x_12634) ;  /* 0x0000001000009947 */ /* 0x000fea0003800000 */
[----:B-1----:R1:W-:Y:S02]  /*5230*/  RED.E.ADD.F32.FTZ.RN.STRONG.GPU [R56.64+-0x780], R45 ;  /* 0xfff8802d3800798e */ /* 0x0023e4000c10e786 */
.L_x_12634:
[----:B------:R-:W-:Y:S05]  /*5240*/  BSYNC B0 ;  /* 0x0000000000007941 */ /* 0x000fea0003800000 */
.L_x_12633:
        /* <DEDUP_REMOVED lines=14> */
.L_x_12636:
[----:B-1----:R-:W-:Y:S05]  /*5330*/  BSYNC B0 ;  /* 0x0000000000007941 */ /* 0x002fea0003800000 */
.L_x_12635:
[----:B--2---:R1:W2:Y:S01]  /*5340*/  LDS R45, [R46.X4+0x9c0] ;  /* 0x0009c0002e2d7984 */ /* 0x0042a20000004800 */
[----:B------:R-:W-:Y:S01]  /*5350*/  BSSY B0, `(.L_x_12637) ;  /* 0x0000005000007945 */ /* 0x000fe20003800000 */
[----:B------:R-:W-:-:S02]  /*5360*/  IADD3 R44, R83, 0xa0, RZ ;  /* 0x000000a0532c7810 */ /* 0x000fc40007ffe0ff */
[----:B------:R-:W-:Y:S01]  /*5370*/  LEA.HI.SX32 R104, R104, R83, 0x1b ;  /* 0x0000005368687211 */ /* 0x000fe200078fdaff */
[----:B------:R-:W-:Y:S05]  /*5380*/  @!P0 BRA `(.L_x_12638) ;  /* 0x0000001000008947 */ /* 0x000fea0003800000 */
[----:B--2---:R2:W-:Y:S02]  /*5390*/  RED.E.ADD.F32.FTZ.RN.STRONG.GPU [R56.64+-0x680], R45 ;  /* 0xfff9802d3800798e */ /* 0x0045e4000c10e786 */
.L_x_12638:
[----:B------:R-:W-:Y:S05]  /*53a0*/  BSYNC B0 ;  /* 0x0000000000007941 */ /* 0x000fea0003800000 */
.L_x_12637:
[----:B--2---:R2:W3:Y:S01]  /*53b0*/  LDS R45, [R104.X4+0xa40] ;  /* 0x000a4000682d7984 */ /* 0x0044e20000004800 */
[----:B------:R-:W-:Y:S01]  /*53c0*/  BSSY B0, `(.L_x_12639) ;  /* 0x0000005000007945 */ /* 0x000fe20003800000 */
[----:B-1----:R-:W-:Y:S02]  /*53d0*/  IADD3 R46, R83, 0xc0, RZ ;  /* 0x000000c0532e7810 */ /* 0x002fe40007ffe0ff */
[----:B------:R-:W-:Y:S01]  /*53e0*/  LEA.HI.SX32 R44, R44, R83, 0x1b ;  /* 0x000000532c2c7211 */ /* 0x000fe200078fdaff */
[----:B------:R-:W-:Y:S05]  /*53f0*/  @!P1 BRA `(.L_x_12640) ;  /* 0x0000001000009947 */ /* 0x000fea0003800000 */
[----:B---3--:R1:W-:Y:S02]  /*5400*/  RED.E.ADD.F32.FTZ.RN.STRONG.GPU [R56.64+-0x600], R45 ;  /* 0xfffa002d3800798e */ /* 0x0083e4000c10e786 */
.L_x_12640:
[----:B------:R-:W-:Y:S05]  /*5410*/  BSYNC B0 ;  /* 0x0000000000007941 */ /* 0x000fea0003800000 */
.L_x_12639:
[----:B-1-3--:R1:W3:Y:S01]  /*5420*/  LDS R45, [R44.X4+0xac0] ;  /* 0x000ac0002c2d7984 */ /* 0x00a2e20000004800 */
[----:B------:R-:W-:Y:S01]  /*5430*/  BSSY B0, `(.L_x_12641) ;  /* 0x0000005000007945 */ /* 0x000fe20003800000 */
[----:B--2---:R-:W-:Y:S02]  /*5440*/  IADD3 R104, R83, 0xe0, RZ ;  /* 0x000000e053687810 */ /* 0x004fe40007ffe0ff */
[----:B------:R-:W-:Y:S01]  /*5450*/  LEA.HI.SX32 R46, R46, R83, 0x1b ;  /* 0x000000532e2e7211 */ /* 0x000fe200078fdaff */
[----:B------:R-:W-:Y:S05]  /*5460*/  @!P2 BRA `(.L_x_12642) ;  /* 0x000000100000a947 */ /* 0x000fea0003800000 */
[----:B---3--:R2:W-:Y:S02]  /*5470*/  RED.E.ADD.F32.FTZ.RN.STRONG.GPU [R56.64+-0x580], R45 ;  /* 0xfffa802d3800798e */ /* 0x0085e4000c10e786 */
.L_x_12642:
[----:B------:R-:W-:Y:S05]  /*5480*/  BSYNC B0 ;  /* 0x0000000000007941 */ /* 0x000fea0003800000 */
.L_x_12641:
[----:B--23--:R2:W3:Y:S01]  /*5490*/  LDS R45, [R46.X4+0xb40] ;  /* 0x000b40002e2d7984 */ /* 0x00c4e20000004800 */
[----:B------:R-:W-:Y:S01]  /*54a0*/  BSSY B0, `(.L_x_12643) ;  /* 0x0000005000007945 */ /* 0x000fe20003800000 */
[----:B-1----:R-:W-:-:S02]  /*54b0*/  IADD3 R44, R83, 0x100, RZ ;  /* 0x00000100532c7810 */ /* 0x002fc40007ffe0ff */
[----:B------:R-:W-:Y:S01]  /*54c0*/  LEA.HI.SX32 R104, R104, R83, 0x1b ;  /* 0x0000005368687211 */ /* 0x000fe200078fdaff */
[----:B------:R-:W-:Y:S05]  /*54d0*/  @!P3 BRA `(.L_x_12644) ;  /* 0x000000100000b947 */ /* 0x000fea0003800000 */
[----:B---3--:R1:W-:Y:S02]  /*54e0*/  RED.E.ADD.F32.FTZ.RN.STRONG.GPU [R56.64+-0x500], R45 ;  /* 0xfffb002d3800798e */ /* 0x0083e4000c10e786 */
.L_x_12644:
[----:B------:R-:W-:Y:S05]  /*54f0*/  BSYNC B0 ;  /* 0x0000000000007941 */ /* 0x000fea0003800000 */
.L_x_12643:
[----:B-1-3--:R1:W3:Y:S01]  /*5500*/  LDS R45, [R104.X4+0xbc0] ;  /* 0x000bc000682d7984 */ /* 0x00a2e20000004800 */
[----:B------:R-:W-:Y:S01]  /*5510*/  BSSY B0, `(.L_x_12645) ;  /* 0x0000004000007945 */ /* 0x000fe20003800000 */
[----:B------:R-:W-:Y:S01]  /*5520*/  LEA.HI.SX32 R44, R44, R83, 0x1b ;  /* 0x000000532c2c7211 */ /* 0x000fe200078fdaff */
[----:B------:R-:W-:Y:S05]  /*5530*/  @!P4 BRA `(.L_x_12646) ;  /* 0x000000100000c947 */ /* 0x000fea0003800000 */
[----:B---3--:R3:W-:Y:S02]  /*5540*/  RED.E.ADD.F32.FTZ.RN.STRONG.GPU [R56.64+-0x480], R45 ;  /* 0xfffb802d3800798e */ /* 0x0087e4000c10e786 */
.L_x_12646:
[----:B------:R-:W-:Y:S05]  /*5550*/  BSYNC B0 ;  /* 0x0000000000007941 */ /* 0x000fea0003800000 */
.L_x_12645:
[----:B---3--:R3:W4:Y:S01]  /*5560*/  LDS R45, [R44.X4+0xc40] ;  /* 0x000c40002c2d7984 */ /* 0x0087220000004800 */
[----:B------:R-:W-:Y:S01]  /*5570*/  BSSY B0, `(.L_x_12647) ;  /* 0x0000005000007945 */ /* 0x000fe20003800000 */
[C---:B--2---:R-:W-:Y:S02]  /*5580*/  IADD3 R46, R83.reuse, 0x120, RZ ;  /* 0x00000120532e7810 */ /* 0x044fe40007ffe0ff */
[----:B-1----:R-:W-:Y:S01]  /*5590*/  IADD3 R104, R83, 0x140, RZ ;  /* 0x0000014053687810 */ /* 0x002fe20007ffe0ff */
[----:B------:R-:W-:Y:S05]  /*55a0*/  @!P5 BRA `(.L_x_12648) ;  /* 0x000000100000d947 */ /* 0x000fea0003800000 */
[----:B----4-:R1:W-:Y:S02]  /*55b0*/  RED.E.ADD.F32.FTZ.RN.STRONG.GPU [R56.64+-0x400], R45 ;  /* 0xfffc002d3800798e */ /* 0x0103e4000c10e786 */
.L_x_12648:
[----:B------:R-:W-:Y:S05]  /*55c0*/  BSYNC B0 ;  /* 0x0000000000007941 */ /* 0x000fea0003800000 */
.L_x_12647:
        /* <DEDUP_REMOVED lines=14> */
.L_x_12650:
[----:B-1----:R-:W-:Y:S05]  /*56b0*/  BSYNC B0 ;  /* 0x0000000000007941 */ /* 0x002fea0003800000 */
.L_x_12649:
[----:B--2---:R1:W2:Y:S01]  /*56c0*/  LDS R45, [R104.X4+0xd40] ;  /* 0x000d4000682d7984 */ /* 0x0042a20000004800 */
[----:B------:R-:W-:Y:S01]  /*56d0*/  BSSY B0, `(.L_x_12651) ;  /* 0x0000005000007945 */ /* 0x000fe20003800000 */
[----:B------:R-:W-:Y:S02]  /*56e0*/  IADD3 R46, R83, 0x180, RZ ;  /* 0x00000180532e7810 */ /* 0x000fe40007ffe0ff */
[----:B------:R-:W-:Y:S01]  /*56f0*/  LEA.HI.SX32 R44, R44, R83, 0x1b ;  /* 0x000000532c2c7211 */ /* 0x000fe200078fdaff */
[----:B------:R-:W-:Y:S05]  /*5700*/  @!P0 BRA `(.L_x_12652) ;  /* 0x0000001000008947 */ /* 0x000fea0003800000 */
[----:B--2---:R2:W-:Y:S02]  /*5710*/  RED.E.ADD.F32.FTZ.RN.STRONG.GPU [R56.64+-0x300], R45 ;  /* 0xfffd002d3800798e */ /* 0x0045e4000c10e786 */
.L_x_12652:
[----:B------:R-:W-:Y:S05]  /*5720*/  BSYNC B0 ;  /* 0x0000000000007941 */ /* 0x000fea0003800000 */
.L_x_12651:
[----:B--2---:R2:W3:Y:S01]  /*5730*/  LDS R45, [R44.X4+0xdc0] ;  /* 0x000dc0002c2d7984 */ /* 0x0044e20000004800 */
[----:B------:R-:W-:Y:S01]  /*5740*/  BSSY B0, `(.L_x_12653) ;  /* 0x0000005000007945 */ /* 0x000fe20003800000 */
[----:B-1----:R-:W-:-:S02]  /*5750*/  IADD3 R104, R83, 0x1a0, RZ ;  /* 0x000001a053687810 */ /* 0x002fc40007ffe0ff */
[----:B------:R-:W-:Y:S01]  /*5760*/  LEA.HI.SX32 R46, R46, R83, 0x1b ;  /* 0x000000532e2e7211 */ /* 0x000fe200078fdaff */
[----:B------:R-:W-:Y:S05]  /*5770*/  @!P1 BRA `(.L_x_12654) ;  /* 0x0000001000009947 */ /* 0x000fea0003800000 */
[----:B---3--:R1:W-:Y:S02]  /*5780*/  RED.E.ADD.F32.FTZ.RN.STRONG.GPU [R56.64+-0x280], R45 ;  /* 0xfffd802d3800798e */ /* 0x0083e4000c10e786 */
.L_x_12654:
[----:B------:R-:W-:Y:S05]  /*5790*/  BSYNC B0 ;  /* 0x0000000000007941 */ /* 0x000fea0003800000 */
.L_x_12653:
[----:B-1-3--:R1:W3:Y:S01]  /*57a0*/  LDS R45, [R46.X4+0xe40] ;  /* 0x000e40002e2d7984 */ /* 0x00a2e20000004800 */
[----:B------:R-:W-:Y:S01]  /*57b0*/  BSSY B0, `(.L_x_12655) ;  /* 0x0000005000007945 */ /* 0x000fe20003800000 */
[----:B--2---:R-:W-:Y:S02]  /*57c0*/  IADD3 R44, R83, 0x1c0, RZ ;  /* 0x000001c0532c7810 */ /* 0x004fe40007ffe0ff */
[----:B------:R-:W-:Y:S01]  /*57d0*/  LEA.HI.SX32 R104, R104, R83, 0x1b ;  /* 0x0000005368687211 */ /* 0x000fe200078fdaff */
[----:B------:R-:W-:Y:S05]  /*57e0*/  @!P2 BRA `(.L_x_12656) ;  /* 0x000000100000a947 */ /* 0x000fea0003800000 */
[----:B---3--:R2:W-:Y:S02]  /*57f0*/  RED.E.ADD.F32.FTZ.RN.STRONG.GPU [R56.64+-0x200], R45 ;  /* 0xfffe002d3800798e */ /* 0x0085e4000c10e786 */
.L_x_12656:
[----:B------:R-:W-:Y:S05]  /*5800*/  BSYNC B0 ;  /* 0x0000000000007941 */ /* 0x000fea0003800000 */
.L_x_12655:
[----:B--23--:R2:W3:Y:S01]  /*5810*/  LDS R45, [R104.X4+0xec0] ;  /* 0x000ec000682d7984 */ /* 0x00c4e20000004800 */
[----:B------:R-:W-:Y:S01]  /*5820*/  BSSY B0, `(.L_x_12657) ;  /* 0x0000005000007945 */ /* 0x000fe20003800000 */
[----:B-1----:R-:W-:Y:S02]  /*5830*/  IADD3 R46, R83, 0x1e0, RZ ;  /* 0x000001e0532e7810 */ /* 0x002fe40007ffe0ff */
[----:B------:R-:W-:Y:S01]  /*5840*/  LEA.HI.SX32 R44, R44, R83, 0x1b ;  /* 0x000000532c2c7211 */ /* 0x000fe200078fdaff */
[----:B------:R-:W-:Y:S05]  /*5850*/  @!P3 BRA `(.L_x_12658) ;  /* 0x000000100000b947 */ /* 0x000fea0003800000 */
[----:B---3--:R1:W-:Y:S02]  /*5860*/  RED.E.ADD.F32.FTZ.RN.STRONG.GPU [R56.64+-0x180], R45 ;  /* 0xfffe802d3800798e */ /* 0x0083e4000c10e786 */
.L_x_12658:
[----:B------:R-:W-:Y:S05]  /*5870*/  BSYNC B0 ;  /* 0x0000000000007941 */ /* 0x000fea0003800000 */
.L_x_12657:
[----:B-1-3--:R1:W3:Y:S01]  /*5880*/  LDS R45, [R44.X4+0xf40] ;  /* 0x000f40002c2d7984 */ /* 0x00a2e20000004800 */
[----:B------:R-:W-:Y:S01]  /*5890*/  BSSY B0, `(.L_x_12659) ;  /* 0x0000004000007945 */ /* 0x000fe20003800000 */
[----:B------:R-:W-:Y:S01]  /*58a0*/  LEA.HI.SX32 R46, R46, R83, 0x1b ;  /* 0x000000532e2e7211 */ /* 0x000fe200078fdaff */
[----:B------:R-:W-:Y:S05]  /*58b0*/  @!P4 BRA `(.L_x_12660) ;  /* 0x000000100000c947 */ /* 0x000fea0003800000 */
[----:B---3--:R3:W-:Y:S02]  /*58c0*/  RED.E.ADD.F32.FTZ.RN.STRONG.GPU [R56.64+-0x100], R45 ;  /* 0xffff002d3800798e */ /* 0x0087e4000c10e786 */
.L_x_12660:
[----:B------:R-:W-:Y:S05]  /*58d0*/  BSYNC B0 ;  /* 0x0000000000007941 */ /* 0x000fea0003800000 */
.L_x_12659:
[----:B---3--:R3:W4:Y:S01]  /*58e0*/  LDS R45, [R46.X4+0xfc0] ;  /* 0x000fc0002e2d7984 */ /* 0x0087220000004800 */
[----:B------:R-:W-:Y:S01]  /*58f0*/  BSSY B0, `(.L_x_12661) ;  /* 0x0000003000007945 */ /* 0x000fe20003800000 */
[----:B------:R-:W-:Y:S05]  /*5900*/  @!P5 BRA `(.L_x_12662) ;  /* 0x000000100000d947 */ /* 0x000fea0003800000 */
[----:B----4-:R4:W-:Y:S02]  /*5910*/  RED.E.ADD.F32.FTZ.RN.STRONG.GPU [R56.64+-0x80], R45 ;  /* 0xffff802d3800798e */ /* 0x0109e4000c10e786 */
.L_x_12662:
[----:B------:R-:W-:Y:S05]  /*5920*/  BSYNC B0 ;  /* 0x0000000000007941 */ /* 0x000fea0003800000 */
.L_x_12661:
[----:B-1----:R-:W1:Y:S01]  /*5930*/  SHFL.DOWN PT, R44, R62, 0x1, 0x1f ;  /* 0x08201f003e2c7f89 */ /* 0x002e6200000e0000 */
[----:B------:R-:W-:Y:S01]  /*5940*/  FADD.FTZ R63, R106, R63 ;  /* 0x0000003f6a3f7221 */ /* 0x000fe20000010000 */
[----:B------:R-:W-:Y:S01]  /*5950*/  ISETP.GT.AND P0, PT, R82, 0x1e, PT ;  /* 0x0000001e5200780c */ /* 0x000fe20003f04270 */
[----:B------:R-:W-:Y:S01]  /*5960*/  FMUL.FTZ R43, R43, R136 ;  /* 0x000000882b2b7220 */ /* 0x000fe20000410000 */
[----:B------:R-:W5:Y:S01]  /*5970*/  SHFL.DOWN PT, R105, R148, 0x1, 0x1f ;  /* 0x08201f0094697f89 */ /* 0x000f6200000e0000 */
[----:B----4-:R-:W-:Y:S01]  /*5980*/  MOV R45, R62 ;  /* 0x0000003e002d7202 */ /* 0x010fe20000000f00 */
[----:B------:R-:W-:Y:S01]  /*5990*/  FMUL.FTZ R39, R39, R138 ;  /* 0x0000008a27277220 */ /* 0x000fe20000410000 */
[----:B---3--:R-:W-:Y:S01]  /*59a0*/  MOV R46, R148 ;  /* 0x00000094002e7202 */ /* 0x008fe20000000f00 */
[----:B------:R-:W3:Y:S01]  /*59b0*/  SHFL.DOWN PT, R56, R134, 0x1, 0x1f ;  /* 0x08201f0086387f89 */ /* 0x000ee200000e0000 */
        /* <DEDUP_REMOVED lines=12> */
[----:B-1----:R-:W-:Y:S01]  /*5a80*/  @!P0 FADD.FTZ R45, R45, R44 ;  /* 0x0000002c2d2d8221 */ /* 0x002fe20000010000 */
[----:B------:R-:W-:Y:S01]  /*5a90*/  MOV R44, R63 ;  /* 0x0000003f002c7202 */ /* 0x000fe20000000f00 */
[----:B------:R-:W-:Y:S02]  /*5aa0*/  FFMA.FTZ R29, R28, R149, R29 ;  /* 0x000000951c1d7223 */ /* 0x000fe4000001001d */
[----:B-----5:R-:W-:-:S02]  /*5ab0*/  @!P0 FADD.FTZ R46, R46, R105 ;  /* 0x000000692e2e8221 */ /* 0x020fc40000010000 */
[----:B------:R-:W-:Y:S02]  /*5ac0*/  FFMA.FTZ R23, R42, R66, R23 ;  /* 0x000000422a177223 */ /* 0x000fe40000010017 */
[----:B---3--:R-:W-:Y:S01]  /*5ad0*/  @!P0 FADD.FTZ R47, R47, R56 ;  /* 0x000000382f2f8221 */ /* 0x008fe20000010000 */
[----:B------:R-:W1:Y:S01]  /*5ae0*/  SHFL.DOWN PT, R105, R46, 0x2, 0x1f ;  /* 0x08401f002e697f89 */ /* 0x000e6200000e0000 */
[----:B------:R-:W-:Y:S02]  /*5af0*/  FFMA.FTZ R24, R29, R67, R24 ;  /* 0x000000431d187223 */ /* 0x000fe40000010018 */
[----:B----4-:R-:W-:Y:S01]  /*5b00*/  @!P0 FADD.FTZ R44, R44, R57 ;  /* 0x000000392c2c8221 */ /* 0x010fe20000010000 */
[----:B------:R-:W3:Y:S01]  /*5b10*/  SHFL.DOWN PT, R56, R45, 0x2, 0x1f ;  /* 0x08401f002d387f89 */ /* 0x000ee200000e0000 */
[----:B------:R-:W-:Y:S01]  /*5b20*/  ISETP.GT.AND P0, PT, R82, 0x1d, PT ;  /* 0x0000001d5200780c */ /* 0x000fe20003f04270 */
[----:B------:R-:W-:Y:S02]  /*5b30*/  FMUL.FTZ R57, R55, R137 ;  /* 0x0000008937397220 */ /* 0x000fe40000410000 */
[----:B------:R-:W4:Y:S02]  /*5b40*/  SHFL.DOWN PT, R62, R47, 0x2, 0x1f ;  /* 0x08401f002f3e7f89 */ /* 0x000f2400000e0000 */
[----:B------:R-:W-:-:S02]  /*5b50*/  FFMA.FTZ R57, R54, R136, -R57 ;  /* 0x0000008836397223 */ /* 0x000fc40000010839 */
[----:B------:R-:W5:Y:S01]  /*5b60*/  SHFL.DOWN PT, R63, R44, 0x2, 0x1f ;  /* 0x08401f002c3f7f89 */ /* 0x000f6200000e0000 */
[----:B------:R-:W-:Y:S02]  /*5b70*/  FMUL.FTZ R136, R55, R136 ;  /* 0x0000008837887220 */ /* 0x000fe40000410000 */
[----:B------:R-:W-:Y:S02]  /*5b80*/  FMUL.FTZ R57, R132, R57 ;  /* 0x0000003984397220 */ /* 0x000fe40000410000 */
[----:B------:R-:W-:-:S04]  /*5b90*/  FFMA.FTZ R136, R54, R137, R136 ;  /* 0x0000008936887223 */ /* 0x000fc80000010088 */
[----:B------:R-:W-:Y:S02]  /*5ba0*/  FFMA.FTZ R131, R131, R136, R57 ;  /* 0x0000008883837223 */ /* 0x000fe40000010039 */
[----:B------:R-:W-:Y:S02]  /*5bb0*/  FFMA.FTZ R57, R54, R133, -R43 ;  /* 0x0000008536397223 */ /* 0x000fe4000001082b */
[----:B-1----:R-:W-:Y:S02]  /*5bc0*/  @!P0 FADD.FTZ R46, R46, R105 ;  /* 0x000000692e2e8221 */ /* 0x002fe40000010000 */
[----:B------:R-:W-:Y:S02]  /*5bd0*/  FMUL.FTZ R57, R130, R57 ;  /* 0x0000003982397220 */ /* 0x000fe40000410000 */
[----:B---3--:R-:W-:Y:S01]  /*5be0*/  @!P0 FADD.FTZ R45, R45, R56 ;  /* 0x000000382d2d8221 */ /* 0x008fe20000010000 */
[----:B------:R-:W1:Y:S01]  /*5bf0*/  SHFL.DOWN PT, R105, R46, 0x4, 0x1f ;  /* 0x08801f002e697f89 */ /* 0x000e6200000e0000 */
[----:B------:R-:W-:-:S02]  /*5c00*/  FMUL.FTZ R56, R41, R133 ;  /* 0x0000008529387220 */ /* 0x000fc40000410000 */
[----:B----4-:R-:W-:Y:S01]  /*5c10*/  @!P0 FADD.FTZ R47, R47, R62 ;  /* 0x0000003e2f2f8221 */ /* 0x010fe20000010000 */
[----:B--2---:R-:W2:Y:S01]  /*5c20*/  SHFL.DOWN PT, R104, R45, 0x4, 0x1f ;  /* 0x08801f002d687f89 */ /* 0x004ea200000e0000 */
[----:B------:R-:W-:Y:S02]  /*5c30*/  FMUL.FTZ R133, R55, R133 ;  /* 0x0000008537857220 */ /* 0x000fe40000410000 */
[----:B-----5:R-:W-:Y:S01]  /*5c40*/  @!P0 FADD.FTZ R44, R44, R63 ;  /* 0x0000003f2c2c8221 */ /* 0x020fe20000010000 */
[----:B------:R-:W3:Y:S01]  /*5c50*/  SHFL.DOWN PT, R106, R47, 0x4, 0x1f ;  /* 0x08801f002f6a7f89 */ /* 0x000ee200000e0000 */
[----:B------:R-:W-:Y:S01]  /*5c60*/  ISETP.GT.AND P0, PT, R82, 0x1b, PT ;  /* 0x0000001b5200780c */ /* 0x000fe20003f04270 */
[-C--:B------:R-:W-:Y:S02]  /*5c70*/  FFMA.FTZ R62, R54, R135.reuse, R133 ;  /* 0x00000087363e7223 */ /* 0x080fe40000010085 */
[----:B------:R-:W4:Y:S01]  /*5c80*/  SHFL.DOWN PT, R63, R44, 0x4, 0x1f ;  /* 0x08801f002c3f7f89 */ /* 0x000f2200000e0000 */
[----:B------:R-:W-:-:S02]  /*5c90*/  FFMA.FTZ R135, R40, R135, R56 ;  /* 0x0000008728877223 */ /* 0x000fc40000010038 */
[----:B------:R-:W-:Y:S02]  /*5ca0*/  FFMA.FTZ R129, R129, R62, R57 ;  /* 0x0000003e81817223 */ /* 0x000fe40000010039 */
[C---:B------:R-:W-:Y:S02]  /*5cb0*/  FMUL.FTZ R41, R55.reuse, R141 ;  /* 0x0000008d37297220 */ /* 0x040fe40000410000 */
[----:B------:R-:W-:Y:S02]  /*5cc0*/  FFMA.FTZ R40, R38, R139, R39 ;  /* 0x0000008b26287223 */ /* 0x000fe40000010027 */
[-C--:B------:R-:W-:Y:S02]  /*5cd0*/  FFMA.FTZ R41, R54, R140.reuse, -R41 ;  /* 0x0000008c36297223 */ /* 0x080fe40000010829 */
[----:B------:R-:W-:Y:S02]  /*5ce0*/  FMUL.FTZ R140, R55, R140 ;  /* 0x0000008c378c7220 */ /* 0x000fe40000410000 */
[----:B-1----:R-:W-:-:S02]  /*5cf0*/  @!P0 FADD.FTZ R46, R46, R105 ;  /* 0x000000692e2e8221 */ /* 0x002fc40000010000 */
[----:B------:R-:W-:Y:S02]  /*5d00*/  FMUL.FTZ R39, R55, R143 ;  /* 0x0000008f37277220 */ /* 0x000fe40000410000 */
[----:B--2---:R-:W-:Y:S02]  /*5d10*/  @!P0 FADD.FTZ R45, R45, R104 ;  /* 0x000000682d2d8221 */ /* 0x004fe40000010000 */
[-C--:B------:R-:W-:Y:S02]  /*5d20*/  FFMA.FTZ R140, R54, R141.reuse, R140 ;  /* 0x0000008d368c7223 */ /* 0x080fe4000001008c */
[----:B---3--:R-:W-:Y:S01]  /*5d30*/  @!P0 FADD.FTZ R47, R47, R106 ;  /* 0x0000006a2f2f8221 */ /* 0x008fe20000010000 */
[----:B------:R-:W1:Y:S01]  /*5d40*/  SHFL.DOWN PT, R56, R45, 0x8, 0x1f ;  /* 0x09001f002d387f89 */ /* 0x000e6200000e0000 */
[----:B------:R-:W-:Y:S02]  /*5d50*/  FFMA.FTZ R141, R36, R141, R37 ;  /* 0x0000008d248d7223 */ /* 0x000fe40000010025 */
[----:B----4-:R-:W-:Y:S01]  /*5d60*/  @!P0 FADD.FTZ R44, R44, R63 ;  /* 0x0000003f2c2c8221 */ /* 0x010fe20000010000 */
[----:B------:R-:W2:Y:S01]  /*5d70*/  SHFL.DOWN PT, R62, R47, 0x8, 0x1f ;  /* 0x09001f002f3e7f89 */ /* 0x000ea200000e0000 */
[----:B------:R-:W-:Y:S01]  /*5d80*/  ISETP.GT.AND P0, PT, R82, 0x17, PT ;  /* 0x000000175200780c */ /* 0x000fe20003f04270 */
[----:B------:R-:W-:-:S02]  /*5d90*/  FFMA.FTZ R39, R54, R142, -R39 ;  /* 0x0000008e36277223 */ /* 0x000fc40000010827 */
[----:B------:R-:W3:Y:S01]  /*5da0*/  SHFL.DOWN PT, R63, R46, 0x8, 0x1f ;  /* 0x09001f002e3f7f89 */ /* 0x000ee200000e0000 */
[C---:B------:R-:W-:Y:S02]  /*5db0*/  FMUL.FTZ R37, R55.reuse, R142 ;  /* 0x0000008e37257220 */ /* 0x040fe40000410000 */
[----:B------:R-:W-:Y:S01]  /*5dc0*/  FMUL.FTZ R39, R124, R39 ;  /* 0x000000277c277220 */ /* 0x000fe20000410000 */
[----:B------:R-:W4:Y:S01]  /*5dd0*/  SHFL.DOWN PT, R57, R44, 0x8, 0x1f ;  /* 0x09001f002c397f89 */ /* 0x000f2200000e0000 */
[-C--:B------:R-:W-:Y:S02]  /*5de0*/  FFMA.FTZ R38, R54, R143.reuse, R37 ;  /* 0x0000008f36267223 */ /* 0x080fe40000010025 */
[----:B------:R-:W-:Y:S02]  /*5df0*/  FFMA.FTZ R36, R34, R143, R35 ;  /* 0x0000008f22247223 */ /* 0x000fe40000010023 */
[----:B------:R-:W-:Y:S02]  /*5e00*/  FMUL.FTZ R35, R55, R145 ;  /* 0x0000009137237220 */ /* 0x000fe40000410000 */
[----:B------:R-:W-:-:S02]  /*5e10*/  FFMA.FTZ R38, R123, R38, R39 ;  /* 0x000000267b267223 */ /* 0x000fc40000010027 */
[-C--:B------:R-:W-:Y:S02]  /*5e20*/  FMUL.FTZ R34, R55, R144.reuse ;  /* 0x0000009037227220 */ /* 0x080fe40000410000 */
[----:B------:R-:W-:Y:S02]  /*5e30*/  FFMA.FTZ R37, R54, R144, -R35 ;  /* 0x0000009036257223 */ /* 0x000fe40000010823 */
[----:B-1----:R-:W-:Y:S02]  /*5e40*/  @!P0 FADD.FTZ R45, R45, R56 ;  /* 0x000000382d2d8221 */ /* 0x002fe40000010000 */
[----:B------:R-:W-:Y:S02]  /*5e50*/  FFMA.FTZ R35, R32, R145, R33 ;  /* 0x0000009120237223 */ /* 0x000fe40000010021 */
[----:B--2---:R-:W-:Y:S01]  /*5e60*/  @!P0 FADD.FTZ R47, R47, R62 ;  /* 0x0000003e2f2f8221 */ /* 0x004fe20000010000 */
[----:B------:R-:W1:Y:S01]  /*5e70*/  SHFL.DOWN PT, R56, R45, 0x10, 0x1f ;  /* 0x0a001f002d387f89 */ /* 0x000e6200000e0000 */
[----:B------:R-:W-:-:S02]  /*5e80*/  FMUL.FTZ R43, R55, R139 ;  /* 0x0000008b372b7220 */ /* 0x000fc40000410000 */
[----:B---3--:R-:W-:Y:S01]  /*5e90*/  @!P0 FADD.FTZ R46, R46, R63 ;  /* 0x0000003f2e2e8221 */ /* 0x008fe20000010000 */
[----:B------:R-:W-:Y:S01]  /*5ea0*/  SHFL.DOWN PT, R62, R47, 0x10, 0x1f ;  /* 0x0a001f002f3e7f89 */ /* 0x000fe200000e0000 */
[----:B------:R-:W-:Y:S02]  /*5eb0*/  FFMA.FTZ R32, R54, R145, R34 ;  /* 0x0000009136207223 */ /* 0x000fe40000010022 */
[----:B----4-:R-:W-:Y:S01]  /*5ec0*/  @!P0 FADD.FTZ R44, R44, R57 ;  /* 0x000000392c2c8221 */ /* 0x010fe20000010000 */
[----:B------:R-:W-:Y:S01]  /*5ed0*/  ISETP.GT.AND P0, PT, R82, 0xf, PT ;  /* 0x0000000f5200780c */ /* 0x000fe20003f04270 */
[----:B------:R-:W2:Y:S01]  /*5ee0*/  SHFL.DOWN PT, R57, R46, 0x10, 0x1f ;  /* 0x0a001f002e397f89 */ /* 0x000ea200000e0000 */
[----:B------:R-:W-:Y:S02]  /*5ef0*/  FMUL.FTZ R37, R122, R37 ;  /* 0x000000257a257220 */ /* 0x000fe40000410000 */
[----:B------:R-:W-:Y:S01]  /*5f00*/  FFMA.FTZ R43, R54, R138, -R43 ;  /* 0x0000008a362b7223 */ /* 0x000fe2000001082b */
[----:B------:R-:W3:Y:S01]  /*5f10*/  SHFL.DOWN PT, R39, R44, 0x10, 0x1f ;  /* 0x0a001f002c277f89 */ /* 0x000ee200000e0000 */
[----:B------:R-:W-:-:S02]  /*5f20*/  FFMA.FTZ R37, R121, R32, R37 ;  /* 0x0000002079257223 */ /* 0x000fc40000010025 */
[C---:B------:R-:W-:Y:S02]  /*5f30*/  FMUL.FTZ R138, R55.reuse, R138 ;  /* 0x0000008a378a7220 */ /* 0x040fe40000410000 */
[-C--:B------:R-:W-:Y:S02]  /*5f40*/  FFMA.FTZ R32, R30, R109.reuse, R31 ;  /* 0x0000006d1e207223 */ /* 0x080fe4000001001f */
[C---:B------:R-:W-:Y:S02]  /*5f50*/  FMUL.FTZ R34, R55.reuse, R109 ;  /* 0x0000006d37227220 */ /* 0x040fe40000410000 */
[----:B------:R-:W-:Y:S02]  /*5f60*/  FMUL.FTZ R31, R55, R149 ;  /* 0x00000095371f7220 */ /* 0x000fe40000410000 */
[----:B------:R-:W-:Y:S02]  /*5f70*/  FMUL.FTZ R43, R128, R43 ;  /* 0x0000002b802b7220 */ /* 0x000fe40000410000 */
[----:B------:R-:W-:-:S02]  /*5f80*/  FFMA.FTZ R138, R54, R139, R138 ;  /* 0x0000008b368a7223 */ /* 0x000fc4000001008a */
[CC--:B------:R-:W-:Y:S02]  /*5f90*/  FMUL.FTZ R33, R55.reuse, R147.reuse ;  /* 0x0000009337217220 */ /* 0x0c0fe40000410000 */
[C---:B------:R-:W-:Y:S02]  /*5fa0*/  FFMA.FTZ R34, R54.reuse, R147, -R34 ;  /* 0x0000009336227223 */ /* 0x040fe40000010822 */
[-C--:B------:R-:W-:Y:S02]  /*5fb0*/  FMUL.FTZ R55, R55, R150.reuse ;  /* 0x0000009637377220 */ /* 0x080fe40000410000 */
[----:B------:R-:W-:Y:S02]  /*5fc0*/  FFMA.FTZ R30, R54, R150, -R31 ;  /* 0x00000096361e7223 */ /* 0x000fe4000001081f */
[----:B------:R-:W-:Y:S02]  /*5fd0*/  FFMA.FTZ R28, R11, R42, R131 ;  /* 0x0000002a0b1c7223 */ /* 0x000fe40000010083 */
[----:B------:R-:W-:-:S02]  /*5fe0*/  FFMA.FTZ R43, R127, R138, R43 ;  /* 0x0000008a7f2b7223 */ /* 0x000fc4000001002b */
[----:B------:R-:W-:Y:S02]  /*5ff0*/  FMUL.FTZ R41, R126, R41 ;  /* 0x000000297e297220 */ /* 0x000fe40000410000 */
[C---:B------:R-:W-:Y:S02]  /*6000*/  FFMA.FTZ R33, R54.reuse, R109, R33 ;  /* 0x0000006d36217223 */ /* 0x040fe40000010021 */
[----:B------:R-:W-:Y:S02]  /*6010*/  FMUL.FTZ R34, R61, R34 ;  /* 0x000000223d227220 */ /* 0x000fe40000410000 */
[----:B------:R-:W-:Y:S02]  /*6020*/  FFMA.FTZ R55, R54, R149, R55 ;  /* 0x0000009536377223 */ /* 0x000fe40000010037 */
[----:B------:R-:W-:Y:S02]  /*6030*/  FMUL.FTZ R30, R59, R30 ;  /* 0x0000001e3b1e7220 */ /* 0x000fe40000410000 */
[----:B------:R-:W-:-:S02]  /*6040*/  FADD.FTZ R15, R28, R15 ;  /* 0x0000000f1c0f7221 */ /* 0x000fc40000010000 */
[----:B-1----:R-:W-:Y:S02]  /*6050*/  @!P0 FADD.FTZ R45, R45, R56 ;  /* 0x000000382d2d8221 */ /* 0x002fe40000010000 */
        /* <DEDUP_REMOVED lines=39> */
.L_x_12664:
[----:B-1----:R-:W-:Y:S05]  /*62d0*/  BSYNC B0 ;  /* 0x0000000000007941 */ /* 0x002fea0003800000 */
.L_x_12663:
[----:B------:R-:W-:Y:S02]  /*62e0*/  IADD3 R102, R102, 0x1, RZ ;  /* 0x0000000166667810 */ /* 0x000fe40007ffe0ff */
[----:B------:R-:W-:-:S02]  /*62f0*/  IADD3 R101, P1, R101, 0x1, RZ ;  /* 0x0000000165657810 */ /* 0x000fc40007f3e0ff */
[----:B------:R-:W-:Y:S02]  /*6300*/  ISETP.GE.AND P0, PT, R102, c[0x0][0x16c], PT ;  /* 0x00005b0066007a0c */ /* 0x000fe40003f06270 */
[----:B------:R-:W-:-:S11]  /*6310*/  IADD3.X R100, RZ, R100, RZ, P1, !PT ;  /* 0x00000064ff647210 */ /* 0x000fd60000ffe4ff */
[----:B------:R-:W-:Y:S01]  /*6320*/  @P0 CALL.REL.NOINC `(.L_x_12618) ;  /* 0x0000001000000944 */ /* 0x000fe20003c00000 */
[----:B------:R-:W-:Y:S05]  /*6330*/  BRA `(.L_x_12665) ;  /* 0xffffba9000007947 */ /* 0x000fea000383ffff */
.L_x_12618:
[----:B------:R-:W-:Y:S01]  /*6340*/  BAR.SYNC.DEFER_BLOCKING 0x0 ;  /* 0x0000000000007b1d */ /* 0x000fe20000010000 */
[----:B------:R-:W-:-:S05]  /*6350*/  IMAD.WIDE R28, R73, 0x10, R2 ;  /* 0x00000010491c7825 */ /* 0x000fca00078e0202 */
[----:B------:R1:W2:Y:S04]  /*6360*/  LDG.E.128 R32, [R28.64] ;  /* 0x000000061c207981 */ /* 0x0002a8000c1e1d00 */
[----:B------:R1:W3:Y:S01]  /*6370*/  LDG.E.128 R36, [R28.64+0x200] ;  /* 0x000200061c247981 */ /* 0x0002e2000c1e1d00 */
[----:B------:R-:W-:Y:S02]  /*6380*/  IADD3 R40, R75, -0x1, RZ ;  /* 0xffffffff4b287810 */ /* 0x000fe40007ffe0ff */
[----:B------:R-:W-:Y:S02]  /*6390*/  IADD3 R74, R74, 0x1, RZ ;  /* 0x000000014a4a7810 */ /* 0x000fe40007ffe0ff */
[----:B-1----:R-:W-:-:S04]  /*63a0*/  SHF.L.U32 R28, R40, 0x8, RZ ;  /* 0x00000008281c7819 */ /* 0x002fc800000006ff */
[----:B------:R-:W-:Y:S01]  /*63b0*/  SHF.R.S32.HI R29, RZ, 0x1f, R28 ;  /* 0x0000001fff1d7819 */ /* 0x000fe2000001141c */
[----:B--2---:R-:W-:Y:S04]  /*63c0*/  STS.128 [R82.X16], R32 ;  /* 0x0000002052007388 */ /* 0x004fe8000000cc00 */
[----:B---3--:R-:W-:Y:S01]  /*63d0*/  STS.128 [R82.X16+0x200], R36 ;  /* 0x0002002452007388 */ /* 0x008fe2000000cc00 */
[----:B------:R-:W-:-:S06]  /*63e0*/  NOP ;  /* 0x0000000000007918 */ /* 0x000fcc0000000000 */
[----:B------:R-:W1:Y:S04]  /*63f0*/  LDS.128 R8, [R70+0x10] ;  /* 0x0000100046087984 */ /* 0x000e680000000c00 */
[----:B------:R-:W2:Y:S04]  /*6400*/  LDS.128 R4, [R70] ;  /* 0x0000000046047984 */ /* 0x000ea80000000c00 */
[----:B------:R-:W-:Y:S06]  /*6410*/  BAR.SYNC.DEFER_BLOCKING 0x0 ;  /* 0x0000000000007b1d */ /* 0x000fec0000010000 */
[----:B------:R3:W-:Y:S04]  /*6420*/  STS.128 [R70], R24 ;  /* 0x0000001846007388 */ /* 0x0007e80000000c00 */
[----:B------:R4:W-:Y:S01]  /*6430*/  STS.128 [R70+0x10], R20 ;  /* 0x0000101446007388 */ /* 0x0009e20000000c00 */
[----:B-1----:R-:W-:-:S02]  /*6440*/  FADD.FTZ R8, R8, R89 ;  /* 0x0000005908087221 */ /* 0x002fc40000010000 */
[--C-:B------:R-:W-:Y:S02]  /*6450*/  FADD.FTZ R30, R9, R89.reuse ;  /* 0x00000059091e7221 */ /* 0x100fe40000010000 */
[--C-:B------:R-:W-:Y:S01]  /*6460*/  FADD.FTZ R34, R10, R89.reuse ;  /* 0x000000590a227221 */ /* 0x100fe20000010000 */
[----:B------:R-:W-:Y:S01]  /*6470*/  FSETP.GTU.FTZ.AND P4, PT, R8, 20, PT ;  /* 0x41a000000800780b */ /* 0x000fe20003f9c000 */
[----:B------:R-:W-:Y:S01]  /*6480*/  IMAD R9, R86, c[0x0][0x2d8], RZ ;  /* 0x0000b60056097a24 */ /* 0x000fe200078e02ff */
[----:B------:R-:W-:Y:S01]  /*6490*/  FSETP.GTU.FTZ.AND P0, PT, R30, 20, PT ;  /* 0x41a000001e00780b */ /* 0x000fe20003f1c000 */
[----:B--2---:R-:W-:Y:S01]  /*64a0*/  FADD.FTZ R32, R4, R89 ;  /* 0x0000005904207221 */ /* 0x004fe20000010000 */
[----:B------:R-:W-:Y:S01]  /*64b0*/  FSETP.GTU.FTZ.AND P1, PT, R34, 20, PT ;  /* 0x41a000002200780b */ /* 0x000fe20003f3c000 */
[----:B------:R-:W-:Y:S02]  /*64c0*/  IMAD R33, R88, c[0x0][0x2dc], R9 ;  /* 0x0000b70058217a24 */ /* 0x000fe400078e0209 */
[--C-:B------:R-:W-:Y:S01]  /*64d0*/  FADD.FTZ R36, R11, R89.reuse ;  /* 0x000000590b247221 */ /* 0x100fe20000010000 */
[----:B------:R-:W-:Y:S01]  /*64e0*/  FSETP.GTU.FTZ.AND P3, PT, R32, 20, PT ;  /* 0x41a000002000780b */ /* 0x000fe20003f7c000 */
[----:B------:R-:W-:-:S02]  /*64f0*/  FADD.FTZ R35, R6, R89 ;  /* 0x0000005906237221 */ /* 0x000fc40000010000 */
[----:B------:R-:W-:Y:S01]  /*6500*/  FADD.FTZ R7, R7, R89 ;  /* 0x0000005907077221 */ /* 0x000fe20000010000 */
[----:B------:R-:W-:Y:S01]  /*6510*/  FSETP.GTU.FTZ.AND P2, PT, R36, 20, PT ;  /* 0x41a000002400780b */ /* 0x000fe20003f5c000 */
[----:B------:R-:W-:Y:S02]  /*6520*/  @!P4 FMUL.FTZ R0, R8, -1.4426950216293334961 ;  /* 0xbfb8aa3b0800c820 */ /* 0x000fe40000410000 */
[----:B------:R-:W-:-:S04]  /*6530*/  IMAD.WIDE.U32 R8, R88, c[0x0][0x2d8], R28 ;  /* 0x0000b60058087a25 */ /* 0x000fc800078e001c */
[----:B------:R-:W1:Y:S01]  /*6540*/  @!P4 MUFU.EX2 R0, R0 ;  /* 0x000000000000c308 */ /* 0x000e620000000800 */
[----:B------:R-:W-:Y:S01]  /*6550*/  IADD3 R9, R9, R33, RZ ;  /* 0x0000002109097210 */ /* 0x000fe20007ffe0ff */
[----:B------:R-:W-:Y:S02]  /*6560*/  IMAD R33, R91, c[0x0][0x2e0], RZ ;  /* 0x0000b8005b217a24 */ /* 0x000fe400078e02ff */
[----:B---3--:R-:W-:Y:S02]  /*6570*/  IMAD R27, R86, c[0x0][0x2f8], RZ ;  /* 0x0000be00561b7a24 */ /* 0x008fe400078e02ff */
[----:B------:R-:W-:Y:S02]  /*6580*/  IMAD R33, R92, c[0x0][0x2e4], R33 ;  /* 0x0000b9005c217a24 */ /* 0x000fe400078e0221 */
[----:B------:R-:W-:Y:S02]  /*6590*/  @!P2 FMUL.FTZ R6, R36, -1.4426950216293334961 ;  /* 0xbfb8aa3b2406a820 */ /* 0x000fe40000410000 */
[----:B------:R-:W-:-:S02]  /*65a0*/  IMAD R27, R88, c[0x0][0x2fc], R27 ;  /* 0x0000bf00581b7a24 */ /* 0x000fc400078e021b */
[----:B------:R-:W2:Y:S01]  /*65b0*/  @!P2 MUFU.EX2 R37, R6 ;  /* 0x000000060025a308 */ /* 0x000ea20000000800 */
[----:B------:R-:W-:-:S04]  /*65c0*/  IMAD.WIDE.U32 R28, R88, c[0x0][0x2f8], R28 ;  /* 0x0000be00581c7a25 */ /* 0x000fc800078e001c */
[----:B-1----:R-:W-:Y:S01]  /*65d0*/  @!P4 FADD.FTZ R10, R0, 1 ;  /* 0x3f800000000ac421 */ /* 0x002fe20000010000 */
[----:B------:R-:W-:Y:S01]  /*65e0*/  IADD3 R29, R29, R27, RZ ;  /* 0x0000001b1d1d7210 */ /* 0x000fe20007ffe0ff */
[----:B------:R-:W-:Y:S02]  /*65f0*/  @!P0 FMUL.FTZ R0, R30, -1.4426950216293334961 ;  /* 0xbfb8aa3b1e008820 */ /* 0x000fe40000410000 */
[----:B------:R-:W1:Y:S01]  /*6600*/  @!P4 MUFU.RCP R31, R10 ;  /* 0x0000000a001fc308 */ /* 0x000e620000001000 */
[----:B------:R-:W-:Y:S02]  /*6610*/  @!P1 FMUL.FTZ R30, R34, -1.4426950216293334961 ;  /* 0xbfb8aa3b221e9820 */ /* 0x000fe40000410000 */
[----:B------:R-:W-:Y:S02]  /*6620*/  FADD.FTZ R34, R5, R89 ;  /* 0x0000005905227221 */ /* 0x000fe40000010000 */
[----:B------:R-:W-:-:S03]  /*6630*/  IMAD.WIDE.U32 R4, R92, c[0x0][0x2e0], R8 ;  /* 0x0000b8005c047a25 */ /* 0x000fc600078e0008 */
[----:B------:R3:W5:Y:S01]  /*6640*/  @!P1 MUFU.EX2 R10, R30 ;  /* 0x0000001e000a9308 */ /* 0x0007620000000800 */
[----:B------:R-:W-:Y:S01]  /*6650*/  FSETP.GTU.FTZ.AND P5, PT, R34, 20, PT ;  /* 0x41a000002200780b */ /* 0x000fe20003fbc000 */
[----:B--2---:R-:W-:Y:S01]  /*6660*/  @!P2 FADD.FTZ R37, R37, 1 ;  /* 0x3f8000002525a421 */ /* 0x004fe20000010000 */
[----:B------:R-:W-:Y:S01]  /*6670*/  IADD3 R5, R5, R33, RZ ;  /* 0x0000002105057210 */ /* 0x000fe20007ffe0ff */
[----:B-1----:R-:W-:Y:S01]  /*6680*/  @!P4 FMUL.FTZ R12, R12, R31 ;  /* 0x0000001f0c0cc220 */ /* 0x002fe20000410000 */
[----:B---3--:R-:W-:-:S03]  /*6690*/  LEA R30, P6, R4, c[0x0][0x330], 0x2 ;  /* 0x0000cc00041e7a11 */ /* 0x008fc600078c10ff */
[----:B------:R1:W2:Y:S01]  /*66a0*/  @!P0 MUFU.EX2 R11, R0 ;  /* 0x00000000000b8308 */ /* 0x0002a20000000800 */
[----:B------:R-:W-:Y:S02]  /*66b0*/  FSETP.GTU.FTZ.AND P4, PT, R35, 20, PT ;  /* 0x41a000002300780b */ /* 0x000fe40003f9c000 */
[----:B------:R-:W-:-:S03]  /*66c0*/  LEA.HI.X R31, R4, c[0x0][0x334], R5, 0x2, P6 ;  /* 0x0000cd00041f7a11 */ /* 0x000fc600030f1405 */
[----:B------:R-:W-:Y:S01]  /*66d0*/  @!P5 FMUL.FTZ R4, R34, -1.4426950216293334961 ;  /* 0xbfb8aa3b2204d820 */ /* 0x000fe20000410000 */
[----:B------:R-:W-:Y:S01]  /*66e0*/  FSETP.GTU.FTZ.AND P6, PT, R7, 20, PT ;  /* 0x41a000000700780b */ /* 0x000fe20003fdc000 */
[----:B-----5:R-:W-:Y:S02]  /*66f0*/  @!P1 FADD.FTZ R36, R10, 1 ;  /* 0x3f8000000a249421 */ /* 0x020fe40000010000 */
[----:B------:R-:W-:Y:S01]  /*6700*/  IMAD.WIDE R24, R73, 0x10, R30 ;  /* 0x0000001049187825 */ /* 0x000fe200078e021e */
[----:B----4-:R-:W3:Y:S03]  /*6710*/  @!P2 MUFU.RCP R20, R37 ;  /* 0x000000250014a308 */ /* 0x010ee60000001000 */
[----:B-1----:R-:W-:Y:S02]  /*6720*/  @!P3 FMUL.FTZ R0, R32, -1.4426950216293334961 ;  /* 0xbfb8aa3b2000b820 */ /* 0x002fe40000410000 */
[----:B------:R-:W-:-:S02]  /*6730*/  @!P4 FMUL.FTZ R8, R35, -1.4426950216293334961 ;  /* 0xbfb8aa3b2308c820 */ /* 0x000fc40000410000 */
[----:B--2---:R-:W-:Y:S01]  /*6740*/  @!P0 FADD.FTZ R35, R11, 1 ;  /* 0x3f8000000b238421 */ /* 0x004fe20000010000 */
[----:B------:R1:W2:Y:S01]  /*6750*/  @!P5 MUFU.EX2 R32, R4 ;  /* 0x000000040020d308 */ /* 0x0002a20000000800 */
[----:B------:R-:W-:Y:S01]  /*6760*/  @!P6 FMUL.FTZ R9, R7, -1.4426950216293334961 ;  /* 0xbfb8aa3b0709e820 */ /* 0x000fe20000410000 */
[----:B------:R-:W-:-:S06]  /*6770*/  NOP ;  /* 0x0000000000007918 */ /* 0x000fcc0000000000 */
[----:B------:R-:W4:Y:S01]  /*6780*/  @!P4 MUFU.EX2 R33, R8 ;  /* 0x000000080021c308 */ /* 0x000f220000000800 */
[----:B-1----:R-:W1:Y:S01]  /*6790*/  LDS.128 R4, [R82.X16] ;  /* 0x0000000052047984 */ /* 0x002e62000000cc00 */
[----:B---3--:R-:W-:Y:S01]  /*67a0*/  @!P2 FMUL.FTZ R15, R15, R20 ;  /* 0x000000140f0fa220 */ /* 0x008fe20000410000 */
[----:B------:R-:W-:-:S04]  /*67b0*/  IADD3 R80, P2, R80, -0x400, RZ ;  /* 0xfffffc0050507810 */ /* 0x000fc80007f5e0ff */
[----:B------:R-:W-:Y:S01]  /*67c0*/  IADD3.X R81, R81, -0x1, RZ, P2, !PT ;  /* 0xffffffff51517810 */ /* 0x000fe200017fe4ff */
[----:B------:R3:W5:Y:S01]  /*67d0*/  @!P6 MUFU.EX2 R34, R9 ;  /* 0x000000090022e308 */ /* 0x0007620000000800 */
[----:B--2---:R-:W-:-:S07]  /*67e0*/  @!P5 FADD.FTZ R32, R32, 1 ;  /* 0x3f8000002020d421 */ /* 0x004fce0000010000 */
[----:B------:R-:W2:Y:S01]  /*67f0*/  @!P3 MUFU.EX2 R0, R0 ;  /* 0x000000000000b308 */ /* 0x000ea20000000800 */
[----:B---3--:R-:W3:Y:S01]  /*6800*/  LDS.128 R8, [R82.X16+0x200] ;  /* 0x0002000052087984 */ /* 0x008ee2000000cc00 */
[----:B----4-:R-:W-:Y:S02]  /*6810*/  @!P4 FADD.FTZ R33, R33, 1 ;  /* 0x3f8000002121c421 */ /* 0x010fe40000010000 */
[----:B-----5:R-:W-:-:S04]  /*6820*/  @!P6 FADD.FTZ R34, R34, 1 ;  /* 0x3f8000002222e421 */ /* 0x020fc80000010000 */
[----:B------:R-:W4:Y:S01]  /*6830*/  @!P0 MUFU.RCP R38, R35 ;  /* 0x0000002300268308 */ /* 0x000f220000001000 */
[----:B--2---:R-:W-:-:S07]  /*6840*/  @!P3 FADD.FTZ R0, R0, 1 ;  /* 0x3f8000000000b421 */ /* 0x004fce0000010000 */
[----:B------:R-:W2:Y:S01]  /*6850*/  @!P1 MUFU.RCP R41, R36 ;  /* 0x0000002400299308 */ /* 0x000ea20000001000 */
[----:B-1----:R-:W-:Y:S07]  /*6860*/  STG.E.128 [R24.64], R4 ;  /* 0x0000000418007986 */ /* 0x002fee000c101d06 */
[----:B------:R1:W5:Y:S01]  /*6870*/  @!P3 MUFU.RCP R39, R0 ;  /* 0x000000000027b308 */ /* 0x0003620000001000 */
[----:B----4-:R-:W-:Y:S02]  /*6880*/  @!P0 FMUL.FTZ R13, R13, R38 ;  /* 0x000000260d0d8220 */ /* 0x010fe40000410000 */
[----:B--2---:R-:W-:-:S05]  /*6890*/  @!P1 FMUL.FTZ R14, R14, R41 ;  /* 0x000000290e0e9220 */ /* 0x004fca0000410000 */
[----:B------:R-:W2:Y:S01]  /*68a0*/  @!P5 MUFU.RCP R32, R32 ;  /* 0x000000200020d308 */ /* 0x000ea20000001000 */
[----:B-1----:R-:W-:Y:S01]  /*68b0*/  IADD3 R0, P1, R2, -0x400, RZ ;  /* 0xfffffc0002007810 */ /* 0x002fe20007f3e0ff */
[----:B---3--:R1:W-:Y:S06]  /*68c0*/  STG.E.128 [R24.64+0x200], R8 ;  /* 0x0002000818007986 */ /* 0x0083ec000c101d06 */
[----:B------:R-:W3:Y:S01]  /*68d0*/  @!P4 MUFU.RCP R33, R33 ;  /* 0x000000210021c308 */ /* 0x000ee20000001000 */
[----:B-----5:R-:W-:Y:S01]  /*68e0*/  @!P3 FMUL.FTZ R16, R16, R39 ;  /* 0x000000271010b220 */ /* 0x020fe20000410000 */
[----:B------:R-:W-:Y:S01]  /*68f0*/  BAR.SYNC.DEFER_BLOCKING 0x0 ;  /* 0x0000000000007b1d */ /* 0x000fe20000010000 */
[----:B------:R-:W-:Y:S01]  /*6900*/  IADD3 R78, P3, R78, -0x400, RZ ;  /* 0xfffffc004e4e7810 */ /* 0x000fe20007f7e0ff */
[----:B--2---:R-:W-:-:S04]  /*6910*/  @!P5 FMUL.FTZ R17, R17, R32 ;  /* 0x000000201111d220 */ /* 0x004fc80000410000 */
[----:B------:R-:W2:Y:S01]  /*6920*/  @!P6 MUFU.RCP R34, R34 ;  /* 0x000000220022e308 */ /* 0x000ea20000001000 */
[----:B------:R-:W-:Y:S01]  /*6930*/  IADD3.X R79, R79, -0x1, RZ, P3, !PT ;  /* 0xffffffff4f4f7810 */ /* 0x000fe20001ffe4ff */
[----:B---3--:R-:W-:Y:S02]  /*6940*/  @!P4 FMUL.FTZ R18, R18, R33 ;  /* 0x000000211212c220 */ /* 0x008fe40000410000 */
[----:B-1----:R-:W-:-:S04]  /*6950*/  IMAD R9, R91, c[0x0][0x300], RZ ;  /* 0x0000c0005b097a24 */ /* 0x002fc800078e02ff */
[C---:B------:R-:W-:Y:S02]  /*6960*/  IMAD R11, R92.reuse, c[0x0][0x304], R9 ;  /* 0x0000c1005c0b7a24 */ /* 0x040fe400078e0209 */
[----:B------:R-:W-:Y:S01]  /*6970*/  IMAD.WIDE.U32 R8, R92, c[0x0][0x300], R28 ;  /* 0x0000c0005c087a25 */ /* 0x000fe200078e001c */
[----:B------:R-:W-:Y:S03]  /*6980*/  STS.128 [R70+0x10], R12 ;  /* 0x0000100c46007388 */ /* 0x000fe60000000c00 */
[----:B--2---:R-:W-:Y:S01]  /*6990*/  @!P6 FMUL.FTZ R19, R19, R34 ;  /* 0x000000221313e220 */ /* 0x004fe20000410000 */
[----:B------:R-:W-:Y:S02]  /*69a0*/  IADD3 R9, R9, R11, RZ ;  /* 0x0000000b09097210 */ /* 0x000fe40007ffe0ff */
[----:B------:R-:W-:Y:S02]  /*69b0*/  LEA R10, P0, R8, c[0x0][0x340], 0x2 ;  /* 0x0000d000080a7a11 */ /* 0x000fe400078010ff */
[----:B------:R1:W-:Y:S01]  /*69c0*/  STS.128 [R70], R16 ;  /* 0x0000001046007388 */ /* 0x0003e20000000c00 */
[----:B------:R-:W-:-:S06]  /*69d0*/  NOP ;  /* 0x0000000000007918 */ /* 0x000fcc0000000000 */
[----:B------:R-:W2:Y:S01]  /*69e0*/  LDS.128 R20, [R82.X16] ;  /* 0x0000000052147984 */ /* 0x000ea2000000cc00 */
[----:B------:R-:W-:Y:S02]  /*69f0*/  LEA.HI.X R11, R8, c[0x0][0x344], R9, 0x2, P0 ;  /* 0x0000d100080b7a11 */ /* 0x000fe400000f1409 */
[----:B------:R-:W-:Y:S01]  /*6a00*/  ISETP.GT.AND P0, PT, R75, 0x1, PT ;  /* 0x000000014b00780c */ /* 0x000fe20003f04270 */
[----:B------:R-:W3:Y:S01]  /*6a10*/  LDS.128 R4, [R82.X16+0x200] ;  /* 0x0002000052047984 */ /* 0x000ee2000000cc00 */
[----:B------:R-:W-:Y:S01]  /*6a20*/  MOV R75, R40 ;  /* 0x00000028004b7202 */ /* 0x000fe20000000f00 */
[----:B------:R-:W-:Y:S01]  /*6a30*/  IMAD.WIDE R8, R73, 0x10, R10 ;  /* 0x0000001049087825 */ /* 0x000fe200078e020a */
[----:B------:R-:W-:Y:S02]  /*6a40*/  IADD3.X R11, R3, -0x1, RZ, P1, !PT ;  /* 0xffffffff030b7810 */ /* 0x000fe40000ffe4ff */
[----:B------:R-:W-:Y:S01]  /*6a50*/  IADD3 R77, P1, R77, -0x800, RZ ;  /* 0xfffff8004d4d7810 */ /* 0x000fe20007f3e0ff */
[----:B-1----:R-:W-:-:S03]  /*6a60*/  FADD.FTZ R16, R16, R85 ;  /* 0x0000005510107221 */ /* 0x002fc60000010000 */
[----:B------:R-:W-:Y:S01]  /*6a70*/  IADD3.X R76, R76, -0x1, RZ, P1, !PT ;  /* 0xffffffff4c4c7810 */ /* 0x000fe20000ffe4ff */
[----:B------:R-:W-:-:S04]  /*6a80*/  FADD.FTZ R17, R16, R17 ;  /* 0x0000001110117221 */ /* 0x000fc80000010000 */
[----:B------:R-:W-:-:S04]  /*6a90*/  FADD.FTZ R18, R17, R18 ;  /* 0x0000001211127221 */ /* 0x000fc80000010000 */
[----:B------:R-:W-:-:S04]  /*6aa0*/  FADD.FTZ R19, R18, R19 ;  /* 0x0000001312137221 */ /* 0x000fc80000010000 */
[----:B------:R-:W-:-:S04]  /*6ab0*/  FADD.FTZ R12, R19, R12 ;  /* 0x0000000c130c7221 */ /* 0x000fc80000010000 */
[----:B------:R-:W-:-:S04]  /*6ac0*/  FADD.FTZ R13, R12, R13 ;  /* 0x0000000d0c0d7221 */ /* 0x000fc80000010000 */
[----:B------:R-:W-:-:S04]  /*6ad0*/  FADD.FTZ R14, R13, R14 ;  /* 0x0000000e0d0e7221 */ /* 0x000fc80000010000 */
[----:B------:R-:W-:Y:S01]  /*6ae0*/  FADD.FTZ R85, R14, R15 ;  /* 0x0000000f0e557221 */ /* 0x000fe20000010000 */
[----:B--2---:R1:W-:Y:S04]  /*6af0*/  STG.E.128 [R8.64], R20 ;  /* 0x0000001408007986 */ /* 0x0043e8000c101d06 */
[----:B---3--:R1:W-:Y:S01]  /*6b00*/  STG.E.128 [R8.64+0x200], R4 ;  /* 0x0002000408007986 */ /* 0x0083e2000c101d06 */
[----:B------:R-:W-:Y:S01]  /*6b10*/  @!P0 CALL.REL.NOINC `(.L_x_12601) ;  /* 0x0000001000008944 */ /* 0x000fe20003c00000 */
[----:B------:R-:W-:Y:S05]  /*6b20*/  BRA `(.L_x_12666) ;  /* 0xffff9c8000007947 */ /* 0x000fea000383ffff */
.L_x_12601:
[----:B------:R-:W-:Y:S02]  /*6b30*/  ISETP.NE.U32.AND P0, PT, RZ, c[0x0][0x328], PT ;  /* 0x0000ca00ff007a0c */ /* 0x000fe40003f05070 */
[----:B------:R-:W-:Y:S02]  /*6b40*/  ISETP.NE.U32.AND P2, PT, RZ, c[0x0][0x348], PT ;  /* 0x0000d200ff007a0c */ /* 0x000fe40003f45070 */
[----:B------:R-:W-:-:S02]  /*6b50*/  ISETP.NE.AND.EX P1, PT, RZ, c[0x0][0x32c], PT, P0 ;  /* 0x0000cb00ff007a0c */ /* 0x000fc40003f25300 */
        /* <DEDUP_REMOVED lines=21> */
.L_x_12668:
[----:B-1----:R-:W-:Y:S05]  /*6cb0*/  BSYNC B0 ;  /* 0x0000000000007941 */ /* 0x002fea0003800000 */
.L_x_12667:
        /* <DEDUP_REMOVED lines=23> */
.L_x_12670:
[----:B------:R-:W2:Y:S02]  /*6e30*/  S2R R13, SR_TID.X ;  /* 0x00000000000d7919 */ /* 0x000ea40000002100 */
.L_x_12671:
[----:B-1----:R-:W-:Y:S05]  /*6e40*/  BSYNC B0 ;  /* 0x0000000000007941 */ /* 0x002fea0003800000 */
.L_x_12669:
        /* <DEDUP_REMOVED lines=10> */
.L_x_12672:
        /* <DEDUP_REMOVED lines=28> */
.L_x_12673:
        /* <DEDUP_REMOVED lines=13> */
.L_x_14749:


//--------------------- .text._Z25selective_scan_bwd_kernelI32Selective_Scan_bwd_kernel_traitsILi32ELi8ELb1ELb1ELb0ELb1ELb1EfN3c107complexIfEEEEv12SSMParamsBwd --------------------------
	.section	.text._Z25selective_scan_bwd_kernelI32Selective_Scan_bwd_kernel_traitsILi32ELi8ELb1ELb1ELb0ELb1ELb1EfN3c107complexIfEEEEv12SSMParamsBwd,"ax",@progbits
	.sectioninfo	@"SHI_REGISTERS=168"
	.align	128
        .global         _Z25selective_scan_bwd_kernelI32Selective_Scan_bwd_kernel_traitsILi32ELi8ELb1ELb1ELb0ELb1ELb1EfN3c107complexIfEEEEv12SSMParamsBwd
        .type           _Z25selective_scan_bwd_kernelI32Selective_Scan_bwd_kernel_traitsILi32ELi8ELb1ELb1ELb0ELb1ELb1EfN3c107complexIfEEEEv12SSMParamsBwd,@function
        .size           _Z25selective_scan_bwd_kernelI32Selective_Scan_bwd_kernel_traitsILi32ELi8ELb1ELb1ELb0ELb1ELb1EfN3c107complexIfEEEEv12SSMParamsBwd,(.L_x_14750 - _Z25selective_scan_bwd_kernelI32Selective_Scan_bwd_kernel_traitsILi32ELi8ELb1ELb1ELb0ELb1ELb1EfN3c107complexIfEEEEv12SSMParamsBwd)
        .other          _Z25selective_scan_bwd_kernelI32Selective_Scan_bwd_kernel_traitsILi32ELi8ELb1ELb1ELb0ELb1ELb1EfN3c107complexIfEEEEv12SSMParamsBwd,@"STO_CUDA_ENTRY STV_DEFAULT"
_Z25selective_scan_bwd_kernelI32Selective_Scan_bwd_kernel_traitsILi32ELi8ELb1ELb1ELb0ELb1ELb1EfN3c107complexIfEEEEv12SSMParamsBwd:
.text._Z25selective_scan_bwd_kernelI32Selective_Scan_bwd_kernel_traitsILi32ELi8ELb1ELb1ELb0ELb1ELb1EfN3c107complexIfEEEEv12SSMParamsBwd:
        /* <DEDUP_REMOVED lines=24> */
[----:B------:R-:W-:Y:S01]  /*0180*/  CS2R R30, SRZ ;  /* 0x00000000001e7805 */ /* 0x000fe2000001ff00 */
[----:B------:R-:W-:Y:S01]  /*0190*/  CS2R R22, SRZ ;  /* 0x0000000000167805 */ /* 0x000fe2000001ff00 */
[----:B0-----:R-:W-:Y:S01]  /*01a0*/  IABS R2, R85 ;  /* 0x0000005500027213 */ /* 0x001fe20000000000 */
[C---:B------:R-:W-:Y:S01]  /*01b0*/  IMAD R10, R80.reuse, c[0x0][0x190], RZ ;  /* 0x00006400500a7a24 */ /* 0x040fe200078e02ff */
        /* <DEDUP_REMOVED lines=88> */
[----:B-1----:R-:W-:-:S03]  /*0740*/  LOP3.LUT R12, R12, 0xffffffc0, RZ, 0xc0, !PT ;  /* 0xffffffc00c0c7812 */ /* 0x002fc600078ec0ff */
.L_x_12740:
[----:B------:R-:W-:Y:S01]  /*0750*/  BAR.SYNC.DEFER_BLOCKING 0x0 ;  /* 0x0000000000007b1d */ /* 0x000fe20000010000 */
[----:B------:R-:W-:Y:S02]  /*0760*/  LOP3.LUT R11, R12, 0x1f, R21, 0xf8, !PT ;  /* 0x0000001f0c0b7812 */ /* 0x000fe400078ef815 */
[----:B0-----:R-:W-:Y:S02]  /*0770*/  MOV R2, R19 ;  /* 0x0000001300027202 */ /* 0x001fe40000000f00 */
[----:B------:R-:W-:-:S05]  /*0780*/  MOV R3, R18 ;  /* 0x0000001200037202 */ /* 0x000fca0000000f00 */
[----:B------:R-:W-:-:S05]  /*0790*/  IMAD.WIDE R2, R11, 0x10, R2 ;  /* 0x000000100b027825 */ /* 0x000fca00078e0202 */
[----:B------:R-:W2:Y:S04]  /*07a0*/  LDG.E.128 R36, [R2.64] ;  /* 0x0000000602247981 */ /* 0x000ea8000c1e1d00 */
[----:B------:R-:W3:Y:S01]  /*07b0*/  LDG.E.128 R40, [R2.64+0x200] ;  /* 0x0002000602287981 */ /* 0x000ee2000c1e1d00 */
[----:B------:R-:W-:Y:S01]  /*07c0*/  SHF.L.U32 R10, R20, 0x5, RZ ;  /* 0x00000005140a7819 */ /* 0x000fe200000006ff */
[----:B------:R-:W-:Y:S02]  /*07d0*/  IMAD.WIDE R4, R11, 0x10, R32 ;  /* 0x000000100b047825 */ /* 0x000fe400078e0220 */
        /* <DEDUP_REMOVED lines=17> */
[----:B------:R2:W3:Y:S04]  /*08f0*/  LDG.E.128 R52, [R2.64] ;  /* 0x0000000602347981 */ /* 0x0004e8000c1e1d00 */
[----:B------:R2:W4:Y:S01]  /*0900*/  LDG.E.128 R56, [R2.64+0x200] ;  /* 0x0002000602387981 */ /* 0x000522000c1e1d00 */
[----:B------:R-:W-:Y:S01]  /*0910*/  IADD3 R9, -R13, c[0x0][0x174], RZ ;  /* 0x00005d000d097a10 */ /* 0x000fe20007ffe1ff */
[----:B------:R-:W-:Y:S01]  /*0920*/  IMAD R0, R80, c[0x0][0x1f0], RZ ;  /* 0x00007c0050007a24 */ /* 0x000fe200078e02ff */
[----:B------:R-:W-:Y:S01]  /*0930*/  BSSY B0, `(.L_x_12675) ;  /* 0x0000040000007945 */ /* 0x000fe20003800000 */
[----:B0----5:R-:W-:Y:S01]  /*0940*/  FADD.FTZ R8, R40, R82 ;  /* 0x0000005228087221 */ /* 0x021fe20000010000 */
[----:B------:R-:W-:Y:S01]  /*0950*/  LEA R34, R9, 0xffffff00, 0x8 ;  /* 0xffffff0009227811 */ /* 0x000fe200078e40ff */
[----:B------:R-:W-:-:S02]  /*0960*/  IMAD R7, R81, c[0x0][0x1f4], R0 ;  /* 0x00007d0051077a24 */ /* 0x000fc400078e0200 */
[----:B------:R-:W-:Y:S01]  /*0970*/  IMAD R0, R84, c[0x0][0x1f8], RZ ;  /* 0x00007e0054007a24 */ /* 0x000fe200078e02ff */
[----:B------:R-:W-:Y:S01]  /*0980*/  SHF.R.S32.HI R35, RZ, 0x1f, R34 ;  /* 0x0000001fff237819 */ /* 0x000fe20000011422 */
[----:B------:R-:W-:Y:S01]  /*0990*/  FADD.FTZ R6, R42, R82 ;  /* 0x000000522a067221 */ /* 0x000fe20000010000 */
[----:B------:R-:W-:-:S03]  /*09a0*/  FSETP.GTU.FTZ.AND P2, PT, R8, 20, PT ;  /* 0x41a000000800780b */ /* 0x000fc60003f5c000 */
[----:B------:R-:W-:Y:S01]  /*09b0*/  IMAD.WIDE.U32 R4, R81, c[0x0][0x1f0], R34 ;  /* 0x00007c0051047a25 */ /* 0x000fe200078e0022 */
[----:B------:R-:W-:-:S04]  /*09c0*/  FSETP.GTU.FTZ.AND P4, PT, R6, 20, PT ;  /* 0x41a000000600780b */ /* 0x000fc80003f9c000 */
[----:B------:R-:W-:Y:S01]  /*09d0*/  IADD3 R5, R5, R7, RZ ;  /* 0x0000000705057210 */ /* 0x000fe20007ffe0ff */
[----:B------:R-:W-:Y:S02]  /*09e0*/  IMAD R7, R85, c[0x0][0x1fc], R0 ;  /* 0x00007f0055077a24 */ /* 0x000fe400078e0200 */
[----:B-1----:R-:W-:Y:S02]  /*09f0*/  FADD.FTZ R0, R39, R82 ;  /* 0x0000005227007221 */ /* 0x002fe40000010000 */
[----:B--2---:R-:W-:-:S04]  /*0a00*/  IMAD.WIDE.U32 R2, R85, c[0x0][0x1f8], R4 ;  /* 0x00007e0055027a25 */ /* 0x004fc800078e0004 */
[--C-:B------:R-:W-:Y:S01]  /*0a10*/  FADD.FTZ R4, R36, R82.reuse ;  /* 0x0000005224047221 */ /* 0x100fe20000010000 */
[----:B------:R-:W-:Y:S01]  /*0a20*/  IADD3 R3, R3, R7, RZ ;  /* 0x0000000703037210 */ /* 0x000fe20007ffe0ff */
[--C-:B------:R-:W-:Y:S02]  /*0a30*/  FADD.FTZ R7, R41, R82.reuse ;  /* 0x0000005229077221 */ /* 0x100fe40000010000 */
[----:B------:R-:W-:Y:S01]  /*0a40*/  FADD.FTZ R5, R43, R82 ;  /* 0x000000522b057221 */ /* 0x000fe20000010000 */
[----:B------:R-:W-:Y:S02]  /*0a50*/  FSETP.GTU.FTZ.AND P6, PT, R4, 20, PT ;  /* 0x41a000000400780b */ /* 0x000fe40003fdc000 */
[----:B------:R-:W-:Y:S02]  /*0a60*/  FSETP.GTU.FTZ.AND P3, PT, R7, 20, PT ;  /* 0x41a000000700780b */ /* 0x000fe40003f7c000 */
[----:B------:R-:W-:Y:S01]  /*0a70*/  FSETP.GTU.FTZ.AND P5, PT, R5, 20, PT ;  /* 0x41a000000500780b */ /* 0x000fe20003fbc000 */
[----:B---3--:R0:W-:Y:S04]  /*0a80*/  STS.128 [R20.X16], R52 ;  /* 0x0000003414007388 */ /* 0x0081e8000000cc00 */
[----:B----4-:R1:W-:Y:S01]  /*0a90*/  STS.128 [R20.X16+0x200], R56 ;  /* 0x0002003814007388 */ /* 0x0103e2000000cc00 */
[----:B------:R-:W-:-:S06]  /*0aa0*/  NOP ;  /* 0x0000000000007918 */ /* 0x000fcc0000000000 */
[----:B------:R1:W2:Y:S04]  /*0ab0*/  LDS.128 R44, [R10+0x10] ;  /* 0x000010000a2c7984 */ /* 0x0002a80000000c00 */
[----:B------:R1:W3:Y:S01]  /*0ac0*/  LDS.128 R48, [R10] ;  /* 0x000000000a307984 */ /* 0x0002e20000000c00 */
[----:B0-----:R-:W-:-:S04]  /*0ad0*/  LEA R52, P0, R2, c[0x0][0x268], 0x2 ;  /* 0x00009a0002347a11 */ /* 0x001fc800078010ff */
[----:B------:R-:W-:Y:S01]  /*0ae0*/  LEA.HI.X R53, R2, c[0x0][0x26c], R3, 0x2, P0 ;  /* 0x00009b0002357a11 */ /* 0x000fe200000f1403 */
[--C-:B------:R-:W-:Y:S02]  /*0af0*/  FADD.FTZ R3, R37, R82.reuse ;  /* 0x0000005225037221 */ /* 0x100fe40000010000 */
[----:B------:R-:W-:-:S03]  /*0b00*/  FADD.FTZ R2, R38, R82 ;  /* 0x0000005226027221 */ /* 0x000fc60000010000 */
[----:B------:R-:W-:Y:S02]  /*0b10*/  FSETP.GTU.FTZ.AND P1, PT, R3, 20, PT ;  /* 0x41a000000300780b */ /* 0x000fe40003f3c000 */
[----:B------:R-:W-:Y:S01]  /*0b20*/  FSETP.GTU.FTZ.AND P0, PT, R2, 20, PT ;  /* 0x41a000000200780b */ /* 0x000fe20003f1c000 */
[----:B------:R-:W-:Y:S07]  /*0b30*/  @P6 BRA `(.L_x_12676) ;  /* 0x000001f000006947 */ /* 0x000fee0003800000 */
        /* <DEDUP_REMOVED lines=31> */
.L_x_12676:
[----:B-1----:R-:W-:Y:S05]  /*0d30*/  BSYNC B0 ;  /* 0x0000000000007941 */ /* 0x002fea0003800000 */
.L_x_12675:
        /* <DEDUP_REMOVED lines=35> */
.L_x_12678:
[----:B------:R-:W-:Y:S05]  /*0f70*/  BSYNC B0 ;  /* 0x0000000000007941 */ /* 0x000fea0003800000 */
.L_x_12677:
        /* <DEDUP_REMOVED lines=33> */
.L_x_12680:
[----:B------:R-:W-:Y:S05]  /*1190*/  BSYNC B0 ;  /* 0x0000000000007941 */ /* 0x000fea0003800000 */
.L_x_12679:
        /* <DEDUP_REMOVED lines=33> */
.L_x_12682:
[----:B------:R-:W-:Y:S05]  /*13b0*/  BSYNC B0 ;  /* 0x0000000000007941 */ /* 0x000fea0003800000 */
.L_x_12681:
        /* <DEDUP_REMOVED lines=33> */
.L_x_12684:
[----:B------:R-:W-:Y:S05]  /*15d0*/  BSYNC B0 ;  /* 0x0000000000007941 */ /* 0x000fea0003800000 */
.L_x_12683:
        /* <DEDUP_REMOVED lines=33> */
.L_x_12686:
[----:B------:R-:W-:Y:S05]  /*17f0*/  BSYNC B0 ;  /* 0x0000000000007941 */ /* 0x000fea0003800000 */
.L_x_12685:
        /* <DEDUP_REMOVED lines=33> */
.L_x_12688:
[----:B------:R-:W-:Y:S05]  /*1a10*/  BSYNC B0 ;  /* 0x0000000000007941 */ /* 0x000fea0003800000 */
.L_x_12687:
        /* <DEDUP_REMOVED lines=33> */
.L_x_12690:
[----:B------:R-:W-:Y:S05]  /*1c30*/  BSYNC B0 ;  /* 0x0000000000007941 */ /* 0x000fea0003800000 */
.L_x_12689:
[----:B------:R-:W-:Y:S06]  /*1c40*/  BAR.SYNC.DEFER_BLOCKING 0x0 ;  /* 0x0000000000007b1d */ /* 0x000fec0000010000 */
[----:B------:R-:W4:Y:S04]  /*1c50*/  LDG.E.128 R36, [R52.64] ;  /* 0x0000000634247981 */ /* 0x000f28000c1e1d00 */
[----:B------:R-:W5:Y:S01]  /*1c60*/  LDG.E.128 R40, [R52.64+0x200] ;  /* 0x0002000634287981 */ /* 0x000f62000c1e1d00 */
[----:B------:R-:W-:-:S02]  /*1c70*/  IMAD R54, R80, c[0x0][0x200], RZ ;  /* 0x0000800050367a24 */ /* 0x000fc400078e02ff */
[----:B------:R-:W-:Y:S02]  /*1c80*/  IMAD R56, R84, c[0x0][0x208], RZ ;  /* 0x0000820054387a24 */ /* 0x000fe400078e02ff */
[C---:B------:R-:W-:Y:S02]  /*1c90*/  IMAD R57, R81.reuse, c[0x0][0x204], R54 ;  /* 0x0000810051397a24 */ /* 0x040fe400078e0236 */
[----:B------:R-:W-:-:S05]  /*1ca0*/  IMAD.WIDE.U32 R54, R81, c[0x0][0x200], R34 ;  /* 0x0000800051367a25 */ /* 0x000fca00078e0022 */
[----:B------:R-:W-:Y:S01]  /*1cb0*/  IADD3 R55, R55, R57, RZ ;  /* 0x0000003937377210 */ /* 0x000fe20007ffe0ff */
[----:B------:R-:W-:-:S04]  /*1cc0*/  IMAD R57, R85, c[0x0][0x20c], R56 ;  /* 0x0000830055397a24 */ /* 0x000fc800078e0238 */
[----:B------:R-:W-:-:S05]  /*1cd0*/  IMAD.WIDE.U32 R54, R85, c[0x0][0x208], R54 ;  /* 0x0000820055367a25 */ /* 0x000fca00078e0036 */
[----:B------:R-:W-:Y:S02]  /*1ce0*/  IADD3 R55, R55, R57, RZ ;  /* 0x0000003937377210 */ /* 0x000fe40007ffe0ff */
[----:B------:R-:W-:-:S04]  /*1cf0*/  LEA R60, P0, R54, c[0x0][0x258], 0x2 ;  /* 0x00009600363c7a11 */ /* 0x000fc800078010ff */
[----:B------:R-:W-:-:S05]  /*1d00*/  LEA.HI.X R61, R54, c[0x0][0x25c], R55, 0x2, P0 ;  /* 0x00009700363d7a11 */ /* 0x000fca00000f1437 */
[----:B------:R-:W-:Y:S01]  /*1d10*/  IMAD.WIDE R60, R11, 0x10, R60 ;  /* 0x000000100b3c7825 */ /* 0x000fe200078e023c */
[----:B----4-:R0:W-:Y:S04]  /*1d20*/  STS.128 [R20.X16], R36 ;  /* 0x0000002414007388 */ /* 0x0101e8000000cc00 */
[----:B-----5:R1:W-:Y:S01]  /*1d30*/  STS.128 [R20.X16+0x200], R40 ;  /* 0x0002002814007388 */ /* 0x0203e2000000cc00 */
[----:B------:R-:W-:-:S06]  /*1d40*/  NOP ;  /* 0x0000000000007918 */ /* 0x000fcc0000000000 */
[----:B------:R-:W4:Y:S04]  /*1d50*/  LDS.128 R52, [R10] ;  /* 0x000000000a347984 */ /* 0x000f280000000c00 */
[----:B------:R-:W5:Y:S04]  /*1d60*/  LDS.128 R56, [R10+0x10] ;  /* 0x000010000a387984 */ /* 0x000f680000000c00 */
[----:B------:R-:W-:Y:S06]  /*1d70*/  BAR.SYNC.DEFER_BLOCKING 0x0 ;  /* 0x0000000000007b1d */ /* 0x000fec0000010000 */
[----:B0--3--:R5:W3:Y:S04]  /*1d80*/  LDG.E.128 R36, [R60.64] ;  /* 0x000000063c247981 */ /* 0x009ae8000c1e1d00 */
[----:B-12---:R5:W2:Y:S01]  /*1d90*/  LDG.E.128 R40, [R60.64+0x200] ;  /* 0x000200063c287981 */ /* 0x006aa2000c1e1d00 */
[----:B------:R-:W-:Y:S01]  /*1da0*/  MOV R94, c[0x0][0x16c] ;  /* 0x00005b00005e7a02 */ /* 0x000fe20000000f00 */
[----:B----4-:R-:W-:-:S03]  /*1db0*/  FMUL.FTZ R63, R53, -1.4426950216293334961 ;  /* 0xbfb8aa3b353f7820 */ /* 0x010fc60000410000 */
[----:B------:R-:W-:Y:S01]  /*1dc0*/  ISETP.GE.AND P1, PT, R94, 0x1, PT ;  /* 0x000000015e00780c */ /* 0x000fe20003f26270 */
[----:B------:R-:W-:Y:S02]  /*1dd0*/  FMUL.FTZ R64, R54, -1.4426950216293334961 ;  /* 0xbfb8aa3b36407820 */ /* 0x000fe40000410000 */
[----:B------:R-:W-:Y:S02]  /*1de0*/  FMUL.FTZ R65, R55, -1.4426950216293334961 ;  /* 0xbfb8aa3b37417820 */ /* 0x000fe40000410000 */
[----:B------:R-:W-:Y:S01]  /*1df0*/  FMUL.FTZ R62, R52, -1.4426950216293334961 ;  /* 0xbfb8aa3b343e7820 */ /* 0x000fe20000410000 */
[----:B------:R-:W0:Y:S01]  /*1e00*/  MUFU.EX2 R63, R63 ;  /* 0x0000003f003f7308 */ /* 0x000e220000000800 */
[----:B-----5:R-:W-:Y:S02]  /*1e10*/  FMUL.FTZ R60, R57, -1.4426950216293334961 ;  /* 0xbfb8aa3b393c7820 */ /* 0x020fe40000410000 */
[----:B------:R-:W-:Y:S02]  /*1e20*/  FMUL.FTZ R61, R58, -1.4426950216293334961 ;  /* 0xbfb8aa3b3a3d7820 */ /* 0x000fe40000410000 */
[----:B------:R-:W-:-:S02]  /*1e30*/  FMUL.FTZ R67, R59, -1.4426950216293334961 ;  /* 0xbfb8aa3b3b437820 */ /* 0x000fc40000410000 */
[----:B------:R-:W-:Y:S01]  /*1e40*/  FMUL.FTZ R66, R56, -1.4426950216293334961 ;  /* 0xbfb8aa3b38427820 */ /* 0x000fe20000410000 */
[----:B------:R-:W1:Y:S08]  /*1e50*/  MUFU.EX2 R64, R64 ;  /* 0x0000004000407308 */ /* 0x000e700000000800 */
[----:B------:R-:W4:Y:S01]  /*1e60*/  MUFU.EX2 R65, R65 ;  /* 0x0000004100417308 */ /* 0x000f220000000800 */
[----:B0-----:R-:W-:-:S07]  /*1e70*/  FADD.FTZ R63, R63, 1 ;  /* 0x3f8000003f3f7421 */ /* 0x001fce0000010000 */
[----:B------:R-:W0:Y:S01]  /*1e80*/  MUFU.EX2 R62, R62 ;  /* 0x0000003e003e7308 */ /* 0x000e220000000800 */
[----:B-1----:R-:W-:-:S07]  /*1e90*/  FADD.FTZ R64, R64, 1 ;  /* 0x3f80000040407421 */ /* 0x002fce0000010000 */
[----:B------:R-:W-:Y:S01]  /*1ea0*/  MUFU.EX2 R60, R60 ;  /* 0x0000003c003c7308 */ /* 0x000fe20000000800 */
[----:B----4-:R-:W-:-:S07]  /*1eb0*/  FADD.FTZ R65, R65, 1 ;  /* 0x3f80000041417421 */ /* 0x010fce0000010000 */
[----:B------:R-:W1:Y:S01]  /*1ec0*/  MUFU.EX2 R61, R61 ;  /* 0x0000003d003d7308 */ /* 0x000e620000000800 */
[----:B0-----:R-:W-:-:S07]  /*1ed0*/  FADD.FTZ R62, R62, 1 ;  /* 0x3f8000003e3e7421 */ /* 0x001fce0000010000 */
[----:B------:R1:W0:Y:S08]  /*1ee0*/  MUFU.EX2 R76, R67 ;  /* 0x00000043004c7308 */ /* 0x0002300000000800 */
[----:B------:R-:W-:Y:S01]  /*1ef0*/  MUFU.RCP R86, R63 ;  /* 0x0000003f00567308 */ /* 0x000fe20000001000 */
[----:B-1----:R-:W-:-:S07]  /*1f00*/  FADD.FTZ R67, R61, 1 ;  /* 0x3f8000003d437421 */ /* 0x002fce0000010000 */
[----:B------:R-:W1:Y:S01]  /*1f10*/  MUFU.EX2 R66, R66 ;  /* 0x0000004200427308 */ /* 0x000e620000000800 */
[----:B0-----:R-:W-:-:S07]  /*1f20*/  FADD.FTZ R76, R76, 1 ;  /* 0x3f8000004c4c7421 */ /* 0x001fce0000010000 */
[----:B------:R-:W0:Y:S08]  /*1f30*/  MUFU.RCP R89, R64 ;  /* 0x0000004000597308 */ /* 0x000e300000001000 */
[----:B------:R4:W5:Y:S01]  /*1f40*/  MUFU.RCP R88, R65 ;  /* 0x0000004100587308 */ /* 0x0009620000001000 */
[----:B-1----:R-:W-:-:S07]  /*1f50*/  FADD.FTZ R66, R66, 1 ;  /* 0x3f80000042427421 */ /* 0x002fce0000010000 */
[----:B------:R1:W5:Y:S01]  /*1f60*/  MUFU.RCP R87, R62 ;  /* 0x0000003e00577308 */ /* 0x0003620000001000 */
[----:B0-----:R-:W-:-:S04]  /*1f70*/  FADD.FTZ R63, -R89, 1 ;  /* 0x3f800000593f7421 */ /* 0x001fc80000010100 */
[----:B----4-:R-:W-:-:S03]  /*1f80*/  FFMA.FTZ R65, R54, R63, 1 ;  /* 0x3f80000036417423 */ /* 0x010fc6000001003f */
[----:B------:R-:W-:Y:S01]  /*1f90*/  MUFU.RCP R93, R67 ;  /* 0x00000043005d7308 */ /* 0x000fe20000001000 */
[----:B-1----:R-:W-:Y:S02]  /*1fa0*/  FADD.FTZ R62, R60, 1 ;  /* 0x3f8000003c3e7421 */ /* 0x002fe40000010000 */
[----:B------:R-:W-:Y:S02]  /*1fb0*/  FADD.FTZ R60, -R86, 1 ;  /* 0x3f800000563c7421 */ /* 0x000fe40000010100 */
[----:B-----5:R-:W-:-:S03]  /*1fc0*/  FADD.FTZ R64, -R88, 1 ;  /* 0x3f80000058407421 */ /* 0x020fc60000010100 */
[----:B------:R0:W-:Y:S01]  /*1fd0*/  MUFU.RCP R90, R62 ;  /* 0x0000003e005a7308 */ /* 0x0001e20000001000 */
[----:B------:R-:W-:-:S04]  /*1fe0*/  FADD.FTZ R61, -R87, 1 ;  /* 0x3f800000573d7421 */ /* 0x000fc80000010100 */
[----:B------:R-:W-:-:S03]  /*1ff0*/  FFMA.FTZ R61, R52, R61, 1 ;  /* 0x3f800000343d7423 */ /* 0x000fc6000001003d */
[----:B------:R-:W1:Y:S01]  /*2000*/  MUFU.RCP R92, R76 ;  /* 0x0000004c005c7308 */ /* 0x000e620000001000 */
[----:B0-----:R-:W-:-:S07]  /*2010*/  FFMA.FTZ R62, R53, R60, 1 ;  /* 0x3f800000353e7423 */ /* 0x001fce000001003c */
[----:B------:R0:W4:Y:S01]  /*2020*/  MUFU.RCP R91, R66 ;  /* 0x00000042005b7308 */ /* 0x0001220000001000 */
[----:B-1----:R-:W-:Y:S02]  /*2030*/  FADD.FTZ R76, -R92, 1 ;  /* 0x3f8000005c4c7421 */ /* 0x002fe40000010100 */
[----:B0-----:R-:W-:Y:S02]  /*2040*/  FFMA.FTZ R66, R55, R64, 1 ;  /* 0x3f80000037427423 */ /* 0x001fe40000010040 */
[----:B------:R-:W-:Y:S01]  /*2050*/  FFMA.FTZ R78, R59, R76, 1 ;  /* 0x3f8000003b4e7423 */ /* 0x000fe2000001004c */
[----:B---3--:R-:W-:Y:S04]  /*2060*/  STS.128 [R20.X16], R36 ;  /* 0x0000002414007388 */ /* 0x008fe8000000cc00 */
[----:B--2---:R-:W-:Y:S01]  /*2070*/  STS.128 [R20.X16+0x200], R40 ;  /* 0x0002002814007388 */ /* 0x004fe2000000cc00 */
[----:B------:R-:W-:-:S06]  /*2080*/  NOP ;  /* 0x0000000000007918 */ /* 0x000fcc0000000000 */
[----:B------:R-:W0:Y:S04]  /*2090*/  LDS.128 R36, [R10] ;  /* 0x000000000a247984 */ /* 0x000e280000000c00 */
[----:B------:R-:W1:Y:S01]  /*20a0*/  LDS.128 R40, [R10+0x10] ;  /* 0x000010000a287984 */ /* 0x000e620000000c00 */
        /* <DEDUP_REMOVED lines=13> */
[----:B------:R-:W-:Y:S02]  /*2180*/  FADD.FTZ R64, -R90, 1 ;  /* 0x3f8000005a407421 */ /* 0x000fe40000010100 */
[----:B------:R-:W-:Y:S02]  /*2190*/  FADD.FTZ R67, -R93, 1 ;  /* 0x3f8000005d437421 */ /* 0x000fe40000010100 */
[----:B------:R-:W-:Y:S02]  /*21a0*/  FFMA.FTZ R66, R57, R64, 1 ;  /* 0x3f80000039427423 */ /* 0x000fe40000010040 */
[----:B----4-:R-:W-:-:S02]  /*21b0*/  FADD.FTZ R65, -R91, 1 ;  /* 0x3f8000005b417421 */ /* 0x010fc40000010100 */
[----:B------:R-:W-:Y:S02]  /*21c0*/  FFMA.FTZ R77, R58, R67, 1 ;  /* 0x3f8000003a4d7423 */ /* 0x000fe40000010043 */
[----:B-1----:R-:W-:Y:S02]  /*21d0*/  FMUL.FTZ R64, R44, R40 ;  /* 0x000000282c407220 */ /* 0x002fe40000410000 */
[----:B------:R-:W-:Y:S02]  /*21e0*/  FMUL.FTZ R67, R45, R41 ;  /* 0x000000292d437220 */ /* 0x000fe40000410000 */
[----:B------:R-:W-:Y:S02]  /*21f0*/  FMUL.FTZ R76, R46, R42 ;  /* 0x0000002a2e4c7220 */ /* 0x000fe40000410000 */
[----:B------:R-:W-:Y:S02]  /*2200*/  FMUL.FTZ R79, R47, R43 ;  /* 0x0000002b2f4f7220 */ /* 0x000fe40000410000 */
[----:B------:R-:W-:-:S02]  /*2210*/  FFMA.FTZ R65, R56, R65, 1 ;  /* 0x3f80000038417423 */ /* 0x000fc40000010041 */
[----:B------:R-:W-:Y:S02]  /*2220*/  FMUL.FTZ R64, R91, R64 ;  /* 0x000000405b407220 */ /* 0x000fe40000410000 */
[----:B------:R-:W-:Y:S01]  /*2230*/  FMUL.FTZ R67, R90, R67 ;  /* 0x000000435a437220 */ /* 0x000fe20000410000 */
[----:B------:R-:W-:Y:S01]  /*2240*/  STS.128 [R10], R60 ;  /* 0x0000003c0a007388 */ /* 0x000fe20000000c00 */
[----:B------:R-:W-:Y:S02]  /*2250*/  FMUL.FTZ R76, R93, R76 ;  /* 0x0000004c5d4c7220 */ /* 0x000fe40000410000 */
[----:B------:R-:W-:Y:S02]  /*2260*/  FMUL.FTZ R79, R92, R79 ;  /* 0x0000004f5c4f7220 */ /* 0x000fe40000410000 */
[----:B------:R-:W-:Y:S02]  /*2270*/  FMUL.FTZ R64, R64, R65 ;  /* 0x0000004140407220 */ /* 0x000fe40000410000 */
[----:B------:R-:W-:-:S02]  /*2280*/  FMUL.FTZ R65, R67, R66 ;  /* 0x0000004243417220 */ /* 0x000fc40000410000 */
[----:B------:R-:W-:Y:S02]  /*2290*/  FMUL.FTZ R66, R76, R77 ;  /* 0x0000004d4c427220 */ /* 0x000fe40000410000 */
[----:B------:R-:W-:Y:S02]  /*22a0*/  FMUL.FTZ R67, R79, R78 ;  /* 0x0000004e4f437220 */ /* 0x000fe40000410000 */
[----:B------:R-:W-:Y:S02]  /*22b0*/  IMAD R76, R80, c[0x0][0x2e8], RZ ;  /* 0x0000ba00504c7a24 */ /* 0x000fe400078e02ff */
[----:B------:R-:W-:Y:S01]  /*22c0*/  IMAD R78, R84, c[0x0][0x2f0], RZ ;  /* 0x0000bc00544e7a24 */ /* 0x000fe200078e02ff */
[----:B------:R-:W-:Y:S01]  /*22d0*/  STS.128 [R10+0x10], R64 ;  /* 0x000010400a007388 */ /* 0x000fe20000000c00 */
[----:B------:R-:W-:-:S06]  /*22e0*/  NOP ;  /* 0x0000000000007918 */ /* 0x000fcc0000000000 */
[----:B------:R-:W0:Y:S01]  /*22f0*/  LDS.128 R60, [R20.X16] ;  /* 0x00000000143c7984 */ /* 0x000e22000000cc00 */
[C---:B------:R-:W-:Y:S02]  /*2300*/  IMAD R79, R81.reuse, c[0x0][0x2ec], R76 ;  /* 0x0000bb00514f7a24 */ /* 0x040fe400078e024c */
[----:B------:R-:W-:Y:S01]  /*2310*/  IMAD.WIDE.U32 R76, R81, c[0x0][0x2e8], R34 ;  /* 0x0000ba00514c7a25 */ /* 0x000fe200078e0022 */
[----:B------:R-:W1:Y:S03]  /*2320*/  LDS.128 R64, [R20.X16+0x200] ;  /* 0x0002000014407984 */ /* 0x000e66000000cc00 */
[----:B------:R-:W-:Y:S01]  /*2330*/  FMUL.FTZ R91, R56, R91 ;  /* 0x0000005b385b7220 */ /* 0x000fe20000410000 */
[----:B------:R-:W-:Y:S01]  /*2340*/  IADD3 R77, R77, R79, RZ ;  /* 0x0000004f4d4d7210 */ /* 0x000fe20007ffe0ff */
[----:B------:R-:W-:Y:S02]  /*2350*/  IMAD R79, R85, c[0x0][0x2f4], R78 ;  /* 0x0000bd00554f7a24 */ /* 0x000fe400078e024e */
[----:B------:R-:W-:-:S02]  /*2360*/  FMUL.FTZ R90, R57, R90 ;  /* 0x0000005a395a7220 */ /* 0x000fc40000410000 */
        /* <DEDUP_REMOVED lines=16> */
[----:B------:R-:W-:Y:S01]  /*2470*/  FMUL.FTZ R96, R49, R86 ;  /* 0x0000005631607220 */ /* 0x000fe20000410000 */
[----:B0-----:R0:W-:Y:S01]  /*2480*/  STG.E.128 [R44.64], R60 ;  /* 0x0000003c2c007986 */ /* 0x0011e2000c101d06 */
[----:B------:R-:W-:Y:S02]  /*2490*/  FFMA.FTZ R23, R72, R76, R23 ;  /* 0x0000004c48177223 */ /* 0x000fe40000010017 */
[----:B------:R-:W-:Y:S01]  /*24a0*/  FMUL.FTZ R77, R46, R93 ;  /* 0x0000005d2e4d7220 */ /* 0x000fe20000410000 */
[----:B-1----:R0:W-:Y:S01]  /*24b0*/  STG.E.128 [R44.64+0x200], R64 ;  /* 0x000200402c007986 */ /* 0x0021e2000c101d06 */
        /* <DEDUP_REMOVED lines=17> */
[----:B------:R0:W-:Y:S01]  /*25d0*/  STS.128 [R10], R44 ;  /* 0x0000002c0a007388 */ /* 0x0001e20000000c00 */
[----:B------:R-:W-:-:S03]  /*25e0*/  IMAD R54, R84, c[0x0][0x218], RZ ;  /* 0x0000860054367a24 */ /* 0x000fc600078e02ff */
[----:B------:R-:W-:Y:S01]  /*25f0*/  STS.128 [R10+0x10], R48 ;  /* 0x000010300a007388 */ /* 0x000fe20000000c00 */
[----:B------:R-:W-:-:S06]  /*2600*/  NOP ;  /* 0x0000000000007918 */ /* 0x000fcc0000000000 */
[----:B------:R-:W1:Y:S01]  /*2610*/  LDS.128 R40, [R20.X16] ;  /* 0x0000000014287984 */ /* 0x000e62000000cc00 */
[----:B------:R-:W-:-:S03]  /*2620*/  IADD3 R53, R53, R55, RZ ;  /* 0x0000003735357210 */ /* 0x000fc60007ffe0ff */
[----:B------:R-:W2:Y:S01]  /*2630*/  LDS.128 R36, [R20.X16+0x200] ;  /* 0x0002000014247984 */ /* 0x000ea2000000cc00 */
[C---:B0-----:R-:W-:Y:S02]  /*2640*/  IMAD R47, R85.reuse, c[0x0][0x21c], R54 ;  /* 0x00008700552f7a24 */ /* 0x041fe400078e0236 */
[----:B------:R-:W-:-:S05]  /*2650*/  IMAD.WIDE.U32 R44, R85, c[0x0][0x218], R52 ;  /* 0x00008600552c7a25 */ /* 0x000fca00078e0034 */
[----:B------:R-:W-:Y:S02]  /*2660*/  IADD3 R45, R45, R47, RZ ;  /* 0x0000002f2d2d7210 */ /* 0x000fe40007ffe0ff */
[----:B------:R-:W-:-:S04]  /*2670*/  LEA R46, P0, R44, c[0x0][0x270], 0x2 ;  /* 0x00009c002c2e7a11 */ /* 0x000fc800078010ff */
[----:B------:R-:W-:-:S05]  /*2680*/  LEA.HI.X R47, R44, c[0x0][0x274], R45, 0x2, P0 ;  /* 0x00009d002c2f7a11 */ /* 0x000fca00000f142d */
[----:B------:R-:W-:-:S05]  /*2690*/  IMAD.WIDE R44, R11, 0x10, R46 ;  /* 0x000000100b2c7825 */ /* 0x000fca00078e022e */
[----:B-1----:R0:W-:Y:S04]  /*26a0*/  STG.E.128 [R44.64], R40 ;  /* 0x000000282c007986 */ /* 0x0021e8000c101d06 */
[----:B--2---:R0:W-:Y:S02]  /*26b0*/  STG.E.128 [R44.64+0x200], R36 ;  /* 0x000200242c007986 */ /* 0x0041e4000c101d06 */
.L_x_12691:
[----:B------:R-:W-:Y:S01]  /*26c0*/  FFMA.FTZ R23, R74, R94, R23 ;  /* 0x0000005e4a177223 */ /* 0x000fe20000010017 */
[----:B------:R-:W-:Y:S01]  /*26d0*/  BAR.SYNC.DEFER_BLOCKING 0x0 ;  /* 0x0000000000007b1d */ /* 0x000fe20000010000 */
[----:B0-----:R-:W-:Y:S01]  /*26e0*/  CS2R R66, SRZ ;  /* 0x0000000000427805 */ /* 0x001fe2000001ff00 */
[----:B------:R-:W-:Y:S01]  /*26f0*/  CS2R R64, SRZ ;  /* 0x0000000000407805 */ /* 0x000fe2000001ff00 */
[----:B------:R-:W-:Y:S01]  /*2700*/  FFMA.FTZ R23, R75, R78, R23 ;  /* 0x0000004e4b177223 */ /* 0x000fe20000010017 */
[----:B------:R-:W-:Y:S01]  /*2710*/  CS2R R62, SRZ ;  /* 0x00000000003e7805 */ /* 0x000fe2000001ff00 */
[----:B------:R-:W-:Y:S01]  /*2720*/  CS2R R60, SRZ ;  /* 0x00000000003c7805 */ /* 0x000fe2000001ff00 */
[----:B------:R-:W-:-:S02]  /*2730*/  FMUL.FTZ R56, R76, R83 ;  /* 0x000000534c387220 */ /* 0x000fc40000410000 */
[----:B------:R-:W-:Y:S02]  /*2740*/  FFMA.FTZ R23, R68, R92, R23 ;  /* 0x0000005c44177223 */ /* 0x000fe40000010017 */
[-C--:B------:R-:W-:Y:S02]  /*2750*/  FMUL.FTZ R57, R96, R83.reuse ;  /* 0x0000005360397220 */ /* 0x080fe40000410000 */
[----:B------:R-:W-:Y:S02]  /*2760*/  FFMA.FTZ R23, R69, R98, R23 ;  /* 0x0000006245177223 */ /* 0x000fe40000010017 */
[----:B------:R-:W-:Y:S02]  /*2770*/  FMUL.FTZ R58, R94, R83 ;  /* 0x000000535e3a7220 */ /* 0x000fe40000410000 */
        /* <DEDUP_REMOVED lines=10> */
[----:B------:R-:W-:Y:S01]  /*2820*/  FADD.FTZ R97, R76, R76 ;  /* 0x0000004c4c617221 */ /* 0x000fe20000010000 */
[----:B------:R-:W-:Y:S01]  /*2830*/  CS2R R86, SRZ ;  /* 0x0000000000567805 */ /* 0x000fe2000001ff00 */
[----:B------:R-:W-:Y:S01]  /*2840*/  LEA.HI R11, R95, R95, RZ, 0x1 ;  /* 0x0000005f5f0b7211 */ /* 0x000fe200078f08ff */
[----:B------:R-:W-:Y:S01]  /*2850*/  FADD.FTZ R96, R96, R96 ;  /* 0x0000006060607221 */ /* 0x000fe20000010000 */
[----:B------:R-:W-:Y:S01]  /*2860*/  MOV R67, RZ ;  /* 0x000000ff00437202 */ /* 0x000fe20000000f00 */
[----:B------:R-:W-:Y:S01]  /*2870*/  FADD.FTZ R94, R94, R94 ;  /* 0x0000005e5e5e7221 */ /* 0x000fe20000010000 */
[----:B------:R-:W-:Y:S01]  /*2880*/  LOP3.LUT R36, R11, 0xfffffe, RZ, 0xc0, !PT ;  /* 0x00fffffe0b247812 */ /* 0x000fe200078ec0ff */
[----:B------:R-:W-:-:S02]  /*2890*/  FADD.FTZ R93, R78, R78 ;  /* 0x0000004e4e5d7221 */ /* 0x000fc40000010000 */
[----:B------:R-:W-:Y:S01]  /*28a0*/  FADD.FTZ R92, R92, R92 ;  /* 0x0000005c5c5c7221 */ /* 0x000fe20000010000 */
[----:B------:R-:W-:Y:S01]  /*28b0*/  IADD3 R95, R95, -R36, RZ ;  /* 0x800000245f5f7210 */ /* 0x000fe20007ffe0ff */
[----:B------:R-:W-:Y:S02]  /*28c0*/  FADD.FTZ R91, R98, R98 ;  /* 0x00000062625b7221 */ /* 0x000fe40000010000 */
[----:B------:R-:W-:Y:S02]  /*28d0*/  FADD.FTZ R90, R77, R77 ;  /* 0x0000004d4d5a7221 */ /* 0x000fe40000010000 */
[----:B------:R-:W-:Y:S02]  /*28e0*/  FADD.FTZ R89, R100, R100 ;  /* 0x0000006464597221 */ /* 0x000fe40000010000 */
.L_x_12739:
        /* <DEDUP_REMOVED lines=12> */
[----:B------:R-:W-:Y:S02]  /*29b0*/  IMAD R11, R100, c[0x0][0x1a0], RZ ;  /* 0x00006800640b7a24 */ /* 0x000fe400078e02ff */
[----:B------:R-:W-:-:S04]  /*29c0*/  IMAD.WIDE.U32 R36, R88, c[0x0][0x1a0], RZ ;  /* 0x0000680058247a25 */ /* 0x000fc800078e00ff */
[----:B------:R-:W-:Y:S01]  /*29d0*/  IMAD R11, R88, c[0x0][0x1a4], R11 ;  /* 0x00006900580b7a24 */ /* 0x000fe200078e020b */
[----:B------:R-:W-:-:S04]  /*29e0*/  LEA R76, P0, R36, R15, 0x2 ;  /* 0x0000000f244c7211 */ /* 0x000fc800078010ff */
[----:B------:R-:W-:Y:S02]  /*29f0*/  IADD3 R37, R37, R11, RZ ;  /* 0x0000000b25257210 */ /* 0x000fe40007ffe0ff */
[----:B------:R-:W-:Y:S02]  /*2a00*/  LOP3.LUT R11, R12, 0x1f, R21, 0xf8, !PT ;  /* 0x0000001f0c0b7812 */ /* 0x000fe400078ef815 */
        /* <DEDUP_REMOVED lines=9> */
[----:B------:R-:W-:Y:S01]  /*2aa0*/  IMAD.WIDE.U32 R102, R85, c[0x0][0x1b8], RZ ;  /* 0x00006e0055667a25 */ /* 0x000fe200078e00ff */
[----:B------:R-:W-:-:S03]  /*2ab0*/  LOP3.LUT R124, R21, 0x1f, RZ, 0xc0, !PT ;  /* 0x0000001f157c7812 */ /* 0x000fc600078ec0ff */
[----:B------:R-:W-:Y:S01]  /*2ac0*/  IMAD R105, R85, c[0x0][0x1bc], R104 ;  /* 0x00006f0055697a24 */ /* 0x000fe200078e0268 */
[----:B------:R-:W-:Y:S01]  /*2ad0*/  ISETP.NE.AND P0, PT, R124, RZ, PT ;  /* 0x000000ff7c00720c */ /* 0x000fe20003f05270 */
[----:B0-----:R-:W-:-:S03]  /*2ae0*/  IMAD R77, R100, c[0x0][0x1c0], RZ ;  /* 0x00007000644d7a24 */ /* 0x001fc600078e02ff */
[----:B------:R-:W-:Y:S01]  /*2af0*/  IADD3 R103, R103, R105, RZ ;  /* 0x0000006967677210 */ /* 0x000fe20007ffe0ff */
[----:B------:R-:W-:Y:S01]  /*2b00*/  IMAD R105, R88, c[0x0][0x1c4], R77 ;  /* 0x0000710058697a24 */ /* 0x000fe200078e024d */
[----:B------:R-:W-:-:S03]  /*2b10*/  ISETP.LT.OR P1, PT, R9, 0x2, P0 ;  /* 0x000000020900780c */ /* 0x000fc60000721670 */
[----:B------:R-:W-:Y:S01]  /*2b20*/  IMAD.WIDE.U32 R76, R88, c[0x0][0x1c0], R102 ;  /* 0x00007000584c7a25 */ /* 0x000fe200078e0066 */
[----:B------:R-:W-:Y:S02]  /*2b30*/  IADD3 R102, R21, 0x200, RZ ;  /* 0x0000020015667810 */ /* 0x000fe40007ffe0ff */
[----:B------:R-:W-:Y:S02]  /*2b40*/  @!P2 LEA R102, R95, R88, 0x8 ;  /* 0x000000585f66a211 */ /* 0x000fe400078e40ff */
[----:B------:R-:W-:Y:S02]  /*2b50*/  IADD3 R77, R77, R105, RZ ;  /* 0x000000694d4d7210 */ /* 0x000fe40007ffe0ff */
[----:B------:R-:W-:Y:S02]  /*2b60*/  LEA R108, P3, R76, c[0x0][0x230], 0x3 ;  /* 0x00008c004c6c7a11 */ /* 0x000fe400078618ff */
[----:B------:R-:W-:Y:S02]  /*2b70*/  SHF.L.U32 R106, R102, 0x3, RZ ;  /* 0x00000003666a7819 */ /* 0x000fe400000006ff */
[----:B------:R-:W-:-:S02]  /*2b80*/  LEA.HI.X R109, R76, c[0x0][0x234], R77, 0x3, P3 ;  /* 0x00008d004c6d7a11 */ /* 0x000fc400018f1c4d */
[----:B------:R-:W-:-:S05]  /*2b90*/  @!P1 IADD3 R77, R9, -0x2, RZ ;  /* 0xfffffffe094d9810 */ /* 0x000fca0007ffe0ff */
[----:B------:R-:W-:Y:S02]  /*2ba0*/  @!P1 IMAD R103, R77, c[0x0][0x16c], R88 ;  /* 0x00005b004d679a24 */ /* 0x000fe400078e0258 */
[----:B------:R-:W-:Y:S02]  /*2bb0*/  CS2R R76, SRZ ;  /* 0x00000000004c7805 */ /* 0x000fe4000001ff00 */
[----:B------:R-:W-:Y:S01]  /*2bc0*/  @!P1 IMAD.WIDE R102, R103, 0x10, R26 ;  /* 0x0000001067669825 */ /* 0x000fe200078e021a */
[----:B------:R-:W-:Y:S03]  /*2bd0*/  BSSY B0, `(.L_x_12693) ;  /* 0x00000b4000007945 */ /* 0x000fe60003800000 */
[----:B--2---:R-:W-:Y:S02]  /*2be0*/  FMUL.FTZ R79, R98, 1.4426950216293334961 ;  /* 0x3fb8aa3b624f7820 */ /* 0x004fe40000410000 */
[----:B------:R-:W-:-:S02]  /*2bf0*/  FMUL.FTZ R101, R99, R4 ;  /* 0x0000000463657220 */ /* 0x000fc40000410000 */
[----:B------:R-:W-:Y:S02]  /*2c00*/  FMUL.FTZ R78, R79, R4 ;  /* 0x000000044f4e7220 */ /* 0x000fe40000410000 */
[----:B------:R-:W-:-:S04]  /*2c10*/  FMUL.RZ R104, R101, 0.15915493667125701904 ;  /* 0x3e22f98365687820 */ /* 0x000fc8000040c000 */
[----:B------:R-:W-:Y:S08]  /*2c20*/  MUFU.EX2 R78, R78 ;  /* 0x0000004e004e7308 */ /* 0x000ff00000000800 */
[----:B------:R-:W0:Y:S08]  /*2c30*/  MUFU.COS R101, R104 ;  /* 0x0000006800657308 */ /* 0x000e300000000000 */
[----:B-1----:R-:W1:Y:S01]  /*2c40*/  MUFU.SIN R111, R104 ;  /* 0x00000068006f7308 */ /* 0x002e620000000400 */
[----:B---3--:R-:W-:Y:S04]  /*2c50*/  STS.128 [R20.X16], R36 ;  /* 0x0000002414007388 */ /* 0x008fe8000000cc00 */
[----:B----4-:R-:W-:Y:S01]  /*2c60*/  STS.128 [R20.X16+0x200], R40 ;  /* 0x0002002814007388 */ /* 0x010fe2000000cc00 */
[----:B0-----:R-:W-:-:S03]  /*2c70*/  FMUL.FTZ R110, R78, R101 ;  /* 0x000000654e6e7220 */ /* 0x001fc60000410000 */
[----:B------:R-:W-:Y:S04]  /*2c80*/  STS.128 [R20.X16+0x400], R44 ;  /* 0x0004002c14007388 */ /* 0x000fe8000000cc00 */
[----:B------:R-:W-:Y:S01]  /*2c90*/  STS.128 [R20.X16+0x600], R48 ;  /* 0x0006003014007388 */ /* 0x000fe2000000cc00 */
[----:B------:R-:W-:-:S06]  /*2ca0*/  NOP ;  /* 0x0000000000007918 */ /* 0x000fcc0000000000 */
[----:B-1----:R-:W-:Y:S01]  /*2cb0*/  FMUL.FTZ R111, R78, R111 ;  /* 0x0000006f4e6f7220 */ /* 0x002fe20000410000 */
[----:B------:R-:W-:Y:S01]  /*2cc0*/  SHF.L.U32 R78, R20, 0x6, RZ ;  /* 0x00000006144e7819 */ /* 0x000fe200000006ff */
[----:B------:R-:W5:Y:S04]  /*2cd0*/  LDG.E.64 R108, [R108.64] ;  /* 0x000000066c6c7981 */ /* 0x000f68000c1e1b00 */
[----:B------:R-:W0:Y:S04]  /*2ce0*/  LDS.128 R48, [R78] ;  /* 0x000000004e307984 */ /* 0x000e280000000c00 */
[----:B------:R-:W1:Y:S04]  /*2cf0*/  LDS.128 R44, [R78+0x10] ;  /* 0x000010004e2c7984 */ /* 0x000e680000000c00 */
[----:B------:R-:W2:Y:S04]  /*2d00*/  LDS.128 R40, [R78+0x20] ;  /* 0x000020004e287984 */ /* 0x000ea80000000c00 */
[----:B------:R3:W4:Y:S04]  /*2d10*/  LDS.128 R36, [R78+0x30] ;  /* 0x000030004e247984 */ /* 0x0007280000000c00 */
[----:B------:R0:W-:Y:S04]  /*2d20*/  STS.64 [R106+0x14d0], R110 ;  /* 0x0014d06e6a007388 */ /* 0x0001e80000000a00 */
[----:B------:R-:W-:Y:S01]  /*2d30*/  BAR.SYNC.DEFER_BLOCKING 0x0 ;  /* 0x0000000000007b1d */ /* 0x000fe20000010000 */
[----:B------:R-:W-:-:S04]  /*2d40*/  FMUL.FTZ R101, R99, R3 ;  /* 0x0000000363657220 */ /* 0x000fc80000410000 */
[----:B------:R-:W-:Y:S02]  /*2d50*/  FMUL.RZ R107, R101, 0.15915493667125701904 ;  /* 0x3e22f983656b7820 */ /* 0x000fe4000040c000 */
[----:B------:R-:W-:Y:S02]  /*2d60*/  FMUL.FTZ R101, R79, R3 ;  /* 0x000000034f657220 */ /* 0x000fe40000410000 */
[----:B------:R-:W-:Y:S01]  /*2d70*/  MUFU.SIN R114, R107 ;  /* 0x0000006b00727308 */ /* 0x000fe20000000400 */
[----:B------:R-:W-:-:S07]  /*2d80*/  FMUL.FTZ R105, R99, R2 ;  /* 0x0000000263697220 */ /* 0x000fce0000410000 */
[----:B------:R-:W1:Y:S01]  /*2d90*/  MUFU.EX2 R101, R101 ;  /* 0x0000006500657308 */ /* 0x000e620000000800 */
[----:B---3--:R-:W-:Y:S02]  /*2da0*/  FMUL.FTZ R78, R79, R2 ;  /* 0x000000024f4e7220 */ /* 0x008fe40000410000 */
[----:B------:R-:W-:Y:S01]  /*2db0*/  FMUL.RZ R112, R105, 0.15915493667125701904 ;  /* 0x3e22f98369707820 */ /* 0x000fe2000040c000 */
[----:B------:R3:W5:Y:S04]  /*2dc0*/  @!P1 LDG.E.64 R76, [R102.64+0x8] ;  /* 0x00000806664c9981 */ /* 0x000768000c1e1b00 */
[----:B------:R-:W1:Y:S01]  /*2dd0*/  MUFU.COS R104, R107 ;  /* 0x0000006b00687308 */ /* 0x000e620000000000 */
[----:B0-----:R-:W-:Y:S02]  /*2de0*/  FMUL.FTZ R106, R99, R8 ;  /* 0x00000008636a7220 */ /* 0x001fe40000410000 */
[----:B------:R-:W-:-:S02]  /*2df0*/  FMUL.FTZ R121, R48, R4 ;  /* 0x0000000430797220 */ /* 0x000fc40000410000 */
[----:B---3--:R-:W-:-:S03]  /*2e00*/  FMUL.FTZ R102, R99, R0 ;  /* 0x0000000063667220 */ /* 0x008fc60000410000 */
[----:B------:R-:W-:Y:S01]  /*2e10*/  MUFU.SIN R117, R112 ;  /* 0x0000007000757308 */ /* 0x000fe20000000400 */
[----:B------:R-:W-:Y:S02]  /*2e20*/  FMUL.RZ R115, R102, 0.15915493667125701904 ;  /* 0x3e22f98366737820 */ /* 0x000fe4000040c000 */
[----:B------:R-:W-:Y:S02]  /*2e30*/  FMUL.FTZ R102, R79, R0 ;  /* 0x000000004f667220 */ /* 0x000fe40000410000 */
[----:B------:R-:W-:-:S03]  /*2e40*/  FMUL.FTZ R123, R49, R4 ;  /* 0x00000004317b7220 */ /* 0x000fc60000410000 */
[----:B------:R-:W0:Y:S01]  /*2e50*/  MUFU.EX2 R78, R78 ;  /* 0x0000004e004e7308 */ /* 0x000e220000000800 */
[----:B------:R-:W-:Y:S02]  /*2e60*/  FMUL.RZ R118, R106, 0.15915493667125701904 ;  /* 0x3e22f9836a767820 */ /* 0x000fe4000040c000 */
[----:B-1----:R-:W-:Y:S02]  /*2e70*/  FMUL.FTZ R114, R101, R114 ;  /* 0x0000007265727220 */ /* 0x002fe40000410000 */
[----:B------:R-:W-:-:S03]  /*2e80*/  FMUL.FTZ R132, R72, R121 ;  /* 0x0000007948847220 */ /* 0x000fc60000410000 */
[----:B------:R-:W-:Y:S01]  /*2e90*/  MUFU.SIN R103, R115 ;  /* 0x0000007300677308 */ /* 0x000fe20000000400 */
[----:B------:R-:W-:-:S07]  /*2ea0*/  FMUL.FTZ R148, R72, R123 ;  /* 0x0000007b48947220 */ /* 0x000fce0000410000 */
[----:B------:R1:W-:Y:S01]  /*2eb0*/  MUFU.COS R107, R115 ;  /* 0x00000073006b7308 */ /* 0x0003e20000000000 */
[----:B------:R-:W-:-:S07]  /*2ec0*/  FMUL.FTZ R106, R79, R8 ;  /* 0x000000084f6a7220 */ /* 0x000fce0000410000 */
[----:B------:R3:W0:Y:S01]  /*2ed0*/  MUFU.COS R105, R112 ;  /* 0x0000007000697308 */ /* 0x0006220000000000 */
[----:B-1----:R-:W-:-:S04]  /*2ee0*/  FMUL.FTZ R115, R99, R6 ;  /* 0x0000000663737220 */ /* 0x002fc80000410000 */
[----:B------:R-:W-:Y:S02]  /*2ef0*/  FMUL.RZ R128, R115, 0.15915493667125701904 ;  /* 0x3e22f98373807820 */ /* 0x000fe4000040c000 */
[-C--:B---3--:R-:W-:Y:S01]  /*2f00*/  FMUL.FTZ R112, R99, R7.reuse ;  /* 0x0000000763707220 */ /* 0x088fe20000410000 */
[----:B------:R-:W1:Y:S01]  /*2f10*/  MUFU.EX2 R102, R102 ;  /* 0x0000006600667308 */ /* 0x000e620000000800 */
[----:B------:R-:W-:Y:S02]  /*2f20*/  FMUL.FTZ R115, R101, R104 ;  /* 0x0000006865737220 */ /* 0x000fe40000410000 */
[----:B------:R-:W-:Y:S02]  /*2f30*/  FMUL.RZ R120, R112, 0.15915493667125701904 ;  /* 0x3e22f98370787820 */ /* 0x000fe4000040c000 */
[----:B------:R-:W-:-:S03]  /*2f40*/  FMUL.FTZ R112, R79, R7 ;  /* 0x000000074f707220 */ /* 0x000fc60000410000 */
[----:B------:R-:W-:Y:S01]  /*2f50*/  MUFU.SIN R113, R118 ;  /* 0x0000007600717308 */ /* 0x000fe20000000400 */
[----:B------:R-:W-:Y:S02]  /*2f60*/  FMUL.FTZ R104, R114, R148 ;  /* 0x0000009472687220 */ /* 0x000fe40000410000 */
[----:B------:R-:W-:-:S05]  /*2f70*/  FMUL.FTZ R131, R51, R3 ;  /* 0x0000000333837220 */ /* 0x000fca0000410000 */
[----:B------:R3:W-:Y:S01]  /*2f80*/  MUFU.COS R119, R118 ;  /* 0x0000007600777308 */ /* 0x0007e20000000000 */
[----:B------:R-:W-:Y:S02]  /*2f90*/  FMUL.FTZ R121, R50, R3 ;  /* 0x0000000332797220 */ /* 0x000fe40000410000 */
[-C--:B------:R-:W-:Y:S02]  /*2fa0*/  FFMA.FTZ R104, R115, R132.reuse, -R104 ;  /* 0x0000008473687223 */ /* 0x080fe40000010868 */
[----:B---3--:R-:W-:-:S03]  /*2fb0*/  FMUL.FTZ R118, R114, R132 ;  /* 0x0000008472767220 */ /* 0x008fc60000410000 */
[----:B------:R-:W3:Y:S01]  /*2fc0*/  MUFU.EX2 R106, R106 ;  /* 0x0000006a006a7308 */ /* 0x000ee20000000800 */
[----:B------:R-:W-:Y:S02]  /*2fd0*/  FFMA.FTZ R118, R115, R148, R118 ;  /* 0x0000009473767223 */ /* 0x000fe40000010076 */
[----:B0-----:R-:W-:-:S05]  /*2fe0*/  FMUL.FTZ R117, R78, R117 ;  /* 0x000000754e757220 */ /* 0x001fca0000410000 */
[----:B------:R-:W-:Y:S01]  /*2ff0*/  MUFU.SIN R125, R120 ;  /* 0x00000078007d7308 */ /* 0x000fe20000000400 */
[----:B------:R-:W-:Y:S02]  /*3000*/  FFMA.FTZ R104, R73, R121, R104 ;  /* 0x0000007949687223 */ /* 0x000fe40000010068 */
[----:B------:R-:W-:-:S05]  /*3010*/  FMUL.FTZ R116, R79, R6 ;  /* 0x000000064f747220 */ /* 0x000fca0000410000 */
[----:B------:R0:W-:Y:S01]  /*3020*/  MUFU.COS R127, R120 ;  /* 0x00000078007f7308 */ /* 0x0001e20000000000 */
[----:B------:R-:W-:-:S07]  /*3030*/  FMUL.FTZ R129, R117, R104 ;  /* 0x0000006875817220 */ /* 0x000fce0000410000 */
[----:B------:R-:W1:Y:S01]  /*3040*/  MUFU.EX2 R112, R112 ;  /* 0x0000007000707308 */ /* 0x000e620000000800 */
[----:B0-----:R-:W-:Y:S02]  /*3050*/  FFMA.FTZ R120, R73, R131, R118 ;  /* 0x0000008349787223 */ /* 0x001fe40000010076 */
[----:B------:R-:W-:Y:S02]  /*3060*/  FMUL.FTZ R118, R78, R105 ;  /* 0x000000694e767220 */ /* 0x000fe40000410000 */
[----:B------:R-:W-:-:S03]  /*3070*/  FMUL.FTZ R123, R117, R120 ;  /* 0x00000078757b7220 */ /* 0x000fc60000410000 */
[----:B------:R1:W-:Y:S01]  /*3080*/  MUFU.EX2 R126, R116 ;  /* 0x00000074007e7308 */ /* 0x0003e20000000800 */
[----:B------:R-:W-:Y:S02]  /*3090*/  FMUL.FTZ R122, R44, R2 ;  /* 0x000000022c7a7220 */ /* 0x000fe40000410000 */
[----:B------:R-:W-:Y:S02]  /*30a0*/  FFMA.FTZ R129, R118, R120, R129 ;  /* 0x0000007876817223 */ /* 0x000fe40000010081 */
[----:B-1----:R-:W-:-:S03]  /*30b0*/  FMUL.FTZ R116, R102, R103 ;  /* 0x0000006766747220 */ /* 0x002fc60000410000 */
[----:B------:R-:W-:Y:S01]  /*30c0*/  MUFU.SIN R101, R128 ;  /* 0x0000008000657308 */ /* 0x000fe20000000400 */
[----:B------:R-:W-:Y:S02]  /*30d0*/  FFMA.FTZ R103, R118, R104, -R123 ;  /* 0x0000006876677223 */ /* 0x000fe4000001087b */
[----:B------:R-:W-:Y:S02]  /*30e0*/  FMUL.FTZ R123, R45, R2 ;  /* 0x000000022d7b7220 */ /* 0x000fe40000410000 */
[----:B------:R-:W-:-:S03]  /*30f0*/  FFMA.FTZ R78, R74, R122, R103 ;  /* 0x0000007a4a4e7223 */ /* 0x000fc60000010067 */
[----:B------:R0:W1:Y:S01]  /*3100*/  MUFU.COS R105, R128 ;  /* 0x0000008000697308 */ /* 0x0000620000000000 */
[----:B------:R-:W-:Y:S02]  /*3110*/  FFMA.FTZ R129, R74, R123, R129 ;  /* 0x0000007b4a817223 */ /* 0x000fe40000010081 */
[----:B---3--:R-:W-:Y:S02]  /*3120*/  FMUL.FTZ R120, R106, R119 ;  /* 0x000000776a787220 */ /* 0x008fe40000410000 */
[C---:B------:R-:W-:Y:S02]  /*3130*/  FMUL.FTZ R103, R112.reuse, R127 ;  /* 0x0000007f70677220 */ /* 0x040fe40000410000 */
[----:B------:R-:W-:Y:S02]  /*3140*/  FMUL.FTZ R119, R112, R125 ;  /* 0x0000007d70777220 */ /* 0x000fe40000410000 */
[----:B------:R-:W-:Y:S02]  /*3150*/  FMUL.FTZ R107, R102, R107 ;  /* 0x0000006b666b7220 */ /* 0x000fe40000410000 */
[----:B------:R-:W-:-:S02]  /*3160*/  FMUL.FTZ R112, R116, R78 ;  /* 0x0000004e74707220 */ /* 0x000fc40000410000 */
[----:B------:R-:W-:Y:S02]  /*3170*/  FMUL.FTZ R104, R116, R129 ;  /* 0x0000008174687220 */ /* 0x000fe40000410000 */
[----:B------:R-:W-:Y:S02]  /*3180*/  FMUL.FTZ R106, R106, R113 ;  /* 0x000000716a6a7220 */ /* 0x000fe40000410000 */
[C---:B0-----:R-:W-:Y:S02]  /*3190*/  FFMA.FTZ R128, R107.reuse, R129, R112 ;  /* 0x000000816b807223 */ /* 0x041fe40000010070 */
[----:B------:R-:W-:Y:S02]  /*31a0*/  FFMA.FTZ R113, R107, R78, -R104 ;  /* 0x0000004e6b717223 */ /* 0x000fe40000010868 */
[----:B------:R-:W-:Y:S02]  /*31b0*/  FMUL.FTZ R112, R110, R114 ;  /* 0x000000726e707220 */ /* 0x000fe40000410000 */
[----:B------:R-:W-:-:S02]  /*31c0*/  FMUL.FTZ R104, R79, R5 ;  /* 0x000000054f687220 */ /* 0x000fc40000410000 */
[----:B------:R-:W-:Y:S02]  /*31d0*/  FMUL.FTZ R125, R47, R0 ;  /* 0x000000002f7d7220 */ /* 0x000fe40000410000 */
[C---:B------:R-:W-:Y:S02]  /*31e0*/  FMUL.FTZ R79, R111.reuse, R114 ;  /* 0x000000726f4f7220 */ /* 0x040fe40000410000 */
[C---:B-1----:R-:W-:Y:S02]  /*31f0*/  FMUL.FTZ R105, R126.reuse, R105 ;  /* 0x000000697e697220 */ /* 0x042fe40000410000 */
[----:B------:R-:W-:Y:S02]  /*3200*/  FMUL.FTZ R102, R126, R101 ;  /* 0x000000657e667220 */ /* 0x000fe40000410000 */
[----:B------:R-:W-:Y:S02]  /*3210*/  FFMA.FTZ R112, R111, R115, R112 ;  /* 0x000000736f707223 */ /* 0x000fe40000010070 */
[----:B------:R-:W-:-:S02]  /*3220*/  FMUL.FTZ R126, R46, R0 ;  /* 0x000000002e7e7220 */ /* 0x000fc40000410000 */
[----:B------:R-:W-:Y:S02]  /*3230*/  FFMA.FTZ R133, R75, R125, R128 ;  /* 0x0000007d4b857223 */ /* 0x000fe40000010080 */
[----:B------:R-:W-:Y:S02]  /*3240*/  FFMA.FTZ R79, R110, R115, -R79 ;  /* 0x000000736e4f7223 */ /* 0x000fe4000001084f */
[----:B------:R-:W-:Y:S02]  /*3250*/  FMUL.FTZ R101, R117, R112 ;  /* 0x0000007075657220 */ /* 0x000fe40000410000 */
[----:B------:R-:W-:Y:S02]  /*3260*/  FFMA.FTZ R129, R75, R126, R113 ;  /* 0x0000007e4b817223 */ /* 0x000fe40000010071 */
[----:B------:R-:W-:Y:S02]  /*3270*/  FMUL.FTZ R128, R106, R133 ;  /* 0x000000856a807220 */ /* 0x000fe40000410000 */
[----:B------:R-:W-:-:S02]  /*3280*/  FMUL.FTZ R127, R117, R79 ;  /* 0x0000004f757f7220 */ /* 0x000fc40000410000 */
[----:B------:R-:W-:Y:S02]  /*3290*/  FMUL.FTZ R78, R99, R5 ;  /* 0x00000005634e7220 */ /* 0x000fe40000410000 */
[----:B------:R-:W-:Y:S02]  /*32a0*/  FFMA.FTZ R113, R118, R79, -R101 ;  /* 0x0000004f76717223 */ /* 0x000fe40000010865 */
[-C--:B------:R-:W-:Y:S02]  /*32b0*/  FFMA.FTZ R79, R120, R129.reuse, -R128 ;  /* 0x00000081784f7223 */ /* 0x080fe40000010880 */
[----:B------:R-:W-:Y:S02]  /*32c0*/  FFMA.FTZ R112, R118, R112, R127 ;  /* 0x0000007076707223 */ /* 0x000fe4000001007f */
[----:B------:R-:W-:Y:S02]  /*32d0*/  FMUL.FTZ R129, R106, R129 ;  /* 0x000000816a817220 */ /* 0x000fe40000410000 */
[----:B--2---:R-:W-:-:S02]  /*32e0*/  FMUL.FTZ R127, R40, R8 ;  /* 0x00000008287f7220 */ /* 0x004fc40000410000 */
[----:B------:R-:W-:Y:S02]  /*32f0*/  FMUL.RZ R136, R78, 0.15915493667125701904 ;  /* 0x3e22f9834e887820 */ /* 0x000fe4000040c000 */
[----:B------:R-:W-:Y:S02]  /*3300*/  FMUL.FTZ R78, R116, R113 ;  /* 0x00000071744e7220 */ /* 0x000fe40000410000 */
[----:B------:R-:W-:Y:S02]  /*3310*/  FFMA.FTZ R129, R120, R133, R129 ;  /* 0x0000008578817223 */ /* 0x000fe40000010081 */
[----:B------:R-:W-:Y:S02]  /*3320*/  FMUL.FTZ R128, R41, R8 ;  /* 0x0000000829807220 */ /* 0x000fe40000410000 */
[----:B------:R-:W-:Y:S02]  /*3330*/  FFMA.FTZ R130, R68, R127, R79 ;  /* 0x0000007f44827223 */ /* 0x000fe4000001004f */
[----:B------:R-:W-:-:S02]  /*3340*/  FFMA.FTZ R133, R107, R112, R78 ;  /* 0x000000706b857223 */ /* 0x000fc4000001004e */
[----:B------:R-:W-:Y:S02]  /*3350*/  FMUL.FTZ R112, R116, R112 ;  /* 0x0000007074707220 */ /* 0x000fe40000410000 */
[----:B------:R-:W-:Y:S02]  /*3360*/  FFMA.FTZ R134, R68, R128, R129 ;  /* 0x0000008044867223 */ /* 0x000fe40000010081 */
[----:B------:R-:W-:Y:S02]  /*3370*/  FMUL.FTZ R129, R119, R130 ;  /* 0x0000008277817220 */ /* 0x000fe40000410000 */
[----:B------:R-:W-:Y:S02]  /*3380*/  FFMA.FTZ R113, R107, R113, -R112 ;  /* 0x000000716b717223 */ /* 0x000fe40000010870 */
[----:B------:R-:W-:Y:S02]  /*3390*/  FMUL.FTZ R78, R106, R133 ;  /* 0x000000856a4e7220 */ /* 0x000fe40000410000 */
[----:B------:R-:W-:-:S02]  /*33a0*/  FFMA.FTZ R112, R103, R134, R129 ;  /* 0x0000008667707223 */ /* 0x000fc40000010081 */
[----:B------:R-:W-:Y:S01]  /*33b0*/  FMUL.FTZ R134, R119, R134 ;  /* 0x0000008677867220 */ /* 0x000fe20000410000 */
[----:B------:R-:W-:Y:S01]  /*33c0*/  MUFU.EX2 R104, R104 ;  /* 0x0000006800687308 */ /* 0x000fe20000000800 */
[----:B------:R-:W-:Y:S02]  /*33d0*/  FMUL.FTZ R129, R43, R7 ;  /* 0x000000072b817220 */ /* 0x000fe40000410000 */
[-C--:B------:R-:W-:Y:S02]  /*33e0*/  FFMA.FTZ R78, R120, R113.reuse, -R78 ;  /* 0x00000071784e7223 */ /* 0x080fe4000001084e */
[----:B------:R-:W-:Y:S02]  /*33f0*/  FMUL.FTZ R113, R106, R113 ;  /* 0x000000716a717220 */ /* 0x000fe40000410000 */
[----:B------:R-:W-:Y:S01]  /*3400*/  FFMA.FTZ R134, R103, R130, -R134 ;  /* 0x0000008267867223 */ /* 0x000fe20000010886 */
[----:B------:R-:W0:Y:S01]  /*3410*/  MUFU.COS R101, R136 ;  /* 0x0000008800657308 */ /* 0x000e220000000000 */
[----:B------:R-:W-:-:S02]  /*3420*/  FMUL.FTZ R130, R42, R7 ;  /* 0x000000072a827220 */ /* 0x000fc40000410000 */
[----:B------:R-:W-:Y:S02]  /*3430*/  FFMA.FTZ R135, R69, R129, R112 ;  /* 0x0000008145877223 */ /* 0x000fe40000010070 */
[----:B------:R-:W-:-:S03]  /*3440*/  FFMA.FTZ R112, R120, R133, R113 ;  /* 0x0000008578707223 */ /* 0x000fc60000010071 */
[----:B------:R1:W2:Y:S01]  /*3450*/  MUFU.SIN R79, R136 ;  /* 0x00000088004f7308 */ /* 0x0002a20000000400 */
[----:B------:R-:W-:Y:S02]  /*3460*/  FFMA.FTZ R134, R69, R130, R134 ;  /* 0x0000008245867223 */ /* 0x000fe40000010086 */
[----:B------:R-:W-:Y:S02]  /*3470*/  FMUL.FTZ R113, R119, R112 ;  /* 0x0000007077717220 */ /* 0x000fe40000410000 */
[C---:B------:R-:W-:Y:S02]  /*3480*/  FMUL.FTZ R133, R102.reuse, R135 ;  /* 0x0000008766857220 */ /* 0x040fe40000410000 */
[----:B-1----:R-:W-:Y:S02]  /*3490*/  FMUL.FTZ R136, R102, R134 ;  /* 0x0000008666887220 */ /* 0x002fe40000410000 */
[-C--:B------:R-:W-:Y:S02]  /*34a0*/  FFMA.FTZ R113, R103, R78.reuse, -R113 ;  /* 0x0000004e67717223 */ /* 0x080fe40000010871 */
[----:B------:R-:W-:-:S02]  /*34b0*/  FMUL.FTZ R78, R119, R78 ;  /* 0x0000004e774e7220 */ /* 0x000fc40000410000 */
[----:B------:R-:W-:Y:S02]  /*34c0*/  FFMA.FTZ R136, R105, R135, R136 ;  /* 0x0000008769887223 */ /* 0x000fe40000010088 */
[----:B----4-:R-:W-:Y:S02]  /*34d0*/  FMUL.FTZ R153, R37, R6 ;  /* 0x0000000625997220 */ /* 0x010fe40000410000 */
[C---:B0-----:R-:W-:Y:S01]  /*34e0*/  FMUL.FTZ R101, R104.reuse, R101 ;  /* 0x0000006568657220 */ /* 0x041fe20000410000 */
[----:B------:R-:W-:Y:S01]  /*34f0*/  ISETP.NE.AND P1, PT, R21, 0x1f, PT ;  /* 0x0000001f1500780c */ /* 0x000fe20003f25270 */
[----:B--2---:R-:W-:Y:S02]  /*3500*/  FMUL.FTZ R104, R104, R79 ;  /* 0x0000004f68687220 */ /* 0x004fe40000410000 */
[----:B------:R-:W-:Y:S02]  /*3510*/  FFMA.FTZ R133, R105, R134, -R133 ;  /* 0x0000008669857223 */ /* 0x000fe40000010885 */
[----:B------:R-:W-:-:S02]  /*3520*/  FMUL.FTZ R154, R36, R6 ;  /* 0x00000006249a7220 */ /* 0x000fc40000410000 */
[----:B------:R-:W-:Y:S02]  /*3530*/  FFMA.FTZ R78, R103, R112, R78 ;  /* 0x00000070674e7223 */ /* 0x000fe4000001004e */
[----:B------:R-:W-:Y:S02]  /*3540*/  FFMA.FTZ R136, R70, R153, R136 ;  /* 0x0000009946887223 */ /* 0x000fe40000010088 */
[----:B------:R-:W-:Y:S02]  /*3550*/  FMUL.FTZ R79, R102, R113 ;  /* 0x00000071664f7220 */ /* 0x000fe40000410000 */
[----:B------:R-:W-:Y:S02]  /*3560*/  FFMA.FTZ R133, R70, R154, R133 ;  /* 0x0000009a46857223 */ /* 0x000fe40000010085 */
[----:B------:R-:W-:Y:S02]  /*3570*/  FMUL.FTZ R112, R102, R78 ;  /* 0x0000004e66707220 */ /* 0x000fe40000410000 */
[----:B------:R-:W-:-:S02]  /*3580*/  FMUL.FTZ R134, R104, R136 ;  /* 0x0000008868867220 */ /* 0x000fc40000410000 */
[C---:B------:R-:W-:Y:S02]  /*3590*/  FFMA.FTZ R79, R105.reuse, R78, R79 ;  /* 0x0000004e694f7223 */ /* 0x040fe4000001004f */
[C---:B------:R-:W-:Y:S02]  /*35a0*/  FMUL.FTZ R135, R104.reuse, R133 ;  /* 0x0000008568877220 */ /* 0x040fe40000410000 */
[----:B------:R-:W-:Y:S02]  /*35b0*/  FFMA.FTZ R112, R105, R113, -R112 ;  /* 0x0000007169707223 */ /* 0x000fe40000010870 */
[----:B------:R-:W-:Y:S02]  /*35c0*/  FFMA.FTZ R134, R101, R133, -R134 ;  /* 0x0000008565867223 */ /* 0x000fe40000010886 */
[C---:B------:R-:W-:Y:S02]  /*35d0*/  FMUL.FTZ R133, R104.reuse, R79 ;  /* 0x0000004f68857220 */ /* 0x040fe40000410000 */
[----:B------:R-:W-:-:S02]  /*35e0*/  FMUL.FTZ R78, R104, R112 ;  /* 0x00000070684e7220 */ /* 0x000fc40000410000 */
[C---:B------:R-:W-:Y:S02]  /*35f0*/  FFMA.FTZ R133, R101.reuse, R112, -R133 ;  /* 0x0000007065857223 */ /* 0x040fe40000010885 */
[----:B------:R0:W1:Y:S01]  /*3600*/  @P1 LDS.64 R112, [R21.X8+0x24d8] ;  /* 0x0024d80015701984 */ /* 0x0000620000008a00 */
[----:B------:R-:W-:Y:S02]  /*3610*/  FFMA.FTZ R136, R101, R136, R135 ;  /* 0x0000008865887223 */ /* 0x000fe40000010087 */
[-C--:B------:R-:W-:Y:S02]  /*3620*/  FMUL.FTZ R149, R38, R5.reuse ;  /* 0x0000000526957220 */ /* 0x080fe40000410000 */
[----:B------:R-:W-:Y:S02]  /*3630*/  FMUL.FTZ R147, R39, R5 ;  /* 0x0000000527937220 */ /* 0x000fe40000410000 */
[----:B------:R-:W-:Y:S02]  /*3640*/  FFMA.FTZ R137, R101, R79, R78 ;  /* 0x0000004f65897223 */ /* 0x000fe4000001004e */
[----:B------:R-:W-:-:S02]  /*3650*/  FFMA.FTZ R134, R71, R149, R134 ;  /* 0x0000009547867223 */ /* 0x000fc40000010086 */
        /* <DEDUP_REMOVED lines=11> */
.L_x_12694:
[----:B0-----:R-:W-:Y:S05]  /*3710*/  BSYNC B0 ;  /* 0x0000000000007941 */ /* 0x001fea0003800000 */
.L_x_12693:
[----:B------:R-:W0:Y:S01]  /*3720*/  SHFL.UP PT, R140, R135, 0x1, RZ ;  /* 0x04200000878c7989 */ /* 0x000e2200000e00ff */
[----:B------:R-:W-:Y:S01]  /*3730*/  ISETP.GE.AND P3, PT, R20, 0x1, PT ;  /* 0x000000011400780c */ /* 0x000fe20003f66270 */
[----:B-----5:R-:W-:Y:S01]  /*3740*/  FMUL.FTZ R145, R89, R109 ;  /* 0x0000006d59917220 */ /* 0x020fe20000410000 */
[C---:B------:R-:W-:Y:S01]  /*3750*/  ISETP.NE.AND P6, PT, R124.reuse, 0x1f, PT ;  /* 0x0000001f7c00780c */ /* 0x040fe20003fc5270 */
[----:B------:R-:W2:Y:S01]  /*3760*/  SHFL.UP PT, R138, R134, 0x1, RZ ;  /* 0x04200000868a7989 */ /* 0x000ea200000e00ff */
[----:B------:R-:W-:Y:S01]  /*3770*/  ISETP.GT.U32.AND P5, PT, R124, 0xf, PT ;  /* 0x0000000f7c00780c */ /* 0x000fe20003fa4070 */
[----:B------:R-:W-:Y:S01]  /*3780*/  BSSY B0, `(.L_x_12695) ;  /* 0x00000eb000007945 */ /* 0x000fe20003800000 */
[----:B------:R-:W-:Y:S01]  /*3790*/  ISETP.GE.OR P0, PT, R9, c[0x0][0x174], P0 ;  /* 0x00005d0009007a0c */ /* 0x000fe20000706670 */
[----:B------:R-:W3:Y:S04]  /*37a0*/  SHFL.UP PT, R78, R133, 0x1, RZ ;  /* 0x04200000854e7989 */ /* 0x000ee800000e00ff */
[----:B------:R-:W4:Y:S04]  /*37b0*/  SHFL.UP PT, R136, R137, 0x1, RZ ;  /* 0x0420000089887989 */ /* 0x000f2800000e00ff */
[----:B------:R1:W-:Y:S04]  /*37c0*/  SHFL.IDX PT, R150, R77, RZ, 0x1f ;  /* 0x00001fff4d967589 */ /* 0x0003e800000e0000 */
[----:B------:R2:W-:Y:S01]  /*37d0*/  SHFL.IDX PT, R151, R76, RZ, 0x1f ;  /* 0x00001fff4c977589 */ /* 0x0005e200000e0000 */
[----:B0-----:R-:W-:-:S02]  /*37e0*/  FMUL.FTZ R139, R137, R140 ;  /* 0x0000008c898b7220 */ /* 0x001fc40000410000 */
[----:B-1----:R-:W-:Y:S02]  /*37f0*/  FMUL.FTZ R77, R101, R145 ;  /* 0x00000091654d7220 */ /* 0x002fe40000410000 */
        /* <DEDUP_REMOVED lines=11> */
[----:B------:R-:W-:Y:S01]  /*38b0*/  ISETP.GE.AND P3, PT, R20, 0x2, PT ;  /* 0x000000021400780c */ /* 0x000fe20003f66270 */
[----:B------:R-:W-:Y:S02]  /*38c0*/  FMUL.FTZ R76, R104, R145 ;  /* 0x00000091684c7220 */ /* 0x000fe40000410000 */
[----:B------:R-:W1:Y:S04]  /*38d0*/  SHFL.UP PT, R136, R134, 0x2, RZ ;  /* 0x0440000086887989 */ /* 0x000e6800000e00ff */
[----:B------:R-:W2:Y:S04]  /*38e0*/  SHFL.UP PT, R78, R133, 0x2, RZ ;  /* 0x04400000854e7989 */ /* 0x000ea800000e00ff */
[----:B------:R-:W3:Y:S01]  /*38f0*/  SHFL.UP PT, R79, R138, 0x2, RZ ;  /* 0x044000008a4f7989 */ /* 0x000ee200000e00ff */
[----:B0-----:R-:W-:-:S02]  /*3900*/  FMUL.FTZ R141, R138, R137 ;  /* 0x000000898a8d7220 */ /* 0x001fc40000410000 */
[CC--:B-1----:R-:W-:Y:S02]  /*3910*/  FMUL.FTZ R142, R138.reuse, R136.reuse ;  /* 0x000000888a8e7220 */ /* 0x0c2fe40000410000 */
[C---:B------:R-:W-:Y:S02]  /*3920*/  FFMA.FTZ R141, R133.reuse, R136, -R141 ;  /* 0x00000088858d7223 */ /* 0x040fe4000001088d */
[C---:B--2---:R-:W-:Y:S02]  /*3930*/  FMUL.FTZ R140, R138.reuse, R78 ;  /* 0x0000004e8a8c7220 */ /* 0x044fe40000410000 */
[C---:B------:R-:W-:Y:S02]  /*3940*/  FFMA.FTZ R142, R133.reuse, R137, R142 ;  /* 0x00000089858e7223 */ /* 0x040fe4000001008e */
[-C--:B---3--:R-:W-:Y:S02]  /*3950*/  FMUL.FTZ R139, R138, R79.reuse ;  /* 0x0000004f8a8b7220 */ /* 0x088fe40000410000 */
        /* <DEDUP_REMOVED lines=13> */
[C---:B------:R-:W-:Y:S01]  /*3a30*/  FFMA.FTZ R139, R133.reuse, R138, -R139 ;  /* 0x0000008a858b7223 */ /* 0x040fe2000001088b */
[----:B------:R-:W-:Y:S01]  /*3a40*/  MOV R138, c[0x0][0x298] ;  /* 0x0000a600008a7a02 */ /* 0x000fe20000000f00 */
[-C--:B---3--:R-:W-:Y:S02]  /*3a50*/  FFMA.FTZ R142, R133, R136.reuse, R137 ;  /* 0x00000088858e7223 */ /* 0x088fe40000010089 */
[----:B------:R-:W-:Y:S02]  /*3a60*/  FMUL.FTZ R136, R79, R136 ;  /* 0x000000884f887220 */ /* 0x000fe40000410000 */
[----:B------:R-:W-:Y:S01]  /*3a70*/  FFMA.FTZ R140, R133, R140, R141 ;  /* 0x0000008c858c7223 */ /* 0x000fe2000001008d */
[----:B------:R-:W-:Y:S01]  /*3a80*/  FSEL R142, R79, R142, !P3 ;  /* 0x0000008e4f8e7208 */ /* 0x000fe20005800000 */
[----:B------:R-:W-:-:S02]  /*3a90*/  @P3 FFMA.FTZ R133, R133, R78, -R136 ;  /* 0x0000004e85853223 */ /* 0x000fc40000010888 */
[----:B------:R-:W-:Y:S01]  /*3aa0*/  @P3 FADD.FTZ R134, R134, R139 ;  /* 0x0000008b86863221 */ /* 0x000fe20000010000 */
[----:B------:R-:W-:Y:S01]  /*3ab0*/  MOV R139, c[0x0][0x29c] ;  /* 0x0000a700008b7a02 */ /* 0x000fe20000000f00 */
[----:B------:R-:W-:Y:S01]  /*3ac0*/  @P3 FADD.FTZ R135, R135, R140 ;  /* 0x0000008c87873221 */ /* 0x000fe20000010000 */
[----:B------:R-:W0:Y:S01]  /*3ad0*/  SHFL.UP PT, R78, R133, 0x8, RZ ;  /* 0x05000000854e7989 */ /* 0x000e2200000e00ff */
[----:B------:R-:W-:Y:S02]  /*3ae0*/  ISETP.GE.AND P3, PT, R20, 0x8, PT ;  /* 0x000000081400780c */ /* 0x000fe40003f66270 */
[--C-:B------:R-:W-:Y:S01]  /*3af0*/  SHF.R.U64 R141, R138, 0x1, R139.reuse ;  /* 0x000000018a8d7819 */ /* 0x100fe2000000128b */
[----:B------:R-:W1:Y:S01]  /*3b00*/  SHFL.UP PT, R136, R134, 0x8, RZ ;  /* 0x0500000086887989 */ /* 0x000e6200000e00ff */
[----:B------:R-:W-:-:S03]  /*3b10*/  SHF.R.U32.HI R146, RZ, 0x1, R139 ;  /* 0x00000001ff927819 */ /* 0x000fc6000001168b */
[----:B------:R-:W2:Y:S02]  /*3b20*/  SHFL.UP PT, R137, R135, 0x8, RZ ;  /* 0x0500000087897989 */ /* 0x000ea400000e00ff */
[----:B------:R-:W-:Y:S02]  /*3b30*/  IMAD R146, R146, R81, RZ ;  /* 0x0000005192927224 */ /* 0x000fe400078e02ff */
[----:B------:R-:W3:Y:S02]  /*3b40*/  SHFL.UP PT, R79, R142, 0x8, RZ ;  /* 0x050000008e4f7989 */ /* 0x000ee400000e00ff */
[----:B------:R-:W-:Y:S02]  /*3b50*/  IMAD R143, R80, R141, R146 ;  /* 0x0000008d508f7224 */ /* 0x000fe400078e0292 */
[----:B------:R-:W-:Y:S02]  /*3b60*/  FMUL.FTZ R146, R89, R108 ;  /* 0x0000006c59927220 */ /* 0x000fe40000410000 */
[----:B0-----:R-:W-:-:S02]  /*3b70*/  FMUL.FTZ R140, R142, R78 ;  /* 0x0000004e8e8c7220 */ /* 0x001fc40000410000 */
[CC--:B-1----:R-:W-:Y:S02]  /*3b80*/  FMUL.FTZ R144, R142.reuse, R136.reuse ;  /* 0x000000888e907220 */ /* 0x0c2fe40000410000 */
[CC--:B--2---:R-:W-:Y:S02]  /*3b90*/  FMUL.FTZ R139, R142.reuse, R137.reuse ;  /* 0x000000898e8b7220 */ /* 0x0c4fe40000410000 */
[C---:B------:R-:W-:Y:S02]  /*3ba0*/  FFMA.FTZ R144, R133.reuse, R137, R144 ;  /* 0x0000008985907223 */ /* 0x040fe40000010090 */
[-C--:B---3--:R-:W-:Y:S02]  /*3bb0*/  FMUL.FTZ R138, R142, R79.reuse ;  /* 0x0000004f8e8a7220 */ /* 0x088fe40000410000 */
[C---:B------:R-:W-:Y:S02]  /*3bc0*/  FFMA.FTZ R79, R133.reuse, R79, R140 ;  /* 0x0000004f854f7223 */ /* 0x040fe4000001008c */
[----:B------:R-:W-:-:S02]  /*3bd0*/  FFMA.FTZ R139, R133, R136, -R139 ;  /* 0x00000088858b7223 */ /* 0x000fc4000001088b */
[----:B------:R-:W-:Y:S01]  /*3be0*/  @P3 FFMA.FTZ R133, R133, R78, -R138 ;  /* 0x0000004e85853223 */ /* 0x000fe2000001088a */
[----:B------:R-:W-:Y:S01]  /*3bf0*/  FSEL R136, R142, R79, !P3 ;  /* 0x0000004f8e887208 */ /* 0x000fe20005800000 */
[----:B------:R-:W-:Y:S02]  /*3c00*/  @P3 FADD.FTZ R135, R135, R144 ;  /* 0x0000009087873221 */ /* 0x000fe40000010000 */
[----:B------:R-:W-:Y:S01]  /*3c10*/  @P3 FADD.FTZ R134, R134, R139 ;  /* 0x0000008b86863221 */ /* 0x000fe20000010000 */
[----:B------:R-:W0:Y:S01]  /*3c20*/  SHFL.UP PT, R137, R133, 0x10, RZ ;  /* 0x0600000085897989 */ /* 0x000e2200000e00ff */
[----:B------:R-:W-:Y:S01]  /*3c30*/  IMAD.WIDE.U32 R78, R141, R81, RZ ;  /* 0x000000518d4e7225 */ /* 0x000fe200078e00ff */
[----:B------:R-:W-:Y:S02]  /*3c40*/  ISETP.GE.AND P3, PT, R20, 0x10, PT ;  /* 0x000000101400780c */ /* 0x000fe40003f66270 */
[----:B------:R-:W1:Y:S01]  /*3c50*/  SHFL.UP PT, R138, R136, 0x10, RZ ;  /* 0x06000000888a7989 */ /* 0x000e6200000e00ff */
[----:B------:R-:W-:Y:S01]  /*3c60*/  IMAD R142, R24, c[0x0][0x2a0], RZ ;  /* 0x0000a800188e7a24 */ /* 0x000fe200078e02ff */
[----:B------:R-:W-:Y:S01]  /*3c70*/  IADD3 R79, R143, R79, RZ ;  /* 0x0000004f8f4f7210 */ /* 0x000fe20007ffe0ff */
[----:B------:R-:W-:Y:S01]  /*3c80*/  FMUL.FTZ R143, R94, R108 ;  /* 0x0000006c5e8f7220 */ /* 0x000fe20000410000 */
[----:B------:R-:W2:Y:S01]  /*3c90*/  SHFL.UP PT, R140, R135, 0x10, RZ ;  /* 0x06000000878c7989 */ /* 0x000ea200000e00ff */
[----:B------:R-:W-:-:S02]  /*3ca0*/  IMAD R141, R25, c[0x0][0x2a4], R142 ;  /* 0x0000a900198d7a24 */ /* 0x000fc400078e028e */
[----:B------:R-:W-:Y:S01]  /*3cb0*/  IMAD.WIDE.U32 R78, R25, c[0x0][0x2a0], R78 ;  /* 0x0000a800194e7a25 */ /* 0x000fe200078e004e */
[----:B------:R-:W3:Y:S04]  /*3cc0*/  SHFL.UP PT, R139, R134, 0x10, RZ ;  /* 0x06000000868b7989 */ /* 0x000ee800000e00ff */
[----:B------:R-:W-:Y:S02]  /*3cd0*/  IADD3 R79, R141, R79, RZ ;  /* 0x0000004f8d4f7210 */ /* 0x000fe40007ffe0ff */
[----:B------:R-:W-:-:S04]  /*3ce0*/  LEA R164, P4, R78, c[0x0][0x318], 0x3 ;  /* 0x0000c6004ea47a11 */ /* 0x000fc800078818ff */
[----:B------:R-:W-:Y:S01]  /*3cf0*/  LEA.HI.X R144, R78, c[0x0][0x31c], R79, 0x3, P4 ;  /* 0x0000c7004e907a11 */ /* 0x000fe200020f1c4f */
[----:B0-----:R-:W-:Y:S01]  /*3d00*/  FMUL.FTZ R79, R136, R137 ;  /* 0x00000089884f7220 */ /* 0x001fe20000410000 */
[----:B------:R-:W-:-:S03]  /*3d10*/  LEA R164, P4, R21, R164, 0x2 ;  /* 0x000000a415a47211 */ /* 0x000fc600078810ff */
[----:B-1----:R-:W-:Y:S01]  /*3d20*/  FFMA.FTZ R79, R133, R138, R79 ;  /* 0x0000008a854f7223 */ /* 0x002fe2000001004f */
[----:B------:R-:W-:Y:S01]  /*3d30*/  LEA.HI.X R165, R21, R144, RZ, 0x2, P4 ;  /* 0x0000009015a57211 */ /* 0x000fe200020f14ff */
[----:B------:R-:W-:Y:S01]  /*3d40*/  FMUL.FTZ R78, R136, R138 ;  /* 0x0000008a884e7220 */ /* 0x000fe20000410000 */
[----:B------:R-:W-:Y:S01]  /*3d50*/  ISETP.GT.U32.AND P4, PT, R124, 0x17, PT ;  /* 0x000000177c00780c */ /* 0x000fe20003f84070 */
[C---:B--2---:R-:W-:Y:S01]  /*3d60*/  FMUL.FTZ R142, R136.reuse, R140 ;  /* 0x0000008c888e7220 */ /* 0x044fe20000410000 */
[----:B------:R-:W-:Y:S01]  /*3d70*/  FSEL R79, R136, R79, !P3 ;  /* 0x0000004f884f7208 */ /* 0x000fe20005800000 */
[----:B------:R-:W-:Y:S02]  /*3d80*/  FMUL.FTZ R144, R90, R108 ;  /* 0x0000006c5a907220 */ /* 0x000fe40000410000 */
[-C--:B---3--:R-:W-:Y:S01]  /*3d90*/  FMUL.FTZ R141, R136, R139.reuse ;  /* 0x0000008b888d7220 */ /* 0x088fe20000410000 */
[----:B------:R-:W-:Y:S01]  /*3da0*/  SHF.L.U64.HI R136, R87, 0x2, R86 ;  /* 0x0000000257887819 */ /* 0x000fe20000010256 */
[C---:B------:R-:W-:Y:S01]  /*3db0*/  FFMA.FTZ R139, R133.reuse, R139, -R142 ;  /* 0x0000008b858b7223 */ /* 0x040fe2000001088e */
[----:B------:R-:W0:Y:S01]  /*3dc0*/  SHFL.UP PT, R79, R79, 0x1, RZ ;  /* 0x042000004f4f7989 */ /* 0x000e2200000e00ff */
[----:B------:R-:W-:-:S02]  /*3dd0*/  FFMA.FTZ R140, R133, R140, R141 ;  /* 0x0000008c858c7223 */ /* 0x000fc4000001008d */
[----:B------:R-:W-:Y:S01]  /*3de0*/  @P3 FFMA.FTZ R133, R133, R137, -R78 ;  /* 0x0000008985853223 */ /* 0x000fe2000001084e */
[----:B------:R-:W-:Y:S01]  /*3df0*/  IADD3 R137, R13, -c[0x0][0x174], RZ ;  /* 0x80005d000d897a10 */ /* 0x000fe20007ffe0ff */
[----:B------:R-:W-:Y:S02]  /*3e00*/  @P3 FADD.FTZ R134, R134, R139 ;  /* 0x0000008b86863221 */ /* 0x000fe40000010000 */
[----:B------:R-:W-:Y:S01]  /*3e10*/  @P3 FADD.FTZ R135, R135, R140 ;  /* 0x0000008c87873221 */ /* 0x000fe20000010000 */
[----:B------:R1:W2:Y:S01]  /*3e20*/  SHFL.UP PT, R78, R133, 0x1, RZ ;  /* 0x04200000854e7989 */ /* 0x0002a200000e00ff */
[----:B------:R-:W-:Y:S01]  /*3e30*/  IMAD R137, R137, -0x200, RZ ;  /* 0xfffffe0089897824 */ /* 0x000fe200078e02ff */
[----:B------:R-:W-:Y:S01]  /*3e40*/  ISETP.GT.U32.AND P3, PT, R124, 0x1b, PT ;  /* 0x0000001b7c00780c */ /* 0x000fe20003f64070 */
[----:B------:R-:W-:Y:S01]  /*3e50*/  IMAD R138, R136, c[0x0][0x2b0], RZ ;  /* 0x0000ac00888a7a24 */ /* 0x000fe200078e02ff */
[----:B------:R-:W3:Y:S01]  /*3e60*/  SHFL.UP PT, R134, R134, 0x1, RZ ;  /* 0x0420000086867989 */ /* 0x000ee200000e00ff */
[----:B------:R-:W-:Y:S01]  /*3e70*/  IMAD.WIDE R164, R137, 0x4, R164 ;  /* 0x0000000489a47825 */ /* 0x000fe200078e02a4 */
[----:B------:R-:W-:-:S02]  /*3e80*/  SHF.L.U32 R137, R87, 0x2, RZ ;  /* 0x0000000257897819 */ /* 0x000fc400000006ff */
[----:B------:R-:W4:Y:S01]  /*3e90*/  SHFL.UP PT, R135, R135, 0x1, RZ ;  /* 0x0420000087877989 */ /* 0x000f2200000e00ff */
[----:B-1----:R-:W-:Y:S02]  /*3ea0*/  FMUL.FTZ R133, R90, R109 ;  /* 0x0000006d5a857220 */ /* 0x002fe40000410000 */
[-C--:B------:R-:W-:Y:S02]  /*3eb0*/  FFMA.FTZ R136, -R104, R146.reuse, -R77 ;  /* 0x0000009268887223 */ /* 0x080fe4000001094d */
[----:B------:R-:W-:Y:S02]  /*3ec0*/  FFMA.FTZ R77, R101, R146, -R76 ;  /* 0x00000092654d7223 */ /* 0x000fe4000001084c */
[C---:B------:R-:W-:Y:S02]  /*3ed0*/  IMAD R141, R137.reuse, c[0x0][0x2b4], R138 ;  /* 0x0000ad00898d7a24 */ /* 0x040fe400078e028a */
[----:B------:R-:W-:-:S04]  /*3ee0*/  IMAD.WIDE.U32 R164, R137, c[0x0][0x2b0], R164 ;  /* 0x0000ac0089a47a25 */ /* 0x000fc800078e00a4 */
[----:B------:R-:W-:Y:S01]  /*3ef0*/  FADD.FTZ R137, -R133, R136 ;  /* 0x0000008885897221 */ /* 0x000fe20000010100 */
[----:B------:R-:W-:Y:S01]  /*3f00*/  IADD3 R165, R165, R141, RZ ;  /* 0x0000008da5a57210 */ /* 0x000fe20007ffe0ff */
[----:B------:R-:W-:Y:S02]  /*3f10*/  FADD.FTZ R136, R144, R77 ;  /* 0x0000004d90887221 */ /* 0x000fe40000010000 */
[C---:B------:R-:W-:Y:S02]  /*3f20*/  FMUL.FTZ R138, R102.reuse, -R137 ;  /* 0x80000089668a7220 */ /* 0x040fe40000410000 */
[----:B------:R-:W-:Y:S02]  /*3f30*/  FMUL.FTZ R140, R102, -R136 ;  /* 0x80000088668c7220 */ /* 0x000fe40000410000 */
[C---:B0-----:R-:W-:Y:S02]  /*3f40*/  FMUL.FTZ R76, R79.reuse, R150 ;  /* 0x000000964f4c7220 */ /* 0x041fe40000410000 */
[----:B------:R-:W-:-:S02]  /*3f50*/  FMUL.FTZ R79, R79, R151 ;  /* 0x000000974f4f7220 */ /* 0x000fc40000410000 */
[----:B------:R-:W-:Y:S02]  /*3f60*/  FFMA.FTZ R137, R105, R137, R140 ;  /* 0x0000008969897223 */ /* 0x000fe4000001008c */
[----:B------:R-:W-:Y:S02]  /*3f70*/  FMUL.FTZ R142, R91, R109 ;  /* 0x0000006d5b8e7220 */ /* 0x000fe40000410000 */
[----:B------:R-:W-:Y:S02]  /*3f80*/  FFMA.FTZ R138, R105, R136, -R138 ;  /* 0x00000088698a7223 */ /* 0x000fe4000001088a */
[----:B------:R-:W-:Y:S02]  /*3f90*/  FMUL.FTZ R139, R91, R108 ;  /* 0x0000006c5b8b7220 */ /* 0x000fe40000410000 */
[C---:B--2---:R-:W-:Y:S02]  /*3fa0*/  FFMA.FTZ R77, R78.reuse, R151, -R76 ;  /* 0x000000974e4d7223 */ /* 0x044fe4000001084c */
[----:B------:R-:W-:-:S02]  /*3fb0*/  FFMA.FTZ R78, R78, R150, R79 ;  /* 0x000000964e4e7223 */ /* 0x000fc4000001004f */
[----:B------:R-:W-:Y:S02]  /*3fc0*/  FADD.FTZ R76, -R142, R137 ;  /* 0x000000898e4c7221 */ /* 0x000fe40000010100 */
[----:B------:R-:W-:Y:S02]  /*3fd0*/  FADD.FTZ R138, R139, R138 ;  /* 0x0000008a8b8a7221 */ /* 0x000fe40000010000 */
[----:B---3--:R-:W-:Y:S02]  /*3fe0*/  @P2 FADD.FTZ R151, R134, R77 ;  /* 0x0000004d86972221 */ /* 0x008fe40000010000 */
[----:B----4-:R-:W-:Y:S01]  /*3ff0*/  @P2 FADD.FTZ R150, R135, R78 ;  /* 0x0000004e87962221 */ /* 0x010fe20000010000 */
[----:B------:R-:W-:Y:S01]  /*4000*/  ISETP.GT.U32.AND P2, PT, R124, 0x1d, PT ;  /* 0x0000001d7c00780c */ /* 0x000fe20003f44070 */
[C---:B------:R-:W-:Y:S02]  /*4010*/  FMUL.FTZ R77, R119.reuse, -R76 ;  /* 0x8000004c774d7220 */ /* 0x040fe40000410000 */
[----:B------:R-:W-:-:S02]  /*4020*/  FMUL.FTZ R78, R119, -R138 ;  /* 0x8000008a774e7220 */ /* 0x000fc40000410000 */
[C---:B------:R-:W-:Y:S02]  /*4030*/  FFMA.FTZ R138, R103.reuse, R138, -R77 ;  /* 0x0000008a678a7223 */ /* 0x040fe4000001084d */
[----:B------:R-:W-:Y:S02]  /*4040*/  FFMA.FTZ R77, R103, R76, R78 ;  /* 0x0000004c674d7223 */ /* 0x000fe4000001004e */
[----:B------:R-:W-:Y:S02]  /*4050*/  FMUL.FTZ R78, R104, -R112 ;  /* 0x80000070684e7220 */ /* 0x000fe40000410000 */
[----:B------:R-:W-:Y:S02]  /*4060*/  FMUL.FTZ R134, R92, R109 ;  /* 0x0000006d5c867220 */ /* 0x000fe40000410000 */
[-C--:B------:R-:W-:Y:S02]  /*4070*/  FMUL.FTZ R76, R104, R113.reuse ;  /* 0x00000071684c7220 */ /* 0x080fe40000410000 */
[----:B------:R-:W-:-:S02]  /*4080*/  FFMA.FTZ R78, R101, -R113, R78 ;  /* 0x80000071654e7223 */ /* 0x000fc4000001004e */
[----:B------:R-:W-:Y:S02]  /*4090*/  FMUL.FTZ R141, R92, R108 ;  /* 0x0000006c5c8d7220 */ /* 0x000fe40000410000 */
[----:B------:R-:W-:Y:S02]  /*40a0*/  FADD.FTZ R137, -R134, R77 ;  /* 0x0000004d86897221 */ /* 0x000fe40000010100 */
[----:B------:R-:W-:Y:S02]  /*40b0*/  FFMA.FTZ R76, R101, R112, -R76 ;  /* 0x00000070654c7223 */ /* 0x000fe4000001084c */
[C---:B------:R-:W-:Y:S02]  /*40c0*/  FMUL.FTZ R77, R102.reuse, -R78 ;  /* 0x8000004e664d7220 */ /* 0x040fe40000410000 */
[----:B------:R-:W-:Y:S02]  /*40d0*/  FADD.FTZ R135, R141, R138 ;  /* 0x0000008a8d877221 */ /* 0x000fe40000010000 */
[----:B------:R-:W-:-:S02]  /*40e0*/  FMUL.FTZ R79, R102, -R76 ;  /* 0x8000004c664f7220 */ /* 0x000fc40000410000 */
[C---:B------:R-:W-:Y:S02]  /*40f0*/  FFMA.FTZ R76, R105.reuse, R76, -R77 ;  /* 0x0000004c694c7223 */ /* 0x040fe4000001084d */
[C---:B------:R-:W-:Y:S02]  /*4100*/  FMUL.FTZ R136, R106.reuse, -R135 ;  /* 0x800000876a887220 */ /* 0x040fe40000410000 */
[-C--:B------:R-:W-:Y:S02]  /*4110*/  FMUL.FTZ R124, R106, -R137.reuse ;  /* 0x800000896a7c7220 */ /* 0x080fe40000410000 */
[----:B------:R-:W-:Y:S02]  /*4120*/  FFMA.FTZ R78, R105, R78, R79 ;  /* 0x0000004e694e7223 */ /* 0x000fe4000001004f */
[----:B------:R-:W-:Y:S02]  /*4130*/  FMUL.FTZ R79, R119, -R76 ;  /* 0x8000004c774f7220 */ /* 0x000fe40000410000 */
[----:B------:R-:W-:-:S02]  /*4140*/  FFMA.FTZ R136, R120, R137, R136 ;  /* 0x0000008978887223 */ /* 0x000fc40000010088 */
[----:B------:R-:W-:Y:S02]  /*4150*/  FFMA.FTZ R124, R120, R135, -R124 ;  /* 0x00000087787c7223 */ /* 0x000fe4000001087c */
[C---:B------:R-:W-:Y:S02]  /*4160*/  FMUL.FTZ R137, R93.reuse, R109 ;  /* 0x0000006d5d897220 */ /* 0x040fe40000410000 */
[----:B------:R-:W-:Y:S02]  /*4170*/  FMUL.FTZ R135, R93, R108 ;  /* 0x0000006c5d877220 */ /* 0x000fe40000410000 */
[-C--:B------:R-:W-:Y:S02]  /*4180*/  FMUL.FTZ R77, R119, -R78.reuse ;  /* 0x8000004e774d7220 */ /* 0x080fe40000410000 */
[----:B------:R-:W-:Y:S02]  /*4190*/  FFMA.FTZ R79, R103, R78, R79 ;  /* 0x0000004e674f7223 */ /* 0x000fe4000001004f */
[----:B------:R-:W-:-:S02]  /*41a0*/  FADD.FTZ R138, -R137, R136 ;  /* 0x00000088898a7221 */ /* 0x000fc40000010100 */
[----:B------:R-:W-:Y:S02]  /*41b0*/  FADD.FTZ R136, R135, R124 ;  /* 0x0000007c87887221 */ /* 0x000fe40000010000 */
[----:B------:R-:W-:Y:S02]  /*41c0*/  FFMA.FTZ R77, R103, R76, -R77 ;  /* 0x0000004c674d7223 */ /* 0x000fe4000001084d */
[----:B------:R-:W-:Y:S02]  /*41d0*/  FMUL.FTZ R124, R106, -R79 ;  /* 0x8000004f6a7c7220 */ /* 0x000fe40000410000 */
[C---:B------:R-:W-:Y:S02]  /*41e0*/  FMUL.FTZ R78, R116.reuse, -R138 ;  /* 0x8000008a744e7220 */ /* 0x040fe40000410000 */
[----:B------:R-:W-:Y:S02]  /*41f0*/  FMUL.FTZ R140, R116, -R136 ;  /* 0x80000088748c7220 */ /* 0x000fe40000410000 */
[----:B------:R-:W-:-:S02]  /*4200*/  FMUL.FTZ R76, R106, -R77 ;  /* 0x8000004d6a4c7220 */ /* 0x000fc40000410000 */
[----:B------:R-:W-:Y:S01]  /*4210*/  FFMA.FTZ R124, R120, R77, -R124 ;  /* 0x0000004d787c7223 */ /* 0x000fe2000001087c */
[----:B------:R-:W-:Y:S01]  /*4220*/  HFMA2.MMA R77, -RZ, RZ, 0, 0 ;  /* 0x00000000ff4d7435 */ /* 0x000fe200000001ff */
[C---:B------:R-:W-:Y:S02]  /*4230*/  FFMA.FTZ R78, R107.reuse, R136, -R78 ;  /* 0x000000886b4e7223 */ /* 0x040fe4000001084e */
[----:B------:R-:W-:Y:S02]  /*4240*/  FFMA.FTZ R155, R107, R138, R140 ;  /* 0x0000008a6b9b7223 */ /* 0x000fe4000001008c */
[----:B------:R-:W-:Y:S02]  /*4250*/  FMUL.FTZ R136, R94, R109 ;  /* 0x0000006d5e887220 */ /* 0x000fe40000410000 */
[----:B------:R-:W-:Y:S01]  /*4260*/  FFMA.FTZ R79, R120, R79, R76 ;  /* 0x0000004f784f7223 */ /* 0x000fe2000001004c */
[----:B------:R-:W-:Y:S01]  /*4270*/  MOV R76, 0x3f800000 ;  /* 0x3f800000004c7802 */ /* 0x000fe20000000f00 */
[----:B------:R-:W-:-:S02]  /*4280*/  FMUL.FTZ R138, R116, -R124 ;  /* 0x8000007c748a7220 */ /* 0x000fc40000410000 */
[----:B------:R-:W-:Y:S02]  /*4290*/  FADD.FTZ R140, -R136, R155 ;  /* 0x0000009b888c7221 */ /* 0x000fe40000010100 */
[-C--:B------:R-:W-:Y:S02]  /*42a0*/  FFMA.FTZ R155, R107, R79.reuse, R138 ;  /* 0x0000004f6b9b7223 */ /* 0x080fe4000001008a */
[----:B------:R-:W-:Y:S02]  /*42b0*/  FADD.FTZ R157, R143, R78 ;  /* 0x0000004e8f9d7221 */ /* 0x000fe40000010000 */
[----:B------:R-:W-:Y:S02]  /*42c0*/  FMUL.FTZ R138, R116, -R79 ;  /* 0x8000004f748a7220 */ /* 0x000fe40000410000 */
[----:B------:R-:W-:Y:S01]  /*42d0*/  CS2R R78, SRZ ;  /* 0x00000000004e7805 */ /* 0x000fe2000001ff00 */
[C---:B------:R-:W-:Y:S02]  /*42e0*/  FMUL.FTZ R152, R117.reuse, -R140 ;  /* 0x8000008c75987220 */ /* 0x040fe40000410000 */
[----:B------:R-:W-:-:S02]  /*42f0*/  FMUL.FTZ R159, R117, -R157 ;  /* 0x8000009d759f7220 */ /* 0x000fc40000410000 */
[C---:B------:R-:W-:Y:S01]  /*4300*/  FFMA.FTZ R157, R118.reuse, R157, -R152 ;  /* 0x0000009d769d7223 */ /* 0x040fe20000010898 */
[----:B------:R0:W1:Y:S01]  /*4310*/  @!P0 LDS.128 R76, [R88.X16+0x25d0] ;  /* 0x0025d000584c8984 */ /* 0x000062000000cc00 */
[----:B------:R-:W-:Y:S02]  /*4320*/  FFMA.FTZ R161, R118, R140, R159 ;  /* 0x0000008c76a17223 */ /* 0x000fe4000001009f */
[----:B------:R-:W-:Y:S02]  /*4330*/  FFMA.FTZ R152, R107, R124, -R138 ;  /* 0x0000007c6b987223 */ /* 0x000fe4000001088a */
[----:B------:R-:W-:Y:S02]  /*4340*/  FMUL.FTZ R159, R117, -R155 ;  /* 0x8000009b759f7220 */ /* 0x000fe40000410000 */
[----:B------:R-:W-:Y:S02]  /*4350*/  FMUL.FTZ R138, R96, R109 ;  /* 0x0000006d608a7220 */ /* 0x000fe40000410000 */
[----:B------:R-:W-:-:S02]  /*4360*/  FFMA.FTZ R124, R118, R152, -R159 ;  /* 0x00000098767c7223 */ /* 0x000fc4000001089f */
[----:B------:R-:W-:Y:S02]  /*4370*/  FMUL.FTZ R156, R111, R150 ;  /* 0x000000966f9c7220 */ /* 0x000fe40000410000 */
[----:B------:R-:W-:Y:S02]  /*4380*/  FMUL.FTZ R158, R117, -R152 ;  /* 0x80000098759e7220 */ /* 0x000fe40000410000 */
[----:B------:R-:W-:Y:S02]  /*4390*/  FMUL.FTZ R140, R96, R108 ;  /* 0x0000006c608c7220 */ /* 0x000fe40000410000 */
[----:B------:R-:W-:Y:S02]  /*43a0*/  FADD.FTZ R152, -R138, R161 ;  /* 0x000000a18a987221 */ /* 0x000fe40000010100 */
[-C--:B------:R-:W-:Y:S02]  /*43b0*/  FMUL.FTZ R159, R111, R151.reuse ;  /* 0x000000976f9f7220 */ /* 0x080fe40000410000 */
[----:B------:R-:W-:-:S02]  /*43c0*/  FFMA.FTZ R151, R110, R151, -R156 ;  /* 0x000000976e977223 */ /* 0x000fc4000001089c */
[----:B------:R-:W-:Y:S02]  /*43d0*/  FADD.FTZ R157, R140, R157 ;  /* 0x0000009d8c9d7221 */ /* 0x000fe40000010000 */
[----:B------:R-:W-:Y:S02]  /*43e0*/  FMUL.FTZ R156, R114, -R152 ;  /* 0x80000098729c7220 */ /* 0x000fe40000410000 */
[----:B------:R-:W-:Y:S02]  /*43f0*/  FFMA.FTZ R111, R118, R155, R158 ;  /* 0x0000009b766f7223 */ /* 0x000fe4000001009e */
[----:B------:R-:W-:Y:S02]  /*4400*/  FFMA.FTZ R159, R110, R150, R159 ;  /* 0x000000966e9f7223 */ /* 0x000fe4000001009f */
[----:B------:R-:W-:Y:S02]  /*4410*/  FADD.FTZ R132, R132, R151 ;  /* 0x0000009784847221 */ /* 0x000fe40000010000 */
[----:B------:R-:W-:-:S02]  /*4420*/  FFMA.FTZ R151, R115, R157, -R156 ;  /* 0x0000009d73977223 */ /* 0x000fc4000001089c */
[C---:B------:R-:W-:Y:S02]  /*4430*/  FMUL.FTZ R157, R114.reuse, -R157 ;  /* 0x8000009d729d7220 */ /* 0x040fe40000410000 */
[----:B------:R-:W-:Y:S02]  /*4440*/  FMUL.FTZ R150, R114, -R111 ;  /* 0x8000006f72967220 */ /* 0x000fe40000410000 */
[----:B------:R-:W-:Y:S02]  /*4450*/  FADD.FTZ R110, R148, R159 ;  /* 0x0000009f946e7221 */ /* 0x000fe40000010000 */
[----:B------:R-:W-:Y:S02]  /*4460*/  FMUL.FTZ R148, R114, R132 ;  /* 0x0000008472947220 */ /* 0x000fe40000410000 */
[C---:B------:R-:W-:Y:S02]  /*4470*/  FFMA.FTZ R157, R115.reuse, R152, R157 ;  /* 0x00000098739d7223 */ /* 0x040fe4000001009d */
[----:B------:R-:W-:-:S02]  /*4480*/  FFMA.FTZ R159, R115, R124, -R150 ;  /* 0x0000007c739f7223 */ /* 0x000fc40000010896 */
[----:B------:R-:W-:Y:S02]  /*4490*/  FMUL.FTZ R152, R114, -R124 ;  /* 0x8000007c72987220 */ /* 0x000fe40000410000 */
[----:B------:R-:W-:Y:S02]  /*44a0*/  FFMA.FTZ R124, R115, R110, R148 ;  /* 0x0000006e737c7223 */ /* 0x000fe40000010094 */
[C---:B------:R-:W-:Y:S02]  /*44b0*/  FMUL.FTZ R148, R97.reuse, R108 ;  /* 0x0000006c61947220 */ /* 0x040fe40000410000 */
[----:B------:R-:W-:Y:S02]  /*44c0*/  FMUL.FTZ R150, R97, R109 ;  /* 0x0000006d61967220 */ /* 0x000fe40000410000 */
[----:B------:R-:W-:Y:S02]  /*44d0*/  FFMA.FTZ R108, R115, R111, R152 ;  /* 0x0000006f736c7223 */ /* 0x000fe40000010098 */
[----:B------:R-:W-:Y:S01]  /*44e0*/  FADD.FTZ R152, R148, R151 ;  /* 0x0000009794987221 */ /* 0x000fe20000010000 */
[----:B------:R0:W2:Y:S01]  /*44f0*/  SHFL.DOWN PT, R111, R159, 0x1, 0x1f ;  /* 0x08201f009f6f7f89 */ /* 0x0000a200000e0000 */
[----:B------:R-:W-:-:S02]  /*4500*/  FADD.FTZ R151, -R150, R157 ;  /* 0x0000009d96977221 */ /* 0x000fc40000010100 */
[----:B------:R-:W-:Y:S01]  /*4510*/  FFMA.FTZ R124, R73, R131, R124 ;  /* 0x00000083497c7223 */ /* 0x000fe2000001007c */
[----:B------:R0:W3:Y:S01]  /*4520*/  SHFL.DOWN PT, R109, R108, 0x1, 0x1f ;  /* 0x08201f006c6d7f89 */ /* 0x0000e200000e0000 */
[----:B------:R-:W-:-:S03]  /*4530*/  FMUL.FTZ R156, R114, R110 ;  /* 0x0000006e729c7220 */ /* 0x000fc60000410000 */
[----:B------:R0:W4:Y:S01]  /*4540*/  SHFL.DOWN PT, R131, R152, 0x1, 0x1f ;  /* 0x08201f0098837f89 */ /* 0x00012200000e0000 */
[----:B------:R-:W-:-:S03]  /*4550*/  FFMA.FTZ R156, R115, R132, -R156 ;  /* 0x00000084739c7223 */ /* 0x000fc6000001089c */
[----:B------:R0:W0:Y:S01]  /*4560*/  SHFL.DOWN PT, R155, R151, 0x1, 0x1f ;  /* 0x08201f00979b7f89 */ /* 0x00002200000e0000 */
[----:B------:R-:W-:Y:S05]  /*4570*/  @!P6 BRA `(.L_x_12696) ;  /* 0x000000b00000e947 */ /* 0x000fea0003800000 */
[C---:B-1-3--:R-:W-:Y:S02]  /*4580*/  FMUL.FTZ R158, R108.reuse, R109 ;  /* 0x0000006d6c9e7220 */ /* 0x04afe40000410000 */
[C---:B0-----:R-:W-:Y:S02]  /*4590*/  FMUL.FTZ R160, R108.reuse, R155 ;  /* 0x0000009b6ca07220 */ /* 0x041fe40000410000 */
[C---:B----4-:R-:W-:Y:S02]  /*45a0*/  FMUL.FTZ R162, R108.reuse, R131 ;  /* 0x000000836ca27220 */ /* 0x050fe40000410000 */
[-C--:B--2---:R-:W-:Y:S02]  /*45b0*/  FMUL.FTZ R108, R108, R111.reuse ;  /* 0x0000006f6c6c7220 */ /* 0x084fe40000410000 */
[C---:B------:R-:W-:Y:S02]  /*45c0*/  FFMA.FTZ R158, R159.reuse, R111, -R158 ;  /* 0x0000006f9f9e7223 */ /* 0x040fe4000001089e */
[----:B------:R-:W-:-:S02]  /*45d0*/  FFMA.FTZ R131, R159, R131, -R160 ;  /* 0x000000839f837223 */ /* 0x000fc400000108a0 */
[C---:B------:R-:W-:Y:S02]  /*45e0*/  FFMA.FTZ R162, R159.reuse, R155, R162 ;  /* 0x0000009b9fa27223 */ /* 0x040fe400000100a2 */
[----:B------:R-:W-:Y:S01]  /*45f0*/  FFMA.FTZ R108, R159, R109, R108 ;  /* 0x0000006d9f6c7223 */ /* 0x000fe2000001006c */
[----:B------:R-:W-:Y:S01]  /*4600*/  MOV R159, R158 ;  /* 0x0000009e009f7202 */ /* 0x000fe20000000f00 */
[----:B------:R-:W-:Y:S02]  /*4610*/  FADD.FTZ R152, R152, R131 ;  /* 0x0000008398987221 */ /* 0x000fe40000010000 */
[----:B------:R-:W-:Y:S02]  /*4620*/  FADD.FTZ R151, R151, R162 ;  /* 0x000000a297977221 */ /* 0x000fe40000010000 */
.L_x_12696:
[----:B-1----:R-:W-:Y:S05]  /*4630*/  BSYNC B0 ;  /* 0x0000000000007941 */ /* 0x002fea0003800000 */
.L_x_12695:
[----:B---3--:R-:W-:Y:S01]  /*4640*/  FFMA.FTZ R109, R73, R121, R156 ;  /* 0x00000079496d7223 */ /* 0x008fe2000001009c */
[----:B----4-:R1:W3:Y:S01]  /*4650*/  SHFL.DOWN PT, R131, R159, 0x2, 0x1f ;  /* 0x08401f009f837f89 */ /* 0x0102e200000e0000 */
[----:B--2---:R-:W-:Y:S01]  /*4660*/  FMUL.FTZ R111, R117, R124 ;  /* 0x0000007c756f7220 */ /* 0x004fe20000410000 */
[----:B------:R-:W-:Y:S02]  /*4670*/  BSSY B0, `(.L_x_12697) ;  /* 0x0000011000007945 */ /* 0x000fe40003800000 */
[----:B------:R1:W2:Y:S01]  /*4680*/  SHFL.DOWN PT, R121, R108, 0x2, 0x1f ;  /* 0x08401f006c797f89 */ /* 0x0002a200000e0000 */
[----:B------:R-:W-:-:S03]  /*4690*/  FFMA.FTZ R111, R118, R109, -R111 ;  /* 0x0000006d766f7223 */ /* 0x000fc6000001086f */
[----:B0-----:R1:W0:Y:S04]  /*46a0*/  SHFL.DOWN PT, R155, R152, 0x2, 0x1f ;  /* 0x08401f00989b7f89 */ /* 0x00122800000e0000 */
[----:B------:R1:W4:Y:S01]  /*46b0*/  SHFL.DOWN PT, R157, R151, 0x2, 0x1f ;  /* 0x08401f00979d7f89 */ /* 0x00032200000e0000 */
[----:B------:R-:W-:Y:S05]  /*46c0*/  @P2 BRA `(.L_x_12698) ;  /* 0x000000b000002947 */ /* 0x000fea0003800000 */
[C---:B--2---:R-:W-:Y:S02]  /*46d0*/  FMUL.FTZ R156, R108.reuse, R121 ;  /* 0x000000796c9c7220 */ /* 0x044fe40000410000 */
[C---:B----4-:R-:W-:Y:S02]  /*46e0*/  FMUL.FTZ R158, R108.reuse, R157 ;  /* 0x0000009d6c9e7220 */ /* 0x050fe40000410000 */
[C---:B0-----:R-:W-:Y:S02]  /*46f0*/  FMUL.FTZ R160, R108.reuse, R155 ;  /* 0x0000009b6ca07220 */ /* 0x041fe40000410000 */
        /* <DEDUP_REMOVED lines=8> */
.L_x_12698:
[----:B------:R-:W-:Y:S05]  /*4780*/  BSYNC B0 ;  /* 0x0000000000007941 */ /* 0x000fea0003800000 */
.L_x_12697:
[----:B---3--:R-:W-:Y:S01]  /*4790*/  FMUL.FTZ R131, R117, R109 ;  /* 0x0000006d75837220 */ /* 0x008fe20000410000 */
[----:B----4-:R3:W4:Y:S01]  /*47a0*/  SHFL.DOWN PT, R157, R159, 0x4, 0x1f ;  /* 0x08801f009f9d7f89 */ /* 0x01072200000e0000 */
[----:B0-----:R-:W-:Y:S01]  /*47b0*/  FMUL.FTZ R155, R72, R4 ;  /* 0x00000004489b7220 */ /* 0x001fe20000410000 */
[----:B------:R-:W-:Y:S01]  /*47c0*/  BSSY B0, `(.L_x_12699) ;  /* 0x0000020000007945 */ /* 0x000fe20003800000 */
[----:B------:R-:W-:Y:S01]  /*47d0*/  FFMA.FTZ R111, R74, R122, R111 ;  /* 0x0000007a4a6f7223 */ /* 0x000fe2000001006f */
[----:B------:R3:W0:Y:S01]  /*47e0*/  SHFL.DOWN PT, R162, R152, 0x4, 0x1f ;  /* 0x08801f0098a27f89 */ /* 0x00062200000e0000 */
[----:B------:R-:W-:-:S02]  /*47f0*/  FFMA.FTZ R131, R118, R124, R131 ;  /* 0x0000007c76837223 */ /* 0x000fc40000010083 */
[-C--:B--2---:R-:W-:Y:S01]  /*4800*/  FFMA.FTZ R121, R48, -R155.reuse, R132 ;  /* 0x8000009b30797223 */ /* 0x084fe20000010084 */
[----:B------:R3:W2:Y:S01]  /*4810*/  SHFL.DOWN PT, R160, R151, 0x4, 0x1f ;  /* 0x08801f0097a07f89 */ /* 0x0006a200000e0000 */
[----:B------:R-:W-:Y:S02]  /*4820*/  FFMA.FTZ R122, R49, -R155, R110 ;  /* 0x8000009b317a7223 */ /* 0x000fe4000001006e */
[C---:B------:R-:W-:Y:S02]  /*4830*/  FFMA.FTZ R156, R97.reuse, R132, RZ ;  /* 0x00000084619c7223 */ /* 0x040fe400000100ff */
[----:B------:R-:W-:Y:S02]  /*4840*/  FFMA.FTZ R155, R97, -R110, RZ ;  /* 0x8000006e619b7223 */ /* 0x000fe400000100ff */
[----:B------:R-:W-:Y:S02]  /*4850*/  FMUL.FTZ R132, R73, R3 ;  /* 0x0000000349847220 */ /* 0x000fe40000410000 */
[----:B------:R-:W-:-:S02]  /*4860*/  FFMA.FTZ R110, R74, R123, R131 ;  /* 0x0000007b4a6e7223 */ /* 0x000fc40000010083 */
[----:B------:R-:W-:Y:S02]  /*4870*/  FFMA.FTZ R131, R96, -R124, R155 ;  /* 0x8000007c60837223 */ /* 0x000fe4000001009b */
[-C--:B------:R-:W-:Y:S01]  /*4880*/  FFMA.FTZ R123, R50, -R132.reuse, R109 ;  /* 0x80000084327b7223 */ /* 0x080fe2000001006d */
[----:B------:R3:W1:Y:S01]  /*4890*/  SHFL.DOWN PT, R155, R108, 0x4, 0x1f ;  /* 0x08801f006c9b7f89 */ /* 0x00066200000e0000 */
[----:B------:R-:W-:Y:S02]  /*48a0*/  FFMA.FTZ R124, R51, -R132, R124 ;  /* 0x80000084337c7223 */ /* 0x000fe4000001007c */
[C---:B------:R-:W-:Y:S02]  /*48b0*/  FMUL.FTZ R132, R116.reuse, R110 ;  /* 0x0000006e74847220 */ /* 0x040fe40000410000 */
[----:B------:R-:W-:Y:S02]  /*48c0*/  FMUL.FTZ R158, R116, R111 ;  /* 0x0000006f749e7220 */ /* 0x000fe40000410000 */
[----:B------:R-:W-:-:S02]  /*48d0*/  FFMA.FTZ R156, R96, R109, R156 ;  /* 0x0000006d609c7223 */ /* 0x000fc4000001009c */
[C---:B------:R-:W-:Y:S02]  /*48e0*/  FFMA.FTZ R109, R107.reuse, R111, -R132 ;  /* 0x0000006f6b6d7223 */ /* 0x040fe40000010884 */
[----:B------:R-:W-:Y:S01]  /*48f0*/  FFMA.FTZ R132, R107, R110, R158 ;  /* 0x0000006e6b847223 */ /* 0x000fe2000001009e */
[----:B------:R-:W-:Y:S05]  /*4900*/  @P3 BRA `(.L_x_12700) ;  /* 0x000000b000003947 */ /* 0x000fea0003800000 */
[C---:B01234-:R-:W-:Y:S02]  /*4910*/  FMUL.FTZ R158, R108.reuse, R155 ;  /* 0x0000009b6c9e7220 */ /* 0x05ffe40000410000 */
        /* <DEDUP_REMOVED lines=10> */
.L_x_12700:
[----:B0-234-:R-:W-:Y:S05]  /*49c0*/  BSYNC B0 ;  /* 0x0000000000007941 */ /* 0x01dfea0003800000 */
.L_x_12699:
[C---:B------:R-:W-:Y:S01]  /*49d0*/  FFMA.FTZ R109, R75.reuse, R126, R109 ;  /* 0x0000007e4b6d7223 */ /* 0x040fe2000001006d */
[----:B------:R0:W2:Y:S01]  /*49e0*/  SHFL.DOWN PT, R161, R159, 0x8, 0x1f ;  /* 0x09001f009fa17f89 */ /* 0x0000a200000e0000 */
[----:B------:R-:W-:Y:S01]  /*49f0*/  FMUL.FTZ R126, R74, R2 ;  /* 0x000000024a7e7220 */ /* 0x000fe20000410000 */
[----:B------:R-:W-:Y:S01]  /*4a00*/  BSSY B0, `(.L_x_12701) ;  /* 0x0000019000007945 */ /* 0x000fe20003800000 */
[----:B------:R-:W-:Y:S01]  /*4a10*/  FFMA.FTZ R132, R75, R125, R132 ;  /* 0x0000007d4b847223 */ /* 0x000fe20000010084 */
[----:B------:R0:W3:Y:S01]  /*4a20*/  SHFL.DOWN PT, R157, R108, 0x8, 0x1f ;  /* 0x09001f006c9d7f89 */ /* 0x0000e200000e0000 */
[----:B------:R-:W-:-:S02]  /*4a30*/  FFMA.FTZ R156, R94, R111, R156 ;  /* 0x0000006f5e9c7223 */ /* 0x000fc4000001009c */
[----:B------:R-:W-:Y:S01]  /*4a40*/  FFMA.FTZ R125, R44, -R126, R111 ;  /* 0x8000007e2c7d7223 */ /* 0x000fe2000001006f */
[----:B------:R0:W4:Y:S01]  /*4a50*/  SHFL.DOWN PT, R162, R152, 0x8, 0x1f ;  /* 0x09001f0098a27f89 */ /* 0x00012200000e0000 */
[C---:B-1----:R-:W-:Y:S02]  /*4a60*/  FMUL.FTZ R155, R106.reuse, R132 ;  /* 0x000000846a9b7220 */ /* 0x042fe40000410000 */
[-C--:B------:R-:W-:Y:S01]  /*4a70*/  FMUL.FTZ R111, R106, R109.reuse ;  /* 0x0000006d6a6f7220 */ /* 0x080fe20000410000 */
[----:B------:R0:W1:Y:S01]  /*4a80*/  SHFL.DOWN PT, R158, R151, 0x8, 0x1f ;  /* 0x09001f00979e7f89 */ /* 0x00006200000e0000 */
[----:B------:R-:W-:Y:S02]  /*4a90*/  FFMA.FTZ R131, R94, -R110, R131 ;  /* 0x8000006e5e837223 */ /* 0x000fe40000010083 */
[----:B------:R-:W-:Y:S02]  /*4aa0*/  FFMA.FTZ R126, R45, -R126, R110 ;  /* 0x8000007e2d7e7223 */ /* 0x000fe4000001006e */
[----:B------:R-:W-:-:S02]  /*4ab0*/  FFMA.FTZ R155, R120, R109, -R155 ;  /* 0x0000006d789b7223 */ /* 0x000fc4000001089b */
[----:B------:R-:W-:Y:S01]  /*4ac0*/  FFMA.FTZ R111, R120, R132, R111 ;  /* 0x00000084786f7223 */ /* 0x000fe2000001006f */
[----:B------:R-:W-:Y:S05]  /*4ad0*/  @P4 BRA `(.L_x_12702) ;  /* 0x000000b000004947 */ /* 0x000fea0003800000 */
[C---:B0--3--:R-:W-:Y:S02]  /*4ae0*/  FMUL.FTZ R110, R108.reuse, R157 ;  /* 0x0000009d6c6e7220 */ /* 0x049fe40000410000 */
[C---:B-1----:R-:W-:Y:S02]  /*4af0*/  FMUL.FTZ R163, R108.reuse, R158 ;  /* 0x0000009e6ca37220 */ /* 0x042fe40000410000 */
[CC--:B----4-:R-:W-:Y:S02]  /*4b00*/  FMUL.FTZ R160, R108.reuse, R162.reuse ;  /* 0x000000a26ca07220 */ /* 0x0d0fe40000410000 */
        /* <DEDUP_REMOVED lines=8> */
.L_x_12702:
[----:B0-----:R-:W-:Y:S05]  /*4b90*/  BSYNC B0 ;  /* 0x0000000000007941 */ /* 0x001fea0003800000 */
.L_x_12701:
[C---:B------:R-:W-:Y:S01]  /*4ba0*/  FFMA.FTZ R110, R68.reuse, R127, R155 ;  /* 0x0000007f446e7223 */ /* 0x040fe2000001009b */
[----:B---3--:R0:W3:Y:S01]  /*4bb0*/  SHFL.DOWN PT, R157, R159, 0x10, 0x1f ;  /* 0x0a001f009f9d7f89 */ /* 0x0080e200000e0000 */
[----:B------:R-:W-:Y:S01]  /*4bc0*/  FMUL.FTZ R155, R75, R0 ;  /* 0x000000004b9b7220 */ /* 0x000fe20000410000 */
[----:B------:R-:W-:Y:S01]  /*4bd0*/  BSSY B0, `(.L_x_12703) ;  /* 0x0000019000007945 */ /* 0x000fe20003800000 */
[----:B-1----:R-:W-:Y:S01]  /*4be0*/  FFMA.FTZ R158, R68, R128, R111 ;  /* 0x00000080449e7223 */ /* 0x002fe2000001006f */
[----:B----4-:R0:W1:Y:S01]  /*4bf0*/  SHFL.DOWN PT, R162, R152, 0x10, 0x1f ;  /* 0x0a001f0098a27f89 */ /* 0x01006200000e0000 */
[----:B------:R-:W-:-:S02]  /*4c00*/  FFMA.FTZ R111, R93, R109, R156 ;  /* 0x0000006d5d6f7223 */ /* 0x000fc4000001009c */
[----:B------:R-:W-:Y:S01]  /*4c10*/  FFMA.FTZ R131, R93, -R132, R131 ;  /* 0x800000845d837223 */ /* 0x000fe20000010083 */
[----:B------:R0:W4:Y:S01]  /*4c20*/  SHFL.DOWN PT, R160, R151, 0x10, 0x1f ;  /* 0x0a001f0097a07f89 */ /* 0x00012200000e0000 */
[-C--:B------:R-:W-:Y:S02]  /*4c30*/  FFMA.FTZ R127, R46, -R155.reuse, R109 ;  /* 0x8000009b2e7f7223 */ /* 0x080fe4000001006d */
[----:B------:R-:W-:Y:S02]  /*4c40*/  FFMA.FTZ R128, R47, -R155, R132 ;  /* 0x8000009b2f807223 */ /* 0x000fe40000010084 */
[C---:B------:R-:W-:Y:S01]  /*4c50*/  FMUL.FTZ R109, R119.reuse, R158 ;  /* 0x0000009e776d7220 */ /* 0x040fe20000410000 */
[----:B------:R0:W2:Y:S01]  /*4c60*/  SHFL.DOWN PT, R155, R108, 0x10, 0x1f ;  /* 0x0a001f006c9b7f89 */ /* 0x0000a200000e0000 */
[-C--:B------:R-:W-:Y:S02]  /*4c70*/  FMUL.FTZ R132, R119, R110.reuse ;  /* 0x0000006e77847220 */ /* 0x080fe40000410000 */
[----:B------:R-:W-:-:S02]  /*4c80*/  FFMA.FTZ R109, R103, R110, -R109 ;  /* 0x0000006e676d7223 */ /* 0x000fc4000001086d */
[----:B------:R-:W-:Y:S01]  /*4c90*/  FFMA.FTZ R132, R103, R158, R132 ;  /* 0x0000009e67847223 */ /* 0x000fe20000010084 */
[----:B------:R-:W-:Y:S05]  /*4ca0*/  @P5 BRA `(.L_x_12704) ;  /* 0x000000b000005947 */ /* 0x000fea0003800000 */
[C---:B--2---:R-:W-:Y:S02]  /*4cb0*/  FMUL.FTZ R156, R108.reuse, R155 ;  /* 0x0000009b6c9c7220 */ /* 0x044fe40000410000 */
[C---:B----4-:R-:W-:Y:S02]  /*4cc0*/  FMUL.FTZ R163, R108.reuse, R160 ;  /* 0x000000a06ca37220 */ /* 0x050fe40000410000 */
[CC--:B-1----:R-:W-:Y:S02]  /*4cd0*/  FMUL.FTZ R161, R108.reuse, R162.reuse ;  /* 0x000000a26ca17220 */ /* 0x0c2fe40000410000 */
        /* <DEDUP_REMOVED lines=8> */
.L_x_12704:
[----:B------:R-:W-:Y:S05]  /*4d60*/  BSYNC B0 ;  /* 0x0000000000007941 */ /* 0x000fea0003800000 */
.L_x_12703:
[----:B--2---:R-:W-:Y:S01]  /*4d70*/  FMUL.FTZ R155, R68, R8 ;  /* 0x00000008449b7220 */ /* 0x004fe20000410000 */
[----:B------:R-:W-:Y:S01]  /*4d80*/  SHFL.DOWN PT, R163, R108, 0x1, 0x1f ;  /* 0x08201f006ca37f89 */ /* 0x000fe200000e0000 */
[----:B------:R-:W-:Y:S01]  /*4d90*/  FFMA.FTZ R132, R69, R129, R132 ;  /* 0x0000008145847223 */ /* 0x000fe20000010084 */
[----:B------:R-:W-:Y:S01]  /*4da0*/  ISETP.NE.AND P0, PT, R21, RZ, PT ;  /* 0x000000ff1500720c */ /* 0x000fe20003f05270 */
[----:B------:R-:W-:Y:S01]  /*4db0*/  FFMA.FTZ R109, R69, R130, R109 ;  /* 0x00000082456d7223 */ /* 0x000fe2000001006d */
[----:B---3--:R-:W-:Y:S01]  /*4dc0*/  SHFL.DOWN PT, R157, R152, 0x1, 0x1f ;  /* 0x08201f00989d7f89 */ /* 0x008fe200000e0000 */
[----:B------:R-:W-:Y:S01]  /*4dd0*/  FFMA.FTZ R156, R92, R110, R111 ;  /* 0x0000006e5c9c7223 */ /* 0x000fe2000001006f */
[----:B------:R-:W-:Y:S01]  /*4de0*/  BSSY B0, `(.L_x_12705) ;  /* 0x00000ec000007945 */ /* 0x000fe20003800000 */
[----:B------:R-:W-:Y:S01]  /*4df0*/  FFMA.FTZ R129, R40, -R155, R110 ;  /* 0x8000009b28817223 */ /* 0x000fe2000001006e */
[----:B0-----:R-:W-:Y:S01]  /*4e00*/  SHFL.IDX PT, R152, R152, RZ, 0x1f ;  /* 0x00001fff98987589 */ /* 0x001fe200000e0000 */
[----:B----4-:R-:W-:-:S02]  /*4e10*/  FFMA.FTZ R160, R92, -R158, R131 ;  /* 0x8000009e5ca07223 */ /* 0x010fc40000010083 */
[----:B------:R-:W-:Y:S02]  /*4e20*/  FFMA.FTZ R130, R41, -R155, R158 ;  /* 0x8000009b29827223 */ /* 0x000fe4000001009e */
[CC--:B------:R-:W-:Y:S01]  /*4e30*/  FMUL.FTZ R110, R102.reuse, R132.reuse ;  /* 0x00000084666e7220 */ /* 0x0c0fe20000410000 */
[----:B------:R-:W-:Y:S01]  /*4e40*/  SHFL.DOWN PT, R158, R151, 0x1, 0x1f ;  /* 0x08201f00979e7f89 */ /* 0x000fe200000e0000 */
[----:B------:R-:W-:Y:S02]  /*4e50*/  FMUL.FTZ R155, R69, R7 ;  /* 0x00000007459b7220 */ /* 0x000fe40000410000 */
[-C--:B------:R-:W-:Y:S01]  /*4e60*/  FMUL.FTZ R131, R102, R109.reuse ;  /* 0x0000006d66837220 */ /* 0x080fe20000410000 */
[----:B------:R-:W-:Y:S01]  /*4e70*/  SHFL.IDX PT, R151, R151, RZ, 0x1f ;  /* 0x00001fff97977589 */ /* 0x000fe200000e0000 */
[----:B------:R-:W-:Y:S02]  /*4e80*/  FFMA.FTZ R111, R105, R109, -R110 ;  /* 0x0000006d696f7223 */ /* 0x000fe4000001086e */
[----:B------:R-:W-:-:S02]  /*4e90*/  FFMA.FTZ R160, R91, -R132, R160 ;  /* 0x800000845ba07223 */ /* 0x000fc400000100a0 */
[----:B------:R-:W-:Y:S02]  /*4ea0*/  FFMA.FTZ R110, R105, R132, R131 ;  /* 0x00000084696e7223 */ /* 0x000fe40000010083 */
[-C--:B------:R-:W-:Y:S02]  /*4eb0*/  FFMA.FTZ R131, R42, -R155.reuse, R109 ;  /* 0x8000009b2a837223 */ /* 0x080fe4000001006d */
[----:B------:R-:W-:Y:S02]  /*4ec0*/  FFMA.FTZ R132, R43, -R155, R132 ;  /* 0x8000009b2b847223 */ /* 0x000fe40000010084 */
[----:B------:R-:W-:Y:S01]  /*4ed0*/  FFMA.FTZ R161, R91, R109, R156 ;  /* 0x0000006d5ba17223 */ /* 0x000fe2000001009c */
[----:B------:R-:W0:Y:S01]  /*4ee0*/  SHFL.IDX PT, R155, R79, RZ, 0x1f ;  /* 0x00001fff4f9b7589 */ /* 0x000e2200000e0000 */
[C---:B------:R-:W-:Y:S02]  /*4ef0*/  FFMA.FTZ R110, R70.reuse, R153, R110 ;  /* 0x00000099466e7223 */ /* 0x040fe4000001006e */
[----:B------:R-:W-:Y:S01]  /*4f00*/  FFMA.FTZ R111, R70, R154, R111 ;  /* 0x0000009a466f7223 */ /* 0x000fe2000001006f */
[----:B------:R-:W2:Y:S01]  /*4f10*/  SHFL.IDX PT, R156, R78, RZ, 0x1f ;  /* 0x00001fff4e9c7589 */ /* 0x000ea200000e0000 */
[----:B------:R-:W-:-:S02]  /*4f20*/  FMUL.FTZ R109, R104, R110 ;  /* 0x0000006e686d7220 */ /* 0x000fc40000410000 */
[----:B-1----:R-:W-:Y:S01]  /*4f30*/  FMUL.FTZ R162, R70, R6 ;  /* 0x0000000646a27220 */ /* 0x002fe20000410000 */
[----:B------:R-:W-:Y:S01]  /*4f40*/  SHFL.IDX PT, R153, R159, RZ, 0x1f ;  /* 0x00001fff9f997589 */ /* 0x000fe200000e0000 */
[-C--:B------:R-:W-:Y:S02]  /*4f50*/  FFMA.FTZ R109, R101, R111.reuse, -R109 ;  /* 0x0000006f656d7223 */ /* 0x080fe4000001086d */
[C---:B------:R-:W-:Y:S01]  /*4f60*/  FFMA.FTZ R161, R90.reuse, R111, R161 ;  /* 0x0000006f5aa17223 */ /* 0x040fe200000100a1 */
[----:B------:R-:W1:Y:S01]  /*4f70*/  SHFL.DOWN PT, R159, R159, 0x1, 0x1f ;  /* 0x08201f009f9f7f89 */ /* 0x000e6200000e0000 */
[----:B------:R-:W-:Y:S02]  /*4f80*/  FFMA.FTZ R109, R71, R149, R109 ;  /* 0x00000095476d7223 */ /* 0x000fe4000001006d */
[----:B------:R-:W-:Y:S01]  /*4f90*/  FFMA.FTZ R160, R90, -R110, R160 ;  /* 0x8000006e5aa07223 */ /* 0x000fe200000100a0 */
[----:B------:R3:W4:Y:S01]  /*4fa0*/  SHFL.IDX PT, R154, R108, RZ, 0x1f ;  /* 0x00001fff6c9a7589 */ /* 0x00072200000e0000 */
[----:B------:R-:W-:-:S04]  /*4fb0*/  FMUL.FTZ R149, R89, R109 ;  /* 0x0000006d59957220 */ /* 0x000fc80000410000 */
[----:B------:R-:W-:Y:S02]  /*4fc0*/  FADD.FTZ R149, R161, R149 ;  /* 0x00000095a1957221 */ /* 0x000fe40000010000 */
[----:B---3--:R-:W-:Y:S02]  /*4fd0*/  FMUL.FTZ R108, R104, R111 ;  /* 0x0000006f686c7220 */ /* 0x008fe40000410000 */
[----:B------:R-:W-:Y:S02]  /*4fe0*/  FFMA.FTZ R111, R36, -R162, R111 ;  /* 0x800000a2246f7223 */ /* 0x000fe4000001006f */
[----:B------:R-:W-:Y:S02]  /*4ff0*/  FFMA.FTZ R108, R101, R110, R108 ;  /* 0x0000006e656c7223 */ /* 0x000fe4000001006c */
[----:B------:R-:W-:Y:S02]  /*5000*/  FFMA.FTZ R110, R37, -R162, R110 ;  /* 0x800000a2256e7223 */ /* 0x000fe4000001006e */
[----:B------:R-:W-:-:S02]  /*5010*/  FFMA.FTZ R147, R71, R147, R108 ;  /* 0x0000009347937223 */ /* 0x000fc4000001006c */
[----:B------:R-:W-:Y:S02]  /*5020*/  FMUL.FTZ R108, R71, R5 ;  /* 0x00000005476c7220 */ /* 0x000fe40000410000 */
[----:B0-----:R-:W-:Y:S02]  /*5030*/  @P1 FMUL.FTZ R162, R163, R155 ;  /* 0x0000009ba3a21220 */ /* 0x001fe40000410000 */
[-C--:B------:R-:W-:Y:S02]  /*5040*/  FFMA.FTZ R109, R38, -R108.reuse, R109 ;  /* 0x8000006c266d7223 */ /* 0x080fe4000001006d */
[----:B------:R-:W-:Y:S02]  /*5050*/  FFMA.FTZ R108, R39, -R108, R147 ;  /* 0x8000006c276c7223 */ /* 0x000fe40000010093 */
[----:B--2---:R-:W-:Y:S02]  /*5060*/  @P1 FMUL.FTZ R163, R163, R156 ;  /* 0x0000009ca3a31220 */ /* 0x004fe40000410000 */
[----:B------:R-:W-:-:S02]  /*5070*/  FMUL.FTZ R147, R89, R147 ;  /* 0x0000009359937220 */ /* 0x000fc40000410000 */
[C---:B-1----:R-:W-:Y:S02]  /*5080*/  @P1 FFMA.FTZ R162, R159.reuse, R156, -R162 ;  /* 0x0000009c9fa21223 */ /* 0x042fe400000108a2 */
[----:B------:R-:W-:Y:S02]  /*5090*/  @P1 FFMA.FTZ R163, R159, R155, R163 ;  /* 0x0000009b9fa31223 */ /* 0x000fe400000100a3 */
[----:B------:R-:W-:Y:S02]  /*50a0*/  FADD.FTZ R147, R160, -R147 ;  /* 0x80000093a0937221 */ /* 0x000fe40000010000 */
[----:B----4-:R-:W-:Y:S02]  /*50b0*/  FMUL.FTZ R160, R154, R78 ;  /* 0x0000004e9aa07220 */ /* 0x010fe40000410000 */
[----:B------:R-:W-:Y:S02]  /*50c0*/  @P1 FADD.FTZ R156, R157, R162 ;  /* 0x000000a29d9c1221 */ /* 0x000fe40000010000 */
[----:B------:R-:W-:-:S02]  /*50d0*/  @P1 FADD.FTZ R155, R158, R163 ;  /* 0x000000a39e9b1221 */ /* 0x000fc40000010000 */
[-C--:B------:R-:W-:Y:S02]  /*50e0*/  FMUL.FTZ R159, R154, R79.reuse ;  /* 0x0000004f9a9f7220 */ /* 0x080fe40000410000 */
[----:B------:R-:W-:Y:S02]  /*50f0*/  FFMA.FTZ R158, R153, R79, R160 ;  /* 0x0000004f999e7223 */ /* 0x000fe400000100a0 */
[CC--:B------:R-:W-:Y:S02]  /*5100*/  FMUL.FTZ R79, R156.reuse, -R113.reuse ;  /* 0x800000719c4f7220 */ /* 0x0c0fe40000410000 */
[C---:B------:R-:W-:Y:S02]  /*5110*/  FMUL.FTZ R113, R155.reuse, -R113 ;  /* 0x800000719b717220 */ /* 0x040fe40000410000 */
[-C--:B------:R-:W-:Y:S02]  /*5120*/  FFMA.FTZ R160, R155, R112.reuse, R79 ;  /* 0x000000709ba07223 */ /* 0x080fe4000001004f */
[----:B------:R-:W-:Y:S01]  /*5130*/  FFMA.FTZ R113, R156, R112, -R113 ;  /* 0x000000709c717223 */ /* 0x000fe20000010871 */
[----:B------:R-:W-:Y:S01]  /*5140*/  P2R R112, PR, RZ, 0x1 ;  /* 0x00000001ff707803 */ /* 0x000fe20000000000 */
[----:B------:R-:W-:-:S02]  /*5150*/  FADD.FTZ R145, -R145, R160 ;  /* 0x000000a091917221 */ /* 0x000fc40000010100 */
[----:B------:R-:W-:Y:S01]  /*5160*/  FADD.FTZ R146, R146, R113 ;  /* 0x0000007192927221 */ /* 0x000fe20000010000 */
[----:B------:R-:W-:Y:S01]  /*5170*/  SHF.L.U32 R113, R21, 0x4, RZ ;  /* 0x0000000415717819 */ /* 0x000fe200000006ff */
[C---:B------:R-:W-:Y:S02]  /*5180*/  FMUL.FTZ R112, R104.reuse, -R145 ;  /* 0x8000009168707220 */ /* 0x040fe40000410000 */
[----:B------:R-:W-:Y:S01]  /*5190*/  FMUL.FTZ R104, R104, -R146 ;  /* 0x8000009268687220 */ /* 0x000fe20000410000 */
[----:B------:R-:W-:Y:S01]  /*51a0*/  LEA.HI.SX32 R113, R113, R113, 0x1b ;  /* 0x0000007171717211 */ /* 0x000fe200078fdaff */
[----:B------:R-:W-:Y:S02]  /*51b0*/  FFMA.FTZ R157, R153, R78, -R159 ;  /* 0x0000004e999d7223 */ /* 0x000fe4000001089f */
[C---:B------:R-:W-:Y:S02]  /*51c0*/  FMUL.FTZ R78, R154.reuse, R77 ;  /* 0x0000004d9a4e7220 */ /* 0x040fe40000410000 */
[----:B------:R-:W-:-:S02]  /*51d0*/  FMUL.FTZ R154, R154, R76 ;  /* 0x0000004c9a9a7220 */ /* 0x000fc40000410000 */
[----:B------:R-:W-:Y:S02]  /*51e0*/  FADD.FTZ R79, R151, R158 ;  /* 0x0000009e974f7221 */ /* 0x000fe40000010000 */
[C---:B------:R-:W-:Y:S02]  /*51f0*/  FFMA.FTZ R104, R101.reuse, R145, R104 ;  /* 0x0000009165687223 */ /* 0x040fe40000010068 */
[----:B------:R-:W-:Y:S02]  /*5200*/  FFMA.FTZ R151, R101, R146, -R112 ;  /* 0x0000009265977223 */ /* 0x000fe40000010870 */
[C---:B------:R-:W-:Y:S02]  /*5210*/  FFMA.FTZ R76, R153.reuse, R76, -R78 ;  /* 0x0000004c994c7223 */ /* 0x040fe4000001084e */
[----:B------:R-:W-:Y:S02]  /*5220*/  FFMA.FTZ R77, R153, R77, R154 ;  /* 0x0000004d994d7223 */ /* 0x000fe4000001009a */
[----:B------:R-:W-:-:S02]  /*5230*/  FADD.FTZ R78, R152, R157 ;  /* 0x0000009d984e7221 */ /* 0x000fc40000010000 */
[----:B------:R-:W-:Y:S02]  /*5240*/  FADD.FTZ R133, -R133, R104 ;  /* 0x0000006885857221 */ /* 0x000fe40000010100 */
[----:B------:R-:W-:Y:S01]  /*5250*/  FADD.FTZ R101, R144, R151 ;  /* 0x0000009790657221 */ /* 0x000fe20000010000 */
[----:B------:R0:W-:Y:S01]  /*5260*/  @!P0 STS.128 [R88.X16+0x25d0], R76 ;  /* 0x0025d04c58008388 */ /* 0x0001e2000000cc00 */
[----:B------:R-:W-:Y:S02]  /*5270*/  FMUL.FTZ R144, R102, -R133 ;  /* 0x8000008566907220 */ /* 0x000fe40000410000 */
[-C--:B------:R-:W-:Y:S02]  /*5280*/  FMUL.FTZ R152, R146, R5.reuse ;  /* 0x0000000592987220 */ /* 0x080fe40000410000 */
[----:B------:R-:W-:Y:S02]  /*5290*/  FMUL.FTZ R154, R145, R5 ;  /* 0x00000005919a7220 */ /* 0x000fe40000410000 */
[----:B------:R-:W-:-:S02]  /*52a0*/  FMUL.FTZ R104, R108, R152 ;  /* 0x000000986c687220 */ /* 0x000fc40000410000 */
[-C--:B------:R-:W-:Y:S02]  /*52b0*/  FMUL.FTZ R158, R71, R154.reuse ;  /* 0x0000009a479e7220 */ /* 0x080fe40000410000 */
[-C--:B------:R-:W-:Y:S02]  /*52c0*/  FMUL.FTZ R112, R108, R154.reuse ;  /* 0x0000009a6c707220 */ /* 0x080fe40000410000 */
[----:B------:R-:W-:Y:S01]  /*52d0*/  FFMA.FTZ R104, R109, R154, -R104 ;  /* 0x0000009a6d687223 */ /* 0x000fe20000010868 */
[----:B------:R-:W-:Y:S01]  /*52e0*/  STS [R113.X4+0x87c], R158 ;  /* 0x00087c9e71007388 */ /* 0x000fe20000004800 */
[----:B------:R-:W-:Y:S02]  /*52f0*/  FMUL.FTZ R156, R71, R152 ;  /* 0x00000098479c7220 */ /* 0x000fe40000410000 */
[-C--:B0-----:R-:W-:Y:S02]  /*5300*/  FMUL.FTZ R76, R102, -R101.reuse ;  /* 0x80000065664c7220 */ /* 0x081fe40000410000 */
[----:B------:R-:W-:Y:S01]  /*5310*/  FFMA.FTZ R102, R105, R101, -R144 ;  /* 0x0000006569667223 */ /* 0x000fe20000010890 */
[----:B------:R0:W-:Y:S01]  /*5320*/  STS [R113.X4+0x878], R156 ;  /* 0x0008789c71007388 */ /* 0x0001e20000004800 */
[----:B------:R-:W-:-:S02]  /*5330*/  FMUL.FTZ R79, R133, R6 ;  /* 0x00000006854f7220 */ /* 0x000fc40000410000 */
[----:B------:R-:W-:Y:S02]  /*5340*/  FFMA.FTZ R105, R105, R133, R76 ;  /* 0x0000008569697223 */ /* 0x000fe4000001004c */
[----:B------:R-:W-:Y:S02]  /*5350*/  FMUL.FTZ R77, R101, R6 ;  /* 0x00000006654d7220 */ /* 0x000fe40000410000 */
[----:B------:R-:W-:Y:S02]  /*5360*/  FMUL.FTZ R76, R110, R79 ;  /* 0x0000004f6e4c7220 */ /* 0x000fe40000410000 */
[----:B------:R-:W-:Y:S02]  /*5370*/  FADD.FTZ R142, -R142, R105 ;  /* 0x000000698e8e7221 */ /* 0x000fe40000010100 */
[----:B------:R-:W-:Y:S02]  /*5380*/  FADD.FTZ R102, R139, R102 ;  /* 0x000000668b667221 */ /* 0x000fe40000010000 */
[----:B------:R-:W-:-:S02]  /*5390*/  FMUL.FTZ R78, R110, R77 ;  /* 0x0000004d6e4e7220 */ /* 0x000fc40000410000 */
[-C--:B------:R-:W-:Y:S02]  /*53a0*/  FMUL.FTZ R154, R70, R77.reuse ;  /* 0x0000004d469a7220 */ /* 0x080fe40000410000 */
[----:B------:R-:W-:Y:S02]  /*53b0*/  FFMA.FTZ R105, R111, R77, R76 ;  /* 0x0000004d6f697223 */ /* 0x000fe4000001004c */
[C---:B------:R-:W-:Y:S01]  /*53c0*/  FMUL.FTZ R77, R119.reuse, -R142 ;  /* 0x8000008e774d7220 */ /* 0x040fe20000410000 */
[----:B------:R1:W-:Y:S01]  /*53d0*/  STS [R113.X4+0x870], R154 ;  /* 0x0008709a71007388 */ /* 0x0003e20000004800 */
[-C--:B------:R-:W-:Y:S02]  /*53e0*/  FMUL.FTZ R119, R119, -R102.reuse ;  /* 0x8000006677777220 */ /* 0x080fe40000410000 */
[----:B------:R-:W-:Y:S02]  /*53f0*/  FFMA.FTZ R76, R111, R79, -R78 ;  /* 0x0000004f6f4c7223 */ /* 0x000fe4000001084e */
[----:B------:R-:W-:-:S02]  /*5400*/  FFMA.FTZ R78, R103, R102, -R77 ;  /* 0x00000066674e7223 */ /* 0x000fc4000001084d */
[----:B------:R-:W-:Y:S02]  /*5410*/  FFMA.FTZ R103, R103, R142, R119 ;  /* 0x0000008e67677223 */ /* 0x000fe40000010077 */
[----:B------:R-:W-:Y:S02]  /*5420*/  FADD.FTZ R141, R141, R78 ;  /* 0x0000004e8d8d7221 */ /* 0x000fe40000010000 */
[----:B------:R-:W-:Y:S02]  /*5430*/  FADD.FTZ R103, -R134, R103 ;  /* 0x0000006786677221 */ /* 0x000fe40000010100 */
[----:B0-----:R-:W-:Y:S02]  /*5440*/  FMUL.FTZ R156, R70, R79 ;  /* 0x0000004f469c7220 */ /* 0x001fe40000410000 */
[C---:B------:R-:W-:Y:S02]  /*5450*/  FMUL.FTZ R79, R106.reuse, -R141 ;  /* 0x8000008d6a4f7220 */ /* 0x040fe40000410000 */
[-C--:B------:R-:W-:Y:S01]  /*5460*/  FMUL.FTZ R106, R106, -R103.reuse ;  /* 0x800000676a6a7220 */ /* 0x080fe20000410000 */
[----:B------:R-:W-:Y:S01]  /*5470*/  STS [R113.X4+0x874], R156 ;  /* 0x0008749c71007388 */ /* 0x000fe20000004800 */
        /* <DEDUP_REMOVED lines=13> */
[----:B------:R-:W-:Y:S02]  /*5550*/  FMUL.FTZ R139, R103, R8 ;  /* 0x00000008678b7220 */ /* 0x000fe40000410000 */
[C---:B------:R-:W-:Y:S02]  /*5560*/  FFMA.FTZ R117, R118.reuse, R136, R117 ;  /* 0x0000008876757223 */ /* 0x040fe40000010075 */
[----:B------:R-:W-:Y:S02]  /*5570*/  FFMA.FTZ R107, R118, R143, -R107 ;  /* 0x0000008f766b7223 */ /* 0x000fe4000001086b */
[-C--:B------:R-:W-:Y:S02]  /*5580*/  FMUL.FTZ R152, R142, R7.reuse ;  /* 0x000000078e987220 */ /* 0x080fe40000410000 */
[----:B------:R-:W-:Y:S02]  /*5590*/  FADD.FTZ R138, -R138, R117 ;  /* 0x000000758a8a7221 */ /* 0x000fe40000010100 */
[----:B------:R-:W-:-:S02]  /*55a0*/  FMUL.FTZ R144, R102, R7 ;  /* 0x0000000766907220 */ /* 0x000fc40000410000 */
[----:B------:R-:W-:Y:S02]  /*55b0*/  FMUL.FTZ R119, R141, R8 ;  /* 0x000000088d777220 */ /* 0x000fe40000410000 */
[----:B------:R-:W-:Y:S02]  /*55c0*/  FMUL.FTZ R134, R130, R139 ;  /* 0x0000008b82867220 */ /* 0x000fe40000410000 */
[----:B------:R-:W-:Y:S02]  /*55d0*/  FADD.FTZ R140, R140, R107 ;  /* 0x0000006b8c8c7221 */ /* 0x000fe40000010000 */
[----:B------:R-:W-:Y:S02]  /*55e0*/  FMUL.FTZ R77, R132, R152 ;  /* 0x00000098844d7220 */ /* 0x000fe40000410000 */
[----:B------:R-:W-:Y:S02]  /*55f0*/  FMUL.FTZ R107, R114, -R138 ;  /* 0x8000008a726b7220 */ /* 0x000fe40000410000 */
[----:B-1----:R-:W-:-:S02]  /*5600*/  FMUL.FTZ R154, R69, R144 ;  /* 0x00000090459a7220 */ /* 0x002fc40000410000 */
[-C--:B------:R-:W-:Y:S02]  /*5610*/  FFMA.FTZ R79, R129, R119.reuse, R134 ;  /* 0x00000077814f7223 */ /* 0x080fe40000010086 */
[----:B------:R-:W-:Y:S01]  /*5620*/  FMUL.FTZ R114, R114, -R140 ;  /* 0x8000008c72727220 */ /* 0x000fe20000410000 */
[----:B------:R0:W-:Y:S01]  /*5630*/  STS [R113.X4+0x868], R154 ;  /* 0x0008689a71007388 */ /* 0x0001e20000004800 */
[-C--:B------:R-:W-:Y:S02]  /*5640*/  FMUL.FTZ R78, R132, R144.reuse ;  /* 0x00000090844e7220 */ /* 0x080fe40000410000 */
[----:B------:R-:W-:Y:S02]  /*5650*/  FFMA.FTZ R77, R131, R144, R77 ;  /* 0x00000090834d7223 */ /* 0x000fe4000001004d */
[----:B------:R-:W-:Y:S02]  /*5660*/  FMUL.FTZ R134, R137, R0 ;  /* 0x0000000089867220 */ /* 0x000fe40000410000 */
[----:B------:R-:W-:-:S02]  /*5670*/  FMUL.FTZ R144, R130, R119 ;  /* 0x0000007782907220 */ /* 0x000fc40000410000 */
[C---:B------:R-:W-:Y:S02]  /*5680*/  FFMA.FTZ R107, R115.reuse, R140, -R107 ;  /* 0x0000008c736b7223 */ /* 0x040fe4000001086b */
[----:B------:R-:W-:Y:S02]  /*5690*/  FFMA.FTZ R115, R115, R138, R114 ;  /* 0x0000008a73737223 */ /* 0x000fe40000010072 */
[----:B------:R-:W-:Y:S02]  /*56a0*/  FMUL.FTZ R120, R135, R0 ;  /* 0x0000000087787220 */ /* 0x000fe40000410000 */
[----:B------:R-:W-:Y:S02]  /*56b0*/  FMUL.FTZ R116, R128, R134 ;  /* 0x0000008680747220 */ /* 0x000fe40000410000 */
[-C--:B0-----:R-:W-:Y:S02]  /*56c0*/  FMUL.FTZ R154, R68, R139.reuse ;  /* 0x0000008b449a7220 */ /* 0x081fe40000410000 */
[----:B------:R-:W-:-:S02]  /*56d0*/  FFMA.FTZ R106, R129, R139, -R144 ;  /* 0x0000008b816a7223 */ /* 0x000fc40000010890 */
[----:B------:R-:W-:Y:S01]  /*56e0*/  FMUL.FTZ R139, R136, R2 ;  /* 0x00000002888b7220 */ /* 0x000fe20000410000 */
[----:B------:R-:W-:Y:S01]  /*56f0*/  STS [R113.X4+0x864], R154 ;  /* 0x0008649a71007388 */ /* 0x000fe20000004800 */
[-C--:B------:R-:W-:Y:S02]  /*5700*/  FMUL.FTZ R156, R69, R152.reuse ;  /* 0x00000098459c7220 */ /* 0x080fe40000410000 */
[----:B------:R-:W-:Y:S02]  /*5710*/  FFMA.FTZ R78, R131, R152, -R78 ;  /* 0x00000098834e7223 */ /* 0x000fe4000001084e */
[----:B------:R-:W-:Y:S01]  /*5720*/  FADD.FTZ R150, -R150, R115 ;  /* 0x0000007396967221 */ /* 0x000fe20000010100 */
[----:B------:R-:W-:Y:S01]  /*5730*/  STS [R113.X4+0x86c], R156 ;  /* 0x00086c9c71007388 */ /* 0x000fe20000004800 */
[----:B------:R-:W-:Y:S02]  /*5740*/  FMUL.FTZ R152, R68, R119 ;  /* 0x0000007744987220 */ /* 0x000fe40000410000 */
[----:B------:R-:W-:-:S02]  /*5750*/  FMUL.FTZ R118, R128, R120 ;  /* 0x0000007880767220 */ /* 0x000fc40000410000 */
[-C--:B------:R-:W-:Y:S01]  /*5760*/  FFMA.FTZ R116, R127, R120.reuse, R116 ;  /* 0x000000787f747223 */ /* 0x080fe20000010074 */
[----:B------:R0:W-:Y:S01]  /*5770*/  STS [R113.X4+0x860], R152 ;  /* 0x0008609871007388 */ /* 0x0001e20000004800 */
[----:B------:R-:W-:Y:S02]  /*5780*/  FMUL.FTZ R120, R75, R120 ;  /* 0x000000784b787220 */ /* 0x000fe40000410000 */
[----:B------:R-:W-:Y:S02]  /*5790*/  FMUL.FTZ R119, R143, R2 ;  /* 0x000000028f777220 */ /* 0x000fe40000410000 */
[----:B------:R-:W-:Y:S01]  /*57a0*/  FMUL.FTZ R114, R126, R139 ;  /* 0x0000008b7e727220 */ /* 0x000fe20000410000 */
[----:B------:R1:W-:Y:S01]  /*57b0*/  STS [R113.X4+0x858], R120 ;  /* 0x0008587871007388 */ /* 0x0003e20000004800 */
[----:B------:R-:W-:Y:S02]  /*57c0*/  FADD.FTZ R107, R148, R107 ;  /* 0x0000006b946b7221 */ /* 0x000fe40000010000 */
[----:B------:R-:W-:-:S02]  /*57d0*/  FMUL.FTZ R115, R150, R4 ;  /* 0x0000000496737220 */ /* 0x000fc40000410000 */
[-C--:B------:R-:W-:Y:S02]  /*57e0*/  FFMA.FTZ R117, R127, R134.reuse, -R118 ;  /* 0x000000867f757223 */ /* 0x080fe40000010876 */
[----:B------:R-:W-:Y:S02]  /*57f0*/  FMUL.FTZ R144, R75, R134 ;  /* 0x000000864b907220 */ /* 0x000fe40000410000 */
[-C--:B------:R-:W-:Y:S02]  /*5800*/  FMUL.FTZ R118, R126, R119.reuse ;  /* 0x000000777e767220 */ /* 0x080fe40000410000 */
[-C--:B------:R-:W-:Y:S01]  /*5810*/  FFMA.FTZ R114, R125, R119.reuse, R114 ;  /* 0x000000777d727223 */ /* 0x080fe20000010072 */
[----:B------:R2:W-:Y:S01]  /*5820*/  STS [R113.X4+0x85c], R144 ;  /* 0x00085c9071007388 */ /* 0x0005e20000004800 */
[----:B0-----:R-:W-:Y:S02]  /*5830*/  FMUL.FTZ R152, R74, R119 ;  /* 0x000000774a987220 */ /* 0x001fe40000410000 */
[----:B------:R-:W-:-:S02]  /*5840*/  FMUL.FTZ R119, R107, R4 ;  /* 0x000000046b777220 */ /* 0x000fc40000410000 */
[----:B-1----:R-:W-:Y:S01]  /*5850*/  FMUL.FTZ R120, R138, R3 ;  /* 0x000000038a787220 */ /* 0x002fe20000410000 */
[----:B------:R-:W-:Y:S01]  /*5860*/  STS [R113.X4+0x850], R152 ;  /* 0x0008509871007388 */ /* 0x000fe20000004800 */
[----:B------:R-:W-:Y:S02]  /*5870*/  FMUL.FTZ R134, R122, R115 ;  /* 0x000000737a867220 */ /* 0x000fe40000410000 */
[-C--:B------:R-:W-:Y:S02]  /*5880*/  FFMA.FTZ R118, R125, R139.reuse, -R118 ;  /* 0x0000008b7d767223 */ /* 0x080fe40000010876 */
[----:B------:R-:W-:Y:S02]  /*5890*/  FMUL.FTZ R154, R74, R139 ;  /* 0x0000008b4a9a7220 */ /* 0x000fe40000410000 */
[----:B------:R-:W-:Y:S02]  /*58a0*/  FMUL.FTZ R148, R140, R3 ;  /* 0x000000038c947220 */ /* 0x000fe40000410000 */
[----:B------:R-:W-:Y:S01]  /*58b0*/  FMUL.FTZ R139, R124, R120 ;  /* 0x000000787c8b7220 */ /* 0x000fe20000410000 */
[----:B------:R-:W-:Y:S01]  /*58c0*/  STS [R113.X4+0x854], R154 ;  /* 0x0008549a71007388 */ /* 0x000fe20000004800 */
[----:B------:R-:W-:-:S02]  /*58d0*/  FFMA.FTZ R134, R121, R119, R134 ;  /* 0x0000007779867223 */ /* 0x000fc40000010086 */
[-C--:B------:R-:W-:Y:S02]  /*58e0*/  FFMA.FTZ R139, R123, R148.reuse, R139 ;  /* 0x000000947b8b7223 */ /* 0x080fe4000001008b */
[----:B------:R-:W-:Y:S02]  /*58f0*/  FADD.FTZ R134, RZ, R134 ;  /* 0x00000086ff867221 */ /* 0x000fe40000010000 */
[----:B--2---:R-:W-:Y:S02]  /*5900*/  FMUL.FTZ R144, R122, R119 ;  /* 0x000000777a907220 */ /* 0x004fe40000410000 */
[----:B------:R-:W-:Y:S01]  /*5910*/  FADD.FTZ R139, R134, R139 ;  /* 0x0000008b868b7221 */ /* 0x000fe20000010000 */
[----:B------:R-:W-:Y:S01]  /*5920*/  IADD3 R134, -R13, c[0x0][0x174], RZ ;  /* 0x00005d000d867a10 */ /* 0x000fe20007ffe1ff */
[----:B------:R-:W-:Y:S02]  /*5930*/  FMUL.FTZ R151, R124, R148 ;  /* 0x000000947c977220 */ /* 0x000fe40000410000 */
[----:B------:R-:W-:-:S02]  /*5940*/  FFMA.FTZ R144, R121, R115, -R144 ;  /* 0x0000007379907223 */ /* 0x000fc40000010890 */
[----:B------:R-:W-:Y:S01]  /*5950*/  FADD.FTZ R139, R139, R114 ;  /* 0x000000728b8b7221 */ /* 0x000fe20000010000 */
[----:B------:R-:W-:Y:S01]  /*5960*/  LEA R114, R134, 0xffffff00, 0x8 ;  /* 0xffffff0086727811 */ /* 0x000fe200078e40ff */
[----:B------:R-:W-:Y:S02]  /*5970*/  FFMA.FTZ R151, R123, R120, -R151 ;  /* 0x000000787b977223 */ /* 0x000fe40000010897 */
[----:B------:R-:W-:Y:S01]  /*5980*/  FADD.FTZ R144, RZ, R144 ;  /* 0x00000090ff907221 */ /* 0x000fe20000010000 */
[----:B------:R-:W-:Y:S01]  /*5990*/  IADD3 R114, -R114, c[0x0][0x168], RZ ;  /* 0x00005a0072727a10 */ /* 0x000fe20007ffe1ff */
[----:B------:R-:W-:Y:S02]  /*59a0*/  FADD.FTZ R116, R139, R116 ;  /* 0x000000748b747221 */ /* 0x000fe40000010000 */
[----:B------:R-:W-:Y:S01]  /*59b0*/  FADD.FTZ R151, R144, R151 ;  /* 0x0000009790977221 */ /* 0x000fe20000010000 */
[----:B------:R-:W-:Y:S01]  /*59c0*/  LEA R114, R114, -R21, 0x1 ;  /* 0x8000001572727211 */ /* 0x000fe200078e08ff */
[----:B------:R-:W-:-:S02]  /*59d0*/  FADD.FTZ R134, R116, R79 ;  /* 0x0000004f74867221 */ /* 0x000fc40000010000 */
[----:B------:R-:W-:Y:S01]  /*59e0*/  FADD.FTZ R118, R151, R118 ;  /* 0x0000007697767221 */ /* 0x000fe20000010000 */
[C---:B------:R-:W-:Y:S01]  /*59f0*/  ISETP.GE.AND P0, PT, R114.reuse, 0x1, PT ;  /* 0x000000017200780c */ /* 0x040fe20003f06270 */
[C---:B------:R-:W-:Y:S01]  /*5a00*/  FMUL.FTZ R148, R73.reuse, R148 ;  /* 0x0000009449947220 */ /* 0x040fe20000410000 */
[----:B------:R-:W-:Y:S01]  /*5a10*/  ISETP.GE.AND P1, PT, R114, 0x21, PT ;  /* 0x000000217200780c */ /* 0x000fe20003f26270 */
[----:B------:R-:W-:Y:S02]  /*5a20*/  FADD.FTZ R117, R118, R117 ;  /* 0x0000007576757221 */ /* 0x000fe40000010000 */
[----:B------:R-:W-:Y:S01]  /*5a30*/  FMUL.FTZ R120, R73, R120 ;  /* 0x0000007849787220 */ /* 0x000fe20000410000 */
[----:B------:R-:W-:Y:S01]  /*5a40*/  STS [R113.X4+0x848], R148 ;  /* 0x0008489471007388 */ /* 0x000fe20000004800 */
[C---:B------:R-:W-:Y:S02]  /*5a50*/  FMUL.FTZ R116, R72.reuse, R119 ;  /* 0x0000007748747220 */ /* 0x040fe40000410000 */
[----:B------:R-:W-:Y:S01]  /*5a60*/  FMUL.FTZ R118, R72, R115 ;  /* 0x0000007348767220 */ /* 0x000fe20000410000 */
[----:B------:R0:W-:Y:S01]  /*5a70*/  STS [R113.X4+0x84c], R120 ;  /* 0x00084c7871007388 */ /* 0x0001e20000004800 */
[----:B------:R-:W-:-:S02]  /*5a80*/  FADD.FTZ R117, R117, R106 ;  /* 0x0000006a75757221 */ /* 0x000fc40000010000 */
[----:B------:R-:W-:Y:S01]  /*5a90*/  FADD.FTZ R106, R134, R77 ;  /* 0x0000004d866a7221 */ /* 0x000fe20000010000 */
[----:B------:R1:W-:Y:S01]  /*5aa0*/  STS [R113.X4+0x840], R116 ;  /* 0x0008407471007388 */ /* 0x0003e20000004800 */
[----:B------:R-:W-:-:S03]  /*5ab0*/  FADD.FTZ R115, R117, R78 ;  /* 0x0000004e75737221 */ /* 0x000fc60000010000 */
[----:B------:R1:W-:Y:S01]  /*5ac0*/  STS [R113.X4+0x844], R118 ;  /* 0x0008447671007388 */ /* 0x0003e20000004800 */
[----:B------:R-:W-:Y:S01]  /*5ad0*/  FADD.FTZ R115, R115, R76 ;  /* 0x0000004c73737221 */ /* 0x000fe20000010000 */
[----:B0-----:R-:W-:Y:S02]  /*5ae0*/  IADD3 R120, R21, 0x20, RZ ;  /* 0x0000002015787810 */ /* 0x001fe40007ffe0ff */
        /* <DEDUP_REMOVED lines=27> */
.L_x_12706:
[----:B-1----:R-:W-:Y:S05]  /*5ca0*/  BSYNC B0 ;  /* 0x0000000000007941 */ /* 0x002fea0003800000 */
.L_x_12705:
[----:B------:R-:W-:Y:S01]  /*5cb0*/  LEA.HI.SX32 R120, R120, R21, 0x1b ;  /* 0x0000001578787211 */ /* 0x000fe200078fdaff */
[----:B------:R-:W-:Y:S01]  /*5cc0*/  BSSY B0, `(.L_x_12707) ;  /* 0x0000008000007945 */ /* 0x000fe20003800000 */
[----:B------:R-:W-:Y:S01]  /*5cd0*/  FADD.FTZ R105, R106, R105 ;  /* 0x000000696a697221 */ /* 0x000fe20000010000 */
[----:B------:R-:W-:Y:S01]  /*5ce0*/  IADD3 R76, R21, 0x40, RZ ;  /* 0x00000040154c7810 */ /* 0x000fe20007ffe0ff */
[----:B------:R-:W-:Y:S01]  /*5cf0*/  FADD.FTZ R104, R115, R104 ;  /* 0x0000006873687221 */ /* 0x000fe20000010000 */
[----:B------:R1:W2:Y:S01]  /*5d00*/  LDS R77, [R120.X4+0x8c0] ;  /* 0x0008c000784d7984 */ /* 0x0002a20000004800 */
[----:B0-----:R-:W-:Y:S01]  /*5d10*/  IADD3 R78, R21, 0x60, RZ ;  /* 0x00000060154e7810 */ /* 0x001fe20007ffe0ff */
[----:B------:R-:W-:Y:S05]  /*5d20*/  @!P1 BRA `(.L_x_12708) ;  /* 0x0000001000009947 */ /* 0x000fea0003800000 */
[----:B--2---:R0:W-:Y:S02]  /*5d30*/  RED.E.ADD.F32.FTZ.RN.STRONG.GPU [R164.64+-0x780], R77 ;  /* 0xfff8804da400798e */ /* 0x0041e4000c10e786 */
.L_x_12708:
[----:B------:R-:W-:Y:S05]  /*5d40*/  BSYNC B0 ;  /* 0x0000000000007941 */ /* 0x000fea0003800000 */
.L_x_12707:
        /* <DEDUP_REMOVED lines=14> */
.L_x_12710:
[----:B0-----:R-:W-:Y:S05]  /*5e30*/  BSYNC B0 ;  /* 0x0000000000007941 */ /* 0x001fea0003800000 */
.L_x_12709:
[----:B--2---:R0:W2:Y:S01]  /*5e40*/  LDS R77, [R78.X4+0x9c0] ;  /* 0x0009c0004e4d7984 */ /* 0x0040a20000004800 */
[----:B------:R-:W-:Y:S01]  /*5e50*/  BSSY B0, `(.L_x_12711) ;  /* 0x0000005000007945 */ /* 0x000fe20003800000 */
[----:B------:R-:W-:-:S02]  /*5e60*/  IADD3 R76, R21, 0xa0, RZ ;  /* 0x000000a0154c7810 */ /* 0x000fc40007ffe0ff */
[----:B------:R-:W-:Y:S01]  /*5e70*/  LEA.HI.SX32 R100, R100, R21, 0x1b ;  /* 0x0000001564647211 */ /* 0x000fe200078fdaff */
[----:B------:R-:W-:Y:S05]  /*5e80*/  @!P0 BRA `(.L_x_12712) ;  /* 0x0000001000008947 */ /* 0x000fea0003800000 */
[----:B--2---:R2:W-:Y:S02]  /*5e90*/  RED.E.ADD.F32.FTZ.RN.STRONG.GPU [R164.64+-0x680], R77 ;  /* 0xfff9804da400798e */ /* 0x0045e4000c10e786 */
.L_x_12712:
[----:B------:R-:W-:Y:S05]  /*5ea0*/  BSYNC B0 ;  /* 0x0000000000007941 */ /* 0x000fea0003800000 */
.L_x_12711:
[----:B--2---:R2:W3:Y:S01]  /*5eb0*/  LDS R77, [R100.X4+0xa40] ;  /* 0x000a4000644d7984 */ /* 0x0044e20000004800 */
[----:B------:R-:W-:Y:S01]  /*5ec0*/  BSSY B0, `(.L_x_12713) ;  /* 0x0000005000007945 */ /* 0x000fe20003800000 */
[----:B0-----:R-:W-:Y:S02]  /*5ed0*/  IADD3 R78, R21, 0xc0, RZ ;  /* 0x000000c0154e7810 */ /* 0x001fe40007ffe0ff */
[----:B------:R-:W-:Y:S01]  /*5ee0*/  LEA.HI.SX32 R76, R76, R21, 0x1b ;  /* 0x000000154c4c7211 */ /* 0x000fe200078fdaff */
[----:B------:R-:W-:Y:S05]  /*5ef0*/  @!P1 BRA `(.L_x_12714) ;  /* 0x0000001000009947 */ /* 0x000fea0003800000 */
[----:B---3--:R0:W-:Y:S02]  /*5f00*/  RED.E.ADD.F32.FTZ.RN.STRONG.GPU [R164.64+-0x600], R77 ;  /* 0xfffa004da400798e */ /* 0x0081e4000c10e786 */
.L_x_12714:
[----:B------:R-:W-:Y:S05]  /*5f10*/  BSYNC B0 ;  /* 0x0000000000007941 */ /* 0x000fea0003800000 */
.L_x_12713:
[----:B0--3--:R0:W3:Y:S01]  /*5f20*/  LDS R77, [R76.X4+0xac0] ;  /* 0x000ac0004c4d7984 */ /* 0x0090e20000004800 */
[----:B------:R-:W-:Y:S01]  /*5f30*/  BSSY B0, `(.L_x_12715) ;  /* 0x0000005000007945 */ /* 0x000fe20003800000 */
[----:B--2---:R-:W-:Y:S02]  /*5f40*/  IADD3 R100, R21, 0xe0, RZ ;  /* 0x000000e015647810 */ /* 0x004fe40007ffe0ff */
[----:B------:R-:W-:Y:S01]  /*5f50*/  LEA.HI.SX32 R78, R78, R21, 0x1b ;  /* 0x000000154e4e7211 */ /* 0x000fe200078fdaff */
[----:B------:R-:W-:Y:S05]  /*5f60*/  @!P2 BRA `(.L_x_12716) ;  /* 0x000000100000a947 */ /* 0x000fea0003800000 */
[----:B---3--:R2:W-:Y:S02]  /*5f70*/  RED.E.ADD.F32.FTZ.RN.STRONG.GPU [R164.64+-0x580], R77 ;  /* 0xfffa804da400798e */ /* 0x0085e4000c10e786 */
.L_x_12716:
[----:B------:R-:W-:Y:S05]  /*5f80*/  BSYNC B0 ;  /* 0x0000000000007941 */ /* 0x000fea0003800000 */
.L_x_12715:
[----:B--23--:R2:W3:Y:S01]  /*5f90*/  LDS R77, [R78.X4+0xb40] ;  /* 0x000b40004e4d7984 */ /* 0x00c4e20000004800 */
[----:B------:R-:W-:Y:S01]  /*5fa0*/  BSSY B0, `(.L_x_12717) ;  /* 0x0000005000007945 */ /* 0x000fe20003800000 */
[----:B0-----:R-:W-:-:S02]  /*5fb0*/  IADD3 R76, R21, 0x100, RZ ;  /* 0x00000100154c7810 */ /* 0x001fc40007ffe0ff */
[----:B------:R-:W-:Y:S01]  /*5fc0*/  LEA.HI.SX32 R100, R100, R21, 0x1b ;  /* 0x0000001564647211 */ /* 0x000fe200078fdaff */
[----:B------:R-:W-:Y:S05]  /*5fd0*/  @!P3 BRA `(.L_x_12718) ;  /* 0x000000100000b947 */ /* 0x000fea0003800000 */
[----:B---3--:R0:W-:Y:S02]  /*5fe0*/  RED.E.ADD.F32.FTZ.RN.STRONG.GPU [R164.64+-0x500], R77 ;  /* 0xfffb004da400798e */ /* 0x0081e4000c10e786 */
.L_x_12718:
[----:B------:R-:W-:Y:S05]  /*5ff0*/  BSYNC B0 ;  /* 0x0000000000007941 */ /* 0x000fea0003800000 */
.L_x_12717:
[----:B0--3--:R0:W3:Y:S01]  /*6000*/  LDS R77, [R100.X4+0xbc0] ;  /* 0x000bc000644d7984 */ /* 0x0090e20000004800 */
[----:B------:R-:W-:Y:S01]  /*6010*/  BSSY B0, `(.L_x_12719) ;  /* 0x0000004000007945 */ /* 0x000fe20003800000 */
[----:B------:R-:W-:Y:S01]  /*6020*/  LEA.HI.SX32 R76, R76, R21, 0x1b ;  /* 0x000000154c4c7211 */ /* 0x000fe200078fdaff */
[----:B------:R-:W-:Y:S05]  /*6030*/  @!P4 BRA `(.L_x_12720) ;  /* 0x000000100000c947 */ /* 0x000fea0003800000 */
[----:B---3--:R3:W-:Y:S02]  /*6040*/  RED.E.ADD.F32.FTZ.RN.STRONG.GPU [R164.64+-0x480], R77 ;  /* 0xfffb804da400798e */ /* 0x0087e4000c10e786 */
.L_x_12720:
[----:B------:R-:W-:Y:S05]  /*6050*/  BSYNC B0 ;  /* 0x0000000000007941 */ /* 0x000fea0003800000 */
.L_x_12719:
[----:B---3--:R3:W4:Y:S01]  /*6060*/  LDS R77, [R76.X4+0xc40] ;  /* 0x000c40004c4d7984 */ /* 0x0087220000004800 */
[----:B------:R-:W-:Y:S01]  /*6070*/  BSSY B0, `(.L_x_12721) ;  /* 0x0000005000007945 */ /* 0x000fe20003800000 */
[C---:B--2---:R-:W-:Y:S02]  /*6080*/  IADD3 R78, R21.reuse, 0x120, RZ ;  /* 0x00000120154e7810 */ /* 0x044fe40007ffe0ff */
[----:B0-----:R-:W-:Y:S01]  /*6090*/  IADD3 R100, R21, 0x140, RZ ;  /* 0x0000014015647810 */ /* 0x001fe20007ffe0ff */
[----:B------:R-:W-:Y:S05]  /*60a0*/  @!P5 BRA `(.L_x_12722) ;  /* 0x000000100000d947 */ /* 0x000fea0003800000 */
[----:B----4-:R0:W-:Y:S02]  /*60b0*/  RED.E.ADD.F32.FTZ.RN.STRONG.GPU [R164.64+-0x400], R77 ;  /* 0xfffc004da400798e */ /* 0x0101e4000c10e786 */
.L_x_12722:
[----:B------:R-:W-:Y:S05]  /*60c0*/  BSYNC B0 ;  /* 0x0000000000007941 */ /* 0x000fea0003800000 */
.L_x_12721:
        /* <DEDUP_REMOVED lines=14> */
.L_x_12724:
[----:B0-----:R-:W-:Y:S05]  /*61b0*/  BSYNC B0 ;  /* 0x0000000000007941 */ /* 0x001fea0003800000 */
.L_x_12723:
[----:B--2---:R0:W2:Y:S01]  /*61c0*/  LDS R77, [R100.X4+0xd40] ;  /* 0x000d4000644d7984 */ /* 0x0040a20000004800 */
[----:B------:R-:W-:Y:S01]  /*61d0*/  BSSY B0, `(.L_x_12725) ;  /* 0x0000005000007945 */ /* 0x000fe20003800000 */
[----:B------:R-:W-:Y:S02]  /*61e0*/  IADD3 R78, R21, 0x180, RZ ;  /* 0x00000180154e7810 */ /* 0x000fe40007ffe0ff */
[----:B------:R-:W-:Y:S01]  /*61f0*/  LEA.HI.SX32 R76, R76, R21, 0x1b ;  /* 0x000000154c4c7211 */ /* 0x000fe200078fdaff */
[----:B------:R-:W-:Y:S05]  /*6200*/  @!P0 BRA `(.L_x_12726) ;  /* 0x0000001000008947 */ /* 0x000fea0003800000 */
[----:B--2---:R2:W-:Y:S02]  /*6210*/  RED.E.ADD.F32.FTZ.RN.STRONG.GPU [R164.64+-0x300], R77 ;  /* 0xfffd004da400798e */ /* 0x0045e4000c10e786 */
.L_x_12726:
[----:B------:R-:W-:Y:S05]  /*6220*/  BSYNC B0 ;  /* 0x0000000000007941 */ /* 0x000fea0003800000 */
.L_x_12725:
[----:B--2---:R2:W3:Y:S01]  /*6230*/  LDS R77, [R76.X4+0xdc0] ;  /* 0x000dc0004c4d7984 */ /* 0x0044e20000004800 */
[----:B------:R-:W-:Y:S01]  /*6240*/  BSSY B0, `(.L_x_12727) ;  /* 0x0000005000007945 */ /* 0x000fe20003800000 */
[----:B0-----:R-:W-:-:S02]  /*6250*/  IADD3 R100, R21, 0x1a0, RZ ;  /* 0x000001a015647810 */ /* 0x001fc40007ffe0ff */
[----:B------:R-:W-:Y:S01]  /*6260*/  LEA.HI.SX32 R78, R78, R21, 0x1b ;  /* 0x000000154e4e7211 */ /* 0x000fe200078fdaff */
[----:B------:R-:W-:Y:S05]  /*6270*/  @!P1 BRA `(.L_x_12728) ;  /* 0x0000001000009947 */ /* 0x000fea0003800000 */
[----:B---3--:R0:W-:Y:S02]  /*6280*/  RED.E.ADD.F32.FTZ.RN.STRONG.GPU [R164.64+-0x280], R77 ;  /* 0xfffd804da400798e */ /* 0x0081e4000c10e786 */
.L_x_12728:
[----:B------:R-:W-:Y:S05]  /*6290*/  BSYNC B0 ;  /* 0x0000000000007941 */ /* 0x000fea0003800000 */
.L_x_12727:
[----:B0--3--:R0:W3:Y:S01]  /*62a0*/  LDS R77, [R78.X4+0xe40] ;  /* 0x000e40004e4d7984 */ /* 0x0090e20000004800 */
[----:B------:R-:W-:Y:S01]  /*62b0*/  BSSY B0, `(.L_x_12729) ;  /* 0x0000005000007945 */ /* 0x000fe20003800000 */
[----:B--2---:R-:W-:Y:S02]  /*62c0*/  IADD3 R76, R21, 0x1c0, RZ ;  /* 0x000001c0154c7810 */ /* 0x004fe40007ffe0ff */
[----:B------:R-:W-:Y:S01]  /*62d0*/  LEA.HI.SX32 R100, R100, R21, 0x1b ;  /* 0x0000001564647211 */ /* 0x000fe200078fdaff */
[----:B------:R-:W-:Y:S05]  /*62e0*/  @!P2 BRA `(.L_x_12730) ;  /* 0x000000100000a947 */ /* 0x000fea0003800000 */
[----:B---3--:R2:W-:Y:S02]  /*62f0*/  RED.E.ADD.F32.FTZ.RN.STRONG.GPU [R164.64+-0x200], R77 ;  /* 0xfffe004da400798e */ /* 0x0085e4000c10e786 */
.L_x_12730:
[----:B------:R-:W-:Y:S05]  /*6300*/  BSYNC B0 ;  /* 0x0000000000007941 */ /* 0x000fea0003800000 */
.L_x_12729:
[----:B--23--:R2:W3:Y:S01]  /*6310*/  LDS R77, [R100.X4+0xec0] ;  /* 0x000ec000644d7984 */ /* 0x00c4e20000004800 */
[----:B------:R-:W-:Y:S01]  /*6320*/  BSSY B0, `(.L_x_12731) ;  /* 0x0000005000007945 */ /* 0x000fe20003800000 */
[----:B0-----:R-:W-:Y:S02]  /*6330*/  IADD3 R78, R21, 0x1e0, RZ ;  /* 0x000001e0154e7810 */ /* 0x001fe40007ffe0ff */
[----:B------:R-:W-:Y:S01]  /*6340*/  LEA.HI.SX32 R76, R76, R21, 0x1b ;  /* 0x000000154c4c7211 */ /* 0x000fe200078fdaff */
[----:B------:R-:W-:Y:S05]  /*6350*/  @!P3 BRA `(.L_x_12732) ;  /* 0x000000100000b947 */ /* 0x000fea0003800000 */
[----:B---3--:R0:W-:Y:S02]  /*6360*/  RED.E.ADD.F32.FTZ.RN.STRONG.GPU [R164.64+-0x180], R77 ;  /* 0xfffe804da400798e */ /* 0x0081e4000c10e786 */
.L_x_12732:
[----:B------:R-:W-:Y:S05]  /*6370*/  BSYNC B0 ;  /* 0x0000000000007941 */ /* 0x000fea0003800000 */
.L_x_12731:
[----:B0--3--:R0:W3:Y:S01]  /*6380*/  LDS R77, [R76.X4+0xf40] ;  /* 0x000f40004c4d7984 */ /* 0x0090e20000004800 */
[----:B------:R-:W-:Y:S01]  /*6390*/  BSSY B0, `(.L_x_12733) ;  /* 0x0000004000007945 */ /* 0x000fe20003800000 */
[----:B------:R-:W-:Y:S01]  /*63a0*/  LEA.HI.SX32 R78, R78, R21, 0x1b ;  /* 0x000000154e4e7211 */ /* 0x000fe200078fdaff */
[----:B------:R-:W-:Y:S05]  /*63b0*/  @!P4 BRA `(.L_x_12734) ;  /* 0x000000100000c947 */ /* 0x000fea0003800000 */
[----:B---3--:R3:W-:Y:S02]  /*63c0*/  RED.E.ADD.F32.FTZ.RN.STRONG.GPU [R164.64+-0x100], R77 ;  /* 0xffff004da400798e */ /* 0x0087e4000c10e786 */
.L_x_12734:
[----:B------:R-:W-:Y:S05]  /*63d0*/  BSYNC B0 ;  /* 0x0000000000007941 */ /* 0x000fea0003800000 */
.L_x_12733:
[----:B---3--:R3:W4:Y:S01]  /*63e0*/  LDS R77, [R78.X4+0xfc0] ;  /* 0x000fc0004e4d7984 */ /* 0x0087220000004800 */
[----:B------:R-:W-:Y:S01]  /*63f0*/  BSSY B0, `(.L_x_12735) ;  /* 0x0000003000007945 */ /* 0x000fe20003800000 */
[----:B------:R-:W-:Y:S05]  /*6400*/  @!P5 BRA `(.L_x_12736) ;  /* 0x000000100000d947 */ /* 0x000fea0003800000 */
[----:B----4-:R4:W-:Y:S02]  /*6410*/  RED.E.ADD.F32.FTZ.RN.STRONG.GPU [R164.64+-0x80], R77 ;  /* 0xffff804da400798e */ /* 0x0109e4000c10e786 */
.L_x_12736:
[----:B------:R-:W-:Y:S05]  /*6420*/  BSYNC B0 ;  /* 0x0000000000007941 */ /* 0x000fea0003800000 */
.L_x_12735:
[----:B0-----:R-:W0:Y:S01]  /*6430*/  SHFL.DOWN PT, R76, R104, 0x1, 0x1f ;  /* 0x08201f00684c7f89 */ /* 0x001e2200000e0000 */
[----:B------:R-:W-:Y:S01]  /*6440*/  FADD.FTZ R105, R105, R112 ;  /* 0x0000007069697221 */ /* 0x000fe20000010000 */
[----:B------:R-:W-:Y:S01]  /*6450*/  ISETP.GT.AND P0, PT, R20, 0x1e, PT ;  /* 0x0000001e1400780c */ /* 0x000fe20003f04270 */
[----:B------:R-:W-:Y:S01]  /*6460*/  FMUL.FTZ R39, R39, R145 ;  /* 0x0000009127277220 */ /* 0x000fe20000410000 */
[----:B--2---:R-:W2:Y:S01]  /*6470*/  SHFL.DOWN PT, R100, R147, 0x1, 0x1f ;  /* 0x08201f0093647f89 */ /* 0x004ea200000e0000 */
[----:B----4-:R-:W-:Y:S01]  /*6480*/  MOV R77, R104 ;  /* 0x00000068004d7202 */ /* 0x010fe20000000f00 */
[----:B------:R-:W-:Y:S01]  /*6490*/  FMUL.FTZ R41, R41, R103 ;  /* 0x0000006729297220 */ /* 0x000fe20000410000 */
[----:B------:R-:W-:Y:S01]  /*64a0*/  MOV R79, R147 ;  /* 0x00000093004f7202 */ /* 0x000fe20000000f00 */
[----:B------:R-:W4:Y:S01]  /*64b0*/  SHFL.DOWN PT, R115, R149, 0x1, 0x1f ;  /* 0x08201f0095737f89 */ /* 0x000f2200000e0000 */
[----:B---3--:R-:W-:Y:S01]  /*64c0*/  MOV R78, R149 ;  /* 0x00000095004e7202 */ /* 0x008fe20000000f00 */
[----:B------:R-:W-:Y:S01]  /*64d0*/  FFMA.FTZ R38, R38, R146, R39 ;  /* 0x0000009226267223 */ /* 0x000fe20000010027 */
        /* <DEDUP_REMOVED lines=10> */
[----:B0-----:R-:W-:Y:S01]  /*6580*/  @!P0 FADD.FTZ R77, R77, R76 ;  /* 0x0000004c4d4d8221 */ /* 0x001fe20000010000 */
[----:B------:R-:W-:Y:S01]  /*6590*/  MOV R76, R105 ;  /* 0x00000069004c7202 */ /* 0x000fe20000000f00 */
[----:B------:R-:W-:Y:S02]  /*65a0*/  FFMA.FTZ R50, R50, R140, R51 ;  /* 0x0000008c32327223 */ /* 0x000fe40000010033 */
[----:B--2---:R-:W-:-:S02]  /*65b0*/  @!P0 FADD.FTZ R79, R79, R100 ;  /* 0x000000644f4f8221 */ /* 0x004fc40000010000 */
[----:B------:R-:W0:Y:S01]  /*65c0*/  SHFL.DOWN PT, R100, R77, 0x2, 0x1f ;  /* 0x08401f004d647f89 */ /* 0x000e2200000e0000 */
[----:B----4-:R-:W-:Y:S02]  /*65d0*/  @!P0 FADD.FTZ R78, R78, R115 ;  /* 0x000000734e4e8221 */ /* 0x010fe40000010000 */
[----:B------:R-:W-:Y:S01]  /*65e0*/  FMUL.FTZ R45, R45, R136 ;  /* 0x000000882d2d7220 */ /* 0x000fe20000410000 */
[----:B------:R-:W2:Y:S01]  /*65f0*/  SHFL.DOWN PT, R104, R79, 0x2, 0x1f ;  /* 0x08401f004f687f89 */ /* 0x000ea200000e0000 */
[----:B---3--:R-:W-:Y:S01]  /*6600*/  @!P0 FADD.FTZ R76, R76, R113 ;  /* 0x000000714c4c8221 */ /* 0x008fe20000010000 */
[----:B------:R-:W-:Y:S01]  /*6610*/  ISETP.GT.AND P0, PT, R20, 0x1d, PT ;  /* 0x0000001d1400780c */ /* 0x000fe20003f04270 */
[----:B------:R-:W-:Y:S01]  /*6620*/  FMUL.FTZ R49, R49, R150 ;  /* 0x0000009631317220 */ /* 0x000fe20000410000 */
        /* <DEDUP_REMOVED lines=11> */
[-C--:B------:R-:W-:Y:S02]  /*66e0*/  FMUL.FTZ R100, R99, R146.reuse ;  /* 0x0000009263647220 */ /* 0x080fe40000410000 */
[----:B--2---:R-:W-:Y:S01]  /*66f0*/  @!P0 FADD.FTZ R79, R79, R104 ;  /* 0x000000684f4f8221 */ /* 0x004fe20000010000 */
[----:B------:R-:W0:Y:S01]  /*6700*/  SHFL.DOWN PT, R106, R77, 0x4, 0x1f ;  /* 0x08801f004d6a7f89 */ /* 0x000e2200000e0000 */
[----:B------:R-:W-:Y:S02]  /*6710*/  FFMA.FTZ R105, R98, R145, -R100 ;  /* 0x0000009162697223 */ /* 0x000fe40000010864 */
[----:B---3--:R-:W-:Y:S02]  /*6720*/  @!P0 FADD.FTZ R78, R78, R115 ;  /* 0x000000734e4e8221 */ /* 0x008fe40000010000 */
[----:B------:R-:W-:Y:S02]  /*6730*/  FMUL.FTZ R105, R108, R105 ;  /* 0x000000696c697220 */ /* 0x000fe40000410000 */
[----:B----4-:R-:W-:Y:S01]  /*6740*/  @!P0 FADD.FTZ R76, R76, R113 ;  /* 0x000000714c4c8221 */ /* 0x010fe20000010000 */
[----:B------:R-:W2:Y:S01]  /*6750*/  SHFL.DOWN PT, R115, R78, 0x4, 0x1f ;  /* 0x08801f004e737f89 */ /* 0x000ea200000e0000 */
[----:B------:R-:W-:Y:S01]  /*6760*/  FMUL.FTZ R145, R99, R145 ;  /* 0x0000009163917220 */ /* 0x000fe20000410000 */
[----:B------:R-:W-:Y:S01]  /*6770*/  ISETP.GT.AND P0, PT, R20, 0x1b, PT ;  /* 0x0000001b1400780c */ /* 0x000fe20003f04270 */
[----:B------:R-:W-:Y:S01]  /*6780*/  FMUL.FTZ R100, R37, R133 ;  /* 0x0000008525647220 */ /* 0x000fe20000410000 */
[----:B------:R-:W3:Y:S01]  /*6790*/  SHFL.DOWN PT, R108, R79, 0x4, 0x1f ;  /* 0x08801f004f6c7f89 */ /* 0x000ee200000e0000 */
[----:B------:R-:W-:-:S02]  /*67a0*/  FFMA.FTZ R146, R98, R146, R145 ;  /* 0x0000009262927223 */ /* 0x000fc40000010091 */
[----:B------:R-:W-:Y:S01]  /*67b0*/  FMUL.FTZ R37, R99, R141 ;  /* 0x0000008d63257220 */ /* 0x000fe20000410000 */
[----:B------:R-:W4:Y:S01]  /*67c0*/  SHFL.DOWN PT, R113, R76, 0x4, 0x1f ;  /* 0x08801f004c717f89 */ /* 0x000f2200000e0000 */
[----:B------:R-:W-:Y:S02]  /*67d0*/  FFMA.FTZ R109, R109, R146, R105 ;  /* 0x000000926d6d7223 */ /* 0x000fe40000010069 */
[CC--:B------:R-:W-:Y:S02]  /*67e0*/  FFMA.FTZ R105, R98.reuse, R133.reuse, -R39 ;  /* 0x0000008562697223 */ /* 0x0c0fe40000010827 */
[C---:B------:R-:W-:Y:S02]  /*67f0*/  FMUL.FTZ R39, R99.reuse, R102 ;  /* 0x0000006663277220 */ /* 0x040fe40000410000 */
[----:B------:R-:W-:Y:S02]  /*6800*/  FMUL.FTZ R133, R99, R133 ;  /* 0x0000008563857220 */ /* 0x000fe40000410000 */
[----:B------:R-:W-:-:S02]  /*6810*/  FFMA.FTZ R39, R98, R142, -R39 ;  /* 0x0000008e62277223 */ /* 0x000fc40000010827 */
[----:B------:R-:W-:Y:S02]  /*6820*/  FFMA.FTZ R37, R98, R103, -R37 ;  /* 0x0000006762257223 */ /* 0x000fe40000010825 */
[----:B------:R-:W-:Y:S02]  /*6830*/  FMUL.FTZ R132, R132, R39 ;  /* 0x0000002784847220 */ /* 0x000fe40000410000 */
[----:B------:R-:W-:Y:S02]  /*6840*/  FFMA.FTZ R104, R98, R101, R133 ;  /* 0x0000006562687223 */ /* 0x000fe40000010085 */
[C---:B------:R-:W-:Y:S02]  /*6850*/  FMUL.FTZ R39, R99.reuse, R142 ;  /* 0x0000008e63277220 */ /* 0x040fe40000410000 */
[----:B------:R-:W-:Y:S02]  /*6860*/  FMUL.FTZ R103, R99, R103 ;  /* 0x0000006763677220 */ /* 0x000fe40000410000 */
[----:B------:R-:W-:-:S02]  /*6870*/  FMUL.FTZ R105, R110, R105 ;  /* 0x000000696e697220 */ /* 0x000fc40000410000 */
[----:B0-----:R-:W-:Y:S02]  /*6880*/  @!P0 FADD.FTZ R77, R77, R106 ;  /* 0x0000006a4d4d8221 */ /* 0x001fe40000010000 */
[----:B--2---:R-:W-:Y:S02]  /*6890*/  @!P0 FADD.FTZ R78, R78, R115 ;  /* 0x000000734e4e8221 */ /* 0x004fe40000010000 */
[----:B---3--:R-:W-:Y:S02]  /*68a0*/  @!P0 FADD.FTZ R79, R79, R108 ;  /* 0x0000006c4f4f8221 */ /* 0x008fe40000010000 */
[----:B----4-:R-:W-:Y:S01]  /*68b0*/  @!P0 FADD.FTZ R76, R76, R113 ;  /* 0x000000714c4c8221 */ /* 0x010fe20000010000 */
[----:B------:R-:W-:Y:S01]  /*68c0*/  ISETP.GT.AND P0, PT, R20, 0x17, PT ;  /* 0x000000171400780c */ /* 0x000fe20003f04270 */
[----:B------:R-:W-:Y:S01]  /*68d0*/  FFMA.FTZ R101, R36, R101, R100 ;  /* 0x0000006524657223 */ /* 0x000fe20000010064 */
[----:B------:R-:W0:Y:S01]  /*68e0*/  SHFL.DOWN PT, R106, R79, 0x8, 0x1f ;  /* 0x09001f004f6a7f89 */ /* 0x000e2200000e0000 */
[----:B------:R-:W-:-:S02]  /*68f0*/  FFMA.FTZ R111, R111, R104, R105 ;  /* 0x000000686f6f7223 */ /* 0x000fc40000010069 */
[C---:B------:R-:W-:Y:S01]  /*6900*/  FFMA.FTZ R100, R98.reuse, R102, R39 ;  /* 0x0000006662647223 */ /* 0x040fe20000010027 */
[----:B------:R-:W2:Y:S01]  /*6910*/  SHFL.DOWN PT, R104, R77, 0x8, 0x1f ;  /* 0x09001f004d687f89 */ /* 0x000ea200000e0000 */
[----:B------:R-:W-:Y:S02]  /*6920*/  FFMA.FTZ R36, R98, R141, R103 ;  /* 0x0000008d62247223 */ /* 0x000fe40000010067 */
[----:B------:R-:W-:Y:S01]  /*6930*/  FMUL.FTZ R37, R130, R37 ;  /* 0x0000002582257220 */ /* 0x000fe20000410000 */
[----:B------:R-:W3:Y:S01]  /*6940*/  SHFL.DOWN PT, R103, R78, 0x8, 0x1f ;  /* 0x09001f004e677f89 */ /* 0x000ee200000e0000 */
[----:B------:R-:W-:Y:S02]  /*6950*/  FFMA.FTZ R141, R40, R141, R41 ;  /* 0x0000008d288d7223 */ /* 0x000fe40000010029 */
[----:B------:R-:W-:Y:S01]  /*6960*/  FFMA.FTZ R129, R129, R36, R37 ;  /* 0x0000002481817223 */ /* 0x000fe20000010025 */
[----:B------:R-:W4:Y:S01]  /*6970*/  SHFL.DOWN PT, R39, R76, 0x8, 0x1f ;  /* 0x09001f004c277f89 */ /* 0x000f2200000e0000 */
[----:B------:R-:W-:-:S02]  /*6980*/  FMUL.FTZ R37, R99, R135 ;  /* 0x0000008763257220 */ /* 0x000fc40000410000 */
[CC--:B------:R-:W-:Y:S02]  /*6990*/  FMUL.FTZ R36, R99.reuse, R137.reuse ;  /* 0x0000008963247220 */ /* 0x0c0fe40000410000 */
[C---:B------:R-:W-:Y:S02]  /*69a0*/  FFMA.FTZ R137, R98.reuse, R137, -R37 ;  /* 0x0000008962897223 */ /* 0x040fe40000010825 */
[----:B------:R-:W-:Y:S02]  /*69b0*/  FMUL.FTZ R37, R99, R143 ;  /* 0x0000008f63257220 */ /* 0x000fe40000410000 */
[C---:B------:R-:W-:Y:S02]  /*69c0*/  FFMA.FTZ R40, R98.reuse, R135, R36 ;  /* 0x0000008762287223 */ /* 0x040fe40000010024 */
[----:B------:R-:W-:Y:S02]  /*69d0*/  FFMA.FTZ R37, R98, R136, -R37 ;  /* 0x0000008862257223 */ /* 0x000fe40000010825 */
[----:B0-----:R-:W-:-:S02]  /*69e0*/  @!P0 FADD.FTZ R79, R79, R106 ;  /* 0x0000006a4f4f8221 */ /* 0x001fc40000010000 */
[----:B------:R-:W-:Y:S02]  /*69f0*/  FMUL.FTZ R126, R126, R37 ;  /* 0x000000257e7e7220 */ /* 0x000fe40000410000 */
[----:B--2---:R-:W-:Y:S02]  /*6a00*/  @!P0 FADD.FTZ R77, R77, R104 ;  /* 0x000000684d4d8221 */ /* 0x004fe40000010000 */
[----:B------:R-:W-:Y:S01]  /*6a10*/  SHFL.DOWN PT, R104, R79, 0x10, 0x1f ;  /* 0x0a001f004f687f89 */ /* 0x000fe200000e0000 */
[----:B---3--:R-:W-:Y:S02]  /*6a20*/  @!P0 FADD.FTZ R78, R78, R103 ;  /* 0x000000674e4e8221 */ /* 0x008fe40000010000 */
[C---:B------:R-:W-:Y:S01]  /*6a30*/  FMUL.FTZ R37, R99.reuse, R140 ;  /* 0x0000008c63257220 */ /* 0x040fe20000410000 */
[----:B------:R-:W0:Y:S01]  /*6a40*/  SHFL.DOWN PT, R102, R77, 0x10, 0x1f ;  /* 0x0a001f004d667f89 */ /* 0x000e2200000e0000 */
[----:B----4-:R-:W-:Y:S01]  /*6a50*/  @!P0 FADD.FTZ R76, R76, R39 ;  /* 0x000000274c4c8221 */ /* 0x010fe20000010000 */
[----:B------:R-:W-:Y:S01]  /*6a60*/  ISETP.GT.AND P0, PT, R20, 0xf, PT ;  /* 0x0000000f1400780c */ /* 0x000fe20003f04270 */
[----:B------:R-:W-:Y:S01]  /*6a70*/  FFMA.FTZ R41, R98, R138, -R37 ;  /* 0x0000008a62297223 */ /* 0x000fe20000010825 */
[----:B------:R-:W2:Y:S01]  /*6a80*/  SHFL.DOWN PT, R47, R78, 0x10, 0x1f ;  /* 0x0a001f004e2f7f89 */ /* 0x000ea200000e0000 */
[----:B------:R-:W-:-:S02]  /*6a90*/  FMUL.FTZ R37, R99, R107 ;  /* 0x0000006b63257220 */ /* 0x000fc40000410000 */
[C---:B------:R-:W-:Y:S01]  /*6aa0*/  FMUL.FTZ R36, R99.reuse, R136 ;  /* 0x0000008863247220 */ /* 0x040fe20000410000 */
[----:B------:R-:W3:Y:S01]  /*6ab0*/  SHFL.DOWN PT, R43, R76, 0x10, 0x1f ;  /* 0x0a001f004c2b7f89 */ /* 0x000ee200000e0000 */
[C---:B------:R-:W-:Y:S02]  /*6ac0*/  FMUL.FTZ R39, R99.reuse, R138 ;  /* 0x0000008a63277220 */ /* 0x040fe40000410000 */
[-C--:B------:R-:W-:Y:S02]  /*6ad0*/  FMUL.FTZ R99, R99, R150.reuse ;  /* 0x0000009663637220 */ /* 0x080fe40000410000 */
[C---:B------:R-:W-:Y:S02]  /*6ae0*/  FFMA.FTZ R37, R98.reuse, R150, -R37 ;  /* 0x0000009662257223 */ /* 0x040fe40000010825 */
[C---:B------:R-:W-:Y:S02]  /*6af0*/  FFMA.FTZ R36, R98.reuse, R143, R36 ;  /* 0x0000008f62247223 */ /* 0x040fe40000010024 */
[----:B------:R-:W-:-:S02]  /*6b00*/  FFMA.FTZ R140, R98, R140, R39 ;  /* 0x0000008c628c7223 */ /* 0x000fc40000010027 */
[----:B------:R-:W-:Y:S02]  /*6b10*/  FMUL.FTZ R137, R128, R137 ;  /* 0x0000008980897220 */ /* 0x000fe40000410000 */
[----:B------:R-:W-:Y:S02]  /*6b20*/  FMUL.FTZ R41, R124, R41 ;  /* 0x000000297c297220 */ /* 0x000fe40000410000 */
[----:B------:R-:W-:Y:S02]  /*6b30*/  FFMA.FTZ R98, R98, R107, R99 ;  /* 0x0000006b62627223 */ /* 0x000fe40000010063 */
[----:B------:R-:W-:Y:S02]  /*6b40*/  FMUL.FTZ R37, R122, R37 ;  /* 0x000000257a257220 */ /* 0x000fe40000410000 */
[----:B------:R-:W-:Y:S02]  /*6b50*/  FFMA.FTZ R36, R125, R36, R126 ;  /* 0x000000247d247223 */ /* 0x000fe4000001007e */
[----:B0-----:R-:W-:-:S02]  /*6b60*/  @!P0 FADD.FTZ R77, R77, R102 ;  /* 0x000000664d4d8221 */ /* 0x001fc40000010000 */
        /* <DEDUP_REMOVED lines=31> */
[----:B------:R-:W2:Y:S01]  /*6d60*/  @P0 LDS.64 R38, [R40+0x35d0] ;  /* 0x0035d00028260984 */ /* 0x000ea20000000a00 */
[----:B0-----:R-:W-:Y:S02]  /*6d70*/  @P0 FADD.FTZ R79, R79, R37 ;  /* 0x000000254f4f0221 */ /* 0x001fe40000010000 */
[----:B------:R-:W-:Y:S02]  /*6d80*/  @P0 FADD.FTZ R78, R78, R36 ;  /* 0x000000244e4e0221 */ /* 0x000fe40000010000 */
[----:B--2---:R-:W-:Y:S02]  /*6d90*/  @P0 FADD.FTZ R77, R77, R39 ;  /* 0x000000274d4d0221 */ /* 0x004fe40000010000 */
[----:B------:R-:W-:Y:S01]  /*6da0*/  @P0 FADD.FTZ R76, R76, R38 ;  /* 0x000000264c4c0221 */ /* 0x000fe20000010000 */
[----:B------:R0:W-:Y:S04]  /*6db0*/  STS.64 [R40+0x3dd0], R78 ;  /* 0x003dd04e28007388 */ /* 0x0001e80000000a00 */
[----:B------:R0:W-:Y:S02]  /*6dc0*/  STS.64 [R40+0x35d0], R76 ;  /* 0x0035d04c28007388 */ /* 0x0001e40000000a00 */
.L_x_12738:
[----:B0-----:R-:W-:Y:S05]  /*6dd0*/  BSYNC B0 ;  /* 0x0000000000007941 */ /* 0x001fea0003800000 */
.L_x_12737:
[----:B------:R-:W-:Y:S02]  /*6de0*/  IADD3 R88, R88, 0x1, RZ ;  /* 0x0000000158587810 */ /* 0x000fe40007ffe0ff */
[----:B------:R-:W-:-:S02]  /*6df0*/  IADD3 R87, P1, R87, 0x1, RZ ;  /* 0x0000000157577810 */ /* 0x000fc40007f3e0ff */
[----:B------:R-:W-:Y:S02]  /*6e00*/  ISETP.GE.AND P0, PT, R88, c[0x0][0x16c], PT ;  /* 0x00005b0058007a0c */ /* 0x000fe40003f06270 */
[----:B------:R-:W-:-:S11]  /*6e10*/  IADD3.X R86, RZ, R86, RZ, P1, !PT ;  /* 0x00000056ff567210 */ /* 0x000fd60000ffe4ff */
[----:B------:R-:W-:Y:S01]  /*6e20*/  @P0 CALL.REL.NOINC `(.L_x_12692) ;  /* 0x0000001000000944 */ /* 0x000fe20003c00000 */
[----:B------:R-:W-:Y:S05]  /*6e30*/  BRA `(.L_x_12739) ;  /* 0xffffbab000007947 */ /* 0x000fea000383ffff */
.L_x_12692:
[----:B------:R-:W-:Y:S01]  /*6e40*/  BAR.SYNC.DEFER_BLOCKING 0x0 ;  /* 0x0000000000007b1d */ /* 0x000fe20000010000 */
[----:B------:R-:W-:-:S05]  /*6e50*/  IMAD.WIDE R2, R11, 0x10, R32 ;  /* 0x000000100b027825 */ /* 0x000fca00078e0220 */
[----:B------:R0:W2:Y:S04]  /*6e60*/  LDG.E.128 R40, [R2.64] ;  /* 0x0000000602287981 */ /* 0x0000a8000c1e1d00 */
[----:B------:R0:W3:Y:S01]  /*6e70*/  LDG.E.128 R44, [R2.64+0x200] ;  /* 0x00020006022c7981 */ /* 0x0000e2000c1e1d00 */
[----:B------:R-:W-:Y:S01]  /*6e80*/  IADD3 R13, R13, 0x1, RZ ;  /* 0x000000010d0d7810 */ /* 0x000fe20007ffe0ff */
[----:B0-----:R-:W-:Y:S02]  /*6e90*/  IMAD R2, R80, c[0x0][0x2d8], RZ ;  /* 0x0000b60050027a24 */ /* 0x001fe400078e02ff */
[----:B--2---:R-:W-:Y:S04]  /*6ea0*/  STS.128 [R20.X16], R40 ;  /* 0x0000002814007388 */ /* 0x004fe8000000cc00 */
[----:B---3--:R-:W-:Y:S01]  /*6eb0*/  STS.128 [R20.X16+0x200], R44 ;  /* 0x0002002c14007388 */ /* 0x008fe2000000cc00 */
[----:B------:R-:W-:-:S06]  /*6ec0*/  NOP ;  /* 0x0000000000007918 */ /* 0x000fcc0000000000 */
[----:B------:R-:W0:Y:S04]  /*6ed0*/  LDS.128 R36, [R10+0x10] ;  /* 0x000010000a247984 */ /* 0x000e280000000c00 */
[----:B------:R-:W2:Y:S04]  /*6ee0*/  LDS.128 R4, [R10] ;  /* 0x000000000a047984 */ /* 0x000ea80000000c00 */
[----:B------:R-:W-:Y:S06]  /*6ef0*/  BAR.SYNC.DEFER_BLOCKING 0x0 ;  /* 0x0000000000007b1d */ /* 0x000fec0000010000 */
[----:B------:R-:W-:Y:S04]  /*6f00*/  STS.128 [R10], R56 ;  /* 0x000000380a007388 */ /* 0x000fe80000000c00 */
[----:B------:R-:W-:Y:S01]  /*6f10*/  STS.128 [R10+0x10], R52 ;  /* 0x000010340a007388 */ /* 0x000fe20000000c00 */
[----:B0-----:R-:W-:-:S02]  /*6f20*/  FADD.FTZ R38, R38, R82 ;  /* 0x0000005226267221 */ /* 0x001fc40000010000 */
[--C-:B------:R-:W-:Y:S02]  /*6f30*/  FADD.FTZ R39, R39, R82.reuse ;  /* 0x0000005227277221 */ /* 0x100fe40000010000 */
[--C-:B------:R-:W-:Y:S01]  /*6f40*/  FADD.FTZ R40, R36, R82.reuse ;  /* 0x0000005224287221 */ /* 0x100fe20000010000 */
[----:B------:R-:W-:Y:S01]  /*6f50*/  FSETP.GTU.FTZ.AND P6, PT, R38, 20, PT ;  /* 0x41a000002600780b */ /* 0x000fe20003fdc000 */
[--C-:B------:R-:W-:Y:S01]  /*6f60*/  FADD.FTZ R41, R37, R82.reuse ;  /* 0x0000005225297221 */ /* 0x100fe20000010000 */
[----:B------:R-:W-:Y:S01]  /*6f70*/  FSETP.GTU.FTZ.AND P5, PT, R39, 20, PT ;  /* 0x41a000002700780b */ /* 0x000fe20003fbc000 */
[--C-:B--2---:R-:W-:Y:S01]  /*6f80*/  FADD.FTZ R42, R5, R82.reuse ;  /* 0x00000052052a7221 */ /* 0x104fe20000010000 */
[----:B------:R-:W-:Y:S01]  /*6f90*/  FSETP.GTU.FTZ.AND P4, PT, R40, 20, PT ;  /* 0x41a000002800780b */ /* 0x000fe20003f9c000 */
[--C-:B------:R-:W-:Y:S01]  /*6fa0*/  FADD.FTZ R6, R6, R82.reuse ;  /* 0x0000005206067221 */ /* 0x100fe20000010000 */
[----:B------:R-:W-:Y:S01]  /*6fb0*/  FSETP.GTU.FTZ.AND P0, PT, R41, 20, PT ;  /* 0x41a000002900780b */ /* 0x000fe20003f1c000 */
[----:B------:R-:W-:Y:S01]  /*6fc0*/  FADD.FTZ R7, R7, R82 ;  /* 0x0000005207077221 */ /* 0x000fe20000010000 */
[----:B------:R-:W-:-:S05]  /*6fd0*/  FSETP.GTU.FTZ.AND P2, PT, R42, 20, PT ;  /* 0x41a000002a00780b */ /* 0x000fca0003f5c000 */
[----:B------:R-:W-:Y:S02]  /*6fe0*/  @!P6 FMUL.FTZ R0, R38, -1.4426950216293334961 ;  /* 0xbfb8aa3b2600e820 */ /* 0x000fe40000410000 */
[----:B------:R-:W-:Y:S02]  /*6ff0*/  @!P5 FMUL.FTZ R36, R39, -1.4426950216293334961 ;  /* 0xbfb8aa3b2724d820 */ /* 0x000fe40000410000 */
[C---:B------:R-:W-:Y:S02]  /*7000*/  IMAD R39, R81.reuse, c[0x0][0x2dc], R2 ;  /* 0x0000b70051277a24 */ /* 0x040fe400078e0202 */
[----:B------:R-:W0:Y:S01]  /*7010*/  @!P6 MUFU.EX2 R0, R0 ;  /* 0x000000000000e308 */ /* 0x000e220000000800 */
[----:B------:R-:W-:-:S04]  /*7020*/  IMAD.WIDE.U32 R2, R81, c[0x0][0x2d8], R34 ;  /* 0x0000b60051027a25 */ /* 0x000fc800078e0022 */
[----:B------:R-:W-:Y:S01]  /*7030*/  FADD.FTZ R38, R4, R82 ;  /* 0x0000005204267221 */ /* 0x000fe20000010000 */
[----:B------:R-:W-:Y:S01]  /*7040*/  IADD3 R3, R3, R39, RZ ;  /* 0x0000002703037210 */ /* 0x000fe20007ffe0ff */
[----:B------:R-:W-:Y:S01]  /*7050*/  @!P0 FMUL.FTZ R5, R41, -1.4426950216293334961 ;  /* 0xbfb8aa3b29058820 */ /* 0x000fe20000410000 */
[----:B------:R-:W2:Y:S01]  /*7060*/  @!P5 MUFU.EX2 R36, R36 ;  /* 0x000000240024d308 */ /* 0x000ea20000000800 */
[----:B------:R-:W-:Y:S01]  /*7070*/  IMAD.WIDE.U32 R34, R81, c[0x0][0x2f8], R34 ;  /* 0x0000be0051227a25 */ /* 0x000fe200078e0022 */
[----:B------:R-:W-:-:S03]  /*7080*/  FSETP.GTU.FTZ.AND P3, PT, R38, 20, PT ;  /* 0x41a000002600780b */ /* 0x000fc60003f7c000 */
[----:B------:R-:W-:-:S03]  /*7090*/  IMAD.WIDE.U32 R2, R85, c[0x0][0x2e0], R2 ;  /* 0x0000b80055027a25 */ /* 0x000fc600078e0002 */
[----:B------:R-:W3:Y:S01]  /*70a0*/  @!P0 MUFU.EX2 R45, R5 ;  /* 0x00000005002d8308 */ /* 0x000ee20000000800 */
[----:B0-----:R-:W-:Y:S02]  /*70b0*/  @!P6 FADD.FTZ R8, R0, 1 ;  /* 0x3f8000000008e421 */ /* 0x001fe40000010000 */
[----:B------:R-:W-:-:S04]  /*70c0*/  IMAD R0, R84, c[0x0][0x2e0], RZ ;  /* 0x0000b80054007a24 */ /* 0x000fc800078e02ff */
[----:B------:R-:W-:Y:S01]  /*70d0*/  IMAD R39, R85, c[0x0][0x2e4], R0 ;  /* 0x0000b90055277a24 */ /* 0x000fe200078e0200 */
[----:B------:R-:W0:Y:S01]  /*70e0*/  @!P6 MUFU.RCP R37, R8 ;  /* 0x000000080025e308 */ /* 0x000e220000001000 */
[----:B------:R-:W-:Y:S01]  /*70f0*/  @!P4 FMUL.FTZ R0, R40, -1.4426950216293334961 ;  /* 0xbfb8aa3b2800c820 */ /* 0x000fe20000410000 */
[----:B------:R-:W-:Y:S02]  /*7100*/  LEA R40, P1, R2, c[0x0][0x330], 0x2 ;  /* 0x0000cc0002287a11 */ /* 0x000fe400078210ff */
[----:B------:R-:W-:-:S04]  /*7110*/  IADD3 R3, R3, R39, RZ ;  /* 0x0000002703037210 */ /* 0x000fc80007ffe0ff */
[----:B------:R4:W5:Y:S01]  /*7120*/  @!P4 MUFU.EX2 R4, R0 ;  /* 0x000000000004c308 */ /* 0x0009620000000800 */
[----:B------:R-:W-:Y:S01]  /*7130*/  LEA.HI.X R41, R2, c[0x0][0x334], R3, 0x2, P1 ;  /* 0x0000cd0002297a11 */ /* 0x000fe200008f1403 */
[----:B------:R-:W-:Y:S01]  /*7140*/  @!P2 FMUL.FTZ R2, R42, -1.4426950216293334961 ;  /* 0xbfb8aa3b2a02a820 */ /* 0x000fe20000410000 */
[----:B------:R-:W-:Y:S01]  /*7150*/  FSETP.GTU.FTZ.AND P1, PT, R6, 20, PT ;  /* 0x41a000000600780b */ /* 0x000fe20003f3c000 */
[----:B--2---:R-:W-:Y:S02]  /*7160*/  @!P5 FADD.FTZ R42, R36, 1 ;  /* 0x3f800000242ad421 */ /* 0x004fe40000010000 */
[----:B---3--:R-:W-:Y:S02]  /*7170*/  @!P0 FADD.FTZ R45, R45, 1 ;  /* 0x3f8000002d2d8421 */ /* 0x008fe40000010000 */
[----:B0-----:R-:W-:Y:S01]  /*7180*/  @!P6 FMUL.FTZ R66, R66, R37 ;  /* 0x000000254242e220 */ /* 0x001fe20000410000 */
[----:B------:R-:W-:Y:S01]  /*7190*/  FSETP.GTU.FTZ.AND P6, PT, R7, 20, PT ;  /* 0x41a000000700780b */ /* 0x000fe20003fdc000 */
[----:B----4-:R-:W-:Y:S01]  /*71a0*/  @!P3 FMUL.FTZ R0, R38, -1.4426950216293334961 ;  /* 0xbfb8aa3b2600b820 */ /* 0x010fe20000410000 */
[----:B------:R-:W-:-:S06]  /*71b0*/  NOP ;  /* 0x0000000000007918 */ /* 0x000fcc0000000000 */
[----:B------:R-:W-:Y:S01]  /*71c0*/  @!P1 FMUL.FTZ R3, R6, -1.4426950216293334961 ;  /* 0xbfb8aa3b06039820 */ /* 0x000fe20000410000 */
[----:B------:R-:W-:Y:S01]  /*71d0*/  LDS.128 R36, [R20.X16+0x200] ;  /* 0x0002000014247984 */ /* 0x000fe2000000cc00 */
[----:B-----5:R-:W-:Y:S01]  /*71e0*/  @!P4 FADD.FTZ R44, R4, 1 ;  /* 0x3f800000042cc421 */ /* 0x020fe20000010000 */
[----:B------:R-:W0:Y:S02]  /*71f0*/  @!P2 MUFU.EX2 R2, R2 ;  /* 0x000000020002a308 */ /* 0x000e240000000800 */
[----:B------:R-:W-:Y:S02]  /*7200*/  @!P6 FMUL.FTZ R8, R7, -1.4426950216293334961 ;  /* 0xbfb8aa3b0708e820 */ /* 0x000fe40000410000 */
[----:B------:R-:W2:Y:S04]  /*7210*/  LDS.128 R4, [R20.X16] ;  /* 0x0000000014047984 */ /* 0x000ea8000000cc00 */
[----:B------:R-:W-:Y:S08]  /*7220*/  @!P1 MUFU.EX2 R3, R3 ;  /* 0x0000000300039308 */ /* 0x000ff00000000800 */
[----:B------:R-:W3:Y:S08]  /*7230*/  @!P3 MUFU.EX2 R0, R0 ;  /* 0x000000000000b308 */ /* 0x000ef00000000800 */
[----:B------:R0:W4:Y:S08]  /*7240*/  @!P6 MUFU.EX2 R43, R8 ;  /* 0x00000008002be308 */ /* 0x0001300000000800 */
[----:B------:R5:W1:Y:S01]  /*7250*/  @!P5 MUFU.RCP R48, R42 ;  /* 0x0000002a0030d308 */ /* 0x000a620000001000 */
[----:B0-----:R-:W-:-:S02]  /*7260*/  @!P2 FADD.FTZ R8, R2, 1 ;  /* 0x3f8000000208a421 */ /* 0x001fc40000010000 */
[----:B---3--:R-:W-:Y:S02]  /*7270*/  @!P3 FADD.FTZ R0, R0, 1 ;  /* 0x3f8000000000b421 */ /* 0x008fe40000010000 */
[----:B----4-:R-:W-:-:S03]  /*7280*/  @!P6 FADD.FTZ R43, R43, 1 ;  /* 0x3f8000002b2be421 */ /* 0x010fc60000010000 */
[----:B------:R-:W0:Y:S01]  /*7290*/  @!P4 MUFU.RCP R51, R44 ;  /* 0x0000002c0033c308 */ /* 0x000e220000001000 */
[----:B-----5:R-:W-:Y:S02]  /*72a0*/  @!P1 FADD.FTZ R42, R3, 1 ;  /* 0x3f800000032a9421 */ /* 0x020fe40000010000 */
[----:B------:R-:W-:-:S04]  /*72b0*/  IMAD.WIDE R2, R11, 0x10, R40 ;  /* 0x000000100b027825 */ /* 0x000fc800078e0228 */
[----:B-1----:R-:W-:Y:S01]  /*72c0*/  @!P5 FMUL.FTZ R67, R67, R48 ;  /* 0x000000304343d220 */ /* 0x002fe20000410000 */
[----:B--2---:R1:W-:Y:S01]  /*72d0*/  STG.E.128 [R2.64], R4 ;  /* 0x0000000402007986 */ /* 0x0043e2000c101d06 */
[----:B------:R2:W3:Y:S03]  /*72e0*/  @!P3 MUFU.RCP R47, R0 ;  /* 0x00000000002fb308 */ /* 0x0004e60000001000 */
[----:B------:R4:W-:Y:S01]  /*72f0*/  STG.E.128 [R2.64+0x200], R36 ;  /* 0x0002002402007986 */ /* 0x0009e2000c101d06 */
[----:B0-----:R-:W-:-:S04]  /*7300*/  @!P4 FMUL.FTZ R64, R64, R51 ;  /* 0x000000334040c220 */ /* 0x001fc80000410000 */
[----:B------:R-:W0:Y:S01]  /*7310*/  @!P2 MUFU.RCP R8, R8 ;  /* 0x000000080008a308 */ /* 0x000e220000001000 */
[----:B--2---:R-:W-:Y:S01]  /*7320*/  IMAD R0, R80, c[0x0][0x2f8], RZ ;  /* 0x0000be0050007a24 */ /* 0x004fe200078e02ff */
[----:B------:R-:W-:Y:S01]  /*7330*/  BAR.SYNC.DEFER_BLOCKING 0x0 ;  /* 0x0000000000007b1d */ /* 0x000fe20000010000 */
[----:B------:R-:W-:-:S04]  /*7340*/  IADD3 R19, P4, R19, -0x400, RZ ;  /* 0xfffffc0013137810 */ /* 0x000fc80007f9e0ff */
[----:B------:R-:W-:Y:S01]  /*7350*/  IADD3.X R18, R18, -0x1, RZ, P4, !PT ;  /* 0xffffffff12127810 */ /* 0x000fe200027fe4ff */
[----:B------:R-:W2:Y:S01]  /*7360*/  @!P1 MUFU.RCP R49, R42 ;  /* 0x0000002a00319308 */ /* 0x000ea20000001000 */
[----:B---3--:R-:W-:Y:S01]  /*7370*/  @!P3 FMUL.FTZ R60, R60, R47 ;  /* 0x0000002f3c3cb220 */ /* 0x008fe20000410000 */
[----:B------:R-:W-:-:S03]  /*7380*/  IADD3 R17, P3, R17, -0x400, RZ ;  /* 0xfffffc0011117810 */ /* 0x000fc60007f7e0ff */
[----:B------:R-:W-:Y:S01]  /*7390*/  FADD.FTZ R22, R60, R22 ;  /* 0x000000163c167221 */ /* 0x000fe20000010000 */
[----:B------:R-:W-:Y:S02]  /*73a0*/  IADD3.X R16, R16, -0x1, RZ, P3, !PT ;  /* 0xffffffff10107810 */ /* 0x000fe40001ffe4ff */
[----:B------:R-:W3:Y:S01]  /*73b0*/  @!P6 MUFU.RCP R46, R43 ;  /* 0x0000002b002ee308 */ /* 0x000ee20000001000 */
[----:B0-----:R-:W-:Y:S01]  /*73c0*/  @!P2 FMUL.FTZ R61, R61, R8 ;  /* 0x000000083d3da220 */ /* 0x001fe20000410000 */
[----:B------:R-:W-:-:S04]  /*73d0*/  IADD3 R15, P2, R15, -0x800, RZ ;  /* 0xfffff8000f0f7810 */ /* 0x000fc80007f5e0ff */
[----:B------:R-:W-:Y:S02]  /*73e0*/  IADD3.X R14, R14, -0x1, RZ, P2, !PT ;  /* 0xffffffff0e0e7810 */ /* 0x000fe400017fe4ff */
[----:B------:R-:W0:Y:S01]  /*73f0*/  @!P0 MUFU.RCP R44, R45 ;  /* 0x0000002d002c8308 */ /* 0x000e220000001000 */
[----:B--2---:R-:W-:Y:S01]  /*7400*/  @!P1 FMUL.FTZ R62, R62, R49 ;  /* 0x000000313e3e9220 */ /* 0x004fe20000410000 */
[----:B------:R-:W-:Y:S01]  /*7410*/  IADD3 R32, P1, R32, -0x400, RZ ;  /* 0xfffffc0020207810 */ /* 0x000fe20007f3e0ff */
[----:B------:R-:W-:Y:S02]  /*7420*/  IMAD R49, R81, c[0x0][0x2fc], R0 ;  /* 0x0000bf0051317a24 */ /* 0x000fe400078e0200 */
[----:B------:R-:W-:Y:S01]  /*7430*/  IMAD R0, R84, c[0x0][0x300], RZ ;  /* 0x0000c00054007a24 */ /* 0x000fe200078e02ff */
[----:B------:R-:W-:Y:S01]  /*7440*/  IADD3.X R33, R33, -0x1, RZ, P1, !PT ;  /* 0xffffffff21217810 */ /* 0x000fe20000ffe4ff */
[----:B---3--:R-:W-:Y:S01]  /*7450*/  @!P6 FMUL.FTZ R63, R63, R46 ;  /* 0x0000002e3f3fe220 */ /* 0x008fe20000410000 */
[----:B------:R-:W-:Y:S01]  /*7460*/  IADD3 R35, R35, R49, RZ ;  /* 0x0000003123237210 */ /* 0x000fe20007ffe0ff */
[----:B-1----:R-:W-:-:S03]  /*7470*/  IMAD R5, R85, c[0x0][0x304], R0 ;  /* 0x0000c10055057a24 */ /* 0x002fc600078e0200 */
[----:B------:R1:W-:Y:S01]  /*7480*/  STS.128 [R10], R60 ;  /* 0x0000003c0a007388 */ /* 0x0003e20000000c00 */
[----:B----4-:R-:W-:-:S04]  /*7490*/  IMAD.WIDE.U32 R2, R85, c[0x0][0x300], R34 ;  /* 0x0000c00055027a25 */ /* 0x010fc800078e0022 */
[----:B0-----:R-:W-:Y:S01]  /*74a0*/  @!P0 FMUL.FTZ R65, R65, R44 ;  /* 0x0000002c41418220 */ /* 0x001fe20000410000 */
[----:B------:R-:W-:Y:S02]  /*74b0*/  IADD3 R3, R3, R5, RZ ;  /* 0x0000000503037210 */ /* 0x000fe40007ffe0ff */
[----:B------:R-:W-:Y:S02]  /*74c0*/  LEA R4, P0, R2, c[0x0][0x340], 0x2 ;  /* 0x0000d00002047a11 */ /* 0x000fe400078010ff */
[----:B------:R0:W-:Y:S01]  /*74d0*/  STS.128 [R10+0x10], R64 ;  /* 0x000010400a007388 */ /* 0x0001e20000000c00 */
[----:B------:R-:W-:-:S06]  /*74e0*/  NOP ;  /* 0x0000000000007918 */ /* 0x000fcc0000000000 */
[----:B------:R-:W2:Y:S01]  /*74f0*/  LDS.128 R44, [R20.X16] ;  /* 0x00000000142c7984 */ /* 0x000ea2000000cc00 */
[----:B------:R-:W-:Y:S01]  /*7500*/  LEA.HI.X R5, R2, c[0x0][0x344], R3, 0x2, P0 ;  /* 0x0000d10002057a11 */ /* 0x000fe200000f1403 */
[----:B-1----:R-:W-:Y:S01]  /*7510*/  FADD.FTZ R61, R22, R61 ;  /* 0x0000003d163d7221 */ /* 0x002fe20000010000 */
[----:B------:R-:W-:Y:S01]  /*7520*/  ISETP.GT.AND P0, PT, R9, 0x1, PT ;  /* 0x000000010900780c */ /* 0x000fe20003f04270 */
[----:B------:R-:W1:Y:S02]  /*7530*/  LDS.128 R40, [R20.X16+0x200] ;  /* 0x0002000014287984 */ /* 0x000e64000000cc00 */
[----:B------:R-:W-:-:S04]  /*7540*/  IMAD.WIDE R2, R11, 0x10, R4 ;  /* 0x000000100b027825 */ /* 0x000fc800078e0204 */
[----:B------:R-:W-:-:S04]  /*7550*/  FADD.FTZ R62, R61, R62 ;  /* 0x0000003e3d3e7221 */ /* 0x000fc80000010000 */
[----:B------:R-:W-:-:S04]  /*7560*/  FADD.FTZ R63, R62, R63 ;  /* 0x0000003f3e3f7221 */ /* 0x000fc80000010000 */
[----:B0-----:R-:W-:-:S04]  /*7570*/  FADD.FTZ R64, R63, R64 ;  /* 0x000000403f407221 */ /* 0x001fc80000010000 */
[----:B------:R-:W-:-:S04]  /*7580*/  FADD.FTZ R65, R64, R65 ;  /* 0x0000004140417221 */ /* 0x000fc80000010000 */
[----:B------:R-:W-:-:S04]  /*7590*/  FADD.FTZ R22, R65, R66 ;  /* 0x0000004241167221 */ /* 0x000fc80000010000 */
[----:B------:R-:W-:Y:S01]  /*75a0*/  FADD.FTZ R22, R22, R67 ;  /* 0x0000004316167221 */ /* 0x000fe20000010000 */
[----:B--2---:R0:W-:Y:S04]  /*75b0*/  STG.E.128 [R2.64], R44 ;  /* 0x0000002c02007986 */ /* 0x0041e8000c101d06 */
[----:B-1----:R0:W-:Y:S01]  /*75c0*/  STG.E.128 [R2.64+0x200], R40 ;  /* 0x0002002802007986 */ /* 0x0021e2000c101d06 */
[----:B------:R-:W-:Y:S01]  /*75d0*/  @!P0 CALL.REL.NOINC `(.L_x_12674) ;  /* 0x0000001000008944 */ /* 0x000fe20003c00000 */
[----:B------:R-:W-:Y:S05]  /*75e0*/  BRA `(.L_x_12740) ;  /* 0xffff916000007947 */ /* 0x000fea000383ffff */
.L_x_12674:
        /* <DEDUP_REMOVED lines=24> */
.L_x_12742:
[----:B0-----:R-:W-:Y:S05]  /*7770*/  BSYNC B0 ;  /* 0x0000000000007941 */ /* 0x001fea0003800000 */
.L_x_12741:
        /* <DEDUP_REMOVED lines=23> */
.L_x_12744:
[----:B------:R-:W1:Y:S02]  /*78f0*/  S2R R15, SR_TID.X ;  /* 0x00000000000f7919 */ /* 0x000e640000002100 */
.L_x_12745:
[----:B0-----:R-:W-:Y:S05]  /*7900*/  BSYNC B0 ;  /* 0x0000000000007941 */ /* 0x001fea0003800000 */
.L_x_12743:
        /* <DEDUP_REMOVED lines=10> */
.L_x_12746:
        /* <DEDUP_REMOVED lines=28> */
.L_x_12747:
        /* <DEDUP_REMOVED lines=9> */
.L_x_14750:


//--------------------- .text._Z25selective_scan_bwd_kernelI32Selective_Scan_bwd_kernel_traitsILi32ELi8ELb1ELb1ELb1ELb0ELb0EfN3c107complexIfEEEEv12SSMParamsBwd --------------------------
	.section	.text._Z25selective_scan_bwd_kernelI32Selective_Scan_bwd_kernel_traitsILi32ELi8ELb1ELb1ELb1ELb0ELb0EfN3c107complexIfEEEEv12SSMParamsBwd,"ax",@progbits
	.sectioninfo	@"SHI_REGISTERS=228"
	.align	128
        .global         _Z25selective_scan_bwd_kernelI32Selective_Scan_bwd_kernel_traitsILi32ELi8ELb1ELb1ELb1ELb0ELb0EfN3c107complexIfEEEEv12SSMParamsBwd
        .type           _Z25selective_scan_bwd_kernelI32Selective_Scan_bwd_kernel_traitsILi32ELi8ELb1ELb1ELb1ELb0ELb0EfN3c107complexIfEEEEv12SSMParamsBwd,@function
        .size           _Z25selective_scan_bwd_kernelI32Selective_Scan_bwd_kernel_traitsILi32ELi8ELb1ELb1ELb1ELb0ELb0EfN3c107complexIfEEEEv12SSMParamsBwd,(.L_x_14751 - _Z25selective_scan_bwd_kernelI32Selective_Scan_bwd_kernel_traitsILi32ELi8ELb1ELb1ELb1ELb0ELb0EfN3c107complexIfEEEEv12SSMParamsBwd)
        .other          _Z25selective_scan_bwd_kernelI32Selective_Scan_bwd_kernel_traitsILi32ELi8ELb1ELb1ELb1ELb0ELb0EfN3c107complexIfEEEEv12SSMParamsBwd,@"STO_CUDA_ENTRY STV_DEFAULT"
_Z25selective_scan_bwd_kernelI32Selective_Scan_bwd_kernel_traitsILi32ELi8ELb1ELb1ELb1ELb0ELb0EfN3c107complexIfEEEEv12SSMParamsBwd:
.text._Z25selective_scan_bwd_kernelI32Selective_Scan_bwd_kernel_traitsILi32ELi8ELb1ELb1ELb1ELb0ELb0EfN3c107complexIfEEEEv12SSMParamsBwd:
        /* <DEDUP_REMOVED lines=28> */
[----:B------:R-:W-:Y:S01]  /*01c0*/  CS2R R68, SRZ ;  /* 0x0000000000447805 */ /* 0x000fe2000001ff00 */
[----:B--2---:R-:W-:Y:S01]  /*01d0*/  HFMA2.MMA R6, -RZ, RZ, 0, 0 ;  /* 0x00000000ff067435 */ /* 0x004fe200000001ff */
[----:B------:R-:W-:Y:S01]  /*01e0*/  MOV R107, RZ ;  /* 0x000000ff006b7202 */ /* 0x000fe20000000f00 */
[----:B------:R-:W-:Y:S01]  /*01f0*/  HFMA2.MMA R109, -RZ, RZ, 0, 0 ;  /* 0x00000000ff6d7435 */ /* 0x000fe200000001ff */
        /* <DEDUP_REMOVED lines=12> */
[----:B------:R-:W-:Y:S01]  /*02c0*/  IMAD R7, R108, c[0x0][0x1e0], RZ ;  /* 0x000078006c077a24 */ /* 0x000fe200078e02ff */
[----:B------:R-:W-:Y:S01]  /*02d0*/  IADD3 R4, -R106, RZ, RZ ;  /* 0x000000ff6a047210 */ /* 0x000fe20007ffe1ff */
[C---:B------:R-:W-:Y:S02]  /*02e0*/  IMAD R13, R110.reuse, c[0x0][0x27c], R11 ;  /* 0x00009f006e0d7a24 */ /* 0x040fe400078e020b */
[C---:B------:R-:W-:Y:S02]  /*02f0*/  IMAD R9, R110.reuse, c[0x0][0x1e4], R7 ;  /* 0x000079006e097a24 */ /* 0x040fe400078e0207 */
[----:B------:R-:W-:Y:S02]  /*0300*/  IMAD R0, R19, R4, R0 ;  /* 0x0000000413007224 */ /* 0x000fe400078e0200 */
[----:B------:R-:W-:-:S03]  /*0310*/  IMAD.WIDE.U32 R4, R110, c[0x0][0x1e0], RZ ;  /* 0x000078006e047a25 */ /* 0x000fc600078e00ff */
[----:B------:R-:W-:Y:S01]  /*0320*/  ISETP.GT.U32.AND P2, PT, R19, R0, PT ;  /* 0x000000001300720c */ /* 0x000fe20003f44070 */
[----:B------:R-:W-:Y:S01]  /*0330*/  IMAD.WIDE.U32 R6, R110, c[0x0][0x278], RZ ;  /* 0x00009e006e067a25 */ /* 0x000fe200078e00ff */
[----:B------:R-:W-:-:S03]  /*0340*/  IADD3 R5, R5, R9, RZ ;  /* 0x0000000905057210 */ /* 0x000fc60007ffe0ff */
[----:B------:R-:W-:Y:S01]  /*0350*/  IMAD R15, R108, c[0x0][0x190], RZ ;  /* 0x000064006c0f7a24 */ /* 0x000fe200078e02ff */
[----:B------:R-:W-:Y:S01]  /*0360*/  IADD3 R7, R7, R13, RZ ;  /* 0x0000000d07077210 */ /* 0x000fe20007ffe0ff */
[----:B------:R-:W-:Y:S01]  /*0370*/  IMAD.WIDE.U32 R8, R110, c[0x0][0x190], RZ ;  /* 0x000064006e087a25 */ /* 0x000fe200078e00ff */
[----:B------:R-:W-:-:S03]  /*0380*/  LEA R13, R104, 0xffffff00, 0x8 ;  /* 0xffffff00680d7811 */ /* 0x000fc600078e40ff */
[----:B------:R-:W-:Y:S02]  /*0390*/  IMAD R17, R108, c[0x0][0x1b0], RZ ;  /* 0x00006c006c117a24 */ /* 0x000fe400078e02ff */
[-C--:B------:R-:W-:Y:S01]  /*03a0*/  @!P2 IADD3 R0, R0, -R19.reuse, RZ ;  /* 0x800000130000a210 */ /* 0x080fe20007ffe0ff */
[----:B------:R-:W-:Y:S01]  /*03b0*/  IMAD R15, R110, c[0x0][0x194], R15 ;  /* 0x000065006e0f7a24 */ /* 0x000fe200078e020f */
[----:B------:R-:W-:Y:S01]  /*03c0*/  @!P2 IADD3 R106, R106, 0x1, RZ ;  /* 0x000000016a6aa810 */ /* 0x000fe20007ffe0ff */
[----:B------:R-:W-:Y:S01]  /*03d0*/  IMAD.WIDE.U32 R2, R114, c[0x0][0x1d8], R2 ;  /* 0x0000760072027a25 */ /* 0x000fe200078e0002 */
[----:B------:R-:W-:Y:S02]  /*03e0*/  ISETP.GE.U32.AND P1, PT, R0, R19, PT ;  /* 0x000000130000720c */ /* 0x000fe40003f26070 */
[----:B------:R-:W-:Y:S01]  /*03f0*/  IADD3 R9, R9, R15, RZ ;  /* 0x0000000f09097210 */ /* 0x000fe20007ffe0ff */
[----:B------:R-:W-:Y:S01]  /*0400*/  IMAD.WIDE.U32 R4, R114, c[0x0][0x1e8], R4 ;  /* 0x00007a0072047a25 */ /* 0x000fe200078e0004 */
[----:B------:R-:W-:-:S02]  /*0410*/  SHF.R.S32.HI R15, RZ, 0x1f, R13 ;  /* 0x0000001fff0f7819 */ /* 0x000fc4000001140d */
[----:B------:R-:W-:Y:S01]  /*0420*/  IADD3 R101, P2, R13, R2, RZ ;  /* 0x000000020d657210 */ /* 0x000fe20007f5e0ff */
[----:B------:R-:W-:-:S04]  /*0430*/  IMAD.WIDE.U32 R6, R114, c[0x0][0x280], R6 ;  /* 0x0000a00072067a25 */ /* 0x000fc800078e0006 */
[----:B------:R-:W-:Y:S02]  /*0440*/  IMAD.WIDE.U32 R10, R110, c[0x0][0x1b0], RZ ;  /* 0x00006c006e0a7a25 */ /* 0x000fe400078e00ff */
[----:B------:R-:W-:Y:S02]  /*0450*/  @P1 IADD3 R106, R106, 0x1, RZ ;  /* 0x000000016a6a1810 */ /* 0x000fe40007ffe0ff */
[----:B------:R-:W-:Y:S01]  /*0460*/  IMAD R17, R110, c[0x0][0x1b4], R17 ;  /* 0x00006d006e117a24 */ /* 0x000fe200078e0211 */
[----:B------:R-:W-:Y:S01]  /*0470*/  IADD3 R99, P1, R13, R4, RZ ;  /* 0x000000040d637210 */ /* 0x000fe20007f3e0ff */
[----:B------:R-:W-:Y:S01]  /*0480*/  IMAD R19, R113, c[0x0][0x1e8], RZ ;  /* 0x00007a0071137a24 */ /* 0x000fe200078e02ff */
[----:B------:R-:W-:Y:S02]  /*0490*/  IADD3 R13, P4, R13, R6, RZ ;  /* 0x000000060d0d7210 */ /* 0x000fe40007f9e0ff */
[----:B------:R-:W-:Y:S01]  /*04a0*/  IADD3 R11, R11, R17, RZ ;  /* 0x000000110b0b7210 */ /* 0x000fe20007ffe0ff */
[----:B------:R-:W-:Y:S01]  /*04b0*/  IMAD R17, R113, c[0x0][0x1d8], RZ ;  /* 0x0000760071117a24 */ /* 0x000fe200078e02ff */
[----:B------:R-:W-:Y:S01]  /*04c0*/  @!P3 IADD3 R106, -R106, RZ, RZ ;  /* 0x000000ff6a6ab210 */ /* 0x000fe20007ffe1ff */
[C---:B------:R-:W-:Y:S01]  /*04d0*/  IMAD R19, R114.reuse, c[0x0][0x1ec], R19 ;  /* 0x00007b0072137a24 */ /* 0x040fe200078e0213 */
[----:B------:R-:W-:Y:S01]  /*04e0*/  @!P0 LOP3.LUT R106, RZ, c[0x0][0x178], RZ, 0x33, !PT ;  /* 0x00005e00ff6a8a12 */ /* 0x000fe200078e33ff */
[----:B------:R-:W-:Y:S01]  /*04f0*/  IMAD R17, R114, c[0x0][0x1dc], R17 ;  /* 0x0000770072117a24 */ /* 0x000fe200078e0211 */
[----:B------:R-:W-:-:S02]  /*0500*/  IADD3.X R6, R15, R7, R21, P4, !PT ;  /* 0x000000070f067210 */ /* 0x000fc400027fe415 */
[C---:B------:R-:W-:Y:S01]  /*0510*/  LEA R98, P0, R13.reuse, c[0x0][0x308], 0x2 ;  /* 0x0000c2000d627a11 */ /* 0x040fe200078010ff */
[C---:B------:R-:W-:Y:S01]  /*0520*/  IMAD.WIDE.U32 R8, R106.reuse, c[0x0][0x1a8], R8 ;  /* 0x00006a006a087a25 */ /* 0x040fe200078e0008 */
[----:B------:R-:W-:Y:S02]  /*0530*/  SHF.R.S32.HI R148, RZ, 0x1f, R106 ;  /* 0x0000001fff947819 */ /* 0x000fe4000001146a */
[----:B------:R-:W-:Y:S01]  /*0540*/  LEA.HI.X R97, R13, c[0x0][0x30c], R6, 0x2, P0 ;  /* 0x0000c3000d617a11 */ /* 0x000fe200000f1406 */
[----:B------:R-:W-:Y:S01]  /*0550*/  IMAD.WIDE.U32 R10, R106, c[0x0][0x1c8], R10 ;  /* 0x000072006a0a7a25 */ /* 0x000fe200078e000a */
[----:B------:R-:W-:Y:S02]  /*0560*/  ISETP.NE.U32.AND P0, PT, RZ, c[0x0][0x260], PT ;  /* 0x00009800ff007a0c */ /* 0x000fe40003f05070 */
[C---:B------:R-:W-:Y:S01]  /*0570*/  IADD3.X R4, R15.reuse, R5, R19, P1, !PT ;  /* 0x000000050f047210 */ /* 0x040fe20000ffe413 */
[----:B------:R-:W-:Y:S01]  /*0580*/  IMAD R5, R148, c[0x0][0x1a8], RZ ;  /* 0x00006a0094057a24 */ /* 0x000fe200078e02ff */
[----:B------:R-:W-:Y:S01]  /*0590*/  ISETP.GE.AND P3, PT, R104, 0x1, PT ;  /* 0x000000016800780c */ /* 0x000fe20003f66270 */
[----:B------:R-:W-:Y:S01]  /*05a0*/  IMAD R7, R148, c[0x0][0x1c8], RZ ;  /* 0x0000720094077a24 */ /* 0x000fe200078e02ff */
[----:B------:R-:W-:Y:S01]  /*05b0*/  IADD3.X R2, R15, R3, R17, P2, !PT ;  /* 0x000000030f027210 */ /* 0x000fe200017fe411 */
[----:B------:R-:W-:Y:S01]  /*05c0*/  IMAD R5, R106, c[0x0][0x1ac], R5 ;  /* 0x00006b006a057a24 */ /* 0x000fe200078e0205 */
[----:B------:R-:W-:Y:S01]  /*05d0*/  SHF.L.U32 R104, R104, 0x9, RZ ;  /* 0x0000000968687819 */ /* 0x000fe200000006ff */
[----:B------:R-:W-:Y:S01]  /*05e0*/  IMAD R7, R106, c[0x0][0x1cc], R7 ;  /* 0x000073006a077a24 */ /* 0x000fe200078e0207 */
[----:B------:R-:W-:-:S02]  /*05f0*/  LEA R102, P1, R101, c[0x0][0x240], 0x2 ;  /* 0x0000900065667a11 */ /* 0x000fc400078210ff */
[----:B------:R-:W-:Y:S02]  /*0600*/  LEA R100, P2, R99, c[0x0][0x248], 0x2 ;  /* 0x0000920063647a11 */ /* 0x000fe400078410ff */
[----:B------:R-:W-:Y:S02]  /*0610*/  ISETP.NE.AND.EX P0, PT, RZ, c[0x0][0x264], PT, P0 ;  /* 0x00009900ff007a0c */ /* 0x000fe40003f05300 */
[----:B------:R-:W-:Y:S02]  /*0620*/  IADD3 R3, R104, -0x200, RZ ;  /* 0xfffffe0068037810 */ /* 0x000fe40007ffe0ff */
[----:B------:R-:W-:Y:S02]  /*0630*/  LEA.HI.X R101, R101, c[0x0][0x244], R2, 0x2, P1 ;  /* 0x0000910065657a11 */ /* 0x000fe400008f1402 */
[----:B------:R-:W-:Y:S02]  /*0640*/  LEA.HI.X R99, R99, c[0x0][0x24c], R4, 0x2, P2 ;  /* 0x0000930063637a11 */ /* 0x000fe400010f1404 */
[----:B------:R-:W-:-:S02]  /*0650*/  ISETP.NE.U32.AND P1, PT, RZ, c[0x0][0x328], PT ;  /* 0x0000ca00ff007a0c */ /* 0x000fc40003f25070 */
[----:B------:R-:W-:Y:S02]  /*0660*/  ISETP.NE.U32.AND P2, PT, RZ, c[0x0][0x348], PT ;  /* 0x0000d200ff007a0c */ /* 0x000fe40003f45070 */
[----:B------:R-:W-:Y:S02]  /*0670*/  IADD3 R95, P5, R3, R8, RZ ;  /* 0x00000008035f7210 */ /* 0x000fe40007fbe0ff */
[----:B------:R-:W-:Y:S02]  /*0680*/  SHF.R.S32.HI R0, RZ, 0x1f, R3 ;  /* 0x0000001fff007819 */ /* 0x000fe40000011403 */
[----:B------:R-:W-:Y:S02]  /*0690*/  IADD3 R5, R9, R5, RZ ;  /* 0x0000000509057210 */ /* 0x000fe40007ffe0ff */
[----:B------:R-:W-:Y:S02]  /*06a0*/  IADD3 R3, P4, R3, R10, RZ ;  /* 0x0000000a03037210 */ /* 0x000fe40007f9e0ff */
[----:B------:R-:W-:-:S02]  /*06b0*/  IADD3 R7, R11, R7, RZ ;  /* 0x000000070b077210 */ /* 0x000fc40007ffe0ff */
[----:B------:R-:W-:Y:S02]  /*06c0*/  ISETP.NE.AND.EX P1, PT, RZ, c[0x0][0x32c], PT, P1 ;  /* 0x0000cb00ff007a0c */ /* 0x000fe40003f25310 */
[----:B------:R-:W-:Y:S02]  /*06d0*/  ISETP.NE.AND.EX P2, PT, RZ, c[0x0][0x34c], PT, P2 ;  /* 0x0000d300ff007a0c */ /* 0x000fe40003f45320 */
[C---:B------:R-:W-:Y:S02]  /*06e0*/  IADD3.X R4, R0.reuse, R5, RZ, P5, !PT ;  /* 0x0000000500047210 */ /* 0x040fe40002ffe4ff */
[----:B------:R-:W-:Y:S01]  /*06f0*/  IADD3.X R2, R0, R7, RZ, P4, !PT ;  /* 0x0000000700027210 */ /* 0x000fe200027fe4ff */
[----:B------:R-:W-:Y:S01]  /*0700*/  @P0 IMAD R0, R110, c[0x0][0x164], R114 ;  /* 0x000059006e000a24 */ /* 0x000fe200078e0272 */
[C---:B------:R-:W-:Y:S02]  /*0710*/  LEA R96, P5, R95.reuse, c[0x0][0x228], 0x2 ;  /* 0x00008a005f607a11 */ /* 0x040fe400078a10ff */
[----:B------:R-:W-:Y:S01]  /*0720*/  @P0 MOV R73, 0x10 ;  /* 0x0000001000490802 */ /* 0x000fe20000000f00 */
[----:B------:R-:W-:Y:S01]  /*0730*/  @P0 IMAD R0, R0, c[0x0][0x174], RZ ;  /* 0x00005d0000000a24 */ /* 0x000fe200078e02ff */
[----:B------:R-:W-:-:S02]  /*0740*/  LEA.HI.X R95, R95, c[0x0][0x22c], R4, 0x2, P5 ;  /* 0x00008b005f5f7a11 */ /* 0x000fc400028f1404 */
[C---:B------:R-:W-:Y:S01]  /*0750*/  LEA R94, P6, R3.reuse, c[0x0][0x230], 0x2 ;  /* 0x00008c00035e7a11 */ /* 0x040fe200078c10ff */
        /* <DEDUP_REMOVED lines=10> */
[----:B------:R-:W-:-:S02]  /*0800*/  MOV R92, c[0x0][0x174] ;  /* 0x00005d00005c7a02 */ /* 0x000fc40000000f00 */
[----:B------:R-:W-:Y:S01]  /*0810*/  MOV R107, RZ ;  /* 0x000000ff006b7202 */ /* 0x000fe20000000f00 */
[----:B------:R-:W1:Y:S01]  /*0820*/  S2R R103, SR_LANEID ;  /* 0x0000000000677919 */ /* 0x000e620000000000 */
[----:B------:R-:W-:Y:S02]  /*0830*/  MOV R91, RZ ;  /* 0x000000ff005b7202 */ /* 0x000fe40000000f00 */
[----:B------:R-:W-:Y:S02]  /*0840*/  MOV R109, RZ ;  /* 0x000000ff006d7202 */ /* 0x000fe40000000f00 */
[----:B0-----:R-:W-:-:S04]  /*0850*/  SHF.L.U32 R90, R105, 0x1, RZ ;  /* 0x00000001695a7819 */ /* 0x001fc800000006ff */
[----:B-1----:R-:W-:-:S03]  /*0860*/  LOP3.LUT R90, R90, 0xffffffc0, RZ, 0xc0, !PT ;  /* 0xffffffc05a5a7812 */ /* 0x002fc600078ec0ff */
.L_x_12798:
[----:B------:R-:W-:Y:S01]  /*0870*/  BAR.SYNC.DEFER_BLOCKING 0x0 ;  /* 0x0000000000007b1d */ /* 0x000fe20000010000 */
[----:B------:R-:W-:Y:S02]  /*0880*/  LOP3.LUT R89, R90, 0x1f, R105, 0xf8, !PT ;  /* 0x0000001f5a597812 */ /* 0x000fe400078ef869 */
[----:B0-----:R-:W-:Y:S02]  /*0890*/  MOV R2, R102 ;  /* 0x0000006600027202 */ /* 0x001fe40000000f00 */
[----:B------:R-:W-:-:S05]  /*08a0*/  MOV R3, R101 ;  /* 0x0000006500037202 */ /* 0x000fca0000000f00 */
[----:B------:R-:W-:-:S05]  /*08b0*/  IMAD.WIDE R2, R89, 0x10, R2 ;  /* 0x0000001059027825 */ /* 0x000fca00078e0202 */
[----:B--2---:R0:W2:Y:S04]  /*08c0*/  LDG.E.128 R12, [R2.64] ;  /* 0x00000008020c7981 */ /* 0x0040a8000c1e1d00 */
[----:B---3--:R0:W3:Y:S01]  /*08d0*/  LDG.E.128 R16, [R2.64+0x200] ;  /* 0x0002000802107981 */ /* 0x0080e2000c1e1d00 */
        /* <DEDUP_REMOVED lines=36> */
[----:B-1----:R-:W-:Y:S02]  /*0b20*/  FMUL.FTZ R24, R28, R112 ;  /* 0x000000701c187220 */ /* 0x002fe40000410000 */
[----:B------:R-:W-:Y:S02]  /*0b30*/  FFMA.FTZ R0, R8, R28, R21 ;  /* 0x0000001c08007223 */ /* 0x000fe40000010015 */
        /* <DEDUP_REMOVED lines=14> */
.L_x_12749:
        /* <DEDUP_REMOVED lines=14> */
.L_x_12797:
[----:B------:R-:W-:Y:S01]  /*0d00*/  SHF.R.S32.HI R115, RZ, 0x1f, R78 ;  /* 0x0000001fff737819 */ /* 0x000fe2000001144e */
[----:B------:R-:W-:Y:S01]  /*0d10*/  IMAD.WIDE.U32 R2, R78, c[0x0][0x1a0], RZ ;  /* 0x000068004e027a25 */ /* 0x000fe200078e00ff */
[----:B------:R-:W-:-:S03]  /*0d20*/  LOP3.LUT R89, R90, 0x1f, R105, 0xf8, !PT ;  /* 0x0000001f5a597812 */ /* 0x000fc600078ef869 */
[----:B------:R-:W-:Y:S01]  /*0d30*/  IMAD R37, R115, c[0x0][0x1a0], RZ ;  /* 0x0000680073257a24 */ /* 0x000fe200078e02ff */
[----:B------:R-:W-:Y:S02]  /*0d40*/  LEA R36, P0, R2, R96, 0x2 ;  /* 0x0000006002247211 */ /* 0x000fe400078010ff */
[----:B------:R-:W-:Y:S01]  /*0d50*/  IADD3 R57, R90, R89, RZ ;  /* 0x000000595a397210 */ /* 0x000fe20007ffe0ff */
[----:B------:R-:W-:-:S05]  /*0d60*/  IMAD R37, R78, c[0x0][0x1a4], R37 ;  /* 0x000069004e257a24 */ /* 0x000fca00078e0225 */
[----:B------:R-:W-:-:S04]  /*0d70*/  IADD3 R3, R3, R37, RZ ;  /* 0x0000002503037210 */ /* 0x000fc80007ffe0ff */
[----:B------:R-:W-:-:S05]  /*0d80*/  LEA.HI.X R37, R2, R95, R3, 0x2, P0 ;  /* 0x0000005f02257211 */ /* 0x000fca00000f1403 */
[----:B------:R-:W-:-:S05]  /*0d90*/  IMAD.WIDE R2, R57, 0x10, R36 ;  /* 0x0000001039027825 */ /* 0x000fca00078e0224 */
[----:B--2---:R0:W2:Y:S04]  /*0da0*/  LDG.E.128 R44, [R2.64] ;  /* 0x00000008022c7981 */ /* 0x0040a8000c1e1d00 */
[----:B---3--:R0:W3:Y:S04]  /*0db0*/  LDG.E.128 R40, [R2.64+0x200] ;  /* 0x0002000802287981 */ /* 0x0080e8000c1e1d00 */
[----:B------:R0:W4:Y:S04]  /*0dc0*/  LDG.E.128 R36, [R2.64+0x400] ;  /* 0x0004000802247981 */ /* 0x000128000c1e1d00 */
[----:B------:R0:W4:Y:S01]  /*0dd0*/  LDG.E.128 R48, [R2.64+0x600] ;  /* 0x0006000802307981 */ /* 0x000122000c1e1d00 */
        /* <DEDUP_REMOVED lines=9> */
[----:B------:R-:W-:Y:S01]  /*0e70*/  LEA.HI.X R55, R52, c[0x0][0x224], R53, 0x3, P0 ;  /* 0x0000890034377a11 */ /* 0x000fe200000f1c35 */
[----:B------:R-:W-:-:S04]  /*0e80*/  IMAD R59, R115, c[0x0][0x1c0], RZ ;  /* 0x00007000733b7a24 */ /* 0x000fc800078e02ff */
[----:B0-----:R0:W4:Y:S01]  /*0e90*/  LDG.E.64 R2, [R54.64] ;  /* 0x0000000836027981 */ /* 0x001122000c1e1b00 */
[----:B------:R-:W-:-:S04]  /*0ea0*/  IMAD.WIDE.U32 R52, R78, c[0x0][0x1c0], RZ ;  /* 0x000070004e347a25 */ /* 0x000fc800078e00ff */
[----:B------:R-:W-:Y:S01]  /*0eb0*/  IMAD R59, R78, c[0x0][0x1c4], R59 ;  /* 0x000071004e3b7a24 */ /* 0x000fe200078e023b */
[----:B------:R-:W-:-:S04]  /*0ec0*/  LEA R74, P0, R52, R94, 0x2 ;  /* 0x0000005e344a7211 */ /* 0x000fc800078010ff */
[----:B------:R-:W-:-:S04]  /*0ed0*/  IADD3 R53, R53, R59, RZ ;  /* 0x0000003b35357210 */ /* 0x000fc80007ffe0ff */
[----:B------:R-:W-:-:S05]  /*0ee0*/  LEA.HI.X R75, R52, R93, R53, 0x2, P0 ;  /* 0x0000005d344b7211 */ /* 0x000fca00000f1435 */
[----:B------:R-:W-:Y:S01]  /*0ef0*/  IMAD.WIDE R74, R57, 0x10, R74 ;  /* 0x00000010394a7825 */ /* 0x000fe200078e024a */
[----:B--2---:R-:W-:Y:S04]  /*0f00*/  STS.128 [R103.X16], R44 ;  /* 0x0000002c67007388 */ /* 0x004fe8000000cc00 */
[----:B---3--:R-:W-:Y:S04]  /*0f10*/  STS.128 [R103.X16+0x200], R40 ;  /* 0x0002002867007388 */ /* 0x008fe8000000cc00 */
[----:B----4-:R1:W-:Y:S04]  /*0f20*/  STS.128 [R103.X16+0x400], R36 ;  /* 0x0004002467007388 */ /* 0x0103e8000000cc00 */
[----:B------:R-:W-:Y:S01]  /*0f30*/  STS.128 [R103.X16+0x600], R48 ;  /* 0x0006003067007388 */ /* 0x000fe2000000cc00 */
[----:B------:R-:W-:-:S06]  /*0f40*/  NOP ;  /* 0x0000000000007918 */ /* 0x000fcc0000000000 */
[----:B0-----:R0:W2:Y:S04]  /*0f50*/  LDG.E.128 R52, [R74.64] ;  /* 0x000000084a347981 */ /* 0x0010a8000c1e1d00 */
[----:B------:R0:W3:Y:S04]  /*0f60*/  LDG.E.128 R56, [R74.64+0x200] ;  /* 0x000200084a387981 */ /* 0x0000e8000c1e1d00 */
[----:B------:R0:W4:Y:S04]  /*0f70*/  LDG.E.128 R60, [R74.64+0x400] ;  /* 0x000400084a3c7981 */ /* 0x000128000c1e1d00 */
[----:B------:R0:W4:Y:S01]  /*0f80*/  LDG.E.128 R64, [R74.64+0x600] ;  /* 0x000600084a407981 */ /* 0x000122000c1e1d00 */
[----:B------:R-:W-:Y:S01]  /*0f90*/  FADD.FTZ R117, R12, R111 ;  /* 0x0000006f0c757221 */ /* 0x000fe20000010000 */
[----:B------:R-:W-:-:S02]  /*0fa0*/  IADD3 R128, R92, -0x1, RZ ;  /* 0xffffffff5c807810 */ /* 0x000fc40007ffe0ff */
[C---:B------:R-:W-:Y:S02]  /*0fb0*/  ISETP.NE.AND P2, PT, R105.reuse, RZ, PT ;  /* 0x000000ff6900720c */ /* 0x040fe40003f45270 */
[----:B-1----:R-:W-:Y:S02]  /*0fc0*/  LEA.HI R36, R128, R128, RZ, 0x1 ;  /* 0x0000008080247211 */ /* 0x002fe400078f08ff */
[C---:B------:R-:W-:Y:S02]  /*0fd0*/  LOP3.LUT R131, R105.reuse, 0x1f, RZ, 0xc0, !PT ;  /* 0x0000001f69837812 */ /* 0x040fe400078ec0ff */
[----:B------:R-:W-:Y:S02]  /*0fe0*/  LOP3.LUT R37, R36, 0xfffffe, RZ, 0xc0, !PT ;  /* 0x00fffffe24257812 */ /* 0x000fe400078ec0ff */
[----:B------:R-:W-:Y:S02]  /*0ff0*/  IADD3 R76, R105, 0x200, RZ ;  /* 0x00000200694c7810 */ /* 0x000fe40007ffe0ff */
[----:B------:R-:W-:Y:S01]  /*1000*/  IADD3 R37, R128, -R37, RZ ;  /* 0x8000002580257210 */ /* 0x000fe20007ffe0ff */
[----:B------:R-:W-:Y:S01]  /*1010*/  FMUL.FTZ R126, R2, 1.4426950216293334961 ;  /* 0x3fb8aa3b027e7820 */ /* 0x000fe20000410000 */
[----:B------:R-:W-:Y:S01]  /*1020*/  SHF.L.U32 R116, R103, 0x6, RZ ;  /* 0x0000000667747819 */ /* 0x000fe200000006ff */
[----:B------:R-:W-:Y:S01]  /*1030*/  FMUL.FTZ R40, R117, R3 ;  /* 0x0000000375287220 */ /* 0x000fe20000410000 */
[----:B------:R-:W-:Y:S01]  /*1040*/  @!P2 LEA R76, R37, R78, 0x8 ;  /* 0x0000004e254ca211 */ /* 0x000fe200078e40ff */
[----:B------:R-:W-:Y:S01]  /*1050*/  FMUL.FTZ R44, R117, R126 ;  /* 0x0000007e752c7220 */ /* 0x000fe20000410000 */
[----:B------:R-:W-:Y:S01]  /*1060*/  ISETP.NE.AND P0, PT, R131, RZ, PT ;  /* 0x000000ff8300720c */ /* 0x000fe20003f05270 */
[----:B------:R-:W-:Y:S01]  /*1070*/  FMUL.RZ R77, R40, 0.15915493667125701904 ;  /* 0x3e22f983284d7820 */ /* 0x000fe2000040c000 */
[----:B------:R-:W-:Y:S01]  /*1080*/  SHF.L.U32 R121, R76, 0x3, RZ ;  /* 0x000000034c797819 */ /* 0x000fe200000006ff */
[----:B------:R1:W-:Y:S01]  /*1090*/  MUFU.EX2 R119, R44 ;  /* 0x0000002c00777308 */ /* 0x0003e20000000800 */
[----:B------:R-:W0:Y:S01]  /*10a0*/  LDS.128 R36, [R116] ;  /* 0x0000000074247984 */ /* 0x000e220000000c00 */
[----:B------:R-:W-:-:S03]  /*10b0*/  ISETP.LT.OR P1, PT, R92, 0x2, P0 ;  /* 0x000000025c00780c */ /* 0x000fc60000721670 */
[----:B------:R-:W0:Y:S03]  /*10c0*/  LDS.128 R40, [R116+0x10] ;  /* 0x0000100074287984 */ /* 0x000e260000000c00 */
[----:B------:R-:W0:Y:S01]  /*10d0*/  MUFU.COS R118, R77 ;  /* 0x0000004d00767308 */ /* 0x000e220000000000 */
[----:B-1----:R-:W1:Y:S04]  /*10e0*/  LDS.128 R44, [R116+0x20] ;  /* 0x00002000742c7984 */ /* 0x002e680000000c00 */
[----:B------:R-:W1:Y:S01]  /*10f0*/  LDS.128 R48, [R116+0x30] ;  /* 0x0000300074307984 */ /* 0x000e620000000c00 */
[----:B------:R-:W-:Y:S01]  /*1100*/  FADD.FTZ R124, R13, R111 ;  /* 0x0000006f0d7c7221 */ /* 0x000fe20000010000 */
[----:B0-----:R-:W-:Y:S01]  /*1110*/  @!P1 IADD3 R75, R92, -0x2, RZ ;  /* 0xfffffffe5c4b9810 */ /* 0x001fe20007ffe0ff */
[----:B------:R0:W0:Y:S01]  /*1120*/  MUFU.SIN R74, R77 ;  /* 0x0000004d004a7308 */ /* 0x0000220000000400 */
[----:B------:R-:W-:-:S02]  /*1130*/  FMUL.FTZ R118, R119, R118 ;  /* 0x0000007677767220 */ /* 0x000fc40000410000 */
[----:B------:R-:W-:Y:S02]  /*1140*/  FMUL.FTZ R120, R124, R3 ;  /* 0x000000037c787220 */ /* 0x000fe40000410000 */
[----:B0-----:R-:W-:Y:S02]  /*1150*/  @!P1 IMAD R77, R75, c[0x0][0x16c], R78 ;  /* 0x00005b004b4d9a24 */ /* 0x001fe400078e024e */
[----:B------:R-:W-:Y:S02]  /*1160*/  FMUL.FTZ R119, R119, R74 ;  /* 0x0000004a77777220 */ /* 0x000fe40000410000 */
[----:B------:R-:W-:Y:S01]  /*1170*/  FMUL.RZ R123, R120, 0.15915493667125701904 ;  /* 0x3e22f983787b7820 */ /* 0x000fe2000040c000 */
[----:B------:R-:W-:Y:S01]  /*1180*/  CS2R R74, SRZ ;  /* 0x00000000004a7805 */ /* 0x000fe2000001ff00 */
[----:B------:R-:W-:Y:S02]  /*1190*/  FMUL.FTZ R120, R124, R126 ;  /* 0x0000007e7c787220 */ /* 0x000fe40000410000 */
[----:B------:R-:W-:Y:S01]  /*11a0*/  MUFU.SIN R127, R123 ;  /* 0x0000007b007f7308 */ /* 0x000fe20000000400 */
[----:B------:R-:W-:-:S02]  /*11b0*/  FADD.FTZ R125, R14, R111 ;  /* 0x0000006f0e7d7221 */ /* 0x000fc40000010000 */
[----:B------:R-:W-:-:S05]  /*11c0*/  @!P1 IMAD.WIDE R76, R77, 0x10, R72 ;  /* 0x000000104d4c9825 */ /* 0x000fca00078e0248 */
[----:B------:R0:W-:Y:S01]  /*11d0*/  MUFU.COS R129, R123 ;  /* 0x0000007b00817308 */ /* 0x0001e20000000000 */
[--C-:B------:R-:W-:Y:S02]  /*11e0*/  FADD.FTZ R122, R15, R111.reuse ;  /* 0x0000006f0f7a7221 */ /* 0x100fe40000010000 */
[----:B0-----:R-:W-:-:S05]  /*11f0*/  FADD.FTZ R123, R16, R111 ;  /* 0x0000006f107b7221 */ /* 0x001fca0000010000 */
[----:B------:R0:W1:Y:S02]  /*1200*/  MUFU.EX2 R130, R120 ;  /* 0x0000007800827308 */ /* 0x0000640000000800 */
[----:B0-----:R-:W-:-:S04]  /*1210*/  FMUL.FTZ R120, R123, R3 ;  /* 0x000000037b787220 */ /* 0x001fc80000410000 */
[----:B------:R-:W-:Y:S02]  /*1220*/  FMUL.RZ R135, R120, 0.15915493667125701904 ;  /* 0x3e22f98378877820 */ /* 0x000fe4000040c000 */
[----:B------:R-:W-:Y:S02]  /*1230*/  FADD.FTZ R120, R17, R111 ;  /* 0x0000006f11787221 */ /* 0x000fe40000010000 */
[----:B------:R-:W-:Y:S02]  /*1240*/  FMUL.FTZ R132, R123, R126 ;  /* 0x0000007e7b847220 */ /* 0x000fe40000410000 */
[----:B------:R-:W-:Y:S02]  /*1250*/  FMUL.FTZ R147, R117, R36 ;  /* 0x0000002475937220 */ /* 0x000fe40000410000 */
[C---:B-1----:R-:W-:Y:S01]  /*1260*/  FMUL.FTZ R129, R130.reuse, R129 ;  /* 0x0000008182817220 */ /* 0x042fe20000410000 */
[----:B------:R0:W-:Y:S01]  /*1270*/  MUFU.EX2 R146, R132 ;  /* 0x0000008400927308 */ /* 0x0001e20000000800 */
[----:B------:R-:W-:-:S02]  /*1280*/  FMUL.FTZ R130, R130, R127 ;  /* 0x0000007f82827220 */ /* 0x000fc40000410000 */
[----:B------:R-:W-:Y:S02]  /*1290*/  FMUL.FTZ R149, R117, R37 ;  /* 0x0000002575957220 */ /* 0x000fe40000410000 */
[----:B0-----:R-:W-:-:S03]  /*12a0*/  FMUL.FTZ R132, R4, R147 ;  /* 0x0000009304847220 */ /* 0x001fc60000410000 */
[----:B------:R-:W-:Y:S01]  /*12b0*/  MUFU.SIN R133, R135 ;  /* 0x0000008700857308 */ /* 0x000fe20000000400 */
[----:B------:R-:W-:-:S07]  /*12c0*/  FMUL.FTZ R138, R124, R38 ;  /* 0x000000267c8a7220 */ /* 0x000fce0000410000 */
[----:B------:R-:W0:Y:S01]  /*12d0*/  MUFU.COS R145, R135 ;  /* 0x0000008700917308 */ /* 0x000e220000000000 */
[----:B------:R-:W-:Y:S02]  /*12e0*/  FMUL.FTZ R151, R125, R41 ;  /* 0x000000297d977220 */ /* 0x000fe40000410000 */
[C---:B0-----:R-:W-:Y:S02]  /*12f0*/  FMUL.FTZ R145, R146.reuse, R145 ;  /* 0x0000009192917220 */ /* 0x041fe40000410000 */
[----:B------:R-:W-:Y:S02]  /*1300*/  FMUL.FTZ R146, R146, R133 ;  /* 0x0000008592927220 */ /* 0x000fe40000410000 */
[C---:B------:R-:W-:Y:S02]  /*1310*/  FMUL.FTZ R157, R123.reuse, R44 ;  /* 0x0000002c7b9d7220 */ /* 0x040fe40000410000 */
[----:B------:R-:W-:Y:S01]  /*1320*/  FMUL.FTZ R159, R123, R45 ;  /* 0x0000002d7b9f7220 */ /* 0x000fe20000410000 */
[----:B--2---:R-:W-:Y:S04]  /*1330*/  STS.128 [R103.X16+0x840], R52 ;  /* 0x0008403467007388 */ /* 0x004fe8000000cc00 */
[----:B---3--:R-:W-:Y:S04]  /*1340*/  STS.128 [R103.X16+0xa40], R56 ;  /* 0x000a403867007388 */ /* 0x008fe8000000cc00 */
[----:B----4-:R-:W-:Y:S04]  /*1350*/  STS.128 [R103.X16+0xc40], R60 ;  /* 0x000c403c67007388 */ /* 0x010fe8000000cc00 */
[----:B------:R-:W-:Y:S01]  /*1360*/  STS.128 [R103.X16+0xe40], R64 ;  /* 0x000e404067007388 */ /* 0x000fe2000000cc00 */
[----:B------:R-:W-:-:S06]  /*1370*/  NOP ;  /* 0x0000000000007918 */ /* 0x000fcc0000000000 */
[----:B------:R-:W0:Y:S04]  /*1380*/  LDS.128 R56, [R116+0x840] ;  /* 0x0008400074387984 */ /* 0x000e280000000c00 */
[----:B------:R-:W1:Y:S04]  /*1390*/  LDS.128 R60, [R116+0x850] ;  /* 0x00085000743c7984 */ /* 0x000e680000000c00 */
[----:B------:R-:W2:Y:S04]  /*13a0*/  LDS.128 R64, [R116+0x860] ;  /* 0x0008600074407984 */ /* 0x000ea80000000c00 */
[----:B------:R3:W4:Y:S04]  /*13b0*/  LDS.128 R52, [R116+0x870] ;  /* 0x0008700074347984 */ /* 0x0007280000000c00 */
[----:B------:R3:W-:Y:S04]  /*13c0*/  STS.64 [R121+0x2550], R118 ;  /* 0x0025507679007388 */ /* 0x0007e80000000a00 */
[----:B------:R-:W-:Y:S01]  /*13d0*/  BAR.SYNC.DEFER_BLOCKING 0x0 ;  /* 0x0000000000007b1d */ /* 0x000fe20000010000 */
[----:B---3--:R-:W-:-:S04]  /*13e0*/  FMUL.FTZ R116, R125, R3 ;  /* 0x000000037d747220 */ /* 0x008fc80000410000 */
[----:B------:R-:W-:-:S04]  /*13f0*/  FMUL.RZ R121, R116, 0.15915493667125701904 ;  /* 0x3e22f98374797820 */ /* 0x000fc8000040c000 */
[----:B------:R-:W-:Y:S01]  /*1400*/  MUFU.SIN R139, R121 ;  /* 0x00000079008b7308 */ /* 0x000fe20000000400 */
[----:B------:R3:W5:Y:S07]  /*1410*/  @!P1 LDG.E.64 R74, [R76.64+0x8] ;  /* 0x000008084c4a9981 */ /* 0x00076e000c1e1b00 */
[----:B------:R0:W-:Y:S01]  /*1420*/  MUFU.COS R137, R121 ;  /* 0x0000007900897308 */ /* 0x0001e20000000000 */
[----:B------:R-:W-:Y:S01]  /*1430*/  ISETP.NE.AND P1, PT, R105, 0x1f, PT ;  /* 0x0000001f6900780c */ /* 0x000fe20003f25270 */
[----:B------:R-:W-:Y:S01]  /*1440*/  BSSY B0, `(.L_x_12751) ;  /* 0x000007e000007945 */ /* 0x000fe20003800000 */
[----:B---3--:R-:W-:-:S02]  /*1450*/  FMUL.FTZ R76, R125, R126 ;  /* 0x0000007e7d4c7220 */ /* 0x008fc40000410000 */
[-C--:B------:R-:W-:Y:S02]  /*1460*/  FMUL.FTZ R77, R122, R3.reuse ;  /* 0x000000037a4d7220 */ /* 0x080fe40000410000 */
[----:B0-----:R-:W-:Y:S02]  /*1470*/  FMUL.FTZ R121, R120, R3 ;  /* 0x0000000378797220 */ /* 0x001fe40000410000 */
[----:B------:R-:W-:Y:S01]  /*1480*/  FMUL.RZ R134, R77, 0.15915493667125701904 ;  /* 0x3e22f9834d867820 */ /* 0x000fe2000040c000 */
[----:B------:R-:W0:Y:S01]  /*1490*/  MUFU.EX2 R76, R76 ;  /* 0x0000004c004c7308 */ /* 0x000e220000000800 */
[----:B------:R-:W-:Y:S02]  /*14a0*/  FMUL.FTZ R77, R122, R126 ;  /* 0x0000007e7a4d7220 */ /* 0x000fe40000410000 */
[----:B------:R-:W-:Y:S02]  /*14b0*/  FMUL.RZ R136, R121, 0.15915493667125701904 ;  /* 0x3e22f98379887820 */ /* 0x000fe4000040c000 */
[----:B------:R-:W-:-:S03]  /*14c0*/  FADD.FTZ R121, R18, R111 ;  /* 0x0000006f12797221 */ /* 0x000fc60000010000 */
[----:B------:R-:W-:Y:S01]  /*14d0*/  MUFU.COS R140, R134 ;  /* 0x00000086008c7308 */ /* 0x000fe20000000000 */
[C---:B------:R-:W-:Y:S02]  /*14e0*/  FMUL.FTZ R127, R121.reuse, R3 ;  /* 0x00000003797f7220 */ /* 0x040fe40000410000 */
[----:B------:R-:W-:Y:S02]  /*14f0*/  FMUL.FTZ R135, R121, R126 ;  /* 0x0000007e79877220 */ /* 0x000fe40000410000 */
[----:B------:R-:W-:Y:S02]  /*1500*/  FMUL.RZ R153, R127, 0.15915493667125701904 ;  /* 0x3e22f9837f997820 */ /* 0x000fe4000040c000 */
[----:B------:R-:W-:Y:S01]  /*1510*/  FMUL.FTZ R127, R130, R132 ;  /* 0x00000084827f7220 */ /* 0x000fe20000410000 */
[----:B------:R-:W3:Y:S01]  /*1520*/  MUFU.EX2 R77, R77 ;  /* 0x0000004d004d7308 */ /* 0x000ee20000000800 */
[C---:B0-----:R-:W-:Y:S02]  /*1530*/  FMUL.FTZ R137, R76.reuse, R137 ;  /* 0x000000894c897220 */ /* 0x041fe40000410000 */
[----:B------:R-:W-:-:S02]  /*1540*/  FMUL.FTZ R139, R76, R139 ;  /* 0x0000008b4c8b7220 */ /* 0x000fc40000410000 */
[----:B------:R-:W-:-:S03]  /*1550*/  FMUL.FTZ R163, R121, R49 ;  /* 0x0000003179a37220 */ /* 0x000fc60000410000 */
[----:B------:R0:W1:Y:S08]  /*1560*/  MUFU.SIN R116, R134 ;  /* 0x0000008600747308 */ /* 0x0000700000000400 */
[----:B------:R-:W-:Y:S01]  /*1570*/  MUFU.SIN R144, R136 ;  /* 0x0000008800907308 */ /* 0x000fe20000000400 */
[----:B0-----:R-:W-:Y:S02]  /*1580*/  FMUL.FTZ R134, R120, R126 ;  /* 0x0000007e78867220 */ /* 0x001fe40000410000 */
[----:B---3--:R-:W-:-:S05]  /*1590*/  FMUL.FTZ R147, R77, R140 ;  /* 0x0000008c4d937220 */ /* 0x008fca0000410000 */
[----:B------:R0:W-:Y:S08]  /*15a0*/  MUFU.EX2 R141, R134 ;  /* 0x00000086008d7308 */ /* 0x0001f00000000800 */
[----:B------:R3:W-:Y:S01]  /*15b0*/  MUFU.COS R142, R136 ;  /* 0x00000088008e7308 */ /* 0x0007e20000000000 */
[----:B0-----:R-:W-:Y:S02]  /*15c0*/  FMUL.FTZ R134, R4, R149 ;  /* 0x0000009504867220 */ /* 0x001fe40000410000 */
[----:B-1----:R-:W-:-:S02]  /*15d0*/  FMUL.FTZ R149, R77, R116 ;  /* 0x000000744d957220 */ /* 0x002fc40000410000 */
[-C--:B------:R-:W-:Y:S02]  /*15e0*/  FMUL.FTZ R76, R130, R134.reuse ;  /* 0x00000086824c7220 */ /* 0x080fe40000410000 */
[C---:B------:R-:W-:Y:S01]  /*15f0*/  FFMA.FTZ R127, R129.reuse, R134, R127 ;  /* 0x00000086817f7223 */ /* 0x040fe2000001007f */
[----:B------:R0:W-:Y:S01]  /*1600*/  MUFU.EX2 R143, R135 ;  /* 0x00000087008f7308 */ /* 0x0001e20000000800 */
[----:B---3--:R-:W-:Y:S02]  /*1610*/  FMUL.FTZ R136, R124, R39 ;  /* 0x000000277c887220 */ /* 0x008fe40000410000 */
[----:B------:R-:W-:Y:S02]  /*1620*/  FFMA.FTZ R76, R129, R132, -R76 ;  /* 0x00000084814c7223 */ /* 0x000fe4000001084c */
[C---:B------:R-:W-:Y:S02]  /*1630*/  FFMA.FTZ R140, R5.reuse, R136, R127 ;  /* 0x00000088058c7223 */ /* 0x040fe4000001007f */
[----:B------:R-:W-:Y:S01]  /*1640*/  FFMA.FTZ R116, R5, R138, R76 ;  /* 0x0000008a05747223 */ /* 0x000fe2000001004c */
[----:B------:R-:W1:Y:S01]  /*1650*/  MUFU.COS R150, R153 ;  /* 0x0000009900967308 */ /* 0x000e620000000000 */
[----:B------:R-:W-:-:S02]  /*1660*/  FMUL.FTZ R77, R139, R140 ;  /* 0x0000008c8b4d7220 */ /* 0x000fc40000410000 */
[-C--:B------:R-:W-:Y:S02]  /*1670*/  FMUL.FTZ R127, R139, R116.reuse ;  /* 0x000000748b7f7220 */ /* 0x080fe40000410000 */
[----:B------:R-:W-:Y:S02]  /*1680*/  FFMA.FTZ R77, R137, R116, -R77 ;  /* 0x00000074894d7223 */ /* 0x000fe4000001084d */
[----:B0-----:R-:W-:Y:S01]  /*1690*/  FMUL.FTZ R135, R125, R40 ;  /* 0x000000287d877220 */ /* 0x001fe20000410000 */
[----:B------:R-:W0:Y:S01]  /*16a0*/  MUFU.SIN R76, R153 ;  /* 0x00000099004c7308 */ /* 0x000e220000000400 */
[----:B------:R-:W-:Y:S02]  /*16b0*/  FFMA.FTZ R127, R137, R140, R127 ;  /* 0x0000008c897f7223 */ /* 0x000fe4000001007f */
[C---:B------:R-:W-:Y:S02]  /*16c0*/  FFMA.FTZ R152, R6.reuse, R135, R77 ;  /* 0x0000008706987223 */ /* 0x040fe4000001004d */
[----:B------:R-:W-:-:S02]  /*16d0*/  FFMA.FTZ R140, R6, R151, R127 ;  /* 0x00000097068c7223 */ /* 0x000fc4000001007f */
[----:B------:R-:W-:Y:S02]  /*16e0*/  FMUL.FTZ R77, R149, R152 ;  /* 0x00000098954d7220 */ /* 0x000fe40000410000 */
[----:B------:R-:W-:Y:S02]  /*16f0*/  FADD.FTZ R116, R19, R111 ;  /* 0x0000006f13747221 */ /* 0x000fe40000010000 */
[----:B-1----:R-:W-:Y:S02]  /*1700*/  FMUL.FTZ R133, R143, R150 ;  /* 0x000000968f857220 */ /* 0x002fe40000410000 */
[-C--:B------:R-:W-:Y:S02]  /*1710*/  FFMA.FTZ R127, R147, R140.reuse, R77 ;  /* 0x0000008c937f7223 */ /* 0x080fe4000001004d */
[----:B------:R-:W-:Y:S02]  /*1720*/  FMUL.FTZ R77, R149, R140 ;  /* 0x0000008c954d7220 */ /* 0x000fe40000410000 */
[----:B0-----:R-:W-:-:S02]  /*1730*/  FMUL.FTZ R143, R143, R76 ;  /* 0x0000004c8f8f7220 */ /* 0x001fc40000410000 */
[----:B------:R-:W-:Y:S02]  /*1740*/  FMUL.FTZ R76, R116, R3 ;  /* 0x00000003744c7220 */ /* 0x000fe40000410000 */
[C---:B------:R-:W-:Y:S02]  /*1750*/  FMUL.FTZ R140, R122.reuse, R43 ;  /* 0x0000002b7a8c7220 */ /* 0x040fe40000410000 */
[C---:B------:R-:W-:Y:S02]  /*1760*/  FMUL.FTZ R142, R141.reuse, R142 ;  /* 0x0000008e8d8e7220 */ /* 0x040fe40000410000 */
[----:B------:R-:W-:Y:S02]  /*1770*/  FMUL.FTZ R141, R141, R144 ;  /* 0x000000908d8d7220 */ /* 0x000fe40000410000 */
[----:B------:R-:W-:Y:S02]  /*1780*/  FFMA.FTZ R77, R147, R152, -R77 ;  /* 0x00000098934d7223 */ /* 0x000fe4000001084d */
[----:B------:R-:W-:-:S02]  /*1790*/  FMUL.FTZ R144, R122, R42 ;  /* 0x0000002a7a907220 */ /* 0x000fc40000410000 */
[----:B------:R-:W-:Y:S02]  /*17a0*/  FFMA.FTZ R127, R7, R140, R127 ;  /* 0x0000008c077f7223 */ /* 0x000fe4000001007f */
[----:B------:R-:W-:Y:S02]  /*17b0*/  FMUL.RZ R155, R76, 0.15915493667125701904 ;  /* 0x3e22f9834c9b7820 */ /* 0x000fe4000040c000 */
[----:B------:R-:W-:Y:S02]  /*17c0*/  FMUL.FTZ R76, R119, R130 ;  /* 0x00000082774c7220 */ /* 0x000fe40000410000 */
[----:B------:R-:W-:Y:S01]  /*17d0*/  FFMA.FTZ R77, R7, R144, R77 ;  /* 0x00000090074d7223 */ /* 0x000fe2000001004d */
[----:B------:R-:W-:Y:S01]  /*17e0*/  MUFU.COS R153, R155 ;  /* 0x0000009b00997308 */ /* 0x000fe20000000000 */
[----:B------:R-:W-:Y:S02]  /*17f0*/  FMUL.FTZ R152, R146, R127 ;  /* 0x0000007f92987220 */ /* 0x000fe40000410000 */
[----:B------:R-:W-:-:S02]  /*1800*/  FMUL.FTZ R150, R118, R130 ;  /* 0x0000008276967220 */ /* 0x000fc40000410000 */
[----:B------:R-:W-:Y:S02]  /*1810*/  FFMA.FTZ R76, R118, R129, -R76 ;  /* 0x00000081764c7223 */ /* 0x000fe4000001084c */
[-C--:B------:R-:W-:Y:S01]  /*1820*/  FMUL.FTZ R154, R146, R77.reuse ;  /* 0x0000004d929a7220 */ /* 0x080fe20000410000 */
[----:B------:R-:W-:Y:S01]  /*1830*/  MUFU.SIN R155, R155 ;  /* 0x0000009b009b7308 */ /* 0x000fe20000000400 */
[----:B------:R-:W-:Y:S02]  /*1840*/  FFMA.FTZ R152, R145, R77, -R152 ;  /* 0x0000004d91987223 */ /* 0x000fe40000010898 */
[----:B------:R-:W-:Y:S02]  /*1850*/  FFMA.FTZ R150, R119, R129, R150 ;  /* 0x0000008177967223 */ /* 0x000fe40000010096 */
[----:B------:R-:W-:Y:S02]  /*1860*/  FMUL.FTZ R77, R139, R76 ;  /* 0x0000004c8b4d7220 */ /* 0x000fe40000410000 */
[----:B------:R-:W-:-:S02]  /*1870*/  FFMA.FTZ R154, R145, R127, R154 ;  /* 0x0000007f919a7223 */ /* 0x000fc4000001009a */
[----:B------:R-:W-:Y:S02]  /*1880*/  FFMA.FTZ R127, R8, R157, R152 ;  /* 0x0000009d087f7223 */ /* 0x000fe40000010098 */
[----:B------:R-:W-:Y:S02]  /*1890*/  FMUL.FTZ R126, R116, R126 ;  /* 0x0000007e747e7220 */ /* 0x000fe40000410000 */
[-C--:B------:R-:W-:Y:S02]  /*18a0*/  FFMA.FTZ R152, R137, R150.reuse, R77 ;  /* 0x0000009689987223 */ /* 0x080fe4000001004d */
[----:B------:R-:W-:Y:S02]  /*18b0*/  FMUL.FTZ R150, R139, R150 ;  /* 0x000000968b967220 */ /* 0x000fe40000410000 */
[----:B------:R-:W-:Y:S01]  /*18c0*/  FFMA.FTZ R154, R8, R159, R154 ;  /* 0x0000009f089a7223 */ /* 0x000fe2000001009a */
[----:B------:R-:W0:Y:S01]  /*18d0*/  MUFU.EX2 R126, R126 ;  /* 0x0000007e007e7308 */ /* 0x000e220000000800 */
[----:B------:R-:W-:-:S02]  /*18e0*/  FMUL.FTZ R161, R141, R127 ;  /* 0x0000007f8da17220 */ /* 0x000fc40000410000 */
[----:B------:R-:W-:Y:S02]  /*18f0*/  FFMA.FTZ R76, R137, R76, -R150 ;  /* 0x0000004c894c7223 */ /* 0x000fe40000010896 */
[----:B------:R-:W-:Y:S02]  /*1900*/  FMUL.FTZ R77, R149, R152 ;  /* 0x00000098954d7220 */ /* 0x000fe40000410000 */
[----:B------:R-:W-:Y:S02]  /*1910*/  FFMA.FTZ R161, R142, R154, R161 ;  /* 0x0000009a8ea17223 */ /* 0x000fe400000100a1 */
[----:B------:R-:W-:Y:S02]  /*1920*/  FFMA.FTZ R77, R147, R76, -R77 ;  /* 0x0000004c934d7223 */ /* 0x000fe4000001084d */
[----:B------:R-:W-:Y:S02]  /*1930*/  FMUL.FTZ R154, R141, R154 ;  /* 0x0000009a8d9a7220 */ /* 0x000fe40000410000 */
[----:B------:R-:W-:-:S02]  /*1940*/  FMUL.FTZ R76, R149, R76 ;  /* 0x0000004c954c7220 */ /* 0x000fc40000410000 */
[----:B------:R-:W-:Y:S02]  /*1950*/  FFMA.FTZ R127, R142, R127, -R154 ;  /* 0x0000007f8e7f7223 */ /* 0x000fe4000001089a */
[----:B------:R-:W-:Y:S02]  /*1960*/  FFMA.FTZ R76, R147, R152, R76 ;  /* 0x00000098934c7223 */ /* 0x000fe4000001004c */
[C---:B------:R-:W-:Y:S02]  /*1970*/  FMUL.FTZ R150, R120.reuse, R47 ;  /* 0x0000002f78967220 */ /* 0x040fe40000410000 */
[----:B------:R-:W-:Y:S02]  /*1980*/  FMUL.FTZ R154, R120, R46 ;  /* 0x0000002e789a7220 */ /* 0x000fe40000410000 */
[----:B------:R-:W-:Y:S02]  /*1990*/  FMUL.FTZ R152, R146, R76 ;  /* 0x0000004c92987220 */ /* 0x000fe40000410000 */
[----:B------:R-:W-:-:S02]  /*19a0*/  FFMA.FTZ R158, R9, R150, R161 ;  /* 0x00000096099e7223 */ /* 0x000fc400000100a1 */
[----:B------:R-:W-:Y:S02]  /*19b0*/  FFMA.FTZ R156, R9, R154, R127 ;  /* 0x0000009a099c7223 */ /* 0x000fe4000001007f */
[C---:B0-----:R-:W-:Y:S02]  /*19c0*/  FMUL.FTZ R153, R126.reuse, R153 ;  /* 0x000000997e997220 */ /* 0x041fe40000410000 */
[----:B------:R-:W-:Y:S02]  /*19d0*/  FMUL.FTZ R155, R126, R155 ;  /* 0x0000009b7e9b7220 */ /* 0x000fe40000410000 */
[----:B------:R-:W-:Y:S02]  /*19e0*/  FFMA.FTZ R152, R145, R77, -R152 ;  /* 0x0000004d91987223 */ /* 0x000fe40000010898 */
[C---:B------:R-:W-:Y:S02]  /*19f0*/  FMUL.FTZ R127, R143.reuse, R158 ;  /* 0x0000009e8f7f7220 */ /* 0x040fe40000410000 */
[----:B------:R-:W-:-:S02]  /*1a00*/  FMUL.FTZ R126, R143, R156 ;  /* 0x0000009c8f7e7220 */ /* 0x000fc40000410000 */
[----:B------:R-:W-:Y:S02]  /*1a10*/  FMUL.FTZ R77, R146, R77 ;  /* 0x0000004d924d7220 */ /* 0x000fe40000410000 */
[C---:B------:R-:W-:Y:S02]  /*1a20*/  FFMA.FTZ R127, R133.reuse, R156, -R127 ;  /* 0x0000009c857f7223 */ /* 0x040fe4000001087f */
[----:B------:R-:W-:Y:S02]  /*1a30*/  FFMA.FTZ R126, R133, R158, R126 ;  /* 0x0000009e857e7223 */ /* 0x000fe4000001007e */
[----:B------:R-:W-:Y:S02]  /*1a40*/  FMUL.FTZ R161, R121, R48 ;  /* 0x0000003079a17220 */ /* 0x000fe40000410000 */
[----:B------:R-:W-:Y:S02]  /*1a50*/  FFMA.FTZ R77, R145, R76, R77 ;  /* 0x0000004c914d7223 */ /* 0x000fe4000001004d */
[----:B------:R-:W-:-:S02]  /*1a60*/  FMUL.FTZ R76, R141, R152 ;  /* 0x000000988d4c7220 */ /* 0x000fc40000410000 */
[C---:B------:R-:W-:Y:S02]  /*1a70*/  FFMA.FTZ R158, R10.reuse, R163, R126 ;  /* 0x000000a30a9e7223 */ /* 0x040fe4000001007e */
[----:B------:R-:W-:Y:S02]  /*1a80*/  FFMA.FTZ R156, R10, R161, R127 ;  /* 0x000000a10a9c7223 */ /* 0x000fe4000001007f */
[-C--:B------:R-:W-:Y:S02]  /*1a90*/  FMUL.FTZ R127, R141, R77.reuse ;  /* 0x0000004d8d7f7220 */ /* 0x080fe40000410000 */
[C---:B------:R-:W-:Y:S02]  /*1aa0*/  FFMA.FTZ R126, R142.reuse, R77, R76 ;  /* 0x0000004d8e7e7223 */ /* 0x040fe4000001004c */
[----:B------:R-:W-:Y:S02]  /*1ab0*/  FMUL.FTZ R162, R155, R156 ;  /* 0x0000009c9ba27220 */ /* 0x000fe40000410000 */
[----:B------:R-:W-:-:S02]  /*1ac0*/  FFMA.FTZ R76, R142, R152, -R127 ;  /* 0x000000988e4c7223 */ /* 0x000fc4000001087f */
[----:B------:R-:W-:Y:S02]  /*1ad0*/  FMUL.FTZ R77, R143, R126 ;  /* 0x0000007e8f4d7220 */ /* 0x000fe40000410000 */
[-C--:B------:R-:W-:Y:S02]  /*1ae0*/  FMUL.FTZ R160, R155, R158.reuse ;  /* 0x0000009e9ba07220 */ /* 0x080fe40000410000 */
[----:B------:R-:W-:Y:S02]  /*1af0*/  FFMA.FTZ R162, R153, R158, R162 ;  /* 0x0000009e99a27223 */ /* 0x000fe400000100a2 */
[-C--:B------:R-:W-:Y:S02]  /*1b00*/  FMUL.FTZ R127, R143, R76.reuse ;  /* 0x0000004c8f7f7220 */ /* 0x080fe40000410000 */
[----:B------:R-:W-:Y:S02]  /*1b10*/  FFMA.FTZ R158, R133, R76, -R77 ;  /* 0x0000004c859e7223 */ /* 0x000fe4000001084d */
[----:B------:R0:W1:Y:S01]  /*1b20*/  @P1 LDS.64 R76, [R105.X8+0x3558] ;  /* 0x00355800694c1984 */ /* 0x0000620000008a00 */
[----:B------:R-:W-:-:S02]  /*1b30*/  FFMA.FTZ R160, R153, R156, -R160 ;  /* 0x0000009c99a07223 */ /* 0x000fc400000108a0 */
[C---:B------:R-:W-:Y:S02]  /*1b40*/  FMUL.FTZ R156, R116.reuse, R50 ;  /* 0x00000032749c7220 */ /* 0x040fe40000410000 */
[----:B------:R-:W-:Y:S02]  /*1b50*/  FMUL.FTZ R152, R116, R51 ;  /* 0x0000003374987220 */ /* 0x000fe40000410000 */
[----:B------:R-:W-:Y:S02]  /*1b60*/  FFMA.FTZ R126, R133, R126, R127 ;  /* 0x0000007e857e7223 */ /* 0x000fe4000001007f */
[C---:B------:R-:W-:Y:S02]  /*1b70*/  FFMA.FTZ R164, R11.reuse, R156, R160 ;  /* 0x0000009c0ba47223 */ /* 0x040fe400000100a0 */
[----:B------:R-:W-:Y:S01]  /*1b80*/  FFMA.FTZ R162, R11, R152, R162 ;  /* 0x000000980ba27223 */ /* 0x000fe200000100a2 */
[----:B------:R-:W-:Y:S05]  /*1b90*/  @P1 BRA `(.L_x_12752) ;  /* 0x0000008000001947 */ /* 0x000fea0003800000 */
[----:B0-2-4-:R-:W-:-:S13]  /*1ba0*/  ISETP.NE.AND P3, PT, R92, c[0x0][0x174], PT ;  /* 0x00005d005c007a0c */ /* 0x015fda0003f65270 */
[----:B-1----:R-:W-:-:S04]  /*1bb0*/  @P3 LEA.HI R76, R92, R92, RZ, 0x1 ;  /* 0x0000005c5c4c3211 */ /* 0x002fc800078f08ff */
[----:B------:R-:W-:Y:S01]  /*1bc0*/  @P3 LOP3.LUT R77, R76, 0xfffffe, RZ, 0xc0, !PT ;  /* 0x00fffffe4c4d3812 */ /* 0x000fe200078ec0ff */
[----:B------:R-:W-:-:S03]  /*1bd0*/  HFMA2.MMA R76, -RZ, RZ, 1.875, 0 ;  /* 0x3f800000ff4c7435 */ /* 0x000fc600000001ff */
[----:B------:R-:W-:Y:S02]  /*1be0*/  @P3 IADD3 R127, -R77, R92, RZ ;  /* 0x0000005c4d7f3210 */ /* 0x000fe40007ffe1ff */
[----:B------:R-:W-:Y:S02]  /*1bf0*/  MOV R77, RZ ;  /* 0x000000ff004d7202 */ /* 0x000fe40000000f00 */
[----:B------:R-:W-:-:S05]  /*1c00*/  @P3 LEA R127, R127, R78, 0x8 ;  /* 0x0000004e7f7f3211 */ /* 0x000fca00078e40ff */
[----:B------:R0:W1:Y:S02]  /*1c10*/  @P3 LDS.64 R76, [R127.X8+0x2550] ;  /* 0x002550007f4c3984 */ /* 0x0000640000008a00 */
.L_x_12752:
[----:B0-2-4-:R-:W-:Y:S05]  /*1c20*/  BSYNC B0 ;  /* 0x0000000000007941 */ /* 0x015fea0003800000 */
.L_x_12751:
[C---:B------:R-:W-:Y:S01]  /*1c30*/  FMUL.FTZ R127, R155.reuse, R126 ;  /* 0x0000007e9b7f7220 */ /* 0x040fe20000410000 */
[----:B------:R-:W0:Y:S01]  /*1c40*/  SHFL.UP PT, R167, R162, 0x1, RZ ;  /* 0x04200000a2a77989 */ /* 0x000e2200000e00ff */
[-C--:B------:R-:W-:Y:S01]  /*1c50*/  FMUL.FTZ R160, R155, R158.reuse ;  /* 0x0000009e9ba07220 */ /* 0x080fe20000410000 */
[----:B------:R-:W-:Y:S01]  /*1c60*/  ISETP.GE.AND P3, PT, R103, 0x1, PT ;  /* 0x000000016700780c */ /* 0x000fe20003f66270 */
[C---:B------:R-:W-:Y:S01]  /*1c70*/  FFMA.FTZ R165, R153.reuse, R158, -R127 ;  /* 0x0000009e99a57223 */ /* 0x040fe2000001087f */
[----:B------:R-:W2:Y:S01]  /*1c80*/  SHFL.UP PT, R166, R164, 0x1, RZ ;  /* 0x04200000a4a67989 */ /* 0x000ea200000e00ff */
[----:B------:R-:W-:Y:S01]  /*1c90*/  FFMA.FTZ R160, R153, R126, R160 ;  /* 0x0000007e99a07223 */ /* 0x000fe200000100a0 */
[----:B------:R-:W-:Y:S01]  /*1ca0*/  MOV R173, c[0x0][0x29c] ;  /* 0x0000a70000ad7a02 */ /* 0x000fe20000000f00 */
[C---:B------:R-:W-:Y:S01]  /*1cb0*/  FMUL.FTZ R180, R80.reuse, R55 ;  /* 0x0000003750b47220 */ /* 0x040fe20000410000 */
[----:B------:R-:W3:Y:S01]  /*1cc0*/  SHFL.UP PT, R126, R165, 0x1, RZ ;  /* 0x04200000a57e7989 */ /* 0x000ee200000e00ff */
[----:B------:R-:W-:Y:S01]  /*1cd0*/  MOV R175, c[0x0][0x2bc] ;  /* 0x0000af0000af7a02 */ /* 0x000fe20000000f00 */
[----:B------:R-:W-:Y:S01]  /*1ce0*/  FMUL.FTZ R176, R80, R54 ;  /* 0x0000003650b07220 */ /* 0x000fe20000410000 */
[----:B------:R-:W-:Y:S01]  /*1cf0*/  ISETP.GE.OR P0, PT, R92, c[0x0][0x174], P0 ;  /* 0x00005d005c007a0c */ /* 0x000fe20000706670 */
[----:B------:R-:W4:Y:S01]  /*1d00*/  SHFL.UP PT, R127, R160, 0x1, RZ ;  /* 0x04200000a07f7989 */ /* 0x000f2200000e00ff */
[----:B------:R-:W-:Y:S01]  /*1d10*/  SHF.R.U32.HI R179, RZ, 0x1, R175 ;  /* 0x00000001ffb37819 */ /* 0x000fe200000116af */
[----:B------:R-:W-:Y:S01]  /*1d20*/  FMUL.FTZ R170, R81, R52 ;  /* 0x0000003451aa7220 */ /* 0x000fe20000410000 */
[----:B------:R-:W-:Y:S01]  /*1d30*/  MOV R52, 0x3f800000 ;  /* 0x3f80000000347802 */ /* 0x000fe20000000f00 */
[----:B------:R-:W-:Y:S01]  /*1d40*/  FMUL.FTZ R174, R82, R67 ;  /* 0x0000004352ae7220 */ /* 0x000fe20000410000 */
[----:B------:R-:W-:Y:S01]  /*1d50*/  CS2R R54, SRZ ;  /* 0x0000000000367805 */ /* 0x000fe2000001ff00 */
[----:B------:R-:W-:Y:S01]  /*1d60*/  IMAD R179, R179, R110, RZ ;  /* 0x0000006eb3b37224 */ /* 0x000fe200078e02ff */
[----:B------:R-:W-:Y:S01]  /*1d70*/  ISETP.GT.U32.AND P4, PT, R131, 0x1b, PT ;  /* 0x0000001b8300780c */ /* 0x000fe20003f84070 */
[----:B------:R-:W-:Y:S01]  /*1d80*/  FMUL.FTZ R181, R83, R65 ;  /* 0x0000004153b57220 */ /* 0x000fe20000410000 */
[----:B------:R-:W-:Y:S01]  /*1d90*/  ISETP.GT.U32.AND P5, PT, R131, 0x17, PT ;  /* 0x000000178300780c */ /* 0x000fe20003fa4070 */
[----:B------:R-:W-:Y:S01]  /*1da0*/  FMUL.FTZ R178, R84, R63 ;  /* 0x0000003f54b27220 */ /* 0x000fe20000410000 */
[----:B------:R-:W-:Y:S01]  /*1db0*/  BSSY B0, `(.L_x_12753) ;  /* 0x00000eb000007945 */ /* 0x000fe20003800000 */
[----:B0-----:R-:W-:-:S02]  /*1dc0*/  FMUL.FTZ R158, R160, R167 ;  /* 0x000000a7a09e7220 */ /* 0x001fc40000410000 */
[-C--:B--2---:R-:W-:Y:S02]  /*1dd0*/  FMUL.FTZ R168, R160, R166.reuse ;  /* 0x000000a6a0a87220 */ /* 0x084fe40000410000 */
[C---:B------:R-:W-:Y:S02]  /*1de0*/  FFMA.FTZ R169, R165.reuse, R166, -R158 ;  /* 0x000000a6a5a97223 */ /* 0x040fe4000001089e */
[----:B------:R-:W-:Y:S02]  /*1df0*/  FFMA.FTZ R167, R165, R167, R168 ;  /* 0x000000a7a5a77223 */ /* 0x000fe400000100a8 */
[----:B------:R-:W-:Y:S02]  /*1e00*/  @P3 FADD.FTZ R164, R164, R169 ;  /* 0x000000a9a4a43221 */ /* 0x000fe40000010000 */
[----:B---3--:R-:W-:Y:S02]  /*1e10*/  FMUL.FTZ R166, R160, R126 ;  /* 0x0000007ea0a67220 */ /* 0x008fe40000410000 */
[----:B------:R-:W-:Y:S01]  /*1e20*/  @P3 FADD.FTZ R162, R162, R167 ;  /* 0x000000a7a2a23221 */ /* 0x000fe20000010000 */
[----:B------:R-:W0:Y:S01]  /*1e30*/  SHFL.UP PT, R168, R164, 0x2, RZ ;  /* 0x04400000a4a87989 */ /* 0x000e2200000e00ff */
[----:B----4-:R-:W-:-:S02]  /*1e40*/  FMUL.FTZ R158, R160, R127 ;  /* 0x0000007fa09e7220 */ /* 0x010fc40000410000 */
[C---:B------:R-:W-:Y:S02]  /*1e50*/  FFMA.FTZ R127, R165.reuse, R127, R166 ;  /* 0x0000007fa57f7223 */ /* 0x040fe400000100a6 */
[----:B------:R-:W-:Y:S01]  /*1e60*/  @P3 FFMA.FTZ R165, R165, R126, -R158 ;  /* 0x0000007ea5a53223 */ /* 0x000fe2000001089e */
[----:B------:R-:W2:Y:S02]  /*1e70*/  SHFL.UP PT, R166, R162, 0x2, RZ ;  /* 0x04400000a2a67989 */ /* 0x000ea400000e00ff */
[----:B------:R-:W-:Y:S02]  /*1e80*/  FSEL R127, R160, R127, !P3 ;  /* 0x0000007fa07f7208 */ /* 0x000fe40005800000 */
[----:B------:R-:W3:Y:S01]  /*1e90*/  SHFL.UP PT, R126, R165, 0x2, RZ ;  /* 0x04400000a57e7989 */ /* 0x000ee200000e00ff */
[----:B------:R-:W-:-:S03]  /*1ea0*/  ISETP.GE.AND P3, PT, R103, 0x2, PT ;  /* 0x000000026700780c */ /* 0x000fc60003f66270 */
[----:B------:R-:W4:Y:S01]  /*1eb0*/  SHFL.UP PT, R158, R127, 0x2, RZ ;  /* 0x044000007f9e7989 */ /* 0x000f2200000e00ff */
[C---:B0-----:R-:W-:Y:S02]  /*1ec0*/  FMUL.FTZ R167, R127.reuse, R168 ;  /* 0x000000a87fa77220 */ /* 0x041fe40000410000 */
[-C--:B--2---:R-:W-:Y:S02]  /*1ed0*/  FMUL.FTZ R160, R127, R166.reuse ;  /* 0x000000a67fa07220 */ /* 0x084fe40000410000 */
[C---:B------:R-:W-:Y:S02]  /*1ee0*/  FFMA.FTZ R169, R165.reuse, R166, R167 ;  /* 0x000000a6a5a97223 */ /* 0x040fe400000100a7 */
[----:B------:R-:W-:Y:S02]  /*1ef0*/  FFMA.FTZ R167, R165, R168, -R160 ;  /* 0x000000a8a5a77223 */ /* 0x000fe400000108a0 */
[----:B---3--:R-:W-:Y:S02]  /*1f00*/  FMUL.FTZ R166, R127, R126 ;  /* 0x0000007e7fa67220 */ /* 0x008fe40000410000 */
[----:B------:R-:W-:-:S02]  /*1f10*/  @P3 FADD.FTZ R162, R162, R169 ;  /* 0x000000a9a2a23221 */ /* 0x000fc40000010000 */
[-C--:B----4-:R-:W-:Y:S02]  /*1f20*/  FMUL.FTZ R160, R127, R158.reuse ;  /* 0x0000009e7fa07220 */ /* 0x090fe40000410000 */
[C---:B------:R-:W-:Y:S02]  /*1f30*/  FFMA.FTZ R166, R165.reuse, R158, R166 ;  /* 0x0000009ea5a67223 */ /* 0x040fe400000100a6 */
[----:B------:R-:W-:Y:S02]  /*1f40*/  @P3 FADD.FTZ R164, R164, R167 ;  /* 0x000000a7a4a43221 */ /* 0x000fe40000010000 */
[----:B------:R-:W0:Y:S01]  /*1f50*/  SHFL.UP PT, R167, R162, 0x4, RZ ;  /* 0x04800000a2a77989 */ /* 0x000e2200000e00ff */
[----:B------:R-:W-:Y:S01]  /*1f60*/  @P3 FFMA.FTZ R165, R165, R126, -R160 ;  /* 0x0000007ea5a53223 */ /* 0x000fe200000108a0 */
[----:B------:R-:W-:Y:S02]  /*1f70*/  FSEL R166, R127, R166, !P3 ;  /* 0x000000a67fa67208 */ /* 0x000fe40005800000 */
        /* <DEDUP_REMOVED lines=9> */
[----:B------:R-:W-:Y:S02]  /*2010*/  @P3 FADD.FTZ R164, R164, R169 ;  /* 0x000000a9a4a43221 */ /* 0x000fe40000010000 */
[-C--:B----4-:R-:W-:Y:S02]  /*2020*/  FMUL.FTZ R158, R166, R127.reuse ;  /* 0x0000007fa69e7220 */ /* 0x090fe40000410000 */
[C---:B------:R-:W-:Y:S02]  /*2030*/  FFMA.FTZ R127, R165.reuse, R127, R160 ;  /* 0x0000007fa57f7223 */ /* 0x040fe400000100a0 */
[----:B------:R-:W-:Y:S01]  /*2040*/  @P3 FADD.FTZ R162, R162, R167 ;  /* 0x000000a7a2a23221 */ /* 0x000fe20000010000 */
[----:B------:R-:W0:Y:S01]  /*2050*/  SHFL.UP PT, R160, R164, 0x8, RZ ;  /* 0x05000000a4a07989 */ /* 0x000e2200000e00ff */
[----:B------:R-:W-:Y:S01]  /*2060*/  @P3 FFMA.FTZ R165, R165, R126, -R158 ;  /* 0x0000007ea5a53223 */ /* 0x000fe2000001089e */
[----:B------:R-:W-:-:S02]  /*2070*/  FSEL R127, R166, R127, !P3 ;  /* 0x0000007fa67f7208 */ /* 0x000fc40005800000 */
[----:B------:R-:W2:Y:S01]  /*2080*/  SHFL.UP PT, R166, R162, 0x8, RZ ;  /* 0x05000000a2a67989 */ /* 0x000ea200000e00ff */
[----:B------:R-:W-:-:S03]  /*2090*/  ISETP.GE.AND P3, PT, R103, 0x8, PT ;  /* 0x000000086700780c */ /* 0x000fc60003f66270 */
[----:B------:R-:W3:Y:S04]  /*20a0*/  SHFL.UP PT, R126, R165, 0x8, RZ ;  /* 0x05000000a57e7989 */ /* 0x000ee800000e00ff */
[----:B------:R-:W4:Y:S01]  /*20b0*/  SHFL.UP PT, R158, R127, 0x8, RZ ;  /* 0x050000007f9e7989 */ /* 0x000f2200000e00ff */
[----:B0-----:R-:W-:-:S04]  /*20c0*/  FMUL.FTZ R167, R127, R160 ;  /* 0x000000a07fa77220 */ /* 0x001fc80000410000 */
[-C--:B--2---:R-:W-:Y:S02]  /*20d0*/  FFMA.FTZ R171, R165, R166.reuse, R167 ;  /* 0x000000a6a5ab7223 */ /* 0x084fe400000100a7 */
[C---:B------:R-:W-:Y:S02]  /*20e0*/  FMUL.FTZ R168, R127.reuse, R166 ;  /* 0x000000a67fa87220 */ /* 0x040fe40000410000 */
[----:B---3--:R-:W-:Y:S02]  /*20f0*/  FMUL.FTZ R167, R127, R126 ;  /* 0x0000007e7fa77220 */ /* 0x008fe40000410000 */
[----:B------:R-:W-:Y:S02]  /*2100*/  FFMA.FTZ R169, R165, R160, -R168 ;  /* 0x000000a0a5a97223 */ /* 0x000fe400000108a8 */
[----:B----4-:R-:W-:Y:S02]  /*2110*/  FMUL.FTZ R166, R127, R158 ;  /* 0x0000009e7fa67220 */ /* 0x010fe40000410000 */
[----:B------:R-:W-:-:S02]  /*2120*/  @P3 FADD.FTZ R162, R162, R171 ;  /* 0x000000aba2a23221 */ /* 0x000fc40000010000 */
        /* <DEDUP_REMOVED lines=9> */
[----:B0-----:R-:W-:-:S02]  /*21c0*/  FMUL.FTZ R167, R158, R166 ;  /* 0x000000a69ea77220 */ /* 0x001fc40000410000 */
[C---:B--2---:R-:W-:Y:S02]  /*21d0*/  FMUL.FTZ R168, R158.reuse, R126 ;  /* 0x0000007e9ea87220 */ /* 0x044fe40000410000 */
[CC--:B---3--:R-:W-:Y:S02]  /*21e0*/  FFMA.FTZ R167, R165.reuse, R160.reuse, -R167 ;  /* 0x000000a0a5a77223 */ /* 0x0c8fe400000108a7 */
[C---:B------:R-:W-:Y:S02]  /*21f0*/  FMUL.FTZ R160, R158.reuse, R160 ;  /* 0x000000a09ea07220 */ /* 0x040fe40000410000 */
[CC--:B----4-:R-:W-:Y:S01]  /*2200*/  FFMA.FTZ R171, R165.reuse, R127.reuse, R168 ;  /* 0x0000007fa5ab7223 */ /* 0x0d0fe200000100a8 */
[----:B------:R-:W-:Y:S01]  /*2210*/  MOV R168, c[0x0][0x298] ;  /* 0x0000a60000a87a02 */ /* 0x000fe20000000f00 */
[C---:B------:R-:W-:Y:S02]  /*2220*/  FMUL.FTZ R127, R158.reuse, R127 ;  /* 0x0000007f9e7f7220 */ /* 0x040fe40000410000 */
[C---:B------:R-:W-:Y:S01]  /*2230*/  FFMA.FTZ R169, R165.reuse, R166, R160 ;  /* 0x000000a6a5a97223 */ /* 0x040fe200000100a0 */
[----:B------:R-:W-:Y:S01]  /*2240*/  FSEL R171, R158, R171, !P3 ;  /* 0x000000ab9eab7208 */ /* 0x000fe20005800000 */
[----:B------:R-:W-:Y:S01]  /*2250*/  @P3 FFMA.FTZ R165, R165, R126, -R127 ;  /* 0x0000007ea5a53223 */ /* 0x000fe2000001087f */
[--C-:B------:R-:W-:Y:S01]  /*2260*/  SHF.R.U64 R127, R168, 0x1, R173.reuse ;  /* 0x00000001a87f7819 */ /* 0x100fe200000012ad */
[----:B-----5:R-:W-:Y:S01]  /*2270*/  SHFL.IDX PT, R158, R75, RZ, 0x1f ;  /* 0x00001fff4b9e7589 */ /* 0x020fe200000e0000 */
[----:B------:R-:W-:Y:S01]  /*2280*/  SHF.R.U32.HI R173, RZ, 0x1, R173 ;  /* 0x00000001ffad7819 */ /* 0x000fe200000116ad */
[----:B------:R-:W-:Y:S01]  /*2290*/  @P3 FADD.FTZ R164, R164, R167 ;  /* 0x000000a7a4a43221 */ /* 0x000fe20000010000 */
[----:B------:R-:W-:Y:S01]  /*22a0*/  MOV R166, c[0x0][0x2b8] ;  /* 0x0000ae0000a67a02 */ /* 0x000fe20000000f00 */
[----:B------:R0:W-:Y:S01]  /*22b0*/  SHFL.IDX PT, R160, R74, RZ, 0x1f ;  /* 0x00001fff4aa07589 */ /* 0x0001e200000e0000 */
[----:B------:R-:W-:-:S02]  /*22c0*/  @P3 FADD.FTZ R162, R162, R169 ;  /* 0x000000a9a2a23221 */ /* 0x000fc40000010000 */
[-C--:B------:R-:W-:Y:S01]  /*22d0*/  IMAD R126, R173, R110.reuse, RZ ;  /* 0x0000006ead7e7224 */ /* 0x080fe200078e02ff */
[----:B------:R-:W-:Y:S01]  /*22e0*/  SHFL.UP PT, R165, R165, 0x1, RZ ;  /* 0x04200000a5a57989 */ /* 0x000fe200000e00ff */
[----:B------:R-:W-:Y:S01]  /*22f0*/  SHF.R.U64 R177, R166, 0x1, R175 ;  /* 0x00000001a6b17819 */ /* 0x000fe200000012af */
[----:B------:R-:W-:Y:S02]  /*2300*/  IMAD R167, R148, c[0x0][0x2a0], RZ ;  /* 0x0000a80094a77a24 */ /* 0x000fe400078e02ff */
[----:B------:R2:W3:Y:S01]  /*2310*/  SHFL.UP PT, R173, R171, 0x1, RZ ;  /* 0x04200000abad7989 */ /* 0x0004e200000e00ff */
[----:B------:R-:W-:Y:S02]  /*2320*/  IMAD R175, R108, R127, R126 ;  /* 0x0000007f6caf7224 */ /* 0x000fe400078e027e */
[----:B------:R-:W-:Y:S01]  /*2330*/  IMAD.WIDE.U32 R126, R127, R110, RZ ;  /* 0x0000006e7f7e7225 */ /* 0x000fe200078e00ff */
[----:B------:R-:W4:Y:S03]  /*2340*/  SHFL.UP PT, R164, R164, 0x1, RZ ;  /* 0x04200000a4a47989 */ /* 0x000f2600000e00ff */
[----:B------:R-:W-:Y:S01]  /*2350*/  IMAD R167, R106, c[0x0][0x2a4], R167 ;  /* 0x0000a9006aa77a24 */ /* 0x000fe200078e02a7 */
[----:B------:R-:W1:Y:S01]  /*2360*/  SHFL.UP PT, R162, R162, 0x1, RZ ;  /* 0x04200000a2a27989 */ /* 0x000e6200000e00ff */
[----:B------:R-:W-:Y:S01]  /*2370*/  IADD3 R127, R175, R127, RZ ;  /* 0x0000007faf7f7210 */ /* 0x000fe20007ffe0ff */
[----:B------:R-:W-:-:S02]  /*2380*/  IMAD R179, R108, R177, R179 ;  /* 0x000000b16cb37224 */ /* 0x000fc400078e02b3 */
[----:B0-----:R-:W-:-:S04]  /*2390*/  IMAD.WIDE.U32 R74, R177, R110, RZ ;  /* 0x0000006eb14a7225 */ /* 0x001fc800078e00ff */
[----:B------:R-:W-:Y:S01]  /*23a0*/  IMAD.WIDE.U32 R126, R106, c[0x0][0x2a0], R126 ;  /* 0x0000a8006a7e7a25 */ /* 0x000fe200078e007e */
[----:B------:R-:W-:-:S03]  /*23b0*/  IADD3 R75, R179, R75, RZ ;  /* 0x0000004bb34b7210 */ /* 0x000fc60007ffe0ff */
[----:B------:R-:W-:Y:S01]  /*23c0*/  FMUL.FTZ R169, R81, R53 ;  /* 0x0000003551a97220 */ /* 0x000fe20000410000 */
[----:B------:R-:W-:Y:S01]  /*23d0*/  IADD3 R167, R167, R127, RZ ;  /* 0x0000007fa7a77210 */ /* 0x000fe20007ffe0ff */
[----:B------:R-:W-:Y:S01]  /*23e0*/  FMUL.FTZ R175, R82, R66 ;  /* 0x0000004252af7220 */ /* 0x000fe20000410000 */
[C---:B--2---:R-:W-:Y:S01]  /*23f0*/  LEA R171, P3, R126.reuse, c[0x0][0x318], 0x3 ;  /* 0x0000c6007eab7a11 */ /* 0x044fe200078618ff */
[C---:B---3--:R-:W-:Y:S01]  /*2400*/  FMUL.FTZ R127, R173.reuse, R158 ;  /* 0x0000009ead7f7220 */ /* 0x048fe20000410000 */
[----:B------:R-:W-:Y:S01]  /*2410*/  HFMA2.MMA R53, -RZ, RZ, 0, 0 ;  /* 0x00000000ff357435 */ /* 0x000fe200000001ff */
[-C--:B------:R-:W-:Y:S01]  /*2420*/  FMUL.FTZ R173, R173, R160.reuse ;  /* 0x000000a0adad7220 */ /* 0x080fe20000410000 */
[----:B------:R-:W-:Y:S01]  /*2430*/  LEA.HI.X R172, R126, c[0x0][0x31c], R167, 0x3, P3 ;  /* 0x0000c7007eac7a11 */ /* 0x000fe200018f1ca7 */
[----:B------:R-:W-:Y:S01]  /*2440*/  FFMA.FTZ R127, R165, R160, -R127 ;  /* 0x000000a0a57f7223 */ /* 0x000fe2000001087f */
[----:B------:R-:W-:Y:S01]  /*2450*/  ISETP.GT.U32.AND P3, PT, R131, 0x1d, PT ;  /* 0x0000001d8300780c */ /* 0x000fe20003f64070 */
[----:B------:R-:W-:-:S02]  /*2460*/  FFMA.FTZ R173, R165, R158, R173 ;  /* 0x0000009ea5ad7223 */ /* 0x000fc400000100ad */
[----:B----4-:R-:W-:Y:S02]  /*2470*/  @P2 FADD.FTZ R160, R164, R127 ;  /* 0x0000007fa4a02221 */ /* 0x010fe40000010000 */
[----:B------:R-:W-:Y:S01]  /*2480*/  IMAD R127, R148, c[0x0][0x2c0], RZ ;  /* 0x0000b000947f7a24 */ /* 0x000fe200078e02ff */
[----:B------:R0:W2:Y:S01]  /*2490*/  @!P0 LDS.128 R52, [R78.X16+0x3650] ;  /* 0x003650004e348984 */ /* 0x0000a2000000cc00 */
[----:B-1----:R-:W-:Y:S01]  /*24a0*/  @P2 FADD.FTZ R158, R162, R173 ;  /* 0x000000ada29e2221 */ /* 0x002fe20000010000 */
[----:B------:R-:W-:Y:S01]  /*24b0*/  ISETP.NE.AND P2, PT, R131, 0x1f, PT ;  /* 0x0000001f8300780c */ /* 0x000fe20003f45270 */
[-C--:B------:R-:W-:Y:S01]  /*24c0*/  FMUL.FTZ R164, R153, R180.reuse ;  /* 0x000000b499a47220 */ /* 0x080fe20000410000 */
[----:B------:R-:W-:Y:S01]  /*24d0*/  ISETP.GT.U32.AND P0, PT, R131, 0xf, PT ;  /* 0x0000000f8300780c */ /* 0x000fe20003f04070 */
[----:B------:R-:W-:Y:S02]  /*24e0*/  FMUL.FTZ R162, R155, R180 ;  /* 0x000000b49ba27220 */ /* 0x000fe40000410000 */
[----:B------:R-:W-:-:S02]  /*24f0*/  IMAD R167, R106, c[0x0][0x2c4], R127 ;  /* 0x0000b1006aa77a24 */ /* 0x000fc400078e027f */
[----:B------:R-:W-:-:S04]  /*2500*/  IMAD.WIDE.U32 R126, R106, c[0x0][0x2c0], R74 ;  /* 0x0000b0006a7e7a25 */ /* 0x000fc800078e004a */
[-C--:B------:R-:W-:Y:S01]  /*2510*/  FFMA.FTZ R164, -R155, R176.reuse, -R164 ;  /* 0x000000b09ba47223 */ /* 0x080fe200000109a4 */
[----:B------:R-:W-:Y:S01]  /*2520*/  IADD3 R167, R167, R127, RZ ;  /* 0x0000007fa7a77210 */ /* 0x000fe20007ffe0ff */
[----:B------:R-:W-:Y:S01]  /*2530*/  FFMA.FTZ R75, R153, R176, -R162 ;  /* 0x000000b0994b7223 */ /* 0x000fe200000108a2 */
[----:B------:R-:W-:Y:S01]  /*2540*/  LEA R74, P6, R126, c[0x0][0x320], 0x3 ;  /* 0x0000c8007e4a7a11 */ /* 0x000fe200078c18ff */
[----:B------:R-:W-:Y:S02]  /*2550*/  FADD.FTZ R164, -R169, R164 ;  /* 0x000000a4a9a47221 */ /* 0x000fe40000010100 */
[----:B------:R-:W-:Y:S01]  /*2560*/  FADD.FTZ R162, R170, R75 ;  /* 0x0000004baaa27221 */ /* 0x000fe20000010000 */
[----:B------:R-:W-:Y:S01]  /*2570*/  LEA.HI.X R75, R126, c[0x0][0x324], R167, 0x3, P6 ;  /* 0x0000c9007e4b7a11 */ /* 0x000fe200030f1ca7 */
[C---:B------:R-:W-:Y:S02]  /*2580*/  FMUL.FTZ R127, R143.reuse, -R164 ;  /* 0x800000a48f7f7220 */ /* 0x040fe40000410000 */
[----:B------:R-:W-:-:S02]  /*2590*/  FMUL.FTZ R165, R143, -R162 ;  /* 0x800000a28fa57220 */ /* 0x000fc40000410000 */
[C---:B------:R-:W-:Y:S02]  /*25a0*/  FFMA.FTZ R162, R133.reuse, R162, -R127 ;  /* 0x000000a285a27223 */ /* 0x040fe4000001087f */
[----:B------:R-:W-:Y:S02]  /*25b0*/  FFMA.FTZ R127, R133, R164, R165 ;  /* 0x000000a4857f7223 */ /* 0x000fe400000100a5 */
[----:B------:R-:W-:Y:S02]  /*25c0*/  FADD.FTZ R162, R175, R162 ;  /* 0x000000a2afa27221 */ /* 0x000fe40000010000 */
[----:B------:R-:W-:Y:S02]  /*25d0*/  FADD.FTZ R127, -R174, R127 ;  /* 0x0000007fae7f7221 */ /* 0x000fe40000010100 */
[C---:B------:R-:W-:Y:S02]  /*25e0*/  FMUL.FTZ R165, R87.reuse, R56 ;  /* 0x0000003857a57220 */ /* 0x040fe40000410000 */
[----:B------:R-:W-:-:S02]  /*25f0*/  FMUL.FTZ R164, R87, R57 ;  /* 0x0000003957a47220 */ /* 0x000fc40000410000 */
[CC--:B------:R-:W-:Y:S02]  /*2600*/  FMUL.FTZ R57, R141.reuse, -R127.reuse ;  /* 0x8000007f8d397220 */ /* 0x0c0fe40000410000 */
[----:B------:R-:W-:Y:S02]  /*2610*/  FMUL.FTZ R56, R141, -R162 ;  /* 0x800000a28d387220 */ /* 0x000fe40000410000 */
[----:B------:R-:W-:Y:S02]  /*2620*/  FMUL.FTZ R177, R83, R64 ;  /* 0x0000004053b17220 */ /* 0x000fe40000410000 */
[C---:B------:R-:W-:Y:S02]  /*2630*/  FFMA.FTZ R162, R142.reuse, R162, -R57 ;  /* 0x000000a28ea27223 */ /* 0x040fe40000010839 */
[----:B------:R-:W-:Y:S02]  /*2640*/  FFMA.FTZ R56, R142, R127, R56 ;  /* 0x0000007f8e387223 */ /* 0x000fe40000010038 */
[----:B------:R-:W-:-:S02]  /*2650*/  FMUL.FTZ R167, R86, R58 ;  /* 0x0000003a56a77220 */ /* 0x000fc40000410000 */
[----:B------:R-:W-:Y:S02]  /*2660*/  FADD.FTZ R57, -R181, R56 ;  /* 0x00000038b5397221 */ /* 0x000fe40000010100 */
[----:B------:R-:W-:Y:S02]  /*2670*/  FADD.FTZ R162, R177, R162 ;  /* 0x000000a2b1a27221 */ /* 0x000fe40000010000 */
[----:B------:R-:W-:Y:S02]  /*2680*/  FMUL.FTZ R58, R155, -R76 ;  /* 0x8000004c9b3a7220 */ /* 0x000fe40000410000 */
[----:B------:R-:W-:Y:S02]  /*2690*/  FMUL.FTZ R166, R86, R59 ;  /* 0x0000003b56a67220 */ /* 0x000fe40000410000 */
[----:B------:R-:W-:Y:S02]  /*26a0*/  FMUL.FTZ R168, R85, R60 ;  /* 0x0000003c55a87220 */ /* 0x000fe40000410000 */
[----:B------:R-:W-:-:S02]  /*26b0*/  FMUL.FTZ R56, R155, R77 ;  /* 0x0000004d9b387220 */ /* 0x000fc40000410000 */
[C---:B------:R-:W-:Y:S02]  /*26c0*/  FMUL.FTZ R59, R146.reuse, -R57 ;  /* 0x80000039923b7220 */ /* 0x040fe40000410000 */
[----:B------:R-:W-:Y:S02]  /*26d0*/  FMUL.FTZ R60, R146, -R162 ;  /* 0x800000a2923c7220 */ /* 0x000fe40000410000 */
[----:B------:R-:W-:Y:S02]  /*26e0*/  FFMA.FTZ R58, R153, -R77, R58 ;  /* 0x8000004d993a7223 */ /* 0x000fe4000001003a */
[----:B------:R-:W-:Y:S02]  /*26f0*/  FMUL.FTZ R173, R85, R61 ;  /* 0x0000003d55ad7220 */ /* 0x000fe40000410000 */
[----:B------:R-:W-:Y:S02]  /*2700*/  FMUL.FTZ R179, R84, R62 ;  /* 0x0000003e54b37220 */ /* 0x000fe40000410000 */
[----:B------:R-:W-:-:S02]  /*2710*/  FFMA.FTZ R56, R153, R76, -R56 ;  /* 0x0000004c99387223 */ /* 0x000fc40000010838 */
[C---:B------:R-:W-:Y:S02]  /*2720*/  FFMA.FTZ R162, R145.reuse, R162, -R59 ;  /* 0x000000a291a27223 */ /* 0x040fe4000001083b */
[----:B------:R-:W-:Y:S02]  /*2730*/  FFMA.FTZ R61, R145, R57, R60 ;  /* 0x00000039913d7223 */ /* 0x000fe4000001003c */
[C---:B------:R-:W-:Y:S02]  /*2740*/  FMUL.FTZ R57, R143.reuse, -R58 ;  /* 0x8000003a8f397220 */ /* 0x040fe40000410000 */
[-C--:B------:R-:W-:Y:S02]  /*2750*/  FMUL.FTZ R59, R143, -R56.reuse ;  /* 0x800000388f3b7220 */ /* 0x080fe40000410000 */
[----:B------:R-:W-:Y:S02]  /*2760*/  FADD.FTZ R162, R179, R162 ;  /* 0x000000a2b3a27221 */ /* 0x000fe40000010000 */
[----:B------:R-:W-:-:S02]  /*2770*/  FFMA.FTZ R57, R133, R56, -R57 ;  /* 0x0000003885397223 */ /* 0x000fc40000010839 */
[----:B------:R-:W-:Y:S02]  /*2780*/  FADD.FTZ R60, -R178, R61 ;  /* 0x0000003db23c7221 */ /* 0x000fe40000010100 */
[----:B------:R-:W-:Y:S02]  /*2790*/  FFMA.FTZ R59, R133, R58, R59 ;  /* 0x0000003a853b7223 */ /* 0x000fe4000001003b */
[----:B------:R-:W-:Y:S02]  /*27a0*/  FMUL.FTZ R62, R149, -R162 ;  /* 0x800000a2953e7220 */ /* 0x000fe40000410000 */
[----:B------:R-:W-:Y:S02]  /*27b0*/  FMUL.FTZ R58, R141, -R57 ;  /* 0x800000398d3a7220 */ /* 0x000fe40000410000 */
[----:B------:R-:W-:Y:S02]  /*27c0*/  FMUL.FTZ R61, R149, -R60 ;  /* 0x8000003c953d7220 */ /* 0x000fe40000410000 */
[----:B------:R-:W-:-:S02]  /*27d0*/  FMUL.FTZ R56, R141, -R59 ;  /* 0x8000003b8d387220 */ /* 0x000fc40000410000 */
[C---:B------:R-:W-:Y:S02]  /*27e0*/  FFMA.FTZ R62, R147.reuse, R60, R62 ;  /* 0x0000003c933e7223 */ /* 0x040fe4000001003e */
[C---:B------:R-:W-:Y:S02]  /*27f0*/  FFMA.FTZ R58, R142.reuse, R59, R58 ;  /* 0x0000003b8e3a7223 */ /* 0x040fe4000001003a */
[----:B------:R-:W-:Y:S02]  /*2800*/  FFMA.FTZ R61, R147, R162, -R61 ;  /* 0x000000a2933d7223 */ /* 0x000fe4000001083d */
[----:B------:R-:W-:Y:S02]  /*2810*/  FFMA.FTZ R56, R142, R57, -R56 ;  /* 0x000000398e387223 */ /* 0x000fe40000010838 */
[----:B------:R-:W-:Y:S02]  /*2820*/  FADD.FTZ R62, -R173, R62 ;  /* 0x0000003ead3e7221 */ /* 0x000fe40000010100 */
[----:B------:R-:W-:-:S02]  /*2830*/  FMUL.FTZ R57, R146, -R58 ;  /* 0x8000003a92397220 */ /* 0x000fc40000410000 */
[----:B------:R-:W-:Y:S02]  /*2840*/  FADD.FTZ R60, R168, R61 ;  /* 0x0000003da83c7221 */ /* 0x000fe40000010000 */
[----:B------:R-:W-:Y:S02]  /*2850*/  FMUL.FTZ R59, R146, -R56 ;  /* 0x80000038923b7220 */ /* 0x000fe40000410000 */
[----:B------:R-:W-:Y:S02]  /*2860*/  FMUL.FTZ R61, R139, -R62 ;  /* 0x8000003e8b3d7220 */ /* 0x000fe40000410000 */
[----:B------:R-:W-:Y:S02]  /*2870*/  FFMA.FTZ R56, R145, R56, -R57 ;  /* 0x0000003891387223 */ /* 0x000fe40000010839 */
[-C--:B------:R-:W-:Y:S02]  /*2880*/  FMUL.FTZ R63, R139, -R60.reuse ;  /* 0x8000003c8b3f7220 */ /* 0x080fe40000410000 */
[----:B------:R-:W-:-:S02]  /*2890*/  FFMA.FTZ R64, R137, R60, -R61 ;  /* 0x0000003c89407223 */ /* 0x000fc4000001083d */
[----:B------:R-:W-:Y:S02]  /*28a0*/  FFMA.FTZ R58, R145, R58, R59 ;  /* 0x0000003a913a7223 */ /* 0x000fe4000001003b */
[----:B------:R-:W-:Y:S02]  /*28b0*/  FMUL.FTZ R60, R149, -R56 ;  /* 0x80000038953c7220 */ /* 0x000fe40000410000 */
[C---:B------:R-:W-:Y:S02]  /*28c0*/  FMUL.FTZ R57, R119.reuse, R158 ;  /* 0x0000009e77397220 */ /* 0x040fe40000410000 */
[----:B------:R-:W-:Y:S02]  /*28d0*/  FMUL.FTZ R119, R119, R160 ;  /* 0x000000a077777220 */ /* 0x000fe40000410000 */
[-C--:B------:R-:W-:Y:S02]  /*28e0*/  FMUL.FTZ R59, R149, -R58.reuse ;  /* 0x8000003a953b7220 */ /* 0x080fe40000410000 */
[----:B------:R-:W-:-:S02]  /*28f0*/  FFMA.FTZ R60, R147, R58, R60 ;  /* 0x0000003a933c7223 */ /* 0x000fc4000001003c */
[C---:B------:R-:W-:Y:S02]  /*2900*/  FFMA.FTZ R57, R118.reuse, R160, -R57 ;  /* 0x000000a076397223 */ /* 0x040fe40000010839 */
[----:B------:R-:W-:Y:S02]  /*2910*/  FFMA.FTZ R119, R118, R158, R119 ;  /* 0x0000009e76777223 */ /* 0x000fe40000010077 */
[----:B------:R-:W-:Y:S02]  /*2920*/  FFMA.FTZ R56, R147, R56, -R59 ;  /* 0x0000003893387223 */ /* 0x000fe4000001083b */
[----:B------:R-:W-:Y:S02]  /*2930*/  FMUL.FTZ R58, R139, -R60 ;  /* 0x8000003c8b3a7220 */ /* 0x000fe40000410000 */
[----:B------:R-:W-:Y:S02]  /*2940*/  FADD.FTZ R158, R132, R57 ;  /* 0x00000039849e7221 */ /* 0x000fe40000010000 */
[----:B------:R-:W-:-:S02]  /*2950*/  FADD.FTZ R160, R134, R119 ;  /* 0x0000007786a07221 */ /* 0x000fc40000010000 */
[----:B------:R-:W-:Y:S02]  /*2960*/  FFMA.FTZ R63, R137, R62, R63 ;  /* 0x0000003e893f7223 */ /* 0x000fe4000001003f */
[-C--:B------:R-:W-:Y:S02]  /*2970*/  FMUL.FTZ R59, R139, -R56.reuse ;  /* 0x800000388b3b7220 */ /* 0x080fe40000410000 */
[----:B------:R-:W-:Y:S02]  /*2980*/  FFMA.FTZ R58, R137, R56, -R58 ;  /* 0x00000038893a7223 */ /* 0x000fe4000001083a */
[C---:B------:R-:W-:Y:S02]  /*2990*/  FMUL.FTZ R57, R130.reuse, R158 ;  /* 0x0000009e82397220 */ /* 0x040fe40000410000 */
[----:B------:R-:W-:Y:S02]  /*29a0*/  FMUL.FTZ R56, R130, R160 ;  /* 0x000000a082387220 */ /* 0x000fe40000410000 */
[----:B------:R-:W-:-:S02]  /*29b0*/  FADD.FTZ R63, -R166, R63 ;  /* 0x0000003fa63f7221 */ /* 0x000fc40000010100 */
[C---:B------:R-:W-:Y:S02]  /*29c0*/  FFMA.FTZ R57, R129.reuse, R160, R57 ;  /* 0x000000a081397223 */ /* 0x040fe40000010039 */
[----:B------:R-:W-:Y:S02]  /*29d0*/  FFMA.FTZ R56, R129, R158, -R56 ;  /* 0x0000009e81387223 */ /* 0x000fe40000010838 */
[----:B------:R-:W-:Y:S02]  /*29e0*/  FFMA.FTZ R59, R137, R60, R59 ;  /* 0x0000003c893b7223 */ /* 0x000fe4000001003b */
[----:B------:R-:W-:Y:S02]  /*29f0*/  FADD.FTZ R64, R167, R64 ;  /* 0x00000040a7407221 */ /* 0x000fe40000010000 */
[----:B------:R-:W-:Y:S02]  /*2a00*/  FMUL.FTZ R61, R130, -R63 ;  /* 0x8000003f823d7220 */ /* 0x000fe40000410000 */
[----:B------:R-:W-:-:S02]  /*2a10*/  FFMA.FTZ R62, R5, R136, R57 ;  /* 0x00000088053e7223 */ /* 0x000fc40000010039 */
[----:B------:R-:W-:Y:S02]  /*2a20*/  FFMA.FTZ R162, R5, R138, R56 ;  /* 0x0000008a05a27223 */ /* 0x000fe40000010038 */
[C---:B------:R-:W-:Y:S02]  /*2a30*/  FMUL.FTZ R60, R130.reuse, -R59 ;  /* 0x8000003b823c7220 */ /* 0x040fe40000410000 */
[----:B------:R-:W-:Y:S02]  /*2a40*/  FFMA.FTZ R66, R129, R64, -R61 ;  /* 0x0000004081427223 */ /* 0x000fe4000001083d */
[C---:B------:R-:W-:Y:S02]  /*2a50*/  FMUL.FTZ R56, R139.reuse, R62 ;  /* 0x0000003e8b387220 */ /* 0x040fe40000410000 */
[----:B------:R-:W-:Y:S02]  /*2a60*/  FMUL.FTZ R57, R139, R162 ;  /* 0x000000a28b397220 */ /* 0x000fe40000410000 */
[----:B------:R-:W-:-:S02]  /*2a70*/  FMUL.FTZ R64, R130, -R64 ;  /* 0x8000004082407220 */ /* 0x000fc40000410000 */
[-C--:B------:R-:W-:Y:S02]  /*2a80*/  FFMA.FTZ R60, R129, R58.reuse, -R60 ;  /* 0x0000003a813c7223 */ /* 0x080fe4000001083c */
[----:B------:R-:W-:Y:S02]  /*2a90*/  FMUL.FTZ R58, R130, -R58 ;  /* 0x8000003a823a7220 */ /* 0x000fe40000410000 */
[C---:B------:R-:W-:Y:S01]  /*2aa0*/  FFMA.FTZ R56, R137.reuse, R162, -R56 ;  /* 0x000000a289387223 */ /* 0x040fe20000010838 */
[----:B------:R0:W1:Y:S01]  /*2ab0*/  SHFL.DOWN PT, R65, R60, 0x1, 0x1f ;  /* 0x08201f003c417f89 */ /* 0x00006200000e0000 */
[----:B------:R-:W-:Y:S02]  /*2ac0*/  FFMA.FTZ R57, R137, R62, R57 ;  /* 0x0000003e89397223 */ /* 0x000fe40000010039 */
[----:B------:R-:W-:Y:S02]  /*2ad0*/  FFMA.FTZ R63, R129, R63, R64 ;  /* 0x0000003f813f7223 */ /* 0x000fe40000010040 */
[----:B------:R-:W-:-:S02]  /*2ae0*/  FADD.FTZ R119, R165, R66 ;  /* 0x00000042a5777221 */ /* 0x000fc40000010000 */
[----:B------:R-:W-:Y:S02]  /*2af0*/  FFMA.FTZ R126, R129, R59, R58 ;  /* 0x0000003b817e7223 */ /* 0x000fe4000001003a */
[C---:B------:R-:W-:Y:S01]  /*2b00*/  FFMA.FTZ R64, R6.reuse, R135, R56 ;  /* 0x0000008706407223 */ /* 0x040fe20000010038 */
[----:B------:R0:W3:Y:S01]  /*2b10*/  SHFL.DOWN PT, R127, R119, 0x1, 0x1f ;  /* 0x08201f00777f7f89 */ /* 0x0000e200000e0000 */
[----:B------:R-:W-:Y:S02]  /*2b20*/  FFMA.FTZ R118, R6, R151, R57 ;  /* 0x0000009706767223 */ /* 0x000fe40000010039 */
[----:B------:R-:W-:Y:S01]  /*2b30*/  FADD.FTZ R66, -R164, R63 ;  /* 0x0000003fa4427221 */ /* 0x000fe20000010100 */
[----:B------:R0:W4:Y:S01]  /*2b40*/  SHFL.DOWN PT, R67, R126, 0x1, 0x1f ;  /* 0x08201f007e437f89 */ /* 0x00012200000e0000 */
[C---:B------:R-:W-:Y:S02]  /*2b50*/  FMUL.FTZ R56, R149.reuse, R118 ;  /* 0x0000007695387220 */ /* 0x040fe40000410000 */
[-C--:B------:R-:W-:Y:S01]  /*2b60*/  FMUL.FTZ R57, R149, R64.reuse ;  /* 0x0000004095397220 */ /* 0x080fe20000410000 */
[----:B------:R0:W0:Y:S01]  /*2b70*/  SHFL.DOWN PT, R131, R66, 0x1, 0x1f ;  /* 0x08201f0042837f89 */ /* 0x00002200000e0000 */
[----:B------:R-:W-:-:S02]  /*2b80*/  FFMA.FTZ R56, R147, R64, -R56 ;  /* 0x0000004093387223 */ /* 0x000fc40000010838 */
[----:B------:R-:W-:Y:S01]  /*2b90*/  FFMA.FTZ R57, R147, R118, R57 ;  /* 0x0000007693397223 */ /* 0x000fe20000010039 */
[----:B------:R-:W-:Y:S05]  /*2ba0*/  @!P2 BRA `(.L_x_12754) ;  /* 0x000000b00000a947 */ /* 0x000fea0003800000 */
[C---:B0-2---:R-:W-:Y:S02]  /*2bb0*/  FMUL.FTZ R61, R126.reuse, R131 ;  /* 0x000000837e3d7220 */ /* 0x045fe40000410000 */
[C---:B----4-:R-:W-:Y:S02]  /*2bc0*/  FMUL.FTZ R59, R126.reuse, R67 ;  /* 0x000000437e3b7220 */ /* 0x050fe40000410000 */
[-C--:B---3--:R-:W-:Y:S02]  /*2bd0*/  FMUL.FTZ R63, R126, R127.reuse ;  /* 0x0000007f7e3f7220 */ /* 0x088fe40000410000 */
[----:B------:R-:W-:Y:S02]  /*2be0*/  FFMA.FTZ R58, R60, R127, -R61 ;  /* 0x0000007f3c3a7223 */ /* 0x000fe4000001083d */
[-C--:B-1----:R-:W-:Y:S02]  /*2bf0*/  FMUL.FTZ R61, R126, R65.reuse ;  /* 0x000000417e3d7220 */ /* 0x082fe40000410000 */
[----:B------:R-:W-:-:S02]  /*2c00*/  FFMA.FTZ R59, R60, R65, -R59 ;  /* 0x000000413c3b7223 */ /* 0x000fc4000001083b */
[C---:B------:R-:W-:Y:S02]  /*2c10*/  FFMA.FTZ R63, R60.reuse, R131, R63 ;  /* 0x000000833c3f7223 */ /* 0x040fe4000001003f */
[----:B------:R-:W-:Y:S01]  /*2c20*/  FFMA.FTZ R126, R60, R67, R61 ;  /* 0x000000433c7e7223 */ /* 0x000fe2000001003d */
[----:B------:R-:W-:Y:S01]  /*2c30*/  MOV R60, R59 ;  /* 0x0000003b003c7202 */ /* 0x000fe20000000f00 */
[----:B------:R-:W-:Y:S02]  /*2c40*/  FADD.FTZ R119, R119, R58 ;  /* 0x0000003a77777221 */ /* 0x000fe40000010000 */
[----:B------:R-:W-:Y:S02]  /*2c50*/  FADD.FTZ R66, R66, R63 ;  /* 0x0000003f42427221 */ /* 0x000fe40000010000 */
.L_x_12754:
[----:B--2---:R-:W-:Y:S05]  /*2c60*/  BSYNC B0 ;  /* 0x0000000000007941 */ /* 0x004fea0003800000 */
.L_x_12753:
[----:B------:R2:W4:Y:S01]  /*2c70*/  SHFL.DOWN PT, R63, R60, 0x2, 0x1f ;  /* 0x08401f003c3f7f89 */ /* 0x00052200000e0000 */
[----:B------:R-:W-:Y:S01]  /*2c80*/  BSSY B0, `(.L_x_12755) ;  /* 0x0000012000007945 */ /* 0x000fe20003800000 */
[C---:B-1----:R-:W-:Y:S02]  /*2c90*/  FFMA.FTZ R65, R7.reuse, R144, R56 ;  /* 0x0000009007417223 */ /* 0x042fe40000010038 */
[----:B----4-:R2:W1:Y:S01]  /*2ca0*/  SHFL.DOWN PT, R67, R126, 0x2, 0x1f ;  /* 0x08401f007e437f89 */ /* 0x01046200000e0000 */
[----:B---3--:R-:W-:-:S03]  /*2cb0*/  FFMA.FTZ R127, R7, R140, R57 ;  /* 0x0000008c077f7223 */ /* 0x008fc60000010039 */
[----:B0-----:R2:W0:Y:S04]  /*2cc0*/  SHFL.DOWN PT, R131, R119, 0x2, 0x1f ;  /* 0x08401f0077837f89 */ /* 0x00142800000e0000 */
[----:B------:R2:W3:Y:S01]  /*2cd0*/  SHFL.DOWN PT, R135, R66, 0x2, 0x1f ;  /* 0x08401f0042877f89 */ /* 0x0004e200000e0000 */
[----:B------:R-:W-:Y:S05]  /*2ce0*/  @P3 BRA `(.L_x_12756) ;  /* 0x000000b000003947 */ /* 0x000fea0003800000 */
[C---:B---3--:R-:W-:Y:S02]  /*2cf0*/  FMUL.FTZ R59, R126.reuse, R135 ;  /* 0x000000877e3b7220 */ /* 0x048fe40000410000 */
[C---:B-1----:R-:W-:Y:S02]  /*2d00*/  FMUL.FTZ R57, R126.reuse, R67 ;  /* 0x000000437e397220 */ /* 0x042fe40000410000 */
[-C--:B0-----:R-:W-:Y:S02]  /*2d10*/  FMUL.FTZ R61, R126, R131.reuse ;  /* 0x000000837e3d7220 */ /* 0x081fe40000410000 */
[----:B------:R-:W-:-:S02]  /*2d20*/  FFMA.FTZ R56, R60, R131, -R59 ;  /* 0x000000833c387223 */ /* 0x000fc4000001083b */
[-C--:B------:R-:W-:Y:S02]  /*2d30*/  FMUL.FTZ R59, R126, R63.reuse ;  /* 0x0000003f7e3b7220 */ /* 0x080fe40000410000 */
[C---:B------:R-:W-:Y:S02]  /*2d40*/  FFMA.FTZ R57, R60.reuse, R63, -R57 ;  /* 0x0000003f3c397223 */ /* 0x040fe40000010839 */
[C---:B------:R-:W-:Y:S02]  /*2d50*/  FFMA.FTZ R61, R60.reuse, R135, R61 ;  /* 0x000000873c3d7223 */ /* 0x040fe4000001003d */
[----:B--2---:R-:W-:Y:S01]  /*2d60*/  FFMA.FTZ R126, R60, R67, R59 ;  /* 0x000000433c7e7223 */ /* 0x004fe2000001003b */
[----:B------:R-:W-:Y:S01]  /*2d70*/  MOV R60, R57 ;  /* 0x00000039003c7202 */ /* 0x000fe20000000f00 */
[----:B------:R-:W-:Y:S02]  /*2d80*/  FADD.FTZ R119, R119, R56 ;  /* 0x0000003877777221 */ /* 0x000fe40000010000 */
[----:B------:R-:W-:-:S02]  /*2d90*/  FADD.FTZ R66, R66, R61 ;  /* 0x0000003d42427221 */ /* 0x000fc40000010000 */
.L_x_12756:
[----:B------:R-:W-:Y:S05]  /*2da0*/  BSYNC B0 ;  /* 0x0000000000007941 */ /* 0x000fea0003800000 */
.L_x_12755:
[C---:B------:R-:W-:Y:S01]  /*2db0*/  FMUL.FTZ R56, R146.reuse, R127 ;  /* 0x0000007f92387220 */ /* 0x040fe20000410000 */
[----:B------:R4:W2:Y:S01]  /*2dc0*/  SHFL.DOWN PT, R63, R60, 0x4, 0x1f ;  /* 0x08801f003c3f7f89 */ /* 0x0008a200000e0000 */
[-C--:B------:R-:W-:Y:S01]  /*2dd0*/  FMUL.FTZ R58, R146, R65.reuse ;  /* 0x00000041923a7220 */ /* 0x080fe20000410000 */
[----:B------:R-:W-:Y:S01]  /*2de0*/  BSSY B0, `(.L_x_12757) ;  /* 0x0000012000007945 */ /* 0x000fe20003800000 */
[C---:B------:R-:W-:Y:S01]  /*2df0*/  FFMA.FTZ R56, R145.reuse, R65, -R56 ;  /* 0x0000004191387223 */ /* 0x040fe20000010838 */
[----:B-1----:R4:W1:Y:S01]  /*2e00*/  SHFL.DOWN PT, R67, R126, 0x4, 0x1f ;  /* 0x08801f007e437f89 */ /* 0x00286200000e0000 */
[----:B------:R-:W-:-:S03]  /*2e10*/  FFMA.FTZ R58, R145, R127, R58 ;  /* 0x0000007f913a7223 */ /* 0x000fc6000001003a */
[----:B0-----:R4:W0:Y:S04]  /*2e20*/  SHFL.DOWN PT, R131, R119, 0x4, 0x1f ;  /* 0x08801f0077837f89 */ /* 0x00182800000e0000 */
[----:B---3--:R4:W3:Y:S01]  /*2e30*/  SHFL.DOWN PT, R135, R66, 0x4, 0x1f ;  /* 0x08801f0042877f89 */ /* 0x0088e200000e0000 */
[----:B------:R-:W-:Y:S05]  /*2e40*/  @P4 BRA `(.L_x_12758) ;  /* 0x000000b000004947 */ /* 0x000fea0003800000 */
[C---:B---3--:R-:W-:Y:S02]  /*2e50*/  FMUL.FTZ R59, R126.reuse, R135 ;  /* 0x000000877e3b7220 */ /* 0x048fe40000410000 */
[C---:B-1----:R-:W-:Y:S02]  /*2e60*/  FMUL.FTZ R57, R126.reuse, R67 ;  /* 0x000000437e397220 */ /* 0x042fe40000410000 */
[-C--:B0-----:R-:W-:Y:S02]  /*2e70*/  FMUL.FTZ R61, R126, R131.reuse ;  /* 0x000000837e3d7220 */ /* 0x081fe40000410000 */
[----:B------:R-:W-:-:S02]  /*2e80*/  FFMA.FTZ R132, R60, R131, -R59 ;  /* 0x000000833c847223 */ /* 0x000fc4000001083b */
[-C--:B--2---:R-:W-:Y:S02]  /*2e90*/  FMUL.FTZ R59, R126, R63.reuse ;  /* 0x0000003f7e3b7220 */ /* 0x084fe40000410000 */
[C---:B------:R-:W-:Y:S02]  /*2ea0*/  FFMA.FTZ R57, R60.reuse, R63, -R57 ;  /* 0x0000003f3c397223 */ /* 0x040fe40000010839 */
[C---:B------:R-:W-:Y:S02]  /*2eb0*/  FFMA.FTZ R61, R60.reuse, R135, R61 ;  /* 0x000000873c3d7223 */ /* 0x040fe4000001003d */
[----:B----4-:R-:W-:Y:S01]  /*2ec0*/  FFMA.FTZ R126, R60, R67, R59 ;  /* 0x000000433c7e7223 */ /* 0x010fe2000001003b */
[----:B------:R-:W-:Y:S01]  /*2ed0*/  MOV R60, R57 ;  /* 0x00000039003c7202 */ /* 0x000fe20000000f00 */
[----:B------:R-:W-:Y:S02]  /*2ee0*/  FADD.FTZ R119, R119, R132 ;  /* 0x0000008477777221 */ /* 0x000fe40000010000 */
[----:B------:R-:W-:-:S02]  /*2ef0*/  FADD.FTZ R66, R66, R61 ;  /* 0x0000003d42427221 */ /* 0x000fc40000010000 */
.L_x_12758:
[----:B------:R-:W-:Y:S05]  /*2f00*/  BSYNC B0 ;  /* 0x0000000000007941 */ /* 0x000fea0003800000 */
.L_x_12757:
[----:B--2---:R2:W4:Y:S01]  /*2f10*/  SHFL.DOWN PT, R63, R60, 0x8, 0x1f ;  /* 0x09001f003c3f7f89 */ /* 0x00452200000e0000 */
[----:B------:R-:W-:Y:S01]  /*2f20*/  BSSY B0, `(.L_x_12759) ;  /* 0x0000012000007945 */ /* 0x000fe20003800000 */
[----:B0-----:R-:W-:-:S02]  /*2f30*/  FFMA.FTZ R131, R8, R157, R56 ;  /* 0x0000009d08837223 */ /* 0x001fc40000010038 */
[----:B-1----:R2:W0:Y:S01]  /*2f40*/  SHFL.DOWN PT, R67, R126, 0x8, 0x1f ;  /* 0x09001f007e437f89 */ /* 0x00242200000e0000 */
[----:B------:R-:W-:-:S03]  /*2f50*/  FFMA.FTZ R132, R8, R159, R58 ;  /* 0x0000009f08847223 */ /* 0x000fc6000001003a */
[----:B---3--:R2:W1:Y:S04]  /*2f60*/  SHFL.DOWN PT, R135, R119, 0x8, 0x1f ;  /* 0x09001f0077877f89 */ /* 0x00846800000e0000 */
[----:B------:R2:W3:Y:S01]  /*2f70*/  SHFL.DOWN PT, R151, R66, 0x8, 0x1f ;  /* 0x09001f0042977f89 */ /* 0x0004e200000e0000 */
[----:B------:R-:W-:Y:S05]  /*2f80*/  @P5 BRA `(.L_x_12760) ;  /* 0x000000b000005947 */ /* 0x000fea0003800000 */
[C---:B---3--:R-:W-:Y:S02]  /*2f90*/  FMUL.FTZ R59, R126.reuse, R151 ;  /* 0x000000977e3b7220 */ /* 0x048fe40000410000 */
[C---:B0-----:R-:W-:Y:S02]  /*2fa0*/  FMUL.FTZ R57, R126.reuse, R67 ;  /* 0x000000437e397220 */ /* 0x041fe40000410000 */
[-C--:B-1----:R-:W-:Y:S02]  /*2fb0*/  FMUL.FTZ R61, R126, R135.reuse ;  /* 0x000000877e3d7220 */ /* 0x082fe40000410000 */
[----:B------:R-:W-:-:S02]  /*2fc0*/  FFMA.FTZ R56, R60, R135, -R59 ;  /* 0x000000873c387223 */ /* 0x000fc4000001083b */
[-C--:B----4-:R-:W-:Y:S02]  /*2fd0*/  FMUL.FTZ R59, R126, R63.reuse ;  /* 0x0000003f7e3b7220 */ /* 0x090fe40000410000 */
[C---:B------:R-:W-:Y:S02]  /*2fe0*/  FFMA.FTZ R57, R60.reuse, R63, -R57 ;  /* 0x0000003f3c397223 */ /* 0x040fe40000010839 */
[C---:B------:R-:W-:Y:S02]  /*2ff0*/  FFMA.FTZ R61, R60.reuse, R151, R61 ;  /* 0x000000973c3d7223 */ /* 0x040fe4000001003d */
[----:B--2---:R-:W-:Y:S01]  /*3000*/  FFMA.FTZ R126, R60, R67, R59 ;  /* 0x000000433c7e7223 */ /* 0x004fe2000001003b */
[----:B------:R-:W-:Y:S01]  /*3010*/  MOV R60, R57 ;  /* 0x00000039003c7202 */ /* 0x000fe20000000f00 */
[----:B------:R-:W-:Y:S02]  /*3020*/  FADD.FTZ R119, R119, R56 ;  /* 0x0000003877777221 */ /* 0x000fe40000010000 */
[----:B------:R-:W-:-:S02]  /*3030*/  FADD.FTZ R66, R66, R61 ;  /* 0x0000003d42427221 */ /* 0x000fc40000010000 */
.L_x_12760:
[----:B------:R-:W-:Y:S05]  /*3040*/  BSYNC B0 ;  /* 0x0000000000007941 */ /* 0x000fea0003800000 */
.L_x_12759:
[CC--:B------:R-:W-:Y:S01]  /*3050*/  FMUL.FTZ R56, R141.reuse, R132.reuse ;  /* 0x000000848d387220 */ /* 0x0c0fe20000410000 */
[----:B0-----:R0:W2:Y:S01]  /*3060*/  SHFL.DOWN PT, R67, R60, 0x10, 0x1f ;  /* 0x0a001f003c437f89 */ /* 0x0010a200000e0000 */
[-C--:B------:R-:W-:Y:S01]  /*3070*/  FMUL.FTZ R57, R141, R131.reuse ;  /* 0x000000838d397220 */ /* 0x080fe20000410000 */
[----:B------:R-:W-:Y:S01]  /*3080*/  BSSY B0, `(.L_x_12761) ;  /* 0x0000012000007945 */ /* 0x000fe20003800000 */
[C---:B------:R-:W-:Y:S01]  /*3090*/  FFMA.FTZ R56, R142.reuse, R131, -R56 ;  /* 0x000000838e387223 */ /* 0x040fe20000010838 */
[----:B-1----:R0:W1:Y:S01]  /*30a0*/  SHFL.DOWN PT, R135, R126, 0x10, 0x1f ;  /* 0x0a001f007e877f89 */ /* 0x00206200000e0000 */
[----:B------:R-:W-:-:S03]  /*30b0*/  FFMA.FTZ R57, R142, R132, R57 ;  /* 0x000000848e397223 */ /* 0x000fc60000010039 */
[----:B---3--:R0:W3:Y:S04]  /*30c0*/  SHFL.DOWN PT, R151, R119, 0x10, 0x1f ;  /* 0x0a001f0077977f89 */ /* 0x0080e800000e0000 */
[----:B------:R0:W4:Y:S01]  /*30d0*/  SHFL.DOWN PT, R157, R66, 0x10, 0x1f ;  /* 0x0a001f00429d7f89 */ /* 0x00012200000e0000 */
[----:B------:R-:W-:Y:S05]  /*30e0*/  @P0 BRA `(.L_x_12762) ;  /* 0x000000b000000947 */ /* 0x000fea0003800000 */
        /* <DEDUP_REMOVED lines=11> */
.L_x_12762:
[----:B------:R-:W-:Y:S05]  /*31a0*/  BSYNC B0 ;  /* 0x0000000000007941 */ /* 0x000fea0003800000 */
.L_x_12761:
[----:B------:R-:W-:Y:S01]  /*31b0*/  SHFL.DOWN PT, R182, R126, 0x1, 0x1f ;  /* 0x08201f007eb67f89 */ /* 0x000fe200000e0000 */
[----:B------:R-:W-:Y:S01]  /*31c0*/  SHF.L.U64.HI R136, R79, 0x2, R0 ;  /* 0x000000024f887819 */ /* 0x000fe20000010200 */
[----:B-1----:R-:W-:Y:S01]  /*31d0*/  FFMA.FTZ R135, R9, R154, R56 ;  /* 0x0000009a09877223 */ /* 0x002fe20000010038 */
[----:B------:R-:W-:Y:S01]  /*31e0*/  SHF.L.U32 R61, R79, 0x2, RZ ;  /* 0x000000024f3d7819 */ /* 0x000fe200000006ff */
[----:B------:R-:W1:Y:S01]  /*31f0*/  SHFL.IDX PT, R159, R55, RZ, 0x1f ;  /* 0x00001fff379f7589 */ /* 0x000e6200000e0000 */
[----:B------:R-:W-:Y:S01]  /*3200*/  FFMA.FTZ R134, R9, R150, R57 ;  /* 0x0000009609867223 */ /* 0x000fe20000010039 */
[----:B------:R-:W-:Y:S01]  /*3210*/  SHF.L.U32 R140, R105, 0x2, RZ ;  /* 0x00000002698c7819 */ /* 0x000fe200000006ff */
[----:B------:R-:W-:Y:S01]  /*3220*/  IMAD R58, R136, c[0x0][0x2d0], RZ ;  /* 0x0000b400883a7a24 */ /* 0x000fe200078e02ff */
[----:B----4-:R-:W4:Y:S01]  /*3230*/  SHFL.IDX PT, R157, R54, RZ, 0x1f ;  /* 0x00001fff369d7589 */ /* 0x010f2200000e0000 */
[-C--:B------:R-:W-:Y:S01]  /*3240*/  FMUL.FTZ R59, R143, R135.reuse ;  /* 0x000000878f3b7220 */ /* 0x080fe20000410000 */
[----:B---3--:R-:W-:Y:S01]  /*3250*/  SHF.R.U32.HI R151, RZ, 0x1e, R105 ;  /* 0x0000001eff977819 */ /* 0x008fe20000011669 */
[----:B--2---:R-:W-:Y:S01]  /*3260*/  IMAD R67, R61, c[0x0][0x2d4], R58 ;  /* 0x0000b5003d437a24 */ /* 0x004fe200078e023a */
[----:B------:R-:W2:Y:S01]  /*3270*/  SHFL.DOWN PT, R183, R60, 0x1, 0x1f ;  /* 0x08201f003cb77f89 */ /* 0x000ea200000e0000 */
[----:B------:R-:W-:Y:S01]  /*3280*/  FMUL.FTZ R58, R143, R134 ;  /* 0x000000868f3a7220 */ /* 0x000fe20000410000 */
[----:B------:R-:W-:Y:S01]  /*3290*/  IADD3 R56, P0, R140, R74, RZ ;  /* 0x0000004a8c387210 */ /* 0x000fe20007f1e0ff */
[C---:B------:R-:W-:Y:S01]  /*32a0*/  FFMA.FTZ R59, R133.reuse, R134, R59 ;  /* 0x00000086853b7223 */ /* 0x040fe2000001003b */
[----:B------:R-:W3:Y:S01]  /*32b0*/  SHFL.DOWN PT, R185, R119, 0x1, 0x1f ;  /* 0x08201f0077b97f89 */ /* 0x000ee200000e0000 */
[----:B------:R-:W-:Y:S01]  /*32c0*/  FFMA.FTZ R150, R133, R135, -R58 ;  /* 0x0000008785967223 */ /* 0x000fe2000001083a */
[----:B------:R-:W-:Y:S01]  /*32d0*/  IADD3.X R57, R151, R75, RZ, P0, !PT ;  /* 0x0000004b97397210 */ /* 0x000fe200007fe4ff */
[----:B------:R-:W-:Y:S01]  /*32e0*/  FFMA.FTZ R138, R10, R163, R59 ;  /* 0x000000a30a8a7223 */ /* 0x000fe2000001003b */
[----:B------:R-:W5:Y:S01]  /*32f0*/  SHFL.DOWN PT, R187, R66, 0x1, 0x1f ;  /* 0x08201f0042bb7f89 */ /* 0x000f6200000e0000 */
[----:B------:R-:W-:Y:S01]  /*3300*/  IADD3 R58, P0, R140, R171, RZ ;  /* 0x000000ab8c3a7210 */ /* 0x000fe20007f1e0ff */
[----:B------:R-:W-:Y:S01]  /*3310*/  FFMA.FTZ R150, R10, R161, R150 ;  /* 0x000000a10a967223 */ /* 0x000fe20000010096 */
[----:B------:R-:W-:Y:S01]  /*3320*/  ISETP.NE.AND P2, PT, R105, RZ, PT ;  /* 0x000000ff6900720c */ /* 0x000fe20003f45270 */
[----:B0-----:R-:W0:Y:S01]  /*3330*/  SHFL.IDX PT, R126, R126, RZ, 0x1f ;  /* 0x00001fff7e7e7589 */ /* 0x001e2200000e0000 */
[----:B------:R-:W-:Y:S01]  /*3340*/  FMUL.FTZ R140, R155, R138 ;  /* 0x0000008a9b8c7220 */ /* 0x000fe20000410000 */
[----:B------:R-:W-:Y:S01]  /*3350*/  IADD3.X R59, R151, R172, RZ, P0, !PT ;  /* 0x000000ac973b7210 */ /* 0x000fe200007fe4ff */
[----:B------:R-:W-:Y:S01]  /*3360*/  FMUL.FTZ R219, R87, R158 ;  /* 0x0000009e57db7220 */ /* 0x000fe20000410000 */
[----:B------:R0:W0:Y:S01]  /*3370*/  SHFL.IDX PT, R144, R60, RZ, 0x1f ;  /* 0x00001fff3c907589 */ /* 0x00002200000e0000 */
[C---:B-1----:R-:W-:Y:S01]  /*3380*/  @P1 FMUL.FTZ R154, R182.reuse, R159 ;  /* 0x0000009fb69a1220 */ /* 0x042fe20000410000 */
[----:B------:R-:W-:Y:S01]  /*3390*/  IADD3 R194, R105, 0x1a0, RZ ;  /* 0x000001a069c27810 */ /* 0x000fe20007ffe0ff */
[----:B------:R-:W-:Y:S01]  /*33a0*/  FFMA.FTZ R140, R153, R150, -R140 ;  /* 0x00000096998c7223 */ /* 0x000fe2000001088c */
[C---:B------:R-:W-:Y:S01]  /*33b0*/  IADD3 R196, R105.reuse, 0x1c0, RZ ;  /* 0x000001c069c47810 */ /* 0x040fe20007ffe0ff */
[-C--:B----4-:R-:W-:Y:S01]  /*33c0*/  @P1 FMUL.FTZ R182, R182, R157.reuse ;  /* 0x0000009db6b61220 */ /* 0x090fe20000410000 */
[----:B------:R-:W-:Y:S01]  /*33d0*/  IADD3 R198, R105, 0x1e0, RZ ;  /* 0x000001e069c67810 */ /* 0x000fe20007ffe0ff */
[----:B------:R-:W-:Y:S01]  /*33e0*/  FFMA.FTZ R151, R11, R156, R140 ;  /* 0x0000009c0b977223 */ /* 0x000fe2000001008c */
[----:B------:R-:W-:Y:S01]  /*33f0*/  BSSY B0, `(.L_x_12763) ;  /* 0x0000148000007945 */ /* 0x000fe20003800000 */
[C---:B--2---:R-:W-:Y:S01]  /*3400*/  @P1 FFMA.FTZ R154, R183.reuse, R157, -R154 ;  /* 0x0000009db79a1223 */ /* 0x044fe2000001089a */
[----:B------:R1:W2:Y:S01]  /*3410*/  SHFL.IDX PT, R140, R119, RZ, 0x1f ;  /* 0x00001fff778c7589 */ /* 0x0002a200000e0000 */
[----:B------:R-:W-:-:S02]  /*3420*/  @P1 FFMA.FTZ R182, R183, R159, R182 ;  /* 0x0000009fb7b61223 */ /* 0x000fc400000100b6 */
[----:B---3--:R-:W-:Y:S02]  /*3430*/  @P1 FADD.FTZ R157, R185, R154 ;  /* 0x0000009ab99d1221 */ /* 0x008fe40000010000 */
[----:B------:R3:W4:Y:S01]  /*3440*/  SHFL.IDX PT, R154, R66, RZ, 0x1f ;  /* 0x00001fff429a7589 */ /* 0x00072200000e0000 */
[----:B-----5:R-:W-:Y:S02]  /*3450*/  @P1 FADD.FTZ R159, R187, R182 ;  /* 0x000000b6bb9f1221 */ /* 0x020fe40000010000 */
[-C--:B------:R-:W-:Y:S02]  /*3460*/  FMUL.FTZ R161, R157, -R77.reuse ;  /* 0x8000004d9da17220 */ /* 0x080fe40000410000 */
[C---:B------:R-:W-:Y:S02]  /*3470*/  FMUL.FTZ R156, R159.reuse, -R77 ;  /* 0x8000004d9f9c7220 */ /* 0x040fe40000410000 */
[----:B------:R-:W-:Y:S02]  /*3480*/  FFMA.FTZ R163, R159, R76, R161 ;  /* 0x0000004c9fa37223 */ /* 0x000fe400000100a1 */
[----:B0-----:R-:W-:-:S02]  /*3490*/  FMUL.FTZ R60, R126, R54 ;  /* 0x000000367e3c7220 */ /* 0x001fc40000410000 */
[----:B------:R-:W-:Y:S02]  /*34a0*/  FFMA.FTZ R161, R157, R76, -R156 ;  /* 0x0000004c9da17223 */ /* 0x000fe4000001089c */
[-C--:B------:R-:W-:Y:S02]  /*34b0*/  FFMA.FTZ R159, R144, R55.reuse, R60 ;  /* 0x00000037909f7223 */ /* 0x080fe4000001003c */
[----:B-1----:R-:W-:Y:S02]  /*34c0*/  FADD.FTZ R119, R176, R161 ;  /* 0x000000a1b0777221 */ /* 0x002fe40000010000 */
[----:B------:R-:W-:Y:S02]  /*34d0*/  FADD.FTZ R60, -R180, R163 ;  /* 0x000000a3b43c7221 */ /* 0x000fe40000010100 */
[----:B------:R-:W-:Y:S02]  /*34e0*/  FMUL.FTZ R77, R126, R55 ;  /* 0x000000377e4d7220 */ /* 0x000fe40000410000 */
[----:B------:R-:W-:-:S02]  /*34f0*/  FMUL.FTZ R76, R155, -R119 ;  /* 0x800000779b4c7220 */ /* 0x000fc40000410000 */
[C---:B---3--:R-:W-:Y:S02]  /*3500*/  FMUL.FTZ R66, R155.reuse, -R60 ;  /* 0x8000003c9b427220 */ /* 0x048fe40000410000 */
[----:B------:R-:W-:Y:S02]  /*3510*/  FMUL.FTZ R55, R126, R53 ;  /* 0x000000357e377220 */ /* 0x000fe40000410000 */
[----:B------:R-:W-:Y:S02]  /*3520*/  FFMA.FTZ R157, R144, R54, -R77 ;  /* 0x00000036909d7223 */ /* 0x000fe4000001084d */
[----:B------:R-:W-:Y:S02]  /*3530*/  FMUL.FTZ R126, R126, R52 ;  /* 0x000000347e7e7220 */ /* 0x000fe40000410000 */
[----:B------:R-:W-:Y:S02]  /*3540*/  FMUL.FTZ R54, R155, R150 ;  /* 0x000000969b367220 */ /* 0x000fe40000410000 */
[----:B------:R-:W-:-:S02]  /*3550*/  FFMA.FTZ R76, R153, R60, R76 ;  /* 0x0000003c994c7223 */ /* 0x000fc4000001004c */
[----:B------:R-:W-:Y:S02]  /*3560*/  FFMA.FTZ R155, R153, R119, -R66 ;  /* 0x00000077999b7223 */ /* 0x000fe40000010842 */
[----:B------:R-:W-:Y:S02]  /*3570*/  FFMA.FTZ R53, R144, R53, R126 ;  /* 0x0000003590357223 */ /* 0x000fe4000001007e */
[----:B------:R-:W-:Y:S01]  /*3580*/  FADD.FTZ R126, -R169, R76 ;  /* 0x0000004ca97e7221 */ /* 0x000fe20000010100 */
[----:B------:R-:W-:Y:S01]  /*3590*/  SHF.L.U32 R76, R105, 0x4, RZ ;  /* 0x00000004694c7819 */ /* 0x000fe200000006ff */
[----:B------:R-:W-:Y:S02]  /*35a0*/  FFMA.FTZ R77, R153, R138, R54 ;  /* 0x0000008a994d7223 */ /* 0x000fe40000010036 */
[----:B------:R-:W-:Y:S01]  /*35b0*/  FADD.FTZ R66, R170, R155 ;  /* 0x0000009baa427221 */ /* 0x000fe20000010000 */
[----:B------:R-:W-:Y:S01]  /*35c0*/  LEA.HI.SX32 R76, R76, R76, 0x1b ;  /* 0x0000004c4c4c7211 */ /* 0x000fe200078fdaff */
[----:B--2---:R-:W-:Y:S01]  /*35d0*/  FADD.FTZ R54, R140, R157 ;  /* 0x0000009d8c367221 */ /* 0x004fe20000010000 */
[----:B------:R-:W-:Y:S01]  /*35e0*/  P2R R140, PR, RZ, 0x4 ;  /* 0x00000004ff8c7803 */ /* 0x000fe20000000000 */
[----:B------:R-:W-:-:S02]  /*35f0*/  FMUL.FTZ R140, R143, -R126 ;  /* 0x8000007e8f8c7220 */ /* 0x000fc40000410000 */
[-C--:B------:R-:W-:Y:S02]  /*3600*/  FMUL.FTZ R143, R143, -R66.reuse ;  /* 0x800000428f8f7220 */ /* 0x080fe40000410000 */
[C---:B------:R-:W-:Y:S02]  /*3610*/  FFMA.FTZ R140, R133.reuse, R66, -R140 ;  /* 0x00000042858c7223 */ /* 0x040fe4000001088c */
[----:B------:R-:W-:Y:S02]  /*3620*/  FFMA.FTZ R143, R133, R126, R143 ;  /* 0x0000007e858f7223 */ /* 0x000fe4000001008f */
[----:B------:R-:W-:Y:S02]  /*3630*/  FADD.FTZ R133, R175, R140 ;  /* 0x0000008caf857221 */ /* 0x000fe40000010000 */
[----:B------:R-:W-:Y:S02]  /*3640*/  FADD.FTZ R140, -R174, R143 ;  /* 0x0000008fae8c7221 */ /* 0x000fe40000010100 */
[----:B------:R-:W-:-:S02]  /*3650*/  FMUL.FTZ R153, R141, -R133 ;  /* 0x800000858d997220 */ /* 0x000fc40000410000 */
[----:B------:R-:W-:Y:S02]  /*3660*/  FMUL.FTZ R143, R141, -R140 ;  /* 0x8000008c8d8f7220 */ /* 0x000fe40000410000 */
[----:B------:R-:W-:Y:S02]  /*3670*/  FFMA.FTZ R77, R11, R152, R77 ;  /* 0x000000980b4d7223 */ /* 0x000fe4000001004d */
[----:B------:R-:W-:Y:S02]  /*3680*/  FFMA.FTZ R52, R144, R52, -R55 ;  /* 0x0000003490347223 */ /* 0x000fe40000010837 */
[C---:B------:R-:W-:Y:S02]  /*3690*/  FFMA.FTZ R152, R142.reuse, R140, R153 ;  /* 0x0000008c8e987223 */ /* 0x040fe40000010099 */
[----:B------:R-:W-:Y:S02]  /*36a0*/  FFMA.FTZ R144, R142, R133, -R143 ;  /* 0x000000858e907223 */ /* 0x000fe4000001088f */
[----:B----4-:R-:W-:-:S02]  /*36b0*/  FADD.FTZ R55, R154, R159 ;  /* 0x0000009f9a377221 */ /* 0x010fc40000010000 */
[----:B------:R-:W-:Y:S02]  /*36c0*/  FADD.FTZ R142, -R181, R152 ;  /* 0x00000098b58e7221 */ /* 0x000fe40000010100 */
[----:B------:R-:W-:Y:S01]  /*36d0*/  FADD.FTZ R144, R177, R144 ;  /* 0x00000090b1907221 */ /* 0x000fe20000010000 */
[----:B------:R0:W-:Y:S01]  /*36e0*/  @!P2 STS.128 [R78.X16+0x3650], R52 ;  /* 0x003650344e00a388 */ /* 0x0001e2000000cc00 */
[----:B------:R-:W-:Y:S02]  /*36f0*/  FMUL.FTZ R154, R11, R116 ;  /* 0x000000740b9a7220 */ /* 0x000fe40000410000 */
[----:B------:R-:W-:Y:S02]  /*3700*/  FMUL.FTZ R170, R116, R60 ;  /* 0x0000003c74aa7220 */ /* 0x000fe40000410000 */
[-C--:B------:R-:W-:Y:S02]  /*3710*/  FFMA.FTZ R141, R51, -R154.reuse, R77 ;  /* 0x8000009a338d7223 */ /* 0x080fe4000001004d */
[----:B------:R-:W-:-:S02]  /*3720*/  FFMA.FTZ R143, R50, -R154, R151 ;  /* 0x8000009a328f7223 */ /* 0x000fc40000010097 */
[----:B------:R-:W-:Y:S02]  /*3730*/  FMUL.FTZ R156, R116, R119 ;  /* 0x00000077749c7220 */ /* 0x000fe40000410000 */
[C---:B------:R-:W-:Y:S02]  /*3740*/  FMUL.FTZ R153, R11.reuse, R170 ;  /* 0x000000aa0b997220 */ /* 0x040fe40000410000 */
[----:B------:R-:W-:Y:S02]  /*3750*/  FMUL.FTZ R155, R11, R156 ;  /* 0x0000009c0b9b7220 */ /* 0x000fe40000410000 */
[----:B------:R-:W-:Y:S01]  /*3760*/  FMUL.FTZ R157, R141, R170 ;  /* 0x000000aa8d9d7220 */ /* 0x000fe20000410000 */
[----:B------:R1:W-:Y:S01]  /*3770*/  STS [R76.X4+0x10bc], R153 ;  /* 0x0010bc994c007388 */ /* 0x0003e20000004800 */
[C---:B0-----:R-:W-:Y:S02]  /*3780*/  FMUL.FTZ R52, R146.reuse, -R142 ;  /* 0x8000008e92347220 */ /* 0x041fe40000410000 */
        /* <DEDUP_REMOVED lines=9> */
[-C--:B------:R-:W-:Y:S02]  /*3820*/  FFMA.FTZ R146, R49, -R55.reuse, R138 ;  /* 0x8000003731927223 */ /* 0x080fe4000001008a */
[----:B------:R-:W-:Y:S02]  /*3830*/  FFMA.FTZ R152, R48, -R55, R150 ;  /* 0x8000003730987223 */ /* 0x000fe40000010096 */
[C---:B------:R-:W-:Y:S02]  /*3840*/  FFMA.FTZ R55, R147.reuse, R145, -R54 ;  /* 0x0000009193377223 */ /* 0x040fe40000010836 */
[----:B------:R-:W-:Y:S02]  /*3850*/  FFMA.FTZ R154, R147, R178, R149 ;  /* 0x000000b2939a7223 */ /* 0x000fe40000010095 */
[----:B------:R-:W-:Y:S02]  /*3860*/  FADD.FTZ R168, R168, R55 ;  /* 0x00000037a8a87221 */ /* 0x000fe40000010000 */
[----:B------:R-:W-:-:S02]  /*3870*/  FADD.FTZ R154, -R173, R154 ;  /* 0x0000009aad9a7221 */ /* 0x000fc40000010100 */
[----:B------:R-:W-:Y:S02]  /*3880*/  FMUL.FTZ R55, R139, -R168 ;  /* 0x800000a88b377220 */ /* 0x000fe40000410000 */
[----:B-1----:R-:W-:Y:S02]  /*3890*/  FMUL.FTZ R153, R121, R66 ;  /* 0x0000004279997220 */ /* 0x002fe40000410000 */
[-C--:B------:R-:W-:Y:S02]  /*38a0*/  FMUL.FTZ R54, R139, -R154.reuse ;  /* 0x8000009a8b367220 */ /* 0x080fe40000410000 */
[----:B------:R-:W-:Y:S02]  /*38b0*/  FFMA.FTZ R55, R137, R154, R55 ;  /* 0x0000009a89377223 */ /* 0x000fe40000010037 */
[----:B0-----:R-:W-:Y:S02]  /*38c0*/  FMUL.FTZ R155, R121, R126 ;  /* 0x0000007e799b7220 */ /* 0x001fe40000410000 */
[----:B------:R-:W-:-:S02]  /*38d0*/  FMUL.FTZ R53, R146, R153 ;  /* 0x0000009992357220 */ /* 0x000fc40000410000 */
[----:B------:R-:W-:Y:S02]  /*38e0*/  FFMA.FTZ R54, R137, R168, -R54 ;  /* 0x000000a889367223 */ /* 0x000fe40000010836 */
[----:B------:R-:W-:Y:S02]  /*38f0*/  FMUL.FTZ R147, R9, R120 ;  /* 0x0000007809937220 */ /* 0x000fe40000410000 */
[----:B------:R-:W-:Y:S02]  /*3900*/  FADD.FTZ R166, -R166, R55 ;  /* 0x00000037a6a67221 */ /* 0x000fe40000010100 */
[----:B------:R-:W-:Y:S02]  /*3910*/  FFMA.FTZ R157, R143, R156, R157 ;  /* 0x0000009c8f9d7223 */ /* 0x000fe4000001009d */
[-C--:B------:R-:W-:Y:S02]  /*3920*/  FMUL.FTZ R52, R146, R155.reuse ;  /* 0x0000009b92347220 */ /* 0x080fe40000410000 */
[----:B------:R-:W-:-:S02]  /*3930*/  FFMA.FTZ R53, R152, R155, -R53 ;  /* 0x0000009b98357223 */ /* 0x000fc40000010835 */
[----:B------:R-:W-:Y:S02]  /*3940*/  FADD.FTZ R167, R167, R54 ;  /* 0x00000036a7a77221 */ /* 0x000fe40000010000 */
[----:B------:R-:W-:Y:S02]  /*3950*/  FMUL.FTZ R156, R141, R156 ;  /* 0x0000009c8d9c7220 */ /* 0x000fe40000410000 */
[----:B------:R-:W-:Y:S02]  /*3960*/  FMUL.FTZ R155, R10, R155 ;  /* 0x0000009b0a9b7220 */ /* 0x000fe40000410000 */
[----:B------:R-:W-:Y:S02]  /*3970*/  FFMA.FTZ R139, R47, -R147, R134 ;  /* 0x800000932f8b7223 */ /* 0x000fe40000010086 */
[----:B------:R-:W-:Y:S01]  /*3980*/  FMUL.FTZ R172, R120, R140 ;  /* 0x0000008c78ac7220 */ /* 0x000fe20000410000 */
[----:B------:R0:W-:Y:S01]  /*3990*/  STS [R76.X4+0x10b4], R155 ;  /* 0x0010b49b4c007388 */ /* 0x0001e20000004800 */
[----:B------:R-:W-:-:S02]  /*39a0*/  FMUL.FTZ R54, R130, -R166 ;  /* 0x800000a682367220 */ /* 0x000fc40000410000 */
[----:B------:R-:W-:Y:S02]  /*39b0*/  FFMA.FTZ R52, R152, R153, R52 ;  /* 0x0000009998347223 */ /* 0x000fe40000010034 */
[----:B------:R-:W-:Y:S02]  /*39c0*/  FMUL.FTZ R130, R130, -R167 ;  /* 0x800000a782827220 */ /* 0x000fe40000410000 */
[----:B------:R-:W-:Y:S02]  /*39d0*/  FFMA.FTZ R156, R143, R170, -R156 ;  /* 0x000000aa8f9c7223 */ /* 0x000fe4000001089c */
[----:B------:R-:W-:Y:S02]  /*39e0*/  FMUL.FTZ R153, R10, R153 ;  /* 0x000000990a997220 */ /* 0x000fe40000410000 */
[----:B------:R-:W-:Y:S02]  /*39f0*/  FFMA.FTZ R137, R46, -R147, R135 ;  /* 0x800000932e897223 */ /* 0x000fe40000010087 */
[----:B------:R-:W-:Y:S01]  /*3a00*/  FMUL.FTZ R170, R120, R133 ;  /* 0x0000008578aa7220 */ /* 0x000fe20000410000 */
[----:B------:R1:W-:Y:S01]  /*3a10*/  STS [R76.X4+0x10b0], R153 ;  /* 0x0010b0994c007388 */ /* 0x0003e20000004800 */
[----:B------:R-:W-:-:S02]  /*3a20*/  FMUL.FTZ R147, R139, R172 ;  /* 0x000000ac8b937220 */ /* 0x000fc40000410000 */
[C---:B------:R-:W-:Y:S02]  /*3a30*/  FFMA.FTZ R54, R129.reuse, R167, -R54 ;  /* 0x000000a781367223 */ /* 0x040fe40000010836 */
[----:B0-----:R-:W-:Y:S02]  /*3a40*/  FMUL.FTZ R155, R8, R123 ;  /* 0x0000007b089b7220 */ /* 0x001fe40000410000 */
[----:B------:R-:W-:Y:S02]  /*3a50*/  FFMA.FTZ R129, R129, R166, R130 ;  /* 0x000000a681817223 */ /* 0x000fe40000010082 */
[-C--:B------:R-:W-:Y:S02]  /*3a60*/  FFMA.FTZ R192, R137, R170.reuse, R147 ;  /* 0x000000aa89c07223 */ /* 0x080fe40000010093 */
[----:B------:R-:W-:Y:S02]  /*3a70*/  FMUL.FTZ R55, R139, R170 ;  /* 0x000000aa8b377220 */ /* 0x000fe40000410000 */
[----:B------:R-:W-:-:S02]  /*3a80*/  FMUL.FTZ R147, R4, R117 ;  /* 0x0000007504937220 */ /* 0x000fc40000410000 */
[----:B-1----:R-:W-:Y:S02]  /*3a90*/  FFMA.FTZ R153, R45, -R155, R132 ;  /* 0x8000009b2d997223 */ /* 0x002fe40000010084 */
[----:B------:R-:W-:Y:S02]  /*3aa0*/  FMUL.FTZ R180, R123, R142 ;  /* 0x0000008e7bb47220 */ /* 0x000fe40000410000 */
[----:B------:R-:W-:Y:S02]  /*3ab0*/  FADD.FTZ R164, -R164, R129 ;  /* 0x00000081a4a47221 */ /* 0x000fe40000010100 */
[----:B------:R-:W-:Y:S02]  /*3ac0*/  FADD.FTZ R165, R165, R54 ;  /* 0x00000036a5a57221 */ /* 0x000fe40000010000 */
[----:B------:R-:W-:Y:S02]  /*3ad0*/  FMUL.FTZ R149, R5, R124 ;  /* 0x0000007c05957220 */ /* 0x000fe40000410000 */
[----:B------:R-:W-:-:S02]  /*3ae0*/  FMUL.FTZ R161, R9, R172 ;  /* 0x000000ac09a17220 */ /* 0x000fc40000410000 */
[----:B------:R-:W-:Y:S02]  /*3af0*/  FFMA.FTZ R187, R137, R172, -R55 ;  /* 0x000000ac89bb7223 */ /* 0x000fe40000010837 */
[----:B------:R-:W-:Y:S01]  /*3b00*/  FFMA.FTZ R129, R36, -R147, R158 ;  /* 0x8000009324817223 */ /* 0x000fe2000001009e */
[----:B------:R-:W-:Y:S01]  /*3b10*/  STS [R76.X4+0x10ac], R161 ;  /* 0x0010aca14c007388 */ /* 0x000fe20000004800 */
[----:B------:R-:W-:Y:S02]  /*3b20*/  FMUL.FTZ R174, R123, R144 ;  /* 0x000000907bae7220 */ /* 0x000fe40000410000 */
[----:B------:R-:W-:Y:S02]  /*3b30*/  FFMA.FTZ R155, R44, -R155, R131 ;  /* 0x8000009b2c9b7223 */ /* 0x000fe40000010083 */
[----:B------:R-:W-:Y:S02]  /*3b40*/  FMUL.FTZ R54, R153, R180 ;  /* 0x000000b499367220 */ /* 0x000fe40000410000 */
[----:B------:R-:W-:-:S02]  /*3b50*/  FMUL.FTZ R159, R9, R170 ;  /* 0x000000aa099f7220 */ /* 0x000fc40000410000 */
[----:B------:R-:W-:Y:S02]  /*3b60*/  FFMA.FTZ R147, R37, -R147, R160 ;  /* 0x8000009325937223 */ /* 0x000fe400000100a0 */
[----:B------:R-:W-:Y:S01]  /*3b70*/  FMUL.FTZ R172, R117, R164 ;  /* 0x000000a475ac7220 */ /* 0x000fe20000410000 */
[----:B------:R0:W-:Y:S01]  /*3b80*/  STS [R76.X4+0x10a8], R159 ;  /* 0x0010a89f4c007388 */ /* 0x0001e20000004800 */
[-C--:B------:R-:W-:Y:S02]  /*3b90*/  FFMA.FTZ R130, R38, -R149.reuse, R162 ;  /* 0x8000009526827223 */ /* 0x080fe400000100a2 */
[----:B------:R-:W-:Y:S02]  /*3ba0*/  FFMA.FTZ R149, R39, -R149, R62 ;  /* 0x8000009527957223 */ /* 0x000fe4000001003e */
[----:B------:R-:W-:Y:S02]  /*3bb0*/  FFMA.FTZ R190, R155, R174, R54 ;  /* 0x000000ae9bbe7223 */ /* 0x000fe40000010036 */
[----:B------:R-:W-:-:S02]  /*3bc0*/  FMUL.FTZ R176, R124, R166 ;  /* 0x000000a67cb07220 */ /* 0x000fc40000410000 */
[----:B------:R-:W-:Y:S02]  /*3bd0*/  FMUL.FTZ R170, R117, R165 ;  /* 0x000000a575aa7220 */ /* 0x000fe40000410000 */
[----:B------:R-:W-:Y:S02]  /*3be0*/  FMUL.FTZ R54, R147, R172 ;  /* 0x000000ac93367220 */ /* 0x000fe40000410000 */
[-C--:B0-----:R-:W-:Y:S02]  /*3bf0*/  FMUL.FTZ R159, R153, R174.reuse ;  /* 0x000000ae999f7220 */ /* 0x081fe40000410000 */
[----:B------:R-:W-:Y:S02]  /*3c00*/  FMUL.FTZ R171, R8, R174 ;  /* 0x000000ae08ab7220 */ /* 0x000fe40000410000 */
[----:B------:R-:W-:Y:S02]  /*3c10*/  FMUL.FTZ R174, R124, R167 ;  /* 0x000000a77cae7220 */ /* 0x000fe40000410000 */
[----:B------:R-:W-:Y:S01]  /*3c20*/  FMUL.FTZ R55, R149, R176 ;  /* 0x000000b095377220 */ /* 0x000fe20000410000 */
[----:B------:R0:W-:Y:S01]  /*3c30*/  STS [R76.X4+0x10a0], R171 ;  /* 0x0010a0ab4c007388 */ /* 0x0001e20000004800 */
[----:B------:R-:W-:-:S02]  /*3c40*/  FFMA.FTZ R54, R129, R170, R54 ;  /* 0x000000aa81367223 */ /* 0x000fc40000010036 */
[-C--:B------:R-:W-:Y:S02]  /*3c50*/  FFMA.FTZ R185, R155, R180.reuse, -R159 ;  /* 0x000000b49bb97223 */ /* 0x080fe4000001089f */
[----:B------:R-:W-:Y:S02]  /*3c60*/  FMUL.FTZ R173, R8, R180 ;  /* 0x000000b408ad7220 */ /* 0x000fe40000410000 */
[----:B------:R-:W-:Y:S02]  /*3c70*/  FFMA.FTZ R180, R130, R174, R55 ;  /* 0x000000ae82b47223 */ /* 0x000fe40000010037 */
[----:B------:R-:W-:Y:S01]  /*3c80*/  FADD.FTZ R55, RZ, R54 ;  /* 0x00000036ff377221 */ /* 0x000fe20000010000 */
[----:B------:R1:W-:Y:S01]  /*3c90*/  STS [R76.X4+0x10a4], R173 ;  /* 0x0010a4ad4c007388 */ /* 0x0003e20000004800 */
[----:B------:R-:W-:Y:S02]  /*3ca0*/  FMUL.FTZ R54, R7, R122 ;  /* 0x0000007a07367220 */ /* 0x000fe40000410000 */
[----:B------:R-:W-:-:S02]  /*3cb0*/  FMUL.FTZ R186, R122, R178 ;  /* 0x000000b27aba7220 */ /* 0x000fc40000410000 */
[-C--:B------:R-:W-:Y:S02]  /*3cc0*/  FFMA.FTZ R159, R43, -R54.reuse, R127 ;  /* 0x800000362b9f7223 */ /* 0x080fe4000001007f */
[----:B------:R-:W-:Y:S02]  /*3cd0*/  FMUL.FTZ R169, R6, R125 ;  /* 0x0000007d06a97220 */ /* 0x000fe40000410000 */
[----:B------:R-:W-:Y:S02]  /*3ce0*/  FFMA.FTZ R161, R42, -R54, R65 ;  /* 0x800000362aa17223 */ /* 0x000fe40000010041 */
[----:B------:R-:W-:Y:S02]  /*3cf0*/  FMUL.FTZ R182, R122, R145 ;  /* 0x000000917ab67220 */ /* 0x000fe40000410000 */
[----:B------:R-:W-:Y:S02]  /*3d00*/  FMUL.FTZ R54, R159, R186 ;  /* 0x000000ba9f367220 */ /* 0x000fe40000410000 */
[----:B------:R-:W-:-:S02]  /*3d10*/  FFMA.FTZ R163, R40, -R169, R64 ;  /* 0x800000a928a37223 */ /* 0x000fc40000010040 */
[----:B------:R-:W-:Y:S02]  /*3d20*/  FFMA.FTZ R169, R41, -R169, R118 ;  /* 0x800000a929a97223 */ /* 0x000fe40000010076 */
[----:B------:R-:W-:Y:S02]  /*3d30*/  FMUL.FTZ R184, R125, R154 ;  /* 0x0000009a7db87220 */ /* 0x000fe40000410000 */
[----:B------:R-:W-:Y:S02]  /*3d40*/  FADD.FTZ R180, R55, R180 ;  /* 0x000000b437b47221 */ /* 0x000fe40000010000 */
[-C--:B------:R-:W-:Y:S02]  /*3d50*/  FMUL.FTZ R55, R159, R182.reuse ;  /* 0x000000b69f377220 */ /* 0x080fe40000410000 */
[-C--:B------:R-:W-:Y:S02]  /*3d60*/  FFMA.FTZ R188, R161, R182.reuse, R54 ;  /* 0x000000b6a1bc7223 */ /* 0x080fe40000010036 */
[----:B------:R-:W-:-:S02]  /*3d70*/  FMUL.FTZ R181, R7, R182 ;  /* 0x000000b607b57220 */ /* 0x000fc40000410000 */
[----:B------:R-:W-:Y:S02]  /*3d80*/  FMUL.FTZ R54, R147, R170 ;  /* 0x000000aa93367220 */ /* 0x000fe40000410000 */
[----:B------:R-:W-:Y:S01]  /*3d90*/  FMUL.FTZ R182, R125, R168 ;  /* 0x000000a87db67220 */ /* 0x000fe20000410000 */
[----:B------:R2:W-:Y:S01]  /*3da0*/  STS [R76.X4+0x1098], R181 ;  /* 0x001098b54c007388 */ /* 0x0005e20000004800 */
[----:B0-----:R-:W-:Y:S02]  /*3db0*/  FMUL.FTZ R171, R169, R184 ;  /* 0x000000b8a9ab7220 */ /* 0x001fe40000410000 */
[----:B------:R-:W-:Y:S02]  /*3dc0*/  FFMA.FTZ R175, R161, R186, -R55 ;  /* 0x000000baa1af7223 */ /* 0x000fe40000010837 */
[----:B------:R-:W-:Y:S02]  /*3dd0*/  FMUL.FTZ R55, R149, R174 ;  /* 0x000000ae95377220 */ /* 0x000fe40000410000 */
[----:B------:R-:W-:-:S02]  /*3de0*/  FFMA.FTZ R54, R129, R172, -R54 ;  /* 0x000000ac81367223 */ /* 0x000fc40000010836 */
[----:B------:R-:W-:Y:S02]  /*3df0*/  FFMA.FTZ R171, R163, R182, R171 ;  /* 0x000000b6a3ab7223 */ /* 0x000fe400000100ab */
[----:B------:R-:W-:Y:S02]  /*3e00*/  FFMA.FTZ R55, R130, R176, -R55 ;  /* 0x000000b082377223 */ /* 0x000fe40000010837 */
[----:B------:R-:W-:Y:S02]  /*3e10*/  FADD.FTZ R54, RZ, R54 ;  /* 0x00000036ff367221 */ /* 0x000fe40000010000 */
[----:B-1----:R-:W-:Y:S02]  /*3e20*/  FMUL.FTZ R173, R169, R182 ;  /* 0x000000b6a9ad7220 */ /* 0x002fe40000410000 */
[----:B------:R-:W-:Y:S01]  /*3e30*/  FADD.FTZ R171, R180, R171 ;  /* 0x000000abb4ab7221 */ /* 0x000fe20000010000 */
[----:B------:R-:W-:Y:S01]  /*3e40*/  IADD3 R180, R105, 0xe0, RZ ;  /* 0x000000e069b47810 */ /* 0x000fe20007ffe0ff */
[----:B------:R-:W-:-:S02]  /*3e50*/  FADD.FTZ R54, R54, R55 ;  /* 0x0000003736367221 */ /* 0x000fc40000010000 */
[----:B------:R-:W-:Y:S02]  /*3e60*/  FFMA.FTZ R173, R163, R184, -R173 ;  /* 0x000000b8a3ad7223 */ /* 0x000fe400000108ad */
[----:B------:R-:W-:Y:S01]  /*3e70*/  FADD.FTZ R171, R171, R188 ;  /* 0x000000bcabab7221 */ /* 0x000fe20000010000 */
[----:B------:R-:W-:Y:S01]  /*3e80*/  IADD3 R188, R105, 0x140, RZ ;  /* 0x0000014069bc7810 */ /* 0x000fe20007ffe0ff */
[----:B------:R-:W-:Y:S02]  /*3e90*/  FADD.FTZ R54, R54, R173 ;  /* 0x000000ad36367221 */ /* 0x000fe40000010000 */
[----:B------:R-:W-:Y:S01]  /*3ea0*/  FADD.FTZ R171, R171, R190 ;  /* 0x000000beabab7221 */ /* 0x000fe20000010000 */
[----:B------:R-:W-:Y:S01]  /*3eb0*/  IADD3 R190, R105, 0x160, RZ ;  /* 0x0000016069be7810 */ /* 0x000fe20007ffe0ff */
[----:B------:R-:W-:Y:S02]  /*3ec0*/  FADD.FTZ R54, R54, R175 ;  /* 0x000000af36367221 */ /* 0x000fe40000010000 */
[----:B--2---:R-:W-:Y:S01]  /*3ed0*/  FADD.FTZ R181, R171, R192 ;  /* 0x000000c0abb57221 */ /* 0x004fe20000010000 */
[----:B------:R-:W-:Y:S01]  /*3ee0*/  IADD3 R192, R105, 0x180, RZ ;  /* 0x0000018069c07810 */ /* 0x000fe20007ffe0ff */
[----:B------:R-:W-:Y:S01]  /*3ef0*/  FMUL.FTZ R183, R7, R186 ;  /* 0x000000ba07b77220 */ /* 0x000fe20000410000 */
[CC--:B------:R-:W-:Y:S01]  /*3f00*/  LEA.HI.SX32 R186, R105.reuse, R105.reuse, 0x1b ;  /* 0x0000006969ba7211 */ /* 0x0c0fe200078fdaff */
        /* <DEDUP_REMOVED lines=10> */
[----:B------:R-:W-:Y:S01]  /*3fb0*/  FMUL.FTZ R171, R4, R172 ;  /* 0x000000ac04ab7220 */ /* 0x000fe20000410000 */
        /* <DEDUP_REMOVED lines=11> */
[----:B------:R-:W-:Y:S01]  /*4070*/  IMAD R63, R91, -0x200, R104 ;  /* 0xfffffe005b3f7824 */ /* 0x000fe200078e0268 */
[----:B------:R2:W-:Y:S01]  /*4080*/  STS [R76.X4+0x1080], R55 ;  /* 0x001080374c007388 */ /* 0x0005e20000004800 */
[----:B------:R-:W-:Y:S01]  /*4090*/  IADD3 R54, R105, 0x80, RZ ;  /* 0x0000008069367810 */ /* 0x000fe20007ffe0ff */
[----:B------:R-:W-:Y:S01]  /*40a0*/  FADD.FTZ R156, R53, R156 ;  /* 0x0000009c359c7221 */ /* 0x000fe20000010000 */
[----:B------:R-:W-:Y:S01]  /*40b0*/  IADD3 R174, R105, 0xa0, RZ ;  /* 0x000000a069ae7810 */ /* 0x000fe20007ffe0ff */
[----:B------:R3:W-:Y:S01]  /*40c0*/  STS [R76.X4+0x1084], R171 ;  /* 0x001084ab4c007388 */ /* 0x0007e20000004800 */
[-C--:B0-----:R-:W-:Y:S01]  /*40d0*/  LEA.HI.SX32 R177, R182, R105.reuse, 0x1b ;  /* 0x00000069b6b17211 */ /* 0x081fe200078fdaff */
[----:B------:R-:W-:Y:S01]  /*40e0*/  FFMA.FTZ R53, -R87, R160, -RZ ;  /* 0x000000a057357223 */ /* 0x000fe200000109ff */
[-C--:B-1----:R-:W-:Y:S01]  /*40f0*/  LEA.HI.SX32 R175, R176, R105.reuse, 0x1b ;  /* 0x00000069b0af7211 */ /* 0x082fe200078fdaff */
[----:B------:R-:W-:Y:S01]  /*4100*/  BAR.SYNC.DEFER_BLOCKING 0x0 ;  /* 0x0000000000007b1d */ /* 0x000fe20000010000 */
[-C--:B------:R-:W-:Y:S01]  /*4110*/  LEA.HI.SX32 R176, R180, R105.reuse, 0x1b ;  /* 0x00000069b4b07211 */ /* 0x080fe200078fdaff */
[----:B--2---:R-:W-:Y:S01]  /*4120*/  FFMA.FTZ R55, -R86, R62, -RZ ;  /* 0x0000003e56377223 */ /* 0x004fe200000109ff */
[-C--:B------:R-:W-:Y:S01]  /*4130*/  LEA.HI.SX32 R179, R184, R105.reuse, 0x1b ;  /* 0x00000069b8b37211 */ /* 0x080fe200078fdaff */
[----:B------:R-:W-:Y:S01]  /*4140*/  FFMA.FTZ R217, -R85, R118, -RZ ;  /* 0x0000007655d97223 */ /* 0x000fe200000109ff */
[-C--:B------:R-:W-:Y:S01]  /*4150*/  LEA.HI.SX32 R170, R170, R105.reuse, 0x1b ;  /* 0x00000069aaaa7211 */ /* 0x080fe200078fdaff */
[----:B------:R-:W-:Y:S01]  /*4160*/  IMAD.WIDE R56, R63, 0x4, R56 ;  /* 0x000000043f387825 */ /* 0x000fe200078e0238 */
[----:B---3--:R-:W-:-:S02]  /*4170*/  LEA.HI.SX32 R171, R52, R105, 0x1b ;  /* 0x0000006934ab7211 */ /* 0x008fc400078fdaff */
[----:B------:R-:W-:Y:S01]  /*4180*/  LEA.HI.SX32 R172, R172, R105, 0x1b ;  /* 0x00000069acac7211 */ /* 0x000fe200078fdaff */
[----:B------:R-:W-:Y:S01]  /*4190*/  FFMA.FTZ R127, -R84, R127, -RZ ;  /* 0x0000007f547f7223 */ /* 0x000fe200000109ff */
[----:B------:R-:W-:Y:S01]  /*41a0*/  LEA.HI.SX32 R173, R54, R105, 0x1b ;  /* 0x0000006936ad7211 */ /* 0x000fe200078fdaff */
[----:B------:R-:W-:Y:S01]  /*41b0*/  FMUL.FTZ R225, R84, R65 ;  /* 0x0000004154e17220 */ /* 0x000fe20000410000 */
[-C--:B------:R-:W-:Y:S01]  /*41c0*/  LEA.HI.SX32 R174, R174, R105.reuse, 0x1b ;  /* 0x00000069aeae7211 */ /* 0x080fe200078fdaff */
[----:B------:R-:W-:Y:S01]  /*41d0*/  FMUL.FTZ R221, R86, R162 ;  /* 0x000000a256dd7220 */ /* 0x000fe20000410000 */
[-C--:B------:R-:W-:Y:S01]  /*41e0*/  LEA.HI.SX32 R180, R188, R105.reuse, 0x1b ;  /* 0x00000069bcb47211 */ /* 0x080fe200078fdaff */
[----:B------:R-:W-:Y:S01]  /*41f0*/  FMUL.FTZ R223, R85, R64 ;  /* 0x0000004055df7220 */ /* 0x000fe20000410000 */
[-C--:B------:R-:W-:Y:S01]  /*4200*/  LEA.HI.SX32 R181, R190, R105.reuse, 0x1b ;  /* 0x00000069beb57211 */ /* 0x080fe200078fdaff */
[----:B------:R-:W-:Y:S01]  /*4210*/  FFMA.FTZ R65, -R83, R132, -RZ ;  /* 0x0000008453417223 */ /* 0x000fe200000109ff */
[----:B------:R-:W-:Y:S01]  /*4220*/  LEA.HI.SX32 R182, R192, R105, 0x1b ;  /* 0x00000069c0b67211 */ /* 0x000fe200078fdaff */
[----:B------:R-:W-:Y:S01]  /*4230*/  FMUL.FTZ R135, R82, R135 ;  /* 0x0000008752877220 */ /* 0x000fe20000410000 */
[-C--:B------:R-:W-:Y:S01]  /*4240*/  LEA.HI.SX32 R183, R194, R105.reuse, 0x1b ;  /* 0x00000069c2b77211 */ /* 0x080fe200078fdaff */
[----:B------:R-:W-:Y:S01]  /*4250*/  IMAD R136, R136, c[0x0][0x2b0], RZ ;  /* 0x0000ac0088887a24 */ /* 0x000fe200078e02ff */
[-C--:B------:R-:W-:Y:S01]  /*4260*/  LEA.HI.SX32 R184, R196, R105.reuse, 0x1b ;  /* 0x00000069c4b87211 */ /* 0x080fe200078fdaff */
[----:B------:R-:W0:Y:S01]  /*4270*/  LDS R215, [R186.X4+0x1080] ;  /* 0x00108000bad77984 */ /* 0x000e220000004800 */
[----:B------:R-:W-:Y:S01]  /*4280*/  LEA.HI.SX32 R185, R198, R105, 0x1b ;  /* 0x00000069c6b97211 */ /* 0x000fe200078fdaff */
[----:B------:R-:W-:-:S02]  /*4290*/  FMUL.FTZ R151, R80, R151 ;  /* 0x0000009750977220 */ /* 0x000fc40000410000 */
[----:B------:R-:W1:Y:S01]  /*42a0*/  LDS R213, [R170.X4+0x1100] ;  /* 0x00110000aad57984 */ /* 0x000e620000004800 */
[----:B------:R-:W-:Y:S02]  /*42b0*/  FFMA.FTZ R77, -R80, R77, -RZ ;  /* 0x0000004d504d7223 */ /* 0x000fe400000109ff */
[----:B------:R-:W-:Y:S01]  /*42c0*/  IMAD.WIDE.U32 R56, R61, c[0x0][0x2d0], R56 ;  /* 0x0000b4003d387a25 */ /* 0x000fe200078e0038 */
[----:B------:R-:W2:Y:S04]  /*42d0*/  LDS R211, [R171.X4+0x1180] ;  /* 0x00118000abd37984 */ /* 0x000ea80000004800 */
[----:B------:R-:W3:Y:S01]  /*42e0*/  LDS R209, [R172.X4+0x1200] ;  /* 0x00120000acd17984 */ /* 0x000ee20000004800 */
[----:B------:R-:W-:-:S03]  /*42f0*/  IADD3 R57, R57, R67, RZ ;  /* 0x0000004339397210 */ /* 0x000fc60007ffe0ff */
        /* <DEDUP_REMOVED lines=15> */
[----:B-----5:R-:W-:-:S03]  /*43f0*/  MOV R219, 0xffffff00 ;  /* 0xffffff0000db7802 */ /* 0x020fc60000000f00 */
[----:B------:R5:W-:Y:S01]  /*4400*/  STS [R76.X4+0x18d4], R217 ;  /* 0x0018d4d94c007388 */ /* 0x000be20000004800 */
[----:B-1----:R-:W-:-:S03]  /*4410*/  IMAD.WIDE R54, R63, 0x4, R58 ;  /* 0x000000043f367825 */ /* 0x002fc600078e023a */
[----:B------:R1:W-:Y:S01]  /*4420*/  STS [R76.X4+0x18dc], R127 ;  /* 0x0018dc7f4c007388 */ /* 0x0003e20000004800 */
[C---:B------:R-:W-:Y:S01]  /*4430*/  IMAD R52, R128.reuse, R219, c[0x0][0x168] ;  /* 0x00005a0080347624 */ /* 0x040fe200078e02db */
[----:B------:R-:W-:Y:S01]  /*4440*/  SHF.L.U32 R128, R128, 0x9, RZ ;  /* 0x0000000980807819 */ /* 0x000fe200000006ff */
[----:B--2---:R-:W-:Y:S01]  /*4450*/  FMUL.FTZ R53, R83, R131 ;  /* 0x0000008353357220 */ /* 0x004fe20000410000 */
[----:B------:R-:W-:Y:S01]  /*4460*/  STS [R76.X4+0x18c8], R221 ;  /* 0x0018c8dd4c007388 */ /* 0x000fe20000004800 */
[----:B------:R-:W-:Y:S01]  /*4470*/  FFMA.FTZ R131, -R82, R134, -RZ ;  /* 0x0000008652837223 */ /* 0x000fe200000109ff */
[-C--:B------:R-:W-:Y:S01]  /*4480*/  LEA R62, R52, -R105.reuse, 0x1 ;  /* 0x80000069343e7211 */ /* 0x080fe200078e08ff */
[C---:B-----5:R-:W-:Y:S01]  /*4490*/  FMUL.FTZ R217, R81.reuse, R150 ;  /* 0x0000009651d97220 */ /* 0x060fe20000410000 */
[----:B------:R-:W-:Y:S01]  /*44a0*/  IADD3 R52, P1, R128, R105, RZ ;  /* 0x0000006980347210 */ /* 0x000fe20007f3e0ff */
[----:B------:R-:W-:Y:S01]  /*44b0*/  FFMA.FTZ R59, -R81, R138, -RZ ;  /* 0x0000008a513b7223 */ /* 0x000fe200000109ff */
[----:B------:R-:W-:Y:S01]  /*44c0*/  ISETP.GE.AND P0, PT, R62, 0x1, PT ;  /* 0x000000013e00780c */ /* 0x000fe20003f06270 */
[C---:B-1----:R-:W-:Y:S01]  /*44d0*/  IMAD R127, R61.reuse, c[0x0][0x2b4], R136 ;  /* 0x0000ad003d7f7a24 */ /* 0x042fe200078e0288 */
[----:B------:R1:W-:Y:S01]  /*44e0*/  STS [R76.X4+0x18d0], R223 ;  /* 0x0018d0df4c007388 */ /* 0x0003e20000004800 */
[----:B------:R-:W-:-:S03]  /*44f0*/  IMAD.WIDE.U32 R54, R61, c[0x0][0x2b0], R54 ;  /* 0x0000ac003d367a25 */ /* 0x000fc600078e0036 */
[----:B------:R-:W-:Y:S04]  /*4500*/  STS [R76.X4+0x18d8], R225 ;  /* 0x0018d8e14c007388 */ /* 0x000fe80000004800 */
[----:B------:R2:W-:Y:S01]  /*4510*/  STS [R76.X4+0x18e0], R53 ;  /* 0x0018e0354c007388 */ /* 0x0005e20000004800 */
[----:B-1----:R-:W-:-:S03]  /*4520*/  IADD3 R223, R55, R127, RZ ;  /* 0x0000007f37df7210 */ /* 0x002fc60007ffe0ff */
[----:B------:R1:W-:Y:S04]  /*4530*/  STS [R76.X4+0x18e4], R65 ;  /* 0x0018e4414c007388 */ /* 0x0003e80000004800 */
[----:B------:R1:W-:Y:S01]  /*4540*/  STS [R76.X4+0x18e8], R135 ;  /* 0x0018e8874c007388 */ /* 0x0003e20000004800 */
[----:B--2---:R-:W-:-:S03]  /*4550*/  LEA.HI.X.SX32 R53, R128, RZ, 0x1, P1 ;  /* 0x000000ff80357211 */ /* 0x004fc600008f0eff */
[----:B------:R1:W-:Y:S01]  /*4560*/  STS [R76.X4+0x18ec], R131 ;  /* 0x0018ec834c007388 */ /* 0x0003e20000004800 */
[----:B------:R-:W-:-:S03]  /*4570*/  ISETP.GE.AND P1, PT, R62, 0x21, PT ;  /* 0x000000213e00780c */ /* 0x000fc60003f26270 */
[----:B------:R1:W-:Y:S04]  /*4580*/  STS [R76.X4+0x18f0], R217 ;  /* 0x0018f0d94c007388 */ /* 0x0003e80000004800 */
[----:B------:R1:W-:Y:S04]  /*4590*/  STS [R76.X4+0x18f4], R59 ;  /* 0x0018f43b4c007388 */ /* 0x0003e80000004800 */
[----:B------:R1:W-:Y:S04]  /*45a0*/  STS [R76.X4+0x18f8], R151 ;  /* 0x0018f8974c007388 */ /* 0x0003e80000004800 */
[----:B------:R1:W-:Y:S04]  /*45b0*/  STS [R76.X4+0x18fc], R77 ;  /* 0x0018fc4d4c007388 */ /* 0x0003e80000004800 */
[----:B------:R-:W-:Y:S06]  /*45c0*/  BAR.SYNC.DEFER_BLOCKING 0x0 ;  /* 0x0000000000007b1d */ /* 0x000fec0000010000 */
[----:B------:R-:W-:Y:S05]  /*45d0*/  @!P0 BRA `(.L_x_12764) ;  /* 0x0000029000008947 */ /* 0x000fea0003800000 */
[C---:B01-34-:R-:W-:Y:S01]  /*45e0*/  IMAD R131, R148.reuse, c[0x0][0x2c0], RZ ;  /* 0x0000b00094837a24 */ /* 0x05bfe200078e02ff */
[----:B------:R-:W-:Y:S01]  /*45f0*/  ULDC.64 UR4, c[0x0][0x298] ;  /* 0x0000a60000047ab9 */ /* 0x000fe20000000a00 */
[----:B------:R-:W-:Y:S01]  /*4600*/  IMAD R59, R148, c[0x0][0x2a0], RZ ;  /* 0x0000a800943b7a24 */ /* 0x000fe200078e02ff */
[----:B------:R-:W-:Y:S01]  /*4610*/  ULDC.64 UR6, c[0x0][0x2b8] ;  /* 0x0000ae0000067ab9 */ /* 0x000fe20000000a00 */
[C---:B------:R-:W-:Y:S01]  /*4620*/  IMAD R135, R106.reuse, c[0x0][0x2c4], R131 ;  /* 0x0000b1006a877a24 */ /* 0x040fe200078e0283 */
[----:B------:R-:W-:Y:S01]  /*4630*/  USHF.R.U32.HI UR11, URZ, 0x1, UR5 ;  /* 0x000000013f0b7899 */ /* 0x000fe20008011605 */
[----:B------:R-:W0:Y:S01]  /*4640*/  LDS R131, [R186.X4+0x18c0] ;  /* 0x0018c000ba837984 */ /* 0x000e220000004800 */
[----:B------:R-:W-:Y:S01]  /*4650*/  IMAD.WIDE.U32 R64, R106, c[0x0][0x2a0], RZ ;  /* 0x0000a8006a407a25 */ /* 0x000fe200078e00ff */
[----:B------:R-:W-:-:S02]  /*4660*/  USHF.R.U32.HI UR10, URZ, 0x1, UR7 ;  /* 0x000000013f0a7899 */ /* 0x000fc40008011607 */
[----:B------:R-:W-:Y:S01]  /*4670*/  USHF.R.U64 UR5, UR4, 0x1, UR5 ;  /* 0x0000000104057899 */ /* 0x000fe20008001205 */
[C---:B------:R-:W-:Y:S01]  /*4680*/  IMAD R59, R106.reuse, c[0x0][0x2a4], R59 ;  /* 0x0000a9006a3b7a24 */ /* 0x040fe200078e023b */
[----:B------:R-:W-:Y:S01]  /*4690*/  USHF.R.U64 UR4, UR6, 0x1, UR7 ;  /* 0x0000000106047899 */ /* 0x000fe20008001207 */
[----:B------:R-:W-:-:S03]  /*46a0*/  IMAD.WIDE.U32 R76, R106, c[0x0][0x2c0], RZ ;  /* 0x0000b0006a4c7a25 */ /* 0x000fc600078e00ff */
[----:B------:R-:W-:Y:S01]  /*46b0*/  IADD3 R65, R65, R59, RZ ;  /* 0x0000003b41417210 */ /* 0x000fe20007ffe0ff */
[C---:B------:R-:W-:Y:S01]  /*46c0*/  IMAD R151, R110.reuse, UR11, RZ ;  /* 0x0000000b6e977c24 */ /* 0x040fe2000f8e02ff */
[----:B------:R-:W-:Y:S01]  /*46d0*/  IADD3 R77, R77, R135, RZ ;  /* 0x000000874d4d7210 */ /* 0x000fe20007ffe0ff */
[----:B------:R-:W-:Y:S02]  /*46e0*/  IMAD R217, R110, UR10, RZ ;  /* 0x0000000a6ed97c24 */ /* 0x000fe4000f8e02ff */
[----:B------:R-:W-:Y:S02]  /*46f0*/  IMAD R135, R115, c[0x0][0x2b0], RZ ;  /* 0x0000ac0073877a24 */ /* 0x000fe400078e02ff */
[----:B------:R-:W-:Y:S02]  /*4700*/  IMAD R219, R108, UR5, R151 ;  /* 0x000000056cdb7c24 */ /* 0x000fe4000f8e0297 */
[----:B------:R-:W-:-:S04]  /*4710*/  IMAD.WIDE.U32 R64, R110, UR5, R64 ;  /* 0x000000056e407c25 */ /* 0x000fc8000f8e0040 */
[----:B------:R-:W-:Y:S02]  /*4720*/  IMAD R221, R108, UR4, R217 ;  /* 0x000000046cdd7c24 */ /* 0x000fe4000f8e02d9 */
[----:B------:R-:W-:-:S04]  /*4730*/  IMAD.WIDE.U32 R76, R110, UR4, R76 ;  /* 0x000000046e4c7c25 */ /* 0x000fc8000f8e004c */
[----:B------:R-:W-:Y:S01]  /*4740*/  IMAD R217, R115, c[0x0][0x2d0], RZ ;  /* 0x0000b40073d97a24 */ /* 0x000fe200078e02ff */
[----:B------:R-:W-:Y:S01]  /*4750*/  IADD3 R115, R77, R221, RZ ;  /* 0x000000dd4d737210 */ /* 0x000fe20007ffe0ff */
[C---:B------:R-:W-:Y:S01]  /*4760*/  IMAD R151, R78.reuse, c[0x0][0x2b4], R135 ;  /* 0x0000ad004e977a24 */ /* 0x040fe200078e0287 */
[----:B------:R-:W-:Y:S01]  /*4770*/  IADD3 R135, R65, R219, RZ ;  /* 0x000000db41877210 */ /* 0x000fe20007ffe0ff */
[--C-:B------:R-:W-:Y:S01]  /*4780*/  IMAD.WIDE.U32 R58, R78, c[0x0][0x2b0], R52.reuse ;  /* 0x0000ac004e3a7a25 */ /* 0x100fe200078e0034 */
[----:B------:R-:W-:Y:S02]  /*4790*/  LEA R65, P0, R64, c[0x0][0x318], 0x3 ;  /* 0x0000c60040417a11 */ /* 0x000fe400078018ff */
[----:B------:R-:W-:Y:S01]  /*47a0*/  LEA R77, P2, R76, c[0x0][0x320], 0x3 ;  /* 0x0000c8004c4d7a11 */ /* 0x000fe200078418ff */
[----:B------:R-:W-:Y:S01]  /*47b0*/  IMAD.WIDE.U32 R52, R78, c[0x0][0x2d0], R52 ;  /* 0x0000b4004e347a25 */ /* 0x000fe200078e0034 */
[----:B------:R-:W-:Y:S02]  /*47c0*/  LEA.HI.X R135, R64, c[0x0][0x31c], R135, 0x3, P0 ;  /* 0x0000c70040877a11 */ /* 0x000fe400000f1c87 */
[----:B------:R-:W-:Y:S01]  /*47d0*/  LEA.HI.X R115, R76, c[0x0][0x324], R115, 0x3, P2 ;  /* 0x0000c9004c737a11 */ /* 0x000fe200010f1c73 */
[----:B------:R-:W-:Y:S01]  /*47e0*/  IMAD R217, R78, c[0x0][0x2d4], R217 ;  /* 0x0000b5004ed97a24 */ /* 0x000fe200078e02d9 */
        /* <DEDUP_REMOVED lines=8> */
.L_x_12764:
[----:B01-34-:R-:W-:Y:S05]  /*4870*/  BSYNC B0 ;  /* 0x0000000000007941 */ /* 0x01bfea0003800000 */
.L_x_12763:
[----:B------:R0:W1:Y:S01]  /*4880*/  LDS R59, [R170.X4+0x1940] ;  /* 0x00194000aa3b7984 */ /* 0x0000620000004800 */
[----:B------:R-:W-:Y:S01]  /*4890*/  BSSY B0, `(.L_x_12765) ;  /* 0x0000006000007945 */ /* 0x000fe20003800000 */
[----:B------:R-:W-:Y:S02]  /*48a0*/  MOV R52, R54 ;  /* 0x0000003600347202 */ /* 0x000fe40000000f00 */
[----:B------:R-:W-:Y:S01]  /*48b0*/  MOV R53, R223 ;  /* 0x000000df00357202 */ /* 0x000fe20000000f00 */
[----:B------:R-:W-:Y:S05]  /*48c0*/  @!P1 BRA `(.L_x_12766) ;  /* 0x0000002000009947 */ /* 0x000fea0003800000 */
[----:B------:R2:W-:Y:S04]  /*48d0*/  RED.E.ADD.F32.FTZ.RN.STRONG.GPU [R52.64+-0x780], R213 ;  /* 0xfff880d53400798e */ /* 0x0005e8000c10e788 */
[----:B-1----:R2:W-:Y:S02]  /*48e0*/  RED.E.ADD.F32.FTZ.RN.STRONG.GPU [R56.64+-0x780], R59 ;  /* 0xfff8803b3800798e */ /* 0x0025e4000c10e788 */
.L_x_12766:
[----:B------:R-:W-:Y:S05]  /*48f0*/  BSYNC B0 ;  /* 0x0000000000007941 */ /* 0x000fea0003800000 */
.L_x_12765:
        /* <DEDUP_REMOVED lines=12> */
.L_x_12768:
[----:B------:R-:W-:Y:S05]  /*49c0*/  BSYNC B0 ;  /* 0x0000000000007941 */ /* 0x000fea0003800000 */
.L_x_12767:
[----:B-12---:R1:W2:Y:S01]  /*49d0*/  LDS R59, [R172.X4+0x1a40] ;  /* 0x001a4000ac3b7984 */ /* 0x0062a20000004800 */
[----:B------:R-:W-:Y:S01]  /*49e0*/  BSSY B0, `(.L_x_12769) ;  /* 0x0000004000007945 */ /* 0x000fe20003800000 */
[----:B------:R-:W-:Y:S05]  /*49f0*/  @!P0 BRA `(.L_x_12770) ;  /* 0x0000002000008947 */ /* 0x000fea0003800000 */
[----:B------:R0:W-:Y:S04]  /*4a00*/  RED.E.ADD.F32.FTZ.RN.STRONG.GPU [R52.64+-0x680], R209 ;  /* 0xfff980d13400798e */ /* 0x0001e8000c10e788 */
[----:B--2---:R0:W-:Y:S02]  /*4a10*/  RED.E.ADD.F32.FTZ.RN.STRONG.GPU [R56.64+-0x680], R59 ;  /* 0xfff9803b3800798e */ /* 0x0041e4000c10e788 */
.L_x_12770:
[----:B------:R-:W-:Y:S05]  /*4a20*/  BSYNC B0 ;  /* 0x0000000000007941 */ /* 0x000fea0003800000 */
.L_x_12769:
[----:B------:R-:W0:Y:S01]  /*4a30*/  LDS R173, [R173.X4+0x1ac0] ;  /* 0x001ac000adad7984 */ /* 0x000e220000004800 */
[----:B------:R-:W-:Y:S01]  /*4a40*/  BSSY B0, `(.L_x_12771) ;  /* 0x0000004000007945 */ /* 0x000fe20003800000 */
[----:B------:R-:W-:Y:S05]  /*4a50*/  @!P1 BRA `(.L_x_12772) ;  /* 0x0000002000009947 */ /* 0x000fea0003800000 */
[----:B------:R1:W-:Y:S04]  /*4a60*/  RED.E.ADD.F32.FTZ.RN.STRONG.GPU [R52.64+-0x600], R207 ;  /* 0xfffa00cf3400798e */ /* 0x0003e8000c10e788 */
[----:B0-----:R1:W-:Y:S02]  /*4a70*/  RED.E.ADD.F32.FTZ.RN.STRONG.GPU [R56.64+-0x600], R173 ;  /* 0xfffa00ad3800798e */ /* 0x0013e4000c10e788 */
.L_x_12772:
[----:B------:R-:W-:Y:S05]  /*4a80*/  BSYNC B0 ;  /* 0x0000000000007941 */ /* 0x000fea0003800000 */
.L_x_12771:
[----:B0-2---:R0:W2:Y:S01]  /*4a90*/  LDS R59, [R174.X4+0x1b40] ;  /* 0x001b4000ae3b7984 */ /* 0x0050a20000004800 */
[----:B------:R-:W-:Y:S01]  /*4aa0*/  BSSY B0, `(.L_x_12773) ;  /* 0x0000004000007945 */ /* 0x000fe20003800000 */
[----:B------:R-:W-:Y:S05]  /*4ab0*/  @!P2 BRA `(.L_x_12774) ;  /* 0x000000200000a947 */ /* 0x000fea0003800000 */
[----:B------:R0:W-:Y:S04]  /*4ac0*/  RED.E.ADD.F32.FTZ.RN.STRONG.GPU [R52.64+-0x580], R205 ;  /* 0xfffa80cd3400798e */ /* 0x0001e8000c10e788 */
[----:B--2---:R0:W-:Y:S02]  /*4ad0*/  RED.E.ADD.F32.FTZ.RN.STRONG.GPU [R56.64+-0x580], R59 ;  /* 0xfffa803b3800798e */ /* 0x0041e4000c10e788 */
.L_x_12774:
[----:B------:R-:W-:Y:S05]  /*4ae0*/  BSYNC B0 ;  /* 0x0000000000007941 */ /* 0x000fea0003800000 */
.L_x_12773:
[----:B------:R-:W0:Y:S01]  /*4af0*/  LDS R175, [R175.X4+0x1bc0] ;  /* 0x001bc000afaf7984 */ /* 0x000e220000004800 */
[----:B------:R-:W-:Y:S01]  /*4b00*/  BSSY B0, `(.L_x_12775) ;  /* 0x0000004000007945 */ /* 0x000fe20003800000 */
[----:B------:R-:W-:Y:S05]  /*4b10*/  @!P3 BRA `(.L_x_12776) ;  /* 0x000000200000b947 */ /* 0x000fea0003800000 */
[----:B------:R1:W-:Y:S04]  /*4b20*/  RED.E.ADD.F32.FTZ.RN.STRONG.GPU [R52.64+-0x500], R203 ;  /* 0xfffb00cb3400798e */ /* 0x0003e8000c10e788 */
[----:B0-----:R1:W-:Y:S02]  /*4b30*/  RED.E.ADD.F32.FTZ.RN.STRONG.GPU [R56.64+-0x500], R175 ;  /* 0xfffb00af3800798e */ /* 0x0013e4000c10e788 */
.L_x_12776:
[----:B------:R-:W-:Y:S05]  /*4b40*/  BSYNC B0 ;  /* 0x0000000000007941 */ /* 0x000fea0003800000 */
.L_x_12775:
[----:B0-2---:R0:W2:Y:S01]  /*4b50*/  LDS R59, [R176.X4+0x1c40] ;  /* 0x001c4000b03b7984 */ /* 0x0050a20000004800 */
[----:B------:R-:W-:Y:S01]  /*4b60*/  BSSY B0, `(.L_x_12777) ;  /* 0x0000004000007945 */ /* 0x000fe20003800000 */
[----:B------:R-:W-:Y:S05]  /*4b70*/  @!P4 BRA `(.L_x_12778) ;  /* 0x000000200000c947 */ /* 0x000fea0003800000 */
[----:B------:R0:W-:Y:S04]  /*4b80*/  RED.E.ADD.F32.FTZ.RN.STRONG.GPU [R52.64+-0x480], R201 ;  /* 0xfffb80c93400798e */ /* 0x0001e8000c10e788 */
[----:B--2---:R0:W-:Y:S02]  /*4b90*/  RED.E.ADD.F32.FTZ.RN.STRONG.GPU [R56.64+-0x480], R59 ;  /* 0xfffb803b3800798e */ /* 0x0041e4000c10e788 */
.L_x_12778:
[----:B------:R-:W-:Y:S05]  /*4ba0*/  BSYNC B0 ;  /* 0x0000000000007941 */ /* 0x000fea0003800000 */
.L_x_12777:
[----:B------:R-:W0:Y:S01]  /*4bb0*/  LDS R177, [R177.X4+0x1cc0] ;  /* 0x001cc000b1b17984 */ /* 0x000e220000004800 */
[----:B------:R-:W-:Y:S01]  /*4bc0*/  BSSY B0, `(.L_x_12779) ;  /* 0x0000004000007945 */ /* 0x000fe20003800000 */
[----:B------:R-:W-:Y:S05]  /*4bd0*/  @!P5 BRA `(.L_x_12780) ;  /* 0x000000200000d947 */ /* 0x000fea0003800000 */
[----:B------:R1:W-:Y:S04]  /*4be0*/  RED.E.ADD.F32.FTZ.RN.STRONG.GPU [R52.64+-0x400], R199 ;  /* 0xfffc00c73400798e */ /* 0x0003e8000c10e788 */
[----:B0-----:R1:W-:Y:S02]  /*4bf0*/  RED.E.ADD.F32.FTZ.RN.STRONG.GPU [R56.64+-0x400], R177 ;  /* 0xfffc00b13800798e */ /* 0x0013e4000c10e788 */
.L_x_12780:
[----:B------:R-:W-:Y:S05]  /*4c00*/  BSYNC B0 ;  /* 0x0000000000007941 */ /* 0x000fea0003800000 */
.L_x_12779:
        /* <DEDUP_REMOVED lines=12> */
.L_x_12782:
[----:B------:R-:W-:Y:S05]  /*4cd0*/  BSYNC B0 ;  /* 0x0000000000007941 */ /* 0x000fea0003800000 */
.L_x_12781:
[----:B0-2---:R0:W2:Y:S01]  /*4ce0*/  LDS R59, [R180.X4+0x1dc0] ;  /* 0x001dc000b43b7984 */ /* 0x0050a20000004800 */
[----:B------:R-:W-:Y:S01]  /*4cf0*/  BSSY B0, `(.L_x_12783) ;  /* 0x0000004000007945 */ /* 0x000fe20003800000 */
[----:B------:R-:W-:Y:S05]  /*4d00*/  @!P0 BRA `(.L_x_12784) ;  /* 0x0000002000008947 */ /* 0x000fea0003800000 */
[----:B------:R0:W-:Y:S04]  /*4d10*/  RED.E.ADD.F32.FTZ.RN.STRONG.GPU [R52.64+-0x300], R195 ;  /* 0xfffd00c33400798e */ /* 0x0001e8000c10e788 */
[----:B--2---:R0:W-:Y:S02]  /*4d20*/  RED.E.ADD.F32.FTZ.RN.STRONG.GPU [R56.64+-0x300], R59 ;  /* 0xfffd003b3800798e */ /* 0x0041e4000c10e788 */
.L_x_12784:
[----:B------:R-:W-:Y:S05]  /*4d30*/  BSYNC B0 ;  /* 0x0000000000007941 */ /* 0x000fea0003800000 */
.L_x_12783:
[----:B------:R-:W0:Y:S01]  /*4d40*/  LDS R181, [R181.X4+0x1e40] ;  /* 0x001e4000b5b57984 */ /* 0x000e220000004800 */
[----:B------:R-:W-:Y:S01]  /*4d50*/  BSSY B0, `(.L_x_12785) ;  /* 0x0000004000007945 */ /* 0x000fe20003800000 */
[----:B------:R-:W-:Y:S05]  /*4d60*/  @!P1 BRA `(.L_x_12786) ;  /* 0x0000002000009947 */ /* 0x000fea0003800000 */
[----:B------:R4:W-:Y:S04]  /*4d70*/  RED.E.ADD.F32.FTZ.RN.STRONG.GPU [R52.64+-0x280], R193 ;  /* 0xfffd80c13400798e */ /* 0x0009e8000c10e788 */
[----:B0-----:R4:W-:Y:S02]  /*4d80*/  RED.E.ADD.F32.FTZ.RN.STRONG.GPU [R56.64+-0x280], R181 ;  /* 0xfffd80b53800798e */ /* 0x0019e4000c10e788 */
.L_x_12786:
[----:B------:R-:W-:Y:S05]  /*4d90*/  BSYNC B0 ;  /* 0x0000000000007941 */ /* 0x000fea0003800000 */
.L_x_12785:
[----:B0-2---:R0:W2:Y:S01]  /*4da0*/  LDS R59, [R182.X4+0x1ec0] ;  /* 0x001ec000b63b7984 */ /* 0x0050a20000004800 */
[----:B------:R-:W-:Y:S01]  /*4db0*/  BSSY B0, `(.L_x_12787) ;  /* 0x0000004000007945 */ /* 0x000fe20003800000 */
[----:B------:R-:W-:Y:S05]  /*4dc0*/  @!P2 BRA `(.L_x_12788) ;  /* 0x000000200000a947 */ /* 0x000fea0003800000 */
[----:B------:R0:W-:Y:S04]  /*4dd0*/  RED.E.ADD.F32.FTZ.RN.STRONG.GPU [R52.64+-0x200], R191 ;  /* 0xfffe00bf3400798e */ /* 0x0001e8000c10e788 */
[----:B--2---:R0:W-:Y:S02]  /*4de0*/  RED.E.ADD.F32.FTZ.RN.STRONG.GPU [R56.64+-0x200], R59 ;  /* 0xfffe003b3800798e */ /* 0x0041e4000c10e788 */
.L_x_12788:
[----:B------:R-:W-:Y:S05]  /*4df0*/  BSYNC B0 ;  /* 0x0000000000007941 */ /* 0x000fea0003800000 */
.L_x_12787:
[----:B------:R-:W0:Y:S01]  /*4e00*/  LDS R183, [R183.X4+0x1f40] ;  /* 0x001f4000b7b77984 */ /* 0x000e220000004800 */
[----:B------:R-:W-:Y:S01]  /*4e10*/  BSSY B0, `(.L_x_12789) ;  /* 0x0000004000007945 */ /* 0x000fe20003800000 */
[----:B------:R-:W-:Y:S05]  /*4e20*/  @!P3 BRA `(.L_x_12790) ;  /* 0x000000200000b947 */ /* 0x000fea0003800000 */
[----:B------:R4:W-:Y:S04]  /*4e30*/  RED.E.ADD.F32.FTZ.RN.STRONG.GPU [R52.64+-0x180], R189 ;  /* 0xfffe80bd3400798e */ /* 0x0009e8000c10e788 */
[----:B0-----:R4:W-:Y:S02]  /*4e40*/  RED.E.ADD.F32.FTZ.RN.STRONG.GPU [R56.64+-0x180], R183 ;  /* 0xfffe80b73800798e */ /* 0x0019e4000c10e788 */
.L_x_12790:
[----:B------:R-:W-:Y:S05]  /*4e50*/  BSYNC B0 ;  /* 0x0000000000007941 */ /* 0x000fea0003800000 */
.L_x_12789:
[----:B0-2---:R0:W2:Y:S01]  /*4e60*/  LDS R59, [R184.X4+0x1fc0] ;  /* 0x001fc000b83b7984 */ /* 0x0050a20000004800 */
[----:B------:R-:W-:Y:S01]  /*4e70*/  BSSY B0, `(.L_x_12791) ;  /* 0x0000004000007945 */ /* 0x000fe20003800000 */
[----:B------:R-:W-:Y:S05]  /*4e80*/  @!P4 BRA `(.L_x_12792) ;  /* 0x000000200000c947 */ /* 0x000fea0003800000 */
[----:B------:R0:W-:Y:S04]  /*4e90*/  RED.E.ADD.F32.FTZ.RN.STRONG.GPU [R52.64+-0x100], R187 ;  /* 0xffff00bb3400798e */ /* 0x0001e8000c10e788 */
[----:B--2---:R0:W-:Y:S02]  /*4ea0*/  RED.E.ADD.F32.FTZ.RN.STRONG.GPU [R56.64+-0x100], R59 ;  /* 0xffff003b3800798e */ /* 0x0041e4000c10e788 */
.L_x_12792:
[----:B------:R-:W-:Y:S05]  /*4eb0*/  BSYNC B0 ;  /* 0x0000000000007941 */ /* 0x000fea0003800000 */
.L_x_12791:
[----:B------:R-:W0:Y:S01]  /*4ec0*/  LDS R185, [R185.X4+0x2040] ;  /* 0x00204000b9b97984 */ /* 0x000e220000004800 */
[----:B------:R-:W-:Y:S01]  /*4ed0*/  BSSY B0, `(.L_x_12793) ;  /* 0x0000009000007945 */ /* 0x000fe20003800000 */
[----:B------:R-:W-:Y:S05]  /*4ee0*/  @!P5 BRA `(.L_x_12794) ;  /* 0x000000700000d947 */ /* 0x000fea0003800000 */
[----:B------:R-:W-:Y:S01]  /*4ef0*/  IMAD.WIDE.U32 R74, R105, 0x4, R74 ;  /* 0x00000004694a7825 */ /* 0x000fe200078e004a */
[----:B------:R-:W-:-:S05]  /*4f00*/  IADD3 R55, R127, R55, RZ ;  /* 0x000000377f377210 */ /* 0x000fca0007ffe0ff */
[----:B------:R-:W-:Y:S01]  /*4f10*/  IMAD.WIDE R74, R63, 0x4, R74 ;  /* 0x000000043f4a7825 */ /* 0x000fe200078e024a */
[----:B------:R4:W-:Y:S05]  /*4f20*/  RED.E.ADD.F32.FTZ.RN.STRONG.GPU [R54.64+-0x80], R158 ;  /* 0xffff809e3600798e */ /* 0x0009ea000c10e788 */
[----:B01--4-:R-:W-:-:S05]  /*4f30*/  IMAD.WIDE.U32 R52, R61, c[0x0][0x2d0], R74 ;  /* 0x0000b4003d347a25 */ /* 0x013fca00078e004a */
[----:B------:R-:W-:-:S05]  /*4f40*/  IADD3 R53, R67, R53, RZ ;  /* 0x0000003543357210 */ /* 0x000fca0007ffe0ff */
[----:B------:R0:W-:Y:S02]  /*4f50*/  RED.E.ADD.F32.FTZ.RN.STRONG.GPU [R52.64+-0x80], R185 ;  /* 0xffff80b93400798e */ /* 0x0001e4000c10e788 */
.L_x_12794:
[----:B------:R-:W-:Y:S05]  /*4f60*/  BSYNC B0 ;  /* 0x0000000000007941 */ /* 0x000fea0003800000 */
.L_x_12793:
[----:B01--4-:R-:W0:Y:S01]  /*4f70*/  SHFL.DOWN PT, R52, R157, 0x1, 0x1f ;  /* 0x08201f009d347f89 */ /* 0x013e2200000e0000 */
[----:B------:R-:W-:Y:S01]  /*4f80*/  ISETP.GT.AND P0, PT, R103, 0x1e, PT ;  /* 0x0000001e6700780c */ /* 0x000fe20003f04270 */
[----:B------:R-:W-:Y:S01]  /*4f90*/  FMUL.FTZ R51, R51, R60 ;  /* 0x0000003c33337220 */ /* 0x000fe20000410000 */
[----:B------:R-:W-:Y:S01]  /*4fa0*/  ISETP.NE.AND P1, PT, R103, RZ, PT ;  /* 0x000000ff6700720c */ /* 0x000fe20003f25270 */
[----:B------:R-:W1:Y:S01]  /*4fb0*/  SHFL.DOWN PT, R53, R156, 0x1, 0x1f ;  /* 0x08201f009c357f89 */ /* 0x000e6200000e0000 */
[----:B------:R-:W-:Y:S01]  /*4fc0*/  FMUL.FTZ R55, R3, R119 ;  /* 0x0000007703377220 */ /* 0x000fe20000410000 */
[----:B------:R-:W-:Y:S01]  /*4fd0*/  ISETP.NE.AND P2, PT, R105, RZ, PT ;  /* 0x000000ff6900720c */ /* 0x000fe20003f45270 */
[----:B------:R-:W-:Y:S01]  /*4fe0*/  FMUL.FTZ R49, R49, R126 ;  /* 0x0000007e31317220 */ /* 0x000fe20000410000 */
[----:B------:R-:W-:Y:S01]  /*4ff0*/  BSSY B0, `(.L_x_12795) ;  /* 0x0000077000007945 */ /* 0x000fe20003800000 */
[----:B------:R-:W-:Y:S02]  /*5000*/  FMUL.FTZ R45, R45, R142 ;  /* 0x0000008e2d2d7220 */ /* 0x000fe40000410000 */
[----:B------:R-:W-:-:S02]  /*5010*/  FMUL.FTZ R43, R43, R178 ;  /* 0x000000b22b2b7220 */ /* 0x000fc40000410000 */
[----:B------:R-:W-:Y:S02]  /*5020*/  FMUL.FTZ R41, R41, R154 ;  /* 0x0000009a29297220 */ /* 0x000fe40000410000 */
[----:B------:R-:W-:Y:S02]  /*5030*/  FMUL.FTZ R39, R39, R166 ;  /* 0x000000a627277220 */ /* 0x000fe40000410000 */
[----:B------:R-:W-:-:S04]  /*5040*/  FMUL.FTZ R37, R37, R164 ;  /* 0x000000a425257220 */ /* 0x000fc80000410000 */
[----:B------:R-:W-:Y:S02]  /*5050*/  FFMA.FTZ R37, R36, R165, R37 ;  /* 0x000000a524257223 */ /* 0x000fe40000010025 */
[----:B0-----:R-:W-:Y:S02]  /*5060*/  @!P0 FADD.FTZ R157, R157, R52 ;  /* 0x000000349d9d8221 */ /* 0x001fe40000010000 */
[----:B------:R-:W-:Y:S02]  /*5070*/  FFMA.FTZ R20, R117, R37, R20 ;  /* 0x0000002575147223 */ /* 0x000fe40000010014 */
[----:B-1----:R-:W-:Y:S01]  /*5080*/  @!P0 FADD.FTZ R156, R156, R53 ;  /* 0x000000359c9c8221 */ /* 0x002fe20000010000 */
[----:B------:R-:W0:Y:S01]  /*5090*/  SHFL.DOWN PT, R52, R157, 0x2, 0x1f ;  /* 0x08401f009d347f89 */ /* 0x000e2200000e0000 */
[----:B------:R-:W-:-:S03]  /*50a0*/  ISETP.GT.AND P0, PT, R103, 0x1d, PT ;  /* 0x0000001d6700780c */ /* 0x000fc60003f04270 */
[----:B------:R-:W1:Y:S10]  /*50b0*/  SHFL.DOWN PT, R53, R156, 0x2, 0x1f ;  /* 0x08401f009c357f89 */ /* 0x000e7400000e0000 */
[----:B0-----:R-:W-:-:S02]  /*50c0*/  @!P0 FADD.FTZ R157, R157, R52 ;  /* 0x000000349d9d8221 */ /* 0x001fc40000010000 */
[----:B------:R-:W-:Y:S02]  /*50d0*/  FFMA.FTZ R52, R50, R119, R51 ;  /* 0x0000007732347223 */ /* 0x000fe40000010033 */
[----:B-1----:R-:W-:Y:S01]  /*50e0*/  @!P0 FADD.FTZ R156, R156, R53 ;  /* 0x000000359c9c8221 */ /* 0x002fe20000010000 */
[----:B------:R-:W0:Y:S01]  /*50f0*/  SHFL.DOWN PT, R54, R157, 0x4, 0x1f ;  /* 0x08801f009d367f89 */ /* 0x000e2200000e0000 */
[----:B------:R-:W-:Y:S01]  /*5100*/  ISETP.GT.AND P0, PT, R103, 0x1b, PT ;  /* 0x0000001b6700780c */ /* 0x000fe20003f04270 */
[C---:B------:R-:W-:Y:S02]  /*5110*/  FMUL.FTZ R51, R3.reuse, R66 ;  /* 0x0000004203337220 */ /* 0x040fe40000410000 */
[----:B------:R-:W1:Y:S01]  /*5120*/  SHFL.DOWN PT, R57, R156, 0x4, 0x1f ;  /* 0x08801f009c397f89 */ /* 0x000e6200000e0000 */
[-C--:B------:R-:W-:Y:S02]  /*5130*/  FMUL.FTZ R53, R3, R60.reuse ;  /* 0x0000003c03357220 */ /* 0x080fe40000410000 */
[----:B------:R-:W-:-:S02]  /*5140*/  FFMA.FTZ R60, R2, R60, -R55 ;  /* 0x0000003c023c7223 */ /* 0x000fc40000010837 */
[----:B------:R-:W-:Y:S02]  /*5150*/  FFMA.FTZ R55, R2, R126, -R51 ;  /* 0x0000007e02377223 */ /* 0x000fe40000010833 */
[----:B------:R-:W-:Y:S02]  /*5160*/  FFMA.FTZ R51, R48, R66, R49 ;  /* 0x0000004230337223 */ /* 0x000fe40000010031 */
[----:B------:R-:W-:Y:S02]  /*5170*/  FMUL.FTZ R48, R47, R140 ;  /* 0x0000008c2f307220 */ /* 0x000fe40000410000 */
[----:B------:R-:W-:Y:S02]  /*5180*/  FMUL.FTZ R47, R3, R144 ;  /* 0x00000090032f7220 */ /* 0x000fe40000410000 */
[----:B------:R-:W-:Y:S02]  /*5190*/  FFMA.FTZ R50, R2, R119, R53 ;  /* 0x0000007702327223 */ /* 0x000fe40000010035 */
[----:B------:R-:W-:-:S02]  /*51a0*/  FMUL.FTZ R60, R141, R60 ;  /* 0x0000003c8d3c7220 */ /* 0x000fc40000410000 */
[-C--:B------:R-:W-:Y:S02]  /*51b0*/  FMUL.FTZ R49, R3, R133.reuse ;  /* 0x0000008503317220 */ /* 0x080fe40000410000 */
[----:B------:R-:W-:Y:S02]  /*51c0*/  FFMA.FTZ R48, R46, R133, R48 ;  /* 0x000000852e307223 */ /* 0x000fe40000010030 */
[----:B0-----:R-:W-:Y:S02]  /*51d0*/  @!P0 FADD.FTZ R157, R157, R54 ;  /* 0x000000369d9d8221 */ /* 0x001fe40000010000 */
[-C--:B------:R-:W-:Y:S02]  /*51e0*/  FFMA.FTZ R46, R2, R142.reuse, -R47 ;  /* 0x0000008e022e7223 */ /* 0x080fe4000001082f */
[----:B-1----:R-:W-:Y:S01]  /*51f0*/  @!P0 FADD.FTZ R156, R156, R57 ;  /* 0x000000399c9c8221 */ /* 0x002fe20000010000 */
[----:B------:R-:W0:Y:S01]  /*5200*/  SHFL.DOWN PT, R54, R157, 0x8, 0x1f ;  /* 0x09001f009d367f89 */ /* 0x000e2200000e0000 */
[----:B------:R-:W-:Y:S01]  /*5210*/  ISETP.GT.AND P0, PT, R103, 0x17, PT ;  /* 0x000000176700780c */ /* 0x000fe20003f04270 */
[----:B------:R-:W-:-:S02]  /*5220*/  FMUL.FTZ R47, R3, R142 ;  /* 0x0000008e032f7220 */ /* 0x000fc40000410000 */
[----:B------:R-:W1:Y:S01]  /*5230*/  SHFL.DOWN PT, R57, R156, 0x8, 0x1f ;  /* 0x09001f009c397f89 */ /* 0x000e6200000e0000 */
[----:B------:R-:W-:Y:S02]  /*5240*/  FFMA.FTZ R60, R143, R50, R60 ;  /* 0x000000328f3c7223 */ /* 0x000fe4000001003c */
[----:B------:R-:W-:Y:S02]  /*5250*/  FFMA.FTZ R50, R2, R140, -R49 ;  /* 0x0000008c02327223 */ /* 0x000fe40000010831 */
[----:B------:R-:W-:Y:S02]  /*5260*/  FMUL.FTZ R153, R153, R46 ;  /* 0x0000002e99997220 */ /* 0x000fe40000410000 */
[-C--:B------:R-:W-:Y:S02]  /*5270*/  FFMA.FTZ R49, R44, R144.reuse, R45 ;  /* 0x000000902c317223 */ /* 0x080fe4000001002d */
[----:B------:R-:W-:Y:S02]  /*5280*/  FFMA.FTZ R46, R2, R144, R47 ;  /* 0x00000090022e7223 */ /* 0x000fe4000001002f */
[----:B------:R-:W-:-:S02]  /*5290*/  FMUL.FTZ R45, R3, R178 ;  /* 0x000000b2032d7220 */ /* 0x000fc40000410000 */
[----:B------:R-:W-:Y:S02]  /*52a0*/  FFMA.FTZ R153, R155, R46, R153 ;  /* 0x0000002e9b997223 */ /* 0x000fe40000010099 */
[-C--:B------:R-:W-:Y:S02]  /*52b0*/  FFMA.FTZ R46, R2, R145.reuse, R45 ;  /* 0x00000091022e7223 */ /* 0x080fe4000001002d */
[----:B------:R-:W-:Y:S02]  /*52c0*/  FFMA.FTZ R44, R42, R145, R43 ;  /* 0x000000912a2c7223 */ /* 0x000fe4000001002b */
[----:B------:R-:W-:Y:S02]  /*52d0*/  FMUL.FTZ R43, R3, R168 ;  /* 0x000000a8032b7220 */ /* 0x000fe40000410000 */
[----:B0-----:R-:W-:Y:S02]  /*52e0*/  @!P0 FADD.FTZ R157, R157, R54 ;  /* 0x000000369d9d8221 */ /* 0x001fe40000010000 */
[----:B------:R-:W-:-:S02]  /*52f0*/  FFMA.FTZ R42, R2, R154, -R43 ;  /* 0x0000009a022a7223 */ /* 0x000fc4000001082b */
[----:B-1----:R-:W-:Y:S01]  /*5300*/  @!P0 FADD.FTZ R156, R156, R57 ;  /* 0x000000399c9c8221 */ /* 0x002fe20000010000 */
[----:B------:R-:W0:Y:S01]  /*5310*/  SHFL.DOWN PT, R54, R157, 0x10, 0x1f ;  /* 0x0a001f009d367f89 */ /* 0x000e2200000e0000 */
[----:B------:R-:W-:Y:S01]  /*5320*/  FMUL.FTZ R43, R3, R154 ;  /* 0x0000009a032b7220 */ /* 0x000fe20000410000 */
[----:B------:R-:W-:Y:S01]  /*5330*/  ISETP.GT.AND P0, PT, R103, 0xf, PT ;  /* 0x0000000f6700780c */ /* 0x000fe20003f04270 */
[----:B------:R-:W-:Y:S01]  /*5340*/  FMUL.FTZ R169, R169, R42 ;  /* 0x0000002aa9a97220 */ /* 0x000fe20000410000 */
[----:B------:R-:W1:Y:S01]  /*5350*/  SHFL.DOWN PT, R45, R156, 0x10, 0x1f ;  /* 0x0a001f009c2d7f89 */ /* 0x000e6200000e0000 */
[-C--:B------:R-:W-:Y:S02]  /*5360*/  FFMA.FTZ R42, R2, R168.reuse, R43 ;  /* 0x000000a8022a7223 */ /* 0x080fe4000001002b */
[----:B------:R-:W-:Y:S02]  /*5370*/  FFMA.FTZ R43, R40, R168, R41 ;  /* 0x000000a8282b7223 */ /* 0x000fe40000010029 */
[----:B------:R-:W-:-:S02]  /*5380*/  FFMA.FTZ R40, R38, R167, R39 ;  /* 0x000000a726287223 */ /* 0x000fc40000010027 */
[C---:B------:R-:W-:Y:S02]  /*5390*/  FMUL.FTZ R38, R3.reuse, R166 ;  /* 0x000000a603267220 */ /* 0x040fe40000410000 */
[C---:B------:R-:W-:Y:S02]  /*53a0*/  FMUL.FTZ R47, R3.reuse, R145 ;  /* 0x00000091032f7220 */ /* 0x040fe40000410000 */
[C---:B------:R-:W-:Y:S02]  /*53b0*/  FMUL.FTZ R41, R3.reuse, R167 ;  /* 0x000000a703297220 */ /* 0x040fe40000410000 */
[C---:B------:R-:W-:Y:S02]  /*53c0*/  FMUL.FTZ R39, R3.reuse, R165 ;  /* 0x000000a503277220 */ /* 0x040fe40000410000 */
[C---:B------:R-:W-:Y:S02]  /*53d0*/  FMUL.FTZ R53, R3.reuse, R126 ;  /* 0x0000007e03357220 */ /* 0x040fe40000410000 */
[----:B------:R-:W-:-:S02]  /*53e0*/  FMUL.FTZ R140, R3, R140 ;  /* 0x0000008c038c7220 */ /* 0x000fc40000410000 */
[C---:B------:R-:W-:Y:S02]  /*53f0*/  FFMA.FTZ R167, R2.reuse, R167, R38 ;  /* 0x000000a702a77223 */ /* 0x040fe40000010026 */
[C---:B------:R-:W-:Y:S02]  /*5400*/  FFMA.FTZ R178, R2.reuse, R178, -R47 ;  /* 0x000000b202b27223 */ /* 0x040fe4000001082f */
[C---:B------:R-:W-:Y:S02]  /*5410*/  FFMA.FTZ R166, R2.reuse, R166, -R41 ;  /* 0x000000a602a67223 */ /* 0x040fe40000010829 */
[-C--:B------:R-:W-:Y:S02]  /*5420*/  FMUL.FTZ R3, R3, R164.reuse ;  /* 0x000000a403037220 */ /* 0x080fe40000410000 */
[C---:B------:R-:W-:Y:S02]  /*5430*/  FFMA.FTZ R38, R2.reuse, R164, -R39 ;  /* 0x000000a402267223 */ /* 0x040fe40000010827 */
[----:B------:R-:W-:-:S02]  /*5440*/  FFMA.FTZ R53, R2, R66, R53 ;  /* 0x0000004202357223 */ /* 0x000fc40000010035 */
[----:B------:R-:W-:Y:S02]  /*5450*/  FMUL.FTZ R55, R146, R55 ;  /* 0x0000003792377220 */ /* 0x000fe40000410000 */
[----:B0-----:R-:W-:Y:S02]  /*5460*/  @!P0 FADD.FTZ R157, R157, R54 ;  /* 0x000000369d9d8221 */ /* 0x001fe40000010000 */
[----:B-1----:R-:W-:Y:S02]  /*5470*/  @!P0 FADD.FTZ R156, R156, R45 ;  /* 0x0000002d9c9c8221 */ /* 0x002fe40000010000 */
[----:B------:R-:W-:Y:S01]  /*5480*/  FFMA.FTZ R140, R2, R133, R140 ;  /* 0x00000085028c7223 */ /* 0x000fe2000001008c */
[----:B------:R-:W-:Y:S01]  /*5490*/  MOV R54, R157 ;  /* 0x0000009d00367202 */ /* 0x000fe20000000f00 */
[----:B------:R-:W-:Y:S02]  /*54a0*/  FMUL.FTZ R50, R139, R50 ;  /* 0x000000328b327220 */ /* 0x000fe40000410000 */
[----:B------:R-:W-:-:S02]  /*54b0*/  FMUL.FTZ R178, R159, R178 ;  /* 0x000000b29fb27220 */ /* 0x000fc40000410000 */
[----:B------:R-:W-:Y:S02]  /*54c0*/  FMUL.FTZ R166, R149, R166 ;  /* 0x000000a695a67220 */ /* 0x000fe40000410000 */
[----:B------:R-:W-:Y:S02]  /*54d0*/  FFMA.FTZ R2, R2, R165, R3 ;  /* 0x000000a502027223 */ /* 0x000fe40000010003 */
[----:B------:R-:W-:Y:S02]  /*54e0*/  FMUL.FTZ R38, R147, R38 ;  /* 0x0000002693267220 */ /* 0x000fe40000410000 */
[----:B------:R-:W-:Y:S01]  /*54f0*/  FFMA.FTZ R53, R152, R53, R55 ;  /* 0x0000003598357223 */ /* 0x000fe20000010037 */
[----:B------:R-:W-:Y:S01]  /*5500*/  MOV R55, R156 ;  /* 0x0000009c00377202 */ /* 0x000fe20000000f00 */
[----:B------:R-:W-:Y:S02]  /*5510*/  FFMA.FTZ R50, R137, R140, R50 ;  /* 0x0000008c89327223 */ /* 0x000fe40000010032 */
[----:B------:R-:W-:-:S02]  /*5520*/  FFMA.FTZ R46, R161, R46, R178 ;  /* 0x0000002ea12e7223 */ /* 0x000fc400000100b2 */
        /* <DEDUP_REMOVED lines=35> */
.L_x_12796:
[----:B0-----:R-:W-:Y:S05]  /*5760*/  BSYNC B0 ;  /* 0x0000000000007941 */ /* 0x001fea0003800000 */
.L_x_12795:
[----:B------:R-:W-:Y:S02]  /*5770*/  IADD3 R78, R78, 0x1, RZ ;  /* 0x000000014e4e7810 */ /* 0x000fe40007ffe0ff */
[----:B------:R-:W-:Y:S02]  /*5780*/  IADD3 R79, P1, R79, 0x1, RZ ;  /* 0x000000014f4f7810 */ /* 0x000fe40007f3e0ff */
[----:B------:R-:W-:Y:S02]  /*5790*/  ISETP.GE.AND P0, PT, R78, c[0x0][0x16c], PT ;  /* 0x00005b004e007a0c */ /* 0x000fe40003f06270 */
[----:B------:R-:W-:-:S11]  /*57a0*/  IADD3.X R0, RZ, R0, RZ, P1, !PT ;  /* 0x00000000ff007210 */ /* 0x000fd60000ffe4ff */
[----:B------:R-:W-:Y:S01]  /*57b0*/  @P0 CALL.REL.NOINC `(.L_x_12750) ;  /* 0x0000001000000944 */ /* 0x000fe20003c00000 */
[----:B------:R-:W-:Y:S05]  /*57c0*/  BRA `(.L_x_12797) ;  /* 0xffffb53000007947 */ /* 0x000fea000383ffff */
.L_x_12750:
[----:B------:R-:W-:Y:S01]  /*57d0*/  BAR.SYNC.DEFER_BLOCKING 0x0 ;  /* 0x0000000000007b1d */ /* 0x000fe20000010000 */
[----:B------:R-:W-:Y:S01]  /*57e0*/  IADD3 R36, R92, -0x1, RZ ;  /* 0xffffffff5c247810 */ /* 0x000fe20007ffe0ff */
[----:B------:R-:W-:Y:S01]  /*57f0*/  IMAD R3, R108, c[0x0][0x2d8], RZ ;  /* 0x0000b6006c037a24 */ /* 0x000fe200078e02ff */
[----:B------:R-:W-:Y:S01]  /*5800*/  IADD3 R96, P1, R96, -0x800, RZ ;  /* 0xfffff80060607810 */ /* 0x000fe20007f3e0ff */
[----:B------:R-:W-:Y:S01]  /*5810*/  FADD.FTZ R0, R107, R28 ;  /* 0x0000001c6b007221 */ /* 0x000fe20000010000 */
[----:B------:R-:W-:Y:S01]  /*5820*/  SHF.L.U32 R4, R36, 0x8, RZ ;  /* 0x0000000824047819 */ /* 0x000fe200000006ff */
[----:B------:R-:W-:Y:S01]  /*5830*/  IMAD R7, R110, c[0x0][0x2dc], R3 ;  /* 0x0000b7006e077a24 */ /* 0x000fe200078e0203 */
[----:B------:R-:W-:Y:S02]  /*5840*/  IADD3 R94, P2, R94, -0x800, RZ ;  /* 0xfffff8005e5e7810 */ /* 0x000fe40007f5e0ff */
[----:B------:R-:W-:Y:S02]  /*5850*/  SHF.R.S32.HI R5, RZ, 0x1f, R4 ;  /* 0x0000001fff057819 */ /* 0x000fe40000011404 */
[----:B------:R-:W-:-:S02]  /*5860*/  IADD3 R98, P3, R98, -0x400, RZ ;  /* 0xfffffc0062627810 */ /* 0x000fc40007f7e0ff */
[----:B------:R-:W-:Y:S01]  /*5870*/  IADD3 R100, P4, R100, -0x400, RZ ;  /* 0xfffffc0064647810 */ /* 0x000fe20007f9e0ff */
[--C-:B------:R-:W-:Y:S01]  /*5880*/  IMAD.WIDE.U32 R2, R110, c[0x0][0x2d8], R4.reuse ;  /* 0x0000b6006e027a25 */ /* 0x100fe200078e0004 */
[----:B------:R-:W-:Y:S02]  /*5890*/  IADD3 R102, P5, R102, -0x400, RZ ;  /* 0xfffffc0066667810 */ /* 0x000fe40007fbe0ff */
[----:B------:R-:W-:Y:S01]  /*58a0*/  IADD3 R91, R91, 0x1, RZ ;  /* 0x000000015b5b7810 */ /* 0x000fe20007ffe0ff */
        /* <DEDUP_REMOVED lines=8> */
[----:B------:R-:W-:Y:S01]  /*5930*/  STS.128 [R88+0x10], R24 ;  /* 0x0000101858007388 */ /* 0x000fe20000000c00 */
[----:B------:R-:W-:-:S06]  /*5940*/  NOP ;  /* 0x0000000000007918 */ /* 0x000fcc0000000000 */
[----:B------:R-:W0:Y:S01]  /*5950*/  LDS.128 R8, [R103.X16] ;  /* 0x0000000067087984 */ /* 0x000e22000000cc00 */
[----:B------:R-:W-:Y:S01]  /*5960*/  IMAD R7, R114, c[0x0][0x2e4], R7 ;  /* 0x0000b90072077a24 */ /* 0x000fe200078e0207 */
[C---:B------:R-:W-:Y:S02]  /*5970*/  LEA R6, P0, R2.reuse, c[0x0][0x330], 0x2 ;  /* 0x0000cc0002067a11 */ /* 0x040fe400078010ff */
[----:B------:R-:W1:Y:S01]  /*5980*/  LDS.128 R12, [R103.X16+0x200] ;  /* 0x00020000670c7984 */ /* 0x000e62000000cc00 */
[----:B------:R-:W-:Y:S02]  /*5990*/  IADD3.X R99, R99, -0x1, RZ, P4, !PT ;  /* 0xffffffff63637810 */ /* 0x000fe400027fe4ff */
[----:B------:R-:W-:Y:S02]  /*59a0*/  IADD3 R3, R3, R7, RZ ;  /* 0x0000000703037210 */ /* 0x000fe40007ffe0ff */
[----:B------:R-:W-:Y:S02]  /*59b0*/  IADD3.X R101, R101, -0x1, RZ, P5, !PT ;  /* 0xffffffff65657810 */ /* 0x000fe40002ffe4ff */
[----:B------:R-:W-:-:S05]  /*59c0*/  LEA.HI.X R7, R2, c[0x0][0x334], R3, 0x2, P0 ;  /* 0x0000cd0002077a11 */ /* 0x000fca00000f1403 */
[----:B------:R-:W-:-:S04]  /*59d0*/  IMAD.WIDE R2, R89, 0x10, R6 ;  /* 0x0000001059027825 */ /* 0x000fc800078e0206 */
[----:B------:R-:W-:-:S04]  /*59e0*/  IMAD R7, R108, c[0x0][0x2f8], RZ ;  /* 0x0000be006c077a24 */ /* 0x000fc800078e02ff */
[----:B------:R-:W-:-:S05]  /*59f0*/  IMAD R7, R110, c[0x0][0x2fc], R7 ;  /* 0x0000bf006e077a24 */ /* 0x000fca00078e0207 */
[----:B------:R-:W-:Y:S01]  /*5a00*/  IADD3 R5, R5, R7, RZ ;  /* 0x0000000705057210 */ /* 0x000fe20007ffe0ff */
[----:B0-----:R-:W-:Y:S04]  /*5a10*/  STG.E.128 [R2.64], R8 ;  /* 0x0000000802007986 */ /* 0x001fe8000c101d08 */
[----:B-1----:R0:W-:Y:S04]  /*5a20*/  STG.E.128 [R2.64+0x200], R12 ;  /* 0x0002000c02007986 */ /* 0x0021e8000c101d08 */
        /* <DEDUP_REMOVED lines=9> */
[----:B------:R-:W4:Y:S01]  /*5ac0*/  LDS.128 R16, [R103.X16] ;  /* 0x0000000067107984 */ /* 0x000f22000000cc00 */
[----:B------:R-:W-:Y:S02]  /*5ad0*/  LEA.HI.X R5, R2, c[0x0][0x344], R3, 0x2, P0 ;  /* 0x0000d10002057a11 */ /* 0x000fe400000f1403 */
[----:B------:R-:W-:Y:S01]  /*5ae0*/  ISETP.GT.AND P0, PT, R92, 0x1, PT ;  /* 0x000000015c00780c */ /* 0x000fe20003f04270 */
[----:B------:R-:W5:Y:S01]  /*5af0*/  LDS.128 R20, [R103.X16+0x200] ;  /* 0x0002000067147984 */ /* 0x000f62000000cc00 */
[----:B0-----:R-:W-:Y:S01]  /*5b00*/  FADD.FTZ R29, R0, R29 ;  /* 0x0000001d001d7221 */ /* 0x001fe20000010000 */
[----:B------:R-:W-:Y:S01]  /*5b10*/  MOV R92, R36 ;  /* 0x00000024005c7202 */ /* 0x000fe20000000f00 */
[----:B------:R-:W-:-:S04]  /*5b20*/  IMAD.WIDE R2, R89, 0x10, R4 ;  /* 0x0000001059027825 */ /* 0x000fc800078e0204 */
[----:B------:R-:W-:-:S04]  /*5b30*/  FADD.FTZ R30, R29, R30 ;  /* 0x0000001e1d1e7221 */ /* 0x000fc80000010000 */
[----:B------:R-:W-:-:S04]  /*5b40*/  FADD.FTZ R31, R30, R31 ;  /* 0x0000001f1e1f7221 */ /* 0x000fc80000010000 */
[----:B-1----:R-:W-:-:S04]  /*5b50*/  FADD.FTZ R32, R31, R32 ;  /* 0x000000201f207221 */ /* 0x002fc80000010000 */
[----:B------:R-:W-:-:S04]  /*5b60*/  FADD.FTZ R33, R32, R33 ;  /* 0x0000002120217221 */ /* 0x000fc80000010000 */
[----:B------:R-:W-:-:S04]  /*5b70*/  FADD.FTZ R34, R33, R34 ;  /* 0x0000002221227221 */ /* 0x000fc80000010000 */
[----:B------:R-:W-:Y:S01]  /*5b80*/  FADD.FTZ R107, R34, R35 ;  /* 0x00000023226b7221 */ /* 0x000fe20000010000 */
[----:B----4-:R0:W-:Y:S04]  /*5b90*/  STG.E.128 [R2.64], R16 ;  /* 0x0000001002007986 */ /* 0x0101e8000c101d08 */
[----:B-----5:R0:W-:Y:S01]  /*5ba0*/  STG.E.128 [R2.64+0x200], R20 ;  /* 0x0002001402007986 */ /* 0x0201e2000c101d08 */
[----:B------:R-:W-:Y:S01]  /*5bb0*/  @!P0 CALL.REL.NOINC `(.L_x_12748) ;  /* 0x0000001000008944 */ /* 0x000fe20003c00000 */
[----:B------:R-:W-:Y:S05]  /*5bc0*/  BRA `(.L_x_12798) ;  /* 0xffffaca000007947 */ /* 0x000fea000383ffff */
.L_x_12748:
[----:B------:R-:W-:Y:S02]  /*5bd0*/  ISETP.NE.U32.AND P0, PT, RZ, c[0x0][0x328], PT ;  /* 0x0000ca00ff007a0c */ /* 0x000fe40003f05070 */
[----:B------:R-:W-:Y:S02]  /*5be0*/  ISETP.NE.U32.AND P2, PT, RZ, c[0x0][0x348], PT ;  /* 0x0000d200ff007a0c */ /* 0x000fe40003f45070 */
[----:B------:R-:W-:-:S02]  /*5bf0*/  ISETP.NE.AND.EX P1, PT, RZ, c[0x0][0x32c], PT, P0 ;  /* 0x0000cb00ff007a0c */ /* 0x000fc40003f25300 */
[----:B------:R-:W-:-:S11]  /*5c00*/  ISETP.NE.AND.EX P0, PT, RZ, c[0x0][0x34c], PT, P2 ;  /* 0x0000d300ff007a0c */ /* 0x000fd60003f05320 */
[----:B------:R-:W-:Y:S05]  /*5c10*/  @!P1 BRA `(.L_x_12799) ;  /* 0x0000014000009947 */ /* 0x000fea0003800000 */
[----:B------:R-:W1:Y:S01]  /*5c20*/  SHFL.DOWN P1, R0, R109, 0x1, 0x1f ;  /* 0x08201f006d007f89 */ /* 0x000e620000020000 */
[----:B------:R-:W-:Y:S03]  /*5c30*/  BSSY B0, `(.L_x_12799) ;  /* 0x0000012000007945 */ /* 0x000fe60003800000 */
[----:B------:R-:W4:Y:S01]  /*5c40*/  S2R R6, SR_LANEID ;  /* 0x0000000000067919 */ /* 0x000f220000000000 */
[----:B-1----:R-:W-:Y:S01]  /*5c50*/  @P1 FADD R0, R0, R109 ;  /* 0x0000006d00001221 */ /* 0x002fe20000000000 */
[----:B----4-:R-:W-:-:S04]  /*5c60*/  ISETP.NE.AND P2, PT, R6, RZ, PT ;  /* 0x000000ff0600720c */ /* 0x010fc80003f45270 */
        /* <DEDUP_REMOVED lines=14> */
.L_x_12800:
[----:B0-----:R-:W-:Y:S05]  /*5d50*/  BSYNC B0 ;  /* 0x0000000000007941 */ /* 0x001fea0003800000 */
.L_x_12799:
[----:B------:R-:W-:Y:S01]  /*5d60*/  BSSY B0, `(.L_x_12801) ;  /* 0x0000018000007945 */ /* 0x000fe20003800000 */
[----:B------:R-:W-:Y:S05]  /*5d70*/  @!P0 BRA `(.L_x_12802) ;  /* 0x0000015000008947 */ /* 0x000fea0003800000 */
[----:B------:R-:W-:Y:S06]  /*5d80*/  BAR.SYNC.DEFER_BLOCKING 0x0 ;  /* 0x0000000000007b1d */ /* 0x000fec0000010000 */
[----:B------:R-:W1:Y:S04]  /*5d90*/  SHFL.DOWN P0, R0, R107, 0x1, 0x1f ;  /* 0x08201f006b007f89 */ /* 0x000e680000000000 */
[----:B------:R-:W4:Y:S04]  /*5da0*/  S2R R6, SR_LANEID ;  /* 0x0000000000067919 */ /* 0x000f280000000000 */
[----:B------:R-:W0:Y:S01]  /*5db0*/  S2R R9, SR_TID.X ;  /* 0x0000000000097919 */ /* 0x000e220000002100 */
[----:B-1----:R-:W-:Y:S01]  /*5dc0*/  @P0 FADD R0, R0, R107 ;  /* 0x0000006b00000221 */ /* 0x002fe20000000000 */
        /* <DEDUP_REMOVED lines=13> */
[----:B0-----:R0:W-:Y:S01]  /*5ea0*/  RED.E.ADD.F32.FTZ.RN.STRONG.GPU [R68.64], R4 ;  /* 0x000000044400798e */ /* 0x0011e2000c10e788 */
[----:B------:R-:W-:Y:S01]  /*5eb0*/  HFMA2.MMA R9, -RZ, RZ, 0, 0 ;  /* 0x00000000ff097435 */ /* 0x000fe200000001ff */
[----:B------:R-:W-:Y:S05]  /*5ec0*/  BRA `(.L_x_12803) ;  /* 0x0000001000007947 */ /* 0x000fea0003800000 */
.L_x_12802:
[----:B------:R-:W1:Y:S02]  /*5ed0*/  S2R R9, SR_TID.X ;  /* 0x0000000000097919 */ /* 0x000e640000002100 */
.L_x_12803:
[----:B0-----:R-:W-:Y:S05]  /*5ee0*/  BSYNC B0 ;  /* 0x0000000000007941 */ /* 0x001fea0003800000 */
.L_x_12801:
[----:B-1----:R-:W-:-:S13]  /*5ef0*/  ISETP.GE.AND P0, PT, R9, c[0x0][0x16c], PT ;  /* 0x00005b0009007a0c */ /* 0x002fda0003f06270 */
[----:B------:R-:W-:Y:S05]  /*5f00*/  @P0 EXIT ;  /* 0x000000000000094d */ /* 0x000fea0003800000 */
[----:B------:R-:W-:Y:S02]  /*5f10*/  IMAD R113, R113, c[0x0][0x288], RZ ;  /* 0x0000a20071717a24 */ /* 0x000fe400078e02ff */
[----:B------:R-:W-:-:S04]  /*5f20*/  IMAD.WIDE.U32 R4, R114, c[0x0][0x288], RZ ;  /* 0x0000a20072047a25 */ /* 0x000fc800078e00ff */
[----:B------:R-:W-:-:S05]  /*5f30*/  IMAD R13, R114, c[0x0][0x28c], R113 ;  /* 0x0000a300720d7a24 */ /* 0x000fca00078e0271 */
[----:B------:R-:W-:Y:S02]  /*5f40*/  IADD3 R13, R5, R13, RZ ;  /* 0x0000000d050d7210 */ /* 0x000fe40007ffe0ff */
.L_x_12804:
        /* <DEDUP_REMOVED lines=17> */
.L_x_12805:
        /* <DEDUP_REMOVED lines=10> */
.L_x_14751:


//--------------------- .text._Z25selective_scan_bwd_kernelI32Selective_Scan_bwd_kernel_traitsILi32ELi8ELb1ELb1ELb1ELb0ELb1EfN3c107complexIfEEEEv12SSMParamsBwd --------------------------
	.section	.text._Z25selective_scan_bwd_kernelI32Selective_Scan_bwd_kernel_traitsILi32ELi8ELb1ELb1ELb1ELb0ELb1EfN3c107complexIfEEEEv12SSMParamsBwd,"ax",@progbits
	.sectioninfo	@"SHI_REGISTERS=220"
	.align	128
        .global         _Z25selective_scan_bwd_kernelI32Selective_Scan_bwd_kernel_traitsILi32ELi8ELb1ELb1ELb1ELb0ELb1EfN3c107complexIfEEEEv12SSMParamsBwd
        .type           _Z25selective_scan_bwd_kernelI32Selective_Scan_bwd_kernel_traitsILi32ELi8ELb1ELb1ELb1ELb0ELb1EfN3c107complexIfEEEEv12SSMParamsBwd,@function
        .size           _Z25selective_scan_bwd_kernelI32Selective_Scan_bwd_kernel_traitsILi32ELi8ELb1ELb1ELb1ELb0ELb1EfN3c107complexIfEEEEv12SSMParamsBwd,(.L_x_14752 - _Z25selective_scan_bwd_kernelI32Selective_Scan_bwd_kernel_traitsILi32ELi8ELb1ELb1ELb1ELb0ELb1EfN3c107complexIfEEEEv12SSMParamsBwd)
        .other          _Z25selective_scan_bwd_kernelI32Selective_Scan_bwd_kernel_traitsILi32ELi8ELb1ELb1ELb1ELb0ELb1EfN3c107complexIfEEEEv12SSMParamsBwd,@"STO_CUDA_ENTRY STV_DEFAULT"
_Z25selective_scan_bwd_kernelI32Selective_Scan_bwd_kernel_traitsILi32ELi8ELb1ELb1ELb1ELb0ELb1EfN3c107complexIfEEEEv12SSMParamsBwd:
.text._Z25selective_scan_bwd_kernelI32Selective_Scan_bwd_kernel_traitsILi32ELi8ELb1ELb1ELb1ELb0ELb1EfN3c107complexIfEEEEv12SSMParamsBwd:
        /* <DEDUP_REMOVED lines=23> */
[----:B------:R-:W-:Y:S01]  /*0170*/  IABS R12, R0 ;  /* 0x00000000000c7213 */ /* 0x000fe20000000000 */
[----:B------:R-:W-:Y:S01]  /*0180*/  IMAD R21, R69, c[0x0][0x280], RZ ;  /* 0x0000a00045157a24 */ /* 0x000fe200078e02ff */
[----:B------:R-:W-:Y:S01]  /*0190*/  ISETP.NE.AND P0, PT, RZ, c[0x0][0x178], PT ;  /* 0x00005e00ff007a0c */ /* 0x000fe20003f05270 */
[C---:B------:R-:W-:Y:S01]  /*01a0*/  IMAD R14, R72.reuse, c[0x0][0x190], RZ ;  /* 0x00006400480e7a24 */ /* 0x040fe200078e02ff */
[----:B------:R-:W-:Y:S01]  /*01b0*/  CS2R R64, SRZ ;  /* 0x0000000000407805 */ /* 0x000fe2000001ff00 */
[C---:B------:R-:W-:Y:S01]  /*01c0*/  IMAD R16, R72.reuse, c[0x0][0x1b0], RZ ;  /* 0x00006c0048107a24 */ /* 0x040fe200078e02ff */
[----:B-1----:R-:W-:Y:S01]  /*01d0*/  HFMA2.MMA R6, -RZ, RZ, 0, 0 ;  /* 0x00000000ff067435 */ /* 0x002fe200000001ff */
[C---:B------:R-:W-:Y:S01]  /*01e0*/  IMAD R15, R71.reuse, c[0x0][0x194], R14 ;  /* 0x00006500470f7a24 */ /* 0x040fe200078e020e */
[----:B------:R-:W-:Y:S01]  /*01f0*/  MOV R14, c[0x0][0x174] ;  /* 0x00005d00000e7a02 */ /* 0x000fe20000000f00 */
[----:B--2---:R-:W-:Y:S01]  /*0200*/  IMAD R4, R72, c[0x0][0x1d0], RZ ;  /* 0x0000740048047a24 */ /* 0x004fe200078e02ff */
[----:B------:R-:W-:Y:S01]  /*0210*/  CS2R R62, SRZ ;  /* 0x00000000003e7805 */ /* 0x000fe2000001ff00 */
[C---:B------:R-:W-:Y:S01]  /*0220*/  IMAD R17, R71.reuse, c[0x0][0x1b4], R16 ;  /* 0x00006d0047117a24 */ /* 0x040fe200078e0210 */
[----:B------:R-:W-:Y:S01]  /*0230*/  HFMA2.MMA R93, -RZ, RZ, 0, 0 ;  /* 0x00000000ff5d7435 */ /* 0x000fe200000001ff */
[----:B---3--:R-:W-:Y:S01]  /*0240*/  IADD3 R10, RZ, -R7, RZ ;  /* 0x80000007ff0a7210 */ /* 0x008fe20007ffe0ff */
[----:B------:R-:W-:Y:S01]  /*0250*/  IMAD R5, R71, c[0x0][0x1d4], R4 ;  /* 0x0000750047057a24 */ /* 0x000fe200078e0204 */
[----:B------:R-:W-:Y:S01]  /*0260*/  MOV R75, RZ ;  /* 0x000000ff004b7202 */ /* 0x000fe20000000f00 */
[----:B------:R-:W-:-:S02]  /*0270*/  IMAD R21, R0, c[0x0][0x284], R21 ;  /* 0x0000a10000157a24 */ /* 0x000fc400078e0215 */
        /* <DEDUP_REMOVED lines=20> */
[----:B------:R-:W-:Y:S01]  /*03c0*/  IMAD.WIDE.U32 R8, R71, c[0x0][0x190], RZ ;  /* 0x0000640047087a25 */ /* 0x000fe200078e00ff */
[----:B------:R-:W-:-:S03]  /*03d0*/  IADD3 R11, R11, R17, RZ ;  /* 0x000000110b0b7210 */ /* 0x000fc60007ffe0ff */
[-C--:B------:R-:W-:Y:S01]  /*03e0*/  @!P2 IADD3 R12, R12, -R19.reuse, RZ ;  /* 0x800000130c0ca210 */ /* 0x080fe20007ffe0ff */
[----:B------:R-:W-:Y:S01]  /*03f0*/  IMAD.WIDE.U32 R4, R0, c[0x0][0x1e8], R4 ;  /* 0x00007a0000047a25 */ /* 0x000fe200078e0004 */
[----:B------:R-:W-:Y:S02]  /*0400*/  @!P2 IADD3 R73, R73, 0x1, RZ ;  /* 0x000000014949a810 */ /* 0x000fe40007ffe0ff */
[----:B------:R-:W-:Y:S01]  /*0410*/  ISETP.GE.U32.AND P1, PT, R12, R19, PT ;  /* 0x000000130c00720c */ /* 0x000fe20003f26070 */
[----:B------:R-:W-:Y:S01]  /*0420*/  IMAD R19, R69, c[0x0][0x1e8], RZ ;  /* 0x00007a0045137a24 */ /* 0x000fe200078e02ff */
[----:B------:R-:W-:Y:S01]  /*0430*/  IADD3 R9, R9, R15, RZ ;  /* 0x0000000f09097210 */ /* 0x000fe20007ffe0ff */
[----:B------:R-:W-:Y:S01]  /*0440*/  IMAD R17, R69, c[0x0][0x1d8], RZ ;  /* 0x0000760045117a24 */ /* 0x000fe200078e02ff */
[----:B------:R-:W-:Y:S01]  /*0450*/  SHF.R.S32.HI R15, RZ, 0x1f, R13 ;  /* 0x0000001fff0f7819 */ /* 0x000fe2000001140d */
[----:B------:R-:W-:Y:S01]  /*0460*/  IMAD.WIDE.U32 R2, R0, c[0x0][0x1d8], R2 ;  /* 0x0000760000027a25 */ /* 0x000fe200078e0002 */
[----:B------:R-:W-:-:S03]  /*0470*/  IADD3 R81, P2, R13, R4, RZ ;  /* 0x000000040d517210 */ /* 0x000fc60007f5e0ff */
[C---:B------:R-:W-:Y:S02]  /*0480*/  IMAD R19, R0.reuse, c[0x0][0x1ec], R19 ;  /* 0x00007b0000137a24 */ /* 0x040fe400078e0213 */
[C---:B------:R-:W-:Y:S02]  /*0490*/  IMAD R17, R0.reuse, c[0x0][0x1dc], R17 ;  /* 0x0000770000117a24 */ /* 0x040fe400078e0211 */
[----:B------:R-:W-:Y:S01]  /*04a0*/  @P1 IADD3 R73, R73, 0x1, RZ ;  /* 0x0000000149491810 */ /* 0x000fe20007ffe0ff */
[----:B------:R-:W-:Y:S01]  /*04b0*/  IMAD.WIDE.U32 R6, R0, c[0x0][0x280], R6 ;  /* 0x0000a00000067a25 */ /* 0x000fe200078e0006 */
[----:B------:R-:W-:Y:S02]  /*04c0*/  IADD3 R79, P1, R13, R2, RZ ;  /* 0x000000020d4f7210 */ /* 0x000fe40007f3e0ff */
[----:B------:R-:W-:Y:S02]  /*04d0*/  @!P3 IADD3 R73, -R73, RZ, RZ ;  /* 0x000000ff4949b210 */ /* 0x000fe40007ffe1ff */
        /* <DEDUP_REMOVED lines=10> */
[C---:B------:R-:W-:Y:S01]  /*0580*/  IMAD R4, R138.reuse, c[0x0][0x1c8], RZ ;  /* 0x000072008a047a24 */ /* 0x040fe200078e02ff */
        /* <DEDUP_REMOVED lines=15> */
[----:B------:R-:W-:Y:S02]  /*0680*/  IADD3 R3, P4, R3, R10, RZ ;  /* 0x0000000a03037210 */ /* 0x000fe40007f9e0ff */
[----:B------:R-:W-:Y:S02]  /*0690*/  IADD3 R7, R11, R7, RZ ;  /* 0x000000070b077210 */ /* 0x000fe40007ffe0ff */
[----:B------:R-:W-:Y:S02]  /*06a0*/  ISETP.NE.AND.EX P1, PT, RZ, c[0x0][0x32c], PT, P1 ;  /* 0x0000cb00ff007a0c */ /* 0x000fe40003f25310 */
[----:B------:R-:W-:Y:S02]  /*06b0*/  ISETP.NE.AND.EX P2, PT, RZ, c[0x0][0x34c], PT, P2 ;  /* 0x0000d300ff007a0c */ /* 0x000fe40003f45320 */
[----:B------:R-:W-:-:S02]  /*06c0*/  ISETP.GE.AND P3, PT, R14, 0x1, PT ;  /* 0x000000010e00780c */ /* 0x000fc40003f66270 */
[C---:B------:R-:W-:Y:S02]  /*06d0*/  IADD3.X R5, R2.reuse, R5, RZ, P5, !PT ;  /* 0x0000000502057210 */ /* 0x040fe40002ffe4ff */
        /* <DEDUP_REMOVED lines=23> */
.L_x_12856:
[----:B------:R-:W-:Y:S01]  /*0850*/  BAR.SYNC.DEFER_BLOCKING 0x0 ;  /* 0x0000000000007b1d */ /* 0x000fe20000010000 */
[----:B------:R-:W-:-:S05]  /*0860*/  LOP3.LUT R88, R89, 0x1f, R74, 0xf8, !PT ;  /* 0x0000001f59587812 */ /* 0x000fca00078ef84a */
[----:B-1----:R-:W-:-:S05]  /*0870*/  IMAD.WIDE R2, R88, 0x10, R78 ;  /* 0x0000001058027825 */ /* 0x002fca00078e024e */
[----:B------:R-:W2:Y:S04]  /*0880*/  LDG.E.128 R8, [R2.64] ;  /* 0x0000000a02087981 */ /* 0x000ea8000c1e1d00 */
[----:B---3--:R-:W3:Y:S01]  /*0890*/  LDG.E.128 R12, [R2.64+0x200] ;  /* 0x0002000a020c7981 */ /* 0x008ee2000c1e1d00 */
        /* <DEDUP_REMOVED lines=10> */
[----:B------:R-:W-:Y:S01]  /*0940*/  IMAD.WIDE R2, R88, 0x10, R82 ;  /* 0x0000001058027825 */ /* 0x000fe200078e0252 */
[----:B------:R-:W-:-:S02]  /*0950*/  IADD3 R91, -R87, c[0x0][0x174], RZ ;  /* 0x00005d00575b7a10 */ /* 0x000fc40007ffe1ff */
[----:B--2---:R-:W-:Y:S04]  /*0960*/  STS.128 [R76.X16], R16 ;  /* 0x000000104c007388 */ /* 0x004fe8000000cc00 */
[----:B0--3--:R0:W-:Y:S01]  /*0970*/  STS.128 [R76.X16+0x200], R36 ;  /* 0x000200244c007388 */ /* 0x0091e2000000cc00 */
[----:B------:R-:W-:-:S06]  /*0980*/  NOP ;  /* 0x0000000000007918 */ /* 0x000fcc0000000000 */
[----:B------:R-:W-:Y:S04]  /*0990*/  LDS.128 R32, [R90] ;  /* 0x000000005a207984 */ /* 0x000fe80000000c00 */
[----:B------:R-:W-:Y:S04]  /*09a0*/  LDS.128 R28, [R90+0x10] ;  /* 0x000010005a1c7984 */ /* 0x000fe80000000c00 */
[----:B------:R-:W-:Y:S06]  /*09b0*/  BAR.SYNC.DEFER_BLOCKING 0x0 ;  /* 0x0000000000007b1d */ /* 0x000fec0000010000 */
[----:B------:R1:W2:Y:S04]  /*09c0*/  LDG.E.128 R40, [R2.64] ;  /* 0x0000000a02287981 */ /* 0x0002a8000c1e1d00 */
[----:B------:R1:W3:Y:S01]  /*09d0*/  LDG.E.128 R44, [R2.64+0x200] ;  /* 0x0002000a022c7981 */ /* 0x0002e2000c1e1d00 */
        /* <DEDUP_REMOVED lines=8> */
[----:B-1----:R-:W-:-:S05]  /*0a60*/  IMAD.WIDE.U32 R2, R0, c[0x0][0x1f8], R4 ;  /* 0x00007e0000027a25 */ /* 0x002fca00078e0004 */
[----:B------:R-:W-:Y:S02]  /*0a70*/  IADD3 R3, R3, R7, RZ ;  /* 0x0000000703037210 */ /* 0x000fe40007ffe0ff */
[----:B------:R-:W-:-:S04]  /*0a80*/  LEA R4, P0, R2, c[0x0][0x268], 0x2 ;  /* 0x00009a0002047a11 */ /* 0x000fc800078010ff */
[----:B------:R-:W-:-:S05]  /*0a90*/  LEA.HI.X R5, R2, c[0x0][0x26c], R3, 0x2, P0 ;  /* 0x00009b0002057a11 */ /* 0x000fca00000f1403 */
[----:B------:R-:W-:Y:S01]  /*0aa0*/  IMAD.WIDE R2, R88, 0x10, R4 ;  /* 0x0000001058027825 */ /* 0x000fe200078e0204 */
[----:B--2---:R-:W-:Y:S04]  /*0ab0*/  STS.128 [R76.X16], R40 ;  /* 0x000000284c007388 */ /* 0x004fe8000000cc00 */
[----:B---3--:R1:W-:Y:S01]  /*0ac0*/  STS.128 [R76.X16+0x200], R44 ;  /* 0x0002002c4c007388 */ /* 0x0083e2000000cc00 */
[----:B------:R-:W-:-:S06]  /*0ad0*/  NOP ;  /* 0x0000000000007918 */ /* 0x000fcc0000000000 */
[----:B------:R-:W-:Y:S04]  /*0ae0*/  LDS.128 R8, [R90] ;  /* 0x000000005a087984 */ /* 0x000fe80000000c00 */
[----:B------:R-:W-:Y:S04]  /*0af0*/  LDS.128 R4, [R90+0x10] ;  /* 0x000010005a047984 */ /* 0x000fe80000000c00 */
[----:B------:R-:W-:Y:S06]  /*0b00*/  BAR.SYNC.DEFER_BLOCKING 0x0 ;  /* 0x0000000000007b1d */ /* 0x000fec0000010000 */
[----:B0-----:R0:W2:Y:S04]  /*0b10*/  LDG.E.128 R36, [R2.64] ;  /* 0x0000000a02247981 */ /* 0x0010a8000c1e1d00 */
[----:B------:R0:W3:Y:S01]  /*0b20*/  LDG.E.128 R48, [R2.64+0x200] ;  /* 0x0002000a02307981 */ /* 0x0000e2000c1e1d00 */
        /* <DEDUP_REMOVED lines=11> */
[----:B--2---:R-:W-:Y:S04]  /*0be0*/  STS.128 [R76.X16], R36 ;  /* 0x000000244c007388 */ /* 0x004fe8000000cc00 */
[----:B---3--:R-:W-:Y:S01]  /*0bf0*/  STS.128 [R76.X16+0x200], R48 ;  /* 0x000200304c007388 */ /* 0x008fe2000000cc00 */
[----:B------:R-:W-:-:S06]  /*0c00*/  NOP ;  /* 0x0000000000007918 */ /* 0x000fcc0000000000 */
[----:B------:R-:W0:Y:S04]  /*0c10*/  LDS.128 R16, [R90] ;  /* 0x000000005a107984 */ /* 0x000e280000000c00 */
[----:B------:R-:W2:Y:S04]  /*0c20*/  LDS.128 R12, [R90+0x10] ;  /* 0x000010005a0c7984 */ /* 0x000ea80000000c00 */
[----:B------:R-:W-:Y:S06]  /*0c30*/  BAR.SYNC.DEFER_BLOCKING 0x0 ;  /* 0x0000000000007b1d */ /* 0x000fec0000010000 */
[----:B-1----:R1:W3:Y:S04]  /*0c40*/  LDG.E.128 R44, [R2.64] ;  /* 0x0000000a022c7981 */ /* 0x0022e8000c1e1d00 */
[----:B------:R1:W4:Y:S01]  /*0c50*/  LDG.E.128 R52, [R2.64+0x200] ;  /* 0x0002000a02347981 */ /* 0x000322000c1e1d00 */
[----:B------:R-:W-:-:S02]  /*0c60*/  IMAD R95, R69, c[0x0][0x2f0], RZ ;  /* 0x0000bc00455f7a24 */ /* 0x000fc400078e02ff */
[----:B0-----:R-:W-:Y:S02]  /*0c70*/  FMUL.FTZ R40, R16, -1.4426950216293334961 ;  /* 0xbfb8aa3b10287820 */ /* 0x001fe40000410000 */
[----:B------:R-:W-:Y:S02]  /*0c80*/  FMUL.FTZ R41, R17, -1.4426950216293334961 ;  /* 0xbfb8aa3b11297820 */ /* 0x000fe40000410000 */
[----:B------:R-:W-:Y:S02]  /*0c90*/  FMUL.FTZ R36, R18, -1.4426950216293334961 ;  /* 0xbfb8aa3b12247820 */ /* 0x000fe40000410000 */
[----:B------:R-:W1:Y:S01]  /*0ca0*/  MUFU.EX2 R40, R40 ;  /* 0x0000002800287308 */ /* 0x000e620000000800 */
[----:B------:R-:W-:Y:S02]  /*0cb0*/  FMUL.FTZ R37, R19, -1.4426950216293334961 ;  /* 0xbfb8aa3b13257820 */ /* 0x000fe40000410000 */
[----:B--2---:R-:W-:Y:S02]  /*0cc0*/  FMUL.FTZ R38, R12, -1.4426950216293334961 ;  /* 0xbfb8aa3b0c267820 */ /* 0x004fe40000410000 */
[----:B------:R-:W-:-:S02]  /*0cd0*/  FMUL.FTZ R39, R13, -1.4426950216293334961 ;  /* 0xbfb8aa3b0d277820 */ /* 0x000fc40000410000 */
[----:B------:R-:W-:Y:S01]  /*0ce0*/  FMUL.FTZ R42, R14, -1.4426950216293334961 ;  /* 0xbfb8aa3b0e2a7820 */ /* 0x000fe20000410000 */
[----:B------:R-:W0:Y:S01]  /*0cf0*/  MUFU.EX2 R41, R41 ;  /* 0x0000002900297308 */ /* 0x000e220000000800 */
[----:B------:R-:W-:Y:S02]  /*0d00*/  FMUL.FTZ R49, R15, -1.4426950216293334961 ;  /* 0xbfb8aa3b0f317820 */ /* 0x000fe40000410000 */
[----:B------:R-:W-:-:S05]  /*0d10*/  IMAD R95, R0, c[0x0][0x2f4], R95 ;  /* 0x0000bd00005f7a24 */ /* 0x000fca00078e025f */
[----:B------:R-:W2:Y:S01]  /*0d20*/  MUFU.EX2 R36, R36 ;  /* 0x0000002400247308 */ /* 0x000ea20000000800 */
[----:B-1----:R-:W-:-:S07]  /*0d30*/  FADD.FTZ R2, R40, 1 ;  /* 0x3f80000028027421 */ /* 0x002fce0000010000 */
[----:B------:R-:W-:Y:S01]  /*0d40*/  MUFU.EX2 R37, R37 ;  /* 0x0000002500257308 */ /* 0x000fe20000000800 */
[----:B0-----:R-:W-:-:S07]  /*0d50*/  FADD.FTZ R3, R41, 1 ;  /* 0x3f80000029037421 */ /* 0x001fce0000010000 */
[----:B------:R-:W0:Y:S01]  /*0d60*/  MUFU.EX2 R38, R38 ;  /* 0x0000002600267308 */ /* 0x000e220000000800 */
[----:B--2---:R-:W-:-:S07]  /*0d70*/  FADD.FTZ R48, R36, 1 ;  /* 0x3f80000024307421 */ /* 0x004fce0000010000 */
[----:B------:R-:W-:Y:S08]  /*0d80*/  MUFU.EX2 R39, R39 ;  /* 0x0000002700277308 */ /* 0x000ff00000000800 */
[----:B------:R-:W1:Y:S01]  /*0d90*/  MUFU.EX2 R51, R42 ;  /* 0x0000002a00337308 */ /* 0x000e620000000800 */
[----:B0-----:R-:W-:-:S07]  /*0da0*/  FADD.FTZ R50, R38, 1 ;  /* 0x3f80000026327421 */ /* 0x001fce0000010000 */
[----:B------:R0:W2:Y:S08]  /*0db0*/  MUFU.EX2 R94, R49 ;  /* 0x00000031005e7308 */ /* 0x0000b00000000800 */
[----:B------:R-:W2:Y:S01]  /*0dc0*/  MUFU.RCP R56, R3 ;  /* 0x0000000300387308 */ /* 0x000ea20000001000 */
[----:B0-----:R-:W-:Y:S02]  /*0dd0*/  FADD.FTZ R49, R37, 1 ;  /* 0x3f80000025317421 */ /* 0x001fe40000010000 */
[----:B-1----:R-:W-:-:S05]  /*0de0*/  FADD.FTZ R51, R51, 1 ;  /* 0x3f80000033337421 */ /* 0x002fca0000010000 */
[----:B------:R-:W-:Y:S01]  /*0df0*/  MUFU.RCP R59, R48 ;  /* 0x00000030003b7308 */ /* 0x000fe20000001000 */
[----:B--2---:R-:W-:-:S07]  /*0e00*/  FADD.FTZ R94, R94, 1 ;  /* 0x3f8000005e5e7421 */ /* 0x004fce0000010000 */
[----:B------:R0:W1:Y:S08]  /*0e10*/  MUFU.RCP R57, R2 ;  /* 0x0000000200397308 */ /* 0x0000700000001000 */
[----:B------:R-:W2:Y:S01]  /*0e20*/  MUFU.RCP R58, R49 ;  /* 0x00000031003a7308 */ /* 0x000ea20000001000 */
[----:B0-----:R-:W-:-:S07]  /*0e30*/  FADD.FTZ R2, -R56, 1 ;  /* 0x3f80000038027421 */ /* 0x001fce0000010100 */
[----:B------:R-:W-:Y:S01]  /*0e40*/  MUFU.RCP R97, R50 ;  /* 0x0000003200617308 */ /* 0x000fe20000001000 */
[----:B-1----:R-:W-:-:S04]  /*0e50*/  FADD.FTZ R3, -R57, 1 ;  /* 0x3f80000039037421 */ /* 0x002fc80000010100 */
[----:B------:R-:W-:-:S03]  /*0e60*/  FFMA.FTZ R3, R16, R3, 1 ;  /* 0x3f80000010037423 */ /* 0x000fc60000010003 */
[----:B------:R-:W-:Y:S08]  /*0e70*/  MUFU.RCP R99, R51 ;  /* 0x0000003300637308 */ /* 0x000ff00000001000 */
[----:B------:R-:W-:Y:S01]  /*0e80*/  MUFU.RCP R94, R94 ;  /* 0x0000005e005e7308 */ /* 0x000fe20000001000 */
[----:B---3--:R0:W-:Y:S04]  /*0e90*/  STS.128 [R76.X16], R44 ;  /* 0x0000002c4c007388 */ /* 0x0081e8000000cc00 */
[----:B----4-:R-:W-:Y:S01]  /*0ea0*/  STS.128 [R76.X16+0x200], R52 ;  /* 0x000200344c007388 */ /* 0x010fe2000000cc00 */
[----:B------:R-:W-:-:S06]  /*0eb0*/  NOP ;  /* 0x0000000000007918 */ /* 0x000fcc0000000000 */
[----:B------:R-:W1:Y:S01]  /*0ec0*/  LDS.128 R40, [R90] ;  /* 0x000000005a287984 */ /* 0x000e620000000c00 */
[----:B0-----:R-:W-:-:S03]  /*0ed0*/  FADD.FTZ R44, R39, 1 ;  /* 0x3f800000272c7421 */ /* 0x001fc60000010000 */
[----:B------:R-:W0:Y:S01]  /*0ee0*/  LDS.128 R36, [R90+0x10] ;  /* 0x000010005a247984 */ /* 0x000e220000000c00 */
[----:B------:R-:W-:Y:S01]  /*0ef0*/  FADD.FTZ R45, -R59, 1 ;  /* 0x3f8000003b2d7421 */ /* 0x000fe20000010100 */
[----:B------:R3:W4:Y:S01]  /*0f00*/  MUFU.RCP R92, R44 ;  /* 0x0000002c005c7308 */ /* 0x0007220000001000 */
[----:B--2---:R-:W-:Y:S02]  /*0f10*/  FADD.FTZ R46, -R58, 1 ;  /* 0x3f8000003a2e7421 */ /* 0x004fe40000010100 */
[----:B------:R-:W-:Y:S02]  /*0f20*/  FFMA.FTZ R47, R18, R45, 1 ;  /* 0x3f800000122f7423 */ /* 0x000fe4000001002d */
[----:B------:R-:W-:Y:S02]  /*0f30*/  FFMA.FTZ R48, R19, R46, 1 ;  /* 0x3f80000013307423 */ /* 0x000fe4000001002e */
[----:B---3--:R-:W-:Y:S02]  /*0f40*/  FFMA.FTZ R44, R17, R2, 1 ;  /* 0x3f800000112c7423 */ /* 0x008fe40000010002 */
        /* <DEDUP_REMOVED lines=16> */
[----:B0-----:R-:W-:Y:S02]  /*1050*/  FMUL.FTZ R2, R4, R36 ;  /* 0x0000002404027220 */ /* 0x001fe40000410000 */
        /* <DEDUP_REMOVED lines=46> */
[----:B-1----:R-:W-:-:S02]  /*1340*/  FMUL.FTZ R101, R6, R99 ;  /* 0x0000006306657220 */ /* 0x002fc40000410000 */
        /* <DEDUP_REMOVED lines=18> */
[----:B-1----:R-:W-:-:S04]  /*1470*/  IMAD.WIDE.U32 R2, R71, c[0x0][0x210], R60 ;  /* 0x0000840047027a25 */ /* 0x002fc800078e003c */
[----:B------:R-:W-:Y:S01]  /*1480*/  IMAD R5, R71, c[0x0][0x214], R4 ;  /* 0x0000850047057a24 */ /* 0x000fe200078e0204 */
[----:B------:R-:W-:Y:S04]  /*1490*/  STS.128 [R90], R40 ;  /* 0x000000285a007388 */ /* 0x000fe80000000c00 */
[----:B------:R-:W-:Y:S01]  /*14a0*/  STS.128 [R90+0x10], R36 ;  /* 0x000010245a007388 */ /* 0x000fe20000000c00 */
[----:B------:R-:W-:-:S06]  /*14b0*/  NOP ;  /* 0x0000000000007918 */ /* 0x000fcc0000000000 */
[----:B------:R-:W0:Y:S01]  /*14c0*/  LDS.128 R8, [R76.X16] ;  /* 0x000000004c087984 */ /* 0x000e22000000cc00 */
        /* <DEDUP_REMOVED lines=11> */
.L_x_12807:
[----:B------:R-:W-:Y:S01]  /*1580*/  FFMA.FTZ R6, R26, R95, R6 ;  /* 0x0000005f1a067223 */ /* 0x000fe20000010006 */
[----:B------:R-:W-:Y:S01]  /*1590*/  BAR.SYNC.DEFER_BLOCKING 0x0 ;  /* 0x0000000000007b1d */ /* 0x000fe20000010000 */
[----:B------:R-:W-:Y:S01]  /*15a0*/  CS2R R16, SRZ ;  /* 0x0000000000107805 */ /* 0x000fe2000001ff00 */
[----:B------:R-:W-:Y:S01]  /*15b0*/  CS2R R18, SRZ ;  /* 0x0000000000127805 */ /* 0x000fe2000001ff00 */
[----:B------:R-:W-:Y:S01]  /*15c0*/  FFMA.FTZ R6, R27, R119, R6 ;  /* 0x000000771b067223 */ /* 0x000fe20000010006 */
[----:B0-----:R-:W-:Y:S01]  /*15d0*/  CS2R R12, SRZ ;  /* 0x00000000000c7805 */ /* 0x001fe2000001ff00 */
[----:B------:R-:W-:Y:S01]  /*15e0*/  CS2R R14, SRZ ;  /* 0x00000000000e7805 */ /* 0x000fe2000001ff00 */
[----:B-----5:R-:W-:-:S02]  /*15f0*/  FMUL.FTZ R8, R55, R68 ;  /* 0x0000004437087220 */ /* 0x020fc40000410000 */
[----:B------:R-:W-:Y:S02]  /*1600*/  FFMA.FTZ R6, R20, R53, R6 ;  /* 0x0000003514067223 */ /* 0x000fe40000010006 */
[-C--:B------:R-:W-:Y:S02]  /*1610*/  FMUL.FTZ R9, R121, R68.reuse ;  /* 0x0000004479097220 */ /* 0x080fe40000410000 */
[----:B------:R-:W-:Y:S02]  /*1620*/  FFMA.FTZ R6, R21, R117, R6 ;  /* 0x0000007515067223 */ /* 0x000fe40000010006 */
[-C--:B------:R-:W-:Y:S02]  /*1630*/  FMUL.FTZ R10, R95, R68.reuse ;  /* 0x000000445f0a7220 */ /* 0x080fe40000410000 */
[----:B-1----:R-:W-:Y:S02]  /*1640*/  FFMA.FTZ R2, R22, R101, R6 ;  /* 0x0000006516027223 */ /* 0x002fe40000010006 */
        /* <DEDUP_REMOVED lines=8> */
[--C-:B------:R-:W-:Y:S01]  /*16d0*/  FADD.FTZ R97, R32, R70.reuse ;  /* 0x0000004620617221 */ /* 0x100fe20000010000 */
[----:B------:R-:W-:Y:S01]  /*16e0*/  HFMA2.MMA R114, -RZ, RZ, 0, 0 ;  /* 0x00000000ff727435 */ /* 0x000fe200000001ff */
        /* <DEDUP_REMOVED lines=28> */
.L_x_12855:
        /* <DEDUP_REMOVED lines=10> */
[----:B0-----:R0:W2:Y:S04]  /*1950*/  LDG.E.128 R28, [R2.64] ;  /* 0x0000000a021c7981 */ /* 0x0010a8000c1e1d00 */
[----:B---3--:R0:W3:Y:S04]  /*1960*/  LDG.E.128 R32, [R2.64+0x200] ;  /* 0x0002000a02207981 */ /* 0x0080e8000c1e1d00 */
[----:B------:R0:W4:Y:S04]  /*1970*/  LDG.E.128 R36, [R2.64+0x400] ;  /* 0x0004000a02247981 */ /* 0x000128000c1e1d00 */
[----:B------:R0:W4:Y:S01]  /*1980*/  LDG.E.128 R40, [R2.64+0x600] ;  /* 0x0006000a02287981 */ /* 0x000122000c1e1d00 */
[----:B------:R-:W-:-:S02]  /*1990*/  IMAD R47, R69, c[0x0][0x180], RZ ;  /* 0x00006000452f7a24 */ /* 0x000fc400078e02ff */
[----:B------:R-:W-:-:S04]  /*19a0*/  IMAD.WIDE.U32 R44, R0, c[0x0][0x180], RZ ;  /* 0x00006000002c7a25 */ /* 0x000fc800078e00ff */
[----:B------:R-:W-:Y:S02]  /*19b0*/  IMAD R47, R0, c[0x0][0x184], R47 ;  /* 0x00006100002f7a24 */ /* 0x000fe400078e022f */
[----:B------:R-:W-:-:S03]  /*19c0*/  IMAD R51, R125, c[0x0][0x1c0], RZ ;  /* 0x000070007d337a24 */ /* 0x000fc600078e02ff */
[----:B------:R-:W-:Y:S01]  /*19d0*/  IADD3 R45, R45, R47, RZ ;  /* 0x0000002f2d2d7210 */ /* 0x000fe20007ffe0ff */
[----:B------:R-:W-:-:S04]  /*19e0*/  IMAD R47, R125, c[0x0][0x188], RZ ;  /* 0x000062007d2f7a24 */ /* 0x000fc800078e02ff */
[C---:B------:R-:W-:Y:S02]  /*19f0*/  IMAD R47, R114.reuse, c[0x0][0x18c], R47 ;  /* 0x00006300722f7a24 */ /* 0x040fe400078e022f */
[----:B------:R-:W-:-:S05]  /*1a00*/  IMAD.WIDE.U32 R44, R114, c[0x0][0x188], R44 ;  /* 0x00006200722c7a25 */ /* 0x000fca00078e002c */
[----:B------:R-:W-:Y:S02]  /*1a10*/  IADD3 R45, R45, R47, RZ ;  /* 0x0000002f2d2d7210 */ /* 0x000fe40007ffe0ff */
[----:B------:R-:W-:-:S04]  /*1a20*/  LEA R46, P0, R44, c[0x0][0x220], 0x3 ;  /* 0x000088002c2e7a11 */ /* 0x000fc800078018ff */
[----:B------:R-:W-:Y:S01]  /*1a30*/  LEA.HI.X R47, R44, c[0x0][0x224], R45, 0x3, P0 ;  /* 0x000089002c2f7a11 */ /* 0x000fe200000f1c2d */
[----:B------:R-:W-:-:S04]  /*1a40*/  IMAD.WIDE.U32 R44, R114, c[0x0][0x1c0], RZ ;  /* 0x00007000722c7a25 */ /* 0x000fc800078e00ff */
[----:B0-----:R0:W4:Y:S01]  /*1a50*/  LDG.E.64 R2, [R46.64] ;  /* 0x0000000a2e027981 */ /* 0x001122000c1e1b00 */
[----:B------:R-:W-:Y:S01]  /*1a60*/  IMAD R51, R114, c[0x0][0x1c4], R51 ;  /* 0x0000710072337a24 */ /* 0x000fe200078e0233 */
[----:B------:R-:W-:-:S04]  /*1a70*/  LEA R94, P0, R44, R85, 0x2 ;  /* 0x000000552c5e7211 */ /* 0x000fc800078010ff */
[----:B------:R-:W-:-:S04]  /*1a80*/  IADD3 R45, R45, R51, RZ ;  /* 0x000000332d2d7210 */ /* 0x000fc80007ffe0ff */
[----:B------:R-:W-:-:S05]  /*1a90*/  LEA.HI.X R95, R44, R86, R45, 0x2, P0 ;  /* 0x000000562c5f7211 */ /* 0x000fca00000f142d */
[----:B------:R-:W-:Y:S01]  /*1aa0*/  IMAD.WIDE R94, R49, 0x10, R94 ;  /* 0x00000010315e7825 */ /* 0x000fe200078e025e */
[----:B--2---:R1:W-:Y:S04]  /*1ab0*/  STS.128 [R76.X16], R28 ;  /* 0x0000001c4c007388 */ /* 0x0043e8000000cc00 */
[----:B---3--:R-:W-:Y:S04]  /*1ac0*/  STS.128 [R76.X16+0x200], R32 ;  /* 0x000200204c007388 */ /* 0x008fe8000000cc00 */
[----:B----4-:R-:W-:Y:S04]  /*1ad0*/  STS.128 [R76.X16+0x400], R36 ;  /* 0x000400244c007388 */ /* 0x010fe8000000cc00 */
[----:B------:R-:W-:Y:S01]  /*1ae0*/  STS.128 [R76.X16+0x600], R40 ;  /* 0x000600284c007388 */ /* 0x000fe2000000cc00 */
[----:B------:R-:W-:-:S06]  /*1af0*/  NOP ;  /* 0x0000000000007918 */ /* 0x000fcc0000000000 */
[----:B0-----:R0:W2:Y:S04]  /*1b00*/  LDG.E.128 R44, [R94.64] ;  /* 0x0000000a5e2c7981 */ /* 0x0010a8000c1e1d00 */
[----:B------:R0:W3:Y:S04]  /*1b10*/  LDG.E.128 R48, [R94.64+0x200] ;  /* 0x0002000a5e307981 */ /* 0x0000e8000c1e1d00 */
[----:B------:R0:W4:Y:S04]  /*1b20*/  LDG.E.128 R52, [R94.64+0x400] ;  /* 0x0004000a5e347981 */ /* 0x000128000c1e1d00 */
[----:B------:R0:W4:Y:S01]  /*1b30*/  LDG.E.128 R56, [R94.64+0x600] ;  /* 0x0006000a5e387981 */ /* 0x000122000c1e1d00 */
[----:B------:R-:W-:-:S02]  /*1b40*/  ISETP.NE.AND P2, PT, R74, RZ, PT ;  /* 0x000000ff4a00720c */ /* 0x000fc40003f45270 */
[----:B------:R-:W-:Y:S02]  /*1b50*/  SHF.L.U32 R128, R76, 0x6, RZ ;  /* 0x000000064c807819 */ /* 0x000fe400000006ff */
[----:B------:R-:W-:-:S03]  /*1b60*/  LOP3.LUT R142, R74, 0x1f, RZ, 0xc0, !PT ;  /* 0x0000001f4a8e7812 */ /* 0x000fc600078ec0ff */
[----:B------:R-:W-:Y:S01]  /*1b70*/  LDS.128 R32, [R128+0x10] ;  /* 0x0000100080207984 */ /* 0x000fe20000000c00 */
[----:B------:R-:W-:Y:S02]  /*1b80*/  ISETP.NE.AND P0, PT, R142, RZ, PT ;  /* 0x000000ff8e00720c */ /* 0x000fe40003f05270 */
[----:B0-----:R-:W-:Y:S01]  /*1b90*/  IADD3 R95, R74, 0x200, RZ ;  /* 0x000002004a5f7810 */ /* 0x001fe20007ffe0ff */
[----:B------:R-:W-:Y:S01]  /*1ba0*/  LDS.128 R36, [R128+0x20] ;  /* 0x0000200080247984 */ /* 0x000fe20000000c00 */
[----:B------:R-:W-:Y:S02]  /*1bb0*/  ISETP.LT.OR P1, PT, R91, 0x2, P0 ;  /* 0x000000025b00780c */ /* 0x000fe40000721670 */
[----:B------:R-:W-:Y:S01]  /*1bc0*/  @!P2 LEA R95, R123, R114, 0x8 ;  /* 0x000000727b5fa211 */ /* 0x000fe200078e40ff */
[----:B------:R-:W-:Y:S01]  /*1bd0*/  FMUL.FTZ R129, R2, 1.4426950216293334961 ;  /* 0x3fb8aa3b02817820 */ /* 0x000fe20000410000 */
[----:B------:R-:W-:Y:S01]  /*1be0*/  LDS.128 R40, [R128+0x30] ;  /* 0x0000300080287984 */ /* 0x000fe20000000c00 */
[----:B-1----:R-:W-:Y:S01]  /*1bf0*/  FMUL.FTZ R28, R97, R3 ;  /* 0x00000003611c7220 */ /* 0x002fe20000410000 */
[----:B------:R-:W-:Y:S01]  /*1c00*/  SHF.L.U32 R134, R95, 0x3, RZ ;  /* 0x000000035f867819 */ /* 0x000fe200000006ff */
[----:B------:R-:W-:-:S02]  /*1c10*/  FMUL.FTZ R100, R97, R129 ;  /* 0x0000008161647220 */ /* 0x000fc40000410000 */
[----:B------:R-:W-:Y:S02]  /*1c20*/  FMUL.RZ R130, R28, 0.15915493667125701904 ;  /* 0x3e22f9831c827820 */ /* 0x000fe4000040c000 */
[----:B------:R-:W-:Y:S01]  /*1c30*/  MUFU.EX2 R101, R100 ;  /* 0x0000006400657308 */ /* 0x000fe20000000800 */
[----:B------:R-:W0:Y:S01]  /*1c40*/  LDS.128 R28, [R128] ;  /* 0x00000000801c7984 */ /* 0x000e220000000c00 */
[----:B------:R-:W-:-:S05]  /*1c50*/  @!P1 IADD3 R127, R91, -0x2, RZ ;  /* 0xfffffffe5b7f9810 */ /* 0x000fca0007ffe0ff */
[----:B------:R-:W-:Y:S01]  /*1c60*/  @!P1 IMAD R131, R127, c[0x0][0x16c], R114 ;  /* 0x00005b007f839a24 */ /* 0x000fe200078e0272 */
[----:B------:R-:W1:Y:S08]  /*1c70*/  MUFU.COS R126, R130 ;  /* 0x00000082007e7308 */ /* 0x000e700000000000 */
[----:B------:R1:W1:Y:S02]  /*1c80*/  MUFU.SIN R94, R130 ;  /* 0x00000082005e7308 */ /* 0x0002640000000400 */
[----:B-1----:R-:W-:-:S02]  /*1c90*/  FMUL.FTZ R100, R101, R126 ;  /* 0x0000007e65647220 */ /* 0x002fc40000410000 */
[----:B------:R-:W-:Y:S01]  /*1ca0*/  FMUL.FTZ R130, R92, R3 ;  /* 0x000000035c827220 */ /* 0x000fe20000410000 */
[----:B------:R-:W-:Y:S01]  /*1cb0*/  CS2R R126, SRZ ;  /* 0x00000000007e7805 */ /* 0x000fe2000001ff00 */
[----:B------:R-:W-:Y:S02]  /*1cc0*/  FMUL.FTZ R101, R101, R94 ;  /* 0x0000005e65657220 */ /* 0x000fe40000410000 */
[----:B------:R-:W-:Y:S02]  /*1cd0*/  FMUL.RZ R136, R130, 0.15915493667125701904 ;  /* 0x3e22f98382887820 */ /* 0x000fe4000040c000 */
[----:B------:R-:W-:Y:S02]  /*1ce0*/  FMUL.FTZ R130, R92, R129 ;  /* 0x000000815c827220 */ /* 0x000fe40000410000 */
[----:B------:R-:W-:Y:S01]  /*1cf0*/  @!P1 IMAD.WIDE R94, R131, 0x10, R66 ;  /* 0x00000010835e9825 */ /* 0x000fe200078e0242 */
[----:B------:R-:W-:Y:S03]  /*1d00*/  MUFU.SIN R133, R136 ;  /* 0x0000008800857308 */ /* 0x000fe60000000400 */
[----:B------:R-:W-:-:S05]  /*1d10*/  FMUL.FTZ R132, R99, R3 ;  /* 0x0000000363847220 */ /* 0x000fca0000410000 */
[----:B------:R-:W1:Y:S01]  /*1d20*/  MUFU.EX2 R130, R130 ;  /* 0x0000008200827308 */ /* 0x000e620000000800 */
[----:B------:R-:W-:Y:S02]  /*1d30*/  FMUL.RZ R139, R132, 0.15915493667125701904 ;  /* 0x3e22f983848b7820 */ /* 0x000fe4000040c000 */
[----:B------:R-:W-:-:S05]  /*1d40*/  FMUL.FTZ R132, R103, R3 ;  /* 0x0000000367847220 */ /* 0x000fca0000410000 */
[----:B------:R-:W1:Y:S01]  /*1d50*/  MUFU.COS R131, R136 ;  /* 0x0000008800837308 */ /* 0x000e620000000000 */
[----:B------:R-:W-:Y:S02]  /*1d60*/  FMUL.RZ R147, R132, 0.15915493667125701904 ;  /* 0x3e22f98384937820 */ /* 0x000fe4000040c000 */
[----:B0-----:R-:W-:Y:S02]  /*1d70*/  FMUL.FTZ R149, R97, R29 ;  /* 0x0000001d61957220 */ /* 0x001fe40000410000 */
[----:B------:R-:W-:-:S03]  /*1d80*/  FMUL.FTZ R132, R103, R129 ;  /* 0x0000008167847220 */ /* 0x000fc60000410000 */
[----:B------:R-:W-:Y:S01]  /*1d90*/  MUFU.SIN R135, R139 ;  /* 0x0000008b00877308 */ /* 0x000fe20000000400 */
[----:B-1----:R-:W-:Y:S02]  /*1da0*/  FMUL.FTZ R133, R130, R133 ;  /* 0x0000008582857220 */ /* 0x002fe40000410000 */
[----:B------:R-:W-:-:S05]  /*1db0*/  FMUL.FTZ R149, R24, R149 ;  /* 0x0000009518957220 */ /* 0x000fca0000410000 */
[----:B------:R-:W-:Y:S08]  /*1dc0*/  MUFU.COS R137, R139 ;  /* 0x0000008b00897308 */ /* 0x000ff00000000000 */
[----:B------:R-:W-:Y:S08]  /*1dd0*/  MUFU.SIN R141, R147 ;  /* 0x00000093008d7308 */ /* 0x000ff00000000400 */
[----:B------:R0:W-:Y:S01]  /*1de0*/  MUFU.COS R139, R147 ;  /* 0x00000093008b7308 */ /* 0x0001e20000000000 */
[----:B------:R-:W-:-:S02]  /*1df0*/  FMUL.FTZ R146, R105, R3 ;  /* 0x0000000369927220 */ /* 0x000fc40000410000 */
[----:B0-----:R-:W-:-:S05]  /*1e00*/  FMUL.FTZ R147, R97, R28 ;  /* 0x0000001c61937220 */ /* 0x001fca0000410000 */
[----:B------:R0:W1:Y:S01]  /*1e10*/  MUFU.EX2 R140, R132 ;  /* 0x00000084008c7308 */ /* 0x0000620000000800 */
[----:B------:R-:W-:Y:S02]  /*1e20*/  FMUL.FTZ R147, R24, R147 ;  /* 0x0000009318937220 */ /* 0x000fe40000410000 */
[----:B0-----:R-:W-:Y:S02]  /*1e30*/  FMUL.FTZ R132, R130, R131 ;  /* 0x0000008382847220 */ /* 0x001fe40000410000 */
[----:B------:R-:W-:Y:S02]  /*1e40*/  FMUL.FTZ R131, R133, R149 ;  /* 0x0000009585837220 */ /* 0x000fe40000410000 */
[----:B------:R-:W-:Y:S02]  /*1e50*/  FMUL.RZ R154, R146, 0.15915493667125701904 ;  /* 0x3e22f983929a7820 */ /* 0x000fe4000040c000 */
[----:B------:R-:W-:Y:S02]  /*1e60*/  FFMA.FTZ R131, R132, R147, -R131 ;  /* 0x0000009384837223 */ /* 0x000fe40000010883 */
[----:B------:R-:W-:-:S02]  /*1e70*/  FMUL.FTZ R145, R105, R129 ;  /* 0x0000008169917220 */ /* 0x000fc40000410000 */
[----:B------:R-:W-:Y:S01]  /*1e80*/  FMUL.FTZ R146, R92, R31 ;  /* 0x0000001f5c927220 */ /* 0x000fe20000410000 */
[----:B------:R-:W-:Y:S08]  /*1e90*/  MUFU.SIN R130, R154 ;  /* 0x0000009a00827308 */ /* 0x000ff00000000400 */
[----:B------:R-:W-:Y:S01]  /*1ea0*/  MUFU.EX2 R145, R145 ;  /* 0x0000009100917308 */ /* 0x000fe20000000800 */
[----:B-1----:R-:W-:-:S02]  /*1eb0*/  FMUL.FTZ R139, R140, R139 ;  /* 0x0000008b8c8b7220 */ /* 0x002fc40000410000 */
[----:B------:R-:W-:Y:S02]  /*1ec0*/  FMUL.FTZ R140, R140, R141 ;  /* 0x0000008d8c8c7220 */ /* 0x000fe40000410000 */
        /* <DEDUP_REMOVED lines=9> */
[----:B------:R-:W3:Y:S04]  /*1f60*/  LDS.128 R56, [R128+0x870] ;  /* 0x0008700080387984 */ /* 0x000ee80000000c00 */
[----:B------:R4:W-:Y:S04]  /*1f70*/  STS.64 [R134+0x2550], R100 ;  /* 0x0025506486007388 */ /* 0x0009e80000000a00 */
[----:B------:R-:W-:Y:S01]  /*1f80*/  BAR.SYNC.DEFER_BLOCKING 0x0 ;  /* 0x0000000000007b1d */ /* 0x000fe20000010000 */
[----:B----4-:R-:W-:-:S04]  /*1f90*/  FMUL.FTZ R134, R98, R3 ;  /* 0x0000000362867220 */ /* 0x010fc80000410000 */
[----:B------:R-:W-:Y:S01]  /*1fa0*/  FMUL.RZ R148, R134, 0.15915493667125701904 ;  /* 0x3e22f98386947820 */ /* 0x000fe2000040c000 */
[----:B------:R4:W5:Y:S01]  /*1fb0*/  @!P1 LDG.E.64 R126, [R94.64+0x8] ;  /* 0x0000080a5e7e9981 */ /* 0x000962000c1e1b00 */
[-C--:B------:R-:W-:Y:S02]  /*1fc0*/  FMUL.FTZ R134, R98, R129.reuse ;  /* 0x0000008162867220 */ /* 0x080fe40000410000 */
[----:B------:R-:W-:Y:S01]  /*1fd0*/  MUFU.SIN R144, R148 ;  /* 0x0000009400907308 */ /* 0x000fe20000000400 */
[----:B------:R-:W-:Y:S01]  /*1fe0*/  ISETP.NE.AND P1, PT, R74, 0x1f, PT ;  /* 0x0000001f4a00780c */ /* 0x000fe20003f25270 */
[----:B------:R-:W-:Y:S01]  /*1ff0*/  FMUL.FTZ R164, R124, R42 ;  /* 0x0000002a7ca47220 */ /* 0x000fe20000410000 */
[----:B------:R-:W-:Y:S01]  /*2000*/  BSSY B0, `(.L_x_12809) ;  /* 0x0000076000007945 */ /* 0x000fe20003800000 */
[----:B----4-:R-:W-:-:S04]  /*2010*/  FMUL.FTZ R94, R99, R129 ;  /* 0x00000081635e7220 */ /* 0x010fc80000410000 */
[----:B------:R4:W-:Y:S01]  /*2020*/  MUFU.COS R150, R148 ;  /* 0x0000009400967308 */ /* 0x0009e20000000000 */
[----:B------:R-:W-:-:S04]  /*2030*/  FMUL.FTZ R95, R96, R3 ;  /* 0x00000003605f7220 */ /* 0x000fc80000410000 */
[----:B------:R-:W-:Y:S02]  /*2040*/  FMUL.RZ R143, R95, 0.15915493667125701904 ;  /* 0x3e22f9835f8f7820 */ /* 0x000fe4000040c000 */
[-C--:B------:R-:W-:Y:S01]  /*2050*/  FMUL.FTZ R95, R96, R129.reuse ;  /* 0x00000081605f7220 */ /* 0x080fe20000410000 */
[----:B------:R-:W0:Y:S01]  /*2060*/  MUFU.EX2 R94, R94 ;  /* 0x0000005e005e7308 */ /* 0x000e220000000800 */
[----:B----4-:R-:W-:Y:S02]  /*2070*/  FMUL.FTZ R148, R92, R30 ;  /* 0x0000001e5c947220 */ /* 0x010fe40000410000 */
[----:B------:R-:W-:Y:S02]  /*2080*/  FMUL.FTZ R129, R124, R129 ;  /* 0x000000817c817220 */ /* 0x000fe40000410000 */
[----:B------:R-:W-:-:S03]  /*2090*/  FFMA.FTZ R131, R25, R148, R131 ;  /* 0x0000009419837223 */ /* 0x000fc60000010083 */
[----:B------:R-:W-:Y:S08]  /*20a0*/  MUFU.SIN R136, R143 ;  /* 0x0000008f00887308 */ /* 0x000ff00000000400 */
[----:B------:R-:W-:Y:S01]  /*20b0*/  MUFU.COS R128, R143 ;  /* 0x0000008f00807308 */ /* 0x000fe20000000000 */
[----:B0-----:R-:W-:-:S04]  /*20c0*/  FMUL.FTZ R135, R94, R135 ;  /* 0x000000875e877220 */ /* 0x001fc80000410000 */
[----:B------:R-:W-:-:S03]  /*20d0*/  FMUL.FTZ R153, R135, R131 ;  /* 0x0000008387997220 */ /* 0x000fc60000410000 */
[----:B------:R-:W0:Y:S08]  /*20e0*/  MUFU.EX2 R95, R95 ;  /* 0x0000005f005f7308 */ /* 0x000e300000000800 */
[----:B------:R4:W1:Y:S01]  /*20f0*/  MUFU.EX2 R143, R134 ;  /* 0x00000086008f7308 */ /* 0x0008620000000800 */
[----:B0-----:R-:W-:-:S07]  /*2100*/  FMUL.FTZ R136, R95, R136 ;  /* 0x000000885f887220 */ /* 0x001fce0000410000 */
[----:B------:R-:W-:Y:S01]  /*2110*/  MUFU.EX2 R129, R129 ;  /* 0x0000008100817308 */ /* 0x000fe20000000800 */
[----:B----4-:R-:W-:-:S04]  /*2120*/  FMUL.FTZ R134, R133, R147 ;  /* 0x0000009385867220 */ /* 0x010fc80000410000 */
[----:B------:R-:W-:Y:S02]  /*2130*/  FFMA.FTZ R134, R132, R149, R134 ;  /* 0x0000009584867223 */ /* 0x000fe40000010086 */
[----:B-1----:R-:W-:Y:S02]  /*2140*/  FMUL.FTZ R141, R143, R150 ;  /* 0x000000968f8d7220 */ /* 0x002fe40000410000 */
[----:B------:R-:W-:Y:S02]  /*2150*/  FFMA.FTZ R151, R25, R146, R134 ;  /* 0x0000009219977223 */ /* 0x000fe40000010086 */
[----:B------:R-:W-:Y:S02]  /*2160*/  FMUL.FTZ R134, R94, R137 ;  /* 0x000000895e867220 */ /* 0x000fe40000410000 */
[----:B------:R-:W0:Y:S01]  /*2170*/  MUFU.COS R94, R154 ;  /* 0x0000009a005e7308 */ /* 0x000e220000000000 */
[----:B------:R-:W-:Y:S02]  /*2180*/  FMUL.FTZ R152, R135, R151 ;  /* 0x0000009787987220 */ /* 0x000fe40000410000 */
[----:B------:R-:W-:-:S02]  /*2190*/  FMUL.FTZ R137, R95, R128 ;  /* 0x000000805f897220 */ /* 0x000fc40000410000 */
[C---:B------:R-:W-:Y:S02]  /*21a0*/  FFMA.FTZ R95, R134.reuse, R151, R153 ;  /* 0x00000097865f7223 */ /* 0x040fe40000010099 */
[C---:B------:R-:W-:Y:S02]  /*21b0*/  FMUL.FTZ R153, R99.reuse, R33 ;  /* 0x0000002163997220 */ /* 0x040fe40000410000 */
[----:B------:R-:W-:Y:S02]  /*21c0*/  FFMA.FTZ R152, R134, R131, -R152 ;  /* 0x0000008386987223 */ /* 0x000fe40000010898 */
[----:B------:R-:W-:Y:S02]  /*21d0*/  FMUL.FTZ R151, R99, R32 ;  /* 0x0000002063977220 */ /* 0x000fe40000410000 */
[C---:B------:R-:W-:Y:S02]  /*21e0*/  FFMA.FTZ R95, R26.reuse, R153, R95 ;  /* 0x000000991a5f7223 */ /* 0x040fe4000001005f */
[----:B------:R-:W-:-:S02]  /*21f0*/  FFMA.FTZ R152, R26, R151, R152 ;  /* 0x000000971a987223 */ /* 0x000fc40000010098 */
[C---:B------:R-:W-:Y:S02]  /*2200*/  FMUL.FTZ R128, R136.reuse, R95 ;  /* 0x0000005f88807220 */ /* 0x040fe40000410000 */
        /* <DEDUP_REMOVED lines=8> */
[----:B------:R-:W-:Y:S02]  /*2290*/  FMUL.FTZ R150, R96, R35 ;  /* 0x0000002360967220 */ /* 0x000fe40000410000 */
[-C--:B------:R-:W-:Y:S02]  /*22a0*/  FFMA.FTZ R128, R101, R132.reuse, R128 ;  /* 0x0000008465807223 */ /* 0x080fe40000010080 */
[----:B------:R-:W-:-:S02]  /*22b0*/  FFMA.FTZ R95, R100, R132, -R95 ;  /* 0x00000084645f7223 */ /* 0x000fc4000001085f */
[----:B------:R-:W-:Y:S02]  /*22c0*/  FMUL.FTZ R152, R96, R34 ;  /* 0x0000002260987220 */ /* 0x000fe40000410000 */
[----:B------:R-:W-:Y:S02]  /*22d0*/  FFMA.FTZ R156, R27, R150, R130 ;  /* 0x000000961b9c7223 */ /* 0x000fe40000010082 */
[C---:B------:R-:W-:Y:S02]  /*22e0*/  FMUL.FTZ R130, R135.reuse, R128 ;  /* 0x0000008087827220 */ /* 0x040fe40000410000 */
[----:B------:R-:W-:Y:S02]  /*22f0*/  FMUL.FTZ R131, R135, R95 ;  /* 0x0000005f87837220 */ /* 0x000fe40000410000 */
[----:B------:R-:W-:Y:S02]  /*2300*/  FFMA.FTZ R154, R27, R152, R154 ;  /* 0x000000981b9a7223 */ /* 0x000fe4000001009a */
[----:B------:R-:W-:-:S02]  /*2310*/  FMUL.FTZ R155, R140, R156 ;  /* 0x0000009c8c9b7220 */ /* 0x000fc40000410000 */
[----:B------:R-:W-:Y:S02]  /*2320*/  FMUL.FTZ R94, R124, R3 ;  /* 0x000000037c5e7220 */ /* 0x000fe40000410000 */
[C---:B------:R-:W-:Y:S02]  /*2330*/  FFMA.FTZ R130, R134.reuse, R95, -R130 ;  /* 0x0000005f86827223 */ /* 0x040fe40000010882 */
[----:B------:R-:W-:Y:S02]  /*2340*/  FFMA.FTZ R131, R134, R128, R131 ;  /* 0x0000008086837223 */ /* 0x000fe40000010083 */
[-C--:B------:R-:W-:Y:S02]  /*2350*/  FFMA.FTZ R95, R139, R154.reuse, -R155 ;  /* 0x0000009a8b5f7223 */ /* 0x080fe4000001089b */
[----:B------:R-:W-:Y:S02]  /*2360*/  FMUL.RZ R161, R94, 0.15915493667125701904 ;  /* 0x3e22f9835ea17820 */ /* 0x000fe4000040c000 */
[----:B------:R-:W-:-:S02]  /*2370*/  FMUL.FTZ R128, R140, R154 ;  /* 0x0000009a8c807220 */ /* 0x000fc40000410000 */
[----:B------:R-:W-:Y:S01]  /*2380*/  FMUL.FTZ R155, R103, R36 ;  /* 0x00000024679b7220 */ /* 0x000fe20000410000 */
[----:B------:R-:W0:Y:S01]  /*2390*/  MUFU.COS R154, R161 ;  /* 0x000000a1009a7308 */ /* 0x000e220000000000 */
[----:B------:R-:W-:Y:S02]  /*23a0*/  FMUL.FTZ R94, R136, R130 ;  /* 0x00000082885e7220 */ /* 0x000fe40000410000 */
[----:B------:R-:W-:Y:S02]  /*23b0*/  FFMA.FTZ R128, R139, R156, R128 ;  /* 0x0000009c8b807223 */ /* 0x000fe40000010080 */
[----:B------:R-:W-:Y:S02]  /*23c0*/  FFMA.FTZ R160, R20, R155, R95 ;  /* 0x0000009b14a07223 */ /* 0x000fe4000001005f */
[-C--:B------:R-:W-:Y:S01]  /*23d0*/  FFMA.FTZ R94, R137, R131.reuse, R94 ;  /* 0x00000083895e7223 */ /* 0x080fe2000001005e */
        /* <DEDUP_REMOVED lines=10> */
[C---:B------:R-:W-:Y:S02]  /*2480*/  FMUL.FTZ R158, R98.reuse, R39 ;  /* 0x00000027629e7220 */ /* 0x040fe40000410000 */
[----:B------:R-:W-:Y:S02]  /*2490*/  FFMA.FTZ R95, R141, R160, -R95 ;  /* 0x000000a08d5f7223 */ /* 0x000fe4000001085f */
[----:B------:R-:W-:Y:S02]  /*24a0*/  FMUL.FTZ R160, R98, R38 ;  /* 0x0000002662a07220 */ /* 0x000fe40000410000 */
[----:B------:R-:W-:-:S02]  /*24b0*/  FFMA.FTZ R94, R139, R94, R131 ;  /* 0x0000005e8b5e7223 */ /* 0x000fc40000010083 */
[C---:B------:R-:W-:Y:S02]  /*24c0*/  FFMA.FTZ R159, R21.reuse, R158, R130 ;  /* 0x0000009e159f7223 */ /* 0x040fe40000010082 */
[----:B------:R-:W-:Y:S02]  /*24d0*/  FFMA.FTZ R130, R21, R160, R95 ;  /* 0x000000a015827223 */ /* 0x000fe4000001005f */
[----:B------:R-:W-:Y:S02]  /*24e0*/  FMUL.FTZ R95, R143, R94 ;  /* 0x0000005e8f5f7220 */ /* 0x000fe40000410000 */
[C---:B0-----:R-:W-:Y:S02]  /*24f0*/  FMUL.FTZ R154, R129.reuse, R154 ;  /* 0x0000009a819a7220 */ /* 0x041fe40000410000 */
[----:B-1----:R-:W-:Y:S02]  /*2500*/  FMUL.FTZ R156, R129, R156 ;  /* 0x0000009c819c7220 */ /* 0x002fe40000410000 */
[----:B------:R-:W-:-:S02]  /*2510*/  FMUL.FTZ R129, R145, R130 ;  /* 0x0000008291817220 */ /* 0x000fc40000410000 */
[-C--:B------:R-:W-:Y:S02]  /*2520*/  FFMA.FTZ R95, R141, R128.reuse, -R95 ;  /* 0x000000808d5f7223 */ /* 0x080fe4000001085f */
[----:B------:R-:W-:Y:S02]  /*2530*/  FMUL.FTZ R128, R143, R128 ;  /* 0x000000808f807220 */ /* 0x000fe40000410000 */
[-C--:B------:R-:W-:Y:S02]  /*2540*/  FMUL.FTZ R131, R145, R159.reuse ;  /* 0x0000009f91837220 */ /* 0x080fe40000410000 */
[----:B------:R-:W-:Y:S02]  /*2550*/  FFMA.FTZ R129, R144, R159, R129 ;  /* 0x0000009f90817223 */ /* 0x000fe40000010081 */
[----:B------:R-:W-:Y:S02]  /*2560*/  FMUL.FTZ R159, R105, R41 ;  /* 0x00000029699f7220 */ /* 0x000fe40000410000 */
[----:B------:R-:W-:-:S02]  /*2570*/  FFMA.FTZ R128, R141, R94, R128 ;  /* 0x0000005e8d807223 */ /* 0x000fc40000010080 */
[----:B------:R-:W-:Y:S02]  /*2580*/  FFMA.FTZ R163, R22, R159, R129 ;  /* 0x0000009f16a37223 */ /* 0x000fe40000010081 */
[CC--:B------:R-:W-:Y:S02]  /*2590*/  FMUL.FTZ R94, R145.reuse, R128.reuse ;  /* 0x00000080915e7220 */ /* 0x0c0fe40000410000 */
[-C--:B------:R-:W-:Y:S02]  /*25a0*/  FMUL.FTZ R129, R145, R95.reuse ;  /* 0x0000005f91817220 */ /* 0x080fe40000410000 */
[C---:B------:R-:W-:Y:S02]  /*25b0*/  FFMA.FTZ R95, R144.reuse, R95, -R94 ;  /* 0x0000005f905f7223 */ /* 0x040fe4000001085e */
[----:B------:R-:W-:Y:S02]  /*25c0*/  FFMA.FTZ R129, R144, R128, R129 ;  /* 0x0000008090817223 */ /* 0x000fe40000010081 */
[----:B------:R-:W-:-:S02]  /*25d0*/  FMUL.FTZ R94, R156, R95 ;  /* 0x0000005f9c5e7220 */ /* 0x000fc40000410000 */
[-C--:B------:R-:W-:Y:S02]  /*25e0*/  FMUL.FTZ R165, R156, R129.reuse ;  /* 0x000000819ca57220 */ /* 0x080fe40000410000 */
[C---:B------:R-:W-:Y:S02]  /*25f0*/  FFMA.FTZ R128, R154.reuse, R129, R94 ;  /* 0x000000819a807223 */ /* 0x040fe4000001005e */
[----:B------:R-:W-:Y:S02]  /*2600*/  FFMA.FTZ R165, R154, R95, -R165 ;  /* 0x0000005f9aa57223 */ /* 0x000fe400000108a5 */
[----:B------:R0:W1:Y:S01]  /*2610*/  @P1 LDS.64 R94, [R74.X8+0x3558] ;  /* 0x003558004a5e1984 */ /* 0x0000620000008a00 */
[----:B------:R-:W-:Y:S02]  /*2620*/  FFMA.FTZ R131, R144, R130, -R131 ;  /* 0x0000008290837223 */ /* 0x000fe40000010883 */
[----:B------:R-:W-:Y:S02]  /*2630*/  FMUL.FTZ R161, R105, R40 ;  /* 0x0000002869a17220 */ /* 0x000fe40000410000 */
[----:B------:R-:W-:-:S02]  /*2640*/  FMUL.FTZ R130, R156, R163 ;  /* 0x000000a39c827220 */ /* 0x000fc40000410000 */
[----:B------:R-:W-:-:S04]  /*2650*/  FFMA.FTZ R131, R22, R161, R131 ;  /* 0x000000a116837223 */ /* 0x000fc80000010083 */
[-C--:B------:R-:W-:Y:S02]  /*2660*/  FMUL.FTZ R162, R156, R131.reuse ;  /* 0x000000839ca27220 */ /* 0x080fe40000410000 */
[C---:B------:R-:W-:Y:S02]  /*2670*/  FFMA.FTZ R130, R154.reuse, R131, -R130 ;  /* 0x000000839a827223 */ /* 0x040fe40000010882 */
[----:B------:R-:W-:Y:S02]  /*2680*/  FFMA.FTZ R168, R154, R163, R162 ;  /* 0x000000a39aa87223 */ /* 0x000fe400000100a2 */
[----:B------:R-:W-:Y:S02]  /*2690*/  FMUL.FTZ R162, R124, R43 ;  /* 0x0000002b7ca27220 */ /* 0x000fe40000410000 */
[C---:B------:R-:W-:Y:S02]  /*26a0*/  FFMA.FTZ R163, R23.reuse, R164, R130 ;  /* 0x000000a417a37223 */ /* 0x040fe40000010082 */
[----:B------:R-:W-:Y:S01]  /*26b0*/  FFMA.FTZ R168, R23, R162, R168 ;  /* 0x000000a217a87223 */ /* 0x000fe200000100a8 */
[----:B------:R-:W-:Y:S05]  /*26c0*/  @P1 BRA `(.L_x_12810) ;  /* 0x0000009000001947 */ /* 0x000fea0003800000 */
[----:B0-23--:R-:W-:Y:S01]  /*26d0*/  ISETP.NE.AND P3, PT, R91, c[0x0][0x174], PT ;  /* 0x00005d005b007a0c */ /* 0x00dfe20003f65270 */
        /* <DEDUP_REMOVED lines=8> */
.L_x_12810:
[----:B0-23--:R-:W-:Y:S05]  /*2760*/  BSYNC B0 ;  /* 0x0000000000007941 */ /* 0x00dfea0003800000 */
.L_x_12809:
[----:B------:R-:W0:Y:S01]  /*2770*/  SHFL.UP PT, R131, R163, 0x1, RZ ;  /* 0x04200000a3837989 */ /* 0x000e2200000e00ff */
[----:B------:R-:W-:Y:S01]  /*2780*/  ISETP.GE.AND P3, PT, R76, 0x1, PT ;  /* 0x000000014c00780c */ /* 0x000fe20003f66270 */
[----:B------:R-:W-:Y:S01]  /*2790*/  FMUL.FTZ R175, R119, R51 ;  /* 0x0000003377af7220 */ /* 0x000fe20000410000 */
[----:B------:R-:W-:Y:S01]  /*27a0*/  MOV R174, c[0x0][0x2bc] ;  /* 0x0000af0000ae7a02 */ /* 0x000fe20000000f00 */
[----:B------:R-:W2:Y:S01]  /*27b0*/  SHFL.UP PT, R129, R165, 0x1, RZ ;  /* 0x04200000a5817989 */ /* 0x000ea200000e00ff */
[C---:B------:R-:W-:Y:S01]  /*27c0*/  ISETP.NE.AND P6, PT, R142.reuse, 0x1f, PT ;  /* 0x0000001f8e00780c */ /* 0x040fe20003fc5270 */
[----:B------:R-:W-:Y:S01]  /*27d0*/  BSSY B0, `(.L_x_12811) ;  /* 0x00000fb000007945 */ /* 0x000fe20003800000 */
[----:B------:R-:W-:Y:S01]  /*27e0*/  SHF.R.U32.HI R176, RZ, 0x1, R174 ;  /* 0x00000001ffb07819 */ /* 0x000fe200000116ae */
[----:B------:R-:W3:Y:S01]  /*27f0*/  SHFL.UP PT, R166, R168, 0x1, RZ ;  /* 0x04200000a8a67989 */ /* 0x000ee200000e00ff */
[----:B------:R-:W-:Y:S02]  /*2800*/  ISETP.GT.U32.AND P5, PT, R142, 0xf, PT ;  /* 0x0000000f8e00780c */ /* 0x000fe40003fa4070 */
[----:B------:R-:W-:Y:S01]  /*2810*/  ISETP.GE.OR P0, PT, R91, c[0x0][0x174], P0 ;  /* 0x00005d005b007a0c */ /* 0x000fe20000706670 */
[----:B------:R-:W4:Y:S01]  /*2820*/  SHFL.UP PT, R130, R128, 0x1, RZ ;  /* 0x0420000080827989 */ /* 0x000f2200000e00ff */
[----:B------:R-:W-:-:S03]  /*2830*/  IMAD R173, R176, R71, RZ ;  /* 0x00000047b0ad7224 */ /* 0x000fc600078e02ff */
[----:B-----5:R-:W-:Y:S01]  /*2840*/  SHFL.IDX PT, R177, R127, RZ, 0x1f ;  /* 0x00001fff7fb17589 */ /* 0x020fe200000e0000 */
        /* <DEDUP_REMOVED lines=52> */
[-C--:B----4-:R-:W-:Y:S01]  /*2b90*/  FFMA.FTZ R172, R165, R130.reuse, R131 ;  /* 0x00000082a5ac7223 */ /* 0x090fe20000010083 */
[----:B------:R-:W-:Y:S01]  /*2ba0*/  MOV R131, c[0x0][0x2b8] ;  /* 0x0000ae0000837a02 */ /* 0x000fe20000000f00 */
[----:B------:R-:W-:Y:S02]  /*2bb0*/  FMUL.FTZ R130, R129, R130 ;  /* 0x0000008281827220 */ /* 0x000fe40000410000 */
[----:B------:R-:W-:Y:S01]  /*2bc0*/  FFMA.FTZ R166, R165, R166, -R167 ;  /* 0x000000a6a5a67223 */ /* 0x000fe200000108a7 */
[----:B------:R-:W-:Y:S01]  /*2bd0*/  FSEL R172, R129, R172, !P3 ;  /* 0x000000ac81ac7208 */ /* 0x000fe20005800000 */
[----:B------:R-:W-:Y:S01]  /*2be0*/  @P3 FFMA.FTZ R165, R165, R128, -R130 ;  /* 0x00000080a5a53223 */ /* 0x000fe20000010882 */
[----:B------:R-:W-:Y:S01]  /*2bf0*/  MOV R129, c[0x0][0x29c] ;  /* 0x0000a70000817a02 */ /* 0x000fe20000000f00 */
[----:B------:R-:W-:Y:S01]  /*2c00*/  @P3 FADD.FTZ R168, R168, R169 ;  /* 0x000000a9a8a83221 */ /* 0x000fe20000010000 */
[----:B------:R-:W-:Y:S01]  /*2c10*/  MOV R128, c[0x0][0x298] ;  /* 0x0000a60000807a02 */ /* 0x000fe20000000f00 */
[----:B------:R-:W-:Y:S01]  /*2c20*/  @P3 FADD.FTZ R163, R163, R166 ;  /* 0x000000a6a3a33221 */ /* 0x000fe20000010000 */
[----:B------:R-:W0:Y:S01]  /*2c30*/  SHFL.UP PT, R167, R172, 0x10, RZ ;  /* 0x06000000aca77989 */ /* 0x000e2200000e00ff */
[----:B------:R-:W-:-:S02]  /*2c40*/  SHF.R.U32.HI R130, RZ, 0x1, R129 ;  /* 0x00000001ff827819 */ /* 0x000fc40000011681 */
[----:B------:R-:W-:Y:S01]  /*2c50*/  SHF.R.U64 R128, R128, 0x1, R129 ;  /* 0x0000000180807819 */ /* 0x000fe20000001281 */
[----:B------:R-:W2:Y:S01]  /*2c60*/  SHFL.UP PT, R166, R165, 0x10, RZ ;  /* 0x06000000a5a67989 */ /* 0x000ea200000e00ff */
[----:B------:R-:W-:Y:S01]  /*2c70*/  SHF.R.U64 R174, R131, 0x1, R174 ;  /* 0x0000000183ae7819 */ /* 0x000fe200000012ae */
[-C--:B------:R-:W-:Y:S01]  /*2c80*/  IMAD R129, R130, R71.reuse, RZ ;  /* 0x0000004782817224 */ /* 0x080fe200078e02ff */
[----:B------:R-:W-:Y:S01]  /*2c90*/  ISETP.GE.AND P3, PT, R76, 0x10, PT ;  /* 0x000000104c00780c */ /* 0x000fe20003f66270 */
[----:B------:R-:W3:Y:S01]  /*2ca0*/  SHFL.UP PT, R170, R168, 0x10, RZ ;  /* 0x06000000a8aa7989 */ /* 0x000ee200000e00ff */
[----:B------:R-:W-:-:S03]  /*2cb0*/  IMAD.WIDE.U32 R130, R128, R71, RZ ;  /* 0x0000004780827225 */ /* 0x000fc600078e00ff */
[----:B------:R-:W4:Y:S01]  /*2cc0*/  SHFL.UP PT, R169, R163, 0x10, RZ ;  /* 0x06000000a3a97989 */ /* 0x000f2200000e00ff */
[C---:B------:R-:W-:Y:S02]  /*2cd0*/  IMAD R171, R72.reuse, R128, R129 ;  /* 0x0000008048ab7224 */ /* 0x040fe400078e0281 */
[----:B------:R-:W-:Y:S02]  /*2ce0*/  IMAD R173, R72, R174, R173 ;  /* 0x000000ae48ad7224 */ /* 0x000fe400078e02ad */
[----:B------:R-:W-:Y:S01]  /*2cf0*/  IMAD.WIDE.U32 R128, R174, R71, RZ ;  /* 0x00000047ae807225 */ /* 0x000fe200078e00ff */
[----:B------:R-:W-:-:S04]  /*2d00*/  IADD3 R131, R171, R131, RZ ;  /* 0x00000083ab837210 */ /* 0x000fc80007ffe0ff */
[----:B------:R-:W-:Y:S01]  /*2d10*/  IADD3 R129, R173, R129, RZ ;  /* 0x00000081ad817210 */ /* 0x000fe20007ffe0ff */
[----:B------:R-:W-:-:S04]  /*2d20*/  IMAD.WIDE.U32 R130, R73, c[0x0][0x2a0], R130 ;  /* 0x0000a80049827a25 */ /* 0x000fc800078e0082 */
[C---:B0-----:R-:W-:Y:S02]  /*2d30*/  FMUL.FTZ R171, R172.reuse, R167 ;  /* 0x000000a7acab7220 */ /* 0x041fe40000410000 */
[----:B--2---:R-:W-:Y:S02]  /*2d40*/  FMUL.FTZ R174, R172, R166 ;  /* 0x000000a6acae7220 */ /* 0x004fe40000410000 */
[----:B------:R-:W-:-:S04]  /*2d50*/  IMAD.WIDE.U32 R128, R73, c[0x0][0x2c0], R128 ;  /* 0x0000b00049807a25 */ /* 0x000fc800078e0080 */
[CC--:B---3--:R-:W-:Y:S02]  /*2d60*/  FMUL.FTZ R176, R172.reuse, R170.reuse ;  /* 0x000000aaacb07220 */ /* 0x0c8fe40000410000 */
[C---:B----4-:R-:W-:Y:S02]  /*2d70*/  FMUL.FTZ R173, R172.reuse, R169 ;  /* 0x000000a9acad7220 */ /* 0x050fe40000410000 */
[C---:B------:R-:W-:Y:S02]  /*2d80*/  FFMA.FTZ R167, R165.reuse, R167, R174 ;  /* 0x000000a7a5a77223 */ /* 0x040fe400000100ae */
[C---:B------:R-:W-:Y:S02]  /*2d90*/  FFMA.FTZ R176, R165.reuse, R169, -R176 ;  /* 0x000000a9a5b07223 */ /* 0x040fe400000108b0 */
[C---:B------:R-:W-:Y:S01]  /*2da0*/  FFMA.FTZ R173, R165.reuse, R170, R173 ;  /* 0x000000aaa5ad7223 */ /* 0x040fe200000100ad */
[----:B------:R-:W-:Y:S01]  /*2db0*/  FSEL R172, R172, R167, !P3 ;  /* 0x000000a7acac7208 */ /* 0x000fe20005800000 */
[----:B------:R-:W-:-:S02]  /*2dc0*/  @P3 FFMA.FTZ R165, R165, R166, -R171 ;  /* 0x000000a6a5a53223 */ /* 0x000fc400000108ab */
[----:B------:R-:W-:Y:S02]  /*2dd0*/  IMAD R166, R138, c[0x0][0x2a0], RZ ;  /* 0x0000a8008aa67a24 */ /* 0x000fe400078e02ff */
[----:B------:R-:W-:Y:S01]  /*2de0*/  @P3 FADD.FTZ R163, R163, R176 ;  /* 0x000000b0a3a33221 */ /* 0x000fe20000010000 */
[----:B------:R-:W0:Y:S01]  /*2df0*/  SHFL.UP PT, R172, R172, 0x1, RZ ;  /* 0x04200000acac7989 */ /* 0x000e2200000e00ff */
[----:B------:R-:W-:Y:S01]  /*2e00*/  IMAD R171, R73, c[0x0][0x2a4], R166 ;  /* 0x0000a90049ab7a24 */ /* 0x000fe200078e02a6 */
[----:B------:R-:W-:Y:S01]  /*2e10*/  LEA R166, P4, R128, c[0x0][0x320], 0x3 ;  /* 0x0000c80080a67a11 */ /* 0x000fe200078818ff */
[----:B------:R-:W-:Y:S01]  /*2e20*/  IMAD R170, R138, c[0x0][0x2c0], RZ ;  /* 0x0000b0008aaa7a24 */ /* 0x000fe200078e02ff */
[----:B------:R2:W3:Y:S01]  /*2e30*/  SHFL.IDX PT, R176, R126, RZ, 0x1f ;  /* 0x00001fff7eb07589 */ /* 0x0004e200000e0000 */
[----:B------:R-:W-:Y:S01]  /*2e40*/  @P3 FADD.FTZ R168, R168, R173 ;  /* 0x000000ada8a83221 */ /* 0x000fe20000010000 */
[----:B------:R-:W-:Y:S01]  /*2e50*/  IADD3 R171, R171, R131, RZ ;  /* 0x00000083abab7210 */ /* 0x000fe20007ffe0ff */
[----:B------:R-:W-:Y:S01]  /*2e60*/  IMAD R169, R73, c[0x0][0x2c4], R170 ;  /* 0x0000b10049a97a24 */ /* 0x000fe200078e02aa */
[----:B------:R4:W1:Y:S01]  /*2e70*/  SHFL.UP PT, R131, R165, 0x1, RZ ;  /* 0x04200000a5837989 */ /* 0x00086200000e00ff */
[C---:B------:R-:W-:Y:S01]  /*2e80*/  FMUL.FTZ R167, R115.reuse, R59 ;  /* 0x0000003b73a77220 */ /* 0x040fe20000410000 */
[----:B------:R-:W-:Y:S01]  /*2e90*/  LEA R170, P3, R130, c[0x0][0x318], 0x3 ;  /* 0x0000c60082aa7a11 */ /* 0x000fe200078618ff */
[----:B------:R-:W-:Y:S01]  /*2ea0*/  FMUL.FTZ R59, R115, R58 ;  /* 0x0000003a733b7220 */ /* 0x000fe20000410000 */
[----:B------:R-:W-:Y:S01]  /*2eb0*/  IADD3 R169, R169, R129, RZ ;  /* 0x00000081a9a97210 */ /* 0x000fe20007ffe0ff */
[----:B------:R-:W1:Y:S01]  /*2ec0*/  SHFL.UP PT, R168, R168, 0x1, RZ ;  /* 0x04200000a8a87989 */ /* 0x000e6200000e00ff */
[----:B------:R-:W-:Y:S01]  /*2ed0*/  SHF.L.U32 R129, R74, 0x2, RZ ;  /* 0x000000024a817819 */ /* 0x000fe200000006ff */
[-C--:B------:R-:W-:Y:S01]  /*2ee0*/  FMUL.FTZ R127, R154, R167.reuse ;  /* 0x000000a79a7f7220 */ /* 0x080fe20000410000 */
[----:B------:R-:W-:Y:S01]  /*2ef0*/  LEA.HI.X R169, R128, c[0x0][0x324], R169, 0x3, P4 ;  /* 0x0000c90080a97a11 */ /* 0x000fe200020f1ca9 */
[----:B------:R-:W1:Y:S01]  /*2f00*/  SHFL.UP PT, R163, R163, 0x1, RZ ;  /* 0x04200000a3a37989 */ /* 0x000e6200000e00ff */
[C---:B--2---:R-:W-:Y:S01]  /*2f10*/  IADD3 R126, P4, R129.reuse, R166, RZ ;  /* 0x000000a6817e7210 */ /* 0x044fe20007f9e0ff */
[----:B------:R-:W-:Y:S01]  /*2f20*/  FMUL.FTZ R58, R156, R167 ;  /* 0x000000a79c3a7220 */ /* 0x000fe20000410000 */
[----:B------:R-:W-:Y:S01]  /*2f30*/  LEA.HI.X R171, R130, c[0x0][0x31c], R171, 0x3, P3 ;  /* 0x0000c70082ab7a11 */ /* 0x000fe200018f1cab */
[----:B------:R-:W-:Y:S01]  /*2f40*/  FMUL.FTZ R166, R116, R57 ;  /* 0x0000003974a67220 */ /* 0x000fe20000410000 */
[----:B------:R-:W-:Y:S01]  /*2f50*/  SHF.R.U32.HI R130, RZ, 0x1e, R74 ;  /* 0x0000001eff827819 */ /* 0x000fe2000001164a */
[----:B------:R-:W-:Y:S01]  /*2f60*/  FFMA.FTZ R57, -R156, R59, -R127 ;  /* 0x0000003b9c397223 */ /* 0x000fe2000001097f */
[----:B------:R-:W-:Y:S01]  /*2f70*/  IADD3 R128, P3, R129, R170, RZ ;  /* 0x000000aa81807210 */ /* 0x000fe20007f7e0ff */
[----:B----4-:R-:W-:Y:S01]  /*2f80*/  FMUL.FTZ R165, R116, R56 ;  /* 0x0000003874a57220 */ /* 0x010fe20000410000 */
[----:B------:R-:W-:Y:S01]  /*2f90*/  IADD3.X R127, R130, R169, RZ, P4, !PT ;  /* 0x000000a9827f7210 */ /* 0x000fe200027fe4ff */
[----:B------:R-:W-:Y:S01]  /*2fa0*/  FFMA.FTZ R58, R154, R59, -R58 ;  /* 0x0000003b9a3a7223 */ /* 0x000fe2000001083a */
[----:B------:R-:W-:Y:S01]  /*2fb0*/  IADD3.X R129, R130, R171, RZ, P3, !PT ;  /* 0x000000ab82817210 */ /* 0x000fe20001ffe4ff */
[----:B------:R-:W-:Y:S01]  /*2fc0*/  FADD.FTZ R57, -R166, R57 ;  /* 0x00000039a6397221 */ /* 0x000fe20000010100 */
[C---:B------:R-:W-:Y:S01]  /*2fd0*/  ISETP.GT.U32.AND P3, PT, R142.reuse, 0x1b, PT ;  /* 0x0000001b8e00780c */ /* 0x040fe20003f64070 */
[----:B------:R-:W-:Y:S01]  /*2fe0*/  FADD.FTZ R58, R165, R58 ;  /* 0x0000003aa53a7221 */ /* 0x000fe20000010000 */
[----:B------:R-:W-:Y:S01]  /*2ff0*/  ISETP.GT.U32.AND P4, PT, R142, 0x17, PT ;  /* 0x000000178e00780c */ /* 0x000fe20003f84070 */
[----:B0-----:R-:W-:-:S02]  /*3000*/  FMUL.FTZ R56, R172, R177 ;  /* 0x000000b1ac387220 */ /* 0x001fc40000410000 */
[----:B---3--:R-:W-:Y:S02]  /*3010*/  FMUL.FTZ R172, R172, R176 ;  /* 0x000000b0acac7220 */ /* 0x008fe40000410000 */
[C---:B------:R-:W-:Y:S02]  /*3020*/  FMUL.FTZ R169, R145.reuse, -R57 ;  /* 0x8000003991a97220 */ /* 0x040fe40000410000 */
[----:B------:R-:W-:Y:S02]  /*3030*/  FMUL.FTZ R130, R145, -R58 ;  /* 0x8000003a91827220 */ /* 0x000fe40000410000 */
[C---:B-1----:R-:W-:Y:S02]  /*3040*/  FFMA.FTZ R56, R131.reuse, R176, -R56 ;  /* 0x000000b083387223 */ /* 0x042fe40000010838 */
[----:B------:R-:W-:Y:S02]  /*3050*/  FFMA.FTZ R131, R131, R177, R172 ;  /* 0x000000b183837223 */ /* 0x000fe400000100ac */
[----:B------:R-:W-:-:S02]  /*3060*/  FFMA.FTZ R171, R144, R58, -R169 ;  /* 0x0000003a90ab7223 */ /* 0x000fc400000108a9 */
[C---:B------:R-:W-:Y:S02]  /*3070*/  FMUL.FTZ R172, R117.reuse, R54 ;  /* 0x0000003675ac7220 */ /* 0x040fe40000410000 */
[----:B------:R-:W-:Y:S02]  /*3080*/  FFMA.FTZ R130, R144, R57, R130 ;  /* 0x0000003990827223 */ /* 0x000fe40000010082 */
[----:B------:R-:W-:Y:S02]  /*3090*/  FMUL.FTZ R169, R117, R55 ;  /* 0x0000003775a97220 */ /* 0x000fe40000410000 */
[----:B------:R-:W-:Y:S02]  /*30a0*/  FADD.FTZ R54, R172, R171 ;  /* 0x000000abac367221 */ /* 0x000fe40000010000 */
[----:B------:R-:W-:Y:S02]  /*30b0*/  @P2 FADD.FTZ R177, R168, R131 ;  /* 0x00000083a8b12221 */ /* 0x000fe40000010000 */
[----:B------:R-:W-:-:S02]  /*30c0*/  FADD.FTZ R130, -R169, R130 ;  /* 0x00000082a9827221 */ /* 0x000fc40000010100 */
[----:B------:R-:W-:Y:S02]  /*30d0*/  FMUL.FTZ R168, R118, R52 ;  /* 0x0000003476a87220 */ /* 0x000fe40000410000 */
[----:B------:R-:W-:Y:S02]  /*30e0*/  FMUL.FTZ R52, R143, -R54 ;  /* 0x800000368f347220 */ /* 0x000fe40000410000 */
[----:B------:R-:W-:Y:S01]  /*30f0*/  @P2 FADD.FTZ R176, R163, R56 ;  /* 0x00000038a3b02221 */ /* 0x000fe20000010000 */
[----:B------:R-:W-:Y:S01]  /*3100*/  IADD3 R56, R87, -c[0x0][0x174], RZ ;  /* 0x80005d0057387a10 */ /* 0x000fe20007ffe0ff */
[-C--:B------:R-:W-:Y:S01]  /*3110*/  FMUL.FTZ R55, R143, -R130.reuse ;  /* 0x800000828f377220 */ /* 0x080fe20000410000 */
[----:B------:R-:W-:Y:S01]  /*3120*/  ISETP.GT.U32.AND P2, PT, R142, 0x1d, PT ;  /* 0x0000001d8e00780c */ /* 0x000fe20003f44070 */
[----:B------:R-:W-:Y:S02]  /*3130*/  FMUL.FTZ R170, R118, R53 ;  /* 0x0000003576aa7220 */ /* 0x000fe40000410000 */
[----:B------:R-:W-:-:S02]  /*3140*/  FFMA.FTZ R131, R141, R130, R52 ;  /* 0x000000828d837223 */ /* 0x000fc40000010034 */
[----:B------:R-:W-:Y:S02]  /*3150*/  FFMA.FTZ R57, R141, R54, -R55 ;  /* 0x000000368d397223 */ /* 0x000fe40000010837 */
[----:B------:R-:W-:Y:S02]  /*3160*/  IMAD R55, R56, -0x200, RZ ;  /* 0xfffffe0038377824 */ /* 0x000fe400078e02ff */
[----:B------:R-:W-:Y:S02]  /*3170*/  FADD.FTZ R56, -R170, R131 ;  /* 0x00000083aa387221 */ /* 0x000fe40000010100 */
[----:B------:R-:W-:Y:S02]  /*3180*/  FADD.FTZ R57, R168, R57 ;  /* 0x00000039a8397221 */ /* 0x000fe40000010000 */
[----:B------:R-:W-:Y:S02]  /*3190*/  FMUL.FTZ R131, R122, R44 ;  /* 0x0000002c7a837220 */ /* 0x000fe40000410000 */
[----:B------:R-:W-:-:S02]  /*31a0*/  FMUL.FTZ R44, R140, -R56 ;  /* 0x800000388c2c7220 */ /* 0x000fc40000410000 */
[----:B------:R-:W-:-:S04]  /*31b0*/  IMAD.WIDE R52, R55, 0x4, R128 ;  /* 0x0000000437347825 */ /* 0x000fc800078e0280 */
[----:B------:R-:W-:Y:S02]  /*31c0*/  FMUL.FTZ R129, R122, R45 ;  /* 0x0000002d7a817220 */ /* 0x000fe40000410000 */
[-C--:B------:R-:W-:Y:S02]  /*31d0*/  FMUL.FTZ R45, R140, -R57.reuse ;  /* 0x800000398c2d7220 */ /* 0x080fe40000410000 */
[----:B------:R-:W-:Y:S02]  /*31e0*/  FFMA.FTZ R57, R139, R57, -R44 ;  /* 0x000000398b397223 */ /* 0x000fe4000001082c */
[----:B------:R-:W-:Y:S02]  /*31f0*/  FMUL.FTZ R174, R119, R50 ;  /* 0x0000003277ae7220 */ /* 0x000fe40000410000 */
[----:B------:R-:W-:Y:S02]  /*3200*/  FFMA.FTZ R56, R139, R56, R45 ;  /* 0x000000388b387223 */ /* 0x000fe4000001002d */
[----:B------:R-:W-:-:S02]  /*3210*/  FADD.FTZ R57, R174, R57 ;  /* 0x00000039ae397221 */ /* 0x000fc40000010000 */
[C---:B------:R-:W-:Y:S02]  /*3220*/  FMUL.FTZ R45, R156.reuse, R95 ;  /* 0x0000005f9c2d7220 */ /* 0x040fe40000410000 */
[----:B------:R-:W-:Y:S02]  /*3230*/  FMUL.FTZ R142, R121, R47 ;  /* 0x0000002f798e7220 */ /* 0x000fe40000410000 */
[----:B------:R-:W-:Y:S02]  /*3240*/  FADD.FTZ R56, -R175, R56 ;  /* 0x00000038af387221 */ /* 0x000fe40000010100 */
[-C--:B------:R-:W-:Y:S02]  /*3250*/  FMUL.FTZ R44, R156, -R94.reuse ;  /* 0x8000005e9c2c7220 */ /* 0x080fe40000410000 */
[----:B------:R-:W-:Y:S02]  /*3260*/  FMUL.FTZ R47, R136, -R57 ;  /* 0x80000039882f7220 */ /* 0x000fe40000410000 */
[----:B------:R-:W-:-:S02]  /*3270*/  FFMA.FTZ R45, R154, R94, -R45 ;  /* 0x0000005e9a2d7223 */ /* 0x000fc4000001082d */
[----:B------:R-:W-:Y:S02]  /*3280*/  FMUL.FTZ R163, R121, R46 ;  /* 0x0000002e79a37220 */ /* 0x000fe40000410000 */
[-C--:B------:R-:W-:Y:S02]  /*3290*/  FMUL.FTZ R46, R136, -R56.reuse ;  /* 0x80000038882e7220 */ /* 0x080fe40000410000 */
[----:B------:R-:W-:Y:S02]  /*32a0*/  FMUL.FTZ R173, R120, R49 ;  /* 0x0000003178ad7220 */ /* 0x000fe40000410000 */
[----:B------:R-:W-:Y:S02]  /*32b0*/  FFMA.FTZ R44, R154, -R95, R44 ;  /* 0x8000005f9a2c7223 */ /* 0x000fe4000001002c */
[----:B------:R-:W-:Y:S02]  /*32c0*/  FFMA.FTZ R56, R137, R56, R47 ;  /* 0x0000003889387223 */ /* 0x000fe4000001002f */
[----:B------:R-:W-:-:S02]  /*32d0*/  FMUL.FTZ R47, R145, -R45 ;  /* 0x8000002d912f7220 */ /* 0x000fc40000410000 */
[----:B------:R-:W-:Y:S02]  /*32e0*/  FMUL.FTZ R171, R120, R48 ;  /* 0x0000003078ab7220 */ /* 0x000fe40000410000 */
[----:B------:R-:W-:Y:S02]  /*32f0*/  FFMA.FTZ R48, R137, R57, -R46 ;  /* 0x0000003989307223 */ /* 0x000fe4000001082e */
[-C--:B------:R-:W-:Y:S02]  /*3300*/  FMUL.FTZ R46, R145, -R44.reuse ;  /* 0x8000002c912e7220 */ /* 0x080fe40000410000 */
[----:B------:R-:W-:Y:S02]  /*3310*/  FADD.FTZ R56, -R173, R56 ;  /* 0x00000038ad387221 */ /* 0x000fe40000010100 */
[----:B------:R-:W-:Y:S02]  /*3320*/  FFMA.FTZ R44, R144, R44, R47 ;  /* 0x0000002c902c7223 */ /* 0x000fe4000001002f */
[----:B------:R-:W-:-:S02]  /*3330*/  FADD.FTZ R48, R171, R48 ;  /* 0x00000030ab307221 */ /* 0x000fc40000010000 */
[----:B------:R-:W-:Y:S02]  /*3340*/  FFMA.FTZ R46, R144, R45, -R46 ;  /* 0x0000002d902e7223 */ /* 0x000fe4000001082e */
[----:B------:R-:W-:Y:S02]  /*3350*/  FMUL.FTZ R49, R135, -R56 ;  /* 0x8000003887317220 */ /* 0x000fe40000410000 */
[----:B------:R-:W-:Y:S02]  /*3360*/  FMUL.FTZ R45, R143, -R44 ;  /* 0x8000002c8f2d7220 */ /* 0x000fe40000410000 */
[----:B------:R-:W-:Y:S02]  /*3370*/  FMUL.FTZ R51, R135, -R48 ;  /* 0x8000003087337220 */ /* 0x000fe40000410000 */
[----:B------:R-:W-:Y:S02]  /*3380*/  FMUL.FTZ R47, R143, -R46 ;  /* 0x8000002e8f2f7220 */ /* 0x000fe40000410000 */
[----:B------:R-:W-:-:S02]  /*3390*/  FFMA.FTZ R58, R134, R48, -R49 ;  /* 0x00000030863a7223 */ /* 0x000fc40000010831 */
[C---:B------:R-:W-:Y:S01]  /*33a0*/  FFMA.FTZ R48, R141.reuse, R46, -R45 ;  /* 0x0000002e8d307223 */ /* 0x040fe2000001082d */
[----:B------:R-:W-:Y:S01]  /*33b0*/  HFMA2.MMA R45, -RZ, RZ, 0, 0 ;  /* 0x00000000ff2d7435 */ /* 0x000fe200000001ff */
[----:B------:R-:W-:Y:S01]  /*33c0*/  FFMA.FTZ R49, R141, R44, R47 ;  /* 0x0000002c8d317223 */ /* 0x000fe2000001002f */
[----:B------:R-:W-:Y:S01]  /*33d0*/  MOV R44, 0x3f800000 ;  /* 0x3f800000002c7802 */ /* 0x000fe20000000f00 */
[----:B------:R-:W-:Y:S01]  /*33e0*/  CS2R R46, SRZ ;  /* 0x00000000002e7805 */ /* 0x000fe2000001ff00 */
[----:B------:R-:W-:Y:S02]  /*33f0*/  FFMA.FTZ R51, R134, R56, R51 ;  /* 0x0000003886337223 */ /* 0x000fe40000010033 */
[C---:B------:R-:W-:Y:S02]  /*3400*/  FMUL.FTZ R50, R140.reuse, -R49 ;  /* 0x800000318c327220 */ /* 0x040fe40000410000 */
[----:B------:R-:W-:Y:S02]  /*3410*/  FADD.FTZ R58, R163, R58 ;  /* 0x0000003aa33a7221 */ /* 0x000fe40000010000 */
[-C--:B------:R-:W-:Y:S01]  /*3420*/  FMUL.FTZ R56, R140, -R48.reuse ;  /* 0x800000308c387220 */ /* 0x080fe20000410000 */
[----:B------:R0:W1:Y:S01]  /*3430*/  @!P0 LDS.128 R44, [R114.X16+0x3650] ;  /* 0x00365000722c8984 */ /* 0x000062000000cc00 */
[----:B------:R-:W-:-:S02]  /*3440*/  FFMA.FTZ R50, R139, R48, -R50 ;  /* 0x000000308b327223 */ /* 0x000fc40000010832 */
[----:B------:R-:W-:Y:S02]  /*3450*/  FADD.FTZ R51, -R142, R51 ;  /* 0x000000338e337221 */ /* 0x000fe40000010100 */
[----:B------:R-:W-:Y:S02]  /*3460*/  FMUL.FTZ R48, R133, -R58 ;  /* 0x8000003a85307220 */ /* 0x000fe40000410000 */
[----:B------:R-:W-:-:S04]  /*3470*/  IMAD.WIDE R54, R55, 0x4, R126 ;  /* 0x0000000437367825 */ /* 0x000fc800078e027e */
[----:B------:R-:W-:Y:S02]  /*3480*/  FFMA.FTZ R56, R139, R49, R56 ;  /* 0x000000318b387223 */ /* 0x000fe40000010038 */
[-C--:B------:R-:W-:Y:S02]  /*3490*/  FMUL.FTZ R57, R133, -R51.reuse ;  /* 0x8000003385397220 */ /* 0x080fe40000410000 */
[----:B------:R-:W-:Y:S02]  /*34a0*/  FFMA.FTZ R126, R132, R51, R48 ;  /* 0x00000033847e7223 */ /* 0x000fe40000010030 */
        /* <DEDUP_REMOVED lines=8> */
[----:B------:R-:W-:-:S02]  /*3530*/  FMUL.FTZ R50, R135, -R51 ;  /* 0x8000003387327220 */ /* 0x000fc40000410000 */
[----:B------:R-:W-:Y:S02]  /*3540*/  FADD.FTZ R128, R149, R48 ;  /* 0x0000003095807221 */ /* 0x000fe40000010000 */
[----:B------:R-:W-:Y:S02]  /*3550*/  FADD.FTZ R147, R147, R100 ;  /* 0x0000006493937221 */ /* 0x000fe40000010000 */
[-C--:B------:R-:W-:Y:S02]  /*3560*/  FMUL.FTZ R56, R135, -R49.reuse ;  /* 0x8000003187387220 */ /* 0x080fe40000410000 */
[----:B------:R-:W-:Y:S02]  /*3570*/  FFMA.FTZ R50, R134, R49, -R50 ;  /* 0x0000003186327223 */ /* 0x000fe40000010832 */
[C---:B------:R-:W-:Y:S02]  /*3580*/  FMUL.FTZ R48, R133.reuse, R128 ;  /* 0x0000008085307220 */ /* 0x040fe40000410000 */
[----:B------:R-:W-:-:S02]  /*3590*/  FMUL.FTZ R49, R133, R147 ;  /* 0x0000009385317220 */ /* 0x000fc40000410000 */
[----:B------:R-:W-:Y:S02]  /*35a0*/  FFMA.FTZ R56, R134, R51, R56 ;  /* 0x0000003386387223 */ /* 0x000fe40000010038 */
[C---:B------:R-:W-:Y:S02]  /*35b0*/  FMUL.FTZ R177, R133.reuse, -R50 ;  /* 0x8000003285b17220 */ /* 0x040fe40000410000 */
[C---:B------:R-:W-:Y:S02]  /*35c0*/  FFMA.FTZ R48, R132.reuse, R147, -R48 ;  /* 0x0000009384307223 */ /* 0x040fe40000010830 */
[C---:B------:R-:W-:Y:S02]  /*35d0*/  FFMA.FTZ R49, R132.reuse, R128, R49 ;  /* 0x0000008084317223 */ /* 0x040fe40000010031 */
[----:B------:R-:W-:Y:S02]  /*35e0*/  FFMA.FTZ R58, R132, R58, -R57 ;  /* 0x0000003a843a7223 */ /* 0x000fe40000010839 */
[----:B------:R-:W-:-:S02]  /*35f0*/  FMUL.FTZ R51, R133, -R56 ;  /* 0x8000003885337220 */ /* 0x000fc40000410000 */
[C---:B------:R-:W-:Y:S02]  /*3600*/  FFMA.FTZ R177, R132.reuse, R56, R177 ;  /* 0x0000003884b17223 */ /* 0x040fe400000100b1 */
[C---:B------:R-:W-:Y:S02]  /*3610*/  FFMA.FTZ R57, R25.reuse, R148, R48 ;  /* 0x0000009419397223 */ /* 0x040fe40000010030 */
[----:B------:R-:W-:Y:S02]  /*3620*/  FFMA.FTZ R56, R25, R146, R49 ;  /* 0x0000009219387223 */ /* 0x000fe40000010031 */
[----:B------:R-:W-:Y:S02]  /*3630*/  FFMA.FTZ R176, R132, R50, -R51 ;  /* 0x0000003284b07223 */ /* 0x000fe40000010833 */
[----:B------:R-:W-:Y:S01]  /*3640*/  FADD.FTZ R148, R131, R58 ;  /* 0x0000003a83947221 */ /* 0x000fe20000010000 */
[----:B------:R0:W2:Y:S01]  /*3650*/  SHFL.DOWN PT, R50, R177, 0x1, 0x1f ;  /* 0x08201f00b1327f89 */ /* 0x0000a200000e0000 */
[----:B------:R-:W-:-:S02]  /*3660*/  FADD.FTZ R146, -R129, R126 ;  /* 0x0000007e81927221 */ /* 0x000fc40000010100 */
[----:B------:R-:W-:Y:S01]  /*3670*/  FMUL.FTZ R49, R135, R57 ;  /* 0x0000003987317220 */ /* 0x000fe20000410000 */
[----:B------:R0:W3:Y:S03]  /*3680*/  SHFL.DOWN PT, R48, R176, 0x1, 0x1f ;  /* 0x08201f00b0307f89 */ /* 0x0000e600000e0000 */
[----:B------:R-:W-:Y:S01]  /*3690*/  FFMA.FTZ R49, R134, R56, R49 ;  /* 0x0000003886317223 */ /* 0x000fe20000010031 */
        /* <DEDUP_REMOVED lines=14> */
.L_x_12812:
[----:B-1----:R-:W-:Y:S05]  /*3780*/  BSYNC B0 ;  /* 0x0000000000007941 */ /* 0x002fea0003800000 */
.L_x_12811:
[----:B---3--:R-:W-:Y:S01]  /*3790*/  FMUL.FTZ R48, R135, R56 ;  /* 0x0000003887307220 */ /* 0x008fe20000410000 */
[----:B--2---:R1:W2:Y:S01]  /*37a0*/  SHFL.DOWN PT, R50, R176, 0x2, 0x1f ;  /* 0x08401f00b0327f89 */ /* 0x0042a200000e0000 */
[----:B------:R-:W-:Y:S01]  /*37b0*/  BSSY B0, `(.L_x_12813) ;  /* 0x0000012000007945 */ /* 0x000fe20003800000 */
[----:B----4-:R-:W-:Y:S02]  /*37c0*/  FFMA.FTZ R58, R26, R153, R49 ;  /* 0x000000991a3a7223 */ /* 0x010fe40000010031 */
[----:B0-----:R1:W0:Y:S01]  /*37d0*/  SHFL.DOWN PT, R100, R177, 0x2, 0x1f ;  /* 0x08401f00b1647f89 */ /* 0x00122200000e0000 */
[----:B------:R-:W-:-:S03]  /*37e0*/  FFMA.FTZ R48, R134, R57, -R48 ;  /* 0x0000003986307223 */ /* 0x000fc60000010830 */
        /* <DEDUP_REMOVED lines=14> */
.L_x_12814:
[----:B------:R-:W-:Y:S05]  /*38d0*/  BSYNC B0 ;  /* 0x0000000000007941 */ /* 0x000fea0003800000 */
.L_x_12813:
[----:B------:R-:W-:Y:S01]  /*38e0*/  FFMA.FTZ R101, R26, R151, R48 ;  /* 0x000000971a657223 */ /* 0x000fe20000010030 */
[----:B--2---:R2:W1:Y:S01]  /*38f0*/  SHFL.DOWN PT, R50, R176, 0x4, 0x1f ;  /* 0x08801f00b0327f89 */ /* 0x00446200000e0000 */
[----:B------:R-:W-:Y:S01]  /*3900*/  FMUL.FTZ R48, R136, R58 ;  /* 0x0000003a88307220 */ /* 0x000fe20000410000 */
[----:B------:R-:W-:Y:S02]  /*3910*/  BSSY B0, `(.L_x_12815) ;  /* 0x0000011000007945 */ /* 0x000fe40003800000 */
[----:B0-----:R2:W0:Y:S01]  /*3920*/  SHFL.DOWN PT, R100, R177, 0x4, 0x1f ;  /* 0x08801f00b1647f89 */ /* 0x00142200000e0000 */
[----:B------:R-:W-:-:S03]  /*3930*/  FFMA.FTZ R48, R137, R101, -R48 ;  /* 0x0000006589307223 */ /* 0x000fc60000010830 */
[----:B---3--:R2:W3:Y:S04]  /*3940*/  SHFL.DOWN PT, R126, R148, 0x4, 0x1f ;  /* 0x08801f00947e7f89 */ /* 0x0084e800000e0000 */
[----:B----4-:R2:W4:Y:S01]  /*3950*/  SHFL.DOWN PT, R130, R146, 0x4, 0x1f ;  /* 0x08801f0092827f89 */ /* 0x01052200000e0000 */
        /* <DEDUP_REMOVED lines=12> */
.L_x_12816:
[----:B------:R-:W-:Y:S05]  /*3a20*/  BSYNC B0 ;  /* 0x0000000000007941 */ /* 0x000fea0003800000 */
.L_x_12815:
[----:B------:R-:W-:Y:S01]  /*3a30*/  FFMA.FTZ R127, R27, R152, R48 ;  /* 0x000000981b7f7223 */ /* 0x000fe20000010030 */
[----:B-1----:R1:W2:Y:S01]  /*3a40*/  SHFL.DOWN PT, R50, R176, 0x8, 0x1f ;  /* 0x09001f00b0327f89 */ /* 0x0022a200000e0000 */
[----:B------:R-:W-:Y:S01]  /*3a50*/  FMUL.FTZ R48, R136, R101 ;  /* 0x0000006588307220 */ /* 0x000fe20000410000 */
[----:B------:R-:W-:Y:S02]  /*3a60*/  BSSY B0, `(.L_x_12817) ;  /* 0x0000011000007945 */ /* 0x000fe40003800000 */
[----:B0-----:R1:W0:Y:S01]  /*3a70*/  SHFL.DOWN PT, R100, R177, 0x8, 0x1f ;  /* 0x09001f00b1647f89 */ /* 0x00122200000e0000 */
[----:B------:R-:W-:-:S03]  /*3a80*/  FFMA.FTZ R48, R137, R58, R48 ;  /* 0x0000003a89307223 */ /* 0x000fc60000010030 */
        /* <DEDUP_REMOVED lines=14> */
.L_x_12818:
[----:B------:R-:W-:Y:S05]  /*3b70*/  BSYNC B0 ;  /* 0x0000000000007941 */ /* 0x000fea0003800000 */
.L_x_12817:
[----:B0-----:R-:W-:Y:S01]  /*3b80*/  FFMA.FTZ R100, R27, R150, R48 ;  /* 0x000000961b647223 */ /* 0x001fe20000010030 */
[----:B--2---:R0:W2:Y:S01]  /*3b90*/  SHFL.DOWN PT, R50, R177, 0x10, 0x1f ;  /* 0x0a001f00b1327f89 */ /* 0x0040a200000e0000 */
[----:B------:R-:W-:Y:S01]  /*3ba0*/  BSSY B0, `(.L_x_12819) ;  /* 0x0000011000007945 */ /* 0x000fe20003800000 */
[----:B------:R-:W-:-:S02]  /*3bb0*/  FMUL.FTZ R49, R140, R127 ;  /* 0x0000007f8c317220 */ /* 0x000fc40000410000 */
[----:B------:R0:W1:Y:S04]  /*3bc0*/  SHFL.DOWN PT, R48, R176, 0x10, 0x1f ;  /* 0x0a001f00b0307f89 */ /* 0x00006800000e0000 */
        /* <DEDUP_REMOVED lines=14> */
.L_x_12820:
[----:B------:R-:W-:Y:S05]  /*3cb0*/  BSYNC B0 ;  /* 0x0000000000007941 */ /* 0x000fea0003800000 */
.L_x_12819:
[-C--:B------:R-:W-:Y:S01]  /*3cc0*/  FFMA.FTZ R49, R139, R100.reuse, R49 ;  /* 0x000000648b317223 */ /* 0x080fe20000010031 */
[----:B------:R-:W-:Y:S01]  /*3cd0*/  SHFL.DOWN PT, R178, R177, 0x1, 0x1f ;  /* 0x08201f00b1b27f89 */ /* 0x000fe200000e0000 */
[----:B-1----:R-:W-:Y:S01]  /*3ce0*/  FMUL.FTZ R48, R140, R100 ;  /* 0x000000648c307220 */ /* 0x002fe20000410000 */
[----:B--2---:R-:W-:Y:S01]  /*3cf0*/  SHF.L.U64.HI R50, R113, 0x2, R112 ;  /* 0x0000000271327819 */ /* 0x004fe20000010270 */
[----:B---3--:R-:W-:Y:S01]  /*3d00*/  FFMA.FTZ R126, R20, R157, R49 ;  /* 0x0000009d147e7223 */ /* 0x008fe20000010031 */
[----:B------:R-:W1:Y:S01]  /*3d10*/  SHFL.IDX PT, R150, R46, RZ, 0x1f ;  /* 0x00001fff2e967589 */ /* 0x000e6200000e0000 */
[----:B------:R-:W-:Y:S01]  /*3d20*/  FFMA.FTZ R48, R139, R127, -R48 ;  /* 0x0000007f8b307223 */ /* 0x000fe20000010830 */
[----:B------:R-:W-:Y:S01]  /*3d30*/  SHF.L.U32 R51, R113, 0x2, RZ ;  /* 0x0000000271337819 */ /* 0x000fe200000006ff */
[----:B------:R-:W-:Y:S01]  /*3d40*/  IMAD R152, R50, c[0x0][0x2b0], RZ ;  /* 0x0000ac0032987a24 */ /* 0x000fe200078e02ff */
[----:B------:R-:W2:Y:S01]  /*3d50*/  SHFL.IDX PT, R151, R47, RZ, 0x1f ;  /* 0x00001fff2f977589 */ /* 0x000ea200000e0000 */
[----:B----4-:R-:W-:Y:S01]  /*3d60*/  FFMA.FTZ R130, R20, R155, R48 ;  /* 0x0000009b14827223 */ /* 0x010fe20000010030 */
[C---:B------:R-:W-:Y:S01]  /*3d70*/  ISETP.NE.AND P0, PT, R74.reuse, RZ, PT ;  /* 0x000000ff4a00720c */ /* 0x040fe20003f05270 */
[C---:B------:R-:W-:Y:S01]  /*3d80*/  FMUL.FTZ R48, R143.reuse, R126 ;  /* 0x0000007e8f307220 */ /* 0x040fe20000410000 */
[----:B------:R-:W3:Y:S01]  /*3d90*/  SHFL.DOWN PT, R157, R176, 0x1, 0x1f ;  /* 0x08201f00b09d7f89 */ /* 0x000ee200000e0000 */
[-C--:B------:R-:W-:Y:S01]  /*3da0*/  FMUL.FTZ R49, R143, R130.reuse ;  /* 0x000000828f317220 */ /* 0x080fe20000410000 */
[C---:B------:R-:W-:Y:S01]  /*3db0*/  IADD3 R187, R74.reuse, 0x180, RZ ;  /* 0x000001804abb7810 */ /* 0x040fe20007ffe0ff */
[C---:B------:R-:W-:Y:S01]  /*3dc0*/  FFMA.FTZ R48, R141.reuse, R130, -R48 ;  /* 0x000000828d307223 */ /* 0x040fe20000010830 */
[----:B------:R-:W4:Y:S01]  /*3dd0*/  SHFL.DOWN PT, R179, R146, 0x1, 0x1f ;  /* 0x08201f0092b37f89 */ /* 0x000f2200000e0000 */
[----:B------:R-:W-:Y:S01]  /*3de0*/  FFMA.FTZ R49, R141, R126, R49 ;  /* 0x0000007e8d317223 */ /* 0x000fe20000010031 */
[----:B------:R-:W-:Y:S01]  /*3df0*/  IADD3 R189, R74, 0x1a0, RZ ;  /* 0x000001a04abd7810 */ /* 0x000fe20007ffe0ff */
[----:B------:R-:W-:Y:S01]  /*3e00*/  IMAD R50, R50, c[0x0][0x2d0], RZ ;  /* 0x0000b40032327a24 */ /* 0x000fe200078e02ff */
[----:B------:R-:W5:Y:S01]  /*3e10*/  SHFL.DOWN PT, R180, R148, 0x1, 0x1f ;  /* 0x08201f0094b47f89 */ /* 0x000f6200000e0000 */
[C---:B------:R-:W-:Y:S01]  /*3e20*/  FFMA.FTZ R149, R21.reuse, R160, R48 ;  /* 0x000000a015957223 */ /* 0x040fe20000010030 */
[C---:B------:R-:W-:Y:S01]  /*3e30*/  IADD3 R191, R74.reuse, 0x1c0, RZ ;  /* 0x000001c04abf7810 */ /* 0x040fe20007ffe0ff */
[----:B------:R-:W-:Y:S01]  /*3e40*/  FFMA.FTZ R158, R21, R158, R49 ;  /* 0x0000009e159e7223 */ /* 0x000fe20000010031 */
[----:B0-----:R-:W0:Y:S01]  /*3e50*/  SHFL.IDX PT, R177, R177, RZ, 0x1f ;  /* 0x00001fffb1b17589 */ /* 0x001e2200000e0000 */
[C---:B------:R-:W-:Y:S01]  /*3e60*/  IMAD R153, R51.reuse, c[0x0][0x2b4], R152 ;  /* 0x0000ad0033997a24 */ /* 0x040fe200078e0298 */
[----:B------:R-:W-:Y:S01]  /*3e70*/  IADD3 R193, R74, 0x1e0, RZ ;  /* 0x000001e04ac17810 */ /* 0x000fe20007ffe0ff */
[C---:B------:R-:W-:Y:S01]  /*3e80*/  IMAD R155, R51.reuse, c[0x0][0x2d4], R50 ;  /* 0x0000b500339b7a24 */ /* 0x040fe200078e0232 */
[----:B------:R-:W0:Y:S01]  /*3e90*/  SHFL.IDX PT, R176, R176, RZ, 0x1f ;  /* 0x00001fffb0b07589 */ /* 0x000e2200000e0000 */
[C---:B------:R-:W-:Y:S01]  /*3ea0*/  IMAD.WIDE.U32 R48, R51.reuse, c[0x0][0x2b0], R52 ;  /* 0x0000ac0033307a25 */ /* 0x040fe200078e0034 */
[----:B------:R-:W-:Y:S01]  /*3eb0*/  IADD3 R217, -R60, c[0x0][0x168], RZ ;  /* 0x00005a003cd97a10 */ /* 0x000fe20007ffe1ff */
[----:B------:R-:W-:Y:S01]  /*3ec0*/  BSSY B0, `(.L_x_12821) ;  /* 0x0000143000007945 */ /* 0x000fe20003800000 */
[----:B------:R-:W0:Y:S01]  /*3ed0*/  SHFL.IDX PT, R148, R148, RZ, 0x1f ;  /* 0x00001fff94947589 */ /* 0x000e2200000e0000 */
[----:B------:R-:W-:Y:S01]  /*3ee0*/  IMAD.WIDE.U32 R50, R51, c[0x0][0x2d0], R54 ;  /* 0x0000b40033327a25 */ /* 0x000fe200078e0036 */
[----:B------:R-:W-:-:S02]  /*3ef0*/  IADD3 R49, R49, R153, RZ ;  /* 0x0000009931317210 */ /* 0x000fc40007ffe0ff */
[----:B------:R-:W0:Y:S01]  /*3f00*/  SHFL.IDX PT, R146, R146, RZ, 0x1f ;  /* 0x00001fff92927589 */ /* 0x000e2200000e0000 */
[C---:B-1----:R-:W-:Y:S01]  /*3f10*/  @P1 FMUL.FTZ R54, R178.reuse, R150 ;  /* 0x00000096b2361220 */ /* 0x042fe20000410000 */
[----:B------:R-:W-:Y:S01]  /*3f20*/  IADD3 R51, R51, R155, RZ ;  /* 0x0000009b33337210 */ /* 0x000fe20007ffe0ff */
[----:B--2---:R-:W-:Y:S01]  /*3f30*/  @P1 FMUL.FTZ R55, R178, R151 ;  /* 0x00000097b2371220 */ /* 0x004fe20000410000 */
[----:B------:R-:W-:Y:S01]  /*3f40*/  LEA R217, R217, -R74, 0x1 ;  /* 0x8000004ad9d97211 */ /* 0x000fe200078e08ff */
[----:B------:R-:W-:Y:S02]  /*3f50*/  FMUL.FTZ R53, R145, R149 ;  /* 0x0000009591357220 */ /* 0x000fe40000410000 */
[C---:B---3--:R-:W-:Y:S02]  /*3f60*/  @P1 FFMA.FTZ R54, R157.reuse, R151, R54 ;  /* 0x000000979d361223 */ /* 0x048fe40000010036 */
[----:B------:R-:W-:Y:S02]  /*3f70*/  @P1 FFMA.FTZ R55, R157, R150, -R55 ;  /* 0x000000969d371223 */ /* 0x000fe40000010837 */
[----:B------:R-:W-:-:S02]  /*3f80*/  FMUL.FTZ R52, R145, R158 ;  /* 0x0000009e91347220 */ /* 0x000fc40000410000 */
[----:B------:R-:W-:Y:S02]  /*3f90*/  FFMA.FTZ R53, R144, R158, R53 ;  /* 0x0000009e90357223 */ /* 0x000fe40000010035 */
[----:B----4-:R-:W-:Y:S02]  /*3fa0*/  @P1 FADD.FTZ R151, R179, R54 ;  /* 0x00000036b3971221 */ /* 0x010fe40000010000 */
[----:B-----5:R-:W-:Y:S01]  /*3fb0*/  @P1 FADD.FTZ R150, R180, R55 ;  /* 0x00000037b4961221 */ /* 0x020fe20000010000 */
[----:B------:R-:W-:Y:S01]  /*3fc0*/  ISETP.GE.AND P1, PT, R217, 0x1, PT ;  /* 0x00000001d900780c */ /* 0x000fe20003f26270 */
[----:B------:R-:W-:Y:S02]  /*3fd0*/  FFMA.FTZ R52, R144, R149, -R52 ;  /* 0x0000009590347223 */ /* 0x000fe40000010834 */
[----:B------:R-:W-:Y:S02]  /*3fe0*/  FFMA.FTZ R159, R22, R159, R53 ;  /* 0x0000009f169f7223 */ /* 0x000fe40000010035 */
[----:B------:R-:W-:-:S02]  /*3ff0*/  FMUL.FTZ R53, R151, -R95 ;  /* 0x8000005f97357220 */ /* 0x000fc40000410000 */
[----:B------:R-:W-:Y:S02]  /*4000*/  FMUL.FTZ R95, R150, -R95 ;  /* 0x8000005f965f7220 */ /* 0x000fe40000410000 */
[----:B------:R-:W-:Y:S02]  /*4010*/  FFMA.FTZ R161, R22, R161, R52 ;  /* 0x000000a116a17223 */ /* 0x000fe40000010034 */
[----:B------:R-:W-:Y:S02]  /*4020*/  FMUL.FTZ R52, R156, R159 ;  /* 0x0000009f9c347220 */ /* 0x000fe40000410000 */
[-C--:B------:R-:W-:Y:S02]  /*4030*/  FFMA.FTZ R150, R150, R94.reuse, -R53 ;  /* 0x0000005e96967223 */ /* 0x080fe40000010835 */
[----:B------:R-:W-:Y:S02]  /*4040*/  FFMA.FTZ R94, R151, R94, R95 ;  /* 0x0000005e975e7223 */ /* 0x000fe4000001005f */
[----:B------:R-:W-:-:S02]  /*4050*/  FFMA.FTZ R52, R154, R161, -R52 ;  /* 0x000000a19a347223 */ /* 0x000fc40000010834 */
[----:B------:R-:W-:Y:S02]  /*4060*/  FADD.FTZ R59, R59, R150 ;  /* 0x000000963b3b7221 */ /* 0x000fe40000010000 */
[----:B------:R-:W-:Y:S02]  /*4070*/  FADD.FTZ R94, -R167, R94 ;  /* 0x0000005ea75e7221 */ /* 0x000fe40000010100 */
[----:B------:R-:W-:Y:S02]  /*4080*/  FFMA.FTZ R53, R23, R164, R52 ;  /* 0x000000a417357223 */ /* 0x000fe40000010034 */
[C---:B------:R-:W-:Y:S02]  /*4090*/  FMUL.FTZ R52, R156.reuse, R161 ;  /* 0x000000a19c347220 */ /* 0x040fe40000410000 */
[C---:B------:R-:W-:Y:S02]  /*40a0*/  FMUL.FTZ R55, R156.reuse, -R59 ;  /* 0x8000003b9c377220 */ /* 0x040fe40000410000 */
[----:B------:R-:W-:-:S02]  /*40b0*/  FMUL.FTZ R156, R156, -R94 ;  /* 0x8000005e9c9c7220 */ /* 0x000fc40000410000 */
[C---:B------:R-:W-:Y:S02]  /*40c0*/  FFMA.FTZ R95, R154.reuse, R94, R55 ;  /* 0x0000005e9a5f7223 */ /* 0x040fe40000010037 */
[C---:B------:R-:W-:Y:S02]  /*40d0*/  FFMA.FTZ R156, R154.reuse, R59, -R156 ;  /* 0x0000003b9a9c7223 */ /* 0x040fe4000001089c */
[----:B------:R-:W-:Y:S02]  /*40e0*/  FFMA.FTZ R52, R154, R159, R52 ;  /* 0x0000009f9a347223 */ /* 0x000fe40000010034 */
[----:B0-----:R-:W-:Y:S02]  /*40f0*/  FMUL.FTZ R55, R177, R47 ;  /* 0x0000002fb1377220 */ /* 0x001fe40000410000 */
[----:B------:R-:W-:Y:S02]  /*4100*/  FADD.FTZ R166, -R166, R95 ;  /* 0x0000005fa6a67221 */ /* 0x000fe40000010100 */
[----:B------:R-:W-:-:S02]  /*4110*/  FADD.FTZ R165, R165, R156 ;  /* 0x0000009ca5a57221 */ /* 0x000fc40000010000 */
[----:B------:R-:W-:Y:S02]  /*4120*/  FFMA.FTZ R162, R23, R162, R52 ;  /* 0x000000a217a27223 */ /* 0x000fe40000010034 */
[-C--:B------:R-:W-:Y:S02]  /*4130*/  FMUL.FTZ R52, R177, R46.reuse ;  /* 0x0000002eb1347220 */ /* 0x080fe40000410000 */
[----:B------:R-:W-:Y:S02]  /*4140*/  FFMA.FTZ R55, R176, R46, -R55 ;  /* 0x0000002eb0377223 */ /* 0x000fe40000010837 */
[CC--:B------:R-:W-:Y:S02]  /*4150*/  FMUL.FTZ R46, R145.reuse, -R166.reuse ;  /* 0x800000a6912e7220 */ /* 0x0c0fe40000410000 */
[-C--:B------:R-:W-:Y:S02]  /*4160*/  FMUL.FTZ R151, R145, -R165.reuse ;  /* 0x800000a591977220 */ /* 0x080fe40000410000 */
[C---:B------:R-:W-:Y:S01]  /*4170*/  FFMA.FTZ R145, R144.reuse, R165, -R46 ;  /* 0x000000a590917223 */ /* 0x040fe2000001082e */
[----:B------:R-:W-:Y:S01]  /*4180*/  P2R R46, PR, RZ, 0x1 ;  /* 0x00000001ff2e7803 */ /* 0x000fe20000000000 */
[----:B------:R-:W-:-:S02]  /*4190*/  FFMA.FTZ R144, R144, R166, R151 ;  /* 0x000000a690907223 */ /* 0x000fc40000010097 */
[----:B------:R-:W-:Y:S02]  /*41a0*/  FADD.FTZ R172, R172, R145 ;  /* 0x00000091acac7221 */ /* 0x000fe40000010000 */
[----:B------:R-:W-:Y:S02]  /*41b0*/  FADD.FTZ R144, -R169, R144 ;  /* 0x00000090a9907221 */ /* 0x000fe40000010100 */
[C---:B------:R-:W-:Y:S02]  /*41c0*/  FMUL.FTZ R54, R143.reuse, -R172 ;  /* 0x800000ac8f367220 */ /* 0x040fe40000410000 */
[-C--:B------:R-:W-:Y:S02]  /*41d0*/  FMUL.FTZ R143, R143, -R144.reuse ;  /* 0x800000908f8f7220 */ /* 0x080fe40000410000 */
[----:B------:R-:W-:Y:S02]  /*41e0*/  FADD.FTZ R46, R148, R55 ;  /* 0x00000037942e7221 */ /* 0x000fe40000010000 */
[----:B------:R-:W-:-:S02]  /*41f0*/  FFMA.FTZ R55, R141, R144, R54 ;  /* 0x000000908d377223 */ /* 0x000fc40000010036 */
[----:B------:R-:W-:Y:S02]  /*4200*/  FFMA.FTZ R143, R141, R172, -R143 ;  /* 0x000000ac8d8f7223 */ /* 0x000fe4000001088f */
[----:B------:R-:W-:Y:S01]  /*4210*/  FFMA.FTZ R95, R176, R47, R52 ;  /* 0x0000002fb05f7223 */ /* 0x000fe20000010034 */
[----:B------:R-:W-:Y:S01]  /*4220*/  SHF.L.U32 R52, R74, 0x4, RZ ;  /* 0x000000044a347819 */ /* 0x000fe200000006ff */
[C---:B------:R-:W-:Y:S02]  /*4230*/  FMUL.FTZ R47, R177.reuse, R45 ;  /* 0x0000002db12f7220 */ /* 0x040fe40000410000 */
[----:B------:R-:W-:Y:S01]  /*4240*/  FMUL.FTZ R177, R177, R44 ;  /* 0x0000002cb1b17220 */ /* 0x000fe20000410000 */
[----:B------:R-:W-:Y:S01]  /*4250*/  LEA.HI.SX32 R52, R52, R52, 0x1b ;  /* 0x0000003434347211 */ /* 0x000fe200078fdaff */
[----:B------:R-:W-:Y:S02]  /*4260*/  FADD.FTZ R170, -R170, R55 ;  /* 0x00000037aaaa7221 */ /* 0x000fe40000010100 */
[----:B------:R-:W-:-:S02]  /*4270*/  FADD.FTZ R168, R168, R143 ;  /* 0x0000008fa8a87221 */ /* 0x000fc40000010000 */
[C---:B------:R-:W-:Y:S02]  /*4280*/  FFMA.FTZ R44, R176.reuse, R44, -R47 ;  /* 0x0000002cb02c7223 */ /* 0x040fe4000001082f */
[----:B------:R-:W-:Y:S02]  /*4290*/  FFMA.FTZ R45, R176, R45, R177 ;  /* 0x0000002db02d7223 */ /* 0x000fe400000100b1 */
[----:B------:R-:W-:Y:S02]  /*42a0*/  FADD.FTZ R47, R146, R95 ;  /* 0x0000005f922f7221 */ /* 0x000fe40000010000 */
[C---:B------:R-:W-:Y:S02]  /*42b0*/  FMUL.FTZ R54, R140.reuse, -R170 ;  /* 0x800000aa8c367220 */ /* 0x040fe40000410000 */
[----:B------:R-:W-:Y:S01]  /*42c0*/  FMUL.FTZ R140, R140, -R168 ;  /* 0x800000a88c8c7220 */ /* 0x000fe20000410000 */
[----:B------:R0:W-:Y:S01]  /*42d0*/  @!P0 STS.128 [R114.X16+0x3650], R44 ;  /* 0x0036502c72008388 */ /* 0x0001e2000000cc00 */
[----:B------:R-:W-:Y:S01]  /*42e0*/  FMUL.FTZ R148, R124, R59 ;  /* 0x0000003b7c947220 */ /* 0x000fe20000410000 */
[----:B------:R-:W-:Y:S01]  /*42f0*/  ISETP.GE.AND P0, PT, R217, 0x21, PT ;  /* 0x00000021d900780c */ /* 0x000fe20003f06270 */
[----:B------:R-:W-:-:S02]  /*4300*/  FFMA.FTZ R95, -R102, R43, R162 ;  /* 0x0000002b665f7223 */ /* 0x000fc400000101a2 */
[----:B------:R-:W-:Y:S02]  /*4310*/  FFMA.FTZ R140, R139, R170, R140 ;  /* 0x000000aa8b8c7223 */ /* 0x000fe4000001008c */
[----:B------:R-:W-:Y:S02]  /*4320*/  FMUL.FTZ R154, R124, R94 ;  /* 0x0000005e7c9a7220 */ /* 0x000fe40000410000 */
[----:B------:R-:W-:Y:S02]  /*4330*/  FFMA.FTZ R141, -R102, R42, R53 ;  /* 0x0000002a668d7223 */ /* 0x000fe40000010135 */
[----:B------:R-:W-:Y:S02]  /*4340*/  FADD.FTZ R175, -R175, R140 ;  /* 0x0000008cafaf7221 */ /* 0x000fe40000010100 */
[-C--:B------:R-:W-:Y:S02]  /*4350*/  FMUL.FTZ R151, R23, R154.reuse ;  /* 0x0000009a17977220 */ /* 0x080fe40000410000 */
[----:B------:R-:W-:-:S02]  /*4360*/  FMUL.FTZ R155, R95, R154 ;  /* 0x0000009a5f9b7220 */ /* 0x000fc40000410000 */
[----:B0-----:R-:W-:Y:S01]  /*4370*/  FFMA.FTZ R45, R139, R168, -R54 ;  /* 0x000000a88b2d7223 */ /* 0x001fe20000010836 */
[----:B------:R-:W-:Y:S01]  /*4380*/  STS [R52.X4+0x10bc], R151 ;  /* 0x0010bc9734007388 */ /* 0x000fe20000004800 */
[----:B------:R-:W-:Y:S02]  /*4390*/  FMUL.FTZ R44, R95, R148 ;  /* 0x000000945f2c7220 */ /* 0x000fe40000410000 */
[----:B------:R-:W-:Y:S02]  /*43a0*/  FADD.FTZ R139, R174, R45 ;  /* 0x0000002dae8b7221 */ /* 0x000fe40000010000 */
[----:B------:R-:W-:Y:S02]  /*43b0*/  FFMA.FTZ R154, R141, R154, -R44 ;  /* 0x0000009a8d9a7223 */ /* 0x000fe4000001082c */
[C---:B------:R-:W-:Y:S02]  /*43c0*/  FMUL.FTZ R44, R136.reuse, -R175 ;  /* 0x800000af882c7220 */ /* 0x040fe40000410000 */
[----:B------:R-:W-:-:S02]  /*43d0*/  FMUL.FTZ R136, R136, -R139 ;  /* 0x8000008b88887220 */ /* 0x000fc40000410000 */
[C---:B------:R-:W-:Y:S02]  /*43e0*/  FFMA.FTZ R143, -R104.reuse, R41, R159 ;  /* 0x00000029688f7223 */ /* 0x040fe4000001019f */
[----:B------:R-:W-:Y:S02]  /*43f0*/  FMUL.FTZ R47, R105, R166 ;  /* 0x000000a6692f7220 */ /* 0x000fe40000410000 */
[C---:B------:R-:W-:Y:S02]  /*4400*/  FFMA.FTZ R44, R137.reuse, R139, -R44 ;  /* 0x0000008b892c7223 */ /* 0x040fe4000001082c */
[----:B------:R-:W-:Y:S02]  /*4410*/  FFMA.FTZ R136, R137, R175, R136 ;  /* 0x000000af89887223 */ /* 0x000fe40000010088 */
[----:B------:R-:W-:Y:S02]  /*4420*/  FFMA.FTZ R140, -R104, R40, R161 ;  /* 0x00000028688c7223 */ /* 0x000fe400000101a1 */
[----:B------:R-:W-:-:S02]  /*4430*/  FMUL.FTZ R45, R105, R165 ;  /* 0x000000a5692d7220 */ /* 0x000fc40000410000 */
[----:B------:R-:W-:Y:S02]  /*4440*/  FMUL.FTZ R46, R143, R47 ;  /* 0x0000002f8f2e7220 */ /* 0x000fe40000410000 */
[----:B------:R-:W-:Y:S02]  /*4450*/  FADD.FTZ R171, R171, R44 ;  /* 0x0000002cabab7221 */ /* 0x000fe40000010000 */
[----:B------:R-:W-:Y:S02]  /*4460*/  FADD.FTZ R136, -R173, R136 ;  /* 0x00000088ad887221 */ /* 0x000fe40000010100 */
[-C--:B------:R-:W-:Y:S02]  /*4470*/  FMUL.FTZ R54, R143, R45.reuse ;  /* 0x0000002d8f367220 */ /* 0x080fe40000410000 */
[-C--:B------:R-:W-:Y:S02]  /*4480*/  FFMA.FTZ R183, R140, R45.reuse, R46 ;  /* 0x0000002d8cb77223 */ /* 0x080fe4000001002e */
[----:B------:R-:W-:-:S02]  /*4490*/  FMUL.FTZ R55, R22, R45 ;  /* 0x0000002d16377220 */ /* 0x000fc40000410000 */
[CC--:B------:R-:W-:Y:S02]  /*44a0*/  FMUL.FTZ R45, R135.reuse, -R171.reuse ;  /* 0x800000ab872d7220 */ /* 0x0c0fe40000410000 */
[-C--:B------:R-:W-:Y:S01]  /*44b0*/  FMUL.FTZ R44, R135, -R136.reuse ;  /* 0x80000088872c7220 */ /* 0x080fe20000410000 */
[----:B------:R-:W-:Y:S01]  /*44c0*/  STS [R52.X4+0x10b0], R55 ;  /* 0x0010b03734007388 */ /* 0x000fe20000004800 */
[C---:B------:R-:W-:Y:S02]  /*44d0*/  FFMA.FTZ R45, R134.reuse, R136, R45 ;  /* 0x00000088862d7223 */ /* 0x040fe4000001002d */
[----:B------:R-:W-:Y:S02]  /*44e0*/  FFMA.FTZ R44, R134, R171, -R44 ;  /* 0x000000ab862c7223 */ /* 0x000fe4000001082c */
[----:B------:R-:W-:Y:S02]  /*44f0*/  FADD.FTZ R142, -R142, R45 ;  /* 0x0000002d8e8e7221 */ /* 0x000fe40000010100 */
[----:B------:R-:W-:-:S02]  /*4500*/  FADD.FTZ R163, R163, R44 ;  /* 0x0000002ca3a37221 */ /* 0x000fc40000010000 */
[----:B------:R-:W-:Y:S02]  /*4510*/  FMUL.FTZ R44, R133, -R142 ;  /* 0x8000008e852c7220 */ /* 0x000fe40000410000 */
[----:B------:R-:W-:Y:S02]  /*4520*/  FMUL.FTZ R145, R23, R148 ;  /* 0x0000009417917220 */ /* 0x000fe40000410000 */
[----:B------:R-:W-:Y:S02]  /*4530*/  FMUL.FTZ R133, R133, -R163 ;  /* 0x800000a385857220 */ /* 0x000fe40000410000 */
[----:B------:R-:W-:Y:S01]  /*4540*/  FFMA.FTZ R185, R140, R47, -R54 ;  /* 0x0000002f8cb97223 */ /* 0x000fe20000010836 */
[----:B------:R0:W-:Y:S01]  /*4550*/  STS [R52.X4+0x10b8], R145 ;  /* 0x0010b89134007388 */ /* 0x0001e20000004800 */
[----:B------:R-:W-:Y:S02]  /*4560*/  FFMA.FTZ R135, -R106, R39, R158 ;  /* 0x000000276a877223 */ /* 0x000fe4000001019e */
[----:B------:R-:W-:-:S02]  /*4570*/  FMUL.FTZ R54, R98, R144 ;  /* 0x0000009062367220 */ /* 0x000fc40000410000 */
[----:B------:R-:W-:Y:S02]  /*4580*/  FMUL.FTZ R46, R98, R172 ;  /* 0x000000ac622e7220 */ /* 0x000fe40000410000 */
[----:B------:R-:W-:Y:S02]  /*4590*/  FMUL.FTZ R137, R22, R47 ;  /* 0x0000002f16897220 */ /* 0x000fe40000410000 */
[----:B------:R-:W-:Y:S02]  /*45a0*/  FFMA.FTZ R134, R132, R142, R133 ;  /* 0x0000008e84867223 */ /* 0x000fe40000010085 */
[----:B0-----:R-:W-:Y:S01]  /*45b0*/  FFMA.FTZ R145, -R106, R38, R149 ;  /* 0x000000266a917223 */ /* 0x001fe20000010195 */
[----:B------:R0:W-:Y:S01]  /*45c0*/  STS [R52.X4+0x10b4], R137 ;  /* 0x0010b48934007388 */ /* 0x0001e20000004800 */
[C---:B------:R-:W-:Y:S02]  /*45d0*/  FMUL.FTZ R47, R135.reuse, R54 ;  /* 0x00000036872f7220 */ /* 0x040fe40000410000 */
[----:B------:R-:W-:-:S02]  /*45e0*/  FMUL.FTZ R45, R135, R46 ;  /* 0x0000002e872d7220 */ /* 0x000fc40000410000 */
[----:B------:R-:W-:Y:S02]  /*45f0*/  FFMA.FTZ R44, R132, R163, -R44 ;  /* 0x000000a3842c7223 */ /* 0x000fe4000001082c */
[----:B------:R-:W-:Y:S02]  /*4600*/  FFMA.FTZ R153, -R107, R37, R126 ;  /* 0x000000256b997223 */ /* 0x000fe4000001017e */
[----:B------:R-:W-:Y:S02]  /*4610*/  FMUL.FTZ R55, R103, R170 ;  /* 0x000000aa67377220 */ /* 0x000fe40000410000 */
[----:B------:R-:W-:Y:S02]  /*4620*/  FADD.FTZ R134, -R129, R134 ;  /* 0x0000008681867221 */ /* 0x000fe40000010100 */
[----:B------:R-:W-:Y:S02]  /*4630*/  FFMA.FTZ R181, R145, R46, R47 ;  /* 0x0000002e91b57223 */ /* 0x000fe4000001002f */
[----:B0-----:R-:W-:-:S02]  /*4640*/  FMUL.FTZ R137, R21, R54 ;  /* 0x0000003615897220 */ /* 0x001fc40000410000 */
[----:B------:R-:W-:Y:S02]  /*4650*/  FFMA.FTZ R182, R145, R54, -R45 ;  /* 0x0000003691b67223 */ /* 0x000fe4000001082d */
[----:B------:R-:W-:Y:S01]  /*4660*/  FADD.FTZ R131, R131, R44 ;  /* 0x0000002c83837221 */ /* 0x000fe20000010000 */
[----:B------:R0:W-:Y:S01]  /*4670*/  STS [R52.X4+0x10ac], R137 ;  /* 0x0010ac8934007388 */ /* 0x0001e20000004800 */
[----:B------:R-:W-:Y:S02]  /*4680*/  FMUL.FTZ R47, R21, R46 ;  /* 0x0000002e152f7220 */ /* 0x000fe40000410000 */
[----:B------:R-:W-:Y:S02]  /*4690*/  FFMA.FTZ R152, -R107, R36, R130 ;  /* 0x000000246b987223 */ /* 0x000fe40000010182 */
[----:B------:R-:W-:Y:S01]  /*46a0*/  FMUL.FTZ R45, R103, R168 ;  /* 0x000000a8672d7220 */ /* 0x000fe20000410000 */
[----:B------:R1:W-:Y:S01]  /*46b0*/  STS [R52.X4+0x10a8], R47 ;  /* 0x0010a82f34007388 */ /* 0x0003e20000004800 */
[----:B------:R-:W-:-:S02]  /*46c0*/  FMUL.FTZ R44, R153, R55 ;  /* 0x00000037992c7220 */ /* 0x000fc40000410000 */
[----:B------:R-:W-:Y:S02]  /*46d0*/  FFMA.FTZ R133, -R111, R29, R128 ;  /* 0x0000001d6f857223 */ /* 0x000fe40000010180 */
[----:B------:R-:W-:Y:S02]  /*46e0*/  FMUL.FTZ R46, R97, R134 ;  /* 0x00000086612e7220 */ /* 0x000fe40000410000 */
[-C--:B------:R-:W-:Y:S02]  /*46f0*/  FMUL.FTZ R146, R153, R45.reuse ;  /* 0x0000002d99927220 */ /* 0x080fe40000410000 */
[-C--:B------:R-:W-:Y:S02]  /*4700*/  FFMA.FTZ R179, R152, R45.reuse, R44 ;  /* 0x0000002d98b37223 */ /* 0x080fe4000001002c */
[----:B------:R-:W-:Y:S02]  /*4710*/  FMUL.FTZ R157, R20, R45 ;  /* 0x0000002d149d7220 */ /* 0x000fe40000410000 */
[----:B------:R-:W-:-:S02]  /*4720*/  FFMA.FTZ R129, -R111, R28, R147 ;  /* 0x0000001c6f817223 */ /* 0x000fc40000010193 */
[----:B0-----:R-:W-:Y:S01]  /*4730*/  FFMA.FTZ R137, -R110, R31, R56 ;  /* 0x0000001f6e897223 */ /* 0x001fe20000010138 */
[----:B------:R0:W-:Y:S01]  /*4740*/  STS [R52.X4+0x10a0], R157 ;  /* 0x0010a09d34007388 */ /* 0x0001e20000004800 */
[----:B------:R-:W-:Y:S02]  /*4750*/  FMUL.FTZ R156, R92, R142 ;  /* 0x0000008e5c9c7220 */ /* 0x000fe40000410000 */
[----:B------:R-:W-:Y:S02]  /*4760*/  FMUL.FTZ R44, R97, R131 ;  /* 0x00000083612c7220 */ /* 0x000fe40000410000 */
[----:B------:R-:W-:Y:S02]  /*4770*/  FMUL.FTZ R45, R133, R46 ;  /* 0x0000002e852d7220 */ /* 0x000fe40000410000 */
[----:B------:R-:W-:Y:S02]  /*4780*/  FFMA.FTZ R132, -R110, R30, R57 ;  /* 0x0000001e6e847223 */ /* 0x000fe40000010139 */
[----:B------:R-:W-:-:S02]  /*4790*/  FMUL.FTZ R54, R92, R163 ;  /* 0x000000a35c367220 */ /* 0x000fc40000410000 */
[----:B-1----:R-:W-:Y:S02]  /*47a0*/  FMUL.FTZ R47, R137, R156 ;  /* 0x0000009c892f7220 */ /* 0x002fe40000410000 */
[----:B------:R-:W-:Y:S02]  /*47b0*/  FFMA.FTZ R45, R129, R44, R45 ;  /* 0x0000002c812d7223 */ /* 0x000fe4000001002d */
[----:B------:R-:W-:Y:S02]  /*47c0*/  FFMA.FTZ R180, R152, R55, -R146 ;  /* 0x0000003798b47223 */ /* 0x000fe40000010892 */
[----:B------:R-:W-:Y:S02]  /*47d0*/  FFMA.FTZ R146, R132, R54, R47 ;  /* 0x0000003684927223 */ /* 0x000fe4000001002f */
[----:B------:R-:W-:Y:S02]  /*47e0*/  FADD.FTZ R45, RZ, R45 ;  /* 0x0000002dff2d7221 */ /* 0x000fe40000010000 */
[----:B------:R-:W-:-:S02]  /*47f0*/  FFMA.FTZ R151, -R108, R35, R100 ;  /* 0x000000236c977223 */ /* 0x000fc40000010164 */
[----:B------:R-:W-:Y:S02]  /*4800*/  FMUL.FTZ R174, R96, R175 ;  /* 0x000000af60ae7220 */ /* 0x000fe40000410000 */
[----:B------:R-:W-:Y:S02]  /*4810*/  FMUL.FTZ R167, R20, R55 ;  /* 0x0000003714a77220 */ /* 0x000fe40000410000 */
[----:B------:R-:W-:Y:S02]  /*4820*/  FFMA.FTZ R155, R141, R148, R155 ;  /* 0x000000948d9b7223 */ /* 0x000fe4000001009b */
[----:B------:R-:W-:Y:S01]  /*4830*/  FADD.FTZ R55, R45, R146 ;  /* 0x000000922d377221 */ /* 0x000fe20000010000 */
[----:B------:R1:W-:Y:S01]  /*4840*/  STS [R52.X4+0x10a4], R167 ;  /* 0x0010a4a734007388 */ /* 0x0003e20000004800 */
[----:B------:R-:W-:Y:S02]  /*4850*/  FFMA.FTZ R148, -R108, R34, R127 ;  /* 0x000000226c947223 */ /* 0x000fe4000001017f */
[----:B------:R-:W-:-:S02]  /*4860*/  FMUL.FTZ R160, R96, R139 ;  /* 0x0000008b60a07220 */ /* 0x000fc40000410000 */
[C---:B------:R-:W-:Y:S02]  /*4870*/  FMUL.FTZ R45, R151.reuse, R174 ;  /* 0x000000ae972d7220 */ /* 0x040fe40000410000 */
[-C--:B------:R-:W-:Y:S02]  /*4880*/  FMUL.FTZ R47, R151, R160.reuse ;  /* 0x000000a0972f7220 */ /* 0x080fe40000410000 */
[C---:B------:R-:W-:Y:S02]  /*4890*/  FFMA.FTZ R176, R148.reuse, R160, R45 ;  /* 0x000000a094b07223 */ /* 0x040fe4000001002d */
[----:B------:R-:W-:Y:S02]  /*48a0*/  FMUL.FTZ R45, R133, R44 ;  /* 0x0000002c852d7220 */ /* 0x000fe40000410000 */
[----:B------:R-:W-:Y:S02]  /*48b0*/  FFMA.FTZ R178, R148, R174, -R47 ;  /* 0x000000ae94b27223 */ /* 0x000fe4000001082f */
[----:B------:R-:W-:-:S02]  /*48c0*/  FFMA.FTZ R150, -R109, R33, R58 ;  /* 0x000000216d967223 */ /* 0x000fc4000001013a */
[----:B------:R-:W-:Y:S02]  /*48d0*/  FMUL.FTZ R47, R137, R54 ;  /* 0x00000036892f7220 */ /* 0x000fe40000410000 */
[----:B------:R-:W-:Y:S02]  /*48e0*/  FFMA.FTZ R45, R129, R46, -R45 ;  /* 0x0000002e812d7223 */ /* 0x000fe4000001082d */
[----:B0-----:R-:W-:Y:S02]  /*48f0*/  FMUL.FTZ R157, R99, R171 ;  /* 0x000000ab639d7220 */ /* 0x001fe40000410000 */
[----:B------:R-:W-:Y:S02]  /*4900*/  FMUL.FTZ R173, R27, R160 ;  /* 0x000000a01bad7220 */ /* 0x000fe40000410000 */
[----:B------:R-:W-:Y:S02]  /*4910*/  FFMA.FTZ R146, -R109, R32, R101 ;  /* 0x000000206d927223 */ /* 0x000fe40000010165 */
[----:B-1----:R-:W-:Y:S01]  /*4920*/  FMUL.FTZ R167, R99, R136 ;  /* 0x0000008863a77220 */ /* 0x002fe20000410000 */
[----:B------:R0:W-:Y:S01]  /*4930*/  STS [R52.X4+0x1098], R173 ;  /* 0x001098ad34007388 */ /* 0x0001e20000004800 */
[----:B------:R-:W-:-:S02]  /*4940*/  FFMA.FTZ R160, R132, R156, -R47 ;  /* 0x0000009c84a07223 */ /* 0x000fc4000001082f */
[----:B------:R-:W-:Y:S02]  /*4950*/  FADD.FTZ R45, RZ, R45 ;  /* 0x0000002dff2d7221 */ /* 0x000fe40000010000 */
[----:B------:R-:W-:Y:S02]  /*4960*/  FMUL.FTZ R164, R150, R157 ;  /* 0x0000009d96a47220 */ /* 0x000fe40000410000 */
[----:B------:R-:W-:Y:S02]  /*4970*/  FADD.FTZ R45, R45, R160 ;  /* 0x000000a02d2d7221 */ /* 0x000fe40000010000 */
[-C--:B------:R-:W-:Y:S01]  /*4980*/  FFMA.FTZ R164, R146, R167.reuse, -R164 ;  /* 0x000000a792a47223 */ /* 0x080fe200000108a4 */
[----:B0-----:R-:W-:Y:S01]  /*4990*/  IADD3 R173, R74, 0x80, RZ ;  /* 0x000000804aad7810 */ /* 0x001fe20007ffe0ff */
[----:B------:R-:W-:Y:S02]  /*49a0*/  FMUL.FTZ R47, R150, R167 ;  /* 0x000000a7962f7220 */ /* 0x000fe40000410000 */
[----:B------:R-:W-:Y:S01]  /*49b0*/  FADD.FTZ R45, R45, R164 ;  /* 0x000000a42d2d7221 */ /* 0x000fe20000010000 */
[----:B------:R-:W-:Y:S01]  /*49c0*/  LEA.HI.SX32 R164, R173, R74, 0x1b ;  /* 0x0000004aada47211 */ /* 0x000fe200078fdaff */
[----:B------:R-:W-:-:S02]  /*49d0*/  FFMA.FTZ R160, R146, R157, R47 ;  /* 0x0000009d92a07223 */ /* 0x000fc4000001002f */
[----:B------:R-:W-:Y:S02]  /*49e0*/  FADD.FTZ R45, R45, R178 ;  /* 0x000000b22d2d7221 */ /* 0x000fe40000010000 */
[----:B------:R-:W-:Y:S02]  /*49f0*/  FADD.FTZ R55, R55, R160 ;  /* 0x000000a037377221 */ /* 0x000fe40000010000 */
[----:B------:R-:W-:Y:S01]  /*4a00*/  FADD.FTZ R45, R45, R180 ;  /* 0x000000b42d2d7221 */ /* 0x000fe20000010000 */
[----:B------:R-:W-:Y:S01]  /*4a10*/  LEA.HI.SX32 R180, R189, R74, 0x1b ;  /* 0x0000004abdb47211 */ /* 0x000fe200078fdaff */
[----:B------:R-:W-:Y:S02]  /*4a20*/  FMUL.FTZ R169, R26, R157 ;  /* 0x0000009d1aa97220 */ /* 0x000fe40000410000 */
[----:B------:R-:W-:Y:S02]  /*4a30*/  FADD.FTZ R176, R55, R176 ;  /* 0x000000b037b07221 */ /* 0x000fe40000010000 */
[----:B------:R-:W-:Y:S01]  /*4a40*/  FADD.FTZ R182, R45, R182 ;  /* 0x000000b62db67221 */ /* 0x000fe20000010000 */
[----:B------:R0:W-:Y:S01]  /*4a50*/  STS [R52.X4+0x1090], R169 ;  /* 0x001090a934007388 */ /* 0x0001e20000004800 */
[----:B------:R-:W-:-:S02]  /*4a60*/  FMUL.FTZ R177, R27, R174 ;  /* 0x000000ae1bb17220 */ /* 0x000fc40000410000 */
[----:B------:R-:W-:Y:S02]  /*4a70*/  FMUL.FTZ R167, R26, R167 ;  /* 0x000000a71aa77220 */ /* 0x000fe40000410000 */
        /* <DEDUP_REMOVED lines=13> */
[----:B------:R-:W-:Y:S01]  /*4b50*/  STS [R52.X4+0x108c], R157 ;  /* 0x00108c9d34007388 */ /* 0x000fe20000004800 */
[----:B------:R-:W-:Y:S01]  /*4b60*/  FADD.FTZ R154, R185, R154 ;  /* 0x0000009ab99a7221 */ /* 0x000fe20000010000 */
[----:B--2---:R-:W-:Y:S01]  /*4b70*/  IADD3 R167, R74, 0x40, RZ ;  /* 0x000000404aa77810 */ /* 0x004fe20007ffe0ff */
[----:B------:R-:W-:Y:S01]  /*4b80*/  FADD.FTZ R176, R176, R183 ;  /* 0x000000b7b0b07221 */ /* 0x000fe20000010000 */
[----:B------:R1:W-:Y:S01]  /*4b90*/  STS [R52.X4+0x1080], R45 ;  /* 0x0010802d34007388 */ /* 0x0003e20000004800 */
[----:B------:R-:W-:Y:S01]  /*4ba0*/  IADD3 R179, R74, 0xc0, RZ ;  /* 0x000000c04ab37810 */ /* 0x000fe20007ffe0ff */
[----:B------:R-:W-:Y:S01]  /*4bb0*/  FMUL.FTZ R213, R122, R147 ;  /* 0x000000937ad57220 */ /* 0x000fe20000410000 */
[C---:B------:R-:W-:Y:S01]  /*4bc0*/  IADD3 R181, R74.reuse, 0xe0, RZ ;  /* 0x000000e04ab57810 */ /* 0x040fe20007ffe0ff */
[----:B------:R2:W-:Y:S01]  /*4bd0*/  STS [R52.X4+0x1084], R47 ;  /* 0x0010842f34007388 */ /* 0x0005e20000004800 */
[----:B0-----:R-:W-:Y:S01]  /*4be0*/  IADD3 R55, R74, 0x20, RZ ;  /* 0x000000204a377810 */ /* 0x001fe20007ffe0ff */
[----:B------:R-:W-:Y:S01]  /*4bf0*/  FADD.FTZ R155, R176, R155 ;  /* 0x0000009bb09b7221 */ /* 0x000fe20000010000 */
[C---:B------:R-:W-:Y:S01]  /*4c00*/  IADD3 R183, R74.reuse, 0x140, RZ ;  /* 0x000001404ab77810 */ /* 0x040fe20007ffe0ff */
[----:B------:R-:W-:Y:S01]  /*4c10*/  BAR.SYNC.DEFER_BLOCKING 0x0 ;  /* 0x0000000000007b1d */ /* 0x000fe20000010000 */
[C---:B------:R-:W-:Y:S01]  /*4c20*/  IADD3 R185, R74.reuse, 0x160, RZ ;  /* 0x000001604ab97810 */ /* 0x040fe20007ffe0ff */
[----:B------:R-:W-:Y:S01]  /*4c30*/  FMUL.FTZ R215, R121, R57 ;  /* 0x0000003979d77220 */ /* 0x000fe20000410000 */
[----:B-1----:R-:W-:Y:S01]  /*4c40*/  IADD3 R45, R74, 0x100, RZ ;  /* 0x000001004a2d7810 */ /* 0x002fe20007ffe0ff */
[----:B------:R-:W-:Y:S01]  /*4c50*/  FMUL.FTZ R101, R120, R101 ;  /* 0x0000006578657220 */ /* 0x000fe20000410000 */
[----:B------:R-:W-:Y:S01]  /*4c60*/  LEA.HI.SX32 R157, R167, R74, 0x1b ;  /* 0x0000004aa79d7211 */ /* 0x000fe200078fdaff */
[----:B------:R-:W-:Y:S01]  /*4c70*/  FMUL.FTZ R127, R119, R127 ;  /* 0x0000007f777f7220 */ /* 0x000fe20000410000 */
[----:B--2---:R-:W-:Y:S01]  /*4c80*/  IADD3 R47, R74, 0x120, RZ ;  /* 0x000001204a2f7810 */ /* 0x004fe20007ffe0ff */
        /* <DEDUP_REMOVED lines=17> */
[----:B------:R-:W-:-:S02]  /*4da0*/  LEA.HI.SX32 R178, R185, R74, 0x1b ;  /* 0x0000004ab9b27211 */ /* 0x000fc400078fdaff */
[-C--:B------:R-:W-:Y:S01]  /*4db0*/  LEA.HI.SX32 R179, R187, R74.reuse, 0x1b ;  /* 0x0000004abbb37211 */ /* 0x080fe200078fdaff */
[----:B------:R-:W1:Y:S01]  /*4dc0*/  LDS R209, [R156.X4+0x1100] ;  /* 0x001100009cd17984 */ /* 0x000e620000004800 */
[-C--:B------:R-:W-:Y:S02]  /*4dd0*/  LEA.HI.SX32 R181, R191, R74.reuse, 0x1b ;  /* 0x0000004abfb57211 */ /* 0x080fe400078fdaff */
[----:B------:R-:W-:Y:S01]  /*4de0*/  LEA.HI.SX32 R182, R193, R74, 0x1b ;  /* 0x0000004ac1b67211 */ /* 0x000fe200078fdaff */
        /* <DEDUP_REMOVED lines=18> */
[----:B------:R-:W-:Y:S01]  /*4f10*/  STS [R52.X4+0x18c8], R215 ;  /* 0x0018c8d734007388 */ /* 0x000fe20000004800 */
[----:B-1----:R-:W-:-:S03]  /*4f20*/  FMUL.FTZ R213, R118, R130 ;  /* 0x0000008276d57220 */ /* 0x002fc60000410000 */
[----:B------:R1:W-:Y:S01]  /*4f30*/  STS [R52.X4+0x18dc], R45 ;  /* 0x0018dc2d34007388 */ /* 0x0003e20000004800 */
[----:B--2---:R-:W-:-:S03]  /*4f40*/  FFMA.FTZ R47, -R117, R158, -RZ ;  /* 0x0000009e752f7223 */ /* 0x004fc600000109ff */
[----:B------:R2:W-:Y:S04]  /*4f50*/  STS [R52.X4+0x18d0], R101 ;  /* 0x0018d06534007388 */ /* 0x0005e80000004800 */
        /* <DEDUP_REMOVED lines=13> */
[----:B0-234-:R0:W1:Y:S01]  /*5030*/  LDS R57, [R54.X4+0x18c0] ;  /* 0x0018c00036397984 */ /* 0x01d0620000004800 */
        /* <DEDUP_REMOVED lines=14> */
[----:B------:R-:W-:Y:S02]  /*5120*/  IMAD R149, R71, UR7, RZ ;  /* 0x0000000747957c24 */ /* 0x000fe4000f8e02ff */
[----:B------:R-:W-:Y:S01]  /*5130*/  IMAD R101, R125, c[0x0][0x2b0], RZ ;  /* 0x0000ac007d657a24 */ /* 0x000fe200078e02ff */
[----:B------:R-:W-:Y:S01]  /*5140*/  IADD3 R45, R45, R55, RZ ;  /* 0x000000372d2d7210 */ /* 0x000fe20007ffe0ff */
[----:B------:R-:W-:Y:S01]  /*5150*/  IMAD R55, R71, UR6, RZ ;  /* 0x0000000647377c24 */ /* 0x000fe2000f8e02ff */
[----:B------:R-:W-:Y:S01]  /*5160*/  IADD3 R46, P1, R47, R74, RZ ;  /* 0x0000004a2f2e7210 */ /* 0x000fe20007f3e0ff */
[----:B------:R-:W-:-:S02]  /*5170*/  IMAD R159, R125, c[0x0][0x2d0], RZ ;  /* 0x0000b4007d9f7a24 */ /* 0x000fc400078e02ff */
[----:B------:R-:W-:Y:S01]  /*5180*/  IMAD R125, R72, UR5, R55 ;  /* 0x00000005487d7c24 */ /* 0x000fe2000f8e0237 */
[----:B------:R-:W-:Y:S01]  /*5190*/  LEA.HI.X.SX32 R47, R47, RZ, 0x1, P1 ;  /* 0x000000ff2f2f7211 */ /* 0x000fe200008f0eff */
[----:B------:R-:W-:-:S04]  /*51a0*/  IMAD.WIDE.U32 R52, R71, UR5, R52 ;  /* 0x0000000547347c25 */ /* 0x000fc8000f8e0034 */
[----:B------:R-:W-:Y:S01]  /*51b0*/  IMAD R149, R72, UR4, R149 ;  /* 0x0000000448957c24 */ /* 0x000fe2000f8e0295 */
[----:B------:R-:W-:Y:S01]  /*51c0*/  IADD3 R125, R53, R125, RZ ;  /* 0x0000007d357d7210 */ /* 0x000fe20007ffe0ff */
[----:B0-----:R-:W-:-:S04]  /*51d0*/  IMAD.WIDE.U32 R54, R71, UR4, R44 ;  /* 0x0000000447367c25 */ /* 0x001fc8000f8e002c */
[C---:B------:R-:W-:Y:S01]  /*51e0*/  IMAD R127, R114.reuse, c[0x0][0x2b4], R101 ;  /* 0x0000ad00727f7a24 */ /* 0x040fe200078e0265 */
        /* <DEDUP_REMOVED lines=15> */
[----:B-1----:R0:W-:Y:S02]  /*52e0*/  RED.E.ADD.F32.FTZ.RN.STRONG.GPU [R54.64], R57 ;  /* 0x000000393600798e */ /* 0x0021e4000c10e78a */
.L_x_12822:
[----:B0-234-:R-:W-:Y:S05]  /*52f0*/  BSYNC B0 ;  /* 0x0000000000007941 */ /* 0x01dfea0003800000 */
.L_x_12821:
[----:B------:R0:W1:Y:S01]  /*5300*/  LDS R45, [R156.X4+0x1940] ;  /* 0x001940009c2d7984 */ /* 0x0000620000004800 */
[----:B------:R-:W-:Y:S01]  /*5310*/  BSSY B0, `(.L_x_12823) ;  /* 0x0000004000007945 */ /* 0x000fe20003800000 */
[----:B------:R-:W-:Y:S05]  /*5320*/  @!P0 BRA `(.L_x_12824) ;  /* 0x0000002000008947 */ /* 0x000fea0003800000 */
[----:B------:R2:W-:Y:S04]  /*5330*/  RED.E.ADD.F32.FTZ.RN.STRONG.GPU [R48.64+-0x780], R209 ;  /* 0xfff880d13000798e */ /* 0x0005e8000c10e78a */
[----:B-1----:R2:W-:Y:S02]  /*5340*/  RED.E.ADD.F32.FTZ.RN.STRONG.GPU [R50.64+-0x780], R45 ;  /* 0xfff8802d3200798e */ /* 0x0025e4000c10e78a */
.L_x_12824:
[----:B------:R-:W-:Y:S05]  /*5350*/  BSYNC B0 ;  /* 0x0000000000007941 */ /* 0x000fea0003800000 */
.L_x_12823:
        /* <DEDUP_REMOVED lines=12> */
.L_x_12826:
[----:B------:R-:W-:Y:S05]  /*5420*/  BSYNC B0 ;  /* 0x0000000000007941 */ /* 0x000fea0003800000 */
.L_x_12825:
[----:B-12---:R1:W2:Y:S01]  /*5430*/  LDS R45, [R160.X4+0x1a40] ;  /* 0x001a4000a02d7984 */ /* 0x0062a20000004800 */
[----:B------:R-:W-:Y:S01]  /*5440*/  BSSY B0, `(.L_x_12827) ;  /* 0x0000004000007945 */ /* 0x000fe20003800000 */
[----:B------:R-:W-:Y:S05]  /*5450*/  @!P0 BRA `(.L_x_12828) ;  /* 0x0000002000008947 */ /* 0x000fea0003800000 */
[----:B------:R0:W-:Y:S04]  /*5460*/  RED.E.ADD.F32.FTZ.RN.STRONG.GPU [R48.64+-0x680], R205 ;  /* 0xfff980cd3000798e */ /* 0x0001e8000c10e78a */
[----:B--2---:R0:W-:Y:S02]  /*5470*/  RED.E.ADD.F32.FTZ.RN.STRONG.GPU [R50.64+-0x680], R45 ;  /* 0xfff9802d3200798e */ /* 0x0041e4000c10e78a */
.L_x_12828:
[----:B------:R-:W-:Y:S05]  /*5480*/  BSYNC B0 ;  /* 0x0000000000007941 */ /* 0x000fea0003800000 */
.L_x_12827:
[----:B0-2---:R0:W2:Y:S01]  /*5490*/  LDS R45, [R164.X4+0x1ac0] ;  /* 0x001ac000a42d7984 */ /* 0x0050a20000004800 */
[----:B------:R-:W-:Y:S01]  /*54a0*/  BSSY B0, `(.L_x_12829) ;  /* 0x0000004000007945 */ /* 0x000fe20003800000 */
[----:B------:R-:W-:Y:S05]  /*54b0*/  @!P1 BRA `(.L_x_12830) ;  /* 0x0000002000009947 */ /* 0x000fea0003800000 */
[----:B------:R0:W-:Y:S04]  /*54c0*/  RED.E.ADD.F32.FTZ.RN.STRONG.GPU [R48.64+-0x600], R203 ;  /* 0xfffa00cb3000798e */ /* 0x0001e8000c10e78a */
[----:B--2---:R0:W-:Y:S02]  /*54d0*/  RED.E.ADD.F32.FTZ.RN.STRONG.GPU [R50.64+-0x600], R45 ;  /* 0xfffa002d3200798e */ /* 0x0041e4000c10e78a */
.L_x_12830:
[----:B------:R-:W-:Y:S05]  /*54e0*/  BSYNC B0 ;  /* 0x0000000000007941 */ /* 0x000fea0003800000 */
.L_x_12829:
[----:B------:R-:W0:Y:S01]  /*54f0*/  LDS R167, [R167.X4+0x1b40] ;  /* 0x001b4000a7a77984 */ /* 0x000e220000004800 */
[----:B------:R-:W-:Y:S01]  /*5500*/  BSSY B0, `(.L_x_12831) ;  /* 0x0000004000007945 */ /* 0x000fe20003800000 */
[----:B------:R-:W-:Y:S05]  /*5510*/  @!P2 BRA `(.L_x_12832) ;  /* 0x000000200000a947 */ /* 0x000fea0003800000 */
[----:B------:R1:W-:Y:S04]  /*5520*/  RED.E.ADD.F32.FTZ.RN.STRONG.GPU [R48.64+-0x580], R201 ;  /* 0xfffa80c93000798e */ /* 0x0003e8000c10e78a */
[----:B0-----:R1:W-:Y:S02]  /*5530*/  RED.E.ADD.F32.FTZ.RN.STRONG.GPU [R50.64+-0x580], R167 ;  /* 0xfffa80a73200798e */ /* 0x0013e4000c10e78a */
.L_x_12832:
[----:B------:R-:W-:Y:S05]  /*5540*/  BSYNC B0 ;  /* 0x0000000000007941 */ /* 0x000fea0003800000 */
.L_x_12831:
[----:B------:R-:W1:Y:S01]  /*5550*/  LDS R169, [R169.X4+0x1bc0] ;  /* 0x001bc000a9a97984 */ /* 0x000e620000004800 */
[----:B------:R-:W-:Y:S01]  /*5560*/  BSSY B0, `(.L_x_12833) ;  /* 0x0000004000007945 */ /* 0x000fe20003800000 */
[----:B------:R-:W-:Y:S05]  /*5570*/  @!P3 BRA `(.L_x_12834) ;  /* 0x000000200000b947 */ /* 0x000fea0003800000 */
[----:B------:R4:W-:Y:S04]  /*5580*/  RED.E.ADD.F32.FTZ.RN.STRONG.GPU [R48.64+-0x500], R199 ;  /* 0xfffb00c73000798e */ /* 0x0009e8000c10e78a */
[----:B-1----:R4:W-:Y:S02]  /*5590*/  RED.E.ADD.F32.FTZ.RN.STRONG.GPU [R50.64+-0x500], R169 ;  /* 0xfffb00a93200798e */ /* 0x0029e4000c10e78a */
.L_x_12834:
[----:B------:R-:W-:Y:S05]  /*55a0*/  BSYNC B0 ;  /* 0x0000000000007941 */ /* 0x000fea0003800000 */
.L_x_12833:
[----:B------:R-:W4:Y:S01]  /*55b0*/  LDS R173, [R173.X4+0x1c40] ;  /* 0x001c4000adad7984 */ /* 0x000f220000004800 */
[----:B------:R-:W-:Y:S01]  /*55c0*/  BSSY B0, `(.L_x_12835) ;  /* 0x0000004000007945 */ /* 0x000fe20003800000 */
[----:B------:R-:W-:Y:S05]  /*55d0*/  @!P4 BRA `(.L_x_12836) ;  /* 0x000000200000c947 */ /* 0x000fea0003800000 */
[----:B------:R4:W-:Y:S04]  /*55e0*/  RED.E.ADD.F32.FTZ.RN.STRONG.GPU [R48.64+-0x480], R197 ;  /* 0xfffb80c53000798e */ /* 0x0009e8000c10e78a */
[----:B----4-:R4:W-:Y:S02]  /*55f0*/  RED.E.ADD.F32.FTZ.RN.STRONG.GPU [R50.64+-0x480], R173 ;  /* 0xfffb80ad3200798e */ /* 0x0109e4000c10e78a */
.L_x_12836:
[----:B------:R-:W-:Y:S05]  /*5600*/  BSYNC B0 ;  /* 0x0000000000007941 */ /* 0x000fea0003800000 */
.L_x_12835:
[----:B0-2---:R0:W2:Y:S01]  /*5610*/  LDS R45, [R174.X4+0x1cc0] ;  /* 0x001cc000ae2d7984 */ /* 0x0050a20000004800 */
[----:B------:R-:W-:Y:S01]  /*5620*/  BSSY B0, `(.L_x_12837) ;  /* 0x0000004000007945 */ /* 0x000fe20003800000 */
[----:B------:R-:W-:Y:S05]  /*5630*/  @!P5 BRA `(.L_x_12838) ;  /* 0x000000200000d947 */ /* 0x000fea0003800000 */
[----:B------:R0:W-:Y:S04]  /*5640*/  RED.E.ADD.F32.FTZ.RN.STRONG.GPU [R48.64+-0x400], R195 ;  /* 0xfffc00c33000798e */ /* 0x0001e8000c10e78a */
[----:B--2---:R0:W-:Y:S02]  /*5650*/  RED.E.ADD.F32.FTZ.RN.STRONG.GPU [R50.64+-0x400], R45 ;  /* 0xfffc002d3200798e */ /* 0x0041e4000c10e78a */
.L_x_12838:
[----:B------:R-:W-:Y:S05]  /*5660*/  BSYNC B0 ;  /* 0x0000000000007941 */ /* 0x000fea0003800000 */
.L_x_12837:
        /* <DEDUP_REMOVED lines=12> */
.L_x_12840:
[----:B0-----:R-:W-:Y:S05]  /*5730*/  BSYNC B0 ;  /* 0x0000000000007941 */ /* 0x001fea0003800000 */
.L_x_12839:
[----:B------:R-:W0:Y:S01]  /*5740*/  LDS R177, [R177.X4+0x1dc0] ;  /* 0x001dc000b1b17984 */ /* 0x000e220000004800 */
[----:B------:R-:W-:Y:S01]  /*5750*/  BSSY B0, `(.L_x_12841) ;  /* 0x0000004000007945 */ /* 0x000fe20003800000 */
[----:B------:R-:W-:Y:S05]  /*5760*/  @!P0 BRA `(.L_x_12842) ;  /* 0x0000002000008947 */ /* 0x000fea0003800000 */
[----:B------:R4:W-:Y:S04]  /*5770*/  RED.E.ADD.F32.FTZ.RN.STRONG.GPU [R48.64+-0x300], R191 ;  /* 0xfffd00bf3000798e */ /* 0x0009e8000c10e78a */
[----:B0-----:R4:W-:Y:S02]  /*5780*/  RED.E.ADD.F32.FTZ.RN.STRONG.GPU [R50.64+-0x300], R177 ;  /* 0xfffd00b13200798e */ /* 0x0019e4000c10e78a */
.L_x_12842:
[----:B------:R-:W-:Y:S05]  /*5790*/  BSYNC B0 ;  /* 0x0000000000007941 */ /* 0x000fea0003800000 */
.L_x_12841:
[----:B--2---:R2:W4:Y:S01]  /*57a0*/  LDS R45, [R178.X4+0x1e40] ;  /* 0x001e4000b22d7984 */ /* 0x0045220000004800 */
[----:B------:R-:W-:Y:S01]  /*57b0*/  BSSY B0, `(.L_x_12843) ;  /* 0x0000004000007945 */ /* 0x000fe20003800000 */
[----:B------:R-:W-:Y:S05]  /*57c0*/  @!P1 BRA `(.L_x_12844) ;  /* 0x0000002000009947 */ /* 0x000fea0003800000 */
[----:B------:R2:W-:Y:S04]  /*57d0*/  RED.E.ADD.F32.FTZ.RN.STRONG.GPU [R48.64+-0x280], R189 ;  /* 0xfffd80bd3000798e */ /* 0x0005e8000c10e78a */
[----:B----4-:R2:W-:Y:S02]  /*57e0*/  RED.E.ADD.F32.FTZ.RN.STRONG.GPU [R50.64+-0x280], R45 ;  /* 0xfffd802d3200798e */ /* 0x0105e4000c10e78a */
.L_x_12844:
[----:B------:R-:W-:Y:S05]  /*57f0*/  BSYNC B0 ;  /* 0x0000000000007941 */ /* 0x000fea0003800000 */
.L_x_12843:
[----:B------:R-:W2:Y:S01]  /*5800*/  LDS R179, [R179.X4+0x1ec0] ;  /* 0x001ec000b3b37984 */ /* 0x000ea20000004800 */
[----:B------:R-:W-:Y:S01]  /*5810*/  BSSY B0, `(.L_x_12845) ;  /* 0x0000004000007945 */ /* 0x000fe20003800000 */
[----:B------:R-:W-:Y:S05]  /*5820*/  @!P2 BRA `(.L_x_12846) ;  /* 0x000000200000a947 */ /* 0x000fea0003800000 */
[----:B------:R4:W-:Y:S04]  /*5830*/  RED.E.ADD.F32.FTZ.RN.STRONG.GPU [R48.64+-0x200], R187 ;  /* 0xfffe00bb3000798e */ /* 0x0009e8000c10e78a */
[----:B--2---:R4:W-:Y:S02]  /*5840*/  RED.E.ADD.F32.FTZ.RN.STRONG.GPU [R50.64+-0x200], R179 ;  /* 0xfffe00b33200798e */ /* 0x0049e4000c10e78a */
.L_x_12846:
[----:B------:R-:W-:Y:S05]  /*5850*/  BSYNC B0 ;  /* 0x0000000000007941 */ /* 0x000fea0003800000 */
.L_x_12845:
[----:B--2-4-:R2:W4:Y:S01]  /*5860*/  LDS R45, [R180.X4+0x1f40] ;  /* 0x001f4000b42d7984 */ /* 0x0145220000004800 */
[----:B------:R-:W-:Y:S01]  /*5870*/  BSSY B0, `(.L_x_12847) ;  /* 0x0000004000007945 */ /* 0x000fe20003800000 */
[----:B------:R-:W-:Y:S05]  /*5880*/  @!P3 BRA `(.L_x_12848) ;  /* 0x000000200000b947 */ /* 0x000fea0003800000 */
[----:B------:R2:W-:Y:S04]  /*5890*/  RED.E.ADD.F32.FTZ.RN.STRONG.GPU [R48.64+-0x180], R185 ;  /* 0xfffe80b93000798e */ /* 0x0005e8000c10e78a */
[----:B----4-:R2:W-:Y:S02]  /*58a0*/  RED.E.ADD.F32.FTZ.RN.STRONG.GPU [R50.64+-0x180], R45 ;  /* 0xfffe802d3200798e */ /* 0x0105e4000c10e78a */
.L_x_12848:
[----:B------:R-:W-:Y:S05]  /*58b0*/  BSYNC B0 ;  /* 0x0000000000007941 */ /* 0x000fea0003800000 */
.L_x_12847:
[----:B------:R-:W2:Y:S01]  /*58c0*/  LDS R181, [R181.X4+0x1fc0] ;  /* 0x001fc000b5b57984 */ /* 0x000ea20000004800 */
[----:B------:R-:W-:Y:S01]  /*58d0*/  BSSY B0, `(.L_x_12849) ;  /* 0x0000004000007945 */ /* 0x000fe20003800000 */
[----:B------:R-:W-:Y:S05]  /*58e0*/  @!P4 BRA `(.L_x_12850) ;  /* 0x000000200000c947 */ /* 0x000fea0003800000 */
[----:B------:R4:W-:Y:S04]  /*58f0*/  RED.E.ADD.F32.FTZ.RN.STRONG.GPU [R48.64+-0x100], R183 ;  /* 0xffff00b73000798e */ /* 0x0009e8000c10e78a */
[----:B--2---:R4:W-:Y:S02]  /*5900*/  RED.E.ADD.F32.FTZ.RN.STRONG.GPU [R50.64+-0x100], R181 ;  /* 0xffff00b53200798e */ /* 0x0049e4000c10e78a */
.L_x_12850:
[----:B------:R-:W-:Y:S05]  /*5910*/  BSYNC B0 ;  /* 0x0000000000007941 */ /* 0x000fea0003800000 */
.L_x_12849:
[----:B--2-4-:R2:W4:Y:S01]  /*5920*/  LDS R45, [R182.X4+0x2040] ;  /* 0x00204000b62d7984 */ /* 0x0145220000004800 */
[----:B------:R-:W-:Y:S01]  /*5930*/  BSSY B0, `(.L_x_12851) ;  /* 0x0000004000007945 */ /* 0x000fe20003800000 */
[----:B------:R-:W-:Y:S05]  /*5940*/  @!P5 BRA `(.L_x_12852) ;  /* 0x000000200000d947 */ /* 0x000fea0003800000 */
[----:B------:R2:W-:Y:S04]  /*5950*/  RED.E.ADD.F32.FTZ.RN.STRONG.GPU [R48.64+-0x80], R147 ;  /* 0xffff80933000798e */ /* 0x0005e8000c10e78a */
[----:B----4-:R2:W-:Y:S02]  /*5960*/  RED.E.ADD.F32.FTZ.RN.STRONG.GPU [R50.64+-0x80], R45 ;  /* 0xffff802d3200798e */ /* 0x0105e4000c10e78a */
.L_x_12852:
[----:B------:R-:W-:Y:S05]  /*5970*/  BSYNC B0 ;  /* 0x0000000000007941 */ /* 0x000fea0003800000 */
.L_x_12851:
[----:B------:R-:W5:Y:S01]  /*5980*/  SHFL.DOWN PT, R44, R155, 0x1, 0x1f ;  /* 0x08201f009b2c7f89 */ /* 0x000f6200000e0000 */
[C---:B------:R-:W-:Y:S01]  /*5990*/  ISETP.GT.AND P0, PT, R76.reuse, 0x1e, PT ;  /* 0x0000001e4c00780c */ /* 0x040fe20003f04270 */
[----:B------:R-:W-:Y:S01]  /*59a0*/  FMUL.FTZ R43, R43, R94 ;  /* 0x0000005e2b2b7220 */ /* 0x000fe20000410000 */
[----:B------:R-:W-:Y:S01]  /*59b0*/  ISETP.NE.AND P1, PT, R76, RZ, PT ;  /* 0x000000ff4c00720c */ /* 0x000fe20003f25270 */
[----:B--2-4-:R-:W2:Y:S01]  /*59c0*/  SHFL.DOWN PT, R45, R154, 0x1, 0x1f ;  /* 0x08201f009a2d7f89 */ /* 0x014ea200000e0000 */
[----:B------:R-:W-:Y:S01]  /*59d0*/  FMUL.FTZ R41, R41, R166 ;  /* 0x000000a629297220 */ /* 0x000fe20000410000 */
[----:B------:R-:W-:Y:S01]  /*59e0*/  ISETP.NE.AND P2, PT, R74, RZ, PT ;  /* 0x000000ff4a00720c */ /* 0x000fe20003f45270 */
[----:B------:R-:W-:Y:S01]  /*59f0*/  FMUL.FTZ R37, R37, R170 ;  /* 0x000000aa25257220 */ /* 0x000fe20000410000 */
[----:B------:R-:W-:Y:S01]  /*5a00*/  BSSY B0, `(.L_x_12853) ;  /* 0x0000077000007945 */ /* 0x000fe20003800000 */
[----:B------:R-:W-:-:S02]  /*5a10*/  FMUL.FTZ R35, R35, R175 ;  /* 0x000000af23237220 */ /* 0x000fc40000410000 */
[----:B------:R-:W-:Y:S02]  /*5a20*/  FMUL.FTZ R33, R33, R136 ;  /* 0x0000008821217220 */ /* 0x000fe40000410000 */
[----:B------:R-:W-:Y:S02]  /*5a30*/  FFMA.FTZ R34, R34, R139, R35 ;  /* 0x0000008b22227223 */ /* 0x000fe40000010023 */
[----:B------:R-:W-:Y:S02]  /*5a40*/  FMUL.FTZ R35, R3, R171 ;  /* 0x000000ab03237220 */ /* 0x000fe40000410000 */
[----:B------:R-:W-:Y:S02]  /*5a50*/  FMUL.FTZ R31, R31, R142 ;  /* 0x0000008e1f1f7220 */ /* 0x000fe40000410000 */
[-C--:B------:R-:W-:Y:S02]  /*5a60*/  FFMA.FTZ R35, R2, R136.reuse, -R35 ;  /* 0x0000008802237223 */ /* 0x080fe40000010823 */
[----:B------:R-:W-:-:S02]  /*5a70*/  FMUL.FTZ R136, R3, R136 ;  /* 0x0000008803887220 */ /* 0x000fc40000410000 */
[----:B------:R-:W-:Y:S02]  /*5a80*/  FMUL.FTZ R150, R150, R35 ;  /* 0x0000002396967220 */ /* 0x000fe40000410000 */
[----:B-----5:R-:W-:Y:S02]  /*5a90*/  @!P0 FADD.FTZ R155, R155, R44 ;  /* 0x0000002c9b9b8221 */ /* 0x020fe40000010000 */
[-C--:B------:R-:W-:Y:S02]  /*5aa0*/  FFMA.FTZ R35, R2, R171.reuse, R136 ;  /* 0x000000ab02237223 */ /* 0x080fe40000010088 */
[----:B--2---:R-:W-:Y:S01]  /*5ab0*/  @!P0 FADD.FTZ R154, R154, R45 ;  /* 0x0000002d9a9a8221 */ /* 0x004fe20000010000 */
[----:B------:R-:W2:Y:S01]  /*5ac0*/  SHFL.DOWN PT, R44, R155, 0x2, 0x1f ;  /* 0x08401f009b2c7f89 */ /* 0x000ea200000e0000 */
[----:B------:R-:W-:Y:S01]  /*5ad0*/  ISETP.GT.AND P0, PT, R76, 0x1d, PT ;  /* 0x0000001d4c00780c */ /* 0x000fe20003f04270 */
[----:B------:R-:W-:Y:S02]  /*5ae0*/  FFMA.FTZ R171, R32, R171, R33 ;  /* 0x000000ab20ab7223 */ /* 0x000fe40000010021 */
[----:B------:R-:W4:Y:S01]  /*5af0*/  SHFL.DOWN PT, R45, R154, 0x2, 0x1f ;  /* 0x08401f009a2d7f89 */ /* 0x000f2200000e0000 */
[----:B------:R-:W-:-:S02]  /*5b00*/  FFMA.FTZ R32, R30, R163, R31 ;  /* 0x000000a31e207223 */ /* 0x000fc4000001001f */
[C---:B------:R-:W-:Y:S02]  /*5b10*/  FMUL.FTZ R30, R3.reuse, R142 ;  /* 0x0000008e031e7220 */ /* 0x040fe40000410000 */
[C---:B------:R-:W-:Y:S02]  /*5b20*/  FMUL.FTZ R31, R3.reuse, R131 ;  /* 0x00000083031f7220 */ /* 0x040fe40000410000 */
[C---:B------:R-:W-:Y:S02]  /*5b30*/  FMUL.FTZ R47, R3.reuse, R59 ;  /* 0x0000003b032f7220 */ /* 0x040fe40000410000 */
[-C--:B------:R-:W-:Y:S02]  /*5b40*/  FMUL.FTZ R33, R3, R163.reuse ;  /* 0x000000a303217220 */ /* 0x080fe40000410000 */
[C---:B------:R-:W-:Y:S02]  /*5b50*/  FFMA.FTZ R163, R2.reuse, R163, R30 ;  /* 0x000000a302a37223 */ /* 0x040fe4000001001e */
[----:B------:R-:W-:-:S02]  /*5b60*/  FFMA.FTZ R30, R2, R134, -R31 ;  /* 0x00000086021e7223 */ /* 0x000fc4000001081f */
[----:B------:R-:W-:Y:S02]  /*5b70*/  FFMA.FTZ R142, R2, R142, -R33 ;  /* 0x0000008e028e7223 */ /* 0x000fe40000010821 */
[----:B------:R-:W-:Y:S02]  /*5b80*/  FMUL.FTZ R30, R133, R30 ;  /* 0x0000001e851e7220 */ /* 0x000fe40000410000 */
[----:B------:R-:W-:Y:S02]  /*5b90*/  FMUL.FTZ R142, R137, R142 ;  /* 0x0000008e898e7220 */ /* 0x000fe40000410000 */
[----:B--2---:R-:W-:Y:S02]  /*5ba0*/  @!P0 FADD.FTZ R155, R155, R44 ;  /* 0x0000002c9b9b8221 */ /* 0x004fe40000010000 */
[----:B------:R-:W-:Y:S02]  /*5bb0*/  FFMA.FTZ R44, R42, R59, R43 ;  /* 0x0000003b2a2c7223 */ /* 0x000fe4000001002b */
[----:B----4-:R-:W-:Y:S01]  /*5bc0*/  @!P0 FADD.FTZ R154, R154, R45 ;  /* 0x0000002d9a9a8221 */ /* 0x010fe20000010000 */
[----:B-1----:R-:W1:Y:S01]  /*5bd0*/  SHFL.DOWN PT, R48, R155, 0x4, 0x1f ;  /* 0x08801f009b307f89 */ /* 0x002e6200000e0000 */
[----:B------:R-:W-:Y:S01]  /*5be0*/  ISETP.GT.AND P0, PT, R76, 0x1b, PT ;  /* 0x0000001b4c00780c */ /* 0x000fe20003f04270 */
[----:B------:R-:W-:-:S02]  /*5bf0*/  FMUL.FTZ R43, R3, R165 ;  /* 0x000000a5032b7220 */ /* 0x000fc40000410000 */
[----:B------:R-:W2:Y:S01]  /*5c00*/  SHFL.DOWN PT, R49, R154, 0x4, 0x1f ;  /* 0x08801f009a317f89 */ /* 0x000ea200000e0000 */
[C---:B------:R-:W-:Y:S02]  /*5c10*/  FMUL.FTZ R45, R3.reuse, R94 ;  /* 0x0000005e032d7220 */ /* 0x040fe40000410000 */
[-C--:B------:R-:W-:Y:S02]  /*5c20*/  FMUL.FTZ R42, R3, R166.reuse ;  /* 0x000000a6032a7220 */ /* 0x080fe40000410000 */
[----:B------:R-:W-:Y:S02]  /*5c30*/  FFMA.FTZ R166, R2, R166, -R43 ;  /* 0x000000a602a67223 */ /* 0x000fe4000001082b */
[----:B------:R-:W-:Y:S02]  /*5c40*/  FFMA.FTZ R43, R40, R165, R41 ;  /* 0x000000a5282b7223 */ /* 0x000fe40000010029 */
[C---:B------:R-:W-:Y:S02]  /*5c50*/  FFMA.FTZ R46, R2.reuse, R59, R45 ;  /* 0x0000003b022e7223 */ /* 0x040fe4000001002d */
[----:B------:R-:W-:-:S02]  /*5c60*/  FFMA.FTZ R165, R2, R165, R42 ;  /* 0x000000a502a57223 */ /* 0x000fc4000001002a */
[----:B------:R-:W-:Y:S02]  /*5c70*/  FMUL.FTZ R41, R3, R172 ;  /* 0x000000ac03297220 */ /* 0x000fe40000410000 */
[C---:B------:R-:W-:Y:S02]  /*5c80*/  FFMA.FTZ R94, R2.reuse, R94, -R47 ;  /* 0x0000005e025e7223 */ /* 0x040fe4000001082f */
[-C--:B------:R-:W-:Y:S02]  /*5c90*/  FFMA.FTZ R40, R2, R144.reuse, -R41 ;  /* 0x0000009002287223 */ /* 0x080fe40000010829 */
[-C--:B------:R-:W-:Y:S02]  /*5ca0*/  FMUL.FTZ R41, R39, R144.reuse ;  /* 0x0000009027297220 */ /* 0x080fe40000410000 */
[----:B-1----:R-:W-:Y:S02]  /*5cb0*/  @!P0 FADD.FTZ R155, R155, R48 ;  /* 0x000000309b9b8221 */ /* 0x002fe40000010000 */
[----:B------:R-:W-:-:S02]  /*5cc0*/  FMUL.FTZ R39, R3, R144 ;  /* 0x0000009003277220 */ /* 0x000fc40000410000 */
[----:B--2---:R-:W-:Y:S01]  /*5cd0*/  @!P0 FADD.FTZ R154, R154, R49 ;  /* 0x000000319a9a8221 */ /* 0x004fe20000010000 */
[----:B------:R-:W1:Y:S01]  /*5ce0*/  SHFL.DOWN PT, R42, R155, 0x8, 0x1f ;  /* 0x09001f009b2a7f89 */ /* 0x000e6200000e0000 */
[----:B------:R-:W-:Y:S01]  /*5cf0*/  FMUL.FTZ R135, R135, R40 ;  /* 0x0000002887877220 */ /* 0x000fe20000410000 */
[----:B------:R-:W-:Y:S01]  /*5d00*/  ISETP.GT.AND P0, PT, R76, 0x17, PT ;  /* 0x000000174c00780c */ /* 0x000fe20003f04270 */
[----:B------:R-:W-:Y:S01]  /*5d10*/  FFMA.FTZ R40, R2, R172, R39 ;  /* 0x000000ac02287223 */ /* 0x000fe20000010027 */
[----:B------:R-:W2:Y:S01]  /*5d20*/  SHFL.DOWN PT, R45, R154, 0x8, 0x1f ;  /* 0x09001f009a2d7f89 */ /* 0x000ea200000e0000 */
[----:B------:R-:W-:Y:S02]  /*5d30*/  FMUL.FTZ R39, R3, R168 ;  /* 0x000000a803277220 */ /* 0x000fe40000410000 */
[----:B------:R-:W-:Y:S02]  /*5d40*/  FFMA.FTZ R172, R38, R172, R41 ;  /* 0x000000ac26ac7223 */ /* 0x000fe40000010029 */
[----:B------:R-:W-:-:S02]  /*5d50*/  FFMA.FTZ R38, R2, R170, -R39 ;  /* 0x000000aa02267223 */ /* 0x000fc40000010827 */
[----:B------:R-:W-:Y:S02]  /*5d60*/  FMUL.FTZ R39, R3, R170 ;  /* 0x000000aa03277220 */ /* 0x000fe40000410000 */
[----:B------:R-:W-:Y:S02]  /*5d70*/  FMUL.FTZ R38, R153, R38 ;  /* 0x0000002699267220 */ /* 0x000fe40000410000 */
[-C--:B------:R-:W-:Y:S02]  /*5d80*/  FFMA.FTZ R41, R2, R168.reuse, R39 ;  /* 0x000000a802297223 */ /* 0x080fe40000010027 */
[----:B------:R-:W-:Y:S02]  /*5d90*/  FFMA.FTZ R39, R36, R168, R37 ;  /* 0x000000a824277223 */ /* 0x000fe40000010025 */
[C---:B------:R-:W-:Y:S02]  /*5da0*/  FMUL.FTZ R37, R3.reuse, R139 ;  /* 0x0000008b03257220 */ /* 0x040fe40000410000 */
[----:B------:R-:W-:-:S02]  /*5db0*/  FMUL.FTZ R36, R3, R175 ;  /* 0x000000af03247220 */ /* 0x000fc40000410000 */
[----:B------:R-:W-:Y:S02]  /*5dc0*/  FFMA.FTZ R41, R152, R41, R38 ;  /* 0x0000002998297223 */ /* 0x000fe40000010026 */
[----:B-1----:R-:W-:Y:S02]  /*5dd0*/  @!P0 FADD.FTZ R155, R155, R42 ;  /* 0x0000002a9b9b8221 */ /* 0x002fe40000010000 */
[----:B------:R-:W-:Y:S02]  /*5de0*/  FFMA.FTZ R38, R2, R175, -R37 ;  /* 0x000000af02267223 */ /* 0x000fe40000010825 */
[----:B--2---:R-:W-:Y:S01]  /*5df0*/  @!P0 FADD.FTZ R154, R154, R45 ;  /* 0x0000002d9a9a8221 */ /* 0x004fe20000010000 */
[----:B------:R-:W-:Y:S01]  /*5e00*/  ISETP.GT.AND P0, PT, R76, 0xf, PT ;  /* 0x0000000f4c00780c */ /* 0x000fe20003f04270 */
[----:B------:R-:W-:Y:S02]  /*5e10*/  FFMA.FTZ R139, R2, R139, R36 ;  /* 0x0000008b028b7223 */ /* 0x000fe40000010024 */
[----:B------:R-:W1:Y:S01]  /*5e20*/  SHFL.DOWN PT, R36, R155, 0x10, 0x1f ;  /* 0x0a001f009b247f89 */ /* 0x000e6200000e0000 */
[----:B------:R-:W-:-:S02]  /*5e30*/  FMUL.FTZ R3, R3, R134 ;  /* 0x0000008603037220 */ /* 0x000fc40000410000 */
[----:B------:R-:W-:Y:S01]  /*5e40*/  FMUL.FTZ R94, R95, R94 ;  /* 0x0000005e5f5e7220 */ /* 0x000fe20000410000 */
[----:B------:R-:W2:Y:S01]  /*5e50*/  SHFL.DOWN PT, R37, R154, 0x10, 0x1f ;  /* 0x0a001f009a257f89 */ /* 0x000ea200000e0000 */
[----:B------:R-:W-:Y:S02]  /*5e60*/  FFMA.FTZ R2, R2, R131, R3 ;  /* 0x0000008302027223 */ /* 0x000fe40000010003 */
[----:B------:R-:W-:Y:S02]  /*5e70*/  FMUL.FTZ R166, R143, R166 ;  /* 0x000000a68fa67220 */ /* 0x000fe40000410000 */
[----:B------:R-:W-:Y:S02]  /*5e80*/  FMUL.FTZ R38, R151, R38 ;  /* 0x0000002697267220 */ /* 0x000fe40000410000 */
[----:B------:R-:W-:Y:S02]  /*5e90*/  FMUL.FTZ R29, R29, R134 ;  /* 0x000000861d1d7220 */ /* 0x000fe40000410000 */
[----:B------:R-:W-:-:S02]  /*5ea0*/  FFMA.FTZ R2, R129, R2, R30 ;  /* 0x0000000281027223 */ /* 0x000fc4000001001e */
[----:B------:R-:W-:Y:S02]  /*5eb0*/  FFMA.FTZ R46, R141, R46, R94 ;  /* 0x0000002e8d2e7223 */ /* 0x000fe4000001005e */
[----:B------:R-:W-:Y:S02]  /*5ec0*/  FFMA.FTZ R165, R140, R165, R166 ;  /* 0x000000a58ca57223 */ /* 0x000fe400000100a6 */
[----:B------:R-:W-:Y:S02]  /*5ed0*/  FFMA.FTZ R40, R145, R40, R135 ;  /* 0x0000002891287223 */ /* 0x000fe40000010087 */
[----:B------:R-:W-:Y:S02]  /*5ee0*/  FFMA.FTZ R38, R148, R139, R38 ;  /* 0x0000008b94267223 */ /* 0x000fe40000010026 */
[----:B------:R-:W-:Y:S02]  /*5ef0*/  FFMA.FTZ R35, R146, R35, R150 ;  /* 0x0000002392237223 */ /* 0x000fe40000010096 */
[----:B-1----:R-:W-:-:S02]  /*5f00*/  @!P0 FADD.FTZ R155, R155, R36 ;  /* 0x000000249b9b8221 */ /* 0x002fc40000010000 */
[----:B------:R-:W-:Y:S02]  /*5f10*/  FFMA.FTZ R142, R132, R163, R142 ;  /* 0x000000a3848e7223 */ /* 0x000fe4000001008e */
[----:B--2---:R-:W-:Y:S01]  /*5f20*/  @!P0 FADD.FTZ R154, R154, R37 ;  /* 0x000000259a9a8221 */ /* 0x004fe20000010000 */
[----:B------:R-:W-:Y:S01]  /*5f30*/  MOV R30, R155 ;  /* 0x0000009b001e7202 */ /* 0x000fe20000000f00 */
[----:B------:R-:W-:Y:S02]  /*5f40*/  FFMA.FTZ R29, R28, R131, R29 ;  /* 0x000000831c1d7223 */ /* 0x000fe4000001001d */
[----:B------:R-:W-:Y:S01]  /*5f50*/  FFMA.FTZ R46, R23, R44, R46 ;  /* 0x0000002c172e7223 */ /* 0x000fe2000001002e */
[----:B------:R-:W-:Y:S01]  /*5f60*/  MOV R31, R154 ;  /* 0x0000009a001f7202 */ /* 0x000fe20000000f00 */
[----:B------:R-:W-:Y:S02]  /*5f70*/  FFMA.FTZ R165, R22, R43, R165 ;  /* 0x0000002b16a57223 */ /* 0x000fe400000100a5 */
[----:B------:R-:W-:-:S02]  /*5f80*/  FFMA.FTZ R40, R21, R172, R40 ;  /* 0x000000ac15287223 */ /* 0x000fc40000010028 */
[----:B------:R1:W-:Y:S01]  /*5f90*/  @!P1 STS.64 [0x2108], R30 ;  /* 0x0021081eff009388 */ /* 0x0003e20000000a00 */
        /* <DEDUP_REMOVED lines=29> */
.L_x_12854:
[----:B-1----:R-:W-:Y:S05]  /*6170*/  BSYNC B0 ;  /* 0x0000000000007941 */ /* 0x002fea0003800000 */
.L_x_12853:
[----:B------:R-:W-:Y:S02]  /*6180*/  IADD3 R114, R114, 0x1, RZ ;  /* 0x0000000172727810 */ /* 0x000fe40007ffe0ff */
[----:B------:R-:W-:Y:S02]  /*6190*/  IADD3 R113, P1, R113, 0x1, RZ ;  /* 0x0000000171717810 */ /* 0x000fe40007f3e0ff */
[----:B------:R-:W-:Y:S02]  /*61a0*/  ISETP.GE.AND P0, PT, R114, c[0x0][0x16c], PT ;  /* 0x00005b0072007a0c */ /* 0x000fe40003f06270 */
[----:B------:R-:W-:-:S11]  /*61b0*/  IADD3.X R112, RZ, R112, RZ, P1, !PT ;  /* 0x00000070ff707210 */ /* 0x000fd60000ffe4ff */
[----:B------:R-:W-:Y:S01]  /*61c0*/  @P0 CALL.REL.NOINC `(.L_x_12808) ;  /* 0x0000001000000944 */ /* 0x000fe20003c00000 */
[----:B------:R-:W-:Y:S05]  /*61d0*/  BRA `(.L_x_12855) ;  /* 0xffffb6d000007947 */ /* 0x000fea000383ffff */
.L_x_12808:
[----:B------:R-:W-:Y:S01]  /*61e0*/  BAR.SYNC.DEFER_BLOCKING 0x0 ;  /* 0x0000000000007b1d */ /* 0x000fe20000010000 */
[----:B------:R-:W-:Y:S01]  /*61f0*/  IMAD R2, R72, c[0x0][0x2d8], RZ ;  /* 0x0000b60048027a24 */ /* 0x000fe200078e02ff */
[----:B------:R-:W-:Y:S02]  /*6200*/  IADD3 R77, P1, R77, -0x800, RZ ;  /* 0xfffff8004d4d7810 */ /* 0x000fe40007f3e0ff */
[----:B------:R-:W-:Y:S01]  /*6210*/  IADD3 R85, P2, R85, -0x800, RZ ;  /* 0xfffff80055557810 */ /* 0x000fe20007f5e0ff */
[C---:B------:R-:W-:Y:S01]  /*6220*/  IMAD R29, R71.reuse, c[0x0][0x2dc], R2 ;  /* 0x0000b700471d7a24 */ /* 0x040fe200078e0202 */
[----:B------:R-:W-:Y:S01]  /*6230*/  IADD3 R78, P3, R78, -0x400, RZ ;  /* 0xfffffc004e4e7810 */ /* 0x000fe20007f7e0ff */
[----:B------:R-:W-:Y:S01]  /*6240*/  IMAD.WIDE.U32 R2, R71, c[0x0][0x2d8], R60 ;  /* 0x0000b60047027a25 */ /* 0x000fe200078e003c */
[----:B------:R-:W-:Y:S02]  /*6250*/  IADD3 R80, P4, R80, -0x400, RZ ;  /* 0xfffffc0050507810 */ /* 0x000fe40007f9e0ff */
[----:B------:R-:W-:-:S02]  /*6260*/  IADD3 R82, P5, R82, -0x400, RZ ;  /* 0xfffffc0052527810 */ /* 0x000fc40007fbe0ff */
[----:B------:R-:W-:Y:S01]  /*6270*/  IADD3 R3, R3, R29, RZ ;  /* 0x0000001d03037210 */ /* 0x000fe20007ffe0ff */
[----:B------:R-:W-:Y:S01]  /*6280*/  IMAD R29, R69, c[0x0][0x2e0], RZ ;  /* 0x0000b800451d7a24 */ /* 0x000fe200078e02ff */
[----:B------:R-:W-:Y:S02]  /*6290*/  IADD3 R87, R87, 0x1, RZ ;  /* 0x0000000157577810 */ /* 0x000fe40007ffe0ff */
[----:B------:R-:W-:Y:S01]  /*62a0*/  IADD3.X R84, R84, -0x1, RZ, P1, !PT ;  /* 0xffffffff54547810 */ /* 0x000fe20000ffe4ff */
[----:B------:R-:W-:Y:S01]  /*62b0*/  IMAD R29, R0, c[0x0][0x2e4], R29 ;  /* 0x0000b900001d7a24 */ /* 0x000fe200078e021d */
[----:B------:R-:W-:Y:S01]  /*62c0*/  IADD3.X R86, R86, -0x1, RZ, P2, !PT ;  /* 0xffffffff56567810 */ /* 0x000fe200017fe4ff */
[----:B------:R-:W-:Y:S01]  /*62d0*/  IMAD.WIDE.U32 R2, R0, c[0x0][0x2e0], R2 ;  /* 0x0000b80000027a25 */ /* 0x000fe200078e0002 */
[----:B------:R-:W-:Y:S02]  /*62e0*/  IADD3.X R79, R79, -0x1, RZ, P3, !PT ;  /* 0xffffffff4f4f7810 */ /* 0x000fe40001ffe4ff */
[----:B------:R-:W-:Y:S01]  /*62f0*/  IADD3.X R81, R81, -0x1, RZ, P4, !PT ;  /* 0xffffffff51517810 */ /* 0x000fe200027fe4ff */
[----:B------:R-:W-:Y:S01]  /*6300*/  STS.128 [R90], R8 ;  /* 0x000000085a007388 */ /* 0x000fe20000000c00 */
[----:B------:R-:W-:-:S02]  /*6310*/  IADD3 R3, R3, R29, RZ ;  /* 0x0000001d03037210 */ /* 0x000fc40007ffe0ff */
[----:B------:R-:W-:Y:S01]  /*6320*/  IADD3.X R83, R83, -0x1, RZ, P5, !PT ;  /* 0xffffffff53537810 */ /* 0x000fe20002ffe4ff */
[----:B------:R1:W-:Y:S01]  /*6330*/  STS.128 [R90+0x10], R4 ;  /* 0x000010045a007388 */ /* 0x0003e20000000c00 */
[----:B------:R-:W-:-:S06]  /*6340*/  NOP ;  /* 0x0000000000007918 */ /* 0x000fcc0000000000 */
[----:B------:R-:W2:Y:S04]  /*6350*/  LDS.128 R20, [R76.X16] ;  /* 0x000000004c147984 */ /* 0x000ea8000000cc00 */
[----:B------:R-:W4:Y:S01]  /*6360*/  LDS.128 R24, [R76.X16+0x200] ;  /* 0x000200004c187984 */ /* 0x000f22000000cc00 */
[----:B-1----:R-:W-:Y:S01]  /*6370*/  LEA R4, P0, R2, c[0x0][0x330], 0x2 ;  /* 0x0000cc0002047a11 */ /* 0x002fe200078010ff */
[----:B------:R-:W-:-:S03]  /*6380*/  IMAD R6, R72, c[0x0][0x2f8], RZ ;  /* 0x0000be0048067a24 */ /* 0x000fc600078e02ff */
[----:B------:R-:W-:Y:S01]  /*6390*/  LEA.HI.X R5, R2, c[0x0][0x334], R3, 0x2, P0 ;  /* 0x0000cd0002057a11 */ /* 0x000fe200000f1403 */
[----:B------:R-:W-:Y:S02]  /*63a0*/  IMAD R7, R71, c[0x0][0x2fc], R6 ;  /* 0x0000bf0047077a24 */ /* 0x000fe400078e0206 */
[----:B------:R-:W-:Y:S02]  /*63b0*/  FADD.FTZ R6, R75, R16 ;  /* 0x000000104b067221 */ /* 0x000fe40000010000 */
[----:B------:R-:W-:-:S04]  /*63c0*/  IMAD.WIDE R2, R88, 0x10, R4 ;  /* 0x0000001058027825 */ /* 0x000fc800078e0204 */
[----:B------:R-:W-:-:S05]  /*63d0*/  IMAD.WIDE.U32 R4, R71, c[0x0][0x2f8], R60 ;  /* 0x0000be0047047a25 */ /* 0x000fca00078e003c */
[----:B------:R-:W-:Y:S01]  /*63e0*/  IADD3 R5, R5, R7, RZ ;  /* 0x0000000705057210 */ /* 0x000fe20007ffe0ff */
[----:B--2---:R-:W-:Y:S04]  /*63f0*/  STG.E.128 [R2.64], R20 ;  /* 0x0000001402007986 */ /* 0x004fe8000c101d0a */
[----:B----4-:R1:W-:Y:S04]  /*6400*/  STG.E.128 [R2.64+0x200], R24 ;  /* 0x0002001802007986 */ /* 0x0103e8000c101d0a */
[----:B------:R-:W-:Y:S01]  /*6410*/  BAR.SYNC.DEFER_BLOCKING 0x0 ;  /* 0x0000000000007b1d */ /* 0x000fe20000010000 */
[----:B-1----:R-:W-:-:S04]  /*6420*/  IMAD R3, R69, c[0x0][0x300], RZ ;  /* 0x0000c00045037a24 */ /* 0x002fc800078e02ff */
        /* <DEDUP_REMOVED lines=11> */
[----:B-1----:R-:W-:Y:S02]  /*64e0*/  FADD.FTZ R17, R6, R17 ;  /* 0x0000001106117221 */ /* 0x002fe40000010000 */
[----:B------:R-:W-:-:S04]  /*64f0*/  IMAD.WIDE R2, R88, 0x10, R4 ;  /* 0x0000001058027825 */ /* 0x000fc800078e0204 */
[----:B------:R-:W-:-:S04]  /*6500*/  FADD.FTZ R18, R17, R18 ;  /* 0x0000001211127221 */ /* 0x000fc80000010000 */
[----:B------:R-:W-:-:S04]  /*6510*/  FADD.FTZ R19, R18, R19 ;  /* 0x0000001312137221 */ /* 0x000fc80000010000 */
[----:B--2---:R-:W-:-:S04]  /*6520*/  FADD.FTZ R12, R19, R12 ;  /* 0x0000000c130c7221 */ /* 0x004fc80000010000 */
[----:B------:R-:W-:-:S04]  /*6530*/  FADD.FTZ R13, R12, R13 ;  /* 0x0000000d0c0d7221 */ /* 0x000fc80000010000 */
[----:B------:R-:W-:-:S04]  /*6540*/  FADD.FTZ R14, R13, R14 ;  /* 0x0000000e0d0e7221 */ /* 0x000fc80000010000 */
[----:B------:R-:W-:Y:S01]  /*6550*/  FADD.FTZ R75, R14, R15 ;  /* 0x0000000f0e4b7221 */ /* 0x000fe20000010000 */
[----:B----4-:R1:W-:Y:S04]  /*6560*/  STG.E.128 [R2.64], R8 ;  /* 0x0000000802007986 */ /* 0x0103e8000c101d0a */
[----:B-----5:R1:W-:Y:S01]  /*6570*/  STG.E.128 [R2.64+0x200], R28 ;  /* 0x0002001c02007986 */ /* 0x0203e2000c101d0a */
[----:B------:R-:W-:Y:S01]  /*6580*/  @!P0 CALL.REL.NOINC `(.L_x_12806) ;  /* 0x0000001000008944 */ /* 0x000fe20003c00000 */
[----:B------:R-:W-:Y:S05]  /*6590*/  BRA `(.L_x_12856) ;  /* 0xffffa2b000007947 */ /* 0x000fea000383ffff */
.L_x_12806:
[----:B------:R-:W-:Y:S02]  /*65a0*/  ISETP.NE.U32.AND P0, PT, RZ, c[0x0][0x328], PT ;  /* 0x0000ca00ff007a0c */ /* 0x000fe40003f05070 */
[----:B------:R-:W-:Y:S02]  /*65b0*/  ISETP.NE.U32.AND P2, PT, RZ, c[0x0][0x348], PT ;  /* 0x0000d200ff007a0c */ /* 0x000fe40003f45070 */
[----:B------:R-:W-:-:S02]  /*65c0*/  ISETP.NE.AND.EX P1, PT, RZ, c[0x0][0x32c], PT, P0 ;  /* 0x0000cb00ff007a0c */ /* 0x000fc40003f25300 */
        /* <DEDUP_REMOVED lines=21> */
.L_x_12858:
[----:B-1----:R-:W-:Y:S05]  /*6720*/  BSYNC B0 ;  /* 0x0000000000007941 */ /* 0x002fea0003800000 */
.L_x_12857:
[----:B------:R-:W-:Y:S01]  /*6730*/  BSSY B0, `(.L_x_12859) ;  /* 0x0000018000007945 */ /* 0x000fe20003800000 */
[----:B------:R-:W-:Y:S05]  /*6740*/  @!P0 BRA `(.L_x_12860) ;  /* 0x0000015000008947 */ /* 0x000fea0003800000 */
[----:B------:R-:W-:Y:S06]  /*6750*/  BAR.SYNC.DEFER_BLOCKING 0x0 ;  /* 0x0000000000007b1d */ /* 0x000fec0000010000 */
[----:B-1----:R-:W1:Y:S04]  /*6760*/  SHFL.DOWN P0, R2, R75, 0x1, 0x1f ;  /* 0x08201f004b027f89 */ /* 0x002e680000000000 */
[----:B------:R-:W2:Y:S04]  /*6770*/  S2R R7, SR_LANEID ;  /* 0x0000000000077919 */ /* 0x000ea80000000000 */
[----:B------:R-:W4:Y:S01]  /*6780*/  S2R R9, SR_TID.X ;  /* 0x0000000000097919 */ /* 0x000f220000002100 */
        /* <DEDUP_REMOVED lines=17> */
.L_x_12860:
[----:B-1----:R-:W1:Y:S02]  /*68a0*/  S2R R9, SR_TID.X ;  /* 0x0000000000097919 */ /* 0x002e640000002100 */
.L_x_12861:
[----:B-1----:R-:W-:Y:S05]  /*68b0*/  BSYNC B0 ;  /* 0x0000000000007941 */ /* 0x002fea0003800000 */
.L_x_12859:
[----:B------:R-:W-:-:S13]  /*68c0*/  ISETP.GE.AND P0, PT, R9, c[0x0][0x16c], PT ;  /* 0x00005b0009007a0c */ /* 0x000fda0003f06270 */
[----:B------:R-:W-:Y:S05]  /*68d0*/  @P0 EXIT ;  /* 0x000000000000094d */ /* 0x000fea0003800000 */
[----:B------:R-:W-:Y:S02]  /*68e0*/  IMAD R69, R69, c[0x0][0x288], RZ ;  /* 0x0000a20045457a24 */ /* 0x000fe400078e02ff */
[----:B------:R-:W-:-:S04]  /*68f0*/  IMAD.WIDE.U32 R4, R0, c[0x0][0x288], RZ ;  /* 0x0000a20000047a25 */ /* 0x000fc800078e00ff */
[----:B------:R-:W-:-:S05]  /*6900*/  IMAD R13, R0, c[0x0][0x28c], R69 ;  /* 0x0000a300000d7a24 */ /* 0x000fca00078e0245 */
[----:B------:R-:W-:Y:S02]  /*6910*/  IADD3 R13, R5, R13, RZ ;  /* 0x0000000d050d7210 */ /* 0x000fe40007ffe0ff */
.L_x_12862:
        /* <DEDUP_REMOVED lines=17> */
.L_x_12863:
        /* <DEDUP_REMOVED lines=13> */
.L_x_14752:


//--------------------- .text._Z25selective_scan_bwd_kernelI32Selective_Scan_bwd_kernel_traitsILi32ELi8ELb1ELb1ELb1ELb1ELb0EfN3c107complexIfEEEEv12SSMParamsBwd --------------------------
	.section	.text._Z25selective_scan_bwd_kernelI32Selective_Scan_bwd_kernel_traitsILi32ELi8ELb1ELb1ELb1ELb1ELb0EfN3c107complexIfEEEEv12SSMParamsBwd,"ax",@progbits
	.sectioninfo	@"SHI_REGISTERS=210"
	.align	128
        .global         _Z25selective_scan_bwd_kernelI32Selective_Scan_bwd_kernel_traitsILi32ELi8ELb1ELb1ELb1ELb1ELb0EfN3c107complexIfEEEEv12SSMParamsBwd
        .type           _Z25selective_scan_bwd_kernelI32Selective_Scan_bwd_kernel_traitsILi32ELi8ELb1ELb1ELb1ELb1ELb0EfN3c107complexIfEEEEv12SSMParamsBwd,@function
        .size           _Z25selective_scan_bwd_kernelI32Selective_Scan_bwd_kernel_traitsILi32ELi8ELb1ELb1ELb1ELb1ELb0EfN3c107complexIfEEEEv12SSMParamsBwd,(.L_x_14753 - _Z25selective_scan_bwd_kernelI32Selective_Scan_bwd_kernel_traitsILi32ELi8ELb1ELb1ELb1ELb1ELb0EfN3c107complexIfEEEEv12SSMParamsBwd)
        .other          _Z25selective_scan_bwd_kernelI32Selective_Scan_bwd_kernel_traitsILi32ELi8ELb1ELb1ELb1ELb1ELb0EfN3c107complexIfEEEEv12SSMParamsBwd,@"STO_CUDA_ENTRY STV_DEFAULT"
_Z25selective_scan_bwd_kernelI32Selective_Scan_bwd_kernel_traitsILi32ELi8ELb1ELb1ELb1ELb1ELb0EfN3c107complexIfEEEEv12SSMParamsBwd:
.text._Z25selective_scan_bwd_kernelI32Selective_Scan_bwd_kernel_traitsILi32ELi8ELb1ELb1ELb1ELb1ELb0EfN3c107complexIfEEEEv12SSMParamsBwd:
        /* <DEDUP_REMOVED lines=53> */
[C---:B------:R-:W-:Y:S01]  /*0350*/  IMAD R15, R90.reuse, c[0x0][0x190], RZ ;  /* 0x000064005a0f7a24 */ /* 0x040fe200078e02ff */
[----:B------:R-:W-:Y:S01]  /*0360*/  IADD3 R7, R7, R13, RZ ;  /* 0x0000000d07077210 */ /* 0x000fe20007ffe0ff */
[----:B------:R-:W-:Y:S01]  /*0370*/  IMAD R17, R90, c[0x0][0x1b0], RZ ;  /* 0x00006c005a117a24 */ /* 0x000fe200078e02ff */
[----:B------:R-:W-:Y:S01]  /*0380*/  LEA R13, R12, 0xffffff00, 0x8 ;  /* 0xffffff000c0d7811 */ /* 0x000fe200078e40ff */
[----:B------:R-:W-:-:S04]  /*0390*/  IMAD.WIDE.U32 R8, R92, c[0x0][0x190], RZ ;  /* 0x000064005c087a25 */ /* 0x000fc800078e00ff */
[-C--:B------:R-:W-:Y:S01]  /*03a0*/  @!P2 IADD3 R0, R0, -R19.reuse, RZ ;  /* 0x800000130000a210 */ /* 0x080fe20007ffe0ff */
[----:B------:R-:W-:Y:S01]  /*03b0*/  IMAD R15, R92, c[0x0][0x194], R15 ;  /* 0x000065005c0f7a24 */ /* 0x000fe200078e020f */
[----:B------:R-:W-:Y:S01]  /*03c0*/  @!P2 IADD3 R88, R88, 0x1, RZ ;  /* 0x000000015858a810 */ /* 0x000fe20007ffe0ff */
[----:B------:R-:W-:Y:S01]  /*03d0*/  IMAD.WIDE.U32 R4, R96, c[0x0][0x1e8], R4 ;  /* 0x00007a0060047a25 */ /* 0x000fe200078e0004 */
[----:B------:R-:W-:Y:S02]  /*03e0*/  ISETP.GE.U32.AND P1, PT, R0, R19, PT ;  /* 0x000000130000720c */ /* 0x000fe40003f26070 */
[----:B------:R-:W-:Y:S01]  /*03f0*/  IADD3 R9, R9, R15, RZ ;  /* 0x0000000f09097210 */ /* 0x000fe20007ffe0ff */
[----:B------:R-:W-:Y:S01]  /*0400*/  IMAD R19, R95, c[0x0][0x1e8], RZ ;  /* 0x00007a005f137a24 */ /* 0x000fe200078e02ff */
[----:B------:R-:W-:Y:S01]  /*0410*/  SHF.R.S32.HI R15, RZ, 0x1f, R13 ;  /* 0x0000001fff0f7819 */ /* 0x000fe2000001140d */
[----:B------:R-:W-:Y:S01]  /*0420*/  IMAD.WIDE.U32 R10, R92, c[0x0][0x1b0], RZ ;  /* 0x00006c005c0a7a25 */ /* 0x000fe200078e00ff */
[----:B------:R-:W-:-:S03]  /*0430*/  IADD3 R0, P2, R13, R4, RZ ;  /* 0x000000040d007210 */ /* 0x000fc60007f5e0ff */
[----:B------:R-:W-:Y:S02]  /*0440*/  IMAD R17, R92, c[0x0][0x1b4], R17 ;  /* 0x00006d005c117a24 */ /* 0x000fe400078e0211 */
[----:B------:R-:W-:Y:S02]  /*0450*/  IMAD.WIDE.U32 R2, R96, c[0x0][0x1d8], R2 ;  /* 0x0000760060027a25 */ /* 0x000fe400078e0002 */
[----:B------:R-:W-:Y:S02]  /*0460*/  @P1 IADD3 R88, R88, 0x1, RZ ;  /* 0x0000000158581810 */ /* 0x000fe40007ffe0ff */
[C---:B------:R-:W-:Y:S01]  /*0470*/  IMAD.WIDE.U32 R6, R96.reuse, c[0x0][0x280], R6 ;  /* 0x0000a00060067a25 */ /* 0x040fe200078e0006 */
[----:B------:R-:W-:Y:S02]  /*0480*/  IADD3 R11, R11, R17, RZ ;  /* 0x000000110b0b7210 */ /* 0x000fe40007ffe0ff */
[----:B------:R-:W-:Y:S01]  /*0490*/  IADD3 R85, P1, R13, R2, RZ ;  /* 0x000000020d557210 */ /* 0x000fe20007f3e0ff */
[----:B------:R-:W-:Y:S01]  /*04a0*/  IMAD R19, R96, c[0x0][0x1ec], R19 ;  /* 0x00007b0060137a24 */ /* 0x000fe200078e0213 */
[----:B------:R-:W-:Y:S01]  /*04b0*/  @!P3 IADD3 R88, -R88, RZ, RZ ;  /* 0x000000ff5858b210 */ /* 0x000fe20007ffe1ff */
[----:B------:R-:W-:Y:S01]  /*04c0*/  IMAD R17, R95, c[0x0][0x1d8], RZ ;  /* 0x000076005f117a24 */ /* 0x000fe200078e02ff */
[----:B------:R-:W-:-:S02]  /*04d0*/  IADD3 R13, P4, R13, R6, RZ ;  /* 0x000000060d0d7210 */ /* 0x000fc40007f9e0ff */
[----:B------:R-:W-:Y:S01]  /*04e0*/  @!P0 LOP3.LUT R88, RZ, c[0x0][0x178], RZ, 0x33, !PT ;  /* 0x00005e00ff588a12 */ /* 0x000fe200078e33ff */
[----:B------:R-:W-:Y:S01]  /*04f0*/  IMAD R17, R96, c[0x0][0x1dc], R17 ;  /* 0x0000770060117a24 */ /* 0x000fe200078e0211 */
[C---:B------:R-:W-:Y:S02]  /*0500*/  IADD3.X R5, R15.reuse, R5, R19, P2, !PT ;  /* 0x000000050f057210 */ /* 0x040fe400017fe413 */
[----:B------:R-:W-:Y:S01]  /*0510*/  LEA R2, P0, R0, c[0x0][0x248], 0x2 ;  /* 0x0000920000027a11 */ /* 0x000fe200078010ff */
[C---:B------:R-:W-:Y:S01]  /*0520*/  IMAD.WIDE.U32 R8, R88.reuse, c[0x0][0x1a8], R8 ;  /* 0x00006a0058087a25 */ /* 0x040fe200078e0008 */
[----:B------:R-:W-:Y:S02]  /*0530*/  IADD3.X R6, R15, R7, R21, P4, !PT ;  /* 0x000000070f067210 */ /* 0x000fe400027fe415 */
[----:B------:R-:W-:Y:S01]  /*0540*/  LEA R82, P2, R13, c[0x0][0x308], 0x2 ;  /* 0x0000c2000d527a11 */ /* 0x000fe200078410ff */
[----:B------:R-:W-:Y:S01]  /*0550*/  IMAD.WIDE.U32 R10, R88, c[0x0][0x1c8], R10 ;  /* 0x00007200580a7a25 */ /* 0x000fe200078e000a */
[----:B------:R-:W-:-:S02]  /*0560*/  SHF.R.S32.HI R151, RZ, 0x1f, R88 ;  /* 0x0000001fff977819 */ /* 0x000fc40000011458 */
[----:B------:R-:W-:Y:S02]  /*0570*/  LEA.HI.X R7, R0, c[0x0][0x24c], R5, 0x2, P0 ;  /* 0x0000930000077a11 */ /* 0x000fe400000f1405 */
[----:B------:R-:W-:Y:S01]  /*0580*/  ISETP.NE.U32.AND P0, PT, RZ, c[0x0][0x260], PT ;  /* 0x00009800ff007a0c */ /* 0x000fe20003f05070 */
[----:B------:R-:W-:Y:S01]  /*0590*/  IMAD R5, R151, c[0x0][0x1a8], RZ ;  /* 0x00006a0097057a24 */ /* 0x000fe200078e02ff */
[----:B------:R-:W-:Y:S01]  /*05a0*/  LEA.HI.X R83, R13, c[0x0][0x30c], R6, 0x2, P2 ;  /* 0x0000c3000d537a11 */ /* 0x000fe200010f1406 */
[----:B------:R-:W-:Y:S01]  /*05b0*/  IMAD R13, R151, c[0x0][0x1c8], RZ ;  /* 0x00007200970d7a24 */ /* 0x000fe200078e02ff */
[----:B------:R-:W-:Y:S01]  /*05c0*/  IADD3.X R4, R15, R3, R17, P1, !PT ;  /* 0x000000030f047210 */ /* 0x000fe20000ffe411 */
[C---:B------:R-:W-:Y:S01]  /*05d0*/  IMAD R5, R88.reuse, c[0x0][0x1ac], R5 ;  /* 0x00006b0058057a24 */ /* 0x040fe200078e0205 */
        /* <DEDUP_REMOVED lines=41> */
.L_x_12929:
        /* <DEDUP_REMOVED lines=79> */
.L_x_12866:
[----:B------:R-:W-:Y:S05]  /*0d60*/  BSYNC B0 ;  /* 0x0000000000007941 */ /* 0x000fea0003800000 */
.L_x_12865:
        /* <DEDUP_REMOVED lines=36> */
.L_x_12868:
[----:B------:R-:W-:Y:S05]  /*0fb0*/  BSYNC B0 ;  /* 0x0000000000007941 */ /* 0x000fea0003800000 */
.L_x_12867:
        /* <DEDUP_REMOVED lines=38> */
.L_x_12870:
[----:B------:R-:W-:Y:S05]  /*1220*/  BSYNC B0 ;  /* 0x0000000000007941 */ /* 0x000fea0003800000 */
.L_x_12869:
        /* <DEDUP_REMOVED lines=33> */
.L_x_12872:
[----:B------:R-:W-:Y:S05]  /*1440*/  BSYNC B0 ;  /* 0x0000000000007941 */ /* 0x000fea0003800000 */
.L_x_12871:
        /* <DEDUP_REMOVED lines=33> */
.L_x_12874:
[----:B------:R-:W-:Y:S05]  /*1660*/  BSYNC B0 ;  /* 0x0000000000007941 */ /* 0x000fea0003800000 */
.L_x_12873:
        /* <DEDUP_REMOVED lines=33> */
.L_x_12876:
[----:B------:R-:W-:Y:S05]  /*1880*/  BSYNC B0 ;  /* 0x0000000000007941 */ /* 0x000fea0003800000 */
.L_x_12875:
        /* <DEDUP_REMOVED lines=33> */
.L_x_12878:
[----:B------:R-:W-:Y:S05]  /*1aa0*/  BSYNC B0 ;  /* 0x0000000000007941 */ /* 0x000fea0003800000 */
.L_x_12877:
        /* <DEDUP_REMOVED lines=33> */
.L_x_12880:
[----:B------:R-:W-:Y:S05]  /*1cc0*/  BSYNC B0 ;  /* 0x0000000000007941 */ /* 0x000fea0003800000 */
.L_x_12879:
        /* <DEDUP_REMOVED lines=28> */
.L_x_12928:
        /* <DEDUP_REMOVED lines=10> */
[----:B------:R0:W2:Y:S04]  /*1f30*/  LDG.E.128 R12, [R44.64] ;  /* 0x000000082c0c7981 */ /* 0x0000a8000c1e1d00 */
[----:B------:R0:W3:Y:S04]  /*1f40*/  LDG.E.128 R8, [R44.64+0x200] ;  /* 0x000200082c087981 */ /* 0x0000e8000c1e1d00 */
        /* <DEDUP_REMOVED lines=12> */
[----:B------:R-:W-:-:S05]  /*2010*/  IMAD R47, R114, c[0x0][0x1c0], RZ ;  /* 0x00007000722f7a24 */ /* 0x000fca00078e02ff */
[----:B------:R-:W4:Y:S01]  /*2020*/  LDG.E.64 R66, [R66.64] ;  /* 0x0000000842427981 */ /* 0x000f22000c1e1b00 */
[----:B0-----:R-:W-:-:S04]  /*2030*/  IMAD.WIDE.U32 R44, R112, c[0x0][0x1c0], RZ ;  /* 0x00007000702c7a25 */ /* 0x001fc800078e00ff */
        /* <DEDUP_REMOVED lines=10> */
[----:B-1----:R1:W2:Y:S04]  /*20e0*/  LDG.E.128 R44, [R68.64] ;  /* 0x00000008442c7981 */ /* 0x0022a8000c1e1d00 */
[----:B------:R1:W3:Y:S04]  /*20f0*/  LDG.E.128 R48, [R68.64+0x200] ;  /* 0x0002000844307981 */ /* 0x0002e8000c1e1d00 */
[----:B------:R1:W4:Y:S04]  /*2100*/  LDG.E.128 R52, [R68.64+0x400] ;  /* 0x0004000844347981 */ /* 0x000328000c1e1d00 */
[----:B------:R1:W4:Y:S01]  /*2110*/  LDG.E.128 R56, [R68.64+0x600] ;  /* 0x0006000844387981 */ /* 0x000322000c1e1d00 */
[----:B------:R-:W-:-:S02]  /*2120*/  IADD3 R115, R77, -0x1, RZ ;  /* 0xffffffff4d737810 */ /* 0x000fc40007ffe0ff */
[C---:B------:R-:W-:Y:S02]  /*2130*/  LOP3.LUT R126, R87.reuse, 0x1f, RZ, 0xc0, !PT ;  /* 0x0000001f577e7812 */ /* 0x040fe400078ec0ff */
[----:B------:R-:W-:Y:S02]  /*2140*/  ISETP.NE.AND P2, PT, R87, RZ, PT ;  /* 0x000000ff5700720c */ /* 0x000fe40003f45270 */
[----:B0-----:R-:W-:Y:S02]  /*2150*/  LEA.HI R4, R115, R115, RZ, 0x1 ;  /* 0x0000007373047211 */ /* 0x001fe400078f08ff */
[----:B------:R-:W-:Y:S02]  /*2160*/  ISETP.NE.AND P0, PT, R126, RZ, PT ;  /* 0x000000ff7e00720c */ /* 0x000fe40003f05270 */
[----:B------:R-:W-:Y:S02]  /*2170*/  LOP3.LUT R4, R4, 0xfffffe, RZ, 0xc0, !PT ;  /* 0x00fffffe04047812 */ /* 0x000fe400078ec0ff */
[----:B------:R-:W-:-:S02]  /*2180*/  ISETP.LT.OR P1, PT, R77, 0x2, P0 ;  /* 0x000000024d00780c */ /* 0x000fc40000721670 */
[----:B------:R-:W-:Y:S01]  /*2190*/  SHF.L.U32 R118, R86, 0x6, RZ ;  /* 0x0000000656767819 */ /* 0x000fe200000006ff */
[----:B------:R-:W-:Y:S01]  /*21a0*/  FMUL.FTZ R136, R66, 1.4426950216293334961 ;  /* 0x3fb8aa3b42887820 */ /* 0x000fe20000410000 */
[----:B------:R-:W-:Y:S01]  /*21b0*/  IADD3 R5, R115, -R4, RZ ;  /* 0x8000000473057210 */ /* 0x000fe20007ffe0ff */
[-C--:B------:R-:W-:Y:S01]  /*21c0*/  FMUL.FTZ R12, R67, R97.reuse ;  /* 0x00000061430c7220 */ /* 0x080fe20000410000 */
[----:B-1----:R-:W-:Y:S01]  /*21d0*/  IADD3 R69, R87, 0x200, RZ ;  /* 0x0000020057457810 */ /* 0x002fe20007ffe0ff */
[----:B------:R-:W-:Y:S01]  /*21e0*/  FMUL.FTZ R98, R136, R97 ;  /* 0x0000006188627220 */ /* 0x000fe20000410000 */
[----:B------:R-:W-:Y:S01]  /*21f0*/  @!P2 LEA R69, R5, R112, 0x8 ;  /* 0x000000700545a211 */ /* 0x000fe200078e40ff */
[----:B------:R-:W-:Y:S01]  /*2200*/  FMUL.RZ R119, R12, 0.15915493667125701904 ;  /* 0x3e22f9830c777820 */ /* 0x000fe2000040c000 */
[----:B------:R-:W0:Y:S01]  /*2210*/  LDS.128 R16, [R118] ;  /* 0x0000000076107984 */ /* 0x000e220000000c00 */
[----:B------:R-:W-:Y:S01]  /*2220*/  MUFU.EX2 R99, R98 ;  /* 0x0000006200637308 */ /* 0x000fe20000000800 */
[----:B------:R-:W-:-:S02]  /*2230*/  SHF.L.U32 R123, R69, 0x3, RZ ;  /* 0x00000003457b7819 */ /* 0x000fc400000006ff */
[----:B------:R-:W1:Y:S01]  /*2240*/  LDS.128 R12, [R118+0x10] ;  /* 0x00001000760c7984 */ /* 0x000e620000000c00 */
[----:B------:R-:W-:-:S03]  /*2250*/  @!P1 IADD3 R117, R77, -0x2, RZ ;  /* 0xfffffffe4d759810 */ /* 0x000fc60007ffe0ff */
[----:B------:R-:W0:Y:S01]  /*2260*/  LDS.128 R8, [R118+0x20] ;  /* 0x0000200076087984 */ /* 0x000e220000000c00 */
[----:B------:R-:W1:Y:S03]  /*2270*/  MUFU.COS R116, R119 ;  /* 0x0000007700747308 */ /* 0x000e660000000000 */
[----:B------:R-:W0:Y:S05]  /*2280*/  LDS.128 R4, [R118+0x30] ;  /* 0x0000300076047984 */ /* 0x000e2a0000000c00 */
[----:B------:R1:W1:Y:S02]  /*2290*/  MUFU.SIN R68, R119 ;  /* 0x0000007700447308 */ /* 0x0002640000000400 */
[----:B-1----:R-:W-:-:S02]  /*22a0*/  FMUL.FTZ R98, R99, R116 ;  /* 0x0000007463627220 */ /* 0x002fc40000410000 */
[----:B------:R-:W-:Y:S02]  /*22b0*/  @!P1 IMAD R119, R117, c[0x0][0x16c], R112 ;  /* 0x00005b0075779a24 */ /* 0x000fe400078e0270 */
[----:B------:R-:W-:Y:S01]  /*22c0*/  CS2R R116, SRZ ;  /* 0x0000000000747805 */ /* 0x000fe2000001ff00 */
[----:B------:R-:W-:Y:S02]  /*22d0*/  FMUL.FTZ R99, R99, R68 ;  /* 0x0000004463637220 */ /* 0x000fe40000410000 */
[----:B------:R-:W-:-:S04]  /*22e0*/  @!P1 IMAD.WIDE R68, R119, 0x10, R64 ;  /* 0x0000001077449825 */ /* 0x000fc800078e0240 */
[----:B------:R-:W-:-:S04]  /*22f0*/  FMUL.FTZ R119, R67, R100 ;  /* 0x0000006443777220 */ /* 0x000fc80000410000 */
[----:B------:R-:W-:Y:S02]  /*2300*/  FMUL.RZ R124, R119, 0.15915493667125701904 ;  /* 0x3e22f983777c7820 */ /* 0x000fe4000040c000 */
[----:B------:R-:W-:Y:S02]  /*2310*/  FMUL.FTZ R119, R136, R100 ;  /* 0x0000006488777220 */ /* 0x000fe40000410000 */
[----:B------:R-:W-:Y:S01]  /*2320*/  MUFU.SIN R120, R124 ;  /* 0x0000007c00787308 */ /* 0x000fe20000000400 */
[----:B------:R-:W-:-:S07]  /*2330*/  FMUL.FTZ R121, R67, R101 ;  /* 0x0000006543797220 */ /* 0x000fce0000410000 */
[----:B------:R-:W1:Y:S01]  /*2340*/  MUFU.EX2 R119, R119 ;  /* 0x0000007700777308 */ /* 0x000e620000000800 */
[----:B------:R-:W-:-:S07]  /*2350*/  FMUL.RZ R125, R121, 0.15915493667125701904 ;  /* 0x3e22f983797d7820 */ /* 0x000fce000040c000 */
[----:B------:R-:W1:Y:S01]  /*2360*/  MUFU.COS R122, R124 ;  /* 0x0000007c007a7308 */ /* 0x000e620000000000 */
[----:B------:R-:W-:Y:S02]  /*2370*/  FMUL.FTZ R131, R67, R71 ;  /* 0x0000004743837220 */ /* 0x000fe40000410000 */
[----:B0-----:R-:W-:Y:S02]  /*2380*/  FMUL.FTZ R135, R17, R97 ;  /* 0x0000006111877220 */ /* 0x001fe40000410000 */
[----:B------:R-:W-:-:S03]  /*2390*/  FMUL.FTZ R127, R67, R70 ;  /* 0x00000046437f7220 */ /* 0x000fc60000410000 */
[----:B------:R-:W-:Y:S01]  /*23a0*/  MUFU.SIN R121, R125 ;  /* 0x0000007d00797308 */ /* 0x000fe20000000400 */
[----:B------:R-:W-:Y:S02]  /*23b0*/  FMUL.RZ R141, R131, 0.15915493667125701904 ;  /* 0x3e22f983838d7820 */ /* 0x000fe4000040c000 */
[----:B------:R-:W-:Y:S02]  /*23c0*/  FMUL.RZ R134, R127, 0.15915493667125701904 ;  /* 0x3e22f9837f867820 */ /* 0x000fe4000040c000 */
[C---:B------:R-:W-:Y:S02]  /*23d0*/  FMUL.FTZ R127, R136.reuse, R70 ;  /* 0x00000046887f7220 */ /* 0x040fe40000410000 */
[----:B------:R-:W-:Y:S01]  /*23e0*/  FMUL.FTZ R132, R136, R71 ;  /* 0x0000004788847220 */ /* 0x000fe20000410000 */
[----:B------:R-:W-:Y:S08]  /*23f0*/  MUFU.SIN R140, R134 ;  /* 0x00000086008c7308 */ /* 0x000ff00000000400 */
[----:B------:R0:W-:Y:S08]  /*2400*/  MUFU.EX2 R139, R132 ;  /* 0x00000084008b7308 */ /* 0x0001f00000000800 */
[----:B------:R1:W-:Y:S01]  /*2410*/  MUFU.COS R142, R134 ;  /* 0x00000086008e7308 */ /* 0x0003e20000000000 */
[----:B0-----:R-:W-:-:S02]  /*2420*/  FMUL.FTZ R132, R19, R100 ;  /* 0x0000006413847220 */ /* 0x001fc40000410000 */
[----:B-1----:R-:W-:-:S05]  /*2430*/  FMUL.FTZ R134, R18, R100 ;  /* 0x0000006412867220 */ /* 0x002fca0000410000 */
[----:B------:R-:W-:Y:S01]  /*2440*/  MUFU.SIN R144, R141 ;  /* 0x0000008d00907308 */ /* 0x000fe20000000400 */
        /* <DEDUP_REMOVED lines=13> */
[----:B------:R-:W-:Y:S02]  /*2520*/  FMUL.RZ R133, R118, 0.15915493667125701904 ;  /* 0x3e22f98376857820 */ /* 0x000fe4000040c000 */
[----:B------:R-:W-:Y:S02]  /*2530*/  FMUL.FTZ R118, R136, R73 ;  /* 0x0000004988767220 */ /* 0x000fe40000410000 */
[----:B------:R-:W-:Y:S08]  /*2540*/  MUFU.SIN R130, R133 ;  /* 0x0000008500827308 */ /* 0x000ff00000000400 */
[----:B------:R3:W-:Y:S01]  /*2550*/  MUFU.COS R138, R133 ;  /* 0x00000085008a7308 */ /* 0x0007e20000000000 */
[----:B------:R1:W5:Y:S07]  /*2560*/  @!P1 LDG.E.64 R116, [R68.64+0x8] ;  /* 0x0000080844749981 */ /* 0x00036e000c1e1b00 */
[----:B0-----:R-:W-:Y:S01]  /*2570*/  MUFU.COS R123, R125 ;  /* 0x0000007d007b7308 */ /* 0x001fe20000000000 */
[----:B---3--:R-:W-:Y:S01]  /*2580*/  FMUL.FTZ R133, R16, R97 ;  /* 0x0000006110857220 */ /* 0x008fe20000410000 */
[----:B------:R-:W-:Y:S01]  /*2590*/  ISETP.NE.AND P1, PT, R87, 0x1f, PT ;  /* 0x0000001f5700780c */ /* 0x000fe20003f25270 */
[----:B------:R-:W-:Y:S02]  /*25a0*/  BSSY B0, `(.L_x_12882) ;  /* 0x000007d000007945 */ /* 0x000fe40003800000 */
[----:B------:R-:W-:-:S02]  /*25b0*/  FMUL.FTZ R131, R40, R133 ;  /* 0x0000008528837220 */ /* 0x000fc40000410000 */
[----:B------:R-:W-:Y:S01]  /*25c0*/  FMUL.FTZ R133, R40, R135 ;  /* 0x0000008728857220 */ /* 0x000fe20000410000 */
[----:B------:R0:W-:Y:S01]  /*25d0*/  MUFU.EX2 R125, R118 ;  /* 0x00000076007d7308 */ /* 0x0001e20000000800 */
[----:B-1----:R-:W-:Y:S02]  /*25e0*/  FMUL.FTZ R68, R136, R101 ;  /* 0x0000006588447220 */ /* 0x002fe40000410000 */
[----:B------:R-:W-:-:S04]  /*25f0*/  FMUL.FTZ R69, R67, R102 ;  /* 0x0000006643457220 */ /* 0x000fc80000410000 */
[----:B------:R-:W-:Y:S01]  /*2600*/  FMUL.RZ R129, R69, 0.15915493667125701904 ;  /* 0x3e22f98345817820 */ /* 0x000fe2000040c000 */
[----:B------:R-:W1:Y:S01]  /*2610*/  MUFU.EX2 R68, R68 ;  /* 0x0000004400447308 */ /* 0x000e620000000800 */
[C---:B0-----:R-:W-:Y:S02]  /*2620*/  FMUL.FTZ R118, R119.reuse, R120 ;  /* 0x0000007877767220 */ /* 0x041fe40000410000 */
[----:B------:R-:W-:Y:S02]  /*2630*/  FMUL.FTZ R119, R119, R122 ;  /* 0x0000007a77777220 */ /* 0x000fe40000410000 */
[----:B------:R-:W-:Y:S02]  /*2640*/  FMUL.FTZ R69, R136, R102 ;  /* 0x0000006688457220 */ /* 0x000fe40000410000 */
[C---:B------:R-:W-:Y:S01]  /*2650*/  FMUL.FTZ R122, R118.reuse, R131 ;  /* 0x00000083767a7220 */ /* 0x040fe20000410000 */
[----:B------:R-:W-:Y:S01]  /*2660*/  MUFU.SIN R124, R129 ;  /* 0x00000081007c7308 */ /* 0x000fe20000000400 */
[----:B------:R-:W-:-:S07]  /*2670*/  FMUL.FTZ R120, R118, R133 ;  /* 0x0000008576787220 */ /* 0x000fce0000410000 */
[----:B------:R-:W-:Y:S08]  /*2680*/  MUFU.COS R128, R129 ;  /* 0x0000008100807308 */ /* 0x000ff00000000000 */
[----:B------:R0:W-:Y:S08]  /*2690*/  MUFU.EX2 R129, R127 ;  /* 0x0000007f00817308 */ /* 0x0001f00000000800 */
[----:B------:R-:W3:Y:S01]  /*26a0*/  MUFU.EX2 R69, R69 ;  /* 0x0000004500457308 */ /* 0x000ee20000000800 */
[----:B0-----:R-:W-:-:S02]  /*26b0*/  FFMA.FTZ R127, R119, R133, R122 ;  /* 0x00000085777f7223 */ /* 0x001fc4000001007a */
[----:B------:R-:W-:Y:S02]  /*26c0*/  FFMA.FTZ R122, R119, R131, -R120 ;  /* 0x00000083777a7223 */ /* 0x000fe40000010878 */
[C---:B------:R-:W-:Y:S02]  /*26d0*/  FFMA.FTZ R135, R41.reuse, R132, R127 ;  /* 0x0000008429877223 */ /* 0x040fe4000001007f */
[C---:B-1----:R-:W-:Y:S02]  /*26e0*/  FMUL.FTZ R120, R68.reuse, R121 ;  /* 0x0000007944787220 */ /* 0x042fe40000410000 */
[----:B------:R-:W-:Y:S02]  /*26f0*/  FFMA.FTZ R127, R41, R134, R122 ;  /* 0x00000086297f7223 */ /* 0x000fe4000001007a */
[----:B------:R-:W-:Y:S02]  /*2700*/  FMUL.FTZ R121, R68, R123 ;  /* 0x0000007b44797220 */ /* 0x000fe40000410000 */
[----:B------:R0:W1:Y:S01]  /*2710*/  MUFU.COS R68, R141 ;  /* 0x0000008d00447308 */ /* 0x0000620000000000 */
[----:B------:R-:W-:-:S02]  /*2720*/  FMUL.FTZ R148, R120, R127 ;  /* 0x0000007f78947220 */ /* 0x000fc40000410000 */
[-C--:B------:R-:W-:Y:S02]  /*2730*/  FMUL.FTZ R146, R120, R135.reuse ;  /* 0x0000008778927220 */ /* 0x080fe40000410000 */
[C---:B------:R-:W-:Y:S02]  /*2740*/  FFMA.FTZ R148, R121.reuse, R135, R148 ;  /* 0x0000008779947223 */ /* 0x040fe40000010094 */
[----:B------:R-:W-:Y:S02]  /*2750*/  FFMA.FTZ R146, R121, R127, -R146 ;  /* 0x0000007f79927223 */ /* 0x000fe40000010892 */
[----:B------:R-:W-:Y:S02]  /*2760*/  FMUL.FTZ R135, R12, R101 ;  /* 0x000000650c877220 */ /* 0x000fe40000410000 */
[----:B---3--:R-:W-:Y:S02]  /*2770*/  FMUL.FTZ R123, R69, R124 ;  /* 0x0000007c457b7220 */ /* 0x008fe40000410000 */
[----:B------:R-:W-:-:S02]  /*2780*/  FFMA.FTZ R146, R42, R135, R146 ;  /* 0x000000872a927223 */ /* 0x000fc40000010092 */
[----:B------:R-:W-:Y:S02]  /*2790*/  FMUL.FTZ R122, R69, R128 ;  /* 0x00000080457a7220 */ /* 0x000fe40000410000 */
[----:B------:R-:W-:Y:S02]  /*27a0*/  FFMA.FTZ R148, R42, R137, R148 ;  /* 0x000000892a947223 */ /* 0x000fe40000010094 */
[----:B------:R-:W-:Y:S02]  /*27b0*/  FMUL.FTZ R128, R129, R140 ;  /* 0x0000008c81807220 */ /* 0x000fe40000410000 */
[----:B0-----:R-:W-:Y:S02]  /*27c0*/  FMUL.FTZ R141, R123, R146 ;  /* 0x000000927b8d7220 */ /* 0x001fe40000410000 */
[----:B------:R-:W-:Y:S02]  /*27d0*/  FMUL.FTZ R124, R125, R138 ;  /* 0x0000008a7d7c7220 */ /* 0x000fe40000410000 */
[----:B------:R-:W-:-:S02]  /*27e0*/  FMUL.FTZ R127, R129, R142 ;  /* 0x0000008e817f7220 */ /* 0x000fc40000410000 */
[----:B------:R-:W-:Y:S02]  /*27f0*/  FMUL.FTZ R140, R98, R118 ;  /* 0x00000076628c7220 */ /* 0x000fe40000410000 */
[----:B-1----:R-:W-:Y:S02]  /*2800*/  FMUL.FTZ R129, R139, R68 ;  /* 0x000000448b817220 */ /* 0x002fe40000410000 */
[----:B------:R-:W-:Y:S02]  /*2810*/  FMUL.FTZ R138, R99, R118 ;  /* 0x00000076638a7220 */ /* 0x000fe40000410000 */
[----:B------:R-:W-:Y:S02]  /*2820*/  FMUL.FTZ R69, R123, R148 ;  /* 0x000000947b457220 */ /* 0x000fe40000410000 */
[----:B------:R-:W-:Y:S02]  /*2830*/  FMUL.FTZ R68, R136, R0 ;  /* 0x0000000088447220 */ /* 0x000fe40000410000 */
[----:B------:R-:W-:-:S02]  /*2840*/  FMUL.FTZ R125, R125, R130 ;  /* 0x000000827d7d7220 */ /* 0x000fc40000410000 */
[----:B------:R-:W-:Y:S02]  /*2850*/  FFMA.FTZ R141, R122, R148, R141 ;  /* 0x000000947a8d7223 */ /* 0x000fe4000001008d */
[----:B------:R-:W-:Y:S01]  /*2860*/  FMUL.FTZ R136, R15, R102 ;  /* 0x000000660f887220 */ /* 0x000fe20000410000 */
[----:B------:R-:W-:Y:S01]  /*2870*/  MUFU.EX2 R68, R68 ;  /* 0x0000004400447308 */ /* 0x000fe20000000800 */
[----:B------:R-:W-:Y:S02]  /*2880*/  FMUL.FTZ R130, R139, R144 ;  /* 0x000000908b827220 */ /* 0x000fe40000410000 */
[-C--:B------:R-:W-:Y:S02]  /*2890*/  FFMA.FTZ R140, R99, R119.reuse, R140 ;  /* 0x00000077638c7223 */ /* 0x080fe4000001008c */
[----:B------:R-:W-:Y:S02]  /*28a0*/  FFMA.FTZ R139, R98, R119, -R138 ;  /* 0x00000077628b7223 */ /* 0x000fe4000001088a */
[----:B------:R-:W-:-:S02]  /*28b0*/  FFMA.FTZ R146, R122, R146, -R69 ;  /* 0x000000927a927223 */ /* 0x000fc40000010845 */
[----:B------:R-:W-:Y:S02]  /*28c0*/  FMUL.FTZ R138, R14, R102 ;  /* 0x000000660e8a7220 */ /* 0x000fe40000410000 */
[C---:B------:R-:W-:Y:S02]  /*28d0*/  FFMA.FTZ R144, R43.reuse, R136, R141 ;  /* 0x000000882b907223 */ /* 0x040fe4000001008d */
[C---:B------:R-:W-:Y:S02]  /*28e0*/  FMUL.FTZ R142, R120.reuse, R140 ;  /* 0x0000008c788e7220 */ /* 0x040fe40000410000 */
[----:B------:R-:W-:Y:S02]  /*28f0*/  FMUL.FTZ R141, R120, R139 ;  /* 0x0000008b788d7220 */ /* 0x000fe40000410000 */
[----:B------:R-:W-:Y:S02]  /*2900*/  FFMA.FTZ R146, R43, R138, R146 ;  /* 0x0000008a2b927223 */ /* 0x000fe40000010092 */
[----:B------:R-:W-:-:S02]  /*2910*/  FMUL.FTZ R69, R67, R0 ;  /* 0x0000000043457220 */ /* 0x000fc40000410000 */
[----:B------:R-:W-:Y:S02]  /*2920*/  FMUL.FTZ R143, R125, R144 ;  /* 0x000000907d8f7220 */ /* 0x000fe40000410000 */
[C---:B------:R-:W-:Y:S02]  /*2930*/  FFMA.FTZ R142, R121.reuse, R139, -R142 ;  /* 0x0000008b798e7223 */ /* 0x040fe4000001088e */
[----:B------:R-:W-:Y:S02]  /*2940*/  FFMA.FTZ R140, R121, R140, R141 ;  /* 0x0000008c798c7223 */ /* 0x000fe4000001008d */
[-C--:B------:R-:W-:Y:S02]  /*2950*/  FMUL.FTZ R141, R125, R146.reuse ;  /* 0x000000927d8d7220 */ /* 0x080fe40000410000 */
[----:B------:R-:W-:Y:S02]  /*2960*/  FMUL.RZ R150, R69, 0.15915493667125701904 ;  /* 0x3e22f98345967820 */ /* 0x000fe4000040c000 */
[----:B------:R-:W-:-:S02]  /*2970*/  FFMA.FTZ R145, R124, R146, -R143 ;  /* 0x000000927c917223 */ /* 0x000fc4000001088f */
[-C--:B------:R-:W-:Y:S01]  /*2980*/  FMUL.FTZ R139, R8, R73.reuse ;  /* 0x00000049088b7220 */ /* 0x080fe20000410000 */
[----:B------:R-:W0:Y:S01]  /*2990*/  MUFU.COS R143, R150 ;  /* 0x00000096008f7308 */ /* 0x000e220000000000 */
[----:B------:R-:W-:Y:S02]  /*29a0*/  FMUL.FTZ R69, R123, R142 ;  /* 0x0000008e7b457220 */ /* 0x000fe40000410000 */
[----:B------:R-:W-:Y:S02]  /*29b0*/  FFMA.FTZ R144, R124, R144, R141 ;  /* 0x000000907c907223 */ /* 0x000fe4000001008d */
[----:B------:R-:W-:Y:S02]  /*29c0*/  FMUL.FTZ R141, R9, R73 ;  /* 0x00000049098d7220 */ /* 0x000fe40000410000 */
[----:B------:R-:W-:Y:S02]  /*29d0*/  FFMA.FTZ R146, R36, R139, R145 ;  /* 0x0000008b24927223 */ /* 0x000fe40000010091 */
[----:B------:R-:W-:-:S02]  /*29e0*/  FFMA.FTZ R147, R122, R140, R69 ;  /* 0x0000008c7a937223 */ /* 0x000fc40000010045 */
[----:B------:R-:W-:Y:S01]  /*29f0*/  FMUL.FTZ R145, R123, R140 ;  /* 0x0000008c7b917220 */ /* 0x000fe20000410000 */
[----:B------:R-:W1:Y:S01]  /*2a00*/  MUFU.SIN R69, R150 ;  /* 0x0000009600457308 */ /* 0x000e620000000400 */
[----:B------:R-:W-:Y:S02]  /*2a10*/  FFMA.FTZ R144, R36, R141, R144 ;  /* 0x0000008d24907223 */ /* 0x000fe40000010090 */
[----:B------:R-:W-:Y:S02]  /*2a20*/  FMUL.FTZ R148, R128, R146 ;  /* 0x0000009280947220 */ /* 0x000fe40000410000 */
[----:B------:R-:W-:Y:S02]  /*2a30*/  FFMA.FTZ R145, R122, R142, -R145 ;  /* 0x0000008e7a917223 */ /* 0x000fe40000010891 */
[----:B------:R-:W-:Y:S02]  /*2a40*/  FMUL.FTZ R140, R125, R147 ;  /* 0x000000937d8c7220 */ /* 0x000fe40000410000 */
[----:B------:R-:W-:-:S02]  /*2a50*/  FFMA.FTZ R149, R127, R144, R148 ;  /* 0x000000907f957223 */ /* 0x000fc40000010094 */
[-C--:B------:R-:W-:Y:S02]  /*2a60*/  FFMA.FTZ R148, R124, R145.reuse, -R140 ;  /* 0x000000917c947223 */ /* 0x080fe4000001088c */
[----:B------:R-:W-:Y:S02]  /*2a70*/  FMUL.FTZ R145, R125, R145 ;  /* 0x000000917d917220 */ /* 0x000fe40000410000 */
[----:B------:R-:W-:Y:S02]  /*2a80*/  FMUL.FTZ R142, R128, R144 ;  /* 0x00000090808e7220 */ /* 0x000fe40000410000 */
[----:B------:R-:W-:Y:S02]  /*2a90*/  FFMA.FTZ R147, R124, R147, R145 ;  /* 0x000000937c937223 */ /* 0x000fe40000010091 */
[----:B------:R-:W-:Y:S02]  /*2aa0*/  FFMA.FTZ R142, R127, R146, -R142 ;  /* 0x000000927f8e7223 */ /* 0x000fe4000001088e */
[----:B------:R-:W-:-:S02]  /*2ab0*/  FMUL.FTZ R146, R10, R70 ;  /* 0x000000460a927220 */ /* 0x000fc40000410000 */
[----:B0-----:R-:W-:Y:S02]  /*2ac0*/  FMUL.FTZ R140, R68, R143 ;  /* 0x0000008f448c7220 */ /* 0x001fe40000410000 */
[----:B------:R-:W-:Y:S02]  /*2ad0*/  FMUL.FTZ R143, R128, R147 ;  /* 0x00000093808f7220 */ /* 0x000fe40000410000 */
[----:B------:R-:W-:Y:S02]  /*2ae0*/  FMUL.FTZ R144, R11, R70 ;  /* 0x000000460b907220 */ /* 0x000fe40000410000 */
[----:B------:R-:W-:Y:S02]  /*2af0*/  FFMA.FTZ R145, R37, R146, R142 ;  /* 0x0000009225917223 */ /* 0x000fe4000001008e */
[----:B-1----:R-:W-:Y:S02]  /*2b00*/  FMUL.FTZ R142, R68, R69 ;  /* 0x00000045448e7220 */ /* 0x002fe40000410000 */
[----:B------:R-:W-:-:S02]  /*2b10*/  FFMA.FTZ R68, R127, R148, -R143 ;  /* 0x000000947f447223 */ /* 0x000fc4000001088f */
[----:B------:R-:W-:Y:S02]  /*2b20*/  FFMA.FTZ R149, R37, R144, R149 ;  /* 0x0000009025957223 */ /* 0x000fe40000010095 */
[----:B------:R-:W-:Y:S02]  /*2b30*/  FMUL.FTZ R148, R128, R148 ;  /* 0x0000009480947220 */ /* 0x000fe40000410000 */
[C---:B------:R-:W-:Y:S02]  /*2b40*/  FMUL.FTZ R150, R130.reuse, R149 ;  /* 0x0000009582967220 */ /* 0x040fe40000410000 */
[----:B------:R-:W-:Y:S02]  /*2b50*/  FFMA.FTZ R148, R127, R147, R148 ;  /* 0x000000937f947223 */ /* 0x000fe40000010094 */
[-C--:B------:R-:W-:Y:S02]  /*2b60*/  FMUL.FTZ R152, R130, R145.reuse ;  /* 0x0000009182987220 */ /* 0x080fe40000410000 */
[----:B------:R-:W-:-:S02]  /*2b70*/  FFMA.FTZ R150, R129, R145, -R150 ;  /* 0x0000009181967223 */ /* 0x000fc40000010896 */
[----:B------:R-:W-:Y:S02]  /*2b80*/  FMUL.FTZ R143, R4, R71 ;  /* 0x00000047048f7220 */ /* 0x000fe40000410000 */
[C---:B------:R-:W-:Y:S02]  /*2b90*/  FMUL.FTZ R69, R130.reuse, R148 ;  /* 0x0000009482457220 */ /* 0x040fe40000410000 */
[----:B------:R-:W-:Y:S02]  /*2ba0*/  FMUL.FTZ R147, R130, R68 ;  /* 0x0000004482937220 */ /* 0x000fe40000410000 */
[----:B------:R-:W-:Y:S02]  /*2bb0*/  FFMA.FTZ R152, R129, R149, R152 ;  /* 0x0000009581987223 */ /* 0x000fe40000010098 */
[----:B------:R-:W-:Y:S02]  /*2bc0*/  FMUL.FTZ R145, R5, R71 ;  /* 0x0000004705917220 */ /* 0x000fe40000410000 */
[----:B------:R-:W-:-:S02]  /*2bd0*/  FFMA.FTZ R149, R38, R143, R150 ;  /* 0x0000008f26957223 */ /* 0x000fc40000010096 */
[C---:B------:R-:W-:Y:S02]  /*2be0*/  FFMA.FTZ R69, R129.reuse, R68, -R69 ;  /* 0x0000004481457223 */ /* 0x040fe40000010845 */
[----:B------:R-:W-:Y:S02]  /*2bf0*/  FFMA.FTZ R147, R129, R148, R147 ;  /* 0x0000009481937223 */ /* 0x000fe40000010093 */
        /* <DEDUP_REMOVED lines=10> */
[----:B------:R-:W-:-:S02]  /*2ca0*/  FMUL.FTZ R150, R6, R0 ;  /* 0x0000000006967220 */ /* 0x000fc40000410000 */
[----:B------:R-:W-:Y:S02]  /*2cb0*/  FMUL.FTZ R148, R7, R0 ;  /* 0x0000000007947220 */ /* 0x000fe40000410000 */
[C---:B------:R-:W-:Y:S02]  /*2cc0*/  FFMA.FTZ R156, R39.reuse, R150, R149 ;  /* 0x00000096279c7223 */ /* 0x040fe40000010095 */
[----:B------:R-:W-:Y:S01]  /*2cd0*/  FFMA.FTZ R157, R39, R148, R152 ;  /* 0x00000094279d7223 */ /* 0x000fe20000010098 */
[----:B------:R-:W-:Y:S05]  /*2ce0*/  @P1 BRA `(.L_x_12883) ;  /* 0x0000008000001947 */ /* 0x000fea0003800000 */
[----:B0-2-4-:R-:W-:Y:S01]  /*2cf0*/  ISETP.NE.AND P3, PT, R77, c[0x0][0x174], PT ;  /* 0x00005d004d007a0c */ /* 0x015fe20003f65270 */
[----:B-1----:R-:W-:-:S12]  /*2d00*/  HFMA2.MMA R69, -RZ, RZ, 0, 0 ;  /* 0x00000000ff457435 */ /* 0x002fd800000001ff */
[----:B------:R-:W-:-:S04]  /*2d10*/  @P3 LEA.HI R68, R77, R77, RZ, 0x1 ;  /* 0x0000004d4d443211 */ /* 0x000fc800078f08ff */
[----:B------:R-:W-:-:S04]  /*2d20*/  @P3 LOP3.LUT R68, R68, 0xfffffe, RZ, 0xc0, !PT ;  /* 0x00fffffe44443812 */ /* 0x000fc800078ec0ff */
[----:B------:R-:W-:Y:S02]  /*2d30*/  @P3 IADD3 R147, -R68, R77, RZ ;  /* 0x0000004d44933210 */ /* 0x000fe40007ffe1ff */
[----:B------:R-:W-:Y:S02]  /*2d40*/  MOV R68, 0x3f800000 ;  /* 0x3f80000000447802 */ /* 0x000fe40000000f00 */
[----:B------:R-:W-:-:S05]  /*2d50*/  @P3 LEA R147, R147, R112, 0x8 ;  /* 0x0000007093933211 */ /* 0x000fca00078e40ff */
[----:B------:R0:W1:Y:S02]  /*2d60*/  @P3 LDS.64 R68, [R147.X8+0x2550] ;  /* 0x0025500093443984 */ /* 0x0000640000008a00 */
.L_x_12883:
[----:B0-2-4-:R-:W-:Y:S05]  /*2d70*/  BSYNC B0 ;  /* 0x0000000000007941 */ /* 0x015fea0003800000 */
.L_x_12882:
[----:B------:R-:W0:Y:S01]  /*2d80*/  SHFL.UP PT, R152, R156, 0x1, RZ ;  /* 0x042000009c987989 */ /* 0x000e2200000e00ff */
[----:B------:R-:W-:Y:S01]  /*2d90*/  ISETP.GE.AND P3, PT, R86, 0x1, PT ;  /* 0x000000015600780c */ /* 0x000fe20003f66270 */
[----:B------:R-:W-:Y:S01]  /*2da0*/  BSSY B0, `(.L_x_12884) ;  /* 0x0000105000007945 */ /* 0x000fe20003800000 */
[----:B------:R-:W-:Y:S01]  /*2db0*/  MOV R162, c[0x0][0x2bc] ;  /* 0x0000af0000a27a02 */ /* 0x000fe20000000f00 */
[----:B------:R-:W2:Y:S01]  /*2dc0*/  SHFL.UP PT, R154, R157, 0x1, RZ ;  /* 0x042000009d9a7989 */ /* 0x000ea200000e00ff */
[C---:B------:R-:W-:Y:S02]  /*2dd0*/  ISETP.NE.AND P6, PT, R126.reuse, 0x1f, PT ;  /* 0x0000001f7e00780c */ /* 0x040fe40003fc5270 */
[----:B------:R-:W-:Y:S01]  /*2de0*/  SHF.R.U32.HI R169, RZ, 0x1, R162 ;  /* 0x00000001ffa97819 */ /* 0x000fe200000116a2 */
[----:B------:R-:W3:Y:S01]  /*2df0*/  SHFL.UP PT, R147, R158, 0x1, RZ ;  /* 0x042000009e937989 */ /* 0x000ee200000e00ff */
[----:B------:R-:W-:Y:S02]  /*2e00*/  ISETP.GT.U32.AND P5, PT, R126, 0xf, PT ;  /* 0x0000000f7e00780c */ /* 0x000fe40003fa4070 */
[----:B------:R-:W-:Y:S01]  /*2e10*/  ISETP.GE.OR P0, PT, R77, c[0x0][0x174], P0 ;  /* 0x00005d004d007a0c */ /* 0x000fe20000706670 */
[----:B------:R-:W4:Y:S01]  /*2e20*/  SHFL.UP PT, R149, R153, 0x1, RZ ;  /* 0x0420000099957989 */ /* 0x000f2200000e00ff */
[----:B------:R-:W-:-:S02]  /*2e30*/  IMAD R169, R169, R92, RZ ;  /* 0x0000005ca9a97224 */ /* 0x000fc400078e02ff */
[C---:B0-----:R-:W-:Y:S02]  /*2e40*/  FMUL.FTZ R161, R153.reuse, R152 ;  /* 0x0000009899a17220 */ /* 0x041fe40000410000 */
[CC--:B--2---:R-:W-:Y:S02]  /*2e50*/  FMUL.FTZ R159, R153.reuse, R154.reuse ;  /* 0x0000009a999f7220 */ /* 0x0c4fe40000410000 */
[C---:B------:R-:W-:Y:S02]  /*2e60*/  FFMA.FTZ R154, R158.reuse, R154, R161 ;  /* 0x0000009a9e9a7223 */ /* 0x040fe400000100a1 */
[----:B---3--:R-:W-:Y:S02]  /*2e70*/  FMUL.FTZ R155, R153, R147 ;  /* 0x00000093999b7220 */ /* 0x008fe40000410000 */
[C---:B------:R-:W-:Y:S02]  /*2e80*/  FFMA.FTZ R159, R158.reuse, R152, -R159 ;  /* 0x000000989e9f7223 */ /* 0x040fe4000001089f */
        /* <DEDUP_REMOVED lines=17> */
[----:B------:R-:W-:Y:S02]  /*2fa0*/  FFMA.FTZ R149, R158, R149, R154 ;  /* 0x000000959e957223 */ /* 0x000fe4000001009a */
[----:B------:R-:W-:-:S02]  /*2fb0*/  @P3 FADD.FTZ R156, R156, R159 ;  /* 0x0000009f9c9c3221 */ /* 0x000fc40000010000 */
        /* <DEDUP_REMOVED lines=8> */
[----:B0-----:R-:W-:-:S02]  /*3040*/  FMUL.FTZ R161, R149, R153 ;  /* 0x0000009995a17220 */ /* 0x001fc40000410000 */
[CC--:B--2---:R-:W-:Y:S02]  /*3050*/  FMUL.FTZ R160, R149.reuse, R154.reuse ;  /* 0x0000009a95a07220 */ /* 0x0c4fe40000410000 */
[C---:B------:R-:W-:Y:S02]  /*3060*/  FFMA.FTZ R154, R158.reuse, R154, R161 ;  /* 0x0000009a9e9a7223 */ /* 0x040fe400000100a1 */
[C---:B---3--:R-:W-:Y:S02]  /*3070*/  FMUL.FTZ R159, R149.reuse, R147 ;  /* 0x00000093959f7220 */ /* 0x048fe40000410000 */
[C---:B------:R-:W-:Y:S01]  /*3080*/  FFMA.FTZ R153, R158.reuse, R153, -R160 ;  /* 0x000000999e997223 */ /* 0x040fe200000108a0 */
[----:B------:R-:W-:Y:S01]  /*3090*/  MOV R160, c[0x0][0x29c] ;  /* 0x0000a70000a07a02 */ /* 0x000fe20000000f00 */
[-C--:B----4-:R-:W-:Y:S02]  /*30a0*/  FMUL.FTZ R155, R149, R152.reuse ;  /* 0x00000098959b7220 */ /* 0x090fe40000410000 */
[C---:B------:R-:W-:Y:S01]  /*30b0*/  FFMA.FTZ R152, R158.reuse, R152, R159 ;  /* 0x000000989e987223 */ /* 0x040fe2000001009f */
[----:B------:R-:W-:Y:S01]  /*30c0*/  MOV R159, c[0x0][0x2b8] ;  /* 0x0000ae00009f7a02 */ /* 0x000fe20000000f00 */
[----:B------:R-:W-:Y:S01]  /*30d0*/  @P3 FFMA.FTZ R158, R158, R147, -R155 ;  /* 0x000000939e9e3223 */ /* 0x000fe2000001089b */
[----:B------:R-:W-:Y:S01]  /*30e0*/  MOV R155, c[0x0][0x298] ;  /* 0x0000a600009b7a02 */ /* 0x000fe20000000f00 */
[----:B------:R-:W-:Y:S01]  /*30f0*/  @P3 FADD.FTZ R157, R157, R154 ;  /* 0x0000009a9d9d3221 */ /* 0x000fe20000010000 */
[----:B------:R-:W-:Y:S01]  /*3100*/  FSEL R149, R149, R152, !P3 ;  /* 0x0000009895957208 */ /* 0x000fe20005800000 */
[----:B------:R-:W-:Y:S01]  /*3110*/  @P3 FADD.FTZ R156, R156, R153 ;  /* 0x000000999c9c3221 */ /* 0x000fe20000010000 */
[----:B------:R-:W0:Y:S01]  /*3120*/  SHFL.UP PT, R147, R158, 0x8, RZ ;  /* 0x050000009e937989 */ /* 0x000e2200000e00ff */
[----:B------:R-:W-:-:S02]  /*3130*/  ISETP.GE.AND P3, PT, R86, 0x8, PT ;  /* 0x000000085600780c */ /* 0x000fc40003f66270 */
[----:B------:R-:W-:Y:S01]  /*3140*/  SHF.R.U64 R163, R155, 0x1, R160 ;  /* 0x000000019ba37819 */ /* 0x000fe200000012a0 */
[----:B------:R-:W2:Y:S01]  /*3150*/  SHFL.UP PT, R154, R157, 0x8, RZ ;  /* 0x050000009d9a7989 */ /* 0x000ea200000e00ff */
[----:B------:R-:W-:Y:S02]  /*3160*/  SHF.R.U64 R167, R159, 0x1, R162 ;  /* 0x000000019fa77819 */ /* 0x000fe400000012a2 */
[----:B------:R-:W-:Y:S01]  /*3170*/  SHF.R.U32.HI R165, RZ, 0x1, R160 ;  /* 0x00000001ffa57819 */ /* 0x000fe200000116a0 */
[----:B------:R-:W3:Y:S02]  /*3180*/  SHFL.UP PT, R153, R156, 0x8, RZ ;  /* 0x050000009c997989 */ /* 0x000ee400000e00ff */
[----:B------:R-:W-:Y:S02]  /*3190*/  IMAD R169, R90, R167, R169 ;  /* 0x000000a75aa97224 */ /* 0x000fe400078e02a9 */
[----:B------:R-:W4:Y:S01]  /*31a0*/  SHFL.UP PT, R152, R149, 0x8, RZ ;  /* 0x0500000095987989 */ /* 0x000f2200000e00ff */
[----:B------:R-:W-:-:S04]  /*31b0*/  IMAD R165, R165, R92, RZ ;  /* 0x0000005ca5a57224 */ /* 0x000fc800078e02ff */
[----:B------:R-:W-:Y:S02]  /*31c0*/  IMAD R165, R90, R163, R165 ;  /* 0x000000a35aa57224 */ /* 0x000fe400078e02a5 */
[C---:B0-----:R-:W-:Y:S02]  /*31d0*/  FMUL.FTZ R155, R149.reuse, R147 ;  /* 0x00000093959b7220 */ /* 0x041fe40000410000 */
[C---:B--2---:R-:W-:Y:S02]  /*31e0*/  FMUL.FTZ R159, R149.reuse, R154 ;  /* 0x0000009a959f7220 */ /* 0x044fe40000410000 */
[-C--:B---3--:R-:W-:Y:S02]  /*31f0*/  FMUL.FTZ R161, R149, R153.reuse ;  /* 0x0000009995a17220 */ /* 0x088fe40000410000 */
[C---:B------:R-:W-:Y:S02]  /*3200*/  FFMA.FTZ R159, R158.reuse, R153, -R159 ;  /* 0x000000999e9f7223 */ /* 0x040fe4000001089f */
[----:B----4-:R-:W-:-:S02]  /*3210*/  FFMA.FTZ R162, R158, R152, R155 ;  /* 0x000000989ea27223 */ /* 0x010fc4000001009b */
[C---:B------:R-:W-:Y:S02]  /*3220*/  FMUL.FTZ R152, R149.reuse, R152 ;  /* 0x0000009895987220 */ /* 0x040fe40000410000 */
[----:B------:R-:W-:Y:S01]  /*3230*/  FFMA.FTZ R160, R158, R154, R161 ;  /* 0x0000009a9ea07223 */ /* 0x000fe200000100a1 */
[----:B------:R-:W-:Y:S01]  /*3240*/  FSEL R162, R149, R162, !P3 ;  /* 0x000000a295a27208 */ /* 0x000fe20005800000 */
[----:B------:R-:W-:Y:S02]  /*3250*/  @P3 FADD.FTZ R156, R156, R159 ;  /* 0x0000009f9c9c3221 */ /* 0x000fe40000010000 */
[----:B------:R-:W-:Y:S02]  /*3260*/  @P3 FFMA.FTZ R158, R158, R147, -R152 ;  /* 0x000000939e9e3223 */ /* 0x000fe40000010898 */
[----:B------:R-:W-:Y:S01]  /*3270*/  @P3 FADD.FTZ R157, R157, R160 ;  /* 0x000000a09d9d3221 */ /* 0x000fe20000010000 */
[----:B------:R-:W0:Y:S01]  /*3280*/  SHFL.UP PT, R147, R156, 0x10, RZ ;  /* 0x060000009c937989 */ /* 0x000e2200000e00ff */
[----:B------:R-:W-:-:S03]  /*3290*/  IMAD.WIDE.U32 R154, R163, R92, RZ ;  /* 0x0000005ca39a7225 */ /* 0x000fc600078e00ff */
[----:B------:R-:W2:Y:S01]  /*32a0*/  SHFL.UP PT, R159, R158, 0x10, RZ ;  /* 0x060000009e9f7989 */ /* 0x000ea200000e00ff */
[----:B------:R-:W-:Y:S01]  /*32b0*/  IMAD.WIDE.U32 R152, R167, R92, RZ ;  /* 0x0000005ca7987225 */ /* 0x000fe200078e00ff */
[----:B------:R-:W-:Y:S02]  /*32c0*/  IADD3 R155, R165, R155, RZ ;  /* 0x0000009ba59b7210 */ /* 0x000fe40007ffe0ff */
[----:B------:R-:W3:Y:S01]  /*32d0*/  SHFL.UP PT, R161, R157, 0x10, RZ ;  /* 0x060000009da17989 */ /* 0x000ee200000e00ff */
[----:B------:R-:W-:Y:S01]  /*32e0*/  IMAD R163, R151, c[0x0][0x2a0], RZ ;  /* 0x0000a80097a37a24 */ /* 0x000fe200078e02ff */
[----:B------:R-:W-:Y:S01]  /*32f0*/  IADD3 R153, R169, R153, RZ ;  /* 0x00000099a9997210 */ /* 0x000fe20007ffe0ff */
[C---:B------:R-:W-:Y:S01]  /*3300*/  IMAD.WIDE.U32 R154, R88.reuse, c[0x0][0x2a0], R154 ;  /* 0x0000a800589a7a25 */ /* 0x040fe200078e009a */
[----:B------:R-:W4:Y:S03]  /*3310*/  SHFL.UP PT, R149, R162, 0x10, RZ ;  /* 0x06000000a2957989 */ /* 0x000f2600000e00ff */
[----:B------:R-:W-:Y:S01]  /*3320*/  IMAD R163, R88, c[0x0][0x2a4], R163 ;  /* 0x0000a90058a37a24 */ /* 0x000fe200078e02a3 */
[----:B------:R-:W-:Y:S01]  /*3330*/  LEA R168, P3, R154, c[0x0][0x318], 0x3 ;  /* 0x0000c6009aa87a11 */ /* 0x000fe200078618ff */
[----:B------:R-:W-:Y:S01]  /*3340*/  IMAD R165, R151, c[0x0][0x2c0], RZ ;  /* 0x0000b00097a57a24 */ /* 0x000fe200078e02ff */
[----:B-----5:R1:W-:Y:S01]  /*3350*/  SHFL.IDX PT, R160, R116, RZ, 0x1f ;  /* 0x00001fff74a07589 */ /* 0x0203e200000e0000 */
[----:B------:R-:W-:Y:S01]  /*3360*/  IMAD.WIDE.U32 R152, R88, c[0x0][0x2c0], R152 ;  /* 0x0000b00058987a25 */ /* 0x000fe200078e0098 */
[----:B------:R-:W-:-:S03]  /*3370*/  IADD3 R155, R163, R155, RZ ;  /* 0x0000009ba39b7210 */ /* 0x000fc60007ffe0ff */
[----:B------:R-:W-:Y:S01]  /*3380*/  IMAD R165, R88, c[0x0][0x2c4], R165 ;  /* 0x0000b10058a57a24 */ /* 0x000fe200078e02a5 */
[----:B------:R-:W-:Y:S01]  /*3390*/  LEA.HI.X R170, R154, c[0x0][0x31c], R155, 0x3, P3 ;  /* 0x0000c7009aaa7a11 */ /* 0x000fe200018f1c9b */
[----:B0-----:R-:W-:Y:S01]  /*33a0*/  FMUL.FTZ R154, R162, R147 ;  /* 0x00000093a29a7220 */ /* 0x001fe20000410000 */
[----:B------:R-:W-:Y:S02]  /*33b0*/  LEA R164, P4, R152, c[0x0][0x320], 0x3 ;  /* 0x0000c80098a47a11 */ /* 0x000fe400078818ff */
[----:B------:R-:W-:Y:S02]  /*33c0*/  IADD3 R155, R165, R153, RZ ;  /* 0x00000099a59b7210 */ /* 0x000fe40007ffe0ff */
[----:B------:R-:W-:Y:S02]  /*33d0*/  ISETP.GE.AND P3, PT, R86, 0x10, PT ;  /* 0x000000105600780c */ /* 0x000fe40003f66270 */
[----:B------:R-:W-:Y:S01]  /*33e0*/  LEA.HI.X R166, R152, c[0x0][0x324], R155, 0x3, P4 ;  /* 0x0000c90098a67a11 */ /* 0x000fe200020f1c9b */
[----:B--2---:R-:W-:-:S02]  /*33f0*/  FMUL.FTZ R152, R162, R159 ;  /* 0x0000009fa2987220 */ /* 0x004fc40000410000 */
[-C--:B---3--:R-:W-:Y:S02]  /*3400*/  FMUL.FTZ R153, R162, R161.reuse ;  /* 0x000000a1a2997220 */ /* 0x088fe40000410000 */
[C---:B------:R-:W-:Y:S02]  /*3410*/  FFMA.FTZ R154, R158.reuse, R161, R154 ;  /* 0x000000a19e9a7223 */ /* 0x040fe4000001009a */
[C---:B----4-:R-:W-:Y:S02]  /*3420*/  FFMA.FTZ R161, R158.reuse, R149, R152 ;  /* 0x000000959ea17223 */ /* 0x050fe40000010098 */
[----:B------:R-:W-:Y:S02]  /*3430*/  FFMA.FTZ R163, R158, R147, -R153 ;  /* 0x000000939ea37223 */ /* 0x000fe40000010899 */
[----:B------:R-:W-:Y:S01]  /*3440*/  FMUL.FTZ R147, R109, R56 ;  /* 0x000000386d937220 */ /* 0x000fe20000410000 */
[C---:B------:R-:W-:Y:S01]  /*3450*/  FSEL R161, R162.reuse, R161, !P3 ;  /* 0x000000a1a2a17208 */ /* 0x040fe20005800000 */
[----:B------:R-:W-:-:S02]  /*3460*/  FMUL.FTZ R56, R162, R149 ;  /* 0x00000095a2387220 */ /* 0x000fc40000410000 */
[----:B------:R-:W-:Y:S01]  /*3470*/  FMUL.FTZ R155, R113, R59 ;  /* 0x0000003b719b7220 */ /* 0x000fe20000410000 */
[----:B------:R0:W-:Y:S01]  /*3480*/  SHFL.IDX PT, R162, R117, RZ, 0x1f ;  /* 0x00001fff75a27589 */ /* 0x0001e200000e0000 */
[----:B------:R-:W-:Y:S01]  /*3490*/  FMUL.FTZ R149, R109, R57 ;  /* 0x000000396d957220 */ /* 0x000fe20000410000 */
[----:B------:R-:W-:Y:S01]  /*34a0*/  SHF.L.U32 R59, R87, 0x2, RZ ;  /* 0x00000002573b7819 */ /* 0x000fe200000006ff */
[----:B------:R-:W-:Y:S01]  /*34b0*/  FMUL.FTZ R153, R113, R58 ;  /* 0x0000003a71997220 */ /* 0x000fe20000410000 */
[----:B------:R-:W2:Y:S01]  /*34c0*/  SHFL.UP PT, R161, R161, 0x1, RZ ;  /* 0x04200000a1a17989 */ /* 0x000ea200000e00ff */
[----:B------:R-:W-:Y:S02]  /*34d0*/  @P3 FFMA.FTZ R158, R158, R159, -R56 ;  /* 0x0000009f9e9e3223 */ /* 0x000fe40000010838 */
[-C--:B------:R-:W-:Y:S02]  /*34e0*/  FMUL.FTZ R57, R140, R155.reuse ;  /* 0x0000009b8c397220 */ /* 0x080fe40000410000 */
[----:B------:R-:W-:-:S02]  /*34f0*/  FMUL.FTZ R56, R142, R155 ;  /* 0x0000009b8e387220 */ /* 0x000fc40000410000 */
[-C--:B------:R-:W-:Y:S01]  /*3500*/  FFMA.FTZ R58, -R142, R153.reuse, -R57 ;  /* 0x000000998e3a7223 */ /* 0x080fe20000010939 */
[----:B------:R-:W3:Y:S01]  /*3510*/  SHFL.UP PT, R158, R158, 0x1, RZ ;  /* 0x042000009e9e7989 */ /* 0x000ee200000e00ff */
[----:B------:R-:W-:Y:S01]  /*3520*/  FFMA.FTZ R56, R140, R153, -R56 ;  /* 0x000000998c387223 */ /* 0x000fe20000010838 */
[----:B------:R-:W-:Y:S01]  /*3530*/  SHF.R.U32.HI R57, RZ, 0x1e, R87 ;  /* 0x0000001eff397819 */ /* 0x000fe20000011657 */
[----:B------:R-:W-:Y:S02]  /*3540*/  @P3 FADD.FTZ R156, R156, R163 ;  /* 0x000000a39c9c3221 */ /* 0x000fe40000010000 */
[----:B------:R-:W-:Y:S02]  /*3550*/  @P3 FADD.FTZ R157, R157, R154 ;  /* 0x0000009a9d9d3221 */ /* 0x000fe40000010000 */
[----:B-1----:R-:W-:Y:S01]  /*3560*/  FADD.FTZ R116, -R149, R58 ;  /* 0x0000003a95747221 */ /* 0x002fe20000010100 */
[----:B------:R-:W-:Y:S01]  /*3570*/  IADD3 R58, P3, R59, R168, RZ ;  /* 0x000000a83b3a7210 */ /* 0x000fe20007f7e0ff */
[----:B------:R-:W-:Y:S01]  /*3580*/  FADD.FTZ R152, R147, R56 ;  /* 0x0000003893987221 */ /* 0x000fe20000010000 */
[----:B------:R-:W1:Y:S01]  /*3590*/  SHFL.UP PT, R156, R156, 0x1, RZ ;  /* 0x042000009c9c7989 */ /* 0x000e6200000e00ff */
[C---:B0-----:R-:W-:Y:S01]  /*35a0*/  FMUL.FTZ R117, R130.reuse, -R116 ;  /* 0x8000007482757220 */ /* 0x041fe20000410000 */
[----:B------:R-:W-:Y:S01]  /*35b0*/  IADD3 R56, P4, R59, R164, RZ ;  /* 0x000000a43b387210 */ /* 0x000fe20007f9e0ff */
[-C--:B------:R-:W-:Y:S01]  /*35c0*/  FMUL.FTZ R154, R130, -R152.reuse ;  /* 0x80000098829a7220 */ /* 0x080fe20000410000 */
[----:B------:R-:W0:Y:S01]  /*35d0*/  SHFL.UP PT, R157, R157, 0x1, RZ ;  /* 0x042000009d9d7989 */ /* 0x000e2200000e00ff */
[----:B------:R-:W-:Y:S01]  /*35e0*/  FFMA.FTZ R159, R129, R152, -R117 ;  /* 0x00000098819f7223 */ /* 0x000fe20000010875 */
[----:B------:R-:W-:Y:S01]  /*35f0*/  IADD3.X R59, R57, R170, RZ, P3, !PT ;  /* 0x000000aa393b7210 */ /* 0x000fe20001ffe4ff */
[----:B------:R-:W-:Y:S01]  /*3600*/  FFMA.FTZ R164, R129, R116, R154 ;  /* 0x0000007481a47223 */ /* 0x000fe2000001009a */
[----:B------:R-:W-:Y:S01]  /*3610*/  IADD3.X R57, R57, R166, RZ, P4, !PT ;  /* 0x000000a639397210 */ /* 0x000fe200027fe4ff */
[----:B------:R-:W-:Y:S01]  /*3620*/  FMUL.FTZ R117, R108, R55 ;  /* 0x000000376c757220 */ /* 0x000fe20000410000 */
[----:B------:R-:W-:Y:S01]  /*3630*/  ISETP.GT.U32.AND P3, PT, R126, 0x1b, PT ;  /* 0x0000001b7e00780c */ /* 0x000fe20003f64070 */
[----:B------:R-:W-:Y:S01]  /*3640*/  FMUL.FTZ R154, R108, R54 ;  /* 0x000000366c9a7220 */ /* 0x000fe20000410000 */
[----:B------:R-:W-:Y:S01]  /*3650*/  ISETP.GT.U32.AND P4, PT, R126, 0x17, PT ;  /* 0x000000177e00780c */ /* 0x000fe20003f84070 */
[----:B------:R-:W-:-:S02]  /*3660*/  FADD.FTZ R164, -R117, R164 ;  /* 0x000000a475a47221 */ /* 0x000fc40000010100 */
[----:B------:R-:W-:Y:S02]  /*3670*/  FADD.FTZ R159, R154, R159 ;  /* 0x0000009f9a9f7221 */ /* 0x000fe40000010000 */
[C---:B------:R-:W-:Y:S02]  /*3680*/  FMUL.FTZ R116, R107.reuse, R52 ;  /* 0x000000346b747220 */ /* 0x040fe40000410000 */
[C---:B------:R-:W-:Y:S02]  /*3690*/  FMUL.FTZ R52, R128.reuse, -R164 ;  /* 0x800000a480347220 */ /* 0x040fe40000410000 */
[----:B------:R-:W-:Y:S02]  /*36a0*/  FMUL.FTZ R152, R107, R53 ;  /* 0x000000356b987220 */ /* 0x000fe40000410000 */
[----:B------:R-:W-:Y:S02]  /*36b0*/  FMUL.FTZ R54, R128, -R159 ;  /* 0x8000009f80367220 */ /* 0x000fe40000410000 */
[----:B--2---:R-:W-:-:S02]  /*36c0*/  FMUL.FTZ R53, R161, R162 ;  /* 0x000000a2a1357220 */ /* 0x004fc40000410000 */
[----:B------:R-:W-:Y:S02]  /*36d0*/  FFMA.FTZ R159, R127, R159, -R52 ;  /* 0x0000009f7f9f7223 */ /* 0x000fe40000010834 */
[----:B------:R-:W-:Y:S02]  /*36e0*/  FMUL.FTZ R161, R161, R160 ;  /* 0x000000a0a1a17220 */ /* 0x000fe40000410000 */
[----:B------:R-:W-:Y:S02]  /*36f0*/  FFMA.FTZ R55, R127, R164, R54 ;  /* 0x000000a47f377223 */ /* 0x000fe40000010036 */
[----:B---3--:R-:W-:Y:S02]  /*3700*/  FFMA.FTZ R53, R158, R160, -R53 ;  /* 0x000000a09e357223 */ /* 0x008fe40000010835 */
[----:B------:R-:W-:Y:S02]  /*3710*/  FADD.FTZ R159, R116, R159 ;  /* 0x0000009f749f7221 */ /* 0x000fe40000010000 */
[----:B------:R-:W-:-:S02]  /*3720*/  FFMA.FTZ R158, R158, R162, R161 ;  /* 0x000000a29e9e7223 */ /* 0x000fc400000100a1 */
[----:B------:R-:W-:Y:S02]  /*3730*/  FADD.FTZ R55, -R152, R55 ;  /* 0x0000003798377221 */ /* 0x000fe40000010100 */
[----:B-1----:R-:W-:Y:S02]  /*3740*/  @P2 FADD.FTZ R160, R156, R53 ;  /* 0x000000359ca02221 */ /* 0x002fe40000010000 */
[----:B------:R-:W-:Y:S02]  /*3750*/  FMUL.FTZ R53, R125, -R159 ;  /* 0x8000009f7d357220 */ /* 0x000fe40000410000 */
[----:B0-----:R-:W-:Y:S01]  /*3760*/  @P2 FADD.FTZ R162, R157, R158 ;  /* 0x0000009e9da22221 */ /* 0x001fe20000010000 */
[----:B------:R-:W-:Y:S01]  /*3770*/  IADD3 R157, R76, -c[0x0][0x174], RZ ;  /* 0x80005d004c9d7a10 */ /* 0x000fe20007ffe0ff */
[-C--:B------:R-:W-:Y:S01]  /*3780*/  FMUL.FTZ R52, R125, -R55.reuse ;  /* 0x800000377d347220 */ /* 0x080fe20000410000 */
[----:B------:R-:W-:Y:S01]  /*3790*/  ISETP.GT.U32.AND P2, PT, R126, 0x1d, PT ;  /* 0x0000001d7e00780c */ /* 0x000fe20003f44070 */
[----:B------:R-:W-:-:S02]  /*37a0*/  FFMA.FTZ R53, R124, R55, R53 ;  /* 0x000000377c357223 */ /* 0x000fc40000010035 */
[----:B------:R-:W-:Y:S02]  /*37b0*/  FMUL.FTZ R126, R106, R51 ;  /* 0x000000336a7e7220 */ /* 0x000fe40000410000 */
[----:B------:R-:W-:Y:S02]  /*37c0*/  FFMA.FTZ R159, R124, R159, -R52 ;  /* 0x0000009f7c9f7223 */ /* 0x000fe40000010834 */
[----:B------:R-:W-:Y:S02]  /*37d0*/  FMUL.FTZ R156, R106, R50 ;  /* 0x000000326a9c7220 */ /* 0x000fe40000410000 */
[----:B------:R-:W-:Y:S02]  /*37e0*/  IMAD R157, R157, -0x200, RZ ;  /* 0xfffffe009d9d7824 */ /* 0x000fe400078e02ff */
[----:B------:R-:W-:Y:S02]  /*37f0*/  FADD.FTZ R55, -R126, R53 ;  /* 0x000000357e377221 */ /* 0x000fe40000010100 */
[----:B------:R-:W-:-:S02]  /*3800*/  FADD.FTZ R54, R156, R159 ;  /* 0x0000009f9c367221 */ /* 0x000fc40000010000 */
[----:B------:R-:W-:-:S04]  /*3810*/  IMAD.WIDE R52, R157, 0x4, R56 ;  /* 0x000000049d347825 */ /* 0x000fc800078e0238 */
[C---:B------:R-:W-:Y:S02]  /*3820*/  FMUL.FTZ R57, R123.reuse, -R55 ;  /* 0x800000377b397220 */ /* 0x040fe40000410000 */
[----:B------:R-:W-:Y:S02]  /*3830*/  FMUL.FTZ R56, R123, -R54 ;  /* 0x800000367b387220 */ /* 0x000fe40000410000 */
[----:B------:R-:W-:-:S04]  /*3840*/  IMAD.WIDE R50, R157, 0x4, R58 ;  /* 0x000000049d327825 */ /* 0x000fc800078e023a */
[C---:B------:R-:W-:Y:S02]  /*3850*/  FMUL.FTZ R59, R105.reuse, R48 ;  /* 0x00000030693b7220 */ /* 0x040fe40000410000 */
[C---:B------:R-:W-:Y:S02]  /*3860*/  FFMA.FTZ R54, R122.reuse, R54, -R57 ;  /* 0x000000367a367223 */ /* 0x040fe40000010839 */
[----:B------:R-:W-:Y:S02]  /*3870*/  FMUL.FTZ R159, R105, R49 ;  /* 0x00000031699f7220 */ /* 0x000fe40000410000 */
[----:B------:R-:W-:Y:S02]  /*3880*/  FFMA.FTZ R56, R122, R55, R56 ;  /* 0x000000377a387223 */ /* 0x000fe40000010038 */
[----:B------:R-:W-:Y:S02]  /*3890*/  FADD.FTZ R54, R59, R54 ;  /* 0x000000363b367221 */ /* 0x000fe40000010000 */
[----:B------:R-:W-:-:S02]  /*38a0*/  FMUL.FTZ R57, R103, R44 ;  /* 0x0000002c67397220 */ /* 0x000fc40000410000 */
[----:B------:R-:W-:Y:S02]  /*38b0*/  FADD.FTZ R56, -R159, R56 ;  /* 0x000000389f387221 */ /* 0x000fe40000010100 */
[----:B------:R-:W-:Y:S02]  /*38c0*/  FMUL.FTZ R58, R103, R45 ;  /* 0x0000002d673a7220 */ /* 0x000fe40000410000 */
[----:B------:R-:W-:Y:S02]  /*38d0*/  FMUL.FTZ R158, R104, R47 ;  /* 0x0000002f689e7220 */ /* 0x000fe40000410000 */
[C---:B------:R-:W-:Y:S02]  /*38e0*/  FMUL.FTZ R44, R142.reuse, -R68 ;  /* 0x800000448e2c7220 */ /* 0x040fe40000410000 */
[----:B------:R-:W-:Y:S02]  /*38f0*/  FMUL.FTZ R45, R142, R69 ;  /* 0x000000458e2d7220 */ /* 0x000fe40000410000 */
[----:B------:R-:W-:-:S02]  /*3900*/  FMUL.FTZ R47, R120, -R54 ;  /* 0x80000036782f7220 */ /* 0x000fc40000410000 */
[----:B------:R-:W-:Y:S02]  /*3910*/  FMUL.FTZ R157, R104, R46 ;  /* 0x0000002e689d7220 */ /* 0x000fe40000410000 */
[----:B------:R-:W-:Y:S02]  /*3920*/  FMUL.FTZ R46, R120, -R56 ;  /* 0x80000038782e7220 */ /* 0x000fe40000410000 */
[C---:B------:R-:W-:Y:S02]  /*3930*/  FFMA.FTZ R44, R140.reuse, -R69, R44 ;  /* 0x800000458c2c7223 */ /* 0x040fe4000001002c */
[----:B------:R-:W-:Y:S02]  /*3940*/  FFMA.FTZ R45, R140, R68, -R45 ;  /* 0x000000448c2d7223 */ /* 0x000fe4000001082d */
[C---:B------:R-:W-:Y:S02]  /*3950*/  FFMA.FTZ R49, R121.reuse, R56, R47 ;  /* 0x0000003879317223 */ /* 0x040fe4000001002f */
[----:B------:R-:W-:-:S02]  /*3960*/  FFMA.FTZ R54, R121, R54, -R46 ;  /* 0x0000003679367223 */ /* 0x000fc4000001082e */
[CC--:B------:R-:W-:Y:S02]  /*3970*/  FMUL.FTZ R46, R130.reuse, -R44.reuse ;  /* 0x8000002c822e7220 */ /* 0x0c0fe40000410000 */
[-C--:B------:R-:W-:Y:S02]  /*3980*/  FMUL.FTZ R47, R130, -R45.reuse ;  /* 0x8000002d822f7220 */ /* 0x080fe40000410000 */
[----:B------:R-:W-:Y:S02]  /*3990*/  FADD.FTZ R49, -R158, R49 ;  /* 0x000000319e317221 */ /* 0x000fe40000010100 */
[----:B------:R-:W-:Y:S02]  /*39a0*/  FFMA.FTZ R46, R129, R45, -R46 ;  /* 0x0000002d812e7223 */ /* 0x000fe4000001082e */
[----:B------:R-:W-:Y:S02]  /*39b0*/  FADD.FTZ R48, R157, R54 ;  /* 0x000000369d307221 */ /* 0x000fe40000010000 */
[----:B------:R-:W-:-:S02]  /*39c0*/  FFMA.FTZ R47, R129, R44, R47 ;  /* 0x0000002c812f7223 */ /* 0x000fc4000001002f */
[----:B------:R-:W-:Y:S02]  /*39d0*/  FMUL.FTZ R45, R118, -R49 ;  /* 0x80000031762d7220 */ /* 0x000fe40000410000 */
[CC--:B------:R-:W-:Y:S02]  /*39e0*/  FMUL.FTZ R44, R128.reuse, -R47.reuse ;  /* 0x8000002f802c7220 */ /* 0x0c0fe40000410000 */
[----:B------:R-:W-:Y:S02]  /*39f0*/  FMUL.FTZ R54, R128, -R46 ;  /* 0x8000002e80367220 */ /* 0x000fe40000410000 */
[-C--:B------:R-:W-:Y:S01]  /*3a00*/  FFMA.FTZ R164, R119, R48.reuse, -R45 ;  /* 0x0000003077a47223 */ /* 0x080fe2000001082d */
[----:B------:R-:W-:Y:S01]  /*3a10*/  HFMA2.MMA R45, -RZ, RZ, 0, 0 ;  /* 0x00000000ff2d7435 */ /* 0x000fe200000001ff */
[----:B------:R-:W-:Y:S02]  /*3a20*/  FMUL.FTZ R56, R118, -R48 ;  /* 0x8000003076387220 */ /* 0x000fe40000410000 */
[C---:B------:R-:W-:Y:S01]  /*3a30*/  FFMA.FTZ R48, R127.reuse, R46, -R44 ;  /* 0x0000002e7f307223 */ /* 0x040fe2000001082c */
[----:B------:R-:W-:Y:S01]  /*3a40*/  MOV R44, 0x3f800000 ;  /* 0x3f800000002c7802 */ /* 0x000fe20000000f00 */
[----:B------:R-:W-:-:S02]  /*3a50*/  FFMA.FTZ R55, R127, R47, R54 ;  /* 0x0000002f7f377223 */ /* 0x000fc40000010036 */
[----:B------:R-:W-:Y:S01]  /*3a60*/  FFMA.FTZ R163, R119, R49, R56 ;  /* 0x0000003177a37223 */ /* 0x000fe20000010038 */
[----:B------:R-:W-:Y:S01]  /*3a70*/  CS2R R46, SRZ ;  /* 0x00000000002e7805 */ /* 0x000fe2000001ff00 */
[C---:B------:R-:W-:Y:S02]  /*3a80*/  FMUL.FTZ R49, R99.reuse, R160 ;  /* 0x000000a063317220 */ /* 0x040fe40000410000 */
[----:B------:R-:W-:Y:S02]  /*3a90*/  FMUL.FTZ R99, R99, R162 ;  /* 0x000000a263637220 */ /* 0x000fe40000410000 */
[C---:B------:R-:W-:Y:S01]  /*3aa0*/  FMUL.FTZ R56, R125.reuse, -R48 ;  /* 0x800000307d387220 */ /* 0x040fe20000410000 */
[----:B------:R0:W1:Y:S01]  /*3ab0*/  @!P0 LDS.128 R44, [R112.X16+0x3650] ;  /* 0x00365000702c8984 */ /* 0x000062000000cc00 */
[----:B------:R-:W-:Y:S02]  /*3ac0*/  FFMA.FTZ R54, R98, R162, R49 ;  /* 0x000000a262367223 */ /* 0x000fe40000010031 */
[----:B------:R-:W-:-:S02]  /*3ad0*/  FMUL.FTZ R161, R125, -R55 ;  /* 0x800000377da17220 */ /* 0x000fc40000410000 */
[----:B------:R-:W-:Y:S02]  /*3ae0*/  FFMA.FTZ R98, R98, R160, -R99 ;  /* 0x000000a062627223 */ /* 0x000fe40000010863 */
[C---:B------:R-:W-:Y:S02]  /*3af0*/  FFMA.FTZ R56, R124.reuse, R55, R56 ;  /* 0x000000377c387223 */ /* 0x040fe40000010038 */
[----:B------:R-:W-:Y:S02]  /*3b00*/  FADD.FTZ R54, R133, R54 ;  /* 0x0000003685367221 */ /* 0x000fe40000010000 */
[----:B------:R-:W-:Y:S02]  /*3b10*/  FFMA.FTZ R161, R124, R48, -R161 ;  /* 0x000000307ca17223 */ /* 0x000fe400000108a1 */
[----:B------:R-:W-:Y:S02]  /*3b20*/  FADD.FTZ R131, R131, R98 ;  /* 0x0000006283837221 */ /* 0x000fe40000010000 */
[----:B------:R-:W-:-:S02]  /*3b30*/  FMUL.FTZ R55, R123, -R56 ;  /* 0x800000387b377220 */ /* 0x000fc40000410000 */
[C---:B------:R-:W-:Y:S02]  /*3b40*/  FMUL.FTZ R48, R118.reuse, R54 ;  /* 0x0000003676307220 */ /* 0x040fe40000410000 */
[----:B------:R-:W-:Y:S02]  /*3b50*/  FMUL.FTZ R99, R123, -R161 ;  /* 0x800000a17b637220 */ /* 0x000fe40000410000 */
[----:B------:R-:W-:Y:S02]  /*3b60*/  FMUL.FTZ R49, R118, R131 ;  /* 0x0000008376317220 */ /* 0x000fe40000410000 */
[C---:B------:R-:W-:Y:S02]  /*3b70*/  FFMA.FTZ R161, R122.reuse, R161, -R55 ;  /* 0x000000a17aa17223 */ /* 0x040fe40000010837 */
[----:B------:R-:W-:Y:S02]  /*3b80*/  FFMA.FTZ R48, R119, R131, -R48 ;  /* 0x0000008377307223 */ /* 0x000fe40000010830 */
[----:B------:R-:W-:-:S02]  /*3b90*/  FFMA.FTZ R99, R122, R56, R99 ;  /* 0x000000387a637223 */ /* 0x000fc40000010063 */
[----:B------:R-:W-:Y:S02]  /*3ba0*/  FFMA.FTZ R49, R119, R54, R49 ;  /* 0x0000003677317223 */ /* 0x000fe40000010031 */
[C---:B------:R-:W-:Y:S02]  /*3bb0*/  FMUL.FTZ R98, R120.reuse, -R161 ;  /* 0x800000a178627220 */ /* 0x040fe40000410000 */
[C---:B------:R-:W-:Y:S02]  /*3bc0*/  FFMA.FTZ R55, R41.reuse, R134, R48 ;  /* 0x0000008629377223 */ /* 0x040fe40000010030 */
[-C--:B------:R-:W-:Y:S02]  /*3bd0*/  FMUL.FTZ R56, R120, -R99.reuse ;  /* 0x8000006378387220 */ /* 0x080fe40000410000 */
[----:B------:R-:W-:Y:S02]  /*3be0*/  FFMA.FTZ R132, R41, R132, R49 ;  /* 0x0000008429847223 */ /* 0x000fe40000010031 */
[----:B------:R-:W-:-:S02]  /*3bf0*/  FFMA.FTZ R98, R121, R99, R98 ;  /* 0x0000006379627223 */ /* 0x000fc40000010062 */
[----:B------:R-:W-:Y:S02]  /*3c00*/  FMUL.FTZ R49, R120, R55 ;  /* 0x0000003778317220 */ /* 0x000fe40000410000 */
[C---:B------:R-:W-:Y:S02]  /*3c10*/  FFMA.FTZ R56, R121.reuse, R161, -R56 ;  /* 0x000000a179387223 */ /* 0x040fe40000010838 */
[----:B------:R-:W-:Y:S02]  /*3c20*/  FMUL.FTZ R160, R118, -R98 ;  /* 0x8000006276a07220 */ /* 0x000fe40000410000 */
[-C--:B------:R-:W-:Y:S02]  /*3c30*/  FMUL.FTZ R48, R120, R132.reuse ;  /* 0x0000008478307220 */ /* 0x080fe40000410000 */
[----:B------:R-:W-:Y:S02]  /*3c40*/  FFMA.FTZ R49, R121, R132, R49 ;  /* 0x0000008479317223 */ /* 0x000fe40000010031 */
[----:B------:R-:W-:-:S02]  /*3c50*/  FMUL.FTZ R99, R118, -R56 ;  /* 0x8000003876637220 */ /* 0x000fc40000410000 */
[----:B------:R-:W-:Y:S02]  /*3c60*/  FFMA.FTZ R160, R119, R56, -R160 ;  /* 0x0000003877a07223 */ /* 0x000fe400000108a0 */
[----:B------:R-:W-:Y:S02]  /*3c70*/  FFMA.FTZ R48, R121, R55, -R48 ;  /* 0x0000003779307223 */ /* 0x000fe40000010830 */
[----:B------:R-:W-:Y:S01]  /*3c80*/  FFMA.FTZ R56, R42, R137, R49 ;  /* 0x000000892a387223 */ /* 0x000fe20000010031 */
[----:B------:R0:W2:Y:S01]  /*3c90*/  SHFL.DOWN PT, R162, R160, 0x1, 0x1f ;  /* 0x08201f00a0a27f89 */ /* 0x0000a200000e0000 */
[----:B------:R-:W-:Y:S02]  /*3ca0*/  FFMA.FTZ R161, R119, R98, R99 ;  /* 0x0000006277a17223 */ /* 0x000fe40000010063 */
[----:B------:R-:W-:Y:S02]  /*3cb0*/  FADD.FTZ R137, R57, R164 ;  /* 0x000000a439897221 */ /* 0x000fe40000010000 */
[----:B------:R-:W-:Y:S01]  /*3cc0*/  FADD.FTZ R134, -R58, R163 ;  /* 0x000000a33a867221 */ /* 0x000fe20000010100 */
[----:B------:R0:W3:Y:S01]  /*3cd0*/  SHFL.DOWN PT, R164, R161, 0x1, 0x1f ;  /* 0x08201f00a1a47f89 */ /* 0x0000e200000e0000 */
[----:B------:R-:W-:-:S02]  /*3ce0*/  FFMA.FTZ R135, R42, R135, R48 ;  /* 0x000000872a877223 */ /* 0x000fc40000010030 */
[----:B------:R-:W-:Y:S01]  /*3cf0*/  FMUL.FTZ R48, R123, R56 ;  /* 0x000000387b307220 */ /* 0x000fe20000410000 */
[----:B------:R0:W4:Y:S03]  /*3d00*/  SHFL.DOWN PT, R98, R137, 0x1, 0x1f ;  /* 0x08201f0089627f89 */ /* 0x00012600000e0000 */
[----:B------:R-:W-:Y:S01]  /*3d10*/  FFMA.FTZ R48, R122, R135, -R48 ;  /* 0x000000877a307223 */ /* 0x000fe20000010830 */
[----:B------:R0:W0:Y:S01]  /*3d20*/  SHFL.DOWN PT, R166, R134, 0x1, 0x1f ;  /* 0x08201f0086a67f89 */ /* 0x00002200000e0000 */
[----:B------:R-:W-:Y:S05]  /*3d30*/  @!P6 BRA `(.L_x_12885) ;  /* 0x000000b00000e947 */ /* 0x000fea0003800000 */
[C---:B-1-3--:R-:W-:Y:S02]  /*3d40*/  FMUL.FTZ R49, R161.reuse, R164 ;  /* 0x000000a4a1317220 */ /* 0x04afe40000410000 */
[C---:B0-----:R-:W-:Y:S02]  /*3d50*/  FMUL.FTZ R99, R161.reuse, R166 ;  /* 0x000000a6a1637220 */ /* 0x041fe40000410000 */
[----:B----4-:R-:W-:-:S02]  /*3d60*/  FMUL.FTZ R133, R161, R98 ;  /* 0x00000062a1857220 */ /* 0x010fc40000410000 */
        /* <DEDUP_REMOVED lines=8> */
.L_x_12885:
[----:B-1----:R-:W-:Y:S05]  /*3df0*/  BSYNC B0 ;  /* 0x0000000000007941 */ /* 0x002fea0003800000 */
.L_x_12884:
[----:B------:R-:W-:Y:S01]  /*3e00*/  FFMA.FTZ R99, R43, R138, R48 ;  /* 0x0000008a2b637223 */ /* 0x000fe20000010030 */
[----:B----4-:R1:W4:Y:S01]  /*3e10*/  SHFL.DOWN PT, R98, R160, 0x2, 0x1f ;  /* 0x08401f00a0627f89 */ /* 0x01032200000e0000 */
[----:B------:R-:W-:Y:S01]  /*3e20*/  FMUL.FTZ R49, R123, R135 ;  /* 0x000000877b317220 */ /* 0x000fe20000410000 */
[----:B------:R-:W-:Y:S02]  /*3e30*/  BSSY B0, `(.L_x_12886) ;  /* 0x0000011000007945 */ /* 0x000fe40003800000 */
[----:B------:R1:W3:Y:S01]  /*3e40*/  SHFL.DOWN PT, R138, R161, 0x2, 0x1f ;  /* 0x08401f00a18a7f89 */ /* 0x0002e200000e0000 */
[----:B------:R-:W-:-:S03]  /*3e50*/  FFMA.FTZ R49, R122, R56, R49 ;  /* 0x000000387a317223 */ /* 0x000fc60000010031 */
[----:B------:R1:W2:Y:S04]  /*3e60*/  SHFL.DOWN PT, R48, R137, 0x2, 0x1f ;  /* 0x08401f0089307f89 */ /* 0x0002a800000e0000 */
[----:B--2---:R1:W2:Y:S01]  /*3e70*/  SHFL.DOWN PT, R162, R134, 0x2, 0x1f ;  /* 0x08401f0086a27f89 */ /* 0x0042a200000e0000 */
[----:B------:R-:W-:Y:S05]  /*3e80*/  @P2 BRA `(.L_x_12887) ;  /* 0x000000b000002947 */ /* 0x000fea0003800000 */
[C---:B---3--:R-:W-:Y:S02]  /*3e90*/  FMUL.FTZ R133, R161.reuse, R138 ;  /* 0x0000008aa1857220 */ /* 0x048fe40000410000 */
[C---:B--2---:R-:W-:Y:S02]  /*3ea0*/  FMUL.FTZ R163, R161.reuse, R162 ;  /* 0x000000a2a1a37220 */ /* 0x044fe40000410000 */
[C---:B------:R-:W-:Y:S02]  /*3eb0*/  FMUL.FTZ R165, R161.reuse, R48 ;  /* 0x00000030a1a57220 */ /* 0x040fe40000410000 */
[----:B01--4-:R-:W-:-:S02]  /*3ec0*/  FMUL.FTZ R161, R161, R98 ;  /* 0x00000062a1a17220 */ /* 0x013fc40000410000 */
[C---:B------:R-:W-:Y:S02]  /*3ed0*/  FFMA.FTZ R133, R160.reuse, R98, -R133 ;  /* 0x00000062a0857223 */ /* 0x040fe40000010885 */
[C---:B------:R-:W-:Y:S02]  /*3ee0*/  FFMA.FTZ R48, R160.reuse, R48, -R163 ;  /* 0x00000030a0307223 */ /* 0x040fe400000108a3 */
[C---:B------:R-:W-:Y:S02]  /*3ef0*/  FFMA.FTZ R165, R160.reuse, R162, R165 ;  /* 0x000000a2a0a57223 */ /* 0x040fe400000100a5 */
[----:B------:R-:W-:Y:S01]  /*3f00*/  FFMA.FTZ R161, R160, R138, R161 ;  /* 0x0000008aa0a17223 */ /* 0x000fe200000100a1 */
[----:B------:R-:W-:Y:S01]  /*3f10*/  MOV R160, R133 ;  /* 0x0000008500a07202 */ /* 0x000fe20000000f00 */
[----:B------:R-:W-:Y:S02]  /*3f20*/  FADD.FTZ R137, R137, R48 ;  /* 0x0000003089897221 */ /* 0x000fe40000010000 */
[----:B------:R-:W-:-:S02]  /*3f30*/  FADD.FTZ R134, R134, R165 ;  /* 0x000000a586867221 */ /* 0x000fc40000010000 */
.L_x_12887:
[----:B------:R-:W-:Y:S05]  /*3f40*/  BSYNC B0 ;  /* 0x0000000000007941 */ /* 0x000fea0003800000 */
.L_x_12886:
[----:B------:R-:W-:Y:S01]  /*3f50*/  FFMA.FTZ R136, R43, R136, R49 ;  /* 0x000000882b887223 */ /* 0x000fe20000010031 */
[----:B----4-:R4:W1:Y:S01]  /*3f60*/  SHFL.DOWN PT, R98, R160, 0x4, 0x1f ;  /* 0x08801f00a0627f89 */ /* 0x01086200000e0000 */
[----:B------:R-:W-:Y:S01]  /*3f70*/  FMUL.FTZ R49, R125, R99 ;  /* 0x000000637d317220 */ /* 0x000fe20000410000 */
[----:B------:R-:W-:Y:S02]  /*3f80*/  BSSY B0, `(.L_x_12888) ;  /* 0x0000011000007945 */ /* 0x000fe40003800000 */
[----:B---3--:R4:W3:Y:S01]  /*3f90*/  SHFL.DOWN PT, R138, R161, 0x4, 0x1f ;  /* 0x08801f00a18a7f89 */ /* 0x0088e200000e0000 */
        /* <DEDUP_REMOVED lines=15> */
.L_x_12889:
[----:B------:R-:W-:Y:S05]  /*4090*/  BSYNC B0 ;  /* 0x0000000000007941 */ /* 0x000fea0003800000 */
.L_x_12888:
[----:B------:R-:W-:Y:S01]  /*40a0*/  FMUL.FTZ R48, R125, R136 ;  /* 0x000000887d307220 */ /* 0x000fe20000410000 */
[----:B--2---:R2:W4:Y:S01]  /*40b0*/  SHFL.DOWN PT, R162, R160, 0x8, 0x1f ;  /* 0x09001f00a0a27f89 */ /* 0x00452200000e0000 */
[----:B------:R-:W-:Y:S01]  /*40c0*/  BSSY B0, `(.L_x_12890) ;  /* 0x0000012000007945 */ /* 0x000fe20003800000 */
[----:B-1----:R-:W-:-:S02]  /*40d0*/  FFMA.FTZ R98, R36, R141, R49 ;  /* 0x0000008d24627223 */ /* 0x002fc40000010031 */
[----:B------:R2:W1:Y:S01]  /*40e0*/  SHFL.DOWN PT, R164, R161, 0x8, 0x1f ;  /* 0x09001f00a1a47f89 */ /* 0x00046200000e0000 */
[----:B------:R-:W-:-:S03]  /*40f0*/  FFMA.FTZ R48, R124, R99, -R48 ;  /* 0x000000637c307223 */ /* 0x000fc60000010830 */
[----:B---3--:R2:W3:Y:S04]  /*4100*/  SHFL.DOWN PT, R138, R137, 0x8, 0x1f ;  /* 0x09001f00898a7f89 */ /* 0x0084e800000e0000 */
[----:B0-----:R2:W0:Y:S01]  /*4110*/  SHFL.DOWN PT, R166, R134, 0x8, 0x1f ;  /* 0x09001f0086a67f89 */ /* 0x00142200000e0000 */
[----:B------:R-:W-:Y:S05]  /*4120*/  @P4 BRA `(.L_x_12891) ;  /* 0x000000b000004947 */ /* 0x000fea0003800000 */
[C---:B-1----:R-:W-:Y:S02]  /*4130*/  FMUL.FTZ R49, R161.reuse, R164 ;  /* 0x000000a4a1317220 */ /* 0x042fe40000410000 */
[C---:B0-----:R-:W-:Y:S02]  /*4140*/  FMUL.FTZ R133, R161.reuse, R166 ;  /* 0x000000a6a1857220 */ /* 0x041fe40000410000 */
[C---:B---3--:R-:W-:Y:S02]  /*4150*/  FMUL.FTZ R141, R161.reuse, R138 ;  /* 0x0000008aa18d7220 */ /* 0x048fe40000410000 */
        /* <DEDUP_REMOVED lines=8> */
.L_x_12891:
[----:B------:R-:W-:Y:S05]  /*41e0*/  BSYNC B0 ;  /* 0x0000000000007941 */ /* 0x000fea0003800000 */
.L_x_12890:
[----:B------:R-:W-:Y:S01]  /*41f0*/  FFMA.FTZ R139, R36, R139, R48 ;  /* 0x0000008b248b7223 */ /* 0x000fe20000010030 */
[----:B----4-:R4:W2:Y:S01]  /*4200*/  SHFL.DOWN PT, R162, R160, 0x10, 0x1f ;  /* 0x0a001f00a0a27f89 */ /* 0x0108a200000e0000 */
[C---:B------:R-:W-:Y:S01]  /*4210*/  FMUL.FTZ R48, R128.reuse, R98 ;  /* 0x0000006280307220 */ /* 0x040fe20000410000 */
[----:B------:R-:W-:Y:S01]  /*4220*/  BSSY B0, `(.L_x_12892) ;  /* 0x0000012000007945 */ /* 0x000fe20003800000 */
[-C--:B------:R-:W-:Y:S01]  /*4230*/  FMUL.FTZ R49, R128, R139.reuse ;  /* 0x0000008b80317220 */ /* 0x080fe20000410000 */
[----:B-1----:R4:W1:Y:S01]  /*4240*/  SHFL.DOWN PT, R164, R161, 0x10, 0x1f ;  /* 0x0a001f00a1a47f89 */ /* 0x00286200000e0000 */
        /* <DEDUP_REMOVED lines=15> */
.L_x_12893:
[----:B------:R-:W-:Y:S05]  /*4340*/  BSYNC B0 ;  /* 0x0000000000007941 */ /* 0x000fea0003800000 */
.L_x_12892:
[----:B------:R-:W-:Y:S01]  /*4350*/  FFMA.FTZ R133, R37, R146, R48 ;  /* 0x0000009225857223 */ /* 0x000fe20000010030 */
[----:B------:R-:W-:Y:S01]  /*4360*/  SHFL.DOWN PT, R169, R161, 0x1, 0x1f ;  /* 0x08201f00a1a97f89 */ /* 0x000fe200000e0000 */
[----:B------:R-:W-:Y:S01]  /*4370*/  SHF.L.U64.HI R48, R111, 0x2, R110 ;  /* 0x000000026f307819 */ /* 0x000fe2000001026e */
[----:B------:R-:W-:Y:S01]  /*4380*/  FFMA.FTZ R49, R127, R98, R49 ;  /* 0x000000627f317223 */ /* 0x000fe20000010031 */
[----:B------:R-:W-:Y:S01]  /*4390*/  SHF.L.U32 R163, R111, 0x2, RZ ;  /* 0x000000026fa37819 */ /* 0x000fe200000006ff */
[----:B--2---:R-:W2:Y:S01]  /*43a0*/  SHFL.IDX PT, R162, R47, RZ, 0x1f ;  /* 0x00001fff2fa27589 */ /* 0x004ea200000e0000 */
[----:B------:R-:W-:Y:S01]  /*43b0*/  FMUL.FTZ R141, R130, R133 ;  /* 0x00000085828d7220 */ /* 0x000fe20000410000 */
[----:B------:R-:W-:Y:S01]  /*43c0*/  ISETP.NE.AND P0, PT, R87, RZ, PT ;  /* 0x000000ff5700720c */ /* 0x000fe20003f05270 */
[C---:B---3--:R-:W-:Y:S01]  /*43d0*/  IMAD R138, R48.reuse, c[0x0][0x2b0], RZ ;  /* 0x0000ac00308a7a24 */ /* 0x048fe200078e02ff */
[----:B------:R-:W3:Y:S01]  /*43e0*/  SHFL.IDX PT, R146, R46, RZ, 0x1f ;  /* 0x00001fff2e927589 */ /* 0x000ee200000e0000 */
[----:B------:R-:W-:Y:S01]  /*43f0*/  FFMA.FTZ R144, R37, R144, R49 ;  /* 0x0000009025907223 */ /* 0x000fe20000010031 */
[----:B------:R-:W-:Y:S01]  /*4400*/  IADD3 R170, R87, 0x120, RZ ;  /* 0x0000012057aa7810 */ /* 0x000fe20007ffe0ff */
[----:B------:R-:W-:Y:S01]  /*4410*/  IMAD R48, R48, c[0x0][0x2d0], RZ ;  /* 0x0000b40030307a24 */ /* 0x000fe200078e02ff */
[----:B-1----:R-:W1:Y:S01]  /*4420*/  SHFL.DOWN PT, R164, R160, 0x1, 0x1f ;  /* 0x08201f00a0a47f89 */ /* 0x002e6200000e0000 */
[----:B------:R-:W-:Y:S01]  /*4430*/  FFMA.FTZ R141, R129, R144, R141 ;  /* 0x00000090818d7223 */ /* 0x000fe2000001008d */
[----:B------:R-:W-:Y:S01]  /*4440*/  IADD3 R172, R87, 0x140, RZ ;  /* 0x0000014057ac7810 */ /* 0x000fe20007ffe0ff */
[C---:B------:R-:W-:Y:S01]  /*4450*/  IMAD R167, R163.reuse, c[0x0][0x2d4], R48 ;  /* 0x0000b500a3a77a24 */ /* 0x040fe200078e0230 */
[----:B0-----:R-:W0:Y:S01]  /*4460*/  SHFL.DOWN PT, R166, R137, 0x1, 0x1f ;  /* 0x08201f0089a67f89 */ /* 0x001e2200000e0000 */
[----:B------:R-:W-:Y:S01]  /*4470*/  IMAD.WIDE.U32 R48, R163, c[0x0][0x2b0], R50 ;  /* 0x0000ac00a3307a25 */ /* 0x000fe200078e0032 */
[----:B------:R-:W-:Y:S01]  /*4480*/  IADD3 R174, R87, 0x160, RZ ;  /* 0x0000016057ae7810 */ /* 0x000fe20007ffe0ff */
[----:B------:R-:W-:Y:S01]  /*4490*/  BSSY B0, `(.L_x_12894) ;  /* 0x0000150000007945 */ /* 0x000fe20003800000 */
[----:B------:R-:W5:Y:S01]  /*44a0*/  SHFL.DOWN PT, R168, R134, 0x1, 0x1f ;  /* 0x08201f0086a87f89 */ /* 0x000f6200000e0000 */
[----:B------:R-:W-:Y:S01]  /*44b0*/  IMAD.WIDE.U32 R50, R163, c[0x0][0x2d0], R52 ;  /* 0x0000b400a3327a25 */ /* 0x000fe200078e0034 */
[----:B------:R-:W-:-:S02]  /*44c0*/  IADD3 R176, R87, 0x180, RZ ;  /* 0x0000018057b07810 */ /* 0x000fc40007ffe0ff */
[----:B----4-:R-:W4:Y:S01]  /*44d0*/  SHFL.IDX PT, R161, R161, RZ, 0x1f ;  /* 0x00001fffa1a17589 */ /* 0x010f2200000e0000 */
[----:B------:R-:W-:Y:S01]  /*44e0*/  FFMA.FTZ R145, R38, R145, R141 ;  /* 0x0000009126917223 */ /* 0x000fe2000001008d */
[----:B------:R-:W-:Y:S01]  /*44f0*/  IADD3 R51, R51, R167, RZ ;  /* 0x000000a733337210 */ /* 0x000fe20007ffe0ff */
[----:B------:R-:W-:Y:S01]  /*4500*/  IMAD R165, R163, c[0x0][0x2b4], R138 ;  /* 0x0000ad00a3a57a24 */ /* 0x000fe200078e028a */
[----:B------:R-:W4:Y:S01]  /*4510*/  SHFL.IDX PT, R160, R160, RZ, 0x1f ;  /* 0x00001fffa0a07589 */ /* 0x000f2200000e0000 */
[----:B--2---:R-:W-:Y:S01]  /*4520*/  @P1 FMUL.FTZ R53, R169, R162 ;  /* 0x000000a2a9351220 */ /* 0x004fe20000410000 */
[----:B------:R-:W-:Y:S01]  /*4530*/  IADD3 R178, R87, 0x1a0, RZ ;  /* 0x000001a057b27810 */ /* 0x000fe20007ffe0ff */
[----:B------:R-:W-:Y:S01]  /*4540*/  FMUL.FTZ R138, R130, R144 ;  /* 0x00000090828a7220 */ /* 0x000fe20000410000 */
[----:B------:R-:W2:Y:S01]  /*4550*/  SHFL.IDX PT, R134, R134, RZ, 0x1f ;  /* 0x00001fff86867589 */ /* 0x000ea200000e0000 */
[-C--:B---3--:R-:W-:Y:S01]  /*4560*/  @P1 FMUL.FTZ R141, R169, R146.reuse ;  /* 0x00000092a98d1220 */ /* 0x088fe20000410000 */
[----:B------:R-:W-:Y:S01]  /*4570*/  IADD3 R49, R49, R165, RZ ;  /* 0x000000a531317210 */ /* 0x000fe20007ffe0ff */
[----:B------:R-:W-:Y:S01]  /*4580*/  FFMA.FTZ R138, R129, R133, -R138 ;  /* 0x00000085818a7223 */ /* 0x000fe2000001088a */
[----:B------:R-:W3:Y:S01]  /*4590*/  SHFL.IDX PT, R137, R137, RZ, 0x1f ;  /* 0x00001fff89897589 */ /* 0x000ee200000e0000 */
[C---:B-1----:R-:W-:Y:S01]  /*45a0*/  @P1 FFMA.FTZ R53, R164.reuse, R146, -R53 ;  /* 0x00000092a4351223 */ /* 0x042fe20000010835 */
[C---:B------:R-:W-:Y:S01]  /*45b0*/  IADD3 R180, R87.reuse, 0x1c0, RZ ;  /* 0x000001c057b47810 */ /* 0x040fe20007ffe0ff */
[----:B------:R-:W-:Y:S01]  /*45c0*/  @P1 FFMA.FTZ R141, R164, R162, R141 ;  /* 0x000000a2a48d1223 */ /* 0x000fe2000001008d */
[----:B------:R-:W-:Y:S01]  /*45d0*/  IADD3 R182, R87, 0x1e0, RZ ;  /* 0x000001e057b67810 */ /* 0x000fe20007ffe0ff */
[----:B0-----:R-:W-:-:S02]  /*45e0*/  @P1 FADD.FTZ R146, R166, R53 ;  /* 0x00000035a6921221 */ /* 0x001fc40000010000 */
[----:B------:R-:W-:Y:S02]  /*45f0*/  FFMA.FTZ R143, R38, R143, R138 ;  /* 0x0000008f268f7223 */ /* 0x000fe4000001008a */
[----:B-----5:R-:W-:Y:S01]  /*4600*/  @P1 FADD.FTZ R162, R168, R141 ;  /* 0x0000008da8a21221 */ /* 0x020fe20000010000 */
[----:B------:R-:W-:Y:S01]  /*4610*/  IADD3 R168, R87, 0x100, RZ ;  /* 0x0000010057a87810 */ /* 0x000fe20007ffe0ff */
[-C--:B------:R-:W-:Y:S02]  /*4620*/  FMUL.FTZ R163, R146, -R69.reuse ;  /* 0x8000004592a37220 */ /* 0x080fe40000410000 */
[----:B------:R-:W-:Y:S02]  /*4630*/  FMUL.FTZ R141, R162, -R69 ;  /* 0x80000045a28d7220 */ /* 0x000fe40000410000 */
[----:B------:R-:W-:Y:S02]  /*4640*/  FMUL.FTZ R52, R142, R145 ;  /* 0x000000918e347220 */ /* 0x000fe40000410000 */
[----:B------:R-:W-:-:S02]  /*4650*/  FFMA.FTZ R162, R162, R68, R163 ;  /* 0x00000044a2a27223 */ /* 0x000fc400000100a3 */
[----:B------:R-:W-:Y:S02]  /*4660*/  FFMA.FTZ R68, R146, R68, -R141 ;  /* 0x0000004492447223 */ /* 0x000fe4000001088d */
[----:B------:R-:W-:Y:S02]  /*4670*/  FFMA.FTZ R52, R140, R143, -R52 ;  /* 0x0000008f8c347223 */ /* 0x000fe40000010834 */
[----:B----4-:R-:W-:Y:S02]  /*4680*/  FMUL.FTZ R53, R161, R47 ;  /* 0x0000002fa1357220 */ /* 0x010fe40000410000 */
[----:B------:R-:W-:Y:S02]  /*4690*/  FADD.FTZ R155, -R155, R162 ;  /* 0x000000a29b9b7221 */ /* 0x000fe40000010100 */
[----:B------:R-:W-:Y:S02]  /*46a0*/  FADD.FTZ R153, R153, R68 ;  /* 0x0000004499997221 */ /* 0x000fe40000010000 */
[----:B------:R-:W-:-:S02]  /*46b0*/  FFMA.FTZ R150, R39, R150, R52 ;  /* 0x0000009627967223 */ /* 0x000fc40000010034 */
[-C--:B------:R-:W-:Y:S02]  /*46c0*/  FMUL.FTZ R69, R161, R46.reuse ;  /* 0x0000002ea1457220 */ /* 0x080fe40000410000 */
[----:B------:R-:W-:Y:S02]  /*46d0*/  FFMA.FTZ R52, R160, R46, -R53 ;  /* 0x0000002ea0347223 */ /* 0x000fe40000010835 */
[C---:B------:R-:W-:Y:S02]  /*46e0*/  FMUL.FTZ R46, R142.reuse, R143 ;  /* 0x0000008f8e2e7220 */ /* 0x040fe40000410000 */
[C---:B------:R-:W-:Y:S02]  /*46f0*/  FMUL.FTZ R68, R142.reuse, -R155 ;  /* 0x8000009b8e447220 */ /* 0x040fe40000410000 */
[-C--:B------:R-:W-:Y:S02]  /*4700*/  FMUL.FTZ R142, R142, -R153.reuse ;  /* 0x800000998e8e7220 */ /* 0x080fe40000410000 */
[----:B------:R-:W-:-:S02]  /*4710*/  FFMA.FTZ R68, R140, R153, -R68 ;  /* 0x000000998c447223 */ /* 0x000fc40000010844 */
[----:B------:R-:W-:Y:S02]  /*4720*/  FFMA.FTZ R142, R140, R155, R142 ;  /* 0x0000009b8c8e7223 */ /* 0x000fe4000001008e */
[----:B------:R-:W-:Y:S02]  /*4730*/  FFMA.FTZ R69, R160, R47, R69 ;  /* 0x0000002fa0457223 */ /* 0x000fe40000010045 */
[----:B------:R-:W-:Y:S02]  /*4740*/  FMUL.FTZ R47, R161, R45 ;  /* 0x0000002da12f7220 */ /* 0x000fe40000410000 */
[----:B------:R-:W-:Y:S02]  /*4750*/  FADD.FTZ R147, R147, R68 ;  /* 0x0000004493937221 */ /* 0x000fe40000010000 */
[----:B------:R-:W-:Y:S02]  /*4760*/  FADD.FTZ R68, -R149, R142 ;  /* 0x0000008e95447221 */ /* 0x000fe40000010100 */
[----:B------:R-:W-:-:S02]  /*4770*/  FMUL.FTZ R161, R161, R44 ;  /* 0x0000002ca1a17220 */ /* 0x000fc40000410000 */
[----:B------:R-:W-:Y:S02]  /*4780*/  FFMA.FTZ R44, R160, R44, -R47 ;  /* 0x0000002ca02c7223 */ /* 0x000fe4000001082f */
[----:B--2---:R-:W-:Y:S01]  /*4790*/  FADD.FTZ R47, R134, R69 ;  /* 0x00000045862f7221 */ /* 0x004fe20000010000 */
[----:B------:R-:W-:Y:S01]  /*47a0*/  P2R R69, PR, RZ, 0x1 ;  /* 0x00000001ff457803 */ /* 0x000fe20000000000 */
        /* <DEDUP_REMOVED lines=8> */
[----:B------:R-:W-:Y:S02]  /*4830*/  FMUL.FTZ R130, R128, -R117 ;  /* 0x8000007580827220 */ /* 0x000fe40000410000 */
[----:B------:R-:W-:-:S02]  /*4840*/  FFMA.FTZ R148, R39, R148, R53 ;  /* 0x0000009427947223 */ /* 0x000fc40000010035 */
[C---:B------:R-:W-:Y:S02]  /*4850*/  FFMA.FTZ R129, R127.reuse, R117, R134 ;  /* 0x000000757f817223 */ /* 0x040fe40000010086 */
[----:B------:R-:W-:Y:S02]  /*4860*/  FFMA.FTZ R53, R127, R69, -R130 ;  /* 0x000000457f357223 */ /* 0x000fe40000010882 */
[----:B------:R-:W-:Y:S02]  /*4870*/  FFMA.FTZ R45, R160, R45, R161 ;  /* 0x0000002da02d7223 */ /* 0x000fe400000100a1 */
[----:B---3--:R-:W-:Y:S01]  /*4880*/  FADD.FTZ R46, R137, R52 ;  /* 0x00000034892e7221 */ /* 0x008fe20000010000 */
[----:B------:R-:W-:Y:S01]  /*4890*/  SHF.L.U32 R52, R87, 0x4, RZ ;  /* 0x0000000457347819 */ /* 0x000fe200000006ff */
[----:B------:R-:W-:Y:S02]  /*48a0*/  FADD.FTZ R152, -R152, R129 ;  /* 0x0000008198987221 */ /* 0x000fe40000010100 */
[----:B------:R-:W-:Y:S01]  /*48b0*/  FADD.FTZ R116, R116, R53 ;  /* 0x0000003574747221 */ /* 0x000fe20000010000 */
[----:B------:R0:W-:Y:S01]  /*48c0*/  @!P0 STS.128 [R112.X16+0x3650], R44 ;  /* 0x0036502c70008388 */ /* 0x0001e2000000cc00 */
[----:B------:R-:W-:Y:S01]  /*48d0*/  FMUL.FTZ R53, R68, R71 ;  /* 0x0000004744357220 */ /* 0x000fe20000410000 */
[----:B------:R-:W-:Y:S01]  /*48e0*/  LEA.HI.SX32 R52, R52, R52, 0x1b ;  /* 0x0000003434347211 */ /* 0x000fe200078fdaff */
[----:B------:R-:W-:-:S02]  /*48f0*/  FMUL.FTZ R134, R117, R70 ;  /* 0x0000004675867220 */ /* 0x000fc40000410000 */
[----:B------:R-:W-:Y:S02]  /*4900*/  FMUL.FTZ R137, R39, R0 ;  /* 0x0000000027897220 */ /* 0x000fe40000410000 */
[----:B------:R-:W-:Y:S02]  /*4910*/  FMUL.FTZ R140, R36, R73 ;  /* 0x00000049248c7220 */ /* 0x000fe40000410000 */
[-C--:B------:R-:W-:Y:S02]  /*4920*/  FFMA.FTZ R128, R7, -R137.reuse, R148 ;  /* 0x8000008907807223 */ /* 0x080fe40000010094 */
[----:B------:R-:W-:Y:S02]  /*4930*/  FFMA.FTZ R127, R6, -R137, R150 ;  /* 0x80000089067f7223 */ /* 0x000fe40000010096 */
[----:B------:R-:W-:Y:S02]  /*4940*/  FFMA.FTZ R142, R9, -R140, R98 ;  /* 0x8000008c098e7223 */ /* 0x000fe40000010062 */
[----:B------:R-:W-:-:S02]  /*4950*/  FMUL.FTZ R137, R152, R73 ;  /* 0x0000004998897220 */ /* 0x000fc40000410000 */
[C---:B0-----:R-:W-:Y:S02]  /*4960*/  FMUL.FTZ R45, R125.reuse, -R152 ;  /* 0x800000987d2d7220 */ /* 0x041fe40000410000 */
[-C--:B------:R-:W-:Y:S02]  /*4970*/  FMUL.FTZ R125, R125, -R116.reuse ;  /* 0x800000747d7d7220 */ /* 0x080fe40000410000 */
        /* <DEDUP_REMOVED lines=8> */
[-C--:B------:R-:W-:Y:S02]  /*4a00*/  FMUL.FTZ R123, R123, -R125.reuse ;  /* 0x8000007d7b7b7220 */ /* 0x080fe40000410000 */
        /* <DEDUP_REMOVED lines=9> */
[----:B------:R-:W-:Y:S02]  /*4aa0*/  FMUL.FTZ R130, R124, R45 ;  /* 0x0000002d7c827220 */ /* 0x000fe40000410000 */
[----:B------:R-:W-:Y:S02]  /*4ab0*/  FADD.FTZ R158, -R158, R121 ;  /* 0x000000799e9e7221 */ /* 0x000fe40000010100 */
[-C--:B------:R-:W-:Y:S02]  /*4ac0*/  FMUL.FTZ R46, R124, R53.reuse ;  /* 0x000000357c2e7220 */ /* 0x080fe40000410000 */
[----:B------:R-:W-:-:S02]  /*4ad0*/  FFMA.FTZ R181, R129, R53, -R130 ;  /* 0x0000003581b57223 */ /* 0x000fc40000010882 */
[----:B------:R-:W-:Y:S02]  /*4ae0*/  FADD.FTZ R157, R157, R44 ;  /* 0x0000002c9d9d7221 */ /* 0x000fe40000010000 */
[----:B------:R-:W-:Y:S02]  /*4af0*/  FMUL.FTZ R130, R37, R70 ;  /* 0x0000004625827220 */ /* 0x000fe40000410000 */
[----:B------:R-:W-:Y:S02]  /*4b00*/  FMUL.FTZ R44, R118, -R158 ;  /* 0x8000009e762c7220 */ /* 0x000fe40000410000 */
[-C--:B------:R-:W-:Y:S02]  /*4b10*/  FFMA.FTZ R179, R129, R45.reuse, R46 ;  /* 0x0000002d81b37223 */ /* 0x080fe4000001002e */
[C---:B------:R-:W-:Y:S02]  /*4b20*/  FMUL.FTZ R45, R38.reuse, R45 ;  /* 0x0000002d262d7220 */ /* 0x040fe40000410000 */
[----:B------:R-:W-:-:S02]  /*4b30*/  FMUL.FTZ R53, R38, R53 ;  /* 0x0000003526357220 */ /* 0x000fc40000410000 */
[-C--:B------:R-:W-:Y:S01]  /*4b40*/  FMUL.FTZ R118, R118, -R157.reuse ;  /* 0x8000009d76767220 */ /* 0x080fe20000410000 */
[----:B------:R0:W-:Y:S01]  /*4b50*/  STS [R52.X4+0x10b0], R45 ;  /* 0x0010b02d34007388 */ /* 0x0001e20000004800 */
[----:B------:R-:W-:Y:S02]  /*4b60*/  FFMA.FTZ R123, R11, -R130, R144 ;  /* 0x800000820b7b7223 */ /* 0x000fe40000010090 */
[----:B------:R-:W-:Y:S01]  /*4b70*/  FFMA.FTZ R44, R119, R157, -R44 ;  /* 0x0000009d772c7223 */ /* 0x000fe2000001082c */
[----:B------:R1:W-:Y:S01]  /*4b80*/  STS [R52.X4+0x10b4], R53 ;  /* 0x0010b43534007388 */ /* 0x0003e20000004800 */
[----:B------:R-:W-:Y:S02]  /*4b90*/  FMUL.FTZ R46, R69, R70 ;  /* 0x00000046452e7220 */ /* 0x000fe40000410000 */
[----:B------:R-:W-:Y:S02]  /*4ba0*/  FFMA.FTZ R119, R119, R158, R118 ;  /* 0x0000009e77777223 */ /* 0x000fe40000010076 */
[----:B------:R-:W-:-:S02]  /*4bb0*/  FFMA.FTZ R130, R10, -R130, R133 ;  /* 0x800000820a827223 */ /* 0x000fc40000010085 */
[-C--:B0-----:R-:W-:Y:S02]  /*4bc0*/  FMUL.FTZ R45, R123, R134.reuse ;  /* 0x000000867b2d7220 */ /* 0x081fe40000410000 */
[----:B------:R-:W-:Y:S02]  /*4bd0*/  FADD.FTZ R57, R57, R44 ;  /* 0x0000002c39397221 */ /* 0x000fe40000010000 */
[----:B-1----:R-:W-:Y:S02]  /*4be0*/  FMUL.FTZ R53, R37, R134 ;  /* 0x0000008625357220 */ /* 0x002fe40000410000 */
[----:B------:R-:W-:Y:S02]  /*4bf0*/  FMUL.FTZ R44, R40, R97 ;  /* 0x00000061282c7220 */ /* 0x000fe40000410000 */
[----:B------:R-:W-:Y:S01]  /*4c00*/  FMUL.FTZ R47, R123, R46 ;  /* 0x0000002e7b2f7220 */ /* 0x000fe20000410000 */
[----:B------:R0:W-:Y:S01]  /*4c10*/  STS [R52.X4+0x10ac], R53 ;  /* 0x0010ac3534007388 */ /* 0x0001e20000004800 */
[----:B------:R-:W-:-:S02]  /*4c20*/  FADD.FTZ R120, -R58, R119 ;  /* 0x000000773a787221 */ /* 0x000fc40000010100 */
[----:B------:R-:W-:Y:S02]  /*4c30*/  FFMA.FTZ R175, R130, R46, R45 ;  /* 0x0000002e82af7223 */ /* 0x000fe4000001002d */
[----:B------:R-:W-:Y:S02]  /*4c40*/  FMUL.FTZ R146, R155, R0 ;  /* 0x000000009b927220 */ /* 0x000fe40000410000 */
[----:B------:R-:W-:Y:S02]  /*4c50*/  FMUL.FTZ R45, R37, R46 ;  /* 0x0000002e252d7220 */ /* 0x000fe40000410000 */
[-C--:B------:R-:W-:Y:S02]  /*4c60*/  FFMA.FTZ R58, R16, -R44.reuse, R131 ;  /* 0x8000002c103a7223 */ /* 0x080fe40000010083 */
[----:B------:R-:W-:Y:S01]  /*4c70*/  FFMA.FTZ R119, R17, -R44, R54 ;  /* 0x8000002c11777223 */ /* 0x000fe20000010036 */
[----:B------:R1:W-:Y:S01]  /*4c80*/  STS [R52.X4+0x10a8], R45 ;  /* 0x0010a82d34007388 */ /* 0x0003e20000004800 */
[----:B------:R-:W-:-:S02]  /*4c90*/  FFMA.FTZ R177, R130, R134, -R47 ;  /* 0x0000008682b17223 */ /* 0x000fc4000001082f */
[----:B------:R-:W-:Y:S02]  /*4ca0*/  FMUL.FTZ R121, R41, R100 ;  /* 0x0000006429797220 */ /* 0x000fe40000410000 */
[----:B0-----:R-:W-:Y:S02]  /*4cb0*/  FMUL.FTZ R53, R116, R73 ;  /* 0x0000004974357220 */ /* 0x001fe40000410000 */
[----:B------:R-:W-:Y:S02]  /*4cc0*/  FFMA.FTZ R140, R8, -R140, R139 ;  /* 0x8000008c088c7223 */ /* 0x000fe4000001008b */
[----:B------:R-:W-:Y:S02]  /*4cd0*/  FMUL.FTZ R44, R142, R137 ;  /* 0x000000898e2c7220 */ /* 0x000fe40000410000 */
[----:B------:R-:W-:Y:S02]  /*4ce0*/  FMUL.FTZ R47, R120, R97 ;  /* 0x00000061782f7220 */ /* 0x000fe40000410000 */
[----:B------:R-:W-:-:S02]  /*4cf0*/  FMUL.FTZ R161, R39, R146 ;  /* 0x0000009227a17220 */ /* 0x000fc40000410000 */
[----:B------:R-:W-:Y:S02]  /*4d00*/  FMUL.FTZ R138, R153, R0 ;  /* 0x00000000998a7220 */ /* 0x000fe40000410000 */
[----:B------:R-:W-:Y:S01]  /*4d10*/  FFMA.FTZ R118, R18, -R121, R55 ;  /* 0x8000007912767223 */ /* 0x000fe20000010037 */
[----:B------:R0:W-:Y:S01]  /*4d20*/  STS [R52.X4+0x10bc], R161 ;  /* 0x0010bca134007388 */ /* 0x0001e20000004800 */
[----:B------:R-:W-:Y:S02]  /*4d30*/  FFMA.FTZ R171, R140, R53, R44 ;  /* 0x000000358cab7223 */ /* 0x000fe4000001002c */
[----:B------:R-:W-:Y:S02]  /*4d40*/  FFMA.FTZ R121, R19, -R121, R132 ;  /* 0x8000007913797223 */ /* 0x000fe40000010084 */
[----:B------:R-:W-:Y:S02]  /*4d50*/  FMUL.FTZ R134, R142, R53 ;  /* 0x000000358e867220 */ /* 0x000fe40000410000 */
[----:B------:R-:W-:-:S02]  /*4d60*/  FMUL.FTZ R154, R158, R100 ;  /* 0x000000649e9a7220 */ /* 0x000fc40000410000 */
[----:B-1----:R-:W-:Y:S02]  /*4d70*/  FMUL.FTZ R45, R57, R97 ;  /* 0x00000061392d7220 */ /* 0x002fe40000410000 */
[----:B------:R-:W-:Y:S02]  /*4d80*/  FMUL.FTZ R44, R119, R47 ;  /* 0x0000002f772c7220 */ /* 0x000fe40000410000 */
[----:B------:R-:W-:Y:S02]  /*4d90*/  FMUL.FTZ R141, R39, R138 ;  /* 0x0000008a278d7220 */ /* 0x000fe40000410000 */
[----:B------:R-:W-:Y:S02]  /*4da0*/  FMUL.FTZ R159, R36, R53 ;  /* 0x00000035249f7220 */ /* 0x000fe40000410000 */
[----:B------:R-:W-:Y:S01]  /*4db0*/  FMUL.FTZ R46, R157, R100 ;  /* 0x000000649d2e7220 */ /* 0x000fe20000410000 */
[----:B------:R1:W-:Y:S01]  /*4dc0*/  STS [R52.X4+0x10b8], R141 ;  /* 0x0010b88d34007388 */ /* 0x0003e20000004800 */
[----:B------:R-:W-:-:S02]  /*4dd0*/  FMUL.FTZ R53, R121, R154 ;  /* 0x0000009a79357220 */ /* 0x000fc40000410000 */
[----:B------:R-:W-:Y:S01]  /*4de0*/  FFMA.FTZ R44, R58, R45, R44 ;  /* 0x0000002d3a2c7223 */ /* 0x000fe2000001002c */
[----:B------:R2:W-:Y:S01]  /*4df0*/  STS [R52.X4+0x10a0], R159 ;  /* 0x0010a09f34007388 */ /* 0x0005e20000004800 */
[-C--:B------:R-:W-:Y:S02]  /*4e00*/  FFMA.FTZ R173, R140, R137.reuse, -R134 ;  /* 0x000000898cad7223 */ /* 0x080fe40000010886 */
[----:B0-----:R-:W-:Y:S02]  /*4e10*/  FMUL.FTZ R161, R36, R137 ;  /* 0x0000008924a17220 */ /* 0x001fe40000410000 */
[----:B------:R-:W-:Y:S02]  /*4e20*/  FMUL.FTZ R137, R43, R102 ;  /* 0x000000662b897220 */ /* 0x000fe40000410000 */
[----:B------:R-:W-:Y:S01]  /*4e30*/  FMUL.FTZ R149, R128, R146 ;  /* 0x0000009280957220 */ /* 0x000fe20000410000 */
[----:B------:R0:W-:Y:S01]  /*4e40*/  STS [R52.X4+0x10a4], R161 ;  /* 0x0010a4a134007388 */ /* 0x0001e20000004800 */
[----:B------:R-:W-:-:S02]  /*4e50*/  FFMA.FTZ R53, R118, R46, R53 ;  /* 0x0000002e76357223 */ /* 0x000fc40000010035 */
[----:B------:R-:W-:Y:S02]  /*4e60*/  FADD.FTZ R44, RZ, R44 ;  /* 0x0000002cff2c7221 */ /* 0x000fe40000010000 */
[----:B-1----:R-:W-:Y:S02]  /*4e70*/  FFMA.FTZ R141, R15, -R137, R136 ;  /* 0x800000890f8d7223 */ /* 0x002fe40000010088 */
[----:B------:R-:W-:Y:S02]  /*4e80*/  FMUL.FTZ R164, R126, R102 ;  /* 0x000000667ea47220 */ /* 0x000fe40000410000 */
[-C--:B------:R-:W-:Y:S02]  /*4e90*/  FFMA.FTZ R149, R127, R138.reuse, R149 ;  /* 0x0000008a7f957223 */ /* 0x080fe40000010095 */
[----:B------:R-:W-:Y:S02]  /*4ea0*/  FMUL.FTZ R138, R128, R138 ;  /* 0x0000008a808a7220 */ /* 0x000fe40000410000 */
[----:B------:R-:W-:-:S02]  /*4eb0*/  FADD.FTZ R156, R44, R53 ;  /* 0x000000352c9c7221 */ /* 0x000fc40000010000 */
[----:B------:R-:W-:Y:S02]  /*4ec0*/  FFMA.FTZ R137, R14, -R137, R99 ;  /* 0x800000890e897223 */ /* 0x000fe40000010063 */
[----:B------:R-:W-:Y:S02]  /*4ed0*/  FMUL.FTZ R160, R125, R102 ;  /* 0x000000667da07220 */ /* 0x000fe40000410000 */
[----:B------:R-:W-:Y:S02]  /*4ee0*/  FMUL.FTZ R44, R141, R164 ;  /* 0x000000a48d2c7220 */ /* 0x000fe40000410000 */
[----:B------:R-:W-:Y:S02]  /*4ef0*/  FFMA.FTZ R146, R127, R146, -R138 ;  /* 0x000000927f927223 */ /* 0x000fe4000001088a */
[----:B------:R-:W-:Y:S02]  /*4f00*/  FMUL.FTZ R138, R42, R101 ;  /* 0x000000652a8a7220 */ /* 0x000fe40000410000 */
[----:B------:R-:W-:-:S02]  /*4f10*/  FMUL.FTZ R53, R141, R160 ;  /* 0x000000a08d357220 */ /* 0x000fc40000410000 */
[----:B------:R-:W-:Y:S02]  /*4f20*/  FFMA.FTZ R166, R137, R160, R44 ;  /* 0x000000a089a67223 */ /* 0x000fe4000001002c */
[----:B------:R-:W-:Y:S02]  /*4f30*/  FMUL.FTZ R44, R119, R45 ;  /* 0x0000002d772c7220 */ /* 0x000fe40000410000 */
[----:B------:R-:W-:Y:S02]  /*4f40*/  FFMA.FTZ R134, R12, -R138, R135 ;  /* 0x8000008a0c867223 */ /* 0x000fe40000010087 */
[----:B------:R-:W-:Y:S02]  /*4f50*/  FFMA.FTZ R165, R137, R164, -R53 ;  /* 0x000000a489a57223 */ /* 0x000fe40000010835 */
[----:B------:R-:W-:Y:S02]  /*4f60*/  FFMA.FTZ R138, R13, -R138, R56 ;  /* 0x8000008a0d8a7223 */ /* 0x000fe40000010038 */
[----:B------:R-:W-:-:S02]  /*4f70*/  FMUL.FTZ R53, R121, R46 ;  /* 0x0000002e79357220 */ /* 0x000fc40000410000 */
[----:B------:R-:W-:Y:S02]  /*4f80*/  FFMA.FTZ R44, R58, R47, -R44 ;  /* 0x0000002f3a2c7223 */ /* 0x000fe4000001082c */
[-C--:B--2---:R-:W-:Y:S02]  /*4f90*/  FMUL.FTZ R159, R59, R101.reuse ;  /* 0x000000653b9f7220 */ /* 0x084fe40000410000 */
[----:B0-----:R-:W-:Y:S02]  /*4fa0*/  FMUL.FTZ R161, R122, R101 ;  /* 0x000000657aa17220 */ /* 0x001fe40000410000 */
[----:B------:R-:W-:Y:S02]  /*4fb0*/  FFMA.FTZ R53, R118, R154, -R53 ;  /* 0x0000009a76357223 */ /* 0x000fe40000010835 */
[----:B------:R-:W-:Y:S02]  /*4fc0*/  FADD.FTZ R44, RZ, R44 ;  /* 0x0000002cff2c7221 */ /* 0x000fe40000010000 */
[----:B------:R-:W-:-:S02]  /*4fd0*/  FMUL.FTZ R162, R138, R159 ;  /* 0x0000009f8aa27220 */ /* 0x000fc40000410000 */
[----:B------:R-:W-:Y:S02]  /*4fe0*/  FMUL.FTZ R167, R43, R160 ;  /* 0x000000a02ba77220 */ /* 0x000fe40000410000 */
[----:B------:R-:W-:Y:S02]  /*4ff0*/  FADD.FTZ R44, R44, R53 ;  /* 0x000000352c2c7221 */ /* 0x000fe40000010000 */
[-C--:B------:R-:W-:Y:S01]  /*5000*/  FFMA.FTZ R163, R134, R161.reuse, -R162 ;  /* 0x000000a186a37223 */ /* 0x080fe200000108a2 */
[----:B------:R0:W-:Y:S01]  /*5010*/  STS [R52.X4+0x1098], R167 ;  /* 0x001098a734007388 */ /* 0x0001e20000004800 */
[----:B------:R-:W-:Y:S01]  /*5020*/  FMUL.FTZ R160, R138, R161 ;  /* 0x000000a18aa07220 */ /* 0x000fe20000410000 */
[C---:B------:R-:W-:Y:S01]  /*5030*/  IADD3 R162, R87.reuse, 0xa0, RZ ;  /* 0x000000a057a27810 */ /* 0x040fe20007ffe0ff */
[----:B------:R-:W-:Y:S02]  /*5040*/  FADD.FTZ R44, R44, R163 ;  /* 0x000000a32c2c7221 */ /* 0x000fe40000010000 */
[----:B------:R-:W-:Y:S01]  /*5050*/  FFMA.FTZ R53, R134, R159, R160 ;  /* 0x0000009f86357223 */ /* 0x000fe200000100a0 */
[C---:B------:R-:W-:Y:S01]  /*5060*/  IADD3 R160, R87.reuse, 0x80, RZ ;  /* 0x0000008057a07810 */ /* 0x040fe20007ffe0ff */
[----:B------:R-:W-:Y:S01]  /*5070*/  FADD.FTZ R44, R44, R165 ;  /* 0x000000a52c2c7221 */ /* 0x000fe20000010000 */
[-C--:B------:R-:W-:Y:S01]  /*5080*/  LEA.HI.SX32 R165, R170, R87.reuse, 0x1b ;  /* 0x00000057aaa57211 */ /* 0x080fe200078fdaff */
[----:B------:R-:W-:Y:S01]  /*5090*/  FADD.FTZ R53, R156, R53 ;  /* 0x000000359c357221 */ /* 0x000fe20000010000 */
[----:B------:R-:W-:Y:S01]  /*50a0*/  IADD3 R156, R87, 0x40, RZ ;  /* 0x00000040579c7810 */ /* 0x000fe20007ffe0ff */
[----:B------:R-:W-:Y:S01]  /*50b0*/  FADD.FTZ R44, R44, R173 ;  /* 0x000000ad2c2c7221 */ /* 0x000fe20000010000 */
[----:B------:R-:W-:Y:S01]  /*50c0*/  LEA.HI.SX32 R160, R160, R87, 0x1b ;  /* 0x00000057a0a07211 */ /* 0x000fe200078fdaff */
[----:B------:R-:W-:Y:S01]  /*50d0*/  FMUL.FTZ R163, R42, R159 ;  /* 0x0000009f2aa37220 */ /* 0x000fe20000410000 */
[-C--:B------:R-:W-:Y:S01]  /*50e0*/  LEA.HI.SX32 R156, R156, R87.reuse, 0x1b ;  /* 0x000000579c9c7211 */ /* 0x080fe200078fdaff */
[----:B------:R-:W-:Y:S01]  /*50f0*/  FADD.FTZ R166, R53, R166 ;  /* 0x000000a635a67221 */ /* 0x000fe20000010000 */
[----:B0-----:R-:W-:Y:S01]  /*5100*/  LEA.HI.SX32 R167, R174, R87, 0x1b ;  /* 0x00000057aea77211 */ /* 0x001fe200078fdaff */
[----:B------:R-:W-:Y:S01]  /*5110*/  FMUL.FTZ R169, R43, R164 ;  /* 0x000000a42ba97220 */ /* 0x000fe20000410000 */
[----:B------:R-:W-:Y:S01]  /*5120*/  STS [R52.X4+0x1090], R163 ;  /* 0x001090a334007388 */ /* 0x000fe20000004800 */
[----:B------:R-:W-:Y:S01]  /*5130*/  FMUL.FTZ R161, R42, R161 ;  /* 0x000000a12aa17220 */ /* 0x000fe20000410000 */
[----:B------:R-:W-:Y:S01]  /*5140*/  IADD3 R164, R87, 0xc0, RZ ;  /* 0x000000c057a47810 */ /* 0x000fe20007ffe0ff */
[C---:B------:R-:W-:Y:S01]  /*5150*/  FMUL.FTZ R53, R41.reuse, R46 ;  /* 0x0000002e29357220 */ /* 0x040fe20000410000 */
[----:B------:R-:W-:Y:S01]  /*5160*/  STS [R52.X4+0x109c], R169 ;  /* 0x00109ca934007388 */ /* 0x000fe20000004800 */
[----:B------:R-:W-:Y:S01]  /*5170*/  FMUL.FTZ R159, R41, R154 ;  /* 0x0000009a299f7220 */ /* 0x000fe20000410000 */
[C---:B------:R-:W-:Y:S01]  /*5180*/  IADD3 R154, R87.reuse, 0x20, RZ ;  /* 0x00000020579a7810 */ /* 0x040fe20007ffe0ff */
[C---:B------:R-:W-:Y:S01]  /*5190*/  FMUL.FTZ R45, R40.reuse, R45 ;  /* 0x0000002d282d7220 */ /* 0x040fe20000410000 */
[----:B------:R0:W-:Y:S01]  /*51a0*/  STS [R52.X4+0x1094], R161 ;  /* 0x001094a134007388 */ /* 0x0001e20000004800 */
[----:B------:R-:W-:Y:S01]  /*51b0*/  FMUL.FTZ R47, R40, R47 ;  /* 0x0000002f282f7220 */ /* 0x000fe20000410000 */
[CC--:B------:R-:W-:Y:S01]  /*51c0*/  LEA.HI.SX32 R46, R87.reuse, R87.reuse, 0x1b ;  /* 0x00000057572e7211 */ /* 0x0c0fe200078fdaff */
[----:B------:R-:W-:Y:S01]  /*51d0*/  FADD.FTZ R44, R44, R177 ;  /* 0x000000b12c2c7221 */ /* 0x000fe20000010000 */
[----:B------:R1:W-:Y:S01]  /*51e0*/  STS [R52.X4+0x1088], R53 ;  /* 0x0010883534007388 */ /* 0x0003e20000004800 */
[----:B------:R-:W-:Y:S01]  /*51f0*/  FADD.FTZ R166, R166, R171 ;  /* 0x000000aba6a67221 */ /* 0x000fe20000010000 */
[-C--:B------:R-:W-:Y:S01]  /*5200*/  LEA.HI.SX32 R154, R154, R87.reuse, 0x1b ;  /* 0x000000579a9a7211 */ /* 0x080fe200078fdaff */
[----:B------:R-:W-:Y:S01]  /*5210*/  FADD.FTZ R181, R44, R181 ;  /* 0x000000b52cb57221 */ /* 0x000fe20000010000 */
[----:B------:R2:W-:Y:S01]  /*5220*/  STS [R52.X4+0x108c], R159 ;  /* 0x00108c9f34007388 */ /* 0x0005e20000004800 */
[----:B------:R-:W-:Y:S01]  /*5230*/  IADD3 R44, R87, 0x60, RZ ;  /* 0x00000060572c7810 */ /* 0x000fe20007ffe0ff */
[----:B------:R-:W-:Y:S01]  /*5240*/  FADD.FTZ R166, R166, R175 ;  /* 0x000000afa6a67221 */ /* 0x000fe20000010000 */
[-C--:B0-----:R-:W-:Y:S01]  /*5250*/  LEA.HI.SX32 R161, R162, R87.reuse, 0x1b ;  /* 0x00000057a2a17211 */ /* 0x081fe200078fdaff */
[----:B------:R-:W-:Y:S01]  /*5260*/  STS [R52.X4+0x1080], R45 ;  /* 0x0010802d34007388 */ /* 0x000fe20000004800 */
[-C--:B------:R-:W-:Y:S01]  /*5270*/  LEA.HI.SX32 R162, R164, R87.reuse, 0x1b ;  /* 0x00000057a4a27211 */ /* 0x080fe200078fdaff */
[----:B------:R-:W-:Y:S01]  /*5280*/  FADD.FTZ R166, R166, R179 ;  /* 0x000000b3a6a67221 */ /* 0x000fe20000010000 */
[-C--:B------:R-:W-:Y:S01]  /*5290*/  LEA.HI.SX32 R164, R168, R87.reuse, 0x1b ;  /* 0x00000057a8a47211 */ /* 0x080fe200078fdaff */
[----:B------:R0:W-:Y:S01]  /*52a0*/  STS [R52.X4+0x1084], R47 ;  /* 0x0010842f34007388 */ /* 0x0001e20000004800 */
[----:B-1----:R-:W-:Y:S01]  /*52b0*/  FFMA.FTZ R53, -R105, R56, -RZ ;  /* 0x0000003869357223 */ /* 0x002fe200000109ff */
[----:B--2---:R-:W-:Y:S01]  /*52c0*/  LEA.HI.SX32 R159, R44, R87, 0x1b ;  /* 0x000000572c9f7211 */ /* 0x004fe200078fdaff */
[----:B------:R-:W-:Y:S01]  /*52d0*/  FADD.FTZ R149, R166, R149 ;  /* 0x00000095a6957221 */ /* 0x000fe20000010000 */
[----:B------:R-:W-:Y:S01]  /*52e0*/  BAR.SYNC.DEFER_BLOCKING 0x0 ;  /* 0x0000000000007b1d */ /* 0x000fe20000010000 */
[----:B------:R-:W-:Y:S01]  /*52f0*/  MOV R44, 0xffffff00 ;  /* 0xffffff00002c7802 */ /* 0x000fe20000000f00 */
[----:B------:R-:W-:Y:S01]  /*5300*/  FMUL.FTZ R205, R104, R55 ;  /* 0x0000003768cd7220 */ /* 0x000fe20000410000 */
[----:B------:R-:W-:Y:S01]  /*5310*/  IADD3 R166, R87, 0xe0, RZ ;  /* 0x000000e057a67810 */ /* 0x000fe20007ffe0ff */
[----:B------:R-:W-:Y:S01]  /*5320*/  FFMA.FTZ R55, -R106, R136, -RZ ;  /* 0x000000886a377223 */ /* 0x000fe200000109ff */
[-C--:B------:R-:W-:Y:S01]  /*5330*/  LEA.HI.SX32 R168, R176, R87.reuse, 0x1b ;  /* 0x00000057b0a87211 */ /* 0x080fe200078fdaff */
[----:B------:R-:W-:Y:S01]  /*5340*/  IMAD R44, R115, R44, c[0x0][0x168] ;  /* 0x00005a00732c7624 */ /* 0x000fe200078e022c */
[-C--:B------:R-:W-:Y:S01]  /*5350*/  LEA.HI.SX32 R163, R166, R87.reuse, 0x1b ;  /* 0x00000057a6a37211 */ /* 0x080fe200078fdaff */
[----:B0-----:R-:W-:Y:S01]  /*5360*/  FFMA.FTZ R47, -R104, R132, -RZ ;  /* 0x00000084682f7223 */ /* 0x001fe200000109ff */
[-C--:B------:R-:W-:Y:S01]  /*5370*/  LEA.HI.SX32 R166, R172, R87.reuse, 0x1b ;  /* 0x00000057aca67211 */ /* 0x080fe200078fdaff */
[----:B------:R-:W-:Y:S01]  /*5380*/  FADD.FTZ R146, R181, R146 ;  /* 0x00000092b5927221 */ /* 0x000fe20000010000 */
[----:B------:R-:W-:Y:S01]  /*5390*/  LEA R56, R44, -R87, 0x1 ;  /* 0x800000572c387211 */ /* 0x000fe200078e08ff */
[C---:B------:R-:W-:Y:S01]  /*53a0*/  FMUL.FTZ R203, R103.reuse, R131 ;  /* 0x0000008367cb7220 */ /* 0x040fe20000410000 */
[----:B------:R-:W-:Y:S01]  /*53b0*/  LEA.HI.SX32 R169, R178, R87, 0x1b ;  /* 0x00000057b2a97211 */ /* 0x000fe200078fdaff */
[----:B------:R-:W-:Y:S01]  /*53c0*/  FMUL.FTZ R207, R106, R99 ;  /* 0x000000636acf7220 */ /* 0x000fe20000410000 */
[-C--:B------:R-:W-:Y:S01]  /*53d0*/  LEA.HI.SX32 R170, R180, R87.reuse, 0x1b ;  /* 0x00000057b4aa7211 */ /* 0x080fe200078fdaff */
[----:B------:R-:W-:Y:S01]  /*53e0*/  FFMA.FTZ R45, -R103, R54, -RZ ;  /* 0x00000036672d7223 */ /* 0x000fe200000109ff */
[----:B------:R-:W-:Y:S01]  /*53f0*/  LEA.HI.SX32 R171, R182, R87, 0x1b ;  /* 0x00000057b6ab7211 */ /* 0x000fe200078fdaff */
[----:B------:R-:W-:Y:S01]  /*5400*/  FMUL.FTZ R135, R105, R135 ;  /* 0x0000008769877220 */ /* 0x000fe20000410000 */
[C---:B------:R-:W-:Y:S01]  /*5410*/  ISETP.GE.AND P1, PT, R56.reuse, 0x1, PT ;  /* 0x000000013800780c */ /* 0x040fe20003f26270 */
[----:B------:R-:W-:Y:S01]  /*5420*/  FMUL.FTZ R139, R107, R139 ;  /* 0x0000008b6b8b7220 */ /* 0x000fe20000410000 */
[----:B------:R-:W-:Y:S01]  /*5430*/  SHF.L.U32 R54, R115, 0x9, RZ ;  /* 0x0000000973367819 */ /* 0x000fe200000006ff */
[----:B------:R-:W-:Y:S01]  /*5440*/  FFMA.FTZ R99, -R107, R98, -RZ ;  /* 0x000000626b637223 */ /* 0x000fe200000109ff */
[----:B------:R-:W-:Y:S01]  /*5450*/  ISETP.GE.AND P0, PT, R56, 0x21, PT ;  /* 0x000000213800780c */ /* 0x000fe20003f06270 */
[----:B------:R-:W0:Y:S01]  /*5460*/  LDS R183, [R46.X4+0x1080] ;  /* 0x001080002eb77984 */ /* 0x000e220000004800 */
[----:B------:R-:W-:Y:S01]  /*5470*/  FMUL.FTZ R133, R108, R133 ;  /* 0x000000856c857220 */ /* 0x000fe20000410000 */
[----:B------:R-:W-:Y:S01]  /*5480*/  IADD3 R44, P2, R54, R87, RZ ;  /* 0x00000057362c7210 */ /* 0x000fe20007f5e0ff */
[C---:B------:R-:W-:Y:S01]  /*5490*/  FMUL.FTZ R143, R109.reuse, R143 ;  /* 0x0000008f6d8f7220 */ /* 0x040fe20000410000 */
[----:B------:R-:W1:Y:S01]  /*54a0*/  LDS R185, [R154.X4+0x1100] ;  /* 0x001100009ab97984 */ /* 0x000e620000004800 */
[----:B------:R-:W-:-:S03]  /*54b0*/  FFMA.FTZ R145, -R109, R145, -RZ ;  /* 0x000000916d917223 */ /* 0x000fc600000109ff */
        /* <DEDUP_REMOVED lines=19> */
[----:B-1----:R-:W-:-:S03]  /*55f0*/  FFMA.FTZ R53, -R113, R148, -RZ ;  /* 0x0000009471357223 */ /* 0x002fc600000109ff */
[----:B------:R1:W-:Y:S01]  /*5600*/  STS [R52.X4+0x18c4], R45 ;  /* 0x0018c42d34007388 */ /* 0x0003e20000004800 */
[----:B--2---:R-:W-:-:S03]  /*5610*/  FMUL.FTZ R55, R113, R150 ;  /* 0x0000009671377220 */ /* 0x004fc60000410000 */
[----:B------:R2:W-:Y:S04]  /*5620*/  STS [R52.X4+0x18c8], R205 ;  /* 0x0018c8cd34007388 */ /* 0x0005e80000004800 */
[----:B------:R2:W-:Y:S01]  /*5630*/  STS [R52.X4+0x18d0], R135 ;  /* 0x0018d08734007388 */ /* 0x0005e20000004800 */
[----:B-1----:R-:W-:-:S03]  /*5640*/  LEA.HI.X.SX32 R45, R54, RZ, 0x1, P2 ;  /* 0x000000ff362d7211 */ /* 0x002fc600010f0eff */
        /* <DEDUP_REMOVED lines=17> */
[----:B------:R0:W1:Y:S01]  /*5760*/  LDS R99, [R46.X4+0x18c0] ;  /* 0x0018c0002e637984 */ /* 0x0000620000004800 */
        /* <DEDUP_REMOVED lines=10> */
[----:B------:R-:W-:Y:S02]  /*5810*/  IMAD R133, R90, UR5, R133 ;  /* 0x000000055a857c24 */ /* 0x000fe4000f8e0285 */
[----:B------:R-:W-:-:S04]  /*5820*/  IMAD.WIDE.U32 R52, R92, UR5, R52 ;  /* 0x000000055c347c25 */ /* 0x000fc8000f8e0034 */
[----:B------:R-:W-:Y:S01]  /*5830*/  IMAD R115, R114, c[0x0][0x2b0], RZ ;  /* 0x0000ac0072737a24 */ /* 0x000fe200078e02ff */
[----:B------:R-:W-:Y:S01]  /*5840*/  IADD3 R133, R53, R133, RZ ;  /* 0x0000008535857210 */ /* 0x000fe20007ffe0ff */
[----:B------:R-:W-:Y:S01]  /*5850*/  IMAD R143, R90, UR4, R135 ;  /* 0x000000045a8f7c24 */ /* 0x000fe2000f8e0287 */
[----:B------:R-:W-:Y:S01]  /*5860*/  LEA R53, P1, R52, c[0x0][0x318], 0x3 ;  /* 0x0000c60034357a11 */ /* 0x000fe200078218ff */
[----:B------:R-:W-:-:S03]  /*5870*/  IMAD.WIDE.U32 R54, R92, UR4, R54 ;  /* 0x000000045c367c25 */ /* 0x000fc6000f8e0036 */
[----:B------:R-:W-:Y:S01]  /*5880*/  LEA.HI.X R133, R52, c[0x0][0x31c], R133, 0x3, P1 ;  /* 0x0000c70034857a11 */ /* 0x000fe200008f1c85 */
[----:B------:R-:W-:Y:S02]  /*5890*/  IMAD R139, R114, c[0x0][0x2d0], RZ ;  /* 0x0000b400728b7a24 */ /* 0x000fe400078e02ff */
[C---:B------:R-:W-:Y:S01]  /*58a0*/  IMAD R135, R112.reuse, c[0x0][0x2b4], R115 ;  /* 0x0000ad0070877a24 */ /* 0x040fe200078e0273 */
[----:B------:R-:W-:Y:S01]  /*58b0*/  IADD3 R115, R55, R143, RZ ;  /* 0x0000008f37737210 */ /* 0x000fe20007ffe0ff */
[----:B0-----:R-:W-:Y:S01]  /*58c0*/  IMAD.WIDE.U32 R46, R112, c[0x0][0x2b0], R44 ;  /* 0x0000ac00702e7a25 */ /* 0x001fe200078e002c */
[----:B------:R-:W-:-:S03]  /*58d0*/  LEA R55, P2, R54, c[0x0][0x320], 0x3 ;  /* 0x0000c80036377a11 */ /* 0x000fc600078418ff */
[----:B------:R-:W-:Y:S01]  /*58e0*/  IMAD.WIDE.U32 R44, R112, c[0x0][0x2d0], R44 ;  /* 0x0000b400702c7a25 */ /* 0x000fe200078e002c */
[----:B------:R-:W-:Y:S02]  /*58f0*/  LEA.HI.X R115, R54, c[0x0][0x324], R115, 0x3, P2 ;  /* 0x0000c90036737a11 */ /* 0x000fe400010f1c73 */
[----:B------:R-:W-:Y:S01]  /*5900*/  IADD3 R135, R47, R135, RZ ;  /* 0x000000872f877210 */ /* 0x000fe20007ffe0ff */
[----:B------:R-:W-:Y:S01]  /*5910*/  IMAD R139, R112, c[0x0][0x2d4], R139 ;  /* 0x0000b500708b7a24 */ /* 0x000fe200078e028b */
[----:B------:R-:W-:Y:S02]  /*5920*/  LEA R52, P1, R46, R53, 0x2 ;  /* 0x000000352e347211 */ /* 0x000fe400078210ff */
[----:B------:R-:W-:Y:S02]  /*5930*/  LEA R54, P2, R44, R55, 0x2 ;  /* 0x000000372c367211 */ /* 0x000fe400078410ff */
[----:B------:R-:W-:Y:S02]  /*5940*/  IADD3 R139, R45, R139, RZ ;  /* 0x0000008b2d8b7210 */ /* 0x000fe40007ffe0ff */
[----:B------:R-:W-:-:S02]  /*5950*/  LEA.HI.X R53, R46, R133, R135, 0x2, P1 ;  /* 0x000000852e357211 */ /* 0x000fc400008f1487 */
[----:B------:R-:W-:-:S03]  /*5960*/  LEA.HI.X R55, R44, R115, R139, 0x2, P2 ;  /* 0x000000732c377211 */ /* 0x000fc600010f148b */
[----:B------:R0:W-:Y:S04]  /*5970*/  RED.E.ADD.F32.FTZ.RN.STRONG.GPU [R52.64], R183 ;  /* 0x000000b73400798e */ /* 0x0001e8000c10e788 */
[----:B-1----:R0:W-:Y:S02]  /*5980*/  RED.E.ADD.F32.FTZ.RN.STRONG.GPU [R54.64], R99 ;  /* 0x000000633600798e */ /* 0x0021e4000c10e788 */
.L_x_12895:
[----:B0-234-:R-:W-:Y:S05]  /*5990*/  BSYNC B0 ;  /* 0x0000000000007941 */ /* 0x01dfea0003800000 */
.L_x_12894:
[----:B------:R0:W1:Y:S01]  /*59a0*/  LDS R45, [R154.X4+0x1940] ;  /* 0x001940009a2d7984 */ /* 0x0000620000004800 */
[----:B------:R-:W-:Y:S01]  /*59b0*/  BSSY B0, `(.L_x_12896) ;  /* 0x0000004000007945 */ /* 0x000fe20003800000 */
[----:B------:R-:W-:Y:S05]  /*59c0*/  @!P0 BRA `(.L_x_12897) ;  /* 0x0000002000008947 */ /* 0x000fea0003800000 */
[----:B------:R2:W-:Y:S04]  /*59d0*/  RED.E.ADD.F32.FTZ.RN.STRONG.GPU [R48.64+-0x780], R185 ;  /* 0xfff880b93000798e */ /* 0x0005e8000c10e788 */
[----:B-1----:R2:W-:Y:S02]  /*59e0*/  RED.E.ADD.F32.FTZ.RN.STRONG.GPU [R50.64+-0x780], R45 ;  /* 0xfff8802d3200798e */ /* 0x0025e4000c10e788 */
.L_x_12897:
[----:B------:R-:W-:Y:S05]  /*59f0*/  BSYNC B0 ;  /* 0x0000000000007941 */ /* 0x000fea0003800000 */
.L_x_12896:
        /* <DEDUP_REMOVED lines=12> */
.L_x_12899:
[----:B-1----:R-:W-:Y:S05]  /*5ac0*/  BSYNC B0 ;  /* 0x0000000000007941 */ /* 0x002fea0003800000 */
.L_x_12898:
[----:B------:R-:W1:Y:S01]  /*5ad0*/  LDS R159, [R159.X4+0x1a40] ;  /* 0x001a40009f9f7984 */ /* 0x000e620000004800 */
[----:B------:R-:W-:Y:S01]  /*5ae0*/  BSSY B0, `(.L_x_12900) ;  /* 0x0000004000007945 */ /* 0x000fe20003800000 */
[----:B------:R-:W-:Y:S05]  /*5af0*/  @!P0 BRA `(.L_x_12901) ;  /* 0x0000002000008947 */ /* 0x000fea0003800000 */
[----:B------:R3:W-:Y:S04]  /*5b00*/  RED.E.ADD.F32.FTZ.RN.STRONG.GPU [R48.64+-0x680], R189 ;  /* 0xfff980bd3000798e */ /* 0x0007e8000c10e788 */
[----:B-1----:R3:W-:Y:S02]  /*5b10*/  RED.E.ADD.F32.FTZ.RN.STRONG.GPU [R50.64+-0x680], R159 ;  /* 0xfff9809f3200798e */ /* 0x0027e4000c10e788 */
.L_x_12901:
[----:B------:R-:W-:Y:S05]  /*5b20*/  BSYNC B0 ;  /* 0x0000000000007941 */ /* 0x000fea0003800000 */
.L_x_12900:
[----:B--2---:R2:W4:Y:S01]  /*5b30*/  LDS R45, [R160.X4+0x1ac0] ;  /* 0x001ac000a02d7984 */ /* 0x0045220000004800 */
[----:B------:R-:W-:Y:S01]  /*5b40*/  BSSY B0, `(.L_x_12902) ;  /* 0x0000004000007945 */ /* 0x000fe20003800000 */
[----:B------:R-:W-:Y:S05]  /*5b50*/  @!P1 BRA `(.L_x_12903) ;  /* 0x0000002000009947 */ /* 0x000fea0003800000 */
[----:B------:R0:W-:Y:S04]  /*5b60*/  RED.E.ADD.F32.FTZ.RN.STRONG.GPU [R48.64+-0x600], R191 ;  /* 0xfffa00bf3000798e */ /* 0x0001e8000c10e788 */
[----:B----4-:R0:W-:Y:S02]  /*5b70*/  RED.E.ADD.F32.FTZ.RN.STRONG.GPU [R50.64+-0x600], R45 ;  /* 0xfffa002d3200798e */ /* 0x0101e4000c10e788 */
.L_x_12903:
[----:B------:R-:W-:Y:S05]  /*5b80*/  BSYNC B0 ;  /* 0x0000000000007941 */ /* 0x000fea0003800000 */
.L_x_12902:
[----:B------:R-:W0:Y:S01]  /*5b90*/  LDS R161, [R161.X4+0x1b40] ;  /* 0x001b4000a1a17984 */ /* 0x000e220000004800 */
[----:B------:R-:W-:Y:S01]  /*5ba0*/  BSSY B0, `(.L_x_12904) ;  /* 0x0000004000007945 */ /* 0x000fe20003800000 */
[----:B------:R-:W-:Y:S05]  /*5bb0*/  @!P2 BRA `(.L_x_12905) ;  /* 0x000000200000a947 */ /* 0x000fea0003800000 */
[----:B------:R2:W-:Y:S04]  /*5bc0*/  RED.E.ADD.F32.FTZ.RN.STRONG.GPU [R48.64+-0x580], R193 ;  /* 0xfffa80c13000798e */ /* 0x0005e8000c10e788 */
[----:B0-----:R2:W-:Y:S02]  /*5bd0*/  RED.E.ADD.F32.FTZ.RN.STRONG.GPU [R50.64+-0x580], R161 ;  /* 0xfffa80a13200798e */ /* 0x0015e4000c10e788 */
.L_x_12905:
[----:B------:R-:W-:Y:S05]  /*5be0*/  BSYNC B0 ;  /* 0x0000000000007941 */ /* 0x000fea0003800000 */
.L_x_12904:
[----:B0---4-:R0:W4:Y:S01]  /*5bf0*/  LDS R45, [R162.X4+0x1bc0] ;  /* 0x001bc000a22d7984 */ /* 0x0111220000004800 */
[----:B------:R-:W-:Y:S01]  /*5c00*/  BSSY B0, `(.L_x_12906) ;  /* 0x0000004000007945 */ /* 0x000fe20003800000 */
[----:B------:R-:W-:Y:S05]  /*5c10*/  @!P3 BRA `(.L_x_12907) ;  /* 0x000000200000b947 */ /* 0x000fea0003800000 */
[----:B------:R0:W-:Y:S04]  /*5c20*/  RED.E.ADD.F32.FTZ.RN.STRONG.GPU [R48.64+-0x500], R195 ;  /* 0xfffb00c33000798e */ /* 0x0001e8000c10e788 */
[----:B----4-:R0:W-:Y:S02]  /*5c30*/  RED.E.ADD.F32.FTZ.RN.STRONG.GPU [R50.64+-0x500], R45 ;  /* 0xfffb002d3200798e */ /* 0x0101e4000c10e788 */
.L_x_12907:
[----:B------:R-:W-:Y:S05]  /*5c40*/  BSYNC B0 ;  /* 0x0000000000007941 */ /* 0x000fea0003800000 */
.L_x_12906:
[----:B------:R-:W0:Y:S01]  /*5c50*/  LDS R163, [R163.X4+0x1c40] ;  /* 0x001c4000a3a37984 */ /* 0x000e220000004800 */
[----:B------:R-:W-:Y:S01]  /*5c60*/  BSSY B0, `(.L_x_12908) ;  /* 0x0000004000007945 */ /* 0x000fe20003800000 */
[----:B------:R-:W-:Y:S05]  /*5c70*/  @!P4 BRA `(.L_x_12909) ;  /* 0x000000200000c947 */ /* 0x000fea0003800000 */
[----:B------:R2:W-:Y:S04]  /*5c80*/  RED.E.ADD.F32.FTZ.RN.STRONG.GPU [R48.64+-0x480], R197 ;  /* 0xfffb80c53000798e */ /* 0x0005e8000c10e788 */
[----:B0-----:R2:W-:Y:S02]  /*5c90*/  RED.E.ADD.F32.FTZ.RN.STRONG.GPU [R50.64+-0x480], R163 ;  /* 0xfffb80a33200798e */ /* 0x0015e4000c10e788 */
.L_x_12909:
[----:B------:R-:W-:Y:S05]  /*5ca0*/  BSYNC B0 ;  /* 0x0000000000007941 */ /* 0x000fea0003800000 */
.L_x_12908:
[----:B0---4-:R0:W4:Y:S01]  /*5cb0*/  LDS R45, [R164.X4+0x1cc0] ;  /* 0x001cc000a42d7984 */ /* 0x0111220000004800 */
[----:B------:R-:W-:Y:S01]  /*5cc0*/  BSSY B0, `(.L_x_12910) ;  /* 0x0000004000007945 */ /* 0x000fe20003800000 */
[----:B------:R-:W-:Y:S05]  /*5cd0*/  @!P5 BRA `(.L_x_12911) ;  /* 0x000000200000d947 */ /* 0x000fea0003800000 */
[----:B------:R0:W-:Y:S04]  /*5ce0*/  RED.E.ADD.F32.FTZ.RN.STRONG.GPU [R48.64+-0x400], R199 ;  /* 0xfffc00c73000798e */ /* 0x0001e8000c10e788 */
[----:B----4-:R0:W-:Y:S02]  /*5cf0*/  RED.E.ADD.F32.FTZ.RN.STRONG.GPU [R50.64+-0x400], R45 ;  /* 0xfffc002d3200798e */ /* 0x0101e4000c10e788 */
.L_x_12911:
[----:B------:R-:W-:Y:S05]  /*5d00*/  BSYNC B0 ;  /* 0x0000000000007941 */ /* 0x000fea0003800000 */
.L_x_12910:
        /* <DEDUP_REMOVED lines=12> */
.L_x_12913:
[----:B------:R-:W-:Y:S05]  /*5dd0*/  BSYNC B0 ;  /* 0x0000000000007941 */ /* 0x000fea0003800000 */
.L_x_12912:
[----:B0---4-:R0:W4:Y:S01]  /*5de0*/  LDS R45, [R166.X4+0x1dc0] ;  /* 0x001dc000a62d7984 */ /* 0x0111220000004800 */
[----:B------:R-:W-:Y:S01]  /*5df0*/  BSSY B0, `(.L_x_12914) ;  /* 0x0000004000007945 */ /* 0x000fe20003800000 */
[----:B------:R-:W-:Y:S05]  /*5e00*/  @!P0 BRA `(.L_x_12915) ;  /* 0x0000002000008947 */ /* 0x000fea0003800000 */
[----:B------:R0:W-:Y:S04]  /*5e10*/  RED.E.ADD.F32.FTZ.RN.STRONG.GPU [R48.64+-0x300], R181 ;  /* 0xfffd00b53000798e */ /* 0x0001e8000c10e788 */
[----:B----4-:R0:W-:Y:S02]  /*5e20*/  RED.E.ADD.F32.FTZ.RN.STRONG.GPU [R50.64+-0x300], R45 ;  /* 0xfffd002d3200798e */ /* 0x0101e4000c10e788 */
.L_x_12915:
[----:B------:R-:W-:Y:S05]  /*5e30*/  BSYNC B0 ;  /* 0x0000000000007941 */ /* 0x000fea0003800000 */
.L_x_12914:
[----:B------:R-:W0:Y:S01]  /*5e40*/  LDS R167, [R167.X4+0x1e40] ;  /* 0x001e4000a7a77984 */ /* 0x000e220000004800 */
[----:B------:R-:W-:Y:S01]  /*5e50*/  BSSY B0, `(.L_x_12916) ;  /* 0x0000004000007945 */ /* 0x000fe20003800000 */
[----:B------:R-:W-:Y:S05]  /*5e60*/  @!P1 BRA `(.L_x_12917) ;  /* 0x0000002000009947 */ /* 0x000fea0003800000 */
[----:B------:R2:W-:Y:S04]  /*5e70*/  RED.E.ADD.F32.FTZ.RN.STRONG.GPU [R48.64+-0x280], R179 ;  /* 0xfffd80b33000798e */ /* 0x0005e8000c10e788 */
[----:B0-----:R2:W-:Y:S02]  /*5e80*/  RED.E.ADD.F32.FTZ.RN.STRONG.GPU [R50.64+-0x280], R167 ;  /* 0xfffd80a73200798e */ /* 0x0015e4000c10e788 */
.L_x_12917:
[----:B------:R-:W-:Y:S05]  /*5e90*/  BSYNC B0 ;  /* 0x0000000000007941 */ /* 0x000fea0003800000 */
.L_x_12916:
[----:B0---4-:R0:W4:Y:S01]  /*5ea0*/  LDS R45, [R168.X4+0x1ec0] ;  /* 0x001ec000a82d7984 */ /* 0x0111220000004800 */
[----:B------:R-:W-:Y:S01]  /*5eb0*/  BSSY B0, `(.L_x_12918) ;  /* 0x0000004000007945 */ /* 0x000fe20003800000 */
[----:B------:R-:W-:Y:S05]  /*5ec0*/  @!P2 BRA `(.L_x_12919) ;  /* 0x000000200000a947 */ /* 0x000fea0003800000 */
[----:B------:R0:W-:Y:S04]  /*5ed0*/  RED.E.ADD.F32.FTZ.RN.STRONG.GPU [R48.64+-0x200], R177 ;  /* 0xfffe00b13000798e */ /* 0x0001e8000c10e788 */
[----:B----4-:R0:W-:Y:S02]  /*5ee0*/  RED.E.ADD.F32.FTZ.RN.STRONG.GPU [R50.64+-0x200], R45 ;  /* 0xfffe002d3200798e */ /* 0x0101e4000c10e788 */
.L_x_12919:
[----:B------:R-:W-:Y:S05]  /*5ef0*/  BSYNC B0 ;  /* 0x0000000000007941 */ /* 0x000fea0003800000 */
.L_x_12918:
[----:B------:R-:W0:Y:S01]  /*5f00*/  LDS R169, [R169.X4+0x1f40] ;  /* 0x001f4000a9a97984 */ /* 0x000e220000004800 */
[----:B------:R-:W-:Y:S01]  /*5f10*/  BSSY B0, `(.L_x_12920) ;  /* 0x0000004000007945 */ /* 0x000fe20003800000 */
[----:B------:R-:W-:Y:S05]  /*5f20*/  @!P3 BRA `(.L_x_12921) ;  /* 0x000000200000b947 */ /* 0x000fea0003800000 */
[----:B------:R2:W-:Y:S04]  /*5f30*/  RED.E.ADD.F32.FTZ.RN.STRONG.GPU [R48.64+-0x180], R175 ;  /* 0xfffe80af3000798e */ /* 0x0005e8000c10e788 */
[----:B0-----:R2:W-:Y:S02]  /*5f40*/  RED.E.ADD.F32.FTZ.RN.STRONG.GPU [R50.64+-0x180], R169 ;  /* 0xfffe80a93200798e */ /* 0x0015e4000c10e788 */
.L_x_12921:
[----:B------:R-:W-:Y:S05]  /*5f50*/  BSYNC B0 ;  /* 0x0000000000007941 */ /* 0x000fea0003800000 */
.L_x_12920:
[----:B0---4-:R0:W4:Y:S01]  /*5f60*/  LDS R45, [R170.X4+0x1fc0] ;  /* 0x001fc000aa2d7984 */ /* 0x0111220000004800 */
[----:B------:R-:W-:Y:S01]  /*5f70*/  BSSY B0, `(.L_x_12922) ;  /* 0x0000004000007945 */ /* 0x000fe20003800000 */
[----:B------:R-:W-:Y:S05]  /*5f80*/  @!P4 BRA `(.L_x_12923) ;  /* 0x000000200000c947 */ /* 0x000fea0003800000 */
[----:B------:R0:W-:Y:S04]  /*5f90*/  RED.E.ADD.F32.FTZ.RN.STRONG.GPU [R48.64+-0x100], R173 ;  /* 0xffff00ad3000798e */ /* 0x0001e8000c10e788 */
[----:B----4-:R0:W-:Y:S02]  /*5fa0*/  RED.E.ADD.F32.FTZ.RN.STRONG.GPU [R50.64+-0x100], R45 ;  /* 0xffff002d3200798e */ /* 0x0101e4000c10e788 */
.L_x_12923:
[----:B------:R-:W-:Y:S05]  /*5fb0*/  BSYNC B0 ;  /* 0x0000000000007941 */ /* 0x000fea0003800000 */
.L_x_12922:
[----:B------:R-:W0:Y:S01]  /*5fc0*/  LDS R171, [R171.X4+0x2040] ;  /* 0x00204000abab7984 */ /* 0x000e220000004800 */
[----:B------:R-:W-:Y:S01]  /*5fd0*/  BSSY B0, `(.L_x_12924) ;  /* 0x0000004000007945 */ /* 0x000fe20003800000 */
[----:B------:R-:W-:Y:S05]  /*5fe0*/  @!P5 BRA `(.L_x_12925) ;  /* 0x000000200000d947 */ /* 0x000fea0003800000 */
[----:B------:R2:W-:Y:S04]  /*5ff0*/  RED.E.ADD.F32.FTZ.RN.STRONG.GPU [R48.64+-0x80], R131 ;  /* 0xffff80833000798e */ /* 0x0005e8000c10e788 */
[----:B0-----:R2:W-:Y:S02]  /*6000*/  RED.E.ADD.F32.FTZ.RN.STRONG.GPU [R50.64+-0x80], R171 ;  /* 0xffff80ab3200798e */ /* 0x0015e4000c10e788 */
.L_x_12925:
[----:B------:R-:W-:Y:S05]  /*6010*/  BSYNC B0 ;  /* 0x0000000000007941 */ /* 0x000fea0003800000 */
.L_x_12924:
[----:B------:R-:W5:Y:S01]  /*6020*/  SHFL.DOWN PT, R44, R149, 0x1, 0x1f ;  /* 0x08201f00952c7f89 */ /* 0x000f6200000e0000 */
[C---:B------:R-:W-:Y:S01]  /*6030*/  ISETP.GT.AND P0, PT, R86.reuse, 0x1e, PT ;  /* 0x0000001e5600780c */ /* 0x040fe20003f04270 */
[----:B------:R-:W-:Y:S01]  /*6040*/  FMUL.FTZ R7, R7, R155 ;  /* 0x0000009b07077220 */ /* 0x000fe20000410000 */
[----:B------:R-:W-:Y:S01]  /*6050*/  ISETP.NE.AND P1, PT, R86, RZ, PT ;  /* 0x000000ff5600720c */ /* 0x000fe20003f25270 */
[----:B0---4-:R-:W0:Y:S01]  /*6060*/  SHFL.DOWN PT, R45, R146, 0x1, 0x1f ;  /* 0x08201f00922d7f89 */ /* 0x011e2200000e0000 */
        /* <DEDUP_REMOVED lines=8> */
[----:B------:R-:W-:Y:S02]  /*60f0*/  FMUL.FTZ R13, R13, R122 ;  /* 0x0000007a0d0d7220 */ /* 0x000fe40000410000 */
[----:B------:R-:W-:Y:S02]  /*6100*/  FMUL.FTZ R19, R19, R158 ;  /* 0x0000009e13137220 */ /* 0x000fe40000410000 */
[----:B------:R-:W-:-:S02]  /*6110*/  FMUL.FTZ R17, R17, R120 ;  /* 0x0000007811117220 */ /* 0x000fc40000410000 */
[----:B------:R-:W-:Y:S02]  /*6120*/  FFMA.FTZ R18, R18, R157, R19 ;  /* 0x0000009d12127223 */ /* 0x000fe40000010013 */
[----:B-----5:R-:W-:Y:S02]  /*6130*/  @!P0 FADD.FTZ R149, R149, R44 ;  /* 0x0000002c95958221 */ /* 0x020fe40000010000 */
[----:B------:R-:W-:Y:S02]  /*6140*/  FFMA.FTZ R14, R14, R125, R15 ;  /* 0x0000007d0e0e7223 */ /* 0x000fe4000001000f */
[----:B0-----:R-:W-:Y:S01]  /*6150*/  @!P0 FADD.FTZ R146, R146, R45 ;  /* 0x0000002d92928221 */ /* 0x001fe20000010000 */
[----:B------:R-:W0:Y:S01]  /*6160*/  SHFL.DOWN PT, R44, R149, 0x2, 0x1f ;  /* 0x08401f00952c7f89 */ /* 0x000e2200000e0000 */
        /* <DEDUP_REMOVED lines=10> */
[----:B0-----:R-:W-:Y:S02]  /*6210*/  @!P0 FADD.FTZ R149, R149, R44 ;  /* 0x0000002c95958221 */ /* 0x001fe40000010000 */
[C---:B------:R-:W-:Y:S02]  /*6220*/  FMUL.FTZ R44, R67.reuse, R153 ;  /* 0x00000099432c7220 */ /* 0x040fe40000410000 */
[----:B----4-:R-:W-:Y:S01]  /*6230*/  @!P0 FADD.FTZ R146, R146, R45 ;  /* 0x0000002d92928221 */ /* 0x010fe20000010000 */
[----:B--23--:R-:W0:Y:S01]  /*6240*/  SHFL.DOWN PT, R48, R149, 0x4, 0x1f ;  /* 0x08801f0095307f89 */ /* 0x00ce2200000e0000 */
[----:B------:R-:W-:Y:S01]  /*6250*/  ISETP.GT.AND P0, PT, R86, 0x1b, PT ;  /* 0x0000001b5600780c */ /* 0x000fe20003f04270 */
[-C--:B------:R-:W-:Y:S02]  /*6260*/  FMUL.FTZ R45, R67, R155.reuse ;  /* 0x0000009b432d7220 */ /* 0x080fe40000410000 */
[----:B------:R-:W2:Y:S01]  /*6270*/  SHFL.DOWN PT, R47, R146, 0x4, 0x1f ;  /* 0x08801f00922f7f89 */ /* 0x000ea200000e0000 */
[----:B------:R-:W-:-:S02]  /*6280*/  FFMA.FTZ R155, R66, R155, -R44 ;  /* 0x0000009b429b7223 */ /* 0x000fc4000001082c */
[----:B------:R-:W-:Y:S02]  /*6290*/  FFMA.FTZ R44, R6, R153, R7 ;  /* 0x00000099062c7223 */ /* 0x000fe40000010007 */
[C---:B------:R-:W-:Y:S02]  /*62a0*/  FMUL.FTZ R7, R67.reuse, R147 ;  /* 0x0000009343077220 */ /* 0x040fe40000410000 */
[-C--:B------:R-:W-:Y:S02]  /*62b0*/  FMUL.FTZ R6, R67, R68.reuse ;  /* 0x0000004443067220 */ /* 0x080fe40000410000 */
[C---:B------:R-:W-:Y:S02]  /*62c0*/  FFMA.FTZ R7, R66.reuse, R68, -R7 ;  /* 0x0000004442077223 */ /* 0x040fe40000010807 */
[----:B------:R-:W-:Y:S02]  /*62d0*/  FFMA.FTZ R46, R66, R153, R45 ;  /* 0x00000099422e7223 */ /* 0x000fe4000001002d */
[----:B------:R-:W-:-:S02]  /*62e0*/  FFMA.FTZ R45, R4, R147, R5 ;  /* 0x00000093042d7223 */ /* 0x000fc40000010005 */
[----:B------:R-:W-:Y:S02]  /*62f0*/  FFMA.FTZ R6, R66, R147, R6 ;  /* 0x0000009342067223 */ /* 0x000fe40000010006 */
[----:B------:R-:W-:Y:S02]  /*6300*/  FMUL.FTZ R4, R67, R69 ;  /* 0x0000004543047220 */ /* 0x000fe40000410000 */
[----:B------:R-:W-:Y:S02]  /*6310*/  FMUL.FTZ R7, R124, R7 ;  /* 0x000000077c077220 */ /* 0x000fe40000410000 */
[----:B0-----:R-:W-:Y:S02]  /*6320*/  @!P0 FADD.FTZ R149, R149, R48 ;  /* 0x0000003095958221 */ /* 0x001fe40000010000 */
[----:B------:R-:W-:Y:S02]  /*6330*/  FMUL.FTZ R5, R67, R116 ;  /* 0x0000007443057220 */ /* 0x000fe40000410000 */
[----:B--2---:R-:W-:Y:S01]  /*6340*/  @!P0 FADD.FTZ R146, R146, R47 ;  /* 0x0000002f92928221 */ /* 0x004fe20000010000 */
[----:B------:R-:W0:Y:S01]  /*6350*/  SHFL.DOWN PT, R48, R149, 0x8, 0x1f ;  /* 0x09001f0095307f89 */ /* 0x000e2200000e0000 */
[----:B------:R-:W-:Y:S01]  /*6360*/  ISETP.GT.AND P0, PT, R86, 0x17, PT ;  /* 0x000000175600780c */ /* 0x000fe20003f04270 */
[----:B------:R-:W-:-:S02]  /*6370*/  FFMA.FTZ R4, R66, R117, -R4 ;  /* 0x0000007542047223 */ /* 0x000fc40000010804 */
[----:B------:R-:W2:Y:S01]  /*6380*/  SHFL.DOWN PT, R47, R146, 0x8, 0x1f ;  /* 0x09001f00922f7f89 */ /* 0x000ea200000e0000 */
[----:B------:R-:W-:Y:S02]  /*6390*/  FFMA.FTZ R6, R129, R6, R7 ;  /* 0x0000000681067223 */ /* 0x000fe40000010007 */
[C---:B------:R-:W-:Y:S02]  /*63a0*/  FMUL.FTZ R117, R67.reuse, R117 ;  /* 0x0000007543757220 */ /* 0x040fe40000410000 */
[CC--:B------:R-:W-:Y:S02]  /*63b0*/  FFMA.FTZ R7, R66.reuse, R152.reuse, -R5 ;  /* 0x0000009842077223 */ /* 0x0c0fe40000010805 */
[----:B------:R-:W-:Y:S02]  /*63c0*/  FMUL.FTZ R5, R67, R152 ;  /* 0x0000009843057220 */ /* 0x000fe40000410000 */
[----:B------:R-:W-:Y:S02]  /*63d0*/  FMUL.FTZ R4, R123, R4 ;  /* 0x000000047b047220 */ /* 0x000fe40000410000 */
[----:B------:R-:W-:-:S02]  /*63e0*/  FFMA.FTZ R117, R66, R69, R117 ;  /* 0x0000004542757223 */ /* 0x000fc40000010075 */
[----:B------:R-:W-:Y:S02]  /*63f0*/  FMUL.FTZ R142, R142, R7 ;  /* 0x000000078e8e7220 */ /* 0x000fe40000410000 */
[----:B------:R-:W-:Y:S02]  /*6400*/  FFMA.FTZ R7, R66, R116, R5 ;  /* 0x0000007442077223 */ /* 0x000fe40000010005 */
[----:B------:R-:W-:Y:S02]  /*6410*/  FMUL.FTZ R5, R67, R125 ;  /* 0x0000007d43057220 */ /* 0x000fe40000410000 */
[----:B------:R-:W-:Y:S02]  /*6420*/  FFMA.FTZ R117, R130, R117, R4 ;  /* 0x0000007582757223 */ /* 0x000fe40000010004 */
[----:B0-----:R-:W-:Y:S02]  /*6430*/  @!P0 FADD.FTZ R149, R149, R48 ;  /* 0x0000003095958221 */ /* 0x001fe40000010000 */
[----:B------:R-:W-:-:S02]  /*6440*/  FMUL.FTZ R4, R67, R126 ;  /* 0x0000007e43047220 */ /* 0x000fc40000410000 */
[----:B--2---:R-:W-:Y:S01]  /*6450*/  @!P0 FADD.FTZ R146, R146, R47 ;  /* 0x0000002f92928221 */ /* 0x004fe20000010000 */
[----:B------:R-:W0:Y:S01]  /*6460*/  SHFL.DOWN PT, R8, R149, 0x10, 0x1f ;  /* 0x0a001f0095087f89 */ /* 0x000e2200000e0000 */
[----:B------:R-:W-:Y:S01]  /*6470*/  FFMA.FTZ R126, R66, R126, -R5 ;  /* 0x0000007e427e7223 */ /* 0x000fe20000010805 */
[----:B------:R-:W-:Y:S01]  /*6480*/  ISETP.GT.AND P0, PT, R86, 0xf, PT ;  /* 0x0000000f5600780c */ /* 0x000fe20003f04270 */
[C---:B------:R-:W-:Y:S01]  /*6490*/  FMUL.FTZ R5, R67.reuse, R59 ;  /* 0x0000003b43057220 */ /* 0x040fe20000410000 */
[----:B------:R-:W2:Y:S01]  /*64a0*/  SHFL.DOWN PT, R11, R146, 0x10, 0x1f ;  /* 0x0a001f00920b7f89 */ /* 0x000ea200000e0000 */
[C---:B------:R-:W-:Y:S02]  /*64b0*/  FFMA.FTZ R4, R66.reuse, R125, R4 ;  /* 0x0000007d42047223 */ /* 0x040fe40000010004 */
[-C--:B------:R-:W-:Y:S02]  /*64c0*/  FFMA.FTZ R5, R66, R122.reuse, -R5 ;  /* 0x0000007a42057223 */ /* 0x080fe40000010805 */
[----:B------:R-:W-:-:S02]  /*64d0*/  FMUL.FTZ R122, R67, R122 ;  /* 0x0000007a437a7220 */ /* 0x000fc40000410000 */
[----:B------:R-:W-:Y:S02]  /*64e0*/  FMUL.FTZ R126, R141, R126 ;  /* 0x0000007e8d7e7220 */ /* 0x000fe40000410000 */
[----:B------:R-:W-:Y:S02]  /*64f0*/  FMUL.FTZ R138, R138, R5 ;  /* 0x000000058a8a7220 */ /* 0x000fe40000410000 */
[----:B------:R-:W-:Y:S02]  /*6500*/  FFMA.FTZ R5, R66, R59, R122 ;  /* 0x0000003b42057223 */ /* 0x000fe4000001007a */
[----:B------:R-:W-:Y:S02]  /*6510*/  FFMA.FTZ R126, R137, R4, R126 ;  /* 0x00000004897e7223 */ /* 0x000fe4000001007e */
[----:B------:R-:W-:Y:S02]  /*6520*/  FFMA.FTZ R142, R140, R7, R142 ;  /* 0x000000078c8e7223 */ /* 0x000fe4000001008e */
[----:B------:R-:W-:-:S02]  /*6530*/  FFMA.FTZ R138, R134, R5, R138 ;  /* 0x00000005868a7223 */ /* 0x000fc4000001008a */
[CC--:B------:R-:W-:Y:S02]  /*6540*/  FMUL.FTZ R4, R67.reuse, R158.reuse ;  /* 0x0000009e43047220 */ /* 0x0c0fe40000410000 */
[C---:B------:R-:W-:Y:S02]  /*6550*/  FMUL.FTZ R7, R67.reuse, R157 ;  /* 0x0000009d43077220 */ /* 0x040fe40000410000 */
[C---:B------:R-:W-:Y:S02]  /*6560*/  FMUL.FTZ R5, R67.reuse, R57 ;  /* 0x0000003943057220 */ /* 0x040fe40000410000 */
[C---:B------:R-:W-:Y:S02]  /*6570*/  FFMA.FTZ R157, R66.reuse, R157, R4 ;  /* 0x0000009d429d7223 */ /* 0x040fe40000010004 */
[----:B------:R-:W-:Y:S02]  /*6580*/  FFMA.FTZ R158, R66, R158, -R7 ;  /* 0x0000009e429e7223 */ /* 0x000fe40000010807 */
[----:B------:R-:W-:-:S02]  /*6590*/  FMUL.FTZ R67, R67, R120 ;  /* 0x0000007843437220 */ /* 0x000fc40000410000 */
[----:B------:R-:W-:Y:S02]  /*65a0*/  FFMA.FTZ R4, R66, R120, -R5 ;  /* 0x0000007842047223 */ /* 0x000fe40000010805 */
[----:B0-----:R-:W-:Y:S02]  /*65b0*/  @!P0 FADD.FTZ R149, R149, R8 ;  /* 0x0000000895958221 */ /* 0x001fe40000010000 */
[----:B--2---:R-:W-:Y:S02]  /*65c0*/  @!P0 FADD.FTZ R146, R146, R11 ;  /* 0x0000000b92928221 */ /* 0x004fe40000010000 */
[----:B------:R-:W-:Y:S01]  /*65d0*/  FFMA.FTZ R5, R38, R45, R6 ;  /* 0x0000002d26057223 */ /* 0x000fe20000010006 */
[----:B------:R-:W-:Y:S01]  /*65e0*/  MOV R48, R149 ;  /* 0x0000009500307202 */ /* 0x000fe20000000f00 */
[----:B------:R-:W-:Y:S01]  /*65f0*/  FMUL.FTZ R155, R128, R155 ;  /* 0x0000009b809b7220 */ /* 0x000fe20000410000 */
[----:B------:R-:W-:Y:S01]  /*6600*/  MOV R49, R146 ;  /* 0x0000009200317202 */ /* 0x000fe20000000f00 */
[----:B------:R-:W-:-:S02]  /*6610*/  FMUL.FTZ R158, R121, R158 ;  /* 0x0000009e799e7220 */ /* 0x000fc40000410000 */
[----:B------:R-:W-:Y:S02]  /*6620*/  FFMA.FTZ R67, R66, R57, R67 ;  /* 0x0000003942437223 */ /* 0x000fe40000010043 */
[----:B------:R-:W-:Y:S01]  /*6630*/  FMUL.FTZ R4, R119, R4 ;  /* 0x0000000477047220 */ /* 0x000fe20000410000 */
[----:B------:R0:W-:Y:S01]  /*6640*/  @!P1 STS.64 [0x2108], R48 ;  /* 0x00210830ff009388 */ /* 0x0001e20000000a00 */
[----:B------:R-:W-:Y:S02]  /*6650*/  FADD.FTZ R34, R5, R34 ;  /* 0x0000002205227221 */ /* 0x000fe40000010000 */
        /* <DEDUP_REMOVED lines=27> */
.L_x_12927:
[----:B0-----:R-:W-:Y:S05]  /*6810*/  BSYNC B0 ;  /* 0x0000000000007941 */ /* 0x001fea0003800000 */
.L_x_12926:
[----:B------:R-:W-:Y:S02]  /*6820*/  IADD3 R112, R112, 0x1, RZ ;  /* 0x0000000170707810 */ /* 0x000fe40007ffe0ff */
[----:B------:R-:W-:Y:S02]  /*6830*/  IADD3 R111, P1, R111, 0x1, RZ ;  /* 0x000000016f6f7810 */ /* 0x000fe40007f3e0ff */
[----:B------:R-:W-:Y:S02]  /*6840*/  ISETP.GE.AND P0, PT, R112, c[0x0][0x16c], PT ;  /* 0x00005b0070007a0c */ /* 0x000fe40003f06270 */
[----:B------:R-:W-:-:S11]  /*6850*/  IADD3.X R110, RZ, R110, RZ, P1, !PT ;  /* 0x0000006eff6e7210 */ /* 0x000fd60000ffe4ff */
[----:B------:R-:W-:Y:S01]  /*6860*/  @P0 CALL.REL.NOINC `(.L_x_12881) ;  /* 0x0000001000000944 */ /* 0x000fe20003c00000 */
[----:B------:R-:W-:Y:S05]  /*6870*/  BRA `(.L_x_12928) ;  /* 0xffffb61000007947 */ /* 0x000fea000383ffff */
.L_x_12881:
[----:B------:R-:W-:Y:S01]  /*6880*/  BAR.SYNC.DEFER_BLOCKING 0x0 ;  /* 0x0000000000007b1d */ /* 0x000fe20000010000 */
[----:B------:R-:W-:-:S05]  /*6890*/  IMAD.WIDE R4, R75, 0x10, R2 ;  /* 0x000000104b047825 */ /* 0x000fca00078e0202 */
[----:B------:R0:W2:Y:S04]  /*68a0*/  LDG.E.128 R8, [R4.64] ;  /* 0x0000000804087981 */ /* 0x0000a8000c1e1d00 */
[----:B------:R0:W3:Y:S01]  /*68b0*/  LDG.E.128 R12, [R4.64+0x200] ;  /* 0x00020008040c7981 */ /* 0x0000e2000c1e1d00 */
[----:B------:R-:W-:Y:S02]  /*68c0*/  IADD3 R42, R77, -0x1, RZ ;  /* 0xffffffff4d2a7810 */ /* 0x000fe40007ffe0ff */
[----:B------:R-:W-:Y:S02]  /*68d0*/  IADD3 R76, R76, 0x1, RZ ;  /* 0x000000014c4c7810 */ /* 0x000fe40007ffe0ff */
[----:B------:R-:W-:-:S04]  /*68e0*/  SHF.L.U32 R6, R42, 0x8, RZ ;  /* 0x000000082a067819 */ /* 0x000fc800000006ff */
[----:B------:R-:W-:Y:S01]  /*68f0*/  SHF.R.S32.HI R7, RZ, 0x1f, R6 ;  /* 0x0000001fff077819 */ /* 0x000fe20000011406 */
[----:B0-----:R-:W-:Y:S01]  /*6900*/  IMAD R5, R90, c[0x0][0x2d8], RZ ;  /* 0x0000b6005a057a24 */ /* 0x001fe200078e02ff */
[----:B--2---:R0:W-:Y:S04]  /*6910*/  STS.128 [R86.X16], R8 ;  /* 0x0000000856007388 */ /* 0x0041e8000000cc00 */
[----:B---3--:R2:W-:Y:S01]  /*6920*/  STS.128 [R86.X16+0x200], R12 ;  /* 0x0002000c56007388 */ /* 0x0085e2000000cc00 */
[----:B------:R-:W-:-:S06]  /*6930*/  NOP ;  /* 0x0000000000007918 */ /* 0x000fcc0000000000 */
[----:B------:R-:W3:Y:S04]  /*6940*/  LDS.128 R16, [R72+0x10] ;  /* 0x0000100048107984 */ /* 0x000ee80000000c00 */
[----:B------:R-:W4:Y:S01]  /*6950*/  LDS.128 R36, [R72] ;  /* 0x0000000048247984 */ /* 0x000f220000000c00 */
[C---:B0-----:R-:W-:Y:S02]  /*6960*/  IMAD R9, R92.reuse, c[0x0][0x2dc], R5 ;  /* 0x0000b7005c097a24 */ /* 0x041fe400078e0205 */
[C-C-:B------:R-:W-:Y:S01]  /*6970*/  IMAD.WIDE.U32 R4, R92.reuse, c[0x0][0x2d8], R6.reuse ;  /* 0x0000b6005c047a25 */ /* 0x140fe200078e0006 */
[----:B------:R-:W-:Y:S03]  /*6980*/  BAR.SYNC.DEFER_BLOCKING 0x0 ;  /* 0x0000000000007b1d */ /* 0x000fe60000010000 */
[----:B--2---:R-:W-:Y:S01]  /*6990*/  IMAD R15, R95, c[0x0][0x2e0], RZ ;  /* 0x0000b8005f0f7a24 */ /* 0x004fe200078e02ff */
[----:B------:R-:W-:Y:S01]  /*69a0*/  IADD3 R5, R5, R9, RZ ;  /* 0x0000000905057210 */ /* 0x000fe20007ffe0ff */
[----:B------:R-:W-:-:S04]  /*69b0*/  IMAD.WIDE.U32 R6, R92, c[0x0][0x2f8], R6 ;  /* 0x0000be005c067a25 */ /* 0x000fc800078e0006 */
[----:B------:R-:W-:Y:S01]  /*69c0*/  IMAD.WIDE.U32 R4, R96, c[0x0][0x2e0], R4 ;  /* 0x0000b80060047a25 */ /* 0x000fe200078e0004 */
[----:B------:R0:W-:Y:S04]  /*69d0*/  STS.128 [R72], R20 ;  /* 0x0000001448007388 */ /* 0x0001e80000000c00 */
[----:B------:R-:W-:Y:S01]  /*69e0*/  STS.128 [R72+0x10], R24 ;  /* 0x0000101848007388 */ /* 0x000fe20000000c00 */
[--C-:B---3--:R-:W-:Y:S02]  /*69f0*/  FADD.FTZ R16, R16, R93.reuse ;  /* 0x0000005d10107221 */ /* 0x108fe40000010000 */
[--C-:B------:R-:W-:Y:S02]  /*6a00*/  FADD.FTZ R17, R17, R93.reuse ;  /* 0x0000005d11117221 */ /* 0x100fe40000010000 */
[--C-:B------:R-:W-:Y:S01]  /*6a10*/  FADD.FTZ R18, R18, R93.reuse ;  /* 0x0000005d12127221 */ /* 0x100fe20000010000 */
[----:B------:R-:W-:Y:S01]  /*6a20*/  FSETP.GTU.FTZ.AND P4, PT, R16, 20, PT ;  /* 0x41a000001000780b */ /* 0x000fe20003f9c000 */
[--C-:B------:R-:W-:Y:S01]  /*6a30*/  FADD.FTZ R19, R19, R93.reuse ;  /* 0x0000005d13137221 */ /* 0x100fe20000010000 */
[----:B------:R-:W-:Y:S01]  /*6a40*/  FSETP.GTU.FTZ.AND P0, PT, R17, 20, PT ;  /* 0x41a000001100780b */ /* 0x000fe20003f1c000 */
[--C-:B----4-:R-:W-:Y:S01]  /*6a50*/  FADD.FTZ R36, R36, R93.reuse ;  /* 0x0000005d24247221 */ /* 0x110fe20000010000 */
        /* <DEDUP_REMOVED lines=14> */
[----:B------:R-:W2:Y:S01]  /*6b40*/  @!P1 MUFU.EX2 R14, R9 ;  /* 0x00000009000e9308 */ /* 0x000ea20000000800 */
[----:B0-----:R-:W-:Y:S02]  /*6b50*/  @!P4 FADD.FTZ R8, R0, 1 ;  /* 0x3f8000000008c421 */ /* 0x001fe40000010000 */
[----:B------:R-:W-:-:S05]  /*6b60*/  @!P0 FMUL.FTZ R0, R17, -1.4426950216293334961 ;  /* 0xbfb8aa3b11008820 */ /* 0x000fca0000410000 */
[----:B------:R0:W3:Y:S01]  /*6b70*/  @!P4 MUFU.RCP R13, R8 ;  /* 0x00000008000dc308 */ /* 0x0000e20000001000 */
[----:B------:R-:W-:Y:S02]  /*6b80*/  IMAD R17, R96, c[0x0][0x2e4], R15 ;  /* 0x0000b90060117a24 */ /* 0x000fe400078e020f */
[----:B--2---:R-:W-:-:S03]  /*6b90*/  @!P1 FADD.FTZ R14, R14, 1 ;  /* 0x3f8000000e0e9421 */ /* 0x004fc60000010000 */
[----:B------:R-:W-:Y:S01]  /*6ba0*/  IADD3 R5, R5, R17, RZ ;  /* 0x0000001105057210 */ /* 0x000fe20007ffe0ff */
[----:B------:R-:W-:-:S06]  /*6bb0*/  NOP ;  /* 0x0000000000007918 */ /* 0x000fcc0000000000 */
[----:B0-----:R-:W-:Y:S01]  /*6bc0*/  LEA R8, P6, R4, c[0x0][0x330], 0x2 ;  /* 0x0000cc0004087a11 */ /* 0x001fe200078c10ff */
[----:B------:R0:W2:Y:S01]  /*6bd0*/  @!P0 MUFU.EX2 R11, R0 ;  /* 0x00000000000b8308 */ /* 0x0000a20000000800 */
[----:B------:R-:W4:Y:S01]  /*6be0*/  LDS.128 R16, [R86.X16] ;  /* 0x0000000056107984 */ /* 0x000f22000000cc00 */
[----:B---3--:R-:W-:Y:S01]  /*6bf0*/  @!P4 FMUL.FTZ R32, R32, R13 ;  /* 0x0000000d2020c220 */ /* 0x008fe20000410000 */
[----:B------:R-:W-:Y:S01]  /*6c00*/  LEA.HI.X R9, R4, c[0x0][0x334], R5, 0x2, P6 ;  /* 0x0000cd0004097a11 */ /* 0x000fe200030f1405 */
[----:B------:R-:W-:Y:S01]  /*6c10*/  @!P5 FMUL.FTZ R4, R37, -1.4426950216293334961 ;  /* 0xbfb8aa3b2504d820 */ /* 0x000fe20000410000 */
[----:B------:R-:W-:Y:S02]  /*6c20*/  FSETP.GTU.FTZ.AND P4, PT, R38, 20, PT ;  /* 0x41a000002600780b */ /* 0x000fe40003f9c000 */
[----:B------:R-:W-:Y:S01]  /*6c30*/  FSETP.GTU.FTZ.AND P6, PT, R39, 20, PT ;  /* 0x41a000002700780b */ /* 0x000fe20003fdc000 */
[----:B------:R3:W5:Y:S01]  /*6c40*/  @!P2 MUFU.EX2 R15, R10 ;  /* 0x0000000a000fa308 */ /* 0x0007620000000800 */
[----:B0-----:R-:W-:-:S07]  /*6c50*/  @!P3 FMUL.FTZ R0, R36, -1.4426950216293334961 ;  /* 0xbfb8aa3b2400b820 */ /* 0x001fce0000410000 */
[----:B------:R-:W-:Y:S01]  /*6c60*/  @!P5 MUFU.EX2 R4, R4 ;  /* 0x000000040004d308 */ /* 0x000fe20000000800 */
[----:B--2---:R-:W-:Y:S02]  /*6c70*/  @!P0 FADD.FTZ R13, R11, 1 ;  /* 0x3f8000000b0d8421 */ /* 0x004fe40000010000 */
[----:B------:R-:W-:Y:S02]  /*6c80*/  @!P4 FMUL.FTZ R5, R38, -1.4426950216293334961 ;  /* 0xbfb8aa3b2605c820 */ /* 0x000fe40000410000 */
[----:B---3--:R-:W-:Y:S02]  /*6c90*/  @!P6 FMUL.FTZ R10, R39, -1.4426950216293334961 ;  /* 0xbfb8aa3b270ae820 */ /* 0x008fe40000410000 */
[----:B------:R-:W0:Y:S01]  /*6ca0*/  LDS.128 R36, [R86.X16+0x200] ;  /* 0x0002000056247984 */ /* 0x000e22000000cc00 */
[----:B------:R-:W2:Y:S01]  /*6cb0*/  @!P3 MUFU.EX2 R0, R0 ;  /* 0x000000000000b308 */ /* 0x000ea20000000800 */
[----:B-----5:R-:W-:-:S07]  /*6cc0*/  @!P2 FADD.FTZ R15, R15, 1 ;  /* 0x3f8000000f0fa421 */ /* 0x020fce0000010000 */
[----:B------:R-:W3:Y:S08]  /*6cd0*/  @!P4 MUFU.EX2 R5, R5 ;  /* 0x000000050005c308 */ /* 0x000ef00000000800 */
[----:B------:R5:W1:Y:S01]  /*6ce0*/  @!P6 MUFU.EX2 R12, R10 ;  /* 0x0000000a000ce308 */ /* 0x000a620000000800 */
[----:B--2---:R-:W-:Y:S02]  /*6cf0*/  @!P3 FADD.FTZ R0, R0, 1 ;  /* 0x3f8000000000b421 */ /* 0x004fe40000010000 */
[----:B---3--:R-:W-:-:S05]  /*6d00*/  @!P4 FADD.FTZ R11, R5, 1 ;  /* 0x3f800000050bc421 */ /* 0x008fca0000010000 */
[----:B------:R-:W2:Y:S01]  /*6d10*/  @!P1 MUFU.RCP R43, R14 ;  /* 0x0000000e002b9308 */ /* 0x000ea20000001000 */
[----:B-----5:R-:W-:Y:S02]  /*6d20*/  @!P5 FADD.FTZ R10, R4, 1 ;  /* 0x3f800000040ad421 */ /* 0x020fe40000010000 */
[----:B------:R-:W-:-:S04]  /*6d30*/  IMAD.WIDE R4, R75, 0x10, R8 ;  /* 0x000000104b047825 */ /* 0x000fc800078e0208 */
[----:B-1----:R-:W-:Y:S01]  /*6d40*/  @!P6 FADD.FTZ R12, R12, 1 ;  /* 0x3f8000000c0ce421 */ /* 0x002fe20000010000 */
[----:B----4-:R-:W-:Y:S01]  /*6d50*/  STG.E.128 [R4.64], R16 ;  /* 0x0000001004007986 */ /* 0x010fe2000c101d08 */
[----:B------:R-:W1:Y:S03]  /*6d60*/  @!P0 MUFU.RCP R40, R13 ;  /* 0x0000000d00288308 */ /* 0x000e660000001000 */
[----:B0-----:R0:W-:Y:S01]  /*6d70*/  STG.E.128 [R4.64+0x200], R36 ;  /* 0x0002002404007986 */ /* 0x0011e2000c101d08 */
[----:B--2---:R-:W-:-:S04]  /*6d80*/  @!P1 FMUL.FTZ R34, R34, R43 ;  /* 0x0000002b22229220 */ /* 0x004fc80000410000 */
[----:B------:R-:W2:Y:S08]  /*6d90*/  @!P3 MUFU.RCP R41, R0 ;  /* 0x000000000029b308 */ /* 0x000eb00000001000 */
[----:B------:R-:W3:Y:S01]  /*6da0*/  @!P5 MUFU.RCP R10, R10 ;  /* 0x0000000a000ad308 */ /* 0x000ee20000001000 */
[----:B-1----:R-:W-:Y:S02]  /*6db0*/  @!P0 FMUL.FTZ R33, R33, R40 ;  /* 0x0000002821218220 */ /* 0x002fe40000410000 */
[----:B0-----:R-:W-:-:S05]  /*6dc0*/  IMAD R5, R95, c[0x0][0x300], RZ ;  /* 0x0000c0005f057a24 */ /* 0x001fca00078e02ff */
[----:B------:R-:W0:Y:S01]  /*6dd0*/  @!P4 MUFU.RCP R11, R11 ;  /* 0x0000000b000bc308 */ /* 0x000e220000001000 */
[----:B--2---:R-:W-:Y:S01]  /*6de0*/  @!P3 FMUL.FTZ R28, R28, R41 ;  /* 0x000000291c1cb220 */ /* 0x004fe20000410000 */
[----:B------:R-:W-:Y:S01]  /*6df0*/  BAR.SYNC.DEFER_BLOCKING 0x0 ;  /* 0x0000000000007b1d */ /* 0x000fe20000010000 */
[----:B------:R-:W-:Y:S01]  /*6e00*/  IMAD R17, R96, c[0x0][0x304], R5 ;  /* 0x0000c10060117a24 */ /* 0x000fe200078e0205 */
[----:B------:R-:W-:Y:S01]  /*6e10*/  IADD3 R84, P3, R84, -0x400, RZ ;  /* 0xfffffc0054547810 */ /* 0x000fe20007f7e0ff */
[----:B------:R-:W-:-:S03]  /*6e20*/  IMAD.WIDE.U32 R4, R96, c[0x0][0x300], R6 ;  /* 0x0000c00060047a25 */ /* 0x000fc600078e0006 */
[----:B------:R-:W1:Y:S01]  /*6e30*/  @!P6 MUFU.RCP R12, R12 ;  /* 0x0000000c000ce308 */ /* 0x000e620000001000 */
[----:B---3--:R-:W-:Y:S01]  /*6e40*/  @!P5 FMUL.FTZ R29, R29, R10 ;  /* 0x0000000a1d1dd220 */ /* 0x008fe20000410000 */
[----:B------:R-:W-:Y:S01]  /*6e50*/  IADD3 R5, R5, R17, RZ ;  /* 0x0000001105057210 */ /* 0x000fe20007ffe0ff */
[----:B------:R-:W-:Y:S01]  /*6e60*/  FADD.FTZ R0, R28, R89 ;  /* 0x000000591c007221 */ /* 0x000fe20000010000 */
[----:B------:R-:W-:Y:S02]  /*6e70*/  LEA R6, P0, R4, c[0x0][0x340], 0x2 ;  /* 0x0000d00004067a11 */ /* 0x000fe400078010ff */
[----:B------:R-:W-:Y:S02]  /*6e80*/  IADD3.X R85, R85, -0x1, RZ, P3, !PT ;  /* 0xffffffff55557810 */ /* 0x000fe40001ffe4ff */
[----:B------:R-:W2:Y:S01]  /*6e90*/  @!P2 MUFU.RCP R14, R15 ;  /* 0x0000000f000ea308 */ /* 0x000ea20000001000 */
[----:B0-----:R-:W-:Y:S01]  /*6ea0*/  @!P4 FMUL.FTZ R30, R30, R11 ;  /* 0x0000000b1e1ec220 */ /* 0x001fe20000410000 */
[----:B------:R-:W-:-:S02]  /*6eb0*/  LEA.HI.X R7, R4, c[0x0][0x344], R5, 0x2, P0 ;  /* 0x0000d10004077a11 */ /* 0x000fc400000f1405 */
[----:B------:R-:W-:Y:S02]  /*6ec0*/  ISETP.GT.AND P0, PT, R77, 0x1, PT ;  /* 0x000000014d00780c */ /* 0x000fe40003f04270 */
[----:B------:R-:W-:Y:S01]  /*6ed0*/  IADD3 R82, P4, R82, -0x400, RZ ;  /* 0xfffffc0052527810 */ /* 0x000fe20007f9e0ff */
[----:B------:R-:W-:Y:S01]  /*6ee0*/  IMAD.WIDE R4, R75, 0x10, R6 ;  /* 0x000000104b047825 */ /* 0x000fe200078e0206 */
[----:B------:R-:W-:Y:S02]  /*6ef0*/  MOV R77, R42 ;  /* 0x0000002a004d7202 */ /* 0x000fe40000000f00 */
[----:B------:R-:W-:Y:S01]  /*6f00*/  IADD3.X R83, R83, -0x1, RZ, P4, !PT ;  /* 0xffffffff53537810 */ /* 0x000fe200027fe4ff */
[----:B-1----:R-:W-:Y:S02]  /*6f10*/  @!P6 FMUL.FTZ R31, R31, R12 ;  /* 0x0000000c1f1fe220 */ /* 0x002fe40000410000 */
[----:B--2---:R-:W-:-:S03]  /*6f20*/  @!P2 FMUL.FTZ R35, R35, R14 ;  /* 0x0000000e2323a220 */ /* 0x004fc60000410000 */
[----:B------:R0:W-:Y:S01]  /*6f30*/  STS.128 [R72], R28 ;  /* 0x0000001c48007388 */ /* 0x0001e20000000c00 */
[----:B------:R-:W-:-:S03]  /*6f40*/  IADD3 R79, P2, R79, -0x800, RZ ;  /* 0xfffff8004f4f7810 */ /* 0x000fc60007f5e0ff */
[----:B------:R1:W-:Y:S01]  /*6f50*/  STS.128 [R72+0x10], R32 ;  /* 0x0000102048007388 */ /* 0x0003e20000000c00 */
[----:B------:R-:W-:-:S06]  /*6f60*/  NOP ;  /* 0x0000000000007918 */ /* 0x000fcc0000000000 */
[----:B------:R-:W2:Y:S01]  /*6f70*/  LDS.128 R8, [R86.X16] ;  /* 0x0000000056087984 */ /* 0x000ea2000000cc00 */
[----:B------:R-:W-:-:S03]  /*6f80*/  IADD3.X R78, R78, -0x1, RZ, P2, !PT ;  /* 0xffffffff4e4e7810 */ /* 0x000fc600017fe4ff */
[----:B------:R-:W3:Y:S01]  /*6f90*/  LDS.128 R12, [R86.X16+0x200] ;  /* 0x00020000560c7984 */ /* 0x000ee2000000cc00 */
[----:B0-----:R-:W-:Y:S01]  /*6fa0*/  FADD.FTZ R29, R0, R29 ;  /* 0x0000001d001d7221 */ /* 0x001fe20000010000 */
[----:B------:R-:W-:-:S03]  /*6fb0*/  IADD3 R0, P1, R2, -0x400, RZ ;  /* 0xfffffc0002007810 */ /* 0x000fc60007f3e0ff */
[----:B------:R-:W-:Y:S01]  /*6fc0*/  FADD.FTZ R30, R29, R30 ;  /* 0x0000001e1d1e7221 */ /* 0x000fe20000010000 */
[----:B------:R-:W-:Y:S02]  /*6fd0*/  IADD3.X R7, R3, -0x1, RZ, P1, !PT ;  /* 0xffffffff03077810 */ /* 0x000fe40000ffe4ff */
[----:B------:R-:W-:Y:S01]  /*6fe0*/  IADD3 R81, P1, R81, -0x800, RZ ;  /* 0xfffff80051517810 */ /* 0x000fe20007f3e0ff */
[----:B------:R-:W-:-:S03]  /*6ff0*/  FADD.FTZ R31, R30, R31 ;  /* 0x0000001f1e1f7221 */ /* 0x000fc60000010000 */
[----:B------:R-:W-:Y:S01]  /*7000*/  IADD3.X R80, R80, -0x1, RZ, P1, !PT ;  /* 0xffffffff50507810 */ /* 0x000fe20000ffe4ff */
        /* <DEDUP_REMOVED lines=8> */
.L_x_12864:
        /* <DEDUP_REMOVED lines=24> */
.L_x_12931:
[----:B0-----:R-:W-:Y:S05]  /*7210*/  BSYNC B0 ;  /* 0x0000000000007941 */ /* 0x001fea0003800000 */
.L_x_12930:
        /* <DEDUP_REMOVED lines=23> */
.L_x_12933:
[----:B0-----:R-:W0:Y:S02]  /*7390*/  S2R R9, SR_TID.X ;  /* 0x0000000000097919 */ /* 0x001e240000002100 */
.L_x_12934:
[----:B0-----:R-:W-:Y:S05]  /*73a0*/  BSYNC B0 ;  /* 0x0000000000007941 */ /* 0x001fea0003800000 */
.L_x_12932:
[----:B------:R-:W-:-:S13]  /*73b0*/  ISETP.GE.AND P0, PT, R9, c[0x0][0x16c], PT ;  /* 0x00005b0009007a0c */ /* 0x000fda0003f06270 */
[----:B------:R-:W-:Y:S05]  /*73c0*/  @P0 EXIT ;  /* 0x000000000000094d */ /* 0x000fea0003800000 */
[----:B------:R-:W-:Y:S02]  /*73d0*/  IMAD R95, R95, c[0x0][0x288], RZ ;  /* 0x0000a2005f5f7a24 */ /* 0x000fe400078e02ff */
[----:B------:R-:W-:-:S04]  /*73e0*/  IMAD.WIDE.U32 R4, R96, c[0x0][0x288], RZ ;  /* 0x0000a20060047a25 */ /* 0x000fc800078e00ff */
[----:B------:R-:W-:-:S05]  /*73f0*/  IMAD R13, R96, c[0x0][0x28c], R95 ;  /* 0x0000a300600d7a24 */ /* 0x000fca00078e025f */
[----:B------:R-:W-:Y:S02]  /*7400*/  IADD3 R13, R5, R13, RZ ;  /* 0x0000000d050d7210 */ /* 0x000fe40007ffe0ff */
.L_x_12935:
        /* <DEDUP_REMOVED lines=17> */
.L_x_12936:
        /* <DEDUP_REMOVED lines=14> */
.L_x_14753:


//--------------------- .text._Z25selective_scan_bwd_kernelI32Selective_Scan_bwd_kernel_traitsILi32ELi8ELb1ELb1ELb1ELb1ELb1EfN3c107complexIfEEEEv12SSMParamsBwd --------------------------
	.section	.text._Z25selective_scan_bwd_kernelI32Selective_Scan_bwd_kernel_traitsILi32ELi8ELb1ELb1ELb1ELb1ELb1EfN3c107complexIfEEEEv12SSMParamsBwd,"ax",@progbits
	.sectioninfo	@"SHI_REGISTERS=210"
	.align	128
        .global         _Z25selective_scan_bwd_kernelI32Selective_Scan_bwd_kernel_traitsILi32ELi8ELb1ELb1ELb1ELb1ELb1EfN3c107complexIfEEEEv12SSMParamsBwd
        .type           _Z25selective_scan_bwd_kernelI32Selective_Scan_bwd_kernel_traitsILi32ELi8ELb1ELb1ELb1ELb1ELb1EfN3c107complexIfEEEEv12SSMParamsBwd,@function
        .size           _Z25selective_scan_bwd_kernelI32Selective_Scan_bwd_kernel_traitsILi32ELi8ELb1ELb1ELb1ELb1ELb1EfN3c107complexIfEEEEv12SSMParamsBwd,(.L_x_14754 - _Z25selective_scan_bwd_kernelI32Selective_Scan_bwd_kernel_traitsILi32ELi8ELb1ELb1ELb1ELb1ELb1EfN3c107complexIfEEEEv12SSMParamsBwd)
        .other          _Z25selective_scan_bwd_kernelI32Selective_Scan_bwd_kernel_traitsILi32ELi8ELb1ELb1ELb1ELb1ELb1EfN3c107complexIfEEEEv12SSMParamsBwd,@"STO_CUDA_ENTRY STV_DEFAULT"
_Z25selective_scan_bwd_kernelI32Selective_Scan_bwd_kernel_traitsILi32ELi8ELb1ELb1ELb1ELb1ELb1EfN3c107complexIfEEEEv12SSMParamsBwd:
.text._Z25selective_scan_bwd_kernelI32Selective_Scan_bwd_kernel_traitsILi32ELi8ELb1ELb1ELb1ELb1ELb1EfN3c107complexIfEEEEv12SSMParamsBwd:
        /* <DEDUP_REMOVED lines=10> */
[----:B------:R-:W-:Y:S01]  /*00a0*/  ISETP.NE.AND.EX P1, PT, RZ, c[0x0][0x254], PT, P1 ;  /* 0x00009500ff007a0c */ /* 0x000fe20003f25310 */
[----:B------:R-:W-:-:S02]  /*00b0*/  CS2R R94, SRZ ;  /* 0x00000000005e7805 */ /* 0x000fc4000001ff00 */
        /* <DEDUP_REMOVED lines=12> */
[----:B------:R-:W-:Y:S01]  /*0180*/  ISETP.NE.AND P0, PT, RZ, c[0x0][0x178], PT ;  /* 0x00005e00ff007a0c */ /* 0x000fe20003f05270 */
[----:B------:R-:W-:Y:S01]  /*0190*/  CS2R R62, SRZ ;  /* 0x00000000003e7805 */ /* 0x000fe2000001ff00 */
[----:B------:R-:W-:Y:S01]  /*01a0*/  MOV R16, c[0x0][0x174] ;  /* 0x00005d0000107a02 */ /* 0x000fe20000000f00 */
[C---:B------:R-:W-:Y:S01]  /*01b0*/  IMAD R0, R92.reuse, c[0x0][0x1d0], RZ ;  /* 0x000074005c007a24 */ /* 0x040fe200078e02ff */
[----:B------:R-:W-:Y:S01]  /*01c0*/  HFMA2.MMA R93, -RZ, RZ, 0, 0 ;  /* 0x00000000ff5d7435 */ /* 0x000fe200000001ff */
[----:B------:R-:W-:Y:S01]  /*01d0*/  IMAD R10, R92, c[0x0][0x278], RZ ;  /* 0x00009e005c0a7a24 */ /* 0x000fe200078e02ff */
[----:B-1----:R-:W-:Y:S01]  /*01e0*/  HFMA2.MMA R6, -RZ, RZ, 0, 0 ;  /* 0x00000000ff067435 */ /* 0x002fe200000001ff */
[----:B----4-:R-:W-:Y:S01]  /*01f0*/  IABS R4, R99 ;  /* 0x0000006300047213 */ /* 0x010fe20000000000 */
[----:B------:R-:W-:-:S02]  /*0200*/  IMAD R5, R97, c[0x0][0x1d4], R0 ;  /* 0x0000750061057a24 */ /* 0x000fc400078e0200 */
[----:B------:R-:W-:Y:S01]  /*0210*/  IMAD R12, R92, c[0x0][0x190], RZ ;  /* 0x000064005c0c7a24 */ /* 0x000fe200078e02ff */
[----:B---3--:R-:W-:Y:S01]  /*0220*/  IADD3 R8, RZ, -R7, RZ ;  /* 0x80000007ff087210 */ /* 0x008fe20007ffe0ff */
[C---:B------:R-:W-:Y:S02]  /*0230*/  IMAD R13, R97.reuse, c[0x0][0x27c], R10 ;  /* 0x00009f00610d7a24 */ /* 0x040fe400078e020a */
        /* <DEDUP_REMOVED lines=24> */
[----:B------:R-:W-:Y:S01]  /*03c0*/  IMAD R12, R99, c[0x0][0x1ec], R12 ;  /* 0x00007b00630c7a24 */ /* 0x000fe200078e020c */
[-C--:B------:R-:W-:Y:S01]  /*03d0*/  @!P2 IADD3 R0, R0, -R19.reuse, RZ ;  /* 0x800000130000a210 */ /* 0x080fe20007ffe0ff */
[----:B------:R-:W-:Y:S01]  /*03e0*/  IMAD R17, R97, c[0x0][0x1b4], R14 ;  /* 0x00006d0061117a24 */ /* 0x000fe200078e020e */
[----:B------:R-:W-:Y:S01]  /*03f0*/  @!P2 IADD3 R90, R90, 0x1, RZ ;  /* 0x000000015a5aa810 */ /* 0x000fe20007ffe0ff */
[----:B------:R-:W-:Y:S01]  /*0400*/  IMAD.WIDE.U32 R2, R99, c[0x0][0x1d8], R2 ;  /* 0x0000760063027a25 */ /* 0x000fe200078e0002 */
[----:B------:R-:W-:-:S02]  /*0410*/  ISETP.GE.U32.AND P1, PT, R0, R19, PT ;  /* 0x000000130000720c */ /* 0x000fc40003f26070 */
[----:B------:R-:W-:Y:S01]  /*0420*/  IADD3 R65, P2, R13, R4, RZ ;  /* 0x000000040d417210 */ /* 0x000fe20007f5e0ff */
[----:B------:R-:W-:Y:S02]  /*0430*/  IMAD R14, R98, c[0x0][0x280], RZ ;  /* 0x0000a000620e7a24 */ /* 0x000fe400078e02ff */
[----:B------:R-:W-:Y:S01]  /*0440*/  IMAD.WIDE.U32 R6, R99, c[0x0][0x280], R6 ;  /* 0x0000a00063067a25 */ /* 0x000fe200078e0006 */
[----:B------:R-:W-:-:S03]  /*0450*/  IADD3.X R4, R15, R5, R12, P2, !PT ;  /* 0x000000050f047210 */ /* 0x000fc600017fe40c */
[----:B------:R-:W-:Y:S02]  /*0460*/  IMAD R0, R98, c[0x0][0x1d8], RZ ;  /* 0x0000760062007a24 */ /* 0x000fe400078e02ff */
[----:B------:R-:W-:Y:S02]  /*0470*/  IMAD.WIDE.U32 R10, R97, c[0x0][0x1b0], RZ ;  /* 0x00006c00610a7a25 */ /* 0x000fe400078e00ff */
[----:B------:R-:W-:Y:S02]  /*0480*/  @P1 IADD3 R90, R90, 0x1, RZ ;  /* 0x000000015a5a1810 */ /* 0x000fe40007ffe0ff */
[----:B------:R-:W-:Y:S01]  /*0490*/  IMAD R14, R99, c[0x0][0x284], R14 ;  /* 0x0000a100630e7a24 */ /* 0x000fe200078e020e */
[----:B------:R-:W-:Y:S01]  /*04a0*/  IADD3 R87, P1, R13, R2, RZ ;  /* 0x000000020d577210 */ /* 0x000fe20007f3e0ff */
[----:B------:R-:W-:Y:S01]  /*04b0*/  IMAD R0, R99, c[0x0][0x1dc], R0 ;  /* 0x0000770063007a24 */ /* 0x000fe200078e0200 */
[----:B------:R-:W-:Y:S02]  /*04c0*/  @!P3 IADD3 R90, -R90, RZ, RZ ;  /* 0x000000ff5a5ab210 */ /* 0x000fe40007ffe1ff */
[----:B------:R-:W-:-:S02]  /*04d0*/  @!P0 LOP3.LUT R90, RZ, c[0x0][0x178], RZ, 0x33, !PT ;  /* 0x00005e00ff5a8a12 */ /* 0x000fc400078e33ff */
[----:B------:R-:W-:Y:S02]  /*04e0*/  LEA R64, P0, R65, c[0x0][0x248], 0x2 ;  /* 0x0000920041407a11 */ /* 0x000fe400078010ff */
[----:B------:R-:W-:Y:S01]  /*04f0*/  IADD3 R13, P4, R13, R6, RZ ;  /* 0x000000060d0d7210 */ /* 0x000fe20007f9e0ff */
[----:B------:R-:W-:Y:S01]  /*0500*/  IMAD.WIDE.U32 R8, R90, c[0x0][0x1a8], R8 ;  /* 0x00006a005a087a25 */ /* 0x000fe200078e0008 */
[----:B------:R-:W-:Y:S02]  /*0510*/  SHF.R.S32.HI R132, RZ, 0x1f, R90 ;  /* 0x0000001fff847819 */ /* 0x000fe4000001145a */
[----:B------:R-:W-:Y:S02]  /*0520*/  LEA.HI.X R65, R65, c[0x0][0x24c], R4, 0x2, P0 ;  /* 0x0000930041417a11 */ /* 0x000fe400000f1404 */
[----:B------:R-:W-:Y:S01]  /*0530*/  ISETP.NE.U32.AND P0, PT, RZ, c[0x0][0x260], PT ;  /* 0x00009800ff007a0c */ /* 0x000fe20003f05070 */
[----:B------:R-:W-:Y:S01]  /*0540*/  IMAD R5, R132, c[0x0][0x1a8], RZ ;  /* 0x00006a0084057a24 */ /* 0x000fe200078e02ff */
[----:B------:R-:W-:-:S02]  /*0550*/  IADD3 R11, R11, R17, RZ ;  /* 0x000000110b0b7210 */ /* 0x000fc40007ffe0ff */
[C---:B------:R-:W-:Y:S01]  /*0560*/  IADD3.X R6, R15.reuse, R7, R14, P4, !PT ;  /* 0x000000070f067210 */ /* 0x040fe200027fe40e */
[----:B------:R-:W-:Y:S01]  /*0570*/  IMAD R7, R132, c[0x0][0x1c8], RZ ;  /* 0x0000720084077a24 */ /* 0x000fe200078e02ff */
[----:B------:R-:W-:Y:S01]  /*0580*/  IADD3.X R2, R15, R3, R0, P1, !PT ;  /* 0x000000030f027210 */ /* 0x000fe20000ffe400 */
[C---:B------:R-:W-:Y:S01]  /*0590*/  IMAD R5, R90.reuse, c[0x0][0x1ac], R5 ;  /* 0x00006b005a057a24 */ /* 0x040fe200078e0205 */
[----:B------:R-:W-:Y:S01]  /*05a0*/  LEA R88, P1, R87, c[0x0][0x240], 0x2 ;  /* 0x0000900057587a11 */ /* 0x000fe200078210ff */
[C---:B------:R-:W-:Y:S01]  /*05b0*/  IMAD.WIDE.U32 R10, R90.reuse, c[0x0][0x1c8], R10 ;  /* 0x000072005a0a7a25 */ /* 0x040fe200078e000a */
[----:B------:R-:W-:Y:S02]  /*05c0*/  LEA R86, P2, R13, c[0x0][0x308], 0x2 ;  /* 0x0000c2000d567a11 */ /* 0x000fe400078410ff */
[----:B------:R-:W-:Y:S01]  /*05d0*/  ISETP.NE.AND.EX P0, PT, RZ, c[0x0][0x264], PT, P0 ;  /* 0x00009900ff007a0c */ /* 0x000fe20003f05300 */
[----:B------:R-:W-:Y:S01]  /*05e0*/  IMAD R7, R90, c[0x0][0x1cc], R7 ;  /* 0x000073005a077a24 */ /* 0x000fe200078e0207 */
[----:B------:R-:W-:-:S02]  /*05f0*/  LEA R3, R16, 0xfffffe00, 0x9 ;  /* 0xfffffe0010037811 */ /* 0x000fc400078e48ff */
[----:B------:R-:W-:Y:S02]  /*0600*/  LEA.HI.X R87, R87, c[0x0][0x244], R2, 0x2, P1 ;  /* 0x0000910057577a11 */ /* 0x000fe400008f1402 */
        /* <DEDUP_REMOVED lines=17> */
[----:B------:R-:W-:Y:S02]  /*0720*/  LEA R82, P6, R3, c[0x0][0x230], 0x2 ;  /* 0x00008c0003527a11 */ /* 0x000fe400078c10ff */
[----:B------:R-:W-:Y:S01]  /*0730*/  LEA.HI.X R83, R83, c[0x0][0x22c], R4, 0x2, P5 ;  /* 0x00008b0053537a11 */ /* 0x000fe200028f1404 */
        /* <DEDUP_REMOVED lines=16> */
.L_x_13003:
        /* <DEDUP_REMOVED lines=28> */
[----:B------:R-:W-:Y:S01]  /*0a00*/  IADD3 R76, -R131, c[0x0][0x174], RZ ;  /* 0x00005d00834c7a10 */ /* 0x000fe20007ffe1ff */
[----:B------:R-:W-:Y:S01]  /*0a10*/  IMAD R0, R92, c[0x0][0x1f0], RZ ;  /* 0x00007c005c007a24 */ /* 0x000fe200078e02ff */
[----:B------:R-:W-:Y:S01]  /*0a20*/  BSSY B0, `(.L_x_12938) ;  /* 0x0000040000007945 */ /* 0x000fe20003800000 */
[----:B0----5:R-:W-:Y:S01]  /*0a30*/  FADD.FTZ R77, R32, R94 ;  /* 0x0000005e204d7221 */ /* 0x021fe20000010000 */
[----:B------:R-:W-:Y:S01]  /*0a40*/  LEA R66, R76, 0xffffff00, 0x8 ;  /* 0xffffff004c427811 */ /* 0x000fe200078e40ff */
[----:B------:R-:W-:-:S02]  /*0a50*/  IMAD R7, R97, c[0x0][0x1f4], R0 ;  /* 0x00007d0061077a24 */ /* 0x000fc400078e0200 */
[----:B-1----:R-:W-:Y:S01]  /*0a60*/  FADD.FTZ R73, R36, R94 ;  /* 0x0000005e24497221 */ /* 0x002fe20000010000 */
[----:B------:R-:W-:Y:S01]  /*0a70*/  SHF.R.S32.HI R67, RZ, 0x1f, R66 ;  /* 0x0000001fff437819 */ /* 0x000fe20000011442 */
[----:B------:R-:W-:Y:S01]  /*0a80*/  IMAD R0, R98, c[0x0][0x1f8], RZ ;  /* 0x00007e0062007a24 */ /* 0x000fe200078e02ff */
[----:B------:R-:W-:Y:S01]  /*0a90*/  FSETP.GTU.FTZ.AND P2, PT, R77, 20, PT ;  /* 0x41a000004d00780b */ /* 0x000fe20003f5c000 */
[----:B------:R-:W-:Y:S01]  /*0aa0*/  FADD.FTZ R74, R33, R94 ;  /* 0x0000005e214a7221 */ /* 0x000fe20000010000 */
[----:B------:R-:W-:Y:S01]  /*0ab0*/  FSETP.GTU.FTZ.AND P6, PT, R73, 20, PT ;  /* 0x41a000004900780b */ /* 0x000fe20003fdc000 */
[----:B------:R-:W-:-:S03]  /*0ac0*/  IMAD.WIDE.U32 R12, R97, c[0x0][0x1f0], R66 ;  /* 0x00007c00610c7a25 */ /* 0x000fc600078e0042 */
[----:B------:R-:W-:Y:S01]  /*0ad0*/  FSETP.GTU.FTZ.AND P3, PT, R74, 20, PT ;  /* 0x41a000004a00780b */ /* 0x000fe20003f7c000 */
[----:B------:R-:W-:Y:S01]  /*0ae0*/  IMAD R15, R99, c[0x0][0x1fc], R0 ;  /* 0x00007f00630f7a24 */ /* 0x000fe200078e0200 */
[----:B------:R-:W-:Y:S01]  /*0af0*/  IADD3 R13, R13, R7, RZ ;  /* 0x000000070d0d7210 */ /* 0x000fe20007ffe0ff */
[--C-:B------:R-:W-:Y:S02]  /*0b00*/  FADD.FTZ R75, R34, R94.reuse ;  /* 0x0000005e224b7221 */ /* 0x100fe40000010000 */
[----:B------:R-:W-:Y:S02]  /*0b10*/  FADD.FTZ R72, R35, R94 ;  /* 0x0000005e23487221 */ /* 0x000fe40000010000 */
        /* <DEDUP_REMOVED lines=48> */
.L_x_12939:
[----:B------:R-:W-:Y:S05]  /*0e20*/  BSYNC B0 ;  /* 0x0000000000007941 */ /* 0x000fea0003800000 */
.L_x_12938:
        /* <DEDUP_REMOVED lines=35> */
.L_x_12941:
[----:B------:R-:W-:Y:S05]  /*1060*/  BSYNC B0 ;  /* 0x0000000000007941 */ /* 0x000fea0003800000 */
.L_x_12940:
        /* <DEDUP_REMOVED lines=33> */
.L_x_12943:
[----:B------:R-:W-:Y:S05]  /*1280*/  BSYNC B0 ;  /* 0x0000000000007941 */ /* 0x000fea0003800000 */
.L_x_12942:
        /* <DEDUP_REMOVED lines=33> */
.L_x_12945:
[----:B------:R-:W-:Y:S05]  /*14a0*/  BSYNC B0 ;  /* 0x0000000000007941 */ /* 0x000fea0003800000 */
.L_x_12944:
        /* <DEDUP_REMOVED lines=33> */
.L_x_12947:
[----:B------:R-:W-:Y:S05]  /*16c0*/  BSYNC B0 ;  /* 0x0000000000007941 */ /* 0x000fea0003800000 */
.L_x_12946:
        /* <DEDUP_REMOVED lines=33> */
.L_x_12949:
[----:B------:R-:W-:Y:S05]  /*18e0*/  BSYNC B0 ;  /* 0x0000000000007941 */ /* 0x000fea0003800000 */
.L_x_12948:
        /* <DEDUP_REMOVED lines=33> */
.L_x_12951:
[----:B------:R-:W-:Y:S05]  /*1b00*/  BSYNC B0 ;  /* 0x0000000000007941 */ /* 0x000fea0003800000 */
.L_x_12950:
        /* <DEDUP_REMOVED lines=33> */
.L_x_12953:
[----:B------:R-:W-:Y:S05]  /*1d20*/  BSYNC B0 ;  /* 0x0000000000007941 */ /* 0x000fea0003800000 */
.L_x_12952:
[----:B------:R-:W-:Y:S06]  /*1d30*/  BAR.SYNC.DEFER_BLOCKING 0x0 ;  /* 0x0000000000007b1d */ /* 0x000fec0000010000 */
[----:B0-----:R-:W3:Y:S04]  /*1d40*/  LDG.E.128 R40, [R12.64] ;  /* 0x0000000a0c287981 */ /* 0x001ee8000c1e1d00 */
[----:B------:R-:W4:Y:S01]  /*1d50*/  LDG.E.128 R44, [R12.64+0x200] ;  /* 0x0002000a0c2c7981 */ /* 0x000f22000c1e1d00 */
        /* <DEDUP_REMOVED lines=150> */
[----:B------:R-:W-:Y:S01]  /*26c0*/  STS.128 [R78], R32 ;  /* 0x000000204e007388 */ /* 0x000fe20000000c00 */
[----:B------:R-:W-:-:S03]  /*26d0*/  IMAD R6, R98, c[0x0][0x218], RZ ;  /* 0x0000860062067a24 */ /* 0x000fc600078e02ff */
[----:B------:R-:W-:Y:S01]  /*26e0*/  STS.128 [R78+0x10], R28 ;  /* 0x0000101c4e007388 */ /* 0x000fe20000000c00 */
[----:B------:R-:W-:-:S06]  /*26f0*/  NOP ;  /* 0x0000000000007918 */ /* 0x000fcc0000000000 */
[----:B-1----:R-:W0:Y:S01]  /*2700*/  LDS.128 R8, [R89.X16] ;  /* 0x0000000059087984 */ /* 0x002e22000000cc00 */
[----:B------:R-:W-:Y:S01]  /*2710*/  IADD3 R5, R5, R7, RZ ;  /* 0x0000000705057210 */ /* 0x000fe20007ffe0ff */
[C---:B------:R-:W-:Y:S02]  /*2720*/  IMAD R7, R99.reuse, c[0x0][0x21c], R6 ;  /* 0x0000870063077a24 */ /* 0x040fe400078e0206 */
[----:B------:R-:W1:Y:S02]  /*2730*/  LDS.128 R12, [R89.X16+0x200] ;  /* 0x00020000590c7984 */ /* 0x000e64000000cc00 */
[----:B------:R-:W-:-:S05]  /*2740*/  IMAD.WIDE.U32 R4, R99, c[0x0][0x218], R4 ;  /* 0x0000860063047a25 */ /* 0x000fca00078e0004 */
[----:B------:R-:W-:Y:S02]  /*2750*/  IADD3 R5, R5, R7, RZ ;  /* 0x0000000705057210 */ /* 0x000fe40007ffe0ff */
[----:B------:R-:W-:-:S04]  /*2760*/  LEA R6, P0, R4, c[0x0][0x270], 0x2 ;  /* 0x00009c0004067a11 */ /* 0x000fc800078010ff */
[----:B------:R-:W-:-:S05]  /*2770*/  LEA.HI.X R7, R4, c[0x0][0x274], R5, 0x2, P0 ;  /* 0x00009d0004077a11 */ /* 0x000fca00000f1405 */
[----:B------:R-:W-:-:S05]  /*2780*/  IMAD.WIDE R4, R79, 0x10, R6 ;  /* 0x000000104f047825 */ /* 0x000fca00078e0206 */
[----:B0-----:R0:W-:Y:S04]  /*2790*/  STG.E.128 [R4.64], R8 ;  /* 0x0000000804007986 */ /* 0x0011e8000c101d0a */
[----:B-1----:R0:W-:Y:S02]  /*27a0*/  STG.E.128 [R4.64+0x200], R12 ;  /* 0x0002000c04007986 */ /* 0x0021e4000c101d0a */
.L_x_12954:
[----:B0-----:R-:W-:Y:S01]  /*27b0*/  FFMA.FTZ R4, R26, R45, R95 ;  /* 0x0000002d1a047223 */ /* 0x001fe2000001005f */
[----:B------:R-:W-:Y:S01]  /*27c0*/  BAR.SYNC.DEFER_BLOCKING 0x0 ;  /* 0x0000000000007b1d */ /* 0x000fe20000010000 */
[----:B------:R-:W-:Y:S01]  /*27d0*/  CS2R R16, SRZ ;  /* 0x0000000000107805 */ /* 0x000fe2000001ff00 */
[----:B------:R-:W-:Y:S01]  /*27e0*/  CS2R R14, SRZ ;  /* 0x00000000000e7805 */ /* 0x000fe2000001ff00 */
[----:B------:R-:W-:Y:S01]  /*27f0*/  FFMA.FTZ R4, R27, R111, R4 ;  /* 0x0000006f1b047223 */ /* 0x000fe20000010004 */
[----:B------:R-:W-:Y:S01]  /*2800*/  CS2R R12, SRZ ;  /* 0x00000000000c7805 */ /* 0x000fe2000001ff00 */
[----:B------:R-:W-:Y:S01]  /*2810*/  CS2R R18, SRZ ;  /* 0x0000000000127805 */ /* 0x000fe2000001ff00 */
[----:B-1----:R-:W-:-:S02]  /*2820*/  FMUL.FTZ R8, R115, R96 ;  /* 0x0000006073087220 */ /* 0x002fc40000410000 */
[----:B------:R-:W-:Y:S02]  /*2830*/  FFMA.FTZ R4, R20, R49, R4 ;  /* 0x0000003114047223 */ /* 0x000fe40000010004 */
[-C--:B------:R-:W-:Y:S02]  /*2840*/  FMUL.FTZ R9, R114, R96.reuse ;  /* 0x0000006072097220 */ /* 0x080fe40000410000 */
        /* <DEDUP_REMOVED lines=15> */
[----:B------:R-:W-:-:S02]  /*2940*/  FADD.FTZ R114, R114, R114 ;  /* 0x0000007272727221 */ /* 0x000fc40000010000 */
[----:B------:R-:W-:Y:S01]  /*2950*/  FADD.FTZ R112, R45, R45 ;  /* 0x0000002d2d707221 */ /* 0x000fe20000010000 */
[----:B------:R-:W-:Y:S01]  /*2960*/  LOP3.LUT R16, R16, 0xfffffe, RZ, 0xc0, !PT ;  /* 0x00fffffe10107812 */ /* 0x000fe200078ec0ff */
[----:B------:R-:W-:Y:S02]  /*2970*/  FADD.FTZ R111, R111, R111 ;  /* 0x0000006f6f6f7221 */ /* 0x000fe40000010000 */
[----:B------:R-:W-:Y:S01]  /*2980*/  FADD.FTZ R110, R49, R49 ;  /* 0x00000031316e7221 */ /* 0x000fe20000010000 */
[----:B------:R-:W-:Y:S01]  /*2990*/  IADD3 R113, R113, -R16, RZ ;  /* 0x8000001071717210 */ /* 0x000fe20007ffe0ff */
[----:B------:R-:W-:Y:S01]  /*29a0*/  FADD.FTZ R109, R109, R109 ;  /* 0x0000006d6d6d7221 */ /* 0x000fe20000010000 */
[----:B------:R-:W-:Y:S01]  /*29b0*/  MOV R16, RZ ;  /* 0x000000ff00107202 */ /* 0x000fe20000000f00 */
[----:B------:R-:W-:Y:S02]  /*29c0*/  FADD.FTZ R108, R51, R51 ;  /* 0x00000033336c7221 */ /* 0x000fe40000010000 */
[----:B------:R-:W-:-:S02]  /*29d0*/  FADD.FTZ R107, R107, R107 ;  /* 0x0000006b6b6b7221 */ /* 0x000fc40000010000 */
.L_x_13002:
        /* <DEDUP_REMOVED lines=16> */
[----:B------:R-:W-:Y:S02]  /*2ae0*/  IMAD R51, R99, c[0x0][0x184], R48 ;  /* 0x0000610063337a24 */ /* 0x000fe400078e0230 */
[----:B0-----:R-:W-:-:S03]  /*2af0*/  IMAD.WIDE.U32 R44, R106, c[0x0][0x1c0], RZ ;  /* 0x000070006a2c7a25 */ /* 0x001fc600078e00ff */
[----:B------:R-:W-:Y:S01]  /*2b00*/  IADD3 R47, R47, R51, RZ ;  /* 0x000000332f2f7210 */ /* 0x000fe20007ffe0ff */
[----:B------:R-:W-:-:S04]  /*2b10*/  IMAD R51, R116, c[0x0][0x188], RZ ;  /* 0x0000620074337a24 */ /* 0x000fc800078e02ff */
[----:B------:R-:W-:-:S04]  /*2b20*/  IMAD.WIDE.U32 R46, R106, c[0x0][0x188], R46 ;  /* 0x000062006a2e7a25 */ /* 0x000fc800078e002e */
[----:B------:R-:W-:Y:S01]  /*2b30*/  IMAD R51, R106, c[0x0][0x18c], R51 ;  /* 0x000063006a337a24 */ /* 0x000fe200078e0233 */
[----:B------:R-:W-:-:S04]  /*2b40*/  LEA R68, P0, R46, c[0x0][0x220], 0x3 ;  /* 0x000088002e447a11 */ /* 0x000fc800078018ff */
[----:B------:R-:W-:-:S04]  /*2b50*/  IADD3 R47, R47, R51, RZ ;  /* 0x000000332f2f7210 */ /* 0x000fc80007ffe0ff */
[----:B------:R-:W-:Y:S01]  /*2b60*/  LEA.HI.X R69, R46, c[0x0][0x224], R47, 0x3, P0 ;  /* 0x000089002e457a11 */ /* 0x000fe200000f1c2f */
[----:B------:R-:W-:-:S05]  /*2b70*/  IMAD R47, R116, c[0x0][0x1c0], RZ ;  /* 0x00007000742f7a24 */ /* 0x000fca00078e02ff */
[----:B------:R-:W4:Y:S01]  /*2b80*/  LDG.E.64 R68, [R68.64] ;  /* 0x0000000a44447981 */ /* 0x000f22000c1e1b00 */
        /* <DEDUP_REMOVED lines=10> */
[----:B-1----:R1:W2:Y:S04]  /*2c30*/  LDG.E.128 R44, [R100.64] ;  /* 0x0000000a642c7981 */ /* 0x0022a8000c1e1d00 */
        /* <DEDUP_REMOVED lines=8> */
[----:B-1----:R-:W-:Y:S01]  /*2cc0*/  IADD3 R101, R91, 0x200, RZ ;  /* 0x000002005b657810 */ /* 0x002fe20007ffe0ff */
[----:B------:R-:W-:Y:S01]  /*2cd0*/  LDS.128 R36, [R117+0x20] ;  /* 0x0000200075247984 */ /* 0x000fe20000000c00 */
[----:B------:R-:W-:Y:S02]  /*2ce0*/  ISETP.LT.OR P1, PT, R76, 0x2, P0 ;  /* 0x000000024c00780c */ /* 0x000fe40000721670 */
[----:B------:R-:W-:Y:S01]  /*2cf0*/  @!P2 LEA R101, R113, R106, 0x8 ;  /* 0x0000006a7165a211 */ /* 0x000fe200078e40ff */
[----:B------:R-:W-:Y:S01]  /*2d00*/  LDS.128 R40, [R117+0x30] ;  /* 0x0000300075287984 */ /* 0x000fe20000000c00 */
[----:B------:R-:W-:Y:S02]  /*2d10*/  FMUL.FTZ R140, R68, 1.4426950216293334961 ;  /* 0x3fb8aa3b448c7820 */ /* 0x000fe40000410000 */
[-C--:B0-----:R-:W-:Y:S01]  /*2d20*/  FMUL.FTZ R28, R69, R73.reuse ;  /* 0x00000049451c7220 */ /* 0x081fe20000410000 */
        /* <DEDUP_REMOVED lines=15> */
[----:B------:R-:W-:Y:S02]  /*2e20*/  @!P1 IMAD.WIDE R100, R121, 0x10, R2 ;  /* 0x0000001079649825 */ /* 0x000fe400078e0202 */
[----:B------:R-:W-:Y:S02]  /*2e30*/  MUFU.SIN R121, R126 ;  /* 0x0000007e00797308 */ /* 0x000fe40000000400 */
[----:B------:R-:W-:-:S06]  /*2e40*/  FMUL.FTZ R122, R69, R71 ;  /* 0x00000047457a7220 */ /* 0x000fcc0000410000 */
[----:B------:R-:W1:Y:S01]  /*2e50*/  MUFU.EX2 R120, R120 ;  /* 0x0000007800787308 */ /* 0x000e620000000800 */
[----:B------:R-:W-:-:S07]  /*2e60*/  FMUL.RZ R122, R122, 0.15915493667125701904 ;  /* 0x3e22f9837a7a7820 */ /* 0x000fce000040c000 */
[----:B------:R-:W1:Y:S01]  /*2e70*/  MUFU.COS R123, R126 ;  /* 0x0000007e007b7308 */ /* 0x000e620000000000 */
[----:B------:R-:W-:Y:S02]  /*2e80*/  FMUL.FTZ R134, R69, R75 ;  /* 0x0000004b45867220 */ /* 0x000fe40000410000 */
[----:B0-----:R-:W-:-:S05]  /*2e90*/  FMUL.FTZ R137, R29, R73 ;  /* 0x000000491d897220 */ /* 0x001fca0000410000 */
[----:B------:R-:W-:Y:S01]  /*2ea0*/  MUFU.SIN R125, R122 ;  /* 0x0000007a007d7308 */ /* 0x000fe20000000400 */
[----:B------:R-:W-:-:S07]  /*2eb0*/  FMUL.RZ R143, R134, 0.15915493667125701904 ;  /* 0x3e22f983868f7820 */ /* 0x000fce000040c000 */
[----:B------:R0:W-:Y:S02]  /*2ec0*/  MUFU.COS R127, R122 ;  /* 0x0000007a007f7308 */ /* 0x0001e40000000000 */
[----:B0-----:R-:W-:-:S04]  /*2ed0*/  FMUL.FTZ R122, R69, R74 ;  /* 0x0000004a457a7220 */ /* 0x001fc80000410000 */
[----:B------:R-:W-:Y:S02]  /*2ee0*/  FMUL.RZ R138, R122, 0.15915493667125701904 ;  /* 0x3e22f9837a8a7820 */ /* 0x000fe4000040c000 */
[C---:B------:R-:W-:Y:S02]  /*2ef0*/  FMUL.FTZ R122, R140.reuse, R74 ;  /* 0x0000004a8c7a7220 */ /* 0x040fe40000410000 */
[----:B------:R-:W-:Y:S01]  /*2f00*/  FMUL.FTZ R136, R140, R75 ;  /* 0x0000004b8c887220 */ /* 0x000fe20000410000 */
[----:B------:R-:W-:Y:S08]  /*2f10*/  MUFU.SIN R144, R138 ;  /* 0x0000008a00907308 */ /* 0x000ff00000000400 */
[----:B------:R0:W-:Y:S08]  /*2f20*/  MUFU.COS R146, R138 ;  /* 0x0000008a00927308 */ /* 0x0001f00000000000 */
[----:B------:R1:W-:Y:S01]  /*2f30*/  MUFU.EX2 R141, R136 ;  /* 0x00000088008d7308 */ /* 0x0003e20000000800 */
[----:B0-----:R-:W-:-:S02]  /*2f40*/  FMUL.FTZ R138, R30, R70 ;  /* 0x000000461e8a7220 */ /* 0x001fc40000410000 */
[----:B-1----:R-:W-:-:S05]  /*2f50*/  FMUL.FTZ R136, R31, R70 ;  /* 0x000000461f887220 */ /* 0x002fca0000410000 */
[----:B------:R-:W-:Y:S01]  /*2f60*/  MUFU.SIN R148, R143 ;  /* 0x0000008f00947308 */ /* 0x000fe20000000400 */
        /* <DEDUP_REMOVED lines=17> */
[----:B------:R0:W-:Y:S01]  /*3080*/  MUFU.EX2 R129, R117 ;  /* 0x0000007500817308 */ /* 0x0001e20000000800 */
[----:B---3--:R-:W-:Y:S01]  /*3090*/  FMUL.FTZ R135, R28, R73 ;  /* 0x000000491c877220 */ /* 0x008fe20000410000 */
[----:B------:R-:W-:Y:S01]  /*30a0*/  ISETP.NE.AND P1, PT, R91, 0x1f, PT ;  /* 0x0000001f5b00780c */ /* 0x000fe20003f25270 */
[----:B------:R-:W-:Y:S02]  /*30b0*/  BSSY B0, `(.L_x_12956) ;  /* 0x000007e000007945 */ /* 0x000fe40003800000 */
[----:B------:R-:W-:-:S02]  /*30c0*/  FMUL.FTZ R134, R24, R135 ;  /* 0x0000008718867220 */ /* 0x000fc40000410000 */
[----:B------:R-:W-:Y:S02]  /*30d0*/  FMUL.FTZ R135, R24, R137 ;  /* 0x0000008918877220 */ /* 0x000fe40000410000 */
[----:B0-----:R-:W-:Y:S02]  /*30e0*/  FMUL.FTZ R100, R140, R71 ;  /* 0x000000478c647220 */ /* 0x001fe40000410000 */
[-C--:B------:R-:W-:Y:S02]  /*30f0*/  FMUL.FTZ R101, R69, R0.reuse ;  /* 0x0000000045657220 */ /* 0x080fe40000410000 */
[----:B------:R-:W-:Y:S02]  /*3100*/  FMUL.FTZ R117, R120, R121 ;  /* 0x0000007978757220 */ /* 0x000fe40000410000 */
[----:B------:R-:W0:Y:S01]  /*3110*/  MUFU.EX2 R100, R100 ;  /* 0x0000006400647308 */ /* 0x000e220000000800 */
[----:B------:R-:W-:Y:S02]  /*3120*/  FMUL.RZ R133, R101, 0.15915493667125701904 ;  /* 0x3e22f98365857820 */ /* 0x000fe4000040c000 */
[----:B------:R-:W-:-:S02]  /*3130*/  FMUL.FTZ R101, R140, R0 ;  /* 0x000000008c657220 */ /* 0x000fc40000410000 */
[----:B------:R-:W-:Y:S02]  /*3140*/  FMUL.FTZ R120, R120, R123 ;  /* 0x0000007b78787220 */ /* 0x000fe40000410000 */
[C---:B------:R-:W-:Y:S01]  /*3150*/  FMUL.FTZ R121, R117.reuse, R135 ;  /* 0x0000008775797220 */ /* 0x040fe20000410000 */
[----:B------:R-:W-:Y:S08]  /*3160*/  MUFU.SIN R124, R133 ;  /* 0x00000085007c7308 */ /* 0x000ff00000000400 */
[----:B------:R-:W-:Y:S08]  /*3170*/  MUFU.COS R126, R133 ;  /* 0x00000085007e7308 */ /* 0x000ff00000000000 */
[----:B------:R3:W-:Y:S08]  /*3180*/  MUFU.EX2 R133, R122 ;  /* 0x0000007a00857308 */ /* 0x0007f00000000800 */
[----:B------:R-:W1:Y:S01]  /*3190*/  MUFU.EX2 R101, R101 ;  /* 0x0000006500657308 */ /* 0x000e620000000800 */
[----:B---3--:R-:W-:-:S04]  /*31a0*/  FMUL.FTZ R122, R117, R134 ;  /* 0x00000086757a7220 */ /* 0x008fc80000410000 */
[C---:B------:R-:W-:Y:S02]  /*31b0*/  FFMA.FTZ R123, R120.reuse, R135, R122 ;  /* 0x00000087787b7223 */ /* 0x040fe4000001007a */
[----:B------:R-:W-:Y:S02]  /*31c0*/  FFMA.FTZ R122, R120, R134, -R121 ;  /* 0x00000086787a7223 */ /* 0x000fe40000010879 */
[C---:B0-----:R-:W-:Y:S02]  /*31d0*/  FMUL.FTZ R121, R100.reuse, R125 ;  /* 0x0000007d64797220 */ /* 0x041fe40000410000 */
[C---:B------:R-:W-:Y:S02]  /*31e0*/  FFMA.FTZ R125, R25.reuse, R138, R122 ;  /* 0x0000008a197d7223 */ /* 0x040fe4000001007a */
[----:B------:R-:W-:Y:S02]  /*31f0*/  FFMA.FTZ R137, R25, R136, R123 ;  /* 0x0000008819897223 */ /* 0x000fe4000001007b */
[----:B------:R-:W-:-:S02]  /*3200*/  FMUL.FTZ R122, R100, R127 ;  /* 0x0000007f647a7220 */ /* 0x000fc40000410000 */
[C---:B------:R-:W-:Y:S01]  /*3210*/  FMUL.FTZ R139, R121.reuse, R125 ;  /* 0x0000007d798b7220 */ /* 0x040fe20000410000 */
[----:B------:R0:W3:Y:S01]  /*3220*/  MUFU.COS R100, R143 ;  /* 0x0000008f00647308 */ /* 0x0000e20000000000 */
[-C--:B------:R-:W-:Y:S02]  /*3230*/  FMUL.FTZ R127, R121, R137.reuse ;  /* 0x00000089797f7220 */ /* 0x080fe40000410000 */
[C---:B-1----:R-:W-:Y:S02]  /*3240*/  FMUL.FTZ R123, R101.reuse, R126 ;  /* 0x0000007e657b7220 */ /* 0x042fe40000410000 */
[----:B------:R-:W-:Y:S02]  /*3250*/  FMUL.FTZ R124, R101, R124 ;  /* 0x0000007c657c7220 */ /* 0x000fe40000410000 */
[----:B------:R-:W-:Y:S02]  /*3260*/  FFMA.FTZ R101, R122, R137, R139 ;  /* 0x000000897a657223 */ /* 0x000fe4000001008b */
[----:B------:R-:W-:-:S02]  /*3270*/  FMUL.FTZ R139, R33, R71 ;  /* 0x00000047218b7220 */ /* 0x000fc40000410000 */
[----:B------:R-:W-:Y:S02]  /*3280*/  FFMA.FTZ R127, R122, R125, -R127 ;  /* 0x0000007d7a7f7223 */ /* 0x000fe4000001087f */
[----:B------:R-:W-:Y:S02]  /*3290*/  FMUL.FTZ R137, R32, R71 ;  /* 0x0000004720897220 */ /* 0x000fe40000410000 */
[C---:B------:R-:W-:Y:S02]  /*32a0*/  FMUL.FTZ R125, R129.reuse, R142 ;  /* 0x0000008e817d7220 */ /* 0x040fe40000410000 */
[C---:B------:R-:W-:Y:S02]  /*32b0*/  FFMA.FTZ R142, R26.reuse, R139, R101 ;  /* 0x0000008b1a8e7223 */ /* 0x040fe40000010065 */
[----:B------:R-:W-:Y:S02]  /*32c0*/  FFMA.FTZ R101, R26, R137, R127 ;  /* 0x000000891a657223 */ /* 0x000fe4000001007f */
[----:B------:R-:W-:-:S02]  /*32d0*/  FMUL.FTZ R126, R129, R130 ;  /* 0x00000082817e7220 */ /* 0x000fc40000410000 */
[C---:B------:R-:W-:Y:S02]  /*32e0*/  FMUL.FTZ R129, R133.reuse, R144 ;  /* 0x0000009085817220 */ /* 0x040fe40000410000 */
[C---:B------:R-:W-:Y:S02]  /*32f0*/  FMUL.FTZ R144, R124.reuse, R142 ;  /* 0x0000008e7c907220 */ /* 0x040fe40000410000 */
[-C--:B0-----:R-:W-:Y:S02]  /*3300*/  FMUL.FTZ R143, R124, R101.reuse ;  /* 0x000000657c8f7220 */ /* 0x081fe40000410000 */
[----:B------:R-:W-:Y:S02]  /*3310*/  FMUL.FTZ R127, R133, R146 ;  /* 0x00000092857f7220 */ /* 0x000fe40000410000 */
[C---:B------:R-:W-:Y:S02]  /*3320*/  FFMA.FTZ R146, R123.reuse, R101, -R144 ;  /* 0x000000657b927223 */ /* 0x040fe40000010890 */
[----:B------:R-:W-:-:S02]  /*3330*/  FFMA.FTZ R144, R123, R142, R143 ;  /* 0x0000008e7b907223 */ /* 0x000fc4000001008f */
[-C--:B------:R-:W-:Y:S02]  /*3340*/  FMUL.FTZ R142, R102, R117.reuse ;  /* 0x00000075668e7220 */ /* 0x080fe40000410000 */
[C---:B---3--:R-:W-:Y:S02]  /*3350*/  FMUL.FTZ R130, R141.reuse, R100 ;  /* 0x000000648d827220 */ /* 0x048fe40000410000 */
[----:B------:R-:W-:Y:S02]  /*3360*/  FMUL.FTZ R100, R140, R72 ;  /* 0x000000488c647220 */ /* 0x000fe40000410000 */
[----:B------:R-:W-:Y:S02]  /*3370*/  FMUL.FTZ R133, R141, R148 ;  /* 0x000000948d857220 */ /* 0x000fe40000410000 */
[----:B------:R-:W-:Y:S02]  /*3380*/  FMUL.FTZ R140, R35, R0 ;  /* 0x00000000238c7220 */ /* 0x000fe40000410000 */
[C---:B------:R-:W-:Y:S01]  /*3390*/  FMUL.FTZ R141, R103.reuse, R117 ;  /* 0x00000075678d7220 */ /* 0x040fe20000410000 */
[----:B------:R-:W-:Y:S01]  /*33a0*/  MUFU.EX2 R100, R100 ;  /* 0x0000006400647308 */ /* 0x000fe20000000800 */
[----:B------:R-:W-:-:S02]  /*33b0*/  FFMA.FTZ R143, R103, R120, R142 ;  /* 0x00000078678f7223 */ /* 0x000fc4000001008e */
        /* <DEDUP_REMOVED lines=10> */
[-C--:B------:R-:W-:Y:S02]  /*3460*/  FFMA.FTZ R148, R125, R146.reuse, -R148 ;  /* 0x000000927d947223 */ /* 0x080fe40000010894 */
[----:B------:R-:W-:-:S02]  /*3470*/  FMUL.FTZ R150, R126, R146 ;  /* 0x000000927e967220 */ /* 0x000fc40000410000 */
[----:B------:R-:W-:Y:S02]  /*3480*/  FMUL.FTZ R141, R36, R77 ;  /* 0x0000004d248d7220 */ /* 0x000fe40000410000 */
[----:B------:R-:W-:Y:S02]  /*3490*/  FFMA.FTZ R101, R122, R143, R145 ;  /* 0x0000008f7a657223 */ /* 0x000fe40000010091 */
[----:B------:R-:W-:Y:S01]  /*34a0*/  FMUL.FTZ R146, R124, R144 ;  /* 0x000000907c927220 */ /* 0x000fe20000410000 */
[----:B------:R-:W0:Y:S01]  /*34b0*/  MUFU.COS R143, R153 ;  /* 0x00000099008f7308 */ /* 0x000e220000000000 */
[----:B------:R-:W-:Y:S02]  /*34c0*/  FFMA.FTZ R150, R125, R147, R150 ;  /* 0x000000937d967223 */ /* 0x000fe40000010096 */
[----:B------:R-:W-:Y:S02]  /*34d0*/  FMUL.FTZ R145, R37, R77 ;  /* 0x0000004d25917220 */ /* 0x000fe40000410000 */
[----:B------:R-:W-:-:S02]  /*34e0*/  FFMA.FTZ R152, R20, R141, R148 ;  /* 0x0000008d14987223 */ /* 0x000fc40000010094 */
[-C--:B------:R-:W-:Y:S02]  /*34f0*/  FFMA.FTZ R147, R123, R101.reuse, R146 ;  /* 0x000000657b937223 */ /* 0x080fe40000010092 */
[----:B------:R-:W-:Y:S02]  /*3500*/  FMUL.FTZ R146, R124, R101 ;  /* 0x000000657c927220 */ /* 0x000fe40000410000 */
[----:B------:R-:W-:Y:S01]  /*3510*/  FFMA.FTZ R150, R20, R145, R150 ;  /* 0x0000009114967223 */ /* 0x000fe20000010096 */
[----:B------:R1:W3:Y:S01]  /*3520*/  MUFU.SIN R101, R153 ;  /* 0x0000009900657308 */ /* 0x0002e20000000400 */
[----:B------:R-:W-:Y:S02]  /*3530*/  FMUL.FTZ R149, R129, R152 ;  /* 0x0000009881957220 */ /* 0x000fe40000410000 */
[----:B------:R-:W-:Y:S02]  /*3540*/  FFMA.FTZ R144, R123, R144, -R146 ;  /* 0x000000907b907223 */ /* 0x000fe40000010892 */
[----:B------:R-:W-:-:S02]  /*3550*/  FMUL.FTZ R148, R126, R147 ;  /* 0x000000937e947220 */ /* 0x000fc40000410000 */
[-C--:B------:R-:W-:Y:S02]  /*3560*/  FFMA.FTZ R151, R127, R150.reuse, R149 ;  /* 0x000000967f977223 */ /* 0x080fe40000010095 */
[----:B------:R-:W-:Y:S02]  /*3570*/  FMUL.FTZ R149, R129, R150 ;  /* 0x0000009681957220 */ /* 0x000fe40000410000 */
[-C--:B------:R-:W-:Y:S02]  /*3580*/  FFMA.FTZ R150, R125, R144.reuse, -R148 ;  /* 0x000000907d967223 */ /* 0x080fe40000010894 */
[----:B------:R-:W-:Y:S02]  /*3590*/  FMUL.FTZ R144, R126, R144 ;  /* 0x000000907e907220 */ /* 0x000fe40000410000 */
[----:B------:R-:W-:Y:S02]  /*35a0*/  FMUL.FTZ R146, R39, R74 ;  /* 0x0000004a27927220 */ /* 0x000fe40000410000 */
[----:B------:R-:W-:-:S02]  /*35b0*/  FFMA.FTZ R149, R127, R152, -R149 ;  /* 0x000000987f957223 */ /* 0x000fc40000010895 */
[----:B------:R-:W-:Y:S02]  /*35c0*/  FMUL.FTZ R148, R38, R74 ;  /* 0x0000004a26947220 */ /* 0x000fe40000410000 */
[----:B------:R-:W-:Y:S02]  /*35d0*/  FFMA.FTZ R152, R125, R147, R144 ;  /* 0x000000937d987223 */ /* 0x000fe40000010090 */
[C---:B------:R-:W-:Y:S02]  /*35e0*/  FFMA.FTZ R151, R21.reuse, R146, R151 ;  /* 0x0000009215977223 */ /* 0x040fe40000010097 */
[----:B------:R-:W-:Y:S02]  /*35f0*/  FFMA.FTZ R149, R21, R148, R149 ;  /* 0x0000009415957223 */ /* 0x000fe40000010095 */
[----:B------:R-:W-:Y:S02]  /*3600*/  FMUL.FTZ R147, R129, R152 ;  /* 0x0000009881937220 */ /* 0x000fe40000410000 */
[----:B0-----:R-:W-:-:S02]  /*3610*/  FMUL.FTZ R143, R100, R143 ;  /* 0x0000008f648f7220 */ /* 0x001fc40000410000 */
[C---:B-1----:R-:W-:Y:S02]  /*3620*/  FMUL.FTZ R153, R133.reuse, R151 ;  /* 0x0000009785997220 */ /* 0x042fe40000410000 */
[----:B---3--:R-:W-:Y:S02]  /*3630*/  FMUL.FTZ R144, R100, R101 ;  /* 0x0000006564907220 */ /* 0x008fe40000410000 */
[-C--:B------:R-:W-:Y:S02]  /*3640*/  FMUL.FTZ R101, R133, R149.reuse ;  /* 0x0000009585657220 */ /* 0x080fe40000410000 */
[-C--:B------:R-:W-:Y:S02]  /*3650*/  FFMA.FTZ R100, R127, R150.reuse, -R147 ;  /* 0x000000967f647223 */ /* 0x080fe40000010893 */
[----:B------:R-:W-:Y:S02]  /*3660*/  FMUL.FTZ R150, R129, R150 ;  /* 0x0000009681967220 */ /* 0x000fe40000410000 */
[----:B------:R-:W-:-:S02]  /*3670*/  FFMA.FTZ R153, R130, R149, -R153 ;  /* 0x0000009582997223 */ /* 0x000fc40000010899 */
[----:B------:R-:W-:Y:S02]  /*3680*/  FFMA.FTZ R101, R130, R151, R101 ;  /* 0x0000009782657223 */ /* 0x000fe40000010065 */
[----:B------:R-:W-:Y:S02]  /*3690*/  FMUL.FTZ R149, R41, R75 ;  /* 0x0000004b29957220 */ /* 0x000fe40000410000 */
[----:B------:R-:W-:Y:S02]  /*36a0*/  FFMA.FTZ R150, R127, R152, R150 ;  /* 0x000000987f967223 */ /* 0x000fe40000010096 */
[----:B------:R-:W-:Y:S02]  /*36b0*/  FFMA.FTZ R152, R22, R149, R101 ;  /* 0x0000009516987223 */ /* 0x000fe40000010065 */
[C---:B------:R-:W-:Y:S02]  /*36c0*/  FMUL.FTZ R101, R133.reuse, R150 ;  /* 0x0000009685657220 */ /* 0x040fe40000410000 */
[----:B------:R-:W-:-:S02]  /*36d0*/  FMUL.FTZ R151, R133, R100 ;  /* 0x0000006485977220 */ /* 0x000fc40000410000 */
[----:B------:R-:W-:Y:S02]  /*36e0*/  FMUL.FTZ R147, R40, R75 ;  /* 0x0000004b28937220 */ /* 0x000fe40000410000 */
[C---:B------:R-:W-:Y:S02]  /*36f0*/  FFMA.FTZ R101, R130.reuse, R100, -R101 ;  /* 0x0000006482657223 */ /* 0x040fe40000010865 */
[----:B------:R-:W-:Y:S02]  /*3700*/  FFMA.FTZ R151, R130, R150, R151 ;  /* 0x0000009682977223 */ /* 0x000fe40000010097 */
[----:B------:R-:W-:Y:S02]  /*3710*/  FFMA.FTZ R153, R22, R147, R153 ;  /* 0x0000009316997223 */ /* 0x000fe40000010099 */
[C---:B------:R-:W-:Y:S02]  /*3720*/  FMUL.FTZ R154, R144.reuse, R152 ;  /* 0x00000098909a7220 */ /* 0x040fe40000410000 */
[----:B------:R-:W-:-:S02]  /*3730*/  FMUL.FTZ R100, R144, R101 ;  /* 0x0000006590647220 */ /* 0x000fc40000410000 */
[C---:B------:R-:W-:Y:S02]  /*3740*/  FMUL.FTZ R160, R144.reuse, R151 ;  /* 0x0000009790a07220 */ /* 0x040fe40000410000 */
[-C--:B------:R-:W-:Y:S02]  /*3750*/  FMUL.FTZ R155, R144, R153.reuse ;  /* 0x00000099909b7220 */ /* 0x080fe40000410000 */
[C---:B------:R-:W-:Y:S02]  /*3760*/  FFMA.FTZ R154, R143.reuse, R153, -R154 ;  /* 0x000000998f9a7223 */ /* 0x040fe4000001089a */
[C---:B------:R-:W-:Y:S02]  /*3770*/  FFMA.FTZ R160, R143.reuse, R101, -R160 ;  /* 0x000000658fa07223 */ /* 0x040fe400000108a0 */
[C---:B------:R-:W-:Y:S02]  /*3780*/  FFMA.FTZ R153, R143.reuse, R151, R100 ;  /* 0x000000978f997223 */ /* 0x040fe40000010064 */
[----:B------:R0:W1:Y:S01]  /*3790*/  @P1 LDS.64 R100, [R91.X8+0x3558] ;  /* 0x003558005b641984 */ /* 0x0000620000008a00 */
[----:B------:R-:W-:-:S02]  /*37a0*/  FFMA.FTZ R155, R143, R152, R155 ;  /* 0x000000988f9b7223 */ /* 0x000fc4000001009b */
[-C--:B------:R-:W-:Y:S02]  /*37b0*/  FMUL.FTZ R152, R42, R72.reuse ;  /* 0x000000482a987220 */ /* 0x080fe40000410000 */
[----:B------:R-:W-:Y:S02]  /*37c0*/  FMUL.FTZ R150, R43, R72 ;  /* 0x000000482b967220 */ /* 0x000fe40000410000 */
[C---:B------:R-:W-:Y:S02]  /*37d0*/  FFMA.FTZ R158, R23.reuse, R152, R154 ;  /* 0x00000098179e7223 */ /* 0x040fe4000001009a */
[----:B------:R-:W-:Y:S01]  /*37e0*/  FFMA.FTZ R159, R23, R150, R155 ;  /* 0x00000096179f7223 */ /* 0x000fe2000001009b */
[----:B------:R-:W-:Y:S05]  /*37f0*/  @P1 BRA `(.L_x_12957) ;  /* 0x0000009000001947 */ /* 0x000fea0003800000 */
[----:B0-2-4-:R-:W-:Y:S01]  /*3800*/  ISETP.NE.AND P3, PT, R76, c[0x0][0x174], PT ;  /* 0x00005d004c007a0c */ /* 0x015fe20003f65270 */
        /* <DEDUP_REMOVED lines=8> */
.L_x_12957:
[----:B0-2-4-:R-:W-:Y:S05]  /*3890*/  BSYNC B0 ;  /* 0x0000000000007941 */ /* 0x015fea0003800000 */
.L_x_12956:
        /* <DEDUP_REMOVED lines=8> */
[----:B------:R-:W4:Y:S01]  /*3920*/  SHFL.UP PT, R154, R153, 0x1, RZ ;  /* 0x04200000999a7989 */ /* 0x000f2200000e00ff */
        /* <DEDUP_REMOVED lines=27> */
[----:B------:R-:W0:Y:S01]  /*3ae0*/  SHFL.UP PT, R155, R158, 0x4, RZ ;  /* 0x048000009e9b7989 */ /* 0x000e2200000e00ff */
[----:B------:R-:W-:Y:S02]  /*3af0*/  ISETP.GE.AND P3, PT, R89, 0x4, PT ;  /* 0x000000045900780c */ /* 0x000fe40003f66270 */
[----:B------:R-:W-:Y:S01]  /*3b00*/  MOV R164, c[0x0][0x2bc] ;  /* 0x0000af0000a47a02 */ /* 0x000fe20000000f00 */
[----:B------:R-:W2:Y:S03]  /*3b10*/  SHFL.UP PT, R156, R159, 0x4, RZ ;  /* 0x048000009f9c7989 */ /* 0x000ea600000e00ff */
[----:B------:R-:W-:Y:S01]  /*3b20*/  SHF.R.U32.HI R168, RZ, 0x1, R164 ;  /* 0x00000001ffa87819 */ /* 0x000fe200000116a4 */
        /* <DEDUP_REMOVED lines=22> */
[----:B------:R-:W3:Y:S04]  /*3c90*/  SHFL.UP PT, R155, R158, 0x8, RZ ;  /* 0x050000009e9b7989 */ /* 0x000ee800000e00ff */
[----:B------:R-:W4:Y:S01]  /*3ca0*/  SHFL.UP PT, R154, R153, 0x8, RZ ;  /* 0x05000000999a7989 */ /* 0x000f2200000e00ff */
[----:B0-----:R-:W-:-:S02]  /*3cb0*/  FMUL.FTZ R157, R153, R151 ;  /* 0x00000097999d7220 */ /* 0x001fc40000410000 */
[C---:B--2---:R-:W-:Y:S02]  /*3cc0*/  FMUL.FTZ R161, R153.reuse, R156 ;  /* 0x0000009c99a17220 */ /* 0x044fe40000410000 */
[CC--:B---3--:R-:W-:Y:S02]  /*3cd0*/  FMUL.FTZ R163, R153.reuse, R155.reuse ;  /* 0x0000009b99a37220 */ /* 0x0c8fe40000410000 */
[C---:B------:R-:W-:Y:S02]  /*3ce0*/  FFMA.FTZ R161, R160.reuse, R155, -R161 ;  /* 0x0000009ba0a17223 */ /* 0x040fe400000108a1 */
[-C--:B----4-:R-:W-:Y:S02]  /*3cf0*/  FFMA.FTZ R164, R160, R154.reuse, R157 ;  /* 0x0000009aa0a47223 */ /* 0x090fe4000001009d */
[C---:B------:R-:W-:Y:S02]  /*3d00*/  FMUL.FTZ R154, R153.reuse, R154 ;  /* 0x0000009a999a7220 */ /* 0x040fe40000410000 */
[----:B------:R-:W-:Y:S01]  /*3d10*/  IMAD R155, R162, R97, RZ ;  /* 0x00000061a29b7224 */ /* 0x000fe200078e02ff */
[----:B------:R-:W-:Y:S01]  /*3d20*/  FSEL R164, R153, R164, !P3 ;  /* 0x000000a499a47208 */ /* 0x000fe20005800000 */
[----:B------:R-:W-:-:S02]  /*3d30*/  FFMA.FTZ R162, R160, R156, R163 ;  /* 0x0000009ca0a27223 */ /* 0x000fc400000100a3 */
[----:B------:R-:W-:Y:S02]  /*3d40*/  @P3 FFMA.FTZ R160, R160, R151, -R154 ;  /* 0x00000097a0a03223 */ /* 0x000fe4000001089a */
[----:B------:R-:W-:Y:S01]  /*3d50*/  IMAD R163, R168, R97, RZ ;  /* 0x00000061a8a37224 */ /* 0x000fe200078e02ff */
[----:B------:R-:W-:Y:S01]  /*3d60*/  SHFL.UP PT, R153, R164, 0x10, RZ ;  /* 0x06000000a4997989 */ /* 0x000fe200000e00ff */
[----:B------:R-:W-:Y:S02]  /*3d70*/  IMAD R151, R92, R165, R155 ;  /* 0x000000a55c977224 */ /* 0x000fe400078e029b */
[----:B------:R-:W-:-:S04]  /*3d80*/  IMAD.WIDE.U32 R156, R165, R97, RZ ;  /* 0x00000061a59c7225 */ /* 0x000fc800078e00ff */
[----:B------:R-:W-:Y:S01]  /*3d90*/  @P3 FADD.FTZ R159, R159, R162 ;  /* 0x000000a29f9f3221 */ /* 0x000fe20000010000 */
[----:B------:R-:W-:Y:S01]  /*3da0*/  IADD3 R157, R151, R157, RZ ;  /* 0x0000009d979d7210 */ /* 0x000fe20007ffe0ff */
[----:B------:R-:W-:Y:S02]  /*3db0*/  @P3 FADD.FTZ R158, R158, R161 ;  /* 0x000000a19e9e3221 */ /* 0x000fe40000010000 */
[----:B------:R-:W-:Y:S01]  /*3dc0*/  IMAD R167, R92, R166, R163 ;  /* 0x000000a65ca77224 */ /* 0x000fe200078e02a3 */
[----:B------:R-:W-:Y:S01]  /*3dd0*/  SHFL.UP PT, R161, R160, 0x10, RZ ;  /* 0x06000000a0a17989 */ /* 0x000fe200000e00ff */
[----:B------:R-:W-:-:S03]  /*3de0*/  IMAD.WIDE.U32 R154, R166, R97, RZ ;  /* 0x00000061a69a7225 */ /* 0x000fc600078e00ff */
[----:B------:R-:W0:Y:S01]  /*3df0*/  SHFL.UP PT, R163, R159, 0x10, RZ ;  /* 0x060000009fa37989 */ /* 0x000e2200000e00ff */
[----:B------:R-:W-:Y:S01]  /*3e00*/  IMAD R165, R132, c[0x0][0x2a0], RZ ;  /* 0x0000a80084a57a24 */ /* 0x000fe200078e02ff */
[----:B------:R-:W-:Y:S01]  /*3e10*/  IADD3 R155, R167, R155, RZ ;  /* 0x0000009ba79b7210 */ /* 0x000fe20007ffe0ff */
[C---:B------:R-:W-:Y:S01]  /*3e20*/  IMAD.WIDE.U32 R156, R90.reuse, c[0x0][0x2a0], R156 ;  /* 0x0000a8005a9c7a25 */ /* 0x040fe200078e009c */
[----:B------:R-:W2:Y:S03]  /*3e30*/  SHFL.UP PT, R151, R158, 0x10, RZ ;  /* 0x060000009e977989 */ /* 0x000ea600000e00ff */
[----:B------:R-:W-:Y:S01]  /*3e40*/  IMAD R165, R90, c[0x0][0x2a4], R165 ;  /* 0x0000a9005aa57a24 */ /* 0x000fe200078e02a5 */
[----:B------:R-:W-:Y:S01]  /*3e50*/  LEA R170, P3, R156, c[0x0][0x318], 0x3 ;  /* 0x0000c6009caa7a11 */ /* 0x000fe200078618ff */
[----:B------:R-:W-:Y:S02]  /*3e60*/  IMAD R167, R132, c[0x0][0x2c0], RZ ;  /* 0x0000b00084a77a24 */ /* 0x000fe400078e02ff */
[----:B------:R-:W-:Y:S01]  /*3e70*/  IMAD.WIDE.U32 R154, R90, c[0x0][0x2c0], R154 ;  /* 0x0000b0005a9a7a25 */ /* 0x000fe200078e009a */
[----:B------:R-:W-:-:S02]  /*3e80*/  IADD3 R157, R165, R157, RZ ;  /* 0x0000009da59d7210 */ /* 0x000fc40007ffe0ff */
[----:B-----5:R-:W-:Y:S01]  /*3e90*/  SHFL.IDX PT, R165, R119, RZ, 0x1f ;  /* 0x00001fff77a57589 */ /* 0x020fe200000e0000 */
[----:B------:R-:W-:Y:S01]  /*3ea0*/  IMAD R167, R90, c[0x0][0x2c4], R167 ;  /* 0x0000b1005aa77a24 */ /* 0x000fe200078e02a7 */
[----:B------:R-:W-:Y:S02]  /*3eb0*/  LEA.HI.X R172, R156, c[0x0][0x31c], R157, 0x3, P3 ;  /* 0x0000c7009cac7a11 */ /* 0x000fe400018f1c9d */
[----:B------:R-:W-:Y:S02]  /*3ec0*/  LEA R166, P4, R154, c[0x0][0x320], 0x3 ;  /* 0x0000c8009aa67a11 */ /* 0x000fe400078818ff */
[----:B------:R-:W-:Y:S02]  /*3ed0*/  IADD3 R157, R167, R155, RZ ;  /* 0x0000009ba79d7210 */ /* 0x000fe40007ffe0ff */
[----:B------:R-:W-:Y:S01]  /*3ee0*/  ISETP.GE.AND P3, PT, R89, 0x10, PT ;  /* 0x000000105900780c */ /* 0x000fe20003f66270 */
[----:B0-----:R-:W-:Y:S01]  /*3ef0*/  FMUL.FTZ R155, R164, R163 ;  /* 0x000000a3a49b7220 */ /* 0x001fe20000410000 */
[----:B------:R-:W-:Y:S01]  /*3f00*/  LEA.HI.X R168, R154, c[0x0][0x324], R157, 0x3, P4 ;  /* 0x0000c9009aa87a11 */ /* 0x000fe200020f1c9d */
[----:B------:R-:W-:-:S02]  /*3f10*/  FMUL.FTZ R154, R164, R161 ;  /* 0x000000a1a49a7220 */ /* 0x000fc40000410000 */
[-C--:B--2---:R-:W-:Y:S02]  /*3f20*/  FMUL.FTZ R156, R164, R151.reuse ;  /* 0x00000097a49c7220 */ /* 0x084fe40000410000 */
[C---:B------:R-:W-:Y:S02]  /*3f30*/  FFMA.FTZ R157, R160.reuse, R151, -R155 ;  /* 0x00000097a09d7223 */ /* 0x040fe4000001089b */
[----:B------:R-:W-:Y:S02]  /*3f40*/  FFMA.FTZ R156, R160, R163, R156 ;  /* 0x000000a3a09c7223 */ /* 0x000fe4000001009c */
[----:B------:R-:W-:Y:S02]  /*3f50*/  FMUL.FTZ R151, R108, R56 ;  /* 0x000000386c977220 */ /* 0x000fe40000410000 */
[-C--:B------:R-:W-:Y:S02]  /*3f60*/  FFMA.FTZ R163, R160, R153.reuse, R154 ;  /* 0x00000099a0a37223 */ /* 0x080fe4000001009a */
[----:B------:R-:W-:-:S02]  /*3f70*/  FMUL.FTZ R56, R164, R153 ;  /* 0x00000099a4387220 */ /* 0x000fc40000410000 */
[----:B------:R-:W-:Y:S01]  /*3f80*/  FMUL.FTZ R155, R107, R59 ;  /* 0x0000003b6b9b7220 */ /* 0x000fe20000410000 */
[----:B------:R-:W-:Y:S01]  /*3f90*/  FSEL R163, R164, R163, !P3 ;  /* 0x000000a3a4a37208 */ /* 0x000fe20005800000 */
[----:B------:R-:W-:Y:S01]  /*3fa0*/  FMUL.FTZ R153, R108, R57 ;  /* 0x000000396c997220 */ /* 0x000fe20000410000 */
[----:B------:R-:W-:Y:S01]  /*3fb0*/  SHF.L.U32 R59, R91, 0x2, RZ ;  /* 0x000000025b3b7819 */ /* 0x000fe200000006ff */
[----:B------:R-:W-:Y:S02]  /*3fc0*/  FMUL.FTZ R154, R107, R58 ;  /* 0x0000003a6b9a7220 */ /* 0x000fe40000410000 */
[----:B------:R-:W-:Y:S01]  /*3fd0*/  @P3 FFMA.FTZ R160, R160, R161, -R56 ;  /* 0x000000a1a0a03223 */ /* 0x000fe20000010838 */
[----:B------:R-:W0:Y:S01]  /*3fe0*/  SHFL.UP PT, R162, R163, 0x1, RZ ;  /* 0x04200000a3a27989 */ /* 0x000e2200000e00ff */
[CC--:B------:R-:W-:Y:S02]  /*3ff0*/  FMUL.FTZ R57, R143.reuse, R155.reuse ;  /* 0x0000009b8f397220 */ /* 0x0c0fe40000410000 */
[C---:B------:R-:W-:Y:S01]  /*4000*/  FMUL.FTZ R56, R144.reuse, R155 ;  /* 0x0000009b90387220 */ /* 0x040fe20000410000 */
[----:B------:R2:W3:Y:S01]  /*4010*/  SHFL.IDX PT, R161, R118, RZ, 0x1f ;  /* 0x00001fff76a17589 */ /* 0x0004e200000e0000 */
[-C--:B------:R-:W-:Y:S01]  /*4020*/  FFMA.FTZ R58, -R144, R154.reuse, -R57 ;  /* 0x0000009a903a7223 */ /* 0x080fe20000010939 */
[----:B------:R-:W-:Y:S01]  /*4030*/  SHF.R.U32.HI R57, RZ, 0x1e, R91 ;  /* 0x0000001eff397819 */ /* 0x000fe2000001165b */
[----:B------:R-:W-:Y:S01]  /*4040*/  FFMA.FTZ R56, R143, R154, -R56 ;  /* 0x0000009a8f387223 */ /* 0x000fe20000010838 */
[----:B------:R-:W4:Y:S01]  /*4050*/  SHFL.UP PT, R160, R160, 0x1, RZ ;  /* 0x04200000a0a07989 */ /* 0x000f2200000e00ff */
[----:B------:R-:W-:-:S02]  /*4060*/  @P3 FADD.FTZ R159, R159, R156 ;  /* 0x0000009c9f9f3221 */ /* 0x000fc40000010000 */
[----:B------:R-:W-:Y:S02]  /*4070*/  @P3 FADD.FTZ R158, R158, R157 ;  /* 0x0000009d9e9e3221 */ /* 0x000fe40000010000 */
[----:B--2---:R-:W-:Y:S01]  /*4080*/  FADD.FTZ R118, -R153, R58 ;  /* 0x0000003a99767221 */ /* 0x004fe20000010100 */
[----:B------:R-:W-:Y:S01]  /*4090*/  IADD3 R58, P3, R59, R170, RZ ;  /* 0x000000aa3b3a7210 */ /* 0x000fe20007f7e0ff */
[----:B------:R-:W-:Y:S01]  /*40a0*/  FADD.FTZ R156, R151, R56 ;  /* 0x00000038979c7221 */ /* 0x000fe20000010000 */
[----:B------:R-:W-:Y:S01]  /*40b0*/  SHFL.UP PT, R159, R159, 0x1, RZ ;  /* 0x042000009f9f7989 */ /* 0x000fe200000e00ff */
[----:B------:R-:W-:Y:S01]  /*40c0*/  FMUL.FTZ R119, R133, -R118 ;  /* 0x8000007685777220 */ /* 0x000fe20000410000 */
[----:B------:R-:W-:Y:S01]  /*40d0*/  IADD3 R56, P4, R59, R166, RZ ;  /* 0x000000a63b387210 */ /* 0x000fe20007f9e0ff */
[-C--:B------:R-:W-:Y:S01]  /*40e0*/  FMUL.FTZ R157, R133, -R156.reuse ;  /* 0x8000009c859d7220 */ /* 0x080fe20000410000 */
[----:B------:R-:W2:Y:S01]  /*40f0*/  SHFL.UP PT, R158, R158, 0x1, RZ ;  /* 0x042000009e9e7989 */ /* 0x000ea200000e00ff */
[C---:B------:R-:W-:Y:S01]  /*4100*/  FFMA.FTZ R164, R130.reuse, R156, -R119 ;  /* 0x0000009c82a47223 */ /* 0x040fe20000010877 */
[C---:B------:R-:W-:Y:S01]  /*4110*/  IADD3.X R59, R57.reuse, R172, RZ, P3, !PT ;  /* 0x000000ac393b7210 */ /* 0x040fe20001ffe4ff */
[----:B------:R-:W-:Y:S01]  /*4120*/  FFMA.FTZ R166, R130, R118, R157 ;  /* 0x0000007682a67223 */ /* 0x000fe2000001009d */
[----:B------:R-:W-:Y:S01]  /*4130*/  IADD3.X R57, R57, R168, RZ, P4, !PT ;  /* 0x000000a839397210 */ /* 0x000fe200027fe4ff */
[C---:B------:R-:W-:Y:S01]  /*4140*/  FMUL.FTZ R119, R109.reuse, R55 ;  /* 0x000000376d777220 */ /* 0x040fe20000410000 */
[C---:B------:R-:W-:Y:S01]  /*4150*/  ISETP.GT.U32.AND P3, PT, R128.reuse, 0x1b, PT ;  /* 0x0000001b8000780c */ /* 0x040fe20003f64070 */
[----:B------:R-:W-:Y:S01]  /*4160*/  FMUL.FTZ R157, R109, R54 ;  /* 0x000000366d9d7220 */ /* 0x000fe20000410000 */
[----:B------:R-:W-:Y:S01]  /*4170*/  ISETP.GT.U32.AND P4, PT, R128, 0x17, PT ;  /* 0x000000178000780c */ /* 0x000fe20003f84070 */
[----:B------:R-:W-:-:S02]  /*4180*/  FADD.FTZ R166, -R119, R166 ;  /* 0x000000a677a67221 */ /* 0x000fc40000010100 */
[----:B------:R-:W-:Y:S02]  /*4190*/  FADD.FTZ R164, R157, R164 ;  /* 0x000000a49da47221 */ /* 0x000fe40000010000 */
[C---:B------:R-:W-:Y:S02]  /*41a0*/  FMUL.FTZ R54, R129.reuse, -R166 ;  /* 0x800000a681367220 */ /* 0x040fe40000410000 */
[----:B------:R-:W-:Y:S02]  /*41b0*/  FMUL.FTZ R163, R129, -R164 ;  /* 0x800000a481a37220 */ /* 0x000fe40000410000 */
[----:B------:R-:W-:Y:S02]  /*41c0*/  FMUL.FTZ R118, R110, R52 ;  /* 0x000000346e767220 */ /* 0x000fe40000410000 */
[----:B------:R-:W-:Y:S02]  /*41d0*/  FFMA.FTZ R55, R127, R164, -R54 ;  /* 0x000000a47f377223 */ /* 0x000fe40000010836 */
[----:B0-----:R-:W-:-:S02]  /*41e0*/  FMUL.FTZ R52, R162, R165 ;  /* 0x000000a5a2347220 */ /* 0x001fc40000410000 */
[----:B---3--:R-:W-:Y:S02]  /*41f0*/  FMUL.FTZ R162, R162, R161 ;  /* 0x000000a1a2a27220 */ /* 0x008fe40000410000 */
[----:B------:R-:W-:Y:S02]  /*4200*/  FMUL.FTZ R156, R110, R53 ;  /* 0x000000356e9c7220 */ /* 0x000fe40000410000 */
[----:B------:R-:W-:Y:S02]  /*4210*/  FFMA.FTZ R163, R127, R166, R163 ;  /* 0x000000a67fa37223 */ /* 0x000fe400000100a3 */
[----:B------:R-:W-:Y:S02]  /*4220*/  FADD.FTZ R55, R118, R55 ;  /* 0x0000003776377221 */ /* 0x000fe40000010000 */
[C---:B----4-:R-:W-:Y:S02]  /*4230*/  FFMA.FTZ R53, R160.reuse, R161, -R52 ;  /* 0x000000a1a0357223 */ /* 0x050fe40000010834 */
[----:B------:R-:W-:-:S02]  /*4240*/  FFMA.FTZ R162, R160, R165, R162 ;  /* 0x000000a5a0a27223 */ /* 0x000fc400000100a2 */
[----:B------:R-:W-:Y:S02]  /*4250*/  FADD.FTZ R163, -R156, R163 ;  /* 0x000000a39ca37221 */ /* 0x000fe40000010100 */
[----:B------:R-:W-:Y:S02]  /*4260*/  FMUL.FTZ R54, R126, -R55 ;  /* 0x800000377e367220 */ /* 0x000fe40000410000 */
[----:B--2---:R-:W-:Y:S01]  /*4270*/  @P2 FADD.FTZ R161, R158, R53 ;  /* 0x000000359ea12221 */ /* 0x004fe20000010000 */
[----:B------:R-:W-:Y:S01]  /*4280*/  IADD3 R53, R131, -c[0x0][0x174], RZ ;  /* 0x80005d0083357a10 */ /* 0x000fe20007ffe0ff */
[----:B------:R-:W-:Y:S01]  /*4290*/  @P2 FADD.FTZ R165, R159, R162 ;  /* 0x000000a29fa52221 */ /* 0x000fe20000010000 */
[----:B------:R-:W-:Y:S01]  /*42a0*/  ISETP.GT.U32.AND P2, PT, R128, 0x1d, PT ;  /* 0x0000001d8000780c */ /* 0x000fe20003f44070 */
[-C--:B------:R-:W-:Y:S02]  /*42b0*/  FMUL.FTZ R52, R126, -R163.reuse ;  /* 0x800000a37e347220 */ /* 0x080fe40000410000 */
[----:B------:R-:W-:-:S02]  /*42c0*/  FFMA.FTZ R163, R125, R163, R54 ;  /* 0x000000a37da37223 */ /* 0x000fc40000010036 */
[----:B------:R-:W-:Y:S02]  /*42d0*/  FMUL.FTZ R128, R111, R51 ;  /* 0x000000336f807220 */ /* 0x000fe40000410000 */
[----:B------:R-:W-:Y:S02]  /*42e0*/  FFMA.FTZ R55, R125, R55, -R52 ;  /* 0x000000377d377223 */ /* 0x000fe40000010834 */
[----:B------:R-:W-:Y:S02]  /*42f0*/  FMUL.FTZ R158, R111, R50 ;  /* 0x000000326f9e7220 */ /* 0x000fe40000410000 */
[----:B------:R-:W-:Y:S02]  /*4300*/  FADD.FTZ R163, -R128, R163 ;  /* 0x000000a380a37221 */ /* 0x000fe40000010100 */
[----:B------:R-:W-:Y:S02]  /*4310*/  IMAD R53, R53, -0x200, RZ ;  /* 0xfffffe0035357824 */ /* 0x000fe400078e02ff */
[----:B------:R-:W-:-:S02]  /*4320*/  FADD.FTZ R55, R158, R55 ;  /* 0x000000379e377221 */ /* 0x000fc40000010000 */
[----:B------:R-:W-:Y:S02]  /*4330*/  FMUL.FTZ R54, R124, -R163 ;  /* 0x800000a37c367220 */ /* 0x000fe40000410000 */
[----:B------:R-:W-:-:S04]  /*4340*/  IMAD.WIDE R50, R53, 0x4, R58 ;  /* 0x0000000435327825 */ /* 0x000fc800078e023a */
[----:B------:R-:W-:-:S04]  /*4350*/  IMAD.WIDE R52, R53, 0x4, R56 ;  /* 0x0000000435347825 */ /* 0x000fc800078e0238 */
[-C--:B------:R-:W-:Y:S02]  /*4360*/  FMUL.FTZ R56, R124, -R55.reuse ;  /* 0x800000377c387220 */ /* 0x080fe40000410000 */
[C---:B------:R-:W-:Y:S02]  /*4370*/  FMUL.FTZ R58, R112.reuse, R48 ;  /* 0x00000030703a7220 */ /* 0x040fe40000410000 */
[C---:B------:R-:W-:Y:S02]  /*4380*/  FFMA.FTZ R55, R123.reuse, R55, -R54 ;  /* 0x000000377b377223 */ /* 0x040fe40000010836 */
[----:B------:R-:W-:Y:S02]  /*4390*/  FMUL.FTZ R160, R112, R49 ;  /* 0x0000003170a07220 */ /* 0x000fe40000410000 */
[----:B------:R-:W-:Y:S02]  /*43a0*/  FFMA.FTZ R163, R123, R163, R56 ;  /* 0x000000a37ba37223 */ /* 0x000fe40000010038 */
[----:B------:R-:W-:-:S02]  /*43b0*/  FMUL.FTZ R56, R115, R44 ;  /* 0x0000002c73387220 */ /* 0x000fc40000410000 */
[----:B------:R-:W-:Y:S02]  /*43c0*/  FADD.FTZ R55, R58, R55 ;  /* 0x000000373a377221 */ /* 0x000fe40000010000 */
[----:B-1----:R-:W-:Y:S02]  /*43d0*/  FMUL.FTZ R44, R144, R101 ;  /* 0x00000065902c7220 */ /* 0x002fe40000410000 */
[C---:B------:R-:W-:Y:S02]  /*43e0*/  FMUL.FTZ R59, R114.reuse, R46 ;  /* 0x0000002e723b7220 */ /* 0x040fe40000410000 */
[----:B------:R-:W-:Y:S02]  /*43f0*/  FMUL.FTZ R159, R114, R47 ;  /* 0x0000002f729f7220 */ /* 0x000fe40000410000 */
[----:B------:R-:W-:Y:S02]  /*4400*/  FADD.FTZ R163, -R160, R163 ;  /* 0x000000a3a0a37221 */ /* 0x000fe40000010100 */
[----:B------:R-:W-:-:S02]  /*4410*/  FMUL.FTZ R46, R144, -R100 ;  /* 0x80000064902e7220 */ /* 0x000fc40000410000 */
[----:B------:R-:W-:Y:S02]  /*4420*/  FMUL.FTZ R47, R121, -R55 ;  /* 0x80000037792f7220 */ /* 0x000fe40000410000 */
[----:B------:R-:W-:Y:S02]  /*4430*/  FFMA.FTZ R44, R143, R100, -R44 ;  /* 0x000000648f2c7223 */ /* 0x000fe4000001082c */
[----:B------:R-:W-:Y:S02]  /*4440*/  FMUL.FTZ R57, R115, R45 ;  /* 0x0000002d73397220 */ /* 0x000fe40000410000 */
[----:B------:R-:W-:Y:S02]  /*4450*/  FMUL.FTZ R45, R121, -R163 ;  /* 0x800000a3792d7220 */ /* 0x000fe40000410000 */
[----:B------:R-:W-:Y:S02]  /*4460*/  FFMA.FTZ R46, R143, -R101, R46 ;  /* 0x800000658f2e7223 */ /* 0x000fe4000001002e */
[----:B------:R-:W-:-:S02]  /*4470*/  FFMA.FTZ R54, R122, R163, R47 ;  /* 0x000000a37a367223 */ /* 0x000fc4000001002f */
[C---:B------:R-:W-:Y:S02]  /*4480*/  FMUL.FTZ R47, R133.reuse, -R44 ;  /* 0x8000002c852f7220 */ /* 0x040fe40000410000 */
        /* <DEDUP_REMOVED lines=8> */
[-C--:B------:R-:W-:Y:S02]  /*4510*/  FMUL.FTZ R55, R117, -R48.reuse ;  /* 0x8000003075377220 */ /* 0x080fe40000410000 */
[----:B------:R-:W-:Y:S02]  /*4520*/  FFMA.FTZ R163, R120, R48, -R49 ;  /* 0x0000003078a37223 */ /* 0x000fe40000010831 */
[----:B------:R-:W-:-:S02]  /*4530*/  FMUL.FTZ R47, R129, -R44 ;  /* 0x8000002c812f7220 */ /* 0x000fc40000410000 */
[C---:B------:R-:W-:Y:S01]  /*4540*/  FFMA.FTZ R49, R127.reuse, R44, -R45 ;  /* 0x0000002c7f317223 */ /* 0x040fe2000001082d */
[----:B------:R-:W-:Y:S01]  /*4550*/  HFMA2.MMA R45, -RZ, RZ, 0, 0 ;  /* 0x00000000ff2d7435 */ /* 0x000fe200000001ff */
[----:B------:R-:W-:Y:S01]  /*4560*/  FFMA.FTZ R164, R120, R54, R55 ;  /* 0x0000003678a47223 */ /* 0x000fe20000010037 */
[----:B------:R-:W-:Y:S01]  /*4570*/  MOV R44, 0x3f800000 ;  /* 0x3f800000002c7802 */ /* 0x000fe20000000f00 */
[----:B------:R-:W-:Y:S02]  /*4580*/  FFMA.FTZ R54, R127, R46, R47 ;  /* 0x0000002e7f367223 */ /* 0x000fe4000001002f */
[----:B------:R-:W-:Y:S01]  /*4590*/  CS2R R46, SRZ ;  /* 0x00000000002e7805 */ /* 0x000fe2000001ff00 */
[C---:B------:R-:W-:Y:S02]  /*45a0*/  FMUL.FTZ R48, R103.reuse, R161 ;  /* 0x000000a167307220 */ /* 0x040fe40000410000 */
[----:B------:R-:W-:Y:S02]  /*45b0*/  FMUL.FTZ R103, R103, R165 ;  /* 0x000000a567677220 */ /* 0x000fe40000410000 */
[C---:B------:R-:W-:Y:S01]  /*45c0*/  FMUL.FTZ R162, R126.reuse, -R54 ;  /* 0x800000367ea27220 */ /* 0x040fe20000410000 */
[----:B------:R0:W1:Y:S01]  /*45d0*/  @!P0 LDS.128 R44, [R106.X16+0x3650] ;  /* 0x003650006a2c8984 */ /* 0x000062000000cc00 */
[----:B------:R-:W-:-:S02]  /*45e0*/  FMUL.FTZ R55, R126, -R49 ;  /* 0x800000317e377220 */ /* 0x000fc40000410000 */
[C---:B------:R-:W-:Y:S02]  /*45f0*/  FFMA.FTZ R48, R102.reuse, R165, R48 ;  /* 0x000000a566307223 */ /* 0x040fe40000010030 */
[----:B------:R-:W-:Y:S02]  /*4600*/  FFMA.FTZ R103, R102, R161, -R103 ;  /* 0x000000a166677223 */ /* 0x000fe40000010867 */
[C---:B------:R-:W-:Y:S02]  /*4610*/  FFMA.FTZ R162, R125.reuse, R49, -R162 ;  /* 0x000000317da27223 */ /* 0x040fe400000108a2 */
[----:B------:R-:W-:Y:S02]  /*4620*/  FFMA.FTZ R102, R125, R54, R55 ;  /* 0x000000367d667223 */ /* 0x000fe40000010037 */
[----:B------:R-:W-:Y:S02]  /*4630*/  FADD.FTZ R54, R135, R48 ;  /* 0x0000003087367221 */ /* 0x000fe40000010000 */
[----:B------:R-:W-:-:S02]  /*4640*/  FADD.FTZ R134, R134, R103 ;  /* 0x0000006786867221 */ /* 0x000fc40000010000 */
        /* <DEDUP_REMOVED lines=18> */
[C---:B------:R-:W-:Y:S02]  /*4770*/  FFMA.FTZ R49, R122.reuse, R136, R49 ;  /* 0x000000887a317223 */ /* 0x040fe40000010031 */
[----:B------:R-:W-:Y:S02]  /*4780*/  FFMA.FTZ R48, R122, R55, -R48 ;  /* 0x000000377a307223 */ /* 0x000fe40000010830 */
[C---:B------:R-:W-:Y:S02]  /*4790*/  FFMA.FTZ R138, R120.reuse, R135, -R138 ;  /* 0x00000087788a7223 */ /* 0x040fe4000001088a */
[----:B------:R-:W-:Y:S02]  /*47a0*/  FFMA.FTZ R162, R120, R102, R103 ;  /* 0x0000006678a27223 */ /* 0x000fe40000010067 */
[----:B------:R-:W-:Y:S01]  /*47b0*/  FFMA.FTZ R139, R26, R139, R49 ;  /* 0x0000008b1a8b7223 */ /* 0x000fe20000010031 */
[----:B------:R0:W2:Y:S01]  /*47c0*/  SHFL.DOWN PT, R165, R138, 0x1, 0x1f ;  /* 0x08201f008aa57f89 */ /* 0x0000a200000e0000 */
[----:B------:R-:W-:-:S02]  /*47d0*/  FADD.FTZ R135, R56, R163 ;  /* 0x000000a338877221 */ /* 0x000fc40000010000 */
[----:B------:R-:W-:Y:S01]  /*47e0*/  FADD.FTZ R103, -R57, R164 ;  /* 0x000000a439677221 */ /* 0x000fe20000010100 */
[----:B------:R0:W3:Y:S01]  /*47f0*/  SHFL.DOWN PT, R167, R162, 0x1, 0x1f ;  /* 0x08201f00a2a77f89 */ /* 0x0000e200000e0000 */
[----:B------:R-:W-:Y:S02]  /*4800*/  FFMA.FTZ R137, R26, R137, R48 ;  /* 0x000000891a897223 */ /* 0x000fe40000010030 */
[----:B------:R-:W-:Y:S01]  /*4810*/  FMUL.FTZ R48, R124, R139 ;  /* 0x0000008b7c307220 */ /* 0x000fe20000410000 */
[----:B------:R0:W4:Y:S03]  /*4820*/  SHFL.DOWN PT, R169, R135, 0x1, 0x1f ;  /* 0x08201f0087a97f89 */ /* 0x00012600000e0000 */
[----:B------:R-:W-:Y:S01]  /*4830*/  FFMA.FTZ R48, R123, R137, -R48 ;  /* 0x000000897b307223 */ /* 0x000fe20000010830 */
        /* <DEDUP_REMOVED lines=13> */
.L_x_12959:
[----:B-1----:R-:W-:Y:S05]  /*4910*/  BSYNC B0 ;  /* 0x0000000000007941 */ /* 0x002fea0003800000 */
.L_x_12958:
[----:B------:R-:W-:Y:S01]  /*4920*/  FFMA.FTZ R142, R27, R142, R48 ;  /* 0x0000008e1b8e7223 */ /* 0x000fe20000010030 */
[----:B--2---:R1:W2:Y:S01]  /*4930*/  SHFL.DOWN PT, R165, R138, 0x2, 0x1f ;  /* 0x08401f008aa57f89 */ /* 0x0042a200000e0000 */
[----:B------:R-:W-:Y:S01]  /*4940*/  FMUL.FTZ R48, R124, R137 ;  /* 0x000000897c307220 */ /* 0x000fe20000410000 */
[----:B------:R-:W-:Y:S02]  /*4950*/  BSSY B0, `(.L_x_12960) ;  /* 0x0000011000007945 */ /* 0x000fe40003800000 */
[----:B---3--:R1:W3:Y:S01]  /*4960*/  SHFL.DOWN PT, R167, R162, 0x2, 0x1f ;  /* 0x08401f00a2a77f89 */ /* 0x0082e200000e0000 */
[----:B------:R-:W-:-:S03]  /*4970*/  FFMA.FTZ R48, R123, R139, R48 ;  /* 0x0000008b7b307223 */ /* 0x000fc60000010030 */
[----:B----4-:R1:W4:Y:S04]  /*4980*/  SHFL.DOWN PT, R169, R135, 0x2, 0x1f ;  /* 0x08401f0087a97f89 */ /* 0x01032800000e0000 */
[----:B0-----:R1:W0:Y:S01]  /*4990*/  SHFL.DOWN PT, R171, R103, 0x2, 0x1f ;  /* 0x08401f0067ab7f89 */ /* 0x00122200000e0000 */
[----:B------:R-:W-:Y:S05]  /*49a0*/  @P2 BRA `(.L_x_12961) ;  /* 0x000000b000002947 */ /* 0x000fea0003800000 */
[C---:B0-----:R-:W-:Y:S02]  /*49b0*/  FMUL.FTZ R161, R162.reuse, R171 ;  /* 0x000000aba2a17220 */ /* 0x041fe40000410000 */
[C---:B---3--:R-:W-:Y:S02]  /*49c0*/  FMUL.FTZ R49, R162.reuse, R167 ;  /* 0x000000a7a2317220 */ /* 0x048fe40000410000 */
[-C--:B----4-:R-:W-:Y:S02]  /*49d0*/  FMUL.FTZ R163, R162, R169.reuse ;  /* 0x000000a9a2a37220 */ /* 0x090fe40000410000 */
[----:B------:R-:W-:-:S02]  /*49e0*/  FFMA.FTZ R102, R138, R169, -R161 ;  /* 0x000000a98a667223 */ /* 0x000fc400000108a1 */
[-C--:B--2---:R-:W-:Y:S02]  /*49f0*/  FMUL.FTZ R161, R162, R165.reuse ;  /* 0x000000a5a2a17220 */ /* 0x084fe40000410000 */
[C---:B------:R-:W-:Y:S02]  /*4a00*/  FFMA.FTZ R49, R138.reuse, R165, -R49 ;  /* 0x000000a58a317223 */ /* 0x040fe40000010831 */
[C---:B------:R-:W-:Y:S02]  /*4a10*/  FFMA.FTZ R164, R138.reuse, R171, R163 ;  /* 0x000000ab8aa47223 */ /* 0x040fe400000100a3 */
[----:B-1----:R-:W-:Y:S01]  /*4a20*/  FFMA.FTZ R162, R138, R167, R161 ;  /* 0x000000a78aa27223 */ /* 0x002fe200000100a1 */
[----:B------:R-:W-:Y:S01]  /*4a30*/  MOV R138, R49 ;  /* 0x00000031008a7202 */ /* 0x000fe20000000f00 */
[----:B------:R-:W-:Y:S02]  /*4a40*/  FADD.FTZ R135, R135, R102 ;  /* 0x0000006687877221 */ /* 0x000fe40000010000 */
[----:B------:R-:W-:-:S02]  /*4a50*/  FADD.FTZ R103, R103, R164 ;  /* 0x000000a467677221 */ /* 0x000fc40000010000 */
.L_x_12961:
[----:B------:R-:W-:Y:S05]  /*4a60*/  BSYNC B0 ;  /* 0x0000000000007941 */ /* 0x000fea0003800000 */
.L_x_12960:
[----:B------:R-:W-:Y:S01]  /*4a70*/  FFMA.FTZ R140, R27, R140, R48 ;  /* 0x0000008c1b8c7223 */ /* 0x000fe20000010030 */
[----:B--2---:R2:W1:Y:S01]  /*4a80*/  SHFL.DOWN PT, R165, R138, 0x4, 0x1f ;  /* 0x08801f008aa57f89 */ /* 0x00446200000e0000 */
        /* <DEDUP_REMOVED lines=11> */
[-C--:B-1----:R-:W-:Y:S02]  /*4b40*/  FMUL.FTZ R161, R162, R165.reuse ;  /* 0x000000a5a2a17220 */ /* 0x082fe40000410000 */
[C---:B------:R-:W-:Y:S02]  /*4b50*/  FFMA.FTZ R49, R138.reuse, R165, -R49 ;  /* 0x000000a58a317223 */ /* 0x040fe40000010831 */
[C---:B------:R-:W-:Y:S02]  /*4b60*/  FFMA.FTZ R164, R138.reuse, R171, R163 ;  /* 0x000000ab8aa47223 */ /* 0x040fe400000100a3 */
[----:B--2---:R-:W-:Y:S01]  /*4b70*/  FFMA.FTZ R162, R138, R167, R161 ;  /* 0x000000a78aa27223 */ /* 0x004fe200000100a1 */
[----:B------:R-:W-:Y:S01]  /*4b80*/  MOV R138, R49 ;  /* 0x00000031008a7202 */ /* 0x000fe20000000f00 */
[----:B------:R-:W-:Y:S02]  /*4b90*/  FADD.FTZ R135, R135, R102 ;  /* 0x0000006687877221 */ /* 0x000fe40000010000 */
[----:B------:R-:W-:-:S02]  /*4ba0*/  FADD.FTZ R103, R103, R164 ;  /* 0x000000a467677221 */ /* 0x000fc40000010000 */
.L_x_12963:
[----:B------:R-:W-:Y:S05]  /*4bb0*/  BSYNC B0 ;  /* 0x0000000000007941 */ /* 0x000fea0003800000 */
.L_x_12962:
[----:B------:R-:W-:Y:S01]  /*4bc0*/  FFMA.FTZ R102, R20, R145, R48 ;  /* 0x0000009114667223 */ /* 0x000fe20000010030 */
[----:B------:R2:W4:Y:S01]  /*4bd0*/  SHFL.DOWN PT, R163, R138, 0x8, 0x1f ;  /* 0x09001f008aa37f89 */ /* 0x00052200000e0000 */
[----:B------:R-:W-:Y:S01]  /*4be0*/  FMUL.FTZ R48, R126, R140 ;  /* 0x0000008c7e307220 */ /* 0x000fe20000410000 */
[----:B------:R-:W-:Y:S02]  /*4bf0*/  BSSY B0, `(.L_x_12964) ;  /* 0x0000011000007945 */ /* 0x000fe40003800000 */
[----:B-1----:R2:W1:Y:S01]  /*4c00*/  SHFL.DOWN PT, R165, R162, 0x8, 0x1f ;  /* 0x09001f00a2a57f89 */ /* 0x00246200000e0000 */
[----:B------:R-:W-:-:S03]  /*4c10*/  FFMA.FTZ R48, R125, R142, -R48 ;  /* 0x0000008e7d307223 */ /* 0x000fc60000010830 */
[----:B---3--:R2:W3:Y:S04]  /*4c20*/  SHFL.DOWN PT, R167, R135, 0x8, 0x1f ;  /* 0x09001f0087a77f89 */ /* 0x0084e800000e0000 */
[----:B----4-:R2:W4:Y:S01]  /*4c30*/  SHFL.DOWN PT, R169, R103, 0x8, 0x1f ;  /* 0x09001f0067a97f89 */ /* 0x01052200000e0000 */
[----:B------:R-:W-:Y:S05]  /*4c40*/  @P4 BRA `(.L_x_12965) ;  /* 0x000000b000004947 */ /* 0x000fea0003800000 */
[C---:B----4-:R-:W-:Y:S02]  /*4c50*/  FMUL.FTZ R145, R162.reuse, R169 ;  /* 0x000000a9a2917220 */ /* 0x050fe40000410000 */
[C---:B-1----:R-:W-:Y:S02]  /*4c60*/  FMUL.FTZ R49, R162.reuse, R165 ;  /* 0x000000a5a2317220 */ /* 0x042fe40000410000 */
[-C--:B---3--:R-:W-:Y:S02]  /*4c70*/  FMUL.FTZ R161, R162, R167.reuse ;  /* 0x000000a7a2a17220 */ /* 0x088fe40000410000 */
        /* <DEDUP_REMOVED lines=8> */
.L_x_12965:
[----:B------:R-:W-:Y:S05]  /*4d00*/  BSYNC B0 ;  /* 0x0000000000007941 */ /* 0x000fea0003800000 */
.L_x_12964:
[----:B------:R-:W-:Y:S01]  /*4d10*/  FFMA.FTZ R141, R20, R141, R48 ;  /* 0x0000008d148d7223 */ /* 0x000fe20000010030 */
[----:B-1----:R1:W2:Y:S01]  /*4d20*/  SHFL.DOWN PT, R165, R138, 0x10, 0x1f ;  /* 0x0a001f008aa57f89 */ /* 0x0022a200000e0000 */
[C---:B------:R-:W-:Y:S01]  /*4d30*/  FMUL.FTZ R48, R129.reuse, R102 ;  /* 0x0000006681307220 */ /* 0x040fe20000410000 */
[----:B------:R-:W-:Y:S01]  /*4d40*/  BSSY B0, `(.L_x_12966) ;  /* 0x0000012000007945 */ /* 0x000fe20003800000 */
[-C--:B------:R-:W-:Y:S01]  /*4d50*/  FMUL.FTZ R49, R129, R141.reuse ;  /* 0x0000008d81317220 */ /* 0x080fe20000410000 */
[----:B---3--:R1:W3:Y:S01]  /*4d60*/  SHFL.DOWN PT, R167, R162, 0x10, 0x1f ;  /* 0x0a001f00a2a77f89 */ /* 0x0082e200000e0000 */
[----:B------:R-:W-:-:S03]  /*4d70*/  FFMA.FTZ R48, R127, R141, -R48 ;  /* 0x0000008d7f307223 */ /* 0x000fc60000010830 */
        /* <DEDUP_REMOVED lines=14> */
.L_x_12967:
[----:B------:R-:W-:Y:S05]  /*4e60*/  BSYNC B0 ;  /* 0x0000000000007941 */ /* 0x000fea0003800000 */
.L_x_12966:
[----:B------:R-:W-:Y:S01]  /*4e70*/  SHFL.DOWN PT, R170, R162, 0x1, 0x1f ;  /* 0x08201f00a2aa7f89 */ /* 0x000fe200000e0000 */
[----:B------:R-:W-:Y:S01]  /*4e80*/  FFMA.FTZ R148, R21, R148, R48 ;  /* 0x0000009415947223 */ /* 0x000fe20000010030 */
[----:B------:R-:W-:Y:S01]  /*4e90*/  SHF.L.U64.HI R48, R105, 0x2, R104 ;  /* 0x0000000269307819 */ /* 0x000fe20000010268 */
[----:B------:R-:W-:Y:S01]  /*4ea0*/  FFMA.FTZ R49, R127, R102, R49 ;  /* 0x000000667f317223 */ /* 0x000fe20000010031 */
[----:B------:R-:W5:Y:S01]  /*4eb0*/  SHFL.IDX PT, R164, R47, RZ, 0x1f ;  /* 0x00001fff2fa47589 */ /* 0x000f6200000e0000 */
[----:B------:R-:W-:Y:S01]  /*4ec0*/  FMUL.FTZ R161, R133, R148 ;  /* 0x0000009485a17220 */ /* 0x000fe20000410000 */
[----:B--2---:R-:W-:Y:S01]  /*4ed0*/  SHF.L.U32 R165, R105, 0x2, RZ ;  /* 0x0000000269a57819 */ /* 0x004fe200000006ff */
[----:B------:R-:W-:Y:S01]  /*4ee0*/  FFMA.FTZ R146, R21, R146, R49 ;  /* 0x0000009215927223 */ /* 0x000fe20000010031 */
[----:B------:R-:W2:Y:S01]  /*4ef0*/  SHFL.IDX PT, R163, R46, RZ, 0x1f ;  /* 0x00001fff2ea37589 */ /* 0x000ea200000e0000 */
[C---:B------:R-:W-:Y:S01]  /*4f00*/  IMAD R166, R48.reuse, c[0x0][0x2b0], RZ ;  /* 0x0000ac0030a67a24 */ /* 0x040fe200078e02ff */
[----:B------:R-:W-:Y:S01]  /*4f10*/  ISETP.NE.AND P0, PT, R91, RZ, PT ;  /* 0x000000ff5b00720c */ /* 0x000fe20003f05270 */
[----:B------:R-:W-:Y:S01]  /*4f20*/  IMAD R48, R48, c[0x0][0x2d0], RZ ;  /* 0x0000b40030307a24 */ /* 0x000fe200078e02ff */
[----:B------:R-:W1:Y:S01]  /*4f30*/  SHFL.DOWN PT, R168, R138, 0x1, 0x1f ;  /* 0x08201f008aa87f89 */ /* 0x000e6200000e0000 */
[-C--:B------:R-:W-:Y:S01]  /*4f40*/  FMUL.FTZ R145, R133, R146.reuse ;  /* 0x0000009285917220 */ /* 0x080fe20000410000 */
[----:B------:R-:W-:Y:S01]  /*4f50*/  IADD3 R176, R91, 0x160, RZ ;  /* 0x000001605bb07810 */ /* 0x000fe20007ffe0ff */
[C---:B------:R-:W-:Y:S01]  /*4f60*/  FFMA.FTZ R161, R130.reuse, R146, R161 ;  /* 0x0000009282a17223 */ /* 0x040fe200000100a1 */
[----:B0-----:R-:W0:Y:S01]  /*4f70*/  SHFL.DOWN PT, R171, R135, 0x1, 0x1f ;  /* 0x08201f0087ab7f89 */ /* 0x001e2200000e0000 */
[----:B----4-:R-:W-:Y:S01]  /*4f80*/  IMAD R169, R165, c[0x0][0x2d4], R48 ;  /* 0x0000b500a5a97a24 */ /* 0x010fe200078e0230 */
[----:B------:R-:W-:Y:S01]  /*4f90*/  IADD3 R178, R91, 0x180, RZ ;  /* 0x000001805bb27810 */ /* 0x000fe20007ffe0ff */
[C---:B---3--:R-:W-:Y:S01]  /*4fa0*/  IMAD R167, R165.reuse, c[0x0][0x2b4], R166 ;  /* 0x0000ad00a5a77a24 */ /* 0x048fe200078e02a6 */
[----:B------:R-:W3:Y:S01]  /*4fb0*/  SHFL.DOWN PT, R172, R103, 0x1, 0x1f ;  /* 0x08201f0067ac7f89 */ /* 0x000ee200000e0000 */
[----:B------:R-:W-:Y:S01]  /*4fc0*/  IMAD.WIDE.U32 R48, R165, c[0x0][0x2b0], R50 ;  /* 0x0000ac00a5307a25 */ /* 0x000fe200078e0032 */
[----:B------:R-:W-:Y:S01]  /*4fd0*/  IADD3 R180, R91, 0x1a0, RZ ;  /* 0x000001a05bb47810 */ /* 0x000fe20007ffe0ff */
[----:B------:R-:W-:Y:S01]  /*4fe0*/  BSSY B0, `(.L_x_12968) ;  /* 0x000014e000007945 */ /* 0x000fe20003800000 */
[----:B-1----:R-:W1:Y:S01]  /*4ff0*/  SHFL.IDX PT, R162, R162, RZ, 0x1f ;  /* 0x00001fffa2a27589 */ /* 0x002e6200000e0000 */
[----:B------:R-:W-:Y:S01]  /*5000*/  FFMA.FTZ R145, R130, R148, -R145 ;  /* 0x0000009482917223 */ /* 0x000fe20000010891 */
[----:B------:R-:W-:Y:S01]  /*5010*/  IADD3 R49, R49, R167, RZ ;  /* 0x000000a731317210 */ /* 0x000fe20007ffe0ff */
[----:B------:R-:W-:Y:S01]  /*5020*/  IMAD.WIDE.U32 R50, R165, c[0x0][0x2d0], R52 ;  /* 0x0000b400a5327a25 */ /* 0x000fe200078e0034 */
[----:B------:R-:W4:Y:S01]  /*5030*/  SHFL.IDX PT, R138, R138, RZ, 0x1f ;  /* 0x00001fff8a8a7589 */ /* 0x000f2200000e0000 */
[----:B------:R-:W-:-:S02]  /*5040*/  IADD3 R182, R91, 0x1c0, RZ ;  /* 0x000001c05bb67810 */ /* 0x000fc40007ffe0ff */
[----:B------:R-:W-:Y:S01]  /*5050*/  FFMA.FTZ R149, R22, R149, R161 ;  /* 0x0000009516957223 */ /* 0x000fe200000100a1 */
[----:B------:R-:W1:Y:S01]  /*5060*/  SHFL.IDX PT, R103, R103, RZ, 0x1f ;  /* 0x00001fff67677589 */ /* 0x000e6200000e0000 */
[C---:B-----5:R-:W-:Y:S01]  /*5070*/  @P1 FMUL.FTZ R166, R170.reuse, R164 ;  /* 0x000000a4aaa61220 */ /* 0x060fe20000410000 */
[----:B------:R-:W-:Y:S01]  /*5080*/  IADD3 R51, R51, R169, RZ ;  /* 0x000000a933337210 */ /* 0x000fe20007ffe0ff */
[----:B--2---:R-:W-:Y:S01]  /*5090*/  @P1 FMUL.FTZ R53, R170, R163 ;  /* 0x000000a3aa351220 */ /* 0x004fe20000410000 */
[----:B------:R-:W2:Y:S01]  /*50a0*/  SHFL.IDX PT, R135, R135, RZ, 0x1f ;  /* 0x00001fff87877589 */ /* 0x000ea200000e0000 */
[----:B------:R-:W-:Y:S01]  /*50b0*/  FFMA.FTZ R147, R22, R147, R145 ;  /* 0x0000009316937223 */ /* 0x000fe20000010091 */
[----:B------:R-:W-:Y:S01]  /*50c0*/  IADD3 R184, R91, 0x1e0, RZ ;  /* 0x000001e05bb87810 */ /* 0x000fe20007ffe0ff */
[----:B------:R-:W-:Y:S02]  /*50d0*/  FMUL.FTZ R52, R144, R149 ;  /* 0x0000009590347220 */ /* 0x000fe40000410000 */
[----:B------:R-:W-:-:S02]  /*50e0*/  @P1 FFMA.FTZ R166, R168, R163, -R166 ;  /* 0x000000a3a8a61223 */ /* 0x000fc400000108a6 */
[----:B------:R-:W-:Y:S02]  /*50f0*/  @P1 FFMA.FTZ R53, R168, R164, R53 ;  /* 0x000000a4a8351223 */ /* 0x000fe40000010035 */
[----:B------:R-:W-:Y:S02]  /*5100*/  FFMA.FTZ R52, R143, R147, -R52 ;  /* 0x000000938f347223 */ /* 0x000fe40000010834 */
[----:B0-----:R-:W-:Y:S02]  /*5110*/  @P1 FADD.FTZ R163, R171, R166 ;  /* 0x000000a6aba31221 */ /* 0x001fe40000010000 */
[----:B---3--:R-:W-:Y:S02]  /*5120*/  @P1 FADD.FTZ R164, R172, R53 ;  /* 0x00000035aca41221 */ /* 0x008fe40000010000 */
[----:B------:R-:W-:Y:S02]  /*5130*/  FFMA.FTZ R152, R23, R152, R52 ;  /* 0x0000009817987223 */ /* 0x000fe40000010034 */
[----:B------:R-:W-:-:S02]  /*5140*/  FMUL.FTZ R145, R163, -R101 ;  /* 0x80000065a3917220 */ /* 0x000fc40000410000 */
[----:B------:R-:W-:Y:S02]  /*5150*/  FMUL.FTZ R52, R164, -R101 ;  /* 0x80000065a4347220 */ /* 0x000fe40000410000 */
[----:B-1----:R-:W-:Y:S02]  /*5160*/  FMUL.FTZ R101, R162, R46 ;  /* 0x0000002ea2657220 */ /* 0x002fe40000410000 */
[-C--:B------:R-:W-:Y:S02]  /*5170*/  FFMA.FTZ R166, R164, R100.reuse, R145 ;  /* 0x00000064a4a67223 */ /* 0x080fe40000010091 */
[----:B------:R-:W-:Y:S02]  /*5180*/  FFMA.FTZ R163, R163, R100, -R52 ;  /* 0x00000064a3a37223 */ /* 0x000fe40000010834 */
[-C--:B------:R-:W-:Y:S02]  /*5190*/  FMUL.FTZ R53, R162, R47.reuse ;  /* 0x0000002fa2357220 */ /* 0x080fe40000410000 */
[----:B----4-:R-:W-:-:S02]  /*51a0*/  FFMA.FTZ R164, R138, R47, R101 ;  /* 0x0000002f8aa47223 */ /* 0x010fc40000010065 */
[----:B------:R-:W-:Y:S02]  /*51b0*/  FADD.FTZ R155, -R155, R166 ;  /* 0x000000a69b9b7221 */ /* 0x000fe40000010100 */
[----:B------:R-:W-:Y:S02]  /*51c0*/  FADD.FTZ R101, R154, R163 ;  /* 0x000000a39a657221 */ /* 0x000fe40000010000 */
[----:B------:R-:W-:Y:S02]  /*51d0*/  FFMA.FTZ R52, R138, R46, -R53 ;  /* 0x0000002e8a347223 */ /* 0x000fe40000010835 */
[C---:B------:R-:W-:Y:S02]  /*51e0*/  FMUL.FTZ R46, R144.reuse, R147 ;  /* 0x00000093902e7220 */ /* 0x040fe40000410000 */
[C---:B------:R-:W-:Y:S02]  /*51f0*/  FMUL.FTZ R100, R144.reuse, -R155 ;  /* 0x8000009b90647220 */ /* 0x040fe40000410000 */
[----:B------:R-:W-:-:S02]  /*5200*/  FMUL.FTZ R144, R144, -R101 ;  /* 0x8000006590907220 */ /* 0x000fc40000410000 */
[C---:B------:R-:W-:Y:S02]  /*5210*/  FFMA.FTZ R100, R143.reuse, R101, -R100 ;  /* 0x000000658f647223 */ /* 0x040fe40000010864 */
[----:B------:R-:W-:Y:S02]  /*5220*/  FFMA.FTZ R144, R143, R155, R144 ;  /* 0x0000009b8f907223 */ /* 0x000fe40000010090 */
[C---:B------:R-:W-:Y:S02]  /*5230*/  FMUL.FTZ R47, R162.reuse, R45 ;  /* 0x0000002da22f7220 */ /* 0x040fe40000410000 */
[----:B------:R-:W-:Y:S02]  /*5240*/  FADD.FTZ R151, R151, R100 ;  /* 0x0000006497977221 */ /* 0x000fe40000010000 */
[----:B------:R-:W-:Y:S02]  /*5250*/  FMUL.FTZ R162, R162, R44 ;  /* 0x0000002ca2a27220 */ /* 0x000fe40000410000 */
[----:B------:R-:W-:-:S02]  /*5260*/  FADD.FTZ R100, -R153, R144 ;  /* 0x0000009099647221 */ /* 0x000fc40000010100 */
[C---:B------:R-:W-:Y:S02]  /*5270*/  FFMA.FTZ R44, R138.reuse, R44, -R47 ;  /* 0x0000002c8a2c7223 */ /* 0x040fe4000001082f */
[----:B------:R-:W-:Y:S01]  /*5280*/  FADD.FTZ R47, R103, R164 ;  /* 0x000000a4672f7221 */ /* 0x000fe20000010000 */
[----:B------:R-:W-:Y:S01]  /*5290*/  P2R R103, PR, RZ, 0x1 ;  /* 0x00000001ff677803 */ /* 0x000fe20000000000 */
[C---:B------:R-:W-:Y:S02]  /*52a0*/  FMUL.FTZ R103, R133.reuse, -R100 ;  /* 0x8000006485677220 */ /* 0x040fe40000410000 */
[----:B------:R-:W-:Y:S02]  /*52b0*/  FMUL.FTZ R133, R133, -R151 ;  /* 0x8000009785857220 */ /* 0x000fe40000410000 */
[----:B------:R-:W-:Y:S02]  /*52c0*/  FFMA.FTZ R45, R138, R45, R162 ;  /* 0x0000002d8a2d7223 */ /* 0x000fe400000100a2 */
[----:B------:R-:W-:-:S02]  /*52d0*/  FFMA.FTZ R138, R130, R151, -R103 ;  /* 0x00000097828a7223 */ /* 0x000fc40000010867 */
[----:B------:R-:W-:Y:S02]  /*52e0*/  FFMA.FTZ R130, R130, R100, R133 ;  /* 0x0000006482827223 */ /* 0x000fe40000010085 */
[----:B------:R-:W-:Y:S02]  /*52f0*/  FFMA.FTZ R53, R143, R149, R46 ;  /* 0x000000958f357223 */ /* 0x000fe4000001002e */
[----:B------:R-:W-:Y:S02]  /*5300*/  FADD.FTZ R157, R157, R138 ;  /* 0x0000008a9d9d7221 */ /* 0x000fe40000010000 */
[----:B------:R-:W-:Y:S02]  /*5310*/  FADD.FTZ R130, -R119, R130 ;  /* 0x0000008277827221 */ /* 0x000fe40000010100 */
[----:B------:R-:W-:Y:S02]  /*5320*/  FFMA.FTZ R150, R23, R150, R53 ;  /* 0x0000009617967223 */ /* 0x000fe40000010035 */
[----:B------:R-:W-:-:S02]  /*5330*/  FMUL.FTZ R53, R129, -R157 ;  /* 0x8000009d81357220 */ /* 0x000fc40000410000 */
[-C--:B------:R-:W-:Y:S02]  /*5340*/  FMUL.FTZ R138, R129, -R130.reuse ;  /* 0x80000082818a7220 */ /* 0x080fe40000410000 */
[C---:B------:R-:W-:Y:S02]  /*5350*/  FFMA.FTZ R53, R127.reuse, R130, R53 ;  /* 0x000000827f357223 */ /* 0x040fe40000010035 */
[----:B------:R-:W-:Y:S02]  /*5360*/  FFMA.FTZ R127, R127, R157, -R138 ;  /* 0x0000009d7f7f7223 */ /* 0x000fe4000001088a */
[----:B--2---:R-:W-:Y:S01]  /*5370*/  FADD.FTZ R46, R135, R52 ;  /* 0x00000034872e7221 */ /* 0x004fe20000010000 */
[----:B------:R-:W-:Y:S01]  /*5380*/  SHF.L.U32 R52, R91, 0x4, RZ ;  /* 0x000000045b347819 */ /* 0x000fe200000006ff */
[----:B------:R-:W-:Y:S02]  /*5390*/  FADD.FTZ R156, -R156, R53 ;  /* 0x000000359c9c7221 */ /* 0x000fe40000010100 */
[----:B------:R-:W-:Y:S01]  /*53a0*/  FADD.FTZ R118, R118, R127 ;  /* 0x0000007f76767221 */ /* 0x000fe20000010000 */
[----:B------:R0:W-:Y:S01]  /*53b0*/  @!P0 STS.128 [R106.X16+0x3650], R44 ;  /* 0x0036502c6a008388 */ /* 0x0001e2000000cc00 */
[----:B------:R-:W-:Y:S01]  /*53c0*/  FMUL.FTZ R119, R23, R72 ;  /* 0x0000004817777220 */ /* 0x000fe20000410000 */
[----:B------:R-:W-:Y:S01]  /*53d0*/  LEA.HI.SX32 R52, R52, R52, 0x1b ;  /* 0x0000003434347211 */ /* 0x000fe200078fdaff */
[----:B------:R-:W-:-:S02]  /*53e0*/  FMUL.FTZ R154, R155, R72 ;  /* 0x000000489b9a7220 */ /* 0x000fc40000410000 */
[----:B------:R-:W-:Y:S02]  /*53f0*/  FFMA.FTZ R103, R43, -R119, R150 ;  /* 0x800000772b677223 */ /* 0x000fe40000010096 */
[----:B------:R-:W-:Y:S02]  /*5400*/  FMUL.FTZ R53, R100, R75 ;  /* 0x0000004b64357220 */ /* 0x000fe40000410000 */
[----:B------:R-:W-:Y:S02]  /*5410*/  FMUL.FTZ R129, R23, R154 ;  /* 0x0000009a17817220 */ /* 0x000fe40000410000 */
[----:B------:R-:W-:Y:S02]  /*5420*/  FMUL.FTZ R144, R101, R72 ;  /* 0x0000004865907220 */ /* 0x000fe40000410000 */
[----:B------:R-:W-:Y:S01]  /*5430*/  FFMA.FTZ R119, R42, -R119, R152 ;  /* 0x800000772a777223 */ /* 0x000fe20000010098 */
[----:B------:R1:W-:Y:S01]  /*5440*/  STS [R52.X4+0x10bc], R129 ;  /* 0x0010bc8134007388 */ /* 0x0003e20000004800 */
[----:B------:R-:W-:-:S02]  /*5450*/  FMUL.FTZ R135, R23, R144 ;  /* 0x0000009017877220 */ /* 0x000fc40000410000 */
[C---:B0-----:R-:W-:Y:S02]  /*5460*/  FMUL.FTZ R45, R126.reuse, -R156 ;  /* 0x8000009c7e2d7220 */ /* 0x041fe40000410000 */
[----:B------:R-:W-:Y:S01]  /*5470*/  FMUL.FTZ R126, R126, -R118 ;  /* 0x800000767e7e7220 */ /* 0x000fe20000410000 */
[----:B------:R-:W-:Y:S01]  /*5480*/  STS [R52.X4+0x10b8], R135 ;  /* 0x0010b88734007388 */ /* 0x000fe20000004800 */
[----:B------:R-:W-:Y:S02]  /*5490*/  FMUL.FTZ R46, R22, R75 ;  /* 0x0000004b162e7220 */ /* 0x000fe40000410000 */
[C---:B------:R-:W-:Y:S02]  /*54a0*/  FFMA.FTZ R47, R125.reuse, R156, R126 ;  /* 0x0000009c7d2f7223 */ /* 0x040fe4000001007e */
[----:B------:R-:W-:Y:S02]  /*54b0*/  FFMA.FTZ R45, R125, R118, -R45 ;  /* 0x000000767d2d7223 */ /* 0x000fe4000001082d */
[----:B------:R-:W-:-:S02]  /*54c0*/  FFMA.FTZ R126, R41, -R46, R149 ;  /* 0x8000002e297e7223 */ /* 0x000fc40000010095 */
[----:B------:R-:W-:Y:S02]  /*54d0*/  FADD.FTZ R128, -R128, R47 ;  /* 0x0000002f80807221 */ /* 0x000fe40000010100 */
[----:B------:R-:W-:Y:S02]  /*54e0*/  FADD.FTZ R125, R158, R45 ;  /* 0x0000002d9e7d7221 */ /* 0x000fe40000010000 */
[----:B------:R-:W-:Y:S02]  /*54f0*/  FMUL.FTZ R44, R103, R154 ;  /* 0x0000009a672c7220 */ /* 0x000fe40000410000 */
[----:B------:R-:W-:Y:S02]  /*5500*/  FMUL.FTZ R45, R151, R75 ;  /* 0x0000004b972d7220 */ /* 0x000fe40000410000 */
[----:B------:R-:W-:Y:S02]  /*5510*/  FFMA.FTZ R127, R40, -R46, R147 ;  /* 0x8000002e287f7223 */ /* 0x000fe40000010093 */
[----:B------:R-:W-:-:S02]  /*5520*/  FMUL.FTZ R138, R126, R53 ;  /* 0x000000357e8a7220 */ /* 0x000fc40000410000 */
[C---:B------:R-:W-:Y:S02]  /*5530*/  FMUL.FTZ R46, R124.reuse, -R128 ;  /* 0x800000807c2e7220 */ /* 0x040fe40000410000 */
[----:B------:R-:W-:Y:S02]  /*5540*/  FMUL.FTZ R124, R124, -R125 ;  /* 0x8000007d7c7c7220 */ /* 0x000fe40000410000 */
[-C--:B------:R-:W-:Y:S02]  /*5550*/  FFMA.FTZ R44, R119, R144.reuse, R44 ;  /* 0x00000090772c7223 */ /* 0x080fe4000001002c */
[----:B------:R-:W-:Y:S02]  /*5560*/  FMUL.FTZ R145, R103, R144 ;  /* 0x0000009067917220 */ /* 0x000fe40000410000 */
[-C--:B------:R-:W-:Y:S02]  /*5570*/  FMUL.FTZ R144, R126, R45.reuse ;  /* 0x0000002d7e907220 */ /* 0x080fe40000410000 */
[----:B------:R-:W-:-:S02]  /*5580*/  FFMA.FTZ R174, R127, R45, R138 ;  /* 0x0000002d7fae7223 */ /* 0x000fc4000001008a */
[----:B-1----:R-:W-:Y:S02]  /*5590*/  FMUL.FTZ R129, R22, R45 ;  /* 0x0000002d16817220 */ /* 0x002fe40000410000 */
[C---:B------:R-:W-:Y:S02]  /*55a0*/  FFMA.FTZ R45, R123.reuse, R125, -R46 ;  /* 0x0000007d7b2d7223 */ /* 0x040fe4000001082e */
[----:B------:R-:W-:Y:S01]  /*55b0*/  FFMA.FTZ R123, R123, R128, R124 ;  /* 0x000000807b7b7223 */ /* 0x000fe2000001007c */
[----:B------:R-:W-:Y:S01]  /*55c0*/  STS [R52.X4+0x10b0], R129 ;  /* 0x0010b08134007388 */ /* 0x000fe20000004800 */
[----:B------:R-:W-:Y:S02]  /*55d0*/  FADD.FTZ R58, R58, R45 ;  /* 0x0000002d3a3a7221 */ /* 0x000fe40000010000 */
[----:B------:R-:W-:Y:S02]  /*55e0*/  FADD.FTZ R160, -R160, R123 ;  /* 0x0000007ba0a07221 */ /* 0x000fe40000010100 */
[----:B------:R-:W-:-:S02]  /*55f0*/  FFMA.FTZ R177, R127, R53, -R144 ;  /* 0x000000357fb17223 */ /* 0x000fc40000010890 */
[----:B------:R-:W-:Y:S02]  /*5600*/  FMUL.FTZ R133, R22, R53 ;  /* 0x0000003516857220 */ /* 0x000fe40000410000 */
[----:B------:R-:W-:Y:S02]  /*5610*/  FMUL.FTZ R53, R21, R74 ;  /* 0x0000004a15357220 */ /* 0x000fe40000410000 */
[C---:B------:R-:W-:Y:S01]  /*5620*/  FMUL.FTZ R45, R121.reuse, -R160 ;  /* 0x800000a0792d7220 */ /* 0x040fe20000410000 */
[----:B------:R0:W-:Y:S01]  /*5630*/  STS [R52.X4+0x10b4], R133 ;  /* 0x0010b48534007388 */ /* 0x0001e20000004800 */
[----:B------:R-:W-:Y:S02]  /*5640*/  FMUL.FTZ R47, R121, -R58 ;  /* 0x8000003a792f7220 */ /* 0x000fe40000410000 */
[----:B------:R-:W-:Y:S02]  /*5650*/  FFMA.FTZ R121, R39, -R53, R146 ;  /* 0x8000003527797223 */ /* 0x000fe40000010092 */
[----:B------:R-:W-:-:S02]  /*5660*/  FMUL.FTZ R144, R130, R74 ;  /* 0x0000004a82907220 */ /* 0x000fc40000410000 */
[C---:B------:R-:W-:Y:S02]  /*5670*/  FFMA.FTZ R46, R122.reuse, R58, -R45 ;  /* 0x0000003a7a2e7223 */ /* 0x040fe4000001082d */
[----:B------:R-:W-:Y:S02]  /*5680*/  FFMA.FTZ R122, R122, R160, R47 ;  /* 0x000000a07a7a7223 */ /* 0x000fe4000001002f */
[----:B------:R-:W-:Y:S02]  /*5690*/  FFMA.FTZ R124, R38, -R53, R148 ;  /* 0x80000035267c7223 */ /* 0x000fe40000010094 */
[----:B------:R-:W-:Y:S02]  /*56a0*/  FMUL.FTZ R138, R157, R74 ;  /* 0x0000004a9d8a7220 */ /* 0x000fe40000410000 */
[----:B------:R-:W-:Y:S02]  /*56b0*/  FMUL.FTZ R45, R121, R144 ;  /* 0x00000090792d7220 */ /* 0x000fe40000410000 */
[----:B------:R-:W-:-:S02]  /*56c0*/  FADD.FTZ R159, -R159, R122 ;  /* 0x0000007a9f9f7221 */ /* 0x000fc40000010100 */
[----:B------:R-:W-:Y:S02]  /*56d0*/  FADD.FTZ R59, R59, R46 ;  /* 0x0000002e3b3b7221 */ /* 0x000fe40000010000 */
[-C--:B------:R-:W-:Y:S02]  /*56e0*/  FFMA.FTZ R172, R124, R138.reuse, R45 ;  /* 0x0000008a7cac7223 */ /* 0x080fe4000001002d */
[C---:B------:R-:W-:Y:S02]  /*56f0*/  FMUL.FTZ R45, R117.reuse, -R159 ;  /* 0x8000009f752d7220 */ /* 0x040fe40000410000 */
[-C--:B------:R-:W-:Y:S02]  /*5700*/  FMUL.FTZ R117, R117, -R59.reuse ;  /* 0x8000003b75757220 */ /* 0x080fe40000410000 */
[----:B------:R-:W-:Y:S02]  /*5710*/  FFMA.FTZ R45, R120, R59, -R45 ;  /* 0x0000003b782d7223 */ /* 0x000fe4000001082d */
[----:B------:R-:W-:-:S02]  /*5720*/  FMUL.FTZ R47, R121, R138 ;  /* 0x0000008a792f7220 */ /* 0x000fc40000410000 */
[C---:B------:R-:W-:Y:S02]  /*5730*/  FMUL.FTZ R53, R21.reuse, R138 ;  /* 0x0000008a15357220 */ /* 0x040fe40000410000 */
[----:B------:R-:W-:Y:S02]  /*5740*/  FMUL.FTZ R138, R20, R77 ;  /* 0x0000004d148a7220 */ /* 0x000fe40000410000 */
[----:B------:R-:W-:Y:S01]  /*5750*/  FFMA.FTZ R122, R120, R159, R117 ;  /* 0x0000009f787a7223 */ /* 0x000fe20000010075 */
[----:B------:R1:W-:Y:S01]  /*5760*/  STS [R52.X4+0x10a8], R53 ;  /* 0x0010a83534007388 */ /* 0x0003e20000004800 */
[----:B------:R-:W-:Y:S02]  /*5770*/  FADD.FTZ R56, R56, R45 ;  /* 0x0000002d38387221 */ /* 0x000fe40000010000 */
[-C--:B0-----:R-:W-:Y:S02]  /*5780*/  FMUL.FTZ R133, R21, R144.reuse ;  /* 0x0000009015857220 */ /* 0x081fe40000410000 */
[----:B------:R-:W-:-:S02]  /*5790*/  FFMA.FTZ R175, R124, R144, -R47 ;  /* 0x000000907caf7223 */ /* 0x000fc4000001082f */
[----:B------:R-:W-:Y:S01]  /*57a0*/  FMUL.FTZ R45, R24, R73 ;  /* 0x00000049182d7220 */ /* 0x000fe20000410000 */
[----:B------:R0:W-:Y:S01]  /*57b0*/  STS [R52.X4+0x10ac], R133 ;  /* 0x0010ac8534007388 */ /* 0x0001e20000004800 */
[----:B------:R-:W-:Y:S02]  /*57c0*/  FFMA.FTZ R144, R37, -R138, R102 ;  /* 0x8000008a25907223 */ /* 0x000fe40000010066 */
[----:B------:R-:W-:Y:S02]  /*57d0*/  FMUL.FTZ R129, R156, R77 ;  /* 0x0000004d9c817220 */ /* 0x000fe40000410000 */
[----:B------:R-:W-:Y:S02]  /*57e0*/  FADD.FTZ R122, -R57, R122 ;  /* 0x0000007a397a7221 */ /* 0x000fe40000010100 */
[-C--:B------:R-:W-:Y:S02]  /*57f0*/  FFMA.FTZ R57, R28, -R45.reuse, R134 ;  /* 0x8000002d1c397223 */ /* 0x080fe40000010086 */
[----:B------:R-:W-:-:S02]  /*5800*/  FFMA.FTZ R120, R29, -R45, R54 ;  /* 0x8000002d1d787223 */ /* 0x000fc40000010036 */
[----:B------:R-:W-:Y:S02]  /*5810*/  FMUL.FTZ R123, R25, R70 ;  /* 0x00000046197b7220 */ /* 0x000fe40000410000 */
[----:B-1----:R-:W-:Y:S02]  /*5820*/  FMUL.FTZ R53, R118, R77 ;  /* 0x0000004d76357220 */ /* 0x002fe40000410000 */
[----:B------:R-:W-:Y:S02]  /*5830*/  FFMA.FTZ R138, R36, -R138, R141 ;  /* 0x8000008a248a7223 */ /* 0x000fe4000001008d */
[----:B------:R-:W-:Y:S02]  /*5840*/  FMUL.FTZ R45, R144, R129 ;  /* 0x00000081902d7220 */ /* 0x000fe40000410000 */
[----:B------:R-:W-:Y:S02]  /*5850*/  FMUL.FTZ R47, R122, R73 ;  /* 0x000000497a2f7220 */ /* 0x000fe40000410000 */
[----:B------:R-:W-:-:S02]  /*5860*/  FFMA.FTZ R117, R30, -R123, R55 ;  /* 0x8000007b1e757223 */ /* 0x000fc40000010037 */
[----:B------:R-:W-:Y:S02]  /*5870*/  FFMA.FTZ R170, R138, R53, R45 ;  /* 0x000000358aaa7223 */ /* 0x000fe4000001002d */
[----:B------:R-:W-:Y:S02]  /*5880*/  FFMA.FTZ R123, R31, -R123, R136 ;  /* 0x8000007b1f7b7223 */ /* 0x000fe40000010088 */
[----:B------:R-:W-:Y:S02]  /*5890*/  FMUL.FTZ R158, R159, R70 ;  /* 0x000000469f9e7220 */ /* 0x000fe40000410000 */
[----:B------:R-:W-:Y:S02]  /*58a0*/  FMUL.FTZ R45, R56, R73 ;  /* 0x00000049382d7220 */ /* 0x000fe40000410000 */
[----:B------:R-:W-:Y:S02]  /*58b0*/  FMUL.FTZ R46, R120, R47 ;  /* 0x0000002f782e7220 */ /* 0x000fe40000410000 */
[----:B------:R-:W-:-:S02]  /*58c0*/  FFMA.FTZ R145, R119, R154, -R145 ;  /* 0x0000009a77917223 */ /* 0x000fc40000010891 */
[-C--:B0-----:R-:W-:Y:S02]  /*58d0*/  FMUL.FTZ R133, R144, R53.reuse ;  /* 0x0000003590857220 */ /* 0x081fe40000410000 */
[----:B------:R-:W-:Y:S02]  /*58e0*/  FMUL.FTZ R161, R20, R53 ;  /* 0x0000003514a17220 */ /* 0x000fe40000410000 */
[----:B------:R-:W-:Y:S02]  /*58f0*/  FMUL.FTZ R154, R59, R70 ;  /* 0x000000463b9a7220 */ /* 0x000fe40000410000 */
[----:B------:R-:W-:Y:S01]  /*5900*/  FMUL.FTZ R53, R123, R158 ;  /* 0x0000009e7b357220 */ /* 0x000fe20000410000 */
[----:B------:R0:W-:Y:S01]  /*5910*/  STS [R52.X4+0x10a0], R161 ;  /* 0x0010a0a134007388 */ /* 0x0001e20000004800 */
[----:B------:R-:W-:Y:S02]  /*5920*/  FFMA.FTZ R46, R57, R45, R46 ;  /* 0x0000002d392e7223 */ /* 0x000fe4000001002e */
[----:B------:R-:W-:-:S02]  /*5930*/  FFMA.FTZ R173, R138, R129, -R133 ;  /* 0x000000818aad7223 */ /* 0x000fc40000010885 */
[----:B------:R-:W-:Y:S02]  /*5940*/  FFMA.FTZ R53, R117, R154, R53 ;  /* 0x0000009a75357223 */ /* 0x000fe40000010035 */
[----:B------:R-:W-:Y:S02]  /*5950*/  FADD.FTZ R46, RZ, R46 ;  /* 0x0000002eff2e7221 */ /* 0x000fe40000010000 */
[-C--:B------:R-:W-:Y:S02]  /*5960*/  FMUL.FTZ R133, R27, R0.reuse ;  /* 0x000000001b857220 */ /* 0x080fe40000410000 */
[----:B------:R-:W-:Y:S02]  /*5970*/  FADD.FTZ R153, R46, R53 ;  /* 0x000000352e997221 */ /* 0x000fe40000010000 */
[----:B------:R-:W-:Y:S02]  /*5980*/  FFMA.FTZ R143, R35, -R133, R140 ;  /* 0x80000085238f7223 */ /* 0x000fe4000001008c */
[----:B------:R-:W-:-:S02]  /*5990*/  FMUL.FTZ R166, R128, R0 ;  /* 0x0000000080a67220 */ /* 0x000fc40000410000 */
[----:B------:R-:W-:Y:S02]  /*59a0*/  FMUL.FTZ R162, R125, R0 ;  /* 0x000000007da27220 */ /* 0x000fe40000410000 */
[----:B------:R-:W-:Y:S02]  /*59b0*/  FMUL.FTZ R46, R26, R71 ;  /* 0x000000471a2e7220 */ /* 0x000fe40000410000 */
[----:B------:R-:W-:Y:S02]  /*59c0*/  FFMA.FTZ R133, R34, -R133, R142 ;  /* 0x8000008522857223 */ /* 0x000fe4000001008e */
[C---:B------:R-:W-:Y:S02]  /*59d0*/  FMUL.FTZ R53, R143.reuse, R166 ;  /* 0x000000a68f357220 */ /* 0x040fe40000410000 */
[----:B0-----:R-:W-:Y:S02]  /*59e0*/  FMUL.FTZ R161, R143, R162 ;  /* 0x000000a28fa17220 */ /* 0x001fe40000410000 */
[----:B------:R-:W-:-:S02]  /*59f0*/  FFMA.FTZ R135, R33, -R46, R139 ;  /* 0x8000002e21877223 */ /* 0x000fc4000001008b */
[----:B------:R-:W-:Y:S02]  /*5a00*/  FMUL.FTZ R164, R160, R71 ;  /* 0x00000047a0a47220 */ /* 0x000fe40000410000 */
[----:B------:R-:W-:Y:S02]  /*5a10*/  FMUL.FTZ R163, R20, R129 ;  /* 0x0000008114a37220 */ /* 0x000fe40000410000 */
[-C--:B------:R-:W-:Y:S02]  /*5a20*/  FFMA.FTZ R168, R133, R162.reuse, R53 ;  /* 0x000000a285a87223 */ /* 0x080fe40000010035 */
[----:B------:R-:W-:Y:S01]  /*5a30*/  FMUL.FTZ R169, R27, R162 ;  /* 0x000000a21ba97220 */ /* 0x000fe20000410000 */
[----:B------:R-:W-:Y:S01]  /*5a40*/  STS [R52.X4+0x10a4], R163 ;  /* 0x0010a4a334007388 */ /* 0x000fe20000004800 */
[----:B------:R-:W-:Y:S02]  /*5a50*/  FFMA.FTZ R167, R133, R166, -R161 ;  /* 0x000000a685a77223 */ /* 0x000fe400000108a1 */
[----:B------:R-:W-:Y:S01]  /*5a60*/  FFMA.FTZ R129, R32, -R46, R137 ;  /* 0x8000002e20817223 */ /* 0x000fe20000010089 */
[----:B------:R0:W-:Y:S01]  /*5a70*/  STS [R52.X4+0x1098], R169 ;  /* 0x001098a934007388 */ /* 0x0001e20000004800 */
[----:B------:R-:W-:-:S02]  /*5a80*/  FMUL.FTZ R162, R58, R71 ;  /* 0x000000473aa27220 */ /* 0x000fc40000410000 */
[----:B------:R-:W-:Y:S02]  /*5a90*/  FMUL.FTZ R161, R135, R164 ;  /* 0x000000a487a17220 */ /* 0x000fe40000410000 */
[----:B------:R-:W-:Y:S02]  /*5aa0*/  FMUL.FTZ R46, R120, R45 ;  /* 0x0000002d782e7220 */ /* 0x000fe40000410000 */
[----:B------:R-:W-:Y:S02]  /*5ab0*/  FMUL.FTZ R171, R27, R166 ;  /* 0x000000a61bab7220 */ /* 0x000fe40000410000 */
[----:B------:R-:W-:Y:S01]  /*5ac0*/  FFMA.FTZ R166, R129, R162, R161 ;  /* 0x000000a281a67223 */ /* 0x000fe200000100a1 */
[----:B0-----:R-:W-:Y:S01]  /*5ad0*/  LEA.HI.SX32 R169, R176, R91, 0x1b ;  /* 0x0000005bb0a97211 */ /* 0x001fe200078fdaff */
[----:B------:R-:W-:Y:S01]  /*5ae0*/  FMUL.FTZ R53, R123, R154 ;  /* 0x0000009a7b357220 */ /* 0x000fe20000410000 */
[----:B------:R0:W-:Y:S01]  /*5af0*/  STS [R52.X4+0x109c], R171 ;  /* 0x00109cab34007388 */ /* 0x0001e20000004800 */
[----:B------:R-:W-:-:S02]  /*5b00*/  FFMA.FTZ R46, R57, R47, -R46 ;  /* 0x0000002f392e7223 */ /* 0x000fc4000001082e */
[----:B------:R-:W-:Y:S01]  /*5b10*/  FADD.FTZ R153, R153, R166 ;  /* 0x000000a699997221 */ /* 0x000fe20000010000 */
[----:B------:R-:W-:Y:S01]  /*5b20*/  IADD3 R166, R91, 0xe0, RZ ;  /* 0x000000e05ba67810 */ /* 0x000fe20007ffe0ff */
[----:B------:R-:W-:Y:S02]  /*5b30*/  FFMA.FTZ R53, R117, R158, -R53 ;  /* 0x0000009e75357223 */ /* 0x000fe40000010835 */
[----:B------:R-:W-:Y:S02]  /*5b40*/  FADD.FTZ R46, RZ, R46 ;  /* 0x0000002eff2e7221 */ /* 0x000fe40000010000 */
[----:B------:R-:W-:Y:S01]  /*5b50*/  FMUL.FTZ R163, R135, R162 ;  /* 0x000000a287a37220 */ /* 0x000fe20000410000 */
[----:B0-----:R-:W-:Y:S01]  /*5b60*/  LEA.HI.SX32 R171, R180, R91, 0x1b ;  /* 0x0000005bb4ab7211 */ /* 0x001fe200078fdaff */
[----:B------:R-:W-:Y:S01]  /*5b70*/  FADD.FTZ R153, R153, R168 ;  /* 0x000000a899997221 */ /* 0x000fe20000010000 */
[----:B------:R-:W-:Y:S01]  /*5b80*/  IADD3 R168, R91, 0x100, RZ ;  /* 0x000001005ba87810 */ /* 0x000fe20007ffe0ff */
[----:B------:R-:W-:-:S02]  /*5b90*/  FADD.FTZ R46, R46, R53 ;  /* 0x000000352e2e7221 */ /* 0x000fc40000010000 */
[----:B------:R-:W-:Y:S02]  /*5ba0*/  FFMA.FTZ R163, R129, R164, -R163 ;  /* 0x000000a481a37223 */ /* 0x000fe400000108a3 */
[----:B------:R-:W-:Y:S01]  /*5bb0*/  FADD.FTZ R153, R153, R170 ;  /* 0x000000aa99997221 */ /* 0x000fe20000010000 */
[C---:B------:R-:W-:Y:S01]  /*5bc0*/  IADD3 R170, R91.reuse, 0x120, RZ ;  /* 0x000001205baa7810 */ /* 0x040fe20007ffe0ff */
[----:B------:R-:W-:Y:S02]  /*5bd0*/  FADD.FTZ R46, R46, R163 ;  /* 0x000000a32e2e7221 */ /* 0x000fe40000010000 */
[C---:B------:R-:W-:Y:S01]  /*5be0*/  FMUL.FTZ R163, R26.reuse, R162 ;  /* 0x000000a21aa37220 */ /* 0x040fe20000410000 */
[C---:B------:R-:W-:Y:S01]  /*5bf0*/  IADD3 R162, R91.reuse, 0x80, RZ ;  /* 0x000000805ba27810 */ /* 0x040fe20007ffe0ff */
        /* <DEDUP_REMOVED lines=16> */
[----:B------:R-:W-:Y:S01]  /*5d00*/  FADD.FTZ R46, R46, R173 ;  /* 0x000000ad2e2e7221 */ /* 0x000fe20000010000 */
[-C--:B0-----:R-:W-:Y:S01]  /*5d10*/  LEA.HI.SX32 R165, R166, R91.reuse, 0x1b ;  /* 0x0000005ba6a57211 */ /* 0x081fe200078fdaff */
[----:B------:R-:W-:Y:S01]  /*5d20*/  FADD.FTZ R153, R153, R44 ;  /* 0x0000002c99997221 */ /* 0x000fe20000010000 */
[----:B------:R0:W-:Y:S01]  /*5d30*/  STS [R52.X4+0x1080], R45 ;  /* 0x0010802d34007388 */ /* 0x0001e20000004800 */
[----:B------:R-:W-:Y:S01]  /*5d40*/  IADD3 R44, R91, 0x60, RZ ;  /* 0x000000605b2c7810 */ /* 0x000fe20007ffe0ff */
[----:B------:R-:W-:Y:S01]  /*5d50*/  FADD.FTZ R46, R46, R175 ;  /* 0x000000af2e2e7221 */ /* 0x000fe20000010000 */
[-C--:B------:R-:W-:Y:S01]  /*5d60*/  LEA.HI.SX32 R166, R168, R91.reuse, 0x1b ;  /* 0x0000005ba8a67211 */ /* 0x080fe200078fdaff */
[----:B------:R2:W-:Y:S01]  /*5d70*/  STS [R52.X4+0x1084], R47 ;  /* 0x0010842f34007388 */ /* 0x0005e20000004800 */
[-C--:B------:R-:W-:Y:S01]  /*5d80*/  LEA.HI.SX32 R167, R170, R91.reuse, 0x1b ;  /* 0x0000005baaa77211 */ /* 0x080fe200078fdaff */
[----:B------:R-:W-:Y:S01]  /*5d90*/  FADD.FTZ R46, R46, R177 ;  /* 0x000000b12e2e7221 */ /* 0x000fe20000010000 */
[-C--:B-1----:R-:W-:Y:S01]  /*5da0*/  LEA.HI.SX32 R161, R44, R91.reuse, 0x1b ;  /* 0x0000005b2ca17211 */ /* 0x082fe200078fdaff */
[----:B------:R-:W-:Y:S01]  /*5db0*/  BAR.SYNC.DEFER_BLOCKING 0x0 ;  /* 0x0000000000007b1d */ /* 0x000fe20000010000 */
[----:B------:R-:W-:Y:S01]  /*5dc0*/  IADD3 R44, -R131, c[0x0][0x174], RZ ;  /* 0x00005d00832c7a10 */ /* 0x000fe20007ffe1ff */
[----:B------:R-:W-:Y:S01]  /*5dd0*/  FADD.FTZ R145, R46, R145 ;  /* 0x000000912e917221 */ /* 0x000fe20000010000 */
[----:B------:R-:W-:Y:S01]  /*5de0*/  IADD3 R46, R91, 0xa0, RZ ;  /* 0x000000a05b2e7810 */ /* 0x000fe20007ffe0ff */
[C---:B0-----:R-:W-:Y:S01]  /*5df0*/  FFMA.FTZ R45, -R115.reuse, R54, -RZ ;  /* 0x00000036732d7223 */ /* 0x041fe200000109ff */
[----:B------:R-:W-:Y:S01]  /*5e00*/  LEA R44, R44, 0xffffff00, 0x8 ;  /* 0xffffff002c2c7811 */ /* 0x000fe200078e40ff */
[----:B------:R-:W-:Y:S01]  /*5e10*/  FMUL.FTZ R53, R115, R134 ;  /* 0x0000008673357220 */ /* 0x000fe20000410000 */
[----:B------:R-:W-:Y:S01]  /*5e20*/  LEA.HI.SX32 R168, R172, R91, 0x1b ;  /* 0x0000005baca87211 */ /* 0x000fe200078fdaff */
[----:B------:R-:W-:Y:S01]  /*5e30*/  FMUL.FTZ R55, R114, R55 ;  /* 0x0000003772377220 */ /* 0x000fe20000410000 */
[----:B------:R-:W-:Y:S01]  /*5e40*/  IADD3 R44, -R44, c[0x0][0x168], RZ ;  /* 0x00005a002c2c7a10 */ /* 0x000fe20007ffe1ff */
[----:B--2---:R-:W-:Y:S01]  /*5e50*/  FFMA.FTZ R47, -R114, R136, -RZ ;  /* 0x00000088722f7223 */ /* 0x004fe200000109ff */
[----:B------:R-:W-:Y:S01]  /*5e60*/  LEA.HI.SX32 R174, R91, R91, 0x1b ;  /* 0x0000005b5bae7211 */ /* 0x000fe200078fdaff */
[----:B------:R-:W-:Y:S01]  /*5e70*/  FMUL.FTZ R137, R112, R137 ;  /* 0x0000008970897220 */ /* 0x000fe20000410000 */
[----:B------:R-:W-:Y:S01]  /*5e80*/  LEA.HI.SX32 R154, R154, R91, 0x1b ;  /* 0x0000005b9a9a7211 */ /* 0x000fe200078fdaff */
[----:B------:R-:W-:Y:S01]  /*5e90*/  FFMA.FTZ R139, -R112, R139, -RZ ;  /* 0x0000008b708b7223 */ /* 0x000fe200000109ff */
[-C--:B------:R-:W-:Y:S01]  /*5ea0*/  LEA.HI.SX32 R158, R158, R91.reuse, 0x1b ;  /* 0x0000005b9e9e7211 */ /* 0x080fe200078fdaff */
[----:B------:R-:W-:Y:S01]  /*5eb0*/  FMUL.FTZ R207, R111, R142 ;  /* 0x0000008e6fcf7220 */ /* 0x000fe20000410000 */
[----:B------:R-:W-:Y:S01]  /*5ec0*/  LEA.HI.SX32 R162, R162, R91, 0x1b ;  /* 0x0000005ba2a27211 */ /* 0x000fe200078fdaff */
[----:B------:R-:W-:Y:S01]  /*5ed0*/  FMUL.FTZ R141, R110, R141 ;  /* 0x0000008d6e8d7220 */ /* 0x000fe20000410000 */
[----:B------:R-:W-:Y:S01]  /*5ee0*/  LEA.HI.SX32 R163, R46, R91, 0x1b ;  /* 0x0000005b2ea37211 */ /* 0x000fe200078fdaff */
[----:B------:R-:W-:Y:S01]  /*5ef0*/  FMUL.FTZ R147, R108, R147 ;  /* 0x000000936c937220 */ /* 0x000fe20000410000 */
[----:B------:R-:W-:Y:S01]  /*5f00*/  LEA.HI.SX32 R164, R164, R91, 0x1b ;  /* 0x0000005ba4a47211 */ /* 0x000fe200078fdaff */
[----:B------:R-:W-:Y:S01]  /*5f10*/  FFMA.FTZ R149, -R108, R149, -RZ ;  /* 0x000000956c957223 */ /* 0x000fe200000109ff */
[-C--:B------:R-:W-:Y:S01]  /*5f20*/  LEA.HI.SX32 R170, R178, R91.reuse, 0x1b ;  /* 0x0000005bb2aa7211 */ /* 0x080fe200078fdaff */
[----:B------:R-:W0:Y:S01]  /*5f30*/  LDS R193, [R174.X4+0x1080] ;  /* 0x00108000aec17984 */ /* 0x000e220000004800 */
[----:B------:R-:W-:-:S02]  /*5f40*/  LEA.HI.SX32 R172, R182, R91, 0x1b ;  /* 0x0000005bb6ac7211 */ /* 0x000fc400078fdaff */
[-C--:B------:R-:W-:Y:S01]  /*5f50*/  LEA.HI.SX32 R173, R184, R91.reuse, 0x1b ;  /* 0x0000005bb8ad7211 */ /* 0x080fe200078fdaff */
[----:B------:R-:W1:Y:S01]  /*5f60*/  LDS R195, [R154.X4+0x1100] ;  /* 0x001100009ac37984 */ /* 0x000e620000004800 */
[----:B------:R-:W-:-:S03]  /*5f70*/  LEA R134, R44, -R91, 0x1 ;  /* 0x8000005b2c867211 */ /* 0x000fc600078e08ff */
[----:B------:R-:W2:Y:S01]  /*5f80*/  LDS R197, [R158.X4+0x1180] ;  /* 0x001180009ec57984 */ /* 0x000ea20000004800 */
[C---:B------:R-:W-:Y:S02]  /*5f90*/  ISETP.GE.AND P1, PT, R134.reuse, 0x1, PT ;  /* 0x000000018600780c */ /* 0x040fe40003f26270 */
[----:B------:R-:W-:Y:S01]  /*5fa0*/  ISETP.GE.AND P0, PT, R134, 0x21, PT ;  /* 0x000000218600780c */ /* 0x000fe20003f06270 */
        /* <DEDUP_REMOVED lines=24> */
[----:B-1----:R-:W-:-:S03]  /*6130*/  FMUL.FTZ R137, R107, R152 ;  /* 0x000000986b897220 */ /* 0x002fc60000410000 */
        /* <DEDUP_REMOVED lines=18> */
[----:B------:R-:W-:Y:S01]  /*6260*/  ULDC.64 UR8, c[0x0][0x2b8] ;  /* 0x0000ae0000087ab9 */ /* 0x000fe20000000a00 */
[----:B------:R-:W-:Y:S01]  /*6270*/  LEA R54, R76, 0xfffffe00, 0x9 ;  /* 0xfffffe004c367811 */ /* 0x000fe200078e48ff */
[----:B------:R-:W-:Y:S01]  /*6280*/  USHF.R.U32.HI UR6, URZ, 0x1, UR7 ;  /* 0x000000013f067899 */ /* 0x000fe20008011607 */
[C---:B------:R-:W-:Y:S01]  /*6290*/  IMAD R47, R90.reuse, c[0x0][0x2a4], R45 ;  /* 0x0000a9005a2f7a24 */ /* 0x040fe200078e022d */
[----:B------:R-:W-:Y:S01]  /*62a0*/  USHF.R.U32.HI UR7, URZ, 0x1, UR9 ;  /* 0x000000013f077899 */ /* 0x000fe20008011609 */
[----:B------:R-:W-:Y:S01]  /*62b0*/  IMAD.WIDE.U32 R44, R90, c[0x0][0x2c0], RZ ;  /* 0x0000b0005a2c7a25 */ /* 0x000fe200078e00ff */
[----:B------:R-:W-:Y:S01]  /*62c0*/  USHF.R.U64 UR4, UR8, 0x1, UR9 ;  /* 0x0000000108047899 */ /* 0x000fe20008001209 */
[----:B------:R-:W-:-:S02]  /*62d0*/  IADD3 R46, P1, R54, R91, RZ ;  /* 0x0000005b362e7210 */ /* 0x000fc40007f3e0ff */
[----:B------:R-:W-:Y:S01]  /*62e0*/  IMAD R55, R90, c[0x0][0x2c4], R55 ;  /* 0x0000b1005a377a24 */ /* 0x000fe200078e0237 */
[----:B------:R-:W-:Y:S01]  /*62f0*/  IADD3 R53, R53, R47, RZ ;  /* 0x0000002f35357210 */ /* 0x000fe20007ffe0ff */
[----:B------:R-:W-:Y:S02]  /*6300*/  IMAD R47, R116, c[0x0][0x2b0], RZ ;  /* 0x0000ac00742f7a24 */ /* 0x000fe400078e02ff */
[----:B------:R-:W-:Y:S01]  /*6310*/  IMAD R139, R97, UR7, RZ ;  /* 0x00000007618b7c24 */ /* 0x000fe2000f8e02ff */
        /* <DEDUP_REMOVED lines=26> */
.L_x_12969:
[----:B01-34-:R-:W-:Y:S05]  /*64c0*/  BSYNC B0 ;  /* 0x0000000000007941 */ /* 0x01bfea0003800000 */
.L_x_12968:
[----:B------:R0:W1:Y:S01]  /*64d0*/  LDS R45, [R154.X4+0x1940] ;  /* 0x001940009a2d7984 */ /* 0x0000620000004800 */
[----:B------:R-:W-:Y:S01]  /*64e0*/  BSSY B0, `(.L_x_12970) ;  /* 0x0000004000007945 */ /* 0x000fe20003800000 */
[----:B------:R-:W-:Y:S05]  /*64f0*/  @!P0 BRA `(.L_x_12971) ;  /* 0x0000002000008947 */ /* 0x000fea0003800000 */
[----:B------:R2:W-:Y:S04]  /*6500*/  RED.E.ADD.F32.FTZ.RN.STRONG.GPU [R48.64+-0x780], R195 ;  /* 0xfff880c33000798e */ /* 0x0005e8000c10e78a */
[----:B-1----:R2:W-:Y:S02]  /*6510*/  RED.E.ADD.F32.FTZ.RN.STRONG.GPU [R50.64+-0x780], R45 ;  /* 0xfff8802d3200798e */ /* 0x0025e4000c10e78a */
.L_x_12971:
[----:B------:R-:W-:Y:S05]  /*6520*/  BSYNC B0 ;  /* 0x0000000000007941 */ /* 0x000fea0003800000 */
.L_x_12970:
        /* <DEDUP_REMOVED lines=12> */
.L_x_12973:
[----:B-1----:R-:W-:Y:S05]  /*65f0*/  BSYNC B0 ;  /* 0x0000000000007941 */ /* 0x002fea0003800000 */
.L_x_12972:
[----:B------:R-:W1:Y:S01]  /*6600*/  LDS R161, [R161.X4+0x1a40] ;  /* 0x001a4000a1a17984 */ /* 0x000e620000004800 */
[----:B------:R-:W-:Y:S01]  /*6610*/  BSSY B0, `(.L_x_12974) ;  /* 0x0000004000007945 */ /* 0x000fe20003800000 */
[----:B------:R-:W-:Y:S05]  /*6620*/  @!P0 BRA `(.L_x_12975) ;  /* 0x0000002000008947 */ /* 0x000fea0003800000 */
[----:B------:R3:W-:Y:S04]  /*6630*/  RED.E.ADD.F32.FTZ.RN.STRONG.GPU [R48.64+-0x680], R199 ;  /* 0xfff980c73000798e */ /* 0x0007e8000c10e78a */
[----:B-1----:R3:W-:Y:S02]  /*6640*/  RED.E.ADD.F32.FTZ.RN.STRONG.GPU [R50.64+-0x680], R161 ;  /* 0xfff980a13200798e */ /* 0x0027e4000c10e78a */
.L_x_12975:
[----:B------:R-:W-:Y:S05]  /*6650*/  BSYNC B0 ;  /* 0x0000000000007941 */ /* 0x000fea0003800000 */
.L_x_12974:
[----:B--2---:R2:W4:Y:S01]  /*6660*/  LDS R45, [R162.X4+0x1ac0] ;  /* 0x001ac000a22d7984 */ /* 0x0045220000004800 */
[----:B------:R-:W-:Y:S01]  /*6670*/  BSSY B0, `(.L_x_12976) ;  /* 0x0000004000007945 */ /* 0x000fe20003800000 */
[----:B------:R-:W-:Y:S05]  /*6680*/  @!P1 BRA `(.L_x_12977) ;  /* 0x0000002000009947 */ /* 0x000fea0003800000 */
[----:B------:R0:W-:Y:S04]  /*6690*/  RED.E.ADD.F32.FTZ.RN.STRONG.GPU [R48.64+-0x600], R201 ;  /* 0xfffa00c93000798e */ /* 0x0001e8000c10e78a */
[----:B----4-:R0:W-:Y:S02]  /*66a0*/  RED.E.ADD.F32.FTZ.RN.STRONG.GPU [R50.64+-0x600], R45 ;  /* 0xfffa002d3200798e */ /* 0x0101e4000c10e78a */
.L_x_12977:
[----:B------:R-:W-:Y:S05]  /*66b0*/  BSYNC B0 ;  /* 0x0000000000007941 */ /* 0x000fea0003800000 */
.L_x_12976:
[----:B------:R-:W0:Y:S01]  /*66c0*/  LDS R163, [R163.X4+0x1b40] ;  /* 0x001b4000a3a37984 */ /* 0x000e220000004800 */
[----:B------:R-:W-:Y:S01]  /*66d0*/  BSSY B0, `(.L_x_12978) ;  /* 0x0000004000007945 */ /* 0x000fe20003800000 */
[----:B------:R-:W-:Y:S05]  /*66e0*/  @!P2 BRA `(.L_x_12979) ;  /* 0x000000200000a947 */ /* 0x000fea0003800000 */
[----:B------:R2:W-:Y:S04]  /*66f0*/  RED.E.ADD.F32.FTZ.RN.STRONG.GPU [R48.64+-0x580], R203 ;  /* 0xfffa80cb3000798e */ /* 0x0005e8000c10e78a */
[----:B0-----:R2:W-:Y:S02]  /*6700*/  RED.E.ADD.F32.FTZ.RN.STRONG.GPU [R50.64+-0x580], R163 ;  /* 0xfffa80a33200798e */ /* 0x0015e4000c10e78a */
.L_x_12979:
[----:B------:R-:W-:Y:S05]  /*6710*/  BSYNC B0 ;  /* 0x0000000000007941 */ /* 0x000fea0003800000 */
.L_x_12978:
[----:B0---4-:R0:W4:Y:S01]  /*6720*/  LDS R45, [R164.X4+0x1bc0] ;  /* 0x001bc000a42d7984 */ /* 0x0111220000004800 */
[----:B------:R-:W-:Y:S01]  /*6730*/  BSSY B0, `(.L_x_12980) ;  /* 0x0000004000007945 */ /* 0x000fe20003800000 */
[----:B------:R-:W-:Y:S05]  /*6740*/  @!P3 BRA `(.L_x_12981) ;  /* 0x000000200000b947 */ /* 0x000fea0003800000 */
[----:B------:R0:W-:Y:S04]  /*6750*/  RED.E.ADD.F32.FTZ.RN.STRONG.GPU [R48.64+-0x500], R205 ;  /* 0xfffb00cd3000798e */ /* 0x0001e8000c10e78a */
[----:B----4-:R0:W-:Y:S02]  /*6760*/  RED.E.ADD.F32.FTZ.RN.STRONG.GPU [R50.64+-0x500], R45 ;  /* 0xfffb002d3200798e */ /* 0x0101e4000c10e78a */
.L_x_12981:
[----:B------:R-:W-:Y:S05]  /*6770*/  BSYNC B0 ;  /* 0x0000000000007941 */ /* 0x000fea0003800000 */
.L_x_12980:
[----:B------:R-:W0:Y:S01]  /*6780*/  LDS R165, [R165.X4+0x1c40] ;  /* 0x001c4000a5a57984 */ /* 0x000e220000004800 */
[----:B------:R-:W-:Y:S01]  /*6790*/  BSSY B0, `(.L_x_12982) ;  /* 0x0000004000007945 */ /* 0x000fe20003800000 */
[----:B------:R-:W-:Y:S05]  /*67a0*/  @!P4 BRA `(.L_x_12983) ;  /* 0x000000200000c947 */ /* 0x000fea0003800000 */
[----:B------:R2:W-:Y:S04]  /*67b0*/  RED.E.ADD.F32.FTZ.RN.STRONG.GPU [R48.64+-0x480], R191 ;  /* 0xfffb80bf3000798e */ /* 0x0005e8000c10e78a */
[----:B0-----:R2:W-:Y:S02]  /*67c0*/  RED.E.ADD.F32.FTZ.RN.STRONG.GPU [R50.64+-0x480], R165 ;  /* 0xfffb80a53200798e */ /* 0x0015e4000c10e78a */
.L_x_12983:
[----:B------:R-:W-:Y:S05]  /*67d0*/  BSYNC B0 ;  /* 0x0000000000007941 */ /* 0x000fea0003800000 */
.L_x_12982:
[----:B0---4-:R0:W4:Y:S01]  /*67e0*/  LDS R45, [R166.X4+0x1cc0] ;  /* 0x001cc000a62d7984 */ /* 0x0111220000004800 */
[----:B------:R-:W-:Y:S01]  /*67f0*/  BSSY B0, `(.L_x_12984) ;  /* 0x0000004000007945 */ /* 0x000fe20003800000 */
[----:B------:R-:W-:Y:S05]  /*6800*/  @!P5 BRA `(.L_x_12985) ;  /* 0x000000200000d947 */ /* 0x000fea0003800000 */
[----:B------:R0:W-:Y:S04]  /*6810*/  RED.E.ADD.F32.FTZ.RN.STRONG.GPU [R48.64+-0x400], R189 ;  /* 0xfffc00bd3000798e */ /* 0x0001e8000c10e78a */
[----:B----4-:R0:W-:Y:S02]  /*6820*/  RED.E.ADD.F32.FTZ.RN.STRONG.GPU [R50.64+-0x400], R45 ;  /* 0xfffc002d3200798e */ /* 0x0101e4000c10e78a */
.L_x_12985:
[----:B------:R-:W-:Y:S05]  /*6830*/  BSYNC B0 ;  /* 0x0000000000007941 */ /* 0x000fea0003800000 */
.L_x_12984:
        /* <DEDUP_REMOVED lines=12> */
.L_x_12987:
[----:B------:R-:W-:Y:S05]  /*6900*/  BSYNC B0 ;  /* 0x0000000000007941 */ /* 0x000fea0003800000 */
.L_x_12986:
[----:B0---4-:R0:W4:Y:S01]  /*6910*/  LDS R45, [R168.X4+0x1dc0] ;  /* 0x001dc000a82d7984 */ /* 0x0111220000004800 */
[----:B------:R-:W-:Y:S01]  /*6920*/  BSSY B0, `(.L_x_12988) ;  /* 0x0000004000007945 */ /* 0x000fe20003800000 */
[----:B------:R-:W-:Y:S05]  /*6930*/  @!P0 BRA `(.L_x_12989) ;  /* 0x0000002000008947 */ /* 0x000fea0003800000 */
[----:B------:R0:W-:Y:S04]  /*6940*/  RED.E.ADD.F32.FTZ.RN.STRONG.GPU [R48.64+-0x300], R185 ;  /* 0xfffd00b93000798e */ /* 0x0001e8000c10e78a */
[----:B----4-:R0:W-:Y:S02]  /*6950*/  RED.E.ADD.F32.FTZ.RN.STRONG.GPU [R50.64+-0x300], R45 ;  /* 0xfffd002d3200798e */ /* 0x0101e4000c10e78a */
.L_x_12989:
[----:B------:R-:W-:Y:S05]  /*6960*/  BSYNC B0 ;  /* 0x0000000000007941 */ /* 0x000fea0003800000 */
.L_x_12988:
[----:B------:R-:W0:Y:S01]  /*6970*/  LDS R169, [R169.X4+0x1e40] ;  /* 0x001e4000a9a97984 */ /* 0x000e220000004800 */
[----:B------:R-:W-:Y:S01]  /*6980*/  BSSY B0, `(.L_x_12990) ;  /* 0x0000004000007945 */ /* 0x000fe20003800000 */
[----:B------:R-:W-:Y:S05]  /*6990*/  @!P1 BRA `(.L_x_12991) ;  /* 0x0000002000009947 */ /* 0x000fea0003800000 */
[----:B------:R2:W-:Y:S04]  /*69a0*/  RED.E.ADD.F32.FTZ.RN.STRONG.GPU [R48.64+-0x280], R183 ;  /* 0xfffd80b73000798e */ /* 0x0005e8000c10e78a */
[----:B0-----:R2:W-:Y:S02]  /*69b0*/  RED.E.ADD.F32.FTZ.RN.STRONG.GPU [R50.64+-0x280], R169 ;  /* 0xfffd80a93200798e */ /* 0x0015e4000c10e78a */
.L_x_12991:
[----:B------:R-:W-:Y:S05]  /*69c0*/  BSYNC B0 ;  /* 0x0000000000007941 */ /* 0x000fea0003800000 */
.L_x_12990:
[----:B0---4-:R0:W4:Y:S01]  /*69d0*/  LDS R45, [R170.X4+0x1ec0] ;  /* 0x001ec000aa2d7984 */ /* 0x0111220000004800 */
[----:B------:R-:W-:Y:S01]  /*69e0*/  BSSY B0, `(.L_x_12992) ;  /* 0x0000004000007945 */ /* 0x000fe20003800000 */
[----:B------:R-:W-:Y:S05]  /*69f0*/  @!P2 BRA `(.L_x_12993) ;  /* 0x000000200000a947 */ /* 0x000fea0003800000 */
[----:B------:R0:W-:Y:S04]  /*6a00*/  RED.E.ADD.F32.FTZ.RN.STRONG.GPU [R48.64+-0x200], R181 ;  /* 0xfffe00b53000798e */ /* 0x0001e8000c10e78a */
[----:B----4-:R0:W-:Y:S02]  /*6a10*/  RED.E.ADD.F32.FTZ.RN.STRONG.GPU [R50.64+-0x200], R45 ;  /* 0xfffe002d3200798e */ /* 0x0101e4000c10e78a */
.L_x_12993:
[----:B------:R-:W-:Y:S05]  /*6a20*/  BSYNC B0 ;  /* 0x0000000000007941 */ /* 0x000fea0003800000 */
.L_x_12992:
[----:B------:R-:W0:Y:S01]  /*6a30*/  LDS R171, [R171.X4+0x1f40] ;  /* 0x001f4000abab7984 */ /* 0x000e220000004800 */
[----:B------:R-:W-:Y:S01]  /*6a40*/  BSSY B0, `(.L_x_12994) ;  /* 0x0000004000007945 */ /* 0x000fe20003800000 */
[----:B------:R-:W-:Y:S05]  /*6a50*/  @!P3 BRA `(.L_x_12995) ;  /* 0x000000200000b947 */ /* 0x000fea0003800000 */
[----:B------:R2:W-:Y:S04]  /*6a60*/  RED.E.ADD.F32.FTZ.RN.STRONG.GPU [R48.64+-0x180], R179 ;  /* 0xfffe80b33000798e */ /* 0x0005e8000c10e78a */
[----:B0-----:R2:W-:Y:S02]  /*6a70*/  RED.E.ADD.F32.FTZ.RN.STRONG.GPU [R50.64+-0x180], R171 ;  /* 0xfffe80ab3200798e */ /* 0x0015e4000c10e78a */
.L_x_12995:
[----:B------:R-:W-:Y:S05]  /*6a80*/  BSYNC B0 ;  /* 0x0000000000007941 */ /* 0x000fea0003800000 */
.L_x_12994:
[----:B0---4-:R0:W4:Y:S01]  /*6a90*/  LDS R45, [R172.X4+0x1fc0] ;  /* 0x001fc000ac2d7984 */ /* 0x0111220000004800 */
[----:B------:R-:W-:Y:S01]  /*6aa0*/  BSSY B0, `(.L_x_12996) ;  /* 0x0000004000007945 */ /* 0x000fe20003800000 */
[----:B------:R-:W-:Y:S05]  /*6ab0*/  @!P4 BRA `(.L_x_12997) ;  /* 0x000000200000c947 */ /* 0x000fea0003800000 */
[----:B------:R0:W-:Y:S04]  /*6ac0*/  RED.E.ADD.F32.FTZ.RN.STRONG.GPU [R48.64+-0x100], R177 ;  /* 0xffff00b13000798e */ /* 0x0001e8000c10e78a */
[----:B----4-:R0:W-:Y:S02]  /*6ad0*/  RED.E.ADD.F32.FTZ.RN.STRONG.GPU [R50.64+-0x100], R45 ;  /* 0xffff002d3200798e */ /* 0x0101e4000c10e78a */
.L_x_12997:
[----:B------:R-:W-:Y:S05]  /*6ae0*/  BSYNC B0 ;  /* 0x0000000000007941 */ /* 0x000fea0003800000 */
.L_x_12996:
[----:B------:R-:W0:Y:S01]  /*6af0*/  LDS R173, [R173.X4+0x2040] ;  /* 0x00204000adad7984 */ /* 0x000e220000004800 */
[----:B------:R-:W-:Y:S01]  /*6b00*/  BSSY B0, `(.L_x_12998) ;  /* 0x0000004000007945 */ /* 0x000fe20003800000 */
[----:B------:R-:W-:Y:S05]  /*6b10*/  @!P5 BRA `(.L_x_12999) ;  /* 0x000000200000d947 */ /* 0x000fea0003800000 */
[----:B------:R2:W-:Y:S04]  /*6b20*/  RED.E.ADD.F32.FTZ.RN.STRONG.GPU [R48.64+-0x80], R175 ;  /* 0xffff80af3000798e */ /* 0x0005e8000c10e78a */
[----:B0-----:R2:W-:Y:S02]  /*6b30*/  RED.E.ADD.F32.FTZ.RN.STRONG.GPU [R50.64+-0x80], R173 ;  /* 0xffff80ad3200798e */ /* 0x0015e4000c10e78a */
.L_x_12999:
[----:B------:R-:W-:Y:S05]  /*6b40*/  BSYNC B0 ;  /* 0x0000000000007941 */ /* 0x000fea0003800000 */
.L_x_12998:
[----:B------:R-:W5:Y:S01]  /*6b50*/  SHFL.DOWN PT, R44, R153, 0x1, 0x1f ;  /* 0x08201f00992c7f89 */ /* 0x000f6200000e0000 */
[----:B------:R-:W-:Y:S01]  /*6b60*/  ISETP.GT.AND P0, PT, R89, 0x1e, PT ;  /* 0x0000001e5900780c */ /* 0x000fe20003f04270 */
[----:B0---4-:R-:W-:Y:S01]  /*6b70*/  FMUL.FTZ R45, R69, R101 ;  /* 0x00000065452d7220 */ /* 0x011fe20000410000 */
[----:B------:R-:W-:Y:S01]  /*6b80*/  ISETP.NE.AND P1, PT, R89, RZ, PT ;  /* 0x000000ff5900720c */ /* 0x000fe20003f25270 */
[----:B------:R-:W0:Y:S01]  /*6b90*/  SHFL.DOWN PT, R46, R145, 0x1, 0x1f ;  /* 0x08201f00912e7f89 */ /* 0x000e2200000e0000 */
[-C--:B------:R-:W-:Y:S01]  /*6ba0*/  FMUL.FTZ R43, R43, R155.reuse ;  /* 0x0000009b2b2b7220 */ /* 0x080fe20000410000 */
[----:B------:R-:W-:Y:S01]  /*6bb0*/  ISETP.NE.AND P2, PT, R91, RZ, PT ;  /* 0x000000ff5b00720c */ /* 0x000fe20003f45270 */
[----:B--23--:R-:W-:Y:S01]  /*6bc0*/  FFMA.FTZ R48, R68, R155, -R45 ;  /* 0x0000009b44307223 */ /* 0x00cfe2000001082d */
[----:B------:R-:W-:Y:S01]  /*6bd0*/  BSSY B0, `(.L_x_13000) ;  /* 0x0000076000007945 */ /* 0x000fe20003800000 */
        /* <DEDUP_REMOVED lines=8> */
[----:B-----5:R-:W-:Y:S02]  /*6c60*/  @!P0 FADD.FTZ R153, R153, R44 ;  /* 0x0000002c99998221 */ /* 0x020fe40000010000 */
[----:B------:R-:W-:Y:S02]  /*6c70*/  FMUL.FTZ R33, R33, R160 ;  /* 0x000000a021217220 */ /* 0x000fe40000410000 */
[----:B0-----:R-:W-:Y:S01]  /*6c80*/  @!P0 FADD.FTZ R145, R145, R46 ;  /* 0x0000002e91918221 */ /* 0x001fe20000010000 */
[----:B------:R-:W0:Y:S01]  /*6c90*/  SHFL.DOWN PT, R44, R153, 0x2, 0x1f ;  /* 0x08401f00992c7f89 */ /* 0x000e2200000e0000 */
[----:B------:R-:W-:Y:S01]  /*6ca0*/  ISETP.GT.AND P0, PT, R89, 0x1d, PT ;  /* 0x0000001d5900780c */ /* 0x000fe20003f04270 */
[----:B------:R-:W-:Y:S02]  /*6cb0*/  FMUL.FTZ R31, R31, R159 ;  /* 0x0000009f1f1f7220 */ /* 0x000fe40000410000 */
[----:B------:R-:W2:Y:S01]  /*6cc0*/  SHFL.DOWN PT, R46, R145, 0x2, 0x1f ;  /* 0x08401f00912e7f89 */ /* 0x000ea200000e0000 */
[----:B------:R-:W-:-:S02]  /*6cd0*/  FFMA.FTZ R40, R38, R157, R40 ;  /* 0x0000009d26287223 */ /* 0x000fc40000010028 */
[----:B------:R-:W-:Y:S02]  /*6ce0*/  FFMA.FTZ R30, R30, R59, R31 ;  /* 0x0000003b1e1e7223 */ /* 0x000fe4000001001f */
[----:B------:R-:W-:Y:S02]  /*6cf0*/  FMUL.FTZ R31, R69, R56 ;  /* 0x00000038451f7220 */ /* 0x000fe40000410000 */
[-C--:B------:R-:W-:Y:S02]  /*6d00*/  FMUL.FTZ R29, R29, R122.reuse ;  /* 0x0000007a1d1d7220 */ /* 0x080fe40000410000 */
[----:B------:R-:W-:Y:S02]  /*6d10*/  FFMA.FTZ R31, R68, R122, -R31 ;  /* 0x0000007a441f7223 */ /* 0x000fe4000001081f */
[----:B------:R-:W-:Y:S02]  /*6d20*/  FFMA.FTZ R29, R28, R56, R29 ;  /* 0x000000381c1d7223 */ /* 0x000fe4000001001d */
        /* <DEDUP_REMOVED lines=8> */
[----:B------:R-:W-:Y:S01]  /*6db0*/  ISETP.GT.AND P0, PT, R89, 0x1b, PT ;  /* 0x0000001b5900780c */ /* 0x000fe20003f04270 */
[----:B------:R-:W-:-:S02]  /*6dc0*/  FFMA.FTZ R46, R42, R101, R43 ;  /* 0x000000652a2e7223 */ /* 0x000fc4000001002b */
[----:B------:R-:W2:Y:S01]  /*6dd0*/  SHFL.DOWN PT, R52, R145, 0x4, 0x1f ;  /* 0x08801f0091347f89 */ /* 0x000ea200000e0000 */
[C---:B------:R-:W-:Y:S02]  /*6de0*/  FFMA.FTZ R44, R68.reuse, R101, R44 ;  /* 0x00000065442c7223 */ /* 0x040fe4000001002c */
[----:B------:R-:W-:Y:S02]  /*6df0*/  FMUL.FTZ R42, R69, R100 ;  /* 0x00000064452a7220 */ /* 0x000fe40000410000 */
[----:B------:R-:W-:Y:S02]  /*6e00*/  FFMA.FTZ R48, R119, R44, R48 ;  /* 0x0000002c77307223 */ /* 0x000fe40000010030 */
[C---:B------:R-:W-:Y:S02]  /*6e10*/  FFMA.FTZ R44, R68.reuse, R151, R42 ;  /* 0x00000097442c7223 */ /* 0x040fe4000001002a */
[-C--:B------:R-:W-:Y:S02]  /*6e20*/  FFMA.FTZ R42, R68, R130.reuse, -R41 ;  /* 0x00000082442a7223 */ /* 0x080fe40000010829 */
[----:B------:R-:W-:-:S02]  /*6e30*/  FMUL.FTZ R130, R69, R130 ;  /* 0x0000008245827220 */ /* 0x000fc40000410000 */
[----:B------:R-:W-:Y:S02]  /*6e40*/  FMUL.FTZ R42, R121, R42 ;  /* 0x0000002a792a7220 */ /* 0x000fe40000410000 */
[----:B------:R-:W-:Y:S02]  /*6e50*/  FFMA.FTZ R41, R68, R157, R130 ;  /* 0x0000009d44297223 */ /* 0x000fe40000010082 */
[----:B------:R-:W-:Y:S02]  /*6e60*/  FMUL.FTZ R43, R69, R151 ;  /* 0x00000097452b7220 */ /* 0x000fe40000410000 */
[----:B------:R-:W-:Y:S02]  /*6e70*/  FFMA.FTZ R42, R124, R41, R42 ;  /* 0x000000297c2a7223 */ /* 0x000fe4000001002a */
[----:B0-----:R-:W-:Y:S02]  /*6e80*/  @!P0 FADD.FTZ R153, R153, R50 ;  /* 0x0000003299998221 */ /* 0x001fe40000010000 */
[----:B------:R-:W-:-:S02]  /*6e90*/  FFMA.FTZ R41, R68, R156, -R39 ;  /* 0x0000009c44297223 */ /* 0x000fc40000010827 */
[----:B--2---:R-:W-:Y:S01]  /*6ea0*/  @!P0 FADD.FTZ R145, R145, R52 ;  /* 0x0000003491918221 */ /* 0x004fe20000010000 */
[----:B------:R-:W0:Y:S01]  /*6eb0*/  SHFL.DOWN PT, R50, R153, 0x8, 0x1f ;  /* 0x09001f0099327f89 */ /* 0x000e2200000e0000 */
[----:B------:R-:W-:Y:S01]  /*6ec0*/  ISETP.GT.AND P0, PT, R89, 0x17, PT ;  /* 0x000000175900780c */ /* 0x000fe20003f04270 */
[----:B------:R-:W-:Y:S02]  /*6ed0*/  FMUL.FTZ R144, R144, R41 ;  /* 0x0000002990907220 */ /* 0x000fe40000410000 */
[----:B------:R-:W2:Y:S01]  /*6ee0*/  SHFL.DOWN PT, R52, R145, 0x8, 0x1f ;  /* 0x09001f0091347f89 */ /* 0x000ea200000e0000 */
[----:B------:R-:W-:Y:S02]  /*6ef0*/  FFMA.FTZ R41, R36, R118, R37 ;  /* 0x0000007624297223 */ /* 0x000fe40000010025 */
[----:B------:R-:W-:Y:S02]  /*6f00*/  FFMA.FTZ R36, R34, R125, R35 ;  /* 0x0000007d22247223 */ /* 0x000fe40000010023 */
[----:B------:R-:W-:-:S02]  /*6f10*/  FMUL.FTZ R35, R69, R58 ;  /* 0x0000003a45237220 */ /* 0x000fc40000410000 */
[C---:B------:R-:W-:Y:S02]  /*6f20*/  FFMA.FTZ R43, R68.reuse, R100, -R43 ;  /* 0x00000064442b7223 */ /* 0x040fe4000001082b */
[-C--:B------:R-:W-:Y:S02]  /*6f30*/  FFMA.FTZ R34, R68, R160.reuse, -R35 ;  /* 0x000000a044227223 */ /* 0x080fe40000010823 */
[----:B------:R-:W-:Y:S02]  /*6f40*/  FMUL.FTZ R43, R126, R43 ;  /* 0x0000002b7e2b7220 */ /* 0x000fe40000410000 */
[C---:B------:R-:W-:Y:S02]  /*6f50*/  FMUL.FTZ R35, R69.reuse, R160 ;  /* 0x000000a045237220 */ /* 0x040fe40000410000 */
[----:B------:R-:W-:Y:S02]  /*6f60*/  FMUL.FTZ R39, R69, R156 ;  /* 0x0000009c45277220 */ /* 0x000fe40000410000 */
[----:B------:R-:W-:-:S02]  /*6f70*/  FMUL.FTZ R135, R135, R34 ;  /* 0x0000002287877220 */ /* 0x000fc40000410000 */
[----:B------:R-:W-:Y:S02]  /*6f80*/  FFMA.FTZ R44, R127, R44, R43 ;  /* 0x0000002c7f2c7223 */ /* 0x000fe4000001002b */
[----:B0-----:R-:W-:Y:S02]  /*6f90*/  @!P0 FADD.FTZ R153, R153, R50 ;  /* 0x0000003299998221 */ /* 0x001fe40000010000 */
[C---:B------:R-:W-:Y:S02]  /*6fa0*/  FFMA.FTZ R34, R68.reuse, R58, R35 ;  /* 0x0000003a44227223 */ /* 0x040fe40000010023 */
[----:B--2---:R-:W-:Y:S01]  /*6fb0*/  @!P0 FADD.FTZ R145, R145, R52 ;  /* 0x0000003491918221 */ /* 0x004fe20000010000 */
[----:B------:R-:W0:Y:S01]  /*6fc0*/  SHFL.DOWN PT, R50, R153, 0x10, 0x1f ;  /* 0x0a001f0099327f89 */ /* 0x000e2200000e0000 */
[----:B------:R-:W-:Y:S01]  /*6fd0*/  ISETP.GT.AND P0, PT, R89, 0xf, PT ;  /* 0x0000000f5900780c */ /* 0x000fe20003f04270 */
[----:B------:R-:W-:Y:S02]  /*6fe0*/  FFMA.FTZ R43, R68, R118, R39 ;  /* 0x00000076442b7223 */ /* 0x000fe40000010027 */
[----:B------:R-:W2:Y:S01]  /*6ff0*/  SHFL.DOWN PT, R52, R145, 0x10, 0x1f ;  /* 0x0a001f0091347f89 */ /* 0x000ea200000e0000 */
[----:B------:R-:W-:-:S02]  /*7000*/  FFMA.FTZ R35, R32, R58, R33 ;  /* 0x0000003a20237223 */ /* 0x000fc40000010021 */
[C---:B------:R-:W-:Y:S02]  /*7010*/  FMUL.FTZ R39, R69.reuse, R125 ;  /* 0x0000007d45277220 */ /* 0x040fe40000410000 */
[C---:B------:R-:W-:Y:S02]  /*7020*/  FMUL.FTZ R33, R69.reuse, R59 ;  /* 0x0000003b45217220 */ /* 0x040fe40000410000 */
[----:B------:R-:W-:Y:S02]  /*7030*/  FMUL.FTZ R37, R69, R128 ;  /* 0x0000008045257220 */ /* 0x000fe40000410000 */
[----:B------:R-:W-:Y:S02]  /*7040*/  FFMA.FTZ R135, R129, R34, R135 ;  /* 0x0000002281877223 */ /* 0x000fe40000010087 */
[----:B------:R-:W-:Y:S02]  /*7050*/  FMUL.FTZ R32, R69, R159 ;  /* 0x0000009f45207220 */ /* 0x000fe40000410000 */
[----:B------:R-:W-:-:S02]  /*7060*/  FFMA.FTZ R128, R68, R128, -R39 ;  /* 0x0000008044807223 */ /* 0x000fc40000010827 */
[C---:B------:R-:W-:Y:S02]  /*7070*/  FFMA.FTZ R34, R68.reuse, R159, -R33 ;  /* 0x0000009f44227223 */ /* 0x040fe40000010821 */
[----:B------:R-:W-:Y:S02]  /*7080*/  FMUL.FTZ R69, R69, R122 ;  /* 0x0000007a45457220 */ /* 0x000fe40000410000 */
[C---:B------:R-:W-:Y:S02]  /*7090*/  FFMA.FTZ R38, R68.reuse, R125, R37 ;  /* 0x0000007d44267223 */ /* 0x040fe40000010025 */
[----:B0-----:R-:W-:Y:S02]  /*70a0*/  @!P0 FADD.FTZ R153, R153, R50 ;  /* 0x0000003299998221 */ /* 0x001fe40000010000 */
[----:B------:R-:W-:Y:S02]  /*70b0*/  FFMA.FTZ R32, R68, R59, R32 ;  /* 0x0000003b44207223 */ /* 0x000fe40000010020 */
[----:B------:R-:W-:-:S02]  /*70c0*/  FMUL.FTZ R128, R143, R128 ;  /* 0x000000808f807220 */ /* 0x000fc40000410000 */
[----:B------:R-:W-:Y:S02]  /*70d0*/  FMUL.FTZ R34, R123, R34 ;  /* 0x000000227b227220 */ /* 0x000fe40000410000 */
[----:B------:R-:W-:Y:S02]  /*70e0*/  FFMA.FTZ R68, R68, R56, R69 ;  /* 0x0000003844447223 */ /* 0x000fe40000010045 */
[----:B------:R-:W-:Y:S01]  /*70f0*/  FFMA.FTZ R43, R138, R43, R144 ;  /* 0x0000002b8a2b7223 */ /* 0x000fe20000010090 */
        /* <DEDUP_REMOVED lines=35> */
.L_x_13001:
[----:B0-----:R-:W-:Y:S05]  /*7330*/  BSYNC B0 ;  /* 0x0000000000007941 */ /* 0x001fea0003800000 */
.L_x_13000:
[----:B------:R-:W-:Y:S02]  /*7340*/  IADD3 R106, R106, 0x1, RZ ;  /* 0x000000016a6a7810 */ /* 0x000fe40007ffe0ff */
[----:B------:R-:W-:Y:S02]  /*7350*/  IADD3 R105, P1, R105, 0x1, RZ ;  /* 0x0000000169697810 */ /* 0x000fe40007f3e0ff */
[----:B------:R-:W-:Y:S02]  /*7360*/  ISETP.GE.AND P0, PT, R106, c[0x0][0x16c], PT ;  /* 0x00005b006a007a0c */ /* 0x000fe40003f06270 */
[----:B------:R-:W-:-:S11]  /*7370*/  IADD3.X R104, RZ, R104, RZ, P1, !PT ;  /* 0x00000068ff687210 */ /* 0x000fd60000ffe4ff */
[----:B------:R-:W-:Y:S01]  /*7380*/  @P0 CALL.REL.NOINC `(.L_x_12955) ;  /* 0x0000001000000944 */ /* 0x000fe20003c00000 */
[----:B------:R-:W-:Y:S05]  /*7390*/  BRA `(.L_x_13002) ;  /* 0xffffb64000007947 */ /* 0x000fea000383ffff */
.L_x_12955:
[----:B------:R-:W-:Y:S01]  /*73a0*/  BAR.SYNC.DEFER_BLOCKING 0x0 ;  /* 0x0000000000007b1d */ /* 0x000fe20000010000 */
[----:B------:R-:W-:-:S05]  /*73b0*/  IMAD.WIDE R24, R79, 0x10, R64 ;  /* 0x000000104f187825 */ /* 0x000fca00078e0240 */
[----:B------:R0:W2:Y:S04]  /*73c0*/  LDG.E.128 R28, [R24.64] ;  /* 0x0000000a181c7981 */ /* 0x0000a8000c1e1d00 */
[----:B------:R0:W3:Y:S01]  /*73d0*/  LDG.E.128 R32, [R24.64+0x200] ;  /* 0x0002000a18207981 */ /* 0x0000e2000c1e1d00 */
[----:B------:R-:W-:Y:S01]  /*73e0*/  IADD3 R131, R131, 0x1, RZ ;  /* 0x0000000183837810 */ /* 0x000fe20007ffe0ff */
[----:B0-----:R-:W-:Y:S02]  /*73f0*/  IMAD R24, R92, c[0x0][0x2d8], RZ ;  /* 0x0000b6005c187a24 */ /* 0x001fe400078e02ff */
[----:B--2---:R0:W-:Y:S04]  /*7400*/  STS.128 [R89.X16], R28 ;  /* 0x0000001c59007388 */ /* 0x0041e8000000cc00 */
[----:B---3--:R-:W-:Y:S01]  /*7410*/  STS.128 [R89.X16+0x200], R32 ;  /* 0x0002002059007388 */ /* 0x008fe2000000cc00 */
[----:B------:R-:W-:-:S06]  /*7420*/  NOP ;  /* 0x0000000000007918 */ /* 0x000fcc0000000000 */
[----:B------:R-:W2:Y:S04]  /*7430*/  LDS.128 R36, [R78+0x10] ;  /* 0x000010004e247984 */ /* 0x000ea80000000c00 */
[----:B------:R-:W3:Y:S01]  /*7440*/  LDS.128 R20, [R78] ;  /* 0x000000004e147984 */ /* 0x000ee20000000c00 */
[C---:B0-----:R-:W-:Y:S02]  /*7450*/  IMAD R29, R97.reuse, c[0x0][0x2dc], R24 ;  /* 0x0000b700611d7a24 */ /* 0x041fe400078e0218 */
[----:B------:R-:W-:Y:S01]  /*7460*/  IMAD.WIDE.U32 R24, R97, c[0x0][0x2d8], R66 ;  /* 0x0000b60061187a25 */ /* 0x000fe200078e0042 */
[----:B------:R-:W-:Y:S04]  /*7470*/  BAR.SYNC.DEFER_BLOCKING 0x0 ;  /* 0x0000000000007b1d */ /* 0x000fe80000010000 */
[----:B------:R-:W-:-:S05]  /*7480*/  IADD3 R25, R25, R29, RZ ;  /* 0x0000001d19197210 */ /* 0x000fca0007ffe0ff */
[----:B------:R-:W-:Y:S01]  /*7490*/  IMAD.WIDE.U32 R24, R99, c[0x0][0x2e0], R24 ;  /* 0x0000b80063187a25 */ /* 0x000fe200078e0018 */
[----:B------:R-:W-:Y:S04]  /*74a0*/  STS.128 [R78], R8 ;  /* 0x000000084e007388 */ /* 0x000fe80000000c00 */
[----:B------:R0:W-:Y:S01]  /*74b0*/  STS.128 [R78+0x10], R4 ;  /* 0x000010044e007388 */ /* 0x0001e20000000c00 */
[----:B------:R-:W-:-:S06]  /*74c0*/  NOP ;  /* 0x0000000000007918 */ /* 0x000fcc0000000000 */
[--C-:B--2---:R-:W-:Y:S01]  /*74d0*/  FADD.FTZ R38, R38, R94.reuse ;  /* 0x0000005e26267221 */ /* 0x104fe20000010000 */
[----:B------:R-:W2:Y:S01]  /*74e0*/  LDS.128 R32, [R89.X16] ;  /* 0x0000000059207984 */ /* 0x000ea2000000cc00 */
[--C-:B------:R-:W-:Y:S02]  /*74f0*/  FADD.FTZ R39, R39, R94.reuse ;  /* 0x0000005e27277221 */ /* 0x100fe40000010000 */
[--C-:B------:R-:W-:Y:S01]  /*7500*/  FADD.FTZ R36, R36, R94.reuse ;  /* 0x0000005e24247221 */ /* 0x100fe20000010000 */
[----:B------:R-:W-:Y:S01]  /*7510*/  FSETP.GTU.FTZ.AND P6, PT, R38, 20, PT ;  /* 0x41a000002600780b */ /* 0x000fe20003fdc000 */
[--C-:B------:R-:W-:Y:S01]  /*7520*/  FADD.FTZ R37, R37, R94.reuse ;  /* 0x0000005e25257221 */ /* 0x100fe20000010000 */
[----:B------:R-:W-:Y:S01]  /*7530*/  FSETP.GTU.FTZ.AND P5, PT, R39, 20, PT ;  /* 0x41a000002700780b */ /* 0x000fe20003fbc000 */
[--C-:B---3--:R-:W-:Y:S01]  /*7540*/  FADD.FTZ R30, R20, R94.reuse ;  /* 0x0000005e141e7221 */ /* 0x108fe20000010000 */
[----:B------:R-:W-:Y:S01]  /*7550*/  FSETP.GTU.FTZ.AND P4, PT, R36, 20, PT ;  /* 0x41a000002400780b */ /* 0x000fe20003f9c000 */
[----:B------:R-:W-:Y:S01]  /*7560*/  FADD.FTZ R31, R21, R94 ;  /* 0x0000005e151f7221 */ /* 0x000fe20000010000 */
[----:B------:R-:W-:-:S02]  /*7570*/  FSETP.GTU.FTZ.AND P0, PT, R37, 20, PT ;  /* 0x41a000002500780b */ /* 0x000fc40003f1c000 */
[----:B------:R-:W-:Y:S02]  /*7580*/  LEA R20, P1, R24, c[0x0][0x330], 0x2 ;  /* 0x0000cc0018147a11 */ /* 0x000fe400078210ff */
[----:B------:R-:W-:Y:S02]  /*7590*/  FSETP.GTU.FTZ.AND P2, PT, R31, 20, PT ;  /* 0x41a000001f00780b */ /* 0x000fe40003f5c000 */
[----:B------:R-:W-:Y:S01]  /*75a0*/  FSETP.GTU.FTZ.AND P3, PT, R30, 20, PT ;  /* 0x41a000001e00780b */ /* 0x000fe20003f7c000 */
[----:B------:R-:W-:Y:S02]  /*75b0*/  @!P6 FMUL.FTZ R0, R38, -1.4426950216293334961 ;  /* 0xbfb8aa3b2600e820 */ /* 0x000fe40000410000 */
[----:B------:R-:W-:-:S04]  /*75c0*/  @!P5 FMUL.FTZ R26, R39, -1.4426950216293334961 ;  /* 0xbfb8aa3b271ad820 */ /* 0x000fc80000410000 */
[----:B------:R-:W3:Y:S08]  /*75d0*/  @!P6 MUFU.EX2 R0, R0 ;  /* 0x000000000000e308 */ /* 0x000ef00000000800 */
[----:B------:R-:W4:Y:S01]  /*75e0*/  @!P5 MUFU.EX2 R28, R26 ;  /* 0x0000001a001cd308 */ /* 0x000f220000000800 */
[----:B---3--:R-:W-:Y:S02]  /*75f0*/  @!P6 FADD.FTZ R27, R0, 1 ;  /* 0x3f800000001be421 */ /* 0x008fe40000010000 */
[----:B------:R-:W-:-:S05]  /*7600*/  IMAD R0, R98, c[0x0][0x2e0], RZ ;  /* 0x0000b80062007a24 */ /* 0x000fca00078e02ff */
[----:B------:R-:W3:Y:S01]  /*7610*/  @!P6 MUFU.RCP R27, R27 ;  /* 0x0000001b001be308 */ /* 0x000ee20000001000 */
[----:B------:R-:W-:Y:S02]  /*7620*/  IMAD R29, R99, c[0x0][0x2e4], R0 ;  /* 0x0000b900631d7a24 */ /* 0x000fe400078e0200 */
[----:B------:R-:W-:Y:S02]  /*7630*/  @!P4 FMUL.FTZ R0, R36, -1.4426950216293334961 ;  /* 0xbfb8aa3b2400c820 */ /* 0x000fe40000410000 */
[----:B----4-:R-:W-:Y:S01]  /*7640*/  @!P5 FADD.FTZ R28, R28, 1 ;  /* 0x3f8000001c1cd421 */ /* 0x010fe20000010000 */
[----:B------:R-:W-:Y:S01]  /*7650*/  IADD3 R21, R25, R29, RZ ;  /* 0x0000001d19157210 */ /* 0x000fe20007ffe0ff */
[--C-:B------:R-:W-:Y:S01]  /*7660*/  FADD.FTZ R29, R22, R94.reuse ;  /* 0x0000005e161d7221 */ /* 0x100fe20000010000 */
[----:B------:R4:W5:Y:S01]  /*7670*/  @!P4 MUFU.EX2 R26, R0 ;  /* 0x00000000001ac308 */ /* 0x0009620000000800 */
[----:B------:R-:W-:Y:S01]  /*7680*/  @!P0 FMUL.FTZ R25, R37, -1.4426950216293334961 ;  /* 0xbfb8aa3b25198820 */ /* 0x000fe20000410000 */
[----:B------:R-:W-:Y:S01]  /*7690*/  LEA.HI.X R21, R24, c[0x0][0x334], R21, 0x2, P1 ;  /* 0x0000cd0018157a11 */ /* 0x000fe200008f1415 */
[----:B------:R-:W-:Y:S01]  /*76a0*/  FADD.FTZ R24, R23, R94 ;  /* 0x0000005e17187221 */ /* 0x000fe20000010000 */
[----:B------:R-:W1:Y:S01]  /*76b0*/  LDS.128 R36, [R89.X16+0x200] ;  /* 0x0002000059247984 */ /* 0x000e62000000cc00 */
[----:B------:R-:W-:Y:S01]  /*76c0*/  FSETP.GTU.FTZ.AND P1, PT, R29, 20, PT ;  /* 0x41a000001d00780b */ /* 0x000fe20003f3c000 */
[----:B------:R-:W-:-:S02]  /*76d0*/  @!P2 FMUL.FTZ R22, R31, -1.4426950216293334961 ;  /* 0xbfb8aa3b1f16a820 */ /* 0x000fc40000410000 */
[----:B---3--:R-:W-:Y:S01]  /*76e0*/  @!P6 FMUL.FTZ R18, R18, R27 ;  /* 0x0000001b1212e220 */ /* 0x008fe20000410000 */
[----:B------:R-:W-:Y:S01]  /*76f0*/  FSETP.GTU.FTZ.AND P6, PT, R24, 20, PT ;  /* 0x41a000001800780b */ /* 0x000fe20003fdc000 */
[----:B----4-:R-:W-:Y:S01]  /*7700*/  @!P3 FMUL.FTZ R0, R30, -1.4426950216293334961 ;  /* 0xbfb8aa3b1e00b820 */ /* 0x010fe20000410000 */
[----:B------:R-:W3:Y:S01]  /*7710*/  @!P0 MUFU.EX2 R25, R25 ;  /* 0x0000001900198308 */ /* 0x000ee20000000800 */
[----:B0-----:R-:W-:-:S04]  /*7720*/  IMAD.WIDE R4, R79, 0x10, R20 ;  /* 0x000000104f047825 */ /* 0x001fc800078e0214 */
[----:B-----5:R-:W-:Y:S01]  /*7730*/  @!P4 FADD.FTZ R26, R26, 1 ;  /* 0x3f8000001a1ac421 */ /* 0x020fe20000010000 */
[----:B--2---:R-:W-:Y:S01]  /*7740*/  STG.E.128 [R4.64], R32 ;  /* 0x0000002004007986 */ /* 0x004fe2000c101d0a */
[----:B------:R-:W-:Y:S01]  /*7750*/  @!P1 FMUL.FTZ R23, R29, -1.4426950216293334961 ;  /* 0xbfb8aa3b1d179820 */ /* 0x000fe20000410000 */
[----:B------:R-:W0:Y:S03]  /*7760*/  @!P2 MUFU.EX2 R22, R22 ;  /* 0x000000160016a308 */ /* 0x000e260000000800 */
[----:B------:R-:W-:-:S05]  /*7770*/  @!P6 FMUL.FTZ R24, R24, -1.4426950216293334961 ;  /* 0xbfb8aa3b1818e820 */ /* 0x000fca0000410000 */
[----:B------:R-:W2:Y:S01]  /*7780*/  @!P1 MUFU.EX2 R23, R23 ;  /* 0x0000001700179308 */ /* 0x000ea20000000800 */
[----:B---3--:R-:W-:-:S07]  /*7790*/  @!P0 FADD.FTZ R25, R25, 1 ;  /* 0x3f80000019198421 */ /* 0x008fce0000010000 */
[----:B------:R-:W3:Y:S01]  /*77a0*/  @!P6 MUFU.EX2 R24, R24 ;  /* 0x000000180018e308 */ /* 0x000ee20000000800 */
[----:B0-----:R-:W-:-:S07]  /*77b0*/  @!P2 FADD.FTZ R22, R22, 1 ;  /* 0x3f8000001616a421 */ /* 0x001fce0000010000 */
[----:B------:R-:W0:Y:S01]  /*77c0*/  @!P3 MUFU.EX2 R0, R0 ;  /* 0x000000000000b308 */ /* 0x000e220000000800 */
[----:B--2---:R-:W-:Y:S01]  /*77d0*/  @!P1 FADD.FTZ R23, R23, 1 ;  /* 0x3f80000017179421 */ /* 0x004fe20000010000 */
[----:B-1----:R-:W-:Y:S01]  /*77e0*/  STG.E.128 [R4.64+0x200], R36 ;  /* 0x0002002404007986 */ /* 0x002fe2000c101d0a */
[----:B---3--:R-:W-:-:S05]  /*77f0*/  @!P6 FADD.FTZ R24, R24, 1 ;  /* 0x3f8000001818e421 */ /* 0x008fca0000010000 */
[----:B------:R-:W1:Y:S01]  /*7800*/  @!P5 MUFU.RCP R28, R28 ;  /* 0x0000001c001cd308 */ /* 0x000e620000001000 */
[----:B0-----:R-:W-:-:S07]  /*7810*/  @!P3 FADD.FTZ R0, R0, 1 ;  /* 0x3f8000000000b421 */ /* 0x001fce0000010000 */
[----:B------:R-:W0:Y:S08]  /*7820*/  @!P4 MUFU.RCP R29, R26 ;  /* 0x0000001a001dc308 */ /* 0x000e300000001000 */
[----:B------:R2:W3:Y:S01]  /*7830*/  @!P3 MUFU.RCP R27, R0 ;  /* 0x00000000001bb308 */ /* 0x0004e20000001000 */
[----:B-1----:R-:W-:-:S07]  /*7840*/  @!P5 FMUL.FTZ R19, R19, R28 ;  /* 0x0000001c1313d220 */ /* 0x002fce0000410000 */
[----:B------:R-:W1:Y:S01]  /*7850*/  @!P2 MUFU.RCP R22, R22 ;  /* 0x000000160016a308 */ /* 0x000e620000001000 */
[----:B0-----:R-:W-:Y:S01]  /*7860*/  @!P4 FMUL.FTZ R16, R16, R29 ;  /* 0x0000001d1010c220 */ /* 0x001fe20000410000 */
[----:B------:R-:W-:Y:S01]  /*7870*/  BAR.SYNC.DEFER_BLOCKING 0x0 ;  /* 0x0000000000007b1d */ /* 0x000fe20000010000 */
[----:B--2---:R-:W-:Y:S01]  /*7880*/  IMAD R0, R92, c[0x0][0x2f8], RZ ;  /* 0x0000be005c007a24 */ /* 0x004fe200078e02ff */
[----:B------:R-:W-:-:S04]  /*7890*/  IADD3 R88, P4, R88, -0x400, RZ ;  /* 0xfffffc0058587810 */ /* 0x000fc80007f9e0ff */
[----:B------:R-:W0:Y:S01]  /*78a0*/  @!P1 MUFU.RCP R23, R23 ;  /* 0x0000001700179308 */ /* 0x000e220000001000 */
[----:B---3--:R-:W-:Y:S01]  /*78b0*/  @!P3 FMUL.FTZ R12, R12, R27 ;  /* 0x0000001b0c0cb220 */ /* 0x008fe20000410000 */
[----:B------:R-:W-:Y:S02]  /*78c0*/  IADD3 R86, P3, R86, -0x400, RZ ;  /* 0xfffffc0056567810 */ /* 0x000fe40007f7e0ff */
[----:B------:R-:W-:Y:S02]  /*78d0*/  IADD3.X R87, R87, -0x1, RZ, P4, !PT ;  /* 0xffffffff57577810 */ /* 0x000fe400027fe4ff */
[----:B------:R-:W-:Y:S02]  /*78e0*/  IADD3.X R85, R85, -0x1, RZ, P3, !PT ;  /* 0xffffffff55557810 */ /* 0x000fe40001ffe4ff */
[----:B------:R-:W2:Y:S01]  /*78f0*/  @!P6 MUFU.RCP R24, R24 ;  /* 0x000000180018e308 */ /* 0x000ea20000001000 */
[----:B-1----:R-:W-:Y:S01]  /*7900*/  @!P2 FMUL.FTZ R13, R13, R22 ;  /* 0x000000160d0da220 */ /* 0x002fe20000410000 */
[----:B------:R-:W-:-:S04]  /*7910*/  IADD3 R82, P2, R82, -0x800, RZ ;  /* 0xfffff80052527810 */ /* 0x000fc80007f5e0ff */
[----:B------:R-:W-:Y:S02]  /*7920*/  IADD3.X R81, R81, -0x1, RZ, P2, !PT ;  /* 0xffffffff51517810 */ /* 0x000fe400017fe4ff */
[----:B------:R1:W3:Y:S01]  /*7930*/  @!P0 MUFU.RCP R6, R25 ;  /* 0x0000001900068308 */ /* 0x0002e20000001000 */
[----:B0-----:R-:W-:Y:S01]  /*7940*/  @!P1 FMUL.FTZ R14, R14, R23 ;  /* 0x000000170e0e9220 */ /* 0x001fe20000410000 */
[----:B------:R-:W-:-:S04]  /*7950*/  IADD3 R64, P1, R64, -0x400, RZ ;  /* 0xfffffc0040407810 */ /* 0x000fc80007f3e0ff */
[----:B------:R-:W-:Y:S01]  /*7960*/  IADD3.X R65, R65, -0x1, RZ, P1, !PT ;  /* 0xffffffff41417810 */ /* 0x000fe20000ffe4ff */
[----:B--2---:R-:W-:Y:S01]  /*7970*/  @!P6 FMUL.FTZ R15, R15, R24 ;  /* 0x000000180f0fe220 */ /* 0x004fe20000410000 */
[----:B------:R-:W-:Y:S01]  /*7980*/  IADD3 R84, P1, R84, -0x800, RZ ;  /* 0xfffff80054547810 */ /* 0x000fe20007f3e0ff */
[----:B-1----:R-:W-:Y:S02]  /*7990*/  IMAD R25, R97, c[0x0][0x2fc], R0 ;  /* 0x0000bf0061197a24 */ /* 0x002fe400078e0200 */
[----:B------:R-:W-:Y:S01]  /*79a0*/  IMAD R0, R98, c[0x0][0x300], RZ ;  /* 0x0000c00062007a24 */ /* 0x000fe200078e02ff */
[----:B------:R0:W-:Y:S01]  /*79b0*/  STS.128 [R78], R12 ;  /* 0x0000000c4e007388 */ /* 0x0001e20000000c00 */
[----:B------:R-:W-:Y:S01]  /*79c0*/  IADD3.X R83, R83, -0x1, RZ, P1, !PT ;  /* 0xffffffff53537810 */ /* 0x000fe20000ffe4ff */
[----:B---3--:R-:W-:Y:S02]  /*79d0*/  @!P0 FMUL.FTZ R17, R17, R6 ;  /* 0x0000000611118220 */ /* 0x008fe40000410000 */
[----:B------:R-:W-:-:S03]  /*79e0*/  IMAD.WIDE.U32 R6, R97, c[0x0][0x2f8], R66 ;  /* 0x0000be0061067a25 */ /* 0x000fc600078e0042 */
[----:B------:R1:W-:Y:S01]  /*79f0*/  STS.128 [R78+0x10], R16 ;  /* 0x000010104e007388 */ /* 0x0003e20000000c00 */
[----:B------:R-:W-:-:S06]  /*7a00*/  NOP ;  /* 0x0000000000007918 */ /* 0x000fcc0000000000 */
[----:B------:R-:W2:Y:S01]  /*7a10*/  LDS.128 R8, [R89.X16] ;  /* 0x0000000059087984 */ /* 0x000ea2000000cc00 */
[----:B------:R-:W-:Y:S01]  /*7a20*/  IADD3 R7, R7, R25, RZ ;  /* 0x0000001907077210 */ /* 0x000fe20007ffe0ff */
[C---:B------:R-:W-:Y:S02]  /*7a30*/  IMAD R25, R99.reuse, c[0x0][0x304], R0 ;  /* 0x0000c10063197a24 */ /* 0x040fe400078e0200 */
[----:B------:R-:W3:Y:S01]  /*7a40*/  LDS.128 R20, [R89.X16+0x200] ;  /* 0x0002000059147984 */ /* 0x000ee2000000cc00 */
[----:B0-----:R-:W-:Y:S02]  /*7a50*/  FADD.FTZ R12, R12, R93 ;  /* 0x0000005d0c0c7221 */ /* 0x001fe40000010000 */
[----:B------:R-:W-:-:S04]  /*7a60*/  IMAD.WIDE.U32 R4, R99, c[0x0][0x300], R6 ;  /* 0x0000c00063047a25 */ /* 0x000fc800078e0006 */
[----:B------:R-:W-:Y:S01]  /*7a70*/  FADD.FTZ R13, R12, R13 ;  /* 0x0000000d0c0d7221 */ /* 0x000fe20000010000 */
[----:B------:R-:W-:Y:S02]  /*7a80*/  IADD3 R5, R5, R25, RZ ;  /* 0x0000001905057210 */ /* 0x000fe40007ffe0ff */
[----:B------:R-:W-:Y:S01]  /*7a90*/  LEA R6, P0, R4, c[0x0][0x340], 0x2 ;  /* 0x0000d00004067a11 */ /* 0x000fe200078010ff */
[----:B------:R-:W-:-:S03]  /*7aa0*/  FADD.FTZ R14, R13, R14 ;  /* 0x0000000e0d0e7221 */ /* 0x000fc60000010000 */
[----:B------:R-:W-:Y:S01]  /*7ab0*/  LEA.HI.X R7, R4, c[0x0][0x344], R5, 0x2, P0 ;  /* 0x0000d10004077a11 */ /* 0x000fe200000f1405 */
[----:B------:R-:W-:Y:S01]  /*7ac0*/  FADD.FTZ R15, R14, R15 ;  /* 0x0000000f0e0f7221 */ /* 0x000fe20000010000 */
[----:B------:R-:W-:-:S03]  /*7ad0*/  ISETP.GT.AND P0, PT, R76, 0x1, PT ;  /* 0x000000014c00780c */ /* 0x000fc60003f04270 */
        /* <DEDUP_REMOVED lines=9> */
.L_x_12937:
        /* <DEDUP_REMOVED lines=24> */
.L_x_13005:
[----:B0-----:R-:W-:Y:S05]  /*7cf0*/  BSYNC B0 ;  /* 0x0000000000007941 */ /* 0x001fea0003800000 */
.L_x_13004:
        /* <DEDUP_REMOVED lines=23> */
.L_x_13007:
[----:B0-----:R-:W0:Y:S02]  /*7e70*/  S2R R9, SR_TID.X ;  /* 0x0000000000097919 */ /* 0x001e240000002100 */
.L_x_13008:
[----:B0-----:R-:W-:Y:S05]  /*7e80*/  BSYNC B0 ;  /* 0x0000000000007941 */ /* 0x001fea0003800000 */
.L_x_13006:
[----:B------:R-:W-:-:S13]  /*7e90*/  ISETP.GE.AND P0, PT, R9, c[0x0][0x16c], PT ;  /* 0x00005b0009007a0c */ /* 0x000fda0003f06270 */
[----:B------:R-:W-:Y:S05]  /*7ea0*/  @P0 EXIT ;  /* 0x000000000000094d */ /* 0x000fea0003800000 */
[----:B------:R-:W-:Y:S02]  /*7eb0*/  IMAD R98, R98, c[0x0][0x288], RZ ;  /* 0x0000a20062627a24 */ /* 0x000fe400078e02ff */
[----:B------:R-:W-:-:S04]  /*7ec0*/  IMAD.WIDE.U32 R4, R99, c[0x0][0x288], RZ ;  /* 0x0000a20063047a25 */ /* 0x000fc800078e00ff */
[----:B------:R-:W-:-:S05]  /*7ed0*/  IMAD R13, R99, c[0x0][0x28c], R98 ;  /* 0x0000a300630d7a24 */ /* 0x000fca00078e0262 */
[----:B------:R-:W-:Y:S02]  /*7ee0*/  IADD3 R13, R5, R13, RZ ;  /* 0x0000000d050d7210 */ /* 0x000fe40007ffe0ff */
.L_x_13009:
        /* <DEDUP_REMOVED lines=17> */
.L_x_13010:
        /* <DEDUP_REMOVED lines=16> */
.L_x_14754:


//--------------------- .text._Z25selective_scan_bwd_kernelI32Selective_Scan_bwd_kernel_traitsILi32ELi4ELb0ELb0ELb0ELb0ELb0EfN3c107complexIfEEEEv12SSMParamsBwd --------------------------
	.section	.text._Z25selective_scan_bwd_kernelI32Selective_Scan_bwd_kernel_traitsILi32ELi4ELb0ELb0ELb0ELb0ELb0EfN3c107complexIfEEEEv12SSMParamsBwd,"ax",@progbits
	.sectioninfo	@"SHI_REGISTERS=124"
	.align	128
        .global         _Z25selective_scan_bwd_kernelI32Selective_Scan_bwd_kernel_traitsILi32ELi4ELb0ELb0ELb0ELb0ELb0EfN3c107complexIfEEEEv12SSMParamsBwd
        .type           _Z25selective_scan_bwd_kernelI32Selective_Scan_bwd_kernel_traitsILi32ELi4ELb0ELb0ELb0ELb0ELb0EfN3c107complexIfEEEEv12SSMParamsBwd,@function
        .size           _Z25selective_scan_bwd_kernelI32Selective_Scan_bwd_kernel_traitsILi32ELi4ELb0ELb0ELb0ELb0ELb0EfN3c107complexIfEEEEv12SSMParamsBwd,(.L_x_14755 - _Z25selective_scan_bwd_kernelI32Selective_Scan_bwd_kernel_traitsILi32ELi4ELb0ELb0ELb0ELb0ELb0EfN3c107complexIfEEEEv12SSMParamsBwd)
        .other          _Z25selective_scan_bwd_kernelI32Selective_Scan_bwd_kernel_traitsILi32ELi4ELb0ELb0ELb0ELb0ELb0EfN3c107complexIfEEEEv12SSMParamsBwd,@"STO_CUDA_ENTRY STV_DEFAULT"
_Z25selective_scan_bwd_kernelI32Selective_Scan_bwd_kernel_traitsILi32ELi4ELb0ELb0ELb0ELb0ELb0EfN3c107complexIfEEEEv12SSMParamsBwd:
.text._Z25selective_scan_bwd_kernelI32Selective_Scan_bwd_kernel_traitsILi32ELi4ELb0ELb0ELb0ELb0ELb0EfN3c107complexIfEEEEv12SSMParamsBwd:
        /* <DEDUP_REMOVED lines=10> */
[----:B0-----:R-:W-:Y:S01]  /*00a0*/  SHF.R.S32.HI R50, RZ, 0x1f, R52 ;  /* 0x0000001fff327819 */ /* 0x001fe20000011434 */
[----:B------:R-:W-:Y:S01]  /*00b0*/  IMAD.WIDE.U32 R2, R52, c[0x0][0x1d0], RZ ;  /* 0x0000740034027a25 */ /* 0x000fe200078e00ff */
[----:B-1----:R-:W-:-:S03]  /*00c0*/  SHF.R.S32.HI R58, RZ, 0x1f, R63 ;  /* 0x0000001fff3a7819 */ /* 0x002fc6000001143f */
[C---:B------:R-:W-:Y:S02]  /*00d0*/  IMAD R5, R50.reuse, c[0x0][0x1d0], RZ ;  /* 0x0000740032057a24 */ /* 0x040fe400078e02ff */
[C---:B------:R-:W-:Y:S01]  /*00e0*/  @P0 LEA R6, P2, R63.reuse, c[0x0][0x238], 0x2 ;  /* 0x00008e003f060a11 */ /* 0x040fe200078410ff */
[----:B------:R-:W-:Y:S01]  /*00f0*/  IMAD R13, R50, c[0x0][0x1e0], RZ ;  /* 0x00007800320d7a24 */ /* 0x000fe200078e02ff */
[C---:B------:R-:W-:Y:S01]  /*0100*/  @P1 LEA R8, P3, R63.reuse, c[0x0][0x250], 0x2 ;  /* 0x000094003f081a11 */ /* 0x040fe200078610ff */
[C---:B------:R-:W-:Y:S01]  /*0110*/  IMAD R11, R52.reuse, c[0x0][0x1d4], R5 ;  /* 0x00007500340b7a24 */ /* 0x040fe200078e0205 */
[C-C-:B------:R-:W-:Y:S01]  /*0120*/  @P0 LEA.HI.X R7, R63.reuse, c[0x0][0x23c], R58.reuse, 0x2, P2 ;  /* 0x00008f003f070a11 */ /* 0x140fe200010f143a */
[----:B------:R-:W-:Y:S01]  /*0130*/  IMAD.WIDE.U32 R4, R52, c[0x0][0x1e0], RZ ;  /* 0x0000780034047a25 */ /* 0x000fe200078e00ff */
[----:B------:R-:W-:-:S03]  /*0140*/  @P1 LEA.HI.X R9, R63, c[0x0][0x254], R58, 0x2, P3 ;  /* 0x000095003f091a11 */ /* 0x000fc600018f143a */
[----:B------:R-:W-:Y:S01]  /*0150*/  IMAD R13, R52, c[0x0][0x1e4], R13 ;  /* 0x00007900340d7a24 */ /* 0x000fe200078e020d */
[----:B------:R-:W-:Y:S01]  /*0160*/  IADD3 R3, R3, R11, RZ ;  /* 0x0000000b03037210 */ /* 0x000fe20007ffe0ff */
[----:B------:R-:W-:Y:S01]  /*0170*/  IMAD R15, R50, c[0x0][0x278], RZ ;  /* 0x00009e00320f7a24 */ /* 0x000fe200078e02ff */
[----:B------:R-:W-:Y:S01]  /*0180*/  MOV R12, c[0x0][0x174] ;  /* 0x00005d00000c7a02 */ /* 0x000fe20000000f00 */
[----:B------:R0:W5:Y:S01]  /*0190*/  @P0 LDG.E R56, [R6.64] ;  /* 0x0000000606380981 */ /* 0x000162000c1e1900 */
[----:B------:R-:W-:Y:S01]  /*01a0*/  IADD3 R5, R5, R13, RZ ;  /* 0x0000000d05057210 */ /* 0x000fe20007ffe0ff */
[----:B------:R-:W-:Y:S02]  /*01b0*/  IMAD R15, R52, c[0x0][0x27c], R15 ;  /* 0x00009f00340f7a24 */ /* 0x000fe400078e020f */
[----:B------:R1:W5:Y:S01]  /*01c0*/  @P1 LDG.E R54, [R8.64] ;  /* 0x0000000608361981 */ /* 0x000362000c1e1900 */
[----:B------:R-:W-:Y:S01]  /*01d0*/  IMAD R0, R58, c[0x0][0x1d8], RZ ;  /* 0x000076003a007a24 */ /* 0x000fe200078e02ff */
[----:B------:R-:W-:Y:S01]  /*01e0*/  ISETP.NE.U32.AND P0, PT, RZ, c[0x0][0x260], PT ;  /* 0x00009800ff007a0c */ /* 0x000fe20003f05070 */
[----:B------:R-:W-:Y:S01]  /*01f0*/  IMAD.WIDE.U32 R2, R63, c[0x0][0x1d8], R2 ;  /* 0x000076003f027a25 */ /* 0x000fe200078e0002 */
[----:B------:R-:W-:Y:S01]  /*0200*/  ISETP.GE.AND P3, PT, R12, 0x1, PT ;  /* 0x000000010c00780c */ /* 0x000fe20003f66270 */
[----:B------:R-:W-:Y:S01]  /*0210*/  CS2R R28, SRZ ;  /* 0x00000000001c7805 */ /* 0x000fe2000001ff00 */
[----:B------:R-:W-:Y:S01]  /*0220*/  ISETP.NE.AND.EX P0, PT, RZ, c[0x0][0x264], PT, P0 ;  /* 0x00009900ff007a0c */ /* 0x000fe20003f05300 */
[----:B0-----:R-:W-:Y:S01]  /*0230*/  IMAD.WIDE.U32 R6, R52, c[0x0][0x278], RZ ;  /* 0x00009e0034067a25 */ /* 0x001fe200078e00ff */
[----:B------:R-:W-:Y:S01]  /*0240*/  HFMA2.MMA R61, -RZ, RZ, 0, 0 ;  /* 0x00000000ff3d7435 */ /* 0x000fe200000001ff */
[----:B------:R-:W-:-:S02]  /*0250*/  MOV R59, RZ ;  /* 0x000000ff003b7202 */ /* 0x000fc40000000f00 */
[----:B-1----:R-:W-:Y:S01]  /*0260*/  IMAD R8, R58, c[0x0][0x1e8], RZ ;  /* 0x00007a003a087a24 */ /* 0x002fe200078e02ff */
[----:B------:R-:W-:Y:S01]  /*0270*/  LEA R9, R12, 0xffffff80, 0x7 ;  /* 0xffffff800c097811 */ /* 0x000fe200078e38ff */
[----:B------:R-:W-:Y:S01]  /*0280*/  IMAD.WIDE.U32 R4, R63, c[0x0][0x1e8], R4 ;  /* 0x00007a003f047a25 */ /* 0x000fe200078e0004 */
[----:B------:R-:W-:Y:S02]  /*0290*/  IADD3 R7, R7, R15, RZ ;  /* 0x0000000f07077210 */ /* 0x000fe40007ffe0ff */
[----:B------:R-:W-:Y:S01]  /*02a0*/  SHF.R.S32.HI R11, RZ, 0x1f, R9 ;  /* 0x0000001fff0b7819 */ /* 0x000fe20000011409 */
[----:B------:R-:W-:Y:S01]  /*02b0*/  IMAD R0, R63, c[0x0][0x1dc], R0 ;  /* 0x000077003f007a24 */ /* 0x000fe200078e0200 */
[----:B------:R-:W-:Y:S01]  /*02c0*/  IADD3 R55, P1, R9, R2, RZ ;  /* 0x0000000209377210 */ /* 0x000fe20007f3e0ff */
[----:B------:R-:W-:Y:S01]  /*02d0*/  IMAD R8, R63, c[0x0][0x1ec], R8 ;  /* 0x00007b003f087a24 */ /* 0x000fe200078e0208 */
[----:B------:R-:W-:Y:S01]  /*02e0*/  IADD3 R51, P2, R9, R4, RZ ;  /* 0x0000000409337210 */ /* 0x000fe20007f5e0ff */
[----:B------:R-:W-:Y:S01]  /*02f0*/  IMAD R10, R58, c[0x0][0x280], RZ ;  /* 0x0000a0003a0a7a24 */ /* 0x000fe200078e02ff */
[----:B------:R-:W-:Y:S01]  /*0300*/  IADD3.X R2, R11, R3, R0, P1, !PT ;  /* 0x000000030b027210 */ /* 0x000fe20000ffe400 */
[----:B------:R-:W-:Y:S01]  /*0310*/  IMAD.WIDE.U32 R6, R63, c[0x0][0x280], R6 ;  /* 0x0000a0003f067a25 */ /* 0x000fe200078e0006 */
[----:B------:R-:W-:-:S02]  /*0320*/  IADD3.X R4, R11, R5, R8, P2, !PT ;  /* 0x000000050b047210 */ /* 0x000fc400017fe408 */
[----:B------:R-:W-:Y:S01]  /*0330*/  ISETP.NE.U32.AND P1, PT, RZ, c[0x0][0x328], PT ;  /* 0x0000ca00ff007a0c */ /* 0x000fe20003f25070 */
[----:B------:R-:W-:Y:S01]  /*0340*/  IMAD R10, R63, c[0x0][0x284], R10 ;  /* 0x0000a1003f0a7a24 */ /* 0x000fe200078e020a */
[----:B------:R-:W-:Y:S01]  /*0350*/  ISETP.NE.U32.AND P2, PT, RZ, c[0x0][0x348], PT ;  /* 0x0000d200ff007a0c */ /* 0x000fe20003f45070 */
[----:B------:R-:W-:Y:S01]  /*0360*/  @P0 IMAD R0, R52, c[0x0][0x164], R63 ;  /* 0x0000590034000a24 */ /* 0x000fe200078e023f */
[----:B------:R-:W-:Y:S02]  /*0370*/  ISETP.NE.AND.EX P1, PT, RZ, c[0x0][0x32c], PT, P1 ;  /* 0x0000cb00ff007a0c */ /* 0x000fe40003f25310 */
[----:B------:R-:W-:Y:S01]  /*0380*/  ISETP.NE.AND.EX P2, PT, RZ, c[0x0][0x34c], PT, P2 ;  /* 0x0000d300ff007a0c */ /* 0x000fe20003f45320 */
[----:B------:R-:W-:Y:S01]  /*0390*/  @P0 IMAD R0, R0, c[0x0][0x174], RZ ;  /* 0x00005d0000000a24 */ /* 0x000fe200078e02ff */
[----:B------:R-:W-:Y:S02]  /*03a0*/  IADD3 R9, P4, R9, R6, RZ ;  /* 0x0000000609097210 */ /* 0x000fe40007f9e0ff */
[----:B------:R-:W-:Y:S01]  /*03b0*/  LEA R53, P5, R51, c[0x0][0x248], 0x2 ;  /* 0x0000920033357a11 */ /* 0x000fe200078a10ff */
[----:B------:R-:W-:Y:S01]  /*03c0*/  @P0 IMAD R0, R0, c[0x0][0x16c], RZ ;  /* 0x00005b0000000a24 */ /* 0x000fe200078e02ff */
[----:B------:R-:W-:-:S02]  /*03d0*/  IADD3.X R6, R11, R7, R10, P4, !PT ;  /* 0x000000070b067210 */ /* 0x000fc400027fe40a */
[C---:B------:R-:W-:Y:S02]  /*03e0*/  LEA R57, P4, R55.reuse, c[0x0][0x240], 0x2 ;  /* 0x0000900037397a11 */ /* 0x040fe400078810ff */
[----:B------:R-:W-:Y:S02]  /*03f0*/  @P0 MOV R31, 0x10 ;  /* 0x00000010001f0802 */ /* 0x000fe40000000f00 */
[----:B------:R-:W-:Y:S02]  /*0400*/  LEA.HI.X R55, R55, c[0x0][0x244], R2, 0x2, P4 ;  /* 0x0000910037377a11 */ /* 0x000fe400020f1402 */
[----:B------:R-:W-:Y:S01]  /*0410*/  CS2R R2, SRZ ;  /* 0x0000000000027805 */ /* 0x000fe2000001ff00 */
[----:B------:R-:W-:Y:S01]  /*0420*/  LEA.HI.X R51, R51, c[0x0][0x24c], R4, 0x2, P5 ;  /* 0x0000930033337a11 */ /* 0x000fe200028f1404 */
        /* <DEDUP_REMOVED lines=18> */
[----:B------:R-:W-:Y:S02]  /*0550*/  SHF.R.S32.HI R44, RZ, 0x1f, R45 ;  /* 0x0000001fff2c7819 */ /* 0x000fe4000001142d */
[C---:B------:R-:W-:Y:S02]  /*0560*/  LOP3.LUT R42, R45.reuse, 0x20, RZ, 0xfc, !PT ;  /* 0x000000202d2a7812 */ /* 0x040fe400078efcff */
[C---:B------:R-:W-:Y:S02]  /*0570*/  LOP3.LUT R41, R45.reuse, 0x40, RZ, 0xfc, !PT ;  /* 0x000000402d297812 */ /* 0x040fe400078efcff */
[----:B-1----:R-:W-:Y:S02]  /*0580*/  LOP3.LUT R40, R45, 0x60, RZ, 0xfc, !PT ;  /* 0x000000602d287812 */ /* 0x002fe400078efcff */
.L_x_13032:
[----:B------:R-:W-:Y:S01]  /*0590*/  IADD3 R35, -R43, c[0x0][0x174], RZ ;  /* 0x00005d002b237a10 */ /* 0x000fe20007ffe1ff */
[----:B------:R-:W-:Y:S01]  /*05a0*/  BAR.SYNC.DEFER_BLOCKING 0x0 ;  /* 0x0000000000007b1d */ /* 0x000fe20000010000 */
[----:B------:R-:W-:Y:S01]  /*05b0*/  SHF.L.U32 R38, R45, 0x2, RZ ;  /* 0x000000022d267819 */ /* 0x000fe200000006ff */
[----:B------:R-:W-:Y:S01]  /*05c0*/  HFMA2.MMA R7, -RZ, RZ, 0, 0 ;  /* 0x00000000ff077435 */ /* 0x000fe200000001ff */
[----:B------:R-:W-:Y:S01]  /*05d0*/  LEA R39, R35, 0xffffff80, 0x7 ;  /* 0xffffff8023277811 */ /* 0x000fe200078e38ff */
[----:B------:R-:W-:Y:S01]  /*05e0*/  HFMA2.MMA R11, -RZ, RZ, 0, 0 ;  /* 0x00000000ff0b7435 */ /* 0x000fe200000001ff */
[----:B------:R-:W-:-:S02]  /*05f0*/  SHF.L.U64.HI R0, R45, 0x2, R44 ;  /* 0x000000022d007819 */ /* 0x000fc4000001022c */
[----:B------:R-:W-:Y:S02]  /*0600*/  IADD3 R10, -R39, c[0x0][0x168], RZ ;  /* 0x00005a00270a7a10 */ /* 0x000fe40007ffe1ff */
[----:B-1----:R-:W-:Y:S02]  /*0610*/  IADD3 R4, P4, R57, R38, RZ ;  /* 0x0000002639047210 */ /* 0x002fe40007f9e0ff */
[-C--:B------:R-:W-:Y:S02]  /*0620*/  ISETP.GE.AND P0, PT, R45, R10.reuse, PT ;  /* 0x0000000a2d00720c */ /* 0x080fe40003f06270 */
[-C--:B------:R-:W-:Y:S02]  /*0630*/  ISETP.GE.AND P1, PT, R42, R10.reuse, PT ;  /* 0x0000000a2a00720c */ /* 0x080fe40003f26270 */
[-C--:B------:R-:W-:Y:S02]  /*0640*/  ISETP.GE.AND P2, PT, R41, R10.reuse, PT ;  /* 0x0000000a2900720c */ /* 0x080fe40003f46270 */
[----:B------:R-:W-:-:S02]  /*0650*/  ISETP.GE.AND P3, PT, R40, R10, PT ;  /* 0x0000000a2800720c */ /* 0x000fc40003f66270 */
[----:B------:R-:W-:Y:S02]  /*0660*/  MOV R13, RZ ;  /* 0x000000ff000d7202 */ /* 0x000fe40000000f00 */
[----:B0-----:R-:W-:Y:S02]  /*0670*/  MOV R17, RZ ;  /* 0x000000ff00117202 */ /* 0x001fe40000000f00 */
[----:B------:R-:W-:-:S05]  /*0680*/  IADD3.X R5, R55, R0, RZ, P4, !PT ;  /* 0x0000000037057210 */ /* 0x000fca00027fe4ff */
[----:B------:R-:W2:Y:S04]  /*0690*/  @!P0 LDG.E R7, [R4.64] ;  /* 0x0000000604078981 */ /* 0x000ea8000c1e1900 */
[----:B------:R-:W3:Y:S04]  /*06a0*/  @!P1 LDG.E R13, [R4.64+0x80] ;  /* 0x00008006040d9981 */ /* 0x000ee8000c1e1900 */
[----:B------:R-:W4:Y:S04]  /*06b0*/  @!P2 LDG.E R11, [R4.64+0x100] ;  /* 0x00010006040ba981 */ /* 0x000f28000c1e1900 */
[----:B------:R-:W4:Y:S01]  /*06c0*/  @!P3 LDG.E R17, [R4.64+0x180] ;  /* 0x000180060411b981 */ /* 0x000f22000c1e1900 */
[----:B------:R-:W-:Y:S01]  /*06d0*/  IADD3 R8, P0, R53, R38, RZ ;  /* 0x0000002635087210 */ /* 0x000fe20007f1e0ff */
[----:B------:R-:W-:Y:S01]  /*06e0*/  HFMA2.MMA R15, -RZ, RZ, 0, 0 ;  /* 0x00000000ff0f7435 */ /* 0x000fe200000001ff */
[----:B------:R-:W-:Y:S01]  /*06f0*/  ISETP.GE.AND P1, PT, R42, R10, PT ;  /* 0x0000000a2a00720c */ /* 0x000fe20003f26270 */
[----:B------:R-:W-:Y:S01]  /*0700*/  HFMA2.MMA R19, -RZ, RZ, 0, 0 ;  /* 0x00000000ff137435 */ /* 0x000fe200000001ff */
[----:B------:R-:W-:-:S02]  /*0710*/  IADD3.X R9, R51, R0, RZ, P0, !PT ;  /* 0x0000000033097210 */ /* 0x000fc400007fe4ff */
[-C--:B------:R-:W-:Y:S02]  /*0720*/  ISETP.GE.AND P0, PT, R45, R10.reuse, PT ;  /* 0x0000000a2d00720c */ /* 0x080fe40003f06270 */
[-C--:B------:R-:W-:Y:S02]  /*0730*/  ISETP.GE.AND P2, PT, R41, R10.reuse, PT ;  /* 0x0000000a2900720c */ /* 0x080fe40003f46270 */
[----:B------:R-:W-:Y:S02]  /*0740*/  ISETP.GE.AND P3, PT, R40, R10, PT ;  /* 0x0000000a2800720c */ /* 0x000fe40003f66270 */
[----:B------:R-:W-:Y:S02]  /*0750*/  MOV R21, RZ ;  /* 0x000000ff00157202 */ /* 0x000fe40000000f00 */
[----:B------:R-:W-:Y:S01]  /*0760*/  MOV R23, RZ ;  /* 0x000000ff00177202 */ /* 0x000fe20000000f00 */
[----:B--2---:R-:W-:Y:S04]  /*0770*/  STS [R46.X4], R7 ;  /* 0x000000072e007388 */ /* 0x004fe80000004800 */
[----:B---3--:R-:W-:Y:S04]  /*0780*/  STS [R46.X4+0x80], R13 ;  /* 0x0000800d2e007388 */ /* 0x008fe80000004800 */
[----:B----4-:R-:W-:Y:S04]  /*0790*/  STS [R46.X4+0x100], R11 ;  /* 0x0001000b2e007388 */ /* 0x010fe80000004800 */
[----:B------:R0:W-:Y:S01]  /*07a0*/  STS [R46.X4+0x180], R17 ;  /* 0x000180112e007388 */ /* 0x0001e20000004800 */
[----:B------:R-:W-:-:S06]  /*07b0*/  NOP ;  /* 0x0000000000007918 */ /* 0x000fcc0000000000 */
[----:B------:R-:W-:Y:S04]  /*07c0*/  LDS.128 R4, [R46.X16] ;  /* 0x000000002e047984 */ /* 0x000fe8000000cc00 */
[----:B------:R-:W-:Y:S06]  /*07d0*/  BAR.SYNC.DEFER_BLOCKING 0x0 ;  /* 0x0000000000007b1d */ /* 0x000fec0000010000 */
[----:B------:R-:W2:Y:S04]  /*07e0*/  @!P0 LDG.E R15, [R8.64] ;  /* 0x00000006080f8981 */ /* 0x000ea8000c1e1900 */
[----:B------:R-:W3:Y:S04]  /*07f0*/  @!P1 LDG.E R21, [R8.64+0x80] ;  /* 0x0000800608159981 */ /* 0x000ee8000c1e1900 */
[----:B------:R-:W4:Y:S04]  /*0800*/  @!P2 LDG.E R19, [R8.64+0x100] ;  /* 0x000100060813a981 */ /* 0x000f28000c1e1900 */
[----:B------:R-:W4:Y:S01]  /*0810*/  @!P3 LDG.E R23, [R8.64+0x180] ;  /* 0x000180060817b981 */ /* 0x000f22000c1e1900 */
[-C--:B------:R-:W-:Y:S01]  /*0820*/  ISETP.GE.AND P0, PT, R45, R10.reuse, PT ;  /* 0x0000000a2d00720c */ /* 0x080fe20003f06270 */
[----:B0-----:R-:W-:Y:S01]  /*0830*/  HFMA2.MMA R17, -RZ, RZ, 0, 0 ;  /* 0x00000000ff117435 */ /* 0x001fe200000001ff */
[-C--:B------:R-:W-:Y:S01]  /*0840*/  ISETP.GE.AND P1, PT, R42, R10.reuse, PT ;  /* 0x0000000a2a00720c */ /* 0x080fe20003f26270 */
[----:B------:R-:W-:Y:S01]  /*0850*/  HFMA2.MMA R25, -RZ, RZ, 0, 0 ;  /* 0x00000000ff197435 */ /* 0x000fe200000001ff */
[----:B------:R-:W-:-:S02]  /*0860*/  ISETP.GE.AND P2, PT, R41, R10, PT ;  /* 0x0000000a2900720c */ /* 0x000fc40003f46270 */
[----:B------:R-:W-:Y:S02]  /*0870*/  ISETP.GE.AND P3, PT, R40, R10, PT ;  /* 0x0000000a2800720c */ /* 0x000fe40003f66270 */
[----:B------:R-:W-:Y:S02]  /*0880*/  IADD3 R12, P4, R49, R38, RZ ;  /* 0x00000026310c7210 */ /* 0x000fe40007f9e0ff */
[----:B------:R-:W-:Y:S02]  /*0890*/  MOV R27, RZ ;  /* 0x000000ff001b7202 */ /* 0x000fe40000000f00 */
[----:B------:R-:W-:Y:S02]  /*08a0*/  MOV R33, RZ ;  /* 0x000000ff00217202 */ /* 0x000fe40000000f00 */
[----:B------:R-:W-:Y:S01]  /*08b0*/  IADD3.X R13, R47, R0, RZ, P4, !PT ;  /* 0x000000002f0d7210 */ /* 0x000fe200027fe4ff */
[----:B--2---:R0:W-:Y:S04]  /*08c0*/  STS [R46.X4], R15 ;  /* 0x0000000f2e007388 */ /* 0x0041e80000004800 */
[----:B---3--:R-:W-:Y:S04]  /*08d0*/  STS [R46.X4+0x80], R21 ;  /* 0x000080152e007388 */ /* 0x008fe80000004800 */
[----:B----4-:R-:W-:Y:S04]  /*08e0*/  STS [R46.X4+0x100], R19 ;  /* 0x000100132e007388 */ /* 0x010fe80000004800 */
[----:B------:R-:W-:Y:S01]  /*08f0*/  STS [R46.X4+0x180], R23 ;  /* 0x000180172e007388 */ /* 0x000fe20000004800 */
[----:B------:R-:W-:-:S06]  /*0900*/  NOP ;  /* 0x0000000000007918 */ /* 0x000fcc0000000000 */
[----:B------:R-:W-:Y:S04]  /*0910*/  LDS.128 R8, [R46.X16] ;  /* 0x000000002e087984 */ /* 0x000fe8000000cc00 */
[----:B------:R-:W-:Y:S06]  /*0920*/  BAR.SYNC.DEFER_BLOCKING 0x0 ;  /* 0x0000000000007b1d */ /* 0x000fec0000010000 */
[----:B------:R1:W2:Y:S04]  /*0930*/  @!P0 LDG.E R17, [R12.64] ;  /* 0x000000060c118981 */ /* 0x0002a8000c1e1900 */
[----:B------:R1:W3:Y:S04]  /*0940*/  @!P1 LDG.E R27, [R12.64+0x80] ;  /* 0x000080060c1b9981 */ /* 0x0002e8000c1e1900 */
[----:B------:R1:W4:Y:S04]  /*0950*/  @!P2 LDG.E R25, [R12.64+0x100] ;  /* 0x000100060c19a981 */ /* 0x000328000c1e1900 */
[----:B------:R1:W4:Y:S01]  /*0960*/  @!P3 LDG.E R33, [R12.64+0x180] ;  /* 0x000180060c21b981 */ /* 0x000322000c1e1900 */
[----:B------:R-:W-:-:S04]  /*0970*/  MOV R14, c[0x0][0x16c] ;  /* 0x00005b00000e7a02 */ /* 0x000fc80000000f00 */
[----:B------:R-:W-:Y:S02]  /*0980*/  ISETP.GE.AND P0, PT, R14, 0x1, PT ;  /* 0x000000010e00780c */ /* 0x000fe40003f06270 */
[----:B0-----:R-:W-:Y:S01]  /*0990*/  CS2R R14, SRZ ;  /* 0x00000000000e7805 */ /* 0x001fe2000001ff00 */
[----:B-1----:R-:W-:Y:S01]  /*09a0*/  CS2R R12, SRZ ;  /* 0x00000000000c7805 */ /* 0x002fe2000001ff00 */
[----:B--2---:R-:W-:Y:S04]  /*09b0*/  STS [R46.X4], R17 ;  /* 0x000000112e007388 */ /* 0x004fe80000004800 */
[----:B---3--:R-:W-:Y:S04]  /*09c0*/  STS [R46.X4+0x80], R27 ;  /* 0x0000801b2e007388 */ /* 0x008fe80000004800 */
[----:B----4-:R-:W-:Y:S04]  /*09d0*/  STS [R46.X4+0x100], R25 ;  /* 0x000100192e007388 */ /* 0x010fe80000004800 */
[----:B------:R-:W-:Y:S01]  /*09e0*/  STS [R46.X4+0x180], R33 ;  /* 0x000180212e007388 */ /* 0x000fe20000004800 */
[----:B------:R-:W-:-:S06]  /*09f0*/  NOP ;  /* 0x0000000000007918 */ /* 0x000fcc0000000000 */
[----:B------:R-:W0:Y:S02]  /*0a00*/  LDS.128 R20, [R46.X16] ;  /* 0x000000002e147984 */ /* 0x000e24000000cc00 */
[----:B0-----:R-:W-:Y:S02]  /*0a10*/  FFMA.FTZ R16, R4, R20, R61 ;  /* 0x0000001404107223 */ /* 0x001fe4000001003d */
[-C--:B-----5:R-:W-:Y:S02]  /*0a20*/  FMUL.FTZ R18, R22, R56.reuse ;  /* 0x0000003816127220 */ /* 0x0a0fe40000410000 */
[----:B------:R-:W-:Y:S02]  /*0a30*/  FFMA.FTZ R17, R5, R21, R16 ;  /* 0x0000001505117223 */ /* 0x000fe40000010010 */
[----:B------:R-:W-:Y:S02]  /*0a40*/  FMUL.FTZ R16, R20, R56 ;  /* 0x0000003814107220 */ /* 0x000fe40000410000 */
[----:B------:R-:W-:-:S02]  /*0a50*/  FFMA.FTZ R24, R6, R22, R17 ;  /* 0x0000001606187223 */ /* 0x000fc40000010011 */
[-C--:B------:R-:W-:Y:S02]  /*0a60*/  FMUL.FTZ R17, R21, R56.reuse ;  /* 0x0000003815117220 */ /* 0x080fe40000410000 */
[----:B------:R-:W-:Y:S02]  /*0a70*/  FMUL.FTZ R19, R23, R56 ;  /* 0x0000003817137220 */ /* 0x000fe40000410000 */
[----:B------:R-:W-:Y:S01]  /*0a80*/  FFMA.FTZ R61, R7, R23, R24 ;  /* 0x00000017073d7223 */ /* 0x000fe20000010018 */
[----:B------:R-:W-:Y:S06]  /*0a90*/  BAR.SYNC.DEFER_BLOCKING 0x0 ;  /* 0x0000000000007b1d */ /* 0x000fec0000010000 */
[----:B------:R-:W-:Y:S05]  /*0aa0*/  @!P0 BRA `(.L_x_13012) ;  /* 0x000026e000008947 */ /* 0x000fea0003800000 */
[CC--:B------:R-:W-:Y:S01]  /*0ab0*/  LEA.HI R12, R35.reuse, R35.reuse, RZ, 0x1 ;  /* 0x00000023230c7211 */ /* 0x0c0fe200078f08ff */
[----:B------:R-:W-:Y:S01]  /*0ac0*/  FADD.FTZ R64, R22, R22 ;  /* 0x0000001616407221 */ /* 0x000fe20000010000 */
[C---:B------:R-:W-:Y:S01]  /*0ad0*/  IADD3 R15, R35.reuse, -0x2, RZ ;  /* 0xfffffffe230f7810 */ /* 0x040fe20007ffe0ff */
[----:B------:R-:W-:Y:S01]  /*0ae0*/  IMAD R22, R58, c[0x0][0x198], RZ ;  /* 0x000066003a167a24 */ /* 0x000fe200078e02ff */
[----:B------:R-:W-:Y:S01]  /*0af0*/  LOP3.LUT R12, R12, 0x1ffffe, RZ, 0xc0, !PT ;  /* 0x001ffffe0c0c7812 */ /* 0x000fe200078ec0ff */
[----:B------:R-:W-:Y:S01]  /*0b00*/  FADD.FTZ R60, R20, R20 ;  /* 0x00000014143c7221 */ /* 0x000fe20000010000 */
[----:B------:R-:W-:Y:S01]  /*0b10*/  IADD3 R14, R35, -0x1, RZ ;  /* 0xffffffff230e7810 */ /* 0x000fe20007ffe0ff */
[----:B------:R-:W-:Y:S01]  /*0b20*/  FADD.FTZ R62, R21, R21 ;  /* 0x00000015153e7221 */ /* 0x000fe20000010000 */
[----:B------:R-:W-:Y:S01]  /*0b30*/  ISETP.NE.AND P1, PT, R103, RZ, PT ;  /* 0x000000ff6700720c */ /* 0x000fe20003f25270 */
[----:B------:R-:W-:Y:S01]  /*0b40*/  IMAD R20, R58, c[0x0][0x180], RZ ;  /* 0x000060003a147a24 */ /* 0x000fe200078e02ff */
[----:B------:R-:W-:Y:S01]  /*0b50*/  IADD3 R66, -R12, R35, RZ ;  /* 0x000000230c427210 */ /* 0x000fe20007ffe1ff */
[----:B------:R-:W-:Y:S01]  /*0b60*/  IMAD R24, R58, c[0x0][0x1b8], RZ ;  /* 0x00006e003a187a24 */ /* 0x000fe200078e02ff */
[----:B------:R-:W-:Y:S01]  /*0b70*/  ISETP.GT.AND P0, PT, R35, 0x1, !P1 ;  /* 0x000000012300780c */ /* 0x000fe20004f04270 */
[----:B------:R-:W-:Y:S01]  /*0b80*/  IMAD.WIDE.U32 R70, R63, c[0x0][0x198], RZ ;  /* 0x000066003f467a25 */ /* 0x000fe200078e00ff */
[----:B------:R-:W-:Y:S01]  /*0b90*/  ISETP.LT.AND P1, PT, R35, c[0x0][0x174], !P1 ;  /* 0x00005d0023007a0c */ /* 0x000fe20004f21270 */
[----:B------:R-:W-:Y:S01]  /*0ba0*/  UMOV UR4, URZ ;  /* 0x0000003f00047c82 */ /* 0x000fe20008000000 */
[----:B------:R-:W-:Y:S01]  /*0bb0*/  MOV R105, RZ ;  /* 0x000000ff00697202 */ /* 0x000fe20000000f00 */
[----:B------:R-:W-:Y:S01]  /*0bc0*/  IMAD R21, R63, c[0x0][0x19c], R22 ;  /* 0x000067003f157a24 */ /* 0x000fe200078e0216 */
[----:B------:R-:W-:Y:S01]  /*0bd0*/  LEA R67, P2, R70, c[0x0][0x228], 0x3 ;  /* 0x00008a0046437a11 */ /* 0x000fe200078418ff */
[----:B------:R-:W-:Y:S01]  /*0be0*/  IMAD R75, R15, c[0x0][0x16c], RZ ;  /* 0x00005b000f4b7a24 */ /* 0x000fe200078e02ff */
[----:B------:R-:W-:Y:S01]  /*0bf0*/  LEA.HI R15, R14, R14, RZ, 0x1 ;  /* 0x0000000e0e0f7211 */ /* 0x000fe200078f08ff */
[----:B------:R-:W-:Y:S01]  /*0c00*/  FADD.FTZ R65, R23, R23 ;  /* 0x0000001717417221 */ /* 0x000fe20000010000 */
[----:B------:R-:W-:Y:S01]  /*0c10*/  IADD3 R21, R71, R21, RZ ;  /* 0x0000001547157210 */ /* 0x000fe20007ffe0ff */
[----:B------:R-:W-:Y:S01]  /*0c20*/  IMAD.WIDE.U32 R12, R63, c[0x0][0x180], RZ ;  /* 0x000060003f0c7a25 */ /* 0x000fe200078e00ff */
[----:B------:R-:W-:-:S02]  /*0c30*/  LOP3.LUT R15, R15, 0xfffffe, RZ, 0xc0, !PT ;  /* 0x00fffffe0f0f7812 */ /* 0x000fc400078ec0ff */
[----:B------:R-:W-:Y:S01]  /*0c40*/  P2R R106, PR, RZ, 0x2 ;  /* 0x00000002ff6a7803 */ /* 0x000fe20000000000 */
[C---:B------:R-:W-:Y:S01]  /*0c50*/  IMAD R23, R63.reuse, c[0x0][0x184], R20 ;  /* 0x000061003f177a24 */ /* 0x040fe200078e0214 */
[----:B------:R-:W-:Y:S01]  /*0c60*/  LEA R68, P1, R12, c[0x0][0x220], 0x3 ;  /* 0x000088000c447a11 */ /* 0x000fe200078218ff */
[----:B------:R-:W-:Y:S01]  /*0c70*/  IMAD.WIDE.U32 R72, R63, c[0x0][0x1b8], RZ ;  /* 0x00006e003f487a25 */ /* 0x000fe200078e00ff */
[----:B------:R-:W-:Y:S02]  /*0c80*/  LEA.HI.X R70, R70, c[0x0][0x22c], R21, 0x3, P2 ;  /* 0x00008b0046467a11 */ /* 0x000fe400010f1c15 */
[----:B------:R-:W-:Y:S01]  /*0c90*/  IADD3 R23, R13, R23, RZ ;  /* 0x000000170d177210 */ /* 0x000fe20007ffe0ff */
[----:B------:R-:W-:Y:S01]  /*0ca0*/  IMAD R25, R63, c[0x0][0x1bc], R24 ;  /* 0x00006f003f197a24 */ /* 0x000fe200078e0218 */
[----:B------:R-:W-:Y:S01]  /*0cb0*/  LEA R69, P3, R72, c[0x0][0x230], 0x3 ;  /* 0x00008c0048457a11 */ /* 0x000fe200078618ff */
[--C-:B------:R-:W-:Y:S01]  /*0cc0*/  FADD.FTZ R21, R10, R54.reuse ;  /* 0x000000360a157221 */ /* 0x100fe20000010000 */
[----:B------:R-:W-:Y:S01]  /*0cd0*/  IADD3 R80, R14, -R15, RZ ;  /* 0x8000000f0e507210 */ /* 0x000fe20007ffe0ff */
[----:B------:R-:W-:Y:S01]  /*0ce0*/  FADD.FTZ R20, R11, R54 ;  /* 0x000000360b147221 */ /* 0x000fe20000010000 */
[----:B------:R-:W-:Y:S01]  /*0cf0*/  IADD3 R13, R73, R25, RZ ;  /* 0x00000019490d7210 */ /* 0x000fe20007ffe0ff */
[----:B------:R-:W-:Y:S01]  /*0d00*/  IMAD.WIDE R74, R75, 0x10, R30 ;  /* 0x000000104b4a7825 */ /* 0x000fe200078e021e */
[----:B------:R-:W-:Y:S01]  /*0d10*/  LEA.HI.X R71, R12, c[0x0][0x224], R23, 0x3, P1 ;  /* 0x000089000c477a11 */ /* 0x000fe200008f1c17 */
[----:B------:R-:W-:Y:S01]  /*0d20*/  CS2R R14, SRZ ;  /* 0x00000000000e7805 */ /* 0x000fe2000001ff00 */
[----:B------:R-:W-:Y:S01]  /*0d30*/  LEA.HI.X R72, R72, c[0x0][0x234], R13, 0x3, P3 ;  /* 0x00008d0048487a11 */ /* 0x000fe200018f1c0d */
[--C-:B------:R-:W-:Y:S01]  /*0d40*/  FADD.FTZ R76, R9, R54.reuse ;  /* 0x00000036094c7221 */ /* 0x100fe20000010000 */
[----:B------:R-:W-:Y:S01]  /*0d50*/  MOV R77, RZ ;  /* 0x000000ff004d7202 */ /* 0x000fe20000000f00 */
[----:B------:R-:W-:Y:S01]  /*0d60*/  FADD.FTZ R73, R8, R54 ;  /* 0x0000003608497221 */ /* 0x000fe20000010000 */
[----:B------:R-:W-:Y:S01]  /*0d70*/  CS2R R12, SRZ ;  /* 0x00000000000c7805 */ /* 0x000fe2000001ff00 */
[----:B------:R-:W-:Y:S01]  /*0d80*/  FMUL.FTZ R78, R6, R21 ;  /* 0x00000015064e7220 */ /* 0x000fe20000410000 */
[----:B------:R-:W-:Y:S01]  /*0d90*/  SHF.L.U32 R80, R80, 0x8, RZ ;  /* 0x0000000850507819 */ /* 0x000fe200000006ff */
[----:B------:R-:W-:-:S02]  /*0da0*/  FMUL.FTZ R79, R7, R20 ;  /* 0x00000014074f7220 */ /* 0x000fc40000410000 */
.L_x_13027:
[----:B------:R-:W-:Y:S02]  /*0db0*/  MOV R20, R68 ;  /* 0x0000004400147202 */ /* 0x000fe40000000f00 */
[----:B------:R-:W-:-:S05]  /*0dc0*/  MOV R21, R71 ;  /* 0x0000004700157202 */ /* 0x000fca0000000f00 */
[----:B------:R0:W2:Y:S01]  /*0dd0*/  LDG.E.64 R32, [R20.64] ;  /* 0x0000000614207981 */ /* 0x0000a2000c1e1b00 */
[----:B------:R-:W-:Y:S01]  /*0de0*/  FADD.FTZ R81, R8, R54 ;  /* 0x0000003608517221 */ /* 0x000fe20000010000 */
[----:B------:R-:W-:Y:S02]  /*0df0*/  ISETP.NE.AND P1, PT, R48, RZ, PT ;  /* 0x000000ff3000720c */ /* 0x000fe40003f25270 */
[----:B------:R-:W-:Y:S02]  /*0e00*/  MOV R35, R72 ;  /* 0x0000004800237202 */ /* 0x000fe40000000f00 */
[----:B0-----:R-:W-:Y:S02]  /*0e10*/  MOV R20, R67 ;  /* 0x0000004300147202 */ /* 0x001fe40000000f00 */
[----:B------:R-:W-:-:S06]  /*0e20*/  MOV R21, R70 ;  /* 0x0000004600157202 */ /* 0x000fcc0000000f00 */
[----:B------:R-:W5:Y:S01]  /*0e30*/  LDG.E.64 R20, [R20.64] ;  /* 0x0000000614147981 */ /* 0x000f62000c1e1b00 */
[----:B------:R-:W-:Y:S02]  /*0e40*/  FADD.FTZ R82, R9, R54 ;  /* 0x0000003609527221 */ /* 0x000fe40000010000 */
[----:B------:R-:W-:Y:S01]  /*0e50*/  FMUL.FTZ R92, R4, R73 ;  /* 0x00000049045c7220 */ /* 0x000fe20000410000 */
[----:B------:R-:W-:Y:S01]  /*0e60*/  ISETP.NE.AND P2, PT, R48, 0x1f, PT ;  /* 0x0000001f3000780c */ /* 0x000fe20003f45270 */
[----:B------:R-:W-:Y:S01]  /*0e70*/  BSSY B0, `(.L_x_13013) ;  /* 0x0000055000007945 */ /* 0x000fe20003800000 */
[----:B--2---:R-:W-:Y:S02]  /*0e80*/  FMUL.FTZ R83, R32, 1.4426950216293334961 ;  /* 0x3fb8aa3b20537820 */ /* 0x004fe40000410000 */
[-C--:B------:R-:W-:Y:S02]  /*0e90*/  FMUL.FTZ R23, R33, R81.reuse ;  /* 0x0000005121177220 */ /* 0x080fe40000410000 */
[----:B------:R-:W-:-:S02]  /*0ea0*/  FMUL.FTZ R22, R83, R81 ;  /* 0x0000005153167220 */ /* 0x000fc40000410000 */
[----:B------:R-:W-:Y:S01]  /*0eb0*/  FMUL.RZ R34, R23, 0.15915493667125701904 ;  /* 0x3e22f98317227820 */ /* 0x000fe2000040c000 */
[----:B------:R-:W-:-:S03]  /*0ec0*/  IADD3 R23, R48, 0x200, RZ ;  /* 0x0000020030177810 */ /* 0x000fc60007ffe0ff */
[----:B------:R-:W-:Y:S01]  /*0ed0*/  MUFU.EX2 R22, R22 ;  /* 0x0000001600167308 */ /* 0x000fe20000000800 */
[----:B------:R-:W-:-:S07]  /*0ee0*/  SEL R23, R80, R23, !P1 ;  /* 0x0000001750177207 */ /* 0x000fce0004800000 */
[----:B------:R-:W0:Y:S08]  /*0ef0*/  MUFU.COS R27, R34 ;  /* 0x00000022001b7308 */ /* 0x000e300000000000 */
[----:B------:R1:W2:Y:S01]  /*0f00*/  MUFU.SIN R25, R34 ;  /* 0x0000002200197308 */ /* 0x0002a20000000400 */
[----:B0-----:R-:W-:Y:S01]  /*0f10*/  FMUL.FTZ R24, R22, R27 ;  /* 0x0000001b16187220 */ /* 0x001fe20000410000 */
[----:B-1----:R-:W-:Y:S01]  /*0f20*/  MOV R34, R69 ;  /* 0x0000004500227202 */ /* 0x002fe20000000f00 */
[----:B------:R-:W-:Y:S01]  /*0f30*/  FMUL.FTZ R84, R33, R82 ;  /* 0x0000005221547220 */ /* 0x000fe20000410000 */
[----:B------:R-:W-:-:S03]  /*0f40*/  CS2R R26, SRZ ;  /* 0x00000000001a7805 */ /* 0x000fc6000001ff00 */
[----:B------:R0:W5:Y:S01]  /*0f50*/  LDG.E.64 R36, [R34.64] ;  /* 0x0000000622247981 */ /* 0x000162000c1e1b00 */
[----:B--2---:R-:W-:Y:S01]  /*0f60*/  FMUL.FTZ R25, R22, R25 ;  /* 0x0000001916197220 */ /* 0x004fe20000410000 */
[----:B------:R-:W-:-:S04]  /*0f70*/  @P0 MOV R22, R74 ;  /* 0x0000004a00160202 */ /* 0x000fc80000000f00 */
[----:B------:R1:W-:Y:S01]  /*0f80*/  STS.64 [R23.X8+0x660], R24 ;  /* 0x0006601817007388 */ /* 0x0003e20000008a00 */
[----:B------:R-:W-:Y:S02]  /*0f90*/  FMUL.RZ R89, R84, 0.15915493667125701904 ;  /* 0x3e22f98354597820 */ /* 0x000fe4000040c000 */
[----:B------:R-:W-:Y:S02]  /*0fa0*/  FADD.FTZ R84, R10, R54 ;  /* 0x000000360a547221 */ /* 0x000fe40000010000 */
[----:B------:R-:W-:Y:S02]  /*0fb0*/  FMUL.FTZ R85, R83, R82 ;  /* 0x0000005253557220 */ /* 0x000fe40000410000 */
[----:B------:R-:W-:Y:S01]  /*0fc0*/  FMUL.FTZ R86, R84, R33 ;  /* 0x0000002154567220 */ /* 0x000fe20000410000 */
[----:B------:R-:W-:Y:S01]  /*0fd0*/  MUFU.SIN R88, R89 ;  /* 0x0000005900587308 */ /* 0x000fe20000000400 */
[----:B-1----:R-:W-:Y:S01]  /*0fe0*/  @P0 MOV R23, R75 ;  /* 0x0000004b00170202 */ /* 0x002fe20000000f00 */
[----:B------:R-:W-:Y:S01]  /*0ff0*/  BAR.SYNC.DEFER_BLOCKING 0x0 ;  /* 0x0000000000007b1d */ /* 0x000fe20000010000 */
[----:B------:R-:W-:-:S02]  /*1000*/  FMUL.RZ R93, R86, 0.15915493667125701904 ;  /* 0x3e22f983565d7820 */ /* 0x000fc4000040c000 */
[----:B------:R-:W-:-:S03]  /*1010*/  FADD.FTZ R86, R11, R54 ;  /* 0x000000360b567221 */ /* 0x000fc60000010000 */
[----:B------:R-:W1:Y:S01]  /*1020*/  MUFU.EX2 R85, R85 ;  /* 0x0000005500557308 */ /* 0x000e620000000800 */
[C---:B0-----:R-:W-:Y:S02]  /*1030*/  FMUL.FTZ R35, R86.reuse, R33 ;  /* 0x0000002156237220 */ /* 0x041fe40000410000 */
[----:B------:R-:W-:-:S05]  /*1040*/  FMUL.FTZ R34, R86, R83 ;  /* 0x0000005356227220 */ /* 0x000fca0000410000 */
[----:B------:R-:W0:Y:S01]  /*1050*/  MUFU.COS R90, R89 ;  /* 0x00000059005a7308 */ /* 0x000e220000000000 */
[----:B------:R-:W-:Y:S01]  /*1060*/  FMUL.RZ R94, R35, 0.15915493667125701904 ;  /* 0x3e22f983235e7820 */ /* 0x000fe2000040c000 */
[----:B------:R2:W5:Y:S06]  /*1070*/  @P0 LDG.E.64 R26, [R22.64+0x8] ;  /* 0x00000806161a0981 */ /* 0x00056c000c1e1b00 */
[----:B------:R-:W-:Y:S01]  /*1080*/  MUFU.COS R87, R93 ;  /* 0x0000005d00577308 */ /* 0x000fe20000000000 */
[----:B--2---:R-:W-:-:S07]  /*1090*/  FMUL.FTZ R22, R84, R83 ;  /* 0x0000005354167220 */ /* 0x004fce0000410000 */
[----:B------:R2:W-:Y:S01]  /*10a0*/  MUFU.SIN R23, R93 ;  /* 0x0000005d00177308 */ /* 0x0005e20000000400 */
[----:B-1----:R-:W-:-:S07]  /*10b0*/  FMUL.FTZ R83, R85, R88 ;  /* 0x0000005855537220 */ /* 0x002fce0000410000 */
[----:B------:R-:W1:Y:S01]  /*10c0*/  MUFU.EX2 R22, R22 ;  /* 0x0000001600167308 */ /* 0x000e620000000800 */
[----:B0-----:R-:W-:-:S07]  /*10d0*/  FMUL.FTZ R85, R85, R90 ;  /* 0x0000005a55557220 */ /* 0x001fce0000410000 */
[----:B------:R-:W-:Y:S01]  /*10e0*/  MUFU.EX2 R34, R34 ;  /* 0x0000002200227308 */ /* 0x000fe20000000800 */
[----:B------:R-:W-:-:S07]  /*10f0*/  FMUL.FTZ R88, R83, R92 ;  /* 0x0000005c53587220 */ /* 0x000fce0000410000 */
[----:B------:R-:W0:Y:S08]  /*1100*/  MUFU.COS R35, R94 ;  /* 0x0000005e00237308 */ /* 0x000e300000000000 */
[----:B------:R-:W3:Y:S01]  /*1110*/  MUFU.SIN R91, R94 ;  /* 0x0000005e005b7308 */ /* 0x000ee20000000400 */
[----:B------:R-:W-:Y:S02]  /*1120*/  FMUL.FTZ R90, RZ, R83 ;  /* 0x00000053ff5a7220 */ /* 0x000fe40000410000 */
[----:B--2---:R-:W-:-:S02]  /*1130*/  FFMA.FTZ R93, RZ, R85, R88 ;  /* 0x00000055ff5d7223 */ /* 0x004fc40000010058 */
[C---:B-1----:R-:W-:Y:S02]  /*1140*/  FMUL.FTZ R87, R22.reuse, R87 ;  /* 0x0000005716577220 */ /* 0x042fe40000410000 */
[----:B------:R-:W-:Y:S02]  /*1150*/  FMUL.FTZ R88, R22, R23 ;  /* 0x0000001716587220 */ /* 0x000fe40000410000 */
[----:B------:R-:W-:Y:S02]  /*1160*/  FMUL.FTZ R89, R5, R76 ;  /* 0x0000004c05597220 */ /* 0x000fe40000410000 */
[----:B------:R-:W-:Y:S02]  /*1170*/  FFMA.FTZ R22, R85, R92, -R90 ;  /* 0x0000005c55167223 */ /* 0x000fe4000001085a */
[----:B------:R-:W-:Y:S02]  /*1180*/  FADD.FTZ R93, RZ, R93 ;  /* 0x0000005dff5d7221 */ /* 0x000fe40000010000 */
[----:B0-----:R-:W-:-:S02]  /*1190*/  FMUL.FTZ R90, R34, R35 ;  /* 0x00000023225a7220 */ /* 0x001fc40000410000 */
[----:B---3--:R-:W-:Y:S02]  /*11a0*/  FMUL.FTZ R91, R34, R91 ;  /* 0x0000005b225b7220 */ /* 0x008fe40000410000 */
[----:B------:R-:W-:Y:S02]  /*11b0*/  FADD.FTZ R23, R89, R22 ;  /* 0x0000001659177221 */ /* 0x000fe40000010000 */
[-C--:B------:R-:W-:Y:S02]  /*11c0*/  FMUL.FTZ R22, R25, R83.reuse ;  /* 0x0000005319167220 */ /* 0x080fe40000410000 */
[----:B------:R-:W-:Y:S02]  /*11d0*/  FMUL.FTZ R34, R24, R83 ;  /* 0x0000005318227220 */ /* 0x000fe40000410000 */
[----:B------:R-:W-:Y:S02]  /*11e0*/  FMUL.FTZ R94, R88, R93 ;  /* 0x0000005d585e7220 */ /* 0x000fe40000410000 */
[----:B------:R-:W-:-:S02]  /*11f0*/  FFMA.FTZ R22, R24, R85, -R22 ;  /* 0x0000005518167223 */ /* 0x000fc40000010816 */
[----:B------:R-:W-:Y:S02]  /*1200*/  FFMA.FTZ R34, R25, R85, R34 ;  /* 0x0000005519227223 */ /* 0x000fe40000010022 */
[CC--:B------:R-:W-:Y:S02]  /*1210*/  FMUL.FTZ R96, R88.reuse, R23.reuse ;  /* 0x0000001758607220 */ /* 0x0c0fe40000410000 */
        /* <DEDUP_REMOVED lines=8> */
[C---:B------:R-:W-:Y:S02]  /*12a0*/  FMUL.FTZ R97, R91.reuse, R95 ;  /* 0x0000005f5b617220 */ /* 0x040fe40000410000 */
[----:B------:R-:W-:-:S02]  /*12b0*/  FMUL.FTZ R22, R91, R35 ;  /* 0x000000235b167220 */ /* 0x000fc40000410000 */
[CC--:B------:R-:W-:Y:S02]  /*12c0*/  FMUL.FTZ R34, R91.reuse, R23.reuse ;  /* 0x000000175b227220 */ /* 0x0c0fe40000410000 */
[-C--:B------:R-:W-:Y:S02]  /*12d0*/  FMUL.FTZ R93, R91, R96.reuse ;  /* 0x000000605b5d7220 */ /* 0x080fe40000410000 */
[C---:B------:R-:W-:Y:S02]  /*12e0*/  FFMA.FTZ R97, R90.reuse, R96, R97 ;  /* 0x000000605a617223 */ /* 0x040fe40000010061 */
[C---:B------:R-:W-:Y:S02]  /*12f0*/  FFMA.FTZ R96, R90.reuse, R23, -R22 ;  /* 0x000000175a607223 */ /* 0x040fe40000010816 */
[C---:B------:R-:W-:Y:S02]  /*1300*/  FFMA.FTZ R22, R90.reuse, R35, R34 ;  /* 0x000000235a167223 */ /* 0x040fe40000010022 */
[----:B------:R0:W1:Y:S01]  /*1310*/  @P2 LDS.64 R34, [R48.X8+0x1668] ;  /* 0x0016680030222984 */ /* 0x0000620000008a00 */
[----:B------:R-:W-:-:S02]  /*1320*/  FFMA.FTZ R94, R90, R95, -R93 ;  /* 0x0000005f5a5e7223 */ /* 0x000fc4000001085d */
[----:B------:R-:W-:Y:S02]  /*1330*/  FADD.FTZ R95, RZ, R97 ;  /* 0x00000061ff5f7221 */ /* 0x000fe40000010000 */
[----:B------:R-:W-:Y:S01]  /*1340*/  FADD.FTZ R107, R79, R94 ;  /* 0x0000005e4f6b7221 */ /* 0x000fe20000010000 */
[----:B------:R-:W-:Y:S05]  /*1350*/  @P2 BRA `(.L_x_13014) ;  /* 0x0000006000002947 */ /* 0x000fea0003800000 */
[----:B------:R-:W-:Y:S01]  /*1360*/  IADD3 R23, -R43, c[0x0][0x174], RZ ;  /* 0x00005d002b177a10 */ /* 0x000fe20007ffe1ff */
[----:B-1----:R-:W-:Y:S01]  /*1370*/  HFMA2.MMA R35, -RZ, RZ, 0, 0 ;  /* 0x00000000ff237435 */ /* 0x002fe200000001ff */
[----:B------:R-:W-:Y:S02]  /*1380*/  MOV R34, 0x3f800000 ;  /* 0x3f80000000227802 */ /* 0x000fe40000000f00 */
[----:B------:R-:W-:-:S13]  /*1390*/  ISETP.NE.AND P3, PT, R23, c[0x0][0x174], PT ;  /* 0x00005d0017007a0c */ /* 0x000fda0003f65270 */
[----:B------:R-:W-:-:S05]  /*13a0*/  @P3 LEA R23, R66, R77, 0xb ;  /* 0x0000004d42173211 */ /* 0x000fca00078e58ff */
[----:B------:R1:W2:Y:S02]  /*13b0*/  @P3 LDS.64 R34, [R23+0x660] ;  /* 0x0006600017223984 */ /* 0x0002a40000000a00 */
.L_x_13014:
[----:B------:R-:W-:Y:S05]  /*13c0*/  BSYNC B0 ;  /* 0x0000000000007941 */ /* 0x000fea0003800000 */
.L_x_13013:
[----:B------:R-:W3:Y:S01]  /*13d0*/  SHFL.UP PT, R99, R95, 0x1, RZ ;  /* 0x042000005f637989 */ /* 0x000ee200000e00ff */
[----:B------:R-:W-:Y:S01]  /*13e0*/  ISETP.GE.AND P3, PT, R46, 0x1, PT ;  /* 0x000000012e00780c */ /* 0x000fe20003f66270 */
[----:B-----5:R-:W-:Y:S01]  /*13f0*/  FMUL.FTZ R109, R21, R36 ;  /* 0x00000024156d7220 */ /* 0x020fe20000410000 */
[----:B------:R-:W-:Y:S01]  /*1400*/  ISETP.NE.AND P4, PT, R106, RZ, PT ;  /* 0x000000ff6a00720c */ /* 0x000fe20003f85270 */
[----:B------:R-:W4:Y:S01]  /*1410*/  SHFL.UP PT, R97, R107, 0x1, RZ ;  /* 0x042000006b617989 */ /* 0x000f2200000e00ff */
[----:B------:R-:W-:Y:S01]  /*1420*/  BSSY B0, `(.L_x_13015) ;  /* 0x0000093000007945 */ /* 0x000fe20003800000 */
[----:B------:R-:W-:Y:S01]  /*1430*/  FFMA.FTZ R109, R20, R37, R109 ;  /* 0x00000025146d7223 */ /* 0x000fe2000001006d */
[----:B------:R-:W-:Y:S01]  /*1440*/  ISETP.GT.U32.AND P6, PT, R103, 0x1d, PT ;  /* 0x0000001d6700780c */ /* 0x000fe20003fc4070 */
[----:B-1----:R-:W1:Y:S02]  /*1450*/  SHFL.UP PT, R23, R96, 0x1, RZ ;  /* 0x0420000060177989 */ /* 0x002e6400000e00ff */
[----:B------:R-:W-:-:S02]  /*1460*/  FMUL.FTZ R108, R65, R109 ;  /* 0x0000006d416c7220 */ /* 0x000fc40000410000 */
[----:B------:R-:W0:Y:S04]  /*1470*/  SHFL.UP PT, R93, R22, 0x1, RZ ;  /* 0x04200000165d7989 */ /* 0x000e2800000e00ff */
[----:B------:R-:W-:Y:S04]  /*1480*/  SHFL.IDX PT, R26, R26, RZ, 0x1f ;  /* 0x00001fff1a1a7589 */ /* 0x000fe800000e0000 */
[----:B------:R-:W-:Y:S01]  /*1490*/  SHFL.IDX PT, R27, R27, RZ, 0x1f ;  /* 0x00001fff1b1b7589 */ /* 0x000fe200000e0000 */
[C---:B---3--:R-:W-:Y:S02]  /*14a0*/  FMUL.FTZ R98, R22.reuse, R99 ;  /* 0x0000006316627220 */ /* 0x048fe40000410000 */
[----:B----4-:R-:W-:-:S02]  /*14b0*/  FMUL.FTZ R100, R22, R97 ;  /* 0x0000006116647220 */ /* 0x010fc40000410000 */
[----:B------:R-:W-:Y:S02]  /*14c0*/  FFMA.FTZ R98, R96, R97, -R98 ;  /* 0x0000006160627223 */ /* 0x000fe40000010862 */
[----:B-1----:R-:W-:Y:S02]  /*14d0*/  FMUL.FTZ R94, R22, R23 ;  /* 0x00000017165e7220 */ /* 0x002fe40000410000 */
[C---:B------:R-:W-:Y:S02]  /*14e0*/  FFMA.FTZ R100, R96.reuse, R99, R100 ;  /* 0x0000006360647223 */ /* 0x040fe40000010064 */
[-C--:B0-----:R-:W-:Y:S02]  /*14f0*/  FFMA.FTZ R97, R96, R93.reuse, R94 ;  /* 0x0000005d60617223 */ /* 0x081fe4000001005e */
[C---:B------:R-:W-:Y:S02]  /*1500*/  FMUL.FTZ R93, R22.reuse, R93 ;  /* 0x0000005d165d7220 */ /* 0x040fe40000410000 */
[----:B------:R-:W-:Y:S01]  /*1510*/  @P3 FADD.FTZ R107, R107, R98 ;  /* 0x000000626b6b3221 */ /* 0x000fe20000010000 */
[----:B------:R-:W-:Y:S01]  /*1520*/  FSEL R97, R22, R97, !P3 ;  /* 0x0000006116617208 */ /* 0x000fe20005800000 */
[----:B------:R-:W-:-:S02]  /*1530*/  @P3 FADD.FTZ R95, R95, R100 ;  /* 0x000000645f5f3221 */ /* 0x000fc40000010000 */
        /* <DEDUP_REMOVED lines=9> */
[C---:B---3--:R-:W-:Y:S02]  /*15d0*/  FMUL.FTZ R98, R97.reuse, R22 ;  /* 0x0000001661627220 */ /* 0x048fe40000410000 */
[C---:B------:R-:W-:Y:S02]  /*15e0*/  FFMA.FTZ R94, R96.reuse, R93, -R99 ;  /* 0x0000005d605e7223 */ /* 0x040fe40000010863 */
        /* <DEDUP_REMOVED lines=9> */
[----:B------:R-:W1:Y:S02]  /*1680*/  SHFL.UP PT, R101, R95, 0x4, RZ ;  /* 0x048000005f657989 */ /* 0x000e6400000e00ff */
[----:B------:R-:W-:-:S02]  /*1690*/  FFMA.FTZ R99, R20, R36, -R99 ;  /* 0x0000002414637223 */ /* 0x000fc40000010863 */
[----:B------:R-:W3:Y:S01]  /*16a0*/  SHFL.UP PT, R97, R107, 0x4, RZ ;  /* 0x048000006b617989 */ /* 0x000ee200000e00ff */
[----:B------:R-:W-:-:S03]  /*16b0*/  FMUL.FTZ R36, R91, R108 ;  /* 0x0000006c5b247220 */ /* 0x000fc60000410000 */
[----:B------:R-:W4:Y:S01]  /*16c0*/  SHFL.UP PT, R93, R98, 0x4, RZ ;  /* 0x04800000625d7989 */ /* 0x000f2200000e00ff */
[C---:B0-----:R-:W-:Y:S02]  /*16d0*/  FMUL.FTZ R21, R98.reuse, R23 ;  /* 0x0000001762157220 */ /* 0x041fe40000410000 */
[C---:B-1----:R-:W-:Y:S02]  /*16e0*/  FMUL.FTZ R22, R98.reuse, R101 ;  /* 0x0000006562167220 */ /* 0x042fe40000410000 */
        /* <DEDUP_REMOVED lines=27> */
[C---:B-1----:R-:W-:Y:S02]  /*18a0*/  FMUL.FTZ R94, R21.reuse, R93 ;  /* 0x0000005d155e7220 */ /* 0x042fe40000410000 */
[----:B---3--:R-:W-:-:S02]  /*18b0*/  FMUL.FTZ R100, R21, R23 ;  /* 0x0000001715647220 */ /* 0x008fc40000410000 */
[C---:B------:R-:W-:Y:S02]  /*18c0*/  FFMA.FTZ R94, R96.reuse, R23, -R94 ;  /* 0x00000017605e7223 */ /* 0x040fe4000001085e */
[----:B----4-:R-:W-:Y:S02]  /*18d0*/  FMUL.FTZ R113, R21, R20 ;  /* 0x0000001415717220 */ /* 0x010fe40000410000 */
[C---:B------:R-:W-:Y:S02]  /*18e0*/  FFMA.FTZ R100, R96.reuse, R93, R100 ;  /* 0x0000005d60647223 */ /* 0x040fe40000010064 */
[C---:B------:R-:W-:Y:S02]  /*18f0*/  FFMA.FTZ R102, R96.reuse, R22, R113 ;  /* 0x0000001660667223 */ /* 0x040fe40000010071 */
[----:B------:R-:W-:Y:S02]  /*1900*/  @P3 FFMA.FTZ R96, R96, R20, -R111 ;  /* 0x0000001460603223 */ /* 0x000fe4000001086f */
[----:B--2---:R-:W-:Y:S01]  /*1910*/  FMUL.FTZ R20, R91, -R34 ;  /* 0x800000225b147220 */ /* 0x004fe20000410000 */
[----:B------:R-:W-:Y:S01]  /*1920*/  FSEL R102, R21, R102, !P3 ;  /* 0x0000006615667208 */ /* 0x000fe20005800000 */
[----:B------:R-:W-:Y:S01]  /*1930*/  @P3 FADD.FTZ R95, R95, R100 ;  /* 0x000000645f5f3221 */ /* 0x000fe20000010000 */
[----:B------:R-:W0:Y:S01]  /*1940*/  SHFL.UP PT, R111, R96, 0x10, RZ ;  /* 0x06000000606f7989 */ /* 0x000e2200000e00ff */
[----:B------:R-:W-:Y:S01]  /*1950*/  @P3 FADD.FTZ R107, R107, R94 ;  /* 0x0000005e6b6b3221 */ /* 0x000fe20000010000 */
[----:B------:R-:W-:Y:S01]  /*1960*/  HFMA2.MMA R21, -RZ, RZ, 0, 0 ;  /* 0x00000000ff157435 */ /* 0x000fe200000001ff */
[-C--:B------:R-:W-:Y:S01]  /*1970*/  FMUL.FTZ R23, R91, R35.reuse ;  /* 0x000000235b177220 */ /* 0x080fe20000410000 */
[----:B------:R-:W1:Y:S01]  /*1980*/  SHFL.UP PT, R117, R95, 0x10, RZ ;  /* 0x060000005f757989 */ /* 0x000e6200000e00ff */
[C---:B------:R-:W-:Y:S01]  /*1990*/  FFMA.FTZ R100, R90.reuse, -R35, R20 ;  /* 0x800000235a647223 */ /* 0x040fe20000010014 */
[----:B------:R-:W-:Y:S01]  /*19a0*/  MOV R20, 0x3f800000 ;  /* 0x3f80000000147802 */ /* 0x000fe20000000f00 */
[----:B------:R-:W-:Y:S01]  /*19b0*/  FFMA.FTZ R23, R90, R34, -R23 ;  /* 0x000000225a177223 */ /* 0x000fe20000010817 */
[----:B------:R-:W2:Y:S01]  /*19c0*/  SHFL.UP PT, R121, R107, 0x10, RZ ;  /* 0x060000006b797989 */ /* 0x000ea200000e00ff */
[----:B------:R-:W-:Y:S01]  /*19d0*/  FMUL.FTZ R94, R88, -R100 ;  /* 0x80000064585e7220 */ /* 0x000fe20000410000 */
[----:B------:R-:W-:Y:S01]  /*19e0*/  ISETP.GE.AND P3, PT, R46, 0x10, PT ;  /* 0x000000102e00780c */ /* 0x000fe20003f66270 */
[-C--:B------:R-:W-:Y:S01]  /*19f0*/  FMUL.FTZ R110, R88, -R23.reuse ;  /* 0x80000017586e7220 */ /* 0x080fe20000410000 */
[----:B------:R-:W3:Y:S01]  /*1a00*/  SHFL.UP PT, R115, R102, 0x10, RZ ;  /* 0x0600000066737989 */ /* 0x000ee200000e00ff */
[----:B------:R-:W-:-:S02]  /*1a10*/  FFMA.FTZ R104, R87, R23, -R94 ;  /* 0x0000001757687223 */ /* 0x000fc4000001085e */
[----:B------:R-:W-:Y:S01]  /*1a20*/  CS2R R22, SRZ ;  /* 0x0000000000167805 */ /* 0x000fe2000001ff00 */
[C---:B------:R-:W-:Y:S02]  /*1a30*/  FMUL.FTZ R94, R62.reuse, R109 ;  /* 0x0000006d3e5e7220 */ /* 0x040fe40000410000 */
[----:B------:R-:W-:Y:S02]  /*1a40*/  FMUL.FTZ R93, R62, R99 ;  /* 0x000000633e5d7220 */ /* 0x000fe40000410000 */
[----:B------:R-:W-:Y:S01]  /*1a50*/  FFMA.FTZ R110, R87, R100, R110 ;  /* 0x00000064576e7223 */ /* 0x000fe2000001006e */
[----:B------:R-:W4:Y:S01]  /*1a60*/  @P4 LDS.128 R20, [UR4+0x1760] ;  /* 0x00176004ff144984 */ /* 0x000f220008000c00 */
[----:B------:R-:W-:Y:S02]  /*1a70*/  FADD.FTZ R100, -R94, R37 ;  /* 0x000000255e647221 */ /* 0x000fe40000010100 */
[----:B------:R-:W-:Y:S02]  /*1a80*/  FADD.FTZ R36, R93, R36 ;  /* 0x000000245d247221 */ /* 0x000fe40000010000 */
[----:B------:R-:W-:-:S02]  /*1a90*/  FMUL.FTZ R119, R83, -R100 ;  /* 0x8000006453777220 */ /* 0x000fc40000410000 */
[C---:B------:R-:W-:Y:S02]  /*1aa0*/  FMUL.FTZ R37, R83.reuse, -R110 ;  /* 0x8000006e53257220 */ /* 0x040fe40000410000 */
[C---:B------:R-:W-:Y:S02]  /*1ab0*/  FMUL.FTZ R112, R83.reuse, -R104 ;  /* 0x8000006853707220 */ /* 0x040fe40000410000 */
[-C--:B------:R-:W-:Y:S02]  /*1ac0*/  FMUL.FTZ R113, R83, -R36.reuse ;  /* 0x8000002453717220 */ /* 0x080fe40000410000 */
[C---:B------:R-:W-:Y:S02]  /*1ad0*/  FFMA.FTZ R119, R85.reuse, R36, -R119 ;  /* 0x0000002455777223 */ /* 0x040fe40000010877 */
[C---:B------:R-:W-:Y:S02]  /*1ae0*/  FFMA.FTZ R37, R85.reuse, R104, -R37 ;  /* 0x0000006855257223 */ /* 0x040fe40000010825 */
[----:B------:R-:W-:-:S02]  /*1af0*/  FFMA.FTZ R36, R85, R110, R112 ;  /* 0x0000006e55247223 */ /* 0x000fc40000010070 */
[C---:B0-----:R-:W-:Y:S02]  /*1b00*/  FMUL.FTZ R104, R102.reuse, R111 ;  /* 0x0000006f66687220 */ /* 0x041fe40000410000 */
[C---:B-1----:R-:W-:Y:S02]  /*1b10*/  FMUL.FTZ R110, R102.reuse, R117 ;  /* 0x00000075666e7220 */ /* 0x042fe40000410000 */
[C---:B--2---:R-:W-:Y:S02]  /*1b20*/  FMUL.FTZ R112, R102.reuse, R121 ;  /* 0x0000007966707220 */ /* 0x044fe40000410000 */
[----:B------:R-:W-:Y:S02]  /*1b30*/  FFMA.FTZ R113, R85, R100, R113 ;  /* 0x0000006455717223 */ /* 0x000fe40000010071 */
[-C--:B---3--:R-:W-:Y:S02]  /*1b40*/  FMUL.FTZ R100, R102, R115.reuse ;  /* 0x0000007366647220 */ /* 0x088fe40000410000 */
[----:B------:R-:W-:-:S02]  /*1b50*/  FFMA.FTZ R115, R96, R115, R104 ;  /* 0x0000007360737223 */ /* 0x000fc40000010068 */
[C---:B------:R-:W-:Y:S02]  /*1b60*/  FFMA.FTZ R110, R96.reuse, R121, -R110 ;  /* 0x00000079606e7223 */ /* 0x040fe4000001086e */
[----:B------:R-:W-:Y:S02]  /*1b70*/  FFMA.FTZ R112, R96, R117, R112 ;  /* 0x0000007560707223 */ /* 0x000fe40000010070 */
[----:B------:R-:W-:Y:S01]  /*1b80*/  FMUL.FTZ R104, R60, R109 ;  /* 0x0000006d3c687220 */ /* 0x000fe20000410000 */
[----:B------:R-:W-:Y:S01]  /*1b90*/  FSEL R109, R102, R115, !P3 ;  /* 0x00000073666d7208 */ /* 0x000fe20005800000 */
[----:B------:R-:W-:Y:S01]  /*1ba0*/  @P3 FFMA.FTZ R96, R96, R111, -R100 ;  /* 0x0000006f60603223 */ /* 0x000fe20000010864 */
[----:B------:R0:W1:Y:S01]  /*1bb0*/  SHFL.DOWN PT, R115, R36, 0x1, 0x1f ;  /* 0x08201f0024737f89 */ /* 0x00006200000e0000 */
[----:B------:R-:W-:Y:S02]  /*1bc0*/  @P3 FADD.FTZ R107, R107, R110 ;  /* 0x0000006e6b6b3221 */ /* 0x000fe40000010000 */
[----:B------:R-:W-:Y:S01]  /*1bd0*/  @P3 FADD.FTZ R95, R95, R112 ;  /* 0x000000705f5f3221 */ /* 0x000fe20000010000 */
[----:B------:R-:W-:Y:S01]  /*1be0*/  ISETP.NE.AND P3, PT, R103, 0x1f, PT ;  /* 0x0000001f6700780c */ /* 0x000fe20003f65270 */
[----:B------:R-:W-:Y:S01]  /*1bf0*/  FMUL.FTZ R100, R60, R99 ;  /* 0x000000633c647220 */ /* 0x000fe20000410000 */
[----:B------:R-:W2:Y:S01]  /*1c00*/  SHFL.UP PT, R96, R96, 0x1, RZ ;  /* 0x0420000060607989 */ /* 0x000ea200000e00ff */
[----:B------:R-:W-:-:S02]  /*1c10*/  FADD.FTZ R102, -R104, R113 ;  /* 0x0000007168667221 */ /* 0x000fc40000010100 */
[----:B------:R-:W-:Y:S01]  /*1c20*/  FADD.FTZ R99, R100, R119 ;  /* 0x0000007764637221 */ /* 0x000fe20000010000 */
        /* <DEDUP_REMOVED lines=9> */
[CC--:B------:R-:W-:Y:S02]  /*1cc0*/  FMUL.FTZ R114, R36.reuse, R111.reuse ;  /* 0x0000006f24727220 */ /* 0x0c0fe40000410000 */
[C---:B------:R-:W-:Y:S02]  /*1cd0*/  FFMA.FTZ R112, R37.reuse, R111, -R112 ;  /* 0x0000006f25707223 */ /* 0x040fe40000010870 */
[-C--:B---3--:R-:W-:Y:S02]  /*1ce0*/  FMUL.FTZ R36, R36, R113.reuse ;  /* 0x0000007124247220 */ /* 0x088fe40000410000 */
[C---:B------:R-:W-:Y:S02]  /*1cf0*/  FFMA.FTZ R110, R37.reuse, R113, -R110 ;  /* 0x00000071256e7223 */ /* 0x040fe4000001086e */
[C---:B------:R-:W-:Y:S02]  /*1d00*/  FFMA.FTZ R111, R37.reuse, R117, R114 ;  /* 0x00000075256f7223 */ /* 0x040fe40000010072 */
[----:B------:R-:W-:Y:S01]  /*1d10*/  FFMA.FTZ R36, R37, R115, R36 ;  /* 0x0000007325247223 */ /* 0x000fe20000010024 */
[----:B------:R-:W-:Y:S01]  /*1d20*/  MOV R37, R110 ;  /* 0x0000006e00257202 */ /* 0x000fe20000000f00 */
[----:B------:R-:W-:-:S02]  /*1d30*/  FADD.FTZ R99, R99, R112 ;  /* 0x0000007063637221 */ /* 0x000fc40000010000 */
[----:B------:R-:W-:Y:S02]  /*1d40*/  FADD.FTZ R102, R102, R111 ;  /* 0x0000006f66667221 */ /* 0x000fe40000010000 */
.L_x_13016:
[----:B-12-4-:R-:W-:Y:S05]  /*1d50*/  BSYNC B0 ;  /* 0x0000000000007941 */ /* 0x016fea0003800000 */
.L_x_13015:
[----:B---3--:R1:W2:Y:S01]  /*1d60*/  SHFL.DOWN PT, R113, R37, 0x2, 0x1f ;  /* 0x08401f0025717f89 */ /* 0x0082a200000e0000 */
[----:B------:R-:W-:Y:S01]  /*1d70*/  BSSY B0, `(.L_x_13017) ;  /* 0x0000013000007945 */ /* 0x000fe20003800000 */
[C---:B------:R-:W-:Y:S02]  /*1d80*/  ISETP.GT.U32.AND P3, PT, R103.reuse, 0x1b, PT ;  /* 0x0000001b6700780c */ /* 0x040fe40003f64070 */
[----:B------:R1:W3:Y:S01]  /*1d90*/  SHFL.DOWN PT, R115, R36, 0x2, 0x1f ;  /* 0x08401f0024737f89 */ /* 0x0002e200000e0000 */
[C---:B------:R-:W-:Y:S02]  /*1da0*/  ISETP.GT.U32.AND P4, PT, R103.reuse, 0x17, PT ;  /* 0x000000176700780c */ /* 0x040fe40003f84070 */
[----:B------:R-:W-:Y:S01]  /*1db0*/  ISETP.GT.U32.AND P5, PT, R103, 0xf, PT ;  /* 0x0000000f6700780c */ /* 0x000fe20003fa4070 */
[----:B0-----:R1:W0:Y:S04]  /*1dc0*/  SHFL.DOWN PT, R111, R99, 0x2, 0x1f ;  /* 0x08401f00636f7f89 */ /* 0x00122800000e0000 */
[----:B------:R1:W4:Y:S01]  /*1dd0*/  SHFL.DOWN PT, R117, R102, 0x2, 0x1f ;  /* 0x08401f0066757f89 */ /* 0x00032200000e0000 */
[----:B------:R-:W-:Y:S05]  /*1de0*/  @P6 BRA `(.L_x_13018) ;  /* 0x000000b000006947 */ /* 0x000fea0003800000 */
[C---:B----4-:R-:W-:Y:S02]  /*1df0*/  FMUL.FTZ R112, R36.reuse, R117 ;  /* 0x0000007524707220 */ /* 0x050fe40000410000 */
[----:B---3--:R-:W-:-:S02]  /*1e00*/  FMUL.FTZ R110, R36, R115 ;  /* 0x00000073246e7220 */ /* 0x008fc40000410000 */
[CC--:B0-----:R-:W-:Y:S02]  /*1e10*/  FMUL.FTZ R114, R36.reuse, R111.reuse ;  /* 0x0000006f24727220 */ /* 0x0c1fe40000410000 */
        /* <DEDUP_REMOVED lines=8> */
.L_x_13018:
[----:B------:R-:W-:Y:S05]  /*1ea0*/  BSYNC B0 ;  /* 0x0000000000007941 */ /* 0x000fea0003800000 */
.L_x_13017:
        /* <DEDUP_REMOVED lines=17> */
.L_x_13020:
[----:B------:R-:W-:Y:S05]  /*1fc0*/  BSYNC B0 ;  /* 0x0000000000007941 */ /* 0x000fea0003800000 */
.L_x_13019:
        /* <DEDUP_REMOVED lines=17> */
.L_x_13022:
[----:B------:R-:W-:Y:S05]  /*20e0*/  BSYNC B0 ;  /* 0x0000000000007941 */ /* 0x000fea0003800000 */
.L_x_13021:
        /* <DEDUP_REMOVED lines=17> */
.L_x_13024:
[----:B------:R-:W-:Y:S05]  /*2200*/  BSYNC B0 ;  /* 0x0000000000007941 */ /* 0x000fea0003800000 */
.L_x_13023:
[----:B------:R-:W-:Y:S01]  /*2210*/  SHFL.DOWN PT, R112, R36, 0x1, 0x1f ;  /* 0x08201f0024707f89 */ /* 0x000fe200000e0000 */
[----:B------:R-:W-:Y:S01]  /*2220*/  ISETP.NE.AND P3, PT, R48, RZ, PT ;  /* 0x000000ff3000720c */ /* 0x000fe20003f65270 */
[----:B------:R-:W-:Y:S02]  /*2230*/  BSSY B0, `(.L_x_13025) ;  /* 0x00000e0000007945 */ /* 0x000fe40003800000 */
[----:B0-----:R-:W0:Y:S04]  /*2240*/  SHFL.IDX PT, R111, R23, RZ, 0x1f ;  /* 0x00001fff176f7589 */ /* 0x001e2800000e0000 */
[----:B------:R-:W5:Y:S04]  /*2250*/  SHFL.IDX PT, R110, R22, RZ, 0x1f ;  /* 0x00001fff166e7589 */ /* 0x000f6800000e0000 */
[----:B------:R-:W2:Y:S04]  /*2260*/  SHFL.DOWN PT, R114, R37, 0x1, 0x1f ;  /* 0x08201f0025727f89 */ /* 0x000ea800000e0000 */
[----:B------:R-:W4:Y:S04]  /*2270*/  SHFL.DOWN PT, R116, R99, 0x1, 0x1f ;  /* 0x08201f0063747f89 */ /* 0x000f2800000e0000 */
[----:B---3--:R-:W3:Y:S04]  /*2280*/  SHFL.DOWN PT, R115, R102, 0x1, 0x1f ;  /* 0x08201f0066737f89 */ /* 0x008ee800000e0000 */
[----:B-12---:R-:W-:Y:S01]  /*2290*/  SHFL.IDX PT, R36, R36, RZ, 0x1f ;  /* 0x00001fff24247589 */ /* 0x006fe200000e0000 */
[----:B0-----:R-:W-:-:S03]  /*22a0*/  @P2 FMUL.FTZ R113, R112, R111 ;  /* 0x0000006f70712220 */ /* 0x001fc60000410000 */
[----:B------:R-:W-:Y:S01]  /*22b0*/  SHFL.IDX PT, R37, R37, RZ, 0x1f ;  /* 0x00001fff25257589 */ /* 0x000fe200000e0000 */
[----:B-----5:R-:W-:-:S03]  /*22c0*/  @P2 FMUL.FTZ R112, R112, R110 ;  /* 0x0000006e70702220 */ /* 0x020fc60000410000 */
[----:B------:R-:W-:Y:S01]  /*22d0*/  SHFL.IDX PT, R99, R99, RZ, 0x1f ;  /* 0x00001fff63637589 */ /* 0x000fe200000e0000 */
[----:B------:R-:W-:-:S03]  /*22e0*/  @P2 FFMA.FTZ R113, R114, R110, -R113 ;  /* 0x0000006e72712223 */ /* 0x000fc60000010871 */
[----:B------:R-:W-:Y:S01]  /*22f0*/  SHFL.IDX PT, R102, R102, RZ, 0x1f ;  /* 0x00001fff66667589 */ /* 0x000fe200000e0000 */
[----:B------:R-:W-:Y:S02]  /*2300*/  @P2 FFMA.FTZ R112, R114, R111, R112 ;  /* 0x0000006f72702223 */ /* 0x000fe40000010070 */
[----:B----4-:R-:W-:Y:S02]  /*2310*/  @P2 FADD.FTZ R110, R116, R113 ;  /* 0x00000071746e2221 */ /* 0x010fe40000010000 */
[----:B---3--:R-:W-:Y:S01]  /*2320*/  @P2 FADD.FTZ R111, R115, R112 ;  /* 0x00000070736f2221 */ /* 0x008fe20000010000 */
        /* <DEDUP_REMOVED lines=11> */
[----:B------:R-:W-:Y:S02]  /*23e0*/  @P1 FADD.FTZ R27, R95, R34 ;  /* 0x000000225f1b1221 */ /* 0x000fe40000010000 */
[----:B------:R-:W-:Y:S01]  /*23f0*/  @P1 FADD.FTZ R26, R107, R96 ;  /* 0x000000606b1a1221 */ /* 0x000fe20000010000 */
[----:B------:R-:W-:Y:S01]  /*2400*/  ISETP.GT.AND P1, PT, R46, 0x1e, PT ;  /* 0x0000001e2e00780c */ /* 0x000fe20003f24270 */
[C---:B------:R-:W-:Y:S02]  /*2410*/  FMUL.FTZ R96, R91.reuse, -R35 ;  /* 0x800000235b607220 */ /* 0x040fe40000410000 */
[----:B------:R-:W-:Y:S02]  /*2420*/  FMUL.FTZ R108, R91, -R101 ;  /* 0x800000655b6c7220 */ /* 0x000fe40000410000 */
[----:B------:R-:W-:-:S02]  /*2430*/  FMUL.FTZ R95, R25, R27 ;  /* 0x0000001b195f7220 */ /* 0x000fc40000410000 */
[C---:B------:R-:W-:Y:S02]  /*2440*/  FFMA.FTZ R107, R90.reuse, R101, -R96 ;  /* 0x000000655a6b7223 */ /* 0x040fe40000010860 */
[----:B------:R-:W-:Y:S02]  /*2450*/  FFMA.FTZ R108, R90, R35, R108 ;  /* 0x000000235a6c7223 */ /* 0x000fe4000001006c */
[-C--:B------:R-:W-:Y:S02]  /*2460*/  FMUL.FTZ R34, R25, R26.reuse ;  /* 0x0000001a19227220 */ /* 0x080fe40000410000 */
[----:B------:R-:W-:Y:S02]  /*2470*/  FFMA.FTZ R25, R24, R26, -R95 ;  /* 0x0000001a18197223 */ /* 0x000fe4000001085f */
[----:B------:R-:W-:Y:S02]  /*2480*/  FADD.FTZ R95, R98, R107 ;  /* 0x0000006b625f7221 */ /* 0x000fe40000010000 */
[----:B------:R-:W-:-:S02]  /*2490*/  FADD.FTZ R97, -R97, R108 ;  /* 0x0000006c61617221 */ /* 0x000fc40000010100 */
[----:B------:R-:W-:Y:S02]  /*24a0*/  FFMA.FTZ R34, R24, R27, R34 ;  /* 0x0000001b18227223 */ /* 0x000fe40000010022 */
[----:B------:R-:W-:Y:S02]  /*24b0*/  FADD.FTZ R96, R92, R25 ;  /* 0x000000195c607221 */ /* 0x000fe40000010000 */
[C---:B------:R-:W-:Y:S02]  /*24c0*/  FMUL.FTZ R92, R88.reuse, -R95 ;  /* 0x8000005f585c7220 */ /* 0x040fe40000410000 */
[----:B------:R-:W-:Y:S02]  /*24d0*/  FMUL.FTZ R26, R88, -R97 ;  /* 0x80000061581a7220 */ /* 0x000fe40000410000 */
[----:B------:R-:W-:Y:S02]  /*24e0*/  FADD.FTZ R34, RZ, R34 ;  /* 0x00000022ff227221 */ /* 0x000fe40000010000 */
[----:B------:R-:W-:-:S02]  /*24f0*/  FMUL.FTZ R25, R83, R96 ;  /* 0x0000006053197220 */ /* 0x000fc40000410000 */
[C---:B------:R-:W-:Y:S02]  /*2500*/  FFMA.FTZ R27, R87.reuse, R97, R92 ;  /* 0x00000061571b7223 */ /* 0x040fe4000001005c */
[----:B------:R-:W-:Y:S02]  /*2510*/  FFMA.FTZ R26, R87, R95, -R26 ;  /* 0x0000005f571a7223 */ /* 0x000fe4000001081a */
[-C--:B------:R-:W-:Y:S02]  /*2520*/  FFMA.FTZ R25, R85, R34.reuse, R25 ;  /* 0x0000002255197223 */ /* 0x080fe40000010019 */
[----:B------:R-:W-:Y:S02]  /*2530*/  FADD.FTZ R94, -R94, R27 ;  /* 0x0000001b5e5e7221 */ /* 0x000fe40000010100 */
[----:B------:R-:W-:Y:S02]  /*2540*/  FMUL.FTZ R24, R83, R34 ;  /* 0x0000002253187220 */ /* 0x000fe40000410000 */
[----:B------:R-:W-:-:S02]  /*2550*/  FADD.FTZ R92, R93, R26 ;  /* 0x0000001a5d5c7221 */ /* 0x000fc40000010000 */
[----:B------:R-:W-:Y:S02]  /*2560*/  FADD.FTZ R93, RZ, R25 ;  /* 0x00000019ff5d7221 */ /* 0x000fe40000010000 */
[----:B------:R-:W-:Y:S02]  /*2570*/  FMUL.FTZ R25, R83, -R94 ;  /* 0x8000005e53197220 */ /* 0x000fe40000410000 */
[----:B------:R-:W-:Y:S02]  /*2580*/  FFMA.FTZ R24, R85, R96, -R24 ;  /* 0x0000006055187223 */ /* 0x000fe40000010818 */
[----:B------:R-:W-:Y:S02]  /*2590*/  FMUL.FTZ R83, R83, -R92 ;  /* 0x8000005c53537220 */ /* 0x000fe40000410000 */
[----:B------:R-:W-:Y:S02]  /*25a0*/  FADD.FTZ R89, R89, R24 ;  /* 0x0000001859597221 */ /* 0x000fe40000010000 */
[----:B------:R-:W-:-:S02]  /*25b0*/  FFMA.FTZ R83, R85, R94, R83 ;  /* 0x0000005e55537223 */ /* 0x000fc40000010053 */
[C---:B------:R-:W-:Y:S02]  /*25c0*/  FMUL.FTZ R24, R88.reuse, R93 ;  /* 0x0000005d58187220 */ /* 0x040fe40000410000 */
[----:B------:R-:W-:Y:S02]  /*25d0*/  FMUL.FTZ R88, R88, R89 ;  /* 0x0000005958587220 */ /* 0x000fe40000410000 */
[----:B------:R-:W-:Y:S02]  /*25e0*/  FFMA.FTZ R27, R85, R92, -R25 ;  /* 0x0000005c551b7223 */ /* 0x000fe40000010819 */
[----:B------:R-:W-:Y:S02]  /*25f0*/  FADD.FTZ R104, -R104, R83 ;  /* 0x0000005368687221 */ /* 0x000fe40000010100 */
[----:B------:R-:W-:Y:S02]  /*2600*/  FFMA.FTZ R85, R87, R93, R88 ;  /* 0x0000005d57557223 */ /* 0x000fe40000010058 */
[----:B------:R-:W-:-:S02]  /*2610*/  FADD.FTZ R100, R100, R27 ;  /* 0x0000001b64647221 */ /* 0x000fc40000010000 */
[----:B------:R-:W-:Y:S02]  /*2620*/  FMUL.FTZ R26, R104, R81 ;  /* 0x00000051681a7220 */ /* 0x000fe40000410000 */
[----:B------:R-:W-:Y:S02]  /*2630*/  FFMA.FTZ R25, R87, R89, -R24 ;  /* 0x0000005957197223 */ /* 0x000fe40000010818 */
[----:B------:R-:W-:Y:S02]  /*2640*/  FFMA.FTZ R27, R60, R96, RZ ;  /* 0x000000603c1b7223 */ /* 0x000fe400000100ff */
[----:B------:R-:W-:Y:S02]  /*2650*/  FFMA.FTZ R83, R4, -R81, R96 ;  /* 0x8000005104537223 */ /* 0x000fe40000010060 */
[----:B------:R-:W-:Y:S02]  /*2660*/  FADD.FTZ R85, RZ, R85 ;  /* 0x00000055ff557221 */ /* 0x000fe40000010000 */
[----:B------:R-:W-:-:S02]  /*2670*/  FMUL.FTZ R96, R94, R82 ;  /* 0x000000525e607220 */ /* 0x000fc40000410000 */
[----:B------:R-:W-:Y:S02]  /*2680*/  FMUL.FTZ R81, R100, R81 ;  /* 0x0000005164517220 */ /* 0x000fe40000410000 */
[----:B------:R-:W-:Y:S02]  /*2690*/  FMUL.FTZ R88, R34, R26 ;  /* 0x0000001a22587220 */ /* 0x000fe40000410000 */
[-C--:B------:R-:W-:Y:S02]  /*26a0*/  FFMA.FTZ R87, R5, -R82.reuse, R89 ;  /* 0x8000005205577223 */ /* 0x080fe40000010059 */
[----:B------:R-:W-:Y:S02]  /*26b0*/  FFMA.FTZ R27, R62, R89, R27 ;  /* 0x000000593e1b7223 */ /* 0x000fe4000001001b */
[----:B------:R-:W-:Y:S02]  /*26c0*/  FADD.FTZ R108, R78, R25 ;  /* 0x000000194e6c7221 */ /* 0x000fe40000010000 */
[----:B------:R-:W-:-:S02]  /*26d0*/  FMUL.FTZ R82, R92, R82 ;  /* 0x000000525c527220 */ /* 0x000fc40000410000 */
[----:B------:R-:W-:Y:S02]  /*26e0*/  FMUL.FTZ R25, R91, R85 ;  /* 0x000000555b197220 */ /* 0x000fe40000410000 */
[----:B------:R-:W-:Y:S02]  /*26f0*/  FMUL.FTZ R89, R93, R96 ;  /* 0x000000605d597220 */ /* 0x000fe40000410000 */
[----:B------:R-:W-:Y:S02]  /*2700*/  FFMA.FTZ R88, R81, R83, R88 ;  /* 0x0000005351587223 */ /* 0x000fe40000010058 */
[----:B------:R-:W-:Y:S02]  /*2710*/  FMUL.FTZ R98, R93, R82 ;  /* 0x000000525d627220 */ /* 0x000fe40000410000 */
[----:B------:R-:W-:Y:S02]  /*2720*/  FFMA.FTZ R24, R90, R108, -R25 ;  /* 0x0000006c5a187223 */ /* 0x000fe40000010819 */
[----:B------:R-:W-:-:S02]  /*2730*/  FFMA.FTZ R89, R82, R87, R89 ;  /* 0x0000005752597223 */ /* 0x000fc40000010059 */
[----:B------:R-:W-:Y:S02]  /*2740*/  FADD.FTZ R88, RZ, R88 ;  /* 0x00000058ff587221 */ /* 0x000fe40000010000 */
[----:B------:R-:W-:Y:S02]  /*2750*/  FMUL.FTZ R91, R91, R108 ;  /* 0x0000006c5b5b7220 */ /* 0x000fe40000410000 */
[----:B------:R-:W-:Y:S02]  /*2760*/  FFMA.FTZ R107, R87, R96, -R98 ;  /* 0x00000060576b7223 */ /* 0x000fe40000010862 */
[----:B------:R-:W-:Y:S02]  /*2770*/  FADD.FTZ R98, R88, R89 ;  /* 0x0000005958627221 */ /* 0x000fe40000010000 */
[----:B------:R-:W-:Y:S02]  /*2780*/  FFMA.FTZ R96, R64, R108, R27 ;  /* 0x0000006c40607223 */ /* 0x000fe4000001001b */
[----:B------:R-:W-:-:S02]  /*2790*/  FADD.FTZ R24, R79, R24 ;  /* 0x000000184f187221 */ /* 0x000fc40000010000 */
[----:B------:R-:W-:Y:S02]  /*27a0*/  FMUL.FTZ R88, R84, R95 ;  /* 0x0000005f54587220 */ /* 0x000fe40000410000 */
[----:B------:R-:W-:Y:S02]  /*27b0*/  FMUL.FTZ R25, R34, R81 ;  /* 0x0000005122197220 */ /* 0x000fe40000410000 */
[----:B------:R-:W-:Y:S02]  /*27c0*/  FFMA.FTZ R91, R90, R85, R91 ;  /* 0x000000555a5b7223 */ /* 0x000fe4000001005b */
[----:B------:R-:W-:Y:S02]  /*27d0*/  FFMA.FTZ R96, R65, R24, R96 ;  /* 0x0000001841607223 */ /* 0x000fe40000010060 */
[----:B------:R-:W-:Y:S02]  /*27e0*/  FADD.FTZ R90, -R79, R24 ;  /* 0x000000184f5a7221 */ /* 0x000fe40000010100 */
[----:B------:R-:W-:-:S02]  /*27f0*/  FADD.FTZ R89, -R78, R108 ;  /* 0x0000006c4e597221 */ /* 0x000fc40000010100 */
[----:B------:R-:W-:Y:S02]  /*2800*/  FMUL.FTZ R24, R84, R97 ;  /* 0x0000006154187220 */ /* 0x000fe40000410000 */
[----:B------:R-:W-:Y:S02]  /*2810*/  FMUL.FTZ R27, R85, R88 ;  /* 0x00000058551b7220 */ /* 0x000fe40000410000 */
[----:B------:R-:W-:Y:S02]  /*2820*/  FFMA.FTZ R26, R83, R26, -R25 ;  /* 0x0000001a531a7223 */ /* 0x000fe40000010819 */
[----:B------:R-:W-:Y:S02]  /*2830*/  FFMA.FTZ R109, R89, R24, -R27 ;  /* 0x00000018596d7223 */ /* 0x000fe4000001081b */
[----:B------:R-:W-:Y:S02]  /*2840*/  FMUL.FTZ R84, R86, R101 ;  /* 0x0000006556547220 */ /* 0x000fe40000410000 */
[----:B------:R-:W-:-:S02]  /*2850*/  FADD.FTZ R26, RZ, R26 ;  /* 0x0000001aff1a7221 */ /* 0x000fc40000010000 */
[----:B------:R-:W-:Y:S02]  /*2860*/  FMUL.FTZ R24, R85, R24 ;  /* 0x0000001855187220 */ /* 0x000fe40000410000 */
[----:B------:R-:W-:Y:S02]  /*2870*/  FFMA.FTZ R25, R60, -R34, RZ ;  /* 0x800000223c197223 */ /* 0x000fe400000100ff */
[----:B------:R-:W-:Y:S02]  /*2880*/  FADD.FTZ R91, RZ, R91 ;  /* 0x0000005bff5b7221 */ /* 0x000fe40000010000 */
[----:B------:R-:W-:Y:S02]  /*2890*/  FMUL.FTZ R86, R86, R35 ;  /* 0x0000002356567220 */ /* 0x000fe40000410000 */
[----:B------:R-:W-:Y:S02]  /*28a0*/  FADD.FTZ R26, R26, R107 ;  /* 0x0000006b1a1a7221 */ /* 0x000fe40000010000 */
[----:B------:R-:W-:-:S02]  /*28b0*/  FFMA.FTZ R27, R88, R89, R24 ;  /* 0x00000059581b7223 */ /* 0x000fc40000010018 */
[C---:B------:R-:W-:Y:S02]  /*28c0*/  FMUL.FTZ R111, R91.reuse, R84 ;  /* 0x000000545b6f7220 */ /* 0x040fe40000410000 */
[----:B------:R-:W-:Y:S02]  /*28d0*/  FFMA.FTZ R25, R62, -R93, R25 ;  /* 0x8000005d3e197223 */ /* 0x000fe40000010019 */
[-C--:B------:R-:W-:Y:S02]  /*28e0*/  FMUL.FTZ R107, R91, R86.reuse ;  /* 0x000000565b6b7220 */ /* 0x080fe40000410000 */
[----:B------:R-:W-:Y:S02]  /*28f0*/  FADD.FTZ R27, R98, R27 ;  /* 0x0000001b621b7221 */ /* 0x000fe40000010000 */
[----:B------:R-:W-:Y:S02]  /*2900*/  FFMA.FTZ R111, R90, R86, -R111 ;  /* 0x000000565a6f7223 */ /* 0x000fe4000001086f */
[----:B------:R-:W-:-:S02]  /*2910*/  FFMA.FTZ R24, R64, -R85, R25 ;  /* 0x8000005540187223 */ /* 0x000fc40000010019 */
[----:B------:R-:W-:Y:S02]  /*2920*/  FADD.FTZ R26, R26, R109 ;  /* 0x0000006d1a1a7221 */ /* 0x000fe40000010000 */
[----:B------:R-:W-:Y:S01]  /*2930*/  FFMA.FTZ R98, R84, R90, R107 ;  /* 0x0000005a54627223 */ /* 0x000fe2000001006b */
[----:B------:R-:W0:Y:S01]  /*2940*/  SHFL.DOWN PT, R109, R96, 0x1, 0x1f ;  /* 0x08201f00606d7f89 */ /* 0x000e2200000e0000 */
[----:B------:R-:W-:Y:S02]  /*2950*/  FFMA.FTZ R86, R65, -R91, R24 ;  /* 0x8000005b41567223 */ /* 0x000fe40000010018 */
[----:B------:R-:W-:Y:S01]  /*2960*/  FADD.FTZ R111, R26, R111 ;  /* 0x0000006f1a6f7221 */ /* 0x000fe20000010000 */
[----:B------:R-:W-:Y:S01]  /*2970*/  MOV R26, R96 ;  /* 0x00000060001a7202 */ /* 0x000fe20000000f00 */
[----:B------:R-:W-:Y:S01]  /*2980*/  FADD.FTZ R98, R27, R98 ;  /* 0x000000621b627221 */ /* 0x000fe20000010000 */
[----:B------:R-:W1:Y:S01]  /*2990*/  SHFL.DOWN PT, R110, R86, 0x1, 0x1f ;  /* 0x08201f00566e7f89 */ /* 0x000e6200000e0000 */
[----:B------:R-:W-:Y:S01]  /*29a0*/  MOV R27, R86 ;  /* 0x00000056001b7202 */ /* 0x000fe20000000f00 */
[----:B------:R-:W-:Y:S01]  /*29b0*/  FADD.FTZ R19, R84, R19 ;  /* 0x0000001354137221 */ /* 0x000fe20000010000 */
[----:B------:R-:W-:Y:S01]  /*29c0*/  MOV R25, R111 ;  /* 0x0000006f00197202 */ /* 0x000fe20000000f00 */
[----:B------:R-:W2:Y:S01]  /*29d0*/  SHFL.DOWN PT, R108, R111, 0x1, 0x1f ;  /* 0x08201f006f6c7f89 */ /* 0x000ea200000e0000 */
[----:B------:R-:W-:Y:S01]  /*29e0*/  MOV R24, R98 ;  /* 0x0000006200187202 */ /* 0x000fe20000000f00 */
[----:B------:R-:W-:-:S02]  /*29f0*/  FADD.FTZ R18, R88, R18 ;  /* 0x0000001258127221 */ /* 0x000fc40000010000 */
[----:B------:R-:W3:Y:S01]  /*2a00*/  SHFL.DOWN PT, R107, R98, 0x1, 0x1f ;  /* 0x08201f00626b7f89 */ /* 0x000ee200000e0000 */
[----:B------:R-:W-:Y:S02]  /*2a10*/  FADD.FTZ R17, R82, R17 ;  /* 0x0000001152117221 */ /* 0x000fe40000010000 */
[----:B------:R-:W-:Y:S02]  /*2a20*/  FADD.FTZ R16, R81, R16 ;  /* 0x0000001051107221 */ /* 0x000fe40000010000 */
[----:B0-----:R-:W-:-:S05]  /*2a30*/  @!P1 FADD.FTZ R26, R26, R109 ;  /* 0x0000006d1a1a9221 */ /* 0x001fca0000010000 */
[----:B------:R-:W0:Y:S01]  /*2a40*/  SHFL.DOWN PT, R109, R26, 0x2, 0x1f ;  /* 0x08401f001a6d7f89 */ /* 0x000e2200000e0000 */
[----:B-1----:R-:W-:Y:S02]  /*2a50*/  @!P1 FADD.FTZ R27, R27, R110 ;  /* 0x0000006e1b1b9221 */ /* 0x002fe40000010000 */
[----:B--2---:R-:W-:-:S03]  /*2a60*/  @!P1 FADD.FTZ R25, R25, R108 ;  /* 0x0000006c19199221 */ /* 0x004fc60000010000 */
[----:B------:R-:W1:Y:S01]  /*2a70*/  SHFL.DOWN PT, R96, R27, 0x2, 0x1f ;  /* 0x08401f001b607f89 */ /* 0x000e6200000e0000 */
[----:B---3--:R-:W-:-:S03]  /*2a80*/  @!P1 FADD.FTZ R24, R24, R107 ;  /* 0x0000006b18189221 */ /* 0x008fc60000010000 */
[----:B------:R-:W2:Y:S01]  /*2a90*/  SHFL.DOWN PT, R86, R25, 0x2, 0x1f ;  /* 0x08401f0019567f89 */ /* 0x000ea200000e0000 */
[----:B------:R-:W-:-:S03]  /*2aa0*/  ISETP.GT.AND P1, PT, R46, 0x1d, PT ;  /* 0x0000001d2e00780c */ /* 0x000fc60003f24270 */
[----:B------:R-:W3:Y:S10]  /*2ab0*/  SHFL.DOWN PT, R107, R24, 0x2, 0x1f ;  /* 0x08401f00186b7f89 */ /* 0x000ef400000e0000 */
        /* <DEDUP_REMOVED lines=12> */
[CC--:B------:R-:W-:Y:S02]  /*2b80*/  FMUL.FTZ R96, R36.reuse, R22.reuse ;  /* 0x0000001624607220 */ /* 0x0c0fe40000410000 */
        /* <DEDUP_REMOVED lines=8> */
[CC--:B------:R-:W-:Y:S02]  /*2c10*/  FMUL.FTZ R22, R36.reuse, R21.reuse ;  /* 0x0000001524167220 */ /* 0x0c0fe40000410000 */
[-C--:B------:R-:W-:Y:S02]  /*2c20*/  FMUL.FTZ R36, R36, R20.reuse ;  /* 0x0000001424247220 */ /* 0x080fe40000410000 */
[----:B------:R-:W-:Y:S02]  /*2c30*/  FFMA.FTZ R20, R37, R20, -R22 ;  /* 0x0000001425147223 */ /* 0x000fe40000010816 */
[----:B------:R-:W-:Y:S02]  /*2c40*/  FADD.FTZ R22, R99, R86 ;  /* 0x0000005663167221 */ /* 0x000fe40000010000 */
[----:B------:R-:W-:Y:S02]  /*2c50*/  FFMA.FTZ R21, R37, R21, R36 ;  /* 0x0000001525157223 */ /* 0x000fe40000010024 */
[----:B0-----:R-:W-:-:S02]  /*2c60*/  @!P1 FADD.FTZ R26, R26, R109 ;  /* 0x0000006d1a1a9221 */ /* 0x001fc40000010000 */
[C---:B------:R-:W-:Y:S02]  /*2c70*/  FMUL.FTZ R86, R33.reuse, R101 ;  /* 0x0000006521567220 */ /* 0x040fe40000410000 */
[----:B------:R-:W-:Y:S01]  /*2c80*/  FMUL.FTZ R36, R33, R95 ;  /* 0x0000005f21247220 */ /* 0x000fe20000410000 */
[----:B------:R-:W0:Y:S01]  /*2c90*/  SHFL.DOWN PT, R109, R26, 0x10, 0x1f ;  /* 0x0a001f001a6d7f89 */ /* 0x000e2200000e0000 */
[----:B-1----:R-:W-:Y:S02]  /*2ca0*/  @!P1 FADD.FTZ R27, R27, R108 ;  /* 0x0000006c1b1b9221 */ /* 0x002fe40000010000 */
[----:B------:R-:W-:Y:S02]  /*2cb0*/  FFMA.FTZ R23, R37, R23, R96 ;  /* 0x0000001725177223 */ /* 0x000fe40000010060 */
[----:B--2---:R-:W-:Y:S01]  /*2cc0*/  @!P1 FADD.FTZ R25, R25, R98 ;  /* 0x0000006219199221 */ /* 0x004fe20000010000 */
[----:B------:R-:W1:Y:S01]  /*2cd0*/  SHFL.DOWN PT, R108, R27, 0x10, 0x1f ;  /* 0x0a001f001b6c7f89 */ /* 0x000e6200000e0000 */
[----:B------:R-:W-:-:S02]  /*2ce0*/  FFMA.FTZ R96, R32, R35, -R86 ;  /* 0x0000002320607223 */ /* 0x000fc40000010856 */
[----:B---3--:R-:W-:Y:S01]  /*2cf0*/  @!P1 FADD.FTZ R24, R24, R107 ;  /* 0x0000006b18189221 */ /* 0x008fe20000010000 */
[----:B------:R-:W2:Y:S01]  /*2d00*/  SHFL.DOWN PT, R98, R25, 0x10, 0x1f ;  /* 0x0a001f0019627f89 */ /* 0x000ea200000e0000 */
[----:B------:R-:W-:Y:S01]  /*2d10*/  FFMA.FTZ R86, R32, R97, -R36 ;  /* 0x0000006120567223 */ /* 0x000fe20000010824 */
[----:B------:R-:W-:Y:S01]  /*2d20*/  ISETP.GT.AND P1, PT, R46, 0xf, PT ;  /* 0x0000000f2e00780c */ /* 0x000fe20003f24270 */
[----:B------:R-:W-:Y:S01]  /*2d30*/  FMUL.FTZ R37, R33, R92 ;  /* 0x0000005c21257220 */ /* 0x000fe20000410000 */
[----:B------:R-:W3:Y:S01]  /*2d40*/  SHFL.DOWN PT, R107, R24, 0x10, 0x1f ;  /* 0x0a001f00186b7f89 */ /* 0x000ee200000e0000 */
[----:B------:R-:W-:Y:S02]  /*2d50*/  FMUL.FTZ R86, R85, R86 ;  /* 0x0000005655567220 */ /* 0x000fe40000410000 */
[C---:B------:R-:W-:Y:S02]  /*2d60*/  FMUL.FTZ R85, R33.reuse, R35 ;  /* 0x0000002321557220 */ /* 0x040fe40000410000 */
[----:B------:R-:W-:-:S02]  /*2d70*/  FMUL.FTZ R35, R33, R100 ;  /* 0x0000006421237220 */ /* 0x000fc40000410000 */
[----:B------:R-:W-:Y:S02]  /*2d80*/  FADD.FTZ R23, R102, R23 ;  /* 0x0000001766177221 */ /* 0x000fe40000010000 */
[CC--:B------:R-:W-:Y:S02]  /*2d90*/  FFMA.FTZ R36, R32.reuse, R94.reuse, -R37 ;  /* 0x0000005e20247223 */ /* 0x0c0fe40000010825 */
[C---:B------:R-:W-:Y:S01]  /*2da0*/  FMUL.FTZ R97, R33.reuse, R97 ;  /* 0x0000006121617220 */ /* 0x040fe20000410000 */
[----:B------:R4:W-:Y:S01]  /*2db0*/  @!P3 STS.128 [UR4+0x1760], R20 ;  /* 0x00176014ff00b988 */ /* 0x0009e20008000c04 */
[C---:B------:R-:W-:Y:S02]  /*2dc0*/  FMUL.FTZ R37, R33.reuse, R94 ;  /* 0x0000005e21257220 */ /* 0x040fe40000410000 */
[-C--:B------:R-:W-:Y:S02]  /*2dd0*/  FMUL.FTZ R33, R33, R104.reuse ;  /* 0x0000006821217220 */ /* 0x080fe40000410000 */
[----:B------:R-:W-:-:S02]  /*2de0*/  FFMA.FTZ R35, R32, R104, -R35 ;  /* 0x0000006820237223 */ /* 0x000fc40000010823 */
[----:B------:R-:W-:Y:S02]  /*2df0*/  FFMA.FTZ R85, R32, R101, R85 ;  /* 0x0000006520557223 */ /* 0x000fe40000010055 */
[----:B------:R-:W-:Y:S02]  /*2e00*/  FMUL.FTZ R96, R91, R96 ;  /* 0x000000605b607220 */ /* 0x000fe40000410000 */
[----:B------:R-:W-:Y:S02]  /*2e10*/  FMUL.FTZ R36, R93, R36 ;  /* 0x000000245d247220 */ /* 0x000fe40000410000 */
[----:B------:R-:W-:Y:S02]  /*2e20*/  FMUL.FTZ R35, R34, R35 ;  /* 0x0000002322237220 */ /* 0x000fe40000410000 */
[C---:B----4-:R-:W-:Y:S02]  /*2e30*/  FFMA.FTZ R22, R32.reuse, R95, R97 ;  /* 0x0000005f20167223 */ /* 0x050fe40000010061 */
[----:B------:R-:W-:-:S02]  /*2e40*/  FFMA.FTZ R20, R32, R92, R37 ;  /* 0x0000005c20147223 */ /* 0x000fc40000010025 */
[----:B------:R-:W-:Y:S02]  /*2e50*/  FFMA.FTZ R32, R32, R100, R33 ;  /* 0x0000006420207223 */ /* 0x000fe40000010021 */
        /* <DEDUP_REMOVED lines=16> */
[----:B------:R-:W-:Y:S01]  /*2f60*/  FADD.FTZ R12, R35, R12 ;  /* 0x0000000c230c7221 */ /* 0x000fe20000010000 */
[----:B------:R-:W-:Y:S06]  /*2f70*/  BAR.SYNC.DEFER_BLOCKING 0x0 ;  /* 0x0000000000007b1d */ /* 0x000fec0000010000 */
[----:B------:R-:W-:Y:S05]  /*2f80*/  @P3 BRA `(.L_x_13026) ;  /* 0x000000a000003947 */ /* 0x000fea0003800000 */
[----:B0-----:R-:W-:-:S04]  /*2f90*/  IADD3 R20, -R43, c[0x0][0x174], RZ ;  /* 0x00005d002b147a10 */ /* 0x001fc80007ffe1ff */
[----:B------:R-:W-:-:S13]  /*2fa0*/  ISETP.NE.AND P1, PT, R20, c[0x0][0x174], PT ;  /* 0x00005d0014007a0c */ /* 0x000fda0003f25270 */
        /* <DEDUP_REMOVED lines=8> */
.L_x_13026:
[----:B0-----:R-:W-:Y:S05]  /*3030*/  BSYNC B0 ;  /* 0x0000000000007941 */ /* 0x001fea0003800000 */
.L_x_13025:
        /* <DEDUP_REMOVED lines=21> */
.L_x_13012:
[----:B------:R-:W-:Y:S01]  /*3190*/  BAR.SYNC.DEFER_BLOCKING 0x0 ;  /* 0x0000000000007b1d */ /* 0x000fe20000010000 */
[----:B------:R-:W-:Y:S01]  /*31a0*/  ISETP.NE.AND P0, PT, R48, RZ, PT ;  /* 0x000000ff3000720c */ /* 0x000fe20003f05270 */
[----:B------:R-:W-:Y:S01]  /*31b0*/  IMAD R7, R50, c[0x0][0x2d8], RZ ;  /* 0x0000b60032077a24 */ /* 0x000fe200078e02ff */
[----:B------:R-:W-:Y:S01]  /*31c0*/  IADD3 R20, -R39, c[0x0][0x168], RZ ;  /* 0x00005a0027147a10 */ /* 0x000fe20007ffe1ff */
[----:B------:R-:W-:Y:S01]  /*31d0*/  IMAD.WIDE.U32 R4, R52, c[0x0][0x2d8], RZ ;  /* 0x0000b60034047a25 */ /* 0x000fe200078e00ff */
[----:B------:R-:W-:Y:S01]  /*31e0*/  IADD3 R38, P2, R38, -0x180, RZ ;  /* 0xfffffe8026267810 */ /* 0x000fe20007f5e0ff */
[----:B------:R-:W-:Y:S02]  /*31f0*/  BSSY B0, `(.L_x_13028) ;  /* 0x0000029000007945 */ /* 0x000fe40003800000 */
[----:B------:R-:W-:Y:S01]  /*3200*/  IMAD R9, R52, c[0x0][0x2dc], R7 ;  /* 0x0000b70034097a24 */ /* 0x000fe200078e0207 */
[----:B------:R-:W-:Y:S01]  /*3210*/  IADD3 R7, R43, -c[0x0][0x174], RZ ;  /* 0x80005d002b077a10 */ /* 0x000fe20007ffe0ff */
[----:B------:R-:W-:Y:S01]  /*3220*/  IMAD R8, R58, c[0x0][0x2e0], RZ ;  /* 0x0000b8003a087a24 */ /* 0x000fe200078e02ff */
[----:B------:R-:W-:-:S02]  /*3230*/  IADD3 R10, P5, R38, c[0x0][0x330], RZ ;  /* 0x0000cc00260a7a10 */ /* 0x000fc40007fbe0ff */
[----:B------:R-:W-:Y:S01]  /*3240*/  IADD3 R5, R5, R9, RZ ;  /* 0x0000000905057210 */ /* 0x000fe20007ffe0ff */
[----:B------:R-:W-:Y:S02]  /*3250*/  IMAD R35, R7, -0x80, RZ ;  /* 0xffffff8007237824 */ /* 0x000fe400078e02ff */
[C---:B------:R-:W-:Y:S02]  /*3260*/  IMAD R8, R63.reuse, c[0x0][0x2e4], R8 ;  /* 0x0000b9003f087a24 */ /* 0x040fe400078e0208 */
[----:B------:R-:W-:Y:S01]  /*3270*/  IMAD.WIDE.U32 R4, R63, c[0x0][0x2e0], R4 ;  /* 0x0000b8003f047a25 */ /* 0x000fe200078e0004 */
[----:B------:R-:W-:-:S04]  /*3280*/  SHF.R.S32.HI R37, RZ, 0x1f, R35 ;  /* 0x0000001fff257819 */ /* 0x000fc80000011423 */
[----:B------:R-:W-:Y:S01]  /*3290*/  IADD3 R7, P1, R35, R4, RZ ;  /* 0x0000000423077210 */ /* 0x000fe20007f3e0ff */
[----:B------:R0:W-:Y:S01]  /*32a0*/  STS.128 [R46.X16], R16 ;  /* 0x000000102e007388 */ /* 0x0001e2000000cc00 */
[----:B------:R-:W-:-:S06]  /*32b0*/  NOP ;  /* 0x0000000000007918 */ /* 0x000fcc0000000000 */
[----:B------:R-:W-:Y:S01]  /*32c0*/  LDS R21, [R46.X4] ;  /* 0x000000002e157984 */ /* 0x000fe20000004800 */
[----:B------:R-:W-:Y:S02]  /*32d0*/  IADD3.X R5, R37, R8, R5, P1, !PT ;  /* 0x0000000825057210 */ /* 0x000fe40000ffe405 */
[----:B------:R-:W-:Y:S01]  /*32e0*/  LEA R10, P6, R7, R10, 0x2 ;  /* 0x0000000a070a7211 */ /* 0x000fe200078c10ff */
[----:B------:R-:W-:Y:S04]  /*32f0*/  LDS R23, [R46.X4+0x80] ;  /* 0x000080002e177984 */ /* 0x000fe80000004800 */
[----:B------:R-:W-:Y:S01]  /*3300*/  LDS R25, [R46.X4+0x100] ;  /* 0x000100002e197984 */ /* 0x000fe20000004800 */
[----:B0-----:R-:W-:-:S03]  /*3310*/  IADD3.X R18, R0, -0x1, RZ, P2, !PT ;  /* 0xffffffff00127810 */ /* 0x001fc600017fe4ff */
[----:B------:R-:W-:Y:S01]  /*3320*/  LDS R27, [R46.X4+0x180] ;  /* 0x000180002e1b7984 */ /* 0x000fe20000004800 */
[----:B------:R-:W-:Y:S02]  /*3330*/  IADD3.X R0, R18, c[0x0][0x334], RZ, P5, !PT ;  /* 0x0000cd0012007a10 */ /* 0x000fe40002ffe4ff */
[----:B------:R-:W-:Y:S01]  /*3340*/  IADD3 R4, P5, R45, R39, RZ ;  /* 0x000000272d047210 */ /* 0x000fe20007fbe0ff */
[----:B------:R-:W-:Y:S01]  /*3350*/  @!P0 STS [0x200], R20 ;  /* 0x00020014ff008388 */ /* 0x000fe20000000800 */
[----:B------:R-:W-:Y:S02]  /*3360*/  LEA.HI.X R11, R7, R0, R5, 0x2, P6 ;  /* 0x00000000070b7211 */ /* 0x000fe400030f1405 */
[----:B------:R-:W-:Y:S01]  /*3370*/  LEA.HI.X.SX32 R5, R39, R44, 0x1, P5 ;  /* 0x0000002c27057211 */ /* 0x000fe200028f0eff */
[----:B------:R-:W-:Y:S06]  /*3380*/  BAR.SYNC.DEFER_BLOCKING 0x0 ;  /* 0x0000000000007b1d */ /* 0x000fec0000010000 */
[----:B------:R-:W0:Y:S02]  /*3390*/  LDS R6, [0x200] ;  /* 0x00020000ff067984 */ /* 0x000e240000000800 */
[----:B0-----:R-:W-:-:S02]  /*33a0*/  ISETP.GE.AND P4, PT, R45, R6, PT ;  /* 0x000000062d00720c */ /* 0x001fc40003f86270 */
[-C--:B------:R-:W-:Y:S02]  /*33b0*/  ISETP.GE.AND P3, PT, R41, R6.reuse, PT ;  /* 0x000000062900720c */ /* 0x080fe40003f66270 */
[-C--:B------:R-:W-:Y:S02]  /*33c0*/  ISETP.GE.AND P2, PT, R42, R6.reuse, PT ;  /* 0x000000062a00720c */ /* 0x080fe40003f46270 */
[----:B------:R-:W-:-:S07]  /*33d0*/  ISETP.GE.AND P1, PT, R40, R6, PT ;  /* 0x000000062800720c */ /* 0x000fce0003f26270 */
        /* <DEDUP_REMOVED lines=10> */
.L_x_13029:
[----:B------:R-:W-:Y:S05]  /*3480*/  BSYNC B0 ;  /* 0x0000000000007941 */ /* 0x000fea0003800000 */
.L_x_13028:
[----:B------:R-:W-:Y:S01]  /*3490*/  @!P3 STG.E [R10.64+0x80], R25 ;  /* 0x000080190a00b986 */ /* 0x000fe2000c101906 */
[----:B------:R-:W-:Y:S01]  /*34a0*/  FADD.FTZ R0, R12, R59 ;  /* 0x0000003b0c007221 */ /* 0x000fe20000010000 */
[----:B------:R-:W-:Y:S01]  /*34b0*/  BSSY B0, `(.L_x_13030) ;  /* 0x000001f000007945 */ /* 0x000fe20003800000 */
[----:B0-----:R-:W-:Y:S01]  /*34c0*/  IMAD R9, R50, c[0x0][0x2f8], RZ ;  /* 0x0000be0032097a24 */ /* 0x001fe200078e02ff */
[----:B------:R-:W-:Y:S01]  /*34d0*/  @!P2 STG.E [R10.64], R23 ;  /* 0x000000170a00a986 */ /* 0x000fe2000c101906 */
[----:B------:R-:W-:-:S03]  /*34e0*/  IMAD.WIDE.U32 R6, R52, c[0x0][0x2f8], RZ ;  /* 0x0000be0034067a25 */ /* 0x000fc600078e00ff */
[----:B------:R0:W-:Y:S01]  /*34f0*/  @!P1 STG.E [R10.64+0x100], R27 ;  /* 0x0001001b0a009986 */ /* 0x0001e2000c101906 */
[----:B------:R-:W-:-:S03]  /*3500*/  IMAD R9, R52, c[0x0][0x2fc], R9 ;  /* 0x0000bf0034097a24 */ /* 0x000fc600078e0209 */
[----:B------:R-:W-:Y:S02]  /*3510*/  BAR.SYNC.DEFER_BLOCKING 0x0 ;  /* 0x0000000000007b1d */ /* 0x000fe40000010000 */
[----:B0-----:R-:W-:-:S04]  /*3520*/  IADD3 R11, R7, R9, RZ ;  /* 0x00000009070b7210 */ /* 0x001fc80007ffe0ff */
[----:B------:R0:W-:Y:S01]  /*3530*/  STS.128 [R46.X16], R12 ;  /* 0x0000000c2e007388 */ /* 0x0001e2000000cc00 */
[----:B------:R-:W-:-:S06]  /*3540*/  NOP ;  /* 0x0000000000007918 */ /* 0x000fcc0000000000 */
[----:B------:R-:W-:Y:S04]  /*3550*/  LDS R17, [R46.X4] ;  /* 0x000000002e117984 */ /* 0x000fe80000004800 */
[----:B------:R-:W-:Y:S04]  /*3560*/  LDS R19, [R46.X4+0x80] ;  /* 0x000080002e137984 */ /* 0x000fe80000004800 */
[----:B------:R-:W-:Y:S01]  /*3570*/  LDS R21, [R46.X4+0x100] ;  /* 0x000100002e157984 */ /* 0x000fe20000004800 */
[----:B0-----:R-:W-:-:S03]  /*3580*/  FADD.FTZ R13, R0, R13 ;  /* 0x0000000d000d7221 */ /* 0x001fc60000010000 */
[----:B------:R-:W-:Y:S01]  /*3590*/  LDS R33, [R46.X4+0x180] ;  /* 0x000180002e217984 */ /* 0x000fe20000004800 */
[----:B------:R-:W-:-:S03]  /*35a0*/  FADD.FTZ R14, R13, R14 ;  /* 0x0000000e0d0e7221 */ /* 0x000fc60000010000 */
[----:B------:R-:W-:Y:S01]  /*35b0*/  @!P0 STS [0x200], R20 ;  /* 0x00020014ff008388 */ /* 0x000fe20000000800 */
[----:B------:R-:W-:-:S03]  /*35c0*/  FADD.FTZ R59, R14, R15 ;  /* 0x0000000f0e3b7221 */ /* 0x000fc60000010000 */
        /* <DEDUP_REMOVED lines=13> */
.L_x_13031:
[----:B------:R-:W-:Y:S05]  /*36a0*/  BSYNC B0 ;  /* 0x0000000000007941 */ /* 0x000fea0003800000 */
.L_x_13030:
[----:B------:R-:W-:Y:S01]  /*36b0*/  MOV R4, R6 ;  /* 0x0000000600047202 */ /* 0x000fe20000000f00 */
[----:B------:R-:W-:Y:S01]  /*36c0*/  IMAD R6, R58, c[0x0][0x300], RZ ;  /* 0x0000c0003a067a24 */ /* 0x000fe200078e02ff */
[----:B------:R-:W-:Y:S02]  /*36d0*/  MOV R5, R11 ;  /* 0x0000000b00057202 */ /* 0x000fe40000000f00 */
[----:B------:R-:W-:Y:S01]  /*36e0*/  IADD3 R0, P4, R38, c[0x0][0x340], RZ ;  /* 0x0000d00026007a10 */ /* 0x000fe20007f9e0ff */
[C---:B------:R-:W-:Y:S01]  /*36f0*/  IMAD R7, R63.reuse, c[0x0][0x304], R6 ;  /* 0x0000c1003f077a24 */ /* 0x040fe200078e0206 */
[-C--:B------:R-:W-:Y:S01]  /*3700*/  ISETP.GE.AND P0, PT, R42, R16.reuse, PT ;  /* 0x000000102a00720c */ /* 0x080fe20003f06270 */
[----:B------:R-:W-:Y:S01]  /*3710*/  IMAD.WIDE.U32 R4, R63, c[0x0][0x300], R4 ;  /* 0x0000c0003f047a25 */ /* 0x000fe200078e0004 */
[-C--:B------:R-:W-:Y:S02]  /*3720*/  ISETP.GE.AND P1, PT, R41, R16.reuse, PT ;  /* 0x000000102900720c */ /* 0x080fe40003f26270 */
[----:B------:R-:W-:-:S02]  /*3730*/  ISETP.GE.AND P2, PT, R40, R16, PT ;  /* 0x000000102800720c */ /* 0x000fc40003f46270 */
[----:B------:R-:W-:-:S04]  /*3740*/  IADD3 R6, P3, R35, R4, RZ ;  /* 0x0000000423067210 */ /* 0x000fc80007f7e0ff */
[----:B------:R-:W-:Y:S02]  /*3750*/  IADD3.X R7, R37, R7, R5, P3, !PT ;  /* 0x0000000725077210 */ /* 0x000fe40001ffe405 */
[----:B------:R-:W-:Y:S02]  /*3760*/  IADD3.X R5, R18, c[0x0][0x344], RZ, P4, !PT ;  /* 0x0000d10012057a10 */ /* 0x000fe400027fe4ff */
[C---:B------:R-:W-:Y:S02]  /*3770*/  LEA R4, P3, R6.reuse, R0, 0x2 ;  /* 0x0000000006047211 */ /* 0x040fe400078610ff */
[----:B------:R-:W-:Y:S02]  /*3780*/  IADD3 R0, -R43, c[0x0][0x174], RZ ;  /* 0x00005d002b007a10 */ /* 0x000fe40007ffe1ff */
[----:B------:R-:W-:Y:S02]  /*3790*/  LEA.HI.X R5, R6, R5, R7, 0x2, P3 ;  /* 0x0000000506057211 */ /* 0x000fe400018f1407 */
[----:B------:R-:W-:-:S02]  /*37a0*/  IADD3 R53, P3, R53, -0x200, RZ ;  /* 0xfffffe0035357810 */ /* 0x000fc40007f7e0ff */
[----:B------:R-:W-:Y:S01]  /*37b0*/  IADD3 R43, R43, 0x1, RZ ;  /* 0x000000012b2b7810 */ /* 0x000fe20007ffe0ff */
[----:B------:R1:W-:Y:S01]  /*37c0*/  @!P0 STG.E [R4.64], R19 ;  /* 0x0000001304008986 */ /* 0x0003e2000c101906 */
[----:B------:R-:W-:Y:S02]  /*37d0*/  ISETP.GT.AND P0, PT, R0, 0x1, PT ;  /* 0x000000010000780c */ /* 0x000fe40003f04270 */
[----:B------:R-:W-:Y:S01]  /*37e0*/  IADD3.X R51, R51, -0x1, RZ, P3, !PT ;  /* 0xffffffff33337810 */ /* 0x000fe20001ffe4ff */
        /* <DEDUP_REMOVED lines=8> */
.L_x_13011:
[----:B------:R-:W-:Y:S02]  /*3870*/  ISETP.NE.U32.AND P0, PT, RZ, c[0x0][0x328], PT ;  /* 0x0000ca00ff007a0c */ /* 0x000fe40003f05070 */
[----:B------:R-:W-:Y:S02]  /*3880*/  ISETP.NE.U32.AND P2, PT, RZ, c[0x0][0x348], PT ;  /* 0x0000d200ff007a0c */ /* 0x000fe40003f45070 */
[----:B------:R-:W-:-:S02]  /*3890*/  ISETP.NE.AND.EX P1, PT, RZ, c[0x0][0x32c], PT, P0 ;  /* 0x0000cb00ff007a0c */ /* 0x000fc40003f25300 */
[----:B------:R-:W-:-:S11]  /*38a0*/  ISETP.NE.AND.EX P0, PT, RZ, c[0x0][0x34c], PT, P2 ;  /* 0x0000d300ff007a0c */ /* 0x000fd60003f05320 */
[----:B------:R-:W-:Y:S05]  /*38b0*/  @!P1 BRA `(.L_x_13033) ;  /* 0x0000014000009947 */ /* 0x000fea0003800000 */
[----:B------:R-:W2:Y:S01]  /*38c0*/  SHFL.DOWN P1, R0, R61, 0x1, 0x1f ;  /* 0x08201f003d007f89 */ /* 0x000ea20000020000 */
[----:B------:R-:W-:Y:S03]  /*38d0*/  BSSY B0, `(.L_x_13033) ;  /* 0x0000012000007945 */ /* 0x000fe60003800000 */
[----:B0-----:R-:W0:Y:S01]  /*38e0*/  S2R R8, SR_LANEID ;  /* 0x0000000000087919 */ /* 0x001e220000000000 */
[----:B--2---:R-:W-:Y:S01]  /*38f0*/  @P1 FADD R0, R0, R61 ;  /* 0x0000003d00001221 */ /* 0x004fe20000000000 */
[----:B0-----:R-:W-:-:S04]  /*3900*/  ISETP.NE.AND P2, PT, R8, RZ, PT ;  /* 0x000000ff0800720c */ /* 0x001fc80003f45270 */
[----:B-1----:R-:W0:Y:S04]  /*3910*/  SHFL.DOWN P1, R5, R0, 0x2, 0x1f ;  /* 0x08401f0000057f89 */ /* 0x002e280000020000 */
        /* <DEDUP_REMOVED lines=13> */
.L_x_13034:
[----:B0-----:R-:W-:Y:S05]  /*39f0*/  BSYNC B0 ;  /* 0x0000000000007941 */ /* 0x001fea0003800000 */
.L_x_13033:
[----:B------:R-:W-:Y:S01]  /*3a00*/  BSSY B0, `(.L_x_13035) ;  /* 0x0000018000007945 */ /* 0x000fe20003800000 */
[----:B------:R-:W-:Y:S05]  /*3a10*/  @!P0 BRA `(.L_x_13036) ;  /* 0x0000015000008947 */ /* 0x000fea0003800000 */
[----:B------:R-:W-:Y:S06]  /*3a20*/  BAR.SYNC.DEFER_BLOCKING 0x0 ;  /* 0x0000000000007b1d */ /* 0x000fec0000010000 */
[----:B------:R-:W2:Y:S04]  /*3a30*/  SHFL.DOWN P0, R0, R59, 0x1, 0x1f ;  /* 0x08201f003b007f89 */ /* 0x000ea80000000000 */
[----:B0-----:R-:W0:Y:S04]  /*3a40*/  S2R R8, SR_LANEID ;  /* 0x0000000000087919 */ /* 0x001e280000000000 */
[----:B-1----:R-:W1:Y:S01]  /*3a50*/  S2R R21, SR_TID.X ;  /* 0x0000000000157919 */ /* 0x002e620000002100 */
[----:B--2---:R-:W-:Y:S01]  /*3a60*/  @P0 FADD R0, R0, R59 ;  /* 0x0000003b00000221 */ /* 0x004fe20000000000 */
        /* <DEDUP_REMOVED lines=13> */
[----:B0-----:R0:W-:Y:S01]  /*3b40*/  RED.E.ADD.F32.FTZ.RN.STRONG.GPU [R2.64], R6 ;  /* 0x000000060200798e */ /* 0x0011e2000c10e786 */
[----:B------:R-:W-:Y:S01]  /*3b50*/  HFMA2.MMA R21, -RZ, RZ, 0, 0 ;  /* 0x00000000ff157435 */ /* 0x000fe200000001ff */
[----:B------:R-:W-:Y:S05]  /*3b60*/  BRA `(.L_x_13037) ;  /* 0x0000001000007947 */ /* 0x000fea0003800000 */
.L_x_13036:
[----:B-1----:R-:W1:Y:S02]  /*3b70*/  S2R R21, SR_TID.X ;  /* 0x0000000000157919 */ /* 0x002e640000002100 */
.L_x_13037:
[----:B0-----:R-:W-:Y:S05]  /*3b80*/  BSYNC B0 ;  /* 0x0000000000007941 */ /* 0x001fea0003800000 */
.L_x_13035:
        /* <DEDUP_REMOVED lines=22> */
.L_x_13038:
        /* <DEDUP_REMOVED lines=64> */
.L_x_13039:
        /* <DEDUP_REMOVED lines=9> */
.L_x_14755:


//--------------------- .text._Z25selective_scan_bwd_kernelI32Selective_Scan_bwd_kernel_traitsILi32ELi4ELb0ELb0ELb0ELb0ELb1EfN3c107complexIfEEEEv12SSMParamsBwd --------------------------
	.section	.text._Z25selective_scan_bwd_kernelI32Selective_Scan_bwd_kernel_traitsILi32ELi4ELb0ELb0ELb0ELb0ELb1EfN3c107complexIfEEEEv12SSMParamsBwd,"ax",@progbits
	.sectioninfo	@"SHI_REGISTERS=127"
	.align	128
        .global         _Z25selective_scan_bwd_kernelI32Selective_Scan_bwd_kernel_traitsILi32ELi4ELb0ELb0ELb0ELb0ELb1EfN3c107complexIfEEEEv12SSMParamsBwd
        .type           _Z25selective_scan_bwd_kernelI32Selective_Scan_bwd_kernel_traitsILi32ELi4ELb0ELb0ELb0ELb0ELb1EfN3c107complexIfEEEEv12SSMParamsBwd,@function
        .size           _Z25selective_scan_bwd_kernelI32Selective_Scan_bwd_kernel_traitsILi32ELi4ELb0ELb0ELb0ELb0ELb1EfN3c107complexIfEEEEv12SSMParamsBwd,(.L_x_14756 - _Z25selective_scan_bwd_kernelI32Selective_Scan_bwd_kernel_traitsILi32ELi4ELb0ELb0ELb0ELb0ELb1EfN3c107complexIfEEEEv12SSMParamsBwd)
        .other          _Z25selective_scan_bwd_kernelI32Selective_Scan_bwd_kernel_traitsILi32ELi4ELb0ELb0ELb0ELb0ELb1EfN3c107complexIfEEEEv12SSMParamsBwd,@"STO_CUDA_ENTRY STV_DEFAULT"
_Z25selective_scan_bwd_kernelI32Selective_Scan_bwd_kernel_traitsILi32ELi4ELb0ELb0ELb0ELb0ELb1EfN3c107complexIfEEEEv12SSMParamsBwd:
.text._Z25selective_scan_bwd_kernelI32Selective_Scan_bwd_kernel_traitsILi32ELi4ELb0ELb0ELb0ELb0ELb1EfN3c107complexIfEEEEv12SSMParamsBwd:
[----:B------:R-:W-:Y:S02]  /*0000*/  MOV R1, c[0x0][0x28] ;  /* 0x00000a0000017a02 */ /* 0x000fe40000000f00 */
[----:B------:R-:W0:Y:S01]  /*0010*/  S2R R63, SR_CTAID.X ;  /* 0x00000000003f7919 */ /* 0x000e220000002500 */
[----:B------:R-:W-:Y:S01]  /*0020*/  ISETP.NE.U32.AND P0, PT, RZ, c[0x0][0x238], PT ;  /* 0x00008e00ff007a0c */ /* 0x000fe20003f05070 */
[----:B------:R-:W-:Y:S01]  /*0030*/  HFMA2.MMA R62, -RZ, RZ, 0, 0 ;  /* 0x00000000ff3e7435 */ /* 0x000fe200000001ff */
[----:B------:R-:W-:Y:S01]  /*0040*/  ISETP.NE.U32.AND P1, PT, RZ, c[0x0][0x250], PT ;  /* 0x00009400ff007a0c */ /* 0x000fe20003f25070 */
[----:B------:R-:W1:Y:S01]  /*0050*/  S2R R65, SR_CTAID.Y ;  /* 0x0000000000417919 */ /* 0x000e620000002600 */
[----:B------:R-:W-:Y:S01]  /*0060*/  ISETP.NE.AND.EX P0, PT, RZ, c[0x0][0x23c], PT, P0 ;  /* 0x00008f00ff007a0c */ /* 0x000fe20003f05300 */
[----:B------:R-:W-:Y:S01]  /*0070*/  CS2R R60, SRZ ;  /* 0x00000000003c7805 */ /* 0x000fe2000001ff00 */
[----:B------:R-:W-:Y:S01]  /*0080*/  ISETP.NE.AND.EX P1, PT, RZ, c[0x0][0x254], PT, P1 ;  /* 0x00009500ff007a0c */ /* 0x000fe20003f25310 */
[----:B------:R-:W-:Y:S01]  /*0090*/  ULDC.64 UR6, c[0x0][0x118] ;  /* 0x0000460000067ab9 */ /* 0x000fe20000000a00 */
        /* <DEDUP_REMOVED lines=26> */
[----:B------:R-:W-:Y:S01]  /*0240*/  IMAD R8, R64, c[0x0][0x1e8], RZ ;  /* 0x00007a0040087a24 */ /* 0x000fe200078e02ff */
[----:B------:R-:W-:Y:S01]  /*0250*/  HFMA2.MMA R59, -RZ, RZ, 0, 0 ;  /* 0x00000000ff3b7435 */ /* 0x000fe200000001ff */
[----:B------:R-:W-:Y:S01]  /*0260*/  IMAD.WIDE.U32 R2, R65, c[0x0][0x1d8], R2 ;  /* 0x0000760041027a25 */ /* 0x000fe200078e0002 */
[----:B------:R-:W-:-:S02]  /*0270*/  IADD3 R7, R7, R9, RZ ;  /* 0x0000000907077210 */ /* 0x000fc40007ffe0ff */
        /* <DEDUP_REMOVED lines=9> */
[----:B------:R-:W-:-:S02]  /*0310*/  IADD3.X R3, R11, R3, R0, P1, !PT ;  /* 0x000000030b037210 */ /* 0x000fc40000ffe400 */
[----:B------:R-:W-:Y:S01]  /*0320*/  IADD3.X R5, R11, R5, R8, P2, !PT ;  /* 0x000000050b057210 */ /* 0x000fe200017fe408 */
[----:B------:R-:W-:Y:S01]  /*0330*/  IMAD R10, R65, c[0x0][0x284], R10 ;  /* 0x0000a100410a7a24 */ /* 0x000fe200078e020a */
[----:B------:R-:W-:Y:S01]  /*0340*/  ISETP.NE.U32.AND P1, PT, RZ, c[0x0][0x328], PT ;  /* 0x0000ca00ff007a0c */ /* 0x000fe20003f25070 */
[----:B------:R-:W-:Y:S01]  /*0350*/  @P0 IMAD R0, R63, c[0x0][0x164], R65 ;  /* 0x000059003f000a24 */ /* 0x000fe200078e0241 */
[----:B------:R-:W-:Y:S02]  /*0360*/  ISETP.NE.U32.AND P2, PT, RZ, c[0x0][0x348], PT ;  /* 0x0000d200ff007a0c */ /* 0x000fe40003f45070 */
[----:B------:R-:W-:Y:S01]  /*0370*/  ISETP.NE.AND.EX P1, PT, RZ, c[0x0][0x32c], PT, P1 ;  /* 0x0000cb00ff007a0c */ /* 0x000fe20003f25310 */
[----:B------:R-:W-:Y:S01]  /*0380*/  @P0 IMAD R0, R0, c[0x0][0x174], RZ ;  /* 0x00005d0000000a24 */ /* 0x000fe200078e02ff */
[----:B------:R-:W-:Y:S02]  /*0390*/  ISETP.NE.AND.EX P2, PT, RZ, c[0x0][0x34c], PT, P2 ;  /* 0x0000d300ff007a0c */ /* 0x000fe40003f45320 */
[----:B------:R-:W-:Y:S01]  /*03a0*/  IADD3 R9, P4, R9, R6, RZ ;  /* 0x0000000609097210 */ /* 0x000fe20007f9e0ff */
[----:B------:R-:W-:Y:S01]  /*03b0*/  @P0 IMAD R0, R0, c[0x0][0x16c], RZ ;  /* 0x00005b0000000a24 */ /* 0x000fe200078e02ff */
[----:B------:R-:W-:-:S02]  /*03c0*/  LEA R53, P5, R52, c[0x0][0x248], 0x2 ;  /* 0x0000920034357a11 */ /* 0x000fc400078a10ff */
[----:B------:R-:W-:Y:S02]  /*03d0*/  IADD3.X R50, R11, R7, R10, P4, !PT ;  /* 0x000000070b327210 */ /* 0x000fe400027fe40a */
[----:B------:R-:W-:Y:S02]  /*03e0*/  LEA R57, P4, R54, c[0x0][0x240], 0x2 ;  /* 0x0000900036397a11 */ /* 0x000fe400078810ff */
[----:B------:R-:W-:Y:S02]  /*03f0*/  LEA.HI.X R52, R52, c[0x0][0x24c], R5, 0x2, P5 ;  /* 0x0000930034347a11 */ /* 0x000fe400028f1405 */
[----:B------:R-:W-:Y:S02]  /*0400*/  LEA.HI.X R54, R54, c[0x0][0x244], R3, 0x2, P4 ;  /* 0x0000910036367a11 */ /* 0x000fe400020f1403 */
[----:B------:R-:W-:Y:S02]  /*0410*/  @P0 MOV R3, 0x10 ;  /* 0x0000001000030802 */ /* 0x000fe40000000f00 */
[----:B------:R-:W-:-:S02]  /*0420*/  LEA R51, P6, R9, c[0x0][0x308], 0x2 ;  /* 0x0000c20009337a11 */ /* 0x000fc400078c10ff */
[C---:B------:R-:W-:Y:S01]  /*0430*/  @P1 LEA R28, P4, R65.reuse, c[0x0][0x328], 0x2 ;  /* 0x0000ca00411c1a11 */ /* 0x040fe200078810ff */
[----:B------:R-:W-:Y:S01]  /*0440*/  @P0 IMAD.WIDE R2, R0, R3, c[0x0][0x260] ;  /* 0x0000980000020625 */ /* 0x000fe200078e0203 */
[----:B------:R-:W-:Y:S01]  /*0450*/  @P2 LEA R30, P5, R65, c[0x0][0x348], 0x2 ;  /* 0x0000d200411e2a11 */ /* 0x000fe200078a10ff */
[----:B------:R-:W-:Y:S01]  /*0460*/  @!P0 CS2R R2, SRZ ;  /* 0x0000000000028805 */ /* 0x000fe2000001ff00 */
[----:B------:R-:W-:Y:S02]  /*0470*/  LEA.HI.X R50, R9, c[0x0][0x30c], R50, 0x2, P6 ;  /* 0x0000c30009327a11 */ /* 0x000fe400030f1432 */
        /* <DEDUP_REMOVED lines=17> */
.L_x_13066:
[----:B------:R-:W-:Y:S01]  /*0590*/  BAR.SYNC.DEFER_BLOCKING 0x0 ;  /* 0x0000000000007b1d */ /* 0x000fe20000010000 */
[----:B------:R-:W-:Y:S01]  /*05a0*/  LEA R32, R49, 0xffffff80, 0x7 ;  /* 0xffffff8031207811 */ /* 0x000fe200078e38ff */
[----:B------:R-:W-:Y:S01]  /*05b0*/  HFMA2.MMA R10, -RZ, RZ, 0, 0 ;  /* 0x00000000ff0a7435 */ /* 0x000fe200000001ff */
[----:B-1----:R-:W-:Y:S01]  /*05c0*/  LEA R4, P4, R48, R57, 0x2 ;  /* 0x0000003930047211 */ /* 0x002fe200078810ff */
[----:B------:R-:W-:Y:S01]  /*05d0*/  HFMA2.MMA R14, -RZ, RZ, 0, 0 ;  /* 0x00000000ff0e7435 */ /* 0x000fe200000001ff */
[----:B------:R-:W-:-:S02]  /*05e0*/  IADD3 R36, -R32, c[0x0][0x168], RZ ;  /* 0x00005a0020247a10 */ /* 0x000fc40007ffe1ff */
[----:B------:R-:W-:Y:S02]  /*05f0*/  MOV R0, RZ ;  /* 0x000000ff00007202 */ /* 0x000fe40000000f00 */
[-C--:B------:R-:W-:Y:S02]  /*0600*/  ISETP.GE.AND P0, PT, R48, R36.reuse, PT ;  /* 0x000000243000720c */ /* 0x080fe40003f06270 */
[-C--:B------:R-:W-:Y:S02]  /*0610*/  ISETP.GE.AND P1, PT, R45, R36.reuse, PT ;  /* 0x000000242d00720c */ /* 0x080fe40003f26270 */
[-C--:B------:R-:W-:Y:S02]  /*0620*/  ISETP.GE.AND P2, PT, R44, R36.reuse, PT ;  /* 0x000000242c00720c */ /* 0x080fe40003f46270 */
[----:B------:R-:W-:Y:S02]  /*0630*/  ISETP.GE.AND P3, PT, R43, R36, PT ;  /* 0x000000242b00720c */ /* 0x000fe40003f66270 */
[----:B------:R-:W-:-:S02]  /*0640*/  MOV R6, RZ ;  /* 0x000000ff00067202 */ /* 0x000fc40000000f00 */
[----:B------:R-:W-:-:S05]  /*0650*/  LEA.HI.X R5, R48, R54, R47, 0x2, P4 ;  /* 0x0000003630057211 */ /* 0x000fca00020f142f */
[----:B------:R-:W2:Y:S04]  /*0660*/  @!P0 LDG.E R0, [R4.64] ;  /* 0x0000000604008981 */ /* 0x000ea8000c1e1900 */
[----:B------:R-:W3:Y:S04]  /*0670*/  @!P1 LDG.E R10, [R4.64+0x80] ;  /* 0x00008006040a9981 */ /* 0x000ee8000c1e1900 */
[----:B------:R-:W4:Y:S04]  /*0680*/  @!P2 LDG.E R6, [R4.64+0x100] ;  /* 0x000100060406a981 */ /* 0x000f28000c1e1900 */
[----:B------:R-:W4:Y:S01]  /*0690*/  @!P3 LDG.E R14, [R4.64+0x180] ;  /* 0x00018006040eb981 */ /* 0x000f22000c1e1900 */
[C---:B------:R-:W-:Y:S01]  /*06a0*/  SHF.L.U32 R42, R48.reuse, 0x2, RZ ;  /* 0x00000002302a7819 */ /* 0x040fe200000006ff */
[----:B------:R-:W-:Y:S01]  /*06b0*/  HFMA2.MMA R20, -RZ, RZ, 0, 0 ;  /* 0x00000000ff147435 */ /* 0x000fe200000001ff */
[----:B------:R-:W-:Y:S01]  /*06c0*/  SHF.L.U64.HI R41, R48, 0x2, R47 ;  /* 0x0000000230297819 */ /* 0x000fe2000001022f */
[----:B------:R-:W-:Y:S01]  /*06d0*/  HFMA2.MMA R22, -RZ, RZ, 0, 0 ;  /* 0x00000000ff167435 */ /* 0x000fe200000001ff */
[----:B------:R-:W-:-:S02]  /*06e0*/  IADD3 R8, P0, R53, R42, RZ ;  /* 0x0000002a35087210 */ /* 0x000fc40007f1e0ff */
[-C--:B------:R-:W-:Y:S02]  /*06f0*/  ISETP.GE.AND P1, PT, R45, R36.reuse, PT ;  /* 0x000000242d00720c */ /* 0x080fe40003f26270 */
[----:B------:R-:W-:Y:S02]  /*0700*/  IADD3.X R9, R52, R41, RZ, P0, !PT ;  /* 0x0000002934097210 */ /* 0x000fe400007fe4ff */
[-C--:B------:R-:W-:Y:S02]  /*0710*/  ISETP.GE.AND P0, PT, R48, R36.reuse, PT ;  /* 0x000000243000720c */ /* 0x080fe40003f06270 */
[-C--:B------:R-:W-:Y:S02]  /*0720*/  ISETP.GE.AND P2, PT, R44, R36.reuse, PT ;  /* 0x000000242c00720c */ /* 0x080fe40003f46270 */
[----:B------:R-:W-:Y:S02]  /*0730*/  ISETP.GE.AND P3, PT, R43, R36, PT ;  /* 0x000000242b00720c */ /* 0x000fe40003f66270 */
[----:B------:R-:W-:-:S02]  /*0740*/  MOV R12, RZ ;  /* 0x000000ff000c7202 */ /* 0x000fc40000000f00 */
[----:B------:R-:W-:Y:S01]  /*0750*/  MOV R18, RZ ;  /* 0x000000ff00127202 */ /* 0x000fe20000000f00 */
[----:B0-2---:R0:W-:Y:S04]  /*0760*/  STS [R55.X4], R0 ;  /* 0x0000000037007388 */ /* 0x0051e80000004800 */
[----:B---3--:R-:W-:Y:S04]  /*0770*/  STS [R55.X4+0x80], R10 ;  /* 0x0000800a37007388 */ /* 0x008fe80000004800 */
[----:B----4-:R-:W-:Y:S04]  /*0780*/  STS [R55.X4+0x100], R6 ;  /* 0x0001000637007388 */ /* 0x010fe80000004800 */
[----:B------:R-:W-:Y:S01]  /*0790*/  STS [R55.X4+0x180], R14 ;  /* 0x0001800e37007388 */ /* 0x000fe20000004800 */
[----:B------:R-:W-:-:S06]  /*07a0*/  NOP ;  /* 0x0000000000007918 */ /* 0x000fcc0000000000 */
[----:B------:R-:W-:Y:S04]  /*07b0*/  LDS.128 R4, [R55.X16] ;  /* 0x0000000037047984 */ /* 0x000fe8000000cc00 */
[----:B------:R-:W-:Y:S06]  /*07c0*/  BAR.SYNC.DEFER_BLOCKING 0x0 ;  /* 0x0000000000007b1d */ /* 0x000fec0000010000 */
[----:B------:R-:W2:Y:S04]  /*07d0*/  @!P0 LDG.E R12, [R8.64] ;  /* 0x00000006080c8981 */ /* 0x000ea8000c1e1900 */
[----:B------:R-:W3:Y:S04]  /*07e0*/  @!P1 LDG.E R20, [R8.64+0x80] ;  /* 0x0000800608149981 */ /* 0x000ee8000c1e1900 */
[----:B------:R-:W4:Y:S04]  /*07f0*/  @!P2 LDG.E R18, [R8.64+0x100] ;  /* 0x000100060812a981 */ /* 0x000f28000c1e1900 */
[----:B------:R-:W4:Y:S01]  /*0800*/  @!P3 LDG.E R22, [R8.64+0x180] ;  /* 0x000180060816b981 */ /* 0x000f22000c1e1900 */
[C---:B------:R-:W-:Y:S01]  /*0810*/  LEA R16, P0, R48.reuse, R51, 0x2 ;  /* 0x0000003330107211 */ /* 0x040fe200078010ff */
[----:B------:R-:W-:Y:S01]  /*0820*/  HFMA2.MMA R34, -RZ, RZ, 0, 0 ;  /* 0x00000000ff227435 */ /* 0x000fe200000001ff */
[----:B------:R-:W-:Y:S01]  /*0830*/  ISETP.GE.AND P1, PT, R45, R36, PT ;  /* 0x000000242d00720c */ /* 0x000fe20003f26270 */
[----:B------:R-:W-:Y:S01]  /*0840*/  HFMA2.MMA R66, -RZ, RZ, 0, 0 ;  /* 0x00000000ff427435 */ /* 0x000fe200000001ff */
[----:B------:R-:W-:-:S02]  /*0850*/  LEA.HI.X R17, R48, R50, R47, 0x2, P0 ;  /* 0x0000003230117211 */ /* 0x000fc400000f142f */
[-C--:B------:R-:W-:Y:S02]  /*0860*/  ISETP.GE.AND P0, PT, R48, R36.reuse, PT ;  /* 0x000000243000720c */ /* 0x080fe40003f06270 */
[-C--:B------:R-:W-:Y:S02]  /*0870*/  ISETP.GE.AND P2, PT, R44, R36.reuse, PT ;  /* 0x000000242c00720c */ /* 0x080fe40003f46270 */
[----:B------:R-:W-:Y:S02]  /*0880*/  ISETP.GE.AND P3, PT, R43, R36, PT ;  /* 0x000000242b00720c */ /* 0x000fe40003f66270 */
[----:B------:R-:W-:Y:S02]  /*0890*/  MOV R24, RZ ;  /* 0x000000ff00187202 */ /* 0x000fe40000000f00 */
[----:B------:R-:W-:Y:S01]  /*08a0*/  MOV R26, RZ ;  /* 0x000000ff001a7202 */ /* 0x000fe20000000f00 */
[----:B--2---:R1:W-:Y:S04]  /*08b0*/  STS [R55.X4], R12 ;  /* 0x0000000c37007388 */ /* 0x0043e80000004800 */
[----:B---3--:R-:W-:Y:S04]  /*08c0*/  STS [R55.X4+0x80], R20 ;  /* 0x0000801437007388 */ /* 0x008fe80000004800 */
[----:B----4-:R2:W-:Y:S04]  /*08d0*/  STS [R55.X4+0x100], R18 ;  /* 0x0001001237007388 */ /* 0x0105e80000004800 */
[----:B------:R2:W-:Y:S01]  /*08e0*/  STS [R55.X4+0x180], R22 ;  /* 0x0001801637007388 */ /* 0x0005e20000004800 */
[----:B------:R-:W-:-:S06]  /*08f0*/  NOP ;  /* 0x0000000000007918 */ /* 0x000fcc0000000000 */
[----:B------:R-:W-:Y:S04]  /*0900*/  LDS.128 R8, [R55.X16] ;  /* 0x0000000037087984 */ /* 0x000fe8000000cc00 */
[----:B------:R-:W-:Y:S06]  /*0910*/  BAR.SYNC.DEFER_BLOCKING 0x0 ;  /* 0x0000000000007b1d */ /* 0x000fec0000010000 */
[----:B------:R4:W3:Y:S04]  /*0920*/  @!P0 LDG.E R24, [R16.64] ;  /* 0x0000000610188981 */ /* 0x0008e8000c1e1900 */
[----:B------:R4:W3:Y:S04]  /*0930*/  @!P1 LDG.E R34, [R16.64+0x80] ;  /* 0x0000800610229981 */ /* 0x0008e8000c1e1900 */
[----:B------:R4:W3:Y:S04]  /*0940*/  @!P2 LDG.E R26, [R16.64+0x100] ;  /* 0x00010006101aa981 */ /* 0x0008e8000c1e1900 */
[----:B------:R4:W3:Y:S01]  /*0950*/  @!P3 LDG.E R66, [R16.64+0x180] ;  /* 0x000180061042b981 */ /* 0x0008e2000c1e1900 */
[----:B------:R-:W-:Y:S01]  /*0960*/  ISETP.GE.AND P0, PT, R48, R36, PT ;  /* 0x000000243000720c */ /* 0x000fe20003f06270 */
[----:B0-----:R-:W-:Y:S01]  /*0970*/  IMAD R0, R58, c[0x0][0x1f0], RZ ;  /* 0x00007c003a007a24 */ /* 0x001fe200078e02ff */
[----:B------:R-:W-:Y:S01]  /*0980*/  SHF.R.S32.HI R33, RZ, 0x1f, R32 ;  /* 0x0000001fff217819 */ /* 0x000fe20000011420 */
[C---:B-1----:R-:W-:Y:S01]  /*0990*/  IMAD.WIDE.U32 R12, R63.reuse, c[0x0][0x1f0], RZ ;  /* 0x00007c003f0c7a25 */ /* 0x042fe200078e00ff */
[----:B------:R-:W-:Y:S01]  /*09a0*/  LEA R23, P2, R48, c[0x0][0x268], 0x2 ;  /* 0x00009a0030177a11 */ /* 0x000fe200078410ff */
[----:B------:R-:W-:Y:S01]  /*09b0*/  HFMA2.MMA R38, -RZ, RZ, 0, 0 ;  /* 0x00000000ff267435 */ /* 0x000fe200000001ff */
[----:B------:R-:W-:Y:S01]  /*09c0*/  MOV R70, RZ ;  /* 0x000000ff00467202 */ /* 0x000fe20000000f00 */
[----:B------:R-:W-:Y:S01]  /*09d0*/  IMAD R19, R63, c[0x0][0x1f4], R0 ;  /* 0x00007d003f137a24 */ /* 0x000fe200078e0200 */
[----:B------:R-:W-:Y:S01]  /*09e0*/  HFMA2.MMA R68, -RZ, RZ, 0, 0 ;  /* 0x00000000ff447435 */ /* 0x000fe200000001ff */
[----:B------:R-:W-:Y:S01]  /*09f0*/  IMAD R0, R64, c[0x0][0x1f8], RZ ;  /* 0x00007e0040007a24 */ /* 0x000fe200078e02ff */
[----:B------:R-:W-:-:S02]  /*0a00*/  MOV R72, RZ ;  /* 0x000000ff00487202 */ /* 0x000fc40000000f00 */
[----:B------:R-:W-:Y:S01]  /*0a10*/  IADD3 R13, R13, R19, RZ ;  /* 0x000000130d0d7210 */ /* 0x000fe20007ffe0ff */
[----:B------:R-:W-:-:S04]  /*0a20*/  @!P0 IMAD.WIDE.U32 R14, R63, c[0x0][0x1f0], R32 ;  /* 0x00007c003f0e8a25 */ /* 0x000fc800078e0020 */
[----:B----4-:R-:W-:Y:S01]  /*0a30*/  IMAD.WIDE.U32 R16, R65, c[0x0][0x1f8], R12 ;  /* 0x00007e0041107a25 */ /* 0x010fe200078e000c */
[----:B------:R-:W-:Y:S02]  /*0a40*/  @!P0 IADD3 R15, R19, R15, RZ ;  /* 0x0000000f130f8210 */ /* 0x000fe40007ffe0ff */
[----:B------:R-:W-:-:S03]  /*0a50*/  MOV R19, c[0x0][0x174] ;  /* 0x00005d0000137a02 */ /* 0x000fc60000000f00 */
[----:B------:R-:W-:Y:S01]  /*0a60*/  @!P0 IMAD.WIDE.U32 R12, R65, c[0x0][0x1f8], R14 ;  /* 0x00007e00410c8a25 */ /* 0x000fe200078e000e */
[----:B------:R-:W-:-:S03]  /*0a70*/  LEA R40, R19, R46, 0x7 ;  /* 0x0000002e13287211 */ /* 0x000fc600078e38ff */
[----:B------:R-:W-:Y:S01]  /*0a80*/  IMAD R19, R65, c[0x0][0x1fc], R0 ;  /* 0x00007f0041137a24 */ /* 0x000fe200078e0200 */
[----:B------:R-:W-:Y:S02]  /*0a90*/  SHF.R.S32.HI R0, RZ, 0x1f, R40 ;  /* 0x0000001fff007819 */ /* 0x000fe40000011428 */
[----:B------:R-:W-:Y:S02]  /*0aa0*/  IADD3 R14, P3, R40, R16, RZ ;  /* 0x00000010280e7210 */ /* 0x000fe40007f7e0ff */
[C---:B------:R-:W-:Y:S02]  /*0ab0*/  @!P0 IADD3 R15, P1, R48.reuse, R12, RZ ;  /* 0x0000000c300f8210 */ /* 0x040fe40007f3e0ff */
[----:B------:R-:W-:Y:S02]  /*0ac0*/  LEA.HI.X R12, R48, c[0x0][0x26c], R47, 0x2, P2 ;  /* 0x00009b00300c7a11 */ /* 0x000fe400010f142f */
[----:B------:R-:W-:Y:S02]  /*0ad0*/  IADD3.X R17, R0, R19, R17, P3, !PT ;  /* 0x0000001300117210 */ /* 0x000fe40001ffe411 */
[----:B--2---:R-:W-:-:S02]  /*0ae0*/  @!P0 IADD3.X R18, R47, R13, R19, P1, !PT ;  /* 0x0000000d2f128210 */ /* 0x004fc40000ffe413 */
[C---:B------:R-:W-:Y:S02]  /*0af0*/  LEA R22, P2, R14.reuse, R23, 0x2 ;  /* 0x000000170e167211 */ /* 0x040fe400078410ff */
[C---:B------:R-:W-:Y:S02]  /*0b00*/  @!P0 LEA R16, P1, R15.reuse, c[0x0][0x268], 0x2 ;  /* 0x00009a000f108a11 */ /* 0x040fe400078210ff */
[----:B------:R-:W-:Y:S02]  /*0b10*/  LEA.HI.X R23, R14, R12, R17, 0x2, P2 ;  /* 0x0000000c0e177211 */ /* 0x000fe400010f1411 */
[----:B------:R-:W-:Y:S02]  /*0b20*/  @!P0 LEA.HI.X R17, R15, c[0x0][0x26c], R18, 0x2, P1 ;  /* 0x00009b000f118a11 */ /* 0x000fe400008f1412 */
[-C--:B------:R-:W-:Y:S02]  /*0b30*/  ISETP.GE.AND P2, PT, R45, R36.reuse, PT ;  /* 0x000000242d00720c */ /* 0x080fe40003f46270 */
[----:B------:R-:W-:-:S02]  /*0b40*/  ISETP.GE.AND P3, PT, R44, R36, PT ;  /* 0x000000242c00720c */ /* 0x000fc40003f66270 */
[----:B------:R-:W-:Y:S01]  /*0b50*/  ISETP.GE.AND P1, PT, R43, R36, PT ;  /* 0x000000242b00720c */ /* 0x000fe20003f26270 */
[----:B---3--:R-:W-:Y:S04]  /*0b60*/  STS [R55.X4], R24 ;  /* 0x0000001837007388 */ /* 0x008fe80000004800 */
[----:B------:R0:W-:Y:S04]  /*0b70*/  STS [R55.X4+0x80], R34 ;  /* 0x0000802237007388 */ /* 0x0001e80000004800 */
[----:B------:R1:W-:Y:S04]  /*0b80*/  STS [R55.X4+0x100], R26 ;  /* 0x0001001a37007388 */ /* 0x0003e80000004800 */
[----:B------:R2:W-:Y:S01]  /*0b90*/  STS [R55.X4+0x180], R66 ;  /* 0x0001804237007388 */ /* 0x0005e20000004800 */
[----:B------:R-:W-:-:S06]  /*0ba0*/  NOP ;  /* 0x0000000000007918 */ /* 0x000fcc0000000000 */
[----:B------:R-:W-:Y:S04]  /*0bb0*/  LDS.128 R12, [R55.X16] ;  /* 0x00000000370c7984 */ /* 0x000fe8000000cc00 */
[----:B------:R-:W-:Y:S06]  /*0bc0*/  BAR.SYNC.DEFER_BLOCKING 0x0 ;  /* 0x0000000000007b1d */ /* 0x000fec0000010000 */
[----:B------:R3:W4:Y:S04]  /*0bd0*/  @!P0 LDG.E R38, [R16.64] ;  /* 0x0000000610268981 */ /* 0x000728000c1e1900 */
[----:B------:R0:W4:Y:S04]  /*0be0*/  @!P2 LDG.E R70, [R22.64+-0x180] ;  /* 0xfffe80061646a981 */ /* 0x000128000c1e1900 */
[----:B------:R2:W4:Y:S04]  /*0bf0*/  @!P3 LDG.E R68, [R22.64+-0x100] ;  /* 0xffff00061644b981 */ /* 0x000528000c1e1900 */
[----:B------:R2:W4:Y:S01]  /*0c00*/  @!P1 LDG.E R72, [R22.64+-0x80] ;  /* 0xffff800616489981 */ /* 0x000522000c1e1900 */
[----:B------:R-:W-:Y:S01]  /*0c10*/  IMAD R20, R58, c[0x0][0x200], RZ ;  /* 0x000080003a147a24 */ /* 0x000fe200078e02ff */
[----:B------:R-:W-:Y:S01]  /*0c20*/  @!P0 MOV R21, R33 ;  /* 0x0000002100158202 */ /* 0x000fe20000000f00 */
[----:B------:R-:W-:Y:S01]  /*0c30*/  IMAD.WIDE.U32 R18, R63, c[0x0][0x200], RZ ;  /* 0x000080003f127a25 */ /* 0x000fe200078e00ff */
[----:B0-----:R-:W-:Y:S01]  /*0c40*/  HFMA2.MMA R34, -RZ, RZ, 0, 0 ;  /* 0x00000000ff227435 */ /* 0x001fe200000001ff */
[----:B-1----:R-:W-:-:S02]  /*0c50*/  MOV R26, RZ ;  /* 0x000000ff001a7202 */ /* 0x002fc40000000f00 */
[----:B------:R-:W-:Y:S01]  /*0c60*/  IMAD R25, R63, c[0x0][0x204], R20 ;  /* 0x000081003f197a24 */ /* 0x000fe200078e0214 */
[----:B------:R-:W-:Y:S01]  /*0c70*/  @!P0 MOV R20, R32 ;  /* 0x0000002000148202 */ /* 0x000fe20000000f00 */
[----:B------:R-:W-:Y:S01]  /*0c80*/  IMAD R24, R64, c[0x0][0x208], RZ ;  /* 0x0000820040187a24 */ /* 0x000fe200078e02ff */
[----:B--2---:R-:W-:Y:S02]  /*0c90*/  LEA R23, P5, R48, c[0x0][0x258], 0x2 ;  /* 0x0000960030177a11 */ /* 0x004fe400078a10ff */
[----:B------:R-:W-:Y:S01]  /*0ca0*/  IADD3 R19, R19, R25, RZ ;  /* 0x0000001913137210 */ /* 0x000fe20007ffe0ff */
[----:B------:R-:W-:Y:S01]  /*0cb0*/  @!P0 IMAD.WIDE.U32 R20, R63, c[0x0][0x200], R20 ;  /* 0x000080003f148a25 */ /* 0x000fe200078e0014 */
[----:B------:R-:W-:-:S03]  /*0cc0*/  MOV R66, RZ ;  /* 0x000000ff00427202 */ /* 0x000fc60000000f00 */
[----:B------:R-:W-:Y:S01]  /*0cd0*/  IMAD.WIDE.U32 R18, R65, c[0x0][0x208], R18 ;  /* 0x0000820041127a25 */ /* 0x000fe200078e0012 */
[----:B------:R-:W-:-:S03]  /*0ce0*/  @!P0 IADD3 R21, R25, R21, RZ ;  /* 0x0000001519158210 */ /* 0x000fc60007ffe0ff */
[C---:B------:R-:W-:Y:S01]  /*0cf0*/  IMAD R25, R65.reuse, c[0x0][0x20c], R24 ;  /* 0x0000830041197a24 */ /* 0x040fe200078e0218 */
[----:B------:R-:W-:Y:S01]  /*0d00*/  IADD3 R18, P6, R40, R18, RZ ;  /* 0x0000001228127210 */ /* 0x000fe20007fde0ff */
[----:B---3--:R-:W-:-:S03]  /*0d10*/  @!P0 IMAD.WIDE.U32 R16, R65, c[0x0][0x208], R20 ;  /* 0x0000820041108a25 */ /* 0x008fc600078e0014 */
[----:B------:R-:W-:Y:S02]  /*0d20*/  IADD3.X R19, R0, R25, R19, P6, !PT ;  /* 0x0000001900137210 */ /* 0x000fe400037fe413 */
[C---:B------:R-:W-:Y:S02]  /*0d30*/  @!P0 IADD3 R21, P4, R48.reuse, R16, RZ ;  /* 0x0000001030158210 */ /* 0x040fe40007f9e0ff */
[----:B------:R-:W-:Y:S02]  /*0d40*/  LEA.HI.X R16, R48, c[0x0][0x25c], R47, 0x2, P5 ;  /* 0x0000970030107a11 */ /* 0x000fe400028f142f */
[C---:B------:R-:W-:Y:S02]  /*0d50*/  LEA R22, P5, R18.reuse, R23, 0x2 ;  /* 0x0000001712167211 */ /* 0x040fe400078a10ff */
[----:B------:R-:W-:Y:S02]  /*0d60*/  @!P0 IADD3.X R24, R47, R17, R25, P4, !PT ;  /* 0x000000112f188210 */ /* 0x000fe400027fe419 */
[----:B------:R-:W-:-:S02]  /*0d70*/  LEA.HI.X R23, R18, R16, R19, 0x2, P5 ;  /* 0x0000001012177211 */ /* 0x000fc400028f1413 */
[----:B------:R-:W-:-:S04]  /*0d80*/  @!P0 LEA R20, P4, R21, c[0x0][0x258], 0x2 ;  /* 0x0000960015148a11 */ /* 0x000fc800078810ff */
[----:B------:R-:W-:Y:S01]  /*0d90*/  @!P0 LEA.HI.X R21, R21, c[0x0][0x25c], R24, 0x2, P4 ;  /* 0x0000970015158a11 */ /* 0x000fe200020f1418 */
[----:B------:R-:W-:Y:S01]  /*0da0*/  HFMA2.MMA R24, -RZ, RZ, 0, 0 ;  /* 0x00000000ff187435 */ /* 0x000fe200000001ff */
[----:B----4-:R-:W-:Y:S04]  /*0db0*/  STS [R55.X4], R38 ;  /* 0x0000002637007388 */ /* 0x010fe80000004800 */
[----:B------:R-:W-:Y:S04]  /*0dc0*/  STS [R55.X4+0x80], R70 ;  /* 0x0000804637007388 */ /* 0x000fe80000004800 */
[----:B------:R-:W-:Y:S04]  /*0dd0*/  STS [R55.X4+0x100], R68 ;  /* 0x0001004437007388 */ /* 0x000fe80000004800 */
[----:B------:R-:W-:Y:S01]  /*0de0*/  STS [R55.X4+0x180], R72 ;  /* 0x0001804837007388 */ /* 0x000fe20000004800 */
[----:B------:R-:W-:-:S06]  /*0df0*/  NOP ;  /* 0x0000000000007918 */ /* 0x000fcc0000000000 */
[----:B------:R-:W0:Y:S04]  /*0e00*/  LDS.128 R16, [R55.X16] ;  /* 0x0000000037107984 */ /* 0x000e28000000cc00 */
[----:B------:R-:W-:Y:S06]  /*0e10*/  BAR.SYNC.DEFER_BLOCKING 0x0 ;  /* 0x0000000000007b1d */ /* 0x000fec0000010000 */
[----:B------:R-:W2:Y:S04]  /*0e20*/  @!P0 LDG.E R24, [R20.64] ;  /* 0x0000000614188981 */ /* 0x000ea8000c1e1900 */
[----:B------:R-:W3:Y:S04]  /*0e30*/  @!P3 LDG.E R26, [R22.64+-0x100] ;  /* 0xffff0006161ab981 */ /* 0x000ee8000c1e1900 */
[----:B------:R-:W4:Y:S04]  /*0e40*/  @!P2 LDG.E R34, [R22.64+-0x180] ;  /* 0xfffe80061622a981 */ /* 0x000f28000c1e1900 */
[----:B------:R-:W4:Y:S01]  /*0e50*/  @!P1 LDG.E R66, [R22.64+-0x80] ;  /* 0xffff800616429981 */ /* 0x000f22000c1e1900 */
[----:B0-----:R-:W-:Y:S01]  /*0e60*/  FMUL.FTZ R27, R17, -1.4426950216293334961 ;  /* 0xbfb8aa3b111b7820 */ /* 0x001fe20000410000 */
[----:B------:R-:W-:Y:S01]  /*0e70*/  ISETP.NE.AND P6, PT, R56, RZ, PT ;  /* 0x000000ff3800720c */ /* 0x000fe20003fc5270 */
[----:B------:R-:W-:Y:S01]  /*0e80*/  FMUL.FTZ R25, R16, -1.4426950216293334961 ;  /* 0xbfb8aa3b10197820 */ /* 0x000fe20000410000 */
[----:B------:R-:W-:Y:S01]  /*0e90*/  BSSY B0, `(.L_x_13041) ;  /* 0x0000051000007945 */ /* 0x000fe20003800000 */
[----:B------:R-:W-:-:S02]  /*0ea0*/  FMUL.FTZ R39, R19, -1.4426950216293334961 ;  /* 0xbfb8aa3b13277820 */ /* 0x000fc40000410000 */
[----:B------:R-:W0:Y:S01]  /*0eb0*/  MUFU.EX2 R27, R27 ;  /* 0x0000001b001b7308 */ /* 0x000e220000000800 */
[----:B------:R-:W-:-:S07]  /*0ec0*/  FMUL.FTZ R35, R18, -1.4426950216293334961 ;  /* 0xbfb8aa3b12237820 */ /* 0x000fce0000410000 */
[----:B------:R-:W1:Y:S08]  /*0ed0*/  MUFU.EX2 R25, R25 ;  /* 0x0000001900197308 */ /* 0x000e700000000800 */
[----:B------:R0:W1:Y:S08]  /*0ee0*/  MUFU.EX2 R38, R35 ;  /* 0x0000002300267308 */ /* 0x0000700000000800 */
[----:B------:R-:W-:Y:S01]  /*0ef0*/  MUFU.EX2 R39, R39 ;  /* 0x0000002700277308 */ /* 0x000fe20000000800 */
[----:B0-----:R-:W-:-:S02]  /*0f00*/  FADD.FTZ R35, R27, 1 ;  /* 0x3f8000001b237421 */ /* 0x001fc40000010000 */
[----:B-1----:R-:W-:-:S05]  /*0f10*/  FADD.FTZ R25, R25, 1 ;  /* 0x3f80000019197421 */ /* 0x002fca0000010000 */
[----:B------:R-:W-:Y:S01]  /*0f20*/  MUFU.RCP R68, R35 ;  /* 0x0000002300447308 */ /* 0x000fe20000001000 */
[----:B------:R-:W-:-:S07]  /*0f30*/  FADD.FTZ R38, R38, 1 ;  /* 0x3f80000026267421 */ /* 0x000fce0000010000 */
[----:B------:R-:W0:Y:S08]  /*0f40*/  MUFU.RCP R37, R25 ;  /* 0x0000001900257308 */ /* 0x000e300000001000 */
[----:B------:R-:W1:Y:S01]  /*0f50*/  MUFU.RCP R67, R38 ;  /* 0x0000002600437308 */ /* 0x000e620000001000 */
[----:B0-----:R-:W-:-:S04]  /*0f60*/  FADD.FTZ R27, -R37, 1 ;  /* 0x3f800000251b7421 */ /* 0x001fc80000010100 */
[----:B------:R-:W-:Y:S01]  /*0f70*/  FFMA.FTZ R27, R16, R27, 1 ;  /* 0x3f800000101b7423 */ /* 0x000fe2000001001b */
[----:B--2---:R0:W-:Y:S04]  /*0f80*/  STS [R55.X4], R24 ;  /* 0x0000001837007388 */ /* 0x0041e80000004800 */
[----:B---3--:R-:W-:Y:S04]  /*0f90*/  STS [R55.X4+0x100], R26 ;  /* 0x0001001a37007388 */ /* 0x008fe80000004800 */
[----:B----4-:R2:W-:Y:S01]  /*0fa0*/  STS [R55.X4+0x80], R34 ;  /* 0x0000802237007388 */ /* 0x0105e20000004800 */
[----:B0-----:R-:W-:-:S03]  /*0fb0*/  FADD.FTZ R24, -R68, 1 ;  /* 0x3f80000044187421 */ /* 0x001fc60000010100 */
[----:B------:R0:W-:Y:S01]  /*0fc0*/  STS [R55.X4+0x180], R66 ;  /* 0x0001804237007388 */ /* 0x0001e20000004800 */
[----:B------:R-:W-:-:S06]  /*0fd0*/  NOP ;  /* 0x0000000000007918 */ /* 0x000fcc0000000000 */
[----:B------:R-:W3:Y:S01]  /*0fe0*/  LDS.128 R20, [R55.X16] ;  /* 0x0000000037147984 */ /* 0x000ee2000000cc00 */
[----:B--2---:R-:W-:Y:S02]  /*0ff0*/  FADD.FTZ R34, R39, 1 ;  /* 0x3f80000027227421 */ /* 0x004fe40000010000 */
[----:B------:R-:W-:Y:S02]  /*1000*/  FFMA.FTZ R26, R17, R24, 1 ;  /* 0x3f800000111a7423 */ /* 0x000fe40000010018 */
[----:B0-----:R-:W0:Y:S01]  /*1010*/  MUFU.RCP R66, R34 ;  /* 0x0000002200427308 */ /* 0x001e220000001000 */
[----:B-1----:R-:W-:-:S04]  /*1020*/  FADD.FTZ R39, -R67, 1 ;  /* 0x3f80000043277421 */ /* 0x002fc80000010100 */
[----:B------:R-:W-:Y:S02]  /*1030*/  FFMA.FTZ R39, R18, R39, 1 ;  /* 0x3f80000012277423 */ /* 0x000fe40000010027 */
[----:B0-----:R-:W-:-:S04]  /*1040*/  FADD.FTZ R70, -R66, 1 ;  /* 0x3f80000042467421 */ /* 0x001fc80000010100 */
[----:B------:R-:W-:Y:S02]  /*1050*/  FFMA.FTZ R70, R19, R70, 1 ;  /* 0x3f80000013467423 */ /* 0x000fe40000010046 */
[----:B---3--:R-:W-:Y:S02]  /*1060*/  FMUL.FTZ R24, R12, R20 ;  /* 0x000000140c187220 */ /* 0x008fe40000410000 */
        /* <DEDUP_REMOVED lines=11> */
[----:B------:R-:W-:Y:S01]  /*1120*/  BAR.SYNC.DEFER_BLOCKING 0x0 ;  /* 0x0000000000007b1d */ /* 0x000fe20000010000 */
[----:B------:R-:W-:Y:S02]  /*1130*/  IMAD R70, R58, c[0x0][0x2e8], RZ ;  /* 0x0000ba003a467a24 */ /* 0x000fe400078e02ff */
[----:B------:R-:W-:-:S04]  /*1140*/  IMAD.WIDE.U32 R34, R63, c[0x0][0x2e8], RZ ;  /* 0x0000ba003f227a25 */ /* 0x000fc800078e00ff */
[----:B------:R-:W-:-:S05]  /*1150*/  IMAD R39, R63, c[0x0][0x2ec], R70 ;  /* 0x0000bb003f277a24 */ /* 0x000fca00078e0246 */
[----:B------:R-:W-:Y:S01]  /*1160*/  IADD3 R35, R35, R39, RZ ;  /* 0x0000002723237210 */ /* 0x000fe20007ffe0ff */
[----:B------:R0:W-:Y:S01]  /*1170*/  STS.128 [R55.X16], R24 ;  /* 0x0000001837007388 */ /* 0x0001e2000000cc00 */
[----:B------:R-:W-:-:S06]  /*1180*/  NOP ;  /* 0x0000000000007918 */ /* 0x000fcc0000000000 */
[----:B------:R-:W-:Y:S04]  /*1190*/  LDS R69, [R55.X4] ;  /* 0x0000000037457984 */ /* 0x000fe80000004800 */
[----:B------:R-:W-:Y:S04]  /*11a0*/  LDS R71, [R55.X4+0x80] ;  /* 0x0000800037477984 */ /* 0x000fe80000004800 */
[----:B------:R-:W-:Y:S01]  /*11b0*/  LDS R73, [R55.X4+0x100] ;  /* 0x0001000037497984 */ /* 0x000fe20000004800 */
[----:B0-----:R-:W-:Y:S01]  /*11c0*/  P2R R24, PR, RZ, 0x40 ;  /* 0x00000040ff187803 */ /* 0x001fe20000000000 */
[----:B------:R-:W-:Y:S01]  /*11d0*/  IMAD R26, R64, c[0x0][0x2f0], RZ ;  /* 0x0000bc00401a7a24 */ /* 0x000fe200078e02ff */
[----:B------:R-:W-:Y:S01]  /*11e0*/  LEA R27, P4, R48, c[0x0][0x338], 0x2 ;  /* 0x0000ce00301b7a11 */ /* 0x000fe200078810ff */
[----:B------:R-:W-:Y:S01]  /*11f0*/  LDS R77, [R55.X4+0x180] ;  /* 0x00018000374d7984 */ /* 0x000fe20000004800 */
[----:B------:R-:W-:-:S03]  /*1200*/  IMAD.WIDE.U32 R24, R65, c[0x0][0x2f0], R34 ;  /* 0x0000bc0041187a25 */ /* 0x000fc600078e0022 */
[----:B------:R-:W-:Y:S01]  /*1210*/  @!P6 STS [0x200], R36 ;  /* 0x00020024ff00e388 */ /* 0x000fe20000000800 */
[----:B------:R-:W-:-:S03]  /*1220*/  IMAD R35, R65, c[0x0][0x2f4], R26 ;  /* 0x0000bd0041237a24 */ /* 0x000fc600078e021a */
[----:B------:R-:W-:Y:S01]  /*1230*/  BAR.SYNC.DEFER_BLOCKING 0x0 ;  /* 0x0000000000007b1d */ /* 0x000fe20000010000 */
[----:B------:R-:W-:-:S04]  /*1240*/  IADD3 R26, P0, R40, R24, RZ ;  /* 0x00000018281a7210 */ /* 0x000fc80007f1e0ff */
[----:B------:R-:W-:Y:S02]  /*1250*/  IADD3.X R25, R0, R35, R25, P0, !PT ;  /* 0x0000002300197210 */ /* 0x000fe400007fe419 */
[----:B------:R-:W-:Y:S02]  /*1260*/  LEA.HI.X R35, R48, c[0x0][0x33c], R47, 0x2, P4 ;  /* 0x0000cf0030237a11 */ /* 0x000fe400020f142f */
[----:B------:R-:W-:Y:S02]  /*1270*/  LEA R24, P5, R26, R27, 0x2 ;  /* 0x0000001b1a187211 */ /* 0x000fe400078a10ff */
[----:B------:R-:W-:Y:S02]  /*1280*/  IADD3 R34, P4, R48, R32, RZ ;  /* 0x0000002030227210 */ /* 0x000fe40007f9e0ff */
[----:B------:R-:W-:Y:S02]  /*1290*/  LEA.HI.X R25, R26, R35, R25, 0x2, P5 ;  /* 0x000000231a197211 */ /* 0x000fe400028f1419 */
[----:B------:R-:W-:Y:S01]  /*12a0*/  IADD3.X R35, R47, R33, RZ, P4, !PT ;  /* 0x000000212f237210 */ /* 0x000fe200027fe4ff */
        /* <DEDUP_REMOVED lines=15> */
.L_x_13042:
[----:B------:R-:W-:Y:S05]  /*13a0*/  BSYNC B0 ;  /* 0x0000000000007941 */ /* 0x000fea0003800000 */
.L_x_13041:
[----:B------:R-:W-:Y:S01]  /*13b0*/  @!P1 STG.E [R24.64+-0x180], R71 ;  /* 0xfffe804718009986 */ /* 0x000fe2000c101906 */
[----:B------:R-:W-:Y:S02]  /*13c0*/  FMUL.FTZ R37, R16, R37 ;  /* 0x0000002510257220 */ /* 0x000fe40000410000 */
[----:B------:R-:W-:Y:S01]  /*13d0*/  FMUL.FTZ R68, R17, R68 ;  /* 0x0000004411447220 */ /* 0x000fe20000410000 */
[----:B------:R-:W-:Y:S01]  /*13e0*/  @!P0 STG.E [R24.64+-0x80], R77 ;  /* 0xffff804d18008986 */ /* 0x000fe2000c101906 */
[----:B------:R-:W-:Y:S01]  /*13f0*/  ISETP.NE.U32.AND P0, PT, RZ, c[0x0][0x270], PT ;  /* 0x00009c00ff007a0c */ /* 0x000fe20003f05070 */
[----:B------:R-:W-:Y:S02]  /*1400*/  FMUL.FTZ R67, R18, R67 ;  /* 0x0000004312437220 */ /* 0x000fe40000410000 */
[----:B------:R-:W-:Y:S01]  /*1410*/  FMUL.FTZ R66, R19, R66 ;  /* 0x0000004213427220 */ /* 0x000fe20000410000 */
[----:B------:R-:W-:Y:S01]  /*1420*/  ISETP.NE.AND.EX P0, PT, RZ, c[0x0][0x274], PT, P0 ;  /* 0x00009d00ff007a0c */ /* 0x000fe20003f05300 */
[----:B------:R1:W-:Y:S01]  /*1430*/  @!P2 STG.E [R24.64+-0x100], R73 ;  /* 0xffff00491800a986 */ /* 0x0003e2000c101906 */
[----:B------:R-:W-:-:S02]  /*1440*/  FMUL.FTZ R75, R12, R37 ;  /* 0x000000250c4b7220 */ /* 0x000fc40000410000 */
[----:B------:R-:W-:Y:S02]  /*1450*/  FMUL.FTZ R74, R13, R68 ;  /* 0x000000440d4a7220 */ /* 0x000fe40000410000 */
[----:B------:R-:W-:Y:S02]  /*1460*/  FMUL.FTZ R72, R15, R66 ;  /* 0x000000420f487220 */ /* 0x000fe40000410000 */
[----:B-1----:R-:W-:-:S05]  /*1470*/  FMUL.FTZ R73, R14, R67 ;  /* 0x000000430e497220 */ /* 0x002fca0000410000 */
[----:B------:R-:W-:Y:S05]  /*1480*/  @!P0 BRA `(.L_x_13043) ;  /* 0x0000030000008947 */ /* 0x000fea0003800000 */
[----:B------:R-:W-:Y:S01]  /*1490*/  BAR.SYNC.DEFER_BLOCKING 0x0 ;  /* 0x0000000000007b1d */ /* 0x000fe20000010000 */
[----:B------:R-:W-:Y:S01]  /*14a0*/  FMUL.FTZ R23, R23, R66 ;  /* 0x0000004217177220 */ /* 0x000fe20000410000 */
[----:B------:R-:W-:Y:S01]  /*14b0*/  LEA R17, P4, R48, c[0x0][0x270], 0x2 ;  /* 0x00009c0030117a11 */ /* 0x000fe200078810ff */
[----:B------:R-:W-:Y:S02]  /*14c0*/  FMUL.FTZ R22, R22, R67 ;  /* 0x0000004316167220 */ /* 0x000fe40000410000 */
[----:B------:R-:W-:Y:S01]  /*14d0*/  FMUL.FTZ R21, R21, R68 ;  /* 0x0000004415157220 */ /* 0x000fe20000410000 */
[----:B------:R-:W-:Y:S01]  /*14e0*/  BSSY B0, `(.L_x_13044) ;  /* 0x0000027000007945 */ /* 0x000fe20003800000 */
[----:B------:R-:W-:Y:S02]  /*14f0*/  FMUL.FTZ R20, R20, R37 ;  /* 0x0000002514147220 */ /* 0x000fe40000410000 */
[----:B------:R-:W-:Y:S02]  /*1500*/  IMAD R16, R58, c[0x0][0x210], RZ ;  /* 0x000084003a107a24 */ /* 0x000fe400078e02ff */
[----:B------:R-:W-:-:S04]  /*1510*/  IMAD.WIDE.U32 R12, R63, c[0x0][0x210], RZ ;  /* 0x000084003f0c7a25 */ /* 0x000fc800078e00ff */
[----:B------:R-:W-:Y:S02]  /*1520*/  IMAD R15, R63, c[0x0][0x214], R16 ;  /* 0x000085003f0f7a24 */ /* 0x000fe400078e0210 */
[----:B------:R-:W-:-:S03]  /*1530*/  IMAD R16, R64, c[0x0][0x218], RZ ;  /* 0x0000860040107a24 */ /* 0x000fc600078e02ff */
[----:B------:R-:W-:Y:S01]  /*1540*/  IADD3 R13, R13, R15, RZ ;  /* 0x0000000f0d0d7210 */ /* 0x000fe20007ffe0ff */
[----:B------:R1:W-:Y:S01]  /*1550*/  STS.128 [R55.X16], R20 ;  /* 0x0000001437007388 */ /* 0x0003e2000000cc00 */
[----:B------:R-:W-:-:S06]  /*1560*/  NOP ;  /* 0x0000000000007918 */ /* 0x000fcc0000000000 */
[----:B------:R-:W-:Y:S01]  /*1570*/  LDS R19, [R55.X4] ;  /* 0x0000000037137984 */ /* 0x000fe20000004800 */
[----:B------:R-:W-:-:S03]  /*1580*/  IMAD.WIDE.U32 R12, R65, c[0x0][0x218], R12 ;  /* 0x00008600410c7a25 */ /* 0x000fc600078e000c */
[----:B------:R-:W-:Y:S02]  /*1590*/  LDS R25, [R55.X4+0x80] ;  /* 0x0000800037197984 */ /* 0x000fe40000004800 */
[----:B------:R-:W-:Y:S02]  /*15a0*/  IADD3 R12, P0, R40, R12, RZ ;  /* 0x0000000c280c7210 */ /* 0x000fe40007f1e0ff */
[----:B------:R-:W-:Y:S01]  /*15b0*/  LDS R27, [R55.X4+0x100] ;  /* 0x00010000371b7984 */ /* 0x000fe20000004800 */
[----:B-1----:R-:W-:-:S03]  /*15c0*/  IMAD R21, R65, c[0x0][0x21c], R16 ;  /* 0x0000870041157a24 */ /* 0x002fc600078e0210 */
[----:B------:R-:W-:Y:S02]  /*15d0*/  LDS R37, [R55.X4+0x180] ;  /* 0x0001800037257984 */ /* 0x000fe40000004800 */
[----:B------:R-:W-:Y:S02]  /*15e0*/  IADD3.X R13, R0, R21, R13, P0, !PT ;  /* 0x00000015000d7210 */ /* 0x000fe400007fe40d */
[----:B------:R-:W-:Y:S04]  /*15f0*/  @!P6 STS [0x200], R36 ;  /* 0x00020024ff00e388 */ /* 0x000fe80000000800 */
[----:B------:R-:W-:Y:S06]  /*1600*/  BAR.SYNC.DEFER_BLOCKING 0x0 ;  /* 0x0000000000007b1d */ /* 0x000fec0000010000 */
[----:B------:R-:W1:Y:S02]  /*1610*/  LDS R14, [0x200] ;  /* 0x00020000ff0e7984 */ /* 0x000e640000000800 */
[----:B-1----:R-:W-:-:S02]  /*1620*/  ISETP.GE.AND P3, PT, R48, R14, PT ;  /* 0x0000000e3000720c */ /* 0x002fc40003f66270 */
[-C--:B------:R-:W-:Y:S02]  /*1630*/  ISETP.GE.AND P0, PT, R45, R14.reuse, PT ;  /* 0x0000000e2d00720c */ /* 0x080fe40003f06270 */
[-C--:B------:R-:W-:Y:S02]  /*1640*/  ISETP.GE.AND P1, PT, R44, R14.reuse, PT ;  /* 0x0000000e2c00720c */ /* 0x080fe40003f26270 */
[----:B------:R-:W-:Y:S02]  /*1650*/  ISETP.GE.AND P2, PT, R43, R14, PT ;  /* 0x0000000e2b00720c */ /* 0x000fe40003f46270 */
[----:B------:R-:W-:Y:S02]  /*1660*/  LEA.HI.X R14, R48, c[0x0][0x274], R47, 0x2, P4 ;  /* 0x00009d00300e7a11 */ /* 0x000fe400020f142f */
[----:B------:R-:W-:-:S04]  /*1670*/  LEA R16, P4, R12, R17, 0x2 ;  /* 0x000000110c107211 */ /* 0x000fc800078810ff */
[----:B------:R-:W-:Y:S01]  /*1680*/  LEA.HI.X R17, R12, R14, R13, 0x2, P4 ;  /* 0x0000000e0c117211 */ /* 0x000fe200020f140d */
        /* <DEDUP_REMOVED lines=12> */
.L_x_13045:
[----:B------:R-:W-:Y:S05]  /*1750*/  BSYNC B0 ;  /* 0x0000000000007941 */ /* 0x000fea0003800000 */
.L_x_13044:
[----:B------:R2:W-:Y:S04]  /*1760*/  @!P0 STG.E [R16.64+-0x180], R25 ;  /* 0xfffe801910008986 */ /* 0x0005e8000c101906 */
[----:B------:R2:W-:Y:S04]  /*1770*/  @!P1 STG.E [R16.64+-0x100], R27 ;  /* 0xffff001b10009986 */ /* 0x0005e8000c101906 */
[----:B------:R2:W-:Y:S02]  /*1780*/  @!P2 STG.E [R16.64+-0x80], R37 ;  /* 0xffff80251000a986 */ /* 0x0005e4000c101906 */
.L_x_13043:
[----:B------:R-:W-:Y:S01]  /*1790*/  MOV R12, c[0x0][0x16c] ;  /* 0x00005b00000c7a02 */ /* 0x000fe20000000f00 */
[----:B------:R-:W-:Y:S01]  /*17a0*/  FFMA.FTZ R61, R4, R75, R61 ;  /* 0x0000004b043d7223 */ /* 0x000fe2000001003d */
[----:B------:R-:W-:Y:S01]  /*17b0*/  BAR.SYNC.DEFER_BLOCKING 0x0 ;  /* 0x0000000000007b1d */ /* 0x000fe20000010000 */
[----:B-----5:R-:W-:Y:S01]  /*17c0*/  FMUL.FTZ R13, R74, R62 ;  /* 0x0000003e4a0d7220 */ /* 0x020fe20000410000 */
[----:B------:R-:W-:Y:S01]  /*17d0*/  ISETP.GE.AND P0, PT, R12, 0x1, PT ;  /* 0x000000010c00780c */ /* 0x000fe20003f06270 */
[----:B------:R-:W-:Y:S01]  /*17e0*/  FFMA.FTZ R61, R5, R74, R61 ;  /* 0x0000004a053d7223 */ /* 0x000fe2000001003d */
[----:B-1----:R-:W-:Y:S01]  /*17f0*/  CS2R R18, SRZ ;  /* 0x0000000000127805 */ /* 0x002fe2000001ff00 */
[----:B------:R-:W-:Y:S01]  /*1800*/  FMUL.FTZ R12, R75, R62 ;  /* 0x0000003e4b0c7220 */ /* 0x000fe20000410000 */
[----:B--2---:R-:W-:Y:S01]  /*1810*/  CS2R R16, SRZ ;  /* 0x0000000000107805 */ /* 0x004fe2000001ff00 */
[----:B------:R-:W-:-:S02]  /*1820*/  FFMA.FTZ R61, R6, R73, R61 ;  /* 0x00000049063d7223 */ /* 0x000fc4000001003d */
[-C--:B------:R-:W-:Y:S02]  /*1830*/  FMUL.FTZ R14, R73, R62.reuse ;  /* 0x0000003e490e7220 */ /* 0x080fe40000410000 */
[----:B------:R-:W-:Y:S02]  /*1840*/  FMUL.FTZ R15, R72, R62 ;  /* 0x0000003e480f7220 */ /* 0x000fe40000410000 */
[----:B------:R-:W-:Y:S02]  /*1850*/  FFMA.FTZ R61, R7, R72, R61 ;  /* 0x00000048073d7223 */ /* 0x000fe4000001003d */
[----:B------:R-:W-:Y:S05]  /*1860*/  @!P0 BRA `(.L_x_13046) ;  /* 0x000026a000008947 */ /* 0x000fea0003800000 */
[C---:B------:R-:W-:Y:S01]  /*1870*/  IMAD R26, R64.reuse, c[0x0][0x180], RZ ;  /* 0x00006000401a7a24 */ /* 0x040fe200078e02ff */
[C---:B------:R-:W-:Y:S01]  /*1880*/  IADD3 R24, R49.reuse, -0x2, RZ ;  /* 0xfffffffe31187810 */ /* 0x040fe20007ffe0ff */
[C---:B------:R-:W-:Y:S01]  /*1890*/  IMAD R36, R64.reuse, c[0x0][0x198], RZ ;  /* 0x0000660040247a24 */ /* 0x040fe200078e02ff */
[----:B------:R-:W-:Y:S01]  /*18a0*/  IADD3 R19, R49, -0x1, RZ ;  /* 0xffffffff31137810 */ /* 0x000fe20007ffe0ff */
[----:B0-----:R-:W-:Y:S01]  /*18b0*/  IMAD R38, R64, c[0x0][0x1b8], RZ ;  /* 0x00006e0040267a24 */ /* 0x001fe200078e02ff */
[----:B------:R-:W-:Y:S01]  /*18c0*/  HFMA2.MMA R103, -RZ, RZ, 0, 0 ;  /* 0x00000000ff677435 */ /* 0x000fe200000001ff */
[----:B------:R-:W-:Y:S01]  /*18d0*/  IMAD.WIDE.U32 R22, R65, c[0x0][0x180], RZ ;  /* 0x0000600041167a25 */ /* 0x000fe200078e00ff */
[----:B------:R-:W-:Y:S01]  /*18e0*/  MOV R68, RZ ;  /* 0x000000ff00447202 */ /* 0x000fe20000000f00 */
[----:B------:R-:W-:-:S02]  /*18f0*/  UMOV UR4, URZ ;  /* 0x0000003f00047c82 */ /* 0x000fc40008000000 */
[C---:B------:R-:W-:Y:S01]  /*1900*/  IMAD R81, R65.reuse, c[0x0][0x184], R26 ;  /* 0x0000610041517a24 */ /* 0x040fe200078e021a */
[----:B------:R-:W-:Y:S01]  /*1910*/  LEA R84, P0, R22, c[0x0][0x220], 0x3 ;  /* 0x0000880016547a11 */ /* 0x000fe200078018ff */
[----:B------:R-:W-:-:S03]  /*1920*/  IMAD.WIDE.U32 R20, R65, c[0x0][0x198], RZ ;  /* 0x0000660041147a25 */ /* 0x000fc600078e00ff */
[----:B------:R-:W-:Y:S01]  /*1930*/  IADD3 R81, R23, R81, RZ ;  /* 0x0000005117517210 */ /* 0x000fe20007ffe0ff */
[----:B------:R-:W-:Y:S01]  /*1940*/  IMAD R25, R65, c[0x0][0x19c], R36 ;  /* 0x0000670041197a24 */ /* 0x000fe200078e0224 */
[----:B------:R-:W-:Y:S01]  /*1950*/  LEA R80, P1, R20, c[0x0][0x228], 0x3 ;  /* 0x00008a0014507a11 */ /* 0x000fe200078218ff */
[----:B------:R-:W-:Y:S01]  /*1960*/  IMAD R77, R24, c[0x0][0x16c], RZ ;  /* 0x00005b00184d7a24 */ /* 0x000fe200078e02ff */
[----:B------:R-:W-:Y:S01]  /*1970*/  LEA.HI R24, R19, R19, RZ, 0x1 ;  /* 0x0000001313187211 */ /* 0x000fe200078f08ff */
[----:B------:R-:W-:Y:S01]  /*1980*/  IMAD.WIDE.U32 R78, R65, c[0x0][0x1b8], RZ ;  /* 0x00006e00414e7a25 */ /* 0x000fe200078e00ff */
[----:B------:R-:W-:Y:S02]  /*1990*/  IADD3 R23, R21, R25, RZ ;  /* 0x0000001915177210 */ /* 0x000fe40007ffe0ff */
[----:B------:R-:W-:Y:S01]  /*19a0*/  LOP3.LUT R24, R24, 0xfffffe, RZ, 0xc0, !PT ;  /* 0x00fffffe18187812 */ /* 0x000fe200078ec0ff */
[----:B------:R-:W-:Y:S01]  /*19b0*/  IMAD R27, R65, c[0x0][0x1bc], R38 ;  /* 0x00006f00411b7a24 */ /* 0x000fe200078e0226 */
[----:B------:R-:W-:Y:S01]  /*19c0*/  LEA R83, P2, R78, c[0x0][0x230], 0x3 ;  /* 0x00008c004e537a11 */ /* 0x000fe200078418ff */
[----:B------:R-:W-:Y:S01]  /*19d0*/  IMAD.WIDE R76, R77, 0x10, R2 ;  /* 0x000000104d4c7825 */ /* 0x000fe200078e0202 */
[----:B------:R-:W-:Y:S01]  /*19e0*/  IADD3 R24, R19, -R24, RZ ;  /* 0x8000001813187210 */ /* 0x000fe20007ffe0ff */
[----:B------:R-:W-:Y:S01]  /*19f0*/  HFMA2.MMA R19, -RZ, RZ, 0, 0 ;  /* 0x00000000ff137435 */ /* 0x000fe200000001ff */
[----:B------:R-:W-:Y:S01]  /*1a00*/  IADD3 R21, R79, R27, RZ ;  /* 0x0000001b4f157210 */ /* 0x000fe20007ffe0ff */
[----:B------:R-:W-:Y:S01]  /*1a10*/  FADD.FTZ R75, R75, R75 ;  /* 0x0000004b4b4b7221 */ /* 0x000fe20000010000 */
[----:B------:R-:W-:Y:S01]  /*1a20*/  LEA.HI.X R79, R20, c[0x0][0x22c], R23, 0x3, P1 ;  /* 0x00008b00144f7a11 */ /* 0x000fe200008f1c17 */
[----:B------:R-:W-:Y:S01]  /*1a30*/  FADD.FTZ R20, R11, R60 ;  /* 0x0000003c0b147221 */ /* 0x000fe20000010000 */
[----:B------:R-:W-:Y:S01]  /*1a40*/  LEA.HI.X R81, R22, c[0x0][0x224], R81, 0x3, P0 ;  /* 0x0000890016517a11 */ /* 0x000fe200000f1c51 */
[----:B------:R-:W-:Y:S01]  /*1a50*/  FADD.FTZ R74, R74, R74 ;  /* 0x0000004a4a4a7221 */ /* 0x000fe20000010000 */
[----:B------:R-:W-:Y:S01]  /*1a60*/  LEA.HI.X R78, R78, c[0x0][0x234], R21, 0x3, P2 ;  /* 0x00008d004e4e7a11 */ /* 0x000fe200010f1c15 */
[----:B------:R-:W-:Y:S01]  /*1a70*/  FADD.FTZ R73, R73, R73 ;  /* 0x0000004949497221 */ /* 0x000fe20000010000 */
[----:B------:R-:W-:Y:S01]  /*1a80*/  SHF.L.U32 R66, R24, 0x8, RZ ;  /* 0x0000000818427819 */ /* 0x000fe200000006ff */
[----:B------:R-:W-:-:S02]  /*1a90*/  FADD.FTZ R72, R72, R72 ;  /* 0x0000004848487221 */ /* 0x000fc40000010000 */
[--C-:B------:R-:W-:Y:S02]  /*1aa0*/  FADD.FTZ R71, R10, R60.reuse ;  /* 0x0000003c0a477221 */ /* 0x100fe40000010000 */
[--C-:B------:R-:W-:Y:S02]  /*1ab0*/  FADD.FTZ R70, R9, R60.reuse ;  /* 0x0000003c09467221 */ /* 0x100fe40000010000 */
[----:B------:R-:W-:Y:S02]  /*1ac0*/  FADD.FTZ R69, R8, R60 ;  /* 0x0000003c08457221 */ /* 0x000fe40000010000 */
[----:B------:R-:W-:Y:S02]  /*1ad0*/  FMUL.FTZ R67, R7, R20 ;  /* 0x0000001407437220 */ /* 0x000fe40000410000 */
.L_x_13061:
[----:B------:R-:W-:Y:S02]  /*1ae0*/  MOV R20, R84 ;  /* 0x0000005400147202 */ /* 0x000fe40000000f00 */
[----:B------:R-:W-:-:S05]  /*1af0*/  MOV R21, R81 ;  /* 0x0000005100157202 */ /* 0x000fca0000000f00 */
[----:B------:R0:W2:Y:S01]  /*1b00*/  LDG.E.64 R36, [R20.64] ;  /* 0x0000000614247981 */ /* 0x0000a2000c1e1b00 */
[--C-:B------:R-:W-:Y:S01]  /*1b10*/  FADD.FTZ R85, R8, R60.reuse ;  /* 0x0000003c08557221 */ /* 0x100fe20000010000 */
[----:B------:R-:W-:Y:S02]  /*1b20*/  ISETP.NE.AND P0, PT, R56, RZ, PT ;  /* 0x000000ff3800720c */ /* 0x000fe40003f05270 */
[----:B------:R-:W-:Y:S01]  /*1b30*/  ISETP.GT.AND P1, PT, R49, 0x1, PT ;  /* 0x000000013100780c */ /* 0x000fe20003f24270 */
[----:B------:R-:W-:-:S03]  /*1b40*/  FADD.FTZ R92, R9, R60 ;  /* 0x0000003c095c7221 */ /* 0x000fc60000010000 */
[----:B------:R-:W-:Y:S02]  /*1b50*/  ISETP.EQ.AND P1, PT, R82, RZ, P1 ;  /* 0x000000ff5200720c */ /* 0x000fe40000f22270 */
[----:B0-----:R-:W-:Y:S02]  /*1b60*/  IADD3 R21, R56, 0x200, RZ ;  /* 0x0000020038157810 */ /* 0x001fe40007ffe0ff */
[----:B------:R-:W-:Y:S02]  /*1b70*/  MOV R20, R80 ;  /* 0x0000005000147202 */ /* 0x000fe40000000f00 */
[----:B------:R-:W-:Y:S02]  /*1b80*/  SEL R38, R66, R21, !P0 ;  /* 0x0000001542267207 */ /* 0x000fe40004000000 */
[----:B------:R-:W-:-:S06]  /*1b90*/  MOV R21, R79 ;  /* 0x0000004f00157202 */ /* 0x000fcc0000000f00 */
[----:B------:R-:W5:Y:S01]  /*1ba0*/  LDG.E.64 R20, [R20.64] ;  /* 0x0000000614147981 */ /* 0x000f62000c1e1b00 */
[----:B------:R-:W-:Y:S01]  /*1bb0*/  @P1 MOV R39, R77 ;  /* 0x0000004d00271202 */ /* 0x000fe20000000f00 */
[--C-:B------:R-:W-:Y:S02]  /*1bc0*/  FADD.FTZ R96, R10, R60.reuse ;  /* 0x0000003c0a607221 */ /* 0x100fe40000010000 */
[----:B------:R-:W-:Y:S02]  /*1bd0*/  FADD.FTZ R94, R11, R60 ;  /* 0x0000003c0b5e7221 */ /* 0x000fe40000010000 */
[----:B------:R-:W-:Y:S01]  /*1be0*/  FMUL.FTZ R106, R4, R69 ;  /* 0x00000045046a7220 */ /* 0x000fe20000410000 */
[----:B------:R-:W-:Y:S01]  /*1bf0*/  BSSY B0, `(.L_x_13047) ;  /* 0x0000055000007945 */ /* 0x000fe20003800000 */
[----:B--2---:R-:W-:Y:S02]  /*1c00*/  FMUL.FTZ R87, R36, 1.4426950216293334961 ;  /* 0x3fb8aa3b24577820 */ /* 0x004fe40000410000 */
[----:B------:R-:W-:-:S02]  /*1c10*/  FMUL.FTZ R23, R37, R85 ;  /* 0x0000005525177220 */ /* 0x000fc40000410000 */
        /* <DEDUP_REMOVED lines=14> */
[----:B------:R-:W-:Y:S02]  /*1d00*/  FMUL.FTZ R86, R87, R92 ;  /* 0x0000005c57567220 */ /* 0x000fe40000410000 */
[----:B------:R-:W-:Y:S01]  /*1d10*/  MUFU.SIN R88, R95 ;  /* 0x0000005f00587308 */ /* 0x000fe20000000400 */
[----:B0-----:R-:W-:Y:S01]  /*1d20*/  @P1 MOV R38, R76 ;  /* 0x0000004c00261202 */ /* 0x001fe20000000f00 */
[----:B------:R-:W-:Y:S01]  /*1d30*/  BAR.SYNC.DEFER_BLOCKING 0x0 ;  /* 0x0000000000007b1d */ /* 0x000fe20000010000 */
[----:B------:R-:W-:-:S05]  /*1d40*/  FMUL.FTZ R89, R37, R96 ;  /* 0x0000006025597220 */ /* 0x000fca0000410000 */
[----:B------:R-:W0:Y:S01]  /*1d50*/  MUFU.EX2 R91, R86 ;  /* 0x00000056005b7308 */ /* 0x000e220000000800 */
[----:B------:R-:W-:-:S07]  /*1d60*/  FMUL.RZ R89, R89, 0.15915493667125701904 ;  /* 0x3e22f98359597820 */ /* 0x000fce000040c000 */
[----:B------:R-:W1:Y:S01]  /*1d70*/  MUFU.COS R90, R95 ;  /* 0x0000005f005a7308 */ /* 0x000e620000000000 */
[----:B------:R2:W5:Y:S07]  /*1d80*/  @P1 LDG.E.64 R26, [R38.64+0x8] ;  /* 0x00000806261a1981 */ /* 0x00056e000c1e1b00 */
[----:B------:R-:W-:Y:S01]  /*1d90*/  MUFU.SIN R93, R89 ;  /* 0x00000059005d7308 */ /* 0x000fe20000000400 */
[----:B--2---:R-:W-:Y:S02]  /*1da0*/  FMUL.FTZ R38, R87, R96 ;  /* 0x0000006057267220 */ /* 0x004fe40000410000 */
[----:B------:R-:W-:-:S05]  /*1db0*/  FMUL.FTZ R39, R94, R37 ;  /* 0x000000255e277220 */ /* 0x000fca0000410000 */
[----:B------:R2:W-:Y:S01]  /*1dc0*/  MUFU.COS R97, R89 ;  /* 0x0000005900617308 */ /* 0x0005e20000000000 */
[----:B------:R-:W-:Y:S02]  /*1dd0*/  FMUL.FTZ R87, R94, R87 ;  /* 0x000000575e577220 */ /* 0x000fe40000410000 */
[----:B------:R-:W-:Y:S02]  /*1de0*/  FMUL.RZ R99, R39, 0.15915493667125701904 ;  /* 0x3e22f98327637820 */ /* 0x000fe4000040c000 */
[----:B0-----:R-:W-:-:S03]  /*1df0*/  FMUL.FTZ R86, R91, R88 ;  /* 0x000000585b567220 */ /* 0x001fc60000410000 */
[----:B------:R-:W0:Y:S01]  /*1e00*/  MUFU.EX2 R38, R38 ;  /* 0x0000002600267308 */ /* 0x000e220000000800 */
[----:B-1----:R-:W-:Y:S02]  /*1e10*/  FMUL.FTZ R91, R91, R90 ;  /* 0x0000005a5b5b7220 */ /* 0x002fe40000410000 */
[----:B------:R-:W-:-:S05]  /*1e20*/  FMUL.FTZ R88, R86, R106 ;  /* 0x0000006a56587220 */ /* 0x000fca0000410000 */
[----:B------:R-:W-:Y:S01]  /*1e30*/  MUFU.EX2 R95, R87 ;  /* 0x00000057005f7308 */ /* 0x000fe20000000800 */
[----:B------:R-:W-:-:S07]  /*1e40*/  FMUL.FTZ R39, RZ, R86 ;  /* 0x00000056ff277220 */ /* 0x000fce0000410000 */
[----:B------:R-:W1:Y:S08]  /*1e50*/  MUFU.COS R100, R99 ;  /* 0x0000006300647308 */ /* 0x000e700000000000 */
[----:B------:R-:W3:Y:S01]  /*1e60*/  MUFU.SIN R98, R99 ;  /* 0x0000006300627308 */ /* 0x000ee20000000400 */
[----:B------:R-:W-:Y:S02]  /*1e70*/  FFMA.FTZ R90, RZ, R91, R88 ;  /* 0x0000005bff5a7223 */ /* 0x000fe40000010058 */
[----:B--2---:R-:W-:-:S02]  /*1e80*/  FMUL.FTZ R89, R5, R70 ;  /* 0x0000004605597220 */ /* 0x004fc40000410000 */
[----:B------:R-:W-:Y:S02]  /*1e90*/  FFMA.FTZ R88, R91, R106, -R39 ;  /* 0x0000006a5b587223 */ /* 0x000fe40000010827 */
[C---:B0-----:R-:W-:Y:S02]  /*1ea0*/  FMUL.FTZ R97, R38.reuse, R97 ;  /* 0x0000006126617220 */ /* 0x041fe40000410000 */
[----:B------:R-:W-:Y:S02]  /*1eb0*/  FMUL.FTZ R93, R38, R93 ;  /* 0x0000005d265d7220 */ /* 0x000fe40000410000 */
[----:B------:R-:W-:Y:S02]  /*1ec0*/  FADD.FTZ R102, R89, R88 ;  /* 0x0000005859667221 */ /* 0x000fe40000010000 */
[----:B------:R-:W-:Y:S02]  /*1ed0*/  FMUL.FTZ R38, R25, R86 ;  /* 0x0000005619267220 */ /* 0x000fe40000410000 */
[----:B------:R-:W-:-:S02]  /*1ee0*/  FADD.FTZ R104, RZ, R90 ;  /* 0x0000005aff687221 */ /* 0x000fc40000010000 */
[C---:B-1----:R-:W-:Y:S02]  /*1ef0*/  FMUL.FTZ R87, R95.reuse, R100 ;  /* 0x000000645f577220 */ /* 0x042fe40000410000 */
[----:B---3--:R-:W-:Y:S02]  /*1f00*/  FMUL.FTZ R90, R95, R98 ;  /* 0x000000625f5a7220 */ /* 0x008fe40000410000 */
[C---:B------:R-:W-:Y:S02]  /*1f10*/  FMUL.FTZ R95, R93.reuse, R102 ;  /* 0x000000665d5f7220 */ /* 0x040fe40000410000 */
[C---:B------:R-:W-:Y:S02]  /*1f20*/  FMUL.FTZ R88, R24.reuse, R86 ;  /* 0x0000005618587220 */ /* 0x040fe40000410000 */
[----:B------:R-:W-:Y:S02]  /*1f30*/  FFMA.FTZ R38, R24, R91, -R38 ;  /* 0x0000005b18267223 */ /* 0x000fe40000010826 */
[----:B------:R-:W-:-:S02]  /*1f40*/  FMUL.FTZ R39, R93, R104 ;  /* 0x000000685d277220 */ /* 0x000fc40000410000 */
[----:B------:R-:W-:Y:S02]  /*1f50*/  FFMA.FTZ R104, R97, R104, R95 ;  /* 0x0000006861687223 */ /* 0x000fe4000001005f */
[----:B------:R-:W-:Y:S01]  /*1f60*/  FFMA.FTZ R88, R25, R91, R88 ;  /* 0x0000005b19587223 */ /* 0x000fe20000010058 */
[----:B------:R-:W-:Y:S01]  /*1f70*/  ISETP.NE.AND P1, PT, R56, 0x1f, PT ;  /* 0x0000001f3800780c */ /* 0x000fe20003f25270 */
[----:B------:R-:W-:Y:S02]  /*1f80*/  FMUL.FTZ R95, R93, R38 ;  /* 0x000000265d5f7220 */ /* 0x000fe40000410000 */
[----:B------:R-:W-:Y:S02]  /*1f90*/  FFMA.FTZ R99, R97, R102, -R39 ;  /* 0x0000006661637223 */ /* 0x000fe40000010827 */
[-C--:B------:R-:W-:Y:S02]  /*1fa0*/  FMUL.FTZ R39, R93, R88.reuse ;  /* 0x000000585d277220 */ /* 0x080fe40000410000 */
[----:B------:R-:W-:-:S02]  /*1fb0*/  FFMA.FTZ R95, R97, R88, R95 ;  /* 0x00000058615f7223 */ /* 0x000fc4000001005f */
[----:B------:R-:W-:Y:S02]  /*1fc0*/  FFMA.FTZ R39, R97, R38, -R39 ;  /* 0x0000002661277223 */ /* 0x000fe40000010827 */
[C---:B------:R-:W-:Y:S02]  /*1fd0*/  FMUL.FTZ R38, R90.reuse, R95 ;  /* 0x0000005f5a267220 */ /* 0x040fe40000410000 */
[-C--:B------:R-:W-:Y:S02]  /*1fe0*/  FMUL.FTZ R88, R90, R39.reuse ;  /* 0x000000275a587220 */ /* 0x080fe40000410000 */
[----:B------:R-:W-:Y:S02]  /*1ff0*/  FFMA.FTZ R109, R87, R39, -R38 ;  /* 0x00000027576d7223 */ /* 0x000fe40000010826 */
[----:B------:R0:W1:Y:S01]  /*2000*/  @P1 LDS.64 R38, [R56.X8+0x1668] ;  /* 0x0016680038261984 */ /* 0x0000620000008a00 */
[----:B------:R-:W-:Y:S02]  /*2010*/  FMUL.FTZ R98, R6, R71 ;  /* 0x0000004706627220 */ /* 0x000fe40000410000 */
[----:B------:R-:W-:-:S02]  /*2020*/  FADD.FTZ R104, RZ, R104 ;  /* 0x00000068ff687221 */ /* 0x000fc40000010000 */
[----:B------:R-:W-:Y:S02]  /*2030*/  FADD.FTZ R99, R98, R99 ;  /* 0x0000006362637221 */ /* 0x000fe40000010000 */
[CC--:B------:R-:W-:Y:S02]  /*2040*/  FMUL.FTZ R100, R90.reuse, R104.reuse ;  /* 0x000000685a647220 */ /* 0x0c0fe40000410000 */
[-C--:B------:R-:W-:Y:S02]  /*2050*/  FMUL.FTZ R101, R90, R99.reuse ;  /* 0x000000635a657220 */ /* 0x080fe40000410000 */
[C---:B------:R-:W-:Y:S02]  /*2060*/  FFMA.FTZ R100, R87.reuse, R99, -R100 ;  /* 0x0000006357647223 */ /* 0x040fe40000010864 */
[C---:B------:R-:W-:Y:S02]  /*2070*/  FFMA.FTZ R101, R87.reuse, R104, R101 ;  /* 0x0000006857657223 */ /* 0x040fe40000010065 */
[----:B------:R-:W-:-:S02]  /*2080*/  FFMA.FTZ R88, R87, R95, R88 ;  /* 0x0000005f57587223 */ /* 0x000fc40000010058 */
[----:B------:R-:W-:Y:S02]  /*2090*/  FADD.FTZ R107, RZ, R101 ;  /* 0x00000065ff6b7221 */ /* 0x000fe40000010000 */
[----:B------:R-:W-:Y:S01]  /*20a0*/  FADD.FTZ R108, R67, R100 ;  /* 0x00000064436c7221 */ /* 0x000fe20000010000 */
[----:B------:R-:W-:Y:S05]  /*20b0*/  @P1 BRA `(.L_x_13048) ;  /* 0x0000008000001947 */ /* 0x000fea0003800000 */
[----:B0-----:R-:W-:Y:S01]  /*20c0*/  ISETP.NE.AND P2, PT, R49, c[0x0][0x174], PT ;  /* 0x00005d0031007a0c */ /* 0x001fe20003f45270 */
[----:B-1----:R-:W-:-:S12]  /*20d0*/  HFMA2.MMA R39, -RZ, RZ, 0, 0 ;  /* 0x00000000ff277435 */ /* 0x002fd800000001ff */
[----:B------:R-:W-:-:S04]  /*20e0*/  @P2 LEA.HI R38, R49, R49, RZ, 0x1 ;  /* 0x0000003131262211 */ /* 0x000fc800078f08ff */
[----:B------:R-:W-:-:S04]  /*20f0*/  @P2 LOP3.LUT R38, R38, 0x1ffffe, RZ, 0xc0, !PT ;  /* 0x001ffffe26262812 */ /* 0x000fc800078ec0ff */
[----:B------:R-:W-:Y:S02]  /*2100*/  @P2 IADD3 R95, -R38, R49, RZ ;  /* 0x00000031265f2210 */ /* 0x000fe40007ffe1ff */
[----:B------:R-:W-:Y:S02]  /*2110*/  MOV R38, 0x3f800000 ;  /* 0x3f80000000267802 */ /* 0x000fe40000000f00 */
[----:B------:R-:W-:-:S05]  /*2120*/  @P2 LEA R95, R95, R68, 0xb ;  /* 0x000000445f5f2211 */ /* 0x000fca00078e58ff */
[----:B------:R0:W1:Y:S02]  /*2130*/  @P2 LDS.64 R38, [R95+0x660] ;  /* 0x000660005f262984 */ /* 0x0000640000000a00 */
.L_x_13048:
[----:B0-----:R-:W-:Y:S05]  /*2140*/  BSYNC B0 ;  /* 0x0000000000007941 */ /* 0x001fea0003800000 */
.L_x_13047:
[----:B------:R-:W0:Y:S01]  /*2150*/  SHFL.UP PT, R101, R107, 0x1, RZ ;  /* 0x042000006b657989 */ /* 0x000e2200000e00ff */
[C---:B------:R-:W-:Y:S01]  /*2160*/  ISETP.GE.AND P2, PT, R55.reuse, 0x1, PT ;  /* 0x000000013700780c */ /* 0x040fe20003f46270 */
[CC--:B-1----:R-:W-:Y:S01]  /*2170*/  FMUL.FTZ R120, R90.reuse, R39.reuse ;  /* 0x000000275a787220 */ /* 0x0c2fe20000410000 */
[----:B------:R-:W-:Y:S01]  /*2180*/  ISETP.GE.AND P3, PT, R55, 0x8, PT ;  /* 0x000000083700780c */ /* 0x000fe20003f66270 */
[----:B------:R-:W1:Y:S01]  /*2190*/  SHFL.UP PT, R100, R108, 0x1, RZ ;  /* 0x042000006c647989 */ /* 0x000e6200000e00ff */
[-C--:B------:R-:W-:Y:S01]  /*21a0*/  FMUL.FTZ R118, R90, -R38.reuse ;  /* 0x800000265a767220 */ /* 0x080fe20000410000 */
[C---:B------:R-:W-:Y:S01]  /*21b0*/  ISETP.NE.AND P6, PT, R82.reuse, 0x1f, PT ;  /* 0x0000001f5200780c */ /* 0x040fe20003fc5270 */
[C---:B------:R-:W-:Y:S01]  /*21c0*/  FFMA.FTZ R120, R87.reuse, R38, -R120 ;  /* 0x0000002657787223 */ /* 0x040fe20000010878 */
[----:B------:R-:W2:Y:S01]  /*21d0*/  SHFL.UP PT, R95, R109, 0x1, RZ ;  /* 0x042000006d5f7989 */ /* 0x000ea200000e00ff */
[----:B------:R-:W-:Y:S01]  /*21e0*/  FFMA.FTZ R122, R87, -R39, R118 ;  /* 0x80000027577a7223 */ /* 0x000fe20000010076 */
[----:B------:R-:W-:Y:S01]  /*21f0*/  BSSY B0, `(.L_x_13049) ;  /* 0x0000092000007945 */ /* 0x000fe20003800000 */
[----:B------:R-:W-:Y:S01]  /*2200*/  FMUL.FTZ R118, R93, -R120 ;  /* 0x800000785d767220 */ /* 0x000fe20000410000 */
[----:B------:R-:W3:Y:S01]  /*2210*/  SHFL.UP PT, R99, R88, 0x1, RZ ;  /* 0x0420000058637989 */ /* 0x000ee200000e00ff */
[----:B------:R-:W-:-:S02]  /*2220*/  ISETP.GT.U32.AND P4, PT, R82, 0x17, PT ;  /* 0x000000175200780c */ /* 0x000fc40003f84070 */
[-C--:B------:R-:W-:Y:S01]  /*2230*/  FFMA.FTZ R118, R97, R122.reuse, R118 ;  /* 0x0000007a61767223 */ /* 0x080fe20000010076 */
[----:B-----5:R-:W-:Y:S01]  /*2240*/  SHFL.IDX PT, R26, R26, RZ, 0x1f ;  /* 0x00001fff1a1a7589 */ /* 0x020fe200000e0000 */
[----:B------:R-:W-:Y:S01]  /*2250*/  FMUL.FTZ R122, R93, -R122 ;  /* 0x8000007a5d7a7220 */ /* 0x000fe20000410000 */
[----:B------:R-:W-:Y:S02]  /*2260*/  ISETP.GT.U32.AND P5, PT, R82, 0xf, PT ;  /* 0x0000000f5200780c */ /* 0x000fe40003fa4070 */
[----:B------:R-:W-:Y:S01]  /*2270*/  SHFL.IDX PT, R27, R27, RZ, 0x1f ;  /* 0x00001fff1b1b7589 */ /* 0x000fe200000e0000 */
[----:B------:R-:W-:Y:S02]  /*2280*/  FFMA.FTZ R120, R97, R120, -R122 ;  /* 0x0000007861787223 */ /* 0x000fe4000001087a */
[C---:B0-----:R-:W-:Y:S02]  /*2290*/  FMUL.FTZ R104, R88.reuse, R101 ;  /* 0x0000006558687220 */ /* 0x041fe40000410000 */
[----:B-1----:R-:W-:-:S02]  /*22a0*/  FMUL.FTZ R110, R88, R100 ;  /* 0x00000064586e7220 */ /* 0x002fc40000410000 */
[C---:B------:R-:W-:Y:S02]  /*22b0*/  FFMA.FTZ R105, R109.reuse, R100, -R104 ;  /* 0x000000646d697223 */ /* 0x040fe40000010868 */
[----:B--2---:R-:W-:Y:S02]  /*22c0*/  FMUL.FTZ R102, R88, R95 ;  /* 0x0000005f58667220 */ /* 0x004fe40000410000 */
[C---:B------:R-:W-:Y:S02]  /*22d0*/  FFMA.FTZ R110, R109.reuse, R101, R110 ;  /* 0x000000656d6e7223 */ /* 0x040fe4000001006e */
[----:B------:R-:W-:Y:S02]  /*22e0*/  @P2 FADD.FTZ R108, R108, R105 ;  /* 0x000000696c6c2221 */ /* 0x000fe40000010000 */
[-C--:B---3--:R-:W-:Y:S02]  /*22f0*/  FFMA.FTZ R101, R109, R99.reuse, R102 ;  /* 0x000000636d657223 */ /* 0x088fe40000010066 */
[C---:B------:R-:W-:Y:S01]  /*2300*/  FMUL.FTZ R100, R88.reuse, R99 ;  /* 0x0000006358647220 */ /* 0x040fe20000410000 */
[----:B------:R-:W0:Y:S01]  /*2310*/  SHFL.UP PT, R102, R108, 0x2, RZ ;  /* 0x044000006c667989 */ /* 0x000e2200000e00ff */
[----:B------:R-:W-:Y:S01]  /*2320*/  @P2 FADD.FTZ R107, R107, R110 ;  /* 0x0000006e6b6b2221 */ /* 0x000fe20000010000 */
[----:B------:R-:W-:Y:S01]  /*2330*/  FSEL R101, R88, R101, !P2 ;  /* 0x0000006558657208 */ /* 0x000fe20005000000 */
[----:B------:R-:W-:Y:S01]  /*2340*/  @P2 FFMA.FTZ R109, R109, R95, -R100 ;  /* 0x0000005f6d6d2223 */ /* 0x000fe20000010864 */
[----:B------:R-:W-:-:S02]  /*2350*/  ISETP.GE.AND P2, PT, R55, 0x2, PT ;  /* 0x000000023700780c */ /* 0x000fc40003f46270 */
[----:B------:R-:W1:Y:S04]  /*2360*/  SHFL.UP PT, R104, R107, 0x2, RZ ;  /* 0x044000006b687989 */ /* 0x000e6800000e00ff */
[----:B------:R-:W2:Y:S04]  /*2370*/  SHFL.UP PT, R88, R109, 0x2, RZ ;  /* 0x044000006d587989 */ /* 0x000ea800000e00ff */
[----:B------:R-:W3:Y:S01]  /*2380*/  SHFL.UP PT, R100, R101, 0x2, RZ ;  /* 0x0440000065647989 */ /* 0x000ee200000e00ff */
[C---:B0-----:R-:W-:Y:S02]  /*2390*/  FMUL.FTZ R105, R101.reuse, R102 ;  /* 0x0000006665697220 */ /* 0x041fe40000410000 */
[----:B-1----:R-:W-:-:S02]  /*23a0*/  FMUL.FTZ R95, R101, R104 ;  /* 0x00000068655f7220 */ /* 0x002fc40000410000 */
[----:B------:R-:W-:Y:S02]  /*23b0*/  FFMA.FTZ R104, R109, R104, R105 ;  /* 0x000000686d687223 */ /* 0x000fe40000010069 */
[----:B--2---:R-:W-:Y:S02]  /*23c0*/  FMUL.FTZ R99, R101, R88 ;  /* 0x0000005865637220 */ /* 0x004fe40000410000 */
[----:B------:R-:W-:Y:S02]  /*23d0*/  FFMA.FTZ R105, R109, R102, -R95 ;  /* 0x000000666d697223 */ /* 0x000fe4000001085f */
[-C--:B---3--:R-:W-:Y:S02]  /*23e0*/  FMUL.FTZ R95, R101, R100.reuse ;  /* 0x00000064655f7220 */ /* 0x088fe40000410000 */
[----:B------:R-:W-:Y:S02]  /*23f0*/  FFMA.FTZ R100, R109, R100, R99 ;  /* 0x000000646d647223 */ /* 0x000fe40000010063 */
[----:B------:R-:W-:-:S02]  /*2400*/  @P2 FADD.FTZ R107, R107, R104 ;  /* 0x000000686b6b2221 */ /* 0x000fc40000010000 */
[----:B------:R-:W-:Y:S01]  /*2410*/  @P2 FADD.FTZ R108, R108, R105 ;  /* 0x000000696c6c2221 */ /* 0x000fe20000010000 */
[----:B------:R-:W-:Y:S01]  /*2420*/  FSEL R100, R101, R100, !P2 ;  /* 0x0000006465647208 */ /* 0x000fe20005000000 */
[----:B------:R-:W-:Y:S01]  /*2430*/  @P2 FFMA.FTZ R109, R109, R88, -R95 ;  /* 0x000000586d6d2223 */ /* 0x000fe2000001085f */
[----:B------:R-:W0:Y:S01]  /*2440*/  SHFL.UP PT, R105, R107, 0x4, RZ ;  /* 0x048000006b697989 */ /* 0x000e2200000e00ff */
[----:B------:R-:W-:Y:S01]  /*2450*/  ISETP.GE.AND P2, PT, R55, 0x4, PT ;  /* 0x000000043700780c */ /* 0x000fe20003f46270 */
[CC--:B------:R-:W-:Y:S02]  /*2460*/  FMUL.FTZ R95, R21.reuse, R23.reuse ;  /* 0x00000017155f7220 */ /* 0x0c0fe40000410000 */
[----:B------:R-:W1:Y:S01]  /*2470*/  SHFL.UP PT, R104, R108, 0x4, RZ ;  /* 0x048000006c687989 */ /* 0x000e6200000e00ff */
[-C--:B------:R-:W-:Y:S02]  /*2480*/  FMUL.FTZ R101, R21, R22.reuse ;  /* 0x0000001615657220 */ /* 0x080fe40000410000 */
[C---:B------:R-:W-:Y:S01]  /*2490*/  FFMA.FTZ R102, R20.reuse, R22, -R95 ;  /* 0x0000001614667223 */ /* 0x040fe2000001085f */
[----:B------:R-:W2:Y:S01]  /*24a0*/  SHFL.UP PT, R88, R109, 0x4, RZ ;  /* 0x048000006d587989 */ /* 0x000ea200000e00ff */
[----:B------:R-:W-:-:S02]  /*24b0*/  FFMA.FTZ R101, R20, R23, R101 ;  /* 0x0000001714657223 */ /* 0x000fc40000010065 */
[----:B------:R-:W-:Y:S01]  /*24c0*/  FMUL.FTZ R111, R73, R102 ;  /* 0x00000066496f7220 */ /* 0x000fe20000410000 */
[----:B------:R-:W3:Y:S01]  /*24d0*/  SHFL.UP PT, R99, R100, 0x4, RZ ;  /* 0x0480000064637989 */ /* 0x000ee200000e00ff */
[----:B------:R-:W-:-:S04]  /*24e0*/  FMUL.FTZ R113, R72, R101 ;  /* 0x0000006548717220 */ /* 0x000fc80000410000 */
[----:B------:R-:W-:Y:S02]  /*24f0*/  FMUL.FTZ R23, R87, R113 ;  /* 0x0000007157177220 */ /* 0x000fe40000410000 */
[CC--:B0-----:R-:W-:Y:S02]  /*2500*/  FMUL.FTZ R21, R100.reuse, R105.reuse ;  /* 0x0000006964157220 */ /* 0x0c1fe40000410000 */
[CC--:B-1----:R-:W-:Y:S02]  /*2510*/  FMUL.FTZ R112, R100.reuse, R104.reuse ;  /* 0x0000006864707220 */ /* 0x0c2fe40000410000 */
[C---:B------:R-:W-:Y:S02]  /*2520*/  FFMA.FTZ R21, R109.reuse, R104, -R21 ;  /* 0x000000686d157223 */ /* 0x040fe40000010815 */
[----:B--2---:R-:W-:Y:S02]  /*2530*/  FMUL.FTZ R110, R100, R88 ;  /* 0x00000058646e7220 */ /* 0x004fe40000410000 */
[----:B------:R-:W-:-:S02]  /*2540*/  FFMA.FTZ R112, R109, R105, R112 ;  /* 0x000000696d707223 */ /* 0x000fc40000010070 */
[-C--:B---3--:R-:W-:Y:S02]  /*2550*/  FFMA.FTZ R95, R109, R99.reuse, R110 ;  /* 0x000000636d5f7223 */ /* 0x088fe4000001006e */
[----:B------:R-:W-:Y:S02]  /*2560*/  FMUL.FTZ R99, R100, R99 ;  /* 0x0000006364637220 */ /* 0x000fe40000410000 */
[----:B------:R-:W-:Y:S01]  /*2570*/  @P2 FADD.FTZ R108, R108, R21 ;  /* 0x000000156c6c2221 */ /* 0x000fe20000010000 */
[----:B------:R-:W-:Y:S01]  /*2580*/  FSEL R95, R100, R95, !P2 ;  /* 0x0000005f645f7208 */ /* 0x000fe20005000000 */
[----:B------:R-:W-:Y:S02]  /*2590*/  @P2 FADD.FTZ R107, R107, R112 ;  /* 0x000000706b6b2221 */ /* 0x000fe40000010000 */
[----:B------:R-:W-:Y:S01]  /*25a0*/  @P2 FFMA.FTZ R109, R109, R88, -R99 ;  /* 0x000000586d6d2223 */ /* 0x000fe20000010863 */
[----:B------:R-:W0:Y:S01]  /*25b0*/  SHFL.UP PT, R100, R108, 0x8, RZ ;  /* 0x050000006c647989 */ /* 0x000e2200000e00ff */
[----:B------:R-:W-:Y:S01]  /*25c0*/  FMUL.FTZ R112, R72, R102 ;  /* 0x0000006648707220 */ /* 0x000fe20000410000 */
[----:B------:R-:W-:Y:S01]  /*25d0*/  ISETP.GE.AND P2, PT, R49, c[0x0][0x174], PT ;  /* 0x00005d0031007a0c */ /* 0x000fe20003f46270 */
[----:B------:R-:W-:Y:S01]  /*25e0*/  FMUL.FTZ R21, R90, R113 ;  /* 0x000000715a157220 */ /* 0x000fe20000410000 */
[----:B------:R-:W1:Y:S01]  /*25f0*/  SHFL.UP PT, R104, R107, 0x8, RZ ;  /* 0x050000006b687989 */ /* 0x000e6200000e00ff */
[----:B------:R-:W-:Y:S01]  /*2600*/  FMUL.FTZ R110, R73, R101 ;  /* 0x00000065496e7220 */ /* 0x000fe20000410000 */
[----:B------:R-:W-:Y:S01]  /*2610*/  ISETP.EQ.AND P2, PT, R82, RZ, !P2 ;  /* 0x000000ff5200720c */ /* 0x000fe20005742270 */
[-C--:B------:R-:W-:Y:S01]  /*2620*/  FFMA.FTZ R23, -R90, R112.reuse, -R23 ;  /* 0x000000705a177223 */ /* 0x080fe20000010917 */
[----:B------:R-:W2:Y:S01]  /*2630*/  SHFL.UP PT, R20, R109, 0x8, RZ ;  /* 0x050000006d147989 */ /* 0x000ea200000e00ff */
[----:B------:R-:W-:-:S02]  /*2640*/  FFMA.FTZ R22, R87, R112, -R21 ;  /* 0x0000007057167223 */ /* 0x000fc40000010815 */
[----:B------:R-:W-:Y:S01]  /*2650*/  FADD.FTZ R114, -R110, R23 ;  /* 0x000000176e727221 */ /* 0x000fe20000010100 */
[----:B------:R-:W3:Y:S01]  /*2660*/  SHFL.UP PT, R88, R95, 0x8, RZ ;  /* 0x050000005f587989 */ /* 0x000ee200000e00ff */
[----:B------:R-:W-:Y:S02]  /*2670*/  FADD.FTZ R22, R111, R22 ;  /* 0x000000166f167221 */ /* 0x000fe40000010000 */
[C---:B------:R-:W-:Y:S02]  /*2680*/  FMUL.FTZ R23, R93.reuse, -R114 ;  /* 0x800000725d177220 */ /* 0x040fe40000410000 */
[-C--:B------:R-:W-:Y:S02]  /*2690*/  FMUL.FTZ R21, R93, -R22.reuse ;  /* 0x800000165d157220 */ /* 0x080fe40000410000 */
[C---:B------:R-:W-:Y:S02]  /*26a0*/  FFMA.FTZ R23, R97.reuse, R22, -R23 ;  /* 0x0000001661177223 */ /* 0x040fe40000010817 */
[----:B------:R-:W-:-:S02]  /*26b0*/  FFMA.FTZ R22, R97, R114, R21 ;  /* 0x0000007261167223 */ /* 0x000fc40000010015 */
[C---:B0-----:R-:W-:Y:S02]  /*26c0*/  FMUL.FTZ R114, R95.reuse, R100 ;  /* 0x000000645f727220 */ /* 0x041fe40000410000 */
[-C--:B-1----:R-:W-:Y:S02]  /*26d0*/  FMUL.FTZ R105, R95, R104.reuse ;  /* 0x000000685f697220 */ /* 0x082fe40000410000 */
[----:B------:R-:W-:Y:S02]  /*26e0*/  FFMA.FTZ R114, R109, R104, R114 ;  /* 0x000000686d727223 */ /* 0x000fe40000010072 */
[----:B--2---:R-:W-:Y:S02]  /*26f0*/  FMUL.FTZ R99, R95, R20 ;  /* 0x000000145f637220 */ /* 0x004fe40000410000 */
[----:B------:R-:W-:Y:S02]  /*2700*/  FFMA.FTZ R105, R109, R100, -R105 ;  /* 0x000000646d697223 */ /* 0x000fe40000010869 */
[----:B---3--:R-:W-:-:S02]  /*2710*/  FMUL.FTZ R21, R95, R88 ;  /* 0x000000585f157220 */ /* 0x008fc40000410000 */
[C---:B------:R-:W-:Y:S02]  /*2720*/  FFMA.FTZ R88, R109.reuse, R88, R99 ;  /* 0x000000586d587223 */ /* 0x040fe40000010063 */
[----:B------:R-:W-:Y:S01]  /*2730*/  @P3 FFMA.FTZ R109, R109, R20, -R21 ;  /* 0x000000146d6d3223 */ /* 0x000fe20000010815 */
[----:B------:R-:W-:Y:S01]  /*2740*/  HFMA2.MMA R21, -RZ, RZ, 0, 0 ;  /* 0x00000000ff157435 */ /* 0x000fe200000001ff */
[----:B------:R-:W-:Y:S01]  /*2750*/  @P3 FADD.FTZ R107, R107, R114 ;  /* 0x000000726b6b3221 */ /* 0x000fe20000010000 */
[----:B------:R-:W-:Y:S01]  /*2760*/  FSEL R114, R95, R88, !P3 ;  /* 0x000000585f727208 */ /* 0x000fe20005800000 */
[----:B------:R-:W-:Y:S01]  /*2770*/  @P3 FADD.FTZ R108, R108, R105 ;  /* 0x000000696c6c3221 */ /* 0x000fe20000010000 */
[----:B------:R-:W0:Y:S01]  /*2780*/  SHFL.UP PT, R115, R109, 0x10, RZ ;  /* 0x060000006d737989 */ /* 0x000e2200000e00ff */
[C---:B------:R-:W-:Y:S01]  /*2790*/  FMUL.FTZ R105, R74.reuse, R101 ;  /* 0x000000654a697220 */ /* 0x040fe20000410000 */
[----:B------:R-:W-:Y:S01]  /*27a0*/  ISETP.GE.AND P3, PT, R55, 0x10, PT ;  /* 0x000000103700780c */ /* 0x000fe20003f66270 */
[----:B------:R-:W-:Y:S01]  /*27b0*/  FMUL.FTZ R104, R74, R102 ;  /* 0x000000664a687220 */ /* 0x000fe20000410000 */
[----:B------:R-:W1:Y:S01]  /*27c0*/  SHFL.UP PT, R116, R107, 0x10, RZ ;  /* 0x060000006b747989 */ /* 0x000e6200000e00ff */
[----:B------:R-:W-:Y:S01]  /*27d0*/  FADD.FTZ R100, -R105, R22 ;  /* 0x0000001669647221 */ /* 0x000fe20000010100 */
[----:B------:R-:W-:Y:S01]  /*27e0*/  MOV R20, 0x3f800000 ;  /* 0x3f80000000147802 */ /* 0x000fe20000000f00 */
[----:B------:R-:W-:Y:S01]  /*27f0*/  FADD.FTZ R95, R104, R23 ;  /* 0x00000017685f7221 */ /* 0x000fe20000010000 */
[----:B------:R-:W2:Y:S01]  /*2800*/  SHFL.UP PT, R88, R108, 0x10, RZ ;  /* 0x060000006c587989 */ /* 0x000ea200000e00ff */
[C---:B------:R-:W-:Y:S01]  /*2810*/  FMUL.FTZ R124, R86.reuse, -R100 ;  /* 0x80000064567c7220 */ /* 0x040fe20000410000 */
[----:B------:R-:W-:Y:S01]  /*2820*/  CS2R R22, SRZ ;  /* 0x0000000000167805 */ /* 0x000fe2000001ff00 */
[-C--:B------:R-:W-:Y:S01]  /*2830*/  FMUL.FTZ R119, R86, -R95.reuse ;  /* 0x8000005f56777220 */ /* 0x080fe20000410000 */
[----:B------:R-:W3:Y:S01]  /*2840*/  SHFL.UP PT, R117, R114, 0x10, RZ ;  /* 0x0600000072757989 */ /* 0x000ee200000e00ff */
[----:B------:R-:W-:-:S02]  /*2850*/  FFMA.FTZ R99, R91, R95, -R124 ;  /* 0x0000005f5b637223 */ /* 0x000fc4000001087c */
[----:B------:R-:W-:Y:S01]  /*2860*/  FMUL.FTZ R95, R86, -R118 ;  /* 0x80000076565f7220 */ /* 0x000fe20000410000 */
[----:B------:R-:W4:Y:S01]  /*2870*/  @P2 LDS.128 R20, [UR4+0x1760] ;  /* 0x00176004ff142984 */ /* 0x000f220008000c00 */
[C---:B------:R-:W-:Y:S01]  /*2880*/  FFMA.FTZ R100, R91.reuse, R100, R119 ;  /* 0x000000645b647223 */ /* 0x040fe20000010077 */
[----:B------:R-:W-:Y:S01]  /*2890*/  ISETP.GT.U32.AND P2, PT, R82, 0x1d, PT ;  /* 0x0000001d5200780c */ /* 0x000fe20003f44070 */
[-C--:B------:R-:W-:Y:S02]  /*28a0*/  FFMA.FTZ R95, R91, R120.reuse, -R95 ;  /* 0x000000785b5f7223 */ /* 0x080fe4000001085f */
[----:B------:R-:W-:Y:S02]  /*28b0*/  FMUL.FTZ R120, R86, -R120 ;  /* 0x8000007856787220 */ /* 0x000fe40000410000 */
[----:B------:R-:W-:Y:S02]  /*28c0*/  FMUL.FTZ R102, R75, R102 ;  /* 0x000000664b667220 */ /* 0x000fe40000410000 */
[----:B0-----:R-:W-:-:S02]  /*28d0*/  FMUL.FTZ R122, R114, R115 ;  /* 0x00000073727a7220 */ /* 0x001fc40000410000 */
[----:B------:R-:W-:Y:S02]  /*28e0*/  FMUL.FTZ R101, R75, R101 ;  /* 0x000000654b657220 */ /* 0x000fe40000410000 */
[----:B-1----:R-:W-:Y:S02]  /*28f0*/  FMUL.FTZ R121, R114, R116 ;  /* 0x0000007472797220 */ /* 0x002fe40000410000 */
[----:B------:R-:W-:Y:S02]  /*2900*/  FADD.FTZ R99, R102, R99 ;  /* 0x0000006366637221 */ /* 0x000fe40000010000 */
[-C--:B--2---:R-:W-:Y:S02]  /*2910*/  FMUL.FTZ R123, R114, R88.reuse ;  /* 0x00000058727b7220 */ /* 0x084fe40000410000 */
[C---:B------:R-:W-:Y:S02]  /*2920*/  FFMA.FTZ R121, R109.reuse, R88, -R121 ;  /* 0x000000586d797223 */ /* 0x040fe40000010879 */
[----:B---3--:R-:W-:-:S02]  /*2930*/  FFMA.FTZ R119, R109, R117, R122 ;  /* 0x000000756d777223 */ /* 0x008fc4000001007a */
[C---:B------:R-:W-:Y:S02]  /*2940*/  FMUL.FTZ R122, R114.reuse, R117 ;  /* 0x00000075727a7220 */ /* 0x040fe40000410000 */
[C---:B------:R-:W-:Y:S01]  /*2950*/  FFMA.FTZ R116, R109.reuse, R116, R123 ;  /* 0x000000746d747223 */ /* 0x040fe2000001007b */
[----:B------:R-:W-:Y:S01]  /*2960*/  FSEL R114, R114, R119, !P3 ;  /* 0x0000007772727208 */ /* 0x000fe20005800000 */
[----:B------:R-:W-:Y:S01]  /*2970*/  @P3 FFMA.FTZ R109, R109, R115, -R122 ;  /* 0x000000736d6d3223 */ /* 0x000fe2000001087a */
[----:B------:R0:W1:Y:S01]  /*2980*/  SHFL.DOWN PT, R119, R99, 0x1, 0x1f ;  /* 0x08201f0063777f89 */ /* 0x00006200000e0000 */
[----:B------:R-:W-:Y:S02]  /*2990*/  @P3 FADD.FTZ R108, R108, R121 ;  /* 0x000000796c6c3221 */ /* 0x000fe40000010000 */
[----:B------:R-:W-:Y:S01]  /*29a0*/  @P3 FADD.FTZ R107, R107, R116 ;  /* 0x000000746b6b3221 */ /* 0x000fe20000010000 */
[----:B------:R-:W2:Y:S01]  /*29b0*/  SHFL.UP PT, R114, R114, 0x1, RZ ;  /* 0x0420000072727989 */ /* 0x000ea200000e00ff */
[----:B------:R-:W-:Y:S01]  /*29c0*/  FFMA.FTZ R88, R91, R118, R120 ;  /* 0x000000765b587223 */ /* 0x000fe20000010078 */
[----:B------:R-:W-:Y:S01]  /*29d0*/  ISETP.GT.U32.AND P3, PT, R82, 0x1b, PT ;  /* 0x0000001b5200780c */ /* 0x000fe20003f64070 */
[----:B------:R-:W-:Y:S01]  /*29e0*/  FADD.FTZ R100, -R101, R100 ;  /* 0x0000006465647221 */ /* 0x000fe20000010100 */
        /* <DEDUP_REMOVED lines=18> */
.L_x_13050:
[----:B-12-4-:R-:W-:Y:S05]  /*2b10*/  BSYNC B0 ;  /* 0x0000000000007941 */ /* 0x016fea0003800000 */
.L_x_13049:
[----:B0-----:R0:W1:Y:S01]  /*2b20*/  SHFL.DOWN PT, R117, R95, 0x2, 0x1f ;  /* 0x08401f005f757f89 */ /* 0x00106200000e0000 */
[----:B------:R-:W-:Y:S03]  /*2b30*/  BSSY B0, `(.L_x_13051) ;  /* 0x0000010000007945 */ /* 0x000fe60003800000 */
[----:B------:R0:W2:Y:S04]  /*2b40*/  SHFL.DOWN PT, R119, R88, 0x2, 0x1f ;  /* 0x08401f0058777f89 */ /* 0x0000a800000e0000 */
[----:B------:R0:W4:Y:S04]  /*2b50*/  SHFL.DOWN PT, R115, R99, 0x2, 0x1f ;  /* 0x08401f0063737f89 */ /* 0x00012800000e0000 */
[----:B------:R0:W3:Y:S01]  /*2b60*/  SHFL.DOWN PT, R121, R100, 0x2, 0x1f ;  /* 0x08401f0064797f89 */ /* 0x0000e200000e0000 */
[----:B------:R-:W-:Y:S05]  /*2b70*/  @P2 BRA `(.L_x_13052) ;  /* 0x000000b000002947 */ /* 0x000fea0003800000 */
[C---:B---3--:R-:W-:Y:S02]  /*2b80*/  FMUL.FTZ R118, R88.reuse, R121 ;  /* 0x0000007958767220 */ /* 0x048fe40000410000 */
[----:B--2---:R-:W-:-:S02]  /*2b90*/  FMUL.FTZ R116, R88, R119 ;  /* 0x0000007758747220 */ /* 0x004fc40000410000 */
        /* <DEDUP_REMOVED lines=9> */
.L_x_13052:
[----:B------:R-:W-:Y:S05]  /*2c30*/  BSYNC B0 ;  /* 0x0000000000007941 */ /* 0x000fea0003800000 */
.L_x_13051:
[----:B-1----:R1:W0:Y:S01]  /*2c40*/  SHFL.DOWN PT, R117, R95, 0x4, 0x1f ;  /* 0x08801f005f757f89 */ /* 0x00222200000e0000 */
[----:B------:R-:W-:Y:S03]  /*2c50*/  BSSY B0, `(.L_x_13053) ;  /* 0x0000010000007945 */ /* 0x000fe60003800000 */
[----:B--2---:R1:W2:Y:S04]  /*2c60*/  SHFL.DOWN PT, R119, R88, 0x4, 0x1f ;  /* 0x08801f0058777f89 */ /* 0x0042a800000e0000 */
[----:B----4-:R1:W4:Y:S04]  /*2c70*/  SHFL.DOWN PT, R115, R99, 0x4, 0x1f ;  /* 0x08801f0063737f89 */ /* 0x01032800000e0000 */
[----:B---3--:R1:W3:Y:S01]  /*2c80*/  SHFL.DOWN PT, R121, R100, 0x4, 0x1f ;  /* 0x08801f0064797f89 */ /* 0x0082e200000e0000 */
        /* <DEDUP_REMOVED lines=12> */
.L_x_13054:
[----:B------:R-:W-:Y:S05]  /*2d50*/  BSYNC B0 ;  /* 0x0000000000007941 */ /* 0x000fea0003800000 */
.L_x_13053:
[----:B0-----:R0:W1:Y:S01]  /*2d60*/  SHFL.DOWN PT, R117, R95, 0x8, 0x1f ;  /* 0x09001f005f757f89 */ /* 0x00106200000e0000 */
        /* <DEDUP_REMOVED lines=16> */
.L_x_13056:
[----:B------:R-:W-:Y:S05]  /*2e70*/  BSYNC B0 ;  /* 0x0000000000007941 */ /* 0x000fea0003800000 */
.L_x_13055:
        /* <DEDUP_REMOVED lines=17> */
.L_x_13058:
[----:B------:R-:W-:Y:S05]  /*2f90*/  BSYNC B0 ;  /* 0x0000000000007941 */ /* 0x000fea0003800000 */
.L_x_13057:
[----:B0-----:R-:W-:Y:S01]  /*2fa0*/  SHFL.DOWN PT, R117, R88, 0x1, 0x1f ;  /* 0x08201f0058757f89 */ /* 0x001fe200000e0000 */
[----:B------:R-:W-:Y:S01]  /*2fb0*/  ISETP.NE.AND P2, PT, R56, RZ, PT ;  /* 0x000000ff3800720c */ /* 0x000fe20003f45270 */
[----:B------:R-:W-:Y:S02]  /*2fc0*/  BSSY B0, `(.L_x_13059) ;  /* 0x00000df000007945 */ /* 0x000fe40003800000 */
[----:B------:R-:W0:Y:S04]  /*2fd0*/  SHFL.IDX PT, R116, R23, RZ, 0x1f ;  /* 0x00001fff17747589 */ /* 0x000e2800000e0000 */
[----:B----4-:R-:W4:Y:S04]  /*2fe0*/  SHFL.IDX PT, R115, R22, RZ, 0x1f ;  /* 0x00001fff16737589 */ /* 0x010f2800000e0000 */
[----:B--2---:R-:W2:Y:S04]  /*2ff0*/  SHFL.DOWN PT, R119, R95, 0x1, 0x1f ;  /* 0x08201f005f777f89 */ /* 0x004ea800000e0000 */
[----:B---3--:R-:W3:Y:S04]  /*3000*/  SHFL.DOWN PT, R121, R99, 0x1, 0x1f ;  /* 0x08201f0063797f89 */ /* 0x008ee800000e0000 */
[----:B------:R-:W5:Y:S04]  /*3010*/  SHFL.DOWN PT, R120, R100, 0x1, 0x1f ;  /* 0x08201f0064787f89 */ /* 0x000f6800000e0000 */
[----:B-1----:R-:W-:Y:S01]  /*3020*/  SHFL.IDX PT, R88, R88, RZ, 0x1f ;  /* 0x00001fff58587589 */ /* 0x002fe200000e0000 */
[----:B0-----:R-:W-:-:S03]  /*3030*/  @P1 FMUL.FTZ R118, R117, R116 ;  /* 0x0000007475761220 */ /* 0x001fc60000410000 */
[----:B------:R-:W-:Y:S01]  /*3040*/  SHFL.IDX PT, R95, R95, RZ, 0x1f ;  /* 0x00001fff5f5f7589 */ /* 0x000fe200000e0000 */
[----:B----4-:R-:W-:-:S03]  /*3050*/  @P1 FMUL.FTZ R117, R117, R115 ;  /* 0x0000007375751220 */ /* 0x010fc60000410000 */
[----:B------:R-:W-:Y:S01]  /*3060*/  SHFL.IDX PT, R100, R100, RZ, 0x1f ;  /* 0x00001fff64647589 */ /* 0x000fe200000e0000 */
[C---:B--2---:R-:W-:Y:S02]  /*3070*/  @P1 FFMA.FTZ R118, R119.reuse, R115, -R118 ;  /* 0x0000007377761223 */ /* 0x044fe40000010876 */
[----:B------:R-:W-:Y:S02]  /*3080*/  @P1 FFMA.FTZ R117, R119, R116, R117 ;  /* 0x0000007477751223 */ /* 0x000fe40000010075 */
[----:B---3--:R-:W-:Y:S02]  /*3090*/  @P1 FADD.FTZ R115, R121, R118 ;  /* 0x0000007679731221 */ /* 0x008fe40000010000 */
[----:B------:R-:W-:Y:S02]  /*30a0*/  FMUL.FTZ R118, R114, R26 ;  /* 0x0000001a72767220 */ /* 0x000fe40000410000 */
[----:B-----5:R-:W-:Y:S01]  /*30b0*/  @P1 FADD.FTZ R116, R120, R117 ;  /* 0x0000007578741221 */ /* 0x020fe20000010000 */
[----:B------:R-:W-:Y:S01]  /*30c0*/  ISETP.NE.AND P1, PT, R55, RZ, PT ;  /* 0x000000ff3700720c */ /* 0x000fe20003f25270 */
[----:B------:R-:W-:-:S02]  /*30d0*/  FMUL.FTZ R117, R115, -R39 ;  /* 0x8000002773757220 */ /* 0x000fc40000410000 */
[----:B------:R-:W-:Y:S02]  /*30e0*/  FMUL.FTZ R114, R114, R27 ;  /* 0x0000001b72727220 */ /* 0x000fe40000410000 */
[C---:B------:R-:W-:Y:S02]  /*30f0*/  FMUL.FTZ R39, R116.reuse, -R39 ;  /* 0x8000002774277220 */ /* 0x040fe40000410000 */
[C---:B------:R-:W-:Y:S02]  /*3100*/  FFMA.FTZ R118, R109.reuse, R27, R118 ;  /* 0x0000001b6d767223 */ /* 0x040fe40000010076 */
[----:B------:R-:W-:Y:S02]  /*3110*/  FFMA.FTZ R116, R116, R38, R117 ;  /* 0x0000002674747223 */ /* 0x000fe40000010075 */
[----:B------:R-:W-:Y:S02]  /*3120*/  FFMA.FTZ R109, R109, R26, -R114 ;  /* 0x0000001a6d6d7223 */ /* 0x000fe40000010872 */
[----:B------:R-:W-:-:S02]  /*3130*/  FFMA.FTZ R115, R115, R38, -R39 ;  /* 0x0000002673737223 */ /* 0x000fc40000010827 */
[----:B------:R-:W-:Y:S02]  /*3140*/  @P0 FADD.FTZ R27, R107, R118 ;  /* 0x000000766b1b0221 */ /* 0x000fe40000010000 */
[----:B------:R-:W-:Y:S02]  /*3150*/  FADD.FTZ R39, -R113, R116 ;  /* 0x0000007471277221 */ /* 0x000fe40000010100 */
[----:B------:R-:W-:Y:S01]  /*3160*/  @P0 FADD.FTZ R26, R108, R109 ;  /* 0x0000006d6c1a0221 */ /* 0x000fe20000010000 */
[----:B------:R-:W-:Y:S01]  /*3170*/  ISETP.GT.AND P0, PT, R55, 0x1e, PT ;  /* 0x0000001e3700780c */ /* 0x000fe20003f04270 */
[----:B------:R-:W-:Y:S02]  /*3180*/  FADD.FTZ R112, R112, R115 ;  /* 0x0000007370707221 */ /* 0x000fe40000010000 */
[----:B------:R-:W-:Y:S02]  /*3190*/  FMUL.FTZ R107, R25, R27 ;  /* 0x0000001b196b7220 */ /* 0x000fe40000410000 */
[----:B------:R-:W-:-:S02]  /*31a0*/  FMUL.FTZ R38, R90, -R39 ;  /* 0x800000275a267220 */ /* 0x000fc40000410000 */
[----:B------:R-:W-:Y:S02]  /*31b0*/  FMUL.FTZ R25, R25, R26 ;  /* 0x0000001a19197220 */ /* 0x000fe40000410000 */
[----:B------:R-:W-:Y:S02]  /*31c0*/  FMUL.FTZ R108, R90, -R112 ;  /* 0x800000705a6c7220 */ /* 0x000fe40000410000 */
        /* <DEDUP_REMOVED lines=10> */
[----:B------:R-:W-:Y:S02]  /*3270*/  FMUL.FTZ R25, R86, R38 ;  /* 0x0000002656197220 */ /* 0x000fe40000410000 */
[----:B------:R-:W-:Y:S02]  /*3280*/  FMUL.FTZ R108, R93, -R110 ;  /* 0x8000006e5d6c7220 */ /* 0x000fe40000410000 */
[----:B------:R-:W-:Y:S02]  /*3290*/  FFMA.FTZ R106, R91, R38, R26 ;  /* 0x000000265b6a7223 */ /* 0x000fe4000001001a */
[----:B------:R-:W-:Y:S02]  /*32a0*/  FFMA.FTZ R114, R97, R110, R27 ;  /* 0x0000006e61727223 */ /* 0x000fe4000001001b */
[----:B------:R-:W-:Y:S02]  /*32b0*/  FFMA.FTZ R26, R91, R24, -R25 ;  /* 0x000000185b1a7223 */ /* 0x000fe40000010819 */
[----:B------:R-:W-:-:S02]  /*32c0*/  FFMA.FTZ R25, R97, R111, -R108 ;  /* 0x0000006f61197223 */ /* 0x000fc4000001086c */
[----:B------:R-:W-:Y:S02]  /*32d0*/  FADD.FTZ R105, -R105, R114 ;  /* 0x0000007269697221 */ /* 0x000fe40000010100 */
[----:B------:R-:W-:Y:S02]  /*32e0*/  FADD.FTZ R104, R104, R25 ;  /* 0x0000001968687221 */ /* 0x000fe40000010000 */
        /* <DEDUP_REMOVED lines=9> */
[----:B------:R-:W-:-:S02]  /*3380*/  FFMA.FTZ R27, R75, R24, RZ ;  /* 0x000000184b1b7223 */ /* 0x000fc400000100ff */
[----:B------:R-:W-:Y:S02]  /*3390*/  FADD.FTZ R86, -R101, R86 ;  /* 0x0000005665567221 */ /* 0x000fe40000010100 */
[C---:B------:R-:W-:Y:S02]  /*33a0*/  FFMA.FTZ R25, R97.reuse, R108, -R26 ;  /* 0x0000006c61197223 */ /* 0x040fe4000001081a */
[----:B------:R-:W-:Y:S02]  /*33b0*/  FFMA.FTZ R93, R97, R106, R93 ;  /* 0x0000006a615d7223 */ /* 0x000fe4000001005d */
[----:B------:R-:W-:Y:S02]  /*33c0*/  FFMA.FTZ R114, R74, R108, R27 ;  /* 0x0000006c4a727223 */ /* 0x000fe4000001001b */
[----:B------:R-:W-:Y:S02]  /*33d0*/  FMUL.FTZ R27, R86, R85 ;  /* 0x00000055561b7220 */ /* 0x000fe40000410000 */
[----:B------:R-:W-:-:S02]  /*33e0*/  FADD.FTZ R25, R98, R25 ;  /* 0x0000001962197221 */ /* 0x000fc40000010000 */
[----:B------:R-:W-:Y:S02]  /*33f0*/  FADD.FTZ R98, RZ, R93 ;  /* 0x0000005dff627221 */ /* 0x000fe40000010000 */
[-C--:B------:R-:W-:Y:S02]  /*3400*/  FFMA.FTZ R89, R4, -R85.reuse, R24 ;  /* 0x8000005504597223 */ /* 0x080fe40000010018 */
[-C--:B------:R-:W-:Y:S02]  /*3410*/  FFMA.FTZ R91, R5, -R92.reuse, R108 ;  /* 0x8000005c055b7223 */ /* 0x080fe4000001006c */
[----:B------:R-:W-:Y:S02]  /*3420*/  FMUL.FTZ R93, R105, R92 ;  /* 0x0000005c695d7220 */ /* 0x000fe40000410000 */
[----:B------:R-:W-:Y:S02]  /*3430*/  FMUL.FTZ R85, R102, R85 ;  /* 0x0000005566557220 */ /* 0x000fe40000410000 */
[----:B------:R-:W-:-:S02]  /*3440*/  FMUL.FTZ R108, R38, R27 ;  /* 0x0000001b266c7220 */ /* 0x000fc40000410000 */
[----:B------:R-:W-:Y:S02]  /*3450*/  FMUL.FTZ R24, R90, R98 ;  /* 0x000000625a187220 */ /* 0x000fe40000410000 */
[----:B------:R-:W-:Y:S02]  /*3460*/  FMUL.FTZ R92, R104, R92 ;  /* 0x0000005c685c7220 */ /* 0x000fe40000410000 */
[----:B------:R-:W-:Y:S02]  /*3470*/  FMUL.FTZ R97, R106, R93 ;  /* 0x0000005d6a617220 */ /* 0x000fe40000410000 */
[----:B------:R-:W-:Y:S02]  /*3480*/  FFMA.FTZ R108, R85, R89, R108 ;  /* 0x00000059556c7223 */ /* 0x000fe4000001006c */
[-C--:B------:R-:W-:Y:S02]  /*3490*/  FMUL.FTZ R26, R90, R25.reuse ;  /* 0x000000195a1a7220 */ /* 0x080fe40000410000 */
[----:B------:R-:W-:-:S02]  /*34a0*/  FFMA.FTZ R90, R87, R25, -R24 ;  /* 0x00000019575a7223 */ /* 0x000fc40000010818 */
[----:B------:R-:W-:Y:S02]  /*34b0*/  FMUL.FTZ R24, R38, R85 ;  /* 0x0000005526187220 */ /* 0x000fe40000410000 */
[----:B------:R-:W-:Y:S02]  /*34c0*/  FFMA.FTZ R97, R92, R91, R97 ;  /* 0x0000005b5c617223 */ /* 0x000fe40000010061 */
[----:B------:R-:W-:Y:S02]  /*34d0*/  FADD.FTZ R108, RZ, R108 ;  /* 0x0000006cff6c7221 */ /* 0x000fe40000010000 */
[----:B------:R-:W-:Y:S02]  /*34e0*/  FMUL.FTZ R116, R106, R92 ;  /* 0x0000005c6a747220 */ /* 0x000fe40000410000 */
[----:B------:R-:W-:Y:S02]  /*34f0*/  FFMA.FTZ R107, R89, R27, -R24 ;  /* 0x0000001b596b7223 */ /* 0x000fe40000010818 */
[----:B------:R-:W-:-:S02]  /*3500*/  FFMA.FTZ R87, R87, R98, R26 ;  /* 0x0000006257577223 */ /* 0x000fc4000001001a */
[----:B------:R-:W-:Y:S02]  /*3510*/  FADD.FTZ R24, R108, R97 ;  /* 0x000000616c187221 */ /* 0x000fe40000010000 */
[----:B------:R-:W-:Y:S02]  /*3520*/  FFMA.FTZ R26, R91, R93, -R116 ;  /* 0x0000005d5b1a7223 */ /* 0x000fe40000010874 */
[----:B------:R-:W-:Y:S02]  /*3530*/  FFMA.FTZ R101, R73, R25, R114 ;  /* 0x0000001949657223 */ /* 0x000fe40000010072 */
[----:B------:R-:W-:Y:S02]  /*3540*/  FADD.FTZ R108, R67, R90 ;  /* 0x0000005a436c7221 */ /* 0x000fe40000010000 */
[-C--:B------:R-:W-:Y:S02]  /*3550*/  FMUL.FTZ R93, R111, R96.reuse ;  /* 0x000000606f5d7220 */ /* 0x080fe40000410000 */
[----:B------:R-:W-:-:S02]  /*3560*/  FFMA.FTZ R90, R6, -R96, R25 ;  /* 0x80000060065a7223 */ /* 0x000fc40000010019 */
[----:B------:R-:W-:Y:S02]  /*3570*/  FFMA.FTZ R101, R72, R108, R101 ;  /* 0x0000006c48657223 */ /* 0x000fe40000010065 */
[----:B------:R-:W-:Y:S02]  /*3580*/  FADD.FTZ R97, -R67, R108 ;  /* 0x0000006c43617221 */ /* 0x000fe40000010100 */
[----:B------:R-:W-:Y:S01]  /*3590*/  FMUL.FTZ R25, R110, R96 ;  /* 0x000000606e197220 */ /* 0x000fe20000410000 */
[----:B------:R-:W0:Y:S01]  /*35a0*/  SHFL.DOWN PT, R113, R101, 0x1, 0x1f ;  /* 0x08201f0065717f89 */ /* 0x000e2200000e0000 */
[----:B------:R-:W-:Y:S02]  /*35b0*/  FMUL.FTZ R108, R98, R93 ;  /* 0x0000005d626c7220 */ /* 0x000fe40000410000 */
[----:B------:R-:W-:Y:S02]  /*35c0*/  FADD.FTZ R87, RZ, R87 ;  /* 0x00000057ff577221 */ /* 0x000fe40000010000 */
[----:B------:R-:W-:-:S02]  /*35d0*/  FMUL.FTZ R96, R94, R112 ;  /* 0x000000705e607220 */ /* 0x000fc40000410000 */
[----:B------:R-:W-:Y:S02]  /*35e0*/  FADD.FTZ R107, RZ, R107 ;  /* 0x0000006bff6b7221 */ /* 0x000fe40000010000 */
[----:B------:R-:W-:Y:S02]  /*35f0*/  FFMA.FTZ R109, R90, R25, -R108 ;  /* 0x000000195a6d7223 */ /* 0x000fe4000001086c */
[----:B------:R-:W-:Y:S02]  /*3600*/  FMUL.FTZ R94, R94, R39 ;  /* 0x000000275e5e7220 */ /* 0x000fe40000410000 */
[----:B------:R-:W-:Y:S02]  /*3610*/  FMUL.FTZ R25, R98, R25 ;  /* 0x0000001962197220 */ /* 0x000fe40000410000 */
[----:B------:R-:W-:Y:S02]  /*3620*/  FMUL.FTZ R108, R87, R96 ;  /* 0x00000060576c7220 */ /* 0x000fe40000410000 */
[----:B------:R-:W-:-:S02]  /*3630*/  FFMA.FTZ R27, R75, -R38, RZ ;  /* 0x800000264b1b7223 */ /* 0x000fc400000100ff */
[----:B------:R-:W-:Y:S02]  /*3640*/  FADD.FTZ R26, R107, R26 ;  /* 0x0000001a6b1a7221 */ /* 0x000fe40000010000 */
[----:B------:R-:W-:Y:S02]  /*3650*/  FFMA.FTZ R25, R93, R90, R25 ;  /* 0x0000005a5d197223 */ /* 0x000fe40000010019 */
[----:B------:R-:W-:Y:S02]  /*3660*/  FFMA.FTZ R107, R97, R94, -R108 ;  /* 0x0000005e616b7223 */ /* 0x000fe4000001086c */
[----:B------:R-:W-:Y:S02]  /*3670*/  FFMA.FTZ R27, R74, -R106, R27 ;  /* 0x8000006a4a1b7223 */ /* 0x000fe4000001001b */
[----:B------:R-:W-:Y:S02]  /*3680*/  FMUL.FTZ R94, R87, R94 ;  /* 0x0000005e575e7220 */ /* 0x000fe40000410000 */
[----:B------:R-:W-:-:S02]  /*3690*/  FADD.FTZ R24, R24, R25 ;  /* 0x0000001918187221 */ /* 0x000fc40000010000 */
[----:B------:R-:W-:Y:S02]  /*36a0*/  FADD.FTZ R26, R26, R109 ;  /* 0x0000006d1a1a7221 */ /* 0x000fe40000010000 */
[----:B------:R-:W-:Y:S02]  /*36b0*/  FFMA.FTZ R27, R73, -R98, R27 ;  /* 0x80000062491b7223 */ /* 0x000fe4000001001b */
[----:B------:R-:W-:Y:S02]  /*36c0*/  FFMA.FTZ R25, R96, R97, R94 ;  /* 0x0000006160197223 */ /* 0x000fe4000001005e */
[----:B------:R-:W-:Y:S01]  /*36d0*/  FADD.FTZ R108, R26, R107 ;  /* 0x0000006b1a6c7221 */ /* 0x000fe20000010000 */
[----:B------:R-:W-:Y:S01]  /*36e0*/  MOV R26, R101 ;  /* 0x00000065001a7202 */ /* 0x000fe20000000f00 */
[----:B------:R-:W-:Y:S02]  /*36f0*/  FFMA.FTZ R94, R72, -R87, R27 ;  /* 0x80000057485e7223 */ /* 0x000fe4000001001b */
[----:B------:R-:W-:Y:S01]  /*3700*/  FADD.FTZ R107, R24, R25 ;  /* 0x00000019186b7221 */ /* 0x000fe20000010000 */
[----:B------:R-:W1:Y:S01]  /*3710*/  SHFL.DOWN PT, R114, R108, 0x1, 0x1f ;  /* 0x08201f006c727f89 */ /* 0x000e6200000e0000 */
[----:B------:R-:W-:Y:S01]  /*3720*/  MOV R25, R108 ;  /* 0x0000006c00197202 */ /* 0x000fe20000000f00 */
[----:B0-----:R-:W-:Y:S01]  /*3730*/  @!P0 FADD.FTZ R26, R26, R113 ;  /* 0x000000711a1a8221 */ /* 0x001fe20000010000 */
[----:B------:R-:W-:Y:S01]  /*3740*/  MOV R27, R94 ;  /* 0x0000005e001b7202 */ /* 0x000fe20000000f00 */
[----:B------:R-:W0:Y:S01]  /*3750*/  SHFL.DOWN PT, R116, R94, 0x1, 0x1f ;  /* 0x08201f005e747f89 */ /* 0x000e2200000e0000 */
[----:B------:R-:W-:Y:S01]  /*3760*/  MOV R24, R107 ;  /* 0x0000006b00187202 */ /* 0x000fe20000000f00 */
[----:B------:R-:W-:-:S02]  /*3770*/  FADD.FTZ R15, R96, R15 ;  /* 0x0000000f600f7221 */ /* 0x000fc40000010000 */
[----:B------:R-:W2:Y:S01]  /*3780*/  SHFL.DOWN PT, R109, R107, 0x1, 0x1f ;  /* 0x08201f006b6d7f89 */ /* 0x000ea200000e0000 */
[----:B------:R-:W-:Y:S02]  /*3790*/  FADD.FTZ R14, R93, R14 ;  /* 0x0000000e5d0e7221 */ /* 0x000fe40000010000 */
[----:B------:R-:W-:Y:S02]  /*37a0*/  FADD.FTZ R13, R92, R13 ;  /* 0x0000000d5c0d7221 */ /* 0x000fe40000010000 */
[----:B------:R-:W-:Y:S02]  /*37b0*/  FADD.FTZ R12, R85, R12 ;  /* 0x0000000c550c7221 */ /* 0x000fe40000010000 */
[----:B-1----:R-:W-:Y:S02]  /*37c0*/  @!P0 FADD.FTZ R25, R25, R114 ;  /* 0x0000007219198221 */ /* 0x002fe40000010000 */
[----:B------:R-:W-:Y:S02]  /*37d0*/  FMUL.FTZ R114, R88, R22 ;  /* 0x0000001658727220 */ /* 0x000fe40000410000 */
[----:B0-----:R-:W-:Y:S01]  /*37e0*/  @!P0 FADD.FTZ R27, R27, R116 ;  /* 0x000000741b1b8221 */ /* 0x001fe20000010000 */
[----:B------:R-:W0:Y:S01]  /*37f0*/  SHFL.DOWN PT, R94, R25, 0x2, 0x1f ;  /* 0x08401f00195e7f89 */ /* 0x000e2200000e0000 */
[----:B--2---:R-:W-:-:S03]  /*3800*/  @!P0 FADD.FTZ R24, R24, R109 ;  /* 0x0000006d18188221 */ /* 0x004fc60000010000 */
[----:B------:R-:W1:Y:S01]  /*3810*/  SHFL.DOWN PT, R108, R27, 0x2, 0x1f ;  /* 0x08401f001b6c7f89 */ /* 0x000e6200000e0000 */
[----:B------:R-:W-:-:S03]  /*3820*/  ISETP.GT.AND P0, PT, R55, 0x1d, PT ;  /* 0x0000001d3700780c */ /* 0x000fc60003f04270 */
[----:B------:R-:W2:Y:S04]  /*3830*/  SHFL.DOWN PT, R109, R26, 0x2, 0x1f ;  /* 0x08401f001a6d7f89 */ /* 0x000ea800000e0000 */
[----:B------:R-:W3:Y:S06]  /*3840*/  SHFL.DOWN PT, R101, R24, 0x2, 0x1f ;  /* 0x08401f0018657f89 */ /* 0x000eec00000e0000 */
[----:B0-----:R-:W-:-:S02]  /*3850*/  @!P0 FADD.FTZ R25, R25, R94 ;  /* 0x0000005e19198221 */ /* 0x001fc40000010000 */
[----:B-1----:R-:W-:-:S03]  /*3860*/  @!P0 FADD.FTZ R27, R27, R108 ;  /* 0x0000006c1b1b8221 */ /* 0x002fc60000010000 */
        /* <DEDUP_REMOVED lines=20> */
[C---:B------:R-:W-:Y:S02]  /*39b0*/  FFMA.FTZ R23, R95.reuse, R23, R114 ;  /* 0x000000175f177223 */ /* 0x040fe40000010072 */
[C---:B------:R-:W-:Y:S01]  /*39c0*/  FFMA.FTZ R20, R95.reuse, R20, -R22 ;  /* 0x000000145f147223 */ /* 0x040fe20000010816 */
[----:B------:R-:W4:Y:S01]  /*39d0*/  SHFL.IDX PT, R101, R99, RZ, 0x1f ;  /* 0x00001fff63657589 */ /* 0x000f2200000e0000 */
[----:B------:R-:W-:Y:S02]  /*39e0*/  FFMA.FTZ R21, R95, R21, R88 ;  /* 0x000000155f157223 */ /* 0x000fe40000010058 */
[----:B------:R-:W-:Y:S02]  /*39f0*/  FADD.FTZ R23, R100, R23 ;  /* 0x0000001764177221 */ /* 0x000fe40000010000 */
[----:B------:R-:W-:Y:S02]  /*3a00*/  FMUL.FTZ R100, R37, R104 ;  /* 0x0000006825647220 */ /* 0x000fe40000410000 */
[----:B0-----:R-:W-:-:S02]  /*3a10*/  @!P0 FADD.FTZ R25, R25, R116 ;  /* 0x0000007419198221 */ /* 0x001fc40000010000 */
[----:B-1----:R-:W-:-:S03]  /*3a20*/  @!P0 FADD.FTZ R27, R27, R118 ;  /* 0x000000761b1b8221 */ /* 0x002fc60000010000 */
[----:B------:R-:W-:Y:S01]  /*3a30*/  SHFL.DOWN PT, R88, R25, 0x10, 0x1f ;  /* 0x0a001f0019587f89 */ /* 0x000fe200000e0000 */
[----:B--2---:R-:W-:-:S03]  /*3a40*/  @!P0 FADD.FTZ R26, R26, R109 ;  /* 0x0000006d1a1a8221 */ /* 0x004fc60000010000 */
[----:B------:R-:W-:Y:S01]  /*3a50*/  SHFL.DOWN PT, R94, R27, 0x10, 0x1f ;  /* 0x0a001f001b5e7f89 */ /* 0x000fe200000e0000 */
[----:B---3--:R-:W-:-:S03]  /*3a60*/  @!P0 FADD.FTZ R24, R24, R107 ;  /* 0x0000006b18188221 */ /* 0x008fc60000010000 */
[----:B------:R-:W0:Y:S01]  /*3a70*/  SHFL.DOWN PT, R95, R26, 0x10, 0x1f ;  /* 0x0a001f001a5f7f89 */ /* 0x000e2200000e0000 */
[----:B------:R-:W-:Y:S01]  /*3a80*/  FMUL.FTZ R107, R37, R112 ;  /* 0x00000070256b7220 */ /* 0x000fe20000410000 */
[----:B------:R-:W-:Y:S01]  /*3a90*/  ISETP.GT.AND P0, PT, R55, 0xf, PT ;  /* 0x0000000f3700780c */ /* 0x000fe20003f04270 */
[----:B----4-:R-:W-:Y:S01]  /*3aa0*/  FADD.FTZ R22, R101, R108 ;  /* 0x0000006c65167221 */ /* 0x010fe20000010000 */
[----:B------:R-:W1:Y:S01]  /*3ab0*/  SHFL.DOWN PT, R99, R24, 0x10, 0x1f ;  /* 0x0a001f0018637f89 */ /* 0x000e6200000e0000 */
[----:B------:R-:W-:Y:S02]  /*3ac0*/  FFMA.FTZ R108, R36, R39, -R107 ;  /* 0x00000027246c7223 */ /* 0x000fe4000001086b */
[----:B------:R-:W-:Y:S01]  /*3ad0*/  FMUL.FTZ R101, R37, R111 ;  /* 0x0000006f25657220 */ /* 0x000fe20000410000 */
[----:B------:R2:W-:Y:S01]  /*3ae0*/  @!P2 STS.128 [UR4+0x1760], R20 ;  /* 0x00176014ff00a988 */ /* 0x0005e20008000c04 */
[----:B------:R-:W-:Y:S02]  /*3af0*/  FMUL.FTZ R108, R87, R108 ;  /* 0x0000006c576c7220 */ /* 0x000fe40000410000 */
[----:B------:R-:W-:-:S02]  /*3b00*/  FMUL.FTZ R87, R37, R39 ;  /* 0x0000002725577220 */ /* 0x000fc40000410000 */
[C---:B------:R-:W-:Y:S02]  /*3b10*/  FMUL.FTZ R39, R37.reuse, R102 ;  /* 0x0000006625277220 */ /* 0x040fe40000410000 */
[CC--:B------:R-:W-:Y:S02]  /*3b20*/  FFMA.FTZ R107, R36.reuse, R110.reuse, -R101 ;  /* 0x0000006e246b7223 */ /* 0x0c0fe40000010865 */
[-C--:B------:R-:W-:Y:S02]  /*3b30*/  FFMA.FTZ R101, R36, R105.reuse, -R100 ;  /* 0x0000006924657223 */ /* 0x080fe40000010864 */
[C---:B------:R-:W-:Y:S02]  /*3b40*/  FMUL.FTZ R110, R37.reuse, R110 ;  /* 0x0000006e256e7220 */ /* 0x040fe40000410000 */
[C---:B------:R-:W-:Y:S02]  /*3b50*/  FMUL.FTZ R105, R37.reuse, R105 ;  /* 0x0000006925697220 */ /* 0x040fe40000410000 */
[----:B------:R-:W-:-:S02]  /*3b60*/  FMUL.FTZ R37, R37, R86 ;  /* 0x0000005625257220 */ /* 0x000fc40000410000 */
[C---:B------:R-:W-:Y:S02]  /*3b70*/  FFMA.FTZ R39, R36.reuse, R86, -R39 ;  /* 0x0000005624277223 */ /* 0x040fe40000010827 */
[C---:B--2---:R-:W-:Y:S02]  /*3b80*/  FFMA.FTZ R22, R36.reuse, R112, R87 ;  /* 0x0000007024167223 */ /* 0x044fe40000010057 */
[C---:B------:R-:W-:Y:S02]  /*3b90*/  FFMA.FTZ R21, R36.reuse, R111, R110 ;  /* 0x0000006f24157223 */ /* 0x040fe4000001006e */
[----:B------:R-:W-:Y:S02]  /*3ba0*/  FFMA.FTZ R20, R36, R104, R105 ;  /* 0x0000006824147223 */ /* 0x000fe40000010069 */
[----:B------:R-:W-:Y:S02]  /*3bb0*/  FMUL.FTZ R107, R98, R107 ;  /* 0x0000006b626b7220 */ /* 0x000fe40000410000 */
[----:B------:R-:W-:-:S02]  /*3bc0*/  FMUL.FTZ R101, R106, R101 ;  /* 0x000000656a657220 */ /* 0x000fc40000410000 */
[----:B------:R-:W-:Y:S02]  /*3bd0*/  FFMA.FTZ R36, R36, R102, R37 ;  /* 0x0000006624247223 */ /* 0x000fe40000010025 */
[----:B------:R-:W-:Y:S02]  /*3be0*/  FMUL.FTZ R39, R38, R39 ;  /* 0x0000002726277220 */ /* 0x000fe40000410000 */
[----:B0-----:R-:W-:Y:S02]  /*3bf0*/  @!P0 FADD.FTZ R26, R26, R95 ;  /* 0x0000005f1a1a8221 */ /* 0x001fe40000010000 */
[----:B------:R-:W-:Y:S02]  /*3c00*/  @!P0 FADD.FTZ R27, R27, R94 ;  /* 0x0000005e1b1b8221 */ /* 0x000fe40000010000 */
[----:B------:R-:W-:Y:S02]  /*3c10*/  @!P0 FADD.FTZ R25, R25, R88 ;  /* 0x0000005819198221 */ /* 0x000fe40000010000 */
[----:B-1----:R-:W-:-:S02]  /*3c20*/  @!P0 FADD.FTZ R24, R24, R99 ;  /* 0x0000006318188221 */ /* 0x002fc40000010000 */
        /* <DEDUP_REMOVED lines=24> */
.L_x_13060:
[----:B0-----:R-:W-:Y:S05]  /*3db0*/  BSYNC B0 ;  /* 0x0000000000007941 */ /* 0x001fea0003800000 */
.L_x_13059:
        /* <DEDUP_REMOVED lines=21> */
.L_x_13046:
[----:B------:R-:W-:Y:S01]  /*3f10*/  BAR.SYNC.DEFER_BLOCKING 0x0 ;  /* 0x0000000000007b1d */ /* 0x000fe20000010000 */
[----:B------:R-:W-:Y:S01]  /*3f20*/  ISETP.NE.AND P5, PT, R56, RZ, PT ;  /* 0x000000ff3800720c */ /* 0x000fe20003fa5270 */
[----:B------:R-:W-:Y:S01]  /*3f30*/  IMAD R8, R58, c[0x0][0x2d8], RZ ;  /* 0x0000b6003a087a24 */ /* 0x000fe200078e02ff */
[----:B------:R-:W-:Y:S01]  /*3f40*/  IADD3 R32, -R32, c[0x0][0x168], RZ ;  /* 0x00005a0020207a10 */ /* 0x000fe20007ffe1ff */
[C---:B------:R-:W-:Y:S01]  /*3f50*/  IMAD.WIDE.U32 R4, R63.reuse, c[0x0][0x2d8], RZ ;  /* 0x0000b6003f047a25 */ /* 0x040fe200078e00ff */
[----:B------:R-:W-:Y:S01]  /*3f60*/  LEA R9, P4, R48, c[0x0][0x330], 0x2 ;  /* 0x0000cc0030097a11 */ /* 0x000fe200078810ff */
[----:B------:R-:W-:Y:S02]  /*3f70*/  BSSY B0, `(.L_x_13062) ;  /* 0x0000024000007945 */ /* 0x000fe40003800000 */
[----:B------:R-:W-:-:S02]  /*3f80*/  IMAD R7, R63, c[0x0][0x2dc], R8 ;  /* 0x0000b7003f077a24 */ /* 0x000fc400078e0208 */
[----:B------:R-:W-:-:S03]  /*3f90*/  IMAD R8, R64, c[0x0][0x2e0], RZ ;  /* 0x0000b80040087a24 */ /* 0x000fc600078e02ff */
[----:B------:R-:W-:-:S05]  /*3fa0*/  IADD3 R5, R5, R7, RZ ;  /* 0x0000000705057210 */ /* 0x000fca0007ffe0ff */
[----:B------:R-:W-:-:S05]  /*3fb0*/  IMAD.WIDE.U32 R4, R65, c[0x0][0x2e0], R4 ;  /* 0x0000b80041047a25 */ /* 0x000fca00078e0004 */
[----:B------:R-:W-:Y:S01]  /*3fc0*/  IADD3 R4, P0, R40, R4, RZ ;  /* 0x0000000428047210 */ /* 0x000fe20007f1e0ff */
[----:B------:R1:W-:Y:S01]  /*3fd0*/  STS.128 [R55.X16], R12 ;  /* 0x0000000c37007388 */ /* 0x0003e2000000cc00 */
[----:B------:R-:W-:-:S06]  /*3fe0*/  NOP ;  /* 0x0000000000007918 */ /* 0x000fcc0000000000 */
[----:B------:R-:W-:Y:S04]  /*3ff0*/  LDS R11, [R55.X4] ;  /* 0x00000000370b7984 */ /* 0x000fe80000004800 */
[----:B------:R-:W-:Y:S04]  /*4000*/  LDS R21, [R55.X4+0x80] ;  /* 0x0000800037157984 */ /* 0x000fe80000004800 */
        /* <DEDUP_REMOVED lines=26> */
.L_x_13063:
[----:B------:R-:W-:Y:S05]  /*41b0*/  BSYNC B0 ;  /* 0x0000000000007941 */ /* 0x000fea0003800000 */
.L_x_13062:
[----:B------:R-:W-:Y:S01]  /*41c0*/  @!P0 STG.E [R8.64+-0x180], R21 ;  /* 0xfffe801508008986 */ /* 0x000fe2000c101906 */
[----:B------:R-:W-:Y:S01]  /*41d0*/  FADD.FTZ R4, R16, R59 ;  /* 0x0000003b10047221 */ /* 0x000fe20000010000 */
[----:B------:R-:W-:Y:S01]  /*41e0*/  BSSY B0, `(.L_x_13064) ;  /* 0x0000021000007945 */ /* 0x000fe20003800000 */
[----:B-1----:R-:W-:Y:S01]  /*41f0*/  IMAD R6, R58, c[0x0][0x2f8], RZ ;  /* 0x0000be003a067a24 */ /* 0x002fe200078e02ff */
[----:B------:R-:W-:Y:S04]  /*4200*/  @!P1 STG.E [R8.64+-0x100], R23 ;  /* 0xffff001708009986 */ /* 0x000fe8000c101906 */
[----:B------:R1:W-:Y:S04]  /*4210*/  @!P2 STG.E [R8.64+-0x80], R25 ;  /* 0xffff80190800a986 */ /* 0x0003e8000c101906 */
[----:B------:R-:W-:Y:S01]  /*4220*/  BAR.SYNC.DEFER_BLOCKING 0x0 ;  /* 0x0000000000007b1d */ /* 0x000fe20000010000 */
[----:B-1----:R-:W-:-:S05]  /*4230*/  IMAD R9, R63, c[0x0][0x2fc], R6 ;  /* 0x0000bf003f097a24 */ /* 0x002fca00078e0206 */
[----:B------:R1:W-:Y:S01]  /*4240*/  STS.128 [R55.X16], R16 ;  /* 0x0000001037007388 */ /* 0x0003e2000000cc00 */
[----:B------:R-:W-:-:S06]  /*4250*/  NOP ;  /* 0x0000000000007918 */ /* 0x000fcc0000000000 */
[----:B------:R-:W-:Y:S04]  /*4260*/  LDS R11, [R55.X4] ;  /* 0x00000000370b7984 */ /* 0x000fe80000004800 */
[----:B------:R-:W-:Y:S04]  /*4270*/  LDS R13, [R55.X4+0x80] ;  /* 0x00008000370d7984 */ /* 0x000fe80000004800 */
[----:B------:R-:W-:Y:S01]  /*4280*/  LDS R15, [R55.X4+0x100] ;  /* 0x00010000370f7984 */ /* 0x000fe20000004800 */
[----:B-1----:R-:W-:Y:S02]  /*4290*/  FADD.FTZ R17, R4, R17 ;  /* 0x0000001104117221 */ /* 0x002fe40000010000 */
[----:B------:R-:W-:Y:S01]  /*42a0*/  IMAD.WIDE.U32 R4, R63, c[0x0][0x2f8], RZ ;  /* 0x0000be003f047a25 */ /* 0x000fe200078e00ff */
[----:B------:R-:W-:Y:S03]  /*42b0*/  LDS R27, [R55.X4+0x180] ;  /* 0x00018000371b7984 */ /* 0x000fe60000004800 */
[----:B------:R-:W-:Y:S01]  /*42c0*/  FADD.FTZ R18, R17, R18 ;  /* 0x0000001211127221 */ /* 0x000fe20000010000 */
[----:B------:R-:W-:Y:S01]  /*42d0*/  @!P5 STS [0x200], R32 ;  /* 0x00020020ff00d388 */ /* 0x000fe20000000800 */
[----:B------:R-:W-:-:S02]  /*42e0*/  IADD3 R17, R5, R9, RZ ;  /* 0x0000000905117210 */ /* 0x000fc40007ffe0ff */
[----:B------:R-:W-:Y:S01]  /*42f0*/  FADD.FTZ R59, R18, R19 ;  /* 0x00000013123b7221 */ /* 0x000fe20000010000 */
        /* <DEDUP_REMOVED lines=15> */
.L_x_13065:
[----:B------:R-:W-:Y:S05]  /*43f0*/  BSYNC B0 ;  /* 0x0000000000007941 */ /* 0x000fea0003800000 */
.L_x_13064:
[----:B------:R-:W-:Y:S01]  /*4400*/  MOV R5, R17 ;  /* 0x0000001100057202 */ /* 0x000fe20000000f00 */
[----:B------:R-:W-:Y:S01]  /*4410*/  IMAD R6, R64, c[0x0][0x300], RZ ;  /* 0x0000c00040067a24 */ /* 0x000fe200078e02ff */
[----:B------:R-:W-:Y:S02]  /*4420*/  IADD3 R42, P1, R42, -0x180, RZ ;  /* 0xfffffe802a2a7810 */ /* 0x000fe40007f3e0ff */
[-C--:B------:R-:W-:Y:S01]  /*4430*/  ISETP.GE.AND P0, PT, R45, R10.reuse, PT ;  /* 0x0000000a2d00720c */ /* 0x080fe20003f06270 */
[----:B------:R-:W-:Y:S01]  /*4440*/  IMAD.WIDE.U32 R4, R65, c[0x0][0x300], R4 ;  /* 0x0000c00041047a25 */ /* 0x000fe200078e0004 */
[----:B------:R-:W-:Y:S02]  /*4450*/  IADD3.X R41, R41, -0x1, RZ, P1, !PT ;  /* 0xffffffff29297810 */ /* 0x000fe40000ffe4ff */
[----:B------:R-:W-:Y:S01]  /*4460*/  ISETP.GE.AND P1, PT, R44, R10, PT ;  /* 0x0000000a2c00720c */ /* 0x000fe20003f26270 */
[----:B-1----:R-:W-:Y:S01]  /*4470*/  IMAD R9, R65, c[0x0][0x304], R6 ;  /* 0x0000c10041097a24 */ /* 0x002fe200078e0206 */
[----:B------:R-:W-:-:S02]  /*4480*/  IADD3 R7, P3, R40, R4, RZ ;  /* 0x0000000428077210 */ /* 0x000fc40007f7e0ff */
[----:B------:R-:W-:Y:S02]  /*4490*/  IADD3 R4, P4, R42, c[0x0][0x340], RZ ;  /* 0x0000d0002a047a10 */ /* 0x000fe40007f9e0ff */
[----:B------:R-:W-:Y:S02]  /*44a0*/  IADD3.X R5, R0, R9, R5, P3, !PT ;  /* 0x0000000900057210 */ /* 0x000fe40001ffe405 */
[----:B------:R-:W-:Y:S02]  /*44b0*/  IADD3.X R0, R41, c[0x0][0x344], RZ, P4, !PT ;  /* 0x0000d10029007a10 */ /* 0x000fe400027fe4ff */
[----:B------:R-:W-:Y:S02]  /*44c0*/  LEA R4, P3, R7, R4, 0x2 ;  /* 0x0000000407047211 */ /* 0x000fe400078610ff */
[----:B------:R-:W-:Y:S02]  /*44d0*/  ISETP.GE.AND P2, PT, R43, R10, PT ;  /* 0x0000000a2b00720c */ /* 0x000fe40003f46270 */
[----:B------:R-:W-:-:S02]  /*44e0*/  LEA.HI.X R5, R7, R0, R5, 0x2, P3 ;  /* 0x0000000007057211 */ /* 0x000fc400018f1405 */
[----:B------:R-:W-:Y:S02]  /*44f0*/  ISETP.GT.AND P3, PT, R49, 0x1, PT ;  /* 0x000000013100780c */ /* 0x000fe40003f64270 */
[----:B------:R-:W-:Y:S01]  /*4500*/  IADD3 R46, R46, -0x80, RZ ;  /* 0xffffff802e2e7810 */ /* 0x000fe20007ffe0ff */
[----:B------:R1:W-:Y:S01]  /*4510*/  @!P0 STG.E [R4.64], R13 ;  /* 0x0000000d04008986 */ /* 0x0003e2000c101906 */
[----:B------:R-:W-:Y:S02]  /*4520*/  IADD3 R57, P0, R57, -0x200, RZ ;  /* 0xfffffe0039397810 */ /* 0x000fe40007f1e0ff */
[----:B------:R-:W-:Y:S01]  /*4530*/  IADD3 R49, R49, -0x1, RZ ;  /* 0xffffffff31317810 */ /* 0x000fe20007ffe0ff */
[----:B------:R1:W-:Y:S01]  /*4540*/  @!P1 STG.E [R4.64+0x80], R15 ;  /* 0x0000800f04009986 */ /* 0x0003e2000c101906 */
[----:B------:R-:W-:Y:S02]  /*4550*/  IADD3 R53, P1, R53, -0x200, RZ ;  /* 0xfffffe0035357810 */ /* 0x000fe40007f3e0ff */
[----:B------:R-:W-:Y:S01]  /*4560*/  IADD3.X R54, R54, -0x1, RZ, P0, !PT ;  /* 0xffffffff36367810 */ /* 0x000fe200007fe4ff */
[----:B------:R1:W-:Y:S01]  /*4570*/  @!P2 STG.E [R4.64+0x100], R27 ;  /* 0x0001001b0400a986 */ /* 0x0003e2000c101906 */
[----:B------:R-:W-:-:S02]  /*4580*/  IADD3 R51, P2, R51, -0x200, RZ ;  /* 0xfffffe0033337810 */ /* 0x000fc40007f5e0ff */
[----:B------:R-:W-:Y:S02]  /*4590*/  IADD3.X R52, R52, -0x1, RZ, P1, !PT ;  /* 0xffffffff34347810 */ /* 0x000fe40000ffe4ff */
[----:B------:R-:W-:Y:S01]  /*45a0*/  IADD3.X R50, R50, -0x1, RZ, P2, !PT ;  /* 0xffffffff32327810 */ /* 0x000fe200017fe4ff */
[----:B------:R-:W-:Y:S01]  /*45b0*/  @!P3 CALL.REL.NOINC `(.L_x_13040) ;  /* 0x000000100000b944 */ /* 0x000fe20003c00000 */
[----:B------:R-:W-:Y:S05]  /*45c0*/  BRA `(.L_x_13066) ;  /* 0xffffbfc000007947 */ /* 0x000fea000383ffff */
.L_x_13040:
[----:B------:R-:W-:Y:S02]  /*45d0*/  ISETP.NE.U32.AND P0, PT, RZ, c[0x0][0x328], PT ;  /* 0x0000ca00ff007a0c */ /* 0x000fe40003f05070 */
[----:B------:R-:W-:Y:S02]  /*45e0*/  ISETP.NE.U32.AND P2, PT, RZ, c[0x0][0x348], PT ;  /* 0x0000d200ff007a0c */ /* 0x000fe40003f45070 */
        /* <DEDUP_REMOVED lines=13> */
[----:B-1----:R-:W1:Y:S02]  /*46c0*/  SHFL.DOWN P1, R5, R2, 0x8, 0x1f ;  /* 0x09001f0002057f89 */ /* 0x002e640000020000 */
[----:B-1----:R-:W-:-:S05]  /*46d0*/  @P1 FADD R5, R2, R5 ;  /* 0x0000000502051221 */ /* 0x002fca0000000000 */
[----:B------:R-:W1:Y:S02]  /*46e0*/  SHFL.DOWN P1, R4, R5, 0x10, 0x1f ;  /* 0x0a001f0005047f89 */ /* 0x000e640000020000 */
[----:B-1----:R-:W-:Y:S01]  /*46f0*/  @P1 FADD R4, R5, R4 ;  /* 0x0000000405041221 */ /* 0x002fe20000000000 */
[----:B---3--:R-:W-:-:S04]  /*4700*/  ISETP.NE.AND P1, PT, R6, RZ, PT ;  /* 0x000000ff0600720c */ /* 0x008fc80003f25270 */
[----:B------:R1:W-:Y:S04]  /*4710*/  @!P2 STS [0x214], R4 ;  /* 0x00021404ff00a388 */ /* 0x0003e80000000800 */
[----:B------:R-:W-:Y:S06]  /*4720*/  BAR.SYNC.DEFER_BLOCKING 0x0 ;  /* 0x0000000000007b1d */ /* 0x000fec0000010000 */
[----:B------:R-:W-:Y:S05]  /*4730*/  @P1 BRA `(.L_x_13068) ;  /* 0x0000001000001947 */ /* 0x000fea0003800000 */
[----:B-1----:R1:W-:Y:S02]  /*4740*/  RED.E.ADD.F32.FTZ.RN.STRONG.GPU [R28.64], R4 ;  /* 0x000000041c00798e */ /* 0x0023e4000c10e786 */
.L_x_13068:
[----:B-1----:R-:W-:Y:S05]  /*4750*/  BSYNC B0 ;  /* 0x0000000000007941 */ /* 0x002fea0003800000 */
.L_x_13067:
[----:B------:R-:W-:Y:S01]  /*4760*/  BSSY B0, `(.L_x_13069) ;  /* 0x0000018000007945 */ /* 0x000fe20003800000 */
[----:B------:R-:W-:Y:S05]  /*4770*/  @!P0 BRA `(.L_x_13070) ;  /* 0x0000015000008947 */ /* 0x000fea0003800000 */
[----:B------:R-:W-:Y:S06]  /*4780*/  BAR.SYNC.DEFER_BLOCKING 0x0 ;  /* 0x0000000000007b1d */ /* 0x000fec0000010000 */
[----:B------:R-:W2:Y:S04]  /*4790*/  SHFL.DOWN P0, R0, R59, 0x1, 0x1f ;  /* 0x08201f003b007f89 */ /* 0x000ea80000000000 */
        /* <DEDUP_REMOVED lines=8> */
[----:B-1----:R-:W1:Y:S02]  /*4820*/  SHFL.DOWN P0, R5, R2, 0x8, 0x1f ;  /* 0x09001f0002057f89 */ /* 0x002e640000000000 */
        /* <DEDUP_REMOVED lines=10> */
.L_x_13070:
[----:B------:R-:W2:Y:S02]  /*48d0*/  S2R R21, SR_TID.X ;  /* 0x0000000000157919 */ /* 0x000ea40000002100 */
.L_x_13071:
[----:B-1----:R-:W-:Y:S05]  /*48e0*/  BSYNC B0 ;  /* 0x0000000000007941 */ /* 0x002fea0003800000 */
.L_x_13069:
        /* <DEDUP_REMOVED lines=16> */
[----:B0-----:R-:W-:Y:S01]  /*49f0*/  IADD3 R39, R9, R11, RZ ;  /* 0x0000000b09277210 */ /* 0x001fe20007ffe0ff */
[----:B------:R-:W-:Y:S01]  /*4a00*/  IMAD R29, R65, c[0x0][0x28c], R64 ;  /* 0x0000a300411d7a24 */ /* 0x000fe200078e0240 */
[----:B------:R-:W-:Y:S01]  /*4a10*/  IADD3 R33, R7, R33, RZ ;  /* 0x0000002107217210 */ /* 0x000fe20007ffe0ff */
[----:B------:R-:W-:Y:S01]  /*4a20*/  IMAD.WIDE.U32 R14, R65, c[0x0][0x288], RZ ;  /* 0x0000a200410e7a25 */ /* 0x000fe200078e00ff */
[----:B------:R-:W-:-:S04]  /*4a30*/  IADD3 R31, R3, R31, RZ ;  /* 0x0000001f031f7210 */ /* 0x000fc80007ffe0ff */
[----:B------:R-:W-:Y:S02]  /*4a40*/  IADD3 R29, R15, R29, RZ ;  /* 0x0000001d0f1d7210 */ /* 0x000fe40007ffe0ff */
.L_x_13072:
        /* <DEDUP_REMOVED lines=64> */
.L_x_13073:
        /* <DEDUP_REMOVED lines=11> */
.L_x_14756:


//--------------------- .text._Z25selective_scan_bwd_kernelI32Selective_Scan_bwd_kernel_traitsILi32ELi4ELb0ELb0ELb0ELb1ELb0EfN3c107complexIfEEEEv12SSMParamsBwd --------------------------
	.section	.text._Z25selective_scan_bwd_kernelI32Selective_Scan_bwd_kernel_traitsILi32ELi4ELb0ELb0ELb0ELb1ELb0EfN3c107complexIfEEEEv12SSMParamsBwd,"ax",@progbits
	.sectioninfo	@"SHI_REGISTERS=119"
	.align	128
        .global         _Z25selective_scan_bwd_kernelI32Selective_Scan_bwd_kernel_traitsILi32ELi4ELb0ELb0ELb0ELb1ELb0EfN3c107complexIfEEEEv12SSMParamsBwd
        .type           _Z25selective_scan_bwd_kernelI32Selective_Scan_bwd_kernel_traitsILi32ELi4ELb0ELb0ELb0ELb1ELb0EfN3c107complexIfEEEEv12SSMParamsBwd,@function
        .size           _Z25selective_scan_bwd_kernelI32Selective_Scan_bwd_kernel_traitsILi32ELi4ELb0ELb0ELb0ELb1ELb0EfN3c107complexIfEEEEv12SSMParamsBwd,(.L_x_14757 - _Z25selective_scan_bwd_kernelI32Selective_Scan_bwd_kernel_traitsILi32ELi4ELb0ELb0ELb0ELb1ELb0EfN3c107complexIfEEEEv12SSMParamsBwd)
        .other          _Z25selective_scan_bwd_kernelI32Selective_Scan_bwd_kernel_traitsILi32ELi4ELb0ELb0ELb0ELb1ELb0EfN3c107complexIfEEEEv12SSMParamsBwd,@"STO_CUDA_ENTRY STV_DEFAULT"
_Z25selective_scan_bwd_kernelI32Selective_Scan_bwd_kernel_traitsILi32ELi4ELb0ELb0ELb0ELb1ELb0EfN3c107complexIfEEEEv12SSMParamsBwd:
.text._Z25selective_scan_bwd_kernelI32Selective_Scan_bwd_kernel_traitsILi32ELi4ELb0ELb0ELb0ELb1ELb0EfN3c107complexIfEEEEv12SSMParamsBwd:
        /* <DEDUP_REMOVED lines=30> */
[C---:B0-----:R-:W-:Y:S01]  /*01e0*/  IMAD.WIDE.U32 R6, R39.reuse, c[0x0][0x278], RZ ;  /* 0x00009e0027067a25 */ /* 0x041fe200078e00ff */
[----:B------:R-:W-:Y:S01]  /*01f0*/  CS2R R24, SRZ ;  /* 0x0000000000187805 */ /* 0x000fe2000001ff00 */
[----:B------:R-:W-:Y:S01]  /*0200*/  HFMA2.MMA R41, -RZ, RZ, 0, 0 ;  /* 0x00000000ff297435 */ /* 0x000fe200000001ff */
[----:B-1----:R-:W-:Y:S01]  /*0210*/  MOV R8, c[0x0][0x174] ;  /* 0x00005d0000087a02 */ /* 0x002fe20000000f00 */
[----:B------:R-:W-:Y:S01]  /*0220*/  IMAD R9, R39, c[0x0][0x27c], R12 ;  /* 0x00009f0027097a24 */ /* 0x000fe200078e020c */
[----:B------:R-:W-:Y:S01]  /*0230*/  ISETP.NE.AND.EX P0, PT, RZ, c[0x0][0x264], PT, P0 ;  /* 0x00009900ff007a0c */ /* 0x000fe20003f05300 */
[----:B------:R-:W-:Y:S01]  /*0240*/  IMAD.WIDE.U32 R2, R0, c[0x0][0x1d8], R2 ;  /* 0x0000760000027a25 */ /* 0x000fe200078e0002 */
[----:B------:R-:W-:-:S02]  /*0250*/  ISETP.GE.AND P3, PT, R8, 0x1, PT ;  /* 0x000000010800780c */ /* 0x000fc40003f66270 */
[----:B------:R-:W-:Y:S01]  /*0260*/  IADD3 R7, R7, R9, RZ ;  /* 0x0000000907077210 */ /* 0x000fe20007ffe0ff */
[----:B------:R-:W-:Y:S01]  /*0270*/  IMAD.WIDE.U32 R4, R0, c[0x0][0x1e8], R4 ;  /* 0x00007a0000047a25 */ /* 0x000fe200078e0004 */
[----:B------:R-:W-:Y:S02]  /*0280*/  LEA R9, R8, 0xffffff80, 0x7 ;  /* 0xffffff8008097811 */ /* 0x000fe400078e38ff */
[----:B------:R-:W-:Y:S01]  /*0290*/  MOV R43, RZ ;  /* 0x000000ff002b7202 */ /* 0x000fe20000000f00 */
[C---:B------:R-:W-:Y:S01]  /*02a0*/  IMAD R13, R0.reuse, c[0x0][0x1dc], R13 ;  /* 0x00007700000d7a24 */ /* 0x040fe200078e020d */
[----:B------:R-:W-:Y:S01]  /*02b0*/  SHF.R.S32.HI R11, RZ, 0x1f, R9 ;  /* 0x0000001fff0b7819 */ /* 0x000fe20000011409 */
[C---:B------:R-:W-:Y:S01]  /*02c0*/  IMAD R15, R0.reuse, c[0x0][0x1ec], R15 ;  /* 0x00007b00000f7a24 */ /* 0x040fe200078e020f */
[----:B------:R-:W-:Y:S01]  /*02d0*/  IADD3 R46, P1, R9, R2, RZ ;  /* 0x00000002092e7210 */ /* 0x000fe20007f3e0ff */
[----:B------:R-:W-:Y:S01]  /*02e0*/  IMAD R17, R37, c[0x0][0x280], RZ ;  /* 0x0000a00025117a24 */ /* 0x000fe200078e02ff */
[----:B------:R-:W-:Y:S01]  /*02f0*/  IADD3 R48, P2, R9, R4, RZ ;  /* 0x0000000409307210 */ /* 0x000fe20007f5e0ff */
[C---:B------:R-:W-:Y:S01]  /*0300*/  IMAD.WIDE.U32 R6, R0.reuse, c[0x0][0x280], R6 ;  /* 0x0000a00000067a25 */ /* 0x040fe200078e0006 */
[C---:B------:R-:W-:Y:S01]  /*0310*/  IADD3.X R3, R11.reuse, R3, R13, P1, !PT ;  /* 0x000000030b037210 */ /* 0x040fe20000ffe40d */
[----:B------:R-:W-:Y:S01]  /*0320*/  HFMA2.MMA R4, -RZ, RZ, 0, 0 ;  /* 0x00000000ff047435 */ /* 0x000fe200000001ff */
        /* <DEDUP_REMOVED lines=21> */
[----:B------:R-:W-:Y:S02]  /*0480*/  MOV R3, RZ ;  /* 0x000000ff00037202 */ /* 0x000fe40000000f00 */
[----:B------:R-:W-:Y:S02]  /*0490*/  LEA.HI.X R50, R9, c[0x0][0x30c], R50, 0x2, P6 ;  /* 0x0000c30009327a11 */ /* 0x000fe400030f1432 */
[C-C-:B------:R-:W-:Y:S02]  /*04a0*/  @P1 LEA.HI.X R25, R0.reuse, c[0x0][0x32c], R37.reuse, 0x2, P4 ;  /* 0x0000cb0000191a11 */ /* 0x140fe400020f1425 */
[----:B------:R-:W-:Y:S02]  /*04b0*/  @P2 LEA.HI.X R3, R0, c[0x0][0x34c], R37, 0x2, P5 ;  /* 0x0000d30000032a11 */ /* 0x000fe400028f1425 */
[----:B------:R-:W-:Y:S01]  /*04c0*/  MOV R2, R4 ;  /* 0x0000000400027202 */ /* 0x000fe20000000f00 */
[----:B------:R-:W-:Y:S05]  /*04d0*/  @!P3 BRA `(.L_x_13074) ;  /* 0x00003ee00000b947 */ /* 0x000fea0003800000 */
[----:B------:R-:W0:Y:S01]  /*04e0*/  S2R R42, SR_TID.X ;  /* 0x00000000002a7919 */ /* 0x000e220000002100 */
[----:B------:R-:W-:-:S02]  /*04f0*/  MOV R43, RZ ;  /* 0x000000ff002b7202 */ /* 0x000fc40000000f00 */
[----:B------:R-:W-:Y:S01]  /*0500*/  MOV R52, RZ ;  /* 0x000000ff00347202 */ /* 0x000fe20000000f00 */
[----:B------:R-:W1:Y:S01]  /*0510*/  S2R R44, SR_LANEID ;  /* 0x00000000002c7919 */ /* 0x000e620000000000 */
        /* <DEDUP_REMOVED lines=9> */
.L_x_13103:
[----:B------:R-:W-:Y:S01]  /*05b0*/  IADD3 R20, -R52, c[0x0][0x174], RZ ;  /* 0x00005d0034147a10 */ /* 0x000fe20007ffe1ff */
[----:B------:R-:W-:Y:S01]  /*05c0*/  BAR.SYNC.DEFER_BLOCKING 0x0 ;  /* 0x0000000000007b1d */ /* 0x000fe20000010000 */
[C---:B------:R-:W-:Y:S01]  /*05d0*/  SHF.L.U32 R58, R51.reuse, 0x2, RZ ;  /* 0x00000002333a7819 */ /* 0x040fe200000006ff */
[----:B------:R-:W-:Y:S01]  /*05e0*/  HFMA2.MMA R7, -RZ, RZ, 0, 0 ;  /* 0x00000000ff077435 */ /* 0x000fe200000001ff */
[----:B------:R-:W-:Y:S01]  /*05f0*/  LEA R57, R20, 0xffffff80, 0x7 ;  /* 0xffffff8014397811 */ /* 0x000fe200078e38ff */
[----:B0-----:R-:W-:Y:S01]  /*0600*/  HFMA2.MMA R9, -RZ, RZ, 0, 0 ;  /* 0x00000000ff097435 */ /* 0x001fe200000001ff */
        /* <DEDUP_REMOVED lines=8> */
[----:B------:R-:W-:Y:S02]  /*0690*/  MOV R13, RZ ;  /* 0x000000ff000d7202 */ /* 0x000fe40000000f00 */
[----:B------:R-:W-:-:S05]  /*06a0*/  IADD3.X R5, R46, R59, RZ, P4, !PT ;  /* 0x0000003b2e057210 */ /* 0x000fca00027fe4ff */
[----:B------:R-:W2:Y:S04]  /*06b0*/  @!P0 LDG.E R7, [R4.64] ;  /* 0x0000000604078981 */ /* 0x000ea8000c1e1900 */
[----:B------:R-:W3:Y:S04]  /*06c0*/  @!P1 LDG.E R11, [R4.64+0x80] ;  /* 0x00008006040b9981 */ /* 0x000ee8000c1e1900 */
[----:B------:R-:W4:Y:S04]  /*06d0*/  @!P2 LDG.E R9, [R4.64+0x100] ;  /* 0x000100060409a981 */ /* 0x000f28000c1e1900 */
[----:B------:R-:W4:Y:S01]  /*06e0*/  @!P3 LDG.E R13, [R4.64+0x180] ;  /* 0x00018006040db981 */ /* 0x000f22000c1e1900 */
[-C--:B------:R-:W-:Y:S01]  /*06f0*/  ISETP.GE.AND P1, PT, R51, R6.reuse, PT ;  /* 0x000000063300720c */ /* 0x080fe20003f26270 */
[----:B------:R-:W-:Y:S01]  /*0700*/  HFMA2.MMA R15, -RZ, RZ, 0, 0 ;  /* 0x00000000ff0f7435 */ /* 0x000fe200000001ff */
        /* <DEDUP_REMOVED lines=19> */
[----:B------:R-:W-:Y:S01]  /*0840*/  HFMA2.MMA R21, -RZ, RZ, 0, 0 ;  /* 0x00000000ff157435 */ /* 0x000fe200000001ff */
[----:B------:R-:W-:Y:S01]  /*0850*/  IADD3 R12, P0, R49, R58, RZ ;  /* 0x0000003a310c7210 */ /* 0x000fe20007f1e0ff */
[----:B------:R-:W-:Y:S01]  /*0860*/  HFMA2.MMA R33, -RZ, RZ, 0, 0 ;  /* 0x00000000ff217435 */ /* 0x000fe200000001ff */
[----:B------:R-:W-:-:S02]  /*0870*/  MOV R31, RZ ;  /* 0x000000ff001f7202 */ /* 0x000fc40000000f00 */
[----:B------:R-:W-:Y:S02]  /*0880*/  MOV R35, RZ ;  /* 0x000000ff00237202 */ /* 0x000fe40000000f00 */
[----:B0-----:R-:W-:Y:S01]  /*0890*/  IADD3.X R13, R50, R59, RZ, P0, !PT ;  /* 0x0000003b320d7210 */ /* 0x001fe200007fe4ff */
[----:B--2---:R-:W-:Y:S04]  /*08a0*/  STS [R44.X4], R15 ;  /* 0x0000000f2c007388 */ /* 0x004fe80000004800 */
[----:B---3--:R-:W-:Y:S04]  /*08b0*/  STS [R44.X4+0x80], R19 ;  /* 0x000080132c007388 */ /* 0x008fe80000004800 */
[----:B----4-:R-:W-:Y:S04]  /*08c0*/  STS [R44.X4+0x100], R17 ;  /* 0x000100112c007388 */ /* 0x010fe80000004800 */
[----:B------:R-:W-:Y:S01]  /*08d0*/  STS [R44.X4+0x180], R23 ;  /* 0x000180172c007388 */ /* 0x000fe20000004800 */
[----:B------:R-:W-:-:S06]  /*08e0*/  NOP ;  /* 0x0000000000007918 */ /* 0x000fcc0000000000 */
[----:B------:R-:W0:Y:S04]  /*08f0*/  LDS.128 R8, [R44.X16] ;  /* 0x000000002c087984 */ /* 0x000e28000000cc00 */
[----:B------:R-:W-:Y:S06]  /*0900*/  BAR.SYNC.DEFER_BLOCKING 0x0 ;  /* 0x0000000000007b1d */ /* 0x000fec0000010000 */
[----:B------:R-:W2:Y:S04]  /*0910*/  @!P1 LDG.E R21, [R12.64] ;  /* 0x000000060c159981 */ /* 0x000ea8000c1e1900 */
[----:B------:R-:W3:Y:S04]  /*0920*/  @!P3 LDG.E R31, [R12.64+0x100] ;  /* 0x000100060c1fb981 */ /* 0x000ee8000c1e1900 */
[----:B------:R-:W4:Y:S04]  /*0930*/  @!P2 LDG.E R33, [R12.64+0x80] ;  /* 0x000080060c21a981 */ /* 0x000f28000c1e1900 */
[----:B------:R-:W4:Y:S01]  /*0940*/  @!P4 LDG.E R35, [R12.64+0x180] ;  /* 0x000180060c23c981 */ /* 0x000f22000c1e1900 */
[--C-:B0----5:R-:W-:Y:S01]  /*0950*/  FADD.FTZ R61, R8, R38.reuse ;  /* 0x00000026083d7221 */ /* 0x121fe20000010000 */
[----:B------:R-:W-:Y:S01]  /*0960*/  BSSY B0, `(.L_x_13075) ;  /* 0x000002f000007945 */ /* 0x000fe20003800000 */
[--C-:B------:R-:W-:Y:S01]  /*0970*/  FADD.FTZ R60, R9, R38.reuse ;  /* 0x00000026093c7221 */ /* 0x100fe20000010000 */
[----:B------:R-:W-:Y:S01]  /*0980*/  MOV R8, c[0x0][0x16c] ;  /* 0x00005b0000087a02 */ /* 0x000fe20000000f00 */
[--C-:B------:R-:W-:Y:S01]  /*0990*/  FADD.FTZ R63, R10, R38.reuse ;  /* 0x000000260a3f7221 */ /* 0x100fe20000010000 */
[----:B------:R-:W-:Y:S01]  /*09a0*/  FSETP.GTU.FTZ.AND P2, PT, R61, 20, PT ;  /* 0x41a000003d00780b */ /* 0x000fe20003f5c000 */
[----:B------:R-:W-:Y:S01]  /*09b0*/  FADD.FTZ R62, R11, R38 ;  /* 0x000000260b3e7221 */ /* 0x000fe20000010000 */
[----:B------:R-:W-:-:S02]  /*09c0*/  FSETP.GTU.FTZ.AND P3, PT, R60, 20, PT ;  /* 0x41a000003c00780b */ /* 0x000fc40003f7c000 */
[----:B------:R-:W-:Y:S02]  /*09d0*/  FSETP.GTU.FTZ.AND P0, PT, R63, 20, PT ;  /* 0x41a000003f00780b */ /* 0x000fe40003f1c000 */
[----:B------:R-:W-:Y:S01]  /*09e0*/  FSETP.GTU.FTZ.AND P1, PT, R62, 20, PT ;  /* 0x41a000003e00780b */ /* 0x000fe20003f3c000 */
[----:B--2---:R0:W-:Y:S04]  /*09f0*/  STS [R44.X4], R21 ;  /* 0x000000152c007388 */ /* 0x0041e80000004800 */
[----:B---3--:R0:W-:Y:S04]  /*0a00*/  STS [R44.X4+0x100], R31 ;  /* 0x0001001f2c007388 */ /* 0x0081e80000004800 */
[----:B----4-:R0:W-:Y:S04]  /*0a10*/  STS [R44.X4+0x80], R33 ;  /* 0x000080212c007388 */ /* 0x0101e80000004800 */
[----:B------:R0:W-:Y:S01]  /*0a20*/  STS [R44.X4+0x180], R35 ;  /* 0x000180232c007388 */ /* 0x0001e20000004800 */
[----:B------:R-:W-:-:S06]  /*0a30*/  NOP ;  /* 0x0000000000007918 */ /* 0x000fcc0000000000 */
[----:B------:R0:W1:Y:S01]  /*0a40*/  LDS.128 R16, [R44.X16] ;  /* 0x000000002c107984 */ /* 0x000062000000cc00 */
        /* <DEDUP_REMOVED lines=32> */
.L_x_13076:
[----:B------:R-:W-:Y:S05]  /*0c50*/  BSYNC B0 ;  /* 0x0000000000007941 */ /* 0x000fea0003800000 */
.L_x_13075:
        /* <DEDUP_REMOVED lines=33> */
.L_x_13078:
[----:B------:R-:W-:Y:S05]  /*0e70*/  BSYNC B0 ;  /* 0x0000000000007941 */ /* 0x000fea0003800000 */
.L_x_13077:
        /* <DEDUP_REMOVED lines=33> */
.L_x_13080:
[----:B------:R-:W-:Y:S05]  /*1090*/  BSYNC B0 ;  /* 0x0000000000007941 */ /* 0x000fea0003800000 */
.L_x_13079:
        /* <DEDUP_REMOVED lines=33> */
.L_x_13082:
[----:B------:R-:W-:Y:S05]  /*12b0*/  BSYNC B0 ;  /* 0x0000000000007941 */ /* 0x000fea0003800000 */
.L_x_13081:
[----:B------:R-:W-:Y:S01]  /*12c0*/  BAR.SYNC.DEFER_BLOCKING 0x0 ;  /* 0x0000000000007b1d */ /* 0x000fe20000010000 */
[----:B------:R-:W-:Y:S01]  /*12d0*/  ISETP.GE.AND P0, PT, R8, 0x1, PT ;  /* 0x000000010800780c */ /* 0x000fe20003f06270 */
[----:B-1----:R-:W-:Y:S01]  /*12e0*/  FFMA.FTZ R8, R4, R16, R41 ;  /* 0x0000001004087223 */ /* 0x002fe20000010029 */
[----:B------:R-:W-:Y:S01]  /*12f0*/  HFMA2.MMA R65, -RZ, RZ, 0, 0 ;  /* 0x00000000ff417435 */ /* 0x000fe200000001ff */
[----:B------:R-:W-:Y:S01]  /*1300*/  CS2R R10, SRZ ;  /* 0x00000000000a7805 */ /* 0x000fe2000001ff00 */
[-C--:B------:R-:W-:Y:S02]  /*1310*/  FMUL.FTZ R12, R16, R36.reuse ;  /* 0x00000024100c7220 */ /* 0x080fe40000410000 */
[----:B------:R-:W-:Y:S02]  /*1320*/  FFMA.FTZ R13, R5, R17, R8 ;  /* 0x00000011050d7223 */ /* 0x000fe40000010008 */
[----:B------:R-:W-:Y:S01]  /*1330*/  CS2R R8, SRZ ;  /* 0x0000000000087805 */ /* 0x000fe2000001ff00 */
[----:B------:R-:W-:-:S02]  /*1340*/  FMUL.FTZ R14, R18, R36 ;  /* 0x00000024120e7220 */ /* 0x000fc40000410000 */
[----:B------:R-:W-:Y:S02]  /*1350*/  FFMA.FTZ R22, R6, R18, R13 ;  /* 0x0000001206167223 */ /* 0x000fe4000001000d */
[-C--:B------:R-:W-:Y:S02]  /*1360*/  FMUL.FTZ R13, R17, R36.reuse ;  /* 0x00000024110d7220 */ /* 0x080fe40000410000 */
[----:B------:R-:W-:Y:S02]  /*1370*/  FMUL.FTZ R15, R19, R36 ;  /* 0x00000024130f7220 */ /* 0x000fe40000410000 */
[----:B------:R-:W-:Y:S01]  /*1380*/  FFMA.FTZ R41, R7, R19, R22 ;  /* 0x0000001307297223 */ /* 0x000fe20000010016 */
[----:B------:R-:W-:Y:S05]  /*1390*/  @!P0 BRA `(.L_x_13083) ;  /* 0x0000266000008947 */ /* 0x000fea0003800000 */
[-C--:B------:R-:W-:Y:S01]  /*13a0*/  LEA.HI R8, R20, R20.reuse, RZ, 0x1 ;  /* 0x0000001414087211 */ /* 0x080fe200078f08ff */
[----:B------:R-:W-:Y:S01]  /*13b0*/  FADD.FTZ R66, R17, R17 ;  /* 0x0000001111427221 */ /* 0x000fe20000010000 */
[----:B------:R-:W-:Y:S01]  /*13c0*/  ISETP.NE.AND P1, PT, R95, RZ, PT ;  /* 0x000000ff5f00720c */ /* 0x000fe20003f25270 */
[----:B------:R-:W-:Y:S01]  /*13d0*/  FADD.FTZ R64, R16, R16 ;  /* 0x0000001010407221 */ /* 0x000fe20000010000 */
[----:B------:R-:W-:Y:S01]  /*13e0*/  IADD3 R16, R20, -0x1, RZ ;  /* 0xffffffff14107810 */ /* 0x000fe20007ffe0ff */
[----:B------:R-:W-:Y:S01]  /*13f0*/  IMAD R17, R37, c[0x0][0x180], RZ ;  /* 0x0000600025117a24 */ /* 0x000fe200078e02ff */
[----:B------:R-:W-:Y:S01]  /*1400*/  LOP3.LUT R9, R8, 0x1ffffe, RZ, 0xc0, !PT ;  /* 0x001ffffe08097812 */ /* 0x000fe200078ec0ff */
[----:B------:R-:W-:Y:S01]  /*1410*/  FADD.FTZ R69, R19, R19 ;  /* 0x0000001313457221 */ /* 0x000fe20000010000 */
[C---:B------:R-:W-:Y:S01]  /*1420*/  ISETP.GT.AND P0, PT, R20.reuse, 0x1, !P1 ;  /* 0x000000011400780c */ /* 0x040fe20004f04270 */
[----:B------:R-:W-:Y:S01]  /*1430*/  IMAD R19, R37, c[0x0][0x198], RZ ;  /* 0x0000660025137a24 */ /* 0x000fe200078e02ff */
[----:B------:R-:W-:Y:S01]  /*1440*/  IADD3 R68, -R9, R20, RZ ;  /* 0x0000001409447210 */ /* 0x000fe20007ffe1ff */
[----:B0-----:R-:W-:Y:S01]  /*1450*/  IMAD R21, R37, c[0x0][0x1b8], RZ ;  /* 0x00006e0025157a24 */ /* 0x001fe200078e02ff */
[----:B------:R-:W-:Y:S01]  /*1460*/  ISETP.LT.AND P1, PT, R20, c[0x0][0x174], !P1 ;  /* 0x00005d0014007a0c */ /* 0x000fe20004f21270 */
[----:B------:R-:W-:Y:S01]  /*1470*/  IMAD R73, R0, c[0x0][0x184], R17 ;  /* 0x0000610000497a24 */ /* 0x000fe200078e0211 */
[----:B------:R-:W-:Y:S01]  /*1480*/  LEA.HI R17, R16, R16, RZ, 0x1 ;  /* 0x0000001010117211 */ /* 0x000fe200078f08ff */
[----:B------:R-:W-:Y:S01]  /*1490*/  IMAD.WIDE.U32 R10, R0, c[0x0][0x180], RZ ;  /* 0x00006000000a7a25 */ /* 0x000fe200078e00ff */
[----:B------:R-:W-:Y:S01]  /*14a0*/  IADD3 R20, R20, -0x2, RZ ;  /* 0xfffffffe14147810 */ /* 0x000fe20007ffe0ff */
[----:B------:R-:W-:Y:S01]  /*14b0*/  UMOV UR4, URZ ;  /* 0x0000003f00047c82 */ /* 0x000fe20008000000 */
[----:B------:R-:W-:Y:S01]  /*14c0*/  LOP3.LUT R17, R17, 0xfffffe, RZ, 0xc0, !PT ;  /* 0x00fffffe11117812 */ /* 0x000fe200078ec0ff */
[----:B------:R-:W-:Y:S01]  /*14d0*/  IMAD.WIDE.U32 R74, R0, c[0x0][0x198], RZ ;  /* 0x00006600004a7a25 */ /* 0x000fe200078e00ff */
[----:B------:R-:W-:-:S02]  /*14e0*/  IADD3 R73, R11, R73, RZ ;  /* 0x000000490b497210 */ /* 0x000fc40007ffe0ff */
[----:B------:R-:W-:Y:S01]  /*14f0*/  P2R R104, PR, RZ, 0x2 ;  /* 0x00000002ff687803 */ /* 0x000fe20000000000 */
[----:B------:R-:W-:Y:S01]  /*1500*/  IMAD R19, R0, c[0x0][0x19c], R19 ;  /* 0x0000670000137a24 */ /* 0x000fe200078e0213 */
[----:B------:R-:W-:Y:S01]  /*1510*/  LEA R70, P1, R10, c[0x0][0x220], 0x3 ;  /* 0x000088000a467a11 */ /* 0x000fe200078218ff */
[----:B------:R-:W-:Y:S01]  /*1520*/  IMAD.WIDE.U32 R8, R0, c[0x0][0x1b8], RZ ;  /* 0x00006e0000087a25 */ /* 0x000fe200078e00ff */
[----:B------:R-:W-:Y:S02]  /*1530*/  LEA R71, P2, R74, c[0x0][0x228], 0x3 ;  /* 0x00008a004a477a11 */ /* 0x000fe400078418ff */
[----:B------:R-:W-:Y:S01]  /*1540*/  IADD3 R11, R75, R19, RZ ;  /* 0x000000134b0b7210 */ /* 0x000fe20007ffe0ff */
[----:B------:R-:W-:Y:S01]  /*1550*/  IMAD R21, R0, c[0x0][0x1bc], R21 ;  /* 0x00006f0000157a24 */ /* 0x000fe200078e0215 */
[----:B------:R-:W-:Y:S01]  /*1560*/  LEA R72, P3, R8, c[0x0][0x230], 0x3 ;  /* 0x00008c0008487a11 */ /* 0x000fe200078618ff */
[----:B------:R-:W-:Y:S01]  /*1570*/  IMAD R77, R20, c[0x0][0x16c], RZ ;  /* 0x00005b00144d7a24 */ /* 0x000fe200078e02ff */
[----:B------:R-:W-:Y:S01]  /*1580*/  IADD3 R17, R16, -R17, RZ ;  /* 0x8000001110117210 */ /* 0x000fe20007ffe0ff */
[----:B------:R-:W-:Y:S01]  /*1590*/  FADD.FTZ R67, R18, R18 ;  /* 0x0000001212437221 */ /* 0x000fe20000010000 */
[----:B------:R-:W-:Y:S01]  /*15a0*/  IADD3 R75, R9, R21, RZ ;  /* 0x00000015094b7210 */ /* 0x000fe20007ffe0ff */
[----:B------:R-:W-:Y:S01]  /*15b0*/  IMAD.WIDE R76, R77, 0x10, R26 ;  /* 0x000000104d4c7825 */ /* 0x000fe200078e021a */
[----:B------:R-:W-:-:S02]  /*15c0*/  LEA.HI.X R73, R10, c[0x0][0x224], R73, 0x3, P1 ;  /* 0x000089000a497a11 */ /* 0x000fc400008f1c49 */
[----:B------:R-:W-:Y:S02]  /*15d0*/  LEA.HI.X R74, R74, c[0x0][0x22c], R11, 0x3, P2 ;  /* 0x00008b004a4a7a11 */ /* 0x000fe400010f1c0b */
[----:B------:R-:W-:Y:S01]  /*15e0*/  LEA.HI.X R75, R8, c[0x0][0x234], R75, 0x3, P3 ;  /* 0x00008d00084b7a11 */ /* 0x000fe200018f1c4b */
[----:B------:R-:W-:Y:S01]  /*15f0*/  CS2R R10, SRZ ;  /* 0x00000000000a7805 */ /* 0x000fe2000001ff00 */
[----:B------:R-:W-:Y:S01]  /*1600*/  MOV R103, RZ ;  /* 0x000000ff00677202 */ /* 0x000fe20000000f00 */
[----:B------:R-:W-:Y:S01]  /*1610*/  CS2R R8, SRZ ;  /* 0x0000000000087805 */ /* 0x000fe2000001ff00 */
[----:B------:R-:W-:Y:S02]  /*1620*/  MOV R79, RZ ;  /* 0x000000ff004f7202 */ /* 0x000fe40000000f00 */
[----:B------:R-:W-:Y:S02]  /*1630*/  SHF.L.U32 R78, R17, 0x8, RZ ;  /* 0x00000008114e7819 */ /* 0x000fe400000006ff */
.L_x_13098:
[----:B------:R-:W-:Y:S02]  /*1640*/  MOV R16, R70 ;  /* 0x0000004600107202 */ /* 0x000fe40000000f00 */
[----:B------:R-:W-:-:S05]  /*1650*/  MOV R17, R73 ;  /* 0x0000004900117202 */ /* 0x000fca0000000f00 */
[----:B------:R0:W2:Y:S01]  /*1660*/  LDG.E.64 R30, [R16.64] ;  /* 0x00000006101e7981 */ /* 0x0000a2000c1e1b00 */
[----:B------:R-:W-:Y:S02]  /*1670*/  ISETP.NE.AND P1, PT, R42, RZ, PT ;  /* 0x000000ff2a00720c */ /* 0x000fe40003f25270 */
[----:B------:R-:W-:Y:S02]  /*1680*/  MOV R33, R75 ;  /* 0x0000004b00217202 */ /* 0x000fe40000000f00 */
[----:B0-----:R-:W-:Y:S02]  /*1690*/  MOV R16, R71 ;  /* 0x0000004700107202 */ /* 0x001fe40000000f00 */
[----:B------:R-:W-:-:S06]  /*16a0*/  MOV R17, R74 ;  /* 0x0000004a00117202 */ /* 0x000fcc0000000f00 */
[----:B------:R-:W5:Y:S01]  /*16b0*/  LDG.E.64 R16, [R16.64] ;  /* 0x0000000610107981 */ /* 0x000f62000c1e1b00 */
[-C--:B------:R-:W-:Y:S01]  /*16c0*/  FMUL.FTZ R91, R4, R61.reuse ;  /* 0x0000003d045b7220 */ /* 0x080fe20000410000 */
[----:B------:R-:W-:Y:S01]  /*16d0*/  ISETP.NE.AND P2, PT, R42, 0x1f, PT ;  /* 0x0000001f2a00780c */ /* 0x000fe20003f45270 */
[----:B------:R-:W-:Y:S01]  /*16e0*/  BSSY B0, `(.L_x_13084) ;  /* 0x0000055000007945 */ /* 0x000fe20003800000 */
[----:B--2---:R-:W-:Y:S02]  /*16f0*/  FMUL.FTZ R80, R30, 1.4426950216293334961 ;  /* 0x3fb8aa3b1e507820 */ /* 0x004fe40000410000 */
[-C--:B------:R-:W-:Y:S02]  /*1700*/  FMUL.FTZ R19, R31, R61.reuse ;  /* 0x0000003d1f137220 */ /* 0x080fe40000410000 */
[----:B------:R-:W-:Y:S02]  /*1710*/  FMUL.FTZ R18, R80, R61 ;  /* 0x0000003d50127220 */ /* 0x000fe40000410000 */
        /* <DEDUP_REMOVED lines=15> */
[C---:B------:R-:W-:Y:S02]  /*1810*/  FMUL.FTZ R81, R80.reuse, R60 ;  /* 0x0000003c50517220 */ /* 0x040fe40000410000 */
[----:B------:R-:W-:Y:S01]  /*1820*/  MUFU.SIN R82, R86 ;  /* 0x0000005600527308 */ /* 0x000fe20000000400 */
[-C--:B0-----:R-:W-:Y:S02]  /*1830*/  FMUL.FTZ R32, R31, R63.reuse ;  /* 0x0000003f1f207220 */ /* 0x081fe40000410000 */
[----:B------:R-:W-:Y:S01]  /*1840*/  FMUL.FTZ R83, R80, R63 ;  /* 0x0000003f50537220 */ /* 0x000fe20000410000 */
[----:B-1----:R-:W-:Y:S01]  /*1850*/  @P0 MOV R19, R77 ;  /* 0x0000004d00130202 */ /* 0x002fe20000000f00 */
[----:B------:R-:W-:Y:S06]  /*1860*/  BAR.SYNC.DEFER_BLOCKING 0x0 ;  /* 0x0000000000007b1d */ /* 0x000fec0000010000 */
[----:B------:R-:W0:Y:S01]  /*1870*/  MUFU.EX2 R81, R81 ;  /* 0x0000005100517308 */ /* 0x000e220000000800 */
[----:B------:R-:W-:-:S07]  /*1880*/  FMUL.RZ R89, R32, 0.15915493667125701904 ;  /* 0x3e22f98320597820 */ /* 0x000fce000040c000 */
[----:B------:R-:W1:Y:S01]  /*1890*/  MUFU.COS R84, R86 ;  /* 0x0000005600547308 */ /* 0x000e620000000000 */
[----:B------:R-:W-:-:S07]  /*18a0*/  FMUL.FTZ R33, R80, R62 ;  /* 0x0000003e50217220 */ /* 0x000fce0000410000 */
[----:B------:R-:W-:Y:S01]  /*18b0*/  MUFU.EX2 R85, R83 ;  /* 0x0000005300557308 */ /* 0x000fe20000000800 */
[----:B------:R2:W5:Y:S01]  /*18c0*/  @P0 LDG.E.64 R22, [R18.64+0x8] ;  /* 0x0000080612160981 */ /* 0x000562000c1e1b00 */
[----:B0-----:R-:W-:Y:S02]  /*18d0*/  FMUL.FTZ R80, R81, R82 ;  /* 0x0000005251507220 */ /* 0x001fe40000410000 */
[----:B--2---:R-:W-:-:S04]  /*18e0*/  FMUL.FTZ R19, R31, R62 ;  /* 0x0000003e1f137220 */ /* 0x004fc80000410000 */
[----:B------:R-:W0:Y:S01]  /*18f0*/  MUFU.SIN R18, R89 ;  /* 0x0000005900127308 */ /* 0x000e220000000400 */
[----:B------:R-:W-:-:S07]  /*1900*/  FMUL.RZ R90, R19, 0.15915493667125701904 ;  /* 0x3e22f983135a7820 */ /* 0x000fce000040c000 */
[----:B------:R-:W2:Y:S01]  /*1910*/  MUFU.COS R32, R89 ;  /* 0x0000005900207308 */ /* 0x000ea20000000000 */
[----:B-1----:R-:W-:Y:S02]  /*1920*/  FMUL.FTZ R81, R81, R84 ;  /* 0x0000005451517220 */ /* 0x002fe40000410000 */
[----:B------:R-:W-:-:S05]  /*1930*/  FMUL.FTZ R82, R80, R91 ;  /* 0x0000005b50527220 */ /* 0x000fca0000410000 */
[----:B------:R-:W-:Y:S01]  /*1940*/  MUFU.EX2 R33, R33 ;  /* 0x0000002100217308 */ /* 0x000fe20000000800 */
[----:B------:R-:W-:Y:S02]  /*1950*/  FMUL.FTZ R84, RZ, R80 ;  /* 0x00000050ff547220 */ /* 0x000fe40000410000 */
[----:B------:R-:W-:-:S05]  /*1960*/  FFMA.FTZ R87, RZ, R81, R82 ;  /* 0x00000051ff577223 */ /* 0x000fca0000010052 */
[----:B------:R-:W1:Y:S08]  /*1970*/  MUFU.COS R88, R90 ;  /* 0x0000005a00587308 */ /* 0x000e700000000000 */
[----:B------:R-:W3:Y:S01]  /*1980*/  MUFU.SIN R86, R90 ;  /* 0x0000005a00567308 */ /* 0x000ee20000000400 */
[----:B------:R-:W-:Y:S02]  /*1990*/  FMUL.FTZ R82, R5, R60 ;  /* 0x0000003c05527220 */ /* 0x000fe40000410000 */
[----:B0-----:R-:W-:-:S02]  /*19a0*/  FMUL.FTZ R83, R85, R18 ;  /* 0x0000001255537220 */ /* 0x001fc40000410000 */
[----:B------:R-:W-:Y:S02]  /*19b0*/  FFMA.FTZ R19, R81, R91, -R84 ;  /* 0x0000005b51137223 */ /* 0x000fe40000010854 */
[----:B------:R-:W-:Y:S02]  /*19c0*/  FADD.FTZ R87, RZ, R87 ;  /* 0x00000057ff577221 */ /* 0x000fe40000010000 */
[----:B--2---:R-:W-:Y:S02]  /*19d0*/  FMUL.FTZ R84, R85, R32 ;  /* 0x0000002055547220 */ /* 0x004fe40000410000 */
[----:B------:R-:W-:Y:S02]  /*19e0*/  FADD.FTZ R19, R82, R19 ;  /* 0x0000001352137221 */ /* 0x000fe40000010000 */
[----:B------:R-:W-:Y:S02]  /*19f0*/  FMUL.FTZ R18, R83, R87 ;  /* 0x0000005753127220 */ /* 0x000fe40000410000 */
[----:B-1----:R-:W-:-:S02]  /*1a00*/  FMUL.FTZ R85, R33, R88 ;  /* 0x0000005821557220 */ /* 0x002fc40000410000 */
[----:B---3--:R-:W-:Y:S02]  /*1a10*/  FMUL.FTZ R86, R33, R86 ;  /* 0x0000005621567220 */ /* 0x008fe40000410000 */
[-C--:B------:R-:W-:Y:S02]  /*1a20*/  FMUL.FTZ R33, R83, R19.reuse ;  /* 0x0000001353217220 */ /* 0x080fe40000410000 */
[----:B------:R-:W-:Y:S02]  /*1a30*/  FFMA.FTZ R88, R84, R19, -R18 ;  /* 0x0000001354587223 */ /* 0x000fe40000010812 */
[-C--:B------:R-:W-:Y:S02]  /*1a40*/  FMUL.FTZ R18, R21, R80.reuse ;  /* 0x0000005015127220 */ /* 0x080fe40000410000 */
[----:B------:R-:W-:Y:S02]  /*1a50*/  FMUL.FTZ R32, R20, R80 ;  /* 0x0000005014207220 */ /* 0x000fe40000410000 */
[----:B------:R-:W-:-:S02]  /*1a60*/  FFMA.FTZ R33, R84, R87, R33 ;  /* 0x0000005754217223 */ /* 0x000fc40000010021 */
[-C--:B------:R-:W-:Y:S02]  /*1a70*/  FFMA.FTZ R18, R20, R81.reuse, -R18 ;  /* 0x0000005114127223 */ /* 0x080fe40000010812 */
[----:B------:R-:W-:Y:S02]  /*1a80*/  FFMA.FTZ R32, R21, R81, R32 ;  /* 0x0000005115207223 */ /* 0x000fe40000010020 */
[----:B------:R-:W-:Y:S02]  /*1a90*/  FADD.FTZ R89, RZ, R33 ;  /* 0x00000021ff597221 */ /* 0x000fe40000010000 */
[C---:B------:R-:W-:Y:S02]  /*1aa0*/  FMUL.FTZ R33, R83.reuse, R18 ;  /* 0x0000001253217220 */ /* 0x040fe40000410000 */
[-C--:B------:R-:W-:Y:S02]  /*1ab0*/  FMUL.FTZ R19, R83, R32.reuse ;  /* 0x0000002053137220 */ /* 0x080fe40000410000 */
[----:B------:R-:W-:-:S02]  /*1ac0*/  FFMA.FTZ R33, R84, R32, R33 ;  /* 0x0000002054217223 */ /* 0x000fc40000010021 */
[----:B------:R-:W-:Y:S02]  /*1ad0*/  FFMA.FTZ R19, R84, R18, -R19 ;  /* 0x0000001254137223 */ /* 0x000fe40000010813 */
[C---:B------:R-:W-:Y:S02]  /*1ae0*/  FMUL.FTZ R18, R86.reuse, R33 ;  /* 0x0000002156127220 */ /* 0x040fe40000410000 */
[-C--:B------:R-:W-:Y:S02]  /*1af0*/  FMUL.FTZ R32, R86, R19.reuse ;  /* 0x0000001356207220 */ /* 0x080fe40000410000 */
[C---:B------:R-:W-:Y:S02]  /*1b00*/  FFMA.FTZ R97, R85.reuse, R19, -R18 ;  /* 0x0000001355617223 */ /* 0x040fe40000010812 */
[----:B------:R-:W-:Y:S02]  /*1b10*/  FFMA.FTZ R18, R85, R33, R32 ;  /* 0x0000002155127223 */ /* 0x000fe40000010020 */
[----:B------:R0:W1:Y:S01]  /*1b20*/  @P2 LDS.64 R32, [R42.X8+0x1668] ;  /* 0x001668002a202984 */ /* 0x0000620000008a00 */
[----:B------:R-:W-:-:S04]  /*1b30*/  FMUL.FTZ R87, R6, R63 ;  /* 0x0000003f06577220 */ /* 0x000fc80000410000 */
[----:B------:R-:W-:Y:S02]  /*1b40*/  FADD.FTZ R88, R87, R88 ;  /* 0x0000005857587221 */ /* 0x000fe40000010000 */
[CC--:B------:R-:W-:Y:S02]  /*1b50*/  FMUL.FTZ R90, R86.reuse, R89.reuse ;  /* 0x00000059565a7220 */ /* 0x0c0fe40000410000 */
[-C--:B------:R-:W-:Y:S02]  /*1b60*/  FMUL.FTZ R92, R86, R88.reuse ;  /* 0x00000058565c7220 */ /* 0x080fe40000410000 */
[C---:B------:R-:W-:Y:S02]  /*1b70*/  FFMA.FTZ R99, R85.reuse, R88, -R90 ;  /* 0x0000005855637223 */ /* 0x040fe4000001085a */
[----:B------:R-:W-:Y:S02]  /*1b80*/  FFMA.FTZ R92, R85, R89, R92 ;  /* 0x00000059555c7223 */ /* 0x000fe4000001005c */
[----:B------:R-:W-:-:S02]  /*1b90*/  FMUL.FTZ R88, R7, R62 ;  /* 0x0000003e07587220 */ /* 0x000fc40000410000 */
[----:B------:R-:W-:Y:S02]  /*1ba0*/  FADD.FTZ R98, RZ, R92 ;  /* 0x0000005cff627221 */ /* 0x000fe40000010000 */
[----:B------:R-:W-:Y:S01]  /*1bb0*/  FADD.FTZ R99, R88, R99 ;  /* 0x0000006358637221 */ /* 0x000fe20000010000 */
[----:B------:R-:W-:Y:S05]  /*1bc0*/  @P2 BRA `(.L_x_13085) ;  /* 0x0000006000002947 */ /* 0x000fea0003800000 */
[----:B0-----:R-:W-:Y:S01]  /*1bd0*/  IADD3 R19, -R52, c[0x0][0x174], RZ ;  /* 0x00005d0034137a10 */ /* 0x001fe20007ffe1ff */
[----:B-1----:R-:W-:Y:S01]  /*1be0*/  HFMA2.MMA R33, -RZ, RZ, 0, 0 ;  /* 0x00000000ff217435 */ /* 0x002fe200000001ff */
[----:B------:R-:W-:Y:S02]  /*1bf0*/  MOV R32, 0x3f800000 ;  /* 0x3f80000000207802 */ /* 0x000fe40000000f00 */
[----:B------:R-:W-:-:S13]  /*1c00*/  ISETP.NE.AND P3, PT, R19, c[0x0][0x174], PT ;  /* 0x00005d0013007a0c */ /* 0x000fda0003f65270 */
[----:B------:R-:W-:-:S05]  /*1c10*/  @P3 LEA R19, R68, R79, 0xb ;  /* 0x0000004f44133211 */ /* 0x000fca00078e58ff */
[----:B------:R0:W1:Y:S02]  /*1c20*/  @P3 LDS.64 R32, [R19+0x660] ;  /* 0x0006600013203984 */ /* 0x0000640000000a00 */
.L_x_13085:
[----:B0-----:R-:W-:Y:S05]  /*1c30*/  BSYNC B0 ;  /* 0x0000000000007941 */ /* 0x001fea0003800000 */
.L_x_13084:
[----:B------:R-:W0:Y:S01]  /*1c40*/  SHFL.UP PT, R92, R98, 0x1, RZ ;  /* 0x04200000625c7989 */ /* 0x000e2200000e00ff */
[----:B------:R-:W-:Y:S01]  /*1c50*/  ISETP.GE.AND P3, PT, R44, 0x1, PT ;  /* 0x000000012c00780c */ /* 0x000fe20003f66270 */
[----:B------:R-:W-:Y:S01]  /*1c60*/  BSSY B0, `(.L_x_13086) ;  /* 0x0000096000007945 */ /* 0x000fe20003800000 */
[----:B------:R-:W-:Y:S01]  /*1c70*/  ISETP.NE.AND P4, PT, R104, RZ, PT ;  /* 0x000000ff6800720c */ /* 0x000fe20003f85270 */
[----:B------:R-:W2:Y:S01]  /*1c80*/  SHFL.UP PT, R90, R99, 0x1, RZ ;  /* 0x04200000635a7989 */ /* 0x000ea200000e00ff */
[----:B------:R-:W-:-:S03]  /*1c90*/  ISETP.GT.U32.AND P6, PT, R95, 0x1d, PT ;  /* 0x0000001d5f00780c */ /* 0x000fc60003fc4070 */
[----:B------:R-:W3:Y:S04]  /*1ca0*/  SHFL.UP PT, R19, R97, 0x1, RZ ;  /* 0x0420000061137989 */ /* 0x000ee800000e00ff */
[----:B------:R-:W4:Y:S04]  /*1cb0*/  SHFL.UP PT, R89, R18, 0x1, RZ ;  /* 0x0420000012597989 */ /* 0x000f2800000e00ff */
[----:B-----5:R-:W-:Y:S04]  /*1cc0*/  SHFL.IDX PT, R22, R22, RZ, 0x1f ;  /* 0x00001fff16167589 */ /* 0x020fe800000e0000 */
[----:B------:R-:W-:Y:S01]  /*1cd0*/  SHFL.IDX PT, R23, R23, RZ, 0x1f ;  /* 0x00001fff17177589 */ /* 0x000fe200000e0000 */
        /* <DEDUP_REMOVED lines=12> */
[----:B------:R-:W-:Y:S01]  /*1da0*/  ISETP.GE.AND P3, PT, R44, 0x2, PT ;  /* 0x000000022c00780c */ /* 0x000fe20003f66270 */
[----:B------:R-:W-:Y:S02]  /*1db0*/  FMUL.FTZ R96, R17, R34 ;  /* 0x0000002211607220 */ /* 0x000fe40000410000 */
[----:B------:R-:W2:Y:S02]  /*1dc0*/  SHFL.UP PT, R94, R98, 0x2, RZ ;  /* 0x04400000625e7989 */ /* 0x000ea400000e00ff */
[----:B------:R-:W-:-:S02]  /*1dd0*/  FFMA.FTZ R96, R16, R35, R96 ;  /* 0x0000002310607223 */ /* 0x000fc40000010060 */
[----:B------:R-:W3:Y:S02]  /*1de0*/  SHFL.UP PT, R18, R97, 0x2, RZ ;  /* 0x0440000061127989 */ /* 0x000ee400000e00ff */
[----:B------:R-:W-:Y:S02]  /*1df0*/  FMUL.FTZ R102, R69, R96 ;  /* 0x0000006045667220 */ /* 0x000fe40000410000 */
[----:B------:R-:W4:Y:S01]  /*1e00*/  SHFL.UP PT, R90, R101, 0x2, RZ ;  /* 0x04400000655a7989 */ /* 0x000f2200000e00ff */
[C---:B0-----:R-:W-:Y:S02]  /*1e10*/  FMUL.FTZ R93, R101.reuse, R92 ;  /* 0x0000005c655d7220 */ /* 0x041fe40000410000 */
[-C--:B--2---:R-:W-:Y:S02]  /*1e20*/  FMUL.FTZ R19, R101, R94.reuse ;  /* 0x0000005e65137220 */ /* 0x084fe40000410000 */
[----:B------:R-:W-:Y:S02]  /*1e30*/  FFMA.FTZ R93, R97, R94, R93 ;  /* 0x0000005e615d7223 */ /* 0x000fe4000001005d */
[----:B---3--:R-:W-:-:S02]  /*1e40*/  FMUL.FTZ R89, R101, R18 ;  /* 0x0000001265597220 */ /* 0x008fc40000410000 */
[----:B------:R-:W-:Y:S02]  /*1e50*/  FFMA.FTZ R92, R97, R92, -R19 ;  /* 0x0000005c615c7223 */ /* 0x000fe40000010813 */
[-C--:B----4-:R-:W-:Y:S02]  /*1e60*/  FMUL.FTZ R19, R101, R90.reuse ;  /* 0x0000005a65137220 */ /* 0x090fe40000410000 */
[----:B------:R-:W-:Y:S02]  /*1e70*/  FFMA.FTZ R90, R97, R90, R89 ;  /* 0x0000005a615a7223 */ /* 0x000fe40000010059 */
[----:B------:R-:W-:Y:S02]  /*1e80*/  @P3 FADD.FTZ R98, R98, R93 ;  /* 0x0000005d62623221 */ /* 0x000fe40000010000 */
[----:B------:R-:W-:Y:S01]  /*1e90*/  @P3 FADD.FTZ R99, R99, R92 ;  /* 0x0000005c63633221 */ /* 0x000fe20000010000 */
[----:B------:R-:W-:Y:S01]  /*1ea0*/  FSEL R90, R101, R90, !P3 ;  /* 0x0000005a655a7208 */ /* 0x000fe20005800000 */
[----:B------:R-:W-:Y:S01]  /*1eb0*/  @P3 FFMA.FTZ R97, R97, R18, -R19 ;  /* 0x0000001261613223 */ /* 0x000fe20000010813 */
[----:B------:R-:W0:Y:S01]  /*1ec0*/  SHFL.UP PT, R92, R98, 0x4, RZ ;  /* 0x04800000625c7989 */ /* 0x000e2200000e00ff */
[----:B------:R-:W-:Y:S01]  /*1ed0*/  ISETP.GE.AND P3, PT, R44, 0x4, PT ;  /* 0x000000042c00780c */ /* 0x000fe20003f66270 */
[----:B------:R-:W-:-:S02]  /*1ee0*/  FMUL.FTZ R93, R17, R35 ;  /* 0x00000023115d7220 */ /* 0x000fc40000410000 */
[----:B------:R-:W2:Y:S02]  /*1ef0*/  SHFL.UP PT, R89, R99, 0x4, RZ ;  /* 0x0480000063597989 */ /* 0x000ea400000e00ff */
[----:B------:R-:W-:Y:S02]  /*1f00*/  FFMA.FTZ R93, R16, R34, -R93 ;  /* 0x00000022105d7223 */ /* 0x000fe4000001085d */
[----:B------:R-:W3:Y:S01]  /*1f10*/  SHFL.UP PT, R18, R97, 0x4, RZ ;  /* 0x0480000061127989 */ /* 0x000ee200000e00ff */
[----:B------:R-:W-:Y:S02]  /*1f20*/  FMUL.FTZ R34, R86, R102 ;  /* 0x0000006656227220 */ /* 0x000fe40000410000 */
[----:B------:R-:W-:Y:S01]  /*1f30*/  FMUL.FTZ R101, R69, R93 ;  /* 0x0000005d45657220 */ /* 0x000fe20000410000 */
[----:B------:R-:W4:Y:S01]  /*1f40*/  SHFL.UP PT, R19, R90, 0x4, RZ ;  /* 0x048000005a137989 */ /* 0x000f2200000e00ff */
[C---:B0-----:R-:W-:Y:S02]  /*1f50*/  FMUL.FTZ R100, R90.reuse, R92 ;  /* 0x0000005c5a647220 */ /* 0x041fe40000410000 */
[----:B--2---:R-:W-:-:S02]  /*1f60*/  FMUL.FTZ R17, R90, R89 ;  /* 0x000000595a117220 */ /* 0x004fc40000410000 */
[C---:B------:R-:W-:Y:S02]  /*1f70*/  FFMA.FTZ R100, R97.reuse, R89, -R100 ;  /* 0x0000005961647223 */ /* 0x040fe40000010864 */
[C---:B---3--:R-:W-:Y:S02]  /*1f80*/  FMUL.FTZ R94, R90.reuse, R18 ;  /* 0x000000125a5e7220 */ /* 0x048fe40000410000 */
[C---:B------:R-:W-:Y:S02]  /*1f90*/  FFMA.FTZ R17, R97.reuse, R92, R17 ;  /* 0x0000005c61117223 */ /* 0x040fe40000010011 */
[-C--:B----4-:R-:W-:Y:S02]  /*1fa0*/  FFMA.FTZ R89, R97, R19.reuse, R94 ;  /* 0x0000001361597223 */ /* 0x090fe4000001005e */
[----:B------:R-:W-:Y:S02]  /*1fb0*/  FMUL.FTZ R19, R90, R19 ;  /* 0x000000135a137220 */ /* 0x000fe40000410000 */
[----:B------:R-:W-:Y:S01]  /*1fc0*/  @P3 FADD.FTZ R98, R98, R17 ;  /* 0x0000001162623221 */ /* 0x000fe20000010000 */
[----:B------:R-:W-:Y:S01]  /*1fd0*/  FSEL R89, R90, R89, !P3 ;  /* 0x000000595a597208 */ /* 0x000fe20005800000 */
[----:B------:R-:W-:-:S02]  /*1fe0*/  @P3 FADD.FTZ R99, R99, R100 ;  /* 0x0000006463633221 */ /* 0x000fc40000010000 */
[----:B------:R-:W-:Y:S01]  /*1ff0*/  @P3 FFMA.FTZ R97, R97, R18, -R19 ;  /* 0x0000001261613223 */ /* 0x000fe20000010813 */
[----:B------:R-:W0:Y:S01]  /*2000*/  SHFL.UP PT, R94, R98, 0x8, RZ ;  /* 0x05000000625e7989 */ /* 0x000e2200000e00ff */
[----:B------:R-:W-:Y:S01]  /*2010*/  FMUL.FTZ R17, R85, R102 ;  /* 0x0000006655117220 */ /* 0x000fe20000410000 */
[----:B------:R-:W-:Y:S01]  /*2020*/  ISETP.GE.AND P3, PT, R44, 0x8, PT ;  /* 0x000000082c00780c */ /* 0x000fe20003f66270 */
[----:B------:R-:W-:Y:S01]  /*2030*/  FMUL.FTZ R100, R67, R93 ;  /* 0x0000005d43647220 */ /* 0x000fe20000410000 */
[----:B------:R-:W2:Y:S01]  /*2040*/  SHFL.UP PT, R90, R99, 0x8, RZ ;  /* 0x05000000635a7989 */ /* 0x000ea200000e00ff */
[-C--:B------:R-:W-:Y:S02]  /*2050*/  FFMA.FTZ R19, -R86, R101.reuse, -R17 ;  /* 0x0000006556137223 */ /* 0x080fe40000010911 */
[----:B------:R-:W-:Y:S01]  /*2060*/  FFMA.FTZ R17, R85, R101, -R34 ;  /* 0x0000006555117223 */ /* 0x000fe20000010822 */
[----:B------:R-:W3:Y:S01]  /*2070*/  SHFL.UP PT, R16, R97, 0x8, RZ ;  /* 0x0500000061107989 */ /* 0x000ee200000e00ff */
[----:B------:R-:W-:-:S02]  /*2080*/  FMUL.FTZ R92, R67, R96 ;  /* 0x00000060435c7220 */ /* 0x000fc40000410000 */
[----:B------:R-:W-:Y:S01]  /*2090*/  FADD.FTZ R17, R100, R17 ;  /* 0x0000001164117221 */ /* 0x000fe20000010000 */
[----:B------:R-:W4:Y:S01]  /*20a0*/  SHFL.UP PT, R18, R89, 0x8, RZ ;  /* 0x0500000059127989 */ /* 0x000f2200000e00ff */
[----:B------:R-:W-:Y:S02]  /*20b0*/  FADD.FTZ R19, -R92, R19 ;  /* 0x000000135c137221 */ /* 0x000fe40000010100 */
[C---:B------:R-:W-:Y:S02]  /*20c0*/  FMUL.FTZ R35, R83.reuse, -R17 ;  /* 0x8000001153237220 */ /* 0x040fe40000410000 */
[-C--:B------:R-:W-:Y:S02]  /*20d0*/  FMUL.FTZ R34, R83, -R19.reuse ;  /* 0x8000001353227220 */ /* 0x080fe40000410000 */
[C---:B------:R-:W-:Y:S02]  /*20e0*/  FFMA.FTZ R35, R84.reuse, R19, R35 ;  /* 0x0000001354237223 */ /* 0x040fe40000010023 */
[----:B------:R-:W-:-:S02]  /*20f0*/  FFMA.FTZ R34, R84, R17, -R34 ;  /* 0x0000001154227223 */ /* 0x000fc40000010822 */
[C---:B0-----:R-:W-:Y:S02]  /*2100*/  FMUL.FTZ R105, R89.reuse, R94 ;  /* 0x0000005e59697220 */ /* 0x041fe40000410000 */
[-C--:B--2---:R-:W-:Y:S02]  /*2110*/  FMUL.FTZ R106, R89, R90.reuse ;  /* 0x0000005a596a7220 */ /* 0x084fe40000410000 */
[----:B------:R-:W-:Y:S02]  /*2120*/  FFMA.FTZ R90, R97, R90, -R105 ;  /* 0x0000005a615a7223 */ /* 0x000fe40000010869 */
[----:B---3--:R-:W-:Y:S02]  /*2130*/  FMUL.FTZ R19, R89, R16 ;  /* 0x0000001059137220 */ /* 0x008fe40000410000 */
[----:B------:R-:W-:Y:S02]  /*2140*/  FFMA.FTZ R105, R97, R94, R106 ;  /* 0x0000005e61697223 */ /* 0x000fe4000001006a */
[----:B----4-:R-:W-:-:S02]  /*2150*/  FMUL.FTZ R17, R89, R18 ;  /* 0x0000001259117220 */ /* 0x010fc40000410000 */
[C---:B------:R-:W-:Y:S02]  /*2160*/  FFMA.FTZ R94, R97.reuse, R18, R19 ;  /* 0x00000012615e7223 */ /* 0x040fe40000010013 */
[----:B-1----:R-:W-:Y:S02]  /*2170*/  FMUL.FTZ R18, R86, -R32 ;  /* 0x8000002056127220 */ /* 0x002fe40000410000 */
[----:B------:R-:W-:Y:S01]  /*2180*/  @P3 FFMA.FTZ R97, R97, R16, -R17 ;  /* 0x0000001061613223 */ /* 0x000fe20000010811 */
[----:B------:R-:W-:Y:S01]  /*2190*/  FSEL R94, R89, R94, !P3 ;  /* 0x0000005e595e7208 */ /* 0x000fe20005800000 */
[----:B------:R-:W-:Y:S01]  /*21a0*/  @P3 FADD.FTZ R98, R98, R105 ;  /* 0x0000006962623221 */ /* 0x000fe20000010000 */
[----:B------:R-:W-:Y:S01]  /*21b0*/  HFMA2.MMA R17, -RZ, RZ, 0, 0 ;  /* 0x00000000ff117435 */ /* 0x000fe200000001ff */
[----:B------:R-:W-:Y:S01]  /*21c0*/  @P3 FADD.FTZ R99, R99, R90 ;  /* 0x0000005a63633221 */ /* 0x000fe20000010000 */
[----:B------:R-:W0:Y:S01]  /*21d0*/  SHFL.UP PT, R105, R97, 0x10, RZ ;  /* 0x0600000061697989 */ /* 0x000e2200000e00ff */
[-C--:B------:R-:W-:Y:S01]  /*21e0*/  FMUL.FTZ R16, R86, R33.reuse ;  /* 0x0000002156107220 */ /* 0x080fe20000410000 */
[----:B------:R-:W-:Y:S01]  /*21f0*/  ISETP.GE.AND P3, PT, R44, 0x10, PT ;  /* 0x000000102c00780c */ /* 0x000fe20003f66270 */
[C---:B------:R-:W-:Y:S01]  /*2200*/  FFMA.FTZ R109, R85.reuse, -R33, R18 ;  /* 0x80000021556d7223 */ /* 0x040fe20000010012 */
[----:B------:R-:W1:Y:S01]  /*2210*/  SHFL.UP PT, R107, R98, 0x10, RZ ;  /* 0x06000000626b7989 */ /* 0x000e6200000e00ff */
[----:B------:R-:W-:Y:S01]  /*2220*/  FFMA.FTZ R19, R85, R32, -R16 ;  /* 0x0000002055137223 */ /* 0x000fe20000010810 */
[----:B------:R-:W-:Y:S01]  /*2230*/  MOV R16, 0x3f800000 ;  /* 0x3f80000000107802 */ /* 0x000fe20000000f00 */
[C---:B------:R-:W-:Y:S01]  /*2240*/  FMUL.FTZ R89, R83.reuse, -R109 ;  /* 0x8000006d53597220 */ /* 0x040fe20000410000 */
[----:B------:R-:W2:Y:S01]  /*2250*/  SHFL.UP PT, R108, R99, 0x10, RZ ;  /* 0x06000000636c7989 */ /* 0x000ea200000e00ff */
[----:B------:R-:W-:-:S02]  /*2260*/  FMUL.FTZ R110, R83, -R19 ;  /* 0x80000013536e7220 */ /* 0x000fc40000410000 */
[----:B------:R-:W-:Y:S01]  /*2270*/  FFMA.FTZ R111, R84, R19, -R89 ;  /* 0x00000013546f7223 */ /* 0x000fe20000010859 */
[----:B------:R-:W3:Y:S01]  /*2280*/  SHFL.UP PT, R106, R94, 0x10, RZ ;  /* 0x060000005e6a7989 */ /* 0x000ee200000e00ff */
[----:B------:R-:W-:Y:S01]  /*2290*/  CS2R R18, SRZ ;  /* 0x0000000000127805 */ /* 0x000fe2000001ff00 */
[C---:B------:R-:W-:Y:S02]  /*22a0*/  FMUL.FTZ R89, R66.reuse, R93 ;  /* 0x0000005d42597220 */ /* 0x040fe40000410000 */
[----:B------:R-:W-:Y:S02]  /*22b0*/  FMUL.FTZ R90, R66, R96 ;  /* 0x00000060425a7220 */ /* 0x000fe40000410000 */
[----:B------:R-:W-:Y:S01]  /*22c0*/  FADD.FTZ R34, R89, R34 ;  /* 0x0000002259227221 */ /* 0x000fe20000010000 */
[----:B------:R-:W4:Y:S01]  /*22d0*/  @P4 LDS.128 R16, [UR4+0x1760] ;  /* 0x00176004ff104984 */ /* 0x000f220008000c00 */
[----:B------:R-:W-:Y:S02]  /*22e0*/  FFMA.FTZ R112, R84, R109, R110 ;  /* 0x0000006d54707223 */ /* 0x000fe4000001006e */
[----:B------:R-:W-:-:S02]  /*22f0*/  FADD.FTZ R35, -R90, R35 ;  /* 0x000000235a237221 */ /* 0x000fc40000010100 */
[C---:B------:R-:W-:Y:S02]  /*2300*/  FMUL.FTZ R116, R80.reuse, -R34 ;  /* 0x8000002250747220 */ /* 0x040fe40000410000 */
[C---:B------:R-:W-:Y:S02]  /*2310*/  FMUL.FTZ R110, R80.reuse, -R35 ;  /* 0x80000023506e7220 */ /* 0x040fe40000410000 */
[C---:B------:R-:W-:Y:S02]  /*2320*/  FMUL.FTZ R114, R80.reuse, -R112 ;  /* 0x8000007050727220 */ /* 0x040fe40000410000 */
[----:B------:R-:W-:Y:S02]  /*2330*/  FMUL.FTZ R113, R80, -R111 ;  /* 0x8000006f50717220 */ /* 0x000fe40000410000 */
[C---:B------:R-:W-:Y:S02]  /*2340*/  FFMA.FTZ R109, R81.reuse, R35, R116 ;  /* 0x00000023516d7223 */ /* 0x040fe40000010074 */
[----:B------:R-:W-:-:S02]  /*2350*/  FFMA.FTZ R110, R81, R34, -R110 ;  /* 0x00000022516e7223 */ /* 0x000fc4000001086e */
[C---:B------:R-:W-:Y:S02]  /*2360*/  FFMA.FTZ R35, R81.reuse, R111, -R114 ;  /* 0x0000006f51237223 */ /* 0x040fe40000010872 */
[----:B------:R-:W-:Y:S02]  /*2370*/  FFMA.FTZ R34, R81, R112, R113 ;  /* 0x0000007051227223 */ /* 0x000fe40000010071 */
[C---:B0-----:R-:W-:Y:S02]  /*2380*/  FMUL.FTZ R111, R94.reuse, R105 ;  /* 0x000000695e6f7220 */ /* 0x041fe40000410000 */
[C---:B-1----:R-:W-:Y:S02]  /*2390*/  FMUL.FTZ R113, R94.reuse, R107 ;  /* 0x0000006b5e717220 */ /* 0x042fe40000410000 */
[----:B--2---:R-:W-:Y:S02]  /*23a0*/  FMUL.FTZ R114, R94, R108 ;  /* 0x0000006c5e727220 */ /* 0x004fe40000410000 */
[----:B---3--:R-:W-:-:S02]  /*23b0*/  FFMA.FTZ R111, R97, R106, R111 ;  /* 0x0000006a616f7223 */ /* 0x008fc4000001006f */
[C---:B------:R-:W-:Y:S02]  /*23c0*/  FMUL.FTZ R112, R94.reuse, R106 ;  /* 0x0000006a5e707220 */ /* 0x040fe40000410000 */
[C---:B------:R-:W-:Y:S01]  /*23d0*/  FFMA.FTZ R108, R97.reuse, R108, -R113 ;  /* 0x0000006c616c7223 */ /* 0x040fe20000010871 */
[----:B------:R-:W-:Y:S01]  /*23e0*/  FSEL R106, R94, R111, !P3 ;  /* 0x0000006f5e6a7208 */ /* 0x000fe20005800000 */
[C---:B------:R-:W-:Y:S01]  /*23f0*/  FFMA.FTZ R107, R97.reuse, R107, R114 ;  /* 0x0000006b616b7223 */ /* 0x040fe20000010072 */
[----:B------:R0:W1:Y:S01]  /*2400*/  SHFL.DOWN PT, R111, R34, 0x1, 0x1f ;  /* 0x08201f00226f7f89 */ /* 0x00006200000e0000 */
[----:B------:R-:W-:Y:S02]  /*2410*/  @P3 FFMA.FTZ R97, R97, R105, -R112 ;  /* 0x0000006961613223 */ /* 0x000fe40000010870 */
[----:B------:R-:W-:Y:S01]  /*2420*/  @P3 FADD.FTZ R99, R99, R108 ;  /* 0x0000006c63633221 */ /* 0x000fe20000010000 */
[----:B------:R-:W2:Y:S01]  /*2430*/  SHFL.UP PT, R106, R106, 0x1, RZ ;  /* 0x042000006a6a7989 */ /* 0x000ea200000e00ff */
[----:B------:R-:W-:Y:S01]  /*2440*/  @P3 FADD.FTZ R98, R98, R107 ;  /* 0x0000006b62623221 */ /* 0x000fe20000010000 */
[----:B------:R-:W-:Y:S01]  /*2450*/  ISETP.NE.AND P3, PT, R95, 0x1f, PT ;  /* 0x0000001f5f00780c */ /* 0x000fe20003f65270 */
[C---:B------:R-:W-:Y:S01]  /*2460*/  FMUL.FTZ R105, R64.reuse, R93 ;  /* 0x0000005d40697220 */ /* 0x040fe20000410000 */
[----:B------:R-:W3:Y:S01]  /*2470*/  SHFL.UP PT, R97, R97, 0x1, RZ ;  /* 0x0420000061617989 */ /* 0x000ee200000e00ff */
[----:B------:R-:W-:-:S02]  /*2480*/  FMUL.FTZ R96, R64, R96 ;  /* 0x0000006040607220 */ /* 0x000fc40000410000 */
        /* <DEDUP_REMOVED lines=10> */
[CC--:B------:R-:W-:Y:S02]  /*2530*/  FMUL.FTZ R112, R34.reuse, R107.reuse ;  /* 0x0000006b22707220 */ /* 0x0c0fe40000410000 */
        /* <DEDUP_REMOVED lines=8> */
.L_x_13087:
[----:B-12-4-:R-:W-:Y:S05]  /*25c0*/  BSYNC B0 ;  /* 0x0000000000007941 */ /* 0x016fea0003800000 */
.L_x_13086:
[----:B0-----:R0:W1:Y:S01]  /*25d0*/  SHFL.DOWN PT, R109, R35, 0x2, 0x1f ;  /* 0x08401f00236d7f89 */ /* 0x00106200000e0000 */
[----:B------:R-:W-:Y:S01]  /*25e0*/  BSSY B0, `(.L_x_13088) ;  /* 0x0000013000007945 */ /* 0x000fe20003800000 */
[C---:B------:R-:W-:Y:S02]  /*25f0*/  ISETP.GT.U32.AND P3, PT, R95.reuse, 0x1b, PT ;  /* 0x0000001b5f00780c */ /* 0x040fe40003f64070 */
[----:B------:R0:W2:Y:S01]  /*2600*/  SHFL.DOWN PT, R111, R34, 0x2, 0x1f ;  /* 0x08401f00226f7f89 */ /* 0x0000a200000e0000 */
[C---:B------:R-:W-:Y:S02]  /*2610*/  ISETP.GT.U32.AND P4, PT, R95.reuse, 0x17, PT ;  /* 0x000000175f00780c */ /* 0x040fe40003f84070 */
[----:B------:R-:W-:Y:S01]  /*2620*/  ISETP.GT.U32.AND P5, PT, R95, 0xf, PT ;  /* 0x0000000f5f00780c */ /* 0x000fe20003fa4070 */
        /* <DEDUP_REMOVED lines=14> */
.L_x_13089:
[----:B------:R-:W-:Y:S05]  /*2710*/  BSYNC B0 ;  /* 0x0000000000007941 */ /* 0x000fea0003800000 */
.L_x_13088:
        /* <DEDUP_REMOVED lines=17> */
.L_x_13091:
[----:B------:R-:W-:Y:S05]  /*2830*/  BSYNC B0 ;  /* 0x0000000000007941 */ /* 0x000fea0003800000 */
.L_x_13090:
        /* <DEDUP_REMOVED lines=17> */
.L_x_13093:
[----:B------:R-:W-:Y:S05]  /*2950*/  BSYNC B0 ;  /* 0x0000000000007941 */ /* 0x000fea0003800000 */
.L_x_13092:
        /* <DEDUP_REMOVED lines=17> */
.L_x_13095:
[----:B------:R-:W-:Y:S05]  /*2a70*/  BSYNC B0 ;  /* 0x0000000000007941 */ /* 0x000fea0003800000 */
.L_x_13094:
[----:B----4-:R-:W-:Y:S01]  /*2a80*/  SHFL.DOWN PT, R107, R34, 0x1, 0x1f ;  /* 0x08201f00226b7f89 */ /* 0x010fe200000e0000 */
[----:B------:R-:W-:Y:S01]  /*2a90*/  ISETP.NE.AND P3, PT, R42, RZ, PT ;  /* 0x000000ff2a00720c */ /* 0x000fe20003f65270 */
[----:B------:R-:W-:Y:S02]  /*2aa0*/  BSSY B0, `(.L_x_13096) ;  /* 0x00000e0000007945 */ /* 0x000fe40003800000 */
[----:B------:R-:W4:Y:S04]  /*2ab0*/  SHFL.IDX PT, R110, R19, RZ, 0x1f ;  /* 0x00001fff136e7589 */ /* 0x000f2800000e0000 */
[----:B0-----:R-:W0:Y:S04]  /*2ac0*/  SHFL.IDX PT, R109, R18, RZ, 0x1f ;  /* 0x00001fff126d7589 */ /* 0x001e2800000e0000 */
[----:B--2---:R-:W2:Y:S04]  /*2ad0*/  SHFL.DOWN PT, R111, R35, 0x1, 0x1f ;  /* 0x08201f00236f7f89 */ /* 0x004ea800000e0000 */
[----:B---3--:R-:W3:Y:S04]  /*2ae0*/  SHFL.DOWN PT, R113, R93, 0x1, 0x1f ;  /* 0x08201f005d717f89 */ /* 0x008ee800000e0000 */
[----:B------:R-:W5:Y:S04]  /*2af0*/  SHFL.DOWN PT, R112, R94, 0x1, 0x1f ;  /* 0x08201f005e707f89 */ /* 0x000f6800000e0000 */
[----:B-1----:R-:W-:Y:S01]  /*2b00*/  SHFL.IDX PT, R34, R34, RZ, 0x1f ;  /* 0x00001fff22227589 */ /* 0x002fe200000e0000 */
[----:B----4-:R-:W-:-:S03]  /*2b10*/  @P2 FMUL.FTZ R108, R107, R110 ;  /* 0x0000006e6b6c2220 */ /* 0x010fc60000410000 */
[----:B------:R-:W-:Y:S01]  /*2b20*/  SHFL.IDX PT, R35, R35, RZ, 0x1f ;  /* 0x00001fff23237589 */ /* 0x000fe200000e0000 */
[----:B0-----:R-:W-:-:S03]  /*2b30*/  @P2 FMUL.FTZ R107, R107, R109 ;  /* 0x0000006d6b6b2220 */ /* 0x001fc60000410000 */
[----:B------:R-:W-:Y:S01]  /*2b40*/  SHFL.IDX PT, R93, R93, RZ, 0x1f ;  /* 0x00001fff5d5d7589 */ /* 0x000fe200000e0000 */
[----:B--2---:R-:W-:-:S03]  /*2b50*/  @P2 FFMA.FTZ R108, R111, R109, -R108 ;  /* 0x0000006d6f6c2223 */ /* 0x004fc6000001086c */
[----:B------:R-:W-:Y:S01]  /*2b60*/  SHFL.IDX PT, R94, R94, RZ, 0x1f ;  /* 0x00001fff5e5e7589 */ /* 0x000fe200000e0000 */
[----:B------:R-:W-:Y:S02]  /*2b70*/  @P2 FFMA.FTZ R107, R111, R110, R107 ;  /* 0x0000006e6f6b2223 */ /* 0x000fe4000001006b */
[----:B---3--:R-:W-:Y:S02]  /*2b80*/  @P2 FADD.FTZ R109, R113, R108 ;  /* 0x0000006c716d2221 */ /* 0x008fe40000010000 */
[----:B------:R-:W-:Y:S02]  /*2b90*/  FMUL.FTZ R108, R106, R22 ;  /* 0x000000166a6c7220 */ /* 0x000fe40000410000 */
[----:B-----5:R-:W-:Y:S01]  /*2ba0*/  @P2 FADD.FTZ R110, R112, R107 ;  /* 0x0000006b706e2221 */ /* 0x020fe20000010000 */
[----:B------:R-:W-:Y:S01]  /*2bb0*/  ISETP.NE.AND P2, PT, R44, RZ, PT ;  /* 0x000000ff2c00720c */ /* 0x000fe20003f45270 */
[----:B------:R-:W-:Y:S02]  /*2bc0*/  FMUL.FTZ R111, R109, -R33 ;  /* 0x800000216d6f7220 */ /* 0x000fe40000410000 */
[----:B------:R-:W-:-:S02]  /*2bd0*/  FMUL.FTZ R106, R106, R23 ;  /* 0x000000176a6a7220 */ /* 0x000fc40000410000 */
[C---:B------:R-:W-:Y:S02]  /*2be0*/  FMUL.FTZ R33, R110.reuse, -R33 ;  /* 0x800000216e217220 */ /* 0x040fe40000410000 */
[C---:B------:R-:W-:Y:S02]  /*2bf0*/  FFMA.FTZ R107, R97.reuse, R23, R108 ;  /* 0x00000017616b7223 */ /* 0x040fe4000001006c */
[----:B------:R-:W-:Y:S02]  /*2c00*/  FFMA.FTZ R111, R110, R32, R111 ;  /* 0x000000206e6f7223 */ /* 0x000fe4000001006f */
[----:B------:R-:W-:Y:S02]  /*2c10*/  FFMA.FTZ R106, R97, R22, -R106 ;  /* 0x00000016616a7223 */ /* 0x000fe4000001086a */
[----:B------:R-:W-:Y:S02]  /*2c20*/  FFMA.FTZ R32, R109, R32, -R33 ;  /* 0x000000206d207223 */ /* 0x000fe40000010821 */
[----:B------:R-:W-:-:S02]  /*2c30*/  @P1 FADD.FTZ R23, R98, R107 ;  /* 0x0000006b62171221 */ /* 0x000fc40000010000 */
[----:B------:R-:W-:Y:S02]  /*2c40*/  FADD.FTZ R33, -R102, R111 ;  /* 0x0000006f66217221 */ /* 0x000fe40000010100 */
[----:B------:R-:W-:Y:S01]  /*2c50*/  @P1 FADD.FTZ R22, R99, R106 ;  /* 0x0000006a63161221 */ /* 0x000fe20000010000 */
[----:B------:R-:W-:Y:S01]  /*2c60*/  ISETP.GT.AND P1, PT, R44, 0x1e, PT ;  /* 0x0000001e2c00780c */ /* 0x000fe20003f24270 */
[----:B------:R-:W-:Y:S02]  /*2c70*/  FADD.FTZ R32, R101, R32 ;  /* 0x0000002065207221 */ /* 0x000fe40000010000 */
[C---:B------:R-:W-:Y:S02]  /*2c80*/  FMUL.FTZ R97, R21.reuse, R23 ;  /* 0x0000001715617220 */ /* 0x040fe40000410000 */
        /* <DEDUP_REMOVED lines=27> */
[C---:B------:R-:W-:Y:S02]  /*2e40*/  FFMA.FTZ R20, R81.reuse, R89, -R20 ;  /* 0x0000005951147223 */ /* 0x040fe40000010814 */
[C---:B------:R-:W-:Y:S02]  /*2e50*/  FFMA.FTZ R80, R84.reuse, R97, R83 ;  /* 0x0000006154507223 */ /* 0x040fe40000010053 */
[----:B------:R-:W-:Y:S02]  /*2e60*/  FFMA.FTZ R81, R81, R99, R22 ;  /* 0x0000006351517223 */ /* 0x000fe40000010016 */
[----:B------:R-:W-:Y:S02]  /*2e70*/  FFMA.FTZ R90, R84, R82, -R23 ;  /* 0x00000052545a7223 */ /* 0x000fe40000010817 */
[----:B------:R-:W-:-:S02]  /*2e80*/  FADD.FTZ R80, RZ, R80 ;  /* 0x00000050ff507221 */ /* 0x000fc40000010000 */
[----:B------:R-:W-:Y:S02]  /*2e90*/  FADD.FTZ R96, -R96, R81 ;  /* 0x0000005160607221 */ /* 0x000fe40000010100 */
[----:B------:R-:W-:Y:S02]  /*2ea0*/  FADD.FTZ R90, R87, R90 ;  /* 0x0000005a575a7221 */ /* 0x000fe40000010000 */
[----:B------:R-:W-:Y:S02]  /*2eb0*/  FADD.FTZ R105, R105, R20 ;  /* 0x0000001469697221 */ /* 0x000fe40000010000 */
[----:B------:R-:W-:Y:S02]  /*2ec0*/  FFMA.FTZ R23, R64, R21, RZ ;  /* 0x0000001540177223 */ /* 0x000fe400000100ff */
[----:B------:R-:W-:Y:S02]  /*2ed0*/  FMUL.FTZ R20, R86, R80 ;  /* 0x0000005056147220 */ /* 0x000fe40000410000 */
[----:B------:R-:W-:-:S02]  /*2ee0*/  FMUL.FTZ R87, R99, R60 ;  /* 0x0000003c63577220 */ /* 0x000fc40000410000 */
[-C--:B------:R-:W-:Y:S02]  /*2ef0*/  FMUL.FTZ R98, R96, R61.reuse ;  /* 0x0000003d60627220 */ /* 0x080fe40000410000 */
[----:B------:R-:W-:Y:S02]  /*2f00*/  FFMA.FTZ R81, R4, -R61, R21 ;  /* 0x8000003d04517223 */ /* 0x000fe40000010015 */
[----:B------:R-:W-:Y:S02]  /*2f10*/  FFMA.FTZ R83, R66, R82, R23 ;  /* 0x0000005242537223 */ /* 0x000fe40000010017 */
[----:B------:R-:W-:Y:S02]  /*2f20*/  FMUL.FTZ R22, R86, R90 ;  /* 0x0000005a56167220 */ /* 0x000fe40000410000 */
[----:B------:R-:W-:Y:S02]  /*2f30*/  FFMA.FTZ R82, R5, -R60, R82 ;  /* 0x8000003c05527223 */ /* 0x000fe40000010052 */
[----:B------:R-:W-:-:S02]  /*2f40*/  FFMA.FTZ R21, R85, R90, -R20 ;  /* 0x0000005a55157223 */ /* 0x000fc40000010814 */
[----:B------:R-:W-:Y:S02]  /*2f50*/  FMUL.FTZ R86, R89, R60 ;  /* 0x0000003c59567220 */ /* 0x000fe40000410000 */
[----:B------:R-:W-:Y:S02]  /*2f60*/  FMUL.FTZ R23, R97, R87 ;  /* 0x0000005761177220 */ /* 0x000fe40000410000 */
[----:B------:R-:W-:Y:S02]  /*2f70*/  FMUL.FTZ R84, R105, R61 ;  /* 0x0000003d69547220 */ /* 0x000fe40000410000 */
[----:B------:R-:W-:Y:S02]  /*2f80*/  FMUL.FTZ R20, R91, R98 ;  /* 0x000000625b147220 */ /* 0x000fe40000410000 */
[----:B------:R-:W-:Y:S02]  /*2f90*/  FFMA.FTZ R22, R85, R80, R22 ;  /* 0x0000005055167223 */ /* 0x000fe40000010016 */
[----:B------:R-:W-:-:S02]  /*2fa0*/  FFMA.FTZ R85, R86, R82, R23 ;  /* 0x0000005256557223 */ /* 0x000fc40000010017 */
[----:B------:R-:W-:Y:S02]  /*2fb0*/  FFMA.FTZ R20, R84, R81, R20 ;  /* 0x0000005154147223 */ /* 0x000fe40000010014 */
[----:B------:R-:W-:Y:S02]  /*2fc0*/  FMUL.FTZ R23, R91, R84 ;  /* 0x000000545b177220 */ /* 0x000fe40000410000 */
[----:B------:R-:W-:Y:S02]  /*2fd0*/  FMUL.FTZ R101, R97, R86 ;  /* 0x0000005661657220 */ /* 0x000fe40000410000 */
[----:B------:R-:W-:Y:S02]  /*2fe0*/  FADD.FTZ R20, RZ, R20 ;  /* 0x00000014ff147221 */ /* 0x000fe40000010000 */
[----:B------:R-:W-:Y:S02]  /*2ff0*/  FFMA.FTZ R23, R81, R98, -R23 ;  /* 0x0000006251177223 */ /* 0x000fe40000010817 */
[----:B------:R-:W-:-:S02]  /*3000*/  FADD.FTZ R88, R88, R21 ;  /* 0x0000001558587221 */ /* 0x000fc40000010000 */
[----:B------:R-:W-:Y:S02]  /*3010*/  FFMA.FTZ R98, R67, R90, R83 ;  /* 0x0000005a43627223 */ /* 0x000fe40000010053 */
[----:B------:R-:W-:Y:S02]  /*3020*/  FMUL.FTZ R83, R100, R63 ;  /* 0x0000003f64537220 */ /* 0x000fe40000410000 */
[----:B------:R-:W-:Y:S02]  /*3030*/  FFMA.FTZ R102, R82, R87, -R101 ;  /* 0x0000005752667223 */ /* 0x000fe40000010865 */
[----:B------:R-:W-:Y:S02]  /*3040*/  FADD.FTZ R21, R20, R85 ;  /* 0x0000005514157221 */ /* 0x000fe40000010000 */
[----:B------:R-:W-:Y:S02]  /*3050*/  FADD.FTZ R87, RZ, R22 ;  /* 0x00000016ff577221 */ /* 0x000fe40000010000 */
[----:B------:R-:W-:-:S02]  /*3060*/  FFMA.FTZ R98, R69, R88, R98 ;  /* 0x0000005845627223 */ /* 0x000fc40000010062 */
[-C--:B------:R-:W-:Y:S02]  /*3070*/  FFMA.FTZ R85, R7, -R62.reuse, R88 ;  /* 0x8000003e07557223 */ /* 0x080fe40000010058 */
[-C--:B------:R-:W-:Y:S01]  /*3080*/  FFMA.FTZ R90, R6, -R63.reuse, R90 ;  /* 0x8000003f065a7223 */ /* 0x080fe2000001005a */
[----:B------:R-:W0:Y:S01]  /*3090*/  SHFL.DOWN PT, R109, R98, 0x1, 0x1f ;  /* 0x08201f00626d7f89 */ /* 0x000e2200000e0000 */
[----:B------:R-:W-:Y:S02]  /*30a0*/  FMUL.FTZ R101, R92, R63 ;  /* 0x0000003f5c657220 */ /* 0x000fe40000410000 */
[----:B------:R-:W-:Y:S02]  /*30b0*/  FMUL.FTZ R22, R80, R83 ;  /* 0x0000005350167220 */ /* 0x000fe40000410000 */
[----:B------:R-:W-:Y:S02]  /*30c0*/  FMUL.FTZ R88, R32, R62 ;  /* 0x0000003e20587220 */ /* 0x000fe40000410000 */
[----:B------:R-:W-:-:S02]  /*30d0*/  FADD.FTZ R23, RZ, R23 ;  /* 0x00000017ff177221 */ /* 0x000fc40000010000 */
[----:B------:R-:W-:Y:S02]  /*30e0*/  FMUL.FTZ R108, R33, R62 ;  /* 0x0000003e216c7220 */ /* 0x000fe40000410000 */
[----:B------:R-:W-:Y:S02]  /*30f0*/  FFMA.FTZ R106, R90, R101, -R22 ;  /* 0x000000655a6a7223 */ /* 0x000fe40000010816 */
[----:B------:R-:W-:Y:S02]  /*3100*/  FMUL.FTZ R107, R87, R88 ;  /* 0x00000058576b7220 */ /* 0x000fe40000410000 */
[----:B------:R-:W-:Y:S02]  /*3110*/  FFMA.FTZ R20, R64, -R91, RZ ;  /* 0x8000005b40147223 */ /* 0x000fe400000100ff */
[----:B------:R-:W-:Y:S02]  /*3120*/  FMUL.FTZ R101, R80, R101 ;  /* 0x0000006550657220 */ /* 0x000fe40000410000 */
[----:B------:R-:W-:-:S02]  /*3130*/  FADD.FTZ R23, R23, R102 ;  /* 0x0000006617177221 */ /* 0x000fc40000010000 */
[----:B------:R-:W-:Y:S02]  /*3140*/  FFMA.FTZ R102, R85, R108, -R107 ;  /* 0x0000006c55667223 */ /* 0x000fe4000001086b */
[----:B------:R-:W-:Y:S02]  /*3150*/  FFMA.FTZ R20, R66, -R97, R20 ;  /* 0x8000006142147223 */ /* 0x000fe40000010014 */
[----:B------:R-:W-:Y:S02]  /*3160*/  FFMA.FTZ R22, R83, R90, R101 ;  /* 0x0000005a53167223 */ /* 0x000fe40000010065 */
[----:B------:R-:W-:Y:S02]  /*3170*/  FMUL.FTZ R108, R87, R108 ;  /* 0x0000006c576c7220 */ /* 0x000fe40000410000 */
[----:B------:R-:W-:Y:S02]  /*3180*/  FFMA.FTZ R20, R67, -R80, R20 ;  /* 0x8000005043147223 */ /* 0x000fe40000010014 */
[----:B------:R-:W-:Y:S01]  /*3190*/  FADD.FTZ R21, R21, R22 ;  /* 0x0000001615157221 */ /* 0x000fe20000010000 */
[----:B------:R-:W-:Y:S01]  /*31a0*/  MOV R22, R98 ;  /* 0x0000006200167202 */ /* 0x000fe20000000f00 */
[----:B------:R-:W-:-:S02]  /*31b0*/  FADD.FTZ R23, R23, R106 ;  /* 0x0000006a17177221 */ /* 0x000fc40000010000 */
[----:B------:R-:W-:Y:S02]  /*31c0*/  FFMA.FTZ R108, R88, R85, R108 ;  /* 0x00000055586c7223 */ /* 0x000fe4000001006c */
[----:B------:R-:W-:Y:S02]  /*31d0*/  FFMA.FTZ R101, R69, -R87, R20 ;  /* 0x8000005745657223 */ /* 0x000fe40000010014 */
[----:B------:R-:W-:Y:S02]  /*31e0*/  FADD.FTZ R102, R23, R102 ;  /* 0x0000006617667221 */ /* 0x000fe40000010000 */
        /* <DEDUP_REMOVED lines=13> */
[----:B0-----:R-:W-:-:S03]  /*32c0*/  @!P1 FADD.FTZ R21, R21, R106 ;  /* 0x0000006a15159221 */ /* 0x001fc60000010000 */
        /* <DEDUP_REMOVED lines=16> */
[CC--:B------:R-:W-:Y:S02]  /*33d0*/  FMUL.FTZ R102, R34.reuse, R18.reuse ;  /* 0x0000001222667220 */ /* 0x0c0fe40000410000 */
[----:B-1----:R-:W-:Y:S01]  /*33e0*/  @!P1 FADD.FTZ R21, R21, R98 ;  /* 0x0000006215159221 */ /* 0x002fe20000010000 */
[----:B------:R-:W0:Y:S01]  /*33f0*/  SHFL.DOWN PT, R108, R23, 0x8, 0x1f ;  /* 0x09001f00176c7f89 */ /* 0x000e2200000e0000 */
[----:B------:R-:W-:Y:S02]  /*3400*/  FMUL.FTZ R98, R34, R19 ;  /* 0x0000001322627220 */ /* 0x000fe40000410000 */
[----:B--2---:R-:W-:Y:S01]  /*3410*/  @!P1 FADD.FTZ R22, R22, R107 ;  /* 0x0000006b16169221 */ /* 0x004fe20000010000 */
[----:B------:R-:W1:Y:S01]  /*3420*/  SHFL.DOWN PT, R106, R21, 0x8, 0x1f ;  /* 0x09001f00156a7f89 */ /* 0x000e6200000e0000 */
[----:B------:R-:W-:Y:S02]  /*3430*/  FFMA.FTZ R98, R35, R18, -R98 ;  /* 0x0000001223627223 */ /* 0x000fe40000010862 */
[----:B---3--:R-:W-:Y:S01]  /*3440*/  @!P1 FADD.FTZ R20, R20, R101 ;  /* 0x0000006514149221 */ /* 0x008fe20000010000 */
[----:B------:R-:W2:Y:S01]  /*3450*/  SHFL.DOWN PT, R107, R22, 0x8, 0x1f ;  /* 0x09001f00166b7f89 */ /* 0x000ea200000e0000 */
[----:B------:R-:W-:Y:S01]  /*3460*/  ISETP.GT.AND P1, PT, R44, 0x17, PT ;  /* 0x000000172c00780c */ /* 0x000fe20003f24270 */
[----:B------:R-:W-:-:S02]  /*3470*/  FMUL.FTZ R18, R34, R17 ;  /* 0x0000001122127220 */ /* 0x000fc40000410000 */
[----:B------:R-:W3:Y:S01]  /*3480*/  SHFL.DOWN PT, R101, R20, 0x8, 0x1f ;  /* 0x09001f0014657f89 */ /* 0x000ee200000e0000 */
[C---:B------:R-:W-:Y:S02]  /*3490*/  FFMA.FTZ R19, R35.reuse, R19, R102 ;  /* 0x0000001323137223 */ /* 0x040fe40000010066 */
[-C--:B------:R-:W-:Y:S02]  /*34a0*/  FMUL.FTZ R34, R34, R16.reuse ;  /* 0x0000001022227220 */ /* 0x080fe40000410000 */
[----:B------:R-:W-:Y:S02]  /*34b0*/  FFMA.FTZ R16, R35, R16, -R18 ;  /* 0x0000001023107223 */ /* 0x000fe40000010812 */
[----:B------:R-:W-:Y:S02]  /*34c0*/  FADD.FTZ R18, R93, R98 ;  /* 0x000000625d127221 */ /* 0x000fe40000010000 */
[----:B------:R-:W-:Y:S02]  /*34d0*/  FMUL.FTZ R93, R31, R32 ;  /* 0x000000201f5d7220 */ /* 0x000fe40000410000 */
[----:B------:R-:W-:-:S02]  /*34e0*/  FFMA.FTZ R17, R35, R17, R34 ;  /* 0x0000001123117223 */ /* 0x000fc40000010022 */
[----:B0-----:R-:W-:Y:S02]  /*34f0*/  @!P1 FADD.FTZ R23, R23, R108 ;  /* 0x0000006c17179221 */ /* 0x001fe40000010000 */
[----:B------:R-:W-:Y:S02]  /*3500*/  FADD.FTZ R19, R94, R19 ;  /* 0x000000135e137221 */ /* 0x000fe40000010000 */
[----:B-1----:R-:W-:Y:S02]  /*3510*/  @!P1 FADD.FTZ R21, R21, R106 ;  /* 0x0000006a15159221 */ /* 0x002fe40000010000 */
[----:B------:R-:W-:Y:S01]  /*3520*/  SHFL.DOWN PT, R106, R23, 0x10, 0x1f ;  /* 0x0a001f00176a7f89 */ /* 0x000fe200000e0000 */
[----:B--2---:R-:W-:Y:S02]  /*3530*/  @!P1 FADD.FTZ R22, R22, R107 ;  /* 0x0000006b16169221 */ /* 0x004fe40000010000 */
[C---:B------:R-:W-:Y:S01]  /*3540*/  FMUL.FTZ R35, R31.reuse, R100 ;  /* 0x000000641f237220 */ /* 0x040fe20000410000 */
[----:B------:R-:W-:Y:S01]  /*3550*/  SHFL.DOWN PT, R102, R21, 0x10, 0x1f ;  /* 0x0a001f0015667f89 */ /* 0x000fe200000e0000 */
[----:B---3--:R-:W-:Y:S01]  /*3560*/  @!P1 FADD.FTZ R20, R20, R101 ;  /* 0x0000006514149221 */ /* 0x008fe20000010000 */
[----:B------:R-:W-:Y:S01]  /*3570*/  ISETP.GT.AND P1, PT, R44, 0xf, PT ;  /* 0x0000000f2c00780c */ /* 0x000fe20003f24270 */
[----:B------:R-:W-:Y:S01]  /*3580*/  FFMA.FTZ R94, R30, R33, -R93 ;  /* 0x000000211e5e7223 */ /* 0x000fe2000001085d */
[----:B------:R-:W0:Y:S01]  /*3590*/  SHFL.DOWN PT, R107, R22, 0x10, 0x1f ;  /* 0x0a001f00166b7f89 */ /* 0x000e2200000e0000 */
[----:B------:R-:W-:-:S02]  /*35a0*/  FMUL.FTZ R34, R31, R89 ;  /* 0x000000591f227220 */ /* 0x000fc40000410000 */
[C---:B------:R-:W-:Y:S01]  /*35b0*/  FFMA.FTZ R35, R30.reuse, R92, -R35 ;  /* 0x0000005c1e237223 */ /* 0x040fe20000010823 */
[----:B------:R-:W1:Y:S01]  /*35c0*/  SHFL.DOWN PT, R101, R20, 0x10, 0x1f ;  /* 0x0a001f0014657f89 */ /* 0x000e6200000e0000 */
[----:B------:R-:W-:Y:S02]  /*35d0*/  FMUL.FTZ R94, R87, R94 ;  /* 0x0000005e575e7220 */ /* 0x000fe40000410000 */
[C---:B------:R-:W-:Y:S01]  /*35e0*/  FMUL.FTZ R87, R31.reuse, R33 ;  /* 0x000000211f577220 */ /* 0x040fe20000410000 */
[----:B------:R2:W-:Y:S01]  /*35f0*/  @!P3 STS.128 [UR4+0x1760], R16 ;  /* 0x00176010ff00b988 */ /* 0x0005e20008000c04 */
[----:B------:R-:W-:Y:S02]  /*3600*/  FMUL.FTZ R33, R31, R105 ;  /* 0x000000691f217220 */ /* 0x000fe40000410000 */
[----:B------:R-:W-:Y:S02]  /*3610*/  FFMA.FTZ R34, R30, R99, -R34 ;  /* 0x000000631e227223 */ /* 0x000fe40000010822 */
[----:B------:R-:W-:-:S02]  /*3620*/  FMUL.FTZ R80, R80, R35 ;  /* 0x0000002350507220 */ /* 0x000fc40000410000 */
[C---:B------:R-:W-:Y:S02]  /*3630*/  FMUL.FTZ R35, R31.reuse, R92 ;  /* 0x0000005c1f237220 */ /* 0x040fe40000410000 */
[C---:B------:R-:W-:Y:S02]  /*3640*/  FMUL.FTZ R99, R31.reuse, R99 ;  /* 0x000000631f637220 */ /* 0x040fe40000410000 */
[-C--:B------:R-:W-:Y:S02]  /*3650*/  FMUL.FTZ R31, R31, R96.reuse ;  /* 0x000000601f1f7220 */ /* 0x080fe40000410000 */
[C---:B------:R-:W-:Y:S02]  /*3660*/  FFMA.FTZ R96, R30.reuse, R96, -R33 ;  /* 0x000000601e607223 */ /* 0x040fe40000010821 */
[C---:B--2---:R-:W-:Y:S02]  /*3670*/  FFMA.FTZ R16, R30.reuse, R32, R87 ;  /* 0x000000201e107223 */ /* 0x044fe40000010057 */
[----:B------:R-:W-:-:S02]  /*3680*/  FFMA.FTZ R35, R30, R100, R35 ;  /* 0x000000641e237223 */ /* 0x000fc40000010023 */
[C---:B------:R-:W-:Y:S02]  /*3690*/  FFMA.FTZ R99, R30.reuse, R89, R99 ;  /* 0x000000591e637223 */ /* 0x040fe40000010063 */
[----:B------:R-:W-:Y:S02]  /*36a0*/  FMUL.FTZ R34, R97, R34 ;  /* 0x0000002261227220 */ /* 0x000fe40000410000 */
[----:B------:R-:W-:Y:S02]  /*36b0*/  FFMA.FTZ R30, R30, R105, R31 ;  /* 0x000000691e1e7223 */ /* 0x000fe4000001001f */
[----:B------:R-:W-:Y:S02]  /*36c0*/  FMUL.FTZ R96, R91, R96 ;  /* 0x000000605b607220 */ /* 0x000fe40000410000 */
[----:B0-----:R-:W-:Y:S02]  /*36d0*/  @!P1 FADD.FTZ R22, R22, R107 ;  /* 0x0000006b16169221 */ /* 0x001fe40000010000 */
[----:B------:R-:W-:-:S02]  /*36e0*/  @!P1 FADD.FTZ R23, R23, R106 ;  /* 0x0000006a17179221 */ /* 0x000fc40000010000 */
[----:B------:R-:W-:Y:S02]  /*36f0*/  @!P1 FADD.FTZ R21, R21, R102 ;  /* 0x0000006615159221 */ /* 0x000fe40000010000 */
[----:B-1----:R-:W-:Y:S02]  /*3700*/  @!P1 FADD.FTZ R20, R20, R101 ;  /* 0x0000006514149221 */ /* 0x002fe40000010000 */
        /* <DEDUP_REMOVED lines=25> */
.L_x_13097:
[----:B0-----:R-:W-:Y:S05]  /*38a0*/  BSYNC B0 ;  /* 0x0000000000007941 */ /* 0x001fea0003800000 */
.L_x_13096:
        /* <DEDUP_REMOVED lines=21> */
.L_x_13083:
[----:B------:R-:W-:Y:S01]  /*3a00*/  BAR.SYNC.DEFER_BLOCKING 0x0 ;  /* 0x0000000000007b1d */ /* 0x000fe20000010000 */
[----:B------:R-:W-:Y:S02]  /*3a10*/  IADD3 R22, -R57, c[0x0][0x168], RZ ;  /* 0x00005a0039167a10 */ /* 0x000fe40007ffe1ff */
[----:B------:R-:W-:-:S02]  /*3a20*/  MOV R19, RZ ;  /* 0x000000ff00137202 */ /* 0x000fc40000000f00 */
[-C--:B------:R-:W-:Y:S02]  /*3a30*/  ISETP.GE.AND P0, PT, R51, R22.reuse, PT ;  /* 0x000000163300720c */ /* 0x080fe40003f06270 */
[-C--:B------:R-:W-:Y:S02]  /*3a40*/  ISETP.GE.AND P1, PT, R53, R22.reuse, PT ;  /* 0x000000163500720c */ /* 0x080fe40003f26270 */
[-C--:B------:R-:W-:Y:S02]  /*3a50*/  ISETP.GE.AND P2, PT, R55, R22.reuse, PT ;  /* 0x000000163700720c */ /* 0x080fe40003f46270 */
[----:B------:R-:W-:Y:S02]  /*3a60*/  ISETP.GE.AND P3, PT, R56, R22, PT ;  /* 0x000000163800720c */ /* 0x000fe40003f66270 */
[----:B------:R-:W-:Y:S02]  /*3a70*/  MOV R17, RZ ;  /* 0x000000ff00117202 */ /* 0x000fe40000000f00 */
[----:B0-----:R-:W-:-:S03]  /*3a80*/  MOV R21, RZ ;  /* 0x000000ff00157202 */ /* 0x001fc60000000f00 */
[----:B------:R-:W2:Y:S04]  /*3a90*/  @!P0 LDG.E R65, [R28.64] ;  /* 0x000000061c418981 */ /* 0x000ea8000c1e1900 */
[----:B------:R-:W3:Y:S04]  /*3aa0*/  @!P1 LDG.E R19, [R28.64+0x80] ;  /* 0x000080061c139981 */ /* 0x000ee8000c1e1900 */
[----:B------:R-:W4:Y:S04]  /*3ab0*/  @!P2 LDG.E R17, [R28.64+0x100] ;  /* 0x000100061c11a981 */ /* 0x000f28000c1e1900 */
[----:B------:R-:W5:Y:S01]  /*3ac0*/  @!P3 LDG.E R21, [R28.64+0x180] ;  /* 0x000180061c15b981 */ /* 0x000f62000c1e1900 */
[----:B------:R-:W-:Y:S01]  /*3ad0*/  ISETP.NE.AND P1, PT, R42, RZ, PT ;  /* 0x000000ff2a00720c */ /* 0x000fe20003f25270 */
[----:B------:R-:W-:Y:S01]  /*3ae0*/  IMAD R20, R40, c[0x0][0x2d8], RZ ;  /* 0x0000b60028147a24 */ /* 0x000fe200078e02ff */
[----:B------:R-:W-:Y:S03]  /*3af0*/  BSSY B0, `(.L_x_13099) ;  /* 0x000004a000007945 */ /* 0x000fe60003800000 */
[----:B------:R-:W-:Y:S01]  /*3b00*/  IMAD R35, R39, c[0x0][0x2dc], R20 ;  /* 0x0000b70027237a24 */ /* 0x000fe200078e0214 */
[----:B--2---:R-:W-:Y:S04]  /*3b10*/  STS [R44.X4], R65 ;  /* 0x000000412c007388 */ /* 0x004fe80000004800 */
[----:B---3--:R-:W-:Y:S04]  /*3b20*/  STS [R44.X4+0x80], R19 ;  /* 0x000080132c007388 */ /* 0x008fe80000004800 */
[----:B----4-:R-:W-:Y:S04]  /*3b30*/  STS [R44.X4+0x100], R17 ;  /* 0x000100112c007388 */ /* 0x010fe80000004800 */
[----:B-----5:R-:W-:Y:S01]  /*3b40*/  STS [R44.X4+0x180], R21 ;  /* 0x000180152c007388 */ /* 0x020fe20000004800 */
[----:B------:R-:W-:-:S06]  /*3b50*/  NOP ;  /* 0x0000000000007918 */ /* 0x000fcc0000000000 */
[----:B------:R-:W0:Y:S04]  /*3b60*/  LDS.128 R4, [R44.X16] ;  /* 0x000000002c047984 */ /* 0x000e28000000cc00 */
[----:B------:R-:W-:Y:S06]  /*3b70*/  BAR.SYNC.DEFER_BLOCKING 0x0 ;  /* 0x0000000000007b1d */ /* 0x000fec0000010000 */
[----:B------:R1:W-:Y:S01]  /*3b80*/  STS.128 [R44.X16], R12 ;  /* 0x0000000c2c007388 */ /* 0x0003e2000000cc00 */
[----:B------:R-:W-:-:S06]  /*3b90*/  NOP ;  /* 0x0000000000007918 */ /* 0x000fcc0000000000 */
[----:B------:R-:W-:Y:S04]  /*3ba0*/  LDS R19, [R44.X4] ;  /* 0x000000002c137984 */ /* 0x000fe80000004800 */
[----:B------:R-:W-:Y:S01]  /*3bb0*/  LDS R21, [R44.X4+0x80] ;  /* 0x000080002c157984 */ /* 0x000fe20000004800 */
[--C-:B0-----:R-:W-:Y:S02]  /*3bc0*/  FADD.FTZ R5, R5, R38.reuse ;  /* 0x0000002605057221 */ /* 0x101fe40000010000 */
[--C-:B------:R-:W-:Y:S01]  /*3bd0*/  FADD.FTZ R4, R4, R38.reuse ;  /* 0x0000002604047221 */ /* 0x100fe20000010000 */
[----:B------:R-:W-:Y:S01]  /*3be0*/  LDS R23, [R44.X4+0x100] ;  /* 0x000100002c177984 */ /* 0x000fe20000004800 */
[--C-:B------:R-:W-:Y:S01]  /*3bf0*/  FADD.FTZ R16, R6, R38.reuse ;  /* 0x0000002606107221 */ /* 0x100fe20000010000 */
[----:B------:R-:W-:Y:S01]  /*3c00*/  FSETP.GTU.FTZ.AND P4, PT, R5, 20, PT ;  /* 0x41a000000500780b */ /* 0x000fe20003f9c000 */
[----:B------:R-:W-:Y:S01]  /*3c10*/  FADD.FTZ R17, R7, R38 ;  /* 0x0000002607117221 */ /* 0x000fe20000010000 */
[----:B------:R-:W-:Y:S01]  /*3c20*/  LDS R29, [R44.X4+0x180] ;  /* 0x000180002c1d7984 */ /* 0x000fe20000004800 */
[----:B------:R-:W-:Y:S01]  /*3c30*/  FSETP.GTU.FTZ.AND P3, PT, R4, 20, PT ;  /* 0x41a000000400780b */ /* 0x000fe20003f7c000 */
[----:B-1----:R-:W-:Y:S01]  /*3c40*/  IMAD R15, R37, c[0x0][0x2e0], RZ ;  /* 0x0000b800250f7a24 */ /* 0x002fe200078e02ff */
[----:B------:R-:W-:Y:S01]  /*3c50*/  FSETP.GTU.FTZ.AND P2, PT, R16, 20, PT ;  /* 0x41a000001000780b */ /* 0x000fe20003f5c000 */
[----:B------:R-:W-:Y:S04]  /*3c60*/  @!P1 STS [0x200], R22 ;  /* 0x00020016ff009388 */ /* 0x000fe80000000800 */
[----:B------:R-:W-:Y:S01]  /*3c70*/  BAR.SYNC.DEFER_BLOCKING 0x0 ;  /* 0x0000000000007b1d */ /* 0x000fe20000010000 */
[----:B------:R-:W-:-:S02]  /*3c80*/  FSETP.GTU.FTZ.AND P0, PT, R17, 20, PT ;  /* 0x41a000001100780b */ /* 0x000fc40003f1c000 */
[----:B------:R-:W-:-:S03]  /*3c90*/  @!P4 FMUL.FTZ R5, R5, -1.4426950216293334961 ;  /* 0xbfb8aa3b0505c820 */ /* 0x000fc60000410000 */
[----:B------:R-:W-:Y:S01]  /*3ca0*/  @!P3 FMUL.FTZ R4, R4, -1.4426950216293334961 ;  /* 0xbfb8aa3b0404b820 */ /* 0x000fe20000410000 */
[----:B------:R-:W0:Y:S01]  /*3cb0*/  @!P4 MUFU.EX2 R7, R5 ;  /* 0x000000050007c308 */ /* 0x000e220000000800 */
[----:B------:R-:W-:-:S06]  /*3cc0*/  @!P2 FMUL.FTZ R16, R16, -1.4426950216293334961 ;  /* 0xbfb8aa3b1010a820 */ /* 0x000fcc0000410000 */
[----:B------:R-:W-:Y:S01]  /*3cd0*/  @!P0 FMUL.FTZ R14, R17, -1.4426950216293334961 ;  /* 0xbfb8aa3b110e8820 */ /* 0x000fe20000410000 */
[----:B------:R1:W2:Y:S01]  /*3ce0*/  @!P3 MUFU.EX2 R6, R4 ;  /* 0x000000040006b308 */ /* 0x0002a20000000800 */
[----:B0-----:R-:W-:Y:S01]  /*3cf0*/  @!P4 FADD.FTZ R13, R7, 1 ;  /* 0x3f800000070dc421 */ /* 0x001fe20000010000 */
[----:B------:R-:W0:Y:S06]  /*3d00*/  LDS R18, [0x200] ;  /* 0x00020000ff127984 */ /* 0x000e2c0000000800 */
[----:B------:R-:W3:Y:S01]  /*3d10*/  @!P2 MUFU.EX2 R16, R16 ;  /* 0x000000100010a308 */ /* 0x000ee20000000800 */
[----:B-1----:R-:W-:-:S04]  /*3d20*/  IMAD.WIDE.U32 R4, R39, c[0x0][0x2d8], RZ ;  /* 0x0000b60027047a25 */ /* 0x002fc800078e00ff */
[----:B--2---:R-:W-:Y:S01]  /*3d30*/  @!P3 FADD.FTZ R12, R6, 1 ;  /* 0x3f800000060cb421 */ /* 0x004fe20000010000 */
[----:B------:R-:W-:Y:S02]  /*3d40*/  IADD3 R6, R52, -c[0x0][0x174], RZ ;  /* 0x80005d0034067a10 */ /* 0x000fe40007ffe0ff */
[----:B------:R1:W2:Y:S01]  /*3d50*/  @!P0 MUFU.EX2 R17, R14 ;  /* 0x0000000e00118308 */ /* 0x0002a20000000800 */
[----:B------:R-:W-:Y:S02]  /*3d60*/  IADD3 R5, R5, R35, RZ ;  /* 0x0000002305057210 */ /* 0x000fe40007ffe0ff */
[----:B------:R-:W-:-:S03]  /*3d70*/  IMAD R61, R6, -0x80, RZ ;  /* 0xffffff80063d7824 */ /* 0x000fc600078e02ff */
[C---:B------:R-:W-:Y:S01]  /*3d80*/  IMAD.WIDE.U32 R6, R0.reuse, c[0x0][0x2e0], R4 ;  /* 0x0000b80000067a25 */ /* 0x040fe200078e0004 */
[----:B------:R-:W-:Y:S01]  /*3d90*/  MOV R4, 0x4 ;  /* 0x0000000400047802 */ /* 0x000fe20000000f00 */
[----:B------:R-:W4:Y:S01]  /*3da0*/  @!P4 MUFU.RCP R20, R13 ;  /* 0x0000000d0014c308 */ /* 0x000f220000001000 */
[----:B------:R-:W-:Y:S01]  /*3db0*/  SHF.R.S32.HI R63, RZ, 0x1f, R61 ;  /* 0x0000001fff3f7819 */ /* 0x000fe2000001143d */
[----:B-1----:R-:W-:Y:S01]  /*3dc0*/  IMAD R14, R0, c[0x0][0x2e4], R15 ;  /* 0x0000b900000e7a24 */ /* 0x002fe200078e020f */
[----:B------:R-:W-:Y:S01]  /*3dd0*/  IADD3 R15, P5, R61, R6, RZ ;  /* 0x000000063d0f7210 */ /* 0x000fe20007fbe0ff */
[----:B---3--:R-:W-:Y:S02]  /*3de0*/  @!P2 FADD.FTZ R16, R16, 1 ;  /* 0x3f8000001010a421 */ /* 0x008fe40000010000 */
[----:B------:R-:W-:Y:S01]  /*3df0*/  IMAD.WIDE R4, R51, R4, c[0x0][0x330] ;  /* 0x0000cc0033047625 */ /* 0x000fe200078e0204 */
[----:B------:R-:W-:Y:S01]  /*3e00*/  IADD3.X R6, R63, R14, R7, P5, !PT ;  /* 0x0000000e3f067210 */ /* 0x000fe20002ffe407 */
[----:B------:R-:W1:Y:S02]  /*3e10*/  @!P3 MUFU.RCP R31, R12 ;  /* 0x0000000c001fb308 */ /* 0x000e640000001000 */
[----:B--2---:R-:W-:Y:S01]  /*3e20*/  @!P0 FADD.FTZ R17, R17, 1 ;  /* 0x3f80000011118421 */ /* 0x004fe20000010000 */
[----:B------:R-:W-:-:S04]  /*3e30*/  LEA R14, P5, R15, R4, 0x2 ;  /* 0x000000040f0e7211 */ /* 0x000fc800078a10ff */
[----:B------:R-:W-:Y:S01]  /*3e40*/  LEA.HI.X R15, R15, R5, R6, 0x2, P5 ;  /* 0x000000050f0f7211 */ /* 0x000fe200028f1406 */
[----:B----4-:R-:W-:Y:S01]  /*3e50*/  @!P4 FMUL.FTZ R9, R9, R20 ;  /* 0x000000140909c220 */ /* 0x010fe20000410000 */
[----:B------:R2:W3:Y:S01]  /*3e60*/  @!P2 MUFU.RCP R33, R16 ;  /* 0x000000100021a308 */ /* 0x0004e20000001000 */
[----:B------:R-:W-:-:S04]  /*3e70*/  IADD3 R4, P5, R51, R57, RZ ;  /* 0x0000003933047210 */ /* 0x000fc80007fbe0ff */
[----:B------:R-:W-:Y:S02]  /*3e80*/  LEA.HI.X.SX32 R5, R57, R54, 0x1, P5 ;  /* 0x0000003639057211 */ /* 0x000fe400028f0eff */
[-C--:B0-----:R-:W-:Y:S01]  /*3e90*/  ISETP.GE.AND P6, PT, R51, R18.reuse, PT ;  /* 0x000000123300720c */ /* 0x081fe20003fc6270 */
[----:B------:R2:W0:Y:S01]  /*3ea0*/  @!P0 MUFU.RCP R20, R17 ;  /* 0x0000001100148308 */ /* 0x0004220000001000 */
[----:B-1----:R-:W-:Y:S01]  /*3eb0*/  @!P3 FMUL.FTZ R8, R8, R31 ;  /* 0x0000001f0808b220 */ /* 0x002fe20000410000 */
[-C--:B------:R-:W-:Y:S02]  /*3ec0*/  ISETP.GE.AND P3, PT, R53, R18.reuse, PT ;  /* 0x000000123500720c */ /* 0x080fe40003f66270 */
[-C--:B------:R-:W-:Y:S02]  /*3ed0*/  ISETP.GE.AND P4, PT, R55, R18.reuse, PT ;  /* 0x000000123700720c */ /* 0x080fe40003f86270 */
[----:B------:R-:W-:-:S06]  /*3ee0*/  ISETP.GE.AND P5, PT, R56, R18, PT ;  /* 0x000000123800720c */ /* 0x000fcc0003fa6270 */
[----:B------:R-:W-:Y:S05]  /*3ef0*/  @P6 BRA `(.L_x_13100) ;  /* 0x0000009000006947 */ /* 0x000fea0003800000 */
[----:B--23--:R-:W-:-:S04]  /*3f00*/  IMAD.WIDE.U32 R6, R39, c[0x0][0x2d8], R4 ;  /* 0x0000b60027067a25 */ /* 0x00cfc800078e0004 */
        /* <DEDUP_REMOVED lines=8> */
.L_x_13100:
[----:B--23--:R-:W-:Y:S05]  /*3f90*/  BSYNC B0 ;  /* 0x0000000000007941 */ /* 0x00cfea0003800000 */
.L_x_13099:
[----:B------:R-:W-:Y:S01]  /*3fa0*/  @!P3 STG.E [R14.64+-0x180], R21 ;  /* 0xfffe80150e00b986 */ /* 0x000fe2000c101906 */
[----:B------:R-:W-:Y:S01]  /*3fb0*/  @!P2 FMUL.FTZ R10, R10, R33 ;  /* 0x000000210a0aa220 */ /* 0x000fe20000410000 */
[----:B------:R-:W-:Y:S01]  /*3fc0*/  BSSY B0, `(.L_x_13101) ;  /* 0x0000021000007945 */ /* 0x000fe20003800000 */
[----:B0-----:R-:W-:Y:S01]  /*3fd0*/  @!P0 FMUL.FTZ R11, R11, R20 ;  /* 0x000000140b0b8220 */ /* 0x001fe20000410000 */
[----:B------:R-:W-:Y:S01]  /*3fe0*/  @!P4 STG.E [R14.64+-0x100], R23 ;  /* 0xffff00170e00c986 */ /* 0x000fe2000c101906 */
[----:B------:R-:W-:-:S03]  /*3ff0*/  FADD.FTZ R6, R8, R43 ;  /* 0x0000002b08067221 */ /* 0x000fc60000010000 */
[----:B------:R0:W-:Y:S04]  /*4000*/  @!P5 STG.E [R14.64+-0x80], R29 ;  /* 0xffff801d0e00d986 */ /* 0x0001e8000c101906 */
[----:B------:R-:W-:Y:S01]  /*4010*/  BAR.SYNC.DEFER_BLOCKING 0x0 ;  /* 0x0000000000007b1d */ /* 0x000fe20000010000 */
[----:B0-----:R-:W-:-:S04]  /*4020*/  IMAD R14, R40, c[0x0][0x2f8], RZ ;  /* 0x0000be00280e7a24 */ /* 0x001fc800078e02ff */
[----:B------:R-:W-:Y:S01]  /*4030*/  IMAD R21, R39, c[0x0][0x2fc], R14 ;  /* 0x0000bf0027157a24 */ /* 0x000fe200078e020e */
[----:B------:R0:W-:Y:S01]  /*4040*/  STS.128 [R44.X16], R8 ;  /* 0x000000082c007388 */ /* 0x0001e2000000cc00 */
[----:B------:R-:W-:-:S06]  /*4050*/  NOP ;  /* 0x0000000000007918 */ /* 0x000fcc0000000000 */
[----:B-1----:R-:W-:Y:S04]  /*4060*/  LDS R13, [R44.X4] ;  /* 0x000000002c0d7984 */ /* 0x002fe80000004800 */
[----:B------:R-:W-:Y:S04]  /*4070*/  LDS R17, [R44.X4+0x80] ;  /* 0x000080002c117984 */ /* 0x000fe80000004800 */
[----:B------:R-:W-:Y:S01]  /*4080*/  LDS R19, [R44.X4+0x100] ;  /* 0x000100002c137984 */ /* 0x000fe20000004800 */
[----:B0-----:R-:W-:Y:S02]  /*4090*/  FADD.FTZ R9, R6, R9 ;  /* 0x0000000906097221 */ /* 0x001fe40000010000 */
[----:B------:R-:W-:Y:S01]  /*40a0*/  IMAD.WIDE.U32 R6, R39, c[0x0][0x2f8], RZ ;  /* 0x0000be0027067a25 */ /* 0x000fe200078e00ff */
[----:B------:R-:W-:Y:S03]  /*40b0*/  LDS R31, [R44.X4+0x180] ;  /* 0x000180002c1f7984 */ /* 0x000fe60000004800 */
[----:B------:R-:W-:Y:S01]  /*40c0*/  FADD.FTZ R10, R9, R10 ;  /* 0x0000000a090a7221 */ /* 0x000fe20000010000 */
[----:B------:R-:W-:Y:S01]  /*40d0*/  @!P1 STS [0x200], R22 ;  /* 0x00020016ff009388 */ /* 0x000fe20000000800 */
[----:B------:R-:W-:-:S02]  /*40e0*/  IADD3 R15, R7, R21, RZ ;  /* 0x00000015070f7210 */ /* 0x000fc40007ffe0ff */
[----:B------:R-:W-:Y:S01]  /*40f0*/  FADD.FTZ R43, R10, R11 ;  /* 0x0000000b0a2b7221 */ /* 0x000fe20000010000 */
        /* <DEDUP_REMOVED lines=13> */
.L_x_13102:
[----:B------:R-:W-:Y:S05]  /*41d0*/  BSYNC B0 ;  /* 0x0000000000007941 */ /* 0x000fea0003800000 */
.L_x_13101:
        /* <DEDUP_REMOVED lines=16> */
[----:B------:R-:W-:Y:S02]  /*42e0*/  IADD3 R6, -R52, c[0x0][0x174], RZ ;  /* 0x00005d0034067a10 */ /* 0x000fe40007ffe1ff */
[----:B------:R-:W-:Y:S01]  /*42f0*/  IADD3 R49, P3, R49, -0x200, RZ ;  /* 0xfffffe0031317810 */ /* 0x000fe20007f7e0ff */
[----:B------:R1:W-:Y:S01]  /*4300*/  @!P0 STG.E [R4.64], R17 ;  /* 0x0000001104008986 */ /* 0x0003e2000c101906 */
[----:B------:R-:W-:Y:S02]  /*4310*/  ISETP.GT.AND P0, PT, R6, 0x1, PT ;  /* 0x000000010600780c */ /* 0x000fe40003f04270 */
[----:B------:R-:W-:Y:S01]  /*4320*/  IADD3.X R50, R50, -0x1, RZ, P3, !PT ;  /* 0xffffffff32327810 */ /* 0x000fe20001ffe4ff */
[----:B------:R1:W-:Y:S01]  /*4330*/  @!P1 STG.E [R4.64+0x80], R19 ;  /* 0x0000801304009986 */ /* 0x0003e2000c101906 */
[----:B------:R-:W-:-:S02]  /*4340*/  IADD3 R47, P1, R47, -0x200, RZ ;  /* 0xfffffe002f2f7810 */ /* 0x000fc40007f3e0ff */
[----:B------:R-:W-:Y:S01]  /*4350*/  IADD3 R52, R52, 0x1, RZ ;  /* 0x0000000134347810 */ /* 0x000fe20007ffe0ff */
[----:B------:R1:W-:Y:S01]  /*4360*/  @!P2 STG.E [R4.64+0x100], R31 ;  /* 0x0001001f0400a986 */ /* 0x0003e2000c101906 */
[----:B------:R-:W-:Y:S02]  /*4370*/  IADD3 R45, P2, R45, -0x200, RZ ;  /* 0xfffffe002d2d7810 */ /* 0x000fe40007f5e0ff */
[----:B------:R-:W-:Y:S02]  /*4380*/  IADD3.X R48, R48, -0x1, RZ, P1, !PT ;  /* 0xffffffff30307810 */ /* 0x000fe40000ffe4ff */
[----:B------:R-:W-:Y:S01]  /*4390*/  IADD3.X R46, R46, -0x1, RZ, P2, !PT ;  /* 0xffffffff2e2e7810 */ /* 0x000fe200017fe4ff */
[----:B------:R-:W-:Y:S01]  /*43a0*/  @!P0 CALL.REL.NOINC `(.L_x_13074) ;  /* 0x0000001000008944 */ /* 0x000fe20003c00000 */
[----:B------:R-:W-:Y:S05]  /*43b0*/  BRA `(.L_x_13103) ;  /* 0xffffc1f000007947 */ /* 0x000fea000383ffff */
.L_x_13074:
[----:B------:R-:W-:Y:S02]  /*43c0*/  ISETP.NE.U32.AND P0, PT, RZ, c[0x0][0x328], PT ;  /* 0x0000ca00ff007a0c */ /* 0x000fe40003f05070 */
[----:B------:R-:W-:Y:S02]  /*43d0*/  ISETP.NE.U32.AND P2, PT, RZ, c[0x0][0x348], PT ;  /* 0x0000d200ff007a0c */ /* 0x000fe40003f45070 */
[----:B------:R-:W-:-:S02]  /*43e0*/  ISETP.NE.AND.EX P1, PT, RZ, c[0x0][0x32c], PT, P0 ;  /* 0x0000cb00ff007a0c */ /* 0x000fc40003f25300 */
        /* <DEDUP_REMOVED lines=21> */
.L_x_13105:
[----:B0-----:R-:W-:Y:S05]  /*4540*/  BSYNC B0 ;  /* 0x0000000000007941 */ /* 0x001fea0003800000 */
.L_x_13104:
        /* <DEDUP_REMOVED lines=23> */
.L_x_13107:
[----:B------:R-:W2:Y:S02]  /*46c0*/  S2R R21, SR_TID.X ;  /* 0x0000000000157919 */ /* 0x000ea40000002100 */
.L_x_13108:
[----:B0-----:R-:W-:Y:S05]  /*46d0*/  BSYNC B0 ;  /* 0x0000000000007941 */ /* 0x001fea0003800000 */
.L_x_13106:
[----:B--2---:R-:W-:-:S13]  /*46e0*/  ISETP.GE.AND P0, PT, R21, c[0x0][0x16c], PT ;  /* 0x00005b0015007a0c */ /* 0x004fda0003f06270 */
[----:B------:R-:W-:Y:S05]  /*46f0*/  @P0 EXIT ;  /* 0x000000000000094d */ /* 0x000fea0003800000 */
[C---:B------:R-:W-:Y:S02]  /*4700*/  IMAD R15, R37.reuse, c[0x0][0x1b8], RZ ;  /* 0x00006e00250f7a24 */ /* 0x040fe400078e02ff */
[C---:B------:R-:W-:Y:S02]  /*4710*/  IMAD R11, R37.reuse, c[0x0][0x2a8], RZ ;  /* 0x0000aa00250b7a24 */ /* 0x040fe400078e02ff */
[C---:B-1----:R-:W-:Y:S02]  /*4720*/  IMAD R19, R37.reuse, c[0x0][0x198], RZ ;  /* 0x0000660025137a24 */ /* 0x042fe400078e02ff */
        /* <DEDUP_REMOVED lines=17> */
.L_x_13109:
        /* <DEDUP_REMOVED lines=64> */
.L_x_13110:
        /* <DEDUP_REMOVED lines=12> */
.L_x_14757:


//--------------------- .text._Z25selective_scan_bwd_kernelI32Selective_Scan_bwd_kernel_traitsILi32ELi4ELb0ELb0ELb0ELb1ELb1EfN3c107complexIfEEEEv12SSMParamsBwd --------------------------
	.section	.text._Z25selective_scan_bwd_kernelI32Selective_Scan_bwd_kernel_traitsILi32ELi4ELb0ELb0ELb0ELb1ELb1EfN3c107complexIfEEEEv12SSMParamsBwd,"ax",@progbits
	.sectioninfo	@"SHI_REGISTERS=124"
	.align	128
        .global         _Z25selective_scan_bwd_kernelI32Selective_Scan_bwd_kernel_traitsILi32ELi4ELb0ELb0ELb0ELb1ELb1EfN3c107complexIfEEEEv12SSMParamsBwd
        .type           _Z25selective_scan_bwd_kernelI32Selective_Scan_bwd_kernel_traitsILi32ELi4ELb0ELb0ELb0ELb1ELb1EfN3c107complexIfEEEEv12SSMParamsBwd,@function
        .size           _Z25selective_scan_bwd_kernelI32Selective_Scan_bwd_kernel_traitsILi32ELi4ELb0ELb0ELb0ELb1ELb1EfN3c107complexIfEEEEv12SSMParamsBwd,(.L_x_14758 - _Z25selective_scan_bwd_kernelI32Selective_Scan_bwd_kernel_traitsILi32ELi4ELb0ELb0ELb0ELb1ELb1EfN3c107complexIfEEEEv12SSMParamsBwd)
        .other          _Z25selective_scan_bwd_kernelI32Selective_Scan_bwd_kernel_traitsILi32ELi4ELb0ELb0ELb0ELb1ELb1EfN3c107complexIfEEEEv12SSMParamsBwd,@"STO_CUDA_ENTRY STV_DEFAULT"
_Z25selective_scan_bwd_kernelI32Selective_Scan_bwd_kernel_traitsILi32ELi4ELb0ELb0ELb0ELb1ELb1EfN3c107complexIfEEEEv12SSMParamsBwd:
.text._Z25selective_scan_bwd_kernelI32Selective_Scan_bwd_kernel_traitsILi32ELi4ELb0ELb0ELb0ELb1ELb1EfN3c107complexIfEEEEv12SSMParamsBwd:
        /* <DEDUP_REMOVED lines=32> */
[----:B------:R-:W-:Y:S01]  /*0200*/  HFMA2.MMA R53, -RZ, RZ, 0, 0 ;  /* 0x00000000ff357435 */ /* 0x000fe200000001ff */
        /* <DEDUP_REMOVED lines=56> */
.L_x_13145:
[----:B------:R-:W-:Y:S01]  /*0590*/  BAR.SYNC.DEFER_BLOCKING 0x0 ;  /* 0x0000000000007b1d */ /* 0x000fe20000010000 */
[----:B------:R-:W-:Y:S01]  /*05a0*/  LEA R28, R43, 0xffffff80, 0x7 ;  /* 0xffffff802b1c7811 */ /* 0x000fe200078e38ff */
[----:B------:R-:W-:Y:S01]  /*05b0*/  HFMA2.MMA R12, -RZ, RZ, 0, 0 ;  /* 0x00000000ff0c7435 */ /* 0x000fe200000001ff */
[----:B------:R-:W-:Y:S01]  /*05c0*/  SHF.L.U32 R36, R42, 0x2, RZ ;  /* 0x000000022a247819 */ /* 0x000fe200000006ff */
[----:B------:R-:W-:Y:S01]  /*05d0*/  HFMA2.MMA R14, -RZ, RZ, 0, 0 ;  /* 0x00000000ff0e7435 */ /* 0x000fe200000001ff */
[----:B------:R-:W-:-:S02]  /*05e0*/  IADD3 R32, -R28, c[0x0][0x168], RZ ;  /* 0x00005a001c207a10 */ /* 0x000fc40007ffe1ff */
[C---:B------:R-:W-:Y:S02]  /*05f0*/  SHF.L.U64.HI R35, R42.reuse, 0x2, R41 ;  /* 0x000000022a237819 */ /* 0x040fe40000010229 */
[-C--:B------:R-:W-:Y:S02]  /*0600*/  ISETP.GE.AND P0, PT, R42, R32.reuse, PT ;  /* 0x000000202a00720c */ /* 0x080fe40003f06270 */
[-C--:B------:R-:W-:Y:S02]  /*0610*/  ISETP.GE.AND P1, PT, R39, R32.reuse, PT ;  /* 0x000000202700720c */ /* 0x080fe40003f26270 */
[-C--:B------:R-:W-:Y:S02]  /*0620*/  ISETP.GE.AND P2, PT, R38, R32.reuse, PT ;  /* 0x000000202600720c */ /* 0x080fe40003f46270 */
[----:B------:R-:W-:Y:S02]  /*0630*/  ISETP.GE.AND P3, PT, R37, R32, PT ;  /* 0x000000202500720c */ /* 0x000fe40003f66270 */
[----:B0-----:R-:W-:-:S02]  /*0640*/  IADD3 R4, P4, R51, R36, RZ ;  /* 0x0000002433047210 */ /* 0x001fc40007f9e0ff */
[----:B------:R-:W-:Y:S02]  /*0650*/  MOV R0, RZ ;  /* 0x000000ff00007202 */ /* 0x000fe40000000f00 */
[----:B------:R-:W-:Y:S02]  /*0660*/  MOV R10, RZ ;  /* 0x000000ff000a7202 */ /* 0x000fe40000000f00 */
[----:B------:R-:W-:-:S05]  /*0670*/  IADD3.X R5, R48, R35, RZ, P4, !PT ;  /* 0x0000002330057210 */ /* 0x000fca00027fe4ff */
[----:B------:R-:W2:Y:S04]  /*0680*/  @!P0 LDG.E R0, [R4.64] ;  /* 0x0000000604008981 */ /* 0x000ea8000c1e1900 */
[----:B------:R-:W3:Y:S04]  /*0690*/  @!P1 LDG.E R12, [R4.64+0x80] ;  /* 0x00008006040c9981 */ /* 0x000ee8000c1e1900 */
[----:B------:R-:W4:Y:S04]  /*06a0*/  @!P2 LDG.E R10, [R4.64+0x100] ;  /* 0x00010006040aa981 */ /* 0x000f28000c1e1900 */
[----:B------:R-:W4:Y:S01]  /*06b0*/  @!P3 LDG.E R14, [R4.64+0x180] ;  /* 0x00018006040eb981 */ /* 0x000f22000c1e1900 */
[----:B------:R-:W-:-:S02]  /*06c0*/  ISETP.GE.AND P0, PT, R42, R32, PT ;  /* 0x000000202a00720c */ /* 0x000fc40003f06270 */
[-C--:B------:R-:W-:Y:S02]  /*06d0*/  ISETP.GE.AND P2, PT, R39, R32.reuse, PT ;  /* 0x000000202700720c */ /* 0x080fe40003f46270 */
[----:B------:R-:W-:Y:S02]  /*06e0*/  ISETP.GE.AND P3, PT, R38, R32, PT ;  /* 0x000000202600720c */ /* 0x000fe40003f66270 */
[----:B------:R-:W-:-:S07]  /*06f0*/  MOV R16, RZ ;  /* 0x000000ff00107202 */ /* 0x000fce0000000f00 */
[----:B------:R-:W-:-:S04]  /*0700*/  @!P0 IADD3 R8, P1, R47, R36, RZ ;  /* 0x000000242f088210 */ /* 0x000fc80007f3e0ff */
[----:B------:R-:W-:Y:S02]  /*0710*/  @!P0 IADD3.X R9, R46, R35, RZ, P1, !PT ;  /* 0x000000232e098210 */ /* 0x000fe40000ffe4ff */
[----:B------:R-:W-:Y:S01]  /*0720*/  ISETP.GE.AND P1, PT, R37, R32, PT ;  /* 0x000000202500720c */ /* 0x000fe20003f26270 */
[----:B------:R-:W-:Y:S02]  /*0730*/  HFMA2.MMA R18, -RZ, RZ, 0, 0 ;  /* 0x00000000ff127435 */ /* 0x000fe400000001ff */
[----:B------:R-:W-:Y:S01]  /*0740*/  HFMA2.MMA R30, -RZ, RZ, 0, 0 ;  /* 0x00000000ff1e7435 */ /* 0x000fe200000001ff */
[----:B--2---:R-:W-:Y:S04]  /*0750*/  STS [R49.X4], R0 ;  /* 0x0000000031007388 */ /* 0x004fe80000004800 */
[----:B---3--:R-:W-:Y:S04]  /*0760*/  STS [R49.X4+0x80], R12 ;  /* 0x0000800c31007388 */ /* 0x008fe80000004800 */
[----:B----4-:R0:W-:Y:S04]  /*0770*/  STS [R49.X4+0x100], R10 ;  /* 0x0001000a31007388 */ /* 0x0101e80000004800 */
[----:B------:R1:W-:Y:S01]  /*0780*/  STS [R49.X4+0x180], R14 ;  /* 0x0001800e31007388 */ /* 0x0003e20000004800 */
[----:B------:R-:W-:-:S06]  /*0790*/  NOP ;  /* 0x0000000000007918 */ /* 0x000fcc0000000000 */
[----:B------:R-:W-:Y:S04]  /*07a0*/  LDS.128 R4, [R49.X16] ;  /* 0x0000000031047984 */ /* 0x000fe8000000cc00 */
[----:B------:R-:W-:Y:S01]  /*07b0*/  BAR.SYNC.DEFER_BLOCKING 0x0 ;  /* 0x0000000000007b1d */ /* 0x000fe20000010000 */
[CC--:B0-----:R-:W-:Y:S02]  /*07c0*/  @!P2 IADD3 R10, P4, R47.reuse, R36.reuse, RZ ;  /* 0x000000242f0aa210 */ /* 0x0c1fe40007f9e0ff */
[CC--:B------:R-:W-:Y:S02]  /*07d0*/  @!P3 IADD3 R12, P5, R47.reuse, R36.reuse, RZ ;  /* 0x000000242f0cb210 */ /* 0x0c0fe40007fbe0ff */
[----:B-1----:R-:W-:Y:S02]  /*07e0*/  @!P1 IADD3 R14, P6, R47, R36, RZ ;  /* 0x000000242f0e9210 */ /* 0x002fe40007fde0ff */
[----:B------:R-:W-:-:S02]  /*07f0*/  MOV R0, RZ ;  /* 0x000000ff00007202 */ /* 0x000fc40000000f00 */
[CC--:B------:R-:W-:Y:S02]  /*0800*/  @!P2 IADD3.X R11, R46.reuse, R35.reuse, RZ, P4, !PT ;  /* 0x000000232e0ba210 */ /* 0x0c0fe400027fe4ff */
[CC--:B------:R-:W-:Y:S02]  /*0810*/  @!P3 IADD3.X R13, R46.reuse, R35.reuse, RZ, P5, !PT ;  /* 0x000000232e0db210 */ /* 0x0c0fe40002ffe4ff */
[----:B------:R-:W-:Y:S01]  /*0820*/  @!P1 IADD3.X R15, R46, R35, RZ, P6, !PT ;  /* 0x000000232e0f9210 */ /* 0x000fe200037fe4ff */
        /* <DEDUP_REMOVED lines=9> */
[----:B------:R-:W-:Y:S01]  /*08c0*/  IADD3.X R21, R44, R35, RZ, P4, !PT ;  /* 0x000000232c157210 */ /* 0x000fe200027fe4ff */
[----:B--2---:R-:W-:Y:S04]  /*08d0*/  STS [R49.X4], R16 ;  /* 0x0000001031007388 */ /* 0x004fe80000004800 */
[----:B---3--:R-:W-:Y:S04]  /*08e0*/  STS [R49.X4+0x80], R18 ;  /* 0x0000801231007388 */ /* 0x008fe80000004800 */
[----:B----4-:R0:W-:Y:S04]  /*08f0*/  STS [R49.X4+0x100], R0 ;  /* 0x0001000031007388 */ /* 0x0101e80000004800 */
[----:B------:R-:W-:Y:S01]  /*0900*/  STS [R49.X4+0x180], R30 ;  /* 0x0001801e31007388 */ /* 0x000fe20000004800 */
[----:B------:R-:W-:-:S06]  /*0910*/  NOP ;  /* 0x0000000000007918 */ /* 0x000fcc0000000000 */
[----:B------:R-:W1:Y:S04]  /*0920*/  LDS.128 R12, [R49.X16] ;  /* 0x00000000310c7984 */ /* 0x000e68000000cc00 */
[----:B------:R-:W-:Y:S06]  /*0930*/  BAR.SYNC.DEFER_BLOCKING 0x0 ;  /* 0x0000000000007b1d */ /* 0x000fec0000010000 */
[----:B------:R2:W3:Y:S04]  /*0940*/  @!P0 LDG.E R22, [R20.64] ;  /* 0x0000000614168981 */ /* 0x0004e8000c1e1900 */
[----:B------:R2:W4:Y:S04]  /*0950*/  @!P3 LDG.E R60, [R20.64+0x100] ;  /* 0x00010006143cb981 */ /* 0x000528000c1e1900 */
[----:B------:R2:W4:Y:S04]  /*0960*/  @!P2 LDG.E R62, [R20.64+0x80] ;  /* 0x00008006143ea981 */ /* 0x000528000c1e1900 */
[----:B------:R2:W4:Y:S01]  /*0970*/  @!P1 LDG.E R64, [R20.64+0x180] ;  /* 0x0001800614409981 */ /* 0x000522000c1e1900 */
[-C--:B------:R-:W-:Y:S01]  /*0980*/  ISETP.GE.AND P2, PT, R42, R32.reuse, PT ;  /* 0x000000202a00720c */ /* 0x080fe20003f46270 */
[----:B0-----:R-:W-:Y:S01]  /*0990*/  IMAD R0, R52, c[0x0][0x1f0], RZ ;  /* 0x00007c0034007a24 */ /* 0x001fe200078e02ff */
[----:B------:R-:W-:Y:S01]  /*09a0*/  SHF.R.S32.HI R29, RZ, 0x1f, R28 ;  /* 0x0000001fff1d7819 */ /* 0x000fe2000001141c */
[----:B------:R-:W-:Y:S01]  /*09b0*/  IMAD.WIDE.U32 R8, R57, c[0x0][0x1f0], RZ ;  /* 0x00007c0039087a25 */ /* 0x000fe200078e00ff */
[----:B------:R-:W-:Y:S01]  /*09c0*/  BSSY B0, `(.L_x_13112) ;  /* 0x0000048000007945 */ /* 0x000fe20003800000 */
[----:B------:R-:W-:-:S02]  /*09d0*/  ISETP.GE.AND P4, PT, R38, R32, PT ;  /* 0x000000202600720c */ /* 0x000fc40003f86270 */
[----:B------:R-:W-:Y:S01]  /*09e0*/  IMAD R17, R57, c[0x0][0x1f4], R0 ;  /* 0x00007d0039117a24 */ /* 0x000fe200078e0200 */
[----:B------:R-:W-:Y:S01]  /*09f0*/  MOV R18, R8 ;  /* 0x0000000800127202 */ /* 0x000fe20000000f00 */
[----:B-1---5:R-:W-:Y:S01]  /*0a00*/  FADD.FTZ R63, R12, R54 ;  /* 0x000000360c3f7221 */ /* 0x022fe20000010000 */
[----:B--2---:R-:W-:Y:S01]  /*0a10*/  IADD3 R21, P1, R36, c[0x0][0x268], RZ ;  /* 0x00009a0024157a10 */ /* 0x004fe20007f3e0ff */
[----:B------:R-:W-:Y:S01]  /*0a20*/  IMAD R0, R58, c[0x0][0x1f8], RZ ;  /* 0x00007e003a007a24 */ /* 0x000fe200078e02ff */
[----:B------:R-:W-:Y:S01]  /*0a30*/  IADD3 R19, R9, R17, RZ ;  /* 0x0000001109137210 */ /* 0x000fe20007ffe0ff */
[----:B------:R-:W-:Y:S01]  /*0a40*/  @!P2 IMAD.WIDE.U32 R10, R57, c[0x0][0x1f0], R28 ;  /* 0x00007c00390aaa25 */ /* 0x000fe200078e001c */
[----:B------:R-:W-:Y:S02]  /*0a50*/  MOV R9, c[0x0][0x174] ;  /* 0x00005d0000097a02 */ /* 0x000fe40000000f00 */
[----:B------:R-:W-:Y:S01]  /*0a60*/  FSETP.GTU.FTZ.AND P6, PT, R63, 20, PT ;  /* 0x41a000003f00780b */ /* 0x000fe20003fdc000 */
[----:B------:R-:W-:Y:S01]  /*0a70*/  IMAD.WIDE.U32 R18, R59, c[0x0][0x1f8], R18 ;  /* 0x00007e003b127a25 */ /* 0x000fe200078e0012 */
[----:B------:R-:W-:-:S02]  /*0a80*/  @!P2 IADD3 R17, R17, R11, RZ ;  /* 0x0000000b1111a210 */ /* 0x000fc40007ffe0ff */
[----:B------:R-:W-:Y:S01]  /*0a90*/  @!P2 MOV R16, R10 ;  /* 0x0000000a0010a202 */ /* 0x000fe20000000f00 */
[----:B------:R-:W-:Y:S01]  /*0aa0*/  IMAD R23, R59, c[0x0][0x1fc], R0 ;  /* 0x00007f003b177a24 */ /* 0x000fe200078e0200 */
[----:B------:R-:W-:Y:S01]  /*0ab0*/  LEA R34, R9, R40, 0x7 ;  /* 0x0000002809227211 */ /* 0x000fe200078e38ff */
[----:B------:R-:W-:Y:S01]  /*0ac0*/  FADD.FTZ R65, R14, R54 ;  /* 0x000000360e417221 */ /* 0x000fe20000010000 */
[----:B------:R-:W-:Y:S01]  /*0ad0*/  ISETP.GE.AND P5, PT, R37, R32, PT ;  /* 0x000000202500720c */ /* 0x000fe20003fa6270 */
[----:B------:R-:W-:Y:S01]  /*0ae0*/  @!P2 IMAD.WIDE.U32 R16, R59, c[0x0][0x1f8], R16 ;  /* 0x00007e003b10aa25 */ /* 0x000fe200078e0010 */
[----:B------:R-:W-:Y:S02]  /*0af0*/  SHF.R.S32.HI R0, RZ, 0x1f, R34 ;  /* 0x0000001fff007819 */ /* 0x000fe40000011422 */
[----:B------:R-:W-:-:S04]  /*0b00*/  IADD3 R20, P3, R34, R18, RZ ;  /* 0x0000001222147210 */ /* 0x000fc80007f7e0ff */
[----:B------:R-:W-:Y:S02]  /*0b10*/  IADD3.X R19, R0, R23, R19, P3, !PT ;  /* 0x0000001700137210 */ /* 0x000fe40001ffe413 */
[----:B------:R-:W-:Y:S01]  /*0b20*/  ISETP.GE.AND P3, PT, R39, R32, PT ;  /* 0x000000202700720c */ /* 0x000fe20003f66270 */
[----:B---3--:R0:W-:Y:S04]  /*0b30*/  STS [R49.X4], R22 ;  /* 0x0000001631007388 */ /* 0x0081e80000004800 */
[----:B----4-:R-:W-:Y:S04]  /*0b40*/  STS [R49.X4+0x100], R60 ;  /* 0x0001003c31007388 */ /* 0x010fe80000004800 */
[----:B------:R1:W-:Y:S01]  /*0b50*/  STS [R49.X4+0x80], R62 ;  /* 0x0000803e31007388 */ /* 0x0003e20000004800 */
[----:B0-----:R-:W-:-:S03]  /*0b60*/  @!P2 IADD3 R22, P0, R42, R16, RZ ;  /* 0x000000102a16a210 */ /* 0x001fc60007f1e0ff */
[----:B------:R0:W-:Y:S01]  /*0b70*/  STS [R49.X4+0x180], R64 ;  /* 0x0001804031007388 */ /* 0x0001e20000004800 */
[----:B------:R-:W-:-:S06]  /*0b80*/  NOP ;  /* 0x0000000000007918 */ /* 0x000fcc0000000000 */
[----:B------:R2:W3:Y:S01]  /*0b90*/  LDS.128 R8, [R49.X16] ;  /* 0x0000000031087984 */ /* 0x0004e2000000cc00 */
[----:B------:R-:W-:Y:S01]  /*0ba0*/  @!P2 IADD3.X R23, R41, R17, R23, P0, !PT ;  /* 0x000000112917a210 */ /* 0x000fe200007fe417 */
[--C-:B-1----:R-:W-:Y:S01]  /*0bb0*/  FADD.FTZ R62, R13, R54.reuse ;  /* 0x000000360d3e7221 */ /* 0x102fe20000010000 */
[----:B------:R-:W-:Y:S01]  /*0bc0*/  IADD3.X R17, R35, c[0x0][0x26c], RZ, P1, !PT ;  /* 0x00009b0023117a10 */ /* 0x000fe20000ffe4ff */
[----:B0-----:R-:W-:Y:S01]  /*0bd0*/  FADD.FTZ R64, R15, R54 ;  /* 0x000000360f407221 */ /* 0x001fe20000010000 */
[----:B------:R-:W-:Y:S02]  /*0be0*/  LEA R16, P1, R20, R21, 0x2 ;  /* 0x0000001514107211 */ /* 0x000fe400078210ff */
[----:B------:R-:W-:Y:S02]  /*0bf0*/  @!P2 LEA R18, P0, R22, c[0x0][0x268], 0x2 ;  /* 0x00009a001612aa11 */ /* 0x000fe400078010ff */
[----:B------:R-:W-:Y:S02]  /*0c00*/  LEA.HI.X R17, R20, R17, R19, 0x2, P1 ;  /* 0x0000001114117211 */ /* 0x000fe400008f1413 */
[----:B------:R-:W-:-:S02]  /*0c10*/  @!P2 LEA.HI.X R19, R22, c[0x0][0x26c], R23, 0x2, P0 ;  /* 0x00009b001613aa11 */ /* 0x000fc400000f1417 */
[----:B------:R-:W-:Y:S02]  /*0c20*/  FSETP.GTU.FTZ.AND P1, PT, R62, 20, PT ;  /* 0x41a000003e00780b */ /* 0x000fe40003f3c000 */
[----:B------:R-:W-:Y:S01]  /*0c30*/  FSETP.GTU.FTZ.AND P0, PT, R65, 20, PT ;  /* 0x41a000004100780b */ /* 0x000fe20003f1c000 */
[----:B------:R-:W-:Y:S07]  /*0c40*/  @P6 BRA `(.L_x_13113) ;  /* 0x000001f000006947 */ /* 0x000fee0003800000 */
[----:B--2---:R-:W-:Y:S01]  /*0c50*/  FMUL.FTZ R63, R63, 1.4426950216293334961 ;  /* 0x3fb8aa3b3f3f7820 */ /* 0x004fe20000410000 */
        /* <DEDUP_REMOVED lines=30> */
.L_x_13113:
[----:B--2---:R-:W-:Y:S05]  /*0e40*/  BSYNC B0 ;  /* 0x0000000000007941 */ /* 0x004fea0003800000 */
.L_x_13112:
[----:B------:R-:W-:Y:S01]  /*0e50*/  BSSY B0, `(.L_x_13114) ;  /* 0x0000026000007945 */ /* 0x000fe20003800000 */
[----:B------:R-:W-:Y:S01]  /*0e60*/  HFMA2.MMA R20, -RZ, RZ, 0, 0 ;  /* 0x00000000ff147435 */ /* 0x000fe200000001ff */
[----:B------:R-:W-:Y:S01]  /*0e70*/  FSETP.GTU.FTZ.AND P6, PT, R64, 20, PT ;  /* 0x41a000004000780b */ /* 0x000fe20003fdc000 */
[----:B------:R-:W-:Y:S01]  /*0e80*/  HFMA2.MMA R30, -RZ, RZ, 0, 0 ;  /* 0x00000000ff1e7435 */ /* 0x000fe200000001ff */
[----:B------:R-:W-:Y:S02]  /*0e90*/  MOV R22, RZ ;  /* 0x000000ff00167202 */ /* 0x000fe40000000f00 */
[----:B------:R-:W-:Y:S01]  /*0ea0*/  MOV R60, RZ ;  /* 0x000000ff003c7202 */ /* 0x000fe20000000f00 */
        /* <DEDUP_REMOVED lines=32> */
.L_x_13115:
[----:B------:R-:W-:Y:S05]  /*10b0*/  BSYNC B0 ;  /* 0x0000000000007941 */ /* 0x000fea0003800000 */
.L_x_13114:
        /* <DEDUP_REMOVED lines=33> */
.L_x_13117:
[----:B------:R-:W-:Y:S05]  /*12d0*/  BSYNC B0 ;  /* 0x0000000000007941 */ /* 0x000fea0003800000 */
.L_x_13116:
        /* <DEDUP_REMOVED lines=33> */
.L_x_13119:
[----:B------:R-:W-:Y:S05]  /*14f0*/  BSYNC B0 ;  /* 0x0000000000007941 */ /* 0x000fea0003800000 */
.L_x_13118:
[----:B------:R-:W-:Y:S06]  /*1500*/  BAR.SYNC.DEFER_BLOCKING 0x0 ;  /* 0x0000000000007b1d */ /* 0x000fec0000010000 */
[----:B------:R0:W2:Y:S04]  /*1510*/  @!P2 LDG.E R20, [R18.64] ;  /* 0x000000061214a981 */ /* 0x0000a8000c1e1900 */
[----:B------:R1:W4:Y:S04]  /*1520*/  @!P3 LDG.E R22, [R16.64+-0x180] ;  /* 0xfffe80061016b981 */ /* 0x000328000c1e1900 */
[----:B------:R1:W5:Y:S04]  /*1530*/  @!P4 LDG.E R30, [R16.64+-0x100] ;  /* 0xffff0006101ec981 */ /* 0x000368000c1e1900 */
[----:B---3--:R1:W3:Y:S01]  /*1540*/  @!P5 LDG.E R60, [R16.64+-0x80] ;  /* 0xffff8006103cd981 */ /* 0x0082e2000c1e1900 */
[----:B------:R-:W-:Y:S01]  /*1550*/  IMAD R14, R52, c[0x0][0x200], RZ ;  /* 0x00008000340e7a24 */ /* 0x000fe200078e02ff */
[----:B------:R-:W-:Y:S01]  /*1560*/  @!P2 MOV R15, R29 ;  /* 0x0000001d000fa202 */ /* 0x000fe20000000f00 */
[C---:B------:R-:W-:Y:S01]  /*1570*/  IMAD.WIDE.U32 R12, R57.reuse, c[0x0][0x200], RZ ;  /* 0x00008000390c7a25 */ /* 0x040fe200078e00ff */
[----:B0-----:R-:W-:Y:S01]  /*1580*/  IADD3 R19, P1, R36, c[0x0][0x258], RZ ;  /* 0x0000960024137a10 */ /* 0x001fe20007f3e0ff */
[----:B------:R-:W-:Y:S01]  /*1590*/  HFMA2.MMA R68, -RZ, RZ, 0, 0 ;  /* 0x00000000ff447435 */ /* 0x000fe200000001ff */
[----:B------:R-:W-:Y:S01]  /*15a0*/  MOV R70, RZ ;  /* 0x000000ff00467202 */ /* 0x000fe20000000f00 */
[----:B------:R-:W-:Y:S01]  /*15b0*/  IMAD R21, R57, c[0x0][0x204], R14 ;  /* 0x0000810039157a24 */ /* 0x000fe200078e020e */
[----:B------:R-:W-:Y:S01]  /*15c0*/  @!P2 MOV R14, R28 ;  /* 0x0000001c000ea202 */ /* 0x000fe20000000f00 */
[----:B------:R-:W-:Y:S01]  /*15d0*/  IMAD R18, R58, c[0x0][0x208], RZ ;  /* 0x000082003a127a24 */ /* 0x000fe200078e02ff */
[----:B------:R-:W-:-:S02]  /*15e0*/  HFMA2.MMA R72, -RZ, RZ, 0, 0 ;  /* 0x00000000ff487435 */ /* 0x000fc400000001ff */
[----:B------:R-:W-:Y:S01]  /*15f0*/  IADD3 R13, R13, R21, RZ ;  /* 0x000000150d0d7210 */ /* 0x000fe20007ffe0ff */
[----:B------:R-:W-:-:S04]  /*1600*/  @!P2 IMAD.WIDE.U32 R14, R57, c[0x0][0x200], R14 ;  /* 0x00008000390eaa25 */ /* 0x000fc800078e000e */
[----:B-1----:R-:W-:Y:S01]  /*1610*/  IMAD.WIDE.U32 R16, R59, c[0x0][0x208], R12 ;  /* 0x000082003b107a25 */ /* 0x002fe200078e000c */
[----:B------:R-:W-:-:S03]  /*1620*/  @!P2 IADD3 R15, R21, R15, RZ ;  /* 0x0000000f150fa210 */ /* 0x000fc60007ffe0ff */
[C---:B------:R-:W-:Y:S02]  /*1630*/  IMAD R21, R59.reuse, c[0x0][0x20c], R18 ;  /* 0x000083003b157a24 */ /* 0x040fe400078e0212 */
[----:B------:R-:W-:Y:S01]  /*1640*/  @!P2 IMAD.WIDE.U32 R12, R59, c[0x0][0x208], R14 ;  /* 0x000082003b0caa25 */ /* 0x000fe200078e000e */
[----:B------:R-:W-:-:S04]  /*1650*/  IADD3 R14, P6, R34, R16, RZ ;  /* 0x00000010220e7210 */ /* 0x000fc80007fde0ff */
[----:B------:R-:W-:Y:S02]  /*1660*/  @!P2 IADD3 R15, P0, R42, R12, RZ ;  /* 0x0000000c2a0fa210 */ /* 0x000fe40007f1e0ff */
[----:B------:R-:W-:Y:S02]  /*1670*/  IADD3.X R12, R35, c[0x0][0x25c], RZ, P1, !PT ;  /* 0x00009700230c7a10 */ /* 0x000fe40000ffe4ff */
[----:B------:R-:W-:Y:S02]  /*1680*/  IADD3.X R17, R0, R21, R17, P6, !PT ;  /* 0x0000001500117210 */ /* 0x000fe400037fe411 */
[----:B------:R-:W-:Y:S02]  /*1690*/  @!P2 IADD3.X R66, R41, R13, R21, P0, !PT ;  /* 0x0000000d2942a210 */ /* 0x000fe400007fe415 */
[----:B------:R-:W-:Y:S02]  /*16a0*/  LEA R18, P1, R14, R19, 0x2 ;  /* 0x000000130e127211 */ /* 0x000fe400078210ff */
[----:B------:R-:W-:-:S02]  /*16b0*/  @!P2 LEA R16, P0, R15, c[0x0][0x258], 0x2 ;  /* 0x000096000f10aa11 */ /* 0x000fc400078010ff */
[----:B------:R-:W-:Y:S02]  /*16c0*/  LEA.HI.X R19, R14, R12, R17, 0x2, P1 ;  /* 0x0000000c0e137211 */ /* 0x000fe400008f1411 */
[----:B------:R-:W-:Y:S02]  /*16d0*/  @!P2 LEA.HI.X R17, R15, c[0x0][0x25c], R66, 0x2, P0 ;  /* 0x000097000f11aa11 */ /* 0x000fe400000f1442 */
[----:B------:R-:W-:Y:S01]  /*16e0*/  MOV R66, RZ ;  /* 0x000000ff00427202 */ /* 0x000fe20000000f00 */
[----:B--2---:R-:W-:Y:S04]  /*16f0*/  STS [R49.X4], R20 ;  /* 0x0000001431007388 */ /* 0x004fe80000004800 */
[----:B----4-:R-:W-:Y:S04]  /*1700*/  STS [R49.X4+0x80], R22 ;  /* 0x0000801631007388 */ /* 0x010fe80000004800 */
[----:B-----5:R-:W-:Y:S04]  /*1710*/  STS [R49.X4+0x100], R30 ;  /* 0x0001001e31007388 */ /* 0x020fe80000004800 */
[----:B---3--:R-:W-:Y:S01]  /*1720*/  STS [R49.X4+0x180], R60 ;  /* 0x0001803c31007388 */ /* 0x008fe20000004800 */
[----:B------:R-:W-:-:S06]  /*1730*/  NOP ;  /* 0x0000000000007918 */ /* 0x000fcc0000000000 */
[----:B------:R-:W0:Y:S04]  /*1740*/  LDS.128 R12, [R49.X16] ;  /* 0x00000000310c7984 */ /* 0x000e28000000cc00 */
[----:B------:R-:W-:Y:S06]  /*1750*/  BAR.SYNC.DEFER_BLOCKING 0x0 ;  /* 0x0000000000007b1d */ /* 0x000fec0000010000 */
[----:B------:R-:W2:Y:S04]  /*1760*/  @!P2 LDG.E R68, [R16.64] ;  /* 0x000000061044a981 */ /* 0x000ea8000c1e1900 */
[----:B------:R-:W3:Y:S04]  /*1770*/  @!P3 LDG.E R66, [R18.64+-0x180] ;  /* 0xfffe80061242b981 */ /* 0x000ee8000c1e1900 */
[----:B------:R-:W4:Y:S04]  /*1780*/  @!P4 LDG.E R72, [R18.64+-0x100] ;  /* 0xffff00061248c981 */ /* 0x000f28000c1e1900 */
[----:B------:R-:W5:Y:S01]  /*1790*/  @!P5 LDG.E R70, [R18.64+-0x80] ;  /* 0xffff80061246d981 */ /* 0x000f62000c1e1900 */
[----:B0-----:R-:W-:Y:S01]  /*17a0*/  FMUL.FTZ R20, R12, -1.4426950216293334961 ;  /* 0xbfb8aa3b0c147820 */ /* 0x001fe20000410000 */
[----:B------:R-:W-:Y:S01]  /*17b0*/  ISETP.NE.AND P6, PT, R50, RZ, PT ;  /* 0x000000ff3200720c */ /* 0x000fe20003fc5270 */
[----:B------:R-:W-:Y:S01]  /*17c0*/  FMUL.FTZ R21, R13, -1.4426950216293334961 ;  /* 0xbfb8aa3b0d157820 */ /* 0x000fe20000410000 */
[----:B------:R-:W-:Y:S01]  /*17d0*/  BSSY B0, `(.L_x_13120) ;  /* 0x0000051000007945 */ /* 0x000fe20003800000 */
[----:B------:R-:W-:-:S02]  /*17e0*/  FMUL.FTZ R30, R15, -1.4426950216293334961 ;  /* 0xbfb8aa3b0f1e7820 */ /* 0x000fc40000410000 */
[----:B------:R-:W-:Y:S01]  /*17f0*/  FMUL.FTZ R22, R14, -1.4426950216293334961 ;  /* 0xbfb8aa3b0e167820 */ /* 0x000fe20000410000 */
[----:B------:R-:W0:Y:S08]  /*1800*/  MUFU.EX2 R20, R20 ;  /* 0x0000001400147308 */ /* 0x000e300000000800 */
[----:B------:R-:W1:Y:S08]  /*1810*/  MUFU.EX2 R21, R21 ;  /* 0x0000001500157308 */ /* 0x000e700000000800 */
[----:B------:R1:W1:Y:S01]  /*1820*/  MUFU.EX2 R23, R22 ;  /* 0x0000001600177308 */ /* 0x0002620000000800 */
[----:B0-----:R-:W-:-:S07]  /*1830*/  FADD.FTZ R20, R20, 1 ;  /* 0x3f80000014147421 */ /* 0x001fce0000010000 */
[----:B------:R-:W0:Y:S01]  /*1840*/  MUFU.EX2 R30, R30 ;  /* 0x0000001e001e7308 */ /* 0x000e220000000800 */
[----:B-1----:R-:W-:Y:S02]  /*1850*/  FADD.FTZ R22, R21, 1 ;  /* 0x3f80000015167421 */ /* 0x002fe40000010000 */
[----:B------:R-:W-:-:S05]  /*1860*/  FADD.FTZ R23, R23, 1 ;  /* 0x3f80000017177421 */ /* 0x000fca0000010000 */
[----:B------:R-:W1:Y:S01]  /*1870*/  MUFU.RCP R33, R20 ;  /* 0x0000001400217308 */ /* 0x000e620000001000 */
[----:B0-----:R-:W-:-:S07]  /*1880*/  FADD.FTZ R60, R30, 1 ;  /* 0x3f8000001e3c7421 */ /* 0x001fce0000010000 */
[----:B------:R-:W0:Y:S01]  /*1890*/  MUFU.RCP R67, R23 ;  /* 0x0000001700437308 */ /* 0x000e220000001000 */
[----:B-1----:R-:W-:-:S04]  /*18a0*/  FADD.FTZ R21, -R33, 1 ;  /* 0x3f80000021157421 */ /* 0x002fc80000010100 */
[----:B------:R-:W-:Y:S02]  /*18b0*/  FFMA.FTZ R21, R12, R21, 1 ;  /* 0x3f8000000c157423 */ /* 0x000fe40000010015 */
[----:B0-----:R-:W-:-:S04]  /*18c0*/  FADD.FTZ R31, -R67, 1 ;  /* 0x3f800000431f7421 */ /* 0x001fc80000010100 */
[----:B------:R-:W-:Y:S01]  /*18d0*/  FFMA.FTZ R31, R14, R31, 1 ;  /* 0x3f8000000e1f7423 */ /* 0x000fe2000001001f */
[----:B--2---:R0:W-:Y:S04]  /*18e0*/  STS [R49.X4], R68 ;  /* 0x0000004431007388 */ /* 0x0041e80000004800 */
[----:B---3--:R1:W-:Y:S04]  /*18f0*/  STS [R49.X4+0x80], R66 ;  /* 0x0000804231007388 */ /* 0x0083e80000004800 */
[----:B----4-:R-:W-:Y:S01]  /*1900*/  STS [R49.X4+0x100], R72 ;  /* 0x0001004831007388 */ /* 0x010fe20000004800 */
[----:B0-----:R-:W0:Y:S03]  /*1910*/  MUFU.RCP R68, R22 ;  /* 0x0000001600447308 */ /* 0x001e260000001000 */
[----:B-----5:R2:W-:Y:S01]  /*1920*/  STS [R49.X4+0x180], R70 ;  /* 0x0001804631007388 */ /* 0x0205e20000004800 */
[----:B------:R-:W-:-:S06]  /*1930*/  NOP ;  /* 0x0000000000007918 */ /* 0x000fcc0000000000 */
[----:B------:R-:W3:Y:S01]  /*1940*/  LDS.128 R16, [R49.X16] ;  /* 0x0000000031107984 */ /* 0x000ee2000000cc00 */
[----:B-1----:R-:W2:Y:S01]  /*1950*/  MUFU.RCP R66, R60 ;  /* 0x0000003c00427308 */ /* 0x002ea20000001000 */
[----:B0-----:R-:W-:-:S04]  /*1960*/  FADD.FTZ R30, -R68, 1 ;  /* 0x3f800000441e7421 */ /* 0x001fc80000010100 */
[----:B------:R-:W-:Y:S02]  /*1970*/  FFMA.FTZ R30, R13, R30, 1 ;  /* 0x3f8000000d1e7423 */ /* 0x000fe4000001001e */
[----:B--2---:R-:W-:-:S04]  /*1980*/  FADD.FTZ R70, -R66, 1 ;  /* 0x3f80000042467421 */ /* 0x004fc80000010100 */
        /* <DEDUP_REMOVED lines=14> */
[----:B------:R-:W-:Y:S01]  /*1a70*/  IMAD R70, R52, c[0x0][0x2e8], RZ ;  /* 0x0000ba0034467a24 */ /* 0x000fe200078e02ff */
[----:B------:R-:W-:Y:S01]  /*1a80*/  IADD3 R61, P4, R36, c[0x0][0x338], RZ ;  /* 0x0000ce00243d7a10 */ /* 0x000fe20007f9e0ff */
[----:B------:R-:W-:-:S03]  /*1a90*/  IMAD.WIDE.U32 R30, R57, c[0x0][0x2e8], RZ ;  /* 0x0000ba00391e7a25 */ /* 0x000fc600078e00ff */
[----:B------:R0:W-:Y:S01]  /*1aa0*/  STS.128 [R49.X16], R20 ;  /* 0x0000001431007388 */ /* 0x0001e2000000cc00 */
[----:B------:R-:W-:-:S06]  /*1ab0*/  NOP ;  /* 0x0000000000007918 */ /* 0x000fcc0000000000 */
[----:B------:R-:W-:Y:S04]  /*1ac0*/  LDS R69, [R49.X4] ;  /* 0x0000000031457984 */ /* 0x000fe80000004800 */
[----:B------:R-:W-:Y:S04]  /*1ad0*/  LDS R71, [R49.X4+0x80] ;  /* 0x0000800031477984 */ /* 0x000fe80000004800 */
[----:B------:R-:W-:Y:S01]  /*1ae0*/  LDS R75, [R49.X4+0x100] ;  /* 0x00010000314b7984 */ /* 0x000fe20000004800 */
[----:B0-----:R-:W-:Y:S01]  /*1af0*/  IMAD R23, R57, c[0x0][0x2ec], R70 ;  /* 0x0000bb0039177a24 */ /* 0x001fe200078e0246 */
[----:B------:R-:W-:Y:S01]  /*1b00*/  P2R R20, PR, RZ, 0x40 ;  /* 0x00000040ff147803 */ /* 0x000fe20000000000 */
[----:B------:R-:W-:Y:S01]  /*1b10*/  IMAD R22, R58, c[0x0][0x2f0], RZ ;  /* 0x0000bc003a167a24 */ /* 0x000fe200078e02ff */
[----:B------:R-:W-:Y:S02]  /*1b20*/  LDS R81, [R49.X4+0x180] ;  /* 0x0001800031517984 */ /* 0x000fe40000004800 */
[----:B------:R-:W-:-:S02]  /*1b30*/  IADD3 R31, R31, R23, RZ ;  /* 0x000000171f1f7210 */ /* 0x000fc40007ffe0ff */
[----:B------:R-:W-:Y:S03]  /*1b40*/  @!P6 STS [0x200], R32 ;  /* 0x00020020ff00e388 */ /* 0x000fe60000000800 */
[C---:B------:R-:W-:Y:S01]  /*1b50*/  IMAD.WIDE.U32 R20, R59.reuse, c[0x0][0x2f0], R30 ;  /* 0x0000bc003b147a25 */ /* 0x040fe200078e001e */
[----:B------:R-:W-:Y:S03]  /*1b60*/  BAR.SYNC.DEFER_BLOCKING 0x0 ;  /* 0x0000000000007b1d */ /* 0x000fe60000010000 */
[----:B------:R-:W-:Y:S01]  /*1b70*/  IMAD R31, R59, c[0x0][0x2f4], R22 ;  /* 0x0000bd003b1f7a24 */ /* 0x000fe200078e0216 */
[----:B------:R-:W-:Y:S02]  /*1b80*/  IADD3 R20, P0, R34, R20, RZ ;  /* 0x0000001422147210 */ /* 0x000fe40007f1e0ff */
[----:B------:R-:W-:-:S02]  /*1b90*/  IADD3.X R22, R35, c[0x0][0x33c], RZ, P4, !PT ;  /* 0x0000cf0023167a10 */ /* 0x000fc400027fe4ff */
[----:B------:R-:W-:Y:S02]  /*1ba0*/  IADD3.X R21, R0, R31, R21, P0, !PT ;  /* 0x0000001f00157210 */ /* 0x000fe400007fe415 */
[----:B------:R-:W-:-:S04]  /*1bb0*/  IADD3 R30, P4, R42, R28, RZ ;  /* 0x0000001c2a1e7210 */ /* 0x000fc80007f9e0ff */
[----:B------:R-:W-:Y:S01]  /*1bc0*/  IADD3.X R31, R41, R29, RZ, P4, !PT ;  /* 0x0000001d291f7210 */ /* 0x000fe200027fe4ff */
[----:B------:R-:W0:Y:S02]  /*1bd0*/  LDS R60, [0x200] ;  /* 0x00020000ff3c7984 */ /* 0x000e240000000800 */
[-C--:B0-----:R-:W-:Y:S02]  /*1be0*/  ISETP.GE.AND P3, PT, R42, R60.reuse, PT ;  /* 0x0000003c2a00720c */ /* 0x081fe40003f66270 */
[-C--:B------:R-:W-:Y:S02]  /*1bf0*/  ISETP.GE.AND P2, PT, R38, R60.reuse, PT ;  /* 0x0000003c2600720c */ /* 0x080fe40003f46270 */
[-C--:B------:R-:W-:Y:S02]  /*1c00*/  ISETP.GE.AND P1, PT, R39, R60.reuse, PT ;  /* 0x0000003c2700720c */ /* 0x080fe40003f26270 */
[----:B------:R-:W-:Y:S02]  /*1c10*/  ISETP.GE.AND P0, PT, R37, R60, PT ;  /* 0x0000003c2500720c */ /* 0x000fe40003f06270 */
[----:B------:R-:W-:-:S04]  /*1c20*/  LEA R60, P5, R20, R61, 0x2 ;  /* 0x0000003d143c7211 */ /* 0x000fc800078a10ff */
[----:B------:R-:W-:Y:S01]  /*1c30*/  LEA.HI.X R61, R20, R22, R21, 0x2, P5 ;  /* 0x00000016143d7211 */ /* 0x000fe200028f1415 */
        /* <DEDUP_REMOVED lines=10> */
.L_x_13121:
[----:B------:R-:W-:Y:S05]  /*1ce0*/  BSYNC B0 ;  /* 0x0000000000007941 */ /* 0x000fea0003800000 */
.L_x_13120:
[----:B------:R1:W-:Y:S01]  /*1cf0*/  @!P2 STG.E [R60.64+-0x100], R75 ;  /* 0xffff004b3c00a986 */ /* 0x0003e2000c101906 */
[----:B------:R-:W-:Y:S02]  /*1d00*/  FMUL.FTZ R33, R12, R33 ;  /* 0x000000210c217220 */ /* 0x000fe40000410000 */
[----:B------:R-:W-:Y:S01]  /*1d10*/  FMUL.FTZ R68, R13, R68 ;  /* 0x000000440d447220 */ /* 0x000fe20000410000 */
[----:B------:R1:W-:Y:S01]  /*1d20*/  @!P1 STG.E [R60.64+-0x180], R71 ;  /* 0xfffe80473c009986 */ /* 0x0003e2000c101906 */
[----:B------:R-:W-:Y:S02]  /*1d30*/  FMUL.FTZ R67, R14, R67 ;  /* 0x000000430e437220 */ /* 0x000fe40000410000 */
[----:B------:R-:W-:Y:S01]  /*1d40*/  FMUL.FTZ R66, R15, R66 ;  /* 0x000000420f427220 */ /* 0x000fe20000410000 */
[----:B------:R1:W-:Y:S01]  /*1d50*/  @!P0 STG.E [R60.64+-0x80], R81 ;  /* 0xffff80513c008986 */ /* 0x0003e2000c101906 */
[----:B------:R-:W-:Y:S01]  /*1d60*/  ISETP.NE.U32.AND P0, PT, RZ, c[0x0][0x270], PT ;  /* 0x00009c00ff007a0c */ /* 0x000fe20003f05070 */
[----:B0-----:R-:W-:-:S02]  /*1d70*/  FMUL.FTZ R23, R8, R33 ;  /* 0x0000002108177220 */ /* 0x001fc40000410000 */
[----:B------:R-:W-:Y:S01]  /*1d80*/  FMUL.FTZ R77, R9, R68 ;  /* 0x00000044094d7220 */ /* 0x000fe20000410000 */
[----:B------:R-:W-:Y:S01]  /*1d90*/  ISETP.NE.AND.EX P0, PT, RZ, c[0x0][0x274], PT, P0 ;  /* 0x00009d00ff007a0c */ /* 0x000fe20003f05300 */
[----:B------:R-:W-:Y:S02]  /*1da0*/  FMUL.FTZ R21, R10, R67 ;  /* 0x000000430a157220 */ /* 0x000fe40000410000 */
[----:B------:R-:W-:-:S10]  /*1db0*/  FMUL.FTZ R79, R11, R66 ;  /* 0x000000420b4f7220 */ /* 0x000fd40000410000 */
[----:B------:R-:W-:Y:S05]  /*1dc0*/  @!P0 BRA `(.L_x_13122) ;  /* 0x0000030000008947 */ /* 0x000fea0003800000 */
[----:B-1----:R-:W-:Y:S01]  /*1dd0*/  BAR.SYNC.DEFER_BLOCKING 0x0 ;  /* 0x0000000000007b1d */ /* 0x002fe20000010000 */
[----:B------:R-:W-:Y:S01]  /*1de0*/  FMUL.FTZ R19, R19, R66 ;  /* 0x0000004213137220 */ /* 0x000fe20000410000 */
[----:B------:R-:W-:Y:S01]  /*1df0*/  IADD3 R13, P4, R36, c[0x0][0x270], RZ ;  /* 0x00009c00240d7a10 */ /* 0x000fe20007f9e0ff */
        /* <DEDUP_REMOVED lines=16> */
[----:B0-----:R-:W-:-:S03]  /*1f00*/  IMAD R17, R59, c[0x0][0x21c], R12 ;  /* 0x000087003b117a24 */ /* 0x001fc600078e020c */
[----:B------:R-:W-:Y:S02]  /*1f10*/  LDS R67, [R49.X4+0x180] ;  /* 0x0001800031437984 */ /* 0x000fe40000004800 */
[----:B------:R-:W-:Y:S02]  /*1f20*/  IADD3.X R9, R0, R17, R9, P0, !PT ;  /* 0x0000001100097210 */ /* 0x000fe400007fe409 */
[----:B------:R-:W-:Y:S04]  /*1f30*/  @!P6 STS [0x200], R32 ;  /* 0x00020020ff00e388 */ /* 0x000fe80000000800 */
[----:B------:R-:W-:Y:S06]  /*1f40*/  BAR.SYNC.DEFER_BLOCKING 0x0 ;  /* 0x0000000000007b1d */ /* 0x000fec0000010000 */
[----:B------:R-:W0:Y:S02]  /*1f50*/  LDS R10, [0x200] ;  /* 0x00020000ff0a7984 */ /* 0x000e240000000800 */
[----:B0-----:R-:W-:-:S02]  /*1f60*/  ISETP.GE.AND P3, PT, R42, R10, PT ;  /* 0x0000000a2a00720c */ /* 0x001fc40003f66270 */
[-C--:B------:R-:W-:Y:S02]  /*1f70*/  ISETP.GE.AND P0, PT, R39, R10.reuse, PT ;  /* 0x0000000a2700720c */ /* 0x080fe40003f06270 */
[-C--:B------:R-:W-:Y:S02]  /*1f80*/  ISETP.GE.AND P1, PT, R38, R10.reuse, PT ;  /* 0x0000000a2600720c */ /* 0x080fe40003f26270 */
[----:B------:R-:W-:Y:S02]  /*1f90*/  ISETP.GE.AND P2, PT, R37, R10, PT ;  /* 0x0000000a2500720c */ /* 0x000fe40003f46270 */
[----:B------:R-:W-:Y:S02]  /*1fa0*/  IADD3.X R10, R35, c[0x0][0x274], RZ, P4, !PT ;  /* 0x00009d00230a7a10 */ /* 0x000fe400027fe4ff */
        /* <DEDUP_REMOVED lines=14> */
.L_x_13124:
[----:B------:R-:W-:Y:S05]  /*2090*/  BSYNC B0 ;  /* 0x0000000000007941 */ /* 0x000fea0003800000 */
.L_x_13123:
[----:B------:R1:W-:Y:S04]  /*20a0*/  @!P0 STG.E [R12.64+-0x180], R33 ;  /* 0xfffe80210c008986 */ /* 0x0003e8000c101906 */
[----:B------:R1:W-:Y:S04]  /*20b0*/  @!P1 STG.E [R12.64+-0x100], R61 ;  /* 0xffff003d0c009986 */ /* 0x0003e8000c101906 */
[----:B------:R1:W-:Y:S02]  /*20c0*/  @!P2 STG.E [R12.64+-0x80], R67 ;  /* 0xffff80430c00a986 */ /* 0x0003e4000c101906 */
.L_x_13122:
[----:B-1----:R-:W-:Y:S01]  /*20d0*/  MOV R8, c[0x0][0x16c] ;  /* 0x00005b0000087a02 */ /* 0x002fe20000000f00 */
[----:B0-----:R-:W-:Y:S01]  /*20e0*/  FFMA.FTZ R10, R4, R23, R55 ;  /* 0x00000017040a7223 */ /* 0x001fe20000010037 */
[----:B------:R-:W-:Y:S01]  /*20f0*/  BAR.SYNC.DEFER_BLOCKING 0x0 ;  /* 0x0000000000007b1d */ /* 0x000fe20000010000 */
[----:B------:R-:W-:Y:S01]  /*2100*/  HFMA2.MMA R66, -RZ, RZ, 0, 0 ;  /* 0x00000000ff427435 */ /* 0x000fe200000001ff */
[----:B------:R-:W-:Y:S01]  /*2110*/  ISETP.GE.AND P0, PT, R8, 0x1, PT ;  /* 0x000000010800780c */ /* 0x000fe20003f06270 */
[----:B------:R-:W-:Y:S01]  /*2120*/  FFMA.FTZ R12, R5, R77, R10 ;  /* 0x0000004d050c7223 */ /* 0x000fe2000001000a */
[----:B------:R-:W-:Y:S01]  /*2130*/  CS2R R14, SRZ ;  /* 0x00000000000e7805 */ /* 0x000fe2000001ff00 */
[----:B------:R-:W-:-:S02]  /*2140*/  FMUL.FTZ R8, R23, R56 ;  /* 0x0000003817087220 */ /* 0x000fc40000410000 */
[----:B------:R-:W-:Y:S02]  /*2150*/  FFMA.FTZ R16, R6, R21, R12 ;  /* 0x0000001506107223 */ /* 0x000fe4000001000c */
[-C--:B------:R-:W-:Y:S01]  /*2160*/  FMUL.FTZ R9, R77, R56.reuse ;  /* 0x000000384d097220 */ /* 0x080fe20000410000 */
[----:B------:R-:W-:Y:S01]  /*2170*/  CS2R R12, SRZ ;  /* 0x00000000000c7805 */ /* 0x000fe2000001ff00 */
        /* <DEDUP_REMOVED lines=8> */
[----:B------:R-:W-:Y:S01]  /*2200*/  MOV R103, RZ ;  /* 0x000000ff00677202 */ /* 0x000fe20000000f00 */
[----:B------:R-:W-:Y:S01]  /*2210*/  IMAD R22, R58, c[0x0][0x1b8], RZ ;  /* 0x00006e003a167a24 */ /* 0x000fe200078e02ff */
[----:B------:R-:W-:Y:S01]  /*2220*/  MOV R80, RZ ;  /* 0x000000ff00507202 */ /* 0x000fe20000000f00 */
[----:B------:R-:W-:Y:S01]  /*2230*/  IMAD R75, R17, c[0x0][0x16c], RZ ;  /* 0x00005b00114b7a24 */ /* 0x000fe200078e02ff */
[----:B------:R-:W-:Y:S01]  /*2240*/  LEA.HI R17, R16, R16, RZ, 0x1 ;  /* 0x0000001010117211 */ /* 0x000fe200078f08ff */
[----:B------:R-:W-:Y:S01]  /*2250*/  IMAD.WIDE.U32 R14, R59, c[0x0][0x180], RZ ;  /* 0x000060003b0e7a25 */ /* 0x000fe200078e00ff */
[----:B------:R-:W-:-:S02]  /*2260*/  UMOV UR4, URZ ;  /* 0x0000003f00047c82 */ /* 0x000fc40008000000 */
[----:B------:R-:W-:Y:S01]  /*2270*/  LOP3.LUT R17, R17, 0xfffffe, RZ, 0xc0, !PT ;  /* 0x00fffffe11117812 */ /* 0x000fe200078ec0ff */
[C---:B------:R-:W-:Y:S01]  /*2280*/  IMAD R19, R59.reuse, c[0x0][0x184], R18 ;  /* 0x000061003b137a24 */ /* 0x040fe200078e0212 */
[----:B------:R-:W-:Y:S01]  /*2290*/  LEA R68, P0, R14, c[0x0][0x220], 0x3 ;  /* 0x000088000e447a11 */ /* 0x000fe200078018ff */
[----:B------:R-:W-:Y:S01]  /*22a0*/  IMAD.WIDE.U32 R70, R59, c[0x0][0x198], RZ ;  /* 0x000066003b467a25 */ /* 0x000fe200078e00ff */
[----:B------:R-:W-:Y:S02]  /*22b0*/  IADD3 R17, R16, -R17, RZ ;  /* 0x8000001110117210 */ /* 0x000fe40007ffe0ff */
[----:B------:R-:W-:Y:S01]  /*22c0*/  IADD3 R19, R15, R19, RZ ;  /* 0x000000130f137210 */ /* 0x000fe20007ffe0ff */
[----:B------:R-:W-:Y:S01]  /*22d0*/  IMAD.WIDE.U32 R12, R59, c[0x0][0x1b8], RZ ;  /* 0x00006e003b0c7a25 */ /* 0x000fe200078e00ff */
[----:B------:R-:W-:Y:S02]  /*22e0*/  LEA R67, P1, R70, c[0x0][0x228], 0x3 ;  /* 0x00008a0046437a11 */ /* 0x000fe400078218ff */
[----:B------:R-:W-:Y:S01]  /*22f0*/  SHF.L.U32 R81, R17, 0x8, RZ ;  /* 0x0000000811517819 */ /* 0x000fe200000006ff */
[C---:B------:R-:W-:Y:S01]  /*2300*/  IMAD R33, R59.reuse, c[0x0][0x19c], R20 ;  /* 0x000067003b217a24 */ /* 0x040fe200078e0214 */
        /* <DEDUP_REMOVED lines=12> */
[----:B------:R-:W-:Y:S01]  /*23d0*/  CS2R R14, SRZ ;  /* 0x00000000000e7805 */ /* 0x000fe2000001ff00 */
[----:B------:R-:W-:-:S02]  /*23e0*/  CS2R R12, SRZ ;  /* 0x00000000000c7805 */ /* 0x000fc4000001ff00 */
.L_x_13140:
[----:B------:R-:W-:Y:S02]  /*23f0*/  MOV R16, R68 ;  /* 0x0000004400107202 */ /* 0x000fe40000000f00 */
[----:B------:R-:W-:-:S05]  /*2400*/  MOV R17, R71 ;  /* 0x0000004700117202 */ /* 0x000fca0000000f00 */
[----:B------:R0:W2:Y:S01]  /*2410*/  LDG.E.64 R32, [R16.64] ;  /* 0x0000000610207981 */ /* 0x0000a2000c1e1b00 */
[----:B------:R-:W-:Y:S02]  /*2420*/  ISETP.NE.AND P0, PT, R50, RZ, PT ;  /* 0x000000ff3200720c */ /* 0x000fe40003f05270 */
[----:B------:R-:W-:-:S04]  /*2430*/  ISETP.GT.AND P1, PT, R43, 0x1, PT ;  /* 0x000000012b00780c */ /* 0x000fc80003f24270 */
[----:B------:R-:W-:Y:S02]  /*2440*/  ISETP.EQ.AND P1, PT, R73, RZ, P1 ;  /* 0x000000ff4900720c */ /* 0x000fe40000f22270 */
[----:B0-----:R-:W-:Y:S02]  /*2450*/  MOV R16, R67 ;  /* 0x0000004300107202 */ /* 0x001fe40000000f00 */
[----:B------:R-:W-:-:S06]  /*2460*/  MOV R17, R70 ;  /* 0x0000004600117202 */ /* 0x000fcc0000000f00 */
[----:B------:R-:W5:Y:S03]  /*2470*/  LDG.E.64 R16, [R16.64] ;  /* 0x0000000610107981 */ /* 0x000f66000c1e1b00 */
[----:B------:R-:W-:Y:S01]  /*2480*/  @P1 MOV R61, R75 ;  /* 0x0000004b003d1202 */ /* 0x000fe20000000f00 */
[-C--:B------:R-:W-:Y:S02]  /*2490*/  FMUL.FTZ R95, R4, R63.reuse ;  /* 0x0000003f045f7220 */ /* 0x080fe40000410000 */
[----:B------:R-:W-:Y:S01]  /*24a0*/  FMUL.FTZ R91, R5, R62 ;  /* 0x0000003e055b7220 */ /* 0x000fe20000410000 */
[----:B------:R-:W-:Y:S01]  /*24b0*/  BSSY B0, `(.L_x_13126) ;  /* 0x0000057000007945 */ /* 0x000fe20003800000 */
[----:B--2---:R-:W-:Y:S02]  /*24c0*/  FMUL.FTZ R82, R32, 1.4426950216293334961 ;  /* 0x3fb8aa3b20527820 */ /* 0x004fe40000410000 */
[----:B------:R-:W-:-:S02]  /*24d0*/  FMUL.FTZ R18, R33, R63 ;  /* 0x0000003f21127220 */ /* 0x000fc40000410000 */
[----:B------:R-:W-:Y:S02]  /*24e0*/  FMUL.FTZ R19, R82, R63 ;  /* 0x0000003f52137220 */ /* 0x000fe40000410000 */
[----:B------:R-:W-:Y:S01]  /*24f0*/  FMUL.RZ R23, R18, 0.15915493667125701904 ;  /* 0x3e22f98312177820 */ /* 0x000fe2000040c000 */
[----:B------:R-:W-:-:S03]  /*2500*/  IADD3 R18, R50, 0x200, RZ ;  /* 0x0000020032127810 */ /* 0x000fc60007ffe0ff */
[----:B------:R-:W-:Y:S01]  /*2510*/  MUFU.EX2 R19, R19 ;  /* 0x0000001300137308 */ /* 0x000fe20000000800 */
[----:B------:R-:W-:Y:S02]  /*2520*/  SEL R60, R81, R18, !P0 ;  /* 0x00000012513c7207 */ /* 0x000fe40004000000 */
[----:B------:R-:W-:-:S05]  /*2530*/  MOV R18, R69 ;  /* 0x0000004500127202 */ /* 0x000fca0000000f00 */
[----:B------:R-:W0:Y:S08]  /*2540*/  MUFU.COS R20, R23 ;  /* 0x0000001700147308 */ /* 0x000e300000000000 */
[----:B------:R-:W1:Y:S01]  /*2550*/  MUFU.SIN R22, R23 ;  /* 0x0000001700167308 */ /* 0x000e620000000400 */
[C---:B0-----:R-:W-:Y:S02]  /*2560*/  FMUL.FTZ R20, R19.reuse, R20 ;  /* 0x0000001413147220 */ /* 0x041fe40000410000 */
[----:B-1----:R-:W-:Y:S01]  /*2570*/  FMUL.FTZ R21, R19, R22 ;  /* 0x0000001613157220 */ /* 0x002fe20000410000 */
[----:B------:R-:W-:Y:S01]  /*2580*/  MOV R19, R72 ;  /* 0x0000004800137202 */ /* 0x000fe20000000f00 */
[----:B------:R-:W-:Y:S01]  /*2590*/  FMUL.FTZ R83, R33, R62 ;  /* 0x0000003e21537220 */ /* 0x000fe20000410000 */
[----:B------:R-:W-:-:S02]  /*25a0*/  CS2R R22, SRZ ;  /* 0x0000000000167805 */ /* 0x000fc4000001ff00 */
[----:B------:R0:W-:Y:S04]  /*25b0*/  STS.64 [R60.X8+0x660], R20 ;  /* 0x000660143c007388 */ /* 0x0001e80000008a00 */
[----:B------:R-:W5:Y:S01]  /*25c0*/  LDG.E.64 R18, [R18.64] ;  /* 0x0000000612127981 */ /* 0x000f62000c1e1b00 */
[----:B------:R-:W-:Y:S02]  /*25d0*/  FMUL.RZ R88, R83, 0.15915493667125701904 ;  /* 0x3e22f98353587820 */ /* 0x000fe4000040c000 */
[C---:B------:R-:W-:Y:S02]  /*25e0*/  FMUL.FTZ R83, R82.reuse, R62 ;  /* 0x0000003e52537220 */ /* 0x040fe40000410000 */
[----:B------:R-:W-:Y:S01]  /*25f0*/  MUFU.SIN R84, R88 ;  /* 0x0000005800547308 */ /* 0x000fe20000000400 */
[----:B------:R-:W-:-:S02]  /*2600*/  FMUL.FTZ R85, R82, R65 ;  /* 0x0000004152557220 */ /* 0x000fc40000410000 */
[----:B------:R-:W-:Y:S01]  /*2610*/  FMUL.FTZ R87, R82, R64 ;  /* 0x0000004052577220 */ /* 0x000fe20000410000 */
[----:B0-----:R-:W-:Y:S01]  /*2620*/  @P1 MOV R60, R74 ;  /* 0x0000004a003c1202 */ /* 0x001fe20000000f00 */
[----:B------:R-:W-:Y:S01]  /*2630*/  BAR.SYNC.DEFER_BLOCKING 0x0 ;  /* 0x0000000000007b1d */ /* 0x000fe20000010000 */
[----:B------:R-:W-:-:S05]  /*2640*/  FMUL.FTZ R82, R33, R65 ;  /* 0x0000004121527220 */ /* 0x000fca0000410000 */
[----:B------:R-:W0:Y:S01]  /*2650*/  MUFU.EX2 R83, R83 ;  /* 0x0000005300537308 */ /* 0x000e220000000800 */
[----:B------:R-:W-:-:S07]  /*2660*/  FMUL.RZ R89, R82, 0.15915493667125701904 ;  /* 0x3e22f98352597820 */ /* 0x000fce000040c000 */
[----:B------:R-:W1:Y:S01]  /*2670*/  MUFU.COS R86, R88 ;  /* 0x0000005800567308 */ /* 0x000e620000000000 */
[----:B------:R2:W5:Y:S07]  /*2680*/  @P1 LDG.E.64 R22, [R60.64+0x8] ;  /* 0x000008063c161981 */ /* 0x00056e000c1e1b00 */
[----:B------:R-:W-:Y:S01]  /*2690*/  MUFU.EX2 R85, R85 ;  /* 0x0000005500557308 */ /* 0x000fe20000000800 */
[----:B0-----:R-:W-:Y:S02]  /*26a0*/  FMUL.FTZ R82, R83, R84 ;  /* 0x0000005453527220 */ /* 0x001fe40000410000 */
[----:B--2---:R-:W-:-:S05]  /*26b0*/  FMUL.FTZ R61, R33, R64 ;  /* 0x00000040213d7220 */ /* 0x004fca0000410000 */
[----:B------:R-:W0:Y:S01]  /*26c0*/  MUFU.SIN R60, R89 ;  /* 0x00000059003c7308 */ /* 0x000e220000000400 */
[----:B------:R-:W-:-:S07]  /*26d0*/  FMUL.RZ R93, R61, 0.15915493667125701904 ;  /* 0x3e22f9833d5d7820 */ /* 0x000fce000040c000 */
[----:B------:R-:W2:Y:S01]  /*26e0*/  MUFU.COS R88, R89 ;  /* 0x0000005900587308 */ /* 0x000ea20000000000 */
[----:B-1----:R-:W-:Y:S02]  /*26f0*/  FMUL.FTZ R83, R83, R86 ;  /* 0x0000005653537220 */ /* 0x002fe40000410000 */
[----:B------:R-:W-:-:S05]  /*2700*/  FMUL.FTZ R84, R82, R95 ;  /* 0x0000005f52547220 */ /* 0x000fca0000410000 */
[----:B------:R-:W-:Y:S01]  /*2710*/  MUFU.EX2 R87, R87 ;  /* 0x0000005700577308 */ /* 0x000fe20000000800 */
[----:B------:R-:W-:-:S07]  /*2720*/  FMUL.FTZ R86, RZ, R82 ;  /* 0x00000052ff567220 */ /* 0x000fce0000410000 */
[----:B------:R-:W1:Y:S01]  /*2730*/  MUFU.COS R92, R93 ;  /* 0x0000005d005c7308 */ /* 0x000e620000000000 */
[----:B------:R-:W-:-:S07]  /*2740*/  FFMA.FTZ R61, RZ, R83, R84 ;  /* 0x00000053ff3d7223 */ /* 0x000fce0000010054 */
[----:B---3--:R3:W4:Y:S01]  /*2750*/  MUFU.SIN R90, R93 ;  /* 0x0000005d005a7308 */ /* 0x0087220000000400 */
[----:B0-----:R-:W-:Y:S02]  /*2760*/  FMUL.FTZ R84, R85, R60 ;  /* 0x0000003c55547220 */ /* 0x001fe40000410000 */
[----:B------:R-:W-:Y:S02]  /*2770*/  FFMA.FTZ R86, R83, R95, -R86 ;  /* 0x0000005f53567223 */ /* 0x000fe40000010856 */
[----:B------:R-:W-:Y:S02]  /*2780*/  FADD.FTZ R61, RZ, R61 ;  /* 0x0000003dff3d7221 */ /* 0x000fe40000010000 */
[----:B--2---:R-:W-:Y:S02]  /*2790*/  FMUL.FTZ R85, R85, R88 ;  /* 0x0000005855557220 */ /* 0x004fe40000410000 */
[----:B------:R-:W-:Y:S02]  /*27a0*/  FADD.FTZ R60, R91, R86 ;  /* 0x000000565b3c7221 */ /* 0x000fe40000010000 */
[----:B------:R-:W-:-:S02]  /*27b0*/  FMUL.FTZ R88, R84, R61 ;  /* 0x0000003d54587220 */ /* 0x000fc40000410000 */
[----:B-1----:R-:W-:Y:S02]  /*27c0*/  FMUL.FTZ R86, R87, R92 ;  /* 0x0000005c57567220 */ /* 0x002fe40000410000 */
[----:B---3--:R-:W-:Y:S02]  /*27d0*/  FFMA.FTZ R93, R85, R60, -R88 ;  /* 0x0000003c555d7223 */ /* 0x008fe40000010858 */
[----:B----4-:R-:W-:Y:S02]  /*27e0*/  FMUL.FTZ R87, R87, R90 ;  /* 0x0000005a57577220 */ /* 0x010fe40000410000 */
[----:B------:R-:W-:Y:S02]  /*27f0*/  FMUL.FTZ R90, R84, R60 ;  /* 0x0000003c545a7220 */ /* 0x000fe40000410000 */
[-C--:B------:R-:W-:Y:S02]  /*2800*/  FMUL.FTZ R88, R20, R82.reuse ;  /* 0x0000005214587220 */ /* 0x080fe40000410000 */
[----:B------:R-:W-:-:S02]  /*2810*/  FMUL.FTZ R60, R21, R82 ;  /* 0x00000052153c7220 */ /* 0x000fc40000410000 */
[----:B------:R-:W-:Y:S02]  /*2820*/  FFMA.FTZ R90, R85, R61, R90 ;  /* 0x0000003d555a7223 */ /* 0x000fe4000001005a */
[-C--:B------:R-:W-:Y:S02]  /*2830*/  FFMA.FTZ R61, R21, R83.reuse, R88 ;  /* 0x00000053153d7223 */ /* 0x080fe40000010058 */
[----:B------:R-:W-:Y:S01]  /*2840*/  FFMA.FTZ R60, R20, R83, -R60 ;  /* 0x00000053143c7223 */ /* 0x000fe2000001083c */
[----:B------:R-:W-:Y:S01]  /*2850*/  ISETP.NE.AND P1, PT, R50, 0x1f, PT ;  /* 0x0000001f3200780c */ /* 0x000fe20003f25270 */
[----:B------:R-:W-:Y:S02]  /*2860*/  FADD.FTZ R92, RZ, R90 ;  /* 0x0000005aff5c7221 */ /* 0x000fe40000010000 */
[C---:B------:R-:W-:Y:S02]  /*2870*/  FMUL.FTZ R89, R84.reuse, R61 ;  /* 0x0000003d54597220 */ /* 0x040fe40000410000 */
[----:B------:R-:W-:-:S02]  /*2880*/  FMUL.FTZ R90, R84, R60 ;  /* 0x0000003c545a7220 */ /* 0x000fc40000410000 */
[C---:B------:R-:W-:Y:S02]  /*2890*/  FFMA.FTZ R60, R85.reuse, R60, -R89 ;  /* 0x0000003c553c7223 */ /* 0x040fe40000010859 */
[----:B------:R-:W-:Y:S02]  /*28a0*/  FFMA.FTZ R90, R85, R61, R90 ;  /* 0x0000003d555a7223 */ /* 0x000fe4000001005a */
[C---:B------:R-:W-:Y:S02]  /*28b0*/  FMUL.FTZ R61, R87.reuse, R60 ;  /* 0x0000003c573d7220 */ /* 0x040fe40000410000 */
[-C--:B------:R-:W-:Y:S02]  /*28c0*/  FMUL.FTZ R105, R87, R90.reuse ;  /* 0x0000005a57697220 */ /* 0x080fe40000410000 */
[C---:B------:R-:W-:Y:S02]  /*28d0*/  FFMA.FTZ R90, R86.reuse, R90, R61 ;  /* 0x0000005a565a7223 */ /* 0x040fe4000001003d */
[----:B------:R-:W-:-:S02]  /*28e0*/  FFMA.FTZ R105, R86, R60, -R105 ;  /* 0x0000003c56697223 */ /* 0x000fc40000010869 */
        /* <DEDUP_REMOVED lines=19> */
.L_x_13127:
[----:B0-----:R-:W-:Y:S05]  /*2a20*/  BSYNC B0 ;  /* 0x0000000000007941 */ /* 0x001fea0003800000 */
.L_x_13126:
[----:B------:R-:W0:Y:S01]  /*2a30*/  SHFL.UP PT, R94, R99, 0x1, RZ ;  /* 0x04200000635e7989 */ /* 0x000e2200000e00ff */
[----:B------:R-:W-:Y:S01]  /*2a40*/  ISETP.GE.AND P2, PT, R49, 0x1, PT ;  /* 0x000000013100780c */ /* 0x000fe20003f46270 */
[----:B-----5:R-:W-:Y:S01]  /*2a50*/  FMUL.FTZ R102, R17, R18 ;  /* 0x0000001211667220 */ /* 0x020fe20000410000 */
[----:B------:R-:W-:Y:S01]  /*2a60*/  ISETP.GE.AND P3, PT, R49, 0x8, PT ;  /* 0x000000083100780c */ /* 0x000fe20003f66270 */
[----:B------:R-:W2:Y:S01]  /*2a70*/  SHFL.UP PT, R96, R97, 0x1, RZ ;  /* 0x0420000061607989 */ /* 0x000ea200000e00ff */
[C---:B------:R-:W-:Y:S01]  /*2a80*/  ISETP.NE.AND P6, PT, R73.reuse, 0x1f, PT ;  /* 0x0000001f4900780c */ /* 0x040fe20003fc5270 */
[----:B------:R-:W-:Y:S01]  /*2a90*/  FFMA.FTZ R102, R16, R19, R102 ;  /* 0x0000001310667223 */ /* 0x000fe20000010066 */
[----:B------:R-:W-:Y:S01]  /*2aa0*/  BSSY B0, `(.L_x_13128) ;  /* 0x0000095000007945 */ /* 0x000fe20003800000 */
[----:B------:R-:W3:Y:S01]  /*2ab0*/  SHFL.UP PT, R92, R105, 0x1, RZ ;  /* 0x04200000695c7989 */ /* 0x000ee200000e00ff */
[----:B------:R-:W-:Y:S01]  /*2ac0*/  ISETP.GT.U32.AND P4, PT, R73, 0x17, PT ;  /* 0x000000174900780c */ /* 0x000fe20003f84070 */
[----:B------:R-:W-:Y:S01]  /*2ad0*/  FMUL.FTZ R107, R79, R102 ;  /* 0x000000664f6b7220 */ /* 0x000fe20000410000 */
[----:B------:R-:W-:Y:S01]  /*2ae0*/  ISETP.GT.U32.AND P5, PT, R73, 0xf, PT ;  /* 0x0000000f4900780c */ /* 0x000fe20003fa4070 */
[----:B------:R-:W4:Y:S04]  /*2af0*/  SHFL.UP PT, R93, R90, 0x1, RZ ;  /* 0x042000005a5d7989 */ /* 0x000f2800000e00ff */
[----:B------:R-:W-:Y:S04]  /*2b00*/  SHFL.IDX PT, R22, R22, RZ, 0x1f ;  /* 0x00001fff16167589 */ /* 0x000fe800000e0000 */
        /* <DEDUP_REMOVED lines=29> */
[----:B------:R-:W-:Y:S01]  /*2ce0*/  ISETP.GE.AND P2, PT, R49, 0x4, PT ;  /* 0x000000043100780c */ /* 0x000fe20003f46270 */
[----:B------:R-:W-:Y:S02]  /*2cf0*/  FMUL.FTZ R93, R17, R19 ;  /* 0x00000013115d7220 */ /* 0x000fe40000410000 */
[----:B------:R-:W2:Y:S01]  /*2d00*/  SHFL.UP PT, R94, R99, 0x4, RZ ;  /* 0x04800000635e7989 */ /* 0x000ea200000e00ff */
[----:B------:R-:W-:Y:S02]  /*2d10*/  FMUL.FTZ R19, R87, R107 ;  /* 0x0000006b57137220 */ /* 0x000fe40000410000 */
[----:B------:R-:W-:Y:S01]  /*2d20*/  FFMA.FTZ R104, R16, R18, -R93 ;  /* 0x0000001210687223 */ /* 0x000fe2000001085d */
[----:B------:R-:W3:Y:S03]  /*2d30*/  SHFL.UP PT, R90, R105, 0x4, RZ ;  /* 0x04800000695a7989 */ /* 0x000ee600000e00ff */
[----:B------:R-:W-:Y:S01]  /*2d40*/  FMUL.FTZ R106, R79, R104 ;  /* 0x000000684f6a7220 */ /* 0x000fe20000410000 */
[----:B------:R-:W4:Y:S03]  /*2d50*/  SHFL.UP PT, R92, R98, 0x4, RZ ;  /* 0x04800000625c7989 */ /* 0x000f2600000e00ff */
[----:B------:R-:W-:-:S02]  /*2d60*/  FFMA.FTZ R19, R86, R106, -R19 ;  /* 0x0000006a56137223 */ /* 0x000fc40000010813 */
[C---:B0-----:R-:W-:Y:S02]  /*2d70*/  FMUL.FTZ R100, R98.reuse, R96 ;  /* 0x0000006062647220 */ /* 0x041fe40000410000 */
[CC--:B--2---:R-:W-:Y:S02]  /*2d80*/  FMUL.FTZ R101, R98.reuse, R94.reuse ;  /* 0x0000005e62657220 */ /* 0x0c4fe40000410000 */
[C---:B------:R-:W-:Y:S02]  /*2d90*/  FFMA.FTZ R100, R105.reuse, R94, -R100 ;  /* 0x0000005e69647223 */ /* 0x040fe40000010864 */
        /* <DEDUP_REMOVED lines=8> */
[----:B------:R-:W-:Y:S01]  /*2e20*/  ISETP.GE.AND P2, PT, R43, c[0x0][0x174], PT ;  /* 0x00005d002b007a0c */ /* 0x000fe20003f46270 */
[----:B------:R-:W0:Y:S01]  /*2e30*/  SHFL.UP PT, R92, R99, 0x8, RZ ;  /* 0x05000000635c7989 */ /* 0x000e2200000e00ff */
[----:B------:R-:W-:Y:S02]  /*2e40*/  FMUL.FTZ R90, R86, R107 ;  /* 0x0000006b565a7220 */ /* 0x000fe40000410000 */
[C---:B------:R-:W-:Y:S01]  /*2e50*/  FMUL.FTZ R98, R78.reuse, R104 ;  /* 0x000000684e627220 */ /* 0x040fe20000410000 */
[----:B------:R-:W2:Y:S01]  /*2e60*/  SHFL.UP PT, R94, R97, 0x8, RZ ;  /* 0x05000000615e7989 */ /* 0x000ea200000e00ff */
[----:B------:R-:W-:Y:S01]  /*2e70*/  FMUL.FTZ R96, R78, R102 ;  /* 0x000000664e607220 */ /* 0x000fe20000410000 */
[----:B------:R-:W-:Y:S01]  /*2e80*/  ISETP.EQ.AND P2, PT, R73, RZ, !P2 ;  /* 0x000000ff4900720c */ /* 0x000fe20005742270 */
[----:B------:R-:W-:Y:S01]  /*2e90*/  FFMA.FTZ R93, -R87, R106, -R90 ;  /* 0x0000006a575d7223 */ /* 0x000fe2000001095a */
[----:B------:R-:W3:Y:S01]  /*2ea0*/  SHFL.UP PT, R16, R105, 0x8, RZ ;  /* 0x0500000069107989 */ /* 0x000ee200000e00ff */
[----:B------:R-:W-:-:S02]  /*2eb0*/  FADD.FTZ R19, R98, R19 ;  /* 0x0000001362137221 */ /* 0x000fc40000010000 */
[----:B------:R-:W-:Y:S01]  /*2ec0*/  FADD.FTZ R93, -R96, R93 ;  /* 0x0000005d605d7221 */ /* 0x000fe20000010100 */
[----:B------:R-:W4:Y:S01]  /*2ed0*/  SHFL.UP PT, R18, R17, 0x8, RZ ;  /* 0x0500000011127989 */ /* 0x000f2200000e00ff */
[C---:B------:R-:W-:Y:S02]  /*2ee0*/  FMUL.FTZ R100, R84.reuse, -R19 ;  /* 0x8000001354647220 */ /* 0x040fe40000410000 */
[-C--:B------:R-:W-:Y:S02]  /*2ef0*/  FMUL.FTZ R90, R84, -R93.reuse ;  /* 0x8000005d545a7220 */ /* 0x080fe40000410000 */
[C---:B------:R-:W-:Y:S02]  /*2f00*/  FFMA.FTZ R109, R85.reuse, R93, R100 ;  /* 0x0000005d556d7223 */ /* 0x040fe40000010064 */
[----:B------:R-:W-:Y:S02]  /*2f10*/  FFMA.FTZ R90, R85, R19, -R90 ;  /* 0x00000013555a7223 */ /* 0x000fe4000001085a */
[----:B0-----:R-:W-:-:S02]  /*2f20*/  FMUL.FTZ R101, R17, R92 ;  /* 0x0000005c11657220 */ /* 0x001fc40000410000 */
[-C--:B--2---:R-:W-:Y:S02]  /*2f30*/  FMUL.FTZ R100, R17, R94.reuse ;  /* 0x0000005e11647220 */ /* 0x084fe40000410000 */
[----:B------:R-:W-:Y:S02]  /*2f40*/  FFMA.FTZ R94, R105, R94, R101 ;  /* 0x0000005e695e7223 */ /* 0x000fe40000010065 */
[----:B---3--:R-:W-:Y:S02]  /*2f50*/  FMUL.FTZ R93, R17, R16 ;  /* 0x00000010115d7220 */ /* 0x008fe40000410000 */
[----:B------:R-:W-:Y:S02]  /*2f60*/  FFMA.FTZ R100, R105, R92, -R100 ;  /* 0x0000005c69647223 */ /* 0x000fe40000010864 */
[-C--:B----4-:R-:W-:Y:S02]  /*2f70*/  FMUL.FTZ R19, R17, R18.reuse ;  /* 0x0000001211137220 */ /* 0x090fe40000410000 */
[----:B------:R-:W-:-:S02]  /*2f80*/  FFMA.FTZ R18, R105, R18, R93 ;  /* 0x0000001269127223 */ /* 0x000fc4000001005d */
[----:B------:R-:W-:Y:S01]  /*2f90*/  @P3 FFMA.FTZ R105, R105, R16, -R19 ;  /* 0x0000001069693223 */ /* 0x000fe20000010813 */
[----:B------:R-:W-:Y:S01]  /*2fa0*/  MOV R16, 0x3f800000 ;  /* 0x3f80000000107802 */ /* 0x000fe20000000f00 */
[----:B------:R-:W-:Y:S02]  /*2fb0*/  @P3 FADD.FTZ R97, R97, R94 ;  /* 0x0000005e61613221 */ /* 0x000fe40000010000 */
[----:B------:R-:W-:Y:S01]  /*2fc0*/  @P3 FADD.FTZ R99, R99, R100 ;  /* 0x0000006463633221 */ /* 0x000fe20000010000 */
[----:B------:R-:W-:Y:S01]  /*2fd0*/  FSEL R100, R17, R18, !P3 ;  /* 0x0000001211647208 */ /* 0x000fe20005800000 */
[----:B------:R-:W0:Y:S01]  /*2fe0*/  SHFL.UP PT, R108, R105, 0x10, RZ ;  /* 0x06000000696c7989 */ /* 0x000e2200000e00ff */
[----:B-1----:R-:W-:Y:S01]  /*2ff0*/  FMUL.FTZ R19, R87, R61 ;  /* 0x0000003d57137220 */ /* 0x002fe20000410000 */
[----:B------:R-:W-:Y:S01]  /*3000*/  ISETP.GE.AND P3, PT, R49, 0x10, PT ;  /* 0x000000103100780c */ /* 0x000fe20003f66270 */
[----:B------:R-:W-:Y:S01]  /*3010*/  FMUL.FTZ R94, R77, R102 ;  /* 0x000000664d5e7220 */ /* 0x000fe20000410000 */
[----:B------:R-:W1:Y:S01]  /*3020*/  SHFL.UP PT, R92, R97, 0x10, RZ ;  /* 0x06000000615c7989 */ /* 0x000e6200000e00ff */
[-C--:B------:R-:W-:Y:S01]  /*3030*/  FMUL.FTZ R18, R87, -R60.reuse ;  /* 0x8000003c57127220 */ /* 0x080fe20000410000 */
[----:B------:R-:W-:Y:S01]  /*3040*/  HFMA2.MMA R17, -RZ, RZ, 0, 0 ;  /* 0x00000000ff117435 */ /* 0x000fe200000001ff */
[----:B------:R-:W-:Y:S01]  /*3050*/  FFMA.FTZ R101, R86, R60, -R19 ;  /* 0x0000003c56657223 */ /* 0x000fe20000010813 */
[----:B------:R-:W2:Y:S01]  /*3060*/  SHFL.UP PT, R110, R99, 0x10, RZ ;  /* 0x06000000636e7989 */ /* 0x000ea200000e00ff */
[----:B------:R-:W-:-:S02]  /*3070*/  FMUL.FTZ R93, R77, R104 ;  /* 0x000000684d5d7220 */ /* 0x000fc40000410000 */
[----:B------:R-:W-:Y:S01]  /*3080*/  FADD.FTZ R114, -R94, R109 ;  /* 0x0000006d5e727221 */ /* 0x000fe20000010100 */
[----:B------:R-:W3:Y:S01]  /*3090*/  SHFL.UP PT, R111, R100, 0x10, RZ ;  /* 0x06000000646f7989 */ /* 0x000ee200000e00ff */
[----:B------:R-:W-:Y:S02]  /*30a0*/  FFMA.FTZ R19, R86, -R61, R18 ;  /* 0x8000003d56137223 */ /* 0x000fe40000010012 */
[----:B------:R-:W-:Y:S02]  /*30b0*/  FMUL.FTZ R112, R84, -R101 ;  /* 0x8000006554707220 */ /* 0x000fe40000410000 */
[----:B------:R-:W-:Y:S02]  /*30c0*/  FADD.FTZ R113, R93, R90 ;  /* 0x0000005a5d717221 */ /* 0x000fe40000010000 */
[----:B------:R-:W-:Y:S02]  /*30d0*/  FMUL.FTZ R116, R82, -R114 ;  /* 0x8000007252747220 */ /* 0x000fe40000410000 */
[----:B------:R-:W-:-:S02]  /*30e0*/  FMUL.FTZ R90, R84, -R19 ;  /* 0x80000013545a7220 */ /* 0x000fc40000410000 */
[----:B------:R-:W-:Y:S02]  /*30f0*/  FFMA.FTZ R112, R85, R19, R112 ;  /* 0x0000001355707223 */ /* 0x000fe40000010070 */
[-C--:B------:R-:W-:Y:S01]  /*3100*/  FFMA.FTZ R109, R83, R113.reuse, -R116 ;  /* 0x00000071536d7223 */ /* 0x080fe20000010874 */
[----:B------:R-:W-:Y:S01]  /*3110*/  CS2R R18, SRZ ;  /* 0x0000000000127805 */ /* 0x000fe2000001ff00 */
[C---:B------:R-:W-:Y:S02]  /*3120*/  FMUL.FTZ R115, R82.reuse, -R113 ;  /* 0x8000007152737220 */ /* 0x040fe40000410000 */
[----:B------:R-:W-:Y:S02]  /*3130*/  FFMA.FTZ R113, R85, R101, -R90 ;  /* 0x0000006555717223 */ /* 0x000fe4000001085a */
[----:B------:R-:W-:Y:S01]  /*3140*/  FMUL.FTZ R90, R82, -R112 ;  /* 0x80000070525a7220 */ /* 0x000fe20000410000 */
[----:B------:R-:W4:Y:S01]  /*3150*/  @P2 LDS.128 R16, [UR4+0x1760] ;  /* 0x00176004ff102984 */ /* 0x000f220008000c00 */
[----:B------:R-:W-:Y:S01]  /*3160*/  FFMA.FTZ R101, R83, R114, R115 ;  /* 0x0000007253657223 */ /* 0x000fe20000010073 */
[----:B------:R-:W-:Y:S01]  /*3170*/  ISETP.GT.U32.AND P2, PT, R73, 0x1d, PT ;  /* 0x0000001d4900780c */ /* 0x000fe20003f44070 */
[----:B0-----:R-:W-:-:S02]  /*3180*/  FMUL.FTZ R114, R100, R108 ;  /* 0x0000006c64727220 */ /* 0x001fc40000410000 */
[-C--:B------:R-:W-:Y:S02]  /*3190*/  FFMA.FTZ R90, R83, R113.reuse, -R90 ;  /* 0x00000071535a7223 */ /* 0x080fe4000001085a */
[----:B------:R-:W-:Y:S02]  /*31a0*/  FMUL.FTZ R116, R82, -R113 ;  /* 0x8000007152747220 */ /* 0x000fe40000410000 */
[C---:B-1----:R-:W-:Y:S02]  /*31b0*/  FMUL.FTZ R113, R100.reuse, R92 ;  /* 0x0000005c64717220 */ /* 0x042fe40000410000 */
[C---:B--2---:R-:W-:Y:S02]  /*31c0*/  FMUL.FTZ R115, R100.reuse, R110 ;  /* 0x0000006e64737220 */ /* 0x044fe40000410000 */
[-C--:B---3--:R-:W-:Y:S02]  /*31d0*/  FFMA.FTZ R117, R105, R111.reuse, R114 ;  /* 0x0000006f69757223 */ /* 0x088fe40000010072 */
[----:B------:R-:W-:-:S02]  /*31e0*/  FMUL.FTZ R111, R100, R111 ;  /* 0x0000006f646f7220 */ /* 0x000fc40000410000 */
[C---:B------:R-:W-:Y:S02]  /*31f0*/  FFMA.FTZ R110, R105.reuse, R110, -R113 ;  /* 0x0000006e696e7223 */ /* 0x040fe40000010871 */
[C---:B------:R-:W-:Y:S02]  /*3200*/  FFMA.FTZ R114, R105.reuse, R92, R115 ;  /* 0x0000005c69727223 */ /* 0x040fe40000010073 */
[C---:B------:R-:W-:Y:S02]  /*3210*/  FMUL.FTZ R104, R76.reuse, R104 ;  /* 0x000000684c687220 */ /* 0x040fe40000410000 */
[----:B------:R-:W-:Y:S02]  /*3220*/  FMUL.FTZ R102, R76, R102 ;  /* 0x000000664c667220 */ /* 0x000fe40000410000 */
[----:B------:R-:W-:Y:S01]  /*3230*/  @P3 FFMA.FTZ R105, R105, R108, -R111 ;  /* 0x0000006c69693223 */ /* 0x000fe2000001086f */
[----:B------:R-:W-:Y:S01]  /*3240*/  FSEL R108, R100, R117, !P3 ;  /* 0x00000075646c7208 */ /* 0x000fe20005800000 */
[----:B------:R-:W-:Y:S01]  /*3250*/  @P3 FADD.FTZ R99, R99, R110 ;  /* 0x0000006e63633221 */ /* 0x000fe20000010000 */
[----:B------:R0:W1:Y:S01]  /*3260*/  SHFL.DOWN PT, R117, R90, 0x1, 0x1f ;  /* 0x08201f005a757f89 */ /* 0x00006200000e0000 */
[----:B------:R-:W-:Y:S01]  /*3270*/  @P3 FADD.FTZ R97, R97, R114 ;  /* 0x0000007261613221 */ /* 0x000fe20000010000 */
[----:B------:R-:W-:Y:S01]  /*3280*/  ISETP.GT.U32.AND P3, PT, R73, 0x1b, PT ;  /* 0x0000001b4900780c */ /* 0x000fe20003f64070 */
[----:B------:R-:W-:Y:S01]  /*3290*/  FFMA.FTZ R92, R83, R112, R116 ;  /* 0x00000070535c7223 */ /* 0x000fe20000010074 */
[----:B------:R-:W2:Y:S01]  /*32a0*/  SHFL.UP PT, R105, R105, 0x1, RZ ;  /* 0x0420000069697989 */ /* 0x000ea200000e00ff */
[----:B------:R-:W-:-:S02]  /*32b0*/  FADD.FTZ R100, R104, R109 ;  /* 0x0000006d68647221 */ /* 0x000fc40000010000 */
        /* <DEDUP_REMOVED lines=19> */
.L_x_13129:
[----:B-12-4-:R-:W-:Y:S05]  /*33f0*/  BSYNC B0 ;  /* 0x0000000000007941 */ /* 0x016fea0003800000 */
.L_x_13128:
        /* <DEDUP_REMOVED lines=17> */
.L_x_13131:
[----:B------:R-:W-:Y:S05]  /*3510*/  BSYNC B0 ;  /* 0x0000000000007941 */ /* 0x000fea0003800000 */
.L_x_13130:
        /* <DEDUP_REMOVED lines=17> */
.L_x_13133:
[----:B------:R-:W-:Y:S05]  /*3630*/  BSYNC B0 ;  /* 0x0000000000007941 */ /* 0x000fea0003800000 */
.L_x_13132:
        /* <DEDUP_REMOVED lines=17> */
.L_x_13135:
[----:B------:R-:W-:Y:S05]  /*3750*/  BSYNC B0 ;  /* 0x0000000000007941 */ /* 0x000fea0003800000 */
.L_x_13134:
        /* <DEDUP_REMOVED lines=17> */
.L_x_13137:
[----:B------:R-:W-:Y:S05]  /*3870*/  BSYNC B0 ;  /* 0x0000000000007941 */ /* 0x000fea0003800000 */
.L_x_13136:
[----:B------:R-:W-:Y:S01]  /*3880*/  SHFL.DOWN PT, R112, R92, 0x1, 0x1f ;  /* 0x08201f005c707f89 */ /* 0x000fe200000e0000 */
[----:B------:R-:W-:Y:S01]  /*3890*/  ISETP.NE.AND P2, PT, R50, RZ, PT ;  /* 0x000000ff3200720c */ /* 0x000fe20003f45270 */
[----:B------:R-:W-:Y:S02]  /*38a0*/  BSSY B0, `(.L_x_13138) ;  /* 0x00000df000007945 */ /* 0x000fe40003800000 */
[----:B------:R-:W5:Y:S04]  /*38b0*/  SHFL.IDX PT, R111, R19, RZ, 0x1f ;  /* 0x00001fff136f7589 */ /* 0x000f6800000e0000 */
[----:B------:R-:W2:Y:S04]  /*38c0*/  SHFL.IDX PT, R109, R18, RZ, 0x1f ;  /* 0x00001fff126d7589 */ /* 0x000ea800000e0000 */
[----:B0-----:R-:W0:Y:S04]  /*38d0*/  SHFL.DOWN PT, R113, R90, 0x1, 0x1f ;  /* 0x08201f005a717f89 */ /* 0x001e2800000e0000 */
[----:B------:R-:W4:Y:S04]  /*38e0*/  SHFL.DOWN PT, R115, R100, 0x1, 0x1f ;  /* 0x08201f0064737f89 */ /* 0x000f2800000e0000 */
[----:B-1----:R-:W1:Y:S04]  /*38f0*/  SHFL.DOWN PT, R117, R101, 0x1, 0x1f ;  /* 0x08201f0065757f89 */ /* 0x002e6800000e0000 */
[----:B--2---:R-:W-:Y:S01]  /*3900*/  SHFL.IDX PT, R92, R92, RZ, 0x1f ;  /* 0x00001fff5c5c7589 */ /* 0x004fe200000e0000 */
[----:B-----5:R-:W-:-:S03]  /*3910*/  @P1 FMUL.FTZ R110, R112, R111 ;  /* 0x0000006f706e1220 */ /* 0x020fc60000410000 */
[----:B------:R-:W-:Y:S01]  /*3920*/  SHFL.IDX PT, R90, R90, RZ, 0x1f ;  /* 0x00001fff5a5a7589 */ /* 0x000fe200000e0000 */
[----:B------:R-:W-:-:S03]  /*3930*/  @P1 FMUL.FTZ R112, R112, R109 ;  /* 0x0000006d70701220 */ /* 0x000fc60000410000 */
[----:B------:R-:W-:Y:S01]  /*3940*/  SHFL.IDX PT, R100, R100, RZ, 0x1f ;  /* 0x00001fff64647589 */ /* 0x000fe200000e0000 */
[----:B0-----:R-:W-:-:S03]  /*3950*/  @P1 FFMA.FTZ R110, R113, R109, -R110 ;  /* 0x0000006d716e1223 */ /* 0x001fc6000001086e */
[----:B------:R-:W-:Y:S01]  /*3960*/  SHFL.IDX PT, R101, R101, RZ, 0x1f ;  /* 0x00001fff65657589 */ /* 0x000fe200000e0000 */
[----:B------:R-:W-:Y:S02]  /*3970*/  @P1 FFMA.FTZ R112, R113, R111, R112 ;  /* 0x0000006f71701223 */ /* 0x000fe40000010070 */
[----:B----4-:R-:W-:Y:S02]  /*3980*/  @P1 FADD.FTZ R109, R115, R110 ;  /* 0x0000006e736d1221 */ /* 0x010fe40000010000 */
[C---:B------:R-:W-:Y:S02]  /*3990*/  FMUL.FTZ R110, R108.reuse, R22 ;  /* 0x000000166c6e7220 */ /* 0x040fe40000410000 */
[----:B-1----:R-:W-:Y:S01]  /*39a0*/  @P1 FADD.FTZ R111, R117, R112 ;  /* 0x00000070756f1221 */ /* 0x002fe20000010000 */
[----:B------:R-:W-:Y:S01]  /*39b0*/  ISETP.NE.AND P1, PT, R49, RZ, PT ;  /* 0x000000ff3100720c */ /* 0x000fe20003f25270 */
[----:B------:R-:W-:Y:S02]  /*39c0*/  FMUL.FTZ R108, R108, R23 ;  /* 0x000000176c6c7220 */ /* 0x000fe40000410000 */
[----:B------:R-:W-:-:S02]  /*39d0*/  FMUL.FTZ R112, R109, -R61 ;  /* 0x8000003d6d707220 */ /* 0x000fc40000410000 */
[----:B------:R-:W-:Y:S02]  /*39e0*/  FFMA.FTZ R110, R105, R23, R110 ;  /* 0x00000017696e7223 */ /* 0x000fe4000001006e */
[----:B------:R-:W-:Y:S02]  /*39f0*/  FMUL.FTZ R61, R111, -R61 ;  /* 0x8000003d6f3d7220 */ /* 0x000fe40000410000 */
[----:B------:R-:W-:Y:S02]  /*3a00*/  FFMA.FTZ R108, R105, R22, -R108 ;  /* 0x00000016696c7223 */ /* 0x000fe4000001086c */
[-C--:B------:R-:W-:Y:S02]  /*3a10*/  FFMA.FTZ R112, R111, R60.reuse, R112 ;  /* 0x0000003c6f707223 */ /* 0x080fe40000010070 */
[----:B------:R-:W-:Y:S02]  /*3a20*/  @P0 FADD.FTZ R23, R97, R110 ;  /* 0x0000006e61170221 */ /* 0x000fe40000010000 */
[----:B------:R-:W-:-:S02]  /*3a30*/  FFMA.FTZ R109, R109, R60, -R61 ;  /* 0x0000003c6d6d7223 */ /* 0x000fc4000001083d */
[----:B------:R-:W-:Y:S01]  /*3a40*/  @P0 FADD.FTZ R22, R99, R108 ;  /* 0x0000006c63160221 */ /* 0x000fe20000010000 */
[----:B------:R-:W-:Y:S01]  /*3a50*/  ISETP.GT.AND P0, PT, R49, 0x1e, PT ;  /* 0x0000001e3100780c */ /* 0x000fe20003f04270 */
[----:B------:R-:W-:Y:S02]  /*3a60*/  FADD.FTZ R61, -R107, R112 ;  /* 0x000000706b3d7221 */ /* 0x000fe40000010100 */
[C---:B------:R-:W-:Y:S02]  /*3a70*/  FMUL.FTZ R97, R21.reuse, R23 ;  /* 0x0000001715617220 */ /* 0x040fe40000410000 */
[----:B------:R-:W-:Y:S02]  /*3a80*/  FADD.FTZ R60, R106, R109 ;  /* 0x0000006d6a3c7221 */ /* 0x000fe40000010000 */
[----:B------:R-:W-:Y:S02]  /*3a90*/  FMUL.FTZ R21, R21, R22 ;  /* 0x0000001615157220 */ /* 0x000fe40000410000 */
[----:B------:R-:W-:-:S02]  /*3aa0*/  FMUL.FTZ R99, R87, -R61 ;  /* 0x8000003d57637220 */ /* 0x000fc40000410000 */
[C---:B------:R-:W-:Y:S02]  /*3ab0*/  FFMA.FTZ R22, R20.reuse, R22, -R97 ;  /* 0x0000001614167223 */ /* 0x040fe40000010861 */
[-C--:B------:R-:W-:Y:S02]  /*3ac0*/  FMUL.FTZ R97, R87, -R60.reuse ;  /* 0x8000003c57617220 */ /* 0x080fe40000410000 */
[----:B------:R-:W-:Y:S02]  /*3ad0*/  FFMA.FTZ R20, R20, R23, R21 ;  /* 0x0000001714147223 */ /* 0x000fe40000010015 */
[C---:B------:R-:W-:Y:S02]  /*3ae0*/  FFMA.FTZ R99, R86.reuse, R60, -R99 ;  /* 0x0000003c56637223 */ /* 0x040fe40000010863 */
        /* <DEDUP_REMOVED lines=16> */
[----:B------:R-:W-:Y:S02]  /*3bf0*/  FADD.FTZ R93, R93, R22 ;  /* 0x000000165d5d7221 */ /* 0x000fe40000010000 */
[----:B------:R-:W-:Y:S02]  /*3c00*/  FMUL.FTZ R20, R84, R106 ;  /* 0x0000006a54147220 */ /* 0x000fe40000410000 */
[----:B------:R-:W-:Y:S02]  /*3c10*/  FMUL.FTZ R22, R82, -R97 ;  /* 0x8000006152167220 */ /* 0x000fe40000410000 */
[----:B------:R-:W-:-:S02]  /*3c20*/  FMUL.FTZ R84, R84, R99 ;  /* 0x0000006354547220 */ /* 0x000fc40000410000 */
[----:B------:R-:W-:Y:S02]  /*3c30*/  FMUL.FTZ R82, R82, -R93 ;  /* 0x8000005d52527220 */ /* 0x000fe40000410000 */
[C---:B------:R-:W-:Y:S02]  /*3c40*/  FFMA.FTZ R23, R85.reuse, R99, -R20 ;  /* 0x0000006355177223 */ /* 0x040fe40000010814 */
[----:B------:R-:W-:Y:S02]  /*3c50*/  FFMA.FTZ R84, R85, R106, R84 ;  /* 0x0000006a55547223 */ /* 0x000fe40000010054 */
[C---:B------:R-:W-:Y:S02]  /*3c60*/  FFMA.FTZ R85, R83.reuse, R97, R82 ;  /* 0x0000006153557223 */ /* 0x040fe40000010052 */
[----:B------:R-:W-:Y:S02]  /*3c70*/  FFMA.FTZ R91, R83, R93, -R22 ;  /* 0x0000005d535b7223 */ /* 0x000fe40000010816 */
[----:B------:R-:W-:-:S02]  /*3c80*/  FADD.FTZ R102, -R102, R85 ;  /* 0x0000005566667221 */ /* 0x000fc40000010100 */
[----:B------:R-:W-:Y:S02]  /*3c90*/  FFMA.FTZ R20, R76, R21, RZ ;  /* 0x000000154c147223 */ /* 0x000fe400000100ff */
[----:B------:R-:W-:Y:S02]  /*3ca0*/  FADD.FTZ R104, R104, R91 ;  /* 0x0000005b68687221 */ /* 0x000fe40000010000 */
[----:B------:R-:W-:Y:S02]  /*3cb0*/  FMUL.FTZ R22, R102, R63 ;  /* 0x0000003f66167220 */ /* 0x000fe40000410000 */
[----:B------:R-:W-:Y:S02]  /*3cc0*/  FADD.FTZ R83, RZ, R84 ;  /* 0x00000054ff537221 */ /* 0x000fe40000010000 */
[----:B------:R-:W-:Y:S02]  /*3cd0*/  FADD.FTZ R23, R88, R23 ;  /* 0x0000001758177221 */ /* 0x000fe40000010000 */
[----:B------:R-:W-:-:S02]  /*3ce0*/  FFMA.FTZ R94, R77, R99, R20 ;  /* 0x000000634d5e7223 */ /* 0x000fc40000010014 */
[-C--:B------:R-:W-:Y:S02]  /*3cf0*/  FFMA.FTZ R84, R5, -R62.reuse, R99 ;  /* 0x8000003e05547223 */ /* 0x080fe40000010063 */
[-C--:B------:R-:W-:Y:S02]  /*3d00*/  FFMA.FTZ R82, R4, -R63.reuse, R21 ;  /* 0x8000003f04527223 */ /* 0x080fe40000010015 */
[----:B------:R-:W-:Y:S02]  /*3d10*/  FMUL.FTZ R99, R97, R62 ;  /* 0x0000003e61637220 */ /* 0x000fe40000410000 */
[----:B------:R-:W-:Y:S02]  /*3d20*/  FMUL.FTZ R85, R104, R63 ;  /* 0x0000003f68557220 */ /* 0x000fe40000410000 */
[----:B------:R-:W-:Y:S02]  /*3d30*/  FMUL.FTZ R88, R95, R22 ;  /* 0x000000165f587220 */ /* 0x000fe40000410000 */
[----:B------:R-:W-:-:S02]  /*3d40*/  FMUL.FTZ R20, R87, R83 ;  /* 0x0000005357147220 */ /* 0x000fc40000410000 */
[----:B------:R-:W-:Y:S02]  /*3d50*/  FMUL.FTZ R21, R87, R23 ;  /* 0x0000001757157220 */ /* 0x000fe40000410000 */
[----:B------:R-:W-:Y:S02]  /*3d60*/  FMUL.FTZ R87, R93, R62 ;  /* 0x0000003e5d577220 */ /* 0x000fe40000410000 */
[----:B------:R-:W-:Y:S02]  /*3d70*/  FMUL.FTZ R91, R106, R99 ;  /* 0x000000636a5b7220 */ /* 0x000fe40000410000 */
[----:B------:R-:W-:Y:S02]  /*3d80*/  FFMA.FTZ R88, R85, R82, R88 ;  /* 0x0000005255587223 */ /* 0x000fe40000010058 */
[----:B------:R-:W-:Y:S02]  /*3d90*/  FFMA.FTZ R20, R86, R23, -R20 ;  /* 0x0000001756147223 */ /* 0x000fe40000010814 */
[----:B------:R-:W-:-:S02]  /*3da0*/  FFMA.FTZ R105, R87, R84, R91 ;  /* 0x0000005457697223 */ /* 0x000fc4000001005b */
[----:B------:R-:W-:Y:S02]  /*3db0*/  FADD.FTZ R88, RZ, R88 ;  /* 0x00000058ff587221 */ /* 0x000fe40000010000 */
[----:B------:R-:W-:Y:S02]  /*3dc0*/  FFMA.FTZ R21, R86, R83, R21 ;  /* 0x0000005356157223 */ /* 0x000fe40000010015 */
[----:B------:R-:W-:Y:S02]  /*3dd0*/  FMUL.FTZ R86, R106, R87 ;  /* 0x000000576a567220 */ /* 0x000fe40000410000 */
[----:B------:R-:W-:Y:S02]  /*3de0*/  FADD.FTZ R108, R89, R20 ;  /* 0x00000014596c7221 */ /* 0x000fe40000010000 */
[----:B------:R-:W-:Y:S02]  /*3df0*/  FADD.FTZ R105, R88, R105 ;  /* 0x0000006958697221 */ /* 0x000fe40000010000 */
[----:B------:R-:W-:-:S02]  /*3e00*/  FMUL.FTZ R89, R98, R65 ;  /* 0x0000004162597220 */ /* 0x000fc40000410000 */
[----:B------:R-:W-:Y:S02]  /*3e10*/  FFMA.FTZ R88, R78, R23, R94 ;  /* 0x000000174e587223 */ /* 0x000fe4000001005e */
[----:B------:R-:W-:Y:S02]  /*3e20*/  FFMA.FTZ R107, R84, R99, -R86 ;  /* 0x00000063546b7223 */ /* 0x000fe40000010856 */
[----:B------:R-:W-:Y:S02]  /*3e30*/  FMUL.FTZ R91, R95, R85 ;  /* 0x000000555f5b7220 */ /* 0x000fe40000410000 */
[-C--:B------:R-:W-:Y:S02]  /*3e40*/  FFMA.FTZ R86, R6, -R65.reuse, R23 ;  /* 0x8000004106567223 */ /* 0x080fe40000010017 */
[----:B------:R-:W-:Y:S02]  /*3e50*/  FADD.FTZ R94, RZ, R21 ;  /* 0x00000015ff5e7221 */ /* 0x000fe40000010000 */
[----:B------:R-:W-:-:S02]  /*3e60*/  FMUL.FTZ R21, R96, R65 ;  /* 0x0000004160157220 */ /* 0x000fc40000410000 */
[----:B------:R-:W-:Y:S02]  /*3e70*/  FMUL.FTZ R23, R83, R89 ;  /* 0x0000005953177220 */ /* 0x000fe40000410000 */
[----:B------:R-:W-:Y:S02]  /*3e80*/  FFMA.FTZ R99, R79, R108, R88 ;  /* 0x0000006c4f637223 */ /* 0x000fe40000010058 */
[----:B------:R-:W-:Y:S02]  /*3e90*/  FMUL.FTZ R88, R60, R64 ;  /* 0x000000403c587220 */ /* 0x000fe40000410000 */
[----:B------:R-:W-:Y:S01]  /*3ea0*/  FFMA.FTZ R22, R82, R22, -R91 ;  /* 0x0000001652167223 */ /* 0x000fe2000001085b */
[----:B------:R-:W0:Y:S01]  /*3eb0*/  SHFL.DOWN PT, R113, R99, 0x1, 0x1f ;  /* 0x08201f0063717f89 */ /* 0x000e2200000e0000 */
[-C--:B------:R-:W-:Y:S02]  /*3ec0*/  FFMA.FTZ R23, R86, R21.reuse, -R23 ;  /* 0x0000001556177223 */ /* 0x080fe40000010817 */
[----:B------:R-:W-:-:S02]  /*3ed0*/  FMUL.FTZ R21, R83, R21 ;  /* 0x0000001553157220 */ /* 0x000fc40000410000 */
[-C--:B------:R-:W-:Y:S02]  /*3ee0*/  FFMA.FTZ R91, R7, -R64.reuse, R108 ;  /* 0x80000040075b7223 */ /* 0x080fe4000001006c */
[----:B------:R-:W-:Y:S02]  /*3ef0*/  FMUL.FTZ R109, R61, R64 ;  /* 0x000000403d6d7220 */ /* 0x000fe40000410000 */
[----:B------:R-:W-:Y:S02]  /*3f00*/  FMUL.FTZ R110, R94, R88 ;  /* 0x000000585e6e7220 */ /* 0x000fe40000410000 */
[----:B------:R-:W-:Y:S02]  /*3f10*/  FFMA.FTZ R20, R76, -R95, RZ ;  /* 0x8000005f4c147223 */ /* 0x000fe400000100ff */
[----:B------:R-:W-:Y:S02]  /*3f20*/  FADD.FTZ R22, RZ, R22 ;  /* 0x00000016ff167221 */ /* 0x000fe40000010000 */
[----:B------:R-:W-:-:S02]  /*3f30*/  FFMA.FTZ R108, R89, R86, R21 ;  /* 0x00000056596c7223 */ /* 0x000fc40000010015 */
[-C--:B------:R-:W-:Y:S02]  /*3f40*/  FFMA.FTZ R21, R91, R109.reuse, -R110 ;  /* 0x0000006d5b157223 */ /* 0x080fe4000001086e */
[----:B------:R-:W-:Y:S02]  /*3f50*/  FADD.FTZ R22, R22, R107 ;  /* 0x0000006b16167221 */ /* 0x000fe40000010000 */
[----:B------:R-:W-:Y:S02]  /*3f60*/  FFMA.FTZ R20, R77, -R106, R20 ;  /* 0x8000006a4d147223 */ /* 0x000fe40000010014 */
[----:B------:R-:W-:Y:S02]  /*3f70*/  FMUL.FTZ R109, R94, R109 ;  /* 0x0000006d5e6d7220 */ /* 0x000fe40000410000 */
[----:B------:R-:W-:Y:S02]  /*3f80*/  FADD.FTZ R105, R105, R108 ;  /* 0x0000006c69697221 */ /* 0x000fe40000010000 */
[----:B------:R-:W-:-:S02]  /*3f90*/  FFMA.FTZ R20, R78, -R83, R20 ;  /* 0x800000534e147223 */ /* 0x000fc40000010014 */
[----:B------:R-:W-:Y:S02]  /*3fa0*/  FADD.FTZ R22, R22, R23 ;  /* 0x0000001716167221 */ /* 0x000fe40000010000 */
[----:B------:R-:W-:Y:S02]  /*3fb0*/  FFMA.FTZ R108, R88, R91, R109 ;  /* 0x0000005b586c7223 */ /* 0x000fe4000001006d */
        /* <DEDUP_REMOVED lines=10> */
[----:B0-----:R-:W-:-:S02]  /*4060*/  @!P0 FADD.FTZ R22, R22, R113 ;  /* 0x0000007116168221 */ /* 0x001fc40000010000 */
[----:B------:R-:W0:Y:S01]  /*4070*/  SHFL.DOWN PT, R111, R105, 0x1, 0x1f ;  /* 0x08201f00696f7f89 */ /* 0x000e2200000e0000 */
[----:B------:R-:W-:Y:S02]  /*4080*/  FADD.FTZ R10, R89, R10 ;  /* 0x0000000a590a7221 */ /* 0x000fe40000010000 */
[----:B------:R-:W-:Y:S01]  /*4090*/  FADD.FTZ R9, R87, R9 ;  /* 0x0000000957097221 */ /* 0x000fe20000010000 */
[----:B------:R-:W4:Y:S01]  /*40a0*/  SHFL.DOWN PT, R107, R22, 0x2, 0x1f ;  /* 0x08401f00166b7f89 */ /* 0x000f2200000e0000 */
[----:B------:R-:W-:Y:S02]  /*40b0*/  FADD.FTZ R8, R85, R8 ;  /* 0x0000000855087221 */ /* 0x000fe40000010000 */
[----:B-1----:R-:W-:Y:S02]  /*40c0*/  @!P0 FADD.FTZ R23, R23, R110 ;  /* 0x0000006e17178221 */ /* 0x002fe40000010000 */
[----:B--2---:R-:W-:-:S03]  /*40d0*/  @!P0 FADD.FTZ R21, R21, R108 ;  /* 0x0000006c15158221 */ /* 0x004fc60000010000 */
[----:B------:R-:W1:Y:S01]  /*40e0*/  SHFL.DOWN PT, R110, R23, 0x2, 0x1f ;  /* 0x08401f00176e7f89 */ /* 0x000e6200000e0000 */
[----:B0-----:R-:W-:-:S03]  /*40f0*/  @!P0 FADD.FTZ R20, R20, R111 ;  /* 0x0000006f14148221 */ /* 0x001fc60000010000 */
[----:B------:R-:W0:Y:S01]  /*4100*/  SHFL.DOWN PT, R108, R21, 0x2, 0x1f ;  /* 0x08401f00156c7f89 */ /* 0x000e2200000e0000 */
[----:B------:R-:W-:-:S03]  /*4110*/  ISETP.GT.AND P0, PT, R49, 0x1d, PT ;  /* 0x0000001d3100780c */ /* 0x000fc60003f04270 */
[----:B------:R-:W2:Y:S10]  /*4120*/  SHFL.DOWN PT, R99, R20, 0x2, 0x1f ;  /* 0x08401f0014637f89 */ /* 0x000eb400000e0000 */
[----:B----4-:R-:W-:-:S05]  /*4130*/  @!P0 FADD.FTZ R22, R22, R107 ;  /* 0x0000006b16168221 */ /* 0x010fca0000010000 */
[----:B------:R-:W4:Y:S01]  /*4140*/  SHFL.DOWN PT, R105, R22, 0x4, 0x1f ;  /* 0x08801f0016697f89 */ /* 0x000f2200000e0000 */
[----:B-1----:R-:W-:Y:S02]  /*4150*/  @!P0 FADD.FTZ R23, R23, R110 ;  /* 0x0000006e17178221 */ /* 0x002fe40000010000 */
[----:B0-----:R-:W-:-:S03]  /*4160*/  @!P0 FADD.FTZ R21, R21, R108 ;  /* 0x0000006c15158221 */ /* 0x001fc60000010000 */
[----:B------:R-:W0:Y:S01]  /*4170*/  SHFL.DOWN PT, R110, R23, 0x4, 0x1f ;  /* 0x08801f00176e7f89 */ /* 0x000e2200000e0000 */
[----:B--2---:R-:W-:-:S03]  /*4180*/  @!P0 FADD.FTZ R20, R20, R99 ;  /* 0x0000006314148221 */ /* 0x004fc60000010000 */
[----:B------:R-:W1:Y:S01]  /*4190*/  SHFL.DOWN PT, R108, R21, 0x4, 0x1f ;  /* 0x08801f00156c7f89 */ /* 0x000e6200000e0000 */
[----:B------:R-:W-:-:S03]  /*41a0*/  ISETP.GT.AND P0, PT, R49, 0x1b, PT ;  /* 0x0000001b3100780c */ /* 0x000fc60003f04270 */
[----:B------:R-:W2:Y:S10]  /*41b0*/  SHFL.DOWN PT, R99, R20, 0x4, 0x1f ;  /* 0x08801f0014637f89 */ /* 0x000eb400000e0000 */
[----:B----4-:R-:W-:-:S02]  /*41c0*/  @!P0 FADD.FTZ R22, R22, R105 ;  /* 0x0000006916168221 */ /* 0x010fc40000010000 */
[----:B------:R-:W-:-:S03]  /*41d0*/  FMUL.FTZ R105, R92, R18 ;  /* 0x000000125c697220 */ /* 0x000fc60000410000 */
[----:B------:R-:W4:Y:S01]  /*41e0*/  SHFL.DOWN PT, R109, R22, 0x8, 0x1f ;  /* 0x09001f00166d7f89 */ /* 0x000f2200000e0000 */
[----:B0-----:R-:W-:Y:S02]  /*41f0*/  @!P0 FADD.FTZ R23, R23, R110 ;  /* 0x0000006e17178221 */ /* 0x001fe40000010000 */
[----:B-1----:R-:W-:-:S03]  /*4200*/  @!P0 FADD.FTZ R21, R21, R108 ;  /* 0x0000006c15158221 */ /* 0x002fc60000010000 */
[----:B------:R-:W0:Y:S01]  /*4210*/  SHFL.DOWN PT, R112, R23, 0x8, 0x1f ;  /* 0x09001f0017707f89 */ /* 0x000e2200000e0000 */
[-C--:B------:R-:W-:Y:S02]  /*4220*/  FFMA.FTZ R108, R90, R19.reuse, R105 ;  /* 0x000000135a6c7223 */ /* 0x080fe40000010069 */
[----:B--2---:R-:W-:Y:S01]  /*4230*/  @!P0 FADD.FTZ R20, R20, R99 ;  /* 0x0000006314148221 */ /* 0x004fe20000010000 */
[----:B------:R-:W1:Y:S01]  /*4240*/  SHFL.DOWN PT, R110, R21, 0x8, 0x1f ;  /* 0x09001f00156e7f89 */ /* 0x000e6200000e0000 */
[----:B------:R-:W-:Y:S01]  /*4250*/  ISETP.GT.AND P0, PT, R49, 0x17, PT ;  /* 0x000000173100780c */ /* 0x000fe20003f04270 */
[C---:B------:R-:W-:Y:S02]  /*4260*/  FMUL.FTZ R99, R92.reuse, R19 ;  /* 0x000000135c637220 */ /* 0x040fe40000410000 */
[----:B------:R-:W2:Y:S01]  /*4270*/  SHFL.DOWN PT, R107, R20, 0x8, 0x1f ;  /* 0x09001f00146b7f89 */ /* 0x000ea200000e0000 */
[C---:B------:R-:W-:Y:S02]  /*4280*/  FMUL.FTZ R19, R92.reuse, R17 ;  /* 0x000000115c137220 */ /* 0x040fe40000410000 */
[----:B------:R-:W-:-:S02]  /*4290*/  FMUL.FTZ R92, R92, R16 ;  /* 0x000000105c5c7220 */ /* 0x000fc40000410000 */
[C---:B------:R-:W-:Y:S02]  /*42a0*/  FFMA.FTZ R99, R90.reuse, R18, -R99 ;  /* 0x000000125a637223 */ /* 0x040fe40000010863 */
[----:B------:R-:W-:Y:S02]  /*42b0*/  FFMA.FTZ R17, R90, R17, R92 ;  /* 0x000000115a117223 */ /* 0x000fe4000001005c */
[----:B------:R-:W-:Y:S02]  /*42c0*/  FMUL.FTZ R92, R33, R60 ;  /* 0x0000003c215c7220 */ /* 0x000fe40000410000 */
[----:B----4-:R-:W-:Y:S02]  /*42d0*/  @!P0 FADD.FTZ R22, R22, R109 ;  /* 0x0000006d16168221 */ /* 0x010fe40000010000 */
[----:B------:R-:W-:Y:S02]  /*42e0*/  FFMA.FTZ R16, R90, R16, -R19 ;  /* 0x000000105a107223 */ /* 0x000fe40000010813 */
[----:B------:R-:W-:-:S02]  /*42f0*/  FADD.FTZ R18, R100, R99 ;  /* 0x0000006364127221 */ /* 0x000fc40000010000 */
[----:B0-----:R-:W-:Y:S02]  /*4300*/  @!P0 FADD.FTZ R23, R23, R112 ;  /* 0x0000007017178221 */ /* 0x001fe40000010000 */
[----:B------:R-:W-:Y:S02]  /*4310*/  FADD.FTZ R19, R101, R108 ;  /* 0x0000006c65137221 */ /* 0x000fe40000010000 */
[----:B-1----:R-:W-:Y:S01]  /*4320*/  @!P0 FADD.FTZ R21, R21, R110 ;  /* 0x0000006e15158221 */ /* 0x002fe20000010000 */
[----:B------:R-:W-:Y:S01]  /*4330*/  SHFL.DOWN PT, R112, R23, 0x10, 0x1f ;  /* 0x0a001f0017707f89 */ /* 0x000fe200000e0000 */
[----:B------:R-:W-:Y:S02]  /*4340*/  FMUL.FTZ R99, R33, R98 ;  /* 0x0000006221637220 */ /* 0x000fe40000410000 */
[----:B--2---:R-:W-:Y:S01]  /*4350*/  @!P0 FADD.FTZ R20, R20, R107 ;  /* 0x0000006b14148221 */ /* 0x004fe20000010000 */
[----:B------:R-:W-:Y:S01]  /*4360*/  SHFL.DOWN PT, R110, R21, 0x10, 0x1f ;  /* 0x0a001f00156e7f89 */ /* 0x000fe200000e0000 */
[C---:B------:R-:W-:Y:S01]  /*4370*/  FFMA.FTZ R101, R32.reuse, R61, -R92 ;  /* 0x0000003d20657223 */ /* 0x040fe2000001085c */
[----:B------:R-:W-:Y:S01]  /*4380*/  ISETP.GT.AND P0, PT, R49, 0xf, PT ;  /* 0x0000000f3100780c */ /* 0x000fe20003f04270 */
[----:B------:R-:W-:Y:S01]  /*4390*/  FMUL.FTZ R90, R33, R93 ;  /* 0x0000005d215a7220 */ /* 0x000fe20000410000 */
[----:B------:R-:W0:Y:S01]  /*43a0*/  SHFL.DOWN PT, R107, R22, 0x10, 0x1f ;  /* 0x0a001f00166b7f89 */ /* 0x000e2200000e0000 */
[----:B------:R-:W-:-:S02]  /*43b0*/  FFMA.FTZ R92, R32, R96, -R99 ;  /* 0x00000060205c7223 */ /* 0x000fc40000010863 */
[----:B------:R-:W-:Y:S01]  /*43c0*/  FMUL.FTZ R94, R94, R101 ;  /* 0x000000655e5e7220 */ /* 0x000fe20000410000 */
[----:B------:R-:W1:Y:S01]  /*43d0*/  SHFL.DOWN PT, R105, R20, 0x10, 0x1f ;  /* 0x0a001f0014697f89 */ /* 0x000e6200000e0000 */
[C---:B------:R-:W-:Y:S02]  /*43e0*/  FMUL.FTZ R101, R33.reuse, R61 ;  /* 0x0000003d21657220 */ /* 0x040fe40000410000 */
[----:B------:R-:W-:Y:S01]  /*43f0*/  FMUL.FTZ R61, R33, R104 ;  /* 0x00000068213d7220 */ /* 0x000fe20000410000 */
[----:B------:R2:W-:Y:S01]  /*4400*/  @!P2 STS.128 [UR4+0x1760], R16 ;  /* 0x00176010ff00a988 */ /* 0x0005e20008000c04 */
[----:B------:R-:W-:Y:S02]  /*4410*/  FFMA.FTZ R99, R32, R97, -R90 ;  /* 0x0000006120637223 */ /* 0x000fe4000001085a */
[----:B------:R-:W-:Y:S02]  /*4420*/  FMUL.FTZ R92, R83, R92 ;  /* 0x0000005c535c7220 */ /* 0x000fe40000410000 */
[----:B------:R-:W-:-:S02]  /*4430*/  FMUL.FTZ R83, R33, R96 ;  /* 0x0000006021537220 */ /* 0x000fc40000410000 */
[C---:B------:R-:W-:Y:S02]  /*4440*/  FMUL.FTZ R97, R33.reuse, R97 ;  /* 0x0000006121617220 */ /* 0x040fe40000410000 */
[-C--:B------:R-:W-:Y:S02]  /*4450*/  FMUL.FTZ R33, R33, R102.reuse ;  /* 0x0000006621217220 */ /* 0x080fe40000410000 */
[----:B------:R-:W-:Y:S02]  /*4460*/  FFMA.FTZ R102, R32, R102, -R61 ;  /* 0x0000006620667223 */ /* 0x000fe4000001083d */
[----:B------:R-:W-:Y:S02]  /*4470*/  FMUL.FTZ R99, R106, R99 ;  /* 0x000000636a637220 */ /* 0x000fe40000410000 */
[C---:B--2---:R-:W-:Y:S02]  /*4480*/  FFMA.FTZ R16, R32.reuse, R60, R101 ;  /* 0x0000003c20107223 */ /* 0x044fe40000010065 */
        /* <DEDUP_REMOVED lines=32> */
.L_x_13139:
[----:B0-----:R-:W-:Y:S05]  /*4690*/  BSYNC B0 ;  /* 0x0000000000007941 */ /* 0x001fea0003800000 */
.L_x_13138:
        /* <DEDUP_REMOVED lines=21> */
.L_x_13125:
[----:B------:R-:W-:Y:S01]  /*47f0*/  IADD3 R60, -R28, c[0x0][0x168], RZ ;  /* 0x00005a001c3c7a10 */ /* 0x000fe20007ffe1ff */
[----:B------:R-:W-:Y:S03]  /*4800*/  BAR.SYNC.DEFER_BLOCKING 0x0 ;  /* 0x0000000000007b1d */ /* 0x000fe60000010000 */
[----:B------:R-:W-:-:S02]  /*4810*/  ISETP.GE.AND P3, PT, R42, R60, PT ;  /* 0x0000003c2a00720c */ /* 0x000fc40003f66270 */
[-C--:B------:R-:W-:Y:S02]  /*4820*/  ISETP.GE.AND P2, PT, R39, R60.reuse, PT ;  /* 0x0000003c2700720c */ /* 0x080fe40003f46270 */
[-C--:B------:R-:W-:Y:S02]  /*4830*/  ISETP.GE.AND P1, PT, R38, R60.reuse, PT ;  /* 0x0000003c2600720c */ /* 0x080fe40003f26270 */
[----:B------:R-:W-:-:S07]  /*4840*/  ISETP.GE.AND P0, PT, R37, R60, PT ;  /* 0x0000003c2500720c */ /* 0x000fce0003f06270 */
[----:B------:R-:W-:-:S04]  /*4850*/  @!P3 IADD3 R4, P4, R47, R36, RZ ;  /* 0x000000242f04b210 */ /* 0x000fc80007f9e0ff */
[----:B------:R-:W-:Y:S02]  /*4860*/  @!P3 IADD3.X R5, R46, R35, RZ, P4, !PT ;  /* 0x000000232e05b210 */ /* 0x000fe400027fe4ff */
[CC--:B------:R-:W-:Y:S02]  /*4870*/  @!P1 IADD3 R18, P4, R47.reuse, R36.reuse, RZ ;  /* 0x000000242f129210 */ /* 0x0c0fe40007f9e0ff */
[CC--:B------:R-:W-:Y:S01]  /*4880*/  @!P0 IADD3 R20, P5, R47.reuse, R36.reuse, RZ ;  /* 0x000000242f148210 */ /* 0x0c0fe20007fbe0ff */
[----:B------:R-:W2:Y:S01]  /*4890*/  @!P3 LDG.E R66, [R4.64] ;  /* 0x000000060442b981 */ /* 0x000ea2000c1e1900 */
[----:B------:R-:W-:Y:S02]  /*48a0*/  @!P2 IADD3 R16, P3, R47, R36, RZ ;  /* 0x000000242f10a210 */ /* 0x000fe40007f7e0ff */
[----:B------:R-:W-:Y:S02]  /*48b0*/  MOV R28, RZ ;  /* 0x000000ff001c7202 */ /* 0x000fe40000000f00 */
[----:B------:R-:W-:-:S02]  /*48c0*/  MOV R22, RZ ;  /* 0x000000ff00167202 */ /* 0x000fc40000000f00 */
[----:B------:R-:W-:Y:S02]  /*48d0*/  MOV R32, RZ ;  /* 0x000000ff00207202 */ /* 0x000fe40000000f00 */
[CC--:B------:R-:W-:Y:S02]  /*48e0*/  @!P2 IADD3.X R17, R46.reuse, R35.reuse, RZ, P3, !PT ;  /* 0x000000232e11a210 */ /* 0x0c0fe40001ffe4ff */
[CC--:B------:R-:W-:Y:S02]  /*48f0*/  @!P1 IADD3.X R19, R46.reuse, R35.reuse, RZ, P4, !PT ;  /* 0x000000232e139210 */ /* 0x0c0fe400027fe4ff */
[----:B------:R-:W-:Y:S01]  /*4900*/  @!P0 IADD3.X R21, R46, R35, RZ, P5, !PT ;  /* 0x000000232e158210 */ /* 0x000fe20002ffe4ff */
[----:B------:R-:W4:Y:S04]  /*4910*/  @!P2 LDG.E R28, [R16.64+0x80] ;  /* 0x00008006101ca981 */ /* 0x000f28000c1e1900 */
[----:B------:R-:W5:Y:S04]  /*4920*/  @!P1 LDG.E R22, [R18.64+0x100] ;  /* 0x0001000612169981 */ /* 0x000f68000c1e1900 */
[----:B---3--:R0:W3:Y:S01]  /*4930*/  @!P0 LDG.E R32, [R20.64+0x180] ;  /* 0x0001800614208981 */ /* 0x0080e2000c1e1900 */
[----:B------:R-:W-:Y:S01]  /*4940*/  ISETP.NE.AND P6, PT, R50, RZ, PT ;  /* 0x000000ff3200720c */ /* 0x000fe20003fc5270 */
[----:B------:R-:W-:Y:S01]  /*4950*/  BSSY B0, `(.L_x_13141) ;  /* 0x0000048000007945 */ /* 0x000fe20003800000 */
[----:B------:R-:W-:Y:S01]  /*4960*/  IADD3 R33, P4, R36, c[0x0][0x330], RZ ;  /* 0x0000cc0024217a10 */ /* 0x000fe20007f9e0ff */
[----:B0-----:R-:W-:-:S04]  /*4970*/  IMAD R20, R58, c[0x0][0x2e0], RZ ;  /* 0x0000b8003a147a24 */ /* 0x001fc800078e02ff */
[----:B------:R-:W-:Y:S01]  /*4980*/  IMAD R29, R59, c[0x0][0x2e4], R20 ;  /* 0x0000b9003b1d7a24 */ /* 0x000fe200078e0214 */
[----:B--2---:R-:W-:Y:S04]  /*4990*/  STS [R49.X4], R66 ;  /* 0x0000004231007388 */ /* 0x004fe80000004800 */
[----:B----4-:R-:W-:Y:S04]  /*49a0*/  STS [R49.X4+0x80], R28 ;  /* 0x0000801c31007388 */ /* 0x010fe80000004800 */
[----:B-----5:R-:W-:Y:S04]  /*49b0*/  STS [R49.X4+0x100], R22 ;  /* 0x0001001631007388 */ /* 0x020fe80000004800 */
[----:B---3--:R-:W-:Y:S01]  /*49c0*/  STS [R49.X4+0x180], R32 ;  /* 0x0001802031007388 */ /* 0x008fe20000004800 */
        /* <DEDUP_REMOVED lines=19> */
[----:B------:R-:W-:Y:S01]  /*4b00*/  FSETP.GTU.FTZ.AND P0, PT, R18, 20, PT ;  /* 0x41a000001200780b */ /* 0x000fe20003f1c000 */
[----:B------:R-:W-:-:S02]  /*4b10*/  IMAD R61, R57, c[0x0][0x2dc], R8 ;  /* 0x0000b700393d7a24 */ /* 0x000fc400078e0208 */
[----:B------:R-:W-:Y:S02]  /*4b20*/  @!P2 FMUL.FTZ R7, R5, -1.4426950216293334961 ;  /* 0xbfb8aa3b0507a820 */ /* 0x000fe40000410000 */
[----:B------:R-:W-:Y:S02]  /*4b30*/  @!P3 FMUL.FTZ R4, R4, -1.4426950216293334961 ;  /* 0xbfb8aa3b0404b820 */ /* 0x000fe40000410000 */
[----:B------:R-:W-:Y:S02]  /*4b40*/  @!P1 FMUL.FTZ R16, R16, -1.4426950216293334961 ;  /* 0xbfb8aa3b10109820 */ /* 0x000fe40000410000 */
[----:B------:R-:W0:Y:S04]  /*4b50*/  @!P2 MUFU.EX2 R7, R7 ;  /* 0x000000070007a308 */ /* 0x000e280000000800 */
[----:B------:R-:W-:-:S04]  /*4b60*/  @!P0 FMUL.FTZ R8, R18, -1.4426950216293334961 ;  /* 0xbfb8aa3b12088820 */ /* 0x000fc80000410000 */
[----:B------:R1:W2:Y:S01]  /*4b70*/  @!P3 MUFU.EX2 R6, R4 ;  /* 0x000000040006b308 */ /* 0x0002a20000000800 */
[----:B------:R-:W3:Y:S01]  /*4b80*/  LDS R10, [0x200] ;  /* 0x00020000ff0a7984 */ /* 0x000ee20000000800 */
[----:B0-----:R-:W-:-:S06]  /*4b90*/  @!P2 FADD.FTZ R7, R7, 1 ;  /* 0x3f8000000707a421 */ /* 0x001fcc0000010000 */
[----:B------:R-:W0:Y:S01]  /*4ba0*/  @!P1 MUFU.EX2 R16, R16 ;  /* 0x0000001000109308 */ /* 0x000e220000000800 */
[----:B-1----:R-:W-:-:S05]  /*4bb0*/  IMAD.WIDE.U32 R4, R57, c[0x0][0x2d8], RZ ;  /* 0x0000b60039047a25 */ /* 0x002fca00078e00ff */
[----:B------:R-:W-:Y:S01]  /*4bc0*/  IADD3 R5, R5, R61, RZ ;  /* 0x0000003d05057210 */ /* 0x000fe20007ffe0ff */
[----:B--2---:R-:W-:Y:S01]  /*4bd0*/  @!P3 FADD.FTZ R6, R6, 1 ;  /* 0x3f8000000606b421 */ /* 0x004fe20000010000 */
[----:B------:R-:W1:Y:S03]  /*4be0*/  @!P0 MUFU.EX2 R9, R8 ;  /* 0x0000000800098308 */ /* 0x000e660000000800 */
[----:B------:R-:W-:-:S05]  /*4bf0*/  IMAD.WIDE.U32 R4, R59, c[0x0][0x2e0], R4 ;  /* 0x0000b8003b047a25 */ /* 0x000fca00078e0004 */
[----:B------:R-:W2:Y:S01]  /*4c00*/  @!P2 MUFU.RCP R18, R7 ;  /* 0x000000070012a308 */ /* 0x000ea20000001000 */
[----:B------:R-:W-:Y:S01]  /*4c10*/  IADD3 R20, P5, R34, R4, RZ ;  /* 0x0000000422147210 */ /* 0x000fe20007fbe0ff */
[----:B0-----:R-:W-:-:S03]  /*4c20*/  @!P1 FADD.FTZ R16, R16, 1 ;  /* 0x3f80000010109421 */ /* 0x001fc60000010000 */
[----:B------:R-:W-:-:S03]  /*4c30*/  IADD3.X R5, R0, R29, R5, P5, !PT ;  /* 0x0000001d00057210 */ /* 0x000fc60002ffe405 */
[----:B------:R0:W4:Y:S01]  /*4c40*/  @!P3 MUFU.RCP R11, R6 ;  /* 0x00000006000bb308 */ /* 0x0001220000001000 */
[----:B-1----:R-:W-:Y:S02]  /*4c50*/  @!P0 FADD.FTZ R4, R9, 1 ;  /* 0x3f80000009048421 */ /* 0x002fe40000010000 */
[----:B--2---:R-:W-:-:S05]  /*4c60*/  @!P2 FMUL.FTZ R13, R13, R18 ;  /* 0x000000120d0da220 */ /* 0x004fca0000410000 */
[----:B------:R1:W2:Y:S01]  /*4c70*/  @!P1 MUFU.RCP R29, R16 ;  /* 0x00000010001d9308 */ /* 0x0002a20000001000 */
[----:B0-----:R-:W-:Y:S02]  /*4c80*/  IADD3.X R6, R35, c[0x0][0x334], RZ, P4, !PT ;  /* 0x0000cd0023067a10 */ /* 0x001fe400027fe4ff */
[----:B------:R-:W-:Y:S02]  /*4c90*/  LEA R8, P4, R20, R33, 0x2 ;  /* 0x0000002114087211 */ /* 0x000fe400078810ff */
[----:B---3--:R-:W-:Y:S02]  /*4ca0*/  ISETP.GE.AND P5, PT, R42, R10, PT ;  /* 0x0000000a2a00720c */ /* 0x008fe40003fa6270 */
[----:B------:R-:W-:Y:S01]  /*4cb0*/  LEA.HI.X R9, R20, R6, R5, 0x2, P4 ;  /* 0x0000000614097211 */ /* 0x000fe200020f1405 */
[----:B------:R1:W0:Y:S01]  /*4cc0*/  @!P0 MUFU.RCP R18, R4 ;  /* 0x0000000400128308 */ /* 0x0002220000001000 */
[----:B----4-:R-:W-:Y:S01]  /*4cd0*/  @!P3 FMUL.FTZ R12, R12, R11 ;  /* 0x0000000b0c0cb220 */ /* 0x010fe20000410000 */
[----:B------:R-:W-:-:S02]  /*4ce0*/  ISETP.GE.AND P2, PT, R39, R10, PT ;  /* 0x0000000a2700720c */ /* 0x000fc40003f46270 */
[-C--:B------:R-:W-:Y:S02]  /*4cf0*/  ISETP.GE.AND P3, PT, R38, R10.reuse, PT ;  /* 0x0000000a2600720c */ /* 0x080fe40003f66270 */
[----:B------:R-:W-:-:S04]  /*4d00*/  ISETP.GE.AND P4, PT, R37, R10, PT ;  /* 0x0000000a2500720c */ /* 0x000fc80003f86270 */
[----:B------:R-:W-:Y:S05]  /*4d10*/  @P5 BRA `(.L_x_13142) ;  /* 0x000000b000005947 */ /* 0x000fea0003800000 */
[----:B-12---:R-:W-:Y:S01]  /*4d20*/  MOV R4, R30 ;  /* 0x0000001e00047202 */ /* 0x006fe20000000f00 */
        /* <DEDUP_REMOVED lines=10> */
.L_x_13142:
[----:B-12---:R-:W-:Y:S05]  /*4dd0*/  BSYNC B0 ;  /* 0x0000000000007941 */ /* 0x006fea0003800000 */
.L_x_13141:
[----:B------:R-:W-:Y:S01]  /*4de0*/  @!P2 STG.E [R8.64+-0x180], R19 ;  /* 0xfffe80130800a986 */ /* 0x000fe2000c101906 */
[----:B------:R-:W-:Y:S01]  /*4df0*/  @!P1 FMUL.FTZ R14, R14, R29 ;  /* 0x0000001d0e0e9220 */ /* 0x000fe20000410000 */
[----:B------:R-:W-:Y:S01]  /*4e00*/  BSSY B0, `(.L_x_13143) ;  /* 0x0000023000007945 */ /* 0x000fe20003800000 */
[----:B0-----:R-:W-:Y:S01]  /*4e10*/  @!P0 FMUL.FTZ R15, R15, R18 ;  /* 0x000000120f0f8220 */ /* 0x001fe20000410000 */
[----:B------:R-:W-:Y:S01]  /*4e20*/  @!P3 STG.E [R8.64+-0x100], R21 ;  /* 0xffff00150800b986 */ /* 0x000fe2000c101906 */
[----:B------:R-:W-:Y:S02]  /*4e30*/  FADD.FTZ R4, R12, R53 ;  /* 0x000000350c047221 */ /* 0x000fe40000010000 */
[----:B------:R-:W-:Y:S01]  /*4e40*/  IMAD R6, R52, c[0x0][0x2f8], RZ ;  /* 0x0000be0034067a24 */ /* 0x000fe200078e02ff */
[----:B------:R0:W-:Y:S04]  /*4e50*/  @!P4 STG.E [R8.64+-0x80], R23 ;  /* 0xffff80170800c986 */ /* 0x0001e8000c101906 */
[----:B------:R-:W-:Y:S01]  /*4e60*/  BAR.SYNC.DEFER_BLOCKING 0x0 ;  /* 0x0000000000007b1d */ /* 0x000fe20000010000 */
[----:B0-----:R-:W-:-:S05]  /*4e70*/  IMAD R9, R57, c[0x0][0x2fc], R6 ;  /* 0x0000bf0039097a24 */ /* 0x001fca00078e0206 */
[----:B------:R0:W-:Y:S01]  /*4e80*/  STS.128 [R49.X16], R12 ;  /* 0x0000000c31007388 */ /* 0x0001e2000000cc00 */
[----:B------:R-:W-:-:S06]  /*4e90*/  NOP ;  /* 0x0000000000007918 */ /* 0x000fcc0000000000 */
[----:B------:R-:W-:Y:S04]  /*4ea0*/  LDS R11, [R49.X4] ;  /* 0x00000000310b7984 */ /* 0x000fe80000004800 */
        /* <DEDUP_REMOVED lines=24> */
.L_x_13144:
[----:B------:R-:W-:Y:S05]  /*5030*/  BSYNC B0 ;  /* 0x0000000000007941 */ /* 0x000fea0003800000 */
.L_x_13143:
[----:B------:R-:W-:Y:S01]  /*5040*/  MOV R5, R13 ;  /* 0x0000000d00057202 */ /* 0x000fe20000000f00 */
[----:B------:R-:W-:Y:S01]  /*5050*/  IMAD R6, R58, c[0x0][0x300], RZ ;  /* 0x0000c0003a067a24 */ /* 0x000fe200078e02ff */
[----:B------:R-:W-:Y:S02]  /*5060*/  IADD3 R36, P1, R36, -0x180, RZ ;  /* 0xfffffe8024247810 */ /* 0x000fe40007f3e0ff */
[-C--:B------:R-:W-:Y:S01]  /*5070*/  ISETP.GE.AND P0, PT, R39, R10.reuse, PT ;  /* 0x0000000a2700720c */ /* 0x080fe20003f06270 */
[----:B------:R-:W-:Y:S01]  /*5080*/  IMAD.WIDE.U32 R4, R59, c[0x0][0x300], R4 ;  /* 0x0000c0003b047a25 */ /* 0x000fe200078e0004 */
[----:B------:R-:W-:Y:S02]  /*5090*/  IADD3.X R35, R35, -0x1, RZ, P1, !PT ;  /* 0xffffffff23237810 */ /* 0x000fe40000ffe4ff */
[----:B------:R-:W-:Y:S01]  /*50a0*/  ISETP.GE.AND P1, PT, R38, R10, PT ;  /* 0x0000000a2600720c */ /* 0x000fe20003f26270 */
[----:B0-----:R-:W-:Y:S01]  /*50b0*/  IMAD R9, R59, c[0x0][0x304], R6 ;  /* 0x0000c1003b097a24 */ /* 0x001fe200078e0206 */
        /* <DEDUP_REMOVED lines=21> */
.L_x_13111:
[----:B------:R-:W-:Y:S02]  /*5210*/  ISETP.NE.U32.AND P0, PT, RZ, c[0x0][0x328], PT ;  /* 0x0000ca00ff007a0c */ /* 0x000fe40003f05070 */
[----:B------:R-:W-:Y:S02]  /*5220*/  ISETP.NE.U32.AND P2, PT, RZ, c[0x0][0x348], PT ;  /* 0x0000d200ff007a0c */ /* 0x000fe40003f45070 */
        /* <DEDUP_REMOVED lines=22> */
.L_x_13147:
[----:B0-----:R-:W-:Y:S05]  /*5390*/  BSYNC B0 ;  /* 0x0000000000007941 */ /* 0x001fea0003800000 */
.L_x_13146:
        /* <DEDUP_REMOVED lines=23> */
.L_x_13149:
[----:B------:R-:W1:Y:S02]  /*5510*/  S2R R21, SR_TID.X ;  /* 0x0000000000157919 */ /* 0x000e640000002100 */
.L_x_13150:
[----:B0-----:R-:W-:Y:S05]  /*5520*/  BSYNC B0 ;  /* 0x0000000000007941 */ /* 0x001fea0003800000 */
.L_x_13148:
        /* <DEDUP_REMOVED lines=22> */
.L_x_13151:
        /* <DEDUP_REMOVED lines=64> */
.L_x_13152:
        /* <DEDUP_REMOVED lines=15> */
.L_x_14758:


//--------------------- .text._Z25selective_scan_bwd_kernelI32Selective_Scan_bwd_kernel_traitsILi32ELi4ELb0ELb0ELb1ELb0ELb0EfN3c107complexIfEEEEv12SSMParamsBwd --------------------------
	.section	.text._Z25selective_scan_bwd_kernelI32Selective_Scan_bwd_kernel_traitsILi32ELi4ELb0ELb0ELb1ELb0ELb0EfN3c107complexIfEEEEv12SSMParamsBwd,"ax",@progbits
	.sectioninfo	@"SHI_REGISTERS=148"
	.align	128
        .global         _Z25selective_scan_bwd_kernelI32Selective_Scan_bwd_kernel_traitsILi32ELi4ELb0ELb0ELb1ELb0ELb0EfN3c107complexIfEEEEv12SSMParamsBwd
        .type           _Z25selective_scan_bwd_kernelI32Selective_Scan_bwd_kernel_traitsILi32ELi4ELb0ELb0ELb1ELb0ELb0EfN3c107complexIfEEEEv12SSMParamsBwd,@function
        .size           _Z25selective_scan_bwd_kernelI32Selective_Scan_bwd_kernel_traitsILi32ELi4ELb0ELb0ELb1ELb0ELb0EfN3c107complexIfEEEEv12SSMParamsBwd,(.L_x_14759 - _Z25selective_scan_bwd_kernelI32Selective_Scan_bwd_kernel_traitsILi32ELi4ELb0ELb0ELb1ELb0ELb0EfN3c107complexIfEEEEv12SSMParamsBwd)
        .other          _Z25selective_scan_bwd_kernelI32Selective_Scan_bwd_kernel_traitsILi32ELi4ELb0ELb0ELb1ELb0ELb0EfN3c107complexIfEEEEv12SSMParamsBwd,@"STO_CUDA_ENTRY STV_DEFAULT"
_Z25selective_scan_bwd_kernelI32Selective_Scan_bwd_kernel_traitsILi32ELi4ELb0ELb0ELb1ELb0ELb0EfN3c107complexIfEEEEv12SSMParamsBwd:
.text._Z25selective_scan_bwd_kernelI32Selective_Scan_bwd_kernel_traitsILi32ELi4ELb0ELb0ELb1ELb0ELb0EfN3c107complexIfEEEEv12SSMParamsBwd:
        /* <DEDUP_REMOVED lines=119> */
[C---:B------:R-:W-:Y:S02]  /*0770*/  IADD3 R2, R75.reuse, 0xe0, RZ ;  /* 0x000000e04b027810 */ /* 0x040fe40007ffe0ff */
[----:B------:R-:W-:Y:S02]  /*0780*/  LOP3.LUT R0, R0, 0xffffff80, RZ, 0xc0, !PT ;  /* 0xffffff8000007812 */ /* 0x000fe400078ec0ff */
[C---:B------:R-:W-:Y:S02]  /*0790*/  SHF.L.U32 R109, R75.reuse, 0x3, RZ ;  /* 0x000000034b6d7819 */ /* 0x040fe400000006ff */
[----:B------:R-:W-:Y:S02]  /*07a0*/  LOP3.LUT R65, R0, 0x1f, R75, 0xf8, !PT ;  /* 0x0000001f00417812 */ /* 0x000fe400078ef84b */
[----:B------:R-:W-:-:S02]  /*07b0*/  LOP3.LUT R108, R75, 0x1f, RZ, 0xc0, !PT ;  /* 0x0000001f4b6c7812 */ /* 0x000fc400078ec0ff */
[----:B------:R-:W-:Y:S02]  /*07c0*/  IADD3 R42, R0, R65, RZ ;  /* 0x00000041002a7210 */ /* 0x000fe40007ffe0ff */
[----:B------:R-:W-:Y:S02]  /*07d0*/  LEA.HI.SX32 R63, R2, R75, 0x1b ;  /* 0x0000004b023f7211 */ /* 0x000fe400078fdaff */
[----:B------:R-:W-:Y:S02]  /*07e0*/  LEA.HI.SX32 R62, R109, R109, 0x1b ;  /* 0x0000006d6d3e7211 */ /* 0x000fe400078fdaff */
[----:B------:R-:W-:Y:S02]  /*07f0*/  SHF.R.S32.HI R43, RZ, 0x1f, R42 ;  /* 0x0000001fff2b7819 */ /* 0x000fe4000001142a */
[C---:B------:R-:W-:Y:S02]  /*0800*/  IADD3 R61, R42.reuse, 0x20, RZ ;  /* 0x000000202a3d7810 */ /* 0x040fe40007ffe0ff */
[----:B------:R-:W-:-:S02]  /*0810*/  IADD3 R60, R42, 0x40, RZ ;  /* 0x000000402a3c7810 */ /* 0x000fc40007ffe0ff */
[C---:B------:R-:W-:Y:S02]  /*0820*/  IADD3 R59, R42.reuse, 0x60, RZ ;  /* 0x000000602a3b7810 */ /* 0x040fe40007ffe0ff */
[C---:B------:R-:W-:Y:S02]  /*0830*/  IADD3 R58, R42.reuse, 0x80, RZ ;  /* 0x000000802a3a7810 */ /* 0x040fe40007ffe0ff */
[C---:B------:R-:W-:Y:S02]  /*0840*/  IADD3 R57, R42.reuse, 0xa0, RZ ;  /* 0x000000a02a397810 */ /* 0x040fe40007ffe0ff */
[C---:B------:R-:W-:Y:S02]  /*0850*/  IADD3 R56, R42.reuse, 0xc0, RZ ;  /* 0x000000c02a387810 */ /* 0x040fe40007ffe0ff */
[----:B-1----:R-:W-:Y:S02]  /*0860*/  IADD3 R55, R42, 0xe0, RZ ;  /* 0x000000e02a377810 */ /* 0x002fe40007ffe0ff */
.L_x_13190:
[----:B------:R-:W-:Y:S01]  /*0870*/  IADD3 R107, -R64, c[0x0][0x174], RZ ;  /* 0x00005d00406b7a10 */ /* 0x000fe20007ffe1ff */
[----:B------:R-:W-:Y:S01]  /*0880*/  BAR.SYNC.DEFER_BLOCKING 0x0 ;  /* 0x0000000000007b1d */ /* 0x000fe20000010000 */
[----:B------:R-:W-:Y:S01]  /*0890*/  LOP3.LUT R9, R65, 0x20, RZ, 0xfc, !PT ;  /* 0x0000002041097812 */ /* 0x000fe200078efcff */
[----:B------:R-:W-:Y:S01]  /*08a0*/  HFMA2.MMA R5, -RZ, RZ, 0, 0 ;  /* 0x00000000ff057435 */ /* 0x000fe200000001ff */
[----:B------:R-:W-:Y:S01]  /*08b0*/  LEA R54, R107, 0xffffff80, 0x7 ;  /* 0xffffff806b367811 */ /* 0x000fe200078e38ff */
[----:B------:R-:W-:Y:S01]  /*08c0*/  HFMA2.MMA R11, -RZ, RZ, 0, 0 ;  /* 0x00000000ff0b7435 */ /* 0x000fe200000001ff */
[----:B------:R-:W-:Y:S01]  /*08d0*/  LOP3.LUT R13, R65, 0x40, RZ, 0xfc, !PT ;  /* 0x00000040410d7812 */ /* 0x000fe200078efcff */
[----:B------:R-:W-:Y:S01]  /*08e0*/  HFMA2.MMA R19, -RZ, RZ, 0, 0 ;  /* 0x00000000ff137435 */ /* 0x000fe200000001ff */
[----:B------:R-:W-:-:S02]  /*08f0*/  IADD3 R52, -R54, c[0x0][0x168], RZ ;  /* 0x00005a0036347a10 */ /* 0x000fc40007ffe1ff */
[C---:B------:R-:W-:Y:S02]  /*0900*/  LOP3.LUT R15, R65.reuse, 0x60, RZ, 0xfc, !PT ;  /* 0x00000060410f7812 */ /* 0x040fe400078efcff */
[-C--:B------:R-:W-:Y:S02]  /*0910*/  ISETP.GE.AND P0, PT, R65, R52.reuse, PT ;  /* 0x000000344100720c */ /* 0x080fe40003f06270 */
[-C--:B------:R-:W-:Y:S02]  /*0920*/  ISETP.GE.AND P1, PT, R9, R52.reuse, PT ;  /* 0x000000340900720c */ /* 0x080fe40003f26270 */
[-C--:B------:R-:W-:Y:S02]  /*0930*/  ISETP.GE.AND P2, PT, R13, R52.reuse, PT ;  /* 0x000000340d00720c */ /* 0x080fe40003f46270 */
[----:B------:R-:W-:Y:S02]  /*0940*/  ISETP.GE.AND P3, PT, R15, R52, PT ;  /* 0x000000340f00720c */ /* 0x000fe40003f66270 */
[----:B0-----:R-:W-:-:S02]  /*0950*/  MOV R2, R74 ;  /* 0x0000004a00027202 */ /* 0x001fc40000000f00 */
[----:B------:R-:W-:Y:S02]  /*0960*/  MOV R3, R73 ;  /* 0x0000004900037202 */ /* 0x000fe40000000f00 */
[----:B------:R-:W-:-:S03]  /*0970*/  MOV R7, RZ ;  /* 0x000000ff00077202 */ /* 0x000fc60000000f00 */
[----:B------:R-:W-:-:S05]  /*0980*/  IMAD.WIDE R2, R65, 0x4, R2 ;  /* 0x0000000441027825 */ /* 0x000fca00078e0202 */
[----:B------:R0:W2:Y:S04]  /*0990*/  @!P0 LDG.E R5, [R2.64] ;  /* 0x0000000602058981 */ /* 0x0000a8000c1e1900 */
[----:B------:R0:W3:Y:S04]  /*09a0*/  @!P1 LDG.E R11, [R2.64+0x80] ;  /* 0x00008006020b9981 */ /* 0x0000e8000c1e1900 */
[----:B------:R0:W4:Y:S04]  /*09b0*/  @!P2 LDG.E R7, [R2.64+0x100] ;  /* 0x000100060207a981 */ /* 0x000128000c1e1900 */
[----:B------:R0:W4:Y:S01]  /*09c0*/  @!P3 LDG.E R19, [R2.64+0x180] ;  /* 0x000180060213b981 */ /* 0x000122000c1e1900 */
[-C--:B------:R-:W-:Y:S01]  /*09d0*/  ISETP.GE.AND P0, PT, R65, R52.reuse, PT ;  /* 0x000000344100720c */ /* 0x080fe20003f06270 */
[----:B------:R-:W-:Y:S01]  /*09e0*/  HFMA2.MMA R23, -RZ, RZ, 0, 0 ;  /* 0x00000000ff177435 */ /* 0x000fe200000001ff */
[-C--:B------:R-:W-:Y:S01]  /*09f0*/  ISETP.GE.AND P1, PT, R9, R52.reuse, PT ;  /* 0x000000340900720c */ /* 0x080fe20003f26270 */
[----:B------:R-:W-:Y:S01]  /*0a00*/  HFMA2.MMA R27, -RZ, RZ, 0, 0 ;  /* 0x00000000ff1b7435 */ /* 0x000fe200000001ff */
[----:B------:R-:W-:-:S02]  /*0a10*/  ISETP.GE.AND P2, PT, R13, R52, PT ;  /* 0x000000340d00720c */ /* 0x000fc40003f46270 */
[----:B------:R-:W-:Y:S02]  /*0a20*/  ISETP.GE.AND P3, PT, R15, R52, PT ;  /* 0x000000340f00720c */ /* 0x000fe40003f66270 */
[----:B------:R-:W-:Y:S02]  /*0a30*/  MOV R17, RZ ;  /* 0x000000ff00117202 */ /* 0x000fe40000000f00 */
[----:B0-----:R-:W-:Y:S02]  /*0a40*/  MOV R2, R72 ;  /* 0x0000004800027202 */ /* 0x001fe40000000f00 */
[----:B------:R-:W-:Y:S02]  /*0a50*/  MOV R3, R71 ;  /* 0x0000004700037202 */ /* 0x000fe40000000f00 */
[----:B------:R-:W-:-:S03]  /*0a60*/  MOV R21, RZ ;  /* 0x000000ff00157202 */ /* 0x000fc60000000f00 */
[----:B------:R-:W-:Y:S01]  /*0a70*/  IMAD.WIDE R2, R65, 0x4, R2 ;  /* 0x0000000441027825 */ /* 0x000fe200078e0202 */
[----:B--2---:R-:W-:Y:S04]  /*0a80*/  STS [R66.X4], R5 ;  /* 0x0000000542007388 */ /* 0x004fe80000004800 */
[----:B---3--:R-:W-:Y:S04]  /*0a90*/  STS [R66.X4+0x80], R11 ;  /* 0x0000800b42007388 */ /* 0x008fe80000004800 */
[----:B----4-:R-:W-:Y:S04]  /*0aa0*/  STS [R66.X4+0x100], R7 ;  /* 0x0001000742007388 */ /* 0x010fe80000004800 */
[----:B------:R0:W-:Y:S01]  /*0ab0*/  STS [R66.X4+0x180], R19 ;  /* 0x0001801342007388 */ /* 0x0001e20000004800 */
[----:B------:R-:W-:-:S06]  /*0ac0*/  NOP ;  /* 0x0000000000007918 */ /* 0x000fcc0000000000 */
[----:B------:R-:W-:Y:S04]  /*0ad0*/  LDS.128 R4, [R66.X16] ;  /* 0x0000000042047984 */ /* 0x000fe8000000cc00 */
[----:B------:R-:W-:Y:S06]  /*0ae0*/  BAR.SYNC.DEFER_BLOCKING 0x0 ;  /* 0x0000000000007b1d */ /* 0x000fec0000010000 */
[----:B-1----:R1:W2:Y:S04]  /*0af0*/  @!P0 LDG.E R17, [R2.64] ;  /* 0x0000000602118981 */ /* 0x0022a8000c1e1900 */
        /* <DEDUP_REMOVED lines=10> */
[----:B-1----:R-:W-:Y:S02]  /*0ba0*/  MOV R2, R70 ;  /* 0x0000004600027202 */ /* 0x002fe40000000f00 */
[----:B------:R-:W-:Y:S02]  /*0bb0*/  MOV R3, R69 ;  /* 0x0000004500037202 */ /* 0x000fe40000000f00 */
[----:B------:R-:W-:-:S03]  /*0bc0*/  MOV R33, RZ ;  /* 0x000000ff00217202 */ /* 0x000fc60000000f00 */
[----:B------:R-:W-:Y:S01]  /*0bd0*/  IMAD.WIDE R2, R65, 0x4, R2 ;  /* 0x0000000441027825 */ /* 0x000fe200078e0202 */
[----:B--2---:R1:W-:Y:S04]  /*0be0*/  STS [R66.X4], R17 ;  /* 0x0000001142007388 */ /* 0x0043e80000004800 */
[----:B---3--:R-:W-:Y:S04]  /*0bf0*/  STS [R66.X4+0x80], R23 ;  /* 0x0000801742007388 */ /* 0x008fe80000004800 */
[----:B----4-:R-:W-:Y:S04]  /*0c00*/  STS [R66.X4+0x100], R21 ;  /* 0x0001001542007388 */ /* 0x010fe80000004800 */
[----:B------:R-:W-:Y:S01]  /*0c10*/  STS [R66.X4+0x180], R27 ;  /* 0x0001801b42007388 */ /* 0x000fe20000004800 */
[----:B------:R-:W-:-:S06]  /*0c20*/  NOP ;  /* 0x0000000000007918 */ /* 0x000fcc0000000000 */
[----:B------:R-:W-:Y:S04]  /*0c30*/  LDS.128 R8, [R66.X16] ;  /* 0x0000000042087984 */ /* 0x000fe8000000cc00 */
[----:B------:R-:W-:Y:S06]  /*0c40*/  BAR.SYNC.DEFER_BLOCKING 0x0 ;  /* 0x0000000000007b1d */ /* 0x000fec0000010000 */
[----:B------:R-:W2:Y:S04]  /*0c50*/  @!P1 LDG.E R31, [R2.64+0x80] ;  /* 0x00008006021f9981 */ /* 0x000ea8000c1e1900 */
[----:B------:R-:W3:Y:S04]  /*0c60*/  @!P2 LDG.E R29, [R2.64+0x100] ;  /* 0x00010006021da981 */ /* 0x000ee8000c1e1900 */
[----:B------:R-:W4:Y:S04]  /*0c70*/  @!P0 LDG.E R25, [R2.64] ;  /* 0x0000000602198981 */ /* 0x000f28000c1e1900 */
[----:B------:R-:W4:Y:S01]  /*0c80*/  @!P3 LDG.E R33, [R2.64+0x180] ;  /* 0x000180060221b981 */ /* 0x000f22000c1e1900 */
[----:B------:R-:W-:Y:S01]  /*0c90*/  MOV R16, c[0x0][0x16c] ;  /* 0x00005b0000107a02 */ /* 0x000fe20000000f00 */
[----:B0-----:R-:W-:-:S03]  /*0ca0*/  CS2R R18, SRZ ;  /* 0x0000000000127805 */ /* 0x001fc6000001ff00 */
[----:B------:R-:W-:Y:S02]  /*0cb0*/  ISETP.GE.AND P0, PT, R16, 0x1, PT ;  /* 0x000000011000780c */ /* 0x000fe40003f06270 */
[----:B-1----:R-:W-:Y:S01]  /*0cc0*/  CS2R R16, SRZ ;  /* 0x0000000000107805 */ /* 0x002fe2000001ff00 */
[----:B--2---:R-:W-:Y:S04]  /*0cd0*/  STS [R66.X4+0x80], R31 ;  /* 0x0000801f42007388 */ /* 0x004fe80000004800 */
[----:B---3--:R-:W-:Y:S04]  /*0ce0*/  STS [R66.X4+0x100], R29 ;  /* 0x0001001d42007388 */ /* 0x008fe80000004800 */
[----:B----4-:R-:W-:Y:S04]  /*0cf0*/  STS [R66.X4], R25 ;  /* 0x0000001942007388 */ /* 0x010fe80000004800 */
        /* <DEDUP_REMOVED lines=13> */
[----:B------:R-:W-:Y:S02]  /*0dd0*/  MOV R0, c[0x0][0x2bc] ;  /* 0x0000af0000007a02 */ /* 0x000fe40000000f00 */
[----:B------:R-:W-:-:S02]  /*0de0*/  MOV R17, c[0x0][0x2b8] ;  /* 0x0000ae0000117a02 */ /* 0x000fc40000000f00 */
[--C-:B------:R-:W-:Y:S02]  /*0df0*/  SHF.R.U32.HI R3, RZ, 0x1, R0.reuse ;  /* 0x00000001ff037819 */ /* 0x100fe40000011600 */
[----:B------:R-:W-:Y:S02]  /*0e00*/  SHF.R.U64 R17, R17, 0x1, R0 ;  /* 0x0000000111117819 */ /* 0x000fe40000001200 */
[----:B------:R-:W-:Y:S01]  /*0e10*/  SHF.R.S32.HI R105, RZ, 0x1f, R76 ;  /* 0x0000001fff697819 */ /* 0x000fe2000001144c */
[-C--:B------:R-:W-:Y:S01]  /*0e20*/  IMAD R0, R3, R80.reuse, RZ ;  /* 0x0000005003007224 */ /* 0x080fe200078e02ff */
[----:B------:R-:W-:Y:S01]  /*0e30*/  IADD3 R18, R64, -c[0x0][0x174], RZ ;  /* 0x80005d0040127a10 */ /* 0x000fe20007ffe0ff */
[----:B------:R-:W-:Y:S01]  /*0e40*/  IMAD.WIDE.U32 R2, R17, R80, RZ ;  /* 0x0000005011027225 */ /* 0x000fe200078e00ff */
[----:B------:R-:W-:Y:S02]  /*0e50*/  IADD3 R50, R107, -0x1, RZ ;  /* 0xffffffff6b327810 */ /* 0x000fe40007ffe0ff */
[----:B------:R-:W-:Y:S01]  /*0e60*/  MOV R53, RZ ;  /* 0x000000ff00357202 */ /* 0x000fe20000000f00 */
[----:B------:R-:W-:Y:S01]  /*0e70*/  IMAD R17, R78, R17, R0 ;  /* 0x000000114e117224 */ /* 0x000fe200078e0200 */
[----:B------:R-:W-:Y:S01]  /*0e80*/  LEA.HI R0, R50, R50, RZ, 0x1 ;  /* 0x0000003232007211 */ /* 0x000fe200078f08ff */
[----:B------:R-:W-:Y:S01]  /*0e90*/  IMAD R19, R105, c[0x0][0x2c0], RZ ;  /* 0x0000b00069137a24 */ /* 0x000fe200078e02ff */
[----:B------:R-:W-:-:S02]  /*0ea0*/  MOV R51, RZ ;  /* 0x000000ff00337202 */ /* 0x000fc40000000f00 */
[----:B------:R-:W-:Y:S01]  /*0eb0*/  IADD3 R3, R3, R17, RZ ;  /* 0x0000001103037210 */ /* 0x000fe20007ffe0ff */
[----:B------:R-:W-:-:S04]  /*0ec0*/  IMAD R19, R76, c[0x0][0x2c4], R19 ;  /* 0x0000b1004c137a24 */ /* 0x000fc800078e0213 */
[----:B------:R-:W-:-:S05]  /*0ed0*/  IMAD.WIDE.U32 R2, R76, c[0x0][0x2c0], R2 ;  /* 0x0000b0004c027a25 */ /* 0x000fca00078e0002 */
[----:B------:R-:W-:Y:S02]  /*0ee0*/  IADD3 R3, R3, R19, RZ ;  /* 0x0000001303037210 */ /* 0x000fe40007ffe0ff */
[----:B------:R-:W-:Y:S02]  /*0ef0*/  LEA R16, P0, R2, c[0x0][0x320], 0x3 ;  /* 0x0000c80002107a11 */ /* 0x000fe400078018ff */
[----:B------:R-:W-:Y:S02]  /*0f00*/  LOP3.LUT R19, R0, 0xfffffe, RZ, 0xc0, !PT ;  /* 0x00fffffe00137812 */ /* 0x000fe400078ec0ff */
[----:B------:R-:W-:Y:S02]  /*0f10*/  LEA.HI.X R17, R2, c[0x0][0x324], R3, 0x3, P0 ;  /* 0x0000c90002117a11 */ /* 0x000fe400000f1c03 */
[----:B------:R-:W-:Y:S02]  /*0f20*/  IADD3 R50, R50, -R19, RZ ;  /* 0x8000001332327210 */ /* 0x000fe40007ffe0ff */
[----:B------:R-:W-:Y:S01]  /*0f30*/  MOV R0, RZ ;  /* 0x000000ff00007202 */ /* 0x000fe20000000f00 */
[----:B------:R-:W-:-:S04]  /*0f40*/  IMAD.WIDE.U32 R2, R75, 0x4, R16 ;  /* 0x000000044b027825 */ /* 0x000fc800078e0010 */
[----:B------:R-:W-:Y:S02]  /*0f50*/  IMAD R17, R18, -0x100, RZ ;  /* 0xffffff0012117824 */ /* 0x000fe400078e02ff */
[----:B------:R-:W-:Y:S02]  /*0f60*/  CS2R R18, SRZ ;  /* 0x0000000000127805 */ /* 0x000fe4000001ff00 */
[----:B------:R-:W-:Y:S02]  /*0f70*/  IMAD.WIDE R2, R17, 0x4, R2 ;  /* 0x0000000411027825 */ /* 0x000fe400078e0202 */
[----:B------:R-:W-:-:S03]  /*0f80*/  CS2R R16, SRZ ;  /* 0x0000000000107805 */ /* 0x000fc6000001ff00 */
[C---:B------:R-:W-:Y:S02]  /*0f90*/  IADD3 R40, P0, R2.reuse, -0x380, RZ ;  /* 0xfffffc8002287810 */ /* 0x040fe40007f1e0ff */
[C---:B------:R-:W-:Y:S02]  /*0fa0*/  IADD3 R38, P1, R2.reuse, -0x300, RZ ;  /* 0xfffffd0002267810 */ /* 0x040fe40007f3e0ff */
[C---:B------:R-:W-:Y:S02]  /*0fb0*/  IADD3 R36, P2, R2.reuse, -0x280, RZ ;  /* 0xfffffd8002247810 */ /* 0x040fe40007f5e0ff */
[C---:B------:R-:W-:Y:S02]  /*0fc0*/  IADD3 R34, P3, R2.reuse, -0x200, RZ ;  /* 0xfffffe0002227810 */ /* 0x040fe40007f7e0ff */
[C---:B------:R-:W-:Y:S02]  /*0fd0*/  IADD3 R32, P4, R2.reuse, -0x180, RZ ;  /* 0xfffffe8002207810 */ /* 0x040fe40007f9e0ff */
[----:B------:R-:W-:-:S02]  /*0fe0*/  IADD3 R30, P5, R2, -0x100, RZ ;  /* 0xffffff00021e7810 */ /* 0x000fc40007fbe0ff */
[----:B------:R-:W-:Y:S02]  /*0ff0*/  IADD3 R28, P6, R2, -0x80, RZ ;  /* 0xffffff80021c7810 */ /* 0x000fe40007fde0ff */
[C---:B------:R-:W-:Y:S02]  /*1000*/  IADD3.X R41, R3.reuse, -0x1, RZ, P0, !PT ;  /* 0xffffffff03297810 */ /* 0x040fe400007fe4ff */
[C---:B------:R-:W-:Y:S02]  /*1010*/  IADD3.X R39, R3.reuse, -0x1, RZ, P1, !PT ;  /* 0xffffffff03277810 */ /* 0x040fe40000ffe4ff */
[C---:B------:R-:W-:Y:S02]  /*1020*/  IADD3.X R37, R3.reuse, -0x1, RZ, P2, !PT ;  /* 0xffffffff03257810 */ /* 0x040fe400017fe4ff */
[C---:B------:R-:W-:Y:S02]  /*1030*/  IADD3.X R35, R3.reuse, -0x1, RZ, P3, !PT ;  /* 0xffffffff03237810 */ /* 0x040fe40001ffe4ff */
[----:B------:R-:W-:-:S02]  /*1040*/  IADD3.X R33, R3, -0x1, RZ, P4, !PT ;  /* 0xffffffff03217810 */ /* 0x000fc400027fe4ff */
[C---:B------:R-:W-:Y:S02]  /*1050*/  IADD3.X R31, R3.reuse, -0x1, RZ, P5, !PT ;  /* 0xffffffff031f7810 */ /* 0x040fe40002ffe4ff */
[----:B------:R-:W-:Y:S02]  /*1060*/  IADD3.X R29, R3, -0x1, RZ, P6, !PT ;  /* 0xffffffff031d7810 */ /* 0x000fe400037fe4ff */
.L_x_13185:
[----:B------:R-:W-:Y:S01]  /*1070*/  IMAD R25, R83, c[0x0][0x180], RZ ;  /* 0x0000600053197a24 */ /* 0x000fe200078e02ff */
[----:B------:R-:W-:Y:S01]  /*1080*/  SHF.R.S32.HI R94, RZ, 0x1f, R53 ;  /* 0x0000001fff5e7819 */ /* 0x000fe20000011435 */
[----:B------:R-:W-:Y:S01]  /*1090*/  IMAD.WIDE.U32 R2, R84, c[0x0][0x180], RZ ;  /* 0x0000600054027a25 */ /* 0x000fe200078e00ff */
[----:B------:R-:W-:-:S03]  /*10a0*/  IADD3 R52, -R54, c[0x0][0x168], RZ ;  /* 0x00005a0036347a10 */ /* 0x000fc60007ffe1ff */
[----:B------:R-:W-:Y:S01]  /*10b0*/  IMAD R25, R84, c[0x0][0x184], R25 ;  /* 0x0000610054197a24 */ /* 0x000fe200078e0219 */
[----:B------:R-:W-:Y:S01]  /*10c0*/  SHF.L.U32 R88, R52, 0x1, RZ ;  /* 0x0000000134587819 */ /* 0x000fe200000006ff */
[C---:B------:R-:W-:Y:S02]  /*10d0*/  IMAD R24, R94.reuse, c[0x0][0x188], RZ ;  /* 0x000062005e187a24 */ /* 0x040fe400078e02ff */
[----:B------:R-:W-:Y:S01]  /*10e0*/  IMAD R86, R94, c[0x0][0x1c0], RZ ;  /* 0x000070005e567a24 */ /* 0x000fe200078e02ff */
[----:B------:R-:W-:Y:S01]  /*10f0*/  IADD3 R3, R3, R25, RZ ;  /* 0x0000001903037210 */ /* 0x000fe20007ffe0ff */
[C---:B------:R-:W-:Y:S02]  /*1100*/  IMAD R25, R53.reuse, c[0x0][0x18c], R24 ;  /* 0x0000630035197a24 */ /* 0x040fe400078e0218 */
[----:B------:R-:W-:-:S04]  /*1110*/  IMAD.WIDE.U32 R26, R53, c[0x0][0x1c0], R42 ;  /* 0x00007000351a7a25 */ /* 0x000fc800078e002a */
[----:B------:R-:W-:-:S04]  /*1120*/  IMAD.WIDE.U32 R2, R53, c[0x0][0x188], R2 ;  /* 0x0000620035027a25 */ /* 0x000fc800078e0002 */
[----:B------:R-:W-:Y:S01]  /*1130*/  IMAD R85, R53, c[0x0][0x1c4], R86 ;  /* 0x0000710035557a24 */ /* 0x000fe200078e0256 */
[----:B------:R-:W-:Y:S02]  /*1140*/  IADD3 R3, R3, R25, RZ ;  /* 0x0000001903037210 */ /* 0x000fe40007ffe0ff */
[C---:B------:R-:W-:Y:S02]  /*1150*/  LEA R24, P0, R2.reuse, c[0x0][0x220], 0x3 ;  /* 0x0000880002187a11 */ /* 0x040fe400078018ff */
[-C--:B------:R-:W-:Y:S02]  /*1160*/  ISETP.GE.AND P1, PT, R61, R88.reuse, PT ;  /* 0x000000583d00720c */ /* 0x080fe40003f26270 */
[----:B------:R-:W-:Y:S02]  /*1170*/  LEA.HI.X R25, R2, c[0x0][0x224], R3, 0x3, P0 ;  /* 0x0000890002197a11 */ /* 0x000fe400000f1c03 */
[-C--:B------:R-:W-:Y:S02]  /*1180*/  ISETP.GE.AND P0, PT, R42, R88.reuse, PT ;  /* 0x000000582a00720c */ /* 0x080fe40003f06270 */
[----:B------:R-:W-:Y:S01]  /*1190*/  ISETP.GE.AND P2, PT, R60, R88, PT ;  /* 0x000000583c00720c */ /* 0x000fe20003f46270 */
[----:B------:R0:W2:Y:S01]  /*11a0*/  LDG.E.64 R2, [R24.64] ;  /* 0x0000000618027981 */ /* 0x0000a2000c1e1b00 */
[----:B------:R-:W-:-:S02]  /*11b0*/  LEA R86, P3, R26, R68, 0x2 ;  /* 0x000000441a567211 */ /* 0x000fc400078610ff */
[----:B------:R-:W-:Y:S01]  /*11c0*/  IADD3 R27, R27, R85, RZ ;  /* 0x000000551b1b7210 */ /* 0x000fe20007ffe0ff */
[----:B------:R-:W-:-:S03]  /*11d0*/  HFMA2.MMA R85, -RZ, RZ, 0, 0 ;  /* 0x00000000ff557435 */ /* 0x000fc600000001ff */
[----:B------:R-:W-:Y:S02]  /*11e0*/  LEA.HI.X R87, R26, R67, R27, 0x2, P3 ;  /* 0x000000431a577211 */ /* 0x000fe400018f141b */
[----:B------:R-:W-:Y:S01]  /*11f0*/  CS2R R26, SRZ ;  /* 0x00000000001a7805 */ /* 0x000fe2000001ff00 */
[----:B------:R-:W-:-:S04]  /*1200*/  ISETP.GE.AND P3, PT, R56, R88, PT ;  /* 0x000000583800720c */ /* 0x000fc80003f66270 */
[----:B-1----:R1:W3:Y:S01]  /*1210*/  @!P1 LDG.E R85, [R86.64+0x80] ;  /* 0x0000800656559981 */ /* 0x0022e2000c1e1900 */
[----:B------:R-:W-:-:S03]  /*1220*/  ISETP.GE.AND P1, PT, R58, R88, PT ;  /* 0x000000583a00720c */ /* 0x000fc60003f26270 */
[----:B------:R1:W4:Y:S01]  /*1230*/  @!P0 LDG.E R26, [R86.64] ;  /* 0x00000006561a8981 */ /* 0x000322000c1e1900 */
[----:B------:R-:W-:-:S03]  /*1240*/  ISETP.GE.AND P0, PT, R59, R88, PT ;  /* 0x000000583b00720c */ /* 0x000fc60003f06270 */
[----:B------:R1:W3:Y:S01]  /*1250*/  @!P2 LDG.E R27, [R86.64+0x100] ;  /* 0x00010006561ba981 */ /* 0x0002e2000c1e1900 */
[-C--:B------:R-:W-:Y:S02]  /*1260*/  ISETP.GE.AND P2, PT, R57, R88.reuse, PT ;  /* 0x000000583900720c */ /* 0x080fe40003f46270 */
[----:B------:R-:W-:Y:S01]  /*1270*/  ISETP.GE.AND P4, PT, R55, R88, PT ;  /* 0x000000583700720c */ /* 0x000fe20003f86270 */
[----:B------:R-:W-:Y:S01]  /*1280*/  CS2R R96, SRZ ;  /* 0x0000000000607805 */ /* 0x000fe2000001ff00 */
[----:B------:R-:W-:Y:S01]  /*1290*/  MOV R93, RZ ;  /* 0x000000ff005d7202 */ /* 0x000fe20000000f00 */
[----:B------:R-:W-:-:S04]  /*12a0*/  CS2R R98, SRZ ;  /* 0x0000000000627805 */ /* 0x000fc8000001ff00 */
[----:B------:R1:W3:Y:S04]  /*12b0*/  @!P0 LDG.E R96, [R86.64+0x180] ;  /* 0x0001800656608981 */ /* 0x0002e8000c1e1900 */
[----:B------:R1:W3:Y:S04]  /*12c0*/  @!P1 LDG.E R93, [R86.64+0x200] ;  /* 0x00020006565d9981 */ /* 0x0002e8000c1e1900 */
[----:B------:R1:W3:Y:S04]  /*12d0*/  @!P2 LDG.E R98, [R86.64+0x280] ;  /* 0x000280065662a981 */ /* 0x0002e8000c1e1900 */
[----:B------:R1:W3:Y:S04]  /*12e0*/  @!P3 LDG.E R97, [R86.64+0x300] ;  /* 0x000300065661b981 */ /* 0x0002e8000c1e1900 */
[----:B------:R1:W3:Y:S01]  /*12f0*/  @!P4 LDG.E R99, [R86.64+0x380] ;  /* 0x000380065663c981 */ /* 0x0002e2000c1e1900 */
[----:B------:R-:W-:-:S02]  /*1300*/  IMAD R89, R83, c[0x0][0x198], RZ ;  /* 0x0000660053597a24 */ /* 0x000fc400078e02ff */
[----:B0-----:R-:W-:-:S04]  /*1310*/  IMAD.WIDE.U32 R24, R84, c[0x0][0x198], RZ ;  /* 0x0000660054187a25 */ /* 0x001fc800078e00ff */
[----:B------:R-:W-:Y:S02]  /*1320*/  IMAD R89, R84, c[0x0][0x19c], R89 ;  /* 0x0000670054597a24 */ /* 0x000fe400078e0259 */
[----:B------:R-:W-:-:S03]  /*1330*/  IMAD R88, R94, c[0x0][0x1a0], RZ ;  /* 0x000068005e587a24 */ /* 0x000fc600078e02ff */
[----:B------:R-:W-:Y:S01]  /*1340*/  IADD3 R25, R25, R89, RZ ;  /* 0x0000005919197210 */ /* 0x000fe20007ffe0ff */
[C---:B------:R-:W-:Y:S02]  /*1350*/  IMAD R103, R53.reuse, c[0x0][0x1a4], R88 ;  /* 0x0000690035677a24 */ /* 0x040fe400078e0258 */
[----:B------:R-:W-:Y:S02]  /*1360*/  FADD.FTZ R95, R8, R81 ;  /* 0x00000051085f7221 */ /* 0x000fe40000010000 */
[----:B------:R-:W-:-:S05]  /*1370*/  IMAD.WIDE.U32 R24, R53, c[0x0][0x1a0], R24 ;  /* 0x0000680035187a25 */ /* 0x000fca00078e0018 */
[----:B------:R-:W-:Y:S02]  /*1380*/  IADD3 R103, R25, R103, RZ ;  /* 0x0000006719677210 */ /* 0x000fe40007ffe0ff */
[C---:B------:R-:W-:Y:S02]  /*1390*/  IADD3 R89, R66.reuse, 0x20, RZ ;  /* 0x0000002042597810 */ /* 0x040fe40007ffe0ff */
[C---:B------:R-:W-:Y:S02]  /*13a0*/  IADD3 R91, R66.reuse, 0x40, RZ ;  /* 0x00000040425b7810 */ /* 0x040fe40007ffe0ff */
[----:B-1----:R-:W-:Y:S02]  /*13b0*/  LEA.HI.SX32 R87, R66, R66, 0x1b ;  /* 0x0000004242577211 */ /* 0x002fe400078fdaff */
[----:B------:R-:W-:Y:S02]  /*13c0*/  LEA R88, P0, R24, c[0x0][0x228], 0x3 ;  /* 0x00008a0018587a11 */ /* 0x000fe400078018ff */
[----:B------:R-:W-:-:S02]  /*13d0*/  ISETP.NE.AND P1, PT, R75, RZ, PT ;  /* 0x000000ff4b00720c */ /* 0x000fc40003f25270 */
[-C--:B------:R-:W-:Y:S02]  /*13e0*/  LEA.HI.SX32 R86, R89, R66.reuse, 0x1b ;  /* 0x0000004259567211 */ /* 0x080fe400078fdaff */
[-C--:B------:R-:W-:Y:S02]  /*13f0*/  LEA.HI.SX32 R90, R91, R66.reuse, 0x1b ;  /* 0x000000425b5a7211 */ /* 0x080fe400078fdaff */
[----:B------:R-:W-:Y:S02]  /*1400*/  LEA.HI.X R89, R24, c[0x0][0x22c], R103, 0x3, P0 ;  /* 0x00008b0018597a11 */ /* 0x000fe400000f1c67 */
[C---:B------:R-:W-:Y:S02]  /*1410*/  IADD3 R91, R66.reuse, 0x80, RZ ;  /* 0x00000080425b7810 */ /* 0x040fe40007ffe0ff */
[C---:B------:R-:W-:Y:S02]  /*1420*/  IADD3 R103, R66.reuse, 0xa0, RZ ;  /* 0x000000a042677810 */ /* 0x040fe40007ffe0ff */
[----:B------:R-:W-:Y:S01]  /*1430*/  IADD3 R111, R66, 0xc0, RZ ;  /* 0x000000c0426f7810 */ /* 0x000fe20007ffe0ff */
[----:B------:R-:W5:Y:S01]  /*1440*/  LDG.E.64 R88, [R88.64] ;  /* 0x0000000658587981 */ /* 0x000f62000c1e1b00 */
[----:B------:R-:W-:-:S02]  /*1450*/  LEA.HI.SX32 R24, R91, R66, 0x1b ;  /* 0x000000425b187211 */ /* 0x000fc400078fdaff */
[----:B------:R-:W-:Y:S02]  /*1460*/  LEA.HI.SX32 R103, R103, R66, 0x1b ;  /* 0x0000004267677211 */ /* 0x000fe400078fdaff */
[----:B------:R-:W-:-:S04]  /*1470*/  ISETP.NE.AND P0, PT, R108, RZ, PT ;  /* 0x000000ff6c00720c */ /* 0x000fc80003f05270 */
[----:B------:R-:W-:Y:S01]  /*1480*/  ISETP.LT.OR P2, PT, R107, 0x2, P0 ;  /* 0x000000026b00780c */ /* 0x000fe20000741670 */
[----:B------:R-:W-:Y:S01]  /*1490*/  BSSY B0, `(.L_x_13155) ;  /* 0x0000076000007945 */ /* 0x000fe20003800000 */
[----:B--2---:R-:W-:Y:S02]  /*14a0*/  FMUL.FTZ R101, R2, 1.4426950216293334961 ;  /* 0x3fb8aa3b02657820 */ /* 0x004fe40000410000 */
[----:B------:R-:W-:Y:S02]  /*14b0*/  FMUL.FTZ R25, R3, R95 ;  /* 0x0000005f03197220 */ /* 0x000fe40000410000 */
[----:B------:R-:W-:Y:S02]  /*14c0*/  FMUL.FTZ R92, R95, R101 ;  /* 0x000000655f5c7220 */ /* 0x000fe40000410000 */
[----:B------:R-:W-:Y:S01]  /*14d0*/  FMUL.RZ R100, R25, 0.15915493667125701904 ;  /* 0x3e22f98319647820 */ /* 0x000fe2000040c000 */
[----:B------:R-:W-:-:S03]  /*14e0*/  IADD3 R25, R66, 0x60, RZ ;  /* 0x0000006042197810 */ /* 0x000fc60007ffe0ff */
[----:B------:R-:W-:Y:S01]  /*14f0*/  MUFU.EX2 R92, R92 ;  /* 0x0000005c005c7308 */ /* 0x000fe20000000800 */
[----:B------:R-:W-:-:S07]  /*1500*/  LEA.HI.SX32 R25, R25, R66, 0x1b ;  /* 0x0000004219197211 */ /* 0x000fce00078fdaff */
[----:B------:R-:W0:Y:S01]  /*1510*/  MUFU.COS R115, R100 ;  /* 0x0000006400737308 */ /* 0x000e220000000000 */
[----:B----4-:R1:W-:Y:S07]  /*1520*/  STS [R87.X4], R26 ;  /* 0x0000001a57007388 */ /* 0x0103ee0000004800 */
[----:B------:R-:W2:Y:S01]  /*1530*/  MUFU.SIN R113, R100 ;  /* 0x0000006400717308 */ /* 0x000ea20000000400 */
[----:B---3--:R3:W-:Y:S01]  /*1540*/  STS [R86.X4+0x80], R85 ;  /* 0x0000805556007388 */ /* 0x0087e20000004800 */
[----:B-1----:R-:W-:-:S03]  /*1550*/  LEA.HI.SX32 R26, R111, R66, 0x1b ;  /* 0x000000426f1a7211 */ /* 0x002fc600078fdaff */
[----:B------:R1:W-:Y:S01]  /*1560*/  STS [R90.X4+0x100], R27 ;  /* 0x0001001b5a007388 */ /* 0x0003e20000004800 */
[----:B---3--:R-:W-:-:S03]  /*1570*/  IADD3 R85, R66, 0xe0, RZ ;  /* 0x000000e042557810 */ /* 0x008fc60007ffe0ff */
[----:B------:R-:W-:Y:S01]  /*1580*/  STS [R25.X4+0x180], R96 ;  /* 0x0001806019007388 */ /* 0x000fe20000004800 */
[----:B------:R-:W-:-:S03]  /*1590*/  LEA.HI.SX32 R86, R85, R66, 0x1b ;  /* 0x0000004255567211 */ /* 0x000fc600078fdaff */
[----:B------:R-:W-:Y:S01]  /*15a0*/  STS [R24.X4+0x200], R93 ;  /* 0x0002005d18007388 */ /* 0x000fe20000004800 */
[----:B------:R-:W-:Y:S02]  /*15b0*/  LEA R85, R50, R53, 0x8 ;  /* 0x0000003532557211 */ /* 0x000fe400078e40ff */
[----:B-1----:R-:W-:Y:S01]  /*15c0*/  SHF.L.U32 R27, R66, 0x3, RZ ;  /* 0x00000003421b7819 */ /* 0x002fe200000006ff */
[----:B------:R-:W-:Y:S01]  /*15d0*/  STS [R103.X4+0x280], R98 ;  /* 0x0002806267007388 */ /* 0x000fe20000004800 */
[----:B------:R-:W-:Y:S01]  /*15e0*/  @P1 IADD3 R85, R75, 0x200, RZ ;  /* 0x000002004b551810 */ /* 0x000fe20007ffe0ff */
[C---:B0-----:R-:W-:Y:S01]  /*15f0*/  FMUL.FTZ R90, R92.reuse, R115 ;  /* 0x000000735c5a7220 */ /* 0x041fe20000410000 */
[----:B------:R-:W-:Y:S01]  /*1600*/  LEA.HI.SX32 R27, R27, R27, 0x1b ;  /* 0x0000001b1b1b7211 */ /* 0x000fe200078fdaff */
[----:B------:R-:W-:Y:S01]  /*1610*/  STS [R26.X4+0x300], R97 ;  /* 0x000300611a007388 */ /* 0x000fe20000004800 */
[----:B--2---:R-:W-:-:S03]  /*1620*/  FMUL.FTZ R91, R92, R113 ;  /* 0x000000715c5b7220 */ /* 0x004fc60000410000 */
[----:B------:R0:W-:Y:S01]  /*1630*/  STS [R86.X4+0x380], R99 ;  /* 0x0003806356007388 */ /* 0x0001e20000004800 */
[----:B------:R-:W-:-:S06]  /*1640*/  NOP ;  /* 0x0000000000007918 */ /* 0x000fcc0000000000 */
[----:B------:R-:W1:Y:S01]  /*1650*/  LDS R128, [R27.X4] ;  /* 0x000000001b807984 */ /* 0x000e620000004800 */
[----:B0-----:R-:W-:-:S03]  /*1660*/  SHF.L.U32 R86, R85, 0x3, RZ ;  /* 0x0000000355567819 */ /* 0x001fc600000006ff */
[----:B------:R-:W0:Y:S04]  /*1670*/  LDS R130, [R27.X4+0x4] ;  /* 0x000004001b827984 */ /* 0x000e280000004800 */
[----:B------:R-:W2:Y:S04]  /*1680*/  LDS R117, [R27.X4+0x8] ;  /* 0x000008001b757984 */ /* 0x000ea80000004800 */
[----:B------:R-:W3:Y:S04]  /*1690*/  LDS R126, [R27.X4+0xc] ;  /* 0x00000c001b7e7984 */ /* 0x000ee80000004800 */
[----:B------:R-:W4:Y:S04]  /*16a0*/  LDS R120, [R27.X4+0x10] ;  /* 0x000010001b787984 */ /* 0x000f280000004800 */
[----:B------:R-:W0:Y:S04]  /*16b0*/  LDS R122, [R27.X4+0x14] ;  /* 0x000014001b7a7984 */ /* 0x000e280000004800 */
[----:B------:R-:W0:Y:S04]  /*16c0*/  LDS R121, [R27.X4+0x18] ;  /* 0x000018001b797984 */ /* 0x000e280000004800 */
[----:B------:R1:W0:Y:S04]  /*16d0*/  LDS R123, [R27.X4+0x1c] ;  /* 0x00001c001b7b7984 */ /* 0x0002280000004800 */
[----:B------:R0:W-:Y:S01]  /*16e0*/  STS.64 [R86+0xc90], R90 ;  /* 0x000c905a56007388 */ /* 0x0001e20000000a00 */
[----:B------:R-:W-:Y:S01]  /*16f0*/  FADD.FTZ R96, R9, R81 ;  /* 0x0000005109607221 */ /* 0x000fe20000010000 */
[----:B------:R-:W-:-:S03]  /*1700*/  @!P2 IADD3 R100, R107, -0x2, RZ ;  /* 0xfffffffe6b64a810 */ /* 0x000fc60007ffe0ff */
[----:B------:R-:W-:Y:S01]  /*1710*/  FMUL.FTZ R26, R3, R96 ;  /* 0x00000060031a7220 */ /* 0x000fe20000410000 */
[----:B------:R-:W-:-:S03]  /*1720*/  HFMA2.MMA R92, -RZ, RZ, 0, 0 ;  /* 0x00000000ff5c7435 */ /* 0x000fc600000001ff */
[----:B------:R-:W-:Y:S02]  /*1730*/  FMUL.RZ R97, R26, 0.15915493667125701904 ;  /* 0x3e22f9831a617820 */ /* 0x000fe4000040c000 */
[----:B------:R-:W-:Y:S02]  /*1740*/  FMUL.FTZ R26, R96, R101 ;  /* 0x00000065601a7220 */ /* 0x000fe40000410000 */
[----:B------:R-:W-:Y:S01]  /*1750*/  @!P2 IMAD R25, R100, c[0x0][0x16c], R53 ;  /* 0x00005b006419aa24 */ /* 0x000fe200078e0235 */
[----:B------:R-:W-:Y:S01]  /*1760*/  MOV R93, RZ ;  /* 0x000000ff005d7202 */ /* 0x000fe20000000f00 */
[----:B------:R-:W-:Y:S01]  /*1770*/  MUFU.SIN R85, R97 ;  /* 0x0000006100557308 */ /* 0x000fe20000000400 */
[----:B------:R-:W-:Y:S02]  /*1780*/  FADD.FTZ R98, R10, R81 ;  /* 0x000000510a627221 */ /* 0x000fe40000010000 */
[----:B------:R-:W-:Y:S01]  /*1790*/  @!P2 IMAD.WIDE R24, R25, 0x10, R48 ;  /* 0x000000101918a825 */ /* 0x000fe200078e0230 */
[----:B------:R-:W-:Y:S06]  /*17a0*/  BAR.SYNC.DEFER_BLOCKING 0x0 ;  /* 0x0000000000007b1d */ /* 0x000fec0000010000 */
[----:B------:R-:W0:Y:S01]  /*17b0*/  MUFU.EX2 R26, R26 ;  /* 0x0000001a001a7308 */ /* 0x000e220000000800 */
[----:B-1----:R-:W-:-:S07]  /*17c0*/  FMUL.FTZ R27, R3, R98 ;  /* 0x00000062031b7220 */ /* 0x002fce0000410000 */
[----:B------:R-:W1:Y:S01]  /*17d0*/  MUFU.COS R87, R97 ;  /* 0x0000006100577308 */ /* 0x000e620000000000 */
[----:B------:R-:W-:Y:S01]  /*17e0*/  FMUL.RZ R99, R27, 0.15915493667125701904 ;  /* 0x3e22f9831b637820 */ /* 0x000fe2000040c000 */
[----:B------:R0:W5:Y:S01]  /*17f0*/  @!P2 LDG.E.64 R92, [R24.64+0x8] ;  /* 0x00000806185ca981 */ /* 0x000162000c1e1b00 */
[----:B------:R-:W-:Y:S02]  /*1800*/  FADD.FTZ R100, R11, R81 ;  /* 0x000000510b647221 */ /* 0x000fe40000010000 */
[----:B0-----:R-:W-:-:S03]  /*1810*/  FMUL.FTZ R24, R98, R101 ;  /* 0x0000006562187220 */ /* 0x001fc60000410000 */
[----:B------:R-:W-:Y:S01]  /*1820*/  MUFU.SIN R25, R99 ;  /* 0x0000006300197308 */ /* 0x000fe20000000400 */
[----:B------:R-:W-:Y:S02]  /*1830*/  FMUL.FTZ R111, R4, R95 ;  /* 0x0000005f046f7220 */ /* 0x000fe40000410000 */
[----:B------:R-:W-:-:S05]  /*1840*/  FMUL.FTZ R104, R26, R85 ;  /* 0x000000551a687220 */ /* 0x000fca0000410000 */
[----:B------:R-:W0:Y:S01]  /*1850*/  MUFU.EX2 R24, R24 ;  /* 0x0000001800187308 */ /* 0x000e220000000800 */
[----:B------:R-:W-:Y:S02]  /*1860*/  FMUL.FTZ R86, R3, R100 ;  /* 0x0000006403567220 */ /* 0x000fe40000410000 */
[----:B------:R-:W-:-:S05]  /*1870*/  FMUL.FTZ R101, R100, R101 ;  /* 0x0000006564657220 */ /* 0x000fca0000410000 */
[----:B------:R-:W0:Y:S01]  /*1880*/  MUFU.COS R27, R99 ;  /* 0x00000063001b7308 */ /* 0x000e220000000000 */
[----:B-1----:R-:W-:Y:S02]  /*1890*/  FMUL.FTZ R102, R26, R87 ;  /* 0x000000571a667220 */ /* 0x002fe40000410000 */
[----:B------:R-:W-:Y:S02]  /*18a0*/  FMUL.FTZ R85, R104, R111 ;  /* 0x0000006f68557220 */ /* 0x000fe40000410000 */
[----:B------:R-:W-:Y:S02]  /*18b0*/  FMUL.RZ R86, R86, 0.15915493667125701904 ;  /* 0x3e22f98356567820 */ /* 0x000fe4000040c000 */
[----:B------:R-:W-:Y:S01]  /*18c0*/  FMUL.FTZ R26, RZ, R104 ;  /* 0x00000068ff1a7220 */ /* 0x000fe20000410000 */
[----:B------:R-:W-:Y:S01]  /*18d0*/  MUFU.EX2 R101, R101 ;  /* 0x0000006500657308 */ /* 0x000fe20000000800 */
[----:B------:R-:W-:Y:S02]  /*18e0*/  FFMA.FTZ R85, RZ, R102, R85 ;  /* 0x00000066ff557223 */ /* 0x000fe40000010055 */
[----:B------:R-:W-:-:S02]  /*18f0*/  FMUL.FTZ R115, R5, R96 ;  /* 0x0000006005737220 */ /* 0x000fc40000410000 */
[----:B------:R-:W-:-:S03]  /*1900*/  FFMA.FTZ R26, R102, R111, -R26 ;  /* 0x0000006f661a7223 */ /* 0x000fc6000001081a */
[----:B------:R-:W1:Y:S01]  /*1910*/  MUFU.SIN R116, R86 ;  /* 0x0000005600747308 */ /* 0x000e620000000400 */
[----:B0-----:R-:W-:Y:S02]  /*1920*/  FMUL.FTZ R112, R24, R25 ;  /* 0x0000001918707220 */ /* 0x001fe40000410000 */
[----:B------:R-:W-:Y:S02]  /*1930*/  FADD.FTZ R85, RZ, R85 ;  /* 0x00000055ff557221 */ /* 0x000fe40000010000 */
[----:B------:R-:W-:-:S03]  /*1940*/  FADD.FTZ R25, R115, R26 ;  /* 0x0000001a73197221 */ /* 0x000fc60000010000 */
[----:B------:R0:W1:Y:S01]  /*1950*/  MUFU.COS R114, R86 ;  /* 0x0000005600727308 */ /* 0x0000620000000000 */
[----:B------:R-:W-:Y:S02]  /*1960*/  FMUL.FTZ R106, R24, R27 ;  /* 0x0000001b186a7220 */ /* 0x000fe40000410000 */
[C---:B------:R-:W-:Y:S02]  /*1970*/  FMUL.FTZ R24, R112.reuse, R85 ;  /* 0x0000005570187220 */ /* 0x040fe40000410000 */
[-C--:B------:R-:W-:Y:S02]  /*1980*/  FMUL.FTZ R26, R112, R25.reuse ;  /* 0x00000019701a7220 */ /* 0x080fe40000410000 */
[C---:B0-----:R-:W-:Y:S02]  /*1990*/  FFMA.FTZ R86, R106.reuse, R25, -R24 ;  /* 0x000000196a567223 */ /* 0x041fe40000010818 */
[----:B------:R-:W-:Y:S02]  /*19a0*/  FMUL.FTZ R25, R91, R104 ;  /* 0x000000685b197220 */ /* 0x000fe40000410000 */
[----:B------:R-:W-:-:S02]  /*19b0*/  FFMA.FTZ R26, R106, R85, R26 ;  /* 0x000000556a1a7223 */ /* 0x000fc4000001001a */
[----:B------:R-:W-:Y:S02]  /*19c0*/  FMUL.FTZ R24, R90, R104 ;  /* 0x000000685a187220 */ /* 0x000fe40000410000 */
[----:B------:R-:W-:Y:S01]  /*19d0*/  FMUL.FTZ R129, R6, R98 ;  /* 0x0000006206817220 */ /* 0x000fe20000410000 */
[----:B------:R-:W-:Y:S01]  /*19e0*/  ISETP.NE.AND P2, PT, R75, 0x1f, PT ;  /* 0x0000001f4b00780c */ /* 0x000fe20003f45270 */
[----:B-1----:R-:W-:Y:S02]  /*19f0*/  FMUL.FTZ R116, R101, R116 ;  /* 0x0000007465747220 */ /* 0x002fe40000410000 */
[-C--:B------:R-:W-:Y:S02]  /*1a00*/  FFMA.FTZ R25, R90, R102.reuse, -R25 ;  /* 0x000000665a197223 */ /* 0x080fe40000010819 */
[----:B------:R-:W-:Y:S02]  /*1a10*/  FADD.FTZ R87, RZ, R26 ;  /* 0x0000001aff577221 */ /* 0x000fe40000010000 */
[----:B------:R-:W-:-:S02]  /*1a20*/  FFMA.FTZ R27, R91, R102, R24 ;  /* 0x000000665b1b7223 */ /* 0x000fc40000010018 */
[----:B------:R-:W-:Y:S02]  /*1a30*/  FADD.FTZ R85, R129, R86 ;  /* 0x0000005681557221 */ /* 0x000fe40000010000 */
[----:B------:R-:W-:Y:S02]  /*1a40*/  FMUL.FTZ R114, R101, R114 ;  /* 0x0000007265727220 */ /* 0x000fe40000410000 */
[----:B------:R-:W-:Y:S02]  /*1a50*/  FMUL.FTZ R26, R112, R25 ;  /* 0x00000019701a7220 */ /* 0x000fe40000410000 */
[----:B------:R-:W-:Y:S02]  /*1a60*/  FMUL.FTZ R86, R116, R87 ;  /* 0x0000005774567220 */ /* 0x000fe40000410000 */
[-C--:B------:R-:W-:Y:S02]  /*1a70*/  FMUL.FTZ R24, R112, R27.reuse ;  /* 0x0000001b70187220 */ /* 0x080fe40000410000 */
[----:B------:R-:W-:-:S02]  /*1a80*/  FFMA.FTZ R27, R106, R27, R26 ;  /* 0x0000001b6a1b7223 */ /* 0x000fc4000001001a */
[-C--:B------:R-:W-:Y:S02]  /*1a90*/  FFMA.FTZ R86, R114, R85.reuse, -R86 ;  /* 0x0000005572567223 */ /* 0x080fe40000010856 */
[----:B------:R-:W-:Y:S02]  /*1aa0*/  FMUL.FTZ R26, R116, R85 ;  /* 0x00000055741a7220 */ /* 0x000fe40000410000 */
[----:B------:R-:W-:Y:S02]  /*1ab0*/  FMUL.FTZ R127, R7, R100 ;  /* 0x00000064077f7220 */ /* 0x000fe40000410000 */
[----:B------:R-:W-:Y:S02]  /*1ac0*/  FFMA.FTZ R26, R114, R87, R26 ;  /* 0x00000057721a7223 */ /* 0x000fe4000001001a */
[----:B------:R-:W-:Y:S02]  /*1ad0*/  FADD.FTZ R110, R127, R86 ;  /* 0x000000567f6e7221 */ /* 0x000fe40000010000 */
[----:B------:R0:W1:Y:S01]  /*1ae0*/  @P2 LDS.64 R86, [R75.X8+0x1c98] ;  /* 0x001c98004b562984 */ /* 0x0000620000008a00 */
[----:B------:R-:W-:-:S02]  /*1af0*/  FFMA.FTZ R25, R106, R25, -R24 ;  /* 0x000000196a197223 */ /* 0x000fc40000010818 */
[C---:B------:R-:W-:Y:S02]  /*1b00*/  FMUL.FTZ R85, R116.reuse, R27 ;  /* 0x0000001b74557220 */ /* 0x040fe40000410000 */
[-C--:B------:R-:W-:Y:S02]  /*1b10*/  FMUL.FTZ R24, R116, R25.reuse ;  /* 0x0000001974187220 */ /* 0x080fe40000410000 */
[C---:B------:R-:W-:Y:S02]  /*1b20*/  FFMA.FTZ R85, R114.reuse, R25, -R85 ;  /* 0x0000001972557223 */ /* 0x040fe40000010855 */
[----:B------:R-:W-:Y:S02]  /*1b30*/  FFMA.FTZ R27, R114, R27, R24 ;  /* 0x0000001b721b7223 */ /* 0x000fe40000010018 */
[----:B------:R-:W-:Y:S01]  /*1b40*/  FADD.FTZ R103, RZ, R26 ;  /* 0x0000001aff677221 */ /* 0x000fe20000010000 */
[----:B------:R-:W-:Y:S05]  /*1b50*/  @P2 BRA `(.L_x_13156) ;  /* 0x0000009000002947 */ /* 0x000fea0003800000 */
[----:B0-234-:R-:W-:Y:S02]  /*1b60*/  ISETP.NE.AND P3, PT, R107, c[0x0][0x174], PT ;  /* 0x00005d006b007a0c */ /* 0x01dfe40003f65270 */
        /* <DEDUP_REMOVED lines=8> */
.L_x_13156:
[----:B0-234-:R-:W-:Y:S05]  /*1bf0*/  BSYNC B0 ;  /* 0x0000000000007941 */ /* 0x01dfea0003800000 */
.L_x_13155:
[----:B------:R-:W0:Y:S01]  /*1c00*/  SHFL.UP PT, R118, R110, 0x1, RZ ;  /* 0x042000006e767989 */ /* 0x000e2200000e00ff */
[----:B------:R-:W-:Y:S01]  /*1c10*/  ISETP.GE.AND P3, PT, R66, 0x1, PT ;  /* 0x000000014200780c */ /* 0x000fe20003f66270 */
[----:B-1----:R-:W-:Y:S01]  /*1c20*/  FMUL.FTZ R137, R116, R87 ;  /* 0x0000005774897220 */ /* 0x002fe20000410000 */
[----:B------:R-:W-:Y:S01]  /*1c30*/  ISETP.GE.OR P0, PT, R107, c[0x0][0x174], P0 ;  /* 0x00005d006b007a0c */ /* 0x000fe20000706670 */
[----:B------:R-:W1:Y:S01]  /*1c40*/  SHFL.UP PT, R124, R103, 0x1, RZ ;  /* 0x04200000677c7989 */ /* 0x000e6200000e00ff */
[----:B------:R-:W-:Y:S01]  /*1c50*/  BSSY B0, `(.L_x_13157) ;  /* 0x00000ac000007945 */ /* 0x000fe20003800000 */
[----:B------:R-:W-:Y:S02]  /*1c60*/  FFMA.FTZ R137, R114, R86, -R137 ;  /* 0x0000005672897223 */ /* 0x000fe40000010889 */
[----:B------:R-:W2:Y:S04]  /*1c70*/  SHFL.UP PT, R24, R85, 0x1, RZ ;  /* 0x0420000055187989 */ /* 0x000ea800000e00ff */
[----:B------:R-:W3:Y:S04]  /*1c80*/  SHFL.UP PT, R26, R27, 0x1, RZ ;  /* 0x042000001b1a7989 */ /* 0x000ee800000e00ff */
[----:B-----5:R4:W-:Y:S04]  /*1c90*/  SHFL.IDX PT, R133, R93, RZ, 0x1f ;  /* 0x00001fff5d857589 */ /* 0x0209e800000e0000 */
[----:B------:R-:W-:Y:S01]  /*1ca0*/  SHFL.IDX PT, R92, R92, RZ, 0x1f ;  /* 0x00001fff5c5c7589 */ /* 0x000fe200000e0000 */
[----:B0-----:R-:W-:-:S02]  /*1cb0*/  FMUL.FTZ R99, R27, R118 ;  /* 0x000000761b637220 */ /* 0x001fc40000410000 */
[----:B----4-:R-:W-:Y:S02]  /*1cc0*/  FMUL.FTZ R93, R116, -R86 ;  /* 0x80000056745d7220 */ /* 0x010fe40000410000 */
[-C--:B-1----:R-:W-:Y:S02]  /*1cd0*/  FMUL.FTZ R97, R27, R124.reuse ;  /* 0x0000007c1b617220 */ /* 0x082fe40000410000 */
[----:B------:R-:W-:Y:S02]  /*1ce0*/  FFMA.FTZ R124, R85, R124, R99 ;  /* 0x0000007c557c7223 */ /* 0x000fe40000010063 */
[----:B--2---:R-:W-:Y:S02]  /*1cf0*/  FMUL.FTZ R25, R27, R24 ;  /* 0x000000181b197220 */ /* 0x004fe40000410000 */
[C---:B------:R-:W-:Y:S02]  /*1d00*/  FFMA.FTZ R97, R85.reuse, R118, -R97 ;  /* 0x0000007655617223 */ /* 0x040fe40000010861 */
[----:B---3--:R-:W-:-:S02]  /*1d10*/  FFMA.FTZ R118, R85, R26, R25 ;  /* 0x0000001a55767223 */ /* 0x008fc40000010019 */
[----:B------:R-:W-:Y:S02]  /*1d20*/  FMUL.FTZ R26, R27, R26 ;  /* 0x0000001a1b1a7220 */ /* 0x000fe40000410000 */
[----:B------:R-:W-:Y:S01]  /*1d30*/  @P3 FADD.FTZ R103, R103, R124 ;  /* 0x0000007c67673221 */ /* 0x000fe20000010000 */
[----:B------:R-:W-:Y:S01]  /*1d40*/  FSEL R118, R27, R118, !P3 ;  /* 0x000000761b767208 */ /* 0x000fe20005800000 */
[----:B------:R-:W-:Y:S02]  /*1d50*/  @P3 FADD.FTZ R110, R110, R97 ;  /* 0x000000616e6e3221 */ /* 0x000fe40000010000 */
[----:B------:R-:W-:Y:S01]  /*1d60*/  @P3 FFMA.FTZ R85, R85, R24, -R26 ;  /* 0x0000001855553223 */ /* 0x000fe2000001081a */
[----:B------:R-:W0:Y:S01]  /*1d70*/  SHFL.UP PT, R27, R103, 0x2, RZ ;  /* 0x04400000671b7989 */ /* 0x000e2200000e00ff */
[----:B------:R-:W-:Y:S01]  /*1d80*/  ISETP.GE.AND P3, PT, R66, 0x2, PT ;  /* 0x000000024200780c */ /* 0x000fe20003f66270 */
[----:B------:R-:W-:Y:S02]  /*1d90*/  FFMA.FTZ R93, R114, -R87, R93 ;  /* 0x80000057725d7223 */ /* 0x000fe4000001005d */
        /* <DEDUP_REMOVED lines=22> */
[----:B------:R-:W-:Y:S02]  /*1f00*/  FFMA.FTZ R124, R85, R124, R101 ;  /* 0x0000007c557c7223 */ /* 0x000fe40000010065 */
[-C--:B---3--:R-:W-:Y:S02]  /*1f10*/  FMUL.FTZ R27, R25, R26.reuse ;  /* 0x0000001a191b7220 */ /* 0x088fe40000410000 */
        /* <DEDUP_REMOVED lines=16> */
[----:B------:R-:W-:Y:S02]  /*2020*/  FMUL.FTZ R25, R26, R25 ;  /* 0x000000191a197220 */ /* 0x000fe40000410000 */
[----:B------:R-:W-:Y:S01]  /*2030*/  @P3 FADD.FTZ R110, R110, R27 ;  /* 0x0000001b6e6e3221 */ /* 0x000fe20000010000 */
[----:B------:R-:W-:Y:S01]  /*2040*/  FSEL R27, R26, R99, !P3 ;  /* 0x000000631a1b7208 */ /* 0x000fe20005800000 */
[----:B------:R-:W-:-:S02]  /*2050*/  FFMA.FTZ R132, R85, R97, R132 ;  /* 0x0000006155847223 */ /* 0x000fc40000010084 */
[----:B------:R-:W-:Y:S01]  /*2060*/  @P3 FFMA.FTZ R85, R85, R24, -R25 ;  /* 0x0000001855553223 */ /* 0x000fe20000010819 */
[----:B------:R-:W-:Y:S01]  /*2070*/  SHFL.UP PT, R134, R110, 0x10, RZ ;  /* 0x060000006e867989 */ /* 0x000fe200000e00ff */
[-C--:B------:R-:W-:Y:S02]  /*2080*/  FMUL.FTZ R26, R89, R123.reuse ;  /* 0x0000007b591a7220 */ /* 0x080fe40000410000 */
[C---:B------:R-:W-:Y:S02]  /*2090*/  FMUL.FTZ R24, R88.reuse, R123 ;  /* 0x0000007b58187220 */ /* 0x040fe40000410000 */
[----:B------:R-:W-:Y:S02]  /*20a0*/  FADD.FTZ R118, R15, R15 ;  /* 0x0000000f0f767221 */ /* 0x000fe40000010000 */
[-C--:B------:R-:W-:Y:S02]  /*20b0*/  FFMA.FTZ R119, R89, R121.reuse, R24 ;  /* 0x0000007959777223 */ /* 0x080fe40000010018 */
[----:B------:R-:W-:-:S02]  /*20c0*/  FFMA.FTZ R125, R88, R121, -R26 ;  /* 0x00000079587d7223 */ /* 0x000fc4000001081a */
[----:B------:R-:W0:Y:S01]  /*20d0*/  SHFL.UP PT, R26, R85, 0x10, RZ ;  /* 0x06000000551a7989 */ /* 0x000e2200000e00ff */
[----:B------:R-:W-:Y:S01]  /*20e0*/  @P3 FADD.FTZ R103, R103, R132 ;  /* 0x0000008467673221 */ /* 0x000fe20000010000 */
[----:B------:R-:W-:Y:S01]  /*20f0*/  ISETP.GE.AND P3, PT, R66, 0x10, PT ;  /* 0x000000104200780c */ /* 0x000fe20003f66270 */
[-C--:B------:R-:W-:Y:S01]  /*2100*/  FMUL.FTZ R24, R88, R122.reuse ;  /* 0x0000007a58187220 */ /* 0x080fe20000410000 */
[----:B------:R-:W-:Y:S01]  /*2110*/  SHFL.UP PT, R132, R27, 0x10, RZ ;  /* 0x060000001b847989 */ /* 0x000fe200000e00ff */
[----:B------:R-:W-:Y:S02]  /*2120*/  FMUL.FTZ R119, R118, R119 ;  /* 0x0000007776777220 */ /* 0x000fe40000410000 */
[C---:B------:R-:W-:Y:S01]  /*2130*/  FMUL.FTZ R25, R89.reuse, R122 ;  /* 0x0000007a59197220 */ /* 0x040fe20000410000 */
[----:B------:R-:W1:Y:S01]  /*2140*/  SHFL.UP PT, R136, R103, 0x10, RZ ;  /* 0x0600000067887989 */ /* 0x000e6200000e00ff */
[----:B------:R-:W-:Y:S02]  /*2150*/  FADD.FTZ R124, R14, R14 ;  /* 0x0000000e0e7c7221 */ /* 0x000fe40000010000 */
[----:B------:R-:W-:-:S02]  /*2160*/  FFMA.FTZ R113, R89, R120, R24 ;  /* 0x0000007859717223 */ /* 0x000fc40000010018 */
[----:B------:R-:W-:Y:S02]  /*2170*/  FMUL.FTZ R125, R118, R125 ;  /* 0x0000007d767d7220 */ /* 0x000fe40000410000 */
[-C--:B------:R-:W-:Y:S02]  /*2180*/  FMUL.FTZ R97, R114, R119.reuse ;  /* 0x0000007772617220 */ /* 0x080fe40000410000 */
[----:B------:R-:W-:Y:S02]  /*2190*/  FFMA.FTZ R25, R88, R120, -R25 ;  /* 0x0000007858197223 */ /* 0x000fe40000010819 */
[----:B------:R-:W-:Y:S02]  /*21a0*/  FMUL.FTZ R24, R116, R119 ;  /* 0x0000007774187220 */ /* 0x000fe40000410000 */
[----:B------:R-:W-:Y:S02]  /*21b0*/  FMUL.FTZ R113, R124, R113 ;  /* 0x000000717c717220 */ /* 0x000fe40000410000 */
        /* <DEDUP_REMOVED lines=8> */
[C---:B0-----:R-:W-:Y:S02]  /*2240*/  FMUL.FTZ R24, R27.reuse, R26 ;  /* 0x0000001a1b187220 */ /* 0x041fe40000410000 */
[----:B-1----:R-:W-:Y:S02]  /*2250*/  FMUL.FTZ R25, R27, R136 ;  /* 0x000000881b197220 */ /* 0x002fe40000410000 */
[----:B------:R-:W-:Y:S02]  /*2260*/  FFMA.FTZ R24, R85, R132, R24 ;  /* 0x0000008455187223 */ /* 0x000fe40000010018 */
[C---:B------:R-:W-:Y:S02]  /*2270*/  FMUL.FTZ R97, R27.reuse, R134 ;  /* 0x000000861b617220 */ /* 0x040fe40000410000 */
[C---:B------:R-:W-:Y:S01]  /*2280*/  FMUL.FTZ R132, R27.reuse, R132 ;  /* 0x000000841b847220 */ /* 0x040fe20000410000 */
[----:B------:R-:W-:Y:S01]  /*2290*/  FSEL R135, R27, R24, !P3 ;  /* 0x000000181b877208 */ /* 0x000fe20005800000 */
[C---:B------:R-:W-:Y:S01]  /*22a0*/  FFMA.FTZ R25, R85.reuse, R134, -R25 ;  /* 0x0000008655197223 */ /* 0x040fe20000010819 */
[----:B------:R-:W-:Y:S01]  /*22b0*/  MOV R24, 0x3f800000 ;  /* 0x3f80000000187802 */ /* 0x000fe20000000f00 */
[----:B------:R-:W-:-:S02]  /*22c0*/  FFMA.FTZ R136, R85, R136, R97 ;  /* 0x0000008855887223 */ /* 0x000fc40000010061 */
[----:B------:R-:W-:Y:S01]  /*22d0*/  @P3 FFMA.FTZ R85, R85, R26, -R132 ;  /* 0x0000001a55553223 */ /* 0x000fe20000010884 */
[----:B------:R-:W0:Y:S01]  /*22e0*/  SHFL.UP PT, R135, R135, 0x1, RZ ;  /* 0x0420000087877989 */ /* 0x000e2200000e00ff */
[----:B------:R-:W-:Y:S01]  /*22f0*/  @P3 FADD.FTZ R110, R110, R25 ;  /* 0x000000196e6e3221 */ /* 0x000fe20000010000 */
[----:B------:R-:W-:Y:S01]  /*2300*/  HFMA2.MMA R25, -RZ, RZ, 0, 0 ;  /* 0x00000000ff197435 */ /* 0x000fe200000001ff */
[-C--:B------:R-:W-:Y:S01]  /*2310*/  FMUL.FTZ R134, R88, R126.reuse ;  /* 0x0000007e58867220 */ /* 0x080fe20000410000 */
[----:B------:R-:W-:Y:S01]  /*2320*/  CS2R R26, SRZ ;  /* 0x00000000001a7805 */ /* 0x000fe2000001ff00 */
[----:B------:R-:W1:Y:S01]  /*2330*/  SHFL.UP PT, R85, R85, 0x1, RZ ;  /* 0x0420000055557989 */ /* 0x000e6200000e00ff */
[----:B------:R-:W-:Y:S02]  /*2340*/  FFMA.FTZ R140, R106, R101, R131 ;  /* 0x000000656a8c7223 */ /* 0x000fe40000010083 */
[----:B------:R-:W-:Y:S01]  /*2350*/  FMUL.FTZ R97, R89, R126 ;  /* 0x0000007e59617220 */ /* 0x000fe20000410000 */
[----:B------:R-:W2:Y:S01]  /*2360*/  SHFL.UP PT, R110, R110, 0x1, RZ ;  /* 0x042000006e6e7989 */ /* 0x000ea200000e00ff */
[----:B------:R-:W-:-:S02]  /*2370*/  FADD.FTZ R131, R13, R13 ;  /* 0x0000000d0d837221 */ /* 0x000fc40000010000 */
[-C--:B------:R-:W-:Y:S01]  /*2380*/  FFMA.FTZ R134, R89, R117.reuse, R134 ;  /* 0x0000007559867223 */ /* 0x080fe20000010086 */
[----:B------:R-:W-:Y:S01]  /*2390*/  @!P0 LDS.128 R24, [R53.X16+0x1d90] ;  /* 0x001d900035188984 */ /* 0x000fe2000000cc00 */
[----:B------:R-:W-:Y:S01]  /*23a0*/  @P3 FADD.FTZ R103, R103, R136 ;  /* 0x0000008867673221 */ /* 0x000fe20000010000 */
[----:B------:R-:W-:Y:S01]  /*23b0*/  ISETP.NE.AND P0, PT, R108, 0x1f, PT ;  /* 0x0000001f6c00780c */ /* 0x000fe20003f05270 */
[----:B------:R-:W-:Y:S02]  /*23c0*/  FFMA.FTZ R132, R88, R117, -R97 ;  /* 0x0000007558847223 */ /* 0x000fe40000010861 */
[C---:B------:R-:W-:Y:S02]  /*23d0*/  FMUL.FTZ R101, R131.reuse, R134 ;  /* 0x0000008683657220 */ /* 0x040fe40000410000 */
[----:B------:R1:W3:Y:S01]  /*23e0*/  SHFL.UP PT, R134, R103, 0x1, RZ ;  /* 0x0420000067867989 */ /* 0x0002e200000e00ff */
[----:B------:R-:W-:Y:S02]  /*23f0*/  FMUL.FTZ R97, R131, R132 ;  /* 0x0000008483617220 */ /* 0x000fe40000410000 */
[----:B------:R-:W-:-:S02]  /*2400*/  FADD.FTZ R141, -R101, R140 ;  /* 0x0000008c658d7221 */ /* 0x000fc40000010100 */
[----:B------:R-:W-:Y:S02]  /*2410*/  FADD.FTZ R139, R97, R138 ;  /* 0x0000008a618b7221 */ /* 0x000fe40000010000 */
[----:B------:R-:W-:Y:S02]  /*2420*/  FMUL.FTZ R138, R104, -R141 ;  /* 0x8000008d688a7220 */ /* 0x000fe40000410000 */
[----:B------:R-:W-:Y:S02]  /*2430*/  FMUL.FTZ R136, R112, -R137 ;  /* 0x8000008970887220 */ /* 0x000fe40000410000 */
[-C--:B------:R-:W-:Y:S02]  /*2440*/  FMUL.FTZ R142, R104, -R139.reuse ;  /* 0x8000008b688e7220 */ /* 0x080fe40000410000 */
[----:B------:R-:W-:Y:S02]  /*2450*/  FFMA.FTZ R140, R102, R139, -R138 ;  /* 0x0000008b668c7223 */ /* 0x000fe4000001088a */
[----:B------:R-:W-:-:S02]  /*2460*/  FMUL.FTZ R132, R112, -R93 ;  /* 0x8000005d70847220 */ /* 0x000fc40000410000 */
[----:B------:R-:W-:Y:S02]  /*2470*/  FFMA.FTZ R139, R106, R93, R136 ;  /* 0x0000005d6a8b7223 */ /* 0x000fe40000010088 */
[CC--:B0-----:R-:W-:Y:S02]  /*2480*/  FMUL.FTZ R93, R135.reuse, R133.reuse ;  /* 0x00000085875d7220 */ /* 0x0c1fe40000410000 */
[-C--:B------:R-:W-:Y:S02]  /*2490*/  FMUL.FTZ R136, R135, R92.reuse ;  /* 0x0000005c87887220 */ /* 0x080fe40000410000 */
[C---:B-1----:R-:W-:Y:S02]  /*24a0*/  FFMA.FTZ R103, R85.reuse, R92, -R93 ;  /* 0x0000005c55677223 */ /* 0x042fe4000001085d */
[----:B------:R-:W-:Y:S02]  /*24b0*/  FFMA.FTZ R135, R85, R133, R136 ;  /* 0x0000008555877223 */ /* 0x000fe40000010088 */
[----:B--2---:R-:W-:-:S02]  /*24c0*/  @P1 FADD.FTZ R92, R110, R103 ;  /* 0x000000676e5c1221 */ /* 0x004fc40000010000 */
[-C--:B------:R-:W-:Y:S02]  /*24d0*/  FMUL.FTZ R85, R89, R130.reuse ;  /* 0x0000008259557220 */ /* 0x080fe40000410000 */
[----:B------:R-:W-:Y:S02]  /*24e0*/  FMUL.FTZ R103, R88, R130 ;  /* 0x0000008258677220 */ /* 0x000fe40000410000 */
[----:B---3--:R-:W-:Y:S02]  /*24f0*/  @P1 FADD.FTZ R133, R134, R135 ;  /* 0x0000008786851221 */ /* 0x008fe40000010000 */
[----:B------:R-:W-:Y:S02]  /*2500*/  FFMA.FTZ R137, R106, R137, -R132 ;  /* 0x000000896a897223 */ /* 0x000fe40000010884 */
[----:B------:R-:W-:Y:S02]  /*2510*/  FADD.FTZ R136, R12, R12 ;  /* 0x0000000c0c887221 */ /* 0x000fe40000010000 */
[----:B------:R-:W-:-:S02]  /*2520*/  FFMA.FTZ R85, R88, R128, -R85 ;  /* 0x0000008058557223 */ /* 0x000fc40000010855 */
[----:B------:R-:W-:Y:S02]  /*2530*/  FFMA.FTZ R135, R89, R128, R103 ;  /* 0x0000008059877223 */ /* 0x000fe40000010067 */
[----:B------:R-:W-:Y:S02]  /*2540*/  FMUL.FTZ R132, R104, -R139 ;  /* 0x8000008b68847220 */ /* 0x000fe40000410000 */
[----:B------:R-:W-:Y:S02]  /*2550*/  FFMA.FTZ R141, R102, R141, R142 ;  /* 0x0000008d668d7223 */ /* 0x000fe4000001008e */
[----:B------:R-:W-:Y:S02]  /*2560*/  FMUL.FTZ R138, R104, -R137 ;  /* 0x80000089688a7220 */ /* 0x000fe40000410000 */
[C---:B------:R-:W-:Y:S02]  /*2570*/  FMUL.FTZ R103, R136.reuse, R85 ;  /* 0x0000005588677220 */ /* 0x040fe40000410000 */
[----:B------:R-:W-:-:S02]  /*2580*/  FMUL.FTZ R110, R136, R135 ;  /* 0x00000087886e7220 */ /* 0x000fc40000410000 */
[C---:B------:R-:W-:Y:S02]  /*2590*/  FFMA.FTZ R93, R102.reuse, R137, -R132 ;  /* 0x00000089665d7223 */ /* 0x040fe40000010884 */
[C---:B------:R-:W-:Y:S02]  /*25a0*/  FMUL.FTZ R137, R91.reuse, R133 ;  /* 0x000000855b897220 */ /* 0x040fe40000410000 */
[----:B------:R-:W-:Y:S02]  /*25b0*/  FMUL.FTZ R91, R91, R92 ;  /* 0x0000005c5b5b7220 */ /* 0x000fe40000410000 */
[----:B------:R-:W-:Y:S02]  /*25c0*/  FFMA.FTZ R132, R102, R139, R138 ;  /* 0x0000008b66847223 */ /* 0x000fe4000001008a */
[----:B------:R-:W-:Y:S02]  /*25d0*/  FADD.FTZ R135, R103, R140 ;  /* 0x0000008c67877221 */ /* 0x000fe40000010000 */
[----:B------:R-:W-:-:S02]  /*25e0*/  FADD.FTZ R134, -R110, R141 ;  /* 0x0000008d6e867221 */ /* 0x000fc40000010100 */
[C---:B------:R-:W-:Y:S02]  /*25f0*/  FFMA.FTZ R92, R90.reuse, R92, -R137 ;  /* 0x0000005c5a5c7223 */ /* 0x040fe40000010889 */
[----:B------:R-:W-:Y:S01]  /*2600*/  FFMA.FTZ R85, R90, R133, R91 ;  /* 0x000000855a557223 */ /* 0x000fe2000001005b */
[----:B------:R0:W1:Y:S04]  /*2610*/  SHFL.DOWN PT, R137, R132, 0x1, 0x1f ;  /* 0x08201f0084897f89 */ /* 0x00006800000e0000 */
[----:B------:R0:W2:Y:S04]  /*2620*/  SHFL.DOWN PT, R133, R93, 0x1, 0x1f ;  /* 0x08201f005d857f89 */ /* 0x0000a800000e0000 */
[----:B------:R0:W3:Y:S04]  /*2630*/  SHFL.DOWN PT, R91, R135, 0x1, 0x1f ;  /* 0x08201f00875b7f89 */ /* 0x0000e800000e0000 */
[----:B------:R0:W4:Y:S01]  /*2640*/  SHFL.DOWN PT, R139, R134, 0x1, 0x1f ;  /* 0x08201f00868b7f89 */ /* 0x00012200000e0000 */
        /* <DEDUP_REMOVED lines=12> */
.L_x_13158:
[----:B------:R-:W-:Y:S05]  /*2710*/  BSYNC B0 ;  /* 0x0000000000007941 */ /* 0x000fea0003800000 */
.L_x_13157:
[----:B------:R-:W-:Y:S01]  /*2720*/  ISETP.GT.U32.AND P0, PT, R108, 0x1d, PT ;  /* 0x0000001d6c00780c */ /* 0x000fe20003f04070 */
[----:B------:R-:W-:Y:S01]  /*2730*/  FADD.FTZ R111, R111, R92 ;  /* 0x0000005c6f6f7221 */ /* 0x000fe20000010000 */
[----:B----4-:R4:W0:Y:S01]  /*2740*/  SHFL.DOWN PT, R139, R93, 0x2, 0x1f ;  /* 0x08401f005d8b7f89 */ /* 0x01082200000e0000 */
[----:B------:R-:W-:Y:S01]  /*2750*/  FADD.FTZ R85, RZ, R85 ;  /* 0x00000055ff557221 */ /* 0x000fe20000010000 */
[----:B------:R-:W-:Y:S01]  /*2760*/  BSSY B0, `(.L_x_13159) ;  /* 0x0000013000007945 */ /* 0x000fe20003800000 */
[C---:B-1----:R-:W-:Y:S01]  /*2770*/  FMUL.FTZ R137, R130.reuse, R111 ;  /* 0x0000006f82897220 */ /* 0x042fe20000410000 */
[----:B------:R4:W1:Y:S01]  /*2780*/  SHFL.DOWN PT, R141, R132, 0x2, 0x1f ;  /* 0x08401f00848d7f89 */ /* 0x00086200000e0000 */
[-C--:B--2---:R-:W-:Y:S02]  /*2790*/  FMUL.FTZ R133, R130, R85.reuse ;  /* 0x0000005582857220 */ /* 0x084fe40000410000 */
[----:B------:R-:W-:Y:S01]  /*27a0*/  FMUL.FTZ R90, R104, R85 ;  /* 0x00000055685a7220 */ /* 0x000fe20000410000 */
[----:B---3--:R4:W2:Y:S04]  /*27b0*/  SHFL.DOWN PT, R91, R135, 0x2, 0x1f ;  /* 0x08401f00875b7f89 */ /* 0x0088a800000e0000 */
[----:B------:R4:W3:Y:S01]  /*27c0*/  SHFL.DOWN PT, R143, R134, 0x2, 0x1f ;  /* 0x08401f00868f7f89 */ /* 0x0008e200000e0000 */
[----:B------:R-:W-:Y:S05]  /*27d0*/  @P0 BRA `(.L_x_13160) ;  /* 0x000000b000000947 */ /* 0x000fea0003800000 */
[C---:B---3--:R-:W-:Y:S02]  /*27e0*/  FMUL.FTZ R130, R132.reuse, R143 ;  /* 0x0000008f84827220 */ /* 0x048fe40000410000 */
[----:B-1----:R-:W-:-:S02]  /*27f0*/  FMUL.FTZ R92, R132, R141 ;  /* 0x0000008d845c7220 */ /* 0x002fc40000410000 */
[CC--:B--2---:R-:W-:Y:S02]  /*2800*/  FMUL.FTZ R138, R132.reuse, R91.reuse ;  /* 0x0000005b848a7220 */ /* 0x0c4fe40000410000 */
[C---:B------:R-:W-:Y:S02]  /*2810*/  FFMA.FTZ R130, R93.reuse, R91, -R130 ;  /* 0x0000005b5d827223 */ /* 0x040fe40000010882 */
[-C--:B0---4-:R-:W-:Y:S02]  /*2820*/  FMUL.FTZ R132, R132, R139.reuse ;  /* 0x0000008b84847220 */ /* 0x091fe40000410000 */
[C---:B------:R-:W-:Y:S02]  /*2830*/  FFMA.FTZ R92, R93.reuse, R139, -R92 ;  /* 0x0000008b5d5c7223 */ /* 0x040fe4000001085c */
[C---:B------:R-:W-:Y:S02]  /*2840*/  FFMA.FTZ R91, R93.reuse, R143, R138 ;  /* 0x0000008f5d5b7223 */ /* 0x040fe4000001008a */
[----:B------:R-:W-:Y:S01]  /*2850*/  FFMA.FTZ R132, R93, R141, R132 ;  /* 0x0000008d5d847223 */ /* 0x000fe20000010084 */
[----:B------:R-:W-:Y:S01]  /*2860*/  MOV R93, R92 ;  /* 0x0000005c005d7202 */ /* 0x000fe20000000f00 */
[----:B------:R-:W-:-:S02]  /*2870*/  FADD.FTZ R135, R135, R130 ;  /* 0x0000008287877221 */ /* 0x000fc40000010000 */
[----:B------:R-:W-:Y:S02]  /*2880*/  FADD.FTZ R134, R134, R91 ;  /* 0x0000005b86867221 */ /* 0x000fe40000010000 */
.L_x_13160:
[----:B------:R-:W-:Y:S05]  /*2890*/  BSYNC B0 ;  /* 0x0000000000007941 */ /* 0x000fea0003800000 */
.L_x_13159:
[----:B------:R-:W-:Y:S01]  /*28a0*/  ISETP.GT.U32.AND P0, PT, R108, 0x1b, PT ;  /* 0x0000001b6c00780c */ /* 0x000fe20003f04070 */
[-C--:B------:R-:W-:Y:S01]  /*28b0*/  FFMA.FTZ R90, R102, R111.reuse, -R90 ;  /* 0x0000006f665a7223 */ /* 0x080fe2000001085a */
[----:B-1----:R1:W4:Y:S01]  /*28c0*/  SHFL.DOWN PT, R141, R93, 0x4, 0x1f ;  /* 0x08801f005d8d7f89 */ /* 0x00232200000e0000 */
[-C--:B--2---:R-:W-:Y:S01]  /*28d0*/  FMUL.FTZ R91, R104, R111.reuse ;  /* 0x0000006f685b7220 */ /* 0x084fe20000410000 */
[----:B------:R-:W-:Y:S01]  /*28e0*/  BSSY B0, `(.L_x_13161) ;  /* 0x0000020000007945 */ /* 0x000fe20003800000 */
[C---:B------:R-:W-:Y:S01]  /*28f0*/  FFMA.FTZ R133, R128.reuse, R111, -R133 ;  /* 0x0000006f80857223 */ /* 0x040fe20000010885 */
[----:B---3--:R1:W2:Y:S01]  /*2900*/  SHFL.DOWN PT, R143, R132, 0x4, 0x1f ;  /* 0x08801f00848f7f89 */ /* 0x0082a200000e0000 */
[-C--:B------:R-:W-:Y:S02]  /*2910*/  FFMA.FTZ R137, R128, R85.reuse, R137 ;  /* 0x0000005580897223 */ /* 0x080fe40000010089 */
[-C--:B------:R-:W-:Y:S01]  /*2920*/  FMUL.FTZ R92, R89, R85.reuse ;  /* 0x00000055595c7220 */ /* 0x080fe20000410000 */
[----:B------:R1:W3:Y:S01]  /*2930*/  SHFL.DOWN PT, R145, R134, 0x4, 0x1f ;  /* 0x08801f0086917f89 */ /* 0x0002e200000e0000 */
[----:B------:R-:W-:-:S02]  /*2940*/  FMUL.FTZ R128, R88, R85 ;  /* 0x0000005558807220 */ /* 0x000fc40000410000 */
[----:B------:R-:W-:Y:S02]  /*2950*/  FADD.FTZ R115, R115, R90 ;  /* 0x0000005a73737221 */ /* 0x000fe40000010000 */
[----:B------:R-:W-:Y:S02]  /*2960*/  FFMA.FTZ R90, R102, R85, R91 ;  /* 0x00000055665a7223 */ /* 0x000fe4000001005b */
[-C--:B------:R-:W-:Y:S02]  /*2970*/  FFMA.FTZ R91, R88, R111.reuse, -R92 ;  /* 0x0000006f585b7223 */ /* 0x080fe4000001085c */
[----:B0-----:R-:W-:Y:S02]  /*2980*/  FFMA.FTZ R139, R89, R111, R128 ;  /* 0x0000006f598b7223 */ /* 0x001fe40000010080 */
[C---:B------:R-:W-:Y:S02]  /*2990*/  FFMA.FTZ R140, -R136.reuse, R137, RZ ;  /* 0x00000089888c7223 */ /* 0x040fe400000101ff */
[----:B------:R-:W-:Y:S01]  /*29a0*/  FADD.FTZ R90, RZ, R90 ;  /* 0x0000005aff5a7221 */ /* 0x000fe20000010000 */
[----:B------:R1:W0:Y:S01]  /*29b0*/  SHFL.DOWN PT, R137, R135, 0x4, 0x1f ;  /* 0x08801f0087897f89 */ /* 0x00022200000e0000 */
[----:B------:R-:W-:-:S02]  /*29c0*/  FFMA.FTZ R138, R136, R133, RZ ;  /* 0x00000085888a7223 */ /* 0x000fc400000100ff */
[C---:B------:R-:W-:Y:S02]  /*29d0*/  FMUL.FTZ R128, R136.reuse, R91 ;  /* 0x0000005b88807220 */ /* 0x040fe40000410000 */
[----:B------:R-:W-:Y:S02]  /*29e0*/  FFMA.FTZ R133, -R136, R139, -RZ ;  /* 0x0000008b88857223 */ /* 0x000fe400000109ff */
[CC--:B------:R-:W-:Y:S02]  /*29f0*/  FMUL.FTZ R136, R126.reuse, R90.reuse ;  /* 0x0000005a7e887220 */ /* 0x0c0fe40000410000 */
[----:B------:R-:W-:Y:S02]  /*2a00*/  FMUL.FTZ R139, R126, R115 ;  /* 0x000000737e8b7220 */ /* 0x000fe40000410000 */
[----:B------:R-:W-:Y:S01]  /*2a10*/  FMUL.FTZ R91, R112, R90 ;  /* 0x0000005a705b7220 */ /* 0x000fe20000410000 */
[----:B------:R-:W-:Y:S05]  /*2a20*/  @P0 BRA `(.L_x_13162) ;  /* 0x000000b000000947 */ /* 0x000fea0003800000 */
[C---:B-1234-:R-:W-:Y:S02]  /*2a30*/  FMUL.FTZ R126, R132.reuse, R145 ;  /* 0x00000091847e7220 */ /* 0x05efe40000410000 */
[----:B------:R-:W-:-:S02]  /*2a40*/  FMUL.FTZ R92, R132, R143 ;  /* 0x0000008f845c7220 */ /* 0x000fc40000410000 */
[CC--:B0-----:R-:W-:Y:S02]  /*2a50*/  FMUL.FTZ R130, R132.reuse, R137.reuse ;  /* 0x0000008984827220 */ /* 0x0c1fe40000410000 */
        /* <DEDUP_REMOVED lines=8> */
.L_x_13162:
[----:B-1234-:R-:W-:Y:S05]  /*2ae0*/  BSYNC B0 ;  /* 0x0000000000007941 */ /* 0x01efea0003800000 */
.L_x_13161:
[----:B------:R-:W-:Y:S01]  /*2af0*/  ISETP.GT.U32.AND P0, PT, R108, 0x17, PT ;  /* 0x000000176c00780c */ /* 0x000fe20003f04070 */
[-C--:B------:R-:W-:Y:S01]  /*2b00*/  FFMA.FTZ R92, R106, R115.reuse, -R91 ;  /* 0x000000736a5c7223 */ /* 0x080fe2000001085b */
[----:B------:R1:W2:Y:S01]  /*2b10*/  SHFL.DOWN PT, R141, R132, 0x8, 0x1f ;  /* 0x09001f00848d7f89 */ /* 0x0002a200000e0000 */
[C---:B------:R-:W-:Y:S01]  /*2b20*/  FFMA.FTZ R136, R117.reuse, R115, -R136 ;  /* 0x0000007375887223 */ /* 0x040fe20000010888 */
[----:B------:R-:W-:Y:S01]  /*2b30*/  BSSY B0, `(.L_x_13163) ;  /* 0x0000015000007945 */ /* 0x000fe20003800000 */
[----:B------:R-:W-:Y:S01]  /*2b40*/  FFMA.FTZ R139, R117, R90, R139 ;  /* 0x0000005a758b7223 */ /* 0x000fe2000001008b */
[----:B------:R1:W3:Y:S01]  /*2b50*/  SHFL.DOWN PT, R91, R135, 0x8, 0x1f ;  /* 0x09001f00875b7f89 */ /* 0x0002e200000e0000 */
[----:B------:R-:W-:Y:S01]  /*2b60*/  FADD.FTZ R117, R129, R92 ;  /* 0x0000005c81757221 */ /* 0x000fe20000010000 */
[----:B------:R-:W-:Y:S01]  /*2b70*/  ISETP.GT.U32.AND P1, PT, R108, 0xf, PT ;  /* 0x0000000f6c00780c */ /* 0x000fe20003f24070 */
[C---:B0-----:R-:W-:Y:S01]  /*2b80*/  FFMA.FTZ R137, R131.reuse, R136, R138 ;  /* 0x0000008883897223 */ /* 0x041fe2000001008a */
[----:B------:R1:W0:Y:S01]  /*2b90*/  SHFL.DOWN PT, R129, R93, 0x8, 0x1f ;  /* 0x09001f005d817f89 */ /* 0x00022200000e0000 */
[----:B------:R-:W-:-:S03]  /*2ba0*/  FFMA.FTZ R139, -R131, R139, R140 ;  /* 0x0000008b838b7223 */ /* 0x000fc6000001018c */
[----:B------:R1:W4:Y:S01]  /*2bb0*/  SHFL.DOWN PT, R143, R134, 0x8, 0x1f ;  /* 0x09001f00868f7f89 */ /* 0x00032200000e0000 */
[----:B------:R-:W-:Y:S05]  /*2bc0*/  @P0 BRA `(.L_x_13164) ;  /* 0x000000b000000947 */ /* 0x000fea0003800000 */
        /* <DEDUP_REMOVED lines=11> */
.L_x_13164:
[----:B------:R-:W-:Y:S05]  /*2c80*/  BSYNC B0 ;  /* 0x0000000000007941 */ /* 0x000fea0003800000 */
.L_x_13163:
[----:B--2---:R2:W1:Y:S01]  /*2c90*/  SHFL.DOWN PT, R141, R93, 0x10, 0x1f ;  /* 0x0a001f005d8d7f89 */ /* 0x00446200000e0000 */
[----:B------:R-:W-:Y:S01]  /*2ca0*/  BSSY B0, `(.L_x_13165) ;  /* 0x0000013000007945 */ /* 0x000fe20003800000 */
[----:B---3--:R-:W-:Y:S02]  /*2cb0*/  FMUL.FTZ R91, R112, R115 ;  /* 0x00000073705b7220 */ /* 0x008fe40000410000 */
[----:B----4-:R2:W3:Y:S01]  /*2cc0*/  SHFL.DOWN PT, R143, R132, 0x10, 0x1f ;  /* 0x0a001f00848f7f89 */ /* 0x0104e200000e0000 */
[----:B------:R-:W-:-:S02]  /*2cd0*/  FMUL.FTZ R136, R89, R90 ;  /* 0x0000005a59887220 */ /* 0x000fc40000410000 */
[----:B------:R-:W-:Y:S01]  /*2ce0*/  FMUL.FTZ R138, R88, R90 ;  /* 0x0000005a588a7220 */ /* 0x000fe20000410000 */
[----:B0-----:R2:W0:Y:S04]  /*2cf0*/  SHFL.DOWN PT, R129, R135, 0x10, 0x1f ;  /* 0x0a001f0087817f89 */ /* 0x00142800000e0000 */
[----:B------:R2:W4:Y:S01]  /*2d00*/  SHFL.DOWN PT, R145, R134, 0x10, 0x1f ;  /* 0x0a001f0086917f89 */ /* 0x00052200000e0000 */
[----:B------:R-:W-:Y:S05]  /*2d10*/  @P1 BRA `(.L_x_13166) ;  /* 0x000000b000001947 */ /* 0x000fea0003800000 */
[C---:B----4-:R-:W-:Y:S02]  /*2d20*/  FMUL.FTZ R126, R132.reuse, R145 ;  /* 0x00000091847e7220 */ /* 0x050fe40000410000 */
[C---:B---3--:R-:W-:Y:S02]  /*2d30*/  FMUL.FTZ R92, R132.reuse, R143 ;  /* 0x0000008f845c7220 */ /* 0x048fe40000410000 */
[----:B0-----:R-:W-:-:S02]  /*2d40*/  FMUL.FTZ R130, R132, R129 ;  /* 0x0000008184827220 */ /* 0x001fc40000410000 */
        /* <DEDUP_REMOVED lines=8> */
.L_x_13166:
[----:B------:R-:W-:Y:S05]  /*2dd0*/  BSYNC B0 ;  /* 0x0000000000007941 */ /* 0x000fea0003800000 */
.L_x_13165:
[----:B------:R-:W-:Y:S01]  /*2de0*/  FFMA.FTZ R91, R106, R90, R91 ;  /* 0x0000005a6a5b7223 */ /* 0x000fe2000001005b */
[----:B-1----:R-:W-:Y:S01]  /*2df0*/  SHFL.DOWN PT, R141, R132, 0x1, 0x1f ;  /* 0x08201f00848d7f89 */ /* 0x002fe200000e0000 */
[----:B------:R-:W-:Y:S01]  /*2e00*/  FFMA.FTZ R136, R88, R115, -R136 ;  /* 0x0000007358887223 */ /* 0x000fe20000010888 */
[----:B------:R-:W-:Y:S01]  /*2e10*/  ISETP.NE.AND P0, PT, R75, RZ, PT ;  /* 0x000000ff4b00720c */ /* 0x000fe20003f05270 */
[----:B------:R-:W-:Y:S01]  /*2e20*/  FADD.FTZ R91, RZ, R91 ;  /* 0x0000005bff5b7221 */ /* 0x000fe20000010000 */
[----:B------:R-:W1:Y:S01]  /*2e30*/  SHFL.IDX PT, R126, R27, RZ, 0x1f ;  /* 0x00001fff1b7e7589 */ /* 0x000e6200000e0000 */
[----:B0-----:R-:W-:Y:S01]  /*2e40*/  FMUL.FTZ R129, R131, R136 ;  /* 0x0000008883817220 */ /* 0x001fe20000410000 */
[----:B------:R-:W-:Y:S01]  /*2e50*/  BSSY B0, `(.L_x_13167) ;  /* 0x000009e000007945 */ /* 0x000fe20003800000 */
[-C--:B------:R-:W-:Y:S01]  /*2e60*/  FMUL.FTZ R92, R116, R91.reuse ;  /* 0x0000005b745c7220 */ /* 0x080fe20000410000 */
[----:B------:R-:W0:Y:S01]  /*2e70*/  SHFL.IDX PT, R130, R26, RZ, 0x1f ;  /* 0x00001fff1a827589 */ /* 0x000e2200000e0000 */
[----:B------:R-:W-:-:S02]  /*2e80*/  FMUL.FTZ R136, R122, R91 ;  /* 0x0000005b7a887220 */ /* 0x000fc40000410000 */
[-C--:B------:R-:W-:Y:S01]  /*2e90*/  FMUL.FTZ R122, R122, R117.reuse ;  /* 0x000000757a7a7220 */ /* 0x080fe20000410000 */
[----:B------:R-:W5:Y:S01]  /*2ea0*/  SHFL.DOWN PT, R140, R93, 0x1, 0x1f ;  /* 0x08201f005d8c7f89 */ /* 0x000f6200000e0000 */
[----:B------:R-:W-:Y:S02]  /*2eb0*/  FFMA.FTZ R92, R114, R117, -R92 ;  /* 0x00000075725c7223 */ /* 0x000fe4000001085c */
[----:B------:R-:W-:Y:S01]  /*2ec0*/  FFMA.FTZ R138, R89, R115, R138 ;  /* 0x00000073598a7223 */ /* 0x000fe2000001008a */
[----:B------:R-:W2:Y:S01]  /*2ed0*/  SHFL.DOWN PT, R144, R134, 0x1, 0x1f ;  /* 0x08201f0086907f89 */ /* 0x000ea200000e0000 */
[C---:B------:R-:W-:Y:S02]  /*2ee0*/  FFMA.FTZ R136, R120.reuse, R117, -R136 ;  /* 0x0000007578887223 */ /* 0x040fe40000010888 */
[----:B------:R-:W-:Y:S01]  /*2ef0*/  FFMA.FTZ R122, R120, R91, R122 ;  /* 0x0000005b787a7223 */ /* 0x000fe2000001007a */
[----:B------:R-:W4:Y:S01]  /*2f00*/  SHFL.DOWN PT, R142, R135, 0x1, 0x1f ;  /* 0x08201f00878e7f89 */ /* 0x000f2200000e0000 */
[----:B------:R-:W-:-:S02]  /*2f10*/  FADD.FTZ R120, R127, R92 ;  /* 0x0000005c7f787221 */ /* 0x000fc40000010000 */
[----:B------:R-:W-:Y:S01]  /*2f20*/  FMUL.FTZ R92, R116, R117 ;  /* 0x00000075745c7220 */ /* 0x000fe20000410000 */
[----:B--2---:R-:W2:Y:S01]  /*2f30*/  SHFL.IDX PT, R132, R132, RZ, 0x1f ;  /* 0x00001fff84847589 */ /* 0x004ea200000e0000 */
[----:B------:R-:W-:Y:S02]  /*2f40*/  FFMA.FTZ R131, -R131, R138, -RZ ;  /* 0x0000008a83837223 */ /* 0x000fe400000109ff */
[-C--:B------:R-:W-:Y:S01]  /*2f50*/  FMUL.FTZ R127, R89, R91.reuse ;  /* 0x0000005b597f7220 */ /* 0x080fe20000410000 */
[----:B------:R-:W-:Y:S01]  /*2f60*/  SHFL.IDX PT, R135, R135, RZ, 0x1f ;  /* 0x00001fff87877589 */ /* 0x000fe200000e0000 */
[-C--:B------:R-:W-:Y:S02]  /*2f70*/  FMUL.FTZ R138, R88, R91.reuse ;  /* 0x0000005b588a7220 */ /* 0x080fe40000410000 */
[----:B------:R-:W-:Y:S01]  /*2f80*/  FFMA.FTZ R92, R114, R91, R92 ;  /* 0x0000005b725c7223 */ /* 0x000fe2000001005c */
[----:B------:R-:W-:Y:S01]  /*2f90*/  SHFL.IDX PT, R134, R134, RZ, 0x1f ;  /* 0x00001fff86867589 */ /* 0x000fe200000e0000 */
[----:B------:R-:W-:-:S02]  /*2fa0*/  FFMA.FTZ R127, R88, R117, -R127 ;  /* 0x00000075587f7223 */ /* 0x000fc4000001087f */
[----:B---3--:R-:W-:Y:S02]  /*2fb0*/  FFMA.FTZ R143, R89, R117, R138 ;  /* 0x00000075598f7223 */ /* 0x008fe4000001008a */
[----:B------:R-:W-:Y:S02]  /*2fc0*/  FADD.FTZ R92, RZ, R92 ;  /* 0x0000005cff5c7221 */ /* 0x000fe40000010000 */
[C---:B------:R-:W-:Y:S02]  /*2fd0*/  FFMA.FTZ R136, R124.reuse, R136, R137 ;  /* 0x000000887c887223 */ /* 0x040fe40000010089 */
[C---:B------:R-:W-:Y:S02]  /*2fe0*/  FFMA.FTZ R122, -R124.reuse, R122, R139 ;  /* 0x0000007a7c7a7223 */ /* 0x040fe4000001018b */
[----:B-1----:R-:W-:Y:S02]  /*2ff0*/  @P2 FMUL.FTZ R139, R141, R126 ;  /* 0x0000007e8d8b2220 */ /* 0x002fe40000410000 */
[----:B------:R-:W-:-:S02]  /*3000*/  FMUL.FTZ R137, R124, R127 ;  /* 0x0000007f7c897220 */ /* 0x000fc40000410000 */
[----:B0-----:R-:W-:Y:S02]  /*3010*/  @P2 FMUL.FTZ R141, R141, R130 ;  /* 0x000000828d8d2220 */ /* 0x001fe40000410000 */
[----:B------:R-:W-:Y:S02]  /*3020*/  FFMA.FTZ R127, -R124, R143, -RZ ;  /* 0x0000008f7c7f7223 */ /* 0x000fe400000109ff */
[C---:B------:R-:W-:Y:S02]  /*3030*/  FMUL.FTZ R124, R123.reuse, R92 ;  /* 0x0000005c7b7c7220 */ /* 0x040fe40000410000 */
[C---:B-----5:R-:W-:Y:S02]  /*3040*/  @P2 FFMA.FTZ R141, R140.reuse, R126, R141 ;  /* 0x0000007e8c8d2223 */ /* 0x060fe4000001008d */
[----:B------:R-:W-:Y:S02]  /*3050*/  @P2 FFMA.FTZ R139, R140, R130, -R139 ;  /* 0x000000828c8b2223 */ /* 0x000fe4000001088b */
[----:B------:R-:W-:-:S02]  /*3060*/  FMUL.FTZ R138, R123, R120 ;  /* 0x000000787b8a7220 */ /* 0x000fc40000410000 */
[C---:B------:R-:W-:Y:S02]  /*3070*/  FFMA.FTZ R123, R121.reuse, R120, -R124 ;  /* 0x00000078797b7223 */ /* 0x040fe4000001087c */
[----:B------:R0:W1:Y:S01]  /*3080*/  SHFL.IDX PT, R124, R93, RZ, 0x1f ;  /* 0x00001fff5d7c7589 */ /* 0x00006200000e0000 */
[----:B------:R-:W-:Y:S02]  /*3090*/  @P2 FADD.FTZ R126, R144, R141 ;  /* 0x0000008d907e2221 */ /* 0x000fe40000010000 */
[----:B----4-:R-:W-:Y:S02]  /*30a0*/  @P2 FADD.FTZ R130, R142, R139 ;  /* 0x0000008b8e822221 */ /* 0x010fe40000010000 */
[----:B------:R-:W-:Y:S02]  /*30b0*/  FFMA.FTZ R141, R121, R92, R138 ;  /* 0x0000005c798d7223 */ /* 0x000fe4000001008a */
[-C--:B------:R-:W-:Y:S02]  /*30c0*/  FMUL.FTZ R121, R126, -R87.reuse ;  /* 0x800000577e797220 */ /* 0x080fe40000410000 */
[----:B------:R-:W-:-:S02]  /*30d0*/  FMUL.FTZ R87, R130, -R87 ;  /* 0x8000005782577220 */ /* 0x000fc40000410000 */
[-C--:B------:R-:W-:Y:S02]  /*30e0*/  FMUL.FTZ R139, R89, R92.reuse ;  /* 0x0000005c598b7220 */ /* 0x080fe40000410000 */
[----:B------:R-:W-:Y:S02]  /*30f0*/  FMUL.FTZ R138, R88, R92 ;  /* 0x0000005c588a7220 */ /* 0x000fe40000410000 */
[-C--:B------:R-:W-:Y:S02]  /*3100*/  FFMA.FTZ R130, R130, R86.reuse, -R121 ;  /* 0x0000005682827223 */ /* 0x080fe40000010879 */
[----:B------:R-:W-:Y:S02]  /*3110*/  FFMA.FTZ R126, R126, R86, R87 ;  /* 0x000000567e7e7223 */ /* 0x000fe40000010057 */
[----:B------:R-:W-:Y:S02]  /*3120*/  FMUL.FTZ R87, R118, R123 ;  /* 0x0000007b76577220 */ /* 0x000fe40000410000 */
[----:B------:R-:W-:-:S02]  /*3130*/  FFMA.FTZ R121, R88, R120, -R139 ;  /* 0x0000007858797223 */ /* 0x000fc4000001088b */
[----:B------:R-:W-:Y:S02]  /*3140*/  FFMA.FTZ R89, R89, R120, R138 ;  /* 0x0000007859597223 */ /* 0x000fe4000001008a */
[----:B------:R-:W-:Y:S02]  /*3150*/  FADD.FTZ R86, R125, R130 ;  /* 0x000000827d567221 */ /* 0x000fe40000010000 */
[----:B------:R-:W-:Y:S02]  /*3160*/  FADD.FTZ R88, R136, R87 ;  /* 0x0000005788587221 */ /* 0x000fe40000010000 */
[C---:B------:R-:W-:Y:S02]  /*3170*/  FMUL.FTZ R141, R118.reuse, R141 ;  /* 0x0000008d768d7220 */ /* 0x040fe40000410000 */
[C---:B------:R-:W-:Y:S02]  /*3180*/  FMUL.FTZ R121, R118.reuse, R121 ;  /* 0x0000007976797220 */ /* 0x040fe40000410000 */
[----:B------:R-:W-:-:S02]  /*3190*/  FFMA.FTZ R123, -R118, R89, -RZ ;  /* 0x00000059767b7223 */ /* 0x000fc400000109ff */
[----:B------:R-:W-:Y:S02]  /*31a0*/  FADD.FTZ R87, -R119, R126 ;  /* 0x0000007e77577221 */ /* 0x000fe40000010100 */
[----:B------:R-:W-:Y:S02]  /*31b0*/  FMUL.FTZ R118, R116, -R86 ;  /* 0x8000005674767220 */ /* 0x000fe40000410000 */
[----:B--2---:R-:W-:Y:S02]  /*31c0*/  FMUL.FTZ R89, R132, R27 ;  /* 0x0000001b84597220 */ /* 0x004fe40000410000 */
[-C--:B------:R-:W-:Y:S02]  /*31d0*/  FMUL.FTZ R125, R116, -R87.reuse ;  /* 0x80000057747d7220 */ /* 0x080fe40000410000 */
[----:B------:R-:W-:Y:S02]  /*31e0*/  FFMA.FTZ R118, R114, R87, R118 ;  /* 0x0000005772767223 */ /* 0x000fe40000010076 */
[----:B0-----:R-:W-:-:S02]  /*31f0*/  FMUL.FTZ R93, R132, R26 ;  /* 0x0000001a845d7220 */ /* 0x001fc40000410000 */
[----:B-1----:R-:W-:Y:S02]  /*3200*/  FFMA.FTZ R26, R124, R26, -R89 ;  /* 0x0000001a7c1a7223 */ /* 0x002fe40000010859 */
[----:B------:R-:W-:Y:S02]  /*3210*/  FFMA.FTZ R114, R114, R86, -R125 ;  /* 0x0000005672727223 */ /* 0x000fe4000001087d */
[----:B------:R-:W-:Y:S02]  /*3220*/  FADD.FTZ R89, -R113, R118 ;  /* 0x0000007671597221 */ /* 0x000fe40000010100 */
[----:B------:R-:W-:Y:S02]  /*3230*/  FFMA.FTZ R119, R124, R27, R93 ;  /* 0x0000001b7c777223 */ /* 0x000fe4000001005d */
        /* <DEDUP_REMOVED lines=8> */
[----:B------:R-:W-:Y:S02]  /*32c0*/  FMUL.FTZ R106, R104, -R97 ;  /* 0x80000061686a7220 */ /* 0x000fe40000410000 */
[-C--:B------:R-:W-:Y:S02]  /*32d0*/  FMUL.FTZ R132, R132, R24.reuse ;  /* 0x0000001884847220 */ /* 0x080fe40000410000 */
[----:B------:R-:W-:Y:S01]  /*32e0*/  FFMA.FTZ R24, R124, R24, -R27 ;  /* 0x000000187c187223 */ /* 0x000fe2000001081b */
[----:B------:R-:W-:Y:S01]  /*32f0*/  P2R R27, PR, RZ, 0x1 ;  /* 0x00000001ff1b7803 */ /* 0x000fe20000000000 */
[-C--:B------:R-:W-:Y:S02]  /*3300*/  FMUL.FTZ R104, R104, -R101.reuse ;  /* 0x8000006568687220 */ /* 0x080fe40000410000 */
[----:B------:R-:W-:Y:S02]  /*3310*/  FFMA.FTZ R113, R102, R101, R106 ;  /* 0x0000006566717223 */ /* 0x000fe4000001006a */
[----:B------:R-:W-:-:S02]  /*3320*/  FFMA.FTZ R25, R124, R25, R132 ;  /* 0x000000197c197223 */ /* 0x000fc40000010084 */
[----:B------:R-:W-:Y:S02]  /*3330*/  FADD.FTZ R26, R135, R26 ;  /* 0x0000001a871a7221 */ /* 0x000fe40000010000 */
[----:B------:R-:W-:Y:S01]  /*3340*/  FADD.FTZ R27, R134, R119 ;  /* 0x00000077861b7221 */ /* 0x000fe20000010000 */
[----:B------:R-:W-:Y:S01]  /*3350*/  LEA.HI.SX32 R119, R109, R109, 0x1b ;  /* 0x0000006d6d777211 */ /* 0x000fe200078fdaff */
[----:B------:R-:W-:Y:S02]  /*3360*/  FFMA.FTZ R104, R102, R97, -R104 ;  /* 0x0000006166687223 */ /* 0x000fe40000010868 */
[----:B------:R-:W-:Y:S01]  /*3370*/  FADD.FTZ R110, -R110, R113 ;  /* 0x000000716e6e7221 */ /* 0x000fe20000010100 */
[----:B------:R0:W-:Y:S01]  /*3380*/  @!P0 STS.128 [R53.X16+0x1d90], R24 ;  /* 0x001d901835008388 */ /* 0x0001e2000000cc00 */
[----:B------:R-:W-:Y:S02]  /*3390*/  FADD.FTZ R103, R103, R104 ;  /* 0x0000006867677221 */ /* 0x000fe40000010000 */
[----:B------:R-:W-:Y:S01]  /*33a0*/  FFMA.FTZ R115, R5, -R96, R115 ;  /* 0x8000006005737223 */ /* 0x000fe20000010073 */
[----:B------:R-:W-:Y:S01]  /*33b0*/  STS [R119.X4+0x420], R128 ;  /* 0x0004208077007388 */ /* 0x000fe20000004800 */
[----:B------:R-:W-:-:S02]  /*33c0*/  FFMA.FTZ R111, R4, -R95, R111 ;  /* 0x8000005f046f7223 */ /* 0x000fc4000001006f */
[----:B------:R-:W-:Y:S01]  /*33d0*/  FMUL.FTZ R102, R95, R103 ;  /* 0x000000675f667220 */ /* 0x000fe20000410000 */
[----:B------:R-:W-:Y:S01]  /*33e0*/  STS [R62.X4+0x424], R133 ;  /* 0x000424853e007388 */ /* 0x000fe20000004800 */
[----:B------:R-:W-:Y:S02]  /*33f0*/  FFMA.FTZ R113, R7, -R100, R120 ;  /* 0x8000006407717223 */ /* 0x000fe40000010078 */
[----:B------:R-:W-:Y:S01]  /*3400*/  FADD.FTZ R99, R122, -R141 ;  /* 0x8000008d7a637221 */ /* 0x000fe20000010000 */
[----:B------:R-:W-:Y:S01]  /*3410*/  STS [R62.X4+0x428], R129 ;  /* 0x000428813e007388 */ /* 0x000fe20000004800 */
[----:B0-----:R-:W-:-:S03]  /*3420*/  FMUL.FTZ R24, R95, R110 ;  /* 0x0000006e5f187220 */ /* 0x001fc60000410000 */
[----:B------:R-:W-:Y:S01]  /*3430*/  STS [R62.X4+0x42c], R131 ;  /* 0x00042c833e007388 */ /* 0x000fe20000004800 */
[C---:B------:R-:W-:Y:S02]  /*3440*/  FMUL.FTZ R27, R96.reuse, R101 ;  /* 0x00000065601b7220 */ /* 0x040fe40000410000 */
[----:B------:R-:W-:Y:S01]  /*3450*/  FMUL.FTZ R96, R96, R97 ;  /* 0x0000006160607220 */ /* 0x000fe20000410000 */
[----:B------:R-:W-:Y:S01]  /*3460*/  STS [R62.X4+0x430], R137 ;  /* 0x000430893e007388 */ /* 0x000fe20000004800 */
[----:B------:R-:W-:Y:S02]  /*3470*/  FMUL.FTZ R25, R85, R24 ;  /* 0x0000001855197220 */ /* 0x000fe40000410000 */
[C---:B------:R-:W-:Y:S01]  /*3480*/  FMUL.FTZ R106, R90.reuse, R96 ;  /* 0x000000605a6a7220 */ /* 0x040fe20000410000 */
[----:B------:R-:W-:Y:S01]  /*3490*/  STS [R62.X4+0x434], R127 ;  /* 0x0004347f3e007388 */ /* 0x000fe20000004800 */
[----:B------:R-:W-:Y:S02]  /*34a0*/  FMUL.FTZ R26, R90, R27 ;  /* 0x0000001b5a1a7220 */ /* 0x000fe40000410000 */
[----:B------:R-:W-:Y:S01]  /*34b0*/  FFMA.FTZ R25, R102, R111, R25 ;  /* 0x0000006f66197223 */ /* 0x000fe20000010019 */
[----:B------:R-:W-:Y:S01]  /*34c0*/  STS [R62.X4+0x438], R121 ;  /* 0x000438793e007388 */ /* 0x000fe20000004800 */
[----:B------:R-:W-:Y:S01]  /*34d0*/  FFMA.FTZ R27, R115, R27, -R106 ;  /* 0x0000001b731b7223 */ /* 0x000fe2000001086a */
[----:B------:R-:W-:Y:S01]  /*34e0*/  LEA R106, R52, -R75, 0x1 ;  /* 0x8000004b346a7211 */ /* 0x000fe200078e08ff */
[----:B------:R-:W-:Y:S01]  /*34f0*/  FFMA.FTZ R104, R96, R115, R26 ;  /* 0x0000007360687223 */ /* 0x000fe2000001001a */
[----:B------:R0:W-:Y:S01]  /*3500*/  STS [R62.X4+0x43c], R123 ;  /* 0x00043c7b3e007388 */ /* 0x0001e20000004800 */
[----:B------:R-:W-:-:S03]  /*3510*/  FADD.FTZ R25, RZ, R25 ;  /* 0x00000019ff197221 */ /* 0x000fc60000010000 */
[----:B------:R-:W-:Y:S01]  /*3520*/  BAR.SYNC.DEFER_BLOCKING 0x0 ;  /* 0x0000000000007b1d */ /* 0x000fe20000010000 */
[----:B------:R-:W-:Y:S01]  /*3530*/  FMUL.FTZ R26, R85, R102 ;  /* 0x00000066551a7220 */ /* 0x000fe20000410000 */
[----:B------:R-:W-:Y:S01]  /*3540*/  ISETP.GE.AND P0, PT, R106, 0x1, PT ;  /* 0x000000016a00780c */ /* 0x000fe20003f06270 */
[----:B------:R-:W-:Y:S02]  /*3550*/  FMUL.FTZ R95, R98, R93 ;  /* 0x0000005d625f7220 */ /* 0x000fe40000410000 */
[----:B------:R-:W-:Y:S02]  /*3560*/  FADD.FTZ R25, R25, R104 ;  /* 0x0000006819197221 */ /* 0x000fe40000010000 */
[----:B------:R-:W-:Y:S02]  /*3570*/  FFMA.FTZ R26, R111, R24, -R26 ;  /* 0x000000186f1a7223 */ /* 0x000fe4000001081a */
[----:B------:R-:W-:Y:S02]  /*3580*/  FFMA.FTZ R104, R6, -R98, R117 ;  /* 0x8000006206687223 */ /* 0x000fe40000010075 */
[----:B------:R-:W-:-:S02]  /*3590*/  FMUL.FTZ R24, R98, R89 ;  /* 0x0000005962187220 */ /* 0x000fc40000410000 */
[C---:B------:R-:W-:Y:S02]  /*35a0*/  FMUL.FTZ R117, R91.reuse, R95 ;  /* 0x0000005f5b757220 */ /* 0x040fe40000410000 */
[----:B------:R-:W-:Y:S02]  /*35b0*/  FMUL.FTZ R98, R100, R86 ;  /* 0x0000005664627220 */ /* 0x000fe40000410000 */
[-C--:B------:R-:W-:Y:S02]  /*35c0*/  FFMA.FTZ R117, R104, R24.reuse, -R117 ;  /* 0x0000001868757223 */ /* 0x080fe40000010875 */
[----:B------:R-:W-:Y:S02]  /*35d0*/  FADD.FTZ R26, RZ, R26 ;  /* 0x0000001aff1a7221 */ /* 0x000fe40000010000 */
[----:B------:R-:W-:Y:S02]  /*35e0*/  FMUL.FTZ R24, R91, R24 ;  /* 0x000000185b187220 */ /* 0x000fe40000410000 */
[----:B------:R-:W-:-:S02]  /*35f0*/  FMUL.FTZ R100, R100, R87 ;  /* 0x0000005764647220 */ /* 0x000fc40000410000 */
[----:B------:R-:W-:Y:S02]  /*3600*/  FADD.FTZ R26, R26, R27 ;  /* 0x0000001b1a1a7221 */ /* 0x000fe40000010000 */
[C---:B------:R-:W-:Y:S02]  /*3610*/  FMUL.FTZ R112, R92.reuse, R98 ;  /* 0x000000625c707220 */ /* 0x040fe40000410000 */
[----:B------:R-:W-:Y:S02]  /*3620*/  FFMA.FTZ R24, R95, R104, R24 ;  /* 0x000000685f187223 */ /* 0x000fe40000010018 */
[-C--:B------:R-:W-:Y:S02]  /*3630*/  FMUL.FTZ R27, R92, R100.reuse ;  /* 0x000000645c1b7220 */ /* 0x080fe40000410000 */
[----:B------:R-:W-:Y:S02]  /*3640*/  FFMA.FTZ R125, R113, R100, -R112 ;  /* 0x00000064717d7223 */ /* 0x000fe40000010870 */
[----:B------:R-:W-:-:S02]  /*3650*/  FADD.FTZ R114, R25, R24 ;  /* 0x0000001819727221 */ /* 0x000fc40000010000 */
[----:B------:R-:W-:Y:S02]  /*3660*/  FADD.FTZ R116, R26, R117 ;  /* 0x000000751a747221 */ /* 0x000fe40000010000 */
[----:B0-----:R-:W-:Y:S01]  /*3670*/  FFMA.FTZ R123, R98, R113, R27 ;  /* 0x00000071627b7223 */ /* 0x001fe2000001001b */
[----:B------:R-:W-:Y:S05]  /*3680*/  @!P0 BRA `(.L_x_13168) ;  /* 0x000001a000008947 */ /* 0x000fea0003800000 */
[-C--:B------:R-:W-:Y:S01]  /*3690*/  LEA.HI.SX32 R112, R75, R75.reuse, 0x1b ;  /* 0x0000004b4b707211 */ /* 0x080fe200078fdaff */
[----:B------:R-:W-:Y:S01]  /*36a0*/  IMAD R25, R105, c[0x0][0x2c0], RZ ;  /* 0x0000b00069197a24 */ /* 0x000fe200078e02ff */
[----:B------:R-:W-:Y:S01]  /*36b0*/  ULDC.64 UR4, c[0x0][0x2b8] ;  /* 0x0000ae0000047ab9 */ /* 0x000fe20000000a00 */
[----:B------:R-:W-:Y:S01]  /*36c0*/  IADD3 R100, R107, -0x1, RZ ;  /* 0xffffffff6b647810 */ /* 0x000fe20007ffe0ff */
[----:B------:R-:W-:Y:S01]  /*36d0*/  IMAD.WIDE.U32 R26, R76, c[0x0][0x2c0], RZ ;  /* 0x0000b0004c1a7a25 */ /* 0x000fe200078e00ff */
[----:B------:R-:W0:Y:S01]  /*36e0*/  LDS R117, [R112.X4+0x420] ;  /* 0x0004200070757984 */ /* 0x000e220000004800 */
[----:B------:R-:W-:Y:S01]  /*36f0*/  USHF.R.U32.HI UR8, URZ, 0x1, UR5 ;  /* 0x000000013f087899 */ /* 0x000fe20008011605 */
[----:B------:R-:W-:Y:S01]  /*3700*/  SHF.L.U32 R100, R100, 0x8, RZ ;  /* 0x0000000864647819 */ /* 0x000fe200000006ff */
[----:B------:R-:W-:Y:S01]  /*3710*/  IMAD R25, R76, c[0x0][0x2c4], R25 ;  /* 0x0000b1004c197a24 */ /* 0x000fe200078e0219 */
[----:B------:R-:W-:Y:S01]  /*3720*/  USHF.R.U64 UR4, UR4, 0x1, UR5 ;  /* 0x0000000104047899 */ /* 0x000fe20008001205 */
[----:B------:R-:W-:Y:S01]  /*3730*/  IMAD R94, R94, c[0x0][0x2d0], RZ ;  /* 0x0000b4005e5e7a24 */ /* 0x000fe200078e02ff */
[----:B------:R-:W-:-:S02]  /*3740*/  IADD3 R24, P0, R100, R75, RZ ;  /* 0x0000004b64187210 */ /* 0x000fc40007f1e0ff */
[----:B------:R-:W-:Y:S01]  /*3750*/  IADD3 R27, R25, R27, RZ ;  /* 0x0000001b191b7210 */ /* 0x000fe20007ffe0ff */
[----:B------:R-:W-:Y:S02]  /*3760*/  IMAD R25, R80, UR8, RZ ;  /* 0x0000000850197c24 */ /* 0x000fe4000f8e02ff */
[----:B------:R-:W-:Y:S02]  /*3770*/  IMAD R121, R53, c[0x0][0x2d4], R94 ;  /* 0x0000b50035797a24 */ /* 0x000fe400078e025e */
[----:B------:R-:W-:Y:S01]  /*3780*/  IMAD R119, R78, UR4, R25 ;  /* 0x000000044e777c24 */ /* 0x000fe2000f8e0219 */
[----:B------:R-:W-:Y:S01]  /*3790*/  LEA.HI.X.SX32 R25, R100, RZ, 0x1, P0 ;  /* 0x000000ff64197211 */ /* 0x000fe200000f0eff */
        /* <DEDUP_REMOVED lines=9> */
.L_x_13168:
[----:B------:R-:W-:Y:S05]  /*3830*/  BSYNC B0 ;  /* 0x0000000000007941 */ /* 0x000fea0003800000 */
.L_x_13167:
[----:B------:R-:W-:Y:S01]  /*3840*/  IADD3 R24, R75, 0x20, RZ ;  /* 0x000000204b187810 */ /* 0x000fe20007ffe0ff */
[----:B------:R-:W-:Y:S01]  /*3850*/  BSSY B0, `(.L_x_13169) ;  /* 0x0000017000007945 */ /* 0x000fe20003800000 */
[----:B------:R-:W-:Y:S01]  /*3860*/  ISETP.GE.AND P6, PT, R106, 0x21, PT ;  /* 0x000000216a00780c */ /* 0x000fe20003fc6270 */
[----:B------:R-:W-:Y:S01]  /*3870*/  FADD.FTZ R94, R114, R123 ;  /* 0x0000007b725e7221 */ /* 0x000fe20000010000 */
[----:B------:R-:W-:Y:S01]  /*3880*/  LEA.HI.SX32 R24, R24, R75, 0x1b ;  /* 0x0000004b18187211 */ /* 0x000fe200078fdaff */
[----:B------:R-:W-:Y:S01]  /*3890*/  FADD.FTZ R112, R116, R125 ;  /* 0x0000007d74707221 */ /* 0x000fe20000010000 */
[C---:B------:R-:W-:Y:S02]  /*38a0*/  SHF.L.U64.HI R25, R51.reuse, 0x2, R0 ;  /* 0x0000000233197819 */ /* 0x040fe40000010200 */
[----:B------:R-:W-:Y:S01]  /*38b0*/  SHF.L.U32 R121, R51, 0x2, RZ ;  /* 0x0000000233797819 */ /* 0x000fe200000006ff */
[----:B0-----:R0:W1:Y:S01]  /*38c0*/  LDS R27, [R24.X4+0x4a0] ;  /* 0x0004a000181b7984 */ /* 0x0010620000004800 */
[----:B------:R-:W-:Y:S01]  /*38d0*/  IADD3 R26, R75, 0x40, RZ ;  /* 0x000000404b1a7810 */ /* 0x000fe20007ffe0ff */
[----:B------:R-:W-:Y:S01]  /*38e0*/  IMAD R25, R25, c[0x0][0x2d0], RZ ;  /* 0x0000b40019197a24 */ /* 0x000fe200078e02ff */
[----:B------:R-:W-:-:S02]  /*38f0*/  IADD3 R100, R75, 0x60, RZ ;  /* 0x000000604b647810 */ /* 0x000fc40007ffe0ff */
[----:B------:R-:W-:Y:S01]  /*3900*/  LEA.HI.SX32 R26, R26, R75, 0x1b ;  /* 0x0000004b1a1a7211 */ /* 0x000fe200078fdaff */
[----:B------:R-:W-:Y:S01]  /*3910*/  IMAD R119, R121, c[0x0][0x2d4], R25 ;  /* 0x0000b50079777a24 */ /* 0x000fe200078e0219 */
[C---:B------:R-:W-:Y:S02]  /*3920*/  ISETP.GE.AND P0, PT, R106.reuse, 0x41, PT ;  /* 0x000000416a00780c */ /* 0x040fe40003f06270 */
[C---:B------:R-:W-:Y:S02]  /*3930*/  ISETP.GE.AND P1, PT, R106.reuse, 0x61, PT ;  /* 0x000000616a00780c */ /* 0x040fe40003f26270 */
[C---:B------:R-:W-:Y:S02]  /*3940*/  ISETP.GE.AND P2, PT, R106.reuse, 0x81, PT ;  /* 0x000000816a00780c */ /* 0x040fe40003f46270 */
[C---:B------:R-:W-:Y:S02]  /*3950*/  ISETP.GE.AND P3, PT, R106.reuse, 0xa1, PT ;  /* 0x000000a16a00780c */ /* 0x040fe40003f66270 */
[----:B------:R-:W-:-:S02]  /*3960*/  ISETP.GE.AND P4, PT, R106, 0xc1, PT ;  /* 0x000000c16a00780c */ /* 0x000fc40003f86270 */
[----:B------:R-:W-:Y:S01]  /*3970*/  ISETP.GE.AND P5, PT, R106, 0xe1, PT ;  /* 0x000000e16a00780c */ /* 0x000fe20003fa6270 */
[----:B------:R-:W-:Y:S07]  /*3980*/  @!P6 BRA `(.L_x_13170) ;  /* 0x000000300000e947 */ /* 0x000fee0003800000 */
[----:B0-----:R-:W-:-:S05]  /*3990*/  IMAD.WIDE.U32 R24, R121, c[0x0][0x2d0], R40 ;  /* 0x0000b40079187a25 */ /* 0x001fca00078e0028 */
[----:B------:R-:W-:-:S05]  /*39a0*/  IADD3 R25, R25, R119, RZ ;  /* 0x0000007719197210 */ /* 0x000fca0007ffe0ff */
[----:B-1----:R0:W-:Y:S02]  /*39b0*/  RED.E.ADD.F32.FTZ.RN.STRONG.GPU [R24.64], R27 ;  /* 0x0000001b1800798e */ /* 0x0021e4000c10e786 */
.L_x_13170:
[----:B0-----:R-:W-:Y:S05]  /*39c0*/  BSYNC B0 ;  /* 0x0000000000007941 */ /* 0x001fea0003800000 */
.L_x_13169:
[----:B-1----:R0:W1:Y:S01]  /*39d0*/  LDS R27, [R26.X4+0x520] ;  /* 0x000520001a1b7984 */ /* 0x0020620000004800 */
[----:B------:R-:W-:Y:S01]  /*39e0*/  BSSY B0, `(.L_x_13171) ;  /* 0x0000007000007945 */ /* 0x000fe20003800000 */
[----:B------:R-:W-:Y:S02]  /*39f0*/  IADD3 R106, R75, 0x80, RZ ;  /* 0x000000804b6a7810 */ /* 0x000fe40007ffe0ff */
[----:B------:R-:W-:Y:S01]  /*3a00*/  LEA.HI.SX32 R100, R100, R75, 0x1b ;  /* 0x0000004b64647211 */ /* 0x000fe200078fdaff */
[----:B------:R-:W-:Y:S05]  /*3a10*/  @!P0 BRA `(.L_x_13172) ;  /* 0x0000003000008947 */ /* 0x000fea0003800000 */
[----:B------:R-:W-:-:S05]  /*3a20*/  IMAD.WIDE.U32 R24, R121, c[0x0][0x2d0], R38 ;  /* 0x0000b40079187a25 */ /* 0x000fca00078e0026 */
[----:B------:R-:W-:-:S05]  /*3a30*/  IADD3 R25, R119, R25, RZ ;  /* 0x0000001977197210 */ /* 0x000fca0007ffe0ff */
[----:B-1----:R1:W-:Y:S02]  /*3a40*/  RED.E.ADD.F32.FTZ.RN.STRONG.GPU [R24.64], R27 ;  /* 0x0000001b1800798e */ /* 0x0023e4000c10e786 */
.L_x_13172:
[----:B------:R-:W-:Y:S05]  /*3a50*/  BSYNC B0 ;  /* 0x0000000000007941 */ /* 0x000fea0003800000 */
.L_x_13171:
[----:B-1----:R1:W2:Y:S01]  /*3a60*/  LDS R27, [R100.X4+0x5a0] ;  /* 0x0005a000641b7984 */ /* 0x0022a20000004800 */
[----:B------:R-:W-:Y:S01]  /*3a70*/  BSSY B0, `(.L_x_13173) ;  /* 0x0000007000007945 */ /* 0x000fe20003800000 */
[----:B0-----:R-:W-:Y:S02]  /*3a80*/  IADD3 R26, R75, 0xa0, RZ ;  /* 0x000000a04b1a7810 */ /* 0x001fe40007ffe0ff */
[----:B------:R-:W-:Y:S01]  /*3a90*/  LEA.HI.SX32 R106, R106, R75, 0x1b ;  /* 0x0000004b6a6a7211 */ /* 0x000fe200078fdaff */
[----:B------:R-:W-:Y:S05]  /*3aa0*/  @!P1 BRA `(.L_x_13174) ;  /* 0x0000003000009947 */ /* 0x000fea0003800000 */
[----:B------:R-:W-:-:S05]  /*3ab0*/  IMAD.WIDE.U32 R24, R121, c[0x0][0x2d0], R36 ;  /* 0x0000b40079187a25 */ /* 0x000fca00078e0024 */
[----:B------:R-:W-:-:S05]  /*3ac0*/  IADD3 R25, R119, R25, RZ ;  /* 0x0000001977197210 */ /* 0x000fca0007ffe0ff */
[----:B--2---:R0:W-:Y:S02]  /*3ad0*/  RED.E.ADD.F32.FTZ.RN.STRONG.GPU [R24.64], R27 ;  /* 0x0000001b1800798e */ /* 0x0041e4000c10e786 */
.L_x_13174:
[----:B------:R-:W-:Y:S05]  /*3ae0*/  BSYNC B0 ;  /* 0x0000000000007941 */ /* 0x000fea0003800000 */
.L_x_13173:
[----:B0-2---:R0:W2:Y:S01]  /*3af0*/  LDS R27, [R106.X4+0x620] ;  /* 0x000620006a1b7984 */ /* 0x0050a20000004800 */
[----:B------:R-:W-:Y:S01]  /*3b00*/  BSSY B0, `(.L_x_13175) ;  /* 0x0000007000007945 */ /* 0x000fe20003800000 */
[----:B-1----:R-:W-:Y:S02]  /*3b10*/  IADD3 R100, R75, 0xc0, RZ ;  /* 0x000000c04b647810 */ /* 0x002fe40007ffe0ff */
[----:B------:R-:W-:Y:S01]  /*3b20*/  LEA.HI.SX32 R26, R26, R75, 0x1b ;  /* 0x0000004b1a1a7211 */ /* 0x000fe200078fdaff */
[----:B------:R-:W-:Y:S05]  /*3b30*/  @!P2 BRA `(.L_x_13176) ;  /* 0x000000300000a947 */ /* 0x000fea0003800000 */
[----:B------:R-:W-:-:S05]  /*3b40*/  IMAD.WIDE.U32 R24, R121, c[0x0][0x2d0], R34 ;  /* 0x0000b40079187a25 */ /* 0x000fca00078e0022 */
[----:B------:R-:W-:-:S05]  /*3b50*/  IADD3 R25, R119, R25, RZ ;  /* 0x0000001977197210 */ /* 0x000fca0007ffe0ff */
[----:B--2---:R1:W-:Y:S02]  /*3b60*/  RED.E.ADD.F32.FTZ.RN.STRONG.GPU [R24.64], R27 ;  /* 0x0000001b1800798e */ /* 0x0043e4000c10e786 */
.L_x_13176:
[----:B------:R-:W-:Y:S05]  /*3b70*/  BSYNC B0 ;  /* 0x0000000000007941 */ /* 0x000fea0003800000 */
.L_x_13175:
[----:B-12---:R1:W2:Y:S01]  /*3b80*/  LDS R27, [R26.X4+0x6a0] ;  /* 0x0006a0001a1b7984 */ /* 0x0062a20000004800 */
[----:B------:R-:W-:Y:S01]  /*3b90*/  BSSY B0, `(.L_x_13177) ;  /* 0x0000006000007945 */ /* 0x000fe20003800000 */
[----:B------:R-:W-:Y:S01]  /*3ba0*/  LEA.HI.SX32 R100, R100, R75, 0x1b ;  /* 0x0000004b64647211 */ /* 0x000fe200078fdaff */
[----:B------:R-:W-:Y:S05]  /*3bb0*/  @!P3 BRA `(.L_x_13178) ;  /* 0x000000300000b947 */ /* 0x000fea0003800000 */
[----:B------:R-:W-:-:S05]  /*3bc0*/  IMAD.WIDE.U32 R24, R121, c[0x0][0x2d0], R32 ;  /* 0x0000b40079187a25 */ /* 0x000fca00078e0020 */
[----:B------:R-:W-:-:S05]  /*3bd0*/  IADD3 R25, R119, R25, RZ ;  /* 0x0000001977197210 */ /* 0x000fca0007ffe0ff */
[----:B--2---:R2:W-:Y:S02]  /*3be0*/  RED.E.ADD.F32.FTZ.RN.STRONG.GPU [R24.64], R27 ;  /* 0x0000001b1800798e */ /* 0x0045e4000c10e786 */
.L_x_13178:
[----:B------:R-:W-:Y:S05]  /*3bf0*/  BSYNC B0 ;  /* 0x0000000000007941 */ /* 0x000fea0003800000 */
.L_x_13177:
[----:B------:R3:W4:Y:S01]  /*3c00*/  LDS R117, [R100.X4+0x720] ;  /* 0x0007200064757984 */ /* 0x0007220000004800 */
[----:B------:R-:W-:Y:S01]  /*3c10*/  BSSY B0, `(.L_x_13179) ;  /* 0x0000006000007945 */ /* 0x000fe20003800000 */
[----:B--2---:R-:W-:Y:S01]  /*3c20*/  IMAD.WIDE.U32 R24, R121, c[0x0][0x2d0], R28 ;  /* 0x0000b40079187a25 */ /* 0x004fe200078e001c */
[----:B------:R-:W-:Y:S05]  /*3c30*/  @!P4 BRA `(.L_x_13180) ;  /* 0x000000300000c947 */ /* 0x000fea0003800000 */
[----:B-1----:R-:W-:-:S05]  /*3c40*/  IMAD.WIDE.U32 R26, R121, c[0x0][0x2d0], R30 ;  /* 0x0000b400791a7a25 */ /* 0x002fca00078e001e */
[----:B------:R-:W-:-:S05]  /*3c50*/  IADD3 R27, R119, R27, RZ ;  /* 0x0000001b771b7210 */ /* 0x000fca0007ffe0ff */
[----:B----4-:R1:W-:Y:S02]  /*3c60*/  RED.E.ADD.F32.FTZ.RN.STRONG.GPU [R26.64], R117 ;  /* 0x000000751a00798e */ /* 0x0103e4000c10e786 */
.L_x_13180:
[----:B------:R-:W-:Y:S05]  /*3c70*/  BSYNC B0 ;  /* 0x0000000000007941 */ /* 0x000fea0003800000 */
.L_x_13179:
[----:B-1----:R1:W2:Y:S01]  /*3c80*/  LDS R27, [R63.X4+0x7a0] ;  /* 0x0007a0003f1b7984 */ /* 0x0022a20000004800 */
[----:B------:R-:W-:Y:S01]  /*3c90*/  BSSY B0, `(.L_x_13181) ;  /* 0x0000004000007945 */ /* 0x000fe20003800000 */
[----:B------:R-:W-:Y:S05]  /*3ca0*/  @!P5 BRA `(.L_x_13182) ;  /* 0x000000200000d947 */ /* 0x000fea0003800000 */
[----:B------:R-:W-:-:S05]  /*3cb0*/  IADD3 R25, R119, R25, RZ ;  /* 0x0000001977197210 */ /* 0x000fca0007ffe0ff */
[----:B--2---:R2:W-:Y:S02]  /*3cc0*/  RED.E.ADD.F32.FTZ.RN.STRONG.GPU [R24.64], R27 ;  /* 0x0000001b1800798e */ /* 0x0045e4000c10e786 */
.L_x_13182:
[----:B------:R-:W-:Y:S05]  /*3cd0*/  BSYNC B0 ;  /* 0x0000000000007941 */ /* 0x000fea0003800000 */
.L_x_13181:
[----:B---3--:R-:W3:Y:S01]  /*3ce0*/  SHFL.DOWN PT, R100, R112, 0x1, 0x1f ;  /* 0x08201f0070647f89 */ /* 0x008ee200000e0000 */
[----:B------:R-:W-:Y:S01]  /*3cf0*/  ISETP.GT.AND P0, PT, R66, 0x1e, PT ;  /* 0x0000001e4200780c */ /* 0x000fe20003f04270 */
[----:B------:R-:W-:Y:S01]  /*3d00*/  BSSY B0, `(.L_x_13183) ;  /* 0x0000063000007945 */ /* 0x000fe20003800000 */
[----:B--2---:R-:W-:Y:S01]  /*3d10*/  MOV R25, R112 ;  /* 0x0000007000197202 */ /* 0x004fe20000000f00 */
[----:B------:R-:W2:Y:S01]  /*3d20*/  SHFL.DOWN PT, R119, R88, 0x1, 0x1f ;  /* 0x08201f0058777f89 */ /* 0x000ea200000e0000 */
[----:B------:R-:W-:Y:S01]  /*3d30*/  MOV R26, R88 ;  /* 0x00000058001a7202 */ /* 0x000fe20000000f00 */
[----:B------:R-:W-:Y:S01]  /*3d40*/  FADD.FTZ R23, R98, R23 ;  /* 0x0000001762177221 */ /* 0x000fe20000010000 */
[----:B------:R-:W-:Y:S01]  /*3d50*/  MOV R27, R99 ;  /* 0x00000063001b7202 */ /* 0x000fe20000000f00 */
[----:B0-----:R-:W0:Y:S01]  /*3d60*/  SHFL.DOWN PT, R106, R99, 0x1, 0x1f ;  /* 0x08201f00636a7f89 */ /* 0x001e2200000e0000 */
[----:B------:R-:W-:Y:S01]  /*3d70*/  MOV R24, R94 ;  /* 0x0000005e00187202 */ /* 0x000fe20000000f00 */
[----:B------:R-:W-:Y:S01]  /*3d80*/  FADD.FTZ R22, R95, R22 ;  /* 0x000000165f167221 */ /* 0x000fe20000010000 */
[----:B------:R-:W-:Y:S01]  /*3d90*/  ISETP.NE.AND P1, PT, R66, RZ, PT ;  /* 0x000000ff4200720c */ /* 0x000fe20003f25270 */
[----:B----4-:R-:W4:Y:S01]  /*3da0*/  SHFL.DOWN PT, R117, R94, 0x1, 0x1f ;  /* 0x08201f005e757f89 */ /* 0x010f2200000e0000 */
[----:B------:R-:W-:Y:S01]  /*3db0*/  ISETP.NE.AND P2, PT, R75, RZ, PT ;  /* 0x000000ff4b00720c */ /* 0x000fe20003f45270 */
[----:B------:R-:W-:-:S02]  /*3dc0*/  FADD.FTZ R21, R96, R21 ;  /* 0x0000001560157221 */ /* 0x000fc40000010000 */
[----:B------:R-:W-:Y:S02]  /*3dd0*/  FADD.FTZ R20, R102, R20 ;  /* 0x0000001466147221 */ /* 0x000fe40000010000 */
[----:B---3--:R-:W-:Y:S02]  /*3de0*/  @!P0 FADD.FTZ R25, R25, R100 ;  /* 0x0000006419198221 */ /* 0x008fe40000010000 */
[----:B--2---:R-:W-:-:S03]  /*3df0*/  @!P0 FADD.FTZ R26, R26, R119 ;  /* 0x000000771a1a8221 */ /* 0x004fc60000010000 */
[----:B------:R-:W2:Y:S01]  /*3e00*/  SHFL.DOWN PT, R88, R25, 0x2, 0x1f ;  /* 0x08401f0019587f89 */ /* 0x000ea200000e0000 */
[----:B0-----:R-:W-:Y:S02]  /*3e10*/  @!P0 FADD.FTZ R27, R27, R106 ;  /* 0x0000006a1b1b8221 */ /* 0x001fe40000010000 */
[----:B----4-:R-:W-:-:S03]  /*3e20*/  @!P0 FADD.FTZ R24, R24, R117 ;  /* 0x0000007518188221 */ /* 0x010fc60000010000 */
[----:B------:R-:W0:Y:S01]  /*3e30*/  SHFL.DOWN PT, R94, R27, 0x2, 0x1f ;  /* 0x08401f001b5e7f89 */ /* 0x000e2200000e0000 */
[----:B------:R-:W-:-:S03]  /*3e40*/  ISETP.GT.AND P0, PT, R66, 0x1d, PT ;  /* 0x0000001d4200780c */ /* 0x000fc60003f04270 */
[----:B------:R-:W3:Y:S04]  /*3e50*/  SHFL.DOWN PT, R117, R26, 0x2, 0x1f ;  /* 0x08401f001a757f89 */ /* 0x000ee800000e0000 */
[----:B------:R-:W4:Y:S06]  /*3e60*/  SHFL.DOWN PT, R99, R24, 0x2, 0x1f ;  /* 0x08401f0018637f89 */ /* 0x000f2c00000e0000 */
[----:B--2---:R-:W-:-:S05]  /*3e70*/  @!P0 FADD.FTZ R25, R25, R88 ;  /* 0x0000005819198221 */ /* 0x004fca0000010000 */
[----:B------:R-:W2:Y:S01]  /*3e80*/  SHFL.DOWN PT, R88, R25, 0x4, 0x1f ;  /* 0x08801f0019587f89 */ /* 0x000ea200000e0000 */
[----:B0-----:R-:W-:Y:S02]  /*3e90*/  @!P0 FADD.FTZ R27, R27, R94 ;  /* 0x0000005e1b1b8221 */ /* 0x001fe40000010000 */
[----:B---3--:R-:W-:-:S03]  /*3ea0*/  @!P0 FADD.FTZ R26, R26, R117 ;  /* 0x000000751a1a8221 */ /* 0x008fc60000010000 */
[----:B------:R-:W0:Y:S01]  /*3eb0*/  SHFL.DOWN PT, R94, R27, 0x4, 0x1f ;  /* 0x08801f001b5e7f89 */ /* 0x000e2200000e0000 */
[----:B----4-:R-:W-:-:S03]  /*3ec0*/  @!P0 FADD.FTZ R24, R24, R99 ;  /* 0x0000006318188221 */ /* 0x010fc60000010000 */
[----:B------:R-:W3:Y:S01]  /*3ed0*/  SHFL.DOWN PT, R117, R26, 0x4, 0x1f ;  /* 0x08801f001a757f89 */ /* 0x000ee200000e0000 */
[----:B------:R-:W-:-:S03]  /*3ee0*/  ISETP.GT.AND P0, PT, R66, 0x1b, PT ;  /* 0x0000001b4200780c */ /* 0x000fc60003f04270 */
[----:B------:R-:W4:Y:S10]  /*3ef0*/  SHFL.DOWN PT, R99, R24, 0x4, 0x1f ;  /* 0x08801f0018637f89 */ /* 0x000f3400000e0000 */
        /* <DEDUP_REMOVED lines=9> */
[----:B--2---:R-:W-:-:S02]  /*3f90*/  @!P0 FADD.FTZ R25, R25, R88 ;  /* 0x0000005819198221 */ /* 0x004fc40000010000 */
[----:B------:R-:W-:-:S03]  /*3fa0*/  FMUL.FTZ R88, R3, R97 ;  /* 0x0000006103587220 */ /* 0x000fc60000410000 */
[----:B------:R-:W2:Y:S01]  /*3fb0*/  SHFL.DOWN PT, R100, R25, 0x10, 0x1f ;  /* 0x0a001f0019647f89 */ /* 0x000ea200000e0000 */
[----:B0-----:R-:W-:Y:S02]  /*3fc0*/  @!P0 FADD.FTZ R27, R27, R94 ;  /* 0x0000005e1b1b8221 */ /* 0x001fe40000010000 */
[C---:B------:R-:W-:Y:S02]  /*3fd0*/  FMUL.FTZ R94, R3.reuse, R93 ;  /* 0x0000005d035e7220 */ /* 0x040fe40000410000 */
[----:B---3--:R-:W-:Y:S01]  /*3fe0*/  @!P0 FADD.FTZ R26, R26, R117 ;  /* 0x000000751a1a8221 */ /* 0x008fe20000010000 */
[----:B------:R-:W-:Y:S01]  /*3ff0*/  SHFL.DOWN PT, R106, R27, 0x10, 0x1f ;  /* 0x0a001f001b6a7f89 */ /* 0x000fe200000e0000 */
[----:B------:R-:W-:Y:S02]  /*4000*/  FFMA.FTZ R94, R2, R89, -R94 ;  /* 0x00000059025e7223 */ /* 0x000fe4000001085e */
[----:B----4-:R-:W-:Y:S01]  /*4010*/  @!P0 FADD.FTZ R24, R24, R99 ;  /* 0x0000006318188221 */ /* 0x010fe20000010000 */
[----:B------:R-:W0:Y:S01]  /*4020*/  SHFL.DOWN PT, R121, R26, 0x10, 0x1f ;  /* 0x0a001f001a797f89 */ /* 0x000e2200000e0000 */
[----:B------:R-:W-:Y:S01]  /*4030*/  FMUL.FTZ R99, R3, R86 ;  /* 0x0000005603637220 */ /* 0x000fe20000410000 */
[----:B------:R-:W-:Y:S01]  /*4040*/  ISETP.GT.AND P0, PT, R66, 0xf, PT ;  /* 0x0000000f4200780c */ /* 0x000fe20003f04270 */
[----:B------:R-:W-:Y:S01]  /*4050*/  FMUL.FTZ R94, R91, R94 ;  /* 0x0000005e5b5e7220 */ /* 0x000fe20000410000 */
[----:B------:R-:W3:Y:S01]  /*4060*/  SHFL.DOWN PT, R119, R24, 0x10, 0x1f ;  /* 0x0a001f0018777f89 */ /* 0x000ee200000e0000 */
[----:B------:R-:W-:-:S02]  /*4070*/  FFMA.FTZ R117, R2, R87, -R99 ;  /* 0x0000005702757223 */ /* 0x000fc40000010863 */
[C---:B------:R-:W-:Y:S02]  /*4080*/  FMUL.FTZ R91, R3.reuse, R87 ;  /* 0x00000057035b7220 */ /* 0x040fe40000410000 */
[C---:B------:R-:W-:Y:S02]  /*4090*/  FMUL.FTZ R87, R3.reuse, R103 ;  /* 0x0000006703577220 */ /* 0x040fe40000410000 */
[----:B------:R-:W-:Y:S02]  /*40a0*/  FFMA.FTZ R99, R2, R101, -R88 ;  /* 0x0000006502637223 */ /* 0x000fe40000010858 */
[C---:B------:R-:W-:Y:S02]  /*40b0*/  FMUL.FTZ R89, R3.reuse, R89 ;  /* 0x0000005903597220 */ /* 0x040fe40000410000 */
[C---:B------:R-:W-:Y:S02]  /*40c0*/  FMUL.FTZ R101, R3.reuse, R101 ;  /* 0x0000006503657220 */ /* 0x040fe40000410000 */
[----:B------:R-:W-:-:S02]  /*40d0*/  FMUL.FTZ R3, R3, R110 ;  /* 0x0000006e03037220 */ /* 0x000fc40000410000 */
[----:B------:R-:W-:Y:S02]  /*40e0*/  FFMA.FTZ R110, R2, R110, -R87 ;  /* 0x0000006e026e7223 */ /* 0x000fe40000010857 */
[----:B------:R-:W-:Y:S02]  /*40f0*/  FMUL.FTZ R99, R90, R99 ;  /* 0x000000635a637220 */ /* 0x000fe40000410000 */
[C---:B------:R-:W-:Y:S02]  /*4100*/  FFMA.FTZ R90, R2.reuse, R86, R91 ;  /* 0x00000056025a7223 */ /* 0x040fe4000001005b */
[C---:B------:R-:W-:Y:S02]  /*4110*/  FFMA.FTZ R89, R2.reuse, R93, R89 ;  /* 0x0000005d02597223 */ /* 0x040fe40000010059 */
[----:B------:R-:W-:Y:S02]  /*4120*/  FFMA.FTZ R88, R2, R97, R101 ;  /* 0x0000006102587223 */ /* 0x000fe40000010065 */
[----:B------:R-:W-:-:S02]  /*4130*/  FMUL.FTZ R117, R92, R117 ;  /* 0x000000755c757220 */ /* 0x000fc40000410000 */
[----:B------:R-:W-:Y:S02]  /*4140*/  FFMA.FTZ R2, R2, R103, R3 ;  /* 0x0000006702027223 */ /* 0x000fe40000010003 */
[----:B------:R-:W-:Y:S02]  /*4150*/  FMUL.FTZ R110, R85, R110 ;  /* 0x0000006e556e7220 */ /* 0x000fe40000410000 */
[----:B--2---:R-:W-:Y:S02]  /*4160*/  @!P0 FADD.FTZ R25, R25, R100 ;  /* 0x0000006419198221 */ /* 0x004fe40000010000 */
[----:B0-----:R-:W-:Y:S02]  /*4170*/  @!P0 FADD.FTZ R26, R26, R121 ;  /* 0x000000791a1a8221 */ /* 0x001fe40000010000 */
[----:B------:R-:W-:Y:S02]  /*4180*/  @!P0 FADD.FTZ R27, R27, R106 ;  /* 0x0000006a1b1b8221 */ /* 0x000fe40000010000 */
        /* <DEDUP_REMOVED lines=26> */
.L_x_13184:
[----:B0-----:R-:W-:Y:S05]  /*4330*/  BSYNC B0 ;  /* 0x0000000000007941 */ /* 0x001fea0003800000 */
.L_x_13183:
[----:B------:R-:W-:Y:S02]  /*4340*/  IADD3 R53, R53, 0x1, RZ ;  /* 0x0000000135357810 */ /* 0x000fe40007ffe0ff */
[----:B------:R-:W-:-:S02]  /*4350*/  IADD3 R51, P1, R51, 0x1, RZ ;  /* 0x0000000133337810 */ /* 0x000fc40007f3e0ff */
[----:B------:R-:W-:Y:S02]  /*4360*/  ISETP.GE.AND P0, PT, R53, c[0x0][0x16c], PT ;  /* 0x00005b0035007a0c */ /* 0x000fe40003f06270 */
[----:B------:R-:W-:-:S11]  /*4370*/  IADD3.X R0, RZ, R0, RZ, P1, !PT ;  /* 0x00000000ff007210 */ /* 0x000fd60000ffe4ff */
[----:B------:R-:W-:Y:S01]  /*4380*/  @P0 CALL.REL.NOINC `(.L_x_13154) ;  /* 0x0000001000000944 */ /* 0x000fe20003c00000 */
[----:B------:R-:W-:Y:S05]  /*4390*/  BRA `(.L_x_13185) ;  /* 0xffffccd000007947 */ /* 0x000fea000383ffff */
.L_x_13154:
[----:B------:R-:W-:Y:S01]  /*43a0*/  BAR.SYNC.DEFER_BLOCKING 0x0 ;  /* 0x0000000000007b1d */ /* 0x000fe20000010000 */
[----:B------:R-:W-:Y:S01]  /*43b0*/  ISETP.NE.AND P3, PT, R75, RZ, PT ;  /* 0x000000ff4b00720c */ /* 0x000fe20003f65270 */
[----:B------:R-:W-:Y:S01]  /*43c0*/  IMAD R5, R78, c[0x0][0x2d8], RZ ;  /* 0x0000b6004e057a24 */ /* 0x000fe200078e02ff */
[----:B------:R-:W-:Y:S01]  /*43d0*/  IADD3 R29, R64, -c[0x0][0x174], RZ ;  /* 0x80005d00401d7a10 */ /* 0x000fe20007ffe0ff */
[C---:B------:R-:W-:Y:S01]  /*43e0*/  IMAD.WIDE.U32 R2, R80.reuse, c[0x0][0x2d8], RZ ;  /* 0x0000b60050027a25 */ /* 0x040fe200078e00ff */
[C---:B------:R-:W-:Y:S01]  /*43f0*/  LOP3.LUT R33, R65.reuse, 0x20, RZ, 0xfc, !PT ;  /* 0x0000002041217812 */ /* 0x040fe200078efcff */
[----:B------:R-:W-:Y:S01]  /*4400*/  BSSY B0, `(.L_x_13186) ;  /* 0x000002a000007945 */ /* 0x000fe20003800000 */
[C---:B------:R-:W-:Y:S01]  /*4410*/  LOP3.LUT R35, R65.reuse, 0x40, RZ, 0xfc, !PT ;  /* 0x0000004041237812 */ /* 0x040fe200078efcff */
[----:B------:R-:W-:Y:S01]  /*4420*/  IMAD R7, R80, c[0x0][0x2dc], R5 ;  /* 0x0000b70050077a24 */ /* 0x000fe200078e0205 */
[----:B------:R-:W-:Y:S01]  /*4430*/  LOP3.LUT R37, R65, 0x60, RZ, 0xfc, !PT ;  /* 0x0000006041257812 */ /* 0x000fe200078efcff */
[----:B------:R-:W-:Y:S01]  /*4440*/  IMAD R5, R83, c[0x0][0x2e0], RZ ;  /* 0x0000b80053057a24 */ /* 0x000fe200078e02ff */
[----:B------:R-:W-:Y:S01]  /*4450*/  SHF.R.S32.HI R12, RZ, 0x1f, R65 ;  /* 0x0000001fff0c7819 */ /* 0x000fe20000011441 */
[----:B------:R-:W-:Y:S01]  /*4460*/  IMAD R29, R29, -0x80, RZ ;  /* 0xffffff801d1d7824 */ /* 0x000fe200078e02ff */
[----:B------:R-:W-:Y:S01]  /*4470*/  IADD3 R3, R3, R7, RZ ;  /* 0x0000000703037210 */ /* 0x000fe20007ffe0ff */
[----:B------:R-:W-:Y:S01]  /*4480*/  IMAD R5, R84, c[0x0][0x2e4], R5 ;  /* 0x0000b90054057a24 */ /* 0x000fe200078e0205 */
[----:B------:R-:W-:-:S02]  /*4490*/  LEA R9, P5, R65, c[0x0][0x330], 0x2 ;  /* 0x0000cc0041097a11 */ /* 0x000fc400078a10ff */
[----:B------:R-:W-:Y:S01]  /*44a0*/  SHF.R.S32.HI R31, RZ, 0x1f, R29 ;  /* 0x0000001fff1f7819 */ /* 0x000fe2000001141d */
[----:B------:R-:W-:-:S05]  /*44b0*/  IMAD.WIDE.U32 R2, R84, c[0x0][0x2e0], R2 ;  /* 0x0000b80054027a25 */ /* 0x000fca00078e0002 */
[----:B------:R-:W-:Y:S01]  /*44c0*/  IADD3 R2, P0, R29, R2, RZ ;  /* 0x000000021d027210 */ /* 0x000fe20007f1e0ff */
[----:B------:R-:W-:Y:S01]  /*44d0*/  STS.128 [R66.X16], R20 ;  /* 0x0000001442007388 */ /* 0x000fe2000000cc00 */
[----:B------:R-:W-:-:S06]  /*44e0*/  NOP ;  /* 0x0000000000007918 */ /* 0x000fcc0000000000 */
[----:B------:R-:W-:Y:S01]  /*44f0*/  LDS R11, [R66.X4] ;  /* 0x00000000420b7984 */ /* 0x000fe20000004800 */
[----:B------:R-:W-:Y:S02]  /*4500*/  IADD3.X R3, R31, R5, R3, P0, !PT ;  /* 0x000000051f037210 */ /* 0x000fe400007fe403 */
[----:B------:R-:W-:Y:S01]  /*4510*/  LEA R8, P6, R2, R9, 0x2 ;  /* 0x0000000902087211 */ /* 0x000fe200078c10ff */
        /* <DEDUP_REMOVED lines=9> */
[----:B------:R-:W-:Y:S02]  /*45b0*/  ISETP.GE.AND P0, PT, R37, R0, PT ;  /* 0x000000002500720c */ /* 0x000fe40003f06270 */
[C---:B------:R-:W-:Y:S02]  /*45c0*/  LEA.HI.X R0, R65.reuse, c[0x0][0x334], R12, 0x2, P5 ;  /* 0x0000cd0041007a11 */ /* 0x040fe400028f140c */
[----:B------:R-:W-:Y:S02]  /*45d0*/  IADD3 R4, P5, R65, R54, RZ ;  /* 0x0000003641047210 */ /* 0x000fe40007fbe0ff */
[----:B------:R-:W-:-:S02]  /*45e0*/  LEA.HI.X R9, R2, R0, R3, 0x2, P6 ;  /* 0x0000000002097211 */ /* 0x000fc400030f1403 */
        /* <DEDUP_REMOVED lines=11> */
.L_x_13187:
[----:B------:R-:W-:Y:S05]  /*46a0*/  BSYNC B0 ;  /* 0x0000000000007941 */ /* 0x000fea0003800000 */
.L_x_13186:
[----:B------:R-:W-:Y:S01]  /*46b0*/  @!P2 STG.E [R8.64+-0x180], R13 ;  /* 0xfffe800d0800a986 */ /* 0x000fe2000c101906 */
[----:B------:R-:W-:Y:S01]  /*46c0*/  FADD.FTZ R0, R16, R77 ;  /* 0x0000004d10007221 */ /* 0x000fe20000010000 */
[----:B------:R-:W-:Y:S01]  /*46d0*/  BSSY B0, `(.L_x_13188) ;  /* 0x0000021000007945 */ /* 0x000fe20003800000 */
[----:B0-----:R-:W-:Y:S01]  /*46e0*/  IMAD R7, R78, c[0x0][0x2f8], RZ ;  /* 0x0000be004e077a24 */ /* 0x001fe200078e02ff */
[----:B------:R-:W-:Y:S01]  /*46f0*/  @!P1 STG.E [R8.64+-0x100], R15 ;  /* 0xffff000f08009986 */ /* 0x000fe2000c101906 */
[----:B------:R-:W-:Y:S02]  /*4700*/  FADD.FTZ R3, R0, R17 ;  /* 0x0000001100037221 */ /* 0x000fe40000010000 */
[----:B------:R-:W-:Y:S01]  /*4710*/  IMAD R7, R80, c[0x0][0x2fc], R7 ;  /* 0x0000bf0050077a24 */ /* 0x000fe200078e0207 */
[----:B------:R0:W-:Y:S04]  /*4720*/  @!P0 STG.E [R8.64+-0x80], R25 ;  /* 0xffff801908008986 */ /* 0x0001e8000c101906 */
[----:B------:R-:W-:Y:S01]  /*4730*/  BAR.SYNC.DEFER_BLOCKING 0x0 ;  /* 0x0000000000007b1d */ /* 0x000fe20000010000 */
[----:B0-----:R-:W-:-:S04]  /*4740*/  IADD3 R8, P1, R65, -0x60, RZ ;  /* 0xffffffa041087810 */ /* 0x001fc80007f3e0ff */
[----:B------:R-:W-:Y:S01]  /*4750*/  IADD3.X R9, R12, -0x1, RZ, P1, !PT ;  /* 0xffffffff0c097810 */ /* 0x000fe20000ffe4ff */
        /* <DEDUP_REMOVED lines=10> */
[----:B------:R-:W-:-:S03]  /*4800*/  IADD3 R13, R3, R7, RZ ;  /* 0x00000007030d7210 */ /* 0x000fc60007ffe0ff */
        /* <DEDUP_REMOVED lines=13> */
.L_x_13189:
[----:B------:R-:W-:Y:S05]  /*48e0*/  BSYNC B0 ;  /* 0x0000000000007941 */ /* 0x000fea0003800000 */
.L_x_13188:
[----:B------:R-:W-:Y:S01]  /*48f0*/  MOV R3, R13 ;  /* 0x0000000d00037202 */ /* 0x000fe20000000f00 */
[----:B------:R-:W-:Y:S01]  /*4900*/  IMAD R5, R83, c[0x0][0x300], RZ ;  /* 0x0000c00053057a24 */ /* 0x000fe200078e02ff */
[-C--:B------:R-:W-:Y:S02]  /*4910*/  ISETP.GE.AND P0, PT, R33, R10.reuse, PT ;  /* 0x0000000a2100720c */ /* 0x080fe40003f06270 */
[----:B------:R-:W-:Y:S01]  /*4920*/  LEA R0, P4, R8, c[0x0][0x340], 0x2 ;  /* 0x0000d00008007a11 */ /* 0x000fe200078810ff */
[----:B------:R-:W-:Y:S01]  /*4930*/  IMAD.WIDE.U32 R2, R84, c[0x0][0x300], R2 ;  /* 0x0000c00054027a25 */ /* 0x000fe200078e0002 */
[----:B------:R-:W-:Y:S02]  /*4940*/  ISETP.GE.AND P1, PT, R35, R10, PT ;  /* 0x0000000a2300720c */ /* 0x000fe40003f26270 */
[----:B------:R-:W-:Y:S01]  /*4950*/  LEA.HI.X R4, R8, c[0x0][0x344], R9, 0x2, P4 ;  /* 0x0000d10008047a11 */ /* 0x000fe200020f1409 */
[----:B0-----:R-:W-:Y:S01]  /*4960*/  IMAD R6, R84, c[0x0][0x304], R5 ;  /* 0x0000c10054067a24 */ /* 0x001fe200078e0205 */
[----:B------:R-:W-:-:S02]  /*4970*/  IADD3 R5, P3, R29, R2, RZ ;  /* 0x000000021d057210 */ /* 0x000fc40007f7e0ff */
[----:B------:R-:W-:Y:S02]  /*4980*/  ISETP.GE.AND P2, PT, R37, R10, PT ;  /* 0x0000000a2500720c */ /* 0x000fe40003f46270 */
[----:B------:R-:W-:Y:S02]  /*4990*/  IADD3.X R3, R31, R6, R3, P3, !PT ;  /* 0x000000061f037210 */ /* 0x000fe40001ffe403 */
[C---:B------:R-:W-:Y:S02]  /*49a0*/  LEA R2, P3, R5.reuse, R0, 0x2 ;  /* 0x0000000005027211 */ /* 0x040fe400078610ff */
[----:B------:R-:W-:Y:S02]  /*49b0*/  IADD3 R72, P4, R72, -0x200, RZ ;  /* 0xfffffe0048487810 */ /* 0x000fe40007f9e0ff */
[----:B------:R-:W-:Y:S02]  /*49c0*/  LEA.HI.X R3, R5, R4, R3, 0x2, P3 ;  /* 0x0000000405037211 */ /* 0x000fe400018f1403 */
[----:B------:R-:W-:-:S02]  /*49d0*/  IADD3 R70, P3, R70, -0x200, RZ ;  /* 0xfffffe0046467810 */ /* 0x000fc40007f7e0ff */
[----:B------:R-:W-:Y:S01]  /*49e0*/  IADD3 R64, R64, 0x1, RZ ;  /* 0x0000000140407810 */ /* 0x000fe20007ffe0ff */
[----:B------:R0:W-:Y:S01]  /*49f0*/  @!P0 STG.E [R2.64], R21 ;  /* 0x0000001502008986 */ /* 0x0001e2000c101906 */
[----:B------:R-:W-:Y:S02]  /*4a00*/  ISETP.GT.AND P0, PT, R107, 0x1, PT ;  /* 0x000000016b00780c */ /* 0x000fe40003f04270 */
[----:B------:R-:W-:Y:S01]  /*4a10*/  IADD3.X R69, R69, -0x1, RZ, P3, !PT ;  /* 0xffffffff45457810 */ /* 0x000fe20001ffe4ff */
        /* <DEDUP_REMOVED lines=9> */
.L_x_13153:
        /* <DEDUP_REMOVED lines=24> */
.L_x_13192:
[----:B0-----:R-:W-:Y:S05]  /*4c30*/  BSYNC B0 ;  /* 0x0000000000007941 */ /* 0x001fea0003800000 */
.L_x_13191:
        /* <DEDUP_REMOVED lines=23> */
.L_x_13194:
[----:B------:R-:W2:Y:S02]  /*4db0*/  S2R R13, SR_TID.X ;  /* 0x00000000000d7919 */ /* 0x000ea40000002100 */
.L_x_13195:
[----:B0-----:R-:W-:Y:S05]  /*4dc0*/  BSYNC B0 ;  /* 0x0000000000007941 */ /* 0x001fea0003800000 */
.L_x_13193:
        /* <DEDUP_REMOVED lines=10> */
.L_x_13196:
        /* <DEDUP_REMOVED lines=28> */
.L_x_13197:
        /* <DEDUP_REMOVED lines=13> */
.L_x_14759:


//--------------------- .text._Z25selective_scan_bwd_kernelI32Selective_Scan_bwd_kernel_traitsILi32ELi4ELb0ELb0ELb1ELb0ELb1EfN3c107complexIfEEEEv12SSMParamsBwd --------------------------
	.section	.text._Z25selective_scan_bwd_kernelI32Selective_Scan_bwd_kernel_traitsILi32ELi4ELb0ELb0ELb1ELb0ELb1EfN3c107complexIfEEEEv12SSMParamsBwd,"ax",@progbits
	.sectioninfo	@"SHI_REGISTERS=156"
	.align	128
        .global         _Z25selective_scan_bwd_kernelI32Selective_Scan_bwd_kernel_traitsILi32ELi4ELb0ELb0ELb1ELb0ELb1EfN3c107complexIfEEEEv12SSMParamsBwd
        .type           _Z25selective_scan_bwd_kernelI32Selective_Scan_bwd_kernel_traitsILi32ELi4ELb0ELb0ELb1ELb0ELb1EfN3c107complexIfEEEEv12SSMParamsBwd,@function
        .size           _Z25selective_scan_bwd_kernelI32Selective_Scan_bwd_kernel_traitsILi32ELi4ELb0ELb0ELb1ELb0ELb1EfN3c107complexIfEEEEv12SSMParamsBwd,(.L_x_14760 - _Z25selective_scan_bwd_kernelI32Selective_Scan_bwd_kernel_traitsILi32ELi4ELb0ELb0ELb1ELb0ELb1EfN3c107complexIfEEEEv12SSMParamsBwd)
        .other          _Z25selective_scan_bwd_kernelI32Selective_Scan_bwd_kernel_traitsILi32ELi4ELb0ELb0ELb1ELb0ELb1EfN3c107complexIfEEEEv12SSMParamsBwd,@"STO_CUDA_ENTRY STV_DEFAULT"
_Z25selective_scan_bwd_kernelI32Selective_Scan_bwd_kernel_traitsILi32ELi4ELb0ELb0ELb1ELb0ELb1EfN3c107complexIfEEEEv12SSMParamsBwd:
.text._Z25selective_scan_bwd_kernelI32Selective_Scan_bwd_kernel_traitsILi32ELi4ELb0ELb0ELb1ELb0ELb1EfN3c107complexIfEEEEv12SSMParamsBwd:
        /* <DEDUP_REMOVED lines=23> */
[C---:B------:R-:W-:Y:S01]  /*0170*/  IMAD R15, R51.reuse, c[0x0][0x1d8], RZ ;  /* 0x00007600330f7a24 */ /* 0x040fe200078e02ff */
[----:B------:R-:W-:Y:S01]  /*0180*/  MOV R12, c[0x0][0x174] ;  /* 0x00005d00000c7a02 */ /* 0x000fe20000000f00 */
[----:B------:R-:W-:Y:S01]  /*0190*/  IMAD R19, R51, c[0x0][0x280], RZ ;  /* 0x0000a00033137a24 */ /* 0x000fe200078e02ff */
[----:B------:R-:W-:Y:S01]  /*01a0*/  CS2R R32, SRZ ;  /* 0x0000000000207805 */ /* 0x000fe2000001ff00 */
[----:B0-----:R-:W-:Y:S01]  /*01b0*/  IABS R2, R0 ;  /* 0x0000000000027213 */ /* 0x001fe20000000000 */
[----:B------:R-:W-:Y:S01]  /*01c0*/  IMAD R8, R54, c[0x0][0x1e0], RZ ;  /* 0x0000780036087a24 */ /* 0x000fe200078e02ff */
[----:B-1----:R-:W-:Y:S01]  /*01d0*/  HFMA2.MMA R6, -RZ, RZ, 0, 0 ;  /* 0x00000000ff067435 */ /* 0x002fe200000001ff */
[----:B------:R-:W-:Y:S01]  /*01e0*/  IMAD R15, R0, c[0x0][0x1dc], R15 ;  /* 0x00007700000f7a24 */ /* 0x000fe200078e020f */
[----:B------:R-:W-:Y:S01]  /*01f0*/  CS2R R30, SRZ ;  /* 0x00000000001e7805 */ /* 0x000fe2000001ff00 */
[----:B----4-:R-:W-:Y:S01]  /*0200*/  IMAD R4, R54, c[0x0][0x1d0], RZ ;  /* 0x0000740036047a24 */ /* 0x010fe200078e02ff */
[----:B------:R-:W-:Y:S01]  /*0210*/  HFMA2.MMA R57, -RZ, RZ, 0, 0 ;  /* 0x00000000ff397435 */ /* 0x000fe200000001ff */
[----:B------:R-:W-:Y:S01]  /*0220*/  IMAD R9, R53, c[0x0][0x1e4], R8 ;  /* 0x0000790035097a24 */ /* 0x000fe200078e0208 */
[C---:B------:R-:W-:Y:S01]  /*0230*/  LOP3.LUT R8, R0.reuse, c[0x0][0x178], RZ, 0x3c, !PT ;  /* 0x00005e0000087a12 */ /* 0x040fe200078e3cff */
[----:B------:R-:W-:Y:S01]  /*0240*/  IMAD R19, R0, c[0x0][0x284], R19 ;  /* 0x0000a10000137a24 */ /* 0x000fe200078e0213 */
[----:B---3--:R-:W-:-:S02]  /*0250*/  IADD3 R10, RZ, -R7, RZ ;  /* 0x80000007ff0a7210 */ /* 0x008fc40007ffe0ff */
[----:B------:R-:W-:Y:S01]  /*0260*/  ISETP.GE.AND P2, PT, R8, RZ, PT ;  /* 0x000000ff0800720c */ /* 0x000fe20003f46270 */
[----:B------:R-:W-:Y:S01]  /*0270*/  IMAD R8, R54, c[0x0][0x278], RZ ;  /* 0x00009e0036087a24 */ /* 0x000fe200078e02ff */
[----:B------:R-:W-:Y:S01]  /*0280*/  MOV R59, RZ ;  /* 0x000000ff003b7202 */ /* 0x000fe20000000f00 */
[----:B------:R-:W-:Y:S02]  /*0290*/  IMAD R3, R10, R11, RZ ;  /* 0x0000000b0a037224 */ /* 0x000fe400078e02ff */
[----:B------:R-:W-:Y:S02]  /*02a0*/  IMAD R13, R53, c[0x0][0x27c], R8 ;  /* 0x00009f00350d7a24 */ /* 0x000fe400078e0208 */
[----:B------:R-:W-:-:S04]  /*02b0*/  IMAD.HI.U32 R7, R7, R3, R6 ;  /* 0x0000000307077227 */ /* 0x000fc800078e0006 */
[----:B------:R-:W-:Y:S02]  /*02c0*/  IMAD R10, R54, c[0x0][0x1b0], RZ ;  /* 0x00006c00360a7a24 */ /* 0x000fe400078e02ff */
        /* <DEDUP_REMOVED lines=8> */
[----:B------:R-:W-:Y:S01]  /*0350*/  IMAD.WIDE.U32 R8, R53, c[0x0][0x1b0], RZ ;  /* 0x00006c0035087a25 */ /* 0x000fe200078e00ff */
[----:B------:R-:W-:-:S03]  /*0360*/  IADD3 R3, R3, R7, RZ ;  /* 0x0000000703037210 */ /* 0x000fc60007ffe0ff */
[----:B------:R-:W-:Y:S02]  /*0370*/  IMAD R17, R53, c[0x0][0x1b4], R10 ;  /* 0x00006d0035117a24 */ /* 0x000fe400078e020a */
[----:B------:R-:W-:-:S03]  /*0380*/  IMAD.WIDE.U32 R2, R0, c[0x0][0x1d8], R2 ;  /* 0x0000760000027a25 */ /* 0x000fc600078e0002 */
[----:B------:R-:W-:Y:S01]  /*0390*/  IADD3 R9, R9, R17, RZ ;  /* 0x0000001109097210 */ /* 0x000fe20007ffe0ff */
[----:B------:R-:W-:Y:S02]  /*03a0*/  IMAD R17, R51, c[0x0][0x1e8], RZ ;  /* 0x00007a0033117a24 */ /* 0x000fe400078e02ff */
[-C--:B------:R-:W-:Y:S02]  /*03b0*/  @!P1 IADD3 R6, R6, -R11.reuse, RZ ;  /* 0x8000000b06069210 */ /* 0x080fe40007ffe0ff */
[----:B------:R-:W-:Y:S01]  /*03c0*/  @!P1 IADD3 R55, R55, 0x1, RZ ;  /* 0x0000000137379810 */ /* 0x000fe20007ffe0ff */
[----:B------:R-:W-:Y:S01]  /*03d0*/  IMAD R17, R0, c[0x0][0x1ec], R17 ;  /* 0x00007b0000117a24 */ /* 0x000fe200078e0211 */
[----:B------:R-:W-:Y:S01]  /*03e0*/  ISETP.GE.U32.AND P0, PT, R6, R11, PT ;  /* 0x0000000b0600720c */ /* 0x000fe20003f06070 */
[----:B------:R-:W-:Y:S01]  /*03f0*/  IMAD.WIDE.U32 R6, R53, c[0x0][0x278], RZ ;  /* 0x00009e0035067a25 */ /* 0x000fe200078e00ff */
[----:B------:R-:W-:Y:S02]  /*0400*/  LEA R11, R12, 0xffffff80, 0x7 ;  /* 0xffffff800c0b7811 */ /* 0x000fe400078e38ff */
[----:B------:R-:W-:-:S02]  /*0410*/  ISETP.NE.AND P1, PT, RZ, c[0x0][0x178], PT ;  /* 0x00005e00ff007a0c */ /* 0x000fc40003f25270 */
[----:B------:R-:W-:Y:S02]  /*0420*/  IADD3 R7, R7, R13, RZ ;  /* 0x0000000d07077210 */ /* 0x000fe40007ffe0ff */
[----:B------:R-:W-:Y:S02]  /*0430*/  SHF.R.S32.HI R13, RZ, 0x1f, R11 ;  /* 0x0000001fff0d7819 */ /* 0x000fe4000001140b */
[----:B------:R-:W-:-:S03]  /*0440*/  IADD3 R60, P3, R11, R2, RZ ;  /* 0x000000020b3c7210 */ /* 0x000fc60007f7e0ff */
[----:B------:R-:W-:Y:S02]  /*0450*/  @P0 IADD3 R55, R55, 0x1, RZ ;  /* 0x0000000137370810 */ /* 0x000fe40007ffe0ff */
[----:B------:R-:W-:Y:S01]  /*0460*/  IADD3.X R15, R13, R3, R15, P3, !PT ;  /* 0x000000030d0f7210 */ /* 0x000fe20001ffe40f */
[C---:B------:R-:W-:Y:S01]  /*0470*/  IMAD.WIDE.U32 R2, R0.reuse, c[0x0][0x1e8], R4 ;  /* 0x00007a0000027a25 */ /* 0x040fe200078e0004 */
[----:B------:R-:W-:Y:S02]  /*0480*/  @!P2 IADD3 R55, -R55, RZ, RZ ;  /* 0x000000ff3737a210 */ /* 0x000fe40007ffe1ff */
[----:B------:R-:W-:Y:S01]  /*0490*/  @!P1 LOP3.LUT R55, RZ, c[0x0][0x178], RZ, 0x33, !PT ;  /* 0x00005e00ff379a12 */ /* 0x000fe200078e33ff */
[----:B------:R-:W-:Y:S01]  /*04a0*/  IMAD.WIDE.U32 R4, R0, c[0x0][0x280], R6 ;  /* 0x0000a00000047a25 */ /* 0x000fe200078e0006 */
[----:B------:R-:W-:Y:S02]  /*04b0*/  IADD3 R62, P0, R11, R2, RZ ;  /* 0x000000020b3e7210 */ /* 0x000fe40007f1e0ff */
[----:B------:R-:W-:Y:S01]  /*04c0*/  SHF.R.S32.HI R2, RZ, 0x1f, R55 ;  /* 0x0000001fff027819 */ /* 0x000fe20000011437 */
[----:B------:R-:W-:Y:S01]  /*04d0*/  IMAD.WIDE.U32 R8, R55, c[0x0][0x1c8], R8 ;  /* 0x0000720037087a25 */ /* 0x000fe200078e0008 */
[----:B------:R-:W-:-:S02]  /*04e0*/  IADD3.X R3, R13, R3, R17, P0, !PT ;  /* 0x000000030d037210 */ /* 0x000fc400007fe411 */
[----:B------:R-:W-:Y:S01]  /*04f0*/  LEA R58, P0, R60, c[0x0][0x240], 0x2 ;  /* 0x000090003c3a7a11 */ /* 0x000fe200078010ff */
[----:B------:R-:W-:Y:S01]  /*0500*/  IMAD R2, R2, c[0x0][0x1c8], RZ ;  /* 0x0000720002027a24 */ /* 0x000fe200078e02ff */
[----:B------:R-:W-:Y:S02]  /*0510*/  IADD3 R11, P2, R11, R4, RZ ;  /* 0x000000040b0b7210 */ /* 0x000fe40007f5e0ff */
[----:B------:R-:W-:Y:S02]  /*0520*/  LEA.HI.X R60, R60, c[0x0][0x244], R15, 0x2, P0 ;  /* 0x000091003c3c7a11 */ /* 0x000fe400000f140f */
[----:B------:R-:W-:Y:S02]  /*0530*/  ISETP.NE.U32.AND P0, PT, RZ, c[0x0][0x260], PT ;  /* 0x00009800ff007a0c */ /* 0x000fe40003f05070 */
[----:B------:R-:W-:Y:S02]  /*0540*/  LEA R61, P1, R62, c[0x0][0x248], 0x2 ;  /* 0x000092003e3d7a11 */ /* 0x000fe400078210ff */
[----:B------:R-:W-:-:S02]  /*0550*/  ISETP.NE.AND.EX P0, PT, RZ, c[0x0][0x264], PT, P0 ;  /* 0x00009900ff007a0c */ /* 0x000fc40003f05300 */
[----:B------:R-:W-:Y:S01]  /*0560*/  IADD3.X R64, R13, R5, R19, P2, !PT ;  /* 0x000000050d407210 */ /* 0x000fe200017fe413 */
[----:B------:R-:W-:Y:S01]  /*0570*/  IMAD R5, R55, c[0x0][0x1cc], R2 ;  /* 0x0000730037057a24 */ /* 0x000fe200078e0202 */
[----:B------:R-:W-:Y:S02]  /*0580*/  LEA.HI.X R62, R62, c[0x0][0x24c], R3, 0x2, P1 ;  /* 0x000093003e3e7a11 */ /* 0x000fe400008f1403 */
[----:B------:R-:W-:Y:S02]  /*0590*/  ISETP.NE.U32.AND P1, PT, RZ, c[0x0][0x328], PT ;  /* 0x0000ca00ff007a0c */ /* 0x000fe40003f25070 */
[----:B------:R-:W-:Y:S02]  /*05a0*/  ISETP.NE.U32.AND P2, PT, RZ, c[0x0][0x348], PT ;  /* 0x0000d200ff007a0c */ /* 0x000fe40003f45070 */
[----:B------:R-:W-:Y:S02]  /*05b0*/  ISETP.NE.AND.EX P1, PT, RZ, c[0x0][0x32c], PT, P1 ;  /* 0x0000cb00ff007a0c */ /* 0x000fe40003f25310 */
[----:B------:R-:W-:Y:S01]  /*05c0*/  ISETP.NE.AND.EX P2, PT, RZ, c[0x0][0x34c], PT, P2 ;  /* 0x0000d300ff007a0c */ /* 0x000fe20003f45320 */
[----:B------:R-:W-:Y:S01]  /*05d0*/  @P0 IMAD R2, R53, c[0x0][0x164], R0 ;  /* 0x0000590035020a24 */ /* 0x000fe200078e0200 */
[----:B------:R-:W-:-:S02]  /*05e0*/  ISETP.GE.AND P3, PT, R12, 0x1, PT ;  /* 0x000000010c00780c */ /* 0x000fc40003f66270 */
[----:B------:R-:W-:Y:S01]  /*05f0*/  LEA R3, R12, 0xffffff00, 0x8 ;  /* 0xffffff000c037811 */ /* 0x000fe200078e40ff */
[----:B------:R-:W-:Y:S01]  /*0600*/  @P0 IMAD R2, R2, c[0x0][0x174], RZ ;  /* 0x00005d0002020a24 */ /* 0x000fe200078e02ff */
[----:B------:R-:W-:Y:S02]  /*0610*/  LEA R63, P4, R11, c[0x0][0x308], 0x2 ;  /* 0x0000c2000b3f7a11 */ /* 0x000fe400078810ff */
[----:B------:R-:W-:Y:S01]  /*0620*/  IADD3 R67, P5, R3, R8, RZ ;  /* 0x0000000803437210 */ /* 0x000fe20007fbe0ff */
[----:B------:R-:W-:Y:S01]  /*0630*/  @P0 IMAD R2, R2, c[0x0][0x16c], RZ ;  /* 0x00005b0002020a24 */ /* 0x000fe200078e02ff */
[----:B------:R-:W-:Y:S02]  /*0640*/  IADD3 R4, R9, R5, RZ ;  /* 0x0000000509047210 */ /* 0x000fe40007ffe0ff */
[----:B------:R-:W-:Y:S02]  /*0650*/  @P0 MOV R35, 0x10 ;  /* 0x0000001000230802 */ /* 0x000fe40000000f00 */
[----:B------:R-:W-:-:S02]  /*0660*/  LEA.HI.X R64, R11, c[0x0][0x30c], R64, 0x2, P4 ;  /* 0x0000c3000b407a11 */ /* 0x000fc400020f1440 */
[----:B------:R-:W-:Y:S01]  /*0670*/  LEA.HI.X.SX32 R4, R3, R4, 0x1, P5 ;  /* 0x0000000403047211 */ /* 0x000fe200028f0eff */
[----:B------:R-:W-:Y:S01]  /*0680*/  @P0 IMAD.WIDE R34, R2, R35, c[0x0][0x260] ;  /* 0x0000980002220625 */ /* 0x000fe200078e0223 */
[C---:B------:R-:W-:Y:S01]  /*0690*/  LEA R65, P6, R67.reuse, c[0x0][0x230], 0x2 ;  /* 0x00008c0043417a11 */ /* 0x040fe200078c10ff */
[----:B------:R-:W-:Y:S01]  /*06a0*/  @!P0 CS2R R34, SRZ ;  /* 0x0000000000228805 */ /* 0x000fe2000001ff00 */
[C---:B------:R-:W-:Y:S02]  /*06b0*/  @P1 LEA R32, P4, R0.reuse, c[0x0][0x328], 0x2 ;  /* 0x0000ca0000201a11 */ /* 0x040fe400078810ff */
[C---:B------:R-:W-:Y:S02]  /*06c0*/  @P2 LEA R30, P5, R0.reuse, c[0x0][0x348], 0x2 ;  /* 0x0000d200001e2a11 */ /* 0x040fe400078a10ff */
        /* <DEDUP_REMOVED lines=11> */
[----:B------:R-:W-:Y:S02]  /*0780*/  LOP3.LUT R2, R2, 0xffffff80, RZ, 0xc0, !PT ;  /* 0xffffff8002027812 */ /* 0x000fe400078ec0ff */
[----:B------:R-:W-:Y:S02]  /*0790*/  SHF.L.U32 R103, R56, 0x3, RZ ;  /* 0x0000000338677819 */ /* 0x000fe400000006ff */
[----:B------:R-:W-:-:S04]  /*07a0*/  LOP3.LUT R69, R2, 0x1f, R56, 0xf8, !PT ;  /* 0x0000001f02457812 */ /* 0x000fc800078ef838 */
[----:B------:R-:W-:Y:S02]  /*07b0*/  IADD3 R28, R2, R69, RZ ;  /* 0x00000045021c7210 */ /* 0x000fe40007ffe0ff */
[----:B------:R-:W-:Y:S02]  /*07c0*/  SHF.R.S32.HI R70, RZ, 0x1f, R69 ;  /* 0x0000001fff467819 */ /* 0x000fe40000011445 */
[----:B------:R-:W-:Y:S02]  /*07d0*/  SHF.R.S32.HI R29, RZ, 0x1f, R28 ;  /* 0x0000001fff1d7819 */ /* 0x000fe4000001141c */
[C---:B------:R-:W-:Y:S02]  /*07e0*/  IADD3 R71, R28.reuse, 0x20, RZ ;  /* 0x000000201c477810 */ /* 0x040fe40007ffe0ff */
[C---:B------:R-:W-:Y:S02]  /*07f0*/  IADD3 R72, R28.reuse, 0x40, RZ ;  /* 0x000000401c487810 */ /* 0x040fe40007ffe0ff */
[----:B------:R-:W-:-:S02]  /*0800*/  IADD3 R73, R28, 0x60, RZ ;  /* 0x000000601c497810 */ /* 0x000fc40007ffe0ff */
[C---:B------:R-:W-:Y:S02]  /*0810*/  IADD3 R74, R28.reuse, 0x80, RZ ;  /* 0x000000801c4a7810 */ /* 0x040fe40007ffe0ff */
[C---:B------:R-:W-:Y:S02]  /*0820*/  IADD3 R75, R28.reuse, 0xa0, RZ ;  /* 0x000000a01c4b7810 */ /* 0x040fe40007ffe0ff */
[C---:B------:R-:W-:Y:S02]  /*0830*/  IADD3 R76, R28.reuse, 0xc0, RZ ;  /* 0x000000c01c4c7810 */ /* 0x040fe40007ffe0ff */
[----:B-1----:R-:W-:Y:S02]  /*0840*/  IADD3 R77, R28, 0xe0, RZ ;  /* 0x000000e01c4d7810 */ /* 0x002fe40007ffe0ff */
.L_x_13240:
[----:B------:R-:W-:Y:S01]  /*0850*/  IADD3 R104, -R68, c[0x0][0x174], RZ ;  /* 0x00005d0044687a10 */ /* 0x000fe20007ffe1ff */
[----:B------:R-:W-:Y:S01]  /*0860*/  BAR.SYNC.DEFER_BLOCKING 0x0 ;  /* 0x0000000000007b1d */ /* 0x000fe20000010000 */
[C---:B------:R-:W-:Y:S01]  /*0870*/  LOP3.LUT R37, R69.reuse, 0x20, RZ, 0xfc, !PT ;  /* 0x0000002045257812 */ /* 0x040fe200078efcff */
[----:B-1----:R-:W-:Y:S01]  /*0880*/  HFMA2.MMA R3, -RZ, RZ, 0, 0 ;  /* 0x00000000ff037435 */ /* 0x002fe200000001ff */
[----:B------:R-:W-:Y:S01]  /*0890*/  LEA R2, R104, 0xffffff80, 0x7 ;  /* 0xffffff8068027811 */ /* 0x000fe200078e38ff */
[----:B0-----:R-:W-:Y:S01]  /*08a0*/  HFMA2.MMA R7, -RZ, RZ, 0, 0 ;  /* 0x00000000ff077435 */ /* 0x001fe200000001ff */
[----:B------:R-:W-:-:S02]  /*08b0*/  LOP3.LUT R39, R69, 0x40, RZ, 0xfc, !PT ;  /* 0x0000004045277812 */ /* 0x000fc400078efcff */
[----:B------:R-:W-:Y:S02]  /*08c0*/  IADD3 R78, -R2, c[0x0][0x168], RZ ;  /* 0x00005a00024e7a10 */ /* 0x000fe40007ffe1ff */
[C---:B------:R-:W-:Y:S02]  /*08d0*/  LOP3.LUT R41, R69.reuse, 0x60, RZ, 0xfc, !PT ;  /* 0x0000006045297812 */ /* 0x040fe400078efcff */
[-C--:B------:R-:W-:Y:S02]  /*08e0*/  ISETP.GE.AND P0, PT, R69, R78.reuse, PT ;  /* 0x0000004e4500720c */ /* 0x080fe40003f06270 */
[-C--:B------:R-:W-:Y:S02]  /*08f0*/  ISETP.GE.AND P1, PT, R37, R78.reuse, PT ;  /* 0x0000004e2500720c */ /* 0x080fe40003f26270 */
[-C--:B------:R-:W-:Y:S02]  /*0900*/  ISETP.GE.AND P2, PT, R39, R78.reuse, PT ;  /* 0x0000004e2700720c */ /* 0x080fe40003f46270 */
[----:B------:R-:W-:-:S02]  /*0910*/  ISETP.GE.AND P3, PT, R41, R78, PT ;  /* 0x0000004e2900720c */ /* 0x000fc40003f66270 */
[C---:B------:R-:W-:Y:S02]  /*0920*/  LEA R4, P4, R69.reuse, R58, 0x2 ;  /* 0x0000003a45047211 */ /* 0x040fe400078810ff */
[----:B------:R-:W-:Y:S02]  /*0930*/  MOV R11, RZ ;  /* 0x000000ff000b7202 */ /* 0x000fe40000000f00 */
[----:B------:R-:W-:Y:S02]  /*0940*/  MOV R15, RZ ;  /* 0x000000ff000f7202 */ /* 0x000fe40000000f00 */
        /* <DEDUP_REMOVED lines=17> */
[----:B--2---:R0:W-:Y:S04]  /*0a60*/  STS [R66.X4], R3 ;  /* 0x0000000342007388 */ /* 0x0041e80000004800 */
        /* <DEDUP_REMOVED lines=10> */
[----:B------:R-:W-:Y:S01]  /*0b10*/  LEA R16, P0, R69, R63, 0x2 ;  /* 0x0000003f45107211 */ /* 0x000fe200078010ff */
        /* <DEDUP_REMOVED lines=11> */
[----:B----4-:R-:W-:Y:S04]  /*0bd0*/  STS [R66.X4+0x100], R19 ;  /* 0x0001001342007388 */ /* 0x010fe80000004800 */
[----:B------:R2:W-:Y:S01]  /*0be0*/  STS [R66.X4+0x180], R23 ;  /* 0x0001801742007388 */ /* 0x0005e20000004800 */
[----:B------:R-:W-:-:S06]  /*0bf0*/  NOP ;  /* 0x0000000000007918 */ /* 0x000fcc0000000000 */
[----:B------:R-:W-:Y:S04]  /*0c00*/  LDS.128 R8, [R66.X16] ;  /* 0x0000000042087984 */ /* 0x000fe8000000cc00 */
[----:B------:R-:W-:Y:S06]  /*0c10*/  BAR.SYNC.DEFER_BLOCKING 0x0 ;  /* 0x0000000000007b1d */ /* 0x000fec0000010000 */
[----:B------:R3:W4:Y:S04]  /*0c20*/  @!P0 LDG.E R25, [R16.64] ;  /* 0x0000000610198981 */ /* 0x000728000c1e1900 */
[----:B------:R3:W4:Y:S04]  /*0c30*/  @!P1 LDG.E R43, [R16.64+0x80] ;  /* 0x00008006102b9981 */ /* 0x000728000c1e1900 */
[----:B------:R3:W4:Y:S04]  /*0c40*/  @!P2 LDG.E R27, [R16.64+0x100] ;  /* 0x00010006101ba981 */ /* 0x000728000c1e1900 */
[----:B------:R3:W4:Y:S01]  /*0c50*/  @!P3 LDG.E R47, [R16.64+0x180] ;  /* 0x00018006102fb981 */ /* 0x000722000c1e1900 */
[----:B------:R-:W-:Y:S01]  /*0c60*/  ISETP.GE.AND P0, PT, R69, R78, PT ;  /* 0x0000004e4500720c */ /* 0x000fe20003f06270 */
[----:B------:R-:W-:Y:S01]  /*0c70*/  IMAD R14, R54, c[0x0][0x1f0], RZ ;  /* 0x00007c00360e7a24 */ /* 0x000fe200078e02ff */
[----:B0-----:R-:W-:Y:S01]  /*0c80*/  SHF.R.S32.HI R3, RZ, 0x1f, R2 ;  /* 0x0000001fff037819 */ /* 0x001fe20000011402 */
[----:B-1----:R-:W-:Y:S01]  /*0c90*/  IMAD.WIDE.U32 R12, R53, c[0x0][0x1f0], RZ ;  /* 0x00007c00350c7a25 */ /* 0x002fe200078e00ff */
[----:B------:R-:W-:Y:S01]  /*0ca0*/  IADD3 R36, R68, -c[0x0][0x174], RZ ;  /* 0x80005d0044247a10 */ /* 0x000fe20007ffe0ff */
[----:B------:R-:W-:Y:S01]  /*0cb0*/  HFMA2.MMA R45, -RZ, RZ, 0, 0 ;  /* 0x00000000ff2d7435 */ /* 0x000fe200000001ff */
[----:B--2---:R-:W-:Y:S01]  /*0cc0*/  LEA R23, P2, R69, c[0x0][0x268], 0x2 ;  /* 0x00009a0045177a11 */ /* 0x004fe200078410ff */
[----:B------:R-:W-:Y:S01]  /*0cd0*/  IMAD R19, R53, c[0x0][0x1f4], R14 ;  /* 0x00007d0035137a24 */ /* 0x000fe200078e020e */
[----:B------:R-:W-:Y:S01]  /*0ce0*/  HFMA2.MMA R49, -RZ, RZ, 0, 0 ;  /* 0x00000000ff317435 */ /* 0x000fe200000001ff */
[----:B------:R-:W-:Y:S01]  /*0cf0*/  IMAD R81, R36, -0x80, RZ ;  /* 0xffffff8024517824 */ /* 0x000fe200078e02ff */
[----:B------:R-:W-:-:S02]  /*0d00*/  MOV R83, RZ ;  /* 0x000000ff00537202 */ /* 0x000fc40000000f00 */
[----:B------:R-:W-:Y:S01]  /*0d10*/  IADD3 R13, R13, R19, RZ ;  /* 0x000000130d0d7210 */ /* 0x000fe20007ffe0ff */
[----:B------:R-:W-:Y:S01]  /*0d20*/  @!P0 IMAD.WIDE.U32 R14, R53, c[0x0][0x1f0], R2 ;  /* 0x00007c00350e8a25 */ /* 0x000fe200078e0002 */
[----:B------:R-:W-:Y:S02]  /*0d30*/  SHF.R.S32.HI R82, RZ, 0x1f, R81 ;  /* 0x0000001fff527819 */ /* 0x000fe40000011451 */
[----:B------:R-:W-:Y:S01]  /*0d40*/  MOV R85, RZ ;  /* 0x000000ff00557202 */ /* 0x000fe20000000f00 */
[----:B---3--:R-:W-:Y:S01]  /*0d50*/  IMAD.WIDE.U32 R16, R0, c[0x0][0x1f8], R12 ;  /* 0x00007e0000107a25 */ /* 0x008fe200078e000c */
[----:B------:R-:W-:-:S03]  /*0d60*/  @!P0 IADD3 R15, R19, R15, RZ ;  /* 0x0000000f130f8210 */ /* 0x000fc60007ffe0ff */
[----:B------:R-:W-:Y:S02]  /*0d70*/  IMAD R19, R51, c[0x0][0x1f8], RZ ;  /* 0x00007e0033137a24 */ /* 0x000fe400078e02ff */
[----:B------:R-:W-:Y:S01]  /*0d80*/  @!P0 IMAD.WIDE.U32 R12, R0, c[0x0][0x1f8], R14 ;  /* 0x00007e00000c8a25 */ /* 0x000fe200078e000e */
[----:B------:R-:W-:-:S03]  /*0d90*/  IADD3 R14, P3, R81, R16, RZ ;  /* 0x00000010510e7210 */ /* 0x000fc60007f7e0ff */
[----:B------:R-:W-:Y:S01]  /*0da0*/  IMAD R19, R0, c[0x0][0x1fc], R19 ;  /* 0x00007f0000137a24 */ /* 0x000fe200078e0213 */
[C---:B------:R-:W-:Y:S02]  /*0db0*/  @!P0 IADD3 R15, P1, R69.reuse, R12, RZ ;  /* 0x0000000c450f8210 */ /* 0x040fe40007f3e0ff */
[----:B------:R-:W-:Y:S02]  /*0dc0*/  LEA.HI.X R12, R69, c[0x0][0x26c], R70, 0x2, P2 ;  /* 0x00009b00450c7a11 */ /* 0x000fe400010f1446 */
[----:B------:R-:W-:Y:S02]  /*0dd0*/  IADD3.X R17, R82, R19, R17, P3, !PT ;  /* 0x0000001352117210 */ /* 0x000fe40001ffe411 */
[----:B------:R-:W-:Y:S02]  /*0de0*/  @!P0 IADD3.X R18, R70, R13, R19, P1, !PT ;  /* 0x0000000d46128210 */ /* 0x000fe40000ffe413 */
[----:B------:R-:W-:Y:S02]  /*0df0*/  LEA R22, P2, R14, R23, 0x2 ;  /* 0x000000170e167211 */ /* 0x000fe400078410ff */
[----:B------:R-:W-:-:S02]  /*0e00*/  @!P0 LEA R16, P1, R15, c[0x0][0x268], 0x2 ;  /* 0x00009a000f108a11 */ /* 0x000fc400078210ff */
[----:B------:R-:W-:Y:S02]  /*0e10*/  LEA.HI.X R23, R14, R12, R17, 0x2, P2 ;  /* 0x0000000c0e177211 */ /* 0x000fe400010f1411 */
[----:B------:R-:W-:Y:S02]  /*0e20*/  @!P0 LEA.HI.X R17, R15, c[0x0][0x26c], R18, 0x2, P1 ;  /* 0x00009b000f118a11 */ /* 0x000fe400008f1412 */
[-C--:B------:R-:W-:Y:S02]  /*0e30*/  ISETP.GE.AND P2, PT, R37, R78.reuse, PT ;  /* 0x0000004e2500720c */ /* 0x080fe40003f46270 */
[-C--:B------:R-:W-:Y:S02]  /*0e40*/  ISETP.GE.AND P3, PT, R39, R78.reuse, PT ;  /* 0x0000004e2700720c */ /* 0x080fe40003f66270 */
[----:B------:R-:W-:Y:S01]  /*0e50*/  ISETP.GE.AND P1, PT, R41, R78, PT ;  /* 0x0000004e2900720c */ /* 0x000fe20003f26270 */
[----:B----4-:R-:W-:Y:S04]  /*0e60*/  STS [R66.X4], R25 ;  /* 0x0000001942007388 */ /* 0x010fe80000004800 */
        /* <DEDUP_REMOVED lines=16> */
[----:B------:R-:W-:Y:S02]  /*0f70*/  @!P0 MOV R20, R2 ;  /* 0x0000000200148202 */ /* 0x000fe40000000f00 */
[----:B--2---:R-:W-:Y:S02]  /*0f80*/  LEA R23, P5, R69, c[0x0][0x258], 0x2 ;  /* 0x0000960045177a11 */ /* 0x004fe400078a10ff */
[----:B------:R-:W-:Y:S01]  /*0f90*/  IADD3 R19, R19, R25, RZ ;  /* 0x0000001913137210 */ /* 0x000fe20007ffe0ff */
[----:B------:R-:W-:Y:S01]  /*0fa0*/  @!P0 IMAD.WIDE.U32 R20, R53, c[0x0][0x200], R20 ;  /* 0x0000800035148a25 */ /* 0x000fe200078e0014 */
[----:B------:R-:W-:-:S03]  /*0fb0*/  MOV R47, RZ ;  /* 0x000000ff002f7202 */ /* 0x000fc60000000f00 */
[----:B------:R-:W-:Y:S01]  /*0fc0*/  IMAD.WIDE.U32 R18, R0, c[0x0][0x208], R18 ;  /* 0x0000820000127a25 */ /* 0x000fe200078e0012 */
[----:B------:R-:W-:-:S03]  /*0fd0*/  @!P0 IADD3 R21, R25, R21, RZ ;  /* 0x0000001519158210 */ /* 0x000fc60007ffe0ff */
[----:B------:R-:W-:Y:S01]  /*0fe0*/  IMAD R25, R51, c[0x0][0x208], RZ ;  /* 0x0000820033197a24 */ /* 0x000fe200078e02ff */
[----:B------:R-:W-:Y:S01]  /*0ff0*/  IADD3 R18, P6, R81, R18, RZ ;  /* 0x0000001251127210 */ /* 0x000fe20007fde0ff */
[----:B---3--:R-:W-:-:S04]  /*1000*/  @!P0 IMAD.WIDE.U32 R16, R0, c[0x0][0x208], R20 ;  /* 0x0000820000108a25 */ /* 0x008fc800078e0014 */
[----:B------:R-:W-:Y:S01]  /*1010*/  IMAD R25, R0, c[0x0][0x20c], R25 ;  /* 0x0000830000197a24 */ /* 0x000fe200078e0219 */
[C---:B------:R-:W-:Y:S02]  /*1020*/  @!P0 IADD3 R21, P4, R69.reuse, R16, RZ ;  /* 0x0000001045158210 */ /* 0x040fe40007f9e0ff */
[----:B------:R-:W-:Y:S02]  /*1030*/  LEA.HI.X R16, R69, c[0x0][0x25c], R70, 0x2, P5 ;  /* 0x0000970045107a11 */ /* 0x000fe400028f1446 */
[----:B------:R-:W-:Y:S02]  /*1040*/  IADD3.X R19, R82, R25, R19, P6, !PT ;  /* 0x0000001952137210 */ /* 0x000fe400037fe413 */
[----:B------:R-:W-:Y:S02]  /*1050*/  LEA R22, P5, R18, R23, 0x2 ;  /* 0x0000001712167211 */ /* 0x000fe400078a10ff */
[----:B------:R-:W-:Y:S01]  /*1060*/  @!P0 IADD3.X R24, R70, R17, R25, P4, !PT ;  /* 0x0000001146188210 */ /* 0x000fe200027fe419 */
[----:B------:R-:W-:Y:S01]  /*1070*/  HFMA2.MMA R25, -RZ, RZ, 0, 0 ;  /* 0x00000000ff197435 */ /* 0x000fe200000001ff */
[----:B------:R-:W-:-:S02]  /*1080*/  LEA.HI.X R23, R18, R16, R19, 0x2, P5 ;  /* 0x0000001012177211 */ /* 0x000fc400028f1413 */
[----:B------:R-:W-:-:S04]  /*1090*/  @!P0 LEA R20, P4, R21, c[0x0][0x258], 0x2 ;  /* 0x0000960015148a11 */ /* 0x000fc800078810ff */
[----:B------:R-:W-:Y:S01]  /*10a0*/  @!P0 LEA.HI.X R21, R21, c[0x0][0x25c], R24, 0x2, P4 ;  /* 0x0000970015158a11 */ /* 0x000fe200020f1418 */
        /* <DEDUP_REMOVED lines=15> */
[----:B------:R-:W-:Y:S01]  /*11a0*/  FMUL.FTZ R26, R17, -1.4426950216293334961 ;  /* 0xbfb8aa3b111a7820 */ /* 0x000fe20000410000 */
[----:B------:R-:W0:Y:S01]  /*11b0*/  MUFU.EX2 R40, R38 ;  /* 0x0000002600287308 */ /* 0x000e220000000800 */
[----:B------:R-:W-:-:S07]  /*11c0*/  FMUL.FTZ R44, R19, -1.4426950216293334961 ;  /* 0xbfb8aa3b132c7820 */ /* 0x000fce0000410000 */
[----:B------:R-:W1:Y:S08]  /*11d0*/  MUFU.EX2 R24, R24 ;  /* 0x0000001800187308 */ /* 0x000e700000000800 */
[----:B------:R-:W1:Y:S01]  /*11e0*/  MUFU.EX2 R26, R26 ;  /* 0x0000001a001a7308 */ /* 0x000e620000000800 */
[----:B0-----:R-:W-:-:S07]  /*11f0*/  FADD.FTZ R42, R40, 1 ;  /* 0x3f800000282a7421 */ /* 0x001fce0000010000 */
[----:B------:R-:W0:Y:S01]  /*1200*/  MUFU.EX2 R44, R44 ;  /* 0x0000002c002c7308 */ /* 0x000e220000000800 */
[----:B-1----:R-:W-:-:S07]  /*1210*/  FADD.FTZ R24, R24, 1 ;  /* 0x3f80000018187421 */ /* 0x002fce0000010000 */
[----:B------:R-:W-:Y:S01]  /*1220*/  MUFU.RCP R83, R42 ;  /* 0x0000002a00537308 */ /* 0x000fe20000001000 */
[----:B------:R-:W-:Y:S02]  /*1230*/  FADD.FTZ R26, R26, 1 ;  /* 0x3f8000001a1a7421 */ /* 0x000fe40000010000 */
[----:B0-----:R-:W-:-:S05]  /*1240*/  FADD.FTZ R45, R44, 1 ;  /* 0x3f8000002c2d7421 */ /* 0x001fca0000010000 */
[----:B------:R-:W-:Y:S08]  /*1250*/  MUFU.RCP R49, R24 ;  /* 0x0000001800317308 */ /* 0x000ff00000001000 */
[----:B------:R-:W0:Y:S08]  /*1260*/  MUFU.RCP R38, R26 ;  /* 0x0000001a00267308 */ /* 0x000e300000001000 */
[----:B------:R-:W1:Y:S01]  /*1270*/  MUFU.RCP R46, R45 ;  /* 0x0000002d002e7308 */ /* 0x000e620000001000 */
[----:B0-----:R-:W-:-:S04]  /*1280*/  FADD.FTZ R40, -R38, 1 ;  /* 0x3f80000026287421 */ /* 0x001fc80000010100 */
[----:B------:R-:W-:Y:S02]  /*1290*/  FFMA.FTZ R40, R17, R40, 1 ;  /* 0x3f80000011287423 */ /* 0x000fe40000010028 */
[----:B-1----:R-:W-:-:S04]  /*12a0*/  FADD.FTZ R44, -R46, 1 ;  /* 0x3f8000002e2c7421 */ /* 0x002fc80000010100 */
[----:B------:R-:W-:Y:S01]  /*12b0*/  FFMA.FTZ R44, R19, R44, 1 ;  /* 0x3f800000132c7423 */ /* 0x000fe2000001002c */
[----:B--2---:R0:W-:Y:S04]  /*12c0*/  STS [R66.X4], R25 ;  /* 0x0000001942007388 */ /* 0x0041e80000004800 */
[----:B---3--:R1:W-:Y:S04]  /*12d0*/  STS [R66.X4+0x100], R27 ;  /* 0x0001001b42007388 */ /* 0x0083e80000004800 */
[----:B----4-:R2:W-:Y:S01]  /*12e0*/  STS [R66.X4+0x80], R43 ;  /* 0x0000802b42007388 */ /* 0x0105e20000004800 */
[----:B0-----:R-:W-:-:S03]  /*12f0*/  FADD.FTZ R25, -R49, 1 ;  /* 0x3f80000031197421 */ /* 0x001fc60000010100 */
[----:B------:R-:W-:Y:S01]  /*1300*/  STS [R66.X4+0x180], R47 ;  /* 0x0001802f42007388 */ /* 0x000fe20000004800 */
[----:B------:R-:W-:-:S06]  /*1310*/  NOP ;  /* 0x0000000000007918 */ /* 0x000fcc0000000000 */
[----:B------:R-:W0:Y:S01]  /*1320*/  LDS.128 R20, [R66.X16] ;  /* 0x0000000042147984 */ /* 0x000e22000000cc00 */
[----:B-1----:R-:W-:Y:S02]  /*1330*/  FADD.FTZ R27, -R83, 1 ;  /* 0x3f800000531b7421 */ /* 0x002fe40000010100 */
[----:B------:R-:W-:Y:S02]  /*1340*/  FFMA.FTZ R25, R16, R25, 1 ;  /* 0x3f80000010197423 */ /* 0x000fe40000010019 */
[----:B--2---:R-:W-:Y:S02]  /*1350*/  FFMA.FTZ R43, R18, R27, 1 ;  /* 0x3f800000122b7423 */ /* 0x004fe4000001001b */
        /* <DEDUP_REMOVED lines=12> */
[----:B------:R-:W-:Y:S01]  /*1420*/  BAR.SYNC.DEFER_BLOCKING 0x0 ;  /* 0x0000000000007b1d */ /* 0x000fe20000010000 */
[----:B------:R-:W-:Y:S01]  /*1430*/  IMAD R44, R54, c[0x0][0x2e8], RZ ;  /* 0x0000ba00362c7a24 */ /* 0x000fe200078e02ff */
[----:B------:R-:W-:Y:S01]  /*1440*/  LEA R45, P4, R69, c[0x0][0x338], 0x2 ;  /* 0x0000ce00452d7a11 */ /* 0x000fe200078810ff */
        /* <DEDUP_REMOVED lines=9> */
[----:B------:R-:W-:-:S02]  /*14e0*/  IMAD R27, R51, c[0x0][0x2f0], RZ ;  /* 0x0000bc00331b7a24 */ /* 0x000fc400078e02ff */
[----:B------:R-:W-:Y:S01]  /*14f0*/  LDS R89, [R66.X4+0x180] ;  /* 0x0001800042597984 */ /* 0x000fe20000004800 */
[----:B------:R-:W-:-:S03]  /*1500*/  IMAD.WIDE.U32 R24, R0, c[0x0][0x2f0], R42 ;  /* 0x0000bc0000187a25 */ /* 0x000fc600078e002a */
[----:B------:R-:W-:Y:S01]  /*1510*/  @!P6 STS [0x200], R78 ;  /* 0x0002004eff00e388 */ /* 0x000fe20000000800 */
[----:B------:R-:W-:-:S03]  /*1520*/  IMAD R27, R0, c[0x0][0x2f4], R27 ;  /* 0x0000bd00001b7a24 */ /* 0x000fc600078e021b */
[----:B------:R-:W-:Y:S01]  /*1530*/  BAR.SYNC.DEFER_BLOCKING 0x0 ;  /* 0x0000000000007b1d */ /* 0x000fe20000010000 */
[----:B------:R-:W-:-:S04]  /*1540*/  IADD3 R26, P0, R81, R24, RZ ;  /* 0x00000018511a7210 */ /* 0x000fc80007f1e0ff */
[----:B------:R-:W-:Y:S02]  /*1550*/  IADD3.X R25, R82, R27, R25, P0, !PT ;  /* 0x0000001b52197210 */ /* 0x000fe400007fe419 */
[C---:B------:R-:W-:Y:S02]  /*1560*/  LEA.HI.X R27, R69.reuse, c[0x0][0x33c], R70, 0x2, P4 ;  /* 0x0000cf00451b7a11 */ /* 0x040fe400020f1446 */
[C---:B------:R-:W-:Y:S02]  /*1570*/  LEA R44, P5, R26.reuse, R45, 0x2 ;  /* 0x0000002d1a2c7211 */ /* 0x040fe400078a10ff */
[C---:B------:R-:W-:Y:S02]  /*1580*/  IADD3 R24, P4, R69.reuse, R2, RZ ;  /* 0x0000000245187210 */ /* 0x040fe40007f9e0ff */
        /* <DEDUP_REMOVED lines=17> */
.L_x_13200:
[----:B------:R-:W-:Y:S05]  /*16a0*/  BSYNC B0 ;  /* 0x0000000000007941 */ /* 0x000fea0003800000 */
.L_x_13199:
        /* <DEDUP_REMOVED lines=15> */
[----:B------:R-:W-:Y:S02]  /*17a0*/  FMUL.FTZ R23, R23, R46 ;  /* 0x0000002e17177220 */ /* 0x000fe40000410000 */
        /* <DEDUP_REMOVED lines=15> */
[----:B0-----:R-:W-:Y:S01]  /*18a0*/  LDS R43, [R66.X4+0x100] ;  /* 0x00010000422b7984 */ /* 0x001fe20000004800 */
[----:B-1----:R-:W-:Y:S01]  /*18b0*/  IMAD R21, R0, c[0x0][0x21c], R17 ;  /* 0x0000870000157a24 */ /* 0x002fe200078e0211 */
[----:B------:R-:W-:Y:S02]  /*18c0*/  LEA R17, P4, R69, c[0x0][0x270], 0x2 ;  /* 0x00009c0045117a11 */ /* 0x000fe400078810ff */
[----:B------:R-:W-:Y:S02]  /*18d0*/  LDS R45, [R66.X4+0x180] ;  /* 0x00018000422d7984 */ /* 0x000fe40000004800 */
[----:B------:R-:W-:-:S02]  /*18e0*/  IADD3.X R13, R82, R21, R13, P0, !PT ;  /* 0x00000015520d7210 */ /* 0x000fc400007fe40d */
[----:B------:R-:W-:Y:S04]  /*18f0*/  @!P6 STS [0x200], R78 ;  /* 0x0002004eff00e388 */ /* 0x000fe80000000800 */
[----:B------:R-:W-:Y:S06]  /*1900*/  BAR.SYNC.DEFER_BLOCKING 0x0 ;  /* 0x0000000000007b1d */ /* 0x000fec0000010000 */
[----:B------:R-:W0:Y:S02]  /*1910*/  LDS R14, [0x200] ;  /* 0x00020000ff0e7984 */ /* 0x000e240000000800 */
[----:B0-----:R-:W-:-:S02]  /*1920*/  ISETP.GE.AND P3, PT, R69, R14, PT ;  /* 0x0000000e4500720c */ /* 0x001fc40003f66270 */
        /* <DEDUP_REMOVED lines=18> */
.L_x_13203:
[----:B------:R-:W-:Y:S05]  /*1a50*/  BSYNC B0 ;  /* 0x0000000000007941 */ /* 0x000fea0003800000 */
.L_x_13202:
[----:B------:R1:W-:Y:S04]  /*1a60*/  @!P0 STG.E [R16.64+-0x180], R27 ;  /* 0xfffe801b10008986 */ /* 0x0003e8000c101906 */
[----:B------:R1:W-:Y:S04]  /*1a70*/  @!P1 STG.E [R16.64+-0x100], R43 ;  /* 0xffff002b10009986 */ /* 0x0003e8000c101906 */
[----:B------:R1:W-:Y:S02]  /*1a80*/  @!P2 STG.E [R16.64+-0x80], R45 ;  /* 0xffff802d1000a986 */ /* 0x0003e4000c101906 */
.L_x_13201:
[----:B------:R-:W-:Y:S01]  /*1a90*/  MOV R12, c[0x0][0x16c] ;  /* 0x00005b00000c7a02 */ /* 0x000fe20000000f00 */
[----:B------:R-:W-:Y:S01]  /*1aa0*/  FFMA.FTZ R57, R4, R83, R57 ;  /* 0x0000005304397223 */ /* 0x000fe20000010039 */
[----:B------:R-:W-:Y:S01]  /*1ab0*/  BAR.SYNC.DEFER_BLOCKING 0x0 ;  /* 0x0000000000007b1d */ /* 0x000fe20000010000 */
[----:B-----5:R-:W-:Y:S01]  /*1ac0*/  FMUL.FTZ R13, R84, R50 ;  /* 0x00000032540d7220 */ /* 0x020fe20000410000 */
[----:B------:R-:W-:Y:S01]  /*1ad0*/  ISETP.GE.AND P0, PT, R12, 0x1, PT ;  /* 0x000000010c00780c */ /* 0x000fe20003f06270 */
[----:B------:R-:W-:Y:S01]  /*1ae0*/  FFMA.FTZ R57, R5, R84, R57 ;  /* 0x0000005405397223 */ /* 0x000fe20000010039 */
[----:B0-----:R-:W-:Y:S01]  /*1af0*/  CS2R R18, SRZ ;  /* 0x0000000000127805 */ /* 0x001fe2000001ff00 */
[----:B------:R-:W-:Y:S01]  /*1b00*/  FMUL.FTZ R12, R83, R50 ;  /* 0x00000032530c7220 */ /* 0x000fe20000410000 */
[----:B-1----:R-:W-:Y:S01]  /*1b10*/  CS2R R16, SRZ ;  /* 0x0000000000107805 */ /* 0x002fe2000001ff00 */
[----:B------:R-:W-:-:S02]  /*1b20*/  FFMA.FTZ R57, R6, R85, R57 ;  /* 0x0000005506397223 */ /* 0x000fc40000010039 */
[-C--:B------:R-:W-:Y:S02]  /*1b30*/  FMUL.FTZ R14, R85, R50.reuse ;  /* 0x00000032550e7220 */ /* 0x080fe40000410000 */
[----:B------:R-:W-:Y:S02]  /*1b40*/  FMUL.FTZ R15, R86, R50 ;  /* 0x00000032560f7220 */ /* 0x000fe40000410000 */
[----:B------:R-:W-:Y:S02]  /*1b50*/  FFMA.FTZ R57, R7, R86, R57 ;  /* 0x0000005607397223 */ /* 0x000fe40000010039 */
[----:B------:R-:W-:Y:S05]  /*1b60*/  @!P0 BRA `(.L_x_13204) ;  /* 0x000035d000008947 */ /* 0x000fea0003800000 */
[----:B------:R-:W-:Y:S01]  /*1b70*/  MOV R22, c[0x0][0x2bc] ;  /* 0x0000af0000167a02 */ /* 0x000fe20000000f00 */
[----:B------:R-:W-:Y:S01]  /*1b80*/  HFMA2.MMA R91, -RZ, RZ, 0, 0 ;  /* 0x00000000ff5b7435 */ /* 0x000fe200000001ff */
[----:B------:R-:W-:Y:S01]  /*1b90*/  MOV R19, c[0x0][0x2b8] ;  /* 0x0000ae0000137a02 */ /* 0x000fe20000000f00 */
[----:B------:R-:W-:Y:S01]  /*1ba0*/  CS2R R88, SRZ ;  /* 0x0000000000587805 */ /* 0x000fe2000001ff00 */
[----:B------:R-:W-:-:S02]  /*1bb0*/  SHF.R.U32.HI R20, RZ, 0x1, R22 ;  /* 0x00000001ff147819 */ /* 0x000fc40000011616 */
[----:B------:R-:W-:Y:S02]  /*1bc0*/  SHF.R.U64 R19, R19, 0x1, R22 ;  /* 0x0000000113137819 */ /* 0x000fe40000001216 */
[----:B------:R-:W-:Y:S01]  /*1bd0*/  SHF.R.S32.HI R108, RZ, 0x1f, R55 ;  /* 0x0000001fff6c7819 */ /* 0x000fe20000011437 */
[-C--:B------:R-:W-:Y:S01]  /*1be0*/  IMAD R22, R20, R53.reuse, RZ ;  /* 0x0000003514167224 */ /* 0x080fe200078e02ff */
[----:B------:R-:W-:Y:S01]  /*1bf0*/  IADD3 R87, R104, -0x1, RZ ;  /* 0xffffffff68577810 */ /* 0x000fe20007ffe0ff */
[----:B------:R-:W-:-:S04]  /*1c00*/  IMAD.WIDE.U32 R20, R19, R53, RZ ;  /* 0x0000003513147225 */ /* 0x000fc800078e00ff */
[----:B------:R-:W-:Y:S02]  /*1c10*/  IMAD R19, R54, R19, R22 ;  /* 0x0000001336137224 */ /* 0x000fe400078e0216 */
[----:B------:R-:W-:-:S03]  /*1c20*/  IMAD R22, R108, c[0x0][0x2c0], RZ ;  /* 0x0000b0006c167a24 */ /* 0x000fc600078e02ff */
[----:B------:R-:W-:Y:S01]  /*1c30*/  IADD3 R21, R21, R19, RZ ;  /* 0x0000001315157210 */ /* 0x000fe20007ffe0ff */
[----:B------:R-:W-:Y:S01]  /*1c40*/  IMAD R19, R55, c[0x0][0x2c4], R22 ;  /* 0x0000b10037137a24 */ /* 0x000fe200078e0216 */
[----:B------:R-:W-:-:S03]  /*1c50*/  LEA.HI R22, R87, R87, RZ, 0x1 ;  /* 0x0000005757167211 */ /* 0x000fc600078f08ff */
[----:B------:R-:W-:Y:S01]  /*1c60*/  IMAD.WIDE.U32 R20, R55, c[0x0][0x2c0], R20 ;  /* 0x0000b00037147a25 */ /* 0x000fe200078e0014 */
[----:B------:R-:W-:-:S04]  /*1c70*/  LOP3.LUT R22, R22, 0xfffffe, RZ, 0xc0, !PT ;  /* 0x00fffffe16167812 */ /* 0x000fc800078ec0ff */
[----:B------:R-:W-:Y:S02]  /*1c80*/  IADD3 R19, R21, R19, RZ ;  /* 0x0000001315137210 */ /* 0x000fe40007ffe0ff */
[C---:B------:R-:W-:Y:S02]  /*1c90*/  LEA R21, P0, R20.reuse, c[0x0][0x320], 0x3 ;  /* 0x0000c80014157a11 */ /* 0x040fe400078018ff */
[----:B------:R-:W-:Y:S02]  /*1ca0*/  IADD3 R87, R87, -R22, RZ ;  /* 0x8000001657577210 */ /* 0x000fe40007ffe0ff */
[----:B------:R-:W-:Y:S02]  /*1cb0*/  LEA.HI.X R19, R20, c[0x0][0x324], R19, 0x3, P0 ;  /* 0x0000c90014137a11 */ /* 0x000fe400000f1c13 */
[----:B------:R-:W-:-:S04]  /*1cc0*/  LEA R20, P0, R56, R21, 0x2 ;  /* 0x0000001538147211 */ /* 0x000fc800078010ff */
[----:B------:R-:W-:Y:S01]  /*1cd0*/  LEA.HI.X R21, R56, R19, RZ, 0x2, P0 ;  /* 0x0000001338157211 */ /* 0x000fe200000f14ff */
[----:B------:R-:W-:-:S04]  /*1ce0*/  IMAD R19, R36, -0x100, RZ ;  /* 0xffffff0024137824 */ /* 0x000fc800078e02ff */
[----:B------:R-:W-:Y:S01]  /*1cf0*/  IMAD.WIDE R20, R19, 0x4, R20 ;  /* 0x0000000413147825 */ /* 0x000fe200078e0214 */
[----:B------:R-:W-:-:S04]  /*1d00*/  MOV R19, RZ ;  /* 0x000000ff00137202 */ /* 0x000fc80000000f00 */
[C---:B------:R-:W-:Y:S02]  /*1d10*/  IADD3 R48, P5, R20.reuse, -0x380, RZ ;  /* 0xfffffc8014307810 */ /* 0x040fe40007fbe0ff */
[C---:B------:R-:W-:Y:S02]  /*1d20*/  IADD3 R46, P4, R20.reuse, -0x300, RZ ;  /* 0xfffffd00142e7810 */ /* 0x040fe40007f9e0ff */
[----:B------:R-:W-:Y:S02]  /*1d30*/  IADD3.X R49, R21, -0x1, RZ, P5, !PT ;  /* 0xffffffff15317810 */ /* 0x000fe40002ffe4ff */
[C---:B------:R-:W-:Y:S02]  /*1d40*/  IADD3 R44, P3, R20.reuse, -0x280, RZ ;  /* 0xfffffd80142c7810 */ /* 0x040fe40007f7e0ff */
[C---:B------:R-:W-:Y:S02]  /*1d50*/  IADD3 R42, P2, R20.reuse, -0x200, RZ ;  /* 0xfffffe00142a7810 */ /* 0x040fe40007f5e0ff */
[----:B------:R-:W-:-:S02]  /*1d60*/  IADD3 R40, P1, R20, -0x180, RZ ;  /* 0xfffffe8014287810 */ /* 0x000fc40007f3e0ff */
[C---:B------:R-:W-:Y:S02]  /*1d70*/  IADD3 R38, P0, R20.reuse, -0x100, RZ ;  /* 0xffffff0014267810 */ /* 0x040fe40007f1e0ff */
[----:B------:R-:W-:Y:S02]  /*1d80*/  IADD3 R36, P5, R20, -0x80, RZ ;  /* 0xffffff8014247810 */ /* 0x000fe40007fbe0ff */
[C---:B------:R-:W-:Y:S02]  /*1d90*/  IADD3.X R47, R21.reuse, -0x1, RZ, P4, !PT ;  /* 0xffffffff152f7810 */ /* 0x040fe400027fe4ff */
[C---:B------:R-:W-:Y:S02]  /*1da0*/  IADD3.X R45, R21.reuse, -0x1, RZ, P3, !PT ;  /* 0xffffffff152d7810 */ /* 0x040fe40001ffe4ff */
[C---:B------:R-:W-:Y:S02]  /*1db0*/  IADD3.X R43, R21.reuse, -0x1, RZ, P2, !PT ;  /* 0xffffffff152b7810 */ /* 0x040fe400017fe4ff */
[----:B------:R-:W-:-:S02]  /*1dc0*/  IADD3.X R41, R21, -0x1, RZ, P1, !PT ;  /* 0xffffffff15297810 */ /* 0x000fc40000ffe4ff */
[C---:B------:R-:W-:Y:S02]  /*1dd0*/  IADD3.X R39, R21.reuse, -0x1, RZ, P0, !PT ;  /* 0xffffffff15277810 */ /* 0x040fe400007fe4ff */
[----:B------:R-:W-:Y:S02]  /*1de0*/  IADD3.X R37, R21, -0x1, RZ, P5, !PT ;  /* 0xffffffff15257810 */ /* 0x000fe40002ffe4ff */
.L_x_13235:
[----:B------:R-:W-:Y:S01]  /*1df0*/  IMAD R23, R51, c[0x0][0x180], RZ ;  /* 0x0000600033177a24 */ /* 0x000fe200078e02ff */
[----:B------:R-:W-:Y:S01]  /*1e00*/  SHF.R.S32.HI R106, RZ, 0x1f, R89 ;  /* 0x0000001fff6a7819 */ /* 0x000fe20000011459 */
[----:B------:R-:W-:Y:S01]  /*1e10*/  IMAD.WIDE.U32 R20, R0, c[0x0][0x180], RZ ;  /* 0x0000600000147a25 */ /* 0x000fe200078e00ff */
[----:B------:R-:W-:-:S03]  /*1e20*/  IADD3 R78, -R2, c[0x0][0x168], RZ ;  /* 0x00005a00024e7a10 */ /* 0x000fc60007ffe1ff */
[----:B------:R-:W-:Y:S01]  /*1e30*/  IMAD R23, R0, c[0x0][0x184], R23 ;  /* 0x0000610000177a24 */ /* 0x000fe200078e0217 */
[----:B------:R-:W-:Y:S01]  /*1e40*/  SHF.L.U32 R95, R78, 0x1, RZ ;  /* 0x000000014e5f7819 */ /* 0x000fe200000006ff */
[----:B------:R-:W-:-:S03]  /*1e50*/  IMAD R22, R106, c[0x0][0x188], RZ ;  /* 0x000062006a167a24 */ /* 0x000fc600078e02ff */
[----:B------:R-:W-:Y:S01]  /*1e60*/  IADD3 R21, R21, R23, RZ ;  /* 0x0000001715157210 */ /* 0x000fe20007ffe0ff */
[C---:B------:R-:W-:Y:S02]  /*1e70*/  IMAD R23, R89.reuse, c[0x0][0x18c], R22 ;  /* 0x0000630059177a24 */ /* 0x040fe400078e0216 */
[----:B------:R-:W-:Y:S02]  /*1e80*/  IMAD R22, R106, c[0x0][0x1c0], RZ ;  /* 0x000070006a167a24 */ /* 0x000fe400078e02ff */
[----:B------:R-:W-:-:S05]  /*1e90*/  IMAD.WIDE.U32 R20, R89, c[0x0][0x188], R20 ;  /* 0x0000620059147a25 */ /* 0x000fca00078e0014 */
[----:B------:R-:W-:Y:S01]  /*1ea0*/  IADD3 R21, R21, R23, RZ ;  /* 0x0000001715157210 */ /* 0x000fe20007ffe0ff */
[----:B------:R-:W-:Y:S01]  /*1eb0*/  IMAD R23, R89, c[0x0][0x1c4], R22 ;  /* 0x0000710059177a24 */ /* 0x000fe200078e0216 */
[----:B------:R-:W-:-:S04]  /*1ec0*/  LEA R26, P0, R20, c[0x0][0x220], 0x3 ;  /* 0x00008800141a7a11 */ /* 0x000fc800078018ff */
[----:B------:R-:W-:Y:S01]  /*1ed0*/  LEA.HI.X R27, R20, c[0x0][0x224], R21, 0x3, P0 ;  /* 0x00008900141b7a11 */ /* 0x000fe200000f1c15 */
[----:B------:R-:W-:Y:S01]  /*1ee0*/  IMAD.WIDE.U32 R20, R89, c[0x0][0x1c0], R28 ;  /* 0x0000700059147a25 */ /* 0x000fe200078e001c */
[-C--:B------:R-:W-:Y:S02]  /*1ef0*/  ISETP.GE.AND P0, PT, R28, R95.reuse, PT ;  /* 0x0000005f1c00720c */ /* 0x080fe40003f06270 */
[-C--:B------:R-:W-:Y:S02]  /*1f00*/  ISETP.GE.AND P1, PT, R71, R95.reuse, PT ;  /* 0x0000005f4700720c */ /* 0x080fe40003f26270 */
[----:B------:R-:W-:Y:S01]  /*1f10*/  ISETP.GE.AND P2, PT, R72, R95, PT ;  /* 0x0000005f4800720c */ /* 0x000fe20003f46270 */
[----:B------:R-:W2:Y:S01]  /*1f20*/  LDG.E.64 R26, [R26.64] ;  /* 0x000000061a1a7981 */ /* 0x000ea2000c1e1b00 */
[----:B------:R-:W-:Y:S02]  /*1f30*/  LEA R92, P3, R20, R65, 0x2 ;  /* 0x00000041145c7211 */ /* 0x000fe400078610ff */
[----:B------:R-:W-:-:S02]  /*1f40*/  IADD3 R21, R21, R23, RZ ;  /* 0x0000001715157210 */ /* 0x000fc40007ffe0ff */
[----:B------:R-:W-:Y:S02]  /*1f50*/  MOV R23, RZ ;  /* 0x000000ff00177202 */ /* 0x000fe40000000f00 */
[----:B------:R-:W-:Y:S02]  /*1f60*/  LEA.HI.X R93, R20, R67, R21, 0x2, P3 ;  /* 0x00000043145d7211 */ /* 0x000fe400018f1415 */
[----:B------:R-:W-:Y:S02]  /*1f70*/  MOV R94, RZ ;  /* 0x000000ff005e7202 */ /* 0x000fe40000000f00 */
[----:B------:R-:W-:Y:S01]  /*1f80*/  MOV R90, RZ ;  /* 0x000000ff005a7202 */ /* 0x000fe20000000f00 */
[----:B------:R0:W3:Y:S01]  /*1f90*/  @!P0 LDG.E R23, [R92.64] ;  /* 0x000000065c178981 */ /* 0x0000e2000c1e1900 */
[----:B------:R-:W-:-:S03]  /*1fa0*/  ISETP.GE.AND P0, PT, R73, R95, PT ;  /* 0x0000005f4900720c */ /* 0x000fc60003f06270 */
[----:B------:R0:W4:Y:S01]  /*1fb0*/  @!P1 LDG.E R94, [R92.64+0x80] ;  /* 0x000080065c5e9981 */ /* 0x000122000c1e1900 */
[----:B------:R-:W-:-:S03]  /*1fc0*/  ISETP.GE.AND P1, PT, R74, R95, PT ;  /* 0x0000005f4a00720c */ /* 0x000fc60003f26270 */
[----:B------:R0:W4:Y:S01]  /*1fd0*/  @!P2 LDG.E R90, [R92.64+0x100] ;  /* 0x000100065c5aa981 */ /* 0x000122000c1e1900 */
[-C--:B------:R-:W-:Y:S01]  /*1fe0*/  ISETP.GE.AND P2, PT, R75, R95.reuse, PT ;  /* 0x0000005f4b00720c */ /* 0x080fe20003f46270 */
[----:B------:R-:W-:Y:S01]  /*1ff0*/  CS2R R100, SRZ ;  /* 0x0000000000647805 */ /* 0x000fe2000001ff00 */
[-C--:B------:R-:W-:Y:S02]  /*2000*/  ISETP.GE.AND P3, PT, R76, R95.reuse, PT ;  /* 0x0000005f4c00720c */ /* 0x080fe40003f66270 */
[----:B------:R-:W-:Y:S02]  /*2010*/  ISETP.GE.AND P4, PT, R77, R95, PT ;  /* 0x0000005f4d00720c */ /* 0x000fe40003f86270 */
[----:B------:R-:W-:Y:S02]  /*2020*/  MOV R97, RZ ;  /* 0x000000ff00617202 */ /* 0x000fe40000000f00 */
[----:B------:R-:W-:Y:S02]  /*2030*/  MOV R95, RZ ;  /* 0x000000ff005f7202 */ /* 0x000fe40000000f00 */
[----:B------:R-:W-:-:S02]  /*2040*/  MOV R105, RZ ;  /* 0x000000ff00697202 */ /* 0x000fc40000000f00 */
[----:B------:R0:W4:Y:S04]  /*2050*/  @!P0 LDG.E R97, [R92.64+0x180] ;  /* 0x000180065c618981 */ /* 0x000128000c1e1900 */
[----:B------:R0:W4:Y:S04]  /*2060*/  @!P1 LDG.E R95, [R92.64+0x200] ;  /* 0x000200065c5f9981 */ /* 0x000128000c1e1900 */
[----:B------:R0:W4:Y:S04]  /*2070*/  @!P2 LDG.E R101, [R92.64+0x280] ;  /* 0x000280065c65a981 */ /* 0x000128000c1e1900 */
[----:B------:R0:W4:Y:S04]  /*2080*/  @!P3 LDG.E R100, [R92.64+0x300] ;  /* 0x000300065c64b981 */ /* 0x000128000c1e1900 */
[----:B------:R0:W4:Y:S01]  /*2090*/  @!P4 LDG.E R105, [R92.64+0x380] ;  /* 0x000380065c69c981 */ /* 0x000122000c1e1900 */
[----:B------:R-:W-:Y:S01]  /*20a0*/  IMAD R99, R51, c[0x0][0x198], RZ ;  /* 0x0000660033637a24 */ /* 0x000fe200078e02ff */
[----:B------:R-:W-:Y:S01]  /*20b0*/  LEA.HI.SX32 R96, R66, R66, 0x1b ;  /* 0x0000004242607211 */ /* 0x000fe200078fdaff */
[----:B------:R-:W-:Y:S01]  /*20c0*/  IMAD.WIDE.U32 R20, R0, c[0x0][0x198], RZ ;  /* 0x0000660000147a25 */ /* 0x000fe200078e00ff */
[----:B------:R-:W-:-:S02]  /*20d0*/  ISETP.NE.AND P1, PT, R56, RZ, PT ;  /* 0x000000ff3800720c */ /* 0x000fc40003f25270 */
[----:B------:R-:W-:Y:S01]  /*20e0*/  IADD3 R113, R66, 0xa0, RZ ;  /* 0x000000a042717810 */ /* 0x000fe20007ffe0ff */
[----:B------:R-:W-:Y:S01]  /*20f0*/  IMAD R99, R0, c[0x0][0x19c], R99 ;  /* 0x0000670000637a24 */ /* 0x000fe200078e0263 */
[----:B------:R-:W-:Y:S01]  /*2100*/  IADD3 R115, R66, 0xc0, RZ ;  /* 0x000000c042737810 */ /* 0x000fe20007ffe0ff */
[----:B------:R-:W-:Y:S01]  /*2110*/  IMAD R22, R106, c[0x0][0x1a0], RZ ;  /* 0x000068006a167a24 */ /* 0x000fe200078e02ff */
[----:B0-----:R-:W-:Y:S01]  /*2120*/  IADD3 R93, R66, 0x20, RZ ;  /* 0x00000020425d7810 */ /* 0x001fe20007ffe0ff */
[----:B------:R-:W-:Y:S01]  /*2130*/  FADD.FTZ R107, R8, R52 ;  /* 0x00000034086b7221 */ /* 0x000fe20000010000 */
[----:B------:R-:W-:Y:S01]  /*2140*/  IADD3 R21, R21, R99, RZ ;  /* 0x0000006315157210 */ /* 0x000fe20007ffe0ff */
[----:B------:R-:W-:Y:S01]  /*2150*/  IMAD R111, R89, c[0x0][0x1a4], R22 ;  /* 0x00006900596f7a24 */ /* 0x000fe200078e0216 */
[----:B------:R-:W-:Y:S02]  /*2160*/  IADD3 R99, R66, 0x40, RZ ;  /* 0x0000004042637810 */ /* 0x000fe40007ffe0ff */
[-C--:B------:R-:W-:Y:S01]  /*2170*/  LEA.HI.SX32 R115, R115, R66.reuse, 0x1b ;  /* 0x0000004273737211 */ /* 0x080fe200078fdaff */
[----:B------:R-:W-:Y:S01]  /*2180*/  IMAD.WIDE.U32 R20, R89, c[0x0][0x1a0], R20 ;  /* 0x0000680059147a25 */ /* 0x000fe200078e0014 */
[----:B------:R-:W-:-:S04]  /*2190*/  LEA.HI.SX32 R99, R99, R66, 0x1b ;  /* 0x0000004263637211 */ /* 0x000fc800078fdaff */
[----:B------:R-:W-:Y:S02]  /*21a0*/  IADD3 R111, R21, R111, RZ ;  /* 0x0000006f156f7210 */ /* 0x000fe40007ffe0ff */
[C---:B------:R-:W-:Y:S02]  /*21b0*/  LEA R92, P0, R20.reuse, c[0x0][0x228], 0x3 ;  /* 0x00008a00145c7a11 */ /* 0x040fe400078018ff */
[----:B------:R-:W-:Y:S02]  /*21c0*/  LEA.HI.SX32 R21, R93, R66, 0x1b ;  /* 0x000000425d157211 */ /* 0x000fe400078fdaff */
[----:B------:R-:W-:Y:S02]  /*21d0*/  LEA.HI.X R93, R20, c[0x0][0x22c], R111, 0x3, P0 ;  /* 0x00008b00145d7a11 */ /* 0x000fe400000f1c6f */
[----:B------:R-:W-:Y:S02]  /*21e0*/  IADD3 R111, R66, 0x80, RZ ;  /* 0x00000080426f7810 */ /* 0x000fe40007ffe0ff */
[----:B------:R-:W-:-:S02]  /*21f0*/  ISETP.NE.AND P0, PT, R102, RZ, PT ;  /* 0x000000ff6600720c */ /* 0x000fc40003f05270 */
[----:B------:R-:W5:Y:S02]  /*2200*/  LDG.E.64 R92, [R92.64] ;  /* 0x000000065c5c7981 */ /* 0x000f64000c1e1b00 */
[----:B------:R-:W-:Y:S01]  /*2210*/  ISETP.LT.OR P2, PT, R104, 0x2, P0 ;  /* 0x000000026800780c */ /* 0x000fe20000741670 */
[-C--:B------:R-:W-:Y:S01]  /*2220*/  FMUL.FTZ R122, R4, R107.reuse ;  /* 0x0000006b047a7220 */ /* 0x080fe20000410000 */
[----:B------:R-:W-:Y:S01]  /*2230*/  BSSY B0, `(.L_x_13205) ;  /* 0x0000076000007945 */ /* 0x000fe20003800000 */
[----:B--2---:R-:W-:Y:S02]  /*2240*/  FMUL.FTZ R22, R26, 1.4426950216293334961 ;  /* 0x3fb8aa3b1a167820 */ /* 0x004fe40000410000 */
[----:B------:R-:W-:Y:S02]  /*2250*/  FMUL.FTZ R109, R27, R107 ;  /* 0x0000006b1b6d7220 */ /* 0x000fe40000410000 */
[----:B------:R-:W-:Y:S02]  /*2260*/  FMUL.FTZ R98, R107, R22 ;  /* 0x000000166b627220 */ /* 0x000fe40000410000 */
[----:B------:R-:W-:Y:S01]  /*2270*/  FMUL.RZ R114, R109, 0.15915493667125701904 ;  /* 0x3e22f9836d727820 */ /* 0x000fe2000040c000 */
[----:B------:R-:W-:Y:S01]  /*2280*/  IADD3 R109, R66, 0x60, RZ ;  /* 0x00000060426d7810 */ /* 0x000fe20007ffe0ff */
[----:B------:R-:W-:Y:S03]  /*2290*/  MUFU.EX2 R112, R98 ;  /* 0x0000006200707308 */ /* 0x000fe60000000800 */
[----:B------:R-:W-:Y:S01]  /*22a0*/  LEA.HI.SX32 R20, R109, R66, 0x1b ;  /* 0x000000426d147211 */ /* 0x000fe200078fdaff */
[----:B---3--:R0:W-:Y:S01]  /*22b0*/  STS [R96.X4], R23 ;  /* 0x0000001760007388 */ /* 0x0081e20000004800 */
[----:B------:R-:W-:-:S02]  /*22c0*/  LEA R109, R87, R89, 0x8 ;  /* 0x00000059576d7211 */ /* 0x000fc400078e40ff */
[----:B------:R-:W-:Y:S01]  /*22d0*/  @P1 IADD3 R109, R56, 0x200, RZ ;  /* 0x00000200386d1810 */ /* 0x000fe20007ffe0ff */
[----:B------:R-:W1:Y:S01]  /*22e0*/  MUFU.COS R119, R114 ;  /* 0x0000007200777308 */ /* 0x000e620000000000 */
[----:B----4-:R2:W-:Y:S04]  /*22f0*/  STS [R21.X4+0x80], R94 ;  /* 0x0000805e15007388 */ /* 0x0105e80000004800 */
[----:B------:R3:W-:Y:S01]  /*2300*/  STS [R99.X4+0x100], R90 ;  /* 0x0001005a63007388 */ /* 0x0007e20000004800 */
[----:B0-----:R-:W-:Y:S02]  /*2310*/  MOV R96, RZ ;  /* 0x000000ff00607202 */ /* 0x001fe40000000f00 */
[----:B------:R0:W4:Y:S01]  /*2320*/  MUFU.SIN R117, R114 ;  /* 0x0000007200757308 */ /* 0x0001220000000400 */
[----:B--2---:R-:W-:-:S02]  /*2330*/  IADD3 R21, R66, 0xe0, RZ ;  /* 0x000000e042157810 */ /* 0x004fc40007ffe0ff */
[-C--:B------:R-:W-:Y:S02]  /*2340*/  LEA.HI.SX32 R94, R113, R66.reuse, 0x1b ;  /* 0x00000042715e7211 */ /* 0x080fe400078fdaff */
[-C--:B---3--:R-:W-:Y:S01]  /*2350*/  LEA.HI.SX32 R90, R111, R66.reuse, 0x1b ;  /* 0x000000426f5a7211 */ /* 0x088fe200078fdaff */
[----:B-1----:R-:W-:Y:S01]  /*2360*/  FMUL.FTZ R98, R112, R119 ;  /* 0x0000007770627220 */ /* 0x002fe20000410000 */
[----:B------:R-:W-:Y:S01]  /*2370*/  LEA.HI.SX32 R110, R21, R66, 0x1b ;  /* 0x00000042156e7211 */ /* 0x000fe200078fdaff */
[----:B------:R1:W-:Y:S01]  /*2380*/  STS [R20.X4+0x180], R97 ;  /* 0x0001806114007388 */ /* 0x0003e20000004800 */
[----:B------:R-:W-:Y:S02]  /*2390*/  SHF.L.U32 R21, R66, 0x3, RZ ;  /* 0x0000000342157819 */ /* 0x000fe400000006ff */
[----:B0-----:R-:W-:Y:S01]  /*23a0*/  @!P2 IADD3 R114, R104, -0x2, RZ ;  /* 0xfffffffe6872a810 */ /* 0x001fe20007ffe0ff */
[----:B------:R0:W-:Y:S01]  /*23b0*/  STS [R90.X4+0x200], R95 ;  /* 0x0002005f5a007388 */ /* 0x0001e20000004800 */
[----:B------:R-:W-:Y:S01]  /*23c0*/  LEA.HI.SX32 R23, R21, R21, 0x1b ;  /* 0x0000001515177211 */ /* 0x000fe200078fdaff */
[----:B----4-:R-:W-:-:S02]  /*23d0*/  FMUL.FTZ R99, R112, R117 ;  /* 0x0000007570637220 */ /* 0x010fc40000410000 */
[----:B------:R2:W-:Y:S01]  /*23e0*/  STS [R94.X4+0x280], R101 ;  /* 0x000280655e007388 */ /* 0x0005e20000004800 */
[----:B-1----:R-:W-:-:S03]  /*23f0*/  MOV R97, RZ ;  /* 0x000000ff00617202 */ /* 0x002fc60000000f00 */
[----:B------:R-:W-:Y:S01]  /*2400*/  STS [R115.X4+0x300], R100 ;  /* 0x0003006473007388 */ /* 0x000fe20000004800 */
[----:B0-----:R-:W-:-:S03]  /*2410*/  @!P2 IMAD R95, R114, c[0x0][0x16c], R89 ;  /* 0x00005b00725faa24 */ /* 0x001fc600078e0259 */
[----:B------:R0:W-:Y:S01]  /*2420*/  STS [R110.X4+0x380], R105 ;  /* 0x000380696e007388 */ /* 0x0001e20000004800 */
[----:B------:R-:W-:-:S06]  /*2430*/  NOP ;  /* 0x0000000000007918 */ /* 0x000fcc0000000000 */
[----:B--2---:R-:W-:Y:S01]  /*2440*/  SHF.L.U32 R94, R109, 0x3, RZ ;  /* 0x000000036d5e7819 */ /* 0x004fe200000006ff */
[----:B------:R-:W1:Y:S01]  /*2450*/  LDS R131, [R23.X4] ;  /* 0x0000000017837984 */ /* 0x000e620000004800 */
[----:B------:R-:W-:Y:S02]  /*2460*/  FADD.FTZ R112, R9, R52 ;  /* 0x0000003409707221 */ /* 0x000fe40000010000 */
[----:B------:R-:W-:Y:S01]  /*2470*/  @!P2 IMAD.WIDE R20, R95, 0x10, R34 ;  /* 0x000000105f14a825 */ /* 0x000fe200078e0222 */
[----:B------:R-:W2:Y:S04]  /*2480*/  LDS R139, [R23.X4+0x4] ;  /* 0x00000400178b7984 */ /* 0x000ea80000004800 */
[----:B------:R-:W3:Y:S04]  /*2490*/  LDS R129, [R23.X4+0x8] ;  /* 0x0000080017817984 */ /* 0x000ee80000004800 */
[----:B------:R-:W4:Y:S04]  /*24a0*/  LDS R133, [R23.X4+0xc] ;  /* 0x00000c0017857984 */ /* 0x000f280000004800 */
[----:B------:R-:W1:Y:S04]  /*24b0*/  LDS R130, [R23.X4+0x10] ;  /* 0x0000100017827984 */ /* 0x000e680000004800 */
[----:B------:R-:W1:Y:S04]  /*24c0*/  LDS R134, [R23.X4+0x14] ;  /* 0x0000140017867984 */ /* 0x000e680000004800 */
[----:B------:R-:W1:Y:S04]  /*24d0*/  LDS R121, [R23.X4+0x18] ;  /* 0x0000180017797984 */ /* 0x000e680000004800 */
[----:B------:R0:W1:Y:S04]  /*24e0*/  LDS R125, [R23.X4+0x1c] ;  /* 0x00001c00177d7984 */ /* 0x0000680000004800 */
[----:B------:R0:W-:Y:S04]  /*24f0*/  STS.64 [R94+0xc90], R98 ;  /* 0x000c90625e007388 */ /* 0x0001e80000000a00 */
[----:B------:R-:W-:Y:S01]  /*2500*/  BAR.SYNC.DEFER_BLOCKING 0x0 ;  /* 0x0000000000007b1d */ /* 0x000fe20000010000 */
[----:B------:R-:W-:-:S04]  /*2510*/  FMUL.FTZ R90, R27, R112 ;  /* 0x000000701b5a7220 */ /* 0x000fc80000410000 */
[----:B------:R-:W-:Y:S02]  /*2520*/  FMUL.RZ R95, R90, 0.15915493667125701904 ;  /* 0x3e22f9835a5f7820 */ /* 0x000fe4000040c000 */
[----:B------:R-:W-:Y:S02]  /*2530*/  FMUL.FTZ R90, R112, R22 ;  /* 0x00000016705a7220 */ /* 0x000fe40000410000 */
[----:B------:R-:W-:Y:S01]  /*2540*/  MUFU.SIN R113, R95 ;  /* 0x0000005f00717308 */ /* 0x000fe20000000400 */
[--C-:B------:R-:W-:Y:S02]  /*2550*/  FADD.FTZ R109, R10, R52.reuse ;  /* 0x000000340a6d7221 */ /* 0x100fe40000010000 */
[----:B0-----:R-:W-:-:S05]  /*2560*/  FADD.FTZ R110, R11, R52 ;  /* 0x000000340b6e7221 */ /* 0x001fca0000010000 */
[----:B------:R-:W0:Y:S01]  /*2570*/  MUFU.EX2 R90, R90 ;  /* 0x0000005a005a7308 */ /* 0x000e220000000800 */
[----:B------:R-:W-:Y:S01]  /*2580*/  FMUL.FTZ R23, R27, R109 ;  /* 0x0000006d1b177220 */ /* 0x000fe20000410000 */
[----:B------:R0:W5:Y:S06]  /*2590*/  @!P2 LDG.E.64 R96, [R20.64+0x8] ;  /* 0x000008061460a981 */ /* 0x00016c000c1e1b00 */
[----:B------:R-:W1:Y:S01]  /*25a0*/  MUFU.COS R111, R95 ;  /* 0x0000005f006f7308 */ /* 0x000e620000000000 */
[----:B------:R-:W-:Y:S02]  /*25b0*/  FMUL.RZ R94, R23, 0.15915493667125701904 ;  /* 0x3e22f983175e7820 */ /* 0x000fe4000040c000 */
[----:B0-----:R-:W-:-:S02]  /*25c0*/  FMUL.FTZ R20, R109, R22 ;  /* 0x000000166d147220 */ /* 0x001fc40000410000 */
[----:B------:R-:W-:-:S03]  /*25d0*/  FMUL.FTZ R21, R27, R110 ;  /* 0x0000006e1b157220 */ /* 0x000fc60000410000 */
[----:B------:R-:W-:Y:S01]  /*25e0*/  MUFU.SIN R115, R94 ;  /* 0x0000005e00737308 */ /* 0x000fe20000000400 */
[----:B------:R-:W-:Y:S02]  /*25f0*/  FMUL.FTZ R22, R110, R22 ;  /* 0x000000166e167220 */ /* 0x000fe40000410000 */
[----:B------:R-:W-:-:S05]  /*2600*/  FMUL.RZ R100, R21, 0.15915493667125701904 ;  /* 0x3e22f98315647820 */ /* 0x000fca000040c000 */
[----:B------:R-:W0:Y:S01]  /*2610*/  MUFU.EX2 R20, R20 ;  /* 0x0000001400147308 */ /* 0x000e220000000800 */
[----:B------:R-:W-:-:S07]  /*2620*/  FMUL.FTZ R113, R90, R113 ;  /* 0x000000715a717220 */ /* 0x000fce0000410000 */
[----:B------:R0:W2:Y:S01]  /*2630*/  MUFU.COS R101, R94 ;  /* 0x0000005e00657308 */ /* 0x0000a20000000000 */
[----:B-1----:R-:W-:Y:S02]  /*2640*/  FMUL.FTZ R111, R90, R111 ;  /* 0x0000006f5a6f7220 */ /* 0x002fe40000410000 */
[----:B------:R-:W-:-:S05]  /*2650*/  FMUL.FTZ R90, RZ, R113 ;  /* 0x00000071ff5a7220 */ /* 0x000fca0000410000 */
[----:B------:R-:W-:Y:S01]  /*2660*/  MUFU.EX2 R22, R22 ;  /* 0x0000001600167308 */ /* 0x000fe20000000800 */
[----:B0-----:R-:W-:-:S07]  /*2670*/  FMUL.FTZ R94, R113, R122 ;  /* 0x0000007a715e7220 */ /* 0x001fce0000410000 */
[----:B------:R-:W0:Y:S01]  /*2680*/  MUFU.SIN R21, R100 ;  /* 0x0000006400157308 */ /* 0x000e220000000400 */
[----:B------:R-:W-:Y:S02]  /*2690*/  FFMA.FTZ R94, RZ, R111, R94 ;  /* 0x0000006fff5e7223 */ /* 0x000fe4000001005e */
[----:B------:R-:W-:Y:S02]  /*26a0*/  FMUL.FTZ R124, R5, R112 ;  /* 0x00000070057c7220 */ /* 0x000fe40000410000 */
[----:B------:R-:W-:-:S03]  /*26b0*/  FFMA.FTZ R95, R111, R122, -R90 ;  /* 0x0000007a6f5f7223 */ /* 0x000fc6000001085a */
[----:B------:R-:W1:Y:S01]  /*26c0*/  MUFU.COS R23, R100 ;  /* 0x0000006400177308 */ /* 0x000e620000000000 */
[C---:B------:R-:W-:Y:S02]  /*26d0*/  FMUL.FTZ R115, R20.reuse, R115 ;  /* 0x0000007314737220 */ /* 0x040fe40000410000 */
[----:B------:R-:W-:Y:S02]  /*26e0*/  FADD.FTZ R94, RZ, R94 ;  /* 0x0000005eff5e7221 */ /* 0x000fe40000010000 */
[----:B--2---:R-:W-:Y:S02]  /*26f0*/  FMUL.FTZ R101, R20, R101 ;  /* 0x0000006514657220 */ /* 0x004fe40000410000 */
[----:B------:R-:W-:Y:S02]  /*2700*/  FADD.FTZ R20, R124, R95 ;  /* 0x0000005f7c147221 */ /* 0x000fe40000010000 */
[----:B------:R-:W-:Y:S02]  /*2710*/  FMUL.FTZ R90, R115, R94 ;  /* 0x0000005e735a7220 */ /* 0x000fe40000410000 */
[----:B0-----:R-:W-:-:S02]  /*2720*/  FMUL.FTZ R120, R22, R21 ;  /* 0x0000001516787220 */ /* 0x001fc40000410000 */
[-C--:B------:R-:W-:Y:S02]  /*2730*/  FMUL.FTZ R21, R115, R20.reuse ;  /* 0x0000001473157220 */ /* 0x080fe40000410000 */
[----:B------:R-:W-:Y:S01]  /*2740*/  FFMA.FTZ R95, R101, R20, -R90 ;  /* 0x00000014655f7223 */ /* 0x000fe2000001085a */
[----:B------:R-:W-:Y:S01]  /*2750*/  ISETP.NE.AND P2, PT, R56, 0x1f, PT ;  /* 0x0000001f3800780c */ /* 0x000fe20003f45270 */
[----:B------:R-:W-:Y:S02]  /*2760*/  FMUL.FTZ R20, R99, R113 ;  /* 0x0000007163147220 */ /* 0x000fe40000410000 */
[----:B------:R-:W-:Y:S02]  /*2770*/  FFMA.FTZ R21, R101, R94, R21 ;  /* 0x0000005e65157223 */ /* 0x000fe40000010015 */
[----:B-1----:R-:W-:Y:S02]  /*2780*/  FMUL.FTZ R118, R22, R23 ;  /* 0x0000001716767220 */ /* 0x002fe40000410000 */
[----:B------:R-:W-:-:S02]  /*2790*/  FMUL.FTZ R22, R98, R113 ;  /* 0x0000007162167220 */ /* 0x000fc40000410000 */
[----:B------:R-:W-:Y:S02]  /*27a0*/  FFMA.FTZ R20, R98, R111, -R20 ;  /* 0x0000006f62147223 */ /* 0x000fe40000010814 */
[----:B------:R-:W-:Y:S02]  /*27b0*/  FMUL.FTZ R140, R6, R109 ;  /* 0x0000006d068c7220 */ /* 0x000fe40000410000 */
[----:B------:R-:W-:Y:S02]  /*27c0*/  FADD.FTZ R105, RZ, R21 ;  /* 0x00000015ff697221 */ /* 0x000fe40000010000 */
[----:B------:R-:W-:Y:S02]  /*27d0*/  FFMA.FTZ R22, R99, R111, R22 ;  /* 0x0000006f63167223 */ /* 0x000fe40000010016 */
[----:B------:R-:W-:Y:S02]  /*27e0*/  FMUL.FTZ R23, R115, R20 ;  /* 0x0000001473177220 */ /* 0x000fe40000410000 */
[----:B------:R-:W-:-:S02]  /*27f0*/  FADD.FTZ R95, R140, R95 ;  /* 0x0000005f8c5f7221 */ /* 0x000fc40000010000 */
[C---:B------:R-:W-:Y:S02]  /*2800*/  FMUL.FTZ R90, R120.reuse, R105 ;  /* 0x00000069785a7220 */ /* 0x040fe40000410000 */
[-C--:B------:R-:W-:Y:S02]  /*2810*/  FMUL.FTZ R21, R115, R22.reuse ;  /* 0x0000001673157220 */ /* 0x080fe40000410000 */
[C---:B------:R-:W-:Y:S02]  /*2820*/  FFMA.FTZ R23, R101.reuse, R22, R23 ;  /* 0x0000001665177223 */ /* 0x040fe40000010017 */
[-C--:B------:R-:W-:Y:S02]  /*2830*/  FMUL.FTZ R22, R120, R95.reuse ;  /* 0x0000005f78167220 */ /* 0x080fe40000410000 */
[----:B------:R-:W-:Y:S02]  /*2840*/  FFMA.FTZ R116, R118, R95, -R90 ;  /* 0x0000005f76747223 */ /* 0x000fe4000001085a */
[----:B------:R0:W1:Y:S01]  /*2850*/  @P2 LDS.64 R94, [R56.X8+0x1c98] ;  /* 0x001c9800385e2984 */ /* 0x0000620000008a00 */
[----:B------:R-:W-:-:S02]  /*2860*/  FFMA.FTZ R21, R101, R20, -R21 ;  /* 0x0000001465157223 */ /* 0x000fc40000010815 */
[C---:B------:R-:W-:Y:S02]  /*2870*/  FMUL.FTZ R90, R120.reuse, R23 ;  /* 0x00000017785a7220 */ /* 0x040fe40000410000 */
[----:B------:R-:W-:Y:S02]  /*2880*/  FMUL.FTZ R20, R120, R21 ;  /* 0x0000001578147220 */ /* 0x000fe40000410000 */
[C---:B------:R-:W-:Y:S02]  /*2890*/  FFMA.FTZ R22, R118.reuse, R105, R22 ;  /* 0x0000006976167223 */ /* 0x040fe40000010016 */
[----:B------:R-:W-:Y:S02]  /*28a0*/  FMUL.FTZ R137, R7, R110 ;  /* 0x0000006e07897220 */ /* 0x000fe40000410000 */
[C---:B------:R-:W-:Y:S02]  /*28b0*/  FFMA.FTZ R90, R118.reuse, R21, -R90 ;  /* 0x00000015765a7223 */ /* 0x040fe4000001085a */
[----:B------:R-:W-:-:S02]  /*28c0*/  FFMA.FTZ R23, R118, R23, R20 ;  /* 0x0000001776177223 */ /* 0x000fc40000010014 */
[----:B------:R-:W-:Y:S02]  /*28d0*/  FADD.FTZ R114, RZ, R22 ;  /* 0x00000016ff727221 */ /* 0x000fe40000010000 */
[----:B------:R-:W-:Y:S01]  /*28e0*/  FADD.FTZ R116, R137, R116 ;  /* 0x0000007489747221 */ /* 0x000fe20000010000 */
[----:B------:R-:W-:Y:S05]  /*28f0*/  @P2 BRA `(.L_x_13206) ;  /* 0x0000009000002947 */ /* 0x000fea0003800000 */
[----:B0--34-:R-:W-:Y:S01]  /*2900*/  ISETP.NE.AND P3, PT, R104, c[0x0][0x174], PT ;  /* 0x00005d0068007a0c */ /* 0x019fe20003f65270 */
        /* <DEDUP_REMOVED lines=8> */
.L_x_13206:
[----:B0--34-:R-:W-:Y:S05]  /*2990*/  BSYNC B0 ;  /* 0x0000000000007941 */ /* 0x019fea0003800000 */
.L_x_13205:
[----:B------:R-:W0:Y:S01]  /*29a0*/  SHFL.UP PT, R22, R116, 0x1, RZ ;  /* 0x0420000074167989 */ /* 0x000e2200000e00ff */
[----:B------:R-:W-:Y:S01]  /*29b0*/  ISETP.GE.AND P3, PT, R66, 0x1, PT ;  /* 0x000000014200780c */ /* 0x000fe20003f66270 */
[----:B------:R-:W-:Y:S01]  /*29c0*/  FADD.FTZ R132, R85, R85 ;  /* 0x0000005555847221 */ /* 0x000fe20000010000 */
[----:B------:R-:W-:Y:S01]  /*29d0*/  ISETP.GE.OR P0, PT, R104, c[0x0][0x174], P0 ;  /* 0x00005d0068007a0c */ /* 0x000fe20000706670 */
[----:B------:R-:W2:Y:S01]  /*29e0*/  SHFL.UP PT, R100, R114, 0x1, RZ ;  /* 0x0420000072647989 */ /* 0x000ea200000e00ff */
[----:B-1----:R-:W-:Y:S01]  /*29f0*/  FMUL.FTZ R143, R120, -R94 ;  /* 0x8000005e788f7220 */ /* 0x002fe20000410000 */
[----:B------:R-:W-:Y:S02]  /*2a00*/  BSSY B0, `(.L_x_13207) ;  /* 0x00000ab000007945 */ /* 0x000fe40003800000 */
[----:B------:R-:W1:Y:S01]  /*2a10*/  SHFL.UP PT, R20, R90, 0x1, RZ ;  /* 0x042000005a147989 */ /* 0x000e6200000e00ff */
[----:B------:R-:W-:-:S03]  /*2a20*/  FFMA.FTZ R144, R118, -R95, R143 ;  /* 0x8000005f76907223 */ /* 0x000fc6000001008f */
[----:B------:R-:W3:Y:S04]  /*2a30*/  SHFL.UP PT, R21, R23, 0x1, RZ ;  /* 0x0420000017157989 */ /* 0x000ee800000e00ff */
[----:B-----5:R-:W-:Y:S04]  /*2a40*/  SHFL.IDX PT, R97, R97, RZ, 0x1f ;  /* 0x00001fff61617589 */ /* 0x020fe800000e0000 */
[----:B------:R-:W-:Y:S01]  /*2a50*/  SHFL.IDX PT, R96, R96, RZ, 0x1f ;  /* 0x00001fff60607589 */ /* 0x000fe200000e0000 */
[C---:B0-----:R-:W-:Y:S02]  /*2a60*/  FMUL.FTZ R119, R23.reuse, R22 ;  /* 0x0000001617777220 */ /* 0x041fe40000410000 */
[----:B--2---:R-:W-:-:S02]  /*2a70*/  FMUL.FTZ R117, R23, R100 ;  /* 0x0000006417757220 */ /* 0x004fc40000410000 */
[C---:B------:R-:W-:Y:S02]  /*2a80*/  FFMA.FTZ R119, R90.reuse, R100, R119 ;  /* 0x000000645a777223 */ /* 0x040fe40000010077 */
[C---:B-1----:R-:W-:Y:S02]  /*2a90*/  FMUL.FTZ R105, R23.reuse, R20 ;  /* 0x0000001417697220 */ /* 0x042fe40000410000 */
[C---:B------:R-:W-:Y:S02]  /*2aa0*/  FFMA.FTZ R117, R90.reuse, R22, -R117 ;  /* 0x000000165a757223 */ /* 0x040fe40000010875 */
[-C--:B---3--:R-:W-:Y:S02]  /*2ab0*/  FFMA.FTZ R22, R90, R21.reuse, R105 ;  /* 0x000000155a167223 */ /* 0x088fe40000010069 */
[C---:B------:R-:W-:Y:S02]  /*2ac0*/  FMUL.FTZ R21, R23.reuse, R21 ;  /* 0x0000001517157220 */ /* 0x040fe40000410000 */
[----:B------:R-:W-:Y:S01]  /*2ad0*/  @P3 FADD.FTZ R114, R114, R119 ;  /* 0x0000007772723221 */ /* 0x000fe20000010000 */
[----:B------:R-:W-:Y:S01]  /*2ae0*/  FSEL R22, R23, R22, !P3 ;  /* 0x0000001617167208 */ /* 0x000fe20005800000 */
[----:B------:R-:W-:-:S02]  /*2af0*/  @P3 FADD.FTZ R116, R116, R117 ;  /* 0x0000007574743221 */ /* 0x000fc40000010000 */
        /* <DEDUP_REMOVED lines=8> */
[----:B------:R-:W-:Y:S02]  /*2b80*/  FFMA.FTZ R105, R90, R105, -R20 ;  /* 0x000000695a697223 */ /* 0x000fe40000010814 */
[----:B--2---:R-:W-:Y:S02]  /*2b90*/  FMUL.FTZ R100, R22, R21 ;  /* 0x0000001516647220 */ /* 0x004fe40000410000 */
[----:B------:R-:W-:Y:S02]  /*2ba0*/  FFMA.FTZ R119, R90, R117, R119 ;  /* 0x000000755a777223 */ /* 0x000fe40000010077 */
[-C--:B---3--:R-:W-:Y:S02]  /*2bb0*/  FMUL.FTZ R20, R22, R23.reuse ;  /* 0x0000001716147220 */ /* 0x088fe40000410000 */
[C---:B------:R-:W-:Y:S02]  /*2bc0*/  FFMA.FTZ R23, R90.reuse, R23, R100 ;  /* 0x000000175a177223 */ /* 0x040fe40000010064 */
[----:B------:R-:W-:-:S02]  /*2bd0*/  @P3 FFMA.FTZ R90, R90, R21, -R20 ;  /* 0x000000155a5a3223 */ /* 0x000fc40000010814 */
        /* <DEDUP_REMOVED lines=30> */
[----:B------:R-:W-:Y:S02]  /*2dc0*/  FFMA.FTZ R117, R90, R117, R100 ;  /* 0x000000755a757223 */ /* 0x000fe40000010064 */
[----:B------:R-:W-:-:S02]  /*2dd0*/  FMUL.FTZ R22, R93, R125 ;  /* 0x0000007d5d167220 */ /* 0x000fc40000410000 */
[----:B------:R-:W-:Y:S01]  /*2de0*/  @P3 FFMA.FTZ R90, R90, R21, -R23 ;  /* 0x000000155a5a3223 */ /* 0x000fe20000010817 */
[----:B------:R-:W-:Y:S01]  /*2df0*/  FSEL R23, R126, R119, !P3 ;  /* 0x000000777e177208 */ /* 0x000fe20005800000 */
[----:B------:R-:W-:Y:S02]  /*2e00*/  FFMA.FTZ R127, R92, R121, -R22 ;  /* 0x000000795c7f7223 */ /* 0x000fe40000010816 */
[----:B------:R-:W-:Y:S01]  /*2e10*/  @P3 FADD.FTZ R114, R114, R117 ;  /* 0x0000007572723221 */ /* 0x000fe20000010000 */
[----:B------:R-:W0:Y:S01]  /*2e20*/  SHFL.UP PT, R22, R90, 0x10, RZ ;  /* 0x060000005a167989 */ /* 0x000e2200000e00ff */
[----:B------:R-:W-:Y:S01]  /*2e30*/  @P3 FADD.FTZ R116, R116, R105 ;  /* 0x0000006974743221 */ /* 0x000fe20000010000 */
[----:B------:R-:W-:Y:S01]  /*2e40*/  ISETP.GE.AND P3, PT, R66, 0x10, PT ;  /* 0x000000104200780c */ /* 0x000fe20003f66270 */
[----:B------:R-:W-:Y:S01]  /*2e50*/  FMUL.FTZ R20, R92, R125 ;  /* 0x0000007d5c147220 */ /* 0x000fe20000410000 */
[----:B------:R-:W1:Y:S01]  /*2e60*/  SHFL.UP PT, R100, R23, 0x10, RZ ;  /* 0x0600000017647989 */ /* 0x000e6200000e00ff */
[----:B------:R-:W-:-:S02]  /*2e70*/  FADD.FTZ R126, R86, R86 ;  /* 0x00000056567e7221 */ /* 0x000fc40000010000 */
[C---:B------:R-:W-:Y:S01]  /*2e80*/  FFMA.FTZ R123, R93.reuse, R121, R20 ;  /* 0x000000795d7b7223 */ /* 0x040fe20000010014 */
[----:B------:R-:W2:Y:S01]  /*2e90*/  SHFL.UP PT, R128, R114, 0x10, RZ ;  /* 0x0600000072807989 */ /* 0x000ea200000e00ff */
[-C--:B------:R-:W-:Y:S02]  /*2ea0*/  FMUL.FTZ R20, R92, R134.reuse ;  /* 0x000000865c147220 */ /* 0x080fe40000410000 */
[C---:B------:R-:W-:Y:S01]  /*2eb0*/  FMUL.FTZ R123, R126.reuse, R123 ;  /* 0x0000007b7e7b7220 */ /* 0x040fe20000410000 */
[----:B------:R-:W3:Y:S01]  /*2ec0*/  SHFL.UP PT, R105, R116, 0x10, RZ ;  /* 0x0600000074697989 */ /* 0x000ee200000e00ff */
[C---:B------:R-:W-:Y:S02]  /*2ed0*/  FMUL.FTZ R21, R93.reuse, R134 ;  /* 0x000000865d157220 */ /* 0x040fe40000410000 */
[----:B------:R-:W-:Y:S02]  /*2ee0*/  FFMA.FTZ R119, R93, R130, R20 ;  /* 0x000000825d777223 */ /* 0x000fe40000010014 */
[----:B------:R-:W-:-:S02]  /*2ef0*/  FMUL.FTZ R127, R126, R127 ;  /* 0x0000007f7e7f7220 */ /* 0x000fc40000410000 */
[----:B------:R-:W-:Y:S02]  /*2f00*/  FMUL.FTZ R117, R118, R123 ;  /* 0x0000007b76757220 */ /* 0x000fe40000410000 */
[----:B------:R-:W-:Y:S02]  /*2f10*/  FFMA.FTZ R21, R92, R130, -R21 ;  /* 0x000000825c157223 */ /* 0x000fe40000010815 */
[----:B------:R-:W-:Y:S02]  /*2f20*/  FMUL.FTZ R119, R132, R119 ;  /* 0x0000007784777220 */ /* 0x000fe40000410000 */
[C---:B------:R-:W-:Y:S02]  /*2f30*/  FMUL.FTZ R20, R120.reuse, R123 ;  /* 0x0000007b78147220 */ /* 0x040fe40000410000 */
[----:B------:R-:W-:Y:S02]  /*2f40*/  FFMA.FTZ R136, -R120, R127, -R117 ;  /* 0x0000007f78887223 */ /* 0x000fe40000010975 */
[----:B------:R-:W-:-:S02]  /*2f50*/  FMUL.FTZ R117, R132, R21 ;  /* 0x0000001584757220 */ /* 0x000fc40000410000 */
[----:B------:R-:W-:Y:S02]  /*2f60*/  FFMA.FTZ R20, R118, R127, -R20 ;  /* 0x0000007f76147223 */ /* 0x000fe40000010814 */
[----:B------:R-:W-:Y:S02]  /*2f70*/  FADD.FTZ R138, -R119, R136 ;  /* 0x00000088778a7221 */ /* 0x000fe40000010100 */
[----:B0-----:R-:W-:Y:S02]  /*2f80*/  FMUL.FTZ R21, R23, R22 ;  /* 0x0000001617157220 */ /* 0x001fe40000410000 */
[----:B------:R-:W-:Y:S02]  /*2f90*/  FADD.FTZ R20, R117, R20 ;  /* 0x0000001475147221 */ /* 0x000fe40000010000 */
[----:B------:R-:W-:Y:S02]  /*2fa0*/  FMUL.FTZ R135, R115, -R138 ;  /* 0x8000008a73877220 */ /* 0x000fe40000410000 */
[----:B-1----:R-:W-:-:S02]  /*2fb0*/  FFMA.FTZ R136, R90, R100, R21 ;  /* 0x000000645a887223 */ /* 0x002fc40000010015 */
[-C--:B------:R-:W-:Y:S02]  /*2fc0*/  FFMA.FTZ R135, R101, R20.reuse, -R135 ;  /* 0x0000001465877223 */ /* 0x080fe40000010887 */
[----:B------:R-:W-:Y:S01]  /*2fd0*/  FMUL.FTZ R142, R115, -R20 ;  /* 0x80000014738e7220 */ /* 0x000fe20000410000 */
[C---:B------:R-:W-:Y:S01]  /*2fe0*/  FSEL R136, R23.reuse, R136, !P3 ;  /* 0x0000008817887208 */ /* 0x040fe20005800000 */
[C---:B--2---:R-:W-:Y:S02]  /*2ff0*/  FMUL.FTZ R20, R23.reuse, R128 ;  /* 0x0000008017147220 */ /* 0x044fe40000410000 */
[CC--:B---3--:R-:W-:Y:S02]  /*3000*/  FMUL.FTZ R141, R23.reuse, R105.reuse ;  /* 0x00000069178d7220 */ /* 0x0c8fe40000410000 */
[----:B------:R-:W-:Y:S01]  /*3010*/  FMUL.FTZ R21, R23, R100 ;  /* 0x0000006417157220 */ /* 0x000fe20000410000 */
[----:B------:R-:W0:Y:S01]  /*3020*/  SHFL.UP PT, R136, R136, 0x1, RZ ;  /* 0x0420000088887989 */ /* 0x000e2200000e00ff */
[C---:B------:R-:W-:Y:S01]  /*3030*/  FFMA.FTZ R105, R90.reuse, R105, -R20 ;  /* 0x000000695a697223 */ /* 0x040fe20000010814 */
[----:B------:R-:W-:Y:S01]  /*3040*/  MOV R20, 0x3f800000 ;  /* 0x3f80000000147802 */ /* 0x000fe20000000f00 */
[----:B------:R-:W-:-:S02]  /*3050*/  FFMA.FTZ R141, R90, R128, R141 ;  /* 0x000000805a8d7223 */ /* 0x000fc4000001008d */
[----:B------:R-:W-:Y:S01]  /*3060*/  @P3 FFMA.FTZ R90, R90, R22, -R21 ;  /* 0x000000165a5a3223 */ /* 0x000fe20000010815 */
[----:B------:R-:W-:Y:S01]  /*3070*/  HFMA2.MMA R21, -RZ, RZ, 0, 0 ;  /* 0x00000000ff157435 */ /* 0x000fe200000001ff */
[-C--:B------:R-:W-:Y:S01]  /*3080*/  FMUL.FTZ R100, R93, R133.reuse ;  /* 0x000000855d647220 */ /* 0x080fe20000410000 */
[----:B------:R-:W-:Y:S01]  /*3090*/  CS2R R22, SRZ ;  /* 0x0000000000167805 */ /* 0x000fe2000001ff00 */
[----:B------:R-:W-:Y:S02]  /*30a0*/  FMUL.FTZ R128, R92, R133 ;  /* 0x000000855c807220 */ /* 0x000fe40000410000 */
[----:B------:R-:W-:Y:S01]  /*30b0*/  FFMA.FTZ R142, R101, R138, R142 ;  /* 0x0000008a658e7223 */ /* 0x000fe2000001008e */
[----:B------:R-:W1:Y:S01]  /*30c0*/  SHFL.UP PT, R90, R90, 0x1, RZ ;  /* 0x042000005a5a7989 */ /* 0x000e6200000e00ff */
[----:B------:R-:W-:Y:S02]  /*30d0*/  @P3 FADD.FTZ R116, R116, R105 ;  /* 0x0000006974743221 */ /* 0x000fe40000010000 */
[----:B------:R-:W-:Y:S01]  /*30e0*/  @P3 FADD.FTZ R114, R114, R141 ;  /* 0x0000008d72723221 */ /* 0x000fe20000010000 */
[----:B------:R-:W-:Y:S01]  /*30f0*/  @!P0 LDS.128 R20, [R89.X16+0x1d90] ;  /* 0x001d900059148984 */ /* 0x000fe2000000cc00 */
[----:B------:R-:W-:Y:S01]  /*3100*/  FADD.FTZ R138, R84, R84 ;  /* 0x00000054548a7221 */ /* 0x000fe20000010000 */
[----:B------:R-:W-:Y:S01]  /*3110*/  ISETP.NE.AND P0, PT, R102, 0x1f, PT ;  /* 0x0000001f6600780c */ /* 0x000fe20003f05270 */
[-C--:B------:R-:W-:Y:S01]  /*3120*/  FFMA.FTZ R105, R92, R129.reuse, -R100 ;  /* 0x000000815c697223 */ /* 0x080fe20000010864 */
[----:B------:R-:W2:Y:S01]  /*3130*/  SHFL.UP PT, R116, R116, 0x1, RZ ;  /* 0x0420000074747989 */ /* 0x000ea200000e00ff */
[----:B------:R-:W-:-:S02]  /*3140*/  FFMA.FTZ R141, R93, R129, R128 ;  /* 0x000000815d8d7223 */ /* 0x000fc40000010080 */
[C---:B------:R-:W-:Y:S01]  /*3150*/  FMUL.FTZ R100, R138.reuse, R105 ;  /* 0x000000698a647220 */ /* 0x040fe20000410000 */
[----:B------:R3:W4:Y:S01]  /*3160*/  SHFL.UP PT, R128, R114, 0x1, RZ ;  /* 0x0420000072807989 */ /* 0x00072200000e00ff */
[----:B------:R-:W-:Y:S02]  /*3170*/  FMUL.FTZ R105, R138, R141 ;  /* 0x0000008d8a697220 */ /* 0x000fe40000410000 */
[----:B------:R-:W-:Y:S02]  /*3180*/  FMUL.FTZ R141, R120, R95 ;  /* 0x0000005f788d7220 */ /* 0x000fe40000410000 */
[----:B------:R-:W-:Y:S02]  /*3190*/  FADD.FTZ R148, -R105, R142 ;  /* 0x0000008e69947221 */ /* 0x000fe40000010100 */
[----:B------:R-:W-:Y:S02]  /*31a0*/  FFMA.FTZ R142, R118, R94, -R141 ;  /* 0x0000005e768e7223 */ /* 0x000fe4000001088d */
[----:B------:R-:W-:-:S02]  /*31b0*/  FADD.FTZ R146, R100, R135 ;  /* 0x0000008764927221 */ /* 0x000fc40000010000 */
[C---:B------:R-:W-:Y:S02]  /*31c0*/  FMUL.FTZ R143, R115.reuse, -R142 ;  /* 0x8000008e738f7220 */ /* 0x040fe40000410000 */
[----:B------:R-:W-:Y:S02]  /*31d0*/  FMUL.FTZ R135, R115, -R144 ;  /* 0x8000009073877220 */ /* 0x000fe40000410000 */
[----:B------:R-:W-:Y:S02]  /*31e0*/  FMUL.FTZ R145, R113, -R146 ;  /* 0x8000009271917220 */ /* 0x000fe40000410000 */
[C---:B------:R-:W-:Y:S02]  /*31f0*/  FFMA.FTZ R144, R101.reuse, R144, R143 ;  /* 0x0000009065907223 */ /* 0x040fe4000001008f */
[----:B------:R-:W-:Y:S02]  /*3200*/  FFMA.FTZ R142, R101, R142, -R135 ;  /* 0x0000008e658e7223 */ /* 0x000fe40000010887 */
[----:B------:R-:W-:-:S02]  /*3210*/  FFMA.FTZ R149, R111, R148, R145 ;  /* 0x000000946f957223 */ /* 0x000fc40000010091 */
[C---:B0-----:R-:W-:Y:S02]  /*3220*/  FMUL.FTZ R135, R136.reuse, R97 ;  /* 0x0000006188877220 */ /* 0x041fe40000410000 */
[C---:B------:R-:W-:Y:S02]  /*3230*/  FMUL.FTZ R145, R113.reuse, -R144 ;  /* 0x8000009071917220 */ /* 0x040fe40000410000 */
[-C--:B---3--:R-:W-:Y:S02]  /*3240*/  FMUL.FTZ R114, R136, R96.reuse ;  /* 0x0000006088727220 */ /* 0x088fe40000410000 */
[----:B-1----:R-:W-:Y:S02]  /*3250*/  FFMA.FTZ R143, R90, R96, -R135 ;  /* 0x000000605a8f7223 */ /* 0x002fe40000010887 */
[----:B------:R-:W-:Y:S02]  /*3260*/  FMUL.FTZ R141, R113, -R148 ;  /* 0x80000094718d7220 */ /* 0x000fe40000410000 */
[----:B------:R-:W-:-:S02]  /*3270*/  FFMA.FTZ R135, R111, R142, -R145 ;  /* 0x0000008e6f877223 */ /* 0x000fc40000010891 */
[----:B------:R-:W-:Y:S02]  /*3280*/  FFMA.FTZ R145, R90, R97, R114 ;  /* 0x000000615a917223 */ /* 0x000fe40000010072 */
[-C--:B------:R-:W-:Y:S02]  /*3290*/  FMUL.FTZ R90, R93, R139.reuse ;  /* 0x0000008b5d5a7220 */ /* 0x080fe40000410000 */
[----:B------:R-:W-:Y:S02]  /*32a0*/  FMUL.FTZ R114, R92, R139 ;  /* 0x0000008b5c727220 */ /* 0x000fe40000410000 */
[----:B------:R-:W-:Y:S02]  /*32b0*/  FFMA.FTZ R141, R111, R146, -R141 ;  /* 0x000000926f8d7223 */ /* 0x000fe4000001088d */
[----:B------:R-:W-:Y:S02]  /*32c0*/  FMUL.FTZ R146, R113, -R142 ;  /* 0x8000008e71927220 */ /* 0x000fe40000410000 */
[----:B--2---:R-:W-:-:S02]  /*32d0*/  @P1 FADD.FTZ R96, R116, R143 ;  /* 0x0000008f74601221 */ /* 0x004fc40000010000 */
[----:B----4-:R-:W-:Y:S02]  /*32e0*/  @P1 FADD.FTZ R97, R128, R145 ;  /* 0x0000009180611221 */ /* 0x010fe40000010000 */
[----:B------:R-:W-:Y:S02]  /*32f0*/  FADD.FTZ R142, R83, R83 ;  /* 0x00000053538e7221 */ /* 0x000fe40000010000 */
[-C--:B------:R-:W-:Y:S02]  /*3300*/  FFMA.FTZ R143, R92, R131.reuse, -R90 ;  /* 0x000000835c8f7223 */ /* 0x080fe4000001085a */
[----:B------:R-:W-:Y:S02]  /*3310*/  FFMA.FTZ R145, R93, R131, R114 ;  /* 0x000000835d917223 */ /* 0x000fe40000010072 */
[C---:B------:R-:W-:Y:S02]  /*3320*/  FMUL.FTZ R114, R142.reuse, R143 ;  /* 0x0000008f8e727220 */ /* 0x040fe40000410000 */
[----:B------:R-:W-:-:S02]  /*3330*/  FMUL.FTZ R116, R142, R145 ;  /* 0x000000918e747220 */ /* 0x000fc40000410000 */
[CC--:B------:R-:W-:Y:S02]  /*3340*/  FMUL.FTZ R147, R99.reuse, R97.reuse ;  /* 0x0000006163937220 */ /* 0x0c0fe40000410000 */
[----:B------:R-:W-:Y:S02]  /*3350*/  FMUL.FTZ R90, R99, R96 ;  /* 0x00000060635a7220 */ /* 0x000fe40000410000 */
[----:B------:R-:W-:Y:S02]  /*3360*/  FADD.FTZ R99, R114, R141 ;  /* 0x0000008d72637221 */ /* 0x000fe40000010000 */
[----:B------:R-:W-:Y:S02]  /*3370*/  FFMA.FTZ R136, R111, R144, R146 ;  /* 0x000000906f887223 */ /* 0x000fe40000010092 */
[----:B------:R-:W-:Y:S01]  /*3380*/  FADD.FTZ R141, -R116, R149 ;  /* 0x00000095748d7221 */ /* 0x000fe20000010100 */
[----:B------:R0:W1:Y:S01]  /*3390*/  SHFL.DOWN PT, R145, R99, 0x1, 0x1f ;  /* 0x08201f0063917f89 */ /* 0x00006200000e0000 */
[----:B------:R-:W-:-:S02]  /*33a0*/  FFMA.FTZ R90, R98, R97, R90 ;  /* 0x00000061625a7223 */ /* 0x000fc4000001005a */
[----:B------:R-:W-:Y:S01]  /*33b0*/  FFMA.FTZ R147, R98, R96, -R147 ;  /* 0x0000006062937223 */ /* 0x000fe20000010893 */
        /* <DEDUP_REMOVED lines=15> */
.L_x_13208:
[----:B------:R-:W-:Y:S05]  /*34b0*/  BSYNC B0 ;  /* 0x0000000000007941 */ /* 0x000fea0003800000 */
.L_x_13207:
[----:B------:R-:W-:Y:S01]  /*34c0*/  ISETP.GT.U32.AND P0, PT, R102, 0x1d, PT ;  /* 0x0000001d6600780c */ /* 0x000fe20003f04070 */
[----:B------:R-:W-:Y:S01]  /*34d0*/  FADD.FTZ R122, R122, R147 ;  /* 0x000000937a7a7221 */ /* 0x000fe20000010000 */
[----:B-1----:R1:W0:Y:S01]  /*34e0*/  SHFL.DOWN PT, R145, R135, 0x2, 0x1f ;  /* 0x08401f0087917f89 */ /* 0x00222200000e0000 */
[----:B------:R-:W-:Y:S01]  /*34f0*/  FADD.FTZ R90, RZ, R90 ;  /* 0x0000005aff5a7221 */ /* 0x000fe20000010000 */
[----:B------:R-:W-:Y:S01]  /*3500*/  BSSY B0, `(.L_x_13209) ;  /* 0x0000013000007945 */ /* 0x000fe20003800000 */
[C---:B---3--:R-:W-:Y:S01]  /*3510*/  FMUL.FTZ R143, R139.reuse, R122 ;  /* 0x0000007a8b8f7220 */ /* 0x048fe20000410000 */
[----:B------:R1:W3:Y:S01]  /*3520*/  SHFL.DOWN PT, R147, R136, 0x2, 0x1f ;  /* 0x08401f0088937f89 */ /* 0x0002e200000e0000 */
[-C--:B--2---:R-:W-:Y:S02]  /*3530*/  FMUL.FTZ R97, R139, R90.reuse ;  /* 0x0000005a8b617220 */ /* 0x084fe40000410000 */
[----:B------:R-:W-:Y:S01]  /*3540*/  FMUL.FTZ R96, R113, R90 ;  /* 0x0000005a71607220 */ /* 0x000fe20000410000 */
[----:B----4-:R1:W2:Y:S04]  /*3550*/  SHFL.DOWN PT, R149, R99, 0x2, 0x1f ;  /* 0x08401f0063957f89 */ /* 0x0102a800000e0000 */
[----:B------:R1:W4:Y:S01]  /*3560*/  SHFL.DOWN PT, R139, R141, 0x2, 0x1f ;  /* 0x08401f008d8b7f89 */ /* 0x00032200000e0000 */
[----:B------:R-:W-:Y:S05]  /*3570*/  @P0 BRA `(.L_x_13210) ;  /* 0x000000b000000947 */ /* 0x000fea0003800000 */
[C---:B---3--:R-:W-:Y:S02]  /*3580*/  FMUL.FTZ R98, R136.reuse, R147 ;  /* 0x0000009388627220 */ /* 0x048fe40000410000 */
[----:B----4-:R-:W-:-:S02]  /*3590*/  FMUL.FTZ R128, R136, R139 ;  /* 0x0000008b88807220 */ /* 0x010fc40000410000 */
[C---:B--2---:R-:W-:Y:S02]  /*35a0*/  FMUL.FTZ R144, R136.reuse, R149 ;  /* 0x0000009588907220 */ /* 0x044fe40000410000 */
        /* <DEDUP_REMOVED lines=8> */
.L_x_13210:
[----:B------:R-:W-:Y:S05]  /*3630*/  BSYNC B0 ;  /* 0x0000000000007941 */ /* 0x000fea0003800000 */
.L_x_13209:
[-C--:B----4-:R-:W-:Y:S01]  /*3640*/  FFMA.FTZ R139, R131, R122.reuse, -R97 ;  /* 0x0000007a838b7223 */ /* 0x090fe20000010861 */
[----:B------:R-:W-:Y:S01]  /*3650*/  ISETP.GT.U32.AND P0, PT, R102, 0x1b, PT ;  /* 0x0000001b6600780c */ /* 0x000fe20003f04070 */
[-C--:B------:R-:W-:Y:S01]  /*3660*/  FFMA.FTZ R97, R111, R122.reuse, -R96 ;  /* 0x0000007a6f617223 */ /* 0x080fe20000010860 */
[----:B---3--:R3:W4:Y:S01]  /*3670*/  SHFL.DOWN PT, R147, R135, 0x4, 0x1f ;  /* 0x08801f0087937f89 */ /* 0x00872200000e0000 */
[----:B------:R-:W-:Y:S01]  /*3680*/  FMUL.FTZ R96, R113, R122 ;  /* 0x0000007a71607220 */ /* 0x000fe20000410000 */
[----:B------:R-:W-:Y:S01]  /*3690*/  BSSY B0, `(.L_x_13211) ;  /* 0x0000021000007945 */ /* 0x000fe20003800000 */
[-C--:B------:R-:W-:Y:S01]  /*36a0*/  FFMA.FTZ R143, R131, R90.reuse, R143 ;  /* 0x0000005a838f7223 */ /* 0x080fe2000001008f */
[----:B--2---:R3:W2:Y:S01]  /*36b0*/  SHFL.DOWN PT, R149, R136, 0x4, 0x1f ;  /* 0x08801f0088957f89 */ /* 0x0046a200000e0000 */
[-C--:B------:R-:W-:Y:S02]  /*36c0*/  FMUL.FTZ R131, R93, R90.reuse ;  /* 0x0000005a5d837220 */ /* 0x080fe40000410000 */
[-C--:B------:R-:W-:Y:S01]  /*36d0*/  FMUL.FTZ R98, R92, R90.reuse ;  /* 0x0000005a5c627220 */ /* 0x080fe20000410000 */
[----:B------:R3:W1:Y:S01]  /*36e0*/  SHFL.DOWN PT, R151, R99, 0x4, 0x1f ;  /* 0x08801f0063977f89 */ /* 0x00066200000e0000 */
[----:B------:R-:W-:-:S02]  /*36f0*/  FFMA.FTZ R96, R111, R90, R96 ;  /* 0x0000005a6f607223 */ /* 0x000fc40000010060 */
[----:B------:R-:W-:Y:S01]  /*3700*/  FADD.FTZ R124, R124, R97 ;  /* 0x000000617c7c7221 */ /* 0x000fe20000010000 */
[----:B------:R3:W0:Y:S01]  /*3710*/  SHFL.DOWN PT, R153, R141, 0x4, 0x1f ;  /* 0x08801f008d997f89 */ /* 0x00062200000e0000 */
[-C--:B------:R-:W-:Y:S02]  /*3720*/  FFMA.FTZ R131, R92, R122.reuse, -R131 ;  /* 0x0000007a5c837223 */ /* 0x080fe40000010883 */
[----:B------:R-:W-:Y:S02]  /*3730*/  FFMA.FTZ R97, R93, R122, R98 ;  /* 0x0000007a5d617223 */ /* 0x000fe40000010062 */
[----:B------:R-:W-:Y:S02]  /*3740*/  FADD.FTZ R96, RZ, R96 ;  /* 0x00000060ff607221 */ /* 0x000fe40000010000 */
[C---:B------:R-:W-:Y:S02]  /*3750*/  FMUL.FTZ R128, R142.reuse, R131 ;  /* 0x000000838e807220 */ /* 0x040fe40000410000 */
[----:B------:R-:W-:-:S02]  /*3760*/  FFMA.FTZ R131, -R142, R97, -RZ ;  /* 0x000000618e837223 */ /* 0x000fc400000109ff */
[-C--:B------:R-:W-:Y:S02]  /*3770*/  FMUL.FTZ R97, R115, R96.reuse ;  /* 0x0000006073617220 */ /* 0x080fe40000410000 */
[C---:B------:R-:W-:Y:S02]  /*3780*/  FMUL.FTZ R98, R133.reuse, R96 ;  /* 0x0000006085627220 */ /* 0x040fe40000410000 */
[C---:B0-----:R-:W-:Y:S02]  /*3790*/  FFMA.FTZ R145, -R142.reuse, R143, RZ ;  /* 0x0000008f8e917223 */ /* 0x041fe400000101ff */
[----:B------:R-:W-:Y:S02]  /*37a0*/  FFMA.FTZ R139, R142, R139, RZ ;  /* 0x0000008b8e8b7223 */ /* 0x000fe400000100ff */
[-C--:B------:R-:W-:Y:S02]  /*37b0*/  FMUL.FTZ R133, R133, R124.reuse ;  /* 0x0000007c85857220 */ /* 0x080fe40000410000 */
[----:B------:R-:W-:-:S02]  /*37c0*/  FFMA.FTZ R97, R101, R124, -R97 ;  /* 0x0000007c65617223 */ /* 0x000fc40000010861 */
[----:B------:R-:W-:Y:S01]  /*37d0*/  FFMA.FTZ R143, R129, R124, -R98 ;  /* 0x0000007c818f7223 */ /* 0x000fe20000010862 */
[----:B------:R-:W-:Y:S05]  /*37e0*/  @P0 BRA `(.L_x_13212) ;  /* 0x000000b000000947 */ /* 0x000fea0003800000 */
[C---:B-1234-:R-:W-:Y:S02]  /*37f0*/  FMUL.FTZ R98, R136.reuse, R149 ;  /* 0x0000009588627220 */ /* 0x05efe40000410000 */
[C---:B------:R-:W-:Y:S02]  /*3800*/  FMUL.FTZ R142, R136.reuse, R153 ;  /* 0x00000099888e7220 */ /* 0x040fe40000410000 */
[C---:B------:R-:W-:Y:S02]  /*3810*/  FMUL.FTZ R144, R136.reuse, R151 ;  /* 0x0000009788907220 */ /* 0x040fe40000410000 */
[-C--:B------:R-:W-:Y:S02]  /*3820*/  FMUL.FTZ R136, R136, R147.reuse ;  /* 0x0000009388887220 */ /* 0x080fe40000410000 */
[C---:B------:R-:W-:Y:S02]  /*3830*/  FFMA.FTZ R98, R135.reuse, R147, -R98 ;  /* 0x0000009387627223 */ /* 0x040fe40000010862 */
[----:B------:R-:W-:-:S02]  /*3840*/  FFMA.FTZ R142, R135, R151, -R142 ;  /* 0x00000097878e7223 */ /* 0x000fc4000001088e */
[C---:B------:R-:W-:Y:S02]  /*3850*/  FFMA.FTZ R144, R135.reuse, R153, R144 ;  /* 0x0000009987907223 */ /* 0x040fe40000010090 */
[----:B------:R-:W-:Y:S01]  /*3860*/  FFMA.FTZ R136, R135, R149, R136 ;  /* 0x0000009587887223 */ /* 0x000fe20000010088 */
[----:B------:R-:W-:Y:S01]  /*3870*/  MOV R135, R98 ;  /* 0x0000006200877202 */ /* 0x000fe20000000f00 */
[----:B------:R-:W-:Y:S02]  /*3880*/  FADD.FTZ R99, R99, R142 ;  /* 0x0000008e63637221 */ /* 0x000fe40000010000 */
[----:B------:R-:W-:Y:S02]  /*3890*/  FADD.FTZ R141, R141, R144 ;  /* 0x000000908d8d7221 */ /* 0x000fe40000010000 */
.L_x_13212:
[----:B-1234-:R-:W-:Y:S05]  /*38a0*/  BSYNC B0 ;  /* 0x0000000000007941 */ /* 0x01efea0003800000 */
.L_x_13211:
[----:B------:R-:W-:Y:S01]  /*38b0*/  ISETP.GT.U32.AND P0, PT, R102, 0x17, PT ;  /* 0x000000176600780c */ /* 0x000fe20003f04070 */
[----:B------:R-:W-:Y:S01]  /*38c0*/  FFMA.FTZ R133, R129, R96, R133 ;  /* 0x0000006081857223 */ /* 0x000fe20000010085 */
[----:B------:R0:W1:Y:S01]  /*38d0*/  SHFL.DOWN PT, R147, R136, 0x8, 0x1f ;  /* 0x09001f0088937f89 */ /* 0x00006200000e0000 */
[----:B------:R-:W-:Y:S01]  /*38e0*/  FADD.FTZ R129, R140, R97 ;  /* 0x000000618c817221 */ /* 0x000fe20000010000 */
[----:B------:R-:W-:Y:S01]  /*38f0*/  BSSY B0, `(.L_x_13213) ;  /* 0x0000016000007945 */ /* 0x000fe20003800000 */
[----:B------:R-:W-:Y:S01]  /*3900*/  FFMA.FTZ R143, R138, R143, R139 ;  /* 0x0000008f8a8f7223 */ /* 0x000fe2000001008b */
[----:B------:R0:W2:Y:S01]  /*3910*/  SHFL.DOWN PT, R149, R99, 0x8, 0x1f ;  /* 0x09001f0063957f89 */ /* 0x0000a200000e0000 */
[----:B------:R-:W-:Y:S01]  /*3920*/  FMUL.FTZ R97, R115, R124 ;  /* 0x0000007c73617220 */ /* 0x000fe20000410000 */
[----:B------:R-:W-:Y:S01]  /*3930*/  ISETP.GT.U32.AND P1, PT, R102, 0xf, PT ;  /* 0x0000000f6600780c */ /* 0x000fe20003f24070 */
[----:B------:R-:W-:Y:S01]  /*3940*/  FFMA.FTZ R139, -R138, R133, R145 ;  /* 0x000000858a8b7223 */ /* 0x000fe20000010191 */
[----:B------:R0:W3:Y:S01]  /*3950*/  SHFL.DOWN PT, R151, R141, 0x8, 0x1f ;  /* 0x09001f008d977f89 */ /* 0x0000e200000e0000 */
[----:B------:R-:W-:-:S02]  /*3960*/  FMUL.FTZ R133, R93, R96 ;  /* 0x000000605d857220 */ /* 0x000fc40000410000 */
[----:B------:R-:W-:Y:S01]  /*3970*/  FFMA.FTZ R97, R101, R96, R97 ;  /* 0x0000006065617223 */ /* 0x000fe20000010061 */
[----:B------:R0:W4:Y:S01]  /*3980*/  SHFL.DOWN PT, R145, R135, 0x8, 0x1f ;  /* 0x09001f0087917f89 */ /* 0x00012200000e0000 */
[----:B------:R-:W-:Y:S05]  /*3990*/  @P0 BRA `(.L_x_13214) ;  /* 0x000000b000000947 */ /* 0x000fea0003800000 */
[C---:B-1----:R-:W-:Y:S02]  /*39a0*/  FMUL.FTZ R98, R136.reuse, R147 ;  /* 0x0000009388627220 */ /* 0x042fe40000410000 */
[C---:B---3--:R-:W-:Y:S02]  /*39b0*/  FMUL.FTZ R140, R136.reuse, R151 ;  /* 0x00000097888c7220 */ /* 0x048fe40000410000 */
[C---:B--2---:R-:W-:Y:S02]  /*39c0*/  FMUL.FTZ R142, R136.reuse, R149 ;  /* 0x00000095888e7220 */ /* 0x044fe40000410000 */
[-C--:B0---4-:R-:W-:Y:S02]  /*39d0*/  FMUL.FTZ R136, R136, R145.reuse ;  /* 0x0000009188887220 */ /* 0x091fe40000410000 */
[----:B------:R-:W-:-:S02]  /*39e0*/  FFMA.FTZ R98, R135, R145, -R98 ;  /* 0x0000009187627223 */ /* 0x000fc40000010862 */
[C---:B------:R-:W-:Y:S02]  /*39f0*/  FFMA.FTZ R140, R135.reuse, R149, -R140 ;  /* 0x00000095878c7223 */ /* 0x040fe4000001088c */
[C---:B------:R-:W-:Y:S02]  /*3a00*/  FFMA.FTZ R142, R135.reuse, R151, R142 ;  /* 0x00000097878e7223 */ /* 0x040fe4000001008e */
[----:B------:R-:W-:Y:S01]  /*3a10*/  FFMA.FTZ R136, R135, R147, R136 ;  /* 0x0000009387887223 */ /* 0x000fe20000010088 */
[----:B------:R-:W-:Y:S01]  /*3a20*/  MOV R135, R98 ;  /* 0x0000006200877202 */ /* 0x000fe20000000f00 */
[----:B------:R-:W-:Y:S02]  /*3a30*/  FADD.FTZ R99, R99, R140 ;  /* 0x0000008c63637221 */ /* 0x000fe40000010000 */
[----:B------:R-:W-:Y:S02]  /*3a40*/  FADD.FTZ R141, R141, R142 ;  /* 0x0000008e8d8d7221 */ /* 0x000fe40000010000 */
.L_x_13214:
[----:B------:R-:W-:Y:S05]  /*3a50*/  BSYNC B0 ;  /* 0x0000000000007941 */ /* 0x000fea0003800000 */
.L_x_13213:
[----:B----4-:R4:W0:Y:S01]  /*3a60*/  SHFL.DOWN PT, R145, R135, 0x10, 0x1f ;  /* 0x0a001f0087917f89 */ /* 0x01082200000e0000 */
[----:B------:R-:W-:Y:S01]  /*3a70*/  BSSY B0, `(.L_x_13215) ;  /* 0x0000013000007945 */ /* 0x000fe20003800000 */
[----:B------:R-:W-:-:S02]  /*3a80*/  FMUL.FTZ R144, R92, R96 ;  /* 0x000000605c907220 */ /* 0x000fc40000410000 */
[----:B-1----:R4:W1:Y:S01]  /*3a90*/  SHFL.DOWN PT, R147, R136, 0x10, 0x1f ;  /* 0x0a001f0088937f89 */ /* 0x00286200000e0000 */
[----:B------:R-:W-:Y:S02]  /*3aa0*/  FFMA.FTZ R133, R92, R124, -R133 ;  /* 0x0000007c5c857223 */ /* 0x000fe40000010885 */
[----:B------:R-:W-:Y:S01]  /*3ab0*/  FADD.FTZ R97, RZ, R97 ;  /* 0x00000061ff617221 */ /* 0x000fe20000010000 */
[----:B--2---:R4:W2:Y:S04]  /*3ac0*/  SHFL.DOWN PT, R149, R99, 0x10, 0x1f ;  /* 0x0a001f0063957f89 */ /* 0x0048a800000e0000 */
[----:B---3--:R4:W3:Y:S01]  /*3ad0*/  SHFL.DOWN PT, R151, R141, 0x10, 0x1f ;  /* 0x0a001f008d977f89 */ /* 0x0088e200000e0000 */
[----:B------:R-:W-:Y:S05]  /*3ae0*/  @P1 BRA `(.L_x_13216) ;  /* 0x000000b000001947 */ /* 0x000fea0003800000 */
[C---:B-1----:R-:W-:Y:S02]  /*3af0*/  FMUL.FTZ R98, R136.reuse, R147 ;  /* 0x0000009388627220 */ /* 0x042fe40000410000 */
[----:B---3--:R-:W-:-:S02]  /*3b00*/  FMUL.FTZ R140, R136, R151 ;  /* 0x00000097888c7220 */ /* 0x008fc40000410000 */
[C---:B--2---:R-:W-:Y:S02]  /*3b10*/  FMUL.FTZ R142, R136.reuse, R149 ;  /* 0x00000095888e7220 */ /* 0x044fe40000410000 */
        /* <DEDUP_REMOVED lines=8> */
.L_x_13216:
[----:B------:R-:W-:Y:S05]  /*3ba0*/  BSYNC B0 ;  /* 0x0000000000007941 */ /* 0x000fea0003800000 */
.L_x_13215:
[----:B-1----:R-:W-:Y:S01]  /*3bb0*/  SHFL.DOWN PT, R147, R136, 0x1, 0x1f ;  /* 0x08201f0088937f89 */ /* 0x002fe200000e0000 */
[----:B--2---:R-:W-:Y:S01]  /*3bc0*/  FFMA.FTZ R149, R93, R124, R144 ;  /* 0x0000007c5d957223 */ /* 0x004fe20000010090 */
[----:B------:R-:W-:Y:S01]  /*3bd0*/  ISETP.NE.AND P0, PT, R56, RZ, PT ;  /* 0x000000ff3800720c */ /* 0x000fe20003f05270 */
[C---:B------:R-:W-:Y:S01]  /*3be0*/  FMUL.FTZ R144, R134.reuse, R97 ;  /* 0x0000006186907220 */ /* 0x040fe20000410000 */
[----:B------:R-:W1:Y:S01]  /*3bf0*/  SHFL.IDX PT, R140, R23, RZ, 0x1f ;  /* 0x00001fff178c7589 */ /* 0x000e6200000e0000 */
[-C--:B------:R-:W-:Y:S01]  /*3c00*/  FMUL.FTZ R146, R134, R129.reuse ;  /* 0x0000008186927220 */ /* 0x080fe20000410000 */
[----:B------:R-:W-:Y:S01]  /*3c10*/  BSSY B0, `(.L_x_13217) ;  /* 0x000009a000007945 */ /* 0x000fe20003800000 */
[----:B------:R-:W-:Y:S01]  /*3c20*/  FFMA.FTZ R148, R130, R129, -R144 ;  /* 0x0000008182947223 */ /* 0x000fe20000010890 */
[----:B------:R-:W2:Y:S01]  /*3c30*/  SHFL.IDX PT, R142, R22, RZ, 0x1f ;  /* 0x00001fff168e7589 */ /* 0x000ea200000e0000 */
[----:B------:R-:W-:Y:S02]  /*3c40*/  FMUL.FTZ R98, R120, R97 ;  /* 0x0000006178627220 */ /* 0x000fe40000410000 */
[C---:B------:R-:W-:Y:S01]  /*3c50*/  FMUL.FTZ R133, R138.reuse, R133 ;  /* 0x000000858a857220 */ /* 0x040fe20000410000 */
[----:B0-----:R-:W0:Y:S01]  /*3c60*/  SHFL.DOWN PT, R145, R135, 0x1, 0x1f ;  /* 0x08201f0087917f89 */ /* 0x001e2200000e0000 */
[----:B------:R-:W-:-:S02]  /*3c70*/  FFMA.FTZ R134, -R138, R149, -RZ ;  /* 0x000000958a867223 */ /* 0x000fc400000109ff */
[----:B------:R-:W-:Y:S01]  /*3c80*/  FFMA.FTZ R98, R118, R129, -R98 ;  /* 0x0000008176627223 */ /* 0x000fe20000010862 */
[----:B------:R-:W5:Y:S01]  /*3c90*/  SHFL.DOWN PT, R144, R141, 0x1, 0x1f ;  /* 0x08201f008d907f89 */ /* 0x000f6200000e0000 */
[----:B------:R-:W-:Y:S02]  /*3ca0*/  FFMA.FTZ R149, R130, R97, R146 ;  /* 0x0000006182957223 */ /* 0x000fe40000010092 */
[----:B------:R-:W-:Y:S01]  /*3cb0*/  FMUL.FTZ R146, R120, R129 ;  /* 0x0000008178927220 */ /* 0x000fe20000410000 */
[----:B------:R-:W4:Y:S01]  /*3cc0*/  SHFL.DOWN PT, R138, R99, 0x1, 0x1f ;  /* 0x08201f00638a7f89 */ /* 0x000f2200000e0000 */
[----:B------:R-:W-:Y:S02]  /*3cd0*/  FADD.FTZ R130, R137, R98 ;  /* 0x0000006289827221 */ /* 0x000fe40000010000 */
[-C--:B------:R-:W-:Y:S01]  /*3ce0*/  FMUL.FTZ R98, R93, R97.reuse ;  /* 0x000000615d627220 */ /* 0x080fe20000410000 */
[----:B----4-:R-:W4:Y:S01]  /*3cf0*/  SHFL.IDX PT, R136, R136, RZ, 0x1f ;  /* 0x00001fff88887589 */ /* 0x010f2200000e0000 */
[----:B------:R-:W-:-:S02]  /*3d00*/  FFMA.FTZ R146, R118, R97, R146 ;  /* 0x0000006176927223 */ /* 0x000fc40000010092 */
[----:B------:R-:W-:Y:S01]  /*3d10*/  FFMA.FTZ R137, R92, R129, -R98 ;  /* 0x000000815c897223 */ /* 0x000fe20000010862 */
[----:B------:R-:W3:Y:S01]  /*3d20*/  SHFL.IDX PT, R135, R135, RZ, 0x1f ;  /* 0x00001fff87877589 */ /* 0x000ee200000e0000 */
[----:B------:R-:W-:Y:S02]  /*3d30*/  FADD.FTZ R98, RZ, R146 ;  /* 0x00000092ff627221 */ /* 0x000fe40000010000 */
[C---:B-1----:R-:W-:Y:S01]  /*3d40*/  @P2 FMUL.FTZ R146, R147.reuse, R140 ;  /* 0x0000008c93922220 */ /* 0x042fe20000410000 */
[----:B------:R-:W-:Y:S01]  /*3d50*/  SHFL.IDX PT, R141, R141, RZ, 0x1f ;  /* 0x00001fff8d8d7589 */ /* 0x000fe200000e0000 */
[----:B--2---:R-:W-:Y:S02]  /*3d60*/  @P2 FMUL.FTZ R147, R147, R142 ;  /* 0x0000008e93932220 */ /* 0x004fe40000410000 */
[C---:B------:R-:W-:Y:S02]  /*3d70*/  FFMA.FTZ R143, R132.reuse, R148, R143 ;  /* 0x00000094848f7223 */ /* 0x040fe4000001008f */
[----:B------:R-:W-:-:S02]  /*3d80*/  FFMA.FTZ R139, -R132, R149, R139 ;  /* 0x00000095848b7223 */ /* 0x000fc4000001018b */
[----:B0-----:R-:W-:Y:S02]  /*3d90*/  @P2 FFMA.FTZ R147, R145, R140, R147 ;  /* 0x0000008c91932223 */ /* 0x001fe40000010093 */
[C---:B------:R-:W-:Y:S02]  /*3da0*/  FMUL.FTZ R148, R125.reuse, R98 ;  /* 0x000000627d947220 */ /* 0x040fe40000410000 */
[----:B------:R-:W-:Y:S02]  /*3db0*/  FMUL.FTZ R149, R125, R130 ;  /* 0x000000827d957220 */ /* 0x000fe40000410000 */
[----:B------:R-:W-:Y:S02]  /*3dc0*/  @P2 FFMA.FTZ R125, R145, R142, -R146 ;  /* 0x0000008e917d2223 */ /* 0x000fe40000010892 */
[----:B-----5:R-:W-:Y:S02]  /*3dd0*/  @P2 FADD.FTZ R140, R144, R147 ;  /* 0x00000093908c2221 */ /* 0x020fe40000010000 */
[----:B------:R-:W-:-:S02]  /*3de0*/  @P2 FADD.FTZ R142, R138, R125 ;  /* 0x0000007d8a8e2221 */ /* 0x000fc40000010000 */
[C---:B------:R-:W-:Y:S02]  /*3df0*/  FFMA.FTZ R145, R121.reuse, R130, -R148 ;  /* 0x0000008279917223 */ /* 0x040fe40000010894 */
[-C--:B------:R-:W-:Y:S02]  /*3e00*/  FFMA.FTZ R149, R121, R98.reuse, R149 ;  /* 0x0000006279957223 */ /* 0x080fe40000010095 */
[-C--:B------:R-:W-:Y:S02]  /*3e10*/  FMUL.FTZ R125, R93, R98.reuse ;  /* 0x000000625d7d7220 */ /* 0x080fe40000410000 */
[----:B------:R-:W-:Y:S02]  /*3e20*/  FMUL.FTZ R150, R92, R97 ;  /* 0x000000615c967220 */ /* 0x000fe40000410000 */
[----:B------:R-:W-:Y:S02]  /*3e30*/  FMUL.FTZ R121, R140, -R95 ;  /* 0x8000005f8c797220 */ /* 0x000fe40000410000 */
[----:B------:R-:W-:-:S02]  /*3e40*/  FMUL.FTZ R138, R92, R98 ;  /* 0x000000625c8a7220 */ /* 0x000fc40000410000 */
[----:B------:R-:W-:Y:S02]  /*3e50*/  FMUL.FTZ R95, R142, -R95 ;  /* 0x8000005f8e5f7220 */ /* 0x000fe40000410000 */
[----:B------:R-:W-:Y:S02]  /*3e60*/  FFMA.FTZ R147, R92, R130, -R125 ;  /* 0x000000825c937223 */ /* 0x000fe4000001087d */
[C---:B---3--:R-:W-:Y:S01]  /*3e70*/  FFMA.FTZ R151, R93.reuse, R129, R150 ;  /* 0x000000815d977223 */ /* 0x048fe20000010096 */
[----:B------:R0:W1:Y:S01]  /*3e80*/  SHFL.IDX PT, R125, R99, RZ, 0x1f ;  /* 0x00001fff637d7589 */ /* 0x00006200000e0000 */
[----:B------:R-:W-:Y:S02]  /*3e90*/  FFMA.FTZ R92, R142, R94, -R121 ;  /* 0x0000005e8e5c7223 */ /* 0x000fe40000010879 */
[----:B------:R-:W-:Y:S02]  /*3ea0*/  FFMA.FTZ R93, R93, R130, R138 ;  /* 0x000000825d5d7223 */ /* 0x000fe4000001008a */
[----:B------:R-:W-:-:S02]  /*3eb0*/  FFMA.FTZ R94, R140, R94, R95 ;  /* 0x0000005e8c5e7223 */ /* 0x000fc4000001005f */
[C---:B------:R-:W-:Y:S02]  /*3ec0*/  FMUL.FTZ R140, R126.reuse, R145 ;  /* 0x000000917e8c7220 */ /* 0x040fe40000410000 */
[C---:B------:R-:W-:Y:S02]  /*3ed0*/  FMUL.FTZ R138, R126.reuse, R149 ;  /* 0x000000957e8a7220 */ /* 0x040fe40000410000 */
[C---:B------:R-:W-:Y:S02]  /*3ee0*/  FMUL.FTZ R121, R126.reuse, R147 ;  /* 0x000000937e797220 */ /* 0x040fe40000410000 */
[----:B------:R-:W-:Y:S02]  /*3ef0*/  FADD.FTZ R92, R127, R92 ;  /* 0x0000005c7f5c7221 */ /* 0x000fe40000010000 */
[----:B------:R-:W-:Y:S02]  /*3f00*/  FFMA.FTZ R126, -R126, R93, -RZ ;  /* 0x0000005d7e7e7223 */ /* 0x000fe400000109ff */
[----:B------:R-:W-:-:S02]  /*3f10*/  FADD.FTZ R93, -R123, R94 ;  /* 0x0000005e7b5d7221 */ /* 0x000fc40000010100 */
[----:B----4-:R-:W-:Y:S02]  /*3f20*/  FMUL.FTZ R94, R136, R23 ;  /* 0x00000017885e7220 */ /* 0x010fe40000410000 */
[C---:B------:R-:W-:Y:S02]  /*3f30*/  FMUL.FTZ R123, R120.reuse, -R92 ;  /* 0x8000005c787b7220 */ /* 0x040fe40000410000 */
[-C--:B0-----:R-:W-:Y:S02]  /*3f40*/  FMUL.FTZ R99, R120, -R93.reuse ;  /* 0x8000005d78637220 */ /* 0x081fe40000410000 */
        /* <DEDUP_REMOVED lines=8> */
[----:B------:R-:W-:Y:S01]  /*3fd0*/  FFMA.FTZ R118, R101, R94, R117 ;  /* 0x0000005e65767223 */ /* 0x000fe20000010075 */
[----:B------:R-:W-:Y:S01]  /*3fe0*/  LEA.HI.SX32 R117, R103, R103, 0x1b ;  /* 0x0000006767757211 */ /* 0x000fe200078fdaff */
[----:B------:R-:W-:-:S02]  /*3ff0*/  FADD.FTZ R100, R100, R115 ;  /* 0x0000007364647221 */ /* 0x000fc40000010000 */
[----:B------:R-:W-:Y:S02]  /*4000*/  FADD.FTZ R95, R143, R140 ;  /* 0x0000008c8f5f7221 */ /* 0x000fe40000010000 */
[C---:B------:R-:W-:Y:S02]  /*4010*/  FMUL.FTZ R140, R136.reuse, R22 ;  /* 0x00000016888c7220 */ /* 0x040fe40000410000 */
[----:B------:R-:W-:Y:S02]  /*4020*/  FADD.FTZ R105, -R105, R118 ;  /* 0x0000007669697221 */ /* 0x000fe40000010100 */
[----:B------:R-:W-:Y:S02]  /*4030*/  FMUL.FTZ R118, R113, -R100 ;  /* 0x8000006471767220 */ /* 0x000fe40000410000 */
[----:B------:R-:W-:Y:S02]  /*4040*/  FMUL.FTZ R22, R136, R21 ;  /* 0x0000001588167220 */ /* 0x000fe40000410000 */
[----:B------:R-:W-:-:S02]  /*4050*/  FFMA.FTZ R140, R135, R23, R140 ;  /* 0x00000017878c7223 */ /* 0x000fc4000001008c */
[-C--:B------:R-:W-:Y:S02]  /*4060*/  FMUL.FTZ R136, R136, R20.reuse ;  /* 0x0000001488887220 */ /* 0x080fe40000410000 */
[-C--:B------:R-:W-:Y:S02]  /*4070*/  FMUL.FTZ R113, R113, -R105.reuse ;  /* 0x8000006971717220 */ /* 0x080fe40000410000 */
[----:B------:R-:W-:Y:S02]  /*4080*/  FFMA.FTZ R115, R111, R105, R118 ;  /* 0x000000696f737223 */ /* 0x000fe40000010076 */
[C---:B------:R-:W-:Y:S02]  /*4090*/  FFMA.FTZ R20, R135.reuse, R20, -R22 ;  /* 0x0000001487147223 */ /* 0x040fe40000010816 */
[----:B------:R-:W-:Y:S02]  /*40a0*/  FFMA.FTZ R21, R135, R21, R136 ;  /* 0x0000001587157223 */ /* 0x000fe40000010088 */
[----:B-1----:R-:W-:-:S02]  /*40b0*/  FADD.FTZ R22, R125, R120 ;  /* 0x000000787d167221 */ /* 0x002fc40000010000 */
[----:B------:R-:W-:Y:S02]  /*40c0*/  FADD.FTZ R23, R141, R140 ;  /* 0x0000008c8d177221 */ /* 0x000fe40000010000 */
        /* <DEDUP_REMOVED lines=9> */
[C---:B------:R-:W-:Y:S02]  /*4160*/  FMUL.FTZ R137, R132.reuse, R137 ;  /* 0x0000008984897220 */ /* 0x040fe40000410000 */
[----:B------:R-:W-:Y:S01]  /*4170*/  FFMA.FTZ R132, -R132, R151, -RZ ;  /* 0x0000009784847223 */ /* 0x000fe200000109ff */
[----:B------:R-:W-:Y:S01]  /*4180*/  STS [R117.X4+0x428], R133 ;  /* 0x0004288575007388 */ /* 0x000fe20000004800 */
[----:B------:R-:W-:Y:S02]  /*4190*/  FFMA.FTZ R129, R6, -R109, R129 ;  /* 0x8000006d06817223 */ /* 0x000fe40000010081 */
[----:B------:R-:W-:Y:S01]  /*41a0*/  FMUL.FTZ R118, R109, R94 ;  /* 0x0000005e6d767220 */ /* 0x000fe20000410000 */
[----:B------:R-:W-:Y:S01]  /*41b0*/  STS [R117.X4+0x42c], R134 ;  /* 0x00042c8675007388 */ /* 0x000fe20000004800 */
[----:B0-----:R-:W-:-:S02]  /*41c0*/  FMUL.FTZ R21, R107, R116 ;  /* 0x000000746b157220 */ /* 0x001fc40000410000 */
[----:B------:R-:W-:Y:S01]  /*41d0*/  FMUL.FTZ R23, R112, R105 ;  /* 0x0000006970177220 */ /* 0x000fe20000410000 */
[----:B------:R-:W-:Y:S01]  /*41e0*/  STS [R117.X4+0x430], R137 ;  /* 0x0004308975007388 */ /* 0x000fe20000004800 */
[----:B------:R-:W-:Y:S02]  /*41f0*/  FMUL.FTZ R107, R107, R114 ;  /* 0x000000726b6b7220 */ /* 0x000fe40000410000 */
[----:B------:R-:W-:Y:S01]  /*4200*/  FMUL.FTZ R20, R90, R21 ;  /* 0x000000155a147220 */ /* 0x000fe20000410000 */
[----:B------:R-:W-:Y:S01]  /*4210*/  STS [R117.X4+0x434], R132 ;  /* 0x0004348475007388 */ /* 0x000fe20000004800 */
[----:B------:R-:W-:Y:S02]  /*4220*/  FMUL.FTZ R22, R96, R23 ;  /* 0x0000001760167220 */ /* 0x000fe40000410000 */
[----:B------:R-:W-:Y:S01]  /*4230*/  FFMA.FTZ R20, R107, R122, R20 ;  /* 0x0000007a6b147223 */ /* 0x000fe20000010014 */
[----:B------:R-:W-:Y:S01]  /*4240*/  STS [R117.X4+0x438], R121 ;  /* 0x0004387975007388 */ /* 0x000fe20000004800 */
[----:B------:R-:W-:-:S02]  /*4250*/  FFMA.FTZ R113, R111, R124, R22 ;  /* 0x0000007c6f717223 */ /* 0x000fc40000010016 */
[----:B------:R-:W-:Y:S01]  /*4260*/  FADD.FTZ R20, RZ, R20 ;  /* 0x00000014ff147221 */ /* 0x000fe20000010000 */
[----:B------:R0:W-:Y:S01]  /*4270*/  STS [R117.X4+0x43c], R126 ;  /* 0x00043c7e75007388 */ /* 0x0001e20000004800 */
[----:B------:R-:W-:Y:S02]  /*4280*/  FMUL.FTZ R112, R96, R111 ;  /* 0x0000006f60707220 */ /* 0x000fe40000410000 */
[----:B------:R-:W-:Y:S01]  /*4290*/  FADD.FTZ R20, R20, R113 ;  /* 0x0000007114147221 */ /* 0x000fe20000010000 */
[----:B------:R-:W-:Y:S01]  /*42a0*/  LEA R113, R78, -R56, 0x1 ;  /* 0x800000384e717211 */ /* 0x000fe200078e08ff */
[----:B------:R-:W-:Y:S02]  /*42b0*/  FMUL.FTZ R22, R90, R107 ;  /* 0x0000006b5a167220 */ /* 0x000fe40000410000 */
[----:B------:R-:W-:Y:S01]  /*42c0*/  FFMA.FTZ R23, R124, R23, -R112 ;  /* 0x000000177c177223 */ /* 0x000fe20000010870 */
[----:B------:R-:W-:Y:S01]  /*42d0*/  BAR.SYNC.DEFER_BLOCKING 0x0 ;  /* 0x0000000000007b1d */ /* 0x000fe20000010000 */
[----:B------:R-:W-:Y:S01]  /*42e0*/  FMUL.FTZ R112, R109, R99 ;  /* 0x000000636d707220 */ /* 0x000fe20000410000 */
[----:B------:R-:W-:Y:S01]  /*42f0*/  ISETP.GE.AND P0, PT, R113, 0x1, PT ;  /* 0x000000017100780c */ /* 0x000fe20003f06270 */
[----:B------:R-:W-:-:S02]  /*4300*/  FFMA.FTZ R22, R122, R21, -R22 ;  /* 0x000000157a167223 */ /* 0x000fc40000010816 */
[----:B------:R-:W-:Y:S02]  /*4310*/  FMUL.FTZ R21, R97, R112 ;  /* 0x0000007061157220 */ /* 0x000fe40000410000 */
[----:B------:R-:W-:Y:S02]  /*4320*/  FADD.FTZ R22, RZ, R22 ;  /* 0x00000016ff167221 */ /* 0x000fe40000010000 */
[----:B------:R-:W-:Y:S02]  /*4330*/  FFMA.FTZ R115, R129, R118, -R21 ;  /* 0x0000007681737223 */ /* 0x000fe40000010815 */
[C---:B------:R-:W-:Y:S02]  /*4340*/  FMUL.FTZ R109, R110.reuse, R92 ;  /* 0x0000005c6e6d7220 */ /* 0x040fe40000410000 */
[----:B------:R-:W-:Y:S02]  /*4350*/  FMUL.FTZ R118, R97, R118 ;  /* 0x0000007661767220 */ /* 0x000fe40000410000 */
[----:B0-----:R-:W-:-:S02]  /*4360*/  FMUL.FTZ R117, R110, R93 ;  /* 0x0000005d6e757220 */ /* 0x001fc40000410000 */
[----:B------:R-:W-:Y:S02]  /*4370*/  FFMA.FTZ R130, R7, -R110, R130 ;  /* 0x8000006e07827223 */ /* 0x000fe40000010082 */
[----:B------:R-:W-:Y:S02]  /*4380*/  FADD.FTZ R22, R22, R23 ;  /* 0x0000001716167221 */ /* 0x000fe40000010000 */
[----:B------:R-:W-:Y:S02]  /*4390*/  FMUL.FTZ R110, R98, R109 ;  /* 0x0000006d626e7220 */ /* 0x000fe40000410000 */
[----:B------:R-:W-:Y:S02]  /*43a0*/  FFMA.FTZ R21, R112, R129, R118 ;  /* 0x0000008170157223 */ /* 0x000fe40000010076 */
[----:B------:R-:W-:Y:S02]  /*43b0*/  FMUL.FTZ R23, R98, R117 ;  /* 0x0000007562177220 */ /* 0x000fe40000410000 */
[----:B------:R-:W-:-:S02]  /*43c0*/  FADD.FTZ R101, R139, -R138 ;  /* 0x8000008a8b657221 */ /* 0x000fc40000010000 */
[----:B------:R-:W-:Y:S02]  /*43d0*/  FFMA.FTZ R123, R130, R117, -R110 ;  /* 0x00000075827b7223 */ /* 0x000fe4000001086e */
[----:B------:R-:W-:Y:S02]  /*43e0*/  FADD.FTZ R118, R20, R21 ;  /* 0x0000001514767221 */ /* 0x000fe40000010000 */
[----:B------:R-:W-:Y:S02]  /*43f0*/  FADD.FTZ R120, R22, R115 ;  /* 0x0000007316787221 */ /* 0x000fe40000010000 */
[----:B------:R-:W-:Y:S01]  /*4400*/  FFMA.FTZ R121, R109, R130, R23 ;  /* 0x000000826d797223 */ /* 0x000fe20000010017 */
[----:B------:R-:W-:Y:S05]  /*4410*/  @!P0 BRA `(.L_x_13218) ;  /* 0x0000019000008947 */ /* 0x000fea0003800000 */
[-C--:B------:R-:W-:Y:S01]  /*4420*/  LEA.HI.SX32 R110, R56, R56.reuse, 0x1b ;  /* 0x00000038386e7211 */ /* 0x080fe200078fdaff */
        /* <DEDUP_REMOVED lines=24> */
.L_x_13218:
[----:B------:R-:W-:Y:S05]  /*45b0*/  BSYNC B0 ;  /* 0x0000000000007941 */ /* 0x000fea0003800000 */
.L_x_13217:
[C---:B------:R-:W-:Y:S01]  /*45c0*/  IADD3 R21, R56.reuse, 0x20, RZ ;  /* 0x0000002038157810 */ /* 0x040fe20007ffe0ff */
[----:B------:R-:W-:Y:S01]  /*45d0*/  BSSY B0, `(.L_x_13219) ;  /* 0x0000017000007945 */ /* 0x000fe20003800000 */
[----:B0-----:R-:W-:Y:S01]  /*45e0*/  IADD3 R23, R56, 0x40, RZ ;  /* 0x0000004038177810 */ /* 0x001fe20007ffe0ff */
[----:B------:R-:W-:Y:S01]  /*45f0*/  FADD.FTZ R106, R118, R121 ;  /* 0x00000079766a7221 */ /* 0x000fe20000010000 */
[-C--:B------:R-:W-:Y:S01]  /*4600*/  LEA.HI.SX32 R21, R21, R56.reuse, 0x1b ;  /* 0x0000003815157211 */ /* 0x080fe200078fdaff */
[----:B------:R-:W-:Y:S01]  /*4610*/  FADD.FTZ R110, R120, R123 ;  /* 0x0000007b786e7221 */ /* 0x000fe20000010000 */
[----:B------:R-:W-:Y:S02]  /*4620*/  LEA.HI.SX32 R22, R23, R56, 0x1b ;  /* 0x0000003817167211 */ /* 0x000fe400078fdaff */
[----:B------:R-:W-:Y:S01]  /*4630*/  ISETP.GE.AND P6, PT, R113, 0x21, PT ;  /* 0x000000217100780c */ /* 0x000fe20003fc6270 */
[----:B------:R0:W1:Y:S01]  /*4640*/  LDS R23, [R21.X4+0x4a0] ;  /* 0x0004a00015177984 */ /* 0x0000620000004800 */
[----:B------:R-:W-:-:S02]  /*4650*/  SHF.L.U64.HI R20, R88, 0x2, R91 ;  /* 0x0000000258147819 */ /* 0x000fc4000001025b */
[----:B------:R-:W-:Y:S02]  /*4660*/  SHF.L.U32 R119, R88, 0x2, RZ ;  /* 0x0000000258777819 */ /* 0x000fe400000006ff */
[----:B------:R-:W-:Y:S01]  /*4670*/  IADD3 R115, R56, 0x60, RZ ;  /* 0x0000006038737810 */ /* 0x000fe20007ffe0ff */
[----:B------:R-:W-:Y:S01]  /*4680*/  IMAD R20, R20, c[0x0][0x2d0], RZ ;  /* 0x0000b40014147a24 */ /* 0x000fe200078e02ff */
[C---:B------:R-:W-:Y:S02]  /*4690*/  ISETP.GE.AND P0, PT, R113.reuse, 0x41, PT ;  /* 0x000000417100780c */ /* 0x040fe40003f06270 */
[----:B------:R-:W-:Y:S01]  /*46a0*/  ISETP.GE.AND P1, PT, R113, 0x61, PT ;  /* 0x000000617100780c */ /* 0x000fe20003f26270 */
[----:B------:R-:W-:Y:S01]  /*46b0*/  IMAD R117, R119, c[0x0][0x2d4], R20 ;  /* 0x0000b50077757a24 */ /* 0x000fe200078e0214 */
[C---:B------:R-:W-:Y:S02]  /*46c0*/  ISETP.GE.AND P2, PT, R113.reuse, 0x81, PT ;  /* 0x000000817100780c */ /* 0x040fe40003f46270 */
[----:B------:R-:W-:-:S02]  /*46d0*/  ISETP.GE.AND P3, PT, R113, 0xa1, PT ;  /* 0x000000a17100780c */ /* 0x000fc40003f66270 */
[C---:B------:R-:W-:Y:S02]  /*46e0*/  ISETP.GE.AND P4, PT, R113.reuse, 0xc1, PT ;  /* 0x000000c17100780c */ /* 0x040fe40003f86270 */
[----:B------:R-:W-:Y:S01]  /*46f0*/  ISETP.GE.AND P5, PT, R113, 0xe1, PT ;  /* 0x000000e17100780c */ /* 0x000fe20003fa6270 */
[----:B------:R-:W-:Y:S07]  /*4700*/  @!P6 BRA `(.L_x_13220) ;  /* 0x000000300000e947 */ /* 0x000fee0003800000 */
[----:B0-----:R-:W-:-:S05]  /*4710*/  IMAD.WIDE.U32 R20, R119, c[0x0][0x2d0], R48 ;  /* 0x0000b40077147a25 */ /* 0x001fca00078e0030 */
[----:B------:R-:W-:-:S05]  /*4720*/  IADD3 R21, R21, R117, RZ ;  /* 0x0000007515157210 */ /* 0x000fca0007ffe0ff */
[----:B-1----:R0:W-:Y:S02]  /*4730*/  RED.E.ADD.F32.FTZ.RN.STRONG.GPU [R20.64], R23 ;  /* 0x000000171400798e */ /* 0x0021e4000c10e786 */
.L_x_13220:
[----:B0-----:R-:W-:Y:S05]  /*4740*/  BSYNC B0 ;  /* 0x0000000000007941 */ /* 0x001fea0003800000 */
.L_x_13219:
        /* <DEDUP_REMOVED lines=8> */
.L_x_13222:
[----:B------:R-:W-:Y:S05]  /*47d0*/  BSYNC B0 ;  /* 0x0000000000007941 */ /* 0x000fea0003800000 */
.L_x_13221:
[----:B------:R-:W2:Y:S01]  /*47e0*/  LDS R115, [R115.X4+0x5a0] ;  /* 0x0005a00073737984 */ /* 0x000ea20000004800 */
[----:B------:R-:W-:Y:S01]  /*47f0*/  BSSY B0, `(.L_x_13223) ;  /* 0x0000007000007945 */ /* 0x000fe20003800000 */
[----:B-1----:R-:W-:Y:S02]  /*4800*/  IADD3 R23, R56, 0xa0, RZ ;  /* 0x000000a038177810 */ /* 0x002fe40007ffe0ff */
[----:B------:R-:W-:Y:S01]  /*4810*/  LEA.HI.SX32 R113, R113, R56, 0x1b ;  /* 0x0000003871717211 */ /* 0x000fe200078fdaff */
[----:B------:R-:W-:Y:S05]  /*4820*/  @!P1 BRA `(.L_x_13224) ;  /* 0x0000003000009947 */ /* 0x000fea0003800000 */
[----:B------:R-:W-:-:S05]  /*4830*/  IMAD.WIDE.U32 R20, R119, c[0x0][0x2d0], R44 ;  /* 0x0000b40077147a25 */ /* 0x000fca00078e002c */
[----:B------:R-:W-:-:S05]  /*4840*/  IADD3 R21, R117, R21, RZ ;  /* 0x0000001575157210 */ /* 0x000fca0007ffe0ff */
[----:B--2---:R1:W-:Y:S02]  /*4850*/  RED.E.ADD.F32.FTZ.RN.STRONG.GPU [R20.64], R115 ;  /* 0x000000731400798e */ /* 0x0043e4000c10e786 */
.L_x_13224:
[----:B------:R-:W-:Y:S05]  /*4860*/  BSYNC B0 ;  /* 0x0000000000007941 */ /* 0x000fea0003800000 */
.L_x_13223:
[----:B------:R-:W3:Y:S01]  /*4870*/  LDS R113, [R113.X4+0x620] ;  /* 0x0006200071717984 */ /* 0x000ee20000004800 */
[----:B------:R-:W-:Y:S01]  /*4880*/  BSSY B0, `(.L_x_13225) ;  /* 0x0000007000007945 */ /* 0x000fe20003800000 */
[----:B-12---:R-:W-:Y:S02]  /*4890*/  IADD3 R115, R56, 0xc0, RZ ;  /* 0x000000c038737810 */ /* 0x006fe40007ffe0ff */
[----:B------:R-:W-:Y:S01]  /*48a0*/  LEA.HI.SX32 R23, R23, R56, 0x1b ;  /* 0x0000003817177211 */ /* 0x000fe200078fdaff */
[----:B------:R-:W-:Y:S05]  /*48b0*/  @!P2 BRA `(.L_x_13226) ;  /* 0x000000300000a947 */ /* 0x000fea0003800000 */
[----:B------:R-:W-:-:S05]  /*48c0*/  IMAD.WIDE.U32 R20, R119, c[0x0][0x2d0], R42 ;  /* 0x0000b40077147a25 */ /* 0x000fca00078e002a */
[----:B------:R-:W-:-:S05]  /*48d0*/  IADD3 R21, R117, R21, RZ ;  /* 0x0000001575157210 */ /* 0x000fca0007ffe0ff */
[----:B---3--:R1:W-:Y:S02]  /*48e0*/  RED.E.ADD.F32.FTZ.RN.STRONG.GPU [R20.64], R113 ;  /* 0x000000711400798e */ /* 0x0083e4000c10e786 */
.L_x_13226:
[----:B------:R-:W-:Y:S05]  /*48f0*/  BSYNC B0 ;  /* 0x0000000000007941 */ /* 0x000fea0003800000 */
.L_x_13225:
[----:B------:R-:W2:Y:S01]  /*4900*/  LDS R23, [R23.X4+0x6a0] ;  /* 0x0006a00017177984 */ /* 0x000ea20000004800 */
[----:B------:R-:W-:Y:S01]  /*4910*/  BSSY B0, `(.L_x_13227) ;  /* 0x0000007000007945 */ /* 0x000fe20003800000 */
[----:B-1-3--:R-:W-:Y:S02]  /*4920*/  IADD3 R113, R56, 0xe0, RZ ;  /* 0x000000e038717810 */ /* 0x00afe40007ffe0ff */
[----:B------:R-:W-:Y:S01]  /*4930*/  LEA.HI.SX32 R115, R115, R56, 0x1b ;  /* 0x0000003873737211 */ /* 0x000fe200078fdaff */
[----:B------:R-:W-:Y:S05]  /*4940*/  @!P3 BRA `(.L_x_13228) ;  /* 0x000000300000b947 */ /* 0x000fea0003800000 */
[----:B------:R-:W-:-:S05]  /*4950*/  IMAD.WIDE.U32 R20, R119, c[0x0][0x2d0], R40 ;  /* 0x0000b40077147a25 */ /* 0x000fca00078e0028 */
[----:B------:R-:W-:-:S05]  /*4960*/  IADD3 R21, R117, R21, RZ ;  /* 0x0000001575157210 */ /* 0x000fca0007ffe0ff */
[----:B--2---:R1:W-:Y:S02]  /*4970*/  RED.E.ADD.F32.FTZ.RN.STRONG.GPU [R20.64], R23 ;  /* 0x000000171400798e */ /* 0x0043e4000c10e786 */
.L_x_13228:
[----:B------:R-:W-:Y:S05]  /*4980*/  BSYNC B0 ;  /* 0x0000000000007941 */ /* 0x000fea0003800000 */
.L_x_13227:
[----:B------:R-:W3:Y:S01]  /*4990*/  LDS R115, [R115.X4+0x720] ;  /* 0x0007200073737984 */ /* 0x000ee20000004800 */
[----:B------:R-:W-:Y:S01]  /*49a0*/  BSSY B0, `(.L_x_13229) ;  /* 0x0000007000007945 */ /* 0x000fe20003800000 */
[----:B------:R-:W-:Y:S01]  /*49b0*/  LEA.HI.SX32 R113, R113, R56, 0x1b ;  /* 0x0000003871717211 */ /* 0x000fe200078fdaff */
[----:B-1----:R-:W-:Y:S01]  /*49c0*/  IMAD.WIDE.U32 R20, R119, c[0x0][0x2d0], R36 ;  /* 0x0000b40077147a25 */ /* 0x002fe200078e0024 */
[----:B------:R-:W-:Y:S05]  /*49d0*/  @!P4 BRA `(.L_x_13230) ;  /* 0x000000300000c947 */ /* 0x000fea0003800000 */
[----:B0-2---:R-:W-:-:S05]  /*49e0*/  IMAD.WIDE.U32 R22, R119, c[0x0][0x2d0], R38 ;  /* 0x0000b40077167a25 */ /* 0x005fca00078e0026 */
[----:B------:R-:W-:-:S05]  /*49f0*/  IADD3 R23, R117, R23, RZ ;  /* 0x0000001775177210 */ /* 0x000fca0007ffe0ff */
[----:B---3--:R0:W-:Y:S02]  /*4a00*/  RED.E.ADD.F32.FTZ.RN.STRONG.GPU [R22.64], R115 ;  /* 0x000000731600798e */ /* 0x0081e4000c10e786 */
.L_x_13230:
[----:B------:R-:W-:Y:S05]  /*4a10*/  BSYNC B0 ;  /* 0x0000000000007941 */ /* 0x000fea0003800000 */
.L_x_13229:
[----:B------:R-:W1:Y:S01]  /*4a20*/  LDS R113, [R113.X4+0x7a0] ;  /* 0x0007a00071717984 */ /* 0x000e620000004800 */
[----:B------:R-:W-:Y:S01]  /*4a30*/  BSSY B0, `(.L_x_13231) ;  /* 0x0000004000007945 */ /* 0x000fe20003800000 */
[----:B------:R-:W-:Y:S05]  /*4a40*/  @!P5 BRA `(.L_x_13232) ;  /* 0x000000200000d947 */ /* 0x000fea0003800000 */
[----:B------:R-:W-:-:S05]  /*4a50*/  IADD3 R21, R117, R21, RZ ;  /* 0x0000001575157210 */ /* 0x000fca0007ffe0ff */
[----:B-1----:R1:W-:Y:S02]  /*4a60*/  RED.E.ADD.F32.FTZ.RN.STRONG.GPU [R20.64], R113 ;  /* 0x000000711400798e */ /* 0x0023e4000c10e786 */
.L_x_13232:
[----:B------:R-:W-:Y:S05]  /*4a70*/  BSYNC B0 ;  /* 0x0000000000007941 */ /* 0x000fea0003800000 */
.L_x_13231:
[----:B------:R-:W4:Y:S01]  /*4a80*/  SHFL.DOWN PT, R118, R110, 0x1, 0x1f ;  /* 0x08201f006e767f89 */ /* 0x000f2200000e0000 */
[----:B------:R-:W-:Y:S01]  /*4a90*/  ISETP.GT.AND P0, PT, R66, 0x1e, PT ;  /* 0x0000001e4200780c */ /* 0x000fe20003f04270 */
[----:B------:R-:W-:Y:S01]  /*4aa0*/  BSSY B0, `(.L_x_13233) ;  /* 0x0000063000007945 */ /* 0x000fe20003800000 */
[----:B-1----:R-:W-:Y:S01]  /*4ab0*/  MOV R21, R110 ;  /* 0x0000006e00157202 */ /* 0x002fe20000000f00 */
[----:B0--3--:R-:W0:Y:S01]  /*4ac0*/  SHFL.DOWN PT, R115, R95, 0x1, 0x1f ;  /* 0x08201f005f737f89 */ /* 0x009e2200000e0000 */
[----:B------:R-:W-:Y:S01]  /*4ad0*/  MOV R22, R95 ;  /* 0x0000005f00167202 */ /* 0x000fe20000000f00 */
[----:B------:R-:W-:Y:S01]  /*4ae0*/  FADD.FTZ R15, R109, R15 ;  /* 0x0000000f6d0f7221 */ /* 0x000fe20000010000 */
[----:B--2---:R-:W-:Y:S01]  /*4af0*/  MOV R23, R101 ;  /* 0x0000006500177202 */ /* 0x004fe20000000f00 */
[----:B------:R-:W1:Y:S01]  /*4b00*/  SHFL.DOWN PT, R120, R101, 0x1, 0x1f ;  /* 0x08201f0065787f89 */ /* 0x000e6200000e0000 */
[----:B------:R-:W-:Y:S01]  /*4b10*/  MOV R20, R106 ;  /* 0x0000006a00147202 */ /* 0x000fe20000000f00 */
[----:B------:R-:W-:Y:S01]  /*4b20*/  FADD.FTZ R14, R112, R14 ;  /* 0x0000000e700e7221 */ /* 0x000fe20000010000 */
[----:B------:R-:W-:Y:S01]  /*4b30*/  ISETP.NE.AND P1, PT, R66, RZ, PT ;  /* 0x000000ff4200720c */ /* 0x000fe20003f25270 */
[----:B------:R-:W2:Y:S01]  /*4b40*/  SHFL.DOWN PT, R113, R106, 0x1, 0x1f ;  /* 0x08201f006a717f89 */ /* 0x000ea200000e0000 */
[----:B------:R-:W-:Y:S01]  /*4b50*/  ISETP.NE.AND P2, PT, R56, RZ, PT ;  /* 0x000000ff3800720c */ /* 0x000fe20003f45270 */
[----:B------:R-:W-:-:S02]  /*4b60*/  FADD.FTZ R13, R111, R13 ;  /* 0x0000000d6f0d7221 */ /* 0x000fc40000010000 */
[----:B------:R-:W-:Y:S02]  /*4b70*/  FADD.FTZ R12, R107, R12 ;  /* 0x0000000c6b0c7221 */ /* 0x000fe40000010000 */
[----:B----4-:R-:W-:Y:S02]  /*4b80*/  @!P0 FADD.FTZ R21, R21, R118 ;  /* 0x0000007615158221 */ /* 0x010fe40000010000 */
[----:B0-----:R-:W-:-:S03]  /*4b90*/  @!P0 FADD.FTZ R22, R22, R115 ;  /* 0x0000007316168221 */ /* 0x001fc60000010000 */
[----:B------:R-:W0:Y:S01]  /*4ba0*/  SHFL.DOWN PT, R110, R21, 0x2, 0x1f ;  /* 0x08401f00156e7f89 */ /* 0x000e2200000e0000 */
[----:B-1----:R-:W-:-:S03]  /*4bb0*/  @!P0 FADD.FTZ R23, R23, R120 ;  /* 0x0000007817178221 */ /* 0x002fc60000010000 */
[----:B------:R-:W1:Y:S01]  /*4bc0*/  SHFL.DOWN PT, R101, R22, 0x2, 0x1f ;  /* 0x08401f0016657f89 */ /* 0x000e6200000e0000 */
[----:B--2---:R-:W-:-:S03]  /*4bd0*/  @!P0 FADD.FTZ R20, R20, R113 ;  /* 0x0000007114148221 */ /* 0x004fc60000010000 */
[----:B------:R-:W2:Y:S01]  /*4be0*/  SHFL.DOWN PT, R106, R23, 0x2, 0x1f ;  /* 0x08401f00176a7f89 */ /* 0x000ea200000e0000 */
[----:B------:R-:W-:-:S03]  /*4bf0*/  ISETP.GT.AND P0, PT, R66, 0x1d, PT ;  /* 0x0000001d4200780c */ /* 0x000fc60003f04270 */
[----:B------:R-:W3:Y:S10]  /*4c00*/  SHFL.DOWN PT, R95, R20, 0x2, 0x1f ;  /* 0x08401f00145f7f89 */ /* 0x000ef400000e0000 */
[----:B0-----:R-:W-:-:S02]  /*4c10*/  @!P0 FADD.FTZ R21, R21, R110 ;  /* 0x0000006e15158221 */ /* 0x001fc40000010000 */
[----:B-1----:R-:W-:Y:S02]  /*4c20*/  @!P0 FADD.FTZ R22, R22, R101 ;  /* 0x0000006516168221 */ /* 0x002fe40000010000 */
[----:B--2---:R-:W-:-:S03]  /*4c30*/  @!P0 FADD.FTZ R23, R23, R106 ;  /* 0x0000006a17178221 */ /* 0x004fc60000010000 */
[----:B------:R-:W0:Y:S01]  /*4c40*/  SHFL.DOWN PT, R101, R22, 0x4, 0x1f ;  /* 0x08801f0016657f89 */ /* 0x000e2200000e0000 */
[----:B---3--:R-:W-:-:S03]  /*4c50*/  @!P0 FADD.FTZ R20, R20, R95 ;  /* 0x0000005f14148221 */ /* 0x008fc60000010000 */
        /* <DEDUP_REMOVED lines=16> */
[----:B------:R-:W-:Y:S01]  /*4d60*/  SHFL.DOWN PT, R117, R22, 0x10, 0x1f ;  /* 0x0a001f0016757f89 */ /* 0x000fe200000e0000 */
[----:B------:R-:W-:Y:S02]  /*4d70*/  FMUL.FTZ R106, R27, R92 ;  /* 0x0000005c1b6a7220 */ /* 0x000fe40000410000 */
[----:B--2---:R-:W-:Y:S02]  /*4d80*/  @!P0 FADD.FTZ R23, R23, R110 ;  /* 0x0000006e17178221 */ /* 0x004fe40000010000 */
[----:B------:R-:W0:Y:S01]  /*4d90*/  SHFL.DOWN PT, R110, R21, 0x10, 0x1f ;  /* 0x0a001f00156e7f89 */ /* 0x000e2200000e0000 */
[----:B------:R-:W-:Y:S02]  /*4da0*/  FFMA.FTZ R113, R26, R93, -R106 ;  /* 0x0000005d1a717223 */ /* 0x000fe4000001086a */
[----:B---3--:R-:W-:Y:S01]  /*4db0*/  @!P0 FADD.FTZ R20, R20, R95 ;  /* 0x0000005f14148221 */ /* 0x008fe20000010000 */
[----:B------:R-:W1:Y:S01]  /*4dc0*/  SHFL.DOWN PT, R118, R23, 0x10, 0x1f ;  /* 0x0a001f0017767f89 */ /* 0x000e6200000e0000 */
[----:B------:R-:W-:Y:S01]  /*4dd0*/  FFMA.FTZ R106, R26, R94, -R101 ;  /* 0x0000005e1a6a7223 */ /* 0x000fe20000010865 */
[----:B------:R-:W-:Y:S01]  /*4de0*/  ISETP.GT.AND P0, PT, R66, 0xf, PT ;  /* 0x0000000f4200780c */ /* 0x000fe20003f04270 */
[----:B------:R-:W-:Y:S01]  /*4df0*/  FMUL.FTZ R95, R27, R100 ;  /* 0x000000641b5f7220 */ /* 0x000fe20000410000 */
[----:B------:R-:W2:Y:S01]  /*4e00*/  SHFL.DOWN PT, R115, R20, 0x10, 0x1f ;  /* 0x0a001f0014737f89 */ /* 0x000ea200000e0000 */
[----:B------:R-:W-:-:S02]  /*4e10*/  FMUL.FTZ R106, R97, R106 ;  /* 0x0000006a616a7220 */ /* 0x000fc40000410000 */
[C---:B------:R-:W-:Y:S02]  /*4e20*/  FMUL.FTZ R97, R27.reuse, R93 ;  /* 0x0000005d1b617220 */ /* 0x040fe40000410000 */
[C---:B------:R-:W-:Y:S02]  /*4e30*/  FMUL.FTZ R93, R27.reuse, R114 ;  /* 0x000000721b5d7220 */ /* 0x040fe40000410000 */
[-C--:B------:R-:W-:Y:S02]  /*4e40*/  FFMA.FTZ R95, R26, R105.reuse, -R95 ;  /* 0x000000691a5f7223 */ /* 0x080fe4000001085f */
[C---:B------:R-:W-:Y:S02]  /*4e50*/  FMUL.FTZ R94, R27.reuse, R94 ;  /* 0x0000005e1b5e7220 */ /* 0x040fe40000410000 */
[C---:B------:R-:W-:Y:S02]  /*4e60*/  FMUL.FTZ R105, R27.reuse, R105 ;  /* 0x000000691b697220 */ /* 0x040fe40000410000 */
[----:B------:R-:W-:-:S02]  /*4e70*/  FMUL.FTZ R27, R27, R116 ;  /* 0x000000741b1b7220 */ /* 0x000fc40000410000 */
[----:B------:R-:W-:Y:S02]  /*4e80*/  FFMA.FTZ R93, R26, R116, -R93 ;  /* 0x000000741a5d7223 */ /* 0x000fe4000001085d */
[----:B------:R-:W-:Y:S02]  /*4e90*/  FMUL.FTZ R113, R98, R113 ;  /* 0x0000007162717220 */ /* 0x000fe40000410000 */
[----:B------:R-:W-:Y:S02]  /*4ea0*/  FMUL.FTZ R95, R96, R95 ;  /* 0x0000005f605f7220 */ /* 0x000fe40000410000 */
[C---:B------:R-:W-:Y:S02]  /*4eb0*/  FFMA.FTZ R97, R26.reuse, R92, R97 ;  /* 0x0000005c1a617223 */ /* 0x040fe40000010061 */
[C---:B------:R-:W-:Y:S02]  /*4ec0*/  FFMA.FTZ R94, R26.reuse, R99, R94 ;  /* 0x000000631a5e7223 */ /* 0x040fe4000001005e */
[----:B------:R-:W-:-:S02]  /*4ed0*/  FFMA.FTZ R105, R26, R100, R105 ;  /* 0x000000641a697223 */ /* 0x000fc40000010069 */
[----:B------:R-:W-:Y:S02]  /*4ee0*/  FFMA.FTZ R27, R26, R114, R27 ;  /* 0x000000721a1b7223 */ /* 0x000fe4000001001b */
[----:B------:R-:W-:Y:S02]  /*4ef0*/  FMUL.FTZ R93, R90, R93 ;  /* 0x0000005d5a5d7220 */ /* 0x000fe40000410000 */
[----:B0-----:R-:W-:Y:S02]  /*4f00*/  @!P0 FADD.FTZ R21, R21, R110 ;  /* 0x0000006e15158221 */ /* 0x001fe40000010000 */
[----:B------:R-:W-:Y:S02]  /*4f10*/  @!P0 FADD.FTZ R22, R22, R117 ;  /* 0x0000007516168221 */ /* 0x000fe40000010000 */
[----:B-1----:R-:W-:Y:S02]  /*4f20*/  @!P0 FADD.FTZ R23, R23, R118 ;  /* 0x0000007617178221 */ /* 0x002fe40000010000 */
        /* <DEDUP_REMOVED lines=26> */
.L_x_13234:
[----:B0-----:R-:W-:Y:S05]  /*50d0*/  BSYNC B0 ;  /* 0x0000000000007941 */ /* 0x001fea0003800000 */
.L_x_13233:
[----:B------:R-:W-:Y:S02]  /*50e0*/  IADD3 R89, R89, 0x1, RZ ;  /* 0x0000000159597810 */ /* 0x000fe40007ffe0ff */
[----:B------:R-:W-:-:S02]  /*50f0*/  IADD3 R88, P1, R88, 0x1, RZ ;  /* 0x0000000158587810 */ /* 0x000fc40007f3e0ff */
[----:B------:R-:W-:Y:S02]  /*5100*/  ISETP.GE.AND P0, PT, R89, c[0x0][0x16c], PT ;  /* 0x00005b0059007a0c */ /* 0x000fe40003f06270 */
[----:B------:R-:W-:-:S11]  /*5110*/  IADD3.X R91, RZ, R91, RZ, P1, !PT ;  /* 0x0000005bff5b7210 */ /* 0x000fd60000ffe4ff */
[----:B------:R-:W-:Y:S01]  /*5120*/  @P0 CALL.REL.NOINC `(.L_x_13204) ;  /* 0x0000001000000944 */ /* 0x000fe20003c00000 */
[----:B------:R-:W-:Y:S05]  /*5130*/  BRA `(.L_x_13235) ;  /* 0xffffccb000007947 */ /* 0x000fea000383ffff */
.L_x_13204:
[----:B------:R-:W-:Y:S01]  /*5140*/  BAR.SYNC.DEFER_BLOCKING 0x0 ;  /* 0x0000000000007b1d */ /* 0x000fe20000010000 */
[----:B------:R-:W-:Y:S01]  /*5150*/  ISETP.NE.AND P5, PT, R56, RZ, PT ;  /* 0x000000ff3800720c */ /* 0x000fe20003fa5270 */
[----:B------:R-:W-:Y:S01]  /*5160*/  IMAD R6, R54, c[0x0][0x2d8], RZ ;  /* 0x0000b60036067a24 */ /* 0x000fe200078e02ff */
[----:B------:R-:W-:Y:S01]  /*5170*/  LOP3.LUT R37, R69, 0x20, RZ, 0xfc, !PT ;  /* 0x0000002045257812 */ /* 0x000fe200078efcff */
[----:B------:R-:W-:Y:S01]  /*5180*/  IMAD.WIDE.U32 R2, R53, c[0x0][0x2d8], RZ ;  /* 0x0000b60035027a25 */ /* 0x000fe200078e00ff */
[C---:B------:R-:W-:Y:S01]  /*5190*/  LOP3.LUT R39, R69.reuse, 0x40, RZ, 0xfc, !PT ;  /* 0x0000004045277812 */ /* 0x040fe200078efcff */
[----:B------:R-:W-:Y:S01]  /*51a0*/  BSSY B0, `(.L_x_13236) ;  /* 0x0000026000007945 */ /* 0x000fe20003800000 */
[----:B------:R-:W-:Y:S01]  /*51b0*/  LOP3.LUT R41, R69, 0x60, RZ, 0xfc, !PT ;  /* 0x0000006045297812 */ /* 0x000fe200078efcff */
[----:B------:R-:W-:Y:S02]  /*51c0*/  IMAD R5, R53, c[0x0][0x2dc], R6 ;  /* 0x0000b70035057a24 */ /* 0x000fe400078e0206 */
        /* <DEDUP_REMOVED lines=9> */
[----:B0-----:R-:W-:Y:S01]  /*5260*/  IMAD R13, R0, c[0x0][0x2e4], R7 ;  /* 0x0000b900000d7a24 */ /* 0x001fe200078e0207 */
[----:B------:R-:W-:-:S02]  /*5270*/  LEA R7, P4, R69, c[0x0][0x330], 0x2 ;  /* 0x0000cc0045077a11 */ /* 0x000fc400078810ff */
        /* <DEDUP_REMOVED lines=24> */
.L_x_13237:
[----:B------:R-:W-:Y:S05]  /*5400*/  BSYNC B0 ;  /* 0x0000000000007941 */ /* 0x000fea0003800000 */
.L_x_13236:
[----:B------:R-:W-:Y:S01]  /*5410*/  @!P0 STG.E [R6.64+-0x180], R11 ;  /* 0xfffe800b06008986 */ /* 0x000fe2000c101906 */
[----:B------:R-:W-:Y:S01]  /*5420*/  FADD.FTZ R2, R16, R59 ;  /* 0x0000003b10027221 */ /* 0x000fe20000010000 */
[----:B------:R-:W-:Y:S01]  /*5430*/  BSSY B0, `(.L_x_13238) ;  /* 0x0000021000007945 */ /* 0x000fe20003800000 */
[----:B0-----:R-:W-:Y:S01]  /*5440*/  IMAD R4, R54, c[0x0][0x2f8], RZ ;  /* 0x0000be0036047a24 */ /* 0x001fe200078e02ff */
[----:B------:R-:W-:Y:S04]  /*5450*/  @!P1 STG.E [R6.64+-0x100], R21 ;  /* 0xffff001506009986 */ /* 0x000fe8000c101906 */
        /* <DEDUP_REMOVED lines=30> */
.L_x_13239:
[----:B------:R-:W-:Y:S05]  /*5640*/  BSYNC B0 ;  /* 0x0000000000007941 */ /* 0x000fea0003800000 */
.L_x_13238:
[----:B------:R-:W-:Y:S01]  /*5650*/  MOV R3, R11 ;  /* 0x0000000b00037202 */ /* 0x000fe20000000f00 */
[----:B------:R-:W-:Y:S01]  /*5660*/  IMAD R5, R51, c[0x0][0x300], RZ ;  /* 0x0000c00033057a24 */ /* 0x000fe200078e02ff */
[----:B------:R-:W-:Y:S02]  /*5670*/  IADD3 R80, P1, R80, -0x180, RZ ;  /* 0xfffffe8050507810 */ /* 0x000fe40007f3e0ff */
[-C--:B------:R-:W-:Y:S01]  /*5680*/  ISETP.GE.AND P0, PT, R37, R8.reuse, PT ;  /* 0x000000082500720c */ /* 0x080fe20003f06270 */
[C---:B------:R-:W-:Y:S01]  /*5690*/  IMAD.WIDE.U32 R2, R0.reuse, c[0x0][0x300], R2 ;  /* 0x0000c00000027a25 */ /* 0x040fe200078e0002 */
[----:B------:R-:W-:Y:S02]  /*56a0*/  IADD3.X R79, R79, -0x1, RZ, P1, !PT ;  /* 0xffffffff4f4f7810 */ /* 0x000fe40000ffe4ff */
[----:B------:R-:W-:Y:S01]  /*56b0*/  ISETP.GE.AND P1, PT, R39, R8, PT ;  /* 0x000000082700720c */ /* 0x000fe20003f26270 */
[----:B------:R-:W-:Y:S01]  /*56c0*/  IMAD R5, R0, c[0x0][0x304], R5 ;  /* 0x0000c10000057a24 */ /* 0x000fe200078e0205 */
[----:B------:R-:W-:-:S02]  /*56d0*/  IADD3 R81, P3, R81, R2, RZ ;  /* 0x0000000251517210 */ /* 0x000fc40007f7e0ff */
[----:B------:R-:W-:Y:S02]  /*56e0*/  IADD3 R2, P4, R80, c[0x0][0x340], RZ ;  /* 0x0000d00050027a10 */ /* 0x000fe40007f9e0ff */
[----:B------:R-:W-:Y:S02]  /*56f0*/  IADD3.X R82, R82, R5, R3, P3, !PT ;  /* 0x0000000552527210 */ /* 0x000fe40001ffe403 */
[----:B------:R-:W-:Y:S02]  /*5700*/  IADD3.X R3, R79, c[0x0][0x344], RZ, P4, !PT ;  /* 0x0000d1004f037a10 */ /* 0x000fe400027fe4ff */
[----:B------:R-:W-:Y:S02]  /*5710*/  LEA R2, P3, R81, R2, 0x2 ;  /* 0x0000000251027211 */ /* 0x000fe400078610ff */
[----:B------:R-:W-:Y:S02]  /*5720*/  ISETP.GE.AND P2, PT, R41, R8, PT ;  /* 0x000000082900720c */ /* 0x000fe40003f46270 */
[----:B------:R-:W-:-:S02]  /*5730*/  LEA.HI.X R3, R81, R3, R82, 0x2, P3 ;  /* 0x0000000351037211 */ /* 0x000fc400018f1452 */
[----:B------:R-:W-:Y:S02]  /*5740*/  IADD3 R61, P3, R61, -0x200, RZ ;  /* 0xfffffe003d3d7810 */ /* 0x000fe40007f7e0ff */
[----:B------:R-:W-:Y:S01]  /*5750*/  IADD3 R63, P4, R63, -0x200, RZ ;  /* 0xfffffe003f3f7810 */ /* 0x000fe20007f9e0ff */
[----:B------:R1:W-:Y:S01]  /*5760*/  @!P0 STG.E [R2.64], R13 ;  /* 0x0000000d02008986 */ /* 0x0003e2000c101906 */
[----:B------:R-:W-:Y:S02]  /*5770*/  ISETP.GT.AND P0, PT, R104, 0x1, PT ;  /* 0x000000016800780c */ /* 0x000fe40003f04270 */
[----:B------:R-:W-:Y:S01]  /*5780*/  IADD3 R68, R68, 0x1, RZ ;  /* 0x0000000144447810 */ /* 0x000fe20007ffe0ff */
[----:B------:R1:W-:Y:S01]  /*5790*/  @!P1 STG.E [R2.64+0x80], R15 ;  /* 0x0000800f02009986 */ /* 0x0003e2000c101906 */
[----:B------:R-:W-:Y:S02]  /*57a0*/  IADD3 R65, P1, R65, -0x400, RZ ;  /* 0xfffffc0041417810 */ /* 0x000fe40007f3e0ff */
[----:B------:R-:W-:Y:S01]  /*57b0*/  IADD3.X R62, R62, -0x1, RZ, P3, !PT ;  /* 0xffffffff3e3e7810 */ /* 0x000fe20001ffe4ff */
[----:B------:R1:W-:Y:S01]  /*57c0*/  @!P2 STG.E [R2.64+0x100], R27 ;  /* 0x0001001b0200a986 */ /* 0x0003e2000c101906 */
[----:B------:R-:W-:-:S02]  /*57d0*/  IADD3 R58, P2, R58, -0x200, RZ ;  /* 0xfffffe003a3a7810 */ /* 0x000fc40007f5e0ff */
[----:B------:R-:W-:Y:S02]  /*57e0*/  IADD3.X R67, R67, -0x1, RZ, P1, !PT ;  /* 0xffffffff43437810 */ /* 0x000fe40000ffe4ff */
[----:B------:R-:W-:Y:S02]  /*57f0*/  IADD3.X R60, R60, -0x1, RZ, P2, !PT ;  /* 0xffffffff3c3c7810 */ /* 0x000fe400017fe4ff */
[----:B------:R-:W-:Y:S01]  /*5800*/  IADD3.X R64, R64, -0x1, RZ, P4, !PT ;  /* 0xffffffff40407810 */ /* 0x000fe200027fe4ff */
[----:B------:R-:W-:Y:S01]  /*5810*/  @!P0 CALL.REL.NOINC `(.L_x_13198) ;  /* 0x0000001000008944 */ /* 0x000fe20003c00000 */
[----:B------:R-:W-:Y:S05]  /*5820*/  BRA `(.L_x_13240) ;  /* 0xffffb02000007947 */ /* 0x000fea000383ffff */
.L_x_13198:
[----:B------:R-:W-:Y:S02]  /*5830*/  ISETP.NE.U32.AND P0, PT, RZ, c[0x0][0x328], PT ;  /* 0x0000ca00ff007a0c */ /* 0x000fe40003f05070 */
[----:B------:R-:W-:Y:S02]  /*5840*/  ISETP.NE.U32.AND P2, PT, RZ, c[0x0][0x348], PT ;  /* 0x0000d200ff007a0c */ /* 0x000fe40003f45070 */
        /* <DEDUP_REMOVED lines=22> */
.L_x_13242:
[----:B0-----:R-:W-:Y:S05]  /*59b0*/  BSYNC B0 ;  /* 0x0000000000007941 */ /* 0x001fea0003800000 */
.L_x_13241:
        /* <DEDUP_REMOVED lines=23> */
.L_x_13244:
[----:B-1----:R-:W1:Y:S02]  /*5b30*/  S2R R15, SR_TID.X ;  /* 0x00000000000f7919 */ /* 0x002e640000002100 */
.L_x_13245:
[----:B0-----:R-:W-:Y:S05]  /*5b40*/  BSYNC B0 ;  /* 0x0000000000007941 */ /* 0x001fea0003800000 */
.L_x_13243:
        /* <DEDUP_REMOVED lines=10> */
.L_x_13246:
        /* <DEDUP_REMOVED lines=28> */
.L_x_13247:
        /* <DEDUP_REMOVED lines=13> */
.L_x_14760:


//--------------------- .text._Z25selective_scan_bwd_kernelI32Selective_Scan_bwd_kernel_traitsILi32ELi4ELb0ELb0ELb1ELb1ELb0EfN3c107complexIfEEEEv12SSMParamsBwd --------------------------
	.section	.text._Z25selective_scan_bwd_kernelI32Selective_Scan_bwd_kernel_traitsILi32ELi4ELb0ELb0ELb1ELb1ELb0EfN3c107complexIfEEEEv12SSMParamsBwd,"ax",@progbits
	.sectioninfo	@"SHI_REGISTERS=149"
	.align	128
        .global         _Z25selective_scan_bwd_kernelI32Selective_Scan_bwd_kernel_traitsILi32ELi4ELb0ELb0ELb1ELb1ELb0EfN3c107complexIfEEEEv12SSMParamsBwd
        .type           _Z25selective_scan_bwd_kernelI32Selective_Scan_bwd_kernel_traitsILi32ELi4ELb0ELb0ELb1ELb1ELb0EfN3c107complexIfEEEEv12SSMParamsBwd,@function
        .size           _Z25selective_scan_bwd_kernelI32Selective_Scan_bwd_kernel_traitsILi32ELi4ELb0ELb0ELb1ELb1ELb0EfN3c107complexIfEEEEv12SSMParamsBwd,(.L_x_14761 - _Z25selective_scan_bwd_kernelI32Selective_Scan_bwd_kernel_traitsILi32ELi4ELb0ELb0ELb1ELb1ELb0EfN3c107complexIfEEEEv12SSMParamsBwd)
        .other          _Z25selective_scan_bwd_kernelI32Selective_Scan_bwd_kernel_traitsILi32ELi4ELb0ELb0ELb1ELb1ELb0EfN3c107complexIfEEEEv12SSMParamsBwd,@"STO_CUDA_ENTRY STV_DEFAULT"
_Z25selective_scan_bwd_kernelI32Selective_Scan_bwd_kernel_traitsILi32ELi4ELb0ELb0ELb1ELb1ELb0EfN3c107complexIfEEEEv12SSMParamsBwd:
.text._Z25selective_scan_bwd_kernelI32Selective_Scan_bwd_kernel_traitsILi32ELi4ELb0ELb0ELb1ELb1ELb0EfN3c107complexIfEEEEv12SSMParamsBwd:
        /* <DEDUP_REMOVED lines=97> */
[----:B------:R-:W-:Y:S02]  /*0610*/  IADD3 R2, R9, R5, RZ ;  /* 0x0000000509027210 */ /* 0x000fe40007ffe0ff */
[----:B------:R-:W-:Y:S01]  /*0620*/  IADD3 R57, P5, R3, R8, RZ ;  /* 0x0000000803397210 */ /* 0x000fe20007fbe0ff */
[----:B------:R-:W-:Y:S01]  /*0630*/  @P0 IMAD R0, R0, c[0x0][0x16c], RZ ;  /* 0x00005b0000000a24 */ /* 0x000fe200078e02ff */
[----:B------:R-:W-:-:S02]  /*0640*/  LEA R62, P4, R11, c[0x0][0x308], 0x2 ;  /* 0x0000c2000b3e7a11 */ /* 0x000fc400078810ff */
[----:B------:R-:W-:Y:S02]  /*0650*/  LEA.HI.X.SX32 R2, R3, R2, 0x1, P5 ;  /* 0x0000000203027211 */ /* 0x000fe400028f0eff */
[----:B------:R-:W-:Y:S02]  /*0660*/  @P0 MOV R3, 0x10 ;  /* 0x0000001000030802 */ /* 0x000fe40000000f00 */
[----:B------:R-:W-:Y:S02]  /*0670*/  LEA R58, P6, R57, c[0x0][0x230], 0x2 ;  /* 0x00008c00393a7a11 */ /* 0x000fe400078c10ff */
[----:B------:R-:W-:Y:S02]  /*0680*/  LEA.HI.X R61, R11, c[0x0][0x30c], R4, 0x2, P4 ;  /* 0x0000c3000b3d7a11 */ /* 0x000fe400020f1404 */
[C---:B------:R-:W-:Y:S02]  /*0690*/  @P1 LEA R24, P4, R74.reuse, c[0x0][0x328], 0x2 ;  /* 0x0000ca004a181a11 */ /* 0x040fe400078810ff */
[----:B------:R-:W-:-:S02]  /*06a0*/  @P2 LEA R26, P5, R74, c[0x0][0x348], 0x2 ;  /* 0x0000d2004a1a2a11 */ /* 0x000fc400078a10ff */
        /* <DEDUP_REMOVED lines=12> */
[C---:B------:R-:W-:Y:S02]  /*0770*/  LOP3.LUT R102, R65.reuse, 0x1f, RZ, 0xc0, !PT ;  /* 0x0000001f41667812 */ /* 0x040fe400078ec0ff */
[----:B------:R-:W-:Y:S02]  /*0780*/  LOP3.LUT R0, R0, 0xffffff80, RZ, 0xc0, !PT ;  /* 0xffffff8000007812 */ /* 0x000fe400078ec0ff */
[----:B------:R-:W-:Y:S02]  /*0790*/  SHF.L.U32 R101, R65, 0x3, RZ ;  /* 0x0000000341657819 */ /* 0x000fe400000006ff */
[----:B------:R-:W-:-:S04]  /*07a0*/  LOP3.LUT R59, R0, 0x1f, R65, 0xf8, !PT ;  /* 0x0000001f003b7812 */ /* 0x000fc800078ef841 */
[----:B------:R-:W-:-:S04]  /*07b0*/  IADD3 R28, R0, R59, RZ ;  /* 0x0000003b001c7210 */ /* 0x000fc80007ffe0ff */
[----:B------:R-:W-:Y:S02]  /*07c0*/  SHF.R.S32.HI R29, RZ, 0x1f, R28 ;  /* 0x0000001fff1d7819 */ /* 0x000fe4000001141c */
[C---:B------:R-:W-:Y:S02]  /*07d0*/  IADD3 R55, R28.reuse, 0x20, RZ ;  /* 0x000000201c377810 */ /* 0x040fe40007ffe0ff */
[C---:B------:R-:W-:Y:S02]  /*07e0*/  IADD3 R54, R28.reuse, 0x40, RZ ;  /* 0x000000401c367810 */ /* 0x040fe40007ffe0ff */
[C---:B------:R-:W-:Y:S02]  /*07f0*/  IADD3 R53, R28.reuse, 0x60, RZ ;  /* 0x000000601c357810 */ /* 0x040fe40007ffe0ff */
[C---:B------:R-:W-:Y:S02]  /*0800*/  IADD3 R52, R28.reuse, 0x80, RZ ;  /* 0x000000801c347810 */ /* 0x040fe40007ffe0ff */
[----:B------:R-:W-:-:S02]  /*0810*/  IADD3 R51, R28, 0xa0, RZ ;  /* 0x000000a01c337810 */ /* 0x000fc40007ffe0ff */
[C---:B------:R-:W-:Y:S02]  /*0820*/  IADD3 R50, R28.reuse, 0xc0, RZ ;  /* 0x000000c01c327810 */ /* 0x040fe40007ffe0ff */
[----:B-1----:R-:W-:Y:S02]  /*0830*/  IADD3 R49, R28, 0xe0, RZ ;  /* 0x000000e01c317810 */ /* 0x002fe40007ffe0ff */
.L_x_13293:
        /* <DEDUP_REMOVED lines=28> */
[----:B------:R-:W-:Y:S02]  /*0a00*/  MOV R19, RZ ;  /* 0x000000ff00137202 */ /* 0x000fe40000000f00 */
[----:B------:R-:W-:-:S03]  /*0a10*/  MOV R23, RZ ;  /* 0x000000ff00177202 */ /* 0x000fc60000000f00 */
[----:B------:R-:W-:-:S04]  /*0a20*/  @!P0 IMAD.WIDE R8, R59, 0x4, R30 ;  /* 0x000000043b088825 */ /* 0x000fc800078e021e */
[----:B------:R-:W-:-:S04]  /*0a30*/  @!P1 IMAD.WIDE R10, R59, 0x4, R30 ;  /* 0x000000043b0a9825 */ /* 0x000fc800078e021e */
[----:B------:R-:W-:Y:S01]  /*0a40*/  @!P2 IMAD.WIDE R12, R59, 0x4, R30 ;  /* 0x000000043b0ca825 */ /* 0x000fe200078e021e */
[----:B--2---:R-:W-:Y:S04]  /*0a50*/  STS [R60.X4], R7 ;  /* 0x000000073c007388 */ /* 0x004fe80000004800 */
[----:B---3--:R0:W-:Y:S04]  /*0a60*/  STS [R60.X4+0x80], R15 ;  /* 0x0000800f3c007388 */ /* 0x0081e80000004800 */
[----:B----4-:R-:W-:Y:S04]  /*0a70*/  STS [R60.X4+0x100], R17 ;  /* 0x000100113c007388 */ /* 0x010fe80000004800 */
[----:B------:R1:W-:Y:S01]  /*0a80*/  STS [R60.X4+0x180], R21 ;  /* 0x000180153c007388 */ /* 0x0003e20000004800 */
[----:B------:R-:W-:-:S06]  /*0a90*/  NOP ;  /* 0x0000000000007918 */ /* 0x000fcc0000000000 */
[----:B------:R-:W-:Y:S01]  /*0aa0*/  LDS.128 R4, [R60.X16] ;  /* 0x000000003c047984 */ /* 0x000fe2000000cc00 */
[----:B0-----:R-:W-:-:S03]  /*0ab0*/  @!P3 IMAD.WIDE R14, R59, 0x4, R30 ;  /* 0x000000043b0eb825 */ /* 0x001fc600078e021e */
[----:B------:R-:W-:Y:S06]  /*0ac0*/  BAR.SYNC.DEFER_BLOCKING 0x0 ;  /* 0x0000000000007b1d */ /* 0x000fec0000010000 */
[----:B------:R0:W2:Y:S04]  /*0ad0*/  @!P0 LDG.E R19, [R8.64] ;  /* 0x0000000608138981 */ /* 0x0000a8000c1e1900 */
[----:B------:R-:W3:Y:S04]  /*0ae0*/  @!P1 LDG.E R33, [R10.64+0x80] ;  /* 0x000080060a219981 */ /* 0x000ee8000c1e1900 */
[----:B------:R-:W4:Y:S04]  /*0af0*/  @!P2 LDG.E R23, [R12.64+0x100] ;  /* 0x000100060c17a981 */ /* 0x000f28000c1e1900 */
[----:B------:R-:W4:Y:S01]  /*0b00*/  @!P3 LDG.E R35, [R14.64+0x180] ;  /* 0x000180060e23b981 */ /* 0x000f22000c1e1900 */
[----:B------:R-:W-:Y:S01]  /*0b10*/  HFMA2.MMA R37, -RZ, RZ, 0, 0 ;  /* 0x00000000ff257435 */ /* 0x000fe200000001ff */
[----:B0-----:R-:W-:Y:S01]  /*0b20*/  MOV R8, R62 ;  /* 0x0000003e00087202 */ /* 0x001fe20000000f00 */
[----:B------:R-:W-:Y:S01]  /*0b30*/  HFMA2.MMA R41, -RZ, RZ, 0, 0 ;  /* 0x00000000ff297435 */ /* 0x000fe200000001ff */
[----:B------:R-:W-:-:S02]  /*0b40*/  MOV R9, R61 ;  /* 0x0000003d00097202 */ /* 0x000fc40000000f00 */
[----:B-1----:R-:W-:Y:S02]  /*0b50*/  MOV R21, RZ ;  /* 0x000000ff00157202 */ /* 0x002fe40000000f00 */
[----:B------:R-:W-:Y:S01]  /*0b60*/  MOV R39, RZ ;  /* 0x000000ff00277202 */ /* 0x000fe20000000f00 */
[----:B------:R-:W-:Y:S01]  /*0b70*/  IMAD.WIDE R16, R59, 0x4, R8 ;  /* 0x000000043b107825 */ /* 0x000fe200078e0208 */
[----:B--2---:R-:W-:Y:S04]  /*0b80*/  STS [R60.X4], R19 ;  /* 0x000000133c007388 */ /* 0x004fe80000004800 */
[----:B---3--:R-:W-:Y:S04]  /*0b90*/  STS [R60.X4+0x80], R33 ;  /* 0x000080213c007388 */ /* 0x008fe80000004800 */
[----:B----4-:R-:W-:Y:S04]  /*0ba0*/  STS [R60.X4+0x100], R23 ;  /* 0x000100173c007388 */ /* 0x010fe80000004800 */
[----:B------:R-:W-:Y:S01]  /*0bb0*/  STS [R60.X4+0x180], R35 ;  /* 0x000180233c007388 */ /* 0x000fe20000004800 */
[----:B------:R-:W-:-:S06]  /*0bc0*/  NOP ;  /* 0x0000000000007918 */ /* 0x000fcc0000000000 */
[----:B------:R-:W0:Y:S04]  /*0bd0*/  LDS.128 R12, [R60.X16] ;  /* 0x000000003c0c7984 */ /* 0x000e28000000cc00 */
[----:B------:R-:W-:Y:S06]  /*0be0*/  BAR.SYNC.DEFER_BLOCKING 0x0 ;  /* 0x0000000000007b1d */ /* 0x000fec0000010000 */
[----:B------:R1:W2:Y:S04]  /*0bf0*/  @!P0 LDG.E R21, [R16.64] ;  /* 0x0000000610158981 */ /* 0x0002a8000c1e1900 */
[----:B------:R1:W3:Y:S04]  /*0c00*/  @!P2 LDG.E R37, [R16.64+0x100] ;  /* 0x000100061025a981 */ /* 0x0002e8000c1e1900 */
[----:B------:R1:W4:Y:S04]  /*0c10*/  @!P1 LDG.E R39, [R16.64+0x80] ;  /* 0x0000800610279981 */ /* 0x000328000c1e1900 */
[----:B------:R1:W4:Y:S01]  /*0c20*/  @!P3 LDG.E R41, [R16.64+0x180] ;  /* 0x000180061029b981 */ /* 0x000322000c1e1900 */
[--C-:B0----5:R-:W-:Y:S01]  /*0c30*/  FADD.FTZ R75, R12, R71.reuse ;  /* 0x000000470c4b7221 */ /* 0x121fe20000010000 */
[----:B------:R-:W-:Y:S01]  /*0c40*/  BSSY B0, `(.L_x_13249) ;  /* 0x000002f000007945 */ /* 0x000fe20003800000 */
[----:B------:R-:W-:-:S02]  /*0c50*/  FADD.FTZ R76, R13, R71 ;  /* 0x000000470d4c7221 */ /* 0x000fc40000010000 */
[--C-:B------:R-:W-:Y:S01]  /*0c60*/  FADD.FTZ R77, R14, R71.reuse ;  /* 0x000000470e4d7221 */ /* 0x100fe20000010000 */
[----:B------:R-:W-:Y:S01]  /*0c70*/  FSETP.GTU.FTZ.AND P2, PT, R75, 20, PT ;  /* 0x41a000004b00780b */ /* 0x000fe20003f5c000 */
[----:B------:R-:W-:Y:S01]  /*0c80*/  FADD.FTZ R82, R15, R71 ;  /* 0x000000470f527221 */ /* 0x000fe20000010000 */
[----:B------:R-:W-:Y:S02]  /*0c90*/  FSETP.GTU.FTZ.AND P3, PT, R76, 20, PT ;  /* 0x41a000004c00780b */ /* 0x000fe40003f7c000 */
[----:B------:R-:W-:Y:S02]  /*0ca0*/  FSETP.GTU.FTZ.AND P0, PT, R77, 20, PT ;  /* 0x41a000004d00780b */ /* 0x000fe40003f1c000 */
[----:B------:R-:W-:Y:S02]  /*0cb0*/  FSETP.GTU.FTZ.AND P1, PT, R82, 20, PT ;  /* 0x41a000005200780b */ /* 0x000fe40003f3c000 */
[----:B-1----:R-:W-:Y:S01]  /*0cc0*/  MOV R17, c[0x0][0x16c] ;  /* 0x00005b0000117a02 */ /* 0x002fe20000000f00 */
        /* <DEDUP_REMOVED lines=38> */
.L_x_13250:
[----:B------:R-:W-:Y:S05]  /*0f30*/  BSYNC B0 ;  /* 0x0000000000007941 */ /* 0x000fea0003800000 */
.L_x_13249:
        /* <DEDUP_REMOVED lines=33> */
.L_x_13252:
[----:B------:R-:W-:Y:S05]  /*1150*/  BSYNC B0 ;  /* 0x0000000000007941 */ /* 0x000fea0003800000 */
.L_x_13251:
        /* <DEDUP_REMOVED lines=33> */
.L_x_13254:
[----:B------:R-:W-:Y:S05]  /*1370*/  BSYNC B0 ;  /* 0x0000000000007941 */ /* 0x000fea0003800000 */
.L_x_13253:
        /* <DEDUP_REMOVED lines=33> */
.L_x_13256:
[----:B------:R-:W-:Y:S05]  /*1590*/  BSYNC B0 ;  /* 0x0000000000007941 */ /* 0x000fea0003800000 */
.L_x_13255:
        /* <DEDUP_REMOVED lines=14> */
[----:B------:R-:W-:Y:S01]  /*1680*/  MOV R0, c[0x0][0x2bc] ;  /* 0x0000af0000007a02 */ /* 0x000fe20000000f00 */
[----:B------:R-:W-:Y:S01]  /*1690*/  CS2R R78, SRZ ;  /* 0x00000000004e7805 */ /* 0x000fe2000001ff00 */
[----:B------:R-:W-:Y:S02]  /*16a0*/  MOV R15, c[0x0][0x2b8] ;  /* 0x0000ae00000f7a02 */ /* 0x000fe40000000f00 */
[----:B------:R-:W-:-:S02]  /*16b0*/  SHF.R.U32.HI R13, RZ, 0x1, R0 ;  /* 0x00000001ff0d7819 */ /* 0x000fc40000011600 */
        /* <DEDUP_REMOVED lines=9> */
[----:B0-----:R-:W-:-:S03]  /*1750*/  IMAD R21, R105, c[0x0][0x2c0], RZ ;  /* 0x0000b00069157a24 */ /* 0x001fc600078e02ff */
[----:B------:R-:W-:Y:S01]  /*1760*/  IADD3 R13, R13, R15, RZ ;  /* 0x0000000f0d0d7210 */ /* 0x000fe20007ffe0ff */
[----:B------:R-:W-:-:S04]  /*1770*/  IMAD R21, R66, c[0x0][0x2c4], R21 ;  /* 0x0000b10042157a24 */ /* 0x000fc800078e0215 */
[----:B------:R-:W-:-:S05]  /*1780*/  IMAD.WIDE.U32 R12, R66, c[0x0][0x2c0], R12 ;  /* 0x0000b000420c7a25 */ /* 0x000fca00078e000c */
[----:B------:R-:W-:Y:S02]  /*1790*/  IADD3 R13, R13, R21, RZ ;  /* 0x000000150d0d7210 */ /* 0x000fe40007ffe0ff */
[----:B------:R-:W-:Y:S02]  /*17a0*/  LEA R14, P0, R12, c[0x0][0x320], 0x3 ;  /* 0x0000c8000c0e7a11 */ /* 0x000fe400078018ff */
[----:B------:R-:W-:Y:S02]  /*17b0*/  LOP3.LUT R21, R0, 0xfffffe, RZ, 0xc0, !PT ;  /* 0x00fffffe00157812 */ /* 0x000fe400078ec0ff */
[----:B------:R-:W-:Y:S02]  /*17c0*/  LEA.HI.X R15, R12, c[0x0][0x324], R13, 0x3, P0 ;  /* 0x0000c9000c0f7a11 */ /* 0x000fe400000f1c0d */
[----:B------:R-:W-:-:S03]  /*17d0*/  IADD3 R80, R80, -R21, RZ ;  /* 0x8000001550507210 */ /* 0x000fc60007ffe0ff */
[----:B------:R-:W-:-:S04]  /*17e0*/  IMAD.WIDE.U32 R12, R65, 0x4, R14 ;  /* 0x00000004410c7825 */ /* 0x000fc800078e000e */
[----:B------:R-:W-:-:S04]  /*17f0*/  IMAD R15, R20, -0x100, RZ ;  /* 0xffffff00140f7824 */ /* 0x000fc800078e02ff */
        /* <DEDUP_REMOVED lines=16> */
[----:B------:R-:W-:Y:S02]  /*1900*/  CS2R R12, SRZ ;  /* 0x00000000000c7805 */ /* 0x000fe4000001ff00 */
.L_x_13288:
[----:B------:R-:W-:Y:S01]  /*1910*/  IMAD R23, R73, c[0x0][0x180], RZ ;  /* 0x0000600049177a24 */ /* 0x000fe200078e02ff */
[----:B------:R-:W-:Y:S01]  /*1920*/  SHF.R.S32.HI R92, RZ, 0x1f, R81 ;  /* 0x0000001fff5c7819 */ /* 0x000fe20000011451 */
[----:B------:R-:W-:-:S04]  /*1930*/  IMAD.WIDE.U32 R20, R74, c[0x0][0x180], RZ ;  /* 0x000060004a147a25 */ /* 0x000fc800078e00ff */
[----:B------:R-:W-:Y:S02]  /*1940*/  IMAD R23, R74, c[0x0][0x184], R23 ;  /* 0x000061004a177a24 */ /* 0x000fe400078e0217 */
[C---:B------:R-:W-:Y:S02]  /*1950*/  IMAD R0, R92.reuse, c[0x0][0x188], RZ ;  /* 0x000062005c007a24 */ /* 0x040fe400078e02ff */
[----:B------:R-:W-:Y:S01]  /*1960*/  IMAD R22, R92, c[0x0][0x1c0], RZ ;  /* 0x000070005c167a24 */ /* 0x000fe200078e02ff */
[----:B------:R-:W-:Y:S01]  /*1970*/  IADD3 R21, R21, R23, RZ ;  /* 0x0000001715157210 */ /* 0x000fe20007ffe0ff */
[----:B------:R-:W-:Y:S01]  /*1980*/  IMAD R23, R81, c[0x0][0x18c], R0 ;  /* 0x0000630051177a24 */ /* 0x000fe200078e0200 */
[----:B------:R-:W-:-:S03]  /*1990*/  IADD3 R0, -R48, c[0x0][0x168], RZ ;  /* 0x00005a0030007a10 */ /* 0x000fc60007ffe1ff */
[----:B------:R-:W-:Y:S01]  /*19a0*/  IMAD.WIDE.U32 R20, R81, c[0x0][0x188], R20 ;  /* 0x0000620051147a25 */ /* 0x000fe200078e0014 */
[----:B------:R-:W-:-:S04]  /*19b0*/  SHF.L.U32 R86, R0, 0x1, RZ ;  /* 0x0000000100567819 */ /* 0x000fc800000006ff */
        /* <DEDUP_REMOVED lines=9> */
[----:B------:R-:W-:Y:S01]  /*1a50*/  LEA R22, P3, R20, R58, 0x2 ;  /* 0x0000003a14167211 */ /* 0x000fe200078610ff */
[----:B------:R-:W-:Y:S01]  /*1a60*/  CS2R R84, SRZ ;  /* 0x0000000000547805 */ /* 0x000fe2000001ff00 */
[----:B------:R-:W-:-:S02]  /*1a70*/  IADD3 R21, R21, R23, RZ ;  /* 0x0000001715157210 */ /* 0x000fc40007ffe0ff */
[----:B------:R-:W-:Y:S02]  /*1a80*/  MOV R88, RZ ;  /* 0x000000ff00587202 */ /* 0x000fe40000000f00 */
[----:B------:R-:W-:Y:S01]  /*1a90*/  LEA.HI.X R23, R20, R57, R21, 0x2, P3 ;  /* 0x0000003914177211 */ /* 0x000fe200018f1415 */
[----:B------:R-:W-:-:S04]  /*1aa0*/  HFMA2.MMA R93, -RZ, RZ, 0, 0 ;  /* 0x00000000ff5d7435 */ /* 0x000fc800000001ff */
[----:B------:R0:W3:Y:S01]  /*1ab0*/  @!P0 LDG.E R84, [R22.64] ;  /* 0x0000000616548981 */ /* 0x0000e2000c1e1900 */
[----:B------:R-:W-:-:S03]  /*1ac0*/  ISETP.GE.AND P0, PT, R53, R86, PT ;  /* 0x000000563500720c */ /* 0x000fc60003f06270 */
[----:B------:R0:W4:Y:S01]  /*1ad0*/  @!P1 LDG.E R88, [R22.64+0x80] ;  /* 0x0000800616589981 */ /* 0x000122000c1e1900 */
[----:B------:R-:W-:-:S03]  /*1ae0*/  ISETP.GE.AND P1, PT, R52, R86, PT ;  /* 0x000000563400720c */ /* 0x000fc60003f26270 */
[----:B------:R0:W4:Y:S01]  /*1af0*/  @!P2 LDG.E R85, [R22.64+0x100] ;  /* 0x000100061655a981 */ /* 0x000122000c1e1900 */
[-C--:B------:R-:W-:Y:S01]  /*1b00*/  ISETP.GE.AND P2, PT, R51, R86.reuse, PT ;  /* 0x000000563300720c */ /* 0x080fe20003f46270 */
[----:B------:R-:W-:Y:S01]  /*1b10*/  HFMA2.MMA R96, -RZ, RZ, 0, 0 ;  /* 0x00000000ff607435 */ /* 0x000fe200000001ff */
[-C--:B------:R-:W-:Y:S01]  /*1b20*/  ISETP.GE.AND P3, PT, R50, R86.reuse, PT ;  /* 0x000000563200720c */ /* 0x080fe20003f66270 */
[----:B------:R-:W-:Y:S01]  /*1b30*/  CS2R R94, SRZ ;  /* 0x00000000005e7805 */ /* 0x000fe2000001ff00 */
[----:B------:R-:W-:Y:S01]  /*1b40*/  ISETP.GE.AND P4, PT, R49, R86, PT ;  /* 0x000000563100720c */ /* 0x000fe20003f86270 */
[----:B------:R0:W4:Y:S01]  /*1b50*/  @!P0 LDG.E R93, [R22.64+0x180] ;  /* 0x00018006165d8981 */ /* 0x000122000c1e1900 */
[----:B------:R-:W-:-:S06]  /*1b60*/  MOV R91, RZ ;  /* 0x000000ff005b7202 */ /* 0x000fcc0000000f00 */
        /* <DEDUP_REMOVED lines=12> */
[C---:B0-----:R-:W-:Y:S02]  /*1c30*/  IADD3 R23, R60.reuse, 0x20, RZ ;  /* 0x000000203c177810 */ /* 0x041fe40007ffe0ff */
[----:B------:R-:W-:Y:S02]  /*1c40*/  IADD3 R87, R60, 0x40, RZ ;  /* 0x000000403c577810 */ /* 0x000fe40007ffe0ff */
[----:B------:R-:W-:Y:S02]  /*1c50*/  ISETP.NE.AND P1, PT, R65, RZ, PT ;  /* 0x000000ff4100720c */ /* 0x000fe40003f25270 */
[----:B------:R-:W-:Y:S02]  /*1c60*/  LEA R86, P0, R20, c[0x0][0x228], 0x3 ;  /* 0x00008a0014567a11 */ /* 0x000fe400078018ff */
[----:B------:R-:W-:-:S02]  /*1c70*/  LEA.HI.SX32 R89, R60, R60, 0x1b ;  /* 0x0000003c3c597211 */ /* 0x000fc400078fdaff */
[-C--:B------:R-:W-:Y:S02]  /*1c80*/  LEA.HI.SX32 R23, R23, R60.reuse, 0x1b ;  /* 0x0000003c17177211 */ /* 0x080fe400078fdaff */
[----:B------:R-:W-:Y:S02]  /*1c90*/  LEA.HI.SX32 R22, R87, R60, 0x1b ;  /* 0x0000003c57167211 */ /* 0x000fe400078fdaff */
[----:B------:R-:W-:Y:S02]  /*1ca0*/  LEA.HI.X R87, R20, c[0x0][0x22c], R103, 0x3, P0 ;  /* 0x00008b0014577a11 */ /* 0x000fe400000f1c67 */
[----:B------:R-:W-:Y:S02]  /*1cb0*/  IADD3 R103, R60, 0x80, RZ ;  /* 0x000000803c677810 */ /* 0x000fe40007ffe0ff */
[----:B------:R-:W-:Y:S02]  /*1cc0*/  ISETP.NE.AND P0, PT, R102, RZ, PT ;  /* 0x000000ff6600720c */ /* 0x000fe40003f05270 */
[C---:B------:R-:W-:Y:S01]  /*1cd0*/  IADD3 R107, R60.reuse, 0xa0, RZ ;  /* 0x000000a03c6b7810 */ /* 0x040fe20007ffe0ff */
[----:B------:R-:W5:Y:S01]  /*1ce0*/  LDG.E.64 R86, [R86.64] ;  /* 0x0000000656567981 */ /* 0x000f62000c1e1b00 */
[----:B------:R-:W-:-:S02]  /*1cf0*/  IADD3 R109, R60, 0xc0, RZ ;  /* 0x000000c03c6d7810 */ /* 0x000fc40007ffe0ff */
[----:B------:R-:W-:Y:S02]  /*1d00*/  ISETP.LT.OR P2, PT, R99, 0x2, P0 ;  /* 0x000000026300780c */ /* 0x000fe40000741670 */
[----:B------:R-:W-:Y:S01]  /*1d10*/  LEA.HI.SX32 R109, R109, R60, 0x1b ;  /* 0x0000003c6d6d7211 */ /* 0x000fe200078fdaff */
[----:B------:R-:W-:Y:S02]  /*1d20*/  FMUL.FTZ R121, R4, R75 ;  /* 0x0000004b04797220 */ /* 0x000fe40000410000 */
        /* <DEDUP_REMOVED lines=8> */
[----:B------:R-:W-:Y:S01]  /*1db0*/  MUFU.EX2 R90, R90 ;  /* 0x0000005a005a7308 */ /* 0x000fe20000000800 */
[----:B------:R-:W-:Y:S01]  /*1dc0*/  IADD3 R21, R60, 0x60, RZ ;  /* 0x000000603c157810 */ /* 0x000fe20007ffe0ff */
[----:B---3--:R-:W-:Y:S06]  /*1dd0*/  STS [R89.X4], R84 ;  /* 0x0000005459007388 */ /* 0x008fec0000004800 */
[----:B------:R-:W0:Y:S01]  /*1de0*/  MUFU.COS R113, R98 ;  /* 0x0000006200717308 */ /* 0x000e220000000000 */
[----:B----4-:R1:W-:Y:S07]  /*1df0*/  STS [R23.X4+0x80], R88 ;  /* 0x0000805817007388 */ /* 0x0103ee0000004800 */
[----:B------:R-:W2:Y:S01]  /*1e00*/  MUFU.SIN R111, R98 ;  /* 0x00000062006f7308 */ /* 0x000ea20000000400 */
[----:B------:R3:W-:Y:S01]  /*1e10*/  STS [R22.X4+0x100], R85 ;  /* 0x0001005516007388 */ /* 0x0007e20000004800 */
[----:B------:R-:W-:-:S02]  /*1e20*/  LEA.HI.SX32 R20, R21, R60, 0x1b ;  /* 0x0000003c15147211 */ /* 0x000fc400078fdaff */
[C---:B-1----:R-:W-:Y:S02]  /*1e30*/  IADD3 R23, R60.reuse, 0xe0, RZ ;  /* 0x000000e03c177810 */ /* 0x042fe40007ffe0ff */
[-C--:B------:R-:W-:Y:S02]  /*1e40*/  LEA.HI.SX32 R84, R107, R60.reuse, 0x1b ;  /* 0x0000003c6b547211 */ /* 0x080fe400078fdaff */
[----:B------:R-:W-:Y:S02]  /*1e50*/  SHF.L.U32 R21, R60, 0x3, RZ ;  /* 0x000000033c157819 */ /* 0x000fe400000006ff */
[----:B---3--:R-:W-:Y:S02]  /*1e60*/  LEA.HI.SX32 R22, R103, R60, 0x1b ;  /* 0x0000003c67167211 */ /* 0x008fe400078fdaff */
[----:B------:R-:W-:Y:S01]  /*1e70*/  LEA R85, R80, R81, 0x8 ;  /* 0x0000005150557211 */ /* 0x000fe200078e40ff */
[----:B------:R-:W-:Y:S01]  /*1e80*/  STS [R20.X4+0x180], R93 ;  /* 0x0001805d14007388 */ /* 0x000fe20000004800 */
[----:B------:R-:W-:-:S02]  /*1e90*/  @P1 IADD3 R85, R65, 0x200, RZ ;  /* 0x0000020041551810 */ /* 0x000fc40007ffe0ff */
[----:B------:R-:W-:Y:S01]  /*1ea0*/  LEA.HI.SX32 R23, R23, R60, 0x1b ;  /* 0x0000003c17177211 */ /* 0x000fe200078fdaff */
[----:B------:R1:W-:Y:S01]  /*1eb0*/  STS [R22.X4+0x200], R91 ;  /* 0x0002005b16007388 */ /* 0x0003e20000004800 */
[C---:B0-----:R-:W-:Y:S01]  /*1ec0*/  FMUL.FTZ R88, R90.reuse, R113 ;  /* 0x000000715a587220 */ /* 0x041fe20000410000 */
[----:B------:R-:W-:Y:S01]  /*1ed0*/  SHF.L.U32 R85, R85, 0x3, RZ ;  /* 0x0000000355557819 */ /* 0x000fe200000006ff */
[----:B--2---:R-:W-:Y:S01]  /*1ee0*/  FMUL.FTZ R89, R90, R111 ;  /* 0x0000006f5a597220 */ /* 0x004fe20000410000 */
[----:B------:R-:W-:Y:S04]  /*1ef0*/  STS [R84.X4+0x280], R95 ;  /* 0x0002805f54007388 */ /* 0x000fe80000004800 */
[----:B------:R-:W-:Y:S01]  /*1f00*/  STS [R109.X4+0x300], R94 ;  /* 0x0003005e6d007388 */ /* 0x000fe20000004800 */
[----:B-1----:R-:W-:-:S03]  /*1f10*/  LEA.HI.SX32 R22, R21, R21, 0x1b ;  /* 0x0000001515167211 */ /* 0x002fc600078fdaff */
[----:B------:R0:W-:Y:S01]  /*1f20*/  STS [R23.X4+0x380], R96 ;  /* 0x0003806017007388 */ /* 0x0001e20000004800 */
[----:B------:R-:W-:-:S06]  /*1f30*/  NOP ;  /* 0x0000000000007918 */ /* 0x000fcc0000000000 */
[----:B------:R-:W1:Y:S01]  /*1f40*/  LDS R115, [R22.X4] ;  /* 0x0000000016737984 */ /* 0x000e620000004800 */
[----:B------:R-:W-:-:S03]  /*1f50*/  @!P2 IADD3 R98, R99, -0x2, RZ ;  /* 0xfffffffe6362a810 */ /* 0x000fc60007ffe0ff */
[----:B------:R-:W2:Y:S04]  /*1f60*/  LDS R117, [R22.X4+0x4] ;  /* 0x0000040016757984 */ /* 0x000ea80000004800 */
[----:B------:R-:W3:Y:S04]  /*1f70*/  LDS R116, [R22.X4+0x8] ;  /* 0x0000080016747984 */ /* 0x000ee80000004800 */
[----:B------:R-:W4:Y:S04]  /*1f80*/  LDS R118, [R22.X4+0xc] ;  /* 0x00000c0016767984 */ /* 0x000f280000004800 */
[----:B------:R-:W1:Y:S04]  /*1f90*/  LDS R111, [R22.X4+0x10] ;  /* 0x00001000166f7984 */ /* 0x000e680000004800 */
[----:B------:R-:W1:Y:S04]  /*1fa0*/  LDS R113, [R22.X4+0x14] ;  /* 0x0000140016717984 */ /* 0x000e680000004800 */
[----:B------:R-:W1:Y:S04]  /*1fb0*/  LDS R94, [R22.X4+0x18] ;  /* 0x00001800165e7984 */ /* 0x000e680000004800 */
[----:B------:R2:W1:Y:S04]  /*1fc0*/  LDS R106, [R22.X4+0x1c] ;  /* 0x00001c00166a7984 */ /* 0x0004680000004800 */
[----:B------:R1:W-:Y:S01]  /*1fd0*/  STS.64 [R85+0xc90], R88 ;  /* 0x000c905855007388 */ /* 0x0003e20000000a00 */
[----:B------:R-:W-:-:S02]  /*1fe0*/  @!P2 IMAD R93, R98, c[0x0][0x16c], R81 ;  /* 0x00005b00625daa24 */ /* 0x000fc400078e0251 */
[----:B0-----:R-:W-:Y:S02]  /*1ff0*/  FMUL.FTZ R23, R47, R76 ;  /* 0x0000004c2f177220 */ /* 0x001fe40000410000 */
[----:B------:R-:W-:Y:S01]  /*2000*/  @!P2 IMAD.WIDE R20, R93, 0x10, R2 ;  /* 0x000000105d14a825 */ /* 0x000fe200078e0202 */
[----:B------:R-:W-:-:S03]  /*2010*/  HFMA2.MMA R91, -RZ, RZ, 0, 0 ;  /* 0x00000000ff5b7435 */ /* 0x000fc600000001ff */
[----:B------:R-:W-:Y:S02]  /*2020*/  FMUL.RZ R93, R23, 0.15915493667125701904 ;  /* 0x3e22f983175d7820 */ /* 0x000fe4000040c000 */
[----:B------:R-:W-:Y:S01]  /*2030*/  FMUL.FTZ R23, R97, R76 ;  /* 0x0000004c61177220 */ /* 0x000fe20000410000 */
[----:B------:R-:W-:Y:S01]  /*2040*/  MOV R90, RZ ;  /* 0x000000ff005a7202 */ /* 0x000fe20000000f00 */
[----:B------:R-:W-:Y:S01]  /*2050*/  BAR.SYNC.DEFER_BLOCKING 0x0 ;  /* 0x0000000000007b1d */ /* 0x000fe20000010000 */
[----:B--2---:R-:W-:-:S05]  /*2060*/  FMUL.FTZ R22, R47, R77 ;  /* 0x0000004d2f167220 */ /* 0x004fca0000410000 */
[----:B------:R-:W-:Y:S01]  /*2070*/  MUFU.SIN R98, R93 ;  /* 0x0000005d00627308 */ /* 0x000fe20000000400 */
[----:B------:R-:W-:-:S07]  /*2080*/  FMUL.FTZ R84, R97, R77 ;  /* 0x0000004d61547220 */ /* 0x000fce0000410000 */
[----:B------:R-:W0:Y:S01]  /*2090*/  MUFU.EX2 R23, R23 ;  /* 0x0000001700177308 */ /* 0x000e220000000800 */
[----:B------:R-:W-:-:S07]  /*20a0*/  FMUL.RZ R95, R22, 0.15915493667125701904 ;  /* 0x3e22f983165f7820 */ /* 0x000fce000040c000 */
[----:B------:R-:W2:Y:S01]  /*20b0*/  MUFU.COS R96, R93 ;  /* 0x0000005d00607308 */ /* 0x000ea20000000000 */
[----:B------:R0:W5:Y:S01]  /*20c0*/  @!P2 LDG.E.64 R90, [R20.64+0x8] ;  /* 0x00000806145aa981 */ /* 0x000162000c1e1b00 */
[-C--:B------:R-:W-:Y:S02]  /*20d0*/  FMUL.FTZ R97, R97, R82.reuse ;  /* 0x0000005261617220 */ /* 0x080fe40000410000 */
[----:B0-----:R-:W-:-:S04]  /*20e0*/  FMUL.FTZ R20, R47, R82 ;  /* 0x000000522f147220 */ /* 0x001fc80000410000 */
[----:B------:R-:W-:Y:S01]  /*20f0*/  MUFU.EX2 R84, R84 ;  /* 0x0000005400547308 */ /* 0x000fe20000000800 */
[----:B------:R-:W-:-:S07]  /*2100*/  FMUL.RZ R103, R20, 0.15915493667125701904 ;  /* 0x3e22f98314677820 */ /* 0x000fce000040c000 */
[----:B------:R-:W0:Y:S01]  /*2110*/  MUFU.SIN R21, R95 ;  /* 0x0000005f00157308 */ /* 0x000e220000000400 */
[C---:B------:R-:W-:Y:S02]  /*2120*/  FMUL.FTZ R98, R23.reuse, R98 ;  /* 0x0000006217627220 */ /* 0x040fe40000410000 */
[----:B--2---:R-:W-:-:S05]  /*2130*/  FMUL.FTZ R96, R23, R96 ;  /* 0x0000006017607220 */ /* 0x004fca0000410000 */
[----:B------:R-:W-:Y:S01]  /*2140*/  MUFU.EX2 R97, R97 ;  /* 0x0000006100617308 */ /* 0x000fe20000000800 */
[----:B------:R-:W-:-:S07]  /*2150*/  FMUL.FTZ R23, RZ, R98 ;  /* 0x00000062ff177220 */ /* 0x000fce0000410000 */
[----:B------:R-:W2:Y:S01]  /*2160*/  MUFU.COS R22, R103 ;  /* 0x0000006700167308 */ /* 0x000ea20000000000 */
[----:B------:R-:W-:-:S07]  /*2170*/  FMUL.FTZ R93, R98, R121 ;  /* 0x00000079625d7220 */ /* 0x000fce0000410000 */
[----:B-1----:R-:W1:Y:S01]  /*2180*/  MUFU.COS R85, R95 ;  /* 0x0000005f00557308 */ /* 0x002e620000000000 */
[----:B------:R-:W-:Y:S02]  /*2190*/  FFMA.FTZ R23, R96, R121, -R23 ;  /* 0x0000007960177223 */ /* 0x000fe40000010817 */
[----:B------:R-:W-:-:S05]  /*21a0*/  FFMA.FTZ R93, RZ, R96, R93 ;  /* 0x00000060ff5d7223 */ /* 0x000fca000001005d */
[----:B------:R-:W3:Y:S01]  /*21b0*/  MUFU.SIN R20, R103 ;  /* 0x0000006700147308 */ /* 0x000ee20000000400 */
[----:B0-----:R-:W-:Y:S02]  /*21c0*/  FMUL.FTZ R104, R84, R21 ;  /* 0x0000001554687220 */ /* 0x001fe40000410000 */
[----:B------:R-:W-:Y:S02]  /*21d0*/  FADD.FTZ R23, R122, R23 ;  /* 0x000000177a177221 */ /* 0x000fe40000010000 */
[----:B------:R-:W-:Y:S02]  /*21e0*/  FADD.FTZ R93, RZ, R93 ;  /* 0x0000005dff5d7221 */ /* 0x000fe40000010000 */
[----:B--2---:R-:W-:Y:S02]  /*21f0*/  FMUL.FTZ R107, R97, R22 ;  /* 0x00000016616b7220 */ /* 0x004fe40000410000 */
[----:B-1----:R-:W-:Y:S02]  /*2200*/  FMUL.FTZ R100, R84, R85 ;  /* 0x0000005554647220 */ /* 0x002fe40000410000 */
[----:B------:R-:W-:-:S02]  /*2210*/  FMUL.FTZ R22, R104, R23 ;  /* 0x0000001768167220 */ /* 0x000fc40000410000 */
[-C--:B------:R-:W-:Y:S02]  /*2220*/  FMUL.FTZ R21, R104, R93.reuse ;  /* 0x0000005d68157220 */ /* 0x080fe40000410000 */
[C---:B------:R-:W-:Y:S02]  /*2230*/  FFMA.FTZ R22, R100.reuse, R93, R22 ;  /* 0x0000005d64167223 */ /* 0x040fe40000010016 */
[----:B------:R-:W-:Y:S01]  /*2240*/  FFMA.FTZ R84, R100, R23, -R21 ;  /* 0x0000001764547223 */ /* 0x000fe20000010815 */
[----:B------:R-:W-:Y:S01]  /*2250*/  ISETP.NE.AND P2, PT, R65, 0x1f, PT ;  /* 0x0000001f4100780c */ /* 0x000fe20003f45270 */
[----:B---3--:R-:W-:Y:S02]  /*2260*/  FMUL.FTZ R109, R97, R20 ;  /* 0x00000014616d7220 */ /* 0x008fe40000410000 */
[----:B------:R-:W-:Y:S02]  /*2270*/  FMUL.FTZ R21, R89, R98 ;  /* 0x0000006259157220 */ /* 0x000fe40000410000 */
[----:B------:R-:W-:-:S02]  /*2280*/  FADD.FTZ R108, RZ, R22 ;  /* 0x00000016ff6c7221 */ /* 0x000fc40000010000 */
[C---:B------:R-:W-:Y:S02]  /*2290*/  FMUL.FTZ R20, R88.reuse, R98 ;  /* 0x0000006258147220 */ /* 0x040fe40000410000 */
[----:B------:R-:W-:Y:S02]  /*22a0*/  FFMA.FTZ R21, R88, R96, -R21 ;  /* 0x0000006058157223 */ /* 0x000fe40000010815 */
[----:B------:R-:W-:Y:S02]  /*22b0*/  FADD.FTZ R84, R123, R84 ;  /* 0x000000547b547221 */ /* 0x000fe40000010000 */
[----:B------:R-:W-:Y:S02]  /*22c0*/  FMUL.FTZ R85, R109, R108 ;  /* 0x0000006c6d557220 */ /* 0x000fe40000410000 */
[----:B------:R-:W-:Y:S02]  /*22d0*/  FFMA.FTZ R23, R89, R96, R20 ;  /* 0x0000006059177223 */ /* 0x000fe40000010014 */
[----:B------:R-:W-:-:S02]  /*22e0*/  FMUL.FTZ R22, R104, R21 ;  /* 0x0000001568167220 */ /* 0x000fc40000410000 */
[-C--:B------:R-:W-:Y:S02]  /*22f0*/  FFMA.FTZ R85, R107, R84.reuse, -R85 ;  /* 0x000000546b557223 */ /* 0x080fe40000010855 */
[-C--:B------:R-:W-:Y:S02]  /*2300*/  FMUL.FTZ R20, R104, R23.reuse ;  /* 0x0000001768147220 */ /* 0x080fe40000410000 */
[----:B------:R-:W-:Y:S02]  /*2310*/  FFMA.FTZ R22, R100, R23, R22 ;  /* 0x0000001764167223 */ /* 0x000fe40000010016 */
[----:B------:R-:W-:Y:S02]  /*2320*/  FMUL.FTZ R23, R109, R84 ;  /* 0x000000546d177220 */ /* 0x000fe40000410000 */
[----:B------:R-:W-:Y:S02]  /*2330*/  FADD.FTZ R125, R120, R85 ;  /* 0x00000055787d7221 */ /* 0x000fe40000010000 */
[----:B------:R0:W1:Y:S01]  /*2340*/  @P2 LDS.64 R84, [R65.X8+0x1c98] ;  /* 0x001c980041542984 */ /* 0x0000620000008a00 */
[----:B------:R-:W-:-:S02]  /*2350*/  FFMA.FTZ R20, R100, R21, -R20 ;  /* 0x0000001564147223 */ /* 0x000fc40000010814 */
[C---:B------:R-:W-:Y:S02]  /*2360*/  FMUL.FTZ R103, R109.reuse, R22 ;  /* 0x000000166d677220 */ /* 0x040fe40000410000 */
[----:B------:R-:W-:Y:S02]  /*2370*/  FMUL.FTZ R21, R109, R20 ;  /* 0x000000146d157220 */ /* 0x000fe40000410000 */
[C---:B------:R-:W-:Y:S02]  /*2380*/  FFMA.FTZ R23, R107.reuse, R108, R23 ;  /* 0x0000006c6b177223 */ /* 0x040fe40000010017 */
[C---:B------:R-:W-:Y:S02]  /*2390*/  FFMA.FTZ R103, R107.reuse, R20, -R103 ;  /* 0x000000146b677223 */ /* 0x040fe40000010867 */
[----:B------:R-:W-:Y:S02]  /*23a0*/  FFMA.FTZ R21, R107, R22, R21 ;  /* 0x000000166b157223 */ /* 0x000fe40000010015 */
[----:B------:R-:W-:Y:S01]  /*23b0*/  FADD.FTZ R124, RZ, R23 ;  /* 0x00000017ff7c7221 */ /* 0x000fe20000010000 */
[----:B------:R-:W-:Y:S05]  /*23c0*/  @P2 BRA `(.L_x_13259) ;  /* 0x0000009000002947 */ /* 0x000fea0003800000 */
[----:B0---4-:R-:W-:Y:S02]  /*23d0*/  ISETP.NE.AND P3, PT, R99, c[0x0][0x174], PT ;  /* 0x00005d0063007a0c */ /* 0x011fe40003f65270 */
        /* <DEDUP_REMOVED lines=8> */
.L_x_13259:
[----:B0---4-:R-:W-:Y:S05]  /*2460*/  BSYNC B0 ;  /* 0x0000000000007941 */ /* 0x011fea0003800000 */
.L_x_13258:
        /* <DEDUP_REMOVED lines=11> */
[----:B------:R4:W-:Y:S01]  /*2520*/  SHFL.IDX PT, R133, R90, RZ, 0x1f ;  /* 0x00001fff5a857589 */ /* 0x0009e200000e0000 */
[C---:B0-----:R-:W-:Y:S02]  /*2530*/  FMUL.FTZ R93, R21.reuse, R110 ;  /* 0x0000006e155d7220 */ /* 0x041fe40000410000 */
[----:B--2---:R-:W-:-:S02]  /*2540*/  FMUL.FTZ R95, R21, R108 ;  /* 0x0000006c155f7220 */ /* 0x004fc40000410000 */
[----:B------:R-:W-:Y:S02]  /*2550*/  FFMA.FTZ R108, R103, R108, -R93 ;  /* 0x0000006c676c7223 */ /* 0x000fe4000001085d */
[----:B-1----:R-:W-:Y:S02]  /*2560*/  FMUL.FTZ R23, R21, R20 ;  /* 0x0000001415177220 */ /* 0x002fe40000410000 */
[C---:B------:R-:W-:Y:S02]  /*2570*/  FFMA.FTZ R95, R103.reuse, R110, R95 ;  /* 0x0000006e675f7223 */ /* 0x040fe4000001005f */
[-C--:B---3--:R-:W-:Y:S02]  /*2580*/  FFMA.FTZ R110, R103, R22.reuse, R23 ;  /* 0x00000016676e7223 */ /* 0x088fe40000010017 */
[----:B------:R-:W-:Y:S02]  /*2590*/  FMUL.FTZ R22, R21, R22 ;  /* 0x0000001615167220 */ /* 0x000fe40000410000 */
[----:B------:R-:W-:Y:S01]  /*25a0*/  @P3 FADD.FTZ R125, R125, R108 ;  /* 0x0000006c7d7d3221 */ /* 0x000fe20000010000 */
[----:B------:R-:W-:Y:S01]  /*25b0*/  FSEL R110, R21, R110, !P3 ;  /* 0x0000006e156e7208 */ /* 0x000fe20005800000 */
[----:B------:R-:W-:-:S02]  /*25c0*/  @P3 FADD.FTZ R124, R124, R95 ;  /* 0x0000005f7c7c3221 */ /* 0x000fc40000010000 */
[----:B------:R-:W-:Y:S01]  /*25d0*/  @P3 FFMA.FTZ R103, R103, R20, -R22 ;  /* 0x0000001467673223 */ /* 0x000fe20000010816 */
[----:B------:R-:W-:Y:S01]  /*25e0*/  ISETP.GE.AND P3, PT, R60, 0x2, PT ;  /* 0x000000023c00780c */ /* 0x000fe20003f66270 */
[----:B------:R-:W0:Y:S01]  /*25f0*/  SHFL.UP PT, R22, R125, 0x2, RZ ;  /* 0x044000007d167989 */ /* 0x000e2200000e00ff */
[----:B----4-:R-:W-:-:S03]  /*2600*/  FMUL.FTZ R90, R104, -R135 ;  /* 0x80000087685a7220 */ /* 0x010fc60000410000 */
[----:B------:R-:W1:Y:S04]  /*2610*/  SHFL.UP PT, R23, R124, 0x2, RZ ;  /* 0x044000007c177989 */ /* 0x000e6800000e00ff */
[----:B------:R-:W2:Y:S04]  /*2620*/  SHFL.UP PT, R20, R103, 0x2, RZ ;  /* 0x0440000067147989 */ /* 0x000ea800000e00ff */
[----:B------:R-:W3:Y:S01]  /*2630*/  SHFL.UP PT, R21, R110, 0x2, RZ ;  /* 0x044000006e157989 */ /* 0x000ee200000e00ff */
[C---:B0-----:R-:W-:Y:S02]  /*2640*/  FMUL.FTZ R114, R110.reuse, R22 ;  /* 0x000000166e727220 */ /* 0x041fe40000410000 */
[----:B-1----:R-:W-:-:S02]  /*2650*/  FMUL.FTZ R93, R110, R23 ;  /* 0x000000176e5d7220 */ /* 0x002fc40000410000 */
[C---:B------:R-:W-:Y:S02]  /*2660*/  FFMA.FTZ R23, R103.reuse, R23, R114 ;  /* 0x0000001767177223 */ /* 0x040fe40000010072 */
[C---:B--2---:R-:W-:Y:S02]  /*2670*/  FMUL.FTZ R108, R110.reuse, R20 ;  /* 0x000000146e6c7220 */ /* 0x044fe40000410000 */
        /* <DEDUP_REMOVED lines=15> */
[----:B------:R-:W-:Y:S02]  /*2770*/  FFMA.FTZ R108, R103, R108, -R95 ;  /* 0x0000006c676c7223 */ /* 0x000fe4000001085f */
[-C--:B---3--:R-:W-:Y:S02]  /*2780*/  FMUL.FTZ R23, R21, R22.reuse ;  /* 0x0000001615177220 */ /* 0x088fe40000410000 */
        /* <DEDUP_REMOVED lines=15> */
[CC--:B---3--:R-:W-:Y:S02]  /*2880*/  FFMA.FTZ R95, R103.reuse, R21.reuse, R108 ;  /* 0x00000015675f7223 */ /* 0x0c8fe4000001006c */
[----:B------:R-:W-:Y:S02]  /*2890*/  FMUL.FTZ R21, R22, R21 ;  /* 0x0000001516157220 */ /* 0x000fe40000410000 */
[----:B------:R-:W-:Y:S01]  /*28a0*/  @P3 FADD.FTZ R124, R124, R93 ;  /* 0x0000005d7c7c3221 */ /* 0x000fe20000010000 */
[----:B------:R-:W-:Y:S01]  /*28b0*/  FSEL R93, R22, R95, !P3 ;  /* 0x0000005f165d7208 */ /* 0x000fe20005800000 */
[----:B------:R-:W-:-:S02]  /*28c0*/  FFMA.FTZ R110, R103, R23, -R110 ;  /* 0x00000017676e7223 */ /* 0x000fc4000001086e */
[----:B------:R-:W-:Y:S01]  /*28d0*/  @P3 FFMA.FTZ R103, R103, R20, -R21 ;  /* 0x0000001467673223 */ /* 0x000fe20000010815 */
[----:B------:R-:W-:Y:S01]  /*28e0*/  SHFL.UP PT, R132, R124, 0x10, RZ ;  /* 0x060000007c847989 */ /* 0x000fe200000e00ff */
[-C--:B------:R-:W-:Y:S02]  /*28f0*/  FMUL.FTZ R22, R86, R106.reuse ;  /* 0x0000006a56167220 */ /* 0x080fe40000410000 */
[----:B------:R-:W-:Y:S01]  /*2900*/  FADD.FTZ R112, R11, R11 ;  /* 0x0000000b0b707221 */ /* 0x000fe20000010000 */
[----:B------:R-:W0:Y:S01]  /*2910*/  SHFL.UP PT, R126, R103, 0x10, RZ ;  /* 0x06000000677e7989 */ /* 0x000e2200000e00ff */
[C---:B------:R-:W-:Y:S02]  /*2920*/  FMUL.FTZ R21, R87.reuse, R106 ;  /* 0x0000006a57157220 */ /* 0x040fe40000410000 */
[----:B------:R-:W-:Y:S01]  /*2930*/  FFMA.FTZ R23, R87, R94, R22 ;  /* 0x0000005e57177223 */ /* 0x000fe20000010016 */
[----:B------:R-:W1:Y:S01]  /*2940*/  SHFL.UP PT, R128, R93, 0x10, RZ ;  /* 0x060000005d807989 */ /* 0x000e6200000e00ff */
[----:B------:R-:W-:Y:S01]  /*2950*/  @P3 FADD.FTZ R125, R125, R110 ;  /* 0x0000006e7d7d3221 */ /* 0x000fe20000010000 */
[----:B------:R-:W-:Y:S01]  /*2960*/  ISETP.GE.AND P3, PT, R60, 0x10, PT ;  /* 0x000000103c00780c */ /* 0x000fe20003f66270 */
[----:B------:R-:W-:-:S02]  /*2970*/  FMUL.FTZ R22, R86, R113 ;  /* 0x0000007156167220 */ /* 0x000fc40000410000 */
[----:B------:R-:W-:Y:S01]  /*2980*/  FFMA.FTZ R21, R86, R94, -R21 ;  /* 0x0000005e56157223 */ /* 0x000fe20000010815 */
[----:B------:R-:W2:Y:S01]  /*2990*/  SHFL.UP PT, R130, R125, 0x10, RZ ;  /* 0x060000007d827989 */ /* 0x000ea200000e00ff */
[C---:B------:R-:W-:Y:S02]  /*29a0*/  FMUL.FTZ R110, R112.reuse, R23 ;  /* 0x00000017706e7220 */ /* 0x040fe40000410000 */
[C---:B------:R-:W-:Y:S02]  /*29b0*/  FMUL.FTZ R20, R87.reuse, R113 ;  /* 0x0000007157147220 */ /* 0x040fe40000410000 */
[----:B------:R-:W-:Y:S02]  /*29c0*/  FFMA.FTZ R22, R87, R111, R22 ;  /* 0x0000006f57167223 */ /* 0x000fe40000010016 */
[----:B------:R-:W-:Y:S02]  /*29d0*/  FMUL.FTZ R114, R112, R21 ;  /* 0x0000001570727220 */ /* 0x000fe40000410000 */
[----:B------:R-:W-:-:S02]  /*29e0*/  FMUL.FTZ R23, R107, R110 ;  /* 0x0000006e6b177220 */ /* 0x000fc40000410000 */
[----:B------:R-:W-:Y:S02]  /*29f0*/  FFMA.FTZ R20, R86, R111, -R20 ;  /* 0x0000006f56147223 */ /* 0x000fe40000010814 */
[----:B------:R-:W-:Y:S02]  /*2a00*/  FMUL.FTZ R21, R109, R110 ;  /* 0x0000006e6d157220 */ /* 0x000fe40000410000 */
[----:B------:R-:W-:Y:S02]  /*2a10*/  FMUL.FTZ R108, R119, R22 ;  /* 0x00000016776c7220 */ /* 0x000fe40000410000 */
[----:B------:R-:W-:Y:S02]  /*2a20*/  FFMA.FTZ R23, -R109, R114, -R23 ;  /* 0x000000726d177223 */ /* 0x000fe40000010917 */
[----:B------:R-:W-:Y:S02]  /*2a30*/  FMUL.FTZ R95, R119, R20 ;  /* 0x00000014775f7220 */ /* 0x000fe40000410000 */
[----:B------:R-:W-:-:S02]  /*2a40*/  FFMA.FTZ R20, R107, R114, -R21 ;  /* 0x000000726b147223 */ /* 0x000fc40000010815 */
[----:B------:R-:W-:Y:S02]  /*2a50*/  FADD.FTZ R23, -R108, R23 ;  /* 0x000000176c177221 */ /* 0x000fe40000010100 */
[----:B------:R-:W-:Y:S02]  /*2a60*/  FADD.FTZ R21, R95, R20 ;  /* 0x000000145f157221 */ /* 0x000fe40000010000 */
[C---:B------:R-:W-:Y:S02]  /*2a70*/  FMUL.FTZ R20, R104.reuse, -R23 ;  /* 0x8000001768147220 */ /* 0x040fe40000410000 */
[-C--:B------:R-:W-:Y:S02]  /*2a80*/  FMUL.FTZ R97, R104, -R21.reuse ;  /* 0x8000001568617220 */ /* 0x080fe40000410000 */
[----:B------:R-:W-:Y:S02]  /*2a90*/  FFMA.FTZ R136, R100, R21, -R20 ;  /* 0x0000001564887223 */ /* 0x000fe40000010814 */
[----:B0-----:R-:W-:-:S02]  /*2aa0*/  FMUL.FTZ R20, R93, R126 ;  /* 0x0000007e5d147220 */ /* 0x001fc40000410000 */
[----:B------:R-:W-:Y:S02]  /*2ab0*/  FMUL.FTZ R21, R93, R132 ;  /* 0x000000845d157220 */ /* 0x000fe40000410000 */
[----:B-1----:R-:W-:Y:S02]  /*2ac0*/  FFMA.FTZ R20, R103, R128, R20 ;  /* 0x0000008067147223 */ /* 0x002fe40000010014 */
[-C--:B--2---:R-:W-:Y:S02]  /*2ad0*/  FMUL.FTZ R22, R93, R130.reuse ;  /* 0x000000825d167220 */ /* 0x084fe40000410000 */
[----:B------:R-:W-:Y:S01]  /*2ae0*/  FFMA.FTZ R130, R103, R130, -R21 ;  /* 0x0000008267827223 */ /* 0x000fe20000010815 */
[C---:B------:R-:W-:Y:S01]  /*2af0*/  FSEL R127, R93.reuse, R20, !P3 ;  /* 0x000000145d7f7208 */ /* 0x040fe20005800000 */
[----:B------:R-:W-:Y:S01]  /*2b00*/  FMUL.FTZ R128, R93, R128 ;  /* 0x000000805d807220 */ /* 0x000fe20000410000 */
[----:B------:R-:W-:Y:S01]  /*2b10*/  HFMA2.MMA R20, -RZ, RZ, 1.875, 0 ;  /* 0x3f800000ff147435 */ /* 0x000fe200000001ff */
[----:B------:R-:W-:-:S02]  /*2b20*/  FFMA.FTZ R21, R103, R132, R22 ;  /* 0x0000008467157223 */ /* 0x000fc40000010016 */
[----:B------:R-:W-:Y:S02]  /*2b30*/  @P3 FADD.FTZ R125, R125, R130 ;  /* 0x000000827d7d3221 */ /* 0x000fe40000010000 */
[----:B------:R-:W-:Y:S01]  /*2b40*/  @P3 FFMA.FTZ R103, R103, R126, -R128 ;  /* 0x0000007e67673223 */ /* 0x000fe20000010880 */
[----:B------:R0:W1:Y:S01]  /*2b50*/  SHFL.UP PT, R130, R127, 0x1, RZ ;  /* 0x042000007f827989 */ /* 0x00006200000e00ff */
[----:B------:R-:W-:Y:S01]  /*2b60*/  @P3 FADD.FTZ R124, R124, R21 ;  /* 0x000000157c7c3221 */ /* 0x000fe20000010000 */
[----:B------:R-:W-:Y:S01]  /*2b70*/  MOV R21, RZ ;  /* 0x000000ff00157202 */ /* 0x000fe20000000f00 */
[----:B------:R-:W-:Y:S01]  /*2b80*/  FMUL.FTZ R132, R109, R85 ;  /* 0x000000556d847220 */ /* 0x000fe20000410000 */
[----:B------:R2:W3:Y:S01]  /*2b90*/  SHFL.UP PT, R128, R103, 0x1, RZ ;  /* 0x0420000067807989 */ /* 0x0004e200000e00ff */
[----:B------:R-:W-:Y:S02]  /*2ba0*/  FFMA.FTZ R138, R100, R23, R97 ;  /* 0x00000017648a7223 */ /* 0x000fe40000010061 */
[----:B------:R-:W-:Y:S01]  /*2bb0*/  FMUL.FTZ R93, R87, R118 ;  /* 0x00000076575d7220 */ /* 0x000fe20000410000 */
[----:B------:R4:W3:Y:S01]  /*2bc0*/  SHFL.UP PT, R129, R125, 0x1, RZ ;  /* 0x042000007d817989 */ /* 0x0008e200000e00ff */
[----:B0-----:R-:W-:Y:S01]  /*2bd0*/  FFMA.FTZ R127, R107, R84, -R132 ;  /* 0x000000546b7f7223 */ /* 0x001fe20000010884 */
[----:B------:R-:W-:Y:S01]  /*2be0*/  CS2R R22, SRZ ;  /* 0x0000000000167805 */ /* 0x000fe2000001ff00 */
[----:B------:R-:W-:Y:S01]  /*2bf0*/  FMUL.FTZ R97, R86, R118 ;  /* 0x0000007656617220 */ /* 0x000fe20000410000 */
[----:B------:R0:W3:Y:S01]  /*2c00*/  SHFL.UP PT, R131, R124, 0x1, RZ ;  /* 0x042000007c837989 */ /* 0x0000e200000e00ff */
[----:B--2---:R-:W-:-:S02]  /*2c10*/  FMUL.FTZ R103, R104, -R127 ;  /* 0x8000007f68677220 */ /* 0x004fc40000410000 */
[----:B------:R-:W-:Y:S01]  /*2c20*/  FADD.FTZ R126, R9, R9 ;  /* 0x00000009097e7221 */ /* 0x000fe20000010000 */
[----:B------:R2:W2:Y:S01]  /*2c30*/  @!P0 LDS.128 R20, [R81.X16+0x1d90] ;  /* 0x001d900051148984 */ /* 0x0004a2000000cc00 */
[----:B------:R-:W-:Y:S01]  /*2c40*/  FFMA.FTZ R103, R100, R135, R103 ;  /* 0x0000008764677223 */ /* 0x000fe20000010067 */
[----:B------:R-:W-:Y:S01]  /*2c50*/  ISETP.NE.AND P0, PT, R102, 0x1f, PT ;  /* 0x0000001f6600780c */ /* 0x000fe20003f05270 */
[----:B----4-:R-:W-:Y:S02]  /*2c60*/  FFMA.FTZ R125, R100, R127, -R90 ;  /* 0x0000007f647d7223 */ /* 0x010fe4000001085a */
[-C--:B------:R-:W-:Y:S02]  /*2c70*/  FFMA.FTZ R93, R86, R116.reuse, -R93 ;  /* 0x00000074565d7223 */ /* 0x080fe4000001085d */
[----:B------:R-:W-:Y:S02]  /*2c80*/  FFMA.FTZ R97, R87, R116, R97 ;  /* 0x0000007457617223 */ /* 0x000fe40000010061 */
[----:B-1----:R-:W-:-:S02]  /*2c90*/  FMUL.FTZ R90, R130, R91 ;  /* 0x0000005b825a7220 */ /* 0x002fc40000410000 */
[C---:B0-----:R-:W-:Y:S02]  /*2ca0*/  FMUL.FTZ R124, R98.reuse, -R103 ;  /* 0x80000067627c7220 */ /* 0x041fe40000410000 */
[----:B------:R-:W-:Y:S02]  /*2cb0*/  FMUL.FTZ R127, R98, -R125 ;  /* 0x8000007d627f7220 */ /* 0x000fe40000410000 */
[----:B------:R-:W-:Y:S02]  /*2cc0*/  FMUL.FTZ R130, R130, R133 ;  /* 0x0000008582827220 */ /* 0x000fe40000410000 */
[C---:B------:R-:W-:Y:S02]  /*2cd0*/  FMUL.FTZ R93, R126.reuse, R93 ;  /* 0x0000005d7e5d7220 */ /* 0x040fe40000410000 */
[----:B------:R-:W-:Y:S02]  /*2ce0*/  FMUL.FTZ R97, R126, R97 ;  /* 0x000000617e617220 */ /* 0x000fe40000410000 */
[----:B---3--:R-:W-:-:S02]  /*2cf0*/  FFMA.FTZ R90, R128, R133, -R90 ;  /* 0x00000085805a7223 */ /* 0x008fc4000001085a */
[C---:B------:R-:W-:Y:S02]  /*2d00*/  FFMA.FTZ R125, R96.reuse, R125, -R124 ;  /* 0x0000007d607d7223 */ /* 0x040fe4000001087c */
[----:B------:R-:W-:Y:S02]  /*2d10*/  FFMA.FTZ R127, R96, R103, R127 ;  /* 0x00000067607f7223 */ /* 0x000fe4000001007f */
[----:B------:R-:W-:Y:S02]  /*2d20*/  FFMA.FTZ R130, R128, R91, R130 ;  /* 0x0000005b80827223 */ /* 0x000fe40000010082 */
[----:B------:R-:W-:Y:S01]  /*2d30*/  FADD.FTZ R139, -R97, R138 ;  /* 0x0000008a618b7221 */ /* 0x000fe20000010100 */
[----:B------:R0:W1:Y:S01]  /*2d40*/  SHFL.DOWN PT, R140, R127, 0x1, 0x1f ;  /* 0x08201f007f8c7f89 */ /* 0x00006200000e0000 */
[----:B------:R-:W-:Y:S02]  /*2d50*/  FADD.FTZ R137, R93, R136 ;  /* 0x000000885d897221 */ /* 0x000fe40000010000 */
[-C--:B------:R-:W-:Y:S01]  /*2d60*/  FMUL.FTZ R103, R87, R117.reuse ;  /* 0x0000007557677220 */ /* 0x080fe20000410000 */
[----:B------:R0:W3:Y:S01]  /*2d70*/  SHFL.DOWN PT, R138, R125, 0x1, 0x1f ;  /* 0x08201f007d8a7f89 */ /* 0x0000e200000e0000 */
[----:B------:R-:W-:-:S02]  /*2d80*/  FMUL.FTZ R124, R86, R117 ;  /* 0x00000075567c7220 */ /* 0x000fc40000410000 */
[----:B------:R-:W-:Y:S02]  /*2d90*/  @P1 FADD.FTZ R133, R129, R90 ;  /* 0x0000005a81851221 */ /* 0x000fe40000010000 */
[----:B------:R-:W-:Y:S02]  /*2da0*/  @P1 FADD.FTZ R91, R131, R130 ;  /* 0x00000082835b1221 */ /* 0x000fe40000010000 */
[C---:B------:R-:W-:Y:S02]  /*2db0*/  FMUL.FTZ R132, R98.reuse, -R139 ;  /* 0x8000008b62847220 */ /* 0x040fe40000410000 */
[----:B------:R-:W-:Y:S02]  /*2dc0*/  FMUL.FTZ R134, R98, -R137 ;  /* 0x8000008962867220 */ /* 0x000fe40000410000 */
[----:B------:R-:W-:Y:S02]  /*2dd0*/  FADD.FTZ R90, R8, R8 ;  /* 0x00000008085a7221 */ /* 0x000fe40000010000 */
[----:B------:R-:W-:-:S02]  /*2de0*/  FFMA.FTZ R103, R86, R115, -R103 ;  /* 0x0000007356677223 */ /* 0x000fc40000010867 */
[----:B------:R-:W-:Y:S02]  /*2df0*/  FFMA.FTZ R129, R87, R115, R124 ;  /* 0x0000007357817223 */ /* 0x000fe4000001007c */
[----:B------:R-:W-:Y:S02]  /*2e00*/  FMUL.FTZ R128, R89, R91 ;  /* 0x0000005b59807220 */ /* 0x000fe40000410000 */
[C---:B------:R-:W-:Y:S02]  /*2e10*/  FFMA.FTZ R132, R96.reuse, R137, -R132 ;  /* 0x0000008960847223 */ /* 0x040fe40000010884 */
[----:B------:R-:W-:Y:S02]  /*2e20*/  FFMA.FTZ R139, R96, R139, R134 ;  /* 0x0000008b608b7223 */ /* 0x000fe40000010086 */
[C---:B------:R-:W-:Y:S02]  /*2e30*/  FMUL.FTZ R103, R90.reuse, R103 ;  /* 0x000000675a677220 */ /* 0x040fe40000410000 */
[----:B------:R-:W-:-:S02]  /*2e40*/  FMUL.FTZ R124, R90, R129 ;  /* 0x000000815a7c7220 */ /* 0x000fc40000410000 */
[-C--:B------:R-:W-:Y:S02]  /*2e50*/  FFMA.FTZ R130, R88, R133.reuse, -R128 ;  /* 0x0000008558827223 */ /* 0x080fe40000010880 */
[----:B------:R-:W-:Y:S02]  /*2e60*/  FADD.FTZ R128, R103, R132 ;  /* 0x0000008467807221 */ /* 0x000fe40000010000 */
[----:B------:R-:W-:Y:S02]  /*2e70*/  FADD.FTZ R129, -R124, R139 ;  /* 0x0000008b7c817221 */ /* 0x000fe40000010100 */
[----:B------:R-:W-:Y:S01]  /*2e80*/  FMUL.FTZ R89, R89, R133 ;  /* 0x0000008559597220 */ /* 0x000fe20000410000 */
[----:B------:R0:W4:Y:S03]  /*2e90*/  SHFL.DOWN PT, R142, R128, 0x1, 0x1f ;  /* 0x08201f00808e7f89 */ /* 0x00012600000e0000 */
[----:B------:R-:W-:Y:S01]  /*2ea0*/  FFMA.FTZ R88, R88, R91, R89 ;  /* 0x0000005b58587223 */ /* 0x000fe20000010059 */
[----:B------:R0:W0:Y:S01]  /*2eb0*/  SHFL.DOWN PT, R144, R129, 0x1, 0x1f ;  /* 0x08201f0081907f89 */ /* 0x00002200000e0000 */
[----:B------:R-:W-:Y:S05]  /*2ec0*/  @!P0 BRA `(.L_x_13261) ;  /* 0x000000b000008947 */ /* 0x000fea0003800000 */
        /* <DEDUP_REMOVED lines=11> */
.L_x_13261:
[----:B-123--:R-:W-:Y:S05]  /*2f80*/  BSYNC B0 ;  /* 0x0000000000007941 */ /* 0x00efea0003800000 */
.L_x_13260:
[----:B------:R-:W-:Y:S01]  /*2f90*/  ISETP.GT.U32.AND P0, PT, R102, 0x1d, PT ;  /* 0x0000001d6600780c */ /* 0x000fe20003f04070 */
[----:B------:R-:W-:Y:S01]  /*2fa0*/  FADD.FTZ R121, R121, R130 ;  /* 0x0000008279797221 */ /* 0x000fe20000010000 */
[----:B------:R1:W2:Y:S01]  /*2fb0*/  SHFL.DOWN PT, R138, R125, 0x2, 0x1f ;  /* 0x08401f007d8a7f89 */ /* 0x0002a200000e0000 */
[----:B------:R-:W-:Y:S01]  /*2fc0*/  FADD.FTZ R88, RZ, R88 ;  /* 0x00000058ff587221 */ /* 0x000fe20000010000 */
[----:B------:R-:W-:Y:S01]  /*2fd0*/  BSSY B0, `(.L_x_13262) ;  /* 0x0000013000007945 */ /* 0x000fe20003800000 */
[C---:B------:R-:W-:Y:S01]  /*2fe0*/  FMUL.FTZ R131, R117.reuse, R121 ;  /* 0x0000007975837220 */ /* 0x040fe20000410000 */
[----:B------:R1:W3:Y:S01]  /*2ff0*/  SHFL.DOWN PT, R140, R127, 0x2, 0x1f ;  /* 0x08401f007f8c7f89 */ /* 0x0002e200000e0000 */
        /* <DEDUP_REMOVED lines=16> */
.L_x_13263:
[----:B------:R-:W-:Y:S05]  /*3100*/  BSYNC B0 ;  /* 0x0000000000007941 */ /* 0x000fea0003800000 */
.L_x_13262:
[----:B------:R-:W-:Y:S01]  /*3110*/  ISETP.GT.U32.AND P0, PT, R102, 0x1b, PT ;  /* 0x0000001b6600780c */ /* 0x000fe20003f04070 */
[-C--:B------:R-:W-:Y:S01]  /*3120*/  FFMA.FTZ R89, R96, R121.reuse, -R89 ;  /* 0x0000007960597223 */ /* 0x080fe20000010859 */
[----:B--2---:R2:W1:Y:S01]  /*3130*/  SHFL.DOWN PT, R138, R127, 0x4, 0x1f ;  /* 0x08801f007f8a7f89 */ /* 0x00446200000e0000 */
[-C--:B------:R-:W-:Y:S01]  /*3140*/  FMUL.FTZ R91, R98, R121.reuse ;  /* 0x00000079625b7220 */ /* 0x080fe20000410000 */
[----:B------:R-:W-:Y:S01]  /*3150*/  BSSY B0, `(.L_x_13264) ;  /* 0x0000020000007945 */ /* 0x000fe20003800000 */
[C---:B------:R-:W-:Y:S01]  /*3160*/  FFMA.FTZ R117, R115.reuse, R121, -R136 ;  /* 0x0000007973757223 */ /* 0x040fe20000010888 */
[----:B---3--:R2:W3:Y:S01]  /*3170*/  SHFL.DOWN PT, R140, R128, 0x4, 0x1f ;  /* 0x08801f00808c7f89 */ /* 0x0084e200000e0000 */
[-C--:B------:R-:W-:Y:S02]  /*3180*/  FFMA.FTZ R131, R115, R88.reuse, R131 ;  /* 0x0000005873837223 */ /* 0x080fe40000010083 */
[-C--:B------:R-:W-:Y:S01]  /*3190*/  FMUL.FTZ R130, R87, R88.reuse ;  /* 0x0000005857827220 */ /* 0x080fe20000410000 */
[----:B------:R2:W4:Y:S01]  /*31a0*/  SHFL.DOWN PT, R136, R125, 0x4, 0x1f ;  /* 0x08801f007d887f89 */ /* 0x00052200000e0000 */
[----:B------:R-:W-:-:S02]  /*31b0*/  FMUL.FTZ R132, R86, R88 ;  /* 0x0000005856847220 */ /* 0x000fc40000410000 */
[----:B------:R-:W-:Y:S01]  /*31c0*/  FADD.FTZ R115, R122, R89 ;  /* 0x000000597a737221 */ /* 0x000fe20000010000 */
[----:B----4-:R2:W4:Y:S01]  /*31d0*/  SHFL.DOWN PT, R142, R129, 0x4, 0x1f ;  /* 0x08801f00818e7f89 */ /* 0x01052200000e0000 */
[----:B------:R-:W-:Y:S02]  /*31e0*/  FFMA.FTZ R89, R96, R88, R91 ;  /* 0x0000005860597223 */ /* 0x000fe4000001005b */
[-C--:B------:R-:W-:Y:S02]  /*31f0*/  FFMA.FTZ R91, R86, R121.reuse, -R130 ;  /* 0x00000079565b7223 */ /* 0x080fe40000010882 */
[----:B------:R-:W-:Y:S02]  /*3200*/  FFMA.FTZ R135, R87, R121, R132 ;  /* 0x0000007957877223 */ /* 0x000fe40000010084 */
[----:B------:R-:W-:Y:S02]  /*3210*/  FADD.FTZ R89, RZ, R89 ;  /* 0x00000059ff597221 */ /* 0x000fe40000010000 */
[----:B------:R-:W-:-:S02]  /*3220*/  FFMA.FTZ R133, R90, R117, RZ ;  /* 0x000000755a857223 */ /* 0x000fc400000100ff */
[C---:B------:R-:W-:Y:S02]  /*3230*/  FFMA.FTZ R131, -R90.reuse, R131, RZ ;  /* 0x000000835a837223 */ /* 0x040fe400000101ff */
[C---:B------:R-:W-:Y:S02]  /*3240*/  FMUL.FTZ R117, R90.reuse, R91 ;  /* 0x0000005b5a757220 */ /* 0x040fe40000410000 */
[----:B------:R-:W-:Y:S02]  /*3250*/  FFMA.FTZ R122, -R90, R135, -RZ ;  /* 0x000000875a7a7223 */ /* 0x000fe400000109ff */
[C---:B------:R-:W-:Y:S02]  /*3260*/  FMUL.FTZ R134, R118.reuse, R89 ;  /* 0x0000005976867220 */ /* 0x040fe40000410000 */
[----:B------:R-:W-:Y:S02]  /*3270*/  FMUL.FTZ R135, R118, R115 ;  /* 0x0000007376877220 */ /* 0x000fe40000410000 */
[----:B------:R-:W-:Y:S01]  /*3280*/  FMUL.FTZ R90, R104, R89 ;  /* 0x00000059685a7220 */ /* 0x000fe20000410000 */
[----:B------:R-:W-:Y:S05]  /*3290*/  @P0 BRA `(.L_x_13265) ;  /* 0x000000b000000947 */ /* 0x000fea0003800000 */
[C---:B-1234-:R-:W-:Y:S02]  /*32a0*/  FMUL.FTZ R130, R127.reuse, R142 ;  /* 0x0000008e7f827220 */ /* 0x05efe40000410000 */
        /* <DEDUP_REMOVED lines=10> */
.L_x_13265:
[----:B-123--:R-:W-:Y:S05]  /*3350*/  BSYNC B0 ;  /* 0x0000000000007941 */ /* 0x00efea0003800000 */
.L_x_13264:
[----:B------:R-:W-:Y:S01]  /*3360*/  ISETP.GT.U32.AND P0, PT, R102, 0x17, PT ;  /* 0x000000176600780c */ /* 0x000fe20003f04070 */
[-C--:B------:R-:W-:Y:S01]  /*3370*/  FFMA.FTZ R90, R100, R115.reuse, -R90 ;  /* 0x00000073645a7223 */ /* 0x080fe2000001085a */
[----:B------:R1:W2:Y:S01]  /*3380*/  SHFL.DOWN PT, R136, R125, 0x8, 0x1f ;  /* 0x09001f007d887f89 */ /* 0x0002a200000e0000 */
[C---:B------:R-:W-:Y:S01]  /*3390*/  FFMA.FTZ R134, R116.reuse, R115, -R134 ;  /* 0x0000007374867223 */ /* 0x040fe20000010886 */
[----:B------:R-:W-:Y:S01]  /*33a0*/  BSSY B0, `(.L_x_13266) ;  /* 0x0000015000007945 */ /* 0x000fe20003800000 */
[----:B------:R-:W-:Y:S01]  /*33b0*/  FFMA.FTZ R132, R116, R89, R135 ;  /* 0x0000005974847223 */ /* 0x000fe20000010087 */
[----:B------:R1:W3:Y:S01]  /*33c0*/  SHFL.DOWN PT, R138, R127, 0x8, 0x1f ;  /* 0x09001f007f8a7f89 */ /* 0x0002e200000e0000 */
[----:B------:R-:W-:Y:S01]  /*33d0*/  ISETP.GT.U32.AND P1, PT, R102, 0xf, PT ;  /* 0x0000000f6600780c */ /* 0x000fe20003f24070 */
[----:B------:R-:W-:Y:S02]  /*33e0*/  FADD.FTZ R116, R123, R90 ;  /* 0x0000005a7b747221 */ /* 0x000fe40000010000 */
[----:B------:R1:W4:Y:S01]  /*33f0*/  SHFL.DOWN PT, R140, R128, 0x8, 0x1f ;  /* 0x09001f00808c7f89 */ /* 0x00032200000e0000 */
[----:B------:R-:W-:-:S02]  /*3400*/  FFMA.FTZ R134, R126, R134, R133 ;  /* 0x000000867e867223 */ /* 0x000fc40000010085 */
[----:B------:R-:W-:Y:S01]  /*3410*/  FFMA.FTZ R132, -R126, R132, R131 ;  /* 0x000000847e847223 */ /* 0x000fe20000010183 */
[----:B----4-:R1:W4:Y:S01]  /*3420*/  SHFL.DOWN PT, R142, R129, 0x8, 0x1f ;  /* 0x09001f00818e7f89 */ /* 0x01032200000e0000 */
[----:B------:R-:W-:Y:S05]  /*3430*/  @P0 BRA `(.L_x_13267) ;  /* 0x000000b000000947 */ /* 0x000fea0003800000 */
[C---:B----4-:R-:W-:Y:S02]  /*3440*/  FMUL.FTZ R118, R127.reuse, R142 ;  /* 0x0000008e7f767220 */ /* 0x050fe40000410000 */
[C---:B---3--:R-:W-:Y:S02]  /*3450*/  FMUL.FTZ R90, R127.reuse, R138 ;  /* 0x0000008a7f5a7220 */ /* 0x048fe40000410000 */
[-C--:B------:R-:W-:Y:S02]  /*3460*/  FMUL.FTZ R130, R127, R140.reuse ;  /* 0x0000008c7f827220 */ /* 0x080fe40000410000 */
[----:B------:R-:W-:Y:S02]  /*3470*/  FFMA.FTZ R91, R125, R140, -R118 ;  /* 0x0000008c7d5b7223 */ /* 0x000fe40000010876 */
[----:B--2---:R-:W-:-:S02]  /*3480*/  FMUL.FTZ R118, R127, R136 ;  /* 0x000000887f767220 */ /* 0x004fc40000410000 */
[C---:B------:R-:W-:Y:S02]  /*3490*/  FFMA.FTZ R90, R125.reuse, R136, -R90 ;  /* 0x000000887d5a7223 */ /* 0x040fe4000001085a */
[C---:B------:R-:W-:Y:S02]  /*34a0*/  FFMA.FTZ R130, R125.reuse, R142, R130 ;  /* 0x0000008e7d827223 */ /* 0x040fe40000010082 */
[----:B-1----:R-:W-:Y:S01]  /*34b0*/  FFMA.FTZ R127, R125, R138, R118 ;  /* 0x0000008a7d7f7223 */ /* 0x002fe20000010076 */
[----:B------:R-:W-:Y:S01]  /*34c0*/  MOV R125, R90 ;  /* 0x0000005a007d7202 */ /* 0x000fe20000000f00 */
[----:B------:R-:W-:Y:S02]  /*34d0*/  FADD.FTZ R128, R128, R91 ;  /* 0x0000005b80807221 */ /* 0x000fe40000010000 */
[----:B------:R-:W-:Y:S02]  /*34e0*/  FADD.FTZ R129, R129, R130 ;  /* 0x0000008281817221 */ /* 0x000fe40000010000 */
.L_x_13267:
[----:B------:R-:W-:Y:S05]  /*34f0*/  BSYNC B0 ;  /* 0x0000000000007941 */ /* 0x000fea0003800000 */
.L_x_13266:
[----:B------:R1:W4:Y:S01]  /*3500*/  SHFL.DOWN PT, R140, R125, 0x10, 0x1f ;  /* 0x0a001f007d8c7f89 */ /* 0x00032200000e0000 */
[----:B------:R-:W-:Y:S01]  /*3510*/  BSSY B0, `(.L_x_13268) ;  /* 0x0000013000007945 */ /* 0x000fe20003800000 */
[----:B------:R-:W-:-:S02]  /*3520*/  FMUL.FTZ R90, R104, R115 ;  /* 0x00000073685a7220 */ /* 0x000fc40000410000 */
[----:B----4-:R1:W4:Y:S01]  /*3530*/  SHFL.DOWN PT, R142, R127, 0x10, 0x1f ;  /* 0x0a001f007f8e7f89 */ /* 0x01032200000e0000 */
[-C--:B------:R-:W-:Y:S02]  /*3540*/  FMUL.FTZ R123, R87, R89.reuse ;  /* 0x00000059577b7220 */ /* 0x080fe40000410000 */
[----:B---3--:R-:W-:Y:S01]  /*3550*/  FMUL.FTZ R138, R86, R89 ;  /* 0x00000059568a7220 */ /* 0x008fe20000410000 */
[----:B0-----:R1:W0:Y:S04]  /*3560*/  SHFL.DOWN PT, R144, R128, 0x10, 0x1f ;  /* 0x0a001f0080907f89 */ /* 0x00122800000e0000 */
[----:B------:R1:W3:Y:S01]  /*3570*/  SHFL.DOWN PT, R146, R129, 0x10, 0x1f ;  /* 0x0a001f0081927f89 */ /* 0x0002e200000e0000 */
[----:B------:R-:W-:Y:S05]  /*3580*/  @P1 BRA `(.L_x_13269) ;  /* 0x000000b000001947 */ /* 0x000fea0003800000 */
[C---:B---3--:R-:W-:Y:S02]  /*3590*/  FMUL.FTZ R130, R127.reuse, R146 ;  /* 0x000000927f827220 */ /* 0x048fe40000410000 */
[----:B----4-:R-:W-:-:S02]  /*35a0*/  FMUL.FTZ R118, R127, R142 ;  /* 0x0000008e7f767220 */ /* 0x010fc40000410000 */
[-C--:B0-2---:R-:W-:Y:S02]  /*35b0*/  FMUL.FTZ R136, R127, R144.reuse ;  /* 0x000000907f887220 */ /* 0x085fe40000410000 */
[----:B------:R-:W-:Y:S02]  /*35c0*/  FFMA.FTZ R91, R125, R144, -R130 ;  /* 0x000000907d5b7223 */ /* 0x000fe40000010882 */
[-C--:B------:R-:W-:Y:S02]  /*35d0*/  FMUL.FTZ R130, R127, R140.reuse ;  /* 0x0000008c7f827220 */ /* 0x080fe40000410000 */
[C---:B------:R-:W-:Y:S02]  /*35e0*/  FFMA.FTZ R118, R125.reuse, R140, -R118 ;  /* 0x0000008c7d767223 */ /* 0x040fe40000010876 */
[C---:B------:R-:W-:Y:S02]  /*35f0*/  FFMA.FTZ R136, R125.reuse, R146, R136 ;  /* 0x000000927d887223 */ /* 0x040fe40000010088 */
[----:B-1----:R-:W-:Y:S01]  /*3600*/  FFMA.FTZ R127, R125, R142, R130 ;  /* 0x0000008e7d7f7223 */ /* 0x002fe20000010082 */
[----:B------:R-:W-:Y:S01]  /*3610*/  MOV R125, R118 ;  /* 0x00000076007d7202 */ /* 0x000fe20000000f00 */
[----:B------:R-:W-:-:S02]  /*3620*/  FADD.FTZ R128, R128, R91 ;  /* 0x0000005b80807221 */ /* 0x000fc40000010000 */
[----:B------:R-:W-:Y:S02]  /*3630*/  FADD.FTZ R129, R129, R136 ;  /* 0x0000008881817221 */ /* 0x000fe40000010000 */
.L_x_13269:
[----:B------:R-:W-:Y:S05]  /*3640*/  BSYNC B0 ;  /* 0x0000000000007941 */ /* 0x000fea0003800000 */
.L_x_13268:
[----:B------:R-:W-:Y:S01]  /*3650*/  SHFL.DOWN PT, R137, R127, 0x1, 0x1f ;  /* 0x08201f007f897f89 */ /* 0x000fe200000e0000 */
[----:B------:R-:W-:Y:S01]  /*3660*/  FFMA.FTZ R91, R86, R115, -R123 ;  /* 0x00000073565b7223 */ /* 0x000fe2000001087b */
[----:B------:R-:W-:Y:S01]  /*3670*/  ISETP.NE.AND P0, PT, R65, RZ, PT ;  /* 0x000000ff4100720c */ /* 0x000fe20003f05270 */
[----:B------:R-:W-:Y:S01]  /*3680*/  FFMA.FTZ R90, R100, R89, R90 ;  /* 0x00000059645a7223 */ /* 0x000fe2000001005a */
[----:B------:R-:W5:Y:S01]  /*3690*/  SHFL.IDX PT, R130, R22, RZ, 0x1f ;  /* 0x00001fff16827589 */ /* 0x000f6200000e0000 */
[----:B------:R-:W-:Y:S01]  /*36a0*/  FFMA.FTZ R131, R87, R115, R138 ;  /* 0x0000007357837223 */ /* 0x000fe2000001008a */
[----:B------:R-:W-:Y:S01]  /*36b0*/  BSSY B0, `(.L_x_13270) ;  /* 0x000009f000007945 */ /* 0x000fe20003800000 */
[----:B------:R-:W-:Y:S01]  /*36c0*/  FADD.FTZ R90, RZ, R90 ;  /* 0x0000005aff5a7221 */ /* 0x000fe20000010000 */
[----:B------:R-:W1:Y:S01]  /*36d0*/  SHFL.IDX PT, R123, R23, RZ, 0x1f ;  /* 0x00001fff177b7589 */ /* 0x000e6200000e0000 */
[C---:B------:R-:W-:Y:S02]  /*36e0*/  FMUL.FTZ R118, R126.reuse, R91 ;  /* 0x0000005b7e767220 */ /* 0x040fe40000410000 */
[----:B------:R-:W-:Y:S01]  /*36f0*/  FFMA.FTZ R126, -R126, R131, -RZ ;  /* 0x000000837e7e7223 */ /* 0x000fe200000109ff */
[----:B------:R-:W4:Y:S01]  /*3700*/  SHFL.DOWN PT, R135, R125, 0x1, 0x1f ;  /* 0x08201f007d877f89 */ /* 0x000f2200000e0000 */
[----:B------:R-:W-:-:S02]  /*3710*/  FMUL.FTZ R131, R113, R90 ;  /* 0x0000005a71837220 */ /* 0x000fc40000410000 */
[----:B------:R-:W-:Y:S01]  /*3720*/  FMUL.FTZ R91, R109, R90 ;  /* 0x0000005a6d5b7220 */ /* 0x000fe20000410000 */
[----:B------:R-:W3:Y:S01]  /*3730*/  SHFL.DOWN PT, R139, R129, 0x1, 0x1f ;  /* 0x08201f00818b7f89 */ /* 0x000ee200000e0000 */
[-C--:B------:R-:W-:Y:S02]  /*3740*/  FMUL.FTZ R113, R113, R116.reuse ;  /* 0x0000007471717220 */ /* 0x080fe40000410000 */
[-C--:B------:R-:W-:Y:S01]  /*3750*/  FFMA.FTZ R131, R111, R116.reuse, -R131 ;  /* 0x000000746f837223 */ /* 0x080fe20000010883 */
[----:B------:R-:W2:Y:S01]  /*3760*/  SHFL.DOWN PT, R140, R128, 0x1, 0x1f ;  /* 0x08201f00808c7f89 */ /* 0x000ea200000e0000 */
[----:B------:R-:W-:Y:S02]  /*3770*/  FFMA.FTZ R91, R107, R116, -R91 ;  /* 0x000000746b5b7223 */ /* 0x000fe4000001085b */
[----:B------:R-:W-:Y:S01]  /*3780*/  FFMA.FTZ R113, R111, R90, R113 ;  /* 0x0000005a6f717223 */ /* 0x000fe20000010071 */
[----:B-1----:R-:W1:Y:S01]  /*3790*/  SHFL.IDX PT, R127, R127, RZ, 0x1f ;  /* 0x00001fff7f7f7589 */ /* 0x002e6200000e0000 */
[----:B------:R-:W-:-:S02]  /*37a0*/  FFMA.FTZ R134, R119, R131, R134 ;  /* 0x0000008377867223 */ /* 0x000fc40000010086 */
[----:B------:R-:W-:Y:S01]  /*37b0*/  FADD.FTZ R111, R120, R91 ;  /* 0x0000005b786f7221 */ /* 0x000fe20000010000 */
[----:B------:R-:W0:Y:S01]  /*37c0*/  SHFL.IDX PT, R125, R125, RZ, 0x1f ;  /* 0x00001fff7d7d7589 */ /* 0x000e2200000e0000 */
[----:B------:R-:W-:Y:S02]  /*37d0*/  FMUL.FTZ R131, R87, R90 ;  /* 0x0000005a57837220 */ /* 0x000fe40000410000 */
[----:B------:R-:W-:Y:S01]  /*37e0*/  FFMA.FTZ R120, -R119, R113, R132 ;  /* 0x0000007177787223 */ /* 0x000fe20000010184 */
[----:B------:R-:W0:Y:S01]  /*37f0*/  SHFL.IDX PT, R128, R128, RZ, 0x1f ;  /* 0x00001fff80807589 */ /* 0x000e2200000e0000 */
[----:B-----5:R-:W-:Y:S02]  /*3800*/  @P2 FMUL.FTZ R132, R137, R130 ;  /* 0x0000008289842220 */ /* 0x020fe40000410000 */
[-C--:B------:R-:W-:Y:S01]  /*3810*/  FMUL.FTZ R91, R109, R116.reuse ;  /* 0x000000746d5b7220 */ /* 0x080fe20000410000 */
[----:B------:R-:W5:Y:S01]  /*3820*/  SHFL.IDX PT, R129, R129, RZ, 0x1f ;  /* 0x00001fff81817589 */ /* 0x000f6200000e0000 */
[----:B--2---:R-:W-:-:S02]  /*3830*/  FFMA.FTZ R136, R86, R116, -R131 ;  /* 0x0000007456887223 */ /* 0x004fc40000010883 */
[-C--:B------:R-:W-:Y:S02]  /*3840*/  @P2 FMUL.FTZ R131, R137, R123.reuse ;  /* 0x0000007b89832220 */ /* 0x080fe40000410000 */
[----:B----4-:R-:W-:Y:S02]  /*3850*/  @P2 FFMA.FTZ R132, R135, R123, R132 ;  /* 0x0000007b87842223 */ /* 0x010fe40000010084 */
[----:B------:R-:W-:Y:S02]  /*3860*/  FFMA.FTZ R91, R107, R90, R91 ;  /* 0x0000005a6b5b7223 */ /* 0x000fe4000001005b */
[----:B------:R-:W-:Y:S02]  /*3870*/  @P2 FFMA.FTZ R131, R135, R130, -R131 ;  /* 0x0000008287832223 */ /* 0x000fe40000010883 */
[----:B---3--:R-:W-:Y:S02]  /*3880*/  @P2 FADD.FTZ R123, R139, R132 ;  /* 0x000000848b7b2221 */ /* 0x008fe40000010000 */
[----:B------:R-:W-:-:S02]  /*3890*/  FMUL.FTZ R133, R86, R90 ;  /* 0x0000005a56857220 */ /* 0x000fc40000410000 */
[----:B------:R-:W-:Y:S02]  /*38a0*/  FADD.FTZ R91, RZ, R91 ;  /* 0x0000005bff5b7221 */ /* 0x000fe40000010000 */
[----:B------:R-:W-:Y:S02]  /*38b0*/  @P2 FADD.FTZ R130, R140, R131 ;  /* 0x000000838c822221 */ /* 0x000fe40000010000 */
[----:B------:R-:W-:Y:S02]  /*38c0*/  FMUL.FTZ R131, R123, -R85 ;  /* 0x800000557b837220 */ /* 0x000fe40000410000 */
[----:B------:R-:W-:Y:S02]  /*38d0*/  FFMA.FTZ R138, R87, R116, R133 ;  /* 0x00000074578a7223 */ /* 0x000fe40000010085 */
[C---:B------:R-:W-:Y:S02]  /*38e0*/  FMUL.FTZ R133, R106.reuse, R91 ;  /* 0x0000005b6a857220 */ /* 0x040fe40000410000 */
[----:B------:R-:W-:-:S02]  /*38f0*/  FMUL.FTZ R106, R106, R111 ;  /* 0x0000006f6a6a7220 */ /* 0x000fc40000410000 */
[C---:B------:R-:W-:Y:S02]  /*3900*/  FMUL.FTZ R85, R130.reuse, -R85 ;  /* 0x8000005582557220 */ /* 0x040fe40000410000 */
[-C--:B------:R-:W-:Y:S02]  /*3910*/  FFMA.FTZ R131, R130, R84.reuse, -R131 ;  /* 0x0000005482837223 */ /* 0x080fe40000010883 */
[C---:B------:R-:W-:Y:S02]  /*3920*/  FFMA.FTZ R133, R94.reuse, R111, -R133 ;  /* 0x0000006f5e857223 */ /* 0x040fe40000010885 */
[-C--:B------:R-:W-:Y:S02]  /*3930*/  FFMA.FTZ R135, R94, R91.reuse, R106 ;  /* 0x0000005b5e877223 */ /* 0x080fe4000001006a */
[----:B------:R-:W-:Y:S02]  /*3940*/  FFMA.FTZ R85, R123, R84, R85 ;  /* 0x000000547b557223 */ /* 0x000fe40000010055 */
[----:B------:R-:W-:-:S02]  /*3950*/  FMUL.FTZ R94, R87, R91 ;  /* 0x0000005b575e7220 */ /* 0x000fc40000410000 */
[----:B------:R-:W-:Y:S02]  /*3960*/  FADD.FTZ R84, R114, R131 ;  /* 0x0000008372547221 */ /* 0x000fe40000010000 */
[----:B------:R-:W-:Y:S02]  /*3970*/  FMUL.FTZ R106, R86, R91 ;  /* 0x0000005b566a7220 */ /* 0x000fe40000410000 */
[----:B------:R-:W-:Y:S02]  /*3980*/  FADD.FTZ R85, -R110, R85 ;  /* 0x000000556e557221 */ /* 0x000fe40000010100 */
[-C--:B------:R-:W-:Y:S02]  /*3990*/  FFMA.FTZ R137, R86, R111.reuse, -R94 ;  /* 0x0000006f56897223 */ /* 0x080fe4000001085e */
[----:B------:R-:W-:Y:S02]  /*39a0*/  FMUL.FTZ R110, R109, -R84 ;  /* 0x800000546d6e7220 */ /* 0x000fe40000410000 */
[----:B------:R-:W-:-:S02]  /*39b0*/  FFMA.FTZ R87, R87, R111, R106 ;  /* 0x0000006f57577223 */ /* 0x000fc4000001006a */
[----:B-1----:R-:W-:Y:S02]  /*39c0*/  FMUL.FTZ R94, R127, R22 ;  /* 0x000000167f5e7220 */ /* 0x002fe40000410000 */
[----:B------:R-:W-:Y:S02]  /*39d0*/  FMUL.FTZ R114, R109, -R85 ;  /* 0x800000556d727220 */ /* 0x000fe40000410000 */
[C---:B------:R-:W-:Y:S02]  /*39e0*/  FMUL.FTZ R133, R112.reuse, R133 ;  /* 0x0000008570857220 */ /* 0x040fe40000410000 */
[C---:B------:R-:W-:Y:S02]  /*39f0*/  FMUL.FTZ R135, R112.reuse, R135 ;  /* 0x0000008770877220 */ /* 0x040fe40000410000 */
[----:B------:R-:W-:Y:S02]  /*3a00*/  FMUL.FTZ R106, R112, R137 ;  /* 0x00000089706a7220 */ /* 0x000fe40000410000 */
[----:B------:R-:W-:-:S02]  /*3a10*/  FFMA.FTZ R123, R107, R85, R110 ;  /* 0x000000556b7b7223 */ /* 0x000fc4000001006e */
[----:B------:R-:W-:Y:S02]  /*3a20*/  FFMA.FTZ R112, -R112, R87, -RZ ;  /* 0x0000005770707223 */ /* 0x000fe400000109ff */
[-C--:B------:R-:W-:Y:S02]  /*3a30*/  FMUL.FTZ R87, R127, R23.reuse ;  /* 0x000000177f577220 */ /* 0x080fe40000410000 */
[----:B0-----:R-:W-:Y:S02]  /*3a40*/  FFMA.FTZ R110, R125, R23, R94 ;  /* 0x000000177d6e7223 */ /* 0x001fe4000001005e */
[----:B------:R-:W-:Y:S02]  /*3a50*/  FFMA.FTZ R114, R107, R84, -R114 ;  /* 0x000000546b727223 */ /* 0x000fe40000010872 */
[----:B------:R-:W-:Y:S01]  /*3a60*/  FADD.FTZ R94, -R108, R123 ;  /* 0x0000007b6c5e7221 */ /* 0x000fe20000010100 */
[----:B------:R-:W-:Y:S01]  /*3a70*/  LEA.HI.SX32 R123, R101, R101, 0x1b ;  /* 0x00000065657b7211 */ /* 0x000fe200078fdaff */
[----:B------:R-:W-:-:S02]  /*3a80*/  FFMA.FTZ R109, R125, R22, -R87 ;  /* 0x000000167d6d7223 */ /* 0x000fc40000010857 */
[----:B------:R-:W-:Y:S01]  /*3a90*/  FADD.FTZ R87, R95, R114 ;  /* 0x000000725f577221 */ /* 0x000fe20000010000 */
[----:B------:R-:W-:Y:S01]  /*3aa0*/  LEA R114, R0, -R65, 0x1 ;  /* 0x8000004100727211 */ /* 0x000fe200078e08ff */
[CC--:B------:R-:W-:Y:S02]  /*3ab0*/  FMUL.FTZ R95, R104.reuse, -R94.reuse ;  /* 0x8000005e685f7220 */ /* 0x0c0fe40000410000 */
[-C--:B------:R-:W-:Y:S02]  /*3ac0*/  FMUL.FTZ R107, R104, -R87.reuse ;  /* 0x80000057686b7220 */ /* 0x080fe40000410000 */
[C---:B------:R-:W-:Y:S02]  /*3ad0*/  FFMA.FTZ R104, R100.reuse, R87, -R95 ;  /* 0x0000005764687223 */ /* 0x040fe4000001085f */
[----:B------:R-:W-:Y:S02]  /*3ae0*/  FFMA.FTZ R100, R100, R94, R107 ;  /* 0x0000005e64647223 */ /* 0x000fe4000001006b */
[----:B------:R-:W-:-:S02]  /*3af0*/  FADD.FTZ R93, R93, R104 ;  /* 0x000000685d5d7221 */ /* 0x000fc40000010000 */
[----:B------:R-:W-:Y:S02]  /*3b00*/  FADD.FTZ R97, -R97, R100 ;  /* 0x0000006461617221 */ /* 0x000fe40000010100 */
[C---:B------:R-:W-:Y:S02]  /*3b10*/  FMUL.FTZ R22, R127.reuse, R21 ;  /* 0x000000157f167220 */ /* 0x040fe40000410000 */
[C---:B------:R-:W-:Y:S02]  /*3b20*/  FMUL.FTZ R100, R98.reuse, -R93 ;  /* 0x8000005d62647220 */ /* 0x040fe40000410000 */
[-C--:B------:R-:W-:Y:S02]  /*3b30*/  FMUL.FTZ R108, R127, R20.reuse ;  /* 0x000000147f6c7220 */ /* 0x080fe40000410000 */
[----:B------:R-:W-:Y:S01]  /*3b40*/  FFMA.FTZ R20, R125, R20, -R22 ;  /* 0x000000147d147223 */ /* 0x000fe20000010816 */
[----:B------:R-:W-:Y:S01]  /*3b50*/  P2R R22, PR, RZ, 0x1 ;  /* 0x00000001ff167803 */ /* 0x000fe20000000000 */
[----:B------:R-:W-:-:S02]  /*3b60*/  FMUL.FTZ R98, R98, -R97 ;  /* 0x8000006162627220 */ /* 0x000fc40000410000 */
[----:B------:R-:W-:Y:S02]  /*3b70*/  FFMA.FTZ R107, R96, R97, R100 ;  /* 0x00000061606b7223 */ /* 0x000fe40000010064 */
[----:B------:R-:W-:Y:S02]  /*3b80*/  FFMA.FTZ R21, R125, R21, R108 ;  /* 0x000000157d157223 */ /* 0x000fe4000001006c */
[----:B------:R-:W-:Y:S02]  /*3b90*/  FADD.FTZ R22, R128, R109 ;  /* 0x0000006d80167221 */ /* 0x000fe40000010000 */
[----:B-----5:R-:W-:Y:S02]  /*3ba0*/  FADD.FTZ R23, R129, R110 ;  /* 0x0000006e81177221 */ /* 0x020fe40000010000 */
[----:B------:R-:W-:Y:S02]  /*3bb0*/  FFMA.FTZ R98, R96, R93, -R98 ;  /* 0x0000005d60627223 */ /* 0x000fe40000010862 */
[----:B------:R-:W-:Y:S01]  /*3bc0*/  FADD.FTZ R124, -R124, R107 ;  /* 0x0000006b7c7c7221 */ /* 0x000fe20000010100 */
[----:B------:R0:W-:Y:S01]  /*3bd0*/  @!P0 STS.128 [R81.X16+0x1d90], R20 ;  /* 0x001d901451008388 */ /* 0x0001e2000000cc00 */
[----:B------:R-:W-:Y:S01]  /*3be0*/  FADD.FTZ R103, R103, R98 ;  /* 0x0000006267677221 */ /* 0x000fe20000010000 */
[----:B------:R-:W-:Y:S01]  /*3bf0*/  ISETP.GE.AND P0, PT, R114, 0x1, PT ;  /* 0x000000017200780c */ /* 0x000fe20003f06270 */
[----:B------:R-:W-:Y:S01]  /*3c00*/  FMUL.FTZ R100, R97, R76 ;  /* 0x0000004c61647220 */ /* 0x000fe20000410000 */
[----:B------:R-:W-:Y:S01]  /*3c10*/  STS [R123.X4+0x438], R106 ;  /* 0x0004386a7b007388 */ /* 0x000fe20000004800 */
[----:B------:R-:W-:-:S02]  /*3c20*/  FFMA.FTZ R98, R4, -R75, R121 ;  /* 0x8000004b04627223 */ /* 0x000fc40000010079 */
[----:B------:R-:W-:Y:S01]  /*3c30*/  FMUL.FTZ R107, R103, R75 ;  /* 0x0000004b676b7220 */ /* 0x000fe20000410000 */
[----:B------:R-:W-:Y:S01]  /*3c40*/  STS [R123.X4+0x420], R117 ;  /* 0x000420757b007388 */ /* 0x000fe20000004800 */
[-C--:B------:R-:W-:Y:S02]  /*3c50*/  FFMA.FTZ R115, R5, -R76.reuse, R115 ;  /* 0x8000004c05737223 */ /* 0x080fe40000010073 */
[----:B------:R-:W-:Y:S01]  /*3c60*/  FMUL.FTZ R96, R93, R76 ;  /* 0x0000004c5d607220 */ /* 0x000fe20000410000 */
[----:B------:R-:W-:Y:S01]  /*3c70*/  STS [R123.X4+0x424], R122 ;  /* 0x0004247a7b007388 */ /* 0x000fe20000004800 */
[----:B------:R-:W-:Y:S02]  /*3c80*/  FMUL.FTZ R109, R87, R77 ;  /* 0x0000004d576d7220 */ /* 0x000fe40000410000 */
[----:B------:R-:W-:Y:S01]  /*3c90*/  FMUL.FTZ R113, R119, R136 ;  /* 0x0000008877717220 */ /* 0x000fe20000410000 */
[----:B------:R-:W-:Y:S01]  /*3ca0*/  STS [R123.X4+0x428], R118 ;  /* 0x000428767b007388 */ /* 0x000fe20000004800 */
[----:B0-----:R-:W-:-:S02]  /*3cb0*/  FMUL.FTZ R21, R124, R75 ;  /* 0x0000004b7c157220 */ /* 0x001fc40000410000 */
[----:B------:R-:W-:Y:S01]  /*3cc0*/  FMUL.FTZ R22, R89, R100 ;  /* 0x0000006459167220 */ /* 0x000fe20000410000 */
[----:B------:R0:W-:Y:S01]  /*3cd0*/  STS [R123.X4+0x430], R113 ;  /* 0x000430717b007388 */ /* 0x0001e20000004800 */
[----:B------:R-:W-:Y:S02]  /*3ce0*/  FMUL.FTZ R20, R88, R21 ;  /* 0x0000001558147220 */ /* 0x000fe40000410000 */
[----:B------:R-:W-:Y:S01]  /*3cf0*/  FFMA.FTZ R23, R96, R115, R22 ;  /* 0x0000007360177223 */ /* 0x000fe20000010016 */
[----:B------:R-:W-:Y:S01]  /*3d00*/  STS [R123.X4+0x42c], R126 ;  /* 0x00042c7e7b007388 */ /* 0x000fe20000004800 */
[----:B------:R-:W-:Y:S02]  /*3d10*/  FFMA.FTZ R20, R107, R98, R20 ;  /* 0x000000626b147223 */ /* 0x000fe40000010014 */
[----:B------:R-:W-:Y:S01]  /*3d20*/  FMUL.FTZ R22, R88, R107 ;  /* 0x0000006b58167220 */ /* 0x000fe20000410000 */
[----:B------:R-:W-:Y:S01]  /*3d30*/  STS [R123.X4+0x43c], R112 ;  /* 0x00043c707b007388 */ /* 0x000fe20000004800 */
[----:B------:R-:W-:-:S02]  /*3d40*/  FADD.FTZ R20, RZ, R20 ;  /* 0x00000014ff147221 */ /* 0x000fc40000010000 */
[----:B------:R-:W-:Y:S02]  /*3d50*/  FMUL.FTZ R104, R89, R96 ;  /* 0x0000006059687220 */ /* 0x000fe40000410000 */
[----:B------:R-:W-:Y:S02]  /*3d60*/  FFMA.FTZ R22, R98, R21, -R22 ;  /* 0x0000001562167223 */ /* 0x000fe40000010816 */
[----:B------:R-:W-:Y:S02]  /*3d70*/  FADD.FTZ R20, R20, R23 ;  /* 0x0000001714147221 */ /* 0x000fe40000010000 */
[-C--:B------:R-:W-:Y:S02]  /*3d80*/  FFMA.FTZ R116, R6, -R77.reuse, R116 ;  /* 0x8000004d06747223 */ /* 0x080fe40000010074 */
[----:B------:R-:W-:Y:S02]  /*3d90*/  FMUL.FTZ R21, R94, R77 ;  /* 0x0000004d5e157220 */ /* 0x000fe40000410000 */
[----:B------:R-:W-:-:S02]  /*3da0*/  FMUL.FTZ R23, R90, R109 ;  /* 0x0000006d5a177220 */ /* 0x000fc40000410000 */
[----:B0-----:R-:W-:Y:S02]  /*3db0*/  FFMA.FTZ R113, R115, R100, -R104 ;  /* 0x0000006473717223 */ /* 0x001fe40000010868 */
[----:B------:R-:W-:Y:S02]  /*3dc0*/  FFMA.FTZ R119, -R119, R138, -RZ ;  /* 0x0000008a77777223 */ /* 0x000fe400000109ff */
[----:B------:R-:W-:Y:S02]  /*3dd0*/  FMUL.FTZ R100, R84, R82 ;  /* 0x0000005254647220 */ /* 0x000fe40000410000 */
[-C--:B------:R-:W-:Y:S01]  /*3de0*/  FFMA.FTZ R23, R116, R21.reuse, -R23 ;  /* 0x0000001574177223 */ /* 0x080fe20000010817 */
[----:B------:R0:W-:Y:S01]  /*3df0*/  STS [R123.X4+0x434], R119 ;  /* 0x000434777b007388 */ /* 0x0001e20000004800 */
[----:B------:R-:W-:Y:S02]  /*3e00*/  FMUL.FTZ R21, R90, R21 ;  /* 0x000000155a157220 */ /* 0x000fe40000410000 */
[----:B------:R-:W-:-:S02]  /*3e10*/  FADD.FTZ R22, RZ, R22 ;  /* 0x00000016ff167221 */ /* 0x000fc40000010000 */
[-C--:B------:R-:W-:Y:S02]  /*3e20*/  FMUL.FTZ R104, R85, R82.reuse ;  /* 0x0000005255687220 */ /* 0x080fe40000410000 */
[----:B------:R-:W-:Y:S02]  /*3e30*/  FFMA.FTZ R111, R7, -R82, R111 ;  /* 0x80000052076f7223 */ /* 0x000fe4000001006f */
[----:B------:R-:W-:Y:S02]  /*3e40*/  FMUL.FTZ R108, R91, R100 ;  /* 0x000000645b6c7220 */ /* 0x000fe40000410000 */
[----:B------:R-:W-:Y:S02]  /*3e50*/  FFMA.FTZ R21, R109, R116, R21 ;  /* 0x000000746d157223 */ /* 0x000fe40000010015 */
[----:B------:R-:W-:Y:S02]  /*3e60*/  FADD.FTZ R22, R22, R113 ;  /* 0x0000007116167221 */ /* 0x000fe40000010000 */
[----:B------:R-:W-:-:S02]  /*3e70*/  FMUL.FTZ R106, R91, R104 ;  /* 0x000000685b6a7220 */ /* 0x000fc40000410000 */
[----:B0-----:R-:W-:Y:S02]  /*3e80*/  FFMA.FTZ R123, R111, R104, -R108 ;  /* 0x000000686f7b7223 */ /* 0x001fe4000001086c */
[----:B------:R-:W-:Y:S02]  /*3e90*/  FADD.FTZ R86, R134, R133 ;  /* 0x0000008586567221 */ /* 0x000fe40000010000 */
[----:B------:R-:W-:Y:S02]  /*3ea0*/  FADD.FTZ R95, R120, -R135 ;  /* 0x80000087785f7221 */ /* 0x000fe40000010000 */
[----:B------:R-:W-:Y:S02]  /*3eb0*/  FADD.FTZ R108, R20, R21 ;  /* 0x00000015146c7221 */ /* 0x000fe40000010000 */
[----:B------:R-:W-:Y:S02]  /*3ec0*/  FADD.FTZ R110, R22, R23 ;  /* 0x00000017166e7221 */ /* 0x000fe40000010000 */
[----:B------:R-:W-:Y:S01]  /*3ed0*/  FFMA.FTZ R121, R100, R111, R106 ;  /* 0x0000006f64797223 */ /* 0x000fe2000001006a */
[----:B------:R-:W-:Y:S06]  /*3ee0*/  BAR.SYNC.DEFER_BLOCKING 0x0 ;  /* 0x0000000000007b1d */ /* 0x000fec0000010000 */
        /* <DEDUP_REMOVED lines=27> */
.L_x_13271:
[----:B------:R-:W-:Y:S05]  /*40a0*/  BSYNC B0 ;  /* 0x0000000000007941 */ /* 0x000fea0003800000 */
.L_x_13270:
        /* <DEDUP_REMOVED lines=24> */
.L_x_13273:
[----:B0-----:R-:W-:Y:S05]  /*4230*/  BSYNC B0 ;  /* 0x0000000000007941 */ /* 0x001fea0003800000 */
.L_x_13272:
        /* <DEDUP_REMOVED lines=8> */
.L_x_13275:
[----:B------:R-:W-:Y:S05]  /*42c0*/  BSYNC B0 ;  /* 0x0000000000007941 */ /* 0x000fea0003800000 */
.L_x_13274:
        /* <DEDUP_REMOVED lines=8> */
.L_x_13277:
[----:B------:R-:W-:Y:S05]  /*4350*/  BSYNC B0 ;  /* 0x0000000000007941 */ /* 0x000fea0003800000 */
.L_x_13276:
        /* <DEDUP_REMOVED lines=8> */
.L_x_13279:
[----:B------:R-:W-:Y:S05]  /*43e0*/  BSYNC B0 ;  /* 0x0000000000007941 */ /* 0x000fea0003800000 */
.L_x_13278:
[----:B-12---:R1:W2:Y:S01]  /*43f0*/  LDS R23, [R22.X4+0x6a0] ;  /* 0x0006a00016177984 */ /* 0x0062a20000004800 */
[----:B------:R-:W-:Y:S01]  /*4400*/  BSSY B0, `(.L_x_13280) ;  /* 0x0000007000007945 */ /* 0x000fe20003800000 */
[----:B0-----:R-:W-:Y:S02]  /*4410*/  IADD3 R106, R65, 0xe0, RZ ;  /* 0x000000e0416a7810 */ /* 0x001fe40007ffe0ff */
[----:B------:R-:W-:Y:S01]  /*4420*/  LEA.HI.SX32 R104, R104, R65, 0x1b ;  /* 0x0000004168687211 */ /* 0x000fe200078fdaff */
[----:B------:R-:W-:Y:S05]  /*4430*/  @!P3 BRA `(.L_x_13281) ;  /* 0x000000300000b947 */ /* 0x000fea0003800000 */
[----:B------:R-:W-:-:S05]  /*4440*/  IMAD.WIDE.U32 R20, R119, c[0x0][0x2d0], R40 ;  /* 0x0000b40077147a25 */ /* 0x000fca00078e0028 */
[----:B------:R-:W-:-:S05]  /*4450*/  IADD3 R21, R117, R21, RZ ;  /* 0x0000001575157210 */ /* 0x000fca0007ffe0ff */
[----:B--2---:R0:W-:Y:S02]  /*4460*/  RED.E.ADD.F32.FTZ.RN.STRONG.GPU [R20.64], R23 ;  /* 0x000000171400798e */ /* 0x0041e4000c10e786 */
.L_x_13281:
[----:B------:R-:W-:Y:S05]  /*4470*/  BSYNC B0 ;  /* 0x0000000000007941 */ /* 0x000fea0003800000 */
.L_x_13280:
[----:B------:R3:W4:Y:S01]  /*4480*/  LDS R113, [R104.X4+0x720] ;  /* 0x0007200068717984 */ /* 0x0007220000004800 */
[----:B------:R-:W-:Y:S01]  /*4490*/  BSSY B0, `(.L_x_13282) ;  /* 0x0000007000007945 */ /* 0x000fe20003800000 */
[----:B------:R-:W-:Y:S01]  /*44a0*/  LEA.HI.SX32 R106, R106, R65, 0x1b ;  /* 0x000000416a6a7211 */ /* 0x000fe200078fdaff */
[----:B0-----:R-:W-:Y:S01]  /*44b0*/  IMAD.WIDE.U32 R20, R119, c[0x0][0x2d0], R44 ;  /* 0x0000b40077147a25 */ /* 0x001fe200078e002c */
[----:B------:R-:W-:Y:S05]  /*44c0*/  @!P4 BRA `(.L_x_13283) ;  /* 0x000000300000c947 */ /* 0x000fea0003800000 */
[----:B-12---:R-:W-:-:S05]  /*44d0*/  IMAD.WIDE.U32 R22, R119, c[0x0][0x2d0], R42 ;  /* 0x0000b40077167a25 */ /* 0x006fca00078e002a */
[----:B------:R-:W-:-:S05]  /*44e0*/  IADD3 R23, R117, R23, RZ ;  /* 0x0000001775177210 */ /* 0x000fca0007ffe0ff */
[----:B----4-:R0:W-:Y:S02]  /*44f0*/  RED.E.ADD.F32.FTZ.RN.STRONG.GPU [R22.64], R113 ;  /* 0x000000711600798e */ /* 0x0101e4000c10e786 */
.L_x_13283:
[----:B------:R-:W-:Y:S05]  /*4500*/  BSYNC B0 ;  /* 0x0000000000007941 */ /* 0x000fea0003800000 */
.L_x_13282:
[----:B0-2---:R0:W2:Y:S01]  /*4510*/  LDS R23, [R106.X4+0x7a0] ;  /* 0x0007a0006a177984 */ /* 0x0050a20000004800 */
[----:B------:R-:W-:Y:S01]  /*4520*/  BSSY B0, `(.L_x_13284) ;  /* 0x0000004000007945 */ /* 0x000fe20003800000 */
[----:B------:R-:W-:Y:S05]  /*4530*/  @!P5 BRA `(.L_x_13285) ;  /* 0x000000200000d947 */ /* 0x000fea0003800000 */
[----:B------:R-:W-:-:S05]  /*4540*/  IADD3 R21, R117, R21, RZ ;  /* 0x0000001575157210 */ /* 0x000fca0007ffe0ff */
[----:B--2---:R2:W-:Y:S02]  /*4550*/  RED.E.ADD.F32.FTZ.RN.STRONG.GPU [R20.64], R23 ;  /* 0x000000171400798e */ /* 0x0045e4000c10e786 */
.L_x_13285:
[----:B------:R-:W-:Y:S05]  /*4560*/  BSYNC B0 ;  /* 0x0000000000007941 */ /* 0x000fea0003800000 */
.L_x_13284:
[----:B---3--:R-:W3:Y:S01]  /*4570*/  SHFL.DOWN PT, R104, R108, 0x1, 0x1f ;  /* 0x08201f006c687f89 */ /* 0x008ee200000e0000 */
[----:B------:R-:W-:Y:S01]  /*4580*/  ISETP.GT.AND P0, PT, R60, 0x1e, PT ;  /* 0x0000001e3c00780c */ /* 0x000fe20003f04270 */
[----:B------:R-:W-:Y:S01]  /*4590*/  BSSY B0, `(.L_x_13286) ;  /* 0x0000063000007945 */ /* 0x000fe20003800000 */
[----:B--2---:R-:W-:Y:S01]  /*45a0*/  MOV R21, R108 ;  /* 0x0000006c00157202 */ /* 0x004fe20000000f00 */
[----:B------:R-:W2:Y:S01]  /*45b0*/  SHFL.DOWN PT, R117, R86, 0x1, 0x1f ;  /* 0x08201f0056757f89 */ /* 0x000ea200000e0000 */
[----:B-1----:R-:W-:Y:S01]  /*45c0*/  MOV R22, R86 ;  /* 0x0000005600167202 */ /* 0x002fe20000000f00 */
[----:B------:R-:W-:Y:S01]  /*45d0*/  FADD.FTZ R19, R100, R19 ;  /* 0x0000001364137221 */ /* 0x000fe20000010000 */
[----:B------:R-:W-:Y:S01]  /*45e0*/  MOV R23, R95 ;  /* 0x0000005f00177202 */ /* 0x000fe20000000f00 */
[----:B0-----:R-:W0:Y:S01]  /*45f0*/  SHFL.DOWN PT, R106, R95, 0x1, 0x1f ;  /* 0x08201f005f6a7f89 */ /* 0x001e2200000e0000 */
[----:B------:R-:W-:Y:S01]  /*4600*/  MOV R20, R92 ;  /* 0x0000005c00147202 */ /* 0x000fe20000000f00 */
[----:B------:R-:W-:Y:S01]  /*4610*/  FADD.FTZ R18, R109, R18 ;  /* 0x000000126d127221 */ /* 0x000fe20000010000 */
[----:B------:R-:W-:Y:S01]  /*4620*/  ISETP.NE.AND P1, PT, R60, RZ, PT ;  /* 0x000000ff3c00720c */ /* 0x000fe20003f25270 */
[----:B----4-:R-:W1:Y:S01]  /*4630*/  SHFL.DOWN PT, R113, R92, 0x1, 0x1f ;  /* 0x08201f005c717f89 */ /* 0x010e6200000e0000 */
[----:B------:R-:W-:Y:S01]  /*4640*/  ISETP.NE.AND P2, PT, R65, RZ, PT ;  /* 0x000000ff4100720c */ /* 0x000fe20003f45270 */
[----:B------:R-:W-:-:S02]  /*4650*/  FADD.FTZ R17, R96, R17 ;  /* 0x0000001160117221 */ /* 0x000fc40000010000 */
[----:B------:R-:W-:Y:S02]  /*4660*/  FADD.FTZ R16, R107, R16 ;  /* 0x000000106b107221 */ /* 0x000fe40000010000 */
[----:B---3--:R-:W-:Y:S02]  /*4670*/  @!P0 FADD.FTZ R21, R21, R104 ;  /* 0x0000006815158221 */ /* 0x008fe40000010000 */
[----:B--2---:R-:W-:-:S03]  /*4680*/  @!P0 FADD.FTZ R22, R22, R117 ;  /* 0x0000007516168221 */ /* 0x004fc60000010000 */
[----:B------:R-:W2:Y:S01]  /*4690*/  SHFL.DOWN PT, R86, R21, 0x2, 0x1f ;  /* 0x08401f0015567f89 */ /* 0x000ea200000e0000 */
[----:B0-----:R-:W-:Y:S02]  /*46a0*/  @!P0 FADD.FTZ R23, R23, R106 ;  /* 0x0000006a17178221 */ /* 0x001fe40000010000 */
[----:B-1----:R-:W-:-:S03]  /*46b0*/  @!P0 FADD.FTZ R20, R20, R113 ;  /* 0x0000007114148221 */ /* 0x002fc60000010000 */
[----:B------:R-:W0:Y:S01]  /*46c0*/  SHFL.DOWN PT, R92, R23, 0x2, 0x1f ;  /* 0x08401f00175c7f89 */ /* 0x000e2200000e0000 */
[----:B------:R-:W-:-:S03]  /*46d0*/  ISETP.GT.AND P0, PT, R60, 0x1d, PT ;  /* 0x0000001d3c00780c */ /* 0x000fc60003f04270 */
[----:B------:R-:W1:Y:S04]  /*46e0*/  SHFL.DOWN PT, R113, R22, 0x2, 0x1f ;  /* 0x08401f0016717f89 */ /* 0x000e6800000e0000 */
[----:B------:R-:W3:Y:S06]  /*46f0*/  SHFL.DOWN PT, R95, R20, 0x2, 0x1f ;  /* 0x08401f00145f7f89 */ /* 0x000eec00000e0000 */
[----:B--2---:R-:W-:-:S05]  /*4700*/  @!P0 FADD.FTZ R21, R21, R86 ;  /* 0x0000005615158221 */ /* 0x004fca0000010000 */
[----:B------:R-:W2:Y:S01]  /*4710*/  SHFL.DOWN PT, R86, R21, 0x4, 0x1f ;  /* 0x08801f0015567f89 */ /* 0x000ea200000e0000 */
[----:B0-----:R-:W-:Y:S02]  /*4720*/  @!P0 FADD.FTZ R23, R23, R92 ;  /* 0x0000005c17178221 */ /* 0x001fe40000010000 */
[----:B-1----:R-:W-:-:S03]  /*4730*/  @!P0 FADD.FTZ R22, R22, R113 ;  /* 0x0000007116168221 */ /* 0x002fc60000010000 */
[----:B------:R-:W0:Y:S01]  /*4740*/  SHFL.DOWN PT, R92, R23, 0x4, 0x1f ;  /* 0x08801f00175c7f89 */ /* 0x000e2200000e0000 */
[----:B---3--:R-:W-:-:S03]  /*4750*/  @!P0 FADD.FTZ R20, R20, R95 ;  /* 0x0000005f14148221 */ /* 0x008fc60000010000 */
[----:B------:R-:W1:Y:S01]  /*4760*/  SHFL.DOWN PT, R113, R22, 0x4, 0x1f ;  /* 0x08801f0016717f89 */ /* 0x000e6200000e0000 */
[----:B------:R-:W-:-:S03]  /*4770*/  ISETP.GT.AND P0, PT, R60, 0x1b, PT ;  /* 0x0000001b3c00780c */ /* 0x000fc60003f04270 */
[----:B------:R-:W3:Y:S10]  /*4780*/  SHFL.DOWN PT, R95, R20, 0x4, 0x1f ;  /* 0x08801f00145f7f89 */ /* 0x000ef400000e0000 */
        /* <DEDUP_REMOVED lines=9> */
[----:B--2---:R-:W-:-:S02]  /*4820*/  @!P0 FADD.FTZ R21, R21, R86 ;  /* 0x0000005615158221 */ /* 0x004fc40000010000 */
[----:B------:R-:W-:-:S03]  /*4830*/  FMUL.FTZ R86, R47, R93 ;  /* 0x0000005d2f567220 */ /* 0x000fc60000410000 */
[----:B------:R-:W2:Y:S01]  /*4840*/  SHFL.DOWN PT, R104, R21, 0x10, 0x1f ;  /* 0x0a001f0015687f89 */ /* 0x000ea200000e0000 */
[----:B0-----:R-:W-:Y:S02]  /*4850*/  @!P0 FADD.FTZ R23, R23, R92 ;  /* 0x0000005c17178221 */ /* 0x001fe40000010000 */
[C---:B------:R-:W-:Y:S02]  /*4860*/  FMUL.FTZ R92, R47.reuse, R84 ;  /* 0x000000542f5c7220 */ /* 0x040fe40000410000 */
[----:B-1----:R-:W-:Y:S01]  /*4870*/  @!P0 FADD.FTZ R22, R22, R113 ;  /* 0x0000007116168221 */ /* 0x002fe20000010000 */
[----:B------:R-:W-:Y:S01]  /*4880*/  SHFL.DOWN PT, R106, R23, 0x10, 0x1f ;  /* 0x0a001f00176a7f89 */ /* 0x000fe200000e0000 */
[----:B------:R-:W-:Y:S02]  /*4890*/  FFMA.FTZ R92, R46, R85, -R92 ;  /* 0x000000552e5c7223 */ /* 0x000fe4000001085c */
[----:B---3--:R-:W-:Y:S01]  /*48a0*/  @!P0 FADD.FTZ R20, R20, R95 ;  /* 0x0000005f14148221 */ /* 0x008fe20000010000 */
[----:B------:R-:W0:Y:S01]  /*48b0*/  SHFL.DOWN PT, R117, R22, 0x10, 0x1f ;  /* 0x0a001f0016757f89 */ /* 0x000e2200000e0000 */
[----:B------:R-:W-:Y:S01]  /*48c0*/  FMUL.FTZ R95, R47, R87 ;  /* 0x000000572f5f7220 */ /* 0x000fe20000410000 */
[----:B------:R-:W-:Y:S01]  /*48d0*/  ISETP.GT.AND P0, PT, R60, 0xf, PT ;  /* 0x0000000f3c00780c */ /* 0x000fe20003f04270 */
[----:B------:R-:W-:Y:S01]  /*48e0*/  FMUL.FTZ R92, R91, R92 ;  /* 0x0000005c5b5c7220 */ /* 0x000fe20000410000 */
[----:B------:R-:W1:Y:S01]  /*48f0*/  SHFL.DOWN PT, R113, R20, 0x10, 0x1f ;  /* 0x0a001f0014717f89 */ /* 0x000e6200000e0000 */
[----:B------:R-:W-:-:S02]  /*4900*/  FMUL.FTZ R91, R47, R85 ;  /* 0x000000552f5b7220 */ /* 0x000fc40000410000 */
[C---:B------:R-:W-:Y:S02]  /*4910*/  FMUL.FTZ R85, R47.reuse, R103 ;  /* 0x000000672f557220 */ /* 0x040fe40000410000 */
[CC--:B------:R-:W-:Y:S02]  /*4920*/  FFMA.FTZ R95, R46.reuse, R94.reuse, -R95 ;  /* 0x0000005e2e5f7223 */ /* 0x0c0fe4000001085f */
        /* <DEDUP_REMOVED lines=12> */
[----:B--2---:R-:W-:Y:S02]  /*49f0*/  @!P0 FADD.FTZ R21, R21, R104 ;  /* 0x0000006815158221 */ /* 0x004fe40000010000 */
[----:B0-----:R-:W-:Y:S02]  /*4a00*/  @!P0 FADD.FTZ R22, R22, R117 ;  /* 0x0000007516168221 */ /* 0x001fe40000010000 */
        /* <DEDUP_REMOVED lines=27> */
.L_x_13287:
[----:B0-----:R-:W-:Y:S05]  /*4bc0*/  BSYNC B0 ;  /* 0x0000000000007941 */ /* 0x001fea0003800000 */
.L_x_13286:
[----:B------:R-:W-:Y:S02]  /*4bd0*/  IADD3 R81, R81, 0x1, RZ ;  /* 0x0000000151517810 */ /* 0x000fe40007ffe0ff */
[----:B------:R-:W-:-:S02]  /*4be0*/  IADD3 R79, P1, R79, 0x1, RZ ;  /* 0x000000014f4f7810 */ /* 0x000fc40007f3e0ff */
[----:B------:R-:W-:Y:S02]  /*4bf0*/  ISETP.GE.AND P0, PT, R81, c[0x0][0x16c], PT ;  /* 0x00005b0051007a0c */ /* 0x000fe40003f06270 */
[----:B------:R-:W-:-:S11]  /*4c00*/  IADD3.X R78, RZ, R78, RZ, P1, !PT ;  /* 0x0000004eff4e7210 */ /* 0x000fd60000ffe4ff */
[----:B------:R-:W-:Y:S01]  /*4c10*/  @P0 CALL.REL.NOINC `(.L_x_13257) ;  /* 0x0000001000000944 */ /* 0x000fe20003c00000 */
[----:B------:R-:W-:Y:S05]  /*4c20*/  BRA `(.L_x_13288) ;  /* 0xffffcce000007947 */ /* 0x000fea000383ffff */
.L_x_13257:
[----:B------:R-:W-:Y:S01]  /*4c30*/  BAR.SYNC.DEFER_BLOCKING 0x0 ;  /* 0x0000000000007b1d */ /* 0x000fe20000010000 */
[C---:B------:R-:W-:Y:S02]  /*4c40*/  LOP3.LUT R43, R59.reuse, 0x20, RZ, 0xfc, !PT ;  /* 0x000000203b2b7812 */ /* 0x040fe400078efcff */
[C---:B------:R-:W-:Y:S02]  /*4c50*/  LOP3.LUT R45, R59.reuse, 0x40, RZ, 0xfc, !PT ;  /* 0x000000403b2d7812 */ /* 0x040fe400078efcff */
[C---:B------:R-:W-:Y:S02]  /*4c60*/  LOP3.LUT R47, R59.reuse, 0x60, RZ, 0xfc, !PT ;  /* 0x000000603b2f7812 */ /* 0x040fe400078efcff */
[-C--:B------:R-:W-:Y:S02]  /*4c70*/  ISETP.GE.AND P0, PT, R59, R0.reuse, PT ;  /* 0x000000003b00720c */ /* 0x080fe40003f06270 */
[-C--:B------:R-:W-:Y:S02]  /*4c80*/  ISETP.GE.AND P1, PT, R43, R0.reuse, PT ;  /* 0x000000002b00720c */ /* 0x080fe40003f26270 */
[----:B------:R-:W-:-:S02]  /*4c90*/  ISETP.GE.AND P2, PT, R45, R0, PT ;  /* 0x000000002d00720c */ /* 0x000fc40003f46270 */
[----:B------:R-:W-:Y:S02]  /*4ca0*/  ISETP.GE.AND P3, PT, R47, R0, PT ;  /* 0x000000002f00720c */ /* 0x000fe40003f66270 */
[----:B------:R-:W-:Y:S02]  /*4cb0*/  MOV R35, RZ ;  /* 0x000000ff00237202 */ /* 0x000fe40000000f00 */
[----:B------:R-:W-:Y:S02]  /*4cc0*/  MOV R33, RZ ;  /* 0x000000ff00217202 */ /* 0x000fe40000000f00 */
[----:B0-----:R-:W-:Y:S01]  /*4cd0*/  MOV R37, RZ ;  /* 0x000000ff00257202 */ /* 0x001fe20000000f00 */
[----:B------:R-:W-:-:S04]  /*4ce0*/  @!P0 IMAD.WIDE R8, R59, 0x4, R30 ;  /* 0x000000043b088825 */ /* 0x000fc800078e021e */
[C-C-:B------:R-:W-:Y:S01]  /*4cf0*/  @!P1 IMAD.WIDE R10, R59.reuse, 0x4, R30.reuse ;  /* 0x000000043b0a9825 */ /* 0x140fe200078e021e */
[----:B------:R-:W2:Y:S03]  /*4d00*/  @!P0 LDG.E R83, [R8.64] ;  /* 0x0000000608538981 */ /* 0x000ea6000c1e1900 */
[C-C-:B------:R-:W-:Y:S01]  /*4d10*/  @!P2 IMAD.WIDE R20, R59.reuse, 0x4, R30.reuse ;  /* 0x000000043b14a825 */ /* 0x140fe200078e021e */
[----:B------:R0:W3:Y:S03]  /*4d20*/  @!P1 LDG.E R35, [R10.64+0x80] ;  /* 0x000080060a239981 */ /* 0x0000e6000c1e1900 */
[----:B------:R-:W-:Y:S01]  /*4d30*/  @!P3 IMAD.WIDE R22, R59, 0x4, R30 ;  /* 0x000000043b16b825 */ /* 0x000fe200078e021e */
[----:B------:R1:W4:Y:S04]  /*4d40*/  @!P2 LDG.E R33, [R20.64+0x100] ;  /* 0x000100061421a981 */ /* 0x000328000c1e1900 */
[----:B------:R-:W5:Y:S01]  /*4d50*/  @!P3 LDG.E R37, [R22.64+0x180] ;  /* 0x000180061625b981 */ /* 0x000f62000c1e1900 */
[----:B------:R-:W-:Y:S01]  /*4d60*/  ISETP.NE.AND P1, PT, R65, RZ, PT ;  /* 0x000000ff4100720c */ /* 0x000fe20003f25270 */
[----:B0-----:R-:W-:Y:S01]  /*4d70*/  IMAD R11, R68, c[0x0][0x2d8], RZ ;  /* 0x0000b600440b7a24 */ /* 0x001fe200078e02ff */
[----:B------:R-:W-:-:S05]  /*4d80*/  IADD3 R39, R56, -c[0x0][0x174], RZ ;  /* 0x80005d0038277a10 */ /* 0x000fca0007ffe0ff */
[----:B------:R-:W-:-:S05]  /*4d90*/  IMAD R39, R39, -0x80, RZ ;  /* 0xffffff8027277824 */ /* 0x000fca00078e02ff */
[----:B------:R-:W-:Y:S02]  /*4da0*/  SHF.R.S32.HI R41, RZ, 0x1f, R39 ;  /* 0x0000001fff297819 */ /* 0x000fe40000011427 */
[----:B-1----:R-:W-:Y:S01]  /*4db0*/  SHF.R.S32.HI R20, RZ, 0x1f, R59 ;  /* 0x0000001fff147819 */ /* 0x002fe2000001143b */
[----:B------:R-:W-:Y:S01]  /*4dc0*/  BSSY B0, `(.L_x_13289) ;  /* 0x0000047000007945 */ /* 0x000fe20003800000 */
        /* <DEDUP_REMOVED lines=10> */
[----:B------:R-:W-:Y:S04]  /*4e70*/  LDS R19, [R60.X4+0x80] ;  /* 0x000080003c137984 */ /* 0x000fe80000004800 */
[----:B------:R-:W-:Y:S04]  /*4e80*/  LDS R21, [R60.X4+0x100] ;  /* 0x000100003c157984 */ /* 0x000fe80000004800 */
[----:B------:R-:W-:Y:S04]  /*4e90*/  LDS R23, [R60.X4+0x180] ;  /* 0x000180003c177984 */ /* 0x000fe80000004800 */
[----:B------:R-:W-:Y:S04]  /*4ea0*/  @!P1 STS [0x200], R0 ;  /* 0x00020000ff009388 */ /* 0x000fe80000000800 */
[----:B------:R-:W-:Y:S01]  /*4eb0*/  BAR.SYNC.DEFER_BLOCKING 0x0 ;  /* 0x0000000000007b1d */ /* 0x000fe20000010000 */
[----:B0-----:R-:W-:-:S02]  /*4ec0*/  FADD.FTZ R5, R5, R71 ;  /* 0x0000004705057221 */ /* 0x001fc40000010000 */
[----:B------:R-:W-:-:S03]  /*4ed0*/  FADD.FTZ R4, R4, R71 ;  /* 0x0000004704047221 */ /* 0x000fc60000010000 */
[----:B------:R-:W-:Y:S01]  /*4ee0*/  FSETP.GTU.FTZ.AND P4, PT, R5, 20, PT ;  /* 0x41a000000500780b */ /* 0x000fe20003f9c000 */
[--C-:B------:R-:W-:Y:S01]  /*4ef0*/  FADD.FTZ R10, R7, R71.reuse ;  /* 0x00000047070a7221 */ /* 0x100fe20000010000 */
[----:B------:R-:W-:Y:S01]  /*4f00*/  FSETP.GTU.FTZ.AND P3, PT, R4, 20, PT ;  /* 0x41a000000400780b */ /* 0x000fe20003f7c000 */
[----:B------:R-:W-:-:S03]  /*4f10*/  FADD.FTZ R8, R6, R71 ;  /* 0x0000004706087221 */ /* 0x000fc60000010000 */
[----:B------:R-:W-:Y:S02]  /*4f20*/  FSETP.GTU.FTZ.AND P0, PT, R10, 20, PT ;  /* 0x41a000000a00780b */ /* 0x000fe40003f1c000 */
[----:B------:R-:W-:Y:S01]  /*4f30*/  FSETP.GTU.FTZ.AND P2, PT, R8, 20, PT ;  /* 0x41a000000800780b */ /* 0x000fe20003f5c000 */
[----:B------:R-:W0:Y:S04]  /*4f40*/  LDS R18, [0x200] ;  /* 0x00020000ff127984 */ /* 0x000e280000000800 */
[----:B------:R-:W-:Y:S02]  /*4f50*/  @!P4 FMUL.FTZ R7, R5, -1.4426950216293334961 ;  /* 0xbfb8aa3b0507c820 */ /* 0x000fe40000410000 */
[----:B------:R-:W-:-:S04]  /*4f60*/  @!P3 FMUL.FTZ R6, R4, -1.4426950216293334961 ;  /* 0xbfb8aa3b0406b820 */ /* 0x000fc80000410000 */
[----:B------:R-:W-:Y:S01]  /*4f70*/  @!P0 FMUL.FTZ R10, R10, -1.4426950216293334961 ;  /* 0xbfb8aa3b0a0a8820 */ /* 0x000fe20000410000 */
[----:B------:R-:W-:Y:S01]  /*4f80*/  @!P4 MUFU.EX2 R7, R7 ;  /* 0x000000070007c308 */ /* 0x000fe20000000800 */
[----:B------:R-:W-:Y:S02]  /*4f90*/  @!P2 FMUL.FTZ R8, R8, -1.4426950216293334961 ;  /* 0xbfb8aa3b0808a820 */ /* 0x000fe40000410000 */
[----:B------:R-:W-:-:S05]  /*4fa0*/  IMAD.WIDE.U32 R4, R70, c[0x0][0x2d8], RZ ;  /* 0x0000b60046047a25 */ /* 0x000fca00078e00ff */
[----:B------:R-:W2:Y:S01]  /*4fb0*/  @!P3 MUFU.EX2 R6, R6 ;  /* 0x000000060006b308 */ /* 0x000ea20000000800 */
[----:B------:R-:W-:-:S07]  /*4fc0*/  IMAD R37, R70, c[0x0][0x2dc], R11 ;  /* 0x0000b70046257a24 */ /* 0x000fce00078e020b */
[----:B-1----:R-:W1:Y:S01]  /*4fd0*/  @!P0 MUFU.EX2 R16, R10 ;  /* 0x0000000a00108308 */ /* 0x002e620000000800 */
[----:B------:R-:W-:-:S07]  /*4fe0*/  IADD3 R5, R5, R37, RZ ;  /* 0x0000002505057210 */ /* 0x000fce0007ffe0ff */
[----:B------:R3:W4:Y:S01]  /*4ff0*/  @!P2 MUFU.EX2 R9, R8 ;  /* 0x000000080009a308 */ /* 0x0007220000000800 */
[----:B------:R-:W-:Y:S02]  /*5000*/  IMAD R11, R73, c[0x0][0x2e0], RZ ;  /* 0x0000b800490b7a24 */ /* 0x000fe400078e02ff */
[----:B------:R-:W-:-:S04]  /*5010*/  IMAD.WIDE.U32 R4, R74, c[0x0][0x2e0], R4 ;  /* 0x0000b8004a047a25 */ /* 0x000fc800078e0004 */
[----:B--2---:R-:W-:Y:S02]  /*5020*/  @!P3 FADD.FTZ R6, R6, 1 ;  /* 0x3f8000000606b421 */ /* 0x004fe40000010000 */
[----:B---3--:R-:W-:Y:S01]  /*5030*/  @!P4 FADD.FTZ R8, R7, 1 ;  /* 0x3f8000000708c421 */ /* 0x008fe20000010000 */
[----:B------:R-:W-:Y:S01]  /*5040*/  IADD3 R4, P6, R39, R4, RZ ;  /* 0x0000000427047210 */ /* 0x000fe20007fde0ff */
[----:B------:R-:W-:Y:S01]  /*5050*/  IMAD R7, R74, c[0x0][0x2e4], R11 ;  /* 0x0000b9004a077a24 */ /* 0x000fe200078e020b */
[----:B------:R2:W3:Y:S01]  /*5060*/  @!P3 MUFU.RCP R33, R6 ;  /* 0x000000060021b308 */ /* 0x0004e20000001000 */
[----:B-1----:R-:W-:Y:S01]  /*5070*/  @!P0 FADD.FTZ R16, R16, 1 ;  /* 0x3f80000010108421 */ /* 0x002fe20000010000 */
[----:B------:R-:W-:Y:S02]  /*5080*/  LEA R11, P5, R59, c[0x0][0x330], 0x2 ;  /* 0x0000cc003b0b7a11 */ /* 0x000fe400078a10ff */
[----:B------:R-:W-:Y:S01]  /*5090*/  IADD3.X R5, R41, R7, R5, P6, !PT ;  /* 0x0000000729057210 */ /* 0x000fe200037fe405 */
[----:B----4-:R-:W-:Y:S01]  /*50a0*/  @!P2 FADD.FTZ R9, R9, 1 ;  /* 0x3f8000000909a421 */ /* 0x010fe20000010000 */
[----:B0-----:R-:W-:-:S02]  /*50b0*/  ISETP.GE.AND P6, PT, R59, R18, PT ;  /* 0x000000123b00720c */ /* 0x001fc40003fc6270 */
[----:B------:R-:W0:Y:S01]  /*50c0*/  @!P4 MUFU.RCP R8, R8 ;  /* 0x000000080008c308 */ /* 0x000e220000001000 */
[----:B--2---:R-:W-:Y:S02]  /*50d0*/  LEA.HI.X R6, R59, c[0x0][0x334], R20, 0x2, P5 ;  /* 0x0000cd003b067a11 */ /* 0x004fe400028f1414 */
[----:B------:R-:W-:-:S05]  /*50e0*/  LEA R10, P5, R4, R11, 0x2 ;  /* 0x0000000b040a7211 */ /* 0x000fca00078a10ff */
[----:B------:R1:W2:Y:S01]  /*50f0*/  @!P2 MUFU.RCP R35, R9 ;  /* 0x000000090023a308 */ /* 0x0002a20000001000 */
[----:B------:R-:W-:-:S07]  /*5100*/  LEA.HI.X R11, R4, R6, R5, 0x2, P5 ;  /* 0x00000006040b7211 */ /* 0x000fce00028f1405 */
[----:B------:R-:W4:Y:S01]  /*5110*/  @!P0 MUFU.RCP R16, R16 ;  /* 0x0000001000108308 */ /* 0x000f220000001000 */
[----:B------:R-:W-:Y:S01]  /*5120*/  IADD3 R6, P5, R59, R48, RZ ;  /* 0x000000303b067210 */ /* 0x000fe20007fbe0ff */
[----:B---3--:R-:W-:Y:S01]  /*5130*/  @!P3 FMUL.FTZ R12, R12, R33 ;  /* 0x000000210c0cb220 */ /* 0x008fe20000410000 */
[----:B------:R-:W-:Y:S01]  /*5140*/  ISETP.GE.AND P3, PT, R45, R18, PT ;  /* 0x000000122d00720c */ /* 0x000fe20003f66270 */
[----:B0-----:R-:W-:Y:S01]  /*5150*/  @!P4 FMUL.FTZ R13, R13, R8 ;  /* 0x000000080d0dc220 */ /* 0x001fe20000410000 */
[----:B------:R-:W-:Y:S02]  /*5160*/  LEA.HI.X.SX32 R7, R48, R20, 0x1, P5 ;  /* 0x0000001430077211 */ /* 0x000fe400028f0eff */
[-C--:B------:R-:W-:Y:S02]  /*5170*/  ISETP.GE.AND P4, PT, R43, R18.reuse, PT ;  /* 0x000000122b00720c */ /* 0x080fe40003f86270 */
[----:B------:R-:W-:Y:S01]  /*5180*/  ISETP.GE.AND P5, PT, R47, R18, PT ;  /* 0x000000122f00720c */ /* 0x000fe20003fa6270 */
[----:B------:R-:W-:Y:S07]  /*5190*/  @P6 BRA `(.L_x_13290) ;  /* 0x0000009000006947 */ /* 0x000fee0003800000 */
[----:B-12---:R-:W-:-:S04]  /*51a0*/  IMAD.WIDE.U32 R4, R70, c[0x0][0x2d8], R6 ;  /* 0x0000b60046047a25 */ /* 0x006fc800078e0006 */
        /* <DEDUP_REMOVED lines=8> */
.L_x_13290:
[----:B-12---:R-:W-:Y:S05]  /*5230*/  BSYNC B0 ;  /* 0x0000000000007941 */ /* 0x006fea0003800000 */
.L_x_13289:
[----:B------:R-:W-:Y:S01]  /*5240*/  @!P3 STG.E [R10.64+-0x100], R21 ;  /* 0xffff00150a00b986 */ /* 0x000fe2000c101906 */
[----:B------:R-:W-:Y:S01]  /*5250*/  @!P2 FMUL.FTZ R14, R14, R35 ;  /* 0x000000230e0ea220 */ /* 0x000fe20000410000 */
[----:B------:R-:W-:Y:S01]  /*5260*/  BSSY B0, `(.L_x_13291) ;  /* 0x0000023000007945 */ /* 0x000fe20003800000 */
[----:B----4-:R-:W-:Y:S01]  /*5270*/  @!P0 FMUL.FTZ R15, R15, R16 ;  /* 0x000000100f0f8220 */ /* 0x010fe20000410000 */
[----:B------:R-:W-:Y:S01]  /*5280*/  @!P4 STG.E [R10.64+-0x180], R19 ;  /* 0xfffe80130a00c986 */ /* 0x000fe2000c101906 */
[----:B------:R-:W-:Y:S02]  /*5290*/  FADD.FTZ R4, R12, R67 ;  /* 0x000000430c047221 */ /* 0x000fe40000010000 */
[----:B0-----:R-:W-:Y:S01]  /*52a0*/  IMAD R9, R68, c[0x0][0x2f8], RZ ;  /* 0x0000be0044097a24 */ /* 0x001fe200078e02ff */
[----:B------:R-:W-:Y:S01]  /*52b0*/  @!P5 STG.E [R10.64+-0x80], R23 ;  /* 0xffff80170a00d986 */ /* 0x000fe2000c101906 */
[----:B------:R-:W-:Y:S02]  /*52c0*/  FADD.FTZ R5, R4, R13 ;  /* 0x0000000d04057221 */ /* 0x000fe40000010000 */
[----:B------:R-:W-:Y:S01]  /*52d0*/  IMAD R9, R70, c[0x0][0x2fc], R9 ;  /* 0x0000bf0046097a24 */ /* 0x000fe200078e0209 */
[----:B------:R-:W-:Y:S06]  /*52e0*/  BAR.SYNC.DEFER_BLOCKING 0x0 ;  /* 0x0000000000007b1d */ /* 0x000fec0000010000 */
        /* <DEDUP_REMOVED lines=9> */
[----:B------:R-:W-:Y:S04]  /*5380*/  @!P1 STS [0x200], R0 ;  /* 0x00020000ff009388 */ /* 0x000fe80000000800 */
[----:B------:R-:W-:Y:S01]  /*5390*/  BAR.SYNC.DEFER_BLOCKING 0x0 ;  /* 0x0000000000007b1d */ /* 0x000fe20000010000 */
[----:B------:R-:W-:-:S02]  /*53a0*/  IADD3 R10, P1, R59, -0x60, RZ ;  /* 0xffffffa03b0a7810 */ /* 0x000fc40007f3e0ff */
[----:B------:R-:W-:Y:S02]  /*53b0*/  IADD3 R13, R5, R9, RZ ;  /* 0x00000009050d7210 */ /* 0x000fe40007ffe0ff */
[----:B------:R-:W-:Y:S01]  /*53c0*/  IADD3.X R11, R20, -0x1, RZ, P1, !PT ;  /* 0xffffffff140b7810 */ /* 0x000fe20000ffe4ff */
        /* <DEDUP_REMOVED lines=12> */
.L_x_13292:
[----:B------:R-:W-:Y:S05]  /*5490*/  BSYNC B0 ;  /* 0x0000000000007941 */ /* 0x000fea0003800000 */
.L_x_13291:
        /* <DEDUP_REMOVED lines=28> */
.L_x_13248:
        /* <DEDUP_REMOVED lines=24> */
.L_x_13295:
[----:B0-----:R-:W-:Y:S05]  /*57e0*/  BSYNC B0 ;  /* 0x0000000000007941 */ /* 0x001fea0003800000 */
.L_x_13294:
        /* <DEDUP_REMOVED lines=23> */
.L_x_13297:
[----:B------:R-:W1:Y:S02]  /*5960*/  S2R R13, SR_TID.X ;  /* 0x00000000000d7919 */ /* 0x000e640000002100 */
.L_x_13298:
[----:B0-----:R-:W-:Y:S05]  /*5970*/  BSYNC B0 ;  /* 0x0000000000007941 */ /* 0x001fea0003800000 */
.L_x_13296:
        /* <DEDUP_REMOVED lines=10> */
.L_x_13299:
        /* <DEDUP_REMOVED lines=28> */
.L_x_13300:
        /* <DEDUP_REMOVED lines=10> */
.L_x_14761:


//--------------------- .text._Z25selective_scan_bwd_kernelI32Selective_Scan_bwd_kernel_traitsILi32ELi4ELb0ELb0ELb1ELb1ELb1EfN3c107complexIfEEEEv12SSMParamsBwd --------------------------
	.section	.text._Z25selective_scan_bwd_kernelI32Selective_Scan_bwd_kernel_traitsILi32ELi4ELb0ELb0ELb1ELb1ELb1EfN3c107complexIfEEEEv12SSMParamsBwd,"ax",@progbits
	.sectioninfo	@"SHI_REGISTERS=155"
	.align	128
        .global         _Z25selective_scan_bwd_kernelI32Selective_Scan_bwd_kernel_traitsILi32ELi4ELb0ELb0ELb1ELb1ELb1EfN3c107complexIfEEEEv12SSMParamsBwd
        .type           _Z25selective_scan_bwd_kernelI32Selective_Scan_bwd_kernel_traitsILi32ELi4ELb0ELb0ELb1ELb1ELb1EfN3c107complexIfEEEEv12SSMParamsBwd,@function
        .size           _Z25selective_scan_bwd_kernelI32Selective_Scan_bwd_kernel_traitsILi32ELi4ELb0ELb0ELb1ELb1ELb1EfN3c107complexIfEEEEv12SSMParamsBwd,(.L_x_14762 - _Z25selective_scan_bwd_kernelI32Selective_Scan_bwd_kernel_traitsILi32ELi4ELb0ELb0ELb1ELb1ELb1EfN3c107complexIfEEEEv12SSMParamsBwd)
        .other          _Z25selective_scan_bwd_kernelI32Selective_Scan_bwd_kernel_traitsILi32ELi4ELb0ELb0ELb1ELb1ELb1EfN3c107complexIfEEEEv12SSMParamsBwd,@"STO_CUDA_ENTRY STV_DEFAULT"
_Z25selective_scan_bwd_kernelI32Selective_Scan_bwd_kernel_traitsILi32ELi4ELb0ELb0ELb1ELb1ELb1EfN3c107complexIfEEEEv12SSMParamsBwd:
.text._Z25selective_scan_bwd_kernelI32Selective_Scan_bwd_kernel_traitsILi32ELi4ELb0ELb0ELb1ELb1ELb1EfN3c107complexIfEEEEv12SSMParamsBwd:
        /* <DEDUP_REMOVED lines=105> */
[----:B------:R-:W-:Y:S01]  /*0690*/  LEA R61, P6, R62, c[0x0][0x230], 0x2 ;  /* 0x00008c003e3d7a11 */ /* 0x000fe200078c10ff */
[----:B------:R-:W-:Y:S01]  /*06a0*/  @!P0 CS2R R28, SRZ ;  /* 0x00000000001c8805 */ /* 0x000fe2000001ff00 */
[C---:B------:R-:W-:Y:S02]  /*06b0*/  @P1 LEA R26, P4, R0.reuse, c[0x0][0x328], 0x2 ;  /* 0x0000ca00001a1a11 */ /* 0x040fe400078810ff */
        /* <DEDUP_REMOVED lines=17> */
[C---:B------:R-:W-:Y:S02]  /*07d0*/  LOP3.LUT R67, R65.reuse, 0x20, RZ, 0xfc, !PT ;  /* 0x0000002041437812 */ /* 0x040fe400078efcff */
[C---:B------:R-:W-:Y:S02]  /*07e0*/  LOP3.LUT R68, R65.reuse, 0x40, RZ, 0xfc, !PT ;  /* 0x0000004041447812 */ /* 0x040fe400078efcff */
[----:B------:R-:W-:Y:S02]  /*07f0*/  LOP3.LUT R69, R65, 0x60, RZ, 0xfc, !PT ;  /* 0x0000006041457812 */ /* 0x000fe400078efcff */
[----:B------:R-:W-:-:S02]  /*0800*/  SHF.R.S32.HI R3, RZ, 0x1f, R2 ;  /* 0x0000001fff037819 */ /* 0x000fc40000011402 */
[C---:B------:R-:W-:Y:S02]  /*0810*/  IADD3 R70, R2.reuse, 0x20, RZ ;  /* 0x0000002002467810 */ /* 0x040fe40007ffe0ff */
[C---:B------:R-:W-:Y:S02]  /*0820*/  IADD3 R71, R2.reuse, 0x40, RZ ;  /* 0x0000004002477810 */ /* 0x040fe40007ffe0ff */
[C---:B------:R-:W-:Y:S02]  /*0830*/  IADD3 R72, R2.reuse, 0x60, RZ ;  /* 0x0000006002487810 */ /* 0x040fe40007ffe0ff */
[C---:B------:R-:W-:Y:S02]  /*0840*/  IADD3 R73, R2.reuse, 0x80, RZ ;  /* 0x0000008002497810 */ /* 0x040fe40007ffe0ff */
[C---:B------:R-:W-:Y:S02]  /*0850*/  IADD3 R74, R2.reuse, 0xa0, RZ ;  /* 0x000000a0024a7810 */ /* 0x040fe40007ffe0ff */
[----:B------:R-:W-:-:S02]  /*0860*/  IADD3 R75, R2, 0xc0, RZ ;  /* 0x000000c0024b7810 */ /* 0x000fc40007ffe0ff */
[----:B-1----:R-:W-:Y:S02]  /*0870*/  IADD3 R76, R2, 0xe0, RZ ;  /* 0x000000e0024c7810 */ /* 0x002fe40007ffe0ff */
.L_x_13351:
[----:B------:R-:W-:Y:S01]  /*0880*/  IADD3 R96, -R64, c[0x0][0x174], RZ ;  /* 0x00005d0040607a10 */ /* 0x000fe20007ffe1ff */
[----:B------:R-:W-:Y:S01]  /*0890*/  BAR.SYNC.DEFER_BLOCKING 0x0 ;  /* 0x0000000000007b1d */ /* 0x000fe20000010000 */
[C---:B------:R-:W-:Y:S01]  /*08a0*/  SHF.L.U32 R80, R65.reuse, 0x2, RZ ;  /* 0x0000000241507819 */ /* 0x040fe200000006ff */
[----:B------:R-:W-:Y:S01]  /*08b0*/  HFMA2.MMA R6, -RZ, RZ, 0, 0 ;  /* 0x00000000ff067435 */ /* 0x000fe200000001ff */
[----:B------:R-:W-:Y:S01]  /*08c0*/  LEA R30, R96, 0xffffff80, 0x7 ;  /* 0xffffff80601e7811 */ /* 0x000fe200078e38ff */
[----:B------:R-:W-:Y:S01]  /*08d0*/  HFMA2.MMA R10, -RZ, RZ, 0, 0 ;  /* 0x00000000ff0a7435 */ /* 0x000fe200000001ff */
[----:B------:R-:W-:Y:S02]  /*08e0*/  SHF.L.U64.HI R77, R65, 0x2, R66 ;  /* 0x00000002414d7819 */ /* 0x000fe40000010242 */
[----:B------:R-:W-:Y:S02]  /*08f0*/  IADD3 R78, -R30, c[0x0][0x168], RZ ;  /* 0x00005a001e4e7a10 */ /* 0x000fe40007ffe1ff */
[----:B-1----:R-:W-:-:S02]  /*0900*/  IADD3 R4, P4, R54, R80, RZ ;  /* 0x0000005036047210 */ /* 0x002fc40007f9e0ff */
[-C--:B------:R-:W-:Y:S02]  /*0910*/  ISETP.GE.AND P0, PT, R65, R78.reuse, PT ;  /* 0x0000004e4100720c */ /* 0x080fe40003f06270 */
[-C--:B------:R-:W-:Y:S02]  /*0920*/  ISETP.GE.AND P1, PT, R67, R78.reuse, PT ;  /* 0x0000004e4300720c */ /* 0x080fe40003f26270 */
[-C--:B------:R-:W-:Y:S02]  /*0930*/  ISETP.GE.AND P2, PT, R68, R78.reuse, PT ;  /* 0x0000004e4400720c */ /* 0x080fe40003f46270 */
[----:B------:R-:W-:Y:S02]  /*0940*/  ISETP.GE.AND P3, PT, R69, R78, PT ;  /* 0x0000004e4500720c */ /* 0x000fe40003f66270 */
[----:B------:R-:W-:Y:S02]  /*0950*/  MOV R12, RZ ;  /* 0x000000ff000c7202 */ /* 0x000fe40000000f00 */
[----:B------:R-:W-:-:S02]  /*0960*/  MOV R14, RZ ;  /* 0x000000ff000e7202 */ /* 0x000fc40000000f00 */
[----:B------:R-:W-:-:S05]  /*0970*/  IADD3.X R5, R56, R77, RZ, P4, !PT ;  /* 0x0000004d38057210 */ /* 0x000fca00027fe4ff */
[----:B------:R-:W2:Y:S04]  /*0980*/  @!P0 LDG.E R6, [R4.64] ;  /* 0x0000000604068981 */ /* 0x000ea8000c1e1900 */
[----:B------:R-:W3:Y:S04]  /*0990*/  @!P1 LDG.E R12, [R4.64+0x80] ;  /* 0x00008006040c9981 */ /* 0x000ee8000c1e1900 */
[----:B------:R-:W4:Y:S04]  /*09a0*/  @!P2 LDG.E R10, [R4.64+0x100] ;  /* 0x00010006040aa981 */ /* 0x000f28000c1e1900 */
[----:B------:R-:W4:Y:S01]  /*09b0*/  @!P3 LDG.E R14, [R4.64+0x180] ;  /* 0x00018006040eb981 */ /* 0x000f22000c1e1900 */
[-C--:B------:R-:W-:Y:S01]  /*09c0*/  ISETP.GE.AND P0, PT, R65, R78.reuse, PT ;  /* 0x0000004e4100720c */ /* 0x080fe20003f06270 */
[----:B------:R-:W-:Y:S01]  /*09d0*/  HFMA2.MMA R16, -RZ, RZ, 0, 0 ;  /* 0x00000000ff107435 */ /* 0x000fe200000001ff */
[----:B------:R-:W-:-:S02]  /*09e0*/  ISETP.GE.AND P2, PT, R67, R78, PT ;  /* 0x0000004e4300720c */ /* 0x000fc40003f46270 */
[----:B------:R-:W-:-:S09]  /*09f0*/  ISETP.GE.AND P3, PT, R68, R78, PT ;  /* 0x0000004e4400720c */ /* 0x000fd20003f66270 */
[----:B0-----:R-:W-:-:S04]  /*0a00*/  @!P0 IADD3 R8, P1, R57, R80, RZ ;  /* 0x0000005039088210 */ /* 0x001fc80007f3e0ff */
[----:B------:R-:W-:Y:S02]  /*0a10*/  @!P0 IADD3.X R9, R58, R77, RZ, P1, !PT ;  /* 0x0000004d3a098210 */ /* 0x000fe40000ffe4ff */
[----:B------:R-:W-:Y:S01]  /*0a20*/  ISETP.GE.AND P1, PT, R69, R78, PT ;  /* 0x0000004e4500720c */ /* 0x000fe20003f26270 */
[----:B------:R-:W-:Y:S01]  /*0a30*/  HFMA2.MMA R18, -RZ, RZ, 0, 0 ;  /* 0x00000000ff127435 */ /* 0x000fe200000001ff */
[----:B------:R-:W-:Y:S02]  /*0a40*/  MOV R22, RZ ;  /* 0x000000ff00167202 */ /* 0x000fe40000000f00 */
[----:B------:R-:W-:Y:S01]  /*0a50*/  MOV R32, RZ ;  /* 0x000000ff00207202 */ /* 0x000fe20000000f00 */
        /* <DEDUP_REMOVED lines=10> */
[----:B------:R-:W-:-:S02]  /*0b00*/  @!P2 IADD3.X R11, R58, R77, RZ, P4, !PT ;  /* 0x0000004d3a0ba210 */ /* 0x000fc400027fe4ff */
        /* <DEDUP_REMOVED lines=14> */
[----:B----4-:R-:W-:Y:S04]  /*0bf0*/  STS [R63.X4+0x100], R18 ;  /* 0x000100123f007388 */ /* 0x010fe80000004800 */
[----:B------:R0:W-:Y:S01]  /*0c00*/  STS [R63.X4+0x180], R32 ;  /* 0x000180203f007388 */ /* 0x0001e20000004800 */
        /* <DEDUP_REMOVED lines=8> */
[----:B------:R-:W-:Y:S01]  /*0c90*/  IMAD R10, R50, c[0x0][0x1f0], RZ ;  /* 0x00007c00320a7a24 */ /* 0x000fe200078e02ff */
[----:B------:R-:W-:Y:S01]  /*0ca0*/  SHF.R.S32.HI R31, RZ, 0x1f, R30 ;  /* 0x0000001fff1f7819 */ /* 0x000fe2000001141e */
[C---:B------:R-:W-:Y:S01]  /*0cb0*/  IMAD.WIDE.U32 R8, R49.reuse, c[0x0][0x1f0], RZ ;  /* 0x00007c0031087a25 */ /* 0x040fe200078e00ff */
[----:B0-----:R-:W-:Y:S01]  /*0cc0*/  IADD3 R32, R64, -c[0x0][0x174], RZ ;  /* 0x80005d0040207a10 */ /* 0x001fe20007ffe0ff */
[----:B------:R-:W-:Y:S01]  /*0cd0*/  BSSY B0, `(.L_x_13302) ;  /* 0x0000047000007945 */ /* 0x000fe20003800000 */
[----:B------:R-:W-:Y:S01]  /*0ce0*/  ISETP.GE.AND P4, PT, R68, R78, PT ;  /* 0x0000004e4400720c */ /* 0x000fe20003f86270 */
[----:B------:R-:W-:Y:S01]  /*0cf0*/  IMAD R17, R49, c[0x0][0x1f4], R10 ;  /* 0x00007d0031117a24 */ /* 0x000fe200078e020a */
[----:B------:R-:W-:Y:S01]  /*0d00*/  MOV R18, R8 ;  /* 0x0000000800127202 */ /* 0x000fe20000000f00 */
[----:B-1---5:R-:W-:Y:S01]  /*0d10*/  FADD.FTZ R83, R12, R48 ;  /* 0x000000300c537221 */ /* 0x022fe20000010000 */
[----:B------:R-:W-:Y:S01]  /*0d20*/  ISETP.GE.AND P5, PT, R69, R78, PT ;  /* 0x0000004e4500720c */ /* 0x000fe20003fa6270 */
[----:B--2---:R-:W-:Y:S01]  /*0d30*/  IMAD R21, R47, c[0x0][0x1f8], RZ ;  /* 0x00007e002f157a24 */ /* 0x004fe200078e02ff */
[----:B------:R-:W-:Y:S01]  /*0d40*/  IADD3 R19, R9, R17, RZ ;  /* 0x0000001109137210 */ /* 0x000fe20007ffe0ff */
[----:B------:R-:W-:Y:S01]  /*0d50*/  @!P2 IMAD.WIDE.U32 R10, R49, c[0x0][0x1f0], R30 ;  /* 0x00007c00310aaa25 */ /* 0x000fe200078e001e */
[----:B------:R-:W-:-:S03]  /*0d60*/  FSETP.GTU.FTZ.AND P6, PT, R83, 20, PT ;  /* 0x41a000005300780b */ /* 0x000fc60003fdc000 */
[----:B------:R-:W-:Y:S01]  /*0d70*/  IMAD R79, R32, -0x80, RZ ;  /* 0xffffff80204f7824 */ /* 0x000fe200078e02ff */
[----:B------:R-:W-:Y:S01]  /*0d80*/  @!P2 IADD3 R17, R17, R11, RZ ;  /* 0x0000000b1111a210 */ /* 0x000fe20007ffe0ff */
[C---:B------:R-:W-:Y:S01]  /*0d90*/  IMAD.WIDE.U32 R18, R0.reuse, c[0x0][0x1f8], R18 ;  /* 0x00007e0000127a25 */ /* 0x040fe200078e0012 */
[----:B------:R-:W-:Y:S02]  /*0da0*/  @!P2 MOV R16, R10 ;  /* 0x0000000a0010a202 */ /* 0x000fe40000000f00 */
[----:B------:R-:W-:Y:S01]  /*0db0*/  SHF.R.S32.HI R81, RZ, 0x1f, R79 ;  /* 0x0000001fff517819 */ /* 0x000fe2000001144f */
[C---:B------:R-:W-:Y:S01]  /*0dc0*/  IMAD R23, R0.reuse, c[0x0][0x1fc], R21 ;  /* 0x00007f0000177a24 */ /* 0x040fe200078e0215 */
[----:B------:R-:W-:Y:S01]  /*0dd0*/  IADD3 R20, P3, R79, R18, RZ ;  /* 0x000000124f147210 */ /* 0x000fe20007f7e0ff */
[----:B------:R-:W-:Y:S01]  /*0de0*/  @!P2 IMAD.WIDE.U32 R16, R0, c[0x0][0x1f8], R16 ;  /* 0x00007e000010aa25 */ /* 0x000fe200078e0010 */
[----:B------:R-:W-:Y:S02]  /*0df0*/  IADD3 R21, P1, R80, c[0x0][0x268], RZ ;  /* 0x00009a0050157a10 */ /* 0x000fe40007f3e0ff */
[----:B------:R-:W-:Y:S01]  /*0e00*/  IADD3.X R19, R81, R23, R19, P3, !PT ;  /* 0x0000001751137210 */ /* 0x000fe20001ffe413 */
[--C-:B------:R-:W-:Y:S01]  /*0e10*/  FADD.FTZ R82, R13, R48.reuse ;  /* 0x000000300d527221 */ /* 0x100fe20000010000 */
[----:B------:R-:W-:Y:S01]  /*0e20*/  @!P2 IADD3 R22, P0, R65, R16, RZ ;  /* 0x000000104116a210 */ /* 0x000fe20007f1e0ff */
[--C-:B------:R-:W-:Y:S01]  /*0e30*/  FADD.FTZ R85, R14, R48.reuse ;  /* 0x000000300e557221 */ /* 0x100fe20000010000 */
[----:B------:R-:W-:Y:S01]  /*0e40*/  ISETP.GE.AND P3, PT, R67, R78, PT ;  /* 0x0000004e4300720c */ /* 0x000fe20003f66270 */
[----:B------:R-:W-:Y:S01]  /*0e50*/  FADD.FTZ R84, R15, R48 ;  /* 0x000000300f547221 */ /* 0x000fe20000010000 */
[----:B------:R-:W-:-:S02]  /*0e60*/  @!P2 IADD3.X R23, R66, R17, R23, P0, !PT ;  /* 0x000000114217a210 */ /* 0x000fc400007fe417 */
[----:B------:R-:W-:Y:S02]  /*0e70*/  IADD3.X R17, R77, c[0x0][0x26c], RZ, P1, !PT ;  /* 0x00009b004d117a10 */ /* 0x000fe40000ffe4ff */
[----:B------:R-:W-:Y:S02]  /*0e80*/  LEA R16, P1, R20, R21, 0x2 ;  /* 0x0000001514107211 */ /* 0x000fe400078210ff */
[----:B------:R-:W-:Y:S02]  /*0e90*/  @!P2 LEA R18, P0, R22, c[0x0][0x268], 0x2 ;  /* 0x00009a001612aa11 */ /* 0x000fe400078010ff */
[----:B------:R-:W-:Y:S02]  /*0ea0*/  LEA.HI.X R17, R20, R17, R19, 0x2, P1 ;  /* 0x0000001114117211 */ /* 0x000fe400008f1413 */
[----:B------:R-:W-:Y:S02]  /*0eb0*/  @!P2 LEA.HI.X R19, R22, c[0x0][0x26c], R23, 0x2, P0 ;  /* 0x00009b001613aa11 */ /* 0x000fe400000f1417 */
[----:B------:R-:W-:-:S02]  /*0ec0*/  FSETP.GTU.FTZ.AND P1, PT, R82, 20, PT ;  /* 0x41a000005200780b */ /* 0x000fc40003f3c000 */
[----:B------:R-:W-:Y:S01]  /*0ed0*/  FSETP.GTU.FTZ.AND P0, PT, R85, 20, PT ;  /* 0x41a000005500780b */ /* 0x000fe20003f1c000 */
[----:B---3--:R0:W-:Y:S04]  /*0ee0*/  STS [R63.X4], R34 ;  /* 0x000000223f007388 */ /* 0x0081e80000004800 */
[----:B----4-:R0:W-:Y:S04]  /*0ef0*/  STS [R63.X4+0x100], R36 ;  /* 0x000100243f007388 */ /* 0x0101e80000004800 */
[----:B------:R0:W-:Y:S04]  /*0f00*/  STS [R63.X4+0x80], R38 ;  /* 0x000080263f007388 */ /* 0x0001e80000004800 */
        /* <DEDUP_REMOVED lines=35> */
.L_x_13303:
[----:B------:R-:W-:Y:S05]  /*1140*/  BSYNC B0 ;  /* 0x0000000000007941 */ /* 0x000fea0003800000 */
.L_x_13302:
[----:B------:R-:W-:Y:S01]  /*1150*/  BSSY B0, `(.L_x_13304) ;  /* 0x0000026000007945 */ /* 0x000fe20003800000 */
[----:B------:R-:W-:Y:S01]  /*1160*/  HFMA2.MMA R20, -RZ, RZ, 0, 0 ;  /* 0x00000000ff147435 */ /* 0x000fe200000001ff */
[----:B------:R-:W-:Y:S01]  /*1170*/  FSETP.GTU.FTZ.AND P6, PT, R84, 20, PT ;  /* 0x41a000005400780b */ /* 0x000fe20003fdc000 */
[----:B0-----:R-:W-:Y:S01]  /*1180*/  HFMA2.MMA R34, -RZ, RZ, 0, 0 ;  /* 0x00000000ff227435 */ /* 0x001fe200000001ff */
        /* <DEDUP_REMOVED lines=34> */
.L_x_13305:
[----:B------:R-:W-:Y:S05]  /*13b0*/  BSYNC B0 ;  /* 0x0000000000007941 */ /* 0x000fea0003800000 */
.L_x_13304:
        /* <DEDUP_REMOVED lines=33> */
.L_x_13307:
[----:B------:R-:W-:Y:S05]  /*15d0*/  BSYNC B0 ;  /* 0x0000000000007941 */ /* 0x000fea0003800000 */
.L_x_13306:
        /* <DEDUP_REMOVED lines=33> */
.L_x_13309:
[----:B------:R-:W-:Y:S05]  /*17f0*/  BSYNC B0 ;  /* 0x0000000000007941 */ /* 0x000fea0003800000 */
.L_x_13308:
[----:B------:R-:W-:Y:S06]  /*1800*/  BAR.SYNC.DEFER_BLOCKING 0x0 ;  /* 0x0000000000007b1d */ /* 0x000fec0000010000 */
[----:B------:R0:W2:Y:S04]  /*1810*/  @!P2 LDG.E R20, [R18.64] ;  /* 0x000000061214a981 */ /* 0x0000a8000c1e1900 */
[----:B------:R3:W4:Y:S04]  /*1820*/  @!P3 LDG.E R22, [R16.64+-0x180] ;  /* 0xfffe80061016b981 */ /* 0x000728000c1e1900 */
[----:B------:R3:W5:Y:S04]  /*1830*/  @!P4 LDG.E R34, [R16.64+-0x100] ;  /* 0xffff00061022c981 */ /* 0x000768000c1e1900 */
[----:B------:R3:W5:Y:S01]  /*1840*/  @!P5 LDG.E R36, [R16.64+-0x80] ;  /* 0xffff80061024d981 */ /* 0x000762000c1e1900 */
[----:B------:R-:W-:Y:S01]  /*1850*/  IMAD R14, R50, c[0x0][0x200], RZ ;  /* 0x00008000320e7a24 */ /* 0x000fe200078e02ff */
[----:B------:R-:W-:Y:S01]  /*1860*/  @!P2 MOV R15, R31 ;  /* 0x0000001f000fa202 */ /* 0x000fe20000000f00 */
[C---:B------:R-:W-:Y:S01]  /*1870*/  IMAD.WIDE.U32 R12, R49.reuse, c[0x0][0x200], RZ ;  /* 0x00008000310c7a25 */ /* 0x040fe200078e00ff */
[----:B------:R-:W-:Y:S01]  /*1880*/  HFMA2.MMA R40, -RZ, RZ, 0, 0 ;  /* 0x00000000ff287435 */ /* 0x000fe200000001ff */
[----:B------:R-:W-:Y:S01]  /*1890*/  MOV R42, RZ ;  /* 0x000000ff002a7202 */ /* 0x000fe20000000f00 */
[----:B------:R-:W-:Y:S01]  /*18a0*/  HFMA2.MMA R44, -RZ, RZ, 0, 0 ;  /* 0x00000000ff2c7435 */ /* 0x000fe200000001ff */
[----:B------:R-:W-:Y:S01]  /*18b0*/  IMAD R21, R49, c[0x0][0x204], R14 ;  /* 0x0000810031157a24 */ /* 0x000fe200078e020e */
[----:B------:R-:W-:Y:S01]  /*18c0*/  @!P2 MOV R14, R30 ;  /* 0x0000001e000ea202 */ /* 0x000fe20000000f00 */
[----:B0-----:R-:W-:-:S03]  /*18d0*/  IMAD R19, R47, c[0x0][0x208], RZ ;  /* 0x000082002f137a24 */ /* 0x001fc600078e02ff */
[----:B------:R-:W-:Y:S01]  /*18e0*/  IADD3 R13, R13, R21, RZ ;  /* 0x000000150d0d7210 */ /* 0x000fe20007ffe0ff */
[----:B------:R-:W-:-:S04]  /*18f0*/  @!P2 IMAD.WIDE.U32 R14, R49, c[0x0][0x200], R14 ;  /* 0x00008000310eaa25 */ /* 0x000fc800078e000e */
[----:B---3--:R-:W-:Y:S01]  /*1900*/  IMAD.WIDE.U32 R16, R0, c[0x0][0x208], R12 ;  /* 0x0000820000107a25 */ /* 0x008fe200078e000c */
[----:B------:R-:W-:-:S03]  /*1910*/  @!P2 IADD3 R15, R21, R15, RZ ;  /* 0x0000000f150fa210 */ /* 0x000fc60007ffe0ff */
[----:B------:R-:W-:Y:S01]  /*1920*/  IMAD R21, R0, c[0x0][0x20c], R19 ;  /* 0x0000830000157a24 */ /* 0x000fe200078e0213 */
[----:B------:R-:W-:Y:S01]  /*1930*/  IADD3 R19, P1, R80, c[0x0][0x258], RZ ;  /* 0x0000960050137a10 */ /* 0x000fe20007f3e0ff */
        /* <DEDUP_REMOVED lines=14> */
[----:B------:R-:W-:Y:S01]  /*1a20*/  STS [R63.X4+0x180], R36 ;  /* 0x000180243f007388 */ /* 0x000fe20000004800 */
        /* <DEDUP_REMOVED lines=71> */
[----:B------:R-:W-:Y:S02]  /*1ea0*/  IADD3.X R23, R77, c[0x0][0x33c], RZ, P4, !PT ;  /* 0x0000cf004d177a10 */ /* 0x000fe400027fe4ff */
[C---:B------:R-:W-:Y:S01]  /*1eb0*/  IADD3 R20, P4, R65.reuse, R30, RZ ;  /* 0x0000001e41147210 */ /* 0x040fe20007f9e0ff */
[----:B------:R-:W0:Y:S02]  /*1ec0*/  LDS R36, [0x200] ;  /* 0x00020000ff247984 */ /* 0x000e240000000800 */
[-C--:B0-----:R-:W-:Y:S02]  /*1ed0*/  ISETP.GE.AND P3, PT, R65, R36.reuse, PT ;  /* 0x000000244100720c */ /* 0x081fe40003f66270 */
[-C--:B------:R-:W-:Y:S02]  /*1ee0*/  ISETP.GE.AND P2, PT, R68, R36.reuse, PT ;  /* 0x000000244400720c */ /* 0x080fe40003f46270 */
[----:B------:R-:W-:-:S02]  /*1ef0*/  ISETP.GE.AND P1, PT, R67, R36, PT ;  /* 0x000000244300720c */ /* 0x000fc40003f26270 */
[----:B------:R-:W-:Y:S02]  /*1f00*/  ISETP.GE.AND P0, PT, R69, R36, PT ;  /* 0x000000244500720c */ /* 0x000fe40003f06270 */
[----:B------:R-:W-:-:S04]  /*1f10*/  LEA R36, P5, R22, R37, 0x2 ;  /* 0x0000002516247211 */ /* 0x000fc800078a10ff */
[----:B------:R-:W-:Y:S02]  /*1f20*/  LEA.HI.X R37, R22, R23, R21, 0x2, P5 ;  /* 0x0000001716257211 */ /* 0x000fe400028f1415 */
[----:B------:R-:W-:Y:S01]  /*1f30*/  IADD3.X R21, R66, R31, RZ, P4, !PT ;  /* 0x0000001f42157210 */ /* 0x000fe200027fe4ff */
        /* <DEDUP_REMOVED lines=10> */
.L_x_13311:
[----:B------:R-:W-:Y:S05]  /*1fe0*/  BSYNC B0 ;  /* 0x0000000000007941 */ /* 0x000fea0003800000 */
.L_x_13310:
        /* <DEDUP_REMOVED lines=8> */
[----:B------:R-:W-:-:S02]  /*2070*/  FMUL.FTZ R87, R8, R33 ;  /* 0x0000002108577220 */ /* 0x000fc40000410000 */
[----:B------:R-:W-:Y:S01]  /*2080*/  FMUL.FTZ R86, R9, R40 ;  /* 0x0000002809567220 */ /* 0x000fe20000410000 */
[----:B------:R-:W-:Y:S01]  /*2090*/  ISETP.NE.AND.EX P0, PT, RZ, c[0x0][0x274], PT, P0 ;  /* 0x00009d00ff007a0c */ /* 0x000fe20003f05300 */
[----:B------:R-:W-:Y:S02]  /*20a0*/  FMUL.FTZ R93, R10, R39 ;  /* 0x000000270a5d7220 */ /* 0x000fe40000410000 */
[----:B------:R-:W-:-:S10]  /*20b0*/  FMUL.FTZ R92, R11, R38 ;  /* 0x000000260b5c7220 */ /* 0x000fd40000410000 */
[----:B------:R-:W-:Y:S05]  /*20c0*/  @!P0 BRA `(.L_x_13312) ;  /* 0x0000030000008947 */ /* 0x000fea0003800000 */
[----:B-1----:R-:W-:Y:S01]  /*20d0*/  BAR.SYNC.DEFER_BLOCKING 0x0 ;  /* 0x0000000000007b1d */ /* 0x002fe20000010000 */
        /* <DEDUP_REMOVED lines=10> */
[----:B------:R-:W-:Y:S01]  /*2180*/  IMAD R12, R0, c[0x0][0x21c], R13 ;  /* 0x00008700000c7a24 */ /* 0x000fe200078e020d */
[----:B------:R-:W-:Y:S01]  /*2190*/  IADD3 R13, P4, R80, c[0x0][0x270], RZ ;  /* 0x00009c00500d7a10 */ /* 0x000fe20007f9e0ff */
[----:B------:R-:W-:Y:S01]  /*21a0*/  STS.128 [R63.X16], R16 ;  /* 0x000000103f007388 */ /* 0x000fe2000000cc00 */
[----:B------:R-:W-:-:S06]  /*21b0*/  NOP ;  /* 0x0000000000007918 */ /* 0x000fcc0000000000 */
[----:B------:R-:W-:Y:S01]  /*21c0*/  LDS R15, [R63.X4] ;  /* 0x000000003f0f7984 */ /* 0x000fe20000004800 */
[----:B------:R-:W-:-:S03]  /*21d0*/  IMAD.WIDE.U32 R8, R0, c[0x0][0x218], R8 ;  /* 0x0000860000087a25 */ /* 0x000fc600078e0008 */
[----:B------:R-:W-:Y:S02]  /*21e0*/  LDS R23, [R63.X4+0x80] ;  /* 0x000080003f177984 */ /* 0x000fe40000004800 */
[----:B------:R-:W-:Y:S02]  /*21f0*/  IADD3 R8, P0, R79, R8, RZ ;  /* 0x000000084f087210 */ /* 0x000fe40007f1e0ff */
[----:B------:R-:W-:Y:S02]  /*2200*/  LDS R33, [R63.X4+0x100] ;  /* 0x000100003f217984 */ /* 0x000fe40000004800 */
[----:B------:R-:W-:Y:S02]  /*2210*/  IADD3.X R9, R81, R12, R9, P0, !PT ;  /* 0x0000000c51097210 */ /* 0x000fe400007fe409 */
[----:B0-----:R-:W-:Y:S04]  /*2220*/  LDS R35, [R63.X4+0x180] ;  /* 0x000180003f237984 */ /* 0x001fe80000004800 */
        /* <DEDUP_REMOVED lines=22> */
.L_x_13314:
[----:B------:R-:W-:Y:S05]  /*2390*/  BSYNC B0 ;  /* 0x0000000000007941 */ /* 0x000fea0003800000 */
.L_x_13313:
[----:B------:R1:W-:Y:S04]  /*23a0*/  @!P0 STG.E [R12.64+-0x180], R23 ;  /* 0xfffe80170c008986 */ /* 0x0003e8000c101906 */
[----:B------:R1:W-:Y:S04]  /*23b0*/  @!P1 STG.E [R12.64+-0x100], R33 ;  /* 0xffff00210c009986 */ /* 0x0003e8000c101906 */
[----:B------:R1:W-:Y:S02]  /*23c0*/  @!P2 STG.E [R12.64+-0x80], R35 ;  /* 0xffff80230c00a986 */ /* 0x0003e4000c101906 */
.L_x_13312:
[----:B-1----:R-:W-:Y:S01]  /*23d0*/  MOV R8, c[0x0][0x16c] ;  /* 0x00005b0000087a02 */ /* 0x002fe20000000f00 */
[----:B------:R-:W-:Y:S01]  /*23e0*/  FFMA.FTZ R53, R4, R87, R53 ;  /* 0x0000005704357223 */ /* 0x000fe20000010035 */
[----:B------:R-:W-:Y:S01]  /*23f0*/  BAR.SYNC.DEFER_BLOCKING 0x0 ;  /* 0x0000000000007b1d */ /* 0x000fe20000010000 */
[----:B------:R-:W-:Y:S01]  /*2400*/  HFMA2.MMA R102, -RZ, RZ, 0, 0 ;  /* 0x00000000ff667435 */ /* 0x000fe200000001ff */
[----:B------:R-:W-:Y:S01]  /*2410*/  ISETP.GE.AND P0, PT, R8, 0x1, PT ;  /* 0x000000010800780c */ /* 0x000fe20003f06270 */
[----:B------:R-:W-:Y:S01]  /*2420*/  FFMA.FTZ R53, R5, R86, R53 ;  /* 0x0000005605357223 */ /* 0x000fe20000010035 */
[----:B0-----:R-:W-:Y:S01]  /*2430*/  CS2R R14, SRZ ;  /* 0x00000000000e7805 */ /* 0x001fe2000001ff00 */
[----:B------:R-:W-:Y:S01]  /*2440*/  FMUL.FTZ R8, R87, R46 ;  /* 0x0000002e57087220 */ /* 0x000fe20000410000 */
[----:B------:R-:W-:Y:S01]  /*2450*/  CS2R R12, SRZ ;  /* 0x00000000000c7805 */ /* 0x000fe2000001ff00 */
[----:B------:R-:W-:-:S02]  /*2460*/  FFMA.FTZ R53, R6, R93, R53 ;  /* 0x0000005d06357223 */ /* 0x000fc40000010035 */
[-C--:B------:R-:W-:Y:S02]  /*2470*/  FMUL.FTZ R9, R86, R46.reuse ;  /* 0x0000002e56097220 */ /* 0x080fe40000410000 */
        /* <DEDUP_REMOVED lines=11> */
[----:B------:R-:W-:Y:S01]  /*2530*/  IADD3 R100, R96, -0x1, RZ ;  /* 0xffffffff60647810 */ /* 0x000fe20007ffe0ff */
[----:B------:R-:W-:Y:S01]  /*2540*/  IMAD.WIDE.U32 R12, R14, R49, RZ ;  /* 0x000000310e0c7225 */ /* 0x000fe200078e00ff */
[----:B------:R-:W-:-:S03]  /*2550*/  MOV R97, RZ ;  /* 0x000000ff00617202 */ /* 0x000fc60000000f00 */
        /* <DEDUP_REMOVED lines=8> */
[----:B------:R-:W-:Y:S02]  /*25e0*/  LEA R13, P0, R12, c[0x0][0x320], 0x3 ;  /* 0x0000c8000c0d7a11 */ /* 0x000fe400078018ff */
[----:B------:R-:W-:Y:S02]  /*25f0*/  IADD3 R100, R100, -R17, RZ ;  /* 0x8000001164647210 */ /* 0x000fe40007ffe0ff */
[----:B------:R-:W-:Y:S02]  /*2600*/  LEA.HI.X R15, R12, c[0x0][0x324], R15, 0x3, P0 ;  /* 0x0000c9000c0f7a11 */ /* 0x000fe400000f1c0f */
[----:B------:R-:W-:-:S04]  /*2610*/  LEA R12, P0, R52, R13, 0x2 ;  /* 0x0000000d340c7211 */ /* 0x000fc800078010ff */
[----:B------:R-:W-:Y:S01]  /*2620*/  LEA.HI.X R13, R52, R15, RZ, 0x2, P0 ;  /* 0x0000000f340d7211 */ /* 0x000fe200000f14ff */
[----:B------:R-:W-:-:S04]  /*2630*/  IMAD R15, R32, -0x100, RZ ;  /* 0xffffff00200f7824 */ /* 0x000fc800078e02ff */
[----:B------:R-:W-:Y:S02]  /*2640*/  IMAD.WIDE R12, R15, 0x4, R12 ;  /* 0x000000040f0c7825 */ /* 0x000fe400078e020c */
[----:B------:R-:W-:-:S03]  /*2650*/  CS2R R14, SRZ ;  /* 0x00000000000e7805 */ /* 0x000fc6000001ff00 */
        /* <DEDUP_REMOVED lines=14> */
[----:B------:R-:W-:Y:S02]  /*2740*/  CS2R R12, SRZ ;  /* 0x00000000000c7805 */ /* 0x000fe4000001ff00 */
.L_x_13346:
        /* <DEDUP_REMOVED lines=9> */
[----:B------:R-:W-:-:S04]  /*27e0*/  IMAD R19, R99, c[0x0][0x18c], R18 ;  /* 0x0000630063137a24 */ /* 0x000fc800078e0212 */
[----:B------:R-:W-:-:S05]  /*27f0*/  IMAD.WIDE.U32 R16, R99, c[0x0][0x188], R16 ;  /* 0x0000620063107a25 */ /* 0x000fca00078e0010 */
[----:B------:R-:W-:Y:S01]  /*2800*/  IADD3 R17, R17, R19, RZ ;  /* 0x0000001311117210 */ /* 0x000fe20007ffe0ff */
[----:B------:R-:W-:Y:S01]  /*2810*/  IMAD.WIDE.U32 R18, R99, c[0x0][0x1c0], R2 ;  /* 0x0000700063127a25 */ /* 0x000fe200078e0002 */
[----:B------:R-:W-:-:S04]  /*2820*/  LEA R44, P0, R16, c[0x0][0x220], 0x3 ;  /* 0x00008800102c7a11 */ /* 0x000fc800078018ff */
[----:B------:R-:W-:Y:S01]  /*2830*/  LEA.HI.X R45, R16, c[0x0][0x224], R17, 0x3, P0 ;  /* 0x00008900102d7a11 */ /* 0x000fe200000f1c11 */
[----:B------:R-:W-:Y:S01]  /*2840*/  IMAD R17, R99, c[0x0][0x1c4], R88 ;  /* 0x0000710063117a24 */ /* 0x000fe200078e0258 */
        /* <DEDUP_REMOVED lines=18> */
[----:B------:R-:W-:Y:S01]  /*2970*/  HFMA2.MMA R112, -RZ, RZ, 0, 0 ;  /* 0x00000000ff707435 */ /* 0x000fe200000001ff */
[----:B------:R-:W-:Y:S01]  /*2980*/  ISETP.GE.AND P4, PT, R76, R91, PT ;  /* 0x0000005b4c00720c */ /* 0x000fe20003f86270 */
[----:B------:R0:W4:Y:S01]  /*2990*/  @!P0 LDG.E R105, [R16.64+0x180] ;  /* 0x0001800610698981 */ /* 0x000122000c1e1900 */
[----:B------:R-:W-:Y:S02]  /*29a0*/  MOV R103, RZ ;  /* 0x000000ff00677202 */ /* 0x000fe40000000f00 */
[----:B------:R-:W-:-:S04]  /*29b0*/  MOV R108, RZ ;  /* 0x000000ff006c7202 */ /* 0x000fc80000000f00 */
        /* <DEDUP_REMOVED lines=10> */
[----:B------:R-:W-:Y:S01]  /*2a60*/  IMAD.WIDE.U32 R18, R99, c[0x0][0x1a0], R18 ;  /* 0x0000680063127a25 */ /* 0x000fe200078e0012 */
[----:B------:R-:W-:Y:S02]  /*2a70*/  ISETP.NE.AND P1, PT, R52, RZ, PT ;  /* 0x000000ff3400720c */ /* 0x000fe40003f25270 */
[C---:B------:R-:W-:Y:S02]  /*2a80*/  LEA.HI.SX32 R107, R63.reuse, R63, 0x1b ;  /* 0x0000003f3f6b7211 */ /* 0x040fe400078fdaff */
[----:B0-----:R-:W-:Y:S02]  /*2a90*/  IADD3 R16, R63, 0x20, RZ ;  /* 0x000000203f107810 */ /* 0x001fe40007ffe0ff */
[----:B------:R-:W-:Y:S02]  /*2aa0*/  IADD3 R19, R19, R91, RZ ;  /* 0x0000005b13137210 */ /* 0x000fe40007ffe0ff */
[----:B------:R-:W-:Y:S02]  /*2ab0*/  LEA R90, P0, R18, c[0x0][0x228], 0x3 ;  /* 0x00008a00125a7a11 */ /* 0x000fe400078018ff */
[----:B------:R-:W-:-:S02]  /*2ac0*/  IADD3 R104, R63, 0x40, RZ ;  /* 0x000000403f687810 */ /* 0x000fc40007ffe0ff */
[-C--:B------:R-:W-:Y:S02]  /*2ad0*/  LEA.HI.SX32 R16, R16, R63.reuse, 0x1b ;  /* 0x0000003f10107211 */ /* 0x080fe400078fdaff */
[----:B------:R-:W-:Y:S02]  /*2ae0*/  LEA.HI.X R91, R18, c[0x0][0x22c], R19, 0x3, P0 ;  /* 0x00008b00125b7a11 */ /* 0x000fe400000f1c13 */
[----:B------:R-:W-:Y:S02]  /*2af0*/  LEA.HI.SX32 R104, R104, R63, 0x1b ;  /* 0x0000003f68687211 */ /* 0x000fe400078fdaff */
[C---:B------:R-:W-:Y:S02]  /*2b00*/  IADD3 R18, R63.reuse, 0x60, RZ ;  /* 0x000000603f127810 */ /* 0x040fe40007ffe0ff */
[C---:B------:R-:W-:Y:S01]  /*2b10*/  IADD3 R114, R63.reuse, 0xa0, RZ ;  /* 0x000000a03f727810 */ /* 0x040fe20007ffe0ff */
[----:B------:R-:W5:Y:S01]  /*2b20*/  LDG.E.64 R90, [R90.64] ;  /* 0x000000065a5a7981 */ /* 0x000f62000c1e1b00 */
[----:B------:R-:W-:-:S02]  /*2b30*/  IADD3 R116, R63, 0xc0, RZ ;  /* 0x000000c03f747810 */ /* 0x000fc40007ffe0ff */
[-C--:B------:R-:W-:Y:S02]  /*2b40*/  LEA.HI.SX32 R18, R18, R63.reuse, 0x1b ;  /* 0x0000003f12127211 */ /* 0x080fe400078fdaff */
[----:B------:R-:W-:Y:S02]  /*2b50*/  LEA.HI.SX32 R114, R114, R63, 0x1b ;  /* 0x0000003f72727211 */ /* 0x000fe400078fdaff */
[----:B------:R-:W-:-:S04]  /*2b60*/  ISETP.NE.AND P0, PT, R94, RZ, PT ;  /* 0x000000ff5e00720c */ /* 0x000fc80003f05270 */
[----:B------:R-:W-:Y:S01]  /*2b70*/  ISETP.LT.OR P2, PT, R96, 0x2, P0 ;  /* 0x000000026000780c */ /* 0x000fe20000741670 */
[----:B------:R-:W-:Y:S02]  /*2b80*/  FMUL.FTZ R123, R4, R83 ;  /* 0x00000053047b7220 */ /* 0x000fe40000410000 */
[----:B------:R-:W-:Y:S02]  /*2b90*/  FMUL.FTZ R141, R6, R85 ;  /* 0x00000055068d7220 */ /* 0x000fe40000410000 */
[----:B------:R-:W-:Y:S01]  /*2ba0*/  FMUL.FTZ R138, R7, R84 ;  /* 0x00000054078a7220 */ /* 0x000fe20000410000 */
[----:B------:R-:W-:Y:S01]  /*2bb0*/  BSSY B0, `(.L_x_13316) ;  /* 0x0000070000007945 */ /* 0x000fe20003800000 */
[----:B--2---:R-:W-:Y:S02]  /*2bc0*/  FMUL.FTZ R113, R44, 1.4426950216293334961 ;  /* 0x3fb8aa3b2c717820 */ /* 0x004fe40000410000 */
[-C--:B------:R-:W-:Y:S02]  /*2bd0*/  FMUL.FTZ R17, R45, R83.reuse ;  /* 0x000000532d117220 */ /* 0x080fe40000410000 */
[----:B------:R-:W-:-:S02]  /*2be0*/  FMUL.FTZ R106, R113, R83 ;  /* 0x00000053716a7220 */ /* 0x000fc40000410000 */
[----:B------:R-:W-:Y:S02]  /*2bf0*/  FMUL.RZ R117, R17, 0.15915493667125701904 ;  /* 0x3e22f98311757820 */ /* 0x000fe4000040c000 */
[----:B------:R0:W-:Y:S08]  /*2c00*/  MUFU.EX2 R115, R106 ;  /* 0x0000006a00737308 */ /* 0x0001f00000000800 */
[----:B------:R-:W1:Y:S01]  /*2c10*/  MUFU.COS R120, R117 ;  /* 0x0000007500787308 */ /* 0x000e620000000000 */
[----:B---3--:R2:W-:Y:S01]  /*2c20*/  STS [R107.X4], R88 ;  /* 0x000000586b007388 */ /* 0x0085e20000004800 */
[----:B0-----:R-:W-:-:S06]  /*2c30*/  IADD3 R106, R63, 0x80, RZ ;  /* 0x000000803f6a7810 */ /* 0x001fcc0007ffe0ff */
[----:B------:R-:W0:Y:S01]  /*2c40*/  MUFU.SIN R118, R117 ;  /* 0x0000007500767308 */ /* 0x000e220000000400 */
[C---:B--2---:R-:W-:Y:S01]  /*2c50*/  IADD3 R88, R63.reuse, 0xe0, RZ ;  /* 0x000000e03f587810 */ /* 0x044fe20007ffe0ff */
[----:B----4-:R2:W-:Y:S01]  /*2c60*/  STS [R16.X4+0x80], R101 ;  /* 0x0000806510007388 */ /* 0x0105e20000004800 */
[-C--:B------:R-:W-:Y:S02]  /*2c70*/  LEA.HI.SX32 R17, R116, R63.reuse, 0x1b ;  /* 0x0000003f74117211 */ /* 0x080fe400078fdaff */
[-C--:B------:R-:W-:Y:S01]  /*2c80*/  LEA.HI.SX32 R19, R88, R63.reuse, 0x1b ;  /* 0x0000003f58137211 */ /* 0x080fe200078fdaff */
[----:B------:R3:W-:Y:S01]  /*2c90*/  STS [R104.X4+0x100], R89 ;  /* 0x0001005968007388 */ /* 0x0007e20000004800 */
[----:B------:R-:W-:Y:S02]  /*2ca0*/  SHF.L.U32 R88, R63, 0x3, RZ ;  /* 0x000000033f587819 */ /* 0x000fe400000006ff */
[----:B--2---:R-:W-:Y:S01]  /*2cb0*/  LEA.HI.SX32 R16, R106, R63, 0x1b ;  /* 0x0000003f6a107211 */ /* 0x004fe200078fdaff */
[----:B------:R-:W-:Y:S01]  /*2cc0*/  STS [R18.X4+0x180], R105 ;  /* 0x0001806912007388 */ /* 0x000fe20000004800 */
[----:B---3--:R-:W-:-:S02]  /*2cd0*/  LEA R89, R100, R99, 0x8 ;  /* 0x0000006364597211 */ /* 0x008fc400078e40ff */
[----:B------:R-:W-:Y:S01]  /*2ce0*/  @P1 IADD3 R89, R52, 0x200, RZ ;  /* 0x0000020034591810 */ /* 0x000fe20007ffe0ff */
[----:B------:R2:W-:Y:S01]  /*2cf0*/  STS [R16.X4+0x200], R103 ;  /* 0x0002006710007388 */ /* 0x0005e20000004800 */
[----:B------:R-:W-:Y:S01]  /*2d00*/  LEA.HI.SX32 R88, R88, R88, 0x1b ;  /* 0x0000005858587211 */ /* 0x000fe200078fdaff */
[C---:B-1----:R-:W-:Y:S02]  /*2d10*/  FMUL.FTZ R106, R115.reuse, R120 ;  /* 0x00000078736a7220 */ /* 0x042fe40000410000 */
[----:B------:R-:W-:Y:S01]  /*2d20*/  STS [R114.X4+0x280], R111 ;  /* 0x0002806f72007388 */ /* 0x000fe20000004800 */
[----:B0-----:R-:W-:-:S03]  /*2d30*/  FMUL.FTZ R107, R115, R118 ;  /* 0x00000076736b7220 */ /* 0x001fc60000410000 */
[----:B------:R0:W-:Y:S01]  /*2d40*/  STS [R17.X4+0x300], R108 ;  /* 0x0003006c11007388 */ /* 0x0001e20000004800 */
[----:B--2---:R-:W-:-:S03]  /*2d50*/  SHF.L.U32 R103, R89, 0x3, RZ ;  /* 0x0000000359677819 */ /* 0x004fc600000006ff */
[----:B------:R-:W-:Y:S01]  /*2d60*/  STS [R19.X4+0x380], R112 ;  /* 0x0003807013007388 */ /* 0x000fe20000004800 */
[----:B------:R-:W-:-:S06]  /*2d70*/  NOP ;  /* 0x0000000000007918 */ /* 0x000fcc0000000000 */
[----:B------:R-:W1:Y:S04]  /*2d80*/  LDS R130, [R88.X4] ;  /* 0x0000000058827984 */ /* 0x000e680000004800 */
        /* <DEDUP_REMOVED lines=8> */
[----:B------:R-:W-:Y:S01]  /*2e10*/  FMUL.FTZ R18, R45, R82 ;  /* 0x000000522d127220 */ /* 0x000fe20000410000 */
[----:B------:R-:W-:-:S03]  /*2e20*/  @!P2 IADD3 R116, R96, -0x2, RZ ;  /* 0xfffffffe6074a810 */ /* 0x000fc60007ffe0ff */
[----:B0-----:R-:W-:Y:S02]  /*2e30*/  FMUL.RZ R108, R18, 0.15915493667125701904 ;  /* 0x3e22f983126c7820 */ /* 0x001fe4000040c000 */
[----:B------:R-:W-:Y:S01]  /*2e40*/  FMUL.FTZ R18, R113, R82 ;  /* 0x0000005271127220 */ /* 0x000fe20000410000 */
[----:B------:R-:W-:Y:S01]  /*2e50*/  HFMA2.MMA R105, -RZ, RZ, 0, 0 ;  /* 0x00000000ff697435 */ /* 0x000fe200000001ff */
[----:B------:R-:W-:Y:S01]  /*2e60*/  @!P2 IMAD R101, R116, c[0x0][0x16c], R99 ;  /* 0x00005b007465aa24 */ /* 0x000fe200078e0263 */
[----:B------:R-:W-:Y:S01]  /*2e70*/  MOV R104, RZ ;  /* 0x000000ff00687202 */ /* 0x000fe20000000f00 */
[-C--:B------:R-:W-:Y:S01]  /*2e80*/  FMUL.FTZ R88, R45, R85.reuse ;  /* 0x000000552d587220 */ /* 0x080fe20000410000 */
[----:B------:R-:W-:Y:S01]  /*2e90*/  MUFU.SIN R19, R108 ;  /* 0x0000006c00137308 */ /* 0x000fe20000000400 */
[----:B------:R-:W-:Y:S01]  /*2ea0*/  @!P2 IMAD.WIDE R16, R101, 0x10, R28 ;  /* 0x000000106510a825 */ /* 0x000fe200078e021c */
[----:B------:R-:W-:Y:S03]  /*2eb0*/  BAR.SYNC.DEFER_BLOCKING 0x0 ;  /* 0x0000000000007b1d */ /* 0x000fe60000010000 */
[----:B------:R-:W-:-:S03]  /*2ec0*/  FMUL.FTZ R101, R113, R85 ;  /* 0x0000005571657220 */ /* 0x000fc60000410000 */
[----:B------:R-:W0:Y:S01]  /*2ed0*/  MUFU.EX2 R18, R18 ;  /* 0x0000001200127308 */ /* 0x000e220000000800 */
[----:B------:R-:W-:-:S07]  /*2ee0*/  FMUL.RZ R111, R88, 0.15915493667125701904 ;  /* 0x3e22f983586f7820 */ /* 0x000fce000040c000 */
[----:B------:R-:W1:Y:S08]  /*2ef0*/  MUFU.COS R89, R108 ;  /* 0x0000006c00597308 */ /* 0x000e700000000000 */
[----:B------:R-:W-:Y:S01]  /*2f00*/  MUFU.EX2 R101, R101 ;  /* 0x0000006500657308 */ /* 0x000fe20000000800 */
[----:B------:R1:W5:Y:S01]  /*2f10*/  @!P2 LDG.E.64 R104, [R16.64+0x8] ;  /* 0x000008061068a981 */ /* 0x000362000c1e1b00 */
[----:B0-----:R-:W-:-:S06]  /*2f20*/  FMUL.FTZ R114, R18, R19 ;  /* 0x0000001312727220 */ /* 0x001fcc0000410000 */
[----:B-1----:R-:W0:Y:S01]  /*2f30*/  MUFU.SIN R16, R111 ;  /* 0x0000006f00107308 */ /* 0x002e220000000400 */
[-C--:B------:R-:W-:Y:S02]  /*2f40*/  FMUL.FTZ R17, R45, R84.reuse ;  /* 0x000000542d117220 */ /* 0x080fe40000410000 */
[----:B------:R-:W-:Y:S02]  /*2f50*/  FMUL.FTZ R113, R113, R84 ;  /* 0x0000005471717220 */ /* 0x000fe40000410000 */
[----:B------:R-:W-:-:S03]  /*2f60*/  FMUL.RZ R115, R17, 0.15915493667125701904 ;  /* 0x3e22f98311737820 */ /* 0x000fc6000040c000 */
[----:B------:R-:W1:Y:S01]  /*2f70*/  MUFU.COS R88, R111 ;  /* 0x0000006f00587308 */ /* 0x000e620000000000 */
[----:B------:R-:W-:Y:S02]  /*2f80*/  FMUL.FTZ R112, R18, R89 ;  /* 0x0000005912707220 */ /* 0x000fe40000410000 */
[----:B------:R-:W-:Y:S02]  /*2f90*/  FMUL.FTZ R17, RZ, R114 ;  /* 0x00000072ff117220 */ /* 0x000fe40000410000 */
[-C--:B------:R-:W-:Y:S02]  /*2fa0*/  FMUL.FTZ R19, R114, R123.reuse ;  /* 0x0000007b72137220 */ /* 0x080fe40000410000 */
[----:B------:R-:W-:Y:S01]  /*2fb0*/  FMUL.FTZ R103, R5, R82 ;  /* 0x0000005205677220 */ /* 0x000fe20000410000 */
[----:B------:R-:W-:Y:S01]  /*2fc0*/  MUFU.EX2 R113, R113 ;  /* 0x0000007100717308 */ /* 0x000fe20000000800 */
[----:B0-----:R-:W-:Y:S02]  /*2fd0*/  FMUL.FTZ R117, R101, R16 ;  /* 0x0000001065757220 */ /* 0x001fe40000410000 */
[----:B------:R-:W-:-:S05]  /*2fe0*/  FFMA.FTZ R16, R112, R123, -R17 ;  /* 0x0000007b70107223 */ /* 0x000fca0000010811 */
[----:B------:R-:W0:Y:S01]  /*2ff0*/  MUFU.SIN R108, R115 ;  /* 0x00000073006c7308 */ /* 0x000e220000000400 */
[----:B------:R-:W-:Y:S02]  /*3000*/  FFMA.FTZ R19, RZ, R112, R19 ;  /* 0x00000070ff137223 */ /* 0x000fe40000010013 */
[----:B------:R-:W-:Y:S02]  /*3010*/  FADD.FTZ R16, R103, R16 ;  /* 0x0000001067107221 */ /* 0x000fe40000010000 */
[----:B------:R-:W-:-:S03]  /*3020*/  FADD.FTZ R118, RZ, R19 ;  /* 0x00000013ff767221 */ /* 0x000fc60000010000 */
[----:B------:R-:W2:Y:S01]  /*3030*/  MUFU.COS R116, R115 ;  /* 0x0000007300747308 */ /* 0x000ea20000000000 */
[----:B-1----:R-:W-:Y:S02]  /*3040*/  FMUL.FTZ R111, R101, R88 ;  /* 0x00000058656f7220 */ /* 0x002fe40000410000 */
[C---:B------:R-:W-:Y:S02]  /*3050*/  FMUL.FTZ R19, R117.reuse, R16 ;  /* 0x0000001075137220 */ /* 0x040fe40000410000 */
[-C--:B------:R-:W-:Y:S02]  /*3060*/  FMUL.FTZ R17, R117, R118.reuse ;  /* 0x0000007675117220 */ /* 0x080fe40000410000 */
[----:B------:R-:W-:Y:S02]  /*3070*/  FFMA.FTZ R19, R111, R118, R19 ;  /* 0x000000766f137223 */ /* 0x000fe40000010013 */
[----:B0-----:R-:W-:Y:S02]  /*3080*/  FMUL.FTZ R121, R113, R108 ;  /* 0x0000006c71797220 */ /* 0x001fe40000410000 */
[----:B------:R-:W-:Y:S01]  /*3090*/  FFMA.FTZ R88, R111, R16, -R17 ;  /* 0x000000106f587223 */ /* 0x000fe20000010811 */
[----:B------:R-:W-:Y:S01]  /*30a0*/  ISETP.NE.AND P2, PT, R52, 0x1f, PT ;  /* 0x0000001f3400780c */ /* 0x000fe20003f45270 */
[----:B------:R-:W-:-:S02]  /*30b0*/  FMUL.FTZ R17, R107, R114 ;  /* 0x000000726b117220 */ /* 0x000fc40000410000 */
[----:B------:R-:W-:Y:S02]  /*30c0*/  FADD.FTZ R108, RZ, R19 ;  /* 0x00000013ff6c7221 */ /* 0x000fe40000010000 */
[C---:B------:R-:W-:Y:S02]  /*30d0*/  FMUL.FTZ R18, R106.reuse, R114 ;  /* 0x000000726a127220 */ /* 0x040fe40000410000 */
[----:B--2---:R-:W-:Y:S02]  /*30e0*/  FMUL.FTZ R119, R113, R116 ;  /* 0x0000007471777220 */ /* 0x004fe40000410000 */
[----:B------:R-:W-:Y:S02]  /*30f0*/  FFMA.FTZ R16, R106, R112, -R17 ;  /* 0x000000706a107223 */ /* 0x000fe40000010811 */
[----:B------:R-:W-:Y:S02]  /*3100*/  FADD.FTZ R88, R141, R88 ;  /* 0x000000588d587221 */ /* 0x000fe40000010000 */
[----:B------:R-:W-:-:S02]  /*3110*/  FMUL.FTZ R89, R121, R108 ;  /* 0x0000006c79597220 */ /* 0x000fc40000410000 */
[----:B------:R-:W-:Y:S02]  /*3120*/  FFMA.FTZ R18, R107, R112, R18 ;  /* 0x000000706b127223 */ /* 0x000fe40000010012 */
[----:B------:R-:W-:Y:S02]  /*3130*/  FMUL.FTZ R19, R117, R16 ;  /* 0x0000001075137220 */ /* 0x000fe40000410000 */
[----:B------:R-:W-:Y:S02]  /*3140*/  FFMA.FTZ R89, R119, R88, -R89 ;  /* 0x0000005877597223 */ /* 0x000fe40000010859 */
[-C--:B------:R-:W-:Y:S02]  /*3150*/  FMUL.FTZ R17, R117, R18.reuse ;  /* 0x0000001275117220 */ /* 0x080fe40000410000 */
[----:B------:R-:W-:Y:S02]  /*3160*/  FFMA.FTZ R18, R111, R18, R19 ;  /* 0x000000126f127223 */ /* 0x000fe40000010013 */
[----:B------:R-:W-:-:S02]  /*3170*/  FMUL.FTZ R19, R121, R88 ;  /* 0x0000005879137220 */ /* 0x000fc40000410000 */
[----:B------:R-:W-:Y:S02]  /*3180*/  FADD.FTZ R118, R138, R89 ;  /* 0x000000598a767221 */ /* 0x000fe40000010000 */
[----:B------:R0:W1:Y:S01]  /*3190*/  @P2 LDS.64 R88, [R52.X8+0x1c98] ;  /* 0x001c980034582984 */ /* 0x0000620000008a00 */
[----:B------:R-:W-:Y:S02]  /*31a0*/  FFMA.FTZ R16, R111, R16, -R17 ;  /* 0x000000106f107223 */ /* 0x000fe40000010811 */
[C---:B------:R-:W-:Y:S02]  /*31b0*/  FMUL.FTZ R101, R121.reuse, R18 ;  /* 0x0000001279657220 */ /* 0x040fe40000410000 */
[----:B------:R-:W-:Y:S02]  /*31c0*/  FMUL.FTZ R17, R121, R16 ;  /* 0x0000001079117220 */ /* 0x000fe40000410000 */
[C---:B------:R-:W-:Y:S02]  /*31d0*/  FFMA.FTZ R19, R119.reuse, R108, R19 ;  /* 0x0000006c77137223 */ /* 0x040fe40000010013 */
[----:B------:R-:W-:-:S02]  /*31e0*/  FFMA.FTZ R101, R119, R16, -R101 ;  /* 0x0000001077657223 */ /* 0x000fc40000010865 */
[----:B------:R-:W-:Y:S02]  /*31f0*/  FFMA.FTZ R17, R119, R18, R17 ;  /* 0x0000001277117223 */ /* 0x000fe40000010011 */
[----:B------:R-:W-:Y:S01]  /*3200*/  FADD.FTZ R115, RZ, R19 ;  /* 0x00000013ff737221 */ /* 0x000fe20000010000 */
[----:B------:R-:W-:Y:S05]  /*3210*/  @P2 BRA `(.L_x_13317) ;  /* 0x0000009000002947 */ /* 0x000fea0003800000 */
[----:B0--34-:R-:W-:Y:S02]  /*3220*/  ISETP.NE.AND P3, PT, R96, c[0x0][0x174], PT ;  /* 0x00005d0060007a0c */ /* 0x019fe40003f65270 */
        /* <DEDUP_REMOVED lines=8> */
.L_x_13317:
[----:B0--34-:R-:W-:Y:S05]  /*32b0*/  BSYNC B0 ;  /* 0x0000000000007941 */ /* 0x019fea0003800000 */
.L_x_13316:
[----:B------:R-:W0:Y:S01]  /*32c0*/  SHFL.UP PT, R108, R118, 0x1, RZ ;  /* 0x04200000766c7989 */ /* 0x000e2200000e00ff */
[----:B------:R-:W-:Y:S01]  /*32d0*/  ISETP.GE.AND P3, PT, R63, 0x1, PT ;  /* 0x000000013f00780c */ /* 0x000fe20003f66270 */
[----:B------:R-:W-:Y:S01]  /*32e0*/  FADD.FTZ R133, R93, R93 ;  /* 0x0000005d5d857221 */ /* 0x000fe20000010000 */
[----:B------:R-:W-:Y:S01]  /*32f0*/  ISETP.GE.OR P0, PT, R96, c[0x0][0x174], P0 ;  /* 0x00005d0060007a0c */ /* 0x000fe20000706670 */
[----:B------:R-:W2:Y:S01]  /*3300*/  SHFL.UP PT, R116, R115, 0x1, RZ ;  /* 0x0420000073747989 */ /* 0x000ea200000e00ff */
[----:B-----5:R-:W-:Y:S01]  /*3310*/  FMUL.FTZ R131, R90, R134 ;  /* 0x000000865a837220 */ /* 0x020fe20000410000 */
[----:B------:R-:W-:Y:S01]  /*3320*/  BSSY B0, `(.L_x_13318) ;  /* 0x00000ab000007945 */ /* 0x000fe20003800000 */
[----:B------:R-:W-:Y:S01]  /*3330*/  FADD.FTZ R139, R86, R86 ;  /* 0x00000056568b7221 */ /* 0x000fe20000010000 */
[----:B------:R-:W3:Y:S04]  /*3340*/  SHFL.UP PT, R16, R101, 0x1, RZ ;  /* 0x0420000065107989 */ /* 0x000ee800000e00ff */
[----:B------:R-:W4:Y:S04]  /*3350*/  SHFL.UP PT, R18, R17, 0x1, RZ ;  /* 0x0420000011127989 */ /* 0x000f2800000e00ff */
[----:B------:R-:W-:Y:S04]  /*3360*/  SHFL.IDX PT, R105, R105, RZ, 0x1f ;  /* 0x00001fff69697589 */ /* 0x000fe800000e0000 */
[----:B------:R-:W-:Y:S01]  /*3370*/  SHFL.IDX PT, R104, R104, RZ, 0x1f ;  /* 0x00001fff68687589 */ /* 0x000fe200000e0000 */
[----:B0-----:R-:W-:-:S02]  /*3380*/  FMUL.FTZ R120, R17, R108 ;  /* 0x0000006c11787220 */ /* 0x001fc40000410000 */
[-C--:B--2---:R-:W-:Y:S02]  /*3390*/  FMUL.FTZ R113, R17, R116.reuse ;  /* 0x0000007411717220 */ /* 0x084fe40000410000 */
[----:B------:R-:W-:Y:S02]  /*33a0*/  FFMA.FTZ R120, R101, R116, R120 ;  /* 0x0000007465787223 */ /* 0x000fe40000010078 */
[----:B---3--:R-:W-:Y:S02]  /*33b0*/  FMUL.FTZ R19, R17, R16 ;  /* 0x0000001011137220 */ /* 0x008fe40000410000 */
        /* <DEDUP_REMOVED lines=15> */
[CC--:B---3--:R-:W-:Y:S02]  /*34b0*/  FMUL.FTZ R116, R108.reuse, R16.reuse ;  /* 0x000000106c747220 */ /* 0x0c8fe40000410000 */
[C---:B------:R-:W-:Y:S02]  /*34c0*/  FFMA.FTZ R120, R101.reuse, R19, R120 ;  /* 0x0000001365787223 */ /* 0x040fe40000010078 */
        /* <DEDUP_REMOVED lines=14> */
[-C--:B----4-:R-:W-:Y:S02]  /*35b0*/  FMUL.FTZ R19, R17, R18.reuse ;  /* 0x0000001211137220 */ /* 0x090fe40000410000 */
[C---:B------:R-:W-:Y:S02]  /*35c0*/  FFMA.FTZ R18, R101.reuse, R18, R113 ;  /* 0x0000001265127223 */ /* 0x040fe40000010071 */
[C---:B------:R-:W-:Y:S02]  /*35d0*/  FFMA.FTZ R113, R101.reuse, R108, -R120 ;  /* 0x0000006c65717223 */ /* 0x040fe40000010878 */
[----:B------:R-:W-:Y:S01]  /*35e0*/  FFMA.FTZ R124, R101, R116, R124 ;  /* 0x00000074657c7223 */ /* 0x000fe2000001007c */
[----:B------:R-:W-:Y:S01]  /*35f0*/  FSEL R18, R17, R18, !P3 ;  /* 0x0000001211127208 */ /* 0x000fe20005800000 */
[----:B------:R-:W-:-:S02]  /*3600*/  @P3 FFMA.FTZ R101, R101, R16, -R19 ;  /* 0x0000001065653223 */ /* 0x000fc40000010813 */
[----:B------:R-:W-:Y:S02]  /*3610*/  @P3 FADD.FTZ R118, R118, R113 ;  /* 0x0000007176763221 */ /* 0x000fe40000010000 */
        /* <DEDUP_REMOVED lines=11> */
[----:B------:R-:W-:Y:S02]  /*36d0*/  FMUL.FTZ R17, R18, R17 ;  /* 0x0000001112117220 */ /* 0x000fe40000410000 */
[C---:B------:R-:W-:Y:S02]  /*36e0*/  FFMA.FTZ R19, R101.reuse, R19, -R120 ;  /* 0x0000001365137223 */ /* 0x040fe40000010878 */
[----:B------:R-:W-:-:S02]  /*36f0*/  @P3 FFMA.FTZ R101, R101, R16, -R17 ;  /* 0x0000001065653223 */ /* 0x000fc40000010811 */
[----:B------:R-:W-:Y:S01]  /*3700*/  @P3 FADD.FTZ R118, R118, R19 ;  /* 0x0000001376763221 */ /* 0x000fe20000010000 */
[----:B------:R-:W-:Y:S01]  /*3710*/  FSEL R19, R18, R125, !P3 ;  /* 0x0000007d12137208 */ /* 0x000fe20005800000 */
[----:B------:R-:W-:Y:S01]  /*3720*/  @P3 FADD.FTZ R115, R115, R108 ;  /* 0x0000006c73733221 */ /* 0x000fe20000010000 */
[----:B------:R-:W0:Y:S01]  /*3730*/  SHFL.UP PT, R116, R101, 0x10, RZ ;  /* 0x0600000065747989 */ /* 0x000e2200000e00ff */
[-C--:B------:R-:W-:Y:S01]  /*3740*/  FMUL.FTZ R18, R90, R126.reuse ;  /* 0x0000007e5a127220 */ /* 0x080fe20000410000 */
[----:B------:R-:W-:Y:S01]  /*3750*/  ISETP.GE.AND P3, PT, R63, 0x10, PT ;  /* 0x000000103f00780c */ /* 0x000fe20003f66270 */
[----:B------:R-:W-:Y:S01]  /*3760*/  FADD.FTZ R125, R92, R92 ;  /* 0x0000005c5c7d7221 */ /* 0x000fe20000010000 */
[----:B------:R-:W2:Y:S01]  /*3770*/  SHFL.UP PT, R136, R19, 0x10, RZ ;  /* 0x0600000013887989 */ /* 0x000ea200000e00ff */
[C---:B------:R-:W-:Y:S02]  /*3780*/  FMUL.FTZ R17, R91.reuse, R126 ;  /* 0x0000007e5b117220 */ /* 0x040fe40000410000 */
[----:B------:R-:W-:Y:S01]  /*3790*/  FFMA.FTZ R124, R91, R122, R18 ;  /* 0x0000007a5b7c7223 */ /* 0x000fe20000010012 */
[----:B------:R-:W3:Y:S01]  /*37a0*/  SHFL.UP PT, R144, R115, 0x10, RZ ;  /* 0x0600000073907989 */ /* 0x000ee200000e00ff */
[----:B------:R-:W-:-:S02]  /*37b0*/  FMUL.FTZ R18, R90, R135 ;  /* 0x000000875a127220 */ /* 0x000fc40000410000 */
[----:B------:R-:W-:Y:S01]  /*37c0*/  FFMA.FTZ R128, R90, R122, -R17 ;  /* 0x0000007a5a807223 */ /* 0x000fe20000010811 */
[----:B------:R-:W4:Y:S01]  /*37d0*/  SHFL.UP PT, R142, R118, 0x10, RZ ;  /* 0x06000000768e7989 */ /* 0x000f2200000e00ff */
[----:B------:R-:W-:Y:S02]  /*37e0*/  FMUL.FTZ R124, R125, R124 ;  /* 0x0000007c7d7c7220 */ /* 0x000fe40000410000 */
[C---:B------:R-:W-:Y:S02]  /*37f0*/  FMUL.FTZ R16, R91.reuse, R135 ;  /* 0x000000875b107220 */ /* 0x040fe40000410000 */
[----:B------:R-:W-:Y:S02]  /*3800*/  FFMA.FTZ R18, R91, R129, R18 ;  /* 0x000000815b127223 */ /* 0x000fe40000010012 */
[----:B------:R-:W-:Y:S02]  /*3810*/  FMUL.FTZ R128, R125, R128 ;  /* 0x000000807d807220 */ /* 0x000fe40000410000 */
[----:B------:R-:W-:-:S02]  /*3820*/  FMUL.FTZ R108, R119, R124 ;  /* 0x0000007c776c7220 */ /* 0x000fc40000410000 */
[----:B------:R-:W-:Y:S02]  /*3830*/  FFMA.FTZ R16, R90, R129, -R16 ;  /* 0x000000815a107223 */ /* 0x000fe40000010810 */
[----:B------:R-:W-:Y:S02]  /*3840*/  FMUL.FTZ R120, R133, R18 ;  /* 0x0000001285787220 */ /* 0x000fe40000410000 */
[C---:B------:R-:W-:Y:S02]  /*3850*/  FMUL.FTZ R17, R121.reuse, R124 ;  /* 0x0000007c79117220 */ /* 0x040fe40000410000 */
[----:B------:R-:W-:Y:S02]  /*3860*/  FFMA.FTZ R113, -R121, R128, -R108 ;  /* 0x0000008079717223 */ /* 0x000fe4000001096c */
[----:B------:R-:W-:Y:S02]  /*3870*/  FMUL.FTZ R108, R133, R16 ;  /* 0x00000010856c7220 */ /* 0x000fe40000410000 */
[----:B------:R-:W-:-:S02]  /*3880*/  FFMA.FTZ R17, R119, R128, -R17 ;  /* 0x0000008077117223 */ /* 0x000fc40000010811 */
[----:B------:R-:W-:Y:S02]  /*3890*/  FADD.FTZ R146, -R120, R113 ;  /* 0x0000007178927221 */ /* 0x000fe40000010100 */
[----:B0-----:R-:W-:Y:S02]  /*38a0*/  FMUL.FTZ R16, R19, R116 ;  /* 0x0000007413107220 */ /* 0x001fe40000410000 */
[----:B------:R-:W-:Y:S02]  /*38b0*/  FADD.FTZ R18, R108, R17 ;  /* 0x000000116c127221 */ /* 0x000fe40000010000 */
[----:B------:R-:W-:Y:S02]  /*38c0*/  FMUL.FTZ R127, R117, -R146 ;  /* 0x80000092757f7220 */ /* 0x000fe40000410000 */
[----:B--2---:R-:W-:Y:S02]  /*38d0*/  FFMA.FTZ R16, R101, R136, R16 ;  /* 0x0000008865107223 */ /* 0x004fe40000010010 */
[----:B------:R-:W-:-:S02]  /*38e0*/  FFMA.FTZ R127, R111, R18, -R127 ;  /* 0x000000126f7f7223 */ /* 0x000fc4000001087f */
[----:B------:R-:W-:Y:S01]  /*38f0*/  FMUL.FTZ R113, R117, -R18 ;  /* 0x8000001275717220 */ /* 0x000fe20000410000 */
[C---:B------:R-:W-:Y:S01]  /*3900*/  FSEL R137, R19.reuse, R16, !P3 ;  /* 0x0000001013897208 */ /* 0x040fe20005800000 */
[C---:B---3--:R-:W-:Y:S01]  /*3910*/  FMUL.FTZ R17, R19.reuse, R144 ;  /* 0x0000009013117220 */ /* 0x048fe20000410000 */
[----:B------:R-:W-:Y:S01]  /*3920*/  HFMA2.MMA R16, -RZ, RZ, 1.875, 0 ;  /* 0x3f800000ff107435 */ /* 0x000fe200000001ff */
[C---:B----4-:R-:W-:Y:S02]  /*3930*/  FMUL.FTZ R18, R19.reuse, R142 ;  /* 0x0000008e13127220 */ /* 0x050fe40000410000 */
[----:B------:R-:W-:Y:S01]  /*3940*/  FMUL.FTZ R136, R19, R136 ;  /* 0x0000008813887220 */ /* 0x000fe20000410000 */
[----:B------:R-:W0:Y:S01]  /*3950*/  SHFL.UP PT, R137, R137, 0x1, RZ ;  /* 0x0420000089897989 */ /* 0x000e2200000e00ff */
[C---:B------:R-:W-:Y:S02]  /*3960*/  FFMA.FTZ R17, R101.reuse, R142, -R17 ;  /* 0x0000008e65117223 */ /* 0x040fe40000010811 */
[----:B------:R-:W-:-:S02]  /*3970*/  FFMA.FTZ R18, R101, R144, R18 ;  /* 0x0000009065127223 */ /* 0x000fc40000010012 */
[----:B------:R-:W-:Y:S02]  /*3980*/  @P3 FFMA.FTZ R101, R101, R116, -R136 ;  /* 0x0000007465653223 */ /* 0x000fe40000010888 */
[----:B------:R-:W-:Y:S01]  /*3990*/  @P3 FADD.FTZ R118, R118, R17 ;  /* 0x0000001176763221 */ /* 0x000fe20000010000 */
[----:B------:R-:W-:Y:S01]  /*39a0*/  MOV R17, RZ ;  /* 0x000000ff00117202 */ /* 0x000fe20000000f00 */
[----:B------:R-:W-:Y:S02]  /*39b0*/  @P3 FADD.FTZ R115, R115, R18 ;  /* 0x0000001273733221 */ /* 0x000fe40000010000 */
[----:B------:R-:W2:Y:S01]  /*39c0*/  SHFL.UP PT, R101, R101, 0x1, RZ ;  /* 0x0420000065657989 */ /* 0x000ea200000e00ff */
[----:B------:R-:W-:Y:S01]  /*39d0*/  FFMA.FTZ R146, R111, R146, R113 ;  /* 0x000000926f927223 */ /* 0x000fe20000010071 */
[----:B------:R-:W-:Y:S01]  /*39e0*/  CS2R R18, SRZ ;  /* 0x0000000000127805 */ /* 0x000fe2000001ff00 */
[C---:B------:R-:W-:Y:S01]  /*39f0*/  FMUL.FTZ R113, R91.reuse, R134 ;  /* 0x000000865b717220 */ /* 0x040fe20000410000 */
[----:B------:R-:W3:Y:S01]  /*3a00*/  SHFL.UP PT, R118, R118, 0x1, RZ ;  /* 0x0420000076767989 */ /* 0x000ee200000e00ff */
[----:B------:R-:W-:-:S02]  /*3a10*/  FFMA.FTZ R136, R91, R132, R131 ;  /* 0x000000845b887223 */ /* 0x000fc40000010083 */
[----:B------:R-:W-:Y:S01]  /*3a20*/  FFMA.FTZ R116, R90, R132, -R113 ;  /* 0x000000845a747223 */ /* 0x000fe20000010871 */
[----:B------:R0:W4:Y:S01]  /*3a30*/  SHFL.UP PT, R131, R115, 0x1, RZ ;  /* 0x0420000073837989 */ /* 0x00012200000e00ff */
[----:B------:R-:W-:Y:S02]  /*3a40*/  FMUL.FTZ R113, R139, R136 ;  /* 0x000000888b717220 */ /* 0x000fe40000410000 */
[C---:B-1----:R-:W-:Y:S01]  /*3a50*/  FMUL.FTZ R136, R121.reuse, R89 ;  /* 0x0000005979887220 */ /* 0x042fe20000410000 */
[----:B------:R1:W1:Y:S01]  /*3a60*/  @!P0 LDS.128 R16, [R99.X16+0x1d90] ;  /* 0x001d900063108984 */ /* 0x000262000000cc00 */
[-C--:B------:R-:W-:Y:S01]  /*3a70*/  FMUL.FTZ R142, R121, -R88.reuse ;  /* 0x80000058798e7220 */ /* 0x080fe20000410000 */
[----:B------:R-:W-:Y:S01]  /*3a80*/  ISETP.NE.AND P0, PT, R94, 0x1f, PT ;  /* 0x0000001f5e00780c */ /* 0x000fe20003f05270 */
[----:B------:R-:W-:Y:S02]  /*3a90*/  FFMA.FTZ R136, R119, R88, -R136 ;  /* 0x0000005877887223 */ /* 0x000fe40000010888 */
[----:B------:R-:W-:-:S02]  /*3aa0*/  FMUL.FTZ R116, R139, R116 ;  /* 0x000000748b747220 */ /* 0x000fc40000410000 */
[----:B------:R-:W-:Y:S02]  /*3ab0*/  FFMA.FTZ R144, R119, -R89, R142 ;  /* 0x8000005977907223 */ /* 0x000fe4000001008e */
[----:B------:R-:W-:Y:S02]  /*3ac0*/  FMUL.FTZ R143, R117, -R136 ;  /* 0x80000088758f7220 */ /* 0x000fe40000410000 */
[----:B0-----:R-:W-:Y:S02]  /*3ad0*/  FMUL.FTZ R115, R137, R105 ;  /* 0x0000006989737220 */ /* 0x001fe40000410000 */
[----:B------:R-:W-:Y:S02]  /*3ae0*/  FADD.FTZ R145, R116, R127 ;  /* 0x0000007f74917221 */ /* 0x000fe40000010000 */
[-C--:B------:R-:W-:Y:S02]  /*3af0*/  FMUL.FTZ R127, R117, -R144.reuse ;  /* 0x80000090757f7220 */ /* 0x080fe40000410000 */
[----:B------:R-:W-:-:S02]  /*3b00*/  FFMA.FTZ R143, R111, R144, R143 ;  /* 0x000000906f8f7223 */ /* 0x000fc4000001008f */
[-C--:B------:R-:W-:Y:S02]  /*3b10*/  FMUL.FTZ R144, R137, R104.reuse ;  /* 0x0000006889907220 */ /* 0x080fe40000410000 */
[C---:B--2---:R-:W-:Y:S02]  /*3b20*/  FFMA.FTZ R115, R101.reuse, R104, -R115 ;  /* 0x0000006865737223 */ /* 0x044fe40000010873 */
[----:B------:R-:W-:Y:S02]  /*3b30*/  FFMA.FTZ R144, R101, R105, R144 ;  /* 0x0000006965907223 */ /* 0x000fe40000010090 */
[----:B------:R-:W-:Y:S02]  /*3b40*/  FADD.FTZ R147, -R113, R146 ;  /* 0x0000009271937221 */ /* 0x000fe40000010100 */
[----:B---3--:R-:W-:Y:S02]  /*3b50*/  @P1 FADD.FTZ R104, R118, R115 ;  /* 0x0000007376681221 */ /* 0x008fe40000010000 */
[----:B------:R-:W-:-:S02]  /*3b60*/  FMUL.FTZ R101, R91, R140 ;  /* 0x0000008c5b657220 */ /* 0x000fc40000410000 */
[----:B------:R-:W-:Y:S02]  /*3b70*/  FMUL.FTZ R115, R90, R140 ;  /* 0x0000008c5a737220 */ /* 0x000fe40000410000 */
[----:B----4-:R-:W-:Y:S02]  /*3b80*/  @P1 FADD.FTZ R105, R131, R144 ;  /* 0x0000009083691221 */ /* 0x010fe40000010000 */
[----:B------:R-:W-:Y:S02]  /*3b90*/  FMUL.FTZ R142, R114, -R147 ;  /* 0x80000093728e7220 */ /* 0x000fe40000410000 */
[----:B------:R-:W-:Y:S02]  /*3ba0*/  FADD.FTZ R131, R87, R87 ;  /* 0x0000005757837221 */ /* 0x000fe40000010000 */
[----:B------:R-:W-:Y:S02]  /*3bb0*/  FFMA.FTZ R118, R90, R130, -R101 ;  /* 0x000000825a767223 */ /* 0x000fe40000010865 */
[----:B------:R-:W-:-:S02]  /*3bc0*/  FMUL.FTZ R146, R114, -R145 ;  /* 0x8000009172927220 */ /* 0x000fc40000410000 */
[----:B------:R-:W-:Y:S02]  /*3bd0*/  FFMA.FTZ R127, R111, R136, -R127 ;  /* 0x000000886f7f7223 */ /* 0x000fe4000001087f */
[----:B------:R-:W-:Y:S02]  /*3be0*/  FFMA.FTZ R144, R91, R130, R115 ;  /* 0x000000825b907223 */ /* 0x000fe40000010073 */
[----:B------:R-:W-:Y:S02]  /*3bf0*/  FMUL.FTZ R136, R114, -R143 ;  /* 0x8000008f72887220 */ /* 0x000fe40000410000 */
[C---:B------:R-:W-:Y:S02]  /*3c00*/  FFMA.FTZ R142, R112.reuse, R145, -R142 ;  /* 0x00000091708e7223 */ /* 0x040fe4000001088e */
[----:B------:R-:W-:Y:S02]  /*3c10*/  FMUL.FTZ R115, R131, R118 ;  /* 0x0000007683737220 */ /* 0x000fe40000410000 */
[----:B------:R-:W-:-:S02]  /*3c20*/  FFMA.FTZ R147, R112, R147, R146 ;  /* 0x0000009370937223 */ /* 0x000fc40000010092 */
[-C--:B------:R-:W-:Y:S02]  /*3c30*/  FMUL.FTZ R145, R114, -R127.reuse ;  /* 0x8000007f72917220 */ /* 0x080fe40000410000 */
[----:B------:R-:W-:Y:S02]  /*3c40*/  FMUL.FTZ R118, R131, R144 ;  /* 0x0000009083767220 */ /* 0x000fe40000410000 */
[----:B------:R-:W-:Y:S02]  /*3c50*/  FFMA.FTZ R136, R112, R127, -R136 ;  /* 0x0000007f70887223 */ /* 0x000fe40000010888 */
[C---:B------:R-:W-:Y:S02]  /*3c60*/  FMUL.FTZ R101, R107.reuse, R105 ;  /* 0x000000696b657220 */ /* 0x040fe40000410000 */
[----:B------:R-:W-:Y:S01]  /*3c70*/  FMUL.FTZ R127, R107, R104 ;  /* 0x000000686b7f7220 */ /* 0x000fe20000410000 */
[----:B------:R0:W2:Y:S01]  /*3c80*/  SHFL.DOWN PT, R144, R136, 0x1, 0x1f ;  /* 0x08201f0088907f89 */ /* 0x0000a200000e0000 */
[----:B------:R-:W-:-:S02]  /*3c90*/  FADD.FTZ R107, R115, R142 ;  /* 0x0000008e736b7221 */ /* 0x000fc40000010000 */
[----:B------:R-:W-:Y:S02]  /*3ca0*/  FFMA.FTZ R137, R112, R143, R145 ;  /* 0x0000008f70897223 */ /* 0x000fe40000010091 */
[----:B------:R-:W-:Y:S02]  /*3cb0*/  FADD.FTZ R142, -R118, R147 ;  /* 0x00000093768e7221 */ /* 0x000fe40000010100 */
[C---:B------:R-:W-:Y:S01]  /*3cc0*/  FFMA.FTZ R104, R106.reuse, R104, -R101 ;  /* 0x000000686a687223 */ /* 0x040fe20000010865 */
[----:B------:R0:W3:Y:S01]  /*3cd0*/  SHFL.DOWN PT, R146, R137, 0x1, 0x1f ;  /* 0x08201f0089927f89 */ /* 0x0000e200000e0000 */
[----:B------:R-:W-:-:S03]  /*3ce0*/  FFMA.FTZ R101, R106, R105, R127 ;  /* 0x000000696a657223 */ /* 0x000fc6000001007f */
[----:B------:R0:W4:Y:S04]  /*3cf0*/  SHFL.DOWN PT, R106, R107, 0x1, 0x1f ;  /* 0x08201f006b6a7f89 */ /* 0x00012800000e0000 */
[----:B------:R0:W0:Y:S01]  /*3d00*/  SHFL.DOWN PT, R148, R142, 0x1, 0x1f ;  /* 0x08201f008e947f89 */ /* 0x00002200000e0000 */
[----:B------:R-:W-:Y:S05]  /*3d10*/  @!P0 BRA `(.L_x_13319) ;  /* 0x000000b000008947 */ /* 0x000fea0003800000 */
[C---:B-1-3--:R-:W-:Y:S02]  /*3d20*/  FMUL.FTZ R105, R137.reuse, R146 ;  /* 0x0000009289697220 */ /* 0x04afe40000410000 */
[C---:B0-----:R-:W-:Y:S02]  /*3d30*/  FMUL.FTZ R127, R137.reuse, R148 ;  /* 0x00000094897f7220 */ /* 0x041fe40000410000 */
[C---:B----4-:R-:W-:Y:S02]  /*3d40*/  FMUL.FTZ R143, R137.reuse, R106 ;  /* 0x0000006a898f7220 */ /* 0x050fe40000410000 */
        /* <DEDUP_REMOVED lines=8> */
.L_x_13319:
[----:B-1----:R-:W-:Y:S05]  /*3dd0*/  BSYNC B0 ;  /* 0x0000000000007941 */ /* 0x002fea0003800000 */
.L_x_13318:
[----:B------:R-:W-:Y:S01]  /*3de0*/  ISETP.GT.U32.AND P0, PT, R94, 0x1d, PT ;  /* 0x0000001d5e00780c */ /* 0x000fe20003f04070 */
[----:B------:R-:W-:Y:S01]  /*3df0*/  FADD.FTZ R101, RZ, R101 ;  /* 0x00000065ff657221 */ /* 0x000fe20000010000 */
[----:B---3--:R1:W3:Y:S01]  /*3e00*/  SHFL.DOWN PT, R146, R136, 0x2, 0x1f ;  /* 0x08401f0088927f89 */ /* 0x0082e200000e0000 */
[----:B------:R-:W-:Y:S01]  /*3e10*/  FADD.FTZ R123, R123, R104 ;  /* 0x000000687b7b7221 */ /* 0x000fe20000010000 */
[----:B------:R-:W-:Y:S01]  /*3e20*/  BSSY B0, `(.L_x_13320) ;  /* 0x0000013000007945 */ /* 0x000fe20003800000 */
[C---:B--2---:R-:W-:Y:S01]  /*3e30*/  FMUL.FTZ R144, R140.reuse, R101 ;  /* 0x000000658c907220 */ /* 0x044fe20000410000 */
[----:B0-----:R1:W0:Y:S01]  /*3e40*/  SHFL.DOWN PT, R148, R137, 0x2, 0x1f ;  /* 0x08401f0089947f89 */ /* 0x00122200000e0000 */
[----:B------:R-:W-:-:S02]  /*3e50*/  FMUL.FTZ R140, R140, R123 ;  /* 0x0000007b8c8c7220 */ /* 0x000fc40000410000 */
[----:B------:R-:W-:Y:S01]  /*3e60*/  FMUL.FTZ R104, R114, R101 ;  /* 0x0000006572687220 */ /* 0x000fe20000410000 */
[----:B----4-:R1:W2:Y:S04]  /*3e70*/  SHFL.DOWN PT, R106, R107, 0x2, 0x1f ;  /* 0x08401f006b6a7f89 */ /* 0x0102a800000e0000 */
[----:B------:R1:W4:Y:S01]  /*3e80*/  SHFL.DOWN PT, R150, R142, 0x2, 0x1f ;  /* 0x08401f008e967f89 */ /* 0x00032200000e0000 */
[----:B------:R-:W-:Y:S05]  /*3e90*/  @P0 BRA `(.L_x_13321) ;  /* 0x000000b000000947 */ /* 0x000fea0003800000 */
[C---:B0-----:R-:W-:Y:S02]  /*3ea0*/  FMUL.FTZ R105, R137.reuse, R148 ;  /* 0x0000009489697220 */ /* 0x041fe40000410000 */
[C---:B----4-:R-:W-:Y:S02]  /*3eb0*/  FMUL.FTZ R127, R137.reuse, R150 ;  /* 0x00000096897f7220 */ /* 0x050fe40000410000 */
[----:B--2---:R-:W-:-:S02]  /*3ec0*/  FMUL.FTZ R143, R137, R106 ;  /* 0x0000006a898f7220 */ /* 0x004fc40000410000 */
        /* <DEDUP_REMOVED lines=8> */
.L_x_13321:
[----:B------:R-:W-:Y:S05]  /*3f50*/  BSYNC B0 ;  /* 0x0000000000007941 */ /* 0x000fea0003800000 */
.L_x_13320:
[-C--:B------:R-:W-:Y:S01]  /*3f60*/  FFMA.FTZ R104, R112, R123.reuse, -R104 ;  /* 0x0000007b70687223 */ /* 0x080fe20000010868 */
[----:B------:R-:W-:Y:S01]  /*3f70*/  ISETP.GT.U32.AND P0, PT, R94, 0x1b, PT ;  /* 0x0000001b5e00780c */ /* 0x000fe20003f04070 */
[-C--:B------:R-:W-:Y:S01]  /*3f80*/  FMUL.FTZ R105, R114, R123.reuse ;  /* 0x0000007b72697220 */ /* 0x080fe20000410000 */
[----:B0-----:R0:W1:Y:S01]  /*3f90*/  SHFL.DOWN PT, R148, R136, 0x4, 0x1f ;  /* 0x08801f0088947f89 */ /* 0x00106200000e0000 */
[C---:B------:R-:W-:Y:S01]  /*3fa0*/  FFMA.FTZ R144, R130.reuse, R123, -R144 ;  /* 0x0000007b82907223 */ /* 0x040fe20000010890 */
[----:B------:R-:W-:Y:S01]  /*3fb0*/  BSSY B0, `(.L_x_13322) ;  /* 0x0000021000007945 */ /* 0x000fe20003800000 */
[-C--:B------:R-:W-:Y:S01]  /*3fc0*/  FFMA.FTZ R140, R130, R101.reuse, R140 ;  /* 0x00000065828c7223 */ /* 0x080fe2000001008c */
[----:B----4-:R0:W4:Y:S01]  /*3fd0*/  SHFL.DOWN PT, R150, R137, 0x4, 0x1f ;  /* 0x08801f0089967f89 */ /* 0x01012200000e0000 */
[-C--:B--2---:R-:W-:Y:S02]  /*3fe0*/  FMUL.FTZ R106, R91, R101.reuse ;  /* 0x000000655b6a7220 */ /* 0x084fe40000410000 */
[----:B---3--:R-:W-:Y:S01]  /*3ff0*/  FMUL.FTZ R146, R90, R101 ;  /* 0x000000655a927220 */ /* 0x008fe20000410000 */
[----:B------:R0:W2:Y:S01]  /*4000*/  SHFL.DOWN PT, R152, R142, 0x4, 0x1f ;  /* 0x08801f008e987f89 */ /* 0x0000a200000e0000 */
[----:B------:R-:W-:-:S02]  /*4010*/  FADD.FTZ R130, R103, R104 ;  /* 0x0000006867827221 */ /* 0x000fc40000010000 */
[----:B------:R-:W-:Y:S02]  /*4020*/  FFMA.FTZ R103, R112, R101, R105 ;  /* 0x0000006570677223 */ /* 0x000fe40000010069 */
[-C--:B------:R-:W-:Y:S02]  /*4030*/  FFMA.FTZ R106, R90, R123.reuse, -R106 ;  /* 0x0000007b5a6a7223 */ /* 0x080fe4000001086a */
[----:B------:R-:W-:Y:S02]  /*4040*/  FFMA.FTZ R104, R91, R123, R146 ;  /* 0x0000007b5b687223 */ /* 0x000fe40000010092 */
[----:B------:R-:W-:Y:S02]  /*4050*/  FADD.FTZ R103, RZ, R103 ;  /* 0x00000067ff677221 */ /* 0x000fe40000010000 */
[C---:B------:R-:W-:Y:S02]  /*4060*/  FFMA.FTZ R144, R131.reuse, R144, RZ ;  /* 0x0000009083907223 */ /* 0x040fe400000100ff */
[----:B------:R-:W-:-:S02]  /*4070*/  FFMA.FTZ R146, -R131, R140, RZ ;  /* 0x0000008c83927223 */ /* 0x000fc400000101ff */
[C---:B------:R-:W-:Y:S02]  /*4080*/  FMUL.FTZ R127, R131.reuse, R106 ;  /* 0x0000006a837f7220 */ /* 0x040fe40000410000 */
[----:B------:R-:W-:Y:S01]  /*4090*/  FFMA.FTZ R131, -R131, R104, -RZ ;  /* 0x0000006883837223 */ /* 0x000fe200000109ff */
[----:B------:R0:W3:Y:S01]  /*40a0*/  SHFL.DOWN PT, R106, R107, 0x4, 0x1f ;  /* 0x08801f006b6a7f89 */ /* 0x0000e200000e0000 */
[-C--:B------:R-:W-:Y:S02]  /*40b0*/  FMUL.FTZ R104, R117, R103.reuse ;  /* 0x0000006775687220 */ /* 0x080fe40000410000 */
[C---:B------:R-:W-:Y:S02]  /*40c0*/  FMUL.FTZ R105, R134.reuse, R103 ;  /* 0x0000006786697220 */ /* 0x040fe40000410000 */
[-C--:B------:R-:W-:Y:S02]  /*40d0*/  FMUL.FTZ R134, R134, R130.reuse ;  /* 0x0000008286867220 */ /* 0x080fe40000410000 */
[----:B------:R-:W-:-:S02]  /*40e0*/  FFMA.FTZ R104, R111, R130, -R104 ;  /* 0x000000826f687223 */ /* 0x000fc40000010868 */
[----:B------:R-:W-:Y:S01]  /*40f0*/  FFMA.FTZ R140, R132, R130, -R105 ;  /* 0x00000082848c7223 */ /* 0x000fe20000010869 */
[----:B------:R-:W-:Y:S05]  /*4100*/  @P0 BRA `(.L_x_13323) ;  /* 0x000000b000000947 */ /* 0x000fea0003800000 */
[C---:B012-4-:R-:W-:Y:S02]  /*4110*/  FMUL.FTZ R105, R137.reuse, R150 ;  /* 0x0000009689697220 */ /* 0x057fe40000410000 */
[C---:B------:R-:W-:Y:S02]  /*4120*/  FMUL.FTZ R143, R137.reuse, R152 ;  /* 0x00000098898f7220 */ /* 0x040fe40000410000 */
[C---:B---3--:R-:W-:Y:S02]  /*4130*/  FMUL.FTZ R145, R137.reuse, R106 ;  /* 0x0000006a89917220 */ /* 0x048fe40000410000 */
        /* <DEDUP_REMOVED lines=8> */
.L_x_13323:
[----:B012-4-:R-:W-:Y:S05]  /*41c0*/  BSYNC B0 ;  /* 0x0000000000007941 */ /* 0x017fea0003800000 */
.L_x_13322:
[----:B------:R-:W-:Y:S01]  /*41d0*/  ISETP.GT.U32.AND P0, PT, R94, 0x17, PT ;  /* 0x000000175e00780c */ /* 0x000fe20003f04070 */
[-C--:B---3--:R-:W-:Y:S01]  /*41e0*/  FFMA.FTZ R106, R132, R103.reuse, R134 ;  /* 0x00000067846a7223 */ /* 0x088fe20000010086 */
        /* <DEDUP_REMOVED lines=13> */
[C---:B----4-:R-:W-:Y:S02]  /*42c0*/  FMUL.FTZ R105, R137.reuse, R146 ;  /* 0x0000009289697220 */ /* 0x050fe40000410000 */
[C---:B-1----:R-:W-:Y:S02]  /*42d0*/  FMUL.FTZ R141, R137.reuse, R148 ;  /* 0x00000094898d7220 */ /* 0x042fe40000410000 */
[C---:B--2---:R-:W-:Y:S02]  /*42e0*/  FMUL.FTZ R143, R137.reuse, R134 ;  /* 0x00000086898f7220 */ /* 0x044fe40000410000 */
[-C--:B0--3--:R-:W-:Y:S02]  /*42f0*/  FMUL.FTZ R137, R137, R144.reuse ;  /* 0x0000009089897220 */ /* 0x089fe40000410000 */
[----:B------:R-:W-:-:S02]  /*4300*/  FFMA.FTZ R105, R136, R144, -R105 ;  /* 0x0000009088697223 */ /* 0x000fc40000010869 */
[C---:B------:R-:W-:Y:S02]  /*4310*/  FFMA.FTZ R134, R136.reuse, R134, -R141 ;  /* 0x0000008688867223 */ /* 0x040fe4000001088d */
[C---:B------:R-:W-:Y:S02]  /*4320*/  FFMA.FTZ R143, R136.reuse, R148, R143 ;  /* 0x00000094888f7223 */ /* 0x040fe4000001008f */
[----:B------:R-:W-:Y:S01]  /*4330*/  FFMA.FTZ R137, R136, R146, R137 ;  /* 0x0000009288897223 */ /* 0x000fe20000010089 */
[----:B------:R-:W-:Y:S01]  /*4340*/  MOV R136, R105 ;  /* 0x0000006900887202 */ /* 0x000fe20000000f00 */
[----:B------:R-:W-:Y:S02]  /*4350*/  FADD.FTZ R107, R107, R134 ;  /* 0x000000866b6b7221 */ /* 0x000fe40000010000 */
[----:B------:R-:W-:Y:S02]  /*4360*/  FADD.FTZ R142, R142, R143 ;  /* 0x0000008f8e8e7221 */ /* 0x000fe40000010000 */
.L_x_13325:
[----:B------:R-:W-:Y:S05]  /*4370*/  BSYNC B0 ;  /* 0x0000000000007941 */ /* 0x000fea0003800000 */
.L_x_13324:
[----:B-1----:R1:W0:Y:S01]  /*4380*/  SHFL.DOWN PT, R148, R136, 0x10, 0x1f ;  /* 0x0a001f0088947f89 */ /* 0x00222200000e0000 */
[----:B------:R-:W-:Y:S01]  /*4390*/  BSSY B0, `(.L_x_13326) ;  /* 0x0000013000007945 */ /* 0x000fe20003800000 */
[----:B----4-:R-:W-:-:S02]  /*43a0*/  FMUL.FTZ R146, R90, R103 ;  /* 0x000000675a927220 */ /* 0x010fc40000410000 */
[----:B------:R1:W4:Y:S01]  /*43b0*/  SHFL.DOWN PT, R150, R137, 0x10, 0x1f ;  /* 0x0a001f0089967f89 */ /* 0x00032200000e0000 */
[----:B---3--:R-:W-:Y:S02]  /*43c0*/  FFMA.FTZ R144, R90, R130, -R145 ;  /* 0x000000825a907223 */ /* 0x008fe40000010891 */
[----:B------:R-:W-:Y:S01]  /*43d0*/  FADD.FTZ R104, RZ, R104 ;  /* 0x00000068ff687221 */ /* 0x000fe20000010000 */
[----:B--2---:R1:W2:Y:S04]  /*43e0*/  SHFL.DOWN PT, R134, R107, 0x10, 0x1f ;  /* 0x0a001f006b867f89 */ /* 0x0042a800000e0000 */
[----:B------:R1:W3:Y:S01]  /*43f0*/  SHFL.DOWN PT, R152, R142, 0x10, 0x1f ;  /* 0x0a001f008e987f89 */ /* 0x0002e200000e0000 */
[----:B------:R-:W-:Y:S05]  /*4400*/  @P1 BRA `(.L_x_13327) ;  /* 0x000000b000001947 */ /* 0x000fea0003800000 */
[C---:B----4-:R-:W-:Y:S02]  /*4410*/  FMUL.FTZ R105, R137.reuse, R150 ;  /* 0x0000009689697220 */ /* 0x050fe40000410000 */
[----:B---3--:R-:W-:-:S02]  /*4420*/  FMUL.FTZ R141, R137, R152 ;  /* 0x00000098898d7220 */ /* 0x008fc40000410000 */
        /* <DEDUP_REMOVED lines=9> */
.L_x_13327:
[----:B------:R-:W-:Y:S05]  /*44c0*/  BSYNC B0 ;  /* 0x0000000000007941 */ /* 0x000fea0003800000 */
.L_x_13326:
[----:B0-----:R-:W-:Y:S01]  /*44d0*/  FFMA.FTZ R148, R91, R130, R146 ;  /* 0x000000825b947223 */ /* 0x001fe20000010092 */
[----:B------:R-:W-:Y:S01]  /*44e0*/  SHFL.IDX PT, R141, R19, RZ, 0x1f ;  /* 0x00001fff138d7589 */ /* 0x000fe200000e0000 */
[----:B------:R-:W-:Y:S01]  /*44f0*/  FMUL.FTZ R147, R135, R132 ;  /* 0x0000008487937220 */ /* 0x000fe20000410000 */
[----:B------:R-:W-:Y:S01]  /*4500*/  ISETP.NE.AND P0, PT, R52, RZ, PT ;  /* 0x000000ff3400720c */ /* 0x000fe20003f05270 */
[----:B--2---:R-:W-:Y:S01]  /*4510*/  FMUL.FTZ R134, R139, R144 ;  /* 0x000000908b867220 */ /* 0x004fe20000410000 */
[----:B------:R-:W0:Y:S01]  /*4520*/  SHFL.DOWN PT, R146, R137, 0x1, 0x1f ;  /* 0x08201f0089927f89 */ /* 0x000e2200000e0000 */
[-C--:B------:R-:W-:Y:S01]  /*4530*/  FMUL.FTZ R145, R135, R104.reuse ;  /* 0x0000006887917220 */ /* 0x080fe20000410000 */
[----:B------:R-:W-:Y:S01]  /*4540*/  BSSY B0, `(.L_x_13328) ;  /* 0x0000099000007945 */ /* 0x000fe20003800000 */
[----:B------:R-:W-:Y:S01]  /*4550*/  FFMA.FTZ R149, R129, R104, R147 ;  /* 0x0000006881957223 */ /* 0x000fe20000010093 */
[----:B------:R-:W2:Y:S01]  /*4560*/  SHFL.IDX PT, R143, R18, RZ, 0x1f ;  /* 0x00001fff128f7589 */ /* 0x000ea200000e0000 */
[----:B------:R-:W-:-:S02]  /*4570*/  FFMA.FTZ R135, -R139, R148, -RZ ;  /* 0x000000948b877223 */ /* 0x000fc400000109ff */
[----:B------:R-:W-:Y:S01]  /*4580*/  FFMA.FTZ R148, R129, R132, -R145 ;  /* 0x0000008481947223 */ /* 0x000fe20000010891 */
[----:B------:R-:W5:Y:S01]  /*4590*/  SHFL.DOWN PT, R144, R136, 0x1, 0x1f ;  /* 0x08201f0088907f89 */ /* 0x000f6200000e0000 */
[C---:B------:R-:W-:Y:S02]  /*45a0*/  FMUL.FTZ R105, R121.reuse, R104 ;  /* 0x0000006879697220 */ /* 0x040fe40000410000 */
[-C--:B------:R-:W-:Y:S01]  /*45b0*/  FMUL.FTZ R139, R121, R132.reuse ;  /* 0x00000084798b7220 */ /* 0x080fe20000410000 */
[----:B------:R-:W1:Y:S01]  /*45c0*/  SHFL.DOWN PT, R147, R142, 0x1, 0x1f ;  /* 0x08201f008e937f89 */ /* 0x000e6200000e0000 */
[----:B------:R-:W-:Y:S02]  /*45d0*/  FFMA.FTZ R105, R119, R132, -R105 ;  /* 0x0000008477697223 */ /* 0x000fe40000010869 */
[----:B------:R-:W-:Y:S01]  /*45e0*/  FFMA.FTZ R140, R133, R148, R140 ;  /* 0x00000094858c7223 */ /* 0x000fe2000001008c */
[----:B------:R-:W4:Y:S01]  /*45f0*/  SHFL.DOWN PT, R145, R107, 0x1, 0x1f ;  /* 0x08201f006b917f89 */ /* 0x000f2200000e0000 */
[----:B------:R-:W-:-:S02]  /*4600*/  FADD.FTZ R129, R138, R105 ;  /* 0x000000698a817221 */ /* 0x000fc40000010000 */
[----:B------:R-:W-:Y:S01]  /*4610*/  FFMA.FTZ R105, R119, R104, R139 ;  /* 0x0000006877697223 */ /* 0x000fe2000001008b */
[----:B-1----:R-:W1:Y:S01]  /*4620*/  SHFL.IDX PT, R137, R137, RZ, 0x1f ;  /* 0x00001fff89897589 */ /* 0x002e6200000e0000 */
[----:B------:R-:W-:Y:S02]  /*4630*/  FFMA.FTZ R139, -R133, R149, R106 ;  /* 0x00000095858b7223 */ /* 0x000fe4000001016a */
[----:B------:R-:W-:Y:S01]  /*4640*/  FADD.FTZ R105, RZ, R105 ;  /* 0x00000069ff697221 */ /* 0x000fe20000010000 */
[----:B------:R-:W3:Y:S01]  /*4650*/  SHFL.IDX PT, R136, R136, RZ, 0x1f ;  /* 0x00001fff88887589 */ /* 0x000ee200000e0000 */
[----:B0-----:R-:W-:Y:S02]  /*4660*/  @P2 FMUL.FTZ R106, R146, R141 ;  /* 0x0000008d926a2220 */ /* 0x001fe40000410000 */
[----:B------:R-:W-:Y:S01]  /*4670*/  FMUL.FTZ R148, R126, R105 ;  /* 0x000000697e947220 */ /* 0x000fe20000410000 */
[----:B------:R-:W0:Y:S01]  /*4680*/  SHFL.IDX PT, R107, R107, RZ, 0x1f ;  /* 0x00001fff6b6b7589 */ /* 0x000e2200000e0000 */
[----:B--2---:R-:W-:-:S02]  /*4690*/  @P2 FMUL.FTZ R146, R146, R143 ;  /* 0x0000008f92922220 */ /* 0x004fc40000410000 */
[----:B------:R-:W-:Y:S01]  /*46a0*/  FMUL.FTZ R126, R126, R129 ;  /* 0x000000817e7e7220 */ /* 0x000fe20000410000 */
[----:B------:R-:W2:Y:S01]  /*46b0*/  SHFL.IDX PT, R142, R142, RZ, 0x1f ;  /* 0x00001fff8e8e7589 */ /* 0x000ea200000e0000 */
[C---:B-----5:R-:W-:Y:S02]  /*46c0*/  @P2 FFMA.FTZ R146, R144.reuse, R141, R146 ;  /* 0x0000008d90922223 */ /* 0x060fe40000010092 */
[----:B------:R-:W-:Y:S02]  /*46d0*/  @P2 FFMA.FTZ R106, R144, R143, -R106 ;  /* 0x0000008f906a2223 */ /* 0x000fe4000001086a */
[----:B------:R-:W-:Y:S02]  /*46e0*/  @P2 FADD.FTZ R141, R147, R146 ;  /* 0x00000092938d2221 */ /* 0x000fe40000010000 */
[----:B------:R-:W-:Y:S02]  /*46f0*/  FFMA.FTZ R148, R122, R129, -R148 ;  /* 0x000000817a947223 */ /* 0x000fe40000010894 */
[----:B----4-:R-:W-:-:S02]  /*4700*/  @P2 FADD.FTZ R143, R145, R106 ;  /* 0x0000006a918f2221 */ /* 0x010fc40000010000 */
[-C--:B------:R-:W-:Y:S02]  /*4710*/  FMUL.FTZ R106, R141, -R89.reuse ;  /* 0x800000598d6a7220 */ /* 0x080fe40000410000 */
[C---:B------:R-:W-:Y:S02]  /*4720*/  FMUL.FTZ R89, R143.reuse, -R89 ;  /* 0x800000598f597220 */ /* 0x040fe40000410000 */
[-C--:B------:R-:W-:Y:S02]  /*4730*/  FFMA.FTZ R143, R143, R88.reuse, -R106 ;  /* 0x000000588f8f7223 */ /* 0x080fe4000001086a */
[----:B------:R-:W-:Y:S02]  /*4740*/  FFMA.FTZ R89, R141, R88, R89 ;  /* 0x000000588d597223 */ /* 0x000fe40000010059 */
[----:B------:R-:W-:Y:S02]  /*4750*/  FFMA.FTZ R126, R122, R105, R126 ;  /* 0x000000697a7e7223 */ /* 0x000fe4000001007e */
[----:B------:R-:W-:-:S02]  /*4760*/  FADD.FTZ R88, R128, R143 ;  /* 0x0000008f80587221 */ /* 0x000fc40000010000 */
[C---:B------:R-:W-:Y:S02]  /*4770*/  FMUL.FTZ R151, R91.reuse, R104 ;  /* 0x000000685b977220 */ /* 0x040fe40000410000 */
[----:B------:R-:W-:Y:S02]  /*4780*/  FMUL.FTZ R122, R91, R105 ;  /* 0x000000695b7a7220 */ /* 0x000fe40000410000 */
[----:B------:R-:W-:Y:S02]  /*4790*/  FADD.FTZ R89, -R124, R89 ;  /* 0x000000597c597221 */ /* 0x000fe40000010100 */
[----:B-1----:R-:W-:Y:S02]  /*47a0*/  FMUL.FTZ R141, R137, R19 ;  /* 0x00000013898d7220 */ /* 0x002fe40000410000 */
[----:B------:R-:W-:Y:S02]  /*47b0*/  FMUL.FTZ R124, R121, -R88 ;  /* 0x80000058797c7220 */ /* 0x000fe40000410000 */
[----:B------:R-:W-:-:S02]  /*47c0*/  FMUL.FTZ R150, R90, R104 ;  /* 0x000000685a967220 */ /* 0x000fc40000410000 */
[C---:B------:R-:W-:Y:S02]  /*47d0*/  FFMA.FTZ R138, R90.reuse, R132, -R151 ;  /* 0x000000845a8a7223 */ /* 0x040fe40000010897 */
[C---:B------:R-:W-:Y:S02]  /*47e0*/  FMUL.FTZ R144, R90.reuse, R105 ;  /* 0x000000695a907220 */ /* 0x040fe40000410000 */
[----:B------:R-:W-:Y:S02]  /*47f0*/  FFMA.FTZ R122, R90, R129, -R122 ;  /* 0x000000815a7a7223 */ /* 0x000fe4000001087a */
[-C--:B------:R-:W-:Y:S02]  /*4800*/  FMUL.FTZ R90, R137, R18.reuse ;  /* 0x00000012895a7220 */ /* 0x080fe40000410000 */
[----:B------:R-:W-:Y:S02]  /*4810*/  FMUL.FTZ R106, R121, -R89 ;  /* 0x80000059796a7220 */ /* 0x000fe40000410000 */
[----:B---3--:R-:W-:-:S02]  /*4820*/  FFMA.FTZ R18, R136, R18, -R141 ;  /* 0x0000001288127223 */ /* 0x008fc4000001088d */
[----:B------:R-:W-:Y:S01]  /*4830*/  FFMA.FTZ R141, R119, R89, R124 ;  /* 0x00000059778d7223 */ /* 0x000fe2000001007c */
[----:B------:R-:W-:Y:S01]  /*4840*/  LEA.HI.SX32 R124, R95, R95, 0x1b ;  /* 0x0000005f5f7c7211 */ /* 0x000fe200078fdaff */
[----:B------:R-:W-:Y:S02]  /*4850*/  FFMA.FTZ R121, R136, R19, R90 ;  /* 0x0000001388797223 */ /* 0x000fe4000001005a */
[----:B------:R-:W-:Y:S02]  /*4860*/  FFMA.FTZ R119, R119, R88, -R106 ;  /* 0x0000005877777223 */ /* 0x000fe4000001086a */
[----:B------:R-:W-:Y:S02]  /*4870*/  FADD.FTZ R90, -R120, R141 ;  /* 0x0000008d785a7221 */ /* 0x000fe40000010100 */
[----:B------:R-:W-:Y:S02]  /*4880*/  FADD.FTZ R106, R108, R119 ;  /* 0x000000776c6a7221 */ /* 0x000fe40000010000 */
[----:B------:R-:W-:-:S02]  /*4890*/  FMUL.FTZ R108, R117, -R90 ;  /* 0x8000005a756c7220 */ /* 0x000fc40000410000 */
[-C--:B------:R-:W-:Y:S02]  /*48a0*/  FMUL.FTZ R117, R117, -R106.reuse ;  /* 0x8000006a75757220 */ /* 0x080fe40000410000 */
[----:B0-----:R-:W-:Y:S02]  /*48b0*/  FADD.FTZ R18, R107, R18 ;  /* 0x000000126b127221 */ /* 0x001fe40000010000 */
[C---:B------:R-:W-:Y:S02]  /*48c0*/  FFMA.FTZ R107, R111.reuse, R106, -R108 ;  /* 0x0000006a6f6b7223 */ /* 0x040fe4000001086c */
[----:B------:R-:W-:Y:S02]  /*48d0*/  FFMA.FTZ R120, R111, R90, R117 ;  /* 0x0000005a6f787223 */ /* 0x000fe40000010075 */
[----:B------:R-:W-:Y:S02]  /*48e0*/  FADD.FTZ R107, R116, R107 ;  /* 0x0000006b746b7221 */ /* 0x000fe40000010000 */
[----:B------:R-:W-:-:S02]  /*48f0*/  FADD.FTZ R111, -R113, R120 ;  /* 0x00000078716f7221 */ /* 0x000fc40000010100 */
[C---:B------:R-:W-:Y:S02]  /*4900*/  FMUL.FTZ R113, R114.reuse, -R107 ;  /* 0x8000006b72717220 */ /* 0x040fe40000410000 */
[C---:B------:R-:W-:Y:S02]  /*4910*/  FMUL.FTZ R19, R137.reuse, R17 ;  /* 0x0000001189137220 */ /* 0x040fe40000410000 */
[-C--:B------:R-:W-:Y:S02]  /*4920*/  FMUL.FTZ R137, R137, R16.reuse ;  /* 0x0000001089897220 */ /* 0x080fe40000410000 */
[-C--:B------:R-:W-:Y:S02]  /*4930*/  FMUL.FTZ R114, R114, -R111.reuse ;  /* 0x8000006f72727220 */ /* 0x080fe40000410000 */
[----:B------:R-:W-:Y:S02]  /*4940*/  FFMA.FTZ R113, R112, R111, R113 ;  /* 0x0000006f70717223 */ /* 0x000fe40000010071 */
[----:B------:R-:W-:-:S02]  /*4950*/  FFMA.FTZ R16, R136, R16, -R19 ;  /* 0x0000001088107223 */ /* 0x000fc40000010813 */
[----:B------:R-:W-:Y:S02]  /*4960*/  FFMA.FTZ R17, R136, R17, R137 ;  /* 0x0000001188117223 */ /* 0x000fe40000010089 */
[----:B--2---:R-:W-:Y:S02]  /*4970*/  FADD.FTZ R19, R142, R121 ;  /* 0x000000798e137221 */ /* 0x004fe40000010000 */
[----:B------:R-:W-:Y:S02]  /*4980*/  FFMA.FTZ R114, R112, R107, -R114 ;  /* 0x0000006b70727223 */ /* 0x000fe40000010872 */
[----:B------:R-:W-:Y:S01]  /*4990*/  FADD.FTZ R118, -R118, R113 ;  /* 0x0000007176767221 */ /* 0x000fe20000010100 */
[----:B------:R0:W-:Y:S01]  /*49a0*/  @!P0 STS.128 [R99.X16+0x1d90], R16 ;  /* 0x001d901063008388 */ /* 0x0001e2000000cc00 */
[----:B------:R-:W-:Y:S02]  /*49b0*/  FADD.FTZ R115, R115, R114 ;  /* 0x0000007273737221 */ /* 0x000fe40000010000 */
[----:B------:R-:W-:Y:S01]  /*49c0*/  FFMA.FTZ R123, R4, -R83, R123 ;  /* 0x80000053047b7223 */ /* 0x000fe2000001007b */
[----:B------:R-:W-:Y:S01]  /*49d0*/  STS [R124.X4+0x420], R127 ;  /* 0x0004207f7c007388 */ /* 0x000fe20000004800 */
[----:B------:R-:W-:-:S02]  /*49e0*/  FMUL.FTZ R116, R111, R82 ;  /* 0x000000526f747220 */ /* 0x000fc40000410000 */
[----:B------:R-:W-:Y:S01]  /*49f0*/  FMUL.FTZ R114, R115, R83 ;  /* 0x0000005373727220 */ /* 0x000fe20000410000 */
[----:B------:R-:W-:Y:S01]  /*4a00*/  STS [R124.X4+0x424], R131 ;  /* 0x000424837c007388 */ /* 0x000fe20000004800 */
[-C--:B------:R-:W-:Y:S02]  /*4a10*/  FFMA.FTZ R113, R5, -R82.reuse, R130 ;  /* 0x8000005205717223 */ /* 0x080fe40000010082 */
[----:B------:R-:W-:Y:S01]  /*4a20*/  FMUL.FTZ R112, R107, R82 ;  /* 0x000000526b707220 */ /* 0x000fe20000410000 */
[----:B------:R-:W-:Y:S01]  /*4a30*/  STS [R124.X4+0x428], R134 ;  /* 0x000428867c007388 */ /* 0x000fe20000004800 */
[----:B------:R-:W-:Y:S02]  /*4a40*/  FMUL.FTZ R117, R106, R85 ;  /* 0x000000556a757220 */ /* 0x000fe40000410000 */
[----:B------:R-:W-:Y:S01]  /*4a50*/  FFMA.FTZ R150, R91, R132, R150 ;  /* 0x000000845b967223 */ /* 0x000fe20000010096 */
[----:B------:R-:W-:Y:S01]  /*4a60*/  STS [R124.X4+0x42c], R135 ;  /* 0x00042c877c007388 */ /* 0x000fe20000004800 */
[----:B0-----:R-:W-:-:S02]  /*4a70*/  FMUL.FTZ R16, R118, R83 ;  /* 0x0000005376107220 */ /* 0x001fc40000410000 */
[----:B------:R-:W-:Y:S02]  /*4a80*/  FMUL.FTZ R18, R103, R116 ;  /* 0x0000007467127220 */ /* 0x000fe40000410000 */
[C---:B------:R-:W-:Y:S02]  /*4a90*/  FMUL.FTZ R17, R101.reuse, R16 ;  /* 0x0000001065117220 */ /* 0x040fe40000410000 */
[----:B------:R-:W-:Y:S02]  /*4aa0*/  FFMA.FTZ R120, R112, R113, R18 ;  /* 0x0000007170787223 */ /* 0x000fe40000010012 */
[----:B------:R-:W-:Y:S02]  /*4ab0*/  FFMA.FTZ R17, R114, R123, R17 ;  /* 0x0000007b72117223 */ /* 0x000fe40000010011 */
[----:B------:R-:W-:Y:S02]  /*4ac0*/  FMUL.FTZ R18, R101, R114 ;  /* 0x0000007265127220 */ /* 0x000fe40000410000 */
[----:B------:R-:W-:-:S02]  /*4ad0*/  FADD.FTZ R17, RZ, R17 ;  /* 0x00000011ff117221 */ /* 0x000fc40000010000 */
[----:B------:R-:W-:Y:S02]  /*4ae0*/  FFMA.FTZ R144, R91, R129, R144 ;  /* 0x000000815b907223 */ /* 0x000fe40000010090 */
[----:B------:R-:W-:Y:S01]  /*4af0*/  FADD.FTZ R17, R17, R120 ;  /* 0x0000007811117221 */ /* 0x000fe20000010000 */
[----:B------:R-:W-:Y:S01]  /*4b00*/  LEA R120, R78, -R52, 0x1 ;  /* 0x800000344e787211 */ /* 0x000fe200078e08ff */
[----:B------:R-:W-:Y:S02]  /*4b10*/  FMUL.FTZ R122, R125, R122 ;  /* 0x0000007a7d7a7220 */ /* 0x000fe40000410000 */
[----:B------:R-:W-:Y:S01]  /*4b20*/  FMUL.FTZ R19, R103, R112 ;  /* 0x0000007067137220 */ /* 0x000fe20000410000 */
[----:B------:R-:W-:Y:S01]  /*4b30*/  ISETP.GE.AND P0, PT, R120, 0x1, PT ;  /* 0x000000017800780c */ /* 0x000fe20003f06270 */
[----:B------:R-:W-:Y:S01]  /*4b40*/  FFMA.FTZ R18, R123, R16, -R18 ;  /* 0x000000107b127223 */ /* 0x000fe20000010812 */
[----:B------:R0:W-:Y:S01]  /*4b50*/  STS [R124.X4+0x438], R122 ;  /* 0x0004387a7c007388 */ /* 0x0001e20000004800 */
[----:B------:R-:W-:-:S02]  /*4b60*/  FFMA.FTZ R132, R6, -R85, R132 ;  /* 0x8000005506847223 */ /* 0x000fc40000010084 */
[----:B------:R-:W-:Y:S02]  /*4b70*/  FMUL.FTZ R119, R90, R85 ;  /* 0x000000555a777220 */ /* 0x000fe40000410000 */
[----:B------:R-:W-:Y:S02]  /*4b80*/  FMUL.FTZ R16, R104, R117 ;  /* 0x0000007568107220 */ /* 0x000fe40000410000 */
[----:B------:R-:W-:Y:S02]  /*4b90*/  FMUL.FTZ R138, R133, R138 ;  /* 0x0000008a858a7220 */ /* 0x000fe40000410000 */
[C---:B------:R-:W-:Y:S02]  /*4ba0*/  FMUL.FTZ R91, R125.reuse, R148 ;  /* 0x000000947d5b7220 */ /* 0x040fe40000410000 */
[----:B------:R-:W-:Y:S01]  /*4bb0*/  FMUL.FTZ R126, R125, R126 ;  /* 0x0000007e7d7e7220 */ /* 0x000fe20000410000 */
[----:B------:R-:W-:Y:S01]  /*4bc0*/  STS [R124.X4+0x430], R138 ;  /* 0x0004308a7c007388 */ /* 0x000fe20000004800 */
[----:B------:R-:W-:-:S02]  /*4bd0*/  FFMA.FTZ R133, -R133, R150, -RZ ;  /* 0x0000009685857223 */ /* 0x000fc400000109ff */
[----:B------:R-:W-:Y:S02]  /*4be0*/  FFMA.FTZ R125, -R125, R144, -RZ ;  /* 0x000000907d7d7223 */ /* 0x000fe400000109ff */
[----:B------:R-:W-:Y:S01]  /*4bf0*/  FFMA.FTZ R19, R113, R116, -R19 ;  /* 0x0000007471137223 */ /* 0x000fe20000010813 */
[----:B------:R-:W-:Y:S01]  /*4c00*/  STS [R124.X4+0x434], R133 ;  /* 0x000434857c007388 */ /* 0x000fe20000004800 */
[----:B------:R-:W-:Y:S02]  /*4c10*/  FMUL.FTZ R116, R88, R84 ;  /* 0x0000005458747220 */ /* 0x000fe40000410000 */
[-C--:B------:R-:W-:Y:S01]  /*4c20*/  FFMA.FTZ R121, R132, R119.reuse, -R16 ;  /* 0x0000007784797223 */ /* 0x080fe20000010810 */
[----:B------:R1:W-:Y:S01]  /*4c30*/  STS [R124.X4+0x43c], R125 ;  /* 0x00043c7d7c007388 */ /* 0x0003e20000004800 */
[----:B------:R-:W-:Y:S02]  /*4c40*/  FADD.FTZ R18, RZ, R18 ;  /* 0x00000012ff127221 */ /* 0x000fe40000010000 */
[----:B------:R-:W-:-:S02]  /*4c50*/  FMUL.FTZ R119, R104, R119 ;  /* 0x0000007768777220 */ /* 0x000fc40000410000 */
[-C--:B0-----:R-:W-:Y:S02]  /*4c60*/  FMUL.FTZ R122, R89, R84.reuse ;  /* 0x00000054597a7220 */ /* 0x081fe40000410000 */
[----:B------:R-:W-:Y:S02]  /*4c70*/  FFMA.FTZ R129, R7, -R84, R129 ;  /* 0x8000005407817223 */ /* 0x000fe40000010081 */
[----:B------:R-:W-:Y:S02]  /*4c80*/  FADD.FTZ R18, R18, R19 ;  /* 0x0000001312127221 */ /* 0x000fe40000010000 */
[----:B-1----:R-:W-:Y:S02]  /*4c90*/  FMUL.FTZ R124, R105, R116 ;  /* 0x00000074697c7220 */ /* 0x002fe40000410000 */
[----:B------:R-:W-:Y:S02]  /*4ca0*/  FFMA.FTZ R16, R117, R132, R119 ;  /* 0x0000008475107223 */ /* 0x000fe40000010077 */
[----:B------:R-:W-:-:S02]  /*4cb0*/  FMUL.FTZ R19, R105, R122 ;  /* 0x0000007a69137220 */ /* 0x000fc40000410000 */
[----:B------:R-:W-:Y:S02]  /*4cc0*/  FFMA.FTZ R131, R129, R122, -R124 ;  /* 0x0000007a81837223 */ /* 0x000fe4000001087c */
        /* <DEDUP_REMOVED lines=32> */
.L_x_13329:
[----:B------:R-:W-:Y:S05]  /*4ed0*/  BSYNC B0 ;  /* 0x0000000000007941 */ /* 0x000fea0003800000 */
.L_x_13328:
[----:B------:R-:W-:Y:S01]  /*4ee0*/  IADD3 R17, R52, 0x20, RZ ;  /* 0x0000002034117810 */ /* 0x000fe20007ffe0ff */
[----:B0-----:R-:W-:Y:S01]  /*4ef0*/  FADD.FTZ R119, R124, R131 ;  /* 0x000000837c777221 */ /* 0x001fe20000010000 */
[----:B------:R-:W-:Y:S01]  /*4f00*/  IADD3 R19, R52, 0x40, RZ ;  /* 0x0000004034137810 */ /* 0x000fe20007ffe0ff */
[----:B------:R-:W-:Y:S01]  /*4f10*/  BSSY B0, `(.L_x_13330) ;  /* 0x0000015000007945 */ /* 0x000fe20003800000 */
        /* <DEDUP_REMOVED lines=10> */
[C---:B------:R-:W-:Y:S01]  /*4fc0*/  ISETP.GE.AND P1, PT, R120.reuse, 0x61, PT ;  /* 0x000000617800780c */ /* 0x040fe20003f26270 */
        /* <DEDUP_REMOVED lines=9> */
.L_x_13331:
[----:B0-----:R-:W-:Y:S05]  /*5060*/  BSYNC B0 ;  /* 0x0000000000007941 */ /* 0x001fea0003800000 */
.L_x_13330:
        /* <DEDUP_REMOVED lines=8> */
.L_x_13333:
[----:B------:R-:W-:Y:S05]  /*50f0*/  BSYNC B0 ;  /* 0x0000000000007941 */ /* 0x000fea0003800000 */
.L_x_13332:
        /* <DEDUP_REMOVED lines=8> */
.L_x_13335:
[----:B------:R-:W-:Y:S05]  /*5180*/  BSYNC B0 ;  /* 0x0000000000007941 */ /* 0x000fea0003800000 */
.L_x_13334:
        /* <DEDUP_REMOVED lines=8> */
.L_x_13337:
[----:B------:R-:W-:Y:S05]  /*5210*/  BSYNC B0 ;  /* 0x0000000000007941 */ /* 0x000fea0003800000 */
.L_x_13336:
        /* <DEDUP_REMOVED lines=8> */
.L_x_13339:
[----:B------:R-:W-:Y:S05]  /*52a0*/  BSYNC B0 ;  /* 0x0000000000007941 */ /* 0x000fea0003800000 */
.L_x_13338:
        /* <DEDUP_REMOVED lines=8> */
.L_x_13341:
[----:B------:R-:W-:Y:S05]  /*5330*/  BSYNC B0 ;  /* 0x0000000000007941 */ /* 0x000fea0003800000 */
.L_x_13340:
[----:B------:R-:W1:Y:S01]  /*5340*/  LDS R127, [R127.X4+0x7a0] ;  /* 0x0007a0007f7f7984 */ /* 0x000e620000004800 */
[----:B------:R-:W-:Y:S01]  /*5350*/  BSSY B0, `(.L_x_13342) ;  /* 0x0000004000007945 */ /* 0x000fe20003800000 */
[----:B------:R-:W-:Y:S05]  /*5360*/  @!P5 BRA `(.L_x_13343) ;  /* 0x000000200000d947 */ /* 0x000fea0003800000 */
[----:B------:R-:W-:-:S05]  /*5370*/  IADD3 R17, R121, R17, RZ ;  /* 0x0000001179117210 */ /* 0x000fca0007ffe0ff */
[----:B-1----:R1:W-:Y:S02]  /*5380*/  RED.E.ADD.F32.FTZ.RN.STRONG.GPU [R16.64], R127 ;  /* 0x0000007f1000798e */ /* 0x0023e4000c10e786 */
.L_x_13343:
[----:B------:R-:W-:Y:S05]  /*5390*/  BSYNC B0 ;  /* 0x0000000000007941 */ /* 0x000fea0003800000 */
.L_x_13342:
        /* <DEDUP_REMOVED lines=44> */
[C---:B------:R-:W-:Y:S02]  /*5660*/  FMUL.FTZ R108, R45.reuse, R88 ;  /* 0x000000582d6c7220 */ /* 0x040fe40000410000 */
        /* <DEDUP_REMOVED lines=8> */
[----:B------:R-:W-:Y:S01]  /*56f0*/  FMUL.FTZ R91, R45, R107 ;  /* 0x0000006b2d5b7220 */ /* 0x000fe20000410000 */
[----:B------:R-:W-:Y:S01]  /*5700*/  ISETP.GT.AND P0, PT, R63, 0xf, PT ;  /* 0x0000000f3f00780c */ /* 0x000fe20003f04270 */
[C---:B------:R-:W-:Y:S01]  /*5710*/  FFMA.FTZ R119, R44.reuse, R90, -R119 ;  /* 0x0000005a2c777223 */ /* 0x040fe20000010877 */
[----:B------:R-:W3:Y:S01]  /*5720*/  SHFL.DOWN PT, R121, R16, 0x10, 0x1f ;  /* 0x0a001f0010797f89 */ /* 0x000ee200000e0000 */
[----:B------:R-:W-:-:S02]  /*5730*/  FFMA.FTZ R108, R44, R111, -R91 ;  /* 0x0000006f2c6c7223 */ /* 0x000fc4000001085b */
[----:B------:R-:W-:Y:S02]  /*5740*/  FMUL.FTZ R91, R45, R90 ;  /* 0x0000005a2d5b7220 */ /* 0x000fe40000410000 */
[----:B------:R-:W-:Y:S02]  /*5750*/  FMUL.FTZ R108, R103, R108 ;  /* 0x0000006c676c7220 */ /* 0x000fe40000410000 */
[C---:B------:R-:W-:Y:S02]  /*5760*/  FMUL.FTZ R103, R45.reuse, R89 ;  /* 0x000000592d677220 */ /* 0x040fe40000410000 */
        /* <DEDUP_REMOVED lines=11> */
[----:B0-----:R-:W-:Y:S02]  /*5820*/  @!P0 FADD.FTZ R17, R17, R120 ;  /* 0x0000007811118221 */ /* 0x001fe40000010000 */
[----:B-1----:R-:W-:Y:S02]  /*5830*/  @!P0 FADD.FTZ R18, R18, R125 ;  /* 0x0000007d12128221 */ /* 0x002fe40000010000 */
        /* <DEDUP_REMOVED lines=27> */
.L_x_13345:
[----:B0-----:R-:W-:Y:S05]  /*59f0*/  BSYNC B0 ;  /* 0x0000000000007941 */ /* 0x001fea0003800000 */
.L_x_13344:
[----:B------:R-:W-:Y:S02]  /*5a00*/  IADD3 R99, R99, 0x1, RZ ;  /* 0x0000000163637810 */ /* 0x000fe40007ffe0ff */
[----:B------:R-:W-:-:S02]  /*5a10*/  IADD3 R98, P1, R98, 0x1, RZ ;  /* 0x0000000162627810 */ /* 0x000fc40007f3e0ff */
[----:B------:R-:W-:Y:S02]  /*5a20*/  ISETP.GE.AND P0, PT, R99, c[0x0][0x16c], PT ;  /* 0x00005b0063007a0c */ /* 0x000fe40003f06270 */
[----:B------:R-:W-:-:S11]  /*5a30*/  IADD3.X R97, RZ, R97, RZ, P1, !PT ;  /* 0x00000061ff617210 */ /* 0x000fd60000ffe4ff */
[----:B------:R-:W-:Y:S01]  /*5a40*/  @P0 CALL.REL.NOINC `(.L_x_13315) ;  /* 0x0000001000000944 */ /* 0x000fe20003c00000 */
[----:B------:R-:W-:Y:S05]  /*5a50*/  BRA `(.L_x_13346) ;  /* 0xffffccf000007947 */ /* 0x000fea000383ffff */
.L_x_13315:
[----:B------:R-:W-:Y:S01]  /*5a60*/  BAR.SYNC.DEFER_BLOCKING 0x0 ;  /* 0x0000000000007b1d */ /* 0x000fe20000010000 */
[-C--:B------:R-:W-:Y:S02]  /*5a70*/  ISETP.GE.AND P3, PT, R65, R78.reuse, PT ;  /* 0x0000004e4100720c */ /* 0x080fe40003f66270 */
        /* <DEDUP_REMOVED lines=15> */
[----:B------:R-:W3:Y:S04]  /*5b70*/  @!P2 LDG.E R32, [R16.64+0x80] ;  /* 0x000080061020a981 */ /* 0x000ee8000c1e1900 */
[----:B------:R-:W4:Y:S04]  /*5b80*/  @!P1 LDG.E R30, [R18.64+0x100] ;  /* 0x00010006121e9981 */ /* 0x000f28000c1e1900 */
[----:B------:R-:W5:Y:S01]  /*5b90*/  @!P0 LDG.E R34, [R22.64+0x180] ;  /* 0x0001800616228981 */ /* 0x000f62000c1e1900 */
[----:B------:R-:W-:Y:S01]  /*5ba0*/  ISETP.NE.AND P6, PT, R52, RZ, PT ;  /* 0x000000ff3400720c */ /* 0x000fe20003fc5270 */
[----:B------:R-:W-:Y:S01]  /*5bb0*/  IMAD R33, R47, c[0x0][0x2e0], RZ ;  /* 0x0000b8002f217a24 */ /* 0x000fe200078e02ff */
[----:B------:R-:W-:Y:S01]  /*5bc0*/  IADD3 R35, P4, R80, c[0x0][0x330], RZ ;  /* 0x0000cc0050237a10 */ /* 0x000fe20007f9e0ff */
[----:B------:R-:W-:Y:S02]  /*5bd0*/  BSSY B0, `(.L_x_13347) ;  /* 0x0000046000007945 */ /* 0x000fe40003800000 */
        /* <DEDUP_REMOVED lines=49> */
[C---:B------:R-:W-:Y:S02]  /*5ef0*/  LEA R8, P4, R22.reuse, R35, 0x2 ;  /* 0x0000002316087211 */ /* 0x040fe400078810ff */
        /* <DEDUP_REMOVED lines=19> */
.L_x_13348:
[----:B-12---:R-:W-:Y:S05]  /*6030*/  BSYNC B0 ;  /* 0x0000000000007941 */ /* 0x006fea0003800000 */
.L_x_13347:
        /* <DEDUP_REMOVED lines=37> */
.L_x_13350:
[----:B------:R-:W-:Y:S05]  /*6290*/  BSYNC B0 ;  /* 0x0000000000007941 */ /* 0x000fea0003800000 */
.L_x_13349:
[----:B------:R-:W-:Y:S01]  /*62a0*/  MOV R5, R13 ;  /* 0x0000000d00057202 */ /* 0x000fe20000000f00 */
[----:B------:R-:W-:Y:S01]  /*62b0*/  IMAD R7, R47, c[0x0][0x300], RZ ;  /* 0x0000c0002f077a24 */ /* 0x000fe200078e02ff */
[----:B------:R-:W-:Y:S02]  /*62c0*/  IADD3 R80, P1, R80, -0x180, RZ ;  /* 0xfffffe8050507810 */ /* 0x000fe40007f3e0ff */
[-C--:B------:R-:W-:Y:S01]  /*62d0*/  ISETP.GE.AND P0, PT, R67, R10.reuse, PT ;  /* 0x0000000a4300720c */ /* 0x080fe20003f06270 */
[----:B------:R-:W-:Y:S01]  /*62e0*/  IMAD.WIDE.U32 R4, R0, c[0x0][0x300], R4 ;  /* 0x0000c00000047a25 */ /* 0x000fe200078e0004 */
        /* <DEDUP_REMOVED lines=25> */
.L_x_13301:
        /* <DEDUP_REMOVED lines=13> */
[----:B-1----:R-:W1:Y:S02]  /*6550*/  SHFL.DOWN P1, R4, R3, 0x4, 0x1f ;  /* 0x08801f0003047f89 */ /* 0x002e640000020000 */
        /* <DEDUP_REMOVED lines=10> */
.L_x_13353:
[----:B-1----:R-:W-:Y:S05]  /*6600*/  BSYNC B0 ;  /* 0x0000000000007941 */ /* 0x002fea0003800000 */
.L_x_13352:
        /* <DEDUP_REMOVED lines=10> */
[----:B-1----:R-:W1:Y:S02]  /*66b0*/  SHFL.DOWN P0, R4, R3, 0x4, 0x1f ;  /* 0x08801f0003047f89 */ /* 0x002e640000000000 */
        /* <DEDUP_REMOVED lines=12> */
.L_x_13355:
[----:B------:R-:W2:Y:S02]  /*6780*/  S2R R15, SR_TID.X ;  /* 0x00000000000f7919 */ /* 0x000ea40000002100 */
.L_x_13356:
[----:B-1----:R-:W-:Y:S05]  /*6790*/  BSYNC B0 ;  /* 0x0000000000007941 */ /* 0x002fea0003800000 */
.L_x_13354:
[----:B--2---:R-:W-:-:S13]  /*67a0*/  ISETP.GE.AND P0, PT, R15, c[0x0][0x16c], PT ;  /* 0x00005b000f007a0c */ /* 0x004fda0003f06270 */
[----:B------:R-:W-:Y:S05]  /*67b0*/  @P0 EXIT ;  /* 0x000000000000094d */ /* 0x000fea0003800000 */
[C---:B------:R-:W-:Y:S02]  /*67c0*/  IMAD R3, R47.reuse, c[0x0][0x2a8], RZ ;  /* 0x0000aa002f037a24 */ /* 0x040fe400078e02ff */
[----:B------:R-:W-:Y:S02]  /*67d0*/  IMAD R47, R47, c[0x0][0x288], RZ ;  /* 0x0000a2002f2f7a24 */ /* 0x000fe400078e02ff */
[----:B------:R-:W-:-:S04]  /*67e0*/  IMAD.WIDE.U32 R6, R0, c[0x0][0x2a8], RZ ;  /* 0x0000aa0000067a25 */ /* 0x000fc800078e00ff */
[C---:B------:R-:W-:Y:S02]  /*67f0*/  IMAD R3, R0.reuse, c[0x0][0x2ac], R3 ;  /* 0x0000ab0000037a24 */ /* 0x040fe400078e0203 */
[C---:B------:R-:W-:Y:S02]  /*6800*/  IMAD R21, R0.reuse, c[0x0][0x28c], R47 ;  /* 0x0000a30000157a24 */ /* 0x040fe400078e022f */
[----:B0-----:R-:W-:Y:S01]  /*6810*/  IMAD.WIDE.U32 R8, R0, c[0x0][0x288], RZ ;  /* 0x0000a20000087a25 */ /* 0x001fe200078e00ff */
[----:B------:R-:W-:-:S04]  /*6820*/  IADD3 R23, R7, R3, RZ ;  /* 0x0000000307177210 */ /* 0x000fc80007ffe0ff */
[----:B------:R-:W-:Y:S02]  /*6830*/  IADD3 R21, R9, R21, RZ ;  /* 0x0000001509157210 */ /* 0x000fe40007ffe0ff */
.L_x_13357:
        /* <DEDUP_REMOVED lines=28> */
.L_x_13358:
        /* <DEDUP_REMOVED lines=16> */
.L_x_14762:


//--------------------- .text._Z25selective_scan_bwd_kernelI32Selective_Scan_bwd_kernel_traitsILi32ELi4ELb0ELb1ELb0ELb0ELb0EfN3c107complexIfEEEEv12SSMParamsBwd --------------------------
	.section	.text._Z25selective_scan_bwd_kernelI32Selective_Scan_bwd_kernel_traitsILi32ELi4ELb0ELb1ELb0ELb0ELb0EfN3c107complexIfEEEEv12SSMParamsBwd,"ax",@progbits
	.sectioninfo	@"SHI_REGISTERS=157"
	.align	128
        .global         _Z25selective_scan_bwd_kernelI32Selective_Scan_bwd_kernel_traitsILi32ELi4ELb0ELb1ELb0ELb0ELb0EfN3c107complexIfEEEEv12SSMParamsBwd
        .type           _Z25selective_scan_bwd_kernelI32Selective_Scan_bwd_kernel_traitsILi32ELi4ELb0ELb1ELb0ELb0ELb0EfN3c107complexIfEEEEv12SSMParamsBwd,@function
        .size           _Z25selective_scan_bwd_kernelI32Selective_Scan_bwd_kernel_traitsILi32ELi4ELb0ELb1ELb0ELb0ELb0EfN3c107complexIfEEEEv12SSMParamsBwd,(.L_x_14763 - _Z25selective_scan_bwd_kernelI32Selective_Scan_bwd_kernel_traitsILi32ELi4ELb0ELb1ELb0ELb0ELb0EfN3c107complexIfEEEEv12SSMParamsBwd)
        .other          _Z25selective_scan_bwd_kernelI32Selective_Scan_bwd_kernel_traitsILi32ELi4ELb0ELb1ELb0ELb0ELb0EfN3c107complexIfEEEEv12SSMParamsBwd,@"STO_CUDA_ENTRY STV_DEFAULT"
_Z25selective_scan_bwd_kernelI32Selective_Scan_bwd_kernel_traitsILi32ELi4ELb0ELb1ELb0ELb0ELb0EfN3c107complexIfEEEEv12SSMParamsBwd:
.text._Z25selective_scan_bwd_kernelI32Selective_Scan_bwd_kernel_traitsILi32ELi4ELb0ELb1ELb0ELb0ELb0EfN3c107complexIfEEEEv12SSMParamsBwd:
[----:B------:R-:W-:Y:S02]  /*0000*/  MOV R1, c[0x0][0x28] ;  /* 0x00000a0000017a02 */ /* 0x000fe40000000f00 */
[----:B------:R-:W-:Y:S01]  /*0010*/  IABS R11, c[0x0][0x178] ;  /* 0x00005e00000b7a13 */ /* 0x000fe20000000000 */
[----:B------:R-:W0:Y:S01]  /*0020*/  S2R R97, SR_CTAID.Y ;  /* 0x0000000000617919 */ /* 0x000e220000002600 */
[----:B------:R-:W-:Y:S01]  /*0030*/  ISETP.NE.U32.AND P0, PT, RZ, c[0x0][0x238], PT ;  /* 0x00008e00ff007a0c */ /* 0x000fe20003f05070 */
[----:B------:R-:W-:Y:S01]  /*0040*/  CS2R R92, SRZ ;  /* 0x00000000005c7805 */ /* 0x000fe2000001ff00 */
[----:B------:R-:W1:Y:S01]  /*0050*/  I2F.RP R0, R11 ;  /* 0x0000000b00007306 */ /* 0x000e620000209400 */
[----:B------:R-:W-:Y:S01]  /*0060*/  ULDC.64 UR4, c[0x0][0x118] ;  /* 0x0000460000047ab9 */ /* 0x000fe20000000a00 */
[----:B------:R-:W-:Y:S01]  /*0070*/  ISETP.NE.AND.EX P0, PT, RZ, c[0x0][0x23c], PT, P0 ;  /* 0x00008f00ff007a0c */ /* 0x000fe20003f05300 */
[----:B------:R-:W-:Y:S01]  /*0080*/  CS2R R90, SRZ ;  /* 0x00000000005a7805 */ /* 0x000fe2000001ff00 */
[----:B------:R-:W-:Y:S01]  /*0090*/  ISETP.NE.U32.AND P1, PT, RZ, c[0x0][0x250], PT ;  /* 0x00009400ff007a0c */ /* 0x000fe20003f25070 */
[----:B------:R-:W2:Y:S03]  /*00a0*/  S2R R88, SR_CTAID.X ;  /* 0x0000000000587919 */ /* 0x000ea60000002500 */
[----:B------:R-:W-:Y:S01]  /*00b0*/  ISETP.NE.AND.EX P1, PT, RZ, c[0x0][0x254], PT, P1 ;  /* 0x00009500ff007a0c */ /* 0x000fe20003f25310 */
[----:B-1----:R-:W1:Y:S01]  /*00c0*/  MUFU.RCP R0, R0 ;  /* 0x0000000000007308 */ /* 0x002e620000001000 */
[----:B0-----:R-:W-:-:S05]  /*00d0*/  SHF.R.S32.HI R94, RZ, 0x1f, R97 ;  /* 0x0000001fff5e7819 */ /* 0x001fca0000011461 */
[----:B------:R-:W-:-:S06]  /*00e0*/  @P0 LEA R2, P2, R97, c[0x0][0x238], 0x2 ;  /* 0x00008e0061020a11 */ /* 0x000fcc00078410ff */
[C---:B------:R-:W-:Y:S02]  /*00f0*/  @P1 LEA R4, P3, R97.reuse, c[0x0][0x250], 0x2 ;  /* 0x0000940061041a11 */ /* 0x040fe400078610ff */
[C---:B------:R-:W-:Y:S02]  /*0100*/  @P0 LEA.HI.X R3, R97.reuse, c[0x0][0x23c], R94, 0x2, P2 ;  /* 0x00008f0061030a11 */ /* 0x040fe400010f145e */
[----:B--2---:R-:W-:Y:S02]  /*0110*/  SHF.R.S32.HI R86, RZ, 0x1f, R88 ;  /* 0x0000001fff567819 */ /* 0x004fe40000011458 */
[----:B------:R-:W-:Y:S01]  /*0120*/  @P1 LEA.HI.X R5, R97, c[0x0][0x254], R94, 0x2, P3 ;  /* 0x0000950061051a11 */ /* 0x000fe200018f145e */
[----:B------:R0:W5:Y:S01]  /*0130*/  @P0 LDG.E R92, [R2.64] ;  /* 0x00000004025c0981 */ /* 0x000162000c1e1900 */
[----:B-1----:R-:W-:-:S03]  /*0140*/  IADD3 R6, R0, 0xffffffe, RZ ;  /* 0x0ffffffe00067810 */ /* 0x002fc60007ffe0ff */
[----:B------:R1:W5:Y:S01]  /*0150*/  @P1 LDG.E R90, [R4.64] ;  /* 0x00000004045a1981 */ /* 0x000362000c1e1900 */
[----:B------:R2:W3:Y:S01]  /*0160*/  F2I.FTZ.U32.TRUNC.NTZ R7, R6 ;  /* 0x0000000600077305 */ /* 0x0004e2000021f000 */
[----:B------:R-:W-:Y:S01]  /*0170*/  ISETP.NE.AND P1, PT, RZ, c[0x0][0x178], PT ;  /* 0x00005e00ff007a0c */ /* 0x000fe20003f25270 */
[C---:B------:R-:W-:Y:S01]  /*0180*/  IMAD R13, R86.reuse, c[0x0][0x278], RZ ;  /* 0x00009e00560d7a24 */ /* 0x040fe200078e02ff */
[----:B------:R-:W-:Y:S01]  /*0190*/  MOV R12, c[0x0][0x174] ;  /* 0x00005d00000c7a02 */ /* 0x000fe20000000f00 */
[----:B------:R-:W-:Y:S01]  /*01a0*/  IMAD R15, R86, c[0x0][0x190], RZ ;  /* 0x00006400560f7a24 */ /* 0x000fe200078e02ff */
[----:B0-----:R-:W-:Y:S01]  /*01b0*/  IABS R2, R97 ;  /* 0x0000006100027213 */ /* 0x001fe20000000000 */
[C---:B------:R-:W-:Y:S01]  /*01c0*/  IMAD R13, R88.reuse, c[0x0][0x27c], R13 ;  /* 0x00009f00580d7a24 */ /* 0x040fe200078e020d */
[----:B------:R-:W-:Y:S01]  /*01d0*/  MOV R29, c[0x0][0x298] ;  /* 0x0000a600001d7a02 */ /* 0x000fe20000000f00 */
[C---:B------:R-:W-:Y:S01]  /*01e0*/  IMAD R17, R88.reuse, c[0x0][0x194], R15 ;  /* 0x0000650058117a24 */ /* 0x040fe200078e020f */
[----:B--2---:R-:W-:Y:S01]  /*01f0*/  HFMA2.MMA R6, -RZ, RZ, 0, 0 ;  /* 0x00000000ff067435 */ /* 0x004fe200000001ff */
[----:B-1----:R-:W-:Y:S01]  /*0200*/  IMAD.WIDE.U32 R4, R88, c[0x0][0x1e0], RZ ;  /* 0x0000780058047a25 */ /* 0x002fe200078e00ff */
[----:B------:R-:W-:Y:S01]  /*0210*/  CS2R R24, SRZ ;  /* 0x0000000000187805 */ /* 0x000fe2000001ff00 */
[----:B------:R-:W-:Y:S01]  /*0220*/  CS2R R26, SRZ ;  /* 0x00000000001a7805 */ /* 0x000fe2000001ff00 */
[----:B---3--:R-:W-:-:S05]  /*0230*/  IADD3 R8, RZ, -R7, RZ ;  /* 0x80000007ff087210 */ /* 0x008fca0007ffe0ff */
[----:B------:R-:W-:-:S04]  /*0240*/  IMAD R9, R8, R11, RZ ;  /* 0x0000000b08097224 */ /* 0x000fc800078e02ff */
[----:B------:R-:W-:Y:S01]  /*0250*/  IMAD.HI.U32 R7, R7, R9, R6 ;  /* 0x0000000907077227 */ /* 0x000fe200078e0006 */
[----:B------:R-:W-:-:S03]  /*0260*/  LOP3.LUT R6, R97, c[0x0][0x178], RZ, 0x3c, !PT ;  /* 0x00005e0061067a12 */ /* 0x000fc600078e3cff */
[----:B------:R-:W-:Y:S01]  /*0270*/  IMAD R9, R86, c[0x0][0x1e0], RZ ;  /* 0x0000780056097a24 */ /* 0x000fe200078e02ff */
[----:B------:R-:W-:Y:S01]  /*0280*/  ISETP.GE.AND P3, PT, R6, RZ, PT ;  /* 0x000000ff0600720c */ /* 0x000fe20003f66270 */
[----:B------:R-:W-:-:S04]  /*0290*/  IMAD.HI.U32 R95, R7, R2, RZ ;  /* 0x00000002075f7227 */ /* 0x000fc800078e00ff */
[----:B------:R-:W-:Y:S01]  /*02a0*/  IMAD R7, R86, c[0x0][0x1d0], RZ ;  /* 0x0000740056077a24 */ /* 0x000fe200078e02ff */
[----:B------:R-:W-:Y:S01]  /*02b0*/  IADD3 R0, -R95, RZ, RZ ;  /* 0x000000ff5f007210 */ /* 0x000fe20007ffe1ff */
[C---:B------:R-:W-:Y:S02]  /*02c0*/  IMAD R9, R88.reuse, c[0x0][0x1e4], R9 ;  /* 0x0000790058097a24 */ /* 0x040fe400078e0209 */
[C---:B------:R-:W-:Y:S02]  /*02d0*/  IMAD R7, R88.reuse, c[0x0][0x1d4], R7 ;  /* 0x0000750058077a24 */ /* 0x040fe400078e0207 */
        /* <DEDUP_REMOVED lines=8> */
[----:B------:R-:W-:Y:S01]  /*0360*/  IMAD.WIDE.U32 R2, R97, c[0x0][0x1d8], R2 ;  /* 0x0000760061027a25 */ /* 0x000fe200078e0002 */
[----:B------:R-:W-:Y:S02]  /*0370*/  IADD3 R7, R7, R13, RZ ;  /* 0x0000000d07077210 */ /* 0x000fe40007ffe0ff */
[----:B------:R-:W-:Y:S02]  /*0380*/  LEA R13, R12, 0xffffff00, 0x8 ;  /* 0xffffff000c0d7811 */ /* 0x000fe400078e40ff */
[-C--:B------:R-:W-:Y:S02]  /*0390*/  @!P2 IADD3 R0, R0, -R11.reuse, RZ ;  /* 0x8000000b0000a210 */ /* 0x080fe40007ffe0ff */
[----:B------:R-:W-:Y:S02]  /*03a0*/  @!P2 IADD3 R95, R95, 0x1, RZ ;  /* 0x000000015f5fa810 */ /* 0x000fe40007ffe0ff */
[----:B------:R-:W-:Y:S01]  /*03b0*/  ISETP.GE.U32.AND P0, PT, R0, R11, PT ;  /* 0x0000000b0000720c */ /* 0x000fe20003f06070 */
[----:B------:R-:W-:Y:S01]  /*03c0*/  IMAD R0, R94, c[0x0][0x1d8], RZ ;  /* 0x000076005e007a24 */ /* 0x000fe200078e02ff */
[----:B------:R-:W-:-:S03]  /*03d0*/  LEA R11, R12, 0xffffff80, 0x7 ;  /* 0xffffff800c0b7811 */ /* 0x000fc600078e38ff */
[----:B------:R-:W-:Y:S01]  /*03e0*/  IMAD R0, R97, c[0x0][0x1dc], R0 ;  /* 0x0000770061007a24 */ /* 0x000fe200078e0200 */
[----:B------:R-:W-:-:S07]  /*03f0*/  SHF.R.S32.HI R15, RZ, 0x1f, R11 ;  /* 0x0000001fff0f7819 */ /* 0x000fce000001140b */
[----:B------:R-:W-:Y:S02]  /*0400*/  @P0 IADD3 R95, R95, 0x1, RZ ;  /* 0x000000015f5f0810 */ /* 0x000fe40007ffe0ff */
[----:B------:R-:W-:Y:S02]  /*0410*/  IADD3 R83, P0, R11, R2, RZ ;  /* 0x000000020b537210 */ /* 0x000fe40007f1e0ff */
[----:B------:R-:W-:Y:S02]  /*0420*/  @!P3 IADD3 R95, -R95, RZ, RZ ;  /* 0x000000ff5f5fb210 */ /* 0x000fe40007ffe1ff */
[----:B------:R-:W-:Y:S02]  /*0430*/  @!P1 LOP3.LUT R95, RZ, c[0x0][0x178], RZ, 0x33, !PT ;  /* 0x00005e00ff5f9a12 */ /* 0x000fe400078e33ff */
[----:B------:R-:W-:Y:S01]  /*0440*/  IADD3.X R10, R15, R3, R0, P0, !PT ;  /* 0x000000030f0a7210 */ /* 0x000fe200007fe400 */
[----:B------:R-:W-:Y:S01]  /*0450*/  IMAD.WIDE.U32 R2, R97, c[0x0][0x1e8], R4 ;  /* 0x00007a0061027a25 */ /* 0x000fe200078e0004 */
[----:B------:R-:W-:-:S02]  /*0460*/  ISETP.GE.AND P3, PT, R12, 0x1, PT ;  /* 0x000000010c00780c */ /* 0x000fc40003f66270 */
[----:B------:R-:W-:Y:S01]  /*0470*/  SHF.R.S32.HI R115, RZ, 0x1f, R95 ;  /* 0x0000001fff737819 */ /* 0x000fe2000001145f */
[C---:B------:R-:W-:Y:S01]  /*0480*/  IMAD R0, R94.reuse, c[0x0][0x1e8], RZ ;  /* 0x00007a005e007a24 */ /* 0x040fe200078e02ff */
[----:B------:R-:W-:Y:S01]  /*0490*/  IADD3 R81, P1, R11, R2, RZ ;  /* 0x000000020b517210 */ /* 0x000fe20007f3e0ff */
[----:B------:R-:W-:Y:S01]  /*04a0*/  IMAD R12, R94, c[0x0][0x280], RZ ;  /* 0x0000a0005e0c7a24 */ /* 0x000fe200078e02ff */
[----:B------:R-:W-:Y:S01]  /*04b0*/  ISETP.NE.U32.AND P0, PT, RZ, c[0x0][0x260], PT ;  /* 0x00009800ff007a0c */ /* 0x000fe20003f05070 */
[----:B------:R-:W-:-:S03]  /*04c0*/  IMAD.WIDE.U32 R4, R97, c[0x0][0x280], R6 ;  /* 0x0000a00061047a25 */ /* 0x000fc600078e0006 */
[----:B------:R-:W-:Y:S01]  /*04d0*/  ISETP.NE.AND.EX P0, PT, RZ, c[0x0][0x264], PT, P0 ;  /* 0x00009900ff007a0c */ /* 0x000fe20003f05300 */
[----:B------:R-:W-:Y:S01]  /*04e0*/  IMAD R0, R97, c[0x0][0x1ec], R0 ;  /* 0x00007b0061007a24 */ /* 0x000fe200078e0200 */
[----:B------:R-:W-:Y:S01]  /*04f0*/  IADD3 R11, P2, R11, R4, RZ ;  /* 0x000000040b0b7210 */ /* 0x000fe20007f5e0ff */
[----:B------:R-:W-:Y:S02]  /*0500*/  IMAD R12, R97, c[0x0][0x284], R12 ;  /* 0x0000a100610c7a24 */ /* 0x000fe400078e020c */
[----:B------:R-:W-:Y:S01]  /*0510*/  IMAD R14, R115, c[0x0][0x1a8], RZ ;  /* 0x00006a00730e7a24 */ /* 0x000fe200078e02ff */
[----:B------:R-:W-:Y:S01]  /*0520*/  IADD3.X R2, R15, R3, R0, P1, !PT ;  /* 0x000000030f027210 */ /* 0x000fe20000ffe400 */
[----:B------:R-:W-:Y:S01]  /*0530*/  IMAD.WIDE.U32 R8, R95, c[0x0][0x1a8], R8 ;  /* 0x00006a005f087a25 */ /* 0x000fe200078e0008 */
[----:B------:R-:W-:Y:S02]  /*0540*/  IADD3.X R4, R15, R5, R12, P2, !PT ;  /* 0x000000050f047210 */ /* 0x000fe400017fe40c */
[----:B------:R-:W-:Y:S01]  /*0550*/  LEA R84, P1, R83, c[0x0][0x240], 0x2 ;  /* 0x0000900053547a11 */ /* 0x000fe200078210ff */
[----:B------:R-:W-:Y:S01]  /*0560*/  IMAD R7, R95, c[0x0][0x1ac], R14 ;  /* 0x00006b005f077a24 */ /* 0x000fe200078e020e */
[----:B------:R-:W-:-:S02]  /*0570*/  LEA R82, P2, R81, c[0x0][0x248], 0x2 ;  /* 0x0000920051527a11 */ /* 0x000fc400078410ff */
[----:B------:R-:W-:Y:S02]  /*0580*/  IADD3 R77, P4, R13, R8, RZ ;  /* 0x000000080d4d7210 */ /* 0x000fe40007f9e0ff */
[----:B------:R-:W-:Y:S02]  /*0590*/  IADD3 R8, R9, R7, RZ ;  /* 0x0000000709087210 */ /* 0x000fe40007ffe0ff */
[----:B------:R-:W-:Y:S02]  /*05a0*/  LEA.HI.X R83, R83, c[0x0][0x244], R10, 0x2, P1 ;  /* 0x0000910053537a11 */ /* 0x000fe400008f140a */
[----:B------:R-:W-:Y:S02]  /*05b0*/  LEA.HI.X R81, R81, c[0x0][0x24c], R2, 0x2, P2 ;  /* 0x0000930051517a11 */ /* 0x000fe400010f1402 */
[----:B------:R-:W-:Y:S02]  /*05c0*/  ISETP.NE.U32.AND P1, PT, RZ, c[0x0][0x328], PT ;  /* 0x0000ca00ff007a0c */ /* 0x000fe40003f25070 */
[----:B------:R-:W-:-:S02]  /*05d0*/  ISETP.NE.U32.AND P2, PT, RZ, c[0x0][0x348], PT ;  /* 0x0000d200ff007a0c */ /* 0x000fc40003f45070 */
[----:B------:R-:W-:Y:S02]  /*05e0*/  LEA.HI.X.SX32 R0, R13, R8, 0x1, P4 ;  /* 0x000000080d007211 */ /* 0x000fe400020f0eff */
[C---:B------:R-:W-:Y:S02]  /*05f0*/  LEA R78, P5, R77.reuse, c[0x0][0x228], 0x2 ;  /* 0x00008a004d4e7a11 */ /* 0x040fe400078a10ff */
[----:B------:R-:W-:Y:S02]  /*0600*/  ISETP.NE.AND.EX P1, PT, RZ, c[0x0][0x32c], PT, P1 ;  /* 0x0000cb00ff007a0c */ /* 0x000fe40003f25310 */
[----:B------:R-:W-:Y:S02]  /*0610*/  ISETP.NE.AND.EX P2, PT, RZ, c[0x0][0x34c], PT, P2 ;  /* 0x0000d300ff007a0c */ /* 0x000fe40003f45320 */
[----:B------:R-:W-:Y:S01]  /*0620*/  LEA.HI.X R77, R77, c[0x0][0x22c], R0, 0x2, P5 ;  /* 0x00008b004d4d7a11 */ /* 0x000fe200028f1400 */
[----:B------:R-:W-:Y:S01]  /*0630*/  @P0 IMAD R0, R88, c[0x0][0x164], R97 ;  /* 0x0000590058000a24 */ /* 0x000fe200078e0261 */
[----:B------:R-:W-:-:S02]  /*0640*/  MOV R2, c[0x0][0x29c] ;  /* 0x0000a70000027a02 */ /* 0x000fc40000000f00 */
[C---:B------:R-:W-:Y:S01]  /*0650*/  LEA R80, P4, R11.reuse, c[0x0][0x308], 0x2 ;  /* 0x0000c2000b507a11 */ /* 0x040fe200078810ff */
[----:B------:R-:W-:Y:S01]  /*0660*/  @P0 IMAD R0, R0, c[0x0][0x174], RZ ;  /* 0x00005d0000000a24 */ /* 0x000fe200078e02ff */
[----:B------:R-:W-:Y:S02]  /*0670*/  SHF.R.U32.HI R3, RZ, 0x1, R2 ;  /* 0x00000001ff037819 */ /* 0x000fe40000011602 */
[----:B------:R-:W-:Y:S01]  /*0680*/  @P0 MOV R5, 0x10 ;  /* 0x0000001000050802 */ /* 0x000fe20000000f00 */
[----:B------:R-:W-:Y:S01]  /*0690*/  @P0 IMAD R0, R0, c[0x0][0x16c], RZ ;  /* 0x00005b0000000a24 */ /* 0x000fe200078e02ff */
[----:B------:R-:W-:Y:S01]  /*06a0*/  LEA.HI.X R79, R11, c[0x0][0x30c], R4, 0x2, P4 ;  /* 0x0000c3000b4f7a11 */ /* 0x000fe200020f1404 */
[----:B------:R-:W-:Y:S01]  /*06b0*/  IMAD R4, R3, R88, RZ ;  /* 0x0000005803047224 */ /* 0x000fe200078e02ff */
[----:B------:R-:W-:Y:S01]  /*06c0*/  SHF.R.U64 R29, R29, 0x1, R2 ;  /* 0x000000011d1d7819 */ /* 0x000fe20000001202 */
[----:B------:R-:W-:Y:S01]  /*06d0*/  @P0 IMAD.WIDE R2, R0, R5, c[0x0][0x260] ;  /* 0x0000980000020625 */ /* 0x000fe200078e0205 */
[C---:B------:R-:W-:Y:S01]  /*06e0*/  @P1 LEA R24, P4, R97.reuse, c[0x0][0x328], 0x2 ;  /* 0x0000ca0061181a11 */ /* 0x040fe200078810ff */
[----:B------:R-:W-:Y:S01]  /*06f0*/  @!P0 CS2R R2, SRZ ;  /* 0x0000000000028805 */ /* 0x000fe2000001ff00 */
[C---:B------:R-:W-:Y:S01]  /*0700*/  @P2 LEA R26, P5, R97.reuse, c[0x0][0x348], 0x2 ;  /* 0x0000d200611a2a11 */ /* 0x040fe200078a10ff */
[----:B------:R-:W-:Y:S01]  /*0710*/  IMAD R31, R86, R29, R4 ;  /* 0x0000001d561f7224 */ /* 0x000fe200078e0204 */
[----:B------:R-:W-:-:S02]  /*0720*/  @P1 LEA.HI.X R25, R97, c[0x0][0x32c], R94, 0x2, P4 ;  /* 0x0000cb0061191a11 */ /* 0x000fc400020f145e */
[----:B------:R-:W-:Y:S01]  /*0730*/  @P2 LEA.HI.X R27, R97, c[0x0][0x34c], R94, 0x2, P5 ;  /* 0x0000d300611b2a11 */ /* 0x000fe200028f145e */
[----:B------:R-:W-:Y:S05]  /*0740*/  @!P3 BRA `(.L_x_13359) ;  /* 0x000041600000b947 */ /* 0x000fea0003800000 */
[----:B------:R-:W0:Y:S01]  /*0750*/  S2R R89, SR_TID.X ;  /* 0x0000000000597919 */ /* 0x000e220000002100 */
[----:B------:R-:W-:Y:S01]  /*0760*/  IMAD.WIDE.U32 R28, R29, R88, RZ ;  /* 0x000000581d1c7225 */ /* 0x000fe200078e00ff */
[----:B------:R-:W-:Y:S02]  /*0770*/  MOV R91, RZ ;  /* 0x000000ff005b7202 */ /* 0x000fe40000000f00 */
[----:B------:R-:W1:Y:S01]  /*0780*/  S2R R76, SR_LANEID ;  /* 0x00000000004c7919 */ /* 0x000e620000000000 */
[----:B------:R-:W-:Y:S01]  /*0790*/  IMAD R0, R115, c[0x0][0x2a0], RZ ;  /* 0x0000a80073007a24 */ /* 0x000fe200078e02ff */
[----:B------:R-:W-:Y:S02]  /*07a0*/  IADD3 R31, R29, R31, RZ ;  /* 0x0000001f1d1f7210 */ /* 0x000fe40007ffe0ff */
[----:B------:R-:W-:Y:S01]  /*07b0*/  MOV R30, R28 ;  /* 0x0000001c001e7202 */ /* 0x000fe20000000f00 */
[----:B------:R-:W-:Y:S01]  /*07c0*/  IMAD R85, R95, c[0x0][0x2a4], R0 ;  /* 0x0000a9005f557a24 */ /* 0x000fe200078e0200 */
[----:B------:R-:W-:-:S02]  /*07d0*/  MOV R75, RZ ;  /* 0x000000ff004b7202 */ /* 0x000fc40000000f00 */
[----:B------:R-:W-:Y:S01]  /*07e0*/  MOV R93, RZ ;  /* 0x000000ff005d7202 */ /* 0x000fe20000000f00 */
[----:B------:R-:W-:-:S05]  /*07f0*/  IMAD.WIDE.U32 R4, R95, c[0x0][0x2a0], R30 ;  /* 0x0000a8005f047a25 */ /* 0x000fca00078e001e */
[----:B------:R-:W-:Y:S02]  /*0800*/  IADD3 R85, R5, R85, RZ ;  /* 0x0000005505557210 */ /* 0x000fe40007ffe0ff */
[C---:B------:R-:W-:Y:S02]  /*0810*/  LEA R87, P0, R4.reuse, c[0x0][0x318], 0x3 ;  /* 0x0000c60004577a11 */ /* 0x040fe400078018ff */
[C---:B0-----:R-:W-:Y:S02]  /*0820*/  SHF.L.U32 R0, R89.reuse, 0x2, RZ ;  /* 0x0000000259007819 */ /* 0x041fe400000006ff */
[----:B------:R-:W-:Y:S02]  /*0830*/  LEA.HI.X R85, R4, c[0x0][0x31c], R85, 0x3, P0 ;  /* 0x0000c70004557a11 */ /* 0x000fe400000f1c55 */
[----:B------:R-:W-:Y:S02]  /*0840*/  LOP3.LUT R0, R0, 0xffffff80, RZ, 0xc0, !PT ;  /* 0xffffff8000007812 */ /* 0x000fe400078ec0ff */
[----:B------:R-:W-:-:S02]  /*0850*/  SHF.L.U32 R74, R89, 0x3, RZ ;  /* 0x00000003594a7819 */ /* 0x000fc400000006ff */
[----:B------:R-:W-:Y:S02]  /*0860*/  LOP3.LUT R73, R0, 0x1f, R89, 0xf8, !PT ;  /* 0x0000001f00497812 */ /* 0x000fe400078ef859 */
[C---:B------:R-:W-:Y:S02]  /*0870*/  IADD3 R72, R89.reuse, 0x20, RZ ;  /* 0x0000002059487810 */ /* 0x040fe40007ffe0ff */
[C---:B------:R-:W-:Y:S02]  /*0880*/  IADD3 R4, R89.reuse, 0x40, RZ ;  /* 0x0000004059047810 */ /* 0x040fe40007ffe0ff */
[C---:B------:R-:W-:Y:S02]  /*0890*/  IADD3 R70, R89.reuse, 0x60, RZ ;  /* 0x0000006059467810 */ /* 0x040fe40007ffe0ff */
[C---:B------:R-:W-:Y:S02]  /*08a0*/  IADD3 R6, R89.reuse, 0x80, RZ ;  /* 0x0000008059067810 */ /* 0x040fe40007ffe0ff */
[----:B------:R-:W-:-:S02]  /*08b0*/  IADD3 R68, R89, 0xa0, RZ ;  /* 0x000000a059447810 */ /* 0x000fc40007ffe0ff */
[C---:B------:R-:W-:Y:S02]  /*08c0*/  IADD3 R8, R89.reuse, 0xc0, RZ ;  /* 0x000000c059087810 */ /* 0x040fe40007ffe0ff */
[C---:B------:R-:W-:Y:S02]  /*08d0*/  IADD3 R66, R89.reuse, 0xe0, RZ ;  /* 0x000000e059427810 */ /* 0x040fe40007ffe0ff */
[----:B------:R-:W-:Y:S02]  /*08e0*/  IADD3 R32, R0, R73, RZ ;  /* 0x0000004900207210 */ /* 0x000fe40007ffe0ff */
[----:B------:R-:W-:Y:S02]  /*08f0*/  LOP3.LUT R114, R89, 0x1f, RZ, 0xc0, !PT ;  /* 0x0000001f59727812 */ /* 0x000fe400078ec0ff */
[----:B------:R-:W-:Y:S02]  /*0900*/  LEA.HI.SX32 R74, R74, R74, 0x1b ;  /* 0x0000004a4a4a7211 */ /* 0x000fe400078fdaff */
[----:B------:R-:W-:-:S02]  /*0910*/  LEA.HI.SX32 R72, R72, R89, 0x1b ;  /* 0x0000005948487211 */ /* 0x000fc400078fdaff */
[-C--:B------:R-:W-:Y:S02]  /*0920*/  LEA.HI.SX32 R71, R4, R89.reuse, 0x1b ;  /* 0x0000005904477211 */ /* 0x080fe400078fdaff */
[-C--:B------:R-:W-:Y:S02]  /*0930*/  LEA.HI.SX32 R70, R70, R89.reuse, 0x1b ;  /* 0x0000005946467211 */ /* 0x080fe400078fdaff */
[-C--:B------:R-:W-:Y:S02]  /*0940*/  LEA.HI.SX32 R69, R6, R89.reuse, 0x1b ;  /* 0x0000005906457211 */ /* 0x080fe400078fdaff */
[-C--:B------:R-:W-:Y:S02]  /*0950*/  LEA.HI.SX32 R68, R68, R89.reuse, 0x1b ;  /* 0x0000005944447211 */ /* 0x080fe400078fdaff */
[-C--:B------:R-:W-:Y:S02]  /*0960*/  LEA.HI.SX32 R67, R8, R89.reuse, 0x1b ;  /* 0x0000005908437211 */ /* 0x080fe400078fdaff */
[----:B------:R-:W-:-:S02]  /*0970*/  LEA.HI.SX32 R66, R66, R89, 0x1b ;  /* 0x0000005942427211 */ /* 0x000fc400078fdaff */
        /* <DEDUP_REMOVED lines=8> */
.L_x_13396:
[----:B------:R-:W-:Y:S01]  /*0a00*/  IADD3 R112, -R75, c[0x0][0x174], RZ ;  /* 0x00005d004b707a10 */ /* 0x000fe20007ffe1ff */
[----:B------:R-:W-:Y:S01]  /*0a10*/  BAR.SYNC.DEFER_BLOCKING 0x0 ;  /* 0x0000000000007b1d */ /* 0x000fe20000010000 */
[C---:B------:R-:W-:Y:S01]  /*0a20*/  LOP3.LUT R11, R73.reuse, 0x20, RZ, 0xfc, !PT ;  /* 0x00000020490b7812 */ /* 0x040fe200078efcff */
[----:B------:R-:W-:Y:S01]  /*0a30*/  HFMA2.MMA R7, -RZ, RZ, 0, 0 ;  /* 0x00000000ff077435 */ /* 0x000fe200000001ff */
[----:B------:R-:W-:Y:S01]  /*0a40*/  LEA R58, R112, 0xffffff80, 0x7 ;  /* 0xffffff80703a7811 */ /* 0x000fe200078e38ff */
[----:B------:R-:W-:Y:S01]  /*0a50*/  HFMA2.MMA R13, -RZ, RZ, 0, 0 ;  /* 0x00000000ff0d7435 */ /* 0x000fe200000001ff */
[----:B------:R-:W-:Y:S01]  /*0a60*/  LOP3.LUT R15, R73, 0x40, RZ, 0xfc, !PT ;  /* 0x00000040490f7812 */ /* 0x000fe200078efcff */
[----:B0-----:R-:W-:Y:S01]  /*0a70*/  HFMA2.MMA R21, -RZ, RZ, 0, 0 ;  /* 0x00000000ff157435 */ /* 0x001fe200000001ff */
[----:B------:R-:W-:-:S02]  /*0a80*/  IADD3 R0, -R58, c[0x0][0x168], RZ ;  /* 0x00005a003a007a10 */ /* 0x000fc40007ffe1ff */
[C---:B------:R-:W-:Y:S02]  /*0a90*/  LOP3.LUT R17, R73.reuse, 0x60, RZ, 0xfc, !PT ;  /* 0x0000006049117812 */ /* 0x040fe400078efcff */
[-C--:B------:R-:W-:Y:S02]  /*0aa0*/  ISETP.GE.AND P0, PT, R73, R0.reuse, PT ;  /* 0x000000004900720c */ /* 0x080fe40003f06270 */
[-C--:B------:R-:W-:Y:S02]  /*0ab0*/  ISETP.GE.AND P1, PT, R11, R0.reuse, PT ;  /* 0x000000000b00720c */ /* 0x080fe40003f26270 */
[-C--:B------:R-:W-:Y:S02]  /*0ac0*/  ISETP.GE.AND P2, PT, R15, R0.reuse, PT ;  /* 0x000000000f00720c */ /* 0x080fe40003f46270 */
[----:B------:R-:W-:Y:S02]  /*0ad0*/  ISETP.GE.AND P3, PT, R17, R0, PT ;  /* 0x000000001100720c */ /* 0x000fe40003f66270 */
[----:B------:R-:W-:-:S02]  /*0ae0*/  MOV R4, R84 ;  /* 0x0000005400047202 */ /* 0x000fc40000000f00 */
[----:B------:R-:W-:Y:S02]  /*0af0*/  MOV R5, R83 ;  /* 0x0000005300057202 */ /* 0x000fe40000000f00 */
[----:B------:R-:W-:-:S03]  /*0b00*/  MOV R9, RZ ;  /* 0x000000ff00097202 */ /* 0x000fc60000000f00 */
[----:B------:R-:W-:-:S05]  /*0b10*/  IMAD.WIDE R4, R73, 0x4, R4 ;  /* 0x0000000449047825 */ /* 0x000fca00078e0204 */
[----:B--2---:R0:W2:Y:S04]  /*0b20*/  @!P0 LDG.E R7, [R4.64] ;  /* 0x0000000404078981 */ /* 0x0040a8000c1e1900 */
[----:B---3--:R0:W3:Y:S04]  /*0b30*/  @!P1 LDG.E R13, [R4.64+0x80] ;  /* 0x00008004040d9981 */ /* 0x0080e8000c1e1900 */
        /* <DEDUP_REMOVED lines=11> */
[----:B------:R-:W-:Y:S01]  /*0bf0*/  MOV R23, RZ ;  /* 0x000000ff00177202 */ /* 0x000fe20000000f00 */
[----:B--2---:R-:W-:Y:S04]  /*0c00*/  STS [R76.X4], R7 ;  /* 0x000000074c007388 */ /* 0x004fe80000004800 */
[----:B---3--:R-:W-:Y:S04]  /*0c10*/  STS [R76.X4+0x80], R13 ;  /* 0x0000800d4c007388 */ /* 0x008fe80000004800 */
[----:B----4-:R0:W-:Y:S04]  /*0c20*/  STS [R76.X4+0x100], R9 ;  /* 0x000100094c007388 */ /* 0x0101e80000004800 */
[----:B------:R-:W-:Y:S01]  /*0c30*/  STS [R76.X4+0x180], R21 ;  /* 0x000180154c007388 */ /* 0x000fe20000004800 */
[----:B0-----:R-:W-:Y:S01]  /*0c40*/  IMAD.WIDE R8, R73, 0x4, R4 ;  /* 0x0000000449087825 */ /* 0x001fe200078e0204 */
[----:B------:R-:W-:-:S06]  /*0c50*/  NOP ;  /* 0x0000000000007918 */ /* 0x000fcc0000000000 */
[----:B------:R-:W-:Y:S04]  /*0c60*/  LDS.128 R4, [R76.X16] ;  /* 0x000000004c047984 */ /* 0x000fe8000000cc00 */
[----:B------:R-:W-:Y:S06]  /*0c70*/  BAR.SYNC.DEFER_BLOCKING 0x0 ;  /* 0x0000000000007b1d */ /* 0x000fec0000010000 */
[----:B------:R0:W2:Y:S04]  /*0c80*/  @!P0 LDG.E R19, [R8.64] ;  /* 0x0000000408138981 */ /* 0x0000a8000c1e1900 */
[----:B------:R0:W3:Y:S04]  /*0c90*/  @!P1 LDG.E R35, [R8.64+0x80] ;  /* 0x0000800408239981 */ /* 0x0000e8000c1e1900 */
[----:B------:R0:W4:Y:S04]  /*0ca0*/  @!P2 LDG.E R23, [R8.64+0x100] ;  /* 0x000100040817a981 */ /* 0x000128000c1e1900 */
[----:B------:R0:W4:Y:S01]  /*0cb0*/  @!P3 LDG.E R37, [R8.64+0x180] ;  /* 0x000180040825b981 */ /* 0x000122000c1e1900 */
[-C--:B------:R-:W-:Y:S01]  /*0cc0*/  ISETP.GE.AND P1, PT, R11, R0.reuse, PT ;  /* 0x000000000b00720c */ /* 0x080fe20003f26270 */
[----:B------:R-:W-:Y:S01]  /*0cd0*/  HFMA2.MMA R41, -RZ, RZ, 0, 0 ;  /* 0x00000000ff297435 */ /* 0x000fe200000001ff */
[----:B------:R-:W-:-:S02]  /*0ce0*/  ISETP.GE.AND P2, PT, R15, R0, PT ;  /* 0x000000000f00720c */ /* 0x000fc40003f46270 */
[-C--:B------:R-:W-:Y:S01]  /*0cf0*/  ISETP.GE.AND P3, PT, R17, R0.reuse, PT ;  /* 0x000000001100720c */ /* 0x080fe20003f66270 */
[----:B------:R-:W-:Y:S01]  /*0d00*/  HFMA2.MMA R17, -RZ, RZ, 0, 0 ;  /* 0x00000000ff117435 */ /* 0x000fe200000001ff */
        /* <DEDUP_REMOVED lines=9> */
[----:B------:R-:W-:Y:S01]  /*0da0*/  STS [R76.X4+0x180], R37 ;  /* 0x000180254c007388 */ /* 0x000fe20000004800 */
[----:B------:R-:W-:-:S06]  /*0db0*/  NOP ;  /* 0x0000000000007918 */ /* 0x000fcc0000000000 */
[----:B------:R-:W-:Y:S04]  /*0dc0*/  LDS.128 R8, [R76.X16] ;  /* 0x000000004c087984 */ /* 0x000fe8000000cc00 */
[----:B------:R-:W-:Y:S06]  /*0dd0*/  BAR.SYNC.DEFER_BLOCKING 0x0 ;  /* 0x0000000000007b1d */ /* 0x000fec0000010000 */
[----:B------:R0:W2:Y:S04]  /*0de0*/  @!P1 LDG.E R41, [R12.64+0x80] ;  /* 0x000080040c299981 */ /* 0x0000a8000c1e1900 */
[----:B------:R0:W3:Y:S04]  /*0df0*/  @!P2 LDG.E R39, [R12.64+0x100] ;  /* 0x000100040c27a981 */ /* 0x0000e8000c1e1900 */
[----:B------:R0:W4:Y:S04]  /*0e00*/  @!P0 LDG.E R17, [R12.64] ;  /* 0x000000040c118981 */ /* 0x000128000c1e1900 */
[----:B------:R0:W4:Y:S01]  /*0e10*/  @!P3 LDG.E R43, [R12.64+0x180] ;  /* 0x000180040c2bb981 */ /* 0x000122000c1e1900 */
[----:B------:R-:W-:-:S04]  /*0e20*/  MOV R14, c[0x0][0x16c] ;  /* 0x00005b00000e7a02 */ /* 0x000fc80000000f00 */
[----:B------:R-:W-:Y:S02]  /*0e30*/  ISETP.GE.AND P0, PT, R14, 0x1, PT ;  /* 0x000000010e00780c */ /* 0x000fe40003f06270 */
[----:B------:R-:W-:Y:S01]  /*0e40*/  CS2R R14, SRZ ;  /* 0x00000000000e7805 */ /* 0x000fe2000001ff00 */
[----:B0-----:R-:W-:Y:S01]  /*0e50*/  CS2R R12, SRZ ;  /* 0x00000000000c7805 */ /* 0x001fe2000001ff00 */
        /* <DEDUP_REMOVED lines=16> */
[----:B------:R-:W-:Y:S01]  /*0f60*/  MOV R12, R28 ;  /* 0x0000001c000c7202 */ /* 0x000fe20000000f00 */
[----:B------:R-:W-:Y:S01]  /*0f70*/  IMAD R0, R115, c[0x0][0x2a0], RZ ;  /* 0x0000a80073007a24 */ /* 0x000fe200078e02ff */
[----:B------:R-:W-:Y:S01]  /*0f80*/  MOV R13, R31 ;  /* 0x0000001f000d7202 */ /* 0x000fe20000000f00 */
[----:B------:R-:W-:Y:S01]  /*0f90*/  FADD.FTZ R96, R20, R20 ;  /* 0x0000001414607221 */ /* 0x000fe20000010000 */
[----:B------:R-:W-:Y:S01]  /*0fa0*/  IADD3 R110, R112, -0x1, RZ ;  /* 0xffffffff706e7810 */ /* 0x000fe20007ffe0ff */
[----:B------:R-:W-:Y:S01]  /*0fb0*/  FADD.FTZ R98, R21, R21 ;  /* 0x0000001515627221 */ /* 0x000fe20000010000 */
[----:B------:R-:W-:Y:S01]  /*0fc0*/  MOV R113, RZ ;  /* 0x000000ff00717202 */ /* 0x000fe20000000f00 */
[----:B------:R-:W-:Y:S01]  /*0fd0*/  IMAD.WIDE.U32 R14, R95, c[0x0][0x2a0], R12 ;  /* 0x0000a8005f0e7a25 */ /* 0x000fe200078e000c */
[----:B------:R-:W-:-:S02]  /*0fe0*/  MOV R111, RZ ;  /* 0x000000ff006f7202 */ /* 0x000fc40000000f00 */
[----:B------:R-:W-:Y:S01]  /*0ff0*/  MOV R108, RZ ;  /* 0x000000ff006c7202 */ /* 0x000fe20000000f00 */
[----:B------:R-:W-:Y:S01]  /*1000*/  IMAD R13, R95, c[0x0][0x2a4], R0 ;  /* 0x0000a9005f0d7a24 */ /* 0x000fe200078e0200 */
[----:B------:R-:W-:Y:S01]  /*1010*/  LEA R12, P0, R14, c[0x0][0x318], 0x3 ;  /* 0x0000c6000e0c7a11 */ /* 0x000fe200078018ff */
[----:B------:R-:W-:Y:S01]  /*1020*/  FADD.FTZ R99, R22, R22 ;  /* 0x0000001616637221 */ /* 0x000fe20000010000 */
[----:B------:R-:W-:Y:S01]  /*1030*/  LEA.HI R0, R110, R110, RZ, 0x1 ;  /* 0x0000006e6e007211 */ /* 0x000fe200078f08ff */
[----:B------:R-:W-:Y:S01]  /*1040*/  FADD.FTZ R116, R23, R23 ;  /* 0x0000001717747221 */ /* 0x000fe20000010000 */
[----:B------:R-:W-:Y:S02]  /*1050*/  IADD3 R13, R15, R13, RZ ;  /* 0x0000000d0f0d7210 */ /* 0x000fe40007ffe0ff */
[----:B------:R-:W-:Y:S02]  /*1060*/  IADD3 R15, R75, -c[0x0][0x174], RZ ;  /* 0x80005d004b0f7a10 */ /* 0x000fe40007ffe0ff */
[----:B------:R-:W-:-:S02]  /*1070*/  LEA.HI.X R13, R14, c[0x0][0x31c], R13, 0x3, P0 ;  /* 0x0000c7000e0d7a11 */ /* 0x000fc400000f1c0d */
[----:B------:R-:W-:Y:S01]  /*1080*/  LOP3.LUT R35, R0, 0xfffffe, RZ, 0xc0, !PT ;  /* 0x00fffffe00237812 */ /* 0x000fe200078ec0ff */
[----:B------:R-:W-:Y:S01]  /*1090*/  IMAD R15, R15, -0x100, RZ ;  /* 0xffffff000f0f7824 */ /* 0x000fe200078e02ff */
[----:B------:R-:W-:Y:S01]  /*10a0*/  ISETP.GT.AND P0, PT, R112, 0x1, PT ;  /* 0x000000017000780c */ /* 0x000fe20003f04270 */
[----:B------:R-:W-:Y:S01]  /*10b0*/  IMAD.WIDE.U32 R12, R89, 0x4, R12 ;  /* 0x00000004590c7825 */ /* 0x000fe200078e000c */
[----:B------:R-:W-:Y:S02]  /*10c0*/  IADD3 R110, R110, -R35, RZ ;  /* 0x800000236e6e7210 */ /* 0x000fe40007ffe0ff */
[----:B------:R-:W-:-:S03]  /*10d0*/  ISETP.EQ.AND P0, PT, R114, RZ, P0 ;  /* 0x000000ff7200720c */ /* 0x000fc60000702270 */
        /* <DEDUP_REMOVED lines=17> */
.L_x_13391:
        /* <DEDUP_REMOVED lines=11> */
[----:B------:R-:W-:Y:S02]  /*12a0*/  IADD3 R21, R21, R23, RZ ;  /* 0x0000001715157210 */ /* 0x000fe40007ffe0ff */
[----:B------:R-:W-:Y:S01]  /*12b0*/  LEA R48, P1, R20, c[0x0][0x220], 0x3 ;  /* 0x0000880014307a11 */ /* 0x000fe200078218ff */
[C---:B------:R-:W-:Y:S01]  /*12c0*/  IMAD R23, R113.reuse, c[0x0][0x1a4], R22 ;  /* 0x0000690071177a24 */ /* 0x040fe200078e0216 */
[-C--:B------:R-:W-:Y:S02]  /*12d0*/  ISETP.GE.AND P2, PT, R32, R52.reuse, PT ;  /* 0x000000342000720c */ /* 0x080fe40003f46270 */
[----:B------:R-:W-:Y:S01]  /*12e0*/  LEA.HI.X R49, R20, c[0x0][0x224], R21, 0x3, P1 ;  /* 0x0000890014317a11 */ /* 0x000fe200008f1c15 */
[----:B------:R-:W-:Y:S01]  /*12f0*/  IMAD.WIDE.U32 R20, R113, c[0x0][0x1a0], R32 ;  /* 0x0000680071147a25 */ /* 0x000fe200078e0020 */
[-C--:B------:R-:W-:Y:S02]  /*1300*/  ISETP.GE.AND P3, PT, R65, R52.reuse, PT ;  /* 0x000000344100720c */ /* 0x080fe40003f66270 */
[----:B------:R-:W-:Y:S01]  /*1310*/  ISETP.GE.AND P4, PT, R64, R52, PT ;  /* 0x000000344000720c */ /* 0x000fe20003f86270 */
[----:B------:R-:W-:Y:S01]  /*1320*/  HFMA2.MMA R55, -RZ, RZ, 0, 0 ;  /* 0x00000000ff377435 */ /* 0x000fe200000001ff */
[C---:B------:R-:W-:Y:S01]  /*1330*/  LEA R22, P1, R20.reuse, R78, 0x2 ;  /* 0x0000004e14167211 */ /* 0x040fe200078210ff */
[----:B------:R-:W-:Y:S01]  /*1340*/  CS2R R50, SRZ ;  /* 0x0000000000327805 */ /* 0x000fe2000001ff00 */
[----:B------:R-:W-:Y:S01]  /*1350*/  IADD3 R21, R21, R23, RZ ;  /* 0x0000001715157210 */ /* 0x000fe20007ffe0ff */
[----:B--2---:R-:W2:Y:S03]  /*1360*/  LDG.E.64 R48, [R48.64] ;  /* 0x0000000430307981 */ /* 0x004ea6000c1e1b00 */
[----:B------:R-:W-:-:S02]  /*1370*/  LEA.HI.X R23, R20, R77, R21, 0x2, P1 ;  /* 0x0000004d14177211 */ /* 0x000fc400008f1415 */
[----:B------:R-:W-:-:S03]  /*1380*/  ISETP.GE.AND P1, PT, R63, R52, PT ;  /* 0x000000343f00720c */ /* 0x000fc60003f26270 */
[----:B---3--:R0:W3:Y:S01]  /*1390*/  @!P2 LDG.E R50, [R22.64] ;  /* 0x000000041632a981 */ /* 0x0080e2000c1e1900 */
[----:B------:R-:W-:-:S03]  /*13a0*/  ISETP.GE.AND P2, PT, R62, R52, PT ;  /* 0x000000343e00720c */ /* 0x000fc60003f46270 */
[----:B------:R0:W4:Y:S01]  /*13b0*/  @!P3 LDG.E R55, [R22.64+0x80] ;  /* 0x000080041637b981 */ /* 0x000122000c1e1900 */
[----:B------:R-:W-:-:S03]  /*13c0*/  ISETP.GE.AND P3, PT, R61, R52, PT ;  /* 0x000000343d00720c */ /* 0x000fc60003f66270 */
[----:B------:R0:W4:Y:S01]  /*13d0*/  @!P4 LDG.E R51, [R22.64+0x100] ;  /* 0x000100041633c981 */ /* 0x000122000c1e1900 */
        /* <DEDUP_REMOVED lines=14> */
[C---:B------:R-:W-:Y:S01]  /*14c0*/  IADD3 R117, R76.reuse, 0xc0, RZ ;  /* 0x000000c04c757810 */ /* 0x040fe20007ffe0ff */
[----:B------:R-:W-:Y:S01]  /*14d0*/  IMAD R53, R97, c[0x0][0x1bc], R52 ;  /* 0x00006f0061357a24 */ /* 0x000fe200078e0234 */
[----:B------:R-:W-:Y:S01]  /*14e0*/  IADD3 R119, R76, 0xe0, RZ ;  /* 0x000000e04c777810 */ /* 0x000fe20007ffe0ff */
[----:B------:R-:W-:Y:S01]  /*14f0*/  IMAD R52, R128, c[0x0][0x1c0], RZ ;  /* 0x0000700080347a24 */ /* 0x000fe200078e02ff */
[----:B0-----:R-:W-:Y:S01]  /*1500*/  IADD3 R23, R76, 0x20, RZ ;  /* 0x000000204c177810 */ /* 0x001fe20007ffe0ff */
[----:B------:R-:W-:Y:S01]  /*1510*/  FADD.FTZ R109, R8, R90 ;  /* 0x0000005a086d7221 */ /* 0x000fe20000010000 */
[----:B------:R-:W-:Y:S01]  /*1520*/  IADD3 R21, R21, R53, RZ ;  /* 0x0000003515157210 */ /* 0x000fe20007ffe0ff */
[----:B------:R-:W-:Y:S01]  /*1530*/  IMAD R107, R113, c[0x0][0x1c4], R52 ;  /* 0x00007100716b7a24 */ /* 0x000fe200078e0234 */
[----:B------:R-:W-:-:S03]  /*1540*/  IADD3 R53, R76, 0x40, RZ ;  /* 0x000000404c357810 */ /* 0x000fc60007ffe0ff */
[----:B------:R-:W-:Y:S01]  /*1550*/  IMAD.WIDE.U32 R20, R113, c[0x0][0x1c0], R20 ;  /* 0x0000700071147a25 */ /* 0x000fe200078e0014 */
[----:B------:R-:W-:-:S04]  /*1560*/  LEA.HI.SX32 R56, R53, R76, 0x1b ;  /* 0x0000004c35387211 */ /* 0x000fc800078fdaff */
[----:B------:R-:W-:Y:S02]  /*1570*/  IADD3 R21, R21, R107, RZ ;  /* 0x0000006b15157210 */ /* 0x000fe40007ffe0ff */
[----:B------:R-:W-:Y:S02]  /*1580*/  LEA R52, P1, R20, c[0x0][0x230], 0x3 ;  /* 0x00008c0014347a11 */ /* 0x000fe400078218ff */
[----:B------:R-:W-:Y:S02]  /*1590*/  IADD3 R107, R76, 0xa0, RZ ;  /* 0x000000a04c6b7810 */ /* 0x000fe40007ffe0ff */
[----:B------:R-:W-:Y:S02]  /*15a0*/  LEA.HI.X R53, R20, c[0x0][0x234], R21, 0x3, P1 ;  /* 0x00008d0014357a11 */ /* 0x000fe400008f1c15 */
[----:B------:R-:W-:Y:S02]  /*15b0*/  IADD3 R21, R76, 0x60, RZ ;  /* 0x000000604c157810 */ /* 0x000fe40007ffe0ff */
[----:B------:R-:W-:-:S02]  /*15c0*/  LEA.HI.SX32 R107, R107, R76, 0x1b ;  /* 0x0000004c6b6b7211 */ /* 0x000fc400078fdaff */
[----:B------:R-:W-:Y:S01]  /*15d0*/  LEA.HI.SX32 R21, R21, R76, 0x1b ;  /* 0x0000004c15157211 */ /* 0x000fe200078fdaff */
[----:B------:R-:W-:Y:S01]  /*15e0*/  FADD.FTZ R120, R9, R90 ;  /* 0x0000005a09787221 */ /* 0x000fe20000010000 */
[----:B------:R-:W-:Y:S01]  /*15f0*/  ISETP.NE.AND P2, PT, R89, 0x1f, PT ;  /* 0x0000001f5900780c */ /* 0x000fe20003f45270 */
[----:B------:R-:W-:Y:S01]  /*1600*/  BSSY B0, `(.L_x_13361) ;  /* 0x0000077000007945 */ /* 0x000fe20003800000 */
[----:B--2---:R-:W-:Y:S02]  /*1610*/  FMUL.FTZ R54, R48, 1.4426950216293334961 ;  /* 0x3fb8aa3b30367820 */ /* 0x004fe40000410000 */
[----:B------:R-:W-:Y:S02]  /*1620*/  FMUL.FTZ R22, R49, R109 ;  /* 0x0000006d31167220 */ /* 0x000fe40000410000 */
[----:B------:R-:W-:Y:S02]  /*1630*/  FMUL.FTZ R104, R109, R54 ;  /* 0x000000366d687220 */ /* 0x000fe40000410000 */
[----:B------:R-:W-:Y:S01]  /*1640*/  FMUL.RZ R118, R22, 0.15915493667125701904 ;  /* 0x3e22f98316767820 */ /* 0x000fe2000040c000 */
[-C--:B------:R-:W-:Y:S01]  /*1650*/  LEA.HI.SX32 R22, R23, R76.reuse, 0x1b ;  /* 0x0000004c17167211 */ /* 0x080fe200078fdaff */
[----:B------:R0:W-:Y:S01]  /*1660*/  MUFU.EX2 R106, R104 ;  /* 0x00000068006a7308 */ /* 0x0001e20000000800 */
[C---:B------:R-:W-:Y:S01]  /*1670*/  IADD3 R23, R76.reuse, 0x80, RZ ;  /* 0x000000804c177810 */ /* 0x040fe20007ffe0ff */
[----:B---3--:R-:W-:Y:S03]  /*1680*/  STS [R105.X4], R50 ;  /* 0x0000003269007388 */ /* 0x008fe60000004800 */
[-C--:B------:R-:W-:Y:S01]  /*1690*/  LEA.HI.SX32 R20, R23, R76.reuse, 0x1b ;  /* 0x0000004c17147211 */ /* 0x080fe200078fdaff */
[----:B----4-:R1:W-:Y:S01]  /*16a0*/  STS [R22.X4+0x80], R55 ;  /* 0x0000803716007388 */ /* 0x0103e20000004800 */
[----:B------:R-:W-:Y:S01]  /*16b0*/  SHF.L.U32 R23, R76, 0x3, RZ ;  /* 0x000000034c177819 */ /* 0x000fe200000006ff */
[----:B------:R-:W2:Y:S01]  /*16c0*/  MUFU.COS R123, R118 ;  /* 0x00000076007b7308 */ /* 0x000ea20000000000 */
[----:B0-----:R-:W-:Y:S01]  /*16d0*/  LEA.HI.SX32 R104, R119, R76, 0x1b ;  /* 0x0000004c77687211 */ /* 0x001fe200078fdaff */
[----:B------:R0:W-:Y:S01]  /*16e0*/  STS [R56.X4+0x100], R51 ;  /* 0x0001003338007388 */ /* 0x0001e20000004800 */
[----:B------:R-:W-:-:S05]  /*16f0*/  LEA.HI.SX32 R23, R23, R23, 0x1b ;  /* 0x0000001717177211 */ /* 0x000fca00078fdaff */
[----:B------:R3:W4:Y:S01]  /*1700*/  MUFU.SIN R121, R118 ;  /* 0x0000007600797308 */ /* 0x0007220000000400 */
[----:B-1----:R-:W-:Y:S01]  /*1710*/  LEA.HI.SX32 R22, R117, R76, 0x1b ;  /* 0x0000004c75167211 */ /* 0x002fe200078fdaff */
[----:B------:R1:W-:Y:S01]  /*1720*/  STS [R21.X4+0x180], R100 ;  /* 0x0001806415007388 */ /* 0x0003e20000004800 */
[----:B------:R-:W-:Y:S01]  /*1730*/  LEA R55, R110, R113, 0x8 ;  /* 0x000000716e377211 */ /* 0x000fe200078e40ff */
[----:B0-----:R-:W-:Y:S01]  /*1740*/  HFMA2.MMA R56, -RZ, RZ, 0, 0 ;  /* 0x00000000ff387435 */ /* 0x001fe200000001ff */
[----:B------:R-:W-:Y:S01]  /*1750*/  @P3 IADD3 R55, R89, 0x200, RZ ;  /* 0x0000020059373810 */ /* 0x000fe20007ffe0ff */
[----:B------:R-:W-:Y:S01]  /*1760*/  STS [R20.X4+0x200], R57 ;  /* 0x0002003914007388 */ /* 0x000fe20000004800 */
[----:B--2---:R-:W-:Y:S01]  /*1770*/  FMUL.FTZ R50, R106, R123 ;  /* 0x0000007b6a327220 */ /* 0x004fe20000410000 */
[----:B---3--:R-:W-:Y:S02]  /*1780*/  @P0 IADD3 R118, R112, -0x2, RZ ;  /* 0xfffffffe70760810 */ /* 0x008fe40007ffe0ff */
[----:B------:R-:W-:Y:S04]  /*1790*/  STS [R107.X4+0x280], R102 ;  /* 0x000280666b007388 */ /* 0x000fe80000004800 */
[----:B------:R0:W-:Y:S01]  /*17a0*/  STS [R22.X4+0x300], R101 ;  /* 0x0003006516007388 */ /* 0x0001e20000004800 */
[----:B-1----:R-:W-:Y:S01]  /*17b0*/  @P0 IMAD R21, R118, c[0x0][0x16c], R113 ;  /* 0x00005b0076150a24 */ /* 0x002fe200078e0271 */
[----:B------:R-:W-:Y:S01]  /*17c0*/  SHF.L.U32 R118, R55, 0x3, RZ ;  /* 0x0000000337767819 */ /* 0x000fe200000006ff */
[----:B----4-:R-:W-:Y:S01]  /*17d0*/  FMUL.FTZ R51, R106, R121 ;  /* 0x000000796a337220 */ /* 0x010fe20000410000 */
[----:B------:R-:W-:Y:S01]  /*17e0*/  STS [R104.X4+0x380], R103 ;  /* 0x0003806768007388 */ /* 0x000fe20000004800 */
[----:B------:R-:W-:-:S06]  /*17f0*/  NOP ;  /* 0x0000000000007918 */ /* 0x000fcc0000000000 */
[----:B------:R-:W1:Y:S01]  /*1800*/  LDS R101, [R23.X4] ;  /* 0x0000000017657984 */ /* 0x000e620000004800 */
[----:B0-----:R-:W-:Y:S01]  /*1810*/  FMUL.FTZ R22, R49, R120 ;  /* 0x0000007831167220 */ /* 0x001fe20000410000 */
[----:B------:R-:W-:Y:S01]  /*1820*/  MOV R57, RZ ;  /* 0x000000ff00397202 */ /* 0x000fe20000000f00 */
[----:B------:R-:W-:Y:S01]  /*1830*/  @P0 IMAD.WIDE R20, R21, 0x10, R2 ;  /* 0x0000001015140825 */ /* 0x000fe200078e0202 */
[----:B------:R-:W0:Y:S04]  /*1840*/  LDS R100, [R23.X4+0x4] ;  /* 0x0000040017647984 */ /* 0x000e280000004800 */
[----:B------:R-:W2:Y:S04]  /*1850*/  LDS R107, [R23.X4+0x8] ;  /* 0x00000800176b7984 */ /* 0x000ea80000004800 */
[----:B------:R-:W3:Y:S04]  /*1860*/  LDS R106, [R23.X4+0xc] ;  /* 0x00000c00176a7984 */ /* 0x000ee80000004800 */
[----:B------:R-:W-:Y:S04]  /*1870*/  LDS R105, [R23.X4+0x10] ;  /* 0x0000100017697984 */ /* 0x000fe80000004800 */
[----:B------:R-:W4:Y:S04]  /*1880*/  LDS R104, [R23.X4+0x14] ;  /* 0x0000140017687984 */ /* 0x000f280000004800 */
[----:B------:R-:W0:Y:S04]  /*1890*/  LDS R103, [R23.X4+0x18] ;  /* 0x0000180017677984 */ /* 0x000e280000004800 */
[----:B------:R1:W0:Y:S04]  /*18a0*/  LDS R102, [R23.X4+0x1c] ;  /* 0x00001c0017667984 */ /* 0x0002280000004800 */
[----:B------:R1:W-:Y:S04]  /*18b0*/  STS.64 [R118+0xc90], R50 ;  /* 0x000c903276007388 */ /* 0x0003e80000000a00 */
[----:B------:R-:W5:Y:S04]  /*18c0*/  LDG.E.64 R52, [R52.64] ;  /* 0x0000000434347981 */ /* 0x000f68000c1e1b00 */
[----:B------:R-:W-:Y:S01]  /*18d0*/  BAR.SYNC.DEFER_BLOCKING 0x0 ;  /* 0x0000000000007b1d */ /* 0x000fe20000010000 */
[----:B------:R-:W-:-:S02]  /*18e0*/  FMUL.RZ R119, R22, 0.15915493667125701904 ;  /* 0x3e22f98316777820 */ /* 0x000fc4000040c000 */
[----:B------:R-:W-:Y:S02]  /*18f0*/  FMUL.FTZ R22, R120, R54 ;  /* 0x0000003678167220 */ /* 0x000fe40000410000 */
[----:B------:R-:W-:Y:S01]  /*1900*/  FADD.FTZ R117, R10, R90 ;  /* 0x0000005a0a757221 */ /* 0x000fe20000010000 */
[----:B------:R-:W-:Y:S03]  /*1910*/  MUFU.SIN R55, R119 ;  /* 0x0000007700377308 */ /* 0x000fe60000000400 */
[----:B-1----:R-:W-:-:S05]  /*1920*/  FMUL.FTZ R23, R49, R117 ;  /* 0x0000007531177220 */ /* 0x002fca0000410000 */
[----:B------:R-:W1:Y:S01]  /*1930*/  MUFU.EX2 R22, R22 ;  /* 0x0000001600167308 */ /* 0x000e620000000800 */
[----:B------:R-:W-:-:S07]  /*1940*/  FMUL.RZ R121, R23, 0.15915493667125701904 ;  /* 0x3e22f98317797820 */ /* 0x000fce000040c000 */
[----:B------:R-:W2:Y:S01]  /*1950*/  MUFU.COS R129, R119 ;  /* 0x0000007700817308 */ /* 0x000ea20000000000 */
[----:B------:R3:W5:Y:S01]  /*1960*/  @P0 LDG.E.64 R56, [R20.64+0x8] ;  /* 0x0000080414380981 */ /* 0x000762000c1e1b00 */
[----:B------:R-:W-:Y:S02]  /*1970*/  FADD.FTZ R118, R11, R90 ;  /* 0x0000005a0b767221 */ /* 0x000fe40000010000 */
[C---:B------:R-:W-:Y:S02]  /*1980*/  FMUL.FTZ R139, R109.reuse, R101 ;  /* 0x000000656d8b7220 */ /* 0x040fe40000410000 */
[----:B0-----:R-:W-:Y:S02]  /*1990*/  FMUL.FTZ R141, R109, R100 ;  /* 0x000000646d8d7220 */ /* 0x001fe40000410000 */
[----:B------:R-:W-:Y:S01]  /*19a0*/  MUFU.SIN R127, R121 ;  /* 0x00000079007f7308 */ /* 0x000fe20000000400 */
[----:B------:R-:W-:Y:S02]  /*19b0*/  FMUL.FTZ R23, R49, R118 ;  /* 0x0000007631177220 */ /* 0x000fe40000410000 */
[----:B-1----:R-:W-:-:S02]  /*19c0*/  FMUL.FTZ R130, R22, R55 ;  /* 0x0000003716827220 */ /* 0x002fc40000410000 */
[-C--:B---3--:R-:W-:Y:S02]  /*19d0*/  FMUL.FTZ R20, R117, R54.reuse ;  /* 0x0000003675147220 */ /* 0x088fe40000410000 */
[C---:B------:R-:W-:Y:S01]  /*19e0*/  FMUL.FTZ R139, R4.reuse, R139 ;  /* 0x0000008b048b7220 */ /* 0x040fe20000410000 */
[----:B------:R-:W-:Y:S01]  /*19f0*/  MUFU.COS R21, R121 ;  /* 0x0000007900157308 */ /* 0x000fe20000000000 */
[----:B------:R-:W-:Y:S02]  /*1a00*/  FMUL.FTZ R141, R4, R141 ;  /* 0x0000008d048d7220 */ /* 0x000fe40000410000 */
[----:B------:R-:W-:Y:S02]  /*1a10*/  FMUL.FTZ R54, R118, R54 ;  /* 0x0000003676367220 */ /* 0x000fe40000410000 */
[----:B--2---:R-:W-:Y:S02]  /*1a20*/  FMUL.FTZ R129, R22, R129 ;  /* 0x0000008116817220 */ /* 0x004fe40000410000 */
[----:B------:R-:W-:Y:S01]  /*1a30*/  FMUL.RZ R119, R23, 0.15915493667125701904 ;  /* 0x3e22f98317777820 */ /* 0x000fe2000040c000 */
[----:B------:R-:W0:Y:S01]  /*1a40*/  MUFU.EX2 R20, R20 ;  /* 0x0000001400147308 */ /* 0x000e220000000800 */
[----:B------:R-:W-:-:S02]  /*1a50*/  FMUL.FTZ R122, R130, R139 ;  /* 0x0000008b827a7220 */ /* 0x000fc40000410000 */
[----:B------:R-:W-:Y:S02]  /*1a60*/  FMUL.FTZ R22, R130, R141 ;  /* 0x0000008d82167220 */ /* 0x000fe40000410000 */
[C---:B------:R-:W-:Y:S02]  /*1a70*/  FMUL.FTZ R142, R120.reuse, R107 ;  /* 0x0000006b788e7220 */ /* 0x040fe40000410000 */
[----:B------:R-:W-:Y:S01]  /*1a80*/  FMUL.FTZ R140, R120, R106 ;  /* 0x0000006a788c7220 */ /* 0x000fe20000410000 */
[----:B------:R-:W-:Y:S01]  /*1a90*/  MUFU.EX2 R54, R54 ;  /* 0x0000003600367308 */ /* 0x000fe20000000800 */
[C---:B------:R-:W-:Y:S02]  /*1aa0*/  FFMA.FTZ R122, R129.reuse, R141, R122 ;  /* 0x0000008d817a7223 */ /* 0x040fe4000001007a */
[----:B------:R-:W-:Y:S02]  /*1ab0*/  FFMA.FTZ R22, R129, R139, -R22 ;  /* 0x0000008b81167223 */ /* 0x000fe40000010816 */
[----:B------:R-:W-:-:S02]  /*1ac0*/  FFMA.FTZ R122, R5, R140, R122 ;  /* 0x0000008c057a7223 */ /* 0x000fc4000001007a */
[----:B------:R-:W-:Y:S01]  /*1ad0*/  FFMA.FTZ R22, R5, R142, R22 ;  /* 0x0000008e05167223 */ /* 0x000fe20000010016 */
[----:B------:R-:W1:Y:S01]  /*1ae0*/  MUFU.SIN R23, R119 ;  /* 0x0000007700177308 */ /* 0x000e620000000400 */
[C---:B0-----:R-:W-:Y:S02]  /*1af0*/  FMUL.FTZ R127, R20.reuse, R127 ;  /* 0x0000007f147f7220 */ /* 0x041fe40000410000 */
[----:B------:R-:W-:Y:S02]  /*1b00*/  FMUL.FTZ R126, R20, R21 ;  /* 0x00000015147e7220 */ /* 0x000fe40000410000 */
[C---:B------:R-:W-:Y:S02]  /*1b10*/  FMUL.FTZ R21, R127.reuse, R122 ;  /* 0x0000007a7f157220 */ /* 0x040fe40000410000 */
[-C--:B------:R-:W-:Y:S01]  /*1b20*/  FMUL.FTZ R55, R127, R22.reuse ;  /* 0x000000167f377220 */ /* 0x080fe20000410000 */
[----:B------:R-:W0:Y:S01]  /*1b30*/  MUFU.COS R133, R119 ;  /* 0x0000007700857308 */ /* 0x000e220000000000 */
[----:B------:R-:W-:-:S02]  /*1b40*/  FFMA.FTZ R21, R126, R22, -R21 ;  /* 0x000000167e157223 */ /* 0x000fc40000010815 */
[----:B------:R-:W-:Y:S02]  /*1b50*/  FFMA.FTZ R55, R126, R122, R55 ;  /* 0x0000007a7e377223 */ /* 0x000fe40000010037 */
[C---:B----4-:R-:W-:Y:S02]  /*1b60*/  FMUL.FTZ R143, R117.reuse, R104 ;  /* 0x00000068758f7220 */ /* 0x050fe40000410000 */
[----:B------:R-:W-:Y:S02]  /*1b70*/  FMUL.FTZ R145, R117, R105 ;  /* 0x0000006975917220 */ /* 0x000fe40000410000 */
[----:B-1----:R-:W-:Y:S02]  /*1b80*/  FMUL.FTZ R124, R54, R23 ;  /* 0x00000017367c7220 */ /* 0x002fe40000410000 */
[C---:B------:R-:W-:Y:S02]  /*1b90*/  FFMA.FTZ R55, R6.reuse, R143, R55 ;  /* 0x0000008f06377223 */ /* 0x040fe40000010037 */
[----:B------:R-:W-:-:S02]  /*1ba0*/  FFMA.FTZ R21, R6, R145, R21 ;  /* 0x0000009106157223 */ /* 0x000fc40000010015 */
[----:B------:R-:W-:Y:S02]  /*1bb0*/  FMUL.FTZ R138, R118, R103 ;  /* 0x00000067768a7220 */ /* 0x000fe40000410000 */
[----:B0-----:R-:W-:Y:S02]  /*1bc0*/  FMUL.FTZ R133, R54, R133 ;  /* 0x0000008536857220 */ /* 0x001fe40000410000 */
[C---:B------:R-:W-:Y:S02]  /*1bd0*/  FMUL.FTZ R54, R124.reuse, R55 ;  /* 0x000000377c367220 */ /* 0x040fe40000410000 */
[-C--:B------:R-:W-:Y:S02]  /*1be0*/  FMUL.FTZ R122, R124, R21.reuse ;  /* 0x000000157c7a7220 */ /* 0x080fe40000410000 */
[C---:B------:R-:W-:Y:S02]  /*1bf0*/  FFMA.FTZ R54, R133.reuse, R21, -R54 ;  /* 0x0000001585367223 */ /* 0x040fe40000010836 */
[----:B------:R-:W-:-:S02]  /*1c00*/  FFMA.FTZ R55, R133, R55, R122 ;  /* 0x0000003785377223 */ /* 0x000fc4000001007a */
[----:B------:R-:W-:Y:S02]  /*1c10*/  FMUL.FTZ R122, R118, R102 ;  /* 0x00000066767a7220 */ /* 0x000fe40000410000 */
[C---:B------:R-:W-:Y:S02]  /*1c20*/  FFMA.FTZ R123, R7.reuse, R138, R54 ;  /* 0x0000008a077b7223 */ /* 0x040fe40000010036 */
[----:B------:R-:W-:Y:S02]  /*1c30*/  FFMA.FTZ R135, R7, R122, R55 ;  /* 0x0000007a07877223 */ /* 0x000fe40000010037 */
[----:B------:R0:W1:Y:S01]  /*1c40*/  @P2 LDS.64 R54, [R89.X8+0x1c98] ;  /* 0x001c980059362984 */ /* 0x0000620000008a00 */
[-C--:B------:R-:W-:Y:S02]  /*1c50*/  FMUL.FTZ R22, R50, R130.reuse ;  /* 0x0000008232167220 */ /* 0x080fe40000410000 */
[C---:B------:R-:W-:Y:S02]  /*1c60*/  FMUL.FTZ R20, R51.reuse, R130 ;  /* 0x0000008233147220 */ /* 0x040fe40000410000 */
[----:B------:R-:W-:-:S02]  /*1c70*/  FFMA.FTZ R22, R51, R129, R22 ;  /* 0x0000008133167223 */ /* 0x000fc40000010016 */
[----:B------:R-:W-:Y:S02]  /*1c80*/  FFMA.FTZ R20, R50, R129, -R20 ;  /* 0x0000008132147223 */ /* 0x000fe40000010814 */
[C---:B------:R-:W-:Y:S02]  /*1c90*/  FMUL.FTZ R21, R127.reuse, R22 ;  /* 0x000000167f157220 */ /* 0x040fe40000410000 */
[-C--:B------:R-:W-:Y:S02]  /*1ca0*/  FMUL.FTZ R23, R127, R20.reuse ;  /* 0x000000147f177220 */ /* 0x080fe40000410000 */
[C---:B------:R-:W-:Y:S02]  /*1cb0*/  FFMA.FTZ R21, R126.reuse, R20, -R21 ;  /* 0x000000147e157223 */ /* 0x040fe40000010815 */
[----:B------:R-:W-:Y:S01]  /*1cc0*/  FFMA.FTZ R23, R126, R22, R23 ;  /* 0x000000167e177223 */ /* 0x000fe20000010017 */
[----:B------:R-:W-:Y:S05]  /*1cd0*/  @P2 BRA `(.L_x_13362) ;  /* 0x0000009000002947 */ /* 0x000fea0003800000 */
[----:B0-----:R-:W-:Y:S02]  /*1ce0*/  ISETP.NE.AND P1, PT, R112, c[0x0][0x174], PT ;  /* 0x00005d0070007a0c */ /* 0x001fe40003f25270 */
        /* <DEDUP_REMOVED lines=8> */
.L_x_13362:
[----:B0-----:R-:W-:Y:S05]  /*1d70*/  BSYNC B0 ;  /* 0x0000000000007941 */ /* 0x001fea0003800000 */
.L_x_13361:
[----:B------:R-:W0:Y:S01]  /*1d80*/  SHFL.UP PT, R119, R123, 0x1, RZ ;  /* 0x042000007b777989 */ /* 0x000e2200000e00ff */
[----:B------:R-:W-:Y:S01]  /*1d90*/  FMUL.FTZ R136, R124, R23 ;  /* 0x000000177c887220 */ /* 0x000fe20000410000 */
[----:B------:R-:W-:Y:S01]  /*1da0*/  ISETP.GE.AND P1, PT, R76, 0x1, PT ;  /* 0x000000014c00780c */ /* 0x000fe20003f26270 */
[CC--:B------:R-:W-:Y:S01]  /*1db0*/  FMUL.FTZ R20, R124.reuse, R21.reuse ;  /* 0x000000157c147220 */ /* 0x0c0fe20000410000 */
[----:B------:R-:W2:Y:S01]  /*1dc0*/  SHFL.UP PT, R121, R135, 0x1, RZ ;  /* 0x0420000087797989 */ /* 0x000ea200000e00ff */
[C---:B------:R-:W-:Y:S01]  /*1dd0*/  FFMA.FTZ R136, R133.reuse, R21, -R136 ;  /* 0x0000001585887223 */ /* 0x040fe20000010888 */
[----:B------:R-:W-:Y:S01]  /*1de0*/  BSSY B0, `(.L_x_13363) ;  /* 0x000009c000007945 */ /* 0x000fe20003800000 */
[----:B------:R-:W-:Y:S01]  /*1df0*/  FFMA.FTZ R20, R133, R23, R20 ;  /* 0x0000001785147223 */ /* 0x000fe20000010014 */
[----:B-----5:R-:W-:Y:S01]  /*1e00*/  SHFL.IDX PT, R57, R57, RZ, 0x1f ;  /* 0x00001fff39397589 */ /* 0x020fe200000e0000 */
[C---:B-1----:R-:W-:Y:S02]  /*1e10*/  FMUL.FTZ R148, R124.reuse, -R54 ;  /* 0x800000367c947220 */ /* 0x042fe40000410000 */
[----:B------:R-:W-:Y:S01]  /*1e20*/  FMUL.FTZ R146, R124, R55 ;  /* 0x000000377c927220 */ /* 0x000fe20000410000 */
[----:B------:R-:W1:Y:S04]  /*1e30*/  SHFL.UP PT, R21, R136, 0x1, RZ ;  /* 0x0420000088157989 */ /* 0x000e6800000e00ff */
[----:B------:R-:W3:Y:S04]  /*1e40*/  SHFL.UP PT, R23, R20, 0x1, RZ ;  /* 0x0420000014177989 */ /* 0x000ee800000e00ff */
[----:B------:R-:W-:Y:S01]  /*1e50*/  SHFL.IDX PT, R56, R56, RZ, 0x1f ;  /* 0x00001fff38387589 */ /* 0x000fe200000e0000 */
[----:B0-----:R-:W-:-:S02]  /*1e60*/  FMUL.FTZ R125, R20, R119 ;  /* 0x00000077147d7220 */ /* 0x001fc40000410000 */
[-C--:B--2---:R-:W-:Y:S02]  /*1e70*/  FMUL.FTZ R22, R20, R121.reuse ;  /* 0x0000007914167220 */ /* 0x084fe40000410000 */
[C---:B------:R-:W-:Y:S02]  /*1e80*/  FFMA.FTZ R132, R136.reuse, R121, R125 ;  /* 0x0000007988847223 */ /* 0x040fe4000001007d */
[----:B------:R-:W-:Y:S02]  /*1e90*/  FFMA.FTZ R22, R136, R119, -R22 ;  /* 0x0000007788167223 */ /* 0x000fe40000010816 */
[----:B------:R-:W-:Y:S02]  /*1ea0*/  @P1 FADD.FTZ R135, R135, R132 ;  /* 0x0000008487871221 */ /* 0x000fe40000010000 */
[C---:B-1----:R-:W-:Y:S02]  /*1eb0*/  FMUL.FTZ R119, R20.reuse, R21 ;  /* 0x0000001514777220 */ /* 0x042fe40000410000 */
[----:B------:R-:W-:Y:S01]  /*1ec0*/  @P1 FADD.FTZ R123, R123, R22 ;  /* 0x000000167b7b1221 */ /* 0x000fe20000010000 */
[----:B------:R-:W0:Y:S01]  /*1ed0*/  SHFL.UP PT, R121, R135, 0x2, RZ ;  /* 0x0440000087797989 */ /* 0x000e2200000e00ff */
[----:B---3--:R-:W-:-:S02]  /*1ee0*/  FMUL.FTZ R22, R20, R23 ;  /* 0x0000001714167220 */ /* 0x008fc40000410000 */
[C---:B------:R-:W-:Y:S02]  /*1ef0*/  FFMA.FTZ R119, R136.reuse, R23, R119 ;  /* 0x0000001788777223 */ /* 0x040fe40000010077 */
[----:B------:R-:W1:Y:S01]  /*1f00*/  SHFL.UP PT, R23, R123, 0x2, RZ ;  /* 0x044000007b177989 */ /* 0x000e6200000e00ff */
[----:B------:R-:W-:Y:S02]  /*1f10*/  @P1 FFMA.FTZ R136, R136, R21, -R22 ;  /* 0x0000001588881223 */ /* 0x000fe40000010816 */
[----:B------:R-:W-:Y:S02]  /*1f20*/  FSEL R119, R20, R119, !P1 ;  /* 0x0000007714777208 */ /* 0x000fe40004800000 */
[----:B------:R-:W-:Y:S01]  /*1f30*/  ISETP.GE.AND P1, PT, R76, 0x2, PT ;  /* 0x000000024c00780c */ /* 0x000fe20003f26270 */
[----:B------:R-:W2:Y:S04]  /*1f40*/  SHFL.UP PT, R20, R136, 0x2, RZ ;  /* 0x0440000088147989 */ /* 0x000ea800000e00ff */
[----:B------:R-:W3:Y:S01]  /*1f50*/  SHFL.UP PT, R21, R119, 0x2, RZ ;  /* 0x0440000077157989 */ /* 0x000ee200000e00ff */
[----:B0-----:R-:W-:-:S02]  /*1f60*/  FMUL.FTZ R22, R119, R121 ;  /* 0x0000007977167220 */ /* 0x001fc40000410000 */
[-C--:B-1----:R-:W-:Y:S02]  /*1f70*/  FMUL.FTZ R125, R119, R23.reuse ;  /* 0x00000017777d7220 */ /* 0x082fe40000410000 */
[C---:B------:R-:W-:Y:S02]  /*1f80*/  FFMA.FTZ R22, R136.reuse, R23, -R22 ;  /* 0x0000001788167223 */ /* 0x040fe40000010816 */
[----:B------:R-:W-:Y:S02]  /*1f90*/  FFMA.FTZ R132, R136, R121, R125 ;  /* 0x0000007988847223 */ /* 0x000fe4000001007d */
[----:B------:R-:W-:Y:S02]  /*1fa0*/  @P1 FADD.FTZ R123, R123, R22 ;  /* 0x000000167b7b1221 */ /* 0x000fe40000010000 */
[C---:B--2---:R-:W-:Y:S02]  /*1fb0*/  FMUL.FTZ R22, R119.reuse, R20 ;  /* 0x0000001477167220 */ /* 0x044fe40000410000 */
[----:B---3--:R-:W-:Y:S01]  /*1fc0*/  FMUL.FTZ R23, R119, R21 ;  /* 0x0000001577177220 */ /* 0x008fe20000410000 */
[----:B------:R-:W0:Y:S01]  /*1fd0*/  SHFL.UP PT, R121, R123, 0x4, RZ ;  /* 0x048000007b797989 */ /* 0x000e2200000e00ff */
[----:B------:R-:W-:-:S02]  /*1fe0*/  @P1 FADD.FTZ R135, R135, R132 ;  /* 0x0000008487871221 */ /* 0x000fc40000010000 */
[C---:B------:R-:W-:Y:S02]  /*1ff0*/  FFMA.FTZ R22, R136.reuse, R21, R22 ;  /* 0x0000001588167223 */ /* 0x040fe40000010016 */
[----:B------:R-:W-:Y:S01]  /*2000*/  @P1 FFMA.FTZ R136, R136, R20, -R23 ;  /* 0x0000001488881223 */ /* 0x000fe20000010817 */
[----:B------:R-:W1:Y:S02]  /*2010*/  SHFL.UP PT, R125, R135, 0x4, RZ ;  /* 0x04800000877d7989 */ /* 0x000e6400000e00ff */
[----:B------:R-:W-:Y:S02]  /*2020*/  FSEL R22, R119, R22, !P1 ;  /* 0x0000001677167208 */ /* 0x000fe40004800000 */
[----:B------:R-:W2:Y:S01]  /*2030*/  SHFL.UP PT, R21, R136, 0x4, RZ ;  /* 0x0480000088157989 */ /* 0x000ea200000e00ff */
[----:B------:R-:W-:-:S03]  /*2040*/  ISETP.GE.AND P1, PT, R76, 0x4, PT ;  /* 0x000000044c00780c */ /* 0x000fc60003f26270 */
[----:B------:R-:W3:Y:S01]  /*2050*/  SHFL.UP PT, R23, R22, 0x4, RZ ;  /* 0x0480000016177989 */ /* 0x000ee200000e00ff */
[C---:B0-----:R-:W-:Y:S02]  /*2060*/  FMUL.FTZ R119, R22.reuse, R121 ;  /* 0x0000007916777220 */ /* 0x041fe40000410000 */
[-C--:B-1----:R-:W-:Y:S02]  /*2070*/  FMUL.FTZ R20, R22, R125.reuse ;  /* 0x0000007d16147220 */ /* 0x082fe40000410000 */
[----:B------:R-:W-:Y:S02]  /*2080*/  FFMA.FTZ R134, R136, R125, R119 ;  /* 0x0000007d88867223 */ /* 0x000fe40000010077 */
[----:B--2---:R-:W-:Y:S02]  /*2090*/  FMUL.FTZ R119, R22, R21 ;  /* 0x0000001516777220 */ /* 0x004fe40000410000 */
[----:B------:R-:W-:Y:S02]  /*20a0*/  FFMA.FTZ R132, R136, R121, -R20 ;  /* 0x0000007988847223 */ /* 0x000fe40000010814 */
[----:B------:R-:W-:-:S02]  /*20b0*/  @P1 FADD.FTZ R135, R135, R134 ;  /* 0x0000008687871221 */ /* 0x000fc40000010000 */
[-C--:B---3--:R-:W-:Y:S02]  /*20c0*/  FMUL.FTZ R20, R22, R23.reuse ;  /* 0x0000001716147220 */ /* 0x088fe40000410000 */
[C---:B------:R-:W-:Y:S02]  /*20d0*/  FFMA.FTZ R119, R136.reuse, R23, R119 ;  /* 0x0000001788777223 */ /* 0x040fe40000010077 */
[----:B------:R-:W-:Y:S01]  /*20e0*/  @P1 FADD.FTZ R123, R123, R132 ;  /* 0x000000847b7b1221 */ /* 0x000fe20000010000 */
[----:B------:R-:W0:Y:S01]  /*20f0*/  SHFL.UP PT, R23, R135, 0x8, RZ ;  /* 0x0500000087177989 */ /* 0x000e2200000e00ff */
[----:B------:R-:W-:Y:S01]  /*2100*/  @P1 FFMA.FTZ R136, R136, R21, -R20 ;  /* 0x0000001588881223 */ /* 0x000fe20000010814 */
[----:B------:R-:W-:Y:S02]  /*2110*/  FSEL R119, R22, R119, !P1 ;  /* 0x0000007716777208 */ /* 0x000fe40004800000 */
[----:B------:R-:W1:Y:S01]  /*2120*/  SHFL.UP PT, R22, R123, 0x8, RZ ;  /* 0x050000007b167989 */ /* 0x000e6200000e00ff */
[----:B------:R-:W-:-:S03]  /*2130*/  ISETP.GE.AND P1, PT, R76, 0x8, PT ;  /* 0x000000084c00780c */ /* 0x000fc60003f26270 */
[----:B------:R-:W2:Y:S04]  /*2140*/  SHFL.UP PT, R20, R136, 0x8, RZ ;  /* 0x0500000088147989 */ /* 0x000ea800000e00ff */
[----:B------:R-:W3:Y:S01]  /*2150*/  SHFL.UP PT, R21, R119, 0x8, RZ ;  /* 0x0500000077157989 */ /* 0x000ee200000e00ff */
[C---:B0-----:R-:W-:Y:S02]  /*2160*/  FMUL.FTZ R121, R119.reuse, R23 ;  /* 0x0000001777797220 */ /* 0x041fe40000410000 */
[CC--:B-1----:R-:W-:Y:S02]  /*2170*/  FMUL.FTZ R125, R119.reuse, R22.reuse ;  /* 0x00000016777d7220 */ /* 0x0c2fe40000410000 */
[----:B------:R-:W-:Y:S02]  /*2180*/  FFMA.FTZ R132, R136, R22, -R121 ;  /* 0x0000001688847223 */ /* 0x000fe40000010879 */
[----:B--2---:R-:W-:-:S02]  /*2190*/  FMUL.FTZ R22, R119, R20 ;  /* 0x0000001477167220 */ /* 0x004fc40000410000 */
[C---:B------:R-:W-:Y:S02]  /*21a0*/  FFMA.FTZ R134, R136.reuse, R23, R125 ;  /* 0x0000001788867223 */ /* 0x040fe4000001007d */
[-C--:B---3--:R-:W-:Y:S02]  /*21b0*/  FMUL.FTZ R23, R119, R21.reuse ;  /* 0x0000001577177220 */ /* 0x088fe40000410000 */
[----:B------:R-:W-:Y:S02]  /*21c0*/  @P1 FADD.FTZ R123, R123, R132 ;  /* 0x000000847b7b1221 */ /* 0x000fe40000010000 */
[C---:B------:R-:W-:Y:S02]  /*21d0*/  FFMA.FTZ R22, R136.reuse, R21, R22 ;  /* 0x0000001588167223 */ /* 0x040fe40000010016 */
[----:B------:R-:W-:Y:S01]  /*21e0*/  @P1 FFMA.FTZ R136, R136, R20, -R23 ;  /* 0x0000001488881223 */ /* 0x000fe20000010817 */
[----:B------:R-:W0:Y:S01]  /*21f0*/  SHFL.UP PT, R147, R123, 0x10, RZ ;  /* 0x060000007b937989 */ /* 0x000e2200000e00ff */
[----:B------:R-:W-:Y:S01]  /*2200*/  @P1 FADD.FTZ R135, R135, R134 ;  /* 0x0000008687871221 */ /* 0x000fe20000010000 */
[----:B------:R-:W-:Y:S01]  /*2210*/  FSEL R22, R119, R22, !P1 ;  /* 0x0000001677167208 */ /* 0x000fe20004800000 */
[C---:B------:R-:W-:Y:S01]  /*2220*/  FMUL.FTZ R119, R116.reuse, R53 ;  /* 0x0000003574777220 */ /* 0x040fe20000410000 */
[----:B------:R-:W1:Y:S01]  /*2230*/  SHFL.UP PT, R21, R136, 0x10, RZ ;  /* 0x0600000088157989 */ /* 0x000e6200000e00ff */
[----:B------:R-:W-:Y:S01]  /*2240*/  FMUL.FTZ R121, R116, R52 ;  /* 0x0000003474797220 */ /* 0x000fe20000410000 */
[----:B------:R-:W-:Y:S01]  /*2250*/  ISETP.GE.AND P1, PT, R76, 0x10, PT ;  /* 0x000000104c00780c */ /* 0x000fe20003f26270 */
[----:B------:R-:W-:Y:S01]  /*2260*/  FMUL.FTZ R131, R133, R119 ;  /* 0x0000007785837220 */ /* 0x000fe20000410000 */
[----:B------:R-:W2:Y:S01]  /*2270*/  SHFL.UP PT, R149, R135, 0x10, RZ ;  /* 0x0600000087957989 */ /* 0x000ea200000e00ff */
[----:B------:R-:W-:-:S02]  /*2280*/  FMUL.FTZ R125, R99, R53 ;  /* 0x00000035637d7220 */ /* 0x000fc40000410000 */
[C---:B------:R-:W-:Y:S01]  /*2290*/  FMUL.FTZ R20, R124.reuse, R119 ;  /* 0x000000777c147220 */ /* 0x040fe20000410000 */
[----:B------:R-:W3:Y:S01]  /*22a0*/  SHFL.UP PT, R23, R22, 0x10, RZ ;  /* 0x0600000016177989 */ /* 0x000ee200000e00ff */
[-C--:B------:R-:W-:Y:S02]  /*22b0*/  FFMA.FTZ R132, -R124, R121.reuse, -R131 ;  /* 0x000000797c847223 */ /* 0x080fe40000010983 */
[----:B------:R-:W-:Y:S02]  /*22c0*/  FMUL.FTZ R131, R99, R52 ;  /* 0x0000003463837220 */ /* 0x000fe40000410000 */
[----:B------:R-:W-:Y:S02]  /*22d0*/  FFMA.FTZ R20, R133, R121, -R20 ;  /* 0x0000007985147223 */ /* 0x000fe40000010814 */
[----:B------:R-:W-:Y:S02]  /*22e0*/  FADD.FTZ R144, -R125, R132 ;  /* 0x000000847d907221 */ /* 0x000fe40000010100 */
[----:B------:R-:W-:-:S02]  /*22f0*/  FADD.FTZ R132, R131, R20 ;  /* 0x0000001483847221 */ /* 0x000fc40000010000 */
[C---:B------:R-:W-:Y:S02]  /*2300*/  FMUL.FTZ R137, R127.reuse, -R144 ;  /* 0x800000907f897220 */ /* 0x040fe40000410000 */
[----:B0-----:R-:W-:Y:S02]  /*2310*/  FMUL.FTZ R20, R22, R147 ;  /* 0x0000009316147220 */ /* 0x001fe40000410000 */
[-C--:B------:R-:W-:Y:S02]  /*2320*/  FFMA.FTZ R137, R126, R132.reuse, -R137 ;  /* 0x000000847e897223 */ /* 0x080fe40000010889 */
[----:B------:R-:W-:Y:S02]  /*2330*/  FMUL.FTZ R151, R127, -R132 ;  /* 0x800000847f977220 */ /* 0x000fe40000410000 */
[----:B-1----:R-:W-:Y:S02]  /*2340*/  FMUL.FTZ R132, R22, R21 ;  /* 0x0000001516847220 */ /* 0x002fe40000410000 */
[----:B--2---:R-:W-:-:S02]  /*2350*/  FFMA.FTZ R134, R136, R149, R20 ;  /* 0x0000009588867223 */ /* 0x004fc40000010014 */
[C---:B------:R-:W-:Y:S02]  /*2360*/  FMUL.FTZ R149, R22.reuse, R149 ;  /* 0x0000009516957220 */ /* 0x040fe40000410000 */
[-C--:B---3--:R-:W-:Y:S02]  /*2370*/  FMUL.FTZ R20, R22, R23.reuse ;  /* 0x0000001716147220 */ /* 0x088fe40000410000 */
[----:B------:R-:W-:Y:S02]  /*2380*/  FFMA.FTZ R23, R136, R23, R132 ;  /* 0x0000001788177223 */ /* 0x000fe40000010084 */
[----:B------:R-:W-:Y:S02]  /*2390*/  FFMA.FTZ R151, R126, R144, R151 ;  /* 0x000000907e977223 */ /* 0x000fe40000010097 */
[----:B------:R-:W-:Y:S01]  /*23a0*/  FFMA.FTZ R132, R136, R147, -R149 ;  /* 0x0000009388847223 */ /* 0x000fe20000010895 */
[----:B------:R-:W-:Y:S01]  /*23b0*/  FSEL R144, R22, R23, !P1 ;  /* 0x0000001716907208 */ /* 0x000fe20004800000 */
[----:B------:R-:W-:Y:S01]  /*23c0*/  @P1 FFMA.FTZ R136, R136, R21, -R20 ;  /* 0x0000001588881223 */ /* 0x000fe20000010814 */
[----:B------:R-:W-:Y:S01]  /*23d0*/  HFMA2.MMA R21, -RZ, RZ, 0, 0 ;  /* 0x00000000ff157435 */ /* 0x000fe200000001ff */
[----:B------:R-:W-:Y:S01]  /*23e0*/  @P1 FADD.FTZ R123, R123, R132 ;  /* 0x000000847b7b1221 */ /* 0x000fe20000010000 */
[----:B------:R-:W-:Y:S01]  /*23f0*/  MOV R20, 0x3f800000 ;  /* 0x3f80000000147802 */ /* 0x000fe20000000f00 */
[----:B------:R-:W-:Y:S01]  /*2400*/  @P1 FADD.FTZ R135, R135, R134 ;  /* 0x0000008687871221 */ /* 0x000fe20000010000 */
[----:B------:R-:W0:Y:S01]  /*2410*/  SHFL.UP PT, R144, R144, 0x1, RZ ;  /* 0x0420000090907989 */ /* 0x000e2200000e00ff */
[----:B------:R-:W-:Y:S01]  /*2420*/  FMUL.FTZ R132, R98, R53 ;  /* 0x0000003562847220 */ /* 0x000fe20000410000 */
[----:B------:R-:W-:Y:S01]  /*2430*/  ISETP.GE.AND P1, PT, R112, c[0x0][0x174], PT ;  /* 0x00005d0070007a0c */ /* 0x000fe20003f26270 */
[----:B------:R-:W-:Y:S01]  /*2440*/  FMUL.FTZ R134, R98, R52 ;  /* 0x0000003462867220 */ /* 0x000fe20000410000 */
[----:B------:R-:W1:Y:S01]  /*2450*/  SHFL.UP PT, R136, R136, 0x1, RZ ;  /* 0x0420000088887989 */ /* 0x000e6200000e00ff */
[----:B------:R-:W-:Y:S01]  /*2460*/  FADD.FTZ R151, -R132, R151 ;  /* 0x0000009784977221 */ /* 0x000fe20000010100 */
[----:B------:R-:W-:Y:S01]  /*2470*/  ISETP.NE.OR P1, PT, R114, RZ, P1 ;  /* 0x000000ff7200720c */ /* 0x000fe20000f25670 */
[----:B------:R-:W-:Y:S01]  /*2480*/  FADD.FTZ R137, R134, R137 ;  /* 0x0000008986897221 */ /* 0x000fe20000010000 */
[----:B------:R-:W2:Y:S01]  /*2490*/  SHFL.UP PT, R123, R123, 0x1, RZ ;  /* 0x042000007b7b7989 */ /* 0x000ea200000e00ff */
[----:B------:R-:W-:Y:S01]  /*24a0*/  FMUL.FTZ R150, R130, -R151 ;  /* 0x8000009782967220 */ /* 0x000fe20000410000 */
[----:B------:R-:W-:Y:S01]  /*24b0*/  CS2R R22, SRZ ;  /* 0x0000000000167805 */ /* 0x000fe2000001ff00 */
[C---:B------:R-:W-:Y:S01]  /*24c0*/  FFMA.FTZ R149, R133.reuse, -R55, R148 ;  /* 0x8000003785957223 */ /* 0x040fe20000010094 */
[----:B------:R-:W3:Y:S01]  /*24d0*/  SHFL.UP PT, R135, R135, 0x1, RZ ;  /* 0x0420000087877989 */ /* 0x000ee200000e00ff */
[----:B------:R-:W-:-:S02]  /*24e0*/  FFMA.FTZ R148, R133, R54, -R146 ;  /* 0x0000003685947223 */ /* 0x000fc40000010892 */
[-C--:B------:R-:W-:Y:S02]  /*24f0*/  FMUL.FTZ R154, R130, -R137.reuse ;  /* 0x80000089829a7220 */ /* 0x080fe40000410000 */
[----:B------:R-:W-:Y:S02]  /*2500*/  FFMA.FTZ R152, R129, R137, -R150 ;  /* 0x0000008981987223 */ /* 0x000fe40000010896 */
[----:B------:R-:W-:Y:S01]  /*2510*/  FMUL.FTZ R150, R127, -R148 ;  /* 0x800000947f967220 */ /* 0x000fe20000410000 */
[----:B------:R4:W4:Y:S01]  /*2520*/  @!P1 LDS.128 R20, [R113.X16+0x1d90] ;  /* 0x001d900071149984 */ /* 0x000922000000cc00 */
[----:B------:R-:W-:Y:S01]  /*2530*/  FFMA.FTZ R137, R129, R151, R154 ;  /* 0x0000009781897223 */ /* 0x000fe2000001009a */
[----:B------:R-:W-:Y:S01]  /*2540*/  ISETP.NE.AND P1, PT, R114, 0x1f, PT ;  /* 0x0000001f7200780c */ /* 0x000fe20003f25270 */
[----:B------:R-:W-:Y:S02]  /*2550*/  FMUL.FTZ R151, R127, -R149 ;  /* 0x800000957f977220 */ /* 0x000fe40000410000 */
[----:B0-----:R-:W-:-:S02]  /*2560*/  FMUL.FTZ R147, R144, R57 ;  /* 0x0000003990937220 */ /* 0x001fc40000410000 */
[-C--:B------:R-:W-:Y:S02]  /*2570*/  FMUL.FTZ R146, R144, R56.reuse ;  /* 0x0000003890927220 */ /* 0x080fe40000410000 */
[----:B-1----:R-:W-:Y:S02]  /*2580*/  FFMA.FTZ R144, R136, R56, -R147 ;  /* 0x0000003888907223 */ /* 0x002fe40000010893 */
[----:B------:R-:W-:Y:S02]  /*2590*/  FFMA.FTZ R150, R126, R149, R150 ;  /* 0x000000957e967223 */ /* 0x000fe40000010096 */
[----:B--2---:R-:W-:Y:S02]  /*25a0*/  @P3 FADD.FTZ R56, R123, R144 ;  /* 0x000000907b383221 */ /* 0x004fe40000010000 */
[----:B------:R-:W-:Y:S02]  /*25b0*/  FFMA.FTZ R146, R136, R57, R146 ;  /* 0x0000003988927223 */ /* 0x000fe40000010092 */
[----:B------:R-:W-:-:S02]  /*25c0*/  FFMA.FTZ R151, R126, R148, -R151 ;  /* 0x000000947e977223 */ /* 0x000fc40000010897 */
[----:B------:R-:W-:Y:S02]  /*25d0*/  FMUL.FTZ R144, R130, -R150 ;  /* 0x8000009682907220 */ /* 0x000fe40000410000 */
[----:B---3--:R-:W-:Y:S02]  /*25e0*/  @P3 FADD.FTZ R57, R135, R146 ;  /* 0x0000009287393221 */ /* 0x008fe40000010000 */
[----:B------:R-:W-:Y:S02]  /*25f0*/  FFMA.FTZ R144, R129, R151, -R144 ;  /* 0x0000009781907223 */ /* 0x000fe40000010890 */
[C---:B------:R-:W-:Y:S02]  /*2600*/  FMUL.FTZ R135, R96.reuse, R52 ;  /* 0x0000003460877220 */ /* 0x040fe40000410000 */
[----:B------:R-:W-:Y:S01]  /*2610*/  FMUL.FTZ R136, R96, R53 ;  /* 0x0000003560887220 */ /* 0x000fe20000410000 */
[----:B------:R0:W1:Y:S01]  /*2620*/  SHFL.DOWN PT, R148, R144, 0x1, 0x1f ;  /* 0x08201f0090947f89 */ /* 0x00006200000e0000 */
[----:B------:R-:W-:-:S02]  /*2630*/  FMUL.FTZ R151, R130, -R151 ;  /* 0x8000009782977220 */ /* 0x000fc40000410000 */
[CC--:B------:R-:W-:Y:S02]  /*2640*/  FMUL.FTZ R53, R51.reuse, R57.reuse ;  /* 0x0000003933357220 */ /* 0x0c0fe40000410000 */
[----:B------:R-:W-:Y:S02]  /*2650*/  FMUL.FTZ R52, R51, R56 ;  /* 0x0000003833347220 */ /* 0x000fe40000410000 */
[----:B------:R-:W-:Y:S02]  /*2660*/  FADD.FTZ R123, R135, R152 ;  /* 0x00000098877b7221 */ /* 0x000fe40000010000 */
[----:B------:R-:W-:Y:S02]  /*2670*/  FADD.FTZ R137, -R136, R137 ;  /* 0x0000008988897221 */ /* 0x000fe40000010100 */
[----:B------:R-:W-:Y:S02]  /*2680*/  FFMA.FTZ R51, R129, R150, R151 ;  /* 0x0000009681337223 */ /* 0x000fe40000010097 */
[C---:B------:R-:W-:Y:S01]  /*2690*/  FFMA.FTZ R56, R50.reuse, R56, -R53 ;  /* 0x0000003832387223 */ /* 0x040fe20000010835 */
[----:B------:R0:W2:Y:S01]  /*26a0*/  SHFL.DOWN PT, R146, R137, 0x1, 0x1f ;  /* 0x08201f0089927f89 */ /* 0x0000a200000e0000 */
[----:B------:R-:W-:-:S03]  /*26b0*/  FFMA.FTZ R52, R50, R57, R52 ;  /* 0x0000003932347223 */ /* 0x000fc60000010034 */
[----:B------:R0:W3:Y:S04]  /*26c0*/  SHFL.DOWN PT, R50, R123, 0x1, 0x1f ;  /* 0x08201f007b327f89 */ /* 0x0000e800000e0000 */
[----:B------:R0:W0:Y:S01]  /*26d0*/  SHFL.DOWN PT, R150, R51, 0x1, 0x1f ;  /* 0x08201f0033967f89 */ /* 0x00002200000e0000 */
[----:B------:R-:W-:Y:S05]  /*26e0*/  @!P1 BRA `(.L_x_13364) ;  /* 0x000000b000009947 */ /* 0x000fea0003800000 */
[C---:B0---4-:R-:W-:Y:S02]  /*26f0*/  FMUL.FTZ R53, R51.reuse, R150 ;  /* 0x0000009633357220 */ /* 0x051fe40000410000 */
[C---:B--2---:R-:W-:Y:S02]  /*2700*/  FMUL.FTZ R57, R51.reuse, R146 ;  /* 0x0000009233397220 */ /* 0x044fe40000410000 */
[C---:B---3--:R-:W-:Y:S02]  /*2710*/  FMUL.FTZ R147, R51.reuse, R50 ;  /* 0x0000003233937220 */ /* 0x048fe40000410000 */
[----:B-1----:R-:W-:-:S02]  /*2720*/  FMUL.FTZ R51, R51, R148 ;  /* 0x0000009433337220 */ /* 0x002fc40000410000 */
[C---:B------:R-:W-:Y:S02]  /*2730*/  FFMA.FTZ R53, R144.reuse, R148, -R53 ;  /* 0x0000009490357223 */ /* 0x040fe40000010835 */
[C---:B------:R-:W-:Y:S02]  /*2740*/  FFMA.FTZ R50, R144.reuse, R50, -R57 ;  /* 0x0000003290327223 */ /* 0x040fe40000010839 */
[C---:B------:R-:W-:Y:S02]  /*2750*/  FFMA.FTZ R146, R144.reuse, R146, R147 ;  /* 0x0000009290927223 */ /* 0x040fe40000010093 */
[----:B------:R-:W-:Y:S01]  /*2760*/  FFMA.FTZ R51, R144, R150, R51 ;  /* 0x0000009690337223 */ /* 0x000fe20000010033 */
[----:B------:R-:W-:Y:S01]  /*2770*/  MOV R144, R53 ;  /* 0x0000003500907202 */ /* 0x000fe20000000f00 */
[----:B------:R-:W-:Y:S02]  /*2780*/  FADD.FTZ R123, R123, R50 ;  /* 0x000000327b7b7221 */ /* 0x000fe40000010000 */
[----:B------:R-:W-:-:S02]  /*2790*/  FADD.FTZ R137, R137, R146 ;  /* 0x0000009289897221 */ /* 0x000fc40000010000 */
.L_x_13364:
[----:B----4-:R-:W-:Y:S05]  /*27a0*/  BSYNC B0 ;  /* 0x0000000000007941 */ /* 0x010fea0003800000 */
.L_x_13363:
[----:B------:R-:W-:Y:S01]  /*27b0*/  ISETP.GT.U32.AND P1, PT, R114, 0x1d, PT ;  /* 0x0000001d7200780c */ /* 0x000fe20003f24070 */
[----:B------:R-:W-:Y:S01]  /*27c0*/  FADD.FTZ R141, R141, R52 ;  /* 0x000000348d8d7221 */ /* 0x000fe20000010000 */
[----:B-1----:R1:W4:Y:S01]  /*27d0*/  SHFL.DOWN PT, R148, R144, 0x2, 0x1f ;  /* 0x08401f0090947f89 */ /* 0x00232200000e0000 */
[----:B------:R-:W-:Y:S01]  /*27e0*/  FADD.FTZ R57, R139, R56 ;  /* 0x000000388b397221 */ /* 0x000fe20000010000 */
[----:B------:R-:W-:Y:S01]  /*27f0*/  BSSY B0, `(.L_x_13365) ;  /* 0x0000014000007945 */ /* 0x000fe20003800000 */
[C---:B---3--:R-:W-:Y:S01]  /*2800*/  FMUL.FTZ R50, R130.reuse, R141 ;  /* 0x0000008d82327220 */ /* 0x048fe20000410000 */
[----:B0-----:R1:W0:Y:S01]  /*2810*/  SHFL.DOWN PT, R150, R51, 0x2, 0x1f ;  /* 0x08401f0033967f89 */ /* 0x00122200000e0000 */
[----:B------:R-:W-:-:S02]  /*2820*/  FMUL.FTZ R52, R130, R57 ;  /* 0x0000003982347220 */ /* 0x000fc40000410000 */
[C---:B------:R-:W-:Y:S01]  /*2830*/  FFMA.FTZ R50, R129.reuse, R57, -R50 ;  /* 0x0000003981327223 */ /* 0x040fe20000010832 */
[----:B------:R1:W3:Y:S01]  /*2840*/  SHFL.DOWN PT, R56, R123, 0x2, 0x1f ;  /* 0x08401f007b387f89 */ /* 0x0002e200000e0000 */
[----:B------:R-:W-:-:S03]  /*2850*/  FFMA.FTZ R52, R129, R141, R52 ;  /* 0x0000008d81347223 */ /* 0x000fc60000010034 */
[----:B--2---:R1:W2:Y:S01]  /*2860*/  SHFL.DOWN PT, R146, R137, 0x2, 0x1f ;  /* 0x08401f0089927f89 */ /* 0x0042a200000e0000 */
[----:B------:R-:W-:Y:S05]  /*2870*/  @P1 BRA `(.L_x_13366) ;  /* 0x000000b000001947 */ /* 0x000fea0003800000 */
[C---:B0-----:R-:W-:Y:S02]  /*2880*/  FMUL.FTZ R53, R51.reuse, R150 ;  /* 0x0000009633357220 */ /* 0x041fe40000410000 */
[C---:B--2---:R-:W-:Y:S02]  /*2890*/  FMUL.FTZ R139, R51.reuse, R146 ;  /* 0x00000092338b7220 */ /* 0x044fe40000410000 */
[C---:B---3--:R-:W-:Y:S02]  /*28a0*/  FMUL.FTZ R147, R51.reuse, R56 ;  /* 0x0000003833937220 */ /* 0x048fe40000410000 */
        /* <DEDUP_REMOVED lines=8> */
.L_x_13366:
[----:B------:R-:W-:Y:S05]  /*2930*/  BSYNC B0 ;  /* 0x0000000000007941 */ /* 0x000fea0003800000 */
.L_x_13365:
[C---:B------:R-:W-:Y:S01]  /*2940*/  ISETP.GT.U32.AND P1, PT, R114.reuse, 0x1b, PT ;  /* 0x0000001b7200780c */ /* 0x040fe20003f24070 */
[C---:B------:R-:W-:Y:S01]  /*2950*/  FFMA.FTZ R53, R5.reuse, R142, R50 ;  /* 0x0000008e05357223 */ /* 0x040fe20000010032 */
[----:B--2---:R2:W1:Y:S01]  /*2960*/  SHFL.DOWN PT, R146, R51, 0x4, 0x1f ;  /* 0x08801f0033927f89 */ /* 0x00446200000e0000 */
[----:B------:R-:W-:Y:S01]  /*2970*/  FFMA.FTZ R139, R5, R140, R52 ;  /* 0x0000008c058b7223 */ /* 0x000fe20000010034 */
[----:B------:R-:W-:Y:S01]  /*2980*/  BSSY B0, `(.L_x_13367) ;  /* 0x0000016000007945 */ /* 0x000fe20003800000 */
[C---:B------:R-:W-:Y:S01]  /*2990*/  FMUL.FTZ R52, R127.reuse, R53 ;  /* 0x000000357f347220 */ /* 0x040fe20000410000 */
[----:B------:R2:W4:Y:S01]  /*29a0*/  SHFL.DOWN PT, R142, R144, 0x4, 0x1f ;  /* 0x08801f00908e7f89 */ /* 0x00052200000e0000 */
[-C--:B------:R-:W-:Y:S01]  /*29b0*/  FMUL.FTZ R50, R127, R139.reuse ;  /* 0x0000008b7f327220 */ /* 0x080fe20000410000 */
[----:B------:R-:W-:Y:S01]  /*29c0*/  ISETP.GT.U32.AND P3, PT, R114, 0x17, PT ;  /* 0x000000177200780c */ /* 0x000fe20003f64070 */
[----:B------:R-:W-:Y:S01]  /*29d0*/  FFMA.FTZ R52, R126, R139, R52 ;  /* 0x0000008b7e347223 */ /* 0x000fe20000010034 */
[----:B---3--:R2:W3:Y:S01]  /*29e0*/  SHFL.DOWN PT, R56, R123, 0x4, 0x1f ;  /* 0x08801f007b387f89 */ /* 0x0084e200000e0000 */
[----:B------:R-:W-:Y:S01]  /*29f0*/  ISETP.GT.U32.AND P4, PT, R114, 0xf, PT ;  /* 0x0000000f7200780c */ /* 0x000fe20003f84070 */
[----:B------:R-:W-:-:S02]  /*2a00*/  FFMA.FTZ R50, R126, R53, -R50 ;  /* 0x000000357e327223 */ /* 0x000fc40000010832 */
[----:B------:R2:W0:Y:S01]  /*2a10*/  SHFL.DOWN PT, R140, R137, 0x4, 0x1f ;  /* 0x08801f00898c7f89 */ /* 0x00042200000e0000 */
[----:B------:R-:W-:Y:S05]  /*2a20*/  @P1 BRA `(.L_x_13368) ;  /* 0x000000b000001947 */ /* 0x000fea0003800000 */
[C---:B-1----:R-:W-:Y:S02]  /*2a30*/  FMUL.FTZ R147, R51.reuse, R146 ;  /* 0x0000009233937220 */ /* 0x042fe40000410000 */
[C---:B0-----:R-:W-:Y:S02]  /*2a40*/  FMUL.FTZ R149, R51.reuse, R140 ;  /* 0x0000008c33957220 */ /* 0x041fe40000410000 */
[C---:B---3--:R-:W-:Y:S02]  /*2a50*/  FMUL.FTZ R151, R51.reuse, R56 ;  /* 0x0000003833977220 */ /* 0x048fe40000410000 */
[-C--:B--2-4-:R-:W-:Y:S02]  /*2a60*/  FMUL.FTZ R51, R51, R142.reuse ;  /* 0x0000008e33337220 */ /* 0x094fe40000410000 */
[C---:B------:R-:W-:Y:S02]  /*2a70*/  FFMA.FTZ R147, R144.reuse, R142, -R147 ;  /* 0x0000008e90937223 */ /* 0x040fe40000010893 */
[----:B------:R-:W-:-:S02]  /*2a80*/  FFMA.FTZ R56, R144, R56, -R149 ;  /* 0x0000003890387223 */ /* 0x000fc40000010895 */
[C---:B------:R-:W-:Y:S02]  /*2a90*/  FFMA.FTZ R140, R144.reuse, R140, R151 ;  /* 0x0000008c908c7223 */ /* 0x040fe40000010097 */
[----:B------:R-:W-:Y:S01]  /*2aa0*/  FFMA.FTZ R51, R144, R146, R51 ;  /* 0x0000009290337223 */ /* 0x000fe20000010033 */
[----:B------:R-:W-:Y:S01]  /*2ab0*/  MOV R144, R147 ;  /* 0x0000009300907202 */ /* 0x000fe20000000f00 */
[----:B------:R-:W-:Y:S02]  /*2ac0*/  FADD.FTZ R123, R123, R56 ;  /* 0x000000387b7b7221 */ /* 0x000fe40000010000 */
[----:B------:R-:W-:Y:S02]  /*2ad0*/  FADD.FTZ R137, R137, R140 ;  /* 0x0000008c89897221 */ /* 0x000fe40000010000 */
.L_x_13368:
[----:B------:R-:W-:Y:S05]  /*2ae0*/  BSYNC B0 ;  /* 0x0000000000007941 */ /* 0x000fea0003800000 */
.L_x_13367:
[C---:B------:R-:W-:Y:S01]  /*2af0*/  FFMA.FTZ R143, R6.reuse, R143, R52 ;  /* 0x0000008f068f7223 */ /* 0x040fe20000010034 */
[----:B0-----:R0:W2:Y:S01]  /*2b00*/  SHFL.DOWN PT, R140, R144, 0x8, 0x1f ;  /* 0x09001f00908c7f89 */ /* 0x0010a200000e0000 */
[----:B------:R-:W-:Y:S01]  /*2b10*/  BSSY B0, `(.L_x_13369) ;  /* 0x0000011000007945 */ /* 0x000fe20003800000 */
[----:B------:R-:W-:Y:S02]  /*2b20*/  FFMA.FTZ R50, R6, R145, R50 ;  /* 0x0000009106327223 */ /* 0x000fe40000010032 */
[----:B----4-:R0:W4:Y:S04]  /*2b30*/  SHFL.DOWN PT, R142, R51, 0x8, 0x1f ;  /* 0x09001f00338e7f89 */ /* 0x01012800000e0000 */
[----:B------:R0:W3:Y:S04]  /*2b40*/  SHFL.DOWN PT, R52, R123, 0x8, 0x1f ;  /* 0x09001f007b347f89 */ /* 0x0000e800000e0000 */
[----:B---3--:R0:W3:Y:S01]  /*2b50*/  SHFL.DOWN PT, R56, R137, 0x8, 0x1f ;  /* 0x09001f0089387f89 */ /* 0x0080e200000e0000 */
[----:B------:R-:W-:Y:S05]  /*2b60*/  @P3 BRA `(.L_x_13370) ;  /* 0x000000b000003947 */ /* 0x000fea0003800000 */
[C---:B----4-:R-:W-:Y:S02]  /*2b70*/  FMUL.FTZ R145, R51.reuse, R142 ;  /* 0x0000008e33917220 */ /* 0x050fe40000410000 */
[----:B---3--:R-:W-:-:S02]  /*2b80*/  FMUL.FTZ R147, R51, R56 ;  /* 0x0000003833937220 */ /* 0x008fc40000410000 */
[C---:B------:R-:W-:Y:S02]  /*2b90*/  FMUL.FTZ R149, R51.reuse, R52 ;  /* 0x0000003433957220 */ /* 0x040fe40000410000 */
[-C--:B012---:R-:W-:Y:S02]  /*2ba0*/  FMUL.FTZ R51, R51, R140.reuse ;  /* 0x0000008c33337220 */ /* 0x087fe40000410000 */
[C---:B------:R-:W-:Y:S02]  /*2bb0*/  FFMA.FTZ R145, R144.reuse, R140, -R145 ;  /* 0x0000008c90917223 */ /* 0x040fe40000010891 */
[C---:B------:R-:W-:Y:S02]  /*2bc0*/  FFMA.FTZ R52, R144.reuse, R52, -R147 ;  /* 0x0000003490347223 */ /* 0x040fe40000010893 */
[C---:B------:R-:W-:Y:S02]  /*2bd0*/  FFMA.FTZ R56, R144.reuse, R56, R149 ;  /* 0x0000003890387223 */ /* 0x040fe40000010095 */
[----:B------:R-:W-:Y:S01]  /*2be0*/  FFMA.FTZ R51, R144, R142, R51 ;  /* 0x0000008e90337223 */ /* 0x000fe20000010033 */
[----:B------:R-:W-:Y:S01]  /*2bf0*/  MOV R144, R145 ;  /* 0x0000009100907202 */ /* 0x000fe20000000f00 */
[----:B------:R-:W-:-:S02]  /*2c00*/  FADD.FTZ R123, R123, R52 ;  /* 0x000000347b7b7221 */ /* 0x000fc40000010000 */
[----:B------:R-:W-:Y:S02]  /*2c10*/  FADD.FTZ R137, R137, R56 ;  /* 0x0000003889897221 */ /* 0x000fe40000010000 */
.L_x_13370:
[----:B------:R-:W-:Y:S05]  /*2c20*/  BSYNC B0 ;  /* 0x0000000000007941 */ /* 0x000fea0003800000 */
.L_x_13369:
[----:B----4-:R4:W0:Y:S01]  /*2c30*/  SHFL.DOWN PT, R142, R144, 0x10, 0x1f ;  /* 0x0a001f00908e7f89 */ /* 0x01082200000e0000 */
[----:B------:R-:W-:Y:S01]  /*2c40*/  BSSY B0, `(.L_x_13371) ;  /* 0x0000011000007945 */ /* 0x000fe20003800000 */
[----:B--2---:R-:W-:Y:S02]  /*2c50*/  FMUL.FTZ R140, R4, R109 ;  /* 0x0000006d048c7220 */ /* 0x004fe40000410000 */
[----:B-1----:R4:W1:Y:S04]  /*2c60*/  SHFL.DOWN PT, R146, R51, 0x10, 0x1f ;  /* 0x0a001f0033927f89 */ /* 0x00286800000e0000 */
[----:B------:R4:W2:Y:S04]  /*2c70*/  SHFL.DOWN PT, R52, R123, 0x10, 0x1f ;  /* 0x0a001f007b347f89 */ /* 0x0008a800000e0000 */
        /* <DEDUP_REMOVED lines=13> */
.L_x_13372:
[----:B------:R-:W-:Y:S05]  /*2d50*/  BSYNC B0 ;  /* 0x0000000000007941 */ /* 0x000fea0003800000 */
.L_x_13371:
[----:B------:R-:W-:Y:S01]  /*2d60*/  FFMA.FTZ R145, R96, R57, RZ ;  /* 0x0000003960917223 */ /* 0x000fe200000100ff */
[----:B------:R-:W-:Y:S01]  /*2d70*/  SHFL.DOWN PT, R150, R51, 0x1, 0x1f ;  /* 0x08201f0033967f89 */ /* 0x000fe200000e0000 */
[-C--:B------:R-:W-:Y:S01]  /*2d80*/  FFMA.FTZ R57, R101, -R140.reuse, R57 ;  /* 0x8000008c65397223 */ /* 0x080fe20000010039 */
[----:B------:R-:W-:Y:S01]  /*2d90*/  ISETP.NE.AND P1, PT, R89, RZ, PT ;  /* 0x000000ff5900720c */ /* 0x000fe20003f25270 */
[----:B---3--:R-:W-:Y:S01]  /*2da0*/  FFMA.FTZ R56, R100, -R140, R141 ;  /* 0x8000008c64387223 */ /* 0x008fe2000001008d */
[----:B0-----:R-:W0:Y:S01]  /*2db0*/  SHFL.IDX PT, R142, R22, RZ, 0x1f ;  /* 0x00001fff168e7589 */ /* 0x001e2200000e0000 */
[----:B------:R-:W-:Y:S01]  /*2dc0*/  FFMA.FTZ R140, R96, -R141, RZ ;  /* 0x8000008d608c7223 */ /* 0x000fe200000100ff */
[----:B------:R-:W-:Y:S01]  /*2dd0*/  BSSY B0, `(.L_x_13373) ;  /* 0x000008d000007945 */ /* 0x000fe20003800000 */
[----:B------:R-:W-:Y:S01]  /*2de0*/  FFMA.FTZ R152, R98, R53, R145 ;  /* 0x0000003562987223 */ /* 0x000fe20000010091 */
[----:B------:R-:W3:Y:S01]  /*2df0*/  SHFL.IDX PT, R141, R23, RZ, 0x1f ;  /* 0x00001fff178d7589 */ /* 0x000ee200000e0000 */
[----:B--2---:R-:W-:-:S02]  /*2e00*/  FMUL.FTZ R52, R5, R120 ;  /* 0x0000007805347220 */ /* 0x004fc40000410000 */
[----:B------:R-:W-:Y:S01]  /*2e10*/  FFMA.FTZ R154, R98, -R139, R140 ;  /* 0x8000008b629a7223 */ /* 0x000fe2000001008c */
[----:B------:R-:W2:Y:S01]  /*2e20*/  SHFL.DOWN PT, R149, R144, 0x1, 0x1f ;  /* 0x08201f0090957f89 */ /* 0x000ea200000e0000 */
[----:B------:R-:W-:Y:S02]  /*2e30*/  FMUL.FTZ R153, R6, R117 ;  /* 0x0000007506997220 */ /* 0x000fe40000410000 */
[C---:B------:R-:W-:Y:S01]  /*2e40*/  FMUL.FTZ R151, R124.reuse, R143 ;  /* 0x0000008f7c977220 */ /* 0x040fe20000410000 */
[----:B-1----:R1:W5:Y:S01]  /*2e50*/  SHFL.IDX PT, R146, R51, RZ, 0x1f ;  /* 0x00001fff33927589 */ /* 0x00236200000e0000 */
[-C--:B------:R-:W-:Y:S02]  /*2e60*/  FFMA.FTZ R140, R99, R50.reuse, R152 ;  /* 0x00000032638c7223 */ /* 0x080fe40000010098 */
[----:B------:R-:W-:Y:S01]  /*2e70*/  FMUL.FTZ R152, R124, R50 ;  /* 0x000000327c987220 */ /* 0x000fe20000410000 */
[----:B------:R-:W4:Y:S01]  /*2e80*/  SHFL.DOWN PT, R147, R137, 0x1, 0x1f ;  /* 0x08201f0089937f89 */ /* 0x000f2200000e0000 */
[----:B------:R-:W-:-:S02]  /*2e90*/  FFMA.FTZ R53, R107, -R52, R53 ;  /* 0x800000346b357223 */ /* 0x000fc40000010035 */
[----:B------:R-:W-:Y:S01]  /*2ea0*/  FFMA.FTZ R52, R106, -R52, R139 ;  /* 0x800000346a347223 */ /* 0x000fe2000001008b */
[----:B------:R0:W4:Y:S01]  /*2eb0*/  SHFL.IDX PT, R145, R144, RZ, 0x1f ;  /* 0x00001fff90917589 */ /* 0x00012200000e0000 */
[----:B------:R-:W-:Y:S02]  /*2ec0*/  FFMA.FTZ R151, R133, R50, -R151 ;  /* 0x0000003285977223 */ /* 0x000fe40000010897 */
[----:B-1--4-:R-:W-:Y:S01]  /*2ed0*/  FFMA.FTZ R51, R105, -R153, R50 ;  /* 0x8000009969337223 */ /* 0x012fe20000010032 */
[----:B------:R-:W1:Y:S01]  /*2ee0*/  SHFL.DOWN PT, R148, R123, 0x1, 0x1f ;  /* 0x08201f007b947f89 */ /* 0x000e6200000e0000 */
[----:B------:R-:W-:Y:S02]  /*2ef0*/  FFMA.FTZ R139, R99, -R143, R154 ;  /* 0x8000008f638b7223 */ /* 0x000fe4000001009a */
[----:B------:R-:W-:Y:S01]  /*2f00*/  FFMA.FTZ R50, R104, -R153, R143 ;  /* 0x8000009968327223 */ /* 0x000fe2000001008f */
[----:B------:R-:W4:Y:S01]  /*2f10*/  SHFL.IDX PT, R123, R123, RZ, 0x1f ;  /* 0x00001fff7b7b7589 */ /* 0x000f2200000e0000 */
[----:B0-----:R-:W-:-:S02]  /*2f20*/  @P2 FMUL.FTZ R144, R150, R142 ;  /* 0x0000008e96902220 */ /* 0x001fc40000410000 */
[----:B------:R-:W-:Y:S01]  /*2f30*/  FFMA.FTZ R143, R133, R143, R152 ;  /* 0x0000008f858f7223 */ /* 0x000fe20000010098 */
[----:B------:R-:W0:Y:S01]  /*2f40*/  SHFL.IDX PT, R137, R137, RZ, 0x1f ;  /* 0x00001fff89897589 */ /* 0x000e2200000e0000 */
[-C--:B---3--:R-:W-:Y:S02]  /*2f50*/  @P2 FMUL.FTZ R150, R150, R141.reuse ;  /* 0x0000008d96962220 */ /* 0x088fe40000410000 */
[C---:B--2---:R-:W-:Y:S02]  /*2f60*/  @P2 FFMA.FTZ R152, R149.reuse, R141, R144 ;  /* 0x0000008d95982223 */ /* 0x044fe40000010090 */
[----:B-----5:R-:W-:Y:S02]  /*2f70*/  FMUL.FTZ R144, R146, R22 ;  /* 0x0000001692907220 */ /* 0x020fe40000410000 */
[----:B------:R-:W-:Y:S02]  /*2f80*/  @P2 FFMA.FTZ R149, R149, R142, -R150 ;  /* 0x0000008e95952223 */ /* 0x000fe40000010896 */
[----:B------:R-:W-:-:S02]  /*2f90*/  FFMA.FTZ R143, R7, R122, R143 ;  /* 0x0000007a078f7223 */ /* 0x000fc4000001008f */
[----:B------:R-:W-:Y:S02]  /*2fa0*/  @P2 FADD.FTZ R141, R147, R152 ;  /* 0x00000098938d2221 */ /* 0x000fe40000010000 */
[-C--:B------:R-:W-:Y:S02]  /*2fb0*/  FMUL.FTZ R122, R146, R23.reuse ;  /* 0x00000017927a7220 */ /* 0x080fe40000410000 */
[----:B------:R-:W-:Y:S02]  /*2fc0*/  FFMA.FTZ R144, R145, R23, R144 ;  /* 0x0000001791907223 */ /* 0x000fe40000010090 */
[----:B-1----:R-:W-:Y:S02]  /*2fd0*/  @P2 FADD.FTZ R142, R148, R149 ;  /* 0x00000095948e2221 */ /* 0x002fe40000010000 */
[----:B------:R-:W-:Y:S02]  /*2fe0*/  FMUL.FTZ R23, R141, -R55 ;  /* 0x800000378d177220 */ /* 0x000fe40000410000 */
[----:B------:R-:W-:-:S02]  /*2ff0*/  FFMA.FTZ R122, R145, R22, -R122 ;  /* 0x00000016917a7223 */ /* 0x000fc4000001087a */
[----:B------:R-:W-:Y:S02]  /*3000*/  FMUL.FTZ R22, R146, R21 ;  /* 0x0000001592167220 */ /* 0x000fe40000410000 */
[C---:B------:R-:W-:Y:S02]  /*3010*/  FMUL.FTZ R55, R142.reuse, -R55 ;  /* 0x800000378e377220 */ /* 0x040fe40000410000 */
[----:B------:R-:W-:Y:S01]  /*3020*/  FFMA.FTZ R142, R142, R54, -R23 ;  /* 0x000000368e8e7223 */ /* 0x000fe20000010817 */
[----:B------:R-:W-:Y:S01]  /*3030*/  P2R R23, PR, RZ, 0x2 ;  /* 0x00000002ff177803 */ /* 0x000fe20000000000 */
[-C--:B------:R-:W-:Y:S02]  /*3040*/  FMUL.FTZ R146, R146, R20.reuse ;  /* 0x0000001492927220 */ /* 0x080fe40000410000 */
[----:B------:R-:W-:Y:S02]  /*3050*/  FFMA.FTZ R20, R145, R20, -R22 ;  /* 0x0000001491147223 */ /* 0x000fe40000010816 */
[----:B------:R-:W-:-:S02]  /*3060*/  FFMA.FTZ R22, R141, R54, R55 ;  /* 0x000000368d167223 */ /* 0x000fc40000010037 */
[----:B------:R-:W-:Y:S02]  /*3070*/  FADD.FTZ R54, R121, R142 ;  /* 0x0000008e79367221 */ /* 0x000fe40000010000 */
[C---:B------:R-:W-:Y:S02]  /*3080*/  FFMA.FTZ R138, R7.reuse, R138, R151 ;  /* 0x0000008a078a7223 */ /* 0x040fe40000010097 */
[----:B------:R-:W-:Y:S02]  /*3090*/  FMUL.FTZ R121, R7, R118 ;  /* 0x0000007607797220 */ /* 0x000fe40000410000 */
[----:B------:R-:W-:Y:S02]  /*30a0*/  FADD.FTZ R55, -R119, R22 ;  /* 0x0000001677377221 */ /* 0x000fe40000010100 */
[----:B----4-:R-:W-:Y:S02]  /*30b0*/  FADD.FTZ R22, R123, R122 ;  /* 0x0000007a7b167221 */ /* 0x010fe40000010000 */
[----:B------:R-:W-:-:S02]  /*30c0*/  FMUL.FTZ R123, R116, R138 ;  /* 0x0000008a747b7220 */ /* 0x000fc40000410000 */
[----:B------:R-:W-:Y:S02]  /*30d0*/  FFMA.FTZ R119, R103, -R121, R138 ;  /* 0x8000007967777223 */ /* 0x000fe4000001008a */
[C---:B------:R-:W-:Y:S02]  /*30e0*/  FMUL.FTZ R138, R124.reuse, -R54 ;  /* 0x800000367c8a7220 */ /* 0x040fe40000410000 */
[----:B0-----:R-:W-:Y:S02]  /*30f0*/  FADD.FTZ R23, R137, R144 ;  /* 0x0000009089177221 */ /* 0x001fe40000010000 */
[-C--:B------:R-:W-:Y:S02]  /*3100*/  FMUL.FTZ R137, R124, -R55.reuse ;  /* 0x800000377c897220 */ /* 0x080fe40000410000 */
[----:B------:R-:W-:Y:S02]  /*3110*/  FFMA.FTZ R138, R133, R55, R138 ;  /* 0x00000037858a7223 */ /* 0x000fe4000001008a */
[----:B------:R-:W-:-:S02]  /*3120*/  FFMA.FTZ R21, R145, R21, R146 ;  /* 0x0000001591157223 */ /* 0x000fc40000010092 */
[----:B------:R-:W-:Y:S02]  /*3130*/  FFMA.FTZ R124, R133, R54, -R137 ;  /* 0x00000036857c7223 */ /* 0x000fe40000010889 */
[----:B------:R-:W-:Y:S01]  /*3140*/  FADD.FTZ R125, -R125, R138 ;  /* 0x0000008a7d7d7221 */ /* 0x000fe20000010100 */
[----:B------:R0:W-:Y:S01]  /*3150*/  @!P1 STS.128 [R113.X16+0x1d90], R20 ;  /* 0x001d901471009388 */ /* 0x0001e2000000cc00 */
[----:B------:R-:W-:Y:S01]  /*3160*/  FADD.FTZ R124, R131, R124 ;  /* 0x0000007c837c7221 */ /* 0x000fe20000010000 */
[----:B------:R-:W-:Y:S01]  /*3170*/  SHF.L.U64.HI R138, R111, 0x2, R108 ;  /* 0x000000026f8a7819 */ /* 0x000fe2000001026c */
[----:B------:R-:W-:Y:S02]  /*3180*/  FMUL.FTZ R137, R117, R125 ;  /* 0x0000007d75897220 */ /* 0x000fe40000410000 */
[----:B------:R-:W-:Y:S02]  /*3190*/  FMUL.FTZ R142, R118, R55 ;  /* 0x00000037768e7220 */ /* 0x000fe40000410000 */
[----:B------:R-:W-:-:S02]  /*31a0*/  FFMA.FTZ R121, R102, -R121, R143 ;  /* 0x8000007966797223 */ /* 0x000fc4000001008f */
[----:B------:R-:W-:Y:S02]  /*31b0*/  FMUL.FTZ R122, R116, R143 ;  /* 0x0000008f747a7220 */ /* 0x000fe40000410000 */
[----:B------:R-:W-:Y:S02]  /*31c0*/  FMUL.FTZ R143, R7, R142 ;  /* 0x0000008e078f7220 */ /* 0x000fe40000410000 */
[----:B------:R-:W-:Y:S02]  /*31d0*/  FADD.FTZ R123, R140, R123 ;  /* 0x0000007b8c7b7221 */ /* 0x000fe40000010000 */
[----:B------:R-:W-:Y:S01]  /*31e0*/  FMUL.FTZ R140, R118, R54 ;  /* 0x00000036768c7220 */ /* 0x000fe20000410000 */
[----:B------:R1:W-:Y:S01]  /*31f0*/  STS [R74.X4+0x43c], R143 ;  /* 0x00043c8f4a007388 */ /* 0x0003e20000004800 */
[C---:B0-----:R-:W-:Y:S02]  /*3200*/  FMUL.FTZ R21, R127.reuse, -R125 ;  /* 0x8000007d7f157220 */ /* 0x041fe40000410000 */
[----:B------:R-:W-:-:S02]  /*3210*/  FMUL.FTZ R127, R127, -R124 ;  /* 0x8000007c7f7f7220 */ /* 0x000fc40000410000 */
[CC--:B------:R-:W-:Y:S02]  /*3220*/  FFMA.FTZ R21, R126.reuse, R124.reuse, -R21 ;  /* 0x0000007c7e157223 */ /* 0x0c0fe40000010815 */
[----:B------:R-:W-:Y:S02]  /*3230*/  FFMA.FTZ R127, R126, R125, R127 ;  /* 0x0000007d7e7f7223 */ /* 0x000fe4000001007f */
[----:B------:R-:W-:Y:S02]  /*3240*/  FMUL.FTZ R23, R117, R124 ;  /* 0x0000007c75177220 */ /* 0x000fe40000410000 */
[----:B------:R-:W-:Y:S02]  /*3250*/  FMUL.FTZ R20, R50, R137 ;  /* 0x0000008932147220 */ /* 0x000fe40000410000 */
[----:B------:R-:W-:Y:S02]  /*3260*/  FADD.FTZ R126, R134, R21 ;  /* 0x00000015867e7221 */ /* 0x000fe40000010000 */
[----:B------:R-:W-:-:S02]  /*3270*/  FADD.FTZ R127, -R132, R127 ;  /* 0x0000007f847f7221 */ /* 0x000fc40000010100 */
[-C--:B------:R-:W-:Y:S02]  /*3280*/  FFMA.FTZ R141, R51, R23.reuse, R20 ;  /* 0x00000017338d7223 */ /* 0x080fe40000010014 */
[----:B------:R-:W-:Y:S02]  /*3290*/  FMUL.FTZ R22, R50, R23 ;  /* 0x0000001732167220 */ /* 0x000fe40000410000 */
[C---:B------:R-:W-:Y:S02]  /*32a0*/  FMUL.FTZ R20, R130.reuse, -R126 ;  /* 0x8000007e82147220 */ /* 0x040fe40000410000 */
[----:B------:R-:W-:Y:S02]  /*32b0*/  FMUL.FTZ R130, R130, -R127 ;  /* 0x8000007f82827220 */ /* 0x000fe40000410000 */
[----:B------:R-:W-:Y:S02]  /*32c0*/  FADD.FTZ R122, R139, -R122 ;  /* 0x8000007a8b7a7221 */ /* 0x000fe40000010000 */
[----:B-1----:R-:W-:-:S02]  /*32d0*/  FFMA.FTZ R143, R51, R137, -R22 ;  /* 0x00000089338f7223 */ /* 0x002fc40000010816 */
[-C--:B------:R-:W-:Y:S02]  /*32e0*/  FFMA.FTZ R21, R129, R127.reuse, R20 ;  /* 0x0000007f81157223 */ /* 0x080fe40000010014 */
[----:B------:R-:W-:Y:S02]  /*32f0*/  FMUL.FTZ R139, R7, R140 ;  /* 0x0000008c078b7220 */ /* 0x000fe40000410000 */
[C---:B------:R-:W-:Y:S02]  /*3300*/  FMUL.FTZ R22, R120.reuse, R127 ;  /* 0x0000007f78167220 */ /* 0x040fe40000410000 */
[-C--:B------:R-:W-:Y:S01]  /*3310*/  FFMA.FTZ R130, R129, R126.reuse, -R130 ;  /* 0x0000007e81827223 */ /* 0x080fe20000010882 */
[----:B------:R0:W-:Y:S01]  /*3320*/  STS [R74.X4+0x438], R139 ;  /* 0x0004388b4a007388 */ /* 0x0001e20000004800 */
[----:B------:R-:W-:Y:S02]  /*3330*/  FMUL.FTZ R20, R120, R126 ;  /* 0x0000007e78147220 */ /* 0x000fe40000410000 */
[----:B------:R-:W-:-:S02]  /*3340*/  FADD.FTZ R136, -R136, R21 ;  /* 0x0000001588887221 */ /* 0x000fc40000010100 */
[C---:B------:R-:W-:Y:S02]  /*3350*/  FMUL.FTZ R21, R52.reuse, R22 ;  /* 0x0000001634157220 */ /* 0x040fe40000410000 */
[----:B------:R-:W-:Y:S02]  /*3360*/  FADD.FTZ R130, R135, R130 ;  /* 0x0000008287827221 */ /* 0x000fe40000010000 */
[-C--:B------:R-:W-:Y:S02]  /*3370*/  FMUL.FTZ R132, R52, R20.reuse ;  /* 0x0000001434847220 */ /* 0x080fe40000410000 */
[----:B0-----:R-:W-:Y:S02]  /*3380*/  FMUL.FTZ R139, R6, R23 ;  /* 0x00000017068b7220 */ /* 0x001fe40000410000 */
[----:B------:R-:W-:Y:S02]  /*3390*/  FFMA.FTZ R129, R53, R20, R21 ;  /* 0x0000001435817223 */ /* 0x000fe40000010015 */
[C---:B------:R-:W-:Y:S01]  /*33a0*/  FMUL.FTZ R23, R109.reuse, R136 ;  /* 0x000000886d177220 */ /* 0x040fe20000410000 */
[----:B------:R0:W-:Y:S01]  /*33b0*/  STS [R74.X4+0x430], R139 ;  /* 0x0004308b4a007388 */ /* 0x0001e20000004800 */
[----:B------:R-:W-:-:S02]  /*33c0*/  FMUL.FTZ R21, R109, R130 ;  /* 0x000000826d157220 */ /* 0x000fc40000410000 */
[----:B------:R-:W-:Y:S01]  /*33d0*/  FFMA.FTZ R135, R53, R22, -R132 ;  /* 0x0000001635877223 */ /* 0x000fe20000010884 */
[----:B------:R-:W-:Y:S01]  /*33e0*/  LEA R132, R0, -R89, 0x1 ;  /* 0x8000005900847211 */ /* 0x000fe200078e08ff */
[----:B------:R-:W-:Y:S02]  /*33f0*/  FMUL.FTZ R145, R6, R137 ;  /* 0x0000008906917220 */ /* 0x000fe40000410000 */
[C---:B------:R-:W-:Y:S01]  /*3400*/  FMUL.FTZ R137, R5.reuse, R20 ;  /* 0x0000001405897220 */ /* 0x040fe20000410000 */
[----:B------:R-:W-:Y:S01]  /*3410*/  ISETP.GE.AND P1, PT, R132, 0x1, PT ;  /* 0x000000018400780c */ /* 0x000fe20003f26270 */
[----:B------:R-:W-:Y:S01]  /*3420*/  FMUL.FTZ R20, R56, R23 ;  /* 0x0000001738147220 */ /* 0x000fe20000410000 */
[----:B------:R1:W-:Y:S01]  /*3430*/  STS [R74.X4+0x434], R145 ;  /* 0x000434914a007388 */ /* 0x0003e20000004800 */
[----:B0-----:R-:W-:Y:S01]  /*3440*/  FMUL.FTZ R139, R5, R22 ;  /* 0x00000016058b7220 */ /* 0x001fe20000410000 */
[----:B------:R-:W-:Y:S01]  /*3450*/  ISETP.GE.AND P2, PT, R132, 0x21, PT ;  /* 0x000000218400780c */ /* 0x000fe20003f46270 */
[-C--:B------:R-:W-:Y:S01]  /*3460*/  FMUL.FTZ R22, R56, R21.reuse ;  /* 0x0000001538167220 */ /* 0x080fe20000410000 */
[----:B------:R1:W-:Y:S01]  /*3470*/  STS [R74.X4+0x428], R137 ;  /* 0x000428894a007388 */ /* 0x0003e20000004800 */
[----:B------:R-:W-:-:S02]  /*3480*/  FFMA.FTZ R20, R57, R21, R20 ;  /* 0x0000001539147223 */ /* 0x000fc40000010014 */
[----:B------:R-:W-:Y:S01]  /*3490*/  FFMA.FTZ R22, R57, R23, -R22 ;  /* 0x0000001739167223 */ /* 0x000fe20000010816 */
[----:B------:R1:W-:Y:S01]  /*34a0*/  STS [R74.X4+0x42c], R139 ;  /* 0x00042c8b4a007388 */ /* 0x0003e20000004800 */
[C---:B------:R-:W-:Y:S02]  /*34b0*/  FMUL.FTZ R21, R4.reuse, R21 ;  /* 0x0000001504157220 */ /* 0x040fe40000410000 */
[----:B------:R-:W-:Y:S02]  /*34c0*/  FMUL.FTZ R23, R4, R23 ;  /* 0x0000001704177220 */ /* 0x000fe40000410000 */
[----:B------:R-:W-:Y:S01]  /*34d0*/  FADD.FTZ R20, RZ, R20 ;  /* 0x00000014ff147221 */ /* 0x000fe20000010000 */
[----:B------:R1:W-:Y:S01]  /*34e0*/  STS [R74.X4+0x420], R21 ;  /* 0x000420154a007388 */ /* 0x0003e20000004800 */
[----:B------:R-:W-:Y:S02]  /*34f0*/  FADD.FTZ R22, RZ, R22 ;  /* 0x00000016ff167221 */ /* 0x000fe40000010000 */
[C---:B------:R-:W-:Y:S01]  /*3500*/  FMUL.FTZ R133, R121.reuse, R142 ;  /* 0x0000008e79857220 */ /* 0x040fe20000410000 */
[----:B------:R1:W-:Y:S01]  /*3510*/  STS [R74.X4+0x424], R23 ;  /* 0x000424174a007388 */ /* 0x0003e20000004800 */
[----:B------:R-:W-:-:S02]  /*3520*/  FMUL.FTZ R131, R121, R140 ;  /* 0x0000008c79837220 */ /* 0x000fc40000410000 */
[----:B------:R-:W-:Y:S01]  /*3530*/  FADD.FTZ R20, R20, R129 ;  /* 0x0000008114147221 */ /* 0x000fe20000010000 */
[----:B------:R-:W-:Y:S01]  /*3540*/  SHF.L.U32 R129, R111, 0x2, RZ ;  /* 0x000000026f817819 */ /* 0x000fe200000006ff */
[----:B------:R-:W-:Y:S02]  /*3550*/  FADD.FTZ R22, R22, R135 ;  /* 0x0000008716167221 */ /* 0x000fe40000010000 */
[C---:B------:R-:W-:Y:S02]  /*3560*/  FFMA.FTZ R133, R119.reuse, R140, R133 ;  /* 0x0000008c77857223 */ /* 0x040fe40000010085 */
[----:B------:R-:W-:Y:S02]  /*3570*/  FFMA.FTZ R131, R119, R142, -R131 ;  /* 0x0000008e77837223 */ /* 0x000fe40000010883 */
[----:B------:R-:W-:Y:S02]  /*3580*/  FADD.FTZ R140, R20, R141 ;  /* 0x0000008d148c7221 */ /* 0x000fe40000010000 */
[----:B------:R-:W-:-:S02]  /*3590*/  FADD.FTZ R142, R22, R143 ;  /* 0x0000008f168e7221 */ /* 0x000fc40000010000 */
[----:B------:R-:W-:Y:S01]  /*35a0*/  IMAD R138, R138, c[0x0][0x2b0], RZ ;  /* 0x0000ac008a8a7a24 */ /* 0x000fe200078e02ff */
[----:B------:R-:W-:Y:S06]  /*35b0*/  BAR.SYNC.DEFER_BLOCKING 0x0 ;  /* 0x0000000000007b1d */ /* 0x000fec0000010000 */
[----:B------:R-:W-:Y:S05]  /*35c0*/  @!P1 BRA `(.L_x_13374) ;  /* 0x000000d000009947 */ /* 0x000fea0003800000 */
[----:B-1----:R-:W-:Y:S01]  /*35d0*/  LEA.HI.SX32 R134, R89, R89, 0x1b ;  /* 0x0000005959867211 */ /* 0x002fe200078fdaff */
[----:B------:R-:W-:Y:S01]  /*35e0*/  IMAD R128, R128, c[0x0][0x2b0], RZ ;  /* 0x0000ac0080807a24 */ /* 0x000fe200078e02ff */
[----:B------:R-:W-:-:S03]  /*35f0*/  IADD3 R22, R112, -0x1, RZ ;  /* 0xffffffff70167810 */ /* 0x000fc60007ffe0ff */
[----:B------:R-:W0:Y:S01]  /*3600*/  LDS R135, [R134.X4+0x420] ;  /* 0x0004200086877984 */ /* 0x000e220000004800 */
[----:B------:R-:W-:Y:S01]  /*3610*/  SHF.L.U32 R22, R22, 0x8, RZ ;  /* 0x0000000816167819 */ /* 0x000fe200000006ff */
[----:B------:R-:W-:-:S03]  /*3620*/  IMAD R23, R113, c[0x0][0x2b4], R128 ;  /* 0x0000ad0071177a24 */ /* 0x000fc600078e0280 */
[----:B------:R-:W-:-:S04]  /*3630*/  IADD3 R20, P1, R22, R89, RZ ;  /* 0x0000005916147210 */ /* 0x000fc80007f3e0ff */
[----:B------:R-:W-:-:S05]  /*3640*/  LEA.HI.X.SX32 R21, R22, RZ, 0x1, P1 ;  /* 0x000000ff16157211 */ /* 0x000fca00008f0eff */
[----:B------:R-:W-:-:S05]  /*3650*/  IMAD.WIDE.U32 R20, R113, c[0x0][0x2b0], R20 ;  /* 0x0000ac0071147a25 */ /* 0x000fca00078e0014 */
[----:B------:R-:W-:Y:S02]  /*3660*/  IADD3 R21, R21, R23, RZ ;  /* 0x0000001715157210 */ /* 0x000fe40007ffe0ff */
[----:B------:R-:W-:-:S04]  /*3670*/  LEA R22, P1, R20, R87, 0x2 ;  /* 0x0000005714167211 */ /* 0x000fc800078210ff */
[----:B------:R-:W-:-:S05]  /*3680*/  LEA.HI.X R23, R20, R85, R21, 0x2, P1 ;  /* 0x0000005514177211 */ /* 0x000fca00008f1415 */
[----:B0-----:R0:W-:Y:S04]  /*3690*/  RED.E.ADD.F32.FTZ.RN.STRONG.GPU [R22.64], R135 ;  /* 0x000000871600798e */ /* 0x0011e8000c10e784 */
.L_x_13374:
[----:B-1----:R-:W-:Y:S05]  /*36a0*/  BSYNC B0 ;  /* 0x0000000000007941 */ /* 0x002fea0003800000 */
.L_x_13373:
[----:B0-----:R0:W1:Y:S01]  /*36b0*/  LDS R23, [R72.X4+0x4a0] ;  /* 0x0004a00048177984 */ /* 0x0010620000004800 */
[----:B------:R-:W-:Y:S01]  /*36c0*/  BSSY B0, `(.L_x_13375) ;  /* 0x0000008000007945 */ /* 0x000fe20003800000 */
[----:B------:R-:W-:Y:S02]  /*36d0*/  FADD.FTZ R133, R140, R133 ;  /* 0x000000858c857221 */ /* 0x000fe40000010000 */
[----:B------:R-:W-:Y:S02]  /*36e0*/  FADD.FTZ R131, R142, R131 ;  /* 0x000000838e837221 */ /* 0x000fe40000010000 */
[----:B------:R-:W-:Y:S01]  /*36f0*/  IMAD R137, R129, c[0x0][0x2b4], R138 ;  /* 0x0000ad0081897a24 */ /* 0x000fe200078e028a */
[----:B------:R-:W-:Y:S05]  /*3700*/  @!P2 BRA `(.L_x_13376) ;  /* 0x000000300000a947 */ /* 0x000fea0003800000 */
[----:B------:R-:W-:-:S05]  /*3710*/  IMAD.WIDE.U32 R20, R129, c[0x0][0x2b0], R34 ;  /* 0x0000ac0081147a25 */ /* 0x000fca00078e0022 */
[----:B------:R-:W-:-:S05]  /*3720*/  IADD3 R21, R21, R137, RZ ;  /* 0x0000008915157210 */ /* 0x000fca0007ffe0ff */
[----:B-1----:R1:W-:Y:S02]  /*3730*/  RED.E.ADD.F32.FTZ.RN.STRONG.GPU [R20.64], R23 ;  /* 0x000000171400798e */ /* 0x0023e4000c10e784 */
.L_x_13376:
[----:B------:R-:W-:Y:S05]  /*3740*/  BSYNC B0 ;  /* 0x0000000000007941 */ /* 0x000fea0003800000 */
.L_x_13375:
[----:B-1----:R1:W2:Y:S01]  /*3750*/  LDS R23, [R71.X4+0x520] ;  /* 0x0005200047177984 */ /* 0x0022a20000004800 */
[C---:B------:R-:W-:Y:S01]  /*3760*/  ISETP.GE.AND P6, PT, R132.reuse, 0x41, PT ;  /* 0x000000418400780c */ /* 0x040fe20003fc6270 */
[----:B------:R-:W-:Y:S01]  /*3770*/  BSSY B0, `(.L_x_13377) ;  /* 0x000000a000007945 */ /* 0x000fe20003800000 */
[C---:B------:R-:W-:Y:S02]  /*3780*/  ISETP.GE.AND P1, PT, R132.reuse, 0x61, PT ;  /* 0x000000618400780c */ /* 0x040fe40003f26270 */
[C---:B------:R-:W-:Y:S02]  /*3790*/  ISETP.GE.AND P2, PT, R132.reuse, 0x81, PT ;  /* 0x000000818400780c */ /* 0x040fe40003f46270 */
[C---:B------:R-:W-:Y:S02]  /*37a0*/  ISETP.GE.AND P3, PT, R132.reuse, 0xa1, PT ;  /* 0x000000a18400780c */ /* 0x040fe40003f66270 */
[C---:B------:R-:W-:Y:S02]  /*37b0*/  ISETP.GE.AND P4, PT, R132.reuse, 0xc1, PT ;  /* 0x000000c18400780c */ /* 0x040fe40003f86270 */
[----:B------:R-:W-:-:S03]  /*37c0*/  ISETP.GE.AND P5, PT, R132, 0xe1, PT ;  /* 0x000000e18400780c */ /* 0x000fc60003fa6270 */
[----:B------:R-:W-:Y:S05]  /*37d0*/  @!P6 BRA `(.L_x_13378) ;  /* 0x000000300000e947 */ /* 0x000fea0003800000 */
[----:B-1----:R-:W-:-:S05]  /*37e0*/  IMAD.WIDE.U32 R20, R129, c[0x0][0x2b0], R36 ;  /* 0x0000ac0081147a25 */ /* 0x002fca00078e0024 */
[----:B------:R-:W-:-:S05]  /*37f0*/  IADD3 R21, R137, R21, RZ ;  /* 0x0000001589157210 */ /* 0x000fca0007ffe0ff */
[----:B--2---:R1:W-:Y:S02]  /*3800*/  RED.E.ADD.F32.FTZ.RN.STRONG.GPU [R20.64], R23 ;  /* 0x000000171400798e */ /* 0x0043e4000c10e784 */
.L_x_13378:
[----:B-1----:R-:W-:Y:S05]  /*3810*/  BSYNC B0 ;  /* 0x0000000000007941 */ /* 0x002fea0003800000 */
.L_x_13377:
[----:B--2---:R1:W2:Y:S01]  /*3820*/  LDS R23, [R70.X4+0x5a0] ;  /* 0x0005a00046177984 */ /* 0x0042a20000004800 */
[----:B------:R-:W-:Y:S01]  /*3830*/  BSSY B0, `(.L_x_13379) ;  /* 0x0000005000007945 */ /* 0x000fe20003800000 */
[----:B------:R-:W-:Y:S05]  /*3840*/  @!P1 BRA `(.L_x_13380) ;  /* 0x0000003000009947 */ /* 0x000fea0003800000 */
[----:B------:R-:W-:-:S05]  /*3850*/  IMAD.WIDE.U32 R20, R129, c[0x0][0x2b0], R38 ;  /* 0x0000ac0081147a25 */ /* 0x000fca00078e0026 */
[----:B------:R-:W-:-:S05]  /*3860*/  IADD3 R21, R137, R21, RZ ;  /* 0x0000001589157210 */ /* 0x000fca0007ffe0ff */
[----:B--2---:R2:W-:Y:S02]  /*3870*/  RED.E.ADD.F32.FTZ.RN.STRONG.GPU [R20.64], R23 ;  /* 0x000000171400798e */ /* 0x0045e4000c10e784 */
.L_x_13380:
[----:B------:R-:W-:Y:S05]  /*3880*/  BSYNC B0 ;  /* 0x0000000000007941 */ /* 0x000fea0003800000 */
.L_x_13379:
[----:B--2---:R2:W3:Y:S01]  /*3890*/  LDS R23, [R69.X4+0x620] ;  /* 0x0006200045177984 */ /* 0x0044e20000004800 */
[----:B------:R-:W-:Y:S01]  /*38a0*/  BSSY B0, `(.L_x_13381) ;  /* 0x0000005000007945 */ /* 0x000fe20003800000 */
[----:B------:R-:W-:Y:S05]  /*38b0*/  @!P2 BRA `(.L_x_13382) ;  /* 0x000000300000a947 */ /* 0x000fea0003800000 */
[----:B------:R-:W-:-:S05]  /*38c0*/  IMAD.WIDE.U32 R20, R129, c[0x0][0x2b0], R40 ;  /* 0x0000ac0081147a25 */ /* 0x000fca00078e0028 */
[----:B------:R-:W-:-:S05]  /*38d0*/  IADD3 R21, R137, R21, RZ ;  /* 0x0000001589157210 */ /* 0x000fca0007ffe0ff */
[----:B---3--:R3:W-:Y:S02]  /*38e0*/  RED.E.ADD.F32.FTZ.RN.STRONG.GPU [R20.64], R23 ;  /* 0x000000171400798e */ /* 0x0087e4000c10e784 */
.L_x_13382:
[----:B------:R-:W-:Y:S05]  /*38f0*/  BSYNC B0 ;  /* 0x0000000000007941 */ /* 0x000fea0003800000 */
.L_x_13381:
[----:B---3--:R3:W4:Y:S01]  /*3900*/  LDS R23, [R68.X4+0x6a0] ;  /* 0x0006a00044177984 */ /* 0x0087220000004800 */
[----:B------:R-:W-:Y:S01]  /*3910*/  BSSY B0, `(.L_x_13383) ;  /* 0x0000005000007945 */ /* 0x000fe20003800000 */
[----:B------:R-:W-:Y:S05]  /*3920*/  @!P3 BRA `(.L_x_13384) ;  /* 0x000000300000b947 */ /* 0x000fea0003800000 */
[----:B------:R-:W-:-:S05]  /*3930*/  IMAD.WIDE.U32 R20, R129, c[0x0][0x2b0], R42 ;  /* 0x0000ac0081147a25 */ /* 0x000fca00078e002a */
[----:B------:R-:W-:-:S05]  /*3940*/  IADD3 R21, R137, R21, RZ ;  /* 0x0000001589157210 */ /* 0x000fca0007ffe0ff */
[----:B----4-:R4:W-:Y:S02]  /*3950*/  RED.E.ADD.F32.FTZ.RN.STRONG.GPU [R20.64], R23 ;  /* 0x000000171400798e */ /* 0x0109e4000c10e784 */
.L_x_13384:
[----:B------:R-:W-:Y:S05]  /*3960*/  BSYNC B0 ;  /* 0x0000000000007941 */ /* 0x000fea0003800000 */
.L_x_13383:
[----:B------:R0:W1:Y:S01]  /*3970*/  LDS R135, [R67.X4+0x720] ;  /* 0x0007200043877984 */ /* 0x0000620000004800 */
[----:B------:R-:W-:Y:S01]  /*3980*/  BSSY B0, `(.L_x_13385) ;  /* 0x0000006000007945 */ /* 0x000fe20003800000 */
[----:B----4-:R-:W-:Y:S01]  /*3990*/  IMAD.WIDE.U32 R20, R129, c[0x0][0x2b0], R46 ;  /* 0x0000ac0081147a25 */ /* 0x010fe200078e002e */
[----:B------:R-:W-:Y:S05]  /*39a0*/  @!P4 BRA `(.L_x_13386) ;  /* 0x000000300000c947 */ /* 0x000fea0003800000 */
[----:B------:R-:W-:-:S05]  /*39b0*/  IMAD.WIDE.U32 R22, R129, c[0x0][0x2b0], R44 ;  /* 0x0000ac0081167a25 */ /* 0x000fca00078e002c */
[----:B------:R-:W-:-:S05]  /*39c0*/  IADD3 R23, R137, R23, RZ ;  /* 0x0000001789177210 */ /* 0x000fca0007ffe0ff */
[----:B-1----:R1:W-:Y:S02]  /*39d0*/  RED.E.ADD.F32.FTZ.RN.STRONG.GPU [R22.64], R135 ;  /* 0x000000871600798e */ /* 0x0023e4000c10e784 */
.L_x_13386:
[----:B------:R-:W-:Y:S05]  /*39e0*/  BSYNC B0 ;  /* 0x0000000000007941 */ /* 0x000fea0003800000 */
.L_x_13385:
[----:B-1----:R1:W4:Y:S01]  /*39f0*/  LDS R23, [R66.X4+0x7a0] ;  /* 0x0007a00042177984 */ /* 0x0023220000004800 */
[----:B------:R-:W-:Y:S01]  /*3a00*/  BSSY B0, `(.L_x_13387) ;  /* 0x0000004000007945 */ /* 0x000fe20003800000 */
[----:B------:R-:W-:Y:S05]  /*3a10*/  @!P5 BRA `(.L_x_13388) ;  /* 0x000000200000d947 */ /* 0x000fea0003800000 */
[----:B------:R-:W-:-:S05]  /*3a20*/  IADD3 R21, R137, R21, RZ ;  /* 0x0000001589157210 */ /* 0x000fca0007ffe0ff */
[----:B----4-:R4:W-:Y:S02]  /*3a30*/  RED.E.ADD.F32.FTZ.RN.STRONG.GPU [R20.64], R23 ;  /* 0x000000171400798e */ /* 0x0109e4000c10e784 */
.L_x_13388:
[----:B------:R-:W-:Y:S05]  /*3a40*/  BSYNC B0 ;  /* 0x0000000000007941 */ /* 0x000fea0003800000 */
.L_x_13387:
[----:B------:R-:W5:Y:S01]  /*3a50*/  SHFL.DOWN PT, R128, R131, 0x1, 0x1f ;  /* 0x08201f0083807f89 */ /* 0x000f6200000e0000 */
[----:B------:R-:W-:Y:S01]  /*3a60*/  ISETP.GT.AND P1, PT, R76, 0x1e, PT ;  /* 0x0000001e4c00780c */ /* 0x000fe20003f24270 */
[----:B------:R-:W-:Y:S01]  /*3a70*/  FMUL.FTZ R102, R102, R55 ;  /* 0x0000003766667220 */ /* 0x000fe20000410000 */
[----:B----4-:R-:W-:Y:S01]  /*3a80*/  MOV R21, R131 ;  /* 0x0000008300157202 */ /* 0x010fe20000000f00 */
[----:B------:R-:W4:Y:S01]  /*3a90*/  SHFL.DOWN PT, R135, R123, 0x1, 0x1f ;  /* 0x08201f007b877f89 */ /* 0x000f2200000e0000 */
[----:B------:R-:W-:Y:S01]  /*3aa0*/  MOV R22, R123 ;  /* 0x0000007b00167202 */ /* 0x000fe20000000f00 */
[----:B------:R-:W-:Y:S01]  /*3ab0*/  FFMA.FTZ R102, R103, R54, R102 ;  /* 0x0000003667667223 */ /* 0x000fe20000010066 */
[----:B------:R-:W-:Y:S01]  /*3ac0*/  MOV R23, R122 ;  /* 0x0000007a00177202 */ /* 0x000fe20000000f00 */
[----:B------:R-:W0:Y:S01]  /*3ad0*/  SHFL.DOWN PT, R132, R122, 0x1, 0x1f ;  /* 0x08201f007a847f89 */ /* 0x000e2200000e0000 */
[----:B------:R-:W-:Y:S01]  /*3ae0*/  MOV R20, R133 ;  /* 0x0000008500147202 */ /* 0x000fe20000000f00 */
[----:B------:R-:W-:Y:S01]  /*3af0*/  FMUL.FTZ R106, R106, R127 ;  /* 0x0000007f6a6a7220 */ /* 0x000fe20000410000 */
[----:B------:R-:W-:Y:S01]  /*3b00*/  ISETP.NE.AND P2, PT, R76, RZ, PT ;  /* 0x000000ff4c00720c */ /* 0x000fe20003f45270 */
[----:B------:R-:W1:Y:S01]  /*3b10*/  SHFL.DOWN PT, R129, R133, 0x1, 0x1f ;  /* 0x08201f0085817f89 */ /* 0x000e6200000e0000 */
[----:B------:R-:W-:Y:S01]  /*3b20*/  ISETP.NE.AND P3, PT, R89, RZ, PT ;  /* 0x000000ff5900720c */ /* 0x000fe20003f65270 */
[----:B------:R-:W-:Y:S01]  /*3b30*/  FMUL.FTZ R104, R104, R125 ;  /* 0x0000007d68687220 */ /* 0x000fe20000410000 */
[----:B------:R-:W-:Y:S01]  /*3b40*/  BSSY B0, `(.L_x_13389) ;  /* 0x000005e000007945 */ /* 0x000fe20003800000 */
[----:B------:R-:W-:-:S02]  /*3b50*/  FMUL.FTZ R100, R100, R136 ;  /* 0x0000008864647220 */ /* 0x000fc40000410000 */
[----:B------:R-:W-:Y:S02]  /*3b60*/  FFMA.FTZ R105, R105, R124, R104 ;  /* 0x0000007c69697223 */ /* 0x000fe40000010068 */
[----:B------:R-:W-:Y:S02]  /*3b70*/  FFMA.FTZ R106, R107, R126, R106 ;  /* 0x0000007e6b6a7223 */ /* 0x000fe4000001006a */
[----:B------:R-:W-:Y:S02]  /*3b80*/  FFMA.FTZ R101, R101, R130, R100 ;  /* 0x0000008265657223 */ /* 0x000fe40000010064 */
[----:B-----5:R-:W-:Y:S02]  /*3b90*/  @!P1 FADD.FTZ R21, R21, R128 ;  /* 0x0000008015159221 */ /* 0x020fe40000010000 */
[----:B------:R-:W-:Y:S02]  /*3ba0*/  FFMA.FTZ R19, R118, R102, R19 ;  /* 0x0000006676137223 */ /* 0x000fe40000010013 */
[----:B----4-:R-:W-:Y:S01]  /*3bb0*/  @!P1 FADD.FTZ R22, R22, R135 ;  /* 0x0000008716169221 */ /* 0x010fe20000010000 */
[----:B------:R-:W4:Y:S01]  /*3bc0*/  SHFL.DOWN PT, R122, R21, 0x2, 0x1f ;  /* 0x08401f00157a7f89 */ /* 0x000f2200000e0000 */
[----:B------:R-:W-:-:S02]  /*3bd0*/  FFMA.FTZ R18, R117, R105, R18 ;  /* 0x0000006975127223 */ /* 0x000fc40000010012 */
[----:B0-----:R-:W-:Y:S02]  /*3be0*/  @!P1 FADD.FTZ R23, R23, R132 ;  /* 0x0000008417179221 */ /* 0x001fe40000010000 */
[----:B------:R-:W-:Y:S02]  /*3bf0*/  FFMA.FTZ R17, R120, R106, R17 ;  /* 0x0000006a78117223 */ /* 0x000fe40000010011 */
[----:B-1----:R-:W-:Y:S01]  /*3c00*/  @!P1 FADD.FTZ R20, R20, R129 ;  /* 0x0000008114149221 */ /* 0x002fe20000010000 */
[----:B------:R-:W0:Y:S01]  /*3c10*/  SHFL.DOWN PT, R128, R23, 0x2, 0x1f ;  /* 0x08401f0017807f89 */ /* 0x000e2200000e0000 */
[----:B------:R-:W-:Y:S01]  /*3c20*/  ISETP.GT.AND P1, PT, R76, 0x1d, PT ;  /* 0x0000001d4c00780c */ /* 0x000fe20003f24270 */
[----:B------:R-:W-:Y:S02]  /*3c30*/  FFMA.FTZ R16, R109, R101, R16 ;  /* 0x000000656d107223 */ /* 0x000fe40000010010 */
[----:B------:R-:W1:Y:S04]  /*3c40*/  SHFL.DOWN PT, R129, R22, 0x2, 0x1f ;  /* 0x08401f0016817f89 */ /* 0x000e6800000e0000 */
[----:B------:R-:W5:Y:S06]  /*3c50*/  SHFL.DOWN PT, R123, R20, 0x2, 0x1f ;  /* 0x08401f00147b7f89 */ /* 0x000f6c00000e0000 */
[----:B----4-:R-:W-:-:S05]  /*3c60*/  @!P1 FADD.FTZ R21, R21, R122 ;  /* 0x0000007a15159221 */ /* 0x010fca0000010000 */
[----:B------:R-:W4:Y:S01]  /*3c70*/  SHFL.DOWN PT, R122, R21, 0x4, 0x1f ;  /* 0x08801f00157a7f89 */ /* 0x000f2200000e0000 */
[----:B0-----:R-:W-:Y:S02]  /*3c80*/  @!P1 FADD.FTZ R23, R23, R128 ;  /* 0x0000008017179221 */ /* 0x001fe40000010000 */
[----:B-1----:R-:W-:-:S03]  /*3c90*/  @!P1 FADD.FTZ R22, R22, R129 ;  /* 0x0000008116169221 */ /* 0x002fc60000010000 */
[----:B------:R-:W0:Y:S01]  /*3ca0*/  SHFL.DOWN PT, R128, R23, 0x4, 0x1f ;  /* 0x08801f0017807f89 */ /* 0x000e2200000e0000 */
[----:B-----5:R-:W-:-:S03]  /*3cb0*/  @!P1 FADD.FTZ R20, R20, R123 ;  /* 0x0000007b14149221 */ /* 0x020fc60000010000 */
[----:B------:R-:W1:Y:S01]  /*3cc0*/  SHFL.DOWN PT, R129, R22, 0x4, 0x1f ;  /* 0x08801f0016817f89 */ /* 0x000e6200000e0000 */
[----:B------:R-:W-:-:S03]  /*3cd0*/  ISETP.GT.AND P1, PT, R76, 0x1b, PT ;  /* 0x0000001b4c00780c */ /* 0x000fc60003f24270 */
[----:B------:R-:W5:Y:S10]  /*3ce0*/  SHFL.DOWN PT, R123, R20, 0x4, 0x1f ;  /* 0x08801f00147b7f89 */ /* 0x000f7400000e0000 */
        /* <DEDUP_REMOVED lines=9> */
[----:B----4-:R-:W-:-:S02]  /*3d80*/  @!P1 FADD.FTZ R21, R21, R122 ;  /* 0x0000007a15159221 */ /* 0x010fc40000010000 */
[----:B------:R-:W-:-:S03]  /*3d90*/  FMUL.FTZ R122, R49, R54 ;  /* 0x00000036317a7220 */ /* 0x000fc60000410000 */
[----:B------:R-:W4:Y:S01]  /*3da0*/  SHFL.DOWN PT, R132, R21, 0x10, 0x1f ;  /* 0x0a001f0015847f89 */ /* 0x000f2200000e0000 */
[----:B0-----:R-:W-:Y:S02]  /*3db0*/  @!P1 FADD.FTZ R23, R23, R128 ;  /* 0x0000008017179221 */ /* 0x001fe40000010000 */
[-C--:B------:R-:W-:Y:S02]  /*3dc0*/  FFMA.FTZ R128, R48, R55.reuse, -R122 ;  /* 0x0000003730807223 */ /* 0x080fe4000001087a */
[----:B-1----:R-:W-:Y:S01]  /*3dd0*/  @!P1 FADD.FTZ R22, R22, R129 ;  /* 0x0000008116169221 */ /* 0x002fe20000010000 */
[----:B------:R-:W-:Y:S01]  /*3de0*/  SHFL.DOWN PT, R134, R23, 0x10, 0x1f ;  /* 0x0a001f0017867f89 */ /* 0x000fe200000e0000 */
[----:B------:R-:W-:Y:S02]  /*3df0*/  FMUL.FTZ R128, R121, R128 ;  /* 0x0000008079807220 */ /* 0x000fe40000410000 */
[----:B-----5:R-:W-:Y:S01]  /*3e00*/  @!P1 FADD.FTZ R20, R20, R123 ;  /* 0x0000007b14149221 */ /* 0x020fe20000010000 */
[----:B------:R-:W0:Y:S01]  /*3e10*/  SHFL.DOWN PT, R131, R22, 0x10, 0x1f ;  /* 0x0a001f0016837f89 */ /* 0x000e2200000e0000 */
[C---:B------:R-:W-:Y:S01]  /*3e20*/  FMUL.FTZ R123, R49.reuse, R55 ;  /* 0x00000037317b7220 */ /* 0x040fe20000410000 */
[----:B------:R-:W-:Y:S01]  /*3e30*/  ISETP.GT.AND P1, PT, R76, 0xf, PT ;  /* 0x0000000f4c00780c */ /* 0x000fe20003f24270 */
[----:B------:R-:W-:Y:S01]  /*3e40*/  FMUL.FTZ R55, R49, R124 ;  /* 0x0000007c31377220 */ /* 0x000fe20000410000 */
[----:B------:R-:W1:Y:S01]  /*3e50*/  SHFL.DOWN PT, R129, R20, 0x10, 0x1f ;  /* 0x0a001f0014817f89 */ /* 0x000e6200000e0000 */
[----:B------:R-:W-:-:S02]  /*3e60*/  FFMA.FTZ R122, R48, R54, R123 ;  /* 0x00000036307a7223 */ /* 0x000fc4000001007b */
[-C--:B------:R-:W-:Y:S02]  /*3e70*/  FFMA.FTZ R103, R48, R125.reuse, -R55 ;  /* 0x0000007d30677223 */ /* 0x080fe40000010837 */
[C---:B------:R-:W-:Y:S02]  /*3e80*/  FMUL.FTZ R55, R49.reuse, R125 ;  /* 0x0000007d31377220 */ /* 0x040fe40000410000 */
[----:B------:R-:W-:Y:S02]  /*3e90*/  FMUL.FTZ R103, R50, R103 ;  /* 0x0000006732677220 */ /* 0x000fe40000410000 */
[----:B------:R-:W-:Y:S02]  /*3ea0*/  FFMA.FTZ R50, R48, R124, R55 ;  /* 0x0000007c30327223 */ /* 0x000fe40000010037 */
[----:B------:R-:W-:Y:S02]  /*3eb0*/  FMUL.FTZ R54, R49, R126 ;  /* 0x0000007e31367220 */ /* 0x000fe40000410000 */
[----:B------:R-:W-:-:S02]  /*3ec0*/  FFMA.FTZ R103, R51, R50, R103 ;  /* 0x0000003233677223 */ /* 0x000fc40000010067 */
[C---:B------:R-:W-:Y:S02]  /*3ed0*/  FMUL.FTZ R51, R49.reuse, R130 ;  /* 0x0000008231337220 */ /* 0x040fe40000410000 */
[CC--:B------:R-:W-:Y:S02]  /*3ee0*/  FFMA.FTZ R55, R48.reuse, R127.reuse, -R54 ;  /* 0x0000007f30377223 */ /* 0x0c0fe40000010836 */
[C---:B------:R-:W-:Y:S02]  /*3ef0*/  FMUL.FTZ R127, R49.reuse, R127 ;  /* 0x0000007f317f7220 */ /* 0x040fe40000410000 */
[-C--:B------:R-:W-:Y:S02]  /*3f00*/  FMUL.FTZ R49, R49, R136.reuse ;  /* 0x0000008831317220 */ /* 0x080fe40000410000 */
[C---:B------:R-:W-:Y:S02]  /*3f10*/  FFMA.FTZ R51, R48.reuse, R136, -R51 ;  /* 0x0000008830337223 */ /* 0x040fe40000010833 */
[----:B------:R-:W-:-:S02]  /*3f20*/  FFMA.FTZ R50, R48, R126, R127 ;  /* 0x0000007e30327223 */ /* 0x000fc4000001007f */
[----:B------:R-:W-:Y:S02]  /*3f30*/  FMUL.FTZ R55, R52, R55 ;  /* 0x0000003734377220 */ /* 0x000fe40000410000 */
[----:B------:R-:W-:Y:S02]  /*3f40*/  FFMA.FTZ R48, R48, R130, R49 ;  /* 0x0000008230307223 */ /* 0x000fe40000010031 */
[----:B------:R-:W-:Y:S02]  /*3f50*/  FMUL.FTZ R51, R56, R51 ;  /* 0x0000003338337220 */ /* 0x000fe40000410000 */
[----:B----4-:R-:W-:Y:S02]  /*3f60*/  @!P1 FADD.FTZ R21, R21, R132 ;  /* 0x0000008415159221 */ /* 0x010fe40000010000 */
[----:B0-----:R-:W-:Y:S02]  /*3f70*/  @!P1 FADD.FTZ R22, R22, R131 ;  /* 0x0000008316169221 */ /* 0x001fe40000010000 */
        /* <DEDUP_REMOVED lines=26> */
.L_x_13390:
[----:B0-----:R-:W-:Y:S05]  /*4120*/  BSYNC B0 ;  /* 0x0000000000007941 */ /* 0x001fea0003800000 */
.L_x_13389:
[----:B------:R-:W-:Y:S02]  /*4130*/  IADD3 R113, R113, 0x1, RZ ;  /* 0x0000000171717810 */ /* 0x000fe40007ffe0ff */
[----:B------:R-:W-:-:S02]  /*4140*/  IADD3 R111, P2, R111, 0x1, RZ ;  /* 0x000000016f6f7810 */ /* 0x000fc40007f5e0ff */
[----:B------:R-:W-:Y:S02]  /*4150*/  ISETP.GE.AND P1, PT, R113, c[0x0][0x16c], PT ;  /* 0x00005b0071007a0c */ /* 0x000fe40003f26270 */
[----:B------:R-:W-:-:S11]  /*4160*/  IADD3.X R108, RZ, R108, RZ, P2, !PT ;  /* 0x0000006cff6c7210 */ /* 0x000fd600017fe4ff */
[----:B------:R-:W-:Y:S01]  /*4170*/  @P1 CALL.REL.NOINC `(.L_x_13360) ;  /* 0x0000001000001944 */ /* 0x000fe20003c00000 */
[----:B------:R-:W-:Y:S05]  /*4180*/  BRA `(.L_x_13391) ;  /* 0xffffd06000007947 */ /* 0x000fea000383ffff */
.L_x_13360:
[----:B------:R-:W-:Y:S01]  /*4190*/  BAR.SYNC.DEFER_BLOCKING 0x0 ;  /* 0x0000000000007b1d */ /* 0x000fe20000010000 */
[----:B------:R-:W-:Y:S01]  /*41a0*/  ISETP.NE.AND P3, PT, R89, RZ, PT ;  /* 0x000000ff5900720c */ /* 0x000fe20003f65270 */
[----:B------:R-:W-:Y:S01]  /*41b0*/  IMAD R7, R86, c[0x0][0x2d8], RZ ;  /* 0x0000b60056077a24 */ /* 0x000fe200078e02ff */
[----:B------:R-:W-:Y:S01]  /*41c0*/  IADD3 R41, R75, -c[0x0][0x174], RZ ;  /* 0x80005d004b297a10 */ /* 0x000fe20007ffe0ff */
[C---:B------:R-:W-:Y:S01]  /*41d0*/  IMAD.WIDE.U32 R4, R88.reuse, c[0x0][0x2d8], RZ ;  /* 0x0000b60058047a25 */ /* 0x040fe200078e00ff */
[C---:B------:R-:W-:Y:S01]  /*41e0*/  LEA R10, P5, R73.reuse, c[0x0][0x330], 0x2 ;  /* 0x0000cc00490a7a11 */ /* 0x040fe200078a10ff */
[----:B------:R-:W-:Y:S01]  /*41f0*/  BSSY B0, `(.L_x_13392) ;  /* 0x000002a000007945 */ /* 0x000fe20003800000 */
[C---:B------:R-:W-:Y:S01]  /*4200*/  LOP3.LUT R45, R73.reuse, 0x20, RZ, 0xfc, !PT ;  /* 0x00000020492d7812 */ /* 0x040fe200078efcff */
[----:B------:R-:W-:Y:S01]  /*4210*/  IMAD R9, R88, c[0x0][0x2dc], R7 ;  /* 0x0000b70058097a24 */ /* 0x000fe200078e0207 */
[C---:B------:R-:W-:Y:S01]  /*4220*/  LOP3.LUT R47, R73.reuse, 0x40, RZ, 0xfc, !PT ;  /* 0x00000040492f7812 */ /* 0x040fe200078efcff */
[----:B------:R-:W-:Y:S01]  /*4230*/  IMAD R8, R94, c[0x0][0x2e0], RZ ;  /* 0x0000b8005e087a24 */ /* 0x000fe200078e02ff */
[----:B------:R-:W-:Y:S01]  /*4240*/  LOP3.LUT R49, R73, 0x60, RZ, 0xfc, !PT ;  /* 0x0000006049317812 */ /* 0x000fe200078efcff */
[----:B------:R-:W-:Y:S01]  /*4250*/  IMAD R41, R41, -0x80, RZ ;  /* 0xffffff8029297824 */ /* 0x000fe200078e02ff */
[----:B------:R-:W-:Y:S01]  /*4260*/  IADD3 R5, R5, R9, RZ ;  /* 0x0000000905057210 */ /* 0x000fe20007ffe0ff */
[----:B------:R-:W-:-:S03]  /*4270*/  IMAD R8, R97, c[0x0][0x2e4], R8 ;  /* 0x0000b90061087a24 */ /* 0x000fc600078e0208 */
[----:B------:R-:W-:Y:S01]  /*4280*/  SHF.R.S32.HI R43, RZ, 0x1f, R41 ;  /* 0x0000001fff2b7819 */ /* 0x000fe20000011429 */
[----:B------:R-:W-:-:S05]  /*4290*/  IMAD.WIDE.U32 R4, R97, c[0x0][0x2e0], R4 ;  /* 0x0000b80061047a25 */ /* 0x000fca00078e0004 */
        /* <DEDUP_REMOVED lines=8> */
[----:B0-----:R-:W-:-:S03]  /*4320*/  SHF.R.S32.HI R18, RZ, 0x1f, R73 ;  /* 0x0000001fff127819 */ /* 0x001fc60000011449 */
[----:B------:R-:W-:Y:S01]  /*4330*/  LDS R37, [R76.X4+0x180] ;  /* 0x000180004c257984 */ /* 0x000fe20000004800 */
[C---:B------:R-:W-:Y:S02]  /*4340*/  LEA.HI.X R5, R73.reuse, c[0x0][0x334], R18, 0x2, P5 ;  /* 0x0000cd0049057a11 */ /* 0x040fe400028f1412 */
        /* <DEDUP_REMOVED lines=20> */
.L_x_13393:
[----:B------:R-:W-:Y:S05]  /*4490*/  BSYNC B0 ;  /* 0x0000000000007941 */ /* 0x000fea0003800000 */
.L_x_13392:
        /* <DEDUP_REMOVED lines=35> */
.L_x_13395:
[----:B------:R-:W-:Y:S05]  /*46d0*/  BSYNC B0 ;  /* 0x0000000000007941 */ /* 0x000fea0003800000 */
.L_x_13394:
[----:B------:R-:W-:Y:S01]  /*46e0*/  MOV R4, R6 ;  /* 0x0000000600047202 */ /* 0x000fe20000000f00 */
[----:B------:R-:W-:Y:S01]  /*46f0*/  IMAD R6, R94, c[0x0][0x300], RZ ;  /* 0x0000c0005e067a24 */ /* 0x000fe200078e02ff */
[----:B------:R-:W-:Y:S02]  /*4700*/  MOV R5, R13 ;  /* 0x0000000d00057202 */ /* 0x000fe40000000f00 */
[----:B------:R-:W-:Y:S01]  /*4710*/  LEA R0, P4, R10, c[0x0][0x340], 0x2 ;  /* 0x0000d0000a007a11 */ /* 0x000fe200078810ff */
[----:B0-----:R-:W-:Y:S01]  /*4720*/  IMAD R8, R97, c[0x0][0x304], R6 ;  /* 0x0000c10061087a24 */ /* 0x001fe200078e0206 */
[-C--:B------:R-:W-:Y:S01]  /*4730*/  ISETP.GE.AND P0, PT, R45, R16.reuse, PT ;  /* 0x000000102d00720c */ /* 0x080fe20003f06270 */
[----:B------:R-:W-:Y:S01]  /*4740*/  IMAD.WIDE.U32 R4, R97, c[0x0][0x300], R4 ;  /* 0x0000c00061047a25 */ /* 0x000fe200078e0004 */
[-C--:B------:R-:W-:Y:S02]  /*4750*/  ISETP.GE.AND P1, PT, R47, R16.reuse, PT ;  /* 0x000000102f00720c */ /* 0x080fe40003f26270 */
[----:B------:R-:W-:-:S02]  /*4760*/  ISETP.GE.AND P2, PT, R49, R16, PT ;  /* 0x000000103100720c */ /* 0x000fc40003f46270 */
[----:B------:R-:W-:Y:S02]  /*4770*/  IADD3 R7, P3, R41, R4, RZ ;  /* 0x0000000429077210 */ /* 0x000fe40007f7e0ff */
[----:B------:R-:W-:Y:S02]  /*4780*/  LEA.HI.X R6, R10, c[0x0][0x344], R11, 0x2, P4 ;  /* 0x0000d1000a067a11 */ /* 0x000fe400020f140b */
[----:B------:R-:W-:Y:S02]  /*4790*/  IADD3.X R5, R43, R8, R5, P3, !PT ;  /* 0x000000082b057210 */ /* 0x000fe40001ffe405 */
[----:B------:R-:W-:Y:S02]  /*47a0*/  ISETP.GT.AND P4, PT, R112, 0x1, PT ;  /* 0x000000017000780c */ /* 0x000fe40003f84270 */
[----:B------:R-:W-:Y:S02]  /*47b0*/  LEA R4, P3, R7, R0, 0x2 ;  /* 0x0000000007047211 */ /* 0x000fe400078610ff */
[----:B------:R-:W-:-:S02]  /*47c0*/  IADD3 R75, R75, 0x1, RZ ;  /* 0x000000014b4b7810 */ /* 0x000fc40007ffe0ff */
[----:B------:R-:W-:Y:S02]  /*47d0*/  LEA.HI.X R5, R7, R6, R5, 0x2, P3 ;  /* 0x0000000607057211 */ /* 0x000fe400018f1405 */
[----:B------:R-:W-:-:S03]  /*47e0*/  IADD3 R82, P3, R82, -0x200, RZ ;  /* 0xfffffe0052527810 */ /* 0x000fc60007f7e0ff */
[----:B------:R0:W-:Y:S01]  /*47f0*/  @!P0 STG.E [R4.64], R19 ;  /* 0x0000001304008986 */ /* 0x0001e2000c101904 */
[----:B------:R-:W-:Y:S02]  /*4800*/  IADD3 R78, P0, R78, -0x400, RZ ;  /* 0xfffffc004e4e7810 */ /* 0x000fe40007f1e0ff */
[----:B------:R-:W-:Y:S01]  /*4810*/  IADD3.X R81, R81, -0x1, RZ, P3, !PT ;  /* 0xffffffff51517810 */ /* 0x000fe20001ffe4ff */
[----:B------:R0:W-:Y:S01]  /*4820*/  @!P1 STG.E [R4.64+0x80], R21 ;  /* 0x0000801504009986 */ /* 0x0001e2000c101904 */
[----:B------:R-:W-:Y:S02]  /*4830*/  IADD3 R84, P1, R84, -0x200, RZ ;  /* 0xfffffe0054547810 */ /* 0x000fe40007f3e0ff */
[----:B------:R-:W-:Y:S01]  /*4840*/  IADD3.X R77, R77, -0x1, RZ, P0, !PT ;  /* 0xffffffff4d4d7810 */ /* 0x000fe200007fe4ff */
[----:B------:R0:W-:Y:S01]  /*4850*/  @!P2 STG.E [R4.64+0x100], R39 ;  /* 0x000100270400a986 */ /* 0x0001e2000c101904 */
[----:B------:R-:W-:Y:S02]  /*4860*/  IADD3 R80, P2, R80, -0x200, RZ ;  /* 0xfffffe0050507810 */ /* 0x000fe40007f5e0ff */
[----:B------:R-:W-:-:S02]  /*4870*/  IADD3.X R83, R83, -0x1, RZ, P1, !PT ;  /* 0xffffffff53537810 */ /* 0x000fc40000ffe4ff */
[----:B------:R-:W-:Y:S01]  /*4880*/  IADD3.X R79, R79, -0x1, RZ, P2, !PT ;  /* 0xffffffff4f4f7810 */ /* 0x000fe200017fe4ff */
[----:B------:R-:W-:Y:S01]  /*4890*/  @!P4 CALL.REL.NOINC `(.L_x_13359) ;  /* 0x000000100000c944 */ /* 0x000fe20003c00000 */
[----:B------:R-:W-:Y:S05]  /*48a0*/  BRA `(.L_x_13396) ;  /* 0xffffc15000007947 */ /* 0x000fea000383ffff */
.L_x_13359:
[----:B------:R-:W-:Y:S02]  /*48b0*/  ISETP.NE.U32.AND P0, PT, RZ, c[0x0][0x328], PT ;  /* 0x0000ca00ff007a0c */ /* 0x000fe40003f05070 */
[----:B------:R-:W-:Y:S02]  /*48c0*/  ISETP.NE.U32.AND P2, PT, RZ, c[0x0][0x348], PT ;  /* 0x0000d200ff007a0c */ /* 0x000fe40003f45070 */
[----:B------:R-:W-:Y:S02]  /*48d0*/  ISETP.NE.AND.EX P1, PT, RZ, c[0x0][0x32c], PT, P0 ;  /* 0x0000cb00ff007a0c */ /* 0x000fe40003f25300 */
[----:B------:R-:W-:-:S11]  /*48e0*/  ISETP.NE.AND.EX P0, PT, RZ, c[0x0][0x34c], PT, P2 ;  /* 0x0000d300ff007a0c */ /* 0x000fd60003f05320 */
[----:B------:R-:W-:Y:S05]  /*48f0*/  @!P1 BRA `(.L_x_13397) ;  /* 0x0000014000009947 */ /* 0x000fea0003800000 */
[----:B------:R-:W1:Y:S01]  /*4900*/  SHFL.DOWN P1, R0, R93, 0x1, 0x1f ;  /* 0x08201f005d007f89 */ /* 0x000e620000020000 */
[----:B------:R-:W-:Y:S03]  /*4910*/  BSSY B0, `(.L_x_13397) ;  /* 0x0000012000007945 */ /* 0x000fe60003800000 */
[----:B------:R-:W4:Y:S01]  /*4920*/  S2R R6, SR_LANEID ;  /* 0x0000000000067919 */ /* 0x000f220000000000 */
[----:B-1----:R-:W-:Y:S01]  /*4930*/  @P1 FADD R0, R0, R93 ;  /* 0x0000005d00001221 */ /* 0x002fe20000000000 */
[----:B----4-:R-:W-:-:S04]  /*4940*/  ISETP.NE.AND P2, PT, R6, RZ, PT ;  /* 0x000000ff0600720c */ /* 0x010fc80003f45270 */
[----:B------:R-:W1:Y:S04]  /*4950*/  SHFL.DOWN P1, R3, R0, 0x2, 0x1f ;  /* 0x08401f0000037f89 */ /* 0x000e680000020000 */
[----:B------:R-:W4:Y:S01]  /*4960*/  S2R R6, SR_TID.X ;  /* 0x0000000000067919 */ /* 0x000f220000002100 */
[----:B-1----:R-:W-:-:S05]  /*4970*/  @P1 FADD R3, R0, R3 ;  /* 0x0000000300031221 */ /* 0x002fca0000000000 */
[----:B------:R-:W1:Y:S02]  /*4980*/  SHFL.DOWN P1, R2, R3, 0x4, 0x1f ;  /* 0x08801f0003027f89 */ /* 0x000e640000020000 */
[----:B-1----:R-:W-:-:S05]  /*4990*/  @P1 FADD R2, R3, R2 ;  /* 0x0000000203021221 */ /* 0x002fca0000000000 */
[----:B0-----:R-:W0:Y:S02]  /*49a0*/  SHFL.DOWN P1, R5, R2, 0x8, 0x1f ;  /* 0x09001f0002057f89 */ /* 0x001e240000020000 */
[----:B0-----:R-:W-:-:S05]  /*49b0*/  @P1 FADD R5, R2, R5 ;  /* 0x0000000502051221 */ /* 0x001fca0000000000 */
[----:B------:R-:W0:Y:S02]  /*49c0*/  SHFL.DOWN P1, R4, R5, 0x10, 0x1f ;  /* 0x0a001f0005047f89 */ /* 0x000e240000020000 */
[----:B0-----:R-:W-:Y:S01]  /*49d0*/  @P1 FADD R4, R5, R4 ;  /* 0x0000000405041221 */ /* 0x001fe20000000000 */
[----:B----4-:R-:W-:-:S04]  /*49e0*/  ISETP.NE.AND P1, PT, R6, RZ, PT ;  /* 0x000000ff0600720c */ /* 0x010fc80003f25270 */
[----:B------:R0:W-:Y:S04]  /*49f0*/  @!P2 STS [0x844], R4 ;  /* 0x00084404ff00a388 */ /* 0x0001e80000000800 */
[----:B------:R-:W-:Y:S06]  /*4a00*/  BAR.SYNC.DEFER_BLOCKING 0x0 ;  /* 0x0000000000007b1d */ /* 0x000fec0000010000 */
[----:B------:R-:W-:Y:S05]  /*4a10*/  @P1 BRA `(.L_x_13398) ;  /* 0x0000001000001947 */ /* 0x000fea0003800000 */
[----:B0-----:R0:W-:Y:S02]  /*4a20*/  RED.E.ADD.F32.FTZ.RN.STRONG.GPU [R24.64], R4 ;  /* 0x000000041800798e */ /* 0x0011e4000c10e784 */
.L_x_13398:
[----:B0-----:R-:W-:Y:S05]  /*4a30*/  BSYNC B0 ;  /* 0x0000000000007941 */ /* 0x001fea0003800000 */
.L_x_13397:
        /* <DEDUP_REMOVED lines=23> */
.L_x_13400:
[----:B------:R-:W1:Y:S02]  /*4bb0*/  S2R R15, SR_TID.X ;  /* 0x00000000000f7919 */ /* 0x000e640000002100 */
.L_x_13401:
[----:B0-----:R-:W-:Y:S05]  /*4bc0*/  BSYNC B0 ;  /* 0x0000000000007941 */ /* 0x001fea0003800000 */
.L_x_13399:
        /* <DEDUP_REMOVED lines=10> */
.L_x_13402:
[----:B0-----:R-:W0:Y:S01]  /*4c70*/  LDS.64 R16, [R15.X8+0x2d90] ;  /* 0x002d90000f107984 */ /* 0x001e220000008a00 */
[----:B------:R-:W-:Y:S01]  /*4c80*/  SHF.R.S32.HI R0, RZ, 0x1f, R15 ;  /* 0x0000001fff007819 */ /* 0x000fe2000001140f */
[----:B------:R-:W-:Y:S01]  /*4c90*/  YIELD ;  /* 0x0000000000007946 */ /* 0x000fe20003800000 */
[----:B------:R-:W-:Y:S01]  /*4ca0*/  MOV R2, R8 ;  /* 0x0000000800027202 */ /* 0x000fe20000000f00 */
[----:B------:R1:W4:Y:S01]  /*4cb0*/  LDS.64 R18, [R15.X8+0x3590] ;  /* 0x003590000f127984 */ /* 0x0003220000008a00 */
        /* <DEDUP_REMOVED lines=19> */
[----:B----4-:R0:W-:Y:S04]  /*4df0*/  RED.E.ADD.F32.FTZ.RN.STRONG.GPU [R4.64], R18 ;  /* 0x000000120400798e */ /* 0x0101e8000c10e784 */
[----:B------:R0:W-:Y:S01]  /*4e00*/  RED.E.ADD.F32.FTZ.RN.STRONG.GPU [R4.64+0x4], R19 ;  /* 0x000004130400798e */ /* 0x0001e2000c10e784 */
[----:B------:R-:W-:Y:S05]  /*4e10*/  @!P0 BRA `(.L_x_13402) ;  /* 0xfffffe5000008947 */ /* 0x000fea000383ffff */
[----:B------:R-:W-:Y:S05]  /*4e20*/  EXIT ;  /* 0x000000000000794d */ /* 0x000fea0003800000 */
.L_x_13403:
        /* <DEDUP_REMOVED lines=13> */
.L_x_14763:


//--------------------- .text._Z25selective_scan_bwd_kernelI32Selective_Scan_bwd_kernel_traitsILi32ELi4ELb0ELb1ELb0ELb0ELb1EfN3c107complexIfEEEEv12SSMParamsBwd --------------------------
	.section	.text._Z25selective_scan_bwd_kernelI32Selective_Scan_bwd_kernel_traitsILi32ELi4ELb0ELb1ELb0ELb0ELb1EfN3c107complexIfEEEEv12SSMParamsBwd,"ax",@progbits
	.sectioninfo	@"SHI_REGISTERS=166"
	.align	128
        .global         _Z25selective_scan_bwd_kernelI32Selective_Scan_bwd_kernel_traitsILi32ELi4ELb0ELb1ELb0ELb0ELb1EfN3c107complexIfEEEEv12SSMParamsBwd
        .type           _Z25selective_scan_bwd_kernelI32Selective_Scan_bwd_kernel_traitsILi32ELi4ELb0ELb1ELb0ELb0ELb1EfN3c107complexIfEEEEv12SSMParamsBwd,@function
        .size           _Z25selective_scan_bwd_kernelI32Selective_Scan_bwd_kernel_traitsILi32ELi4ELb0ELb1ELb0ELb0ELb1EfN3c107complexIfEEEEv12SSMParamsBwd,(.L_x_14764 - _Z25selective_scan_bwd_kernelI32Selective_Scan_bwd_kernel_traitsILi32ELi4ELb0ELb1ELb0ELb0ELb1EfN3c107complexIfEEEEv12SSMParamsBwd)
        .other          _Z25selective_scan_bwd_kernelI32Selective_Scan_bwd_kernel_traitsILi32ELi4ELb0ELb1ELb0ELb0ELb1EfN3c107complexIfEEEEv12SSMParamsBwd,@"STO_CUDA_ENTRY STV_DEFAULT"
_Z25selective_scan_bwd_kernelI32Selective_Scan_bwd_kernel_traitsILi32ELi4ELb0ELb1ELb0ELb0ELb1EfN3c107complexIfEEEEv12SSMParamsBwd:
.text._Z25selective_scan_bwd_kernelI32Selective_Scan_bwd_kernel_traitsILi32ELi4ELb0ELb1ELb0ELb0ELb1EfN3c107complexIfEEEEv12SSMParamsBwd:
        /* <DEDUP_REMOVED lines=13> */
[C---:B------:R-:W-:Y:S02]  /*00d0*/  @P0 LEA R6, P2, R0.reuse, c[0x0][0x238], 0x2 ;  /* 0x00008e0000060a11 */ /* 0x040fe400078410ff */
[C---:B------:R-:W-:Y:S02]  /*00e0*/  @P1 LEA R8, P3, R0.reuse, c[0x0][0x250], 0x2 ;  /* 0x0000940000081a11 */ /* 0x040fe400078610ff */
[C-C-:B------:R-:W-:Y:S01]  /*00f0*/  @P0 LEA.HI.X R7, R0.reuse, c[0x0][0x23c], R3.reuse, 0x2, P2 ;  /* 0x00008f0000070a11 */ /* 0x140fe200010f1403 */
[----:B------:R-:W0:Y:S01]  /*0100*/  S2R R5, SR_CTAID.X ;  /* 0x0000000000057919 */ /* 0x000e220000002500 */
[----:B------:R-:W-:Y:S02]  /*0110*/  @P1 LEA.HI.X R9, R0, c[0x0][0x254], R3, 0x2, P3 ;  /* 0x0000950000091a11 */ /* 0x000fe400018f1403 */
[----:B-1----:R-:W-:Y:S01]  /*0120*/  IADD3 R10, R12, 0xffffffe, RZ ;  /* 0x0ffffffe0c0a7810 */ /* 0x002fe20007ffe0ff */
[----:B------:R0:W5:Y:S03]  /*0130*/  @P0 LDG.E R2, [R6.64] ;  /* 0x0000000606020981 */ /* 0x000166000c1e1900 */
[----:B------:R1:W2:Y:S01]  /*0140*/  F2I.FTZ.U32.TRUNC.NTZ R11, R10 ;  /* 0x0000000a000b7305 */ /* 0x0002a2000021f000 */
[----:B------:R3:W5:Y:S01]  /*0150*/  @P1 LDG.E R4, [R8.64] ;  /* 0x0000000608041981 */ /* 0x000762000c1e1900 */
[----:B------:R-:W-:Y:S01]  /*0160*/  MOV R18, c[0x0][0x174] ;  /* 0x00005d0000127a02 */ /* 0x000fe20000000f00 */
[C---:B------:R-:W-:Y:S01]  /*0170*/  IMAD R21, R3.reuse, c[0x0][0x1d8], RZ ;  /* 0x0000760003157a24 */ /* 0x040fe200078e02ff */
[----:B------:R-:W-:Y:S01]  /*0180*/  CS2R R82, SRZ ;  /* 0x0000000000527805 */ /* 0x000fe2000001ff00 */
[----:B------:R-:W-:Y:S01]  /*0190*/  IMAD R25, R3, c[0x0][0x280], RZ ;  /* 0x0000a00003197a24 */ /* 0x000fe200078e02ff */
[----:B------:R-:W-:Y:S01]  /*01a0*/  CS2R R80, SRZ ;  /* 0x0000000000507805 */ /* 0x000fe2000001ff00 */
[----:B-1----:R-:W-:-:S02]  /*01b0*/  HFMA2.MMA R10, -RZ, RZ, 0, 0 ;  /* 0x00000000ff0a7435 */ /* 0x002fc400000001ff */
[----:B------:R-:W-:Y:S01]  /*01c0*/  IMAD R25, R0, c[0x0][0x284], R25 ;  /* 0x0000a10000197a24 */ /* 0x000fe200078e0219 */
[----:B---3--:R-:W-:Y:S02]  /*01d0*/  IABS R8, R0 ;  /* 0x0000000000087213 */ /* 0x008fe40000000000 */
[----:B--2---:R-:W-:Y:S02]  /*01e0*/  IADD3 R14, RZ, -R11, RZ ;  /* 0x8000000bff0e7210 */ /* 0x004fe40007ffe0ff */
[----:B0-----:R-:W-:-:S03]  /*01f0*/  SHF.R.S32.HI R6, RZ, 0x1f, R5 ;  /* 0x0000001fff067819 */ /* 0x001fc60000011405 */
[----:B------:R-:W-:Y:S02]  /*0200*/  IMAD R7, R14, R17, RZ ;  /* 0x000000110e077224 */ /* 0x000fe400078e02ff */
[----:B------:R-:W-:Y:S02]  /*0210*/  IMAD R14, R6, c[0x0][0x1e0], RZ ;  /* 0x00007800060e7a24 */ /* 0x000fe400078e02ff */
        /* <DEDUP_REMOVED lines=13> */
[C---:B------:R-:W-:Y:S01]  /*02f0*/  IMAD R14, R6.reuse, c[0x0][0x278], RZ ;  /* 0x00009e00060e7a24 */ /* 0x040fe200078e02ff */
[----:B------:R-:W-:Y:S01]  /*0300*/  IADD3 R9, R9, R13, RZ ;  /* 0x0000000d09097210 */ /* 0x000fe20007ffe0ff */
[----:B------:R-:W-:Y:S02]  /*0310*/  IMAD R16, R6, c[0x0][0x190], RZ ;  /* 0x0000640006107a24 */ /* 0x000fe400078e02ff */
[----:B------:R-:W-:Y:S02]  /*0320*/  IMAD R19, R5, c[0x0][0x27c], R14 ;  /* 0x00009f0005137a24 */ /* 0x000fe400078e020e */
[----:B------:R-:W-:-:S04]  /*0330*/  IMAD.WIDE.U32 R8, R0, c[0x0][0x1d8], R8 ;  /* 0x0000760000087a25 */ /* 0x000fc800078e0008 */
[C---:B------:R-:W-:Y:S02]  /*0340*/  IMAD R23, R5.reuse, c[0x0][0x194], R16 ;  /* 0x0000650005177a24 */ /* 0x040fe400078e0210 */
[-C--:B------:R-:W-:Y:S01]  /*0350*/  @!P1 IADD3 R12, R12, -R17.reuse, RZ ;  /* 0x800000110c0c9210 */ /* 0x080fe20007ffe0ff */
[----:B------:R-:W-:Y:S01]  /*0360*/  IMAD.WIDE.U32 R14, R5, c[0x0][0x190], RZ ;  /* 0x00006400050e7a25 */ /* 0x000fe200078e00ff */
[----:B------:R-:W-:Y:S02]  /*0370*/  @!P1 IADD3 R7, R7, 0x1, RZ ;  /* 0x0000000107079810 */ /* 0x000fe40007ffe0ff */
[----:B------:R-:W-:Y:S01]  /*0380*/  ISETP.GE.U32.AND P0, PT, R12, R17, PT ;  /* 0x000000110c00720c */ /* 0x000fe20003f06070 */
[----:B------:R-:W-:Y:S01]  /*0390*/  IMAD.WIDE.U32 R12, R5, c[0x0][0x278], RZ ;  /* 0x00009e00050c7a25 */ /* 0x000fe200078e00ff */
[----:B------:R-:W-:Y:S02]  /*03a0*/  LEA R17, R18, 0xffffff80, 0x7 ;  /* 0xffffff8012117811 */ /* 0x000fe400078e38ff */
[----:B------:R-:W-:Y:S01]  /*03b0*/  IADD3 R15, R15, R23, RZ ;  /* 0x000000170f0f7210 */ /* 0x000fe20007ffe0ff */
[----:B------:R-:W-:Y:S01]  /*03c0*/  IMAD R16, R0, c[0x0][0x1dc], R21 ;  /* 0x0000770000107a24 */ /* 0x000fe200078e0215 */
[----:B------:R-:W-:Y:S01]  /*03d0*/  IADD3 R13, R13, R19, RZ ;  /* 0x000000130d0d7210 */ /* 0x000fe20007ffe0ff */
[----:B------:R-:W-:Y:S01]  /*03e0*/  IMAD R23, R3, c[0x0][0x1e8], RZ ;  /* 0x00007a0003177a24 */ /* 0x000fe200078e02ff */
[----:B------:R-:W-:-:S02]  /*03f0*/  SHF.R.S32.HI R19, RZ, 0x1f, R17 ;  /* 0x0000001fff137819 */ /* 0x000fc40000011411 */
[----:B------:R-:W-:Y:S01]  /*0400*/  IADD3 R21, P3, R17, R8, RZ ;  /* 0x0000000811157210 */ /* 0x000fe20007f7e0ff */
[C---:B------:R-:W-:Y:S01]  /*0410*/  IMAD R23, R0.reuse, c[0x0][0x1ec], R23 ;  /* 0x00007b0000177a24 */ /* 0x040fe200078e0217 */
[----:B------:R-:W-:Y:S02]  /*0420*/  ISETP.NE.AND P1, PT, RZ, c[0x0][0x178], PT ;  /* 0x00005e00ff007a0c */ /* 0x000fe40003f25270 */
[----:B------:R-:W-:Y:S01]  /*0430*/  IADD3.X R16, R19, R9, R16, P3, !PT ;  /* 0x0000000913107210 */ /* 0x000fe20001ffe410 */
[----:B------:R-:W-:Y:S01]  /*0440*/  IMAD.WIDE.U32 R8, R0, c[0x0][0x1e8], R10 ;  /* 0x00007a0000087a25 */ /* 0x000fe200078e000a */
        /* <DEDUP_REMOVED lines=12> */
[C---:B------:R-:W-:Y:S02]  /*0510*/  LEA R13, P1, R20.reuse, c[0x0][0x248], 0x2 ;  /* 0x00009200140d7a11 */ /* 0x040fe400078210ff */
        /* <DEDUP_REMOVED lines=17> */
[----:B------:R-:W-:Y:S02]  /*0630*/  LEA.HI.X R19, R17, c[0x0][0x30c], R10, 0x2, P4 ;  /* 0x0000c30011137a11 */ /* 0x000fe400020f140a */
        /* <DEDUP_REMOVED lines=8> */
[C-C-:B------:R-:W-:Y:S01]  /*06c0*/  @P1 LEA.HI.X R83, R0.reuse, c[0x0][0x32c], R3.reuse, 0x2, P4 ;  /* 0x0000cb0000531a11 */ /* 0x140fe200020f1403 */
[----:B------:R-:W-:Y:S01]  /*06d0*/  CS2R R8, SRZ ;  /* 0x0000000000087805 */ /* 0x000fe2000001ff00 */
[----:B------:R-:W-:Y:S01]  /*06e0*/  @P2 LEA.HI.X R81, R0, c[0x0][0x34c], R3, 0x2, P5 ;  /* 0x0000d30000512a11 */ /* 0x000fe200028f1403 */
[----:B------:R-:W-:Y:S05]  /*06f0*/  @!P3 BRA `(.L_x_13404) ;  /* 0x00004fa00000b947 */ /* 0x000fea0003800000 */
[----:B------:R-:W0:Y:S01]  /*0700*/  S2R R10, SR_TID.X ;  /* 0x00000000000a7919 */ /* 0x000e220000002100 */
[----:B------:R-:W-:Y:S01]  /*0710*/  MOV R15, R16 ;  /* 0x00000010000f7202 */ /* 0x000fe20000000f00 */
[----:B------:R-:W-:Y:S01]  /*0720*/  CS2R R8, SRZ ;  /* 0x0000000000087805 */ /* 0x000fe2000001ff00 */
[----:B------:R-:W-:Y:S02]  /*0730*/  MOV R16, R19 ;  /* 0x0000001300107202 */ /* 0x000fe40000000f00 */
[----:B------:R-:W1:Y:S01]  /*0740*/  S2R R19, SR_LANEID ;  /* 0x0000000000137919 */ /* 0x000e620000000000 */
[----:B------:R-:W-:-:S02]  /*0750*/  MOV R11, R12 ;  /* 0x0000000c000b7202 */ /* 0x000fc40000000f00 */
[----:B------:R-:W-:Y:S02]  /*0760*/  MOV R12, R21 ;  /* 0x00000015000c7202 */ /* 0x000fe40000000f00 */
[----:B------:R-:W-:Y:S02]  /*0770*/  MOV R14, R20 ;  /* 0x00000014000e7202 */ /* 0x000fe40000000f00 */
[----:B------:R-:W-:Y:S02]  /*0780*/  MOV R20, RZ ;  /* 0x000000ff00147202 */ /* 0x000fe40000000f00 */
[C---:B0-----:R-:W-:Y:S02]  /*0790*/  SHF.L.U32 R23, R10.reuse, 0x2, RZ ;  /* 0x000000020a177819 */ /* 0x041fe400000006ff */
[----:B------:R-:W-:Y:S02]  /*07a0*/  IADD3 R25, R10, 0x60, RZ ;  /* 0x000000600a197810 */ /* 0x000fe40007ffe0ff */
[----:B------:R-:W-:-:S02]  /*07b0*/  LOP3.LUT R79, R23, 0xffffff80, RZ, 0xc0, !PT ;  /* 0xffffff80174f7812 */ /* 0x000fc400078ec0ff */
[C---:B------:R-:W-:Y:S02]  /*07c0*/  IADD3 R27, R10.reuse, 0x80, RZ ;  /* 0x000000800a1b7810 */ /* 0x040fe40007ffe0ff */
[----:B------:R-:W-:Y:S02]  /*07d0*/  LOP3.LUT R26, R79, 0x1f, R10, 0xf8, !PT ;  /* 0x0000001f4f1a7812 */ /* 0x000fe400078ef80a */
[C---:B------:R-:W-:Y:S02]  /*07e0*/  IADD3 R29, R10.reuse, 0xa0, RZ ;  /* 0x000000a00a1d7810 */ /* 0x040fe40007ffe0ff */
[C---:B------:R-:W-:Y:S02]  /*07f0*/  IADD3 R31, R10.reuse, 0xc0, RZ ;  /* 0x000000c00a1f7810 */ /* 0x040fe40007ffe0ff */
[C---:B------:R-:W-:Y:S02]  /*0800*/  IADD3 R33, R10.reuse, 0xe0, RZ ;  /* 0x000000e00a217810 */ /* 0x040fe40007ffe0ff */
[----:B------:R-:W-:-:S02]  /*0810*/  SHF.L.U32 R22, R10, 0x3, RZ ;  /* 0x000000030a167819 */ /* 0x000fc400000006ff */
[----:B------:R-:W-:Y:S02]  /*0820*/  IADD3 R78, R79, R26, RZ ;  /* 0x0000001a4f4e7210 */ /* 0x000fe40007ffe0ff */
[-C--:B------:R-:W-:Y:S02]  /*0830*/  LEA.HI.SX32 R23, R25, R10.reuse, 0x1b ;  /* 0x0000000a19177211 */ /* 0x080fe400078fdaff */
[-C--:B------:R-:W-:Y:S02]  /*0840*/  LEA.HI.SX32 R24, R27, R10.reuse, 0x1b ;  /* 0x0000000a1b187211 */ /* 0x080fe400078fdaff */
[-C--:B------:R-:W-:Y:S02]  /*0850*/  LEA.HI.SX32 R25, R29, R10.reuse, 0x1b ;  /* 0x0000000a1d197211 */ /* 0x080fe400078fdaff */
[-C--:B------:R-:W-:Y:S02]  /*0860*/  LEA.HI.SX32 R27, R31, R10.reuse, 0x1b ;  /* 0x0000000a1f1b7211 */ /* 0x080fe400078fdaff */
[----:B------:R-:W-:-:S02]  /*0870*/  LEA.HI.SX32 R28, R33, R10, 0x1b ;  /* 0x0000000a211c7211 */ /* 0x000fc400078fdaff */
[----:B------:R-:W-:Y:S02]  /*0880*/  LOP3.LUT R21, R10, 0x1f, RZ, 0xc0, !PT ;  /* 0x0000001f0a157812 */ /* 0x000fe400078ec0ff */
[----:B------:R-:W-:Y:S02]  /*0890*/  LEA.HI.SX32 R29, R22, R22, 0x1b ;  /* 0x00000016161d7211 */ /* 0x000fe400078fdaff */
[----:B------:R-:W-:Y:S02]  /*08a0*/  SHF.R.S32.HI R31, RZ, 0x1f, R26 ;  /* 0x0000001fff1f7819 */ /* 0x000fe4000001141a */
[C---:B------:R-:W-:Y:S02]  /*08b0*/  LOP3.LUT R30, R26.reuse, 0x20, RZ, 0xfc, !PT ;  /* 0x000000201a1e7812 */ /* 0x040fe400078efcff */
[C---:B------:R-:W-:Y:S02]  /*08c0*/  LOP3.LUT R32, R26.reuse, 0x40, RZ, 0xfc, !PT ;  /* 0x000000401a207812 */ /* 0x040fe400078efcff */
[----:B------:R-:W-:-:S02]  /*08d0*/  LOP3.LUT R33, R26, 0x60, RZ, 0xfc, !PT ;  /* 0x000000601a217812 */ /* 0x000fc400078efcff */
        /* <DEDUP_REMOVED lines=8> */
.L_x_13446:
[----:B------:R-:W-:Y:S01]  /*0960*/  IADD3 R65, -R20, c[0x0][0x174], RZ ;  /* 0x00005d0014417a10 */ /* 0x000fe20007ffe1ff */
[----:B------:R-:W-:Y:S01]  /*0970*/  BAR.SYNC.DEFER_BLOCKING 0x0 ;  /* 0x0000000000007b1d */ /* 0x000fe20000010000 */
[----:B------:R-:W-:Y:S01]  /*0980*/  HFMA2.MMA R38, -RZ, RZ, 0, 0 ;  /* 0x00000000ff267435 */ /* 0x000fe200000001ff */
[----:B--2---:R-:W-:Y:S01]  /*0990*/  LEA R36, P4, R26, R11, 0x2 ;  /* 0x0000000b1a247211 */ /* 0x004fe200078810ff */
[----:B------:R-:W-:Y:S01]  /*09a0*/  HFMA2.MMA R42, -RZ, RZ, 0, 0 ;  /* 0x00000000ff2a7435 */ /* 0x000fe200000001ff */
[----:B------:R-:W-:Y:S02]  /*09b0*/  LEA R76, R65, 0xffffff80, 0x7 ;  /* 0xffffff80414c7811 */ /* 0x000fe400078e38ff */
[----:B------:R-:W-:Y:S02]  /*09c0*/  MOV R44, RZ ;  /* 0x000000ff002c7202 */ /* 0x000fe40000000f00 */
[----:B------:R-:W-:-:S02]  /*09d0*/  IADD3 R67, -R76, c[0x0][0x168], RZ ;  /* 0x00005a004c437a10 */ /* 0x000fc40007ffe1ff */
[----:B------:R-:W-:Y:S02]  /*09e0*/  MOV R48, RZ ;  /* 0x000000ff00307202 */ /* 0x000fe40000000f00 */
[-C--:B------:R-:W-:Y:S02]  /*09f0*/  ISETP.GE.AND P0, PT, R26, R67.reuse, PT ;  /* 0x000000431a00720c */ /* 0x080fe40003f06270 */
[-C--:B------:R-:W-:Y:S02]  /*0a00*/  ISETP.GE.AND P1, PT, R30, R67.reuse, PT ;  /* 0x000000431e00720c */ /* 0x080fe40003f26270 */
[-C--:B------:R-:W-:Y:S02]  /*0a10*/  ISETP.GE.AND P2, PT, R32, R67.reuse, PT ;  /* 0x000000432000720c */ /* 0x080fe40003f46270 */
[----:B------:R-:W-:Y:S02]  /*0a20*/  ISETP.GE.AND P3, PT, R33, R67, PT ;  /* 0x000000432100720c */ /* 0x000fe40003f66270 */
[----:B------:R-:W-:-:S05]  /*0a30*/  LEA.HI.X R37, R26, R12, R31, 0x2, P4 ;  /* 0x0000000c1a257211 */ /* 0x000fca00020f141f */
[----:B------:R-:W2:Y:S04]  /*0a40*/  @!P0 LDG.E R38, [R36.64] ;  /* 0x0000000624268981 */ /* 0x000ea8000c1e1900 */
[----:B------:R-:W3:Y:S04]  /*0a50*/  @!P1 LDG.E R44, [R36.64+0x80] ;  /* 0x00008006242c9981 */ /* 0x000ee8000c1e1900 */
[----:B----4-:R-:W4:Y:S04]  /*0a60*/  @!P2 LDG.E R42, [R36.64+0x100] ;  /* 0x00010006242aa981 */ /* 0x010f28000c1e1900 */
[----:B------:R-:W4:Y:S01]  /*0a70*/  @!P3 LDG.E R48, [R36.64+0x180] ;  /* 0x000180062430b981 */ /* 0x000f22000c1e1900 */
[C---:B------:R-:W-:Y:S01]  /*0a80*/  SHF.L.U32 R66, R26.reuse, 0x2, RZ ;  /* 0x000000021a427819 */ /* 0x040fe200000006ff */
[----:B------:R-:W-:Y:S01]  /*0a90*/  HFMA2.MMA R46, -RZ, RZ, 0, 0 ;  /* 0x00000000ff2e7435 */ /* 0x000fe200000001ff */
[----:B------:R-:W-:Y:S01]  /*0aa0*/  SHF.L.U64.HI R69, R26, 0x2, R31 ;  /* 0x000000021a457819 */ /* 0x000fe2000001021f */
[----:B------:R-:W-:Y:S01]  /*0ab0*/  HFMA2.MMA R50, -RZ, RZ, 0, 0 ;  /* 0x00000000ff327435 */ /* 0x000fe200000001ff */
[----:B0-----:R-:W-:-:S02]  /*0ac0*/  IADD3 R40, P0, R13, R66, RZ ;  /* 0x000000420d287210 */ /* 0x001fc40007f1e0ff */
[----:B------:R-:W-:Y:S02]  /*0ad0*/  ISETP.GE.AND P1, PT, R30, R67, PT ;  /* 0x000000431e00720c */ /* 0x000fe40003f26270 */
[----:B------:R-:W-:Y:S02]  /*0ae0*/  IADD3.X R41, R14, R69, RZ, P0, !PT ;  /* 0x000000450e297210 */ /* 0x000fe400007fe4ff */
[-C--:B------:R-:W-:Y:S02]  /*0af0*/  ISETP.GE.AND P0, PT, R26, R67.reuse, PT ;  /* 0x000000431a00720c */ /* 0x080fe40003f06270 */
[-C--:B------:R-:W-:Y:S02]  /*0b00*/  ISETP.GE.AND P2, PT, R32, R67.reuse, PT ;  /* 0x000000432000720c */ /* 0x080fe40003f46270 */
[----:B------:R-:W-:Y:S02]  /*0b10*/  ISETP.GE.AND P3, PT, R33, R67, PT ;  /* 0x000000432100720c */ /* 0x000fe40003f66270 */
[----:B------:R-:W-:-:S02]  /*0b20*/  MOV R52, RZ ;  /* 0x000000ff00347202 */ /* 0x000fc40000000f00 */
        /* <DEDUP_REMOVED lines=12> */
[----:B0-----:R-:W-:Y:S01]  /*0bf0*/  LEA R48, P0, R26, R15, 0x2 ;  /* 0x0000000f1a307211 */ /* 0x001fe200078010ff */
        /* <DEDUP_REMOVED lines=11> */
[----:B-1--4-:R1:W-:Y:S04]  /*0cb0*/  STS [R19.X4+0x100], R50 ;  /* 0x0001003213007388 */ /* 0x0123e80000004800 */
        /* <DEDUP_REMOVED lines=9> */
[----:B0-----:R-:W-:Y:S01]  /*0d50*/  IMAD R46, R6, c[0x0][0x1f0], RZ ;  /* 0x00007c00062e7a24 */ /* 0x001fe200078e02ff */
[----:B------:R-:W-:Y:S01]  /*0d60*/  SHF.R.S32.HI R77, RZ, 0x1f, R76 ;  /* 0x0000001fff4d7819 */ /* 0x000fe2000001144c */
[C---:B------:R-:W-:Y:S01]  /*0d70*/  IMAD.WIDE.U32 R44, R5.reuse, c[0x0][0x1f0], RZ ;  /* 0x00007c00052c7a25 */ /* 0x040fe200078e00ff */
[----:B------:R-:W-:Y:S01]  /*0d80*/  IADD3 R71, R20, -c[0x0][0x174], RZ ;  /* 0x80005d0014477a10 */ /* 0x000fe20007ffe0ff */
[----:B------:R-:W-:Y:S01]  /*0d90*/  HFMA2.MMA R74, -RZ, RZ, 0, 0 ;  /* 0x00000000ff4a7435 */ /* 0x000fe200000001ff */
[----:B------:R-:W-:Y:S01]  /*0da0*/  LEA R55, P2, R26, c[0x0][0x268], 0x2 ;  /* 0x00009a001a377a11 */ /* 0x000fe200078410ff */
        /* <DEDUP_REMOVED lines=17> */
[----:B-1----:R-:W-:Y:S02]  /*0ec0*/  @!P0 IADD3.X R50, R31, R45, R51, P1, !PT ;  /* 0x0000002d1f328210 */ /* 0x002fe40000ffe433 */
[----:B--2---:R-:W-:Y:S02]  /*0ed0*/  LEA R54, P2, R46, R55, 0x2 ;  /* 0x000000372e367211 */ /* 0x004fe400078410ff */
        /* <DEDUP_REMOVED lines=71> */
[----:B------:R-:W-:Y:S02]  /*1350*/  FFMA.FTZ R59, R48, R59, 1 ;  /* 0x3f800000303b7423 */ /* 0x000fe4000001003b */
[----:B-1----:R-:W-:-:S04]  /*1360*/  FADD.FTZ R91, -R89, 1 ;  /* 0x3f800000595b7421 */ /* 0x002fc80000010100 */
[----:B------:R-:W-:Y:S01]  /*1370*/  FFMA.FTZ R91, R50, R91, 1 ;  /* 0x3f800000325b7423 */ /* 0x000fe2000001005b */
[----:B--2---:R0:W-:Y:S04]  /*1380*/  STS [R19.X4], R56 ;  /* 0x0000003813007388 */ /* 0x0041e80000004800 */
[----:B---3--:R-:W-:Y:S04]  /*1390*/  STS [R19.X4+0x100], R58 ;  /* 0x0001003a13007388 */ /* 0x008fe80000004800 */
[----:B----4-:R1:W-:Y:S01]  /*13a0*/  STS [R19.X4+0x80], R72 ;  /* 0x0000804813007388 */ /* 0x0103e20000004800 */
[----:B0-----:R-:W-:-:S03]  /*13b0*/  FADD.FTZ R56, -R74, 1 ;  /* 0x3f8000004a387421 */ /* 0x001fc60000010100 */
[----:B------:R0:W-:Y:S01]  /*13c0*/  STS [R19.X4+0x180], R86 ;  /* 0x0001805613007388 */ /* 0x0001e20000004800 */
[----:B------:R-:W-:-:S06]  /*13d0*/  NOP ;  /* 0x0000000000007918 */ /* 0x000fcc0000000000 */
[----:B------:R-:W2:Y:S01]  /*13e0*/  LDS.128 R52, [R19.X16] ;  /* 0x0000000013347984 */ /* 0x000ea2000000cc00 */
[----:B-1----:R-:W-:Y:S02]  /*13f0*/  FADD.FTZ R72, R88, 1 ;  /* 0x3f80000058487421 */ /* 0x002fe40000010000 */
[----:B------:R-:W-:Y:S02]  /*1400*/  FFMA.FTZ R58, R49, R56, 1 ;  /* 0x3f800000313a7423 */ /* 0x000fe40000010038 */
[----:B------:R-:W0:Y:S02]  /*1410*/  MUFU.RCP R90, R72 ;  /* 0x00000048005a7308 */ /* 0x000e240000001000 */
[----:B0-----:R-:W-:-:S04]  /*1420*/  FADD.FTZ R86, -R90, 1 ;  /* 0x3f8000005a567421 */ /* 0x001fc80000010100 */
[----:B------:R-:W-:Y:S02]  /*1430*/  FFMA.FTZ R86, R51, R86, 1 ;  /* 0x3f80000033567423 */ /* 0x000fe40000010056 */
[----:B--2---:R-:W-:Y:S02]  /*1440*/  FMUL.FTZ R56, R44, R52 ;  /* 0x000000342c387220 */ /* 0x004fe40000410000 */
        /* <DEDUP_REMOVED lines=10> */
[----:B------:R-:W-:Y:S01]  /*14f0*/  BAR.SYNC.DEFER_BLOCKING 0x0 ;  /* 0x0000000000007b1d */ /* 0x000fe20000010000 */
[----:B------:R-:W-:-:S02]  /*1500*/  FMUL.FTZ R59, R73, R86 ;  /* 0x00000056493b7220 */ /* 0x000fc40000410000 */
        /* <DEDUP_REMOVED lines=16> */
[----:B------:R-:W-:Y:S02]  /*1610*/  LEA R59, P4, R26, c[0x0][0x338], 0x2 ;  /* 0x0000ce001a3b7a11 */ /* 0x000fe400078810ff */
[----:B------:R-:W-:Y:S02]  /*1620*/  IADD3 R58, P0, R68, R56, RZ ;  /* 0x00000038443a7210 */ /* 0x000fe40007f1e0ff */
[----:B------:R-:W-:Y:S02]  /*1630*/  LEA.HI.X R72, R26, c[0x0][0x33c], R31, 0x2, P4 ;  /* 0x0000cf001a487a11 */ /* 0x000fe400020f141f */
[----:B------:R-:W-:Y:S02]  /*1640*/  IADD3.X R57, R70, R73, R57, P0, !PT ;  /* 0x0000004946397210 */ /* 0x000fe400007fe439 */
[----:B------:R-:W-:Y:S02]  /*1650*/  LEA R56, P5, R58, R59, 0x2 ;  /* 0x0000003b3a387211 */ /* 0x000fe400078a10ff */
[----:B------:R-:W-:-:S02]  /*1660*/  IADD3 R86, P4, R26, R76, RZ ;  /* 0x0000004c1a567210 */ /* 0x000fc40007f9e0ff */
[----:B------:R-:W-:Y:S01]  /*1670*/  LEA.HI.X R57, R58, R72, R57, 0x2, P5 ;  /* 0x000000483a397211 */ /* 0x000fe200028f1439 */
[----:B------:R-:W0:Y:S02]  /*1680*/  LDS R87, [0x200] ;  /* 0x00020000ff577984 */ /* 0x000e240000000800 */
[-C--:B0-----:R-:W-:Y:S02]  /*1690*/  ISETP.GE.AND P3, PT, R26, R87.reuse, PT ;  /* 0x000000571a00720c */ /* 0x081fe40003f66270 */
[-C--:B------:R-:W-:Y:S02]  /*16a0*/  ISETP.GE.AND P2, PT, R32, R87.reuse, PT ;  /* 0x000000572000720c */ /* 0x080fe40003f46270 */
[-C--:B------:R-:W-:Y:S02]  /*16b0*/  ISETP.GE.AND P1, PT, R30, R87.reuse, PT ;  /* 0x000000571e00720c */ /* 0x080fe40003f26270 */
[----:B------:R-:W-:Y:S02]  /*16c0*/  ISETP.GE.AND P0, PT, R33, R87, PT ;  /* 0x000000572100720c */ /* 0x000fe40003f06270 */
        /* <DEDUP_REMOVED lines=11> */
.L_x_13406:
[----:B------:R-:W-:Y:S05]  /*1780*/  BSYNC B0 ;  /* 0x0000000000007941 */ /* 0x000fea0003800000 */
.L_x_13405:
        /* <DEDUP_REMOVED lines=22> */
[----:B------:R-:W-:Y:S01]  /*18f0*/  IMAD R49, R3, c[0x0][0x218], RZ ;  /* 0x0000860003317a24 */ /* 0x000fe200078e02ff */
[----:B------:R1:W-:Y:S01]  /*1900*/  STS.128 [R19.X16], R52 ;  /* 0x0000003413007388 */ /* 0x0003e2000000cc00 */
[----:B------:R-:W-:-:S06]  /*1910*/  NOP ;  /* 0x0000000000007918 */ /* 0x000fcc0000000000 */
[----:B------:R-:W-:Y:S04]  /*1920*/  LDS R51, [R19.X4] ;  /* 0x0000000013337984 */ /* 0x000fe80000004800 */
[----:B------:R-:W-:Y:S04]  /*1930*/  LDS R57, [R19.X4+0x80] ;  /* 0x0000800013397984 */ /* 0x000fe80000004800 */
[----:B0-----:R-:W-:Y:S01]  /*1940*/  LDS R73, [R19.X4+0x100] ;  /* 0x0001000013497984 */ /* 0x001fe20000004800 */
[----:B-1----:R-:W-:Y:S02]  /*1950*/  IMAD R53, R5, c[0x0][0x214], R46 ;  /* 0x0000850005357a24 */ /* 0x002fe400078e022e */
[----:B------:R-:W-:Y:S01]  /*1960*/  IMAD R55, R0, c[0x0][0x21c], R49 ;  /* 0x0000870000377a24 */ /* 0x000fe200078e0231 */
[----:B------:R-:W-:Y:S01]  /*1970*/  LDS R75, [R19.X4+0x180] ;  /* 0x00018000134b7984 */ /* 0x000fe20000004800 */
[----:B------:R-:W-:-:S02]  /*1980*/  LEA R49, P4, R26, c[0x0][0x270], 0x2 ;  /* 0x00009c001a317a11 */ /* 0x000fc400078810ff */
[----:B------:R-:W-:Y:S01]  /*1990*/  IADD3 R45, R45, R53, RZ ;  /* 0x000000352d2d7210 */ /* 0x000fe20007ffe0ff */
[----:B------:R-:W-:Y:S01]  /*19a0*/  @!P6 STS [0x200], R67 ;  /* 0x00020043ff00e388 */ /* 0x000fe20000000800 */
[----:B------:R-:W-:-:S03]  /*19b0*/  LEA.HI.X R46, R26, c[0x0][0x274], R31, 0x2, P4 ;  /* 0x00009d001a2e7a11 */ /* 0x000fc600020f141f */
[----:B------:R-:W-:Y:S01]  /*19c0*/  BAR.SYNC.DEFER_BLOCKING 0x0 ;  /* 0x0000000000007b1d */ /* 0x000fe20000010000 */
[----:B------:R-:W-:-:S05]  /*19d0*/  IMAD.WIDE.U32 R44, R0, c[0x0][0x218], R44 ;  /* 0x00008600002c7a25 */ /* 0x000fca00078e002c */
        /* <DEDUP_REMOVED lines=8> */
[----:B------:R-:W-:-:S07]  /*1a60*/  ISETP.GE.AND P2, PT, R33, R47, PT ;  /* 0x0000002f2100720c */ /* 0x000fce0003f46270 */
        /* <DEDUP_REMOVED lines=12> */
.L_x_13409:
[----:B------:R-:W-:Y:S05]  /*1b30*/  BSYNC B0 ;  /* 0x0000000000007941 */ /* 0x000fea0003800000 */
.L_x_13408:
[----:B------:R1:W-:Y:S04]  /*1b40*/  @!P0 STG.E [R48.64+-0x180], R57 ;  /* 0xfffe803930008986 */ /* 0x0003e8000c101906 */
[----:B------:R1:W-:Y:S04]  /*1b50*/  @!P1 STG.E [R48.64+-0x100], R73 ;  /* 0xffff004930009986 */ /* 0x0003e8000c101906 */
[----:B------:R1:W-:Y:S02]  /*1b60*/  @!P2 STG.E [R48.64+-0x80], R75 ;  /* 0xffff804b3000a986 */ /* 0x0003e4000c101906 */
.L_x_13407:
[----:B-1----:R-:W-:Y:S01]  /*1b70*/  MOV R44, c[0x0][0x16c] ;  /* 0x00005b00002c7a02 */ /* 0x002fe20000000f00 */
[----:B------:R-:W-:Y:S01]  /*1b80*/  FFMA.FTZ R8, R36, R121, R8 ;  /* 0x0000007924087223 */ /* 0x000fe20000010008 */
[----:B------:R-:W-:Y:S01]  /*1b90*/  BAR.SYNC.DEFER_BLOCKING 0x0 ;  /* 0x0000000000007b1d */ /* 0x000fe20000010000 */
[----:B-----5:R-:W-:Y:S01]  /*1ba0*/  FMUL.FTZ R48, R121, R2 ;  /* 0x0000000279307220 */ /* 0x020fe20000410000 */
[----:B------:R-:W-:Y:S01]  /*1bb0*/  ISETP.GE.AND P0, PT, R44, 0x1, PT ;  /* 0x000000012c00780c */ /* 0x000fe20003f06270 */
[----:B------:R-:W-:Y:S01]  /*1bc0*/  FFMA.FTZ R8, R37, R120, R8 ;  /* 0x0000007825087223 */ /* 0x000fe20000010008 */
[----:B0-----:R-:W-:Y:S01]  /*1bd0*/  CS2R R46, SRZ ;  /* 0x00000000002e7805 */ /* 0x001fe2000001ff00 */
[----:B------:R-:W-:Y:S01]  /*1be0*/  FMUL.FTZ R49, R120, R2 ;  /* 0x0000000278317220 */ /* 0x000fe20000410000 */
[----:B------:R-:W-:Y:S01]  /*1bf0*/  CS2R R44, SRZ ;  /* 0x00000000002c7805 */ /* 0x000fe2000001ff00 */
[----:B------:R-:W-:-:S02]  /*1c00*/  FFMA.FTZ R8, R38, R59, R8 ;  /* 0x0000003b26087223 */ /* 0x000fc40000010008 */
[-C--:B------:R-:W-:Y:S02]  /*1c10*/  FMUL.FTZ R50, R59, R2.reuse ;  /* 0x000000023b327220 */ /* 0x080fe40000410000 */
[----:B------:R-:W-:Y:S02]  /*1c20*/  FMUL.FTZ R51, R116, R2 ;  /* 0x0000000274337220 */ /* 0x000fe40000410000 */
[----:B------:R-:W-:Y:S02]  /*1c30*/  FFMA.FTZ R8, R39, R116, R8 ;  /* 0x0000007427087223 */ /* 0x000fe40000010008 */
[----:B------:R-:W-:Y:S05]  /*1c40*/  @!P0 BRA `(.L_x_13410) ;  /* 0x0000339000008947 */ /* 0x000fea0003800000 */
[----:B------:R-:W-:Y:S01]  /*1c50*/  MOV R54, c[0x0][0x29c] ;  /* 0x0000a70000367a02 */ /* 0x000fe20000000f00 */
[----:B------:R-:W-:Y:S01]  /*1c60*/  IMAD R71, R71, -0x100, RZ ;  /* 0xffffff0047477824 */ /* 0x000fe200078e02ff */
[----:B------:R-:W-:Y:S01]  /*1c70*/  MOV R47, c[0x0][0x298] ;  /* 0x0000a600002f7a02 */ /* 0x000fe20000000f00 */
[----:B------:R-:W-:Y:S01]  /*1c80*/  HFMA2.MMA R119, -RZ, RZ, 0, 0 ;  /* 0x00000000ff777435 */ /* 0x000fe200000001ff */
[--C-:B------:R-:W-:Y:S01]  /*1c90*/  SHF.R.U32.HI R52, RZ, 0x1, R54.reuse ;  /* 0x00000001ff347819 */ /* 0x100fe20000011636 */
[----:B------:R-:W-:Y:S01]  /*1ca0*/  HFMA2.MMA R114, -RZ, RZ, 0, 0 ;  /* 0x00000000ff727435 */ /* 0x000fe200000001ff */
[----:B------:R-:W-:Y:S01]  /*1cb0*/  SHF.R.U64 R47, R47, 0x1, R54 ;  /* 0x000000012f2f7819 */ /* 0x000fe20000001236 */
[----:B------:R-:W-:Y:S01]  /*1cc0*/  FADD.FTZ R121, R121, R121 ;  /* 0x0000007979797221 */ /* 0x000fe20000010000 */
[----:B------:R-:W-:Y:S01]  /*1cd0*/  SHF.R.S32.HI R123, RZ, 0x1f, R7 ;  /* 0x0000001fff7b7819 */ /* 0x000fe20000011407 */
[-C--:B------:R-:W-:Y:S01]  /*1ce0*/  IMAD R54, R52, R5.reuse, RZ ;  /* 0x0000000534367224 */ /* 0x080fe200078e02ff */
[----:B------:R-:W-:Y:S01]  /*1cf0*/  IADD3 R122, R65, -0x1, RZ ;  /* 0xffffffff417a7810 */ /* 0x000fe20007ffe0ff */
[----:B------:R-:W-:Y:S01]  /*1d00*/  IMAD.WIDE.U32 R52, R47, R5, RZ ;  /* 0x000000052f347225 */ /* 0x000fe200078e00ff */
[----:B------:R-:W-:-:S03]  /*1d10*/  MOV R117, RZ ;  /* 0x000000ff00757202 */ /* 0x000fc60000000f00 */
[----:B------:R-:W-:Y:S02]  /*1d20*/  IMAD R47, R6, R47, R54 ;  /* 0x0000002f062f7224 */ /* 0x000fe400078e0236 */
[----:B------:R-:W-:Y:S02]  /*1d30*/  IMAD R54, R123, c[0x0][0x2a0], RZ ;  /* 0x0000a8007b367a24 */ /* 0x000fe400078e02ff */
[----:B------:R-:W-:Y:S01]  /*1d40*/  FADD.FTZ R120, R120, R120 ;  /* 0x0000007878787221 */ /* 0x000fe20000010000 */
[----:B------:R-:W-:Y:S01]  /*1d50*/  IADD3 R53, R53, R47, RZ ;  /* 0x0000002f35357210 */ /* 0x000fe20007ffe0ff */
[----:B------:R-:W-:Y:S01]  /*1d60*/  IMAD R55, R7, c[0x0][0x2a4], R54 ;  /* 0x0000a90007377a24 */ /* 0x000fe200078e0236 */
[----:B------:R-:W-:Y:S01]  /*1d70*/  LEA.HI R47, R122, R122, RZ, 0x1 ;  /* 0x0000007a7a2f7211 */ /* 0x000fe200078f08ff */
[----:B------:R-:W-:Y:S02]  /*1d80*/  FADD.FTZ R118, R59, R59 ;  /* 0x0000003b3b767221 */ /* 0x000fe40000010000 */
[----:B------:R-:W-:Y:S01]  /*1d90*/  IMAD.WIDE.U32 R52, R7, c[0x0][0x2a0], R52 ;  /* 0x0000a80007347a25 */ /* 0x000fe200078e0034 */
[----:B------:R-:W-:-:S03]  /*1da0*/  LOP3.LUT R47, R47, 0xfffffe, RZ, 0xc0, !PT ;  /* 0x00fffffe2f2f7812 */ /* 0x000fc600078ec0ff */
[----:B------:R-:W-:Y:S01]  /*1db0*/  FADD.FTZ R116, R116, R116 ;  /* 0x0000007474747221 */ /* 0x000fe20000010000 */
[----:B------:R-:W-:Y:S02]  /*1dc0*/  IADD3 R55, R53, R55, RZ ;  /* 0x0000003735377210 */ /* 0x000fe40007ffe0ff */
[----:B------:R-:W-:Y:S02]  /*1dd0*/  LEA R53, P0, R52, c[0x0][0x318], 0x3 ;  /* 0x0000c60034357a11 */ /* 0x000fe400078018ff */
[----:B------:R-:W-:Y:S02]  /*1de0*/  IADD3 R122, R122, -R47, RZ ;  /* 0x8000002f7a7a7210 */ /* 0x000fe40007ffe0ff */
[----:B------:R-:W-:Y:S02]  /*1df0*/  LEA.HI.X R55, R52, c[0x0][0x31c], R55, 0x3, P0 ;  /* 0x0000c70034377a11 */ /* 0x000fe400000f1c37 */
[----:B------:R-:W-:Y:S02]  /*1e00*/  LEA R52, P0, R10, R53, 0x2 ;  /* 0x000000350a347211 */ /* 0x000fe400078010ff */
[----:B------:R-:W-:-:S02]  /*1e10*/  MOV R47, RZ ;  /* 0x000000ff002f7202 */ /* 0x000fc40000000f00 */
[----:B------:R-:W-:Y:S02]  /*1e20*/  LEA.HI.X R53, R10, R55, RZ, 0x2, P0 ;  /* 0x000000370a357211 */ /* 0x000fe400000f14ff */
[----:B------:R-:W-:-:S03]  /*1e30*/  ISETP.GT.AND P0, PT, R65, 0x1, PT ;  /* 0x000000014100780c */ /* 0x000fc60003f04270 */
[----:B------:R-:W-:Y:S01]  /*1e40*/  IMAD.WIDE R52, R71, 0x4, R52 ;  /* 0x0000000447347825 */ /* 0x000fe200078e0234 */
[----:B------:R-:W-:-:S04]  /*1e50*/  ISETP.EQ.AND P0, PT, R21, RZ, P0 ;  /* 0x000000ff1500720c */ /* 0x000fc80000702270 */
[C---:B------:R-:W-:Y:S02]  /*1e60*/  IADD3 R102, P5, R52.reuse, -0x380, RZ ;  /* 0xfffffc8034667810 */ /* 0x040fe40007fbe0ff */
[C---:B------:R-:W-:Y:S02]  /*1e70*/  IADD3 R100, P1, R52.reuse, -0x300, RZ ;  /* 0xfffffd0034647810 */ /* 0x040fe40007f3e0ff */
[C---:B------:R-:W-:Y:S02]  /*1e80*/  IADD3.X R103, R53.reuse, -0x1, RZ, P5, !PT ;  /* 0xffffffff35677810 */ /* 0x040fe40002ffe4ff */
[----:B------:R-:W-:Y:S02]  /*1e90*/  IADD3.X R101, R53, -0x1, RZ, P1, !PT ;  /* 0xffffffff35657810 */ /* 0x000fe40000ffe4ff */
[C---:B------:R-:W-:Y:S02]  /*1ea0*/  IADD3 R98, P2, R52.reuse, -0x280, RZ ;  /* 0xfffffd8034627810 */ /* 0x040fe40007f5e0ff */
[----:B------:R-:W-:-:S02]  /*1eb0*/  IADD3 R96, P3, R52, -0x200, RZ ;  /* 0xfffffe0034607810 */ /* 0x000fc40007f7e0ff */
[C---:B------:R-:W-:Y:S02]  /*1ec0*/  IADD3 R94, P4, R52.reuse, -0x180, RZ ;  /* 0xfffffe80345e7810 */ /* 0x040fe40007f9e0ff */
[C---:B------:R-:W-:Y:S02]  /*1ed0*/  IADD3 R92, P5, R52.reuse, -0x100, RZ ;  /* 0xffffff00345c7810 */ /* 0x040fe40007fbe0ff */
[----:B------:R-:W-:Y:S02]  /*1ee0*/  IADD3 R90, P1, R52, -0x80, RZ ;  /* 0xffffff80345a7810 */ /* 0x000fe40007f3e0ff */
[C---:B------:R-:W-:Y:S02]  /*1ef0*/  IADD3.X R99, R53.reuse, -0x1, RZ, P2, !PT ;  /* 0xffffffff35637810 */ /* 0x040fe400017fe4ff */
[C---:B------:R-:W-:Y:S02]  /*1f00*/  IADD3.X R97, R53.reuse, -0x1, RZ, P3, !PT ;  /* 0xffffffff35617810 */ /* 0x040fe40001ffe4ff */
[----:B------:R-:W-:-:S02]  /*1f10*/  IADD3.X R95, R53, -0x1, RZ, P4, !PT ;  /* 0xffffffff355f7810 */ /* 0x000fc400027fe4ff */
[C---:B------:R-:W-:Y:S02]  /*1f20*/  IADD3.X R93, R53.reuse, -0x1, RZ, P5, !PT ;  /* 0xffffffff355d7810 */ /* 0x040fe40002ffe4ff */
[----:B------:R-:W-:Y:S02]  /*1f30*/  IADD3.X R91, R53, -0x1, RZ, P1, !PT ;  /* 0xffffffff355b7810 */ /* 0x000fe40000ffe4ff */
.L_x_13441:
        /* <DEDUP_REMOVED lines=11> */
[----:B------:R-:W-:Y:S02]  /*1ff0*/  IADD3 R53, R53, R55, RZ ;  /* 0x0000003735357210 */ /* 0x000fe40007ffe0ff */
[----:B------:R-:W-:Y:S01]  /*2000*/  LEA R88, P1, R52, c[0x0][0x220], 0x3 ;  /* 0x0000880034587a11 */ /* 0x000fe200078218ff */
[C---:B------:R-:W-:Y:S01]  /*2010*/  IMAD R55, R119.reuse, c[0x0][0x1a4], R54 ;  /* 0x0000690077377a24 */ /* 0x040fe200078e0236 */
[-C--:B------:R-:W-:Y:S02]  /*2020*/  ISETP.GE.AND P2, PT, R78, R59.reuse, PT ;  /* 0x0000003b4e00720c */ /* 0x080fe40003f46270 */
[----:B------:R-:W-:Y:S01]  /*2030*/  LEA.HI.X R89, R52, c[0x0][0x224], R53, 0x3, P1 ;  /* 0x0000890034597a11 */ /* 0x000fe200008f1c35 */
[----:B------:R-:W-:Y:S01]  /*2040*/  IMAD.WIDE.U32 R52, R119, c[0x0][0x1a0], R78 ;  /* 0x0000680077347a25 */ /* 0x000fe200078e004e */
[-C--:B------:R-:W-:Y:S02]  /*2050*/  ISETP.GE.AND P3, PT, R34, R59.reuse, PT ;  /* 0x0000003b2200720c */ /* 0x080fe40003f66270 */
[----:B------:R-:W-:-:S02]  /*2060*/  ISETP.GE.AND P4, PT, R35, R59, PT ;  /* 0x0000003b2300720c */ /* 0x000fc40003f86270 */
[C---:B------:R-:W-:Y:S01]  /*2070*/  LEA R54, P1, R52.reuse, R17, 0x2 ;  /* 0x0000001134367211 */ /* 0x040fe200078210ff */
[----:B------:R-:W-:Y:S01]  /*2080*/  CS2R R56, SRZ ;  /* 0x0000000000387805 */ /* 0x000fe2000001ff00 */
[----:B------:R-:W-:Y:S01]  /*2090*/  IADD3 R53, R53, R55, RZ ;  /* 0x0000003735357210 */ /* 0x000fe20007ffe0ff */
[----:B------:R-:W2:Y:S01]  /*20a0*/  LDG.E.64 R88, [R88.64] ;  /* 0x0000000658587981 */ /* 0x000ea2000c1e1b00 */
[----:B------:R-:W-:Y:S02]  /*20b0*/  MOV R58, RZ ;  /* 0x000000ff003a7202 */ /* 0x000fe40000000f00 */
[----:B------:R-:W-:Y:S02]  /*20c0*/  LEA.HI.X R55, R52, R18, R53, 0x2, P1 ;  /* 0x0000001234377211 */ /* 0x000fe400008f1435 */
[----:B------:R-:W-:-:S03]  /*20d0*/  ISETP.GE.AND P1, PT, R60, R59, PT ;  /* 0x0000003b3c00720c */ /* 0x000fc60003f26270 */
[----:B------:R0:W3:Y:S01]  /*20e0*/  @!P2 LDG.E R56, [R54.64] ;  /* 0x000000063638a981 */ /* 0x0000e2000c1e1900 */
[----:B------:R-:W-:-:S03]  /*20f0*/  ISETP.GE.AND P2, PT, R61, R59, PT ;  /* 0x0000003b3d00720c */ /* 0x000fc60003f46270 */
[----:B----4-:R0:W4:Y:S01]  /*2100*/  @!P3 LDG.E R58, [R54.64+0x80] ;  /* 0x00008006363ab981 */ /* 0x010122000c1e1900 */
[----:B------:R-:W-:-:S03]  /*2110*/  ISETP.GE.AND P3, PT, R62, R59, PT ;  /* 0x0000003b3e00720c */ /* 0x000fc60003f66270 */
[----:B------:R0:W4:Y:S01]  /*2120*/  @!P4 LDG.E R57, [R54.64+0x100] ;  /* 0x000100063639c981 */ /* 0x000122000c1e1900 */
[-C--:B------:R-:W-:Y:S01]  /*2130*/  ISETP.GE.AND P4, PT, R63, R59.reuse, PT ;  /* 0x0000003b3f00720c */ /* 0x080fe20003f86270 */
[----:B------:R-:W-:Y:S01]  /*2140*/  CS2R R72, SRZ ;  /* 0x0000000000487805 */ /* 0x000fe2000001ff00 */
[----:B------:R-:W-:Y:S02]  /*2150*/  ISETP.GE.AND P5, PT, R64, R59, PT ;  /* 0x0000003b4000720c */ /* 0x000fe40003fa6270 */
        /* <DEDUP_REMOVED lines=19> */
[CC--:B------:R-:W-:Y:S02]  /*2290*/  LEA.HI.SX32 R75, R19.reuse, R19.reuse, 0x1b ;  /* 0x00000013134b7211 */ /* 0x0c0fe400078fdaff */
[----:B------:R-:W-:Y:S02]  /*22a0*/  IADD3 R104, R19, 0x40, RZ ;  /* 0x0000004013687810 */ /* 0x000fe40007ffe0ff */
[----:B------:R-:W-:Y:S02]  /*22b0*/  LEA.HI.SX32 R53, R54, R19, 0x1b ;  /* 0x0000001336357211 */ /* 0x000fe400078fdaff */
[----:B------:R-:W-:-:S02]  /*22c0*/  LEA.HI.X R109, R52, c[0x0][0x234], R109, 0x3, P1 ;  /* 0x00008d00346d7a11 */ /* 0x000fc400008f1c6d */
[C---:B------:R-:W-:Y:S02]  /*22d0*/  IADD3 R52, R19.reuse, 0x60, RZ ;  /* 0x0000006013347810 */ /* 0x040fe40007ffe0ff */
[C---:B------:R-:W-:Y:S02]  /*22e0*/  IADD3 R54, R19.reuse, 0x80, RZ ;  /* 0x0000008013367810 */ /* 0x040fe40007ffe0ff */
[C---:B------:R-:W-:Y:S02]  /*22f0*/  IADD3 R110, R19.reuse, 0xc0, RZ ;  /* 0x000000c0136e7810 */ /* 0x040fe40007ffe0ff */
[----:B------:R-:W-:Y:S02]  /*2300*/  LEA.HI.SX32 R104, R104, R19, 0x1b ;  /* 0x0000001368687211 */ /* 0x000fe400078fdaff */
[----:B------:R-:W-:Y:S02]  /*2310*/  ISETP.NE.AND P1, PT, R10, RZ, PT ;  /* 0x000000ff0a00720c */ /* 0x000fe40003f25270 */
[----:B------:R-:W-:-:S02]  /*2320*/  IADD3 R106, R19, 0xa0, RZ ;  /* 0x000000a0136a7810 */ /* 0x000fc40007ffe0ff */
[-C--:B------:R-:W-:Y:S02]  /*2330*/  LEA.HI.SX32 R52, R52, R19.reuse, 0x1b ;  /* 0x0000001334347211 */ /* 0x080fe400078fdaff */
[----:B------:R-:W-:Y:S02]  /*2340*/  LEA.HI.SX32 R54, R54, R19, 0x1b ;  /* 0x0000001336367211 */ /* 0x000fe400078fdaff */
[----:B------:R-:W-:Y:S02]  /*2350*/  IADD3 R124, R19, 0xe0, RZ ;  /* 0x000000e0137c7810 */ /* 0x000fe40007ffe0ff */
[----:B------:R-:W-:Y:S01]  /*2360*/  ISETP.NE.AND P2, PT, R10, 0x1f, PT ;  /* 0x0000001f0a00780c */ /* 0x000fe20003f45270 */
[----:B------:R-:W-:Y:S01]  /*2370*/  BSSY B0, `(.L_x_13411) ;  /* 0x0000079000007945 */ /* 0x000fe20003800000 */
[----:B--2---:R-:W-:Y:S02]  /*2380*/  FMUL.FTZ R111, R88, 1.4426950216293334961 ;  /* 0x3fb8aa3b586f7820 */ /* 0x004fe40000410000 */
[----:B------:R-:W-:-:S02]  /*2390*/  FMUL.FTZ R105, R89, R112 ;  /* 0x0000007059697220 */ /* 0x000fc40000410000 */
[----:B------:R-:W-:Y:S02]  /*23a0*/  FMUL.FTZ R55, R112, R111 ;  /* 0x0000006f70377220 */ /* 0x000fe40000410000 */
[----:B------:R-:W-:Y:S02]  /*23b0*/  FMUL.RZ R105, R105, 0.15915493667125701904 ;  /* 0x3e22f98369697820 */ /* 0x000fe4000040c000 */
[----:B------:R0:W-:Y:S01]  /*23c0*/  MUFU.EX2 R107, R55 ;  /* 0x00000037006b7308 */ /* 0x0001e20000000800 */
[----:B-1-3--:R1:W-:Y:S04]  /*23d0*/  STS [R75.X4], R56 ;  /* 0x000000384b007388 */ /* 0x00a3e80000004800 */
[----:B----4-:R2:W-:Y:S03]  /*23e0*/  STS [R53.X4+0x80], R58 ;  /* 0x0000803a35007388 */ /* 0x0105e60000004800 */
[----:B------:R-:W3:Y:S01]  /*23f0*/  MUFU.COS R128, R105 ;  /* 0x0000006900807308 */ /* 0x000ee20000000000 */
[----:B------:R4:W-:Y:S01]  /*2400*/  STS [R104.X4+0x100], R57 ;  /* 0x0001003968007388 */ /* 0x0009e20000004800 */
[----:B-1----:R-:W-:-:S02]  /*2410*/  LEA.HI.SX32 R56, R106, R19, 0x1b ;  /* 0x000000136a387211 */ /* 0x002fc400078fdaff */
[----:B--2---:R-:W-:-:S04]  /*2420*/  LEA.HI.SX32 R53, R110, R19, 0x1b ;  /* 0x000000136e357211 */ /* 0x004fc800078fdaff */
[----:B------:R-:W1:Y:S01]  /*2430*/  MUFU.SIN R126, R105 ;  /* 0x00000069007e7308 */ /* 0x000e620000000400 */
[----:B------:R-:W-:Y:S02]  /*2440*/  @P0 IADD3 R110, R65, -0x2, RZ ;  /* 0xfffffffe416e0810 */ /* 0x000fe40007ffe0ff */
[----:B----4-:R-:W-:Y:S02]  /*2450*/  SHF.L.U32 R57, R19, 0x3, RZ ;  /* 0x0000000313397819 */ /* 0x010fe400000006ff */
[----:B0-----:R-:W-:Y:S01]  /*2460*/  LEA.HI.SX32 R55, R124, R19, 0x1b ;  /* 0x000000137c377211 */ /* 0x001fe200078fdaff */
[----:B------:R-:W-:Y:S04]  /*2470*/  STS [R52.X4+0x180], R71 ;  /* 0x0001804734007388 */ /* 0x000fe80000004800 */
[----:B------:R0:W-:Y:S01]  /*2480*/  STS [R54.X4+0x200], R59 ;  /* 0x0002003b36007388 */ /* 0x0001e20000004800 */
[----:B------:R-:W-:-:S03]  /*2490*/  LEA R58, R122, R119, 0x8 ;  /* 0x000000777a3a7211 */ /* 0x000fc600078e40ff */
[----:B------:R-:W-:Y:S01]  /*24a0*/  STS [R56.X4+0x280], R73 ;  /* 0x0002804938007388 */ /* 0x000fe20000004800 */
[----:B------:R-:W-:Y:S01]  /*24b0*/  @P1 IADD3 R58, R10, 0x200, RZ ;  /* 0x000002000a3a1810 */ /* 0x000fe20007ffe0ff */
[----:B0-----:R-:W-:Y:S01]  /*24c0*/  @P0 IMAD R59, R110, c[0x0][0x16c], R119 ;  /* 0x00005b006e3b0a24 */ /* 0x001fe200078e0277 */
[----:B------:R-:W-:Y:S01]  /*24d0*/  LEA.HI.SX32 R54, R57, R57, 0x1b ;  /* 0x0000003939367211 */ /* 0x000fe200078fdaff */
[----:B------:R0:W-:Y:S04]  /*24e0*/  STS [R53.X4+0x300], R72 ;  /* 0x0003004835007388 */ /* 0x0001e80000004800 */
[----:B------:R2:W-:Y:S01]  /*24f0*/  STS [R55.X4+0x380], R74 ;  /* 0x0003804a37007388 */ /* 0x0005e20000004800 */
[----:B------:R-:W-:-:S06]  /*2500*/  NOP ;  /* 0x0000000000007918 */ /* 0x000fcc0000000000 */
[----:B0-----:R-:W-:Y:S01]  /*2510*/  @P0 IMAD.WIDE R52, R59, 0x10, R84 ;  /* 0x000000103b340825 */ /* 0x001fe200078e0254 */
[----:B------:R-:W0:Y:S01]  /*2520*/  LDS R71, [R54.X4] ;  /* 0x0000000036477984 */ /* 0x000e220000004800 */
[----:B------:R-:W-:-:S03]  /*2530*/  SHF.L.U32 R56, R58, 0x3, RZ ;  /* 0x000000033a387819 */ /* 0x000fc600000006ff */
[----:B------:R-:W4:Y:S01]  /*2540*/  LDS R59, [R54.X4+0x4] ;  /* 0x00000400363b7984 */ /* 0x000f220000004800 */
[C---:B---3--:R-:W-:Y:S02]  /*2550*/  FMUL.FTZ R106, R107.reuse, R128 ;  /* 0x000000806b6a7220 */ /* 0x048fe40000410000 */
[----:B-1----:R-:W-:Y:S01]  /*2560*/  FMUL.FTZ R107, R107, R126 ;  /* 0x0000007e6b6b7220 */ /* 0x002fe20000410000 */
[----:B------:R-:W1:Y:S04]  /*2570*/  LDS R115, [R54.X4+0x8] ;  /* 0x0000080036737984 */ /* 0x000e680000004800 */
[----:B------:R-:W3:Y:S04]  /*2580*/  LDS R113, [R54.X4+0xc] ;  /* 0x00000c0036717984 */ /* 0x000ee80000004800 */
[----:B------:R-:W-:Y:S04]  /*2590*/  LDS R74, [R54.X4+0x10] ;  /* 0x00001000364a7984 */ /* 0x000fe80000004800 */
[----:B------:R-:W0:Y:S04]  /*25a0*/  LDS R72, [R54.X4+0x14] ;  /* 0x0000140036487984 */ /* 0x000e280000004800 */
[----:B------:R-:W0:Y:S04]  /*25b0*/  LDS R75, [R54.X4+0x18] ;  /* 0x00001800364b7984 */ /* 0x000e280000004800 */
[----:B------:R2:W0:Y:S04]  /*25c0*/  LDS R73, [R54.X4+0x1c] ;  /* 0x00001c0036497984 */ /* 0x0004280000004800 */
[----:B------:R1:W-:Y:S04]  /*25d0*/  STS.64 [R56+0xc90], R106 ;  /* 0x000c906a38007388 */ /* 0x0003e80000000a00 */
[----:B------:R-:W5:Y:S01]  /*25e0*/  LDG.E.64 R108, [R108.64] ;  /* 0x000000066c6c7981 */ /* 0x000f62000c1e1b00 */
[----:B------:R-:W-:-:S04]  /*25f0*/  FADD.FTZ R58, R41, R4 ;  /* 0x00000004293a7221 */ /* 0x000fc80000010000 */
[----:B--2---:R-:W-:Y:S02]  /*2600*/  FMUL.FTZ R55, R89, R58 ;  /* 0x0000003a59377220 */ /* 0x004fe40000410000 */
[----:B------:R-:W-:Y:S02]  /*2610*/  FMUL.FTZ R54, R58, R111 ;  /* 0x0000006f3a367220 */ /* 0x000fe40000410000 */
[----:B------:R-:W-:Y:S01]  /*2620*/  FMUL.RZ R110, R55, 0.15915493667125701904 ;  /* 0x3e22f983376e7820 */ /* 0x000fe2000040c000 */
[----:B------:R-:W-:Y:S01]  /*2630*/  CS2R R104, SRZ ;  /* 0x0000000000687805 */ /* 0x000fe2000001ff00 */
[----:B------:R-:W-:Y:S01]  /*2640*/  BAR.SYNC.DEFER_BLOCKING 0x0 ;  /* 0x0000000000007b1d */ /* 0x000fe20000010000 */
[----:B------:R-:W-:-:S05]  /*2650*/  FADD.FTZ R57, R42, R4 ;  /* 0x000000042a397221 */ /* 0x000fca0000010000 */
[----:B------:R-:W-:Y:S01]  /*2660*/  MUFU.SIN R129, R110 ;  /* 0x0000006e00817308 */ /* 0x000fe20000000400 */
[----:B-1----:R-:W-:-:S07]  /*2670*/  FMUL.FTZ R56, R89, R57 ;  /* 0x0000003959387220 */ /* 0x002fce0000410000 */
[----:B------:R-:W1:Y:S01]  /*2680*/  MUFU.EX2 R54, R54 ;  /* 0x0000003600367308 */ /* 0x000e620000000800 */
[----:B------:R-:W-:-:S07]  /*2690*/  FMUL.RZ R124, R56, 0.15915493667125701904 ;  /* 0x3e22f983387c7820 */ /* 0x000fce000040c000 */
[----:B------:R2:W1:Y:S01]  /*26a0*/  MUFU.COS R55, R110 ;  /* 0x0000006e00377308 */ /* 0x0004620000000000 */
[----:B------:R2:W5:Y:S01]  /*26b0*/  @P0 LDG.E.64 R104, [R52.64+0x8] ;  /* 0x0000080634680981 */ /* 0x000562000c1e1b00 */
[----:B------:R-:W-:Y:S02]  /*26c0*/  FADD.FTZ R56, R43, R4 ;  /* 0x000000042b387221 */ /* 0x000fe40000010000 */
[C---:B0-----:R-:W-:Y:S02]  /*26d0*/  FMUL.FTZ R125, R112.reuse, R71 ;  /* 0x00000047707d7220 */ /* 0x041fe40000410000 */
[----:B--2---:R-:W-:Y:S02]  /*26e0*/  FMUL.FTZ R52, R57, R111 ;  /* 0x0000006f39347220 */ /* 0x004fe40000410000 */
[----:B------:R-:W-:Y:S01]  /*26f0*/  MUFU.SIN R53, R124 ;  /* 0x0000007c00357308 */ /* 0x000fe20000000400 */
[----:B----4-:R-:W-:Y:S02]  /*2700*/  FMUL.FTZ R147, R112, R59 ;  /* 0x0000003b70937220 */ /* 0x010fe40000410000 */
[----:B------:R-:W-:-:S05]  /*2710*/  FMUL.FTZ R110, R89, R56 ;  /* 0x00000038596e7220 */ /* 0x000fca0000410000 */
[----:B------:R-:W0:Y:S01]  /*2720*/  MUFU.EX2 R52, R52 ;  /* 0x0000003400347308 */ /* 0x000e220000000800 */
[----:B-1----:R-:W-:Y:S02]  /*2730*/  FMUL.FTZ R129, R54, R129 ;  /* 0x0000008136817220 */ /* 0x002fe40000410000 */
[C---:B------:R-:W-:Y:S02]  /*2740*/  FMUL.FTZ R146, R36.reuse, R125 ;  /* 0x0000007d24927220 */ /* 0x040fe40000410000 */
[----:B------:R-:W-:-:S03]  /*2750*/  FMUL.FTZ R147, R36, R147 ;  /* 0x0000009324937220 */ /* 0x000fc60000410000 */
[----:B------:R-:W1:Y:S01]  /*2760*/  MUFU.COS R135, R124 ;  /* 0x0000007c00877308 */ /* 0x000e620000000000 */
[----:B------:R-:W-:Y:S02]  /*2770*/  FMUL.FTZ R111, R56, R111 ;  /* 0x0000006f386f7220 */ /* 0x000fe40000410000 */
[----:B------:R-:W-:Y:S02]  /*2780*/  FMUL.RZ R126, R110, 0.15915493667125701904 ;  /* 0x3e22f9836e7e7820 */ /* 0x000fe4000040c000 */
[----:B------:R-:W-:Y:S02]  /*2790*/  FMUL.FTZ R128, R54, R55 ;  /* 0x0000003736807220 */ /* 0x000fe40000410000 */
[C---:B------:R-:W-:Y:S02]  /*27a0*/  FMUL.FTZ R54, R129.reuse, R146 ;  /* 0x0000009281367220 */ /* 0x040fe40000410000 */
[----:B------:R-:W-:Y:S01]  /*27b0*/  FMUL.FTZ R55, R129, R147 ;  /* 0x0000009381377220 */ /* 0x000fe20000410000 */
[----:B------:R-:W-:Y:S01]  /*27c0*/  MUFU.EX2 R111, R111 ;  /* 0x0000006f006f7308 */ /* 0x000fe20000000800 */
[----:B------:R-:W-:-:S02]  /*27d0*/  FMUL.FTZ R148, R58, R115 ;  /* 0x000000733a947220 */ /* 0x000fc40000410000 */
[----:B---3--:R-:W-:Y:S02]  /*27e0*/  FMUL.FTZ R150, R58, R113 ;  /* 0x000000713a967220 */ /* 0x008fe40000410000 */
[C---:B------:R-:W-:Y:S02]  /*27f0*/  FFMA.FTZ R54, R128.reuse, R147, R54 ;  /* 0x0000009380367223 */ /* 0x040fe40000010036 */
[----:B------:R-:W-:Y:S01]  /*2800*/  FFMA.FTZ R55, R128, R146, -R55 ;  /* 0x0000009280377223 */ /* 0x000fe20000010837 */
[----:B------:R-:W2:Y:S01]  /*2810*/  MUFU.COS R110, R126 ;  /* 0x0000007e006e7308 */ /* 0x000ea20000000000 */
[----:B0-----:R-:W-:Y:S02]  /*2820*/  FMUL.FTZ R134, R52, R53 ;  /* 0x0000003534867220 */ /* 0x001fe40000410000 */
[----:B------:R-:W-:-:S05]  /*2830*/  FFMA.FTZ R54, R37, R150, R54 ;  /* 0x0000009625367223 */ /* 0x000fca0000010036 */
[----:B------:R-:W0:Y:S01]  /*2840*/  MUFU.SIN R124, R126 ;  /* 0x0000007e007c7308 */ /* 0x000e220000000400 */
[----:B------:R-:W-:Y:S02]  /*2850*/  FFMA.FTZ R55, R37, R148, R55 ;  /* 0x0000009425377223 */ /* 0x000fe40000010037 */
[----:B-1----:R-:W-:Y:S02]  /*2860*/  FMUL.FTZ R135, R52, R135 ;  /* 0x0000008734877220 */ /* 0x002fe40000410000 */
[CC--:B------:R-:W-:Y:S02]  /*2870*/  FMUL.FTZ R52, R134.reuse, R54.reuse ;  /* 0x0000003686347220 */ /* 0x0c0fe40000410000 */
[-C--:B------:R-:W-:Y:S02]  /*2880*/  FMUL.FTZ R53, R134, R55.reuse ;  /* 0x0000003786357220 */ /* 0x080fe40000410000 */
[C---:B------:R-:W-:Y:S02]  /*2890*/  FFMA.FTZ R55, R135.reuse, R55, -R52 ;  /* 0x0000003787377223 */ /* 0x040fe40000010834 */
[----:B------:R-:W-:-:S02]  /*28a0*/  FFMA.FTZ R54, R135, R54, R53 ;  /* 0x0000003687367223 */ /* 0x000fc40000010035 */
[C---:B------:R-:W-:Y:S02]  /*28b0*/  FMUL.FTZ R125, R57.reuse, R72 ;  /* 0x00000048397d7220 */ /* 0x040fe40000410000 */
[----:B------:R-:W-:Y:S02]  /*28c0*/  FMUL.FTZ R145, R57, R74 ;  /* 0x0000004a39917220 */ /* 0x000fe40000410000 */
[C---:B--2---:R-:W-:Y:S02]  /*28d0*/  FMUL.FTZ R139, R111.reuse, R110 ;  /* 0x0000006e6f8b7220 */ /* 0x044fe40000410000 */
[----:B0-----:R-:W-:Y:S02]  /*28e0*/  FMUL.FTZ R124, R111, R124 ;  /* 0x0000007c6f7c7220 */ /* 0x001fe40000410000 */
[C---:B------:R-:W-:Y:S02]  /*28f0*/  FFMA.FTZ R111, R38.reuse, R125, R54 ;  /* 0x0000007d266f7223 */ /* 0x040fe40000010036 */
[----:B------:R-:W-:-:S02]  /*2900*/  FFMA.FTZ R110, R38, R145, R55 ;  /* 0x00000091266e7223 */ /* 0x000fc40000010037 */
[CC--:B------:R-:W-:Y:S02]  /*2910*/  FMUL.FTZ R126, R124.reuse, R111.reuse ;  /* 0x0000006f7c7e7220 */ /* 0x0c0fe40000410000 */
[-C--:B------:R-:W-:Y:S02]  /*2920*/  FMUL.FTZ R130, R124, R110.reuse ;  /* 0x0000006e7c827220 */ /* 0x080fe40000410000 */
[C---:B------:R-:W-:Y:S02]  /*2930*/  FFMA.FTZ R126, R139.reuse, R110, -R126 ;  /* 0x0000006e8b7e7223 */ /* 0x040fe4000001087e */
[----:B------:R-:W-:Y:S02]  /*2940*/  FFMA.FTZ R130, R139, R111, R130 ;  /* 0x0000006f8b827223 */ /* 0x000fe40000010082 */
[----:B------:R0:W1:Y:S01]  /*2950*/  @P2 LDS.64 R110, [R10.X8+0x1c98] ;  /* 0x001c98000a6e2984 */ /* 0x0000620000008a00 */
[-C--:B------:R-:W-:Y:S02]  /*2960*/  FMUL.FTZ R53, R107, R129.reuse ;  /* 0x000000816b357220 */ /* 0x080fe40000410000 */
[----:B------:R-:W-:-:S02]  /*2970*/  FMUL.FTZ R52, R106, R129 ;  /* 0x000000816a347220 */ /* 0x000fc40000410000 */
[-C--:B------:R-:W-:Y:S02]  /*2980*/  FFMA.FTZ R53, R106, R128.reuse, -R53 ;  /* 0x000000806a357223 */ /* 0x080fe40000010835 */
[----:B------:R-:W-:Y:S02]  /*2990*/  FFMA.FTZ R52, R107, R128, R52 ;  /* 0x000000806b347223 */ /* 0x000fe40000010034 */
[CC--:B------:R-:W-:Y:S02]  /*29a0*/  FMUL.FTZ R55, R134.reuse, R53.reuse ;  /* 0x0000003586377220 */ /* 0x0c0fe40000410000 */
[-C--:B------:R-:W-:Y:S02]  /*29b0*/  FMUL.FTZ R54, R134, R52.reuse ;  /* 0x0000003486367220 */ /* 0x080fe40000410000 */
[C---:B------:R-:W-:Y:S02]  /*29c0*/  FFMA.FTZ R55, R135.reuse, R52, R55 ;  /* 0x0000003487377223 */ /* 0x040fe40000010037 */
[----:B------:R-:W-:-:S02]  /*29d0*/  FFMA.FTZ R54, R135, R53, -R54 ;  /* 0x0000003587367223 */ /* 0x000fc40000010836 */
[C---:B------:R-:W-:Y:S02]  /*29e0*/  FMUL.FTZ R151, R124.reuse, R55 ;  /* 0x000000377c977220 */ /* 0x040fe40000410000 */
[-C--:B------:R-:W-:Y:S02]  /*29f0*/  FMUL.FTZ R52, R124, R54.reuse ;  /* 0x000000367c347220 */ /* 0x080fe40000410000 */
[C---:B------:R-:W-:Y:S02]  /*2a00*/  FMUL.FTZ R138, R56.reuse, R75 ;  /* 0x0000004b388a7220 */ /* 0x040fe40000410000 */
[----:B------:R-:W-:Y:S02]  /*2a10*/  FMUL.FTZ R140, R56, R73 ;  /* 0x00000049388c7220 */ /* 0x000fe40000410000 */
[C---:B------:R-:W-:Y:S02]  /*2a20*/  FFMA.FTZ R151, R139.reuse, R54, -R151 ;  /* 0x000000368b977223 */ /* 0x040fe40000010897 */
[----:B------:R-:W-:-:S02]  /*2a30*/  FFMA.FTZ R55, R139, R55, R52 ;  /* 0x000000378b377223 */ /* 0x000fc40000010034 */
[C---:B------:R-:W-:Y:S02]  /*2a40*/  FFMA.FTZ R152, R39.reuse, R138, R126 ;  /* 0x0000008a27987223 */ /* 0x040fe4000001007e */
        /* <DEDUP_REMOVED lines=11> */
.L_x_13412:
[----:B0-----:R-:W-:Y:S05]  /*2b00*/  BSYNC B0 ;  /* 0x0000000000007941 */ /* 0x001fea0003800000 */
.L_x_13411:
[----:B------:R-:W0:Y:S01]  /*2b10*/  SHFL.UP PT, R130, R149, 0x1, RZ ;  /* 0x0420000095827989 */ /* 0x000e2200000e00ff */
[C---:B------:R-:W-:Y:S01]  /*2b20*/  ISETP.GE.AND P3, PT, R19.reuse, 0x1, PT ;  /* 0x000000011300780c */ /* 0x040fe20003f66270 */
[C---:B-----5:R-:W-:Y:S01]  /*2b30*/  FMUL.FTZ R137, R118.reuse, R109 ;  /* 0x0000006d76897220 */ /* 0x060fe20000410000 */
[----:B------:R-:W-:Y:S01]  /*2b40*/  ISETP.GE.AND P4, PT, R19, 0x10, PT ;  /* 0x000000101300780c */ /* 0x000fe20003f86270 */
[----:B------:R-:W2:Y:S01]  /*2b50*/  SHFL.UP PT, R126, R152, 0x1, RZ ;  /* 0x04200000987e7989 */ /* 0x000ea200000e00ff */
[----:B------:R-:W-:Y:S01]  /*2b60*/  FMUL.FTZ R141, R118, R108 ;  /* 0x0000006c768d7220 */ /* 0x000fe20000410000 */
[----:B------:R-:W-:Y:S01]  /*2b70*/  BSSY B0, `(.L_x_13413) ;  /* 0x000008f000007945 */ /* 0x000fe20003800000 */
[----:B------:R-:W-:Y:S01]  /*2b80*/  ISETP.GT.U32.AND P6, PT, R21, 0x1d, PT ;  /* 0x0000001d1500780c */ /* 0x000fe20003fc4070 */
[----:B------:R-:W3:Y:S04]  /*2b90*/  SHFL.UP PT, R52, R151, 0x1, RZ ;  /* 0x0420000097347989 */ /* 0x000ee800000e00ff */
[----:B------:R-:W4:Y:S04]  /*2ba0*/  SHFL.UP PT, R54, R55, 0x1, RZ ;  /* 0x0420000037367989 */ /* 0x000f2800000e00ff */
[----:B------:R-:W-:Y:S04]  /*2bb0*/  SHFL.IDX PT, R104, R104, RZ, 0x1f ;  /* 0x00001fff68687589 */ /* 0x000fe800000e0000 */
[----:B------:R-:W-:Y:S01]  /*2bc0*/  SHFL.IDX PT, R105, R105, RZ, 0x1f ;  /* 0x00001fff69697589 */ /* 0x000fe200000e0000 */
        /* <DEDUP_REMOVED lines=9> */
[----:B------:R-:W-:Y:S02]  /*2c60*/  @P3 FADD.FTZ R149, R149, R130 ;  /* 0x0000008295953221 */ /* 0x000fe40000010000 */
        /* <DEDUP_REMOVED lines=10> */
[C---:B------:R-:W-:Y:S02]  /*2d10*/  FFMA.FTZ R127, R151.reuse, R54, -R127 ;  /* 0x00000036977f7223 */ /* 0x040fe4000001087f */
[-C--:B----4-:R-:W-:Y:S02]  /*2d20*/  FMUL.FTZ R54, R126, R53.reuse ;  /* 0x000000357e367220 */ /* 0x090fe40000410000 */
[----:B------:R-:W-:-:S02]  /*2d30*/  FFMA.FTZ R53, R151, R53, R130 ;  /* 0x0000003597357223 */ /* 0x000fc40000010082 */
[----:B------:R-:W-:Y:S02]  /*2d40*/  @P3 FADD.FTZ R149, R149, R132 ;  /* 0x0000008495953221 */ /* 0x000fe40000010000 */
[----:B------:R-:W-:Y:S01]  /*2d50*/  @P3 FADD.FTZ R152, R152, R127 ;  /* 0x0000007f98983221 */ /* 0x000fe20000010000 */
[----:B------:R-:W-:Y:S01]  /*2d60*/  FSEL R53, R126, R53, !P3 ;  /* 0x000000357e357208 */ /* 0x000fe20005800000 */
        /* <DEDUP_REMOVED lines=18> */
[C---:B------:R-:W-:Y:S01]  /*2e90*/  FMUL.FTZ R126, R116.reuse, R109 ;  /* 0x0000006d747e7220 */ /* 0x040fe20000410000 */
[----:B------:R-:W-:Y:S01]  /*2ea0*/  ISETP.GE.AND P3, PT, R19, 0x8, PT ;  /* 0x000000081300780c */ /* 0x000fe20003f66270 */
[----:B------:R-:W-:Y:S01]  /*2eb0*/  FMUL.FTZ R127, R116, R108 ;  /* 0x0000006c747f7220 */ /* 0x000fe20000410000 */
[----:B------:R-:W2:Y:S01]  /*2ec0*/  SHFL.UP PT, R132, R152, 0x8, RZ ;  /* 0x0500000098847989 */ /* 0x000ea200000e00ff */
[-C--:B------:R-:W-:Y:S02]  /*2ed0*/  FMUL.FTZ R55, R139, R126.reuse ;  /* 0x0000007e8b377220 */ /* 0x080fe40000410000 */
[C---:B------:R-:W-:Y:S01]  /*2ee0*/  FMUL.FTZ R130, R124.reuse, R126 ;  /* 0x0000007e7c827220 */ /* 0x040fe20000410000 */
[----:B------:R-:W3:Y:S01]  /*2ef0*/  SHFL.UP PT, R52, R151, 0x8, RZ ;  /* 0x0500000097347989 */ /* 0x000ee200000e00ff */
[----:B------:R-:W-:-:S02]  /*2f00*/  FFMA.FTZ R144, -R124, R127, -R55 ;  /* 0x0000007f7c907223 */ /* 0x000fc40000010937 */
        /* <DEDUP_REMOVED lines=9> */
[-C--:B--2---:R-:W-:Y:S02]  /*2fa0*/  FMUL.FTZ R144, R53, R132.reuse ;  /* 0x0000008435907220 */ /* 0x084fe40000410000 */
[----:B------:R-:W-:Y:S02]  /*2fb0*/  FFMA.FTZ R143, R151, R132, -R143 ;  /* 0x00000084978f7223 */ /* 0x000fe4000001088f */
[----:B---3--:R-:W-:Y:S02]  /*2fc0*/  FMUL.FTZ R133, R53, R52 ;  /* 0x0000003435857220 */ /* 0x008fe40000410000 */
[----:B------:R-:W-:-:S02]  /*2fd0*/  FFMA.FTZ R144, R151, R142, R144 ;  /* 0x0000008e97907223 */ /* 0x000fc40000010090 */
[-C--:B----4-:R-:W-:Y:S02]  /*2fe0*/  FMUL.FTZ R55, R53, R54.reuse ;  /* 0x0000003635377220 */ /* 0x090fe40000410000 */
[C---:B------:R-:W-:Y:S02]  /*2ff0*/  FFMA.FTZ R54, R151.reuse, R54, R133 ;  /* 0x0000003697367223 */ /* 0x040fe40000010085 */
[----:B------:R-:W-:Y:S02]  /*3000*/  @P3 FADD.FTZ R152, R152, R143 ;  /* 0x0000008f98983221 */ /* 0x000fe40000010000 */
[----:B------:R-:W-:Y:S02]  /*3010*/  @P3 FFMA.FTZ R151, R151, R52, -R55 ;  /* 0x0000003497973223 */ /* 0x000fe40000010837 */
[----:B------:R-:W-:Y:S01]  /*3020*/  @P3 FADD.FTZ R149, R149, R144 ;  /* 0x0000009095953221 */ /* 0x000fe20000010000 */
[----:B------:R-:W-:Y:S01]  /*3030*/  FSEL R144, R53, R54, !P3 ;  /* 0x0000003635907208 */ /* 0x000fe20005800000 */
[CC--:B-1----:R-:W-:Y:S01]  /*3040*/  FMUL.FTZ R132, R124.reuse, -R110.reuse ;  /* 0x8000006e7c847220 */ /* 0x0c2fe20000410000 */
[----:B------:R-:W0:Y:S01]  /*3050*/  SHFL.UP PT, R157, R152, 0x10, RZ ;  /* 0x06000000989d7989 */ /* 0x000e2200000e00ff */
[-C--:B------:R-:W-:Y:S01]  /*3060*/  FMUL.FTZ R52, R124, R111.reuse ;  /* 0x0000006f7c347220 */ /* 0x080fe20000410000 */
[----:B------:R-:W-:Y:S01]  /*3070*/  ISETP.GE.AND P3, PT, R65, c[0x0][0x174], PT ;  /* 0x00005d0041007a0c */ /* 0x000fe20003f66270 */
[C---:B------:R-:W-:Y:S01]  /*3080*/  FFMA.FTZ R142, R139.reuse, -R111, R132 ;  /* 0x8000006f8b8e7223 */ /* 0x040fe20000010084 */
[----:B------:R-:W1:Y:S01]  /*3090*/  SHFL.UP PT, R158, R149, 0x10, RZ ;  /* 0x06000000959e7989 */ /* 0x000e6200000e00ff */
[----:B------:R-:W-:Y:S01]  /*30a0*/  FFMA.FTZ R55, R139, R110, -R52 ;  /* 0x0000006e8b377223 */ /* 0x000fe20000010834 */
[----:B------:R-:W-:Y:S01]  /*30b0*/  ISETP.NE.OR P3, PT, R21, RZ, P3 ;  /* 0x000000ff1500720c */ /* 0x000fe20001f65670 */
[C---:B------:R-:W-:Y:S01]  /*30c0*/  FMUL.FTZ R132, R134.reuse, -R142 ;  /* 0x8000008e86847220 */ /* 0x040fe20000410000 */
[----:B------:R-:W2:Y:S01]  /*30d0*/  SHFL.UP PT, R155, R151, 0x10, RZ ;  /* 0x06000000979b7989 */ /* 0x000ea200000e00ff */
[-C--:B------:R-:W-:Y:S01]  /*30e0*/  FMUL.FTZ R153, R134, -R55.reuse ;  /* 0x8000003786997220 */ /* 0x080fe20000410000 */
[----:B------:R-:W-:Y:S01]  /*30f0*/  HFMA2.MMA R53, -RZ, RZ, 0, 0 ;  /* 0x00000000ff357435 */ /* 0x000fe200000001ff */
[C---:B------:R-:W-:Y:S01]  /*3100*/  FFMA.FTZ R143, R135.reuse, R55, -R132 ;  /* 0x00000037878f7223 */ /* 0x040fe20000010884 */
[----:B------:R-:W3:Y:S01]  /*3110*/  SHFL.UP PT, R156, R144, 0x10, RZ ;  /* 0x06000000909c7989 */ /* 0x000ee200000e00ff */
[C---:B------:R-:W-:Y:S01]  /*3120*/  FMUL.FTZ R133, R120.reuse, R109 ;  /* 0x0000006d78857220 */ /* 0x040fe20000410000 */
[----:B------:R-:W-:Y:S01]  /*3130*/  MOV R52, 0x3f800000 ;  /* 0x3f80000000347802 */ /* 0x000fe20000000f00 */
[----:B------:R-:W-:Y:S01]  /*3140*/  FMUL.FTZ R132, R120, R108 ;  /* 0x0000006c78847220 */ /* 0x000fe20000410000 */
[----:B------:R-:W-:Y:S01]  /*3150*/  CS2R R54, SRZ ;  /* 0x0000000000367805 */ /* 0x000fe2000001ff00 */
[----:B------:R-:W-:-:S02]  /*3160*/  FFMA.FTZ R142, R135, R142, R153 ;  /* 0x0000008e878e7223 */ /* 0x000fc40000010099 */
[----:B------:R-:W-:Y:S02]  /*3170*/  FADD.FTZ R130, -R133, R130 ;  /* 0x0000008285827221 */ /* 0x000fe40000010100 */
[----:B------:R-:W-:Y:S01]  /*3180*/  FADD.FTZ R131, R132, R131 ;  /* 0x0000008384837221 */ /* 0x000fe20000010000 */
[----:B------:R4:W4:Y:S01]  /*3190*/  @!P3 LDS.128 R52, [R119.X16+0x1d90] ;  /* 0x001d90007734b984 */ /* 0x000922000000cc00 */
[----:B------:R-:W-:Y:S01]  /*31a0*/  FMUL.FTZ R159, R129, -R142 ;  /* 0x8000008e819f7220 */ /* 0x000fe20000410000 */
[----:B------:R-:W-:Y:S01]  /*31b0*/  ISETP.NE.AND P3, PT, R21, 0x1f, PT ;  /* 0x0000001f1500780c */ /* 0x000fe20003f65270 */
[C---:B------:R-:W-:Y:S02]  /*31c0*/  FMUL.FTZ R154, R129.reuse, -R130 ;  /* 0x80000082819a7220 */ /* 0x040fe40000410000 */
[C---:B------:R-:W-:Y:S02]  /*31d0*/  FMUL.FTZ R153, R129.reuse, -R131 ;  /* 0x8000008381997220 */ /* 0x040fe40000410000 */
[----:B------:R-:W-:-:S02]  /*31e0*/  FMUL.FTZ R161, R129, -R143 ;  /* 0x8000008f81a17220 */ /* 0x000fc40000410000 */
[C---:B------:R-:W-:Y:S02]  /*31f0*/  FFMA.FTZ R143, R128.reuse, R143, -R159 ;  /* 0x0000008f808f7223 */ /* 0x040fe4000001089f */
[----:B------:R-:W-:Y:S02]  /*3200*/  FFMA.FTZ R154, R128, R131, -R154 ;  /* 0x00000083809a7223 */ /* 0x000fe4000001089a */
[----:B0-----:R-:W-:Y:S02]  /*3210*/  FMUL.FTZ R159, R144, R157 ;  /* 0x0000009d909f7220 */ /* 0x001fe40000410000 */
[----:B------:R-:W-:Y:S02]  /*3220*/  FFMA.FTZ R153, R128, R130, R153 ;  /* 0x0000008280997223 */ /* 0x000fe40000010099 */
[C---:B-1----:R-:W-:Y:S02]  /*3230*/  FMUL.FTZ R160, R144.reuse, R158 ;  /* 0x0000009e90a07220 */ /* 0x042fe40000410000 */
[----:B--2---:R-:W-:-:S02]  /*3240*/  FMUL.FTZ R131, R144, R155 ;  /* 0x0000009b90837220 */ /* 0x004fc40000410000 */
[----:B---3--:R-:W-:Y:S02]  /*3250*/  FMUL.FTZ R130, R144, R156 ;  /* 0x0000009c90827220 */ /* 0x008fe40000410000 */
[C---:B------:R-:W-:Y:S02]  /*3260*/  FFMA.FTZ R158, R151.reuse, R158, R159 ;  /* 0x0000009e979e7223 */ /* 0x040fe4000001009f */
[C---:B------:R-:W-:Y:S02]  /*3270*/  FFMA.FTZ R157, R151.reuse, R157, -R160 ;  /* 0x0000009d979d7223 */ /* 0x040fe400000108a0 */
[C---:B------:R-:W-:Y:S02]  /*3280*/  FFMA.FTZ R159, R151.reuse, R156, R131 ;  /* 0x0000009c979f7223 */ /* 0x040fe40000010083 */
[----:B------:R-:W-:Y:S01]  /*3290*/  @P4 FFMA.FTZ R151, R151, R155, -R130 ;  /* 0x0000009b97974223 */ /* 0x000fe20000010882 */
[----:B------:R0:W1:Y:S01]  /*32a0*/  SHFL.DOWN PT, R156, R143, 0x1, 0x1f ;  /* 0x08201f008f9c7f89 */ /* 0x00006200000e0000 */
[----:B------:R-:W-:-:S02]  /*32b0*/  FMUL.FTZ R131, R121, R108 ;  /* 0x0000006c79837220 */ /* 0x000fc40000410000 */
[----:B------:R-:W-:Y:S01]  /*32c0*/  FMUL.FTZ R130, R121, R109 ;  /* 0x0000006d79827220 */ /* 0x000fe20000410000 */
[----:B------:R-:W-:Y:S01]  /*32d0*/  FSEL R109, R144, R159, !P4 ;  /* 0x0000009f906d7208 */ /* 0x000fe20006000000 */
[----:B------:R-:W-:Y:S01]  /*32e0*/  FFMA.FTZ R142, R128, R142, R161 ;  /* 0x0000008e808e7223 */ /* 0x000fe200000100a1 */
[----:B------:R-:W2:Y:S01]  /*32f0*/  SHFL.UP PT, R151, R151, 0x1, RZ ;  /* 0x0420000097977989 */ /* 0x000ea200000e00ff */
[----:B------:R-:W-:Y:S02]  /*3300*/  @P4 FADD.FTZ R149, R149, R158 ;  /* 0x0000009e95954221 */ /* 0x000fe40000010000 */
[----:B------:R-:W-:Y:S01]  /*3310*/  @P4 FADD.FTZ R152, R152, R157 ;  /* 0x0000009d98984221 */ /* 0x000fe20000010000 */
[----:B------:R-:W3:Y:S01]  /*3320*/  SHFL.UP PT, R109, R109, 0x1, RZ ;  /* 0x042000006d6d7989 */ /* 0x000ee200000e00ff */
[----:B------:R-:W-:Y:S02]  /*3330*/  FADD.FTZ R108, R131, R154 ;  /* 0x0000009a836c7221 */ /* 0x000fe40000010000 */
[----:B------:R-:W-:Y:S01]  /*3340*/  FADD.FTZ R144, -R130, R153 ;  /* 0x0000009982907221 */ /* 0x000fe20000010100 */
[----:B------:R0:W0:Y:S04]  /*3350*/  SHFL.DOWN PT, R154, R142, 0x1, 0x1f ;  /* 0x08201f008e9a7f89 */ /* 0x00002800000e0000 */
[----:B------:R0:W0:Y:S04]  /*3360*/  SHFL.DOWN PT, R157, R108, 0x1, 0x1f ;  /* 0x08201f006c9d7f89 */ /* 0x00002800000e0000 */
[----:B------:R0:W0:Y:S04]  /*3370*/  SHFL.DOWN PT, R159, R144, 0x1, 0x1f ;  /* 0x08201f00909f7f89 */ /* 0x00002800000e0000 */
[----:B------:R0:W0:Y:S04]  /*3380*/  SHFL.UP PT, R153, R152, 0x1, RZ ;  /* 0x0420000098997989 */ /* 0x00002800000e00ff */
[----:B------:R0:W0:Y:S01]  /*3390*/  SHFL.UP PT, R155, R149, 0x1, RZ ;  /* 0x04200000959b7989 */ /* 0x00002200000e00ff */
[----:B------:R-:W-:Y:S05]  /*33a0*/  @!P3 BRA `(.L_x_13414) ;  /* 0x000000b00000b947 */ /* 0x000fea0003800000 */
[C---:B012-4-:R-:W-:Y:S02]  /*33b0*/  FMUL.FTZ R149, R142.reuse, R154 ;  /* 0x0000009a8e957220 */ /* 0x057fe40000410000 */
        /* <DEDUP_REMOVED lines=10> */
.L_x_13414:
[----:B-12-4-:R-:W-:Y:S05]  /*3460*/  BSYNC B0 ;  /* 0x0000000000007941 */ /* 0x016fea0003800000 */
.L_x_13413:
        /* <DEDUP_REMOVED lines=9> */
[C---:B--2---:R-:W-:Y:S02]  /*3500*/  FMUL.FTZ R152, R142.reuse, R161 ;  /* 0x000000a18e987220 */ /* 0x044fe40000410000 */
[----:B---3--:R-:W-:-:S02]  /*3510*/  FMUL.FTZ R154, R142, R157 ;  /* 0x0000009d8e9a7220 */ /* 0x008fc40000410000 */
[C---:B----4-:R-:W-:Y:S02]  /*3520*/  FMUL.FTZ R156, R142.reuse, R149 ;  /* 0x000000958e9c7220 */ /* 0x050fe40000410000 */
        /* <DEDUP_REMOVED lines=8> */
.L_x_13416:
[----:B------:R-:W-:Y:S05]  /*35b0*/  BSYNC B0 ;  /* 0x0000000000007941 */ /* 0x000fea0003800000 */
.L_x_13415:
[----:B-1----:R1:W0:Y:S01]  /*35c0*/  SHFL.DOWN PT, R159, R143, 0x4, 0x1f ;  /* 0x08801f008f9f7f89 */ /* 0x00222200000e0000 */
[----:B------:R-:W-:Y:S03]  /*35d0*/  BSSY B0, `(.L_x_13417) ;  /* 0x0000010000007945 */ /* 0x000fe60003800000 */
[----:B--2---:R1:W2:Y:S04]  /*35e0*/  SHFL.DOWN PT, R161, R142, 0x4, 0x1f ;  /* 0x08801f008ea17f89 */ /* 0x0042a800000e0000 */
[----:B----4-:R1:W4:Y:S04]  /*35f0*/  SHFL.DOWN PT, R149, R108, 0x4, 0x1f ;  /* 0x08801f006c957f89 */ /* 0x01032800000e0000 */
[----:B---3--:R1:W3:Y:S01]  /*3600*/  SHFL.DOWN PT, R157, R144, 0x4, 0x1f ;  /* 0x08801f00909d7f89 */ /* 0x0082e200000e0000 */
        /* <DEDUP_REMOVED lines=12> */
.L_x_13418:
[----:B------:R-:W-:Y:S05]  /*36d0*/  BSYNC B0 ;  /* 0x0000000000007941 */ /* 0x000fea0003800000 */
.L_x_13417:
[----:B0-----:R0:W1:Y:S01]  /*36e0*/  SHFL.DOWN PT, R159, R143, 0x8, 0x1f ;  /* 0x09001f008f9f7f89 */ /* 0x00106200000e0000 */
        /* <DEDUP_REMOVED lines=16> */
.L_x_13420:
[----:B------:R-:W-:Y:S05]  /*37f0*/  BSYNC B0 ;  /* 0x0000000000007941 */ /* 0x000fea0003800000 */
.L_x_13419:
[----:B--2---:R2:W0:Y:S01]  /*3800*/  SHFL.DOWN PT, R161, R143, 0x10, 0x1f ;  /* 0x0a001f008fa17f89 */ /* 0x00442200000e0000 */
[----:B------:R-:W-:Y:S01]  /*3810*/  BSSY B0, `(.L_x_13421) ;  /* 0x0000011000007945 */ /* 0x000fe20003800000 */
[----:B----4-:R-:W-:Y:S02]  /*3820*/  FMUL.FTZ R149, R109, R105 ;  /* 0x000000696d957220 */ /* 0x010fe40000410000 */
[----:B------:R2:W4:Y:S04]  /*3830*/  SHFL.DOWN PT, R163, R142, 0x10, 0x1f ;  /* 0x0a001f008ea37f89 */ /* 0x00052800000e0000 */
[----:B---3--:R2:W3:Y:S04]  /*3840*/  SHFL.DOWN PT, R157, R108, 0x10, 0x1f ;  /* 0x0a001f006c9d7f89 */ /* 0x0084e800000e0000 */
[----:B-1----:R2:W1:Y:S01]  /*3850*/  SHFL.DOWN PT, R159, R144, 0x10, 0x1f ;  /* 0x0a001f00909f7f89 */ /* 0x00246200000e0000 */
[----:B------:R-:W-:Y:S05]  /*3860*/  @P5 BRA `(.L_x_13422) ;  /* 0x000000b000005947 */ /* 0x000fea0003800000 */
[C---:B----4-:R-:W-:Y:S02]  /*3870*/  FMUL.FTZ R152, R142.reuse, R163 ;  /* 0x000000a38e987220 */ /* 0x050fe40000410000 */
[----:B-1----:R-:W-:-:S02]  /*3880*/  FMUL.FTZ R154, R142, R159 ;  /* 0x0000009f8e9a7220 */ /* 0x002fc40000410000 */
[C---:B---3--:R-:W-:Y:S02]  /*3890*/  FMUL.FTZ R156, R142.reuse, R157 ;  /* 0x0000009d8e9c7220 */ /* 0x048fe40000410000 */
        /* <DEDUP_REMOVED lines=8> */
.L_x_13422:
[----:B------:R-:W-:Y:S05]  /*3920*/  BSYNC B0 ;  /* 0x0000000000007941 */ /* 0x000fea0003800000 */
.L_x_13421:
[-C--:B------:R-:W-:Y:S01]  /*3930*/  FMUL.FTZ R156, R109, R104.reuse ;  /* 0x000000686d9c7220 */ /* 0x080fe20000410000 */
[----:B------:R-:W-:Y:S01]  /*3940*/  SHFL.DOWN PT, R152, R142, 0x1, 0x1f ;  /* 0x08201f008e987f89 */ /* 0x000fe200000e0000 */
[C---:B------:R-:W-:Y:S01]  /*3950*/  FFMA.FTZ R154, R151.reuse, R104, -R149 ;  /* 0x00000068979a7223 */ /* 0x040fe20000010895 */
[----:B------:R-:W-:Y:S01]  /*3960*/  ISETP.NE.AND P3, PT, R10, RZ, PT ;  /* 0x000000ff0a00720c */ /* 0x000fe20003f65270 */
[----:B------:R-:W-:Y:S01]  /*3970*/  FFMA.FTZ R156, R151, R105, R156 ;  /* 0x00000069979c7223 */ /* 0x000fe2000001009c */
[----:B------:R-:W5:Y:S01]  /*3980*/  SHFL.IDX PT, R109, R55, RZ, 0x1f ;  /* 0x00001fff376d7589 */ /* 0x000f6200000e0000 */
[----:B------:R-:W-:Y:S01]  /*3990*/  @P1 FADD.FTZ R104, R153, R154 ;  /* 0x0000009a99681221 */ /* 0x000fe20000010000 */
[----:B------:R-:W-:Y:S01]  /*39a0*/  BSSY B0, `(.L_x_13423) ;  /* 0x00000b5000007945 */ /* 0x000fe20003800000 */
[----:B------:R-:W-:Y:S01]  /*39b0*/  @P1 FADD.FTZ R105, R155, R156 ;  /* 0x0000009c9b691221 */ /* 0x000fe20000010000 */
[----:B------:R-:W2:Y:S01]  /*39c0*/  SHFL.IDX PT, R149, R54, RZ, 0x1f ;  /* 0x00001fff36957589 */ /* 0x000ea200000e0000 */
[----:B------:R-:W-:-:S02]  /*39d0*/  FMUL.FTZ R155, R107, R104 ;  /* 0x000000686b9b7220 */ /* 0x000fc40000410000 */
[-C--:B------:R-:W-:Y:S01]  /*39e0*/  FMUL.FTZ R107, R107, R105.reuse ;  /* 0x000000696b6b7220 */ /* 0x080fe20000410000 */
[----:B------:R-:W4:Y:S01]  /*39f0*/  SHFL.DOWN PT, R154, R143, 0x1, 0x1f ;  /* 0x08201f008f9a7f89 */ /* 0x000f2200000e0000 */
[C---:B------:R-:W-:Y:S02]  /*3a00*/  FFMA.FTZ R156, R106.reuse, R105, R155 ;  /* 0x000000696a9c7223 */ /* 0x040fe4000001009b */
[----:B------:R-:W-:Y:S01]  /*3a10*/  FFMA.FTZ R107, R106, R104, -R107 ;  /* 0x000000686a6b7223 */ /* 0x000fe2000001086b */
[----:B------:R-:W3:Y:S01]  /*3a20*/  SHFL.DOWN PT, R151, R108, 0x1, 0x1f ;  /* 0x08201f006c977f89 */ /* 0x000ee200000e0000 */
[----:B------:R-:W-:Y:S02]  /*3a30*/  FADD.FTZ R104, R147, R156 ;  /* 0x0000009c93687221 */ /* 0x000fe40000010000 */
[----:B------:R-:W-:Y:S01]  /*3a40*/  FADD.FTZ R156, R146, R107 ;  /* 0x0000006b929c7221 */ /* 0x000fe20000010000 */
[----:B------:R-:W1:Y:S01]  /*3a50*/  SHFL.DOWN PT, R153, R144, 0x1, 0x1f ;  /* 0x08201f0090997f89 */ /* 0x000e6200000e0000 */
[----:B------:R-:W-:-:S02]  /*3a60*/  FMUL.FTZ R105, R129, R104 ;  /* 0x0000006881697220 */ /* 0x000fc40000410000 */
[-C--:B------:R-:W-:Y:S01]  /*3a70*/  FMUL.FTZ R107, R129, R156.reuse ;  /* 0x0000009c816b7220 */ /* 0x080fe20000410000 */
[----:B0-2---:R-:W0:Y:S01]  /*3a80*/  SHFL.IDX PT, R142, R142, RZ, 0x1f ;  /* 0x00001fff8e8e7589 */ /* 0x005e2200000e0000 */
[C---:B------:R-:W-:Y:S02]  /*3a90*/  FFMA.FTZ R105, R128.reuse, R156, -R105 ;  /* 0x0000009c80697223 */ /* 0x040fe40000010869 */
[----:B------:R-:W-:Y:S01]  /*3aa0*/  FFMA.FTZ R107, R128, R104, R107 ;  /* 0x00000068806b7223 */ /* 0x000fe2000001006b */
[----:B------:R-:W2:Y:S01]  /*3ab0*/  SHFL.IDX PT, R143, R143, RZ, 0x1f ;  /* 0x00001fff8f8f7589 */ /* 0x000ea200000e0000 */
[----:B-----5:R-:W-:Y:S02]  /*3ac0*/  @P2 FMUL.FTZ R106, R152, R109 ;  /* 0x0000006d986a2220 */ /* 0x020fe40000410000 */
[----:B------:R-:W-:Y:S01]  /*3ad0*/  FMUL.FTZ R146, R36, R112 ;  /* 0x0000007024927220 */ /* 0x000fe20000410000 */
[----:B------:R-:W-:Y:S01]  /*3ae0*/  SHFL.IDX PT, R144, R144, RZ, 0x1f ;  /* 0x00001fff90907589 */ /* 0x000fe200000e0000 */
[----:B------:R-:W-:-:S02]  /*3af0*/  @P2 FMUL.FTZ R152, R152, R149 ;  /* 0x0000009598982220 */ /* 0x000fc40000410000 */
[C---:B------:R-:W-:Y:S02]  /*3b00*/  FFMA.FTZ R155, R37.reuse, R150, R107 ;  /* 0x00000096259b7223 */ /* 0x040fe4000001006b */
[C---:B----4-:R-:W-:Y:S02]  /*3b10*/  @P2 FFMA.FTZ R106, R154.reuse, R149, -R106 ;  /* 0x000000959a6a2223 */ /* 0x050fe4000001086a */
[----:B------:R-:W-:Y:S02]  /*3b20*/  @P2 FFMA.FTZ R152, R154, R109, R152 ;  /* 0x0000006d9a982223 */ /* 0x000fe40000010098 */
[----:B------:R-:W-:Y:S02]  /*3b30*/  FFMA.FTZ R148, R37, R148, R105 ;  /* 0x0000009425947223 */ /* 0x000fe40000010069 */
[----:B---3--:R-:W-:Y:S02]  /*3b40*/  @P2 FADD.FTZ R149, R151, R106 ;  /* 0x0000006a97952221 */ /* 0x008fe40000010000 */
[----:B------:R-:W-:-:S02]  /*3b50*/  FFMA.FTZ R105, R59, -R146, R104 ;  /* 0x800000923b697223 */ /* 0x000fc40000010068 */
[----:B------:R-:W-:Y:S02]  /*3b60*/  FFMA.FTZ R151, R121, -R104, RZ ;  /* 0x8000006879977223 */ /* 0x000fe400000100ff */
[----:B-1----:R-:W-:Y:S02]  /*3b70*/  @P2 FADD.FTZ R109, R153, R152 ;  /* 0x00000098996d2221 */ /* 0x002fe40000010000 */
[----:B------:R-:W-:Y:S02]  /*3b80*/  FMUL.FTZ R104, R134, R155 ;  /* 0x0000009b86687220 */ /* 0x000fe40000410000 */
[----:B------:R-:W-:Y:S02]  /*3b90*/  FFMA.FTZ R147, R121, R156, RZ ;  /* 0x0000009c79937223 */ /* 0x000fe400000100ff */
[----:B------:R-:W-:Y:S02]  /*3ba0*/  FMUL.FTZ R152, R37, R58 ;  /* 0x0000003a25987220 */ /* 0x000fe40000410000 */
[----:B------:R-:W-:-:S02]  /*3bb0*/  FFMA.FTZ R106, R71, -R146, R156 ;  /* 0x80000092476a7223 */ /* 0x000fc4000001009c */
[-C--:B------:R-:W-:Y:S02]  /*3bc0*/  FFMA.FTZ R146, R135, R148.reuse, -R104 ;  /* 0x0000009487927223 */ /* 0x080fe40000010868 */
[-C--:B------:R-:W-:Y:S02]  /*3bd0*/  FFMA.FTZ R147, R120, R148.reuse, R147 ;  /* 0x0000009478937223 */ /* 0x080fe40000010093 */
[----:B------:R-:W-:Y:S02]  /*3be0*/  FMUL.FTZ R150, R134, R148 ;  /* 0x0000009486967220 */ /* 0x000fe40000410000 */
[----:B------:R-:W-:Y:S02]  /*3bf0*/  FFMA.FTZ R104, R115, -R152, R148 ;  /* 0x8000009873687223 */ /* 0x000fe40000010094 */
[-C--:B------:R-:W-:Y:S02]  /*3c00*/  FMUL.FTZ R148, R109, -R111.reuse ;  /* 0x8000006f6d947220 */ /* 0x080fe40000410000 */
[----:B------:R-:W-:-:S02]  /*3c10*/  FMUL.FTZ R111, R149, -R111 ;  /* 0x8000006f956f7220 */ /* 0x000fc40000410000 */
[----:B------:R-:W-:Y:S02]  /*3c20*/  FFMA.FTZ R150, R135, R155, R150 ;  /* 0x0000009b87967223 */ /* 0x000fe40000010096 */
[-C--:B------:R-:W-:Y:S02]  /*3c30*/  FFMA.FTZ R111, R109, R110.reuse, R111 ;  /* 0x0000006e6d6f7223 */ /* 0x080fe4000001006f */
[----:B------:R-:W-:Y:S02]  /*3c40*/  FFMA.FTZ R148, R149, R110, -R148 ;  /* 0x0000006e95947223 */ /* 0x000fe40000010894 */
[----:B------:R-:W-:Y:S02]  /*3c50*/  FADD.FTZ R126, -R126, R111 ;  /* 0x0000006f7e7e7221 */ /* 0x000fe40000010100 */
[C---:B------:R-:W-:Y:S02]  /*3c60*/  FFMA.FTZ R149, R38.reuse, R145, R146 ;  /* 0x0000009126957223 */ /* 0x040fe40000010092 */
[----:B------:R-:W-:-:S02]  /*3c70*/  FFMA.FTZ R153, R38, R125, R150 ;  /* 0x0000007d26997223 */ /* 0x000fc40000010096 */
[----:B------:R-:W-:Y:S02]  /*3c80*/  FADD.FTZ R127, R127, R148 ;  /* 0x000000947f7f7221 */ /* 0x000fe40000010000 */
[C---:B------:R-:W-:Y:S02]  /*3c90*/  FMUL.FTZ R150, R124.reuse, -R126 ;  /* 0x8000007e7c967220 */ /* 0x040fe40000410000 */
[C---:B------:R-:W-:Y:S02]  /*3ca0*/  FMUL.FTZ R110, R124.reuse, R153 ;  /* 0x000000997c6e7220 */ /* 0x040fe40000410000 */
[C---:B------:R-:W-:Y:S02]  /*3cb0*/  FMUL.FTZ R148, R124.reuse, R149 ;  /* 0x000000957c947220 */ /* 0x040fe40000410000 */
[----:B------:R-:W-:Y:S02]  /*3cc0*/  FMUL.FTZ R124, R124, -R127 ;  /* 0x8000007f7c7c7220 */ /* 0x000fe40000410000 */
[----:B------:R-:W-:-:S02]  /*3cd0*/  FMUL.FTZ R111, R38, R57 ;  /* 0x00000039266f7220 */ /* 0x000fc40000410000 */
[C---:B------:R-:W-:Y:S02]  /*3ce0*/  FFMA.FTZ R150, R139.reuse, R127, -R150 ;  /* 0x0000007f8b967223 */ /* 0x040fe40000010896 */
[C---:B------:R-:W-:Y:S02]  /*3cf0*/  FFMA.FTZ R109, R139.reuse, R149, -R110 ;  /* 0x000000958b6d7223 */ /* 0x040fe4000001086e */
[----:B------:R-:W-:Y:S02]  /*3d00*/  FFMA.FTZ R110, R139, R126, R124 ;  /* 0x0000007e8b6e7223 */ /* 0x000fe4000001007c */
[-C--:B------:R-:W-:Y:S02]  /*3d10*/  FFMA.FTZ R125, R74, -R111.reuse, R149 ;  /* 0x8000006f4a7d7223 */ /* 0x080fe40000010095 */
[----:B------:R-:W-:Y:S02]  /*3d20*/  FFMA.FTZ R124, R72, -R111, R153 ;  /* 0x8000006f487c7223 */ /* 0x000fe40000010099 */
[----:B------:R-:W-:-:S02]  /*3d30*/  FADD.FTZ R111, R141, R150 ;  /* 0x000000968d6f7221 */ /* 0x000fc40000010000 */
[----:B------:R-:W-:Y:S02]  /*3d40*/  FFMA.FTZ R148, R139, R153, R148 ;  /* 0x000000998b947223 */ /* 0x000fe40000010094 */
[----:B------:R-:W-:Y:S02]  /*3d50*/  FADD.FTZ R110, -R137, R110 ;  /* 0x0000006e896e7221 */ /* 0x000fe40000010100 */
[----:B------:R1:W3:Y:S01]  /*3d60*/  SHFL.IDX PT, R137, R108, RZ, 0x1f ;  /* 0x00001fff6c897589 */ /* 0x0002e200000e0000 */
[C---:B------:R-:W-:Y:S02]  /*3d70*/  FMUL.FTZ R139, R134.reuse, -R111 ;  /* 0x8000006f868b7220 */ /* 0x040fe40000410000 */
[-C--:B------:R-:W-:Y:S02]  /*3d80*/  FMUL.FTZ R134, R134, -R110.reuse ;  /* 0x8000006e86867220 */ /* 0x080fe40000410000 */
[----:B------:R-:W-:Y:S02]  /*3d90*/  FFMA.FTZ R150, R135, R110, R139 ;  /* 0x0000006e87967223 */ /* 0x000fe4000001008b */
[----:B------:R-:W-:-:S02]  /*3da0*/  FFMA.FTZ R138, R39, R138, R109 ;  /* 0x0000008a278a7223 */ /* 0x000fc4000001006d */
[----:B------:R-:W-:Y:S02]  /*3db0*/  FFMA.FTZ R135, R135, R111, -R134 ;  /* 0x0000006f87877223 */ /* 0x000fe40000010886 */
[----:B------:R-:W-:Y:S02]  /*3dc0*/  FADD.FTZ R109, -R133, R150 ;  /* 0x00000096856d7221 */ /* 0x000fe40000010100 */
[----:B-1----:R-:W-:Y:S02]  /*3dd0*/  FADD.FTZ R108, R132, R135 ;  /* 0x00000087846c7221 */ /* 0x002fe40000010000 */
[----:B------:R-:W-:Y:S02]  /*3de0*/  FMUL.FTZ R133, R129, -R109 ;  /* 0x8000006d81857220 */ /* 0x000fe40000410000 */
[----:B0-----:R-:W-:Y:S02]  /*3df0*/  FMUL.FTZ R134, R142, R55 ;  /* 0x000000378e867220 */ /* 0x001fe40000410000 */
[----:B------:R-:W-:-:S02]  /*3e00*/  FFMA.FTZ R140, R39, R140, R148 ;  /* 0x0000008c278c7223 */ /* 0x000fc40000010094 */
[----:B------:R-:W-:Y:S02]  /*3e10*/  FMUL.FTZ R148, R142, R54 ;  /* 0x000000368e947220 */ /* 0x000fe40000410000 */
[----:B------:R-:W-:Y:S02]  /*3e20*/  FFMA.FTZ R132, R128, R108, -R133 ;  /* 0x0000006c80847223 */ /* 0x000fe40000010885 */
[----:B--2---:R-:W-:Y:S02]  /*3e30*/  FFMA.FTZ R134, R143, R54, -R134 ;  /* 0x000000368f867223 */ /* 0x004fe40000010886 */
[----:B------:R-:W-:Y:S02]  /*3e40*/  FMUL.FTZ R129, R129, -R108 ;  /* 0x8000006c81817220 */ /* 0x000fe40000410000 */
[----:B------:R-:W-:Y:S02]  /*3e50*/  FMUL.FTZ R54, R142, R53 ;  /* 0x000000358e367220 */ /* 0x000fe40000410000 */
[----:B------:R-:W-:-:S02]  /*3e60*/  FFMA.FTZ R55, R143, R55, R148 ;  /* 0x000000378f377223 */ /* 0x000fc40000010094 */
[-C--:B------:R-:W-:Y:S02]  /*3e70*/  FMUL.FTZ R142, R142, R52.reuse ;  /* 0x000000348e8e7220 */ /* 0x080fe40000410000 */
[----:B------:R-:W-:Y:S02]  /*3e80*/  FADD.FTZ R131, R131, R132 ;  /* 0x0000008483837221 */ /* 0x000fe40000010000 */
[----:B------:R-:W-:Y:S02]  /*3e90*/  FFMA.FTZ R129, R128, R109, R129 ;  /* 0x0000006d80817223 */ /* 0x000fe40000010081 */
[----:B------:R-:W-:Y:S02]  /*3ea0*/  FFMA.FTZ R52, R143, R52, -R54 ;  /* 0x000000348f347223 */ /* 0x000fe40000010836 */
[----:B------:R-:W-:Y:S02]  /*3eb0*/  FMUL.FTZ R128, R39, R56 ;  /* 0x0000003827807220 */ /* 0x000fe40000410000 */
[----:B------:R-:W-:-:S02]  /*3ec0*/  FFMA.FTZ R53, R143, R53, R142 ;  /* 0x000000358f357223 */ /* 0x000fc4000001008e */
[----:B---3--:R-:W-:Y:S02]  /*3ed0*/  FADD.FTZ R54, R137, R134 ;  /* 0x0000008689367221 */ /* 0x008fe40000010000 */
[----:B------:R-:W-:Y:S02]  /*3ee0*/  FADD.FTZ R55, R144, R55 ;  /* 0x0000003790377221 */ /* 0x000fe40000010000 */
[----:B------:R-:W-:Y:S02]  /*3ef0*/  FMUL.FTZ R135, R112, R131 ;  /* 0x0000008370877220 */ /* 0x000fe40000410000 */
[----:B------:R-:W-:Y:S01]  /*3f00*/  FADD.FTZ R130, -R130, R129 ;  /* 0x0000008182827221 */ /* 0x000fe20000010100 */
[----:B------:R0:W-:Y:S01]  /*3f10*/  @!P3 STS.128 [R119.X16+0x1d90], R52 ;  /* 0x001d90347700b388 */ /* 0x0001e2000000cc00 */
[----:B------:R-:W-:Y:S01]  /*3f20*/  FFMA.FTZ R146, R118, R149, R147 ;  /* 0x0000009576927223 */ /* 0x000fe20000010093 */
[----:B------:R-:W-:Y:S01]  /*3f30*/  LEA.HI.SX32 R147, R22, R22, 0x1b ;  /* 0x0000001616937211 */ /* 0x000fe200078fdaff */
[----:B------:R-:W-:-:S02]  /*3f40*/  FMUL.FTZ R133, R116, R138 ;  /* 0x0000008a74857220 */ /* 0x000fc40000410000 */
[----:B------:R-:W-:Y:S02]  /*3f50*/  FFMA.FTZ R129, R75, -R128, R138 ;  /* 0x800000804b817223 */ /* 0x000fe4000001008a */
[----:B------:R-:W-:Y:S02]  /*3f60*/  FMUL.FTZ R138, R36, R135 ;  /* 0x00000087248a7220 */ /* 0x000fe40000410000 */
[----:B------:R-:W-:Y:S02]  /*3f70*/  FMUL.FTZ R137, R112, R130 ;  /* 0x0000008270897220 */ /* 0x000fe40000410000 */
[----:B------:R-:W-:Y:S01]  /*3f80*/  FADD.FTZ R133, R146, R133 ;  /* 0x0000008592857221 */ /* 0x000fe20000010000 */
[----:B------:R1:W-:Y:S01]  /*3f90*/  STS [R147.X4+0x420], R138 ;  /* 0x0004208a93007388 */ /* 0x0003e20000004800 */
[----:B------:R-:W-:Y:S02]  /*3fa0*/  FMUL.FTZ R143, R57, R111 ;  /* 0x0000006f398f7220 */ /* 0x000fe40000410000 */
[----:B------:R-:W-:-:S02]  /*3fb0*/  FFMA.FTZ R128, R73, -R128, R140 ;  /* 0x8000008049807223 */ /* 0x000fc4000001008c */
[----:B0-----:R-:W-:Y:S02]  /*3fc0*/  FMUL.FTZ R53, R57, R110 ;  /* 0x0000006e39357220 */ /* 0x001fe40000410000 */
[----:B------:R-:W-:Y:S02]  /*3fd0*/  FMUL.FTZ R146, R56, R127 ;  /* 0x0000007f38927220 */ /* 0x000fe40000410000 */
[----:B------:R-:W-:Y:S02]  /*3fe0*/  FMUL.FTZ R52, R36, R137 ;  /* 0x0000008924347220 */ /* 0x000fe40000410000 */
[----:B-1----:R-:W-:Y:S02]  /*3ff0*/  FMUL.FTZ R138, R124, R53 ;  /* 0x000000357c8a7220 */ /* 0x002fe40000410000 */
[----:B------:R-:W-:Y:S01]  /*4000*/  FMUL.FTZ R134, R105, R137 ;  /* 0x0000008969867220 */ /* 0x000fe20000410000 */
[----:B------:R0:W-:Y:S01]  /*4010*/  STS [R29.X4+0x424], R52 ;  /* 0x000424341d007388 */ /* 0x0001e20000004800 */
[----:B------:R-:W-:-:S02]  /*4020*/  FFMA.FTZ R55, R125, R143, R138 ;  /* 0x0000008f7d377223 */ /* 0x000fc4000001008a */
[----:B------:R-:W-:Y:S02]  /*4030*/  FMUL.FTZ R148, R56, R126 ;  /* 0x0000007e38947220 */ /* 0x000fe40000410000 */
[----:B------:R-:W-:Y:S02]  /*4040*/  FMUL.FTZ R138, R128, R146 ;  /* 0x00000092808a7220 */ /* 0x000fe40000410000 */
[----:B------:R-:W-:Y:S02]  /*4050*/  FMUL.FTZ R132, R116, R140 ;  /* 0x0000008c74847220 */ /* 0x000fe40000410000 */
[----:B------:R-:W-:Y:S02]  /*4060*/  FFMA.FTZ R134, R106, R135, R134 ;  /* 0x000000876a867223 */ /* 0x000fe40000010086 */
[-C--:B------:R-:W-:Y:S02]  /*4070*/  FMUL.FTZ R144, R38, R143.reuse ;  /* 0x0000008f26907220 */ /* 0x080fe40000410000 */
[----:B0-----:R-:W-:-:S02]  /*4080*/  FMUL.FTZ R52, R124, R143 ;  /* 0x0000008f7c347220 */ /* 0x001fc40000410000 */
[----:B------:R-:W-:Y:S01]  /*4090*/  FFMA.FTZ R107, R113, -R152, R155 ;  /* 0x80000098716b7223 */ /* 0x000fe2000001009b */
[----:B------:R-:W-:Y:S01]  /*40a0*/  STS [R29.X4+0x430], R144 ;  /* 0x000430901d007388 */ /* 0x000fe20000004800 */
[C---:B------:R-:W-:Y:S02]  /*40b0*/  FMUL.FTZ R140, R58.reuse, R108 ;  /* 0x0000006c3a8c7220 */ /* 0x040fe40000410000 */
[----:B------:R-:W-:Y:S02]  /*40c0*/  FMUL.FTZ R142, R58, R109 ;  /* 0x0000006d3a8e7220 */ /* 0x000fe40000410000 */
[----:B------:R-:W-:Y:S02]  /*40d0*/  FMUL.FTZ R135, R105, R135 ;  /* 0x0000008769877220 */ /* 0x000fe40000410000 */
[----:B------:R-:W-:Y:S01]  /*40e0*/  FFMA.FTZ R143, R129, R148, -R138 ;  /* 0x00000094818f7223 */ /* 0x000fe2000001088a */
[----:B------:R-:W-:Y:S01]  /*40f0*/  LEA R138, R67, -R10, 0x1 ;  /* 0x8000000a438a7211 */ /* 0x000fe200078e08ff */
[----:B------:R-:W-:-:S02]  /*4100*/  FMUL.FTZ R139, R107, R142 ;  /* 0x0000008e6b8b7220 */ /* 0x000fc40000410000 */
[----:B------:R-:W-:Y:S01]  /*4110*/  FMUL.FTZ R141, R107, R140 ;  /* 0x0000008c6b8d7220 */ /* 0x000fe20000410000 */
[----:B------:R-:W-:Y:S01]  /*4120*/  ISETP.GE.AND P1, PT, R138, 0x1, PT ;  /* 0x000000018a00780c */ /* 0x000fe20003f26270 */
[----:B------:R-:W-:Y:S01]  /*4130*/  FFMA.FTZ R135, R106, R137, -R135 ;  /* 0x000000896a877223 */ /* 0x000fe20000010887 */
[----:B------:R-:W-:Y:S01]  /*4140*/  ISETP.GE.AND P2, PT, R138, 0x21, PT ;  /* 0x000000218a00780c */ /* 0x000fe20003f46270 */
[----:B------:R-:W-:Y:S02]  /*4150*/  FMUL.FTZ R137, R128, R148 ;  /* 0x0000009480897220 */ /* 0x000fe40000410000 */
[C---:B------:R-:W-:Y:S02]  /*4160*/  FFMA.FTZ R139, R104.reuse, R140, R139 ;  /* 0x0000008c688b7223 */ /* 0x040fe4000001008b */
[----:B------:R-:W-:Y:S02]  /*4170*/  FFMA.FTZ R54, R104, R142, -R141 ;  /* 0x0000008e68367223 */ /* 0x000fe4000001088d */
[----:B------:R-:W-:-:S02]  /*4180*/  FADD.FTZ R134, RZ, R134 ;  /* 0x00000086ff867221 */ /* 0x000fc40000010000 */
[----:B------:R-:W-:Y:S02]  /*4190*/  FADD.FTZ R135, RZ, R135 ;  /* 0x00000087ff877221 */ /* 0x000fe40000010000 */
[----:B------:R-:W-:Y:S02]  /*41a0*/  FMUL.FTZ R142, R37, R142 ;  /* 0x0000008e258e7220 */ /* 0x000fe40000410000 */
[----:B------:R-:W-:Y:S02]  /*41b0*/  FFMA.FTZ R141, R129, R146, R137 ;  /* 0x00000092818d7223 */ /* 0x000fe40000010089 */
[----:B------:R-:W-:Y:S01]  /*41c0*/  FFMA.FTZ R137, R125, R53, -R52 ;  /* 0x000000357d897223 */ /* 0x000fe20000010834 */
[----:B------:R0:W-:Y:S01]  /*41d0*/  STS [R29.X4+0x42c], R142 ;  /* 0x00042c8e1d007388 */ /* 0x0001e20000004800 */
[----:B------:R-:W-:Y:S02]  /*41e0*/  FMUL.FTZ R140, R37, R140 ;  /* 0x0000008c258c7220 */ /* 0x000fe40000410000 */
[----:B------:R-:W-:-:S02]  /*41f0*/  FMUL.FTZ R146, R39, R146 ;  /* 0x0000009227927220 */ /* 0x000fc40000410000 */
[----:B------:R-:W-:Y:S01]  /*4200*/  FMUL.FTZ R52, R38, R53 ;  /* 0x0000003526347220 */ /* 0x000fe20000410000 */
[----:B------:R1:W-:Y:S01]  /*4210*/  STS [R29.X4+0x428], R140 ;  /* 0x0004288c1d007388 */ /* 0x0003e20000004800 */
[----:B------:R-:W-:Y:S01]  /*4220*/  FMUL.FTZ R148, R39, R148 ;  /* 0x0000009427947220 */ /* 0x000fe20000410000 */
[----:B------:R-:W-:Y:S01]  /*4230*/  IADD3 R53, R10, 0x20, RZ ;  /* 0x000000200a357810 */ /* 0x000fe20007ffe0ff */
[----:B------:R-:W-:Y:S01]  /*4240*/  FFMA.FTZ R151, R120, -R155, R151 ;  /* 0x8000009b78977223 */ /* 0x000fe20000010097 */
[----:B0-----:R-:W-:Y:S01]  /*4250*/  SHF.L.U64.HI R142, R117, 0x2, R114 ;  /* 0x00000002758e7819 */ /* 0x001fe20000010272 */
[----:B------:R-:W-:Y:S01]  /*4260*/  FADD.FTZ R134, R134, R139 ;  /* 0x0000008b86867221 */ /* 0x000fe20000010000 */
[----:B------:R0:W-:Y:S01]  /*4270*/  STS [R29.X4+0x434], R52 ;  /* 0x000434341d007388 */ /* 0x0001e20000004800 */
[----:B------:R-:W-:Y:S02]  /*4280*/  FADD.FTZ R54, R135, R54 ;  /* 0x0000003687367221 */ /* 0x000fe40000010000 */
[----:B------:R-:W-:Y:S01]  /*4290*/  FFMA.FTZ R145, R118, -R153, R151 ;  /* 0x8000009976917223 */ /* 0x000fe20000010097 */
[----:B------:R0:W-:Y:S01]  /*42a0*/  STS [R29.X4+0x438], R146 ;  /* 0x000438921d007388 */ /* 0x0001e20000004800 */
[----:B------:R-:W-:Y:S01]  /*42b0*/  FADD.FTZ R134, R134, R55 ;  /* 0x0000003786867221 */ /* 0x000fe20000010000 */
[----:B-1----:R-:W-:Y:S01]  /*42c0*/  LEA.HI.SX32 R140, R53, R10, 0x1b ;  /* 0x0000000a358c7211 */ /* 0x002fe200078fdaff */
[----:B------:R-:W-:Y:S01]  /*42d0*/  FADD.FTZ R54, R54, R137 ;  /* 0x0000008936367221 */ /* 0x000fe20000010000 */
[----:B------:R0:W-:Y:S01]  /*42e0*/  STS [R29.X4+0x43c], R148 ;  /* 0x00043c941d007388 */ /* 0x0001e20000004800 */
[----:B------:R-:W-:Y:S01]  /*42f0*/  FADD.FTZ R132, R145, -R132 ;  /* 0x8000008491847221 */ /* 0x000fe20000010000 */
[----:B------:R-:W-:Y:S01]  /*4300*/  SHF.L.U32 R137, R117, 0x2, RZ ;  /* 0x0000000275897819 */ /* 0x000fe200000006ff */
[----:B------:R-:W-:-:S02]  /*4310*/  FADD.FTZ R134, R134, R141 ;  /* 0x0000008d86867221 */ /* 0x000fc40000010000 */
[----:B------:R-:W-:Y:S02]  /*4320*/  FADD.FTZ R135, R54, R143 ;  /* 0x0000008f36877221 */ /* 0x000fe40000010000 */
[----:B------:R-:W-:Y:S01]  /*4330*/  IMAD R142, R142, c[0x0][0x2b0], RZ ;  /* 0x0000ac008e8e7a24 */ /* 0x000fe200078e02ff */
[----:B------:R-:W-:Y:S06]  /*4340*/  BAR.SYNC.DEFER_BLOCKING 0x0 ;  /* 0x0000000000007b1d */ /* 0x000fec0000010000 */
[----:B------:R-:W-:Y:S05]  /*4350*/  @!P1 BRA `(.L_x_13424) ;  /* 0x0000019000009947 */ /* 0x000fea0003800000 */
[-C--:B0-----:R-:W-:Y:S01]  /*4360*/  LEA.HI.SX32 R139, R10, R10.reuse, 0x1b ;  /* 0x0000000a0a8b7211 */ /* 0x081fe200078fdaff */
        /* <DEDUP_REMOVED lines=24> */
.L_x_13424:
[----:B0-----:R-:W-:Y:S05]  /*44f0*/  BSYNC B0 ;  /* 0x0000000000007941 */ /* 0x001fea0003800000 */
.L_x_13423:
[----:B------:R0:W1:Y:S01]  /*4500*/  LDS R55, [R140.X4+0x4a0] ;  /* 0x0004a0008c377984 */ /* 0x0000620000004800 */
[----:B------:R-:W-:Y:S01]  /*4510*/  BSSY B0, `(.L_x_13425) ;  /* 0x0000007000007945 */ /* 0x000fe20003800000 */
[----:B------:R-:W-:Y:S01]  /*4520*/  IADD3 R141, R10, 0x40, RZ ;  /* 0x000000400a8d7810 */ /* 0x000fe20007ffe0ff */
[----:B------:R-:W-:Y:S01]  /*4530*/  IMAD R139, R137, c[0x0][0x2b4], R142 ;  /* 0x0000ad00898b7a24 */ /* 0x000fe200078e028e */
[----:B------:R-:W-:Y:S05]  /*4540*/  @!P2 BRA `(.L_x_13426) ;  /* 0x000000300000a947 */ /* 0x000fea0003800000 */
[----:B------:R-:W-:-:S05]  /*4550*/  IMAD.WIDE.U32 R52, R137, c[0x0][0x2b0], R102 ;  /* 0x0000ac0089347a25 */ /* 0x000fca00078e0066 */
[----:B------:R-:W-:-:S05]  /*4560*/  IADD3 R53, R53, R139, RZ ;  /* 0x0000008b35357210 */ /* 0x000fca0007ffe0ff */
[----:B-1----:R1:W-:Y:S02]  /*4570*/  RED.E.ADD.F32.FTZ.RN.STRONG.GPU [R52.64], R55 ;  /* 0x000000373400798e */ /* 0x0023e4000c10e786 */
.L_x_13426:
[----:B------:R-:W-:Y:S05]  /*4580*/  BSYNC B0 ;  /* 0x0000000000007941 */ /* 0x000fea0003800000 */
.L_x_13425:
[----:B------:R-:W-:Y:S01]  /*4590*/  LEA.HI.SX32 R141, R141, R10, 0x1b ;  /* 0x0000000a8d8d7211 */ /* 0x000fe200078fdaff */
[----:B------:R-:W-:Y:S01]  /*45a0*/  BSSY B0, `(.L_x_13427) ;  /* 0x000000c000007945 */ /* 0x000fe20003800000 */
[C---:B------:R-:W-:Y:S02]  /*45b0*/  ISETP.GE.AND P6, PT, R138.reuse, 0x41, PT ;  /* 0x000000418a00780c */ /* 0x040fe40003fc6270 */
[C---:B------:R-:W-:Y:S02]  /*45c0*/  ISETP.GE.AND P1, PT, R138.reuse, 0x61, PT ;  /* 0x000000618a00780c */ /* 0x040fe40003f26270 */
[----:B------:R-:W2:Y:S01]  /*45d0*/  LDS R141, [R141.X4+0x520] ;  /* 0x000520008d8d7984 */ /* 0x000ea20000004800 */
[C---:B------:R-:W-:Y:S02]  /*45e0*/  ISETP.GE.AND P2, PT, R138.reuse, 0x81, PT ;  /* 0x000000818a00780c */ /* 0x040fe40003f46270 */
[C---:B------:R-:W-:Y:S02]  /*45f0*/  ISETP.GE.AND P3, PT, R138.reuse, 0xa1, PT ;  /* 0x000000a18a00780c */ /* 0x040fe40003f66270 */
[----:B------:R-:W-:-:S02]  /*4600*/  ISETP.GE.AND P4, PT, R138, 0xc1, PT ;  /* 0x000000c18a00780c */ /* 0x000fc40003f86270 */
[----:B------:R-:W-:Y:S02]  /*4610*/  ISETP.GE.AND P5, PT, R138, 0xe1, PT ;  /* 0x000000e18a00780c */ /* 0x000fe40003fa6270 */
[----:B------:R-:W-:Y:S06]  /*4620*/  @!P6 BRA `(.L_x_13428) ;  /* 0x000000300000e947 */ /* 0x000fec0003800000 */
[----:B-1----:R-:W-:-:S05]  /*4630*/  IMAD.WIDE.U32 R52, R137, c[0x0][0x2b0], R100 ;  /* 0x0000ac0089347a25 */ /* 0x002fca00078e0064 */
[----:B------:R-:W-:-:S05]  /*4640*/  IADD3 R53, R139, R53, RZ ;  /* 0x000000358b357210 */ /* 0x000fca0007ffe0ff */
[----:B--2---:R1:W-:Y:S02]  /*4650*/  RED.E.ADD.F32.FTZ.RN.STRONG.GPU [R52.64], R141 ;  /* 0x0000008d3400798e */ /* 0x0043e4000c10e786 */
.L_x_13428:
[----:B------:R-:W-:Y:S05]  /*4660*/  BSYNC B0 ;  /* 0x0000000000007941 */ /* 0x000fea0003800000 */
.L_x_13427:
[----:B-1----:R1:W3:Y:S01]  /*4670*/  LDS R55, [R23.X4+0x5a0] ;  /* 0x0005a00017377984 */ /* 0x0022e20000004800 */
[----:B------:R-:W-:Y:S01]  /*4680*/  BSSY B0, `(.L_x_13429) ;  /* 0x0000005000007945 */ /* 0x000fe20003800000 */
[----:B------:R-:W-:Y:S05]  /*4690*/  @!P1 BRA `(.L_x_13430) ;  /* 0x0000003000009947 */ /* 0x000fea0003800000 */
[----:B------:R-:W-:-:S05]  /*46a0*/  IMAD.WIDE.U32 R52, R137, c[0x0][0x2b0], R98 ;  /* 0x0000ac0089347a25 */ /* 0x000fca00078e0062 */
[----:B------:R-:W-:-:S05]  /*46b0*/  IADD3 R53, R139, R53, RZ ;  /* 0x000000358b357210 */ /* 0x000fca0007ffe0ff */
[----:B---3--:R3:W-:Y:S02]  /*46c0*/  RED.E.ADD.F32.FTZ.RN.STRONG.GPU [R52.64], R55 ;  /* 0x000000373400798e */ /* 0x0087e4000c10e786 */
.L_x_13430:
[----:B------:R-:W-:Y:S05]  /*46d0*/  BSYNC B0 ;  /* 0x0000000000007941 */ /* 0x000fea0003800000 */
.L_x_13429:
[----:B---3--:R3:W4:Y:S01]  /*46e0*/  LDS R55, [R24.X4+0x620] ;  /* 0x0006200018377984 */ /* 0x0087220000004800 */
[----:B------:R-:W-:Y:S01]  /*46f0*/  BSSY B0, `(.L_x_13431) ;  /* 0x0000005000007945 */ /* 0x000fe20003800000 */
[----:B------:R-:W-:Y:S05]  /*4700*/  @!P2 BRA `(.L_x_13432) ;  /* 0x000000300000a947 */ /* 0x000fea0003800000 */
[----:B------:R-:W-:-:S05]  /*4710*/  IMAD.WIDE.U32 R52, R137, c[0x0][0x2b0], R96 ;  /* 0x0000ac0089347a25 */ /* 0x000fca00078e0060 */
[----:B------:R-:W-:-:S05]  /*4720*/  IADD3 R53, R139, R53, RZ ;  /* 0x000000358b357210 */ /* 0x000fca0007ffe0ff */
[----:B----4-:R4:W-:Y:S02]  /*4730*/  RED.E.ADD.F32.FTZ.RN.STRONG.GPU [R52.64], R55 ;  /* 0x000000373400798e */ /* 0x0109e4000c10e786 */
.L_x_13432:
[----:B------:R-:W-:Y:S05]  /*4740*/  BSYNC B0 ;  /* 0x0000000000007941 */ /* 0x000fea0003800000 */
.L_x_13431:
[----:B----4-:R4:W0:Y:S01]  /*4750*/  LDS R55, [R25.X4+0x6a0] ;  /* 0x0006a00019377984 */ /* 0x0108220000004800 */
[----:B------:R-:W-:Y:S01]  /*4760*/  BSSY B0, `(.L_x_13433) ;  /* 0x0000005000007945 */ /* 0x000fe20003800000 */
[----:B------:R-:W-:Y:S05]  /*4770*/  @!P3 BRA `(.L_x_13434) ;  /* 0x000000300000b947 */ /* 0x000fea0003800000 */
[----:B------:R-:W-:-:S05]  /*4780*/  IMAD.WIDE.U32 R52, R137, c[0x0][0x2b0], R94 ;  /* 0x0000ac0089347a25 */ /* 0x000fca00078e005e */
[----:B------:R-:W-:-:S05]  /*4790*/  IADD3 R53, R139, R53, RZ ;  /* 0x000000358b357210 */ /* 0x000fca0007ffe0ff */
[----:B0-----:R0:W-:Y:S02]  /*47a0*/  RED.E.ADD.F32.FTZ.RN.STRONG.GPU [R52.64], R55 ;  /* 0x000000373400798e */ /* 0x0011e4000c10e786 */
.L_x_13434:
[----:B------:R-:W-:Y:S05]  /*47b0*/  BSYNC B0 ;  /* 0x0000000000007941 */ /* 0x000fea0003800000 */
.L_x_13433:
[----:B--2---:R2:W1:Y:S01]  /*47c0*/  LDS R141, [R27.X4+0x720] ;  /* 0x000720001b8d7984 */ /* 0x0044620000004800 */
[----:B------:R-:W-:Y:S01]  /*47d0*/  BSSY B0, `(.L_x_13435) ;  /* 0x0000006000007945 */ /* 0x000fe20003800000 */
[----:B0-----:R-:W-:Y:S01]  /*47e0*/  IMAD.WIDE.U32 R52, R137, c[0x0][0x2b0], R90 ;  /* 0x0000ac0089347a25 */ /* 0x001fe200078e005a */
[----:B------:R-:W-:Y:S05]  /*47f0*/  @!P4 BRA `(.L_x_13436) ;  /* 0x000000300000c947 */ /* 0x000fea0003800000 */
[----:B------:R-:W-:-:S05]  /*4800*/  IMAD.WIDE.U32 R54, R137, c[0x0][0x2b0], R92 ;  /* 0x0000ac0089367a25 */ /* 0x000fca00078e005c */
[----:B------:R-:W-:-:S05]  /*4810*/  IADD3 R55, R139, R55, RZ ;  /* 0x000000378b377210 */ /* 0x000fca0007ffe0ff */
[----:B-1----:R0:W-:Y:S02]  /*4820*/  RED.E.ADD.F32.FTZ.RN.STRONG.GPU [R54.64], R141 ;  /* 0x0000008d3600798e */ /* 0x0021e4000c10e786 */
.L_x_13436:
[----:B------:R-:W-:Y:S05]  /*4830*/  BSYNC B0 ;  /* 0x0000000000007941 */ /* 0x000fea0003800000 */
.L_x_13435:
[----:B0-----:R0:W2:Y:S01]  /*4840*/  LDS R55, [R28.X4+0x7a0] ;  /* 0x0007a0001c377984 */ /* 0x0010a20000004800 */
[----:B------:R-:W-:Y:S01]  /*4850*/  BSSY B0, `(.L_x_13437) ;  /* 0x0000004000007945 */ /* 0x000fe20003800000 */
[----:B------:R-:W-:Y:S05]  /*4860*/  @!P5 BRA `(.L_x_13438) ;  /* 0x000000200000d947 */ /* 0x000fea0003800000 */
[----:B------:R-:W-:-:S05]  /*4870*/  IADD3 R53, R139, R53, RZ ;  /* 0x000000358b357210 */ /* 0x000fca0007ffe0ff */
[----:B--2---:R2:W-:Y:S02]  /*4880*/  RED.E.ADD.F32.FTZ.RN.STRONG.GPU [R52.64], R55 ;  /* 0x000000373400798e */ /* 0x0045e4000c10e786 */
.L_x_13438:
[----:B------:R-:W-:Y:S05]  /*4890*/  BSYNC B0 ;  /* 0x0000000000007941 */ /* 0x000fea0003800000 */
.L_x_13437:
[----:B------:R-:W5:Y:S01]  /*48a0*/  SHFL.DOWN PT, R136, R135, 0x1, 0x1f ;  /* 0x08201f0087887f89 */ /* 0x000f6200000e0000 */
[----:B------:R-:W-:Y:S01]  /*48b0*/  ISETP.GT.AND P1, PT, R19, 0x1e, PT ;  /* 0x0000001e1300780c */ /* 0x000fe20003f24270 */
[----:B------:R-:W-:Y:S01]  /*48c0*/  FMUL.FTZ R113, R113, R109 ;  /* 0x0000006d71717220 */ /* 0x000fe20000410000 */
[----:B--2---:R-:W-:Y:S01]  /*48d0*/  MOV R53, R135 ;  /* 0x0000008700357202 */ /* 0x004fe20000000f00 */
[----:B------:R-:W2:Y:S01]  /*48e0*/  SHFL.DOWN PT, R139, R133, 0x1, 0x1f ;  /* 0x08201f00858b7f89 */ /* 0x000ea200000e0000 */
[----:B------:R-:W-:Y:S01]  /*48f0*/  MOV R54, R133 ;  /* 0x0000008500367202 */ /* 0x000fe20000000f00 */
[----:B------:R-:W-:Y:S01]  /*4900*/  BSSY B0, `(.L_x_13439) ;  /* 0x0000067000007945 */ /* 0x000fe20003800000 */
[----:B------:R-:W-:Y:S01]  /*4910*/  MOV R55, R132 ;  /* 0x0000008400377202 */ /* 0x000fe20000000f00 */
[----:B------:R-:W0:Y:S01]  /*4920*/  SHFL.DOWN PT, R138, R132, 0x1, 0x1f ;  /* 0x08201f00848a7f89 */ /* 0x000e2200000e0000 */
[----:B------:R-:W-:Y:S02]  /*4930*/  MOV R52, R134 ;  /* 0x0000008600347202 */ /* 0x000fe40000000f00 */
[----:B------:R-:W-:Y:S01]  /*4940*/  ISETP.NE.AND P2, PT, R19, RZ, PT ;  /* 0x000000ff1300720c */ /* 0x000fe20003f45270 */
[----:B------:R-:W3:Y:S01]  /*4950*/  SHFL.DOWN PT, R137, R134, 0x1, 0x1f ;  /* 0x08201f0086897f89 */ /* 0x000ee200000e0000 */
[----:B------:R-:W-:Y:S01]  /*4960*/  ISETP.NE.AND P3, PT, R10, RZ, PT ;  /* 0x000000ff0a00720c */ /* 0x000fe20003f65270 */
[----:B-----5:R-:W-:-:S02]  /*4970*/  @!P1 FADD.FTZ R53, R53, R136 ;  /* 0x0000008835359221 */ /* 0x020fc40000010000 */
[----:B--2---:R-:W-:-:S03]  /*4980*/  @!P1 FADD.FTZ R54, R54, R139 ;  /* 0x0000008b36369221 */ /* 0x004fc60000010000 */
[----:B------:R-:W2:Y:S01]  /*4990*/  SHFL.DOWN PT, R132, R53, 0x2, 0x1f ;  /* 0x08401f0035847f89 */ /* 0x000ea200000e0000 */
[----:B0-----:R-:W-:-:S03]  /*49a0*/  @!P1 FADD.FTZ R55, R55, R138 ;  /* 0x0000008a37379221 */ /* 0x001fc60000010000 */
[----:B------:R-:W0:Y:S01]  /*49b0*/  SHFL.DOWN PT, R135, R54, 0x2, 0x1f ;  /* 0x08401f0036877f89 */ /* 0x000e2200000e0000 */
[----:B---3--:R-:W-:-:S03]  /*49c0*/  @!P1 FADD.FTZ R52, R52, R137 ;  /* 0x0000008934349221 */ /* 0x008fc60000010000 */
[----:B------:R-:W3:Y:S01]  /*49d0*/  SHFL.DOWN PT, R134, R55, 0x2, 0x1f ;  /* 0x08401f0037867f89 */ /* 0x000ee200000e0000 */
[----:B------:R-:W-:-:S03]  /*49e0*/  ISETP.GT.AND P1, PT, R19, 0x1d, PT ;  /* 0x0000001d1300780c */ /* 0x000fc60003f24270 */
[----:B------:R-:W5:Y:S10]  /*49f0*/  SHFL.DOWN PT, R133, R52, 0x2, 0x1f ;  /* 0x08401f0034857f89 */ /* 0x000f7400000e0000 */
[----:B--2---:R-:W-:-:S02]  /*4a00*/  @!P1 FADD.FTZ R53, R53, R132 ;  /* 0x0000008435359221 */ /* 0x004fc40000010000 */
[----:B0-----:R-:W-:-:S03]  /*4a10*/  @!P1 FADD.FTZ R54, R54, R135 ;  /* 0x0000008736369221 */ /* 0x001fc60000010000 */
[----:B------:R-:W0:Y:S01]  /*4a20*/  SHFL.DOWN PT, R132, R53, 0x4, 0x1f ;  /* 0x08801f0035847f89 */ /* 0x000e2200000e0000 */
[----:B---3--:R-:W-:-:S03]  /*4a30*/  @!P1 FADD.FTZ R55, R55, R134 ;  /* 0x0000008637379221 */ /* 0x008fc60000010000 */
[----:B------:R-:W2:Y:S01]  /*4a40*/  SHFL.DOWN PT, R135, R54, 0x4, 0x1f ;  /* 0x08801f0036877f89 */ /* 0x000ea200000e0000 */
[----:B-----5:R-:W-:-:S03]  /*4a50*/  @!P1 FADD.FTZ R52, R52, R133 ;  /* 0x0000008534349221 */ /* 0x020fc60000010000 */
[----:B------:R-:W3:Y:S01]  /*4a60*/  SHFL.DOWN PT, R134, R55, 0x4, 0x1f ;  /* 0x08801f0037867f89 */ /* 0x000ee200000e0000 */
[----:B------:R-:W-:-:S03]  /*4a70*/  ISETP.GT.AND P1, PT, R19, 0x1b, PT ;  /* 0x0000001b1300780c */ /* 0x000fc60003f24270 */
[----:B------:R-:W5:Y:S10]  /*4a80*/  SHFL.DOWN PT, R133, R52, 0x4, 0x1f ;  /* 0x08801f0034857f89 */ /* 0x000f7400000e0000 */
[----:B0-----:R-:W-:-:S02]  /*4a90*/  @!P1 FADD.FTZ R53, R53, R132 ;  /* 0x0000008435359221 */ /* 0x001fc40000010000 */
[----:B--2---:R-:W-:-:S03]  /*4aa0*/  @!P1 FADD.FTZ R54, R54, R135 ;  /* 0x0000008736369221 */ /* 0x004fc60000010000 */
        /* <DEDUP_REMOVED lines=8> */
[-C--:B------:R-:W-:Y:S02]  /*4b30*/  FMUL.FTZ R132, R73, R126.reuse ;  /* 0x0000007e49847220 */ /* 0x080fe40000410000 */
[----:B--2---:R-:W-:Y:S02]  /*4b40*/  @!P1 FADD.FTZ R54, R54, R135 ;  /* 0x0000008736369221 */ /* 0x004fe40000010000 */
[----:B------:R-:W-:Y:S02]  /*4b50*/  FMUL.FTZ R73, R89, R127 ;  /* 0x0000007f59497220 */ /* 0x000fe40000410000 */
[----:B---3--:R-:W-:Y:S01]  /*4b60*/  @!P1 FADD.FTZ R55, R55, R134 ;  /* 0x0000008637379221 */ /* 0x008fe20000010000 */
[----:B------:R-:W-:Y:S01]  /*4b70*/  SHFL.DOWN PT, R139, R54, 0x10, 0x1f ;  /* 0x0a001f00368b7f89 */ /* 0x000fe200000e0000 */
[-C--:B------:R-:W-:Y:S02]  /*4b80*/  FFMA.FTZ R135, R88, R126.reuse, -R73 ;  /* 0x0000007e58877223 */ /* 0x080fe40000010849 */
[----:B-----5:R-:W-:Y:S01]  /*4b90*/  @!P1 FADD.FTZ R52, R52, R133 ;  /* 0x0000008534349221 */ /* 0x020fe20000010000 */
[----:B------:R-:W0:Y:S01]  /*4ba0*/  SHFL.DOWN PT, R134, R53, 0x10, 0x1f ;  /* 0x0a001f0035867f89 */ /* 0x000e2200000e0000 */
[----:B------:R-:W-:Y:S01]  /*4bb0*/  FMUL.FTZ R133, R89, R126 ;  /* 0x0000007e59857220 */ /* 0x000fe20000410000 */
[----:B------:R-:W-:Y:S01]  /*4bc0*/  ISETP.GT.AND P1, PT, R19, 0xf, PT ;  /* 0x0000000f1300780c */ /* 0x000fe20003f24270 */
[----:B------:R-:W-:Y:S01]  /*4bd0*/  FMUL.FTZ R73, R89, R111 ;  /* 0x0000006f59497220 */ /* 0x000fe20000410000 */
[----:B------:R-:W2:Y:S01]  /*4be0*/  SHFL.DOWN PT, R136, R55, 0x10, 0x1f ;  /* 0x0a001f0037887f89 */ /* 0x000ea200000e0000 */
[----:B------:R-:W-:-:S02]  /*4bf0*/  FFMA.FTZ R132, R75, R127, R132 ;  /* 0x0000007f4b847223 */ /* 0x000fc40000010084 */
[C---:B------:R-:W-:Y:S01]  /*4c00*/  FFMA.FTZ R126, R88.reuse, R127, R133 ;  /* 0x0000007f587e7223 */ /* 0x040fe20000010085 */
[----:B------:R-:W3:Y:S01]  /*4c10*/  SHFL.DOWN PT, R137, R52, 0x10, 0x1f ;  /* 0x0a001f0034897f89 */ /* 0x000ee200000e0000 */
[----:B------:R-:W-:Y:S02]  /*4c20*/  FFMA.FTZ R127, R88, R110, -R73 ;  /* 0x0000006e587f7223 */ /* 0x000fe40000010849 */
[C---:B------:R-:W-:Y:S02]  /*4c30*/  FMUL.FTZ R73, R89.reuse, R108 ;  /* 0x0000006c59497220 */ /* 0x040fe40000410000 */
[-C--:B------:R-:W-:Y:S02]  /*4c40*/  FMUL.FTZ R75, R89, R110.reuse ;  /* 0x0000006e594b7220 */ /* 0x080fe40000410000 */
[----:B------:R-:W-:Y:S02]  /*4c50*/  FMUL.FTZ R110, R72, R110 ;  /* 0x0000006e486e7220 */ /* 0x000fe40000410000 */
[----:B------:R-:W-:-:S02]  /*4c60*/  FFMA.FTZ R72, R88, R109, -R73 ;  /* 0x0000006d58487223 */ /* 0x000fc40000010849 */
[----:B------:R-:W-:Y:S02]  /*4c70*/  FMUL.FTZ R73, R89, R131 ;  /* 0x0000008359497220 */ /* 0x000fe40000410000 */
[----:B------:R-:W-:Y:S02]  /*4c80*/  FMUL.FTZ R107, R107, R72 ;  /* 0x000000486b6b7220 */ /* 0x000fe40000410000 */
[C---:B------:R-:W-:Y:S02]  /*4c90*/  FMUL.FTZ R109, R89.reuse, R109 ;  /* 0x0000006d596d7220 */ /* 0x040fe40000410000 */
[-C--:B------:R-:W-:Y:S02]  /*4ca0*/  FMUL.FTZ R89, R89, R130.reuse ;  /* 0x0000008259597220 */ /* 0x080fe40000410000 */
[-C--:B------:R-:W-:Y:S02]  /*4cb0*/  FMUL.FTZ R72, R59, R130.reuse ;  /* 0x000000823b487220 */ /* 0x080fe40000410000 */
[----:B------:R-:W-:-:S02]  /*4cc0*/  FFMA.FTZ R130, R88, R130, -R73 ;  /* 0x0000008258827223 */ /* 0x000fc40000010849 */
[----:B------:R-:W-:Y:S02]  /*4cd0*/  FMUL.FTZ R127, R124, R127 ;  /* 0x0000007f7c7f7220 */ /* 0x000fe40000410000 */
[----:B------:R-:W-:Y:S02]  /*4ce0*/  FMUL.FTZ R135, R128, R135 ;  /* 0x0000008780877220 */ /* 0x000fe40000410000 */
[C---:B------:R-:W-:Y:S02]  /*4cf0*/  FFMA.FTZ R124, R88.reuse, R111, R75 ;  /* 0x0000006f587c7223 */ /* 0x040fe4000001004b */
[C---:B------:R-:W-:Y:S02]  /*4d00*/  FFMA.FTZ R109, R88.reuse, R108, R109 ;  /* 0x0000006c586d7223 */ /* 0x040fe4000001006d */
[----:B------:R-:W-:Y:S02]  /*4d10*/  FFMA.FTZ R89, R88, R131, R89 ;  /* 0x0000008358597223 */ /* 0x000fe40000010059 */
[----:B------:R-:W-:-:S02]  /*4d20*/  FMUL.FTZ R130, R105, R130 ;  /* 0x0000008269827220 */ /* 0x000fc40000410000 */
[----:B0-----:R-:W-:Y:S02]  /*4d30*/  @!P1 FADD.FTZ R53, R53, R134 ;  /* 0x0000008635359221 */ /* 0x001fe40000010000 */
[----:B------:R-:W-:Y:S02]  /*4d40*/  @!P1 FADD.FTZ R54, R54, R139 ;  /* 0x0000008b36369221 */ /* 0x000fe40000010000 */
        /* <DEDUP_REMOVED lines=10> */
[-C--:B------:R-:W-:Y:S02]  /*4df0*/  FFMA.FTZ R51, R56, R132.reuse, R51 ;  /* 0x0000008438337223 */ /* 0x080fe40000010033 */
[----:B------:R-:W-:-:S02]  /*4e00*/  FFMA.FTZ R126, R39, R132, R126 ;  /* 0x00000084277e7223 */ /* 0x000fc4000001007e */
[----:B------:R-:W-:Y:S02]  /*4e10*/  FFMA.FTZ R59, R38, R111, R124 ;  /* 0x0000006f263b7223 */ /* 0x000fe4000001007c */
[-C--:B------:R-:W-:Y:S02]  /*4e20*/  FFMA.FTZ R56, R37, R108.reuse, R107 ;  /* 0x0000006c25387223 */ /* 0x080fe4000001006b */
        /* <DEDUP_REMOVED lines=20> */
.L_x_13440:
[----:B0-----:R-:W-:Y:S05]  /*4f70*/  BSYNC B0 ;  /* 0x0000000000007941 */ /* 0x001fea0003800000 */
.L_x_13439:
[----:B------:R-:W-:Y:S02]  /*4f80*/  IADD3 R119, R119, 0x1, RZ ;  /* 0x0000000177777810 */ /* 0x000fe40007ffe0ff */
[----:B------:R-:W-:-:S02]  /*4f90*/  IADD3 R117, P2, R117, 0x1, RZ ;  /* 0x0000000175757810 */ /* 0x000fc40007f5e0ff */
[----:B------:R-:W-:Y:S02]  /*4fa0*/  ISETP.GE.AND P1, PT, R119, c[0x0][0x16c], PT ;  /* 0x00005b0077007a0c */ /* 0x000fe40003f26270 */
[----:B------:R-:W-:-:S11]  /*4fb0*/  IADD3.X R114, RZ, R114, RZ, P2, !PT ;  /* 0x00000072ff727210 */ /* 0x000fd600017fe4ff */
[----:B------:R-:W-:Y:S01]  /*4fc0*/  @P1 CALL.REL.NOINC `(.L_x_13410) ;  /* 0x0000001000001944 */ /* 0x000fe20003c00000 */
[----:B------:R-:W-:Y:S05]  /*4fd0*/  BRA `(.L_x_13441) ;  /* 0xffffcf6000007947 */ /* 0x000fea000383ffff */
.L_x_13410:
[----:B------:R-:W-:Y:S01]  /*4fe0*/  BAR.SYNC.DEFER_BLOCKING 0x0 ;  /* 0x0000000000007b1d */ /* 0x000fe20000010000 */
[----:B------:R-:W-:Y:S01]  /*4ff0*/  ISETP.NE.AND P5, PT, R10, RZ, PT ;  /* 0x000000ff0a00720c */ /* 0x000fe20003fa5270 */
[----:B------:R-:W-:Y:S02]  /*5000*/  IMAD R38, R6, c[0x0][0x2d8], RZ ;  /* 0x0000b60006267a24 */ /* 0x000fe400078e02ff */
[----:B------:R-:W-:Y:S02]  /*5010*/  IMAD.WIDE.U32 R36, R5, c[0x0][0x2d8], RZ ;  /* 0x0000b60005247a25 */ /* 0x000fe400078e00ff */
[----:B------:R-:W-:Y:S02]  /*5020*/  BSSY B0, `(.L_x_13442) ;  /* 0x0000025000007945 */ /* 0x000fe40003800000 */
[----:B------:R-:W-:Y:S01]  /*5030*/  IMAD R41, R3, c[0x0][0x2e0], RZ ;  /* 0x0000b80003297a24 */ /* 0x000fe200078e02ff */
[----:B------:R0:W-:Y:S01]  /*5040*/  STS.128 [R19.X16], R48 ;  /* 0x0000003013007388 */ /* 0x0001e2000000cc00 */
[----:B------:R-:W-:-:S06]  /*5050*/  NOP ;  /* 0x0000000000007918 */ /* 0x000fcc0000000000 */
[----:B------:R-:W-:Y:S04]  /*5060*/  LDS R43, [R19.X4] ;  /* 0x00000000132b7984 */ /* 0x000fe80000004800 */
[----:B------:R-:W-:Y:S04]  /*5070*/  LDS R53, [R19.X4+0x80] ;  /* 0x0000800013357984 */ /* 0x000fe80000004800 */
[----:B------:R-:W-:Y:S01]  /*5080*/  LDS R55, [R19.X4+0x100] ;  /* 0x0001000013377984 */ /* 0x000fe20000004800 */
[----:B0-----:R-:W-:Y:S02]  /*5090*/  IMAD R49, R5, c[0x0][0x2dc], R38 ;  /* 0x0000b70005317a24 */ /* 0x001fe400078e0226 */
        /* <DEDUP_REMOVED lines=29> */
.L_x_13443:
[----:B------:R-:W-:Y:S05]  /*5270*/  BSYNC B0 ;  /* 0x0000000000007941 */ /* 0x000fea0003800000 */
.L_x_13442:
        /* <DEDUP_REMOVED lines=35> */
.L_x_13445:
[----:B------:R-:W-:Y:S05]  /*54b0*/  BSYNC B0 ;  /* 0x0000000000007941 */ /* 0x000fea0003800000 */
.L_x_13444:
        /* <DEDUP_REMOVED lines=10> */
[----:B------:R-:W-:Y:S02]  /*5560*/  ISETP.GE.AND P2, PT, R33, R53, PT ;  /* 0x000000352100720c */ /* 0x000fe40003f46270 */
[----:B------:R-:W-:Y:S02]  /*5570*/  IADD3.X R70, R70, R39, R37, P3, !PT ;  /* 0x0000002746467210 */ /* 0x000fe40001ffe425 */
[----:B------:R-:W-:Y:S02]  /*5580*/  IADD3.X R37, R69, c[0x0][0x344], RZ, P4, !PT ;  /* 0x0000d10045257a10 */ /* 0x000fe400027fe4ff */
[----:B------:R-:W-:Y:S02]  /*5590*/  ISETP.GT.AND P4, PT, R65, 0x1, PT ;  /* 0x000000014100780c */ /* 0x000fe40003f84270 */
[----:B------:R-:W-:-:S02]  /*55a0*/  LEA R36, P3, R68, R36, 0x2 ;  /* 0x0000002444247211 */ /* 0x000fc400078610ff */
[----:B------:R-:W-:Y:S02]  /*55b0*/  IADD3 R20, R20, 0x1, RZ ;  /* 0x0000000114147810 */ /* 0x000fe40007ffe0ff */
        /* <DEDUP_REMOVED lines=14> */
.L_x_13404:
[----:B------:R-:W-:Y:S02]  /*56a0*/  ISETP.NE.U32.AND P0, PT, RZ, c[0x0][0x328], PT ;  /* 0x0000ca00ff007a0c */ /* 0x000fe40003f05070 */
[----:B------:R-:W-:Y:S02]  /*56b0*/  ISETP.NE.U32.AND P2, PT, RZ, c[0x0][0x348], PT ;  /* 0x0000d200ff007a0c */ /* 0x000fe40003f45070 */
[----:B------:R-:W-:Y:S02]  /*56c0*/  ISETP.NE.AND.EX P1, PT, RZ, c[0x0][0x32c], PT, P0 ;  /* 0x0000cb00ff007a0c */ /* 0x000fe40003f25300 */
[----:B------:R-:W-:-:S11]  /*56d0*/  ISETP.NE.AND.EX P0, PT, RZ, c[0x0][0x34c], PT, P2 ;  /* 0x0000d300ff007a0c */ /* 0x000fd60003f05320 */
[----:B------:R-:W-:Y:S05]  /*56e0*/  @!P1 BRA `(.L_x_13447) ;  /* 0x0000014000009947 */ /* 0x000fea0003800000 */
[----:B------:R-:W3:Y:S01]  /*56f0*/  SHFL.DOWN P1, R5, R8, 0x1, 0x1f ;  /* 0x08201f0008057f89 */ /* 0x000ee20000020000 */
[----:B------:R-:W-:Y:S03]  /*5700*/  BSSY B0, `(.L_x_13447) ;  /* 0x0000012000007945 */ /* 0x000fe60003800000 */
[----:B------:R-:W0:Y:S01]  /*5710*/  S2R R6, SR_LANEID ;  /* 0x0000000000067919 */ /* 0x000e220000000000 */
[----:B---3--:R-:W-:Y:S01]  /*5720*/  @P1 FADD R5, R5, R8 ;  /* 0x0000000805051221 */ /* 0x008fe20000000000 */
[----:B0-----:R-:W-:-:S04]  /*5730*/  ISETP.NE.AND P2, PT, R6, RZ, PT ;  /* 0x000000ff0600720c */ /* 0x001fc80003f45270 */
[----:B-----5:R-:W0:Y:S04]  /*5740*/  SHFL.DOWN P1, R2, R5, 0x2, 0x1f ;  /* 0x08401f0005027f89 */ /* 0x020e280000020000 */
        /* <DEDUP_REMOVED lines=13> */
.L_x_13448:
[----:B0-----:R-:W-:Y:S05]  /*5820*/  BSYNC B0 ;  /* 0x0000000000007941 */ /* 0x001fea0003800000 */
.L_x_13447:
[----:B------:R-:W-:Y:S01]  /*5830*/  BSSY B0, `(.L_x_13449) ;  /* 0x0000018000007945 */ /* 0x000fe20003800000 */
[----:B------:R-:W-:Y:S05]  /*5840*/  @!P0 BRA `(.L_x_13450) ;  /* 0x0000015000008947 */ /* 0x000fea0003800000 */
[----:B------:R-:W-:Y:S06]  /*5850*/  BAR.SYNC.DEFER_BLOCKING 0x0 ;  /* 0x0000000000007b1d */ /* 0x000fec0000010000 */
[----:B-----5:R-:W3:Y:S04]  /*5860*/  SHFL.DOWN P0, R2, R9, 0x1, 0x1f ;  /* 0x08201f0009027f89 */ /* 0x020ee80000000000 */
[----:B------:R-:W0:Y:S04]  /*5870*/  S2R R8, SR_LANEID ;  /* 0x0000000000087919 */ /* 0x000e280000000000 */
[----:B------:R-:W2:Y:S01]  /*5880*/  S2R R15, SR_TID.X ;  /* 0x00000000000f7919 */ /* 0x000ea20000002100 */
        /* <DEDUP_REMOVED lines=17> */
.L_x_13450:
[----:B------:R-:W3:Y:S02]  /*59a0*/  S2R R15, SR_TID.X ;  /* 0x00000000000f7919 */ /* 0x000ee40000002100 */
.L_x_13451:
[----:B0-----:R-:W-:Y:S05]  /*59b0*/  BSYNC B0 ;  /* 0x0000000000007941 */ /* 0x001fea0003800000 */
.L_x_13449:
[----:B---3--:R-:W-:-:S13]  /*59c0*/  ISETP.GE.AND P0, PT, R15, c[0x0][0x16c], PT ;  /* 0x00005b000f007a0c */ /* 0x008fda0003f06270 */
[----:B------:R-:W-:Y:S05]  /*59d0*/  @P0 EXIT ;  /* 0x000000000000094d */ /* 0x000fea0003800000 */
[C---:B------:R-:W-:Y:S02]  /*59e0*/  IMAD R5, R3.reuse, c[0x0][0x2c8], RZ ;  /* 0x0000b20003057a24 */ /* 0x040fe400078e02ff */
[----:B------:R-:W-:Y:S02]  /*59f0*/  IMAD R3, R3, c[0x0][0x288], RZ ;  /* 0x0000a20003037a24 */ /* 0x000fe400078e02ff */
[----:B------:R-:W-:-:S04]  /*5a00*/  IMAD.WIDE.U32 R6, R0, c[0x0][0x2c8], RZ ;  /* 0x0000b20000067a25 */ /* 0x000fc800078e00ff */
[C---:B------:R-:W-:Y:S02]  /*5a10*/  IMAD R5, R0.reuse, c[0x0][0x2cc], R5 ;  /* 0x0000b30000057a24 */ /* 0x040fe400078e0205 */
[C---:B------:R-:W-:Y:S02]  /*5a20*/  IMAD R3, R0.reuse, c[0x0][0x28c], R3 ;  /* 0x0000a30000037a24 */ /* 0x040fe400078e0203 */
[----:B------:R-:W-:Y:S01]  /*5a30*/  IMAD.WIDE.U32 R8, R0, c[0x0][0x288], RZ ;  /* 0x0000a20000087a25 */ /* 0x000fe200078e00ff */
[----:B-1----:R-:W-:-:S04]  /*5a40*/  IADD3 R23, R7, R5, RZ ;  /* 0x0000000507177210 */ /* 0x002fc80007ffe0ff */
[----:B------:R-:W-:Y:S02]  /*5a50*/  IADD3 R21, R9, R3, RZ ;  /* 0x0000000309157210 */ /* 0x000fe40007ffe0ff */
.L_x_13452:
[----:B0-----:R-:W0:Y:S01]  /*5a60*/  LDS.64 R16, [R15.X8+0x2d90] ;  /* 0x002d90000f107984 */ /* 0x001e220000008a00 */
[----:B------:R-:W-:Y:S01]  /*5a70*/  SHF.R.S32.HI R0, RZ, 0x1f, R15 ;  /* 0x0000001fff007819 */ /* 0x000fe2000001140f */
[----:B------:R-:W-:Y:S01]  /*5a80*/  YIELD ;  /* 0x0000000000007946 */ /* 0x000fe20003800000 */
[----:B-----5:R-:W-:Y:S01]  /*5a90*/  MOV R2, R8 ;  /* 0x0000000800027202 */ /* 0x020fe20000000f00 */
        /* <DEDUP_REMOVED lines=24> */
.L_x_13453:
        /* <DEDUP_REMOVED lines=14> */
.L_x_14764:


//--------------------- .text._Z25selective_scan_bwd_kernelI32Selective_Scan_bwd_kernel_traitsILi32ELi4ELb0ELb1ELb0ELb1ELb0EfN3c107complexIfEEEEv12SSMParamsBwd --------------------------
	.section	.text._Z25selective_scan_bwd_kernelI32Selective_Scan_bwd_kernel_traitsILi32ELi4ELb0ELb1ELb0ELb1ELb0EfN3c107complexIfEEEEv12SSMParamsBwd,"ax",@progbits
	.sectioninfo	@"SHI_REGISTERS=152"
	.align	128
        .global         _Z25selective_scan_bwd_kernelI32Selective_Scan_bwd_kernel_traitsILi32ELi4ELb0ELb1ELb0ELb1ELb0EfN3c107complexIfEEEEv12SSMParamsBwd
        .type           _Z25selective_scan_bwd_kernelI32Selective_Scan_bwd_kernel_traitsILi32ELi4ELb0ELb1ELb0ELb1ELb0EfN3c107complexIfEEEEv12SSMParamsBwd,@function
        .size           _Z25selective_scan_bwd_kernelI32Selective_Scan_bwd_kernel_traitsILi32ELi4ELb0ELb1ELb0ELb1ELb0EfN3c107complexIfEEEEv12SSMParamsBwd,(.L_x_14765 - _Z25selective_scan_bwd_kernelI32Selective_Scan_bwd_kernel_traitsILi32ELi4ELb0ELb1ELb0ELb1ELb0EfN3c107complexIfEEEEv12SSMParamsBwd)
        .other          _Z25selective_scan_bwd_kernelI32Selective_Scan_bwd_kernel_traitsILi32ELi4ELb0ELb1ELb0ELb1ELb0EfN3c107complexIfEEEEv12SSMParamsBwd,@"STO_CUDA_ENTRY STV_DEFAULT"
_Z25selective_scan_bwd_kernelI32Selective_Scan_bwd_kernel_traitsILi32ELi4ELb0ELb1ELb0ELb1ELb0EfN3c107complexIfEEEEv12SSMParamsBwd:
.text._Z25selective_scan_bwd_kernelI32Selective_Scan_bwd_kernel_traitsILi32ELi4ELb0ELb1ELb0ELb1ELb0EfN3c107complexIfEEEEv12SSMParamsBwd:
        /* <DEDUP_REMOVED lines=25> */
[C---:B------:R-:W-:Y:S01]  /*0190*/  IMAD R9, R70.reuse, c[0x0][0x1e0], RZ ;  /* 0x0000780046097a24 */ /* 0x040fe200078e02ff */
[----:B0-----:R-:W-:Y:S01]  /*01a0*/  IABS R2, R77 ;  /* 0x0000004d00027213 */ /* 0x001fe20000000000 */
[----:B------:R-:W-:Y:S01]  /*01b0*/  IMAD R15, R70, c[0x0][0x190], RZ ;  /* 0x00006400460f7a24 */ /* 0x000fe200078e02ff */
[----:B-1----:R-:W-:Y:S01]  /*01c0*/  HFMA2.MMA R6, -RZ, RZ, 0, 0 ;  /* 0x00000000ff067435 */ /* 0x002fe200000001ff */
[----:B------:R-:W-:Y:S01]  /*01d0*/  IMAD R9, R72, c[0x0][0x1e4], R9 ;  /* 0x0000790048097a24 */ /* 0x000fe200078e0209 */
[----:B------:R-:W-:Y:S01]  /*01e0*/  CS2R R22, SRZ ;  /* 0x0000000000167805 */ /* 0x000fe2000001ff00 */
[----:B--2---:R-:W-:Y:S01]  /*01f0*/  IMAD R5, R70, c[0x0][0x1d0], RZ ;  /* 0x0000740046057a24 */ /* 0x004fe200078e02ff */
[----:B------:R-:W-:Y:S01]  /*0200*/  HFMA2.MMA R73, -RZ, RZ, 0, 0 ;  /* 0x00000000ff497435 */ /* 0x000fe200000001ff */
[----:B------:R-:W-:Y:S01]  /*0210*/  IMAD R12, R77, c[0x0][0x284], R12 ;  /* 0x0000a1004d0c7a24 */ /* 0x000fe200078e020c */
[----:B------:R-:W-:Y:S01]  /*0220*/  MOV R71, RZ ;  /* 0x000000ff00477202 */ /* 0x000fe20000000f00 */
[----:B------:R-:W-:Y:S01]  /*0230*/  IMAD R15, R72, c[0x0][0x194], R15 ;  /* 0x00006500480f7a24 */ /* 0x000fe200078e020f */
[----:B---3--:R-:W-:-:S05]  /*0240*/  IADD3 R8, RZ, -R7, RZ ;  /* 0x80000007ff087210 */ /* 0x008fca0007ffe0ff */
        /* <DEDUP_REMOVED lines=30> */
[----:B------:R-:W-:Y:S01]  /*0430*/  IMAD R0, R76, c[0x0][0x1e8], RZ ;  /* 0x00007a004c007a24 */ /* 0x000fe200078e02ff */
[----:B------:R-:W-:Y:S01]  /*0440*/  @P0 IADD3 R68, R68, 0x1, RZ ;  /* 0x0000000144440810 */ /* 0x000fe20007ffe0ff */
[C---:B------:R-:W-:Y:S01]  /*0450*/  IMAD.WIDE.U32 R2, R77.reuse, c[0x0][0x1e8], R4 ;  /* 0x00007a004d027a25 */ /* 0x040fe200078e0004 */
[----:B------:R-:W-:Y:S02]  /*0460*/  ISETP.GE.AND P3, PT, R14, 0x1, PT ;  /* 0x000000010e00780c */ /* 0x000fe40003f66270 */
[----:B------:R-:W-:Y:S01]  /*0470*/  @!P2 IADD3 R68, -R68, RZ, RZ ;  /* 0x000000ff4444a210 */ /* 0x000fe20007ffe1ff */
[----:B------:R-:W-:Y:S01]  /*0480*/  IMAD.WIDE.U32 R4, R77, c[0x0][0x280], R6 ;  /* 0x0000a0004d047a25 */ /* 0x000fe200078e0006 */
[----:B------:R-:W-:-:S02]  /*0490*/  IADD3 R6, P0, R11, R2, RZ ;  /* 0x000000020b067210 */ /* 0x000fc40007f1e0ff */
[----:B------:R-:W-:Y:S01]  /*04a0*/  @!P1 LOP3.LUT R68, RZ, c[0x0][0x178], RZ, 0x33, !PT ;  /* 0x00005e00ff449a12 */ /* 0x000fe200078e33ff */
[----:B------:R-:W-:Y:S01]  /*04b0*/  IMAD R0, R77, c[0x0][0x1ec], R0 ;  /* 0x00007b004d007a24 */ /* 0x000fe200078e0200 */
[----:B------:R-:W-:Y:S02]  /*04c0*/  IADD3 R11, P2, R11, R4, RZ ;  /* 0x000000040b0b7210 */ /* 0x000fe40007f5e0ff */
[----:B------:R-:W-:Y:S01]  /*04d0*/  LEA R2, P1, R6, c[0x0][0x248], 0x2 ;  /* 0x0000920006027a11 */ /* 0x000fe200078210ff */
[----:B------:R-:W-:Y:S01]  /*04e0*/  IMAD.WIDE.U32 R8, R68, c[0x0][0x1a8], R8 ;  /* 0x00006a0044087a25 */ /* 0x000fe200078e0008 */
[----:B------:R-:W-:Y:S02]  /*04f0*/  IADD3.X R3, R13, R3, R0, P0, !PT ;  /* 0x000000030d037210 */ /* 0x000fe400007fe400 */
[----:B------:R-:W-:Y:S02]  /*0500*/  LEA R66, P0, R67, c[0x0][0x240], 0x2 ;  /* 0x0000900043427a11 */ /* 0x000fe400078010ff */
[----:B------:R-:W-:-:S02]  /*0510*/  IADD3.X R4, R13, R5, R12, P2, !PT ;  /* 0x000000050d047210 */ /* 0x000fc400017fe40c */
[----:B------:R-:W-:Y:S02]  /*0520*/  LEA.HI.X R67, R67, c[0x0][0x244], R10, 0x2, P0 ;  /* 0x0000910043437a11 */ /* 0x000fe400000f140a */
[----:B------:R-:W-:Y:S02]  /*0530*/  ISETP.NE.U32.AND P0, PT, RZ, c[0x0][0x260], PT ;  /* 0x00009800ff007a0c */ /* 0x000fe40003f05070 */
[----:B------:R-:W-:Y:S02]  /*0540*/  SHF.R.S32.HI R0, RZ, 0x1f, R68 ;  /* 0x0000001fff007819 */ /* 0x000fe40000011444 */
[----:B------:R-:W-:Y:S02]  /*0550*/  ISETP.NE.AND.EX P0, PT, RZ, c[0x0][0x264], PT, P0 ;  /* 0x00009900ff007a0c */ /* 0x000fe40003f05300 */
[----:B------:R-:W-:Y:S01]  /*0560*/  LEA.HI.X R5, R6, c[0x0][0x24c], R3, 0x2, P1 ;  /* 0x0000930006057a11 */ /* 0x000fe200008f1403 */
[----:B------:R-:W-:Y:S01]  /*0570*/  IMAD R7, R0, c[0x0][0x1a8], RZ ;  /* 0x00006a0000077a24 */ /* 0x000fe200078e02ff */
[----:B------:R-:W-:-:S02]  /*0580*/  ISETP.NE.U32.AND P1, PT, RZ, c[0x0][0x328], PT ;  /* 0x0000ca00ff007a0c */ /* 0x000fc40003f25070 */
[----:B------:R-:W-:Y:S01]  /*0590*/  ISETP.NE.U32.AND P2, PT, RZ, c[0x0][0x348], PT ;  /* 0x0000d200ff007a0c */ /* 0x000fe20003f45070 */
[----:B------:R-:W-:Y:S01]  /*05a0*/  IMAD R7, R68, c[0x0][0x1ac], R7 ;  /* 0x00006b0044077a24 */ /* 0x000fe200078e0207 */
[----:B------:R-:W-:Y:S02]  /*05b0*/  ISETP.NE.AND.EX P1, PT, RZ, c[0x0][0x32c], PT, P1 ;  /* 0x0000cb00ff007a0c */ /* 0x000fe40003f25310 */
[----:B------:R-:W-:Y:S02]  /*05c0*/  ISETP.NE.AND.EX P2, PT, RZ, c[0x0][0x34c], PT, P2 ;  /* 0x0000d300ff007a0c */ /* 0x000fe40003f45320 */
[----:B------:R-:W-:Y:S01]  /*05d0*/  LEA R3, R14, 0xffffff00, 0x8 ;  /* 0xffffff000e037811 */ /* 0x000fe200078e40ff */
[----:B------:R-:W-:Y:S01]  /*05e0*/  @P0 IMAD R0, R72, c[0x0][0x164], R77 ;  /* 0x0000590048000a24 */ /* 0x000fe200078e024d */
[----:B------:R-:W-:Y:S02]  /*05f0*/  LEA R64, P4, R11, c[0x0][0x308], 0x2 ;  /* 0x0000c2000b407a11 */ /* 0x000fe400078810ff */
[----:B------:R-:W-:Y:S01]  /*0600*/  IADD3 R62, P5, R3, R8, RZ ;  /* 0x00000008033e7210 */ /* 0x000fe20007fbe0ff */
[----:B------:R-:W-:Y:S01]  /*0610*/  @P0 IMAD R0, R0, c[0x0][0x174], RZ ;  /* 0x00005d0000000a24 */ /* 0x000fe200078e02ff */
[----:B------:R-:W-:-:S02]  /*0620*/  IADD3 R8, R9, R7, RZ ;  /* 0x0000000709087210 */ /* 0x000fc40007ffe0ff */
[----:B------:R-:W-:Y:S01]  /*0630*/  @P0 MOV R27, 0x10 ;  /* 0x00000010001b0802 */ /* 0x000fe20000000f00 */
[----:B------:R-:W-:Y:S01]  /*0640*/  @P0 IMAD R0, R0, c[0x0][0x16c], RZ ;  /* 0x00005b0000000a24 */ /* 0x000fe200078e02ff */
        /* <DEDUP_REMOVED lines=15> */
[----:B------:R-:W-:-:S02]  /*0740*/  MOV R71, RZ ;  /* 0x000000ff00477202 */ /* 0x000fc40000000f00 */
[----:B------:R-:W-:Y:S02]  /*0750*/  MOV R60, RZ ;  /* 0x000000ff003c7202 */ /* 0x000fe40000000f00 */
[----:B------:R-:W-:Y:S02]  /*0760*/  MOV R73, RZ ;  /* 0x000000ff00497202 */ /* 0x000fe40000000f00 */
[C---:B0-----:R-:W-:Y:S02]  /*0770*/  SHF.L.U32 R0, R69.reuse, 0x2, RZ ;  /* 0x0000000245007819 */ /* 0x041fe400000006ff */
[C---:B------:R-:W-:Y:S02]  /*0780*/  IADD3 R58, R69.reuse, 0x40, RZ ;  /* 0x00000040453a7810 */ /* 0x040fe40007ffe0ff */
[----:B------:R-:W-:Y:S02]  /*0790*/  LOP3.LUT R0, R0, 0xffffff80, RZ, 0xc0, !PT ;  /* 0xffffff8000007812 */ /* 0x000fe400078ec0ff */
[----:B------:R-:W-:-:S02]  /*07a0*/  IADD3 R2, R69, 0x60, RZ ;  /* 0x0000006045027810 */ /* 0x000fc40007ffe0ff */
[----:B------:R-:W-:Y:S02]  /*07b0*/  LOP3.LUT R59, R0, 0x1f, R69, 0xf8, !PT ;  /* 0x0000001f003b7812 */ /* 0x000fe400078ef845 */
[C---:B------:R-:W-:Y:S02]  /*07c0*/  IADD3 R56, R69.reuse, 0x80, RZ ;  /* 0x0000008045387810 */ /* 0x040fe40007ffe0ff */
[C---:B------:R-:W-:Y:S02]  /*07d0*/  IADD3 R4, R69.reuse, 0xa0, RZ ;  /* 0x000000a045047810 */ /* 0x040fe40007ffe0ff */
[C---:B------:R-:W-:Y:S02]  /*07e0*/  IADD3 R54, R69.reuse, 0xc0, RZ ;  /* 0x000000c045367810 */ /* 0x040fe40007ffe0ff */
[C---:B------:R-:W-:Y:S02]  /*07f0*/  IADD3 R6, R69.reuse, 0xe0, RZ ;  /* 0x000000e045067810 */ /* 0x040fe40007ffe0ff */
[----:B------:R-:W-:-:S02]  /*0800*/  SHF.L.U32 R100, R69, 0x3, RZ ;  /* 0x0000000345647819 */ /* 0x000fc400000006ff */
[----:B------:R-:W-:Y:S02]  /*0810*/  IADD3 R20, R0, R59, RZ ;  /* 0x0000003b00147210 */ /* 0x000fe40007ffe0ff */
[----:B------:R-:W-:Y:S02]  /*0820*/  LOP3.LUT R101, R69, 0x1f, RZ, 0xc0, !PT ;  /* 0x0000001f45657812 */ /* 0x000fe400078ec0ff */
[-C--:B------:R-:W-:Y:S02]  /*0830*/  LEA.HI.SX32 R58, R58, R69.reuse, 0x1b ;  /* 0x000000453a3a7211 */ /* 0x080fe400078fdaff */
[-C--:B------:R-:W-:Y:S02]  /*0840*/  LEA.HI.SX32 R57, R2, R69.reuse, 0x1b ;  /* 0x0000004502397211 */ /* 0x080fe400078fdaff */
[-C--:B------:R-:W-:Y:S02]  /*0850*/  LEA.HI.SX32 R56, R56, R69.reuse, 0x1b ;  /* 0x0000004538387211 */ /* 0x080fe400078fdaff */
[----:B------:R-:W-:-:S02]  /*0860*/  LEA.HI.SX32 R55, R4, R69, 0x1b ;  /* 0x0000004504377211 */ /* 0x000fc400078fdaff */
[-C--:B------:R-:W-:Y:S02]  /*0870*/  LEA.HI.SX32 R54, R54, R69.reuse, 0x1b ;  /* 0x0000004536367211 */ /* 0x080fe400078fdaff */
        /* <DEDUP_REMOVED lines=10> */
.L_x_13499:
[----:B------:R-:W-:Y:S01]  /*0920*/  IADD3 R99, -R60, c[0x0][0x174], RZ ;  /* 0x00005d003c637a10 */ /* 0x000fe20007ffe1ff */
[----:B------:R-:W-:Y:S01]  /*0930*/  BAR.SYNC.DEFER_BLOCKING 0x0 ;  /* 0x0000000000007b1d */ /* 0x000fe20000010000 */
[----:B0-----:R-:W-:Y:S01]  /*0940*/  LOP3.LUT R5, R59, 0x20, RZ, 0xfc, !PT ;  /* 0x000000203b057812 */ /* 0x001fe200078efcff */
[----:B------:R-:W-:Y:S01]  /*0950*/  HFMA2.MMA R4, -RZ, RZ, 0, 0 ;  /* 0x00000000ff047435 */ /* 0x000fe200000001ff */
[----:B------:R-:W-:Y:S01]  /*0960*/  LEA R44, R99, 0xffffff80, 0x7 ;  /* 0xffffff80632c7811 */ /* 0x000fe200078e38ff */
[----:B------:R-:W-:Y:S01]  /*0970*/  HFMA2.MMA R6, -RZ, RZ, 0, 0 ;  /* 0x00000000ff067435 */ /* 0x000fe200000001ff */
[C---:B------:R-:W-:Y:S01]  /*0980*/  LOP3.LUT R7, R59.reuse, 0x40, RZ, 0xfc, !PT ;  /* 0x000000403b077812 */ /* 0x040fe200078efcff */
[----:B------:R-:W-:Y:S01]  /*0990*/  IMAD.WIDE R2, R59, 0x4, R66 ;  /* 0x000000043b027825 */ /* 0x000fe200078e0242 */
[----:B------:R-:W-:-:S02]  /*09a0*/  IADD3 R0, -R44, c[0x0][0x168], RZ ;  /* 0x00005a002c007a10 */ /* 0x000fc40007ffe1ff */
[C---:B------:R-:W-:Y:S02]  /*09b0*/  LOP3.LUT R9, R59.reuse, 0x60, RZ, 0xfc, !PT ;  /* 0x000000603b097812 */ /* 0x040fe400078efcff */
[-C--:B------:R-:W-:Y:S02]  /*09c0*/  ISETP.GE.AND P0, PT, R59, R0.reuse, PT ;  /* 0x000000003b00720c */ /* 0x080fe40003f06270 */
[-C--:B------:R-:W-:Y:S02]  /*09d0*/  ISETP.GE.AND P1, PT, R5, R0.reuse, PT ;  /* 0x000000000500720c */ /* 0x080fe40003f26270 */
[-C--:B------:R-:W-:Y:S02]  /*09e0*/  ISETP.GE.AND P2, PT, R7, R0.reuse, PT ;  /* 0x000000000700720c */ /* 0x080fe40003f46270 */
[----:B------:R-:W-:Y:S02]  /*09f0*/  ISETP.GE.AND P3, PT, R9, R0, PT ;  /* 0x000000000900720c */ /* 0x000fe40003f66270 */
[----:B------:R-:W-:-:S02]  /*0a00*/  MOV R14, RZ ;  /* 0x000000ff000e7202 */ /* 0x000fc40000000f00 */
[----:B------:R-:W-:-:S03]  /*0a10*/  MOV R18, RZ ;  /* 0x000000ff00127202 */ /* 0x000fc60000000f00 */
        /* <DEDUP_REMOVED lines=14> */
[----:B------:R-:W-:-:S04]  /*0b00*/  @!P0 IMAD.WIDE R8, R59, 0x4, R2 ;  /* 0x000000043b088825 */ /* 0x000fc800078e0202 */
[----:B------:R-:W-:-:S04]  /*0b10*/  @!P1 IMAD.WIDE R10, R59, 0x4, R2 ;  /* 0x000000043b0a9825 */ /* 0x000fc800078e0202 */
[----:B------:R-:W-:Y:S01]  /*0b20*/  @!P2 IMAD.WIDE R12, R59, 0x4, R2 ;  /* 0x000000043b0ca825 */ /* 0x000fe200078e0202 */
[----:B--2---:R-:W-:Y:S04]  /*0b30*/  STS [R61.X4], R4 ;  /* 0x000000043d007388 */ /* 0x004fe80000004800 */
[----:B---3--:R0:W-:Y:S04]  /*0b40*/  STS [R61.X4+0x80], R14 ;  /* 0x0000800e3d007388 */ /* 0x0081e80000004800 */
[----:B----4-:R-:W-:Y:S04]  /*0b50*/  STS [R61.X4+0x100], R6 ;  /* 0x000100063d007388 */ /* 0x010fe80000004800 */
[----:B------:R-:W-:Y:S01]  /*0b60*/  STS [R61.X4+0x180], R18 ;  /* 0x000180123d007388 */ /* 0x000fe20000004800 */
[----:B------:R-:W-:-:S06]  /*0b70*/  NOP ;  /* 0x0000000000007918 */ /* 0x000fcc0000000000 */
[----:B------:R-:W-:Y:S01]  /*0b80*/  LDS.128 R4, [R61.X16] ;  /* 0x000000003d047984 */ /* 0x000fe2000000cc00 */
[----:B0-----:R-:W-:-:S03]  /*0b90*/  @!P3 IMAD.WIDE R14, R59, 0x4, R2 ;  /* 0x000000043b0eb825 */ /* 0x001fc600078e0202 */
[----:B------:R-:W-:Y:S06]  /*0ba0*/  BAR.SYNC.DEFER_BLOCKING 0x0 ;  /* 0x0000000000007b1d */ /* 0x000fec0000010000 */
[----:B------:R-:W2:Y:S04]  /*0bb0*/  @!P0 LDG.E R16, [R8.64] ;  /* 0x0000000608108981 */ /* 0x000ea8000c1e1900 */
[----:B------:R-:W3:Y:S04]  /*0bc0*/  @!P1 LDG.E R30, [R10.64+0x80] ;  /* 0x000080060a1e9981 */ /* 0x000ee8000c1e1900 */
[----:B------:R0:W4:Y:S04]  /*0bd0*/  @!P2 LDG.E R28, [R12.64+0x100] ;  /* 0x000100060c1ca981 */ /* 0x000128000c1e1900 */
[----:B------:R-:W4:Y:S01]  /*0be0*/  @!P3 LDG.E R34, [R14.64+0x180] ;  /* 0x000180060e22b981 */ /* 0x000f22000c1e1900 */
[----:B------:R-:W-:Y:S01]  /*0bf0*/  HFMA2.MMA R32, -RZ, RZ, 0, 0 ;  /* 0x00000000ff207435 */ /* 0x000fe200000001ff */
[----:B------:R-:W-:Y:S01]  /*0c00*/  MOV R36, RZ ;  /* 0x000000ff00247202 */ /* 0x000fe20000000f00 */
[----:B------:R-:W-:Y:S01]  /*0c10*/  HFMA2.MMA R38, -RZ, RZ, 0, 0 ;  /* 0x00000000ff267435 */ /* 0x000fe200000001ff */
[----:B------:R-:W-:Y:S01]  /*0c20*/  MOV R40, RZ ;  /* 0x000000ff00287202 */ /* 0x000fe20000000f00 */
[----:B0-----:R-:W-:Y:S01]  /*0c30*/  IMAD.WIDE R12, R59, 0x4, R64 ;  /* 0x000000043b0c7825 */ /* 0x001fe200078e0240 */
        /* <DEDUP_REMOVED lines=59> */
.L_x_13456:
[----:B------:R-:W-:Y:S05]  /*0ff0*/  BSYNC B0 ;  /* 0x0000000000007941 */ /* 0x000fea0003800000 */
.L_x_13455:
        /* <DEDUP_REMOVED lines=33> */
.L_x_13458:
[----:B------:R-:W-:Y:S05]  /*1210*/  BSYNC B0 ;  /* 0x0000000000007941 */ /* 0x000fea0003800000 */
.L_x_13457:
        /* <DEDUP_REMOVED lines=33> */
.L_x_13460:
[----:B------:R-:W-:Y:S05]  /*1430*/  BSYNC B0 ;  /* 0x0000000000007941 */ /* 0x000fea0003800000 */
.L_x_13459:
        /* <DEDUP_REMOVED lines=33> */
.L_x_13462:
[----:B------:R-:W-:Y:S05]  /*1650*/  BSYNC B0 ;  /* 0x0000000000007941 */ /* 0x000fea0003800000 */
.L_x_13461:
[----:B------:R-:W-:Y:S01]  /*1660*/  BAR.SYNC.DEFER_BLOCKING 0x0 ;  /* 0x0000000000007b1d */ /* 0x000fe20000010000 */
[----:B------:R-:W-:Y:S01]  /*1670*/  ISETP.GE.AND P0, PT, R13, 0x1, PT ;  /* 0x000000010d00780c */ /* 0x000fe20003f06270 */
[----:B-1----:R-:W-:Y:S01]  /*1680*/  FFMA.FTZ R8, R4, R16, R73 ;  /* 0x0000001004087223 */ /* 0x002fe20000010049 */
[----:B------:R-:W-:Y:S01]  /*1690*/  HFMA2.MMA R88, -RZ, RZ, 0, 0 ;  /* 0x00000000ff587435 */ /* 0x000fe200000001ff */
[----:B------:R-:W-:Y:S01]  /*16a0*/  CS2R R10, SRZ ;  /* 0x00000000000a7805 */ /* 0x000fe2000001ff00 */
[----:B------:R-:W-:Y:S02]  /*16b0*/  FMUL.FTZ R12, R16, R75 ;  /* 0x0000004b100c7220 */ /* 0x000fe40000410000 */
        /* <DEDUP_REMOVED lines=9> */
[----:B------:R-:W-:Y:S01]  /*1750*/  FADD.FTZ R91, R16, R16 ;  /* 0x00000010105b7221 */ /* 0x000fe20000010000 */
[----:B------:R-:W-:Y:S01]  /*1760*/  MOV R11, c[0x0][0x298] ;  /* 0x0000a600000b7a02 */ /* 0x000fe20000000f00 */
[----:B------:R-:W-:Y:S01]  /*1770*/  FADD.FTZ R92, R17, R17 ;  /* 0x00000011115c7221 */ /* 0x000fe20000010000 */
[----:B------:R-:W-:Y:S01]  /*1780*/  SHF.R.U32.HI R9, RZ, 0x1, R0 ;  /* 0x00000001ff097819 */ /* 0x000fe20000011600 */
[----:B------:R-:W-:Y:S01]  /*1790*/  FADD.FTZ R93, R18, R18 ;  /* 0x00000012125d7221 */ /* 0x000fe20000010000 */
[----:B------:R-:W-:Y:S01]  /*17a0*/  SHF.R.U64 R11, R11, 0x1, R0 ;  /* 0x000000010b0b7819 */ /* 0x000fe20000001200 */
[----:B------:R-:W-:Y:S01]  /*17b0*/  FADD.FTZ R110, R19, R19 ;  /* 0x00000013136e7221 */ /* 0x000fe20000010000 */
[----:B------:R-:W-:Y:S01]  /*17c0*/  SHF.R.S32.HI R108, RZ, 0x1f, R68 ;  /* 0x0000001fff6c7819 */ /* 0x000fe20000011444 */
[-C--:B------:R-:W-:Y:S01]  /*17d0*/  IMAD R0, R9, R72.reuse, RZ ;  /* 0x0000004809007224 */ /* 0x080fe200078e02ff */
[----:B------:R-:W-:Y:S01]  /*17e0*/  IADD3 R28, R60, -c[0x0][0x174], RZ ;  /* 0x80005d003c1c7a10 */ /* 0x000fe20007ffe0ff */
[----:B------:R-:W-:Y:S01]  /*17f0*/  IMAD.WIDE.U32 R8, R11, R72, RZ ;  /* 0x000000480b087225 */ /* 0x000fe200078e00ff */
[----:B------:R-:W-:-:S02]  /*1800*/  IADD3 R106, R99, -0x1, RZ ;  /* 0xffffffff636a7810 */ /* 0x000fc40007ffe0ff */
[----:B------:R-:W-:Y:S01]  /*1810*/  MOV R109, RZ ;  /* 0x000000ff006d7202 */ /* 0x000fe20000000f00 */
[----:B------:R-:W-:Y:S01]  /*1820*/  IMAD R11, R70, R11, R0 ;  /* 0x0000000b460b7224 */ /* 0x000fe200078e0200 */
[----:B------:R-:W-:Y:S01]  /*1830*/  LEA.HI R0, R106, R106, RZ, 0x1 ;  /* 0x0000006a6a007211 */ /* 0x000fe200078f08ff */
[----:B------:R-:W-:Y:S01]  /*1840*/  IMAD R29, R108, c[0x0][0x2a0], RZ ;  /* 0x0000a8006c1d7a24 */ /* 0x000fe200078e02ff */
[----:B------:R-:W-:Y:S02]  /*1850*/  MOV R107, RZ ;  /* 0x000000ff006b7202 */ /* 0x000fe40000000f00 */
[----:B------:R-:W-:Y:S01]  /*1860*/  IADD3 R9, R9, R11, RZ ;  /* 0x0000000b09097210 */ /* 0x000fe20007ffe0ff */
[----:B------:R-:W-:Y:S01]  /*1870*/  IMAD R29, R68, c[0x0][0x2a4], R29 ;  /* 0x0000a900441d7a24 */ /* 0x000fe200078e021d */
[----:B------:R-:W-:-:S03]  /*1880*/  MOV R104, RZ ;  /* 0x000000ff00687202 */ /* 0x000fc60000000f00 */
[----:B------:R-:W-:-:S05]  /*1890*/  IMAD.WIDE.U32 R8, R68, c[0x0][0x2a0], R8 ;  /* 0x0000a80044087a25 */ /* 0x000fca00078e0008 */
[----:B------:R-:W-:Y:S02]  /*18a0*/  IADD3 R9, R9, R29, RZ ;  /* 0x0000001d09097210 */ /* 0x000fe40007ffe0ff */
[----:B------:R-:W-:Y:S02]  /*18b0*/  LEA R10, P0, R8, c[0x0][0x318], 0x3 ;  /* 0x0000c600080a7a11 */ /* 0x000fe400078018ff */
[----:B------:R-:W-:Y:S02]  /*18c0*/  LOP3.LUT R29, R0, 0xfffffe, RZ, 0xc0, !PT ;  /* 0x00fffffe001d7812 */ /* 0x000fe400078ec0ff */
[----:B------:R-:W-:Y:S02]  /*18d0*/  LEA.HI.X R11, R8, c[0x0][0x31c], R9, 0x3, P0 ;  /* 0x0000c700080b7a11 */ /* 0x000fe400000f1c09 */
[----:B------:R-:W-:Y:S02]  /*18e0*/  IADD3 R106, R106, -R29, RZ ;  /* 0x8000001d6a6a7210 */ /* 0x000fe40007ffe0ff */
[----:B------:R-:W-:Y:S01]  /*18f0*/  ISETP.GT.AND P0, PT, R99, 0x1, PT ;  /* 0x000000016300780c */ /* 0x000fe20003f04270 */
[----:B------:R-:W-:-:S03]  /*1900*/  IMAD.WIDE.U32 R8, R69, 0x4, R10 ;  /* 0x0000000445087825 */ /* 0x000fc600078e000a */
[----:B------:R-:W-:Y:S01]  /*1910*/  ISETP.EQ.AND P0, PT, R101, RZ, P0 ;  /* 0x000000ff6500720c */ /* 0x000fe20000702270 */
[----:B------:R-:W-:-:S04]  /*1920*/  IMAD R11, R28, -0x100, RZ ;  /* 0xffffff001c0b7824 */ /* 0x000fc800078e02ff */
[----:B------:R-:W-:Y:S02]  /*1930*/  IMAD.WIDE R8, R11, 0x4, R8 ;  /* 0x000000040b087825 */ /* 0x000fe400078e0208 */
[----:B------:R-:W-:-:S03]  /*1940*/  CS2R R10, SRZ ;  /* 0x00000000000a7805 */ /* 0x000fc6000001ff00 */
[C---:B------:R-:W-:Y:S02]  /*1950*/  IADD3 R28, P6, R8.reuse, -0x380, RZ ;  /* 0xfffffc80081c7810 */ /* 0x040fe40007fde0ff */
[C---:B------:R-:W-:Y:S02]  /*1960*/  IADD3 R30, P5, R8.reuse, -0x300, RZ ;  /* 0xfffffd00081e7810 */ /* 0x040fe40007fbe0ff */
[----:B------:R-:W-:Y:S02]  /*1970*/  IADD3.X R29, R9, -0x1, RZ, P6, !PT ;  /* 0xffffffff091d7810 */ /* 0x000fe400037fe4ff */
[C---:B0-----:R-:W-:Y:S02]  /*1980*/  IADD3 R32, P4, R8.reuse, -0x280, RZ ;  /* 0xfffffd8008207810 */ /* 0x041fe40007f9e0ff */
        /* <DEDUP_REMOVED lines=11> */
.L_x_13494:
        /* <DEDUP_REMOVED lines=22> */
[----:B--2---:R-:W2:Y:S01]  /*1ba0*/  LDG.E.64 R42, [R42.64] ;  /* 0x000000062a2a7981 */ /* 0x004ea2000c1e1b00 */
[----:B------:R-:W-:Y:S02]  /*1bb0*/  MOV R80, RZ ;  /* 0x000000ff00507202 */ /* 0x000fe40000000f00 */
[----:B------:R-:W-:Y:S02]  /*1bc0*/  LEA.HI.X R19, R16, R62, R17, 0x2, P1 ;  /* 0x0000003e10137211 */ /* 0x000fe400008f1411 */
[----:B------:R-:W-:-:S03]  /*1bd0*/  ISETP.GE.AND P1, PT, R49, R81, PT ;  /* 0x000000513100720c */ /* 0x000fc60003f26270 */
[----:B---3--:R0:W3:Y:S01]  /*1be0*/  @!P2 LDG.E R78, [R18.64] ;  /* 0x00000006124ea981 */ /* 0x0080e2000c1e1900 */
[-C--:B------:R-:W-:Y:S02]  /*1bf0*/  ISETP.GE.AND P2, PT, R48, R81.reuse, PT ;  /* 0x000000513000720c */ /* 0x080fe40003f46270 */
[-C--:B------:R-:W-:Y:S01]  /*1c00*/  ISETP.GE.AND P5, PT, R45, R81.reuse, PT ;  /* 0x000000512d00720c */ /* 0x080fe20003fa6270 */
[----:B------:R0:W4:Y:S01]  /*1c10*/  @!P3 LDG.E R80, [R18.64+0x80] ;  /* 0x000080061250b981 */ /* 0x000122000c1e1900 */
[----:B------:R-:W-:-:S03]  /*1c20*/  ISETP.GE.AND P3, PT, R47, R81, PT ;  /* 0x000000512f00720c */ /* 0x000fc60003f66270 */
[----:B------:R0:W4:Y:S01]  /*1c30*/  @!P4 LDG.E R79, [R18.64+0x100] ;  /* 0x00010006124fc981 */ /* 0x000122000c1e1900 */
[----:B------:R-:W-:Y:S01]  /*1c40*/  ISETP.GE.AND P4, PT, R46, R81, PT ;  /* 0x000000512e00720c */ /* 0x000fe20003f86270 */
[----:B------:R-:W-:Y:S01]  /*1c50*/  HFMA2.MMA R81, -RZ, RZ, 0, 0 ;  /* 0x00000000ff517435 */ /* 0x000fe200000001ff */
[----:B------:R-:W-:Y:S01]  /*1c60*/  CS2R R86, SRZ ;  /* 0x0000000000567805 */ /* 0x000fe2000001ff00 */
[----:B------:R-:W-:-:S05]  /*1c70*/  CS2R R94, SRZ ;  /* 0x00000000005e7805 */ /* 0x000fca000001ff00 */
[----:B------:R0:W4:Y:S04]  /*1c80*/  @!P1 LDG.E R86, [R18.64+0x180] ;  /* 0x0001800612569981 */ /* 0x000128000c1e1900 */
[----:B------:R0:W4:Y:S04]  /*1c90*/  @!P2 LDG.E R81, [R18.64+0x200] ;  /* 0x000200061251a981 */ /* 0x000128000c1e1900 */
[----:B------:R0:W4:Y:S04]  /*1ca0*/  @!P3 LDG.E R94, [R18.64+0x280] ;  /* 0x00028006125eb981 */ /* 0x000128000c1e1900 */
[----:B------:R0:W4:Y:S04]  /*1cb0*/  @!P4 LDG.E R87, [R18.64+0x300] ;  /* 0x000300061257c981 */ /* 0x000128000c1e1900 */
[----:B------:R0:W4:Y:S01]  /*1cc0*/  @!P5 LDG.E R95, [R18.64+0x380] ;  /* 0x00038006125fd981 */ /* 0x000122000c1e1900 */
[----:B------:R-:W-:Y:S01]  /*1cd0*/  IMAD R84, R76, c[0x0][0x1b8], RZ ;  /* 0x00006e004c547a24 */ /* 0x000fe200078e02ff */
[----:B------:R-:W-:Y:S01]  /*1ce0*/  ISETP.NE.AND P6, PT, R69, RZ, PT ;  /* 0x000000ff4500720c */ /* 0x000fe20003fc5270 */
[----:B------:R-:W-:Y:S01]  /*1cf0*/  IMAD.WIDE.U32 R16, R77, c[0x0][0x1b8], RZ ;  /* 0x00006e004d107a25 */ /* 0x000fe200078e00ff */
[----:B------:R-:W-:-:S02]  /*1d00*/  LEA.HI.SX32 R97, R61, R61, 0x1b ;  /* 0x0000003d3d617211 */ /* 0x000fc400078fdaff */
[----:B------:R-:W-:Y:S01]  /*1d10*/  IADD3 R96, R61, 0x40, RZ ;  /* 0x000000403d607810 */ /* 0x000fe20007ffe0ff */
[----:B------:R-:W-:Y:S01]  /*1d20*/  IMAD R85, R77, c[0x0][0x1bc], R84 ;  /* 0x00006f004d557a24 */ /* 0x000fe200078e0254 */
[----:B------:R-:W-:Y:S01]  /*1d30*/  IADD3 R102, R61, 0xc0, RZ ;  /* 0x000000c03d667810 */ /* 0x000fe20007ffe0ff */
[----:B------:R-:W-:Y:S01]  /*1d40*/  IMAD R84, R115, c[0x0][0x1c0], RZ ;  /* 0x0000700073547a24 */ /* 0x000fe200078e02ff */
[----:B0-----:R-:W-:Y:S02]  /*1d50*/  IADD3 R18, R61, 0x20, RZ ;  /* 0x000000203d127810 */ /* 0x001fe40007ffe0ff */
[----:B------:R-:W-:Y:S01]  /*1d60*/  IADD3 R17, R17, R85, RZ ;  /* 0x0000005511117210 */ /* 0x000fe20007ffe0ff */
[----:B------:R-:W-:Y:S01]  /*1d70*/  IMAD R85, R109, c[0x0][0x1c4], R84 ;  /* 0x000071006d557a24 */ /* 0x000fe200078e0254 */
[-C--:B------:R-:W-:Y:S02]  /*1d80*/  LEA.HI.SX32 R96, R96, R61.reuse, 0x1b ;  /* 0x0000003d60607211 */ /* 0x080fe400078fdaff */
[----:B------:R-:W-:Y:S01]  /*1d90*/  IADD3 R112, R61, 0xe0, RZ ;  /* 0x000000e03d707810 */ /* 0x000fe20007ffe0ff */
[----:B------:R-:W-:Y:S01]  /*1da0*/  IMAD.WIDE.U32 R16, R109, c[0x0][0x1c0], R16 ;  /* 0x000070006d107a25 */ /* 0x000fe200078e0010 */
[----:B------:R-:W-:-:S02]  /*1db0*/  LEA.HI.SX32 R102, R102, R61, 0x1b ;  /* 0x0000003d66667211 */ /* 0x000fc400078fdaff */
[----:B------:R-:W-:Y:S02]  /*1dc0*/  LEA.HI.SX32 R112, R112, R61, 0x1b ;  /* 0x0000003d70707211 */ /* 0x000fe400078fdaff */
[----:B------:R-:W-:Y:S02]  /*1dd0*/  IADD3 R85, R17, R85, RZ ;  /* 0x0000005511557210 */ /* 0x000fe40007ffe0ff */
[----:B------:R-:W-:Y:S02]  /*1de0*/  LEA R84, P1, R16, c[0x0][0x230], 0x3 ;  /* 0x00008c0010547a11 */ /* 0x000fe400078218ff */
[----:B------:R-:W-:Y:S02]  /*1df0*/  LEA.HI.SX32 R17, R18, R61, 0x1b ;  /* 0x0000003d12117211 */ /* 0x000fe400078fdaff */
[----:B------:R-:W-:Y:S02]  /*1e00*/  LEA.HI.X R85, R16, c[0x0][0x234], R85, 0x3, P1 ;  /* 0x00008d0010557a11 */ /* 0x000fe400008f1c55 */
[----:B------:R-:W-:-:S02]  /*1e10*/  IADD3 R16, R61, 0x60, RZ ;  /* 0x000000603d107810 */ /* 0x000fc40007ffe0ff */
[----:B------:R-:W-:-:S04]  /*1e20*/  IADD3 R18, R61, 0x80, RZ ;  /* 0x000000803d127810 */ /* 0x000fc80007ffe0ff */
[----:B------:R-:W-:Y:S02]  /*1e30*/  LEA.HI.SX32 R18, R18, R61, 0x1b ;  /* 0x0000003d12127211 */ /* 0x000fe400078fdaff */
[----:B------:R-:W-:Y:S01]  /*1e40*/  ISETP.NE.AND P1, PT, R69, 0x1f, PT ;  /* 0x0000001f4500780c */ /* 0x000fe20003f25270 */
[----:B------:R-:W-:Y:S01]  /*1e50*/  BSSY B0, `(.L_x_13464) ;  /* 0x0000071000007945 */ /* 0x000fe20003800000 */
[----:B--2---:R-:W-:Y:S02]  /*1e60*/  FMUL.FTZ R111, R42, 1.4426950216293334961 ;  /* 0x3fb8aa3b2a6f7820 */ /* 0x004fe40000410000 */
[-C--:B------:R-:W-:Y:S02]  /*1e70*/  FMUL.FTZ R19, R43, R83.reuse ;  /* 0x000000532b137220 */ /* 0x080fe40000410000 */
[----:B------:R-:W-:Y:S02]  /*1e80*/  FMUL.FTZ R98, R111, R83 ;  /* 0x000000536f627220 */ /* 0x000fe40000410000 */
[----:B------:R-:W-:Y:S01]  /*1e90*/  FMUL.RZ R105, R19, 0.15915493667125701904 ;  /* 0x3e22f98313697820 */ /* 0x000fe2000040c000 */
[----:B------:R-:W-:Y:S01]  /*1ea0*/  LEA.HI.SX32 R19, R16, R61, 0x1b ;  /* 0x0000003d10137211 */ /* 0x000fe200078fdaff */
[----:B------:R0:W-:Y:S01]  /*1eb0*/  MUFU.EX2 R103, R98 ;  /* 0x0000006200677308 */ /* 0x0001e20000000800 */
[----:B---3--:R-:W-:Y:S01]  /*1ec0*/  STS [R97.X4], R78 ;  /* 0x0000004e61007388 */ /* 0x008fe20000004800 */
[----:B------:R-:W-:-:S03]  /*1ed0*/  SHF.L.U32 R16, R61, 0x3, RZ ;  /* 0x000000033d107819 */ /* 0x000fc600000006ff */
[----:B----4-:R1:W-:Y:S03]  /*1ee0*/  STS [R17.X4+0x80], R80 ;  /* 0x0000805011007388 */ /* 0x0103e60000004800 */
[----:B------:R-:W2:Y:S01]  /*1ef0*/  MUFU.COS R116, R105 ;  /* 0x0000006900747308 */ /* 0x000ea20000000000 */
[----:B0-----:R-:W-:Y:S01]  /*1f00*/  IADD3 R98, R61, 0xa0, RZ ;  /* 0x000000a03d627810 */ /* 0x001fe20007ffe0ff */
[----:B------:R0:W-:Y:S01]  /*1f10*/  STS [R96.X4+0x100], R79 ;  /* 0x0001004f60007388 */ /* 0x0001e20000004800 */
[----:B-1----:R-:W-:-:S05]  /*1f20*/  P2R R17, PR, RZ, 0x40 ;  /* 0x00000040ff117803 */ /* 0x002fca0000000000 */
[----:B------:R-:W1:Y:S01]  /*1f30*/  MUFU.SIN R114, R105 ;  /* 0x0000006900727308 */ /* 0x000e620000000400 */
[----:B------:R-:W-:Y:S01]  /*1f40*/  LEA.HI.SX32 R17, R98, R61, 0x1b ;  /* 0x0000003d62117211 */ /* 0x000fe200078fdaff */
[----:B------:R3:W-:Y:S01]  /*1f50*/  STS [R19.X4+0x180], R86 ;  /* 0x0001805613007388 */ /* 0x0007e20000004800 */
[----:B------:R-:W-:Y:S02]  /*1f60*/  @P0 IADD3 R98, R99, -0x2, RZ ;  /* 0xfffffffe63620810 */ /* 0x000fe40007ffe0ff */
[----:B0-----:R-:W-:Y:S01]  /*1f70*/  LEA R96, R106, R109, 0x8 ;  /* 0x0000006d6a607211 */ /* 0x001fe200078e40ff */
[----:B------:R0:W-:Y:S01]  /*1f80*/  STS [R18.X4+0x200], R81 ;  /* 0x0002005112007388 */ /* 0x0001e20000004800 */
[----:B------:R-:W-:Y:S01]  /*1f90*/  @P6 IADD3 R96, R69, 0x200, RZ ;  /* 0x0000020045606810 */ /* 0x000fe20007ffe0ff */
[----:B--2---:R-:W-:Y:S02]  /*1fa0*/  FMUL.FTZ R78, R103, R116 ;  /* 0x00000074674e7220 */ /* 0x004fe40000410000 */
[----:B------:R-:W-:Y:S01]  /*1fb0*/  STS [R17.X4+0x280], R94 ;  /* 0x0002805e11007388 */ /* 0x000fe20000004800 */
[----:B---3--:R-:W-:-:S03]  /*1fc0*/  @P0 IMAD R19, R98, c[0x0][0x16c], R109 ;  /* 0x00005b0062130a24 */ /* 0x008fc600078e026d */
[----:B------:R2:W-:Y:S01]  /*1fd0*/  STS [R102.X4+0x300], R87 ;  /* 0x0003005766007388 */ /* 0x0005e20000004800 */
[----:B0-----:R-:W-:Y:S01]  /*1fe0*/  LEA.HI.SX32 R18, R16, R16, 0x1b ;  /* 0x0000001010127211 */ /* 0x001fe200078fdaff */
[----:B-1----:R-:W-:Y:S02]  /*1ff0*/  FMUL.FTZ R79, R103, R114 ;  /* 0x00000072674f7220 */ /* 0x002fe40000410000 */
[----:B------:R0:W-:Y:S01]  /*2000*/  STS [R112.X4+0x380], R95 ;  /* 0x0003805f70007388 */ /* 0x0001e20000004800 */
[----:B------:R-:W-:-:S06]  /*2010*/  NOP ;  /* 0x0000000000007918 */ /* 0x000fcc0000000000 */
[----:B--2---:R-:W-:Y:S01]  /*2020*/  SHF.L.U32 R87, R96, 0x3, RZ ;  /* 0x0000000360577819 */ /* 0x004fe200000006ff */
[----:B------:R-:W-:Y:S01]  /*2030*/  LDS R94, [R18.X4+0x4] ;  /* 0x00000400125e7984 */ /* 0x000fe20000004800 */
[----:B------:R-:W-:Y:S01]  /*2040*/  @P0 IMAD.WIDE R16, R19, 0x10, R26 ;  /* 0x0000001013100825 */ /* 0x000fe200078e021a */
[----:B------:R-:W-:Y:S02]  /*2050*/  CS2R R80, SRZ ;  /* 0x0000000000507805 */ /* 0x000fe4000001ff00 */
[----:B------:R-:W1:Y:S04]  /*2060*/  LDS R96, [R18.X4] ;  /* 0x0000000012607984 */ /* 0x000e680000004800 */
[----:B------:R-:W2:Y:S04]  /*2070*/  LDS R103, [R18.X4+0xc] ;  /* 0x00000c0012677984 */ /* 0x000ea80000004800 */
[----:B------:R-:W-:Y:S04]  /*2080*/  LDS R105, [R18.X4+0x8] ;  /* 0x0000080012697984 */ /* 0x000fe80000004800 */
[----:B------:R-:W3:Y:S04]  /*2090*/  LDS R102, [R18.X4+0x10] ;  /* 0x0000100012667984 */ /* 0x000ee80000004800 */
[----:B------:R-:W4:Y:S04]  /*20a0*/  LDS R98, [R18.X4+0x14] ;  /* 0x0000140012627984 */ /* 0x000f280000004800 */
[----:B------:R-:W-:Y:S04]  /*20b0*/  LDS R97, [R18.X4+0x18] ;  /* 0x0000180012617984 */ /* 0x000fe80000004800 */
[----:B------:R-:W2:Y:S01]  /*20c0*/  LDS R95, [R18.X4+0x1c] ;  /* 0x00001c00125f7984 */ /* 0x000ea20000004800 */
[----:B------:R-:W-:-:S03]  /*20d0*/  FMUL.FTZ R19, R43, R82 ;  /* 0x000000522b137220 */ /* 0x000fc60000410000 */
[----:B------:R1:W-:Y:S04]  /*20e0*/  STS.64 [R87+0xc90], R78 ;  /* 0x000c904e57007388 */ /* 0x0003e80000000a00 */
[----:B------:R-:W5:Y:S04]  /*20f0*/  LDG.E.64 R84, [R84.64] ;  /* 0x0000000654547981 */ /* 0x000f68000c1e1b00 */
[----:B------:R-:W-:Y:S01]  /*2100*/  BAR.SYNC.DEFER_BLOCKING 0x0 ;  /* 0x0000000000007b1d */ /* 0x000fe20000010000 */
[----:B0-----:R-:W-:Y:S02]  /*2110*/  FMUL.RZ R112, R19, 0.15915493667125701904 ;  /* 0x3e22f98313707820 */ /* 0x001fe4000040c000 */
[----:B------:R-:W-:-:S03]  /*2120*/  FMUL.FTZ R19, R111, R82 ;  /* 0x000000526f137220 */ /* 0x000fc60000410000 */
[----:B------:R-:W-:Y:S01]  /*2130*/  MUFU.SIN R116, R112 ;  /* 0x0000007000747308 */ /* 0x000fe20000000400 */
[----:B-1----:R-:W-:-:S07]  /*2140*/  FMUL.FTZ R87, R43, R89 ;  /* 0x000000592b577220 */ /* 0x002fce0000410000 */
[----:B------:R-:W0:Y:S01]  /*2150*/  MUFU.EX2 R19, R19 ;  /* 0x0000001300137308 */ /* 0x000e220000000800 */
[----:B------:R-:W-:Y:S02]  /*2160*/  FMUL.FTZ R18, R111, R89 ;  /* 0x000000596f127220 */ /* 0x000fe40000410000 */
[----:B------:R-:W-:-:S05]  /*2170*/  FMUL.RZ R114, R87, 0.15915493667125701904 ;  /* 0x3e22f98357727820 */ /* 0x000fca000040c000 */
[----:B------:R1:W3:Y:S01]  /*2180*/  MUFU.COS R86, R112 ;  /* 0x0000007000567308 */ /* 0x0002e20000000000 */
[-C--:B------:R-:W-:Y:S01]  /*2190*/  FMUL.FTZ R87, R96, R83.reuse ;  /* 0x0000005360577220 */ /* 0x080fe20000410000 */
[----:B------:R2:W5:Y:S01]  /*21a0*/  @P0 LDG.E.64 R80, [R16.64+0x8] ;  /* 0x0000080610500981 */ /* 0x000562000c1e1b00 */
[----:B------:R-:W-:Y:S02]  /*21b0*/  FMUL.FTZ R113, R94, R83 ;  /* 0x000000535e717220 */ /* 0x000fe40000410000 */
[----:B------:R-:W-:Y:S02]  /*21c0*/  FMUL.FTZ R111, R111, R90 ;  /* 0x0000005a6f6f7220 */ /* 0x000fe40000410000 */
[C---:B------:R-:W-:Y:S01]  /*21d0*/  FMUL.FTZ R113, R4.reuse, R113 ;  /* 0x0000007104717220 */ /* 0x040fe20000410000 */
[----:B------:R-:W-:Y:S01]  /*21e0*/  MUFU.EX2 R18, R18 ;  /* 0x0000001200127308 */ /* 0x000fe20000000800 */
[----:B0-----:R-:W-:Y:S02]  /*21f0*/  FMUL.FTZ R116, R19, R116 ;  /* 0x0000007413747220 */ /* 0x001fe40000410000 */
[----:B-1----:R-:W-:-:S02]  /*2200*/  FMUL.FTZ R112, R4, R87 ;  /* 0x0000005704707220 */ /* 0x002fc40000410000 */
[----:B--2---:R-:W-:Y:S02]  /*2210*/  FMUL.FTZ R16, R43, R90 ;  /* 0x0000005a2b107220 */ /* 0x004fe40000410000 */
[----:B------:R-:W-:Y:S01]  /*2220*/  FMUL.FTZ R126, R103, R82 ;  /* 0x00000052677e7220 */ /* 0x000fe20000410000 */
[----:B------:R-:W0:Y:S01]  /*2230*/  MUFU.SIN R17, R114 ;  /* 0x0000007200117308 */ /* 0x000e220000000400 */
[----:B---3--:R-:W-:Y:S02]  /*2240*/  FMUL.FTZ R117, R19, R86 ;  /* 0x0000005613757220 */ /* 0x008fe40000410000 */
[----:B------:R-:W-:Y:S02]  /*2250*/  FMUL.RZ R122, R16, 0.15915493667125701904 ;  /* 0x3e22f983107a7820 */ /* 0x000fe4000040c000 */
[C---:B------:R-:W-:Y:S02]  /*2260*/  FMUL.FTZ R86, R116.reuse, R112 ;  /* 0x0000007074567220 */ /* 0x040fe40000410000 */
[-C--:B------:R-:W-:Y:S01]  /*2270*/  FMUL.FTZ R16, R116, R113.reuse ;  /* 0x0000007174107220 */ /* 0x080fe20000410000 */
[----:B------:R1:W2:Y:S01]  /*2280*/  MUFU.COS R119, R114 ;  /* 0x0000007200777308 */ /* 0x0002a20000000000 */
[----:B------:R-:W-:-:S02]  /*2290*/  FFMA.FTZ R86, R117, R113, R86 ;  /* 0x0000007175567223 */ /* 0x000fc40000010056 */
[----:B------:R-:W-:Y:S02]  /*22a0*/  FFMA.FTZ R16, R117, R112, -R16 ;  /* 0x0000007075107223 */ /* 0x000fe40000010810 */
[----:B------:R-:W-:Y:S02]  /*22b0*/  FFMA.FTZ R86, R5, R126, R86 ;  /* 0x0000007e05567223 */ /* 0x000fe40000010056 */
[----:B------:R-:W-:Y:S01]  /*22c0*/  FMUL.FTZ R121, R102, R89 ;  /* 0x0000005966797220 */ /* 0x000fe20000410000 */
[----:B------:R-:W-:Y:S01]  /*22d0*/  MUFU.EX2 R120, R111 ;  /* 0x0000006f00787308 */ /* 0x000fe20000000800 */
[----:B-1----:R-:W-:Y:S02]  /*22e0*/  FMUL.FTZ R114, R105, R82 ;  /* 0x0000005269727220 */ /* 0x002fe40000410000 */
[----:B0-----:R-:W-:Y:S02]  /*22f0*/  FMUL.FTZ R118, R18, R17 ;  /* 0x0000001112767220 */ /* 0x001fe40000410000 */
[----:B------:R-:W-:-:S02]  /*2300*/  FFMA.FTZ R16, R5, R114, R16 ;  /* 0x0000007205107223 */ /* 0x000fc40000010010 */
[----:B------:R-:W-:Y:S01]  /*2310*/  FMUL.FTZ R17, R118, R86 ;  /* 0x0000005676117220 */ /* 0x000fe20000410000 */
[----:B------:R-:W0:Y:S01]  /*2320*/  MUFU.SIN R111, R122 ;  /* 0x0000007a006f7308 */ /* 0x000e220000000400 */
[----:B--2---:R-:W-:Y:S02]  /*2330*/  FMUL.FTZ R119, R18, R119 ;  /* 0x0000007712777220 */ /* 0x004fe40000410000 */
[-C--:B------:R-:W-:Y:S02]  /*2340*/  FMUL.FTZ R18, R118, R16.reuse ;  /* 0x0000001076127220 */ /* 0x080fe40000410000 */
[C---:B------:R-:W-:Y:S02]  /*2350*/  FFMA.FTZ R17, R119.reuse, R16, -R17 ;  /* 0x0000001077117223 */ /* 0x040fe40000010811 */
[----:B------:R-:W-:Y:S01]  /*2360*/  FFMA.FTZ R18, R119, R86, R18 ;  /* 0x0000005677127223 */ /* 0x000fe20000010012 */
[----:B------:R-:W1:Y:S01]  /*2370*/  MUFU.COS R19, R122 ;  /* 0x0000007a00137308 */ /* 0x000e620000000000 */
[----:B----4-:R-:W-:-:S02]  /*2380*/  FMUL.FTZ R123, R98, R89 ;  /* 0x00000059627b7220 */ /* 0x010fc40000410000 */
[C---:B------:R-:W-:Y:S02]  /*2390*/  FFMA.FTZ R17, R6.reuse, R121, R17 ;  /* 0x0000007906117223 */ /* 0x040fe40000010011 */
[----:B------:R-:W-:Y:S02]  /*23a0*/  FFMA.FTZ R86, R6, R123, R18 ;  /* 0x0000007b06567223 */ /* 0x000fe40000010012 */
[----:B------:R-:W-:Y:S02]  /*23b0*/  FMUL.FTZ R124, R95, R90 ;  /* 0x0000005a5f7c7220 */ /* 0x000fe40000410000 */
[----:B0-----:R-:W-:Y:S02]  /*23c0*/  FMUL.FTZ R111, R120, R111 ;  /* 0x0000006f786f7220 */ /* 0x001fe40000410000 */
[----:B------:R-:W-:Y:S02]  /*23d0*/  FMUL.FTZ R18, R78, R116 ;  /* 0x000000744e127220 */ /* 0x000fe40000410000 */
[----:B------:R-:W-:-:S02]  /*23e0*/  FMUL.FTZ R87, R111, R17 ;  /* 0x000000116f577220 */ /* 0x000fc40000410000 */
[----:B------:R-:W-:Y:S02]  /*23f0*/  FMUL.FTZ R16, R79, R116 ;  /* 0x000000744f107220 */ /* 0x000fe40000410000 */
[----:B-1----:R-:W-:Y:S02]  /*2400*/  FMUL.FTZ R120, R120, R19 ;  /* 0x0000001378787220 */ /* 0x002fe40000410000 */
[-C--:B------:R-:W-:Y:S02]  /*2410*/  FMUL.FTZ R19, R111, R86.reuse ;  /* 0x000000566f137220 */ /* 0x080fe40000410000 */
[C---:B------:R-:W-:Y:S02]  /*2420*/  FFMA.FTZ R87, R120.reuse, R86, R87 ;  /* 0x0000005678577223 */ /* 0x040fe40000010057 */
[----:B------:R-:W-:Y:S02]  /*2430*/  FFMA.FTZ R125, R120, R17, -R19 ;  /* 0x00000011787d7223 */ /* 0x000fe40000010813 */
[----:B------:R-:W-:-:S02]  /*2440*/  FFMA.FTZ R127, R7, R124, R87 ;  /* 0x0000007c077f7223 */ /* 0x000fc40000010057 */
[----:B------:R0:W1:Y:S01]  /*2450*/  @P1 LDS.64 R86, [R69.X8+0x1c98] ;  /* 0x001c980045561984 */ /* 0x0000620000008a00 */
[-C--:B------:R-:W-:Y:S02]  /*2460*/  FFMA.FTZ R18, R79, R117.reuse, R18 ;  /* 0x000000754f127223 */ /* 0x080fe40000010012 */
[----:B------:R-:W-:Y:S02]  /*2470*/  FFMA.FTZ R17, R78, R117, -R16 ;  /* 0x000000754e117223 */ /* 0x000fe40000010810 */
[----:B------:R-:W-:Y:S02]  /*2480*/  FMUL.FTZ R122, R97, R90 ;  /* 0x0000005a617a7220 */ /* 0x000fe40000410000 */
[C---:B------:R-:W-:Y:S02]  /*2490*/  FMUL.FTZ R128, R118.reuse, R18 ;  /* 0x0000001276807220 */ /* 0x040fe40000410000 */
[----:B------:R-:W-:Y:S02]  /*24a0*/  FMUL.FTZ R19, R118, R17 ;  /* 0x0000001176137220 */ /* 0x000fe40000410000 */
        /* <DEDUP_REMOVED lines=11> */
.L_x_13465:
[----:B0-----:R-:W-:Y:S05]  /*2560*/  BSYNC B0 ;  /* 0x0000000000007941 */ /* 0x001fea0003800000 */
.L_x_13464:
[----:B------:R-:W0:Y:S01]  /*2570*/  SHFL.UP PT, R131, R127, 0x1, RZ ;  /* 0x042000007f837989 */ /* 0x000e2200000e00ff */
[----:B------:R-:W-:Y:S01]  /*2580*/  FFMA.FTZ R19, R119, R18, R19 ;  /* 0x0000001277137223 */ /* 0x000fe20000010013 */
[----:B------:R-:W-:Y:S01]  /*2590*/  ISETP.GE.AND P2, PT, R61, 0x1, PT ;  /* 0x000000013d00780c */ /* 0x000fe20003f46270 */
[----:B------:R-:W-:Y:S01]  /*25a0*/  FFMA.FTZ R128, R119, R17, -R128 ;  /* 0x0000001177807223 */ /* 0x000fe20000010880 */
[----:B------:R-:W2:Y:S01]  /*25b0*/  SHFL.UP PT, R129, R125, 0x1, RZ ;  /* 0x042000007d817989 */ /* 0x000ea200000e00ff */
[-C--:B------:R-:W-:Y:S01]  /*25c0*/  FMUL.FTZ R17, R111, R19.reuse ;  /* 0x000000136f117220 */ /* 0x080fe20000410000 */
[----:B------:R-:W-:Y:S01]  /*25d0*/  ISETP.GE.AND P3, PT, R61, 0x10, PT ;  /* 0x000000103d00780c */ /* 0x000fe20003f66270 */
[-C--:B------:R-:W-:Y:S01]  /*25e0*/  FMUL.FTZ R16, R111, R128.reuse ;  /* 0x000000806f107220 */ /* 0x080fe20000410000 */
[C---:B------:R-:W-:Y:S01]  /*25f0*/  ISETP.NE.AND P6, PT, R101.reuse, 0x1f, PT ;  /* 0x0000001f6500780c */ /* 0x040fe20003fc5270 */
[C---:B------:R-:W-:Y:S01]  /*2600*/  FFMA.FTZ R128, R120.reuse, R128, -R17 ;  /* 0x0000008078807223 */ /* 0x040fe20000010811 */
[----:B-----5:R-:W-:Y:S01]  /*2610*/  SHFL.IDX PT, R80, R80, RZ, 0x1f ;  /* 0x00001fff50507589 */ /* 0x020fe200000e0000 */
[----:B------:R-:W-:Y:S01]  /*2620*/  FFMA.FTZ R16, R120, R19, R16 ;  /* 0x0000001378107223 */ /* 0x000fe20000010010 */
[----:B------:R-:W-:Y:S01]  /*2630*/  BSSY B0, `(.L_x_13466) ;  /* 0x0000092000007945 */ /* 0x000fe20003800000 */
[----:B------:R-:W-:Y:S01]  /*2640*/  FMUL.FTZ R132, R110, R84 ;  /* 0x000000546e847220 */ /* 0x000fe20000410000 */
[----:B------:R-:W3:Y:S01]  /*2650*/  SHFL.UP PT, R17, R128, 0x1, RZ ;  /* 0x0420000080117989 */ /* 0x000ee200000e00ff */
[----:B------:R-:W-:-:S02]  /*2660*/  ISETP.GT.U32.AND P4, PT, R101, 0x17, PT ;  /* 0x000000176500780c */ /* 0x000fc40003f84070 */
[----:B------:R-:W-:Y:S01]  /*2670*/  ISETP.GT.U32.AND P5, PT, R101, 0xf, PT ;  /* 0x0000000f6500780c */ /* 0x000fe20003fa4070 */
[----:B------:R-:W4:Y:S04]  /*2680*/  SHFL.UP PT, R19, R16, 0x1, RZ ;  /* 0x0420000010137989 */ /* 0x000f2800000e00ff */
[----:B------:R-:W-:Y:S01]  /*2690*/  SHFL.IDX PT, R81, R81, RZ, 0x1f ;  /* 0x00001fff51517589 */ /* 0x000fe200000e0000 */
[C---:B0-----:R-:W-:Y:S02]  /*26a0*/  FMUL.FTZ R18, R16.reuse, R131 ;  /* 0x0000008310127220 */ /* 0x041fe40000410000 */
[-C--:B--2---:R-:W-:Y:S02]  /*26b0*/  FMUL.FTZ R130, R16, R129.reuse ;  /* 0x0000008110827220 */ /* 0x084fe40000410000 */
[----:B------:R-:W-:-:S02]  /*26c0*/  FFMA.FTZ R18, R128, R129, -R18 ;  /* 0x0000008180127223 */ /* 0x000fc40000010812 */
[----:B------:R-:W-:Y:S02]  /*26d0*/  FFMA.FTZ R130, R128, R131, R130 ;  /* 0x0000008380827223 */ /* 0x000fe40000010082 */
        /* <DEDUP_REMOVED lines=12> */
[CC--:B0-----:R-:W-:Y:S02]  /*27a0*/  FMUL.FTZ R18, R129.reuse, R130.reuse ;  /* 0x0000008281127220 */ /* 0x0c1fe40000410000 */
[-C--:B--2---:R-:W-:Y:S02]  /*27b0*/  FMUL.FTZ R19, R129, R131.reuse ;  /* 0x0000008381137220 */ /* 0x084fe40000410000 */
[C---:B------:R-:W-:Y:S02]  /*27c0*/  FFMA.FTZ R18, R128.reuse, R131, R18 ;  /* 0x0000008380127223 */ /* 0x040fe40000010012 */
[----:B------:R-:W-:-:S03]  /*27d0*/  FFMA.FTZ R130, R128, R130, -R19 ;  /* 0x0000008280827223 */ /* 0x000fc60000010813 */
[----:B------:R-:W-:Y:S02]  /*27e0*/  @P2 FADD.FTZ R127, R127, R18 ;  /* 0x000000127f7f2221 */ /* 0x000fe40000010000 */
[----:B------:R-:W-:Y:S02]  /*27f0*/  @P2 FADD.FTZ R125, R125, R130 ;  /* 0x000000827d7d2221 */ /* 0x000fe40000010000 */
[CC--:B---3--:R-:W-:Y:S01]  /*2800*/  FMUL.FTZ R18, R129.reuse, R16.reuse ;  /* 0x0000001081127220 */ /* 0x0c8fe20000410000 */
[----:B------:R-:W0:Y:S01]  /*2810*/  SHFL.UP PT, R133, R127, 0x4, RZ ;  /* 0x048000007f857989 */ /* 0x000e2200000e00ff */
[-C--:B----4-:R-:W-:Y:S02]  /*2820*/  FMUL.FTZ R19, R129, R17.reuse ;  /* 0x0000001181137220 */ /* 0x090fe40000410000 */
[C---:B------:R-:W-:Y:S01]  /*2830*/  FFMA.FTZ R18, R128.reuse, R17, R18 ;  /* 0x0000001180127223 */ /* 0x040fe20000010012 */
[----:B------:R-:W2:Y:S01]  /*2840*/  SHFL.UP PT, R131, R125, 0x4, RZ ;  /* 0x048000007d837989 */ /* 0x000ea200000e00ff */
[----:B------:R-:W-:-:S03]  /*2850*/  @P2 FFMA.FTZ R128, R128, R16, -R19 ;  /* 0x0000001080802223 */ /* 0x000fc60000010813 */
[----:B------:R-:W-:Y:S02]  /*2860*/  FSEL R18, R129, R18, !P2 ;  /* 0x0000001281127208 */ /* 0x000fe40005000000 */
[----:B------:R-:W3:Y:S01]  /*2870*/  SHFL.UP PT, R17, R128, 0x4, RZ ;  /* 0x0480000080117989 */ /* 0x000ee200000e00ff */
[----:B------:R-:W-:-:S03]  /*2880*/  ISETP.GE.AND P2, PT, R61, 0x4, PT ;  /* 0x000000043d00780c */ /* 0x000fc60003f46270 */
[----:B------:R-:W4:Y:S01]  /*2890*/  SHFL.UP PT, R19, R18, 0x4, RZ ;  /* 0x0480000012137989 */ /* 0x000f2200000e00ff */
[C---:B0-----:R-:W-:Y:S02]  /*28a0*/  FMUL.FTZ R16, R18.reuse, R133 ;  /* 0x0000008512107220 */ /* 0x041fe40000410000 */
[-C--:B--2---:R-:W-:Y:S02]  /*28b0*/  FMUL.FTZ R129, R18, R131.reuse ;  /* 0x0000008312817220 */ /* 0x084fe40000410000 */
[C---:B------:R-:W-:Y:S02]  /*28c0*/  FFMA.FTZ R16, R128.reuse, R131, -R16 ;  /* 0x0000008380107223 */ /* 0x040fe40000010810 */
[----:B------:R-:W-:-:S03]  /*28d0*/  FFMA.FTZ R130, R128, R133, R129 ;  /* 0x0000008580827223 */ /* 0x000fc60000010081 */
[----:B------:R-:W-:Y:S02]  /*28e0*/  @P2 FADD.FTZ R125, R125, R16 ;  /* 0x000000107d7d2221 */ /* 0x000fe40000010000 */
[----:B------:R-:W-:Y:S02]  /*28f0*/  @P2 FADD.FTZ R127, R127, R130 ;  /* 0x000000827f7f2221 */ /* 0x000fe40000010000 */
[C---:B---3--:R-:W-:Y:S01]  /*2900*/  FMUL.FTZ R129, R18.reuse, R17 ;  /* 0x0000001112817220 */ /* 0x048fe20000410000 */
[----:B------:R-:W0:Y:S01]  /*2910*/  SHFL.UP PT, R133, R125, 0x8, RZ ;  /* 0x050000007d857989 */ /* 0x000e2200000e00ff */
[-C--:B----4-:R-:W-:Y:S02]  /*2920*/  FMUL.FTZ R16, R18, R19.reuse ;  /* 0x0000001312107220 */ /* 0x090fe40000410000 */
[C---:B------:R-:W-:Y:S01]  /*2930*/  FFMA.FTZ R129, R128.reuse, R19, R129 ;  /* 0x0000001380817223 */ /* 0x040fe20000010081 */
[----:B------:R-:W2:Y:S01]  /*2940*/  SHFL.UP PT, R135, R127, 0x8, RZ ;  /* 0x050000007f877989 */ /* 0x000ea200000e00ff */
[----:B------:R-:W-:-:S02]  /*2950*/  @P2 FFMA.FTZ R128, R128, R17, -R16 ;  /* 0x0000001180802223 */ /* 0x000fc40000010810 */
[----:B------:R-:W-:Y:S01]  /*2960*/  FMUL.FTZ R131, R110, R85 ;  /* 0x000000556e837220 */ /* 0x000fe20000410000 */
[----:B------:R-:W-:Y:S01]  /*2970*/  FSEL R18, R18, R129, !P2 ;  /* 0x0000008112127208 */ /* 0x000fe20005000000 */
[----:B------:R-:W-:Y:S01]  /*2980*/  FMUL.FTZ R129, R93, R85 ;  /* 0x000000555d817220 */ /* 0x000fe20000410000 */
[----:B------:R-:W3:Y:S01]  /*2990*/  SHFL.UP PT, R17, R128, 0x8, RZ ;  /* 0x0500000080117989 */ /* 0x000ee200000e00ff */
[-C--:B------:R-:W-:Y:S01]  /*29a0*/  FMUL.FTZ R16, R120, R131.reuse ;  /* 0x0000008378107220 */ /* 0x080fe20000410000 */
[----:B------:R-:W-:Y:S01]  /*29b0*/  ISETP.GE.AND P2, PT, R61, 0x8, PT ;  /* 0x000000083d00780c */ /* 0x000fe20003f46270 */
[C---:B------:R-:W-:Y:S01]  /*29c0*/  FMUL.FTZ R137, R111.reuse, R131 ;  /* 0x000000836f897220 */ /* 0x040fe20000410000 */
[----:B------:R-:W4:Y:S01]  /*29d0*/  SHFL.UP PT, R19, R18, 0x8, RZ ;  /* 0x0500000012137989 */ /* 0x000f2200000e00ff */
[----:B------:R-:W-:Y:S02]  /*29e0*/  FFMA.FTZ R16, -R111, R132, -R16 ;  /* 0x000000846f107223 */ /* 0x000fe40000010910 */
[----:B------:R-:W-:-:S02]  /*29f0*/  FMUL.FTZ R130, R93, R84 ;  /* 0x000000545d827220 */ /* 0x000fc40000410000 */
[----:B------:R-:W-:Y:S02]  /*2a00*/  FFMA.FTZ R137, R120, R132, -R137 ;  /* 0x0000008478897223 */ /* 0x000fe40000010889 */
[----:B------:R-:W-:Y:S02]  /*2a10*/  FADD.FTZ R138, -R129, R16 ;  /* 0x00000010818a7221 */ /* 0x000fe40000010100 */
[----:B------:R-:W-:Y:S02]  /*2a20*/  FADD.FTZ R137, R130, R137 ;  /* 0x0000008982897221 */ /* 0x000fe40000010000 */
[----:B0-----:R-:W-:Y:S02]  /*2a30*/  FMUL.FTZ R134, R18, R133 ;  /* 0x0000008512867220 */ /* 0x001fe40000410000 */
[----:B------:R-:W-:Y:S02]  /*2a40*/  FMUL.FTZ R139, R118, -R137 ;  /* 0x80000089768b7220 */ /* 0x000fe40000410000 */
[----:B--2---:R-:W-:-:S02]  /*2a50*/  FMUL.FTZ R16, R18, R135 ;  /* 0x0000008712107220 */ /* 0x004fc40000410000 */
[C---:B------:R-:W-:Y:S02]  /*2a60*/  FFMA.FTZ R136, R128.reuse, R135, R134 ;  /* 0x0000008780887223 */ /* 0x040fe40000010086 */
[----:B------:R-:W-:Y:S02]  /*2a70*/  FFMA.FTZ R134, R128, R133, -R16 ;  /* 0x0000008580867223 */ /* 0x000fe40000010810 */
[----:B-1----:R-:W-:Y:S02]  /*2a80*/  FMUL.FTZ R133, R111, -R86 ;  /* 0x800000566f857220 */ /* 0x002fe40000410000 */
[----:B---3--:R-:W-:Y:S02]  /*2a90*/  FMUL.FTZ R16, R18, R17 ;  /* 0x0000001112107220 */ /* 0x008fe40000410000 */
[-C--:B------:R-:W-:Y:S02]  /*2aa0*/  FMUL.FTZ R140, R118, -R138.reuse ;  /* 0x8000008a768c7220 */ /* 0x080fe40000410000 */
[----:B------:R-:W-:-:S02]  /*2ab0*/  FFMA.FTZ R147, R119, R138, R139 ;  /* 0x0000008a77937223 */ /* 0x000fc4000001008b */
[----:B------:R-:W-:Y:S02]  /*2ac0*/  FFMA.FTZ R138, R120, -R87, R133 ;  /* 0x80000057788a7223 */ /* 0x000fe40000010085 */
[----:B------:R-:W-:Y:S02]  /*2ad0*/  @P2 FADD.FTZ R127, R127, R136 ;  /* 0x000000887f7f2221 */ /* 0x000fe40000010000 */
[-C--:B----4-:R-:W-:Y:S02]  /*2ae0*/  FFMA.FTZ R133, R128, R19.reuse, R16 ;  /* 0x0000001380857223 */ /* 0x090fe40000010010 */
[C---:B------:R-:W-:Y:S01]  /*2af0*/  FMUL.FTZ R19, R18.reuse, R19 ;  /* 0x0000001312137220 */ /* 0x040fe20000410000 */
[----:B------:R-:W0:Y:S01]  /*2b00*/  SHFL.UP PT, R143, R127, 0x10, RZ ;  /* 0x060000007f8f7989 */ /* 0x000e2200000e00ff */
[----:B------:R-:W-:Y:S01]  /*2b10*/  @P2 FADD.FTZ R125, R125, R134 ;  /* 0x000000867d7d2221 */ /* 0x000fe20000010000 */
[----:B------:R-:W-:Y:S01]  /*2b20*/  FSEL R136, R18, R133, !P2 ;  /* 0x0000008512887208 */ /* 0x000fe20005000000 */
[----:B------:R-:W-:Y:S01]  /*2b30*/  @P2 FFMA.FTZ R128, R128, R17, -R19 ;  /* 0x0000001180802223 */ /* 0x000fe20000010813 */
[----:B------:R-:W-:Y:S01]  /*2b40*/  ISETP.GE.AND P2, PT, R99, c[0x0][0x174], PT ;  /* 0x00005d0063007a0c */ /* 0x000fe20003f46270 */
[----:B------:R-:W-:Y:S01]  /*2b50*/  FFMA.FTZ R142, R119, R137, -R140 ;  /* 0x00000089778e7223 */ /* 0x000fe2000001088c */
[----:B------:R-:W1:Y:S01]  /*2b60*/  SHFL.UP PT, R141, R125, 0x10, RZ ;  /* 0x060000007d8d7989 */ /* 0x000e6200000e00ff */
[----:B------:R-:W-:Y:S01]  /*2b70*/  FMUL.FTZ R135, R111, R87 ;  /* 0x000000576f877220 */ /* 0x000fe20000410000 */
[----:B------:R-:W-:Y:S01]  /*2b80*/  ISETP.NE.OR P2, PT, R101, RZ, P2 ;  /* 0x000000ff6500720c */ /* 0x000fe20001745670 */
[----:B------:R-:W-:Y:S01]  /*2b90*/  FMUL.FTZ R16, R118, -R138 ;  /* 0x8000008a76107220 */ /* 0x000fe20000410000 */
[----:B------:R-:W2:Y:S01]  /*2ba0*/  SHFL.UP PT, R137, R128, 0x10, RZ ;  /* 0x0600000080897989 */ /* 0x000ea200000e00ff */
[----:B------:R-:W-:Y:S01]  /*2bb0*/  FFMA.FTZ R135, R120, R86, -R135 ;  /* 0x0000005678877223 */ /* 0x000fe20000010887 */
[----:B------:R-:W-:Y:S01]  /*2bc0*/  MOV R17, RZ ;  /* 0x000000ff00117202 */ /* 0x000fe20000000f00 */
[----:B------:R-:W-:Y:S01]  /*2bd0*/  FMUL.FTZ R134, R92, R85 ;  /* 0x000000555c867220 */ /* 0x000fe20000410000 */
[----:B------:R-:W3:Y:S01]  /*2be0*/  SHFL.UP PT, R139, R136, 0x10, RZ ;  /* 0x06000000888b7989 */ /* 0x000ee200000e00ff */
[-C--:B------:R-:W-:Y:S01]  /*2bf0*/  FFMA.FTZ R140, R119, R135.reuse, -R16 ;  /* 0x00000087778c7223 */ /* 0x080fe20000010810 */
[----:B------:R-:W-:Y:S01]  /*2c00*/  HFMA2.MMA R16, -RZ, RZ, 1.875, 0 ;  /* 0x3f800000ff107435 */ /* 0x000fe200000001ff */
[----:B------:R-:W-:Y:S01]  /*2c10*/  FMUL.FTZ R135, R118, -R135 ;  /* 0x8000008776877220 */ /* 0x000fe20000410000 */
[----:B------:R-:W-:Y:S01]  /*2c20*/  CS2R R18, SRZ ;  /* 0x0000000000127805 */ /* 0x000fe2000001ff00 */
[----:B------:R-:W-:-:S02]  /*2c30*/  FMUL.FTZ R133, R92, R84 ;  /* 0x000000545c857220 */ /* 0x000fc40000410000 */
[----:B------:R-:W-:Y:S02]  /*2c40*/  FADD.FTZ R147, -R134, R147 ;  /* 0x0000009386937221 */ /* 0x000fe40000010100 */
[----:B------:R-:W-:Y:S02]  /*2c50*/  FFMA.FTZ R145, R119, R138, R135 ;  /* 0x0000008a77917223 */ /* 0x000fe40000010087 */
[----:B------:R-:W-:Y:S01]  /*2c60*/  FADD.FTZ R142, R133, R142 ;  /* 0x0000008e858e7221 */ /* 0x000fe20000010000 */
[----:B------:R4:W4:Y:S01]  /*2c70*/  @!P2 LDS.128 R16, [R109.X16+0x1d90] ;  /* 0x001d90006d10a984 */ /* 0x000922000000cc00 */
[----:B------:R-:W-:Y:S01]  /*2c80*/  FMUL.FTZ R135, R116, -R147 ;  /* 0x8000009374877220 */ /* 0x000fe20000410000 */
[----:B------:R-:W-:Y:S01]  /*2c90*/  ISETP.GT.U32.AND P2, PT, R101, 0x1d, PT ;  /* 0x0000001d6500780c */ /* 0x000fe20003f44070 */
[----:B0-----:R-:W-:Y:S02]  /*2ca0*/  FMUL.FTZ R138, R136, R143 ;  /* 0x0000008f888a7220 */ /* 0x001fe40000410000 */
[----:B------:R-:W-:-:S02]  /*2cb0*/  FFMA.FTZ R148, R117, R142, -R135 ;  /* 0x0000008e75947223 */ /* 0x000fc40000010887 */
[C---:B------:R-:W-:Y:S02]  /*2cc0*/  FMUL.FTZ R142, R116.reuse, -R142 ;  /* 0x8000008e748e7220 */ /* 0x040fe40000410000 */
[----:B------:R-:W-:Y:S02]  /*2cd0*/  FMUL.FTZ R135, R116, -R145 ;  /* 0x8000009174877220 */ /* 0x000fe40000410000 */
[C---:B------:R-:W-:Y:S02]  /*2ce0*/  FFMA.FTZ R147, R117.reuse, R147, R142 ;  /* 0x0000009375937223 */ /* 0x040fe4000001008e */
[----:B-1----:R-:W-:Y:S02]  /*2cf0*/  FFMA.FTZ R142, R128, R141, -R138 ;  /* 0x0000008d808e7223 */ /* 0x002fe4000001088a */
[----:B--2---:R-:W-:Y:S02]  /*2d00*/  FMUL.FTZ R138, R136, R137 ;  /* 0x00000089888a7220 */ /* 0x004fe40000410000 */
[----:B------:R-:W-:-:S02]  /*2d10*/  FFMA.FTZ R135, R117, R140, -R135 ;  /* 0x0000008c75877223 */ /* 0x000fc40000010887 */
[----:B------:R-:W-:Y:S02]  /*2d20*/  FMUL.FTZ R146, R116, -R140 ;  /* 0x8000008c74927220 */ /* 0x000fe40000410000 */
[C---:B------:R-:W-:Y:S02]  /*2d30*/  FMUL.FTZ R141, R136.reuse, R141 ;  /* 0x0000008d888d7220 */ /* 0x040fe40000410000 */
[-C--:B---3--:R-:W-:Y:S02]  /*2d40*/  FMUL.FTZ R140, R136, R139.reuse ;  /* 0x0000008b888c7220 */ /* 0x088fe40000410000 */
[C---:B------:R-:W-:Y:S02]  /*2d50*/  FFMA.FTZ R139, R128.reuse, R139, R138 ;  /* 0x0000008b808b7223 */ /* 0x040fe4000001008a */
[C---:B------:R-:W-:Y:S02]  /*2d60*/  FFMA.FTZ R144, R128.reuse, R143, R141 ;  /* 0x0000008f80907223 */ /* 0x040fe4000001008d */
[----:B------:R-:W-:Y:S01]  /*2d70*/  @P3 FFMA.FTZ R128, R128, R137, -R140 ;  /* 0x0000008980803223 */ /* 0x000fe2000001088c */
[----:B------:R-:W-:Y:S01]  /*2d80*/  FSEL R140, R136, R139, !P3 ;  /* 0x0000008b888c7208 */ /* 0x000fe20005800000 */
[C---:B------:R-:W-:Y:S01]  /*2d90*/  FMUL.FTZ R137, R91.reuse, R84 ;  /* 0x000000545b897220 */ /* 0x040fe20000410000 */
[----:B------:R0:W1:Y:S01]  /*2da0*/  SHFL.DOWN PT, R143, R135, 0x1, 0x1f ;  /* 0x08201f00878f7f89 */ /* 0x00006200000e0000 */
[----:B------:R-:W-:-:S02]  /*2db0*/  FMUL.FTZ R136, R91, R85 ;  /* 0x000000555b887220 */ /* 0x000fc40000410000 */
[----:B------:R-:W-:Y:S01]  /*2dc0*/  @P3 FADD.FTZ R127, R127, R144 ;  /* 0x000000907f7f3221 */ /* 0x000fe20000010000 */
[----:B------:R-:W2:Y:S01]  /*2dd0*/  SHFL.UP PT, R128, R128, 0x1, RZ ;  /* 0x0420000080807989 */ /* 0x000ea200000e00ff */
[----:B------:R-:W-:Y:S01]  /*2de0*/  @P3 FADD.FTZ R125, R125, R142 ;  /* 0x0000008e7d7d3221 */ /* 0x000fe20000010000 */
[----:B------:R-:W-:Y:S01]  /*2df0*/  ISETP.GT.U32.AND P3, PT, R101, 0x1b, PT ;  /* 0x0000001b6500780c */ /* 0x000fe20003f64070 */
[----:B------:R-:W-:Y:S01]  /*2e00*/  FFMA.FTZ R138, R117, R145, R146 ;  /* 0x00000091758a7223 */ /* 0x000fe20000010092 */
[----:B------:R0:W3:Y:S01]  /*2e10*/  SHFL.UP PT, R85, R140, 0x1, RZ ;  /* 0x042000008c557989 */ /* 0x0000e200000e00ff */
        /* <DEDUP_REMOVED lines=19> */
.L_x_13467:
[----:B-12-4-:R-:W-:Y:S05]  /*2f50*/  BSYNC B0 ;  /* 0x0000000000007941 */ /* 0x016fea0003800000 */
.L_x_13466:
        /* <DEDUP_REMOVED lines=17> */
.L_x_13469:
[----:B------:R-:W-:Y:S05]  /*3070*/  BSYNC B0 ;  /* 0x0000000000007941 */ /* 0x000fea0003800000 */
.L_x_13468:
        /* <DEDUP_REMOVED lines=17> */
.L_x_13471:
[----:B------:R-:W-:Y:S05]  /*3190*/  BSYNC B0 ;  /* 0x0000000000007941 */ /* 0x000fea0003800000 */
.L_x_13470:
        /* <DEDUP_REMOVED lines=17> */
.L_x_13473:
[----:B------:R-:W-:Y:S05]  /*32b0*/  BSYNC B0 ;  /* 0x0000000000007941 */ /* 0x000fea0003800000 */
.L_x_13472:
[----:B0-----:R0:W1:Y:S01]  /*32c0*/  SHFL.DOWN PT, R145, R135, 0x10, 0x1f ;  /* 0x0a001f0087917f89 */ /* 0x00106200000e0000 */
[----:B------:R-:W-:Y:S01]  /*32d0*/  BSSY B0, `(.L_x_13474) ;  /* 0x0000011000007945 */ /* 0x000fe20003800000 */
[----:B----4-:R-:W-:Y:S02]  /*32e0*/  FMUL.FTZ R141, R85, R81 ;  /* 0x00000051558d7220 */ /* 0x010fe40000410000 */
[----:B---3--:R0:W3:Y:S04]  /*32f0*/  SHFL.DOWN PT, R147, R138, 0x10, 0x1f ;  /* 0x0a001f008a937f89 */ /* 0x0080e800000e0000 */
[----:B--2---:R0:W2:Y:S04]  /*3300*/  SHFL.DOWN PT, R143, R84, 0x10, 0x1f ;  /* 0x0a001f00548f7f89 */ /* 0x0040a800000e0000 */
        /* <DEDUP_REMOVED lines=13> */
.L_x_13475:
[----:B------:R-:W-:Y:S05]  /*33e0*/  BSYNC B0 ;  /* 0x0000000000007941 */ /* 0x000fea0003800000 */
.L_x_13474:
[----:B------:R-:W-:Y:S01]  /*33f0*/  ISETP.NE.AND P2, PT, R69, RZ, PT ;  /* 0x000000ff4500720c */ /* 0x000fe20003f45270 */
[-C--:B--2---:R-:W-:Y:S01]  /*3400*/  FMUL.FTZ R143, R85, R80.reuse ;  /* 0x00000050558f7220 */ /* 0x084fe20000410000 */
[----:B------:R-:W-:Y:S01]  /*3410*/  SHFL.DOWN PT, R144, R138, 0x1, 0x1f ;  /* 0x08201f008a907f89 */ /* 0x000fe200000e0000 */
[C---:B------:R-:W-:Y:S01]  /*3420*/  FFMA.FTZ R142, R128.reuse, R80, -R141 ;  /* 0x00000050808e7223 */ /* 0x040fe2000001088d */
[----:B------:R-:W-:Y:S01]  /*3430*/  BSSY B0, `(.L_x_13476) ;  /* 0x00000bb000007945 */ /* 0x000fe20003800000 */
[----:B------:R-:W-:Y:S01]  /*3440*/  FFMA.FTZ R128, R128, R81, R143 ;  /* 0x0000005180807223 */ /* 0x000fe2000001008f */
[----:B------:R-:W2:Y:S04]  /*3450*/  SHFL.IDX PT, R85, R19, RZ, 0x1f ;  /* 0x00001fff13557589 */ /* 0x000ea800000e0000 */
[----:B------:R-:W5:Y:S03]  /*3460*/  SHFL.IDX PT, R140, R18, RZ, 0x1f ;  /* 0x00001fff128c7589 */ /* 0x000f6600000e0000 */
[----:B------:R-:W-:Y:S01]  /*3470*/  @P2 FADD.FTZ R80, R125, R142 ;  /* 0x0000008e7d502221 */ /* 0x000fe20000010000 */
[----:B------:R-:W0:Y:S01]  /*3480*/  SHFL.DOWN PT, R141, R135, 0x1, 0x1f ;  /* 0x08201f00878d7f89 */ /* 0x000e2200000e0000 */
[----:B------:R-:W-:Y:S01]  /*3490*/  @P2 FADD.FTZ R81, R127, R128 ;  /* 0x000000807f512221 */ /* 0x000fe20000010000 */
[----:B------:R-:W-:Y:S01]  /*34a0*/  ISETP.NE.AND P2, PT, R69, RZ, PT ;  /* 0x000000ff4500720c */ /* 0x000fe20003f45270 */
[C---:B------:R-:W-:Y:S01]  /*34b0*/  FMUL.FTZ R125, R79.reuse, R80 ;  /* 0x000000504f7d7220 */ /* 0x040fe20000410000 */
[----:B------:R-:W4:Y:S01]  /*34c0*/  SHFL.DOWN PT, R142, R84, 0x1, 0x1f ;  /* 0x08201f00548e7f89 */ /* 0x000f2200000e0000 */
[----:B------:R-:W-:-:S02]  /*34d0*/  FMUL.FTZ R79, R79, R81 ;  /* 0x000000514f4f7220 */ /* 0x000fc40000410000 */
[C---:B------:R-:W-:Y:S01]  /*34e0*/  FFMA.FTZ R128, R78.reuse, R81, R125 ;  /* 0x000000514e807223 */ /* 0x040fe2000001007d */
[----:B------:R-:W3:Y:S01]  /*34f0*/  SHFL.DOWN PT, R143, R139, 0x1, 0x1f ;  /* 0x08201f008b8f7f89 */ /* 0x000ee200000e0000 */
[----:B------:R-:W-:Y:S02]  /*3500*/  FFMA.FTZ R79, R78, R80, -R79 ;  /* 0x000000504e4f7223 */ /* 0x000fe4000001084f */
[----:B------:R-:W-:Y:S01]  /*3510*/  FADD.FTZ R128, R113, R128 ;  /* 0x0000008071807221 */ /* 0x000fe20000010000 */
[----:B01----:R-:W0:Y:S01]  /*3520*/  SHFL.IDX PT, R138, R138, RZ, 0x1f ;  /* 0x00001fff8a8a7589 */ /* 0x003e2200000e0000 */
[----:B------:R-:W-:Y:S02]  /*3530*/  FADD.FTZ R125, R112, R79 ;  /* 0x0000004f707d7221 */ /* 0x000fe40000010000 */
[C---:B------:R-:W-:Y:S01]  /*3540*/  FMUL.FTZ R78, R116.reuse, R128 ;  /* 0x00000080744e7220 */ /* 0x040fe20000410000 */
[----:B------:R-:W1:Y:S01]  /*3550*/  SHFL.IDX PT, R135, R135, RZ, 0x1f ;  /* 0x00001fff87877589 */ /* 0x000e6200000e0000 */
[----:B------:R-:W-:-:S02]  /*3560*/  FMUL.FTZ R80, R116, R125 ;  /* 0x0000007d74507220 */ /* 0x000fc40000410000 */
[C---:B--2---:R-:W-:Y:S01]  /*3570*/  @P1 FMUL.FTZ R79, R144.reuse, R85 ;  /* 0x00000055904f1220 */ /* 0x044fe20000410000 */
[----:B------:R-:W-:Y:S01]  /*3580*/  SHFL.IDX PT, R139, R139, RZ, 0x1f ;  /* 0x00001fff8b8b7589 */ /* 0x000fe200000e0000 */
[----:B-----5:R-:W-:Y:S02]  /*3590*/  @P1 FMUL.FTZ R112, R144, R140 ;  /* 0x0000008c90701220 */ /* 0x020fe40000410000 */
[C---:B------:R-:W-:Y:S02]  /*35a0*/  FFMA.FTZ R78, R117.reuse, R125, -R78 ;  /* 0x0000007d754e7223 */ /* 0x040fe4000001084e */
[----:B------:R-:W-:Y:S02]  /*35b0*/  FFMA.FTZ R80, R117, R128, R80 ;  /* 0x0000008075507223 */ /* 0x000fe40000010050 */
[C---:B------:R-:W-:Y:S02]  /*35c0*/  @P1 FFMA.FTZ R79, R141.reuse, R140, -R79 ;  /* 0x0000008c8d4f1223 */ /* 0x040fe4000001084f */
[----:B------:R-:W-:-:S02]  /*35d0*/  @P1 FFMA.FTZ R112, R141, R85, R112 ;  /* 0x000000558d701223 */ /* 0x000fc40000010070 */
[----:B------:R-:W-:Y:S02]  /*35e0*/  FMUL.FTZ R81, R4, R83 ;  /* 0x0000005304517220 */ /* 0x000fe40000410000 */
[----:B------:R-:W-:Y:S02]  /*35f0*/  FFMA.FTZ R127, R5, R114, R78 ;  /* 0x00000072057f7223 */ /* 0x000fe4000001004e */
[----:B------:R-:W-:Y:S02]  /*3600*/  FFMA.FTZ R113, R91, R125, RZ ;  /* 0x0000007d5b717223 */ /* 0x000fe400000100ff */
[----:B------:R-:W-:Y:S02]  /*3610*/  FFMA.FTZ R141, R5, R126, R80 ;  /* 0x0000007e058d7223 */ /* 0x000fe40000010050 */
[----:B----4-:R-:W-:Y:S02]  /*3620*/  @P1 FADD.FTZ R140, R142, R79 ;  /* 0x0000004f8e8c1221 */ /* 0x010fe40000010000 */
[----:B---3--:R-:W-:-:S02]  /*3630*/  @P1 FADD.FTZ R85, R143, R112 ;  /* 0x000000708f551221 */ /* 0x008fc40000010000 */
[-C--:B------:R-:W-:Y:S02]  /*3640*/  FFMA.FTZ R80, R96, -R81.reuse, R125 ;  /* 0x8000005160507223 */ /* 0x080fe4000001007d */
[----:B------:R-:W-:Y:S02]  /*3650*/  FFMA.FTZ R79, R94, -R81, R128 ;  /* 0x800000515e4f7223 */ /* 0x000fe40000010080 */
[----:B------:R-:W-:Y:S02]  /*3660*/  FFMA.FTZ R81, R91, -R128, RZ ;  /* 0x800000805b517223 */ /* 0x000fe400000100ff */
[-C--:B------:R-:W-:Y:S02]  /*3670*/  FFMA.FTZ R128, R92, R127.reuse, R113 ;  /* 0x0000007f5c807223 */ /* 0x080fe40000010071 */
[----:B------:R-:W-:Y:S02]  /*3680*/  FMUL.FTZ R114, R118, R127 ;  /* 0x0000007f76727220 */ /* 0x000fe40000410000 */
[----:B------:R-:W-:-:S02]  /*3690*/  FMUL.FTZ R113, R85, -R87 ;  /* 0x8000005755717220 */ /* 0x000fc40000410000 */
[----:B------:R-:W-:Y:S02]  /*36a0*/  FMUL.FTZ R78, R118, R141 ;  /* 0x0000008d764e7220 */ /* 0x000fe40000410000 */
[C---:B------:R-:W-:Y:S02]  /*36b0*/  FMUL.FTZ R87, R140.reuse, -R87 ;  /* 0x800000578c577220 */ /* 0x040fe40000410000 */
[----:B------:R-:W-:Y:S02]  /*36c0*/  FMUL.FTZ R126, R5, R82 ;  /* 0x00000052057e7220 */ /* 0x000fe40000410000 */
[-C--:B------:R-:W-:Y:S02]  /*36d0*/  FFMA.FTZ R114, R119, R141.reuse, R114 ;  /* 0x0000008d77727223 */ /* 0x080fe40000010072 */
[----:B------:R-:W-:Y:S02]  /*36e0*/  FFMA.FTZ R113, R140, R86, -R113 ;  /* 0x000000568c717223 */ /* 0x000fe40000010871 */
[----:B------:R-:W-:-:S02]  /*36f0*/  FFMA.FTZ R142, R92, -R141, R81 ;  /* 0x8000008d5c8e7223 */ /* 0x000fc40000010051 */
[----:B------:R-:W-:Y:S02]  /*3700*/  FFMA.FTZ R112, R119, R127, -R78 ;  /* 0x0000007f77707223 */ /* 0x000fe4000001084e */
[----:B------:R-:W-:Y:S02]  /*3710*/  FFMA.FTZ R86, R85, R86, R87 ;  /* 0x0000005655567223 */ /* 0x000fe40000010057 */
[-C--:B------:R-:W-:Y:S02]  /*3720*/  FFMA.FTZ R78, R105, -R126.reuse, R127 ;  /* 0x8000007e694e7223 */ /* 0x080fe4000001007f */
[----:B------:R-:W-:Y:S02]  /*3730*/  FFMA.FTZ R81, R103, -R126, R141 ;  /* 0x8000007e67517223 */ /* 0x000fe4000001008d */
[----:B------:R-:W-:Y:S02]  /*3740*/  FFMA.FTZ R126, R6, R123, R114 ;  /* 0x0000007b067e7223 */ /* 0x000fe40000010072 */
[----:B------:R-:W-:Y:S01]  /*3750*/  FADD.FTZ R114, R132, R113 ;  /* 0x0000007184727221 */ /* 0x000fe20000010000 */
[----:B------:R-:W-:Y:S01]  /*3760*/  SHF.L.U64.HI R132, R107, 0x2, R104 ;  /* 0x000000026b847819 */ /* 0x000fe20000010268 */
[----:B------:R-:W-:-:S02]  /*3770*/  FFMA.FTZ R112, R6, R121, R112 ;  /* 0x0000007906707223 */ /* 0x000fc40000010070 */
[----:B------:R-:W-:Y:S02]  /*3780*/  FADD.FTZ R113, -R131, R86 ;  /* 0x0000005683717221 */ /* 0x000fe40000010100 */
[C---:B------:R-:W-:Y:S02]  /*3790*/  FMUL.FTZ R85, R111.reuse, R126 ;  /* 0x0000007e6f557220 */ /* 0x040fe40000410000 */
[C---:B------:R-:W-:Y:S02]  /*37a0*/  FMUL.FTZ R87, R111.reuse, R112 ;  /* 0x000000706f577220 */ /* 0x040fe40000410000 */
[C---:B------:R-:W-:Y:S02]  /*37b0*/  FMUL.FTZ R125, R111.reuse, -R113 ;  /* 0x800000716f7d7220 */ /* 0x040fe40000410000 */
[-C--:B------:R-:W-:Y:S02]  /*37c0*/  FMUL.FTZ R111, R111, -R114.reuse ;  /* 0x800000726f6f7220 */ /* 0x080fe40000410000 */
[----:B------:R-:W-:-:S02]  /*37d0*/  FFMA.FTZ R125, R120, R114, -R125 ;  /* 0x00000072787d7223 */ /* 0x000fc4000001087d */
[C---:B------:R-:W-:Y:S02]  /*37e0*/  FFMA.FTZ R86, R120.reuse, R113, R111 ;  /* 0x0000007178567223 */ /* 0x040fe4000001006f */
[----:B------:R-:W-:Y:S02]  /*37f0*/  FFMA.FTZ R85, R120, R112, -R85 ;  /* 0x0000007078557223 */ /* 0x000fe40000010855 */
[----:B------:R-:W-:Y:S02]  /*3800*/  FMUL.FTZ R127, R6, R89 ;  /* 0x00000059067f7220 */ /* 0x000fe40000410000 */
[-C--:B------:R-:W-:Y:S02]  /*3810*/  FFMA.FTZ R120, R120, R126.reuse, R87 ;  /* 0x0000007e78787223 */ /* 0x080fe40000010057 */
[----:B------:R-:W-:Y:S02]  /*3820*/  FADD.FTZ R87, R130, R125 ;  /* 0x0000007d82577221 */ /* 0x000fe40000010000 */
[----:B------:R-:W-:Y:S01]  /*3830*/  FADD.FTZ R86, -R129, R86 ;  /* 0x0000005681567221 */ /* 0x000fe20000010100 */
[----:B------:R2:W3:Y:S01]  /*3840*/  SHFL.IDX PT, R125, R84, RZ, 0x1f ;  /* 0x00001fff547d7589 */ /* 0x0004e200000e0000 */
[----:B------:R-:W-:-:S02]  /*3850*/  FFMA.FTZ R123, R93, -R126, R142 ;  /* 0x8000007e5d7b7223 */ /* 0x000fc4000001008e */
[----:B------:R-:W-:Y:S02]  /*3860*/  FFMA.FTZ R111, R98, -R127, R126 ;  /* 0x8000007f626f7223 */ /* 0x000fe4000001007e */
[C---:B------:R-:W-:Y:S02]  /*3870*/  FMUL.FTZ R126, R118.reuse, -R87 ;  /* 0x80000057767e7220 */ /* 0x040fe40000410000 */
[----:B------:R-:W-:Y:S02]  /*3880*/  FMUL.FTZ R118, R118, -R86 ;  /* 0x8000005676767220 */ /* 0x000fe40000410000 */
[----:B------:R-:W-:Y:S02]  /*3890*/  FFMA.FTZ R121, R93, R112, R128 ;  /* 0x000000705d797223 */ /* 0x000fe40000010080 */
[----:B------:R-:W-:Y:S02]  /*38a0*/  FFMA.FTZ R112, R102, -R127, R112 ;  /* 0x8000007f66707223 */ /* 0x000fe40000010070 */
[----:B------:R-:W-:-:S02]  /*38b0*/  FFMA.FTZ R127, R7, R122, R85 ;  /* 0x0000007a077f7223 */ /* 0x000fc40000010055 */
[C---:B------:R-:W-:Y:S02]  /*38c0*/  FFMA.FTZ R122, R119.reuse, R87, -R118 ;  /* 0x00000057777a7223 */ /* 0x040fe40000010876 */
[----:B------:R-:W-:Y:S02]  /*38d0*/  FFMA.FTZ R85, R119, R86, R126 ;  /* 0x0000005677557223 */ /* 0x000fe4000001007e */
[----:B--2---:R-:W-:Y:S01]  /*38e0*/  FADD.FTZ R84, R133, R122 ;  /* 0x0000007a85547221 */ /* 0x004fe20000010000 */
[----:B------:R-:W-:Y:S01]  /*38f0*/  LEA.HI.SX32 R133, R100, R100, 0x1b ;  /* 0x0000006464857211 */ /* 0x000fe200078fdaff */
[----:B------:R-:W-:Y:S02]  /*3900*/  FFMA.FTZ R129, R7, R124, R120 ;  /* 0x0000007c07817223 */ /* 0x000fe40000010078 */
[C---:B0-----:R-:W-:Y:S02]  /*3910*/  FMUL.FTZ R118, R138.reuse, R19 ;  /* 0x000000138a767220 */ /* 0x041fe40000410000 */
[----:B------:R-:W-:-:S02]  /*3920*/  FMUL.FTZ R120, R138, R18 ;  /* 0x000000128a787220 */ /* 0x000fc40000410000 */
[----:B------:R-:W-:Y:S02]  /*3930*/  FADD.FTZ R85, -R134, R85 ;  /* 0x0000005586557221 */ /* 0x000fe40000010100 */
[C---:B------:R-:W-:Y:S02]  /*3940*/  FMUL.FTZ R122, R116.reuse, -R84 ;  /* 0x80000054747a7220 */ /* 0x040fe40000410000 */
[C---:B-1----:R-:W-:Y:S02]  /*3950*/  FFMA.FTZ R118, R135.reuse, R18, -R118 ;  /* 0x0000001287767223 */ /* 0x042fe40000010876 */
[----:B------:R-:W-:Y:S02]  /*3960*/  FFMA.FTZ R120, R135, R19, R120 ;  /* 0x0000001387787223 */ /* 0x000fe40000010078 */
[----:B------:R-:W-:Y:S02]  /*3970*/  FMUL.FTZ R19, R116, -R85 ;  /* 0x8000005574137220 */ /* 0x000fe40000410000 */
[----:B------:R-:W-:-:S02]  /*3980*/  FMUL.FTZ R18, R138, R17 ;  /* 0x000000118a127220 */ /* 0x000fc40000410000 */
[----:B------:R-:W-:Y:S02]  /*3990*/  FFMA.FTZ R119, R117, R85, R122 ;  /* 0x0000005575777223 */ /* 0x000fe4000001007a */
[----:B------:R-:W-:Y:S02]  /*39a0*/  FMUL.FTZ R122, R7, R90 ;  /* 0x0000005a077a7220 */ /* 0x000fe40000410000 */
[----:B------:R-:W-:Y:S02]  /*39b0*/  FMUL.FTZ R138, R138, R16 ;  /* 0x000000108a8a7220 */ /* 0x000fe40000410000 */
[----:B------:R-:W-:Y:S01]  /*39c0*/  FFMA.FTZ R116, R117, R84, -R19 ;  /* 0x0000005475747223 */ /* 0x000fe20000010813 */
[----:B------:R-:W-:Y:S01]  /*39d0*/  P2R R117, PR, RZ, 0x4 ;  /* 0x00000004ff757803 */ /* 0x000fe20000000000 */
[----:B------:R-:W-:Y:S02]  /*39e0*/  FFMA.FTZ R16, R135, R16, -R18 ;  /* 0x0000001087107223 */ /* 0x000fe40000010812 */
[----:B------:R-:W-:-:S02]  /*39f0*/  FADD.FTZ R119, -R136, R119 ;  /* 0x0000007788777221 */ /* 0x000fc40000010100 */
[----:B---3--:R-:W-:Y:S02]  /*3a00*/  FADD.FTZ R18, R125, R118 ;  /* 0x000000767d127221 */ /* 0x008fe40000010000 */
[----:B------:R-:W-:Y:S02]  /*3a10*/  FADD.FTZ R19, R139, R120 ;  /* 0x000000788b137221 */ /* 0x000fe40000010000 */
[C---:B------:R-:W-:Y:S02]  /*3a20*/  FMUL.FTZ R120, R110.reuse, R127 ;  /* 0x0000007f6e787220 */ /* 0x040fe40000410000 */
[-C--:B------:R-:W-:Y:S02]  /*3a30*/  FFMA.FTZ R118, R97, -R122.reuse, R127 ;  /* 0x8000007a61767223 */ /* 0x080fe4000001007f */
[----:B------:R-:W-:Y:S02]  /*3a40*/  FFMA.FTZ R117, R95, -R122, R129 ;  /* 0x8000007a5f757223 */ /* 0x000fe40000010081 */
[----:B------:R-:W-:-:S02]  /*3a50*/  FMUL.FTZ R122, R110, R129 ;  /* 0x000000816e7a7220 */ /* 0x000fc40000410000 */
[----:B------:R-:W-:Y:S02]  /*3a60*/  FADD.FTZ R116, R137, R116 ;  /* 0x0000007489747221 */ /* 0x000fe40000010000 */
[-C--:B------:R-:W-:Y:S02]  /*3a70*/  FMUL.FTZ R127, R119, R83.reuse ;  /* 0x00000053777f7220 */ /* 0x080fe40000410000 */
[----:B------:R-:W-:Y:S02]  /*3a80*/  FADD.FTZ R121, R121, R120 ;  /* 0x0000007879797221 */ /* 0x000fe40000010000 */
[----:B------:R-:W-:Y:S02]  /*3a90*/  FADD.FTZ R120, R123, -R122 ;  /* 0x8000007a7b787221 */ /* 0x000fe40000010000 */
[----:B------:R-:W-:Y:S02]  /*3aa0*/  FMUL.FTZ R128, R85, R82 ;  /* 0x0000005255807220 */ /* 0x000fe40000410000 */
[----:B------:R-:W-:-:S02]  /*3ab0*/  FMUL.FTZ R125, R116, R83 ;  /* 0x00000053747d7220 */ /* 0x000fc40000410000 */
[----:B------:R-:W-:Y:S02]  /*3ac0*/  FMUL.FTZ R122, R79, R127 ;  /* 0x0000007f4f7a7220 */ /* 0x000fe40000410000 */
[----:B------:R-:W-:Y:S02]  /*3ad0*/  FFMA.FTZ R17, R135, R17, R138 ;  /* 0x0000001187117223 */ /* 0x000fe4000001008a */
[----:B------:R-:W-:Y:S02]  /*3ae0*/  FMUL.FTZ R126, R84, R82 ;  /* 0x00000052547e7220 */ /* 0x000fe40000410000 */
[----:B------:R-:W-:Y:S01]  /*3af0*/  FMUL.FTZ R123, R81, R128 ;  /* 0x00000080517b7220 */ /* 0x000fe20000410000 */
[----:B------:R0:W-:Y:S01]  /*3b00*/  @!P2 STS.128 [R109.X16+0x1d90], R16 ;  /* 0x001d90106d00a388 */ /* 0x0001e2000000cc00 */
[-C--:B------:R-:W-:Y:S02]  /*3b10*/  FMUL.FTZ R124, R4, R125.reuse ;  /* 0x0000007d047c7220 */ /* 0x080fe40000410000 */
[----:B------:R-:W-:-:S02]  /*3b20*/  FFMA.FTZ R122, R80, R125, R122 ;  /* 0x0000007d507a7223 */ /* 0x000fc4000001007a */
[----:B------:R-:W-:Y:S01]  /*3b30*/  FMUL.FTZ R125, R79, R125 ;  /* 0x0000007d4f7d7220 */ /* 0x000fe20000410000 */
[----:B------:R1:W-:Y:S01]  /*3b40*/  STS [R133.X4+0x420], R124 ;  /* 0x0004207c85007388 */ /* 0x0003e20000004800 */
[-C--:B------:R-:W-:Y:S02]  /*3b50*/  FMUL.FTZ R129, R81, R126.reuse ;  /* 0x0000007e51817220 */ /* 0x080fe40000410000 */
[----:B------:R-:W-:Y:S02]  /*3b60*/  FFMA.FTZ R123, R78, R126, R123 ;  /* 0x0000007e4e7b7223 */ /* 0x000fe4000001007b */
[-C--:B------:R-:W-:Y:S02]  /*3b70*/  FFMA.FTZ R125, R80, R127.reuse, -R125 ;  /* 0x0000007f507d7223 */ /* 0x080fe4000001087d */
[----:B------:R-:W-:Y:S02]  /*3b80*/  FMUL.FTZ R127, R4, R127 ;  /* 0x0000007f047f7220 */ /* 0x000fe40000410000 */
[----:B------:R-:W-:-:S02]  /*3b90*/  FMUL.FTZ R131, R87, R89 ;  /* 0x0000005957837220 */ /* 0x000fc40000410000 */
[----:B0-----:R-:W-:Y:S01]  /*3ba0*/  FMUL.FTZ R17, R5, R126 ;  /* 0x0000007e05117220 */ /* 0x001fe20000410000 */
[----:B------:R0:W-:Y:S01]  /*3bb0*/  STS [R52.X4+0x424], R127 ;  /* 0x0004247f34007388 */ /* 0x0001e20000004800 */
[----:B------:R-:W-:Y:S02]  /*3bc0*/  FMUL.FTZ R126, R113, R90 ;  /* 0x0000005a717e7220 */ /* 0x000fe40000410000 */
[----:B------:R-:W-:Y:S01]  /*3bd0*/  FFMA.FTZ R16, R78, R128, -R129 ;  /* 0x000000804e107223 */ /* 0x000fe20000010881 */
[----:B------:R2:W-:Y:S01]  /*3be0*/  STS [R52.X4+0x428], R17 ;  /* 0x0004281134007388 */ /* 0x0005e20000004800 */
[----:B-1----:R-:W-:Y:S02]  /*3bf0*/  FMUL.FTZ R124, R114, R90 ;  /* 0x0000005a727c7220 */ /* 0x002fe40000410000 */
[----:B------:R-:W-:Y:S02]  /*3c00*/  FMUL.FTZ R137, R117, R126 ;  /* 0x0000007e75897220 */ /* 0x000fe40000410000 */
[----:B------:R-:W-:-:S02]  /*3c10*/  FMUL.FTZ R129, R86, R89 ;  /* 0x0000005956817220 */ /* 0x000fc40000410000 */
[-C--:B0-----:R-:W-:Y:S02]  /*3c20*/  FMUL.FTZ R127, R117, R124.reuse ;  /* 0x0000007c757f7220 */ /* 0x081fe40000410000 */
[-C--:B------:R-:W-:Y:S02]  /*3c30*/  FFMA.FTZ R137, R118, R124.reuse, R137 ;  /* 0x0000007c76897223 */ /* 0x080fe40000010089 */
[----:B--2---:R-:W-:Y:S01]  /*3c40*/  FMUL.FTZ R17, R7, R124 ;  /* 0x0000007c07117220 */ /* 0x004fe20000410000 */
[----:B------:R-:W-:Y:S01]  /*3c50*/  LEA R124, R0, -R69, 0x1 ;  /* 0x80000045007c7211 */ /* 0x000fe200078e08ff */
[----:B------:R-:W-:Y:S02]  /*3c60*/  FMUL.FTZ R18, R111, R129 ;  /* 0x000000816f127220 */ /* 0x000fe40000410000 */
[----:B------:R-:W-:Y:S01]  /*3c70*/  FMUL.FTZ R19, R5, R128 ;  /* 0x0000008005137220 */ /* 0x000fe20000410000 */
[----:B------:R-:W-:Y:S01]  /*3c80*/  ISETP.GE.AND P1, PT, R124, 0x1, PT ;  /* 0x000000017c00780c */ /* 0x000fe20003f26270 */
[-C--:B------:R-:W-:Y:S01]  /*3c90*/  FMUL.FTZ R135, R6, R131.reuse ;  /* 0x0000008306877220 */ /* 0x080fe20000410000 */
[----:B------:R-:W-:Y:S01]  /*3ca0*/  STS [R52.X4+0x438], R17 ;  /* 0x0004381134007388 */ /* 0x000fe20000004800 */
[-C--:B------:R-:W-:Y:S01]  /*3cb0*/  FFMA.FTZ R133, R112, R131.reuse, R18 ;  /* 0x0000008370857223 */ /* 0x080fe20000010012 */
[----:B------:R-:W-:Y:S01]  /*3cc0*/  ISETP.GE.AND P2, PT, R124, 0x21, PT ;  /* 0x000000217c00780c */ /* 0x000fe20003f46270 */
[----:B------:R-:W-:Y:S01]  /*3cd0*/  FMUL.FTZ R131, R111, R131 ;  /* 0x000000836f837220 */ /* 0x000fe20000410000 */
[----:B------:R0:W-:Y:S01]  /*3ce0*/  STS [R52.X4+0x42c], R19 ;  /* 0x00042c1334007388 */ /* 0x0001e20000004800 */
[----:B------:R-:W-:-:S02]  /*3cf0*/  FADD.FTZ R125, RZ, R125 ;  /* 0x0000007dff7d7221 */ /* 0x000fc40000010000 */
[----:B------:R-:W-:Y:S01]  /*3d00*/  FADD.FTZ R122, RZ, R122 ;  /* 0x0000007aff7a7221 */ /* 0x000fe20000010000 */
[----:B------:R1:W-:Y:S01]  /*3d10*/  STS [R52.X4+0x430], R135 ;  /* 0x0004308734007388 */ /* 0x0003e20000004800 */
[-C--:B------:R-:W-:Y:S02]  /*3d20*/  FFMA.FTZ R131, R112, R129.reuse, -R131 ;  /* 0x0000008170837223 */ /* 0x080fe40000010883 */
[----:B------:R-:W-:Y:S02]  /*3d30*/  FMUL.FTZ R129, R6, R129 ;  /* 0x0000008106817220 */ /* 0x000fe40000410000 */
[----:B------:R-:W-:Y:S01]  /*3d40*/  FADD.FTZ R16, R125, R16 ;  /* 0x000000107d107221 */ /* 0x000fe20000010000 */
[----:B------:R-:W-:Y:S01]  /*3d50*/  SHF.L.U32 R125, R107, 0x2, RZ ;  /* 0x000000026b7d7819 */ /* 0x000fe200000006ff */
[----:B0-----:R-:W-:Y:S01]  /*3d60*/  FMUL.FTZ R19, R7, R126 ;  /* 0x0000007e07137220 */ /* 0x001fe20000410000 */
[----:B------:R1:W-:Y:S01]  /*3d70*/  STS [R52.X4+0x434], R129 ;  /* 0x0004348134007388 */ /* 0x0003e20000004800 */
[----:B------:R-:W-:-:S02]  /*3d80*/  FADD.FTZ R122, R122, R123 ;  /* 0x0000007b7a7a7221 */ /* 0x000fc40000010000 */
[----:B------:R-:W-:Y:S01]  /*3d90*/  FADD.FTZ R123, R16, R131 ;  /* 0x00000083107b7221 */ /* 0x000fe20000010000 */
[----:B------:R1:W-:Y:S01]  /*3da0*/  STS [R52.X4+0x43c], R19 ;  /* 0x00043c1334007388 */ /* 0x0003e20000004800 */
[----:B------:R-:W-:Y:S01]  /*3db0*/  FFMA.FTZ R18, R118, R126, -R127 ;  /* 0x0000007e76127223 */ /* 0x000fe2000001087f */
[----:B------:R-:W-:Y:S01]  /*3dc0*/  IADD3 R16, R69, 0x20, RZ ;  /* 0x0000002045107810 */ /* 0x000fe20007ffe0ff */
[----:B------:R-:W-:Y:S02]  /*3dd0*/  FADD.FTZ R122, R122, R133 ;  /* 0x000000857a7a7221 */ /* 0x000fe40000010000 */
[----:B------:R-:W-:Y:S01]  /*3de0*/  FADD.FTZ R123, R123, R18 ;  /* 0x000000127b7b7221 */ /* 0x000fe20000010000 */
[----:B------:R-:W-:Y:S01]  /*3df0*/  LEA.HI.SX32 R126, R16, R69, 0x1b ;  /* 0x00000045107e7211 */ /* 0x000fe200078fdaff */
[----:B------:R-:W-:Y:S02]  /*3e00*/  FADD.FTZ R122, R122, R137 ;  /* 0x000000897a7a7221 */ /* 0x000fe40000010000 */
[----:B------:R-:W-:Y:S01]  /*3e10*/  IMAD R132, R132, c[0x0][0x2b0], RZ ;  /* 0x0000ac0084847a24 */ /* 0x000fe200078e02ff */
[----:B------:R-:W-:Y:S06]  /*3e20*/  BAR.SYNC.DEFER_BLOCKING 0x0 ;  /* 0x0000000000007b1d */ /* 0x000fec0000010000 */
[----:B------:R-:W-:Y:S05]  /*3e30*/  @!P1 BRA `(.L_x_13477) ;  /* 0x000001a000009947 */ /* 0x000fea0003800000 */
[-C--:B-1----:R-:W-:Y:S01]  /*3e40*/  LEA.HI.SX32 R127, R69, R69.reuse, 0x1b ;  /* 0x00000045457f7211 */ /* 0x082fe200078fdaff */
[----:B------:R-:W-:Y:S01]  /*3e50*/  IMAD R17, R108, c[0x0][0x2a0], RZ ;  /* 0x0000a8006c117a24 */ /* 0x000fe200078e02ff */
[----:B------:R-:W-:Y:S01]  /*3e60*/  ULDC.64 UR4, c[0x0][0x298] ;  /* 0x0000a60000047ab9 */ /* 0x000fe20000000a00 */
[----:B------:R-:W-:Y:S01]  /*3e70*/  IADD3 R128, R99, -0x1, RZ ;  /* 0xffffffff63807810 */ /* 0x000fe20007ffe0ff */
[----:B------:R-:W-:Y:S01]  /*3e80*/  IMAD.WIDE.U32 R18, R68, c[0x0][0x2a0], RZ ;  /* 0x0000a80044127a25 */ /* 0x000fe200078e00ff */
[----:B------:R-:W-:Y:S01]  /*3e90*/  USHF.R.U32.HI UR8, URZ, 0x1, UR5 ;  /* 0x000000013f087899 */ /* 0x000fe20008011605 */
[----:B------:R-:W0:Y:S01]  /*3ea0*/  LDS R127, [R127.X4+0x420] ;  /* 0x000420007f7f7984 */ /* 0x000e220000004800 */
        /* <DEDUP_REMOVED lines=19> */
.L_x_13477:
[----:B-1----:R-:W-:Y:S05]  /*3fe0*/  BSYNC B0 ;  /* 0x0000000000007941 */ /* 0x002fea0003800000 */
.L_x_13476:
[----:B0-----:R0:W1:Y:S01]  /*3ff0*/  LDS R19, [R126.X4+0x4a0] ;  /* 0x0004a0007e137984 */ /* 0x0010620000004800 */
[----:B------:R-:W-:Y:S01]  /*4000*/  BSSY B0, `(.L_x_13478) ;  /* 0x0000006000007945 */ /* 0x000fe20003800000 */
[----:B------:R-:W-:Y:S01]  /*4010*/  IMAD R127, R125, c[0x0][0x2b4], R132 ;  /* 0x0000ad007d7f7a24 */ /* 0x000fe200078e0284 */
[----:B------:R-:W-:Y:S05]  /*4020*/  @!P2 BRA `(.L_x_13479) ;  /* 0x000000300000a947 */ /* 0x000fea0003800000 */
[----:B------:R-:W-:-:S05]  /*4030*/  IMAD.WIDE.U32 R16, R125, c[0x0][0x2b0], R28 ;  /* 0x0000ac007d107a25 */ /* 0x000fca00078e001c */
[----:B------:R-:W-:-:S05]  /*4040*/  IADD3 R17, R17, R127, RZ ;  /* 0x0000007f11117210 */ /* 0x000fca0007ffe0ff */
[----:B-1----:R1:W-:Y:S02]  /*4050*/  RED.E.ADD.F32.FTZ.RN.STRONG.GPU [R16.64], R19 ;  /* 0x000000131000798e */ /* 0x0023e4000c10e786 */
.L_x_13479:
[----:B------:R-:W-:Y:S05]  /*4060*/  BSYNC B0 ;  /* 0x0000000000007941 */ /* 0x000fea0003800000 */
.L_x_13478:
        /* <DEDUP_REMOVED lines=12> */
.L_x_13481:
[----:B-1----:R-:W-:Y:S05]  /*4130*/  BSYNC B0 ;  /* 0x0000000000007941 */ /* 0x002fea0003800000 */
.L_x_13480:
[----:B--2---:R1:W2:Y:S01]  /*4140*/  LDS R19, [R57.X4+0x5a0] ;  /* 0x0005a00039137984 */ /* 0x0042a20000004800 */
[----:B------:R-:W-:Y:S01]  /*4150*/  BSSY B0, `(.L_x_13482) ;  /* 0x0000005000007945 */ /* 0x000fe20003800000 */
[----:B------:R-:W-:Y:S05]  /*4160*/  @!P1 BRA `(.L_x_13483) ;  /* 0x0000003000009947 */ /* 0x000fea0003800000 */
[----:B------:R-:W-:-:S05]  /*4170*/  IMAD.WIDE.U32 R16, R125, c[0x0][0x2b0], R32 ;  /* 0x0000ac007d107a25 */ /* 0x000fca00078e0020 */
[----:B------:R-:W-:-:S05]  /*4180*/  IADD3 R17, R127, R17, RZ ;  /* 0x000000117f117210 */ /* 0x000fca0007ffe0ff */
[----:B--2---:R2:W-:Y:S02]  /*4190*/  RED.E.ADD.F32.FTZ.RN.STRONG.GPU [R16.64], R19 ;  /* 0x000000131000798e */ /* 0x0045e4000c10e786 */
.L_x_13483:
[----:B------:R-:W-:Y:S05]  /*41a0*/  BSYNC B0 ;  /* 0x0000000000007941 */ /* 0x000fea0003800000 */
.L_x_13482:
[----:B--2---:R2:W3:Y:S01]  /*41b0*/  LDS R19, [R56.X4+0x620] ;  /* 0x0006200038137984 */ /* 0x0044e20000004800 */
[----:B------:R-:W-:Y:S01]  /*41c0*/  BSSY B0, `(.L_x_13484) ;  /* 0x0000005000007945 */ /* 0x000fe20003800000 */
[----:B------:R-:W-:Y:S05]  /*41d0*/  @!P2 BRA `(.L_x_13485) ;  /* 0x000000300000a947 */ /* 0x000fea0003800000 */
[----:B------:R-:W-:-:S05]  /*41e0*/  IMAD.WIDE.U32 R16, R125, c[0x0][0x2b0], R34 ;  /* 0x0000ac007d107a25 */ /* 0x000fca00078e0022 */
[----:B------:R-:W-:-:S05]  /*41f0*/  IADD3 R17, R127, R17, RZ ;  /* 0x000000117f117210 */ /* 0x000fca0007ffe0ff */
[----:B---3--:R3:W-:Y:S02]  /*4200*/  RED.E.ADD.F32.FTZ.RN.STRONG.GPU [R16.64], R19 ;  /* 0x000000131000798e */ /* 0x0087e4000c10e786 */
.L_x_13485:
[----:B------:R-:W-:Y:S05]  /*4210*/  BSYNC B0 ;  /* 0x0000000000007941 */ /* 0x000fea0003800000 */
.L_x_13484:
[----:B---3--:R3:W4:Y:S01]  /*4220*/  LDS R19, [R55.X4+0x6a0] ;  /* 0x0006a00037137984 */ /* 0x0087220000004800 */
[----:B------:R-:W-:Y:S01]  /*4230*/  BSSY B0, `(.L_x_13486) ;  /* 0x0000005000007945 */ /* 0x000fe20003800000 */
[----:B------:R-:W-:Y:S05]  /*4240*/  @!P3 BRA `(.L_x_13487) ;  /* 0x000000300000b947 */ /* 0x000fea0003800000 */
[----:B------:R-:W-:-:S05]  /*4250*/  IMAD.WIDE.U32 R16, R125, c[0x0][0x2b0], R36 ;  /* 0x0000ac007d107a25 */ /* 0x000fca00078e0024 */
[----:B------:R-:W-:-:S05]  /*4260*/  IADD3 R17, R127, R17, RZ ;  /* 0x000000117f117210 */ /* 0x000fca0007ffe0ff */
[----:B----4-:R4:W-:Y:S02]  /*4270*/  RED.E.ADD.F32.FTZ.RN.STRONG.GPU [R16.64], R19 ;  /* 0x000000131000798e */ /* 0x0109e4000c10e786 */
.L_x_13487:
[----:B------:R-:W-:Y:S05]  /*4280*/  BSYNC B0 ;  /* 0x0000000000007941 */ /* 0x000fea0003800000 */
.L_x_13486:
[----:B------:R0:W1:Y:S01]  /*4290*/  LDS R115, [R54.X4+0x720] ;  /* 0x0007200036737984 */ /* 0x0000620000004800 */
[----:B------:R-:W-:Y:S01]  /*42a0*/  BSSY B0, `(.L_x_13488) ;  /* 0x0000006000007945 */ /* 0x000fe20003800000 */
[----:B----4-:R-:W-:Y:S01]  /*42b0*/  IMAD.WIDE.U32 R16, R125, c[0x0][0x2b0], R40 ;  /* 0x0000ac007d107a25 */ /* 0x010fe200078e0028 */
[----:B------:R-:W-:Y:S05]  /*42c0*/  @!P4 BRA `(.L_x_13489) ;  /* 0x000000300000c947 */ /* 0x000fea0003800000 */
[----:B------:R-:W-:-:S05]  /*42d0*/  IMAD.WIDE.U32 R18, R125, c[0x0][0x2b0], R38 ;  /* 0x0000ac007d127a25 */ /* 0x000fca00078e0026 */
[----:B------:R-:W-:-:S05]  /*42e0*/  IADD3 R19, R127, R19, RZ ;  /* 0x000000137f137210 */ /* 0x000fca0007ffe0ff */
[----:B-1----:R1:W-:Y:S02]  /*42f0*/  RED.E.ADD.F32.FTZ.RN.STRONG.GPU [R18.64], R115 ;  /* 0x000000731200798e */ /* 0x0023e4000c10e786 */
.L_x_13489:
[----:B------:R-:W-:Y:S05]  /*4300*/  BSYNC B0 ;  /* 0x0000000000007941 */ /* 0x000fea0003800000 */
.L_x_13488:
[----:B-1----:R1:W4:Y:S01]  /*4310*/  LDS R19, [R53.X4+0x7a0] ;  /* 0x0007a00035137984 */ /* 0x0023220000004800 */
[----:B------:R-:W-:Y:S01]  /*4320*/  BSSY B0, `(.L_x_13490) ;  /* 0x0000004000007945 */ /* 0x000fe20003800000 */
[----:B------:R-:W-:Y:S05]  /*4330*/  @!P5 BRA `(.L_x_13491) ;  /* 0x000000200000d947 */ /* 0x000fea0003800000 */
[----:B------:R-:W-:-:S05]  /*4340*/  IADD3 R17, R127, R17, RZ ;  /* 0x000000117f117210 */ /* 0x000fca0007ffe0ff */
[----:B----4-:R4:W-:Y:S02]  /*4350*/  RED.E.ADD.F32.FTZ.RN.STRONG.GPU [R16.64], R19 ;  /* 0x000000131000798e */ /* 0x0109e4000c10e786 */
.L_x_13491:
[----:B------:R-:W-:Y:S05]  /*4360*/  BSYNC B0 ;  /* 0x0000000000007941 */ /* 0x000fea0003800000 */
.L_x_13490:
[----:B------:R-:W5:Y:S01]  /*4370*/  SHFL.DOWN PT, R124, R123, 0x1, 0x1f ;  /* 0x08201f007b7c7f89 */ /* 0x000f6200000e0000 */
[----:B------:R-:W-:Y:S01]  /*4380*/  ISETP.GT.AND P1, PT, R61, 0x1e, PT ;  /* 0x0000001e3d00780c */ /* 0x000fe20003f24270 */
[----:B------:R-:W-:Y:S01]  /*4390*/  FMUL.FTZ R95, R95, R113 ;  /* 0x000000715f5f7220 */ /* 0x000fe20000410000 */
[----:B----4-:R-:W-:Y:S01]  /*43a0*/  MOV R17, R123 ;  /* 0x0000007b00117202 */ /* 0x010fe20000000f00 */
[----:B------:R-:W4:Y:S01]  /*43b0*/  SHFL.DOWN PT, R125, R121, 0x1, 0x1f ;  /* 0x08201f00797d7f89 */ /* 0x000f2200000e0000 */
[----:B------:R-:W-:Y:S01]  /*43c0*/  MOV R18, R121 ;  /* 0x0000007900127202 */ /* 0x000fe20000000f00 */
[----:B------:R-:W-:Y:S01]  /*43d0*/  FMUL.FTZ R98, R98, R86 ;  /* 0x0000005662627220 */ /* 0x000fe20000410000 */
[----:B------:R-:W-:Y:S01]  /*43e0*/  MOV R19, R120 ;  /* 0x0000007800137202 */ /* 0x000fe20000000f00 */
[----:B0-----:R-:W0:Y:S01]  /*43f0*/  SHFL.DOWN PT, R126, R120, 0x1, 0x1f ;  /* 0x08201f00787e7f89 */ /* 0x001e2200000e0000 */
[----:B------:R-:W-:Y:S01]  /*4400*/  MOV R16, R122 ;  /* 0x0000007a00107202 */ /* 0x000fe20000000f00 */
[----:B------:R-:W-:Y:S01]  /*4410*/  FMUL.FTZ R103, R103, R85 ;  /* 0x0000005567677220 */ /* 0x000fe20000410000 */
[----:B------:R-:W-:Y:S01]  /*4420*/  ISETP.NE.AND P2, PT, R61, RZ, PT ;  /* 0x000000ff3d00720c */ /* 0x000fe20003f45270 */
[----:B------:R-:W1:Y:S01]  /*4430*/  SHFL.DOWN PT, R115, R122, 0x1, 0x1f ;  /* 0x08201f007a737f89 */ /* 0x000e6200000e0000 */
[----:B------:R-:W-:Y:S01]  /*4440*/  ISETP.NE.AND P3, PT, R69, RZ, PT ;  /* 0x000000ff4500720c */ /* 0x000fe20003f65270 */
[----:B------:R-:W-:Y:S01]  /*4450*/  BSSY B0, `(.L_x_13492) ;  /* 0x000005f000007945 */ /* 0x000fe20003800000 */
[----:B-----5:R-:W-:-:S02]  /*4460*/  @!P1 FADD.FTZ R17, R17, R124 ;  /* 0x0000007c11119221 */ /* 0x020fc40000010000 */
[----:B----4-:R-:W-:-:S03]  /*4470*/  @!P1 FADD.FTZ R18, R18, R125 ;  /* 0x0000007d12129221 */ /* 0x010fc60000010000 */
[----:B------:R-:W4:Y:S01]  /*4480*/  SHFL.DOWN PT, R120, R17, 0x2, 0x1f ;  /* 0x08401f0011787f89 */ /* 0x000f2200000e0000 */
[----:B0-----:R-:W-:-:S03]  /*4490*/  @!P1 FADD.FTZ R19, R19, R126 ;  /* 0x0000007e13139221 */ /* 0x001fc60000010000 */
[----:B------:R-:W0:Y:S01]  /*44a0*/  SHFL.DOWN PT, R121, R18, 0x2, 0x1f ;  /* 0x08401f0012797f89 */ /* 0x000e2200000e0000 */
[----:B-1----:R-:W-:-:S03]  /*44b0*/  @!P1 FADD.FTZ R16, R16, R115 ;  /* 0x0000007310109221 */ /* 0x002fc60000010000 */
[----:B------:R-:W1:Y:S01]  /*44c0*/  SHFL.DOWN PT, R122, R19, 0x2, 0x1f ;  /* 0x08401f00137a7f89 */ /* 0x000e6200000e0000 */
[----:B------:R-:W-:-:S03]  /*44d0*/  ISETP.GT.AND P1, PT, R61, 0x1d, PT ;  /* 0x0000001d3d00780c */ /* 0x000fc60003f24270 */
[----:B------:R-:W5:Y:S10]  /*44e0*/  SHFL.DOWN PT, R115, R16, 0x2, 0x1f ;  /* 0x08401f0010737f89 */ /* 0x000f7400000e0000 */
[----:B----4-:R-:W-:-:S02]  /*44f0*/  @!P1 FADD.FTZ R17, R17, R120 ;  /* 0x0000007811119221 */ /* 0x010fc40000010000 */
[----:B0-----:R-:W-:-:S03]  /*4500*/  @!P1 FADD.FTZ R18, R18, R121 ;  /* 0x0000007912129221 */ /* 0x001fc60000010000 */
[----:B------:R-:W0:Y:S01]  /*4510*/  SHFL.DOWN PT, R120, R17, 0x4, 0x1f ;  /* 0x08801f0011787f89 */ /* 0x000e2200000e0000 */
[----:B-1----:R-:W-:-:S03]  /*4520*/  @!P1 FADD.FTZ R19, R19, R122 ;  /* 0x0000007a13139221 */ /* 0x002fc60000010000 */
[----:B------:R-:W1:Y:S01]  /*4530*/  SHFL.DOWN PT, R121, R18, 0x4, 0x1f ;  /* 0x08801f0012797f89 */ /* 0x000e6200000e0000 */
[----:B-----5:R-:W-:-:S03]  /*4540*/  @!P1 FADD.FTZ R16, R16, R115 ;  /* 0x0000007310109221 */ /* 0x020fc60000010000 */
[----:B------:R-:W4:Y:S01]  /*4550*/  SHFL.DOWN PT, R122, R19, 0x4, 0x1f ;  /* 0x08801f00137a7f89 */ /* 0x000f2200000e0000 */
[----:B------:R-:W-:-:S03]  /*4560*/  ISETP.GT.AND P1, PT, R61, 0x1b, PT ;  /* 0x0000001b3d00780c */ /* 0x000fc60003f24270 */
[----:B------:R-:W5:Y:S10]  /*4570*/  SHFL.DOWN PT, R115, R16, 0x4, 0x1f ;  /* 0x08801f0010737f89 */ /* 0x000f7400000e0000 */
[----:B0-----:R-:W-:-:S02]  /*4580*/  @!P1 FADD.FTZ R17, R17, R120 ;  /* 0x0000007811119221 */ /* 0x001fc40000010000 */
[----:B-1----:R-:W-:-:S03]  /*4590*/  @!P1 FADD.FTZ R18, R18, R121 ;  /* 0x0000007912129221 */ /* 0x002fc60000010000 */
[----:B------:R-:W0:Y:S01]  /*45a0*/  SHFL.DOWN PT, R120, R17, 0x8, 0x1f ;  /* 0x09001f0011787f89 */ /* 0x000e2200000e0000 */
[----:B----4-:R-:W-:-:S03]  /*45b0*/  @!P1 FADD.FTZ R19, R19, R122 ;  /* 0x0000007a13139221 */ /* 0x010fc60000010000 */
[----:B------:R-:W1:Y:S01]  /*45c0*/  SHFL.DOWN PT, R121, R18, 0x8, 0x1f ;  /* 0x09001f0012797f89 */ /* 0x000e6200000e0000 */
[----:B-----5:R-:W-:-:S03]  /*45d0*/  @!P1 FADD.FTZ R16, R16, R115 ;  /* 0x0000007310109221 */ /* 0x020fc60000010000 */
[----:B------:R-:W4:Y:S01]  /*45e0*/  SHFL.DOWN PT, R122, R19, 0x8, 0x1f ;  /* 0x09001f00137a7f89 */ /* 0x000f2200000e0000 */
[----:B------:R-:W-:-:S03]  /*45f0*/  ISETP.GT.AND P1, PT, R61, 0x17, PT ;  /* 0x000000173d00780c */ /* 0x000fc60003f24270 */
[----:B------:R-:W5:Y:S10]  /*4600*/  SHFL.DOWN PT, R115, R16, 0x8, 0x1f ;  /* 0x09001f0010737f89 */ /* 0x000f7400000e0000 */
[----:B0-----:R-:W-:-:S02]  /*4610*/  @!P1 FADD.FTZ R17, R17, R120 ;  /* 0x0000007811119221 */ /* 0x001fc40000010000 */
[----:B------:R-:W-:Y:S02]  /*4620*/  FMUL.FTZ R120, R43, R114 ;  /* 0x000000722b787220 */ /* 0x000fe40000410000 */
[----:B-1----:R-:W-:Y:S01]  /*4630*/  @!P1 FADD.FTZ R18, R18, R121 ;  /* 0x0000007912129221 */ /* 0x002fe20000010000 */
[----:B------:R-:W0:Y:S01]  /*4640*/  SHFL.DOWN PT, R124, R17, 0x10, 0x1f ;  /* 0x0a001f00117c7f89 */ /* 0x000e2200000e0000 */
[----:B----4-:R-:W-:-:S03]  /*4650*/  @!P1 FADD.FTZ R19, R19, R122 ;  /* 0x0000007a13139221 */ /* 0x010fc60000010000 */
[----:B------:R-:W1:Y:S01]  /*4660*/  SHFL.DOWN PT, R123, R18, 0x10, 0x1f ;  /* 0x0a001f00127b7f89 */ /* 0x000e6200000e0000 */
[-C--:B------:R-:W-:Y:S02]  /*4670*/  FFMA.FTZ R122, R42, R113.reuse, -R120 ;  /* 0x000000712a7a7223 */ /* 0x080fe40000010878 */
[----:B-----5:R-:W-:Y:S01]  /*4680*/  @!P1 FADD.FTZ R16, R16, R115 ;  /* 0x0000007310109221 */ /* 0x020fe20000010000 */
[----:B------:R-:W4:Y:S01]  /*4690*/  SHFL.DOWN PT, R126, R19, 0x10, 0x1f ;  /* 0x0a001f00137e7f89 */ /* 0x000f2200000e0000 */
[----:B------:R-:W-:Y:S01]  /*46a0*/  FMUL.FTZ R115, R43, R113 ;  /* 0x000000712b737220 */ /* 0x000fe20000410000 */
[----:B------:R-:W-:Y:S01]  /*46b0*/  ISETP.GT.AND P1, PT, R61, 0xf, PT ;  /* 0x0000000f3d00780c */ /* 0x000fe20003f24270 */
[-C--:B------:R-:W-:Y:S01]  /*46c0*/  FFMA.FTZ R120, R97, R114.reuse, R95 ;  /* 0x0000007261787223 */ /* 0x080fe2000001005f */
[----:B------:R-:W5:Y:S01]  /*46d0*/  SHFL.DOWN PT, R121, R16, 0x10, 0x1f ;  /* 0x0a001f0010797f89 */ /* 0x000f6200000e0000 */
[----:B------:R-:W-:Y:S02]  /*46e0*/  FMUL.FTZ R95, R43, R87 ;  /* 0x000000572b5f7220 */ /* 0x000fe40000410000 */
[----:B------:R-:W-:-:S02]  /*46f0*/  FFMA.FTZ R115, R42, R114, R115 ;  /* 0x000000722a737223 */ /* 0x000fc40000010073 */
[C---:B------:R-:W-:Y:S02]  /*4700*/  FFMA.FTZ R114, R42.reuse, R86, -R95 ;  /* 0x000000562a727223 */ /* 0x040fe4000001085f */
[C---:B------:R-:W-:Y:S02]  /*4710*/  FMUL.FTZ R95, R43.reuse, R84 ;  /* 0x000000542b5f7220 */ /* 0x040fe40000410000 */
[----:B------:R-:W-:Y:S02]  /*4720*/  FMUL.FTZ R97, R43, R86 ;  /* 0x000000562b617220 */ /* 0x000fe40000410000 */
[C---:B------:R-:W-:Y:S02]  /*4730*/  FFMA.FTZ R86, R42.reuse, R85, -R95 ;  /* 0x000000552a567223 */ /* 0x040fe4000001085f */
[-C--:B------:R-:W-:Y:S02]  /*4740*/  FFMA.FTZ R97, R42, R87.reuse, R97 ;  /* 0x000000572a617223 */ /* 0x080fe40000010061 */
[----:B------:R-:W-:-:S02]  /*4750*/  FFMA.FTZ R95, R102, R87, R98 ;  /* 0x00000057665f7223 */ /* 0x000fc40000010062 */
[----:B------:R-:W-:Y:S02]  /*4760*/  FMUL.FTZ R87, R81, R86 ;  /* 0x0000005651577220 */ /* 0x000fe40000410000 */
[----:B------:R-:W-:Y:S02]  /*4770*/  FMUL.FTZ R86, R43, R116 ;  /* 0x000000742b567220 */ /* 0x000fe40000410000 */
[----:B------:R-:W-:Y:S02]  /*4780*/  FMUL.FTZ R122, R117, R122 ;  /* 0x0000007a757a7220 */ /* 0x000fe40000410000 */
        /* <DEDUP_REMOVED lines=11> */
[----:B----4-:R-:W-:Y:S02]  /*4840*/  @!P1 FADD.FTZ R19, R19, R126 ;  /* 0x0000007e13139221 */ /* 0x010fe40000010000 */
[----:B-----5:R-:W-:Y:S02]  /*4850*/  @!P1 FADD.FTZ R16, R16, R121 ;  /* 0x0000007910109221 */ /* 0x020fe40000010000 */
        /* <DEDUP_REMOVED lines=30> */
.L_x_13493:
[----:B0-----:R-:W-:Y:S05]  /*4a40*/  BSYNC B0 ;  /* 0x0000000000007941 */ /* 0x001fea0003800000 */
.L_x_13492:
[----:B------:R-:W-:Y:S02]  /*4a50*/  IADD3 R109, R109, 0x1, RZ ;  /* 0x000000016d6d7810 */ /* 0x000fe40007ffe0ff */
[----:B------:R-:W-:-:S02]  /*4a60*/  IADD3 R107, P2, R107, 0x1, RZ ;  /* 0x000000016b6b7810 */ /* 0x000fc40007f5e0ff */
[----:B------:R-:W-:Y:S02]  /*4a70*/  ISETP.GE.AND P1, PT, R109, c[0x0][0x16c], PT ;  /* 0x00005b006d007a0c */ /* 0x000fe40003f26270 */
[----:B------:R-:W-:-:S11]  /*4a80*/  IADD3.X R104, RZ, R104, RZ, P2, !PT ;  /* 0x00000068ff687210 */ /* 0x000fd600017fe4ff */
[----:B------:R-:W-:Y:S01]  /*4a90*/  @P1 CALL.REL.NOINC `(.L_x_13463) ;  /* 0x0000001000001944 */ /* 0x000fe20003c00000 */
[----:B------:R-:W-:Y:S05]  /*4aa0*/  BRA `(.L_x_13494) ;  /* 0xffffcf9000007947 */ /* 0x000fea000383ffff */
.L_x_13463:
        /* <DEDUP_REMOVED lines=10> */
[----:B------:R-:W-:Y:S01]  /*4b50*/  MOV R28, RZ ;  /* 0x000000ff001c7202 */ /* 0x000fe20000000f00 */
[----:B------:R-:W-:-:S04]  /*4b60*/  @!P0 IMAD.WIDE R30, R59, 0x4, R2 ;  /* 0x000000043b1e8825 */ /* 0x000fc800078e0202 */
[C-C-:B0-----:R-:W-:Y:S01]  /*4b70*/  @!P1 IMAD.WIDE R32, R59.reuse, 0x4, R2.reuse ;  /* 0x000000043b209825 */ /* 0x141fe200078e0202 */
[----:B------:R-:W4:Y:S03]  /*4b80*/  @!P0 LDG.E R88, [R30.64] ;  /* 0x000000061e588981 */ /* 0x000f26000c1e1900 */
[C-C-:B------:R-:W-:Y:S01]  /*4b90*/  @!P2 IMAD.WIDE R34, R59.reuse, 0x4, R2.reuse ;  /* 0x000000043b22a825 */ /* 0x140fe200078e0202 */
[----:B------:R-:W5:Y:S03]  /*4ba0*/  @!P1 LDG.E R18, [R32.64+0x80] ;  /* 0x0000800620129981 */ /* 0x000f66000c1e1900 */
[----:B------:R-:W-:Y:S01]  /*4bb0*/  @!P3 IMAD.WIDE R36, R59, 0x4, R2 ;  /* 0x000000043b24b825 */ /* 0x000fe200078e0202 */
[----:B--2---:R-:W2:Y:S04]  /*4bc0*/  @!P2 LDG.E R16, [R34.64+0x100] ;  /* 0x000100062210a981 */ /* 0x004ea8000c1e1900 */
[----:B---3--:R-:W3:Y:S01]  /*4bd0*/  @!P3 LDG.E R28, [R36.64+0x180] ;  /* 0x00018006241cb981 */ /* 0x008ee2000c1e1900 */
[----:B------:R-:W-:Y:S01]  /*4be0*/  ISETP.NE.AND P1, PT, R69, RZ, PT ;  /* 0x000000ff4500720c */ /* 0x000fe20003f25270 */
[----:B------:R-:W-:-:S04]  /*4bf0*/  IMAD R39, R70, c[0x0][0x2d8], RZ ;  /* 0x0000b60046277a24 */ /* 0x000fc800078e02ff */
[----:B------:R-:W-:Y:S01]  /*4c00*/  IMAD R41, R72, c[0x0][0x2dc], R39 ;  /* 0x0000b70048297a24 */ /* 0x000fe200078e0227 */
[----:B------:R-:W-:-:S05]  /*4c10*/  IADD3 R43, R60, -c[0x0][0x174], RZ ;  /* 0x80005d003c2b7a10 */ /* 0x000fca0007ffe0ff */
[----:B------:R-:W-:-:S05]  /*4c20*/  IMAD R43, R43, -0x80, RZ ;  /* 0xffffff802b2b7824 */ /* 0x000fca00078e02ff */
[----:B------:R-:W-:Y:S01]  /*4c30*/  SHF.R.S32.HI R79, RZ, 0x1f, R43 ;  /* 0x0000001fff4f7819 */ /* 0x000fe2000001142b */
[----:B------:R-:W-:Y:S01]  /*4c40*/  BSSY B0, `(.L_x_13495) ;  /* 0x0000047000007945 */ /* 0x000fe20003800000 */
[----:B----4-:R-:W-:Y:S04]  /*4c50*/  STS [R61.X4], R88 ;  /* 0x000000583d007388 */ /* 0x010fe80000004800 */
[----:B-----5:R-:W-:Y:S04]  /*4c60*/  STS [R61.X4+0x80], R18 ;  /* 0x000080123d007388 */ /* 0x020fe80000004800 */
[----:B--2---:R-:W-:Y:S04]  /*4c70*/  STS [R61.X4+0x100], R16 ;  /* 0x000100103d007388 */ /* 0x004fe80000004800 */
[----:B---3--:R-:W-:Y:S01]  /*4c80*/  STS [R61.X4+0x180], R28 ;  /* 0x0001801c3d007388 */ /* 0x008fe20000004800 */
        /* <DEDUP_REMOVED lines=11> */
[----:B0-----:R-:W-:-:S05]  /*4d40*/  FADD.FTZ R5, R5, R74 ;  /* 0x0000004a05057221 */ /* 0x001fca0000010000 */
[----:B------:R-:W-:Y:S01]  /*4d50*/  FSETP.GTU.FTZ.AND P4, PT, R5, 20, PT ;  /* 0x41a000000500780b */ /* 0x000fe20003f9c000 */
[--C-:B------:R-:W-:Y:S02]  /*4d60*/  FADD.FTZ R4, R4, R74.reuse ;  /* 0x0000004a04047221 */ /* 0x100fe40000010000 */
[--C-:B------:R-:W-:Y:S02]  /*4d70*/  FADD.FTZ R30, R6, R74.reuse ;  /* 0x0000004a061e7221 */ /* 0x100fe40000010000 */
[----:B------:R-:W-:Y:S01]  /*4d80*/  FADD.FTZ R28, R7, R74 ;  /* 0x0000004a071c7221 */ /* 0x000fe20000010000 */
[----:B------:R-:W-:Y:S02]  /*4d90*/  FSETP.GTU.FTZ.AND P3, PT, R4, 20, PT ;  /* 0x41a000000400780b */ /* 0x000fe40003f7c000 */
[----:B------:R-:W-:-:S05]  /*4da0*/  FSETP.GTU.FTZ.AND P2, PT, R30, 20, PT ;  /* 0x41a000001e00780b */ /* 0x000fca0003f5c000 */
[----:B------:R-:W-:Y:S01]  /*4db0*/  @!P4 FMUL.FTZ R7, R5, -1.4426950216293334961 ;  /* 0xbfb8aa3b0507c820 */ /* 0x000fe20000410000 */
[----:B------:R-:W-:Y:S01]  /*4dc0*/  FSETP.GTU.FTZ.AND P0, PT, R28, 20, PT ;  /* 0x41a000001c00780b */ /* 0x000fe20003f1c000 */
[----:B------:R-:W0:Y:S04]  /*4dd0*/  LDS R18, [0x200] ;  /* 0x00020000ff127984 */ /* 0x000e280000000800 */
[----:B------:R-:W2:Y:S01]  /*4de0*/  @!P4 MUFU.EX2 R7, R7 ;  /* 0x000000070007c308 */ /* 0x000ea20000000800 */
[----:B------:R-:W-:Y:S02]  /*4df0*/  @!P3 FMUL.FTZ R6, R4, -1.4426950216293334961 ;  /* 0xbfb8aa3b0406b820 */ /* 0x000fe40000410000 */
[----:B------:R-:W-:Y:S02]  /*4e00*/  @!P2 FMUL.FTZ R16, R30, -1.4426950216293334961 ;  /* 0xbfb8aa3b1e10a820 */ /* 0x000fe40000410000 */
[----:B------:R-:W-:-:S03]  /*4e10*/  IMAD.WIDE.U32 R4, R72, c[0x0][0x2d8], RZ ;  /* 0x0000b60048047a25 */ /* 0x000fc600078e00ff */
[----:B------:R-:W3:Y:S01]  /*4e20*/  @!P3 MUFU.EX2 R6, R6 ;  /* 0x000000060006b308 */ /* 0x000ee20000000800 */
[----:B-1----:R-:W-:Y:S01]  /*4e30*/  @!P0 FMUL.FTZ R12, R28, -1.4426950216293334961 ;  /* 0xbfb8aa3b1c0c8820 */ /* 0x002fe20000410000 */
[----:B------:R-:W-:Y:S01]  /*4e40*/  IADD3 R5, R5, R41, RZ ;  /* 0x0000002905057210 */ /* 0x000fe20007ffe0ff */
[----:B--2---:R-:W-:-:S05]  /*4e50*/  @!P4 FADD.FTZ R7, R7, 1 ;  /* 0x3f8000000707c421 */ /* 0x004fca0000010000 */
[----:B------:R-:W1:Y:S01]  /*4e60*/  @!P2 MUFU.EX2 R16, R16 ;  /* 0x000000100010a308 */ /* 0x000e620000000800 */
[----:B------:R-:W-:-:S07]  /*4e70*/  IMAD R14, R76, c[0x0][0x2e0], RZ ;  /* 0x0000b8004c0e7a24 */ /* 0x000fce00078e02ff */
[----:B------:R-:W2:Y:S01]  /*4e80*/  @!P0 MUFU.EX2 R12, R12 ;  /* 0x0000000c000c8308 */ /* 0x000ea20000000800 */
[----:B------:R-:W-:-:S07]  /*4e90*/  IMAD.WIDE.U32 R4, R77, c[0x0][0x2e0], R4 ;  /* 0x0000b8004d047a25 */ /* 0x000fce00078e0004 */
[----:B------:R-:W4:Y:S01]  /*4ea0*/  @!P4 MUFU.RCP R28, R7 ;  /* 0x00000007001cc308 */ /* 0x000f220000001000 */
[----:B---3--:R-:W-:Y:S01]  /*4eb0*/  @!P3 FADD.FTZ R6, R6, 1 ;  /* 0x3f8000000606b421 */ /* 0x008fe20000010000 */
[----:B------:R-:W-:Y:S01]  /*4ec0*/  IADD3 R4, P6, R43, R4, RZ ;  /* 0x000000042b047210 */ /* 0x000fe20007fde0ff */
[----:B------:R-:W-:Y:S01]  /*4ed0*/  IMAD R14, R77, c[0x0][0x2e4], R14 ;  /* 0x0000b9004d0e7a24 */ /* 0x000fe200078e020e */
[----:B------:R-:W-:Y:S01]  /*4ee0*/  SHF.R.S32.HI R30, RZ, 0x1f, R59 ;  /* 0x0000001fff1e7819 */ /* 0x000fe2000001143b */
[----:B-1----:R-:W-:Y:S01]  /*4ef0*/  @!P2 FADD.FTZ R16, R16, 1 ;  /* 0x3f8000001010a421 */ /* 0x002fe20000010000 */
[----:B------:R-:W-:Y:S02]  /*4f00*/  LEA R15, P5, R59, c[0x0][0x330], 0x2 ;  /* 0x0000cc003b0f7a11 */ /* 0x000fe400078a10ff */
[----:B------:R1:W3:Y:S01]  /*4f10*/  @!P3 MUFU.RCP R13, R6 ;  /* 0x00000006000db308 */ /* 0x0002e20000001000 */
[----:B------:R-:W-:Y:S01]  /*4f20*/  IADD3.X R5, R79, R14, R5, P6, !PT ;  /* 0x0000000e4f057210 */ /* 0x000fe200037fe405 */
[----:B--2---:R-:W-:Y:S01]  /*4f30*/  @!P0 FADD.FTZ R12, R12, 1 ;  /* 0x3f8000000c0c8421 */ /* 0x004fe20000010000 */
[----:B0-----:R-:W-:Y:S01]  /*4f40*/  ISETP.GE.AND P6, PT, R59, R18, PT ;  /* 0x000000123b00720c */ /* 0x001fe20003fc6270 */
[----:B----4-:R-:W-:-:S04]  /*4f50*/  @!P4 FMUL.FTZ R9, R9, R28 ;  /* 0x0000001c0909c220 */ /* 0x010fc80000410000 */
[----:B------:R0:W2:Y:S01]  /*4f60*/  @!P2 MUFU.RCP R39, R16 ;  /* 0x000000100027a308 */ /* 0x0000a20000001000 */
[----:B-1----:R-:W-:Y:S02]  /*4f70*/  LEA.HI.X R6, R59, c[0x0][0x334], R30, 0x2, P5 ;  /* 0x0000cd003b067a11 */ /* 0x002fe400028f141e */
[----:B------:R-:W-:-:S05]  /*4f80*/  LEA R14, P5, R4, R15, 0x2 ;  /* 0x0000000f040e7211 */ /* 0x000fca00078a10ff */
[----:B------:R0:W1:Y:S01]  /*4f90*/  @!P0 MUFU.RCP R28, R12 ;  /* 0x0000000c001c8308 */ /* 0x0000620000001000 */
[----:B------:R-:W-:Y:S02]  /*4fa0*/  LEA.HI.X R15, R4, R6, R5, 0x2, P5 ;  /* 0x00000006040f7211 */ /* 0x000fe400028f1405 */
[----:B------:R-:W-:Y:S01]  /*4fb0*/  IADD3 R4, P5, R59, R44, RZ ;  /* 0x0000002c3b047210 */ /* 0x000fe20007fbe0ff */
[----:B---3--:R-:W-:Y:S01]  /*4fc0*/  @!P3 FMUL.FTZ R8, R8, R13 ;  /* 0x0000000d0808b220 */ /* 0x008fe20000410000 */
[----:B------:R-:W-:Y:S02]  /*4fd0*/  ISETP.GE.AND P3, PT, R17, R18, PT ;  /* 0x000000121100720c */ /* 0x000fe40003f66270 */
[----:B------:R-:W-:Y:S02]  /*4fe0*/  LEA.HI.X.SX32 R5, R44, R30, 0x1, P5 ;  /* 0x0000001e2c057211 */ /* 0x000fe400028f0eff */
[-C--:B------:R-:W-:Y:S02]  /*4ff0*/  ISETP.GE.AND P4, PT, R29, R18.reuse, PT ;  /* 0x000000121d00720c */ /* 0x080fe40003f86270 */
[----:B------:R-:W-:Y:S01]  /*5000*/  ISETP.GE.AND P5, PT, R19, R18, PT ;  /* 0x000000121300720c */ /* 0x000fe20003fa6270 */
[----:B------:R-:W-:Y:S07]  /*5010*/  @P6 BRA `(.L_x_13496) ;  /* 0x0000009000006947 */ /* 0x000fee0003800000 */
[----:B0-2---:R-:W-:-:S04]  /*5020*/  IMAD.WIDE.U32 R6, R72, c[0x0][0x2d8], R4 ;  /* 0x0000b60048067a25 */ /* 0x005fc800078e0004 */
        /* <DEDUP_REMOVED lines=8> */
.L_x_13496:
[----:B0-2---:R-:W-:Y:S05]  /*50b0*/  BSYNC B0 ;  /* 0x0000000000007941 */ /* 0x005fea0003800000 */
.L_x_13495:
[----:B------:R-:W-:Y:S01]  /*50c0*/  @!P3 STG.E [R14.64+-0x100], R35 ;  /* 0xffff00230e00b986 */ /* 0x000fe2000c101906 */
[----:B------:R-:W-:Y:S01]  /*50d0*/  @!P2 FMUL.FTZ R10, R10, R39 ;  /* 0x000000270a0aa220 */ /* 0x000fe20000410000 */
[----:B------:R-:W-:Y:S01]  /*50e0*/  BSSY B0, `(.L_x_13497) ;  /* 0x0000023000007945 */ /* 0x000fe20003800000 */
[----:B-1----:R-:W-:Y:S01]  /*50f0*/  @!P0 FMUL.FTZ R11, R11, R28 ;  /* 0x0000001c0b0b8220 */ /* 0x002fe20000410000 */
[----:B------:R-:W-:Y:S01]  /*5100*/  @!P4 STG.E [R14.64+-0x180], R33 ;  /* 0xfffe80210e00c986 */ /* 0x000fe2000c101906 */
[----:B------:R-:W-:-:S03]  /*5110*/  FADD.FTZ R6, R8, R71 ;  /* 0x0000004708067221 */ /* 0x000fc60000010000 */
[----:B------:R-:W-:Y:S01]  /*5120*/  @!P5 STG.E [R14.64+-0x80], R37 ;  /* 0xffff80250e00d986 */ /* 0x000fe2000c101906 */
[----:B------:R-:W-:-:S03]  /*5130*/  FADD.FTZ R7, R6, R9 ;  /* 0x0000000906077221 */ /* 0x000fc60000010000 */
[----:B------:R-:W-:Y:S06]  /*5140*/  BAR.SYNC.DEFER_BLOCKING 0x0 ;  /* 0x0000000000007b1d */ /* 0x000fec0000010000 */
[----:B------:R0:W-:Y:S01]  /*5150*/  STS.128 [R61.X16], R8 ;  /* 0x000000083d007388 */ /* 0x0001e2000000cc00 */
[----:B------:R-:W-:-:S06]  /*5160*/  NOP ;  /* 0x0000000000007918 */ /* 0x000fcc0000000000 */
[----:B------:R-:W-:Y:S04]  /*5170*/  LDS R13, [R61.X4] ;  /* 0x000000003d0d7984 */ /* 0x000fe80000004800 */
[----:B------:R-:W-:Y:S04]  /*5180*/  LDS R31, [R61.X4+0x80] ;  /* 0x000080003d1f7984 */ /* 0x000fe80000004800 */
[----:B------:R-:W-:Y:S01]  /*5190*/  LDS R39, [R61.X4+0x100] ;  /* 0x000100003d277984 */ /* 0x000fe20000004800 */
[----:B0-----:R-:W-:Y:S02]  /*51a0*/  IMAD R9, R70, c[0x0][0x2f8], RZ ;  /* 0x0000be0046097a24 */ /* 0x001fe400078e02ff */
[----:B------:R-:W-:Y:S01]  /*51b0*/  FADD.FTZ R10, R7, R10 ;  /* 0x0000000a070a7221 */ /* 0x000fe20000010000 */
[----:B------:R-:W-:Y:S01]  /*51c0*/  LDS R41, [R61.X4+0x180] ;  /* 0x000180003d297984 */ /* 0x000fe20000004800 */
[----:B------:R-:W-:-:S03]  /*51d0*/  IMAD.WIDE.U32 R6, R72, c[0x0][0x2f8], RZ ;  /* 0x0000be0048067a25 */ /* 0x000fc600078e00ff */
[----:B------:R-:W-:Y:S01]  /*51e0*/  @!P1 STS [0x200], R0 ;  /* 0x00020000ff009388 */ /* 0x000fe20000000800 */
[----:B------:R-:W-:-:S03]  /*51f0*/  IMAD R9, R72, c[0x0][0x2fc], R9 ;  /* 0x0000bf0048097a24 */ /* 0x000fc600078e0209 */
[----:B------:R-:W-:Y:S01]  /*5200*/  BAR.SYNC.DEFER_BLOCKING 0x0 ;  /* 0x0000000000007b1d */ /* 0x000fe20000010000 */
[----:B------:R-:W-:Y:S01]  /*5210*/  IADD3 R14, P1, R59, -0x60, RZ ;  /* 0xffffffa03b0e7810 */ /* 0x000fe20007f3e0ff */
[----:B------:R-:W-:Y:S01]  /*5220*/  FADD.FTZ R71, R10, R11 ;  /* 0x0000000b0a477221 */ /* 0x000fe20000010000 */
        /* <DEDUP_REMOVED lines=14> */
.L_x_13498:
[----:B------:R-:W-:Y:S05]  /*5310*/  BSYNC B0 ;  /* 0x0000000000007941 */ /* 0x000fea0003800000 */
.L_x_13497:
        /* <DEDUP_REMOVED lines=29> */
.L_x_13454:
        /* <DEDUP_REMOVED lines=24> */
.L_x_13501:
[----:B0-----:R-:W-:Y:S05]  /*5670*/  BSYNC B0 ;  /* 0x0000000000007941 */ /* 0x001fea0003800000 */
.L_x_13500:
        /* <DEDUP_REMOVED lines=23> */
.L_x_13503:
[----:B------:R-:W1:Y:S02]  /*57f0*/  S2R R15, SR_TID.X ;  /* 0x00000000000f7919 */ /* 0x000e640000002100 */
.L_x_13504:
[----:B0-----:R-:W-:Y:S05]  /*5800*/  BSYNC B0 ;  /* 0x0000000000007941 */ /* 0x001fea0003800000 */
.L_x_13502:
        /* <DEDUP_REMOVED lines=10> */
.L_x_13505:
        /* <DEDUP_REMOVED lines=28> */
.L_x_13506:
        /* <DEDUP_REMOVED lines=9> */
.L_x_14765:


//--------------------- .text._Z25selective_scan_bwd_kernelI32Selective_Scan_bwd_kernel_traitsILi32ELi4ELb0ELb1ELb0ELb1ELb1EfN3c107complexIfEEEEv12SSMParamsBwd --------------------------
	.section	.text._Z25selective_scan_bwd_kernelI32Selective_Scan_bwd_kernel_traitsILi32ELi4ELb0ELb1ELb0ELb1ELb1EfN3c107complexIfEEEEv12SSMParamsBwd,"ax",@progbits
	.sectioninfo	@"SHI_REGISTERS=160"
	.align	128
        .global         _Z25selective_scan_bwd_kernelI32Selective_Scan_bwd_kernel_traitsILi32ELi4ELb0ELb1ELb0ELb1ELb1EfN3c107complexIfEEEEv12SSMParamsBwd
        .type           _Z25selective_scan_bwd_kernelI32Selective_Scan_bwd_kernel_traitsILi32ELi4ELb0ELb1ELb0ELb1ELb1EfN3c107complexIfEEEEv12SSMParamsBwd,@function
        .size           _Z25selective_scan_bwd_kernelI32Selective_Scan_bwd_kernel_traitsILi32ELi4ELb0ELb1ELb0ELb1ELb1EfN3c107complexIfEEEEv12SSMParamsBwd,(.L_x_14766 - _Z25selective_scan_bwd_kernelI32Selective_Scan_bwd_kernel_traitsILi32ELi4ELb0ELb1ELb0ELb1ELb1EfN3c107complexIfEEEEv12SSMParamsBwd)
        .other          _Z25selective_scan_bwd_kernelI32Selective_Scan_bwd_kernel_traitsILi32ELi4ELb0ELb1ELb0ELb1ELb1EfN3c107complexIfEEEEv12SSMParamsBwd,@"STO_CUDA_ENTRY STV_DEFAULT"
_Z25selective_scan_bwd_kernelI32Selective_Scan_bwd_kernel_traitsILi32ELi4ELb0ELb1ELb0ELb1ELb1EfN3c107complexIfEEEEv12SSMParamsBwd:
.text._Z25selective_scan_bwd_kernelI32Selective_Scan_bwd_kernel_traitsILi32ELi4ELb0ELb1ELb0ELb1ELb1EfN3c107complexIfEEEEv12SSMParamsBwd:
        /* <DEDUP_REMOVED lines=125> */
[C---:B------:R-:W-:Y:S02]  /*07d0*/  LOP3.LUT R24, R71.reuse, 0x1f, R10, 0xf8, !PT ;  /* 0x0000001f47187812 */ /* 0x040fe400078ef80a */
[C---:B------:R-:W-:Y:S02]  /*07e0*/  IADD3 R25, R10.reuse, 0xc0, RZ ;  /* 0x000000c00a197810 */ /* 0x040fe40007ffe0ff */
[----:B------:R-:W-:Y:S02]  /*07f0*/  SHF.L.U32 R22, R10, 0x3, RZ ;  /* 0x000000030a167819 */ /* 0x000fe400000006ff */
[----:B------:R-:W-:Y:S02]  /*0800*/  IADD3 R70, R71, R24, RZ ;  /* 0x0000001847467210 */ /* 0x000fe40007ffe0ff */
[----:B------:R-:W-:-:S02]  /*0810*/  LEA.HI.SX32 R26, R27, R10, 0x1b ;  /* 0x0000000a1b1a7211 */ /* 0x000fc400078fdaff */
[----:B------:R-:W-:Y:S02]  /*0820*/  LOP3.LUT R21, R10, 0x1f, RZ, 0xc0, !PT ;  /* 0x0000001f0a157812 */ /* 0x000fe400078ec0ff */
[-C--:B------:R-:W-:Y:S02]  /*0830*/  LEA.HI.SX32 R23, R23, R10.reuse, 0x1b ;  /* 0x0000000a17177211 */ /* 0x080fe400078fdaff */
[----:B------:R-:W-:Y:S02]  /*0840*/  LEA.HI.SX32 R25, R25, R10, 0x1b ;  /* 0x0000000a19197211 */ /* 0x000fe400078fdaff */
[----:B------:R-:W-:Y:S02]  /*0850*/  LEA.HI.SX32 R27, R22, R22, 0x1b ;  /* 0x00000016161b7211 */ /* 0x000fe400078fdaff */
[----:B------:R-:W-:Y:S02]  /*0860*/  SHF.R.S32.HI R29, RZ, 0x1f, R24 ;  /* 0x0000001fff1d7819 */ /* 0x000fe40000011418 */
[----:B------:R-:W-:-:S02]  /*0870*/  LOP3.LUT R28, R24, 0x20, RZ, 0xfc, !PT ;  /* 0x00000020181c7812 */ /* 0x000fc400078efcff */
[C---:B------:R-:W-:Y:S02]  /*0880*/  LOP3.LUT R30, R24.reuse, 0x40, RZ, 0xfc, !PT ;  /* 0x00000040181e7812 */ /* 0x040fe400078efcff */
[----:B------:R-:W-:Y:S02]  /*0890*/  LOP3.LUT R31, R24, 0x60, RZ, 0xfc, !PT ;  /* 0x00000060181f7812 */ /* 0x000fe400078efcff */
        /* <DEDUP_REMOVED lines=8> */
.L_x_13557:
[----:B------:R-:W-:Y:S01]  /*0920*/  IADD3 R59, -R20, c[0x0][0x174], RZ ;  /* 0x00005d00143b7a10 */ /* 0x000fe20007ffe1ff */
[----:B------:R-:W-:Y:S01]  /*0930*/  BAR.SYNC.DEFER_BLOCKING 0x0 ;  /* 0x0000000000007b1d */ /* 0x000fe20000010000 */
[C---:B------:R-:W-:Y:S01]  /*0940*/  SHF.L.U32 R60, R24.reuse, 0x2, RZ ;  /* 0x00000002183c7819 */ /* 0x040fe200000006ff */
        /* <DEDUP_REMOVED lines=65> */
[----:B------:R-:W-:Y:S01]  /*0d60*/  IADD3 R69, R20, -c[0x0][0x174], RZ ;  /* 0x80005d0014457a10 */ /* 0x000fe20007ffe0ff */
[----:B------:R-:W-:Y:S01]  /*0d70*/  BSSY B0, `(.L_x_13508) ;  /* 0x0000047000007945 */ /* 0x000fe20003800000 */
[-C--:B------:R-:W-:Y:S01]  /*0d80*/  ISETP.GE.AND P4, PT, R30, R61.reuse, PT ;  /* 0x0000003d1e00720c */ /* 0x080fe20003f86270 */
[----:B------:R-:W-:Y:S01]  /*0d90*/  IMAD R49, R5, c[0x0][0x1f4], R42 ;  /* 0x00007d0005317a24 */ /* 0x000fe200078e022a */
[----:B0-----:R-:W-:Y:S01]  /*0da0*/  MOV R50, R40 ;  /* 0x0000002800327202 */ /* 0x001fe20000000f00 */
        /* <DEDUP_REMOVED lines=8> */
[----:B------:R-:W-:Y:S01]  /*0e30*/  IMAD.WIDE.U32 R50, R0, c[0x0][0x1f8], R50 ;  /* 0x00007e0000327a25 */ /* 0x000fe200078e0032 */
[----:B------:R-:W-:-:S03]  /*0e40*/  @!P2 MOV R48, R42 ;  /* 0x0000002a0030a202 */ /* 0x000fc60000000f00 */
[----:B------:R-:W-:Y:S01]  /*0e50*/  IMAD R55, R0, c[0x0][0x1fc], R53 ;  /* 0x00007f0000377a24 */ /* 0x000fe200078e0235 */
[----:B------:R-:W-:Y:S01]  /*0e60*/  IADD3 R52, P3, R62, R50, RZ ;  /* 0x000000323e347210 */ /* 0x000fe20007f7e0ff */
[----:B------:R-:W-:Y:S01]  /*0e70*/  @!P2 IMAD.WIDE.U32 R48, R0, c[0x0][0x1f8], R48 ;  /* 0x00007e000030aa25 */ /* 0x000fe200078e0030 */
[----:B------:R-:W-:-:S03]  /*0e80*/  IADD3 R53, P1, R60, c[0x0][0x268], RZ ;  /* 0x00009a003c357a10 */ /* 0x000fc60007f3e0ff */
[----:B------:R-:W-:Y:S01]  /*0e90*/  FADD.FTZ R67, R46, R4 ;  /* 0x000000042e437221 */ /* 0x000fe20000010000 */
[----:B------:R-:W-:Y:S01]  /*0ea0*/  @!P2 IADD3 R54, P0, R24, R48, RZ ;  /* 0x000000301836a210 */ /* 0x000fe20007f1e0ff */
[----:B---3--:R0:W-:Y:S04]  /*0eb0*/  STS [R19.X4], R64 ;  /* 0x0000004013007388 */ /* 0x0081e80000004800 */
[----:B----4-:R1:W-:Y:S04]  /*0ec0*/  STS [R19.X4+0x100], R66 ;  /* 0x0001004213007388 */ /* 0x0103e80000004800 */
[----:B------:R2:W-:Y:S01]  /*0ed0*/  STS [R19.X4+0x80], R68 ;  /* 0x0000804413007388 */ /* 0x0005e20000004800 */
[----:B0-----:R-:W-:-:S03]  /*0ee0*/  SHF.R.S32.HI R64, RZ, 0x1f, R62 ;  /* 0x0000001fff407819 */ /* 0x001fc6000001143e */
[----:B------:R0:W-:Y:S01]  /*0ef0*/  STS [R19.X4+0x180], R78 ;  /* 0x0001804e13007388 */ /* 0x0001e20000004800 */
[----:B------:R-:W-:-:S06]  /*0f00*/  NOP ;  /* 0x0000000000007918 */ /* 0x000fcc0000000000 */
[----:B------:R0:W3:Y:S01]  /*0f10*/  LDS.128 R40, [R19.X16] ;  /* 0x0000000013287984 */ /* 0x0000e2000000cc00 */
[----:B------:R-:W-:Y:S01]  /*0f20*/  IADD3.X R51, R64, R55, R51, P3, !PT ;  /* 0x0000003740337210 */ /* 0x000fe20001ffe433 */
[--C-:B-1----:R-:W-:Y:S01]  /*0f30*/  FADD.FTZ R66, R45, R4.reuse ;  /* 0x000000042d427221 */ /* 0x102fe20000010000 */
[----:B------:R-:W-:Y:S01]  /*0f40*/  @!P2 IADD3.X R55, R29, R49, R55, P0, !PT ;  /* 0x000000311d37a210 */ /* 0x000fe200007fe437 */
[----:B--2---:R-:W-:Y:S01]  /*0f50*/  FADD.FTZ R68, R47, R4 ;  /* 0x000000042f447221 */ /* 0x004fe20000010000 */
[----:B------:R-:W-:Y:S02]  /*0f60*/  IADD3.X R49, R63, c[0x0][0x26c], RZ, P1, !PT ;  /* 0x00009b003f317a10 */ /* 0x000fe40000ffe4ff */
[----:B------:R-:W-:Y:S02]  /*0f70*/  LEA R48, P1, R52, R53, 0x2 ;  /* 0x0000003534307211 */ /* 0x000fe400078210ff */
[----:B------:R-:W-:Y:S02]  /*0f80*/  @!P2 LEA R50, P0, R54, c[0x0][0x268], 0x2 ;  /* 0x00009a003632aa11 */ /* 0x000fe400078010ff */
[----:B------:R-:W-:-:S02]  /*0f90*/  LEA.HI.X R49, R52, R49, R51, 0x2, P1 ;  /* 0x0000003134317211 */ /* 0x000fc400008f1433 */
[----:B------:R-:W-:Y:S02]  /*0fa0*/  @!P2 LEA.HI.X R51, R54, c[0x0][0x26c], R55, 0x2, P0 ;  /* 0x00009b003633aa11 */ /* 0x000fe400000f1437 */
[----:B------:R-:W-:Y:S02]  /*0fb0*/  ISETP.GE.AND P3, PT, R28, R61, PT ;  /* 0x0000003d1c00720c */ /* 0x000fe40003f66270 */
[----:B------:R-:W-:Y:S02]  /*0fc0*/  FSETP.GTU.FTZ.AND P1, PT, R66, 20, PT ;  /* 0x41a000004200780b */ /* 0x000fe40003f3c000 */
[----:B------:R-:W-:Y:S01]  /*0fd0*/  FSETP.GTU.FTZ.AND P0, PT, R67, 20, PT ;  /* 0x41a000004300780b */ /* 0x000fe20003f1c000 */
[----:B------:R-:W-:Y:S07]  /*0fe0*/  @P6 BRA `(.L_x_13509) ;  /* 0x000001f000006947 */ /* 0x000fee0003800000 */
[----:B0-----:R-:W-:Y:S01]  /*0ff0*/  FMUL.FTZ R65, R65, 1.4426950216293334961 ;  /* 0x3fb8aa3b41417820 */ /* 0x001fe20000410000 */
        /* <DEDUP_REMOVED lines=30> */
.L_x_13509:
[----:B0-----:R-:W-:Y:S05]  /*11e0*/  BSYNC B0 ;  /* 0x0000000000007941 */ /* 0x001fea0003800000 */
.L_x_13508:
        /* <DEDUP_REMOVED lines=38> */
.L_x_13511:
[----:B------:R-:W-:Y:S05]  /*1450*/  BSYNC B0 ;  /* 0x0000000000007941 */ /* 0x000fea0003800000 */
.L_x_13510:
        /* <DEDUP_REMOVED lines=33> */
.L_x_13513:
[----:B------:R-:W-:Y:S05]  /*1670*/  BSYNC B0 ;  /* 0x0000000000007941 */ /* 0x000fea0003800000 */
.L_x_13512:
        /* <DEDUP_REMOVED lines=33> */
.L_x_13515:
[----:B------:R-:W-:Y:S05]  /*1890*/  BSYNC B0 ;  /* 0x0000000000007941 */ /* 0x000fea0003800000 */
.L_x_13514:
        /* <DEDUP_REMOVED lines=16> */
[----:B-1----:R-:W-:Y:S01]  /*19a0*/  IMAD.WIDE.U32 R48, R0, c[0x0][0x208], R44 ;  /* 0x0000820000307a25 */ /* 0x002fe200078e002c */
        /* <DEDUP_REMOVED lines=35> */
[----:B------:R-:W-:Y:S01]  /*1be0*/  MUFU.EX2 R78, R78 ;  /* 0x0000004e004e7308 */ /* 0x000fe20000000800 */
[----:B-1----:R-:W-:Y:S02]  /*1bf0*/  FADD.FTZ R54, R53, 1 ;  /* 0x3f80000035367421 */ /* 0x002fe40000010000 */
[----:B------:R-:W-:-:S05]  /*1c00*/  FADD.FTZ R55, R55, 1 ;  /* 0x3f80000037377421 */ /* 0x000fca0000010000 */
[----:B------:R-:W0:Y:S08]  /*1c10*/  MUFU.RCP R83, R52 ;  /* 0x0000003400537308 */ /* 0x000e300000001000 */
[----:B------:R-:W-:Y:S08]  /*1c20*/  MUFU.RCP R82, R54 ;  /* 0x0000003600527308 */ /* 0x000ff00000001000 */
[----:B------:R-:W1:Y:S01]  /*1c30*/  MUFU.RCP R87, R55 ;  /* 0x0000003700577308 */ /* 0x000e620000001000 */
[----:B0-----:R-:W-:-:S04]  /*1c40*/  FADD.FTZ R53, -R83, 1 ;  /* 0x3f80000053357421 */ /* 0x001fc80000010100 */
[----:B------:R-:W-:Y:S02]  /*1c50*/  FFMA.FTZ R53, R44, R53, 1 ;  /* 0x3f8000002c357423 */ /* 0x000fe40000010035 */
[----:B-1----:R-:W-:-:S04]  /*1c60*/  FADD.FTZ R79, -R87, 1 ;  /* 0x3f800000574f7421 */ /* 0x002fc80000010100 */
[----:B------:R-:W-:Y:S01]  /*1c70*/  FFMA.FTZ R79, R46, R79, 1 ;  /* 0x3f8000002e4f7423 */ /* 0x000fe2000001004f */
[----:B--2---:R-:W-:Y:S04]  /*1c80*/  STS [R19.X4], R86 ;  /* 0x0000005613007388 */ /* 0x004fe80000004800 */
[----:B---3--:R0:W-:Y:S04]  /*1c90*/  STS [R19.X4+0x80], R84 ;  /* 0x0000805413007388 */ /* 0x0081e80000004800 */
[----:B----4-:R-:W-:Y:S04]  /*1ca0*/  STS [R19.X4+0x100], R90 ;  /* 0x0001005a13007388 */ /* 0x010fe80000004800 */
[----:B-----5:R1:W-:Y:S01]  /*1cb0*/  STS [R19.X4+0x180], R88 ;  /* 0x0001805813007388 */ /* 0x0203e20000004800 */
[----:B------:R-:W-:-:S06]  /*1cc0*/  NOP ;  /* 0x0000000000007918 */ /* 0x000fcc0000000000 */
[----:B------:R-:W2:Y:S01]  /*1cd0*/  LDS.128 R48, [R19.X16] ;  /* 0x0000000013307984 */ /* 0x000ea2000000cc00 */
[----:B0-----:R-:W-:Y:S02]  /*1ce0*/  FADD.FTZ R84, R78, 1 ;  /* 0x3f8000004e547421 */ /* 0x001fe40000010000 */
[----:B------:R-:W-:Y:S02]  /*1cf0*/  FADD.FTZ R78, -R82, 1 ;  /* 0x3f800000524e7421 */ /* 0x000fe40000010100 */
[----:B------:R0:W1:Y:S02]  /*1d00*/  MUFU.RCP R86, R84 ;  /* 0x0000005400567308 */ /* 0x0000640000001000 */
[----:B------:R-:W-:Y:S02]  /*1d10*/  FFMA.FTZ R78, R45, R78, 1 ;  /* 0x3f8000002d4e7423 */ /* 0x000fe4000001004e */
[----:B0-----:R-:W-:-:S04]  /*1d20*/  IMAD R84, R6, c[0x0][0x2e8], RZ ;  /* 0x0000ba0006547a24 */ /* 0x001fc800078e02ff */
[----:B------:R-:W-:Y:S02]  /*1d30*/  IMAD R97, R5, c[0x0][0x2ec], R84 ;  /* 0x0000bb0005617a24 */ /* 0x000fe400078e0254 */
[----:B-1----:R-:W-:-:S04]  /*1d40*/  FADD.FTZ R88, -R86, 1 ;  /* 0x3f80000056587421 */ /* 0x002fc80000010100 */
        /* <DEDUP_REMOVED lines=14> */
[----:B------:R-:W-:-:S05]  /*1e30*/  IMAD.WIDE.U32 R78, R5, c[0x0][0x2e8], RZ ;  /* 0x0000ba00054e7a25 */ /* 0x000fca00078e00ff */
        /* <DEDUP_REMOVED lines=13> */
[----:B------:R-:W-:Y:S02]  /*1f10*/  IADD3 R55, P4, R60, c[0x0][0x338], RZ ;  /* 0x0000ce003c377a10 */ /* 0x000fe40007f9e0ff */
[----:B------:R-:W-:Y:S02]  /*1f20*/  IADD3 R54, P0, R62, R52, RZ ;  /* 0x000000343e367210 */ /* 0x000fe40007f1e0ff */
[----:B------:R-:W-:Y:S02]  /*1f30*/  IADD3.X R78, R63, c[0x0][0x33c], RZ, P4, !PT ;  /* 0x0000cf003f4e7a10 */ /* 0x000fe400027fe4ff */
        /* <DEDUP_REMOVED lines=20> */
.L_x_13517:
[----:B------:R-:W-:Y:S05]  /*2080*/  BSYNC B0 ;  /* 0x0000000000007941 */ /* 0x000fea0003800000 */
.L_x_13516:
        /* <DEDUP_REMOVED lines=27> */
[----:B------:R-:W-:Y:S01]  /*2240*/  LDS R55, [R19.X4+0x100] ;  /* 0x0001000013377984 */ /* 0x000fe20000004800 */
[----:B-1----:R-:W-:Y:S02]  /*2250*/  IMAD R49, R5, c[0x0][0x214], R42 ;  /* 0x0000850005317a24 */ /* 0x002fe400078e022a */
[----:B------:R-:W-:Y:S01]  /*2260*/  IMAD R51, R0, c[0x0][0x21c], R45 ;  /* 0x0000870000337a24 */ /* 0x000fe200078e022d */
[----:B0-----:R-:W-:Y:S01]  /*2270*/  LDS R79, [R19.X4+0x180] ;  /* 0x00018000134f7984 */ /* 0x001fe20000004800 */
[----:B------:R-:W-:-:S02]  /*2280*/  IADD3 R45, P4, R60, c[0x0][0x270], RZ ;  /* 0x00009c003c2d7a10 */ /* 0x000fc40007f9e0ff */
[----:B------:R-:W-:Y:S01]  /*2290*/  IADD3 R41, R41, R49, RZ ;  /* 0x0000003129297210 */ /* 0x000fe20007ffe0ff */
[----:B------:R-:W-:Y:S01]  /*22a0*/  @!P6 STS [0x200], R61 ;  /* 0x0002003dff00e388 */ /* 0x000fe20000000800 */
[----:B------:R-:W-:-:S03]  /*22b0*/  IADD3.X R42, R63, c[0x0][0x274], RZ, P4, !PT ;  /* 0x00009d003f2a7a10 */ /* 0x000fc600027fe4ff */
        /* <DEDUP_REMOVED lines=23> */
.L_x_13520:
[----:B------:R-:W-:Y:S05]  /*2430*/  BSYNC B0 ;  /* 0x0000000000007941 */ /* 0x000fea0003800000 */
.L_x_13519:
[----:B------:R1:W-:Y:S04]  /*2440*/  @!P0 STG.E [R44.64+-0x180], R53 ;  /* 0xfffe80352c008986 */ /* 0x0003e8000c101906 */
[----:B------:R1:W-:Y:S04]  /*2450*/  @!P1 STG.E [R44.64+-0x100], R55 ;  /* 0xffff00372c009986 */ /* 0x0003e8000c101906 */
[----:B------:R1:W-:Y:S02]  /*2460*/  @!P2 STG.E [R44.64+-0x80], R79 ;  /* 0xffff804f2c00a986 */ /* 0x0003e4000c101906 */
.L_x_13518:
        /* <DEDUP_REMOVED lines=16> */
[----:B------:R-:W-:Y:S01]  /*2570*/  IMAD R69, R69, -0x100, RZ ;  /* 0xffffff0045457824 */ /* 0x000fe200078e02ff */
[----:B------:R-:W-:Y:S01]  /*2580*/  MOV R42, c[0x0][0x298] ;  /* 0x0000a600002a7a02 */ /* 0x000fe20000000f00 */
[----:B------:R-:W-:Y:S01]  /*2590*/  FADD.FTZ R115, R115, R115 ;  /* 0x0000007373737221 */ /* 0x000fe20000010000 */
[--C-:B------:R-:W-:Y:S01]  /*25a0*/  SHF.R.U32.HI R40, RZ, 0x1, R41.reuse ;  /* 0x00000001ff287819 */ /* 0x100fe20000011629 */
[----:B------:R-:W-:Y:S01]  /*25b0*/  FADD.FTZ R114, R114, R114 ;  /* 0x0000007272727221 */ /* 0x000fe20000010000 */
[----:B------:R-:W-:Y:S01]  /*25c0*/  SHF.R.U64 R42, R42, 0x1, R41 ;  /* 0x000000012a2a7819 */ /* 0x000fe20000001229 */
[----:B------:R-:W-:Y:S01]  /*25d0*/  FADD.FTZ R113, R113, R113 ;  /* 0x0000007171717221 */ /* 0x000fe20000010000 */
[----:B------:R-:W-:Y:S01]  /*25e0*/  SHF.R.S32.HI R117, RZ, 0x1f, R7 ;  /* 0x0000001fff757819 */ /* 0x000fe20000011407 */
[-C--:B------:R-:W-:Y:S01]  /*25f0*/  IMAD R43, R40, R5.reuse, RZ ;  /* 0x00000005282b7224 */ /* 0x080fe200078e02ff */
[----:B------:R-:W-:Y:S01]  /*2600*/  IADD3 R116, R59, -0x1, RZ ;  /* 0xffffffff3b747810 */ /* 0x000fe20007ffe0ff */
[----:B------:R-:W-:Y:S01]  /*2610*/  IMAD.WIDE.U32 R40, R42, R5, RZ ;  /* 0x000000052a287225 */ /* 0x000fe200078e00ff */
[----:B------:R-:W-:Y:S01]  /*2620*/  CS2R R108, SRZ ;  /* 0x00000000006c7805 */ /* 0x000fe2000001ff00 */
[----:B------:R-:W-:-:S02]  /*2630*/  MOV R83, RZ ;  /* 0x000000ff00537202 */ /* 0x000fc40000000f00 */
[----:B------:R-:W-:Y:S02]  /*2640*/  IMAD R43, R6, R42, R43 ;  /* 0x0000002a062b7224 */ /* 0x000fe400078e022b */
[----:B------:R-:W-:Y:S02]  /*2650*/  IMAD R42, R117, c[0x0][0x2a0], RZ ;  /* 0x0000a800752a7a24 */ /* 0x000fe400078e02ff */
[----:B------:R-:W-:Y:S01]  /*2660*/  FADD.FTZ R112, R112, R112 ;  /* 0x0000007070707221 */ /* 0x000fe20000010000 */
[----:B------:R-:W-:Y:S01]  /*2670*/  IADD3 R41, R41, R43, RZ ;  /* 0x0000002b29297210 */ /* 0x000fe20007ffe0ff */
[----:B------:R-:W-:Y:S01]  /*2680*/  IMAD R43, R7, c[0x0][0x2a4], R42 ;  /* 0x0000a900072b7a24 */ /* 0x000fe200078e022a */
[----:B------:R-:W-:-:S03]  /*2690*/  LEA.HI R42, R116, R116, RZ, 0x1 ;  /* 0x00000074742a7211 */ /* 0x000fc600078f08ff */
[----:B------:R-:W-:-:S05]  /*26a0*/  IMAD.WIDE.U32 R40, R7, c[0x0][0x2a0], R40 ;  /* 0x0000a80007287a25 */ /* 0x000fca00078e0028 */
[----:B------:R-:W-:Y:S02]  /*26b0*/  IADD3 R43, R41, R43, RZ ;  /* 0x0000002b292b7210 */ /* 0x000fe40007ffe0ff */
[----:B------:R-:W-:-:S04]  /*26c0*/  LEA R41, P0, R40, c[0x0][0x318], 0x3 ;  /* 0x0000c60028297a11 */ /* 0x000fc800078018ff */
[----:B------:R-:W-:Y:S02]  /*26d0*/  LEA.HI.X R43, R40, c[0x0][0x31c], R43, 0x3, P0 ;  /* 0x0000c700282b7a11 */ /* 0x000fe400000f1c2b */
[----:B------:R-:W-:-:S04]  /*26e0*/  LEA R40, P0, R10, R41, 0x2 ;  /* 0x000000290a287211 */ /* 0x000fc800078010ff */
[----:B------:R-:W-:Y:S02]  /*26f0*/  LEA.HI.X R41, R10, R43, RZ, 0x2, P0 ;  /* 0x0000002b0a297211 */ /* 0x000fe400000f14ff */
[----:B------:R-:W-:-:S03]  /*2700*/  LOP3.LUT R43, R42, 0xfffffe, RZ, 0xc0, !PT ;  /* 0x00fffffe2a2b7812 */ /* 0x000fc600078ec0ff */
[----:B------:R-:W-:Y:S01]  /*2710*/  IMAD.WIDE R40, R69, 0x4, R40 ;  /* 0x0000000445287825 */ /* 0x000fe200078e0228 */
[----:B------:R-:W-:Y:S02]  /*2720*/  IADD3 R116, R116, -R43, RZ ;  /* 0x8000002b74747210 */ /* 0x000fe40007ffe0ff */
[----:B------:R-:W-:Y:S02]  /*2730*/  CS2R R42, SRZ ;  /* 0x00000000002a7805 */ /* 0x000fe4000001ff00 */
[C---:B------:R-:W-:Y:S02]  /*2740*/  IADD3 R98, P5, R40.reuse, -0x380, RZ ;  /* 0xfffffc8028627810 */ /* 0x040fe40007fbe0ff */
[C---:B------:R-:W-:Y:S02]  /*2750*/  IADD3 R96, P4, R40.reuse, -0x300, RZ ;  /* 0xfffffd0028607810 */ /* 0x040fe40007f9e0ff */
[----:B------:R-:W-:Y:S02]  /*2760*/  IADD3.X R99, R41, -0x1, RZ, P5, !PT ;  /* 0xffffffff29637810 */ /* 0x000fe40002ffe4ff */
[----:B------:R-:W-:-:S02]  /*2770*/  IADD3 R94, P3, R40, -0x280, RZ ;  /* 0xfffffd80285e7810 */ /* 0x000fc40007f7e0ff */
[C---:B------:R-:W-:Y:S02]  /*2780*/  IADD3 R92, P2, R40.reuse, -0x200, RZ ;  /* 0xfffffe00285c7810 */ /* 0x040fe40007f5e0ff */
[C---:B------:R-:W-:Y:S02]  /*2790*/  IADD3 R90, P1, R40.reuse, -0x180, RZ ;  /* 0xfffffe80285a7810 */ /* 0x040fe40007f3e0ff */
[C---:B------:R-:W-:Y:S02]  /*27a0*/  IADD3 R88, P0, R40.reuse, -0x100, RZ ;  /* 0xffffff0028587810 */ /* 0x040fe40007f1e0ff */
[----:B------:R-:W-:Y:S02]  /*27b0*/  IADD3 R86, P5, R40, -0x80, RZ ;  /* 0xffffff8028567810 */ /* 0x000fe40007fbe0ff */
[C---:B------:R-:W-:Y:S02]  /*27c0*/  IADD3.X R97, R41.reuse, -0x1, RZ, P4, !PT ;  /* 0xffffffff29617810 */ /* 0x040fe400027fe4ff */
[----:B------:R-:W-:-:S02]  /*27d0*/  IADD3.X R95, R41, -0x1, RZ, P3, !PT ;  /* 0xffffffff295f7810 */ /* 0x000fc40001ffe4ff */
[C---:B------:R-:W-:Y:S02]  /*27e0*/  IADD3.X R93, R41.reuse, -0x1, RZ, P2, !PT ;  /* 0xffffffff295d7810 */ /* 0x040fe400017fe4ff */
[C---:B------:R-:W-:Y:S02]  /*27f0*/  IADD3.X R91, R41.reuse, -0x1, RZ, P1, !PT ;  /* 0xffffffff295b7810 */ /* 0x040fe40000ffe4ff */
[C---:B------:R-:W-:Y:S02]  /*2800*/  IADD3.X R89, R41.reuse, -0x1, RZ, P0, !PT ;  /* 0xffffffff29597810 */ /* 0x040fe400007fe4ff */
[----:B------:R-:W-:Y:S02]  /*2810*/  IADD3.X R87, R41, -0x1, RZ, P5, !PT ;  /* 0xffffffff29577810 */ /* 0x000fe40002ffe4ff */
[----:B------:R-:W-:Y:S02]  /*2820*/  CS2R R40, SRZ ;  /* 0x0000000000287805 */ /* 0x000fe4000001ff00 */
.L_x_13552:
        /* <DEDUP_REMOVED lines=8> */
[----:B------:R-:W-:Y:S02]  /*28b0*/  IMAD R51, R109, c[0x0][0x18c], R50 ;  /* 0x000063006d337a24 */ /* 0x000fe400078e0232 */
        /* <DEDUP_REMOVED lines=10> */
[----:B------:R-:W-:Y:S01]  /*2960*/  CS2R R52, SRZ ;  /* 0x0000000000347805 */ /* 0x000fe2000001ff00 */
[----:B------:R-:W-:Y:S01]  /*2970*/  LEA R50, P3, R48, R17, 0x2 ;  /* 0x0000001130327211 */ /* 0x000fe200078610ff */
[----:B--2---:R-:W2:Y:S01]  /*2980*/  LDG.E.64 R100, [R100.64] ;  /* 0x0000000664647981 */ /* 0x004ea2000c1e1b00 */
[----:B------:R-:W-:-:S02]  /*2990*/  IADD3 R49, R49, R51, RZ ;  /* 0x0000003331317210 */ /* 0x000fc40007ffe0ff */
[----:B------:R-:W-:Y:S02]  /*29a0*/  MOV R54, RZ ;  /* 0x000000ff00367202 */ /* 0x000fe40000000f00 */
[----:B------:R-:W-:Y:S01]  /*29b0*/  LEA.HI.X R51, R48, R18, R49, 0x2, P3 ;  /* 0x0000001230337211 */ /* 0x000fe200018f1431 */
[----:B------:R-:W-:-:S04]  /*29c0*/  HFMA2.MMA R69, -RZ, RZ, 0, 0 ;  /* 0x00000000ff457435 */ /* 0x000fc800000001ff */
[----:B---3--:R0:W3:Y:S01]  /*29d0*/  @!P0 LDG.E R52, [R50.64] ;  /* 0x0000000632348981 */ /* 0x0080e2000c1e1900 */
        /* <DEDUP_REMOVED lines=22> */
[C---:B0-----:R-:W-:Y:S02]  /*2b40*/  IADD3 R50, R19.reuse, 0x20, RZ ;  /* 0x0000002013327810 */ /* 0x041fe40007ffe0ff */
[----:B------:R-:W-:Y:S02]  /*2b50*/  LEA.HI.SX32 R103, R19, R19, 0x1b ;  /* 0x0000001313677211 */ /* 0x000fe400078fdaff */
[----:B------:R-:W-:Y:S02]  /*2b60*/  IADD3 R119, R49, R119, RZ ;  /* 0x0000007731777210 */ /* 0x000fe40007ffe0ff */
[----:B------:R-:W-:Y:S02]  /*2b70*/  LEA R104, P0, R48, c[0x0][0x230], 0x3 ;  /* 0x00008c0030687a11 */ /* 0x000fe400078018ff */
[----:B------:R-:W-:Y:S02]  /*2b80*/  IADD3 R102, R19, 0x40, RZ ;  /* 0x0000004013667810 */ /* 0x000fe40007ffe0ff */
[----:B------:R-:W-:-:S02]  /*2b90*/  ISETP.NE.AND P1, PT, R10, RZ, PT ;  /* 0x000000ff0a00720c */ /* 0x000fc40003f25270 */
[-C--:B------:R-:W-:Y:S02]  /*2ba0*/  LEA.HI.SX32 R49, R50, R19.reuse, 0x1b ;  /* 0x0000001332317211 */ /* 0x080fe400078fdaff */
[-C--:B------:R-:W-:Y:S02]  /*2bb0*/  LEA.HI.SX32 R102, R102, R19.reuse, 0x1b ;  /* 0x0000001366667211 */ /* 0x080fe400078fdaff */
[C---:B------:R-:W-:Y:S02]  /*2bc0*/  IADD3 R50, R19.reuse, 0x80, RZ ;  /* 0x0000008013327810 */ /* 0x040fe40007ffe0ff */
[C---:B------:R-:W-:Y:S02]  /*2bd0*/  IADD3 R110, R19.reuse, 0xa0, RZ ;  /* 0x000000a0136e7810 */ /* 0x040fe40007ffe0ff */
[----:B------:R-:W-:Y:S02]  /*2be0*/  IADD3 R120, R19, 0xc0, RZ ;  /* 0x000000c013787810 */ /* 0x000fe40007ffe0ff */
[----:B------:R-:W-:Y:S01]  /*2bf0*/  LEA.HI.SX32 R50, R50, R19, 0x1b ;  /* 0x0000001332327211 */ /* 0x000fe200078fdaff */
[----:B------:R-:W-:Y:S01]  /*2c00*/  BSSY B0, `(.L_x_13522) ;  /* 0x000007d000007945 */ /* 0x000fe20003800000 */
[----:B--2---:R-:W-:-:S02]  /*2c10*/  FMUL.FTZ R106, R100, 1.4426950216293334961 ;  /* 0x3fb8aa3b646a7820 */ /* 0x004fc40000410000 */
[-C--:B------:R-:W-:Y:S02]  /*2c20*/  FMUL.FTZ R105, R101, R65.reuse ;  /* 0x0000004165697220 */ /* 0x080fe40000410000 */
[----:B------:R-:W-:Y:S02]  /*2c30*/  FMUL.FTZ R51, R106, R65 ;  /* 0x000000416a337220 */ /* 0x000fe40000410000 */
[----:B------:R-:W-:Y:S01]  /*2c40*/  FMUL.RZ R111, R105, 0.15915493667125701904 ;  /* 0x3e22f983696f7820 */ /* 0x000fe2000040c000 */
[----:B------:R-:W-:Y:S01]  /*2c50*/  LEA.HI.X R105, R48, c[0x0][0x234], R119, 0x3, P0 ;  /* 0x00008d0030697a11 */ /* 0x000fe200000f1c77 */
[----:B------:R0:W-:Y:S01]  /*2c60*/  MUFU.EX2 R107, R51 ;  /* 0x00000033006b7308 */ /* 0x0001e20000000800 */
[----:B------:R-:W-:Y:S01]  /*2c70*/  IADD3 R48, R19, 0x60, RZ ;  /* 0x0000006013307810 */ /* 0x000fe20007ffe0ff */
[----:B---3--:R-:W-:Y:S06]  /*2c80*/  STS [R103.X4], R52 ;  /* 0x0000003467007388 */ /* 0x008fec0000004800 */
[----:B------:R-:W1:Y:S01]  /*2c90*/  MUFU.COS R124, R111 ;  /* 0x0000006f007c7308 */ /* 0x000e620000000000 */
[----:B----4-:R2:W-:Y:S01]  /*2ca0*/  STS [R49.X4+0x80], R54 ;  /* 0x0000803631007388 */ /* 0x0105e20000004800 */
[----:B------:R-:W-:-:S06]  /*2cb0*/  ISETP.NE.AND P0, PT, R21, RZ, PT ;  /* 0x000000ff1500720c */ /* 0x000fcc0003f05270 */
[----:B------:R-:W3:Y:S01]  /*2cc0*/  MUFU.SIN R122, R111 ;  /* 0x0000006f007a7308 */ /* 0x000ee20000000400 */
[-C--:B------:R-:W-:Y:S02]  /*2cd0*/  LEA.HI.SX32 R48, R48, R19.reuse, 0x1b ;  /* 0x0000001330307211 */ /* 0x080fe400078fdaff */
[----:B--2---:R-:W-:Y:S01]  /*2ce0*/  IADD3 R54, R19, 0xe0, RZ ;  /* 0x000000e013367810 */ /* 0x004fe20007ffe0ff */
[----:B------:R2:W-:Y:S01]  /*2cf0*/  STS [R102.X4+0x100], R53 ;  /* 0x0001003566007388 */ /* 0x0005e20000004800 */
[-C--:B------:R-:W-:Y:S02]  /*2d00*/  LEA.HI.SX32 R52, R110, R19.reuse, 0x1b ;  /* 0x000000136e347211 */ /* 0x080fe400078fdaff */
[----:B------:R-:W-:Y:S01]  /*2d10*/  ISETP.LT.OR P2, PT, R59, 0x2, P0 ;  /* 0x000000023b00780c */ /* 0x000fe20000741670 */
[----:B------:R-:W-:Y:S01]  /*2d20*/  STS [R48.X4+0x180], R69 ;  /* 0x0001804530007388 */ /* 0x000fe20000004800 */
[-C--:B------:R-:W-:Y:S02]  /*2d30*/  LEA.HI.SX32 R49, R120, R19.reuse, 0x1b ;  /* 0x0000001378317211 */ /* 0x080fe400078fdaff */
[----:B0-----:R-:W-:-:S02]  /*2d40*/  LEA.HI.SX32 R51, R54, R19, 0x1b ;  /* 0x0000001336337211 */ /* 0x001fc400078fdaff */
[----:B--2---:R-:W-:Y:S01]  /*2d50*/  SHF.L.U32 R53, R19, 0x3, RZ ;  /* 0x0000000313357819 */ /* 0x004fe200000006ff */
[----:B------:R0:W-:Y:S01]  /*2d60*/  STS [R50.X4+0x200], R55 ;  /* 0x0002003732007388 */ /* 0x0001e20000004800 */
[----:B------:R-:W-:Y:S02]  /*2d70*/  LEA R54, R116, R109, 0x8 ;  /* 0x0000006d74367211 */ /* 0x000fe400078e40ff */
[----:B------:R-:W-:Y:S01]  /*2d80*/  @P1 IADD3 R54, R10, 0x200, RZ ;  /* 0x000002000a361810 */ /* 0x000fe20007ffe0ff */
[----:B------:R-:W-:Y:S01]  /*2d90*/  STS [R52.X4+0x280], R79 ;  /* 0x0002804f34007388 */ /* 0x000fe20000004800 */
[C---:B-1----:R-:W-:Y:S02]  /*2da0*/  FMUL.FTZ R102, R107.reuse, R124 ;  /* 0x0000007c6b667220 */ /* 0x042fe40000410000 */
[----:B---3--:R-:W-:Y:S01]  /*2db0*/  FMUL.FTZ R103, R107, R122 ;  /* 0x0000007a6b677220 */ /* 0x008fe20000410000 */
[----:B------:R1:W-:Y:S01]  /*2dc0*/  STS [R49.X4+0x300], R78 ;  /* 0x0003004e31007388 */ /* 0x0003e20000004800 */
[----:B0-----:R-:W-:-:S03]  /*2dd0*/  LEA.HI.SX32 R50, R53, R53, 0x1b ;  /* 0x0000003535327211 */ /* 0x001fc600078fdaff */
[----:B------:R0:W-:Y:S01]  /*2de0*/  STS [R51.X4+0x380], R82 ;  /* 0x0003805233007388 */ /* 0x0001e20000004800 */
[----:B------:R-:W-:Y:S01]  /*2df0*/  SHF.L.U32 R107, R54, 0x3, RZ ;  /* 0x00000003366b7819 */ /* 0x000fe200000006ff */
[----:B------:R-:W-:-:S06]  /*2e00*/  NOP ;  /* 0x0000000000007918 */ /* 0x000fcc0000000000 */
[----:B------:R-:W-:Y:S01]  /*2e10*/  LDS R54, [R50.X4] ;  /* 0x0000000032367984 */ /* 0x000fe20000004800 */
[----:B------:R-:W-:-:S03]  /*2e20*/  @!P2 IADD3 R120, R59, -0x2, RZ ;  /* 0xfffffffe3b78a810 */ /* 0x000fc60007ffe0ff */
[----:B------:R-:W2:Y:S02]  /*2e30*/  LDS R52, [R50.X4+0x4] ;  /* 0x0000040032347984 */ /* 0x000ea40000004800 */
[----:B------:R-:W-:Y:S02]  /*2e40*/  @!P2 IMAD R55, R120, c[0x0][0x16c], R109 ;  /* 0x00005b007837aa24 */ /* 0x000fe400078e026d */
[----:B------:R-:W3:Y:S02]  /*2e50*/  LDS R69, [R50.X4+0xc] ;  /* 0x00000c0032457984 */ /* 0x000ee40000004800 */
[----:B-1----:R-:W-:Y:S02]  /*2e60*/  @!P2 IMAD.WIDE R48, R55, 0x10, R76 ;  /* 0x000000103730a825 */ /* 0x002fe400078e024c */
[----:B------:R-:W1:Y:S02]  /*2e70*/  LDS R79, [R50.X4+0x8] ;  /* 0x00000800324f7984 */ /* 0x000e640000004800 */
[----:B0-----:R-:W-:-:S02]  /*2e80*/  FMUL.FTZ R51, R101, R66 ;  /* 0x0000004265337220 */ /* 0x001fc40000410000 */
[----:B------:R-:W0:Y:S04]  /*2e90*/  LDS R82, [R50.X4+0x10] ;  /* 0x0000100032527984 */ /* 0x000e280000004800 */
[----:B------:R-:W4:Y:S04]  /*2ea0*/  LDS R78, [R50.X4+0x14] ;  /* 0x00001400324e7984 */ /* 0x000f280000004800 */
[----:B------:R-:W-:Y:S04]  /*2eb0*/  LDS R55, [R50.X4+0x18] ;  /* 0x0000180032377984 */ /* 0x000fe80000004800 */
[----:B------:R2:W0:Y:S04]  /*2ec0*/  LDS R53, [R50.X4+0x1c] ;  /* 0x00001c0032357984 */ /* 0x0004280000004800 */
[----:B------:R2:W-:Y:S04]  /*2ed0*/  STS.64 [R107+0xc90], R102 ;  /* 0x000c90666b007388 */ /* 0x0005e80000000a00 */
[----:B------:R-:W5:Y:S01]  /*2ee0*/  LDG.E.64 R104, [R104.64] ;  /* 0x0000000668687981 */ /* 0x000f62000c1e1b00 */
[----:B------:R-:W-:-:S02]  /*2ef0*/  FMUL.RZ R119, R51, 0.15915493667125701904 ;  /* 0x3e22f98333777820 */ /* 0x000fc4000040c000 */
[C---:B------:R-:W-:Y:S02]  /*2f00*/  FMUL.FTZ R51, R106.reuse, R66 ;  /* 0x000000426a337220 */ /* 0x040fe40000410000 */
[----:B------:R-:W-:Y:S01]  /*2f10*/  MUFU.SIN R120, R119 ;  /* 0x0000007700787308 */ /* 0x000fe20000000400 */
[C---:B--2---:R-:W-:Y:S02]  /*2f20*/  FMUL.FTZ R50, R106.reuse, R67 ;  /* 0x000000436a327220 */ /* 0x044fe40000410000 */
[----:B------:R-:W-:-:S05]  /*2f30*/  FMUL.FTZ R107, R106, R68 ;  /* 0x000000446a6b7220 */ /* 0x000fca0000410000 */
[----:B------:R-:W2:Y:S01]  /*2f40*/  MUFU.EX2 R51, R51 ;  /* 0x0000003300337308 */ /* 0x000ea20000000800 */
[----:B------:R-:W-:Y:S01]  /*2f50*/  FMUL.FTZ R106, R101, R67 ;  /* 0x00000043656a7220 */ /* 0x000fe20000410000 */
[----:B------:R-:W-:Y:S01]  /*2f60*/  CS2R R110, SRZ ;  /* 0x00000000006e7805 */ /* 0x000fe2000001ff00 */
[----:B------:R-:W-:Y:S02]  /*2f70*/  BAR.SYNC.DEFER_BLOCKING 0x0 ;  /* 0x0000000000007b1d */ /* 0x000fe40000010000 */
[----:B------:R-:W-:-:S04]  /*2f80*/  FMUL.RZ R106, R106, 0.15915493667125701904 ;  /* 0x3e22f9836a6a7820 */ /* 0x000fc8000040c000 */
[----:B------:R1:W0:Y:S01]  /*2f90*/  MUFU.COS R124, R119 ;  /* 0x00000077007c7308 */ /* 0x0002220000000000 */
[----:B------:R-:W-:-:S07]  /*2fa0*/  FMUL.FTZ R123, R52, R65 ;  /* 0x00000041347b7220 */ /* 0x000fce0000410000 */
[----:B------:R-:W-:Y:S01]  /*2fb0*/  MUFU.EX2 R50, R50 ;  /* 0x0000003200327308 */ /* 0x000fe20000000800 */
[----:B-1----:R-:W-:Y:S02]  /*2fc0*/  FMUL.FTZ R119, R54, R65 ;  /* 0x0000004136777220 */ /* 0x002fe40000410000 */
[----:B--2---:R-:W-:-:S05]  /*2fd0*/  FMUL.FTZ R125, R51, R120 ;  /* 0x00000078337d7220 */ /* 0x004fca0000410000 */
[----:B------:R-:W1:Y:S01]  /*2fe0*/  MUFU.SIN R121, R106 ;  /* 0x0000006a00797308 */ /* 0x000e620000000400 */
[----:B------:R2:W5:Y:S01]  /*2ff0*/  @!P2 LDG.E.64 R110, [R48.64+0x8] ;  /* 0x00000806306ea981 */ /* 0x000562000c1e1b00 */
[C---:B------:R-:W-:Y:S02]  /*3000*/  FMUL.FTZ R119, R36.reuse, R119 ;  /* 0x0000007724777220 */ /* 0x040fe40000410000 */
[----:B------:R-:W-:Y:S02]  /*3010*/  FMUL.FTZ R120, R36, R123 ;  /* 0x0000007b24787220 */ /* 0x000fe40000410000 */
[----:B0-----:R-:W-:Y:S02]  /*3020*/  FMUL.FTZ R124, R51, R124 ;  /* 0x0000007c337c7220 */ /* 0x001fe40000410000 */
[----:B--2---:R-:W0:Y:S01]  /*3030*/  MUFU.COS R49, R106 ;  /* 0x0000006a00317308 */ /* 0x004e220000000000 */
[----:B------:R-:W-:Y:S02]  /*3040*/  FMUL.FTZ R48, R101, R68 ;  /* 0x0000004465307220 */ /* 0x000fe40000410000 */
[----:B------:R-:W-:-:S02]  /*3050*/  FMUL.FTZ R123, R125, R119 ;  /* 0x000000777d7b7220 */ /* 0x000fc40000410000 */
[----:B------:R-:W-:Y:S02]  /*3060*/  FMUL.RZ R126, R48, 0.15915493667125701904 ;  /* 0x3e22f983307e7820 */ /* 0x000fe4000040c000 */
[----:B------:R-:W-:Y:S01]  /*3070*/  FMUL.FTZ R51, R125, R120 ;  /* 0x000000787d337220 */ /* 0x000fe20000410000 */
[----:B------:R-:W-:Y:S01]  /*3080*/  MUFU.EX2 R107, R107 ;  /* 0x0000006b006b7308 */ /* 0x000fe20000000800 */
[----:B---3--:R-:W-:Y:S02]  /*3090*/  FMUL.FTZ R140, R69, R66 ;  /* 0x00000042458c7220 */ /* 0x008fe40000410000 */
[----:B------:R-:W-:Y:S02]  /*30a0*/  FFMA.FTZ R123, R124, R120, R123 ;  /* 0x000000787c7b7223 */ /* 0x000fe4000001007b */
[----:B------:R-:W-:-:S03]  /*30b0*/  FMUL.FTZ R136, R79, R66 ;  /* 0x000000424f887220 */ /* 0x000fc60000410000 */
[----:B------:R-:W2:Y:S01]  /*30c0*/  MUFU.SIN R134, R126 ;  /* 0x0000007e00867308 */ /* 0x000ea20000000400 */
[----:B------:R-:W-:Y:S02]  /*30d0*/  FFMA.FTZ R51, R124, R119, -R51 ;  /* 0x000000777c337223 */ /* 0x000fe40000010833 */
[----:B-1----:R-:W-:Y:S02]  /*30e0*/  FMUL.FTZ R121, R50, R121 ;  /* 0x0000007932797220 */ /* 0x002fe40000410000 */
[----:B------:R-:W-:-:S03]  /*30f0*/  FFMA.FTZ R123, R37, R140, R123 ;  /* 0x0000008c257b7223 */ /* 0x000fc6000001007b */
[----:B------:R-:W1:Y:S01]  /*3100*/  MUFU.COS R48, R126 ;  /* 0x0000007e00307308 */ /* 0x000e620000000000 */
[----:B------:R-:W-:Y:S02]  /*3110*/  FFMA.FTZ R51, R37, R136, R51 ;  /* 0x0000008825337223 */ /* 0x000fe40000010033 */
[----:B0-----:R-:W-:Y:S02]  /*3120*/  FMUL.FTZ R122, R50, R49 ;  /* 0x00000031327a7220 */ /* 0x001fe40000410000 */
[C---:B------:R-:W-:Y:S02]  /*3130*/  FMUL.FTZ R49, R121.reuse, R123 ;  /* 0x0000007b79317220 */ /* 0x040fe40000410000 */
[-C--:B------:R-:W-:Y:S02]  /*3140*/  FMUL.FTZ R50, R121, R51.reuse ;  /* 0x0000003379327220 */ /* 0x080fe40000410000 */
[----:B------:R-:W-:Y:S02]  /*3150*/  FFMA.FTZ R51, R122, R51, -R49 ;  /* 0x000000337a337223 */ /* 0x000fe40000010831 */
[----:B------:R-:W-:-:S02]  /*3160*/  FMUL.FTZ R137, R82, R67 ;  /* 0x0000004352897220 */ /* 0x000fc40000410000 */
[----:B------:R-:W-:Y:S02]  /*3170*/  FFMA.FTZ R50, R122, R123, R50 ;  /* 0x0000007b7a327223 */ /* 0x000fe40000010032 */
[----:B----4-:R-:W-:Y:S01]  /*3180*/  FMUL.FTZ R135, R78, R67 ;  /* 0x000000434e877220 */ /* 0x010fe20000410000 */
[----:B------:R-:W-:Y:S01]  /*3190*/  ISETP.NE.AND P2, PT, R10, 0x1f, PT ;  /* 0x0000001f0a00780c */ /* 0x000fe20003f45270 */
[C---:B--2---:R-:W-:Y:S02]  /*31a0*/  FMUL.FTZ R134, R107.reuse, R134 ;  /* 0x000000866b867220 */ /* 0x044fe40000410000 */
[C---:B------:R-:W-:Y:S02]  /*31b0*/  FFMA.FTZ R106, R38.reuse, R137, R51 ;  /* 0x00000089266a7223 */ /* 0x040fe40000010033 */
[----:B-1----:R-:W-:Y:S02]  /*31c0*/  FMUL.FTZ R129, R107, R48 ;  /* 0x000000306b817220 */ /* 0x002fe40000410000 */
[----:B------:R-:W-:-:S02]  /*31d0*/  FFMA.FTZ R107, R38, R135, R50 ;  /* 0x00000087266b7223 */ /* 0x000fc40000010032 */
[C---:B------:R-:W-:Y:S02]  /*31e0*/  FMUL.FTZ R126, R134.reuse, R106 ;  /* 0x0000006a867e7220 */ /* 0x040fe40000410000 */
[-C--:B------:R-:W-:Y:S02]  /*31f0*/  FMUL.FTZ R123, R134, R107.reuse ;  /* 0x0000006b867b7220 */ /* 0x080fe40000410000 */
[----:B------:R-:W-:Y:S02]  /*3200*/  FFMA.FTZ R107, R129, R107, R126 ;  /* 0x0000006b816b7223 */ /* 0x000fe4000001007e */
[----:B------:R-:W-:Y:S02]  /*3210*/  FMUL.FTZ R126, R53, R68 ;  /* 0x00000044357e7220 */ /* 0x000fe40000410000 */
[----:B------:R-:W-:Y:S02]  /*3220*/  FFMA.FTZ R123, R129, R106, -R123 ;  /* 0x0000006a817b7223 */ /* 0x000fe4000001087b */
[----:B------:R-:W-:-:S02]  /*3230*/  FFMA.FTZ R139, R39, R126, R107 ;  /* 0x0000007e278b7223 */ /* 0x000fc4000001006b */
[----:B------:R0:W1:Y:S01]  /*3240*/  @P2 LDS.64 R106, [R10.X8+0x1c98] ;  /* 0x001c98000a6a2984 */ /* 0x0000620000008a00 */
[CC--:B------:R-:W-:Y:S02]  /*3250*/  FMUL.FTZ R49, R103.reuse, R125.reuse ;  /* 0x0000007d67317220 */ /* 0x0c0fe40000410000 */
[C---:B------:R-:W-:Y:S02]  /*3260*/  FMUL.FTZ R48, R102.reuse, R125 ;  /* 0x0000007d66307220 */ /* 0x040fe40000410000 */
[-C--:B------:R-:W-:Y:S02]  /*3270*/  FFMA.FTZ R49, R102, R124.reuse, -R49 ;  /* 0x0000007c66317223 */ /* 0x080fe40000010831 */
[----:B------:R-:W-:Y:S02]  /*3280*/  FFMA.FTZ R48, R103, R124, R48 ;  /* 0x0000007c67307223 */ /* 0x000fe40000010030 */
[C---:B------:R-:W-:Y:S02]  /*3290*/  FMUL.FTZ R51, R121.reuse, R49 ;  /* 0x0000003179337220 */ /* 0x040fe40000410000 */
[----:B------:R-:W-:-:S02]  /*32a0*/  FMUL.FTZ R50, R121, R48 ;  /* 0x0000003079327220 */ /* 0x000fc40000410000 */
[C---:B------:R-:W-:Y:S02]  /*32b0*/  FFMA.FTZ R51, R122.reuse, R48, R51 ;  /* 0x000000307a337223 */ /* 0x040fe40000010033 */
[----:B------:R-:W-:Y:S02]  /*32c0*/  FFMA.FTZ R50, R122, R49, -R50 ;  /* 0x000000317a327223 */ /* 0x000fe40000010832 */
[C---:B------:R-:W-:Y:S02]  /*32d0*/  FMUL.FTZ R130, R134.reuse, R51 ;  /* 0x0000003386827220 */ /* 0x040fe40000410000 */
[----:B------:R-:W-:Y:S02]  /*32e0*/  FMUL.FTZ R48, R134, R50 ;  /* 0x0000003286307220 */ /* 0x000fe40000410000 */
[----:B------:R-:W-:Y:S02]  /*32f0*/  FMUL.FTZ R138, R55, R68 ;  /* 0x00000044378a7220 */ /* 0x000fe40000410000 */
[----:B------:R-:W-:-:S02]  /*3300*/  FFMA.FTZ R130, R129, R50, -R130 ;  /* 0x0000003281827223 */ /* 0x000fc40000010882 */
[----:B------:R-:W-:Y:S02]  /*3310*/  FFMA.FTZ R51, R129, R51, R48 ;  /* 0x0000003381337223 */ /* 0x000fe40000010030 */
        /* <DEDUP_REMOVED lines=11> */
.L_x_13523:
[----:B0-----:R-:W-:Y:S05]  /*33d0*/  BSYNC B0 ;  /* 0x0000000000007941 */ /* 0x001fea0003800000 */
.L_x_13522:
[----:B------:R-:W0:Y:S01]  /*33e0*/  SHFL.UP PT, R123, R139, 0x1, RZ ;  /* 0x042000008b7b7989 */ /* 0x000e2200000e00ff */
[----:B------:R-:W-:Y:S01]  /*33f0*/  ISETP.GE.AND P3, PT, R19, 0x1, PT ;  /* 0x000000011300780c */ /* 0x000fe20003f66270 */
[----:B------:R-:W-:Y:S01]  /*3400*/  BSSY B0, `(.L_x_13524) ;  /* 0x000009d000007945 */ /* 0x000fe20003800000 */
[----:B------:R-:W-:Y:S01]  /*3410*/  ISETP.GE.OR P0, PT, R59, c[0x0][0x174], P0 ;  /* 0x00005d003b007a0c */ /* 0x000fe20000706670 */
[----:B------:R-:W2:Y:S01]  /*3420*/  SHFL.UP PT, R50, R128, 0x1, RZ ;  /* 0x0420000080327989 */ /* 0x000ea200000e00ff */
[C---:B------:R-:W-:Y:S02]  /*3430*/  ISETP.GT.U32.AND P4, PT, R21.reuse, 0x17, PT ;  /* 0x000000171500780c */ /* 0x040fe40003f84070 */
[----:B------:R-:W-:Y:S01]  /*3440*/  ISETP.GT.U32.AND P5, PT, R21, 0xf, PT ;  /* 0x0000000f1500780c */ /* 0x000fe20003fa4070 */
[----:B------:R-:W3:Y:S04]  /*3450*/  SHFL.UP PT, R48, R130, 0x1, RZ ;  /* 0x0420000082307989 */ /* 0x000ee800000e00ff */
[----:B------:R-:W4:Y:S04]  /*3460*/  SHFL.UP PT, R49, R51, 0x1, RZ ;  /* 0x0420000033317989 */ /* 0x000f2800000e00ff */
[----:B-----5:R-:W-:Y:S01]  /*3470*/  SHFL.IDX PT, R111, R111, RZ, 0x1f ;  /* 0x00001fff6f6f7589 */ /* 0x020fe200000e0000 */
        /* <DEDUP_REMOVED lines=30> */
[----:B------:R-:W2:Y:S04]  /*3660*/  SHFL.UP PT, R123, R139, 0x4, RZ ;  /* 0x048000008b7b7989 */ /* 0x000ea800000e00ff */
[----:B------:R-:W3:Y:S04]  /*3670*/  SHFL.UP PT, R50, R128, 0x4, RZ ;  /* 0x0480000080327989 */ /* 0x000ee800000e00ff */
[----:B------:R-:W4:Y:S01]  /*3680*/  SHFL.UP PT, R49, R51, 0x4, RZ ;  /* 0x0480000033317989 */ /* 0x000f2200000e00ff */
[----:B0-----:R-:W-:-:S02]  /*3690*/  FMUL.FTZ R127, R51, R48 ;  /* 0x00000030337f7220 */ /* 0x001fc40000410000 */
[C---:B--2---:R-:W-:Y:S02]  /*36a0*/  FMUL.FTZ R133, R51.reuse, R123 ;  /* 0x0000007b33857220 */ /* 0x044fe40000410000 */
        /* <DEDUP_REMOVED lines=19> */
[C---:B------:R-:W-:Y:S02]  /*37e0*/  FFMA.FTZ R50, R130.reuse, R127, R133 ;  /* 0x0000007f82327223 */ /* 0x040fe40000010085 */
[----:B------:R-:W-:Y:S01]  /*37f0*/  FFMA.FTZ R123, R130, R123, -R132 ;  /* 0x0000007b827b7223 */ /* 0x000fe20000010884 */
[----:B------:R-:W-:Y:S01]  /*3800*/  FSEL R51, R142, R51, !P3 ;  /* 0x000000338e337208 */ /* 0x000fe20005800000 */
[----:B------:R-:W-:-:S02]  /*3810*/  @P3 FFMA.FTZ R130, R130, R49, -R48 ;  /* 0x0000003182823223 */ /* 0x000fc40000010830 */
[----:B------:R-:W-:Y:S02]  /*3820*/  @P3 FADD.FTZ R139, R139, R50 ;  /* 0x000000328b8b3221 */ /* 0x000fe40000010000 */
[----:B------:R-:W-:Y:S01]  /*3830*/  @P3 FADD.FTZ R128, R128, R123 ;  /* 0x0000007b80803221 */ /* 0x000fe20000010000 */
[----:B------:R-:W0:Y:S01]  /*3840*/  SHFL.UP PT, R48, R130, 0x10, RZ ;  /* 0x0600000082307989 */ /* 0x000e2200000e00ff */
[----:B------:R-:W-:Y:S01]  /*3850*/  FMUL.FTZ R142, R112, R104 ;  /* 0x00000068708e7220 */ /* 0x000fe20000410000 */
[----:B------:R-:W-:Y:S01]  /*3860*/  ISETP.GE.AND P3, PT, R19, 0x10, PT ;  /* 0x000000101300780c */ /* 0x000fe20003f66270 */
[-C--:B------:R-:W-:Y:S01]  /*3870*/  FMUL.FTZ R133, R129, R141.reuse ;  /* 0x0000008d81857220 */ /* 0x080fe20000410000 */
[----:B------:R-:W2:Y:S01]  /*3880*/  SHFL.UP PT, R49, R51, 0x10, RZ ;  /* 0x0600000033317989 */ /* 0x000ea200000e00ff */
[C---:B------:R-:W-:Y:S02]  /*3890*/  FMUL.FTZ R132, R134.reuse, R141 ;  /* 0x0000008d86847220 */ /* 0x040fe40000410000 */
[----:B------:R-:W-:Y:S01]  /*38a0*/  FFMA.FTZ R144, -R134, R142, -R133 ;  /* 0x0000008e86907223 */ /* 0x000fe20000010985 */
[----:B------:R-:W3:Y:S01]  /*38b0*/  SHFL.UP PT, R127, R139, 0x10, RZ ;  /* 0x060000008b7f7989 */ /* 0x000ee200000e00ff */
[----:B------:R-:W-:-:S02]  /*38c0*/  FMUL.FTZ R123, R113, R105 ;  /* 0x00000069717b7220 */ /* 0x000fc40000410000 */
[----:B------:R-:W-:Y:S01]  /*38d0*/  FMUL.FTZ R133, R113, R104 ;  /* 0x0000006871857220 */ /* 0x000fe20000410000 */
[----:B------:R-:W4:Y:S01]  /*38e0*/  SHFL.UP PT, R50, R128, 0x10, RZ ;  /* 0x0600000080327989 */ /* 0x000f2200000e00ff */
[----:B------:R-:W-:Y:S02]  /*38f0*/  FFMA.FTZ R132, R129, R142, -R132 ;  /* 0x0000008e81847223 */ /* 0x000fe40000010884 */
[----:B------:R-:W-:Y:S02]  /*3900*/  FADD.FTZ R147, -R123, R144 ;  /* 0x000000907b937221 */ /* 0x000fe40000010100 */
[----:B------:R-:W-:Y:S02]  /*3910*/  FADD.FTZ R143, R133, R132 ;  /* 0x00000084858f7221 */ /* 0x000fe40000010000 */
[C---:B------:R-:W-:Y:S02]  /*3920*/  FMUL.FTZ R144, R121.reuse, -R147 ;  /* 0x8000009379907220 */ /* 0x040fe40000410000 */
[----:B------:R-:W-:-:S02]  /*3930*/  FMUL.FTZ R148, R121, -R143 ;  /* 0x8000008f79947220 */ /* 0x000fc40000410000 */
[C---:B------:R-:W-:Y:S02]  /*3940*/  FFMA.FTZ R144, R122.reuse, R143, -R144 ;  /* 0x0000008f7a907223 */ /* 0x040fe40000010890 */
[C---:B0-----:R-:W-:Y:S02]  /*3950*/  FMUL.FTZ R132, R51.reuse, R48 ;  /* 0x0000003033847220 */ /* 0x041fe40000410000 */
[----:B------:R-:W-:Y:S02]  /*3960*/  FFMA.FTZ R147, R122, R147, R148 ;  /* 0x000000937a937223 */ /* 0x000fe40000010094 */
[-C--:B--2---:R-:W-:Y:S02]  /*3970*/  FFMA.FTZ R146, R130, R49.reuse, R132 ;  /* 0x0000003182927223 */ /* 0x084fe40000010084 */
[C---:B------:R-:W-:Y:S02]  /*3980*/  FMUL.FTZ R49, R51.reuse, R49 ;  /* 0x0000003133317220 */ /* 0x040fe40000410000 */
[C---:B---3--:R-:W-:Y:S01]  /*3990*/  FMUL.FTZ R143, R51.reuse, R127 ;  /* 0x0000007f338f7220 */ /* 0x048fe20000410000 */
[C---:B------:R-:W-:Y:S01]  /*39a0*/  FSEL R146, R51.reuse, R146, !P3 ;  /* 0x0000009233927208 */ /* 0x040fe20005800000 */
[----:B----4-:R-:W-:-:S02]  /*39b0*/  FMUL.FTZ R145, R51, R50 ;  /* 0x0000003233917220 */ /* 0x010fc40000410000 */
[C---:B------:R-:W-:Y:S02]  /*39c0*/  FFMA.FTZ R143, R130.reuse, R50, -R143 ;  /* 0x00000032828f7223 */ /* 0x040fe4000001088f */
[C---:B------:R-:W-:Y:S01]  /*39d0*/  FFMA.FTZ R132, R130.reuse, R127, R145 ;  /* 0x0000007f82847223 */ /* 0x040fe20000010091 */
[----:B------:R-:W0:Y:S01]  /*39e0*/  SHFL.UP PT, R146, R146, 0x1, RZ ;  /* 0x0420000092927989 */ /* 0x000e2200000e00ff */
[----:B------:R-:W-:Y:S01]  /*39f0*/  @P3 FFMA.FTZ R130, R130, R48, -R49 ;  /* 0x0000003082823223 */ /* 0x000fe20000010831 */
[----:B------:R-:W-:Y:S01]  /*3a00*/  HFMA2.MMA R48, -RZ, RZ, 1.875, 0 ;  /* 0x3f800000ff307435 */ /* 0x000fe200000001ff */
[----:B------:R-:W-:Y:S01]  /*3a10*/  @P3 FADD.FTZ R128, R128, R143 ;  /* 0x0000008f80803221 */ /* 0x000fe20000010000 */
[----:B------:R2:W3:Y:S01]  /*3a20*/  SHFL.IDX PT, R145, R110, RZ, 0x1f ;  /* 0x00001fff6e917589 */ /* 0x0004e200000e0000 */
[C---:B------:R-:W-:Y:S01]  /*3a30*/  FMUL.FTZ R127, R114.reuse, R104 ;  /* 0x00000068727f7220 */ /* 0x040fe20000410000 */
[----:B------:R-:W-:Y:S01]  /*3a40*/  MOV R49, RZ ;  /* 0x000000ff00317202 */ /* 0x000fe20000000f00 */
[----:B------:R-:W-:Y:S01]  /*3a50*/  @P3 FADD.FTZ R139, R139, R132 ;  /* 0x000000848b8b3221 */ /* 0x000fe20000010000 */
[----:B------:R-:W4:Y:S01]  /*3a60*/  SHFL.UP PT, R130, R130, 0x1, RZ ;  /* 0x0420000082827989 */ /* 0x000f2200000e00ff */
[----:B------:R-:W-:Y:S01]  /*3a70*/  FMUL.FTZ R132, R114, R105 ;  /* 0x0000006972847220 */ /* 0x000fe20000410000 */
[----:B------:R-:W-:Y:S01]  /*3a80*/  CS2R R50, SRZ ;  /* 0x0000000000327805 */ /* 0x000fe2000001ff00 */
[----:B------:R-:W-:Y:S01]  /*3a90*/  FADD.FTZ R143, R127, R144 ;  /* 0x000000907f8f7221 */ /* 0x000fe20000010000 */
[----:B------:R-:W1:Y:S01]  /*3aa0*/  SHFL.UP PT, R128, R128, 0x1, RZ ;  /* 0x0420000080807989 */ /* 0x000e6200000e00ff */
[----:B------:R-:W-:Y:S01]  /*3ab0*/  FADD.FTZ R147, -R132, R147 ;  /* 0x0000009384937221 */ /* 0x000fe20000010100 */
[----:B------:R-:W-:Y:S01]  /*3ac0*/  ISETP.GT.U32.AND P3, PT, R21, 0x1b, PT ;  /* 0x0000001b1500780c */ /* 0x000fe20003f64070 */
[----:B------:R-:W-:Y:S01]  /*3ad0*/  FMUL.FTZ R149, R125, -R143 ;  /* 0x8000008f7d957220 */ /* 0x000fe20000410000 */
[----:B------:R-:W1:Y:S02]  /*3ae0*/  SHFL.UP PT, R139, R139, 0x1, RZ ;  /* 0x042000008b8b7989 */ /* 0x000e6400000e00ff */
[----:B-1----:R-:W-:-:S02]  /*3af0*/  FMUL.FTZ R144, R134, -R106 ;  /* 0x8000006a86907220 */ /* 0x002fc40000410000 */
[----:B--2---:R-:W-:Y:S01]  /*3b00*/  FMUL.FTZ R110, R134, R107 ;  /* 0x0000006b866e7220 */ /* 0x004fe20000410000 */
[----:B------:R1:W2:Y:S01]  /*3b10*/  @!P0 LDS.128 R48, [R109.X16+0x1d90] ;  /* 0x001d90006d308984 */ /* 0x0002a2000000cc00 */
[-C--:B------:R-:W-:Y:S01]  /*3b20*/  FMUL.FTZ R148, R125, -R147.reuse ;  /* 0x800000937d947220 */ /* 0x080fe20000410000 */
[----:B------:R-:W-:Y:S01]  /*3b30*/  ISETP.NE.AND P0, PT, R21, 0x1f, PT ;  /* 0x0000001f1500780c */ /* 0x000fe20003f05270 */
[C---:B------:R-:W-:Y:S02]  /*3b40*/  FFMA.FTZ R153, R124.reuse, R147, R149 ;  /* 0x000000937c997223 */ /* 0x040fe40000010095 */
[C---:B------:R-:W-:Y:S02]  /*3b50*/  FFMA.FTZ R147, R129.reuse, -R107, R144 ;  /* 0x8000006b81937223 */ /* 0x040fe40000010090 */
[----:B------:R-:W-:Y:S02]  /*3b60*/  FFMA.FTZ R144, R129, R106, -R110 ;  /* 0x0000006a81907223 */ /* 0x000fe4000001086e */
[----:B------:R-:W-:-:S02]  /*3b70*/  FFMA.FTZ R151, R124, R143, -R148 ;  /* 0x0000008f7c977223 */ /* 0x000fc40000010894 */
[CC--:B------:R-:W-:Y:S02]  /*3b80*/  FMUL.FTZ R148, R121.reuse, -R144.reuse ;  /* 0x8000009079947220 */ /* 0x0c0fe40000410000 */
[----:B------:R-:W-:Y:S02]  /*3b90*/  FMUL.FTZ R149, R121, -R147 ;  /* 0x8000009379957220 */ /* 0x000fe40000410000 */
[----:B0-----:R-:W-:Y:S02]  /*3ba0*/  FMUL.FTZ R110, R146, R111 ;  /* 0x0000006f926e7220 */ /* 0x001fe40000410000 */
[C---:B------:R-:W-:Y:S02]  /*3bb0*/  FFMA.FTZ R148, R122.reuse, R147, R148 ;  /* 0x000000937a947223 */ /* 0x040fe40000010094 */
[----:B------:R-:W-:Y:S02]  /*3bc0*/  FFMA.FTZ R149, R122, R144, -R149 ;  /* 0x000000907a957223 */ /* 0x000fe40000010895 */
[----:B---3--:R-:W-:-:S02]  /*3bd0*/  FMUL.FTZ R146, R146, R145 ;  /* 0x0000009192927220 */ /* 0x008fc40000410000 */
[C---:B----4-:R-:W-:Y:S02]  /*3be0*/  FFMA.FTZ R143, R130.reuse, R145, -R110 ;  /* 0x00000091828f7223 */ /* 0x050fe4000001086e */
[----:B------:R-:W-:Y:S02]  /*3bf0*/  FMUL.FTZ R144, R125, -R148 ;  /* 0x800000947d907220 */ /* 0x000fe40000410000 */
[----:B------:R-:W-:Y:S02]  /*3c00*/  FFMA.FTZ R146, R130, R111, R146 ;  /* 0x0000006f82927223 */ /* 0x000fe40000010092 */
[----:B------:R-:W-:Y:S02]  /*3c10*/  @P1 FADD.FTZ R145, R128, R143 ;  /* 0x0000008f80911221 */ /* 0x000fe40000010000 */
[----:B------:R-:W-:Y:S02]  /*3c20*/  FFMA.FTZ R144, R124, R149, -R144 ;  /* 0x000000957c907223 */ /* 0x000fe40000010890 */
[----:B------:R-:W-:-:S02]  /*3c30*/  FMUL.FTZ R130, R115, R104 ;  /* 0x0000006873827220 */ /* 0x000fc40000410000 */
[----:B------:R-:W-:Y:S02]  /*3c40*/  FMUL.FTZ R128, R115, R105 ;  /* 0x0000006973807220 */ /* 0x000fe40000410000 */
[----:B------:R-:W-:Y:S02]  /*3c50*/  FMUL.FTZ R149, R125, -R149 ;  /* 0x800000957d957220 */ /* 0x000fe40000410000 */
[----:B------:R-:W-:Y:S01]  /*3c60*/  @P1 FADD.FTZ R111, R139, R146 ;  /* 0x000000928b6f1221 */ /* 0x000fe20000010000 */
[----:B------:R-:W-:Y:S01]  /*3c70*/  ISETP.GT.U32.AND P1, PT, R21, 0x1d, PT ;  /* 0x0000001d1500780c */ /* 0x000fe20003f24070 */
[----:B------:R-:W-:Y:S02]  /*3c80*/  FADD.FTZ R143, R130, R151 ;  /* 0x00000097828f7221 */ /* 0x000fe40000010000 */
[----:B------:R-:W-:Y:S01]  /*3c90*/  FADD.FTZ R139, -R128, R153 ;  /* 0x00000099808b7221 */ /* 0x000fe20000010100 */
[----:B------:R1:W0:Y:S01]  /*3ca0*/  SHFL.DOWN PT, R151, R144, 0x1, 0x1f ;  /* 0x08201f0090977f89 */ /* 0x00022200000e0000 */
[----:B------:R-:W-:-:S02]  /*3cb0*/  FFMA.FTZ R110, R124, R148, R149 ;  /* 0x000000947c6e7223 */ /* 0x000fc40000010095 */
[C---:B------:R-:W-:Y:S01]  /*3cc0*/  FMUL.FTZ R104, R103.reuse, R111 ;  /* 0x0000006f67687220 */ /* 0x040fe20000410000 */
[----:B------:R1:W3:Y:S01]  /*3cd0*/  SHFL.DOWN PT, R155, R143, 0x1, 0x1f ;  /* 0x08201f008f9b7f89 */ /* 0x0002e200000e0000 */
[----:B------:R-:W-:-:S03]  /*3ce0*/  FMUL.FTZ R103, R103, R145 ;  /* 0x0000009167677220 */ /* 0x000fc60000410000 */
[----:B------:R1:W4:Y:S04]  /*3cf0*/  SHFL.DOWN PT, R157, R139, 0x1, 0x1f ;  /* 0x08201f008b9d7f89 */ /* 0x00032800000e0000 */
[----:B------:R1:W0:Y:S01]  /*3d00*/  SHFL.DOWN PT, R153, R110, 0x1, 0x1f ;  /* 0x08201f006e997f89 */ /* 0x00022200000e0000 */
[----:B------:R-:W-:Y:S05]  /*3d10*/  @!P0 BRA `(.L_x_13525) ;  /* 0x000000b000008947 */ /* 0x000fea0003800000 */
[C---:B--2-4-:R-:W-:Y:S02]  /*3d20*/  FMUL.FTZ R147, R110.reuse, R157 ;  /* 0x0000009d6e937220 */ /* 0x054fe40000410000 */
[C---:B0-----:R-:W-:Y:S02]  /*3d30*/  FMUL.FTZ R105, R110.reuse, R153 ;  /* 0x000000996e697220 */ /* 0x041fe40000410000 */
[-C--:B---3--:R-:W-:Y:S02]  /*3d40*/  FMUL.FTZ R149, R110, R155.reuse ;  /* 0x0000009b6e957220 */ /* 0x088fe40000410000 */
[----:B------:R-:W-:-:S02]  /*3d50*/  FFMA.FTZ R146, R144, R155, -R147 ;  /* 0x0000009b90927223 */ /* 0x000fc40000010893 */
[-C--:B------:R-:W-:Y:S02]  /*3d60*/  FMUL.FTZ R147, R110, R151.reuse ;  /* 0x000000976e937220 */ /* 0x080fe40000410000 */
[C---:B------:R-:W-:Y:S02]  /*3d70*/  FFMA.FTZ R105, R144.reuse, R151, -R105 ;  /* 0x0000009790697223 */ /* 0x040fe40000010869 */
[C---:B------:R-:W-:Y:S02]  /*3d80*/  FFMA.FTZ R148, R144.reuse, R157, R149 ;  /* 0x0000009d90947223 */ /* 0x040fe40000010095 */
[----:B-1----:R-:W-:Y:S01]  /*3d90*/  FFMA.FTZ R110, R144, R153, R147 ;  /* 0x00000099906e7223 */ /* 0x002fe20000010093 */
[----:B------:R-:W-:Y:S01]  /*3da0*/  MOV R144, R105 ;  /* 0x0000006900907202 */ /* 0x000fe20000000f00 */
[----:B------:R-:W-:Y:S02]  /*3db0*/  FADD.FTZ R143, R143, R146 ;  /* 0x000000928f8f7221 */ /* 0x000fe40000010000 */
[----:B------:R-:W-:-:S02]  /*3dc0*/  FADD.FTZ R139, R139, R148 ;  /* 0x000000948b8b7221 */ /* 0x000fc40000010000 */
.L_x_13525:
[----:B--2---:R-:W-:Y:S05]  /*3dd0*/  BSYNC B0 ;  /* 0x0000000000007941 */ /* 0x004fea0003800000 */
.L_x_13524:
[----:B------:R2:W1:Y:S01]  /*3de0*/  SHFL.DOWN PT, R147, R144, 0x2, 0x1f ;  /* 0x08401f0090937f89 */ /* 0x00046200000e0000 */
[----:B------:R-:W-:Y:S01]  /*3df0*/  BSSY B0, `(.L_x_13526) ;  /* 0x0000012000007945 */ /* 0x000fe20003800000 */
[----:B------:R-:W-:-:S02]  /*3e00*/  FFMA.FTZ R104, R102, R145, -R104 ;  /* 0x0000009166687223 */ /* 0x000fc40000010868 */
[----:B------:R2:W4:Y:S01]  /*3e10*/  SHFL.DOWN PT, R149, R110, 0x2, 0x1f ;  /* 0x08401f006e957f89 */ /* 0x00052200000e0000 */
[----:B------:R-:W-:-:S03]  /*3e20*/  FFMA.FTZ R111, R102, R111, R103 ;  /* 0x0000006f666f7223 */ /* 0x000fc60000010067 */
[----:B0-----:R2:W0:Y:S04]  /*3e30*/  SHFL.DOWN PT, R151, R143, 0x2, 0x1f ;  /* 0x08401f008f977f89 */ /* 0x00142800000e0000 */
[----:B------:R2:W3:Y:S01]  /*3e40*/  SHFL.DOWN PT, R153, R139, 0x2, 0x1f ;  /* 0x08401f008b997f89 */ /* 0x0004e200000e0000 */
[----:B------:R-:W-:Y:S05]  /*3e50*/  @P1 BRA `(.L_x_13527) ;  /* 0x000000b000001947 */ /* 0x000fea0003800000 */
[C---:B---3--:R-:W-:Y:S02]  /*3e60*/  FMUL.FTZ R105, R110.reuse, R153 ;  /* 0x000000996e697220 */ /* 0x048fe40000410000 */
[C---:B----4-:R-:W-:Y:S02]  /*3e70*/  FMUL.FTZ R103, R110.reuse, R149 ;  /* 0x000000956e677220 */ /* 0x050fe40000410000 */
[-C--:B0-----:R-:W-:Y:S02]  /*3e80*/  FMUL.FTZ R145, R110, R151.reuse ;  /* 0x000000976e917220 */ /* 0x081fe40000410000 */
        /* <DEDUP_REMOVED lines=8> */
.L_x_13527:
[----:B------:R-:W-:Y:S05]  /*3f10*/  BSYNC B0 ;  /* 0x0000000000007941 */ /* 0x000fea0003800000 */
.L_x_13526:
[----:B-1----:R1:W2:Y:S01]  /*3f20*/  SHFL.DOWN PT, R147, R144, 0x4, 0x1f ;  /* 0x08801f0090937f89 */ /* 0x0022a200000e0000 */
[----:B------:R-:W-:Y:S03]  /*3f30*/  BSSY B0, `(.L_x_13528) ;  /* 0x0000010000007945 */ /* 0x000fe60003800000 */
[----:B----4-:R1:W4:Y:S04]  /*3f40*/  SHFL.DOWN PT, R149, R110, 0x4, 0x1f ;  /* 0x08801f006e957f89 */ /* 0x01032800000e0000 */
[----:B0-----:R1:W0:Y:S04]  /*3f50*/  SHFL.DOWN PT, R151, R143, 0x4, 0x1f ;  /* 0x08801f008f977f89 */ /* 0x00122800000e0000 */
[----:B---3--:R1:W3:Y:S01]  /*3f60*/  SHFL.DOWN PT, R153, R139, 0x4, 0x1f ;  /* 0x08801f008b997f89 */ /* 0x0082e200000e0000 */
[----:B------:R-:W-:Y:S05]  /*3f70*/  @P3 BRA `(.L_x_13529) ;  /* 0x000000b000003947 */ /* 0x000fea0003800000 */
[C---:B---3--:R-:W-:Y:S02]  /*3f80*/  FMUL.FTZ R105, R110.reuse, R153 ;  /* 0x000000996e697220 */ /* 0x048fe40000410000 */
[----:B----4-:R-:W-:-:S02]  /*3f90*/  FMUL.FTZ R103, R110, R149 ;  /* 0x000000956e677220 */ /* 0x010fc40000410000 */
        /* <DEDUP_REMOVED lines=9> */
.L_x_13529:
[----:B------:R-:W-:Y:S05]  /*4030*/  BSYNC B0 ;  /* 0x0000000000007941 */ /* 0x000fea0003800000 */
.L_x_13528:
[----:B--2---:R2:W1:Y:S01]  /*4040*/  SHFL.DOWN PT, R147, R144, 0x8, 0x1f ;  /* 0x09001f0090937f89 */ /* 0x00446200000e0000 */
        /* <DEDUP_REMOVED lines=16> */
.L_x_13531:
[----:B------:R-:W-:Y:S05]  /*4150*/  BSYNC B0 ;  /* 0x0000000000007941 */ /* 0x000fea0003800000 */
.L_x_13530:
        /* <DEDUP_REMOVED lines=17> */
.L_x_13533:
[----:B------:R-:W-:Y:S05]  /*4270*/  BSYNC B0 ;  /* 0x0000000000007941 */ /* 0x000fea0003800000 */
.L_x_13532:
[----:B------:R-:W-:Y:S01]  /*4280*/  FADD.FTZ R146, R119, R104 ;  /* 0x0000006877927221 */ /* 0x000fe20000010000 */
[----:B------:R-:W-:Y:S01]  /*4290*/  SHFL.DOWN PT, R152, R110, 0x1, 0x1f ;  /* 0x08201f006e987f89 */ /* 0x000fe200000e0000 */
[----:B------:R-:W-:Y:S01]  /*42a0*/  FADD.FTZ R148, R120, R111 ;  /* 0x0000006f78947221 */ /* 0x000fe20000010000 */
[----:B------:R-:W-:Y:S01]  /*42b0*/  ISETP.NE.AND P0, PT, R10, RZ, PT ;  /* 0x000000ff0a00720c */ /* 0x000fe20003f05270 */
[C---:B------:R-:W-:Y:S01]  /*42c0*/  FMUL.FTZ R105, R125.reuse, R146 ;  /* 0x000000927d697220 */ /* 0x040fe20000410000 */
[----:B------:R-:W5:Y:S01]  /*42d0*/  SHFL.IDX PT, R119, R50, RZ, 0x1f ;  /* 0x00001fff32777589 */ /* 0x000f6200000e0000 */
[-C--:B------:R-:W-:Y:S01]  /*42e0*/  FMUL.FTZ R103, R125, R148.reuse ;  /* 0x000000947d677220 */ /* 0x080fe20000410000 */
[----:B------:R-:W-:Y:S01]  /*42f0*/  BSSY B0, `(.L_x_13534) ;  /* 0x00000a6000007945 */ /* 0x000fe20003800000 */
[C---:B------:R-:W-:Y:S01]  /*4300*/  FFMA.FTZ R105, R124.reuse, R148, R105 ;  /* 0x000000947c697223 */ /* 0x040fe20000010069 */
[----:B------:R-:W1:Y:S01]  /*4310*/  SHFL.IDX PT, R145, R51, RZ, 0x1f ;  /* 0x00001fff33917589 */ /* 0x000e6200000e0000 */
[----:B------:R-:W-:-:S02]  /*4320*/  FFMA.FTZ R103, R124, R146, -R103 ;  /* 0x000000927c677223 */ /* 0x000fc40000010867 */
[C---:B------:R-:W-:Y:S01]  /*4330*/  FFMA.FTZ R105, R37.reuse, R140, R105 ;  /* 0x0000008c25697223 */ /* 0x040fe20000010069 */
[----:B--2---:R-:W2:Y:S01]  /*4340*/  SHFL.DOWN PT, R147, R144, 0x1, 0x1f ;  /* 0x08201f0090937f89 */ /* 0x004ea200000e0000 */
[----:B------:R-:W-:Y:S02]  /*4350*/  FFMA.FTZ R150, R37, R136, R103 ;  /* 0x0000008825967223 */ /* 0x000fe40000010067 */
[CC--:B------:R-:W-:Y:S01]  /*4360*/  FMUL.FTZ R103, R121.reuse, R105.reuse ;  /* 0x0000006979677220 */ /* 0x0c0fe20000410000 */
[----:B0-----:R-:W0:Y:S01]  /*4370*/  SHFL.DOWN PT, R151, R139, 0x1, 0x1f ;  /* 0x08201f008b977f89 */ /* 0x001e2200000e0000 */
[-C--:B------:R-:W-:Y:S02]  /*4380*/  FMUL.FTZ R102, R121, R150.reuse ;  /* 0x0000009679667220 */ /* 0x080fe40000410000 */
[C---:B------:R-:W-:Y:S01]  /*4390*/  FFMA.FTZ R103, R122.reuse, R150, -R103 ;  /* 0x000000967a677223 */ /* 0x040fe20000010867 */
[----:B----4-:R-:W4:Y:S01]  /*43a0*/  SHFL.DOWN PT, R149, R143, 0x1, 0x1f ;  /* 0x08201f008f957f89 */ /* 0x010f2200000e0000 */
[----:B------:R-:W-:-:S02]  /*43b0*/  FFMA.FTZ R102, R122, R105, R102 ;  /* 0x000000697a667223 */ /* 0x000fc40000010066 */
[C---:B------:R-:W-:Y:S01]  /*43c0*/  FFMA.FTZ R111, R38.reuse, R137, R103 ;  /* 0x00000089266f7223 */ /* 0x040fe20000010067 */
[----:B-1----:R-:W-:Y:S01]  /*43d0*/  SHFL.IDX PT, R144, R144, RZ, 0x1f ;  /* 0x00001fff90907589 */ /* 0x002fe200000e0000 */
[----:B------:R-:W-:Y:S02]  /*43e0*/  FFMA.FTZ R136, R38, R135, R102 ;  /* 0x0000008726887223 */ /* 0x000fe40000010066 */
[----:B------:R-:W-:Y:S01]  /*43f0*/  FMUL.FTZ R103, R36, R65 ;  /* 0x0000004124677220 */ /* 0x000fe20000410000 */
[----:B------:R-:W-:Y:S01]  /*4400*/  SHFL.IDX PT, R139, R139, RZ, 0x1f ;  /* 0x00001fff8b8b7589 */ /* 0x000fe200000e0000 */
[C---:B-----5:R-:W-:Y:S02]  /*4410*/  @P2 FMUL.FTZ R120, R152.reuse, R119 ;  /* 0x0000007798782220 */ /* 0x060fe40000410000 */
[----:B------:R-:W-:Y:S01]  /*4420*/  FFMA.FTZ R135, R115, R146, RZ ;  /* 0x0000009273877223 */ /* 0x000fe200000100ff */
[----:B------:R-:W-:Y:S01]  /*4430*/  SHFL.IDX PT, R143, R143, RZ, 0x1f ;  /* 0x00001fff8f8f7589 */ /* 0x000fe200000e0000 */
[----:B------:R-:W-:-:S02]  /*4440*/  @P2 FMUL.FTZ R104, R152, R145 ;  /* 0x0000009198682220 */ /* 0x000fc40000410000 */
[----:B------:R-:W-:Y:S02]  /*4450*/  FFMA.FTZ R102, R115, -R148, RZ ;  /* 0x8000009473667223 */ /* 0x000fe400000100ff */
[C---:B--2---:R-:W-:Y:S02]  /*4460*/  @P2 FFMA.FTZ R120, R147.reuse, R145, R120 ;  /* 0x0000009193782223 */ /* 0x044fe40000010078 */
[----:B------:R-:W-:Y:S02]  /*4470*/  @P2 FFMA.FTZ R104, R147, R119, -R104 ;  /* 0x0000007793682223 */ /* 0x000fe40000010868 */
[----:B0-----:R-:W-:Y:S02]  /*4480*/  @P2 FADD.FTZ R145, R151, R120 ;  /* 0x0000007897912221 */ /* 0x001fe40000010000 */
[----:B------:R-:W-:Y:S02]  /*4490*/  FMUL.FTZ R120, R134, R136 ;  /* 0x0000008886787220 */ /* 0x000fe40000410000 */
[----:B----4-:R-:W-:-:S02]  /*44a0*/  @P2 FADD.FTZ R119, R149, R104 ;  /* 0x0000006895772221 */ /* 0x010fc40000010000 */
[----:B------:R-:W-:Y:S02]  /*44b0*/  FFMA.FTZ R104, R54, -R103, R146 ;  /* 0x8000006736687223 */ /* 0x000fe40000010092 */
[----:B------:R-:W-:Y:S02]  /*44c0*/  FFMA.FTZ R146, R114, R150, R135 ;  /* 0x0000009672927223 */ /* 0x000fe40000010087 */
[-C--:B------:R-:W-:Y:S02]  /*44d0*/  FMUL.FTZ R135, R145, -R107.reuse ;  /* 0x8000006b91877220 */ /* 0x080fe40000410000 */
[----:B------:R-:W-:Y:S02]  /*44e0*/  FMUL.FTZ R107, R119, -R107 ;  /* 0x8000006b776b7220 */ /* 0x000fe40000410000 */
[----:B------:R-:W-:Y:S02]  /*44f0*/  FFMA.FTZ R120, R129, R111, -R120 ;  /* 0x0000006f81787223 */ /* 0x000fe40000010878 */
[----:B------:R-:W-:-:S02]  /*4500*/  FFMA.FTZ R119, R119, R106, -R135 ;  /* 0x0000006a77777223 */ /* 0x000fc40000010887 */
[----:B------:R0:W1:Y:S01]  /*4510*/  SHFL.IDX PT, R135, R110, RZ, 0x1f ;  /* 0x00001fff6e877589 */ /* 0x00006200000e0000 */
[----:B------:R-:W-:Y:S02]  /*4520*/  FFMA.FTZ R106, R145, R106, R107 ;  /* 0x0000006a916a7223 */ /* 0x000fe4000001006b */
[----:B------:R-:W-:Y:S02]  /*4530*/  FFMA.FTZ R138, R39, R138, R120 ;  /* 0x0000008a278a7223 */ /* 0x000fe40000010078 */
[----:B------:R-:W-:Y:S02]  /*4540*/  FADD.FTZ R120, R142, R119 ;  /* 0x000000778e787221 */ /* 0x000fe40000010000 */
[----:B------:R-:W-:Y:S01]  /*4550*/  FADD.FTZ R119, -R141, R106 ;  /* 0x0000006a8d777221 */ /* 0x000fe20000010100 */
[----:B------:R-:W-:Y:S01]  /*4560*/  LEA.HI.SX32 R141, R22, R22, 0x1b ;  /* 0x00000016168d7211 */ /* 0x000fe200078fdaff */
[----:B------:R-:W-:Y:S02]  /*4570*/  FMUL.FTZ R140, R37, R66 ;  /* 0x00000042258c7220 */ /* 0x000fe40000410000 */
[----:B------:R-:W-:-:S02]  /*4580*/  FMUL.FTZ R107, R134, -R119 ;  /* 0x80000077866b7220 */ /* 0x000fc40000410000 */
[----:B------:R-:W-:Y:S02]  /*4590*/  FMUL.FTZ R142, R134, -R120 ;  /* 0x80000078868e7220 */ /* 0x000fe40000410000 */
[----:B------:R-:W-:Y:S02]  /*45a0*/  FFMA.FTZ R147, R114, -R105, R102 ;  /* 0x8000006972937223 */ /* 0x000fe40000010066 */
[-C--:B------:R-:W-:Y:S02]  /*45b0*/  FFMA.FTZ R102, R79, -R140.reuse, R150 ;  /* 0x8000008c4f667223 */ /* 0x080fe40000010096 */
[----:B------:R-:W-:Y:S02]  /*45c0*/  FFMA.FTZ R105, R69, -R140, R105 ;  /* 0x8000008c45697223 */ /* 0x000fe40000010069 */
[----:B------:R-:W-:Y:S02]  /*45d0*/  FMUL.FTZ R106, R134, R111 ;  /* 0x0000006f866a7220 */ /* 0x000fe40000410000 */
[----:B------:R-:W-:-:S02]  /*45e0*/  FFMA.FTZ R140, R129, R120, -R107 ;  /* 0x00000078818c7223 */ /* 0x000fc4000001086b */
[C---:B------:R-:W-:Y:S02]  /*45f0*/  FFMA.FTZ R142, R129.reuse, R119, R142 ;  /* 0x00000077818e7223 */ /* 0x040fe4000001008e */
[----:B------:R-:W-:Y:S02]  /*4600*/  FMUL.FTZ R137, R38, R67 ;  /* 0x0000004326897220 */ /* 0x000fe40000410000 */
[----:B------:R-:W-:Y:S02]  /*4610*/  FFMA.FTZ R129, R129, R136, R106 ;  /* 0x0000008881817223 */ /* 0x000fe4000001006a */
[----:B------:R-:W-:Y:S02]  /*4620*/  FADD.FTZ R107, R133, R140 ;  /* 0x0000008c856b7221 */ /* 0x000fe40000010000 */
[----:B------:R-:W-:Y:S02]  /*4630*/  FADD.FTZ R106, -R123, R142 ;  /* 0x0000008e7b6a7221 */ /* 0x000fe40000010100 */
[----:B------:R-:W-:-:S02]  /*4640*/  FFMA.FTZ R146, R113, R111, R146 ;  /* 0x0000006f71927223 */ /* 0x000fc40000010092 */
[-C--:B------:R-:W-:Y:S02]  /*4650*/  FFMA.FTZ R111, R82, -R137.reuse, R111 ;  /* 0x80000089526f7223 */ /* 0x080fe4000001006f */
[----:B0-----:R-:W-:Y:S02]  /*4660*/  FFMA.FTZ R110, R78, -R137, R136 ;  /* 0x800000894e6e7223 */ /* 0x001fe40000010088 */
[----:B------:R-:W-:Y:S02]  /*4670*/  FFMA.FTZ R137, R39, R126, R129 ;  /* 0x0000007e27897223 */ /* 0x000fe40000010081 */
[C---:B------:R-:W-:Y:S02]  /*4680*/  FMUL.FTZ R133, R121.reuse, -R107 ;  /* 0x8000006b79857220 */ /* 0x040fe40000410000 */
[----:B------:R-:W-:Y:S02]  /*4690*/  FMUL.FTZ R129, R121, -R106 ;  /* 0x8000006a79817220 */ /* 0x000fe40000410000 */
[----:B-1----:R-:W-:-:S02]  /*46a0*/  FMUL.FTZ R121, R135, R51 ;  /* 0x0000003387797220 */ /* 0x002fc40000410000 */
[C---:B------:R-:W-:Y:S02]  /*46b0*/  FFMA.FTZ R133, R122.reuse, R106, R133 ;  /* 0x0000006a7a857223 */ /* 0x040fe40000010085 */
[----:B------:R-:W-:Y:S02]  /*46c0*/  FFMA.FTZ R122, R122, R107, -R129 ;  /* 0x0000006b7a7a7223 */ /* 0x000fe40000010881 */
[-C--:B------:R-:W-:Y:S02]  /*46d0*/  FMUL.FTZ R126, R135, R50.reuse ;  /* 0x00000032877e7220 */ /* 0x080fe40000410000 */
[----:B------:R-:W-:Y:S02]  /*46e0*/  FFMA.FTZ R50, R144, R50, -R121 ;  /* 0x0000003290327223 */ /* 0x000fe40000010879 */
[----:B------:R-:W-:Y:S02]  /*46f0*/  FADD.FTZ R121, -R132, R133 ;  /* 0x0000008584797221 */ /* 0x000fe40000010100 */
[----:B------:R-:W-:-:S02]  /*4700*/  FADD.FTZ R122, R127, R122 ;  /* 0x0000007a7f7a7221 */ /* 0x000fc40000010000 */
[C---:B------:R-:W-:Y:S02]  /*4710*/  FMUL.FTZ R127, R125.reuse, -R121 ;  /* 0x800000797d7f7220 */ /* 0x040fe40000410000 */
[-C--:B------:R-:W-:Y:S02]  /*4720*/  FMUL.FTZ R125, R125, -R122.reuse ;  /* 0x8000007a7d7d7220 */ /* 0x080fe40000410000 */
[----:B------:R-:W-:Y:S02]  /*4730*/  FFMA.FTZ R126, R144, R51, R126 ;  /* 0x00000033907e7223 */ /* 0x000fe4000001007e */
[----:B------:R-:W-:Y:S02]  /*4740*/  FMUL.FTZ R51, R135, R49 ;  /* 0x0000003187337220 */ /* 0x000fe40000410000 */
[C---:B------:R-:W-:Y:S02]  /*4750*/  FFMA.FTZ R127, R124.reuse, R122, -R127 ;  /* 0x0000007a7c7f7223 */ /* 0x040fe4000001087f */
[----:B------:R-:W-:-:S02]  /*4760*/  FFMA.FTZ R129, R124, R121, R125 ;  /* 0x000000797c817223 */ /* 0x000fc4000001007d */
[----:B------:R-:W-:Y:S02]  /*4770*/  FMUL.FTZ R124, R39, R68 ;  /* 0x00000044277c7220 */ /* 0x000fe40000410000 */
[-C--:B------:R-:W-:Y:S02]  /*4780*/  FMUL.FTZ R135, R135, R48.reuse ;  /* 0x0000003087877220 */ /* 0x080fe40000410000 */
[----:B------:R-:W-:Y:S02]  /*4790*/  FFMA.FTZ R48, R144, R48, -R51 ;  /* 0x0000003090307223 */ /* 0x000fe40000010833 */
[----:B------:R-:W-:Y:S02]  /*47a0*/  FADD.FTZ R51, R139, R126 ;  /* 0x0000007e8b337221 */ /* 0x000fe40000010000 */
[-C--:B------:R-:W-:Y:S02]  /*47b0*/  FFMA.FTZ R126, R55, -R124.reuse, R138 ;  /* 0x8000007c377e7223 */ /* 0x080fe4000001008a */
[----:B------:R-:W-:-:S02]  /*47c0*/  FFMA.FTZ R125, R53, -R124, R137 ;  /* 0x8000007c357d7223 */ /* 0x000fc40000010089 */
[----:B------:R-:W-:Y:S02]  /*47d0*/  FADD.FTZ R124, -R128, R129 ;  /* 0x00000081807c7221 */ /* 0x000fe40000010100 */
[----:B------:R-:W-:Y:S02]  /*47e0*/  FFMA.FTZ R103, R52, -R103, R148 ;  /* 0x8000006734677223 */ /* 0x000fe40000010094 */
[----:B------:R-:W-:Y:S02]  /*47f0*/  FADD.FTZ R127, R130, R127 ;  /* 0x0000007f827f7221 */ /* 0x000fe40000010000 */
[----:B------:R-:W-:Y:S02]  /*4800*/  FMUL.FTZ R129, R124, R65 ;  /* 0x000000417c817220 */ /* 0x000fe40000410000 */
[----:B------:R-:W-:Y:S02]  /*4810*/  FFMA.FTZ R134, R113, -R136, R147 ;  /* 0x8000008871867223 */ /* 0x000fe40000010093 */
[----:B------:R-:W-:-:S02]  /*4820*/  FMUL.FTZ R137, R112, R137 ;  /* 0x0000008970897220 */ /* 0x000fc40000410000 */
[-C--:B------:R-:W-:Y:S02]  /*4830*/  FMUL.FTZ R136, R121, R66.reuse ;  /* 0x0000004279887220 */ /* 0x080fe40000410000 */
[----:B------:R-:W-:Y:S02]  /*4840*/  FMUL.FTZ R133, R127, R65 ;  /* 0x000000417f857220 */ /* 0x000fe40000410000 */
[----:B------:R-:W-:Y:S02]  /*4850*/  FMUL.FTZ R130, R103, R129 ;  /* 0x0000008167827220 */ /* 0x000fe40000410000 */
[----:B------:R-:W-:Y:S02]  /*4860*/  FFMA.FTZ R49, R144, R49, R135 ;  /* 0x0000003190317223 */ /* 0x000fe40000010087 */
[----:B------:R-:W-:Y:S02]  /*4870*/  FADD.FTZ R128, R134, -R137 ;  /* 0x8000008986807221 */ /* 0x000fe40000010000 */
[----:B------:R-:W-:-:S02]  /*4880*/  FMUL.FTZ R134, R122, R66 ;  /* 0x000000427a867220 */ /* 0x000fc40000410000 */
[----:B------:R-:W-:Y:S02]  /*4890*/  FMUL.FTZ R135, R105, R136 ;  /* 0x0000008869877220 */ /* 0x000fe40000410000 */
[-C--:B------:R-:W-:Y:S02]  /*48a0*/  FMUL.FTZ R132, R36, R133.reuse ;  /* 0x0000008524847220 */ /* 0x080fe40000410000 */
[-C--:B------:R-:W-:Y:S02]  /*48b0*/  FFMA.FTZ R130, R104, R133.reuse, R130 ;  /* 0x0000008568827223 */ /* 0x080fe40000010082 */
[----:B------:R-:W-:Y:S02]  /*48c0*/  FMUL.FTZ R133, R103, R133 ;  /* 0x0000008567857220 */ /* 0x000fe40000410000 */
[----:B------:R-:W-:Y:S02]  /*48d0*/  FADD.FTZ R50, R143, R50 ;  /* 0x000000328f327221 */ /* 0x000fe40000010000 */
[----:B------:R-:W-:-:S02]  /*48e0*/  FMUL.FTZ R137, R105, R134 ;  /* 0x0000008669897220 */ /* 0x000fc40000410000 */
[-C--:B------:R-:W-:Y:S01]  /*48f0*/  FFMA.FTZ R135, R102, R134.reuse, R135 ;  /* 0x0000008666877223 */ /* 0x080fe20000010087 */
[----:B------:R-:W-:Y:S01]  /*4900*/  @!P0 STS.128 [R109.X16+0x1d90], R48 ;  /* 0x001d90306d008388 */ /* 0x000fe2000000cc00 */
[----:B------:R-:W-:Y:S02]  /*4910*/  FMUL.FTZ R134, R37, R134 ;  /* 0x0000008625867220 */ /* 0x000fe40000410000 */
[----:B------:R-:W-:Y:S01]  /*4920*/  FFMA.FTZ R133, R104, R129, -R133 ;  /* 0x0000008168857223 */ /* 0x000fe20000010885 */
[----:B------:R0:W-:Y:S01]  /*4930*/  STS [R141.X4+0x420], R132 ;  /* 0x000420848d007388 */ /* 0x0001e20000004800 */
[----:B------:R-:W-:Y:S02]  /*4940*/  FADD.FTZ R130, RZ, R130 ;  /* 0x00000082ff827221 */ /* 0x000fe40000010000 */
[----:B------:R-:W-:Y:S01]  /*4950*/  FADD.FTZ R133, RZ, R133 ;  /* 0x00000085ff857221 */ /* 0x000fe20000010000 */
[----:B------:R1:W-:Y:S01]  /*4960*/  STS [R27.X4+0x428], R134 ;  /* 0x000428861b007388 */ /* 0x0003e20000004800 */
[----:B------:R-:W-:-:S02]  /*4970*/  FMUL.FTZ R139, R107, R67 ;  /* 0x000000436b8b7220 */ /* 0x000fc40000410000 */
[----:B------:R-:W-:Y:S02]  /*4980*/  FMUL.FTZ R142, R119, R68 ;  /* 0x00000044778e7220 */ /* 0x000fe40000410000 */
[----:B------:R-:W-:Y:S01]  /*4990*/  FADD.FTZ R130, R130, R135 ;  /* 0x0000008782827221 */ /* 0x000fe20000010000 */
[----:B0-----:R-:W-:Y:S01]  /*49a0*/  LEA R132, R61, -R10, 0x1 ;  /* 0x8000000a3d847211 */ /* 0x001fe200078e08ff */
[----:B------:R-:W-:Y:S02]  /*49b0*/  FMUL.FTZ R123, R112, R138 ;  /* 0x0000008a707b7220 */ /* 0x000fe40000410000 */
[----:B------:R-:W-:Y:S01]  /*49c0*/  FMUL.FTZ R48, R36, R129 ;  /* 0x0000008124307220 */ /* 0x000fe20000410000 */
[----:B------:R-:W-:Y:S01]  /*49d0*/  ISETP.GE.AND P0, PT, R132, 0x1, PT ;  /* 0x000000018400780c */ /* 0x000fe20003f06270 */
[----:B------:R-:W-:Y:S02]  /*49e0*/  FFMA.FTZ R50, R102, R136, -R137 ;  /* 0x0000008866327223 */ /* 0x000fe40000010889 */
[----:B-1----:R-:W-:Y:S01]  /*49f0*/  FMUL.FTZ R134, R120, R68 ;  /* 0x0000004478867220 */ /* 0x002fe20000410000 */
[----:B------:R0:W-:Y:S01]  /*4a00*/  STS [R27.X4+0x424], R48 ;  /* 0x000424301b007388 */ /* 0x0001e20000004800 */
[----:B------:R-:W-:-:S02]  /*4a10*/  FMUL.FTZ R136, R37, R136 ;  /* 0x0000008825887220 */ /* 0x000fc40000410000 */
[----:B------:R-:W-:Y:S02]  /*4a20*/  FMUL.FTZ R49, R106, R67 ;  /* 0x000000436a317220 */ /* 0x000fe40000410000 */
[----:B------:R-:W-:Y:S01]  /*4a30*/  FADD.FTZ R50, R133, R50 ;  /* 0x0000003285327221 */ /* 0x000fe20000010000 */
[----:B------:R1:W-:Y:S01]  /*4a40*/  STS [R27.X4+0x42c], R136 ;  /* 0x00042c881b007388 */ /* 0x0003e20000004800 */
[C---:B------:R-:W-:Y:S02]  /*4a50*/  FMUL.FTZ R133, R125.reuse, R142 ;  /* 0x0000008e7d857220 */ /* 0x040fe40000410000 */
[----:B------:R-:W-:Y:S02]  /*4a60*/  FMUL.FTZ R135, R125, R134 ;  /* 0x000000867d877220 */ /* 0x000fe40000410000 */
[C---:B0-----:R-:W-:Y:S02]  /*4a70*/  FMUL.FTZ R48, R110.reuse, R139 ;  /* 0x0000008b6e307220 */ /* 0x041fe40000410000 */
[----:B------:R-:W-:-:S02]  /*4a80*/  FMUL.FTZ R138, R110, R49 ;  /* 0x000000316e8a7220 */ /* 0x000fc40000410000 */
[----:B------:R-:W-:Y:S02]  /*4a90*/  FFMA.FTZ R129, R111, R49, -R48 ;  /* 0x000000316f817223 */ /* 0x000fe40000010830 */
[C---:B-1----:R-:W-:Y:S02]  /*4aa0*/  FFMA.FTZ R136, R126.reuse, R134, R133 ;  /* 0x000000867e887223 */ /* 0x042fe40000010085 */
[----:B------:R-:W-:Y:S02]  /*4ab0*/  FFMA.FTZ R135, R126, R142, -R135 ;  /* 0x0000008e7e877223 */ /* 0x000fe40000010887 */
[C---:B------:R-:W-:Y:S02]  /*4ac0*/  FMUL.FTZ R140, R38.reuse, R139 ;  /* 0x0000008b268c7220 */ /* 0x040fe40000410000 */
[----:B------:R-:W-:Y:S02]  /*4ad0*/  FMUL.FTZ R48, R38, R49 ;  /* 0x0000003126307220 */ /* 0x000fe40000410000 */
[C---:B------:R-:W-:Y:S01]  /*4ae0*/  FMUL.FTZ R134, R39.reuse, R134 ;  /* 0x0000008627867220 */ /* 0x040fe20000410000 */
[----:B------:R0:W-:Y:S01]  /*4af0*/  STS [R27.X4+0x430], R140 ;  /* 0x0004308c1b007388 */ /* 0x0001e20000004800 */
[----:B------:R-:W-:-:S02]  /*4b00*/  FMUL.FTZ R142, R39, R142 ;  /* 0x0000008e278e7220 */ /* 0x000fc40000410000 */
[----:B------:R-:W-:Y:S01]  /*4b10*/  FFMA.FTZ R51, R111, R139, R138 ;  /* 0x0000008b6f337223 */ /* 0x000fe2000001008a */
        /* <DEDUP_REMOVED lines=35> */
.L_x_13535:
[----:B0-----:R-:W-:Y:S05]  /*4d50*/  BSYNC B0 ;  /* 0x0000000000007941 */ /* 0x001fea0003800000 */
.L_x_13534:
[----:B------:R-:W-:Y:S01]  /*4d60*/  IADD3 R49, R10, 0x20, RZ ;  /* 0x000000200a317810 */ /* 0x000fe20007ffe0ff */
[----:B------:R-:W-:Y:S01]  /*4d70*/  BSSY B0, `(.L_x_13536) ;  /* 0x0000015000007945 */ /* 0x000fe20003800000 */
[----:B------:R-:W-:Y:S02]  /*4d80*/  ISETP.GE.AND P6, PT, R132, 0x21, PT ;  /* 0x000000218400780c */ /* 0x000fe40003fc6270 */
[-C--:B------:R-:W-:Y:S02]  /*4d90*/  LEA.HI.SX32 R49, R49, R10.reuse, 0x1b ;  /* 0x0000000a31317211 */ /* 0x080fe400078fdaff */
[----:B------:R-:W-:Y:S02]  /*4da0*/  SHF.L.U64.HI R48, R108, 0x2, R83 ;  /* 0x000000026c307819 */ /* 0x000fe40000010253 */
[----:B------:R-:W-:Y:S01]  /*4db0*/  IADD3 R131, R10, 0x40, RZ ;  /* 0x000000400a837810 */ /* 0x000fe20007ffe0ff */
[----:B------:R0:W1:Y:S01]  /*4dc0*/  LDS R133, [R49.X4+0x4a0] ;  /* 0x0004a00031857984 */ /* 0x0000620000004800 */
[----:B------:R-:W-:Y:S01]  /*4dd0*/  SHF.L.U32 R51, R108, 0x2, RZ ;  /* 0x000000026c337819 */ /* 0x000fe200000006ff */
[----:B------:R-:W-:Y:S01]  /*4de0*/  IMAD R48, R48, c[0x0][0x2b0], RZ ;  /* 0x0000ac0030307a24 */ /* 0x000fe200078e02ff */
[----:B------:R-:W-:-:S02]  /*4df0*/  LEA.HI.SX32 R50, R131, R10, 0x1b ;  /* 0x0000000a83327211 */ /* 0x000fc400078fdaff */
[----:B------:R-:W-:Y:S01]  /*4e00*/  IADD3 R135, R10, 0x60, RZ ;  /* 0x000000600a877810 */ /* 0x000fe20007ffe0ff */
        /* <DEDUP_REMOVED lines=11> */
.L_x_13537:
[----:B0-----:R-:W-:Y:S05]  /*4ec0*/  BSYNC B0 ;  /* 0x0000000000007941 */ /* 0x001fea0003800000 */
.L_x_13536:
        /* <DEDUP_REMOVED lines=8> */
.L_x_13539:
[----:B------:R-:W-:Y:S05]  /*4f50*/  BSYNC B0 ;  /* 0x0000000000007941 */ /* 0x000fea0003800000 */
.L_x_13538:
[----:B------:R-:W2:Y:S01]  /*4f60*/  LDS R135, [R135.X4+0x5a0] ;  /* 0x0005a00087877984 */ /* 0x000ea20000004800 */
[----:B------:R-:W-:Y:S01]  /*4f70*/  BSSY B0, `(.L_x_13540) ;  /* 0x0000006000007945 */ /* 0x000fe20003800000 */
[----:B------:R-:W-:Y:S01]  /*4f80*/  LEA.HI.SX32 R137, R137, R10, 0x1b ;  /* 0x0000000a89897211 */ /* 0x000fe200078fdaff */
[----:B------:R-:W-:Y:S05]  /*4f90*/  @!P1 BRA `(.L_x_13541) ;  /* 0x0000003000009947 */ /* 0x000fea0003800000 */
[----:B-1----:R-:W-:-:S05]  /*4fa0*/  IMAD.WIDE.U32 R48, R51, c[0x0][0x2b0], R94 ;  /* 0x0000ac0033307a25 */ /* 0x002fca00078e005e */
[----:B------:R-:W-:-:S05]  /*4fb0*/  IADD3 R49, R131, R49, RZ ;  /* 0x0000003183317210 */ /* 0x000fca0007ffe0ff */
[----:B--2---:R1:W-:Y:S02]  /*4fc0*/  RED.E.ADD.F32.FTZ.RN.STRONG.GPU [R48.64], R135 ;  /* 0x000000873000798e */ /* 0x0043e4000c10e786 */
.L_x_13541:
[----:B------:R-:W-:Y:S05]  /*4fd0*/  BSYNC B0 ;  /* 0x0000000000007941 */ /* 0x000fea0003800000 */
.L_x_13540:
[----:B------:R-:W4:Y:S01]  /*4fe0*/  LDS R137, [R137.X4+0x620] ;  /* 0x0006200089897984 */ /* 0x000f220000004800 */
[----:B------:R-:W-:Y:S01]  /*4ff0*/  BSSY B0, `(.L_x_13542) ;  /* 0x0000005000007945 */ /* 0x000fe20003800000 */
[----:B------:R-:W-:Y:S05]  /*5000*/  @!P2 BRA `(.L_x_13543) ;  /* 0x000000300000a947 */ /* 0x000fea0003800000 */
[----:B-1----:R-:W-:-:S05]  /*5010*/  IMAD.WIDE.U32 R48, R51, c[0x0][0x2b0], R92 ;  /* 0x0000ac0033307a25 */ /* 0x002fca00078e005c */
[----:B------:R-:W-:-:S05]  /*5020*/  IADD3 R49, R131, R49, RZ ;  /* 0x0000003183317210 */ /* 0x000fca0007ffe0ff */
[----:B----4-:R1:W-:Y:S02]  /*5030*/  RED.E.ADD.F32.FTZ.RN.STRONG.GPU [R48.64], R137 ;  /* 0x000000893000798e */ /* 0x0103e4000c10e786 */
.L_x_13543:
[----:B------:R-:W-:Y:S05]  /*5040*/  BSYNC B0 ;  /* 0x0000000000007941 */ /* 0x000fea0003800000 */
.L_x_13542:
[----:B-1----:R1:W0:Y:S01]  /*5050*/  LDS R133, [R23.X4+0x6a0] ;  /* 0x0006a00017857984 */ /* 0x0022220000004800 */
[----:B------:R-:W-:Y:S01]  /*5060*/  BSSY B0, `(.L_x_13544) ;  /* 0x0000005000007945 */ /* 0x000fe20003800000 */
[----:B------:R-:W-:Y:S05]  /*5070*/  @!P3 BRA `(.L_x_13545) ;  /* 0x000000300000b947 */ /* 0x000fea0003800000 */
[----:B------:R-:W-:-:S05]  /*5080*/  IMAD.WIDE.U32 R48, R51, c[0x0][0x2b0], R90 ;  /* 0x0000ac0033307a25 */ /* 0x000fca00078e005a */
[----:B------:R-:W-:-:S05]  /*5090*/  IADD3 R49, R131, R49, RZ ;  /* 0x0000003183317210 */ /* 0x000fca0007ffe0ff */
[----:B0-----:R0:W-:Y:S02]  /*50a0*/  RED.E.ADD.F32.FTZ.RN.STRONG.GPU [R48.64], R133 ;  /* 0x000000853000798e */ /* 0x0011e4000c10e786 */
.L_x_13545:
[----:B------:R-:W-:Y:S05]  /*50b0*/  BSYNC B0 ;  /* 0x0000000000007941 */ /* 0x000fea0003800000 */
.L_x_13544:
[----:B0-----:R0:W1:Y:S01]  /*50c0*/  LDS R133, [R25.X4+0x720] ;  /* 0x0007200019857984 */ /* 0x0010620000004800 */
[----:B------:R-:W-:Y:S01]  /*50d0*/  BSSY B0, `(.L_x_13546) ;  /* 0x0000006000007945 */ /* 0x000fe20003800000 */
[----:B------:R-:W-:Y:S01]  /*50e0*/  IMAD.WIDE.U32 R48, R51, c[0x0][0x2b0], R86 ;  /* 0x0000ac0033307a25 */ /* 0x000fe200078e0056 */
[----:B------:R-:W-:Y:S05]  /*50f0*/  @!P4 BRA `(.L_x_13547) ;  /* 0x000000300000c947 */ /* 0x000fea0003800000 */
[----:B------:R-:W-:-:S05]  /*5100*/  IMAD.WIDE.U32 R50, R51, c[0x0][0x2b0], R88 ;  /* 0x0000ac0033327a25 */ /* 0x000fca00078e0058 */
[----:B------:R-:W-:-:S05]  /*5110*/  IADD3 R51, R131, R51, RZ ;  /* 0x0000003383337210 */ /* 0x000fca0007ffe0ff */
[----:B-1----:R1:W-:Y:S02]  /*5120*/  RED.E.ADD.F32.FTZ.RN.STRONG.GPU [R50.64], R133 ;  /* 0x000000853200798e */ /* 0x0023e4000c10e786 */
.L_x_13547:
[----:B------:R-:W-:Y:S05]  /*5130*/  BSYNC B0 ;  /* 0x0000000000007941 */ /* 0x000fea0003800000 */
.L_x_13546:
[----:B-1----:R1:W0:Y:S01]  /*5140*/  LDS R51, [R26.X4+0x7a0] ;  /* 0x0007a0001a337984 */ /* 0x0022220000004800 */
[----:B------:R-:W-:Y:S01]  /*5150*/  BSSY B0, `(.L_x_13548) ;  /* 0x0000004000007945 */ /* 0x000fe20003800000 */
[----:B------:R-:W-:Y:S05]  /*5160*/  @!P5 BRA `(.L_x_13549) ;  /* 0x000000200000d947 */ /* 0x000fea0003800000 */
[----:B------:R-:W-:-:S05]  /*5170*/  IADD3 R49, R131, R49, RZ ;  /* 0x0000003183317210 */ /* 0x000fca0007ffe0ff */
[----:B0-----:R0:W-:Y:S02]  /*5180*/  RED.E.ADD.F32.FTZ.RN.STRONG.GPU [R48.64], R51 ;  /* 0x000000333000798e */ /* 0x0011e4000c10e786 */
.L_x_13549:
[----:B------:R-:W-:Y:S05]  /*5190*/  BSYNC B0 ;  /* 0x0000000000007941 */ /* 0x000fea0003800000 */
.L_x_13548:
[----:B------:R-:W5:Y:S01]  /*51a0*/  SHFL.DOWN PT, R132, R130, 0x1, 0x1f ;  /* 0x08201f0082847f89 */ /* 0x000f6200000e0000 */
[----:B------:R-:W-:Y:S01]  /*51b0*/  ISETP.GT.AND P0, PT, R19, 0x1e, PT ;  /* 0x0000001e1300780c */ /* 0x000fe20003f04270 */
[----:B------:R-:W-:Y:S01]  /*51c0*/  FMUL.FTZ R53, R53, R119 ;  /* 0x0000007735357220 */ /* 0x000fe20000410000 */
[----:B0-----:R-:W-:Y:S01]  /*51d0*/  MOV R49, R130 ;  /* 0x0000008200317202 */ /* 0x001fe20000000f00 */
[----:B------:R-:W0:Y:S01]  /*51e0*/  SHFL.DOWN PT, R133, R123, 0x1, 0x1f ;  /* 0x08201f007b857f89 */ /* 0x000e2200000e0000 */
[----:B------:R-:W-:Y:S01]  /*51f0*/  MOV R50, R123 ;  /* 0x0000007b00327202 */ /* 0x000fe20000000f00 */
[----:B------:R-:W-:Y:S01]  /*5200*/  FMUL.FTZ R69, R69, R121 ;  /* 0x0000007945457220 */ /* 0x000fe20000410000 */
[----:B------:R-:W-:Y:S01]  /*5210*/  MOV R51, R128 ;  /* 0x0000008000337202 */ /* 0x000fe20000000f00 */
[----:B------:R-:W1:Y:S01]  /*5220*/  SHFL.DOWN PT, R134, R128, 0x1, 0x1f ;  /* 0x08201f0080867f89 */ /* 0x000e6200000e0000 */
[----:B------:R-:W-:Y:S01]  /*5230*/  MOV R48, R129 ;  /* 0x0000008100307202 */ /* 0x000fe20000000f00 */
[----:B------:R-:W-:Y:S01]  /*5240*/  FMUL.FTZ R52, R52, R124 ;  /* 0x0000007c34347220 */ /* 0x000fe20000410000 */
[----:B------:R-:W-:Y:S01]  /*5250*/  ISETP.NE.AND P1, PT, R19, RZ, PT ;  /* 0x000000ff1300720c */ /* 0x000fe20003f25270 */
[----:B------:R-:W4:Y:S01]  /*5260*/  SHFL.DOWN PT, R131, R129, 0x1, 0x1f ;  /* 0x08201f0081837f89 */ /* 0x000f2200000e0000 */
[----:B------:R-:W-:Y:S01]  /*5270*/  ISETP.NE.AND P2, PT, R10, RZ, PT ;  /* 0x000000ff0a00720c */ /* 0x000fe20003f45270 */
[----:B------:R-:W-:Y:S01]  /*5280*/  BSSY B0, `(.L_x_13550) ;  /* 0x000005f000007945 */ /* 0x000fe20003800000 */
[----:B-----5:R-:W-:-:S02]  /*5290*/  @!P0 FADD.FTZ R49, R49, R132 ;  /* 0x0000008431318221 */ /* 0x020fc40000010000 */
[----:B0-----:R-:W-:-:S03]  /*52a0*/  @!P0 FADD.FTZ R50, R50, R133 ;  /* 0x0000008532328221 */ /* 0x001fc60000010000 */
[----:B------:R-:W0:Y:S01]  /*52b0*/  SHFL.DOWN PT, R128, R49, 0x2, 0x1f ;  /* 0x08401f0031807f89 */ /* 0x000e2200000e0000 */
[----:B-1----:R-:W-:-:S03]  /*52c0*/  @!P0 FADD.FTZ R51, R51, R134 ;  /* 0x0000008633338221 */ /* 0x002fc60000010000 */
[----:B------:R-:W1:Y:S01]  /*52d0*/  SHFL.DOWN PT, R129, R50, 0x2, 0x1f ;  /* 0x08401f0032817f89 */ /* 0x000e6200000e0000 */
[----:B----4-:R-:W-:-:S03]  /*52e0*/  @!P0 FADD.FTZ R48, R48, R131 ;  /* 0x0000008330308221 */ /* 0x010fc60000010000 */
        /* <DEDUP_REMOVED lines=27> */
[----:B------:R-:W-:Y:S02]  /*54a0*/  FFMA.FTZ R130, R100, R119, -R128 ;  /* 0x0000007764827223 */ /* 0x000fe40000010880 */
[----:B-----5:R-:W-:Y:S01]  /*54b0*/  @!P0 FADD.FTZ R48, R48, R123 ;  /* 0x0000007b30308221 */ /* 0x020fe20000010000 */
[----:B------:R-:W4:Y:S01]  /*54c0*/  SHFL.DOWN PT, R134, R51, 0x10, 0x1f ;  /* 0x0a001f0033867f89 */ /* 0x000f2200000e0000 */
[----:B------:R-:W-:Y:S01]  /*54d0*/  FFMA.FTZ R128, R55, R120, R53 ;  /* 0x0000007837807223 */ /* 0x000fe20000010035 */
[----:B------:R-:W-:Y:S01]  /*54e0*/  ISETP.GT.AND P0, PT, R19, 0xf, PT ;  /* 0x0000000f1300780c */ /* 0x000fe20003f04270 */
[C---:B------:R-:W-:Y:S01]  /*54f0*/  FMUL.FTZ R53, R101.reuse, R107 ;  /* 0x0000006b65357220 */ /* 0x040fe20000410000 */
[----:B------:R-:W5:Y:S01]  /*5500*/  SHFL.DOWN PT, R129, R48, 0x10, 0x1f ;  /* 0x0a001f0030817f89 */ /* 0x000f6200000e0000 */
[----:B------:R-:W-:Y:S02]  /*5510*/  FMUL.FTZ R123, R101, R119 ;  /* 0x00000077657b7220 */ /* 0x000fe40000410000 */
[----:B------:R-:W-:-:S02]  /*5520*/  FFMA.FTZ R119, R100, R106, -R53 ;  /* 0x0000006a64777223 */ /* 0x000fc40000010835 */
[C---:B------:R-:W-:Y:S02]  /*5530*/  FMUL.FTZ R53, R101.reuse, R122 ;  /* 0x0000007a65357220 */ /* 0x040fe40000410000 */
[CC--:B------:R-:W-:Y:S02]  /*5540*/  FMUL.FTZ R55, R101.reuse, R106.reuse ;  /* 0x0000006a65377220 */ /* 0x0c0fe40000410000 */
[----:B------:R-:W-:Y:S02]  /*5550*/  FMUL.FTZ R106, R78, R106 ;  /* 0x0000006a4e6a7220 */ /* 0x000fe40000410000 */
[----:B------:R-:W-:Y:S02]  /*5560*/  FFMA.FTZ R78, R100, R121, -R53 ;  /* 0x00000079644e7223 */ /* 0x000fe40000010835 */
[C---:B------:R-:W-:Y:S02]  /*5570*/  FMUL.FTZ R53, R101.reuse, R127 ;  /* 0x0000007f65357220 */ /* 0x040fe40000410000 */
[----:B------:R-:W-:-:S02]  /*5580*/  FMUL.FTZ R121, R101, R121 ;  /* 0x0000007965797220 */ /* 0x000fc40000410000 */
[-C--:B------:R-:W-:Y:S02]  /*5590*/  FMUL.FTZ R101, R101, R124.reuse ;  /* 0x0000007c65657220 */ /* 0x080fe40000410000 */
[----:B------:R-:W-:Y:S02]  /*55a0*/  FFMA.FTZ R124, R100, R124, -R53 ;  /* 0x0000007c647c7223 */ /* 0x000fe40000010835 */
[----:B------:R-:W-:Y:S02]  /*55b0*/  FMUL.FTZ R119, R110, R119 ;  /* 0x000000776e777220 */ /* 0x000fe40000410000 */
[C---:B------:R-:W-:Y:S02]  /*55c0*/  FFMA.FTZ R123, R100.reuse, R120, R123 ;  /* 0x00000078647b7223 */ /* 0x040fe4000001007b */
[----:B------:R-:W-:Y:S02]  /*55d0*/  FMUL.FTZ R130, R125, R130 ;  /* 0x000000827d827220 */ /* 0x000fe40000410000 */
[----:B------:R-:W-:-:S02]  /*55e0*/  FFMA.FTZ R110, R100, R107, R55 ;  /* 0x0000006b646e7223 */ /* 0x000fc40000010037 */
[----:B------:R-:W-:Y:S02]  /*55f0*/  FMUL.FTZ R78, R105, R78 ;  /* 0x0000004e694e7220 */ /* 0x000fe40000410000 */
[C---:B------:R-:W-:Y:S02]  /*5600*/  FFMA.FTZ R121, R100.reuse, R122, R121 ;  /* 0x0000007a64797223 */ /* 0x040fe40000010079 */
[----:B------:R-:W-:Y:S02]  /*5610*/  FFMA.FTZ R101, R100, R127, R101 ;  /* 0x0000007f64657223 */ /* 0x000fe40000010065 */
[----:B------:R-:W-:Y:S02]  /*5620*/  FMUL.FTZ R124, R103, R124 ;  /* 0x0000007c677c7220 */ /* 0x000fe40000410000 */
[----:B0-----:R-:W-:Y:S02]  /*5630*/  @!P0 FADD.FTZ R49, R49, R132 ;  /* 0x0000008431318221 */ /* 0x001fe40000010000 */
[----:B-1----:R-:W-:-:S02]  /*5640*/  @!P0 FADD.FTZ R50, R50, R131 ;  /* 0x0000008332328221 */ /* 0x002fc40000010000 */
[----:B----4-:R-:W-:Y:S02]  /*5650*/  @!P0 FADD.FTZ R51, R51, R134 ;  /* 0x0000008633338221 */ /* 0x010fe40000010000 */
[----:B-----5:R-:W-:Y:S02]  /*5660*/  @!P0 FADD.FTZ R48, R48, R129 ;  /* 0x0000008130308221 */ /* 0x020fe40000010000 */
        /* <DEDUP_REMOVED lines=32> */
.L_x_13551:
[----:B0-----:R-:W-:Y:S05]  /*5870*/  BSYNC B0 ;  /* 0x0000000000007941 */ /* 0x001fea0003800000 */
.L_x_13550:
[----:B------:R-:W-:Y:S02]  /*5880*/  IADD3 R109, R109, 0x1, RZ ;  /* 0x000000016d6d7810 */ /* 0x000fe40007ffe0ff */
[----:B------:R-:W-:-:S02]  /*5890*/  IADD3 R108, P1, R108, 0x1, RZ ;  /* 0x000000016c6c7810 */ /* 0x000fc40007f3e0ff */
[----:B------:R-:W-:Y:S02]  /*58a0*/  ISETP.GE.AND P0, PT, R109, c[0x0][0x16c], PT ;  /* 0x00005b006d007a0c */ /* 0x000fe40003f06270 */
[----:B------:R-:W-:-:S11]  /*58b0*/  IADD3.X R83, RZ, R83, RZ, P1, !PT ;  /* 0x00000053ff537210 */ /* 0x000fd60000ffe4ff */
[----:B------:R-:W-:Y:S01]  /*58c0*/  @P0 CALL.REL.NOINC `(.L_x_13521) ;  /* 0x0000001000000944 */ /* 0x000fe20003c00000 */
[----:B------:R-:W-:Y:S05]  /*58d0*/  BRA `(.L_x_13552) ;  /* 0xffffcf5000007947 */ /* 0x000fea000383ffff */
.L_x_13521:
        /* <DEDUP_REMOVED lines=9> */
[----:B------:R-:W4:Y:S01]  /*5970*/  @!P3 LDG.E R118, [R36.64] ;  /* 0x000000062476b981 */ /* 0x000f22000c1e1900 */
[----:B------:R-:W-:Y:S02]  /*5980*/  @!P2 IADD3 R48, P3, R13, R60, RZ ;  /* 0x0000003c0d30a210 */ /* 0x000fe40007f7e0ff */
[----:B------:R-:W-:Y:S02]  /*5990*/  MOV R66, RZ ;  /* 0x000000ff00427202 */ /* 0x000fe40000000f00 */
[----:B------:R-:W-:-:S02]  /*59a0*/  MOV R54, RZ ;  /* 0x000000ff00367202 */ /* 0x000fc40000000f00 */
[----:B------:R-:W-:Y:S02]  /*59b0*/  MOV R68, RZ ;  /* 0x000000ff00447202 */ /* 0x000fe40000000f00 */
[CC--:B------:R-:W-:Y:S02]  /*59c0*/  @!P2 IADD3.X R49, R14.reuse, R63.reuse, RZ, P3, !PT ;  /* 0x0000003f0e31a210 */ /* 0x0c0fe40001ffe4ff */
[CC--:B------:R-:W-:Y:S02]  /*59d0*/  @!P1 IADD3.X R51, R14.reuse, R63.reuse, RZ, P4, !PT ;  /* 0x0000003f0e339210 */ /* 0x0c0fe400027fe4ff */
[----:B------:R-:W-:Y:S01]  /*59e0*/  @!P0 IADD3.X R53, R14, R63, RZ, P5, !PT ;  /* 0x0000003f0e358210 */ /* 0x000fe20002ffe4ff */
[----:B------:R-:W5:Y:S04]  /*59f0*/  @!P2 LDG.E R66, [R48.64+0x80] ;  /* 0x000080063042a981 */ /* 0x000f68000c1e1900 */
[----:B---3--:R-:W3:Y:S04]  /*5a00*/  @!P1 LDG.E R54, [R50.64+0x100] ;  /* 0x0001000632369981 */ /* 0x008ee8000c1e1900 */
[----:B--2---:R-:W2:Y:S01]  /*5a10*/  @!P0 LDG.E R68, [R52.64+0x180] ;  /* 0x0001800634448981 */ /* 0x004ea2000c1e1900 */
[----:B------:R-:W-:Y:S01]  /*5a20*/  ISETP.NE.AND P6, PT, R10, RZ, PT ;  /* 0x000000ff0a00720c */ /* 0x000fe20003fc5270 */
[----:B------:R-:W-:Y:S01]  /*5a30*/  IMAD R67, R3, c[0x0][0x2e0], RZ ;  /* 0x0000b80003437a24 */ /* 0x000fe200078e02ff */
[----:B------:R-:W-:Y:S01]  /*5a40*/  IADD3 R69, P4, R60, c[0x0][0x330], RZ ;  /* 0x0000cc003c457a10 */ /* 0x000fe20007f9e0ff */
[----:B------:R-:W-:Y:S02]  /*5a50*/  BSSY B0, `(.L_x_13553) ;  /* 0x0000046000007945 */ /* 0x000fe40003800000 */
[----:B------:R-:W-:Y:S01]  /*5a60*/  IMAD R67, R0, c[0x0][0x2e4], R67 ;  /* 0x0000b90000437a24 */ /* 0x000fe200078e0243 */
[----:B----4-:R-:W-:Y:S04]  /*5a70*/  STS [R19.X4], R118 ;  /* 0x0000007613007388 */ /* 0x010fe80000004800 */
[----:B-----5:R-:W-:Y:S04]  /*5a80*/  STS [R19.X4+0x80], R66 ;  /* 0x0000804213007388 */ /* 0x020fe80000004800 */
[----:B---3--:R-:W-:Y:S04]  /*5a90*/  STS [R19.X4+0x100], R54 ;  /* 0x0001003613007388 */ /* 0x008fe80000004800 */
[----:B--2---:R-:W-:Y:S01]  /*5aa0*/  STS [R19.X4+0x180], R68 ;  /* 0x0001804413007388 */ /* 0x004fe20000004800 */
        /* <DEDUP_REMOVED lines=64> */
.L_x_13554:
[----:B-12---:R-:W-:Y:S05]  /*5eb0*/  BSYNC B0 ;  /* 0x0000000000007941 */ /* 0x006fea0003800000 */
.L_x_13553:
[----:B------:R-:W-:Y:S01]  /*5ec0*/  @!P2 STG.E [R44.64+-0x180], R51 ;  /* 0xfffe80332c00a986 */ /* 0x000fe2000c101906 */
[----:B------:R-:W-:Y:S01]  /*5ed0*/  @!P1 FMUL.FTZ R42, R42, R67 ;  /* 0x000000432a2a9220 */ /* 0x000fe20000410000 */
[----:B------:R-:W-:Y:S01]  /*5ee0*/  BSSY B0, `(.L_x_13555) ;  /* 0x0000023000007945 */ /* 0x000fe20003800000 */
[----:B0-----:R-:W-:Y:S01]  /*5ef0*/  @!P0 FMUL.FTZ R43, R43, R46 ;  /* 0x0000002e2b2b8220 */ /* 0x001fe20000410000 */
[----:B------:R0:W-:Y:S01]  /*5f00*/  @!P3 STG.E [R44.64+-0x100], R53 ;  /* 0xffff00352c00b986 */ /* 0x0001e2000c101906 */
[----:B------:R-:W-:Y:S02]  /*5f10*/  FADD.FTZ R36, R40, R9 ;  /* 0x0000000928247221 */ /* 0x000fe40000010000 */
[----:B------:R-:W-:Y:S01]  /*5f20*/  IMAD R38, R6, c[0x0][0x2f8], RZ ;  /* 0x0000be0006267a24 */ /* 0x000fe200078e02ff */
[----:B------:R-:W-:Y:S04]  /*5f30*/  @!P4 STG.E [R44.64+-0x80], R55 ;  /* 0xffff80372c00c986 */ /* 0x000fe8000c101906 */
        /* <DEDUP_REMOVED lines=29> */
.L_x_13556:
[----:B------:R-:W-:Y:S05]  /*6110*/  BSYNC B0 ;  /* 0x0000000000007941 */ /* 0x000fea0003800000 */
.L_x_13555:
        /* <DEDUP_REMOVED lines=12> */
[C---:B------:R-:W-:Y:S02]  /*61e0*/  LEA R36, P3, R62.reuse, R36, 0x2 ;  /* 0x000000243e247211 */ /* 0x040fe400078610ff */
        /* <DEDUP_REMOVED lines=17> */
.L_x_13507:
        /* <DEDUP_REMOVED lines=10> */
[----:B-----5:R-:W2:Y:S04]  /*63a0*/  SHFL.DOWN P1, R2, R5, 0x2, 0x1f ;  /* 0x08401f0005027f89 */ /* 0x020ea80000020000 */
        /* <DEDUP_REMOVED lines=13> */
.L_x_13559:
[----:B--2---:R-:W-:Y:S05]  /*6480*/  BSYNC B0 ;  /* 0x0000000000007941 */ /* 0x004fea0003800000 */
.L_x_13558:
[----:B------:R-:W-:Y:S01]  /*6490*/  BSSY B0, `(.L_x_13560) ;  /* 0x0000018000007945 */ /* 0x000fe20003800000 */
[----:B------:R-:W-:Y:S05]  /*64a0*/  @!P0 BRA `(.L_x_13561) ;  /* 0x0000015000008947 */ /* 0x000fea0003800000 */
[----:B------:R-:W-:Y:S06]  /*64b0*/  BAR.SYNC.DEFER_BLOCKING 0x0 ;  /* 0x0000000000007b1d */ /* 0x000fec0000010000 */
[----:B-----5:R-:W2:Y:S04]  /*64c0*/  SHFL.DOWN P0, R2, R9, 0x1, 0x1f ;  /* 0x08201f0009027f89 */ /* 0x020ea80000000000 */
        /* <DEDUP_REMOVED lines=19> */
.L_x_13561:
[----:B------:R-:W2:Y:S02]  /*6600*/  S2R R15, SR_TID.X ;  /* 0x00000000000f7919 */ /* 0x000ea40000002100 */
.L_x_13562:
[----:B--2---:R-:W-:Y:S05]  /*6610*/  BSYNC B0 ;  /* 0x0000000000007941 */ /* 0x004fea0003800000 */
.L_x_13560:
        /* <DEDUP_REMOVED lines=10> */
.L_x_13563:
[----:B--2---:R-:W2:Y:S01]  /*66c0*/  LDS.64 R16, [R15.X8+0x2d90] ;  /* 0x002d90000f107984 */ /* 0x004ea20000008a00 */
[----:B------:R-:W-:Y:S01]  /*66d0*/  SHF.R.S32.HI R0, RZ, 0x1f, R15 ;  /* 0x0000001fff007819 */ /* 0x000fe2000001140f */
[----:B------:R-:W-:Y:S01]  /*66e0*/  YIELD ;  /* 0x0000000000007946 */ /* 0x000fe20003800000 */
[----:B-----5:R-:W-:Y:S01]  /*66f0*/  MOV R2, R8 ;  /* 0x0000000800027202 */ /* 0x020fe20000000f00 */
        /* <DEDUP_REMOVED lines=12> */
[----:B---3--:R-:W-:Y:S02]  /*67c0*/  IADD3 R15, R15, c[0x0][0x0], RZ ;  /* 0x000000000f0f7a10 */ /* 0x008fe40007ffe0ff */
[----:B------:R-:W-:Y:S02]  /*67d0*/  LEA.HI.X R3, R10, c[0x0][0x314], R3, 0x3, P0 ;  /* 0x0000c5000a037a11 */ /* 0x000fe400000f1c03 */
[----:B------:R-:W-:Y:S02]  /*67e0*/  ISETP.GE.AND P0, PT, R15, c[0x0][0x16c], PT ;  /* 0x00005b000f007a0c */ /* 0x000fe40003f06270 */
[----:B------:R-:W-:Y:S02]  /*67f0*/  LEA R4, P1, R12, c[0x0][0x320], 0x3 ;  /* 0x0000c8000c047a11 */ /* 0x000fe400078218ff */
[----:B------:R-:W-:-:S04]  /*6800*/  IADD3 R5, R13, R5, RZ ;  /* 0x000000050d057210 */ /* 0x000fc80007ffe0ff */
[----:B------:R-:W-:Y:S01]  /*6810*/  LEA.HI.X R5, R12, c[0x0][0x324], R5, 0x3, P1 ;  /* 0x0000c9000c057a11 */ /* 0x000fe200008f1c05 */
[----:B--2---:R2:W-:Y:S04]  /*6820*/  RED.E.ADD.F32.FTZ.RN.STRONG.GPU [R2.64], R16 ;  /* 0x000000100200798e */ /* 0x0045e8000c10e786 */
[----:B------:R2:W-:Y:S04]  /*6830*/  RED.E.ADD.F32.FTZ.RN.STRONG.GPU [R2.64+0x4], R17 ;  /* 0x000004110200798e */ /* 0x0005e8000c10e786 */
[----:B----4-:R2:W-:Y:S04]  /*6840*/  RED.E.ADD.F32.FTZ.RN.STRONG.GPU [R4.64], R18 ;  /* 0x000000120400798e */ /* 0x0105e8000c10e786 */
[----:B------:R2:W-:Y:S01]  /*6850*/  RED.E.ADD.F32.FTZ.RN.STRONG.GPU [R4.64+0x4], R19 ;  /* 0x000004130400798e */ /* 0x0005e2000c10e786 */
[----:B------:R-:W-:Y:S05]  /*6860*/  @!P0 BRA `(.L_x_13563) ;  /* 0xfffffe5000008947 */ /* 0x000fea000383ffff */
[----:B------:R-:W-:Y:S05]  /*6870*/  EXIT ;  /* 0x000000000000794d */ /* 0x000fea0003800000 */
.L_x_13564:
        /* <DEDUP_REMOVED lines=16> */
.L_x_14766:


//--------------------- .text._Z25selective_scan_bwd_kernelI32Selective_Scan_bwd_kernel_traitsILi32ELi4ELb0ELb1ELb1ELb0ELb0EfN3c107complexIfEEEEv12SSMParamsBwd --------------------------
	.section	.text._Z25selective_scan_bwd_kernelI32Selective_Scan_bwd_kernel_traitsILi32ELi4ELb0ELb1ELb1ELb0ELb0EfN3c107complexIfEEEEv12SSMParamsBwd,"ax",@progbits
	.sectioninfo	@"SHI_REGISTERS=168"
	.align	128
        .global         _Z25selective_scan_bwd_kernelI32Selective_Scan_bwd_kernel_traitsILi32ELi4ELb0ELb1ELb1ELb0ELb0EfN3c107complexIfEEEEv12SSMParamsBwd
        .type           _Z25selective_scan_bwd_kernelI32Selective_Scan_bwd_kernel_traitsILi32ELi4ELb0ELb1ELb1ELb0ELb0EfN3c107complexIfEEEEv12SSMParamsBwd,@function
        .size           _Z25selective_scan_bwd_kernelI32Selective_Scan_bwd_kernel_traitsILi32ELi4ELb0ELb1ELb1ELb0ELb0EfN3c107complexIfEEEEv12SSMParamsBwd,(.L_x_14767 - _Z25selective_scan_bwd_kernelI32Selective_Scan_bwd_kernel_traitsILi32ELi4ELb0ELb1ELb1ELb0ELb0EfN3c107complexIfEEEEv12SSMParamsBwd)
        .other          _Z25selective_scan_bwd_kernelI32Selective_Scan_bwd_kernel_traitsILi32ELi4ELb0ELb1ELb1ELb0ELb0EfN3c107complexIfEEEEv12SSMParamsBwd,@"STO_CUDA_ENTRY STV_DEFAULT"
_Z25selective_scan_bwd_kernelI32Selective_Scan_bwd_kernel_traitsILi32ELi4ELb0ELb1ELb1ELb0ELb0EfN3c107complexIfEEEEv12SSMParamsBwd:
.text._Z25selective_scan_bwd_kernelI32Selective_Scan_bwd_kernel_traitsILi32ELi4ELb0ELb1ELb1ELb0ELb0EfN3c107complexIfEEEEv12SSMParamsBwd:
        /* <DEDUP_REMOVED lines=28> */
[C---:B------:R-:W-:Y:S01]  /*01c0*/  IMAD R10, R34.reuse, c[0x0][0x278], RZ ;  /* 0x00009e00220a7a24 */ /* 0x040fe200078e02ff */
[----:B-1----:R-:W-:Y:S01]  /*01d0*/  HFMA2.MMA R6, -RZ, RZ, 0, 0 ;  /* 0x00000000ff067435 */ /* 0x002fe200000001ff */
[----:B----4-:R-:W-:Y:S01]  /*01e0*/  IABS R4, R59 ;  /* 0x0000003b00047213 */ /* 0x010fe20000000000 */
[C---:B------:R-:W-:Y:S01]  /*01f0*/  IMAD R5, R35.reuse, c[0x0][0x1d4], R0 ;  /* 0x0000750023057a24 */ /* 0x040fe200078e0200 */
[----:B------:R-:W-:Y:S01]  /*0200*/  MOV R30, RZ ;  /* 0x000000ff001e7202 */ /* 0x000fe20000000f00 */
        /* <DEDUP_REMOVED lines=14> */
[----:B------:R-:W-:-:S04]  /*02f0*/  IMAD.WIDE.U32 R2, R59, c[0x0][0x1d8], R2 ;  /* 0x000076003b027a25 */ /* 0x000fc800078e0002 */
[----:B------:R-:W-:Y:S02]  /*0300*/  IMAD R0, R19, R0, R4 ;  /* 0x0000000013007224 */ /* 0x000fe400078e0204 */
[----:B------:R-:W-:-:S03]  /*0310*/  IMAD.WIDE.U32 R4, R35, c[0x0][0x1e0], RZ ;  /* 0x0000780023047a25 */ /* 0x000fc600078e00ff */
[----:B------:R-:W-:Y:S01]  /*0320*/  ISETP.GT.U32.AND P2, PT, R19, R0, PT ;  /* 0x000000001300720c */ /* 0x000fe20003f44070 */
[C---:B------:R-:W-:Y:S02]  /*0330*/  IMAD R9, R35.reuse, c[0x0][0x1e4], R6 ;  /* 0x0000790023097a24 */ /* 0x040fe400078e0206 */
[----:B------:R-:W-:-:S03]  /*0340*/  IMAD.WIDE.U32 R6, R35, c[0x0][0x278], RZ ;  /* 0x00009e0023067a25 */ /* 0x000fc600078e00ff */
[----:B------:R-:W-:Y:S01]  /*0350*/  IADD3 R5, R5, R9, RZ ;  /* 0x0000000905057210 */ /* 0x000fe20007ffe0ff */
[----:B------:R-:W-:Y:S01]  /*0360*/  IMAD.WIDE.U32 R8, R35, c[0x0][0x190], RZ ;  /* 0x0000640023087a25 */ /* 0x000fe200078e00ff */
[----:B------:R-:W-:Y:S02]  /*0370*/  IADD3 R7, R7, R13, RZ ;  /* 0x0000000d07077210 */ /* 0x000fe40007ffe0ff */
[----:B------:R-:W-:Y:S01]  /*0380*/  LEA R13, R16, 0xffffff80, 0x7 ;  /* 0xffffff80100d7811 */ /* 0x000fe200078e38ff */
[----:B------:R-:W-:Y:S01]  /*0390*/  IMAD.WIDE.U32 R4, R59, c[0x0][0x1e8], R4 ;  /* 0x00007a003b047a25 */ /* 0x000fe200078e0004 */
[----:B------:R-:W-:Y:S02]  /*03a0*/  IADD3 R9, R9, R15, RZ ;  /* 0x0000000f09097210 */ /* 0x000fe40007ffe0ff */
[-C--:B------:R-:W-:Y:S01]  /*03b0*/  @!P2 IADD3 R0, R0, -R19.reuse, RZ ;  /* 0x800000130000a210 */ /* 0x080fe20007ffe0ff */
[----:B------:R-:W-:Y:S01]  /*03c0*/  IMAD R14, R34, c[0x0][0x1b0], RZ ;  /* 0x00006c00220e7a24 */ /* 0x000fe200078e02ff */
[----:B------:R-:W-:Y:S01]  /*03d0*/  @!P2 IADD3 R33, R33, 0x1, RZ ;  /* 0x000000012121a810 */ /* 0x000fe20007ffe0ff */
[----:B------:R-:W-:Y:S01]  /*03e0*/  IMAD R12, R59, c[0x0][0x1ec], R12 ;  /* 0x00007b003b0c7a24 */ /* 0x000fe200078e020c */
[----:B------:R-:W-:Y:S01]  /*03f0*/  ISETP.GE.U32.AND P1, PT, R0, R19, PT ;  /* 0x000000130000720c */ /* 0x000fe20003f26070 */
[----:B------:R-:W-:Y:S01]  /*0400*/  IMAD R0, R58, c[0x0][0x1d8], RZ ;  /* 0x000076003a007a24 */ /* 0x000fe200078e02ff */
[----:B------:R-:W-:Y:S01]  /*0410*/  SHF.R.S32.HI R15, RZ, 0x1f, R13 ;  /* 0x0000001fff0f7819 */ /* 0x000fe2000001140d */
[----:B------:R-:W-:Y:S01]  /*0420*/  IMAD R17, R35, c[0x0][0x1b4], R14 ;  /* 0x00006d0023117a24 */ /* 0x000fe200078e020e */
[----:B------:R-:W-:Y:S01]  /*0430*/  IADD3 R27, P2, R13, R4, RZ ;  /* 0x000000040d1b7210 */ /* 0x000fe20007f5e0ff */
[----:B------:R-:W-:-:S02]  /*0440*/  IMAD R0, R59, c[0x0][0x1dc], R0 ;  /* 0x000077003b007a24 */ /* 0x000fc400078e0200 */
[----:B------:R-:W-:Y:S01]  /*0450*/  IMAD R14, R58, c[0x0][0x280], RZ ;  /* 0x0000a0003a0e7a24 */ /* 0x000fe200078e02ff */
[----:B------:R-:W-:Y:S01]  /*0460*/  IADD3.X R4, R15, R5, R12, P2, !PT ;  /* 0x000000050f047210 */ /* 0x000fe200017fe40c */
[----:B------:R-:W-:-:S04]  /*0470*/  IMAD.WIDE.U32 R6, R59, c[0x0][0x280], R6 ;  /* 0x0000a0003b067a25 */ /* 0x000fc800078e0006 */
[----:B------:R-:W-:Y:S01]  /*0480*/  @P1 IADD3 R33, R33, 0x1, RZ ;  /* 0x0000000121211810 */ /* 0x000fe20007ffe0ff */
[----:B------:R-:W-:Y:S01]  /*0490*/  IMAD.WIDE.U32 R10, R35, c[0x0][0x1b0], RZ ;  /* 0x00006c00230a7a25 */ /* 0x000fe200078e00ff */
        /* <DEDUP_REMOVED lines=10> */
[----:B------:R-:W-:Y:S02]  /*0540*/  IADD3 R13, P4, R13, R6, RZ ;  /* 0x000000060d0d7210 */ /* 0x000fe40007f9e0ff */
[----:B------:R-:W-:Y:S02]  /*0550*/  ISETP.NE.U32.AND P0, PT, RZ, c[0x0][0x260], PT ;  /* 0x00009800ff007a0c */ /* 0x000fe40003f05070 */
[----:B------:R-:W-:Y:S01]  /*0560*/  LEA.HI.X R29, R29, c[0x0][0x244], R2, 0x2, P1 ;  /* 0x000091001d1d7a11 */ /* 0x000fe200008f1402 */
[C---:B------:R-:W-:Y:S01]  /*0570*/  IMAD R2, R0.reuse, c[0x0][0x1a8], RZ ;  /* 0x00006a0000027a24 */ /* 0x040fe200078e02ff */
[----:B------:R-:W-:Y:S01]  /*0580*/  IADD3 R11, R11, R17, RZ ;  /* 0x000000110b0b7210 */ /* 0x000fe20007ffe0ff */
[----:B------:R-:W-:Y:S01]  /*0590*/  IMAD R0, R0, c[0x0][0x1c8], RZ ;  /* 0x0000720000007a24 */ /* 0x000fe200078e02ff */
[----:B------:R-:W-:Y:S01]  /*05a0*/  IADD3.X R6, R15, R7, R14, P4, !PT ;  /* 0x000000070f067210 */ /* 0x000fe200027fe40e */
[----:B------:R-:W-:Y:S01]  /*05b0*/  IMAD R5, R33, c[0x0][0x1ac], R2 ;  /* 0x00006b0021057a24 */ /* 0x000fe200078e0202 */
[----:B------:R-:W-:Y:S01]  /*05c0*/  LEA R24, P2, R13, c[0x0][0x308], 0x2 ;  /* 0x0000c2000d187a11 */ /* 0x000fe200078410ff */
[----:B------:R-:W-:Y:S01]  /*05d0*/  IMAD.WIDE.U32 R10, R33, c[0x0][0x1c8], R10 ;  /* 0x00007200210a7a25 */ /* 0x000fe200078e000a */
[----:B------:R-:W-:-:S02]  /*05e0*/  ISETP.NE.AND.EX P0, PT, RZ, c[0x0][0x264], PT, P0 ;  /* 0x00009900ff007a0c */ /* 0x000fc40003f05300 */
[----:B------:R-:W-:Y:S01]  /*05f0*/  LEA R3, R16, 0xffffff00, 0x8 ;  /* 0xffffff0010037811 */ /* 0x000fe200078e40ff */
[----:B------:R-:W-:Y:S01]  /*0600*/  IMAD R7, R33, c[0x0][0x1cc], R0 ;  /* 0x0000730021077a24 */ /* 0x000fe200078e0200 */
        /* <DEDUP_REMOVED lines=40> */
[-C--:B------:R-:W-:Y:S02]  /*0890*/  LEA.HI.SX32 R14, R31, R31.reuse, 0x1b ;  /* 0x0000001f1f0e7211 */ /* 0x080fe400078fdaff */
[----:B------:R-:W-:Y:S02]  /*08a0*/  LEA.HI.SX32 R13, R2, R31, 0x1b ;  /* 0x0000001f020d7211 */ /* 0x000fe400078fdaff */
[----:B------:R-:W-:Y:S02]  /*08b0*/  LEA.HI.SX32 R12, R15, R15, 0x1b ;  /* 0x0000000f0f0c7211 */ /* 0x000fe400078fdaff */
[----:B------:R-:W-:Y:S02]  /*08c0*/  SHF.R.S32.HI R73, RZ, 0x1f, R72 ;  /* 0x0000001fff497819 */ /* 0x000fe40000011448 */
[----:B------:R-:W-:-:S02]  /*08d0*/  IADD3 R11, R72, 0x20, RZ ;  /* 0x00000020480b7810 */ /* 0x000fc40007ffe0ff */
[C---:B------:R-:W-:Y:S02]  /*08e0*/  IADD3 R10, R72.reuse, 0x40, RZ ;  /* 0x00000040480a7810 */ /* 0x040fe40007ffe0ff */
[C---:B------:R-:W-:Y:S02]  /*08f0*/  IADD3 R9, R72.reuse, 0x60, RZ ;  /* 0x0000006048097810 */ /* 0x040fe40007ffe0ff */
[C---:B------:R-:W-:Y:S02]  /*0900*/  IADD3 R8, R72.reuse, 0x80, RZ ;  /* 0x0000008048087810 */ /* 0x040fe40007ffe0ff */
[C---:B------:R-:W-:Y:S02]  /*0910*/  IADD3 R7, R72.reuse, 0xa0, RZ ;  /* 0x000000a048077810 */ /* 0x040fe40007ffe0ff */
[C---:B------:R-:W-:Y:S02]  /*0920*/  IADD3 R6, R72.reuse, 0xc0, RZ ;  /* 0x000000c048067810 */ /* 0x040fe40007ffe0ff */
[----:B-1----:R-:W-:-:S02]  /*0930*/  IADD3 R5, R72, 0xe0, RZ ;  /* 0x000000e048057810 */ /* 0x002fc40007ffe0ff */
.L_x_13602:
[----:B------:R-:W-:Y:S01]  /*0940*/  IADD3 R4, -R18, c[0x0][0x174], RZ ;  /* 0x00005d0012047a10 */ /* 0x000fe20007ffe1ff */
[----:B------:R-:W-:Y:S01]  /*0950*/  BAR.SYNC.DEFER_BLOCKING 0x0 ;  /* 0x0000000000007b1d */ /* 0x000fe20000010000 */
[C---:B------:R-:W-:Y:S01]  /*0960*/  LOP3.LUT R39, R17.reuse, 0x20, RZ, 0xfc, !PT ;  /* 0x0000002011277812 */ /* 0x040fe200078efcff */
[----:B------:R-:W-:Y:S01]  /*0970*/  HFMA2.MMA R0, -RZ, RZ, 0, 0 ;  /* 0x00000000ff007435 */ /* 0x000fe200000001ff */
[----:B0-----:R-:W-:Y:S01]  /*0980*/  LEA R3, R4, 0xffffff80, 0x7 ;  /* 0xffffff8004037811 */ /* 0x001fe200078e38ff */
        /* <DEDUP_REMOVED lines=11> */
[----:B--2---:R0:W2:Y:S04]  /*0a40*/  @!P0 LDG.E R0, [R36.64] ;  /* 0x0000000824008981 */ /* 0x0040a8000c1e1900 */
[----:B---3--:R0:W3:Y:S04]  /*0a50*/  @!P1 LDG.E R40, [R36.64+0x80] ;  /* 0x0000800824289981 */ /* 0x0080e8000c1e1900 */
[----:B----4-:R0:W4:Y:S04]  /*0a60*/  @!P2 LDG.E R38, [R36.64+0x100] ;  /* 0x000100082426a981 */ /* 0x010128000c1e1900 */
[----:B------:R0:W4:Y:S01]  /*0a70*/  @!P3 LDG.E R44, [R36.64+0x180] ;  /* 0x00018008242cb981 */ /* 0x000122000c1e1900 */
[-C--:B------:R-:W-:Y:S01]  /*0a80*/  ISETP.GE.AND P0, PT, R17, R2.reuse, PT ;  /* 0x000000021100720c */ /* 0x080fe20003f06270 */
[----:B------:R-:W-:Y:S01]  /*0a90*/  HFMA2.MMA R42, -RZ, RZ, 0, 0 ;  /* 0x00000000ff2a7435 */ /* 0x000fe200000001ff */
[-C--:B------:R-:W-:Y:S01]  /*0aa0*/  ISETP.GE.AND P1, PT, R39, R2.reuse, PT ;  /* 0x000000022700720c */ /* 0x080fe20003f26270 */
[----:B------:R-:W-:Y:S01]  /*0ab0*/  HFMA2.MMA R52, -RZ, RZ, 0, 0 ;  /* 0x00000000ff347435 */ /* 0x000fe200000001ff */
[----:B------:R-:W-:-:S02]  /*0ac0*/  ISETP.GE.AND P2, PT, R41, R2, PT ;  /* 0x000000022900720c */ /* 0x000fc40003f46270 */
[----:B------:R-:W-:Y:S02]  /*0ad0*/  ISETP.GE.AND P3, PT, R43, R2, PT ;  /* 0x000000022b00720c */ /* 0x000fe40003f66270 */
[----:B------:R-:W-:Y:S01]  /*0ae0*/  MOV R46, RZ ;  /* 0x000000ff002e7202 */ /* 0x000fe20000000f00 */
[----:B0-----:R-:W-:Y:S01]  /*0af0*/  IMAD.WIDE R36, R17, 0x4, R26 ;  /* 0x0000000411247825 */ /* 0x001fe200078e021a */
[----:B------:R-:W-:Y:S01]  /*0b00*/  MOV R54, RZ ;  /* 0x000000ff00367202 */ /* 0x000fe20000000f00 */
[----:B--2---:R-:W-:Y:S04]  /*0b10*/  STS [R19.X4], R0 ;  /* 0x0000000013007388 */ /* 0x004fe80000004800 */
[----:B---3--:R-:W-:Y:S04]  /*0b20*/  STS [R19.X4+0x80], R40 ;  /* 0x0000802813007388 */ /* 0x008fe80000004800 */
[----:B----4-:R0:W-:Y:S04]  /*0b30*/  STS [R19.X4+0x100], R38 ;  /* 0x0001002613007388 */ /* 0x0101e80000004800 */
[----:B------:R-:W-:Y:S01]  /*0b40*/  STS [R19.X4+0x180], R44 ;  /* 0x0001802c13007388 */ /* 0x000fe20000004800 */
        /* <DEDUP_REMOVED lines=8> */
[----:B0-----:R-:W-:Y:S01]  /*0bd0*/  HFMA2.MMA R38, -RZ, RZ, 0, 0 ;  /* 0x00000000ff267435 */ /* 0x001fe200000001ff */
[-C--:B------:R-:W-:Y:S01]  /*0be0*/  ISETP.GE.AND P2, PT, R41, R2.reuse, PT ;  /* 0x000000022900720c */ /* 0x080fe20003f46270 */
[----:B------:R-:W-:Y:S01]  /*0bf0*/  HFMA2.MMA R60, -RZ, RZ, 0, 0 ;  /* 0x00000000ff3c7435 */ /* 0x000fe200000001ff */
[-C--:B------:R-:W-:Y:S01]  /*0c00*/  ISETP.GE.AND P3, PT, R43, R2.reuse, PT ;  /* 0x000000022b00720c */ /* 0x080fe20003f66270 */
[----:B------:R-:W-:Y:S01]  /*0c10*/  CS2R R40, SRZ ;  /* 0x0000000000287805 */ /* 0x000fe2000001ff00 */
[----:B------:R-:W-:-:S02]  /*0c20*/  ISETP.GE.AND P0, PT, R17, R2, PT ;  /* 0x000000021100720c */ /* 0x000fc40003f06270 */
[----:B------:R-:W-:Y:S01]  /*0c30*/  MOV R0, RZ ;  /* 0x000000ff00007202 */ /* 0x000fe20000000f00 */
[----:B-1----:R-:W-:Y:S01]  /*0c40*/  IMAD.WIDE R36, R17, 0x4, R24 ;  /* 0x0000000411247825 */ /* 0x002fe200078e0218 */
        /* <DEDUP_REMOVED lines=12> */
[----:B------:R-:W-:Y:S01]  /*0d10*/  HFMA2.MMA R43, -RZ, RZ, 0, 0 ;  /* 0x00000000ff2b7435 */ /* 0x000fe200000001ff */
[----:B0-----:R-:W-:-:S02]  /*0d20*/  MOV R42, RZ ;  /* 0x000000ff002a7202 */ /* 0x001fc40000000f00 */
[----:B------:R-:W-:Y:S01]  /*0d30*/  ISETP.GE.AND P0, PT, R39, 0x1, PT ;  /* 0x000000012700780c */ /* 0x000fe20003f06270 */
[----:B--2---:R0:W-:Y:S04]  /*0d40*/  STS [R19.X4+0x80], R40 ;  /* 0x0000802813007388 */ /* 0x0041e80000004800 */
[----:B---3--:R-:W-:Y:S04]  /*0d50*/  STS [R19.X4+0x100], R38 ;  /* 0x0001002613007388 */ /* 0x008fe80000004800 */
[----:B----4-:R-:W-:Y:S01]  /*0d60*/  STS [R19.X4], R0 ;  /* 0x0000000013007388 */ /* 0x010fe20000004800 */
[----:B0-----:R-:W-:-:S03]  /*0d70*/  HFMA2.MMA R40, -RZ, RZ, 0, 0 ;  /* 0x00000000ff287435 */ /* 0x001fc600000001ff */
[----:B------:R-:W-:Y:S01]  /*0d80*/  STS [R19.X4+0x180], R60 ;  /* 0x0001803c13007388 */ /* 0x000fe20000004800 */
[----:B------:R-:W-:-:S06]  /*0d90*/  NOP ;  /* 0x0000000000007918 */ /* 0x000fcc0000000000 */
[----:B------:R-:W0:Y:S02]  /*0da0*/  LDS.128 R52, [R19.X16] ;  /* 0x0000000013347984 */ /* 0x000e24000000cc00 */
[----:B0-----:R-:W-:Y:S02]  /*0db0*/  FFMA.FTZ R32, R48, R52, R32 ;  /* 0x0000003430207223 */ /* 0x001fe40000010020 */
[----:B-----5:R-:W-:Y:S02]  /*0dc0*/  FMUL.FTZ R36, R52, R57 ;  /* 0x0000003934247220 */ /* 0x020fe40000410000 */
        /* <DEDUP_REMOVED lines=8> */
[----:B------:R-:W-:Y:S01]  /*0e50*/  MOV R41, c[0x0][0x29c] ;  /* 0x0000a70000297a02 */ /* 0x000fe20000000f00 */
[----:B------:R-:W-:Y:S01]  /*0e60*/  FADD.FTZ R118, R55, R55 ;  /* 0x0000003737767221 */ /* 0x000fe20000010000 */
[----:B------:R-:W-:Y:S01]  /*0e70*/  MOV R43, c[0x0][0x2bc] ;  /* 0x0000af00002b7a02 */ /* 0x000fe20000000f00 */
[----:B------:R-:W-:Y:S01]  /*0e80*/  CS2R R70, SRZ ;  /* 0x0000000000467805 */ /* 0x000fe2000001ff00 */
[----:B------:R-:W-:-:S02]  /*0e90*/  MOV R40, c[0x0][0x298] ;  /* 0x0000a60000287a02 */ /* 0x000fc40000000f00 */
[----:B------:R-:W-:Y:S02]  /*0ea0*/  SHF.R.U32.HI R2, RZ, 0x1, R41 ;  /* 0x00000001ff027819 */ /* 0x000fe40000011629 */
[----:B------:R-:W-:Y:S02]  /*0eb0*/  MOV R42, c[0x0][0x2b8] ;  /* 0x0000ae00002a7a02 */ /* 0x000fe40000000f00 */
[----:B------:R-:W-:Y:S02]  /*0ec0*/  SHF.R.U32.HI R0, RZ, 0x1, R43 ;  /* 0x00000001ff007819 */ /* 0x000fe4000001162b */
[----:B------:R-:W-:Y:S01]  /*0ed0*/  SHF.R.U64 R40, R40, 0x1, R41 ;  /* 0x0000000128287819 */ /* 0x000fe20000001229 */
[-C--:B------:R-:W-:Y:S01]  /*0ee0*/  IMAD R41, R2, R35.reuse, RZ ;  /* 0x0000002302297224 */ /* 0x080fe200078e02ff */
[----:B------:R-:W-:Y:S01]  /*0ef0*/  SHF.R.U64 R42, R42, 0x1, R43 ;  /* 0x000000012a2a7819 */ /* 0x000fe2000000122b */
[-C--:B------:R-:W-:Y:S01]  /*0f00*/  IMAD R43, R0, R35.reuse, RZ ;  /* 0x00000023002b7224 */ /* 0x080fe200078e02ff */
[----:B------:R-:W-:Y:S01]  /*0f10*/  SHF.R.S32.HI R0, RZ, 0x1f, R33 ;  /* 0x0000001fff007819 */ /* 0x000fe20000011421 */
[----:B------:R-:W-:Y:S01]  /*0f20*/  IMAD R61, R34, R40, R41 ;  /* 0x00000028223d7224 */ /* 0x000fe200078e0229 */
[----:B------:R-:W-:Y:S01]  /*0f30*/  IADD3 R116, R4, -0x1, RZ ;  /* 0xffffffff04747810 */ /* 0x000fe20007ffe0ff */
[----:B------:R-:W-:Y:S01]  /*0f40*/  IMAD.WIDE.U32 R40, R40, R35, RZ ;  /* 0x0000002328287225 */ /* 0x000fe200078e00ff */
[----:B------:R-:W-:-:S03]  /*0f50*/  MOV R117, RZ ;  /* 0x000000ff00757202 */ /* 0x000fc60000000f00 */
[----:B------:R-:W-:Y:S01]  /*0f60*/  IMAD R63, R34, R42, R43 ;  /* 0x0000002a223f7224 */ /* 0x000fe200078e022b */
[----:B------:R-:W-:Y:S01]  /*0f70*/  IADD3 R41, R41, R61, RZ ;  /* 0x0000003d29297210 */ /* 0x000fe20007ffe0ff */
[----:B------:R-:W-:-:S04]  /*0f80*/  IMAD.WIDE.U32 R42, R42, R35, RZ ;  /* 0x000000232a2a7225 */ /* 0x000fc800078e00ff */
[C---:B------:R-:W-:Y:S01]  /*0f90*/  IMAD R2, R0.reuse, c[0x0][0x2a0], RZ ;  /* 0x0000a80000027a24 */ /* 0x040fe200078e02ff */
[----:B------:R-:W-:Y:S01]  /*0fa0*/  IADD3 R43, R43, R63, RZ ;  /* 0x0000003f2b2b7210 */ /* 0x000fe20007ffe0ff */
[----:B------:R-:W-:Y:S02]  /*0fb0*/  IMAD R60, R0, c[0x0][0x2c0], RZ ;  /* 0x0000b000003c7a24 */ /* 0x000fe400078e02ff */
[C---:B------:R-:W-:Y:S01]  /*0fc0*/  IMAD R61, R33.reuse, c[0x0][0x2a4], R2 ;  /* 0x0000a900213d7a24 */ /* 0x040fe200078e0202 */
[----:B------:R-:W-:Y:S01]  /*0fd0*/  LEA.HI R2, R116, R116, RZ, 0x1 ;  /* 0x0000007474027211 */ /* 0x000fe200078f08ff */
[----:B------:R-:W-:-:S04]  /*0fe0*/  IMAD.WIDE.U32 R40, R33, c[0x0][0x2a0], R40 ;  /* 0x0000a80021287a25 */ /* 0x000fc800078e0028 */
[C---:B------:R-:W-:Y:S02]  /*0ff0*/  IMAD R65, R33.reuse, c[0x0][0x2c4], R60 ;  /* 0x0000b10021417a24 */ /* 0x040fe400078e023c */
[----:B------:R-:W-:Y:S01]  /*1000*/  IMAD.WIDE.U32 R62, R33, c[0x0][0x2c0], R42 ;  /* 0x0000b000213e7a25 */ /* 0x000fe200078e002a */
[----:B------:R-:W-:Y:S02]  /*1010*/  IADD3 R43, R41, R61, RZ ;  /* 0x0000003d292b7210 */ /* 0x000fe40007ffe0ff */
[----:B------:R-:W-:Y:S01]  /*1020*/  LEA R42, P0, R40, c[0x0][0x318], 0x3 ;  /* 0x0000c600282a7a11 */ /* 0x000fe200078018ff */
[----:B------:R-:W-:Y:S01]  /*1030*/  FADD.FTZ R60, R52, R52 ;  /* 0x00000034343c7221 */ /* 0x000fe20000010000 */
[----:B------:R-:W-:Y:S01]  /*1040*/  IADD3 R41, R63, R65, RZ ;  /* 0x000000413f297210 */ /* 0x000fe20007ffe0ff */
[----:B------:R-:W-:Y:S01]  /*1050*/  FADD.FTZ R61, R53, R53 ;  /* 0x00000035353d7221 */ /* 0x000fe20000010000 */
[----:B------:R-:W-:Y:S02]  /*1060*/  LEA R64, P1, R62, c[0x0][0x320], 0x3 ;  /* 0x0000c8003e407a11 */ /* 0x000fe400078218ff */
[----:B------:R-:W-:-:S02]  /*1070*/  LEA.HI.X R43, R40, c[0x0][0x31c], R43, 0x3, P0 ;  /* 0x0000c700282b7a11 */ /* 0x000fc400000f1c2b */
[----:B------:R-:W-:Y:S02]  /*1080*/  IADD3 R52, R18, -c[0x0][0x174], RZ ;  /* 0x80005d0012347a10 */ /* 0x000fe40007ffe0ff */
[----:B------:R-:W-:Y:S01]  /*1090*/  LEA.HI.X R65, R62, c[0x0][0x324], R41, 0x3, P1 ;  /* 0x0000c9003e417a11 */ /* 0x000fe200008f1c29 */
[----:B------:R-:W-:Y:S01]  /*10a0*/  IMAD.WIDE.U32 R40, R31, 0x4, R42 ;  /* 0x000000041f287825 */ /* 0x000fe200078e002a */
[----:B------:R-:W-:-:S03]  /*10b0*/  LOP3.LUT R63, R2, 0xfffffe, RZ, 0xc0, !PT ;  /* 0x00fffffe023f7812 */ /* 0x000fc600078ec0ff */
[----:B------:R-:W-:Y:S01]  /*10c0*/  IMAD R53, R52, -0x100, RZ ;  /* 0xffffff0034357824 */ /* 0x000fe200078e02ff */
[----:B------:R-:W-:Y:S01]  /*10d0*/  IADD3 R116, R116, -R63, RZ ;  /* 0x8000003f74747210 */ /* 0x000fe20007ffe0ff */
[----:B------:R-:W-:-:S04]  /*10e0*/  IMAD.WIDE.U32 R42, R31, 0x4, R64 ;  /* 0x000000041f2a7825 */ /* 0x000fc800078e0040 */
[----:B------:R-:W-:-:S04]  /*10f0*/  IMAD.WIDE R40, R53, 0x4, R40 ;  /* 0x0000000435287825 */ /* 0x000fc800078e0228 */
[----:B------:R-:W-:Y:S01]  /*1100*/  IMAD.WIDE R42, R53, 0x4, R42 ;  /* 0x00000004352a7825 */ /* 0x000fe200078e022a */
[C---:B------:R-:W-:Y:S02]  /*1110*/  IADD3 R108, P0, R40.reuse, -0x380, RZ ;  /* 0xfffffc80286c7810 */ /* 0x040fe40007f1e0ff */
[----:B------:R-:W-:Y:S01]  /*1120*/  IADD3 R106, P1, R40, -0x300, RZ ;  /* 0xfffffd00286a7810 */ /* 0x000fe20007f3e0ff */
[----:B------:R-:W-:Y:S01]  /*1130*/  FADD.FTZ R62, R54, R54 ;  /* 0x00000036363e7221 */ /* 0x000fe20000010000 */
        /* <DEDUP_REMOVED lines=12> */
[C---:B------:R-:W-:Y:S01]  /*1200*/  IADD3 R94, P0, R42.reuse, -0x380, RZ ;  /* 0xfffffc802a5e7810 */ /* 0x040fe20007f1e0ff */
[----:B------:R-:W-:Y:S01]  /*1210*/  CS2R R40, SRZ ;  /* 0x0000000000287805 */ /* 0x000fe2000001ff00 */
[C---:B------:R-:W-:Y:S02]  /*1220*/  IADD3 R92, P1, R42.reuse, -0x300, RZ ;  /* 0xfffffd002a5c7810 */ /* 0x040fe40007f3e0ff */
        /* <DEDUP_REMOVED lines=9> */
[C---:B------:R-:W-:Y:S02]  /*12c0*/  IADD3.X R87, R43.reuse, -0x1, RZ, P4, !PT ;  /* 0xffffffff2b577810 */ /* 0x040fe400027fe4ff */
[C---:B------:R-:W-:Y:S02]  /*12d0*/  IADD3.X R85, R43.reuse, -0x1, RZ, P5, !PT ;  /* 0xffffffff2b557810 */ /* 0x040fe40002ffe4ff */
[----:B------:R-:W-:Y:S02]  /*12e0*/  IADD3.X R83, R43, -0x1, RZ, P6, !PT ;  /* 0xffffffff2b537810 */ /* 0x000fe400037fe4ff */
[----:B------:R-:W-:Y:S02]  /*12f0*/  CS2R R42, SRZ ;  /* 0x00000000002a7805 */ /* 0x000fe4000001ff00 */
.L_x_13597:
[----:B------:R-:W-:Y:S01]  /*1300*/  SHF.R.S32.HI R124, RZ, 0x1f, R117 ;  /* 0x0000001fff7c7819 */ /* 0x000fe20000011475 */
[----:B------:R-:W-:Y:S01]  /*1310*/  IMAD.WIDE.U32 R52, R117, c[0x0][0x1a0], R72 ;  /* 0x0000680075347a25 */ /* 0x000fe200078e0048 */
[----:B------:R-:W-:Y:S01]  /*1320*/  IADD3 R2, -R3, c[0x0][0x168], RZ ;  /* 0x00005a0003027a10 */ /* 0x000fe20007ffe1ff */
[----:B------:R-:W-:Y:S01]  /*1330*/  CS2R R66, SRZ ;  /* 0x0000000000427805 */ /* 0x000fe2000001ff00 */
[----:B------:R-:W-:Y:S01]  /*1340*/  MOV R63, RZ ;  /* 0x000000ff003f7202 */ /* 0x000fe20000000f00 */
[----:B------:R-:W-:Y:S01]  /*1350*/  IMAD R54, R124, c[0x0][0x1a0], RZ ;  /* 0x000068007c367a24 */ /* 0x000fe200078e02ff */
[----:B------:R-:W-:Y:S01]  /*1360*/  SHF.L.U32 R119, R2, 0x1, RZ ;  /* 0x0000000102777819 */ /* 0x000fe200000006ff */
[----:B------:R-:W-:-:S02]  /*1370*/  CS2R R68, SRZ ;  /* 0x0000000000447805 */ /* 0x000fc4000001ff00 */
[----:B------:R-:W-:Y:S01]  /*1380*/  IMAD R55, R117, c[0x0][0x1a4], R54 ;  /* 0x0000690075377a24 */ /* 0x000fe200078e0236 */
[----:B------:R-:W-:Y:S02]  /*1390*/  ISETP.GE.AND P4, PT, R72, R119, PT ;  /* 0x000000774800720c */ /* 0x000fe40003f86270 */
[C---:B------:R-:W-:Y:S02]  /*13a0*/  LEA R54, P0, R52.reuse, R23, 0x2 ;  /* 0x0000001734367211 */ /* 0x040fe400078010ff */
[----:B------:R-:W-:Y:S02]  /*13b0*/  IADD3 R53, R53, R55, RZ ;  /* 0x0000003735357210 */ /* 0x000fe40007ffe0ff */
[-C--:B------:R-:W-:Y:S02]  /*13c0*/  ISETP.GE.AND P5, PT, R11, R119.reuse, PT ;  /* 0x000000770b00720c */ /* 0x080fe40003fa6270 */
[----:B------:R-:W-:Y:S02]  /*13d0*/  LEA.HI.X R55, R52, R22, R53, 0x2, P0 ;  /* 0x0000001634377211 */ /* 0x000fe400000f1435 */
[----:B------:R-:W-:-:S02]  /*13e0*/  ISETP.GE.AND P6, PT, R10, R119, PT ;  /* 0x000000770a00720c */ /* 0x000fc40003fc6270 */
[-C--:B------:R-:W-:Y:S01]  /*13f0*/  ISETP.GE.AND P3, PT, R9, R119.reuse, PT ;  /* 0x000000770900720c */ /* 0x080fe20003f66270 */
[----:B--2---:R0:W2:Y:S01]  /*1400*/  @!P4 LDG.E R63, [R54.64] ;  /* 0x00000008363fc981 */ /* 0x0040a2000c1e1900 */
[-C--:B------:R-:W-:Y:S02]  /*1410*/  ISETP.GE.AND P2, PT, R8, R119.reuse, PT ;  /* 0x000000770800720c */ /* 0x080fe40003f46270 */
[-C--:B------:R-:W-:Y:S02]  /*1420*/  ISETP.GE.AND P1, PT, R7, R119.reuse, PT ;  /* 0x000000770700720c */ /* 0x080fe40003f26270 */
[-C--:B------:R-:W-:Y:S01]  /*1430*/  ISETP.GE.AND P0, PT, R6, R119.reuse, PT ;  /* 0x000000770600720c */ /* 0x080fe20003f06270 */
[----:B------:R-:W-:Y:S01]  /*1440*/  HFMA2.MMA R112, -RZ, RZ, 0, 0 ;  /* 0x00000000ff707435 */ /* 0x000fe200000001ff */
[----:B------:R-:W-:Y:S01]  /*1450*/  ISETP.GE.AND P4, PT, R5, R119, PT ;  /* 0x000000770500720c */ /* 0x000fe20003f86270 */
[----:B------:R-:W-:Y:S01]  /*1460*/  CS2R R110, SRZ ;  /* 0x00000000006e7805 */ /* 0x000fe2000001ff00 */
[----:B---3--:R0:W3:Y:S04]  /*1470*/  @!P5 LDG.E R67, [R54.64+0x80] ;  /* 0x000080083643d981 */ /* 0x0080e8000c1e1900 */
[----:B----4-:R0:W4:Y:S04]  /*1480*/  @!P6 LDG.E R66, [R54.64+0x100] ;  /* 0x000100083642e981 */ /* 0x010128000c1e1900 */
        /* <DEDUP_REMOVED lines=11> */
[----:B------:R-:W-:-:S04]  /*1540*/  IMAD.WIDE.U32 R52, R117, c[0x0][0x1c0], R72 ;  /* 0x0000700075347a25 */ /* 0x000fc800078e0048 */
[C---:B------:R-:W-:Y:S01]  /*1550*/  IMAD R113, R117.reuse, c[0x0][0x1c4], R114 ;  /* 0x0000710075717a24 */ /* 0x040fe200078e0272 */
[----:B0-----:R-:W-:Y:S01]  /*1560*/  LEA R54, P1, R52, R21, 0x2 ;  /* 0x0000001534367211 */ /* 0x001fe200078210ff */
[C---:B------:R-:W-:Y:S02]  /*1570*/  IMAD R81, R117.reuse, c[0x0][0x18c], R80 ;  /* 0x0000630075517a24 */ /* 0x040fe400078e0250 */
[----:B------:R-:W-:Y:S01]  /*1580*/  IMAD.WIDE.U32 R64, R117, c[0x0][0x188], R64 ;  /* 0x0000620075407a25 */ /* 0x000fe200078e0040 */
[----:B------:R-:W-:-:S04]  /*1590*/  IADD3 R53, R53, R113, RZ ;  /* 0x0000007135357210 */ /* 0x000fc80007ffe0ff */
[----:B------:R-:W-:Y:S02]  /*15a0*/  IADD3 R65, R65, R81, RZ ;  /* 0x0000005141417210 */ /* 0x000fe40007ffe0ff */
[----:B------:R-:W-:Y:S02]  /*15b0*/  LEA R80, P0, R64, c[0x0][0x220], 0x3 ;  /* 0x0000880040507a11 */ /* 0x000fe400078018ff */
[----:B------:R-:W-:Y:S02]  /*15c0*/  LEA.HI.X R55, R52, R20, R53, 0x2, P1 ;  /* 0x0000001434377211 */ /* 0x000fe400008f1435 */
[----:B------:R-:W-:Y:S02]  /*15d0*/  IADD3 R52, R19, 0x20, RZ ;  /* 0x0000002013347810 */ /* 0x000fe40007ffe0ff */
[----:B------:R-:W-:Y:S02]  /*15e0*/  LEA.HI.X R81, R64, c[0x0][0x224], R65, 0x3, P0 ;  /* 0x0000890040517a11 */ /* 0x000fe400000f1c41 */
[----:B------:R-:W-:-:S02]  /*15f0*/  LEA.HI.SX32 R64, R52, R19, 0x1b ;  /* 0x0000001334407211 */ /* 0x000fc400078fdaff */
[C---:B------:R-:W-:Y:S02]  /*1600*/  IADD3 R52, R19.reuse, 0x80, RZ ;  /* 0x0000008013347810 */ /* 0x040fe40007ffe0ff */
[C---:B------:R-:W-:Y:S01]  /*1610*/  IADD3 R114, R19.reuse, 0x40, RZ ;  /* 0x0000004013727810 */ /* 0x040fe20007ffe0ff */
[----:B------:R-:W4:Y:S01]  /*1620*/  LDG.E.64 R80, [R80.64] ;  /* 0x0000000850507981 */ /* 0x000f22000c1e1b00 */
[C---:B------:R-:W-:Y:S02]  /*1630*/  IADD3 R120, R19.reuse, 0x60, RZ ;  /* 0x0000006013787810 */ /* 0x040fe40007ffe0ff */
[-C--:B------:R-:W-:Y:S02]  /*1640*/  LEA.HI.SX32 R53, R19, R19.reuse, 0x1b ;  /* 0x0000001313357211 */ /* 0x080fe400078fdaff */
[-C--:B------:R-:W-:Y:S02]  /*1650*/  LEA.HI.SX32 R115, R52, R19.reuse, 0x1b ;  /* 0x0000001334737211 */ /* 0x080fe400078fdaff */
[----:B------:R-:W-:-:S02]  /*1660*/  LEA.HI.SX32 R113, R114, R19, 0x1b ;  /* 0x0000001372717211 */ /* 0x000fc400078fdaff */
[C---:B------:R-:W-:Y:S02]  /*1670*/  IADD3 R52, R19.reuse, 0xa0, RZ ;  /* 0x000000a013347810 */ /* 0x040fe40007ffe0ff */
[----:B------:R-:W-:Y:S02]  /*1680*/  ISETP.GE.AND P6, PT, R72, R119, PT ;  /* 0x000000774800720c */ /* 0x000fe40003fc6270 */
[-C--:B------:R-:W-:Y:S02]  /*1690*/  LEA.HI.SX32 R126, R120, R19.reuse, 0x1b ;  /* 0x00000013787e7211 */ /* 0x080fe400078fdaff */
[C---:B------:R-:W-:Y:S02]  /*16a0*/  IADD3 R114, R19.reuse, 0xc0, RZ ;  /* 0x000000c013727810 */ /* 0x040fe40007ffe0ff */
[----:B------:R-:W-:Y:S02]  /*16b0*/  IADD3 R120, R19, 0xe0, RZ ;  /* 0x000000e013787810 */ /* 0x000fe40007ffe0ff */
[----:B------:R-:W-:-:S02]  /*16c0*/  LEA.HI.SX32 R128, R52, R19, 0x1b ;  /* 0x0000001334807211 */ /* 0x000fc400078fdaff */
[----:B------:R-:W-:Y:S02]  /*16d0*/  LEA.HI.SX32 R125, R114, R19, 0x1b ;  /* 0x00000013727d7211 */ /* 0x000fe400078fdaff */
[----:B------:R-:W-:Y:S02]  /*16e0*/  MOV R52, RZ ;  /* 0x000000ff00347202 */ /* 0x000fe40000000f00 */
[-C--:B------:R-:W-:Y:S02]  /*16f0*/  ISETP.GE.AND P5, PT, R11, R119.reuse, PT ;  /* 0x000000770b00720c */ /* 0x080fe40003fa6270 */
[-C--:B------:R-:W-:Y:S01]  /*1700*/  ISETP.GE.AND P4, PT, R10, R119.reuse, PT ;  /* 0x000000770a00720c */ /* 0x080fe20003f86270 */
[----:B------:R-:W-:Y:S01]  /*1710*/  HFMA2.MMA R129, -RZ, RZ, 0, 0 ;  /* 0x00000000ff817435 */ /* 0x000fe200000001ff */
[-C--:B------:R-:W-:Y:S02]  /*1720*/  ISETP.GE.AND P3, PT, R9, R119.reuse, PT ;  /* 0x000000770900720c */ /* 0x080fe40003f66270 */
[----:B------:R-:W-:-:S02]  /*1730*/  ISETP.GE.AND P2, PT, R8, R119, PT ;  /* 0x000000770800720c */ /* 0x000fc40003f46270 */
[-C--:B------:R-:W-:Y:S02]  /*1740*/  ISETP.GE.AND P1, PT, R7, R119.reuse, PT ;  /* 0x000000770700720c */ /* 0x080fe40003f26270 */
[----:B------:R-:W-:Y:S01]  /*1750*/  ISETP.GE.AND P0, PT, R6, R119, PT ;  /* 0x000000770600720c */ /* 0x000fe20003f06270 */
[----:B------:R-:W-:Y:S01]  /*1760*/  CS2R R130, SRZ ;  /* 0x0000000000827805 */ /* 0x000fe2000001ff00 */
[----:B------:R-:W-:Y:S01]  /*1770*/  HFMA2.MMA R134, -RZ, RZ, 0, 0 ;  /* 0x00000000ff867435 */ /* 0x000fe200000001ff */
[----:B------:R-:W-:Y:S01]  /*1780*/  CS2R R132, SRZ ;  /* 0x0000000000847805 */ /* 0x000fe2000001ff00 */
[----:B--2---:R0:W-:Y:S04]  /*1790*/  STS [R53.X4], R63 ;  /* 0x0000003f35007388 */ /* 0x0041e80000004800 */
[----:B---3--:R-:W-:Y:S01]  /*17a0*/  STS [R64.X4+0x80], R67 ;  /* 0x0000804340007388 */ /* 0x008fe20000004800 */
[----:B0-----:R-:W-:-:S03]  /*17b0*/  LEA.HI.SX32 R63, R120, R19, 0x1b ;  /* 0x00000013783f7211 */ /* 0x001fc600078fdaff */
[----:B----4-:R0:W-:Y:S04]  /*17c0*/  STS [R113.X4+0x100], R66 ;  /* 0x0001004271007388 */ /* 0x0101e80000004800 */
[----:B-1----:R1:W-:Y:S04]  /*17d0*/  STS [R126.X4+0x180], R69 ;  /* 0x000180457e007388 */ /* 0x0023e80000004800 */
[----:B------:R-:W-:Y:S04]  /*17e0*/  STS [R115.X4+0x200], R68 ;  /* 0x0002004473007388 */ /* 0x000fe80000004800 */
[----:B------:R-:W-:Y:S04]  /*17f0*/  STS [R128.X4+0x280], R111 ;  /* 0x0002806f80007388 */ /* 0x000fe80000004800 */
[----:B------:R2:W-:Y:S04]  /*1800*/  STS [R125.X4+0x300], R110 ;  /* 0x0003006e7d007388 */ /* 0x0005e80000004800 */
[----:B------:R2:W-:Y:S01]  /*1810*/  STS [R63.X4+0x380], R112 ;  /* 0x000380703f007388 */ /* 0x0005e20000004800 */
[----:B------:R-:W-:-:S06]  /*1820*/  NOP ;  /* 0x0000000000007918 */ /* 0x000fcc0000000000 */
[----:B------:R4:W3:Y:S01]  /*1830*/  @!P6 LDG.E R52, [R54.64] ;  /* 0x000000083634e981 */ /* 0x0008e2000c1e1900 */
[----:B------:R-:W-:Y:S02]  /*1840*/  ISETP.GE.AND P6, PT, R5, R119, PT ;  /* 0x000000770500720c */ /* 0x000fe40003fc6270 */
[----:B0-----:R-:W-:Y:S01]  /*1850*/  MOV R66, RZ ;  /* 0x000000ff00427202 */ /* 0x001fe20000000f00 */
[----:B------:R4:W3:Y:S04]  /*1860*/  @!P5 LDG.E R129, [R54.64+0x80] ;  /* 0x000080083681d981 */ /* 0x0008e8000c1e1900 */
[----:B------:R4:W3:Y:S04]  /*1870*/  @!P3 LDG.E R131, [R54.64+0x180] ;  /* 0x000180083683b981 */ /* 0x0008e8000c1e1900 */
[----:B------:R4:W3:Y:S04]  /*1880*/  @!P4 LDG.E R66, [R54.64+0x100] ;  /* 0x000100083642c981 */ /* 0x0008e8000c1e1900 */
[----:B------:R4:W3:Y:S04]  /*1890*/  @!P2 LDG.E R130, [R54.64+0x200] ;  /* 0x000200083682a981 */ /* 0x0008e8000c1e1900 */
[----:B------:R4:W3:Y:S04]  /*18a0*/  @!P1 LDG.E R133, [R54.64+0x280] ;  /* 0x0002800836859981 */ /* 0x0008e8000c1e1900 */
[----:B------:R4:W3:Y:S04]  /*18b0*/  @!P0 LDG.E R132, [R54.64+0x300] ;  /* 0x0003000836848981 */ /* 0x0008e8000c1e1900 */
[----:B------:R4:W3:Y:S01]  /*18c0*/  @!P6 LDG.E R134, [R54.64+0x380] ;  /* 0x000380083686e981 */ /* 0x0008e2000c1e1900 */
[----:B-1----:R-:W-:-:S04]  /*18d0*/  FADD.FTZ R69, R44, R56 ;  /* 0x000000382c457221 */ /* 0x002fc80000010000 */
[----:B------:R-:W-:Y:S02]  /*18e0*/  FMUL.FTZ R65, R81, R69 ;  /* 0x0000004551417220 */ /* 0x000fe40000410000 */
[----:B------:R-:W-:Y:S02]  /*18f0*/  FMUL.FTZ R114, R80, 1.4426950216293334961 ;  /* 0x3fb8aa3b50727820 */ /* 0x000fe40000410000 */
[----:B------:R-:W-:Y:S02]  /*1900*/  FMUL.RZ R119, R65, 0.15915493667125701904 ;  /* 0x3e22f98341777820 */ /* 0x000fe4000040c000 */
[----:B--2---:R-:W-:Y:S01]  /*1910*/  FMUL.FTZ R110, R69, R114 ;  /* 0x00000072456e7220 */ /* 0x004fe20000410000 */
[----:B------:R-:W-:Y:S01]  /*1920*/  ISETP.NE.AND P1, PT, R31, RZ, PT ;  /* 0x000000ff1f00720c */ /* 0x000fe20003f25270 */
[----:B------:R-:W-:Y:S01]  /*1930*/  MUFU.COS R136, R119 ;  /* 0x0000007700887308 */ /* 0x000fe20000000000 */
[----:B------:R-:W-:-:S07]  /*1940*/  SHF.L.U32 R65, R19, 0x3, RZ ;  /* 0x0000000313417819 */ /* 0x000fce00000006ff */
[----:B------:R-:W0:Y:S01]  /*1950*/  MUFU.EX2 R111, R110 ;  /* 0x0000006e006f7308 */ /* 0x000e220000000800 */
[----:B------:R-:W-:Y:S02]  /*1960*/  LEA.HI.SX32 R127, R65, R65, 0x1b ;  /* 0x00000041417f7211 */ /* 0x000fe400078fdaff */
[----:B----4-:R-:W-:-:S03]  /*1970*/  LEA R54, R116, R117, 0x8 ;  /* 0x0000007574367211 */ /* 0x010fc600078e40ff */
[----:B------:R-:W-:Y:S02]  /*1980*/  LDS R68, [R127.X4] ;  /* 0x000000007f447984 */ /* 0x000fe40000004800 */
[----:B------:R1:W2:Y:S02]  /*1990*/  MUFU.SIN R112, R119 ;  /* 0x0000007700707308 */ /* 0x0002a40000000400 */
[----:B------:R-:W4:Y:S01]  /*19a0*/  LDS R67, [R127.X4+0x4] ;  /* 0x000004007f437984 */ /* 0x000f220000004800 */
[----:B------:R-:W-:-:S03]  /*19b0*/  @P1 IADD3 R54, R31, 0x200, RZ ;  /* 0x000002001f361810 */ /* 0x000fc60007ffe0ff */
[----:B------:R-:W3:Y:S04]  /*19c0*/  LDS R65, [R127.X4+0x8] ;  /* 0x000008007f417984 */ /* 0x000ee80000004800 */
[----:B------:R-:W3:Y:S04]  /*19d0*/  LDS R123, [R127.X4+0xc] ;  /* 0x00000c007f7b7984 */ /* 0x000ee80000004800 */
[----:B------:R-:W3:Y:S04]  /*19e0*/  LDS R122, [R127.X4+0x10] ;  /* 0x000010007f7a7984 */ /* 0x000ee80000004800 */
[----:B------:R-:W3:Y:S04]  /*19f0*/  LDS R120, [R127.X4+0x14] ;  /* 0x000014007f787984 */ /* 0x000ee80000004800 */
[----:B------:R-:W3:Y:S04]  /*1a00*/  LDS R121, [R127.X4+0x18] ;  /* 0x000018007f797984 */ /* 0x000ee80000004800 */
[----:B-1----:R-:W1:Y:S01]  /*1a10*/  LDS R119, [R127.X4+0x1c] ;  /* 0x00001c007f777984 */ /* 0x002e620000004800 */
[----:B------:R-:W-:Y:S01]  /*1a20*/  ISETP.NE.AND P0, PT, R16, RZ, PT ;  /* 0x000000ff1000720c */ /* 0x000fe20003f05270 */
[----:B0-----:R-:W-:-:S02]  /*1a30*/  FMUL.FTZ R110, R111, R136 ;  /* 0x000000886f6e7220 */ /* 0x001fc40000410000 */
[----:B--2---:R-:W-:Y:S01]  /*1a40*/  FMUL.FTZ R111, R111, R112 ;  /* 0x000000706f6f7220 */ /* 0x004fe20000410000 */
[----:B------:R-:W-:-:S13]  /*1a50*/  ISETP.LT.OR P2, PT, R4, 0x2, P0 ;  /* 0x000000020400780c */ /* 0x000fda0000741670 */
[----:B------:R-:W-:Y:S01]  /*1a60*/  @!P2 IADD3 R138, R4, -0x2, RZ ;  /* 0xfffffffe048aa810 */ /* 0x000fe20007ffe0ff */
[-C--:B----4-:R-:W-:Y:S02]  /*1a70*/  FMUL.FTZ R143, R67, R69.reuse ;  /* 0x00000045438f7220 */ /* 0x090fe40000410000 */
[----:B------:R-:W-:Y:S02]  /*1a80*/  FMUL.FTZ R147, R68, R69 ;  /* 0x0000004544937220 */ /* 0x000fe40000410000 */
[C---:B------:R-:W-:Y:S02]  /*1a90*/  FMUL.FTZ R143, R48.reuse, R143 ;  /* 0x0000008f308f7220 */ /* 0x040fe40000410000 */
[----:B------:R-:W-:Y:S01]  /*1aa0*/  FMUL.FTZ R147, R48, R147 ;  /* 0x0000009330937220 */ /* 0x000fe20000410000 */
[----:B------:R-:W-:Y:S01]  /*1ab0*/  BSSY B0, `(.L_x_13567) ;  /* 0x0000064000007945 */ /* 0x000fe20003800000 */
[----:B---3--:R-:W-:Y:S04]  /*1ac0*/  STS [R53.X4+0x420], R52 ;  /* 0x0004203435007388 */ /* 0x008fe80000004800 */
[----:B------:R-:W-:Y:S04]  /*1ad0*/  STS [R64.X4+0x4a0], R129 ;  /* 0x0004a08140007388 */ /* 0x000fe80000004800 */
[----:B------:R-:W-:Y:S04]  /*1ae0*/  STS [R113.X4+0x520], R66 ;  /* 0x0005204271007388 */ /* 0x000fe80000004800 */
[----:B------:R0:W-:Y:S04]  /*1af0*/  STS [R126.X4+0x5a0], R131 ;  /* 0x0005a0837e007388 */ /* 0x0001e80000004800 */
[----:B------:R2:W-:Y:S04]  /*1b00*/  STS [R115.X4+0x620], R130 ;  /* 0x0006208273007388 */ /* 0x0005e80000004800 */
[----:B------:R-:W-:Y:S01]  /*1b10*/  STS [R128.X4+0x6a0], R133 ;  /* 0x0006a08580007388 */ /* 0x000fe20000004800 */
[----:B0-----:R-:W-:-:S03]  /*1b20*/  SHF.L.U32 R126, R54, 0x3, RZ ;  /* 0x00000003367e7819 */ /* 0x001fc600000006ff */
[----:B------:R-:W-:Y:S04]  /*1b30*/  STS [R125.X4+0x720], R132 ;  /* 0x000720847d007388 */ /* 0x000fe80000004800 */
[----:B------:R0:W-:Y:S01]  /*1b40*/  STS [R63.X4+0x7a0], R134 ;  /* 0x0007a0863f007388 */ /* 0x0001e20000004800 */
[----:B------:R-:W-:-:S06]  /*1b50*/  NOP ;  /* 0x0000000000007918 */ /* 0x000fcc0000000000 */
[----:B------:R-:W3:Y:S04]  /*1b60*/  LDS R129, [R127.X4+0x420] ;  /* 0x000420007f817984 */ /* 0x000ee80000004800 */
[----:B------:R-:W4:Y:S04]  /*1b70*/  LDS R131, [R127.X4+0x424] ;  /* 0x000424007f837984 */ /* 0x000f280000004800 */
[----:B------:R-:W1:Y:S04]  /*1b80*/  LDS R128, [R127.X4+0x428] ;  /* 0x000428007f807984 */ /* 0x000e680000004800 */
[----:B------:R-:W1:Y:S04]  /*1b90*/  LDS R134, [R127.X4+0x42c] ;  /* 0x00042c007f867984 */ /* 0x000e680000004800 */
[----:B------:R-:W1:Y:S04]  /*1ba0*/  LDS R125, [R127.X4+0x430] ;  /* 0x000430007f7d7984 */ /* 0x000e680000004800 */
[----:B------:R-:W1:Y:S04]  /*1bb0*/  LDS R55, [R127.X4+0x434] ;  /* 0x000434007f377984 */ /* 0x000e680000004800 */
[----:B------:R-:W1:Y:S04]  /*1bc0*/  LDS R141, [R127.X4+0x438] ;  /* 0x000438007f8d7984 */ /* 0x000e680000004800 */
[----:B------:R-:W1:Y:S04]  /*1bd0*/  LDS R139, [R127.X4+0x43c] ;  /* 0x00043c007f8b7984 */ /* 0x000e680000004800 */
[----:B------:R0:W-:Y:S01]  /*1be0*/  STS.64 [R126+0x14d0], R110 ;  /* 0x0014d06e7e007388 */ /* 0x0001e20000000a00 */
[----:B------:R-:W-:-:S04]  /*1bf0*/  FADD.FTZ R66, R45, R56 ;  /* 0x000000382d427221 */ /* 0x000fc80000010000 */
[----:B------:R-:W-:-:S04]  /*1c00*/  FMUL.FTZ R54, R81, R66 ;  /* 0x0000004251367220 */ /* 0x000fc80000410000 */
[----:B--2---:R-:W-:Y:S02]  /*1c10*/  FMUL.RZ R130, R54, 0.15915493667125701904 ;  /* 0x3e22f98336827820 */ /* 0x004fe4000040c000 */
[----:B------:R-:W-:Y:S02]  /*1c20*/  FMUL.FTZ R54, R66, R114 ;  /* 0x0000007242367220 */ /* 0x000fe40000410000 */
[----:B------:R-:W-:Y:S01]  /*1c30*/  @!P2 IMAD R53, R138, c[0x0][0x16c], R117 ;  /* 0x00005b008a35aa24 */ /* 0x000fe200078e0275 */
[----:B------:R-:W-:Y:S01]  /*1c40*/  CS2R R112, SRZ ;  /* 0x0000000000707805 */ /* 0x000fe2000001ff00 */
[----:B0-----:R-:W-:Y:S01]  /*1c50*/  FADD.FTZ R63, R46, R56 ;  /* 0x000000382e3f7221 */ /* 0x001fe20000010000 */
[----:B------:R-:W-:Y:S01]  /*1c60*/  MUFU.SIN R115, R130 ;  /* 0x0000008200737308 */ /* 0x000fe20000000400 */
[----:B------:R-:W-:Y:S01]  /*1c70*/  @!P2 IMAD.WIDE R52, R53, 0x10, R78 ;  /* 0x000000103534a825 */ /* 0x000fe200078e024e */
[----:B------:R-:W-:Y:S03]  /*1c80*/  BAR.SYNC.DEFER_BLOCKING 0x0 ;  /* 0x0000000000007b1d */ /* 0x000fe60000010000 */
[----:B------:R-:W-:-:S03]  /*1c90*/  FMUL.FTZ R64, R81, R63 ;  /* 0x0000003f51407220 */ /* 0x000fc60000410000 */
[----:B------:R-:W0:Y:S01]  /*1ca0*/  MUFU.EX2 R54, R54 ;  /* 0x0000003600367308 */ /* 0x000e220000000800 */
[----:B------:R-:W-:Y:S02]  /*1cb0*/  FMUL.RZ R132, R64, 0.15915493667125701904 ;  /* 0x3e22f98340847820 */ /* 0x000fe4000040c000 */
[----:B------:R-:W-:-:S05]  /*1cc0*/  FADD.FTZ R64, R47, R56 ;  /* 0x000000382f407221 */ /* 0x000fca0000010000 */
[----:B------:R-:W2:Y:S01]  /*1cd0*/  MUFU.COS R133, R130 ;  /* 0x0000008200857308 */ /* 0x000ea20000000000 */
[----:B------:R-:W-:Y:S01]  /*1ce0*/  FMUL.FTZ R126, R81, R64 ;  /* 0x00000040517e7220 */ /* 0x000fe20000410000 */
[----:B------:R0:W5:Y:S06]  /*1cf0*/  @!P2 LDG.E.64 R112, [R52.64+0x8] ;  /* 0x000008083470a981 */ /* 0x00016c000c1e1b00 */
[----:B------:R-:W-:Y:S01]  /*1d00*/  MUFU.SIN R127, R132 ;  /* 0x00000084007f7308 */ /* 0x000fe20000000400 */
[----:B0-----:R-:W-:-:S07]  /*1d10*/  FMUL.FTZ R52, R63, R114 ;  /* 0x000000723f347220 */ /* 0x001fce0000410000 */
[----:B------:R0:W-:Y:S01]  /*1d20*/  MUFU.COS R53, R132 ;  /* 0x0000008400357308 */ /* 0x0001e20000000000 */
[----:B------:R-:W-:Y:S02]  /*1d30*/  FMUL.FTZ R114, R64, R114 ;  /* 0x0000007240727220 */ /* 0x000fe40000410000 */
[----:B------:R-:W-:-:S05]  /*1d40*/  FMUL.RZ R136, R126, 0.15915493667125701904 ;  /* 0x3e22f9837e887820 */ /* 0x000fca000040c000 */
[----:B------:R-:W1:Y:S01]  /*1d50*/  MUFU.EX2 R52, R52 ;  /* 0x0000003400347308 */ /* 0x000e620000000800 */
[C---:B0-----:R-:W-:Y:S02]  /*1d60*/  FMUL.FTZ R132, R54.reuse, R115 ;  /* 0x0000007336847220 */ /* 0x041fe40000410000 */
[----:B--2---:R-:W-:Y:S02]  /*1d70*/  FMUL.FTZ R130, R54, R133 ;  /* 0x0000008536827220 */ /* 0x004fe40000410000 */
[C---:B------:R-:W-:Y:S02]  /*1d80*/  FMUL.FTZ R54, R132.reuse, R143 ;  /* 0x0000008f84367220 */ /* 0x040fe40000410000 */
[-C--:B------:R-:W-:Y:S01]  /*1d90*/  FMUL.FTZ R126, R132, R147.reuse ;  /* 0x00000093847e7220 */ /* 0x080fe20000410000 */
[----:B------:R-:W-:Y:S01]  /*1da0*/  MUFU.EX2 R114, R114 ;  /* 0x0000007200727308 */ /* 0x000fe20000000800 */
[----:B------:R-:W-:Y:S02]  /*1db0*/  FMUL.FTZ R148, R65, R66 ;  /* 0x0000004241947220 */ /* 0x000fe40000410000 */
[----:B------:R-:W-:-:S05]  /*1dc0*/  FFMA.FTZ R54, R130, R147, -R54 ;  /* 0x0000009382367223 */ /* 0x000fca0000010836 */
[----:B------:R-:W0:Y:S01]  /*1dd0*/  MUFU.COS R135, R136 ;  /* 0x0000008800877308 */ /* 0x000e220000000000 */
[----:B------:R-:W-:Y:S02]  /*1de0*/  FMUL.FTZ R150, R123, R66 ;  /* 0x000000427b967220 */ /* 0x000fe40000410000 */
[----:B------:R-:W-:-:S05]  /*1df0*/  FFMA.FTZ R126, R130, R143, R126 ;  /* 0x0000008f827e7223 */ /* 0x000fca000001007e */
[----:B------:R-:W2:Y:S01]  /*1e00*/  MUFU.SIN R115, R136 ;  /* 0x0000008800737308 */ /* 0x000ea20000000400 */
[C---:B-1----:R-:W-:Y:S02]  /*1e10*/  FMUL.FTZ R127, R52.reuse, R127 ;  /* 0x0000007f347f7220 */ /* 0x042fe40000410000 */
[C---:B------:R-:W-:Y:S02]  /*1e20*/  FFMA.FTZ R54, R49.reuse, R148, R54 ;  /* 0x0000009431367223 */ /* 0x040fe40000010036 */
[----:B------:R-:W-:Y:S02]  /*1e30*/  FFMA.FTZ R126, R49, R150, R126 ;  /* 0x00000096317e7223 */ /* 0x000fe4000001007e */
[----:B------:R-:W-:Y:S02]  /*1e40*/  FMUL.FTZ R133, R52, R53 ;  /* 0x0000003534857220 */ /* 0x000fe40000410000 */
[C---:B------:R-:W-:Y:S02]  /*1e50*/  FMUL.FTZ R53, R127.reuse, R54 ;  /* 0x000000367f357220 */ /* 0x040fe40000410000 */
[----:B------:R-:W-:-:S02]  /*1e60*/  FMUL.FTZ R52, R127, R126 ;  /* 0x0000007e7f347220 */ /* 0x000fc40000410000 */
[C---:B0-----:R-:W-:Y:S02]  /*1e70*/  FMUL.FTZ R142, R114.reuse, R135 ;  /* 0x00000087728e7220 */ /* 0x041fe40000410000 */
[C---:B------:R-:W-:Y:S02]  /*1e80*/  FFMA.FTZ R126, R133.reuse, R126, R53 ;  /* 0x0000007e857e7223 */ /* 0x040fe40000010035 */
[----:B--2---:R-:W-:Y:S02]  /*1e90*/  FMUL.FTZ R140, R114, R115 ;  /* 0x00000073728c7220 */ /* 0x004fe40000410000 */
[----:B------:R-:W-:Y:S02]  /*1ea0*/  FFMA.FTZ R114, R133, R54, -R52 ;  /* 0x0000003685727223 */ /* 0x000fe40000010834 */
[-C--:B------:R-:W-:Y:S02]  /*1eb0*/  FMUL.FTZ R53, R111, R132.reuse ;  /* 0x000000846f357220 */ /* 0x080fe40000410000 */
[----:B------:R-:W-:-:S02]  /*1ec0*/  FMUL.FTZ R54, R110, R132 ;  /* 0x000000846e367220 */ /* 0x000fc40000410000 */
[----:B------:R-:W-:Y:S02]  /*1ed0*/  FMUL.FTZ R149, R122, R63 ;  /* 0x0000003f7a957220 */ /* 0x000fe40000410000 */
[-C--:B------:R-:W-:Y:S02]  /*1ee0*/  FFMA.FTZ R52, R110, R130.reuse, -R53 ;  /* 0x000000826e347223 */ /* 0x080fe40000010835 */
[----:B------:R-:W-:Y:S02]  /*1ef0*/  FFMA.FTZ R54, R111, R130, R54 ;  /* 0x000000826f367223 */ /* 0x000fe40000010036 */
[----:B------:R-:W-:Y:S01]  /*1f00*/  FFMA.FTZ R135, R50, R149, R114 ;  /* 0x0000009532877223 */ /* 0x000fe20000010072 */
[----:B------:R-:W-:Y:S01]  /*1f10*/  ISETP.NE.AND P2, PT, R31, 0x1f, PT ;  /* 0x0000001f1f00780c */ /* 0x000fe20003f45270 */
        /* <DEDUP_REMOVED lines=8> */
[----:B------:R0:W1:Y:S01]  /*1fa0*/  @P2 LDS.64 R114, [R31.X8+0x24d8] ;  /* 0x0024d8001f722984 */ /* 0x0000620000008a00 */
[----:B------:R-:W-:-:S04]  /*1fb0*/  FMUL.FTZ R137, R120, R63 ;  /* 0x0000003f78897220 */ /* 0x000fc80000410000 */
[----:B------:R-:W-:Y:S02]  /*1fc0*/  FFMA.FTZ R145, R50, R137, R126 ;  /* 0x0000008932917223 */ /* 0x000fe4000001007e */
[C---:B------:R-:W-:Y:S02]  /*1fd0*/  FMUL.FTZ R136, R140.reuse, R135 ;  /* 0x000000878c887220 */ /* 0x040fe40000410000 */
[-C--:B------:R-:W-:Y:S02]  /*1fe0*/  FMUL.FTZ R126, R140, R145.reuse ;  /* 0x000000918c7e7220 */ /* 0x080fe40000410000 */
[C---:B------:R-:W-:Y:S02]  /*1ff0*/  FFMA.FTZ R146, R142.reuse, R145, R136 ;  /* 0x000000918e927223 */ /* 0x040fe40000010088 */
[----:B------:R-:W-:Y:S02]  /*2000*/  FFMA.FTZ R126, R142, R135, -R126 ;  /* 0x000000878e7e7223 */ /* 0x000fe4000001087e */
[----:B------:R-:W-:-:S02]  /*2010*/  FMUL.FTZ R138, R121, R64 ;  /* 0x00000040798a7220 */ /* 0x000fc40000410000 */
[----:B------:R-:W-:Y:S02]  /*2020*/  FMUL.FTZ R136, R119, R64 ;  /* 0x0000004077887220 */ /* 0x000fe40000410000 */
[C---:B------:R-:W-:Y:S02]  /*2030*/  FFMA.FTZ R145, R51.reuse, R138, R126 ;  /* 0x0000008a33917223 */ /* 0x040fe4000001007e */
[----:B------:R-:W-:Y:S01]  /*2040*/  FFMA.FTZ R146, R51, R136, R146 ;  /* 0x0000008833927223 */ /* 0x000fe20000010092 */
[----:B------:R-:W-:Y:S05]  /*2050*/  @P2 BRA `(.L_x_13568) ;  /* 0x0000009000002947 */ /* 0x000fea0003800000 */
[----:B0--34-:R-:W-:Y:S02]  /*2060*/  ISETP.NE.AND P3, PT, R4, c[0x0][0x174], PT ;  /* 0x00005d0004007a0c */ /* 0x019fe40003f65270 */
        /* <DEDUP_REMOVED lines=8> */
.L_x_13568:
[----:B0--34-:R-:W-:Y:S05]  /*20f0*/  BSYNC B0 ;  /* 0x0000000000007941 */ /* 0x019fea0003800000 */
.L_x_13567:
[----:B------:R-:W0:Y:S01]  /*2100*/  SHFL.UP PT, R135, R146, 0x1, RZ ;  /* 0x0420000092877989 */ /* 0x000e2200000e00ff */
[----:B------:R-:W-:Y:S01]  /*2110*/  ISETP.GE.AND P3, PT, R19, 0x1, PT ;  /* 0x000000011300780c */ /* 0x000fe20003f66270 */
[----:B------:R-:W-:Y:S01]  /*2120*/  FMUL.FTZ R139, R118, R139 ;  /* 0x0000008b768b7220 */ /* 0x000fe20000410000 */
[----:B------:R-:W-:Y:S01]  /*2130*/  ISETP.GE.OR P0, PT, R4, c[0x0][0x174], P0 ;  /* 0x00005d0004007a0c */ /* 0x000fe20000706670 */
[----:B------:R-:W2:Y:S01]  /*2140*/  SHFL.UP PT, R126, R145, 0x1, RZ ;  /* 0x04200000917e7989 */ /* 0x000ea200000e00ff */
[----:B------:R-:W-:Y:S01]  /*2150*/  FMUL.FTZ R141, R118, R141 ;  /* 0x0000008d768d7220 */ /* 0x000fe20000410000 */
[----:B------:R-:W-:Y:S01]  /*2160*/  BSSY B0, `(.L_x_13569) ;  /* 0x0000091000007945 */ /* 0x000fe20003800000 */
[----:B------:R-:W-:Y:S01]  /*2170*/  FMUL.FTZ R125, R62, R125 ;  /* 0x0000007d3e7d7220 */ /* 0x000fe20000410000 */
[----:B------:R-:W3:Y:S01]  /*2180*/  SHFL.UP PT, R52, R144, 0x1, RZ ;  /* 0x0420000090347989 */ /* 0x000ee200000e00ff */
[C---:B------:R-:W-:Y:S01]  /*2190*/  FMUL.FTZ R134, R61.reuse, R134 ;  /* 0x000000863d867220 */ /* 0x040fe20000410000 */
[----:B------:R-:W-:Y:S01]  /*21a0*/  ISETP.GT.U32.AND P4, PT, R16, 0x1b, PT ;  /* 0x0000001b1000780c */ /* 0x000fe20003f84070 */
[----:B------:R-:W-:Y:S01]  /*21b0*/  FMUL.FTZ R128, R61, R128 ;  /* 0x000000803d807220 */ /* 0x000fe20000410000 */
[----:B------:R-:W4:Y:S01]  /*21c0*/  SHFL.UP PT, R54, R53, 0x1, RZ ;  /* 0x0420000035367989 */ /* 0x000f2200000e00ff */
[----:B------:R-:W-:Y:S01]  /*21d0*/  FMUL.FTZ R129, R60, R129 ;  /* 0x000000813c817220 */ /* 0x000fe20000410000 */
[----:B------:R-:W-:Y:S01]  /*21e0*/  ISETP.GT.U32.AND P5, PT, R16, 0x17, PT ;  /* 0x000000171000780c */ /* 0x000fe20003fa4070 */
[----:B------:R-:W-:Y:S01]  /*21f0*/  FMUL.FTZ R131, R60, R131 ;  /* 0x000000833c837220 */ /* 0x000fe20000410000 */
[----:B-----5:R-:W-:Y:S01]  /*2200*/  SHFL.IDX PT, R112, R112, RZ, 0x1f ;  /* 0x00001fff70707589 */ /* 0x020fe200000e0000 */
[----:B------:R-:W-:-:S03]  /*2210*/  ISETP.GT.U32.AND P6, PT, R16, 0xf, PT ;  /* 0x0000000f1000780c */ /* 0x000fc60003fc4070 */
[----:B------:R-:W-:Y:S01]  /*2220*/  SHFL.IDX PT, R113, R113, RZ, 0x1f ;  /* 0x00001fff71717589 */ /* 0x000fe200000e0000 */
[CC--:B0-----:R-:W-:Y:S02]  /*2230*/  FMUL.FTZ R153, R53.reuse, R135.reuse ;  /* 0x0000008735997220 */ /* 0x0c1fe40000410000 */
[CC--:B--2---:R-:W-:Y:S02]  /*2240*/  FMUL.FTZ R152, R53.reuse, R126.reuse ;  /* 0x0000007e35987220 */ /* 0x0c4fe40000410000 */
[C---:B------:R-:W-:Y:S02]  /*2250*/  FFMA.FTZ R126, R144.reuse, R126, -R153 ;  /* 0x0000007e907e7223 */ /* 0x040fe40000010899 */
        /* <DEDUP_REMOVED lines=35> */
[----:B------:R-:W-:Y:S01]  /*2490*/  FFMA.FTZ R155, R144, R126, R155 ;  /* 0x0000007e909b7223 */ /* 0x000fe2000001009b */
[----:B------:R-:W-:Y:S01]  /*24a0*/  FSEL R153, R135, R152, !P3 ;  /* 0x0000009887997208 */ /* 0x000fe20005800000 */
[----:B------:R-:W-:-:S02]  /*24b0*/  @P3 FADD.FTZ R145, R145, R54 ;  /* 0x0000003691913221 */ /* 0x000fc40000010000 */
[----:B------:R-:W-:Y:S02]  /*24c0*/  @P3 FFMA.FTZ R144, R144, R52, -R53 ;  /* 0x0000003490903223 */ /* 0x000fe40000010835 */
[----:B------:R-:W-:Y:S01]  /*24d0*/  @P3 FADD.FTZ R146, R146, R155 ;  /* 0x0000009b92923221 */ /* 0x000fe20000010000 */
[----:B------:R-:W0:Y:S01]  /*24e0*/  SHFL.UP PT, R54, R145, 0x8, RZ ;  /* 0x0500000091367989 */ /* 0x000e2200000e00ff */
[-C--:B------:R-:W-:Y:S01]  /*24f0*/  FMUL.FTZ R152, R142, R139.reuse ;  /* 0x0000008b8e987220 */ /* 0x080fe20000410000 */
[----:B------:R-:W-:Y:S01]  /*2500*/  ISETP.GE.AND P3, PT, R19, 0x8, PT ;  /* 0x000000081300780c */ /* 0x000fe20003f66270 */
[----:B------:R-:W-:Y:S01]  /*2510*/  FMUL.FTZ R53, R140, R139 ;  /* 0x0000008b8c357220 */ /* 0x000fe20000410000 */
[----:B------:R-:W2:Y:S01]  /*2520*/  SHFL.UP PT, R52, R144, 0x8, RZ ;  /* 0x0500000090347989 */ /* 0x000ea200000e00ff */
[----:B------:R-:W-:Y:S02]  /*2530*/  FMUL.FTZ R126, R62, R55 ;  /* 0x000000373e7e7220 */ /* 0x000fe40000410000 */
[-C--:B------:R-:W-:Y:S01]  /*2540*/  FFMA.FTZ R55, -R140, R141.reuse, -R152 ;  /* 0x0000008d8c377223 */ /* 0x080fe20000010998 */
[----:B------:R-:W3:Y:S01]  /*2550*/  SHFL.UP PT, R151, R146, 0x8, RZ ;  /* 0x0500000092977989 */ /* 0x000ee200000e00ff */
[----:B------:R-:W-:-:S02]  /*2560*/  FFMA.FTZ R152, R142, R141, -R53 ;  /* 0x0000008d8e987223 */ /* 0x000fc40000010835 */
[----:B------:R-:W-:Y:S01]  /*2570*/  FADD.FTZ R154, -R126, R55 ;  /* 0x000000377e9a7221 */ /* 0x000fe20000010100 */
[----:B------:R-:W4:Y:S01]  /*2580*/  SHFL.UP PT, R135, R153, 0x8, RZ ;  /* 0x0500000099877989 */ /* 0x000f2200000e00ff */
[----:B------:R-:W-:Y:S02]  /*2590*/  FADD.FTZ R152, R125, R152 ;  /* 0x000000987d987221 */ /* 0x000fe40000010000 */
[C---:B------:R-:W-:Y:S02]  /*25a0*/  FMUL.FTZ R55, R127.reuse, -R154 ;  /* 0x8000009a7f377220 */ /* 0x040fe40000410000 */
[-C--:B------:R-:W-:Y:S02]  /*25b0*/  FMUL.FTZ R53, R127, -R152.reuse ;  /* 0x800000987f357220 */ /* 0x080fe40000410000 */
[C---:B------:R-:W-:Y:S02]  /*25c0*/  FFMA.FTZ R55, R133.reuse, R152, -R55 ;  /* 0x0000009885377223 */ /* 0x040fe40000010837 */
[----:B------:R-:W-:-:S02]  /*25d0*/  FFMA.FTZ R53, R133, R154, R53 ;  /* 0x0000009a85357223 */ /* 0x000fc40000010035 */
[C---:B0-----:R-:W-:Y:S02]  /*25e0*/  FMUL.FTZ R154, R153.reuse, R54 ;  /* 0x00000036999a7220 */ /* 0x041fe40000410000 */
[----:B------:R-:W-:Y:S01]  /*25f0*/  FADD.FTZ R163, -R134, R53 ;  /* 0x0000003586a37221 */ /* 0x000fe20000010100 */
[----:B------:R-:W-:Y:S01]  /*2600*/  MOV R53, RZ ;  /* 0x000000ff00357202 */ /* 0x000fe20000000f00 */
[C---:B--2---:R-:W-:Y:S02]  /*2610*/  FMUL.FTZ R152, R153.reuse, R52 ;  /* 0x0000003499987220 */ /* 0x044fe40000410000 */
[CC--:B---3--:R-:W-:Y:S02]  /*2620*/  FMUL.FTZ R157, R153.reuse, R151.reuse ;  /* 0x00000097999d7220 */ /* 0x0c8fe40000410000 */
[----:B------:R-:W-:Y:S02]  /*2630*/  FFMA.FTZ R151, R144, R151, R154 ;  /* 0x0000009790977223 */ /* 0x000fe4000001009a */
[----:B----4-:R-:W-:-:S02]  /*2640*/  FMUL.FTZ R155, R153, R135 ;  /* 0x00000087999b7220 */ /* 0x010fc40000410000 */
[C---:B------:R-:W-:Y:S02]  /*2650*/  FFMA.FTZ R152, R144.reuse, R135, R152 ;  /* 0x0000008790987223 */ /* 0x040fe40000010098 */
[C---:B------:R-:W-:Y:S02]  /*2660*/  FFMA.FTZ R54, R144.reuse, R54, -R157 ;  /* 0x0000003690367223 */ /* 0x040fe4000001089d */
[----:B------:R-:W-:Y:S01]  /*2670*/  @P3 FFMA.FTZ R144, R144, R52, -R155 ;  /* 0x0000003490903223 */ /* 0x000fe2000001089b */
[----:B------:R-:W-:Y:S01]  /*2680*/  FSEL R153, R153, R152, !P3 ;  /* 0x0000009899997208 */ /* 0x000fe20005800000 */
[----:B------:R-:W-:Y:S02]  /*2690*/  @P3 FADD.FTZ R146, R146, R151 ;  /* 0x0000009792923221 */ /* 0x000fe40000010000 */
[----:B------:R-:W-:Y:S01]  /*26a0*/  @P3 FADD.FTZ R145, R145, R54 ;  /* 0x0000003691913221 */ /* 0x000fe20000010000 */
[----:B------:R-:W0:Y:S01]  /*26b0*/  SHFL.UP PT, R155, R144, 0x10, RZ ;  /* 0x06000000909b7989 */ /* 0x000e2200000e00ff */
[C---:B-1----:R-:W-:Y:S01]  /*26c0*/  FMUL.FTZ R52, R140.reuse, -R114 ;  /* 0x800000728c347220 */ /* 0x042fe20000410000 */
[----:B------:R-:W-:Y:S01]  /*26d0*/  ISETP.GE.AND P3, PT, R19, 0x10, PT ;  /* 0x000000101300780c */ /* 0x000fe20003f66270 */
[-C--:B------:R-:W-:Y:S01]  /*26e0*/  FMUL.FTZ R135, R140, R115.reuse ;  /* 0x000000738c877220 */ /* 0x080fe20000410000 */
[----:B------:R-:W1:Y:S01]  /*26f0*/  SHFL.UP PT, R156, R145, 0x10, RZ ;  /* 0x06000000919c7989 */ /* 0x000e6200000e00ff */
[----:B------:R-:W-:-:S02]  /*2700*/  FFMA.FTZ R54, R142, -R115, R52 ;  /* 0x800000738e367223 */ /* 0x000fc40000010034 */
[----:B------:R-:W-:Y:S01]  /*2710*/  FFMA.FTZ R52, R142, R114, -R135 ;  /* 0x000000728e347223 */ /* 0x000fe20000010887 */
[----:B------:R-:W2:Y:S01]  /*2720*/  SHFL.UP PT, R151, R146, 0x10, RZ ;  /* 0x0600000092977989 */ /* 0x000ea200000e00ff */
[C---:B------:R-:W-:Y:S02]  /*2730*/  FMUL.FTZ R161, R127.reuse, -R54 ;  /* 0x800000367fa17220 */ /* 0x040fe40000410000 */
[-C--:B------:R-:W-:Y:S01]  /*2740*/  FMUL.FTZ R159, R127, -R52.reuse ;  /* 0x800000347f9f7220 */ /* 0x080fe20000410000 */
[----:B------:R-:W3:Y:S01]  /*2750*/  SHFL.UP PT, R157, R153, 0x10, RZ ;  /* 0x06000000999d7989 */ /* 0x000ee200000e00ff */
[----:B------:R-:W-:Y:S01]  /*2760*/  FFMA.FTZ R161, R133, R52, -R161 ;  /* 0x0000003485a17223 */ /* 0x000fe200000108a1 */
[----:B------:R-:W-:Y:S01]  /*2770*/  HFMA2.MMA R52, -RZ, RZ, 1.875, 0 ;  /* 0x3f800000ff347435 */ /* 0x000fe200000001ff */
[----:B------:R-:W-:Y:S02]  /*2780*/  FADD.FTZ R135, R128, R55 ;  /* 0x0000003780877221 */ /* 0x000fe40000010000 */
[----:B------:R-:W-:-:S02]  /*2790*/  FMUL.FTZ R154, R132, -R163 ;  /* 0x800000a3849a7220 */ /* 0x000fc40000410000 */
[----:B------:R-:W-:Y:S02]  /*27a0*/  FFMA.FTZ R159, R133, R54, R159 ;  /* 0x00000036859f7223 */ /* 0x000fe4000001009f */
[----:B------:R-:W-:Y:S01]  /*27b0*/  CS2R R54, SRZ ;  /* 0x0000000000367805 */ /* 0x000fe2000001ff00 */
[-C--:B------:R-:W-:Y:S02]  /*27c0*/  FFMA.FTZ R154, R130, R135.reuse, -R154 ;  /* 0x00000087829a7223 */ /* 0x080fe4000001089a */
[C---:B------:R-:W-:Y:S02]  /*27d0*/  FMUL.FTZ R152, R132.reuse, -R135 ;  /* 0x8000008784987220 */ /* 0x040fe40000410000 */
[----:B------:R-:W-:Y:S01]  /*27e0*/  FMUL.FTZ R135, R132, -R159 ;  /* 0x8000009f84877220 */ /* 0x000fe20000410000 */
[----:B------:R4:W4:Y:S01]  /*27f0*/  @!P0 LDS.128 R52, [R117.X16+0x25d0] ;  /* 0x0025d00075348984 */ /* 0x000922000000cc00 */
[----:B0-----:R-:W-:Y:S01]  /*2800*/  FMUL.FTZ R158, R153, R155 ;  /* 0x0000009b999e7220 */ /* 0x001fe20000410000 */
[----:B------:R-:W-:Y:S01]  /*2810*/  ISETP.NE.AND P0, PT, R16, 0x1f, PT ;  /* 0x0000001f1000780c */ /* 0x000fe20003f05270 */
[----:B------:R-:W-:-:S02]  /*2820*/  FFMA.FTZ R135, R130, R161, -R135 ;  /* 0x000000a182877223 */ /* 0x000fc40000010887 */
[----:B------:R-:W-:Y:S02]  /*2830*/  FMUL.FTZ R160, R132, -R161 ;  /* 0x800000a184a07220 */ /* 0x000fe40000410000 */
[C---:B-1----:R-:W-:Y:S02]  /*2840*/  FMUL.FTZ R162, R153.reuse, R156 ;  /* 0x0000009c99a27220 */ /* 0x042fe40000410000 */
[C---:B--2---:R-:W-:Y:S02]  /*2850*/  FMUL.FTZ R161, R153.reuse, R151 ;  /* 0x0000009799a17220 */ /* 0x044fe40000410000 */
[-C--:B---3--:R-:W-:Y:S02]  /*2860*/  FFMA.FTZ R158, R144, R157.reuse, R158 ;  /* 0x0000009d909e7223 */ /* 0x088fe4000001009e */
[----:B------:R-:W-:Y:S02]  /*2870*/  FMUL.FTZ R157, R153, R157 ;  /* 0x0000009d999d7220 */ /* 0x000fe40000410000 */
[----:B------:R-:W-:-:S02]  /*2880*/  FFMA.FTZ R152, R130, R163, R152 ;  /* 0x000000a382987223 */ /* 0x000fc40000010098 */
[C---:B------:R-:W-:Y:S02]  /*2890*/  FFMA.FTZ R163, R144.reuse, R151, R162 ;  /* 0x0000009790a37223 */ /* 0x040fe400000100a2 */
[C---:B------:R-:W-:Y:S02]  /*28a0*/  FFMA.FTZ R156, R144.reuse, R156, -R161 ;  /* 0x0000009c909c7223 */ /* 0x040fe400000108a1 */
[----:B------:R-:W-:Y:S01]  /*28b0*/  @P3 FFMA.FTZ R144, R144, R155, -R157 ;  /* 0x0000009b90903223 */ /* 0x000fe2000001089d */
[----:B------:R-:W-:Y:S01]  /*28c0*/  FSEL R157, R153, R158, !P3 ;  /* 0x0000009e999d7208 */ /* 0x000fe20005800000 */
[----:B------:R-:W-:Y:S01]  /*28d0*/  FFMA.FTZ R151, R130, R159, R160 ;  /* 0x0000009f82977223 */ /* 0x000fe200000100a0 */
[----:B------:R0:W1:Y:S01]  /*28e0*/  SHFL.DOWN PT, R158, R135, 0x1, 0x1f ;  /* 0x08201f00879e7f89 */ /* 0x00006200000e0000 */
[----:B------:R-:W-:Y:S02]  /*28f0*/  @P3 FADD.FTZ R146, R146, R163 ;  /* 0x000000a392923221 */ /* 0x000fe40000010000 */
[----:B------:R-:W-:Y:S01]  /*2900*/  @P3 FADD.FTZ R145, R145, R156 ;  /* 0x0000009c91913221 */ /* 0x000fe20000010000 */
[----:B------:R-:W2:Y:S01]  /*2910*/  SHFL.UP PT, R144, R144, 0x1, RZ ;  /* 0x0420000090907989 */ /* 0x000ea200000e00ff */
[----:B------:R-:W-:Y:S01]  /*2920*/  FADD.FTZ R153, R129, R154 ;  /* 0x0000009a81997221 */ /* 0x000fe20000010000 */
[----:B------:R-:W-:Y:S01]  /*2930*/  ISETP.GT.U32.AND P3, PT, R16, 0x1d, PT ;  /* 0x0000001d1000780c */ /* 0x000fe20003f64070 */
[----:B------:R-:W-:Y:S01]  /*2940*/  FADD.FTZ R152, -R131, R152 ;  /* 0x0000009883987221 */ /* 0x000fe20000010100 */
[----:B------:R0:W3:Y:S04]  /*2950*/  SHFL.DOWN PT, R156, R151, 0x1, 0x1f ;  /* 0x08201f00979c7f89 */ /* 0x0000e800000e0000 */
[----:B------:R0:W0:Y:S04]  /*2960*/  SHFL.DOWN PT, R162, R153, 0x1, 0x1f ;  /* 0x08201f0099a27f89 */ /* 0x00002800000e0000 */
[----:B------:R0:W0:Y:S04]  /*2970*/  SHFL.DOWN PT, R160, R152, 0x1, 0x1f ;  /* 0x08201f0098a07f89 */ /* 0x00002800000e0000 */
[----:B------:R-:W0:Y:S04]  /*2980*/  SHFL.UP PT, R157, R157, 0x1, RZ ;  /* 0x042000009d9d7989 */ /* 0x000e2800000e00ff */
[----:B------:R0:W0:Y:S04]  /*2990*/  SHFL.UP PT, R154, R145, 0x1, RZ ;  /* 0x04200000919a7989 */ /* 0x00002800000e00ff */
[----:B------:R0:W0:Y:S01]  /*29a0*/  SHFL.UP PT, R155, R146, 0x1, RZ ;  /* 0x04200000929b7989 */ /* 0x00002200000e00ff */
        /* <DEDUP_REMOVED lines=12> */
.L_x_13570:
[----:B-12-4-:R-:W-:Y:S05]  /*2a70*/  BSYNC B0 ;  /* 0x0000000000007941 */ /* 0x016fea0003800000 */
.L_x_13569:
        /* <DEDUP_REMOVED lines=8> */
[-C--:B----4-:R-:W-:Y:S02]  /*2b00*/  FMUL.FTZ R160, R151, R158.reuse ;  /* 0x0000009e97a07220 */ /* 0x090fe40000410000 */
        /* <DEDUP_REMOVED lines=8> */
.L_x_13572:
[----:B------:R-:W-:Y:S05]  /*2b90*/  BSYNC B0 ;  /* 0x0000000000007941 */ /* 0x000fea0003800000 */
.L_x_13571:
        /* <DEDUP_REMOVED lines=8> */
[-C--:B----4-:R-:W-:Y:S02]  /*2c20*/  FMUL.FTZ R160, R151, R158.reuse ;  /* 0x0000009e97a07220 */ /* 0x090fe40000410000 */
[----:B------:R-:W-:Y:S02]  /*2c30*/  FFMA.FTZ R158, R135, R158, -R156 ;  /* 0x0000009e879e7223 */ /* 0x000fe4000001089c */
[-C--:B0-----:R-:W-:Y:S02]  /*2c40*/  FMUL.FTZ R156, R151, R162.reuse ;  /* 0x000000a2979c7220 */ /* 0x081fe40000410000 */
[C---:B------:R-:W-:Y:S02]  /*2c50*/  FFMA.FTZ R146, R135.reuse, R162, -R146 ;  /* 0x000000a287927223 */ /* 0x040fe40000010892 */
[C---:B------:R-:W-:Y:S02]  /*2c60*/  FFMA.FTZ R145, R135.reuse, R145, R160 ;  /* 0x0000009187917223 */ /* 0x040fe400000100a0 */
[----:B-1----:R-:W-:Y:S01]  /*2c70*/  FFMA.FTZ R151, R135, R164, R156 ;  /* 0x000000a487977223 */ /* 0x002fe2000001009c */
[----:B------:R-:W-:Y:S01]  /*2c80*/  MOV R135, R146 ;  /* 0x0000009200877202 */ /* 0x000fe20000000f00 */
[----:B------:R-:W-:-:S02]  /*2c90*/  FADD.FTZ R153, R153, R158 ;  /* 0x0000009e99997221 */ /* 0x000fc40000010000 */
[----:B------:R-:W-:Y:S02]  /*2ca0*/  FADD.FTZ R152, R152, R145 ;  /* 0x0000009198987221 */ /* 0x000fe40000010000 */
.L_x_13574:
[----:B------:R-:W-:Y:S05]  /*2cb0*/  BSYNC B0 ;  /* 0x0000000000007941 */ /* 0x000fea0003800000 */
.L_x_13573:
        /* <DEDUP_REMOVED lines=17> */
.L_x_13576:
[----:B------:R-:W-:Y:S05]  /*2dd0*/  BSYNC B0 ;  /* 0x0000000000007941 */ /* 0x000fea0003800000 */
.L_x_13575:
        /* <DEDUP_REMOVED lines=17> */
.L_x_13578:
[----:B------:R-:W-:Y:S05]  /*2ef0*/  BSYNC B0 ;  /* 0x0000000000007941 */ /* 0x000fea0003800000 */
.L_x_13577:
[----:B------:R-:W-:Y:S01]  /*2f00*/  SHFL.DOWN PT, R159, R151, 0x1, 0x1f ;  /* 0x08201f00979f7f89 */ /* 0x000fe200000e0000 */
[-C--:B------:R-:W-:Y:S01]  /*2f10*/  FMUL.FTZ R161, R157, R113.reuse ;  /* 0x000000719da17220 */ /* 0x080fe20000410000 */
[----:B------:R-:W-:Y:S01]  /*2f20*/  ISETP.NE.AND P0, PT, R31, RZ, PT ;  /* 0x000000ff1f00720c */ /* 0x000fe20003f05270 */
[-C--:B------:R-:W-:Y:S01]  /*2f30*/  FMUL.FTZ R160, R157, R112.reuse ;  /* 0x000000709da07220 */ /* 0x080fe20000410000 */
[----:B------:R-:W5:Y:S01]  /*2f40*/  SHFL.IDX PT, R146, R54, RZ, 0x1f ;  /* 0x00001fff36927589 */ /* 0x000f6200000e0000 */
[C---:B------:R-:W-:Y:S01]  /*2f50*/  FFMA.FTZ R161, R144.reuse, R112, -R161 ;  /* 0x0000007090a17223 */ /* 0x040fe200000108a1 */
[----:B------:R-:W-:Y:S01]  /*2f60*/  BSSY B0, `(.L_x_13579) ;  /* 0x00000e5000007945 */ /* 0x000fe20003800000 */
[----:B------:R-:W-:Y:S01]  /*2f70*/  FFMA.FTZ R160, R144, R113, R160 ;  /* 0x0000007190a07223 */ /* 0x000fe200000100a0 */
[----:B---3--:R-:W3:Y:S01]  /*2f80*/  SHFL.IDX PT, R145, R55, RZ, 0x1f ;  /* 0x00001fff37917589 */ /* 0x008ee200000e0000 */
[----:B------:R-:W-:Y:S01]  /*2f90*/  @P1 FADD.FTZ R112, R154, R161 ;  /* 0x000000a19a701221 */ /* 0x000fe20000010000 */
[----:B------:R-:W-:Y:S01]  /*2fa0*/  LEA R154, R2, -R31, 0x1 ;  /* 0x8000001f029a7211 */ /* 0x000fe200078e08ff */
[----:B------:R-:W-:Y:S01]  /*2fb0*/  @P1 FADD.FTZ R113, R155, R160 ;  /* 0x000000a09b711221 */ /* 0x000fe20000010000 */
[----:B------:R-:W1:Y:S01]  /*2fc0*/  SHFL.DOWN PT, R156, R135, 0x1, 0x1f ;  /* 0x08201f00879c7f89 */ /* 0x000e6200000e0000 */
[----:B------:R-:W-:Y:S01]  /*2fd0*/  FMUL.FTZ R144, R111, R112 ;  /* 0x000000706f907220 */ /* 0x000fe20000410000 */
[----:B------:R-:W-:Y:S01]  /*2fe0*/  LEA.HI.SX32 R155, R15, R15, 0x1b ;  /* 0x0000000f0f9b7211 */ /* 0x000fe200078fdaff */
[-C--:B------:R-:W-:Y:S01]  /*2ff0*/  FMUL.FTZ R111, R111, R113.reuse ;  /* 0x000000716f6f7220 */ /* 0x080fe20000410000 */
[----:B------:R-:W4:Y:S01]  /*3000*/  SHFL.DOWN PT, R157, R152, 0x1, 0x1f ;  /* 0x08201f00989d7f89 */ /* 0x000f2200000e0000 */
[----:B------:R-:W-:-:S02]  /*3010*/  FFMA.FTZ R144, R110, R113, R144 ;  /* 0x000000716e907223 */ /* 0x000fc40000010090 */
[----:B------:R-:W-:Y:S01]  /*3020*/  FFMA.FTZ R110, R110, R112, -R111 ;  /* 0x000000706e6e7223 */ /* 0x000fe2000001086f */
[----:B----4-:R-:W4:Y:S01]  /*3030*/  SHFL.DOWN PT, R158, R153, 0x1, 0x1f ;  /* 0x08201f00999e7f89 */ /* 0x010f2200000e0000 */
[----:B------:R-:W-:Y:S02]  /*3040*/  FADD.FTZ R113, R143, R144 ;  /* 0x000000908f717221 */ /* 0x000fe40000010000 */
[----:B------:R-:W-:Y:S01]  /*3050*/  FADD.FTZ R147, R147, R110 ;  /* 0x0000006e93937221 */ /* 0x000fe20000010000 */
[----:B01----:R-:W0:Y:S01]  /*3060*/  SHFL.IDX PT, R151, R151, RZ, 0x1f ;  /* 0x00001fff97977589 */ /* 0x003e2200000e0000 */
[----:B------:R-:W-:Y:S02]  /*3070*/  FMUL.FTZ R110, R132, R113 ;  /* 0x00000071846e7220 */ /* 0x000fe40000410000 */
[----:B-----5:R-:W-:Y:S01]  /*3080*/  @P2 FMUL.FTZ R111, R159, R146 ;  /* 0x000000929f6f2220 */ /* 0x020fe20000410000 */
[----:B------:R-:W1:Y:S01]  /*3090*/  SHFL.IDX PT, R135, R135, RZ, 0x1f ;  /* 0x00001fff87877589 */ /* 0x000e6200000e0000 */
[----:B------:R-:W-:-:S02]  /*30a0*/  FFMA.FTZ R110, R130, R147, -R110 ;  /* 0x00000093826e7223 */ /* 0x000fc4000001086e */
[-C--:B---3--:R-:W-:Y:S01]  /*30b0*/  @P2 FMUL.FTZ R159, R159, R145.reuse ;  /* 0x000000919f9f2220 */ /* 0x088fe20000410000 */
[----:B------:R-:W3:Y:S01]  /*30c0*/  SHFL.IDX PT, R153, R153, RZ, 0x1f ;  /* 0x00001fff99997589 */ /* 0x000ee200000e0000 */
[----:B------:R-:W-:Y:S02]  /*30d0*/  FFMA.FTZ R148, R49, R148, R110 ;  /* 0x0000009431947223 */ /* 0x000fe4000001006e */
[C---:B------:R-:W-:Y:S01]  /*30e0*/  @P2 FFMA.FTZ R112, R156.reuse, R145, R111 ;  /* 0x000000919c702223 */ /* 0x040fe2000001006f */
[----:B------:R-:W5:Y:S01]  /*30f0*/  SHFL.IDX PT, R152, R152, RZ, 0x1f ;  /* 0x00001fff98987589 */ /* 0x000f6200000e0000 */
[----:B------:R-:W-:Y:S02]  /*3100*/  @P2 FFMA.FTZ R159, R156, R146, -R159 ;  /* 0x000000929c9f2223 */ /* 0x000fe4000001089f */
[----:B------:R-:W-:Y:S02]  /*3110*/  FMUL.FTZ R111, R132, R147 ;  /* 0x00000093846f7220 */ /* 0x000fe40000410000 */
[----:B------:R-:W-:-:S02]  /*3120*/  @P2 FADD.FTZ R145, R157, R112 ;  /* 0x000000709d912221 */ /* 0x000fc40000010000 */
[----:B----4-:R-:W-:Y:S01]  /*3130*/  @P2 FADD.FTZ R146, R158, R159 ;  /* 0x0000009f9e922221 */ /* 0x010fe20000010000 */
[----:B------:R-:W-:Y:S01]  /*3140*/  SHF.L.U64.HI R158, R71, 0x2, R70 ;  /* 0x00000002479e7819 */ /* 0x000fe20000010246 */
[----:B------:R-:W-:Y:S02]  /*3150*/  FFMA.FTZ R111, R130, R113, R111 ;  /* 0x00000071826f7223 */ /* 0x000fe4000001006f */
[-C--:B------:R-:W-:Y:S02]  /*3160*/  FMUL.FTZ R143, R145, -R115.reuse ;  /* 0x80000073918f7220 */ /* 0x080fe40000410000 */
[----:B------:R-:W-:Y:S02]  /*3170*/  FMUL.FTZ R115, R146, -R115 ;  /* 0x8000007392737220 */ /* 0x000fe40000410000 */
[----:B------:R-:W-:Y:S02]  /*3180*/  FFMA.FTZ R150, R49, R150, R111 ;  /* 0x0000009631967223 */ /* 0x000fe4000001006f */
[----:B------:R-:W-:-:S02]  /*3190*/  FMUL.FTZ R111, R127, R148 ;  /* 0x000000947f6f7220 */ /* 0x000fc40000410000 */
[-C--:B------:R-:W-:Y:S02]  /*31a0*/  FFMA.FTZ R112, R145, R114.reuse, R115 ;  /* 0x0000007291707223 */ /* 0x080fe40000010073 */
[----:B------:R-:W-:Y:S02]  /*31b0*/  FFMA.FTZ R146, R146, R114, -R143 ;  /* 0x0000007292927223 */ /* 0x000fe4000001088f */
[-C--:B------:R-:W-:Y:S02]  /*31c0*/  FFMA.FTZ R111, R133, R150.reuse, R111 ;  /* 0x00000096856f7223 */ /* 0x080fe4000001006f */
[----:B------:R-:W-:Y:S02]  /*31d0*/  FMUL.FTZ R110, R127, R150 ;  /* 0x000000967f6e7220 */ /* 0x000fe40000410000 */
[----:B------:R-:W-:Y:S02]  /*31e0*/  FADD.FTZ R115, -R139, R112 ;  /* 0x000000708b737221 */ /* 0x000fe40000010100 */
[----:B------:R-:W-:Y:S01]  /*31f0*/  FADD.FTZ R114, R141, R146 ;  /* 0x000000928d727221 */ /* 0x000fe20000010000 */
[----:B------:R-:W-:Y:S01]  /*3200*/  IADD3 R146, R31, 0xc0, RZ ;  /* 0x000000c01f927810 */ /* 0x000fe20007ffe0ff */
[----:B------:R-:W-:-:S02]  /*3210*/  FFMA.FTZ R111, R50, R137, R111 ;  /* 0x00000089326f7223 */ /* 0x000fc4000001006f */
[----:B------:R-:W-:Y:S02]  /*3220*/  FFMA.FTZ R110, R133, R148, -R110 ;  /* 0x00000094856e7223 */ /* 0x000fe4000001086e */
[C---:B------:R-:W-:Y:S02]  /*3230*/  FMUL.FTZ R137, R140.reuse, -R115 ;  /* 0x800000738c897220 */ /* 0x040fe40000410000 */
[-C--:B------:R-:W-:Y:S02]  /*3240*/  FMUL.FTZ R112, R140, -R114.reuse ;  /* 0x800000728c707220 */ /* 0x080fe40000410000 */
[----:B------:R-:W-:Y:S02]  /*3250*/  FFMA.FTZ R149, R50, R149, R110 ;  /* 0x0000009532957223 */ /* 0x000fe4000001006e */
[C---:B------:R-:W-:Y:S02]  /*3260*/  FFMA.FTZ R144, R142.reuse, R114, -R137 ;  /* 0x000000728e907223 */ /* 0x040fe40000010889 */
[----:B------:R-:W-:-:S02]  /*3270*/  FFMA.FTZ R137, R142, R115, R112 ;  /* 0x000000738e897223 */ /* 0x000fc40000010070 */
[C---:B------:R-:W-:Y:S02]  /*3280*/  FMUL.FTZ R110, R140.reuse, R111 ;  /* 0x0000006f8c6e7220 */ /* 0x040fe40000410000 */
        /* <DEDUP_REMOVED lines=12> */
[----:B0-----:R-:W-:Y:S02]  /*3350*/  FMUL.FTZ R138, R151, R54 ;  /* 0x00000036978a7220 */ /* 0x001fe40000410000 */
[C---:B------:R-:W-:Y:S02]  /*3360*/  FMUL.FTZ R133, R132.reuse, -R127 ;  /* 0x8000007f84857220 */ /* 0x040fe40000410000 */
[----:B------:R-:W-:Y:S02]  /*3370*/  FFMA.FTZ R112, R51, R136, R112 ;  /* 0x0000008833707223 */ /* 0x000fe40000010070 */
[----:B------:R-:W-:Y:S02]  /*3380*/  FMUL.FTZ R132, R132, -R128 ;  /* 0x8000008084847220 */ /* 0x000fe40000410000 */
[----:B------:R-:W-:-:S02]  /*3390*/  FMUL.FTZ R136, R151, R55 ;  /* 0x0000003797887220 */ /* 0x000fc40000410000 */
[----:B-1----:R-:W-:Y:S02]  /*33a0*/  FFMA.FTZ R55, R135, R55, R138 ;  /* 0x0000003787377223 */ /* 0x002fe4000001008a */
[C---:B------:R-:W-:Y:S01]  /*33b0*/  FFMA.FTZ R138, R130.reuse, R128, -R133 ;  /* 0x00000080828a7223 */ /* 0x040fe20000010885 */
[----:B------:R-:W-:Y:S01]  /*33c0*/  P2R R133, PR, RZ, 0x1 ;  /* 0x00000001ff857803 */ /* 0x000fe20000000000 */
[----:B------:R-:W-:Y:S02]  /*33d0*/  FFMA.FTZ R130, R130, R127, R132 ;  /* 0x0000007f82827223 */ /* 0x000fe40000010084 */
[----:B------:R-:W-:Y:S02]  /*33e0*/  FMUL.FTZ R132, R48, R69 ;  /* 0x0000004530847220 */ /* 0x000fe40000410000 */
[----:B------:R-:W-:Y:S02]  /*33f0*/  FADD.FTZ R130, -R131, R130 ;  /* 0x0000008283827221 */ /* 0x000fe40000010100 */
[----:B------:R-:W-:-:S02]  /*3400*/  FMUL.FTZ R134, R151, R52 ;  /* 0x0000003497867220 */ /* 0x000fc40000410000 */
[----:B------:R-:W-:Y:S02]  /*3410*/  FADD.FTZ R129, R129, R138 ;  /* 0x0000008a81817221 */ /* 0x000fe40000010000 */
[----:B------:R-:W-:Y:S02]  /*3420*/  FFMA.FTZ R131, R67, -R132, R113 ;  /* 0x8000008443837223 */ /* 0x000fe40000010071 */
[----:B------:R-:W-:Y:S02]  /*3430*/  FMUL.FTZ R139, R69, R130 ;  /* 0x00000082458b7220 */ /* 0x000fe40000410000 */
[----:B------:R-:W-:Y:S02]  /*3440*/  FFMA.FTZ R136, R135, R54, -R136 ;  /* 0x0000003687887223 */ /* 0x000fe40000010888 */
[-C--:B------:R-:W-:Y:S02]  /*3450*/  FMUL.FTZ R54, R151, R53.reuse ;  /* 0x0000003597367220 */ /* 0x080fe40000410000 */
[----:B------:R-:W-:-:S02]  /*3460*/  FFMA.FTZ R53, R135, R53, R134 ;  /* 0x0000003587357223 */ /* 0x000fc40000010086 */
[----:B------:R-:W-:Y:S02]  /*3470*/  FMUL.FTZ R137, R69, R129 ;  /* 0x0000008145897220 */ /* 0x000fe40000410000 */
[----:B------:R-:W-:Y:S02]  /*3480*/  FFMA.FTZ R132, R68, -R132, R147 ;  /* 0x8000008444847223 */ /* 0x000fe40000010093 */
[----:B------:R-:W-:Y:S02]  /*3490*/  FMUL.FTZ R134, R131, R139 ;  /* 0x0000008b83867220 */ /* 0x000fe40000410000 */
[----:B------:R-:W-:Y:S02]  /*34a0*/  FFMA.FTZ R52, R135, R52, -R54 ;  /* 0x0000003487347223 */ /* 0x000fe40000010836 */
[----:B---3--:R-:W-:Y:S02]  /*34b0*/  FADD.FTZ R54, R153, R136 ;  /* 0x0000008899367221 */ /* 0x008fe40000010000 */
[----:B-----5:R-:W-:Y:S01]  /*34c0*/  FADD.FTZ R55, R152, R55 ;  /* 0x0000003798377221 */ /* 0x020fe20000010000 */
[----:B------:R-:W-:Y:S01]  /*34d0*/  IADD3 R152, R31, 0xe0, RZ ;  /* 0x000000e01f987810 */ /* 0x000fe20007ffe0ff */
[----:B------:R-:W-:-:S02]  /*34e0*/  FMUL.FTZ R136, R48, R137 ;  /* 0x0000008930887220 */ /* 0x000fc40000410000 */
[-C--:B------:R-:W-:Y:S01]  /*34f0*/  FFMA.FTZ R134, R132, R137.reuse, R134 ;  /* 0x0000008984867223 */ /* 0x080fe20000010086 */
[----:B------:R0:W-:Y:S01]  /*3500*/  @!P0 STS.128 [R117.X16+0x25d0], R52 ;  /* 0x0025d03475008388 */ /* 0x0001e2000000cc00 */
[----:B------:R-:W-:Y:S01]  /*3510*/  FMUL.FTZ R137, R131, R137 ;  /* 0x0000008983897220 */ /* 0x000fe20000410000 */
[----:B------:R-:W-:Y:S01]  /*3520*/  ISETP.GE.AND P0, PT, R154, 0x1, PT ;  /* 0x000000019a00780c */ /* 0x000fe20003f06270 */
[----:B------:R-:W-:Y:S01]  /*3530*/  FMUL.FTZ R135, R49, R66 ;  /* 0x0000004231877220 */ /* 0x000fe20000410000 */
[----:B------:R-:W-:Y:S01]  /*3540*/  STS [R155.X4+0x840], R136 ;  /* 0x000840889b007388 */ /* 0x000fe20000004800 */
[----:B------:R-:W-:Y:S02]  /*3550*/  FMUL.FTZ R140, R66, R127 ;  /* 0x0000007f428c7220 */ /* 0x000fe40000410000 */
[-C--:B------:R-:W-:Y:S02]  /*3560*/  FFMA.FTZ R133, R65, -R135.reuse, R148 ;  /* 0x8000008741857223 */ /* 0x080fe40000010094 */
[----:B------:R-:W-:-:S02]  /*3570*/  FFMA.FTZ R135, R123, -R135, R150 ;  /* 0x800000877b877223 */ /* 0x000fc40000010096 */
[----:B------:R-:W-:Y:S02]  /*3580*/  FMUL.FTZ R138, R66, R128 ;  /* 0x00000080428a7220 */ /* 0x000fe40000410000 */
[C---:B------:R-:W-:Y:S02]  /*3590*/  FMUL.FTZ R143, R49.reuse, R140 ;  /* 0x0000008c318f7220 */ /* 0x040fe40000410000 */
[----:B------:R-:W-:Y:S02]  /*35a0*/  FMUL.FTZ R141, R49, R138 ;  /* 0x0000008a318d7220 */ /* 0x000fe40000410000 */
[-C--:B0-----:R-:W-:Y:S01]  /*35b0*/  FFMA.FTZ R52, R132, R139.reuse, -R137 ;  /* 0x0000008b84347223 */ /* 0x081fe20000010889 */
[----:B------:R-:W-:Y:S01]  /*35c0*/  STS [R12.X4+0x84c], R143 ;  /* 0x00084c8f0c007388 */ /* 0x000fe20000004800 */
[----:B------:R-:W-:Y:S02]  /*35d0*/  FMUL.FTZ R139, R48, R139 ;  /* 0x0000008b308b7220 */ /* 0x000fe40000410000 */
[C---:B------:R-:W-:Y:S01]  /*35e0*/  FMUL.FTZ R53, R135.reuse, R140 ;  /* 0x0000008c87357220 */ /* 0x040fe20000410000 */
[----:B------:R-:W-:Y:S01]  /*35f0*/  STS [R12.X4+0x848], R141 ;  /* 0x0008488d0c007388 */ /* 0x000fe20000004800 */
[----:B------:R-:W-:-:S02]  /*3600*/  FMUL.FTZ R54, R135, R138 ;  /* 0x0000008a87367220 */ /* 0x000fc40000410000 */
[----:B------:R-:W-:Y:S01]  /*3610*/  FMUL.FTZ R137, R50, R63 ;  /* 0x0000003f32897220 */ /* 0x000fe20000410000 */
[----:B------:R0:W-:Y:S01]  /*3620*/  STS [R12.X4+0x844], R139 ;  /* 0x0008448b0c007388 */ /* 0x0001e20000004800 */
[C---:B------:R-:W-:Y:S02]  /*3630*/  FFMA.FTZ R53, R133.reuse, R138, R53 ;  /* 0x0000008a85357223 */ /* 0x040fe40000010035 */
[----:B------:R-:W-:Y:S02]  /*3640*/  FFMA.FTZ R55, R133, R140, -R54 ;  /* 0x0000008c85377223 */ /* 0x000fe40000010836 */
[----:B------:R-:W-:Y:S02]  /*3650*/  FADD.FTZ R134, RZ, R134 ;  /* 0x00000086ff867221 */ /* 0x000fe40000010000 */
[----:B------:R-:W-:Y:S02]  /*3660*/  FMUL.FTZ R142, R64, R115 ;  /* 0x00000073408e7220 */ /* 0x000fe40000410000 */
[----:B------:R-:W-:-:S02]  /*3670*/  FMUL.FTZ R145, R63, R125 ;  /* 0x0000007d3f917220 */ /* 0x000fc40000410000 */
[----:B0-----:R-:W-:Y:S02]  /*3680*/  FMUL.FTZ R139, R51, R64 ;  /* 0x00000040338b7220 */ /* 0x001fe40000410000 */
[----:B------:R-:W-:Y:S02]  /*3690*/  FFMA.FTZ R136, R120, -R137, R111 ;  /* 0x8000008978887223 */ /* 0x000fe4000001006f */
[----:B------:R-:W-:Y:S02]  /*36a0*/  FFMA.FTZ R138, R119, -R139, R112 ;  /* 0x8000008b778a7223 */ /* 0x000fe40000010070 */
[----:B------:R-:W-:Y:S02]  /*36b0*/  FMUL.FTZ R151, R63, R126 ;  /* 0x0000007e3f977220 */ /* 0x000fe40000410000 */
[----:B------:R-:W-:Y:S02]  /*36c0*/  FMUL.FTZ R140, R64, R114 ;  /* 0x00000072408c7220 */ /* 0x000fe40000410000 */
[----:B------:R-:W-:-:S02]  /*36d0*/  FADD.FTZ R53, R134, R53 ;  /* 0x0000003586357221 */ /* 0x000fc40000010000 */
[----:B------:R-:W-:Y:S02]  /*36e0*/  FADD.FTZ R52, RZ, R52 ;  /* 0x00000034ff347221 */ /* 0x000fe40000010000 */
[----:B------:R-:W-:Y:S02]  /*36f0*/  FFMA.FTZ R139, R121, -R139, R110 ;  /* 0x8000008b798b7223 */ /* 0x000fe4000001006e */
[----:B------:R-:W-:Y:S02]  /*3700*/  FMUL.FTZ R141, R138, R142 ;  /* 0x0000008e8a8d7220 */ /* 0x000fe40000410000 */
[----:B------:R-:W-:Y:S02]  /*3710*/  FFMA.FTZ R137, R122, -R137, R149 ;  /* 0x800000897a897223 */ /* 0x000fe40000010095 */
[C---:B------:R-:W-:Y:S02]  /*3720*/  FMUL.FTZ R54, R136.reuse, R151 ;  /* 0x0000009788367220 */ /* 0x040fe40000410000 */
[----:B------:R-:W-:-:S02]  /*3730*/  FMUL.FTZ R134, R136, R145 ;  /* 0x0000009188867220 */ /* 0x000fc40000410000 */
[-C--:B------:R-:W-:Y:S02]  /*3740*/  FMUL.FTZ R143, R138, R140.reuse ;  /* 0x0000008c8a8f7220 */ /* 0x080fe40000410000 */
[----:B------:R-:W-:Y:S02]  /*3750*/  FADD.FTZ R52, R52, R55 ;  /* 0x0000003734347221 */ /* 0x000fe40000010000 */
[----:B------:R-:W-:Y:S02]  /*3760*/  FFMA.FTZ R144, R139, R140, R141 ;  /* 0x0000008c8b907223 */ /* 0x000fe4000001008d */
[-C--:B------:R-:W-:Y:S02]  /*3770*/  FMUL.FTZ R153, R50, R145.reuse ;  /* 0x0000009132997220 */ /* 0x080fe40000410000 */
[C---:B------:R-:W-:Y:S02]  /*3780*/  FFMA.FTZ R54, R137.reuse, R145, R54 ;  /* 0x0000009189367223 */ /* 0x040fe40000010036 */
[----:B------:R-:W-:Y:S01]  /*3790*/  FFMA.FTZ R55, R137, R151, -R134 ;  /* 0x0000009789377223 */ /* 0x000fe20000010886 */
[----:B------:R-:W-:Y:S01]  /*37a0*/  STS [R12.X4+0x850], R153 ;  /* 0x000850990c007388 */ /* 0x000fe20000004800 */
[----:B------:R-:W-:-:S02]  /*37b0*/  FFMA.FTZ R141, R139, R142, -R143 ;  /* 0x0000008e8b8d7223 */ /* 0x000fc4000001088f */
[----:B------:R-:W-:Y:S02]  /*37c0*/  FMUL.FTZ R151, R50, R151 ;  /* 0x0000009732977220 */ /* 0x000fe40000410000 */
[C---:B------:R-:W-:Y:S02]  /*37d0*/  FMUL.FTZ R145, R51.reuse, R140 ;  /* 0x0000008c33917220 */ /* 0x040fe40000410000 */
[----:B------:R-:W-:Y:S01]  /*37e0*/  FMUL.FTZ R143, R51, R142 ;  /* 0x0000008e338f7220 */ /* 0x000fe20000410000 */
        /* <DEDUP_REMOVED lines=9> */
[C---:B------:R-:W-:Y:S01]  /*3880*/  IADD3 R54, R31.reuse, 0x60, RZ ;  /* 0x000000601f367810 */ /* 0x040fe20007ffe0ff */
[----:B------:R-:W-:Y:S01]  /*3890*/  FFMA.FTZ R113, -R60, R113, -RZ ;  /* 0x000000713c717223 */ /* 0x000fe200000109ff */
[----:B------:R-:W-:Y:S01]  /*38a0*/  IADD3 R144, R31, 0x80, RZ ;  /* 0x000000801f907810 */ /* 0x000fe20007ffe0ff */
[----:B------:R-:W-:Y:S01]  /*38b0*/  BAR.SYNC.DEFER_BLOCKING 0x0 ;  /* 0x0000000000007b1d */ /* 0x000fe20000010000 */
[----:B------:R-:W-:Y:S01]  /*38c0*/  LEA.HI.SX32 R141, R52, R31, 0x1b ;  /* 0x0000001f348d7211 */ /* 0x000fe200078fdaff */
[----:B------:R-:W-:Y:S01]  /*38d0*/  FMUL.FTZ R52, R60, R147 ;  /* 0x000000933c347220 */ /* 0x000fe20000410000 */
[-C--:B0-----:R-:W-:Y:S01]  /*38e0*/  LEA.HI.SX32 R145, R146, R31.reuse, 0x1b ;  /* 0x0000001f92917211 */ /* 0x081fe200078fdaff */
[C---:B------:R-:W-:Y:S01]  /*38f0*/  FFMA.FTZ R53, -R61.reuse, R150, -RZ ;  /* 0x000000963d357223 */ /* 0x040fe200000109ff */
[-C--:B------:R-:W-:Y:S01]  /*3900*/  LEA.HI.SX32 R142, R142, R31.reuse, 0x1b ;  /* 0x0000001f8e8e7211 */ /* 0x080fe200078fdaff */
[----:B------:R-:W-:Y:S01]  /*3910*/  FMUL.FTZ R157, R61, R148 ;  /* 0x000000943d9d7220 */ /* 0x000fe20000410000 */
[----:B-1----:R-:W-:Y:S01]  /*3920*/  LEA.HI.SX32 R143, R54, R31, 0x1b ;  /* 0x0000001f368f7211 */ /* 0x002fe200078fdaff */
[----:B------:R-:W-:Y:S01]  /*3930*/  FMUL.FTZ R161, R62, R149 ;  /* 0x000000953ea17220 */ /* 0x000fe20000410000 */
[----:B------:R-:W-:Y:S01]  /*3940*/  LEA.HI.SX32 R144, R144, R31, 0x1b ;  /* 0x0000001f90907211 */ /* 0x000fe200078fdaff */
[----:B------:R-:W-:Y:S01]  /*3950*/  FFMA.FTZ R111, -R62, R111, -RZ ;  /* 0x0000006f3e6f7223 */ /* 0x000fe200000109ff */
[----:B------:R-:W-:Y:S01]  /*3960*/  LEA.HI.SX32 R146, R152, R31, 0x1b ;  /* 0x0000001f98927211 */ /* 0x000fe200078fdaff */
[----:B------:R-:W-:-:S02]  /*3970*/  FMUL.FTZ R163, R118, R110 ;  /* 0x0000006e76a37220 */ /* 0x000fc40000410000 */
[----:B------:R-:W-:Y:S02]  /*3980*/  FFMA.FTZ R55, -R118, R112, -RZ ;  /* 0x0000007076377223 */ /* 0x000fe400000109ff */
[C---:B------:R-:W-:Y:S02]  /*3990*/  IMAD R156, R158.reuse, c[0x0][0x2b0], RZ ;  /* 0x0000ac009e9c7a24 */ /* 0x040fe400078e02ff */
[----:B------:R-:W-:Y:S01]  /*39a0*/  IMAD R158, R158, c[0x0][0x2d0], RZ ;  /* 0x0000b4009e9e7a24 */ /* 0x000fe200078e02ff */
[----:B------:R-:W0:Y:S04]  /*39b0*/  LDS R159, [R14.X4+0x840] ;  /* 0x000840000e9f7984 */ /* 0x000e280000004800 */
[----:B------:R-:W1:Y:S04]  /*39c0*/  LDS R147, [R141.X4+0x8c0] ;  /* 0x0008c0008d937984 */ /* 0x000e680000004800 */
[----:B------:R-:W3:Y:S04]  /*39d0*/  LDS R148, [R142.X4+0x940] ;  /* 0x000940008e947984 */ /* 0x000ee80000004800 */
[----:B------:R-:W4:Y:S04]  /*39e0*/  LDS R149, [R143.X4+0x9c0] ;  /* 0x0009c0008f957984 */ /* 0x000f280000004800 */
[----:B------:R-:W2:Y:S04]  /*39f0*/  LDS R150, [R144.X4+0xa40] ;  /* 0x000a400090967984 */ /* 0x000ea80000004800 */
[----:B------:R-:W0:Y:S04]  /*3a00*/  LDS R151, [R13.X4+0xac0] ;  /* 0x000ac0000d977984 */ /* 0x000e280000004800 */
[----:B------:R-:W0:Y:S04]  /*3a10*/  LDS R152, [R145.X4+0xb40] ;  /* 0x000b400091987984 */ /* 0x000e280000004800 */
[----:B------:R-:W0:Y:S04]  /*3a20*/  LDS R153, [R146.X4+0xbc0] ;  /* 0x000bc00092997984 */ /* 0x000e280000004800 */
[----:B------:R5:W-:Y:S04]  /*3a30*/  STS [R155.X4+0xc60], R52 ;  /* 0x000c60349b007388 */ /* 0x000be80000004800 */
[----:B------:R0:W-:Y:S04]  /*3a40*/  STS [R12.X4+0xc64], R113 ;  /* 0x000c64710c007388 */ /* 0x0001e80000004800 */
[----:B------:R0:W-:Y:S01]  /*3a50*/  STS [R12.X4+0xc68], R157 ;  /* 0x000c689d0c007388 */ /* 0x0001e20000004800 */
[----:B-----5:R-:W-:-:S03]  /*3a60*/  SHF.L.U32 R155, R71, 0x2, RZ ;  /* 0x00000002479b7819 */ /* 0x020fc600000006ff */
[----:B------:R0:W-:Y:S04]  /*3a70*/  STS [R12.X4+0xc6c], R53 ;  /* 0x000c6c350c007388 */ /* 0x0001e80000004800 */
[----:B------:R0:W-:Y:S04]  /*3a80*/  STS [R12.X4+0xc70], R161 ;  /* 0x000c70a10c007388 */ /* 0x0001e80000004800 */
[----:B------:R0:W-:Y:S04]  /*3a90*/  STS [R12.X4+0xc74], R111 ;  /* 0x000c746f0c007388 */ /* 0x0001e80000004800 */
[----:B------:R0:W-:Y:S04]  /*3aa0*/  STS [R12.X4+0xc78], R163 ;  /* 0x000c78a30c007388 */ /* 0x0001e80000004800 */
[----:B------:R0:W-:Y:S04]  /*3ab0*/  STS [R12.X4+0xc7c], R55 ;  /* 0x000c7c370c007388 */ /* 0x0001e80000004800 */
[----:B------:R-:W-:Y:S06]  /*3ac0*/  BAR.SYNC.DEFER_BLOCKING 0x0 ;  /* 0x0000000000007b1d */ /* 0x000fec0000010000 */
[----:B------:R-:W-:Y:S05]  /*3ad0*/  @!P0 BRA `(.L_x_13580) ;  /* 0x000002d000008947 */ /* 0x000fea0003800000 */
[----:B01234-:R-:W-:Y:S01]  /*3ae0*/  IMAD R52, R0, c[0x0][0x2a0], RZ ;  /* 0x0000a80000347a24 */ /* 0x01ffe200078e02ff */
[----:B------:R-:W0:Y:S01]  /*3af0*/  LDS R157, [R14.X4+0xc60] ;  /* 0x000c60000e9d7984 */ /* 0x000e220000004800 */
[C---:B------:R-:W-:Y:S01]  /*3b00*/  IMAD.WIDE.U32 R54, R33.reuse, c[0x0][0x2a0], RZ ;  /* 0x0000a80021367a25 */ /* 0x040fe200078e00ff */
[----:B------:R-:W-:Y:S01]  /*3b10*/  ULDC.64 UR4, c[0x0][0x298] ;  /* 0x0000a60000047ab9 */ /* 0x000fe20000000a00 */
[----:B------:R-:W-:Y:S01]  /*3b20*/  IADD3 R160, R4, -0x1, RZ ;  /* 0xffffffff04a07810 */ /* 0x000fe20007ffe0ff */
[----:B------:R-:W-:Y:S01]  /*3b30*/  USHF.R.U64 UR6, UR4, 0x1, UR5 ;  /* 0x0000000104067899 */ /* 0x000fe20008001205 */
[----:B------:R-:W-:Y:S01]  /*3b40*/  IMAD R53, R33, c[0x0][0x2a4], R52 ;  /* 0x0000a90021357a24 */ /* 0x000fe200078e0234 */
[----:B------:R-:W-:Y:S01]  /*3b50*/  USHF.R.U32.HI UR7, URZ, 0x1, UR5 ;  /* 0x000000013f077899 */ /* 0x000fe20008011605 */
[----:B------:R-:W-:Y:S01]  /*3b60*/  IMAD R52, R0, c[0x0][0x2c0], RZ ;  /* 0x0000b00000347a24 */ /* 0x000fe200078e02ff */
[----:B------:R-:W-:Y:S01]  /*3b70*/  SHF.L.U32 R160, R160, 0x8, RZ ;  /* 0x00000008a0a07819 */ /* 0x000fe200000006ff */
[----:B------:R-:W-:Y:S01]  /*3b80*/  ULDC.64 UR4, c[0x0][0x2b8] ;  /* 0x0000ae0000047ab9 */ /* 0x000fe20000000a00 */
[----:B------:R-:W-:Y:S01]  /*3b90*/  IADD3 R55, R53, R55, RZ ;  /* 0x0000003735377210 */ /* 0x000fe20007ffe0ff */
[----:B------:R-:W-:Y:S01]  /*3ba0*/  IMAD.WIDE.U32 R110, R33, c[0x0][0x2c0], RZ ;  /* 0x0000b000216e7a25 */ /* 0x000fe200078e00ff */
[----:B------:R-:W-:-:S02]  /*3bb0*/  USHF.R.U32.HI UR10, URZ, 0x1, UR5 ;  /* 0x000000013f0a7899 */ /* 0x000fc40008011605 */
[----:B------:R-:W-:Y:S01]  /*3bc0*/  USHF.R.U64 UR4, UR4, 0x1, UR5 ;  /* 0x0000000104047899 */ /* 0x000fe20008001205 */
[----:B------:R-:W-:Y:S01]  /*3bd0*/  IMAD R53, R33, c[0x0][0x2c4], R52 ;  /* 0x0000b10021357a24 */ /* 0x000fe200078e0234 */
[----:B------:R-:W-:Y:S01]  /*3be0*/  IADD3 R52, P0, R160, R31, RZ ;  /* 0x0000001fa0347210 */ /* 0x000fe20007f1e0ff */
[C---:B------:R-:W-:Y:S02]  /*3bf0*/  IMAD R165, R35.reuse, UR7, RZ ;  /* 0x0000000723a57c24 */ /* 0x040fe4000f8e02ff */
[----:B------:R-:W-:Y:S01]  /*3c00*/  IMAD R163, R35, UR10, RZ ;  /* 0x0000000a23a37c24 */ /* 0x000fe2000f8e02ff */
[----:B------:R-:W-:Y:S01]  /*3c10*/  IADD3 R111, R53, R111, RZ ;  /* 0x0000006f356f7210 */ /* 0x000fe20007ffe0ff */
[----:B------:R-:W-:Y:S01]  /*3c20*/  IMAD R165, R34, UR6, R165 ;  /* 0x0000000622a57c24 */ /* 0x000fe2000f8e02a5 */
[----:B------:R-:W-:Y:S01]  /*3c30*/  LEA.HI.X.SX32 R53, R160, RZ, 0x1, P0 ;  /* 0x000000ffa0357211 */ /* 0x000fe200000f0eff */
[----:B------:R-:W-:-:S04]  /*3c40*/  IMAD.WIDE.U32 R54, R35, UR6, R54 ;  /* 0x0000000623367c25 */ /* 0x000fc8000f8e0036 */
[----:B------:R-:W-:Y:S01]  /*3c50*/  IMAD R112, R124, c[0x0][0x2b0], RZ ;  /* 0x0000ac007c707a24 */ /* 0x000fe200078e02ff */
[----:B------:R-:W-:Y:S01]  /*3c60*/  IADD3 R165, R165, R55, RZ ;  /* 0x00000037a5a57210 */ /* 0x000fe20007ffe0ff */
[----:B------:R-:W-:Y:S01]  /*3c70*/  IMAD R163, R34, UR4, R163 ;  /* 0x0000000422a37c24 */ /* 0x000fe2000f8e02a3 */
[----:B------:R-:W-:Y:S01]  /*3c80*/  LEA R55, P0, R54, c[0x0][0x318], 0x3 ;  /* 0x0000c60036377a11 */ /* 0x000fe200078018ff */
[----:B------:R-:W-:-:S03]  /*3c90*/  IMAD.WIDE.U32 R110, R35, UR4, R110 ;  /* 0x00000004236e7c25 */ /* 0x000fc6000f8e006e */
[----:B------:R-:W-:Y:S01]  /*3ca0*/  LEA.HI.X R165, R54, c[0x0][0x31c], R165, 0x3, P0 ;  /* 0x0000c70036a57a11 */ /* 0x000fe200000f1ca5 */
[----:B------:R-:W-:Y:S01]  /*3cb0*/  IMAD R160, R124, c[0x0][0x2d0], RZ ;  /* 0x0000b4007ca07a24 */ /* 0x000fe200078e02ff */
[----:B------:R-:W-:Y:S01]  /*3cc0*/  IADD3 R163, R163, R111, RZ ;  /* 0x0000006fa3a37210 */ /* 0x000fe20007ffe0ff */
[C---:B------:R-:W-:Y:S01]  /*3cd0*/  IMAD R161, R117.reuse, c[0x0][0x2b4], R112 ;  /* 0x0000ad0075a17a24 */ /* 0x040fe200078e0270 */
[----:B------:R-:W-:Y:S01]  /*3ce0*/  LEA R124, P1, R110, c[0x0][0x320], 0x3 ;  /* 0x0000c8006e7c7a11 */ /* 0x000fe200078218ff */
[----:B------:R-:W-:-:S03]  /*3cf0*/  IMAD.WIDE.U32 R112, R117, c[0x0][0x2b0], R52 ;  /* 0x0000ac0075707a25 */ /* 0x000fc600078e0034 */
[----:B------:R-:W-:Y:S01]  /*3d00*/  LEA.HI.X R163, R110, c[0x0][0x324], R163, 0x3, P1 ;  /* 0x0000c9006ea37a11 */ /* 0x000fe200008f1ca3 */
[----:B------:R-:W-:Y:S01]  /*3d10*/  IMAD R111, R117, c[0x0][0x2d4], R160 ;  /* 0x0000b500756f7a24 */ /* 0x000fe200078e02a0 */
        /* <DEDUP_REMOVED lines=9> */
.L_x_13580:
[----:B01234-:R-:W-:Y:S05]  /*3db0*/  BSYNC B0 ;  /* 0x0000000000007941 */ /* 0x01ffea0003800000 */
.L_x_13579:
[----:B------:R-:W0:Y:S01]  /*3dc0*/  LDS R141, [R141.X4+0xce0] ;  /* 0x000ce0008d8d7984 */ /* 0x000e220000004800 */
[C---:B------:R-:W-:Y:S01]  /*3dd0*/  ISETP.GE.AND P6, PT, R154.reuse, 0x21, PT ;  /* 0x000000219a00780c */ /* 0x040fe20003fc6270 */
[----:B------:R-:W-:Y:S01]  /*3de0*/  BSSY B0, `(.L_x_13581) ;  /* 0x0000010000007945 */ /* 0x000fe20003800000 */
[C---:B------:R-:W-:Y:S01]  /*3df0*/  IMAD R111, R155.reuse, c[0x0][0x2b4], R156 ;  /* 0x0000ad009b6f7a24 */ /* 0x040fe200078e029c */
[C---:B------:R-:W-:Y:S01]  /*3e00*/  ISETP.GE.AND P0, PT, R154.reuse, 0x41, PT ;  /* 0x000000419a00780c */ /* 0x040fe20003f06270 */
[----:B------:R-:W-:Y:S01]  /*3e10*/  IMAD R113, R155, c[0x0][0x2d4], R158 ;  /* 0x0000b5009b717a24 */ /* 0x000fe200078e029e */
[----:B------:R-:W-:-:S02]  /*3e20*/  ISETP.GE.AND P1, PT, R154, 0x61, PT ;  /* 0x000000619a00780c */ /* 0x000fc40003f26270 */
[C---:B------:R-:W-:Y:S02]  /*3e30*/  ISETP.GE.AND P2, PT, R154.reuse, 0x81, PT ;  /* 0x000000819a00780c */ /* 0x040fe40003f46270 */
[C---:B------:R-:W-:Y:S02]  /*3e40*/  ISETP.GE.AND P3, PT, R154.reuse, 0xa1, PT ;  /* 0x000000a19a00780c */ /* 0x040fe40003f66270 */
[C---:B------:R-:W-:Y:S02]  /*3e50*/  ISETP.GE.AND P4, PT, R154.reuse, 0xc1, PT ;  /* 0x000000c19a00780c */ /* 0x040fe40003f86270 */
[----:B------:R-:W-:Y:S01]  /*3e60*/  ISETP.GE.AND P5, PT, R154, 0xe1, PT ;  /* 0x000000e19a00780c */ /* 0x000fe20003fa6270 */
[----:B------:R-:W-:Y:S07]  /*3e70*/  @!P6 BRA `(.L_x_13582) ;  /* 0x000000600000e947 */ /* 0x000fee0003800000 */
[----:B------:R-:W-:-:S04]  /*3e80*/  IMAD.WIDE.U32 R54, R155, c[0x0][0x2b0], R108 ;  /* 0x0000ac009b367a25 */ /* 0x000fc800078e006c */
[----:B------:R-:W-:Y:S01]  /*3e90*/  IMAD.WIDE.U32 R52, R155, c[0x0][0x2d0], R94 ;  /* 0x0000b4009b347a25 */ /* 0x000fe200078e005e */
[----:B------:R-:W-:-:S04]  /*3ea0*/  IADD3 R55, R55, R111, RZ ;  /* 0x0000006f37377210 */ /* 0x000fc80007ffe0ff */
[----:B------:R-:W-:Y:S01]  /*3eb0*/  IADD3 R53, R53, R113, RZ ;  /* 0x0000007135357210 */ /* 0x000fe20007ffe0ff */
[----:B------:R1:W-:Y:S04]  /*3ec0*/  RED.E.ADD.F32.FTZ.RN.STRONG.GPU [R54.64], R147 ;  /* 0x000000933600798e */ /* 0x0003e8000c10e788 */
[----:B0-----:R1:W-:Y:S02]  /*3ed0*/  RED.E.ADD.F32.FTZ.RN.STRONG.GPU [R52.64], R141 ;  /* 0x0000008d3400798e */ /* 0x0013e4000c10e788 */
.L_x_13582:
[----:B------:R-:W-:Y:S05]  /*3ee0*/  BSYNC B0 ;  /* 0x0000000000007941 */ /* 0x000fea0003800000 */
.L_x_13581:
[----:B01----:R0:W1:Y:S01]  /*3ef0*/  LDS R141, [R142.X4+0xd60] ;  /* 0x000d60008e8d7984 */ /* 0x0030620000004800 */
[----:B------:R-:W-:Y:S01]  /*3f00*/  BSSY B0, `(.L_x_13583) ;  /* 0x0000008000007945 */ /* 0x000fe20003800000 */
[----:B------:R-:W-:Y:S05]  /*3f10*/  @!P0 BRA `(.L_x_13584) ;  /* 0x0000006000008947 */ /* 0x000fea0003800000 */
[----:B------:R-:W-:-:S04]  /*3f20*/  IMAD.WIDE.U32 R54, R155, c[0x0][0x2b0], R106 ;  /* 0x0000ac009b367a25 */ /* 0x000fc800078e006a */
[----:B------:R-:W-:Y:S01]  /*3f30*/  IMAD.WIDE.U32 R52, R155, c[0x0][0x2d0], R92 ;  /* 0x0000b4009b347a25 */ /* 0x000fe200078e005c */
[----:B------:R-:W-:-:S04]  /*3f40*/  IADD3 R55, R111, R55, RZ ;  /* 0x000000376f377210 */ /* 0x000fc80007ffe0ff */
[----:B------:R-:W-:Y:S01]  /*3f50*/  IADD3 R53, R113, R53, RZ ;  /* 0x0000003571357210 */ /* 0x000fe20007ffe0ff */
[----:B------:R2:W-:Y:S04]  /*3f60*/  RED.E.ADD.F32.FTZ.RN.STRONG.GPU [R54.64], R148 ;  /* 0x000000943600798e */ /* 0x0005e8000c10e788 */
[----:B-1----:R2:W-:Y:S02]  /*3f70*/  RED.E.ADD.F32.FTZ.RN.STRONG.GPU [R52.64], R141 ;  /* 0x0000008d3400798e */ /* 0x0025e4000c10e788 */
.L_x_13584:
[----:B------:R-:W-:Y:S05]  /*3f80*/  BSYNC B0 ;  /* 0x0000000000007941 */ /* 0x000fea0003800000 */
.L_x_13583:
[----:B------:R-:W3:Y:S01]  /*3f90*/  LDS R143, [R143.X4+0xde0] ;  /* 0x000de0008f8f7984 */ /* 0x000ee20000004800 */
[----:B------:R-:W-:Y:S01]  /*3fa0*/  BSSY B0, `(.L_x_13585) ;  /* 0x0000008000007945 */ /* 0x000fe20003800000 */
[----:B------:R-:W-:Y:S05]  /*3fb0*/  @!P1 BRA `(.L_x_13586) ;  /* 0x0000006000009947 */ /* 0x000fea0003800000 */
[----:B--2---:R-:W-:-:S04]  /*3fc0*/  IMAD.WIDE.U32 R54, R155, c[0x0][0x2b0], R104 ;  /* 0x0000ac009b367a25 */ /* 0x004fc800078e0068 */
[----:B------:R-:W-:Y:S01]  /*3fd0*/  IMAD.WIDE.U32 R52, R155, c[0x0][0x2d0], R90 ;  /* 0x0000b4009b347a25 */ /* 0x000fe200078e005a */
[----:B------:R-:W-:-:S04]  /*3fe0*/  IADD3 R55, R111, R55, RZ ;  /* 0x000000376f377210 */ /* 0x000fc80007ffe0ff */
[----:B------:R-:W-:Y:S01]  /*3ff0*/  IADD3 R53, R113, R53, RZ ;  /* 0x0000003571357210 */ /* 0x000fe20007ffe0ff */
[----:B------:R2:W-:Y:S04]  /*4000*/  RED.E.ADD.F32.FTZ.RN.STRONG.GPU [R54.64], R149 ;  /* 0x000000953600798e */ /* 0x0005e8000c10e788 */
[----:B---3--:R2:W-:Y:S02]  /*4010*/  RED.E.ADD.F32.FTZ.RN.STRONG.GPU [R52.64], R143 ;  /* 0x0000008f3400798e */ /* 0x0085e4000c10e788 */
.L_x_13586:
[----:B------:R-:W-:Y:S05]  /*4020*/  BSYNC B0 ;  /* 0x0000000000007941 */ /* 0x000fea0003800000 */
.L_x_13585:
[----:B-12---:R1:W2:Y:S01]  /*4030*/  LDS R141, [R144.X4+0xe60] ;  /* 0x000e6000908d7984 */ /* 0x0062a20000004800 */
[----:B------:R-:W-:Y:S01]  /*4040*/  BSSY B0, `(.L_x_13587) ;  /* 0x0000008000007945 */ /* 0x000fe20003800000 */
[----:B------:R-:W-:Y:S05]  /*4050*/  @!P2 BRA `(.L_x_13588) ;  /* 0x000000600000a947 */ /* 0x000fea0003800000 */
[----:B------:R-:W-:-:S04]  /*4060*/  IMAD.WIDE.U32 R54, R155, c[0x0][0x2b0], R102 ;  /* 0x0000ac009b367a25 */ /* 0x000fc800078e0066 */
[----:B------:R-:W-:Y:S01]  /*4070*/  IMAD.WIDE.U32 R52, R155, c[0x0][0x2d0], R88 ;  /* 0x0000b4009b347a25 */ /* 0x000fe200078e0058 */
[----:B------:R-:W-:-:S04]  /*4080*/  IADD3 R55, R111, R55, RZ ;  /* 0x000000376f377210 */ /* 0x000fc80007ffe0ff */
[----:B------:R-:W-:Y:S01]  /*4090*/  IADD3 R53, R113, R53, RZ ;  /* 0x0000003571357210 */ /* 0x000fe20007ffe0ff */
[----:B------:R4:W-:Y:S04]  /*40a0*/  RED.E.ADD.F32.FTZ.RN.STRONG.GPU [R54.64], R150 ;  /* 0x000000963600798e */ /* 0x0009e8000c10e788 */
[----:B--2---:R4:W-:Y:S02]  /*40b0*/  RED.E.ADD.F32.FTZ.RN.STRONG.GPU [R52.64], R141 ;  /* 0x0000008d3400798e */ /* 0x0049e4000c10e788 */
.L_x_13588:
[----:B------:R-:W-:Y:S05]  /*40c0*/  BSYNC B0 ;  /* 0x0000000000007941 */ /* 0x000fea0003800000 */
.L_x_13587:
[----:B--2-4-:R2:W4:Y:S01]  /*40d0*/  LDS R141, [R13.X4+0xee0] ;  /* 0x000ee0000d8d7984 */ /* 0x0145220000004800 */
[----:B------:R-:W-:Y:S01]  /*40e0*/  BSSY B0, `(.L_x_13589) ;  /* 0x0000008000007945 */ /* 0x000fe20003800000 */
[----:B------:R-:W-:Y:S05]  /*40f0*/  @!P3 BRA `(.L_x_13590) ;  /* 0x000000600000b947 */ /* 0x000fea0003800000 */
[----:B------:R-:W-:-:S04]  /*4100*/  IMAD.WIDE.U32 R54, R155, c[0x0][0x2b0], R100 ;  /* 0x0000ac009b367a25 */ /* 0x000fc800078e0064 */
[----:B------:R-:W-:Y:S01]  /*4110*/  IMAD.WIDE.U32 R52, R155, c[0x0][0x2d0], R86 ;  /* 0x0000b4009b347a25 */ /* 0x000fe200078e0056 */
[----:B------:R-:W-:-:S04]  /*4120*/  IADD3 R55, R111, R55, RZ ;  /* 0x000000376f377210 */ /* 0x000fc80007ffe0ff */
[----:B------:R-:W-:Y:S01]  /*4130*/  IADD3 R53, R113, R53, RZ ;  /* 0x0000003571357210 */ /* 0x000fe20007ffe0ff */
[----:B------:R0:W-:Y:S04]  /*4140*/  RED.E.ADD.F32.FTZ.RN.STRONG.GPU [R54.64], R151 ;  /* 0x000000973600798e */ /* 0x0001e8000c10e788 */
[----:B----4-:R0:W-:Y:S02]  /*4150*/  RED.E.ADD.F32.FTZ.RN.STRONG.GPU [R52.64], R141 ;  /* 0x0000008d3400798e */ /* 0x0101e4000c10e788 */
.L_x_13590:
[----:B------:R-:W-:Y:S05]  /*4160*/  BSYNC B0 ;  /* 0x0000000000007941 */ /* 0x000fea0003800000 */
.L_x_13589:
[----:B------:R-:W0:Y:S01]  /*4170*/  LDS R145, [R145.X4+0xf60] ;  /* 0x000f600091917984 */ /* 0x000e220000004800 */
[----:B------:R-:W-:Y:S01]  /*4180*/  BSSY B0, `(.L_x_13591) ;  /* 0x0000008000007945 */ /* 0x000fe20003800000 */
[----:B------:R-:W-:Y:S05]  /*4190*/  @!P4 BRA `(.L_x_13592) ;  /* 0x000000600000c947 */ /* 0x000fea0003800000 */
[----:B0-----:R-:W-:-:S04]  /*41a0*/  IMAD.WIDE.U32 R54, R155, c[0x0][0x2b0], R98 ;  /* 0x0000ac009b367a25 */ /* 0x001fc800078e0062 */
[----:B------:R-:W-:Y:S01]  /*41b0*/  IMAD.WIDE.U32 R52, R155, c[0x0][0x2d0], R84 ;  /* 0x0000b4009b347a25 */ /* 0x000fe200078e0054 */
[----:B------:R-:W-:-:S04]  /*41c0*/  IADD3 R55, R111, R55, RZ ;  /* 0x000000376f377210 */ /* 0x000fc80007ffe0ff */
[----:B------:R-:W-:Y:S01]  /*41d0*/  IADD3 R53, R113, R53, RZ ;  /* 0x0000003571357210 */ /* 0x000fe20007ffe0ff */
[----:B------:R0:W-:Y:S04]  /*41e0*/  RED.E.ADD.F32.FTZ.RN.STRONG.GPU [R54.64], R152 ;  /* 0x000000983600798e */ /* 0x0001e8000c10e788 */
[----:B------:R0:W-:Y:S02]  /*41f0*/  RED.E.ADD.F32.FTZ.RN.STRONG.GPU [R52.64], R145 ;  /* 0x000000913400798e */ /* 0x0001e4000c10e788 */
.L_x_13592:
[----:B------:R-:W-:Y:S05]  /*4200*/  BSYNC B0 ;  /* 0x0000000000007941 */ /* 0x000fea0003800000 */
.L_x_13591:
[----:B0---4-:R0:W4:Y:S01]  /*4210*/  LDS R141, [R146.X4+0xfe0] ;  /* 0x000fe000928d7984 */ /* 0x0111220000004800 */
        /* <DEDUP_REMOVED lines=8> */
.L_x_13594:
[----:B------:R-:W-:Y:S05]  /*42a0*/  BSYNC B0 ;  /* 0x0000000000007941 */ /* 0x000fea0003800000 */
.L_x_13593:
[----:B0-----:R-:W0:Y:S01]  /*42b0*/  SHFL.DOWN PT, R53, R140, 0x1, 0x1f ;  /* 0x08201f008c357f89 */ /* 0x001e2200000e0000 */
[----:B------:R-:W-:Y:S01]  /*42c0*/  ISETP.GT.AND P0, PT, R19, 0x1e, PT ;  /* 0x0000001e1300780c */ /* 0x000fe20003f04270 */
[----:B------:R-:W-:Y:S01]  /*42d0*/  FMUL.FTZ R119, R119, R115 ;  /* 0x0000007377777220 */ /* 0x000fe20000410000 */
[----:B------:R-:W-:Y:S01]  /*42e0*/  ISETP.NE.AND P1, PT, R19, RZ, PT ;  /* 0x000000ff1300720c */ /* 0x000fe20003f25270 */
[----:B------:R-:W5:Y:S01]  /*42f0*/  SHFL.DOWN PT, R55, R134, 0x1, 0x1f ;  /* 0x08201f0086377f89 */ /* 0x000f6200000e0000 */
[-C--:B------:R-:W-:Y:S01]  /*4300*/  FMUL.FTZ R52, R81, R114.reuse ;  /* 0x0000007251347220 */ /* 0x080fe20000410000 */
[----:B------:R-:W-:Y:S01]  /*4310*/  ISETP.NE.AND P2, PT, R31, RZ, PT ;  /* 0x000000ff1f00720c */ /* 0x000fe20003f45270 */
[----:B------:R-:W-:Y:S01]  /*4320*/  FFMA.FTZ R110, R121, R114, R119 ;  /* 0x00000072796e7223 */ /* 0x000fe20000010077 */
[----:B------:R-:W-:Y:S01]  /*4330*/  BSSY B0, `(.L_x_13595) ;  /* 0x000004b000007945 */ /* 0x000fe20003800000 */
[----:B------:R-:W-:-:S02]  /*4340*/  FMUL.FTZ R123, R123, R127 ;  /* 0x0000007f7b7b7220 */ /* 0x000fc40000410000 */
[----:B------:R-:W-:Y:S02]  /*4350*/  FMUL.FTZ R67, R67, R130 ;  /* 0x0000008243437220 */ /* 0x000fe40000410000 */
[----:B------:R-:W-:Y:S02]  /*4360*/  FMUL.FTZ R120, R120, R126 ;  /* 0x0000007e78787220 */ /* 0x000fe40000410000 */
[----:B------:R-:W-:Y:S02]  /*4370*/  FFMA.FTZ R67, R68, R129, R67 ;  /* 0x0000008144437223 */ /* 0x000fe40000010043 */
[----:B------:R-:W-:Y:S02]  /*4380*/  FFMA.FTZ R39, R64, R110, R39 ;  /* 0x0000006e40277223 */ /* 0x000fe40000010027 */
[----:B------:R-:W-:Y:S02]  /*4390*/  FFMA.FTZ R36, R69, R67, R36 ;  /* 0x0000004345247223 */ /* 0x000fe40000010024 */
[----:B0-----:R-:W-:-:S02]  /*43a0*/  @!P0 FADD.FTZ R140, R140, R53 ;  /* 0x000000358c8c8221 */ /* 0x001fc40000010000 */
[----:B-----5:R-:W-:-:S03]  /*43b0*/  @!P0 FADD.FTZ R134, R134, R55 ;  /* 0x0000003786868221 */ /* 0x020fc60000010000 */
[----:B------:R-:W0:Y:S01]  /*43c0*/  SHFL.DOWN PT, R53, R140, 0x2, 0x1f ;  /* 0x08401f008c357f89 */ /* 0x000e2200000e0000 */
[----:B------:R-:W-:-:S03]  /*43d0*/  ISETP.GT.AND P0, PT, R19, 0x1d, PT ;  /* 0x0000001d1300780c */ /* 0x000fc60003f04270 */
[----:B------:R-:W5:Y:S10]  /*43e0*/  SHFL.DOWN PT, R55, R134, 0x2, 0x1f ;  /* 0x08401f0086377f89 */ /* 0x000f7400000e0000 */
        /* <DEDUP_REMOVED lines=11> */
[C---:B------:R-:W-:Y:S02]  /*44a0*/  FMUL.FTZ R53, R81.reuse, R125 ;  /* 0x0000007d51357220 */ /* 0x040fe40000410000 */
[----:B-----5:R-:W-:Y:S01]  /*44b0*/  @!P0 FADD.FTZ R134, R134, R55 ;  /* 0x0000003786868221 */ /* 0x020fe20000010000 */
[----:B------:R-:W0:Y:S01]  /*44c0*/  SHFL.DOWN PT, R111, R140, 0x10, 0x1f ;  /* 0x0a001f008c6f7f89 */ /* 0x000e2200000e0000 */
[-C--:B------:R-:W-:Y:S01]  /*44d0*/  FMUL.FTZ R55, R81, R115.reuse ;  /* 0x0000007351377220 */ /* 0x080fe20000410000 */
[----:B------:R-:W-:Y:S01]  /*44e0*/  ISETP.GT.AND P0, PT, R19, 0xf, PT ;  /* 0x0000000f1300780c */ /* 0x000fe20003f04270 */
[C---:B------:R-:W-:Y:S01]  /*44f0*/  FFMA.FTZ R115, R80.reuse, R115, -R52 ;  /* 0x0000007350737223 */ /* 0x040fe20000010834 */
[----:B------:R-:W5:Y:S01]  /*4500*/  SHFL.DOWN PT, R113, R134, 0x10, 0x1f ;  /* 0x0a001f0086717f89 */ /* 0x000f6200000e0000 */
[C---:B------:R-:W-:Y:S02]  /*4510*/  FFMA.FTZ R114, R80.reuse, R114, R55 ;  /* 0x0000007250727223 */ /* 0x040fe40000010037 */
[----:B------:R-:W-:-:S02]  /*4520*/  FFMA.FTZ R55, R80, R126, -R53 ;  /* 0x0000007e50377223 */ /* 0x000fc40000010835 */
[C---:B------:R-:W-:Y:S02]  /*4530*/  FMUL.FTZ R53, R81.reuse, R126 ;  /* 0x0000007e51357220 */ /* 0x040fe40000410000 */
[----:B------:R-:W-:Y:S02]  /*4540*/  FMUL.FTZ R55, R136, R55 ;  /* 0x0000003788377220 */ /* 0x000fe40000410000 */
[----:B------:R-:W-:Y:S02]  /*4550*/  FFMA.FTZ R54, R80, R125, R53 ;  /* 0x0000007d50367223 */ /* 0x000fe40000010035 */
[----:B------:R-:W-:Y:S02]  /*4560*/  FMUL.FTZ R52, R81, R128 ;  /* 0x0000008051347220 */ /* 0x000fe40000410000 */
[----:B------:R-:W-:Y:S02]  /*4570*/  FFMA.FTZ R137, R137, R54, R55 ;  /* 0x0000003689897223 */ /* 0x000fe40000010037 */
[----:B------:R-:W-:-:S02]  /*4580*/  FMUL.FTZ R55, R81, R129 ;  /* 0x0000008151377220 */ /* 0x000fc40000410000 */
[CC--:B------:R-:W-:Y:S02]  /*4590*/  FFMA.FTZ R52, R80.reuse, R127.reuse, -R52 ;  /* 0x0000007f50347223 */ /* 0x0c0fe40000010834 */
[C---:B------:R-:W-:Y:S02]  /*45a0*/  FMUL.FTZ R127, R81.reuse, R127 ;  /* 0x0000007f517f7220 */ /* 0x040fe40000410000 */
[-C--:B------:R-:W-:Y:S02]  /*45b0*/  FMUL.FTZ R81, R81, R130.reuse ;  /* 0x0000008251517220 */ /* 0x080fe40000410000 */
[----:B------:R-:W-:Y:S02]  /*45c0*/  FFMA.FTZ R130, R80, R130, -R55 ;  /* 0x0000008250827223 */ /* 0x000fe40000010837 */
[----:B0-----:R-:W-:Y:S02]  /*45d0*/  @!P0 FADD.FTZ R140, R140, R111 ;  /* 0x0000006f8c8c8221 */ /* 0x001fe40000010000 */
[----:B-----5:R-:W-:-:S02]  /*45e0*/  @!P0 FADD.FTZ R134, R134, R113 ;  /* 0x0000007186868221 */ /* 0x020fc40000010000 */
[----:B------:R-:W-:Y:S02]  /*45f0*/  FMUL.FTZ R115, R138, R115 ;  /* 0x000000738a737220 */ /* 0x000fe40000410000 */
[----:B------:R-:W-:Y:S01]  /*4600*/  FMUL.FTZ R135, R135, R52 ;  /* 0x0000003487877220 */ /* 0x000fe20000410000 */
[----:B------:R-:W-:Y:S01]  /*4610*/  MOV R52, R140 ;  /* 0x0000008c00347202 */ /* 0x000fe20000000f00 */
        /* <DEDUP_REMOVED lines=18> */
[----:B------:R-:W-:-:S02]  /*4740*/  FADD.FTZ R41, R54, R41 ;  /* 0x0000002936297221 */ /* 0x000fc40000010000 */
        /* <DEDUP_REMOVED lines=9> */
.L_x_13596:
[----:B0-----:R-:W-:Y:S05]  /*47e0*/  BSYNC B0 ;  /* 0x0000000000007941 */ /* 0x001fea0003800000 */
.L_x_13595:
[----:B------:R-:W-:Y:S02]  /*47f0*/  IADD3 R117, R117, 0x1, RZ ;  /* 0x0000000175757810 */ /* 0x000fe40007ffe0ff */
[----:B------:R-:W-:Y:S02]  /*4800*/  IADD3 R71, P1, R71, 0x1, RZ ;  /* 0x0000000147477810 */ /* 0x000fe40007f3e0ff */
[----:B------:R-:W-:Y:S02]  /*4810*/  ISETP.GE.AND P0, PT, R117, c[0x0][0x16c], PT ;  /* 0x00005b0075007a0c */ /* 0x000fe40003f06270 */
[----:B------:R-:W-:-:S11]  /*4820*/  IADD3.X R70, RZ, R70, RZ, P1, !PT ;  /* 0x00000046ff467210 */ /* 0x000fd60000ffe4ff */
[----:B------:R-:W-:Y:S01]  /*4830*/  @P0 CALL.REL.NOINC `(.L_x_13566) ;  /* 0x0000001000000944 */ /* 0x000fe20003c00000 */
[----:B------:R-:W-:Y:S05]  /*4840*/  BRA `(.L_x_13597) ;  /* 0xffffcab000007947 */ /* 0x000fea000383ffff */
.L_x_13566:
[----:B------:R-:W-:Y:S01]  /*4850*/  BAR.SYNC.DEFER_BLOCKING 0x0 ;  /* 0x0000000000007b1d */ /* 0x000fe20000010000 */
[----:B------:R-:W-:Y:S01]  /*4860*/  ISETP.NE.AND P3, PT, R31, RZ, PT ;  /* 0x000000ff1f00720c */ /* 0x000fe20003f65270 */
[----:B------:R-:W-:Y:S01]  /*4870*/  IMAD R46, R34, c[0x0][0x2d8], RZ ;  /* 0x0000b600222e7a24 */ /* 0x000fe200078e02ff */
[----:B------:R-:W-:Y:S01]  /*4880*/  IADD3 R65, R18, -c[0x0][0x174], RZ ;  /* 0x80005d0012417a10 */ /* 0x000fe20007ffe0ff */
[----:B------:R-:W-:Y:S01]  /*4890*/  IMAD.WIDE.U32 R44, R35, c[0x0][0x2d8], RZ ;  /* 0x0000b600232c7a25 */ /* 0x000fe200078e00ff */
[C---:B------:R-:W-:Y:S01]  /*48a0*/  LOP3.LUT R69, R17.reuse, 0x20, RZ, 0xfc, !PT ;  /* 0x0000002011457812 */ /* 0x040fe200078efcff */
[----:B------:R-:W-:Y:S01]  /*48b0*/  BSSY B0, `(.L_x_13598) ;  /* 0x000002a000007945 */ /* 0x000fe20003800000 */
[----:B------:R-:W-:Y:S01]  /*48c0*/  LOP3.LUT R71, R17, 0x40, RZ, 0xfc, !PT ;  /* 0x0000004011477812 */ /* 0x000fe200078efcff */
[----:B------:R-:W-:Y:S01]  /*48d0*/  IMAD R61, R35, c[0x0][0x2dc], R46 ;  /* 0x0000b700233d7a24 */ /* 0x000fe200078e022e */
[----:B------:R-:W-:Y:S01]  /*48e0*/  LOP3.LUT R81, R17, 0x60, RZ, 0xfc, !PT ;  /* 0x0000006011517812 */ /* 0x000fe200078efcff */
[----:B------:R-:W-:Y:S01]  /*48f0*/  IMAD R65, R65, -0x80, RZ ;  /* 0xffffff8041417824 */ /* 0x000fe200078e02ff */
[----:B------:R-:W-:-:S02]  /*4900*/  SHF.R.S32.HI R48, RZ, 0x1f, R17 ;  /* 0x0000001fff307819 */ /* 0x000fc40000011411 */
[----:B------:R-:W-:Y:S02]  /*4910*/  IADD3 R45, R45, R61, RZ ;  /* 0x0000003d2d2d7210 */ /* 0x000fe40007ffe0ff */
[----:B------:R-:W-:Y:S02]  /*4920*/  SHF.R.S32.HI R67, RZ, 0x1f, R65 ;  /* 0x0000001fff437819 */ /* 0x000fe40000011441 */
[----:B------:R-:W-:Y:S01]  /*4930*/  LEA R47, P5, R17, c[0x0][0x330], 0x2 ;  /* 0x0000cc00112f7a11 */ /* 0x000fe200078a10ff */
[----:B------:R0:W-:Y:S01]  /*4940*/  STS.128 [R19.X16], R36 ;  /* 0x0000002413007388 */ /* 0x0001e2000000cc00 */
[----:B------:R-:W-:-:S06]  /*4950*/  NOP ;  /* 0x0000000000007918 */ /* 0x000fcc0000000000 */
[----:B------:R-:W-:Y:S04]  /*4960*/  LDS R49, [R19.X4] ;  /* 0x0000000013317984 */ /* 0x000fe80000004800 */
[----:B------:R-:W-:Y:S04]  /*4970*/  LDS R51, [R19.X4+0x80] ;  /* 0x0000800013337984 */ /* 0x000fe80000004800 */
[----:B------:R-:W-:Y:S01]  /*4980*/  LDS R53, [R19.X4+0x100] ;  /* 0x0001000013357984 */ /* 0x000fe20000004800 */
[----:B0-----:R-:W-:Y:S02]  /*4990*/  IMAD R38, R58, c[0x0][0x2e0], RZ ;  /* 0x0000b8003a267a24 */ /* 0x001fe400078e02ff */
[C---:B------:R-:W-:Y:S01]  /*49a0*/  IMAD.WIDE.U32 R36, R59.reuse, c[0x0][0x2e0], R44 ;  /* 0x0000b8003b247a25 */ /* 0x040fe200078e002c */
[----:B------:R-:W-:Y:S03]  /*49b0*/  LDS R55, [R19.X4+0x180] ;  /* 0x0001800013377984 */ /* 0x000fe60000004800 */
[----:B------:R-:W-:Y:S01]  /*49c0*/  IMAD R38, R59, c[0x0][0x2e4], R38 ;  /* 0x0000b9003b267a24 */ /* 0x000fe200078e0226 */
[----:B------:R-:W-:Y:S04]  /*49d0*/  @!P3 STS [0x200], R2 ;  /* 0x00020002ff00b388 */ /* 0x000fe80000000800 */
[----:B------:R-:W-:Y:S01]  /*49e0*/  BAR.SYNC.DEFER_BLOCKING 0x0 ;  /* 0x0000000000007b1d */ /* 0x000fe20000010000 */
[----:B------:R-:W-:-:S04]  /*49f0*/  IADD3 R36, P0, R65, R36, RZ ;  /* 0x0000002441247210 */ /* 0x000fc80007f1e0ff */
[----:B------:R-:W-:Y:S02]  /*4a00*/  IADD3.X R37, R67, R38, R37, P0, !PT ;  /* 0x0000002643257210 */ /* 0x000fe400007fe425 */
[----:B------:R-:W-:Y:S01]  /*4a10*/  LEA R46, P6, R36, R47, 0x2 ;  /* 0x0000002f242e7211 */ /* 0x000fe200078c10ff */
[----:B------:R-:W0:Y:S02]  /*4a20*/  LDS R0, [0x200] ;  /* 0x00020000ff007984 */ /* 0x000e240000000800 */
[-C--:B0-----:R-:W-:Y:S02]  /*4a30*/  ISETP.GE.AND P4, PT, R17, R0.reuse, PT ;  /* 0x000000001100720c */ /* 0x081fe40003f86270 */
[-C--:B------:R-:W-:Y:S02]  /*4a40*/  ISETP.GE.AND P2, PT, R69, R0.reuse, PT ;  /* 0x000000004500720c */ /* 0x080fe40003f46270 */
[-C--:B------:R-:W-:Y:S02]  /*4a50*/  ISETP.GE.AND P1, PT, R71, R0.reuse, PT ;  /* 0x000000004700720c */ /* 0x080fe40003f26270 */
[----:B------:R-:W-:-:S02]  /*4a60*/  ISETP.GE.AND P0, PT, R81, R0, PT ;  /* 0x000000005100720c */ /* 0x000fc40003f06270 */
[C---:B------:R-:W-:Y:S02]  /*4a70*/  LEA.HI.X R0, R17.reuse, c[0x0][0x334], R48, 0x2, P5 ;  /* 0x0000cd0011007a11 */ /* 0x040fe400028f1430 */
[----:B------:R-:W-:Y:S02]  /*4a80*/  IADD3 R38, P5, R17, R3, RZ ;  /* 0x0000000311267210 */ /* 0x000fe40007fbe0ff */
        /* <DEDUP_REMOVED lines=12> */
.L_x_13599:
[----:B------:R-:W-:Y:S05]  /*4b50*/  BSYNC B0 ;  /* 0x0000000000007941 */ /* 0x000fea0003800000 */
.L_x_13598:
[----:B------:R-:W-:Y:S01]  /*4b60*/  @!P2 STG.E [R46.64+-0x180], R51 ;  /* 0xfffe80332e00a986 */ /* 0x000fe2000c101908 */
[----:B------:R-:W-:Y:S01]  /*4b70*/  FADD.FTZ R30, R40, R30 ;  /* 0x0000001e281e7221 */ /* 0x000fe20000010000 */
[----:B------:R-:W-:Y:S01]  /*4b80*/  BSSY B0, `(.L_x_13600) ;  /* 0x0000023000007945 */ /* 0x000fe20003800000 */
[----:B0-----:R-:W-:Y:S01]  /*4b90*/  IMAD R44, R34, c[0x0][0x2f8], RZ ;  /* 0x0000be00222c7a24 */ /* 0x001fe200078e02ff */
[----:B------:R-:W-:Y:S01]  /*4ba0*/  @!P1 STG.E [R46.64+-0x100], R53 ;  /* 0xffff00352e009986 */ /* 0x000fe2000c101908 */
[----:B------:R-:W-:Y:S02]  /*4bb0*/  FADD.FTZ R3, R30, R41 ;  /* 0x000000291e037221 */ /* 0x000fe40000010000 */
[----:B------:R-:W-:Y:S01]  /*4bc0*/  IMAD.WIDE.U32 R36, R35, c[0x0][0x2f8], RZ ;  /* 0x0000be0023247a25 */ /* 0x000fe200078e00ff */
[----:B------:R0:W-:Y:S03]  /*4bd0*/  @!P0 STG.E [R46.64+-0x80], R55 ;  /* 0xffff80372e008986 */ /* 0x0001e6000c101908 */
[----:B------:R-:W-:Y:S01]  /*4be0*/  FADD.FTZ R30, R3, R42 ;  /* 0x0000002a031e7221 */ /* 0x000fe20000010000 */
[----:B------:R-:W-:Y:S03]  /*4bf0*/  BAR.SYNC.DEFER_BLOCKING 0x0 ;  /* 0x0000000000007b1d */ /* 0x000fe60000010000 */
[----:B------:R-:W-:-:S02]  /*4c00*/  FADD.FTZ R30, R30, R43 ;  /* 0x0000002b1e1e7221 */ /* 0x000fc40000010000 */
[----:B0-----:R-:W-:Y:S01]  /*4c10*/  IMAD R47, R35, c[0x0][0x2fc], R44 ;  /* 0x0000bf00232f7a24 */ /* 0x001fe200078e022c */
[----:B------:R0:W-:Y:S01]  /*4c20*/  STS.128 [R19.X16], R40 ;  /* 0x0000002813007388 */ /* 0x0001e2000000cc00 */
[----:B------:R-:W-:-:S06]  /*4c30*/  NOP ;  /* 0x0000000000007918 */ /* 0x000fcc0000000000 */
[----:B------:R-:W-:Y:S04]  /*4c40*/  LDS R45, [R19.X4] ;  /* 0x00000000132d7984 */ /* 0x000fe80000004800 */
[----:B------:R-:W-:Y:S04]  /*4c50*/  LDS R49, [R19.X4+0x80] ;  /* 0x0000800013317984 */ /* 0x000fe80000004800 */
[----:B------:R-:W-:Y:S01]  /*4c60*/  LDS R61, [R19.X4+0x100] ;  /* 0x00010000133d7984 */ /* 0x000fe20000004800 */
[----:B0-----:R-:W-:Y:S02]  /*4c70*/  IADD3 R40, P1, R17, -0x60, RZ ;  /* 0xffffffa011287810 */ /* 0x001fe40007f3e0ff */
[----:B------:R-:W-:Y:S01]  /*4c80*/  IADD3 R43, R37, R47, RZ ;  /* 0x0000002f252b7210 */ /* 0x000fe20007ffe0ff */
[----:B------:R-:W-:Y:S01]  /*4c90*/  LDS R63, [R19.X4+0x180] ;  /* 0x00018000133f7984 */ /* 0x000fe20000004800 */
[----:B------:R-:W-:-:S03]  /*4ca0*/  IADD3.X R41, R48, -0x1, RZ, P1, !PT ;  /* 0xffffffff30297810 */ /* 0x000fc60000ffe4ff */
[----:B------:R-:W-:Y:S04]  /*4cb0*/  @!P3 STS [0x200], R2 ;  /* 0x00020002ff00b388 */ /* 0x000fe80000000800 */
        /* <DEDUP_REMOVED lines=15> */
.L_x_13601:
[----:B------:R-:W-:Y:S05]  /*4db0*/  BSYNC B0 ;  /* 0x0000000000007941 */ /* 0x000fea0003800000 */
.L_x_13600:
[----:B------:R-:W-:Y:S01]  /*4dc0*/  MOV R2, R36 ;  /* 0x0000002400027202 */ /* 0x000fe20000000f00 */
[----:B0-----:R-:W-:Y:S01]  /*4dd0*/  IMAD R38, R58, c[0x0][0x300], RZ ;  /* 0x0000c0003a267a24 */ /* 0x001fe200078e02ff */
[----:B------:R-:W-:Y:S02]  /*4de0*/  MOV R3, R43 ;  /* 0x0000002b00037202 */ /* 0x000fe40000000f00 */
[-C--:B------:R-:W-:Y:S01]  /*4df0*/  ISETP.GE.AND P0, PT, R69, R0.reuse, PT ;  /* 0x000000004500720c */ /* 0x080fe20003f06270 */
[C---:B------:R-:W-:Y:S01]  /*4e00*/  IMAD R38, R59.reuse, c[0x0][0x304], R38 ;  /* 0x0000c1003b267a24 */ /* 0x040fe200078e0226 */
[----:B------:R-:W-:Y:S01]  /*4e10*/  LEA R36, P4, R40, c[0x0][0x340], 0x2 ;  /* 0x0000d00028247a11 */ /* 0x000fe200078810ff */
[----:B------:R-:W-:Y:S01]  /*4e20*/  IMAD.WIDE.U32 R2, R59, c[0x0][0x300], R2 ;  /* 0x0000c0003b027a25 */ /* 0x000fe200078e0002 */
[-C--:B------:R-:W-:Y:S02]  /*4e30*/  ISETP.GE.AND P1, PT, R71, R0.reuse, PT ;  /* 0x000000004700720c */ /* 0x080fe40003f26270 */
[----:B------:R-:W-:-:S02]  /*4e40*/  ISETP.GE.AND P2, PT, R81, R0, PT ;  /* 0x000000005100720c */ /* 0x000fc40003f46270 */
[----:B------:R-:W-:Y:S02]  /*4e50*/  IADD3 R37, P3, R65, R2, RZ ;  /* 0x0000000241257210 */ /* 0x000fe40007f7e0ff */
[----:B------:R-:W-:Y:S02]  /*4e60*/  LEA.HI.X R0, R40, c[0x0][0x344], R41, 0x2, P4 ;  /* 0x0000d10028007a11 */ /* 0x000fe400020f1429 */
[----:B------:R-:W-:Y:S02]  /*4e70*/  IADD3.X R3, R67, R38, R3, P3, !PT ;  /* 0x0000002643037210 */ /* 0x000fe40001ffe403 */
[C---:B------:R-:W-:Y:S02]  /*4e80*/  LEA R2, P3, R37.reuse, R36, 0x2 ;  /* 0x0000002425027211 */ /* 0x040fe400078610ff */
[----:B------:R-:W-:Y:S02]  /*4e90*/  IADD3 R24, P4, R24, -0x200, RZ ;  /* 0xfffffe0018187810 */ /* 0x000fe40007f9e0ff */
        /* <DEDUP_REMOVED lines=13> */
[----:B------:R-:W-:Y:S02]  /*4f70*/  IADD3.X R25, R25, -0x1, RZ, P4, !PT ;  /* 0xffffffff19197810 */ /* 0x000fe400027fe4ff */
[----:B------:R-:W-:Y:S01]  /*4f80*/  IADD3.X R27, R27, -0x1, RZ, P5, !PT ;  /* 0xffffffff1b1b7810 */ /* 0x000fe20002ffe4ff */
[----:B------:R-:W-:Y:S01]  /*4f90*/  @!P0 CALL.REL.NOINC `(.L_x_13565) ;  /* 0x0000001000008944 */ /* 0x000fe20003c00000 */
[----:B------:R-:W-:Y:S05]  /*4fa0*/  BRA `(.L_x_13602) ;  /* 0xffffb99000007947 */ /* 0x000fea000383ffff */
.L_x_13565:
        /* <DEDUP_REMOVED lines=24> */
.L_x_13604:
[----:B0-----:R-:W-:Y:S05]  /*5130*/  BSYNC B0 ;  /* 0x0000000000007941 */ /* 0x001fea0003800000 */
.L_x_13603:
        /* <DEDUP_REMOVED lines=23> */
.L_x_13606:
[----:B------:R-:W0:Y:S02]  /*52b0*/  S2R R9, SR_TID.X ;  /* 0x0000000000097919 */ /* 0x000e240000002100 */
.L_x_13607:
[----:B0-----:R-:W-:Y:S05]  /*52c0*/  BSYNC B0 ;  /* 0x0000000000007941 */ /* 0x001fea0003800000 */
.L_x_13605:
[----:B------:R-:W-:-:S13]  /*52d0*/  ISETP.GE.AND P0, PT, R9, c[0x0][0x16c], PT ;  /* 0x00005b0009007a0c */ /* 0x000fda0003f06270 */
[----:B------:R-:W-:Y:S05]  /*52e0*/  @P0 EXIT ;  /* 0x000000000000094d */ /* 0x000fea0003800000 */
[----:B------:R-:W-:Y:S02]  /*52f0*/  IMAD R58, R58, c[0x0][0x288], RZ ;  /* 0x0000a2003a3a7a24 */ /* 0x000fe400078e02ff */
[----:B------:R-:W-:-:S04]  /*5300*/  IMAD.WIDE.U32 R4, R59, c[0x0][0x288], RZ ;  /* 0x0000a2003b047a25 */ /* 0x000fc800078e00ff */
[----:B--2---:R-:W-:-:S05]  /*5310*/  IMAD R13, R59, c[0x0][0x28c], R58 ;  /* 0x0000a3003b0d7a24 */ /* 0x004fca00078e023a */
[----:B------:R-:W-:Y:S02]  /*5320*/  IADD3 R13, R5, R13, RZ ;  /* 0x0000000d050d7210 */ /* 0x000fe40007ffe0ff */
.L_x_13608:
[----:B0-----:R0:W2:Y:S01]  /*5330*/  LDS.64 R10, [R9.X8+0x35d0] ;  /* 0x0035d000090a7984 */ /* 0x0010a20000008a00 */
        /* <DEDUP_REMOVED lines=12> */
[----:B--2---:R0:W-:Y:S04]  /*5400*/  RED.E.ADD.F32.FTZ.RN.STRONG.GPU [R2.64], R10 ;  /* 0x0000000a0200798e */ /* 0x0041e8000c10e788 */
[----:B------:R0:W-:Y:S06]  /*5410*/  RED.E.ADD.F32.FTZ.RN.STRONG.GPU [R2.64+0x4], R11 ;  /* 0x0000040b0200798e */ /* 0x0001ec000c10e788 */
[----:B------:R-:W-:Y:S05]  /*5420*/  @!P0 BRA `(.L_x_13608) ;  /* 0xffffff0000008947 */ /* 0x000fea000383ffff */
[----:B------:R-:W-:Y:S05]  /*5430*/  EXIT ;  /* 0x000000000000794d */ /* 0x000fea0003800000 */
.L_x_13609:
        /* <DEDUP_REMOVED lines=12> */
.L_x_14767:


//--------------------- .text._Z25selective_scan_bwd_kernelI32Selective_Scan_bwd_kernel_traitsILi32ELi4ELb0ELb1ELb1ELb0ELb1EfN3c107complexIfEEEEv12SSMParamsBwd --------------------------
	.section	.text._Z25selective_scan_bwd_kernelI32Selective_Scan_bwd_kernel_traitsILi32ELi4ELb0ELb1ELb1ELb0ELb1EfN3c107complexIfEEEEv12SSMParamsBwd,"ax",@progbits
	.sectioninfo	@"SHI_REGISTERS=176"
	.align	128
        .global         _Z25selective_scan_bwd_kernelI32Selective_Scan_bwd_kernel_traitsILi32ELi4ELb0ELb1ELb1ELb0ELb1EfN3c107complexIfEEEEv12SSMParamsBwd
        .type           _Z25selective_scan_bwd_kernelI32Selective_Scan_bwd_kernel_traitsILi32ELi4ELb0ELb1ELb1ELb0ELb1EfN3c107complexIfEEEEv12SSMParamsBwd,@function
        .size           _Z25selective_scan_bwd_kernelI32Selective_Scan_bwd_kernel_traitsILi32ELi4ELb0ELb1ELb1ELb0ELb1EfN3c107complexIfEEEEv12SSMParamsBwd,(.L_x_14768 - _Z25selective_scan_bwd_kernelI32Selective_Scan_bwd_kernel_traitsILi32ELi4ELb0ELb1ELb1ELb0ELb1EfN3c107complexIfEEEEv12SSMParamsBwd)
        .other          _Z25selective_scan_bwd_kernelI32Selective_Scan_bwd_kernel_traitsILi32ELi4ELb0ELb1ELb1ELb0ELb1EfN3c107complexIfEEEEv12SSMParamsBwd,@"STO_CUDA_ENTRY STV_DEFAULT"
_Z25selective_scan_bwd_kernelI32Selective_Scan_bwd_kernel_traitsILi32ELi4ELb0ELb1ELb1ELb0ELb1EfN3c107complexIfEEEEv12SSMParamsBwd:
.text._Z25selective_scan_bwd_kernelI32Selective_Scan_bwd_kernel_traitsILi32ELi4ELb0ELb1ELb1ELb0ELb1EfN3c107complexIfEEEEv12SSMParamsBwd:
        /* <DEDUP_REMOVED lines=24> */
[----:B------:R-:W-:Y:S01]  /*0180*/  ISETP.NE.AND P0, PT, RZ, c[0x0][0x178], PT ;  /* 0x00005e00ff007a0c */ /* 0x000fe20003f05270 */
[----:B------:R-:W-:Y:S01]  /*0190*/  CS2R R28, SRZ ;  /* 0x00000000001c7805 */ /* 0x000fe2000001ff00 */
[----:B------:R-:W-:Y:S01]  /*01a0*/  CS2R R26, SRZ ;  /* 0x00000000001a7805 */ /* 0x000fe2000001ff00 */
        /* <DEDUP_REMOVED lines=10> */
[----:B------:R-:W-:Y:S02]  /*0250*/  IMAD R14, R100, c[0x0][0x1b0], RZ ;  /* 0x00006c00640e7a24 */ /* 0x000fe400078e02ff */
[----:B0-----:R-:W-:Y:S02]  /*0260*/  IMAD R3, R8, R19, RZ ;  /* 0x0000001308037224 */ /* 0x001fe400078e02ff */
[----:B------:R-:W-:Y:S01]  /*0270*/  IMAD R15, R103, c[0x0][0x194], R12 ;  /* 0x00006500670f7a24 */ /* 0x000fe200078e020c */
[----:B------:R-:W-:Y:S01]  /*0280*/  MOV R12, c[0x0][0x174] ;  /* 0x00005d00000c7a02 */ /* 0x000fe20000000f00 */
        /* <DEDUP_REMOVED lines=8> */
[----:B------:R-:W-:-:S04]  /*0310*/  IMAD.WIDE.U32 R10, R103, c[0x0][0x1b0], RZ ;  /* 0x00006c00670a7a25 */ /* 0x000fc800078e00ff */
        /* <DEDUP_REMOVED lines=9> */
[----:B------:R-:W-:Y:S01]  /*03b0*/  IMAD R17, R103, c[0x0][0x1b4], R14 ;  /* 0x00006d0067117a24 */ /* 0x000fe200078e020e */
[----:B------:R-:W-:Y:S01]  /*03c0*/  IADD3 R9, R9, R15, RZ ;  /* 0x0000000f09097210 */ /* 0x000fe20007ffe0ff */
[----:B------:R-:W-:Y:S01]  /*03d0*/  IMAD.WIDE.U32 R4, R106, c[0x0][0x1e8], R4 ;  /* 0x00007a006a047a25 */ /* 0x000fe200078e0004 */
[-C--:B------:R-:W-:Y:S02]  /*03e0*/  @!P2 IADD3 R0, R0, -R19.reuse, RZ ;  /* 0x800000130000a210 */ /* 0x080fe40007ffe0ff */
[----:B------:R-:W-:Y:S01]  /*03f0*/  @!P2 IADD3 R98, R98, 0x1, RZ ;  /* 0x000000016262a810 */ /* 0x000fe20007ffe0ff */
[----:B------:R-:W-:Y:S01]  /*0400*/  IMAD.WIDE.U32 R2, R106, c[0x0][0x1d8], R2 ;  /* 0x000076006a027a25 */ /* 0x000fe200078e0002 */
[----:B------:R-:W-:-:S02]  /*0410*/  ISETP.GE.U32.AND P1, PT, R0, R19, PT ;  /* 0x000000130000720c */ /* 0x000fc40003f26070 */
[----:B------:R-:W-:Y:S01]  /*0420*/  IADD3 R11, R11, R17, RZ ;  /* 0x000000110b0b7210 */ /* 0x000fe20007ffe0ff */
[C---:B------:R-:W-:Y:S01]  /*0430*/  IMAD R19, R105.reuse, c[0x0][0x1e8], RZ ;  /* 0x00007a0069137a24 */ /* 0x040fe200078e02ff */
[----:B------:R-:W-:Y:S01]  /*0440*/  SHF.R.S32.HI R15, RZ, 0x1f, R13 ;  /* 0x0000001fff0f7819 */ /* 0x000fe2000001140d */
[----:B------:R-:W-:Y:S01]  /*0450*/  IMAD R17, R105, c[0x0][0x1d8], RZ ;  /* 0x0000760069117a24 */ /* 0x000fe200078e02ff */
[----:B------:R-:W-:Y:S01]  /*0460*/  IADD3 R92, P2, R13, R4, RZ ;  /* 0x000000040d5c7210 */ /* 0x000fe20007f5e0ff */
[C---:B------:R-:W-:Y:S02]  /*0470*/  IMAD R19, R106.reuse, c[0x0][0x1ec], R19 ;  /* 0x00007b006a137a24 */ /* 0x040fe400078e0213 */
[----:B------:R-:W-:-:S03]  /*0480*/  IMAD.WIDE.U32 R6, R106, c[0x0][0x280], R6 ;  /* 0x0000a0006a067a25 */ /* 0x000fc600078e0006 */
[----:B------:R-:W-:Y:S01]  /*0490*/  IADD3.X R5, R15, R5, R19, P2, !PT ;  /* 0x000000050f057210 */ /* 0x000fe200017fe413 */
[----:B------:R-:W-:Y:S01]  /*04a0*/  IMAD R17, R106, c[0x0][0x1dc], R17 ;  /* 0x000077006a117a24 */ /* 0x000fe200078e0211 */
[----:B------:R-:W-:Y:S01]  /*04b0*/  @P1 IADD3 R98, R98, 0x1, RZ ;  /* 0x0000000162621810 */ /* 0x000fe20007ffe0ff */
[----:B------:R-:W-:Y:S01]  /*04c0*/  IMAD R21, R106, c[0x0][0x284], R21 ;  /* 0x0000a1006a157a24 */ /* 0x000fe200078e0215 */
[----:B------:R-:W-:Y:S02]  /*04d0*/  IADD3 R94, P1, R13, R2, RZ ;  /* 0x000000020d5e7210 */ /* 0x000fe40007f3e0ff */
[----:B------:R-:W-:Y:S02]  /*04e0*/  @!P3 IADD3 R98, -R98, RZ, RZ ;  /* 0x000000ff6262b210 */ /* 0x000fe40007ffe1ff */
[----:B------:R-:W-:Y:S02]  /*04f0*/  @!P0 LOP3.LUT R98, RZ, c[0x0][0x178], RZ, 0x33, !PT ;  /* 0x00005e00ff628a12 */ /* 0x000fe400078e33ff */
[----:B------:R-:W-:-:S02]  /*0500*/  LEA R95, P0, R92, c[0x0][0x248], 0x2 ;  /* 0x000092005c5f7a11 */ /* 0x000fc400078010ff */
[----:B------:R-:W-:Y:S01]  /*0510*/  IADD3 R13, P4, R13, R6, RZ ;  /* 0x000000060d0d7210 */ /* 0x000fe20007f9e0ff */
[----:B------:R-:W-:Y:S01]  /*0520*/  IMAD.WIDE.U32 R8, R98, c[0x0][0x1a8], R8 ;  /* 0x00006a0062087a25 */ /* 0x000fe200078e0008 */
[----:B------:R-:W-:Y:S02]  /*0530*/  SHF.R.S32.HI R0, RZ, 0x1f, R98 ;  /* 0x0000001fff007819 */ /* 0x000fe40000011462 */
[----:B------:R-:W-:Y:S01]  /*0540*/  LEA.HI.X R92, R92, c[0x0][0x24c], R5, 0x2, P0 ;  /* 0x000093005c5c7a11 */ /* 0x000fe200000f1405 */
[----:B------:R-:W-:Y:S01]  /*0550*/  IMAD.WIDE.U32 R10, R98, c[0x0][0x1c8], R10 ;  /* 0x00007200620a7a25 */ /* 0x000fe200078e000a */
[----:B------:R-:W-:Y:S02]  /*0560*/  ISETP.NE.U32.AND P0, PT, RZ, c[0x0][0x260], PT ;  /* 0x00009800ff007a0c */ /* 0x000fe40003f05070 */
[C---:B------:R-:W-:Y:S01]  /*0570*/  IADD3.X R3, R15.reuse, R3, R17, P1, !PT ;  /* 0x000000030f037210 */ /* 0x040fe20000ffe411 */
[C---:B------:R-:W-:Y:S01]  /*0580*/  IMAD R5, R0.reuse, c[0x0][0x1a8], RZ ;  /* 0x00006a0000057a24 */ /* 0x040fe200078e02ff */
[----:B------:R-:W-:Y:S01]  /*0590*/  IADD3.X R6, R15, R7, R21, P4, !PT ;  /* 0x000000070f067210 */ /* 0x000fe200027fe415 */
[----:B------:R-:W-:Y:S01]  /*05a0*/  IMAD R7, R0, c[0x0][0x1c8], RZ ;  /* 0x0000720000077a24 */ /* 0x000fe200078e02ff */
[----:B------:R-:W-:Y:S01]  /*05b0*/  LEA R97, P1, R94, c[0x0][0x240], 0x2 ;  /* 0x000090005e617a11 */ /* 0x000fe200078210ff */
[C---:B------:R-:W-:Y:S01]  /*05c0*/  IMAD R5, R98.reuse, c[0x0][0x1ac], R5 ;  /* 0x00006b0062057a24 */ /* 0x040fe200078e0205 */
[----:B------:R-:W-:Y:S01]  /*05d0*/  LEA R93, P2, R13, c[0x0][0x308], 0x2 ;  /* 0x0000c2000d5d7a11 */ /* 0x000fe200078410ff */
[----:B------:R-:W-:Y:S01]  /*05e0*/  IMAD R7, R98, c[0x0][0x1cc], R7 ;  /* 0x0000730062077a24 */ /* 0x000fe200078e0207 */
[----:B------:R-:W-:-:S02]  /*05f0*/  ISETP.NE.AND.EX P0, PT, RZ, c[0x0][0x264], PT, P0 ;  /* 0x00009900ff007a0c */ /* 0x000fc40003f05300 */
[----:B------:R-:W-:Y:S02]  /*0600*/  LEA.HI.X R94, R94, c[0x0][0x244], R3, 0x2, P1 ;  /* 0x000091005e5e7a11 */ /* 0x000fe400008f1403 */
[----:B------:R-:W-:Y:S02]  /*0610*/  LEA R3, R12, 0xffffff00, 0x8 ;  /* 0xffffff000c037811 */ /* 0x000fe400078e40ff */
[----:B------:R-:W-:Y:S02]  /*0620*/  LEA.HI.X R91, R13, c[0x0][0x30c], R6, 0x2, P2 ;  /* 0x0000c3000d5b7a11 */ /* 0x000fe400010f1406 */
[----:B------:R-:W-:Y:S02]  /*0630*/  ISETP.NE.U32.AND P1, PT, RZ, c[0x0][0x328], PT ;  /* 0x0000ca00ff007a0c */ /* 0x000fe40003f25070 */
[----:B------:R-:W-:Y:S02]  /*0640*/  ISETP.NE.U32.AND P2, PT, RZ, c[0x0][0x348], PT ;  /* 0x0000d200ff007a0c */ /* 0x000fe40003f45070 */
[----:B------:R-:W-:-:S02]  /*0650*/  IADD3 R89, P5, R3, R8, RZ ;  /* 0x0000000803597210 */ /* 0x000fc40007fbe0ff */
[----:B------:R-:W-:Y:S02]  /*0660*/  SHF.R.S32.HI R0, RZ, 0x1f, R3 ;  /* 0x0000001fff007819 */ /* 0x000fe40000011403 */
[----:B------:R-:W-:Y:S02]  /*0670*/  IADD3 R5, R9, R5, RZ ;  /* 0x0000000509057210 */ /* 0x000fe40007ffe0ff */
[----:B------:R-:W-:Y:S02]  /*0680*/  IADD3 R3, P4, R3, R10, RZ ;  /* 0x0000000a03037210 */ /* 0x000fe40007f9e0ff */
[----:B------:R-:W-:Y:S02]  /*0690*/  IADD3 R7, R11, R7, RZ ;  /* 0x000000070b077210 */ /* 0x000fe40007ffe0ff */
[----:B------:R-:W-:Y:S02]  /*06a0*/  ISETP.NE.AND.EX P1, PT, RZ, c[0x0][0x32c], PT, P1 ;  /* 0x0000cb00ff007a0c */ /* 0x000fe40003f25310 */
        /* <DEDUP_REMOVED lines=24> */
[C---:B0-----:R-:W-:Y:S02]  /*0830*/  SHF.L.U32 R0, R96.reuse, 0x2, RZ ;  /* 0x0000000260007819 */ /* 0x041fe400000006ff */
[----:B------:R-:W-:Y:S02]  /*0840*/  SHF.L.U32 R159, R96, 0x3, RZ ;  /* 0x00000003609f7819 */ /* 0x000fe400000006ff */
[----:B------:R-:W-:Y:S02]  /*0850*/  LOP3.LUT R25, R0, 0xffffff80, RZ, 0xc0, !PT ;  /* 0xffffff8000197812 */ /* 0x000fe400078ec0ff */
[----:B------:R-:W-:-:S02]  /*0860*/  LOP3.LUT R158, R96, 0x1f, RZ, 0xc0, !PT ;  /* 0x0000001f609e7812 */ /* 0x000fc400078ec0ff */
[C---:B------:R-:W-:Y:S02]  /*0870*/  LOP3.LUT R84, R25.reuse, 0x1f, R96, 0xf8, !PT ;  /* 0x0000001f19547812 */ /* 0x040fe400078ef860 */
[----:B------:R-:W-:Y:S02]  /*0880*/  LEA.HI.SX32 R83, R96, R96, 0x1b ;  /* 0x0000006060537211 */ /* 0x000fe400078fdaff */
[----:B------:R-:W-:Y:S02]  /*0890*/  IADD3 R24, R25, R84, RZ ;  /* 0x0000005419187210 */ /* 0x000fe40007ffe0ff */
[----:B------:R-:W-:Y:S02]  /*08a0*/  LEA.HI.SX32 R82, R159, R159, 0x1b ;  /* 0x0000009f9f527211 */ /* 0x000fe400078fdaff */
[----:B------:R-:W-:Y:S02]  /*08b0*/  SHF.R.S32.HI R81, RZ, 0x1f, R84 ;  /* 0x0000001fff517819 */ /* 0x000fe40000011454 */
        /* <DEDUP_REMOVED lines=8> */
.L_x_13652:
[----:B------:R-:W-:Y:S01]  /*0940*/  IADD3 R157, -R85, c[0x0][0x174], RZ ;  /* 0x00005d00559d7a10 */ /* 0x000fe20007ffe1ff */
[----:B------:R-:W-:Y:S01]  /*0950*/  BAR.SYNC.DEFER_BLOCKING 0x0 ;  /* 0x0000000000007b1d */ /* 0x000fe20000010000 */
[C---:B------:R-:W-:Y:S01]  /*0960*/  LOP3.LUT R38, R84.reuse, 0x20, RZ, 0xfc, !PT ;  /* 0x0000002054267812 */ /* 0x040fe200078efcff */
[----:B------:R-:W-:Y:S01]  /*0970*/  HFMA2.MMA R3, -RZ, RZ, 0, 0 ;  /* 0x00000000ff037435 */ /* 0x000fe200000001ff */
[----:B------:R-:W-:Y:S01]  /*0980*/  LEA R2, R157, 0xffffff80, 0x7 ;  /* 0xffffff809d027811 */ /* 0x000fe200078e38ff */
[----:B------:R-:W-:Y:S01]  /*0990*/  HFMA2.MMA R7, -RZ, RZ, 0, 0 ;  /* 0x00000000ff077435 */ /* 0x000fe200000001ff */
[----:B------:R-:W-:Y:S02]  /*09a0*/  LOP3.LUT R40, R84, 0x40, RZ, 0xfc, !PT ;  /* 0x0000004054287812 */ /* 0x000fe400078efcff */
[----:B------:R-:W-:Y:S02]  /*09b0*/  IADD3 R73, -R2, c[0x0][0x168], RZ ;  /* 0x00005a0002497a10 */ /* 0x000fe40007ffe1ff */
[----:B------:R-:W-:-:S02]  /*09c0*/  LOP3.LUT R42, R84, 0x60, RZ, 0xfc, !PT ;  /* 0x00000060542a7812 */ /* 0x000fc400078efcff */
[-C--:B------:R-:W-:Y:S02]  /*09d0*/  ISETP.GE.AND P0, PT, R84, R73.reuse, PT ;  /* 0x000000495400720c */ /* 0x080fe40003f06270 */
[-C--:B------:R-:W-:Y:S02]  /*09e0*/  ISETP.GE.AND P1, PT, R38, R73.reuse, PT ;  /* 0x000000492600720c */ /* 0x080fe40003f26270 */
[-C--:B------:R-:W-:Y:S02]  /*09f0*/  ISETP.GE.AND P2, PT, R40, R73.reuse, PT ;  /* 0x000000492800720c */ /* 0x080fe40003f46270 */
[----:B------:R-:W-:Y:S02]  /*0a00*/  ISETP.GE.AND P3, PT, R42, R73, PT ;  /* 0x000000492a00720c */ /* 0x000fe40003f66270 */
[----:B------:R-:W-:Y:S02]  /*0a10*/  LEA R4, P4, R84, R97, 0x2 ;  /* 0x0000006154047211 */ /* 0x000fe400078810ff */
[----:B------:R-:W-:-:S02]  /*0a20*/  MOV R11, RZ ;  /* 0x000000ff000b7202 */ /* 0x000fc40000000f00 */
[----:B------:R-:W-:Y:S02]  /*0a30*/  MOV R15, RZ ;  /* 0x000000ff000f7202 */ /* 0x000fe40000000f00 */
[----:B------:R-:W-:-:S05]  /*0a40*/  LEA.HI.X R5, R84, R94, R81, 0x2, P4 ;  /* 0x0000005e54057211 */ /* 0x000fca00020f1451 */
[----:B--2---:R-:W2:Y:S04]  /*0a50*/  @!P0 LDG.E R3, [R4.64] ;  /* 0x0000000804038981 */ /* 0x004ea8000c1e1900 */
[----:B---3--:R-:W3:Y:S04]  /*0a60*/  @!P1 LDG.E R11, [R4.64+0x80] ;  /* 0x00008008040b9981 */ /* 0x008ee8000c1e1900 */
[----:B------:R-:W4:Y:S04]  /*0a70*/  @!P2 LDG.E R7, [R4.64+0x100] ;  /* 0x000100080407a981 */ /* 0x000f28000c1e1900 */
[----:B------:R-:W4:Y:S01]  /*0a80*/  @!P3 LDG.E R15, [R4.64+0x180] ;  /* 0x00018008040fb981 */ /* 0x000f22000c1e1900 */
[C---:B------:R-:W-:Y:S01]  /*0a90*/  SHF.L.U32 R72, R84.reuse, 0x2, RZ ;  /* 0x0000000254487819 */ /* 0x040fe200000006ff */
[----:B------:R-:W-:Y:S01]  /*0aa0*/  HFMA2.MMA R13, -RZ, RZ, 0, 0 ;  /* 0x00000000ff0d7435 */ /* 0x000fe200000001ff */
[----:B------:R-:W-:Y:S01]  /*0ab0*/  SHF.L.U64.HI R71, R84, 0x2, R81 ;  /* 0x0000000254477819 */ /* 0x000fe20000010251 */
[----:B------:R-:W-:Y:S01]  /*0ac0*/  HFMA2.MMA R19, -RZ, RZ, 0, 0 ;  /* 0x00000000ff137435 */ /* 0x000fe200000001ff */
[----:B------:R-:W-:-:S02]  /*0ad0*/  IADD3 R8, P0, R95, R72, RZ ;  /* 0x000000485f087210 */ /* 0x000fc40007f1e0ff */
[----:B------:R-:W-:Y:S02]  /*0ae0*/  ISETP.GE.AND P1, PT, R38, R73, PT ;  /* 0x000000492600720c */ /* 0x000fe40003f26270 */
        /* <DEDUP_REMOVED lines=27> */
[----:B-12---:R1:W-:Y:S04]  /*0ca0*/  STS [R86.X4], R13 ;  /* 0x0000000d56007388 */ /* 0x0063e80000004800 */
        /* <DEDUP_REMOVED lines=134> */
[----:B------:R-:W-:Y:S02]  /*1510*/  FMUL.FTZ R35, R41, R46 ;  /* 0x0000002e29237220 */ /* 0x000fe40000410000 */
        /* <DEDUP_REMOVED lines=16> */
[----:B------:R-:W-:Y:S02]  /*1620*/  IADD3 R34, P0, R70, R32, RZ ;  /* 0x0000002046227210 */ /* 0x000fe40007f1e0ff */
[----:B------:R-:W-:Y:S02]  /*1630*/  LEA R35, P4, R84, c[0x0][0x338], 0x2 ;  /* 0x0000ce0054237a11 */ /* 0x000fe400078810ff */
[----:B------:R-:W-:Y:S02]  /*1640*/  IADD3.X R33, R0, R45, R33, P0, !PT ;  /* 0x0000002d00217210 */ /* 0x000fe400007fe421 */
[----:B------:R-:W-:Y:S02]  /*1650*/  LEA.HI.X R44, R84, c[0x0][0x33c], R81, 0x2, P4 ;  /* 0x0000cf00542c7a11 */ /* 0x000fe400020f1451 */
[----:B------:R-:W-:Y:S02]  /*1660*/  LEA R46, P5, R34, R35, 0x2 ;  /* 0x00000023222e7211 */ /* 0x000fe400078a10ff */
[C---:B------:R-:W-:Y:S01]  /*1670*/  IADD3 R32, P4, R84.reuse, R2, RZ ;  /* 0x0000000254207210 */ /* 0x040fe20007f9e0ff */
[----:B------:R-:W0:Y:S02]  /*1680*/  LDS R47, [0x200] ;  /* 0x00020000ff2f7984 */ /* 0x000e240000000800 */
[----:B0-----:R-:W-:-:S02]  /*1690*/  ISETP.GE.AND P3, PT, R84, R47, PT ;  /* 0x0000002f5400720c */ /* 0x001fc40003f66270 */
[-C--:B------:R-:W-:Y:S02]  /*16a0*/  ISETP.GE.AND P2, PT, R40, R47.reuse, PT ;  /* 0x0000002f2800720c */ /* 0x080fe40003f46270 */
[-C--:B------:R-:W-:Y:S02]  /*16b0*/  ISETP.GE.AND P1, PT, R38, R47.reuse, PT ;  /* 0x0000002f2600720c */ /* 0x080fe40003f26270 */
[----:B------:R-:W-:Y:S02]  /*16c0*/  ISETP.GE.AND P0, PT, R42, R47, PT ;  /* 0x0000002f2a00720c */ /* 0x000fe40003f06270 */
[----:B------:R-:W-:Y:S02]  /*16d0*/  LEA.HI.X R47, R34, R44, R33, 0x2, P5 ;  /* 0x0000002c222f7211 */ /* 0x000fe400028f1421 */
        /* <DEDUP_REMOVED lines=11> */
.L_x_13612:
[----:B------:R-:W-:Y:S05]  /*1790*/  BSYNC B0 ;  /* 0x0000000000007941 */ /* 0x000fea0003800000 */
.L_x_13611:
        /* <DEDUP_REMOVED lines=26> */
[----:B0-----:R-:W-:Y:S04]  /*1940*/  LDS R37, [R86.X4+0x80] ;  /* 0x0000800056257984 */ /* 0x001fe80000004800 */
[----:B------:R-:W-:Y:S01]  /*1950*/  LDS R39, [R86.X4+0x100] ;  /* 0x0001000056277984 */ /* 0x000fe20000004800 */
        /* <DEDUP_REMOVED lines=30> */
.L_x_13615:
[----:B------:R-:W-:Y:S05]  /*1b40*/  BSYNC B0 ;  /* 0x0000000000007941 */ /* 0x000fea0003800000 */
.L_x_13614:
[----:B------:R1:W-:Y:S04]  /*1b50*/  @!P0 STG.E [R16.64+-0x180], R37 ;  /* 0xfffe802510008986 */ /* 0x0003e8000c101908 */
[----:B------:R1:W-:Y:S04]  /*1b60*/  @!P1 STG.E [R16.64+-0x100], R39 ;  /* 0xffff002710009986 */ /* 0x0003e8000c101908 */
[----:B------:R1:W-:Y:S02]  /*1b70*/  @!P2 STG.E [R16.64+-0x80], R41 ;  /* 0xffff80291000a986 */ /* 0x0003e4000c101908 */
.L_x_13613:
[----:B-1----:R-:W-:Y:S01]  /*1b80*/  MOV R12, c[0x0][0x16c] ;  /* 0x00005b00000c7a02 */ /* 0x002fe20000000f00 */
[----:B0-----:R-:W-:Y:S01]  /*1b90*/  FFMA.FTZ R14, R4, R35, R101 ;  /* 0x00000023040e7223 */ /* 0x001fe20000010065 */
[----:B------:R-:W-:Y:S01]  /*1ba0*/  BAR.SYNC.DEFER_BLOCKING 0x0 ;  /* 0x0000000000007b1d */ /* 0x000fe20000010000 */
[-C--:B-----5:R-:W-:Y:S01]  /*1bb0*/  FMUL.FTZ R13, R109, R104.reuse ;  /* 0x000000686d0d7220 */ /* 0x0a0fe20000410000 */
[----:B------:R-:W-:Y:S01]  /*1bc0*/  ISETP.GE.AND P0, PT, R12, 0x1, PT ;  /* 0x000000010c00780c */ /* 0x000fe20003f06270 */
[----:B------:R-:W-:Y:S01]  /*1bd0*/  FFMA.FTZ R16, R5, R109, R14 ;  /* 0x0000006d05107223 */ /* 0x000fe2000001000e */
[----:B------:R-:W-:Y:S01]  /*1be0*/  CS2R R18, SRZ ;  /* 0x0000000000127805 */ /* 0x000fe2000001ff00 */
[----:B------:R-:W-:-:S02]  /*1bf0*/  FMUL.FTZ R12, R35, R104 ;  /* 0x00000068230c7220 */ /* 0x000fc40000410000 */
[----:B------:R-:W-:Y:S02]  /*1c00*/  FFMA.FTZ R20, R6, R65, R16 ;  /* 0x0000004106147223 */ /* 0x000fe40000010010 */
[-C--:B------:R-:W-:Y:S01]  /*1c10*/  FMUL.FTZ R14, R65, R104.reuse ;  /* 0x00000068410e7220 */ /* 0x080fe20000410000 */
[----:B------:R-:W-:Y:S01]  /*1c20*/  CS2R R16, SRZ ;  /* 0x0000000000107805 */ /* 0x000fe2000001ff00 */
[----:B------:R-:W-:Y:S02]  /*1c30*/  FMUL.FTZ R15, R111, R104 ;  /* 0x000000686f0f7220 */ /* 0x000fe40000410000 */
[----:B------:R-:W-:Y:S02]  /*1c40*/  FFMA.FTZ R101, R7, R111, R20 ;  /* 0x0000006f07657223 */ /* 0x000fe40000010014 */
[----:B------:R-:W-:Y:S05]  /*1c50*/  @!P0 BRA `(.L_x_13616) ;  /* 0x00003a1000008947 */ /* 0x000fea0003800000 */
[----:B------:R-:W-:Y:S01]  /*1c60*/  MOV R34, c[0x0][0x29c] ;  /* 0x0000a70000227a02 */ /* 0x000fe20000000f00 */
[----:B------:R-:W-:Y:S01]  /*1c70*/  HFMA2.MMA R115, -RZ, RZ, 0, 0 ;  /* 0x00000000ff737435 */ /* 0x000fe200000001ff */
[----:B------:R-:W-:Y:S01]  /*1c80*/  MOV R21, c[0x0][0x298] ;  /* 0x0000a60000157a02 */ /* 0x000fe20000000f00 */
[----:B------:R-:W-:Y:S01]  /*1c90*/  FADD.FTZ R108, R35, R35 ;  /* 0x00000023236c7221 */ /* 0x000fe20000010000 */
[----:B------:R-:W-:Y:S01]  /*1ca0*/  MOV R38, c[0x0][0x2bc] ;  /* 0x0000af0000267a02 */ /* 0x000fe20000000f00 */
[----:B------:R-:W-:Y:S01]  /*1cb0*/  FADD.FTZ R109, R109, R109 ;  /* 0x0000006d6d6d7221 */ /* 0x000fe20000010000 */
[----:B------:R-:W-:Y:S01]  /*1cc0*/  SHF.R.U32.HI R22, RZ, 0x1, R34 ;  /* 0x00000001ff167819 */ /* 0x000fe20000011622 */
[----:B------:R-:W-:Y:S01]  /*1cd0*/  FADD.FTZ R110, R65, R65 ;  /* 0x00000041416e7221 */ /* 0x000fe20000010000 */
[----:B------:R-:W-:Y:S01]  /*1ce0*/  MOV R23, c[0x0][0x2b8] ;  /* 0x0000ae0000177a02 */ /* 0x000fe20000000f00 */
[----:B------:R-:W-:Y:S01]  /*1cf0*/  FADD.FTZ R111, R111, R111 ;  /* 0x0000006f6f6f7221 */ /* 0x000fe20000010000 */
[----:B------:R-:W-:Y:S01]  /*1d00*/  SHF.R.U32.HI R20, RZ, 0x1, R38 ;  /* 0x00000001ff147819 */ /* 0x000fe20000011626 */
[-C--:B------:R-:W-:Y:S01]  /*1d10*/  IMAD R19, R22, R103.reuse, RZ ;  /* 0x0000006716137224 */ /* 0x080fe200078e02ff */
[----:B------:R-:W-:Y:S01]  /*1d20*/  SHF.R.U64 R21, R21, 0x1, R34 ;  /* 0x0000000115157819 */ /* 0x000fe20000001222 */
[----:B------:R-:W-:Y:S01]  /*1d30*/  CS2R R112, SRZ ;  /* 0x0000000000707805 */ /* 0x000fe2000001ff00 */
[----:B------:R-:W-:Y:S01]  /*1d40*/  SHF.R.U64 R22, R23, 0x1, R38 ;  /* 0x0000000117167819 */ /* 0x000fe20000001226 */
[----:B------:R-:W-:Y:S01]  /*1d50*/  IMAD R23, R20, R103, RZ ;  /* 0x0000006714177224 */ /* 0x000fe200078e02ff */
[----:B------:R-:W-:Y:S01]  /*1d60*/  SHF.R.S32.HI R160, RZ, 0x1f, R98 ;  /* 0x0000001fffa07819 */ /* 0x000fe20000011462 */
[----:B------:R-:W-:Y:S01]  /*1d70*/  IMAD R19, R100, R21, R19 ;  /* 0x0000001564137224 */ /* 0x000fe200078e0213 */
[----:B------:R-:W-:Y:S01]  /*1d80*/  IADD3 R107, R157, -0x1, RZ ;  /* 0xffffffff9d6b7810 */ /* 0x000fe20007ffe0ff */
[----:B------:R-:W-:-:S04]  /*1d90*/  IMAD.WIDE.U32 R20, R21, R103, RZ ;  /* 0x0000006715147225 */ /* 0x000fc800078e00ff */
[----:B------:R-:W-:Y:S01]  /*1da0*/  IMAD R37, R100, R22, R23 ;  /* 0x0000001664257224 */ /* 0x000fe200078e0217 */
[----:B------:R-:W-:Y:S01]  /*1db0*/  IADD3 R21, R21, R19, RZ ;  /* 0x0000001315157210 */ /* 0x000fe20007ffe0ff */
[----:B------:R-:W-:-:S04]  /*1dc0*/  IMAD.WIDE.U32 R22, R22, R103, RZ ;  /* 0x0000006716167225 */ /* 0x000fc800078e00ff */
[C---:B------:R-:W-:Y:S01]  /*1dd0*/  IMAD R19, R160.reuse, c[0x0][0x2a0], RZ ;  /* 0x0000a800a0137a24 */ /* 0x040fe200078e02ff */
[----:B------:R-:W-:Y:S01]  /*1de0*/  IADD3 R23, R23, R37, RZ ;  /* 0x0000002517177210 */ /* 0x000fe20007ffe0ff */
[----:B------:R-:W-:Y:S02]  /*1df0*/  IMAD R37, R160, c[0x0][0x2c0], RZ ;  /* 0x0000b000a0257a24 */ /* 0x000fe400078e02ff */
[C---:B------:R-:W-:Y:S02]  /*1e00*/  IMAD R19, R98.reuse, c[0x0][0x2a4], R19 ;  /* 0x0000a90062137a24 */ /* 0x040fe400078e0213 */
[----:B------:R-:W-:-:S04]  /*1e10*/  IMAD.WIDE.U32 R20, R98, c[0x0][0x2a0], R20 ;  /* 0x0000a80062147a25 */ /* 0x000fc800078e0014 */
[C---:B------:R-:W-:Y:S01]  /*1e20*/  IMAD R39, R98.reuse, c[0x0][0x2c4], R37 ;  /* 0x0000b10062277a24 */ /* 0x040fe200078e0225 */
[----:B------:R-:W-:Y:S01]  /*1e30*/  IADD3 R37, R21, R19, RZ ;  /* 0x0000001315257210 */ /* 0x000fe20007ffe0ff */
[----:B------:R-:W-:Y:S01]  /*1e40*/  IMAD.WIDE.U32 R22, R98, c[0x0][0x2c0], R22 ;  /* 0x0000b00062167a25 */ /* 0x000fe200078e0016 */
[----:B------:R-:W-:Y:S02]  /*1e50*/  LEA R38, P0, R20, c[0x0][0x318], 0x3 ;  /* 0x0000c60014267a11 */ /* 0x000fe400078018ff */
[----:B------:R-:W-:Y:S02]  /*1e60*/  SHF.L.U32 R19, R96, 0x2, RZ ;  /* 0x0000000260137819 */ /* 0x000fe400000006ff */
[----:B------:R-:W-:Y:S02]  /*1e70*/  IADD3 R21, R23, R39, RZ ;  /* 0x0000002717157210 */ /* 0x000fe40007ffe0ff */
[----:B------:R-:W-:Y:S02]  /*1e80*/  LEA.HI.X R40, R20, c[0x0][0x31c], R37, 0x3, P0 ;  /* 0x0000c70014287a11 */ /* 0x000fe400000f1c25 */
[----:B------:R-:W-:-:S02]  /*1e90*/  LEA R34, P1, R22, c[0x0][0x320], 0x3 ;  /* 0x0000c80016227a11 */ /* 0x000fc400078218ff */
[----:B------:R-:W-:Y:S02]  /*1ea0*/  SHF.R.U32.HI R23, RZ, 0x1e, R96 ;  /* 0x0000001eff177819 */ /* 0x000fe40000011660 */
[C---:B------:R-:W-:Y:S02]  /*1eb0*/  IADD3 R20, P0, R19.reuse, R38, RZ ;  /* 0x0000002613147210 */ /* 0x040fe40007f1e0ff */
[----:B------:R-:W-:Y:S02]  /*1ec0*/  LEA.HI.X R38, R22, c[0x0][0x324], R21, 0x3, P1 ;  /* 0x0000c90016267a11 */ /* 0x000fe400008f1c15 */
[----:B------:R-:W-:Y:S01]  /*1ed0*/  IADD3 R22, P1, R19, R34, RZ ;  /* 0x0000002213167210 */ /* 0x000fe20007f3e0ff */
[----:B------:R-:W-:Y:S01]  /*1ee0*/  IMAD R19, R36, -0x100, RZ ;  /* 0xffffff0024137824 */ /* 0x000fe200078e02ff */
[C---:B------:R-:W-:Y:S02]  /*1ef0*/  IADD3.X R21, R23.reuse, R40, RZ, P0, !PT ;  /* 0x0000002817157210 */ /* 0x040fe400007fe4ff */
[----:B------:R-:W-:-:S02]  /*1f00*/  IADD3.X R23, R23, R38, RZ, P1, !PT ;  /* 0x0000002617177210 */ /* 0x000fc40000ffe4ff */
[----:B------:R-:W-:Y:S01]  /*1f10*/  LEA.HI R34, R107, R107, RZ, 0x1 ;  /* 0x0000006b6b227211 */ /* 0x000fe200078f08ff */
[----:B------:R-:W-:-:S03]  /*1f20*/  IMAD.WIDE R20, R19, 0x4, R20 ;  /* 0x0000000413147825 */ /* 0x000fc600078e0214 */
[----:B------:R-:W-:Y:S01]  /*1f30*/  LOP3.LUT R34, R34, 0xfffffe, RZ, 0xc0, !PT ;  /* 0x00fffffe22227812 */ /* 0x000fe200078ec0ff */
[----:B------:R-:W-:Y:S01]  /*1f40*/  IMAD.WIDE R22, R19, 0x4, R22 ;  /* 0x0000000413167825 */ /* 0x000fe200078e0216 */
[C---:B------:R-:W-:Y:S02]  /*1f50*/  IADD3 R62, P5, R20.reuse, -0x380, RZ ;  /* 0xfffffc80143e7810 */ /* 0x040fe40007fbe0ff */
[C---:B------:R-:W-:Y:S02]  /*1f60*/  IADD3 R60, P4, R20.reuse, -0x300, RZ ;  /* 0xfffffd00143c7810 */ /* 0x040fe40007f9e0ff */
[----:B------:R-:W-:Y:S02]  /*1f70*/  IADD3.X R63, R21, -0x1, RZ, P5, !PT ;  /* 0xffffffff153f7810 */ /* 0x000fe40002ffe4ff */
[C---:B------:R-:W-:Y:S02]  /*1f80*/  IADD3 R50, P5, R20.reuse, -0x80, RZ ;  /* 0xffffff8014327810 */ /* 0x040fe40007fbe0ff */
[----:B------:R-:W-:-:S02]  /*1f90*/  IADD3 R58, P3, R20, -0x280, RZ ;  /* 0xfffffd80143a7810 */ /* 0x000fc40007f7e0ff */
[C---:B------:R-:W-:Y:S02]  /*1fa0*/  IADD3.X R51, R21.reuse, -0x1, RZ, P5, !PT ;  /* 0xffffffff15337810 */ /* 0x040fe40002ffe4ff */
[C---:B------:R-:W-:Y:S02]  /*1fb0*/  IADD3 R56, P2, R20.reuse, -0x200, RZ ;  /* 0xfffffe0014387810 */ /* 0x040fe40007f5e0ff */
[C---:B------:R-:W-:Y:S02]  /*1fc0*/  IADD3 R54, P1, R20.reuse, -0x180, RZ ;  /* 0xfffffe8014367810 */ /* 0x040fe40007f3e0ff */
[----:B------:R-:W-:Y:S02]  /*1fd0*/  IADD3 R52, P0, R20, -0x100, RZ ;  /* 0xffffff0014347810 */ /* 0x000fe40007f1e0ff */
[----:B------:R-:W-:Y:S02]  /*1fe0*/  IADD3 R48, P5, R22, -0x380, RZ ;  /* 0xfffffc8016307810 */ /* 0x000fe40007fbe0ff */
[----:B------:R-:W-:-:S02]  /*1ff0*/  IADD3.X R61, R21, -0x1, RZ, P4, !PT ;  /* 0xffffffff153d7810 */ /* 0x000fc400027fe4ff */
[C---:B------:R-:W-:Y:S02]  /*2000*/  IADD3.X R59, R21.reuse, -0x1, RZ, P3, !PT ;  /* 0xffffffff153b7810 */ /* 0x040fe40001ffe4ff */
[C---:B------:R-:W-:Y:S02]  /*2010*/  IADD3.X R57, R21.reuse, -0x1, RZ, P2, !PT ;  /* 0xffffffff15397810 */ /* 0x040fe400017fe4ff */
[C---:B------:R-:W-:Y:S02]  /*2020*/  IADD3.X R55, R21.reuse, -0x1, RZ, P1, !PT ;  /* 0xffffffff15377810 */ /* 0x040fe40000ffe4ff */
[----:B------:R-:W-:Y:S02]  /*2030*/  IADD3.X R53, R21, -0x1, RZ, P0, !PT ;  /* 0xffffffff15357810 */ /* 0x000fe400007fe4ff */
[----:B------:R-:W-:Y:S02]  /*2040*/  IADD3.X R49, R23, -0x1, RZ, P5, !PT ;  /* 0xffffffff17317810 */ /* 0x000fe40002ffe4ff */
[----:B------:R-:W-:-:S02]  /*2050*/  IADD3 R46, P4, R22, -0x300, RZ ;  /* 0xfffffd00162e7810 */ /* 0x000fc40007f9e0ff */
[C---:B------:R-:W-:Y:S02]  /*2060*/  IADD3 R44, P3, R22.reuse, -0x280, RZ ;  /* 0xfffffd80162c7810 */ /* 0x040fe40007f7e0ff */
[C---:B------:R-:W-:Y:S02]  /*2070*/  IADD3 R42, P2, R22.reuse, -0x200, RZ ;  /* 0xfffffe00162a7810 */ /* 0x040fe40007f5e0ff */
[C---:B------:R-:W-:Y:S02]  /*2080*/  IADD3 R40, P1, R22.reuse, -0x180, RZ ;  /* 0xfffffe8016287810 */ /* 0x040fe40007f3e0ff */
[C---:B------:R-:W-:Y:S02]  /*2090*/  IADD3 R38, P0, R22.reuse, -0x100, RZ ;  /* 0xffffff0016267810 */ /* 0x040fe40007f1e0ff */
[----:B------:R-:W-:Y:S02]  /*20a0*/  IADD3 R36, P5, R22, -0x80, RZ ;  /* 0xffffff8016247810 */ /* 0x000fe40007fbe0ff */
[----:B------:R-:W-:-:S02]  /*20b0*/  IADD3 R107, R107, -R34, RZ ;  /* 0x800000226b6b7210 */ /* 0x000fc40007ffe0ff */
[C---:B------:R-:W-:Y:S02]  /*20c0*/  IADD3.X R47, R23.reuse, -0x1, RZ, P4, !PT ;  /* 0xffffffff172f7810 */ /* 0x040fe400027fe4ff */
[C---:B------:R-:W-:Y:S02]  /*20d0*/  IADD3.X R45, R23.reuse, -0x1, RZ, P3, !PT ;  /* 0xffffffff172d7810 */ /* 0x040fe40001ffe4ff */
[C---:B------:R-:W-:Y:S02]  /*20e0*/  IADD3.X R43, R23.reuse, -0x1, RZ, P2, !PT ;  /* 0xffffffff172b7810 */ /* 0x040fe400017fe4ff */
[C---:B------:R-:W-:Y:S02]  /*20f0*/  IADD3.X R41, R23.reuse, -0x1, RZ, P1, !PT ;  /* 0xffffffff17297810 */ /* 0x040fe40000ffe4ff */
[C---:B------:R-:W-:Y:S02]  /*2100*/  IADD3.X R39, R23.reuse, -0x1, RZ, P0, !PT ;  /* 0xffffffff17277810 */ /* 0x040fe400007fe4ff */
[----:B------:R-:W-:-:S02]  /*2110*/  IADD3.X R37, R23, -0x1, RZ, P5, !PT ;  /* 0xffffffff17257810 */ /* 0x000fc40002ffe4ff */
[----:B------:R-:W-:Y:S02]  /*2120*/  MOV R19, RZ ;  /* 0x000000ff00137202 */ /* 0x000fe40000000f00 */
.L_x_13647:
[----:B------:R-:W-:Y:S01]  /*2130*/  SHF.R.S32.HI R127, RZ, 0x1f, R113 ;  /* 0x0000001fff7f7819 */ /* 0x000fe20000011471 */
[----:B------:R-:W-:Y:S01]  /*2140*/  IMAD.WIDE.U32 R20, R113, c[0x0][0x1a0], R24 ;  /* 0x0000680071147a25 */ /* 0x000fe200078e0018 */
[----:B------:R-:W-:Y:S01]  /*2150*/  IADD3 R73, -R2, c[0x0][0x168], RZ ;  /* 0x00005a0002497a10 */ /* 0x000fe20007ffe1ff */
[----:B------:R-:W-:Y:S01]  /*2160*/  CS2R R66, SRZ ;  /* 0x0000000000427805 */ /* 0x000fe2000001ff00 */
[----:B------:R-:W-:Y:S01]  /*2170*/  CS2R R68, SRZ ;  /* 0x0000000000447805 */ /* 0x000fe2000001ff00 */
[----:B------:R-:W-:Y:S01]  /*2180*/  IMAD R22, R127, c[0x0][0x1a0], RZ ;  /* 0x000068007f167a24 */ /* 0x000fe200078e02ff */
[----:B------:R-:W-:Y:S02]  /*2190*/  SHF.L.U32 R133, R73, 0x1, RZ ;  /* 0x0000000149857819 */ /* 0x000fe400000006ff */
[----:B------:R-:W-:Y:S01]  /*21a0*/  LEA R34, P1, R20, R90, 0x2 ;  /* 0x0000005a14227211 */ /* 0x000fe200078210ff */
[----:B------:R-:W-:Y:S01]  /*21b0*/  IMAD R23, R113, c[0x0][0x1a4], R22 ;  /* 0x0000690071177a24 */ /* 0x000fe200078e0216 */
[----:B------:R-:W-:-:S02]  /*21c0*/  ISETP.GE.AND P5, PT, R24, R133, PT ;  /* 0x000000851800720c */ /* 0x000fc40003fa6270 */
[----:B------:R-:W-:Y:S02]  /*21d0*/  ISETP.GE.AND P0, PT, R80, R133, PT ;  /* 0x000000855000720c */ /* 0x000fe40003f06270 */
[----:B------:R-:W-:Y:S02]  /*21e0*/  IADD3 R21, R21, R23, RZ ;  /* 0x0000001715157210 */ /* 0x000fe40007ffe0ff */
[----:B------:R-:W-:Y:S02]  /*21f0*/  ISETP.GE.AND P2, PT, R78, R133, PT ;  /* 0x000000854e00720c */ /* 0x000fe40003f46270 */
[----:B------:R-:W-:Y:S02]  /*2200*/  LEA.HI.X R35, R20, R89, R21, 0x2, P1 ;  /* 0x0000005914237211 */ /* 0x000fe400008f1415 */
[-C--:B------:R-:W-:Y:S02]  /*2210*/  ISETP.GE.AND P1, PT, R79, R133.reuse, PT ;  /* 0x000000854f00720c */ /* 0x080fe40003f26270 */
[-C--:B------:R-:W-:Y:S01]  /*2220*/  ISETP.GE.AND P3, PT, R77, R133.reuse, PT ;  /* 0x000000854d00720c */ /* 0x080fe20003f66270 */
[----:B--2---:R0:W2:Y:S01]  /*2230*/  @!P5 LDG.E R66, [R34.64] ;  /* 0x000000082242d981 */ /* 0x0040a2000c1e1900 */
[----:B------:R-:W-:-:S02]  /*2240*/  ISETP.GE.AND P4, PT, R76, R133, PT ;  /* 0x000000854c00720c */ /* 0x000fc40003f86270 */
[-C--:B------:R-:W-:Y:S01]  /*2250*/  ISETP.GE.AND P5, PT, R75, R133.reuse, PT ;  /* 0x000000854b00720c */ /* 0x080fe20003fa6270 */
[----:B---3--:R0:W3:Y:S01]  /*2260*/  @!P0 LDG.E R68, [R34.64+0x80] ;  /* 0x0000800822448981 */ /* 0x0080e2000c1e1900 */
[----:B------:R-:W-:Y:S02]  /*2270*/  ISETP.GE.AND P0, PT, R74, R133, PT ;  /* 0x000000854a00720c */ /* 0x000fe40003f06270 */
        /* <DEDUP_REMOVED lines=16> */
[----:B------:R-:W-:-:S04]  /*2380*/  IMAD.WIDE.U32 R20, R113, c[0x0][0x188], R20 ;  /* 0x0000620071147a25 */ /* 0x000fc800078e0014 */
[----:B------:R-:W-:Y:S01]  /*2390*/  IMAD.WIDE.U32 R22, R113, c[0x0][0x1c0], R24 ;  /* 0x0000700071167a25 */ /* 0x000fe200078e0018 */
[----:B------:R-:W-:Y:S02]  /*23a0*/  IADD3 R21, R21, R65, RZ ;  /* 0x0000004115157210 */ /* 0x000fe40007ffe0ff */
[----:B0-----:R-:W-:Y:S01]  /*23b0*/  LEA R34, P0, R20, c[0x0][0x220], 0x3 ;  /* 0x0000880014227a11 */ /* 0x001fe200078018ff */
[----:B------:R-:W-:Y:S01]  /*23c0*/  IMAD R119, R113, c[0x0][0x1c4], R120 ;  /* 0x0000710071777a24 */ /* 0x000fe200078e0278 */
[----:B------:R-:W-:Y:S02]  /*23d0*/  LEA R64, P1, R22, R88, 0x2 ;  /* 0x0000005816407211 */ /* 0x000fe400078210ff */
[----:B------:R-:W-:Y:S02]  /*23e0*/  LEA.HI.X R35, R20, c[0x0][0x224], R21, 0x3, P0 ;  /* 0x0000890014237a11 */ /* 0x000fe400000f1c15 */
[----:B------:R-:W-:Y:S02]  /*23f0*/  IADD3 R23, R23, R119, RZ ;  /* 0x0000007717177210 */ /* 0x000fe40007ffe0ff */
[----:B------:R-:W-:-:S02]  /*2400*/  IADD3 R119, R86, 0x40, RZ ;  /* 0x0000004056777810 */ /* 0x000fc40007ffe0ff */
[----:B------:R-:W-:Y:S01]  /*2410*/  LEA.HI.X R65, R22, R87, R23, 0x2, P1 ;  /* 0x0000005716417211 */ /* 0x000fe200008f1417 */
[----:B------:R-:W4:Y:S01]  /*2420*/  LDG.E.64 R34, [R34.64] ;  /* 0x0000000822227981 */ /* 0x000f22000c1e1b00 */
[-C--:B------:R-:W-:Y:S02]  /*2430*/  LEA.HI.SX32 R22, R119, R86.reuse, 0x1b ;  /* 0x0000005677167211 */ /* 0x080fe400078fdaff */
[C---:B------:R-:W-:Y:S02]  /*2440*/  IADD3 R23, R86.reuse, 0x20, RZ ;  /* 0x0000002056177810 */ /* 0x040fe40007ffe0ff */
[C---:B------:R-:W-:Y:S02]  /*2450*/  IADD3 R119, R86.reuse, 0x80, RZ ;  /* 0x0000008056777810 */ /* 0x040fe40007ffe0ff */
[C---:B------:R-:W-:Y:S02]  /*2460*/  IADD3 R121, R86.reuse, 0x60, RZ ;  /* 0x0000006056797810 */ /* 0x040fe40007ffe0ff */
[----:B------:R-:W-:-:S02]  /*2470*/  LEA.HI.SX32 R21, R86, R86, 0x1b ;  /* 0x0000005656157211 */ /* 0x000fc400078fdaff */
[-C--:B------:R-:W-:Y:S02]  /*2480*/  LEA.HI.SX32 R23, R23, R86.reuse, 0x1b ;  /* 0x0000005617177211 */ /* 0x080fe400078fdaff */
[-C--:B------:R-:W-:Y:S02]  /*2490*/  LEA.HI.SX32 R124, R119, R86.reuse, 0x1b ;  /* 0x00000056777c7211 */ /* 0x080fe400078fdaff */
[----:B------:R-:W-:Y:S02]  /*24a0*/  LEA.HI.SX32 R125, R121, R86, 0x1b ;  /* 0x00000056797d7211 */ /* 0x000fe400078fdaff */
[----:B------:R-:W-:Y:S02]  /*24b0*/  IADD3 R119, R86, 0xa0, RZ ;  /* 0x000000a056777810 */ /* 0x000fe40007ffe0ff */
[----:B------:R-:W-:Y:S02]  /*24c0*/  ISETP.GE.AND P5, PT, R24, R133, PT ;  /* 0x000000851800720c */ /* 0x000fe40003fa6270 */
[----:B------:R-:W-:-:S02]  /*24d0*/  IADD3 R121, R86, 0xc0, RZ ;  /* 0x000000c056797810 */ /* 0x000fc40007ffe0ff */
[----:B------:R-:W-:Y:S02]  /*24e0*/  ISETP.GE.AND P0, PT, R80, R133, PT ;  /* 0x000000855000720c */ /* 0x000fe40003f06270 */
[----:B------:R-:W-:Y:S02]  /*24f0*/  IADD3 R123, R86, 0xe0, RZ ;  /* 0x000000e0567b7810 */ /* 0x000fe40007ffe0ff */
[-C--:B------:R-:W-:Y:S02]  /*2500*/  LEA.HI.SX32 R126, R119, R86.reuse, 0x1b ;  /* 0x00000056777e7211 */ /* 0x080fe400078fdaff */
[-C--:B------:R-:W-:Y:S02]  /*2510*/  LEA.HI.SX32 R129, R121, R86.reuse, 0x1b ;  /* 0x0000005679817211 */ /* 0x080fe400078fdaff */
[----:B------:R-:W-:Y:S02]  /*2520*/  LEA.HI.SX32 R131, R123, R86, 0x1b ;  /* 0x000000567b837211 */ /* 0x000fe400078fdaff */
[----:B------:R-:W-:-:S02]  /*2530*/  MOV R20, RZ ;  /* 0x000000ff00147202 */ /* 0x000fc40000000f00 */
[-C--:B------:R-:W-:Y:S02]  /*2540*/  ISETP.GE.AND P1, PT, R79, R133.reuse, PT ;  /* 0x000000854f00720c */ /* 0x080fe40003f26270 */
[-C--:B------:R-:W-:Y:S02]  /*2550*/  ISETP.GE.AND P2, PT, R78, R133.reuse, PT ;  /* 0x000000854e00720c */ /* 0x080fe40003f46270 */
[-C--:B------:R-:W-:Y:S02]  /*2560*/  ISETP.GE.AND P3, PT, R77, R133.reuse, PT ;  /* 0x000000854d00720c */ /* 0x080fe40003f66270 */
[----:B------:R-:W-:Y:S02]  /*2570*/  ISETP.GE.AND P4, PT, R76, R133, PT ;  /* 0x000000854c00720c */ /* 0x000fe40003f86270 */
[----:B------:R-:W-:Y:S01]  /*2580*/  MOV R130, RZ ;  /* 0x000000ff00827202 */ /* 0x000fe20000000f00 */
[----:B------:R-:W-:Y:S01]  /*2590*/  CS2R R134, SRZ ;  /* 0x0000000000867805 */ /* 0x000fe2000001ff00 */
[----:B--2---:R-:W-:Y:S04]  /*25a0*/  STS [R21.X4], R66 ;  /* 0x0000004215007388 */ /* 0x004fe80000004800 */
[----:B---3--:R-:W-:Y:S04]  /*25b0*/  STS [R23.X4+0x80], R68 ;  /* 0x0000804417007388 */ /* 0x008fe80000004800 */
[----:B----4-:R-:W-:Y:S04]  /*25c0*/  STS [R22.X4+0x100], R67 ;  /* 0x0001004316007388 */ /* 0x010fe80000004800 */
[----:B------:R-:W-:Y:S04]  /*25d0*/  STS [R125.X4+0x180], R114 ;  /* 0x000180727d007388 */ /* 0x000fe80000004800 */
[----:B------:R0:W-:Y:S04]  /*25e0*/  STS [R124.X4+0x200], R69 ;  /* 0x000200457c007388 */ /* 0x0001e80000004800 */
[----:B-1----:R1:W-:Y:S04]  /*25f0*/  STS [R126.X4+0x280], R117 ;  /* 0x000280757e007388 */ /* 0x0023e80000004800 */
[----:B------:R-:W-:Y:S01]  /*2600*/  STS [R129.X4+0x300], R116 ;  /* 0x0003007481007388 */ /* 0x000fe20000004800 */
[----:B0-----:R-:W-:-:S03]  /*2610*/  CS2R R68, SRZ ;  /* 0x0000000000447805 */ /* 0x001fc6000001ff00 */
[----:B------:R-:W-:Y:S01]  /*2620*/  STS [R131.X4+0x380], R118 ;  /* 0x0003807683007388 */ /* 0x000fe20000004800 */
[----:B------:R-:W-:-:S06]  /*2630*/  NOP ;  /* 0x0000000000007918 */ /* 0x000fcc0000000000 */
[----:B------:R0:W2:Y:S01]  /*2640*/  @!P5 LDG.E R20, [R64.64] ;  /* 0x000000084014d981 */ /* 0x0000a2000c1e1900 */
[----:B------:R-:W-:-:S03]  /*2650*/  ISETP.GE.AND P5, PT, R75, R133, PT ;  /* 0x000000854b00720c */ /* 0x000fc60003fa6270 */
[----:B------:R0:W3:Y:S01]  /*2660*/  @!P0 LDG.E R68, [R64.64+0x80] ;  /* 0x0000800840448981 */ /* 0x0000e2000c1e1900 */
[----:B------:R-:W-:Y:S02]  /*2670*/  ISETP.GE.AND P0, PT, R74, R133, PT ;  /* 0x000000854a00720c */ /* 0x000fe40003f06270 */
[----:B------:R-:W-:Y:S01]  /*2680*/  CS2R R132, SRZ ;  /* 0x0000000000847805 */ /* 0x000fe2000001ff00 */
[----:B------:R0:W4:Y:S04]  /*2690*/  @!P1 LDG.E R69, [R64.64+0x100] ;  /* 0x0001000840459981 */ /* 0x000128000c1e1900 */
[----:B------:R0:W4:Y:S04]  /*26a0*/  @!P2 LDG.E R130, [R64.64+0x180] ;  /* 0x000180084082a981 */ /* 0x000128000c1e1900 */
[----:B------:R0:W4:Y:S04]  /*26b0*/  @!P3 LDG.E R133, [R64.64+0x200] ;  /* 0x000200084085b981 */ /* 0x000128000c1e1900 */
[----:B------:R0:W4:Y:S04]  /*26c0*/  @!P4 LDG.E R135, [R64.64+0x280] ;  /* 0x000280084087c981 */ /* 0x000128000c1e1900 */
[----:B------:R0:W4:Y:S04]  /*26d0*/  @!P5 LDG.E R132, [R64.64+0x300] ;  /* 0x000300084084d981 */ /* 0x000128000c1e1900 */
[----:B------:R0:W4:Y:S01]  /*26e0*/  @!P0 LDG.E R134, [R64.64+0x380] ;  /* 0x0003800840868981 */ /* 0x000122000c1e1900 */
[----:B-1----:R-:W-:-:S04]  /*26f0*/  FADD.FTZ R117, R8, R102 ;  /* 0x0000006608757221 */ /* 0x002fc80000010000 */
[----:B------:R-:W-:Y:S02]  /*2700*/  FMUL.FTZ R66, R35, R117 ;  /* 0x0000007523427220 */ /* 0x000fe40000410000 */
[----:B------:R-:W-:Y:S02]  /*2710*/  FMUL.FTZ R136, R34, 1.4426950216293334961 ;  /* 0x3fb8aa3b22887820 */ /* 0x000fe40000410000 */
[----:B------:R-:W-:Y:S01]  /*2720*/  FMUL.RZ R120, R66, 0.15915493667125701904 ;  /* 0x3e22f98342787820 */ /* 0x000fe2000040c000 */
[----:B------:R-:W-:-:S04]  /*2730*/  SHF.L.U32 R66, R86, 0x3, RZ ;  /* 0x0000000356427819 */ /* 0x000fc800000006ff */
[----:B------:R-:W-:Y:S01]  /*2740*/  LEA.HI.SX32 R128, R66, R66, 0x1b ;  /* 0x0000004242807211 */ /* 0x000fe200078fdaff */
[----:B------:R-:W-:Y:S01]  /*2750*/  FMUL.FTZ R66, R117, R136 ;  /* 0x0000008875427220 */ /* 0x000fe20000410000 */
[----:B------:R-:W-:Y:S01]  /*2760*/  MUFU.COS R140, R120 ;  /* 0x00000078008c7308 */ /* 0x000fe20000000000 */
[----:B------:R-:W-:Y:S02]  /*2770*/  ISETP.NE.AND P0, PT, R96, RZ, PT ;  /* 0x000000ff6000720c */ /* 0x000fe40003f05270 */
[----:B------:R-:W1:Y:S01]  /*2780*/  LDS R114, [R128.X4] ;  /* 0x0000000080727984 */ /* 0x000e620000004800 */
[----:B0-----:R-:W-:-:S03]  /*2790*/  LEA R64, R107, R113, 0x8 ;  /* 0x000000716b407211 */ /* 0x001fc600078e40ff */
[----:B------:R-:W0:Y:S01]  /*27a0*/  LDS R116, [R128.X4+0x4] ;  /* 0x0000040080747984 */ /* 0x000e220000004800 */
[----:B------:R-:W1:Y:S03]  /*27b0*/  MUFU.EX2 R67, R66 ;  /* 0x0000004200437308 */ /* 0x000e660000000800 */
[----:B------:R-:W-:Y:S04]  /*27c0*/  LDS R118, [R128.X4+0x8] ;  /* 0x0000080080767984 */ /* 0x000fe80000004800 */
[----:B------:R-:W2:Y:S01]  /*27d0*/  LDS R119, [R128.X4+0xc] ;  /* 0x00000c0080777984 */ /* 0x000ea20000004800 */
[----:B------:R1:W1:Y:S03]  /*27e0*/  MUFU.SIN R138, R120 ;  /* 0x00000078008a7308 */ /* 0x0002660000000400 */
[----:B------:R-:W2:Y:S01]  /*27f0*/  LDS R121, [R128.X4+0x14] ;  /* 0x0000140080797984 */ /* 0x000ea20000004800 */
[----:B------:R-:W-:-:S03]  /*2800*/  @P0 IADD3 R64, R96, 0x200, RZ ;  /* 0x0000020060400810 */ /* 0x000fc60007ffe0ff */
[----:B------:R-:W-:Y:S04]  /*2810*/  LDS R122, [R128.X4+0x18] ;  /* 0x00001800807a7984 */ /* 0x000fe80000004800 */
[----:B-1----:R-:W1:Y:S04]  /*2820*/  LDS R120, [R128.X4+0x10] ;  /* 0x0000100080787984 */ /* 0x002e680000004800 */
[----:B------:R-:W1:Y:S01]  /*2830*/  LDS R123, [R128.X4+0x1c] ;  /* 0x00001c00807b7984 */ /* 0x000e620000004800 */
[----:B------:R-:W-:Y:S01]  /*2840*/  ISETP.NE.AND P2, PT, R158, RZ, PT ;  /* 0x000000ff9e00720c */ /* 0x000fe20003f45270 */
[----:B------:R-:W-:-:S02]  /*2850*/  FMUL.FTZ R66, R67, R140 ;  /* 0x0000008c43427220 */ /* 0x000fc40000410000 */
[----:B------:R-:W-:Y:S01]  /*2860*/  FMUL.FTZ R67, R67, R138 ;  /* 0x0000008a43437220 */ /* 0x000fe20000410000 */
[----:B------:R-:W-:-:S13]  /*2870*/  ISETP.LT.OR P1, PT, R157, 0x2, P2 ;  /* 0x000000029d00780c */ /* 0x000fda0001721670 */
[----:B------:R-:W-:Y:S01]  /*2880*/  @!P1 IADD3 R142, R157, -0x2, RZ ;  /* 0xfffffffe9d8e9810 */ /* 0x000fe20007ffe0ff */
[-C--:B------:R-:W-:Y:S02]  /*2890*/  FMUL.FTZ R139, R114, R117.reuse ;  /* 0x00000075728b7220 */ /* 0x080fe40000410000 */
[----:B0-----:R-:W-:Y:S01]  /*28a0*/  FMUL.FTZ R141, R116, R117 ;  /* 0x00000075748d7220 */ /* 0x001fe20000410000 */
[----:B------:R-:W-:Y:S01]  /*28b0*/  BSSY B0, `(.L_x_13617) ;  /* 0x0000066000007945 */ /* 0x000fe20003800000 */
[----:B--2---:R-:W-:Y:S04]  /*28c0*/  STS [R21.X4+0x420], R20 ;  /* 0x0004201415007388 */ /* 0x004fe80000004800 */
[----:B---3--:R-:W-:Y:S04]  /*28d0*/  STS [R23.X4+0x4a0], R68 ;  /* 0x0004a04417007388 */ /* 0x008fe80000004800 */
[----:B----4-:R-:W-:Y:S04]  /*28e0*/  STS [R22.X4+0x520], R69 ;  /* 0x0005204516007388 */ /* 0x010fe80000004800 */
[----:B------:R-:W-:Y:S04]  /*28f0*/  STS [R125.X4+0x5a0], R130 ;  /* 0x0005a0827d007388 */ /* 0x000fe80000004800 */
[----:B------:R-:W-:Y:S04]  /*2900*/  STS [R124.X4+0x620], R133 ;  /* 0x000620857c007388 */ /* 0x000fe80000004800 */
[----:B------:R0:W-:Y:S04]  /*2910*/  STS [R126.X4+0x6a0], R135 ;  /* 0x0006a0877e007388 */ /* 0x0001e80000004800 */
[----:B------:R2:W-:Y:S04]  /*2920*/  STS [R129.X4+0x720], R132 ;  /* 0x0007208481007388 */ /* 0x0005e80000004800 */
[----:B------:R3:W-:Y:S01]  /*2930*/  STS [R131.X4+0x7a0], R134 ;  /* 0x0007a08683007388 */ /* 0x0007e20000004800 */
[----:B------:R-:W-:-:S06]  /*2940*/  NOP ;  /* 0x0000000000007918 */ /* 0x000fcc0000000000 */
[----:B0-----:R-:W-:Y:S01]  /*2950*/  SHF.L.U32 R135, R64, 0x3, RZ ;  /* 0x0000000340877819 */ /* 0x001fe200000006ff */
[----:B------:R-:W0:Y:S04]  /*2960*/  LDS R133, [R128.X4+0x420] ;  /* 0x0004200080857984 */ /* 0x000e280000004800 */
[----:B------:R-:W4:Y:S04]  /*2970*/  LDS R131, [R128.X4+0x424] ;  /* 0x0004240080837984 */ /* 0x000f280000004800 */
[----:B------:R-:W0:Y:S04]  /*2980*/  LDS R22, [R128.X4+0x428] ;  /* 0x0004280080167984 */ /* 0x000e280000004800 */
[----:B------:R-:W0:Y:S04]  /*2990*/  LDS R130, [R128.X4+0x42c] ;  /* 0x00042c0080827984 */ /* 0x000e280000004800 */
[----:B------:R-:W0:Y:S04]  /*29a0*/  LDS R149, [R128.X4+0x430] ;  /* 0x0004300080957984 */ /* 0x000e280000004800 */
[----:B------:R-:W0:Y:S04]  /*29b0*/  LDS R23, [R128.X4+0x434] ;  /* 0x0004340080177984 */ /* 0x000e280000004800 */
[----:B------:R-:W0:Y:S04]  /*29c0*/  LDS R148, [R128.X4+0x438] ;  /* 0x0004380080947984 */ /* 0x000e280000004800 */
[----:B------:R0:W1:Y:S04]  /*29d0*/  LDS R150, [R128.X4+0x43c] ;  /* 0x00043c0080967984 */ /* 0x0000680000004800 */
[----:B------:R0:W-:Y:S01]  /*29e0*/  STS.64 [R135+0x14d0], R66 ;  /* 0x0014d04287007388 */ /* 0x0001e20000000a00 */
[----:B------:R-:W-:-:S04]  /*29f0*/  FADD.FTZ R124, R9, R102 ;  /* 0x00000066097c7221 */ /* 0x000fc80000010000 */
[----:B------:R-:W-:-:S04]  /*2a00*/  FMUL.FTZ R64, R35, R124 ;  /* 0x0000007c23407220 */ /* 0x000fc80000410000 */
[----:B--2---:R-:W-:Y:S02]  /*2a10*/  FMUL.RZ R132, R64, 0.15915493667125701904 ;  /* 0x3e22f98340847820 */ /* 0x004fe4000040c000 */
[----:B------:R-:W-:Y:S02]  /*2a20*/  FMUL.FTZ R64, R124, R136 ;  /* 0x000000887c407220 */ /* 0x000fe40000410000 */
[----:B------:R-:W-:Y:S01]  /*2a30*/  @!P1 IMAD R21, R142, c[0x0][0x16c], R113 ;  /* 0x00005b008e159a24 */ /* 0x000fe200078e0271 */
[----:B------:R-:W-:Y:S01]  /*2a40*/  CS2R R68, SRZ ;  /* 0x0000000000447805 */ /* 0x000fe2000001ff00 */
[----:B------:R-:W-:Y:S01]  /*2a50*/  FADD.FTZ R125, R10, R102 ;  /* 0x000000660a7d7221 */ /* 0x000fe20000010000 */
[----:B------:R-:W-:Y:S01]  /*2a60*/  MUFU.SIN R65, R132 ;  /* 0x0000008400417308 */ /* 0x000fe20000000400 */
[----:B------:R-:W-:Y:S01]  /*2a70*/  @!P1 IMAD.WIDE R20, R21, 0x10, R30 ;  /* 0x0000001015149825 */ /* 0x000fe200078e021e */
[----:B------:R-:W-:Y:S03]  /*2a80*/  BAR.SYNC.DEFER_BLOCKING 0x0 ;  /* 0x0000000000007b1d */ /* 0x000fe60000010000 */
[----:B------:R-:W-:-:S03]  /*2a90*/  FMUL.FTZ R126, R35, R125 ;  /* 0x0000007d237e7220 */ /* 0x000fc60000410000 */
[----:B------:R-:W2:Y:S01]  /*2aa0*/  MUFU.EX2 R64, R64 ;  /* 0x0000004000407308 */ /* 0x000ea20000000800 */
[----:B---3--:R-:W-:Y:S02]  /*2ab0*/  FMUL.RZ R134, R126, 0.15915493667125701904 ;  /* 0x3e22f9837e867820 */ /* 0x008fe4000040c000 */
[----:B------:R-:W-:-:S05]  /*2ac0*/  FADD.FTZ R126, R11, R102 ;  /* 0x000000660b7e7221 */ /* 0x000fca0000010000 */
[----:B------:R3:W1:Y:S01]  /*2ad0*/  MUFU.COS R129, R132 ;  /* 0x0000008400817308 */ /* 0x0006620000000000 */
[----:B0-----:R-:W-:Y:S01]  /*2ae0*/  FMUL.FTZ R128, R35, R126 ;  /* 0x0000007e23807220 */ /* 0x001fe20000410000 */
[----:B------:R0:W5:Y:S06]  /*2af0*/  @!P1 LDG.E.64 R68, [R20.64+0x8] ;  /* 0x0000080814449981 */ /* 0x00016c000c1e1b00 */
[----:B------:R-:W-:Y:S01]  /*2b00*/  MUFU.SIN R135, R134 ;  /* 0x0000008600877308 */ /* 0x000fe20000000400 */
[-C--:B0-----:R-:W-:Y:S02]  /*2b10*/  FMUL.FTZ R20, R125, R136.reuse ;  /* 0x000000887d147220 */ /* 0x081fe40000410000 */
[----:B------:R-:W-:-:S05]  /*2b20*/  FMUL.FTZ R21, R126, R136 ;  /* 0x000000887e157220 */ /* 0x000fca0000410000 */
[----:B------:R0:W-:Y:S01]  /*2b30*/  MUFU.COS R137, R134 ;  /* 0x0000008600897308 */ /* 0x0001e20000000000 */
[----:B------:R-:W-:Y:S02]  /*2b40*/  FMUL.RZ R143, R128, 0.15915493667125701904 ;  /* 0x3e22f983808f7820 */ /* 0x000fe4000040c000 */
[----:B--2---:R-:W-:-:S05]  /*2b50*/  FMUL.FTZ R128, R64, R65 ;  /* 0x0000004140807220 */ /* 0x004fca0000410000 */
[----:B------:R-:W2:Y:S01]  /*2b60*/  MUFU.EX2 R20, R20 ;  /* 0x0000001400147308 */ /* 0x000ea20000000800 */
[C---:B---3--:R-:W-:Y:S02]  /*2b70*/  FMUL.FTZ R132, R4.reuse, R139 ;  /* 0x0000008b04847220 */ /* 0x048fe40000410000 */
[----:B------:R-:W-:Y:S02]  /*2b80*/  FMUL.FTZ R136, R4, R141 ;  /* 0x0000008d04887220 */ /* 0x000fe40000410000 */
[----:B-1----:R-:W-:Y:S02]  /*2b90*/  FMUL.FTZ R129, R64, R129 ;  /* 0x0000008140817220 */ /* 0x002fe40000410000 */
[C---:B------:R-:W-:Y:S01]  /*2ba0*/  FMUL.FTZ R65, R128.reuse, R132 ;  /* 0x0000008480417220 */ /* 0x040fe20000410000 */
[----:B------:R-:W-:Y:S01]  /*2bb0*/  MUFU.EX2 R21, R21 ;  /* 0x0000001500157308 */ /* 0x000fe20000000800 */
[----:B------:R-:W-:Y:S02]  /*2bc0*/  FMUL.FTZ R64, R128, R136 ;  /* 0x0000008880407220 */ /* 0x000fe40000410000 */
[----:B0-----:R-:W-:-:S05]  /*2bd0*/  FMUL.FTZ R134, R119, R124 ;  /* 0x0000007c77867220 */ /* 0x001fca0000410000 */
[----:B------:R-:W0:Y:S01]  /*2be0*/  MUFU.COS R142, R143 ;  /* 0x0000008f008e7308 */ /* 0x000e220000000000 */
[----:B------:R-:W-:-:S07]  /*2bf0*/  FFMA.FTZ R65, R129, R136, R65 ;  /* 0x0000008881417223 */ /* 0x000fce0000010041 */
[----:B------:R-:W1:Y:S01]  /*2c00*/  MUFU.SIN R140, R143 ;  /* 0x0000008f008c7308 */ /* 0x000e620000000400 */
[----:B------:R-:W-:Y:S02]  /*2c10*/  FMUL.FTZ R138, R118, R124 ;  /* 0x0000007c768a7220 */ /* 0x000fe40000410000 */
[----:B------:R-:W-:Y:S02]  /*2c20*/  FFMA.FTZ R64, R129, R132, -R64 ;  /* 0x0000008481407223 */ /* 0x000fe40000010840 */
[C---:B--2---:R-:W-:Y:S02]  /*2c30*/  FMUL.FTZ R135, R20.reuse, R135 ;  /* 0x0000008714877220 */ /* 0x044fe40000410000 */
[C---:B------:R-:W-:Y:S02]  /*2c40*/  FFMA.FTZ R144, R5.reuse, R134, R65 ;  /* 0x0000008605907223 */ /* 0x040fe40000010041 */
[----:B------:R-:W-:Y:S02]  /*2c50*/  FMUL.FTZ R137, R20, R137 ;  /* 0x0000008914897220 */ /* 0x000fe40000410000 */
[----:B------:R-:W-:-:S02]  /*2c60*/  FFMA.FTZ R64, R5, R138, R64 ;  /* 0x0000008a05407223 */ /* 0x000fc40000010040 */
[----:B------:R-:W-:Y:S02]  /*2c70*/  FMUL.FTZ R20, R135, R144 ;  /* 0x0000009087147220 */ /* 0x000fe40000410000 */
[C---:B0-----:R-:W-:Y:S02]  /*2c80*/  FMUL.FTZ R139, R21.reuse, R142 ;  /* 0x0000008e158b7220 */ /* 0x041fe40000410000 */
[----:B-1----:R-:W-:Y:S02]  /*2c90*/  FMUL.FTZ R140, R21, R140 ;  /* 0x0000008c158c7220 */ /* 0x002fe40000410000 */
[-C--:B------:R-:W-:Y:S02]  /*2ca0*/  FMUL.FTZ R65, R135, R64.reuse ;  /* 0x0000004087417220 */ /* 0x080fe40000410000 */
[----:B------:R-:W-:Y:S02]  /*2cb0*/  FFMA.FTZ R21, R137, R64, -R20 ;  /* 0x0000004089157223 */ /* 0x000fe40000010814 */
[----:B------:R-:W-:-:S02]  /*2cc0*/  FMUL.FTZ R20, R67, R128 ;  /* 0x0000008043147220 */ /* 0x000fc40000410000 */
[----:B------:R-:W-:Y:S02]  /*2cd0*/  FMUL.FTZ R64, R66, R128 ;  /* 0x0000008042407220 */ /* 0x000fe40000410000 */
[----:B------:R-:W-:Y:S02]  /*2ce0*/  FFMA.FTZ R65, R137, R144, R65 ;  /* 0x0000009089417223 */ /* 0x000fe40000010041 */
[-C--:B------:R-:W-:Y:S02]  /*2cf0*/  FMUL.FTZ R143, R121, R125.reuse ;  /* 0x0000007d798f7220 */ /* 0x080fe40000410000 */
[----:B------:R-:W-:Y:S02]  /*2d00*/  FMUL.FTZ R141, R120, R125 ;  /* 0x0000007d788d7220 */ /* 0x000fe40000410000 */
[-C--:B------:R-:W-:Y:S02]  /*2d10*/  FFMA.FTZ R20, R66, R129.reuse, -R20 ;  /* 0x0000008142147223 */ /* 0x080fe40000010814 */
[----:B------:R-:W-:-:S02]  /*2d20*/  FFMA.FTZ R64, R67, R129, R64 ;  /* 0x0000008143407223 */ /* 0x000fc40000010040 */
[C---:B------:R-:W-:Y:S02]  /*2d30*/  FFMA.FTZ R144, R6.reuse, R143, R65 ;  /* 0x0000008f06907223 */ /* 0x040fe40000010041 */
[----:B------:R-:W-:Y:S01]  /*2d40*/  FFMA.FTZ R142, R6, R141, R21 ;  /* 0x0000008d068e7223 */ /* 0x000fe20000010015 */
[----:B------:R-:W-:Y:S01]  /*2d50*/  ISETP.NE.AND P1, PT, R96, 0x1f, PT ;  /* 0x0000001f6000780c */ /* 0x000fe20003f25270 */
[C---:B------:R-:W-:Y:S02]  /*2d60*/  FMUL.FTZ R65, R135.reuse, R20 ;  /* 0x0000001487417220 */ /* 0x040fe40000410000 */
[-C--:B------:R-:W-:Y:S02]  /*2d70*/  FMUL.FTZ R21, R135, R64.reuse ;  /* 0x0000004087157220 */ /* 0x080fe40000410000 */
[C---:B------:R-:W-:Y:S02]  /*2d80*/  FFMA.FTZ R65, R137.reuse, R64, R65 ;  /* 0x0000004089417223 */ /* 0x040fe40000010041 */
[----:B------:R-:W-:-:S02]  /*2d90*/  FFMA.FTZ R21, R137, R20, -R21 ;  /* 0x0000001489157223 */ /* 0x000fc40000010815 */
[C---:B------:R-:W-:Y:S02]  /*2da0*/  FMUL.FTZ R145, R140.reuse, R144 ;  /* 0x000000908c917220 */ /* 0x040fe40000410000 */
[C---:B------:R-:W-:Y:S02]  /*2db0*/  FMUL.FTZ R20, R140.reuse, R65 ;  /* 0x000000418c147220 */ /* 0x040fe40000410000 */
[-C--:B------:R-:W-:Y:S02]  /*2dc0*/  FMUL.FTZ R64, R140, R21.reuse ;  /* 0x000000158c407220 */ /* 0x080fe40000410000 */
[C---:B------:R-:W-:Y:S02]  /*2dd0*/  FFMA.FTZ R147, R139.reuse, R142, -R145 ;  /* 0x0000008e8b937223 */ /* 0x040fe40000010891 */
[C---:B------:R-:W-:Y:S02]  /*2de0*/  FFMA.FTZ R145, R139.reuse, R21, -R20 ;  /* 0x000000158b917223 */ /* 0x040fe40000010814 */
[----:B------:R-:W-:-:S02]  /*2df0*/  FFMA.FTZ R21, R139, R65, R64 ;  /* 0x000000418b157223 */ /* 0x000fc40000010040 */
[----:B------:R0:W1:Y:S01]  /*2e00*/  @P1 LDS.64 R64, [R96.X8+0x24d8] ;  /* 0x0024d80060401984 */ /* 0x0000620000008a00 */
[----:B------:R-:W-:Y:S02]  /*2e10*/  FMUL.FTZ R146, R140, R142 ;  /* 0x0000008e8c927220 */ /* 0x000fe40000410000 */
[----:B------:R-:W-:Y:S02]  /*2e20*/  FMUL.FTZ R142, R123, R126 ;  /* 0x0000007e7b8e7220 */ /* 0x000fe40000410000 */
        /* <DEDUP_REMOVED lines=14> */
.L_x_13618:
[----:B0---4-:R-:W-:Y:S05]  /*2f10*/  BSYNC B0 ;  /* 0x0000000000007941 */ /* 0x011fea0003800000 */
.L_x_13617:
[----:B------:R-:W0:Y:S01]  /*2f20*/  SHFL.UP PT, R154, R147, 0x1, RZ ;  /* 0x04200000939a7989 */ /* 0x000e2200000e00ff */
[----:B------:R-:W-:Y:S01]  /*2f30*/  ISETP.GE.AND P3, PT, R86, 0x1, PT ;  /* 0x000000015600780c */ /* 0x000fe20003f66270 */
[----:B------:R-:W-:Y:S01]  /*2f40*/  FMUL.FTZ R150, R111, R150 ;  /* 0x000000966f967220 */ /* 0x000fe20000410000 */
[----:B------:R-:W-:Y:S01]  /*2f50*/  ISETP.NE.AND P6, PT, R158, 0x1f, PT ;  /* 0x0000001f9e00780c */ /* 0x000fe20003fc5270 */
[----:B------:R-:W2:Y:S01]  /*2f60*/  SHFL.UP PT, R156, R146, 0x1, RZ ;  /* 0x04200000929c7989 */ /* 0x000ea200000e00ff */
[----:B------:R-:W-:Y:S01]  /*2f70*/  FMUL.FTZ R149, R110, R149 ;  /* 0x000000956e957220 */ /* 0x000fe20000410000 */
[----:B------:R-:W-:Y:S01]  /*2f80*/  ISETP.GE.OR P2, PT, R157, c[0x0][0x174], P2 ;  /* 0x00005d009d007a0c */ /* 0x000fe20001746670 */
[----:B------:R-:W-:Y:S01]  /*2f90*/  FMUL.FTZ R130, R109, R130 ;  /* 0x000000826d827220 */ /* 0x000fe20000410000 */
[----:B------:R-:W3:Y:S01]  /*2fa0*/  SHFL.UP PT, R20, R145, 0x1, RZ ;  /* 0x0420000091147989 */ /* 0x000ee200000e00ff */
[----:B-1----:R-:W-:Y:S01]  /*2fb0*/  FMUL.FTZ R168, R140, -R64 ;  /* 0x800000408ca87220 */ /* 0x002fe20000410000 */
[----:B------:R-:W-:Y:S01]  /*2fc0*/  BSSY B0, `(.L_x_13619) ;  /* 0x000008d000007945 */ /* 0x000fe20003800000 */
[----:B------:R-:W-:Y:S01]  /*2fd0*/  FMUL.FTZ R133, R108, R133 ;  /* 0x000000856c857220 */ /* 0x000fe20000410000 */
[----:B------:R-:W1:Y:S01]  /*2fe0*/  SHFL.UP PT, R152, R21, 0x1, RZ ;  /* 0x0420000015987989 */ /* 0x000e6200000e00ff */
[----:B------:R-:W-:Y:S01]  /*2ff0*/  FFMA.FTZ R168, R139, -R65, R168 ;  /* 0x800000418ba87223 */ /* 0x000fe200000100a8 */
[----:B------:R-:W-:Y:S01]  /*3000*/  ISETP.GT.U32.AND P4, PT, R158, 0x17, PT ;  /* 0x000000179e00780c */ /* 0x000fe20003f84070 */
[----:B------:R-:W-:Y:S01]  /*3010*/  FMUL.FTZ R131, R108, R131 ;  /* 0x000000836c837220 */ /* 0x000fe20000410000 */
[----:B-----5:R-:W-:Y:S01]  /*3020*/  SHFL.IDX PT, R68, R68, RZ, 0x1f ;  /* 0x00001fff44447589 */ /* 0x020fe200000e0000 */
[----:B------:R-:W-:-:S03]  /*3030*/  ISETP.GT.U32.AND P5, PT, R158, 0xf, PT ;  /* 0x0000000f9e00780c */ /* 0x000fc60003fa4070 */
[----:B------:R-:W-:Y:S01]  /*3040*/  SHFL.IDX PT, R69, R69, RZ, 0x1f ;  /* 0x00001fff45457589 */ /* 0x000fe200000e0000 */
[C---:B0-----:R-:W-:Y:S02]  /*3050*/  FMUL.FTZ R155, R21.reuse, R154 ;  /* 0x0000009a159b7220 */ /* 0x041fe40000410000 */
[-C--:B--2---:R-:W-:Y:S02]  /*3060*/  FMUL.FTZ R153, R21, R156.reuse ;  /* 0x0000009c15997220 */ /* 0x084fe40000410000 */
[----:B------:R-:W-:Y:S02]  /*3070*/  FFMA.FTZ R155, R145, R156, R155 ;  /* 0x0000009c919b7223 */ /* 0x000fe4000001009b */
[----:B---3--:R-:W-:Y:S02]  /*3080*/  FMUL.FTZ R151, R21, R20 ;  /* 0x0000001415977220 */ /* 0x008fe40000410000 */
[C---:B------:R-:W-:Y:S02]  /*3090*/  FFMA.FTZ R154, R145.reuse, R154, -R153 ;  /* 0x0000009a919a7223 */ /* 0x040fe40000010899 */
[----:B-1----:R-:W-:-:S02]  /*30a0*/  FFMA.FTZ R156, R145, R152, R151 ;  /* 0x00000098919c7223 */ /* 0x002fc40000010097 */
[C---:B------:R-:W-:Y:S02]  /*30b0*/  FMUL.FTZ R152, R21.reuse, R152 ;  /* 0x0000009815987220 */ /* 0x040fe40000410000 */
        /* <DEDUP_REMOVED lines=17> */
[----:B------:R-:W-:Y:S01]  /*31d0*/  @P3 FADD.FTZ R147, R147, R162 ;  /* 0x000000a293933221 */ /* 0x000fe20000010000 */
[----:B------:R-:W-:Y:S01]  /*31e0*/  FSEL R21, R156, R21, !P3 ;  /* 0x000000159c157208 */ /* 0x000fe20005800000 */
        /* <DEDUP_REMOVED lines=20> */
[-C--:B------:R-:W-:Y:S01]  /*3330*/  FMUL.FTZ R155, R139, R150.reuse ;  /* 0x000000968b9b7220 */ /* 0x080fe20000410000 */
[----:B------:R-:W1:Y:S01]  /*3340*/  SHFL.UP PT, R153, R147, 0x8, RZ ;  /* 0x0500000093997989 */ /* 0x000e6200000e00ff */
[----:B------:R-:W-:Y:S02]  /*3350*/  FMUL.FTZ R148, R110, R23 ;  /* 0x000000176e947220 */ /* 0x000fe40000410000 */
[C---:B------:R-:W-:Y:S01]  /*3360*/  FMUL.FTZ R156, R140.reuse, R150 ;  /* 0x000000968c9c7220 */ /* 0x040fe20000410000 */
[----:B------:R-:W2:Y:S01]  /*3370*/  SHFL.UP PT, R154, R146, 0x8, RZ ;  /* 0x05000000929a7989 */ /* 0x000ea200000e00ff */
[----:B------:R-:W-:-:S02]  /*3380*/  FFMA.FTZ R155, -R140, R151, -R155 ;  /* 0x000000978c9b7223 */ /* 0x000fc4000001099b */
[----:B------:R-:W-:Y:S01]  /*3390*/  FFMA.FTZ R156, R139, R151, -R156 ;  /* 0x000000978b9c7223 */ /* 0x000fe2000001089c */
[----:B------:R-:W3:Y:S01]  /*33a0*/  SHFL.UP PT, R21, R152, 0x8, RZ ;  /* 0x0500000098157989 */ /* 0x000ee200000e00ff */
[----:B------:R-:W-:Y:S02]  /*33b0*/  FADD.FTZ R164, -R148, R155 ;  /* 0x0000009b94a47221 */ /* 0x000fe40000010100 */
[----:B------:R-:W-:Y:S02]  /*33c0*/  FADD.FTZ R162, R149, R156 ;  /* 0x0000009c95a27221 */ /* 0x000fe40000010000 */
[C---:B------:R-:W-:Y:S02]  /*33d0*/  FMUL.FTZ R23, R135.reuse, -R164 ;  /* 0x800000a487177220 */ /* 0x040fe40000410000 */
[-C--:B------:R-:W-:Y:S02]  /*33e0*/  FMUL.FTZ R163, R135, -R162.reuse ;  /* 0x800000a287a37220 */ /* 0x080fe40000410000 */
[----:B------:R-:W-:-:S02]  /*33f0*/  FFMA.FTZ R161, R137, R162, -R23 ;  /* 0x000000a289a17223 */ /* 0x000fc40000010817 */
[----:B------:R-:W-:Y:S02]  /*3400*/  FFMA.FTZ R163, R137, R164, R163 ;  /* 0x000000a489a37223 */ /* 0x000fe400000100a3 */
[----:B0-----:R-:W-:Y:S02]  /*3410*/  FMUL.FTZ R156, R152, R20 ;  /* 0x00000014989c7220 */ /* 0x001fe40000410000 */
[----:B------:R-:W-:Y:S02]  /*3420*/  FADD.FTZ R163, -R130, R163 ;  /* 0x000000a382a37221 */ /* 0x000fe40000010100 */
[----:B-1----:R-:W-:Y:S02]  /*3430*/  FMUL.FTZ R23, R152, R153 ;  /* 0x0000009998177220 */ /* 0x002fe40000410000 */
[----:B------:R-:W-:Y:S02]  /*3440*/  FMUL.FTZ R170, R128, -R163 ;  /* 0x800000a380aa7220 */ /* 0x000fe40000410000 */
[----:B--2---:R-:W-:-:S02]  /*3450*/  FMUL.FTZ R162, R152, R154 ;  /* 0x0000009a98a27220 */ /* 0x004fc40000410000 */
[C---:B------:R-:W-:Y:S02]  /*3460*/  FFMA.FTZ R23, R145.reuse, R154, R23 ;  /* 0x0000009a91177223 */ /* 0x040fe40000010017 */
[CC--:B---3--:R-:W-:Y:S02]  /*3470*/  FFMA.FTZ R155, R145.reuse, R21.reuse, R156 ;  /* 0x00000015919b7223 */ /* 0x0c8fe4000001009c */
[C---:B------:R-:W-:Y:S02]  /*3480*/  FMUL.FTZ R21, R152.reuse, R21 ;  /* 0x0000001598157220 */ /* 0x040fe40000410000 */
[C---:B------:R-:W-:Y:S01]  /*3490*/  FFMA.FTZ R162, R145.reuse, R153, -R162 ;  /* 0x0000009991a27223 */ /* 0x040fe200000108a2 */
        /* <DEDUP_REMOVED lines=8> */
[----:B------:R-:W-:Y:S01]  /*3520*/  ISETP.GE.AND P3, PT, R86, 0x10, PT ;  /* 0x000000105600780c */ /* 0x000fe20003f66270 */
[----:B------:R-:W-:Y:S01]  /*3530*/  FMUL.FTZ R152, R109, R22 ;  /* 0x000000166d987220 */ /* 0x000fe20000410000 */
[----:B------:R-:W1:Y:S01]  /*3540*/  SHFL.UP PT, R162, R147, 0x10, RZ ;  /* 0x0600000093a27989 */ /* 0x000e6200000e00ff */
[----:B------:R-:W-:-:S02]  /*3550*/  FFMA.FTZ R166, R139, R64, -R23 ;  /* 0x000000408ba67223 */ /* 0x000fc40000010817 */
[----:B------:R-:W-:Y:S01]  /*3560*/  FADD.FTZ R161, R152, R161 ;  /* 0x000000a198a17221 */ /* 0x000fe20000010000 */
[----:B------:R-:W2:Y:S01]  /*3570*/  SHFL.UP PT, R164, R146, 0x10, RZ ;  /* 0x0600000092a47989 */ /* 0x000ea200000e00ff */
[----:B------:R-:W-:Y:S02]  /*3580*/  FMUL.FTZ R23, R135, -R166 ;  /* 0x800000a687177220 */ /* 0x000fe40000410000 */
[-C--:B------:R-:W-:Y:S01]  /*3590*/  FMUL.FTZ R172, R128, -R161.reuse ;  /* 0x800000a180ac7220 */ /* 0x080fe20000410000 */
[----:B------:R-:W3:Y:S01]  /*35a0*/  SHFL.UP PT, R156, R155, 0x10, RZ ;  /* 0x060000009b9c7989 */ /* 0x000ee200000e00ff */
[-C--:B------:R-:W-:Y:S02]  /*35b0*/  FFMA.FTZ R167, R137, R168.reuse, R23 ;  /* 0x000000a889a77223 */ /* 0x080fe40000010017 */
[----:B------:R-:W-:Y:S01]  /*35c0*/  FMUL.FTZ R168, R135, -R168 ;  /* 0x800000a887a87220 */ /* 0x000fe20000410000 */
[----:B------:R-:W-:Y:S01]  /*35d0*/  CS2R R22, SRZ ;  /* 0x0000000000167805 */ /* 0x000fe2000001ff00 */
[----:B------:R-:W-:-:S02]  /*35e0*/  FFMA.FTZ R170, R129, R161, -R170 ;  /* 0x000000a181aa7223 */ /* 0x000fc400000108aa */
[----:B------:R-:W-:Y:S02]  /*35f0*/  FFMA.FTZ R172, R129, R163, R172 ;  /* 0x000000a381ac7223 */ /* 0x000fe400000100ac */
[----:B------:R-:W-:Y:S01]  /*3600*/  FFMA.FTZ R168, R137, R166, -R168 ;  /* 0x000000a689a87223 */ /* 0x000fe200000108a8 */
[----:B------:R4:W4:Y:S01]  /*3610*/  @!P2 LDS.128 R20, [R113.X16+0x25d0] ;  /* 0x0025d0007114a984 */ /* 0x000922000000cc00 */
[----:B------:R-:W-:Y:S01]  /*3620*/  FMUL.FTZ R153, R128, -R167 ;  /* 0x800000a780997220 */ /* 0x000fe20000410000 */
[----:B------:R-:W-:Y:S01]  /*3630*/  ISETP.GT.U32.AND P2, PT, R158, 0x1d, PT ;  /* 0x0000001d9e00780c */ /* 0x000fe20003f44070 */
[----:B0-----:R-:W-:Y:S02]  /*3640*/  FMUL.FTZ R161, R155, R154 ;  /* 0x0000009a9ba17220 */ /* 0x001fe40000410000 */
[----:B------:R-:W-:Y:S02]  /*3650*/  FFMA.FTZ R153, R129, R168, -R153 ;  /* 0x000000a881997223 */ /* 0x000fe40000010899 */
[----:B-1----:R-:W-:-:S02]  /*3660*/  FMUL.FTZ R165, R155, R162 ;  /* 0x000000a29ba57220 */ /* 0x002fc40000410000 */
[----:B------:R-:W-:Y:S02]  /*3670*/  FMUL.FTZ R168, R128, -R168 ;  /* 0x800000a880a87220 */ /* 0x000fe40000410000 */
[-C--:B--2---:R-:W-:Y:S02]  /*3680*/  FMUL.FTZ R163, R155, R164.reuse ;  /* 0x000000a49ba37220 */ /* 0x084fe40000410000 */
[C---:B------:R-:W-:Y:S02]  /*3690*/  FFMA.FTZ R165, R145.reuse, R164, R165 ;  /* 0x000000a491a57223 */ /* 0x040fe400000100a5 */
[-C--:B---3--:R-:W-:Y:S02]  /*36a0*/  FFMA.FTZ R166, R145, R156.reuse, R161 ;  /* 0x0000009c91a67223 */ /* 0x088fe400000100a1 */
[----:B------:R-:W-:Y:S02]  /*36b0*/  FMUL.FTZ R161, R155, R156 ;  /* 0x0000009c9ba17220 */ /* 0x000fe40000410000 */
[----:B------:R-:W-:Y:S01]  /*36c0*/  FFMA.FTZ R162, R145, R162, -R163 ;  /* 0x000000a291a27223 */ /* 0x000fe200000108a3 */
[----:B------:R-:W-:Y:S01]  /*36d0*/  FSEL R166, R155, R166, !P3 ;  /* 0x000000a69ba67208 */ /* 0x000fe20005800000 */
[----:B------:R-:W-:Y:S01]  /*36e0*/  @P3 FFMA.FTZ R145, R145, R154, -R161 ;  /* 0x0000009a91913223 */ /* 0x000fe200000108a1 */
[----:B------:R0:W1:Y:S01]  /*36f0*/  SHFL.DOWN PT, R163, R153, 0x1, 0x1f ;  /* 0x08201f0099a37f89 */ /* 0x00006200000e0000 */
[----:B------:R-:W-:-:S02]  /*3700*/  @P3 FADD.FTZ R146, R146, R165 ;  /* 0x000000a592923221 */ /* 0x000fc40000010000 */
[----:B------:R-:W-:Y:S01]  /*3710*/  @P3 FADD.FTZ R147, R147, R162 ;  /* 0x000000a293933221 */ /* 0x000fe20000010000 */
[----:B------:R-:W2:Y:S01]  /*3720*/  SHFL.UP PT, R166, R166, 0x1, RZ ;  /* 0x04200000a6a67989 */ /* 0x000ea200000e00ff */
[----:B------:R-:W-:Y:S01]  /*3730*/  FFMA.FTZ R156, R129, R167, R168 ;  /* 0x000000a7819c7223 */ /* 0x000fe200000100a8 */
[----:B------:R-:W-:Y:S01]  /*3740*/  ISETP.GT.U32.AND P3, PT, R158, 0x1b, PT ;  /* 0x0000001b9e00780c */ /* 0x000fe20003f64070 */
[----:B------:R-:W-:Y:S01]  /*3750*/  FADD.FTZ R155, R133, R170 ;  /* 0x000000aa859b7221 */ /* 0x000fe20000010000 */
[----:B------:R-:W3:Y:S01]  /*3760*/  SHFL.UP PT, R145, R145, 0x1, RZ ;  /* 0x0420000091917989 */ /* 0x000ee200000e00ff */
[----:B------:R-:W-:-:S03]  /*3770*/  FADD.FTZ R154, -R131, R172 ;  /* 0x000000ac839a7221 */ /* 0x000fc60000010100 */
        /* <DEDUP_REMOVED lines=17> */
.L_x_13620:
[----:B-12-4-:R-:W-:Y:S05]  /*3890*/  BSYNC B0 ;  /* 0x0000000000007941 */ /* 0x016fea0003800000 */
.L_x_13619:
[----:B------:R1:W2:Y:S01]  /*38a0*/  SHFL.DOWN PT, R163, R153, 0x2, 0x1f ;  /* 0x08401f0099a37f89 */ /* 0x0002a200000e0000 */
[----:B------:R-:W-:Y:S03]  /*38b0*/  BSSY B0, `(.L_x_13621) ;  /* 0x0000010000007945 */ /* 0x000fe60003800000 */
[----:B0-----:R1:W0:Y:S04]  /*38c0*/  SHFL.DOWN PT, R165, R156, 0x2, 0x1f ;  /* 0x08401f009ca57f89 */ /* 0x00122800000e0000 */
[----:B------:R1:W4:Y:S04]  /*38d0*/  SHFL.DOWN PT, R161, R155, 0x2, 0x1f ;  /* 0x08401f009ba17f89 */ /* 0x00032800000e0000 */
[----:B------:R1:W3:Y:S01]  /*38e0*/  SHFL.DOWN PT, R167, R154, 0x2, 0x1f ;  /* 0x08401f009aa77f89 */ /* 0x0002e200000e0000 */
[----:B------:R-:W-:Y:S05]  /*38f0*/  @P2 BRA `(.L_x_13622) ;  /* 0x000000b000002947 */ /* 0x000fea0003800000 */
[C---:B---3--:R-:W-:Y:S02]  /*3900*/  FMUL.FTZ R164, R156.reuse, R167 ;  /* 0x000000a79ca47220 */ /* 0x048fe40000410000 */
[----:B0-----:R-:W-:-:S02]  /*3910*/  FMUL.FTZ R162, R156, R165 ;  /* 0x000000a59ca27220 */ /* 0x001fc40000410000 */
        /* <DEDUP_REMOVED lines=9> */
.L_x_13622:
[----:B------:R-:W-:Y:S05]  /*39b0*/  BSYNC B0 ;  /* 0x0000000000007941 */ /* 0x000fea0003800000 */
.L_x_13621:
[----:B--2---:R2:W1:Y:S01]  /*39c0*/  SHFL.DOWN PT, R163, R153, 0x4, 0x1f ;  /* 0x08801f0099a37f89 */ /* 0x00446200000e0000 */
[----:B------:R-:W-:Y:S03]  /*39d0*/  BSSY B0, `(.L_x_13623) ;  /* 0x0000010000007945 */ /* 0x000fe60003800000 */
[----:B0-----:R2:W0:Y:S04]  /*39e0*/  SHFL.DOWN PT, R165, R156, 0x4, 0x1f ;  /* 0x08801f009ca57f89 */ /* 0x00142800000e0000 */
[----:B----4-:R2:W4:Y:S04]  /*39f0*/  SHFL.DOWN PT, R161, R155, 0x4, 0x1f ;  /* 0x08801f009ba17f89 */ /* 0x01052800000e0000 */
[----:B---3--:R2:W3:Y:S01]  /*3a00*/  SHFL.DOWN PT, R167, R154, 0x4, 0x1f ;  /* 0x08801f009aa77f89 */ /* 0x0084e200000e0000 */
        /* <DEDUP_REMOVED lines=12> */
.L_x_13624:
[----:B------:R-:W-:Y:S05]  /*3ad0*/  BSYNC B0 ;  /* 0x0000000000007941 */ /* 0x000fea0003800000 */
.L_x_13623:
[----:B-1----:R1:W2:Y:S01]  /*3ae0*/  SHFL.DOWN PT, R163, R153, 0x8, 0x1f ;  /* 0x09001f0099a37f89 */ /* 0x0022a200000e0000 */
        /* <DEDUP_REMOVED lines=16> */
.L_x_13626:
[----:B------:R-:W-:Y:S05]  /*3bf0*/  BSYNC B0 ;  /* 0x0000000000007941 */ /* 0x000fea0003800000 */
.L_x_13625:
        /* <DEDUP_REMOVED lines=17> */
.L_x_13628:
[----:B------:R-:W-:Y:S05]  /*3d10*/  BSYNC B0 ;  /* 0x0000000000007941 */ /* 0x000fea0003800000 */
.L_x_13627:
[----:B---3--:R-:W-:Y:S01]  /*3d20*/  SHFL.DOWN PT, R167, R156, 0x1, 0x1f ;  /* 0x08201f009ca77f89 */ /* 0x008fe200000e0000 */
[-C--:B----4-:R-:W-:Y:S01]  /*3d30*/  FMUL.FTZ R161, R166, R69.reuse ;  /* 0x00000045a6a17220 */ /* 0x090fe20000410000 */
[----:B------:R-:W-:Y:S01]  /*3d40*/  ISETP.NE.AND P2, PT, R96, RZ, PT ;  /* 0x000000ff6000720c */ /* 0x000fe20003f45270 */
[-C--:B------:R-:W-:Y:S01]  /*3d50*/  FMUL.FTZ R166, R166, R68.reuse ;  /* 0x00000044a6a67220 */ /* 0x080fe20000410000 */
[----:B-1----:R-:W1:Y:S01]  /*3d60*/  SHFL.IDX PT, R163, R22, RZ, 0x1f ;  /* 0x00001fff16a37589 */ /* 0x002e6200000e0000 */
[----:B------:R-:W-:Y:S01]  /*3d70*/  FFMA.FTZ R162, R145, R68, -R161 ;  /* 0x0000004491a27223 */ /* 0x000fe200000108a1 */
[----:B------:R-:W-:Y:S01]  /*3d80*/  LEA R172, R73, -R96, 0x1 ;  /* 0x8000006049ac7211 */ /* 0x000fe200078e08ff */
[----:B------:R-:W-:Y:S01]  /*3d90*/  FFMA.FTZ R145, R145, R69, R166 ;  /* 0x0000004591917223 */ /* 0x000fe200000100a6 */
[----:B------:R-:W3:Y:S01]  /*3da0*/  SHFL.IDX PT, R164, R23, RZ, 0x1f ;  /* 0x00001fff17a47589 */ /* 0x000ee200000e0000 */
[----:B------:R-:W-:Y:S01]  /*3db0*/  @P0 FADD.FTZ R68, R147, R162 ;  /* 0x000000a293440221 */ /* 0x000fe20000010000 */
[----:B------:R-:W-:Y:S01]  /*3dc0*/  SHF.L.U64.HI R170, R112, 0x2, R115 ;  /* 0x0000000270aa7819 */ /* 0x000fe20000010273 */
[----:B------:R-:W-:Y:S01]  /*3dd0*/  @P0 FADD.FTZ R69, R146, R145 ;  /* 0x0000009192450221 */ /* 0x000fe20000010000 */
[----:B0-----:R-:W0:Y:S01]  /*3de0*/  SHFL.DOWN PT, R165, R153, 0x1, 0x1f ;  /* 0x08201f0099a57f89 */ /* 0x001e2200000e0000 */
[CC--:B------:R-:W-:Y:S01]  /*3df0*/  FMUL.FTZ R145, R67.reuse, R68.reuse ;  /* 0x0000004443917220 */ /* 0x0c0fe20000410000 */
[----:B------:R-:W-:Y:S01]  /*3e00*/  ISETP.GE.AND P0, PT, R172, 0x1, PT ;  /* 0x00000001ac00780c */ /* 0x000fe20003f06270 */
[-C--:B------:R-:W-:Y:S01]  /*3e10*/  FMUL.FTZ R67, R67, R69.reuse ;  /* 0x0000004543437220 */ /* 0x080fe20000410000 */
[----:B------:R-:W4:Y:S01]  /*3e20*/  SHFL.DOWN PT, R171, R154, 0x1, 0x1f ;  /* 0x08201f009aab7f89 */ /* 0x000f2200000e0000 */
[C---:B------:R-:W-:Y:S01]  /*3e30*/  FFMA.FTZ R145, R66.reuse, R69, R145 ;  /* 0x0000004542917223 */ /* 0x040fe20000010091 */
[----:B------:R-:W-:Y:S01]  /*3e40*/  BSSY B0, `(.L_x_13629) ;  /* 0x00000d9000007945 */ /* 0x000fe20003800000 */
[----:B------:R-:W-:Y:S01]  /*3e50*/  FFMA.FTZ R67, R66, R68, -R67 ;  /* 0x0000004442437223 */ /* 0x000fe20000010843 */
[----:B------:R-:W5:Y:S01]  /*3e60*/  SHFL.DOWN PT, R169, R155, 0x1, 0x1f ;  /* 0x08201f009ba97f89 */ /* 0x000f6200000e0000 */
[----:B------:R-:W-:-:S02]  /*3e70*/  FADD.FTZ R145, R136, R145 ;  /* 0x0000009188917221 */ /* 0x000fc40000010000 */
[C---:B------:R-:W-:Y:S01]  /*3e80*/  IMAD R168, R170.reuse, c[0x0][0x2b0], RZ ;  /* 0x0000ac00aaa87a24 */ /* 0x040fe200078e02ff */
[----:B--2---:R-:W2:Y:S01]  /*3e90*/  SHFL.IDX PT, R156, R156, RZ, 0x1f ;  /* 0x00001fff9c9c7589 */ /* 0x004ea200000e0000 */
[----:B------:R-:W-:Y:S02]  /*3ea0*/  IMAD R170, R170, c[0x0][0x2d0], RZ ;  /* 0x0000b400aaaa7a24 */ /* 0x000fe400078e02ff */
[C---:B-1----:R-:W-:Y:S01]  /*3eb0*/  @P1 FMUL.FTZ R147, R167.reuse, R163 ;  /* 0x000000a3a7931220 */ /* 0x042fe20000410000 */
[----:B------:R-:W1:Y:S01]  /*3ec0*/  SHFL.IDX PT, R153, R153, RZ, 0x1f ;  /* 0x00001fff99997589 */ /* 0x000e6200000e0000 */
[----:B---3--:R-:W-:-:S03]  /*3ed0*/  @P1 FMUL.FTZ R146, R167, R164 ;  /* 0x000000a4a7921220 */ /* 0x008fc60000410000 */
[----:B------:R-:W3:Y:S01]  /*3ee0*/  SHFL.IDX PT, R155, R155, RZ, 0x1f ;  /* 0x00001fff9b9b7589 */ /* 0x000ee200000e0000 */
[C---:B------:R-:W-:Y:S01]  /*3ef0*/  IADD3 R167, R96.reuse, 0xe0, RZ ;  /* 0x000000e060a77810 */ /* 0x040fe20007ffe0ff */
[C---:B0-----:R-:W-:Y:S02]  /*3f00*/  @P1 FFMA.FTZ R66, R165.reuse, R164, R147 ;  /* 0x000000a4a5421223 */ /* 0x041fe40000010093 */
[----:B------:R-:W0:Y:S01]  /*3f10*/  SHFL.IDX PT, R154, R154, RZ, 0x1f ;  /* 0x00001fff9a9a7589 */ /* 0x000e2200000e0000 */
[----:B------:R-:W-:Y:S01]  /*3f20*/  @P1 FFMA.FTZ R146, R165, R163, -R146 ;  /* 0x000000a3a5921223 */ /* 0x000fe20000010892 */
[----:B------:R-:W-:Y:S01]  /*3f30*/  IADD3 R165, R96, 0xc0, RZ ;  /* 0x000000c060a57810 */ /* 0x000fe20007ffe0ff */
[----:B------:R-:W-:Y:S02]  /*3f40*/  FADD.FTZ R147, R132, R67 ;  /* 0x0000004384937221 */ /* 0x000fe40000010000 */
[----:B----4-:R-:W-:Y:S02]  /*3f50*/  @P1 FADD.FTZ R164, R171, R66 ;  /* 0x00000042aba41221 */ /* 0x010fe40000010000 */
[----:B-----5:R-:W-:Y:S01]  /*3f60*/  @P1 FADD.FTZ R163, R169, R146 ;  /* 0x00000092a9a31221 */ /* 0x020fe20000010000 */
[----:B------:R-:W-:Y:S01]  /*3f70*/  LEA.HI.SX32 R169, R159, R159, 0x1b ;  /* 0x0000009f9fa97211 */ /* 0x000fe200078fdaff */
[----:B------:R-:W-:-:S02]  /*3f80*/  FMUL.FTZ R68, R128, R147 ;  /* 0x0000009380447220 */ /* 0x000fc40000410000 */
[----:B------:R-:W-:Y:S02]  /*3f90*/  FMUL.FTZ R67, R164, -R65 ;  /* 0x80000041a4437220 */ /* 0x000fe40000410000 */
[----:B------:R-:W-:Y:S02]  /*3fa0*/  FMUL.FTZ R66, R128, R145 ;  /* 0x0000009180427220 */ /* 0x000fe40000410000 */
[----:B------:R-:W-:Y:S02]  /*3fb0*/  FMUL.FTZ R65, R163, -R65 ;  /* 0x80000041a3417220 */ /* 0x000fe40000410000 */
[C---:B------:R-:W-:Y:S02]  /*3fc0*/  FFMA.FTZ R68, R129.reuse, R145, R68 ;  /* 0x0000009181447223 */ /* 0x040fe40000010044 */
[----:B------:R-:W-:Y:S02]  /*3fd0*/  FFMA.FTZ R66, R129, R147, -R66 ;  /* 0x0000009381427223 */ /* 0x000fe40000010842 */
[----:B------:R-:W-:-:S02]  /*3fe0*/  FFMA.FTZ R69, R164, R64, R65 ;  /* 0x00000040a4457223 */ /* 0x000fc40000010041 */
[----:B------:R-:W-:Y:S01]  /*3ff0*/  FFMA.FTZ R132, R163, R64, -R67 ;  /* 0x00000040a3847223 */ /* 0x000fe20000010843 */
[----:B------:R-:W-:Y:S01]  /*4000*/  IADD3 R163, R96, 0x80, RZ ;  /* 0x0000008060a37810 */ /* 0x000fe20007ffe0ff */
[C---:B------:R-:W-:Y:S02]  /*4010*/  FFMA.FTZ R136, R5.reuse, R134, R68 ;  /* 0x0000008605887223 */ /* 0x040fe40000010044 */
[----:B------:R-:W-:Y:S01]  /*4020*/  FFMA.FTZ R138, R5, R138, R66 ;  /* 0x0000008a058a7223 */ /* 0x000fe20000010042 */
[----:B------:R-:W-:Y:S01]  /*4030*/  LEA.HI.SX32 R162, R163, R96, 0x1b ;  /* 0x00000060a3a27211 */ /* 0x000fe200078fdaff */
[----:B------:R-:W-:Y:S02]  /*4040*/  FADD.FTZ R64, -R150, R69 ;  /* 0x0000004596407221 */ /* 0x000fe40000010100 */
[----:B------:R-:W-:Y:S02]  /*4050*/  FADD.FTZ R65, R151, R132 ;  /* 0x0000008497417221 */ /* 0x000fe40000010000 */
[----:B------:R-:W-:-:S02]  /*4060*/  FMUL.FTZ R66, R135, R136 ;  /* 0x0000008887427220 */ /* 0x000fc40000410000 */
[----:B------:R-:W-:Y:S02]  /*4070*/  FMUL.FTZ R67, R135, R138 ;  /* 0x0000008a87437220 */ /* 0x000fe40000410000 */
[C---:B------:R-:W-:Y:S02]  /*4080*/  FMUL.FTZ R68, R140.reuse, -R64 ;  /* 0x800000408c447220 */ /* 0x040fe40000410000 */
[-C--:B------:R-:W-:Y:S02]  /*4090*/  FMUL.FTZ R69, R140, -R65.reuse ;  /* 0x800000418c457220 */ /* 0x080fe40000410000 */
[C---:B------:R-:W-:Y:S02]  /*40a0*/  FFMA.FTZ R66, R137.reuse, R138, -R66 ;  /* 0x0000008a89427223 */ /* 0x040fe40000010842 */
[----:B------:R-:W-:Y:S02]  /*40b0*/  FFMA.FTZ R67, R137, R136, R67 ;  /* 0x0000008889437223 */ /* 0x000fe40000010043 */
[----:B------:R-:W-:-:S02]  /*40c0*/  FFMA.FTZ R68, R139, R65, -R68 ;  /* 0x000000418b447223 */ /* 0x000fc40000010844 */
[----:B------:R-:W-:Y:S02]  /*40d0*/  FFMA.FTZ R69, R139, R64, R69 ;  /* 0x000000408b457223 */ /* 0x000fe40000010045 */
[C---:B------:R-:W-:Y:S02]  /*40e0*/  FFMA.FTZ R141, R6.reuse, R141, R66 ;  /* 0x0000008d068d7223 */ /* 0x040fe40000010042 */
[----:B------:R-:W-:Y:S02]  /*40f0*/  FFMA.FTZ R143, R6, R143, R67 ;  /* 0x0000008f068f7223 */ /* 0x000fe40000010043 */
[----:B------:R-:W-:Y:S02]  /*4100*/  FADD.FTZ R66, R149, R68 ;  /* 0x0000004495427221 */ /* 0x000fe40000010000 */
[----:B------:R-:W-:Y:S01]  /*4110*/  FADD.FTZ R68, -R148, R69 ;  /* 0x0000004594447221 */ /* 0x000fe20000010100 */
[----:B------:R-:W-:Y:S01]  /*4120*/  LEA.HI.SX32 R148, R165, R96, 0x1b ;  /* 0x00000060a5947211 */ /* 0x000fe200078fdaff */
[----:B------:R-:W-:-:S02]  /*4130*/  FMUL.FTZ R132, R140, R143 ;  /* 0x0000008f8c847220 */ /* 0x000fc40000410000 */
[C---:B------:R-:W-:Y:S02]  /*4140*/  FMUL.FTZ R67, R135.reuse, -R66 ;  /* 0x8000004287437220 */ /* 0x040fe40000410000 */
[-C--:B------:R-:W-:Y:S02]  /*4150*/  FMUL.FTZ R135, R135, -R68.reuse ;  /* 0x8000004487877220 */ /* 0x080fe40000410000 */
[-C--:B------:R-:W-:Y:S02]  /*4160*/  FMUL.FTZ R140, R140, R141.reuse ;  /* 0x0000008d8c8c7220 */ /* 0x080fe40000410000 */
[----:B------:R-:W-:Y:S02]  /*4170*/  FFMA.FTZ R132, R139, R141, -R132 ;  /* 0x0000008d8b847223 */ /* 0x000fe40000010884 */
[----:B------:R-:W-:Y:S02]  /*4180*/  FFMA.FTZ R69, R137, R68, R67 ;  /* 0x0000004489457223 */ /* 0x000fe40000010043 */
[----:B--2---:R-:W-:-:S02]  /*4190*/  FMUL.FTZ R67, R156, R23 ;  /* 0x000000179c437220 */ /* 0x004fc40000410000 */
[----:B------:R-:W-:Y:S02]  /*41a0*/  FFMA.FTZ R135, R137, R66, -R135 ;  /* 0x0000004289877223 */ /* 0x000fe40000010887 */
[----:B------:R-:W-:Y:S02]  /*41b0*/  FFMA.FTZ R140, R139, R143, R140 ;  /* 0x0000008f8b8c7223 */ /* 0x000fe4000001008c */
[----:B------:R-:W-:Y:S02]  /*41c0*/  FFMA.FTZ R139, R7, R144, R132 ;  /* 0x00000090078b7223 */ /* 0x000fe40000010084 */
[----:B------:R-:W-:Y:S02]  /*41d0*/  FADD.FTZ R130, -R130, R69 ;  /* 0x0000004582827221 */ /* 0x000fe40000010100 */
[----:B-1----:R-:W-:Y:S02]  /*41e0*/  FFMA.FTZ R132, R153, R22, -R67 ;  /* 0x0000001699847223 */ /* 0x002fe40000010843 */
[----:B------:R-:W-:-:S02]  /*41f0*/  FADD.FTZ R67, R152, R135 ;  /* 0x0000008798437221 */ /* 0x000fc40000010000 */
[----:B------:R-:W-:Y:S02]  /*4200*/  FFMA.FTZ R164, R7, R142, R140 ;  /* 0x0000008e07a47223 */ /* 0x000fe4000001008c */
[C---:B------:R-:W-:Y:S02]  /*4210*/  FMUL.FTZ R140, R128.reuse, -R130 ;  /* 0x80000082808c7220 */ /* 0x040fe40000410000 */
[-C--:B------:R-:W-:Y:S02]  /*4220*/  FMUL.FTZ R128, R128, -R67.reuse ;  /* 0x8000004380807220 */ /* 0x080fe40000410000 */
[----:B------:R-:W-:Y:S02]  /*4230*/  FMUL.FTZ R134, R156, R22 ;  /* 0x000000169c867220 */ /* 0x000fe40000410000 */
[C---:B------:R-:W-:Y:S02]  /*4240*/  FFMA.FTZ R128, R129.reuse, R130, R128 ;  /* 0x0000008281807223 */ /* 0x040fe40000010080 */
[----:B------:R-:W-:-:S02]  /*4250*/  FFMA.FTZ R140, R129, R67, -R140 ;  /* 0x00000043818c7223 */ /* 0x000fc4000001088c */
[----:B------:R-:W-:Y:S02]  /*4260*/  FMUL.FTZ R22, R156, R21 ;  /* 0x000000159c167220 */ /* 0x000fe40000410000 */
[----:B------:R-:W-:Y:S02]  /*4270*/  FADD.FTZ R131, -R131, R128 ;  /* 0x0000008083837221 */ /* 0x000fe40000010100 */
[----:B------:R-:W-:Y:S02]  /*4280*/  FMUL.FTZ R69, R4, R117 ;  /* 0x0000007504457220 */ /* 0x000fe40000410000 */
[----:B------:R-:W-:Y:S02]  /*4290*/  FFMA.FTZ R23, R153, R23, R134 ;  /* 0x0000001799177223 */ /* 0x000fe40000010086 */
[----:B------:R-:W-:Y:S02]  /*42a0*/  FMUL.FTZ R156, R156, R20 ;  /* 0x000000149c9c7220 */ /* 0x000fe40000410000 */
[----:B------:R-:W-:-:S02]  /*42b0*/  FADD.FTZ R133, R133, R140 ;  /* 0x0000008c85857221 */ /* 0x000fc40000010000 */
[----:B------:R-:W-:Y:S02]  /*42c0*/  FFMA.FTZ R20, R153, R20, -R22 ;  /* 0x0000001499147223 */ /* 0x000fe40000010816 */
[----:B------:R-:W-:Y:S02]  /*42d0*/  FMUL.FTZ R135, R5, R124 ;  /* 0x0000007c05877220 */ /* 0x000fe40000410000 */
[----:B------:R-:W-:Y:S02]  /*42e0*/  FFMA.FTZ R128, R116, -R69, R145 ;  /* 0x8000004574807223 */ /* 0x000fe40000010091 */
[----:B------:R-:W-:Y:S02]  /*42f0*/  FMUL.FTZ R149, R117, R131 ;  /* 0x0000008375957220 */ /* 0x000fe40000410000 */
[----:B------:R-:W-:Y:S02]  /*4300*/  FFMA.FTZ R21, R153, R21, R156 ;  /* 0x0000001599157223 */ /* 0x000fe4000001009c */
[----:B---3--:R-:W-:-:S02]  /*4310*/  FADD.FTZ R22, R155, R132 ;  /* 0x000000849b167221 */ /* 0x008fc40000010000 */
[----:B0-----:R-:W-:Y:S02]  /*4320*/  FADD.FTZ R23, R154, R23 ;  /* 0x000000179a177221 */ /* 0x001fe40000010000 */
[----:B------:R-:W-:Y:S02]  /*4330*/  FMUL.FTZ R137, R117, R133 ;  /* 0x0000008575897220 */ /* 0x000fe40000410000 */
[----:B------:R-:W-:Y:S01]  /*4340*/  FFMA.FTZ R69, R114, -R69, R147 ;  /* 0x8000004572457223 */ /* 0x000fe20000010093 */
[----:B------:R0:W-:Y:S01]  /*4350*/  @!P2 STS.128 [R113.X16+0x25d0], R20 ;  /* 0x0025d0147100a388 */ /* 0x0001e2000000cc00 */
[----:B------:R-:W-:Y:S02]  /*4360*/  FMUL.FTZ R134, R128, R149 ;  /* 0x0000009580867220 */ /* 0x000fe40000410000 */
[----:B------:R-:W-:Y:S02]  /*4370*/  FFMA.FTZ R132, R119, -R135, R136 ;  /* 0x8000008777847223 */ /* 0x000fe40000010088 */
[----:B------:R-:W-:-:S02]  /*4380*/  FMUL.FTZ R144, R124, R130 ;  /* 0x000000827c907220 */ /* 0x000fc40000410000 */
[----:B------:R-:W-:Y:S02]  /*4390*/  FFMA.FTZ R129, R118, -R135, R138 ;  /* 0x8000008776817223 */ /* 0x000fe4000001008a */
[----:B------:R-:W-:Y:S02]  /*43a0*/  FMUL.FTZ R142, R124, R67 ;  /* 0x000000437c8e7220 */ /* 0x000fe40000410000 */
[-C--:B------:R-:W-:Y:S02]  /*43b0*/  FFMA.FTZ R134, R69, R137.reuse, R134 ;  /* 0x0000008945867223 */ /* 0x080fe40000010086 */
[----:B------:R-:W-:Y:S02]  /*43c0*/  FMUL.FTZ R135, R132, R142 ;  /* 0x0000008e84877220 */ /* 0x000fe40000410000 */
[----:B------:R-:W-:Y:S02]  /*43d0*/  FADD.FTZ R134, RZ, R134 ;  /* 0x00000086ff867221 */ /* 0x000fe40000010000 */
[----:B0-----:R-:W-:-:S02]  /*43e0*/  FMUL.FTZ R20, R128, R137 ;  /* 0x0000008980147220 */ /* 0x001fc40000410000 */
[----:B------:R-:W-:Y:S02]  /*43f0*/  FMUL.FTZ R22, R132, R144 ;  /* 0x0000009084167220 */ /* 0x000fe40000410000 */
[----:B------:R-:W-:Y:S02]  /*4400*/  FFMA.FTZ R21, R69, R149, -R20 ;  /* 0x0000009545157223 */ /* 0x000fe40000010814 */
[-C--:B------:R-:W-:Y:S02]  /*4410*/  FFMA.FTZ R23, R129, R142.reuse, R22 ;  /* 0x0000008e81177223 */ /* 0x080fe40000010016 */
[----:B------:R-:W-:Y:S02]  /*4420*/  FMUL.FTZ R20, R6, R125 ;  /* 0x0000007d06147220 */ /* 0x000fe40000410000 */
[----:B------:R-:W-:Y:S02]  /*4430*/  FMUL.FTZ R140, R4, R137 ;  /* 0x00000089048c7220 */ /* 0x000fe40000410000 */
[----:B------:R-:W-:-:S02]  /*4440*/  FMUL.FTZ R137, R5, R142 ;  /* 0x0000008e05897220 */ /* 0x000fc40000410000 */
[----:B------:R-:W-:Y:S01]  /*4450*/  FADD.FTZ R22, RZ, R21 ;  /* 0x00000015ff167221 */ /* 0x000fe20000010000 */
[----:B------:R-:W-:Y:S01]  /*4460*/  STS [R169.X4+0x840], R140 ;  /* 0x0008408ca9007388 */ /* 0x000fe20000004800 */
[----:B------:R-:W-:Y:S02]  /*4470*/  FFMA.FTZ R135, R129, R144, -R135 ;  /* 0x0000009081877223 */ /* 0x000fe40000010887 */
[----:B------:R-:W-:Y:S01]  /*4480*/  FADD.FTZ R23, R134, R23 ;  /* 0x0000001786177221 */ /* 0x000fe20000010000 */
[----:B------:R0:W-:Y:S01]  /*4490*/  STS [R82.X4+0x848], R137 ;  /* 0x0008488952007388 */ /* 0x0001e20000004800 */
[----:B------:R-:W-:Y:S02]  /*44a0*/  FFMA.FTZ R21, R121, -R20, R143 ;  /* 0x8000001479157223 */ /* 0x000fe4000001008f */
[----:B------:R-:W-:Y:S02]  /*44b0*/  FMUL.FTZ R155, R125, R68 ;  /* 0x000000447d9b7220 */ /* 0x000fe40000410000 */
[----:B------:R-:W-:-:S02]  /*44c0*/  FMUL.FTZ R134, R7, R126 ;  /* 0x0000007e07867220 */ /* 0x000fc40000410000 */
[----:B------:R-:W-:Y:S02]  /*44d0*/  FMUL.FTZ R149, R4, R149 ;  /* 0x0000009504957220 */ /* 0x000fe40000410000 */
[----:B------:R-:W-:Y:S02]  /*44e0*/  FMUL.FTZ R153, R125, R66 ;  /* 0x000000427d997220 */ /* 0x000fe40000410000 */
[----:B------:R-:W-:Y:S01]  /*44f0*/  FMUL.FTZ R151, R5, R144 ;  /* 0x0000009005977220 */ /* 0x000fe20000410000 */
[----:B------:R1:W-:Y:S01]  /*4500*/  STS [R82.X4+0x844], R149 ;  /* 0x0008449552007388 */ /* 0x0003e20000004800 */
[----:B------:R-:W-:Y:S02]  /*4510*/  FADD.FTZ R22, R22, R135 ;  /* 0x0000008716167221 */ /* 0x000fe40000010000 */
[----:B------:R-:W-:Y:S01]  /*4520*/  FFMA.FTZ R20, R120, -R20, R141 ;  /* 0x8000001478147223 */ /* 0x000fe2000001008d */
[----:B------:R-:W-:Y:S01]  /*4530*/  STS [R82.X4+0x84c], R151 ;  /* 0x00084c9752007388 */ /* 0x000fe20000004800 */
[----:B0-----:R-:W-:-:S02]  /*4540*/  FMUL.FTZ R137, R21, R155 ;  /* 0x0000009b15897220 */ /* 0x001fc40000410000 */
[----:B------:R-:W-:Y:S02]  /*4550*/  FFMA.FTZ R135, R123, -R134, R164 ;  /* 0x800000867b877223 */ /* 0x000fe400000100a4 */
[C---:B------:R-:W-:Y:S02]  /*4560*/  FMUL.FTZ R142, R126.reuse, R65 ;  /* 0x000000417e8e7220 */ /* 0x040fe40000410000 */
[----:B------:R-:W-:Y:S02]  /*4570*/  FMUL.FTZ R144, R126, R64 ;  /* 0x000000407e907220 */ /* 0x000fe40000410000 */
[-C--:B------:R-:W-:Y:S02]  /*4580*/  FMUL.FTZ R161, R6, R153.reuse ;  /* 0x0000009906a17220 */ /* 0x080fe40000410000 */
[-C--:B------:R-:W-:Y:S02]  /*4590*/  FFMA.FTZ R140, R20, R153.reuse, R137 ;  /* 0x00000099148c7223 */ /* 0x080fe40000010089 */
[----:B------:R-:W-:Y:S01]  /*45a0*/  FMUL.FTZ R153, R21, R153 ;  /* 0x0000009915997220 */ /* 0x000fe20000410000 */
[----:B------:R0:W-:Y:S01]  /*45b0*/  STS [R82.X4+0x850], R161 ;  /* 0x000850a152007388 */ /* 0x0001e20000004800 */
[----:B------:R-:W-:-:S02]  /*45c0*/  FFMA.FTZ R134, R122, -R134, R139 ;  /* 0x800000867a867223 */ /* 0x000fc4000001008b */
[C---:B------:R-:W-:Y:S02]  /*45d0*/  FMUL.FTZ R137, R135.reuse, R144 ;  /* 0x0000009087897220 */ /* 0x040fe40000410000 */
[-C--:B-1----:R-:W-:Y:S02]  /*45e0*/  FMUL.FTZ R149, R135, R142.reuse ;  /* 0x0000008e87957220 */ /* 0x082fe40000410000 */
[-C--:B------:R-:W-:Y:S02]  /*45f0*/  FFMA.FTZ R153, R20, R155.reuse, -R153 ;  /* 0x0000009b14997223 */ /* 0x080fe40000010899 */
[----:B------:R-:W-:Y:S01]  /*4600*/  FFMA.FTZ R146, R134, R142, R137 ;  /* 0x0000008e86927223 */ /* 0x000fe20000010089 */
[----:B0-----:R-:W-:Y:S01]  /*4610*/  IADD3 R161, R96, 0x60, RZ ;  /* 0x0000006060a17810 */ /* 0x001fe20007ffe0ff */
[----:B------:R-:W-:Y:S02]  /*4620*/  FFMA.FTZ R151, R134, R144, -R149 ;  /* 0x0000009086977223 */ /* 0x000fe40000010895 */
[----:B------:R-:W-:Y:S01]  /*4630*/  FMUL.FTZ R155, R6, R155 ;  /* 0x0000009b069b7220 */ /* 0x000fe20000410000 */
[----:B------:R-:W-:Y:S01]  /*4640*/  LEA.HI.SX32 R156, R161, R96, 0x1b ;  /* 0x00000060a19c7211 */ /* 0x000fe200078fdaff */
[----:B------:R-:W-:-:S02]  /*4650*/  FMUL.FTZ R137, R7, R142 ;  /* 0x0000008e07897220 */ /* 0x000fc40000410000 */
[----:B------:R-:W-:Y:S01]  /*4660*/  FMUL.FTZ R149, R7, R144 ;  /* 0x0000009007957220 */ /* 0x000fe20000410000 */
        /* <DEDUP_REMOVED lines=9> */
[-C--:B------:R-:W-:Y:S01]  /*4700*/  LEA.HI.SX32 R154, R153, R96.reuse, 0x1b ;  /* 0x00000060999a7211 */ /* 0x080fe200078fdaff */
[----:B------:R-:W-:Y:S01]  /*4710*/  FMUL.FTZ R140, R108, R147 ;  /* 0x000000936c8c7220 */ /* 0x000fe20000410000 */
[----:B0-----:R-:W-:Y:S01]  /*4720*/  IADD3 R155, R96, 0xa0, RZ ;  /* 0x000000a0609b7810 */ /* 0x001fe20007ffe0ff */
[----:B------:R-:W-:Y:S01]  /*4730*/  BAR.SYNC.DEFER_BLOCKING 0x0 ;  /* 0x0000000000007b1d */ /* 0x000fe20000010000 */
[-C--:B------:R-:W-:Y:S01]  /*4740*/  LEA.HI.SX32 R152, R151, R96.reuse, 0x1b ;  /* 0x0000006097987211 */ /* 0x080fe200078fdaff */
[----:B-1----:R-:W-:Y:S01]  /*4750*/  FFMA.FTZ R137, -R108, R145, -RZ ;  /* 0x000000916c897223 */ /* 0x002fe200000109ff */
[----:B------:R-:W-:Y:S01]  /*4760*/  LEA.HI.SX32 R150, R155, R96, 0x1b ;  /* 0x000000609b967211 */ /* 0x000fe200078fdaff */
[----:B------:R-:W-:Y:S01]  /*4770*/  FFMA.FTZ R147, -R109, R136, -RZ ;  /* 0x000000886d937223 */ /* 0x000fe200000109ff */
[----:B------:R-:W-:Y:S01]  /*4780*/  LEA.HI.SX32 R146, R167, R96, 0x1b ;  /* 0x00000060a7927211 */ /* 0x000fe200078fdaff */
[----:B------:R-:W-:-:S02]  /*4790*/  FMUL.FTZ R167, R111, R139 ;  /* 0x0000008b6fa77220 */ /* 0x000fc40000410000 */
[----:B------:R-:W-:Y:S02]  /*47a0*/  FMUL.FTZ R165, R109, R138 ;  /* 0x0000008a6da57220 */ /* 0x000fe40000410000 */
[C---:B------:R-:W-:Y:S02]  /*47b0*/  FMUL.FTZ R141, R110.reuse, R141 ;  /* 0x0000008d6e8d7220 */ /* 0x040fe40000410000 */
[----:B------:R-:W-:Y:S02]  /*47c0*/  FFMA.FTZ R143, -R110, R143, -RZ ;  /* 0x0000008f6e8f7223 */ /* 0x000fe400000109ff */
[----:B------:R-:W-:Y:S01]  /*47d0*/  FFMA.FTZ R139, -R111, R164, -RZ ;  /* 0x000000a46f8b7223 */ /* 0x000fe200000109ff */
[----:B------:R-:W0:Y:S04]  /*47e0*/  LDS R153, [R83.X4+0x840] ;  /* 0x0008400053997984 */ /* 0x000e280000004800 */
[----:B------:R-:W1:Y:S04]  /*47f0*/  LDS R155, [R152.X4+0x8c0] ;  /* 0x0008c000989b7984 */ /* 0x000e680000004800 */
[----:B------:R-:W2:Y:S04]  /*4800*/  LDS R161, [R154.X4+0x940] ;  /* 0x000940009aa17984 */ /* 0x000ea80000004800 */
[----:B------:R-:W3:Y:S04]  /*4810*/  LDS R163, [R156.X4+0x9c0] ;  /* 0x0009c0009ca37984 */ /* 0x000ee80000004800 */
[----:B------:R-:W4:Y:S04]  /*4820*/  LDS R151, [R162.X4+0xa40] ;  /* 0x000a4000a2977984 */ /* 0x000f280000004800 */
[----:B------:R-:W0:Y:S04]  /*4830*/  LDS R149, [R150.X4+0xac0] ;  /* 0x000ac00096957984 */ /* 0x000e280000004800 */
[----:B------:R-:W0:Y:S04]  /*4840*/  LDS R145, [R148.X4+0xb40] ;  /* 0x000b400094917984 */ /* 0x000e280000004800 */
[----:B------:R-:W0:Y:S04]  /*4850*/  LDS R144, [R146.X4+0xbc0] ;  /* 0x000bc00092907984 */ /* 0x000e280000004800 */
[----:B------:R-:W-:Y:S04]  /*4860*/  STS [R169.X4+0xc60], R140 ;  /* 0x000c608ca9007388 */ /* 0x000fe80000004800 */
[----:B------:R-:W-:Y:S04]  /*4870*/  STS [R82.X4+0xc64], R137 ;  /* 0x000c648952007388 */ /* 0x000fe80000004800 */
[----:B------:R-:W-:Y:S04]  /*4880*/  STS [R82.X4+0xc68], R165 ;  /* 0x000c68a552007388 */ /* 0x000fe80000004800 */
[----:B------:R5:W-:Y:S04]  /*4890*/  STS [R82.X4+0xc6c], R147 ;  /* 0x000c6c9352007388 */ /* 0x000be80000004800 */
[----:B------:R0:W-:Y:S04]  /*48a0*/  STS [R82.X4+0xc70], R141 ;  /* 0x000c708d52007388 */ /* 0x0001e80000004800 */
[----:B------:R0:W-:Y:S01]  /*48b0*/  STS [R82.X4+0xc74], R143 ;  /* 0x000c748f52007388 */ /* 0x0001e20000004800 */
[----:B-----5:R-:W-:-:S03]  /*48c0*/  SHF.L.U32 R147, R112, 0x2, RZ ;  /* 0x0000000270937819 */ /* 0x020fc600000006ff */
        /* <DEDUP_REMOVED lines=8> */
[----:B------:R-:W-:Y:S01]  /*4950*/  ULDC.64 UR6, c[0x0][0x298] ;  /* 0x0000a60000067ab9 */ /* 0x000fe20000000a00 */
[C---:B------:R-:W-:Y:S01]  /*4960*/  IMAD R143, R98.reuse, c[0x0][0x2a4], R137 ;  /* 0x0000a900628f7a24 */ /* 0x040fe200078e0289 */
[----:B------:R-:W-:Y:S01]  /*4970*/  USHF.R.U64 UR4, UR4, 0x1, UR5 ;  /* 0x0000000104047899 */ /* 0x000fe20008001205 */
[----:B------:R-:W-:Y:S01]  /*4980*/  IMAD.WIDE.U32 R136, R98, c[0x0][0x2c0], RZ ;  /* 0x0000b00062887a25 */ /* 0x000fe200078e00ff */
[----:B------:R-:W-:-:S02]  /*4990*/  USHF.R.U32.HI UR5, URZ, 0x1, UR5 ;  /* 0x000000013f057899 */ /* 0x000fc40008011605 */
[----:B------:R-:W-:Y:S01]  /*49a0*/  USHF.R.U32.HI UR10, URZ, 0x1, UR7 ;  /* 0x000000013f0a7899 */ /* 0x000fe20008011607 */
[C---:B------:R-:W-:Y:S01]  /*49b0*/  IMAD R139, R98.reuse, c[0x0][0x2c4], R139 ;  /* 0x0000b100628b7a24 */ /* 0x040fe200078e028b */
[----:B------:R-:W-:Y:S01]  /*49c0*/  USHF.R.U64 UR6, UR6, 0x1, UR7 ;  /* 0x0000000106067899 */ /* 0x000fe20008001207 */
[----:B------:R-:W-:-:S03]  /*49d0*/  IMAD.WIDE.U32 R140, R98, c[0x0][0x2a0], RZ ;  /* 0x0000a800628c7a25 */ /* 0x000fc600078e00ff */
[----:B------:R-:W-:Y:S01]  /*49e0*/  IADD3 R137, R139, R137, RZ ;  /* 0x000000898b897210 */ /* 0x000fe20007ffe0ff */
[----:B------:R-:W-:Y:S01]  /*49f0*/  IMAD R142, R127, c[0x0][0x2b0], RZ ;  /* 0x0000ac007f8e7a24 */ /* 0x000fe200078e02ff */
[----:B------:R-:W-:Y:S01]  /*4a00*/  LEA R139, R157, 0xffffff00, 0x8 ;  /* 0xffffff009d8b7811 */ /* 0x000fe200078e40ff */
[----:B------:R-:W-:Y:S01]  /*4a10*/  IMAD R164, R127, c[0x0][0x2d0], RZ ;  /* 0x0000b4007fa47a24 */ /* 0x000fe200078e02ff */
[----:B------:R-:W-:Y:S01]  /*4a20*/  IADD3 R141, R143, R141, RZ ;  /* 0x0000008d8f8d7210 */ /* 0x000fe20007ffe0ff */
[----:B------:R-:W-:Y:S01]  /*4a30*/  IMAD R127, R103, UR10, RZ ;  /* 0x0000000a677f7c24 */ /* 0x000fe2000f8e02ff */
[----:B------:R-:W-:Y:S01]  /*4a40*/  IADD3 R138, P0, R139, R96, RZ ;  /* 0x000000608b8a7210 */ /* 0x000fe20007f1e0ff */
[----:B------:R-:W-:Y:S02]  /*4a50*/  IMAD R143, R103, UR5, RZ ;  /* 0x00000005678f7c24 */ /* 0x000fe4000f8e02ff */
[----:B------:R-:W-:Y:S01]  /*4a60*/  IMAD R169, R113, c[0x0][0x2b4], R142 ;  /* 0x0000ad0071a97a24 */ /* 0x000fe200078e028e */
[----:B------:R-:W-:Y:S01]  /*4a70*/  LEA.HI.X.SX32 R139, R139, RZ, 0x1, P0 ;  /* 0x000000ff8b8b7211 */ /* 0x000fe200000f0eff */
[----:B------:R-:W-:-:S02]  /*4a80*/  IMAD R127, R100, UR6, R127 ;  /* 0x00000006647f7c24 */ /* 0x000fc4000f8e027f */
[----:B------:R-:W-:Y:S02]  /*4a90*/  IMAD R173, R100, UR4, R143 ;  /* 0x0000000464ad7c24 */ /* 0x000fe4000f8e028f */
[----:B------:R-:W-:-:S04]  /*4aa0*/  IMAD.WIDE.U32 R140, R103, UR6, R140 ;  /* 0x00000006678c7c25 */ /* 0x000fc8000f8e008c */
[----:B------:R-:W-:Y:S01]  /*4ab0*/  IMAD.WIDE.U32 R142, R103, UR4, R136 ;  /* 0x00000004678e7c25 */ /* 0x000fe2000f8e0088 */
[----:B------:R-:W-:Y:S02]  /*4ac0*/  IADD3 R167, R127, R141, RZ ;  /* 0x0000008d7fa77210 */ /* 0x000fe40007ffe0ff */
[----:B------:R-:W-:Y:S01]  /*4ad0*/  LEA R141, P0, R140, c[0x0][0x318], 0x3 ;  /* 0x0000c6008c8d7a11 */ /* 0x000fe200078018ff */
[----:B------:R-:W-:Y:S01]  /*4ae0*/  IMAD.WIDE.U32 R136, R113, c[0x0][0x2b0], R138 ;  /* 0x0000ac0071887a25 */ /* 0x000fe200078e008a */
[----:B------:R-:W-:Y:S02]  /*4af0*/  IADD3 R127, R173, R143, RZ ;  /* 0x0000008fad7f7210 */ /* 0x000fe40007ffe0ff */
[----:B------:R-:W-:Y:S01]  /*4b00*/  LEA R143, P1, R142, c[0x0][0x320], 0x3 ;  /* 0x0000c8008e8f7a11 */ /* 0x000fe200078218ff */
[C---:B------:R-:W-:Y:S01]  /*4b10*/  IMAD R171, R113.reuse, c[0x0][0x2d4], R164 ;  /* 0x0000b50071ab7a24 */ /* 0x040fe200078e02a4 */
[----:B------:R-:W-:Y:S01]  /*4b20*/  LEA.HI.X R166, R140, c[0x0][0x31c], R167, 0x3, P0 ;  /* 0x0000c7008ca67a11 */ /* 0x000fe200000f1ca7 */
[----:B------:R-:W-:Y:S01]  /*4b30*/  IMAD.WIDE.U32 R138, R113, c[0x0][0x2d0], R138 ;  /* 0x0000b400718a7a25 */ /* 0x000fe200078e008a */
[----:B------:R-:W-:-:S02]  /*4b40*/  LEA.HI.X R164, R142, c[0x0][0x324], R127, 0x3, P1 ;  /* 0x0000c9008ea47a11 */ /* 0x000fc400008f1c7f */
[----:B------:R-:W-:Y:S02]  /*4b50*/  IADD3 R137, R137, R169, RZ ;  /* 0x000000a989897210 */ /* 0x000fe40007ffe0ff */
[----:B------:R-:W-:Y:S02]  /*4b60*/  LEA R140, P0, R136, R141, 0x2 ;  /* 0x0000008d888c7211 */ /* 0x000fe400078010ff */
[----:B------:R-:W-:Y:S02]  /*4b70*/  IADD3 R127, R139, R171, RZ ;  /* 0x000000ab8b7f7210 */ /* 0x000fe40007ffe0ff */
[----:B------:R-:W-:Y:S02]  /*4b80*/  LEA R142, P1, R138, R143, 0x2 ;  /* 0x0000008f8a8e7211 */ /* 0x000fe400078210ff */
[----:B------:R-:W-:Y:S02]  /*4b90*/  LEA.HI.X R141, R136, R166, R137, 0x2, P0 ;  /* 0x000000a6888d7211 */ /* 0x000fe400000f1489 */
[----:B------:R-:W-:-:S03]  /*4ba0*/  LEA.HI.X R143, R138, R164, R127, 0x2, P1 ;  /* 0x000000a48a8f7211 */ /* 0x000fc600008f147f */
[----:B------:R1:W-:Y:S04]  /*4bb0*/  RED.E.ADD.F32.FTZ.RN.STRONG.GPU [R140.64], R153 ;  /* 0x000000998c00798e */ /* 0x0003e8000c10e788 */
[----:B0-----:R1:W-:Y:S02]  /*4bc0*/  RED.E.ADD.F32.FTZ.RN.STRONG.GPU [R142.64], R165 ;  /* 0x000000a58e00798e */ /* 0x0013e4000c10e788 */
.L_x_13630:
[----:B01234-:R-:W-:Y:S05]  /*4bd0*/  BSYNC B0 ;  /* 0x0000000000007941 */ /* 0x01ffea0003800000 */
.L_x_13629:
[----:B------:R0:W1:Y:S01]  /*4be0*/  LDS R127, [R152.X4+0xce0] ;  /* 0x000ce000987f7984 */ /* 0x0000620000004800 */
        /* <DEDUP_REMOVED lines=11> */
[----:B0-----:R-:W-:-:S04]  /*4ca0*/  IMAD.WIDE.U32 R138, R147, c[0x0][0x2b0], R62 ;  /* 0x0000ac00938a7a25 */ /* 0x001fc800078e003e */
[----:B------:R-:W-:Y:S01]  /*4cb0*/  IMAD.WIDE.U32 R136, R147, c[0x0][0x2d0], R48 ;  /* 0x0000b40093887a25 */ /* 0x000fe200078e0030 */
[----:B------:R-:W-:-:S04]  /*4cc0*/  IADD3 R139, R139, R141, RZ ;  /* 0x0000008d8b8b7210 */ /* 0x000fc80007ffe0ff */
[----:B------:R-:W-:Y:S01]  /*4cd0*/  IADD3 R137, R137, R143, RZ ;  /* 0x0000008f89897210 */ /* 0x000fe20007ffe0ff */
[----:B------:R0:W-:Y:S04]  /*4ce0*/  RED.E.ADD.F32.FTZ.RN.STRONG.GPU [R138.64], R155 ;  /* 0x0000009b8a00798e */ /* 0x0001e8000c10e788 */
[----:B-1----:R0:W-:Y:S02]  /*4cf0*/  RED.E.ADD.F32.FTZ.RN.STRONG.GPU [R136.64], R127 ;  /* 0x0000007f8800798e */ /* 0x0021e4000c10e788 */
.L_x_13632:
[----:B0-----:R-:W-:Y:S05]  /*4d00*/  BSYNC B0 ;  /* 0x0000000000007941 */ /* 0x001fea0003800000 */
.L_x_13631:
[----:B-1----:R0:W1:Y:S01]  /*4d10*/  LDS R127, [R154.X4+0xd60] ;  /* 0x000d60009a7f7984 */ /* 0x0020620000004800 */
        /* <DEDUP_REMOVED lines=8> */
.L_x_13634:
[----:B------:R-:W-:Y:S05]  /*4da0*/  BSYNC B0 ;  /* 0x0000000000007941 */ /* 0x000fea0003800000 */
.L_x_13633:
        /* <DEDUP_REMOVED lines=9> */
.L_x_13636:
[----:B------:R-:W-:Y:S05]  /*4e40*/  BSYNC B0 ;  /* 0x0000000000007941 */ /* 0x000fea0003800000 */
.L_x_13635:
[----:B--23--:R2:W3:Y:S01]  /*4e50*/  LDS R127, [R162.X4+0xe60] ;  /* 0x000e6000a27f7984 */ /* 0x00c4e20000004800 */
[----:B------:R-:W-:Y:S01]  /*4e60*/  BSSY B0, `(.L_x_13637) ;  /* 0x0000008000007945 */ /* 0x000fe20003800000 */
[----:B------:R-:W-:Y:S05]  /*4e70*/  @!P2 BRA `(.L_x_13638) ;  /* 0x000000600000a947 */ /* 0x000fea0003800000 */
[----:B------:R-:W-:-:S04]  /*4e80*/  IMAD.WIDE.U32 R136, R147, c[0x0][0x2b0], R56 ;  /* 0x0000ac0093887a25 */ /* 0x000fc800078e0038 */
[----:B------:R-:W-:Y:S01]  /*4e90*/  IMAD.WIDE.U32 R138, R147, c[0x0][0x2d0], R42 ;  /* 0x0000b400938a7a25 */ /* 0x000fe200078e002a */
[----:B------:R-:W-:-:S04]  /*4ea0*/  IADD3 R137, R141, R137, RZ ;  /* 0x000000898d897210 */ /* 0x000fc80007ffe0ff */
[----:B------:R-:W-:Y:S01]  /*4eb0*/  IADD3 R139, R143, R139, RZ ;  /* 0x0000008b8f8b7210 */ /* 0x000fe20007ffe0ff */
[----:B------:R4:W-:Y:S04]  /*4ec0*/  RED.E.ADD.F32.FTZ.RN.STRONG.GPU [R136.64], R151 ;  /* 0x000000978800798e */ /* 0x0009e8000c10e788 */
[----:B---3--:R4:W-:Y:S02]  /*4ed0*/  RED.E.ADD.F32.FTZ.RN.STRONG.GPU [R138.64], R127 ;  /* 0x0000007f8a00798e */ /* 0x0089e4000c10e788 */
.L_x_13638:
[----:B------:R-:W-:Y:S05]  /*4ee0*/  BSYNC B0 ;  /* 0x0000000000007941 */ /* 0x000fea0003800000 */
.L_x_13637:
[----:B---34-:R3:W4:Y:S01]  /*4ef0*/  LDS R127, [R150.X4+0xee0] ;  /* 0x000ee000967f7984 */ /* 0x0187220000004800 */
        /* <DEDUP_REMOVED lines=8> */
.L_x_13640:
[----:B------:R-:W-:Y:S05]  /*4f80*/  BSYNC B0 ;  /* 0x0000000000007941 */ /* 0x000fea0003800000 */
.L_x_13639:
        /* <DEDUP_REMOVED lines=9> */
.L_x_13642:
[----:B------:R-:W-:Y:S05]  /*5020*/  BSYNC B0 ;  /* 0x0000000000007941 */ /* 0x000fea0003800000 */
.L_x_13641:
        /* <DEDUP_REMOVED lines=9> */
.L_x_13644:
[----:B------:R-:W-:Y:S05]  /*50c0*/  BSYNC B0 ;  /* 0x0000000000007941 */ /* 0x000fea0003800000 */
.L_x_13643:
[----:B0-----:R-:W0:Y:S01]  /*50d0*/  SHFL.DOWN PT, R136, R23, 0x1, 0x1f ;  /* 0x08201f0017887f89 */ /* 0x001e2200000e0000 */
[C---:B------:R-:W-:Y:S01]  /*50e0*/  ISETP.GT.AND P0, PT, R86.reuse, 0x1e, PT ;  /* 0x0000001e5600780c */ /* 0x040fe20003f04270 */
[-C--:B------:R-:W-:Y:S01]  /*50f0*/  FMUL.FTZ R137, R35, R65.reuse ;  /* 0x0000004123897220 */ /* 0x080fe20000410000 */
[----:B------:R-:W-:Y:S01]  /*5100*/  ISETP.NE.AND P1, PT, R86, RZ, PT ;  /* 0x000000ff5600720c */ /* 0x000fe20003f25270 */
[----:B----4-:R-:W4:Y:S01]  /*5110*/  SHFL.DOWN PT, R127, R22, 0x1, 0x1f ;  /* 0x08201f00167f7f89 */ /* 0x010f2200000e0000 */
        /* <DEDUP_REMOVED lines=8> */
[----:B------:R-:W-:Y:S02]  /*51a0*/  FFMA.FTZ R118, R118, R67, R119 ;  /* 0x0000004376767223 */ /* 0x000fe40000010077 */
[----:B------:R-:W-:Y:S02]  /*51b0*/  FFMA.FTZ R121, R120, R66, R121 ;  /* 0x0000004278797223 */ /* 0x000fe40000010079 */
[----:B------:R-:W-:-:S02]  /*51c0*/  FFMA.FTZ R15, R126, R122, R15 ;  /* 0x0000007a7e0f7223 */ /* 0x000fc4000001000f */
[----:B------:R-:W-:Y:S02]  /*51d0*/  FFMA.FTZ R14, R125, R121, R14 ;  /* 0x000000797d0e7223 */ /* 0x000fe4000001000e */
[----:B0-----:R-:W-:Y:S02]  /*51e0*/  @!P0 FADD.FTZ R23, R23, R136 ;  /* 0x0000008817178221 */ /* 0x001fe40000010000 */
[----:B------:R-:W-:Y:S02]  /*51f0*/  FFMA.FTZ R13, R124, R118, R13 ;  /* 0x000000767c0d7223 */ /* 0x000fe4000001000d */
[----:B----4-:R-:W-:Y:S01]  /*5200*/  @!P0 FADD.FTZ R22, R22, R127 ;  /* 0x0000007f16168221 */ /* 0x010fe20000010000 */
[----:B------:R-:W0:Y:S01]  /*5210*/  SHFL.DOWN PT, R136, R23, 0x2, 0x1f ;  /* 0x08401f0017887f89 */ /* 0x000e2200000e0000 */
[----:B------:R-:W-:-:S03]  /*5220*/  ISETP.GT.AND P0, PT, R86, 0x1d, PT ;  /* 0x0000001d5600780c */ /* 0x000fc60003f04270 */
[----:B------:R-:W4:Y:S10]  /*5230*/  SHFL.DOWN PT, R127, R22, 0x2, 0x1f ;  /* 0x08401f00167f7f89 */ /* 0x000f3400000e0000 */
[----:B0-----:R-:W-:-:S02]  /*5240*/  @!P0 FADD.FTZ R23, R23, R136 ;  /* 0x0000008817178221 */ /* 0x001fc40000010000 */
[----:B----4-:R-:W-:-:S03]  /*5250*/  @!P0 FADD.FTZ R22, R22, R127 ;  /* 0x0000007f16168221 */ /* 0x010fc60000010000 */
        /* <DEDUP_REMOVED lines=11> */
[-C--:B------:R-:W-:Y:S01]  /*5310*/  FMUL.FTZ R127, R35, R64.reuse ;  /* 0x00000040237f7220 */ /* 0x080fe20000410000 */
[----:B------:R-:W-:Y:S01]  /*5320*/  ISETP.GT.AND P0, PT, R86, 0xf, PT ;  /* 0x0000000f5600780c */ /* 0x000fe20003f04270 */
[C---:B------:R-:W-:Y:S01]  /*5330*/  FFMA.FTZ R64, R34.reuse, R64, -R137 ;  /* 0x0000004022407223 */ /* 0x040fe20000010889 */
[----:B------:R-:W4:Y:S01]  /*5340*/  SHFL.DOWN PT, R139, R22, 0x10, 0x1f ;  /* 0x0a001f00168b7f89 */ /* 0x000f2200000e0000 */
[C---:B------:R-:W-:Y:S02]  /*5350*/  FFMA.FTZ R127, R34.reuse, R65, R127 ;  /* 0x00000041227f7223 */ /* 0x040fe4000001007f */
[----:B------:R-:W-:Y:S02]  /*5360*/  FMUL.FTZ R135, R135, R64 ;  /* 0x0000004087877220 */ /* 0x000fe40000410000 */
[-C--:B------:R-:W-:Y:S02]  /*5370*/  FFMA.FTZ R64, R34, R68.reuse, -R123 ;  /* 0x0000004422407223 */ /* 0x080fe4000001087b */
[----:B------:R-:W-:-:S02]  /*5380*/  FMUL.FTZ R123, R35, R68 ;  /* 0x00000044237b7220 */ /* 0x000fc40000410000 */
[----:B------:R-:W-:Y:S02]  /*5390*/  FMUL.FTZ R64, R21, R64 ;  /* 0x0000004015407220 */ /* 0x000fe40000410000 */
[----:B------:R-:W-:Y:S02]  /*53a0*/  FFMA.FTZ R123, R34, R66, R123 ;  /* 0x00000042227b7223 */ /* 0x000fe4000001007b */
[C---:B------:R-:W-:Y:S02]  /*53b0*/  FMUL.FTZ R65, R35.reuse, R67 ;  /* 0x0000004323417220 */ /* 0x040fe40000410000 */
[----:B------:R-:W-:Y:S02]  /*53c0*/  FFMA.FTZ R64, R20, R123, R64 ;  /* 0x0000007b14407223 */ /* 0x000fe40000010040 */
[----:B------:R-:W-:Y:S02]  /*53d0*/  FMUL.FTZ R20, R35, R133 ;  /* 0x0000008523147220 */ /* 0x000fe40000410000 */
[----:B------:R-:W-:-:S02]  /*53e0*/  FFMA.FTZ R65, R34, R130, -R65 ;  /* 0x0000008222417223 */ /* 0x000fc40000010841 */
[C---:B------:R-:W-:Y:S02]  /*53f0*/  FMUL.FTZ R130, R35.reuse, R130 ;  /* 0x0000008223827220 */ /* 0x040fe40000410000 */
[-C--:B------:R-:W-:Y:S02]  /*5400*/  FMUL.FTZ R35, R35, R131.reuse ;  /* 0x0000008323237220 */ /* 0x080fe40000410000 */
[----:B------:R-:W-:Y:S02]  /*5410*/  FFMA.FTZ R131, R34, R131, -R20 ;  /* 0x0000008322837223 */ /* 0x000fe40000010814 */
[----:B0-----:R-:W-:Y:S02]  /*5420*/  @!P0 FADD.FTZ R23, R23, R136 ;  /* 0x0000008817178221 */ /* 0x001fe40000010000 */
[----:B----4-:R-:W-:Y:S02]  /*5430*/  @!P0 FADD.FTZ R22, R22, R139 ;  /* 0x0000008b16168221 */ /* 0x010fe40000010000 */
[----:B------:R-:W-:Y:S01]  /*5440*/  FFMA.FTZ R127, R134, R127, R135 ;  /* 0x0000007f867f7223 */ /* 0x000fe20000010087 */
[----:B------:R-:W-:Y:S01]  /*5450*/  MOV R134, R23 ;  /* 0x0000001700867202 */ /* 0x000fe20000000f00 */
[----:B------:R-:W-:Y:S01]  /*5460*/  FFMA.FTZ R130, R34, R67, R130 ;  /* 0x0000004322827223 */ /* 0x000fe20000010082 */
[----:B------:R-:W-:Y:S01]  /*5470*/  MOV R135, R22 ;  /* 0x0000001600877202 */ /* 0x000fe20000000f00 */
[----:B------:R-:W-:-:S02]  /*5480*/  FMUL.FTZ R65, R132, R65 ;  /* 0x0000004184417220 */ /* 0x000fc40000410000 */
[----:B------:R-:W-:Y:S02]  /*5490*/  FFMA.FTZ R34, R34, R133, R35 ;  /* 0x0000008522227223 */ /* 0x000fe40000010023 */
[----:B------:R-:W-:Y:S01]  /*54a0*/  FMUL.FTZ R131, R128, R131 ;  /* 0x0000008380837220 */ /* 0x000fe20000410000 */
[----:B------:R0:W-:Y:S01]  /*54b0*/  @!P1 STS.64 [0x1088], R134 ;  /* 0x00108886ff009388 */ /* 0x0001e20000000a00 */
[----:B------:R-:W-:Y:S02]  /*54c0*/  FFMA.FTZ R20, R7, R122, R127 ;  /* 0x0000007a07147223 */ /* 0x000fe4000001007f */
[----:B------:R-:W-:Y:S02]  /*54d0*/  FFMA.FTZ R65, R129, R130, R65 ;  /* 0x0000008281417223 */ /* 0x000fe40000010041 */
[----:B------:R-:W-:Y:S02]  /*54e0*/  FFMA.FTZ R133, R114, R133, R116 ;  /* 0x0000008572857223 */ /* 0x000fe40000010074 */
[----:B------:R-:W-:-:S02]  /*54f0*/  FFMA.FTZ R34, R69, R34, R131 ;  /* 0x0000002245227223 */ /* 0x000fc40000010083 */
[----:B------:R-:W-:Y:S02]  /*5500*/  FADD.FTZ R19, R20, R19 ;  /* 0x0000001314137221 */ /* 0x000fe40000010000 */
[----:B------:R-:W-:Y:S02]  /*5510*/  FFMA.FTZ R23, R6, R121, R64 ;  /* 0x0000007906177223 */ /* 0x000fe40000010040 */
[----:B------:R-:W-:Y:S02]  /*5520*/  FFMA.FTZ R20, R5, R118, R65 ;  /* 0x0000007605147223 */ /* 0x000fe40000010041 */
[-C--:B------:R-:W-:Y:S02]  /*5530*/  FFMA.FTZ R21, R4, R133.reuse, R34 ;  /* 0x0000008504157223 */ /* 0x080fe40000010022 */
        /* <DEDUP_REMOVED lines=12> */
.L_x_13646:
[----:B0-----:R-:W-:Y:S05]  /*5600*/  BSYNC B0 ;  /* 0x0000000000007941 */ /* 0x001fea0003800000 */
.L_x_13645:
[----:B------:R-:W-:Y:S02]  /*5610*/  IADD3 R113, R113, 0x1, RZ ;  /* 0x0000000171717810 */ /* 0x000fe40007ffe0ff */
[----:B------:R-:W-:Y:S02]  /*5620*/  IADD3 R112, P1, R112, 0x1, RZ ;  /* 0x0000000170707810 */ /* 0x000fe40007f3e0ff */
[----:B------:R-:W-:Y:S02]  /*5630*/  ISETP.GE.AND P0, PT, R113, c[0x0][0x16c], PT ;  /* 0x00005b0071007a0c */ /* 0x000fe40003f06270 */
[----:B------:R-:W-:-:S11]  /*5640*/  IADD3.X R115, RZ, R115, RZ, P1, !PT ;  /* 0x00000073ff737210 */ /* 0x000fd60000ffe4ff */
[----:B------:R-:W-:Y:S01]  /*5650*/  @P0 CALL.REL.NOINC `(.L_x_13616) ;  /* 0x0000001000000944 */ /* 0x000fe20003c00000 */
[----:B------:R-:W-:Y:S05]  /*5660*/  BRA `(.L_x_13647) ;  /* 0xffffcac000007947 */ /* 0x000fea000383ffff */
.L_x_13616:
[----:B------:R-:W-:Y:S01]  /*5670*/  BAR.SYNC.DEFER_BLOCKING 0x0 ;  /* 0x0000000000007b1d */ /* 0x000fe20000010000 */
[----:B------:R-:W-:Y:S01]  /*5680*/  ISETP.NE.AND P5, PT, R96, RZ, PT ;  /* 0x000000ff6000720c */ /* 0x000fe20003fa5270 */
[----:B------:R-:W-:Y:S01]  /*5690*/  IMAD R4, R100, c[0x0][0x2d8], RZ ;  /* 0x0000b60064047a24 */ /* 0x000fe200078e02ff */
[C---:B------:R-:W-:Y:S01]  /*56a0*/  LOP3.LUT R8, R84.reuse, 0x20, RZ, 0xfc, !PT ;  /* 0x0000002054087812 */ /* 0x040fe200078efcff */
[----:B------:R-:W-:Y:S01]  /*56b0*/  IMAD.WIDE.U32 R2, R103, c[0x0][0x2d8], RZ ;  /* 0x0000b60067027a25 */ /* 0x000fe200078e00ff */
[----:B------:R-:W-:Y:S01]  /*56c0*/  LOP3.LUT R10, R84, 0x40, RZ, 0xfc, !PT ;  /* 0x00000040540a7812 */ /* 0x000fe200078efcff */
[----:B------:R-:W-:Y:S02]  /*56d0*/  BSSY B0, `(.L_x_13648) ;  /* 0x0000026000007945 */ /* 0x000fe40003800000 */
[----:B------:R-:W-:Y:S01]  /*56e0*/  IMAD R7, R105, c[0x0][0x2e0], RZ ;  /* 0x0000b80069077a24 */ /* 0x000fe200078e02ff */
[----:B------:R0:W-:Y:S01]  /*56f0*/  STS.128 [R86.X16], R12 ;  /* 0x0000000c56007388 */ /* 0x0001e2000000cc00 */
[----:B------:R-:W-:-:S06]  /*5700*/  NOP ;  /* 0x0000000000007918 */ /* 0x000fcc0000000000 */
[----:B------:R-:W-:Y:S04]  /*5710*/  LDS R9, [R86.X4] ;  /* 0x0000000056097984 */ /* 0x000fe80000004800 */
[----:B------:R-:W-:Y:S04]  /*5720*/  LDS R11, [R86.X4+0x80] ;  /* 0x00008000560b7984 */ /* 0x000fe80000004800 */
[----:B------:R-:W-:Y:S01]  /*5730*/  LDS R21, [R86.X4+0x100] ;  /* 0x0001000056157984 */ /* 0x000fe20000004800 */
[----:B0-----:R-:W-:Y:S01]  /*5740*/  IMAD R13, R103, c[0x0][0x2dc], R4 ;  /* 0x0000b700670d7a24 */ /* 0x001fe200078e0204 */
[----:B------:R-:W-:Y:S01]  /*5750*/  LOP3.LUT R12, R84, 0x60, RZ, 0xfc, !PT ;  /* 0x00000060540c7812 */ /* 0x000fe200078efcff */
        /* <DEDUP_REMOVED lines=29> */
.L_x_13649:
[----:B------:R-:W-:Y:S05]  /*5930*/  BSYNC B0 ;  /* 0x0000000000007941 */ /* 0x000fea0003800000 */
.L_x_13648:
        /* <DEDUP_REMOVED lines=35> */
.L_x_13651:
[----:B------:R-:W-:Y:S05]  /*5b70*/  BSYNC B0 ;  /* 0x0000000000007941 */ /* 0x000fea0003800000 */
.L_x_13650:
        /* <DEDUP_REMOVED lines=19> */
[----:B------:R-:W-:Y:S01]  /*5cb0*/  IADD3 R93, P5, R93, -0x200, RZ ;  /* 0xfffffe005d5d7810 */ /* 0x000fe20007fbe0ff */
[----:B------:R0:W-:Y:S01]  /*5cc0*/  @!P1 STG.E [R2.64+0x80], R15 ;  /* 0x0000800f02009986 */ /* 0x0001e2000c101908 */
[----:B------:R-:W-:Y:S02]  /*5cd0*/  IADD3 R90, P1, R90, -0x400, RZ ;  /* 0xfffffc005a5a7810 */ /* 0x000fe40007f3e0ff */
[----:B------:R-:W-:Y:S01]  /*5ce0*/  IADD3 R85, R85, 0x1, RZ ;  /* 0x0000000155557810 */ /* 0x000fe20007ffe0ff */
[----:B------:R0:W-:Y:S01]  /*5cf0*/  @!P2 STG.E [R2.64+0x100], R35 ;  /* 0x000100230200a986 */ /* 0x0001e2000c101908 */
[----:B------:R-:W-:-:S02]  /*5d00*/  IADD3 R88, P2, R88, -0x400, RZ ;  /* 0xfffffc0058587810 */ /* 0x000fc40007f5e0ff */
[----:B------:R-:W-:Y:S02]  /*5d10*/  IADD3.X R89, R89, -0x1, RZ, P1, !PT ;  /* 0xffffffff59597810 */ /* 0x000fe40000ffe4ff */
[----:B------:R-:W-:Y:S02]  /*5d20*/  IADD3.X R87, R87, -0x1, RZ, P2, !PT ;  /* 0xffffffff57577810 */ /* 0x000fe400017fe4ff */
[----:B------:R-:W-:Y:S02]  /*5d30*/  IADD3.X R94, R94, -0x1, RZ, P3, !PT ;  /* 0xffffffff5e5e7810 */ /* 0x000fe40001ffe4ff */
[----:B------:R-:W-:Y:S02]  /*5d40*/  IADD3.X R92, R92, -0x1, RZ, P4, !PT ;  /* 0xffffffff5c5c7810 */ /* 0x000fe400027fe4ff */
[----:B------:R-:W-:Y:S01]  /*5d50*/  IADD3.X R91, R91, -0x1, RZ, P5, !PT ;  /* 0xffffffff5b5b7810 */ /* 0x000fe20002ffe4ff */
[----:B0-----:R-:W-:Y:S01]  /*5d60*/  @!P0 CALL.REL.NOINC `(.L_x_13610) ;  /* 0x0000001000008944 */ /* 0x001fe20003c00000 */
[----:B------:R-:W-:Y:S05]  /*5d70*/  BRA `(.L_x_13652) ;  /* 0xffffabc000007947 */ /* 0x000fea000383ffff */
.L_x_13610:
[----:B------:R-:W-:Y:S02]  /*5d80*/  ISETP.NE.U32.AND P0, PT, RZ, c[0x0][0x328], PT ;  /* 0x0000ca00ff007a0c */ /* 0x000fe40003f05070 */
[----:B------:R-:W-:-:S02]  /*5d90*/  ISETP.NE.U32.AND P2, PT, RZ, c[0x0][0x348], PT ;  /* 0x0000d200ff007a0c */ /* 0x000fc40003f45070 */
[----:B------:R-:W-:Y:S02]  /*5da0*/  ISETP.NE.AND.EX P1, PT, RZ, c[0x0][0x32c], PT, P0 ;  /* 0x0000cb00ff007a0c */ /* 0x000fe40003f25300 */
[----:B------:R-:W-:-:S11]  /*5db0*/  ISETP.NE.AND.EX P0, PT, RZ, c[0x0][0x34c], PT, P2 ;  /* 0x0000d300ff007a0c */ /* 0x000fd60003f05320 */
[----:B------:R-:W-:Y:S05]  /*5dc0*/  @!P1 BRA `(.L_x_13653) ;  /* 0x0000014000009947 */ /* 0x000fea0003800000 */
[----:B------:R-:W0:Y:S01]  /*5dd0*/  SHFL.DOWN P1, R0, R101, 0x1, 0x1f ;  /* 0x08201f0065007f89 */ /* 0x000e220000020000 */
[----:B------:R-:W-:Y:S03]  /*5de0*/  BSSY B0, `(.L_x_13653) ;  /* 0x0000012000007945 */ /* 0x000fe60003800000 */
[----:B------:R-:W4:Y:S01]  /*5df0*/  S2R R6, SR_LANEID ;  /* 0x0000000000067919 */ /* 0x000f220000000000 */
[----:B0-----:R-:W-:Y:S01]  /*5e00*/  @P1 FADD R0, R0, R101 ;  /* 0x0000006500001221 */ /* 0x001fe20000000000 */
[----:B----4-:R-:W-:-:S04]  /*5e10*/  ISETP.NE.AND P2, PT, R6, RZ, PT ;  /* 0x000000ff0600720c */ /* 0x010fc80003f45270 */
[----:B------:R-:W0:Y:S04]  /*5e20*/  SHFL.DOWN P1, R3, R0, 0x2, 0x1f ;  /* 0x08401f0000037f89 */ /* 0x000e280000020000 */
[----:B------:R-:W4:Y:S01]  /*5e30*/  S2R R6, SR_TID.X ;  /* 0x0000000000067919 */ /* 0x000f220000002100 */
        /* <DEDUP_REMOVED lines=12> */
.L_x_13654:
[----:B0-----:R-:W-:Y:S05]  /*5f00*/  BSYNC B0 ;  /* 0x0000000000007941 */ /* 0x001fea0003800000 */
.L_x_13653:
[----:B------:R-:W-:Y:S01]  /*5f10*/  BSSY B0, `(.L_x_13655) ;  /* 0x0000018000007945 */ /* 0x000fe20003800000 */
[----:B------:R-:W-:Y:S05]  /*5f20*/  @!P0 BRA `(.L_x_13656) ;  /* 0x0000015000008947 */ /* 0x000fea0003800000 */
[----:B------:R-:W-:Y:S06]  /*5f30*/  BAR.SYNC.DEFER_BLOCKING 0x0 ;  /* 0x0000000000007b1d */ /* 0x000fec0000010000 */
[----:B------:R-:W0:Y:S04]  /*5f40*/  SHFL.DOWN P0, R0, R99, 0x1, 0x1f ;  /* 0x08201f0063007f89 */ /* 0x000e280000000000 */
[----:B------:R-:W4:Y:S04]  /*5f50*/  S2R R6, SR_LANEID ;  /* 0x0000000000067919 */ /* 0x000f280000000000 */
[----:B------:R-:W1:Y:S01]  /*5f60*/  S2R R9, SR_TID.X ;  /* 0x0000000000097919 */ /* 0x000e620000002100 */
[----:B0-----:R-:W-:Y:S01]  /*5f70*/  @P0 FADD R0, R0, R99 ;  /* 0x0000006300000221 */ /* 0x001fe20000000000 */
[----:B----4-:R-:W-:-:S04]  /*5f80*/  ISETP.NE.AND P1, PT, R6, RZ, PT ;  /* 0x000000ff0600720c */ /* 0x010fc80003f25270 */
        /* <DEDUP_REMOVED lines=15> */
.L_x_13656:
[----:B------:R-:W0:Y:S02]  /*6080*/  S2R R9, SR_TID.X ;  /* 0x0000000000097919 */ /* 0x000e240000002100 */
.L_x_13657:
[----:B0-----:R-:W-:Y:S05]  /*6090*/  BSYNC B0 ;  /* 0x0000000000007941 */ /* 0x001fea0003800000 */
.L_x_13655:
[----:B------:R-:W-:-:S13]  /*60a0*/  ISETP.GE.AND P0, PT, R9, c[0x0][0x16c], PT ;  /* 0x00005b0009007a0c */ /* 0x000fda0003f06270 */
[----:B------:R-:W-:Y:S05]  /*60b0*/  @P0 EXIT ;  /* 0x000000000000094d */ /* 0x000fea0003800000 */
[----:B------:R-:W-:Y:S02]  /*60c0*/  IMAD R105, R105, c[0x0][0x288], RZ ;  /* 0x0000a20069697a24 */ /* 0x000fe400078e02ff */
[----:B------:R-:W-:-:S04]  /*60d0*/  IMAD.WIDE.U32 R4, R106, c[0x0][0x288], RZ ;  /* 0x0000a2006a047a25 */ /* 0x000fc800078e00ff */
[----:B------:R-:W-:-:S05]  /*60e0*/  IMAD R13, R106, c[0x0][0x28c], R105 ;  /* 0x0000a3006a0d7a24 */ /* 0x000fca00078e0269 */
[----:B------:R-:W-:Y:S02]  /*60f0*/  IADD3 R13, R5, R13, RZ ;  /* 0x0000000d050d7210 */ /* 0x000fe40007ffe0ff */
.L_x_13658:
[----:B0-----:R0:W4:Y:S01]  /*6100*/  LDS.64 R10, [R9.X8+0x35d0] ;  /* 0x0035d000090a7984 */ /* 0x0011220000008a00 */
        /* <DEDUP_REMOVED lines=12> */
[----:B----4-:R0:W-:Y:S04]  /*61d0*/  RED.E.ADD.F32.FTZ.RN.STRONG.GPU [R2.64], R10 ;  /* 0x0000000a0200798e */ /* 0x0101e8000c10e788 */
[----:B------:R0:W-:Y:S06]  /*61e0*/  RED.E.ADD.F32.FTZ.RN.STRONG.GPU [R2.64+0x4], R11 ;  /* 0x0000040b0200798e */ /* 0x0001ec000c10e788 */
[----:B------:R-:W-:Y:S05]  /*61f0*/  @!P0 BRA `(.L_x_13658) ;  /* 0xffffff0000008947 */ /* 0x000fea000383ffff */
[----:B------:R-:W-:Y:S05]  /*6200*/  EXIT ;  /* 0x000000000000794d */ /* 0x000fea0003800000 */
.L_x_13659:
        /* <DEDUP_REMOVED lines=15> */
.L_x_14768:


//--------------------- .text._Z25selective_scan_bwd_kernelI32Selective_Scan_bwd_kernel_traitsILi32ELi4ELb0ELb1ELb1ELb1ELb0EfN3c107complexIfEEEEv12SSMParamsBwd --------------------------
	.section	.text._Z25selective_scan_bwd_kernelI32Selective_Scan_bwd_kernel_traitsILi32ELi4ELb0ELb1ELb1ELb1ELb0EfN3c107complexIfEEEEv12SSMParamsBwd,"ax",@progbits
	.sectioninfo	@"SHI_REGISTERS=168"
	.align	128
        .global         _Z25selective_scan_bwd_kernelI32Selective_Scan_bwd_kernel_traitsILi32ELi4ELb0ELb1ELb1ELb1ELb0EfN3c107complexIfEEEEv12SSMParamsBwd
        .type           _Z25selective_scan_bwd_kernelI32Selective_Scan_bwd_kernel_traitsILi32ELi4ELb0ELb1ELb1ELb1ELb0EfN3c107complexIfEEEEv12SSMParamsBwd,@function
        .size           _Z25selective_scan_bwd_kernelI32Selective_Scan_bwd_kernel_traitsILi32ELi4ELb0ELb1ELb1ELb1ELb0EfN3c107complexIfEEEEv12SSMParamsBwd,(.L_x_14769 - _Z25selective_scan_bwd_kernelI32Selective_Scan_bwd_kernel_traitsILi32ELi4ELb0ELb1ELb1ELb1ELb0EfN3c107complexIfEEEEv12SSMParamsBwd)
        .other          _Z25selective_scan_bwd_kernelI32Selective_Scan_bwd_kernel_traitsILi32ELi4ELb0ELb1ELb1ELb1ELb0EfN3c107complexIfEEEEv12SSMParamsBwd,@"STO_CUDA_ENTRY STV_DEFAULT"
_Z25selective_scan_bwd_kernelI32Selective_Scan_bwd_kernel_traitsILi32ELi4ELb0ELb1ELb1ELb1ELb0EfN3c107complexIfEEEEv12SSMParamsBwd:
.text._Z25selective_scan_bwd_kernelI32Selective_Scan_bwd_kernel_traitsILi32ELi4ELb0ELb1ELb1ELb1ELb0EfN3c107complexIfEEEEv12SSMParamsBwd:
        /* <DEDUP_REMOVED lines=131> */
[C---:B------:R-:W-:Y:S02]  /*0830*/  SHF.L.U32 R14, R27.reuse, 0x3, RZ ;  /* 0x000000031b0e7819 */ /* 0x040fe400000006ff */
[----:B------:R-:W-:Y:S02]  /*0840*/  LOP3.LUT R0, R0, 0xffffff80, RZ, 0xc0, !PT ;  /* 0xffffff8000007812 */ /* 0x000fe400078ec0ff */
[C---:B------:R-:W-:Y:S02]  /*0850*/  LOP3.LUT R13, R27.reuse, 0x1f, RZ, 0xc0, !PT ;  /* 0x0000001f1b0d7812 */ /* 0x040fe400078ec0ff */
[----:B------:R-:W-:Y:S02]  /*0860*/  LOP3.LUT R17, R0, 0x1f, R27, 0xf8, !PT ;  /* 0x0000001f00117812 */ /* 0x000fe400078ef81b */
[----:B------:R-:W-:-:S02]  /*0870*/  LEA.HI.SX32 R12, R27, R27, 0x1b ;  /* 0x0000001b1b0c7211 */ /* 0x000fc400078fdaff */
[----:B------:R-:W-:Y:S02]  /*0880*/  IADD3 R72, R0, R17, RZ ;  /* 0x0000001100487210 */ /* 0x000fe40007ffe0ff */
[----:B------:R-:W-:Y:S02]  /*0890*/  LEA.HI.SX32 R11, R14, R14, 0x1b ;  /* 0x0000000e0e0b7211 */ /* 0x000fe400078fdaff */
        /* <DEDUP_REMOVED lines=8> */
.L_x_13705:
[----:B------:R-:W-:Y:S01]  /*0920*/  IADD3 R3, -R15, c[0x0][0x174], RZ ;  /* 0x00005d000f037a10 */ /* 0x000fe20007ffe1ff */
[----:B------:R-:W-:Y:S01]  /*0930*/  BAR.SYNC.DEFER_BLOCKING 0x0 ;  /* 0x0000000000007b1d */ /* 0x000fe20000010000 */
[----:B------:R-:W-:Y:S01]  /*0940*/  LOP3.LUT R39, R17, 0x20, RZ, 0xfc, !PT ;  /* 0x0000002011277812 */ /* 0x000fe200078efcff */
[----:B0-----:R-:W-:Y:S01]  /*0950*/  HFMA2.MMA R41, -RZ, RZ, 0, 0 ;  /* 0x00000000ff297435 */ /* 0x001fe200000001ff */
[----:B------:R-:W-:Y:S01]  /*0960*/  LEA R2, R3, 0xffffff80, 0x7 ;  /* 0xffffff8003027811 */ /* 0x000fe200078e38ff */
[----:B------:R-:W-:Y:S01]  /*0970*/  HFMA2.MMA R45, -RZ, RZ, 0, 0 ;  /* 0x00000000ff2d7435 */ /* 0x000fe200000001ff */
[C---:B------:R-:W-:Y:S01]  /*0980*/  LOP3.LUT R47, R17.reuse, 0x40, RZ, 0xfc, !PT ;  /* 0x00000040112f7812 */ /* 0x040fe200078efcff */
[----:B-1----:R-:W-:Y:S01]  /*0990*/  IMAD.WIDE R36, R17, 0x4, R24 ;  /* 0x0000000411247825 */ /* 0x002fe200078e0218 */
        /* <DEDUP_REMOVED lines=14> */
[----:B------:R-:W-:-:S02]  /*0a80*/  ISETP.GE.AND P0, PT, R17, R0, PT ;  /* 0x000000001100720c */ /* 0x000fc40003f06270 */
[-C--:B------:R-:W-:Y:S02]  /*0a90*/  ISETP.GE.AND P1, PT, R39, R0.reuse, PT ;  /* 0x000000002700720c */ /* 0x080fe40003f26270 */
[----:B------:R-:W-:Y:S01]  /*0aa0*/  ISETP.GE.AND P2, PT, R47, R0, PT ;  /* 0x000000002f00720c */ /* 0x000fe20003f46270 */
[----:B------:R-:W-:Y:S01]  /*0ab0*/  HFMA2.MMA R47, -RZ, RZ, 0, 0 ;  /* 0x00000000ff2f7435 */ /* 0x000fe200000001ff */
[----:B------:R-:W-:Y:S02]  /*0ac0*/  MOV R55, RZ ;  /* 0x000000ff00377202 */ /* 0x000fe40000000f00 */
[----:B------:R-:W-:-:S05]  /*0ad0*/  MOV R59, RZ ;  /* 0x000000ff003b7202 */ /* 0x000fca0000000f00 */
[----:B0-----:R-:W-:-:S04]  /*0ae0*/  @!P0 IMAD.WIDE R36, R17, 0x4, R70 ;  /* 0x0000000411248825 */ /* 0x001fc800078e0246 */
[C-C-:B------:R-:W-:Y:S01]  /*0af0*/  @!P1 IMAD.WIDE R38, R17.reuse, 0x4, R70.reuse ;  /* 0x0000000411269825 */ /* 0x140fe200078e0246 */
[----:B--2---:R0:W-:Y:S04]  /*0b00*/  STS [R16.X4], R41 ;  /* 0x0000002910007388 */ /* 0x0041e80000004800 */
[----:B---3--:R1:W-:Y:S04]  /*0b10*/  STS [R16.X4+0x80], R43 ;  /* 0x0000802b10007388 */ /* 0x0083e80000004800 */
[----:B----4-:R2:W-:Y:S01]  /*0b20*/  STS [R16.X4+0x100], R45 ;  /* 0x0001002d10007388 */ /* 0x0105e20000004800 */
[----:B0-----:R-:W-:-:S03]  /*0b30*/  @!P2 IMAD.WIDE R40, R17, 0x4, R70 ;  /* 0x000000041128a825 */ /* 0x001fc600078e0246 */
[----:B------:R-:W-:Y:S01]  /*0b40*/  STS [R16.X4+0x180], R51 ;  /* 0x0001803310007388 */ /* 0x000fe20000004800 */
[----:B------:R-:W-:-:S06]  /*0b50*/  NOP ;  /* 0x0000000000007918 */ /* 0x000fcc0000000000 */
[----:B------:R-:W-:Y:S01]  /*0b60*/  LDS.128 R48, [R16.X16] ;  /* 0x0000000010307984 */ /* 0x000fe2000000cc00 */
[----:B-1----:R-:W-:-:S03]  /*0b70*/  @!P3 IMAD.WIDE R42, R17, 0x4, R70 ;  /* 0x00000004112ab825 */ /* 0x002fc600078e0246 */
[----:B------:R-:W-:Y:S06]  /*0b80*/  BAR.SYNC.DEFER_BLOCKING 0x0 ;  /* 0x0000000000007b1d */ /* 0x000fec0000010000 */
[----:B------:R-:W3:Y:S04]  /*0b90*/  @!P0 LDG.E R47, [R36.64] ;  /* 0x00000008242f8981 */ /* 0x000ee8000c1e1900 */
[----:B------:R-:W4:Y:S04]  /*0ba0*/  @!P1 LDG.E R55, [R38.64+0x80] ;  /* 0x0000800826379981 */ /* 0x000f28000c1e1900 */
[----:B------:R-:W4:Y:S04]  /*0bb0*/  @!P2 LDG.E R53, [R40.64+0x100] ;  /* 0x000100082835a981 */ /* 0x000f28000c1e1900 */
[----:B------:R-:W4:Y:S01]  /*0bc0*/  @!P3 LDG.E R59, [R42.64+0x180] ;  /* 0x000180082a3bb981 */ /* 0x000f22000c1e1900 */
[----:B------:R-:W-:Y:S01]  /*0bd0*/  HFMA2.MMA R57, -RZ, RZ, 0, 0 ;  /* 0x00000000ff397435 */ /* 0x000fe200000001ff */
[----:B------:R-:W-:Y:S01]  /*0be0*/  MOV R61, RZ ;  /* 0x000000ff003d7202 */ /* 0x000fe20000000f00 */
[----:B------:R-:W-:Y:S01]  /*0bf0*/  HFMA2.MMA R63, -RZ, RZ, 0, 0 ;  /* 0x00000000ff3f7435 */ /* 0x000fe200000001ff */
[----:B------:R-:W-:Y:S01]  /*0c00*/  MOV R65, RZ ;  /* 0x000000ff00417202 */ /* 0x000fe20000000f00 */
[----:B--2---:R-:W-:Y:S01]  /*0c10*/  IMAD.WIDE R44, R17, 0x4, R22 ;  /* 0x00000004112c7825 */ /* 0x004fe200078e0216 */
[----:B---3--:R-:W-:Y:S04]  /*0c20*/  STS [R16.X4], R47 ;  /* 0x0000002f10007388 */ /* 0x008fe80000004800 */
[----:B----4-:R-:W-:Y:S04]  /*0c30*/  STS [R16.X4+0x80], R55 ;  /* 0x0000803710007388 */ /* 0x010fe80000004800 */
[----:B------:R-:W-:Y:S04]  /*0c40*/  STS [R16.X4+0x100], R53 ;  /* 0x0001003510007388 */ /* 0x000fe80000004800 */
        /* <DEDUP_REMOVED lines=56> */
.L_x_13662:
[----:B------:R-:W-:Y:S05]  /*0fd0*/  BSYNC B0 ;  /* 0x0000000000007941 */ /* 0x000fea0003800000 */
.L_x_13661:
        /* <DEDUP_REMOVED lines=33> */
.L_x_13664:
[----:B------:R-:W-:Y:S05]  /*11f0*/  BSYNC B0 ;  /* 0x0000000000007941 */ /* 0x000fea0003800000 */
.L_x_13663:
        /* <DEDUP_REMOVED lines=33> */
.L_x_13666:
[----:B------:R-:W-:Y:S05]  /*1410*/  BSYNC B0 ;  /* 0x0000000000007941 */ /* 0x000fea0003800000 */
.L_x_13665:
        /* <DEDUP_REMOVED lines=33> */
.L_x_13668:
[----:B------:R-:W-:Y:S05]  /*1630*/  BSYNC B0 ;  /* 0x0000000000007941 */ /* 0x000fea0003800000 */
.L_x_13667:
[----:B------:R-:W-:Y:S01]  /*1640*/  ISETP.GE.AND P0, PT, R44, 0x1, PT ;  /* 0x000000012c00780c */ /* 0x000fe20003f06270 */
[----:B-1----:R-:W-:Y:S01]  /*1650*/  FFMA.FTZ R28, R48, R52, R28 ;  /* 0x00000034301c7223 */ /* 0x002fe2000001001c */
[----:B------:R-:W-:Y:S01]  /*1660*/  BAR.SYNC.DEFER_BLOCKING 0x0 ;  /* 0x0000000000007b1d */ /* 0x000fe20000010000 */
[----:B0-----:R-:W-:Y:S01]  /*1670*/  HFMA2.MMA R57, -RZ, RZ, 0, 0 ;  /* 0x00000000ff397435 */ /* 0x001fe200000001ff */
[----:B------:R-:W-:Y:S01]  /*1680*/  CS2R R46, SRZ ;  /* 0x00000000002e7805 */ /* 0x000fe2000001ff00 */
[----:B------:R-:W-:Y:S01]  /*1690*/  FFMA.FTZ R39, R49, R53, R28 ;  /* 0x0000003531277223 */ /* 0x000fe2000001001c */
[----:B------:R-:W-:Y:S01]  /*16a0*/  CS2R R44, SRZ ;  /* 0x00000000002c7805 */ /* 0x000fe2000001ff00 */
[-C--:B------:R-:W-:Y:S02]  /*16b0*/  FMUL.FTZ R40, R52, R33.reuse ;  /* 0x0000002134287220 */ /* 0x080fe40000410000 */
[----:B------:R-:W-:Y:S02]  /*16c0*/  FFMA.FTZ R28, R50, R54, R39 ;  /* 0x00000036321c7223 */ /* 0x000fe40000010027 */
[----:B------:R-:W-:-:S02]  /*16d0*/  FMUL.FTZ R41, R53, R33 ;  /* 0x0000002135297220 */ /* 0x000fc40000410000 */
[-C--:B------:R-:W-:Y:S02]  /*16e0*/  FMUL.FTZ R42, R54, R33.reuse ;  /* 0x00000021362a7220 */ /* 0x080fe40000410000 */
[----:B------:R-:W-:Y:S02]  /*16f0*/  FMUL.FTZ R43, R55, R33 ;  /* 0x00000021372b7220 */ /* 0x000fe40000410000 */
[----:B------:R-:W-:Y:S01]  /*1700*/  FFMA.FTZ R28, R51, R55, R28 ;  /* 0x00000037331c7223 */ /* 0x000fe2000001001c */
[----:B------:R-:W-:Y:S05]  /*1710*/  @!P0 BRA `(.L_x_13669) ;  /* 0x00003a1000008947 */ /* 0x000fea0003800000 */
[----:B------:R-:W-:Y:S01]  /*1720*/  MOV R39, c[0x0][0x29c] ;  /* 0x0000a70000277a02 */ /* 0x000fe20000000f00 */
[----:B------:R-:W-:Y:S01]  /*1730*/  FADD.FTZ R66, R55, R55 ;  /* 0x0000003737427221 */ /* 0x000fe20000010000 */
[----:B------:R-:W-:Y:S02]  /*1740*/  MOV R58, c[0x0][0x2bc] ;  /* 0x0000af00003a7a02 */ /* 0x000fe40000000f00 */
[----:B------:R-:W-:Y:S02]  /*1750*/  MOV R44, c[0x0][0x298] ;  /* 0x0000a600002c7a02 */ /* 0x000fe40000000f00 */
[----:B------:R-:W-:-:S02]  /*1760*/  SHF.R.U32.HI R46, RZ, 0x1, R39 ;  /* 0x00000001ff2e7819 */ /* 0x000fc40000011627 */
[----:B------:R-:W-:Y:S02]  /*1770*/  MOV R45, c[0x0][0x2b8] ;  /* 0x0000ae00002d7a02 */ /* 0x000fe40000000f00 */
[--C-:B------:R-:W-:Y:S02]  /*1780*/  SHF.R.U32.HI R0, RZ, 0x1, R58.reuse ;  /* 0x00000001ff007819 */ /* 0x100fe4000001163a */
[----:B------:R-:W-:Y:S01]  /*1790*/  SHF.R.U64 R44, R44, 0x1, R39 ;  /* 0x000000012c2c7819 */ /* 0x000fe20000001227 */
[-C--:B------:R-:W-:Y:S01]  /*17a0*/  IMAD R39, R46, R31.reuse, RZ ;  /* 0x0000001f2e277224 */ /* 0x080fe200078e02ff */
[----:B------:R-:W-:Y:S01]  /*17b0*/  SHF.R.U64 R46, R45, 0x1, R58 ;  /* 0x000000012d2e7819 */ /* 0x000fe2000000123a */
[-C--:B------:R-:W-:Y:S01]  /*17c0*/  IMAD R47, R0, R31.reuse, RZ ;  /* 0x0000001f002f7224 */ /* 0x080fe200078e02ff */
[----:B------:R-:W-:Y:S01]  /*17d0*/  IADD3 R69, R3, -0x1, RZ ;  /* 0xffffffff03457810 */ /* 0x000fe20007ffe0ff */
[----:B------:R-:W-:Y:S01]  /*17e0*/  IMAD R59, R30, R44, R39 ;  /* 0x0000002c1e3b7224 */ /* 0x000fe200078e0227 */
[----:B------:R-:W-:Y:S01]  /*17f0*/  SHF.R.S32.HI R39, RZ, 0x1f, R29 ;  /* 0x0000001fff277819 */ /* 0x000fe2000001141d */
[----:B------:R-:W-:Y:S01]  /*1800*/  IMAD.WIDE.U32 R44, R44, R31, RZ ;  /* 0x0000001f2c2c7225 */ /* 0x000fe200078e00ff */
[----:B------:R-:W-:-:S02]  /*1810*/  MOV R64, RZ ;  /* 0x000000ff00407202 */ /* 0x000fc40000000f00 */
[----:B------:R-:W-:Y:S01]  /*1820*/  MOV R67, RZ ;  /* 0x000000ff00437202 */ /* 0x000fe20000000f00 */
[----:B------:R-:W-:Y:S01]  /*1830*/  IMAD R61, R30, R46, R47 ;  /* 0x0000002e1e3d7224 */ /* 0x000fe200078e022f */
[----:B------:R-:W-:Y:S01]  /*1840*/  IADD3 R45, R45, R59, RZ ;  /* 0x0000003b2d2d7210 */ /* 0x000fe20007ffe0ff */
[----:B------:R-:W-:-:S04]  /*1850*/  IMAD.WIDE.U32 R46, R46, R31, RZ ;  /* 0x0000001f2e2e7225 */ /* 0x000fc800078e00ff */
[----:B------:R-:W-:Y:S01]  /*1860*/  IMAD R0, R39, c[0x0][0x2a0], RZ ;  /* 0x0000a80027007a24 */ /* 0x000fe200078e02ff */
[----:B------:R-:W-:Y:S01]  /*1870*/  IADD3 R47, R47, R61, RZ ;  /* 0x0000003d2f2f7210 */ /* 0x000fe20007ffe0ff */
[----:B------:R-:W-:Y:S02]  /*1880*/  IMAD R58, R39, c[0x0][0x2c0], RZ ;  /* 0x0000b000273a7a24 */ /* 0x000fe400078e02ff */
[----:B------:R-:W-:Y:S01]  /*1890*/  IMAD R59, R29, c[0x0][0x2a4], R0 ;  /* 0x0000a9001d3b7a24 */ /* 0x000fe200078e0200 */
[----:B------:R-:W-:Y:S01]  /*18a0*/  LEA.HI R0, R69, R69, RZ, 0x1 ;  /* 0x0000004545007211 */ /* 0x000fe200078f08ff */
[----:B------:R-:W-:-:S03]  /*18b0*/  IMAD.WIDE.U32 R44, R29, c[0x0][0x2a0], R44 ;  /* 0x0000a8001d2c7a25 */ /* 0x000fc600078e002c */
[----:B------:R-:W-:Y:S01]  /*18c0*/  LOP3.LUT R0, R0, 0xfffffe, RZ, 0xc0, !PT ;  /* 0x00fffffe00007812 */ /* 0x000fe200078ec0ff */
[C---:B------:R-:W-:Y:S02]  /*18d0*/  IMAD R63, R29.reuse, c[0x0][0x2c4], R58 ;  /* 0x0000b1001d3f7a24 */ /* 0x040fe400078e023a */
[----:B------:R-:W-:Y:S01]  /*18e0*/  IMAD.WIDE.U32 R60, R29, c[0x0][0x2c0], R46 ;  /* 0x0000b0001d3c7a25 */ /* 0x000fe200078e002e */
[----:B------:R-:W-:Y:S02]  /*18f0*/  IADD3 R47, R45, R59, RZ ;  /* 0x0000003b2d2f7210 */ /* 0x000fe40007ffe0ff */
[----:B------:R-:W-:Y:S01]  /*1900*/  LEA R46, P0, R44, c[0x0][0x318], 0x3 ;  /* 0x0000c6002c2e7a11 */ /* 0x000fe200078018ff */
[----:B------:R-:W-:Y:S01]  /*1910*/  FADD.FTZ R58, R52, R52 ;  /* 0x00000034343a7221 */ /* 0x000fe20000010000 */
[----:B------:R-:W-:Y:S01]  /*1920*/  IADD3 R45, R61, R63, RZ ;  /* 0x0000003f3d2d7210 */ /* 0x000fe20007ffe0ff */
[----:B------:R-:W-:Y:S01]  /*1930*/  FADD.FTZ R59, R53, R53 ;  /* 0x00000035353b7221 */ /* 0x000fe20000010000 */
[----:B------:R-:W-:-:S02]  /*1940*/  LEA R62, P1, R60, c[0x0][0x320], 0x3 ;  /* 0x0000c8003c3e7a11 */ /* 0x000fc400078218ff */
[----:B------:R-:W-:Y:S02]  /*1950*/  LEA.HI.X R47, R44, c[0x0][0x31c], R47, 0x3, P0 ;  /* 0x0000c7002c2f7a11 */ /* 0x000fe400000f1c2f */
[----:B------:R-:W-:Y:S02]  /*1960*/  IADD3 R52, R15, -c[0x0][0x174], RZ ;  /* 0x80005d000f347a10 */ /* 0x000fe40007ffe0ff */
[----:B------:R-:W-:Y:S01]  /*1970*/  LEA.HI.X R63, R60, c[0x0][0x324], R45, 0x3, P1 ;  /* 0x0000c9003c3f7a11 */ /* 0x000fe200008f1c2d */
[----:B------:R-:W-:Y:S01]  /*1980*/  IMAD.WIDE.U32 R44, R27, 0x4, R46 ;  /* 0x000000041b2c7825 */ /* 0x000fe200078e002e */
[----:B------:R-:W-:-:S03]  /*1990*/  IADD3 R69, R69, -R0, RZ ;  /* 0x8000000045457210 */ /* 0x000fc60007ffe0ff */
[----:B------:R-:W-:Y:S02]  /*19a0*/  IMAD R53, R52, -0x100, RZ ;  /* 0xffffff0034357824 */ /* 0x000fe400078e02ff */
[----:B------:R-:W-:Y:S01]  /*19b0*/  IMAD.WIDE.U32 R46, R27, 0x4, R62 ;  /* 0x000000041b2e7825 */ /* 0x000fe200078e003e */
[----:B------:R-:W-:-:S03]  /*19c0*/  MOV R62, RZ ;  /* 0x000000ff003e7202 */ /* 0x000fc60000000f00 */
        /* <DEDUP_REMOVED lines=33> */
.L_x_13700:
[----:B------:R-:W-:Y:S01]  /*1be0*/  SHF.R.S32.HI R123, RZ, 0x1f, R64 ;  /* 0x0000001fff7b7819 */ /* 0x000fe20000011440 */
[----:B------:R-:W-:Y:S01]  /*1bf0*/  IMAD.WIDE.U32 R52, R64, c[0x0][0x1a0], R72 ;  /* 0x0000680040347a25 */ /* 0x000fe200078e0048 */
[----:B------:R-:W-:Y:S01]  /*1c00*/  IADD3 R0, -R2, c[0x0][0x168], RZ ;  /* 0x00005a0002007a10 */ /* 0x000fe20007ffe1ff */
[----:B------:R-:W-:Y:S01]  /*1c10*/  HFMA2.MMA R65, -RZ, RZ, 0, 0 ;  /* 0x00000000ff417435 */ /* 0x000fe200000001ff */
[----:B------:R-:W-:Y:S01]  /*1c20*/  MOV R61, RZ ;  /* 0x000000ff003d7202 */ /* 0x000fe20000000f00 */
[----:B------:R-:W-:Y:S01]  /*1c30*/  IMAD R55, R123, c[0x0][0x1a0], RZ ;  /* 0x000068007b377a24 */ /* 0x000fe200078e02ff */
[----:B------:R-:W-:Y:S01]  /*1c40*/  SHF.L.U32 R121, R0, 0x1, RZ ;  /* 0x0000000100797819 */ /* 0x000fe200000006ff */
[----:B------:R-:W-:Y:S01]  /*1c50*/  HFMA2.MMA R68, -RZ, RZ, 0, 0 ;  /* 0x00000000ff447435 */ /* 0x000fe200000001ff */
[----:B------:R-:W-:Y:S01]  /*1c60*/  LEA R54, P0, R52, R21, 0x2 ;  /* 0x0000001534367211 */ /* 0x000fe200078010ff */
[----:B------:R-:W-:Y:S01]  /*1c70*/  IMAD R55, R64, c[0x0][0x1a4], R55 ;  /* 0x0000690040377a24 */ /* 0x000fe200078e0237 */
[-C--:B------:R-:W-:Y:S01]  /*1c80*/  ISETP.GE.AND P4, PT, R72, R121.reuse, PT ;  /* 0x000000794800720c */ /* 0x080fe20003f86270 */
[----:B------:R-:W-:Y:S01]  /*1c90*/  CS2R R112, SRZ ;  /* 0x0000000000707805 */ /* 0x000fe2000001ff00 */
[----:B------:R-:W-:-:S02]  /*1ca0*/  ISETP.GE.AND P5, PT, R10, R121, PT ;  /* 0x000000790a00720c */ /* 0x000fc40003fa6270 */
[----:B------:R-:W-:Y:S02]  /*1cb0*/  IADD3 R53, R53, R55, RZ ;  /* 0x0000003735357210 */ /* 0x000fe40007ffe0ff */
[-C--:B------:R-:W-:Y:S02]  /*1cc0*/  ISETP.GE.AND P6, PT, R9, R121.reuse, PT ;  /* 0x000000790900720c */ /* 0x080fe40003fc6270 */
[----:B------:R-:W-:Y:S02]  /*1cd0*/  LEA.HI.X R55, R52, R20, R53, 0x2, P0 ;  /* 0x0000001434377211 */ /* 0x000fe400000f1435 */
[-C--:B------:R-:W-:Y:S02]  /*1ce0*/  ISETP.GE.AND P3, PT, R8, R121.reuse, PT ;  /* 0x000000790800720c */ /* 0x080fe40003f66270 */
[-C--:B------:R-:W-:Y:S01]  /*1cf0*/  ISETP.GE.AND P2, PT, R7, R121.reuse, PT ;  /* 0x000000790700720c */ /* 0x080fe20003f46270 */
[----:B0-2---:R0:W2:Y:S01]  /*1d00*/  @!P4 LDG.E R61, [R54.64] ;  /* 0x00000008363dc981 */ /* 0x0050a2000c1e1900 */
[----:B------:R-:W-:-:S02]  /*1d10*/  ISETP.GE.AND P1, PT, R6, R121, PT ;  /* 0x000000790600720c */ /* 0x000fc40003f26270 */
[-C--:B------:R-:W-:Y:S02]  /*1d20*/  ISETP.GE.AND P0, PT, R5, R121.reuse, PT ;  /* 0x000000790500720c */ /* 0x080fe40003f06270 */
[----:B------:R-:W-:Y:S01]  /*1d30*/  MOV R63, RZ ;  /* 0x000000ff003f7202 */ /* 0x000fe20000000f00 */
[----:B------:R-:W-:Y:S01]  /*1d40*/  CS2R R114, SRZ ;  /* 0x0000000000727805 */ /* 0x000fe2000001ff00 */
[----:B------:R-:W-:Y:S01]  /*1d50*/  ISETP.GE.AND P4, PT, R4, R121, PT ;  /* 0x000000790400720c */ /* 0x000fe20003f86270 */
[----:B------:R0:W3:Y:S04]  /*1d60*/  @!P5 LDG.E R65, [R54.64+0x80] ;  /* 0x000080083641d981 */ /* 0x0000e8000c1e1900 */
        /* <DEDUP_REMOVED lines=16> */
[----:B------:R-:W-:Y:S02]  /*1e70*/  LEA.HI.X R111, R80, c[0x0][0x224], R81, 0x3, P0 ;  /* 0x00008900506f7a11 */ /* 0x000fe400000f1c51 */
[----:B------:R-:W-:Y:S01]  /*1e80*/  IADD3 R81, R16, 0x20, RZ ;  /* 0x0000002010517810 */ /* 0x000fe20007ffe0ff */
[----:B------:R-:W-:-:S03]  /*1e90*/  IMAD.WIDE.U32 R52, R64, c[0x0][0x1c0], R72 ;  /* 0x0000700040347a25 */ /* 0x000fc600078e0048 */
[-C--:B------:R-:W-:Y:S01]  /*1ea0*/  LEA.HI.SX32 R118, R81, R16.reuse, 0x1b ;  /* 0x0000001051767211 */ /* 0x080fe200078fdaff */
[----:B------:R-:W-:Y:S01]  /*1eb0*/  IMAD R117, R64, c[0x0][0x1c4], R117 ;  /* 0x0000710040757a24 */ /* 0x000fe200078e0275 */
[----:B------:R-:W-:Y:S02]  /*1ec0*/  IADD3 R81, R16, 0x80, RZ ;  /* 0x0000008010517810 */ /* 0x000fe40007ffe0ff */
[----:B0-----:R-:W-:Y:S02]  /*1ed0*/  LEA R54, P1, R52, R19, 0x2 ;  /* 0x0000001334367211 */ /* 0x001fe400078210ff */
[----:B------:R-:W-:Y:S02]  /*1ee0*/  IADD3 R53, R53, R117, RZ ;  /* 0x0000007535357210 */ /* 0x000fe40007ffe0ff */
[----:B------:R-:W-:Y:S02]  /*1ef0*/  LEA.HI.SX32 R127, R81, R16, 0x1b ;  /* 0x00000010517f7211 */ /* 0x000fe400078fdaff */
[----:B------:R-:W-:-:S02]  /*1f00*/  IADD3 R81, R16, 0xa0, RZ ;  /* 0x000000a010517810 */ /* 0x000fc40007ffe0ff */
[C---:B------:R-:W-:Y:S02]  /*1f10*/  IADD3 R117, R16.reuse, 0x40, RZ ;  /* 0x0000004010757810 */ /* 0x040fe40007ffe0ff */
[----:B------:R-:W-:Y:S02]  /*1f20*/  IADD3 R119, R16, 0x60, RZ ;  /* 0x0000006010777810 */ /* 0x000fe40007ffe0ff */
[----:B------:R-:W-:Y:S02]  /*1f30*/  LEA.HI.X R55, R52, R18, R53, 0x2, P1 ;  /* 0x0000001234377211 */ /* 0x000fe400008f1435 */
[-C--:B------:R-:W-:Y:S02]  /*1f40*/  LEA.HI.SX32 R53, R16, R16.reuse, 0x1b ;  /* 0x0000001010357211 */ /* 0x080fe400078fdaff */
[-C--:B------:R-:W-:Y:S02]  /*1f50*/  LEA.HI.SX32 R120, R117, R16.reuse, 0x1b ;  /* 0x0000001075787211 */ /* 0x080fe400078fdaff */
[----:B------:R-:W-:-:S02]  /*1f60*/  LEA.HI.SX32 R129, R81, R16, 0x1b ;  /* 0x0000001051817211 */ /* 0x000fc400078fdaff */
[-C--:B------:R-:W-:Y:S01]  /*1f70*/  LEA.HI.SX32 R125, R119, R16.reuse, 0x1b ;  /* 0x00000010777d7211 */ /* 0x080fe200078fdaff */
[----:B------:R-:W4:Y:S01]  /*1f80*/  LDG.E.64 R80, [R110.64] ;  /* 0x000000086e507981 */ /* 0x000f22000c1e1b00 */
[----:B------:R-:W-:Y:S02]  /*1f90*/  IADD3 R117, R16, 0xc0, RZ ;  /* 0x000000c010757810 */ /* 0x000fe40007ffe0ff */
[----:B------:R-:W-:Y:S02]  /*1fa0*/  ISETP.GE.AND P6, PT, R72, R121, PT ;  /* 0x000000794800720c */ /* 0x000fe40003fc6270 */
[----:B------:R-:W-:Y:S02]  /*1fb0*/  IADD3 R119, R16, 0xe0, RZ ;  /* 0x000000e010777810 */ /* 0x000fe40007ffe0ff */
[-C--:B------:R-:W-:Y:S02]  /*1fc0*/  LEA.HI.SX32 R122, R117, R16.reuse, 0x1b ;  /* 0x00000010757a7211 */ /* 0x080fe400078fdaff */
[----:B------:R-:W-:-:S02]  /*1fd0*/  LEA.HI.SX32 R124, R119, R16, 0x1b ;  /* 0x00000010777c7211 */ /* 0x000fc400078fdaff */
[----:B------:R-:W-:Y:S02]  /*1fe0*/  MOV R52, RZ ;  /* 0x000000ff00347202 */ /* 0x000fe40000000f00 */
[-C--:B------:R-:W-:Y:S02]  /*1ff0*/  ISETP.GE.AND P5, PT, R10, R121.reuse, PT ;  /* 0x000000790a00720c */ /* 0x080fe40003fa6270 */
[-C--:B------:R-:W-:Y:S02]  /*2000*/  ISETP.GE.AND P4, PT, R9, R121.reuse, PT ;  /* 0x000000790900720c */ /* 0x080fe40003f86270 */
[-C--:B------:R-:W-:Y:S02]  /*2010*/  ISETP.GE.AND P3, PT, R8, R121.reuse, PT ;  /* 0x000000790800720c */ /* 0x080fe40003f66270 */
[-C--:B------:R-:W-:Y:S02]  /*2020*/  ISETP.GE.AND P2, PT, R7, R121.reuse, PT ;  /* 0x000000790700720c */ /* 0x080fe40003f46270 */
[----:B------:R-:W-:-:S02]  /*2030*/  ISETP.GE.AND P1, PT, R6, R121, PT ;  /* 0x000000790600720c */ /* 0x000fc40003f26270 */
[----:B------:R-:W-:Y:S01]  /*2040*/  ISETP.GE.AND P0, PT, R5, R121, PT ;  /* 0x000000790500720c */ /* 0x000fe20003f06270 */
[----:B------:R-:W-:Y:S01]  /*2050*/  HFMA2.MMA R128, -RZ, RZ, 0, 0 ;  /* 0x00000000ff807435 */ /* 0x000fe200000001ff */
[----:B------:R-:W-:Y:S01]  /*2060*/  MOV R126, RZ ;  /* 0x000000ff007e7202 */ /* 0x000fe20000000f00 */
[----:B------:R-:W-:Y:S01]  /*2070*/  HFMA2.MMA R133, -RZ, RZ, 0, 0 ;  /* 0x00000000ff857435 */ /* 0x000fe200000001ff */
        /* <DEDUP_REMOVED lines=10> */
[----:B------:R1:W2:Y:S01]  /*2120*/  @!P6 LDG.E R52, [R54.64] ;  /* 0x000000083634e981 */ /* 0x0002a2000c1e1900 */
[----:B0-----:R-:W-:Y:S01]  /*2130*/  HFMA2.MMA R115, -RZ, RZ, 0, 0 ;  /* 0x00000000ff737435 */ /* 0x001fe200000001ff */
[----:B------:R-:W-:Y:S01]  /*2140*/  ISETP.GE.AND P6, PT, R4, R121, PT ;  /* 0x000000790400720c */ /* 0x000fe20003fc6270 */
[----:B------:R-:W-:Y:S01]  /*2150*/  CS2R R112, SRZ ;  /* 0x0000000000707805 */ /* 0x000fe2000001ff00 */
[----:B------:R1:W3:Y:S04]  /*2160*/  @!P2 LDG.E R126, [R54.64+0x200] ;  /* 0x00020008367ea981 */ /* 0x0002e8000c1e1900 */
[----:B------:R1:W4:Y:S04]  /*2170*/  @!P1 LDG.E R128, [R54.64+0x280] ;  /* 0x0002800836809981 */ /* 0x000328000c1e1900 */
[----:B------:R1:W3:Y:S04]  /*2180*/  @!P5 LDG.E R115, [R54.64+0x80] ;  /* 0x000080083673d981 */ /* 0x0002e8000c1e1900 */
[----:B------:R1:W4:Y:S04]  /*2190*/  @!P4 LDG.E R113, [R54.64+0x100] ;  /* 0x000100083671c981 */ /* 0x000328000c1e1900 */
[----:B------:R1:W4:Y:S04]  /*21a0*/  @!P3 LDG.E R112, [R54.64+0x180] ;  /* 0x000180083670b981 */ /* 0x000328000c1e1900 */
[----:B------:R1:W4:Y:S04]  /*21b0*/  @!P0 LDG.E R131, [R54.64+0x300] ;  /* 0x0003000836838981 */ /* 0x000328000c1e1900 */
[----:B------:R1:W4:Y:S01]  /*21c0*/  @!P6 LDG.E R133, [R54.64+0x380] ;  /* 0x000380083685e981 */ /* 0x000322000c1e1900 */
[----:B------:R-:W-:-:S02]  /*21d0*/  ISETP.NE.AND P0, PT, R13, RZ, PT ;  /* 0x000000ff0d00720c */ /* 0x000fc40003f05270 */
[----:B------:R-:W-:Y:S02]  /*21e0*/  ISETP.NE.AND P1, PT, R27, RZ, PT ;  /* 0x000000ff1b00720c */ /* 0x000fe40003f25270 */
[----:B------:R-:W-:Y:S01]  /*21f0*/  ISETP.LT.OR P2, PT, R3, 0x2, P0 ;  /* 0x000000020300780c */ /* 0x000fe20000741670 */
[-C--:B------:R-:W-:Y:S02]  /*2200*/  FMUL.FTZ R61, R81, R36.reuse ;  /* 0x00000024513d7220 */ /* 0x080fe40000410000 */
[----:B------:R-:W-:Y:S02]  /*2210*/  FMUL.FTZ R137, R80, 1.4426950216293334961 ;  /* 0x3fb8aa3b50897820 */ /* 0x000fe40000410000 */
[----:B------:R-:W-:Y:S02]  /*2220*/  FMUL.RZ R68, R61, 0.15915493667125701904 ;  /* 0x3e22f9833d447820 */ /* 0x000fe4000040c000 */
[----:B------:R-:W-:Y:S01]  /*2230*/  FMUL.FTZ R110, R137, R36 ;  /* 0x00000024896e7220 */ /* 0x000fe20000410000 */
[----:B------:R-:W-:Y:S01]  /*2240*/  SHF.L.U32 R61, R16, 0x3, RZ ;  /* 0x00000003103d7819 */ /* 0x000fe200000006ff */
[----:B------:R-:W-:Y:S03]  /*2250*/  MUFU.COS R132, R68 ;  /* 0x0000004400847308 */ /* 0x000fe60000000000 */
[----:B------:R-:W-:-:S05]  /*2260*/  LEA.HI.SX32 R114, R61, R61, 0x1b ;  /* 0x0000003d3d727211 */ /* 0x000fca00078fdaff */
[----:B------:R-:W0:Y:S01]  /*2270*/  MUFU.EX2 R111, R110 ;  /* 0x0000006e006f7308 */ /* 0x000e220000000800 */
[----:B------:R-:W-:Y:S01]  /*2280*/  LDS R63, [R114.X4+0x4] ;  /* 0x00000400723f7984 */ /* 0x000fe20000004800 */
[----:B-1----:R-:W-:-:S03]  /*2290*/  LEA R54, R69, R64, 0x8 ;  /* 0x0000004045367211 */ /* 0x002fc600078e40ff */
[----:B------:R-:W-:Y:S03]  /*22a0*/  LDS R65, [R114.X4] ;  /* 0x0000000072417984 */ /* 0x000fe60000004800 */
[----:B------:R1:W0:Y:S01]  /*22b0*/  MUFU.SIN R130, R68 ;  /* 0x0000004400827308 */ /* 0x0002220000000400 */
[----:B------:R-:W0:Y:S01]  /*22c0*/  LDS R61, [R114.X4+0x8] ;  /* 0x00000800723d7984 */ /* 0x000e220000004800 */
[----:B------:R-:W-:-:S03]  /*22d0*/  @P1 IADD3 R54, R27, 0x200, RZ ;  /* 0x000002001b361810 */ /* 0x000fc60007ffe0ff */
[----:B------:R-:W0:Y:S04]  /*22e0*/  LDS R121, [R114.X4+0xc] ;  /* 0x00000c0072797984 */ /* 0x000e280000004800 */
[----:B------:R-:W-:Y:S04]  /*22f0*/  LDS R116, [R114.X4+0x10] ;  /* 0x0000100072747984 */ /* 0x000fe80000004800 */
[----:B-1----:R-:W1:Y:S04]  /*2300*/  LDS R68, [R114.X4+0x14] ;  /* 0x0000140072447984 */ /* 0x002e680000004800 */
[----:B------:R-:W2:Y:S04]  /*2310*/  LDS R119, [R114.X4+0x18] ;  /* 0x0000180072777984 */ /* 0x000ea80000004800 */
[----:B------:R-:W2:Y:S01]  /*2320*/  LDS R117, [R114.X4+0x1c] ;  /* 0x00001c0072757984 */ /* 0x000ea20000004800 */
[----:B------:R-:W-:Y:S01]  /*2330*/  @!P2 IADD3 R55, R3, -0x2, RZ ;  /* 0xfffffffe0337a810 */ /* 0x000fe20007ffe0ff */
[----:B0-----:R-:W-:-:S02]  /*2340*/  FMUL.FTZ R110, R111, R132 ;  /* 0x000000846f6e7220 */ /* 0x001fc40000410000 */
[----:B------:R-:W-:Y:S02]  /*2350*/  FMUL.FTZ R111, R111, R130 ;  /* 0x000000826f6f7220 */ /* 0x000fe40000410000 */
[-C--:B------:R-:W-:Y:S02]  /*2360*/  FMUL.FTZ R144, R61, R38.reuse ;  /* 0x000000263d907220 */ /* 0x080fe40000410000 */
[----:B------:R-:W-:Y:S02]  /*2370*/  FMUL.FTZ R146, R121, R38 ;  /* 0x0000002679927220 */ /* 0x000fe40000410000 */
[----:B-1----:R-:W-:Y:S01]  /*2380*/  FMUL.FTZ R141, R68, R37 ;  /* 0x00000025448d7220 */ /* 0x002fe20000410000 */
[----:B------:R-:W-:Y:S01]  /*2390*/  BSSY B0, `(.L_x_13670) ;  /* 0x0000062000007945 */ /* 0x000fe20003800000 */
[----:B--2---:R0:W-:Y:S04]  /*23a0*/  STS [R53.X4+0x420], R52 ;  /* 0x0004203435007388 */ /* 0x0041e80000004800 */
[----:B---3--:R-:W-:Y:S04]  /*23b0*/  STS [R118.X4+0x4a0], R115 ;  /* 0x0004a07376007388 */ /* 0x008fe80000004800 */
[----:B----4-:R-:W-:Y:S04]  /*23c0*/  STS [R120.X4+0x520], R113 ;  /* 0x0005207178007388 */ /* 0x010fe80000004800 */
[----:B------:R1:W-:Y:S04]  /*23d0*/  STS [R125.X4+0x5a0], R112 ;  /* 0x0005a0707d007388 */ /* 0x0003e80000004800 */
[----:B------:R-:W-:Y:S01]  /*23e0*/  STS [R127.X4+0x620], R126 ;  /* 0x0006207e7f007388 */ /* 0x000fe20000004800 */
[----:B0-----:R-:W-:-:S03]  /*23f0*/  @!P2 IMAD R53, R55, c[0x0][0x16c], R64 ;  /* 0x00005b003735aa24 */ /* 0x001fc600078e0240 */
[----:B------:R-:W-:Y:S01]  /*2400*/  STS [R129.X4+0x6a0], R128 ;  /* 0x0006a08081007388 */ /* 0x000fe20000004800 */
[----:B-1----:R-:W-:-:S03]  /*2410*/  SHF.L.U32 R125, R54, 0x3, RZ ;  /* 0x00000003367d7819 */ /* 0x002fc600000006ff */
[----:B------:R-:W-:Y:S04]  /*2420*/  STS [R122.X4+0x720], R131 ;  /* 0x000720837a007388 */ /* 0x000fe80000004800 */
[----:B------:R0:W-:Y:S01]  /*2430*/  STS [R124.X4+0x7a0], R133 ;  /* 0x0007a0857c007388 */ /* 0x0001e20000004800 */
[----:B------:R-:W-:-:S06]  /*2440*/  NOP ;  /* 0x0000000000007918 */ /* 0x000fcc0000000000 */
[----:B------:R-:W1:Y:S04]  /*2450*/  LDS R149, [R114.X4+0x420] ;  /* 0x0004200072957984 */ /* 0x000e680000004800 */
        /* <DEDUP_REMOVED lines=8> */
[----:B------:R-:W-:-:S04]  /*24e0*/  FMUL.FTZ R115, R81, R38 ;  /* 0x0000002651737220 */ /* 0x000fc80000410000 */
[----:B0-----:R-:W-:Y:S02]  /*24f0*/  FMUL.RZ R124, R115, 0.15915493667125701904 ;  /* 0x3e22f983737c7820 */ /* 0x001fe4000040c000 */
[----:B------:R-:W-:Y:S02]  /*2500*/  FMUL.FTZ R115, R137, R38 ;  /* 0x0000002689737220 */ /* 0x000fe40000410000 */
[----:B------:R-:W-:Y:S01]  /*2510*/  MUFU.SIN R118, R124 ;  /* 0x0000007c00767308 */ /* 0x000fe20000000400 */
[----:B------:R-:W-:Y:S01]  /*2520*/  CS2R R112, SRZ ;  /* 0x0000000000707805 */ /* 0x000fe2000001ff00 */
[-C--:B------:R-:W-:Y:S02]  /*2530*/  FMUL.FTZ R114, R81, R37.reuse ;  /* 0x0000002551727220 */ /* 0x080fe40000410000 */
[----:B------:R-:W-:Y:S01]  /*2540*/  @!P2 IMAD.WIDE R52, R53, 0x10, R78 ;  /* 0x000000103534a825 */ /* 0x000fe200078e024e */
[----:B------:R-:W-:Y:S06]  /*2550*/  BAR.SYNC.DEFER_BLOCKING 0x0 ;  /* 0x0000000000007b1d */ /* 0x000fec0000010000 */
[----:B------:R-:W0:Y:S01]  /*2560*/  MUFU.EX2 R115, R115 ;  /* 0x0000007300737308 */ /* 0x000e220000000800 */
[----:B------:R-:W-:-:S02]  /*2570*/  FMUL.FTZ R120, R137, R37 ;  /* 0x0000002589787220 */ /* 0x000fc40000410000 */
[----:B------:R-:W-:-:S05]  /*2580*/  FMUL.RZ R128, R114, 0.15915493667125701904 ;  /* 0x3e22f98372807820 */ /* 0x000fca000040c000 */
[----:B------:R-:W1:Y:S01]  /*2590*/  MUFU.COS R122, R124 ;  /* 0x0000007c007a7308 */ /* 0x000e620000000000 */
[----:B--2---:R-:W-:-:S07]  /*25a0*/  FMUL.FTZ R125, R63, R36 ;  /* 0x000000243f7d7220 */ /* 0x004fce0000410000 */
[----:B------:R2:W-:Y:S01]  /*25b0*/  MUFU.EX2 R131, R120 ;  /* 0x0000007800837308 */ /* 0x0005e20000000800 */
[----:B------:R1:W5:Y:S01]  /*25c0*/  @!P2 LDG.E.64 R112, [R52.64+0x8] ;  /* 0x000008083470a981 */ /* 0x000362000c1e1b00 */
[----:B0-----:R-:W-:Y:S02]  /*25d0*/  FMUL.FTZ R127, R115, R118 ;  /* 0x00000076737f7220 */ /* 0x001fe40000410000 */
[-C--:B------:R-:W-:Y:S02]  /*25e0*/  FMUL.FTZ R137, R137, R56.reuse ;  /* 0x0000003889897220 */ /* 0x080fe40000410000 */
[----:B-1----:R-:W-:Y:S02]  /*25f0*/  FMUL.FTZ R53, R81, R56 ;  /* 0x0000003851357220 */ /* 0x002fe40000410000 */
[----:B------:R-:W0:Y:S01]  /*2600*/  MUFU.SIN R52, R128 ;  /* 0x0000008000347308 */ /* 0x000e220000000400 */
[----:B--2---:R-:W-:Y:S02]  /*2610*/  FMUL.FTZ R120, R48, R125 ;  /* 0x0000007d30787220 */ /* 0x004fe40000410000 */
[----:B------:R-:W-:-:S02]  /*2620*/  FMUL.RZ R130, R53, 0.15915493667125701904 ;  /* 0x3e22f98335827820 */ /* 0x000fc4000040c000 */
[----:B------:R-:W-:-:S03]  /*2630*/  FMUL.FTZ R53, R65, R36 ;  /* 0x0000002441357220 */ /* 0x000fc60000410000 */
[----:B------:R1:W2:Y:S01]  /*2640*/  MUFU.COS R114, R128 ;  /* 0x0000008000727308 */ /* 0x0002a20000000000 */
[----:B------:R-:W-:Y:S02]  /*2650*/  FMUL.FTZ R118, R48, R53 ;  /* 0x0000003530767220 */ /* 0x000fe40000410000 */
[----:B------:R-:W-:Y:S02]  /*2660*/  FMUL.FTZ R125, R115, R122 ;  /* 0x0000007a737d7220 */ /* 0x000fe40000410000 */
[C---:B------:R-:W-:Y:S02]  /*2670*/  FMUL.FTZ R53, R127.reuse, R120 ;  /* 0x000000787f357220 */ /* 0x040fe40000410000 */
[-C--:B------:R-:W-:Y:S01]  /*2680*/  FMUL.FTZ R115, R127, R118.reuse ;  /* 0x000000767f737220 */ /* 0x080fe20000410000 */
[----:B------:R-:W-:Y:S01]  /*2690*/  MUFU.EX2 R137, R137 ;  /* 0x0000008900897308 */ /* 0x000fe20000000800 */
[C---:B------:R-:W-:Y:S02]  /*26a0*/  FFMA.FTZ R53, R125.reuse, R118, -R53 ;  /* 0x000000767d357223 */ /* 0x040fe40000010835 */
[----:B------:R-:W-:-:S05]  /*26b0*/  FFMA.FTZ R115, R125, R120, R115 ;  /* 0x000000787d737223 */ /* 0x000fca0000010073 */
[----:B------:R-:W3:Y:S01]  /*26c0*/  MUFU.COS R126, R130 ;  /* 0x00000082007e7308 */ /* 0x000ee20000000000 */
[----:B0-----:R-:W-:Y:S02]  /*26d0*/  FMUL.FTZ R129, R131, R52 ;  /* 0x0000003483817220 */ /* 0x001fe40000410000 */
[----:B------:R-:W-:-:S05]  /*26e0*/  FFMA.FTZ R52, R49, R144, R53 ;  /* 0x0000009031347223 */ /* 0x000fca0000010035 */
[----:B------:R-:W0:Y:S01]  /*26f0*/  MUFU.SIN R124, R130 ;  /* 0x00000082007c7308 */ /* 0x000e220000000400 */
[----:B-1----:R-:W-:Y:S02]  /*2700*/  FFMA.FTZ R128, R49, R146, R115 ;  /* 0x0000009231807223 */ /* 0x002fe40000010073 */
[----:B--2---:R-:W-:Y:S02]  /*2710*/  FMUL.FTZ R131, R131, R114 ;  /* 0x0000007283837220 */ /* 0x004fe40000410000 */
[C---:B------:R-:W-:Y:S02]  /*2720*/  FMUL.FTZ R114, R129.reuse, R52 ;  /* 0x0000003481727220 */ /* 0x040fe40000410000 */
[-C--:B------:R-:W-:Y:S02]  /*2730*/  FMUL.FTZ R53, R129, R128.reuse ;  /* 0x0000008081357220 */ /* 0x080fe40000410000 */
[----:B------:R-:W-:Y:S02]  /*2740*/  FFMA.FTZ R128, R131, R128, R114 ;  /* 0x0000008083807223 */ /* 0x000fe40000010072 */
[----:B------:R-:W-:-:S02]  /*2750*/  FMUL.FTZ R114, R110, R127 ;  /* 0x0000007f6e727220 */ /* 0x000fc40000410000 */
[----:B---3--:R-:W-:Y:S02]  /*2760*/  FMUL.FTZ R122, R137, R126 ;  /* 0x0000007e897a7220 */ /* 0x008fe40000410000 */
[----:B------:R-:W-:Y:S02]  /*2770*/  FFMA.FTZ R53, R131, R52, -R53 ;  /* 0x0000003483357223 */ /* 0x000fe40000010835 */
[----:B0-----:R-:W-:Y:S02]  /*2780*/  FMUL.FTZ R124, R137, R124 ;  /* 0x0000007c897c7220 */ /* 0x001fe40000410000 */
[C---:B------:R-:W-:Y:S02]  /*2790*/  FMUL.FTZ R52, R111.reuse, R127 ;  /* 0x0000007f6f347220 */ /* 0x040fe40000410000 */
[----:B------:R-:W-:Y:S02]  /*27a0*/  FMUL.FTZ R137, R116, R37 ;  /* 0x0000002574897220 */ /* 0x000fe40000410000 */
[-C--:B------:R-:W-:Y:S01]  /*27b0*/  FFMA.FTZ R114, R111, R125.reuse, R114 ;  /* 0x0000007d6f727223 */ /* 0x080fe20000010072 */
[----:B------:R-:W-:Y:S01]  /*27c0*/  ISETP.NE.AND P2, PT, R27, 0x1f, PT ;  /* 0x0000001f1b00780c */ /* 0x000fe20003f45270 */
        /* <DEDUP_REMOVED lines=8> */
[----:B------:R-:W-:Y:S02]  /*2850*/  FFMA.FTZ R130, R122, R115, R52 ;  /* 0x000000737a827223 */ /* 0x000fe40000010034 */
[----:B------:R0:W1:Y:S01]  /*2860*/  @P2 LDS.64 R114, [R27.X8+0x24d8] ;  /* 0x0024d8001b722984 */ /* 0x0000620000008a00 */
[----:B------:R-:W-:Y:S02]  /*2870*/  FFMA.FTZ R145, R50, R141, R128 ;  /* 0x0000008d32917223 */ /* 0x000fe40000010080 */
[C---:B------:R-:W-:Y:S02]  /*2880*/  FMUL.FTZ R128, R124.reuse, R143 ;  /* 0x0000008f7c807220 */ /* 0x040fe40000410000 */
[-C--:B------:R-:W-:Y:S02]  /*2890*/  FMUL.FTZ R126, R124, R145.reuse ;  /* 0x000000917c7e7220 */ /* 0x080fe40000410000 */
[----:B------:R-:W-:-:S02]  /*28a0*/  FFMA.FTZ R145, R122, R145, R128 ;  /* 0x000000917a917223 */ /* 0x000fc40000010080 */
[C---:B------:R-:W-:Y:S02]  /*28b0*/  FFMA.FTZ R143, R122.reuse, R143, -R126 ;  /* 0x0000008f7a8f7223 */ /* 0x040fe4000001087e */
[-C--:B------:R-:W-:Y:S02]  /*28c0*/  FMUL.FTZ R128, R119, R56.reuse ;  /* 0x0000003877807220 */ /* 0x080fe40000410000 */
[----:B------:R-:W-:Y:S02]  /*28d0*/  FMUL.FTZ R126, R117, R56 ;  /* 0x00000038757e7220 */ /* 0x000fe40000410000 */
[----:B------:R-:W-:Y:S02]  /*28e0*/  FFMA.FTZ R142, R122, R53, -R142 ;  /* 0x000000357a8e7223 */ /* 0x000fe4000001088e */
[C---:B------:R-:W-:Y:S02]  /*28f0*/  FFMA.FTZ R143, R51.reuse, R128, R143 ;  /* 0x00000080338f7223 */ /* 0x040fe4000001008f */
[----:B------:R-:W-:Y:S01]  /*2900*/  FFMA.FTZ R145, R51, R126, R145 ;  /* 0x0000007e33917223 */ /* 0x000fe20000010091 */
        /* <DEDUP_REMOVED lines=10> */
.L_x_13671:
[----:B0---4-:R-:W-:Y:S05]  /*29b0*/  BSYNC B0 ;  /* 0x0000000000007941 */ /* 0x011fea0003800000 */
.L_x_13670:
[----:B------:R-:W0:Y:S01]  /*29c0*/  SHFL.UP PT, R155, R145, 0x1, RZ ;  /* 0x04200000919b7989 */ /* 0x000e2200000e00ff */
[----:B------:R-:W-:Y:S01]  /*29d0*/  ISETP.GE.AND P3, PT, R16, 0x1, PT ;  /* 0x000000011000780c */ /* 0x000fe20003f66270 */
[C---:B------:R-:W-:Y:S01]  /*29e0*/  FMUL.FTZ R135, R66.reuse, R135 ;  /* 0x0000008742877220 */ /* 0x040fe20000410000 */
[----:B------:R-:W-:Y:S01]  /*29f0*/  ISETP.GE.OR P0, PT, R3, c[0x0][0x174], P0 ;  /* 0x00005d0003007a0c */ /* 0x000fe20000706670 */
[----:B------:R-:W2:Y:S01]  /*2a00*/  SHFL.UP PT, R153, R143, 0x1, RZ ;  /* 0x042000008f997989 */ /* 0x000ea200000e00ff */
[----:B------:R-:W-:Y:S01]  /*2a10*/  FMUL.FTZ R139, R66, R139 ;  /* 0x0000008b428b7220 */ /* 0x000fe20000410000 */
[----:B------:R-:W-:Y:S01]  /*2a20*/  BSSY B0, `(.L_x_13672) ;  /* 0x0000091000007945 */ /* 0x000fe20003800000 */
[----:B------:R-:W-:Y:S01]  /*2a30*/  FMUL.FTZ R138, R60, R55 ;  /* 0x000000373c8a7220 */ /* 0x000fe20000410000 */
[----:B------:R-:W3:Y:S01]  /*2a40*/  SHFL.UP PT, R53, R142, 0x1, RZ ;  /* 0x042000008e357989 */ /* 0x000ee200000e00ff */
[----:B------:R-:W-:Y:S01]  /*2a50*/  FMUL.FTZ R136, R59, R136 ;  /* 0x000000883b887220 */ /* 0x000fe20000410000 */
[----:B------:R-:W-:-:S02]  /*2a60*/  ISETP.GT.U32.AND P4, PT, R13, 0x1b, PT ;  /* 0x0000001b0d00780c */ /* 0x000fc40003f84070 */
[----:B------:R-:W4:Y:S01]  /*2a70*/  SHFL.UP PT, R151, R130, 0x1, RZ ;  /* 0x0420000082977989 */ /* 0x000f2200000e00ff */
[C---:B------:R-:W-:Y:S02]  /*2a80*/  ISETP.GT.U32.AND P5, PT, R13.reuse, 0x17, PT ;  /* 0x000000170d00780c */ /* 0x040fe40003fa4070 */
[----:B------:R-:W-:Y:S01]  /*2a90*/  ISETP.GT.U32.AND P6, PT, R13, 0xf, PT ;  /* 0x0000000f0d00780c */ /* 0x000fe20003fc4070 */
[----:B-----5:R-:W-:Y:S04]  /*2aa0*/  SHFL.IDX PT, R112, R112, RZ, 0x1f ;  /* 0x00001fff70707589 */ /* 0x020fe800000e0000 */
[----:B------:R-:W-:Y:S01]  /*2ab0*/  SHFL.IDX PT, R113, R113, RZ, 0x1f ;  /* 0x00001fff71717589 */ /* 0x000fe200000e0000 */
[C---:B0-----:R-:W-:Y:S02]  /*2ac0*/  FMUL.FTZ R132, R130.reuse, R155 ;  /* 0x0000009b82847220 */ /* 0x041fe40000410000 */
[----:B--2---:R-:W-:-:S02]  /*2ad0*/  FMUL.FTZ R134, R130, R153 ;  /* 0x0000009982867220 */ /* 0x004fc40000410000 */
[----:B------:R-:W-:Y:S02]  /*2ae0*/  FFMA.FTZ R132, R142, R153, -R132 ;  /* 0x000000998e847223 */ /* 0x000fe40000010884 */
[----:B---3--:R-:W-:Y:S02]  /*2af0*/  FMUL.FTZ R52, R130, R53 ;  /* 0x0000003582347220 */ /* 0x008fe40000410000 */
[C---:B------:R-:W-:Y:S02]  /*2b00*/  FFMA.FTZ R134, R142.reuse, R155, R134 ;  /* 0x0000009b8e867223 */ /* 0x040fe40000010086 */
[-C--:B----4-:R-:W-:Y:S02]  /*2b10*/  FFMA.FTZ R153, R142, R151.reuse, R52 ;  /* 0x000000978e997223 */ /* 0x090fe40000010034 */
[C---:B------:R-:W-:Y:S02]  /*2b20*/  FMUL.FTZ R151, R130.reuse, R151 ;  /* 0x0000009782977220 */ /* 0x040fe40000410000 */
[----:B------:R-:W-:Y:S01]  /*2b30*/  @P3 FADD.FTZ R143, R143, R132 ;  /* 0x000000848f8f3221 */ /* 0x000fe20000010000 */
[----:B------:R-:W-:Y:S01]  /*2b40*/  FSEL R153, R130, R153, !P3 ;  /* 0x0000009982997208 */ /* 0x000fe20005800000 */
[----:B------:R-:W-:-:S02]  /*2b50*/  @P3 FADD.FTZ R145, R145, R134 ;  /* 0x0000008691913221 */ /* 0x000fc40000010000 */
        /* <DEDUP_REMOVED lines=25> */
[C---:B------:R-:W-:Y:S02]  /*2cf0*/  FFMA.FTZ R130, R142.reuse, R153, -R130 ;  /* 0x000000998e827223 */ /* 0x040fe40000010882 */
[-C--:B----4-:R-:W-:Y:S02]  /*2d00*/  FFMA.FTZ R153, R142, R151.reuse, R52 ;  /* 0x000000978e997223 */ /* 0x090fe40000010034 */
[----:B------:R-:W-:Y:S02]  /*2d10*/  FMUL.FTZ R151, R134, R151 ;  /* 0x0000009786977220 */ /* 0x000fe40000410000 */
[----:B------:R-:W-:Y:S02]  /*2d20*/  FFMA.FTZ R132, R142, R155, R132 ;  /* 0x0000009b8e847223 */ /* 0x000fe40000010084 */
[----:B------:R-:W-:Y:S01]  /*2d30*/  @P3 FADD.FTZ R143, R143, R130 ;  /* 0x000000828f8f3221 */ /* 0x000fe20000010000 */
[----:B------:R-:W-:Y:S01]  /*2d40*/  FSEL R130, R134, R153, !P3 ;  /* 0x0000009986827208 */ /* 0x000fe20005800000 */
[----:B------:R-:W-:-:S02]  /*2d50*/  @P3 FFMA.FTZ R142, R142, R53, -R151 ;  /* 0x000000358e8e3223 */ /* 0x000fc40000010897 */
[----:B------:R-:W-:Y:S01]  /*2d60*/  @P3 FADD.FTZ R145, R145, R132 ;  /* 0x0000008491913221 */ /* 0x000fe20000010000 */
[----:B------:R-:W0:Y:S01]  /*2d70*/  SHFL.UP PT, R155, R143, 0x8, RZ ;  /* 0x050000008f9b7989 */ /* 0x000e2200000e00ff */
[-C--:B------:R-:W-:Y:S01]  /*2d80*/  FMUL.FTZ R53, R122, R135.reuse ;  /* 0x000000877a357220 */ /* 0x080fe20000410000 */
[----:B------:R-:W-:Y:S01]  /*2d90*/  ISETP.GE.AND P3, PT, R16, 0x8, PT ;  /* 0x000000081000780c */ /* 0x000fe20003f66270 */
[C---:B------:R-:W-:Y:S01]  /*2da0*/  FMUL.FTZ R52, R124.reuse, R135 ;  /* 0x000000877c347220 */ /* 0x040fe20000410000 */
[----:B------:R-:W2:Y:S01]  /*2db0*/  SHFL.UP PT, R151, R142, 0x8, RZ ;  /* 0x050000008e977989 */ /* 0x000ea200000e00ff */
[----:B------:R-:W-:Y:S02]  /*2dc0*/  FFMA.FTZ R55, -R124, R139, -R53 ;  /* 0x0000008b7c377223 */ /* 0x000fe40000010935 */
[----:B------:R-:W-:Y:S01]  /*2dd0*/  FMUL.FTZ R134, R60, R133 ;  /* 0x000000853c867220 */ /* 0x000fe20000410000 */
        /* <DEDUP_REMOVED lines=9> */
[----:B0-----:R-:W-:Y:S02]  /*2e70*/  FMUL.FTZ R140, R130, R155 ;  /* 0x0000009b828c7220 */ /* 0x001fe40000410000 */
[----:B------:R-:W-:Y:S01]  /*2e80*/  FADD.FTZ R150, -R136, R53 ;  /* 0x0000003588967221 */ /* 0x000fe20000010100 */
[----:B------:R-:W-:Y:S01]  /*2e90*/  MOV R53, RZ ;  /* 0x000000ff00357202 */ /* 0x000fe20000000f00 */
[C---:B--2---:R-:W-:Y:S02]  /*2ea0*/  FMUL.FTZ R132, R130.reuse, R151 ;  /* 0x0000009782847220 */ /* 0x044fe40000410000 */
[-C--:B---3--:R-:W-:Y:S02]  /*2eb0*/  FMUL.FTZ R133, R130, R157.reuse ;  /* 0x0000009d82857220 */ /* 0x088fe40000410000 */
[----:B------:R-:W-:Y:S02]  /*2ec0*/  FFMA.FTZ R140, R142, R157, R140 ;  /* 0x0000009d8e8c7223 */ /* 0x000fe4000001008c */
[----:B----4-:R-:W-:-:S02]  /*2ed0*/  FMUL.FTZ R55, R130, R153 ;  /* 0x0000009982377220 */ /* 0x010fc40000410000 */
[C---:B------:R-:W-:Y:S02]  /*2ee0*/  FFMA.FTZ R153, R142.reuse, R153, R132 ;  /* 0x000000998e997223 */ /* 0x040fe40000010084 */
[C---:B------:R-:W-:Y:S02]  /*2ef0*/  FFMA.FTZ R132, R142.reuse, R155, -R133 ;  /* 0x0000009b8e847223 */ /* 0x040fe40000010885 */
[----:B------:R-:W-:Y:S01]  /*2f00*/  @P3 FFMA.FTZ R142, R142, R151, -R55 ;  /* 0x000000978e8e3223 */ /* 0x000fe20000010837 */
[----:B------:R-:W-:Y:S01]  /*2f10*/  FSEL R130, R130, R153, !P3 ;  /* 0x0000009982827208 */ /* 0x000fe20005800000 */
[----:B------:R-:W-:Y:S02]  /*2f20*/  @P3 FADD.FTZ R145, R145, R140 ;  /* 0x0000008c91913221 */ /* 0x000fe40000010000 */
[----:B-1----:R-:W-:Y:S01]  /*2f30*/  FMUL.FTZ R133, R124, -R114 ;  /* 0x800000727c857220 */ /* 0x002fe20000410000 */
[----:B------:R-:W0:Y:S01]  /*2f40*/  SHFL.UP PT, R155, R142, 0x10, RZ ;  /* 0x060000008e9b7989 */ /* 0x000e2200000e00ff */
[----:B------:R-:W-:Y:S01]  /*2f50*/  @P3 FADD.FTZ R143, R143, R132 ;  /* 0x000000848f8f3221 */ /* 0x000fe20000010000 */
[----:B------:R-:W-:Y:S01]  /*2f60*/  ISETP.GE.AND P3, PT, R16, 0x10, PT ;  /* 0x000000101000780c */ /* 0x000fe20003f66270 */
[-C--:B------:R-:W-:Y:S01]  /*2f70*/  FMUL.FTZ R55, R124, R115.reuse ;  /* 0x000000737c377220 */ /* 0x080fe20000410000 */
[----:B------:R-:W1:Y:S01]  /*2f80*/  SHFL.UP PT, R159, R145, 0x10, RZ ;  /* 0x06000000919f7989 */ /* 0x000e6200000e00ff */
[----:B------:R-:W-:-:S02]  /*2f90*/  FFMA.FTZ R148, R122, -R115, R133 ;  /* 0x800000737a947223 */ /* 0x000fc40000010085 */
[----:B------:R-:W-:Y:S01]  /*2fa0*/  FFMA.FTZ R140, R122, R114, -R55 ;  /* 0x000000727a8c7223 */ /* 0x000fe20000010837 */
[----:B------:R-:W2:Y:S01]  /*2fb0*/  SHFL.UP PT, R161, R130, 0x10, RZ ;  /* 0x0600000082a17989 */ /* 0x000ea200000e00ff */
[----:B------:R-:W-:Y:S02]  /*2fc0*/  FMUL.FTZ R132, R129, -R148 ;  /* 0x8000009481847220 */ /* 0x000fe40000410000 */
[----:B------:R-:W-:Y:S01]  /*2fd0*/  FMUL.FTZ R133, R59, R54 ;  /* 0x000000363b857220 */ /* 0x000fe20000410000 */
[----:B------:R-:W3:Y:S01]  /*2fe0*/  SHFL.UP PT, R157, R143, 0x10, RZ ;  /* 0x060000008f9d7989 */ /* 0x000ee200000e00ff */
[-C--:B------:R-:W-:Y:S01]  /*2ff0*/  FFMA.FTZ R132, R131, R140.reuse, -R132 ;  /* 0x0000008c83847223 */ /* 0x080fe20000010884 */
[----:B------:R-:W-:Y:S01]  /*3000*/  CS2R R54, SRZ ;  /* 0x0000000000367805 */ /* 0x000fe2000001ff00 */
[----:B------:R-:W-:Y:S02]  /*3010*/  FMUL.FTZ R140, R129, -R140 ;  /* 0x8000008c818c7220 */ /* 0x000fe40000410000 */
[----:B------:R-:W-:-:S02]  /*3020*/  FMUL.FTZ R153, R127, -R150 ;  /* 0x800000967f997220 */ /* 0x000fc40000410000 */
[----:B------:R-:W-:Y:S02]  /*3030*/  FFMA.FTZ R148, R131, R148, R140 ;  /* 0x0000009483947223 */ /* 0x000fe4000001008c */
[----:B------:R-:W-:Y:S01]  /*3040*/  FADD.FTZ R140, R133, R52 ;  /* 0x00000034858c7221 */ /* 0x000fe20000010000 */
[----:B------:R-:W-:Y:S01]  /*3050*/  HFMA2.MMA R52, -RZ, RZ, 1.875, 0 ;  /* 0x3f800000ff347435 */ /* 0x000fe200000001ff */
[----:B------:R-:W-:Y:S02]  /*3060*/  FMUL.FTZ R154, R127, -R132 ;  /* 0x800000847f9a7220 */ /* 0x000fe40000410000 */
[-C--:B------:R-:W-:Y:S02]  /*3070*/  FFMA.FTZ R153, R125, R140.reuse, -R153 ;  /* 0x0000008c7d997223 */ /* 0x080fe40000010899 */
[C---:B------:R-:W-:Y:S02]  /*3080*/  FMUL.FTZ R151, R127.reuse, -R140 ;  /* 0x8000008c7f977220 */ /* 0x040fe40000410000 */
[----:B------:R-:W-:-:S02]  /*3090*/  FMUL.FTZ R140, R127, -R148 ;  /* 0x800000947f8c7220 */ /* 0x000fc40000410000 */
[C---:B------:R-:W-:Y:S01]  /*30a0*/  FFMA.FTZ R151, R125.reuse, R150, R151 ;  /* 0x000000967d977223 */ /* 0x040fe20000010097 */
[----:B------:R4:W4:Y:S01]  /*30b0*/  @!P0 LDS.128 R52, [R64.X16+0x25d0] ;  /* 0x0025d00040348984 */ /* 0x000922000000cc00 */
[----:B------:R-:W-:Y:S01]  /*30c0*/  FFMA.FTZ R140, R125, R132, -R140 ;  /* 0x000000847d8c7223 */ /* 0x000fe2000001088c */
[----:B------:R-:W-:Y:S01]  /*30d0*/  ISETP.NE.AND P0, PT, R13, 0x1f, PT ;  /* 0x0000001f0d00780c */ /* 0x000fe20003f05270 */
[C---:B0-----:R-:W-:Y:S02]  /*30e0*/  FMUL.FTZ R150, R130.reuse, R155 ;  /* 0x0000009b82967220 */ /* 0x041fe40000410000 */
[----:B-1----:R-:W-:Y:S02]  /*30f0*/  FMUL.FTZ R132, R130, R159 ;  /* 0x0000009f82847220 */ /* 0x002fe40000410000 */
[C---:B--2---:R-:W-:Y:S02]  /*3100*/  FFMA.FTZ R163, R142.reuse, R161, R150 ;  /* 0x000000a18ea37223 */ /* 0x044fe40000010096 */
[----:B---3--:R-:W-:-:S02]  /*3110*/  FFMA.FTZ R132, R142, R157, -R132 ;  /* 0x0000009d8e847223 */ /* 0x008fc40000010884 */
[C---:B------:R-:W-:Y:S01]  /*3120*/  FMUL.FTZ R152, R130.reuse, R157 ;  /* 0x0000009d82987220 */ /* 0x040fe20000410000 */
[C---:B------:R-:W-:Y:S01]  /*3130*/  FSEL R163, R130.reuse, R163, !P3 ;  /* 0x000000a382a37208 */ /* 0x040fe20005800000 */
[----:B------:R-:W-:Y:S01]  /*3140*/  FMUL.FTZ R161, R130, R161 ;  /* 0x000000a182a17220 */ /* 0x000fe20000410000 */
[----:B------:R0:W1:Y:S01]  /*3150*/  SHFL.DOWN PT, R157, R140, 0x1, 0x1f ;  /* 0x08201f008c9d7f89 */ /* 0x00006200000e0000 */
[----:B------:R-:W-:Y:S02]  /*3160*/  @P3 FADD.FTZ R143, R143, R132 ;  /* 0x000000848f8f3221 */ /* 0x000fe40000010000 */
[----:B------:R-:W-:Y:S02]  /*3170*/  FFMA.FTZ R152, R142, R159, R152 ;  /* 0x0000009f8e987223 */ /* 0x000fe40000010098 */
[C---:B------:R-:W-:Y:S02]  /*3180*/  FMUL.FTZ R132, R58.reuse, R149 ;  /* 0x000000953a847220 */ /* 0x040fe40000410000 */
[----:B------:R-:W-:-:S02]  /*3190*/  FMUL.FTZ R130, R58, R147 ;  /* 0x000000933a827220 */ /* 0x000fc40000410000 */
[----:B------:R-:W-:Y:S02]  /*31a0*/  FFMA.FTZ R148, R125, R148, R154 ;  /* 0x000000947d947223 */ /* 0x000fe4000001009a */
[----:B------:R-:W-:Y:S02]  /*31b0*/  @P3 FFMA.FTZ R142, R142, R155, -R161 ;  /* 0x0000009b8e8e3223 */ /* 0x000fe400000108a1 */
[----:B------:R-:W-:Y:S01]  /*31c0*/  @P3 FADD.FTZ R145, R145, R152 ;  /* 0x0000009891913221 */ /* 0x000fe20000010000 */
[----:B------:R0:W2:Y:S01]  /*31d0*/  SHFL.DOWN PT, R159, R148, 0x1, 0x1f ;  /* 0x08201f00949f7f89 */ /* 0x0000a200000e0000 */
[----:B------:R-:W-:Y:S01]  /*31e0*/  FADD.FTZ R147, R132, R153 ;  /* 0x0000009984937221 */ /* 0x000fe20000010000 */
[----:B------:R-:W-:Y:S01]  /*31f0*/  ISETP.GT.U32.AND P3, PT, R13, 0x1d, PT ;  /* 0x0000001d0d00780c */ /* 0x000fe20003f64070 */
[----:B------:R-:W-:Y:S01]  /*3200*/  FADD.FTZ R149, -R130, R151 ;  /* 0x0000009782957221 */ /* 0x000fe20000010100 */
[----:B------:R0:W3:Y:S04]  /*3210*/  SHFL.UP PT, R150, R142, 0x1, RZ ;  /* 0x042000008e967989 */ /* 0x0000e800000e00ff */
[----:B------:R0:W0:Y:S04]  /*3220*/  SHFL.DOWN PT, R161, R147, 0x1, 0x1f ;  /* 0x08201f0093a17f89 */ /* 0x00002800000e0000 */
[----:B------:R0:W0:Y:S04]  /*3230*/  SHFL.DOWN PT, R165, R149, 0x1, 0x1f ;  /* 0x08201f0095a57f89 */ /* 0x00002800000e0000 */
[----:B------:R0:W0:Y:S04]  /*3240*/  SHFL.UP PT, R153, R163, 0x1, RZ ;  /* 0x04200000a3997989 */ /* 0x00002800000e00ff */
[----:B------:R0:W0:Y:S04]  /*3250*/  SHFL.UP PT, R151, R143, 0x1, RZ ;  /* 0x042000008f977989 */ /* 0x00002800000e00ff */
[----:B------:R0:W0:Y:S01]  /*3260*/  SHFL.UP PT, R152, R145, 0x1, RZ ;  /* 0x0420000091987989 */ /* 0x00002200000e00ff */
[----:B------:R-:W-:Y:S05]  /*3270*/  @!P0 BRA `(.L_x_13673) ;  /* 0x000000b000008947 */ /* 0x000fea0003800000 */
[C---:B012-4-:R-:W-:Y:S02]  /*3280*/  FMUL.FTZ R145, R148.reuse, R165 ;  /* 0x000000a594917220 */ /* 0x057fe40000410000 */
        /* <DEDUP_REMOVED lines=10> */
.L_x_13673:
[----:B-12-4-:R-:W-:Y:S05]  /*3330*/  BSYNC B0 ;  /* 0x0000000000007941 */ /* 0x016fea0003800000 */
.L_x_13672:
[----:B------:R1:W2:Y:S01]  /*3340*/  SHFL.DOWN PT, R157, R140, 0x2, 0x1f ;  /* 0x08401f008c9d7f89 */ /* 0x0002a200000e0000 */
[----:B------:R-:W-:Y:S03]  /*3350*/  BSSY B0, `(.L_x_13674) ;  /* 0x0000010000007945 */ /* 0x000fe60003800000 */
[----:B------:R1:W4:Y:S04]  /*3360*/  SHFL.DOWN PT, R159, R148, 0x2, 0x1f ;  /* 0x08401f00949f7f89 */ /* 0x00032800000e0000 */
[----:B0-----:R1:W0:Y:S04]  /*3370*/  SHFL.DOWN PT, R161, R147, 0x2, 0x1f ;  /* 0x08401f0093a17f89 */ /* 0x00122800000e0000 */
[----:B------:R1:W3:Y:S01]  /*3380*/  SHFL.DOWN PT, R163, R149, 0x2, 0x1f ;  /* 0x08401f0095a37f89 */ /* 0x0002e200000e0000 */
        /* <DEDUP_REMOVED lines=12> */
.L_x_13675:
[----:B------:R-:W-:Y:S05]  /*3450*/  BSYNC B0 ;  /* 0x0000000000007941 */ /* 0x000fea0003800000 */
.L_x_13674:
        /* <DEDUP_REMOVED lines=17> */
.L_x_13677:
[----:B------:R-:W-:Y:S05]  /*3570*/  BSYNC B0 ;  /* 0x0000000000007941 */ /* 0x000fea0003800000 */
.L_x_13676:
        /* <DEDUP_REMOVED lines=17> */
.L_x_13679:
[----:B------:R-:W-:Y:S05]  /*3690*/  BSYNC B0 ;  /* 0x0000000000007941 */ /* 0x000fea0003800000 */
.L_x_13678:
[----:B----4-:R4:W1:Y:S01]  /*36a0*/  SHFL.DOWN PT, R159, R140, 0x10, 0x1f ;  /* 0x0a001f008c9f7f89 */ /* 0x01086200000e0000 */
[----:B------:R-:W-:Y:S01]  /*36b0*/  BSSY B0, `(.L_x_13680) ;  /* 0x0000011000007945 */ /* 0x000fe20003800000 */
[----:B------:R-:W-:Y:S02]  /*36c0*/  FMUL.FTZ R143, R153, R113 ;  /* 0x00000071998f7220 */ /* 0x000fe40000410000 */
[----:B0-----:R4:W0:Y:S04]  /*36d0*/  SHFL.DOWN PT, R161, R148, 0x10, 0x1f ;  /* 0x0a001f0094a17f89 */ /* 0x00182800000e0000 */
[----:B---3--:R4:W3:Y:S04]  /*36e0*/  SHFL.DOWN PT, R163, R147, 0x10, 0x1f ;  /* 0x0a001f0093a37f89 */ /* 0x0088e800000e0000 */
[----:B------:R4:W2:Y:S01]  /*36f0*/  SHFL.DOWN PT, R165, R149, 0x10, 0x1f ;  /* 0x0a001f0095a57f89 */ /* 0x0008a200000e0000 */
[----:B------:R-:W-:Y:S05]  /*3700*/  @P6 BRA `(.L_x_13681) ;  /* 0x000000b000006947 */ /* 0x000fea0003800000 */
[C---:B--2---:R-:W-:Y:S02]  /*3710*/  FMUL.FTZ R155, R148.reuse, R165 ;  /* 0x000000a5949b7220 */ /* 0x044fe40000410000 */
[----:B0-----:R-:W-:-:S02]  /*3720*/  FMUL.FTZ R145, R148, R161 ;  /* 0x000000a194917220 */ /* 0x001fc40000410000 */
[-C--:B---3--:R-:W-:Y:S02]  /*3730*/  FMUL.FTZ R157, R148, R163.reuse ;  /* 0x000000a3949d7220 */ /* 0x088fe40000410000 */
[----:B------:R-:W-:Y:S02]  /*3740*/  FFMA.FTZ R142, R140, R163, -R155 ;  /* 0x000000a38c8e7223 */ /* 0x000fe4000001089b */
[-C--:B-1----:R-:W-:Y:S02]  /*3750*/  FMUL.FTZ R155, R148, R159.reuse ;  /* 0x0000009f949b7220 */ /* 0x082fe40000410000 */
[C---:B------:R-:W-:Y:S02]  /*3760*/  FFMA.FTZ R145, R140.reuse, R159, -R145 ;  /* 0x0000009f8c917223 */ /* 0x040fe40000010891 */
[C---:B------:R-:W-:Y:S02]  /*3770*/  FFMA.FTZ R154, R140.reuse, R165, R157 ;  /* 0x000000a58c9a7223 */ /* 0x040fe4000001009d */
[----:B----4-:R-:W-:Y:S01]  /*3780*/  FFMA.FTZ R148, R140, R161, R155 ;  /* 0x000000a18c947223 */ /* 0x010fe2000001009b */
[----:B------:R-:W-:Y:S01]  /*3790*/  MOV R140, R145 ;  /* 0x00000091008c7202 */ /* 0x000fe20000000f00 */
[----:B------:R-:W-:-:S02]  /*37a0*/  FADD.FTZ R147, R147, R142 ;  /* 0x0000008e93937221 */ /* 0x000fc40000010000 */
[----:B------:R-:W-:Y:S02]  /*37b0*/  FADD.FTZ R149, R149, R154 ;  /* 0x0000009a95957221 */ /* 0x000fe40000010000 */
.L_x_13681:
[----:B------:R-:W-:Y:S05]  /*37c0*/  BSYNC B0 ;  /* 0x0000000000007941 */ /* 0x000fea0003800000 */
.L_x_13680:
[-C--:B------:R-:W-:Y:S01]  /*37d0*/  FMUL.FTZ R153, R153, R112.reuse ;  /* 0x0000007099997220 */ /* 0x080fe20000410000 */
[----:B------:R-:W-:Y:S01]  /*37e0*/  SHFL.DOWN PT, R145, R148, 0x1, 0x1f ;  /* 0x08201f0094917f89 */ /* 0x000fe200000e0000 */
[C---:B------:R-:W-:Y:S01]  /*37f0*/  FFMA.FTZ R154, R150.reuse, R112, -R143 ;  /* 0x00000070969a7223 */ /* 0x040fe2000001088f */
[----:B------:R-:W-:Y:S01]  /*3800*/  ISETP.NE.AND P0, PT, R27, RZ, PT ;  /* 0x000000ff1b00720c */ /* 0x000fe20003f05270 */
[----:B------:R-:W-:Y:S01]  /*3810*/  FFMA.FTZ R153, R150, R113, R153 ;  /* 0x0000007196997223 */ /* 0x000fe20000010099 */
[----:B------:R-:W5:Y:S01]  /*3820*/  SHFL.IDX PT, R142, R55, RZ, 0x1f ;  /* 0x00001fff378e7589 */ /* 0x000f6200000e0000 */
[----:B------:R-:W-:Y:S01]  /*3830*/  @P1 FADD.FTZ R112, R151, R154 ;  /* 0x0000009a97701221 */ /* 0x000fe20000010000 */
[----:B------:R-:W-:Y:S01]  /*3840*/  LEA.HI.SX32 R154, R14, R14, 0x1b ;  /* 0x0000000e0e9a7211 */ /* 0x000fe200078fdaff */
[----:B------:R-:W-:Y:S01]  /*3850*/  @P1 FADD.FTZ R113, R152, R153 ;  /* 0x0000009998711221 */ /* 0x000fe20000010000 */
[----:B------:R-:W4:Y:S01]  /*3860*/  SHFL.IDX PT, R143, R54, RZ, 0x1f ;  /* 0x00001fff368f7589 */ /* 0x000f2200000e0000 */
[-C--:B------:R-:W-:Y:S01]  /*3870*/  FMUL.FTZ R153, R111, R112.reuse ;  /* 0x000000706f997220 */ /* 0x080fe20000410000 */
[----:B------:R-:W-:Y:S01]  /*3880*/  IADD3 R156, R27, 0x80, RZ ;  /* 0x000000801b9c7810 */ /* 0x000fe20007ffe0ff */
[-C--:B------:R-:W-:Y:S01]  /*3890*/  FMUL.FTZ R111, R111, R113.reuse ;  /* 0x000000716f6f7220 */ /* 0x080fe20000410000 */
[----:B------:R-:W3:Y:S01]  /*38a0*/  SHFL.DOWN PT, R150, R140, 0x1, 0x1f ;  /* 0x08201f008c967f89 */ /* 0x000ee200000e0000 */
[C---:B------:R-:W-:Y:S01]  /*38b0*/  FFMA.FTZ R153, R110.reuse, R113, R153 ;  /* 0x000000716e997223 */ /* 0x040fe20000010099 */
[C---:B------:R-:W-:Y:S01]  /*38c0*/  IADD3 R158, R27.reuse, 0xa0, RZ ;  /* 0x000000a01b9e7810 */ /* 0x040fe20007ffe0ff */
[----:B------:R-:W-:Y:S01]  /*38d0*/  FFMA.FTZ R111, R110, R112, -R111 ;  /* 0x000000706e6f7223 */ /* 0x000fe2000001086f */
[----:B------:R-:W2:Y:S01]  /*38e0*/  SHFL.DOWN PT, R151, R149, 0x1, 0x1f ;  /* 0x08201f0095977f89 */ /* 0x000ea200000e0000 */
[----:B------:R-:W-:Y:S01]  /*38f0*/  FADD.FTZ R110, R120, R153 ;  /* 0x00000099786e7221 */ /* 0x000fe20000010000 */
[----:B------:R-:W-:Y:S01]  /*3900*/  IADD3 R160, R27, 0xc0, RZ ;  /* 0x000000c01ba07810 */ /* 0x000fe20007ffe0ff */
[----:B------:R-:W-:Y:S01]  /*3910*/  FADD.FTZ R112, R118, R111 ;  /* 0x0000006f76707221 */ /* 0x000fe20000010000 */
[----:B------:R-:W1:Y:S01]  /*3920*/  SHFL.DOWN PT, R152, R147, 0x1, 0x1f ;  /* 0x08201f0093987f89 */ /* 0x000e6200000e0000 */
[C---:B------:R-:W-:Y:S01]  /*3930*/  FMUL.FTZ R111, R127.reuse, R110 ;  /* 0x0000006e7f6f7220 */ /* 0x040fe20000410000 */
[----:B------:R-:W-:Y:S01]  /*3940*/  BSSY B0, `(.L_x_13682) ;  /* 0x00000d5000007945 */ /* 0x000fe20003800000 */
[-C--:B------:R-:W-:Y:S01]  /*3950*/  FMUL.FTZ R113, R127, R112.reuse ;  /* 0x000000707f717220 */ /* 0x080fe20000410000 */
[----:B-12-4-:R-:W1:Y:S01]  /*3960*/  SHFL.IDX PT, R148, R148, RZ, 0x1f ;  /* 0x00001fff94947589 */ /* 0x016e6200000e0000 */
[----:B------:R-:W-:-:S02]  /*3970*/  FFMA.FTZ R111, R125, R112, -R111 ;  /* 0x000000707d6f7223 */ /* 0x000fc4000001086f */
[----:B------:R-:W-:Y:S01]  /*3980*/  FFMA.FTZ R113, R125, R110, R113 ;  /* 0x0000006e7d717223 */ /* 0x000fe20000010071 */
[----:B------:R-:W2:Y:S01]  /*3990*/  SHFL.IDX PT, R140, R140, RZ, 0x1f ;  /* 0x00001fff8c8c7589 */ /* 0x000ea200000e0000 */
[----:B-----5:R-:W-:Y:S02]  /*39a0*/  @P2 FMUL.FTZ R118, R145, R142 ;  /* 0x0000008e91762220 */ /* 0x020fe40000410000 */
[----:B------:R-:W-:Y:S01]  /*39b0*/  FFMA.FTZ R144, R49, R144, R111 ;  /* 0x0000009031907223 */ /* 0x000fe2000001006f */
[----:B------:R-:W4:Y:S01]  /*39c0*/  SHFL.IDX PT, R147, R147, RZ, 0x1f ;  /* 0x00001fff93937589 */ /* 0x000f2200000e0000 */
[-C--:B------:R-:W-:Y:S02]  /*39d0*/  @P2 FMUL.FTZ R153, R145, R143.reuse ;  /* 0x0000008f91992220 */ /* 0x080fe40000410000 */
[----:B------:R-:W-:Y:S01]  /*39e0*/  FFMA.FTZ R146, R49, R146, R113 ;  /* 0x0000009231927223 */ /* 0x000fe20000010071 */
[----:B------:R-:W5:Y:S01]  /*39f0*/  SHFL.IDX PT, R149, R149, RZ, 0x1f ;  /* 0x00001fff95957589 */ /* 0x000f6200000e0000 */
[----:B---3--:R-:W-:-:S02]  /*3a00*/  @P2 FFMA.FTZ R145, R150, R143, -R118 ;  /* 0x0000008f96912223 */ /* 0x008fc40000010876 */
[----:B------:R-:W-:Y:S02]  /*3a10*/  @P2 FFMA.FTZ R150, R150, R142, R153 ;  /* 0x0000008e96962223 */ /* 0x000fe40000010099 */
[----:B------:R-:W-:Y:S02]  /*3a20*/  FMUL.FTZ R113, R129, R144 ;  /* 0x0000009081717220 */ /* 0x000fe40000410000 */
[----:B------:R-:W-:Y:S01]  /*3a30*/  @P2 FADD.FTZ R142, R151, R150 ;  /* 0x00000096978e2221 */ /* 0x000fe20000010000 */
[----:B------:R-:W-:Y:S01]  /*3a40*/  LEA R151, R0, -R27, 0x1 ;  /* 0x8000001b00977211 */ /* 0x000fe200078e08ff */
[----:B------:R-:W-:Y:S01]  /*3a50*/  @P2 FADD.FTZ R143, R152, R145 ;  /* 0x00000091988f2221 */ /* 0x000fe20000010000 */
[----:B------:R-:W-:Y:S01]  /*3a60*/  IADD3 R150, R27, 0x60, RZ ;  /* 0x000000601b967810 */ /* 0x000fe20007ffe0ff */
[-C--:B------:R-:W-:Y:S02]  /*3a70*/  FMUL.FTZ R120, R142, -R115.reuse ;  /* 0x800000738e787220 */ /* 0x080fe40000410000 */
[----:B------:R-:W-:-:S02]  /*3a80*/  FMUL.FTZ R115, R143, -R115 ;  /* 0x800000738f737220 */ /* 0x000fc40000410000 */
[-C--:B------:R-:W-:Y:S02]  /*3a90*/  FMUL.FTZ R111, R129, R146.reuse ;  /* 0x00000092816f7220 */ /* 0x080fe40000410000 */
[----:B------:R-:W-:Y:S02]  /*3aa0*/  FFMA.FTZ R118, R131, R146, R113 ;  /* 0x0000009283767223 */ /* 0x000fe40000010071 */
[-C--:B------:R-:W-:Y:S02]  /*3ab0*/  FFMA.FTZ R120, R143, R114.reuse, -R120 ;  /* 0x000000728f787223 */ /* 0x080fe40000010878 */
[----:B------:R-:W-:Y:S02]  /*3ac0*/  FFMA.FTZ R114, R142, R114, R115 ;  /* 0x000000728e727223 */ /* 0x000fe40000010073 */
[----:B------:R-:W-:Y:S02]  /*3ad0*/  FFMA.FTZ R113, R131, R144, -R111 ;  /* 0x0000009083717223 */ /* 0x000fe4000001086f */
[----:B------:R-:W-:-:S02]  /*3ae0*/  FFMA.FTZ R111, R50, R141, R118 ;  /* 0x0000008d326f7223 */ /* 0x000fc40000010076 */
[----:B------:R-:W-:Y:S02]  /*3af0*/  FADD.FTZ R120, R139, R120 ;  /* 0x000000788b787221 */ /* 0x000fe40000010000 */
[----:B------:R-:W-:Y:S02]  /*3b00*/  FADD.FTZ R118, -R135, R114 ;  /* 0x0000007287767221 */ /* 0x000fe40000010100 */
[C---:B------:R-:W-:Y:S02]  /*3b10*/  FMUL.FTZ R135, R124.reuse, -R120 ;  /* 0x800000787c877220 */ /* 0x040fe40000410000 */
[----:B------:R-:W-:Y:S02]  /*3b20*/  FMUL.FTZ R115, R124, -R118 ;  /* 0x800000767c737220 */ /* 0x000fe40000410000 */
[----:B------:R-:W-:Y:S02]  /*3b30*/  FFMA.FTZ R113, R50, R137, R113 ;  /* 0x0000008932717223 */ /* 0x000fe40000010071 */
[----:B------:R-:W-:-:S02]  /*3b40*/  FMUL.FTZ R114, R124, R111 ;  /* 0x0000006f7c727220 */ /* 0x000fc40000410000 */
[C---:B------:R-:W-:Y:S02]  /*3b50*/  FFMA.FTZ R137, R122.reuse, R118, R135 ;  /* 0x000000767a897223 */ /* 0x040fe40000010087 */
[----:B------:R-:W-:Y:S02]  /*3b60*/  FFMA.FTZ R135, R122, R120, -R115 ;  /* 0x000000787a877223 */ /* 0x000fe40000010873 */
[-C--:B------:R-:W-:Y:S02]  /*3b70*/  FMUL.FTZ R124, R124, R113.reuse ;  /* 0x000000717c7c7220 */ /* 0x080fe40000410000 */
[----:B------:R-:W-:Y:S02]  /*3b80*/  FFMA.FTZ R152, R122, R113, -R114 ;  /* 0x000000717a987223 */ /* 0x000fe40000010872 */
[----:B------:R-:W-:Y:S02]  /*3b90*/  FADD.FTZ R115, -R138, R137 ;  /* 0x000000898a737221 */ /* 0x000fe40000010100 */
[----:B------:R-:W-:-:S02]  /*3ba0*/  FADD.FTZ R114, R134, R135 ;  /* 0x0000008786727221 */ /* 0x000fc40000010000 */
[----:B------:R-:W-:Y:S02]  /*3bb0*/  FFMA.FTZ R153, R122, R111, R124 ;  /* 0x0000006f7a997223 */ /* 0x000fe4000001007c */
[CC--:B------:R-:W-:Y:S02]  /*3bc0*/  FMUL.FTZ R124, R129.reuse, -R115.reuse ;  /* 0x80000073817c7220 */ /* 0x0c0fe40000410000 */
[----:B------:R-:W-:Y:S02]  /*3bd0*/  FMUL.FTZ R138, R129, -R114 ;  /* 0x80000072818a7220 */ /* 0x000fe40000410000 */
[----:B-1----:R-:W-:Y:S02]  /*3be0*/  FMUL.FTZ R122, R148, R54 ;  /* 0x00000036947a7220 */ /* 0x002fe40000410000 */
[C---:B------:R-:W-:Y:S02]  /*3bf0*/  FFMA.FTZ R124, R131.reuse, R114, -R124 ;  /* 0x00000072837c7223 */ /* 0x040fe4000001087c */
[----:B------:R-:W-:-:S02]  /*3c00*/  FFMA.FTZ R131, R131, R115, R138 ;  /* 0x0000007383837223 */ /* 0x000fc4000001008a */
[-C--:B--2---:R-:W-:Y:S02]  /*3c10*/  FFMA.FTZ R134, R140, R55.reuse, R122 ;  /* 0x000000378c867223 */ /* 0x084fe4000001007a */
[----:B------:R-:W-:Y:S02]  /*3c20*/  FADD.FTZ R122, -R136, R131 ;  /* 0x00000083887a7221 */ /* 0x000fe40000010100 */
[----:B------:R-:W-:Y:S02]  /*3c30*/  FADD.FTZ R124, R133, R124 ;  /* 0x0000007c857c7221 */ /* 0x000fe40000010000 */
[C---:B------:R-:W-:Y:S02]  /*3c40*/  FMUL.FTZ R129, R127.reuse, -R122 ;  /* 0x8000007a7f817220 */ /* 0x040fe40000410000 */
[----:B------:R-:W-:Y:S02]  /*3c50*/  FMUL.FTZ R127, R127, -R124 ;  /* 0x8000007c7f7f7220 */ /* 0x000fe40000410000 */
[----:B------:R-:W-:-:S02]  /*3c60*/  FMUL.FTZ R135, R148, R55 ;  /* 0x0000003794877220 */ /* 0x000fc40000410000 */
[----:B------:R-:W-:Y:S02]  /*3c70*/  FMUL.FTZ R55, R148, R53 ;  /* 0x0000003594377220 */ /* 0x000fe40000410000 */
[----:B------:R-:W-:Y:S02]  /*3c80*/  FFMA.FTZ R127, R125, R122, R127 ;  /* 0x0000007a7d7f7223 */ /* 0x000fe4000001007f */
[----:B------:R-:W-:Y:S02]  /*3c90*/  FFMA.FTZ R54, R140, R54, -R135 ;  /* 0x000000368c367223 */ /* 0x000fe40000010887 */
[----:B------:R-:W-:Y:S02]  /*3ca0*/  FMUL.FTZ R148, R148, R52 ;  /* 0x0000003494947220 */ /* 0x000fe40000410000 */
[C---:B------:R-:W-:Y:S02]  /*3cb0*/  FFMA.FTZ R152, R51.reuse, R128, R152 ;  /* 0x0000008033987223 */ /* 0x040fe40000010098 */
[----:B------:R-:W-:-:S02]  /*3cc0*/  FFMA.FTZ R153, R51, R126, R153 ;  /* 0x0000007e33997223 */ /* 0x000fc40000010099 */
[----:B------:R-:W-:Y:S02]  /*3cd0*/  FMUL.FTZ R128, R48, R36 ;  /* 0x0000002430807220 */ /* 0x000fe40000410000 */
[----:B------:R-:W-:Y:S01]  /*3ce0*/  FFMA.FTZ R52, R140, R52, -R55 ;  /* 0x000000348c347223 */ /* 0x000fe20000010837 */
[----:B------:R-:W-:Y:S01]  /*3cf0*/  P2R R55, PR, RZ, 0x1 ;  /* 0x00000001ff377803 */ /* 0x000fe20000000000 */
[----:B------:R-:W-:Y:S02]  /*3d00*/  FFMA.FTZ R129, R125, R124, -R129 ;  /* 0x0000007c7d817223 */ /* 0x000fe40000010881 */
[----:B------:R-:W-:Y:S02]  /*3d10*/  FADD.FTZ R126, -R130, R127 ;  /* 0x0000007f827e7221 */ /* 0x000fe40000010100 */
[----:B------:R-:W-:Y:S02]  /*3d20*/  FFMA.FTZ R53, R140, R53, R148 ;  /* 0x000000358c357223 */ /* 0x000fe40000010094 */
[----:B----4-:R-:W-:-:S02]  /*3d30*/  FADD.FTZ R54, R147, R54 ;  /* 0x0000003693367221 */ /* 0x010fc40000010000 */
[----:B-----5:R-:W-:Y:S02]  /*3d40*/  FADD.FTZ R55, R149, R134 ;  /* 0x0000008695377221 */ /* 0x020fe40000010000 */
[----:B------:R-:W-:Y:S02]  /*3d50*/  FFMA.FTZ R127, R65, -R128, R112 ;  /* 0x80000080417f7223 */ /* 0x000fe40000010070 */
[----:B------:R-:W-:Y:S01]  /*3d60*/  FADD.FTZ R125, R132, R129 ;  /* 0x00000081847d7221 */ /* 0x000fe20000010000 */
[----:B------:R1:W-:Y:S01]  /*3d70*/  @!P0 STS.128 [R64.X16+0x25d0], R52 ;  /* 0x0025d03440008388 */ /* 0x0003e2000000cc00 */
[----:B------:R-:W-:Y:S01]  /*3d80*/  FMUL.FTZ R131, R49, R38 ;  /* 0x0000002631837220 */ /* 0x000fe20000410000 */
[----:B------:R-:W-:Y:S01]  /*3d90*/  ISETP.GE.AND P0, PT, R151, 0x1, PT ;  /* 0x000000019700780c */ /* 0x000fe20003f06270 */
[----:B------:R-:W-:Y:S02]  /*3da0*/  FFMA.FTZ R128, R63, -R128, R110 ;  /* 0x800000803f807223 */ /* 0x000fe4000001006e */
[----:B------:R-:W-:-:S02]  /*3db0*/  FMUL.FTZ R135, R126, R36 ;  /* 0x000000247e877220 */ /* 0x000fc40000410000 */
[-C--:B------:R-:W-:Y:S02]  /*3dc0*/  FFMA.FTZ R129, R61, -R131.reuse, R144 ;  /* 0x800000833d817223 */ /* 0x080fe40000010090 */
[----:B------:R-:W-:Y:S02]  /*3dd0*/  FMUL.FTZ R133, R125, R36 ;  /* 0x000000247d857220 */ /* 0x000fe40000410000 */
[----:B------:R-:W-:Y:S02]  /*3de0*/  FFMA.FTZ R131, R121, -R131, R146 ;  /* 0x8000008379837223 */ /* 0x000fe40000010092 */
[-C--:B------:R-:W-:Y:S02]  /*3df0*/  FMUL.FTZ R132, R124, R38.reuse ;  /* 0x000000267c847220 */ /* 0x080fe40000410000 */
[----:B------:R-:W-:Y:S02]  /*3e00*/  FMUL.FTZ R134, R122, R38 ;  /* 0x000000267a867220 */ /* 0x000fe40000410000 */
[----:B-1----:R-:W-:-:S02]  /*3e10*/  FMUL.FTZ R52, R128, R135 ;  /* 0x0000008780347220 */ /* 0x002fc40000410000 */
[-C--:B------:R-:W-:Y:S02]  /*3e20*/  FMUL.FTZ R53, R48, R133.reuse ;  /* 0x0000008530357220 */ /* 0x080fe40000410000 */
[-C--:B------:R-:W-:Y:S02]  /*3e30*/  FFMA.FTZ R52, R127, R133.reuse, R52 ;  /* 0x000000857f347223 */ /* 0x080fe40000010034 */
[----:B------:R-:W-:Y:S01]  /*3e40*/  FMUL.FTZ R54, R128, R133 ;  /* 0x0000008580367220 */ /* 0x000fe20000410000 */
[----:B------:R-:W-:Y:S01]  /*3e50*/  STS [R154.X4+0x840], R53 ;  /* 0x000840359a007388 */ /* 0x000fe20000004800 */
[----:B------:R-:W-:Y:S02]  /*3e60*/  FMUL.FTZ R133, R131, R132 ;  /* 0x0000008483857220 */ /* 0x000fe40000410000 */
[-C--:B------:R-:W-:Y:S02]  /*3e70*/  FFMA.FTZ R54, R127, R135.reuse, -R54 ;  /* 0x000000877f367223 */ /* 0x080fe40000010836 */
[----:B------:R-:W-:-:S02]  /*3e80*/  FMUL.FTZ R130, R48, R135 ;  /* 0x0000008730827220 */ /* 0x000fc40000410000 */
[-C--:B------:R-:W-:Y:S02]  /*3e90*/  FMUL.FTZ R55, R131, R134.reuse ;  /* 0x0000008683377220 */ /* 0x080fe40000410000 */
[C---:B------:R-:W-:Y:S01]  /*3ea0*/  FFMA.FTZ R135, R129.reuse, R134, -R133 ;  /* 0x0000008681877223 */ /* 0x040fe20000010885 */
[----:B------:R1:W-:Y:S01]  /*3eb0*/  STS [R11.X4+0x844], R130 ;  /* 0x000844820b007388 */ /* 0x0003e20000004800 */
[----:B------:R-:W-:Y:S02]  /*3ec0*/  FMUL.FTZ R133, R50, R37 ;  /* 0x0000002532857220 */ /* 0x000fe40000410000 */
[-C--:B------:R-:W-:Y:S02]  /*3ed0*/  FFMA.FTZ R55, R129, R132.reuse, R55 ;  /* 0x0000008481377223 */ /* 0x080fe40000010037 */
[----:B------:R-:W-:Y:S02]  /*3ee0*/  FMUL.FTZ R137, R49, R132 ;  /* 0x0000008431897220 */ /* 0x000fe40000410000 */
[----:B------:R-:W-:-:S02]  /*3ef0*/  FADD.FTZ R52, RZ, R52 ;  /* 0x00000034ff347221 */ /* 0x000fc40000010000 */
[----:B------:R-:W-:Y:S01]  /*3f00*/  FFMA.FTZ R132, R68, -R133, R111 ;  /* 0x8000008544847223 */ /* 0x000fe2000001006f */
[----:B------:R2:W-:Y:S01]  /*3f10*/  STS [R154.X4+0x848], R137 ;  /* 0x000848899a007388 */ /* 0x0005e20000004800 */
[----:B------:R-:W-:Y:S02]  /*3f20*/  FMUL.FTZ R141, R115, R37 ;  /* 0x00000025738d7220 */ /* 0x000fe40000410000 */
[----:B------:R-:W-:Y:S02]  /*3f30*/  FADD.FTZ R55, R52, R55 ;  /* 0x0000003734377221 */ /* 0x000fe40000010000 */
[----:B------:R-:W-:Y:S02]  /*3f40*/  FFMA.FTZ R133, R116, -R133, R113 ;  /* 0x8000008574857223 */ /* 0x000fe40000010071 */
[----:B------:R-:W-:Y:S02]  /*3f50*/  FMUL.FTZ R139, R114, R37 ;  /* 0x00000025728b7220 */ /* 0x000fe40000410000 */
[----:B-1----:R-:W-:-:S02]  /*3f60*/  FMUL.FTZ R130, R132, R141 ;  /* 0x0000008d84827220 */ /* 0x002fc40000410000 */
[----:B------:R-:W-:Y:S02]  /*3f70*/  FMUL.FTZ R52, R51, R56 ;  /* 0x0000003833347220 */ /* 0x000fe40000410000 */
[----:B------:R-:W-:Y:S02]  /*3f80*/  FADD.FTZ R54, RZ, R54 ;  /* 0x00000036ff367221 */ /* 0x000fe40000010000 */
[----:B------:R-:W-:Y:S02]  /*3f90*/  FMUL.FTZ R53, R49, R134 ;  /* 0x0000008631357220 */ /* 0x000fe40000410000 */
[----:B------:R-:W-:Y:S02]  /*3fa0*/  FFMA.FTZ R130, R133, R139, R130 ;  /* 0x0000008b85827223 */ /* 0x000fe40000010082 */
[----:B------:R-:W-:Y:S01]  /*3fb0*/  FFMA.FTZ R134, R117, -R52, R153 ;  /* 0x8000003475867223 */ /* 0x000fe20000010099 */
[----:B------:R1:W-:Y:S01]  /*3fc0*/  STS [R154.X4+0x84c], R53 ;  /* 0x00084c359a007388 */ /* 0x0003e20000004800 */
[----:B------:R-:W-:-:S02]  /*3fd0*/  FMUL.FTZ R136, R120, R56 ;  /* 0x0000003878887220 */ /* 0x000fc40000410000 */
[----:B------:R-:W-:Y:S02]  /*3fe0*/  FADD.FTZ R54, R54, R135 ;  /* 0x0000008736367221 */ /* 0x000fe40000010000 */
[----:B------:R-:W-:Y:S02]  /*3ff0*/  FFMA.FTZ R135, R119, -R52, R152 ;  /* 0x8000003477877223 */ /* 0x000fe40000010098 */
[----:B------:R-:W-:Y:S02]  /*4000*/  FADD.FTZ R143, R55, R130 ;  /* 0x00000082378f7221 */ /* 0x000fe40000010000 */
[----:B------:R-:W-:Y:S02]  /*4010*/  FMUL.FTZ R140, R118, R56 ;  /* 0x00000038768c7220 */ /* 0x000fe40000410000 */
[----:B------:R-:W-:Y:S02]  /*4020*/  FMUL.FTZ R55, R134, R136 ;  /* 0x0000008886377220 */ /* 0x000fe40000410000 */
[----:B------:R-:W-:-:S02]  /*4030*/  FMUL.FTZ R52, R132, R139 ;  /* 0x0000008b84347220 */ /* 0x000fc40000410000 */
[-C--:B--2---:R-:W-:Y:S02]  /*4040*/  FMUL.FTZ R137, R134, R140.reuse ;  /* 0x0000008c86897220 */ /* 0x084fe40000410000 */
[----:B-1----:R-:W-:Y:S02]  /*4050*/  FFMA.FTZ R53, R133, R141, -R52 ;  /* 0x0000008d85357223 */ /* 0x002fe40000010834 */
[----:B------:R-:W-:Y:S02]  /*4060*/  FFMA.FTZ R130, R135, R140, -R55 ;  /* 0x0000008c87827223 */ /* 0x000fe40000010837 */
[C---:B------:R-:W-:Y:S02]  /*4070*/  FMUL.FTZ R142, R51.reuse, R136 ;  /* 0x00000088338e7220 */ /* 0x040fe40000410000 */
[----:B------:R-:W-:Y:S01]  /*4080*/  FMUL.FTZ R138, R50, R139 ;  /* 0x0000008b328a7220 */ /* 0x000fe20000410000 */
[----:B------:R-:W-:Y:S01]  /*4090*/  LEA.HI.SX32 R139, R150, R27, 0x1b ;  /* 0x0000001b968b7211 */ /* 0x000fe200078fdaff */
[----:B------:R-:W-:Y:S01]  /*40a0*/  FMUL.FTZ R52, R50, R141 ;  /* 0x0000008d32347220 */ /* 0x000fe20000410000 */
[----:B------:R1:W-:Y:S01]  /*40b0*/  STS [R11.X4+0x858], R142 ;  /* 0x0008588e0b007388 */ /* 0x0003e20000004800 */
[----:B------:R-:W-:Y:S01]  /*40c0*/  FMUL.FTZ R140, R51, R140 ;  /* 0x0000008c338c7220 */ /* 0x000fe20000410000 */
[-C--:B------:R-:W-:Y:S01]  /*40d0*/  LEA.HI.SX32 R141, R158, R27.reuse, 0x1b ;  /* 0x0000001b9e8d7211 */ /* 0x080fe200078fdaff */
[----:B------:R-:W-:Y:S01]  /*40e0*/  FFMA.FTZ R148, R135, R136, R137 ;  /* 0x0000008887947223 */ /* 0x000fe20000010089 */
[----:B------:R2:W-:Y:S01]  /*40f0*/  STS [R11.X4+0x850], R138 ;  /* 0x0008508a0b007388 */ /* 0x0005e20000004800 */
[----:B------:R-:W-:Y:S01]  /*4100*/  FADD.FTZ R53, R54, R53 ;  /* 0x0000003536357221 */ /* 0x000fe20000010000 */
[----:B------:R-:W-:Y:S01]  /*4110*/  IADD3 R54, R27, 0x20, RZ ;  /* 0x000000201b367810 */ /* 0x000fe20007ffe0ff */
[----:B------:R-:W-:Y:S01]  /*4120*/  FADD.FTZ R136, R143, R148 ;  /* 0x000000948f887221 */ /* 0x000fe20000010000 */
[----:B------:R3:W-:Y:S01]  /*4130*/  STS [R11.X4+0x854], R52 ;  /* 0x000854340b007388 */ /* 0x0007e20000004800 */
[----:B------:R-:W-:Y:S01]  /*4140*/  IADD3 R148, R27, 0x40, RZ ;  /* 0x000000401b947810 */ /* 0x000fe20007ffe0ff */
[----:B------:R-:W-:Y:S01]  /*4150*/  FMUL.FTZ R55, R58, R112 ;  /* 0x000000703a377220 */ /* 0x000fe20000410000 */
[-C--:B------:R-:W-:Y:S01]  /*4160*/  LEA.HI.SX32 R137, R54, R27.reuse, 0x1b ;  /* 0x0000001b36897211 */ /* 0x080fe200078fdaff */
[----:B------:R4:W-:Y:S01]  /*4170*/  STS [R11.X4+0x85c], R140 ;  /* 0x00085c8c0b007388 */ /* 0x0009e20000004800 */
[-C--:B-1----:R-:W-:Y:S01]  /*4180*/  LEA.HI.SX32 R142, R160, R27.reuse, 0x1b ;  /* 0x0000001ba08e7211 */ /* 0x082fe200078fdaff */
[----:B------:R-:W-:Y:S01]  /*4190*/  FADD.FTZ R130, R53, R130 ;  /* 0x0000008235827221 */ /* 0x000fe20000010000 */
[----:B--2---:R-:W-:Y:S01]  /*41a0*/  LEA.HI.SX32 R138, R148, R27, 0x1b ;  /* 0x0000001b948a7211 */ /* 0x004fe200078fdaff */
[----:B------:R-:W-:Y:S01]  /*41b0*/  BAR.SYNC.DEFER_BLOCKING 0x0 ;  /* 0x0000000000007b1d */ /* 0x000fe20000010000 */
[----:B------:R-:W-:Y:S01]  /*41c0*/  FFMA.FTZ R110, -R58, R110, -RZ ;  /* 0x0000006e3a6e7223 */ /* 0x000fe200000109ff */
[----:B---3--:R-:W-:Y:S01]  /*41d0*/  IADD3 R52, R27, 0xe0, RZ ;  /* 0x000000e01b347810 */ /* 0x008fe20007ffe0ff */
[----:B------:R-:W-:-:S02]  /*41e0*/  FFMA.FTZ R53, -R59, R146, -RZ ;  /* 0x000000923b357223 */ /* 0x000fc400000109ff */
[----:B------:R-:W-:Y:S01]  /*41f0*/  FMUL.FTZ R157, R59, R144 ;  /* 0x000000903b9d7220 */ /* 0x000fe20000410000 */
[----:B----4-:R-:W-:Y:S01]  /*4200*/  LEA.HI.SX32 R140, R156, R27, 0x1b ;  /* 0x0000001b9c8c7211 */ /* 0x010fe200078fdaff */
[----:B------:R-:W-:Y:S01]  /*4210*/  FMUL.FTZ R112, R60, R113 ;  /* 0x000000713c707220 */ /* 0x000fe20000410000 */
[----:B------:R-:W-:Y:S01]  /*4220*/  LEA.HI.SX32 R143, R52, R27, 0x1b ;  /* 0x0000001b348f7211 */ /* 0x000fe200078fdaff */
[----:B------:R-:W-:Y:S01]  /*4230*/  FFMA.FTZ R52, -R60, R111, -RZ ;  /* 0x0000006f3c347223 */ /* 0x000fe200000109ff */
[C---:B------:R-:W-:Y:S01]  /*4240*/  SHF.L.U64.HI R111, R67.reuse, 0x2, R62 ;  /* 0x00000002436f7819 */ /* 0x040fe2000001023e */
[C---:B------:R-:W-:Y:S02]  /*4250*/  FMUL.FTZ R156, R66.reuse, R152 ;  /* 0x00000098429c7220 */ /* 0x040fe40000410000 */
[----:B------:R-:W-:Y:S01]  /*4260*/  FFMA.FTZ R54, -R66, R153, -RZ ;  /* 0x0000009942367223 */ /* 0x000fe200000109ff */
[----:B------:R-:W-:Y:S01]  /*4270*/  SHF.L.U32 R153, R67, 0x2, RZ ;  /* 0x0000000243997819 */ /* 0x000fe200000006ff */
[C---:B------:R-:W-:Y:S01]  /*4280*/  IMAD R152, R111.reuse, c[0x0][0x2b0], RZ ;  /* 0x0000ac006f987a24 */ /* 0x040fe200078e02ff */
        /* <DEDUP_REMOVED lines=14> */
[----:B-----5:R-:W-:-:S03]  /*4370*/  IMAD R154, R111, c[0x0][0x2d0], RZ ;  /* 0x0000b4006f9a7a24 */ /* 0x020fc600078e02ff */
[----:B------:R0:W-:Y:S04]  /*4380*/  STS [R11.X4+0xc78], R156 ;  /* 0x000c789c0b007388 */ /* 0x0001e80000004800 */
[----:B------:R0:W-:Y:S04]  /*4390*/  STS [R11.X4+0xc7c], R54 ;  /* 0x000c7c360b007388 */ /* 0x0001e80000004800 */
[----:B------:R-:W-:Y:S06]  /*43a0*/  BAR.SYNC.DEFER_BLOCKING 0x0 ;  /* 0x0000000000007b1d */ /* 0x000fec0000010000 */
[----:B------:R-:W-:Y:S05]  /*43b0*/  @!P0 BRA `(.L_x_13683) ;  /* 0x000002d000008947 */ /* 0x000fea0003800000 */
[----:B01234-:R-:W-:Y:S01]  /*43c0*/  IMAD R54, R39, c[0x0][0x2a0], RZ ;  /* 0x0000a80027367a24 */ /* 0x01ffe200078e02ff */
[----:B------:R-:W0:Y:S01]  /*43d0*/  LDS R157, [R12.X4+0xc60] ;  /* 0x000c60000c9d7984 */ /* 0x000e220000004800 */
[----:B------:R-:W-:Y:S01]  /*43e0*/  IMAD.WIDE.U32 R52, R29, c[0x0][0x2a0], RZ ;  /* 0x0000a8001d347a25 */ /* 0x000fe200078e00ff */
[----:B------:R-:W-:-:S02]  /*43f0*/  ULDC.64 UR4, c[0x0][0x298] ;  /* 0x0000a60000047ab9 */ /* 0x000fc40000000a00 */
[----:B------:R-:W-:Y:S01]  /*4400*/  USHF.R.U64 UR6, UR4, 0x1, UR5 ;  /* 0x0000000104067899 */ /* 0x000fe20008001205 */
[----:B------:R-:W-:Y:S01]  /*4410*/  IMAD R55, R29, c[0x0][0x2a4], R54 ;  /* 0x0000a9001d377a24 */ /* 0x000fe200078e0236 */
[----:B------:R-:W-:Y:S01]  /*4420*/  USHF.R.U32.HI UR7, URZ, 0x1, UR5 ;  /* 0x000000013f077899 */ /* 0x000fe20008011605 */
[----:B------:R-:W-:Y:S02]  /*4430*/  IMAD R110, R39, c[0x0][0x2c0], RZ ;  /* 0x0000b000276e7a24 */ /* 0x000fe400078e02ff */
[----:B------:R-:W-:Y:S01]  /*4440*/  ULDC.64 UR4, c[0x0][0x2b8] ;  /* 0x0000ae0000047ab9 */ /* 0x000fe20000000a00 */
[----:B------:R-:W-:Y:S01]  /*4450*/  IADD3 R53, R55, R53, RZ ;  /* 0x0000003537357210 */ /* 0x000fe20007ffe0ff */
[----:B------:R-:W-:Y:S01]  /*4460*/  IMAD R111, R29, c[0x0][0x2c4], R110 ;  /* 0x0000b1001d6f7a24 */ /* 0x000fe200078e026e */
[----:B------:R-:W-:Y:S01]  /*4470*/  IADD3 R110, R3, -0x1, RZ ;  /* 0xffffffff036e7810 */ /* 0x000fe20007ffe0ff */
[----:B------:R-:W-:Y:S01]  /*4480*/  IMAD.WIDE.U32 R54, R29, c[0x0][0x2c0], RZ ;  /* 0x0000b0001d367a25 */ /* 0x000fe200078e00ff */
[----:B------:R-:W-:-:S02]  /*4490*/  USHF.R.U32.HI UR10, URZ, 0x1, UR5 ;  /* 0x000000013f0a7899 */ /* 0x000fc40008011605 */
[----:B------:R-:W-:Y:S01]  /*44a0*/  SHF.L.U32 R110, R110, 0x8, RZ ;  /* 0x000000086e6e7819 */ /* 0x000fe200000006ff */
[----:B------:R-:W-:Y:S01]  /*44b0*/  USHF.R.U64 UR4, UR4, 0x1, UR5 ;  /* 0x0000000104047899 */ /* 0x000fe20008001205 */
[----:B------:R-:W-:Y:S01]  /*44c0*/  IADD3 R55, R111, R55, RZ ;  /* 0x000000376f377210 */ /* 0x000fe20007ffe0ff */
[C---:B------:R-:W-:Y:S01]  /*44d0*/  IMAD R111, R31.reuse, UR7, RZ ;  /* 0x000000071f6f7c24 */ /* 0x040fe2000f8e02ff */
[----:B------:R-:W-:Y:S01]  /*44e0*/  IADD3 R112, P0, R110, R27, RZ ;  /* 0x0000001b6e707210 */ /* 0x000fe20007f1e0ff */
[C---:B------:R-:W-:Y:S02]  /*44f0*/  IMAD R159, R31.reuse, UR10, RZ ;  /* 0x0000000a1f9f7c24 */ /* 0x040fe4000f8e02ff */
[----:B------:R-:W-:Y:S01]  /*4500*/  IMAD R111, R30, UR6, R111 ;  /* 0x000000061e6f7c24 */ /* 0x000fe2000f8e026f */
[----:B------:R-:W-:Y:S01]  /*4510*/  LEA.HI.X.SX32 R113, R110, RZ, 0x1, P0 ;  /* 0x000000ff6e717211 */ /* 0x000fe200000f0eff */
[----:B------:R-:W-:Y:S02]  /*4520*/  IMAD R159, R30, UR4, R159 ;  /* 0x000000041e9f7c24 */ /* 0x000fe4000f8e029f */
[----:B------:R-:W-:-:S04]  /*4530*/  IMAD.WIDE.U32 R52, R31, UR6, R52 ;  /* 0x000000061f347c25 */ /* 0x000fc8000f8e0034 */
[----:B------:R-:W-:-:S04]  /*4540*/  IMAD.WIDE.U32 R54, R31, UR4, R54 ;  /* 0x000000041f367c25 */ /* 0x000fc8000f8e0036 */
[----:B------:R-:W-:Y:S01]  /*4550*/  IMAD R161, R123, c[0x0][0x2b0], RZ ;  /* 0x0000ac007ba17a24 */ /* 0x000fe200078e02ff */
[----:B------:R-:W-:Y:S01]  /*4560*/  IADD3 R163, R159, R55, RZ ;  /* 0x000000379fa37210 */ /* 0x000fe20007ffe0ff */
[----:B------:R-:W-:Y:S01]  /*4570*/  IMAD R165, R123, c[0x0][0x2d0], RZ ;  /* 0x0000b4007ba57a24 */ /* 0x000fe200078e02ff */
[----:B------:R-:W-:Y:S01]  /*4580*/  IADD3 R123, R111, R53, RZ ;  /* 0x000000356f7b7210 */ /* 0x000fe20007ffe0ff */
[----:B------:R-:W-:Y:S01]  /*4590*/  IMAD R161, R64, c[0x0][0x2b4], R161 ;  /* 0x0000ad0040a17a24 */ /* 0x000fe200078e02a1 */
[----:B------:R-:W-:Y:S01]  /*45a0*/  LEA R159, P0, R52, c[0x0][0x318], 0x3 ;  /* 0x0000c600349f7a11 */ /* 0x000fe200078018ff */
[----:B------:R-:W-:Y:S01]  /*45b0*/  IMAD.WIDE.U32 R110, R64, c[0x0][0x2b0], R112 ;  /* 0x0000ac00406e7a25 */ /* 0x000fe200078e0070 */
[----:B------:R-:W-:Y:S02]  /*45c0*/  LEA R55, P1, R54, c[0x0][0x320], 0x3 ;  /* 0x0000c80036377a11 */ /* 0x000fe400078218ff */
[----:B------:R-:W-:Y:S01]  /*45d0*/  LEA.HI.X R123, R52, c[0x0][0x31c], R123, 0x3, P0 ;  /* 0x0000c700347b7a11 */ /* 0x000fe200000f1c7b */
[----:B------:R-:W-:Y:S01]  /*45e0*/  IMAD R53, R64, c[0x0][0x2d4], R165 ;  /* 0x0000b50040357a24 */ /* 0x000fe200078e02a5 */
[----:B------:R-:W-:Y:S01]  /*45f0*/  LEA.HI.X R156, R54, c[0x0][0x324], R163, 0x3, P1 ;  /* 0x0000c900369c7a11 */ /* 0x000fe200008f1ca3 */
[----:B------:R-:W-:Y:S01]  /*4600*/  IMAD.WIDE.U32 R112, R64, c[0x0][0x2d0], R112 ;  /* 0x0000b40040707a25 */ /* 0x000fe200078e0070 */
        /* <DEDUP_REMOVED lines=8> */
.L_x_13683:
[----:B01234-:R-:W-:Y:S05]  /*4690*/  BSYNC B0 ;  /* 0x0000000000007941 */ /* 0x01ffea0003800000 */
.L_x_13682:
[----:B------:R-:W0:Y:S01]  /*46a0*/  LDS R137, [R137.X4+0xce0] ;  /* 0x000ce00089897984 */ /* 0x000e220000004800 */
[----:B------:R-:W-:Y:S01]  /*46b0*/  ISETP.GE.AND P6, PT, R151, 0x21, PT ;  /* 0x000000219700780c */ /* 0x000fe20003fc6270 */
[----:B------:R-:W-:Y:S01]  /*46c0*/  BSSY B0, `(.L_x_13684) ;  /* 0x0000010000007945 */ /* 0x000fe20003800000 */
[----:B------:R-:W-:Y:S01]  /*46d0*/  IMAD R111, R153, c[0x0][0x2b4], R152 ;  /* 0x0000ad00996f7a24 */ /* 0x000fe200078e0298 */
[----:B------:R-:W-:Y:S01]  /*46e0*/  ISETP.GE.AND P0, PT, R151, 0x41, PT ;  /* 0x000000419700780c */ /* 0x000fe20003f06270 */
        /* <DEDUP_REMOVED lines=13> */
.L_x_13685:
[----:B------:R-:W-:Y:S05]  /*47c0*/  BSYNC B0 ;  /* 0x0000000000007941 */ /* 0x000fea0003800000 */
.L_x_13684:
[----:B------:R2:W3:Y:S01]  /*47d0*/  LDS R123, [R138.X4+0xd60] ;  /* 0x000d60008a7b7984 */ /* 0x0004e20000004800 */
[----:B------:R-:W-:Y:S01]  /*47e0*/  BSSY B0, `(.L_x_13686) ;  /* 0x0000008000007945 */ /* 0x000fe20003800000 */
[----:B------:R-:W-:Y:S05]  /*47f0*/  @!P0 BRA `(.L_x_13687) ;  /* 0x0000006000008947 */ /* 0x000fea0003800000 */
[----:B-1----:R-:W-:-:S04]  /*4800*/  IMAD.WIDE.U32 R54, R153, c[0x0][0x2b0], R106 ;  /* 0x0000ac0099367a25 */ /* 0x002fc800078e006a */
[----:B------:R-:W-:Y:S01]  /*4810*/  IMAD.WIDE.U32 R52, R153, c[0x0][0x2d0], R92 ;  /* 0x0000b40099347a25 */ /* 0x000fe200078e005c */
[----:B------:R-:W-:-:S04]  /*4820*/  IADD3 R55, R111, R55, RZ ;  /* 0x000000376f377210 */ /* 0x000fc80007ffe0ff */
[----:B------:R-:W-:Y:S01]  /*4830*/  IADD3 R53, R113, R53, RZ ;  /* 0x0000003571357210 */ /* 0x000fe20007ffe0ff */
[----:B------:R1:W-:Y:S04]  /*4840*/  RED.E.ADD.F32.FTZ.RN.STRONG.GPU [R54.64], R145 ;  /* 0x000000913600798e */ /* 0x0003e8000c10e788 */
[----:B---3--:R1:W-:Y:S02]  /*4850*/  RED.E.ADD.F32.FTZ.RN.STRONG.GPU [R52.64], R123 ;  /* 0x0000007b3400798e */ /* 0x0083e4000c10e788 */
.L_x_13687:
[----:B------:R-:W-:Y:S05]  /*4860*/  BSYNC B0 ;  /* 0x0000000000007941 */ /* 0x000fea0003800000 */
.L_x_13686:
[----:B------:R-:W4:Y:S01]  /*4870*/  LDS R139, [R139.X4+0xde0] ;  /* 0x000de0008b8b7984 */ /* 0x000f220000004800 */
[----:B------:R-:W-:Y:S01]  /*4880*/  BSSY B0, `(.L_x_13688) ;  /* 0x0000008000007945 */ /* 0x000fe20003800000 */
[----:B------:R-:W-:Y:S05]  /*4890*/  @!P1 BRA `(.L_x_13689) ;  /* 0x0000006000009947 */ /* 0x000fea0003800000 */
[----:B-1----:R-:W-:-:S04]  /*48a0*/  IMAD.WIDE.U32 R54, R153, c[0x0][0x2b0], R104 ;  /* 0x0000ac0099367a25 */ /* 0x002fc800078e0068 */
[----:B------:R-:W-:Y:S01]  /*48b0*/  IMAD.WIDE.U32 R52, R153, c[0x0][0x2d0], R90 ;  /* 0x0000b40099347a25 */ /* 0x000fe200078e005a */
[----:B------:R-:W-:-:S04]  /*48c0*/  IADD3 R55, R111, R55, RZ ;  /* 0x000000376f377210 */ /* 0x000fc80007ffe0ff */
[----:B------:R-:W-:Y:S01]  /*48d0*/  IADD3 R53, R113, R53, RZ ;  /* 0x0000003571357210 */ /* 0x000fe20007ffe0ff */
[----:B------:R1:W-:Y:S04]  /*48e0*/  RED.E.ADD.F32.FTZ.RN.STRONG.GPU [R54.64], R146 ;  /* 0x000000923600798e */ /* 0x0003e8000c10e788 */
[----:B----4-:R1:W-:Y:S02]  /*48f0*/  RED.E.ADD.F32.FTZ.RN.STRONG.GPU [R52.64], R139 ;  /* 0x0000008b3400798e */ /* 0x0103e4000c10e788 */
.L_x_13689:
[----:B------:R-:W-:Y:S05]  /*4900*/  BSYNC B0 ;  /* 0x0000000000007941 */ /* 0x000fea0003800000 */
.L_x_13688:
[----:B-1-3--:R1:W3:Y:S01]  /*4910*/  LDS R123, [R140.X4+0xe60] ;  /* 0x000e60008c7b7984 */ /* 0x00a2e20000004800 */
        /* <DEDUP_REMOVED lines=8> */
.L_x_13691:
[----:B------:R-:W-:Y:S05]  /*49a0*/  BSYNC B0 ;  /* 0x0000000000007941 */ /* 0x000fea0003800000 */
.L_x_13690:
[----:B------:R-:W1:Y:S01]  /*49b0*/  LDS R141, [R141.X4+0xee0] ;  /* 0x000ee0008d8d7984 */ /* 0x000e620000004800 */
[----:B------:R-:W-:Y:S01]  /*49c0*/  BSSY B0, `(.L_x_13692) ;  /* 0x0000008000007945 */ /* 0x000fe20003800000 */
[----:B------:R-:W-:Y:S05]  /*49d0*/  @!P3 BRA `(.L_x_13693) ;  /* 0x000000600000b947 */ /* 0x000fea0003800000 */
[----:B-1----:R-:W-:-:S04]  /*49e0*/  IMAD.WIDE.U32 R54, R153, c[0x0][0x2b0], R100 ;  /* 0x0000ac0099367a25 */ /* 0x002fc800078e0064 */
[----:B------:R-:W-:Y:S01]  /*49f0*/  IMAD.WIDE.U32 R52, R153, c[0x0][0x2d0], R86 ;  /* 0x0000b40099347a25 */ /* 0x000fe200078e0056 */
[----:B------:R-:W-:-:S04]  /*4a00*/  IADD3 R55, R111, R55, RZ ;  /* 0x000000376f377210 */ /* 0x000fc80007ffe0ff */
[----:B------:R-:W-:Y:S01]  /*4a10*/  IADD3 R53, R113, R53, RZ ;  /* 0x0000003571357210 */ /* 0x000fe20007ffe0ff */
[----:B------:R1:W-:Y:S04]  /*4a20*/  RED.E.ADD.F32.FTZ.RN.STRONG.GPU [R54.64], R148 ;  /* 0x000000943600798e */ /* 0x0003e8000c10e788 */
[----:B------:R1:W-:Y:S02]  /*4a30*/  RED.E.ADD.F32.FTZ.RN.STRONG.GPU [R52.64], R141 ;  /* 0x0000008d3400798e */ /* 0x0003e4000c10e788 */
.L_x_13693:
[----:B------:R-:W-:Y:S05]  /*4a40*/  BSYNC B0 ;  /* 0x0000000000007941 */ /* 0x000fea0003800000 */
.L_x_13692:
        /* <DEDUP_REMOVED lines=9> */
.L_x_13695:
[----:B------:R-:W-:Y:S05]  /*4ae0*/  BSYNC B0 ;  /* 0x0000000000007941 */ /* 0x000fea0003800000 */
.L_x_13694:
        /* <DEDUP_REMOVED lines=9> */
.L_x_13697:
[----:B------:R-:W-:Y:S05]  /*4b80*/  BSYNC B0 ;  /* 0x0000000000007941 */ /* 0x000fea0003800000 */
.L_x_13696:
[----:B-1----:R-:W1:Y:S01]  /*4b90*/  SHFL.DOWN PT, R53, R136, 0x1, 0x1f ;  /* 0x08201f0088357f89 */ /* 0x002e6200000e0000 */
[C---:B------:R-:W-:Y:S01]  /*4ba0*/  ISETP.GT.AND P0, PT, R16.reuse, 0x1e, PT ;  /* 0x0000001e1000780c */ /* 0x040fe20003f04270 */
[----:B------:R-:W-:Y:S01]  /*4bb0*/  FMUL.FTZ R52, R81, R114 ;  /* 0x0000007251347220 */ /* 0x000fe20000410000 */
[----:B------:R-:W-:Y:S01]  /*4bc0*/  ISETP.NE.AND P1, PT, R16, RZ, PT ;  /* 0x000000ff1000720c */ /* 0x000fe20003f25270 */
[----:B------:R-:W5:Y:S01]  /*4bd0*/  SHFL.DOWN PT, R55, R130, 0x1, 0x1f ;  /* 0x08201f0082377f89 */ /* 0x000f6200000e0000 */
[----:B------:R-:W-:Y:S01]  /*4be0*/  FMUL.FTZ R117, R117, R118 ;  /* 0x0000007675757220 */ /* 0x000fe20000410000 */
[----:B------:R-:W-:Y:S01]  /*4bf0*/  ISETP.NE.AND P2, PT, R27, RZ, PT ;  /* 0x000000ff1b00720c */ /* 0x000fe20003f45270 */
[----:B------:R-:W-:Y:S01]  /*4c00*/  FFMA.FTZ R111, R80, R115, -R52 ;  /* 0x00000073506f7223 */ /* 0x000fe20000010834 */
[----:B------:R-:W-:Y:S01]  /*4c10*/  BSSY B0, `(.L_x_13698) ;  /* 0x000004b000007945 */ /* 0x000fe20003800000 */
[----:B------:R-:W-:-:S02]  /*4c20*/  FFMA.FTZ R110, R119, R120, R117 ;  /* 0x00000078776e7223 */ /* 0x000fc40000010075 */
[----:B------:R-:W-:Y:S02]  /*4c30*/  FMUL.FTZ R111, R132, R111 ;  /* 0x0000006f846f7220 */ /* 0x000fe40000410000 */
[----:B------:R-:W-:Y:S02]  /*4c40*/  FMUL.FTZ R121, R121, R122 ;  /* 0x0000007a79797220 */ /* 0x000fe40000410000 */
[----:B------:R-:W-:Y:S02]  /*4c50*/  FFMA.FTZ R43, R110, R56, R43 ;  /* 0x000000386e2b7223 */ /* 0x000fe4000001002b */
[----:B-1----:R-:W-:Y:S02]  /*4c60*/  @!P0 FADD.FTZ R136, R136, R53 ;  /* 0x0000003588888221 */ /* 0x002fe40000010000 */
[----:B-----5:R-:W-:-:S03]  /*4c70*/  @!P0 FADD.FTZ R130, R130, R55 ;  /* 0x0000003782828221 */ /* 0x020fc60000010000 */
[----:B------:R-:W1:Y:S01]  /*4c80*/  SHFL.DOWN PT, R53, R136, 0x2, 0x1f ;  /* 0x08401f0088357f89 */ /* 0x000e6200000e0000 */
[----:B------:R-:W-:-:S03]  /*4c90*/  ISETP.GT.AND P0, PT, R16, 0x1d, PT ;  /* 0x0000001d1000780c */ /* 0x000fc60003f04270 */
[----:B------:R-:W5:Y:S10]  /*4ca0*/  SHFL.DOWN PT, R55, R130, 0x2, 0x1f ;  /* 0x08401f0082377f89 */ /* 0x000f7400000e0000 */
[----:B-1----:R-:W-:-:S02]  /*4cb0*/  @!P0 FADD.FTZ R136, R136, R53 ;  /* 0x0000003588888221 */ /* 0x002fc40000010000 */
        /* <DEDUP_REMOVED lines=10> */
[C---:B------:R-:W-:Y:S02]  /*4d60*/  FMUL.FTZ R53, R81.reuse, R118 ;  /* 0x0000007651357220 */ /* 0x040fe40000410000 */
[----:B-----5:R-:W-:Y:S01]  /*4d70*/  @!P0 FADD.FTZ R130, R130, R55 ;  /* 0x0000003782828221 */ /* 0x020fe20000010000 */
[----:B------:R-:W1:Y:S01]  /*4d80*/  SHFL.DOWN PT, R113, R136, 0x10, 0x1f ;  /* 0x0a001f0088717f89 */ /* 0x000e6200000e0000 */
[CC--:B------:R-:W-:Y:S01]  /*4d90*/  FMUL.FTZ R55, R81.reuse, R120.reuse ;  /* 0x0000007851377220 */ /* 0x0c0fe20000410000 */
[----:B------:R-:W-:Y:S01]  /*4da0*/  ISETP.GT.AND P0, PT, R16, 0xf, PT ;  /* 0x0000000f1000780c */ /* 0x000fe20003f04270 */
[C---:B------:R-:W-:Y:S01]  /*4db0*/  FFMA.FTZ R120, R80.reuse, R120, R53 ;  /* 0x0000007850787223 */ /* 0x040fe20000010035 */
[----:B---3--:R-:W3:Y:S01]  /*4dc0*/  SHFL.DOWN PT, R123, R130, 0x10, 0x1f ;  /* 0x0a001f00827b7f89 */ /* 0x008ee200000e0000 */
[----:B------:R-:W-:Y:S02]  /*4dd0*/  FFMA.FTZ R55, R80, R118, -R55 ;  /* 0x0000007650377223 */ /* 0x000fe40000010837 */
[----:B------:R-:W-:-:S02]  /*4de0*/  FMUL.FTZ R53, R81, R124 ;  /* 0x0000007c51357220 */ /* 0x000fc40000410000 */
[----:B------:R-:W-:Y:S02]  /*4df0*/  FMUL.FTZ R134, R134, R55 ;  /* 0x0000003786867220 */ /* 0x000fe40000410000 */
[C---:B------:R-:W-:Y:S02]  /*4e00*/  FMUL.FTZ R55, R81.reuse, R115 ;  /* 0x0000007351377220 */ /* 0x040fe40000410000 */
[C---:B------:R-:W-:Y:S02]  /*4e10*/  FFMA.FTZ R52, R80.reuse, R122, -R53 ;  /* 0x0000007a50347223 */ /* 0x040fe40000010835 */
[----:B------:R-:W-:Y:S02]  /*4e20*/  FFMA.FTZ R54, R80, R114, R55 ;  /* 0x0000007250367223 */ /* 0x000fe40000010037 */
[----:B------:R-:W-:Y:S02]  /*4e30*/  FMUL.FTZ R55, R81, R125 ;  /* 0x0000007d51377220 */ /* 0x000fe40000410000 */
[----:B------:R-:W-:-:S02]  /*4e40*/  FFMA.FTZ R133, R133, R54, R111 ;  /* 0x0000003685857223 */ /* 0x000fc4000001006f */
[C---:B------:R-:W-:Y:S02]  /*4e50*/  FMUL.FTZ R111, R81.reuse, R122 ;  /* 0x0000007a516f7220 */ /* 0x040fe40000410000 */
[-C--:B------:R-:W-:Y:S02]  /*4e60*/  FMUL.FTZ R81, R81, R126.reuse ;  /* 0x0000007e51517220 */ /* 0x080fe40000410000 */
[----:B------:R-:W-:Y:S02]  /*4e70*/  FFMA.FTZ R55, R80, R126, -R55 ;  /* 0x0000007e50377223 */ /* 0x000fe40000010837 */
[----:B------:R-:W-:Y:S02]  /*4e80*/  FMUL.FTZ R115, R68, R115 ;  /* 0x0000007344737220 */ /* 0x000fe40000410000 */
[----:B-1----:R-:W-:Y:S02]  /*4e90*/  @!P0 FADD.FTZ R136, R136, R113 ;  /* 0x0000007188888221 */ /* 0x002fe40000010000 */
[----:B---3--:R-:W-:-:S02]  /*4ea0*/  @!P0 FADD.FTZ R130, R130, R123 ;  /* 0x0000007b82828221 */ /* 0x008fc40000010000 */
[C---:B------:R-:W-:Y:S02]  /*4eb0*/  FFMA.FTZ R68, R80.reuse, R124, R111 ;  /* 0x0000007c50447223 */ /* 0x040fe4000001006f */
[----:B------:R-:W-:Y:S01]  /*4ec0*/  FMUL.FTZ R131, R131, R52 ;  /* 0x0000003483837220 */ /* 0x000fe20000410000 */
[----:B------:R-:W-:Y:S01]  /*4ed0*/  MOV R52, R136 ;  /* 0x0000008800347202 */ /* 0x000fe20000000f00 */
[----:B------:R-:W-:Y:S01]  /*4ee0*/  FMUL.FTZ R54, R63, R126 ;  /* 0x0000007e3f367220 */ /* 0x000fe20000410000 */
        /* <DEDUP_REMOVED lines=29> */
.L_x_13699:
[----:B-1----:R-:W-:Y:S05]  /*50c0*/  BSYNC B0 ;  /* 0x0000000000007941 */ /* 0x002fea0003800000 */
.L_x_13698:
[----:B------:R-:W-:Y:S02]  /*50d0*/  IADD3 R64, R64, 0x1, RZ ;  /* 0x0000000140407810 */ /* 0x000fe40007ffe0ff */
[----:B------:R-:W-:Y:S02]  /*50e0*/  IADD3 R67, P1, R67, 0x1, RZ ;  /* 0x0000000143437810 */ /* 0x000fe40007f3e0ff */
[----:B------:R-:W-:Y:S02]  /*50f0*/  ISETP.GE.AND P0, PT, R64, c[0x0][0x16c], PT ;  /* 0x00005b0040007a0c */ /* 0x000fe40003f06270 */
[----:B------:R-:W-:-:S11]  /*5100*/  IADD3.X R62, RZ, R62, RZ, P1, !PT ;  /* 0x0000003eff3e7210 */ /* 0x000fd60000ffe4ff */
[----:B------:R-:W-:Y:S01]  /*5110*/  @P0 CALL.REL.NOINC `(.L_x_13669) ;  /* 0x0000001000000944 */ /* 0x000fe20003c00000 */
[----:B------:R-:W-:Y:S05]  /*5120*/  BRA `(.L_x_13700) ;  /* 0xffffcab000007947 */ /* 0x000fea000383ffff */
.L_x_13669:
        /* <DEDUP_REMOVED lines=12> */
[C-C-:B------:R-:W-:Y:S01]  /*51f0*/  @!P1 IMAD.WIDE R54, R17.reuse, 0x4, R70.reuse ;  /* 0x0000000411369825 */ /* 0x140fe200078e0246 */
[----:B------:R1:W3:Y:S03]  /*5200*/  @!P0 LDG.E R57, [R52.64] ;  /* 0x0000000834398981 */ /* 0x0002e6000c1e1900 */
[C-C-:B------:R-:W-:Y:S01]  /*5210*/  @!P2 IMAD.WIDE R58, R17.reuse, 0x4, R70.reuse ;  /* 0x00000004113aa825 */ /* 0x140fe200078e0246 */
[----:B------:R-:W5:Y:S03]  /*5220*/  @!P1 LDG.E R65, [R54.64+0x80] ;  /* 0x0000800836419981 */ /* 0x000f66000c1e1900 */
[----:B------:R-:W-:Y:S01]  /*5230*/  @!P3 IMAD.WIDE R60, R17, 0x4, R70 ;  /* 0x00000004113cb825 */ /* 0x000fe200078e0246 */
[----:B--2---:R-:W2:Y:S04]  /*5240*/  @!P2 LDG.E R63, [R58.64+0x100] ;  /* 0x000100083a3fa981 */ /* 0x004ea8000c1e1900 */
[----:B----4-:R-:W4:Y:S01]  /*5250*/  @!P3 LDG.E R67, [R60.64+0x180] ;  /* 0x000180083c43b981 */ /* 0x010f22000c1e1900 */
[----:B------:R-:W-:Y:S01]  /*5260*/  ISETP.NE.AND P1, PT, R27, RZ, PT ;  /* 0x000000ff1b00720c */ /* 0x000fe20003f25270 */
[----:B-1----:R-:W-:Y:S01]  /*5270*/  IMAD R52, R30, c[0x0][0x2d8], RZ ;  /* 0x0000b6001e347a24 */ /* 0x002fe200078e02ff */
[----:B------:R-:W-:Y:S01]  /*5280*/  BSSY B0, `(.L_x_13701) ;  /* 0x000004b000007945 */ /* 0x000fe20003800000 */
[----:B---3--:R-:W-:Y:S04]  /*5290*/  STS [R16.X4], R57 ;  /* 0x0000003910007388 */ /* 0x008fe80000004800 */
[----:B-----5:R-:W-:Y:S04]  /*52a0*/  STS [R16.X4+0x80], R65 ;  /* 0x0000804110007388 */ /* 0x020fe80000004800 */
[----:B--2---:R-:W-:Y:S04]  /*52b0*/  STS [R16.X4+0x100], R63 ;  /* 0x0001003f10007388 */ /* 0x004fe80000004800 */
[----:B----4-:R-:W-:Y:S01]  /*52c0*/  STS [R16.X4+0x180], R67 ;  /* 0x0001804310007388 */ /* 0x010fe20000004800 */
[----:B------:R-:W-:-:S06]  /*52d0*/  NOP ;  /* 0x0000000000007918 */ /* 0x000fcc0000000000 */
[----:B------:R-:W1:Y:S04]  /*52e0*/  LDS.128 R36, [R16.X16] ;  /* 0x0000000010247984 */ /* 0x000e68000000cc00 */
        /* <DEDUP_REMOVED lines=9> */
[----:B-1----:R-:W-:-:S02]  /*5380*/  FADD.FTZ R36, R36, R32 ;  /* 0x0000002024247221 */ /* 0x002fc40000010000 */
[----:B------:R-:W-:-:S03]  /*5390*/  FADD.FTZ R37, R37, R32 ;  /* 0x0000002025257221 */ /* 0x000fc60000010000 */
[----:B------:R-:W-:Y:S01]  /*53a0*/  FSETP.GTU.FTZ.AND P3, PT, R36, 20, PT ;  /* 0x41a000002400780b */ /* 0x000fe20003f7c000 */
[--C-:B------:R-:W-:Y:S01]  /*53b0*/  FADD.FTZ R48, R38, R32.reuse ;  /* 0x0000002026307221 */ /* 0x100fe20000010000 */
[----:B------:R-:W-:Y:S01]  /*53c0*/  FSETP.GTU.FTZ.AND P4, PT, R37, 20, PT ;  /* 0x41a000002500780b */ /* 0x000fe20003f9c000 */
[----:B------:R-:W-:-:S03]  /*53d0*/  FADD.FTZ R54, R39, R32 ;  /* 0x0000002027367221 */ /* 0x000fc60000010000 */
[----:B------:R-:W-:Y:S02]  /*53e0*/  FSETP.GTU.FTZ.AND P2, PT, R48, 20, PT ;  /* 0x41a000003000780b */ /* 0x000fe40003f5c000 */
[----:B------:R-:W-:-:S05]  /*53f0*/  FSETP.GTU.FTZ.AND P0, PT, R54, 20, PT ;  /* 0x41a000003600780b */ /* 0x000fca0003f1c000 */
[----:B------:R-:W-:Y:S01]  /*5400*/  @!P3 FMUL.FTZ R38, R36, -1.4426950216293334961 ;  /* 0xbfb8aa3b2426b820 */ /* 0x000fe20000410000 */
[----:B------:R-:W1:Y:S05]  /*5410*/  LDS R50, [0x200] ;  /* 0x00020000ff327984 */ /* 0x000e6a0000000800 */
[----:B------:R-:W3:Y:S01]  /*5420*/  @!P3 MUFU.EX2 R38, R38 ;  /* 0x000000260026b308 */ /* 0x000ee20000000800 */
[----:B------:R-:W-:Y:S02]  /*5430*/  @!P4 FMUL.FTZ R39, R37, -1.4426950216293334961 ;  /* 0xbfb8aa3b2527c820 */ /* 0x000fe40000410000 */
[----:B------:R-:W-:-:S04]  /*5440*/  IMAD.WIDE.U32 R36, R31, c[0x0][0x2d8], RZ ;  /* 0x0000b6001f247a25 */ /* 0x000fc800078e00ff */
[----:B------:R-:W-:Y:S01]  /*5450*/  IMAD R63, R31, c[0x0][0x2dc], R52 ;  /* 0x0000b7001f3f7a24 */ /* 0x000fe200078e0234 */
[----:B------:R-:W4:Y:S01]  /*5460*/  @!P4 MUFU.EX2 R39, R39 ;  /* 0x000000270027c308 */ /* 0x000f220000000800 */
[----:B------:R-:W-:Y:S01]  /*5470*/  @!P2 FMUL.FTZ R48, R48, -1.4426950216293334961 ;  /* 0xbfb8aa3b3030a820 */ /* 0x000fe20000410000 */
[----:B------:R-:W-:Y:S01]  /*5480*/  IADD3 R67, R15, -c[0x0][0x174], RZ ;  /* 0x80005d000f437a10 */ /* 0x000fe20007ffe0ff */
[----:B--2---:R-:W-:Y:S01]  /*5490*/  @!P0 FMUL.FTZ R40, R54, -1.4426950216293334961 ;  /* 0xbfb8aa3b36288820 */ /* 0x004fe20000410000 */
[----:B------:R-:W-:Y:S01]  /*54a0*/  IADD3 R37, R37, R63, RZ ;  /* 0x0000003f25257210 */ /* 0x000fe20007ffe0ff */
[----:B------:R-:W-:Y:S02]  /*54b0*/  IMAD R42, R34, c[0x0][0x2e0], RZ ;  /* 0x0000b800222a7a24 */ /* 0x000fe400078e02ff */
[----:B------:R-:W-:Y:S01]  /*54c0*/  IMAD R67, R67, -0x80, RZ ;  /* 0xffffff8043437824 */ /* 0x000fe200078e02ff */
[----:B------:R-:W2:Y:S01]  /*54d0*/  @!P2 MUFU.EX2 R48, R48 ;  /* 0x000000300030a308 */ /* 0x000ea20000000800 */
[----:B------:R-:W-:Y:S01]  /*54e0*/  IMAD.WIDE.U32 R36, R35, c[0x0][0x2e0], R36 ;  /* 0x0000b80023247a25 */ /* 0x000fe200078e0024 */
[----:B------:R-:W-:-:S06]  /*54f0*/  SHF.R.S32.HI R54, RZ, 0x1f, R17 ;  /* 0x0000001fff367819 */ /* 0x000fcc0000011411 */
[----:B------:R-:W5:Y:S01]  /*5500*/  @!P0 MUFU.EX2 R40, R40 ;  /* 0x0000002800288308 */ /* 0x000f620000000800 */
[----:B---3--:R-:W-:Y:S01]  /*5510*/  @!P3 FADD.FTZ R38, R38, 1 ;  /* 0x3f8000002626b421 */ /* 0x008fe20000010000 */
[----:B------:R-:W-:Y:S01]  /*5520*/  SHF.R.S32.HI R69, RZ, 0x1f, R67 ;  /* 0x0000001fff457819 */ /* 0x000fe20000011443 */
[----:B------:R-:W-:Y:S01]  /*5530*/  IMAD R42, R35, c[0x0][0x2e4], R42 ;  /* 0x0000b900232a7a24 */ /* 0x000fe200078e022a */
[----:B------:R-:W-:Y:S02]  /*5540*/  IADD3 R36, P6, R67, R36, RZ ;  /* 0x0000002443247210 */ /* 0x000fe40007fde0ff */
[----:B------:R-:W-:Y:S02]  /*5550*/  LEA R43, P5, R17, c[0x0][0x330], 0x2 ;  /* 0x0000cc00112b7a11 */ /* 0x000fe400078a10ff */
[----:B------:R3:W0:Y:S01]  /*5560*/  @!P3 MUFU.RCP R41, R38 ;  /* 0x000000260029b308 */ /* 0x0006220000001000 */
[----:B------:R-:W-:Y:S01]  /*5570*/  IADD3.X R37, R69, R42, R37, P6, !PT ;  /* 0x0000002a45257210 */ /* 0x000fe200037fe425 */
[----:B----4-:R-:W-:Y:S01]  /*5580*/  @!P4 FADD.FTZ R39, R39, 1 ;  /* 0x3f8000002727c421 */ /* 0x010fe20000010000 */
[----:B---3--:R-:W-:-:S02]  /*5590*/  LEA.HI.X R38, R17, c[0x0][0x334], R54, 0x2, P5 ;  /* 0x0000cd0011267a11 */ /* 0x008fc400028f1436 */
[----:B------:R-:W-:-:S03]  /*55a0*/  LEA R42, P5, R36, R43, 0x2 ;  /* 0x0000002b242a7211 */ /* 0x000fc600078a10ff */
[----:B------:R-:W3:Y:S01]  /*55b0*/  @!P4 MUFU.RCP R52, R39 ;  /* 0x000000270034c308 */ /* 0x000ee20000001000 */
[----:B--2---:R-:W-:Y:S01]  /*55c0*/  @!P2 FADD.FTZ R48, R48, 1 ;  /* 0x3f8000003030a421 */ /* 0x004fe20000010000 */
[----:B------:R-:W-:Y:S01]  /*55d0*/  LEA.HI.X R43, R36, R38, R37, 0x2, P5 ;  /* 0x00000026242b7211 */ /* 0x000fe200028f1425 */
[----:B-----5:R-:W-:Y:S01]  /*55e0*/  @!P0 FADD.FTZ R40, R40, 1 ;  /* 0x3f80000028288421 */ /* 0x020fe20000010000 */
[C---:B------:R-:W-:Y:S02]  /*55f0*/  IADD3 R36, P5, R17.reuse, R2, RZ ;  /* 0x0000000211247210 */ /* 0x040fe40007fbe0ff */
[----:B-1----:R-:W-:Y:S02]  /*5600*/  ISETP.GE.AND P6, PT, R17, R50, PT ;  /* 0x000000321100720c */ /* 0x002fe40003fc6270 */
[----:B------:R1:W2:Y:S01]  /*5610*/  @!P2 MUFU.RCP R61, R48 ;  /* 0x00000030003da308 */ /* 0x0002a20000001000 */
[----:B------:R-:W-:-:S07]  /*5620*/  LEA.HI.X.SX32 R37, R2, R54, 0x1, P5 ;  /* 0x0000003602257211 */ /* 0x000fce00028f0eff */
[----:B------:R1:W4:Y:S01]  /*5630*/  @!P0 MUFU.RCP R2, R40 ;  /* 0x0000002800028308 */ /* 0x0003220000001000 */
[----:B0-----:R-:W-:Y:S01]  /*5640*/  @!P3 FMUL.FTZ R44, R44, R41 ;  /* 0x000000292c2cb220 */ /* 0x001fe20000410000 */
[----:B------:R-:W-:Y:S01]  /*5650*/  ISETP.GE.AND P3, PT, R49, R50, PT ;  /* 0x000000323100720c */ /* 0x000fe20003f66270 */
[----:B---3--:R-:W-:Y:S01]  /*5660*/  @!P4 FMUL.FTZ R45, R45, R52 ;  /* 0x000000342d2dc220 */ /* 0x008fe20000410000 */
[-C--:B------:R-:W-:Y:S02]  /*5670*/  ISETP.GE.AND P4, PT, R81, R50.reuse, PT ;  /* 0x000000325100720c */ /* 0x080fe40003f86270 */
[----:B------:R-:W-:Y:S01]  /*5680*/  ISETP.GE.AND P5, PT, R51, R50, PT ;  /* 0x000000323300720c */ /* 0x000fe20003fa6270 */
[----:B------:R-:W-:Y:S07]  /*5690*/  @P6 BRA `(.L_x_13702) ;  /* 0x0000009000006947 */ /* 0x000fee0003800000 */
[----:B------:R-:W-:-:S04]  /*56a0*/  IMAD.WIDE.U32 R38, R31, c[0x0][0x2d8], R36 ;  /* 0x0000b6001f267a25 */ /* 0x000fc800078e0024 */
[----:B-1----:R-:W-:Y:S01]  /*56b0*/  IMAD R40, R34, c[0x0][0x2e0], RZ ;  /* 0x0000b80022287a24 */ /* 0x002fe200078e02ff */
[----:B------:R-:W-:-:S03]  /*56c0*/  IADD3 R39, R63, R39, RZ ;  /* 0x000000273f277210 */ /* 0x000fc60007ffe0ff */
[C---:B------:R-:W-:Y:S02]  /*56d0*/  IMAD R41, R35.reuse, c[0x0][0x2e4], R40 ;  /* 0x0000b90023297a24 */ /* 0x040fe400078e0228 */
[----:B------:R-:W-:-:S05]  /*56e0*/  IMAD.WIDE.U32 R38, R35, c[0x0][0x2e0], R38 ;  /* 0x0000b80023267a25 */ /* 0x000fca00078e0026 */
[----:B------:R-:W-:Y:S02]  /*56f0*/  IADD3 R39, R39, R41, RZ ;  /* 0x0000002927277210 */ /* 0x000fe40007ffe0ff */
[----:B------:R-:W-:-:S04]  /*5700*/  LEA R40, P6, R38, c[0x0][0x330], 0x2 ;  /* 0x0000cc0026287a11 */ /* 0x000fc800078c10ff */
[----:B------:R-:W-:-:S05]  /*5710*/  LEA.HI.X R41, R38, c[0x0][0x334], R39, 0x2, P6 ;  /* 0x0000cd0026297a11 */ /* 0x000fca00030f1427 */
[----:B------:R0:W-:Y:S04]  /*5720*/  STG.E [R40.64], R53 ;  /* 0x0000003528007986 */ /* 0x0001e8000c101908 */
.L_x_13702:
[----:B------:R-:W-:Y:S05]  /*5730*/  BSYNC B0 ;  /* 0x0000000000007941 */ /* 0x000fea0003800000 */
.L_x_13701:
[----:B------:R-:W-:Y:S01]  /*5740*/  @!P3 STG.E [R42.64+-0x100], R57 ;  /* 0xffff00392a00b986 */ /* 0x000fe2000c101908 */
[----:B--2---:R-:W-:Y:S01]  /*5750*/  @!P2 FMUL.FTZ R46, R46, R61 ;  /* 0x0000003d2e2ea220 */ /* 0x004fe20000410000 */
[----:B------:R-:W-:Y:S01]  /*5760*/  BSSY B0, `(.L_x_13703) ;  /* 0x0000023000007945 */ /* 0x000fe20003800000 */
[----:B----4-:R-:W-:Y:S01]  /*5770*/  @!P0 FMUL.FTZ R47, R47, R2 ;  /* 0x000000022f2f8220 */ /* 0x010fe20000410000 */
[----:B------:R-:W-:Y:S01]  /*5780*/  @!P4 STG.E [R42.64+-0x180], R55 ;  /* 0xfffe80372a00c986 */ /* 0x000fe2000c101908 */
[----:B------:R-:W-:Y:S02]  /*5790*/  FADD.FTZ R26, R44, R26 ;  /* 0x0000001a2c1a7221 */ /* 0x000fe40000010000 */
[----:B01----:R-:W-:Y:S01]  /*57a0*/  IMAD R40, R30, c[0x0][0x2f8], RZ ;  /* 0x0000be001e287a24 */ /* 0x003fe200078e02ff */
[----:B------:R-:W-:Y:S01]  /*57b0*/  @!P5 STG.E [R42.64+-0x80], R59 ;  /* 0xffff803b2a00d986 */ /* 0x000fe2000c101908 */
[----:B------:R-:W-:Y:S02]  /*57c0*/  FADD.FTZ R39, R26, R45 ;  /* 0x0000002d1a277221 */ /* 0x000fe40000010000 */
[----:B------:R-:W-:Y:S01]  /*57d0*/  IMAD R41, R31, c[0x0][0x2fc], R40 ;  /* 0x0000bf001f297a24 */ /* 0x000fe200078e0228 */
[----:B------:R-:W-:Y:S01]  /*57e0*/  BAR.SYNC.DEFER_BLOCKING 0x0 ;  /* 0x0000000000007b1d */ /* 0x000fe20000010000 */
[----:B------:R-:W-:-:S02]  /*57f0*/  FADD.FTZ R26, R39, R46 ;  /* 0x0000002e271a7221 */ /* 0x000fc40000010000 */
[----:B------:R-:W-:-:S04]  /*5800*/  IMAD.WIDE.U32 R38, R31, c[0x0][0x2f8], RZ ;  /* 0x0000be001f267a25 */ /* 0x000fc800078e00ff */
[----:B------:R-:W-:Y:S01]  /*5810*/  FADD.FTZ R26, R26, R47 ;  /* 0x0000002f1a1a7221 */ /* 0x000fe20000010000 */
[----:B------:R0:W-:Y:S01]  /*5820*/  STS.128 [R16.X16], R44 ;  /* 0x0000002c10007388 */ /* 0x0001e2000000cc00 */
[----:B------:R-:W-:-:S06]  /*5830*/  NOP ;  /* 0x0000000000007918 */ /* 0x000fcc0000000000 */
[----:B------:R-:W-:Y:S04]  /*5840*/  LDS R53, [R16.X4] ;  /* 0x0000000010357984 */ /* 0x000fe80000004800 */
[----:B------:R-:W-:Y:S04]  /*5850*/  LDS R61, [R16.X4+0x80] ;  /* 0x00008000103d7984 */ /* 0x000fe80000004800 */
[----:B------:R-:W-:Y:S01]  /*5860*/  LDS R63, [R16.X4+0x100] ;  /* 0x00010000103f7984 */ /* 0x000fe20000004800 */
[----:B0-----:R-:W-:-:S03]  /*5870*/  IADD3 R45, R39, R41, RZ ;  /* 0x00000029272d7210 */ /* 0x001fc60007ffe0ff */
[----:B------:R-:W-:Y:S04]  /*5880*/  LDS R65, [R16.X4+0x180] ;  /* 0x0001800010417984 */ /* 0x000fe80000004800 */
[----:B------:R-:W-:Y:S04]  /*5890*/  @!P1 STS [0x200], R0 ;  /* 0x00020000ff009388 */ /* 0x000fe80000000800 */
[----:B------:R-:W-:Y:S01]  /*58a0*/  BAR.SYNC.DEFER_BLOCKING 0x0 ;  /* 0x0000000000007b1d */ /* 0x000fe20000010000 */
[----:B------:R-:W-:-:S04]  /*58b0*/  IADD3 R42, P1, R17, -0x60, RZ ;  /* 0xffffffa0112a7810 */ /* 0x000fc80007f3e0ff */
        /* <DEDUP_REMOVED lines=13> */
.L_x_13704:
[----:B------:R-:W-:Y:S05]  /*5990*/  BSYNC B0 ;  /* 0x0000000000007941 */ /* 0x000fea0003800000 */
.L_x_13703:
[----:B------:R-:W-:Y:S01]  /*59a0*/  MOV R36, R38 ;  /* 0x0000002600247202 */ /* 0x000fe20000000f00 */
[----:B------:R-:W-:Y:S01]  /*59b0*/  IMAD R38, R34, c[0x0][0x300], RZ ;  /* 0x0000c00022267a24 */ /* 0x000fe200078e02ff */
        /* <DEDUP_REMOVED lines=17> */
[----:B------:R-:W-:Y:S01]  /*5ad0*/  IADD3.X R71, R71, -0x1, RZ, P3, !PT ;  /* 0xffffffff47477810 */ /* 0x000fe20001ffe4ff */
        /* <DEDUP_REMOVED lines=11> */
.L_x_13660:
        /* <DEDUP_REMOVED lines=24> */
.L_x_13707:
[----:B--2---:R-:W-:Y:S05]  /*5d10*/  BSYNC B0 ;  /* 0x0000000000007941 */ /* 0x004fea0003800000 */
.L_x_13706:
        /* <DEDUP_REMOVED lines=23> */
.L_x_13709:
[----:B------:R-:W2:Y:S02]  /*5e90*/  S2R R9, SR_TID.X ;  /* 0x0000000000097919 */ /* 0x000ea40000002100 */
.L_x_13710:
[----:B--2---:R-:W-:Y:S05]  /*5ea0*/  BSYNC B0 ;  /* 0x0000000000007941 */ /* 0x004fea0003800000 */
.L_x_13708:
[----:B------:R-:W-:-:S13]  /*5eb0*/  ISETP.GE.AND P0, PT, R9, c[0x0][0x16c], PT ;  /* 0x00005b0009007a0c */ /* 0x000fda0003f06270 */
[----:B------:R-:W-:Y:S05]  /*5ec0*/  @P0 EXIT ;  /* 0x000000000000094d */ /* 0x000fea0003800000 */
[----:B------:R-:W-:Y:S02]  /*5ed0*/  IMAD R34, R34, c[0x0][0x288], RZ ;  /* 0x0000a20022227a24 */ /* 0x000fe400078e02ff */
[----:B------:R-:W-:-:S04]  /*5ee0*/  IMAD.WIDE.U32 R4, R35, c[0x0][0x288], RZ ;  /* 0x0000a20023047a25 */ /* 0x000fc800078e00ff */
[----:B------:R-:W-:-:S05]  /*5ef0*/  IMAD R13, R35, c[0x0][0x28c], R34 ;  /* 0x0000a300230d7a24 */ /* 0x000fca00078e0222 */
[----:B------:R-:W-:Y:S02]  /*5f00*/  IADD3 R13, R5, R13, RZ ;  /* 0x0000000d050d7210 */ /* 0x000fe40007ffe0ff */
.L_x_13711:
[----:B--2---:R2:W3:Y:S01]  /*5f10*/  LDS.64 R10, [R9.X8+0x35d0] ;  /* 0x0035d000090a7984 */ /* 0x0044e20000008a00 */
        /* <DEDUP_REMOVED lines=8> */
[----:B--2---:R-:W-:Y:S02]  /*5fa0*/  IADD3 R9, R9, c[0x0][0x0], RZ ;  /* 0x0000000009097a10 */ /* 0x004fe40007ffe0ff */
[----:B------:R-:W-:-:S04]  /*5fb0*/  IADD3 R3, R7, R3, RZ ;  /* 0x0000000307037210 */ /* 0x000fc80007ffe0ff */
[----:B------:R-:W-:Y:S02]  /*5fc0*/  LEA.HI.X R3, R6, c[0x0][0x314], R3, 0x3, P0 ;  /* 0x0000c50006037a11 */ /* 0x000fe400000f1c03 */
[----:B------:R-:W-:-:S03]  /*5fd0*/  ISETP.GE.AND P0, PT, R9, c[0x0][0x16c], PT ;  /* 0x00005b0009007a0c */ /* 0x000fc60003f06270 */
[----:B---3--:R2:W-:Y:S04]  /*5fe0*/  RED.E.ADD.F32.FTZ.RN.STRONG.GPU [R2.64], R10 ;  /* 0x0000000a0200798e */ /* 0x0085e8000c10e788 */
[----:B------:R2:W-:Y:S06]  /*5ff0*/  RED.E.ADD.F32.FTZ.RN.STRONG.GPU [R2.64+0x4], R11 ;  /* 0x0000040b0200798e */ /* 0x0005ec000c10e788 */
[----:B------:R-:W-:Y:S05]  /*6000*/  @!P0 BRA `(.L_x_13711) ;  /* 0xffffff0000008947 */ /* 0x000fea000383ffff */
[----:B------:R-:W-:Y:S05]  /*6010*/  EXIT ;  /* 0x000000000000794d */ /* 0x000fea0003800000 */
.L_x_13712:
        /* <DEDUP_REMOVED lines=14> */
.L_x_14769:


//--------------------- .text._Z25selective_scan_bwd_kernelI32Selective_Scan_bwd_kernel_traitsILi32ELi4ELb0ELb1ELb1ELb1ELb1EfN3c107complexIfEEEEv12SSMParamsBwd --------------------------
	.section	.text._Z25selective_scan_bwd_kernelI32Selective_Scan_bwd_kernel_traitsILi32ELi4ELb0ELb1ELb1ELb1ELb1EfN3c107complexIfEEEEv12SSMParamsBwd,"ax",@progbits
	.sectioninfo	@"SHI_REGISTERS=178"
	.align	128
        .global         _Z25selective_scan_bwd_kernelI32Selective_Scan_bwd_kernel_traitsILi32ELi4ELb0ELb1ELb1ELb1ELb1EfN3c107complexIfEEEEv12SSMParamsBwd
        .type           _Z25selective_scan_bwd_kernelI32Selective_Scan_bwd_kernel_traitsILi32ELi4ELb0ELb1ELb1ELb1ELb1EfN3c107complexIfEEEEv12SSMParamsBwd,@function
        .size           _Z25selective_scan_bwd_kernelI32Selective_Scan_bwd_kernel_traitsILi32ELi4ELb0ELb1ELb1ELb1ELb1EfN3c107complexIfEEEEv12SSMParamsBwd,(.L_x_14770 - _Z25selective_scan_bwd_kernelI32Selective_Scan_bwd_kernel_traitsILi32ELi4ELb0ELb1ELb1ELb1ELb1EfN3c107complexIfEEEEv12SSMParamsBwd)
        .other          _Z25selective_scan_bwd_kernelI32Selective_Scan_bwd_kernel_traitsILi32ELi4ELb0ELb1ELb1ELb1ELb1EfN3c107complexIfEEEEv12SSMParamsBwd,@"STO_CUDA_ENTRY STV_DEFAULT"
_Z25selective_scan_bwd_kernelI32Selective_Scan_bwd_kernel_traitsILi32ELi4ELb0ELb1ELb1ELb1ELb1EfN3c107complexIfEEEEv12SSMParamsBwd:
.text._Z25selective_scan_bwd_kernelI32Selective_Scan_bwd_kernel_traitsILi32ELi4ELb0ELb1ELb1ELb1ELb1EfN3c107complexIfEEEEv12SSMParamsBwd:
        /* <DEDUP_REMOVED lines=61> */
[----:B------:R-:W-:Y:S02]  /*03d0*/  IADD3 R9, R9, R15, RZ ;  /* 0x0000000f09097210 */ /* 0x000fe40007ffe0ff */
[----:B------:R-:W-:Y:S01]  /*03e0*/  SHF.R.S32.HI R15, RZ, 0x1f, R13 ;  /* 0x0000001fff0f7819 */ /* 0x000fe2000001140d */
[----:B------:R-:W-:Y:S01]  /*03f0*/  IMAD.WIDE.U32 R4, R0, c[0x0][0x1e8], R4 ;  /* 0x00007a0000047a25 */ /* 0x000fe200078e0004 */
[-C--:B------:R-:W-:Y:S02]  /*0400*/  @!P2 IADD3 R12, R12, -R19.reuse, RZ ;  /* 0x800000130c0ca210 */ /* 0x080fe40007ffe0ff */
[----:B------:R-:W-:Y:S01]  /*0410*/  @!P2 IADD3 R69, R69, 0x1, RZ ;  /* 0x000000014545a810 */ /* 0x000fe20007ffe0ff */
[----:B------:R-:W-:Y:S01]  /*0420*/  IMAD.WIDE.U32 R2, R0, c[0x0][0x1d8], R2 ;  /* 0x0000760000027a25 */ /* 0x000fe200078e0002 */
[----:B------:R-:W-:-:S02]  /*0430*/  ISETP.GE.U32.AND P1, PT, R12, R19, PT ;  /* 0x000000130c00720c */ /* 0x000fc40003f26070 */
[----:B------:R-:W-:Y:S01]  /*0440*/  IADD3 R11, R11, R17, RZ ;  /* 0x000000110b0b7210 */ /* 0x000fe20007ffe0ff */
[----:B------:R-:W-:Y:S01]  /*0450*/  IMAD R19, R65, c[0x0][0x1e8], RZ ;  /* 0x00007a0041137a24 */ /* 0x000fe200078e02ff */
[----:B------:R-:W-:Y:S01]  /*0460*/  IADD3 R76, P2, R13, R4, RZ ;  /* 0x000000040d4c7210 */ /* 0x000fe20007f5e0ff */
[----:B------:R-:W-:Y:S02]  /*0470*/  IMAD R17, R65, c[0x0][0x1d8], RZ ;  /* 0x0000760041117a24 */ /* 0x000fe400078e02ff */
[C---:B------:R-:W-:Y:S02]  /*0480*/  IMAD R19, R0.reuse, c[0x0][0x1ec], R19 ;  /* 0x00007b0000137a24 */ /* 0x040fe400078e0213 */
[----:B------:R-:W-:-:S03]  /*0490*/  IMAD.WIDE.U32 R6, R0, c[0x0][0x280], R6 ;  /* 0x0000a00000067a25 */ /* 0x000fc600078e0006 */
[----:B------:R-:W-:Y:S01]  /*04a0*/  IADD3.X R5, R15, R5, R19, P2, !PT ;  /* 0x000000050f057210 */ /* 0x000fe200017fe413 */
[----:B------:R-:W-:Y:S01]  /*04b0*/  IMAD R17, R0, c[0x0][0x1dc], R17 ;  /* 0x0000770000117a24 */ /* 0x000fe200078e0211 */
[----:B------:R-:W-:Y:S02]  /*04c0*/  @P1 IADD3 R69, R69, 0x1, RZ ;  /* 0x0000000145451810 */ /* 0x000fe40007ffe0ff */
[----:B------:R-:W-:Y:S02]  /*04d0*/  IADD3 R74, P1, R13, R2, RZ ;  /* 0x000000020d4a7210 */ /* 0x000fe40007f3e0ff */
[----:B------:R-:W-:Y:S02]  /*04e0*/  @!P3 IADD3 R69, -R69, RZ, RZ ;  /* 0x000000ff4545b210 */ /* 0x000fe40007ffe1ff */
[----:B------:R-:W-:Y:S02]  /*04f0*/  @!P0 LOP3.LUT R69, RZ, c[0x0][0x178], RZ, 0x33, !PT ;  /* 0x00005e00ff458a12 */ /* 0x000fe400078e33ff */
[----:B------:R-:W-:-:S02]  /*0500*/  LEA R75, P0, R76, c[0x0][0x248], 0x2 ;  /* 0x000092004c4b7a11 */ /* 0x000fc400078010ff */
[----:B------:R-:W-:Y:S01]  /*0510*/  SHF.R.S32.HI R2, RZ, 0x1f, R69 ;  /* 0x0000001fff027819 */ /* 0x000fe20000011445 */
[----:B------:R-:W-:Y:S01]  /*0520*/  IMAD.WIDE.U32 R8, R69, c[0x0][0x1a8], R8 ;  /* 0x00006a0045087a25 */ /* 0x000fe200078e0008 */
[----:B------:R-:W-:Y:S02]  /*0530*/  LEA.HI.X R76, R76, c[0x0][0x24c], R5, 0x2, P0 ;  /* 0x000093004c4c7a11 */ /* 0x000fe400000f1405 */
[----:B------:R-:W-:Y:S01]  /*0540*/  IADD3 R13, P4, R13, R6, RZ ;  /* 0x000000060d0d7210 */ /* 0x000fe20007f9e0ff */
[C---:B------:R-:W-:Y:S01]  /*0550*/  IMAD R4, R2.reuse, c[0x0][0x1a8], RZ ;  /* 0x00006a0002047a24 */ /* 0x040fe200078e02ff */
[----:B------:R-:W-:Y:S01]  /*0560*/  ISETP.NE.U32.AND P0, PT, RZ, c[0x0][0x260], PT ;  /* 0x00009800ff007a0c */ /* 0x000fe20003f05070 */
[----:B------:R-:W-:Y:S01]  /*0570*/  IMAD R2, R2, c[0x0][0x1c8], RZ ;  /* 0x0000720002027a24 */ /* 0x000fe200078e02ff */
[----:B------:R-:W-:Y:S01]  /*0580*/  IADD3.X R3, R15, R3, R17, P1, !PT ;  /* 0x000000030f037210 */ /* 0x000fe20000ffe411 */
[C---:B------:R-:W-:Y:S01]  /*0590*/  IMAD R5, R69.reuse, c[0x0][0x1ac], R4 ;  /* 0x00006b0045057a24 */ /* 0x040fe200078e0204 */
[----:B------:R-:W-:Y:S01]  /*05a0*/  LEA R72, P1, R74, c[0x0][0x240], 0x2 ;  /* 0x000090004a487a11 */ /* 0x000fe200078210ff */
[----:B------:R-:W-:Y:S01]  /*05b0*/  IMAD.WIDE.U32 R10, R69, c[0x0][0x1c8], R10 ;  /* 0x00007200450a7a25 */ /* 0x000fe200078e000a */
[----:B------:R-:W-:-:S02]  /*05c0*/  IADD3.X R78, R15, R7, R21, P4, !PT ;  /* 0x000000070f4e7210 */ /* 0x000fc400027fe415 */
[----:B------:R-:W-:Y:S01]  /*05d0*/  LEA R77, P2, R13, c[0x0][0x308], 0x2 ;  /* 0x0000c2000d4d7a11 */ /* 0x000fe200078410ff */
[----:B------:R-:W-:Y:S01]  /*05e0*/  IMAD R7, R69, c[0x0][0x1cc], R2 ;  /* 0x0000730045077a24 */ /* 0x000fe200078e0202 */
[----:B------:R-:W-:Y:S02]  /*05f0*/  ISETP.NE.AND.EX P0, PT, RZ, c[0x0][0x264], PT, P0 ;  /* 0x00009900ff007a0c */ /* 0x000fe40003f05300 */
[----:B------:R-:W-:Y:S02]  /*0600*/  LEA.HI.X R74, R74, c[0x0][0x244], R3, 0x2, P1 ;  /* 0x000091004a4a7a11 */ /* 0x000fe400008f1403 */
[----:B------:R-:W-:Y:S02]  /*0610*/  LEA R3, R14, 0xffffff00, 0x8 ;  /* 0xffffff000e037811 */ /* 0x000fe400078e40ff */
        /* <DEDUP_REMOVED lines=10> */
[----:B------:R-:W-:Y:S02]  /*06c0*/  ISETP.GE.AND P3, PT, R14, 0x1, PT ;  /* 0x000000010e00780c */ /* 0x000fe40003f66270 */
[C---:B------:R-:W-:Y:S02]  /*06d0*/  IADD3.X R5, R2.reuse, R5, RZ, P5, !PT ;  /* 0x0000000502057210 */ /* 0x040fe40002ffe4ff */
[----:B------:R-:W-:Y:S01]  /*06e0*/  IADD3.X R82, R2, R7, RZ, P4, !PT ;  /* 0x0000000702527210 */ /* 0x000fe200027fe4ff */
[----:B------:R-:W-:Y:S01]  /*06f0*/  @P0 IMAD R2, R67, c[0x0][0x164], R0 ;  /* 0x0000590043020a24 */ /* 0x000fe200078e0200 */
[----:B------:R-:W-:-:S02]  /*0700*/  LEA R79, P5, R80, c[0x0][0x228], 0x2 ;  /* 0x00008a00504f7a11 */ /* 0x000fc400078a10ff */
[----:B------:R-:W-:Y:S01]  /*0710*/  @P0 MOV R27, 0x10 ;  /* 0x00000010001b0802 */ /* 0x000fe20000000f00 */
[----:B------:R-:W-:Y:S01]  /*0720*/  @P0 IMAD R2, R2, c[0x0][0x174], RZ ;  /* 0x00005d0002020a24 */ /* 0x000fe200078e02ff */
[----:B------:R-:W-:Y:S02]  /*0730*/  LEA.HI.X R80, R80, c[0x0][0x22c], R5, 0x2, P5 ;  /* 0x00008b0050507a11 */ /* 0x000fe400028f1405 */
[C---:B------:R-:W-:Y:S01]  /*0740*/  LEA R81, P6, R3.reuse, c[0x0][0x230], 0x2 ;  /* 0x00008c0003517a11 */ /* 0x040fe200078c10ff */
        /* <DEDUP_REMOVED lines=15> */
[----:B------:R-:W-:-:S02]  /*0840*/  SHF.L.U32 R149, R70, 0x3, RZ ;  /* 0x0000000346957819 */ /* 0x000fc400000006ff */
[----:B------:R-:W-:Y:S02]  /*0850*/  LOP3.LUT R2, R2, 0xffffff80, RZ, 0xc0, !PT ;  /* 0xffffff8002027812 */ /* 0x000fe400078ec0ff */
[----:B------:R-:W-:Y:S02]  /*0860*/  LOP3.LUT R151, R70, 0x1f, RZ, 0xc0, !PT ;  /* 0x0000001f46977812 */ /* 0x000fe400078ec0ff */
[----:B------:R-:W-:Y:S02]  /*0870*/  LOP3.LUT R85, R2, 0x1f, R70, 0xf8, !PT ;  /* 0x0000001f02557812 */ /* 0x000fe400078ef846 */
[----:B------:R-:W-:Y:S02]  /*0880*/  LEA.HI.SX32 R86, R70, R70, 0x1b ;  /* 0x0000004646567211 */ /* 0x000fe400078fdaff */
[----:B------:R-:W-:Y:S02]  /*0890*/  IADD3 R20, R2, R85, RZ ;  /* 0x0000005502147210 */ /* 0x000fe40007ffe0ff */
[----:B------:R-:W-:-:S02]  /*08a0*/  LEA.HI.SX32 R87, R149, R149, 0x1b ;  /* 0x0000009595577211 */ /* 0x000fc400078fdaff */
[----:B------:R-:W-:Y:S02]  /*08b0*/  SHF.R.S32.HI R88, RZ, 0x1f, R85 ;  /* 0x0000001fff587819 */ /* 0x000fe40000011455 */
[C---:B------:R-:W-:Y:S02]  /*08c0*/  LOP3.LUT R89, R85.reuse, 0x20, RZ, 0xfc, !PT ;  /* 0x0000002055597812 */ /* 0x040fe400078efcff */
[C---:B------:R-:W-:Y:S02]  /*08d0*/  LOP3.LUT R90, R85.reuse, 0x40, RZ, 0xfc, !PT ;  /* 0x00000040555a7812 */ /* 0x040fe400078efcff */
[----:B------:R-:W-:Y:S02]  /*08e0*/  LOP3.LUT R91, R85, 0x60, RZ, 0xfc, !PT ;  /* 0x00000060555b7812 */ /* 0x000fe400078efcff */
        /* <DEDUP_REMOVED lines=8> */
.L_x_13763:
[----:B------:R-:W-:Y:S01]  /*0970*/  IADD3 R152, -R84, c[0x0][0x174], RZ ;  /* 0x00005d0054987a10 */ /* 0x000fe20007ffe1ff */
[----:B------:R-:W-:Y:S01]  /*0980*/  BAR.SYNC.DEFER_BLOCKING 0x0 ;  /* 0x0000000000007b1d */ /* 0x000fe20000010000 */
[C---:B------:R-:W-:Y:S01]  /*0990*/  SHF.L.U32 R102, R85.reuse, 0x2, RZ ;  /* 0x0000000255667819 */ /* 0x040fe200000006ff */
[----:B-1----:R-:W-:Y:S01]  /*09a0*/  HFMA2.MMA R6, -RZ, RZ, 0, 0 ;  /* 0x00000000ff067435 */ /* 0x002fe200000001ff */
[----:B------:R-:W-:Y:S01]  /*09b0*/  LEA R2, R152, 0xffffff80, 0x7 ;  /* 0xffffff8098027811 */ /* 0x000fe200078e38ff */
[----:B------:R-:W-:Y:S01]  /*09c0*/  HFMA2.MMA R10, -RZ, RZ, 0, 0 ;  /* 0x00000000ff0a7435 */ /* 0x000fe200000001ff */
[----:B------:R-:W-:-:S02]  /*09d0*/  SHF.L.U64.HI R99, R85, 0x2, R88 ;  /* 0x0000000255637819 */ /* 0x000fc40000010258 */
[----:B------:R-:W-:Y:S02]  /*09e0*/  IADD3 R100, -R2, c[0x0][0x168], RZ ;  /* 0x00005a0002647a10 */ /* 0x000fe40007ffe1ff */
[----:B------:R-:W-:Y:S02]  /*09f0*/  IADD3 R4, P4, R72, R102, RZ ;  /* 0x0000006648047210 */ /* 0x000fe40007f9e0ff */
        /* <DEDUP_REMOVED lines=15> */
[----:B------:R-:W-:-:S04]  /*0af0*/  @!P0 IADD3 R8, P1, R75, R102, RZ ;  /* 0x000000664b088210 */ /* 0x000fc80007f3e0ff */
[----:B------:R-:W-:Y:S02]  /*0b00*/  @!P0 IADD3.X R9, R76, R99, RZ, P1, !PT ;  /* 0x000000634c098210 */ /* 0x000fe40000ffe4ff */
[----:B------:R-:W-:Y:S01]  /*0b10*/  ISETP.GE.AND P1, PT, R91, R100, PT ;  /* 0x000000645b00720c */ /* 0x000fe20003f26270 */
[----:B------:R-:W-:Y:S01]  /*0b20*/  HFMA2.MMA R18, -RZ, RZ, 0, 0 ;  /* 0x00000000ff127435 */ /* 0x000fe200000001ff */
[----:B------:R-:W-:Y:S02]  /*0b30*/  MOV R30, RZ ;  /* 0x000000ff001e7202 */ /* 0x000fe40000000f00 */
[----:B------:R-:W-:Y:S01]  /*0b40*/  MOV R34, RZ ;  /* 0x000000ff00227202 */ /* 0x000fe20000000f00 */
[----:B--2---:R-:W-:Y:S04]  /*0b50*/  STS [R83.X4], R6 ;  /* 0x0000000653007388 */ /* 0x004fe80000004800 */
[----:B---3--:R-:W-:Y:S04]  /*0b60*/  STS [R83.X4+0x80], R12 ;  /* 0x0000800c53007388 */ /* 0x008fe80000004800 */
[----:B0---4-:R0:W-:Y:S04]  /*0b70*/  STS [R83.X4+0x100], R10 ;  /* 0x0001000a53007388 */ /* 0x0111e80000004800 */
        /* <DEDUP_REMOVED lines=21> */
[----:B---3--:R0:W-:Y:S04]  /*0cd0*/  STS [R83.X4+0x80], R30 ;  /* 0x0000801e53007388 */ /* 0x0081e80000004800 */
[----:B----4-:R1:W-:Y:S04]  /*0ce0*/  STS [R83.X4+0x100], R18 ;  /* 0x0001001253007388 */ /* 0x0103e80000004800 */
[----:B------:R-:W-:Y:S01]  /*0cf0*/  STS [R83.X4+0x180], R34 ;  /* 0x0001802253007388 */ /* 0x000fe20000004800 */
[----:B------:R-:W-:-:S06]  /*0d00*/  NOP ;  /* 0x0000000000007918 */ /* 0x000fcc0000000000 */
[----:B------:R-:W2:Y:S04]  /*0d10*/  LDS.128 R12, [R83.X16] ;  /* 0x00000000530c7984 */ /* 0x000ea8000000cc00 */
[----:B------:R-:W-:Y:S06]  /*0d20*/  BAR.SYNC.DEFER_BLOCKING 0x0 ;  /* 0x0000000000007b1d */ /* 0x000fec0000010000 */
[----:B------:R3:W4:Y:S04]  /*0d30*/  @!P0 LDG.E R32, [R28.64] ;  /* 0x000000081c208981 */ /* 0x000728000c1e1900 */
        /* <DEDUP_REMOVED lines=11> */
[----:B-1----:R-:W-:Y:S01]  /*0df0*/  MOV R18, R8 ;  /* 0x0000000800127202 */ /* 0x002fe20000000f00 */
[----:B--2--5:R-:W-:Y:S01]  /*0e00*/  FADD.FTZ R105, R12, R66 ;  /* 0x000000420c697221 */ /* 0x024fe20000010000 */
[----:B------:R-:W-:Y:S01]  /*0e10*/  ISETP.GE.AND P5, PT, R91, R100, PT ;  /* 0x000000645b00720c */ /* 0x000fe20003fa6270 */
[----:B---3--:R-:W-:Y:S01]  /*0e20*/  IMAD R29, R65, c[0x0][0x1f8], RZ ;  /* 0x00007e00411d7a24 */ /* 0x008fe200078e02ff */
        /* <DEDUP_REMOVED lines=8> */
[----:B------:R-:W-:Y:S01]  /*0eb0*/  IMAD R33, R0, c[0x0][0x1fc], R29 ;  /* 0x00007f0000217a24 */ /* 0x000fe200078e021d */
[----:B------:R-:W-:Y:S01]  /*0ec0*/  IADD3 R29, P1, R102, c[0x0][0x268], RZ ;  /* 0x00009a00661d7a10 */ /* 0x000fe20007f3e0ff */
[----:B------:R-:W-:Y:S01]  /*0ed0*/  @!P2 IMAD.WIDE.U32 R16, R0, c[0x0][0x1f8], R16 ;  /* 0x00007e000010aa25 */ /* 0x000fe200078e0010 */
[----:B------:R-:W-:-:S03]  /*0ee0*/  IADD3 R28, P3, R101, R18, RZ ;  /* 0x00000012651c7210 */ /* 0x000fc60007f7e0ff */
[--C-:B------:R-:W-:Y:S01]  /*0ef0*/  FADD.FTZ R104, R13, R66.reuse ;  /* 0x000000420d687221 */ /* 0x100fe20000010000 */
[----:B------:R-:W-:Y:S01]  /*0f00*/  @!P2 IADD3 R31, P0, R85, R16, RZ ;  /* 0x00000010551fa210 */ /* 0x000fe20007f1e0ff */
[--C-:B------:R-:W-:Y:S01]  /*0f10*/  FADD.FTZ R107, R14, R66.reuse ;  /* 0x000000420e6b7221 */ /* 0x100fe20000010000 */
[----:B------:R-:W-:Y:S01]  /*0f20*/  IADD3.X R19, R103, R33, R19, P3, !PT ;  /* 0x0000002167137210 */ /* 0x000fe20001ffe413 */
[----:B------:R-:W-:Y:S01]  /*0f30*/  FADD.FTZ R106, R15, R66 ;  /* 0x000000420f6a7221 */ /* 0x000fe20000010000 */
[----:B------:R-:W-:Y:S01]  /*0f40*/  ISETP.GE.AND P3, PT, R89, R100, PT ;  /* 0x000000645900720c */ /* 0x000fe20003f66270 */
[----:B----4-:R0:W-:Y:S04]  /*0f50*/  STS [R83.X4], R32 ;  /* 0x0000002053007388 */ /* 0x0101e80000004800 */
[----:B------:R1:W-:Y:S04]  /*0f60*/  STS [R83.X4+0x100], R36 ;  /* 0x0001002453007388 */ /* 0x0003e80000004800 */
[----:B------:R1:W-:Y:S01]  /*0f70*/  STS [R83.X4+0x80], R38 ;  /* 0x0000802653007388 */ /* 0x0003e20000004800 */
[----:B0-----:R-:W-:-:S03]  /*0f80*/  @!P2 IADD3.X R32, R88, R17, R33, P0, !PT ;  /* 0x000000115820a210 */ /* 0x001fc600007fe421 */
[----:B------:R1:W-:Y:S01]  /*0f90*/  STS [R83.X4+0x180], R40 ;  /* 0x0001802853007388 */ /* 0x0003e20000004800 */
[----:B------:R-:W-:-:S06]  /*0fa0*/  NOP ;  /* 0x0000000000007918 */ /* 0x000fcc0000000000 */
[----:B------:R1:W0:Y:S01]  /*0fb0*/  LDS.128 R8, [R83.X16] ;  /* 0x0000000053087984 */ /* 0x000222000000cc00 */
[----:B------:R-:W-:Y:S02]  /*0fc0*/  IADD3.X R17, R99, c[0x0][0x26c], RZ, P1, !PT ;  /* 0x00009b0063117a10 */ /* 0x000fe40000ffe4ff */
[C---:B------:R-:W-:Y:S02]  /*0fd0*/  LEA R16, P1, R28.reuse, R29, 0x2 ;  /* 0x0000001d1c107211 */ /* 0x040fe400078210ff */
[C---:B------:R-:W-:Y:S02]  /*0fe0*/  @!P2 LEA R18, P0, R31.reuse, c[0x0][0x268], 0x2 ;  /* 0x00009a001f12aa11 */ /* 0x040fe400078010ff */
[----:B------:R-:W-:Y:S02]  /*0ff0*/  LEA.HI.X R17, R28, R17, R19, 0x2, P1 ;  /* 0x000000111c117211 */ /* 0x000fe400008f1413 */
[----:B------:R-:W-:Y:S02]  /*1000*/  @!P2 LEA.HI.X R19, R31, c[0x0][0x26c], R32, 0x2, P0 ;  /* 0x00009b001f13aa11 */ /* 0x000fe400000f1420 */
[----:B------:R-:W-:-:S02]  /*1010*/  FSETP.GTU.FTZ.AND P1, PT, R104, 20, PT ;  /* 0x41a000006800780b */ /* 0x000fc40003f3c000 */
        /* <DEDUP_REMOVED lines=33> */
.L_x_13715:
[----:B-1----:R-:W-:Y:S05]  /*1230*/  BSYNC B0 ;  /* 0x0000000000007941 */ /* 0x002fea0003800000 */
.L_x_13714:
        /* <DEDUP_REMOVED lines=38> */
.L_x_13717:
[----:B------:R-:W-:Y:S05]  /*14a0*/  BSYNC B0 ;  /* 0x0000000000007941 */ /* 0x000fea0003800000 */
.L_x_13716:
        /* <DEDUP_REMOVED lines=33> */
.L_x_13719:
[----:B------:R-:W-:Y:S05]  /*16c0*/  BSYNC B0 ;  /* 0x0000000000007941 */ /* 0x000fea0003800000 */
.L_x_13718:
        /* <DEDUP_REMOVED lines=33> */
.L_x_13721:
[----:B------:R-:W-:Y:S05]  /*18e0*/  BSYNC B0 ;  /* 0x0000000000007941 */ /* 0x000fea0003800000 */
.L_x_13720:
        /* <DEDUP_REMOVED lines=13> */
[----:B-1----:R-:W-:-:S03]  /*19c0*/  IMAD R19, R65, c[0x0][0x208], RZ ;  /* 0x0000820041137a24 */ /* 0x002fc600078e02ff */
        /* <DEDUP_REMOVED lines=22> */
[----:B------:R-:W1:Y:S04]  /*1b30*/  LDS.128 R12, [R83.X16] ;  /* 0x00000000530c7984 */ /* 0x000e68000000cc00 */
[----:B------:R-:W-:Y:S06]  /*1b40*/  BAR.SYNC.DEFER_BLOCKING 0x0 ;  /* 0x0000000000007b1d */ /* 0x000fec0000010000 */
[----:B------:R-:W2:Y:S04]  /*1b50*/  @!P2 LDG.E R40, [R16.64] ;  /* 0x000000081028a981 */ /* 0x000ea8000c1e1900 */
[----:B------:R-:W3:Y:S04]  /*1b60*/  @!P3 LDG.E R38, [R18.64+-0x180] ;  /* 0xfffe80081226b981 */ /* 0x000ee8000c1e1900 */
[----:B------:R-:W4:Y:S04]  /*1b70*/  @!P4 LDG.E R44, [R18.64+-0x100] ;  /* 0xffff0008122cc981 */ /* 0x000f28000c1e1900 */
[----:B------:R-:W5:Y:S01]  /*1b80*/  @!P5 LDG.E R42, [R18.64+-0x80] ;  /* 0xffff8008122ad981 */ /* 0x000f62000c1e1900 */
[----:B-1----:R-:W-:Y:S01]  /*1b90*/  FMUL.FTZ R29, R13, -1.4426950216293334961 ;  /* 0xbfb8aa3b0d1d7820 */ /* 0x002fe20000410000 */
[----:B------:R-:W-:Y:S01]  /*1ba0*/  ISETP.NE.AND P6, PT, R70, RZ, PT ;  /* 0x000000ff4600720c */ /* 0x000fe20003fc5270 */
[----:B------:R-:W-:Y:S01]  /*1bb0*/  FMUL.FTZ R28, R12, -1.4426950216293334961 ;  /* 0xbfb8aa3b0c1c7820 */ /* 0x000fe20000410000 */
[----:B------:R-:W-:Y:S01]  /*1bc0*/  BSSY B0, `(.L_x_13722) ;  /* 0x0000051000007945 */ /* 0x000fe20003800000 */
[----:B------:R-:W-:-:S02]  /*1bd0*/  FMUL.FTZ R32, R14, -1.4426950216293334961 ;  /* 0xbfb8aa3b0e207820 */ /* 0x000fc40000410000 */
[----:B------:R-:W-:Y:S01]  /*1be0*/  FMUL.FTZ R34, R15, -1.4426950216293334961 ;  /* 0xbfb8aa3b0f227820 */ /* 0x000fe20000410000 */
[----:B------:R-:W1:Y:S08]  /*1bf0*/  MUFU.EX2 R29, R29 ;  /* 0x0000001d001d7308 */ /* 0x000e700000000800 */
[----:B------:R1:W0:Y:S08]  /*1c00*/  MUFU.EX2 R33, R32 ;  /* 0x0000002000217308 */ /* 0x0002300000000800 */
[----:B------:R-:W0:Y:S01]  /*1c10*/  MUFU.EX2 R28, R28 ;  /* 0x0000001c001c7308 */ /* 0x000e220000000800 */
[----:B-1----:R-:W-:-:S07]  /*1c20*/  FADD.FTZ R32, R29, 1 ;  /* 0x3f8000001d207421 */ /* 0x002fce0000010000 */
[----:B------:R-:W1:Y:S01]  /*1c30*/  MUFU.EX2 R34, R34 ;  /* 0x0000002200227308 */ /* 0x000e620000000800 */
[----:B0-----:R-:W-:Y:S02]  /*1c40*/  FADD.FTZ R33, R33, 1 ;  /* 0x3f80000021217421 */ /* 0x001fe40000010000 */
[----:B------:R-:W-:-:S05]  /*1c50*/  FADD.FTZ R28, R28, 1 ;  /* 0x3f8000001c1c7421 */ /* 0x000fca0000010000 */
[----:B------:R-:W0:Y:S01]  /*1c60*/  MUFU.RCP R39, R33 ;  /* 0x0000002100277308 */ /* 0x000e220000001000 */
[----:B-1----:R-:W-:-:S07]  /*1c70*/  FADD.FTZ R37, R34, 1 ;  /* 0x3f80000022257421 */ /* 0x002fce0000010000 */
[----:B------:R-:W1:Y:S01]  /*1c80*/  MUFU.RCP R31, R28 ;  /* 0x0000001c001f7308 */ /* 0x000e620000001000 */
[----:B0-----:R-:W-:-:S04]  /*1c90*/  FADD.FTZ R35, -R39, 1 ;  /* 0x3f80000027237421 */ /* 0x001fc80000010100 */
[----:B------:R-:W-:Y:S02]  /*1ca0*/  FFMA.FTZ R36, R14, R35, 1 ;  /* 0x3f8000000e247423 */ /* 0x000fe40000010023 */
[----:B-1----:R-:W-:-:S04]  /*1cb0*/  FADD.FTZ R29, -R31, 1 ;  /* 0x3f8000001f1d7421 */ /* 0x002fc80000010100 */
        /* <DEDUP_REMOVED lines=24> */
[----:B------:R-:W-:Y:S01]  /*1e40*/  P2R R28, PR, RZ, 0x40 ;  /* 0x00000040ff1c7803 */ /* 0x000fe20000000000 */
        /* <DEDUP_REMOVED lines=10> */
[----:B0-----:R-:W-:Y:S02]  /*1ef0*/  IMAD R35, R67, c[0x0][0x2ec], R42 ;  /* 0x0000bb0043237a24 */ /* 0x001fe400078e022a */
[----:B------:R-:W-:Y:S01]  /*1f00*/  IMAD R33, R65, c[0x0][0x2f0], RZ ;  /* 0x0000bc0041217a24 */ /* 0x000fe200078e02ff */
[----:B------:R-:W-:Y:S02]  /*1f10*/  LDS R47, [R83.X4+0x180] ;  /* 0x00018000532f7984 */ /* 0x000fe40000004800 */
[----:B------:R-:W-:Y:S01]  /*1f20*/  IADD3 R29, R29, R35, RZ ;  /* 0x000000231d1d7210 */ /* 0x000fe20007ffe0ff */
[C---:B------:R-:W-:Y:S01]  /*1f30*/  IMAD R33, R0.reuse, c[0x0][0x2f4], R33 ;  /* 0x0000bd0000217a24 */ /* 0x040fe200078e0221 */
[----:B------:R-:W-:Y:S03]  /*1f40*/  @!P6 STS [0x200], R100 ;  /* 0x00020064ff00e388 */ /* 0x000fe60000000800 */
[----:B------:R-:W-:Y:S01]  /*1f50*/  IMAD.WIDE.U32 R28, R0, c[0x0][0x2f0], R28 ;  /* 0x0000bc00001c7a25 */ /* 0x000fe200078e001c */
[----:B------:R-:W-:Y:S04]  /*1f60*/  BAR.SYNC.DEFER_BLOCKING 0x0 ;  /* 0x0000000000007b1d */ /* 0x000fe80000010000 */
        /* <DEDUP_REMOVED lines=22> */
.L_x_13723:
[----:B------:R-:W-:Y:S05]  /*20d0*/  BSYNC B0 ;  /* 0x0000000000007941 */ /* 0x000fea0003800000 */
.L_x_13722:
        /* <DEDUP_REMOVED lines=58> */
.L_x_13726:
[----:B------:R-:W-:Y:S05]  /*2480*/  BSYNC B0 ;  /* 0x0000000000007941 */ /* 0x000fea0003800000 */
.L_x_13725:
[----:B------:R1:W-:Y:S04]  /*2490*/  @!P0 STG.E [R12.64+-0x180], R31 ;  /* 0xfffe801f0c008986 */ /* 0x0003e8000c101908 */
[----:B------:R1:W-:Y:S04]  /*24a0*/  @!P1 STG.E [R12.64+-0x100], R33 ;  /* 0xffff00210c009986 */ /* 0x0003e8000c101908 */
[----:B------:R1:W-:Y:S02]  /*24b0*/  @!P2 STG.E [R12.64+-0x80], R35 ;  /* 0xffff80230c00a986 */ /* 0x0003e4000c101908 */
.L_x_13724:
        /* <DEDUP_REMOVED lines=19> */
[----:B------:R-:W-:Y:S01]  /*25f0*/  MOV R13, c[0x0][0x298] ;  /* 0x0000a600000d7a02 */ /* 0x000fe20000000f00 */
[----:B------:R-:W-:Y:S01]  /*2600*/  FADD.FTZ R112, R63, R63 ;  /* 0x0000003f3f707221 */ /* 0x000fe20000010000 */
[----:B------:R-:W-:Y:S01]  /*2610*/  SHF.R.U32.HI R14, RZ, 0x1, R16 ;  /* 0x00000001ff0e7819 */ /* 0x000fe20000011610 */
[----:B------:R-:W-:Y:S01]  /*2620*/  FADD.FTZ R113, R113, R113 ;  /* 0x0000007171717221 */ /* 0x000fe20000010000 */
[----:B------:R-:W-:Y:S01]  /*2630*/  MOV R17, c[0x0][0x2b8] ;  /* 0x0000ae0000117a02 */ /* 0x000fe20000000f00 */
[----:B------:R-:W-:Y:S01]  /*2640*/  CS2R R114, SRZ ;  /* 0x0000000000727805 */ /* 0x000fe2000001ff00 */
[----:B------:R-:W-:Y:S01]  /*2650*/  SHF.R.U32.HI R12, RZ, 0x1, R18 ;  /* 0x00000001ff0c7819 */ /* 0x000fe20000011612 */
[----:B------:R-:W-:Y:S01]  /*2660*/  IMAD R15, R14, R67, RZ ;  /* 0x000000430e0f7224 */ /* 0x000fe200078e02ff */
[----:B------:R-:W-:-:S02]  /*2670*/  SHF.R.U64 R13, R13, 0x1, R16 ;  /* 0x000000010d0d7819 */ /* 0x000fc40000001210 */
[----:B------:R-:W-:Y:S01]  /*2680*/  SHF.R.U64 R14, R17, 0x1, R18 ;  /* 0x00000001110e7819 */ /* 0x000fe20000001212 */
[----:B------:R-:W-:Y:S01]  /*2690*/  IMAD R19, R12, R67, RZ ;  /* 0x000000430c137224 */ /* 0x000fe200078e02ff */
        /* <DEDUP_REMOVED lines=8> */
[----:B------:R-:W-:Y:S01]  /*2720*/  IMAD R16, R157, c[0x0][0x2a0], RZ ;  /* 0x0000a8009d107a24 */ /* 0x000fe200078e02ff */
[----:B------:R-:W-:Y:S01]  /*2730*/  IADD3 R15, R15, R19, RZ ;  /* 0x000000130f0f7210 */ /* 0x000fe20007ffe0ff */
[----:B------:R-:W-:Y:S02]  /*2740*/  IMAD R18, R157, c[0x0][0x2c0], RZ ;  /* 0x0000b0009d127a24 */ /* 0x000fe400078e02ff */
[C---:B------:R-:W-:Y:S02]  /*2750*/  IMAD R19, R69.reuse, c[0x0][0x2a4], R16 ;  /* 0x0000a90045137a24 */ /* 0x040fe400078e0210 */
[----:B------:R-:W-:-:S04]  /*2760*/  IMAD.WIDE.U32 R12, R69, c[0x0][0x2a0], R12 ;  /* 0x0000a800450c7a25 */ /* 0x000fc800078e000c */
[----:B------:R-:W-:Y:S01]  /*2770*/  IMAD R17, R69, c[0x0][0x2c4], R18 ;  /* 0x0000b10045117a24 */ /* 0x000fe200078e0212 */
[----:B------:R-:W-:Y:S01]  /*2780*/  IADD3 R19, R13, R19, RZ ;  /* 0x000000130d137210 */ /* 0x000fe20007ffe0ff */
[----:B------:R-:W-:Y:S01]  /*2790*/  IMAD.WIDE.U32 R14, R69, c[0x0][0x2c0], R14 ;  /* 0x0000b000450e7a25 */ /* 0x000fe200078e000e */
[----:B------:R-:W-:Y:S02]  /*27a0*/  LEA R18, P0, R12, c[0x0][0x318], 0x3 ;  /* 0x0000c6000c127a11 */ /* 0x000fe400078018ff */
[----:B------:R-:W-:Y:S02]  /*27b0*/  SHF.L.U32 R13, R70, 0x2, RZ ;  /* 0x00000002460d7819 */ /* 0x000fe400000006ff */
[----:B------:R-:W-:Y:S02]  /*27c0*/  IADD3 R17, R15, R17, RZ ;  /* 0x000000110f117210 */ /* 0x000fe40007ffe0ff */
[----:B------:R-:W-:Y:S02]  /*27d0*/  LEA R16, P1, R14, c[0x0][0x320], 0x3 ;  /* 0x0000c8000e107a11 */ /* 0x000fe400078218ff */
[----:B------:R-:W-:-:S02]  /*27e0*/  LEA.HI.X R32, R12, c[0x0][0x31c], R19, 0x3, P0 ;  /* 0x0000c7000c207a11 */ /* 0x000fc400000f1c13 */
[----:B------:R-:W-:Y:S02]  /*27f0*/  SHF.R.U32.HI R15, RZ, 0x1e, R70 ;  /* 0x0000001eff0f7819 */ /* 0x000fe40000011646 */
[C---:B------:R-:W-:Y:S02]  /*2800*/  IADD3 R12, P0, R13.reuse, R18, RZ ;  /* 0x000000120d0c7210 */ /* 0x040fe40007f1e0ff */
[----:B------:R-:W-:Y:S01]  /*2810*/  LEA.HI.X R18, R14, c[0x0][0x324], R17, 0x3, P1 ;  /* 0x0000c9000e127a11 */ /* 0x000fe200008f1c11 */
[----:B------:R-:W-:Y:S01]  /*2820*/  IMAD R17, R30, -0x100, RZ ;  /* 0xffffff001e117824 */ /* 0x000fe200078e02ff */
[----:B------:R-:W-:Y:S02]  /*2830*/  IADD3 R14, P1, R13, R16, RZ ;  /* 0x000000100d0e7210 */ /* 0x000fe40007f3e0ff */
        /* <DEDUP_REMOVED lines=21> */
[----:B------:R-:W-:Y:S01]  /*2990*/  IADD3.X R45, R15, -0x1, RZ, P5, !PT ;  /* 0xffffffff0f2d7810 */ /* 0x000fe20002ffe4ff */
[----:B------:R-:W-:Y:S01]  /*29a0*/  CS2R R12, SRZ ;  /* 0x00000000000c7805 */ /* 0x000fe2000001ff00 */
[----:B------:R-:W-:-:S02]  /*29b0*/  IADD3 R42, P4, R14, -0x300, RZ ;  /* 0xfffffd000e2a7810 */ /* 0x000fc40007f9e0ff */
[C---:B------:R-:W-:Y:S02]  /*29c0*/  IADD3 R40, P3, R14.reuse, -0x280, RZ ;  /* 0xfffffd800e287810 */ /* 0x040fe40007f7e0ff */
[C---:B------:R-:W-:Y:S02]  /*29d0*/  IADD3 R38, P2, R14.reuse, -0x200, RZ ;  /* 0xfffffe000e267810 */ /* 0x040fe40007f5e0ff */
[C---:B------:R-:W-:Y:S02]  /*29e0*/  IADD3 R36, P1, R14.reuse, -0x180, RZ ;  /* 0xfffffe800e247810 */ /* 0x040fe40007f3e0ff */
[C---:B------:R-:W-:Y:S02]  /*29f0*/  IADD3 R34, P0, R14.reuse, -0x100, RZ ;  /* 0xffffff000e227810 */ /* 0x040fe40007f1e0ff */
[----:B------:R-:W-:Y:S02]  /*2a00*/  IADD3 R32, P5, R14, -0x80, RZ ;  /* 0xffffff800e207810 */ /* 0x000fe40007fbe0ff */
[----:B------:R-:W-:-:S02]  /*2a10*/  IADD3.X R43, R15, -0x1, RZ, P4, !PT ;  /* 0xffffffff0f2b7810 */ /* 0x000fc400027fe4ff */
[C---:B------:R-:W-:Y:S02]  /*2a20*/  IADD3.X R41, R15.reuse, -0x1, RZ, P3, !PT ;  /* 0xffffffff0f297810 */ /* 0x040fe40001ffe4ff */
[C---:B------:R-:W-:Y:S02]  /*2a30*/  IADD3.X R39, R15.reuse, -0x1, RZ, P2, !PT ;  /* 0xffffffff0f277810 */ /* 0x040fe400017fe4ff */
[C---:B------:R-:W-:Y:S02]  /*2a40*/  IADD3.X R37, R15.reuse, -0x1, RZ, P1, !PT ;  /* 0xffffffff0f257810 */ /* 0x040fe40000ffe4ff */
[C---:B------:R-:W-:Y:S02]  /*2a50*/  IADD3.X R35, R15.reuse, -0x1, RZ, P0, !PT ;  /* 0xffffffff0f237810 */ /* 0x040fe400007fe4ff */
[----:B------:R-:W-:Y:S02]  /*2a60*/  IADD3.X R33, R15, -0x1, RZ, P5, !PT ;  /* 0xffffffff0f217810 */ /* 0x000fe40002ffe4ff */
[----:B------:R-:W-:Y:S01]  /*2a70*/  IADD3 R109, R109, -R16, RZ ;  /* 0x800000106d6d7210 */ /* 0x000fe20007ffe0ff */
[----:B------:R-:W-:-:S02]  /*2a80*/  CS2R R14, SRZ ;  /* 0x00000000000e7805 */ /* 0x000fc4000001ff00 */
.L_x_13758:
        /* <DEDUP_REMOVED lines=9> */
[-C--:B------:R-:W-:Y:S02]  /*2b20*/  ISETP.GE.AND P5, PT, R20, R125.reuse, PT ;  /* 0x0000007d1400720c */ /* 0x080fe40003fa6270 */
[----:B------:R-:W-:Y:S02]  /*2b30*/  ISETP.GE.AND P0, PT, R92, R125, PT ;  /* 0x0000007d5c00720c */ /* 0x000fe40003f06270 */
[----:B------:R-:W-:Y:S02]  /*2b40*/  LEA R18, P1, R16, R79, 0x2 ;  /* 0x0000004f10127211 */ /* 0x000fe400078210ff */
[----:B------:R-:W-:Y:S02]  /*2b50*/  IADD3 R17, R17, R19, RZ ;  /* 0x0000001311117210 */ /* 0x000fe40007ffe0ff */
[----:B------:R-:W-:Y:S02]  /*2b60*/  ISETP.GE.AND P2, PT, R94, R125, PT ;  /* 0x0000007d5e00720c */ /* 0x000fe40003f46270 */
[----:B------:R-:W-:-:S02]  /*2b70*/  LEA.HI.X R19, R16, R80, R17, 0x2, P1 ;  /* 0x0000005010137211 */ /* 0x000fc400008f1411 */
[-C--:B------:R-:W-:Y:S02]  /*2b80*/  ISETP.GE.AND P1, PT, R93, R125.reuse, PT ;  /* 0x0000007d5d00720c */ /* 0x080fe40003f26270 */
[-C--:B------:R-:W-:Y:S01]  /*2b90*/  ISETP.GE.AND P3, PT, R95, R125.reuse, PT ;  /* 0x0000007d5f00720c */ /* 0x080fe20003f66270 */
[----:B0-2---:R0:W2:Y:S01]  /*2ba0*/  @!P5 LDG.E R62, [R18.64] ;  /* 0x00000008123ed981 */ /* 0x0050a2000c1e1900 */
[-C--:B------:R-:W-:Y:S02]  /*2bb0*/  ISETP.GE.AND P4, PT, R96, R125.reuse, PT ;  /* 0x0000007d6000720c */ /* 0x080fe40003f86270 */
[-C--:B------:R-:W-:Y:S01]  /*2bc0*/  ISETP.GE.AND P5, PT, R97, R125.reuse, PT ;  /* 0x0000007d6100720c */ /* 0x080fe20003fa6270 */
[----:B---3--:R0:W3:Y:S01]  /*2bd0*/  @!P0 LDG.E R116, [R18.64+0x80] ;  /* 0x0000800812748981 */ /* 0x0080e2000c1e1900 */
[----:B------:R-:W-:Y:S01]  /*2be0*/  ISETP.GE.AND P0, PT, R98, R125, PT ;  /* 0x0000007d6200720c */ /* 0x000fe20003f06270 */
[----:B------:R-:W-:Y:S01]  /*2bf0*/  HFMA2.MMA R122, -RZ, RZ, 0, 0 ;  /* 0x00000000ff7a7435 */ /* 0x000fe200000001ff */
[----:B------:R-:W-:Y:S01]  /*2c00*/  CS2R R120, SRZ ;  /* 0x0000000000787805 */ /* 0x000fe2000001ff00 */
        /* <DEDUP_REMOVED lines=12> */
[----:B0-----:R-:W-:-:S04]  /*2cd0*/  IMAD.WIDE.U32 R18, R115, c[0x0][0x188], R16 ;  /* 0x0000620073127a25 */ /* 0x001fc800078e0010 */
[----:B------:R-:W-:Y:S01]  /*2ce0*/  IMAD R126, R124, c[0x0][0x1c0], RZ ;  /* 0x000070007c7e7a24 */ /* 0x000fe200078e02ff */
[----:B------:R-:W-:Y:S02]  /*2cf0*/  IADD3 R19, R19, R31, RZ ;  /* 0x0000001f13137210 */ /* 0x000fe40007ffe0ff */
[----:B------:R-:W-:Y:S01]  /*2d00*/  LEA R30, P0, R18, c[0x0][0x220], 0x3 ;  /* 0x00008800121e7a11 */ /* 0x000fe200078018ff */
[----:B------:R-:W-:-:S04]  /*2d10*/  IMAD.WIDE.U32 R60, R115, c[0x0][0x1c0], R20 ;  /* 0x00007000733c7a25 */ /* 0x000fc800078e0014 */
[----:B------:R-:W-:Y:S01]  /*2d20*/  IMAD R123, R115, c[0x0][0x1c4], R126 ;  /* 0x00007100737b7a24 */ /* 0x000fe200078e027e */
[----:B------:R-:W-:Y:S02]  /*2d30*/  LEA.HI.X R31, R18, c[0x0][0x224], R19, 0x3, P0 ;  /* 0x00008900121f7a11 */ /* 0x000fe400000f1c13 */
[----:B------:R-:W-:Y:S02]  /*2d40*/  IADD3 R18, R83, 0x20, RZ ;  /* 0x0000002053127810 */ /* 0x000fe40007ffe0ff */
[----:B------:R-:W-:Y:S02]  /*2d50*/  LEA R16, P1, R60, R81, 0x2 ;  /* 0x000000513c107211 */ /* 0x000fe400078210ff */
[----:B------:R-:W-:Y:S01]  /*2d60*/  IADD3 R17, R61, R123, RZ ;  /* 0x0000007b3d117210 */ /* 0x000fe20007ffe0ff */
[----:B------:R-:W4:Y:S01]  /*2d70*/  LDG.E.64 R30, [R30.64] ;  /* 0x000000081e1e7981 */ /* 0x000f22000c1e1b00 */
[----:B------:R-:W-:Y:S02]  /*2d80*/  LEA.HI.SX32 R61, R18, R83, 0x1b ;  /* 0x00000053123d7211 */ /* 0x000fe400078fdaff */
[----:B------:R-:W-:-:S02]  /*2d90*/  IADD3 R18, R83, 0x80, RZ ;  /* 0x0000008053127810 */ /* 0x000fc40007ffe0ff */
[----:B------:R-:W-:Y:S02]  /*2da0*/  LEA.HI.X R17, R60, R82, R17, 0x2, P1 ;  /* 0x000000523c117211 */ /* 0x000fe400008f1411 */
[C---:B------:R-:W-:Y:S02]  /*2db0*/  IADD3 R60, R83.reuse, 0x40, RZ ;  /* 0x00000040533c7810 */ /* 0x040fe40007ffe0ff */
[C---:B------:R-:W-:Y:S02]  /*2dc0*/  IADD3 R126, R83.reuse, 0x60, RZ ;  /* 0x00000060537e7810 */ /* 0x040fe40007ffe0ff */
[CC--:B------:R-:W-:Y:S02]  /*2dd0*/  LEA.HI.SX32 R19, R83.reuse, R83.reuse, 0x1b ;  /* 0x0000005353137211 */ /* 0x0c0fe400078fdaff */
[----:B------:R-:W-:Y:S02]  /*2de0*/  LEA.HI.SX32 R127, R18, R83, 0x1b ;  /* 0x00000053127f7211 */ /* 0x000fe400078fdaff */
[----:B------:R-:W-:-:S02]  /*2df0*/  IADD3 R18, R83, 0xa0, RZ ;  /* 0x000000a053127810 */ /* 0x000fc40007ffe0ff */
[----:B------:R-:W-:Y:S02]  /*2e00*/  ISETP.GE.AND P5, PT, R20, R125, PT ;  /* 0x0000007d1400720c */ /* 0x000fe40003fa6270 */
[----:B------:R-:W-:Y:S02]  /*2e10*/  LEA.HI.SX32 R60, R60, R83, 0x1b ;  /* 0x000000533c3c7211 */ /* 0x000fe400078fdaff */
[C---:B------:R-:W-:Y:S02]  /*2e20*/  IADD3 R130, R83.reuse, 0xc0, RZ ;  /* 0x000000c053827810 */ /* 0x040fe40007ffe0ff */
[----:B------:R-:W-:Y:S02]  /*2e30*/  ISETP.GE.AND P0, PT, R92, R125, PT ;  /* 0x0000007d5c00720c */ /* 0x000fe40003f06270 */
[----:B------:R-:W-:Y:S02]  /*2e40*/  LEA.HI.SX32 R126, R126, R83, 0x1b ;  /* 0x000000537e7e7211 */ /* 0x000fe400078fdaff */
[----:B------:R-:W-:-:S02]  /*2e50*/  IADD3 R132, R83, 0xe0, RZ ;  /* 0x000000e053847810 */ /* 0x000fc40007ffe0ff */
[-C--:B------:R-:W-:Y:S02]  /*2e60*/  LEA.HI.SX32 R128, R18, R83.reuse, 0x1b ;  /* 0x0000005312807211 */ /* 0x080fe400078fdaff */
[-C--:B------:R-:W-:Y:S02]  /*2e70*/  LEA.HI.SX32 R129, R130, R83.reuse, 0x1b ;  /* 0x0000005382817211 */ /* 0x080fe400078fdaff */
[----:B------:R-:W-:Y:S02]  /*2e80*/  LEA.HI.SX32 R131, R132, R83, 0x1b ;  /* 0x0000005384837211 */ /* 0x000fe400078fdaff */
[----:B------:R-:W-:Y:S01]  /*2e90*/  MOV R18, RZ ;  /* 0x000000ff00127202 */ /* 0x000fe20000000f00 */
[----:B------:R-:W-:Y:S01]  /*2ea0*/  CS2R R132, SRZ ;  /* 0x0000000000847805 */ /* 0x000fe2000001ff00 */
        /* <DEDUP_REMOVED lines=8> */
[----:B---3--:R-:W-:Y:S04]  /*2f30*/  STS [R61.X4+0x80], R116 ;  /* 0x000080743d007388 */ /* 0x008fe80000004800 */
[----:B----4-:R-:W-:Y:S04]  /*2f40*/  STS [R60.X4+0x100], R63 ;  /* 0x0001003f3c007388 */ /* 0x010fe80000004800 */
[----:B------:R-:W-:Y:S04]  /*2f50*/  STS [R126.X4+0x180], R119 ;  /* 0x000180777e007388 */ /* 0x000fe80000004800 */
[----:B------:R-:W-:Y:S04]  /*2f60*/  STS [R127.X4+0x200], R118 ;  /* 0x000200767f007388 */ /* 0x000fe80000004800 */
[----:B------:R-:W-:Y:S04]  /*2f70*/  STS [R128.X4+0x280], R121 ;  /* 0x0002807980007388 */ /* 0x000fe80000004800 */
[----:B------:R1:W-:Y:S04]  /*2f80*/  STS [R129.X4+0x300], R120 ;  /* 0x0003007881007388 */ /* 0x0003e80000004800 */
[----:B------:R-:W-:Y:S01]  /*2f90*/  STS [R131.X4+0x380], R122 ;  /* 0x0003807a83007388 */ /* 0x000fe20000004800 */
[----:B------:R-:W-:-:S06]  /*2fa0*/  NOP ;  /* 0x0000000000007918 */ /* 0x000fcc0000000000 */
[----:B------:R2:W3:Y:S01]  /*2fb0*/  @!P5 LDG.E R18, [R16.64] ;  /* 0x000000081012d981 */ /* 0x0004e2000c1e1900 */
[----:B------:R-:W-:-:S03]  /*2fc0*/  ISETP.GE.AND P5, PT, R97, R125, PT ;  /* 0x0000007d6100720c */ /* 0x000fc60003fa6270 */
[----:B------:R2:W4:Y:S01]  /*2fd0*/  @!P0 LDG.E R132, [R16.64+0x80] ;  /* 0x0000800810848981 */ /* 0x000522000c1e1900 */
[----:B------:R-:W-:-:S03]  /*2fe0*/  ISETP.GE.AND P0, PT, R98, R125, PT ;  /* 0x0000007d6200720c */ /* 0x000fc60003f06270 */
[----:B------:R2:W4:Y:S04]  /*2ff0*/  @!P1 LDG.E R133, [R16.64+0x100] ;  /* 0x0001000810859981 */ /* 0x000528000c1e1900 */
[----:B------:R2:W4:Y:S04]  /*3000*/  @!P2 LDG.E R135, [R16.64+0x180] ;  /* 0x000180081087a981 */ /* 0x000528000c1e1900 */
[----:B------:R2:W4:Y:S04]  /*3010*/  @!P3 LDG.E R134, [R16.64+0x200] ;  /* 0x000200081086b981 */ /* 0x000528000c1e1900 */
[----:B------:R2:W4:Y:S04]  /*3020*/  @!P4 LDG.E R137, [R16.64+0x280] ;  /* 0x000280081089c981 */ /* 0x000528000c1e1900 */
[----:B------:R2:W4:Y:S04]  /*3030*/  @!P5 LDG.E R136, [R16.64+0x300] ;  /* 0x000300081088d981 */ /* 0x000528000c1e1900 */
[----:B------:R2:W4:Y:S01]  /*3040*/  @!P0 LDG.E R138, [R16.64+0x380] ;  /* 0x00038008108a8981 */ /* 0x000522000c1e1900 */
[----:B0-----:R-:W-:-:S02]  /*3050*/  FMUL.FTZ R62, R31, R105 ;  /* 0x000000691f3e7220 */ /* 0x001fc40000410000 */
[----:B------:R-:W-:Y:S02]  /*3060*/  FMUL.FTZ R139, R30, 1.4426950216293334961 ;  /* 0x3fb8aa3b1e8b7820 */ /* 0x000fe40000410000 */
[----:B-1----:R-:W-:Y:S01]  /*3070*/  FMUL.RZ R120, R62, 0.15915493667125701904 ;  /* 0x3e22f9833e787820 */ /* 0x002fe2000040c000 */
[----:B------:R-:W-:-:S04]  /*3080*/  SHF.L.U32 R62, R83, 0x3, RZ ;  /* 0x00000003533e7819 */ /* 0x000fc800000006ff */
[----:B------:R-:W-:Y:S01]  /*3090*/  LEA.HI.SX32 R130, R62, R62, 0x1b ;  /* 0x0000003e3e827211 */ /* 0x000fe200078fdaff */
[----:B------:R-:W-:Y:S01]  /*30a0*/  FMUL.FTZ R62, R139, R105 ;  /* 0x000000698b3e7220 */ /* 0x000fe20000410000 */
[----:B------:R-:W-:Y:S01]  /*30b0*/  MUFU.COS R142, R120 ;  /* 0x00000078008e7308 */ /* 0x000fe20000000000 */
[----:B------:R-:W-:Y:S02]  /*30c0*/  ISETP.NE.AND P1, PT, R70, RZ, PT ;  /* 0x000000ff4600720c */ /* 0x000fe40003f25270 */
[----:B------:R-:W-:Y:S01]  /*30d0*/  LDS R116, [R130.X4] ;  /* 0x0000000082747984 */ /* 0x000fe20000004800 */
[----:B--2---:R-:W-:-:S03]  /*30e0*/  LEA R16, R109, R115, 0x8 ;  /* 0x000000736d107211 */ /* 0x004fc600078e40ff */
[----:B------:R-:W0:Y:S01]  /*30f0*/  LDS R118, [R130.X4+0x4] ;  /* 0x0000040082767984 */ /* 0x000e220000004800 */
[----:B------:R-:W1:Y:S03]  /*3100*/  MUFU.EX2 R63, R62 ;  /* 0x0000003e003f7308 */ /* 0x000e660000000800 */
[----:B------:R-:W2:Y:S04]  /*3110*/  LDS R119, [R130.X4+0x8] ;  /* 0x0000080082777984 */ /* 0x000ea80000004800 */
[----:B------:R-:W3:Y:S01]  /*3120*/  LDS R121, [R130.X4+0xc] ;  /* 0x00000c0082797984 */ /* 0x000ee20000004800 */
[----:B------:R1:W1:Y:S03]  /*3130*/  MUFU.SIN R140, R120 ;  /* 0x00000078008c7308 */ /* 0x0002660000000400 */
[----:B------:R-:W3:Y:S01]  /*3140*/  LDS R122, [R130.X4+0x14] ;  /* 0x00001400827a7984 */ /* 0x000ee20000004800 */
        /* <DEDUP_REMOVED lines=9> */
[----:B0-----:R-:W-:Y:S02]  /*31e0*/  FMUL.FTZ R143, R118, R105 ;  /* 0x00000069768f7220 */ /* 0x001fe40000410000 */
[----:B--2---:R-:W-:Y:S01]  /*31f0*/  FMUL.FTZ R142, R119, R104 ;  /* 0x00000068778e7220 */ /* 0x004fe20000410000 */
[----:B------:R-:W-:Y:S01]  /*3200*/  BSSY B0, `(.L_x_13728) ;  /* 0x0000063000007945 */ /* 0x000fe20003800000 */
[----:B---3--:R-:W-:Y:S04]  /*3210*/  STS [R19.X4+0x420], R18 ;  /* 0x0004201213007388 */ /* 0x008fe80000004800 */
        /* <DEDUP_REMOVED lines=8> */
[----:B0-----:R-:W-:Y:S01]  /*32a0*/  SHF.L.U32 R137, R16, 0x3, RZ ;  /* 0x0000000310897819 */ /* 0x001fe200000006ff */
[----:B------:R-:W0:Y:S04]  /*32b0*/  LDS R133, [R130.X4+0x420] ;  /* 0x0004200082857984 */ /* 0x000e280000004800 */
[----:B------:R-:W3:Y:S04]  /*32c0*/  LDS R131, [R130.X4+0x424] ;  /* 0x0004240082837984 */ /* 0x000ee80000004800 */
[----:B------:R-:W4:Y:S04]  /*32d0*/  LDS R136, [R130.X4+0x428] ;  /* 0x0004280082887984 */ /* 0x000f280000004800 */
[----:B------:R-:W0:Y:S04]  /*32e0*/  LDS R132, [R130.X4+0x42c] ;  /* 0x00042c0082847984 */ /* 0x000e280000004800 */
[----:B------:R-:W0:Y:S04]  /*32f0*/  LDS R17, [R130.X4+0x430] ;  /* 0x0004300082117984 */ /* 0x000e280000004800 */
[----:B------:R-:W0:Y:S04]  /*3300*/  LDS R19, [R130.X4+0x434] ;  /* 0x0004340082137984 */ /* 0x000e280000004800 */
[----:B------:R-:W0:Y:S04]  /*3310*/  LDS R16, [R130.X4+0x438] ;  /* 0x0004380082107984 */ /* 0x000e280000004800 */
[----:B------:R1:W0:Y:S04]  /*3320*/  LDS R148, [R130.X4+0x43c] ;  /* 0x00043c0082947984 */ /* 0x0002280000004800 */
[----:B------:R0:W-:Y:S01]  /*3330*/  STS.64 [R137+0x14d0], R62 ;  /* 0x0014d03e89007388 */ /* 0x0001e20000000a00 */
[----:B------:R-:W-:-:S04]  /*3340*/  FMUL.FTZ R18, R31, R104 ;  /* 0x000000681f127220 */ /* 0x000fc80000410000 */
[----:B------:R-:W-:Y:S02]  /*3350*/  FMUL.RZ R140, R18, 0.15915493667125701904 ;  /* 0x3e22f983128c7820 */ /* 0x000fe4000040c000 */
[----:B------:R-:W-:Y:S02]  /*3360*/  FMUL.FTZ R18, R139, R104 ;  /* 0x000000688b127220 */ /* 0x000fe40000410000 */
[----:B------:R-:W-:Y:S01]  /*3370*/  @!P2 IMAD R61, R144, c[0x0][0x16c], R115 ;  /* 0x00005b00903daa24 */ /* 0x000fe200078e0273 */
[----:B--2---:R-:W-:Y:S01]  /*3380*/  MUFU.SIN R129, R140 ;  /* 0x0000008c00817308 */ /* 0x004fe20000000400 */
[----:B------:R-:W-:Y:S02]  /*3390*/  CS2R R126, SRZ ;  /* 0x00000000007e7805 */ /* 0x000fe4000001ff00 */
[----:B------:R-:W-:Y:S01]  /*33a0*/  @!P2 IMAD.WIDE R60, R61, 0x10, R26 ;  /* 0x000000103d3ca825 */ /* 0x000fe200078e021a */
[----:B------:R-:W-:Y:S06]  /*33b0*/  BAR.SYNC.DEFER_BLOCKING 0x0 ;  /* 0x0000000000007b1d */ /* 0x000fec0000010000 */
[----:B------:R-:W2:Y:S01]  /*33c0*/  MUFU.EX2 R18, R18 ;  /* 0x0000001200127308 */ /* 0x000ea20000000800 */
[----:B-1----:R-:W-:-:S07]  /*33d0*/  FMUL.FTZ R130, R31, R107 ;  /* 0x0000006b1f827220 */ /* 0x002fce0000410000 */
[----:B------:R-:W1:Y:S01]  /*33e0*/  MUFU.COS R135, R140 ;  /* 0x0000008c00877308 */ /* 0x000e620000000000 */
[C---:B------:R-:W-:Y:S02]  /*33f0*/  FMUL.FTZ R128, R139.reuse, R107 ;  /* 0x0000006b8b807220 */ /* 0x040fe40000410000 */
[----:B------:R-:W-:Y:S02]  /*3400*/  FMUL.RZ R130, R130, 0.15915493667125701904 ;  /* 0x3e22f98382827820 */ /* 0x000fe4000040c000 */
[-C--:B------:R-:W-:Y:S01]  /*3410*/  FMUL.FTZ R138, R139, R106.reuse ;  /* 0x0000006a8b8a7220 */ /* 0x080fe20000410000 */
[----:B------:R1:W5:Y:S02]  /*3420*/  @!P2 LDG.E.64 R126, [R60.64+0x8] ;  /* 0x000008083c7ea981 */ /* 0x000364000c1e1b00 */
[----:B------:R2:W-:Y:S01]  /*3430*/  MUFU.EX2 R134, R128 ;  /* 0x0000008000867308 */ /* 0x0005e20000000800 */
[----:B0-----:R-:W-:Y:S02]  /*3440*/  FMUL.FTZ R137, R116, R105 ;  /* 0x0000006974897220 */ /* 0x001fe40000410000 */
[----:B-1----:R-:W-:-:S05]  /*3450*/  FMUL.FTZ R60, R31, R106 ;  /* 0x0000006a1f3c7220 */ /* 0x002fca0000410000 */
[----:B------:R-:W0:Y:S01]  /*3460*/  MUFU.SIN R61, R130 ;  /* 0x00000082003d7308 */ /* 0x000e220000000400 */
[----:B--2---:R-:W-:Y:S02]  /*3470*/  FMUL.FTZ R128, R18, R129 ;  /* 0x0000008112807220 */ /* 0x004fe40000410000 */
[----:B------:R-:W-:Y:S02]  /*3480*/  FMUL.RZ R144, R60, 0.15915493667125701904 ;  /* 0x3e22f9833c907820 */ /* 0x000fe4000040c000 */
[----:B------:R-:W-:Y:S02]  /*3490*/  FMUL.FTZ R129, R18, R135 ;  /* 0x0000008712817220 */ /* 0x000fe40000410000 */
[C---:B------:R-:W-:Y:S01]  /*34a0*/  FMUL.FTZ R137, R4.reuse, R137 ;  /* 0x0000008904897220 */ /* 0x040fe20000410000 */
[----:B------:R1:W2:Y:S01]  /*34b0*/  MUFU.COS R139, R130 ;  /* 0x00000082008b7308 */ /* 0x0002a20000000000 */
[----:B------:R-:W-:Y:S02]  /*34c0*/  FMUL.FTZ R140, R4, R143 ;  /* 0x0000008f048c7220 */ /* 0x000fe40000410000 */
[----:B------:R-:W-:-:S05]  /*34d0*/  FMUL.FTZ R135, R128, R137 ;  /* 0x0000008980877220 */ /* 0x000fca0000410000 */
[----:B------:R0:W-:Y:S01]  /*34e0*/  MUFU.EX2 R141, R138 ;  /* 0x0000008a008d7308 */ /* 0x0001e20000000800 */
[----:B-1----:R-:W-:-:S07]  /*34f0*/  FMUL.FTZ R130, R128, R140 ;  /* 0x0000008c80827220 */ /* 0x002fce0000410000 */
[----:B------:R-:W1:Y:S01]  /*3500*/  MUFU.SIN R18, R144 ;  /* 0x0000009000127308 */ /* 0x000e620000000400 */
[----:B0-----:R-:W-:-:S07]  /*3510*/  FMUL.FTZ R138, R121, R104 ;  /* 0x00000068798a7220 */ /* 0x001fce0000410000 */
[----:B------:R0:W3:Y:S01]  /*3520*/  MUFU.COS R60, R144 ;  /* 0x00000090003c7308 */ /* 0x0000e20000000000 */
[C---:B------:R-:W-:Y:S02]  /*3530*/  FFMA.FTZ R143, R129.reuse, R140, R135 ;  /* 0x0000008c818f7223 */ /* 0x040fe40000010087 */
[----:B------:R-:W-:Y:S02]  /*3540*/  FFMA.FTZ R135, R129, R137, -R130 ;  /* 0x0000008981877223 */ /* 0x000fe40000010882 */
[C---:B------:R-:W-:Y:S02]  /*3550*/  FMUL.FTZ R130, R134.reuse, R61 ;  /* 0x0000003d86827220 */ /* 0x040fe40000410000 */
[C---:B------:R-:W-:Y:S02]  /*3560*/  FFMA.FTZ R143, R5.reuse, R138, R143 ;  /* 0x0000008a058f7223 */ /* 0x040fe4000001008f */
[----:B------:R-:W-:Y:S02]  /*3570*/  FFMA.FTZ R61, R5, R142, R135 ;  /* 0x0000008e053d7223 */ /* 0x000fe40000010087 */
[----:B--2---:R-:W-:-:S02]  /*3580*/  FMUL.FTZ R134, R134, R139 ;  /* 0x0000008b86867220 */ /* 0x004fc40000410000 */
[C---:B0-----:R-:W-:Y:S02]  /*3590*/  FMUL.FTZ R144, R130.reuse, R143 ;  /* 0x0000008f82907220 */ /* 0x041fe40000410000 */
[C---:B-1----:R-:W-:Y:S02]  /*35a0*/  FMUL.FTZ R139, R141.reuse, R18 ;  /* 0x000000128d8b7220 */ /* 0x042fe40000410000 */
[----:B------:R-:W-:Y:S02]  /*35b0*/  FMUL.FTZ R145, R130, R61 ;  /* 0x0000003d82917220 */ /* 0x000fe40000410000 */
[----:B---3--:R-:W-:Y:S02]  /*35c0*/  FMUL.FTZ R135, R141, R60 ;  /* 0x0000003c8d877220 */ /* 0x008fe40000410000 */
[-C--:B------:R-:W-:Y:S02]  /*35d0*/  FMUL.FTZ R18, R63, R128.reuse ;  /* 0x000000803f127220 */ /* 0x080fe40000410000 */
[----:B------:R-:W-:-:S02]  /*35e0*/  FMUL.FTZ R60, R62, R128 ;  /* 0x000000803e3c7220 */ /* 0x000fc40000410000 */
[C---:B------:R-:W-:Y:S02]  /*35f0*/  FFMA.FTZ R144, R134.reuse, R61, -R144 ;  /* 0x0000003d86907223 */ /* 0x040fe40000010890 */
[----:B------:R-:W-:Y:S02]  /*3600*/  FFMA.FTZ R146, R134, R143, R145 ;  /* 0x0000008f86927223 */ /* 0x000fe40000010091 */
[-C--:B------:R-:W-:Y:S02]  /*3610*/  FFMA.FTZ R61, R62, R129.reuse, -R18 ;  /* 0x000000813e3d7223 */ /* 0x080fe40000010812 */
        /* <DEDUP_REMOVED lines=19> */
[-C--:B------:R-:W-:Y:S02]  /*3750*/  FMUL.FTZ R146, R123, R106.reuse ;  /* 0x0000006a7b927220 */ /* 0x080fe40000410000 */
        /* <DEDUP_REMOVED lines=13> */
.L_x_13729:
[----:B0---4-:R-:W-:Y:S05]  /*3830*/  BSYNC B0 ;  /* 0x0000000000007941 */ /* 0x011fea0003800000 */
.L_x_13728:
[----:B------:R-:W0:Y:S01]  /*3840*/  SHFL.UP PT, R158, R153, 0x1, RZ ;  /* 0x04200000999e7989 */ /* 0x000e2200000e00ff */
[----:B------:R-:W-:Y:S01]  /*3850*/  ISETP.GE.AND P3, PT, R83, 0x1, PT ;  /* 0x000000015300780c */ /* 0x000fe20003f66270 */
[----:B------:R-:W-:Y:S01]  /*3860*/  FMUL.FTZ R148, R113, R148 ;  /* 0x0000009471947220 */ /* 0x000fe20000410000 */
[----:B------:R-:W-:Y:S01]  /*3870*/  ISETP.GE.OR P0, PT, R152, c[0x0][0x174], P0 ;  /* 0x00005d0098007a0c */ /* 0x000fe20000706670 */
[----:B------:R-:W2:Y:S01]  /*3880*/  SHFL.UP PT, R156, R154, 0x1, RZ ;  /* 0x042000009a9c7989 */ /* 0x000ea200000e00ff */
[C---:B------:R-:W-:Y:S01]  /*3890*/  FMUL.FTZ R136, R111.reuse, R136 ;  /* 0x000000886f887220 */ /* 0x040fe20000410000 */
[----:B------:R-:W-:Y:S01]  /*38a0*/  BSSY B0, `(.L_x_13730) ;  /* 0x0000096000007945 */ /* 0x000fe20003800000 */
[----:B------:R-:W-:Y:S01]  /*38b0*/  FMUL.FTZ R132, R111, R132 ;  /* 0x000000846f847220 */ /* 0x000fe20000410000 */
[----:B------:R-:W3:Y:S01]  /*38c0*/  SHFL.UP PT, R18, R155, 0x1, RZ ;  /* 0x042000009b127989 */ /* 0x000ee200000e00ff */
[C---:B------:R-:W-:Y:S02]  /*38d0*/  FMUL.FTZ R133, R110.reuse, R133 ;  /* 0x000000856e857220 */ /* 0x040fe40000410000 */
[----:B------:R-:W-:Y:S01]  /*38e0*/  FMUL.FTZ R131, R110, R131 ;  /* 0x000000836e837220 */ /* 0x000fe20000410000 */
[----:B------:R-:W4:Y:S04]  /*38f0*/  SHFL.UP PT, R150, R145, 0x1, RZ ;  /* 0x0420000091967989 */ /* 0x000f2800000e00ff */
[----:B-----5:R-:W-:Y:S04]  /*3900*/  SHFL.IDX PT, R127, R127, RZ, 0x1f ;  /* 0x00001fff7f7f7589 */ /* 0x020fe800000e0000 */
        /* <DEDUP_REMOVED lines=19> */
[C---:B------:R-:W-:Y:S02]  /*3a40*/  FFMA.FTZ R147, R155.reuse, R147, -R162 ;  /* 0x000000939b937223 */ /* 0x040fe400000108a2 */
[C---:B---3--:R-:W-:Y:S02]  /*3a50*/  FMUL.FTZ R160, R156.reuse, R18 ;  /* 0x000000129ca07220 */ /* 0x048fe40000410000 */
[C---:B------:R-:W-:Y:S02]  /*3a60*/  FFMA.FTZ R150, R155.reuse, R150, R159 ;  /* 0x000000969b967223 */ /* 0x040fe4000001009f */
        /* <DEDUP_REMOVED lines=41> */
[-C--:B------:R-:W-:Y:S01]  /*3d00*/  FMUL.FTZ R147, R135, R148.reuse ;  /* 0x0000009487937220 */ /* 0x080fe20000410000 */
[----:B------:R-:W2:Y:S01]  /*3d10*/  SHFL.UP PT, R156, R162, 0x10, RZ ;  /* 0x06000000a29c7989 */ /* 0x000ea200000e00ff */
[C---:B------:R-:W-:Y:S02]  /*3d20*/  FMUL.FTZ R16, R139.reuse, R148 ;  /* 0x000000948b107220 */ /* 0x040fe40000410000 */
[----:B------:R-:W-:Y:S01]  /*3d30*/  FMUL.FTZ R145, R112, R19 ;  /* 0x0000001370917220 */ /* 0x000fe20000410000 */
[----:B------:R-:W3:Y:S01]  /*3d40*/  SHFL.UP PT, R159, R153, 0x10, RZ ;  /* 0x06000000999f7989 */ /* 0x000ee200000e00ff */
[----:B------:R-:W-:-:S02]  /*3d50*/  FFMA.FTZ R160, -R139, R150, -R147 ;  /* 0x000000968ba07223 */ /* 0x000fc40000010993 */
[----:B------:R-:W-:Y:S01]  /*3d60*/  FMUL.FTZ R147, R112, R17 ;  /* 0x0000001170937220 */ /* 0x000fe20000410000 */
[----:B------:R-:W4:Y:S01]  /*3d70*/  SHFL.UP PT, R158, R154, 0x10, RZ ;  /* 0x060000009a9e7989 */ /* 0x000f2200000e00ff */
[----:B------:R-:W-:Y:S02]  /*3d80*/  FFMA.FTZ R16, R135, R150, -R16 ;  /* 0x0000009687107223 */ /* 0x000fe40000010810 */
[----:B------:R-:W-:Y:S02]  /*3d90*/  FADD.FTZ R161, -R145, R160 ;  /* 0x000000a091a17221 */ /* 0x000fe40000010100 */
[----:B------:R-:W-:Y:S02]  /*3da0*/  FADD.FTZ R17, R147, R16 ;  /* 0x0000001093117221 */ /* 0x000fe40000010000 */
[C---:B------:R-:W-:Y:S02]  /*3db0*/  FMUL.FTZ R16, R130.reuse, -R161 ;  /* 0x800000a182107220 */ /* 0x040fe40000410000 */
[----:B------:R-:W-:-:S02]  /*3dc0*/  FMUL.FTZ R164, R130, -R17 ;  /* 0x8000001182a47220 */ /* 0x000fc40000410000 */
[----:B------:R-:W-:Y:S02]  /*3dd0*/  FFMA.FTZ R163, R134, R17, -R16 ;  /* 0x0000001186a37223 */ /* 0x000fe40000010810 */
[----:B0-----:R-:W-:Y:S02]  /*3de0*/  FMUL.FTZ R16, R162, R18 ;  /* 0x00000012a2107220 */ /* 0x001fe40000410000 */
[----:B------:R-:W-:Y:S02]  /*3df0*/  FFMA.FTZ R161, R134, R161, R164 ;  /* 0x000000a186a17223 */ /* 0x000fe400000100a4 */
[-C--:B--2---:R-:W-:Y:S01]  /*3e00*/  FFMA.FTZ R19, R155, R156.reuse, R16 ;  /* 0x0000009c9b137223 */ /* 0x084fe20000010010 */
[----:B------:R-:W-:Y:S01]  /*3e10*/  HFMA2.MMA R16, -RZ, RZ, 1.875, 0 ;  /* 0x3f800000ff107435 */ /* 0x000fe200000001ff */
[C---:B------:R-:W-:Y:S02]  /*3e20*/  FMUL.FTZ R156, R162.reuse, R156 ;  /* 0x0000009ca29c7220 */ /* 0x040fe40000410000 */
[----:B---3--:R-:W-:-:S02]  /*3e30*/  FMUL.FTZ R17, R162, R159 ;  /* 0x0000009fa2117220 */ /* 0x008fc40000410000 */
[----:B------:R-:W-:Y:S02]  /*3e40*/  FADD.FTZ R163, R136, R163 ;  /* 0x000000a388a37221 */ /* 0x000fe40000010000 */
[CC--:B----4-:R-:W-:Y:S01]  /*3e50*/  FMUL.FTZ R160, R162.reuse, R158.reuse ;  /* 0x0000009ea2a07220 */ /* 0x0d0fe20000410000 */
[----:B------:R-:W-:Y:S01]  /*3e60*/  FSEL R162, R162, R19, !P3 ;  /* 0x00000013a2a27208 */ /* 0x000fe20005800000 */
[C---:B------:R-:W-:Y:S02]  /*3e70*/  FFMA.FTZ R17, R155.reuse, R158, -R17 ;  /* 0x0000009e9b117223 */ /* 0x040fe40000010811 */
[C---:B------:R-:W-:Y:S02]  /*3e80*/  FFMA.FTZ R160, R155.reuse, R159, R160 ;  /* 0x0000009f9ba07223 */ /* 0x040fe400000100a0 */
[----:B------:R-:W-:Y:S01]  /*3e90*/  @P3 FFMA.FTZ R155, R155, R18, -R156 ;  /* 0x000000129b9b3223 */ /* 0x000fe2000001089c */
[----:B------:R-:W0:Y:S01]  /*3ea0*/  SHFL.UP PT, R162, R162, 0x1, RZ ;  /* 0x04200000a2a27989 */ /* 0x000e2200000e00ff */
[----:B------:R-:W-:Y:S01]  /*3eb0*/  @P3 FADD.FTZ R153, R153, R160 ;  /* 0x000000a099993221 */ /* 0x000fe20000010000 */
[----:B------:R-:W-:Y:S01]  /*3ec0*/  CS2R R18, SRZ ;  /* 0x0000000000127805 */ /* 0x000fe2000001ff00 */
[----:B------:R-:W-:Y:S01]  /*3ed0*/  @P3 FADD.FTZ R154, R154, R17 ;  /* 0x000000119a9a3221 */ /* 0x000fe20000010000 */
[----:B------:R-:W-:Y:S01]  /*3ee0*/  MOV R17, RZ ;  /* 0x000000ff00117202 */ /* 0x000fe20000000f00 */
[----:B------:R-:W2:Y:S01]  /*3ef0*/  SHFL.UP PT, R155, R155, 0x1, RZ ;  /* 0x042000009b9b7989 */ /* 0x000ea200000e00ff */
[----:B------:R-:W-:-:S02]  /*3f00*/  FADD.FTZ R161, -R132, R161 ;  /* 0x000000a184a17221 */ /* 0x000fc40000010100 */
[C---:B------:R-:W-:Y:S01]  /*3f10*/  FMUL.FTZ R166, R128.reuse, -R163 ;  /* 0x800000a380a67220 */ /* 0x040fe20000410000 */
[----:B------:R-:W3:Y:S01]  /*3f20*/  SHFL.UP PT, R153, R153, 0x1, RZ ;  /* 0x0420000099997989 */ /* 0x000ee200000e00ff */
[----:B-1----:R-:W-:Y:S02]  /*3f30*/  FMUL.FTZ R156, R139, R61 ;  /* 0x0000003d8b9c7220 */ /* 0x002fe40000410000 */
[-C--:B------:R-:W-:Y:S01]  /*3f40*/  FMUL.FTZ R160, R128, -R161.reuse ;  /* 0x800000a180a07220 */ /* 0x080fe20000410000 */
[----:B------:R-:W1:Y:S01]  /*3f50*/  SHFL.UP PT, R154, R154, 0x1, RZ ;  /* 0x042000009a9a7989 */ /* 0x000e6200000e00ff */
[----:B------:R-:W-:Y:S02]  /*3f60*/  FFMA.FTZ R166, R129, R161, R166 ;  /* 0x000000a181a67223 */ /* 0x000fe400000100a6 */
[-C--:B------:R-:W-:Y:S01]  /*3f70*/  FMUL.FTZ R158, R139, -R60.reuse ;  /* 0x8000003c8b9e7220 */ /* 0x080fe20000410000 */
[----:B------:R4:W4:Y:S01]  /*3f80*/  @!P0 LDS.128 R16, [R115.X16+0x25d0] ;  /* 0x0025d00073108984 */ /* 0x000922000000cc00 */
[----:B------:R-:W-:Y:S01]  /*3f90*/  FFMA.FTZ R161, R135, R60, -R156 ;  /* 0x0000003c87a17223 */ /* 0x000fe2000001089c */
[----:B------:R-:W-:Y:S01]  /*3fa0*/  ISETP.NE.AND P0, PT, R151, 0x1f, PT ;  /* 0x0000001f9700780c */ /* 0x000fe20003f05270 */
[----:B------:R-:W-:-:S02]  /*3fb0*/  FFMA.FTZ R164, R129, R163, -R160 ;  /* 0x000000a381a47223 */ /* 0x000fc400000108a0 */
[----:B------:R-:W-:Y:S02]  /*3fc0*/  FFMA.FTZ R163, R135, -R61, R158 ;  /* 0x8000003d87a37223 */ /* 0x000fe4000001009e */
[C---:B0-----:R-:W-:Y:S02]  /*3fd0*/  FMUL.FTZ R156, R162.reuse, R127 ;  /* 0x0000007fa29c7220 */ /* 0x041fe40000410000 */
[----:B------:R-:W-:Y:S02]  /*3fe0*/  FMUL.FTZ R162, R162, R126 ;  /* 0x0000007ea2a27220 */ /* 0x000fe40000410000 */
[C---:B------:R-:W-:Y:S02]  /*3ff0*/  FMUL.FTZ R160, R130.reuse, -R161 ;  /* 0x800000a182a07220 */ /* 0x040fe40000410000 */
[----:B--2---:R-:W-:Y:S02]  /*4000*/  FFMA.FTZ R162, R155, R127, R162 ;  /* 0x0000007f9ba27223 */ /* 0x004fe400000100a2 */
[----:B------:R-:W-:-:S02]  /*4010*/  FMUL.FTZ R158, R130, -R163 ;  /* 0x800000a3829e7220 */ /* 0x000fc40000410000 */
[C---:B------:R-:W-:Y:S02]  /*4020*/  FFMA.FTZ R160, R134.reuse, R163, R160 ;  /* 0x000000a386a07223 */ /* 0x040fe400000100a0 */
[----:B------:R-:W-:Y:S02]  /*4030*/  FFMA.FTZ R159, R155, R126, -R156 ;  /* 0x0000007e9b9f7223 */ /* 0x000fe4000001089c */
[----:B---3--:R-:W-:Y:S02]  /*4040*/  @P1 FADD.FTZ R127, R153, R162 ;  /* 0x000000a2997f1221 */ /* 0x008fe40000010000 */
[----:B------:R-:W-:Y:S02]  /*4050*/  FFMA.FTZ R158, R134, R161, -R158 ;  /* 0x000000a1869e7223 */ /* 0x000fe4000001089e */
[----:B------:R-:W-:Y:S02]  /*4060*/  FMUL.FTZ R153, R128, -R160 ;  /* 0x800000a080997220 */ /* 0x000fe40000410000 */
[----:B-1----:R-:W-:-:S02]  /*4070*/  @P1 FADD.FTZ R126, R154, R159 ;  /* 0x0000009f9a7e1221 */ /* 0x002fc40000010000 */
[-C--:B------:R-:W-:Y:S02]  /*4080*/  FFMA.FTZ R154, R129, R158.reuse, -R153 ;  /* 0x0000009e819a7223 */ /* 0x080fe40000010899 */
[----:B------:R-:W-:Y:S02]  /*4090*/  FMUL.FTZ R158, R128, -R158 ;  /* 0x8000009e809e7220 */ /* 0x000fe40000410000 */
[----:B------:R-:W-:Y:S01]  /*40a0*/  FADD.FTZ R164, R133, R164 ;  /* 0x000000a485a47221 */ /* 0x000fe20000010000 */
[----:B------:R0:W1:Y:S01]  /*40b0*/  SHFL.DOWN PT, R163, R154, 0x1, 0x1f ;  /* 0x08201f009aa37f89 */ /* 0x00006200000e0000 */
[----:B------:R-:W-:Y:S02]  /*40c0*/  FADD.FTZ R166, -R131, R166 ;  /* 0x000000a683a67221 */ /* 0x000fe40000010100 */
[----:B------:R-:W-:Y:S01]  /*40d0*/  FFMA.FTZ R158, R129, R160, R158 ;  /* 0x000000a0819e7223 */ /* 0x000fe2000001009e */
[----:B------:R0:W2:Y:S01]  /*40e0*/  SHFL.DOWN PT, R159, R164, 0x1, 0x1f ;  /* 0x08201f00a49f7f89 */ /* 0x0000a200000e0000 */
[----:B------:R-:W-:-:S02]  /*40f0*/  FMUL.FTZ R153, R63, R126 ;  /* 0x0000007e3f997220 */ /* 0x000fc40000410000 */
[-C--:B------:R-:W-:Y:S01]  /*4100*/  FMUL.FTZ R63, R63, R127.reuse ;  /* 0x0000007f3f3f7220 */ /* 0x080fe20000410000 */
[----:B------:R0:W3:Y:S01]  /*4110*/  SHFL.DOWN PT, R167, R166, 0x1, 0x1f ;  /* 0x08201f00a6a77f89 */ /* 0x0000e200000e0000 */
[----:B------:R-:W-:-:S03]  /*4120*/  FFMA.FTZ R153, R62, R127, R153 ;  /* 0x0000007f3e997223 */ /* 0x000fc60000010099 */
[----:B------:R0:W0:Y:S01]  /*4130*/  SHFL.DOWN PT, R165, R158, 0x1, 0x1f ;  /* 0x08201f009ea57f89 */ /* 0x00002200000e0000 */
[----:B------:R-:W-:Y:S05]  /*4140*/  @!P0 BRA `(.L_x_13731) ;  /* 0x000000b000008947 */ /* 0x000fea0003800000 */
[C---:B---34-:R-:W-:Y:S02]  /*4150*/  FMUL.FTZ R155, R158.reuse, R167 ;  /* 0x000000a79e9b7220 */ /* 0x058fe40000410000 */
[C---:B0-----:R-:W-:Y:S02]  /*4160*/  FMUL.FTZ R127, R158.reuse, R165 ;  /* 0x000000a59e7f7220 */ /* 0x041fe40000410000 */
[-C--:B--2---:R-:W-:Y:S02]  /*4170*/  FMUL.FTZ R161, R158, R159.reuse ;  /* 0x0000009f9ea17220 */ /* 0x084fe40000410000 */
        /* <DEDUP_REMOVED lines=8> */
.L_x_13731:
[----:B----4-:R-:W-:Y:S05]  /*4200*/  BSYNC B0 ;  /* 0x0000000000007941 */ /* 0x010fea0003800000 */
.L_x_13730:
[----:B------:R-:W-:Y:S01]  /*4210*/  ISETP.GT.U32.AND P0, PT, R151, 0x1d, PT ;  /* 0x0000001d9700780c */ /* 0x000fe20003f04070 */
[----:B------:R-:W-:Y:S01]  /*4220*/  FFMA.FTZ R62, R62, R126, -R63 ;  /* 0x0000007e3e3e7223 */ /* 0x000fe2000001083f */
[----:B------:R4:W3:Y:S01]  /*4230*/  SHFL.DOWN PT, R161, R154, 0x2, 0x1f ;  /* 0x08401f009aa17f89 */ /* 0x0008e200000e0000 */
[----:B------:R-:W-:Y:S01]  /*4240*/  FADD.FTZ R63, R140, R153 ;  /* 0x000000998c3f7221 */ /* 0x000fe20000010000 */
[----:B------:R-:W-:Y:S01]  /*4250*/  BSSY B0, `(.L_x_13732) ;  /* 0x0000016000007945 */ /* 0x000fe20003800000 */
[----:B------:R-:W-:Y:S01]  /*4260*/  FADD.FTZ R137, R137, R62 ;  /* 0x0000003e89897221 */ /* 0x000fe20000010000 */
[----:B-1----:R4:W1:Y:S01]  /*4270*/  SHFL.DOWN PT, R163, R158, 0x2, 0x1f ;  /* 0x08401f009ea37f89 */ /* 0x00286200000e0000 */
[----:B------:R-:W-:Y:S01]  /*4280*/  FMUL.FTZ R62, R128, R63 ;  /* 0x0000003f803e7220 */ /* 0x000fe20000410000 */
[----:B------:R-:W-:-:S02]  /*4290*/  ISETP.GT.U32.AND P1, PT, R151, 0x1b, PT ;  /* 0x0000001b9700780c */ /* 0x000fc40003f24070 */
[----:B------:R4:W2:Y:S01]  /*42a0*/  SHFL.DOWN PT, R155, R164, 0x2, 0x1f ;  /* 0x08401f00a49b7f89 */ /* 0x0008a200000e0000 */
[----:B------:R-:W-:Y:S01]  /*42b0*/  ISETP.GT.U32.AND P3, PT, R151, 0x17, PT ;  /* 0x000000179700780c */ /* 0x000fe20003f64070 */
[----:B------:R-:W-:Y:S01]  /*42c0*/  FFMA.FTZ R62, R129, R137, -R62 ;  /* 0x00000089813e7223 */ /* 0x000fe2000001083e */
[----:B------:R-:W-:Y:S01]  /*42d0*/  ISETP.GT.U32.AND P4, PT, R151, 0xf, PT ;  /* 0x0000000f9700780c */ /* 0x000fe20003f84070 */
[----:B0-----:R4:W0:Y:S01]  /*42e0*/  SHFL.DOWN PT, R165, R166, 0x2, 0x1f ;  /* 0x08401f00a6a57f89 */ /* 0x00182200000e0000 */
[----:B------:R-:W-:Y:S06]  /*42f0*/  @P0 BRA `(.L_x_13733) ;  /* 0x000000b000000947 */ /* 0x000fec0003800000 */
[C---:B0-----:R-:W-:Y:S02]  /*4300*/  FMUL.FTZ R153, R158.reuse, R165 ;  /* 0x000000a59e997220 */ /* 0x041fe40000410000 */
[C---:B-1----:R-:W-:Y:S02]  /*4310*/  FMUL.FTZ R127, R158.reuse, R163 ;  /* 0x000000a39e7f7220 */ /* 0x042fe40000410000 */
[-C--:B--2---:R-:W-:Y:S02]  /*4320*/  FMUL.FTZ R159, R158, R155.reuse ;  /* 0x0000009b9e9f7220 */ /* 0x084fe40000410000 */
[----:B------:R-:W-:-:S02]  /*4330*/  FFMA.FTZ R155, R154, R155, -R153 ;  /* 0x0000009b9a9b7223 */ /* 0x000fc40000010899 */
[-C--:B---3--:R-:W-:Y:S02]  /*4340*/  FMUL.FTZ R153, R158, R161.reuse ;  /* 0x000000a19e997220 */ /* 0x088fe40000410000 */
[C---:B------:R-:W-:Y:S02]  /*4350*/  FFMA.FTZ R127, R154.reuse, R161, -R127 ;  /* 0x000000a19a7f7223 */ /* 0x040fe4000001087f */
[C---:B------:R-:W-:Y:S02]  /*4360*/  FFMA.FTZ R159, R154.reuse, R165, R159 ;  /* 0x000000a59a9f7223 */ /* 0x040fe4000001009f */
[----:B----4-:R-:W-:Y:S01]  /*4370*/  FFMA.FTZ R158, R154, R163, R153 ;  /* 0x000000a39a9e7223 */ /* 0x010fe20000010099 */
[----:B------:R-:W-:Y:S01]  /*4380*/  MOV R154, R127 ;  /* 0x0000007f009a7202 */ /* 0x000fe20000000f00 */
[----:B------:R-:W-:Y:S02]  /*4390*/  FADD.FTZ R164, R164, R155 ;  /* 0x0000009ba4a47221 */ /* 0x000fe40000010000 */
[----:B------:R-:W-:-:S02]  /*43a0*/  FADD.FTZ R166, R166, R159 ;  /* 0x0000009fa6a67221 */ /* 0x000fc40000010000 */
.L_x_13733:
[----:B------:R-:W-:Y:S05]  /*43b0*/  BSYNC B0 ;  /* 0x0000000000007941 */ /* 0x000fea0003800000 */
.L_x_13732:
[----:B---3--:R3:W4:Y:S01]  /*43c0*/  SHFL.DOWN PT, R161, R154, 0x4, 0x1f ;  /* 0x08801f009aa17f89 */ /* 0x00872200000e0000 */
[----:B------:R-:W-:Y:S01]  /*43d0*/  BSSY B0, `(.L_x_13734) ;  /* 0x0000011000007945 */ /* 0x000fe20003800000 */
[----:B------:R-:W-:-:S02]  /*43e0*/  FFMA.FTZ R142, R5, R142, R62 ;  /* 0x0000008e058e7223 */ /* 0x000fc4000001003e */
[----:B-1----:R3:W1:Y:S04]  /*43f0*/  SHFL.DOWN PT, R163, R158, 0x4, 0x1f ;  /* 0x08801f009ea37f89 */ /* 0x00266800000e0000 */
[----:B--2---:R3:W2:Y:S04]  /*4400*/  SHFL.DOWN PT, R155, R164, 0x4, 0x1f ;  /* 0x08801f00a49b7f89 */ /* 0x0046a800000e0000 */
[----:B0-----:R3:W0:Y:S01]  /*4410*/  SHFL.DOWN PT, R165, R166, 0x4, 0x1f ;  /* 0x08801f00a6a57f89 */ /* 0x00162200000e0000 */
[----:B------:R-:W-:Y:S05]  /*4420*/  @P1 BRA `(.L_x_13735) ;  /* 0x000000b000001947 */ /* 0x000fea0003800000 */
[C---:B0-----:R-:W-:Y:S02]  /*4430*/  FMUL.FTZ R153, R158.reuse, R165 ;  /* 0x000000a59e997220 */ /* 0x041fe40000410000 */
[----:B-1----:R-:W-:-:S02]  /*4440*/  FMUL.FTZ R127, R158, R163 ;  /* 0x000000a39e7f7220 */ /* 0x002fc40000410000 */
[-C--:B--2---:R-:W-:Y:S02]  /*4450*/  FMUL.FTZ R159, R158, R155.reuse ;  /* 0x0000009b9e9f7220 */ /* 0x084fe40000410000 */
[----:B------:R-:W-:Y:S02]  /*4460*/  FFMA.FTZ R155, R154, R155, -R153 ;  /* 0x0000009b9a9b7223 */ /* 0x000fe40000010899 */
[-C--:B----4-:R-:W-:Y:S02]  /*4470*/  FMUL.FTZ R153, R158, R161.reuse ;  /* 0x000000a19e997220 */ /* 0x090fe40000410000 */
[C---:B------:R-:W-:Y:S02]  /*4480*/  FFMA.FTZ R127, R154.reuse, R161, -R127 ;  /* 0x000000a19a7f7223 */ /* 0x040fe4000001087f */
[C---:B------:R-:W-:Y:S02]  /*4490*/  FFMA.FTZ R159, R154.reuse, R165, R159 ;  /* 0x000000a59a9f7223 */ /* 0x040fe4000001009f */
[----:B---3--:R-:W-:Y:S01]  /*44a0*/  FFMA.FTZ R158, R154, R163, R153 ;  /* 0x000000a39a9e7223 */ /* 0x008fe20000010099 */
[----:B------:R-:W-:Y:S01]  /*44b0*/  MOV R154, R127 ;  /* 0x0000007f009a7202 */ /* 0x000fe20000000f00 */
[----:B------:R-:W-:-:S02]  /*44c0*/  FADD.FTZ R164, R164, R155 ;  /* 0x0000009ba4a47221 */ /* 0x000fc40000010000 */
[----:B------:R-:W-:Y:S02]  /*44d0*/  FADD.FTZ R166, R166, R159 ;  /* 0x0000009fa6a67221 */ /* 0x000fe40000010000 */
.L_x_13735:
[----:B------:R-:W-:Y:S05]  /*44e0*/  BSYNC B0 ;  /* 0x0000000000007941 */ /* 0x000fea0003800000 */
.L_x_13734:
[----:B----4-:R4:W3:Y:S01]  /*44f0*/  SHFL.DOWN PT, R161, R154, 0x8, 0x1f ;  /* 0x09001f009aa17f89 */ /* 0x0108e200000e0000 */
[----:B------:R-:W-:Y:S03]  /*4500*/  BSSY B0, `(.L_x_13736) ;  /* 0x0000010000007945 */ /* 0x000fe60003800000 */
        /* <DEDUP_REMOVED lines=15> */
.L_x_13737:
[----:B------:R-:W-:Y:S05]  /*4600*/  BSYNC B0 ;  /* 0x0000000000007941 */ /* 0x000fea0003800000 */
.L_x_13736:
[----:B---3--:R3:W4:Y:S01]  /*4610*/  SHFL.DOWN PT, R161, R154, 0x10, 0x1f ;  /* 0x0a001f009aa17f89 */ /* 0x00872200000e0000 */
[----:B------:R-:W-:Y:S01]  /*4620*/  BSSY B0, `(.L_x_13738) ;  /* 0x0000011000007945 */ /* 0x000fe20003800000 */
[----:B------:R-:W-:Y:S02]  /*4630*/  FMUL.FTZ R62, R128, R137 ;  /* 0x00000089803e7220 */ /* 0x000fe40000410000 */
        /* <DEDUP_REMOVED lines=15> */
.L_x_13739:
[----:B------:R-:W-:Y:S05]  /*4730*/  BSYNC B0 ;  /* 0x0000000000007941 */ /* 0x000fea0003800000 */
.L_x_13738:
[----:B------:R-:W-:Y:S01]  /*4740*/  SHFL.DOWN PT, R162, R158, 0x1, 0x1f ;  /* 0x08201f009ea27f89 */ /* 0x000fe200000e0000 */
[----:B------:R-:W-:Y:S01]  /*4750*/  FFMA.FTZ R62, R129, R63, R62 ;  /* 0x0000003f813e7223 */ /* 0x000fe2000001003e */
[----:B------:R-:W-:Y:S01]  /*4760*/  ISETP.NE.AND P0, PT, R70, RZ, PT ;  /* 0x000000ff4600720c */ /* 0x000fe20003f05270 */
[C---:B------:R-:W-:Y:S01]  /*4770*/  FMUL.FTZ R153, R130.reuse, R142 ;  /* 0x0000008e82997220 */ /* 0x040fe20000410000 */
[----:B------:R-:W5:Y:S01]  /*4780*/  SHFL.IDX PT, R159, R19, RZ, 0x1f ;  /* 0x00001fff139f7589 */ /* 0x000f6200000e0000 */
[----:B------:R-:W-:Y:S01]  /*4790*/  FFMA.FTZ R138, R5, R138, R62 ;  /* 0x0000008a058a7223 */ /* 0x000fe2000001003e */
[----:B------:R-:W-:Y:S01]  /*47a0*/  LEA.HI.SX32 R167, R149, R149, 0x1b ;  /* 0x0000009595a77211 */ /* 0x000fe200078fdaff */
[----:B------:R-:W-:Y:S01]  /*47b0*/  BSSY B0, `(.L_x_13740) ;  /* 0x00000d4000007945 */ /* 0x000fe20003800000 */
[----:B------:R-:W3:Y:S01]  /*47c0*/  SHFL.IDX PT, R156, R18, RZ, 0x1f ;  /* 0x00001fff129c7589 */ /* 0x000ee200000e0000 */
[----:B------:R-:W-:Y:S01]  /*47d0*/  FMUL.FTZ R127, R130, R138 ;  /* 0x0000008a827f7220 */ /* 0x000fe20000410000 */
[----:B------:R-:W-:Y:S01]  /*47e0*/  LEA R170, R100, -R70, 0x1 ;  /* 0x8000004664aa7211 */ /* 0x000fe200078e08ff */
[C---:B------:R-:W-:Y:S01]  /*47f0*/  FFMA.FTZ R153, R134.reuse, R138, R153 ;  /* 0x0000008a86997223 */ /* 0x040fe20000010099 */
[----:B----4-:R-:W4:Y:S01]  /*4800*/  SHFL.DOWN PT, R161, R154, 0x1, 0x1f ;  /* 0x08201f009aa17f89 */ /* 0x010f2200000e0000 */
[----:B------:R-:W-:-:S02]  /*4810*/  FFMA.FTZ R127, R134, R142, -R127 ;  /* 0x0000008e867f7223 */ /* 0x000fc4000001087f */
[C---:B------:R-:W-:Y:S01]  /*4820*/  FFMA.FTZ R143, R6.reuse, R143, R153 ;  /* 0x0000008f068f7223 */ /* 0x040fe20000010099 */
[----:B------:R-:W2:Y:S01]  /*4830*/  SHFL.DOWN PT, R168, R164, 0x1, 0x1f ;  /* 0x08201f00a4a87f89 */ /* 0x000ea200000e0000 */
[----:B------:R-:W-:Y:S02]  /*4840*/  FFMA.FTZ R141, R6, R141, R127 ;  /* 0x0000008d068d7223 */ /* 0x000fe4000001007f */
[C---:B------:R-:W-:Y:S01]  /*4850*/  FMUL.FTZ R62, R139.reuse, R143 ;  /* 0x0000008f8b3e7220 */ /* 0x040fe20000410000 */
[----:B-1----:R-:W1:Y:S01]  /*4860*/  SHFL.DOWN PT, R163, R166, 0x1, 0x1f ;  /* 0x08201f00a6a37f89 */ /* 0x002e6200000e0000 */
[-C--:B------:R-:W-:Y:S02]  /*4870*/  FMUL.FTZ R126, R139, R141.reuse ;  /* 0x0000008d8b7e7220 */ /* 0x080fe40000410000 */
[C---:B------:R-:W-:Y:S01]  /*4880*/  FFMA.FTZ R62, R135.reuse, R141, -R62 ;  /* 0x0000008d873e7223 */ /* 0x040fe2000001083e */
[----:B--2---:R-:W2:Y:S01]  /*4890*/  SHFL.IDX PT, R155, R158, RZ, 0x1f ;  /* 0x00001fff9e9b7589 */ /* 0x004ea200000e0000 */
[----:B------:R-:W-:-:S02]  /*48a0*/  FFMA.FTZ R126, R135, R143, R126 ;  /* 0x0000008f877e7223 */ /* 0x000fc4000001007e */
[C---:B------:R-:W-:Y:S01]  /*48b0*/  FFMA.FTZ R146, R7.reuse, R146, R62 ;  /* 0x0000009207927223 */ /* 0x040fe2000001003e */
[----:B------:R-:W0:Y:S01]  /*48c0*/  SHFL.IDX PT, R140, R154, RZ, 0x1f ;  /* 0x00001fff9a8c7589 */ /* 0x000e2200000e0000 */
[CC--:B-----5:R-:W-:Y:S02]  /*48d0*/  @P2 FMUL.FTZ R153, R162.reuse, R159.reuse ;  /* 0x0000009fa2992220 */ /* 0x0e0fe40000410000 */
[----:B------:R-:W-:Y:S01]  /*48e0*/  FFMA.FTZ R144, R7, R144, R126 ;  /* 0x0000009007907223 */ /* 0x000fe2000001007e */
[----:B---3--:R-:W3:Y:S01]  /*48f0*/  SHFL.IDX PT, R166, R166, RZ, 0x1f ;  /* 0x00001fffa6a67589 */ /* 0x008ee200000e0000 */
[-C--:B------:R-:W-:Y:S02]  /*4900*/  @P2 FMUL.FTZ R160, R162, R156.reuse ;  /* 0x0000009ca2a02220 */ /* 0x080fe40000410000 */
[C---:B----4-:R-:W-:Y:S01]  /*4910*/  @P2 FFMA.FTZ R153, R161.reuse, R156, -R153 ;  /* 0x0000009ca1992223 */ /* 0x050fe20000010899 */
[----:B------:R-:W4:Y:S01]  /*4920*/  SHFL.IDX PT, R127, R164, RZ, 0x1f ;  /* 0x00001fffa47f7589 */ /* 0x000f2200000e0000 */
[----:B------:R-:W-:-:S02]  /*4930*/  @P2 FFMA.FTZ R160, R161, R159, R160 ;  /* 0x0000009fa1a02223 */ /* 0x000fc400000100a0 */
[----:B------:R-:W-:Y:S01]  /*4940*/  @P2 FADD.FTZ R156, R168, R153 ;  /* 0x00000099a89c2221 */ /* 0x000fe20000010000 */
[----:B------:R-:W-:Y:S01]  /*4950*/  SHF.L.U64.HI R168, R114, 0x2, R117 ;  /* 0x0000000272a87819 */ /* 0x000fe20000010275 */
[----:B-1----:R-:W-:Y:S02]  /*4960*/  @P2 FADD.FTZ R159, R163, R160 ;  /* 0x000000a0a39f2221 */ /* 0x002fe40000010000 */
[CC--:B------:R-:W-:Y:S02]  /*4970*/  FMUL.FTZ R126, R156.reuse, -R61.reuse ;  /* 0x8000003d9c7e7220 */ /* 0x0c0fe40000410000 */
[C---:B------:R-:W-:Y:S02]  /*4980*/  FMUL.FTZ R161, R159.reuse, -R61 ;  /* 0x8000003d9fa17220 */ /* 0x040fe40000410000 */
[-C--:B------:R-:W-:Y:S02]  /*4990*/  FFMA.FTZ R159, R159, R60.reuse, R126 ;  /* 0x0000003c9f9f7223 */ /* 0x080fe4000001007e */
[----:B------:R-:W-:-:S02]  /*49a0*/  FFMA.FTZ R161, R156, R60, -R161 ;  /* 0x0000003c9ca17223 */ /* 0x000fc400000108a1 */
[----:B------:R-:W-:Y:S01]  /*49b0*/  FADD.FTZ R148, -R148, R159 ;  /* 0x0000009f94947221 */ /* 0x000fe20000010100 */
[----:B------:R-:W-:Y:S01]  /*49c0*/  IADD3 R159, R70, 0xc0, RZ ;  /* 0x000000c0469f7810 */ /* 0x000fe20007ffe0ff */
[----:B------:R-:W-:Y:S01]  /*49d0*/  FADD.FTZ R150, R150, R161 ;  /* 0x000000a196967221 */ /* 0x000fe20000010000 */
[----:B------:R-:W-:Y:S01]  /*49e0*/  IADD3 R161, R70, 0xe0, RZ ;  /* 0x000000e046a17810 */ /* 0x000fe20007ffe0ff */
[----:B--2---:R-:W-:Y:S02]  /*49f0*/  FMUL.FTZ R62, R155, R18 ;  /* 0x000000129b3e7220 */ /* 0x004fe40000410000 */
[C---:B------:R-:W-:Y:S02]  /*4a00*/  FMUL.FTZ R60, R139.reuse, -R148 ;  /* 0x800000948b3c7220 */ /* 0x040fe40000410000 */
[----:B------:R-:W-:Y:S02]  /*4a10*/  FMUL.FTZ R139, R139, -R150 ;  /* 0x800000968b8b7220 */ /* 0x000fe40000410000 */
[----:B0-----:R-:W-:-:S02]  /*4a20*/  FFMA.FTZ R61, R140, R19, R62 ;  /* 0x000000138c3d7223 */ /* 0x001fc4000001003e */
[----:B------:R-:W-:Y:S02]  /*4a30*/  FFMA.FTZ R62, R135, R148, R139 ;  /* 0x00000094873e7223 */ /* 0x000fe4000001008b */
[----:B------:R-:W-:Y:S02]  /*4a40*/  FMUL.FTZ R153, R155, R19 ;  /* 0x000000139b997220 */ /* 0x000fe40000410000 */
[----:B------:R-:W-:Y:S02]  /*4a50*/  FFMA.FTZ R60, R135, R150, -R60 ;  /* 0x00000096873c7223 */ /* 0x000fe4000001083c */
[----:B------:R-:W-:Y:S02]  /*4a60*/  FMUL.FTZ R19, R155, R17 ;  /* 0x000000119b137220 */ /* 0x000fe40000410000 */
[----:B------:R-:W-:Y:S02]  /*4a70*/  FADD.FTZ R145, -R145, R62 ;  /* 0x0000003e91917221 */ /* 0x000fe40000010100 */
[----:B------:R-:W-:-:S02]  /*4a80*/  FMUL.FTZ R155, R155, R16 ;  /* 0x000000109b9b7220 */ /* 0x000fc40000410000 */
[----:B------:R-:W-:Y:S02]  /*4a90*/  FADD.FTZ R147, R147, R60 ;  /* 0x0000003c93937221 */ /* 0x000fe40000010000 */
[C---:B------:R-:W-:Y:S02]  /*4aa0*/  FFMA.FTZ R18, R140.reuse, R18, -R153 ;  /* 0x000000128c127223 */ /* 0x040fe40000010899 */
[----:B------:R-:W-:Y:S02]  /*4ab0*/  FFMA.FTZ R16, R140, R16, -R19 ;  /* 0x000000108c107223 */ /* 0x000fe40000010813 */
[----:B---3--:R-:W-:Y:S02]  /*4ac0*/  FADD.FTZ R19, R166, R61 ;  /* 0x0000003da6137221 */ /* 0x008fe40000010000 */
[----:B------:R-:W-:Y:S02]  /*4ad0*/  FMUL.FTZ R62, R6, R107 ;  /* 0x0000006b063e7220 */ /* 0x000fe40000410000 */
[----:B------:R-:W-:-:S02]  /*4ae0*/  FMUL.FTZ R61, R130, -R145 ;  /* 0x80000091823d7220 */ /* 0x000fc40000410000 */
[----:B------:R-:W-:Y:S02]  /*4af0*/  FMUL.FTZ R130, R130, -R147 ;  /* 0x8000009382827220 */ /* 0x000fe40000410000 */
[----:B------:R-:W-:Y:S02]  /*4b00*/  FFMA.FTZ R17, R140, R17, R155 ;  /* 0x000000118c117223 */ /* 0x000fe4000001009b */
[----:B----4-:R-:W-:Y:S02]  /*4b10*/  FADD.FTZ R18, R127, R18 ;  /* 0x000000127f127221 */ /* 0x010fe40000010000 */
[----:B------:R-:W-:Y:S02]  /*4b20*/  FFMA.FTZ R60, R122, -R62, R143 ;  /* 0x8000003e7a3c7223 */ /* 0x000fe4000001008f */
[----:B------:R-:W-:Y:S01]  /*4b30*/  FMUL.FTZ R135, R145, R107 ;  /* 0x0000006b91877220 */ /* 0x000fe20000410000 */
[----:B------:R0:W-:Y:S01]  /*4b40*/  @!P0 STS.128 [R115.X16+0x25d0], R16 ;  /* 0x0025d01073008388 */ /* 0x0001e2000000cc00 */
[----:B------:R-:W-:Y:S01]  /*4b50*/  FFMA.FTZ R127, R134, R145, R130 ;  /* 0x00000091867f7223 */ /* 0x000fe20000010082 */
[----:B------:R-:W-:Y:S01]  /*4b60*/  ISETP.GE.AND P0, PT, R170, 0x1, PT ;  /* 0x00000001aa00780c */ /* 0x000fe20003f06270 */
[----:B------:R-:W-:-:S02]  /*4b70*/  FFMA.FTZ R61, R134, R147, -R61 ;  /* 0x00000093863d7223 */ /* 0x000fc4000001083d */
[----:B------:R-:W-:Y:S02]  /*4b80*/  FADD.FTZ R132, -R132, R127 ;  /* 0x0000007f84847221 */ /* 0x000fe40000010100 */
[----:B------:R-:W-:Y:S02]  /*4b90*/  FADD.FTZ R136, R136, R61 ;  /* 0x0000003d88887221 */ /* 0x000fe40000010000 */
[----:B------:R-:W-:Y:S02]  /*4ba0*/  FMUL.FTZ R154, R150, R106 ;  /* 0x0000006a969a7220 */ /* 0x000fe40000410000 */
[----:B------:R-:W-:Y:S02]  /*4bb0*/  FMUL.FTZ R61, R5, R104 ;  /* 0x00000068053d7220 */ /* 0x000fe40000410000 */
[----:B------:R-:W-:Y:S02]  /*4bc0*/  FMUL.FTZ R126, R7, R154 ;  /* 0x0000009a077e7220 */ /* 0x000fe40000410000 */
[----:B------:R-:W-:-:S02]  /*4bd0*/  FMUL.FTZ R130, R136, R104 ;  /* 0x0000006888827220 */ /* 0x000fc40000410000 */
[----:B0-----:R-:W-:Y:S01]  /*4be0*/  FMUL.FTZ R17, R147, R107 ;  /* 0x0000006b93117220 */ /* 0x001fe20000410000 */
[----:B------:R0:W-:Y:S01]  /*4bf0*/  STS [R167.X4+0x858], R126 ;  /* 0x0008587ea7007388 */ /* 0x0001e20000004800 */
[----:B------:R-:W-:Y:S02]  /*4c00*/  FFMA.FTZ R18, R120, -R62, R141 ;  /* 0x8000003e78127223 */ /* 0x000fe4000001008d */
[----:B------:R-:W-:Y:S02]  /*4c10*/  FMUL.FTZ R16, R60, R135 ;  /* 0x000000873c107220 */ /* 0x000fe40000410000 */
[-C--:B------:R-:W-:Y:S02]  /*4c20*/  FMUL.FTZ R62, R6, R17.reuse ;  /* 0x00000011063e7220 */ /* 0x080fe40000410000 */
[----:B------:R-:W-:Y:S02]  /*4c30*/  FFMA.FTZ R140, R18, R17, R16 ;  /* 0x00000011128c7223 */ /* 0x000fe40000010010 */
[C---:B------:R-:W-:Y:S01]  /*4c40*/  FMUL.FTZ R16, R128.reuse, -R132 ;  /* 0x8000008480107220 */ /* 0x040fe20000410000 */
[----:B------:R1:W-:Y:S01]  /*4c50*/  STS [R167.X4+0x850], R62 ;  /* 0x0008503ea7007388 */ /* 0x0003e20000004800 */
[----:B------:R-:W-:-:S02]  /*4c60*/  FMUL.FTZ R128, R128, -R136 ;  /* 0x8000008880807220 */ /* 0x000fc40000410000 */
[----:B------:R-:W-:Y:S02]  /*4c70*/  FMUL.FTZ R19, R60, R17 ;  /* 0x000000113c137220 */ /* 0x000fe40000410000 */
[C---:B------:R-:W-:Y:S02]  /*4c80*/  FFMA.FTZ R128, R129.reuse, R132, R128 ;  /* 0x0000008481807223 */ /* 0x040fe40000010080 */
[----:B------:R-:W-:Y:S02]  /*4c90*/  FFMA.FTZ R16, R129, R136, -R16 ;  /* 0x0000008881107223 */ /* 0x000fe40000010810 */
[----:B0-----:R-:W-:Y:S02]  /*4ca0*/  FFMA.FTZ R126, R121, -R61, R138 ;  /* 0x8000003d797e7223 */ /* 0x001fe4000001008a */
[----:B------:R-:W-:Y:S02]  /*4cb0*/  FMUL.FTZ R134, R132, R104 ;  /* 0x0000006884867220 */ /* 0x000fe40000410000 */
[----:B-1----:R-:W-:-:S02]  /*4cc0*/  FMUL.FTZ R62, R4, R105 ;  /* 0x00000069043e7220 */ /* 0x002fc40000410000 */
[-C--:B------:R-:W-:Y:S02]  /*4cd0*/  FFMA.FTZ R153, R18, R135.reuse, -R19 ;  /* 0x0000008712997223 */ /* 0x080fe40000010813 */
[----:B------:R-:W-:Y:S02]  /*4ce0*/  FADD.FTZ R131, -R131, R128 ;  /* 0x0000008083837221 */ /* 0x000fe40000010100 */
[----:B------:R-:W-:Y:S02]  /*4cf0*/  FMUL.FTZ R135, R6, R135 ;  /* 0x0000008706877220 */ /* 0x000fe40000410000 */
[----:B------:R-:W-:Y:S02]  /*4d00*/  FMUL.FTZ R17, R5, R130 ;  /* 0x0000008205117220 */ /* 0x000fe40000410000 */
[----:B------:R-:W-:Y:S01]  /*4d10*/  FADD.FTZ R133, R133, R16 ;  /* 0x0000001085857221 */ /* 0x000fe20000010000 */
[----:B------:R0:W-:Y:S01]  /*4d20*/  STS [R167.X4+0x854], R135 ;  /* 0x00085487a7007388 */ /* 0x0001e20000004800 */
[----:B------:R-:W-:-:S02]  /*4d30*/  FFMA.FTZ R61, R119, -R61, R142 ;  /* 0x8000003d773d7223 */ /* 0x000fc4000001008e */
[----:B------:R-:W-:Y:S01]  /*4d40*/  FMUL.FTZ R16, R126, R134 ;  /* 0x000000867e107220 */ /* 0x000fe20000410000 */
[----:B------:R1:W-:Y:S01]  /*4d50*/  STS [R167.X4+0x848], R17 ;  /* 0x00084811a7007388 */ /* 0x0003e20000004800 */
[----:B------:R-:W-:Y:S02]  /*4d60*/  FFMA.FTZ R19, R116, -R62, R137 ;  /* 0x8000003e74137223 */ /* 0x000fe40000010089 */
[----:B------:R-:W-:Y:S02]  /*4d70*/  FMUL.FTZ R128, R7, R106 ;  /* 0x0000006a07807220 */ /* 0x000fe40000410000 */
[----:B------:R-:W-:Y:S02]  /*4d80*/  FFMA.FTZ R62, R118, -R62, R63 ;  /* 0x8000003e763e7223 */ /* 0x000fe4000001003f */
[----:B------:R-:W-:Y:S02]  /*4d90*/  FMUL.FTZ R129, R131, R105 ;  /* 0x0000006983817220 */ /* 0x000fe40000410000 */
[----:B0-----:R-:W-:-:S02]  /*4da0*/  FFMA.FTZ R135, R61, R130, R16 ;  /* 0x000000823d877223 */ /* 0x001fc40000010010 */
[----:B------:R-:W-:Y:S02]  /*4db0*/  FFMA.FTZ R127, R125, -R128, R144 ;  /* 0x800000807d7f7223 */ /* 0x000fe40000010090 */
[----:B------:R-:W-:Y:S02]  /*4dc0*/  FMUL.FTZ R156, R148, R106 ;  /* 0x0000006a949c7220 */ /* 0x000fe40000410000 */
[----:B-1----:R-:W-:Y:S02]  /*4dd0*/  FMUL.FTZ R17, R133, R105 ;  /* 0x0000006985117220 */ /* 0x002fe40000410000 */
[----:B------:R-:W-:Y:S02]  /*4de0*/  FMUL.FTZ R16, R62, R129 ;  /* 0x000000813e107220 */ /* 0x000fe40000410000 */
[----:B------:R-:W-:Y:S02]  /*4df0*/  FFMA.FTZ R128, R123, -R128, R146 ;  /* 0x800000807b807223 */ /* 0x000fe40000010092 */
[----:B------:R-:W-:-:S02]  /*4e00*/  FFMA.FTZ R16, R19, R17, R16 ;  /* 0x0000001113107223 */ /* 0x000fc40000010010 */
[C---:B------:R-:W-:Y:S02]  /*4e10*/  FMUL.FTZ R155, R127.reuse, R156 ;  /* 0x0000009c7f9b7220 */ /* 0x040fe40000410000 */
[----:B------:R-:W-:Y:S02]  /*4e20*/  FMUL.FTZ R130, R126, R130 ;  /* 0x000000827e827220 */ /* 0x000fe40000410000 */
[----:B------:R-:W-:Y:S02]  /*4e30*/  FADD.FTZ R16, RZ, R16 ;  /* 0x00000010ff107221 */ /* 0x000fe40000010000 */
[-C--:B------:R-:W-:Y:S02]  /*4e40*/  FFMA.FTZ R158, R128, R154.reuse, R155 ;  /* 0x0000009a809e7223 */ /* 0x080fe4000001009b */
[----:B------:R-:W-:Y:S01]  /*4e50*/  FMUL.FTZ R155, R127, R154 ;  /* 0x0000009a7f9b7220 */ /* 0x000fe20000410000 */
[----:B------:R-:W-:Y:S01]  /*4e60*/  LEA.HI.SX32 R154, R159, R70, 0x1b ;  /* 0x000000469f9a7211 */ /* 0x000fe200078fdaff */
[----:B------:R-:W-:-:S02]  /*4e70*/  FFMA.FTZ R139, R61, R134, -R130 ;  /* 0x000000863d8b7223 */ /* 0x000fc40000010882 */
[-C--:B------:R-:W-:Y:S02]  /*4e80*/  FMUL.FTZ R130, R62, R17.reuse ;  /* 0x000000113e827220 */ /* 0x080fe40000410000 */
[----:B------:R-:W-:Y:S02]  /*4e90*/  FADD.FTZ R135, R16, R135 ;  /* 0x0000008710877221 */ /* 0x000fe40000010000 */
[----:B------:R-:W-:Y:S02]  /*4ea0*/  FMUL.FTZ R134, R5, R134 ;  /* 0x0000008605867220 */ /* 0x000fe40000410000 */
[----:B------:R-:W-:Y:S02]  /*4eb0*/  FMUL.FTZ R17, R4, R17 ;  /* 0x0000001104117220 */ /* 0x000fe40000410000 */
[----:B------:R-:W-:Y:S01]  /*4ec0*/  FFMA.FTZ R155, R128, R156, -R155 ;  /* 0x0000009c809b7223 */ /* 0x000fe2000001089b */
[----:B------:R0:W-:Y:S01]  /*4ed0*/  STS [R167.X4+0x84c], R134 ;  /* 0x00084c86a7007388 */ /* 0x0001e20000004800 */
[----:B------:R-:W-:-:S02]  /*4ee0*/  FMUL.FTZ R16, R4, R129 ;  /* 0x0000008104107220 */ /* 0x000fc40000410000 */
[----:B------:R-:W-:Y:S01]  /*4ef0*/  FMUL.FTZ R156, R7, R156 ;  /* 0x0000009c079c7220 */ /* 0x000fe20000410000 */
[----:B------:R-:W-:Y:S01]  /*4f00*/  STS [R167.X4+0x840], R17 ;  /* 0x00084011a7007388 */ /* 0x000fe20000004800 */
[----:B------:R-:W-:Y:S02]  /*4f10*/  FFMA.FTZ R130, R19, R129, -R130 ;  /* 0x0000008113827223 */ /* 0x000fe40000010882 */
[----:B------:R-:W-:Y:S01]  /*4f20*/  FADD.FTZ R135, R135, R140 ;  /* 0x0000008c87877221 */ /* 0x000fe20000010000 */
[----:B------:R1:W-:Y:S01]  /*4f30*/  STS [R167.X4+0x844], R16 ;  /* 0x00084410a7007388 */ /* 0x0003e20000004800 */
[----:B------:R-:W-:Y:S02]  /*4f40*/  FADD.FTZ R130, RZ, R130 ;  /* 0x00000082ff827221 */ /* 0x000fe40000010000 */
[----:B0-----:R-:W-:Y:S01]  /*4f50*/  FMUL.FTZ R134, R110, R137 ;  /* 0x000000896e867220 */ /* 0x001fe20000410000 */
[----:B------:R0:W-:Y:S01]  /*4f60*/  STS [R87.X4+0x85c], R156 ;  /* 0x00085c9c57007388 */ /* 0x0001e20000004800 */
[----:B------:R-:W-:Y:S01]  /*4f70*/  FADD.FTZ R130, R130, R139 ;  /* 0x0000008b82827221 */ /* 0x000fe20000010000 */
[----:B------:R-:W-:Y:S01]  /*4f80*/  IADD3 R139, R70, 0x40, RZ ;  /* 0x00000040468b7810 */ /* 0x000fe20007ffe0ff */
[----:B------:R-:W-:Y:S01]  /*4f90*/  FFMA.FTZ R138, -R111, R138, -RZ ;  /* 0x0000008a6f8a7223 */ /* 0x000fe200000109ff */
[----:B------:R-:W-:Y:S01]  /*4fa0*/  BAR.SYNC.DEFER_BLOCKING 0x0 ;  /* 0x0000000000007b1d */ /* 0x000fe20000010000 */
[----:B------:R-:W-:Y:S01]  /*4fb0*/  FADD.FTZ R130, R130, R153 ;  /* 0x0000009982827221 */ /* 0x000fe20000010000 */
[----:B------:R-:W-:Y:S01]  /*4fc0*/  IADD3 R153, R70, 0x60, RZ ;  /* 0x0000006046997810 */ /* 0x000fe20007ffe0ff */
[----:B-1----:R-:W-:Y:S01]  /*4fd0*/  FFMA.FTZ R16, -R110, R63, -RZ ;  /* 0x0000003f6e107223 */ /* 0x002fe200000109ff */
[----:B------:R-:W-:Y:S01]  /*4fe0*/  IADD3 R17, R70, 0xa0, RZ ;  /* 0x000000a046117810 */ /* 0x000fe20007ffe0ff */
[----:B------:R-:W-:Y:S01]  /*4ff0*/  FADD.FTZ R129, R130, R155 ;  /* 0x0000009b82817221 */ /* 0x000fe20000010000 */
[C---:B------:R-:W-:Y:S01]  /*5000*/  IADD3 R155, R70.reuse, 0x80, RZ ;  /* 0x00000080469b7810 */ /* 0x040fe20007ffe0ff */
[----:B------:R-:W-:Y:S01]  /*5010*/  FADD.FTZ R130, R135, R158 ;  /* 0x0000009e87827221 */ /* 0x000fe20000010000 */
[----:B------:R-:W-:Y:S01]  /*5020*/  IADD3 R135, R70, 0x20, RZ ;  /* 0x0000002046877810 */ /* 0x000fe20007ffe0ff */
[----:B------:R-:W-:Y:S01]  /*5030*/  FMUL.FTZ R141, R112, R141 ;  /* 0x0000008d708d7220 */ /* 0x000fe20000410000 */
[----:B------:R-:W-:Y:S01]  /*5040*/  LEA.HI.SX32 R162, R153, R70, 0x1b ;  /* 0x0000004699a27211 */ /* 0x000fe200078fdaff */
[----:B------:R-:W-:Y:S01]  /*5050*/  FMUL.FTZ R146, R113, R146 ;  /* 0x0000009271927220 */ /* 0x000fe20000410000 */
[----:B------:R-:W-:Y:S01]  /*5060*/  LEA.HI.SX32 R164, R155, R70, 0x1b ;  /* 0x000000469ba47211 */ /* 0x000fe200078fdaff */
[----:B------:R-:W-:Y:S01]  /*5070*/  FFMA.FTZ R144, -R113, R144, -RZ ;  /* 0x0000009071907223 */ /* 0x000fe200000109ff */
[----:B------:R-:W-:Y:S01]  /*5080*/  LEA.HI.SX32 R158, R135, R70, 0x1b ;  /* 0x00000046879e7211 */ /* 0x000fe200078fdaff */
[----:B------:R-:W-:Y:S01]  /*5090*/  FMUL.FTZ R135, R111, R142 ;  /* 0x0000008e6f877220 */ /* 0x000fe20000410000 */
[-C--:B------:R-:W-:Y:S01]  /*50a0*/  LEA.HI.SX32 R160, R139, R70.reuse, 0x1b ;  /* 0x000000468ba07211 */ /* 0x080fe200078fdaff */
[----:B------:R-:W-:Y:S01]  /*50b0*/  IMAD R166, R168, c[0x0][0x2b0], RZ ;  /* 0x0000ac00a8a67a24 */ /* 0x000fe200078e02ff */
[-C--:B------:R-:W-:Y:S01]  /*50c0*/  LEA.HI.SX32 R155, R17, R70.reuse, 0x1b ;  /* 0x00000046119b7211 */ /* 0x080fe200078fdaff */
[----:B------:R-:W-:Y:S01]  /*50d0*/  FFMA.FTZ R17, -R112, R143, -RZ ;  /* 0x0000008f70117223 */ /* 0x000fe200000109ff */
[----:B------:R-:W-:Y:S01]  /*50e0*/  LEA.HI.SX32 R153, R161, R70, 0x1b ;  /* 0x00000046a1997211 */ /* 0x000fe200078fdaff */
[----:B------:R-:W-:Y:S01]  /*50f0*/  IMAD R168, R168, c[0x0][0x2d0], RZ ;  /* 0x0000b400a8a87a24 */ /* 0x000fe200078e02ff */
[----:B------:R-:W-:Y:S01]  /*5100*/  SHF.L.U32 R143, R114, 0x2, RZ ;  /* 0x00000002728f7819 */ /* 0x000fe200000006ff */
[----:B------:R0:W1:Y:S04]  /*5110*/  LDS R159, [R86.X4+0x840] ;  /* 0x00084000569f7984 */ /* 0x0000680000004800 */
[----:B------:R0:W2:Y:S04]  /*5120*/  LDS R161, [R158.X4+0x8c0] ;  /* 0x0008c0009ea17984 */ /* 0x0000a80000004800 */
[----:B------:R0:W3:Y:S04]  /*5130*/  LDS R163, [R160.X4+0x940] ;  /* 0x00094000a0a37984 */ /* 0x0000e80000004800 */
[----:B------:R0:W4:Y:S04]  /*5140*/  LDS R165, [R162.X4+0x9c0] ;  /* 0x0009c000a2a57984 */ /* 0x0001280000004800 */
[----:B------:R0:W0:Y:S04]  /*5150*/  LDS R156, [R164.X4+0xa40] ;  /* 0x000a4000a49c7984 */ /* 0x0000280000004800 */
[----:B------:R0:W0:Y:S04]  /*5160*/  LDS R142, [R155.X4+0xac0] ;  /* 0x000ac0009b8e7984 */ /* 0x0000280000004800 */
[----:B------:R0:W0:Y:S04]  /*5170*/  LDS R137, [R154.X4+0xb40] ;  /* 0x000b40009a897984 */ /* 0x0000280000004800 */
[----:B------:R0:W0:Y:S04]  /*5180*/  LDS R63, [R153.X4+0xbc0] ;  /* 0x000bc000993f7984 */ /* 0x0000280000004800 */
        /* <DEDUP_REMOVED lines=26> */
[----:B------:R-:W-:Y:S01]  /*5330*/  IMAD R169, R67, UR5, RZ ;  /* 0x0000000543a97c24 */ /* 0x000fe2000f8e02ff */
[----:B------:R-:W-:Y:S01]  /*5340*/  IADD3 R139, R141, R139, RZ ;  /* 0x0000008b8d8b7210 */ /* 0x000fe20007ffe0ff */
[----:B------:R-:W-:Y:S01]  /*5350*/  IMAD R141, R67, UR10, RZ ;  /* 0x0000000a438d7c24 */ /* 0x000fe2000f8e02ff */
[----:B------:R-:W-:Y:S01]  /*5360*/  IADD3 R134, P0, R135, R70, RZ ;  /* 0x0000004687867210 */ /* 0x000fe20007f1e0ff */
[----:B------:R-:W-:Y:S02]  /*5370*/  IMAD R173, R115, c[0x0][0x2b4], R140 ;  /* 0x0000ad0073ad7a24 */ /* 0x000fe400078e028c */
[----:B------:R-:W-:Y:S01]  /*5380*/  IMAD R171, R68, UR6, R141 ;  /* 0x0000000644ab7c24 */ /* 0x000fe2000f8e028d */
[----:B------:R-:W-:Y:S01]  /*5390*/  LEA.HI.X.SX32 R135, R135, RZ, 0x1, P0 ;  /* 0x000000ff87877211 */ /* 0x000fe200000f0eff */
[----:B------:R-:W-:-:S04]  /*53a0*/  IMAD.WIDE.U32 R138, R67, UR6, R138 ;  /* 0x00000006438a7c25 */ /* 0x000fc8000f8e008a */
[----:B------:R-:W-:Y:S01]  /*53b0*/  IMAD R169, R68, UR4, R169 ;  /* 0x0000000444a97c24 */ /* 0x000fe2000f8e02a9 */
[----:B------:R-:W-:Y:S01]  /*53c0*/  IADD3 R171, R171, R139, RZ ;  /* 0x0000008babab7210 */ /* 0x000fe20007ffe0ff */
[----:B------:R-:W-:-:S04]  /*53d0*/  IMAD.WIDE.U32 R140, R67, UR4, R16 ;  /* 0x00000004438c7c25 */ /* 0x000fc8000f8e0010 */
[----:B------:R-:W-:Y:S01]  /*53e0*/  IMAD R124, R124, c[0x0][0x2d0], RZ ;  /* 0x0000b4007c7c7a24 */ /* 0x000fe200078e02ff */
        /* <DEDUP_REMOVED lines=16> */
.L_x_13741:
[----:B01234-:R-:W-:Y:S05]  /*54f0*/  BSYNC B0 ;  /* 0x0000000000007941 */ /* 0x01ffea0003800000 */
.L_x_13740:
        /* <DEDUP_REMOVED lines=18> */
.L_x_13743:
[----:B0-----:R-:W-:Y:S05]  /*5620*/  BSYNC B0 ;  /* 0x0000000000007941 */ /* 0x001fea0003800000 */
.L_x_13742:
        /* <DEDUP_REMOVED lines=9> */
.L_x_13745:
[----:B------:R-:W-:Y:S05]  /*56c0*/  BSYNC B0 ;  /* 0x0000000000007941 */ /* 0x000fea0003800000 */
.L_x_13744:
        /* <DEDUP_REMOVED lines=9> */
.L_x_13747:
[----:B------:R-:W-:Y:S05]  /*5760*/  BSYNC B0 ;  /* 0x0000000000007941 */ /* 0x000fea0003800000 */
.L_x_13746:
        /* <DEDUP_REMOVED lines=9> */
.L_x_13749:
[----:B------:R-:W-:Y:S05]  /*5800*/  BSYNC B0 ;  /* 0x0000000000007941 */ /* 0x000fea0003800000 */
.L_x_13748:
[----:B------:R-:W0:Y:S01]  /*5810*/  LDS R155, [R155.X4+0xee0] ;  /* 0x000ee0009b9b7984 */ /* 0x000e220000004800 */
[----:B------:R-:W-:Y:S01]  /*5820*/  BSSY B0, `(.L_x_13750) ;  /* 0x0000008000007945 */ /* 0x000fe20003800000 */
[----:B------:R-:W-:Y:S05]  /*5830*/  @!P3 BRA `(.L_x_13751) ;  /* 0x000000600000b947 */ /* 0x000fea0003800000 */
[----:B----4-:R-:W-:-:S04]  /*5840*/  IMAD.WIDE.U32 R16, R143, c[0x0][0x2b0], R50 ;  /* 0x0000ac008f107a25 */ /* 0x010fc800078e0032 */
[----:B------:R-:W-:Y:S01]  /*5850*/  IMAD.WIDE.U32 R134, R143, c[0x0][0x2d0], R36 ;  /* 0x0000b4008f867a25 */ /* 0x000fe200078e0024 */
[----:B------:R-:W-:-:S04]  /*5860*/  IADD3 R17, R141, R17, RZ ;  /* 0x000000118d117210 */ /* 0x000fc80007ffe0ff */
[----:B------:R-:W-:Y:S01]  /*5870*/  IADD3 R135, R159, R135, RZ ;  /* 0x000000879f877210 */ /* 0x000fe20007ffe0ff */
[----:B------:R4:W-:Y:S04]  /*5880*/  RED.E.ADD.F32.FTZ.RN.STRONG.GPU [R16.64], R142 ;  /* 0x0000008e1000798e */ /* 0x0009e8000c10e788 */
[----:B0-----:R4:W-:Y:S02]  /*5890*/  RED.E.ADD.F32.FTZ.RN.STRONG.GPU [R134.64], R155 ;  /* 0x0000009b8600798e */ /* 0x0019e4000c10e788 */
.L_x_13751:
[----:B------:R-:W-:Y:S05]  /*58a0*/  BSYNC B0 ;  /* 0x0000000000007941 */ /* 0x000fea0003800000 */
.L_x_13750:
        /* <DEDUP_REMOVED lines=9> */
.L_x_13753:
[----:B------:R-:W-:Y:S05]  /*5940*/  BSYNC B0 ;  /* 0x0000000000007941 */ /* 0x000fea0003800000 */
.L_x_13752:
        /* <DEDUP_REMOVED lines=9> */
.L_x_13755:
[----:B------:R-:W-:Y:S05]  /*59e0*/  BSYNC B0 ;  /* 0x0000000000007941 */ /* 0x000fea0003800000 */
.L_x_13754:
[----:B-1----:R-:W1:Y:S01]  /*59f0*/  SHFL.DOWN PT, R17, R130, 0x1, 0x1f ;  /* 0x08201f0082117f89 */ /* 0x002e6200000e0000 */
        /* <DEDUP_REMOVED lines=28> */
[----:B------:R-:W-:Y:S02]  /*5bc0*/  FMUL.FTZ R17, R31, R148 ;  /* 0x000000941f117220 */ /* 0x000fe40000410000 */
[----:B-----5:R-:W-:Y:S01]  /*5bd0*/  @!P0 FADD.FTZ R129, R129, R16 ;  /* 0x0000001081818221 */ /* 0x020fe20000010000 */
[----:B------:R-:W1:Y:S01]  /*5be0*/  SHFL.DOWN PT, R135, R130, 0x10, 0x1f ;  /* 0x0a001f0082877f89 */ /* 0x000e6200000e0000 */
[----:B------:R-:W-:Y:S01]  /*5bf0*/  FMUL.FTZ R16, R31, R147 ;  /* 0x000000931f107220 */ /* 0x000fe20000410000 */
[----:B------:R-:W-:Y:S01]  /*5c00*/  ISETP.GT.AND P0, PT, R83, 0xf, PT ;  /* 0x0000000f5300780c */ /* 0x000fe20003f04270 */
[C---:B------:R-:W-:Y:S01]  /*5c10*/  FFMA.FTZ R123, R30.reuse, R150, R17 ;  /* 0x000000961e7b7223 */ /* 0x040fe20000010011 */
[----:B------:R-:W5:Y:S01]  /*5c20*/  SHFL.DOWN PT, R134, R129, 0x10, 0x1f ;  /* 0x0a001f0081867f89 */ /* 0x000f6200000e0000 */
[----:B------:R-:W-:Y:S02]  /*5c30*/  FFMA.FTZ R148, R30, R148, -R63 ;  /* 0x000000941e947223 */ /* 0x000fe4000001083f */
[----:B------:R-:W-:-:S02]  /*5c40*/  FMUL.FTZ R17, R31, R136 ;  /* 0x000000881f117220 */ /* 0x000fc40000410000 */
[CC--:B------:R-:W-:Y:S02]  /*5c50*/  FFMA.FTZ R63, R30.reuse, R145.reuse, -R16 ;  /* 0x000000911e3f7223 */ /* 0x0c0fe40000010810 */
[C---:B------:R-:W-:Y:S02]  /*5c60*/  FMUL.FTZ R16, R31.reuse, R145 ;  /* 0x000000911f107220 */ /* 0x040fe40000410000 */
[----:B------:R-:W-:Y:S02]  /*5c70*/  FFMA.FTZ R17, R30, R132, -R17 ;  /* 0x000000841e117223 */ /* 0x000fe40000010811 */
[----:B------:R-:W-:Y:S02]  /*5c80*/  FMUL.FTZ R60, R60, R63 ;  /* 0x0000003f3c3c7220 */ /* 0x000fe40000410000 */
[----:B------:R-:W-:Y:S02]  /*5c90*/  FFMA.FTZ R63, R30, R147, R16 ;  /* 0x000000931e3f7223 */ /* 0x000fe40000010010 */
[----:B------:R-:W-:-:S02]  /*5ca0*/  FMUL.FTZ R16, R31, R133 ;  /* 0x000000851f107220 */ /* 0x000fc40000410000 */
[----:B------:R-:W-:Y:S02]  /*5cb0*/  FMUL.FTZ R126, R126, R17 ;  /* 0x000000117e7e7220 */ /* 0x000fe40000410000 */
[C---:B------:R-:W-:Y:S02]  /*5cc0*/  FMUL.FTZ R17, R31.reuse, R132 ;  /* 0x000000841f117220 */ /* 0x040fe40000410000 */
[-C--:B------:R-:W-:Y:S02]  /*5cd0*/  FMUL.FTZ R31, R31, R131.reuse ;  /* 0x000000831f1f7220 */ /* 0x080fe40000410000 */
[----:B------:R-:W-:Y:S02]  /*5ce0*/  FFMA.FTZ R131, R30, R131, -R16 ;  /* 0x000000831e837223 */ /* 0x000fe40000010810 */
[----:B------:R-:W-:Y:S02]  /*5cf0*/  FMUL.FTZ R148, R127, R148 ;  /* 0x000000947f947220 */ /* 0x000fe40000410000 */
[----:B-1----:R-:W-:-:S02]  /*5d00*/  @!P0 FADD.FTZ R130, R130, R135 ;  /* 0x0000008782828221 */ /* 0x002fc40000010000 */
[C---:B------:R-:W-:Y:S02]  /*5d10*/  FFMA.FTZ R16, R30.reuse, R136, R17 ;  /* 0x000000881e107223 */ /* 0x040fe40000010011 */
[----:B------:R-:W-:Y:S02]  /*5d20*/  FFMA.FTZ R30, R30, R133, R31 ;  /* 0x000000851e1e7223 */ /* 0x000fe4000001001f */
[----:B------:R-:W-:Y:S02]  /*5d30*/  FMUL.FTZ R131, R62, R131 ;  /* 0x000000833e837220 */ /* 0x000fe40000410000 */
[----:B------:R-:W-:Y:S01]  /*5d40*/  FFMA.FTZ R123, R128, R123, R148 ;  /* 0x0000007b807b7223 */ /* 0x000fe20000010094 */
[----:B------:R-:W-:Y:S01]  /*5d50*/  MOV R128, R130 ;  /* 0x0000008200807202 */ /* 0x000fe20000000f00 */
[----:B-----5:R-:W-:Y:S02]  /*5d60*/  @!P0 FADD.FTZ R129, R129, R134 ;  /* 0x0000008681818221 */ /* 0x020fe40000010000 */
        /* <DEDUP_REMOVED lines=26> */
.L_x_13757:
[----:B-1----:R-:W-:Y:S05]  /*5f10*/  BSYNC B0 ;  /* 0x0000000000007941 */ /* 0x002fea0003800000 */
.L_x_13756:
[----:B------:R-:W-:Y:S02]  /*5f20*/  IADD3 R115, R115, 0x1, RZ ;  /* 0x0000000173737810 */ /* 0x000fe40007ffe0ff */
[----:B------:R-:W-:Y:S02]  /*5f30*/  IADD3 R114, P1, R114, 0x1, RZ ;  /* 0x0000000172727810 */ /* 0x000fe40007f3e0ff */
[----:B------:R-:W-:Y:S02]  /*5f40*/  ISETP.GE.AND P0, PT, R115, c[0x0][0x16c], PT ;  /* 0x00005b0073007a0c */ /* 0x000fe40003f06270 */
[----:B------:R-:W-:-:S11]  /*5f50*/  IADD3.X R117, RZ, R117, RZ, P1, !PT ;  /* 0x00000075ff757210 */ /* 0x000fd60000ffe4ff */
[----:B------:R-:W-:Y:S01]  /*5f60*/  @P0 CALL.REL.NOINC `(.L_x_13727) ;  /* 0x0000001000000944 */ /* 0x000fe20003c00000 */
[----:B------:R-:W-:Y:S05]  /*5f70*/  BRA `(.L_x_13758) ;  /* 0xffffcb1000007947 */ /* 0x000fea000383ffff */
.L_x_13727:
        /* <DEDUP_REMOVED lines=9> */
[----:B------:R-:W5:Y:S01]  /*6010*/  @!P3 LDG.E R108, [R2.64] ;  /* 0x00000008026cb981 */ /* 0x000f62000c1e1900 */
[----:B------:R-:W-:Y:S02]  /*6020*/  @!P2 IADD3 R4, P3, R75, R102, RZ ;  /* 0x000000664b04a210 */ /* 0x000fe40007f7e0ff */
[----:B------:R-:W-:Y:S02]  /*6030*/  MOV R30, RZ ;  /* 0x000000ff001e7202 */ /* 0x000fe40000000f00 */
[----:B------:R-:W-:-:S02]  /*6040*/  MOV R18, RZ ;  /* 0x000000ff00127202 */ /* 0x000fc40000000f00 */
[----:B------:R-:W-:Y:S02]  /*6050*/  MOV R32, RZ ;  /* 0x000000ff00207202 */ /* 0x000fe40000000f00 */
[CC--:B------:R-:W-:Y:S02]  /*6060*/  @!P2 IADD3.X R5, R76.reuse, R99.reuse, RZ, P3, !PT ;  /* 0x000000634c05a210 */ /* 0x0c0fe40001ffe4ff */
[CC--:B------:R-:W-:Y:S02]  /*6070*/  @!P1 IADD3.X R7, R76.reuse, R99.reuse, RZ, P4, !PT ;  /* 0x000000634c079210 */ /* 0x0c0fe400027fe4ff */
[----:B------:R-:W-:Y:S01]  /*6080*/  @!P0 IADD3.X R17, R76, R99, RZ, P5, !PT ;  /* 0x000000634c118210 */ /* 0x000fe20002ffe4ff */
[----:B--2---:R-:W2:Y:S04]  /*6090*/  @!P2 LDG.E R30, [R4.64+0x80] ;  /* 0x00008008041ea981 */ /* 0x004ea8000c1e1900 */
[----:B---3--:R-:W3:Y:S04]  /*60a0*/  @!P1 LDG.E R18, [R6.64+0x100] ;  /* 0x0001000806129981 */ /* 0x008ee8000c1e1900 */
[----:B----4-:R-:W4:Y:S01]  /*60b0*/  @!P0 LDG.E R32, [R16.64+0x180] ;  /* 0x0001800810208981 */ /* 0x010f22000c1e1900 */
[----:B------:R-:W-:Y:S01]  /*60c0*/  ISETP.NE.AND P6, PT, R70, RZ, PT ;  /* 0x000000ff4600720c */ /* 0x000fe20003fc5270 */
[----:B------:R-:W-:Y:S02]  /*60d0*/  BSSY B0, `(.L_x_13759) ;  /* 0x0000048000007945 */ /* 0x000fe40003800000 */
[----:B-----5:R-:W-:Y:S04]  /*60e0*/  STS [R83.X4], R108 ;  /* 0x0000006c53007388 */ /* 0x020fe80000004800 */
[----:B--2---:R-:W-:Y:S04]  /*60f0*/  STS [R83.X4+0x80], R30 ;  /* 0x0000801e53007388 */ /* 0x004fe80000004800 */
[----:B---3--:R-:W-:Y:S04]  /*6100*/  STS [R83.X4+0x100], R18 ;  /* 0x0001001253007388 */ /* 0x008fe80000004800 */
[----:B----4-:R-:W-:Y:S01]  /*6110*/  STS [R83.X4+0x180], R32 ;  /* 0x0001802053007388 */ /* 0x010fe20000004800 */
[----:B------:R-:W-:-:S06]  /*6120*/  NOP ;  /* 0x0000000000007918 */ /* 0x000fcc0000000000 */
[----:B------:R-:W1:Y:S04]  /*6130*/  LDS.128 R36, [R83.X16] ;  /* 0x0000000053247984 */ /* 0x000e68000000cc00 */
[----:B------:R-:W-:Y:S06]  /*6140*/  BAR.SYNC.DEFER_BLOCKING 0x0 ;  /* 0x0000000000007b1d */ /* 0x000fec0000010000 */
[----:B------:R2:W-:Y:S01]  /*6150*/  STS.128 [R83.X16], R8 ;  /* 0x0000000853007388 */ /* 0x0005e2000000cc00 */
[----:B------:R-:W-:-:S06]  /*6160*/  NOP ;  /* 0x0000000000007918 */ /* 0x000fcc0000000000 */
[----:B------:R-:W-:Y:S04]  /*6170*/  LDS R17, [R83.X4] ;  /* 0x0000000053117984 */ /* 0x000fe80000004800 */
[----:B------:R-:W-:Y:S01]  /*6180*/  LDS R19, [R83.X4+0x80] ;  /* 0x0000800053137984 */ /* 0x000fe20000004800 */
[--C-:B-1----:R-:W-:Y:S02]  /*6190*/  FADD.FTZ R37, R37, R66.reuse ;  /* 0x0000004225257221 */ /* 0x102fe40000010000 */
[--C-:B------:R-:W-:Y:S01]  /*61a0*/  FADD.FTZ R36, R36, R66.reuse ;  /* 0x0000004224247221 */ /* 0x100fe20000010000 */
[----:B------:R-:W-:Y:S01]  /*61b0*/  LDS R31, [R83.X4+0x100] ;  /* 0x00010000531f7984 */ /* 0x000fe20000004800 */
[--C-:B------:R-:W-:Y:S01]  /*61c0*/  FADD.FTZ R38, R38, R66.reuse ;  /* 0x0000004226267221 */ /* 0x100fe20000010000 */
[----:B------:R-:W-:Y:S01]  /*61d0*/  FSETP.GTU.FTZ.AND P2, PT, R37, 20, PT ;  /* 0x41a000002500780b */ /* 0x000fe20003f5c000 */
[----:B------:R-:W-:Y:S01]  /*61e0*/  FADD.FTZ R7, R39, R66 ;  /* 0x0000004227077221 */ /* 0x000fe20000010000 */
[----:B------:R-:W-:Y:S01]  /*61f0*/  LDS R33, [R83.X4+0x180] ;  /* 0x0001800053217984 */ /* 0x000fe20000004800 */
[----:B------:R-:W-:Y:S01]  /*6200*/  FSETP.GTU.FTZ.AND P3, PT, R36, 20, PT ;  /* 0x41a000002400780b */ /* 0x000fe20003f7c000 */
[----:B--2---:R-:W-:Y:S01]  /*6210*/  IMAD R10, R68, c[0x0][0x2d8], RZ ;  /* 0x0000b600440a7a24 */ /* 0x004fe200078e02ff */
[----:B------:R-:W-:Y:S01]  /*6220*/  FSETP.GTU.FTZ.AND P1, PT, R38, 20, PT ;  /* 0x41a000002600780b */ /* 0x000fe20003f3c000 */
[----:B------:R-:W-:Y:S04]  /*6230*/  @!P6 STS [0x200], R100 ;  /* 0x00020064ff00e388 */ /* 0x000fe80000000800 */
[----:B------:R-:W-:Y:S01]  /*6240*/  BAR.SYNC.DEFER_BLOCKING 0x0 ;  /* 0x0000000000007b1d */ /* 0x000fe20000010000 */
[----:B------:R-:W-:Y:S01]  /*6250*/  FSETP.GTU.FTZ.AND P0, PT, R7, 20, PT ;  /* 0x41a000000700780b */ /* 0x000fe20003f1c000 */
[----:B------:R-:W-:-:S02]  /*6260*/  IMAD R39, R67, c[0x0][0x2dc], R10 ;  /* 0x0000b70043277a24 */ /* 0x000fc400078e020a */
[----:B------:R-:W-:Y:S01]  /*6270*/  @!P2 FMUL.FTZ R5, R37, -1.4426950216293334961 ;  /* 0xbfb8aa3b2505a820 */ /* 0x000fe20000410000 */
[----:B------:R-:W-:Y:S01]  /*6280*/  IADD3 R37, P4, R102, c[0x0][0x330], RZ ;  /* 0x0000cc0066257a10 */ /* 0x000fe20007f9e0ff */
[----:B------:R-:W-:Y:S02]  /*6290*/  @!P3 FMUL.FTZ R2, R36, -1.4426950216293334961 ;  /* 0xbfb8aa3b2402b820 */ /* 0x000fe40000410000 */
[----:B------:R-:W-:Y:S02]  /*62a0*/  @!P1 FMUL.FTZ R6, R38, -1.4426950216293334961 ;  /* 0xbfb8aa3b26069820 */ /* 0x000fe40000410000 */
[----:B------:R-:W1:Y:S01]  /*62b0*/  @!P2 MUFU.EX2 R5, R5 ;  /* 0x000000050005a308 */ /* 0x000e620000000800 */
[----:B------:R-:W-:-:S03]  /*62c0*/  IMAD R11, R65, c[0x0][0x2e0], RZ ;  /* 0x0000b800410b7a24 */ /* 0x000fc600078e02ff */
[----:B------:R-:W-:Y:S02]  /*62d0*/  @!P0 FMUL.FTZ R7, R7, -1.4426950216293334961 ;  /* 0xbfb8aa3b07078820 */ /* 0x000fe40000410000 */
[----:B------:R-:W-:Y:S02]  /*62e0*/  IMAD R11, R0, c[0x0][0x2e4], R11 ;  /* 0x0000b900000b7a24 */ /* 0x000fe400078e020b */
[----:B------:R2:W3:Y:S01]  /*62f0*/  @!P3 MUFU.EX2 R4, R2 ;  /* 0x000000020004b308 */ /* 0x0004e20000000800 */
[----:B------:R-:W4:Y:S01]  /*6300*/  LDS R8, [0x200] ;  /* 0x00020000ff087984 */ /* 0x000f220000000800 */
[----:B-1----:R-:W-:-:S06]  /*6310*/  @!P2 FADD.FTZ R5, R5, 1 ;  /* 0x3f8000000505a421 */ /* 0x002fcc0000010000 */
[----:B------:R-:W1:Y:S01]  /*6320*/  @!P1 MUFU.EX2 R6, R6 ;  /* 0x0000000600069308 */ /* 0x000e620000000800 */
[----:B--2---:R-:W-:-:S05]  /*6330*/  IMAD.WIDE.U32 R2, R67, c[0x0][0x2d8], RZ ;  /* 0x0000b60043027a25 */ /* 0x004fca00078e00ff */
[----:B------:R-:W-:Y:S01]  /*6340*/  IADD3 R3, R3, R39, RZ ;  /* 0x0000002703037210 */ /* 0x000fe20007ffe0ff */
[----:B---3--:R-:W-:Y:S01]  /*6350*/  @!P3 FADD.FTZ R4, R4, 1 ;  /* 0x3f8000000404b421 */ /* 0x008fe20000010000 */
[----:B------:R-:W2:Y:S03]  /*6360*/  @!P0 MUFU.EX2 R7, R7 ;  /* 0x0000000700078308 */ /* 0x000ea60000000800 */
[----:B------:R-:W-:-:S05]  /*6370*/  IMAD.WIDE.U32 R2, R0, c[0x0][0x2e0], R2 ;  /* 0x0000b80000027a25 */ /* 0x000fca00078e0002 */
[----:B------:R-:W3:Y:S01]  /*6380*/  @!P2 MUFU.RCP R10, R5 ;  /* 0x00000005000aa308 */ /* 0x000ee20000001000 */
[----:B------:R-:W-:Y:S01]  /*6390*/  IADD3 R16, P5, R101, R2, RZ ;  /* 0x0000000265107210 */ /* 0x000fe20007fbe0ff */
[----:B-1----:R-:W-:-:S03]  /*63a0*/  @!P1 FADD.FTZ R2, R6, 1 ;  /* 0x3f80000006029421 */ /* 0x002fc60000010000 */
[----:B------:R-:W-:-:S03]  /*63b0*/  IADD3.X R35, R103, R11, R3, P5, !PT ;  /* 0x0000000b67237210 */ /* 0x000fc60002ffe403 */
[----:B------:R1:W5:Y:S01]  /*63c0*/  @!P3 MUFU.RCP R9, R4 ;  /* 0x000000040009b308 */ /* 0x0003620000001000 */
[----:B--2---:R-:W-:Y:S02]  /*63d0*/  @!P0 FADD.FTZ R3, R7, 1 ;  /* 0x3f80000007038421 */ /* 0x004fe40000010000 */
[----:B---3--:R-:W-:-:S05]  /*63e0*/  @!P2 FMUL.FTZ R13, R13, R10 ;  /* 0x0000000a0d0da220 */ /* 0x008fca0000410000 */
[----:B------:R2:W3:Y:S01]  /*63f0*/  @!P1 MUFU.RCP R11, R2 ;  /* 0x00000002000b9308 */ /* 0x0004e20000001000 */
[----:B-1----:R-:W-:Y:S02]  /*6400*/  IADD3.X R4, R99, c[0x0][0x334], RZ, P4, !PT ;  /* 0x0000cd0063047a10 */ /* 0x002fe400027fe4ff */
[C---:B------:R-:W-:Y:S02]  /*6410*/  LEA R6, P4, R16.reuse, R37, 0x2 ;  /* 0x0000002510067211 */ /* 0x040fe400078810ff */
[----:B----4-:R-:W-:Y:S02]  /*6420*/  ISETP.GE.AND P5, PT, R85, R8, PT ;  /* 0x000000085500720c */ /* 0x010fe40003fa6270 */
[----:B------:R-:W-:Y:S01]  /*6430*/  LEA.HI.X R7, R16, R4, R35, 0x2, P4 ;  /* 0x0000000410077211 */ /* 0x000fe200020f1423 */
[----:B------:R2:W1:Y:S01]  /*6440*/  @!P0 MUFU.RCP R10, R3 ;  /* 0x00000003000a8308 */ /* 0x0004620000001000 */
[----:B-----5:R-:W-:Y:S01]  /*6450*/  @!P3 FMUL.FTZ R12, R12, R9 ;  /* 0x000000090c0cb220 */ /* 0x020fe20000410000 */
[----:B------:R-:W-:-:S02]  /*6460*/  ISETP.GE.AND P2, PT, R89, R8, PT ;  /* 0x000000085900720c */ /* 0x000fc40003f46270 */
[-C--:B------:R-:W-:Y:S02]  /*6470*/  ISETP.GE.AND P3, PT, R90, R8.reuse, PT ;  /* 0x000000085a00720c */ /* 0x080fe40003f66270 */
[----:B------:R-:W-:-:S04]  /*6480*/  ISETP.GE.AND P4, PT, R91, R8, PT ;  /* 0x000000085b00720c */ /* 0x000fc80003f86270 */
[----:B------:R-:W-:Y:S05]  /*6490*/  @P5 BRA `(.L_x_13760) ;  /* 0x000000b000005947 */ /* 0x000fea0003800000 */
[----:B--23--:R-:W-:Y:S01]  /*64a0*/  MOV R2, R28 ;  /* 0x0000001c00027202 */ /* 0x00cfe20000000f00 */
        /* <DEDUP_REMOVED lines=10> */
.L_x_13760:
[----:B--23--:R-:W-:Y:S05]  /*6550*/  BSYNC B0 ;  /* 0x0000000000007941 */ /* 0x00cfea0003800000 */
.L_x_13759:
[----:B------:R-:W-:Y:S01]  /*6560*/  @!P2 STG.E [R6.64+-0x180], R19 ;  /* 0xfffe80130600a986 */ /* 0x000fe2000c101908 */
[----:B------:R-:W-:Y:S01]  /*6570*/  @!P1 FMUL.FTZ R14, R14, R11 ;  /* 0x0000000b0e0e9220 */ /* 0x000fe20000410000 */
[----:B------:R-:W-:Y:S01]  /*6580*/  BSSY B0, `(.L_x_13761) ;  /* 0x0000023000007945 */ /* 0x000fe20003800000 */
[----:B-1----:R-:W-:Y:S01]  /*6590*/  @!P0 FMUL.FTZ R15, R15, R10 ;  /* 0x0000000a0f0f8220 */ /* 0x002fe20000410000 */
[----:B------:R-:W-:Y:S01]  /*65a0*/  @!P3 STG.E [R6.64+-0x100], R31 ;  /* 0xffff001f0600b986 */ /* 0x000fe2000c101908 */
[----:B------:R-:W-:Y:S02]  /*65b0*/  FADD.FTZ R2, R12, R73 ;  /* 0x000000490c027221 */ /* 0x000fe40000010000 */
[----:B------:R-:W-:Y:S01]  /*65c0*/  IMAD R4, R68, c[0x0][0x2f8], RZ ;  /* 0x0000be0044047a24 */ /* 0x000fe200078e02ff */
        /* <DEDUP_REMOVED lines=30> */
.L_x_13762:
[----:B------:R-:W-:Y:S05]  /*67b0*/  BSYNC B0 ;  /* 0x0000000000007941 */ /* 0x000fea0003800000 */
.L_x_13761:
        /* <DEDUP_REMOVED lines=30> */
[----:B--2---:R-:W-:Y:S01]  /*69a0*/  @!P0 CALL.REL.NOINC `(.L_x_13713) ;  /* 0x0000001000008944 */ /* 0x004fe20003c00000 */
[----:B------:R-:W-:Y:S05]  /*69b0*/  BRA `(.L_x_13763) ;  /* 0xffff9fb000007947 */ /* 0x000fea000383ffff */
.L_x_13713:
        /* <DEDUP_REMOVED lines=24> */
.L_x_13765:
[----:B-1----:R-:W-:Y:S05]  /*6b40*/  BSYNC B0 ;  /* 0x0000000000007941 */ /* 0x002fea0003800000 */
.L_x_13764:
        /* <DEDUP_REMOVED lines=23> */
.L_x_13767:
[----:B-1----:R-:W1:Y:S02]  /*6cc0*/  S2R R9, SR_TID.X ;  /* 0x0000000000097919 */ /* 0x002e640000002100 */
.L_x_13768:
[----:B-1----:R-:W-:Y:S05]  /*6cd0*/  BSYNC B0 ;  /* 0x0000000000007941 */ /* 0x002fea0003800000 */
.L_x_13766:
[----:B------:R-:W-:-:S13]  /*6ce0*/  ISETP.GE.AND P0, PT, R9, c[0x0][0x16c], PT ;  /* 0x00005b0009007a0c */ /* 0x000fda0003f06270 */
[----:B------:R-:W-:Y:S05]  /*6cf0*/  @P0 EXIT ;  /* 0x000000000000094d */ /* 0x000fea0003800000 */
[----:B------:R-:W-:Y:S02]  /*6d00*/  IMAD R65, R65, c[0x0][0x288], RZ ;  /* 0x0000a20041417a24 */ /* 0x000fe400078e02ff */
[----:B------:R-:W-:-:S04]  /*6d10*/  IMAD.WIDE.U32 R4, R0, c[0x0][0x288], RZ ;  /* 0x0000a20000047a25 */ /* 0x000fc800078e00ff */
[----:B------:R-:W-:-:S05]  /*6d20*/  IMAD R13, R0, c[0x0][0x28c], R65 ;  /* 0x0000a300000d7a24 */ /* 0x000fca00078e0241 */
[----:B------:R-:W-:Y:S02]  /*6d30*/  IADD3 R13, R5, R13, RZ ;  /* 0x0000000d050d7210 */ /* 0x000fe40007ffe0ff */
.L_x_13769:
        /* <DEDUP_REMOVED lines=17> */
.L_x_13770:
        /* <DEDUP_REMOVED lines=11> */
.L_x_14770:


//--------------------- .text._Z25selective_scan_bwd_kernelI32Selective_Scan_bwd_kernel_traitsILi32ELi4ELb1ELb0ELb0ELb0ELb0EfN3c107complexIfEEEEv12SSMParamsBwd --------------------------
	.section	.text._Z25selective_scan_bwd_kernelI32Selective_Scan_bwd_kernel_traitsILi32ELi4ELb1ELb0ELb0ELb0ELb0EfN3c107complexIfEEEEv12SSMParamsBwd,"ax",@progbits
	.sectioninfo	@"SHI_REGISTERS=114"
	.align	128
        .global         _Z25selective_scan_bwd_kernelI32Selective_Scan_bwd_kernel_traitsILi32ELi4ELb1ELb0ELb0ELb0ELb0EfN3c107complexIfEEEEv12SSMParamsBwd
        .type           _Z25selective_scan_bwd_kernelI32Selective_Scan_bwd_kernel_traitsILi32ELi4ELb1ELb0ELb0ELb0ELb0EfN3c107complexIfEEEEv12SSMParamsBwd,@function
        .size           _Z25selective_scan_bwd_kernelI32Selective_Scan_bwd_kernel_traitsILi32ELi4ELb1ELb0ELb0ELb0ELb0EfN3c107complexIfEEEEv12SSMParamsBwd,(.L_x_14771 - _Z25selective_scan_bwd_kernelI32Selective_Scan_bwd_kernel_traitsILi32ELi4ELb1ELb0ELb0ELb0ELb0EfN3c107complexIfEEEEv12SSMParamsBwd)
        .other          _Z25selective_scan_bwd_kernelI32Selective_Scan_bwd_kernel_traitsILi32ELi4ELb1ELb0ELb0ELb0ELb0EfN3c107complexIfEEEEv12SSMParamsBwd,@"STO_CUDA_ENTRY STV_DEFAULT"
_Z25selective_scan_bwd_kernelI32Selective_Scan_bwd_kernel_traitsILi32ELi4ELb1ELb0ELb0ELb0ELb0EfN3c107complexIfEEEEv12SSMParamsBwd:
.text._Z25selective_scan_bwd_kernelI32Selective_Scan_bwd_kernel_traitsILi32ELi4ELb1ELb0ELb0ELb0ELb0EfN3c107complexIfEEEEv12SSMParamsBwd:
        /* <DEDUP_REMOVED lines=81> */
[C---:B0-----:R-:W-:Y:S02]  /*0510*/  LOP3.LUT R98, R53.reuse, 0x1f, RZ, 0xc0, !PT ;  /* 0x0000001f35627812 */ /* 0x041fe400078ec0ff */
[----:B------:R-:W-:Y:S02]  /*0520*/  SHF.R.S32.HI R38, RZ, 0x1f, R53 ;  /* 0x0000001fff267819 */ /* 0x000fe40000011435 */
[----:B-1----:R-:W-:Y:S02]  /*0530*/  IADD3 R37, R53, 0x200, RZ ;  /* 0x0000020035257810 */ /* 0x002fe40007ffe0ff */
.L_x_13788:
[----:B------:R-:W-:Y:S01]  /*0540*/  BAR.SYNC.DEFER_BLOCKING 0x0 ;  /* 0x0000000000007b1d */ /* 0x000fe20000010000 */
[C---:B------:R-:W-:Y:S02]  /*0550*/  SHF.L.U32 R36, R53.reuse, 0x4, RZ ;  /* 0x0000000435247819 */ /* 0x040fe400000006ff */
[----:B------:R-:W-:Y:S02]  /*0560*/  SHF.L.U64.HI R0, R53, 0x4, R38 ;  /* 0x0000000435007819 */ /* 0x000fe40000010226 */
[----:B0-----:R-:W-:-:S04]  /*0570*/  IADD3 R8, P0, R51, R36, RZ ;  /* 0x0000002433087210 */ /* 0x001fc80007f1e0ff */
[----:B------:R-:W-:-:S05]  /*0580*/  IADD3.X R9, R49, R0, RZ, P0, !PT ;  /* 0x0000000031097210 */ /* 0x000fca00007fe4ff */
[----:B------:R-:W2:Y:S01]  /*0590*/  LDG.E.128 R20, [R8.64] ;  /* 0x0000000608147981 */ /* 0x000ea2000c1e1d00 */
[----:B------:R-:W-:-:S04]  /*05a0*/  IADD3 R12, P0, R47, R36, RZ ;  /* 0x000000242f0c7210 */ /* 0x000fc80007f1e0ff */
[----:B------:R-:W-:Y:S01]  /*05b0*/  IADD3.X R13, R45, R0, RZ, P0, !PT ;  /* 0x000000002d0d7210 */ /* 0x000fe200007fe4ff */
[----:B--2---:R-:W-:Y:S01]  /*05c0*/  STS.128 [R40.X16], R20 ;  /* 0x0000001428007388 */ /* 0x004fe2000000cc00 */
[----:B------:R-:W-:-:S06]  /*05d0*/  NOP ;  /* 0x0000000000007918 */ /* 0x000fcc0000000000 */
[----:B------:R-:W-:Y:S04]  /*05e0*/  LDS.128 R4, [R40.X16] ;  /* 0x0000000028047984 */ /* 0x000fe8000000cc00 */
[----:B------:R-:W-:Y:S06]  /*05f0*/  BAR.SYNC.DEFER_BLOCKING 0x0 ;  /* 0x0000000000007b1d */ /* 0x000fec0000010000 */
[----:B------:R-:W2:Y:S01]  /*0600*/  LDG.E.128 R12, [R12.64] ;  /* 0x000000060c0c7981 */ /* 0x000ea2000c1e1d00 */
[----:B------:R-:W-:-:S04]  /*0610*/  IADD3 R16, P0, R43, R36, RZ ;  /* 0x000000242b107210 */ /* 0x000fc80007f1e0ff */
[----:B------:R-:W-:Y:S01]  /*0620*/  IADD3.X R17, R41, R0, RZ, P0, !PT ;  /* 0x0000000029117210 */ /* 0x000fe200007fe4ff */
[----:B--2---:R0:W-:Y:S01]  /*0630*/  STS.128 [R40.X16], R12 ;  /* 0x0000000c28007388 */ /* 0x0041e2000000cc00 */
[----:B------:R-:W-:-:S06]  /*0640*/  NOP ;  /* 0x0000000000007918 */ /* 0x000fcc0000000000 */
[----:B------:R-:W-:Y:S04]  /*0650*/  LDS.128 R8, [R40.X16] ;  /* 0x0000000028087984 */ /* 0x000fe8000000cc00 */
[----:B------:R-:W-:Y:S06]  /*0660*/  BAR.SYNC.DEFER_BLOCKING 0x0 ;  /* 0x0000000000007b1d */ /* 0x000fec0000010000 */
[----:B------:R-:W2:Y:S01]  /*0670*/  LDG.E.128 R16, [R16.64] ;  /* 0x0000000610107981 */ /* 0x000ea2000c1e1d00 */
[----:B------:R-:W-:Y:S01]  /*0680*/  MOV R25, c[0x0][0x16c] ;  /* 0x00005b0000197a02 */ /* 0x000fe20000000f00 */
[----:B0-----:R-:W-:Y:S01]  /*0690*/  CS2R R14, SRZ ;  /* 0x00000000000e7805 */ /* 0x001fe2000001ff00 */
[----:B------:R-:W-:-:S02]  /*06a0*/  CS2R R12, SRZ ;  /* 0x00000000000c7805 */ /* 0x000fc4000001ff00 */
[----:B------:R-:W-:Y:S01]  /*06b0*/  ISETP.GE.AND P0, PT, R25, 0x1, PT ;  /* 0x000000011900780c */ /* 0x000fe20003f06270 */
[----:B--2---:R-:W-:Y:S01]  /*06c0*/  STS.128 [R40.X16], R16 ;  /* 0x0000001028007388 */ /* 0x004fe2000000cc00 */
        /* <DEDUP_REMOVED lines=11> */
[----:B---3--:R-:W-:Y:S05]  /*0780*/  @!P0 BRA `(.L_x_13772) ;  /* 0x0000269000008947 */ /* 0x008fea0003800000 */
[----:B------:R-:W-:Y:S01]  /*0790*/  FADD.FTZ R71, R23, R23 ;  /* 0x0000001717477221 */ /* 0x000fe20000010000 */
[C---:B------:R-:W-:Y:S01]  /*07a0*/  IADD3 R23, R39.reuse, -0x2, RZ ;  /* 0xfffffffe27177810 */ /* 0x040fe20007ffe0ff */
[----:B------:R-:W-:Y:S01]  /*07b0*/  FADD.FTZ R56, R22, R22 ;  /* 0x0000001616387221 */ /* 0x000fe20000010000 */
[----:B------:R-:W-:Y:S01]  /*07c0*/  IADD3 R22, R39, -0x1, RZ ;  /* 0xffffffff27167810 */ /* 0x000fe20007ffe0ff */
[C---:B------:R-:W-:Y:S01]  /*07d0*/  IMAD R24, R50.reuse, c[0x0][0x180], RZ ;  /* 0x0000600032187a24 */ /* 0x040fe200078e02ff */
[----:B------:R-:W-:Y:S01]  /*07e0*/  HFMA2.MMA R100, -RZ, RZ, 0, 0 ;  /* 0x00000000ff647435 */ /* 0x000fe200000001ff */
[C---:B------:R-:W-:Y:S01]  /*07f0*/  IMAD R26, R50.reuse, c[0x0][0x198], RZ ;  /* 0x00006600321a7a24 */ /* 0x040fe200078e02ff */
[----:B------:R-:W-:Y:S01]  /*0800*/  UMOV UR4, URZ ;  /* 0x0000003f00047c82 */ /* 0x000fe20008000000 */
[----:B------:R-:W-:-:S02]  /*0810*/  IMAD R32, R50, c[0x0][0x1b8], RZ ;  /* 0x00006e0032207a24 */ /* 0x000fc400078e02ff */
[----:B------:R-:W-:Y:S01]  /*0820*/  IMAD R63, R23, c[0x0][0x16c], RZ ;  /* 0x00005b00173f7a24 */ /* 0x000fe200078e02ff */
[----:B------:R-:W-:Y:S01]  /*0830*/  LEA.HI R23, R22, R22, RZ, 0x1 ;  /* 0x0000001616177211 */ /* 0x000fe200078f08ff */
[----:B------:R-:W-:Y:S02]  /*0840*/  FADD.FTZ R52, R20, R20 ;  /* 0x0000001414347221 */ /* 0x000fe40000010000 */
[----:B------:R-:W-:Y:S01]  /*0850*/  FADD.FTZ R54, R21, R21 ;  /* 0x0000001515367221 */ /* 0x000fe20000010000 */
[----:B------:R-:W-:Y:S01]  /*0860*/  LOP3.LUT R23, R23, 0xfffffe, RZ, 0xc0, !PT ;  /* 0x00fffffe17177812 */ /* 0x000fe200078ec0ff */
[----:B------:R-:W-:-:S03]  /*0870*/  IMAD.WIDE.U32 R12, R59, c[0x0][0x180], RZ ;  /* 0x000060003b0c7a25 */ /* 0x000fc600078e00ff */
[----:B------:R-:W-:Y:S01]  /*0880*/  IADD3 R23, R22, -R23, RZ ;  /* 0x8000001716177210 */ /* 0x000fe20007ffe0ff */
[----:B------:R-:W-:Y:S01]  /*0890*/  IMAD.WIDE.U32 R14, R59, c[0x0][0x198], RZ ;  /* 0x000066003b0e7a25 */ /* 0x000fe200078e00ff */
[----:B------:R-:W-:Y:S02]  /*08a0*/  LEA R70, P0, R12, c[0x0][0x220], 0x3 ;  /* 0x000088000c467a11 */ /* 0x000fe400078018ff */
[----:B------:R-:W-:Y:S01]  /*08b0*/  SHF.L.U32 R58, R23, 0x8, RZ ;  /* 0x00000008173a7819 */ /* 0x000fe200000006ff */
[C---:B------:R-:W-:Y:S01]  /*08c0*/  IMAD R69, R59.reuse, c[0x0][0x184], R24 ;  /* 0x000061003b457a24 */ /* 0x040fe200078e0218 */
[----:B------:R-:W-:Y:S01]  /*08d0*/  LEA R68, P1, R14, c[0x0][0x228], 0x3 ;  /* 0x00008a000e447a11 */ /* 0x000fe200078218ff */
[C---:B------:R-:W-:Y:S02]  /*08e0*/  IMAD R67, R59.reuse, c[0x0][0x19c], R26 ;  /* 0x000067003b437a24 */ /* 0x040fe400078e021a */
[----:B------:R-:W-:Y:S01]  /*08f0*/  IMAD.WIDE.U32 R20, R59, c[0x0][0x1b8], RZ ;  /* 0x00006e003b147a25 */ /* 0x000fe200078e00ff */
[----:B------:R-:W-:-:S02]  /*0900*/  IADD3 R69, R13, R69, RZ ;  /* 0x000000450d457210 */ /* 0x000fc40007ffe0ff */
[----:B------:R-:W-:Y:S01]  /*0910*/  IADD3 R67, R15, R67, RZ ;  /* 0x000000430f437210 */ /* 0x000fe20007ffe0ff */
[----:B------:R-:W-:Y:S01]  /*0920*/  IMAD R65, R59, c[0x0][0x1bc], R32 ;  /* 0x00006f003b417a24 */ /* 0x000fe200078e0220 */
[----:B------:R-:W-:Y:S01]  /*0930*/  LEA R66, P2, R20, c[0x0][0x230], 0x3 ;  /* 0x00008c0014427a11 */ /* 0x000fe200078418ff */
[----:B------:R-:W-:Y:S01]  /*0940*/  IMAD.WIDE R62, R63, 0x10, R30 ;  /* 0x000000103f3e7825 */ /* 0x000fe200078e021e */
[----:B------:R-:W-:Y:S02]  /*0950*/  LEA.HI.X R69, R12, c[0x0][0x224], R69, 0x3, P0 ;  /* 0x000089000c457a11 */ /* 0x000fe400000f1c45 */
[----:B------:R-:W-:Y:S01]  /*0960*/  IADD3 R65, R21, R65, RZ ;  /* 0x0000004115417210 */ /* 0x000fe20007ffe0ff */
[--C-:B------:R-:W-:Y:S01]  /*0970*/  FADD.FTZ R61, R8, R46.reuse ;  /* 0x0000002e083d7221 */ /* 0x100fe20000010000 */
[----:B------:R-:W-:Y:S01]  /*0980*/  LEA.HI.X R67, R14, c[0x0][0x22c], R67, 0x3, P1 ;  /* 0x00008b000e437a11 */ /* 0x000fe200008f1c43 */
[----:B------:R-:W-:Y:S01]  /*0990*/  FADD.FTZ R60, R9, R46 ;  /* 0x0000002e093c7221 */ /* 0x000fe20000010000 */
[----:B------:R-:W-:Y:S01]  /*09a0*/  MOV R64, R62 ;  /* 0x0000003e00407202 */ /* 0x000fe20000000f00 */
[----:B------:R-:W-:Y:S01]  /*09b0*/  CS2R R14, SRZ ;  /* 0x00000000000e7805 */ /* 0x000fe2000001ff00 */
[----:B------:R-:W-:Y:S01]  /*09c0*/  LEA.HI.X R65, R20, c[0x0][0x234], R65, 0x3, P2 ;  /* 0x00008d0014417a11 */ /* 0x000fe200010f1c41 */
[----:B------:R-:W-:Y:S01]  /*09d0*/  CS2R R12, SRZ ;  /* 0x00000000000c7805 */ /* 0x000fe2000001ff00 */
[----:B------:R-:W-:Y:S01]  /*09e0*/  MOV R62, RZ ;  /* 0x000000ff003e7202 */ /* 0x000fe20000000f00 */
[----:B------:R-:W-:-:S02]  /*09f0*/  FMUL.FTZ R61, R4, R61 ;  /* 0x0000003d043d7220 */ /* 0x000fc40000410000 */
[----:B------:R-:W-:Y:S02]  /*0a00*/  FMUL.FTZ R60, R5, R60 ;  /* 0x0000003c053c7220 */ /* 0x000fe40000410000 */
.L_x_13787:
[----:B------:R-:W-:Y:S02]  /*0a10*/  MOV R20, R70 ;  /* 0x0000004600147202 */ /* 0x000fe40000000f00 */
[----:B------:R-:W-:-:S05]  /*0a20*/  MOV R21, R69 ;  /* 0x0000004500157202 */ /* 0x000fca0000000f00 */
[----:B------:R0:W2:Y:S01]  /*0a30*/  LDG.E.64 R32, [R20.64] ;  /* 0x0000000614207981 */ /* 0x0000a2000c1e1b00 */
[--C-:B------:R-:W-:Y:S01]  /*0a40*/  FADD.FTZ R74, R8, R46.reuse ;  /* 0x0000002e084a7221 */ /* 0x100fe20000010000 */
[----:B------:R-:W-:Y:S02]  /*0a50*/  ISETP.NE.AND P1, PT, R53, RZ, PT ;  /* 0x000000ff3500720c */ /* 0x000fe40003f25270 */
[----:B------:R-:W-:Y:S02]  /*0a60*/  ISETP.GT.AND P0, PT, R39, 0x1, PT ;  /* 0x000000012700780c */ /* 0x000fe40003f04270 */
[----:B------:R-:W-:Y:S01]  /*0a70*/  SEL R34, R58, R37, !P1 ;  /* 0x000000253a227207 */ /* 0x000fe20004800000 */
[----:B------:R-:W-:Y:S01]  /*0a80*/  FADD.FTZ R78, R9, R46 ;  /* 0x0000002e094e7221 */ /* 0x000fe20000010000 */
[----:B------:R-:W-:Y:S02]  /*0a90*/  ISETP.EQ.AND P0, PT, R98, RZ, P0 ;  /* 0x000000ff6200720c */ /* 0x000fe40000702270 */
[----:B0-----:R-:W-:-:S02]  /*0aa0*/  MOV R20, R66 ;  /* 0x0000004200147202 */ /* 0x001fc40000000f00 */
[----:B------:R-:W-:-:S06]  /*0ab0*/  MOV R21, R65 ;  /* 0x0000004100157202 */ /* 0x000fcc0000000f00 */
[----:B------:R-:W5:Y:S01]  /*0ac0*/  LDG.E.64 R20, [R20.64] ;  /* 0x0000000614147981 */ /* 0x000f62000c1e1b00 */
[----:B------:R-:W-:Y:S02]  /*0ad0*/  FADD.FTZ R75, R10, R46 ;  /* 0x0000002e0a4b7221 */ /* 0x000fe40000010000 */
[----:B------:R-:W-:Y:S02]  /*0ae0*/  @P0 MOV R35, R63 ;  /* 0x0000003f00230202 */ /* 0x000fe40000000f00 */
[----:B------:R-:W-:Y:S01]  /*0af0*/  ISETP.NE.AND P2, PT, R53, 0x1f, PT ;  /* 0x0000001f3500780c */ /* 0x000fe20003f45270 */
        /* <DEDUP_REMOVED lines=9> */
[----:B0-----:R-:W-:Y:S01]  /*0b90*/  FMUL.FTZ R26, R22, R23 ;  /* 0x00000017161a7220 */ /* 0x001fe20000410000 */
        /* <DEDUP_REMOVED lines=16> */
[----:B------:R-:W-:Y:S01]  /*0ca0*/  FADD.FTZ R76, R11, R46 ;  /* 0x0000002e0b4c7221 */ /* 0x000fe20000010000 */
[----:B------:R2:W5:Y:S06]  /*0cb0*/  @P0 LDG.E.64 R24, [R34.64+0x8] ;  /* 0x0000080622180981 */ /* 0x00056c000c1e1b00 */
[----:B------:R-:W-:Y:S01]  /*0cc0*/  MUFU.SIN R83, R81 ;  /* 0x0000005100537308 */ /* 0x000fe20000000400 */
[----:B--2---:R-:W-:-:S07]  /*0cd0*/  FMUL.FTZ R34, R75, R73 ;  /* 0x000000494b227220 */ /* 0x004fce0000410000 */
[----:B------:R-:W-:Y:S01]  /*0ce0*/  MUFU.COS R87, R81 ;  /* 0x0000005100577308 */ /* 0x000fe20000000000 */
[----:B------:R-:W-:Y:S02]  /*0cf0*/  FMUL.FTZ R35, R76, R33 ;  /* 0x000000214c237220 */ /* 0x000fe40000410000 */
[----:B0-----:R-:W-:-:S05]  /*0d00*/  FMUL.FTZ R84, R72, R77 ;  /* 0x0000004d48547220 */ /* 0x001fca0000410000 */
[----:B------:R-:W0:Y:S01]  /*0d10*/  MUFU.EX2 R34, R34 ;  /* 0x0000002200227308 */ /* 0x000e220000000800 */
[----:B------:R-:W-:Y:S02]  /*0d20*/  FMUL.FTZ R73, R76, R73 ;  /* 0x000000494c497220 */ /* 0x000fe40000410000 */
[----:B-1----:R-:W-:Y:S02]  /*0d30*/  FMUL.FTZ R86, R72, R79 ;  /* 0x0000004f48567220 */ /* 0x002fe40000410000 */
[----:B------:R-:W-:Y:S02]  /*0d40*/  FMUL.RZ R89, R35, 0.15915493667125701904 ;  /* 0x3e22f98323597820 */ /* 0x000fe4000040c000 */
[-C--:B------:R-:W-:Y:S01]  /*0d50*/  FMUL.FTZ R77, R61, R84.reuse ;  /* 0x000000543d4d7220 */ /* 0x080fe20000410000 */
[----:B------:R-:W-:Y:S01]  /*0d60*/  MUFU.EX2 R73, R73 ;  /* 0x0000004900497308 */ /* 0x000fe20000000800 */
[----:B------:R-:W-:Y:S02]  /*0d70*/  FMUL.FTZ R35, RZ, R84 ;  /* 0x00000054ff237220 */ /* 0x000fe40000410000 */
[----:B------:R-:W-:-:S02]  /*0d80*/  FFMA.FTZ R77, RZ, R86, R77 ;  /* 0x00000056ff4d7223 */ /* 0x000fc4000001004d */
[----:B------:R-:W-:-:S03]  /*0d90*/  FFMA.FTZ R35, R61, R86, -R35 ;  /* 0x000000563d237223 */ /* 0x000fc60000010823 */
[----:B------:R-:W1:Y:S01]  /*0da0*/  MUFU.SIN R72, R89 ;  /* 0x0000005900487308 */ /* 0x000e620000000400 */
[C---:B0-----:R-:W-:Y:S02]  /*0db0*/  FMUL.FTZ R83, R34.reuse, R83 ;  /* 0x0000005322537220 */ /* 0x041fe40000410000 */
[----:B------:R-:W-:Y:S02]  /*0dc0*/  FMUL.FTZ R87, R34, R87 ;  /* 0x0000005722577220 */ /* 0x000fe40000410000 */
[----:B------:R-:W-:-:S03]  /*0dd0*/  FADD.FTZ R82, RZ, R77 ;  /* 0x0000004dff527221 */ /* 0x000fc60000010000 */
[----:B------:R-:W0:Y:S01]  /*0de0*/  MUFU.COS R34, R89 ;  /* 0x0000005900227308 */ /* 0x000e220000000000 */
[----:B------:R-:W-:Y:S02]  /*0df0*/  FADD.FTZ R80, R60, R35 ;  /* 0x000000233c507221 */ /* 0x000fe40000010000 */
[C---:B------:R-:W-:Y:S02]  /*0e00*/  FMUL.FTZ R35, R83.reuse, R82 ;  /* 0x0000005253237220 */ /* 0x040fe40000410000 */
[-C--:B------:R-:W-:Y:S02]  /*0e10*/  FMUL.FTZ R77, R83, R80.reuse ;  /* 0x00000050534d7220 */ /* 0x080fe40000410000 */
[----:B------:R-:W-:Y:S02]  /*0e20*/  FFMA.FTZ R88, R87, R80, -R35 ;  /* 0x0000005057587223 */ /* 0x000fe40000010823 */
[-C--:B------:R-:W-:Y:S02]  /*0e30*/  FMUL.FTZ R35, R27, R84.reuse ;  /* 0x000000541b237220 */ /* 0x080fe40000410000 */
[----:B------:R-:W-:-:S02]  /*0e40*/  FMUL.FTZ R79, R26, R84 ;  /* 0x000000541a4f7220 */ /* 0x000fc40000410000 */
[----:B------:R-:W-:Y:S02]  /*0e50*/  FFMA.FTZ R82, R87, R82, R77 ;  /* 0x0000005257527223 */ /* 0x000fe4000001004d */
[----:B-1----:R-:W-:Y:S02]  /*0e60*/  FMUL.FTZ R77, R73, R72 ;  /* 0x00000048494d7220 */ /* 0x002fe40000410000 */
[-C--:B------:R-:W-:Y:S02]  /*0e70*/  FFMA.FTZ R80, R26, R86.reuse, -R35 ;  /* 0x000000561a507223 */ /* 0x080fe40000010823 */
[----:B------:R-:W-:Y:S02]  /*0e80*/  FFMA.FTZ R72, R27, R86, R79 ;  /* 0x000000561b487223 */ /* 0x000fe4000001004f */
[----:B0-----:R-:W-:Y:S02]  /*0e90*/  FMUL.FTZ R73, R73, R34 ;  /* 0x0000002249497220 */ /* 0x001fe40000410000 */
[----:B------:R-:W-:-:S02]  /*0ea0*/  FMUL.FTZ R35, R83, R80 ;  /* 0x0000005053237220 */ /* 0x000fc40000410000 */
[-C--:B------:R-:W-:Y:S02]  /*0eb0*/  FMUL.FTZ R34, R83, R72.reuse ;  /* 0x0000004853227220 */ /* 0x080fe40000410000 */
[----:B------:R-:W-:Y:S02]  /*0ec0*/  FADD.FTZ R90, RZ, R82 ;  /* 0x00000052ff5a7221 */ /* 0x000fe40000010000 */
[C---:B------:R-:W-:Y:S02]  /*0ed0*/  FFMA.FTZ R82, R87.reuse, R72, R35 ;  /* 0x0000004857527223 */ /* 0x040fe40000010023 */
[----:B------:R-:W-:Y:S02]  /*0ee0*/  FFMA.FTZ R80, R87, R80, -R34 ;  /* 0x0000005057507223 */ /* 0x000fe40000010822 */
[----:B------:R0:W1:Y:S01]  /*0ef0*/  @P2 LDS.64 R34, [R53.X8+0x1668] ;  /* 0x0016680035222984 */ /* 0x0000620000008a00 */
[----:B------:R-:W-:Y:S02]  /*0f00*/  FADD.FTZ R88, R85, R88 ;  /* 0x0000005855587221 */ /* 0x000fe40000010000 */
[----:B------:R-:W-:-:S02]  /*0f10*/  FMUL.FTZ R79, R77, R90 ;  /* 0x0000005a4d4f7220 */ /* 0x000fc40000410000 */
[-C--:B------:R-:W-:Y:S02]  /*0f20*/  FMUL.FTZ R81, R77, R88.reuse ;  /* 0x000000584d517220 */ /* 0x080fe40000410000 */
[C---:B------:R-:W-:Y:S02]  /*0f30*/  FFMA.FTZ R79, R73.reuse, R88, -R79 ;  /* 0x00000058494f7223 */ /* 0x040fe4000001084f */
[----:B------:R-:W-:Y:S02]  /*0f40*/  FFMA.FTZ R81, R73, R90, R81 ;  /* 0x0000005a49517223 */ /* 0x000fe40000010051 */
[----:B------:R-:W-:Y:S02]  /*0f50*/  FMUL.FTZ R72, R7, R76 ;  /* 0x0000004c07487220 */ /* 0x000fe40000410000 */
[----:B------:R-:W-:Y:S02]  /*0f60*/  FMUL.FTZ R90, R77, R82 ;  /* 0x000000524d5a7220 */ /* 0x000fe40000410000 */
[----:B------:R-:W-:-:S02]  /*0f70*/  FADD.FTZ R88, RZ, R81 ;  /* 0x00000051ff587221 */ /* 0x000fc40000010000 */
[----:B------:R-:W-:Y:S01]  /*0f80*/  FADD.FTZ R89, R72, R79 ;  /* 0x0000004f48597221 */ /* 0x000fe20000010000 */
[----:B---3--:R-:W-:Y:S05]  /*0f90*/  @P2 BRA `(.L_x_13774) ;  /* 0x0000008000002947 */ /* 0x008fea0003800000 */
        /* <DEDUP_REMOVED lines=8> */
.L_x_13774:
[----:B0-----:R-:W-:Y:S05]  /*1020*/  BSYNC B0 ;  /* 0x0000000000007941 */ /* 0x001fea0003800000 */
.L_x_13773:
[----:B------:R-:W0:Y:S01]  /*1030*/  SHFL.UP PT, R91, R89, 0x1, RZ ;  /* 0x04200000595b7989 */ /* 0x000e2200000e00ff */
[-C--:B------:R-:W-:Y:S01]  /*1040*/  FMUL.FTZ R79, R77, R80.reuse ;  /* 0x000000504d4f7220 */ /* 0x080fe20000410000 */
[C---:B------:R-:W-:Y:S01]  /*1050*/  ISETP.GE.AND P0, PT, R40.reuse, 0x1, PT ;  /* 0x000000012800780c */ /* 0x040fe20003f06270 */
[C---:B------:R-:W-:Y:S01]  /*1060*/  FFMA.FTZ R90, R73.reuse, R80, -R90 ;  /* 0x00000050495a7223 */ /* 0x040fe2000001085a */
[----:B------:R-:W2:Y:S01]  /*1070*/  SHFL.UP PT, R92, R88, 0x1, RZ ;  /* 0x04200000585c7989 */ /* 0x000ea200000e00ff */
[----:B------:R-:W-:Y:S01]  /*1080*/  FFMA.FTZ R79, R73, R82, R79 ;  /* 0x00000052494f7223 */ /* 0x000fe2000001004f */
[----:B------:R-:W-:Y:S01]  /*1090*/  ISETP.GE.AND P3, PT, R40, 0x10, PT ;  /* 0x000000102800780c */ /* 0x000fe20003f66270 */
[----:B-----5:R-:W-:Y:S01]  /*10a0*/  FMUL.FTZ R97, R23, R21 ;  /* 0x0000001517617220 */ /* 0x020fe20000410000 */
[----:B------:R-:W3:Y:S01]  /*10b0*/  SHFL.UP PT, R80, R90, 0x1, RZ ;  /* 0x042000005a507989 */ /* 0x000ee200000e00ff */
[----:B------:R-:W-:Y:S01]  /*10c0*/  BSSY B0, `(.L_x_13775) ;  /* 0x0000096000007945 */ /* 0x000fe20003800000 */
[----:B------:R-:W-:Y:S01]  /*10d0*/  ISETP.GT.U32.AND P4, PT, R98, 0x1b, PT ;  /* 0x0000001b6200780c */ /* 0x000fe20003f84070 */
[----:B------:R-:W-:Y:S01]  /*10e0*/  FFMA.FTZ R97, R22, R20, -R97 ;  /* 0x0000001416617223 */ /* 0x000fe20000010861 */
[----:B------:R-:W4:Y:S01]  /*10f0*/  SHFL.UP PT, R81, R79, 0x1, RZ ;  /* 0x042000004f517989 */ /* 0x000f2200000e00ff */
[----:B------:R-:W-:-:S02]  /*1100*/  ISETP.GT.U32.AND P5, PT, R98, 0x17, PT ;  /* 0x000000176200780c */ /* 0x000fc40003fa4070 */
[----:B------:R-:W-:Y:S01]  /*1110*/  FMUL.FTZ R94, R71, R97 ;  /* 0x00000061475e7220 */ /* 0x000fe20000410000 */
[----:B------:R-:W-:Y:S01]  /*1120*/  SHFL.IDX PT, R24, R24, RZ, 0x1f ;  /* 0x00001fff18187589 */ /* 0x000fe200000e0000 */
[----:B------:R-:W-:-:S03]  /*1130*/  ISETP.GT.U32.AND P6, PT, R98, 0xf, PT ;  /* 0x0000000f6200780c */ /* 0x000fc60003fc4070 */
[----:B------:R-:W-:Y:S01]  /*1140*/  SHFL.IDX PT, R25, R25, RZ, 0x1f ;  /* 0x00001fff19197589 */ /* 0x000fe200000e0000 */
[CC--:B0-----:R-:W-:Y:S02]  /*1150*/  FMUL.FTZ R93, R79.reuse, R91.reuse ;  /* 0x0000005b4f5d7220 */ /* 0x0c1fe40000410000 */
[CC--:B--2---:R-:W-:Y:S02]  /*1160*/  FMUL.FTZ R82, R79.reuse, R92.reuse ;  /* 0x0000005c4f527220 */ /* 0x0c4fe40000410000 */
[C---:B------:R-:W-:Y:S02]  /*1170*/  FFMA.FTZ R93, R90.reuse, R92, R93 ;  /* 0x0000005c5a5d7223 */ /* 0x040fe4000001005d */
[----:B------:R-:W-:Y:S02]  /*1180*/  FFMA.FTZ R92, R90, R91, -R82 ;  /* 0x0000005b5a5c7223 */ /* 0x000fe40000010852 */
[----:B------:R-:W-:Y:S02]  /*1190*/  @P0 FADD.FTZ R88, R88, R93 ;  /* 0x0000005d58580221 */ /* 0x000fe40000010000 */
[----:B---3--:R-:W-:-:S02]  /*11a0*/  FMUL.FTZ R82, R79, R80 ;  /* 0x000000504f527220 */ /* 0x008fc40000410000 */
[-C--:B----4-:R-:W-:Y:S01]  /*11b0*/  FMUL.FTZ R91, R79, R81.reuse ;  /* 0x000000514f5b7220 */ /* 0x090fe20000410000 */
[----:B------:R-:W0:Y:S01]  /*11c0*/  SHFL.UP PT, R93, R88, 0x2, RZ ;  /* 0x04400000585d7989 */ /* 0x000e2200000e00ff */
[----:B------:R-:W-:Y:S02]  /*11d0*/  @P0 FADD.FTZ R89, R89, R92 ;  /* 0x0000005c59590221 */ /* 0x000fe40000010000 */
        /* <DEDUP_REMOVED lines=9> */
[----:B------:R-:W-:Y:S02]  /*1270*/  FFMA.FTZ R80, R90, R91, -R80 ;  /* 0x0000005b5a507223 */ /* 0x000fe40000010850 */
[----:B---3--:R-:W-:Y:S02]  /*1280*/  FMUL.FTZ R91, R82, R79 ;  /* 0x0000004f525b7220 */ /* 0x008fe40000410000 */
[----:B------:R-:W-:Y:S02]  /*1290*/  FFMA.FTZ R93, R90, R93, R92 ;  /* 0x0000005d5a5d7223 */ /* 0x000fe4000001005c */
[----:B------:R-:W-:Y:S02]  /*12a0*/  @P0 FADD.FTZ R89, R89, R80 ;  /* 0x0000005059590221 */ /* 0x000fe40000010000 */
[----:B----4-:R-:W-:-:S02]  /*12b0*/  FMUL.FTZ R80, R82, R81 ;  /* 0x0000005152507220 */ /* 0x010fc40000410000 */
[----:B------:R-:W-:Y:S02]  /*12c0*/  FFMA.FTZ R91, R90, R81, R91 ;  /* 0x000000515a5b7223 */ /* 0x000fe4000001005b */
[----:B------:R-:W-:Y:S01]  /*12d0*/  @P0 FADD.FTZ R88, R88, R93 ;  /* 0x0000005d58580221 */ /* 0x000fe20000010000 */
        /* <DEDUP_REMOVED lines=9> */
[----:B------:R-:W-:Y:S02]  /*1370*/  FFMA.FTZ R95, R90, R82, R93 ;  /* 0x000000525a5f7223 */ /* 0x000fe4000001005d */
[----:B---3--:R-:W-:-:S02]  /*1380*/  FMUL.FTZ R93, R91, R79 ;  /* 0x0000004f5b5d7220 */ /* 0x008fc40000410000 */
[----:B------:R-:W-:Y:S02]  /*1390*/  FFMA.FTZ R92, R90, R81, -R92 ;  /* 0x000000515a5c7223 */ /* 0x000fe4000001085c */
[----:B------:R-:W-:Y:S02]  /*13a0*/  @P0 FADD.FTZ R88, R88, R95 ;  /* 0x0000005f58580221 */ /* 0x000fe40000010000 */
[-C--:B----4-:R-:W-:Y:S02]  /*13b0*/  FMUL.FTZ R82, R91, R80.reuse ;  /* 0x000000505b527220 */ /* 0x090fe40000410000 */
[C---:B------:R-:W-:Y:S02]  /*13c0*/  FFMA.FTZ R80, R90.reuse, R80, R93 ;  /* 0x000000505a507223 */ /* 0x040fe4000001005d */
[----:B------:R-:W-:Y:S01]  /*13d0*/  @P0 FADD.FTZ R89, R89, R92 ;  /* 0x0000005c59590221 */ /* 0x000fe20000010000 */
[----:B------:R-:W0:Y:S01]  /*13e0*/  SHFL.UP PT, R93, R88, 0x8, RZ ;  /* 0x05000000585d7989 */ /* 0x000e2200000e00ff */
[----:B------:R-:W-:Y:S01]  /*13f0*/  @P0 FFMA.FTZ R90, R90, R79, -R82 ;  /* 0x0000004f5a5a0223 */ /* 0x000fe20000010852 */
[----:B------:R-:W-:Y:S01]  /*1400*/  FSEL R82, R91, R80, !P0 ;  /* 0x000000505b527208 */ /* 0x000fe20004000000 */
[----:B------:R-:W-:Y:S01]  /*1410*/  FMUL.FTZ R81, R23, R20 ;  /* 0x0000001417517220 */ /* 0x000fe20000410000 */
[----:B------:R-:W2:Y:S01]  /*1420*/  SHFL.UP PT, R79, R89, 0x8, RZ ;  /* 0x05000000594f7989 */ /* 0x000ea200000e00ff */
[----:B------:R-:W-:Y:S01]  /*1430*/  ISETP.GE.AND P0, PT, R40, 0x8, PT ;  /* 0x000000082800780c */ /* 0x000fe20003f06270 */
[----:B------:R-:W-:-:S02]  /*1440*/  FMUL.FTZ R92, R56, R97 ;  /* 0x00000061385c7220 */ /* 0x000fc40000410000 */
[----:B------:R-:W-:Y:S01]  /*1450*/  FFMA.FTZ R81, R22, R21, R81 ;  /* 0x0000001516517223 */ /* 0x000fe20000010051 */
[----:B------:R-:W3:Y:S03]  /*1460*/  SHFL.UP PT, R23, R82, 0x8, RZ ;  /* 0x0500000052177989 */ /* 0x000ee600000e00ff */
[-C--:B------:R-:W-:Y:S01]  /*1470*/  FMUL.FTZ R96, R71, R81.reuse ;  /* 0x0000005147607220 */ /* 0x080fe20000410000 */
[----:B------:R-:W4:Y:S01]  /*1480*/  SHFL.UP PT, R21, R90, 0x8, RZ ;  /* 0x050000005a157989 */ /* 0x000f2200000e00ff */
[----:B------:R-:W-:Y:S02]  /*1490*/  FMUL.FTZ R91, R56, R81 ;  /* 0x00000051385b7220 */ /* 0x000fe40000410000 */
[-C--:B------:R-:W-:Y:S02]  /*14a0*/  FMUL.FTZ R20, R77, R96.reuse ;  /* 0x000000604d147220 */ /* 0x080fe40000410000 */
[----:B------:R-:W-:-:S02]  /*14b0*/  FMUL.FTZ R22, R73, R96 ;  /* 0x0000006049167220 */ /* 0x000fc40000410000 */
[-C--:B------:R-:W-:Y:S02]  /*14c0*/  FFMA.FTZ R95, R73, R94.reuse, -R20 ;  /* 0x0000005e495f7223 */ /* 0x080fe40000010814 */
[----:B------:R-:W-:Y:S02]  /*14d0*/  FFMA.FTZ R22, -R77, R94, -R22 ;  /* 0x0000005e4d167223 */ /* 0x000fe40000010916 */
[----:B0-----:R-:W-:Y:S02]  /*14e0*/  FMUL.FTZ R20, R82, R93 ;  /* 0x0000005d52147220 */ /* 0x001fe40000410000 */
[----:B------:R-:W-:Y:S02]  /*14f0*/  FADD.FTZ R106, -R91, R22 ;  /* 0x000000165b6a7221 */ /* 0x000fe40000010100 */
[-C--:B--2---:R-:W-:Y:S02]  /*1500*/  FFMA.FTZ R102, R90, R79.reuse, -R20 ;  /* 0x0000004f5a667223 */ /* 0x084fe40000010814 */
[----:B------:R-:W-:-:S02]  /*1510*/  FMUL.FTZ R79, R82, R79 ;  /* 0x0000004f524f7220 */ /* 0x000fc40000410000 */
[----:B------:R-:W-:Y:S02]  /*1520*/  FADD.FTZ R104, R92, R95 ;  /* 0x0000005f5c687221 */ /* 0x000fe40000010000 */
[----:B------:R-:W-:Y:S02]  /*1530*/  FFMA.FTZ R79, R90, R93, R79 ;  /* 0x0000005d5a4f7223 */ /* 0x000fe4000001004f */
[C---:B---3--:R-:W-:Y:S02]  /*1540*/  FMUL.FTZ R20, R82.reuse, R23 ;  /* 0x0000001752147220 */ /* 0x048fe40000410000 */
[----:B----4-:R-:W-:Y:S02]  /*1550*/  FMUL.FTZ R22, R82, R21 ;  /* 0x0000001552167220 */ /* 0x010fe40000410000 */
[----:B------:R-:W-:Y:S02]  /*1560*/  @P0 FADD.FTZ R88, R88, R79 ;  /* 0x0000004f58580221 */ /* 0x000fe40000010000 */
[----:B------:R-:W-:-:S02]  /*1570*/  FFMA.FTZ R23, R90, R23, R22 ;  /* 0x000000175a177223 */ /* 0x000fc40000010016 */
[----:B------:R-:W-:Y:S01]  /*1580*/  FMUL.FTZ R80, R83, -R106 ;  /* 0x8000006a53507220 */ /* 0x000fe20000410000 */
[----:B------:R-:W0:Y:S01]  /*1590*/  SHFL.UP PT, R105, R88, 0x10, RZ ;  /* 0x0600000058697989 */ /* 0x000e2200000e00ff */
[----:B------:R-:W-:Y:S01]  /*15a0*/  @P0 FADD.FTZ R89, R89, R102 ;  /* 0x0000006659590221 */ /* 0x000fe20000010000 */
[----:B------:R-:W-:Y:S01]  /*15b0*/  FSEL R82, R82, R23, !P0 ;  /* 0x0000001752527208 */ /* 0x000fe20004000000 */
[----:B------:R-:W-:Y:S01]  /*15c0*/  @P0 FFMA.FTZ R90, R90, R21, -R20 ;  /* 0x000000155a5a0223 */ /* 0x000fe20000010814 */
[----:B------:R-:W-:Y:S01]  /*15d0*/  ISETP.GE.AND P0, PT, R39, c[0x0][0x174], PT ;  /* 0x00005d0027007a0c */ /* 0x000fe20003f06270 */
[-C--:B------:R-:W-:Y:S01]  /*15e0*/  FFMA.FTZ R80, R87, R104.reuse, -R80 ;  /* 0x0000006857507223 */ /* 0x080fe20000010850 */
[----:B------:R-:W2:Y:S01]  /*15f0*/  SHFL.UP PT, R103, R89, 0x10, RZ ;  /* 0x0600000059677989 */ /* 0x000ea200000e00ff */
[----:B------:R-:W-:Y:S01]  /*1600*/  FMUL.FTZ R104, R83, -R104 ;  /* 0x8000006853687220 */ /* 0x000fe20000410000 */
[----:B------:R-:W-:Y:S01]  /*1610*/  ISETP.EQ.AND P0, PT, R98, RZ, !P0 ;  /* 0x000000ff6200720c */ /* 0x000fe20004702270 */
[----:B-1----:R-:W-:Y:S01]  /*1620*/  FMUL.FTZ R22, R77, -R34 ;  /* 0x800000224d167220 */ /* 0x002fe20000410000 */
[----:B------:R-:W1:Y:S01]  /*1630*/  SHFL.UP PT, R99, R90, 0x10, RZ ;  /* 0x060000005a637989 */ /* 0x000e6200000e00ff */
[----:B------:R-:W-:Y:S01]  /*1640*/  FFMA.FTZ R106, R87, R106, R104 ;  /* 0x0000006a576a7223 */ /* 0x000fe20000010068 */
[----:B------:R-:W-:Y:S01]  /*1650*/  HFMA2.MMA R21, -RZ, RZ, 0, 0 ;  /* 0x00000000ff157435 */ /* 0x000fe200000001ff */
[-C--:B------:R-:W-:Y:S01]  /*1660*/  FMUL.FTZ R20, R77, R35.reuse ;  /* 0x000000234d147220 */ /* 0x080fe20000410000 */
[----:B------:R-:W3:Y:S01]  /*1670*/  SHFL.UP PT, R101, R82, 0x10, RZ ;  /* 0x0600000052657989 */ /* 0x000ee200000e00ff */
[----:B------:R-:W-:-:S02]  /*1680*/  FFMA.FTZ R104, R73, -R35, R22 ;  /* 0x8000002349687223 */ /* 0x000fc40000010016 */
[----:B------:R-:W-:Y:S01]  /*1690*/  FFMA.FTZ R102, R73, R34, -R20 ;  /* 0x0000002249667223 */ /* 0x000fe20000010814 */
[----:B------:R-:W-:Y:S01]  /*16a0*/  MOV R20, 0x3f800000 ;  /* 0x3f80000000147802 */ /* 0x000fe20000000f00 */
[----:B------:R-:W-:Y:S02]  /*16b0*/  FMUL.FTZ R23, R83, -R104 ;  /* 0x8000006853177220 */ /* 0x000fe40000410000 */
[C---:B------:R-:W-:Y:S02]  /*16c0*/  FMUL.FTZ R95, R54.reuse, R81 ;  /* 0x00000051365f7220 */ /* 0x040fe40000410000 */
[-C--:B------:R-:W-:Y:S02]  /*16d0*/  FFMA.FTZ R107, R87, R102.reuse, -R23 ;  /* 0x00000066576b7223 */ /* 0x080fe40000010817 */
[----:B------:R-:W-:Y:S01]  /*16e0*/  FMUL.FTZ R102, R83, -R102 ;  /* 0x8000006653667220 */ /* 0x000fe20000410000 */
[----:B------:R-:W-:Y:S01]  /*16f0*/  CS2R R22, SRZ ;  /* 0x0000000000167805 */ /* 0x000fe2000001ff00 */
[----:B------:R-:W-:-:S02]  /*1700*/  FMUL.FTZ R93, R54, R97 ;  /* 0x00000061365d7220 */ /* 0x000fc40000410000 */
[----:B------:R-:W-:Y:S02]  /*1710*/  FADD.FTZ R111, -R95, R106 ;  /* 0x0000006a5f6f7221 */ /* 0x000fe40000010100 */
[----:B------:R-:W-:Y:S01]  /*1720*/  FFMA.FTZ R109, R87, R104, R102 ;  /* 0x00000068576d7223 */ /* 0x000fe20000010066 */
[----:B------:R-:W4:Y:S01]  /*1730*/  @P0 LDS.128 R20, [UR4+0x1760] ;  /* 0x00176004ff140984 */ /* 0x000f220008000c00 */
[----:B------:R-:W-:Y:S01]  /*1740*/  FADD.FTZ R79, R93, R80 ;  /* 0x000000505d4f7221 */ /* 0x000fe20000010000 */
[----:B------:R-:W-:Y:S01]  /*1750*/  ISETP.NE.AND P0, PT, R98, 0x1f, PT ;  /* 0x0000001f6200780c */ /* 0x000fe20003f05270 */
[----:B------:R-:W-:Y:S02]  /*1760*/  FMUL.FTZ R104, R84, -R111 ;  /* 0x8000006f54687220 */ /* 0x000fe40000410000 */
[----:B0-----:R-:W-:Y:S02]  /*1770*/  FMUL.FTZ R80, R82, R105 ;  /* 0x0000006952507220 */ /* 0x001fe40000410000 */
[----:B------:R-:W-:-:S02]  /*1780*/  FMUL.FTZ R102, R84, -R109 ;  /* 0x8000006d54667220 */ /* 0x000fc40000410000 */
[-C--:B------:R-:W-:Y:S02]  /*1790*/  FFMA.FTZ R106, R86, R79.reuse, -R104 ;  /* 0x0000004f566a7223 */ /* 0x080fe40000010868 */
[----:B------:R-:W-:Y:S02]  /*17a0*/  FMUL.FTZ R108, R84, -R79 ;  /* 0x8000004f546c7220 */ /* 0x000fe40000410000 */
[----:B--2---:R-:W-:Y:S02]  /*17b0*/  FFMA.FTZ R104, R90, R103, -R80 ;  /* 0x000000675a687223 */ /* 0x004fe40000010850 */
[----:B------:R-:W-:Y:S02]  /*17c0*/  FFMA.FTZ R79, R86, R107, -R102 ;  /* 0x0000006b564f7223 */ /* 0x000fe40000010866 */
[C---:B------:R-:W-:Y:S02]  /*17d0*/  FMUL.FTZ R103, R82.reuse, R103 ;  /* 0x0000006752677220 */ /* 0x040fe40000410000 */
[----:B-1----:R-:W-:-:S02]  /*17e0*/  FMUL.FTZ R80, R82, R99 ;  /* 0x0000006352507220 */ /* 0x002fc40000410000 */
[----:B---3--:R-:W-:Y:S02]  /*17f0*/  FMUL.FTZ R102, R82, R101 ;  /* 0x0000006552667220 */ /* 0x008fe40000410000 */
[C---:B------:R-:W-:Y:S02]  /*1800*/  FFMA.FTZ R103, R90.reuse, R105, R103 ;  /* 0x000000695a677223 */ /* 0x040fe40000010067 */
[C---:B------:R-:W-:Y:S01]  /*1810*/  FFMA.FTZ R101, R90.reuse, R101, R80 ;  /* 0x000000655a657223 */ /* 0x040fe20000010050 */
[----:B------:R0:W1:Y:S01]  /*1820*/  SHFL.DOWN PT, R105, R79, 0x1, 0x1f ;  /* 0x08201f004f697f89 */ /* 0x00006200000e0000 */
[----:B------:R-:W-:Y:S02]  /*1830*/  @P3 FFMA.FTZ R90, R90, R99, -R102 ;  /* 0x000000635a5a3223 */ /* 0x000fe40000010866 */
[----:B------:R-:W-:Y:S01]  /*1840*/  FMUL.FTZ R99, R52, R97 ;  /* 0x0000006134637220 */ /* 0x000fe20000410000 */
[----:B------:R-:W-:Y:S01]  /*1850*/  FSEL R101, R82, R101, !P3 ;  /* 0x0000006552657208 */ /* 0x000fe20005800000 */
[----:B------:R-:W-:-:S02]  /*1860*/  FFMA.FTZ R108, R86, R111, R108 ;  /* 0x0000006f566c7223 */ /* 0x000fc4000001006c */
[----:B------:R-:W-:Y:S01]  /*1870*/  FMUL.FTZ R107, R84, -R107 ;  /* 0x8000006b546b7220 */ /* 0x000fe20000410000 */
[----:B------:R-:W2:Y:S01]  /*1880*/  SHFL.UP PT, R90, R90, 0x1, RZ ;  /* 0x042000005a5a7989 */ /* 0x000ea200000e00ff */
[----:B------:R-:W-:Y:S02]  /*1890*/  FMUL.FTZ R97, R52, R81 ;  /* 0x0000005134617220 */ /* 0x000fe40000410000 */
[----:B------:R-:W-:Y:S01]  /*18a0*/  @P3 FADD.FTZ R89, R89, R104 ;  /* 0x0000006859593221 */ /* 0x000fe20000010000 */
[----:B------:R-:W3:Y:S01]  /*18b0*/  SHFL.UP PT, R101, R101, 0x1, RZ ;  /* 0x0420000065657989 */ /* 0x000ee200000e00ff */
[----:B------:R-:W-:Y:S01]  /*18c0*/  @P3 FADD.FTZ R88, R88, R103 ;  /* 0x0000006758583221 */ /* 0x000fe20000010000 */
[----:B------:R-:W-:Y:S01]  /*18d0*/  ISETP.GT.U32.AND P3, PT, R98, 0x1d, PT ;  /* 0x0000001d6200780c */ /* 0x000fe20003f64070 */
[----:B------:R-:W-:Y:S02]  /*18e0*/  FFMA.FTZ R80, R86, R109, R107 ;  /* 0x0000006d56507223 */ /* 0x000fe4000001006b */
        /* <DEDUP_REMOVED lines=19> */
.L_x_13776:
[----:B-12-4-:R-:W-:Y:S05]  /*1a20*/  BSYNC B0 ;  /* 0x0000000000007941 */ /* 0x016fea0003800000 */
.L_x_13775:
        /* <DEDUP_REMOVED lines=17> */
.L_x_13778:
[----:B------:R-:W-:Y:S05]  /*1b40*/  BSYNC B0 ;  /* 0x0000000000007941 */ /* 0x000fea0003800000 */
.L_x_13777:
        /* <DEDUP_REMOVED lines=17> */
.L_x_13780:
[----:B------:R-:W-:Y:S05]  /*1c60*/  BSYNC B0 ;  /* 0x0000000000007941 */ /* 0x000fea0003800000 */
.L_x_13779:
        /* <DEDUP_REMOVED lines=17> */
.L_x_13782:
[----:B------:R-:W-:Y:S05]  /*1d80*/  BSYNC B0 ;  /* 0x0000000000007941 */ /* 0x000fea0003800000 */
.L_x_13781:
        /* <DEDUP_REMOVED lines=17> */
.L_x_13784:
[----:B------:R-:W-:Y:S05]  /*1ea0*/  BSYNC B0 ;  /* 0x0000000000007941 */ /* 0x000fea0003800000 */
.L_x_13783:
[----:B------:R-:W-:Y:S01]  /*1eb0*/  SHFL.DOWN PT, R102, R80, 0x1, 0x1f ;  /* 0x08201f0050667f89 */ /* 0x000fe200000e0000 */
[----:B------:R-:W-:Y:S01]  /*1ec0*/  ISETP.GT.AND P0, PT, R40, 0x1e, PT ;  /* 0x0000001e2800780c */ /* 0x000fe20003f04270 */
[----:B------:R-:W-:Y:S02]  /*1ed0*/  BSSY B0, `(.L_x_13785) ;  /* 0x00000df000007945 */ /* 0x000fe40003800000 */
[----:B-1----:R-:W1:Y:S04]  /*1ee0*/  SHFL.IDX PT, R105, R23, RZ, 0x1f ;  /* 0x00001fff17697589 */ /* 0x002e6800000e0000 */
[----:B------:R-:W5:Y:S04]  /*1ef0*/  SHFL.IDX PT, R104, R22, RZ, 0x1f ;  /* 0x00001fff16687589 */ /* 0x000f6800000e0000 */
[----:B------:R-:W2:Y:S04]  /*1f00*/  SHFL.DOWN PT, R106, R79, 0x1, 0x1f ;  /* 0x08201f004f6a7f89 */ /* 0x000ea800000e0000 */
[----:B------:R-:W4:Y:S04]  /*1f10*/  SHFL.DOWN PT, R108, R82, 0x1, 0x1f ;  /* 0x08201f00526c7f89 */ /* 0x000f2800000e0000 */
[----:B0-----:R-:W0:Y:S04]  /*1f20*/  SHFL.DOWN PT, R107, R81, 0x1, 0x1f ;  /* 0x08201f00516b7f89 */ /* 0x001e2800000e0000 */
[----:B--2---:R-:W-:Y:S01]  /*1f30*/  SHFL.IDX PT, R80, R80, RZ, 0x1f ;  /* 0x00001fff50507589 */ /* 0x004fe200000e0000 */
[----:B-1--4-:R-:W-:-:S03]  /*1f40*/  @P2 FMUL.FTZ R103, R102, R105 ;  /* 0x0000006966672220 */ /* 0x012fc60000410000 */
        /* <DEDUP_REMOVED lines=8> */
[----:B0-----:R-:W-:Y:S01]  /*1fd0*/  @P2 FADD.FTZ R105, R107, R106 ;  /* 0x0000006a6b692221 */ /* 0x001fe20000010000 */
        /* <DEDUP_REMOVED lines=40> */
[----:B------:R-:W-:Y:S02]  /*2260*/  FMUL.FTZ R84, R84, -R93 ;  /* 0x8000005d54547220 */ /* 0x000fe40000410000 */
[C---:B------:R-:W-:Y:S02]  /*2270*/  FFMA.FTZ R83, R87.reuse, R88, R83 ;  /* 0x0000005857537223 */ /* 0x040fe40000010053 */
[C---:B------:R-:W-:Y:S02]  /*2280*/  FFMA.FTZ R84, R86.reuse, R95, R84 ;  /* 0x0000005f56547223 */ /* 0x040fe40000010054 */
[----:B------:R-:W-:Y:S02]  /*2290*/  FFMA.FTZ R24, R87, R90, -R24 ;  /* 0x0000005a57187223 */ /* 0x000fe40000010818 */
[----:B------:R-:W-:Y:S02]  /*22a0*/  FFMA.FTZ R26, R86, R93, -R25 ;  /* 0x0000005d561a7223 */ /* 0x000fe40000010819 */
[----:B------:R-:W-:-:S02]  /*22b0*/  FFMA.FTZ R25, R52, R89, RZ ;  /* 0x0000005934197223 */ /* 0x000fc400000100ff */
[----:B------:R-:W-:Y:S02]  /*22c0*/  FADD.FTZ R86, RZ, R83 ;  /* 0x00000053ff567221 */ /* 0x000fe40000010000 */
[----:B------:R-:W-:Y:S02]  /*22d0*/  FADD.FTZ R97, -R97, R84 ;  /* 0x0000005461617221 */ /* 0x000fe40000010100 */
[----:B------:R-:W-:Y:S02]  /*22e0*/  FADD.FTZ R102, R85, R24 ;  /* 0x0000001855667221 */ /* 0x000fe40000010000 */
[----:B------:R-:W-:Y:S02]  /*22f0*/  FFMA.FTZ R27, R54, R90, R25 ;  /* 0x0000005a361b7223 */ /* 0x000fe40000010019 */
[----:B------:R-:W-:Y:S02]  /*2300*/  FMUL.FTZ R24, R77, R86 ;  /* 0x000000564d187220 */ /* 0x000fe40000410000 */
[----:B------:R-:W-:-:S02]  /*2310*/  FADD.FTZ R84, -R60, R90 ;  /* 0x0000005a3c547221 */ /* 0x000fc40000010100 */
[----:B------:R-:W-:Y:S02]  /*2320*/  FADD.FTZ R99, R99, R26 ;  /* 0x0000001a63637221 */ /* 0x000fe40000010000 */
[----:B------:R-:W-:Y:S02]  /*2330*/  FMUL.FTZ R90, R74, R97 ;  /* 0x000000614a5a7220 */ /* 0x000fe40000410000 */
[----:B------:R-:W-:Y:S02]  /*2340*/  FFMA.FTZ R25, R73, R102, -R24 ;  /* 0x0000006649197223 */ /* 0x000fe40000010818 */
[----:B------:R-:W-:Y:S02]  /*2350*/  FADD.FTZ R83, -R61, R89 ;  /* 0x000000593d537221 */ /* 0x000fe40000010100 */
[----:B------:R-:W-:Y:S02]  /*2360*/  FMUL.FTZ R85, R78, R95 ;  /* 0x0000005f4e557220 */ /* 0x000fe40000410000 */
        /* <DEDUP_REMOVED lines=8> */
[----:B------:R-:W-:Y:S02]  /*23f0*/  FADD.FTZ R24, RZ, R24 ;  /* 0x00000018ff187221 */ /* 0x000fe40000010000 */
[----:B------:R-:W-:Y:S02]  /*2400*/  FMUL.FTZ R26, R35, R74 ;  /* 0x0000004a231a7220 */ /* 0x000fe40000410000 */
[----:B------:R-:W-:Y:S02]  /*2410*/  FADD.FTZ R24, R24, R73 ;  /* 0x0000004918187221 */ /* 0x000fe40000010000 */
[----:B------:R-:W-:Y:S02]  /*2420*/  FMUL.FTZ R73, R75, R92 ;  /* 0x0000005c4b497220 */ /* 0x000fe40000410000 */
[----:B------:R-:W-:-:S02]  /*2430*/  FADD.FTZ R101, R72, R25 ;  /* 0x0000001948657221 */ /* 0x000fc40000010000 */
[----:B------:R-:W-:Y:S02]  /*2440*/  FMUL.FTZ R87, R88, R77 ;  /* 0x0000004d58577220 */ /* 0x000fe40000410000 */
[----:B------:R-:W-:Y:S02]  /*2450*/  FFMA.FTZ R72, R56, R102, R27 ;  /* 0x0000006638487223 */ /* 0x000fe4000001001b */
[----:B------:R-:W-:Y:S02]  /*2460*/  FFMA.FTZ R78, R6, -R75, R102 ;  /* 0x8000004b064e7223 */ /* 0x000fe40000010066 */
[----:B------:R-:W-:Y:S02]  /*2470*/  FFMA.FTZ R26, R83, R90, -R26 ;  /* 0x0000005a531a7223 */ /* 0x000fe4000001081a */
[----:B------:R-:W-:Y:S02]  /*2480*/  FMUL.FTZ R75, R75, R34 ;  /* 0x000000224b4b7220 */ /* 0x000fe40000410000 */
[----:B------:R-:W-:-:S02]  /*2490*/  FMUL.FTZ R27, R86, R73 ;  /* 0x00000049561b7220 */ /* 0x000fc40000410000 */
[----:B------:R-:W-:Y:S02]  /*24a0*/  FFMA.FTZ R89, R84, R85, -R87 ;  /* 0x0000005554597223 */ /* 0x000fe40000010857 */
[----:B------:R-:W-:Y:S02]  /*24b0*/  FFMA.FTZ R90, R71, R101, R72 ;  /* 0x00000065475a7223 */ /* 0x000fe40000010048 */
[----:B------:R-:W-:Y:S02]  /*24c0*/  FADD.FTZ R87, RZ, R91 ;  /* 0x0000005bff577221 */ /* 0x000fe40000010000 */
[----:B------:R-:W-:Y:S02]  /*24d0*/  FFMA.FTZ R85, R7, -R76, R101 ;  /* 0x8000004c07557223 */ /* 0x000fe40000010065 */
[----:B------:R-:W-:Y:S01]  /*24e0*/  FMUL.FTZ R72, R76, R94 ;  /* 0x0000005e4c487220 */ /* 0x000fe20000410000 */
[----:B------:R-:W0:Y:S01]  /*24f0*/  SHFL.DOWN PT, R101, R90, 0x1, 0x1f ;  /* 0x08201f005a657f89 */ /* 0x000e2200000e0000 */
[----:B------:R-:W-:-:S02]  /*2500*/  FADD.FTZ R26, RZ, R26 ;  /* 0x0000001aff1a7221 */ /* 0x000fc40000010000 */
[----:B------:R-:W-:Y:S02]  /*2510*/  FFMA.FTZ R27, R78, R75, -R27 ;  /* 0x0000004b4e1b7223 */ /* 0x000fe4000001081b */
[----:B------:R-:W-:Y:S02]  /*2520*/  FFMA.FTZ R25, R52, -R35, RZ ;  /* 0x8000002334197223 */ /* 0x000fe400000100ff */
[----:B------:R-:W-:Y:S02]  /*2530*/  FMUL.FTZ R76, R76, R96 ;  /* 0x000000604c4c7220 */ /* 0x000fe40000410000 */
[----:B------:R-:W-:Y:S02]  /*2540*/  FMUL.FTZ R75, R86, R75 ;  /* 0x0000004b564b7220 */ /* 0x000fe40000410000 */
[----:B------:R-:W-:Y:S02]  /*2550*/  FMUL.FTZ R91, R87, R72 ;  /* 0x00000048575b7220 */ /* 0x000fe40000410000 */
[----:B------:R-:W-:-:S02]  /*2560*/  FADD.FTZ R26, R26, R89 ;  /* 0x000000591a1a7221 */ /* 0x000fc40000010000 */
[----:B------:R-:W-:Y:S02]  /*2570*/  FFMA.FTZ R25, R54, -R88, R25 ;  /* 0x8000005836197223 */ /* 0x000fe40000010019 */
[----:B------:R-:W-:Y:S02]  /*2580*/  FFMA.FTZ R75, R73, R78, R75 ;  /* 0x0000004e494b7223 */ /* 0x000fe4000001004b */
[-C--:B------:R-:W-:Y:S02]  /*2590*/  FMUL.FTZ R89, R87, R76.reuse ;  /* 0x0000004c57597220 */ /* 0x080fe40000410000 */
[----:B------:R-:W-:Y:S02]  /*25a0*/  FFMA.FTZ R91, R85, R76, -R91 ;  /* 0x0000004c555b7223 */ /* 0x000fe4000001085b */
[----:B------:R-:W-:Y:S02]  /*25b0*/  FFMA.FTZ R76, R56, -R86, R25 ;  /* 0x80000056384c7223 */ /* 0x000fe40000010019 */
[----:B------:R-:W-:-:S02]  /*25c0*/  FADD.FTZ R24, R24, R75 ;  /* 0x0000004b18187221 */ /* 0x000fc40000010000 */
        /* <DEDUP_REMOVED lines=34> */
[----:B----4-:R-:W-:-:S05]  /*27f0*/  @!P0 FADD.FTZ R26, R26, R89 ;  /* 0x000000591a1a8221 */ /* 0x010fca0000010000 */
[----:B------:R-:W4:Y:S01]  /*2800*/  SHFL.DOWN PT, R91, R26, 0x8, 0x1f ;  /* 0x09001f001a5b7f89 */ /* 0x000f2200000e0000 */
[----:B0-----:R-:W-:Y:S02]  /*2810*/  @!P0 FADD.FTZ R27, R27, R90 ;  /* 0x0000005a1b1b8221 */ /* 0x001fe40000010000 */
[----:B-1----:R-:W-:-:S03]  /*2820*/  @!P0 FADD.FTZ R25, R25, R76 ;  /* 0x0000004c19198221 */ /* 0x002fc60000010000 */
[----:B------:R-:W0:Y:S01]  /*2830*/  SHFL.DOWN PT, R102, R27, 0x8, 0x1f ;  /* 0x09001f001b667f89 */ /* 0x000e2200000e0000 */
[-C--:B------:R-:W-:Y:S02]  /*2840*/  FMUL.FTZ R76, R80, R22.reuse ;  /* 0x00000016504c7220 */ /* 0x080fe40000410000 */
[----:B--2---:R-:W-:Y:S01]  /*2850*/  @!P0 FADD.FTZ R24, R24, R75 ;  /* 0x0000004b18188221 */ /* 0x004fe20000010000 */
[----:B------:R-:W1:Y:S01]  /*2860*/  SHFL.DOWN PT, R90, R25, 0x8, 0x1f ;  /* 0x09001f00195a7f89 */ /* 0x000e6200000e0000 */
[----:B------:R-:W-:Y:S01]  /*2870*/  ISETP.GT.AND P0, PT, R40, 0x17, PT ;  /* 0x000000172800780c */ /* 0x000fe20003f04270 */
[-C--:B------:R-:W-:Y:S02]  /*2880*/  FMUL.FTZ R75, R80, R23.reuse ;  /* 0x00000017504b7220 */ /* 0x080fe40000410000 */
[----:B------:R-:W2:Y:S01]  /*2890*/  SHFL.DOWN PT, R89, R24, 0x8, 0x1f ;  /* 0x09001f0018597f89 */ /* 0x000ea200000e0000 */
[C---:B------:R-:W-:Y:S02]  /*28a0*/  FFMA.FTZ R76, R79.reuse, R23, R76 ;  /* 0x000000174f4c7223 */ /* 0x040fe4000001004c */
[----:B------:R-:W-:-:S02]  /*28b0*/  FFMA.FTZ R75, R79, R22, -R75 ;  /* 0x000000164f4b7223 */ /* 0x000fc4000001084b */
[CC--:B------:R-:W-:Y:S02]  /*28c0*/  FMUL.FTZ R22, R80.reuse, R21.reuse ;  /* 0x0000001550167220 */ /* 0x0c0fe40000410000 */
[-C--:B------:R-:W-:Y:S02]  /*28d0*/  FMUL.FTZ R80, R80, R20.reuse ;  /* 0x0000001450507220 */ /* 0x080fe40000410000 */
[C---:B------:R-:W-:Y:S02]  /*28e0*/  FFMA.FTZ R20, R79.reuse, R20, -R22 ;  /* 0x000000144f147223 */ /* 0x040fe40000010816 */
[----:B----4-:R-:W-:Y:S02]  /*28f0*/  @!P0 FADD.FTZ R26, R26, R91 ;  /* 0x0000005b1a1a8221 */ /* 0x010fe40000010000 */
[----:B------:R-:W-:Y:S02]  /*2900*/  FFMA.FTZ R21, R79, R21, R80 ;  /* 0x000000154f157223 */ /* 0x000fe40000010050 */
[----:B------:R-:W-:Y:S01]  /*2910*/  FADD.FTZ R22, R82, R75 ;  /* 0x0000004b52167221 */ /* 0x000fe20000010000 */
[----:B------:R-:W4:Y:S01]  /*2920*/  SHFL.DOWN PT, R91, R26, 0x10, 0x1f ;  /* 0x0a001f001a5b7f89 */ /* 0x000f2200000e0000 */
[----:B0-----:R-:W-:-:S02]  /*2930*/  @!P0 FADD.FTZ R27, R27, R102 ;  /* 0x000000661b1b8221 */ /* 0x001fc40000010000 */
[----:B------:R-:W-:Y:S02]  /*2940*/  FMUL.FTZ R75, R33, R93 ;  /* 0x0000005d214b7220 */ /* 0x000fe40000410000 */
[----:B-1----:R-:W-:Y:S02]  /*2950*/  @!P0 FADD.FTZ R25, R25, R90 ;  /* 0x0000005a19198221 */ /* 0x002fe40000010000 */
[----:B------:R-:W0:Y:S01]  /*2960*/  SHFL.DOWN PT, R90, R27, 0x10, 0x1f ;  /* 0x0a001f001b5a7f89 */ /* 0x000e2200000e0000 */
[----:B--2---:R-:W-:Y:S01]  /*2970*/  @!P0 FADD.FTZ R24, R24, R89 ;  /* 0x0000005918188221 */ /* 0x004fe20000010000 */
[----:B------:R-:W-:Y:S01]  /*2980*/  ISETP.GT.AND P0, PT, R40, 0xf, PT ;  /* 0x0000000f2800780c */ /* 0x000fe20003f04270 */
[----:B------:R-:W-:Y:S01]  /*2990*/  FMUL.FTZ R79, R33, R92 ;  /* 0x0000005c214f7220 */ /* 0x000fe20000410000 */
[----:B------:R-:W1:Y:S01]  /*29a0*/  SHFL.DOWN PT, R80, R25, 0x10, 0x1f ;  /* 0x0a001f0019507f89 */ /* 0x000e6200000e0000 */
[----:B------:R-:W-:Y:S02]  /*29b0*/  FFMA.FTZ R75, R32, R95, -R75 ;  /* 0x0000005f204b7223 */ /* 0x000fe4000001084b */
[----:B------:R-:W-:Y:S01]  /*29c0*/  FADD.FTZ R23, R81, R76 ;  /* 0x0000004c51177221 */ /* 0x000fe20000010000 */
[----:B------:R-:W2:Y:S01]  /*29d0*/  SHFL.DOWN PT, R89, R24, 0x10, 0x1f ;  /* 0x0a001f0018597f89 */ /* 0x000ea200000e0000 */
[----:B------:R-:W-:-:S02]  /*29e0*/  FMUL.FTZ R81, R33, R94 ;  /* 0x0000005e21517220 */ /* 0x000fc40000410000 */
[----:B------:R-:W-:Y:S01]  /*29f0*/  FFMA.FTZ R79, R32, R34, -R79 ;  /* 0x00000022204f7223 */ /* 0x000fe2000001084f */
[----:B------:R5:W-:Y:S01]  /*2a00*/  @!P2 STS.128 [UR4+0x1760], R20 ;  /* 0x00176014ff00a988 */ /* 0x000be20008000c04 */
[----:B------:R-:W-:Y:S02]  /*2a10*/  FMUL.FTZ R88, R88, R75 ;  /* 0x0000004b58587220 */ /* 0x000fe40000410000 */
[C---:B------:R-:W-:Y:S02]  /*2a20*/  FMUL.FTZ R75, R33.reuse, R99 ;  /* 0x00000063214b7220 */ /* 0x040fe40000410000 */
[-C--:B------:R-:W-:Y:S02]  /*2a30*/  FFMA.FTZ R76, R32, R96.reuse, -R81 ;  /* 0x00000060204c7223 */ /* 0x080fe40000010851 */
[----:B------:R-:W-:Y:S02]  /*2a40*/  FMUL.FTZ R86, R86, R79 ;  /* 0x0000004f56567220 */ /* 0x000fe40000410000 */
[----:B------:R-:W-:-:S02]  /*2a50*/  FMUL.FTZ R81, R33, R96 ;  /* 0x0000006021517220 */ /* 0x000fc40000410000 */
[C---:B------:R-:W-:Y:S02]  /*2a60*/  FMUL.FTZ R79, R33.reuse, R34 ;  /* 0x00000022214f7220 */ /* 0x040fe40000410000 */
[C---:B------:R-:W-:Y:S02]  /*2a70*/  FMUL.FTZ R95, R33.reuse, R95 ;  /* 0x0000005f215f7220 */ /* 0x040fe40000410000 */
[-C--:B------:R-:W-:Y:S02]  /*2a80*/  FMUL.FTZ R33, R33, R97.reuse ;  /* 0x0000006121217220 */ /* 0x080fe40000410000 */
[C---:B------:R-:W-:Y:S02]  /*2a90*/  FFMA.FTZ R34, R32.reuse, R97, -R75 ;  /* 0x0000006120227223 */ /* 0x040fe4000001084b */
[C---:B-----5:R-:W-:Y:S02]  /*2aa0*/  FFMA.FTZ R20, R32.reuse, R94, R81 ;  /* 0x0000005e20147223 */ /* 0x060fe40000010051 */
[----:B------:R-:W-:-:S02]  /*2ab0*/  FFMA.FTZ R79, R32, R92, R79 ;  /* 0x0000005c204f7223 */ /* 0x000fc4000001004f */
[C---:B------:R-:W-:Y:S02]  /*2ac0*/  FFMA.FTZ R95, R32.reuse, R93, R95 ;  /* 0x0000005d205f7223 */ /* 0x040fe4000001005f */
[----:B------:R-:W-:Y:S02]  /*2ad0*/  FMUL.FTZ R76, R87, R76 ;  /* 0x0000004c574c7220 */ /* 0x000fe40000410000 */
[----:B------:R-:W-:Y:S02]  /*2ae0*/  FFMA.FTZ R32, R32, R99, R33 ;  /* 0x0000006320207223 */ /* 0x000fe40000010021 */
[----:B------:R-:W-:Y:S02]  /*2af0*/  FMUL.FTZ R34, R35, R34 ;  /* 0x0000002223227220 */ /* 0x000fe40000410000 */
[----:B----4-:R-:W-:Y:S02]  /*2b00*/  @!P0 FADD.FTZ R26, R26, R91 ;  /* 0x0000005b1a1a8221 */ /* 0x010fe40000010000 */
[----:B0-----:R-:W-:-:S02]  /*2b10*/  @!P0 FADD.FTZ R27, R27, R90 ;  /* 0x0000005a1b1b8221 */ /* 0x001fc40000010000 */
[----:B-1----:R-:W-:Y:S02]  /*2b20*/  @!P0 FADD.FTZ R25, R25, R80 ;  /* 0x0000005019198221 */ /* 0x002fe40000010000 */
[----:B--2---:R-:W-:Y:S02]  /*2b30*/  @!P0 FADD.FTZ R24, R24, R89 ;  /* 0x0000005918188221 */ /* 0x004fe40000010000 */
        /* <DEDUP_REMOVED lines=24> */
.L_x_13786:
[----:B0-----:R-:W-:Y:S05]  /*2cc0*/  BSYNC B0 ;  /* 0x0000000000007941 */ /* 0x001fea0003800000 */
.L_x_13785:
        /* <DEDUP_REMOVED lines=21> */
.L_x_13772:
[----:B------:R-:W-:Y:S01]  /*2e20*/  BAR.SYNC.DEFER_BLOCKING 0x0 ;  /* 0x0000000000007b1d */ /* 0x000fe20000010000 */
[C---:B------:R-:W-:Y:S01]  /*2e30*/  IADD3 R22, R39.reuse, -0x1, RZ ;  /* 0xffffffff27167810 */ /* 0x040fe20007ffe0ff */
[----:B------:R-:W-:Y:S01]  /*2e40*/  IMAD R9, R42, c[0x0][0x2d8], RZ ;  /* 0x0000b6002a097a24 */ /* 0x000fe200078e02ff */
[----:B------:R-:W-:Y:S01]  /*2e50*/  ISETP.GT.AND P3, PT, R39, 0x1, PT ;  /* 0x000000012700780c */ /* 0x000fe20003f64270 */
[----:B------:R-:W-:Y:S01]  /*2e60*/  IMAD R10, R50, c[0x0][0x2e0], RZ ;  /* 0x0000b800320a7a24 */ /* 0x000fe200078e02ff */
[----:B------:R-:W-:Y:S01]  /*2e70*/  SHF.L.U32 R20, R22, 0x7, RZ ;  /* 0x0000000716147819 */ /* 0x000fe200000006ff */
[----:B------:R-:W-:Y:S01]  /*2e80*/  IMAD R11, R44, c[0x0][0x2dc], R9 ;  /* 0x0000b7002c0b7a24 */ /* 0x000fe200078e0209 */
[----:B------:R-:W-:-:S02]  /*2e90*/  IADD3 R51, P1, R51, -0x200, RZ ;  /* 0xfffffe0033337810 */ /* 0x000fc40007f3e0ff */
[--C-:B------:R-:W-:Y:S02]  /*2ea0*/  SHF.R.S32.HI R21, RZ, 0x1f, R20.reuse ;  /* 0x0000001fff157819 */ /* 0x100fe40000011414 */
[----:B------:R-:W-:Y:S02]  /*2eb0*/  IADD3 R47, P2, R47, -0x200, RZ ;  /* 0xfffffe002f2f7810 */ /* 0x000fe40007f5e0ff */
[----:B------:R-:W-:Y:S01]  /*2ec0*/  MOV R39, R22 ;  /* 0x0000001600277202 */ /* 0x000fe20000000f00 */
[C-C-:B------:R-:W-:Y:S01]  /*2ed0*/  IMAD.WIDE.U32 R8, R44.reuse, c[0x0][0x2d8], R20.reuse ;  /* 0x0000b6002c087a25 */ /* 0x140fe200078e0014 */
[----:B------:R-:W-:Y:S02]  /*2ee0*/  IADD3.X R49, R49, -0x1, RZ, P1, !PT ;  /* 0xffffffff31317810 */ /* 0x000fe40000ffe4ff */
[----:B------:R-:W-:Y:S01]  /*2ef0*/  IADD3.X R45, R45, -0x1, RZ, P2, !PT ;  /* 0xffffffff2d2d7810 */ /* 0x000fe200017fe4ff */
[----:B------:R-:W-:Y:S01]  /*2f00*/  IMAD.WIDE.U32 R20, R44, c[0x0][0x2f8], R20 ;  /* 0x0000be002c147a25 */ /* 0x000fe200078e0014 */
[----:B------:R-:W-:-:S03]  /*2f10*/  IADD3 R9, R9, R11, RZ ;  /* 0x0000000b09097210 */ /* 0x000fc60007ffe0ff */
[----:B------:R-:W-:Y:S01]  /*2f20*/  IMAD R11, R59, c[0x0][0x2e4], R10 ;  /* 0x0000b9003b0b7a24 */ /* 0x000fe200078e020a */
[----:B------:R0:W-:Y:S01]  /*2f30*/  STS.128 [R40.X16], R16 ;  /* 0x0000001028007388 */ /* 0x0001e2000000cc00 */
[----:B------:R-:W-:-:S06]  /*2f40*/  NOP ;  /* 0x0000000000007918 */ /* 0x000fcc0000000000 */
[----:B------:R-:W1:Y:S01]  /*2f50*/  LDS.128 R4, [R40.X16] ;  /* 0x0000000028047984 */ /* 0x000e62000000cc00 */
[----:B------:R-:W-:-:S05]  /*2f60*/  IMAD.WIDE.U32 R8, R59, c[0x0][0x2e0], R8 ;  /* 0x0000b8003b087a25 */ /* 0x000fca00078e0008 */
[----:B------:R-:W-:Y:S02]  /*2f70*/  IADD3 R9, R9, R11, RZ ;  /* 0x0000000b09097210 */ /* 0x000fe40007ffe0ff */
[----:B0-----:R-:W-:Y:S01]  /*2f80*/  LEA R17, P0, R8, c[0x0][0x330], 0x2 ;  /* 0x0000cc0008117a11 */ /* 0x001fe200078010ff */
[----:B------:R-:W-:Y:S02]  /*2f90*/  IMAD R19, R42, c[0x0][0x2f8], RZ ;  /* 0x0000be002a137a24 */ /* 0x000fe400078e02ff */
[----:B------:R-:W-:Y:S01]  /*2fa0*/  IMAD R18, R50, c[0x0][0x300], RZ ;  /* 0x0000c00032127a24 */ /* 0x000fe200078e02ff */
[----:B------:R-:W-:Y:S01]  /*2fb0*/  LEA.HI.X R9, R8, c[0x0][0x334], R9, 0x2, P0 ;  /* 0x0000cd0008097a11 */ /* 0x000fe200000f1409 */
[----:B------:R-:W-:Y:S01]  /*2fc0*/  IMAD R19, R44, c[0x0][0x2fc], R19 ;  /* 0x0000bf002c137a24 */ /* 0x000fe200078e0213 */
[----:B------:R-:W-:-:S04]  /*2fd0*/  IADD3 R16, P0, R17, R36, RZ ;  /* 0x0000002411107210 */ /* 0x000fc80007f1e0ff */
[----:B------:R-:W-:Y:S02]  /*2fe0*/  IADD3.X R17, R9, R0, RZ, P0, !PT ;  /* 0x0000000009117210 */ /* 0x000fe400007fe4ff */
[----:B------:R-:W-:Y:S01]  /*2ff0*/  IADD3 R21, R21, R19, RZ ;  /* 0x0000001315157210 */ /* 0x000fe20007ffe0ff */
[C---:B------:R-:W-:Y:S02]  /*3000*/  IMAD R19, R59.reuse, c[0x0][0x304], R18 ;  /* 0x0000c1003b137a24 */ /* 0x040fe400078e0212 */
[----:B-1----:R0:W-:Y:S04]  /*3010*/  STG.E.128 [R16.64], R4 ;  /* 0x0000000410007986 */ /* 0x0021e8000c101d06 */
[----:B------:R-:W-:Y:S01]  /*3020*/  BAR.SYNC.DEFER_BLOCKING 0x0 ;  /* 0x0000000000007b1d */ /* 0x000fe20000010000 */
[----:B0-----:R-:W-:-:S05]  /*3030*/  IMAD.WIDE.U32 R4, R59, c[0x0][0x300], R20 ;  /* 0x0000c0003b047a25 */ /* 0x001fca00078e0014 */
[----:B------:R-:W-:Y:S02]  /*3040*/  IADD3 R7, R5, R19, RZ ;  /* 0x0000001305077210 */ /* 0x000fe40007ffe0ff */
[----:B------:R-:W-:Y:S01]  /*3050*/  LEA R5, P0, R4, c[0x0][0x340], 0x2 ;  /* 0x0000d00004057a11 */ /* 0x000fe200078010ff */
[----:B------:R0:W-:Y:S01]  /*3060*/  STS.128 [R40.X16], R12 ;  /* 0x0000000c28007388 */ /* 0x0001e2000000cc00 */
[----:B------:R-:W-:-:S06]  /*3070*/  NOP ;  /* 0x0000000000007918 */ /* 0x000fcc0000000000 */
[----:B------:R-:W1:Y:S01]  /*3080*/  LDS.128 R8, [R40.X16] ;  /* 0x0000000028087984 */ /* 0x000e62000000cc00 */
[----:B------:R-:W-:Y:S02]  /*3090*/  LEA.HI.X R7, R4, c[0x0][0x344], R7, 0x2, P0 ;  /* 0x0000d10004077a11 */ /* 0x000fe400000f1407 */
[----:B------:R-:W-:-:S04]  /*30a0*/  IADD3 R4, P0, R5, R36, RZ ;  /* 0x0000002405047210 */ /* 0x000fc80007f1e0ff */
[----:B------:R-:W-:Y:S01]  /*30b0*/  IADD3.X R5, R7, R0, RZ, P0, !PT ;  /* 0x0000000007057210 */ /* 0x000fe200007fe4ff */
[----:B0-----:R-:W-:Y:S01]  /*30c0*/  FADD.FTZ R12, R55, R12 ;  /* 0x0000000c370c7221 */ /* 0x001fe20000010000 */
[----:B------:R-:W-:-:S03]  /*30d0*/  IADD3 R43, P0, R43, -0x200, RZ ;  /* 0xfffffe002b2b7810 */ /* 0x000fc60007f1e0ff */
[----:B------:R-:W-:Y:S01]  /*30e0*/  FADD.FTZ R13, R12, R13 ;  /* 0x0000000d0c0d7221 */ /* 0x000fe20000010000 */
[----:B------:R-:W-:-:S03]  /*30f0*/  IADD3.X R41, R41, -0x1, RZ, P0, !PT ;  /* 0xffffffff29297810 */ /* 0x000fc600007fe4ff */
[----:B------:R-:W-:-:S04]  /*3100*/  FADD.FTZ R14, R13, R14 ;  /* 0x0000000e0d0e7221 */ /* 0x000fc80000010000 */
[----:B------:R-:W-:Y:S01]  /*3110*/  FADD.FTZ R55, R14, R15 ;  /* 0x0000000f0e377221 */ /* 0x000fe20000010000 */
[----:B-1----:R0:W-:Y:S01]  /*3120*/  STG.E.128 [R4.64], R8 ;  /* 0x0000000804007986 */ /* 0x0021e2000c101d06 */
[----:B------:R-:W-:Y:S01]  /*3130*/  @!P3 CALL.REL.NOINC `(.L_x_13771) ;  /* 0x000000100000b944 */ /* 0x000fe20003c00000 */
[----:B------:R-:W-:Y:S05]  /*3140*/  BRA `(.L_x_13788) ;  /* 0xffffd3f000007947 */ /* 0x000fea000383ffff */
.L_x_13771:
[----:B------:R-:W-:Y:S02]  /*3150*/  ISETP.NE.U32.AND P0, PT, RZ, c[0x0][0x328], PT ;  /* 0x0000ca00ff007a0c */ /* 0x000fe40003f05070 */
[----:B------:R-:W-:Y:S02]  /*3160*/  ISETP.NE.U32.AND P2, PT, RZ, c[0x0][0x348], PT ;  /* 0x0000d200ff007a0c */ /* 0x000fe40003f45070 */
[----:B------:R-:W-:Y:S02]  /*3170*/  ISETP.NE.AND.EX P1, PT, RZ, c[0x0][0x32c], PT, P0 ;  /* 0x0000cb00ff007a0c */ /* 0x000fe40003f25300 */
        /* <DEDUP_REMOVED lines=21> */
.L_x_13790:
[----:B0-----:R-:W-:Y:S05]  /*32d0*/  BSYNC B0 ;  /* 0x0000000000007941 */ /* 0x001fea0003800000 */
.L_x_13789:
        /* <DEDUP_REMOVED lines=23> */
.L_x_13792:
[----:B------:R-:W1:Y:S02]  /*3450*/  S2R R21, SR_TID.X ;  /* 0x0000000000157919 */ /* 0x000e640000002100 */
.L_x_13793:
[----:B0-----:R-:W-:Y:S05]  /*3460*/  BSYNC B0 ;  /* 0x0000000000007941 */ /* 0x001fea0003800000 */
.L_x_13791:
        /* <DEDUP_REMOVED lines=22> */
.L_x_13794:
        /* <DEDUP_REMOVED lines=64> */
.L_x_13795:
        /* <DEDUP_REMOVED lines=11> */
.L_x_14771:


//--------------------- .text._Z25selective_scan_bwd_kernelI32Selective_Scan_bwd_kernel_traitsILi32ELi4ELb1ELb0ELb0ELb0ELb1EfN3c107complexIfEEEEv12SSMParamsBwd --------------------------
	.section	.text._Z25selective_scan_bwd_kernelI32Selective_Scan_bwd_kernel_traitsILi32ELi4ELb1ELb0ELb0ELb0ELb1EfN3c107complexIfEEEEv12SSMParamsBwd,"ax",@progbits
	.sectioninfo	@"SHI_REGISTERS=113"
	.align	128
        .global         _Z25selective_scan_bwd_kernelI32Selective_Scan_bwd_kernel_traitsILi32ELi4ELb1ELb0ELb0ELb0ELb1EfN3c107complexIfEEEEv12SSMParamsBwd
        .type           _Z25selective_scan_bwd_kernelI32Selective_Scan_bwd_kernel_traitsILi32ELi4ELb1ELb0ELb0ELb0ELb1EfN3c107complexIfEEEEv12SSMParamsBwd,@function
        .size           _Z25selective_scan_bwd_kernelI32Selective_Scan_bwd_kernel_traitsILi32ELi4ELb1ELb0ELb0ELb0ELb1EfN3c107complexIfEEEEv12SSMParamsBwd,(.L_x_14772 - _Z25selective_scan_bwd_kernelI32Selective_Scan_bwd_kernel_traitsILi32ELi4ELb1ELb0ELb0ELb0ELb1EfN3c107complexIfEEEEv12SSMParamsBwd)
        .other          _Z25selective_scan_bwd_kernelI32Selective_Scan_bwd_kernel_traitsILi32ELi4ELb1ELb0ELb0ELb0ELb1EfN3c107complexIfEEEEv12SSMParamsBwd,@"STO_CUDA_ENTRY STV_DEFAULT"
_Z25selective_scan_bwd_kernelI32Selective_Scan_bwd_kernel_traitsILi32ELi4ELb1ELb0ELb0ELb0ELb1EfN3c107complexIfEEEEv12SSMParamsBwd:
.text._Z25selective_scan_bwd_kernelI32Selective_Scan_bwd_kernel_traitsILi32ELi4ELb1ELb0ELb0ELb0ELb1EfN3c107complexIfEEEEv12SSMParamsBwd:
        /* <DEDUP_REMOVED lines=32> */
[----:B------:R-:W-:Y:S01]  /*0200*/  CS2R R24, SRZ ;  /* 0x0000000000187805 */ /* 0x000fe2000001ff00 */
[----:B-1----:R-:W-:Y:S01]  /*0210*/  MOV R8, c[0x0][0x174] ;  /* 0x00005d0000087a02 */ /* 0x002fe20000000f00 */
[----:B------:R-:W-:Y:S01]  /*0220*/  IMAD R9, R35, c[0x0][0x27c], R12 ;  /* 0x00009f0023097a24 */ /* 0x000fe200078e020c */
[----:B------:R-:W-:Y:S01]  /*0230*/  ISETP.NE.AND.EX P0, PT, RZ, c[0x0][0x264], PT, P0 ;  /* 0x00009900ff007a0c */ /* 0x000fe20003f05300 */
[----:B------:R-:W-:Y:S01]  /*0240*/  IMAD.WIDE.U32 R2, R0, c[0x0][0x1d8], R2 ;  /* 0x0000760000027a25 */ /* 0x000fe200078e0002 */
[----:B------:R-:W-:Y:S01]  /*0250*/  ISETP.GE.AND P3, PT, R8, 0x1, PT ;  /* 0x000000010800780c */ /* 0x000fe20003f66270 */
[----:B------:R-:W-:Y:S01]  /*0260*/  HFMA2.MMA R37, -RZ, RZ, 0, 0 ;  /* 0x00000000ff257435 */ /* 0x000fe200000001ff */
[----:B------:R-:W-:Y:S01]  /*0270*/  IADD3 R7, R7, R9, RZ ;  /* 0x0000000907077210 */ /* 0x000fe20007ffe0ff */
[----:B------:R-:W-:Y:S01]  /*0280*/  IMAD.WIDE.U32 R4, R0, c[0x0][0x1e8], R4 ;  /* 0x00007a0000047a25 */ /* 0x000fe200078e0004 */
[----:B------:R-:W-:-:S02]  /*0290*/  LEA R9, R8, 0xffffff80, 0x7 ;  /* 0xffffff8008097811 */ /* 0x000fc400078e38ff */
        /* <DEDUP_REMOVED lines=8> */
[C---:B------:R-:W-:Y:S02]  /*0320*/  IADD3.X R3, R11.reuse, R3, R13, P1, !PT ;  /* 0x000000030b037210 */ /* 0x040fe40000ffe40d */
        /* <DEDUP_REMOVED lines=33> */
.L_x_13814:
        /* <DEDUP_REMOVED lines=20> */
[----:B------:R-:W-:Y:S01]  /*0680*/  LEA R2, R47, 0xffffff80, 0x7 ;  /* 0xffffff802f027811 */ /* 0x000fe200078e38ff */
[----:B------:R-:W-:-:S02]  /*0690*/  IMAD R18, R36, c[0x0][0x1f0], RZ ;  /* 0x00007c0024127a24 */ /* 0x000fc400078e02ff */
[----:B0-----:R-:W-:Y:S01]  /*06a0*/  IMAD R21, R33, c[0x0][0x1f8], RZ ;  /* 0x00007e0021157a24 */ /* 0x001fe200078e02ff */
[----:B------:R-:W-:Y:S01]  /*06b0*/  SHF.R.S32.HI R3, RZ, 0x1f, R2 ;  /* 0x0000001fff037819 */ /* 0x000fe20000011402 */
[C---:B------:R-:W-:Y:S02]  /*06c0*/  IMAD R19, R35.reuse, c[0x0][0x1f4], R18 ;  /* 0x00007d0023137a24 */ /* 0x040fe400078e0212 */
[----:B------:R-:W-:Y:S02]  /*06d0*/  IMAD R21, R0, c[0x0][0x1fc], R21 ;  /* 0x00007f0000157a24 */ /* 0x000fe400078e0215 */
[----:B------:R-:W-:-:S05]  /*06e0*/  IMAD.WIDE.U32 R16, R35, c[0x0][0x1f0], R2 ;  /* 0x00007c0023107a25 */ /* 0x000fca00078e0002 */
[----:B------:R-:W-:-:S05]  /*06f0*/  IADD3 R17, R17, R19, RZ ;  /* 0x0000001311117210 */ /* 0x000fca0007ffe0ff */
[----:B------:R-:W-:-:S05]  /*0700*/  IMAD.WIDE.U32 R16, R0, c[0x0][0x1f8], R16 ;  /* 0x00007e0000107a25 */ /* 0x000fca00078e0010 */
[----:B------:R-:W-:Y:S02]  /*0710*/  IADD3 R17, R17, R21, RZ ;  /* 0x0000001511117210 */ /* 0x000fe40007ffe0ff */
[----:B------:R-:W-:-:S04]  /*0720*/  LEA R21, P0, R16, c[0x0][0x268], 0x2 ;  /* 0x00009a0010157a11 */ /* 0x000fc800078010ff */
[----:B------:R-:W-:Y:S02]  /*0730*/  LEA.HI.X R16, R16, c[0x0][0x26c], R17, 0x2, P0 ;  /* 0x00009b0010107a11 */ /* 0x000fe400000f1411 */
[----:B------:R-:W-:-:S04]  /*0740*/  IADD3 R20, P0, R21, R30, RZ ;  /* 0x0000001e15147210 */ /* 0x000fc80007f1e0ff */
[----:B------:R-:W-:Y:S01]  /*0750*/  IADD3.X R21, R16, R31, RZ, P0, !PT ;  /* 0x0000001f10157210 */ /* 0x000fe200007fe4ff */
[----:B--2---:R0:W-:Y:S01]  /*0760*/  STS.128 [R40.X16], R12 ;  /* 0x0000000c28007388 */ /* 0x0041e2000000cc00 */
[----:B------:R-:W-:-:S06]  /*0770*/  NOP ;  /* 0x0000000000007918 */ /* 0x000fcc0000000000 */
[----:B------:R-:W-:Y:S04]  /*0780*/  LDS.128 R16, [R40.X16] ;  /* 0x0000000028107984 */ /* 0x000fe8000000cc00 */
[----:B------:R-:W-:Y:S06]  /*0790*/  BAR.SYNC.DEFER_BLOCKING 0x0 ;  /* 0x0000000000007b1d */ /* 0x000fec0000010000 */
[----:B------:R-:W2:Y:S01]  /*07a0*/  LDG.E.128 R20, [R20.64] ;  /* 0x0000000614147981 */ /* 0x000ea2000c1e1d00 */
[----:B------:R-:W-:-:S02]  /*07b0*/  IMAD R50, R36, c[0x0][0x200], RZ ;  /* 0x0000800024327a24 */ /* 0x000fc400078e02ff */
[----:B-1----:R-:W-:Y:S02]  /*07c0*/  IMAD R55, R33, c[0x0][0x208], RZ ;  /* 0x0000820021377a24 */ /* 0x002fe400078e02ff */
[C---:B------:R-:W-:Y:S02]  /*07d0*/  IMAD R53, R35.reuse, c[0x0][0x204], R50 ;  /* 0x0000810023357a24 */ /* 0x040fe400078e0232 */
[----:B------:R-:W-:-:S04]  /*07e0*/  IMAD.WIDE.U32 R50, R35, c[0x0][0x200], R2 ;  /* 0x0000800023327a25 */ /* 0x000fc800078e0002 */
[----:B------:R-:W-:Y:S01]  /*07f0*/  IMAD R55, R0, c[0x0][0x20c], R55 ;  /* 0x0000830000377a24 */ /* 0x000fe200078e0237 */
[----:B------:R-:W-:-:S05]  /*0800*/  IADD3 R51, R51, R53, RZ ;  /* 0x0000003533337210 */ /* 0x000fca0007ffe0ff */
[----:B0-----:R-:W-:-:S05]  /*0810*/  IMAD.WIDE.U32 R12, R0, c[0x0][0x208], R50 ;  /* 0x00008200000c7a25 */ /* 0x001fca00078e0032 */
[----:B------:R-:W-:Y:S02]  /*0820*/  IADD3 R13, R13, R55, RZ ;  /* 0x000000370d0d7210 */ /* 0x000fe40007ffe0ff */
[----:B------:R-:W-:-:S04]  /*0830*/  LEA R53, P0, R12, c[0x0][0x258], 0x2 ;  /* 0x000096000c357a11 */ /* 0x000fc800078010ff */
[----:B------:R-:W-:Y:S02]  /*0840*/  LEA.HI.X R12, R12, c[0x0][0x25c], R13, 0x2, P0 ;  /* 0x000097000c0c7a11 */ /* 0x000fe400000f140d */
[----:B------:R-:W-:-:S04]  /*0850*/  IADD3 R52, P0, R53, R30, RZ ;  /* 0x0000001e35347210 */ /* 0x000fc80007f1e0ff */
[----:B------:R-:W-:Y:S01]  /*0860*/  IADD3.X R53, R12, R31, RZ, P0, !PT ;  /* 0x0000001f0c357210 */ /* 0x000fe200007fe4ff */
[----:B--2---:R-:W-:Y:S01]  /*0870*/  STS.128 [R40.X16], R20 ;  /* 0x0000001428007388 */ /* 0x004fe2000000cc00 */
[----:B------:R-:W-:-:S06]  /*0880*/  NOP ;  /* 0x0000000000007918 */ /* 0x000fcc0000000000 */
[----:B------:R-:W0:Y:S04]  /*0890*/  LDS.128 R12, [R40.X16] ;  /* 0x00000000280c7984 */ /* 0x000e28000000cc00 */
[----:B------:R-:W-:Y:S06]  /*08a0*/  BAR.SYNC.DEFER_BLOCKING 0x0 ;  /* 0x0000000000007b1d */ /* 0x000fec0000010000 */
[----:B------:R-:W2:Y:S01]  /*08b0*/  LDG.E.128 R52, [R52.64] ;  /* 0x0000000634347981 */ /* 0x000ea2000c1e1d00 */
[----:B------:R-:W-:-:S04]  /*08c0*/  IMAD R67, R33, c[0x0][0x2f0], RZ ;  /* 0x0000bc0021437a24 */ /* 0x000fc800078e02ff */
[----:B------:R-:W-:Y:S02]  /*08d0*/  IMAD R67, R0, c[0x0][0x2f4], R67 ;  /* 0x0000bd0000437a24 */ /* 0x000fe400078e0243 */
[----:B0-----:R-:W-:Y:S02]  /*08e0*/  FMUL.FTZ R50, R12, -1.4426950216293334961 ;  /* 0xbfb8aa3b0c327820 */ /* 0x001fe40000410000 */
[----:B------:R-:W-:Y:S02]  /*08f0*/  FMUL.FTZ R56, R13, -1.4426950216293334961 ;  /* 0xbfb8aa3b0d387820 */ /* 0x000fe40000410000 */
[----:B------:R-:W-:Y:S02]  /*0900*/  FMUL.FTZ R57, R14, -1.4426950216293334961 ;  /* 0xbfb8aa3b0e397820 */ /* 0x000fe40000410000 */
[----:B------:R-:W0:Y:S01]  /*0910*/  MUFU.EX2 R50, R50 ;  /* 0x0000003200327308 */ /* 0x000e220000000800 */
[----:B------:R-:W-:-:S07]  /*0920*/  FMUL.FTZ R58, R15, -1.4426950216293334961 ;  /* 0xbfb8aa3b0f3a7820 */ /* 0x000fce0000410000 */
[----:B------:R-:W1:Y:S08]  /*0930*/  MUFU.EX2 R56, R56 ;  /* 0x0000003800387308 */ /* 0x000e700000000800 */
[----:B------:R-:W3:Y:S01]  /*0940*/  MUFU.EX2 R57, R57 ;  /* 0x0000003900397308 */ /* 0x000ee20000000800 */
[----:B0-----:R-:W-:-:S07]  /*0950*/  FADD.FTZ R51, R50, 1 ;  /* 0x3f80000032337421 */ /* 0x001fce0000010000 */
[----:B------:R-:W0:Y:S01]  /*0960*/  MUFU.EX2 R58, R58 ;  /* 0x0000003a003a7308 */ /* 0x000e220000000800 */
[----:B-1----:R-:W-:-:S07]  /*0970*/  FADD.FTZ R50, R56, 1 ;  /* 0x3f80000038327421 */ /* 0x002fce0000010000 */
[----:B------:R-:W-:Y:S01]  /*0980*/  MUFU.RCP R60, R50 ;  /* 0x00000032003c7308 */ /* 0x000fe20000001000 */
[----:B---3--:R-:W-:Y:S02]  /*0990*/  FADD.FTZ R56, R57, 1 ;  /* 0x3f80000039387421 */ /* 0x008fe40000010000 */
[----:B0-----:R-:W-:-:S05]  /*09a0*/  FADD.FTZ R57, R58, 1 ;  /* 0x3f8000003a397421 */ /* 0x001fca0000010000 */
[----:B------:R-:W-:Y:S08]  /*09b0*/  MUFU.RCP R61, R51 ;  /* 0x00000033003d7308 */ /* 0x000ff00000001000 */
[----:B------:R-:W-:Y:S08]  /*09c0*/  MUFU.RCP R63, R56 ;  /* 0x00000038003f7308 */ /* 0x000ff00000001000 */
[----:B------:R-:W0:Y:S02]  /*09d0*/  MUFU.RCP R62, R57 ;  /* 0x00000039003e7308 */ /* 0x000e240000001000 */
[----:B0-----:R-:W-:-:S04]  /*09e0*/  FADD.FTZ R64, -R62, 1 ;  /* 0x3f8000003e407421 */ /* 0x001fc80000010100 */
[----:B------:R-:W-:Y:S01]  /*09f0*/  FFMA.FTZ R64, R15, R64, 1 ;  /* 0x3f8000000f407423 */ /* 0x000fe20000010040 */
[----:B--2---:R0:W-:Y:S01]  /*0a00*/  STS.128 [R40.X16], R52 ;  /* 0x0000003428007388 */ /* 0x0041e2000000cc00 */
[----:B------:R-:W-:-:S06]  /*0a10*/  NOP ;  /* 0x0000000000007918 */ /* 0x000fcc0000000000 */
[----:B------:R-:W1:Y:S01]  /*0a20*/  LDS.128 R20, [R40.X16] ;  /* 0x0000000028147984 */ /* 0x000e62000000cc00 */
[----:B0-----:R-:W-:Y:S02]  /*0a30*/  FADD.FTZ R52, -R60, 1 ;  /* 0x3f8000003c347421 */ /* 0x001fe40000010100 */
[----:B------:R-:W-:Y:S02]  /*0a40*/  FADD.FTZ R53, -R61, 1 ;  /* 0x3f8000003d357421 */ /* 0x000fe40000010100 */
[----:B------:R-:W-:Y:S02]  /*0a50*/  FADD.FTZ R55, -R63, 1 ;  /* 0x3f8000003f377421 */ /* 0x000fe40000010100 */
[----:B------:R-:W-:Y:S02]  /*0a60*/  FFMA.FTZ R54, R13, R52, 1 ;  /* 0x3f8000000d367423 */ /* 0x000fe40000010034 */
[----:B------:R-:W-:Y:S02]  /*0a70*/  FFMA.FTZ R53, R12, R53, 1 ;  /* 0x3f8000000c357423 */ /* 0x000fe40000010035 */
[----:B------:R-:W-:-:S02]  /*0a80*/  FFMA.FTZ R58, R14, R55, 1 ;  /* 0x3f8000000e3a7423 */ /* 0x000fc40000010037 */
[----:B-1----:R-:W-:Y:S02]  /*0a90*/  FMUL.FTZ R50, R16, R20 ;  /* 0x0000001410327220 */ /* 0x002fe40000410000 */
        /* <DEDUP_REMOVED lines=12> */
[----:B------:R-:W-:-:S02]  /*0b60*/  IMAD R50, R36, c[0x0][0x2e8], RZ ;  /* 0x0000ba0024327a24 */ /* 0x000fc400078e02ff */
[----:B------:R-:W-:Y:S02]  /*0b70*/  FMUL.FTZ R61, R12, R61 ;  /* 0x0000003d0c3d7220 */ /* 0x000fe40000410000 */
[C---:B------:R-:W-:Y:S02]  /*0b80*/  IMAD R65, R35.reuse, c[0x0][0x2ec], R50 ;  /* 0x0000bb0023417a24 */ /* 0x040fe400078e0232 */
[----:B------:R-:W-:-:S04]  /*0b90*/  IMAD.WIDE.U32 R50, R35, c[0x0][0x2e8], R2 ;  /* 0x0000ba0023327a25 */ /* 0x000fc800078e0002 */
[----:B------:R-:W-:Y:S01]  /*0ba0*/  FMUL.FTZ R60, R13, R60 ;  /* 0x0000003c0d3c7220 */ /* 0x000fe20000410000 */
[----:B------:R-:W-:Y:S01]  /*0bb0*/  IADD3 R51, R51, R65, RZ ;  /* 0x0000004133337210 */ /* 0x000fe20007ffe0ff */
[----:B------:R-:W-:Y:S02]  /*0bc0*/  FMUL.FTZ R63, R14, R63 ;  /* 0x0000003f0e3f7220 */ /* 0x000fe40000410000 */
[----:B------:R-:W-:Y:S02]  /*0bd0*/  FMUL.FTZ R62, R15, R62 ;  /* 0x0000003e0f3e7220 */ /* 0x000fe40000410000 */
[----:B------:R-:W-:Y:S01]  /*0be0*/  IMAD.WIDE.U32 R50, R0, c[0x0][0x2f0], R50 ;  /* 0x0000bc0000327a25 */ /* 0x000fe200078e0032 */
[----:B------:R0:W-:Y:S01]  /*0bf0*/  STS.128 [R40.X16], R52 ;  /* 0x0000003428007388 */ /* 0x0001e2000000cc00 */
[----:B------:R-:W-:-:S06]  /*0c00*/  NOP ;  /* 0x0000000000007918 */ /* 0x000fcc0000000000 */
[----:B------:R-:W1:Y:S01]  /*0c10*/  LDS.128 R56, [R40.X16] ;  /* 0x0000000028387984 */ /* 0x000e62000000cc00 */
[----:B0-----:R-:W-:Y:S01]  /*0c20*/  IADD3 R53, R51, R67, RZ ;  /* 0x0000004333357210 */ /* 0x001fe20007ffe0ff */
[----:B------:R-:W-:Y:S01]  /*0c30*/  FMUL.FTZ R55, R16, R61 ;  /* 0x0000003d10377220 */ /* 0x000fe20000410000 */
[C---:B------:R-:W-:Y:S02]  /*0c40*/  LEA R51, P0, R50.reuse, c[0x0][0x338], 0x2 ;  /* 0x0000ce0032337a11 */ /* 0x040fe400078010ff */
[----:B------:R-:W-:Y:S02]  /*0c50*/  MOV R52, c[0x0][0x16c] ;  /* 0x00005b0000347a02 */ /* 0x000fe40000000f00 */
[----:B------:R-:W-:Y:S02]  /*0c60*/  LEA.HI.X R50, R50, c[0x0][0x33c], R53, 0x2, P0 ;  /* 0x0000cf0032327a11 */ /* 0x000fe400000f1435 */
[----:B------:R-:W-:Y:S02]  /*0c70*/  IADD3 R30, P2, R51, R30, RZ ;  /* 0x0000001e331e7210 */ /* 0x000fe40007f5e0ff */
[----:B------:R-:W-:-:S02]  /*0c80*/  ISETP.NE.U32.AND P0, PT, RZ, c[0x0][0x270], PT ;  /* 0x00009c00ff007a0c */ /* 0x000fc40003f05070 */
[----:B------:R-:W-:Y:S02]  /*0c90*/  IADD3.X R31, R50, R31, RZ, P2, !PT ;  /* 0x0000001f321f7210 */ /* 0x000fe400017fe4ff */
[----:B------:R-:W-:Y:S02]  /*0ca0*/  ISETP.NE.AND.EX P0, PT, RZ, c[0x0][0x274], PT, P0 ;  /* 0x00009d00ff007a0c */ /* 0x000fe40003f05300 */
[----:B------:R-:W-:Y:S01]  /*0cb0*/  ISETP.GE.AND P1, PT, R52, 0x1, PT ;  /* 0x000000013400780c */ /* 0x000fe20003f26270 */
[----:B-1----:R0:W-:Y:S10]  /*0cc0*/  STG.E.128 [R30.64], R56 ;  /* 0x000000381e007986 */ /* 0x0021f4000c101d06 */
[----:B------:R-:W-:Y:S05]  /*0cd0*/  @!P0 BRA `(.L_x_13797) ;  /* 0x0000015000008947 */ /* 0x000fea0003800000 */
[----:B------:R-:W-:Y:S01]  /*0ce0*/  BAR.SYNC.DEFER_BLOCKING 0x0 ;  /* 0x0000000000007b1d */ /* 0x000fe20000010000 */
[----:B------:R-:W-:-:S02]  /*0cf0*/  FMUL.FTZ R20, R61, R20 ;  /* 0x000000143d147220 */ /* 0x000fc40000410000 */
[----:B------:R-:W-:Y:S02]  /*0d00*/  FMUL.FTZ R21, R21, R60 ;  /* 0x0000003c15157220 */ /* 0x000fe40000410000 */
[----:B------:R-:W-:Y:S02]  /*0d10*/  FMUL.FTZ R22, R22, R63 ;  /* 0x0000003f16167220 */ /* 0x000fe40000410000 */
[----:B------:R-:W-:Y:S02]  /*0d20*/  FMUL.FTZ R23, R23, R62 ;  /* 0x0000003e17177220 */ /* 0x000fe40000410000 */
[----:B------:R-:W-:Y:S02]  /*0d30*/  IMAD R16, R36, c[0x0][0x210], RZ ;  /* 0x0000840024107a24 */ /* 0x000fe400078e02ff */
[----:B0-----:R-:W-:-:S04]  /*0d40*/  IMAD.WIDE.U32 R30, R35, c[0x0][0x210], R2 ;  /* 0x00008400231e7a25 */ /* 0x001fc800078e0002 */
[----:B------:R-:W-:Y:S02]  /*0d50*/  IMAD R51, R35, c[0x0][0x214], R16 ;  /* 0x0000850023337a24 */ /* 0x000fe400078e0210 */
[----:B------:R-:W-:-:S03]  /*0d60*/  IMAD R53, R33, c[0x0][0x218], RZ ;  /* 0x0000860021357a24 */ /* 0x000fc600078e02ff */
[----:B------:R-:W-:Y:S01]  /*0d70*/  IADD3 R31, R31, R51, RZ ;  /* 0x000000331f1f7210 */ /* 0x000fe20007ffe0ff */
[----:B------:R-:W-:Y:S01]  /*0d80*/  IMAD R53, R0, c[0x0][0x21c], R53 ;  /* 0x0000870000357a24 */ /* 0x000fe200078e0235 */
[----:B------:R0:W-:Y:S01]  /*0d90*/  STS.128 [R40.X16], R20 ;  /* 0x0000001428007388 */ /* 0x0001e2000000cc00 */
[----:B------:R-:W-:-:S06]  /*0da0*/  NOP ;  /* 0x0000000000007918 */ /* 0x000fcc0000000000 */
[----:B------:R-:W1:Y:S01]  /*0db0*/  LDS.128 R12, [R40.X16] ;  /* 0x00000000280c7984 */ /* 0x000e62000000cc00 */
[----:B------:R-:W-:-:S05]  /*0dc0*/  IMAD.WIDE.U32 R30, R0, c[0x0][0x218], R30 ;  /* 0x00008600001e7a25 */ /* 0x000fca00078e001e */
[----:B0-----:R-:W-:Y:S02]  /*0dd0*/  IADD3 R23, R31, R53, RZ ;  /* 0x000000351f177210 */ /* 0x001fe40007ffe0ff */
[----:B------:R-:W-:-:S04]  /*0de0*/  LEA R21, P0, R30, c[0x0][0x270], 0x2 ;  /* 0x00009c001e157a11 */ /* 0x000fc800078010ff */
[----:B------:R-:W-:Y:S02]  /*0df0*/  LEA.HI.X R30, R30, c[0x0][0x274], R23, 0x2, P0 ;  /* 0x00009d001e1e7a11 */ /* 0x000fe400000f1417 */
[----:B------:R-:W-:-:S04]  /*0e00*/  LEA R20, P0, R38, R21, 0x4 ;  /* 0x0000001526147211 */ /* 0x000fc800078020ff */
[----:B------:R-:W-:-:S05]  /*0e10*/  LEA.HI.X R21, R38, R30, R49, 0x4, P0 ;  /* 0x0000001e26157211 */ /* 0x000fca00000f2431 */
[----:B-1----:R0:W-:Y:S04]  /*0e20*/  STG.E.128 [R20.64], R12 ;  /* 0x0000000c14007986 */ /* 0x0021e8000c101d06 */
.L_x_13797:
[--C-:B-----5:R-:W-:Y:S01]  /*0e30*/  FADD.FTZ R52, R8, R34.reuse ;  /* 0x0000002208347221 */ /* 0x120fe20000010000 */
[----:B------:R-:W-:Y:S01]  /*0e40*/  BAR.SYNC.DEFER_BLOCKING 0x0 ;  /* 0x0000000000007b1d */ /* 0x000fe20000010000 */
[----:B0-----:R-:W-:Y:S01]  /*0e50*/  FMUL.FTZ R57, R17, R60 ;  /* 0x0000003c11397220 */ /* 0x001fe20000410000 */
[----:B------:R-:W-:Y:S01]  /*0e60*/  CS2R R14, SRZ ;  /* 0x00000000000e7805 */ /* 0x000fe2000001ff00 */
[----:B------:R-:W-:Y:S01]  /*0e70*/  FFMA.FTZ R8, R4, R55, R37 ;  /* 0x0000003704087223 */ /* 0x000fe20000010025 */
[----:B------:R-:W-:Y:S01]  /*0e80*/  CS2R R12, SRZ ;  /* 0x00000000000c7805 */ /* 0x000fe2000001ff00 */
[----:B------:R-:W-:Y:S02]  /*0e90*/  FADD.FTZ R54, R9, R34 ;  /* 0x0000002209367221 */ /* 0x000fe40000010000 */
[----:B------:R-:W-:Y:S02]  /*0ea0*/  FMUL.FTZ R23, R18, R63 ;  /* 0x0000003f12177220 */ /* 0x000fe40000410000 */
[----:B------:R-:W-:-:S02]  /*0eb0*/  FFMA.FTZ R9, R5, R57, R8 ;  /* 0x0000003905097223 */ /* 0x000fc40000010008 */
[----:B------:R-:W-:Y:S02]  /*0ec0*/  FMUL.FTZ R67, R19, R62 ;  /* 0x0000003e13437220 */ /* 0x000fe40000410000 */
[----:B------:R-:W-:Y:S02]  /*0ed0*/  FFMA.FTZ R16, R6, R23, R9 ;  /* 0x0000001706107223 */ /* 0x000fe40000010009 */
[--C-:B------:R-:W-:Y:S02]  /*0ee0*/  FADD.FTZ R53, R10, R34.reuse ;  /* 0x000000220a357221 */ /* 0x100fe40000010000 */
[----:B------:R-:W-:Y:S02]  /*0ef0*/  FADD.FTZ R56, R11, R34 ;  /* 0x000000220b387221 */ /* 0x000fe40000010000 */
[-C--:B------:R-:W-:Y:S02]  /*0f00*/  FMUL.FTZ R8, R55, R32.reuse ;  /* 0x0000002037087220 */ /* 0x080fe40000410000 */
[----:B------:R-:W-:-:S02]  /*0f10*/  FMUL.FTZ R9, R57, R32 ;  /* 0x0000002039097220 */ /* 0x000fc40000410000 */
        /* <DEDUP_REMOVED lines=42> */
.L_x_13813:
[----:B------:R-:W2:Y:S01]  /*11c0*/  LDG.E.64 R30, [R58.64] ;  /* 0x000000063a1e7981 */ /* 0x000ea2000c1e1b00 */
[----:B------:R-:W-:Y:S01]  /*11d0*/  ISETP.NE.AND P1, PT, R38, RZ, PT ;  /* 0x000000ff2600720c */ /* 0x000fe20003f25270 */
[----:B------:R-:W-:Y:S01]  /*11e0*/  CS2R R20, SRZ ;  /* 0x0000000000147805 */ /* 0x000fe2000001ff00 */
[----:B------:R-:W-:Y:S02]  /*11f0*/  ISETP.GT.AND P0, PT, R47, 0x1, PT ;  /* 0x000000012f00780c */ /* 0x000fe40003f04270 */
[----:B------:R-:W-:-:S02]  /*1200*/  SEL R50, R73, R48, !P1 ;  /* 0x0000003049327207 */ /* 0x000fc40004800000 */
[----:B------:R-:W-:Y:S01]  /*1210*/  ISETP.EQ.AND P0, PT, R76, RZ, P0 ;  /* 0x000000ff4c00720c */ /* 0x000fe20000702270 */
[----:B--2---:R-:W-:Y:S02]  /*1220*/  FMUL.FTZ R51, R30, 1.4426950216293334961 ;  /* 0x3fb8aa3b1e337820 */ /* 0x004fe40000410000 */
[C---:B------:R-:W-:Y:S02]  /*1230*/  FMUL.FTZ R17, R52.reuse, R31 ;  /* 0x0000001f34117220 */ /* 0x040fe40000410000 */
        /* <DEDUP_REMOVED lines=8> */
[----:B------:R0:W5:Y:S04]  /*12c0*/  LDG.E.64 R16, [R62.64] ;  /* 0x000000063e107981 */ /* 0x000168000c1e1b00 */
[----:B------:R1:W-:Y:S04]  /*12d0*/  STS.64 [R50.X8+0x660], R22 ;  /* 0x0006601632007388 */ /* 0x0003e80000008a00 */
[----:B------:R-:W-:Y:S06]  /*12e0*/  BAR.SYNC.DEFER_BLOCKING 0x0 ;  /* 0x0000000000007b1d */ /* 0x000fec0000010000 */
[----:B------:R0:W5:Y:S01]  /*12f0*/  @P0 LDG.E.64 R20, [R64.64+0x8] ;  /* 0x0000080640140981 */ /* 0x000162000c1e1b00 */
[----:B------:R-:W-:-:S02]  /*1300*/  FMUL.FTZ R74, R54, R31 ;  /* 0x0000001f364a7220 */ /* 0x000fc40000410000 */
[-C--:B-1----:R-:W-:Y:S02]  /*1310*/  FMUL.FTZ R50, R54, R51.reuse ;  /* 0x0000003336327220 */ /* 0x082fe40000410000 */
[----:B------:R-:W-:Y:S02]  /*1320*/  FMUL.RZ R75, R74, 0.15915493667125701904 ;  /* 0x3e22f9834a4b7820 */ /* 0x000fe4000040c000 */
[CC--:B------:R-:W-:Y:S02]  /*1330*/  FMUL.FTZ R74, R53.reuse, R51.reuse ;  /* 0x00000033354a7220 */ /* 0x0c0fe40000410000 */
[----:B------:R-:W-:Y:S01]  /*1340*/  MUFU.SIN R79, R75 ;  /* 0x0000004b004f7308 */ /* 0x000fe20000000400 */
[----:B------:R-:W-:Y:S02]  /*1350*/  FMUL.FTZ R77, R56, R51 ;  /* 0x00000033384d7220 */ /* 0x000fe40000410000 */
[----:B------:R-:W-:-:S05]  /*1360*/  FMUL.FTZ R51, R53, R31 ;  /* 0x0000001f35337220 */ /* 0x000fca0000410000 */
[----:B------:R-:W1:Y:S01]  /*1370*/  MUFU.EX2 R50, R50 ;  /* 0x0000003200327308 */ /* 0x000e620000000800 */
[----:B------:R-:W-:-:S07]  /*1380*/  FMUL.RZ R82, R51, 0.15915493667125701904 ;  /* 0x3e22f98333527820 */ /* 0x000fce000040c000 */
[----:B------:R-:W2:Y:S01]  /*1390*/  MUFU.COS R81, R75 ;  /* 0x0000004b00517308 */ /* 0x000ea20000000000 */
[----:B------:R-:W-:-:S07]  /*13a0*/  FMUL.FTZ R78, R56, R31 ;  /* 0x0000001f384e7220 */ /* 0x000fce0000410000 */
[----:B------:R-:W-:Y:S01]  /*13b0*/  MUFU.EX2 R74, R74 ;  /* 0x0000004a004a7308 */ /* 0x000fe20000000800 */
[----:B-1----:R-:W-:-:S07]  /*13c0*/  FMUL.FTZ R79, R50, R79 ;  /* 0x0000004f324f7220 */ /* 0x002fce0000410000 */
[----:B------:R-:W1:Y:S01]  /*13d0*/  MUFU.SIN R51, R82 ;  /* 0x0000005200337308 */ /* 0x000e620000000400 */
[----:B------:R-:W-:Y:S02]  /*13e0*/  FMUL.RZ R84, R78, 0.15915493667125701904 ;  /* 0x3e22f9834e547820 */ /* 0x000fe4000040c000 */
[----:B--2---:R-:W-:-:S05]  /*13f0*/  FMUL.FTZ R81, R50, R81 ;  /* 0x0000005132517220 */ /* 0x004fca0000410000 */
[----:B------:R-:W2:Y:S01]  /*1400*/  MUFU.COS R75, R82 ;  /* 0x00000052004b7308 */ /* 0x000ea20000000000 */
[-C--:B------:R-:W-:Y:S02]  /*1410*/  FMUL.FTZ R78, R68, R79.reuse ;  /* 0x0000004f444e7220 */ /* 0x080fe40000410000 */
[----:B------:R-:W-:-:S05]  /*1420*/  FMUL.FTZ R50, RZ, R79 ;  /* 0x0000004fff327220 */ /* 0x000fca0000410000 */
[----:B------:R3:W-:Y:S01]  /*1430*/  MUFU.EX2 R80, R77 ;  /* 0x0000004d00507308 */ /* 0x0007e20000000800 */
[----:B------:R-:W-:-:S07]  /*1440*/  FFMA.FTZ R50, R68, R81, -R50 ;  /* 0x0000005144327223 */ /* 0x000fce0000010832 */
[----:B------:R-:W4:Y:S01]  /*1450*/  MUFU.COS R85, R84 ;  /* 0x0000005400557308 */ /* 0x000f220000000000 */
[----:B---3--:R-:W-:Y:S02]  /*1460*/  FFMA.FTZ R77, RZ, R81, R78 ;  /* 0x00000051ff4d7223 */ /* 0x008fe4000001004e */
[----:B-1----:R-:W-:-:S05]  /*1470*/  FMUL.FTZ R78, R74, R51 ;  /* 0x000000334a4e7220 */ /* 0x002fca0000410000 */
[----:B------:R-:W1:Y:S01]  /*1480*/  MUFU.SIN R83, R84 ;  /* 0x0000005400537308 */ /* 0x000e620000000400 */
[----:B------:R-:W-:Y:S02]  /*1490*/  FADD.FTZ R87, RZ, R77 ;  /* 0x0000004dff577221 */ /* 0x000fe40000010000 */
[----:B------:R-:W-:Y:S02]  /*14a0*/  FADD.FTZ R51, R69, R50 ;  /* 0x0000003245337221 */ /* 0x000fe40000010000 */
[----:B--2---:R-:W-:Y:S02]  /*14b0*/  FMUL.FTZ R82, R74, R75 ;  /* 0x0000004b4a527220 */ /* 0x004fe40000410000 */
[C---:B------:R-:W-:Y:S02]  /*14c0*/  FMUL.FTZ R50, R78.reuse, R87 ;  /* 0x000000574e327220 */ /* 0x040fe40000410000 */
[-C--:B------:R-:W-:Y:S02]  /*14d0*/  FMUL.FTZ R74, R78, R51.reuse ;  /* 0x000000334e4a7220 */ /* 0x080fe40000410000 */
[----:B------:R-:W-:-:S02]  /*14e0*/  FFMA.FTZ R75, R82, R51, -R50 ;  /* 0x00000033524b7223 */ /* 0x000fc40000010832 */
[----:B------:R-:W-:Y:S01]  /*14f0*/  FFMA.FTZ R87, R82, R87, R74 ;  /* 0x0000005752577223 */ /* 0x000fe2000001004a */
[----:B------:R-:W-:Y:S01]  /*1500*/  ISETP.NE.AND P2, PT, R38, 0x1f, PT ;  /* 0x0000001f2600780c */ /* 0x000fe20003f45270 */
[----:B------:R-:W-:Y:S02]  /*1510*/  FMUL.FTZ R74, R22, R79 ;  /* 0x0000004f164a7220 */ /* 0x000fe40000410000 */
[C---:B----4-:R-:W-:Y:S02]  /*1520*/  FMUL.FTZ R77, R80.reuse, R85 ;  /* 0x00000055504d7220 */ /* 0x050fe40000410000 */
[----:B-1----:R-:W-:Y:S02]  /*1530*/  FMUL.FTZ R80, R80, R83 ;  /* 0x0000005350507220 */ /* 0x002fe40000410000 */
[----:B------:R-:W-:Y:S02]  /*1540*/  FMUL.FTZ R50, R23, R79 ;  /* 0x0000004f17327220 */ /* 0x000fe40000410000 */
[----:B------:R-:W-:-:S02]  /*1550*/  FADD.FTZ R83, R70, R75 ;  /* 0x0000004b46537221 */ /* 0x000fc40000010000 */
[-C--:B------:R-:W-:Y:S02]  /*1560*/  FFMA.FTZ R75, R23, R81.reuse, R74 ;  /* 0x00000051174b7223 */ /* 0x080fe4000001004a */
[----:B------:R-:W-:Y:S02]  /*1570*/  FFMA.FTZ R51, R22, R81, -R50 ;  /* 0x0000005116337223 */ /* 0x000fe40000010832 */
[C---:B------:R-:W-:Y:S02]  /*1580*/  FMUL.FTZ R50, R78.reuse, R75 ;  /* 0x0000004b4e327220 */ /* 0x040fe40000410000 */
[-C--:B------:R-:W-:Y:S02]  /*1590*/  FMUL.FTZ R74, R78, R51.reuse ;  /* 0x000000334e4a7220 */ /* 0x080fe40000410000 */
[----:B------:R-:W-:Y:S02]  /*15a0*/  FFMA.FTZ R85, R82, R51, -R50 ;  /* 0x0000003352557223 */ /* 0x000fe40000010832 */
[----:B------:R0:W1:Y:S01]  /*15b0*/  @P2 LDS.64 R50, [R38.X8+0x1668] ;  /* 0x0016680026322984 */ /* 0x0000620000008a00 */
[----:B------:R-:W-:-:S02]  /*15c0*/  FADD.FTZ R87, RZ, R87 ;  /* 0x00000057ff577221 */ /* 0x000fc40000010000 */
[C---:B------:R-:W-:Y:S02]  /*15d0*/  FMUL.FTZ R86, R80.reuse, R83 ;  /* 0x0000005350567220 */ /* 0x040fe40000410000 */
[----:B------:R-:W-:Y:S01]  /*15e0*/  FMUL.FTZ R84, R80, R87 ;  /* 0x0000005750547220 */ /* 0x000fe20000410000 */
[----:B------:R-:W-:Y:S01]  /*15f0*/  BSSY B0, `(.L_x_13799) ;  /* 0x0000010000007945 */ /* 0x000fe20003800000 */
[----:B------:R-:W-:Y:S02]  /*1600*/  FFMA.FTZ R74, R82, R75, R74 ;  /* 0x0000004b524a7223 */ /* 0x000fe4000001004a */
[C---:B------:R-:W-:Y:S02]  /*1610*/  FFMA.FTZ R87, R77.reuse, R87, R86 ;  /* 0x000000574d577223 */ /* 0x040fe40000010056 */
[----:B------:R-:W-:Y:S02]  /*1620*/  FFMA.FTZ R84, R77, R83, -R84 ;  /* 0x000000534d547223 */ /* 0x000fe40000010854 */
        /* <DEDUP_REMOVED lines=12> */
.L_x_13800:
[----:B0-----:R-:W-:Y:S05]  /*16f0*/  BSYNC B0 ;  /* 0x0000000000007941 */ /* 0x001fea0003800000 */
.L_x_13799:
[----:B------:R-:W0:Y:S01]  /*1700*/  SHFL.UP PT, R88, R84, 0x1, RZ ;  /* 0x0420000054587989 */ /* 0x000e2200000e00ff */
[-C--:B------:R-:W-:Y:S01]  /*1710*/  FMUL.FTZ R75, R80, R85.reuse ;  /* 0x00000055504b7220 */ /* 0x080fe20000410000 */
[C---:B------:R-:W-:Y:S01]  /*1720*/  ISETP.GE.AND P0, PT, R40.reuse, 0x1, PT ;  /* 0x000000012800780c */ /* 0x040fe20003f06270 */
[C---:B------:R-:W-:Y:S01]  /*1730*/  FFMA.FTZ R85, R77.reuse, R85, -R86 ;  /* 0x000000554d557223 */ /* 0x040fe20000010856 */
[----:B------:R-:W2:Y:S01]  /*1740*/  SHFL.UP PT, R90, R83, 0x1, RZ ;  /* 0x04200000535a7989 */ /* 0x000ea200000e00ff */
[----:B------:R-:W-:Y:S01]  /*1750*/  FFMA.FTZ R75, R77, R74, R75 ;  /* 0x0000004a4d4b7223 */ /* 0x000fe2000001004b */
[----:B------:R-:W-:Y:S01]  /*1760*/  ISETP.GE.AND P3, PT, R40, 0x10, PT ;  /* 0x000000102800780c */ /* 0x000fe20003f66270 */
[----:B------:R-:W-:Y:S01]  /*1770*/  BSSY B0, `(.L_x_13801) ;  /* 0x0000098000007945 */ /* 0x000fe20003800000 */
[----:B------:R-:W3:Y:S01]  /*1780*/  SHFL.UP PT, R74, R85, 0x1, RZ ;  /* 0x04200000554a7989 */ /* 0x000ee200000e00ff */
[C---:B------:R-:W-:Y:S02]  /*1790*/  ISETP.GT.U32.AND P4, PT, R76.reuse, 0x1b, PT ;  /* 0x0000001b4c00780c */ /* 0x040fe40003f84070 */
[C---:B------:R-:W-:Y:S01]  /*17a0*/  ISETP.GT.U32.AND P5, PT, R76.reuse, 0x17, PT ;  /* 0x000000174c00780c */ /* 0x040fe20003fa4070 */
[----:B------:R-:W4:Y:S01]  /*17b0*/  SHFL.UP PT, R86, R75, 0x1, RZ ;  /* 0x042000004b567989 */ /* 0x000f2200000e00ff */
[----:B------:R-:W-:-:S03]  /*17c0*/  ISETP.GT.U32.AND P6, PT, R76, 0xf, PT ;  /* 0x0000000f4c00780c */ /* 0x000fc60003fc4070 */
[----:B-----5:R-:W-:Y:S04]  /*17d0*/  SHFL.IDX PT, R20, R20, RZ, 0x1f ;  /* 0x00001fff14147589 */ /* 0x020fe800000e0000 */
[----:B------:R-:W-:Y:S01]  /*17e0*/  SHFL.IDX PT, R21, R21, RZ, 0x1f ;  /* 0x00001fff15157589 */ /* 0x000fe200000e0000 */
[C---:B0-----:R-:W-:Y:S02]  /*17f0*/  FMUL.FTZ R89, R75.reuse, R88 ;  /* 0x000000584b597220 */ /* 0x041fe40000410000 */
[-C--:B--2---:R-:W-:Y:S02]  /*1800*/  FMUL.FTZ R87, R75, R90.reuse ;  /* 0x0000005a4b577220 */ /* 0x084fe40000410000 */
[C---:B------:R-:W-:Y:S02]  /*1810*/  FFMA.FTZ R90, R85.reuse, R90, R89 ;  /* 0x0000005a555a7223 */ /* 0x040fe40000010059 */
[----:B------:R-:W-:-:S02]  /*1820*/  FFMA.FTZ R89, R85, R88, -R87 ;  /* 0x0000005855597223 */ /* 0x000fc40000010857 */
[----:B------:R-:W-:Y:S02]  /*1830*/  @P0 FADD.FTZ R83, R83, R90 ;  /* 0x0000005a53530221 */ /* 0x000fe40000010000 */
[C---:B---3--:R-:W-:Y:S02]  /*1840*/  FMUL.FTZ R88, R75.reuse, R74 ;  /* 0x0000004a4b587220 */ /* 0x048fe40000410000 */
[-C--:B----4-:R-:W-:Y:S02]  /*1850*/  FMUL.FTZ R87, R75, R86.reuse ;  /* 0x000000564b577220 */ /* 0x090fe40000410000 */
[----:B------:R-:W-:Y:S02]  /*1860*/  @P0 FADD.FTZ R84, R84, R89 ;  /* 0x0000005954540221 */ /* 0x000fe40000010000 */
[C---:B------:R-:W-:Y:S01]  /*1870*/  FFMA.FTZ R88, R85.reuse, R86, R88 ;  /* 0x0000005655587223 */ /* 0x040fe20000010058 */
[----:B------:R-:W0:Y:S01]  /*1880*/  SHFL.UP PT, R89, R83, 0x2, RZ ;  /* 0x0440000053597989 */ /* 0x000e2200000e00ff */
[----:B------:R-:W-:-:S03]  /*1890*/  @P0 FFMA.FTZ R85, R85, R74, -R87 ;  /* 0x0000004a55550223 */ /* 0x000fc60000010857 */
[----:B------:R-:W2:Y:S01]  /*18a0*/  SHFL.UP PT, R86, R84, 0x2, RZ ;  /* 0x0440000054567989 */ /* 0x000ea200000e00ff */
[----:B------:R-:W-:Y:S02]  /*18b0*/  FSEL R88, R75, R88, !P0 ;  /* 0x000000584b587208 */ /* 0x000fe40004000000 */
[----:B------:R-:W-:Y:S01]  /*18c0*/  ISETP.GE.AND P0, PT, R40, 0x2, PT ;  /* 0x000000022800780c */ /* 0x000fe20003f06270 */
[----:B------:R-:W3:Y:S04]  /*18d0*/  SHFL.UP PT, R74, R85, 0x2, RZ ;  /* 0x04400000554a7989 */ /* 0x000ee800000e00ff */
[----:B------:R-:W4:Y:S01]  /*18e0*/  SHFL.UP PT, R75, R88, 0x2, RZ ;  /* 0x04400000584b7989 */ /* 0x000f2200000e00ff */
[C---:B0-----:R-:W-:Y:S02]  /*18f0*/  FMUL.FTZ R87, R88.reuse, R89 ;  /* 0x0000005958577220 */ /* 0x041fe40000410000 */
[----:B--2---:R-:W-:-:S02]  /*1900*/  FMUL.FTZ R92, R88, R86 ;  /* 0x00000056585c7220 */ /* 0x004fc40000410000 */
[C---:B------:R-:W-:Y:S02]  /*1910*/  FFMA.FTZ R87, R85.reuse, R86, -R87 ;  /* 0x0000005655577223 */ /* 0x040fe40000010857 */
[----:B---3--:R-:W-:Y:S02]  /*1920*/  FMUL.FTZ R90, R88, R74 ;  /* 0x0000004a585a7220 */ /* 0x008fe40000410000 */
[C---:B------:R-:W-:Y:S02]  /*1930*/  FFMA.FTZ R92, R85.reuse, R89, R92 ;  /* 0x00000059555c7223 */ /* 0x040fe4000001005c */
[----:B------:R-:W-:Y:S02]  /*1940*/  @P0 FADD.FTZ R84, R84, R87 ;  /* 0x0000005754540221 */ /* 0x000fe40000010000 */
[-C--:B----4-:R-:W-:Y:S02]  /*1950*/  FMUL.FTZ R86, R88, R75.reuse ;  /* 0x0000004b58567220 */ /* 0x090fe40000410000 */
[----:B------:R-:W-:-:S02]  /*1960*/  FFMA.FTZ R75, R85, R75, R90 ;  /* 0x0000004b554b7223 */ /* 0x000fc4000001005a */
        /* <DEDUP_REMOVED lines=9> */
[-C--:B--2---:R-:W-:Y:S02]  /*1a00*/  FMUL.FTZ R89, R75, R88.reuse ;  /* 0x000000584b597220 */ /* 0x084fe40000410000 */
[C---:B------:R-:W-:Y:S02]  /*1a10*/  FFMA.FTZ R92, R85.reuse, R88, R87 ;  /* 0x00000058555c7223 */ /* 0x040fe40000010057 */
[----:B------:R-:W-:-:S02]  /*1a20*/  FFMA.FTZ R89, R85, R90, -R89 ;  /* 0x0000005a55597223 */ /* 0x000fc40000010859 */
[----:B------:R-:W-:Y:S02]  /*1a30*/  @P0 FADD.FTZ R83, R83, R92 ;  /* 0x0000005c53530221 */ /* 0x000fe40000010000 */
[C---:B---3--:R-:W-:Y:S02]  /*1a40*/  FMUL.FTZ R88, R75.reuse, R74 ;  /* 0x0000004a4b587220 */ /* 0x048fe40000410000 */
[-C--:B----4-:R-:W-:Y:S01]  /*1a50*/  FMUL.FTZ R87, R75, R86.reuse ;  /* 0x000000564b577220 */ /* 0x090fe20000410000 */
[----:B------:R-:W0:Y:S01]  /*1a60*/  SHFL.UP PT, R92, R83, 0x8, RZ ;  /* 0x05000000535c7989 */ /* 0x000e2200000e00ff */
[----:B------:R-:W-:Y:S02]  /*1a70*/  @P0 FADD.FTZ R84, R84, R89 ;  /* 0x0000005954540221 */ /* 0x000fe40000010000 */
[C---:B------:R-:W-:Y:S02]  /*1a80*/  FFMA.FTZ R88, R85.reuse, R86, R88 ;  /* 0x0000005655587223 */ /* 0x040fe40000010058 */
[----:B------:R-:W-:-:S02]  /*1a90*/  @P0 FFMA.FTZ R85, R85, R74, -R87 ;  /* 0x0000004a55550223 */ /* 0x000fc40000010857 */
[C---:B------:R-:W-:Y:S01]  /*1aa0*/  FMUL.FTZ R90, R19.reuse, R16 ;  /* 0x00000010135a7220 */ /* 0x040fe20000410000 */
[----:B------:R-:W2:Y:S01]  /*1ab0*/  SHFL.UP PT, R74, R84, 0x8, RZ ;  /* 0x05000000544a7989 */ /* 0x000ea200000e00ff */
[-C--:B------:R-:W-:Y:S01]  /*1ac0*/  FMUL.FTZ R19, R19, R17.reuse ;  /* 0x0000001113137220 */ /* 0x080fe20000410000 */
[----:B------:R-:W-:Y:S01]  /*1ad0*/  FSEL R75, R75, R88, !P0 ;  /* 0x000000584b4b7208 */ /* 0x000fe20004000000 */
[----:B------:R-:W-:Y:S01]  /*1ae0*/  FFMA.FTZ R90, R18, R17, R90 ;  /* 0x00000011125a7223 */ /* 0x000fe2000001005a */
[----:B------:R-:W-:Y:S01]  /*1af0*/  ISETP.GE.AND P0, PT, R40, 0x8, PT ;  /* 0x000000082800780c */ /* 0x000fe20003f06270 */
[----:B------:R-:W-:Y:S02]  /*1b00*/  FFMA.FTZ R94, R18, R16, -R19 ;  /* 0x00000010125e7223 */ /* 0x000fe40000010813 */
[----:B------:R-:W3:Y:S01]  /*1b10*/  SHFL.UP PT, R16, R85, 0x8, RZ ;  /* 0x0500000055107989 */ /* 0x000ee200000e00ff */
[C---:B------:R-:W-:Y:S02]  /*1b20*/  FMUL.FTZ R89, R67.reuse, R90 ;  /* 0x0000005a43597220 */ /* 0x040fe40000410000 */
[----:B------:R-:W-:Y:S01]  /*1b30*/  FMUL.FTZ R88, R67, R94 ;  /* 0x0000005e43587220 */ /* 0x000fe20000410000 */
[----:B------:R-:W4:Y:S01]  /*1b40*/  SHFL.UP PT, R18, R75, 0x8, RZ ;  /* 0x050000004b127989 */ /* 0x000f2200000e00ff */
[----:B------:R-:W-:-:S02]  /*1b50*/  FMUL.FTZ R19, R77, R89 ;  /* 0x000000594d137220 */ /* 0x000fc40000410000 */
[----:B------:R-:W-:Y:S02]  /*1b60*/  FMUL.FTZ R17, R80, R89 ;  /* 0x0000005950117220 */ /* 0x000fe40000410000 */
[----:B------:R-:W-:Y:S02]  /*1b70*/  FMUL.FTZ R86, R66, R90 ;  /* 0x0000005a42567220 */ /* 0x000fe40000410000 */
[-C--:B------:R-:W-:Y:S02]  /*1b80*/  FFMA.FTZ R19, -R80, R88.reuse, -R19 ;  /* 0x0000005850137223 */ /* 0x080fe40000010913 */
[----:B------:R-:W-:Y:S02]  /*1b90*/  FFMA.FTZ R96, R77, R88, -R17 ;  /* 0x000000584d607223 */ /* 0x000fe40000010811 */
[----:B0-----:R-:W-:Y:S02]  /*1ba0*/  FMUL.FTZ R17, R75, R92 ;  /* 0x0000005c4b117220 */ /* 0x001fe40000410000 */
[----:B------:R-:W-:-:S02]  /*1bb0*/  FMUL.FTZ R87, R66, R94 ;  /* 0x0000005e42577220 */ /* 0x000fc40000410000 */
[----:B------:R-:W-:Y:S02]  /*1bc0*/  FADD.FTZ R95, -R86, R19 ;  /* 0x00000013565f7221 */ /* 0x000fe40000010100 */
[-C--:B--2---:R-:W-:Y:S02]  /*1bd0*/  FFMA.FTZ R91, R85, R74.reuse, -R17 ;  /* 0x0000004a555b7223 */ /* 0x084fe40000010811 */
[----:B------:R-:W-:Y:S02]  /*1be0*/  FADD.FTZ R93, R87, R96 ;  /* 0x00000060575d7221 */ /* 0x000fe40000010000 */
[----:B------:R-:W-:Y:S02]  /*1bf0*/  FMUL.FTZ R19, R78, -R95 ;  /* 0x8000005f4e137220 */ /* 0x000fe40000410000 */
[----:B------:R-:W-:Y:S02]  /*1c00*/  FMUL.FTZ R74, R75, R74 ;  /* 0x0000004a4b4a7220 */ /* 0x000fe40000410000 */
[----:B------:R-:W-:-:S02]  /*1c10*/  FFMA.FTZ R99, R82, R93, -R19 ;  /* 0x0000005d52637223 */ /* 0x000fc40000010813 */
[----:B------:R-:W-:Y:S02]  /*1c20*/  FFMA.FTZ R74, R85, R92, R74 ;  /* 0x0000005c554a7223 */ /* 0x000fe4000001004a */
[C---:B---3--:R-:W-:Y:S02]  /*1c30*/  FMUL.FTZ R19, R75.reuse, R16 ;  /* 0x000000104b137220 */ /* 0x048fe40000410000 */
[-C--:B----4-:R-:W-:Y:S02]  /*1c40*/  FMUL.FTZ R17, R75, R18.reuse ;  /* 0x000000124b117220 */ /* 0x090fe40000410000 */
[----:B------:R-:W-:Y:S02]  /*1c50*/  @P0 FADD.FTZ R83, R83, R74 ;  /* 0x0000004a53530221 */ /* 0x000fe40000010000 */
[C---:B------:R-:W-:Y:S02]  /*1c60*/  FFMA.FTZ R18, R85.reuse, R18, R19 ;  /* 0x0000001255127223 */ /* 0x040fe40000010013 */
[----:B------:R-:W-:Y:S01]  /*1c70*/  @P0 FADD.FTZ R84, R84, R91 ;  /* 0x0000005b54540221 */ /* 0x000fe20000010000 */
[----:B------:R-:W0:Y:S01]  /*1c80*/  SHFL.UP PT, R102, R83, 0x10, RZ ;  /* 0x0600000053667989 */ /* 0x000e2200000e00ff */
[----:B------:R-:W-:Y:S01]  /*1c90*/  @P0 FFMA.FTZ R85, R85, R16, -R17 ;  /* 0x0000001055550223 */ /* 0x000fe20000010811 */
[----:B------:R-:W-:Y:S01]  /*1ca0*/  FSEL R91, R75, R18, !P0 ;  /* 0x000000124b5b7208 */ /* 0x000fe20004000000 */
[CC--:B-1----:R-:W-:Y:S01]  /*1cb0*/  FMUL.FTZ R18, R80.reuse, -R50.reuse ;  /* 0x8000003250127220 */ /* 0x0c2fe20000410000 */
[----:B------:R-:W1:Y:S01]  /*1cc0*/  SHFL.UP PT, R100, R84, 0x10, RZ ;  /* 0x0600000054647989 */ /* 0x000e6200000e00ff */
[-C--:B------:R-:W-:Y:S01]  /*1cd0*/  FMUL.FTZ R16, R80, R51.reuse ;  /* 0x0000003350107220 */ /* 0x080fe20000410000 */
[----:B------:R-:W-:Y:S01]  /*1ce0*/  ISETP.GE.AND P0, PT, R47, c[0x0][0x174], PT ;  /* 0x00005d002f007a0c */ /* 0x000fe20003f06270 */
[C---:B------:R-:W-:Y:S01]  /*1cf0*/  FFMA.FTZ R75, R77.reuse, -R51, R18 ;  /* 0x800000334d4b7223 */ /* 0x040fe20000010012 */
[----:B------:R-:W2:Y:S01]  /*1d00*/  SHFL.UP PT, R96, R85, 0x10, RZ ;  /* 0x0600000055607989 */ /* 0x000ea200000e00ff */
[----:B------:R-:W-:Y:S01]  /*1d10*/  FMUL.FTZ R93, R78, -R93 ;  /* 0x8000005d4e5d7220 */ /* 0x000fe20000410000 */
[----:B------:R-:W-:Y:S01]  /*1d20*/  ISETP.EQ.AND P0, PT, R76, RZ, !P0 ;  /* 0x000000ff4c00720c */ /* 0x000fe20004702270 */
[----:B------:R-:W-:Y:S01]  /*1d30*/  FFMA.FTZ R19, R77, R50, -R16 ;  /* 0x000000324d137223 */ /* 0x000fe20000010810 */
[----:B------:R-:W3:Y:S01]  /*1d40*/  SHFL.UP PT, R98, R91, 0x10, RZ ;  /* 0x060000005b627989 */ /* 0x000ee200000e00ff */
[----:B------:R-:W-:Y:S01]  /*1d50*/  FMUL.FTZ R74, R78, -R75 ;  /* 0x8000004b4e4a7220 */ /* 0x000fe20000410000 */
[----:B------:R-:W-:Y:S01]  /*1d60*/  HFMA2.MMA R17, -RZ, RZ, 0, 0 ;  /* 0x00000000ff117435 */ /* 0x000fe200000001ff */
[----:B------:R-:W-:Y:S01]  /*1d70*/  FFMA.FTZ R108, R82, R95, R93 ;  /* 0x0000005f526c7223 */ /* 0x000fe2000001005d */
[----:B------:R-:W-:Y:S01]  /*1d80*/  MOV R16, 0x3f800000 ;  /* 0x3f80000000107802 */ /* 0x000fe20000000f00 */
[----:B------:R-:W-:-:S02]  /*1d90*/  FMUL.FTZ R93, R57, R90 ;  /* 0x0000005a395d7220 */ /* 0x000fc40000410000 */
[-C--:B------:R-:W-:Y:S02]  /*1da0*/  FFMA.FTZ R104, R82, R19.reuse, -R74 ;  /* 0x0000001352687223 */ /* 0x080fe4000001084a */
[----:B------:R-:W-:Y:S02]  /*1db0*/  FMUL.FTZ R74, R78, -R19 ;  /* 0x800000134e4a7220 */ /* 0x000fe40000410000 */
[----:B------:R-:W-:Y:S01]  /*1dc0*/  FMUL.FTZ R92, R57, R94 ;  /* 0x0000005e395c7220 */ /* 0x000fe20000410000 */
[----:B------:R-:W-:Y:S01]  /*1dd0*/  CS2R R18, SRZ ;  /* 0x0000000000127805 */ /* 0x000fe2000001ff00 */
[----:B------:R-:W-:Y:S02]  /*1de0*/  FADD.FTZ R108, -R93, R108 ;  /* 0x0000006c5d6c7221 */ /* 0x000fe40000010100 */
[----:B------:R-:W-:Y:S02]  /*1df0*/  FFMA.FTZ R106, R82, R75, R74 ;  /* 0x0000004b526a7223 */ /* 0x000fe4000001004a */
[----:B------:R-:W-:Y:S01]  /*1e00*/  FADD.FTZ R74, R92, R99 ;  /* 0x000000635c4a7221 */ /* 0x000fe20000010000 */
[----:B------:R-:W4:Y:S01]  /*1e10*/  @P0 LDS.128 R16, [UR4+0x1760] ;  /* 0x00176004ff100984 */ /* 0x000f220008000c00 */
[----:B------:R-:W-:Y:S01]  /*1e20*/  FMUL.FTZ R99, R79, -R108 ;  /* 0x8000006c4f637220 */ /* 0x000fe20000410000 */
[----:B------:R-:W-:Y:S01]  /*1e30*/  ISETP.NE.AND P0, PT, R76, 0x1f, PT ;  /* 0x0000001f4c00780c */ /* 0x000fe20003f05270 */
[----:B0-----:R-:W-:-:S02]  /*1e40*/  FMUL.FTZ R75, R91, R102 ;  /* 0x000000665b4b7220 */ /* 0x001fc40000410000 */
[----:B------:R-:W-:Y:S02]  /*1e50*/  FMUL.FTZ R95, R79, -R106 ;  /* 0x8000006a4f5f7220 */ /* 0x000fe40000410000 */
[-C--:B------:R-:W-:Y:S02]  /*1e60*/  FFMA.FTZ R110, R81, R74.reuse, -R99 ;  /* 0x0000004a516e7223 */ /* 0x080fe40000010863 */
[----:B------:R-:W-:Y:S02]  /*1e70*/  FMUL.FTZ R101, R79, -R74 ;  /* 0x8000004a4f657220 */ /* 0x000fe40000410000 */
[----:B-1----:R-:W-:Y:S02]  /*1e80*/  FFMA.FTZ R99, R85, R100, -R75 ;  /* 0x0000006455637223 */ /* 0x002fe4000001084b */
[----:B------:R-:W-:Y:S02]  /*1e90*/  FFMA.FTZ R74, R81, R104, -R95 ;  /* 0x00000068514a7223 */ /* 0x000fe4000001085f */
[----:B------:R-:W-:-:S02]  /*1ea0*/  FMUL.FTZ R100, R91, R100 ;  /* 0x000000645b647220 */ /* 0x000fc40000410000 */
[C---:B--2---:R-:W-:Y:S02]  /*1eb0*/  FMUL.FTZ R75, R91.reuse, R96 ;  /* 0x000000605b4b7220 */ /* 0x044fe40000410000 */
[----:B---3--:R-:W-:Y:S02]  /*1ec0*/  FMUL.FTZ R95, R91, R98 ;  /* 0x000000625b5f7220 */ /* 0x008fe40000410000 */
[C---:B------:R-:W-:Y:S02]  /*1ed0*/  FFMA.FTZ R100, R85.reuse, R102, R100 ;  /* 0x0000006655647223 */ /* 0x040fe40000010064 */
[C---:B------:R-:W-:Y:S02]  /*1ee0*/  FFMA.FTZ R98, R85.reuse, R98, R75 ;  /* 0x0000006255627223 */ /* 0x040fe4000001004b */
[----:B------:R-:W-:Y:S02]  /*1ef0*/  @P3 FFMA.FTZ R85, R85, R96, -R95 ;  /* 0x0000006055553223 */ /* 0x000fe4000001085f */
[----:B------:R-:W-:Y:S01]  /*1f00*/  FMUL.FTZ R95, R55, R94 ;  /* 0x0000005e375f7220 */ /* 0x000fe20000410000 */
[----:B------:R-:W-:Y:S01]  /*1f10*/  FSEL R96, R91, R98, !P3 ;  /* 0x000000625b607208 */ /* 0x000fe20005800000 */
[----:B------:R-:W-:-:S02]  /*1f20*/  FFMA.FTZ R101, R81, R108, R101 ;  /* 0x0000006c51657223 */ /* 0x000fc40000010065 */
[----:B------:R-:W-:Y:S01]  /*1f30*/  FMUL.FTZ R104, R79, -R104 ;  /* 0x800000684f687220 */ /* 0x000fe20000410000 */
[----:B------:R-:W0:Y:S01]  /*1f40*/  SHFL.UP PT, R85, R85, 0x1, RZ ;  /* 0x0420000055557989 */ /* 0x000e2200000e00ff */
[----:B------:R-:W-:Y:S02]  /*1f50*/  FMUL.FTZ R94, R55, R90 ;  /* 0x0000005a375e7220 */ /* 0x000fe40000410000 */
[----:B------:R-:W-:Y:S01]  /*1f60*/  @P3 FADD.FTZ R84, R84, R99 ;  /* 0x0000006354543221 */ /* 0x000fe20000010000 */
[----:B------:R-:W1:Y:S01]  /*1f70*/  SHFL.UP PT, R96, R96, 0x1, RZ ;  /* 0x0420000060607989 */ /* 0x000e6200000e00ff */
[----:B------:R-:W-:Y:S01]  /*1f80*/  @P3 FADD.FTZ R83, R83, R100 ;  /* 0x0000006453533221 */ /* 0x000fe20000010000 */
[----:B------:R-:W-:Y:S01]  /*1f90*/  ISETP.GT.U32.AND P3, PT, R76, 0x1d, PT ;  /* 0x0000001d4c00780c */ /* 0x000fe20003f64070 */
[----:B------:R-:W-:Y:S01]  /*1fa0*/  FFMA.FTZ R75, R81, R106, R104 ;  /* 0x0000006a514b7223 */ /* 0x000fe20000010068 */
[----:B------:R2:W3:Y:S01]  /*1fb0*/  SHFL.DOWN PT, R100, R74, 0x1, 0x1f ;  /* 0x08201f004a647f89 */ /* 0x0004e200000e0000 */
        /* <DEDUP_REMOVED lines=19> */
.L_x_13802:
[----:B-12-4-:R-:W-:Y:S05]  /*20f0*/  BSYNC B0 ;  /* 0x0000000000007941 */ /* 0x016fea0003800000 */
.L_x_13801:
[----:B---3--:R1:W2:Y:S01]  /*2100*/  SHFL.DOWN PT, R100, R74, 0x2, 0x1f ;  /* 0x08401f004a647f89 */ /* 0x0082a200000e0000 */
        /* <DEDUP_REMOVED lines=16> */
.L_x_13804:
[----:B------:R-:W-:Y:S05]  /*2210*/  BSYNC B0 ;  /* 0x0000000000007941 */ /* 0x000fea0003800000 */
.L_x_13803:
        /* <DEDUP_REMOVED lines=17> */
.L_x_13806:
[----:B------:R-:W-:Y:S05]  /*2330*/  BSYNC B0 ;  /* 0x0000000000007941 */ /* 0x000fea0003800000 */
.L_x_13805:
        /* <DEDUP_REMOVED lines=17> */
.L_x_13808:
[----:B------:R-:W-:Y:S05]  /*2450*/  BSYNC B0 ;  /* 0x0000000000007941 */ /* 0x000fea0003800000 */
.L_x_13807:
        /* <DEDUP_REMOVED lines=17> */
.L_x_13810:
[----:B------:R-:W-:Y:S05]  /*2570*/  BSYNC B0 ;  /* 0x0000000000007941 */ /* 0x000fea0003800000 */
.L_x_13809:
[----:B------:R-:W-:Y:S01]  /*2580*/  SHFL.DOWN PT, R101, R75, 0x1, 0x1f ;  /* 0x08201f004b657f89 */ /* 0x000fe200000e0000 */
[----:B------:R-:W-:Y:S01]  /*2590*/  ISETP.GT.AND P0, PT, R40, 0x1e, PT ;  /* 0x0000001e2800780c */ /* 0x000fe20003f04270 */
[----:B------:R-:W-:Y:S02]  /*25a0*/  BSSY B0, `(.L_x_13811) ;  /* 0x00000df000007945 */ /* 0x000fe40003800000 */
[----:B-1----:R-:W1:Y:S04]  /*25b0*/  SHFL.IDX PT, R100, R19, RZ, 0x1f ;  /* 0x00001fff13647589 */ /* 0x002e6800000e0000 */
[----:B------:R-:W5:Y:S04]  /*25c0*/  SHFL.IDX PT, R99, R18, RZ, 0x1f ;  /* 0x00001fff12637589 */ /* 0x000f6800000e0000 */
[----:B0-----:R-:W0:Y:S04]  /*25d0*/  SHFL.DOWN PT, R102, R74, 0x1, 0x1f ;  /* 0x08201f004a667f89 */ /* 0x001e2800000e0000 */
[----:B------:R-:W2:Y:S04]  /*25e0*/  SHFL.DOWN PT, R103, R91, 0x1, 0x1f ;  /* 0x08201f005b677f89 */ /* 0x000ea800000e0000 */
[----:B----4-:R-:W4:Y:S04]  /*25f0*/  SHFL.DOWN PT, R104, R90, 0x1, 0x1f ;  /* 0x08201f005a687f89 */ /* 0x010f2800000e0000 */
[----:B--2---:R-:W-:Y:S01]  /*2600*/  SHFL.IDX PT, R75, R75, RZ, 0x1f ;  /* 0x00001fff4b4b7589 */ /* 0x004fe200000e0000 */
[----:B-1-3--:R-:W-:-:S03]  /*2610*/  @P2 FMUL.FTZ R98, R101, R100 ;  /* 0x0000006465622220 */ /* 0x00afc60000410000 */
[----:B------:R-:W-:Y:S01]  /*2620*/  SHFL.IDX PT, R74, R74, RZ, 0x1f ;  /* 0x00001fff4a4a7589 */ /* 0x000fe200000e0000 */
[----:B-----5:R-:W-:-:S03]  /*2630*/  @P2 FMUL.FTZ R101, R101, R99 ;  /* 0x0000006365652220 */ /* 0x020fc60000410000 */
[----:B------:R-:W-:Y:S01]  /*2640*/  SHFL.IDX PT, R90, R90, RZ, 0x1f ;  /* 0x00001fff5a5a7589 */ /* 0x000fe200000e0000 */
[----:B0-----:R-:W-:-:S03]  /*2650*/  @P2 FFMA.FTZ R98, R102, R99, -R98 ;  /* 0x0000006366622223 */ /* 0x001fc60000010862 */
[----:B------:R-:W-:Y:S01]  /*2660*/  SHFL.IDX PT, R91, R91, RZ, 0x1f ;  /* 0x00001fff5b5b7589 */ /* 0x000fe200000e0000 */
[----:B------:R-:W-:Y:S02]  /*2670*/  @P2 FFMA.FTZ R101, R102, R100, R101 ;  /* 0x0000006466652223 */ /* 0x000fe40000010065 */
[----:B------:R-:W-:Y:S02]  /*2680*/  @P2 FADD.FTZ R99, R103, R98 ;  /* 0x0000006267632221 */ /* 0x000fe40000010000 */
[----:B------:R-:W-:Y:S02]  /*2690*/  FMUL.FTZ R98, R96, R20 ;  /* 0x0000001460627220 */ /* 0x000fe40000410000 */
[----:B----4-:R-:W-:Y:S01]  /*26a0*/  @P2 FADD.FTZ R100, R104, R101 ;  /* 0x0000006568642221 */ /* 0x010fe20000010000 */
[----:B------:R-:W-:Y:S01]  /*26b0*/  ISETP.NE.AND P2, PT, R38, RZ, PT ;  /* 0x000000ff2600720c */ /* 0x000fe20003f45270 */
[-C--:B------:R-:W-:Y:S02]  /*26c0*/  FMUL.FTZ R101, R99, -R51.reuse ;  /* 0x8000003363657220 */ /* 0x080fe40000410000 */
[----:B------:R-:W-:-:S02]  /*26d0*/  FMUL.FTZ R51, R100, -R51 ;  /* 0x8000003364337220 */ /* 0x000fc40000410000 */
        /* <DEDUP_REMOVED lines=9> */
[----:B------:R-:W-:Y:S01]  /*2770*/  ISETP.NE.AND P1, PT, R40, RZ, PT ;  /* 0x000000ff2800720c */ /* 0x000fe20003f25270 */
        /* <DEDUP_REMOVED lines=18> */
[C---:B------:R-:W-:Y:S02]  /*28a0*/  FFMA.FTZ R20, R81.reuse, R86, -R20 ;  /* 0x0000005651147223 */ /* 0x040fe40000010814 */
[----:B------:R-:W-:Y:S02]  /*28b0*/  FFMA.FTZ R21, R81, R50, R21 ;  /* 0x0000003251157223 */ /* 0x000fe40000010015 */
[----:B------:R-:W-:-:S02]  /*28c0*/  FADD.FTZ R84, -R93, R84 ;  /* 0x000000545d547221 */ /* 0x000fc40000010100 */
[----:B------:R-:W-:Y:S02]  /*28d0*/  FADD.FTZ R92, R92, R23 ;  /* 0x000000175c5c7221 */ /* 0x000fe40000010000 */
[----:B------:R-:W-:Y:S02]  /*28e0*/  FADD.FTZ R22, R69, R20 ;  /* 0x0000001445167221 */ /* 0x000fe40000010000 */
[----:B------:R-:W-:Y:S02]  /*28f0*/  FADD.FTZ R83, RZ, R21 ;  /* 0x00000015ff537221 */ /* 0x000fe40000010000 */
[C---:B------:R-:W-:Y:S02]  /*2900*/  FMUL.FTZ R20, R79.reuse, -R84 ;  /* 0x800000544f147220 */ /* 0x040fe40000410000 */
[----:B------:R-:W-:Y:S02]  /*2910*/  FMUL.FTZ R79, R79, -R92 ;  /* 0x8000005c4f4f7220 */ /* 0x000fe40000410000 */
[----:B------:R-:W-:-:S02]  /*2920*/  FMUL.FTZ R21, R78, R83 ;  /* 0x000000534e157220 */ /* 0x000fc40000410000 */
[C---:B------:R-:W-:Y:S02]  /*2930*/  FFMA.FTZ R79, R81.reuse, R84, R79 ;  /* 0x00000054514f7223 */ /* 0x040fe4000001004f */
[-C--:B------:R-:W-:Y:S02]  /*2940*/  FMUL.FTZ R78, R78, R22.reuse ;  /* 0x000000164e4e7220 */ /* 0x080fe40000410000 */
[----:B------:R-:W-:Y:S02]  /*2950*/  FFMA.FTZ R21, R82, R22, -R21 ;  /* 0x0000001652157223 */ /* 0x000fe40000010815 */
[----:B------:R-:W-:Y:S02]  /*2960*/  FFMA.FTZ R20, R81, R92, -R20 ;  /* 0x0000005c51147223 */ /* 0x000fe40000010814 */
[----:B------:R-:W-:Y:S02]  /*2970*/  FADD.FTZ R85, -R94, R79 ;  /* 0x0000004f5e557221 */ /* 0x000fe40000010100 */
[----:B------:R-:W-:-:S02]  /*2980*/  FFMA.FTZ R93, R82, R83, R78 ;  /* 0x00000053525d7223 */ /* 0x000fc4000001004e */
[----:B------:R-:W-:Y:S02]  /*2990*/  FADD.FTZ R101, R70, R21 ;  /* 0x0000001546657221 */ /* 0x000fe40000010000 */
[----:B------:R-:W-:Y:S02]  /*29a0*/  FADD.FTZ R95, R95, R20 ;  /* 0x000000145f5f7221 */ /* 0x000fe40000010000 */
[----:B------:R-:W-:Y:S02]  /*29b0*/  FMUL.FTZ R21, R52, R85 ;  /* 0x0000005534157220 */ /* 0x000fe40000410000 */
[----:B------:R-:W-:Y:S02]  /*29c0*/  FFMA.FTZ R20, R55, R86, RZ ;  /* 0x0000005637147223 */ /* 0x000fe400000100ff */
[----:B------:R-:W-:Y:S02]  /*29d0*/  FADD.FTZ R78, -R68, R86 ;  /* 0x00000056444e7221 */ /* 0x000fe40000010100 */
[----:B------:R-:W-:-:S02]  /*29e0*/  FADD.FTZ R93, RZ, R93 ;  /* 0x0000005dff5d7221 */ /* 0x000fc40000010000 */
[----:B------:R-:W-:Y:S02]  /*29f0*/  FMUL.FTZ R86, R54, R84 ;  /* 0x0000005436567220 */ /* 0x000fe40000410000 */
[----:B------:R-:W-:Y:S02]  /*2a00*/  FMUL.FTZ R79, R52, R95 ;  /* 0x0000005f344f7220 */ /* 0x000fe40000410000 */
[----:B------:R-:W-:Y:S02]  /*2a10*/  FMUL.FTZ R23, R50, R21 ;  /* 0x0000001532177220 */ /* 0x000fe40000410000 */
[----:B------:R-:W-:Y:S02]  /*2a20*/  FFMA.FTZ R99, R57, R22, R20 ;  /* 0x0000001639637223 */ /* 0x000fe40000010014 */
[----:B------:R-:W-:Y:S02]  /*2a30*/  FADD.FTZ R81, -R69, R22 ;  /* 0x0000001645517221 */ /* 0x000fe40000010100 */
[----:B------:R-:W-:-:S02]  /*2a40*/  FMUL.FTZ R20, R80, R101 ;  /* 0x0000006550147220 */ /* 0x000fc40000410000 */
[----:B------:R-:W-:Y:S02]  /*2a50*/  FMUL.FTZ R22, R80, R93 ;  /* 0x0000005d50167220 */ /* 0x000fe40000410000 */
[----:B------:R-:W-:Y:S02]  /*2a60*/  FMUL.FTZ R80, R54, R92 ;  /* 0x0000005c36507220 */ /* 0x000fe40000410000 */
[----:B------:R-:W-:Y:S02]  /*2a70*/  FMUL.FTZ R82, R83, R86 ;  /* 0x0000005653527220 */ /* 0x000fe40000410000 */
[----:B------:R-:W-:Y:S02]  /*2a80*/  FFMA.FTZ R23, R79, R78, R23 ;  /* 0x0000004e4f177223 */ /* 0x000fe40000010017 */
[----:B------:R-:W-:Y:S02]  /*2a90*/  FMUL.FTZ R96, R83, R80 ;  /* 0x0000005053607220 */ /* 0x000fe40000410000 */
[----:B------:R-:W-:-:S02]  /*2aa0*/  FFMA.FTZ R94, R80, R81, R82 ;  /* 0x00000051505e7223 */ /* 0x000fc40000010052 */
[----:B------:R-:W-:Y:S02]  /*2ab0*/  FADD.FTZ R23, RZ, R23 ;  /* 0x00000017ff177221 */ /* 0x000fe40000010000 */
[C---:B------:R-:W-:Y:S02]  /*2ac0*/  FFMA.FTZ R22, R77.reuse, R101, -R22 ;  /* 0x000000654d167223 */ /* 0x040fe40000010816 */
[----:B------:R-:W-:Y:S02]  /*2ad0*/  FFMA.FTZ R20, R77, R93, R20 ;  /* 0x0000005d4d147223 */ /* 0x000fe40000010014 */
[----:B------:R-:W-:Y:S02]  /*2ae0*/  FMUL.FTZ R82, R50, R79 ;  /* 0x0000004f32527220 */ /* 0x000fe40000410000 */
[----:B------:R-:W-:Y:S02]  /*2af0*/  FMUL.FTZ R77, R53, R87 ;  /* 0x00000057354d7220 */ /* 0x000fe40000410000 */
[----:B------:R-:W-:-:S02]  /*2b00*/  FFMA.FTZ R98, R81, R86, -R96 ;  /* 0x0000005651627223 */ /* 0x000fc40000010860 */
[----:B------:R-:W-:Y:S02]  /*2b10*/  FADD.FTZ R23, R23, R94 ;  /* 0x0000005e17177221 */ /* 0x000fe40000010000 */
[----:B------:R-:W-:Y:S02]  /*2b20*/  FFMA.FTZ R99, R66, R101, R99 ;  /* 0x0000006542637223 */ /* 0x000fe40000010063 */
[----:B------:R-:W-:Y:S02]  /*2b30*/  FADD.FTZ R22, R71, R22 ;  /* 0x0000001647167221 */ /* 0x000fe40000010000 */
[----:B------:R-:W-:Y:S02]  /*2b40*/  FADD.FTZ R86, -R70, R101 ;  /* 0x0000006546567221 */ /* 0x000fe40000010100 */
[----:B------:R-:W-:Y:S02]  /*2b50*/  FADD.FTZ R94, RZ, R20 ;  /* 0x00000014ff5e7221 */ /* 0x000fe40000010000 */
[----:B------:R-:W-:-:S02]  /*2b60*/  FFMA.FTZ R21, R78, R21, -R82 ;  /* 0x000000154e157223 */ /* 0x000fc40000010852 */
[----:B------:R-:W-:Y:S02]  /*2b70*/  FMUL.FTZ R20, R53, R51 ;  /* 0x0000003335147220 */ /* 0x000fe40000410000 */
[----:B------:R-:W-:Y:S02]  /*2b80*/  FMUL.FTZ R101, R93, R77 ;  /* 0x0000004d5d657220 */ /* 0x000fe40000410000 */
[----:B------:R-:W-:Y:S02]  /*2b90*/  FMUL.FTZ R82, R56, R88 ;  /* 0x0000005838527220 */ /* 0x000fe40000410000 */
[----:B------:R-:W-:Y:S02]  /*2ba0*/  FFMA.FTZ R100, R67, R22, R99 ;  /* 0x0000001643647223 */ /* 0x000fe40000010063 */
[----:B------:R-:W-:Y:S02]  /*2bb0*/  FADD.FTZ R99, -R71, R22 ;  /* 0x0000001647637221 */ /* 0x000fe40000010100 */
[----:B------:R-:W-:Y:S01]  /*2bc0*/  FADD.FTZ R21, RZ, R21 ;  /* 0x00000015ff157221 */ /* 0x000fe20000010000 */
[----:B------:R-:W0:Y:S01]  /*2bd0*/  SHFL.DOWN PT, R105, R100, 0x1, 0x1f ;  /* 0x08201f0064697f89 */ /* 0x000e2200000e0000 */
[----:B------:R-:W-:-:S02]  /*2be0*/  FFMA.FTZ R22, R86, R20, -R101 ;  /* 0x0000001456167223 */ /* 0x000fc40000010865 */
[----:B------:R-:W-:Y:S02]  /*2bf0*/  FMUL.FTZ R102, R56, R89 ;  /* 0x0000005938667220 */ /* 0x000fe40000410000 */
[----:B------:R-:W-:Y:S02]  /*2c00*/  FMUL.FTZ R20, R93, R20 ;  /* 0x000000145d147220 */ /* 0x000fe40000410000 */
[----:B------:R-:W-:Y:S02]  /*2c10*/  FMUL.FTZ R101, R94, R82 ;  /* 0x000000525e657220 */ /* 0x000fe40000410000 */
[----:B------:R-:W-:Y:S02]  /*2c20*/  FFMA.FTZ R96, R55, -R50, RZ ;  /* 0x8000003237607223 */ /* 0x000fe400000100ff */
[----:B------:R-:W-:Y:S02]  /*2c30*/  FADD.FTZ R21, R21, R98 ;  /* 0x0000006215157221 */ /* 0x000fe40000010000 */
[----:B------:R-:W-:-:S02]  /*2c40*/  FFMA.FTZ R20, R77, R86, R20 ;  /* 0x000000564d147223 */ /* 0x000fc40000010014 */
[-C--:B------:R-:W-:Y:S02]  /*2c50*/  FFMA.FTZ R98, R99, R102.reuse, -R101 ;  /* 0x0000006663627223 */ /* 0x080fe40000010865 */
[----:B------:R-:W-:Y:S02]  /*2c60*/  FFMA.FTZ R96, R57, -R83, R96 ;  /* 0x8000005339607223 */ /* 0x000fe40000010060 */
[----:B------:R-:W-:Y:S02]  /*2c70*/  FMUL.FTZ R102, R94, R102 ;  /* 0x000000665e667220 */ /* 0x000fe40000410000 */
[----:B------:R-:W-:Y:S02]  /*2c80*/  FADD.FTZ R20, R23, R20 ;  /* 0x0000001417147221 */ /* 0x000fe40000010000 */
[----:B------:R-:W-:Y:S01]  /*2c90*/  FADD.FTZ R21, R21, R22 ;  /* 0x0000001615157221 */ /* 0x000fe20000010000 */
[----:B------:R-:W-:Y:S01]  /*2ca0*/  MOV R22, R100 ;  /* 0x0000006400167202 */ /* 0x000fe20000000f00 */
[----:B------:R-:W-:-:S02]  /*2cb0*/  FFMA.FTZ R96, R66, -R93, R96 ;  /* 0x8000005d42607223 */ /* 0x000fc40000010060 */
[----:B------:R-:W-:Y:S02]  /*2cc0*/  FFMA.FTZ R23, R82, R99, R102 ;  /* 0x0000006352177223 */ /* 0x000fe40000010066 */
[----:B------:R-:W-:Y:S02]  /*2cd0*/  FADD.FTZ R101, R21, R98 ;  /* 0x0000006215657221 */ /* 0x000fe40000010000 */
        /* <DEDUP_REMOVED lines=33> */
[----:B------:R-:W0:Y:S01]  /*2ef0*/  SHFL.DOWN PT, R98, R21, 0x8, 0x1f ;  /* 0x09001f0015627f89 */ /* 0x000e2200000e0000 */
[----:B--2---:R-:W-:-:S03]  /*2f00*/  @!P0 FADD.FTZ R22, R22, R103 ;  /* 0x0000006716168221 */ /* 0x004fc60000010000 */
[----:B------:R-:W1:Y:S01]  /*2f10*/  SHFL.DOWN PT, R100, R23, 0x8, 0x1f ;  /* 0x09001f0017647f89 */ /* 0x000e6200000e0000 */
[----:B---3--:R-:W-:Y:S01]  /*2f20*/  @!P0 FADD.FTZ R20, R20, R101 ;  /* 0x0000006514148221 */ /* 0x008fe20000010000 */
[----:B------:R-:W-:Y:S02]  /*2f30*/  ISETP.GT.AND P0, PT, R40, 0x17, PT ;  /* 0x000000172800780c */ /* 0x000fe40003f04270 */
[----:B------:R-:W2:Y:S01]  /*2f40*/  SHFL.DOWN PT, R105, R22, 0x8, 0x1f ;  /* 0x09001f0016697f89 */ /* 0x000ea200000e0000 */
[----:B------:R-:W-:-:S03]  /*2f50*/  FMUL.FTZ R101, R75, R19 ;  /* 0x000000134b657220 */ /* 0x000fc60000410000 */
[----:B------:R-:W3:Y:S01]  /*2f60*/  SHFL.DOWN PT, R103, R20, 0x8, 0x1f ;  /* 0x09001f0014677f89 */ /* 0x000ee200000e0000 */
[C---:B------:R-:W-:Y:S02]  /*2f70*/  FFMA.FTZ R18, R74.reuse, R18, -R101 ;  /* 0x000000124a127223 */ /* 0x040fe40000010865 */
[C---:B------:R-:W-:Y:S02]  /*2f80*/  FFMA.FTZ R101, R74.reuse, R19, R96 ;  /* 0x000000134a657223 */ /* 0x040fe40000010060 */
[C---:B------:R-:W-:Y:S02]  /*2f90*/  FMUL.FTZ R19, R75.reuse, R17 ;  /* 0x000000114b137220 */ /* 0x040fe40000410000 */
[-C--:B------:R-:W-:Y:S02]  /*2fa0*/  FMUL.FTZ R75, R75, R16.reuse ;  /* 0x000000104b4b7220 */ /* 0x080fe40000410000 */
[----:B------:R-:W-:Y:S02]  /*2fb0*/  FFMA.FTZ R16, R74, R16, -R19 ;  /* 0x000000104a107223 */ /* 0x000fe40000010813 */
[----:B------:R-:W-:-:S02]  /*2fc0*/  FADD.FTZ R19, R90, R101 ;  /* 0x000000655a137221 */ /* 0x000fc40000010000 */
[----:B0-----:R-:W-:Y:S02]  /*2fd0*/  @!P0 FADD.FTZ R21, R21, R98 ;  /* 0x0000006215158221 */ /* 0x001fe40000010000 */
[----:B------:R-:W-:Y:S02]  /*2fe0*/  FFMA.FTZ R17, R74, R17, R75 ;  /* 0x000000114a117223 */ /* 0x000fe4000001004b */
[----:B-1----:R-:W-:Y:S01]  /*2ff0*/  @!P0 FADD.FTZ R23, R23, R100 ;  /* 0x0000006417178221 */ /* 0x002fe20000010000 */
[----:B------:R-:W-:Y:S01]  /*3000*/  SHFL.DOWN PT, R96, R21, 0x10, 0x1f ;  /* 0x0a001f0015607f89 */ /* 0x000fe200000e0000 */
[C---:B------:R-:W-:Y:S02]  /*3010*/  FMUL.FTZ R90, R31.reuse, R88 ;  /* 0x000000581f5a7220 */ /* 0x040fe40000410000 */
[----:B--2---:R-:W-:Y:S01]  /*3020*/  @!P0 FADD.FTZ R22, R22, R105 ;  /* 0x0000006916168221 */ /* 0x004fe20000010000 */
[----:B------:R-:W-:Y:S01]  /*3030*/  SHFL.DOWN PT, R98, R23, 0x10, 0x1f ;  /* 0x0a001f0017627f89 */ /* 0x000fe200000e0000 */
[----:B------:R-:W-:-:S02]  /*3040*/  FMUL.FTZ R74, R31, R87 ;  /* 0x000000571f4a7220 */ /* 0x000fc40000410000 */
[----:B---3--:R-:W-:Y:S01]  /*3050*/  @!P0 FADD.FTZ R20, R20, R103 ;  /* 0x0000006714148221 */ /* 0x008fe20000010000 */
[----:B------:R-:W0:Y:S01]  /*3060*/  SHFL.DOWN PT, R105, R22, 0x10, 0x1f ;  /* 0x0a001f0016697f89 */ /* 0x000e2200000e0000 */
[----:B------:R-:W-:Y:S01]  /*3070*/  FMUL.FTZ R75, R31, R92 ;  /* 0x0000005c1f4b7220 */ /* 0x000fe20000410000 */
[----:B------:R-:W-:Y:S01]  /*3080*/  ISETP.GT.AND P0, PT, R40, 0xf, PT ;  /* 0x0000000f2800780c */ /* 0x000fe20003f04270 */
[----:B------:R-:W-:Y:S01]  /*3090*/  FADD.FTZ R18, R91, R18 ;  /* 0x000000125b127221 */ /* 0x000fe20000010000 */
[----:B------:R-:W1:Y:S01]  /*30a0*/  SHFL.DOWN PT, R103, R20, 0x10, 0x1f ;  /* 0x0a001f0014677f89 */ /* 0x000e6200000e0000 */
[C---:B------:R-:W-:Y:S02]  /*30b0*/  FFMA.FTZ R91, R30.reuse, R89, -R90 ;  /* 0x000000591e5b7223 */ /* 0x040fe4000001085a */
[C---:B------:R-:W-:Y:S01]  /*30c0*/  FFMA.FTZ R90, R30.reuse, R51, -R74 ;  /* 0x000000331e5a7223 */ /* 0x040fe2000001084a */
[----:B------:R2:W-:Y:S01]  /*30d0*/  @!P2 STS.128 [UR4+0x1760], R16 ;  /* 0x00176010ff00a988 */ /* 0x0005e20008000c04 */
        /* <DEDUP_REMOVED lines=9> */
[----:B------:R-:W-:Y:S02]  /*3170*/  FMUL.FTZ R90, R93, R90 ;  /* 0x0000005a5d5a7220 */ /* 0x000fe40000410000 */
[C---:B--2---:R-:W-:Y:S02]  /*3180*/  FFMA.FTZ R18, R30.reuse, R88, R89 ;  /* 0x000000581e127223 */ /* 0x044fe40000010059 */
[C---:B------:R-:W-:Y:S02]  /*3190*/  FFMA.FTZ R75, R30.reuse, R87, R75 ;  /* 0x000000571e4b7223 */ /* 0x040fe4000001004b */
[----:B------:R-:W-:-:S02]  /*31a0*/  FFMA.FTZ R16, R30, R92, R51 ;  /* 0x0000005c1e107223 */ /* 0x000fc40000010033 */
        /* <DEDUP_REMOVED lines=30> */
.L_x_13812:
[----:B0-----:R-:W-:Y:S05]  /*3390*/  BSYNC B0 ;  /* 0x0000000000007941 */ /* 0x001fea0003800000 */
.L_x_13811:
        /* <DEDUP_REMOVED lines=21> */
.L_x_13798:
[----:B------:R-:W-:Y:S01]  /*34f0*/  BAR.SYNC.DEFER_BLOCKING 0x0 ;  /* 0x0000000000007b1d */ /* 0x000fe20000010000 */
[----:B------:R-:W-:Y:S01]  /*3500*/  MOV R18, R2 ;  /* 0x0000000200127202 */ /* 0x000fe20000000f00 */
[----:B------:R-:W-:Y:S01]  /*3510*/  IMAD R16, R36, c[0x0][0x2d8], RZ ;  /* 0x0000b60024107a24 */ /* 0x000fe200078e02ff */
[----:B------:R-:W-:Y:S01]  /*3520*/  MOV R19, R3 ;  /* 0x0000000300137202 */ /* 0x000fe20000000f00 */
[----:B------:R-:W-:Y:S01]  /*3530*/  IMAD R21, R33, c[0x0][0x2e0], RZ ;  /* 0x0000b80021157a24 */ /* 0x000fe200078e02ff */
[C---:B------:R-:W-:Y:S01]  /*3540*/  SHF.L.U32 R22, R38.reuse, 0x4, RZ ;  /* 0x0000000426167819 */ /* 0x040fe200000006ff */
[C---:B------:R-:W-:Y:S01]  /*3550*/  IMAD R17, R35.reuse, c[0x0][0x2dc], R16 ;  /* 0x0000b70023117a24 */ /* 0x040fe200078e0210 */
[----:B------:R-:W-:Y:S01]  /*3560*/  SHF.L.U64.HI R23, R38, 0x4, R49 ;  /* 0x0000000426177819 */ /* 0x000fe20000010231 */
[----:B------:R-:W-:Y:S01]  /*3570*/  IMAD.WIDE.U32 R2, R35, c[0x0][0x2d8], R18 ;  /* 0x0000b60023027a25 */ /* 0x000fe200078e0012 */
[----:B------:R-:W-:-:S02]  /*3580*/  ISETP.GT.AND P3, PT, R47, 0x1, PT ;  /* 0x000000012f00780c */ /* 0x000fc40003f64270 */
[----:B------:R-:W-:Y:S01]  /*3590*/  IADD3 R41, P1, R41, -0x200, RZ ;  /* 0xfffffe0029297810 */ /* 0x000fe20007f3e0ff */
[----:B------:R-:W-:Y:S01]  /*35a0*/  IMAD R21, R0, c[0x0][0x2e4], R21 ;  /* 0x0000b90000157a24 */ /* 0x000fe200078e0215 */
[----:B------:R-:W-:Y:S01]  /*35b0*/  IADD3 R3, R3, R17, RZ ;  /* 0x0000001103037210 */ /* 0x000fe20007ffe0ff */
[----:B------:R-:W-:Y:S01]  /*35c0*/  IMAD R20, R36, c[0x0][0x2f8], RZ ;  /* 0x0000be0024147a24 */ /* 0x000fe200078e02ff */
[----:B------:R-:W-:Y:S02]  /*35d0*/  IADD3 R45, P2, R45, -0x200, RZ ;  /* 0xfffffe002d2d7810 */ /* 0x000fe40007f5e0ff */
[----:B------:R-:W-:Y:S01]  /*35e0*/  IADD3 R47, R47, -0x1, RZ ;  /* 0xffffffff2f2f7810 */ /* 0x000fe20007ffe0ff */
[----:B------:R-:W-:Y:S01]  /*35f0*/  IMAD.WIDE.U32 R2, R0, c[0x0][0x2e0], R2 ;  /* 0x0000b80000027a25 */ /* 0x000fe200078e0002 */
[----:B------:R-:W-:Y:S02]  /*3600*/  IADD3.X R42, R42, -0x1, RZ, P1, !PT ;  /* 0xffffffff2a2a7810 */ /* 0x000fe40000ffe4ff */
[----:B------:R-:W-:-:S02]  /*3610*/  IADD3.X R46, R46, -0x1, RZ, P2, !PT ;  /* 0xffffffff2e2e7810 */ /* 0x000fc400017fe4ff */
[----:B------:R-:W-:Y:S01]  /*3620*/  IADD3 R3, R3, R21, RZ ;  /* 0x0000001503037210 */ /* 0x000fe20007ffe0ff */
[----:B------:R-:W-:Y:S01]  /*3630*/  STS.128 [R40.X16], R8 ;  /* 0x0000000828007388 */ /* 0x000fe2000000cc00 */
[----:B------:R-:W-:-:S06]  /*3640*/  NOP ;  /* 0x0000000000007918 */ /* 0x000fcc0000000000 */
[----:B------:R-:W0:Y:S01]  /*3650*/  LDS.128 R4, [R40.X16] ;  /* 0x0000000028047984 */ /* 0x000e22000000cc00 */
[----:B------:R-:W-:Y:S01]  /*3660*/  LEA R16, P0, R2, c[0x0][0x330], 0x2 ;  /* 0x0000cc0002107a11 */ /* 0x000fe200078010ff */
[----:B------:R-:W-:-:S03]  /*3670*/  IMAD R21, R33, c[0x0][0x300], RZ ;  /* 0x0000c00021157a24 */ /* 0x000fc600078e02ff */
[----:B------:R-:W-:Y:S01]  /*3680*/  LEA.HI.X R2, R2, c[0x0][0x334], R3, 0x2, P0 ;  /* 0x0000cd0002027a11 */ /* 0x000fe200000f1403 */
[----:B------:R-:W-:Y:S01]  /*3690*/  IMAD R21, R0, c[0x0][0x304], R21 ;  /* 0x0000c10000157a24 */ /* 0x000fe200078e0215 */
[----:B------:R-:W-:-:S04]  /*36a0*/  IADD3 R16, P0, R16, R22, RZ ;  /* 0x0000001610107210 */ /* 0x000fc80007f1e0ff */
[----:B------:R-:W-:Y:S01]  /*36b0*/  IADD3.X R17, R2, R23, RZ, P0, !PT ;  /* 0x0000001702117210 */ /* 0x000fe200007fe4ff */
[----:B------:R-:W-:-:S04]  /*36c0*/  IMAD.WIDE.U32 R2, R35, c[0x0][0x2f8], R18 ;  /* 0x0000be0023027a25 */ /* 0x000fc800078e0012 */
[----:B------:R-:W-:-:S05]  /*36d0*/  IMAD R19, R35, c[0x0][0x2fc], R20 ;  /* 0x0000bf0023137a24 */ /* 0x000fca00078e0214 */
[----:B------:R-:W-:-:S05]  /*36e0*/  IADD3 R3, R3, R19, RZ ;  /* 0x0000001303037210 */ /* 0x000fca0007ffe0ff */
[----:B------:R-:W-:Y:S01]  /*36f0*/  IMAD.WIDE.U32 R2, R0, c[0x0][0x300], R2 ;  /* 0x0000c00000027a25 */ /* 0x000fe200078e0002 */
[----:B0-----:R0:W-:Y:S04]  /*3700*/  STG.E.128 [R16.64], R4 ;  /* 0x0000000410007986 */ /* 0x0011e8000c101d06 */
[----:B------:R-:W-:Y:S01]  /*3710*/  BAR.SYNC.DEFER_BLOCKING 0x0 ;  /* 0x0000000000007b1d */ /* 0x000fe20000010000 */
[----:B0-----:R-:W-:Y:S02]  /*3720*/  IADD3 R5, R3, R21, RZ ;  /* 0x0000001503057210 */ /* 0x001fe40007ffe0ff */
[----:B------:R-:W-:-:S04]  /*3730*/  LEA R3, P0, R2, c[0x0][0x340], 0x2 ;  /* 0x0000d00002037a11 */ /* 0x000fc800078010ff */
[----:B------:R-:W-:Y:S02]  /*3740*/  LEA.HI.X R4, R2, c[0x0][0x344], R5, 0x2, P0 ;  /* 0x0000d10002047a11 */ /* 0x000fe400000f1405 */
[----:B------:R-:W-:Y:S01]  /*3750*/  IADD3 R2, P0, R3, R22, RZ ;  /* 0x0000001603027210 */ /* 0x000fe20007f1e0ff */
[----:B------:R0:W-:Y:S01]  /*3760*/  STS.128 [R40.X16], R12 ;  /* 0x0000000c28007388 */ /* 0x0001e2000000cc00 */
[----:B------:R-:W-:-:S06]  /*3770*/  NOP ;  /* 0x0000000000007918 */ /* 0x000fcc0000000000 */
[----:B------:R-:W1:Y:S01]  /*3780*/  LDS.128 R8, [R40.X16] ;  /* 0x0000000028087984 */ /* 0x000e62000000cc00 */
[----:B------:R-:W-:Y:S02]  /*3790*/  IADD3.X R3, R4, R23, RZ, P0, !PT ;  /* 0x0000001704037210 */ /* 0x000fe400007fe4ff */
[----:B------:R-:W-:-:S04]  /*37a0*/  IADD3 R43, P0, R43, -0x200, RZ ;  /* 0xfffffe002b2b7810 */ /* 0x000fc80007f1e0ff */
[----:B------:R-:W-:Y:S01]  /*37b0*/  IADD3.X R44, R44, -0x1, RZ, P0, !PT ;  /* 0xffffffff2c2c7810 */ /* 0x000fe200007fe4ff */
[----:B0-----:R-:W-:-:S04]  /*37c0*/  FADD.FTZ R12, R39, R12 ;  /* 0x0000000c270c7221 */ /* 0x001fc80000010000 */
[----:B------:R-:W-:-:S04]  /*37d0*/  FADD.FTZ R13, R12, R13 ;  /* 0x0000000d0c0d7221 */ /* 0x000fc80000010000 */
[----:B------:R-:W-:-:S04]  /*37e0*/  FADD.FTZ R14, R13, R14 ;  /* 0x0000000e0d0e7221 */ /* 0x000fc80000010000 */
[----:B------:R-:W-:Y:S01]  /*37f0*/  FADD.FTZ R39, R14, R15 ;  /* 0x0000000f0e277221 */ /* 0x000fe20000010000 */
[----:B-1----:R0:W-:Y:S01]  /*3800*/  STG.E.128 [R2.64], R8 ;  /* 0x0000000802007986 */ /* 0x0021e2000c101d06 */
[----:B------:R-:W-:Y:S01]  /*3810*/  @!P3 CALL.REL.NOINC `(.L_x_13796) ;  /* 0x000000100000b944 */ /* 0x000fe20003c00000 */
[----:B------:R-:W-:Y:S05]  /*3820*/  BRA `(.L_x_13814) ;  /* 0xffffcd1000007947 */ /* 0x000fea000383ffff */
.L_x_13796:
[----:B------:R-:W-:Y:S02]  /*3830*/  ISETP.NE.U32.AND P0, PT, RZ, c[0x0][0x328], PT ;  /* 0x0000ca00ff007a0c */ /* 0x000fe40003f05070 */
[----:B------:R-:W-:Y:S02]  /*3840*/  ISETP.NE.U32.AND P2, PT, RZ, c[0x0][0x348], PT ;  /* 0x0000d200ff007a0c */ /* 0x000fe40003f45070 */
        /* <DEDUP_REMOVED lines=22> */
.L_x_13816:
[----:B0-----:R-:W-:Y:S05]  /*39b0*/  BSYNC B0 ;  /* 0x0000000000007941 */ /* 0x001fea0003800000 */
.L_x_13815:
        /* <DEDUP_REMOVED lines=23> */
.L_x_13818:
[----:B------:R-:W1:Y:S02]  /*3b30*/  S2R R21, SR_TID.X ;  /* 0x0000000000157919 */ /* 0x000e640000002100 */
.L_x_13819:
[----:B0-----:R-:W-:Y:S05]  /*3b40*/  BSYNC B0 ;  /* 0x0000000000007941 */ /* 0x001fea0003800000 */
.L_x_13817:
        /* <DEDUP_REMOVED lines=15> */
[C---:B------:R-:W-:Y:S02]  /*3c40*/  IMAD R13, R0.reuse, c[0x0][0x2cc], R13 ;  /* 0x0000b300000d7a24 */ /* 0x040fe400078e020d */
[C---:B------:R-:W-:Y:S01]  /*3c50*/  IMAD R29, R0.reuse, c[0x0][0x28c], R33 ;  /* 0x0000a300001d7a24 */ /* 0x040fe200078e0221 */
[----:B------:R-:W-:Y:S01]  /*3c60*/  IADD3 R33, R7, R11, RZ ;  /* 0x0000000b07217210 */ /* 0x000fe20007ffe0ff */
[----:B------:R-:W-:Y:S01]  /*3c70*/  IMAD.WIDE.U32 R14, R0, c[0x0][0x288], RZ ;  /* 0x0000a200000e7a25 */ /* 0x000fe200078e00ff */
[----:B------:R-:W-:Y:S02]  /*3c80*/  IADD3 R41, R5, R19, RZ ;  /* 0x0000001305297210 */ /* 0x000fe40007ffe0ff */
[----:B------:R-:W-:-:S02]  /*3c90*/  IADD3 R31, R3, R13, RZ ;  /* 0x0000000d031f7210 */ /* 0x000fc40007ffe0ff */
[----:B------:R-:W-:Y:S02]  /*3ca0*/  IADD3 R29, R15, R29, RZ ;  /* 0x0000001d0f1d7210 */ /* 0x000fe40007ffe0ff */
.L_x_13820:
        /* <DEDUP_REMOVED lines=64> */
.L_x_13821:
        /* <DEDUP_REMOVED lines=13> */
.L_x_14772:


//--------------------- .text._Z25selective_scan_bwd_kernelI32Selective_Scan_bwd_kernel_traitsILi32ELi4ELb1ELb0ELb0ELb1ELb0EfN3c107complexIfEEEEv12SSMParamsBwd --------------------------
	.section	.text._Z25selective_scan_bwd_kernelI32Selective_Scan_bwd_kernel_traitsILi32ELi4ELb1ELb0ELb0ELb1ELb0EfN3c107complexIfEEEEv12SSMParamsBwd,"ax",@progbits
	.sectioninfo	@"SHI_REGISTERS=105"
	.align	128
        .global         _Z25selective_scan_bwd_kernelI32Selective_Scan_bwd_kernel_traitsILi32ELi4ELb1ELb0ELb0ELb1ELb0EfN3c107complexIfEEEEv12SSMParamsBwd
        .type           _Z25selective_scan_bwd_kernelI32Selective_Scan_bwd_kernel_traitsILi32ELi4ELb1ELb0ELb0ELb1ELb0EfN3c107complexIfEEEEv12SSMParamsBwd,@function
        .size           _Z25selective_scan_bwd_kernelI32Selective_Scan_bwd_kernel_traitsILi32ELi4ELb1ELb0ELb0ELb1ELb0EfN3c107complexIfEEEEv12SSMParamsBwd,(.L_x_14773 - _Z25selective_scan_bwd_kernelI32Selective_Scan_bwd_kernel_traitsILi32ELi4ELb1ELb0ELb0ELb1ELb0EfN3c107complexIfEEEEv12SSMParamsBwd)
        .other          _Z25selective_scan_bwd_kernelI32Selective_Scan_bwd_kernel_traitsILi32ELi4ELb1ELb0ELb0ELb1ELb0EfN3c107complexIfEEEEv12SSMParamsBwd,@"STO_CUDA_ENTRY STV_DEFAULT"
_Z25selective_scan_bwd_kernelI32Selective_Scan_bwd_kernel_traitsILi32ELi4ELb1ELb0ELb0ELb1ELb0EfN3c107complexIfEEEEv12SSMParamsBwd:
.text._Z25selective_scan_bwd_kernelI32Selective_Scan_bwd_kernel_traitsILi32ELi4ELb1ELb0ELb0ELb1ELb0EfN3c107complexIfEEEEv12SSMParamsBwd:
        /* <DEDUP_REMOVED lines=82> */
[----:B0-----:R-:W-:Y:S02]  /*0520*/  LOP3.LUT R93, R43, 0x1f, RZ, 0xc0, !PT ;  /* 0x0000001f2b5d7812 */ /* 0x001fe400078ec0ff */
.L_x_13847:
[----:B------:R-:W-:Y:S01]  /*0530*/  BAR.SYNC.DEFER_BLOCKING 0x0 ;  /* 0x0000000000007b1d */ /* 0x000fe20000010000 */
[----:B------:R-:W-:Y:S02]  /*0540*/  MOV R2, R42 ;  /* 0x0000002a00027202 */ /* 0x000fe40000000f00 */
[----:B------:R-:W-:-:S05]  /*0550*/  MOV R3, R45 ;  /* 0x0000002d00037202 */ /* 0x000fca0000000f00 */
[----:B------:R-:W-:-:S05]  /*0560*/  IMAD.WIDE R2, R43, 0x10, R2 ;  /* 0x000000102b027825 */ /* 0x000fca00078e0202 */
[----:B0-----:R0:W2:Y:S02]  /*0570*/  LDG.E.128 R12, [R2.64] ;  /* 0x00000006020c7981 */ /* 0x0010a4000c1e1d00 */
[----:B0-----:R-:W-:Y:S02]  /*0580*/  MOV R2, R6 ;  /* 0x0000000600027202 */ /* 0x001fe40000000f00 */
[----:B------:R-:W-:-:S05]  /*0590*/  MOV R3, R7 ;  /* 0x0000000700037202 */ /* 0x000fca0000000f00 */
[----:B------:R-:W-:Y:S01]  /*05a0*/  IMAD.WIDE R8, R43, 0x10, R2 ;  /* 0x000000102b087825 */ /* 0x000fe200078e0202 */
[----:B-12---:R0:W-:Y:S01]  /*05b0*/  STS.128 [R40.X16], R12 ;  /* 0x0000000c28007388 */ /* 0x0061e2000000cc00 */
[----:B------:R-:W-:-:S06]  /*05c0*/  NOP ;  /* 0x0000000000007918 */ /* 0x000fcc0000000000 */
[----:B------:R-:W-:Y:S04]  /*05d0*/  LDS.128 R4, [R40.X16] ;  /* 0x0000000028047984 */ /* 0x000fe8000000cc00 */
[----:B------:R-:W-:Y:S06]  /*05e0*/  BAR.SYNC.DEFER_BLOCKING 0x0 ;  /* 0x0000000000007b1d */ /* 0x000fec0000010000 */
[----:B------:R1:W2:Y:S02]  /*05f0*/  LDG.E.128 R20, [R8.64] ;  /* 0x0000000608147981 */ /* 0x0002a4000c1e1d00 */
[----:B-1----:R-:W-:-:S02]  /*0600*/  MOV R8, R44 ;  /* 0x0000002c00087202 */ /* 0x002fc40000000f00 */
[----:B------:R-:W-:-:S05]  /*0610*/  MOV R9, R47 ;  /* 0x0000002f00097202 */ /* 0x000fca0000000f00 */
[----:B------:R-:W-:Y:S01]  /*0620*/  IMAD.WIDE R10, R43, 0x10, R8 ;  /* 0x000000102b0a7825 */ /* 0x000fe200078e0208 */
[----:B--2---:R-:W-:Y:S01]  /*0630*/  STS.128 [R40.X16], R20 ;  /* 0x0000001428007388 */ /* 0x004fe2000000cc00 */
[----:B------:R-:W-:-:S06]  /*0640*/  NOP ;  /* 0x0000000000007918 */ /* 0x000fcc0000000000 */
[----:B------:R-:W1:Y:S04]  /*0650*/  LDS.128 R52, [R40.X16] ;  /* 0x0000000028347984 */ /* 0x000e68000000cc00 */
[----:B------:R-:W-:Y:S06]  /*0660*/  BAR.SYNC.DEFER_BLOCKING 0x0 ;  /* 0x0000000000007b1d */ /* 0x000fec0000010000 */
[----:B0-----:R-:W2:Y:S01]  /*0670*/  LDG.E.128 R12, [R10.64] ;  /* 0x000000060a0c7981 */ /* 0x001ea2000c1e1d00 */
[----:B------:R-:W-:Y:S01]  /*0680*/  BSSY B0, `(.L_x_13823) ;  /* 0x000002c000007945 */ /* 0x000fe20003800000 */
[----:B-1---5:R-:W-:-:S02]  /*0690*/  FADD.FTZ R48, R52, R36 ;  /* 0x0000002434307221 */ /* 0x022fc40000010000 */
[--C-:B------:R-:W-:Y:S02]  /*06a0*/  FADD.FTZ R50, R53, R36.reuse ;  /* 0x0000002435327221 */ /* 0x100fe40000010000 */
[--C-:B------:R-:W-:Y:S01]  /*06b0*/  FADD.FTZ R49, R54, R36.reuse ;  /* 0x0000002436317221 */ /* 0x100fe20000010000 */
[----:B------:R-:W-:Y:S01]  /*06c0*/  FSETP.GTU.FTZ.AND P2, PT, R48, 20, PT ;  /* 0x41a000003000780b */ /* 0x000fe20003f5c000 */
[----:B------:R-:W-:Y:S01]  /*06d0*/  FADD.FTZ R52, R55, R36 ;  /* 0x0000002437347221 */ /* 0x000fe20000010000 */
[----:B------:R-:W-:Y:S02]  /*06e0*/  FSETP.GTU.FTZ.AND P3, PT, R50, 20, PT ;  /* 0x41a000003200780b */ /* 0x000fe40003f7c000 */
[----:B------:R-:W-:Y:S02]  /*06f0*/  FSETP.GTU.FTZ.AND P0, PT, R49, 20, PT ;  /* 0x41a000003100780b */ /* 0x000fe40003f1c000 */
[----:B------:R-:W-:Y:S01]  /*0700*/  FSETP.GTU.FTZ.AND P1, PT, R52, 20, PT ;  /* 0x41a000003400780b */ /* 0x000fe20003f3c000 */
[----:B--2---:R0:W-:Y:S01]  /*0710*/  STS.128 [R40.X16], R12 ;  /* 0x0000000c28007388 */ /* 0x0041e2000000cc00 */
[----:B------:R-:W-:-:S06]  /*0720*/  NOP ;  /* 0x0000000000007918 */ /* 0x000fcc0000000000 */
[----:B------:R0:W1:Y:S01]  /*0730*/  LDS.128 R16, [R40.X16] ;  /* 0x0000000028107984 */ /* 0x000062000000cc00 */
        /* <DEDUP_REMOVED lines=32> */
.L_x_13824:
[----:B------:R-:W-:Y:S05]  /*0940*/  BSYNC B0 ;  /* 0x0000000000007941 */ /* 0x000fea0003800000 */
.L_x_13823:
        /* <DEDUP_REMOVED lines=33> */
.L_x_13826:
[----:B------:R-:W-:Y:S05]  /*0b60*/  BSYNC B0 ;  /* 0x0000000000007941 */ /* 0x000fea0003800000 */
.L_x_13825:
        /* <DEDUP_REMOVED lines=33> */
.L_x_13828:
[----:B------:R-:W-:Y:S05]  /*0d80*/  BSYNC B0 ;  /* 0x0000000000007941 */ /* 0x000fea0003800000 */
.L_x_13827:
        /* <DEDUP_REMOVED lines=33> */
.L_x_13830:
[----:B------:R-:W-:Y:S05]  /*0fa0*/  BSYNC B0 ;  /* 0x0000000000007941 */ /* 0x000fea0003800000 */
.L_x_13829:
[----:B------:R-:W-:Y:S01]  /*0fb0*/  MOV R9, c[0x0][0x16c] ;  /* 0x00005b0000097a02 */ /* 0x000fe20000000f00 */
[----:B-1----:R-:W-:Y:S01]  /*0fc0*/  FFMA.FTZ R8, R4, R16, R39 ;  /* 0x0000001004087223 */ /* 0x002fe20000010027 */
[----:B------:R-:W-:Y:S01]  /*0fd0*/  BAR.SYNC.DEFER_BLOCKING 0x0 ;  /* 0x0000000000007b1d */ /* 0x000fe20000010000 */
[----:B------:R-:W-:Y:S01]  /*0fe0*/  CS2R R10, SRZ ;  /* 0x00000000000a7805 */ /* 0x000fe2000001ff00 */
[----:B------:R-:W-:Y:S01]  /*0ff0*/  ISETP.GE.AND P0, PT, R9, 0x1, PT ;  /* 0x000000010900780c */ /* 0x000fe20003f06270 */
[----:B0-----:R-:W-:Y:S02]  /*1000*/  FFMA.FTZ R13, R5, R17, R8 ;  /* 0x00000011050d7223 */ /* 0x001fe40000010008 */
[----:B------:R-:W-:Y:S01]  /*1010*/  CS2R R8, SRZ ;  /* 0x0000000000087805 */ /* 0x000fe2000001ff00 */
[----:B------:R-:W-:Y:S02]  /*1020*/  FMUL.FTZ R12, R16, R34 ;  /* 0x00000022100c7220 */ /* 0x000fe40000410000 */
[----:B------:R-:W-:-:S02]  /*1030*/  FFMA.FTZ R20, R6, R18, R13 ;  /* 0x0000001206147223 */ /* 0x000fc4000001000d */
        /* <DEDUP_REMOVED lines=21> */
[----:B------:R-:W-:Y:S01]  /*1190*/  IMAD.WIDE.U32 R16, R0, c[0x0][0x180], RZ ;  /* 0x0000600000107a25 */ /* 0x000fe200078e00ff */
[----:B------:R-:W-:Y:S02]  /*11a0*/  HFMA2.MMA R11, -RZ, RZ, 0, 0 ;  /* 0x00000000ff0b7435 */ /* 0x000fe400000001ff */
[----:B------:R-:W-:Y:S01]  /*11b0*/  SHF.L.U32 R69, R22, 0x8, RZ ;  /* 0x0000000816457819 */ /* 0x000fe200000006ff */
[----:B------:R-:W-:Y:S01]  /*11c0*/  IMAD.WIDE.U32 R18, R0, c[0x0][0x198], RZ ;  /* 0x0000660000127a25 */ /* 0x000fe200078e00ff */
[----:B------:R-:W-:-:S03]  /*11d0*/  LEA R56, P0, R16, c[0x0][0x220], 0x3 ;  /* 0x0000880010387a11 */ /* 0x000fc600078018ff */
[----:B------:R-:W-:Y:S01]  /*11e0*/  IMAD.WIDE.U32 R20, R0, c[0x0][0x1b8], RZ ;  /* 0x00006e0000147a25 */ /* 0x000fe200078e00ff */
[----:B------:R-:W-:-:S03]  /*11f0*/  LEA R58, P1, R18, c[0x0][0x228], 0x3 ;  /* 0x00008a00123a7a11 */ /* 0x000fc600078218ff */
[----:B------:R-:W-:Y:S01]  /*1200*/  IMAD R23, R0, c[0x0][0x184], R23 ;  /* 0x0000610000177a24 */ /* 0x000fe200078e0217 */
[----:B------:R-:W-:Y:S01]  /*1210*/  LEA R60, P2, R20, c[0x0][0x230], 0x3 ;  /* 0x00008c00143c7a11 */ /* 0x000fe200078418ff */
[C---:B------:R-:W-:Y:S02]  /*1220*/  IMAD R31, R0.reuse, c[0x0][0x19c], R31 ;  /* 0x00006700001f7a24 */ /* 0x040fe400078e021f */
[----:B------:R-:W-:Y:S01]  /*1230*/  IMAD R33, R0, c[0x0][0x1bc], R33 ;  /* 0x00006f0000217a24 */ /* 0x000fe200078e0221 */
        /* <DEDUP_REMOVED lines=11> */
.L_x_13846:
[----:B------:R-:W2:Y:S01]  /*12f0*/  LDG.E.64 R30, [R56.64] ;  /* 0x00000006381e7981 */ /* 0x000ea2000c1e1b00 */
[----:B------:R-:W-:Y:S01]  /*1300*/  ISETP.NE.AND P1, PT, R43, RZ, PT ;  /* 0x000000ff2b00720c */ /* 0x000fe20003f25270 */
[----:B------:R-:W-:Y:S01]  /*1310*/  CS2R R20, SRZ ;  /* 0x0000000000147805 */ /* 0x000fe2000001ff00 */
[----:B------:R-:W-:-:S04]  /*1320*/  ISETP.GT.AND P0, PT, R46, 0x1, PT ;  /* 0x000000012e00780c */ /* 0x000fc80003f04270 */
[----:B------:R-:W-:Y:S01]  /*1330*/  ISETP.EQ.AND P0, PT, R93, RZ, P0 ;  /* 0x000000ff5d00720c */ /* 0x000fe20000702270 */
        /* <DEDUP_REMOVED lines=8> */
[----:B------:R-:W1:Y:S01]  /*13c0*/  MUFU.SIN R18, R19 ;  /* 0x0000001300127308 */ /* 0x000e620000000400 */
[C---:B0-----:R-:W-:Y:S02]  /*13d0*/  FMUL.FTZ R22, R17.reuse, R22 ;  /* 0x0000001611167220 */ /* 0x041fe40000410000 */
[----:B-1----:R-:W-:-:S02]  /*13e0*/  FMUL.FTZ R23, R17, R18 ;  /* 0x0000001211177220 */ /* 0x002fc40000410000 */
[----:B------:R0:W5:Y:S04]  /*13f0*/  LDG.E.64 R18, [R58.64] ;  /* 0x000000063a127981 */ /* 0x000168000c1e1b00 */
[----:B------:R1:W-:Y:S04]  /*1400*/  STS.64 [R32.X8+0x660], R22 ;  /* 0x0006601620007388 */ /* 0x0003e80000008a00 */
[----:B------:R0:W5:Y:S04]  /*1410*/  LDG.E.64 R16, [R60.64] ;  /* 0x000000063c107981 */ /* 0x000168000c1e1b00 */
[----:B------:R-:W-:Y:S06]  /*1420*/  BAR.SYNC.DEFER_BLOCKING 0x0 ;  /* 0x0000000000007b1d */ /* 0x000fec0000010000 */
[----:B------:R0:W5:Y:S01]  /*1430*/  @P0 LDG.E.64 R20, [R62.64+0x8] ;  /* 0x000008063e140981 */ /* 0x000162000c1e1b00 */
[----:B------:R-:W-:-:S02]  /*1440*/  FMUL.FTZ R70, R31, R50 ;  /* 0x000000321f467220 */ /* 0x000fc40000410000 */
[C---:B-1----:R-:W-:Y:S02]  /*1450*/  FMUL.FTZ R32, R33.reuse, R50 ;  /* 0x0000003221207220 */ /* 0x042fe40000410000 */
        /* <DEDUP_REMOVED lines=10> */
[----:B------:R-:W-:Y:S02]  /*1500*/  FMUL.RZ R80, R74, 0.15915493667125701904 ;  /* 0x3e22f9834a507820 */ /* 0x000fe4000040c000 */
[----:B-1----:R-:W-:-:S05]  /*1510*/  FMUL.FTZ R71, R32, R71 ;  /* 0x0000004720477220 */ /* 0x002fca0000410000 */
[----:B------:R-:W1:Y:S01]  /*1520*/  MUFU.SIN R33, R78 ;  /* 0x0000004e00217308 */ /* 0x000e620000000400 */
[----:B--2---:R-:W-:Y:S02]  /*1530*/  FMUL.FTZ R73, R32, R73 ;  /* 0x0000004920497220 */ /* 0x004fe40000410000 */
[----:B------:R-:W-:-:S05]  /*1540*/  FMUL.FTZ R74, R64, R71 ;  /* 0x00000047404a7220 */ /* 0x000fca0000410000 */
[----:B------:R-:W2:Y:S01]  /*1550*/  MUFU.COS R75, R78 ;  /* 0x0000004e004b7308 */ /* 0x000ea20000000000 */
[----:B------:R-:W-:Y:S02]  /*1560*/  FMUL.FTZ R32, RZ, R71 ;  /* 0x00000047ff207220 */ /* 0x000fe40000410000 */
[----:B------:R-:W-:-:S05]  /*1570*/  FFMA.FTZ R74, RZ, R73, R74 ;  /* 0x00000049ff4a7223 */ /* 0x000fca000001004a */
[----:B------:R1:W-:Y:S08]  /*1580*/  MUFU.EX2 R76, R72 ;  /* 0x00000048004c7308 */ /* 0x0003f00000000800 */
[----:B------:R-:W3:Y:S01]  /*1590*/  MUFU.SIN R77, R80 ;  /* 0x00000050004d7308 */ /* 0x000ee20000000400 */
[----:B-1----:R-:W-:-:S07]  /*15a0*/  FMUL.FTZ R72, R70, R33 ;  /* 0x0000002146487220 */ /* 0x002fce0000410000 */
[----:B------:R1:W4:Y:S01]  /*15b0*/  MUFU.COS R79, R80 ;  /* 0x00000050004f7308 */ /* 0x0003220000000000 */
[----:B------:R-:W-:Y:S02]  /*15c0*/  FFMA.FTZ R32, R64, R73, -R32 ;  /* 0x0000004940207223 */ /* 0x000fe40000010820 */
[----:B------:R-:W-:Y:S02]  /*15d0*/  FADD.FTZ R33, RZ, R74 ;  /* 0x0000004aff217221 */ /* 0x000fe40000010000 */
[----:B------:R-:W-:Y:S02]  /*15e0*/  FADD.FTZ R32, R65, R32 ;  /* 0x0000002041207221 */ /* 0x000fe40000010000 */
[----:B--2---:R-:W-:Y:S02]  /*15f0*/  FMUL.FTZ R75, R70, R75 ;  /* 0x0000004b464b7220 */ /* 0x004fe40000410000 */
[----:B------:R-:W-:Y:S02]  /*1600*/  FMUL.FTZ R78, R72, R33 ;  /* 0x00000021484e7220 */ /* 0x000fe40000410000 */
[----:B---3--:R-:W-:-:S02]  /*1610*/  FMUL.FTZ R74, R76, R77 ;  /* 0x0000004d4c4a7220 */ /* 0x008fc40000410000 */
[-C--:B-1----:R-:W-:Y:S02]  /*1620*/  FMUL.FTZ R80, R72, R32.reuse ;  /* 0x0000002048507220 */ /* 0x082fe40000410000 */
[----:B------:R-:W-:Y:S02]  /*1630*/  FFMA.FTZ R77, R75, R32, -R78 ;  /* 0x000000204b4d7223 */ /* 0x000fe4000001084e */
[----:B----4-:R-:W-:Y:S02]  /*1640*/  FMUL.FTZ R70, R76, R79 ;  /* 0x0000004f4c467220 */ /* 0x010fe40000410000 */
[-C--:B------:R-:W-:Y:S01]  /*1650*/  FMUL.FTZ R32, R23, R71.reuse ;  /* 0x0000004717207220 */ /* 0x080fe20000410000 */
[----:B------:R-:W-:Y:S01]  /*1660*/  ISETP.NE.AND P2, PT, R43, 0x1f, PT ;  /* 0x0000001f2b00780c */ /* 0x000fe20003f45270 */
[----:B------:R-:W-:Y:S02]  /*1670*/  FMUL.FTZ R76, R22, R71 ;  /* 0x00000047164c7220 */ /* 0x000fe40000410000 */
[----:B------:R-:W-:-:S02]  /*1680*/  FFMA.FTZ R80, R75, R33, R80 ;  /* 0x000000214b507223 */ /* 0x000fc40000010050 */
[-C--:B------:R-:W-:Y:S02]  /*1690*/  FFMA.FTZ R32, R22, R73.reuse, -R32 ;  /* 0x0000004916207223 */ /* 0x080fe40000010820 */
[----:B------:R-:W-:Y:S02]  /*16a0*/  FADD.FTZ R79, R66, R77 ;  /* 0x0000004d424f7221 */ /* 0x000fe40000010000 */
[----:B------:R-:W-:Y:S02]  /*16b0*/  FFMA.FTZ R76, R23, R73, R76 ;  /* 0x00000049174c7223 */ /* 0x000fe4000001004c */
[----:B------:R-:W-:Y:S02]  /*16c0*/  FADD.FTZ R81, RZ, R80 ;  /* 0x00000050ff517221 */ /* 0x000fe40000010000 */
[----:B------:R-:W-:Y:S02]  /*16d0*/  FMUL.FTZ R77, R72, R32 ;  /* 0x00000020484d7220 */ /* 0x000fe40000410000 */
[----:B------:R-:W-:-:S02]  /*16e0*/  FMUL.FTZ R80, R74, R79 ;  /* 0x0000004f4a507220 */ /* 0x000fc40000410000 */
[-C--:B------:R-:W-:Y:S02]  /*16f0*/  FMUL.FTZ R33, R72, R76.reuse ;  /* 0x0000004c48217220 */ /* 0x080fe40000410000 */
[C---:B------:R-:W-:Y:S02]  /*1700*/  FFMA.FTZ R83, R75.reuse, R76, R77 ;  /* 0x0000004c4b537223 */ /* 0x040fe4000001004d */
[-C--:B------:R-:W-:Y:S02]  /*1710*/  FMUL.FTZ R78, R74, R81.reuse ;  /* 0x000000514a4e7220 */ /* 0x080fe40000410000 */
[C---:B------:R-:W-:Y:S02]  /*1720*/  FFMA.FTZ R76, R70.reuse, R81, R80 ;  /* 0x00000051464c7223 */ /* 0x040fe40000010050 */
[----:B------:R-:W-:Y:S02]  /*1730*/  FFMA.FTZ R81, R75, R32, -R33 ;  /* 0x000000204b517223 */ /* 0x000fe40000010821 */
[----:B------:R0:W1:Y:S01]  /*1740*/  @P2 LDS.64 R32, [R43.X8+0x1668] ;  /* 0x001668002b202984 */ /* 0x0000620000008a00 */
[----:B------:R-:W-:Y:S01]  /*1750*/  FFMA.FTZ R80, R70, R79, -R78 ;  /* 0x0000004f46507223 */ /* 0x000fe2000001084e */
[----:B------:R-:W-:Y:S01]  /*1760*/  BSSY B0, `(.L_x_13832) ;  /* 0x000000d000007945 */ /* 0x000fe20003800000 */
[----:B------:R-:W-:-:S02]  /*1770*/  FMUL.FTZ R78, R74, R83 ;  /* 0x000000534a4e7220 */ /* 0x000fc40000410000 */
[----:B------:R-:W-:Y:S02]  /*1780*/  FADD.FTZ R76, RZ, R76 ;  /* 0x0000004cff4c7221 */ /* 0x000fe40000010000 */
[----:B------:R-:W-:Y:S01]  /*1790*/  FADD.FTZ R77, R67, R80 ;  /* 0x00000050434d7221 */ /* 0x000fe20000010000 */
[----:B------:R-:W-:Y:S05]  /*17a0*/  @P2 BRA `(.L_x_13833) ;  /* 0x0000008000002947 */ /* 0x000fea0003800000 */
[----:B0-----:R-:W-:-:S13]  /*17b0*/  ISETP.NE.AND P0, PT, R46, c[0x0][0x174], PT ;  /* 0x00005d002e007a0c */ /* 0x001fda0003f05270 */
[----:B-1----:R-:W-:-:S04]  /*17c0*/  @P0 LEA.HI R32, R46, R46, RZ, 0x1 ;  /* 0x0000002e2e200211 */ /* 0x002fc800078f08ff */
[----:B------:R-:W-:Y:S02]  /*17d0*/  @P0 LOP3.LUT R33, R32, 0x1ffffe, RZ, 0xc0, !PT ;  /* 0x001ffffe20210812 */ /* 0x000fe400078ec0ff */
[----:B------:R-:W-:Y:S02]  /*17e0*/  MOV R32, 0x3f800000 ;  /* 0x3f80000000207802 */ /* 0x000fe40000000f00 */
[----:B------:R-:W-:Y:S01]  /*17f0*/  @P0 IADD3 R79, -R33, R46, RZ ;  /* 0x0000002e214f0210 */ /* 0x000fe20007ffe1ff */
[----:B------:R-:W-:-:S03]  /*1800*/  HFMA2.MMA R33, -RZ, RZ, 0, 0 ;  /* 0x00000000ff217435 */ /* 0x000fc600000001ff */
[----:B------:R-:W-:-:S07]  /*1810*/  @P0 LEA R79, R79, R68, 0xb ;  /* 0x000000444f4f0211 */ /* 0x000fce00078e58ff */
[----:B------:R0:W1:Y:S02]  /*1820*/  @P0 LDS.64 R32, [R79+0x660] ;  /* 0x000660004f200984 */ /* 0x0000640000000a00 */
.L_x_13833:
[----:B0-----:R-:W-:Y:S05]  /*1830*/  BSYNC B0 ;  /* 0x0000000000007941 */ /* 0x001fea0003800000 */
.L_x_13832:
[----:B------:R-:W0:Y:S01]  /*1840*/  SHFL.UP PT, R82, R77, 0x1, RZ ;  /* 0x042000004d527989 */ /* 0x000e2200000e00ff */
[-C--:B------:R-:W-:Y:S01]  /*1850*/  FMUL.FTZ R79, R74, R81.reuse ;  /* 0x000000514a4f7220 */ /* 0x080fe20000410000 */
[----:B------:R-:W-:Y:S01]  /*1860*/  ISETP.GE.AND P0, PT, R40, 0x1, PT ;  /* 0x000000012800780c */ /* 0x000fe20003f06270 */
        /* <DEDUP_REMOVED lines=17> */
[CC--:B---3--:R-:W-:Y:S02]  /*1980*/  FMUL.FTZ R82, R79.reuse, R80.reuse ;  /* 0x000000504f527220 */ /* 0x0c8fe40000410000 */
[-C--:B----4-:R-:W-:Y:S01]  /*1990*/  FMUL.FTZ R83, R79, R81.reuse ;  /* 0x000000514f537220 */ /* 0x090fe20000410000 */
[----:B------:R-:W0:Y:S01]  /*19a0*/  SHFL.UP PT, R85, R76, 0x2, RZ ;  /* 0x044000004c557989 */ /* 0x000e2200000e00ff */
[----:B------:R-:W-:Y:S02]  /*19b0*/  @P0 FADD.FTZ R77, R77, R84 ;  /* 0x000000544d4d0221 */ /* 0x000fe40000010000 */
[C---:B------:R-:W-:Y:S02]  /*19c0*/  FFMA.FTZ R82, R78.reuse, R81, R82 ;  /* 0x000000514e527223 */ /* 0x040fe40000010052 */
[----:B------:R-:W-:-:S02]  /*19d0*/  @P0 FFMA.FTZ R78, R78, R80, -R83 ;  /* 0x000000504e4e0223 */ /* 0x000fc40000010853 */
[----:B------:R-:W2:Y:S01]  /*19e0*/  SHFL.UP PT, R83, R77, 0x2, RZ ;  /* 0x044000004d537989 */ /* 0x000ea200000e00ff */
[----:B------:R-:W-:Y:S02]  /*19f0*/  FSEL R82, R79, R82, !P0 ;  /* 0x000000524f527208 */ /* 0x000fe40004000000 */
[----:B------:R-:W-:Y:S01]  /*1a00*/  ISETP.GE.AND P0, PT, R40, 0x2, PT ;  /* 0x000000022800780c */ /* 0x000fe20003f06270 */
[----:B------:R-:W3:Y:S04]  /*1a10*/  SHFL.UP PT, R79, R78, 0x2, RZ ;  /* 0x044000004e4f7989 */ /* 0x000ee800000e00ff */
[----:B------:R-:W4:Y:S01]  /*1a20*/  SHFL.UP PT, R81, R82, 0x2, RZ ;  /* 0x0440000052517989 */ /* 0x000f2200000e00ff */
[C---:B0-----:R-:W-:Y:S02]  /*1a30*/  FMUL.FTZ R80, R82.reuse, R85 ;  /* 0x0000005552507220 */ /* 0x041fe40000410000 */
[----:B--2---:R-:W-:-:S02]  /*1a40*/  FMUL.FTZ R84, R82, R83 ;  /* 0x0000005352547220 */ /* 0x004fc40000410000 */
[----:B------:R-:W-:Y:S02]  /*1a50*/  FFMA.FTZ R80, R78, R83, -R80 ;  /* 0x000000534e507223 */ /* 0x000fe40000010850 */
[----:B---3--:R-:W-:Y:S02]  /*1a60*/  FMUL.FTZ R83, R82, R79 ;  /* 0x0000004f52537220 */ /* 0x008fe40000410000 */
[C---:B------:R-:W-:Y:S02]  /*1a70*/  FFMA.FTZ R85, R78.reuse, R85, R84 ;  /* 0x000000554e557223 */ /* 0x040fe40000010054 */
[----:B------:R-:W-:Y:S02]  /*1a80*/  @P0 FADD.FTZ R77, R77, R80 ;  /* 0x000000504d4d0221 */ /* 0x000fe40000010000 */
[-C--:B----4-:R-:W-:Y:S02]  /*1a90*/  FFMA.FTZ R83, R78, R81.reuse, R83 ;  /* 0x000000514e537223 */ /* 0x090fe40000010053 */
[----:B------:R-:W-:-:S02]  /*1aa0*/  FMUL.FTZ R80, R82, R81 ;  /* 0x0000005152507220 */ /* 0x000fc40000410000 */
[----:B------:R-:W-:Y:S01]  /*1ab0*/  @P0 FADD.FTZ R76, R76, R85 ;  /* 0x000000554c4c0221 */ /* 0x000fe20000010000 */
[----:B------:R-:W0:Y:S01]  /*1ac0*/  SHFL.UP PT, R81, R77, 0x4, RZ ;  /* 0x048000004d517989 */ /* 0x000e2200000e00ff */
[----:B------:R-:W-:Y:S01]  /*1ad0*/  FSEL R83, R82, R83, !P0 ;  /* 0x0000005352537208 */ /* 0x000fe20004000000 */
[----:B------:R-:W-:Y:S01]  /*1ae0*/  @P0 FFMA.FTZ R78, R78, R79, -R80 ;  /* 0x0000004f4e4e0223 */ /* 0x000fe20000010850 */
[----:B------:R-:W-:Y:S01]  /*1af0*/  ISETP.GE.AND P0, PT, R40, 0x4, PT ;  /* 0x000000042800780c */ /* 0x000fe20003f06270 */
[----:B------:R-:W2:Y:S04]  /*1b00*/  SHFL.UP PT, R82, R76, 0x4, RZ ;  /* 0x048000004c527989 */ /* 0x000ea800000e00ff */
[----:B------:R-:W3:Y:S04]  /*1b10*/  SHFL.UP PT, R79, R78, 0x4, RZ ;  /* 0x048000004e4f7989 */ /* 0x000ee800000e00ff */
[----:B------:R-:W4:Y:S01]  /*1b20*/  SHFL.UP PT, R80, R83, 0x4, RZ ;  /* 0x0480000053507989 */ /* 0x000f2200000e00ff */
[----:B0-----:R-:W-:-:S02]  /*1b30*/  FMUL.FTZ R85, R83, R81 ;  /* 0x0000005153557220 */ /* 0x001fc40000410000 */
[CC--:B--2---:R-:W-:Y:S02]  /*1b40*/  FMUL.FTZ R84, R83.reuse, R82.reuse ;  /* 0x0000005253547220 */ /* 0x0c4fe40000410000 */
[C---:B------:R-:W-:Y:S02]  /*1b50*/  FFMA.FTZ R87, R78.reuse, R82, R85 ;  /* 0x000000524e577223 */ /* 0x040fe40000010055 */
[----:B------:R-:W-:Y:S02]  /*1b60*/  FFMA.FTZ R86, R78, R81, -R84 ;  /* 0x000000514e567223 */ /* 0x000fe40000010854 */
[----:B------:R-:W-:Y:S02]  /*1b70*/  @P0 FADD.FTZ R76, R76, R87 ;  /* 0x000000574c4c0221 */ /* 0x000fe40000010000 */
[C---:B---3--:R-:W-:Y:S02]  /*1b80*/  FMUL.FTZ R85, R83.reuse, R79 ;  /* 0x0000004f53557220 */ /* 0x048fe40000410000 */
[----:B----4-:R-:W-:Y:S01]  /*1b90*/  FMUL.FTZ R82, R83, R80 ;  /* 0x0000005053527220 */ /* 0x010fe20000410000 */
[----:B------:R-:W0:Y:S01]  /*1ba0*/  SHFL.UP PT, R87, R76, 0x8, RZ ;  /* 0x050000004c577989 */ /* 0x000e2200000e00ff */
[----:B------:R-:W-:-:S02]  /*1bb0*/  @P0 FADD.FTZ R77, R77, R86 ;  /* 0x000000564d4d0221 */ /* 0x000fc40000010000 */
[C---:B------:R-:W-:Y:S02]  /*1bc0*/  FFMA.FTZ R80, R78.reuse, R80, R85 ;  /* 0x000000504e507223 */ /* 0x040fe40000010055 */
[----:B------:R-:W-:Y:S02]  /*1bd0*/  @P0 FFMA.FTZ R78, R78, R79, -R82 ;  /* 0x0000004f4e4e0223 */ /* 0x000fe40000010852 */
[----:B------:R-:W2:Y:S01]  /*1be0*/  SHFL.UP PT, R79, R77, 0x8, RZ ;  /* 0x050000004d4f7989 */ /* 0x000ea200000e00ff */
[----:B------:R-:W-:Y:S01]  /*1bf0*/  FMUL.FTZ R84, R19, R16 ;  /* 0x0000001013547220 */ /* 0x000fe20000410000 */
[----:B------:R-:W-:Y:S01]  /*1c00*/  FSEL R80, R83, R80, !P0 ;  /* 0x0000005053507208 */ /* 0x000fe20004000000 */
[-C--:B------:R-:W-:Y:S01]  /*1c10*/  FMUL.FTZ R19, R19, R17.reuse ;  /* 0x0000001113137220 */ /* 0x080fe20000410000 */
[----:B------:R-:W-:Y:S01]  /*1c20*/  ISETP.GE.AND P0, PT, R40, 0x8, PT ;  /* 0x000000082800780c */ /* 0x000fe20003f06270 */
[C---:B------:R-:W-:Y:S02]  /*1c30*/  FFMA.FTZ R84, R18.reuse, R17, R84 ;  /* 0x0000001112547223 */ /* 0x040fe40000010054 */
[----:B------:R-:W-:Y:S01]  /*1c40*/  FFMA.FTZ R86, R18, R16, -R19 ;  /* 0x0000001012567223 */ /* 0x000fe20000010813 */
[----:B------:R-:W3:Y:S01]  /*1c50*/  SHFL.UP PT, R17, R78, 0x8, RZ ;  /* 0x050000004e117989 */ /* 0x000ee200000e00ff */
[----:B------:R-:W-:-:S02]  /*1c60*/  FMUL.FTZ R85, R55, R84 ;  /* 0x0000005437557220 */ /* 0x000fc40000410000 */
[----:B------:R-:W-:Y:S01]  /*1c70*/  FMUL.FTZ R83, R55, R86 ;  /* 0x0000005637537220 */ /* 0x000fe20000410000 */
[----:B------:R-:W4:Y:S01]  /*1c80*/  SHFL.UP PT, R19, R80, 0x8, RZ ;  /* 0x0500000050137989 */ /* 0x000f2200000e00ff */
[-C--:B------:R-:W-:Y:S02]  /*1c90*/  FMUL.FTZ R16, R74, R85.reuse ;  /* 0x000000554a107220 */ /* 0x080fe40000410000 */
[C---:B------:R-:W-:Y:S02]  /*1ca0*/  FMUL.FTZ R18, R70.reuse, R85 ;  /* 0x0000005546127220 */ /* 0x040fe40000410000 */
[-C--:B------:R-:W-:Y:S02]  /*1cb0*/  FFMA.FTZ R89, R70, R83.reuse, -R16 ;  /* 0x0000005346597223 */ /* 0x080fe40000010810 */
[----:B------:R-:W-:Y:S02]  /*1cc0*/  FMUL.FTZ R81, R54, R84 ;  /* 0x0000005436517220 */ /* 0x000fe40000410000 */
[----:B------:R-:W-:-:S02]  /*1cd0*/  FFMA.FTZ R18, -R74, R83, -R18 ;  /* 0x000000534a127223 */ /* 0x000fc40000010912 */
[----:B0-----:R-:W-:Y:S02]  /*1ce0*/  FMUL.FTZ R16, R80, R87 ;  /* 0x0000005750107220 */ /* 0x001fe40000410000 */
[----:B------:R-:W-:Y:S02]  /*1cf0*/  FMUL.FTZ R82, R54, R86 ;  /* 0x0000005636527220 */ /* 0x000fe40000410000 */
[----:B------:R-:W-:Y:S02]  /*1d00*/  FADD.FTZ R90, -R81, R18 ;  /* 0x00000012515a7221 */ /* 0x000fe40000010100 */
[-C--:B--2---:R-:W-:Y:S02]  /*1d10*/  FFMA.FTZ R88, R78, R79.reuse, -R16 ;  /* 0x0000004f4e587223 */ /* 0x084fe40000010810 */
[----:B------:R-:W-:Y:S02]  /*1d20*/  FMUL.FTZ R79, R80, R79 ;  /* 0x0000004f504f7220 */ /* 0x000fe40000410000 */
[----:B------:R-:W-:-:S02]  /*1d30*/  FADD.FTZ R89, R82, R89 ;  /* 0x0000005952597221 */ /* 0x000fc40000010000 */
[----:B------:R-:W-:Y:S02]  /*1d40*/  FMUL.FTZ R18, R72, -R90 ;  /* 0x8000005a48127220 */ /* 0x000fe40000410000 */
[----:B------:R-:W-:Y:S02]  /*1d50*/  FFMA.FTZ R79, R78, R87, R79 ;  /* 0x000000574e4f7223 */ /* 0x000fe4000001004f */
[----:B------:R-:W-:Y:S02]  /*1d60*/  FFMA.FTZ R96, R75, R89, -R18 ;  /* 0x000000594b607223 */ /* 0x000fe40000010812 */
[----:B---3--:R-:W-:Y:S02]  /*1d70*/  FMUL.FTZ R18, R80, R17 ;  /* 0x0000001150127220 */ /* 0x008fe40000410000 */
[----:B------:R-:W-:Y:S02]  /*1d80*/  @P0 FADD.FTZ R76, R76, R79 ;  /* 0x0000004f4c4c0221 */ /* 0x000fe40000010000 */
[----:B----4-:R-:W-:-:S02]  /*1d90*/  FMUL.FTZ R16, R80, R19 ;  /* 0x0000001350107220 */ /* 0x010fc40000410000 */
[----:B------:R-:W-:Y:S01]  /*1da0*/  FMUL.FTZ R89, R72, -R89 ;  /* 0x8000005948597220 */ /* 0x000fe20000410000 */
[----:B------:R-:W0:Y:S01]  /*1db0*/  SHFL.UP PT, R92, R76, 0x10, RZ ;  /* 0x060000004c5c7989 */ /* 0x000e2200000e00ff */
[C---:B------:R-:W-:Y:S02]  /*1dc0*/  FFMA.FTZ R19, R78.reuse, R19, R18 ;  /* 0x000000134e137223 */ /* 0x040fe40000010012 */
[----:B------:R-:W-:Y:S02]  /*1dd0*/  @P0 FADD.FTZ R77, R77, R88 ;  /* 0x000000584d4d0221 */ /* 0x000fe40000010000 */
[----:B------:R-:W-:Y:S01]  /*1de0*/  @P0 FFMA.FTZ R78, R78, R17, -R16 ;  /* 0x000000114e4e0223 */ /* 0x000fe20000010810 */
[----:B------:R-:W-:Y:S01]  /*1df0*/  HFMA2.MMA R17, -RZ, RZ, 0, 0 ;  /* 0x00000000ff117435 */ /* 0x000fe200000001ff */
[----:B-1----:R-:W-:Y:S01]  /*1e00*/  FMUL.FTZ R16, R74, -R32 ;  /* 0x800000204a107220 */ /* 0x002fe20000410000 */
[----:B------:R-:W1:Y:S01]  /*1e10*/  SHFL.UP PT, R91, R77, 0x10, RZ ;  /* 0x060000004d5b7989 */ /* 0x000e6200000e00ff */
[----:B------:R-:W-:Y:S01]  /*1e20*/  FFMA.FTZ R97, R75, R90, R89 ;  /* 0x0000005a4b617223 */ /* 0x000fe20000010059 */
[----:B------:R-:W-:Y:S01]  /*1e30*/  FSEL R89, R80, R19, !P0 ;  /* 0x0000001350597208 */ /* 0x000fe20004000000 */
[-C--:B------:R-:W-:Y:S01]  /*1e40*/  FMUL.FTZ R19, R74, R33.reuse ;  /* 0x000000214a137220 */ /* 0x080fe20000410000 */
[----:B------:R-:W2:Y:S01]  /*1e50*/  SHFL.UP PT, R90, R78, 0x10, RZ ;  /* 0x060000004e5a7989 */ /* 0x000ea200000e00ff */
[----:B------:R-:W-:Y:S01]  /*1e60*/  FFMA.FTZ R80, R70, -R33, R16 ;  /* 0x8000002146507223 */ /* 0x000fe20000010010 */
[----:B------:R-:W-:Y:S01]  /*1e70*/  ISETP.GE.AND P0, PT, R46, c[0x0][0x174], PT ;  /* 0x00005d002e007a0c */ /* 0x000fe20003f06270 */
[----:B------:R-:W-:Y:S01]  /*1e80*/  FFMA.FTZ R19, R70, R32, -R19 ;  /* 0x0000002046137223 */ /* 0x000fe20000010813 */
[----:B------:R-:W3:Y:S01]  /*1e90*/  SHFL.UP PT, R79, R89, 0x10, RZ ;  /* 0x06000000594f7989 */ /* 0x000ee200000e00ff */
[C---:B------:R-:W-:Y:S01]  /*1ea0*/  FMUL.FTZ R88, R72.reuse, -R80 ;  /* 0x8000005048587220 */ /* 0x040fe20000410000 */
[----:B------:R-:W-:Y:S01]  /*1eb0*/  ISETP.EQ.AND P0, PT, R93, RZ, !P0 ;  /* 0x000000ff5d00720c */ /* 0x000fe20004702270 */
[-C--:B------:R-:W-:Y:S01]  /*1ec0*/  FMUL.FTZ R95, R72, -R19.reuse ;  /* 0x80000013485f7220 */ /* 0x080fe20000410000 */
[----:B------:R-:W-:Y:S01]  /*1ed0*/  MOV R16, 0x3f800000 ;  /* 0x3f80000000107802 */ /* 0x000fe20000000f00 */
[----:B------:R-:W-:-:S02]  /*1ee0*/  FFMA.FTZ R98, R75, R19, -R88 ;  /* 0x000000134b627223 */ /* 0x000fc40000010858 */
[C---:B------:R-:W-:Y:S01]  /*1ef0*/  FMUL.FTZ R87, R53.reuse, R86 ;  /* 0x0000005635577220 */ /* 0x040fe20000410000 */
[----:B------:R-:W-:Y:S01]  /*1f00*/  CS2R R18, SRZ ;  /* 0x0000000000127805 */ /* 0x000fe2000001ff00 */
[----:B------:R-:W-:Y:S02]  /*1f10*/  FMUL.FTZ R88, R53, R84 ;  /* 0x0000005435587220 */ /* 0x000fe40000410000 */
[----:B------:R-:W-:Y:S02]  /*1f20*/  FFMA.FTZ R100, R75, R80, R95 ;  /* 0x000000504b647223 */ /* 0x000fe4000001005f */
[----:B------:R-:W-:Y:S02]  /*1f30*/  FADD.FTZ R96, R87, R96 ;  /* 0x0000006057607221 */ /* 0x000fe40000010000 */
[----:B------:R-:W-:Y:S01]  /*1f40*/  FADD.FTZ R80, -R88, R97 ;  /* 0x0000006158507221 */ /* 0x000fe20000010100 */
[----:B------:R-:W4:Y:S01]  /*1f50*/  @P0 LDS.128 R16, [UR4+0x1760] ;  /* 0x00176004ff100984 */ /* 0x000f220008000c00 */
[----:B------:R-:W-:Y:S01]  /*1f60*/  FMUL.FTZ R101, R71, -R96 ;  /* 0x8000006047657220 */ /* 0x000fe20000410000 */
[----:B------:R-:W-:Y:S01]  /*1f70*/  ISETP.NE.AND P0, PT, R93, 0x1f, PT ;  /* 0x0000001f5d00780c */ /* 0x000fe20003f05270 */
[----:B------:R-:W-:-:S02]  /*1f80*/  FMUL.FTZ R99, R71, -R80 ;  /* 0x8000005047637220 */ /* 0x000fc40000410000 */
[----:B------:R-:W-:Y:S02]  /*1f90*/  FMUL.FTZ R97, R71, -R100 ;  /* 0x8000006447617220 */ /* 0x000fe40000410000 */
[----:B0-----:R-:W-:Y:S02]  /*1fa0*/  FMUL.FTZ R95, R89, R92 ;  /* 0x0000005c595f7220 */ /* 0x001fe40000410000 */
[C---:B------:R-:W-:Y:S02]  /*1fb0*/  FFMA.FTZ R101, R73.reuse, R80, R101 ;  /* 0x0000005049657223 */ /* 0x040fe40000010065 */
[C---:B------:R-:W-:Y:S02]  /*1fc0*/  FFMA.FTZ R102, R73.reuse, R96, -R99 ;  /* 0x0000006049667223 */ /* 0x040fe40000010863 */
[----:B------:R-:W-:Y:S02]  /*1fd0*/  FFMA.FTZ R80, R73, R98, -R97 ;  /* 0x0000006249507223 */ /* 0x000fe40000010861 */
[----:B-1----:R-:W-:-:S02]  /*1fe0*/  FFMA.FTZ R96, R78, R91, -R95 ;  /* 0x0000005b4e607223 */ /* 0x002fc4000001085f */
[C---:B------:R-:W-:Y:S02]  /*1ff0*/  FMUL.FTZ R97, R89.reuse, R91 ;  /* 0x0000005b59617220 */ /* 0x040fe40000410000 */
[C---:B--2---:R-:W-:Y:S02]  /*2000*/  FMUL.FTZ R95, R89.reuse, R90 ;  /* 0x0000005a595f7220 */ /* 0x044fe40000410000 */
[C---:B------:R-:W-:Y:S02]  /*2010*/  FFMA.FTZ R97, R78.reuse, R92, R97 ;  /* 0x0000005c4e617223 */ /* 0x040fe40000010061 */
[-C--:B---3--:R-:W-:Y:S02]  /*2020*/  FMUL.FTZ R91, R89, R79.reuse ;  /* 0x0000004f595b7220 */ /* 0x088fe40000410000 */
[C---:B------:R-:W-:Y:S02]  /*2030*/  FFMA.FTZ R92, R78.reuse, R79, R95 ;  /* 0x0000004f4e5c7223 */ /* 0x040fe4000001005f */
[----:B------:R-:W-:-:S02]  /*2040*/  @P3 FFMA.FTZ R78, R78, R90, -R91 ;  /* 0x0000005a4e4e3223 */ /* 0x000fc4000001085b */
[----:B------:R-:W-:Y:S01]  /*2050*/  FMUL.FTZ R98, R71, -R98 ;  /* 0x8000006247627220 */ /* 0x000fe20000410000 */
[----:B------:R-:W-:Y:S01]  /*2060*/  FSEL R91, R89, R92, !P3 ;  /* 0x0000005c595b7208 */ /* 0x000fe20005800000 */
[C---:B------:R-:W-:Y:S01]  /*2070*/  FMUL.FTZ R89, R51.reuse, R86 ;  /* 0x0000005633597220 */ /* 0x040fe20000410000 */
[----:B------:R0:W1:Y:S01]  /*2080*/  SHFL.DOWN PT, R92, R80, 0x1, 0x1f ;  /* 0x08201f00505c7f89 */ /* 0x00006200000e0000 */
[----:B------:R-:W-:Y:S02]  /*2090*/  FMUL.FTZ R90, R51, R84 ;  /* 0x00000054335a7220 */ /* 0x000fe40000410000 */
[----:B------:R-:W-:Y:S01]  /*20a0*/  @P3 FADD.FTZ R77, R77, R96 ;  /* 0x000000604d4d3221 */ /* 0x000fe20000010000 */
[----:B------:R-:W2:Y:S01]  /*20b0*/  SHFL.UP PT, R78, R78, 0x1, RZ ;  /* 0x042000004e4e7989 */ /* 0x000ea200000e00ff */
[----:B------:R-:W-:Y:S01]  /*20c0*/  @P3 FADD.FTZ R76, R76, R97 ;  /* 0x000000614c4c3221 */ /* 0x000fe20000010000 */
[----:B------:R-:W-:Y:S01]  /*20d0*/  ISETP.GT.U32.AND P3, PT, R93, 0x1d, PT ;  /* 0x0000001d5d00780c */ /* 0x000fe20003f64070 */
[----:B------:R-:W-:Y:S01]  /*20e0*/  FFMA.FTZ R79, R73, R100, R98 ;  /* 0x00000064494f7223 */ /* 0x000fe20000010062 */
[----:B------:R-:W3:Y:S01]  /*20f0*/  SHFL.UP PT, R91, R91, 0x1, RZ ;  /* 0x042000005b5b7989 */ /* 0x000ee200000e00ff */
        /* <DEDUP_REMOVED lines=19> */
.L_x_13835:
[----:B-12-4-:R-:W-:Y:S05]  /*2230*/  BSYNC B0 ;  /* 0x0000000000007941 */ /* 0x016fea0003800000 */
.L_x_13834:
        /* <DEDUP_REMOVED lines=17> */
.L_x_13837:
[----:B------:R-:W-:Y:S05]  /*2350*/  BSYNC B0 ;  /* 0x0000000000007941 */ /* 0x000fea0003800000 */
.L_x_13836:
        /* <DEDUP_REMOVED lines=17> */
.L_x_13839:
[----:B------:R-:W-:Y:S05]  /*2470*/  BSYNC B0 ;  /* 0x0000000000007941 */ /* 0x000fea0003800000 */
.L_x_13838:
        /* <DEDUP_REMOVED lines=17> */
.L_x_13841:
[----:B------:R-:W-:Y:S05]  /*2590*/  BSYNC B0 ;  /* 0x0000000000007941 */ /* 0x000fea0003800000 */
.L_x_13840:
        /* <DEDUP_REMOVED lines=17> */
.L_x_13843:
[----:B------:R-:W-:Y:S05]  /*26b0*/  BSYNC B0 ;  /* 0x0000000000007941 */ /* 0x000fea0003800000 */
.L_x_13842:
[----:B0-----:R-:W-:Y:S01]  /*26c0*/  SHFL.DOWN PT, R96, R79, 0x1, 0x1f ;  /* 0x08201f004f607f89 */ /* 0x001fe200000e0000 */
[----:B------:R-:W-:Y:S01]  /*26d0*/  ISETP.GT.AND P0, PT, R40, 0x1e, PT ;  /* 0x0000001e2800780c */ /* 0x000fe20003f04270 */
[----:B------:R-:W-:Y:S02]  /*26e0*/  BSSY B0, `(.L_x_13844) ;  /* 0x00000df000007945 */ /* 0x000fe40003800000 */
[----:B------:R-:W0:Y:S04]  /*26f0*/  SHFL.IDX PT, R95, R19, RZ, 0x1f ;  /* 0x00001fff135f7589 */ /* 0x000e2800000e0000 */
[----:B-1----:R-:W1:Y:S04]  /*2700*/  SHFL.IDX PT, R92, R18, RZ, 0x1f ;  /* 0x00001fff125c7589 */ /* 0x002e6800000e0000 */
[----:B----4-:R-:W4:Y:S04]  /*2710*/  SHFL.DOWN PT, R98, R80, 0x1, 0x1f ;  /* 0x08201f0050627f89 */ /* 0x010f2800000e0000 */
[----:B---3--:R-:W3:Y:S04]  /*2720*/  SHFL.DOWN PT, R100, R84, 0x1, 0x1f ;  /* 0x08201f0054647f89 */ /* 0x008ee800000e0000 */
[----:B------:R-:W5:Y:S04]  /*2730*/  SHFL.DOWN PT, R99, R86, 0x1, 0x1f ;  /* 0x08201f0056637f89 */ /* 0x000f6800000e0000 */
[----:B--2---:R-:W-:Y:S01]  /*2740*/  SHFL.IDX PT, R79, R79, RZ, 0x1f ;  /* 0x00001fff4f4f7589 */ /* 0x004fe200000e0000 */
[----:B0-----:R-:W-:-:S03]  /*2750*/  @P2 FMUL.FTZ R97, R96, R95 ;  /* 0x0000005f60612220 */ /* 0x001fc60000410000 */
[----:B------:R-:W-:Y:S01]  /*2760*/  SHFL.IDX PT, R80, R80, RZ, 0x1f ;  /* 0x00001fff50507589 */ /* 0x000fe200000e0000 */
[----:B-1----:R-:W-:-:S03]  /*2770*/  @P2 FMUL.FTZ R96, R96, R92 ;  /* 0x0000005c60602220 */ /* 0x002fc60000410000 */
[----:B------:R-:W-:Y:S01]  /*2780*/  SHFL.IDX PT, R84, R84, RZ, 0x1f ;  /* 0x00001fff54547589 */ /* 0x000fe200000e0000 */
[----:B----4-:R-:W-:-:S03]  /*2790*/  @P2 FFMA.FTZ R97, R98, R92, -R97 ;  /* 0x0000005c62612223 */ /* 0x010fc60000010861 */
[----:B------:R-:W-:Y:S01]  /*27a0*/  SHFL.IDX PT, R86, R86, RZ, 0x1f ;  /* 0x00001fff56567589 */ /* 0x000fe200000e0000 */
[----:B------:R-:W-:Y:S02]  /*27b0*/  @P2 FFMA.FTZ R96, R98, R95, R96 ;  /* 0x0000005f62602223 */ /* 0x000fe40000010060 */
[----:B---3--:R-:W-:Y:S02]  /*27c0*/  @P2 FADD.FTZ R92, R100, R97 ;  /* 0x00000061645c2221 */ /* 0x008fe40000010000 */
        /* <DEDUP_REMOVED lines=39> */
[-C--:B------:R-:W-:Y:S02]  /*2a40*/  FMUL.FTZ R71, R71, -R78.reuse ;  /* 0x8000004e47477220 */ /* 0x080fe40000410000 */
[----:B------:R-:W-:Y:S02]  /*2a50*/  FFMA.FTZ R22, R73, R78, -R21 ;  /* 0x0000004e49167223 */ /* 0x000fe40000010815 */
[----:B------:R-:W-:-:S02]  /*2a60*/  FADD.FTZ R81, R65, R20 ;  /* 0x0000001441517221 */ /* 0x000fc40000010000 */
[----:B------:R-:W-:Y:S02]  /*2a70*/  FFMA.FTZ R73, R73, R88, R71 ;  /* 0x0000005849497223 */ /* 0x000fe40000010047 */
[C---:B------:R-:W-:Y:S02]  /*2a80*/  FMUL.FTZ R20, R72.reuse, R92 ;  /* 0x0000005c48147220 */ /* 0x040fe40000410000 */
[-C--:B------:R-:W-:Y:S02]  /*2a90*/  FMUL.FTZ R72, R72, R81.reuse ;  /* 0x0000005148487220 */ /* 0x080fe40000410000 */
[----:B------:R-:W-:Y:S02]  /*2aa0*/  FADD.FTZ R73, -R90, R73 ;  /* 0x000000495a497221 */ /* 0x000fe40000010100 */
[----:B------:R-:W-:Y:S02]  /*2ab0*/  FFMA.FTZ R21, R75, R81, -R20 ;  /* 0x000000514b157223 */ /* 0x000fe40000010814 */
[----:B------:R-:W-:-:S02]  /*2ac0*/  FADD.FTZ R89, R89, R22 ;  /* 0x0000001659597221 */ /* 0x000fc40000010000 */
[----:B------:R-:W-:Y:S02]  /*2ad0*/  FFMA.FTZ R20, R51, R96, RZ ;  /* 0x0000006033147223 */ /* 0x000fe400000100ff */
[----:B------:R-:W-:Y:S02]  /*2ae0*/  FFMA.FTZ R72, R75, R92, R72 ;  /* 0x0000005c4b487223 */ /* 0x000fe40000010048 */
[----:B------:R-:W-:Y:S02]  /*2af0*/  FMUL.FTZ R22, R73, R48 ;  /* 0x0000003049167220 */ /* 0x000fe40000410000 */
[----:B------:R-:W-:Y:S02]  /*2b00*/  FFMA.FTZ R23, R53, R81, R20 ;  /* 0x0000005135177223 */ /* 0x000fe40000010014 */
[----:B------:R-:W-:Y:S02]  /*2b10*/  FADD.FTZ R75, -R65, R81 ;  /* 0x00000051414b7221 */ /* 0x000fe40000010100 */
[----:B------:R-:W-:-:S02]  /*2b20*/  FADD.FTZ R33, -R64, R96 ;  /* 0x0000006040217221 */ /* 0x000fc40000010100 */
[----:B------:R-:W-:Y:S02]  /*2b30*/  FADD.FTZ R77, RZ, R72 ;  /* 0x00000048ff4d7221 */ /* 0x000fe40000010000 */
[----:B------:R-:W-:Y:S02]  /*2b40*/  FMUL.FTZ R81, R88, R50 ;  /* 0x0000003258517220 */ /* 0x000fe40000410000 */
[----:B------:R-:W-:Y:S02]  /*2b50*/  FMUL.FTZ R71, R89, R48 ;  /* 0x0000003059477220 */ /* 0x000fe40000410000 */
[----:B------:R-:W-:Y:S02]  /*2b60*/  FMUL.FTZ R90, R76, R22 ;  /* 0x000000164c5a7220 */ /* 0x000fe40000410000 */
[----:B------:R-:W-:Y:S02]  /*2b70*/  FADD.FTZ R97, R66, R21 ;  /* 0x0000001542617221 */ /* 0x000fe40000010000 */
[----:B------:R-:W-:-:S02]  /*2b80*/  FMUL.FTZ R21, R74, R77 ;  /* 0x0000004d4a157220 */ /* 0x000fc40000410000 */
[----:B------:R-:W-:Y:S02]  /*2b90*/  FMUL.FTZ R72, R78, R50 ;  /* 0x000000324e487220 */ /* 0x000fe40000410000 */
[----:B------:R-:W-:Y:S02]  /*2ba0*/  FMUL.FTZ R87, R92, R81 ;  /* 0x000000515c577220 */ /* 0x000fe40000410000 */
[----:B------:R-:W-:Y:S02]  /*2bb0*/  FFMA.FTZ R90, R71, R33, R90 ;  /* 0x00000021475a7223 */ /* 0x000fe4000001005a */
[-C--:B------:R-:W-:Y:S02]  /*2bc0*/  FMUL.FTZ R74, R74, R97.reuse ;  /* 0x000000614a4a7220 */ /* 0x080fe40000410000 */
[----:B------:R-:W-:Y:S02]  /*2bd0*/  FFMA.FTZ R20, R70, R97, -R21 ;  /* 0x0000006146147223 */ /* 0x000fe40000010815 */
[----:B------:R-:W-:-:S02]  /*2be0*/  FFMA.FTZ R87, R72, R75, R87 ;  /* 0x0000004b48577223 */ /* 0x000fc40000010057 */
[----:B------:R-:W-:Y:S02]  /*2bf0*/  FADD.FTZ R90, RZ, R90 ;  /* 0x0000005aff5a7221 */ /* 0x000fe40000010000 */
[----:B------:R-:W-:Y:S02]  /*2c00*/  FFMA.FTZ R70, R70, R77, R74 ;  /* 0x0000004d46467223 */ /* 0x000fe4000001004a */
[----:B------:R-:W-:Y:S02]  /*2c10*/  FMUL.FTZ R96, R92, R72 ;  /* 0x000000485c607220 */ /* 0x000fe40000410000 */
[----:B------:R-:W-:Y:S02]  /*2c20*/  FADD.FTZ R95, R90, R87 ;  /* 0x000000575a5f7221 */ /* 0x000fe40000010000 */
[----:B------:R-:W-:Y:S02]  /*2c30*/  FFMA.FTZ R74, R54, R97, R23 ;  /* 0x00000061364a7223 */ /* 0x000fe40000010017 */
[----:B------:R-:W-:-:S02]  /*2c40*/  FADD.FTZ R20, R67, R20 ;  /* 0x0000001443147221 */ /* 0x000fc40000010000 */
[----:B------:R-:W-:Y:S02]  /*2c50*/  FADD.FTZ R90, RZ, R70 ;  /* 0x00000046ff5a7221 */ /* 0x000fe40000010000 */
[----:B------:R-:W-:Y:S02]  /*2c60*/  FMUL.FTZ R70, R82, R49 ;  /* 0x0000003152467220 */ /* 0x000fe40000410000 */
[----:B------:R-:W-:Y:S02]  /*2c70*/  FMUL.FTZ R21, R76, R71 ;  /* 0x000000474c157220 */ /* 0x000fe40000410000 */
[----:B------:R-:W-:Y:S02]  /*2c80*/  FFMA.FTZ R91, R75, R81, -R96 ;  /* 0x000000514b5b7223 */ /* 0x000fe40000010860 */
[----:B------:R-:W-:Y:S02]  /*2c90*/  FFMA.FTZ R96, R55, R20, R74 ;  /* 0x0000001437607223 */ /* 0x000fe4000001004a */
[----:B------:R-:W-:-:S02]  /*2ca0*/  FADD.FTZ R87, -R67, R20 ;  /* 0x0000001443577221 */ /* 0x000fc40000010100 */
[----:B------:R-:W-:Y:S01]  /*2cb0*/  FADD.FTZ R81, -R66, R97 ;  /* 0x0000006142517221 */ /* 0x000fe20000010100 */
[----:B------:R-:W0:Y:S01]  /*2cc0*/  SHFL.DOWN PT, R101, R96, 0x1, 0x1f ;  /* 0x08201f0060657f89 */ /* 0x000e2200000e0000 */
[----:B------:R-:W-:Y:S02]  /*2cd0*/  FMUL.FTZ R20, R32, R49 ;  /* 0x0000003120147220 */ /* 0x000fe40000410000 */
[----:B------:R-:W-:Y:S02]  /*2ce0*/  FMUL.FTZ R23, R77, R70 ;  /* 0x000000464d177220 */ /* 0x000fe40000410000 */
[----:B------:R-:W-:Y:S02]  /*2cf0*/  FMUL.FTZ R74, R83, R52 ;  /* 0x00000034534a7220 */ /* 0x000fe40000410000 */
[----:B------:R-:W-:Y:S02]  /*2d00*/  FFMA.FTZ R22, R33, R22, -R21 ;  /* 0x0000001621167223 */ /* 0x000fe40000010815 */
[----:B------:R-:W-:-:S02]  /*2d10*/  FMUL.FTZ R97, R85, R52 ;  /* 0x0000003455617220 */ /* 0x000fc40000410000 */
[----:B------:R-:W-:Y:S02]  /*2d20*/  FFMA.FTZ R23, R81, R20, -R23 ;  /* 0x0000001451177223 */ /* 0x000fe40000010817 */
[----:B------:R-:W-:Y:S02]  /*2d30*/  FMUL.FTZ R98, R90, R74 ;  /* 0x0000004a5a627220 */ /* 0x000fe40000410000 */
[----:B------:R-:W-:Y:S02]  /*2d40*/  FFMA.FTZ R21, R51, -R76, RZ ;  /* 0x8000004c33157223 */ /* 0x000fe400000100ff */
[----:B------:R-:W-:Y:S02]  /*2d50*/  FADD.FTZ R22, RZ, R22 ;  /* 0x00000016ff167221 */ /* 0x000fe40000010000 */
[----:B------:R-:W-:Y:S02]  /*2d60*/  FMUL.FTZ R20, R77, R20 ;  /* 0x000000144d147220 */ /* 0x000fe40000410000 */
[----:B------:R-:W-:-:S02]  /*2d70*/  FFMA.FTZ R99, R87, R97, -R98 ;  /* 0x0000006157637223 */ /* 0x000fc40000010862 */
[----:B------:R-:W-:Y:S02]  /*2d80*/  FADD.FTZ R22, R22, R91 ;  /* 0x0000005b16167221 */ /* 0x000fe40000010000 */
[----:B------:R-:W-:Y:S02]  /*2d90*/  FFMA.FTZ R21, R53, -R92, R21 ;  /* 0x8000005c35157223 */ /* 0x000fe40000010015 */
[----:B------:R-:W-:Y:S02]  /*2da0*/  FFMA.FTZ R20, R70, R81, R20 ;  /* 0x0000005146147223 */ /* 0x000fe40000010014 */
[----:B------:R-:W-:Y:S02]  /*2db0*/  FMUL.FTZ R97, R90, R97 ;  /* 0x000000615a617220 */ /* 0x000fe40000410000 */
        /* <DEDUP_REMOVED lines=17> */
[----:B------:R-:W-:Y:S02]  /*2ed0*/  FADD.FTZ R13, R72, R13 ;  /* 0x0000000d480d7221 */ /* 0x000fe40000010000 */
[----:B------:R-:W-:Y:S02]  /*2ee0*/  FADD.FTZ R12, R71, R12 ;  /* 0x0000000c470c7221 */ /* 0x000fe40000010000 */
[----:B-1----:R-:W-:Y:S02]  /*2ef0*/  @!P0 FADD.FTZ R23, R23, R100 ;  /* 0x0000006417178221 */ /* 0x002fe40000010000 */
[----:B--2---:R-:W-:-:S03]  /*2f00*/  @!P0 FADD.FTZ R21, R21, R98 ;  /* 0x0000006215158221 */ /* 0x004fc60000010000 */
[----:B------:R-:W1:Y:S01]  /*2f10*/  SHFL.DOWN PT, R98, R23, 0x2, 0x1f ;  /* 0x08401f0017627f89 */ /* 0x000e6200000e0000 */
[----:B0-----:R-:W-:Y:S01]  /*2f20*/  @!P0 FADD.FTZ R20, R20, R95 ;  /* 0x0000005f14148221 */ /* 0x001fe20000010000 */
[----:B------:R-:W-:Y:S02]  /*2f30*/  ISETP.GT.AND P0, PT, R40, 0x1d, PT ;  /* 0x0000001d2800780c */ /* 0x000fe40003f04270 */
[----:B------:R-:W0:Y:S04]  /*2f40*/  SHFL.DOWN PT, R95, R22, 0x2, 0x1f ;  /* 0x08401f00165f7f89 */ /* 0x000e2800000e0000 */
[----:B------:R-:W2:Y:S04]  /*2f50*/  SHFL.DOWN PT, R96, R21, 0x2, 0x1f ;  /* 0x08401f0015607f89 */ /* 0x000ea800000e0000 */
[----:B------:R-:W3:Y:S03]  /*2f60*/  SHFL.DOWN PT, R91, R20, 0x2, 0x1f ;  /* 0x08401f00145b7f89 */ /* 0x000ee600000e0000 */
[----:B-1----:R-:W-:-:S02]  /*2f70*/  @!P0 FADD.FTZ R23, R23, R98 ;  /* 0x0000006217178221 */ /* 0x002fc40000010000 */
[----:B0-----:R-:W-:-:S03]  /*2f80*/  @!P0 FADD.FTZ R22, R22, R95 ;  /* 0x0000005f16168221 */ /* 0x001fc60000010000 */
        /* <DEDUP_REMOVED lines=10> */
[----:B------:R-:W-:Y:S02]  /*3030*/  FMUL.FTZ R95, R79, R18 ;  /* 0x000000124f5f7220 */ /* 0x000fe40000410000 */
[----:B--2---:R-:W-:Y:S01]  /*3040*/  @!P0 FADD.FTZ R21, R21, R96 ;  /* 0x0000006015158221 */ /* 0x004fe20000010000 */
[----:B------:R-:W1:Y:S01]  /*3050*/  SHFL.DOWN PT, R99, R22, 0x8, 0x1f ;  /* 0x09001f0016637f89 */ /* 0x000e6200000e0000 */
[-C--:B------:R-:W-:Y:S02]  /*3060*/  FFMA.FTZ R95, R80, R19.reuse, R95 ;  /* 0x00000013505f7223 */ /* 0x080fe4000001005f */
[----:B---3--:R-:W-:Y:S01]  /*3070*/  @!P0 FADD.FTZ R20, R20, R91 ;  /* 0x0000005b14148221 */ /* 0x008fe20000010000 */
[----:B------:R-:W2:Y:S01]  /*3080*/  SHFL.DOWN PT, R96, R21, 0x8, 0x1f ;  /* 0x09001f0015607f89 */ /* 0x000ea200000e0000 */
[----:B------:R-:W-:Y:S01]  /*3090*/  ISETP.GT.AND P0, PT, R40, 0x17, PT ;  /* 0x000000172800780c */ /* 0x000fe20003f04270 */
[----:B------:R-:W-:-:S02]  /*30a0*/  FMUL.FTZ R91, R79, R19 ;  /* 0x000000134f5b7220 */ /* 0x000fc40000410000 */
[----:B------:R-:W3:Y:S01]  /*30b0*/  SHFL.DOWN PT, R97, R20, 0x8, 0x1f ;  /* 0x09001f0014617f89 */ /* 0x000ee200000e0000 */
[CC--:B------:R-:W-:Y:S02]  /*30c0*/  FMUL.FTZ R19, R79.reuse, R17.reuse ;  /* 0x000000114f137220 */ /* 0x0c0fe40000410000 */
[----:B------:R-:W-:Y:S02]  /*30d0*/  FMUL.FTZ R79, R79, R16 ;  /* 0x000000104f4f7220 */ /* 0x000fe40000410000 */
[C---:B------:R-:W-:Y:S02]  /*30e0*/  FFMA.FTZ R91, R80.reuse, R18, -R91 ;  /* 0x00000012505b7223 */ /* 0x040fe4000001085b */
[C---:B------:R-:W-:Y:S02]  /*30f0*/  FFMA.FTZ R16, R80.reuse, R16, -R19 ;  /* 0x0000001050107223 */ /* 0x040fe40000010813 */
[----:B------:R-:W-:Y:S02]  /*3100*/  FFMA.FTZ R17, R80, R17, R79 ;  /* 0x0000001150117223 */ /* 0x000fe4000001004f */
[----:B------:R-:W-:-:S02]  /*3110*/  FADD.FTZ R18, R84, R91 ;  /* 0x0000005b54127221 */ /* 0x000fc40000010000 */
[----:B0-----:R-:W-:Y:S02]  /*3120*/  @!P0 FADD.FTZ R23, R23, R98 ;  /* 0x0000006217178221 */ /* 0x001fe40000010000 */
[C---:B------:R-:W-:Y:S02]  /*3130*/  FMUL.FTZ R80, R31.reuse, R83 ;  /* 0x000000531f507220 */ /* 0x040fe40000410000 */
[----:B-1----:R-:W-:Y:S01]  /*3140*/  @!P0 FADD.FTZ R22, R22, R99 ;  /* 0x0000006316168221 */ /* 0x002fe20000010000 */
[----:B------:R-:W-:Y:S01]  /*3150*/  SHFL.DOWN PT, R98, R23, 0x10, 0x1f ;  /* 0x0a001f0017627f89 */ /* 0x000fe200000e0000 */
[----:B------:R-:W-:Y:S02]  /*3160*/  FMUL.FTZ R91, R31, R82 ;  /* 0x000000521f5b7220 */ /* 0x000fe40000410000 */
[----:B--2---:R-:W-:Y:S01]  /*3170*/  @!P0 FADD.FTZ R21, R21, R96 ;  /* 0x0000006015158221 */ /* 0x004fe20000010000 */
[----:B------:R-:W0:Y:S01]  /*3180*/  SHFL.DOWN PT, R99, R22, 0x10, 0x1f ;  /* 0x0a001f0016637f89 */ /* 0x000e2200000e0000 */
[----:B------:R-:W-:-:S02]  /*3190*/  FADD.FTZ R19, R86, R95 ;  /* 0x0000005f56137221 */ /* 0x000fc40000010000 */
[----:B---3--:R-:W-:Y:S01]  /*31a0*/  @!P0 FADD.FTZ R20, R20, R97 ;  /* 0x0000006114148221 */ /* 0x008fe20000010000 */
[----:B------:R-:W1:Y:S01]  /*31b0*/  SHFL.DOWN PT, R96, R21, 0x10, 0x1f ;  /* 0x0a001f0015607f89 */ /* 0x000e6200000e0000 */
[----:B------:R-:W-:Y:S01]  /*31c0*/  FMUL.FTZ R79, R31, R78 ;  /* 0x0000004e1f4f7220 */ /* 0x000fe20000410000 */
[----:B------:R-:W-:Y:S01]  /*31d0*/  ISETP.GT.AND P0, PT, R40, 0xf, PT ;  /* 0x0000000f2800780c */ /* 0x000fe20003f04270 */
[C---:B------:R-:W-:Y:S01]  /*31e0*/  FFMA.FTZ R95, R30.reuse, R85, -R80 ;  /* 0x000000551e5f7223 */ /* 0x040fe20000010850 */
[----:B------:R-:W2:Y:S01]  /*31f0*/  SHFL.DOWN PT, R97, R20, 0x10, 0x1f ;  /* 0x0a001f0014617f89 */ /* 0x000ea200000e0000 */
[C---:B------:R-:W-:Y:S02]  /*3200*/  FFMA.FTZ R80, R30.reuse, R32, -R91 ;  /* 0x000000201e507223 */ /* 0x040fe4000001085b */
[----:B------:R-:W-:Y:S01]  /*3210*/  FFMA.FTZ R79, R30, R88, -R79 ;  /* 0x000000581e4f7223 */ /* 0x000fe2000001084f */
[----:B------:R3:W-:Y:S01]  /*3220*/  @!P2 STS.128 [UR4+0x1760], R16 ;  /* 0x00176010ff00a988 */ /* 0x0007e20008000c04 */
[----:B------:R-:W-:-:S02]  /*3230*/  FMUL.FTZ R80, R77, R80 ;  /* 0x000000504d507220 */ /* 0x000fc40000410000 */
[C---:B------:R-:W-:Y:S02]  /*3240*/  FMUL.FTZ R77, R31.reuse, R89 ;  /* 0x000000591f4d7220 */ /* 0x040fe40000410000 */
[----:B------:R-:W-:Y:S02]  /*3250*/  FMUL.FTZ R92, R92, R79 ;  /* 0x0000004f5c5c7220 */ /* 0x000fe40000410000 */
[C---:B------:R-:W-:Y:S02]  /*3260*/  FMUL.FTZ R84, R31.reuse, R85 ;  /* 0x000000551f547220 */ /* 0x040fe40000410000 */
[C---:B------:R-:W-:Y:S02]  /*3270*/  FMUL.FTZ R85, R31.reuse, R32 ;  /* 0x000000201f557220 */ /* 0x040fe40000410000 */
[C---:B------:R-:W-:Y:S02]  /*3280*/  FMUL.FTZ R79, R31.reuse, R88 ;  /* 0x000000581f4f7220 */ /* 0x040fe40000410000 */
[----:B------:R-:W-:-:S02]  /*3290*/  FMUL.FTZ R31, R31, R73 ;  /* 0x000000491f1f7220 */ /* 0x000fc40000410000 */
[C---:B------:R-:W-:Y:S02]  /*32a0*/  FFMA.FTZ R77, R30.reuse, R73, -R77 ;  /* 0x000000491e4d7223 */ /* 0x040fe4000001084d */
[C---:B------:R-:W-:Y:S02]  /*32b0*/  FFMA.FTZ R84, R30.reuse, R83, R84 ;  /* 0x000000531e547223 */ /* 0x040fe40000010054 */
[C---:B---3--:R-:W-:Y:S02]  /*32c0*/  FFMA.FTZ R18, R30.reuse, R82, R85 ;  /* 0x000000521e127223 */ /* 0x048fe40000010055 */
[----:B------:R-:W-:Y:S02]  /*32d0*/  FFMA.FTZ R16, R30, R78, R79 ;  /* 0x0000004e1e107223 */ /* 0x000fe4000001004f */
[----:B------:R-:W-:Y:S02]  /*32e0*/  FMUL.FTZ R95, R90, R95 ;  /* 0x0000005f5a5f7220 */ /* 0x000fe40000410000 */
        /* <DEDUP_REMOVED lines=30> */
.L_x_13845:
[----:B0-----:R-:W-:Y:S05]  /*34d0*/  BSYNC B0 ;  /* 0x0000000000007941 */ /* 0x001fea0003800000 */
.L_x_13844:
        /* <DEDUP_REMOVED lines=21> */
.L_x_13831:
[----:B------:R-:W-:Y:S01]  /*3630*/  BAR.SYNC.DEFER_BLOCKING 0x0 ;  /* 0x0000000000007b1d */ /* 0x000fe20000010000 */
[----:B------:R-:W-:-:S06]  /*3640*/  IMAD.WIDE R4, R43, 0x10, R2 ;  /* 0x000000102b047825 */ /* 0x000fcc00078e0202 */
[----:B------:R-:W2:Y:S01]  /*3650*/  LDG.E.128 R4, [R4.64] ;  /* 0x0000000604047981 */ /* 0x000ea2000c1e1d00 */
[----:B------:R-:W-:-:S03]  /*3660*/  IADD3 R32, R46, -0x1, RZ ;  /* 0xffffffff2e207810 */ /* 0x000fc60007ffe0ff */
[----:B--2---:R-:W-:Y:S01]  /*3670*/  STS.128 [R40.X16], R4 ;  /* 0x0000000428007388 */ /* 0x004fe2000000cc00 */
[----:B------:R-:W-:-:S06]  /*3680*/  NOP ;  /* 0x0000000000007918 */ /* 0x000fcc0000000000 */
[----:B------:R-:W0:Y:S04]  /*3690*/  LDS.128 R16, [R40.X16] ;  /* 0x0000000028107984 */ /* 0x000e28000000cc00 */
[----:B------:R-:W-:Y:S06]  /*36a0*/  BAR.SYNC.DEFER_BLOCKING 0x0 ;  /* 0x0000000000007b1d */ /* 0x000fec0000010000 */
[----:B------:R1:W-:Y:S01]  /*36b0*/  STS.128 [R40.X16], R12 ;  /* 0x0000000c28007388 */ /* 0x0003e2000000cc00 */
[----:B0-----:R-:W-:-:S02]  /*36c0*/  FADD.FTZ R16, R16, R36 ;  /* 0x0000002410107221 */ /* 0x001fc40000010000 */
[--C-:B------:R-:W-:Y:S02]  /*36d0*/  FADD.FTZ R17, R17, R36.reuse ;  /* 0x0000002411117221 */ /* 0x100fe40000010000 */
[--C-:B------:R-:W-:Y:S01]  /*36e0*/  FADD.FTZ R18, R18, R36.reuse ;  /* 0x0000002412127221 */ /* 0x100fe20000010000 */
[----:B------:R-:W-:Y:S01]  /*36f0*/  FSETP.GTU.FTZ.AND P0, PT, R16, 20, PT ;  /* 0x41a000001000780b */ /* 0x000fe20003f1c000 */
[----:B------:R-:W-:Y:S01]  /*3700*/  FADD.FTZ R19, R19, R36 ;  /* 0x0000002413137221 */ /* 0x000fe20000010000 */
[----:B------:R-:W-:Y:S01]  /*3710*/  FSETP.GTU.FTZ.AND P1, PT, R17, 20, PT ;  /* 0x41a000001100780b */ /* 0x000fe20003f3c000 */
[----:B-1----:R-:W-:Y:S01]  /*3720*/  IMAD R13, R35, c[0x0][0x2e0], RZ ;  /* 0x0000b800230d7a24 */ /* 0x002fe200078e02ff */
[----:B------:R-:W-:Y:S02]  /*3730*/  FSETP.GTU.FTZ.AND P2, PT, R18, 20, PT ;  /* 0x41a000001200780b */ /* 0x000fe40003f5c000 */
[----:B------:R-:W-:-:S07]  /*3740*/  FSETP.GTU.FTZ.AND P3, PT, R19, 20, PT ;  /* 0x41a000001300780b */ /* 0x000fce0003f7c000 */
[----:B------:R-:W-:Y:S02]  /*3750*/  @!P0 FMUL.FTZ R16, R16, -1.4426950216293334961 ;  /* 0xbfb8aa3b10108820 */ /* 0x000fe40000410000 */
[----:B------:R-:W-:Y:S02]  /*3760*/  @!P1 FMUL.FTZ R4, R17, -1.4426950216293334961 ;  /* 0xbfb8aa3b11049820 */ /* 0x000fe40000410000 */
[----:B------:R-:W-:Y:S01]  /*3770*/  @!P2 FMUL.FTZ R5, R18, -1.4426950216293334961 ;  /* 0xbfb8aa3b1205a820 */ /* 0x000fe20000410000 */
[----:B------:R-:W-:Y:S01]  /*3780*/  SHF.L.U32 R18, R32, 0x7, RZ ;  /* 0x0000000720127819 */ /* 0x000fe200000006ff */
[----:B------:R-:W0:Y:S01]  /*3790*/  @!P0 MUFU.EX2 R16, R16 ;  /* 0x0000001000108308 */ /* 0x000e220000000800 */
[----:B------:R-:W-:Y:S02]  /*37a0*/  @!P3 FMUL.FTZ R23, R19, -1.4426950216293334961 ;  /* 0xbfb8aa3b1317b820 */ /* 0x000fe40000410000 */
[----:B------:R-:W-:-:S05]  /*37b0*/  SHF.R.S32.HI R19, RZ, 0x1f, R18 ;  /* 0x0000001fff137819 */ /* 0x000fca0000011412 */
[----:B------:R-:W1:Y:S08]  /*37c0*/  @!P1 MUFU.EX2 R17, R4 ;  /* 0x0000000400119308 */ /* 0x000e700000000800 */
[----:B------:R2:W3:Y:S01]  /*37d0*/  @!P2 MUFU.EX2 R22, R5 ;  /* 0x000000050016a308 */ /* 0x0004e20000000800 */
[----:B------:R-:W-:-:S06]  /*37e0*/  NOP ;  /* 0x0000000000007918 */ /* 0x000fcc0000000000 */
[----:B0-----:R-:W-:Y:S01]  /*37f0*/  @!P0 FADD.FTZ R20, R16, 1 ;  /* 0x3f80000010148421 */ /* 0x001fe20000010000 */
[----:B------:R-:W0:Y:S01]  /*3800*/  @!P3 MUFU.EX2 R23, R23 ;  /* 0x000000170017b308 */ /* 0x000e220000000800 */
[----:B--2---:R-:W2:Y:S01]  /*3810*/  LDS.128 R4, [R40.X16] ;  /* 0x0000000028047984 */ /* 0x004ea2000000cc00 */
[----:B------:R-:W-:Y:S02]  /*3820*/  IMAD R16, R38, c[0x0][0x2d8], RZ ;  /* 0x0000b60026107a24 */ /* 0x000fe400078e02ff */
[----:B-1----:R-:W-:Y:S02]  /*3830*/  @!P1 FADD.FTZ R21, R17, 1 ;  /* 0x3f80000011159421 */ /* 0x002fe40000010000 */
[C---:B------:R-:W-:Y:S02]  /*3840*/  IMAD R33, R37.reuse, c[0x0][0x2dc], R16 ;  /* 0x0000b70025217a24 */ /* 0x040fe400078e0210 */
[----:B------:R-:W-:Y:S01]  /*3850*/  IMAD.WIDE.U32 R16, R37, c[0x0][0x2d8], R18 ;  /* 0x0000b60025107a25 */ /* 0x000fe200078e0012 */
[----:B------:R1:W4:Y:S03]  /*3860*/  @!P0 MUFU.RCP R31, R20 ;  /* 0x00000014001f8308 */ /* 0x0003260000001000 */
[----:B---3--:R-:W-:Y:S01]  /*3870*/  @!P2 FADD.FTZ R22, R22, 1 ;  /* 0x3f8000001616a421 */ /* 0x008fe20000010000 */
[----:B------:R-:W-:Y:S01]  /*3880*/  IADD3 R17, R17, R33, RZ ;  /* 0x0000002111117210 */ /* 0x000fe20007ffe0ff */
[----:B------:R-:W-:-:S02]  /*3890*/  IMAD R33, R0, c[0x0][0x2e4], R13 ;  /* 0x0000b90000217a24 */ /* 0x000fc400078e020d */
[----:B0-----:R-:W-:Y:S01]  /*38a0*/  @!P3 FADD.FTZ R23, R23, 1 ;  /* 0x3f8000001717b421 */ /* 0x001fe20000010000 */
[----:B------:R0:W3:Y:S01]  /*38b0*/  @!P1 MUFU.RCP R30, R21 ;  /* 0x00000015001e9308 */ /* 0x0000e20000001000 */
[----:B------:R-:W-:-:S04]  /*38c0*/  IMAD.WIDE.U32 R12, R0, c[0x0][0x2e0], R16 ;  /* 0x0000b800000c7a25 */ /* 0x000fc800078e0010 */
[----:B-1----:R-:W-:Y:S01]  /*38d0*/  IMAD R20, R38, c[0x0][0x2f8], RZ ;  /* 0x0000be0026147a24 */ /* 0x002fe200078e02ff */
[----:B------:R-:W-:Y:S01]  /*38e0*/  IADD3 R13, R13, R33, RZ ;  /* 0x000000210d0d7210 */ /* 0x000fe20007ffe0ff */
[C---:B------:R-:W-:Y:S01]  /*38f0*/  IMAD.WIDE.U32 R18, R37.reuse, c[0x0][0x2f8], R18 ;  /* 0x0000be0025127a25 */ /* 0x040fe200078e0012 */
[----:B------:R-:W-:Y:S01]  /*3900*/  LEA R16, P4, R12, c[0x0][0x330], 0x2 ;  /* 0x0000cc000c107a11 */ /* 0x000fe200078810ff */
[----:B------:R-:W1:Y:S02]  /*3910*/  @!P2 MUFU.RCP R15, R22 ;  /* 0x00000016000fa308 */ /* 0x000e640000001000 */
[----:B----4-:R-:W-:Y:S01]  /*3920*/  @!P0 FMUL.FTZ R8, R8, R31 ;  /* 0x0000001f08088220 */ /* 0x010fe20000410000 */
[----:B------:R-:W-:Y:S01]  /*3930*/  LEA.HI.X R17, R12, c[0x0][0x334], R13, 0x2, P4 ;  /* 0x0000cd000c117a11 */ /* 0x000fe200020f140d */
[----:B0-----:R-:W-:Y:S02]  /*3940*/  IMAD R21, R37, c[0x0][0x2fc], R20 ;  /* 0x0000bf0025157a24 */ /* 0x001fe400078e0214 */
[----:B---3--:R-:W-:-:S02]  /*3950*/  @!P1 FMUL.FTZ R9, R9, R30 ;  /* 0x0000001e09099220 */ /* 0x008fc40000410000 */
[----:B------:R0:W3:Y:S01]  /*3960*/  @!P3 MUFU.RCP R14, R23 ;  /* 0x00000017000eb308 */ /* 0x0000e20000001000 */
[----:B------:R-:W-:Y:S01]  /*3970*/  IMAD.WIDE R16, R43, 0x10, R16 ;  /* 0x000000102b107825 */ /* 0x000fe200078e0210 */
[----:B------:R-:W-:Y:S02]  /*3980*/  IADD3 R19, R19, R21, RZ ;  /* 0x0000001513137210 */ /* 0x000fe40007ffe0ff */
[----:B------:R-:W-:Y:S02]  /*3990*/  IADD3 R44, P1, R44, -0x200, RZ ;  /* 0xfffffe002c2c7810 */ /* 0x000fe40007f3e0ff */
[----:B--2---:R2:W-:Y:S01]  /*39a0*/  STG.E.128 [R16.64], R4 ;  /* 0x0000000410007986 */ /* 0x0045e2000c101d06 */
[----:B-1----:R-:W-:-:S03]  /*39b0*/  @!P2 FMUL.FTZ R10, R10, R15 ;  /* 0x0000000f0a0aa220 */ /* 0x002fc60000410000 */
[----:B------:R-:W-:Y:S01]  /*39c0*/  BAR.SYNC.DEFER_BLOCKING 0x0 ;  /* 0x0000000000007b1d */ /* 0x000fe20000010000 */
[----:B0-----:R-:W-:Y:S01]  /*39d0*/  IMAD R23, R35, c[0x0][0x300], RZ ;  /* 0x0000c00023177a24 */ /* 0x001fe200078e02ff */
[----:B------:R-:W-:Y:S02]  /*39e0*/  IADD3 R42, P2, R42, -0x200, RZ ;  /* 0xfffffe002a2a7810 */ /* 0x000fe40007f5e0ff */
[----:B------:R-:W-:Y:S01]  /*39f0*/  IADD3.X R47, R47, -0x1, RZ, P1, !PT ;  /* 0xffffffff2f2f7810 */ /* 0x000fe20000ffe4ff */
[----:B---3--:R-:W-:Y:S01]  /*3a00*/  @!P3 FMUL.FTZ R11, R11, R14 ;  /* 0x0000000e0b0bb220 */ /* 0x008fe20000410000 */
[----:B------:R-:W-:Y:S01]  /*3a10*/  ISETP.GT.AND P3, PT, R46, 0x1, PT ;  /* 0x000000012e00780c */ /* 0x000fe20003f64270 */
[C---:B------:R-:W-:Y:S01]  /*3a20*/  IMAD R23, R0.reuse, c[0x0][0x304], R23 ;  /* 0x0000c10000177a24 */ /* 0x040fe200078e0217 */
[----:B------:R-:W-:Y:S02]  /*3a30*/  MOV R46, R32 ;  /* 0x00000020002e7202 */ /* 0x000fe40000000f00 */
[----:B------:R-:W-:Y:S01]  /*3a40*/  IADD3.X R45, R45, -0x1, RZ, P2, !PT ;  /* 0xffffffff2d2d7810 */ /* 0x000fe200017fe4ff */
[----:B--2---:R-:W-:-:S05]  /*3a50*/  IMAD.WIDE.U32 R4, R0, c[0x0][0x300], R18 ;  /* 0x0000c00000047a25 */ /* 0x004fca00078e0012 */
[----:B------:R-:W-:Y:S02]  /*3a60*/  IADD3 R5, R5, R23, RZ ;  /* 0x0000001705057210 */ /* 0x000fe40007ffe0ff */
[----:B------:R-:W-:Y:S01]  /*3a70*/  LEA R6, P0, R4, c[0x0][0x340], 0x2 ;  /* 0x0000d00004067a11 */ /* 0x000fe200078010ff */
[----:B------:R0:W-:Y:S01]  /*3a80*/  STS.128 [R40.X16], R8 ;  /* 0x0000000828007388 */ /* 0x0001e2000000cc00 */
[----:B------:R-:W-:-:S06]  /*3a90*/  NOP ;  /* 0x0000000000007918 */ /* 0x000fcc0000000000 */
[----:B------:R-:W1:Y:S01]  /*3aa0*/  LDS.128 R12, [R40.X16] ;  /* 0x00000000280c7984 */ /* 0x000e62000000cc00 */
[----:B------:R-:W-:-:S05]  /*3ab0*/  LEA.HI.X R7, R4, c[0x0][0x344], R5, 0x2, P0 ;  /* 0x0000d10004077a11 */ /* 0x000fca00000f1405 */
[----:B------:R-:W-:Y:S01]  /*3ac0*/  IMAD.WIDE R4, R43, 0x10, R6 ;  /* 0x000000102b047825 */ /* 0x000fe200078e0206 */
[----:B------:R-:W-:-:S03]  /*3ad0*/  IADD3 R6, P0, R2, -0x200, RZ ;  /* 0xfffffe0002067810 */ /* 0x000fc60007f1e0ff */
[----:B0-----:R-:W-:Y:S01]  /*3ae0*/  FADD.FTZ R8, R8, R41 ;  /* 0x0000002908087221 */ /* 0x001fe20000010000 */
[----:B------:R-:W-:-:S03]  /*3af0*/  IADD3.X R7, R3, -0x1, RZ, P0, !PT ;  /* 0xffffffff03077810 */ /* 0x000fc600007fe4ff */
[----:B------:R-:W-:-:S04]  /*3b00*/  FADD.FTZ R9, R8, R9 ;  /* 0x0000000908097221 */ /* 0x000fc80000010000 */
[----:B------:R-:W-:-:S04]  /*3b10*/  FADD.FTZ R10, R9, R10 ;  /* 0x0000000a090a7221 */ /* 0x000fc80000010000 */
[----:B------:R-:W-:Y:S01]  /*3b20*/  FADD.FTZ R41, R10, R11 ;  /* 0x0000000b0a297221 */ /* 0x000fe20000010000 */
[----:B-1----:R0:W-:Y:S01]  /*3b30*/  STG.E.128 [R4.64], R12 ;  /* 0x0000000c04007986 */ /* 0x0021e2000c101d06 */
[----:B------:R-:W-:Y:S01]  /*3b40*/  @!P3 CALL.REL.NOINC `(.L_x_13822) ;  /* 0x000000100000b944 */ /* 0x000fe20003c00000 */
[----:B------:R-:W-:Y:S05]  /*3b50*/  BRA `(.L_x_13847) ;  /* 0xffffc9d000007947 */ /* 0x000fea000383ffff */
.L_x_13822:
        /* <DEDUP_REMOVED lines=24> */
.L_x_13849:
[----:B0-----:R-:W-:Y:S05]  /*3ce0*/  BSYNC B0 ;  /* 0x0000000000007941 */ /* 0x001fea0003800000 */
.L_x_13848:
        /* <DEDUP_REMOVED lines=23> */
.L_x_13851:
[----:B------:R-:W1:Y:S02]  /*3e60*/  S2R R21, SR_TID.X ;  /* 0x0000000000157919 */ /* 0x000e640000002100 */
.L_x_13852:
[----:B0-----:R-:W-:Y:S05]  /*3e70*/  BSYNC B0 ;  /* 0x0000000000007941 */ /* 0x001fea0003800000 */
.L_x_13850:
        /* <DEDUP_REMOVED lines=22> */
.L_x_13853:
        /* <DEDUP_REMOVED lines=64> */
.L_x_13854:
        /* <DEDUP_REMOVED lines=10> */
.L_x_14773:


//--------------------- .text._Z25selective_scan_bwd_kernelI32Selective_Scan_bwd_kernel_traitsILi32ELi4ELb1ELb0ELb0ELb1ELb1EfN3c107complexIfEEEEv12SSMParamsBwd --------------------------
	.section	.text._Z25selective_scan_bwd_kernelI32Selective_Scan_bwd_kernel_traitsILi32ELi4ELb1ELb0ELb0ELb1ELb1EfN3c107complexIfEEEEv12SSMParamsBwd,"ax",@progbits
	.sectioninfo	@"SHI_REGISTERS=111"
	.align	128
        .global         _Z25selective_scan_bwd_kernelI32Selective_Scan_bwd_kernel_traitsILi32ELi4ELb1ELb0ELb0ELb1ELb1EfN3c107complexIfEEEEv12SSMParamsBwd
        .type           _Z25selective_scan_bwd_kernelI32Selective_Scan_bwd_kernel_traitsILi32ELi4ELb1ELb0ELb0ELb1ELb1EfN3c107complexIfEEEEv12SSMParamsBwd,@function
        .size           _Z25selective_scan_bwd_kernelI32Selective_Scan_bwd_kernel_traitsILi32ELi4ELb1ELb0ELb0ELb1ELb1EfN3c107complexIfEEEEv12SSMParamsBwd,(.L_x_14774 - _Z25selective_scan_bwd_kernelI32Selective_Scan_bwd_kernel_traitsILi32ELi4ELb1ELb0ELb0ELb1ELb1EfN3c107complexIfEEEEv12SSMParamsBwd)
        .other          _Z25selective_scan_bwd_kernelI32Selective_Scan_bwd_kernel_traitsILi32ELi4ELb1ELb0ELb0ELb1ELb1EfN3c107complexIfEEEEv12SSMParamsBwd,@"STO_CUDA_ENTRY STV_DEFAULT"
_Z25selective_scan_bwd_kernelI32Selective_Scan_bwd_kernel_traitsILi32ELi4ELb1ELb0ELb0ELb1ELb1EfN3c107complexIfEEEEv12SSMParamsBwd:
.text._Z25selective_scan_bwd_kernelI32Selective_Scan_bwd_kernel_traitsILi32ELi4ELb1ELb0ELb0ELb1ELb1EfN3c107complexIfEEEEv12SSMParamsBwd:
        /* <DEDUP_REMOVED lines=58> */
[----:B------:R-:W-:Y:S01]  /*03a0*/  LEA R43, P5, R45, c[0x0][0x248], 0x2 ;  /* 0x000092002d2b7a11 */ /* 0x000fe200078a10ff */
[----:B------:R-:W-:Y:S01]  /*03b0*/  @P0 IMAD R2, R2, c[0x0][0x16c], RZ ;  /* 0x00005b0002020a24 */ /* 0x000fe200078e02ff */
[----:B------:R-:W-:-:S02]  /*03c0*/  IADD3 R9, P4, R9, R6, RZ ;  /* 0x0000000609097210 */ /* 0x000fc40007f9e0ff */
[----:B------:R-:W-:Y:S01]  /*03d0*/  LEA.HI.X R45, R45, c[0x0][0x24c], R4, 0x2, P5 ;  /* 0x000093002d2d7a11 */ /* 0x000fe200028f1404 */
[----:B------:R-:W-:Y:S01]  /*03e0*/  HFMA2.MMA R4, -RZ, RZ, 0, 0 ;  /* 0x00000000ff047435 */ /* 0x000fe200000001ff */
[----:B------:R-:W-:Y:S02]  /*03f0*/  IADD3.X R46, R11, R7, R17, P4, !PT ;  /* 0x000000070b2e7210 */ /* 0x000fe400027fe411 */
[C---:B------:R-:W-:Y:S02]  /*0400*/  LEA R41, P4, R42.reuse, c[0x0][0x240], 0x2 ;  /* 0x000090002a297a11 */ /* 0x040fe400078810ff */
[----:B------:R-:W-:Y:S02]  /*0410*/  @P0 MOV R31, 0x10 ;  /* 0x00000010001f0802 */ /* 0x000fe40000000f00 */
[----:B------:R-:W-:Y:S02]  /*0420*/  LEA.HI.X R42, R42, c[0x0][0x244], R3, 0x2, P4 ;  /* 0x000091002a2a7a11 */ /* 0x000fe400020f1403 */
[----:B------:R-:W-:Y:S01]  /*0430*/  LEA R44, P6, R9, c[0x0][0x308], 0x2 ;  /* 0x0000c200092c7a11 */ /* 0x000fe200078c10ff */
[----:B------:R-:W-:Y:S01]  /*0440*/  @P0 IMAD.WIDE R30, R2, R31, c[0x0][0x260] ;  /* 0x00009800021e0625 */ /* 0x000fe200078e021f */
[C---:B------:R-:W-:Y:S01]  /*0450*/  @P1 LEA R28, P4, R0.reuse, c[0x0][0x328], 0x2 ;  /* 0x0000ca00001c1a11 */ /* 0x040fe200078810ff */
[----:B------:R-:W-:Y:S01]  /*0460*/  @!P0 CS2R R30, SRZ ;  /* 0x00000000001e8805 */ /* 0x000fe2000001ff00 */
        /* <DEDUP_REMOVED lines=8> */
[----:B------:R-:W-:-:S02]  /*04f0*/  MOV R47, c[0x0][0x174] ;  /* 0x00005d00002f7a02 */ /* 0x000fc40000000f00 */
[----:B------:R-:W-:Y:S01]  /*0500*/  MOV R39, RZ ;  /* 0x000000ff00277202 */ /* 0x000fe20000000f00 */
[----:B------:R-:W1:Y:S01]  /*0510*/  S2R R40, SR_LANEID ;  /* 0x0000000000287919 */ /* 0x000e620000000000 */
[----:B------:R-:W-:Y:S02]  /*0520*/  MOV R37, RZ ;  /* 0x000000ff00257202 */ /* 0x000fe40000000f00 */
[----:B0-----:R-:W-:Y:S02]  /*0530*/  LOP3.LUT R74, R38, 0x1f, RZ, 0xc0, !PT ;  /* 0x0000001f264a7812 */ /* 0x001fe400078ec0ff */
[----:B------:R-:W-:Y:S02]  /*0540*/  SHF.R.S32.HI R27, RZ, 0x1f, R38 ;  /* 0x0000001fff1b7819 */ /* 0x000fe40000011426 */
.L_x_13881:
[----:B------:R-:W-:Y:S01]  /*0550*/  BAR.SYNC.DEFER_BLOCKING 0x0 ;  /* 0x0000000000007b1d */ /* 0x000fe20000010000 */
[C---:B0-----:R-:W-:Y:S02]  /*0560*/  SHF.L.U32 R48, R38.reuse, 0x4, RZ ;  /* 0x0000000426307819 */ /* 0x041fe400000006ff */
[----:B------:R-:W-:Y:S02]  /*0570*/  SHF.L.U64.HI R49, R38, 0x4, R27 ;  /* 0x0000000426317819 */ /* 0x000fe4000001021b */
[----:B------:R-:W-:-:S04]  /*0580*/  IADD3 R8, P0, R41, R48, RZ ;  /* 0x0000003029087210 */ /* 0x000fc80007f1e0ff */
[----:B------:R-:W-:-:S05]  /*0590*/  IADD3.X R9, R42, R49, RZ, P0, !PT ;  /* 0x000000312a097210 */ /* 0x000fca00007fe4ff */
[----:B------:R-:W2:Y:S01]  /*05a0*/  LDG.E.128 R20, [R8.64] ;  /* 0x0000000608147981 */ /* 0x000ea2000c1e1d00 */
[----:B------:R-:W-:-:S04]  /*05b0*/  IADD3 R10, P0, R43, R48, RZ ;  /* 0x000000302b0a7210 */ /* 0x000fc80007f1e0ff */
[----:B------:R-:W-:Y:S01]  /*05c0*/  IADD3.X R11, R45, R49, RZ, P0, !PT ;  /* 0x000000312d0b7210 */ /* 0x000fe200007fe4ff */
[----:B-12---:R0:W-:Y:S01]  /*05d0*/  STS.128 [R40.X16], R20 ;  /* 0x0000001428007388 */ /* 0x0061e2000000cc00 */
        /* <DEDUP_REMOVED lines=8> */
[----:B------:R-:W2:Y:S04]  /*0660*/  LDS.128 R12, [R40.X16] ;  /* 0x00000000280c7984 */ /* 0x000ea8000000cc00 */
[----:B------:R-:W-:Y:S06]  /*0670*/  BAR.SYNC.DEFER_BLOCKING 0x0 ;  /* 0x0000000000007b1d */ /* 0x000fec0000010000 */
[----:B0-----:R0:W3:Y:S01]  /*0680*/  LDG.E.128 R20, [R16.64] ;  /* 0x0000000610147981 */ /* 0x0010e2000c1e1d00 */
[----:B------:R-:W-:Y:S01]  /*0690*/  IMAD R8, R36, c[0x0][0x1f0], RZ ;  /* 0x00007c0024087a24 */ /* 0x000fe200078e02ff */
[----:B------:R-:W-:Y:S01]  /*06a0*/  LEA R56, R47, 0xffffff80, 0x7 ;  /* 0xffffff802f387811 */ /* 0x000fe200078e38ff */
[----:B-1----:R-:W-:Y:S01]  /*06b0*/  IMAD R25, R33, c[0x0][0x1f8], RZ ;  /* 0x00007e0021197a24 */ /* 0x002fe200078e02ff */
[----:B------:R-:W-:Y:S01]  /*06c0*/  BSSY B0, `(.L_x_13856) ;  /* 0x0000037000007945 */ /* 0x000fe20003800000 */
[----:B------:R-:W-:Y:S01]  /*06d0*/  IMAD R51, R35, c[0x0][0x1f4], R8 ;  /* 0x00007d0023337a24 */ /* 0x000fe200078e0208 */
[----:B------:R-:W-:Y:S01]  /*06e0*/  SHF.R.S32.HI R57, RZ, 0x1f, R56 ;  /* 0x0000001fff397819 */ /* 0x000fe20000011438 */
[----:B------:R-:W-:-:S04]  /*06f0*/  IMAD R25, R0, c[0x0][0x1fc], R25 ;  /* 0x00007f0000197a24 */ /* 0x000fc800078e0219 */
[----:B------:R-:W-:-:S04]  /*0700*/  IMAD.WIDE.U32 R18, R35, c[0x0][0x1f0], R56 ;  /* 0x00007c0023127a25 */ /* 0x000fc800078e0038 */
[--C-:B--2--5:R-:W-:Y:S01]  /*0710*/  FADD.FTZ R50, R12, R34.reuse ;  /* 0x000000220c327221 */ /* 0x124fe20000010000 */
[----:B------:R-:W-:Y:S01]  /*0720*/  IADD3 R19, R19, R51, RZ ;  /* 0x0000003313137210 */ /* 0x000fe20007ffe0ff */
[--C-:B------:R-:W-:Y:S02]  /*0730*/  FADD.FTZ R52, R13, R34.reuse ;  /* 0x000000220d347221 */ /* 0x100fe40000010000 */
[----:B------:R-:W-:Y:S01]  /*0740*/  FADD.FTZ R51, R14, R34 ;  /* 0x000000220e337221 */ /* 0x000fe20000010000 */
[----:B------:R-:W-:Y:S01]  /*0750*/  FSETP.GTU.FTZ.AND P3, PT, R50, 20, PT ;  /* 0x41a000003200780b */ /* 0x000fe20003f7c000 */
[----:B0-----:R-:W-:Y:S01]  /*0760*/  IMAD.WIDE.U32 R16, R0, c[0x0][0x1f8], R18 ;  /* 0x00007e0000107a25 */ /* 0x001fe200078e0012 */
[----:B------:R-:W-:-:S03]  /*0770*/  FSETP.GTU.FTZ.AND P2, PT, R52, 20, PT ;  /* 0x41a000003400780b */ /* 0x000fc60003f5c000 */
[----:B------:R-:W-:Y:S01]  /*0780*/  FADD.FTZ R54, R15, R34 ;  /* 0x000000220f367221 */ /* 0x000fe20000010000 */
[----:B------:R-:W-:Y:S02]  /*0790*/  IADD3 R19, R17, R25, RZ ;  /* 0x0000001911137210 */ /* 0x000fe40007ffe0ff */
[----:B------:R-:W-:Y:S02]  /*07a0*/  LEA R17, P0, R16, c[0x0][0x268], 0x2 ;  /* 0x00009a0010117a11 */ /* 0x000fe400078010ff */
[----:B------:R-:W-:Y:S02]  /*07b0*/  FSETP.GTU.FTZ.AND P1, PT, R54, 20, PT ;  /* 0x41a000003600780b */ /* 0x000fe40003f3c000 */
[----:B------:R-:W-:Y:S02]  /*07c0*/  LEA.HI.X R18, R16, c[0x0][0x26c], R19, 0x2, P0 ;  /* 0x00009b0010127a11 */ /* 0x000fe400000f1413 */
[----:B------:R-:W-:Y:S02]  /*07d0*/  IADD3 R16, P4, R17, R48, RZ ;  /* 0x0000003011107210 */ /* 0x000fe40007f9e0ff */
[----:B------:R-:W-:-:S02]  /*07e0*/  FSETP.GTU.FTZ.AND P0, PT, R51, 20, PT ;  /* 0x41a000003300780b */ /* 0x000fc40003f1c000 */
[----:B------:R-:W-:Y:S01]  /*07f0*/  IADD3.X R17, R18, R49, RZ, P4, !PT ;  /* 0x0000003112117210 */ /* 0x000fe200027fe4ff */
[----:B---3--:R0:W-:Y:S01]  /*0800*/  STS.128 [R40.X16], R20 ;  /* 0x0000001428007388 */ /* 0x0081e2000000cc00 */
[----:B------:R-:W-:-:S06]  /*0810*/  NOP ;  /* 0x0000000000007918 */ /* 0x000fcc0000000000 */
[----:B------:R0:W1:Y:S01]  /*0820*/  LDS.128 R8, [R40.X16] ;  /* 0x0000000028087984 */ /* 0x000062000000cc00 */
        /* <DEDUP_REMOVED lines=32> */
.L_x_13857:
[----:B------:R-:W-:Y:S05]  /*0a30*/  BSYNC B0 ;  /* 0x0000000000007941 */ /* 0x000fea0003800000 */
.L_x_13856:
        /* <DEDUP_REMOVED lines=33> */
.L_x_13859:
[----:B------:R-:W-:Y:S05]  /*0c50*/  BSYNC B0 ;  /* 0x0000000000007941 */ /* 0x000fea0003800000 */
.L_x_13858:
        /* <DEDUP_REMOVED lines=33> */
.L_x_13861:
[----:B------:R-:W-:Y:S05]  /*0e70*/  BSYNC B0 ;  /* 0x0000000000007941 */ /* 0x000fea0003800000 */
.L_x_13860:
        /* <DEDUP_REMOVED lines=33> */
.L_x_13863:
[----:B------:R-:W-:Y:S05]  /*1090*/  BSYNC B0 ;  /* 0x0000000000007941 */ /* 0x000fea0003800000 */
.L_x_13862:
[----:B------:R-:W-:Y:S06]  /*10a0*/  BAR.SYNC.DEFER_BLOCKING 0x0 ;  /* 0x0000000000007b1d */ /* 0x000fec0000010000 */
[----:B------:R-:W2:Y:S01]  /*10b0*/  LDG.E.128 R16, [R16.64] ;  /* 0x0000000610107981 */ /* 0x000ea2000c1e1d00 */
[----:B------:R-:W-:Y:S02]  /*10c0*/  IMAD R12, R36, c[0x0][0x200], RZ ;  /* 0x00008000240c7a24 */ /* 0x000fe400078e02ff */
[----:B0-----:R-:W-:Y:S02]  /*10d0*/  IMAD R21, R33, c[0x0][0x208], RZ ;  /* 0x0000820021157a24 */ /* 0x001fe400078e02ff */
[----:B------:R-:W-:-:S02]  /*10e0*/  IMAD R15, R35, c[0x0][0x204], R12 ;  /* 0x00008100230f7a24 */ /* 0x000fc400078e020c */
[----:B------:R-:W-:-:S04]  /*10f0*/  IMAD.WIDE.U32 R12, R35, c[0x0][0x200], R56 ;  /* 0x00008000230c7a25 */ /* 0x000fc800078e0038 */
[----:B------:R-:W-:Y:S01]  /*1100*/  IMAD R21, R0, c[0x0][0x20c], R21 ;  /* 0x0000830000157a24 */ /* 0x000fe200078e0215 */
[----:B------:R-:W-:-:S05]  /*1110*/  IADD3 R13, R13, R15, RZ ;  /* 0x0000000f0d0d7210 */ /* 0x000fca0007ffe0ff */
[----:B------:R-:W-:-:S05]  /*1120*/  IMAD.WIDE.U32 R12, R0, c[0x0][0x208], R12 ;  /* 0x00008200000c7a25 */ /* 0x000fca00078e000c */
        /* <DEDUP_REMOVED lines=10> */
[----:B------:R-:W-:Y:S01]  /*11d0*/  IMAD R63, R33, c[0x0][0x2f0], RZ ;  /* 0x0000bc00213f7a24 */ /* 0x000fe200078e02ff */
[----:B------:R-:W-:-:S03]  /*11e0*/  ISETP.NE.U32.AND P0, PT, RZ, c[0x0][0x270], PT ;  /* 0x00009c00ff007a0c */ /* 0x000fc60003f05070 */
[----:B------:R-:W-:Y:S01]  /*11f0*/  IMAD R63, R0, c[0x0][0x2f4], R63 ;  /* 0x0000bd00003f7a24 */ /* 0x000fe200078e023f */
[----:B------:R-:W-:Y:S01]  /*1200*/  ISETP.NE.AND.EX P0, PT, RZ, c[0x0][0x274], PT, P0 ;  /* 0x00009d00ff007a0c */ /* 0x000fe20003f05300 */
[----:B0-----:R-:W-:Y:S02]  /*1210*/  FMUL.FTZ R24, R12, -1.4426950216293334961 ;  /* 0xbfb8aa3b0c187820 */ /* 0x001fe40000410000 */
[----:B------:R-:W-:Y:S02]  /*1220*/  FMUL.FTZ R26, R13, -1.4426950216293334961 ;  /* 0xbfb8aa3b0d1a7820 */ /* 0x000fe40000410000 */
[----:B------:R-:W-:Y:S02]  /*1230*/  FMUL.FTZ R27, R14, -1.4426950216293334961 ;  /* 0xbfb8aa3b0e1b7820 */ /* 0x000fe40000410000 */
[----:B------:R-:W0:Y:S01]  /*1240*/  MUFU.EX2 R24, R24 ;  /* 0x0000001800187308 */ /* 0x000e220000000800 */
[----:B------:R-:W-:-:S07]  /*1250*/  FMUL.FTZ R58, R15, -1.4426950216293334961 ;  /* 0xbfb8aa3b0f3a7820 */ /* 0x000fce0000410000 */
[----:B------:R-:W3:Y:S08]  /*1260*/  MUFU.EX2 R26, R26 ;  /* 0x0000001a001a7308 */ /* 0x000ef00000000800 */
[----:B------:R-:W4:Y:S01]  /*1270*/  MUFU.EX2 R27, R27 ;  /* 0x0000001b001b7308 */ /* 0x000f220000000800 */
[----:B0-----:R-:W-:-:S07]  /*1280*/  FADD.FTZ R25, R24, 1 ;  /* 0x3f80000018197421 */ /* 0x001fce0000010000 */
[----:B------:R-:W0:Y:S01]  /*1290*/  MUFU.EX2 R58, R58 ;  /* 0x0000003a003a7308 */ /* 0x000e220000000800 */
[----:B---3--:R-:W-:Y:S02]  /*12a0*/  FADD.FTZ R24, R26, 1 ;  /* 0x3f8000001a187421 */ /* 0x008fe40000010000 */
[----:B----4-:R-:W-:-:S05]  /*12b0*/  FADD.FTZ R26, R27, 1 ;  /* 0x3f8000001b1a7421 */ /* 0x010fca0000010000 */
[----:B------:R-:W-:Y:S01]  /*12c0*/  MUFU.RCP R60, R24 ;  /* 0x00000018003c7308 */ /* 0x000fe20000001000 */
[----:B0-----:R-:W-:-:S07]  /*12d0*/  FADD.FTZ R27, R58, 1 ;  /* 0x3f8000003a1b7421 */ /* 0x001fce0000010000 */
[----:B------:R-:W-:Y:S08]  /*12e0*/  MUFU.RCP R55, R26 ;  /* 0x0000001a00377308 */ /* 0x000ff00000001000 */
[----:B------:R-:W-:Y:S08]  /*12f0*/  MUFU.RCP R53, R25 ;  /* 0x0000001900357308 */ /* 0x000ff00000001000 */
[----:B------:R-:W0:Y:S02]  /*1300*/  MUFU.RCP R62, R27 ;  /* 0x0000001b003e7308 */ /* 0x000e240000001000 */
[----:B0-----:R-:W-:-:S04]  /*1310*/  FADD.FTZ R58, -R62, 1 ;  /* 0x3f8000003e3a7421 */ /* 0x001fc80000010100 */
[----:B------:R-:W-:Y:S01]  /*1320*/  FFMA.FTZ R58, R15, R58, 1 ;  /* 0x3f8000000f3a7423 */ /* 0x000fe2000001003a */
[----:B--2---:R0:W-:Y:S01]  /*1330*/  STS.128 [R40.X16], R20 ;  /* 0x0000001428007388 */ /* 0x0041e2000000cc00 */
[----:B------:R-:W-:-:S06]  /*1340*/  NOP ;  /* 0x0000000000007918 */ /* 0x000fcc0000000000 */
[----:B------:R-:W2:Y:S01]  /*1350*/  LDS.128 R16, [R40.X16] ;  /* 0x0000000028107984 */ /* 0x000ea2000000cc00 */
[----:B0-----:R-:W-:Y:S02]  /*1360*/  FADD.FTZ R20, -R60, 1 ;  /* 0x3f8000003c147421 */ /* 0x001fe40000010100 */
[----:B------:R-:W-:Y:S02]  /*1370*/  FADD.FTZ R23, -R55, 1 ;  /* 0x3f80000037177421 */ /* 0x000fe40000010100 */
[----:B------:R-:W-:Y:S02]  /*1380*/  FFMA.FTZ R22, R13, R20, 1 ;  /* 0x3f8000000d167423 */ /* 0x000fe40000010014 */
[----:B------:R-:W-:Y:S02]  /*1390*/  FADD.FTZ R21, -R53, 1 ;  /* 0x3f80000035157421 */ /* 0x000fe40000010100 */
[----:B------:R-:W-:Y:S02]  /*13a0*/  FFMA.FTZ R25, R14, R23, 1 ;  /* 0x3f8000000e197423 */ /* 0x000fe40000010017 */
[----:B------:R-:W-:-:S02]  /*13b0*/  FFMA.FTZ R21, R12, R21, 1 ;  /* 0x3f8000000c157423 */ /* 0x000fc40000010015 */
[----:B-12---:R-:W-:Y:S02]  /*13c0*/  FMUL.FTZ R20, R8, R16 ;  /* 0x0000001008147220 */ /* 0x006fe40000410000 */
        /* <DEDUP_REMOVED lines=18> */
[----:B------:R-:W-:-:S04]  /*14f0*/  FMUL.FTZ R62, R15, R62 ;  /* 0x0000003e0f3e7220 */ /* 0x000fc80000410000 */
[----:B------:R-:W-:Y:S01]  /*1500*/  IMAD.WIDE.U32 R58, R0, c[0x0][0x2f0], R58 ;  /* 0x0000bc00003a7a25 */ /* 0x000fe200078e003a */
[----:B------:R0:W-:Y:S01]  /*1510*/  STS.128 [R40.X16], R20 ;  /* 0x0000001428007388 */ /* 0x0001e2000000cc00 */
[----:B------:R-:W-:-:S06]  /*1520*/  NOP ;  /* 0x0000000000007918 */ /* 0x000fcc0000000000 */
[----:B------:R-:W1:Y:S01]  /*1530*/  LDS.128 R24, [R40.X16] ;  /* 0x0000000028187984 */ /* 0x000e62000000cc00 */
[----:B0-----:R-:W-:Y:S02]  /*1540*/  IADD3 R23, R59, R63, RZ ;  /* 0x0000003f3b177210 */ /* 0x001fe40007ffe0ff */
[C---:B------:R-:W-:Y:S02]  /*1550*/  LEA R21, P1, R58.reuse, c[0x0][0x338], 0x2 ;  /* 0x0000ce003a157a11 */ /* 0x040fe400078210ff */
[----:B------:R-:W-:Y:S02]  /*1560*/  MOV R22, c[0x0][0x16c] ;  /* 0x00005b0000167a02 */ /* 0x000fe40000000f00 */
[----:B------:R-:W-:Y:S01]  /*1570*/  LEA.HI.X R58, R58, c[0x0][0x33c], R23, 0x2, P1 ;  /* 0x0000cf003a3a7a11 */ /* 0x000fe200008f1417 */
[----:B------:R-:W-:Y:S01]  /*1580*/  FMUL.FTZ R23, R14, R55 ;  /* 0x000000370e177220 */ /* 0x000fe20000410000 */
[----:B------:R-:W-:-:S04]  /*1590*/  IADD3 R20, P1, R21, R48, RZ ;  /* 0x0000003015147210 */ /* 0x000fc80007f3e0ff */
[----:B------:R-:W-:-:S05]  /*15a0*/  IADD3.X R21, R58, R49, RZ, P1, !PT ;  /* 0x000000313a157210 */ /* 0x000fca0000ffe4ff */
[----:B-1----:R0:W-:Y:S01]  /*15b0*/  STG.E.128 [R20.64], R24 ;  /* 0x0000001814007986 */ /* 0x0021e2000c101d06 */
[----:B------:R-:W-:Y:S05]  /*15c0*/  @!P0 BRA `(.L_x_13864) ;  /* 0x0000015000008947 */ /* 0x000fea0003800000 */
[----:B------:R-:W-:Y:S01]  /*15d0*/  BAR.SYNC.DEFER_BLOCKING 0x0 ;  /* 0x0000000000007b1d */ /* 0x000fe20000010000 */
[----:B------:R-:W-:Y:S02]  /*15e0*/  FMUL.FTZ R16, R53, R16 ;  /* 0x0000001035107220 */ /* 0x000fe40000410000 */
[----:B------:R-:W-:Y:S02]  /*15f0*/  FMUL.FTZ R17, R17, R60 ;  /* 0x0000003c11117220 */ /* 0x000fe40000410000 */
[----:B------:R-:W-:Y:S02]  /*1600*/  FMUL.FTZ R18, R18, R23 ;  /* 0x0000001712127220 */ /* 0x000fe40000410000 */
[----:B------:R-:W-:Y:S02]  /*1610*/  FMUL.FTZ R19, R19, R62 ;  /* 0x0000003e13137220 */ /* 0x000fe40000410000 */
[----:B0-----:R-:W-:-:S02]  /*1620*/  IMAD R20, R36, c[0x0][0x210], RZ ;  /* 0x0000840024147a24 */ /* 0x001fc400078e02ff */
[----:B------:R-:W-:-:S04]  /*1630*/  IMAD.WIDE.U32 R56, R35, c[0x0][0x210], R56 ;  /* 0x0000840023387a25 */ /* 0x000fc800078e0038 */
        /* <DEDUP_REMOVED lines=11> */
[----:B------:R-:W-:-:S04]  /*16f0*/  IADD3 R16, P0, R17, R48, RZ ;  /* 0x0000003011107210 */ /* 0x000fc80007f1e0ff */
[----:B------:R-:W-:-:S05]  /*1700*/  IADD3.X R17, R20, R49, RZ, P0, !PT ;  /* 0x0000003114117210 */ /* 0x000fca00007fe4ff */
[----:B-1----:R0:W-:Y:S04]  /*1710*/  STG.E.128 [R16.64], R12 ;  /* 0x0000000c10007986 */ /* 0x0021e8000c101d06 */
.L_x_13864:
[----:B------:R-:W-:Y:S01]  /*1720*/  FMUL.FTZ R53, R8, R53 ;  /* 0x0000003508357220 */ /* 0x000fe20000410000 */
[----:B------:R-:W-:Y:S01]  /*1730*/  BAR.SYNC.DEFER_BLOCKING 0x0 ;  /* 0x0000000000007b1d */ /* 0x000fe20000010000 */
[----:B------:R-:W-:Y:S01]  /*1740*/  ISETP.GE.AND P0, PT, R22, 0x1, PT ;  /* 0x000000011600780c */ /* 0x000fe20003f06270 */
[----:B------:R-:W-:Y:S02]  /*1750*/  FMUL.FTZ R55, R9, R60 ;  /* 0x0000003c09377220 */ /* 0x000fe40000410000 */
[----:B------:R-:W-:Y:S02]  /*1760*/  FFMA.FTZ R8, R4, R53, R37 ;  /* 0x0000003504087223 */ /* 0x000fe40000010025 */
[----:B------:R-:W-:Y:S02]  /*1770*/  FMUL.FTZ R23, R10, R23 ;  /* 0x000000170a177220 */ /* 0x000fe40000410000 */
[----:B0-----:R-:W-:Y:S02]  /*1780*/  FFMA.FTZ R13, R5, R55, R8 ;  /* 0x00000037050d7223 */ /* 0x001fe40000010008 */
[----:B------:R-:W-:Y:S01]  /*1790*/  FMUL.FTZ R65, R11, R62 ;  /* 0x0000003e0b417220 */ /* 0x000fe20000410000 */
[----:B------:R-:W-:Y:S01]  /*17a0*/  CS2R R8, SRZ ;  /* 0x0000000000087805 */ /* 0x000fe2000001ff00 */
[----:B------:R-:W-:Y:S01]  /*17b0*/  FFMA.FTZ R16, R6, R23, R13 ;  /* 0x0000001706107223 */ /* 0x000fe2000001000d */
[----:B------:R-:W-:Y:S01]  /*17c0*/  CS2R R10, SRZ ;  /* 0x00000000000a7805 */ /* 0x000fe2000001ff00 */
[----:B------:R-:W-:-:S02]  /*17d0*/  FMUL.FTZ R12, R53, R32 ;  /* 0x00000020350c7220 */ /* 0x000fc40000410000 */
        /* <DEDUP_REMOVED lines=43> */
.L_x_13880:
[----:B------:R-:W2:Y:S01]  /*1a90*/  LDG.E.64 R24, [R56.64] ;  /* 0x0000000638187981 */ /* 0x000ea2000c1e1b00 */
[----:B------:R-:W-:Y:S02]  /*1aa0*/  ISETP.NE.AND P1, PT, R38, RZ, PT ;  /* 0x000000ff2600720c */ /* 0x000fe40003f25270 */
[----:B------:R-:W-:Y:S01]  /*1ab0*/  ISETP.GT.AND P0, PT, R47, 0x1, PT ;  /* 0x000000012f00780c */ /* 0x000fe20003f04270 */
[----:B------:R0:W5:Y:S03]  /*1ac0*/  LDG.E.64 R22, [R58.64] ;  /* 0x000000063a167981 */ /* 0x000166000c1e1b00 */
[----:B------:R-:W-:Y:S01]  /*1ad0*/  ISETP.EQ.AND P0, PT, R74, RZ, P0 ;  /* 0x000000ff4a00720c */ /* 0x000fe20000702270 */
[----:B--2---:R-:W-:-:S02]  /*1ae0*/  FMUL.FTZ R27, R24, 1.4426950216293334961 ;  /* 0x3fb8aa3b181b7820 */ /* 0x004fc40000410000 */
[-C--:B------:R-:W-:Y:S02]  /*1af0*/  FMUL.FTZ R16, R25, R50.reuse ;  /* 0x0000003219107220 */ /* 0x080fe40000410000 */
[----:B------:R-:W-:Y:S02]  /*1b00*/  FMUL.FTZ R17, R27, R50 ;  /* 0x000000321b117220 */ /* 0x000fe40000410000 */
[----:B------:R-:W-:Y:S01]  /*1b10*/  FMUL.RZ R21, R16, 0.15915493667125701904 ;  /* 0x3e22f98310157820 */ /* 0x000fe2000040c000 */
[----:B------:R-:W-:-:S03]  /*1b20*/  IADD3 R16, R38, 0x200, RZ ;  /* 0x0000020026107810 */ /* 0x000fc60007ffe0ff */
[----:B------:R-:W-:Y:S01]  /*1b30*/  MUFU.EX2 R17, R17 ;  /* 0x0000001100117308 */ /* 0x000fe20000000800 */
[----:B------:R-:W-:-:S07]  /*1b40*/  SEL R26, R71, R16, !P1 ;  /* 0x00000010471a7207 */ /* 0x000fce0004800000 */
[----:B------:R-:W1:Y:S08]  /*1b50*/  MUFU.COS R18, R21 ;  /* 0x0000001500127308 */ /* 0x000e700000000000 */
[----:B------:R-:W2:Y:S01]  /*1b60*/  MUFU.SIN R20, R21 ;  /* 0x0000001500147308 */ /* 0x000ea20000000400 */
[C---:B-1----:R-:W-:Y:S02]  /*1b70*/  FMUL.FTZ R18, R17.reuse, R18 ;  /* 0x0000001211127220 */ /* 0x042fe40000410000 */
[----:B--2---:R-:W-:-:S02]  /*1b80*/  FMUL.FTZ R19, R17, R20 ;  /* 0x0000001411137220 */ /* 0x004fc40000410000 */
[----:B------:R0:W5:Y:S01]  /*1b90*/  LDG.E.64 R20, [R60.64] ;  /* 0x000000063c147981 */ /* 0x000162000c1e1b00 */
[----:B------:R-:W-:-:S03]  /*1ba0*/  CS2R R16, SRZ ;  /* 0x0000000000107805 */ /* 0x000fc6000001ff00 */
[----:B------:R1:W-:Y:S04]  /*1bb0*/  STS.64 [R26.X8+0x660], R18 ;  /* 0x000660121a007388 */ /* 0x0003e80000008a00 */
        /* <DEDUP_REMOVED lines=65> */
.L_x_13867:
[----:B0-----:R-:W-:Y:S05]  /*1fd0*/  BSYNC B0 ;  /* 0x0000000000007941 */ /* 0x001fea0003800000 */
.L_x_13866:
        /* <DEDUP_REMOVED lines=159> */
.L_x_13869:
[----:B-12-4-:R-:W-:Y:S05]  /*29d0*/  BSYNC B0 ;  /* 0x0000000000007941 */ /* 0x016fea0003800000 */
.L_x_13868:
[----:B---3--:R1:W2:Y:S01]  /*29e0*/  SHFL.DOWN PT, R98, R72, 0x2, 0x1f ;  /* 0x08401f0048627f89 */ /* 0x0082a200000e0000 */
        /* <DEDUP_REMOVED lines=16> */
.L_x_13871:
[----:B------:R-:W-:Y:S05]  /*2af0*/  BSYNC B0 ;  /* 0x0000000000007941 */ /* 0x000fea0003800000 */
.L_x_13870:
        /* <DEDUP_REMOVED lines=17> */
.L_x_13873:
[----:B------:R-:W-:Y:S05]  /*2c10*/  BSYNC B0 ;  /* 0x0000000000007941 */ /* 0x000fea0003800000 */
.L_x_13872:
        /* <DEDUP_REMOVED lines=17> */
.L_x_13875:
[----:B------:R-:W-:Y:S05]  /*2d30*/  BSYNC B0 ;  /* 0x0000000000007941 */ /* 0x000fea0003800000 */
.L_x_13874:
        /* <DEDUP_REMOVED lines=17> */
.L_x_13877:
[----:B------:R-:W-:Y:S05]  /*2e50*/  BSYNC B0 ;  /* 0x0000000000007941 */ /* 0x000fea0003800000 */
.L_x_13876:
        /* <DEDUP_REMOVED lines=81> */
[----:B------:R-:W-:Y:S02]  /*3370*/  FFMA.FTZ R92, R78, R79, R80 ;  /* 0x0000004f4e5c7223 */ /* 0x000fe40000010050 */
[----:B------:R-:W-:-:S02]  /*3380*/  FFMA.FTZ R16, R75, R99, -R16 ;  /* 0x000000634b107223 */ /* 0x000fc40000010810 */
[----:B------:R-:W-:Y:S02]  /*3390*/  FMUL.FTZ R80, R26, R77 ;  /* 0x0000004d1a507220 */ /* 0x000fe40000410000 */
[----:B------:R-:W-:Y:S02]  /*33a0*/  FADD.FTZ R19, RZ, R19 ;  /* 0x00000013ff137221 */ /* 0x000fe40000010000 */
[----:B------:R-:W-:Y:S02]  /*33b0*/  FFMA.FTZ R75, R75, R91, R18 ;  /* 0x0000005b4b4b7223 */ /* 0x000fe40000010012 */
[----:B------:R-:W-:Y:S02]  /*33c0*/  FMUL.FTZ R94, R81, R78 ;  /* 0x0000004e515e7220 */ /* 0x000fe40000410000 */
[----:B------:R-:W-:Y:S02]  /*33d0*/  FFMA.FTZ R17, R76, R17, -R80 ;  /* 0x000000114c117223 */ /* 0x000fe40000010850 */
[----:B------:R-:W-:-:S02]  /*33e0*/  FADD.FTZ R19, R19, R92 ;  /* 0x0000005c13137221 */ /* 0x000fc40000010000 */
[----:B------:R-:W-:Y:S02]  /*33f0*/  FFMA.FTZ R80, R64, R99, R97 ;  /* 0x0000006340507223 */ /* 0x000fe40000010061 */
[----:B------:R-:W-:Y:S02]  /*3400*/  FADD.FTZ R16, R69, R16 ;  /* 0x0000001045107221 */ /* 0x000fe40000010000 */
[----:B------:R-:W-:Y:S02]  /*3410*/  FADD.FTZ R92, RZ, R75 ;  /* 0x0000004bff5c7221 */ /* 0x000fe40000010000 */
[----:B------:R-:W-:Y:S02]  /*3420*/  FMUL.FTZ R75, R85, R51 ;  /* 0x00000033554b7220 */ /* 0x000fe40000410000 */
[----:B------:R-:W-:Y:S02]  /*3430*/  FFMA.FTZ R94, R79, R84, -R94 ;  /* 0x000000544f5e7223 */ /* 0x000fe4000001085e */
[----:B------:R-:W-:-:S02]  /*3440*/  FADD.FTZ R84, -R68, R99 ;  /* 0x0000006344547221 */ /* 0x000fc40000010100 */
[----:B------:R-:W-:Y:S02]  /*3450*/  FFMA.FTZ R98, R65, R16, R80 ;  /* 0x0000001041627223 */ /* 0x000fe40000010050 */
[----:B------:R-:W-:Y:S02]  /*3460*/  FADD.FTZ R97, -R69, R16 ;  /* 0x0000001045617221 */ /* 0x000fe40000010100 */
[----:B------:R-:W-:Y:S01]  /*3470*/  FMUL.FTZ R16, R27, R51 ;  /* 0x000000331b107220 */ /* 0x000fe20000410000 */
[----:B------:R-:W0:Y:S01]  /*3480*/  SHFL.DOWN PT, R101, R98, 0x1, 0x1f ;  /* 0x08201f0062657f89 */ /* 0x000e2200000e0000 */
[----:B------:R-:W-:Y:S02]  /*3490*/  FMUL.FTZ R99, R91, R75 ;  /* 0x0000004b5b637220 */ /* 0x000fe40000410000 */
[----:B------:R-:W-:Y:S02]  /*34a0*/  FMUL.FTZ R80, R86, R54 ;  /* 0x0000003656507220 */ /* 0x000fe40000410000 */
[----:B------:R-:W-:-:S02]  /*34b0*/  FFMA.FTZ R96, R84, R16, -R99 ;  /* 0x0000001054607223 */ /* 0x000fc40000010863 */
[----:B------:R-:W-:Y:S02]  /*34c0*/  FMUL.FTZ R100, R87, R54 ;  /* 0x0000003657647220 */ /* 0x000fe40000410000 */
        /* <DEDUP_REMOVED lines=13> */
[----:B------:R-:W-:Y:S01]  /*35a0*/  FFMA.FTZ R94, R65, -R92, R18 ;  /* 0x8000005c415e7223 */ /* 0x000fe20000010012 */
[----:B------:R-:W-:Y:S01]  /*35b0*/  MOV R18, R98 ;  /* 0x0000006200127202 */ /* 0x000fe20000000f00 */
        /* <DEDUP_REMOVED lines=11> */
[----:B------:R-:W-:Y:S01]  /*3670*/  FADD.FTZ R13, R78, R13 ;  /* 0x0000000d4e0d7221 */ /* 0x000fe20000010000 */
[----:B------:R-:W3:Y:S01]  /*3680*/  SHFL.DOWN PT, R101, R18, 0x2, 0x1f ;  /* 0x08401f0012657f89 */ /* 0x000ee200000e0000 */
[----:B------:R-:W-:Y:S02]  /*3690*/  FADD.FTZ R12, R77, R12 ;  /* 0x0000000c4d0c7221 */ /* 0x000fe40000010000 */
[----:B-1----:R-:W-:Y:S02]  /*36a0*/  @!P0 FADD.FTZ R19, R19, R104 ;  /* 0x0000006813138221 */ /* 0x002fe40000010000 */
[----:B0-----:R-:W-:-:S03]  /*36b0*/  @!P0 FADD.FTZ R17, R17, R100 ;  /* 0x0000006411118221 */ /* 0x001fc60000010000 */
[----:B------:R-:W0:Y:S01]  /*36c0*/  SHFL.DOWN PT, R96, R19, 0x2, 0x1f ;  /* 0x08401f0013607f89 */ /* 0x000e2200000e0000 */
[----:B--2---:R-:W-:-:S03]  /*36d0*/  @!P0 FADD.FTZ R16, R16, R99 ;  /* 0x0000006310108221 */ /* 0x004fc60000010000 */
[----:B------:R-:W1:Y:S01]  /*36e0*/  SHFL.DOWN PT, R94, R17, 0x2, 0x1f ;  /* 0x08401f00115e7f89 */ /* 0x000e6200000e0000 */
[----:B------:R-:W-:-:S03]  /*36f0*/  ISETP.GT.AND P0, PT, R40, 0x1d, PT ;  /* 0x0000001d2800780c */ /* 0x000fc60003f04270 */
[----:B------:R-:W2:Y:S10]  /*3700*/  SHFL.DOWN PT, R99, R16, 0x2, 0x1f ;  /* 0x08401f0010637f89 */ /* 0x000eb400000e0000 */
[----:B---3--:R-:W-:-:S05]  /*3710*/  @!P0 FADD.FTZ R18, R18, R101 ;  /* 0x0000006512128221 */ /* 0x008fca0000010000 */
[----:B------:R-:W3:Y:S01]  /*3720*/  SHFL.DOWN PT, R101, R18, 0x4, 0x1f ;  /* 0x08801f0012657f89 */ /* 0x000ee200000e0000 */
[----:B0-----:R-:W-:Y:S02]  /*3730*/  @!P0 FADD.FTZ R19, R19, R96 ;  /* 0x0000006013138221 */ /* 0x001fe40000010000 */
[----:B-1----:R-:W-:-:S03]  /*3740*/  @!P0 FADD.FTZ R17, R17, R94 ;  /* 0x0000005e11118221 */ /* 0x002fc60000010000 */
        /* <DEDUP_REMOVED lines=10> */
[CC--:B------:R-:W-:Y:S02]  /*37f0*/  FMUL.FTZ R94, R73.reuse, R22.reuse ;  /* 0x00000016495e7220 */ /* 0x0c0fe40000410000 */
        /* <DEDUP_REMOVED lines=9> */
[----:B------:R-:W-:Y:S02]  /*3890*/  FADD.FTZ R22, R88, R99 ;  /* 0x0000006358167221 */ /* 0x000fe40000010000 */
[----:B---3--:R-:W-:Y:S02]  /*38a0*/  @!P0 FADD.FTZ R18, R18, R103 ;  /* 0x0000006712128221 */ /* 0x008fe40000010000 */
[C---:B------:R-:W-:Y:S02]  /*38b0*/  FFMA.FTZ R20, R72.reuse, R20, -R23 ;  /* 0x0000001448147223 */ /* 0x040fe40000010817 */
[----:B------:R-:W-:Y:S01]  /*38c0*/  FFMA.FTZ R21, R72, R21, R73 ;  /* 0x0000001548157223 */ /* 0x000fe20000010049 */
[----:B------:R-:W3:Y:S01]  /*38d0*/  SHFL.DOWN PT, R103, R18, 0x10, 0x1f ;  /* 0x0a001f0012677f89 */ /* 0x000ee200000e0000 */
[----:B0-----:R-:W-:-:S02]  /*38e0*/  @!P0 FADD.FTZ R19, R19, R98 ;  /* 0x0000006213138221 */ /* 0x001fc40000010000 */
[----:B------:R-:W-:Y:S02]  /*38f0*/  FMUL.FTZ R88, R25, R86 ;  /* 0x0000005619587220 */ /* 0x000fe40000410000 */
[----:B-1----:R-:W-:Y:S01]  /*3900*/  @!P0 FADD.FTZ R17, R17, R96 ;  /* 0x0000006011118221 */ /* 0x002fe20000010000 */
[----:B------:R-:W0:Y:S01]  /*3910*/  SHFL.DOWN PT, R98, R19, 0x10, 0x1f ;  /* 0x0a001f0013627f89 */ /* 0x000e2200000e0000 */
[C---:B------:R-:W-:Y:S02]  /*3920*/  FMUL.FTZ R72, R25.reuse, R85 ;  /* 0x0000005519487220 */ /* 0x040fe40000410000 */
[----:B--2---:R-:W-:Y:S01]  /*3930*/  @!P0 FADD.FTZ R16, R16, R101 ;  /* 0x0000006510108221 */ /* 0x004fe20000010000 */
[----:B------:R-:W1:Y:S01]  /*3940*/  SHFL.DOWN PT, R96, R17, 0x10, 0x1f ;  /* 0x0a001f0011607f89 */ /* 0x000e6200000e0000 */
[----:B------:R-:W-:Y:S01]  /*3950*/  FMUL.FTZ R73, R25, R90 ;  /* 0x0000005a19497220 */ /* 0x000fe20000410000 */
[----:B------:R-:W-:Y:S01]  /*3960*/  ISETP.GT.AND P0, PT, R40, 0xf, PT ;  /* 0x0000000f2800780c */ /* 0x000fe20003f04270 */
[----:B------:R-:W-:Y:S01]  /*3970*/  FADD.FTZ R23, R89, R94 ;  /* 0x0000005e59177221 */ /* 0x000fe20000010000 */
[----:B------:R-:W2:Y:S01]  /*3980*/  SHFL.DOWN PT, R101, R16, 0x10, 0x1f ;  /* 0x0a001f0010657f89 */ /* 0x000ea200000e0000 */
[----:B------:R-:W-:-:S02]  /*3990*/  FFMA.FTZ R89, R24, R87, -R88 ;  /* 0x0000005718597223 */ /* 0x000fc40000010858 */
[CC--:B------:R-:W-:Y:S01]  /*39a0*/  FFMA.FTZ R88, R24.reuse, R27.reuse, -R72 ;  /* 0x0000001b18587223 */ /* 0x0c0fe20000010848 */
[----:B------:R4:W-:Y:S01]  /*39b0*/  @!P2 STS.128 [UR4+0x1760], R20 ;  /* 0x00176014ff00a988 */ /* 0x0009e20008000c04 */
[----:B------:R-:W-:Y:S02]  /*39c0*/  FFMA.FTZ R72, R24, R82, -R73 ;  /* 0x0000005218487223 */ /* 0x000fe40000010849 */
[----:B------:R-:W-:Y:S02]  /*39d0*/  FMUL.FTZ R73, R25, R27 ;  /* 0x0000001b19497220 */ /* 0x000fe40000410000 */
[----:B------:R-:W-:Y:S02]  /*39e0*/  FMUL.FTZ R81, R81, R72 ;  /* 0x0000004851517220 */ /* 0x000fe40000410000 */
[C---:B------:R-:W-:Y:S02]  /*39f0*/  FMUL.FTZ R72, R25.reuse, R93 ;  /* 0x0000005d19487220 */ /* 0x040fe40000410000 */
[----:B------:R-:W-:-:S02]  /*3a00*/  FMUL.FTZ R87, R25, R87 ;  /* 0x0000005719577220 */ /* 0x000fc40000410000 */
[C---:B------:R-:W-:Y:S02]  /*3a10*/  FMUL.FTZ R27, R25.reuse, R82 ;  /* 0x00000052191b7220 */ /* 0x040fe40000410000 */
[-C--:B------:R-:W-:Y:S02]  /*3a20*/  FMUL.FTZ R25, R25, R83.reuse ;  /* 0x0000005319197220 */ /* 0x080fe40000410000 */
[----:B------:R-:W-:Y:S02]  /*3a30*/  FFMA.FTZ R83, R24, R83, -R72 ;  /* 0x0000005318537223 */ /* 0x000fe40000010848 */
[----:B------:R-:W-:Y:S02]  /*3a40*/  FMUL.FTZ R89, R92, R89 ;  /* 0x000000595c597220 */ /* 0x000fe40000410000 */
[----:B------:R-:W-:Y:S02]  /*3a50*/  FMUL.FTZ R88, R91, R88 ;  /* 0x000000585b587220 */ /* 0x000fe40000410000 */
[----:B----4-:R-:W-:-:S02]  /*3a60*/  FFMA.FTZ R22, R24, R86, R87 ;  /* 0x0000005618167223 */ /* 0x010fc40000010057 */
[C---:B------:R-:W-:Y:S02]  /*3a70*/  FFMA.FTZ R73, R24.reuse, R85, R73 ;  /* 0x0000005518497223 */ /* 0x040fe40000010049 */
[C---:B------:R-:W-:Y:S02]  /*3a80*/  FFMA.FTZ R20, R24.reuse, R90, R27 ;  /* 0x0000005a18147223 */ /* 0x040fe4000001001b */
[----:B------:R-:W-:Y:S02]  /*3a90*/  FFMA.FTZ R25, R24, R93, R25 ;  /* 0x0000005d18197223 */ /* 0x000fe40000010019 */
[----:B------:R-:W-:Y:S02]  /*3aa0*/  FMUL.FTZ R83, R26, R83 ;  /* 0x000000531a537220 */ /* 0x000fe40000410000 */
[----:B---3--:R-:W-:Y:S02]  /*3ab0*/  @!P0 FADD.FTZ R18, R18, R103 ;  /* 0x0000006712128221 */ /* 0x008fe40000010000 */
        /* <DEDUP_REMOVED lines=27> */
.L_x_13879:
[----:B0-----:R-:W-:Y:S05]  /*3c70*/  BSYNC B0 ;  /* 0x0000000000007941 */ /* 0x001fea0003800000 */
.L_x_13878:
        /* <DEDUP_REMOVED lines=21> */
.L_x_13865:
[----:B------:R-:W-:Y:S01]  /*3dd0*/  BAR.SYNC.DEFER_BLOCKING 0x0 ;  /* 0x0000000000007b1d */ /* 0x000fe20000010000 */
[----:B------:R-:W-:Y:S02]  /*3de0*/  SHF.R.S32.HI R27, RZ, 0x1f, R38 ;  /* 0x0000001fff1b7819 */ /* 0x000fe40000011426 */
[----:B------:R-:W-:-:S04]  /*3df0*/  LEA R4, P0, R38, R43, 0x4 ;  /* 0x0000002b26047211 */ /* 0x000fc800078020ff */
[----:B------:R-:W-:-:S06]  /*3e00*/  LEA.HI.X R5, R38, R45, R27, 0x4, P0 ;  /* 0x0000002d26057211 */ /* 0x000fcc00000f241b */
        /* <DEDUP_REMOVED lines=47> */
[----:B0-----:R-:W-:Y:S01]  /*4100*/  IMAD R21, R35, c[0x0][0x2fc], R20 ;  /* 0x0000bf0023157a24 */ /* 0x001fe200078e0214 */
[----:B------:R-:W-:Y:S01]  /*4110*/  IADD3 R16, P4, R17, R48, RZ ;  /* 0x0000003011107210 */ /* 0x000fe20007f9e0ff */
[----:B---3--:R-:W-:-:S02]  /*4120*/  @!P1 FMUL.FTZ R9, R9, R24 ;  /* 0x0000001809099220 */ /* 0x008fc40000410000 */
[----:B------:R0:W3:Y:S01]  /*4130*/  @!P3 MUFU.RCP R14, R23 ;  /* 0x00000017000eb308 */ /* 0x0000e20000001000 */
[----:B------:R-:W-:Y:S02]  /*4140*/  IADD3.X R17, R12, R49, RZ, P4, !PT ;  /* 0x000000310c117210 */ /* 0x000fe400027fe4ff */
[----:B------:R-:W-:Y:S02]  /*4150*/  IADD3 R19, R19, R21, RZ ;  /* 0x0000001513137210 */ /* 0x000fe40007ffe0ff */
[----:B------:R-:W-:Y:S01]  /*4160*/  IADD3 R41, P1, R41, -0x200, RZ ;  /* 0xfffffe0029297810 */ /* 0x000fe20007f3e0ff */
        /* <DEDUP_REMOVED lines=8> */
[----:B------:R-:W-:Y:S01]  /*41f0*/  IMAD R23, R0, c[0x0][0x304], R23 ;  /* 0x0000c10000177a24 */ /* 0x000fe200078e0217 */
        /* <DEDUP_REMOVED lines=20> */
.L_x_13855:
        /* <DEDUP_REMOVED lines=24> */
.L_x_13883:
[----:B-1----:R-:W-:Y:S05]  /*44c0*/  BSYNC B0 ;  /* 0x0000000000007941 */ /* 0x002fea0003800000 */
.L_x_13882:
        /* <DEDUP_REMOVED lines=23> */
.L_x_13885:
[----:B------:R-:W1:Y:S02]  /*4640*/  S2R R21, SR_TID.X ;  /* 0x0000000000157919 */ /* 0x000e640000002100 */
.L_x_13886:
[----:B-1----:R-:W-:Y:S05]  /*4650*/  BSYNC B0 ;  /* 0x0000000000007941 */ /* 0x002fea0003800000 */
.L_x_13884:
[----:B------:R-:W-:-:S13]  /*4660*/  ISETP.GE.AND P0, PT, R21, c[0x0][0x16c], PT ;  /* 0x00005b0015007a0c */ /* 0x000fda0003f06270 */
[----:B------:R-:W-:Y:S05]  /*4670*/  @P0 EXIT ;  /* 0x000000000000094d */ /* 0x000fea0003800000 */
[C---:B0-----:R-:W-:Y:S02]  /*4680*/  IMAD R15, R33.reuse, c[0x0][0x1b8], RZ ;  /* 0x00006e00210f7a24 */ /* 0x041fe400078e02ff */
        /* <DEDUP_REMOVED lines=19> */
.L_x_13887:
        /* <DEDUP_REMOVED lines=64> */
.L_x_13888:
        /* <DEDUP_REMOVED lines=12> */
.L_x_14774:


//--------------------- .text._Z25selective_scan_bwd_kernelI32Selective_Scan_bwd_kernel_traitsILi32ELi4ELb1ELb0ELb1ELb0ELb0EfN3c107complexIfEEEEv12SSMParamsBwd --------------------------
	.section	.text._Z25selective_scan_bwd_kernelI32Selective_Scan_bwd_kernel_traitsILi32ELi4ELb1ELb0ELb1ELb0ELb0EfN3c107complexIfEEEEv12SSMParamsBwd,"ax",@progbits
	.sectioninfo	@"SHI_REGISTERS=155"
	.align	128
        .global         _Z25selective_scan_bwd_kernelI32Selective_Scan_bwd_kernel_traitsILi32ELi4ELb1ELb0ELb1ELb0ELb0EfN3c107complexIfEEEEv12SSMParamsBwd
        .type           _Z25selective_scan_bwd_kernelI32Selective_Scan_bwd_kernel_traitsILi32ELi4ELb1ELb0ELb1ELb0ELb0EfN3c107complexIfEEEEv12SSMParamsBwd,@function
        .size           _Z25selective_scan_bwd_kernelI32Selective_Scan_bwd_kernel_traitsILi32ELi4ELb1ELb0ELb1ELb0ELb0EfN3c107complexIfEEEEv12SSMParamsBwd,(.L_x_14775 - _Z25selective_scan_bwd_kernelI32Selective_Scan_bwd_kernel_traitsILi32ELi4ELb1ELb0ELb1ELb0ELb0EfN3c107complexIfEEEEv12SSMParamsBwd)
        .other          _Z25selective_scan_bwd_kernelI32Selective_Scan_bwd_kernel_traitsILi32ELi4ELb1ELb0ELb1ELb0ELb0EfN3c107complexIfEEEEv12SSMParamsBwd,@"STO_CUDA_ENTRY STV_DEFAULT"
_Z25selective_scan_bwd_kernelI32Selective_Scan_bwd_kernel_traitsILi32ELi4ELb1ELb0ELb1ELb0ELb0EfN3c107complexIfEEEEv12SSMParamsBwd:
.text._Z25selective_scan_bwd_kernelI32Selective_Scan_bwd_kernel_traitsILi32ELi4ELb1ELb0ELb1ELb0ELb0EfN3c107complexIfEEEEv12SSMParamsBwd:
        /* <DEDUP_REMOVED lines=16> */
[--C-:B------:R-:W-:Y:S02]  /*0100*/  @P0 LEA.HI.X R3, R98, c[0x0][0x23c], R97.reuse, 0x2, P2 ;  /* 0x00008f0062030a11 */ /* 0x100fe400010f1461 */
[----:B--2---:R-:W-:Y:S02]  /*0110*/  SHF.R.S32.HI R90, RZ, 0x1f, R92 ;  /* 0x0000001fff5a7819 */ /* 0x004fe4000001145c */
[----:B------:R-:W-:Y:S01]  /*0120*/  MOV R10, c[0x0][0x174] ;  /* 0x00005d00000a7a02 */ /* 0x000fe20000000f00 */
[----:B------:R0:W5:Y:S01]  /*0130*/  @P0 LDG.E R96, [R2.64] ;  /* 0x0000000602600981 */ /* 0x000162000c1e1900 */
[----:B-1----:R-:W-:Y:S02]  /*0140*/  IADD3 R6, R0, 0xffffffe, RZ ;  /* 0x0ffffffe00067810 */ /* 0x002fe40007ffe0ff */
[----:B------:R-:W-:-:S02]  /*0150*/  @P1 LEA.HI.X R5, R98, c[0x0][0x254], R97, 0x2, P3 ;  /* 0x0000950062051a11 */ /* 0x000fc400018f1461 */
[----:B------:R1:W2:Y:S01]  /*0160*/  F2I.FTZ.U32.TRUNC.NTZ R7, R6 ;  /* 0x0000000600077305 */ /* 0x0002a2000021f000 */
[----:B------:R-:W-:Y:S02]  /*0170*/  IMAD R15, R90, c[0x0][0x278], RZ ;  /* 0x00009e005a0f7a24 */ /* 0x000fe400078e02ff */
[----:B------:R-:W-:Y:S01]  /*0180*/  IMAD R13, R97, c[0x0][0x1d8], RZ ;  /* 0x00007600610d7a24 */ /* 0x000fe200078e02ff */
[----:B------:R3:W5:Y:S01]  /*0190*/  @P1 LDG.E R94, [R4.64] ;  /* 0x00000006045e1981 */ /* 0x000762000c1e1900 */
[----:B-1----:R-:W-:Y:S01]  /*01a0*/  HFMA2.MMA R6, -RZ, RZ, 0, 0 ;  /* 0x00000000ff067435 */ /* 0x002fe200000001ff */
[----:B--2---:R-:W-:-:S05]  /*01b0*/  IADD3 R8, RZ, -R7, RZ ;  /* 0x80000007ff087210 */ /* 0x004fca0007ffe0ff */
[----:B------:R-:W-:Y:S01]  /*01c0*/  IMAD R9, R8, R11, RZ ;  /* 0x0000000b08097224 */ /* 0x000fe200078e02ff */
[----:B0-----:R-:W-:-:S03]  /*01d0*/  IABS R2, R98 ;  /* 0x0000006200027213 */ /* 0x001fc60000000000 */
[----:B------:R-:W-:-:S06]  /*01e0*/  IMAD.HI.U32 R7, R7, R9, R6 ;  /* 0x0000000907077227 */ /* 0x000fcc00078e0006 */
[----:B------:R-:W-:-:S05]  /*01f0*/  IMAD.HI.U32 R95, R7, R2, RZ ;  /* 0x00000002075f7227 */ /* 0x000fca00078e00ff */
[----:B------:R-:W-:-:S05]  /*0200*/  IADD3 R0, -R95, RZ, RZ ;  /* 0x000000ff5f007210 */ /* 0x000fca0007ffe1ff */
[----:B------:R-:W-:-:S05]  /*0210*/  IMAD R0, R11, R0, R2 ;  /* 0x000000000b007224 */ /* 0x000fca00078e0202 */
[----:B------:R-:W-:Y:S01]  /*0220*/  ISETP.GT.U32.AND P2, PT, R11, R0, PT ;  /* 0x000000000b00720c */ /* 0x000fe20003f44070 */
[----:B------:R-:W-:Y:S02]  /*0230*/  IMAD R7, R90, c[0x0][0x1d0], RZ ;  /* 0x000074005a077a24 */ /* 0x000fe400078e02ff */
[----:B------:R-:W-:-:S04]  /*0240*/  IMAD.WIDE.U32 R2, R92, c[0x0][0x1d0], RZ ;  /* 0x000074005c027a25 */ /* 0x000fc800078e00ff */
[----:B------:R-:W-:-:S06]  /*0250*/  IMAD R7, R92, c[0x0][0x1d4], R7 ;  /* 0x000075005c077a24 */ /* 0x000fcc00078e0207 */
[----:B------:R-:W-:-:S04]  /*0260*/  @!P2 IADD3 R0, R0, -R11, RZ ;  /* 0x8000000b0000a210 */ /* 0x000fc80007ffe0ff */
[----:B------:R-:W-:Y:S02]  /*0270*/  ISETP.GE.U32.AND P0, PT, R0, R11, PT ;  /* 0x0000000b0000720c */ /* 0x000fe40003f06070 */
[----:B------:R-:W-:Y:S02]  /*0280*/  LOP3.LUT R6, R98, c[0x0][0x178], RZ, 0x3c, !PT ;  /* 0x00005e0062067a12 */ /* 0x000fe400078e3cff */
[----:B------:R-:W-:Y:S01]  /*0290*/  IADD3 R3, R3, R7, RZ ;  /* 0x0000000703037210 */ /* 0x000fe20007ffe0ff */
[----:B------:R-:W-:Y:S01]  /*02a0*/  IMAD R9, R90, c[0x0][0x1e0], RZ ;  /* 0x000078005a097a24 */ /* 0x000fe200078e02ff */
[----:B------:R-:W-:Y:S02]  /*02b0*/  ISETP.GE.AND P3, PT, R6, RZ, PT ;  /* 0x000000ff0600720c */ /* 0x000fe40003f66270 */
[----:B------:R-:W-:Y:S01]  /*02c0*/  @!P2 IADD3 R95, R95, 0x1, RZ ;  /* 0x000000015f5fa810 */ /* 0x000fe20007ffe0ff */
[----:B------:R-:W-:Y:S01]  /*02d0*/  IMAD.WIDE.U32 R2, R98, c[0x0][0x1d8], R2 ;  /* 0x0000760062027a25 */ /* 0x000fe200078e0002 */
[----:B------:R-:W-:-:S03]  /*02e0*/  LEA R11, R10, 0xffffff80, 0x7 ;  /* 0xffffff800a0b7811 */ /* 0x000fc600078e38ff */
[----:B------:R-:W-:Y:S01]  /*02f0*/  IMAD.WIDE.U32 R6, R92, c[0x0][0x278], RZ ;  /* 0x00009e005c067a25 */ /* 0x000fe200078e00ff */
[----:B------:R-:W-:-:S03]  /*0300*/  @P0 IADD3 R95, R95, 0x1, RZ ;  /* 0x000000015f5f0810 */ /* 0x000fc60007ffe0ff */
[C---:B------:R-:W-:Y:S01]  /*0310*/  IMAD R17, R92.reuse, c[0x0][0x27c], R15 ;  /* 0x00009f005c117a24 */ /* 0x040fe200078e020f */
[----:B------:R-:W-:Y:S01]  /*0320*/  SHF.R.S32.HI R15, RZ, 0x1f, R11 ;  /* 0x0000001fff0f7819 */ /* 0x000fe2000001140b */
[----:B---3--:R-:W-:Y:S01]  /*0330*/  IMAD.WIDE.U32 R4, R92, c[0x0][0x1e0], RZ ;  /* 0x000078005c047a25 */ /* 0x008fe200078e00ff */
[----:B------:R-:W-:-:S03]  /*0340*/  IADD3 R0, P0, R11, R2, RZ ;  /* 0x000000020b007210 */ /* 0x000fc60007f1e0ff */
[----:B------:R-:W-:Y:S02]  /*0350*/  IMAD R9, R92, c[0x0][0x1e4], R9 ;  /* 0x000079005c097a24 */ /* 0x000fe400078e0209 */
[----:B------:R-:W-:Y:S01]  /*0360*/  IMAD R13, R98, c[0x0][0x1dc], R13 ;  /* 0x00007700620d7a24 */ /* 0x000fe200078e020d */
[----:B------:R-:W-:Y:S01]  /*0370*/  ISETP.NE.AND P1, PT, RZ, c[0x0][0x178], PT ;  /* 0x00005e00ff007a0c */ /* 0x000fe20003f25270 */
[----:B------:R-:W-:Y:S01]  /*0380*/  IMAD R19, R90, c[0x0][0x1b0], RZ ;  /* 0x00006c005a137a24 */ /* 0x000fe200078e02ff */
[----:B------:R-:W-:Y:S02]  /*0390*/  IADD3 R7, R7, R17, RZ ;  /* 0x0000001107077210 */ /* 0x000fe40007ffe0ff */
[----:B------:R-:W-:Y:S01]  /*03a0*/  IADD3 R5, R5, R9, RZ ;  /* 0x0000000905057210 */ /* 0x000fe20007ffe0ff */
[----:B------:R-:W-:Y:S01]  /*03b0*/  IMAD.WIDE.U32 R8, R92, c[0x0][0x1b0], RZ ;  /* 0x00006c005c087a25 */ /* 0x000fe200078e00ff */
[----:B------:R-:W-:-:S03]  /*03c0*/  IADD3.X R17, R15, R3, R13, P0, !PT ;  /* 0x000000030f117210 */ /* 0x000fc600007fe40d */
[----:B------:R-:W-:Y:S02]  /*03d0*/  IMAD R19, R92, c[0x0][0x1b4], R19 ;  /* 0x00006d005c137a24 */ /* 0x000fe400078e0213 */
[----:B------:R-:W-:Y:S01]  /*03e0*/  IMAD R3, R97, c[0x0][0x1e8], RZ ;  /* 0x00007a0061037a24 */ /* 0x000fe200078e02ff */
[----:B------:R-:W-:Y:S02]  /*03f0*/  @!P3 IADD3 R95, -R95, RZ, RZ ;  /* 0x000000ff5f5fb210 */ /* 0x000fe40007ffe1ff */
[C---:B------:R-:W-:Y:S02]  /*0400*/  ISETP.GE.AND P3, PT, R10.reuse, 0x1, PT ;  /* 0x000000010a00780c */ /* 0x040fe40003f66270 */
[----:B------:R-:W-:Y:S01]  /*0410*/  LEA R13, R10, 0xffffff00, 0x8 ;  /* 0xffffff000a0d7811 */ /* 0x000fe200078e40ff */
[C---:B------:R-:W-:Y:S01]  /*0420*/  IMAD R10, R98.reuse, c[0x0][0x1ec], R3 ;  /* 0x00007b00620a7a24 */ /* 0x040fe200078e0203 */
[----:B------:R-:W-:Y:S01]  /*0430*/  IADD3 R9, R9, R19, RZ ;  /* 0x0000001309097210 */ /* 0x000fe20007ffe0ff */
[----:B------:R-:W-:Y:S01]  /*0440*/  IMAD.WIDE.U32 R2, R98, c[0x0][0x1e8], R4 ;  /* 0x00007a0062027a25 */ /* 0x000fe200078e0004 */
[----:B------:R-:W-:-:S03]  /*0450*/  @!P1 LOP3.LUT R95, RZ, c[0x0][0x178], RZ, 0x33, !PT ;  /* 0x00005e00ff5f9a12 */ /* 0x000fc600078e33ff */
[----:B------:R-:W-:Y:S02]  /*0460*/  IMAD R19, R97, c[0x0][0x280], RZ ;  /* 0x0000a00061137a24 */ /* 0x000fe400078e02ff */
[----:B------:R-:W-:Y:S01]  /*0470*/  IMAD.WIDE.U32 R4, R98, c[0x0][0x280], R6 ;  /* 0x0000a00062047a25 */ /* 0x000fe200078e0006 */
[----:B------:R-:W-:-:S03]  /*0480*/  IADD3 R83, P1, R11, R2, RZ ;  /* 0x000000020b537210 */ /* 0x000fc60007f3e0ff */
[----:B------:R-:W-:Y:S01]  /*0490*/  IMAD R19, R98, c[0x0][0x284], R19 ;  /* 0x0000a10062137a24 */ /* 0x000fe200078e0213 */
[----:B------:R-:W-:Y:S02]  /*04a0*/  IADD3 R11, P2, R11, R4, RZ ;  /* 0x000000040b0b7210 */ /* 0x000fe40007f5e0ff */
[----:B------:R-:W-:Y:S02]  /*04b0*/  ISETP.NE.U32.AND P0, PT, RZ, c[0x0][0x260], PT ;  /* 0x00009800ff007a0c */ /* 0x000fe40003f05070 */
[----:B------:R-:W-:Y:S02]  /*04c0*/  SHF.R.S32.HI R124, RZ, 0x1f, R95 ;  /* 0x0000001fff7c7819 */ /* 0x000fe4000001145f */
[C---:B------:R-:W-:Y:S02]  /*04d0*/  IADD3.X R2, R15.reuse, R3, R10, P1, !PT ;  /* 0x000000030f027210 */ /* 0x040fe40000ffe40a */
[----:B------:R-:W-:Y:S02]  /*04e0*/  IADD3.X R4, R15, R5, R19, P2, !PT ;  /* 0x000000050f047210 */ /* 0x000fe400017fe413 */
[----:B------:R-:W-:-:S02]  /*04f0*/  ISETP.NE.AND.EX P0, PT, RZ, c[0x0][0x264], PT, P0 ;  /* 0x00009900ff007a0c */ /* 0x000fc40003f05300 */
[----:B------:R-:W-:Y:S02]  /*0500*/  LEA R86, P1, R0, c[0x0][0x240], 0x2 ;  /* 0x0000900000567a11 */ /* 0x000fe400078210ff */
[C---:B------:R-:W-:Y:S01]  /*0510*/  LEA R82, P2, R83.reuse, c[0x0][0x248], 0x2 ;  /* 0x0000920053527a11 */ /* 0x040fe200078410ff */
[----:B------:R-:W-:Y:S01]  /*0520*/  IMAD R12, R124, c[0x0][0x1c8], RZ ;  /* 0x000072007c0c7a24 */ /* 0x000fe200078e02ff */
[----:B------:R-:W-:Y:S02]  /*0530*/  LEA.HI.X R6, R0, c[0x0][0x244], R17, 0x2, P1 ;  /* 0x0000910000067a11 */ /* 0x000fe400008f1411 */
[----:B------:R-:W-:Y:S01]  /*0540*/  LEA.HI.X R83, R83, c[0x0][0x24c], R2, 0x2, P2 ;  /* 0x0000930053537a11 */ /* 0x000fe200010f1402 */
[C---:B------:R-:W-:Y:S01]  /*0550*/  IMAD.WIDE.U32 R8, R95.reuse, c[0x0][0x1c8], R8 ;  /* 0x000072005f087a25 */ /* 0x040fe200078e0008 */
[----:B------:R-:W-:Y:S02]  /*0560*/  ISETP.NE.U32.AND P1, PT, RZ, c[0x0][0x328], PT ;  /* 0x0000ca00ff007a0c */ /* 0x000fe40003f25070 */
[----:B------:R-:W-:Y:S01]  /*0570*/  ISETP.NE.U32.AND P2, PT, RZ, c[0x0][0x348], PT ;  /* 0x0000d200ff007a0c */ /* 0x000fe20003f45070 */
[----:B------:R-:W-:Y:S01]  /*0580*/  IMAD R7, R95, c[0x0][0x1cc], R12 ;  /* 0x000073005f077a24 */ /* 0x000fe200078e020c */
[----:B------:R-:W-:-:S02]  /*0590*/  ISETP.NE.AND.EX P1, PT, RZ, c[0x0][0x32c], PT, P1 ;  /* 0x0000cb00ff007a0c */ /* 0x000fc40003f25310 */
[----:B------:R-:W-:Y:S02]  /*05a0*/  ISETP.NE.AND.EX P2, PT, RZ, c[0x0][0x34c], PT, P2 ;  /* 0x0000d300ff007a0c */ /* 0x000fe40003f45320 */
[----:B------:R-:W-:Y:S01]  /*05b0*/  IADD3 R78, P4, R13, R8, RZ ;  /* 0x000000080d4e7210 */ /* 0x000fe20007f9e0ff */
[----:B------:R-:W-:Y:S01]  /*05c0*/  @P0 IMAD R0, R92, c[0x0][0x164], R98 ;  /* 0x000059005c000a24 */ /* 0x000fe200078e0262 */
[----:B------:R-:W-:Y:S02]  /*05d0*/  IADD3 R8, R9, R7, RZ ;  /* 0x0000000709087210 */ /* 0x000fe40007ffe0ff */
[----:B------:R-:W-:Y:S01]  /*05e0*/  MOV R2, c[0x0][0x2bc] ;  /* 0x0000af0000027a02 */ /* 0x000fe20000000f00 */
[----:B------:R-:W-:Y:S01]  /*05f0*/  @P0 IMAD R0, R0, c[0x0][0x174], RZ ;  /* 0x00005d0000000a24 */ /* 0x000fe200078e02ff */
[----:B------:R-:W-:Y:S02]  /*0600*/  LEA.HI.X.SX32 R13, R13, R8, 0x1, P4 ;  /* 0x000000080d0d7211 */ /* 0x000fe400020f0eff */
[----:B------:R-:W-:-:S02]  /*0610*/  LEA R80, P4, R11, c[0x0][0x308], 0x2 ;  /* 0x0000c2000b507a11 */ /* 0x000fc400078810ff */
[----:B------:R-:W-:Y:S02]  /*0620*/  LEA R79, P5, R78, c[0x0][0x230], 0x2 ;  /* 0x00008c004e4f7a11 */ /* 0x000fe400078a10ff */
[----:B------:R-:W-:Y:S02]  /*0630*/  MOV R37, c[0x0][0x2b8] ;  /* 0x0000ae0000257a02 */ /* 0x000fe40000000f00 */
[----:B------:R-:W-:Y:S01]  /*0640*/  SHF.R.U32.HI R3, RZ, 0x1, R2 ;  /* 0x00000001ff037819 */ /* 0x000fe20000011602 */
[----:B------:R-:W-:Y:S01]  /*0650*/  CS2R R40, SRZ ;  /* 0x0000000000287805 */ /* 0x000fe2000001ff00 */
[----:B------:R-:W-:Y:S01]  /*0660*/  CS2R R38, SRZ ;  /* 0x0000000000267805 */ /* 0x000fe2000001ff00 */
[----:B------:R-:W-:Y:S01]  /*0670*/  @P0 MOV R43, 0x10 ;  /* 0x00000010002b0802 */ /* 0x000fe20000000f00 */
[----:B------:R-:W-:Y:S01]  /*0680*/  @P0 IMAD R0, R0, c[0x0][0x16c], RZ ;  /* 0x00005b0000000a24 */ /* 0x000fe200078e02ff */
[----:B------:R-:W-:Y:S01]  /*0690*/  LEA.HI.X R81, R11, c[0x0][0x30c], R4, 0x2, P4 ;  /* 0x0000c3000b517a11 */ /* 0x000fe200020f1404 */
[----:B------:R-:W-:Y:S01]  /*06a0*/  IMAD R3, R3, R92, RZ ;  /* 0x0000005c03037224 */ /* 0x000fe200078e02ff */
[----:B------:R-:W-:-:S02]  /*06b0*/  LEA.HI.X R78, R78, c[0x0][0x234], R13, 0x2, P5 ;  /* 0x00008d004e4e7a11 */ /* 0x000fc400028f140d */
[----:B------:R-:W-:Y:S02]  /*06c0*/  SHF.R.U64 R37, R37, 0x1, R2 ;  /* 0x0000000125257819 */ /* 0x000fe40000001202 */
[C---:B------:R-:W-:Y:S02]  /*06d0*/  @P1 LEA R40, P4, R98.reuse, c[0x0][0x328], 0x2 ;  /* 0x0000ca0062281a11 */ /* 0x040fe400078810ff */
[----:B------:R-:W-:Y:S01]  /*06e0*/  @P2 LEA R38, P5, R98, c[0x0][0x348], 0x2 ;  /* 0x0000d20062262a11 */ /* 0x000fe200078a10ff */
[----:B------:R-:W-:Y:S01]  /*06f0*/  HFMA2.MMA R93, -RZ, RZ, 0, 0 ;  /* 0x00000000ff5d7435 */ /* 0x000fe200000001ff */
[----:B------:R-:W-:Y:S01]  /*0700*/  @P0 IMAD.WIDE R42, R0, R43, c[0x0][0x260] ;  /* 0x00009800002a0625 */ /* 0x000fe200078e022b */
[----:B------:R-:W-:Y:S01]  /*0710*/  HFMA2.MMA R91, -RZ, RZ, 0, 0 ;  /* 0x00000000ff5b7435 */ /* 0x000fe200000001ff */
[C-C-:B------:R-:W-:Y:S01]  /*0720*/  @P1 LEA.HI.X R41, R98.reuse, c[0x0][0x32c], R97.reuse, 0x2, P4 ;  /* 0x0000cb0062291a11 */ /* 0x140fe200020f1461 */
[----:B------:R-:W-:Y:S01]  /*0730*/  @!P0 CS2R R42, SRZ ;  /* 0x00000000002a8805 */ /* 0x000fe2000001ff00 */
[----:B------:R-:W-:Y:S01]  /*0740*/  @P2 LEA.HI.X R39, R98, c[0x0][0x34c], R97, 0x2, P5 ;  /* 0x0000d30062272a11 */ /* 0x000fe200028f1461 */
[----:B------:R-:W-:Y:S01]  /*0750*/  IMAD R3, R90, R37, R3 ;  /* 0x000000255a037224 */ /* 0x000fe200078e0203 */
[----:B------:R-:W-:Y:S05]  /*0760*/  @!P3 BRA `(.L_x_13889) ;  /* 0x000038c00000b947 */ /* 0x000fea0003800000 */
[----:B------:R-:W0:Y:S01]  /*0770*/  S2R R89, SR_TID.X ;  /* 0x0000000000597919 */ /* 0x000e220000002100 */
[----:B------:R-:W-:Y:S01]  /*0780*/  IMAD R0, R124, c[0x0][0x2c0], RZ ;  /* 0x0000b0007c007a24 */ /* 0x000fe200078e02ff */
[----:B------:R-:W-:Y:S01]  /*0790*/  MOV R77, c[0x0][0x174] ;  /* 0x00005d00004d7a02 */ /* 0x000fe20000000f00 */
[----:B------:R-:W-:Y:S01]  /*07a0*/  IMAD.WIDE.U32 R36, R37, R92, RZ ;  /* 0x0000005c25247225 */ /* 0x000fe200078e00ff */
[----:B------:R-:W1:Y:S01]  /*07b0*/  S2R R76, SR_LANEID ;  /* 0x00000000004c7919 */ /* 0x000e620000000000 */
[----:B------:R-:W-:Y:S01]  /*07c0*/  MOV R91, RZ ;  /* 0x000000ff005b7202 */ /* 0x000fe20000000f00 */
[----:B------:R-:W-:Y:S01]  /*07d0*/  UMOV UR4, URZ ;  /* 0x0000003f00047c82 */ /* 0x000fe20008000000 */
[----:B------:R-:W-:Y:S01]  /*07e0*/  IMAD R5, R95, c[0x0][0x2c4], R0 ;  /* 0x0000b1005f057a24 */ /* 0x000fe200078e0200 */
[----:B------:R-:W-:-:S02]  /*07f0*/  IADD3 R3, R37, R3, RZ ;  /* 0x0000000325037210 */ /* 0x000fc40007ffe0ff */
[----:B------:R-:W-:Y:S02]  /*0800*/  MOV R2, R36 ;  /* 0x0000002400027202 */ /* 0x000fe40000000f00 */
[----:B------:R-:W-:-:S03]  /*0810*/  MOV R93, RZ ;  /* 0x000000ff005d7202 */ /* 0x000fc60000000f00 */
[----:B------:R-:W-:-:S05]  /*0820*/  IMAD.WIDE.U32 R84, R95, c[0x0][0x2c0], R2 ;  /* 0x0000b0005f547a25 */ /* 0x000fca00078e0002 */
[----:B------:R-:W-:Y:S02]  /*0830*/  IADD3 R5, R85, R5, RZ ;  /* 0x0000000555057210 */ /* 0x000fe40007ffe0ff */
[----:B------:R-:W-:Y:S02]  /*0840*/  MOV R85, R6 ;  /* 0x0000000600557202 */ /* 0x000fe40000000f00 */
[C---:B0-----:R-:W-:Y:S02]  /*0850*/  LOP3.LUT R0, R89.reuse, 0xffffffe0, RZ, 0xc0, !PT ;  /* 0xffffffe059007812 */ /* 0x041fe400078ec0ff */
[----:B------:R-:W-:Y:S02]  /*0860*/  LEA R88, P0, R84, c[0x0][0x320], 0x3 ;  /* 0x0000c80054587a11 */ /* 0x000fe400078018ff */
[----:B------:R-:W-:Y:S02]  /*0870*/  LOP3.LUT R87, R0, 0x1f, R89, 0xf8, !PT ;  /* 0x0000001f00577812 */ /* 0x000fe400078ef859 */
[----:B------:R-:W-:-:S02]  /*0880*/  SHF.L.U32 R75, R89, 0x3, RZ ;  /* 0x00000003594b7819 */ /* 0x000fc400000006ff */
[----:B------:R-:W-:Y:S02]  /*0890*/  IADD3 R87, R0, R87, RZ ;  /* 0x0000005700577210 */ /* 0x000fe40007ffe0ff */
[C---:B------:R-:W-:Y:S02]  /*08a0*/  IADD3 R0, R89.reuse, 0x40, RZ ;  /* 0x0000004059007810 */ /* 0x040fe40007ffe0ff */
[C---:B------:R-:W-:Y:S02]  /*08b0*/  IADD3 R74, R89.reuse, 0x20, RZ ;  /* 0x00000020594a7810 */ /* 0x040fe40007ffe0ff */
[----:B------:R-:W-:Y:S02]  /*08c0*/  LEA.HI.SX32 R73, R0, R89, 0x1b ;  /* 0x0000005900497211 */ /* 0x000fe400078fdaff */
[C---:B------:R-:W-:Y:S02]  /*08d0*/  IADD3 R72, R89.reuse, 0x60, RZ ;  /* 0x0000006059487810 */ /* 0x040fe40007ffe0ff */
[----:B------:R-:W-:-:S02]  /*08e0*/  IADD3 R4, R89, 0x80, RZ ;  /* 0x0000008059047810 */ /* 0x000fc40007ffe0ff */
[C---:B------:R-:W-:Y:S02]  /*08f0*/  IADD3 R70, R89.reuse, 0xa0, RZ ;  /* 0x000000a059467810 */ /* 0x040fe40007ffe0ff */
[C---:B------:R-:W-:Y:S02]  /*0900*/  IADD3 R6, R89.reuse, 0xc0, RZ ;  /* 0x000000c059067810 */ /* 0x040fe40007ffe0ff */
[C---:B------:R-:W-:Y:S02]  /*0910*/  IADD3 R68, R89.reuse, 0xe0, RZ ;  /* 0x000000e059447810 */ /* 0x040fe40007ffe0ff */
[----:B------:R-:W-:Y:S02]  /*0920*/  SHF.R.S32.HI R0, RZ, 0x1f, R87 ;  /* 0x0000001fff007819 */ /* 0x000fe40000011457 */
[----:B------:R-:W-:Y:S02]  /*0930*/  LEA.HI.X R84, R84, c[0x0][0x324], R5, 0x3, P0 ;  /* 0x0000c90054547a11 */ /* 0x000fe400000f1c05 */
[----:B------:R-:W-:-:S02]  /*0940*/  LOP3.LUT R122, R89, 0x1f, RZ, 0xc0, !PT ;  /* 0x0000001f597a7812 */ /* 0x000fc400078ec0ff */
[----:B------:R-:W-:Y:S02]  /*0950*/  LEA.HI.SX32 R75, R75, R75, 0x1b ;  /* 0x0000004b4b4b7211 */ /* 0x000fe400078fdaff */
[-C--:B------:R-:W-:Y:S02]  /*0960*/  LEA.HI.SX32 R74, R74, R89.reuse, 0x1b ;  /* 0x000000594a4a7211 */ /* 0x080fe400078fdaff */
[-C--:B------:R-:W-:Y:S02]  /*0970*/  LEA.HI.SX32 R72, R72, R89.reuse, 0x1b ;  /* 0x0000005948487211 */ /* 0x080fe400078fdaff */
[-C--:B------:R-:W-:Y:S02]  /*0980*/  LEA.HI.SX32 R71, R4, R89.reuse, 0x1b ;  /* 0x0000005904477211 */ /* 0x080fe400078fdaff */
[-C--:B------:R-:W-:Y:S02]  /*0990*/  LEA.HI.SX32 R70, R70, R89.reuse, 0x1b ;  /* 0x0000005946467211 */ /* 0x080fe400078fdaff */
[----:B------:R-:W-:-:S02]  /*09a0*/  LEA.HI.SX32 R69, R6, R89, 0x1b ;  /* 0x0000005906457211 */ /* 0x000fc400078fdaff */
[----:B------:R-:W-:Y:S02]  /*09b0*/  LEA.HI.SX32 R68, R68, R89, 0x1b ;  /* 0x0000005944447211 */ /* 0x000fe400078fdaff */
[----:B-1----:R-:W-:Y:S02]  /*09c0*/  SHF.L.U64.HI R0, R87, 0x4, R0 ;  /* 0x0000000457007819 */ /* 0x002fe40000010200 */
.L_x_13922:
[----:B------:R-:W-:Y:S01]  /*09d0*/  BAR.SYNC.DEFER_BLOCKING 0x0 ;  /* 0x0000000000007b1d */ /* 0x000fe20000010000 */
[----:B0-----:R-:W-:Y:S02]  /*09e0*/  MOV R4, R86 ;  /* 0x0000005600047202 */ /* 0x001fe40000000f00 */
[----:B------:R-:W-:-:S05]  /*09f0*/  MOV R5, R85 ;  /* 0x0000005500057202 */ /* 0x000fca0000000f00 */
[----:B------:R-:W-:-:S06]  /*0a00*/  IMAD.WIDE R16, R89, 0x10, R4 ;  /* 0x0000001059107825 */ /* 0x000fcc00078e0204 */
[----:B--2---:R-:W2:Y:S01]  /*0a10*/  LDG.E.128 R16, [R16.64] ;  /* 0x0000000610107981 */ /* 0x004ea2000c1e1d00 */
[----:B------:R-:W-:-:S03]  /*0a20*/  IMAD.WIDE R8, R89, 0x10, R82 ;  /* 0x0000001059087825 */ /* 0x000fc600078e0252 */
[----:B--2---:R-:W-:Y:S01]  /*0a30*/  STS.128 [R76.X16], R16 ;  /* 0x000000104c007388 */ /* 0x004fe2000000cc00 */
[----:B------:R-:W-:-:S06]  /*0a40*/  NOP ;  /* 0x0000000000007918 */ /* 0x000fcc0000000000 */
[----:B------:R-:W-:Y:S04]  /*0a50*/  LDS.128 R4, [R76.X16] ;  /* 0x000000004c047984 */ /* 0x000fe8000000cc00 */
[----:B------:R-:W-:Y:S06]  /*0a60*/  BAR.SYNC.DEFER_BLOCKING 0x0 ;  /* 0x0000000000007b1d */ /* 0x000fec0000010000 */
[----:B------:R-:W2:Y:S01]  /*0a70*/  LDG.E.128 R8, [R8.64] ;  /* 0x0000000608087981 */ /* 0x000ea2000c1e1d00 */
[----:B------:R-:W-:-:S03]  /*0a80*/  IMAD.WIDE R20, R89, 0x10, R80 ;  /* 0x0000001059147825 */ /* 0x000fc600078e0250 */
[----:B--2---:R0:W-:Y:S01]  /*0a90*/  STS.128 [R76.X16], R8 ;  /* 0x000000084c007388 */ /* 0x0041e2000000cc00 */
[----:B------:R-:W-:-:S06]  /*0aa0*/  NOP ;  /* 0x0000000000007918 */ /* 0x000fcc0000000000 */
[----:B------:R-:W-:Y:S04]  /*0ab0*/  LDS.128 R12, [R76.X16] ;  /* 0x000000004c0c7984 */ /* 0x000fe8000000cc00 */
[----:B------:R-:W-:Y:S06]  /*0ac0*/  BAR.SYNC.DEFER_BLOCKING 0x0 ;  /* 0x0000000000007b1d */ /* 0x000fec0000010000 */
[----:B------:R-:W2:Y:S01]  /*0ad0*/  LDG.E.128 R20, [R20.64] ;  /* 0x0000000614147981 */ /* 0x000ea2000c1e1d00 */
[----:B------:R-:W-:-:S13]  /*0ae0*/  ISETP.LT.AND P0, PT, RZ, c[0x0][0x16c], PT ;  /* 0x00005b00ff007a0c */ /* 0x000fda0003f01270 */
[----:B0-----:R-:W-:Y:S01]  /*0af0*/  @!P0 CS2R R10, SRZ ;  /* 0x00000000000a8805 */ /* 0x001fe2000001ff00 */
[----:B------:R-:W-:Y:S01]  /*0b00*/  @!P0 CS2R R8, SRZ ;  /* 0x0000000000088805 */ /* 0x000fe2000001ff00 */
        /* <DEDUP_REMOVED lines=13> */
[----:B------:R-:W-:Y:S01]  /*0be0*/  MOV R8, R36 ;  /* 0x0000002400087202 */ /* 0x000fe20000000f00 */
[----:B------:R-:W-:Y:S01]  /*0bf0*/  IMAD R24, R124, c[0x0][0x2c0], RZ ;  /* 0x0000b0007c187a24 */ /* 0x000fe200078e02ff */
[----:B------:R-:W-:Y:S01]  /*0c00*/  MOV R9, R3 ;  /* 0x0000000300097202 */ /* 0x000fe20000000f00 */
[----:B------:R-:W-:Y:S01]  /*0c10*/  HFMA2.MMA R103, -RZ, RZ, 0, 0 ;  /* 0x00000000ff677435 */ /* 0x000fe200000001ff */
[--C-:B------:R-:W-:Y:S01]  /*0c20*/  FADD.FTZ R100, R15, R94.reuse ;  /* 0x0000005e0f647221 */ /* 0x100fe20000010000 */
[----:B------:R-:W-:Y:S01]  /*0c30*/  CS2R R104, SRZ ;  /* 0x0000000000687805 */ /* 0x000fe2000001ff00 */
[----:B------:R-:W-:-:S02]  /*0c40*/  FADD.FTZ R99, R14, R94 ;  /* 0x0000005e0e637221 */ /* 0x000fc40000010000 */
[----:B------:R-:W-:-:S04]  /*0c50*/  IMAD.WIDE.U32 R10, R95, c[0x0][0x2c0], R8 ;  /* 0x0000b0005f0a7a25 */ /* 0x000fc800078e0008 */
[----:B------:R-:W-:Y:S01]  /*0c60*/  IMAD R9, R95, c[0x0][0x2c4], R24 ;  /* 0x0000b1005f097a24 */ /* 0x000fe200078e0218 */
[----:B------:R-:W-:Y:S01]  /*0c70*/  LEA R8, P0, R10, c[0x0][0x320], 0x3 ;  /* 0x0000c8000a087a11 */ /* 0x000fe200078018ff */
[--C-:B------:R-:W-:Y:S02]  /*0c80*/  FADD.FTZ R102, R13, R94.reuse ;  /* 0x0000005e0d667221 */ /* 0x100fe40000010000 */
[----:B------:R-:W-:Y:S01]  /*0c90*/  FADD.FTZ R101, R12, R94 ;  /* 0x0000005e0c657221 */ /* 0x000fe20000010000 */
[----:B------:R-:W-:Y:S02]  /*0ca0*/  IADD3 R9, R11, R9, RZ ;  /* 0x000000090b097210 */ /* 0x000fe40007ffe0ff */
[----:B------:R-:W-:Y:S02]  /*0cb0*/  MOV R11, c[0x0][0x174] ;  /* 0x00005d00000b7a02 */ /* 0x000fe40000000f00 */
[----:B------:R-:W-:Y:S02]  /*0cc0*/  LEA.HI.X R9, R10, c[0x0][0x324], R9, 0x3, P0 ;  /* 0x0000c9000a097a11 */ /* 0x000fe400000f1c09 */
[----:B------:R-:W-:-:S03]  /*0cd0*/  LEA R11, R11, UR4, 0x8 ;  /* 0x000000040b0b7c11 */ /* 0x000fc6000f8e40ff */
[----:B------:R-:W-:-:S06]  /*0ce0*/  IMAD.WIDE.U32 R8, R89, 0x4, R8 ;  /* 0x0000000459087825 */ /* 0x000fcc00078e0008 */
        /* <DEDUP_REMOVED lines=17> */
.L_x_13921:
        /* <DEDUP_REMOVED lines=13> */
[----:B------:R-:W-:-:S04]  /*0ed0*/  IMAD.WIDE.U32 R24, R103, c[0x0][0x1c0], RZ ;  /* 0x0000700067187a25 */ /* 0x000fc800078e00ff */
[----:B------:R-:W-:Y:S01]  /*0ee0*/  IMAD R27, R103, c[0x0][0x1c4], R26 ;  /* 0x00007100671b7a24 */ /* 0x000fe200078e021a */
[----:B------:R-:W-:-:S04]  /*0ef0*/  LEA R32, P0, R24, R79, 0x2 ;  /* 0x0000004f18207211 */ /* 0x000fc800078010ff */
[----:B------:R-:W-:Y:S02]  /*0f00*/  IADD3 R25, R25, R27, RZ ;  /* 0x0000001b19197210 */ /* 0x000fe40007ffe0ff */
[----:B------:R-:W-:Y:S02]  /*0f10*/  LEA R32, P1, R87, R32, 0x4 ;  /* 0x0000002057207211 */ /* 0x000fe400078220ff */
[----:B------:R-:W-:-:S04]  /*0f20*/  LEA.HI.X R25, R24, R78, R25, 0x2, P0 ;  /* 0x0000004e18197211 */ /* 0x000fc800000f1419 */
[----:B------:R-:W-:-:S05]  /*0f30*/  IADD3.X R33, R25, R0, RZ, P1, !PT ;  /* 0x0000000019217210 */ /* 0x000fca0000ffe4ff */
[----:B---3--:R0:W3:Y:S04]  /*0f40*/  LDG.E.128 R24, [R32.64] ;  /* 0x0000000620187981 */ /* 0x0080e8000c1e1d00 */
[----:B------:R0:W4:Y:S01]  /*0f50*/  LDG.E.128 R28, [R32.64+0x200] ;  /* 0x00020006201c7981 */ /* 0x000122000c1e1d00 */
[----:B------:R-:W-:Y:S01]  /*0f60*/  IMAD R61, R97, c[0x0][0x198], RZ ;  /* 0x00006600613d7a24 */ /* 0x000fe200078e02ff */
[----:B------:R-:W-:Y:S01]  /*0f70*/  IADD3 R108, R77, -0x1, RZ ;  /* 0xffffffff4d6c7810 */ /* 0x000fe20007ffe0ff */
[----:B------:R-:W-:Y:S01]  /*0f80*/  FADD.FTZ R107, R12, R94 ;  /* 0x0000005e0c6b7221 */ /* 0x000fe20000010000 */
[----:B------:R-:W-:Y:S01]  /*0f90*/  ISETP.NE.AND P1, PT, R89, RZ, PT ;  /* 0x000000ff5900720c */ /* 0x000fe20003f25270 */
[C---:B------:R-:W-:Y:S01]  /*0fa0*/  IMAD R67, R98.reuse, c[0x0][0x19c], R61 ;  /* 0x0000670062437a24 */ /* 0x040fe200078e023d */
[----:B------:R-:W-:Y:S01]  /*0fb0*/  ISETP.GT.AND P0, PT, R77, 0x1, PT ;  /* 0x000000014d00780c */ /* 0x000fe20003f04270 */
[----:B------:R-:W-:Y:S01]  /*0fc0*/  IMAD.WIDE.U32 R34, R98, c[0x0][0x198], RZ ;  /* 0x0000660062227a25 */ /* 0x000fe200078e00ff */
[----:B0-----:R-:W-:-:S03]  /*0fd0*/  LEA.HI R32, R108, R108, RZ, 0x1 ;  /* 0x0000006c6c207211 */ /* 0x001fc600078f08ff */
[----:B------:R-:W-:Y:S01]  /*0fe0*/  IMAD R62, R106, c[0x0][0x1a0], RZ ;  /* 0x000068006a3e7a24 */ /* 0x000fe200078e02ff */
[----:B------:R-:W-:Y:S02]  /*0ff0*/  IADD3 R35, R35, R67, RZ ;  /* 0x0000004323237210 */ /* 0x000fe40007ffe0ff */
[----:B------:R-:W-:Y:S01]  /*1000*/  ISETP.EQ.AND P0, PT, R122, RZ, P0 ;  /* 0x000000ff7a00720c */ /* 0x000fe20000702270 */
[----:B------:R-:W-:Y:S02]  /*1010*/  IMAD R67, R103, c[0x0][0x1a4], R62 ;  /* 0x0000690067437a24 */ /* 0x000fe400078e023e */
[--C-:B------:R-:W-:Y:S02]  /*1020*/  FADD.FTZ R114, R13, R94.reuse ;  /* 0x0000005e0d727221 */ /* 0x100fe40000010000 */
[--C-:B------:R-:W-:Y:S02]  /*1030*/  FADD.FTZ R112, R14, R94.reuse ;  /* 0x0000005e0e707221 */ /* 0x100fe40000010000 */
[----:B------:R-:W-:-:S02]  /*1040*/  FADD.FTZ R110, R15, R94 ;  /* 0x0000005e0f6e7221 */ /* 0x000fc40000010000 */
[----:B------:R-:W-:Y:S02]  /*1050*/  FMUL.FTZ R128, R4, R101 ;  /* 0x0000006504807220 */ /* 0x000fe40000410000 */
[----:B------:R-:W-:Y:S02]  /*1060*/  FMUL.FTZ R132, R5, R102 ;  /* 0x0000006605847220 */ /* 0x000fe40000410000 */
[----:B------:R-:W-:Y:S02]  /*1070*/  FMUL.FTZ R134, R6, R99 ;  /* 0x0000006306867220 */ /* 0x000fe40000410000 */
[----:B------:R-:W-:Y:S01]  /*1080*/  FMUL.FTZ R135, R7, R100 ;  /* 0x0000006407877220 */ /* 0x000fe20000410000 */
[----:B------:R-:W-:Y:S01]  /*1090*/  BSSY B0, `(.L_x_13891) ;  /* 0x0000062000007945 */ /* 0x000fe20003800000 */
[----:B--2---:R-:W-:Y:S02]  /*10a0*/  FMUL.FTZ R63, R44, 1.4426950216293334961 ;  /* 0x3fb8aa3b2c3f7820 */ /* 0x004fe40000410000 */
[----:B------:R-:W-:-:S02]  /*10b0*/  FMUL.FTZ R61, R45, R107 ;  /* 0x0000006b2d3d7220 */ /* 0x000fc40000410000 */
[----:B------:R-:W-:Y:S02]  /*10c0*/  FMUL.FTZ R60, R63, R107 ;  /* 0x0000006b3f3c7220 */ /* 0x000fe40000410000 */
[----:B------:R-:W-:Y:S01]  /*10d0*/  FMUL.RZ R66, R61, 0.15915493667125701904 ;  /* 0x3e22f9833d427820 */ /* 0x000fe2000040c000 */
[----:B------:R-:W-:Y:S01]  /*10e0*/  LOP3.LUT R61, R32, 0xfffffe, RZ, 0xc0, !PT ;  /* 0x00fffffe203d7812 */ /* 0x000fe200078ec0ff */
[----:B------:R0:W-:Y:S01]  /*10f0*/  MUFU.EX2 R65, R60 ;  /* 0x0000003c00417308 */ /* 0x0001e20000000800 */
[----:B------:R-:W-:Y:S01]  /*1100*/  IMAD.WIDE.U32 R32, R103, c[0x0][0x1a0], R34 ;  /* 0x0000680067207a25 */ /* 0x000fe200078e0022 */
[----:B------:R-:W-:Y:S02]  /*1110*/  IADD3 R35, R89, 0x200, RZ ;  /* 0x0000020059237810 */ /* 0x000fe40007ffe0ff */
[----:B------:R-:W-:Y:S02]  /*1120*/  IADD3 R34, R108, -R61, RZ ;  /* 0x8000003d6c227210 */ /* 0x000fe40007ffe0ff */
[----:B------:R-:W-:-:S02]  /*1130*/  IADD3 R33, R33, R67, RZ ;  /* 0x0000004321217210 */ /* 0x000fc40007ffe0ff */
[----:B------:R-:W1:Y:S01]  /*1140*/  MUFU.COS R64, R66 ;  /* 0x0000004200407308 */ /* 0x000e620000000000 */
[----:B0-----:R-:W-:Y:S02]  /*1150*/  LEA R60, P2, R32, c[0x0][0x228], 0x3 ;  /* 0x00008a00203c7a11 */ /* 0x001fe400078418ff */
[----:B------:R-:W-:Y:S02]  /*1160*/  @!P1 LEA R35, R34, R103, 0x8 ;  /* 0x0000006722239211 */ /* 0x000fe400078e40ff */
[----:B------:R-:W-:Y:S02]  /*1170*/  LEA.HI.X R61, R32, c[0x0][0x22c], R33, 0x3, P2 ;  /* 0x00008b00203d7a11 */ /* 0x000fe400010f1c21 */
[----:B------:R-:W-:Y:S01]  /*1180*/  SHF.L.U32 R34, R76, 0x5, RZ ;  /* 0x000000054c227819 */ /* 0x000fe200000006ff */
[----:B------:R0:W2:Y:S01]  /*1190*/  MUFU.SIN R62, R66 ;  /* 0x00000042003e7308 */ /* 0x0000a20000000400 */
[----:B------:R-:W-:Y:S01]  /*11a0*/  SHF.L.U32 R109, R35, 0x3, RZ ;  /* 0x00000003236d7819 */ /* 0x000fe200000006ff */
[----:B---3--:R-:W-:Y:S01]  /*11b0*/  STS.128 [R76.X16], R24 ;  /* 0x000000184c007388 */ /* 0x008fe2000000cc00 */
[----:B------:R-:W-:-:S03]  /*11c0*/  @P0 IADD3 R32, R77, -0x2, RZ ;  /* 0xfffffffe4d200810 */ /* 0x000fc60007ffe0ff */
[----:B----4-:R-:W-:Y:S01]  /*11d0*/  STS.128 [R76.X16+0x200], R28 ;  /* 0x0002001c4c007388 */ /* 0x010fe2000000cc00 */
[----:B-1----:R-:W-:Y:S01]  /*11e0*/  FMUL.FTZ R64, R65, R64 ;  /* 0x0000004041407220 */ /* 0x002fe20000410000 */
[----:B0-----:R-:W-:Y:S02]  /*11f0*/  CS2R R66, SRZ ;  /* 0x0000000000427805 */ /* 0x001fe4000001ff00 */
[----:B------:R-:W5:Y:S01]  /*1200*/  LDG.E.64 R60, [R60.64] ;  /* 0x000000063c3c7981 */ /* 0x000f62000c1e1b00 */
[----:B------:R-:W-:-:S06]  /*1210*/  NOP ;  /* 0x0000000000007918 */ /* 0x000fcc0000000000 */
[----:B--2---:R-:W-:Y:S01]  /*1220*/  FMUL.FTZ R65, R65, R62 ;  /* 0x0000003e41417220 */ /* 0x004fe20000410000 */
[----:B------:R-:W0:Y:S01]  /*1230*/  LDS.128 R24, [R34] ;  /* 0x0000000022187984 */ /* 0x000e220000000c00 */
[-C--:B------:R-:W-:Y:S02]  /*1240*/  FMUL.FTZ R35, R45, R114.reuse ;  /* 0x000000722d237220 */ /* 0x080fe40000410000 */
[----:B------:R-:W-:Y:S01]  /*1250*/  @P0 IMAD R33, R32, c[0x0][0x16c], R103 ;  /* 0x00005b0020210a24 */ /* 0x000fe200078e0267 */
[----:B------:R1:W2:Y:S01]  /*1260*/  LDS.128 R28, [R34+0x10] ;  /* 0x00001000221c7984 */ /* 0x0002a20000000c00 */
[----:B------:R-:W-:Y:S02]  /*1270*/  FMUL.RZ R111, R35, 0.15915493667125701904 ;  /* 0x3e22f983236f7820 */ /* 0x000fe4000040c000 */
[----:B------:R-:W-:Y:S01]  /*1280*/  @P0 IMAD.WIDE R32, R33, 0x10, R42 ;  /* 0x0000001021200825 */ /* 0x000fe200078e022a */
[----:B------:R3:W-:Y:S04]  /*1290*/  STS.64 [R109+0xc90], R64 ;  /* 0x000c90406d007388 */ /* 0x0007e80000000a00 */
[----:B------:R-:W-:Y:S01]  /*12a0*/  BAR.SYNC.DEFER_BLOCKING 0x0 ;  /* 0x0000000000007b1d */ /* 0x000fe20000010000 */
[----:B------:R-:W-:-:S02]  /*12b0*/  FMUL.FTZ R35, R63, R114 ;  /* 0x000000723f237220 */ /* 0x000fc40000410000 */
[----:B-1----:R-:W-:-:S03]  /*12c0*/  FMUL.FTZ R34, R45, R112 ;  /* 0x000000702d227220 */ /* 0x002fc60000410000 */
[----:B------:R-:W-:Y:S08]  /*12d0*/  MUFU.SIN R62, R111 ;  /* 0x0000006f003e7308 */ /* 0x000ff00000000400 */
[----:B------:R-:W1:Y:S01]  /*12e0*/  MUFU.EX2 R35, R35 ;  /* 0x0000002300237308 */ /* 0x000e620000000800 */
[----:B---3--:R-:W-:-:S07]  /*12f0*/  FMUL.RZ R109, R34, 0.15915493667125701904 ;  /* 0x3e22f983226d7820 */ /* 0x008fce000040c000 */
[----:B------:R1:W3:Y:S01]  /*1300*/  MUFU.COS R116, R111 ;  /* 0x0000006f00747308 */ /* 0x0002e20000000000 */
[----:B------:R4:W5:Y:S01]  /*1310*/  @P0 LDG.E.64 R66, [R32.64+0x8] ;  /* 0x0000080620420981 */ /* 0x000962000c1e1b00 */
[----:B------:R-:W-:Y:S02]  /*1320*/  FMUL.FTZ R34, R45, R110 ;  /* 0x0000006e2d227220 */ /* 0x000fe40000410000 */
[----:B----4-:R-:W-:-:S04]  /*1330*/  FMUL.FTZ R32, R63, R112 ;  /* 0x000000703f207220 */ /* 0x010fc80000410000 */
[----:B------:R-:W-:Y:S01]  /*1340*/  MUFU.SIN R33, R109 ;  /* 0x0000006d00217308 */ /* 0x000fe20000000400 */
[----:B------:R-:W-:Y:S02]  /*1350*/  FMUL.FTZ R63, R63, R110 ;  /* 0x0000006e3f3f7220 */ /* 0x000fe40000410000 */
[----:B------:R-:W-:-:S05]  /*1360*/  FMUL.RZ R115, R34, 0.15915493667125701904 ;  /* 0x3e22f98322737820 */ /* 0x000fca000040c000 */
[----:B------:R-:W4:Y:S01]  /*1370*/  MUFU.EX2 R32, R32 ;  /* 0x0000002000207308 */ /* 0x000f220000000800 */
[----:B-1----:R-:W-:-:S07]  /*1380*/  FMUL.FTZ R111, R35, R62 ;  /* 0x0000003e236f7220 */ /* 0x002fce0000410000 */
[----:B------:R3:W1:Y:S01]  /*1390*/  MUFU.COS R113, R109 ;  /* 0x0000006d00717308 */ /* 0x0006620000000000 */
[----:B------:R-:W-:-:S07]  /*13a0*/  FMUL.FTZ R62, R111, R128 ;  /* 0x000000806f3e7220 */ /* 0x000fce0000410000 */
[----:B------:R-:W-:Y:S01]  /*13b0*/  MUFU.EX2 R63, R63 ;  /* 0x0000003f003f7308 */ /* 0x000fe20000000800 */
[----:B---3--:R-:W-:Y:S02]  /*13c0*/  FMUL.FTZ R109, R35, R116 ;  /* 0x00000074236d7220 */ /* 0x008fe40000410000 */
[----:B------:R-:W-:-:S05]  /*13d0*/  FMUL.FTZ R35, RZ, R111 ;  /* 0x0000006fff237220 */ /* 0x000fca0000410000 */
[----:B------:R-:W3:Y:S01]  /*13e0*/  MUFU.COS R120, R115 ;  /* 0x0000007300787308 */ /* 0x000ee20000000000 */
[----:B------:R-:W-:-:S07]  /*13f0*/  FFMA.FTZ R62, RZ, R109, R62 ;  /* 0x0000006dff3e7223 */ /* 0x000fce000001003e */
[----:B------:R-:W0:Y:S01]  /*1400*/  MUFU.SIN R34, R115 ;  /* 0x0000007300227308 */ /* 0x000e220000000400 */
[C---:B----4-:R-:W-:Y:S02]  /*1410*/  FMUL.FTZ R118, R32.reuse, R33 ;  /* 0x0000002120767220 */ /* 0x050fe40000410000 */
[----:B------:R-:W-:Y:S02]  /*1420*/  FFMA.FTZ R35, R109, R128, -R35 ;  /* 0x000000806d237223 */ /* 0x000fe40000010823 */
[----:B------:R-:W-:Y:S02]  /*1430*/  FADD.FTZ R33, RZ, R62 ;  /* 0x0000003eff217221 */ /* 0x000fe40000010000 */
[----:B-1----:R-:W-:Y:S02]  /*1440*/  FMUL.FTZ R116, R32, R113 ;  /* 0x0000007120747220 */ /* 0x002fe40000410000 */
[----:B------:R-:W-:Y:S02]  /*1450*/  FADD.FTZ R35, R132, R35 ;  /* 0x0000002384237221 */ /* 0x000fe40000010000 */
[----:B------:R-:W-:-:S02]  /*1460*/  FMUL.FTZ R32, R118, R33 ;  /* 0x0000002176207220 */ /* 0x000fc40000410000 */
[C---:B---3--:R-:W-:Y:S02]  /*1470*/  FMUL.FTZ R125, R63.reuse, R120 ;  /* 0x000000783f7d7220 */ /* 0x048fe40000410000 */
[-C--:B------:R-:W-:Y:S02]  /*1480*/  FMUL.FTZ R62, R118, R35.reuse ;  /* 0x00000023763e7220 */ /* 0x080fe40000410000 */
[----:B0-----:R-:W-:Y:S02]  /*1490*/  FMUL.FTZ R123, R63, R34 ;  /* 0x000000223f7b7220 */ /* 0x001fe40000410000 */
[C---:B------:R-:W-:Y:S02]  /*14a0*/  FFMA.FTZ R63, R116.reuse, R35, -R32 ;  /* 0x00000023743f7223 */ /* 0x040fe40000010820 */
[----:B------:R-:W-:Y:S02]  /*14b0*/  FMUL.FTZ R32, R65, R111 ;  /* 0x0000006f41207220 */ /* 0x000fe40000410000 */
[----:B------:R-:W-:-:S02]  /*14c0*/  FFMA.FTZ R62, R116, R33, R62 ;  /* 0x00000021743e7223 */ /* 0x000fc4000001003e */
[C---:B------:R-:W-:Y:S02]  /*14d0*/  FMUL.FTZ R34, R64.reuse, R111 ;  /* 0x0000006f40227220 */ /* 0x040fe40000410000 */
[-C--:B------:R-:W-:Y:S01]  /*14e0*/  FFMA.FTZ R33, R64, R109.reuse, -R32 ;  /* 0x0000006d40217223 */ /* 0x080fe20000010820 */
[----:B------:R-:W-:Y:S01]  /*14f0*/  ISETP.NE.AND P2, PT, R89, 0x1f, PT ;  /* 0x0000001f5900780c */ /* 0x000fe20003f45270 */
[----:B------:R-:W-:Y:S02]  /*1500*/  FADD.FTZ R120, RZ, R62 ;  /* 0x0000003eff787221 */ /* 0x000fe40000010000 */
[----:B------:R-:W-:Y:S02]  /*1510*/  FFMA.FTZ R35, R65, R109, R34 ;  /* 0x0000006d41237223 */ /* 0x000fe40000010022 */
[----:B------:R-:W-:Y:S02]  /*1520*/  FMUL.FTZ R34, R118, R33 ;  /* 0x0000002176227220 */ /* 0x000fe40000410000 */
[----:B------:R-:W-:-:S02]  /*1530*/  FADD.FTZ R62, R134, R63 ;  /* 0x0000003f863e7221 */ /* 0x000fc40000010000 */
[C---:B------:R-:W-:Y:S02]  /*1540*/  FMUL.FTZ R63, R123.reuse, R120 ;  /* 0x000000787b3f7220 */ /* 0x040fe40000410000 */
[-C--:B------:R-:W-:Y:S02]  /*1550*/  FMUL.FTZ R32, R118, R35.reuse ;  /* 0x0000002376207220 */ /* 0x080fe40000410000 */
[----:B------:R-:W-:Y:S02]  /*1560*/  FFMA.FTZ R34, R116, R35, R34 ;  /* 0x0000002374227223 */ /* 0x000fe40000010022 */
[-C--:B------:R-:W-:Y:S02]  /*1570*/  FMUL.FTZ R35, R123, R62.reuse ;  /* 0x0000003e7b237220 */ /* 0x080fe40000410000 */
[----:B------:R-:W-:-:S04]  /*1580*/  FFMA.FTZ R62, R125, R62, -R63 ;  /* 0x0000003e7d3e7223 */ /* 0x000fc8000001083f */
        /* <DEDUP_REMOVED lines=10> */
[----:B0-2---:R-:W-:Y:S01]  /*1630*/  ISETP.NE.AND P0, PT, R77, c[0x0][0x174], PT ;  /* 0x00005d004d007a0c */ /* 0x005fe20003f05270 */
[----:B-1----:R-:W-:Y:S01]  /*1640*/  HFMA2.MMA R62, -RZ, RZ, 1.875, 0 ;  /* 0x3f800000ff3e7435 */ /* 0x002fe200000001ff */
[----:B------:R-:W-:-:S11]  /*1650*/  MOV R63, RZ ;  /* 0x000000ff003f7202 */ /* 0x000fd60000000f00 */
[----:B------:R-:W-:-:S04]  /*1660*/  @P0 LEA.HI R32, R77, R77, RZ, 0x1 ;  /* 0x0000004d4d200211 */ /* 0x000fc800078f08ff */
[----:B------:R-:W-:-:S04]  /*1670*/  @P0 LOP3.LUT R32, R32, 0xfffffe, RZ, 0xc0, !PT ;  /* 0x00fffffe20200812 */ /* 0x000fc800078ec0ff */
[----:B------:R-:W-:-:S04]  /*1680*/  @P0 IADD3 R32, -R32, R77, RZ ;  /* 0x0000004d20200210 */ /* 0x000fc80007ffe1ff */
[----:B------:R-:W-:-:S05]  /*1690*/  @P0 LEA R32, R32, R103, 0x8 ;  /* 0x0000006720200211 */ /* 0x000fca00078e40ff */
[----:B------:R0:W1:Y:S02]  /*16a0*/  @P0 LDS.64 R62, [R32.X8+0xc90] ;  /* 0x000c9000203e0984 */ /* 0x0000640000008a00 */
.L_x_13892:
[----:B0-2---:R-:W-:Y:S05]  /*16b0*/  BSYNC B0 ;  /* 0x0000000000007941 */ /* 0x005fea0003800000 */
.L_x_13891:
[----:B------:R-:W0:Y:S01]  /*16c0*/  SHFL.UP PT, R120, R131, 0x1, RZ ;  /* 0x0420000083787989 */ /* 0x000e2200000e00ff */
[C---:B------:R-:W-:Y:S01]  /*16d0*/  ISETP.GE.AND P0, PT, R76.reuse, 0x1, PT ;  /* 0x000000014c00780c */ /* 0x040fe20003f06270 */
[----:B------:R-:W-:Y:S01]  /*16e0*/  FADD.FTZ R127, R19, R19 ;  /* 0x00000013137f7221 */ /* 0x000fe20000010000 */
[----:B------:R-:W-:Y:S01]  /*16f0*/  ISETP.GE.AND P3, PT, R76, 0x10, PT ;  /* 0x000000104c00780c */ /* 0x000fe20003f66270 */
[----:B------:R-:W2:Y:S01]  /*1700*/  SHFL.UP PT, R126, R119, 0x1, RZ ;  /* 0x04200000777e7989 */ /* 0x000ea200000e00ff */
[----:B------:R-:W-:Y:S01]  /*1710*/  FADD.FTZ R129, R18, R18 ;  /* 0x0000001212817221 */ /* 0x000fe20000010000 */
[----:B------:R-:W-:Y:S01]  /*1720*/  BSSY B0, `(.L_x_13893) ;  /* 0x00000ad000007945 */ /* 0x000fe20003800000 */
[----:B-----5:R-:W-:Y:S01]  /*1730*/  FMUL.FTZ R133, R60, R27 ;  /* 0x0000001b3c857220 */ /* 0x020fe20000410000 */
        /* <DEDUP_REMOVED lines=9> */
[----:B----4-:R-:W-:Y:S02]  /*17d0*/  FFMA.FTZ R130, R117, R34, R35 ;  /* 0x0000002275827223 */ /* 0x010fe40000010023 */
[----:B------:R-:W-:-:S02]  /*17e0*/  @P0 FADD.FTZ R119, R119, R126 ;  /* 0x0000007e77770221 */ /* 0x000fc40000010000 */
        /* <DEDUP_REMOVED lines=10> */
[CC--:B--2---:R-:W-:Y:S02]  /*1890*/  FMUL.FTZ R136, R130.reuse, R34.reuse ;  /* 0x0000002282887220 */ /* 0x0c4fe40000410000 */
[C---:B------:R-:W-:Y:S02]  /*18a0*/  FFMA.FTZ R126, R117.reuse, R34, -R113 ;  /* 0x00000022757e7223 */ /* 0x040fe40000010871 */
[C---:B---3--:R-:W-:Y:S02]  /*18b0*/  FMUL.FTZ R120, R130.reuse, R32 ;  /* 0x0000002082787220 */ /* 0x048fe40000410000 */
[----:B------:R-:W-:Y:S02]  /*18c0*/  FFMA.FTZ R136, R117, R35, R136 ;  /* 0x0000002375887223 */ /* 0x000fe40000010088 */
[----:B----4-:R-:W-:Y:S02]  /*18d0*/  FMUL.FTZ R34, R130, R33 ;  /* 0x0000002182227220 */ /* 0x010fe40000410000 */
[----:B------:R-:W-:-:S02]  /*18e0*/  @P0 FADD.FTZ R131, R131, R126 ;  /* 0x0000007e83830221 */ /* 0x000fc40000010000 */
        /* <DEDUP_REMOVED lines=11> */
[----:B------:R-:W-:Y:S02]  /*19a0*/  FFMA.FTZ R126, R117, R126, R115 ;  /* 0x0000007e757e7223 */ /* 0x000fe40000010073 */
[----:B---3--:R-:W-:-:S02]  /*19b0*/  FMUL.FTZ R35, R33, R32 ;  /* 0x0000002021237220 */ /* 0x008fc40000410000 */
[C---:B------:R-:W-:Y:S02]  /*19c0*/  FFMA.FTZ R120, R117.reuse, R120, -R113 ;  /* 0x0000007875787223 */ /* 0x040fe40000010871 */
        /* <DEDUP_REMOVED lines=21> */
[-C--:B------:R-:W-:Y:S01]  /*1b20*/  FMUL.FTZ R34, R60, R31.reuse ;  /* 0x0000001f3c227220 */ /* 0x080fe20000410000 */
[----:B------:R-:W-:Y:S01]  /*1b30*/  SHFL.UP PT, R136, R117, 0x10, RZ ;  /* 0x0600000075887989 */ /* 0x000fe200000e00ff */
[----:B------:R-:W-:Y:S01]  /*1b40*/  @P0 FADD.FTZ R131, R131, R126 ;  /* 0x0000007e83830221 */ /* 0x000fe20000010000 */
[----:B------:R-:W-:Y:S01]  /*1b50*/  ISETP.GE.AND P0, PT, R77, c[0x0][0x174], PT ;  /* 0x00005d004d007a0c */ /* 0x000fe20003f06270 */
[C---:B------:R-:W-:Y:S01]  /*1b60*/  FFMA.FTZ R34, R61.reuse, R30, R34 ;  /* 0x0000001e3d227223 */ /* 0x040fe20000010022 */
[----:B------:R-:W0:Y:S01]  /*1b70*/  SHFL.UP PT, R142, R119, 0x10, RZ ;  /* 0x06000000778e7989 */ /* 0x000e2200000e00ff */
[----:B------:R-:W-:Y:S01]  /*1b80*/  FMUL.FTZ R35, R61, R31 ;  /* 0x0000001f3d237220 */ /* 0x000fe20000410000 */
[----:B------:R-:W-:Y:S01]  /*1b90*/  ISETP.NE.OR P0, PT, R122, RZ, P0 ;  /* 0x000000ff7a00720c */ /* 0x000fe20000705670 */
[----:B------:R-:W-:Y:S01]  /*1ba0*/  FMUL.FTZ R130, R127, R34 ;  /* 0x000000227f827220 */ /* 0x000fe20000410000 */
[----:B------:R-:W2:Y:S01]  /*1bb0*/  SHFL.UP PT, R140, R131, 0x10, RZ ;  /* 0x06000000838c7989 */ /* 0x000ea200000e00ff */
[----:B------:R-:W-:-:S02]  /*1bc0*/  FMUL.FTZ R32, R60, R29 ;  /* 0x0000001d3c207220 */ /* 0x000fc40000410000 */
[C---:B------:R-:W-:Y:S01]  /*1bd0*/  FFMA.FTZ R126, R60.reuse, R30, -R35 ;  /* 0x0000001e3c7e7223 */ /* 0x040fe20000010823 */
[----:B------:R-:W3:Y:S01]  /*1be0*/  SHFL.UP PT, R34, R113, 0x10, RZ ;  /* 0x0600000071227989 */ /* 0x000ee200000e00ff */
[C---:B------:R-:W-:Y:S02]  /*1bf0*/  FMUL.FTZ R33, R61.reuse, R29 ;  /* 0x0000001d3d217220 */ /* 0x040fe40000410000 */
[----:B------:R-:W-:Y:S02]  /*1c00*/  FFMA.FTZ R120, R61, R28, R32 ;  /* 0x0000001c3d787223 */ /* 0x000fe40000010020 */
[----:B------:R-:W-:Y:S02]  /*1c10*/  FMUL.FTZ R126, R127, R126 ;  /* 0x0000007e7f7e7220 */ /* 0x000fe40000410000 */
[----:B------:R-:W-:Y:S02]  /*1c20*/  FMUL.FTZ R35, R125, R130 ;  /* 0x000000827d237220 */ /* 0x000fe40000410000 */
[----:B------:R-:W-:-:S02]  /*1c30*/  FFMA.FTZ R32, R60, R28, -R33 ;  /* 0x0000001c3c207223 */ /* 0x000fc40000010821 */
[----:B------:R-:W-:Y:S02]  /*1c40*/  FMUL.FTZ R120, R129, R120 ;  /* 0x0000007881787220 */ /* 0x000fe40000410000 */
[C---:B------:R-:W-:Y:S02]  /*1c50*/  FMUL.FTZ R33, R123.reuse, R130 ;  /* 0x000000827b217220 */ /* 0x040fe40000410000 */
[----:B------:R-:W-:Y:S02]  /*1c60*/  FFMA.FTZ R35, -R123, R126, -R35 ;  /* 0x0000007e7b237223 */ /* 0x000fe40000010923 */
[----:B------:R-:W-:Y:S02]  /*1c70*/  FMUL.FTZ R121, R129, R32 ;  /* 0x0000002081797220 */ /* 0x000fe40000410000 */
[----:B------:R-:W-:Y:S02]  /*1c80*/  FFMA.FTZ R32, R125, R126, -R33 ;  /* 0x0000007e7d207223 */ /* 0x000fe40000010821 */
[----:B------:R-:W-:-:S02]  /*1c90*/  FADD.FTZ R35, -R120, R35 ;  /* 0x0000002378237221 */ /* 0x000fc40000010100 */
[----:B------:R-:W-:Y:S02]  /*1ca0*/  FADD.FTZ R33, R121, R32 ;  /* 0x0000002079217221 */ /* 0x000fe40000010000 */
[----:B------:R-:W-:Y:S02]  /*1cb0*/  FMUL.FTZ R138, R118, -R35 ;  /* 0x80000023768a7220 */ /* 0x000fe40000410000 */
[C---:B0-----:R-:W-:Y:S02]  /*1cc0*/  FMUL.FTZ R32, R113.reuse, R142 ;  /* 0x0000008e71207220 */ /* 0x041fe40000410000 */
[-C--:B------:R-:W-:Y:S02]  /*1cd0*/  FFMA.FTZ R138, R116, R33.reuse, -R138 ;  /* 0x00000021748a7223 */ /* 0x080fe4000001088a */
[----:B------:R-:W-:Y:S02]  /*1ce0*/  FMUL.FTZ R115, R118, -R33 ;  /* 0x8000002176737220 */ /* 0x000fe40000410000 */
[----:B------:R-:W-:-:S02]  /*1cf0*/  FMUL.FTZ R33, R113, R136 ;  /* 0x0000008871217220 */ /* 0x000fc40000410000 */
[----:B--2---:R-:W-:Y:S02]  /*1d00*/  FFMA.FTZ R144, R117, R140, -R32 ;  /* 0x0000008c75907223 */ /* 0x004fe40000010820 */
[-C--:B---3--:R-:W-:Y:S02]  /*1d10*/  FMUL.FTZ R32, R113, R34.reuse ;  /* 0x0000002271207220 */ /* 0x088fe40000410000 */
[----:B------:R-:W-:Y:S01]  /*1d20*/  FFMA.FTZ R34, R117, R34, R33 ;  /* 0x0000002275227223 */ /* 0x000fe20000010021 */
[----:B------:R-:W-:Y:S01]  /*1d30*/  MOV R33, RZ ;  /* 0x000000ff00217202 */ /* 0x000fe20000000f00 */
[C---:B------:R-:W-:Y:S02]  /*1d40*/  FMUL.FTZ R140, R113.reuse, R140 ;  /* 0x0000008c718c7220 */ /* 0x040fe40000410000 */
[----:B------:R-:W-:Y:S01]  /*1d50*/  FFMA.FTZ R146, R116, R35, R115 ;  /* 0x0000002374927223 */ /* 0x000fe20000010073 */
[----:B------:R-:W-:Y:S01]  /*1d60*/  FSEL R137, R113, R34, !P3 ;  /* 0x0000002271897208 */ /* 0x000fe20005800000 */
[----:B------:R-:W-:Y:S01]  /*1d70*/  FFMA.FTZ R140, R117, R142, R140 ;  /* 0x0000008e758c7223 */ /* 0x000fe2000001008c */
[----:B------:R-:W-:Y:S01]  /*1d80*/  CS2R R34, SRZ ;  /* 0x0000000000227805 */ /* 0x000fe2000001ff00 */
[----:B------:R-:W-:Y:S01]  /*1d90*/  FMUL.FTZ R115, R61, R27 ;  /* 0x0000001b3d737220 */ /* 0x000fe20000410000 */
[----:B------:R-:W-:Y:S01]  /*1da0*/  SHF.L.U32 R113, R103, 0x4, RZ ;  /* 0x0000000467717819 */ /* 0x000fe200000006ff */
[----:B------:R-:W-:Y:S01]  /*1db0*/  @P3 FFMA.FTZ R117, R117, R136, -R32 ;  /* 0x0000008875753223 */ /* 0x000fe20000010820 */
[----:B------:R-:W0:Y:S01]  /*1dc0*/  SHFL.UP PT, R137, R137, 0x1, RZ ;  /* 0x0420000089897989 */ /* 0x000e2200000e00ff */
[----:B------:R-:W-:Y:S01]  /*1dd0*/  @P3 FADD.FTZ R131, R131, R144 ;  /* 0x0000009083833221 */ /* 0x000fe20000010000 */
[----:B------:R-:W-:Y:S01]  /*1de0*/  HFMA2.MMA R32, -RZ, RZ, 1.875, 0 ;  /* 0x3f800000ff207435 */ /* 0x000fe200000001ff */
[----:B------:R-:W-:-:S02]  /*1df0*/  FFMA.FTZ R67, R60, R26, -R115 ;  /* 0x0000001a3c437223 */ /* 0x000fc40000010873 */
[----:B------:R-:W-:Y:S02]  /*1e00*/  FFMA.FTZ R115, R61, R26, R133 ;  /* 0x0000001a3d737223 */ /* 0x000fe40000010085 */
[----:B------:R2:W3:Y:S01]  /*1e10*/  SHFL.UP PT, R133, R117, 0x1, RZ ;  /* 0x0420000075857989 */ /* 0x0004e200000e00ff */
[----:B------:R-:W-:Y:S02]  /*1e20*/  @P3 FADD.FTZ R119, R119, R140 ;  /* 0x0000008c77773221 */ /* 0x000fe40000010000 */
[----:B------:R-:W-:Y:S01]  /*1e30*/  FADD.FTZ R136, R17, R17 ;  /* 0x0000001111887221 */ /* 0x000fe20000010000 */
[----:B------:R-:W4:Y:S01]  /*1e40*/  SHFL.UP PT, R131, R131, 0x1, RZ ;  /* 0x0420000083837989 */ /* 0x000f2200000e00ff */
[----:B-1----:R-:W-:Y:S02]  /*1e50*/  FMUL.FTZ R140, R123, -R62 ;  /* 0x8000003e7b8c7220 */ /* 0x002fe40000410000 */
[C---:B------:R-:W-:Y:S01]  /*1e60*/  FMUL.FTZ R67, R136.reuse, R67 ;  /* 0x0000004388437220 */ /* 0x040fe20000410000 */
[----:B------:R0:W1:Y:S01]  /*1e70*/  SHFL.UP PT, R141, R119, 0x1, RZ ;  /* 0x04200000778d7989 */ /* 0x00006200000e00ff */
[----:B------:R-:W-:-:S02]  /*1e80*/  FMUL.FTZ R115, R136, R115 ;  /* 0x0000007388737220 */ /* 0x000fc40000410000 */
[----:B------:R-:W-:Y:S01]  /*1e90*/  FADD.FTZ R142, R67, R138 ;  /* 0x0000008a438e7221 */ /* 0x000fe20000010000 */
[----:B------:R0:W1:Y:S01]  /*1ea0*/  @!P0 LDS.128 R32, [R113+0x1d90] ;  /* 0x001d900071208984 */ /* 0x0000620000000c00 */
[----:B------:R-:W-:Y:S01]  /*1eb0*/  FADD.FTZ R146, -R115, R146 ;  /* 0x0000009273927221 */ /* 0x000fe20000010100 */
[----:B------:R-:W-:Y:S01]  /*1ec0*/  ISETP.NE.AND P0, PT, R122, 0x1f, PT ;  /* 0x0000001f7a00780c */ /* 0x000fe20003f05270 */
[-C--:B------:R-:W-:Y:S02]  /*1ed0*/  FMUL.FTZ R138, R123, R63.reuse ;  /* 0x0000003f7b8a7220 */ /* 0x080fe40000410000 */
[----:B------:R-:W-:Y:S02]  /*1ee0*/  FFMA.FTZ R143, R125, -R63, R140 ;  /* 0x8000003f7d8f7223 */ /* 0x000fe4000001008c */
[C---:B------:R-:W-:Y:S02]  /*1ef0*/  FMUL.FTZ R140, R111.reuse, -R146 ;  /* 0x800000926f8c7220 */ /* 0x040fe40000410000 */
[----:B------:R-:W-:-:S02]  /*1f00*/  FMUL.FTZ R144, R111, -R142 ;  /* 0x8000008e6f907220 */ /* 0x000fc40000410000 */
[----:B--2---:R-:W-:Y:S02]  /*1f10*/  FFMA.FTZ R117, R125, R62, -R138 ;  /* 0x0000003e7d757223 */ /* 0x004fe4000001088a */
[C---:B------:R-:W-:Y:S02]  /*1f20*/  FMUL.FTZ R138, R118.reuse, -R143 ;  /* 0x8000008f768a7220 */ /* 0x040fe40000410000 */
[----:B0-----:R-:W-:Y:S02]  /*1f30*/  FMUL.FTZ R119, R137, R139 ;  /* 0x0000008b89777220 */ /* 0x001fe40000410000 */
[C---:B------:R-:W-:Y:S02]  /*1f40*/  FFMA.FTZ R148, R109.reuse, R142, -R140 ;  /* 0x0000008e6d947223 */ /* 0x040fe4000001088c */
[----:B------:R-:W-:Y:S02]  /*1f50*/  FFMA.FTZ R150, R109, R146, R144 ;  /* 0x000000926d967223 */ /* 0x000fe40000010090 */
[----:B------:R-:W-:-:S02]  /*1f60*/  FMUL.FTZ R142, R118, -R117 ;  /* 0x80000075768e7220 */ /* 0x000fc40000410000 */
[----:B------:R-:W-:Y:S02]  /*1f70*/  FFMA.FTZ R144, R116, R117, -R138 ;  /* 0x0000007574907223 */ /* 0x000fe4000001088a */
[-C--:B------:R-:W-:Y:S02]  /*1f80*/  FMUL.FTZ R140, R137, R66.reuse ;  /* 0x00000042898c7220 */ /* 0x080fe40000410000 */
[-C--:B------:R-:W-:Y:S02]  /*1f90*/  FMUL.FTZ R117, R61, R25.reuse ;  /* 0x000000193d757220 */ /* 0x080fe40000410000 */
[----:B---3--:R-:W-:Y:S02]  /*1fa0*/  FFMA.FTZ R138, R133, R66, -R119 ;  /* 0x00000042858a7223 */ /* 0x008fe40000010877 */
[----:B------:R-:W-:Y:S02]  /*1fb0*/  FMUL.FTZ R119, R60, R25 ;  /* 0x000000193c777220 */ /* 0x000fe40000410000 */
[----:B------:R-:W-:-:S02]  /*1fc0*/  FFMA.FTZ R146, R116, R143, R142 ;  /* 0x0000008f74927223 */ /* 0x000fc4000001008e */
[----:B------:R-:W-:Y:S02]  /*1fd0*/  FFMA.FTZ R142, R133, R139, R140 ;  /* 0x0000008b858e7223 */ /* 0x000fe4000001008c */
[----:B------:R-:W-:Y:S02]  /*1fe0*/  FADD.FTZ R140, R16, R16 ;  /* 0x00000010108c7221 */ /* 0x000fe40000010000 */
[-C--:B------:R-:W-:Y:S02]  /*1ff0*/  FFMA.FTZ R117, R60, R24.reuse, -R117 ;  /* 0x000000183c757223 */ /* 0x080fe40000010875 */
[----:B----4-:R-:W-:Y:S02]  /*2000*/  @P1 FADD.FTZ R66, R131, R138 ;  /* 0x0000008a83421221 */ /* 0x010fe40000010000 */
[----:B------:R-:W-:Y:S02]  /*2010*/  FFMA.FTZ R131, R61, R24, R119 ;  /* 0x000000183d837223 */ /* 0x000fe40000010077 */
[----:B-1----:R-:W-:-:S02]  /*2020*/  @P1 FADD.FTZ R139, R141, R142 ;  /* 0x0000008e8d8b1221 */ /* 0x002fc40000010000 */
[C---:B------:R-:W-:Y:S02]  /*2030*/  FMUL.FTZ R119, R140.reuse, R117 ;  /* 0x000000758c777220 */ /* 0x040fe40000410000 */
[C---:B------:R-:W-:Y:S02]  /*2040*/  FMUL.FTZ R137, R111.reuse, -R146 ;  /* 0x800000926f897220 */ /* 0x040fe40000410000 */
[----:B------:R-:W-:Y:S02]  /*2050*/  FMUL.FTZ R117, R140, R131 ;  /* 0x000000838c757220 */ /* 0x000fe40000410000 */
[----:B------:R-:W-:Y:S02]  /*2060*/  FMUL.FTZ R138, R111, -R144 ;  /* 0x800000906f8a7220 */ /* 0x000fe40000410000 */
[C---:B------:R-:W-:Y:S02]  /*2070*/  FMUL.FTZ R141, R65.reuse, R139 ;  /* 0x0000008b418d7220 */ /* 0x040fe40000410000 */
[----:B------:R-:W-:-:S02]  /*2080*/  FMUL.FTZ R65, R65, R66 ;  /* 0x0000004241417220 */ /* 0x000fc40000410000 */
[----:B------:R-:W-:Y:S02]  /*2090*/  FADD.FTZ R131, R119, R148 ;  /* 0x0000009477837221 */ /* 0x000fe40000010000 */
[----:B------:R-:W-:Y:S02]  /*20a0*/  FFMA.FTZ R137, R109, R144, -R137 ;  /* 0x000000906d897223 */ /* 0x000fe40000010889 */
[----:B------:R-:W-:Y:S01]  /*20b0*/  FADD.FTZ R133, -R117, R150 ;  /* 0x0000009675857221 */ /* 0x000fe20000010100 */
[----:B------:R0:W1:Y:S01]  /*20c0*/  SHFL.DOWN PT, R143, R131, 0x1, 0x1f ;  /* 0x08201f00838f7f89 */ /* 0x00006200000e0000 */
[----:B------:R-:W-:Y:S02]  /*20d0*/  FFMA.FTZ R138, R109, R146, R138 ;  /* 0x000000926d8a7223 */ /* 0x000fe4000001008a */
[C---:B------:R-:W-:Y:S01]  /*20e0*/  FFMA.FTZ R141, R64.reuse, R66, -R141 ;  /* 0x00000042408d7223 */ /* 0x040fe2000001088d */
[----:B------:R0:W2:Y:S01]  /*20f0*/  SHFL.DOWN PT, R145, R133, 0x1, 0x1f ;  /* 0x08201f0085917f89 */ /* 0x0000a200000e0000 */
[----:B------:R-:W-:-:S03]  /*2100*/  FFMA.FTZ R64, R64, R139, R65 ;  /* 0x0000008b40407223 */ /* 0x000fc60000010041 */
[----:B------:R0:W3:Y:S04]  /*2110*/  SHFL.DOWN PT, R65, R137, 0x1, 0x1f ;  /* 0x08201f0089417f89 */ /* 0x0000e800000e0000 */
[----:B------:R0:W4:Y:S01]  /*2120*/  SHFL.DOWN PT, R139, R138, 0x1, 0x1f ;  /* 0x08201f008a8b7f89 */ /* 0x00012200000e0000 */
[----:B------:R-:W-:Y:S05]  /*2130*/  @!P0 BRA `(.L_x_13894) ;  /* 0x000000b000008947 */ /* 0x000fea0003800000 */
[C---:B----4-:R-:W-:Y:S02]  /*2140*/  FMUL.FTZ R66, R138.reuse, R139 ;  /* 0x0000008b8a427220 */ /* 0x050fe40000410000 */
[C---:B--2---:R-:W-:Y:S02]  /*2150*/  FMUL.FTZ R142, R138.reuse, R145 ;  /* 0x000000918a8e7220 */ /* 0x044fe40000410000 */
[C---:B-1----:R-:W-:Y:S02]  /*2160*/  FMUL.FTZ R144, R138.reuse, R143 ;  /* 0x0000008f8a907220 */ /* 0x042fe40000410000 */
[----:B0--3--:R-:W-:-:S02]  /*2170*/  FMUL.FTZ R138, R138, R65 ;  /* 0x000000418a8a7220 */ /* 0x009fc40000410000 */
[C---:B------:R-:W-:Y:S02]  /*2180*/  FFMA.FTZ R66, R137.reuse, R65, -R66 ;  /* 0x0000004189427223 */ /* 0x040fe40000010842 */
[C---:B------:R-:W-:Y:S02]  /*2190*/  FFMA.FTZ R142, R137.reuse, R143, -R142 ;  /* 0x0000008f898e7223 */ /* 0x040fe4000001088e */
[C---:B------:R-:W-:Y:S02]  /*21a0*/  FFMA.FTZ R144, R137.reuse, R145, R144 ;  /* 0x0000009189907223 */ /* 0x040fe40000010090 */
[----:B------:R-:W-:Y:S01]  /*21b0*/  FFMA.FTZ R138, R137, R139, R138 ;  /* 0x0000008b898a7223 */ /* 0x000fe2000001008a */
[----:B------:R-:W-:Y:S01]  /*21c0*/  MOV R137, R66 ;  /* 0x0000004200897202 */ /* 0x000fe20000000f00 */
[----:B------:R-:W-:Y:S02]  /*21d0*/  FADD.FTZ R131, R131, R142 ;  /* 0x0000008e83837221 */ /* 0x000fe40000010000 */
[----:B------:R-:W-:-:S02]  /*21e0*/  FADD.FTZ R133, R133, R144 ;  /* 0x0000009085857221 */ /* 0x000fc40000010000 */
.L_x_13894:
[----:B------:R-:W-:Y:S05]  /*21f0*/  BSYNC B0 ;  /* 0x0000000000007941 */ /* 0x000fea0003800000 */
.L_x_13893:
[----:B------:R-:W-:Y:S01]  /*2200*/  ISETP.GT.U32.AND P0, PT, R122, 0x1d, PT ;  /* 0x0000001d7a00780c */ /* 0x000fe20003f04070 */
[----:B------:R-:W-:Y:S01]  /*2210*/  FADD.FTZ R128, R128, R141 ;  /* 0x0000008d80807221 */ /* 0x000fe20000010000 */
[----:B----4-:R4:W0:Y:S01]  /*2220*/  SHFL.DOWN PT, R139, R137, 0x2, 0x1f ;  /* 0x08401f00898b7f89 */ /* 0x01082200000e0000 */
[----:B------:R-:W-:Y:S01]  /*2230*/  FADD.FTZ R64, RZ, R64 ;  /* 0x00000040ff407221 */ /* 0x000fe20000010000 */
[----:B------:R-:W-:Y:S01]  /*2240*/  BSSY B0, `(.L_x_13895) ;  /* 0x0000012000007945 */ /* 0x000fe20003800000 */
[C---:B------:R-:W-:Y:S01]  /*2250*/  FMUL.FTZ R141, R25.reuse, R128 ;  /* 0x00000080198d7220 */ /* 0x040fe20000410000 */
[----:B-1----:R4:W1:Y:S01]  /*2260*/  SHFL.DOWN PT, R143, R138, 0x2, 0x1f ;  /* 0x08401f008a8f7f89 */ /* 0x00286200000e0000 */
[----:B---3--:R-:W-:-:S03]  /*2270*/  FMUL.FTZ R65, R25, R64 ;  /* 0x0000004019417220 */ /* 0x008fc60000410000 */
[----:B--2---:R4:W2:Y:S04]  /*2280*/  SHFL.DOWN PT, R145, R131, 0x2, 0x1f ;  /* 0x08401f0083917f89 */ /* 0x0048a800000e0000 */
[----:B------:R4:W3:Y:S01]  /*2290*/  SHFL.DOWN PT, R25, R133, 0x2, 0x1f ;  /* 0x08401f0085197f89 */ /* 0x0008e200000e0000 */
[----:B------:R-:W-:Y:S05]  /*22a0*/  @P0 BRA `(.L_x_13896) ;  /* 0x000000b000000947 */ /* 0x000fea0003800000 */
[C---:B-1----:R-:W-:Y:S02]  /*22b0*/  FMUL.FTZ R66, R138.reuse, R143 ;  /* 0x0000008f8a427220 */ /* 0x042fe40000410000 */
[C---:B---3--:R-:W-:Y:S02]  /*22c0*/  FMUL.FTZ R142, R138.reuse, R25 ;  /* 0x000000198a8e7220 */ /* 0x048fe40000410000 */
[C---:B--2---:R-:W-:Y:S02]  /*22d0*/  FMUL.FTZ R144, R138.reuse, R145 ;  /* 0x000000918a907220 */ /* 0x044fe40000410000 */
[----:B0---4-:R-:W-:-:S02]  /*22e0*/  FMUL.FTZ R138, R138, R139 ;  /* 0x0000008b8a8a7220 */ /* 0x011fc40000410000 */
[C---:B------:R-:W-:Y:S02]  /*22f0*/  FFMA.FTZ R66, R137.reuse, R139, -R66 ;  /* 0x0000008b89427223 */ /* 0x040fe40000010842 */
[C---:B------:R-:W-:Y:S02]  /*2300*/  FFMA.FTZ R142, R137.reuse, R145, -R142 ;  /* 0x00000091898e7223 */ /* 0x040fe4000001088e */
[C---:B------:R-:W-:Y:S02]  /*2310*/  FFMA.FTZ R144, R137.reuse, R25, R144 ;  /* 0x0000001989907223 */ /* 0x040fe40000010090 */
[----:B------:R-:W-:Y:S01]  /*2320*/  FFMA.FTZ R138, R137, R143, R138 ;  /* 0x0000008f898a7223 */ /* 0x000fe2000001008a */
[----:B------:R-:W-:Y:S01]  /*2330*/  MOV R137, R66 ;  /* 0x0000004200897202 */ /* 0x000fe20000000f00 */
[----:B------:R-:W-:Y:S02]  /*2340*/  FADD.FTZ R131, R131, R142 ;  /* 0x0000008e83837221 */ /* 0x000fe40000010000 */
[----:B------:R-:W-:-:S02]  /*2350*/  FADD.FTZ R133, R133, R144 ;  /* 0x0000009085857221 */ /* 0x000fc40000010000 */
.L_x_13896:
[----:B------:R-:W-:Y:S05]  /*2360*/  BSYNC B0 ;  /* 0x0000000000007941 */ /* 0x000fea0003800000 */
.L_x_13895:
[----:B0-----:R-:W-:Y:S01]  /*2370*/  FFMA.FTZ R139, R24, R128, -R65 ;  /* 0x00000080188b7223 */ /* 0x001fe20000010841 */
[----:B------:R-:W-:Y:S01]  /*2380*/  ISETP.GT.U32.AND P0, PT, R122, 0x1b, PT ;  /* 0x0000001b7a00780c */ /* 0x000fe20003f04070 */
[----:B------:R-:W-:Y:S01]  /*2390*/  FFMA.FTZ R141, R24, R64, R141 ;  /* 0x00000040188d7223 */ /* 0x000fe2000001008d */
[----:B------:R0:W4:Y:S01]  /*23a0*/  SHFL.DOWN PT, R147, R138, 0x4, 0x1f ;  /* 0x08801f008a937f89 */ /* 0x00012200000e0000 */
[C---:B------:R-:W-:Y:S01]  /*23b0*/  FMUL.FTZ R24, R111.reuse, R128 ;  /* 0x000000806f187220 */ /* 0x040fe20000410000 */
[----:B------:R-:W-:Y:S01]  /*23c0*/  BSSY B0, `(.L_x_13897) ;  /* 0x0000023000007945 */ /* 0x000fe20003800000 */
[-C--:B---3--:R-:W-:Y:S01]  /*23d0*/  FMUL.FTZ R25, R111, R64.reuse ;  /* 0x000000406f197220 */ /* 0x088fe20000410000 */
[----:B------:R0:W3:Y:S01]  /*23e0*/  SHFL.DOWN PT, R149, R131, 0x4, 0x1f ;  /* 0x08801f0083957f89 */ /* 0x0000e200000e0000 */
[----:B------:R-:W-:-:S02]  /*23f0*/  FMUL.FTZ R65, R61, R64 ;  /* 0x000000403d417220 */ /* 0x000fc40000410000 */
[C---:B------:R-:W-:Y:S01]  /*2400*/  FFMA.FTZ R24, R109.reuse, R64, R24 ;  /* 0x000000406d187223 */ /* 0x040fe20000010018 */
[----:B------:R0:W2:Y:S01]  /*2410*/  SHFL.DOWN PT, R151, R133, 0x4, 0x1f ;  /* 0x08801f0085977f89 */ /* 0x0000a200000e0000 */
[----:B------:R-:W-:Y:S02]  /*2420*/  FFMA.FTZ R25, R109, R128, -R25 ;  /* 0x000000806d197223 */ /* 0x000fe40000010819 */
[C---:B------:R-:W-:Y:S02]  /*2430*/  FMUL.FTZ R66, R60.reuse, R64 ;  /* 0x000000403c427220 */ /* 0x040fe40000410000 */
[----:B-1----:R-:W-:Y:S02]  /*2440*/  FFMA.FTZ R143, R60, R128, -R65 ;  /* 0x000000803c8f7223 */ /* 0x002fe40000010841 */
[----:B------:R-:W-:Y:S02]  /*2450*/  FADD.FTZ R65, RZ, R24 ;  /* 0x00000018ff417221 */ /* 0x000fe40000010000 */
[----:B------:R-:W-:-:S02]  /*2460*/  FADD.FTZ R25, R132, R25 ;  /* 0x0000001984197221 */ /* 0x000fc40000010000 */
[----:B--2---:R-:W-:Y:S02]  /*2470*/  FFMA.FTZ R145, R61, R128, R66 ;  /* 0x000000803d917223 */ /* 0x004fe40000010042 */
[C---:B------:R-:W-:Y:S02]  /*2480*/  FMUL.FTZ R66, R27.reuse, R65 ;  /* 0x000000411b427220 */ /* 0x040fe40000410000 */
[----:B------:R-:W-:Y:S02]  /*2490*/  FMUL.FTZ R27, R27, R25 ;  /* 0x000000191b1b7220 */ /* 0x000fe40000410000 */
[----:B------:R-:W-:Y:S02]  /*24a0*/  FMUL.FTZ R132, R140, R143 ;  /* 0x0000008f8c847220 */ /* 0x000fe40000410000 */
[C---:B------:R-:W-:Y:S02]  /*24b0*/  FFMA.FTZ R142, R26.reuse, R25, -R66 ;  /* 0x000000191a8e7223 */ /* 0x040fe40000010842 */
[----:B------:R-:W-:-:S02]  /*24c0*/  FFMA.FTZ R143, R26, R65, R27 ;  /* 0x000000411a8f7223 */ /* 0x000fc4000001001b */
[----:B------:R-:W-:Y:S02]  /*24d0*/  FFMA.FTZ R24, -R140, R145, -RZ ;  /* 0x000000918c187223 */ /* 0x000fe400000109ff */
[----:B------:R-:W-:Y:S01]  /*24e0*/  FMUL.FTZ R26, R118, R65 ;  /* 0x00000041761a7220 */ /* 0x000fe20000410000 */
[----:B------:R0:W1:Y:S01]  /*24f0*/  SHFL.DOWN PT, R145, R137, 0x4, 0x1f ;  /* 0x08801f0089917f89 */ /* 0x00006200000e0000 */
[C---:B------:R-:W-:Y:S02]  /*2500*/  FFMA.FTZ R139, R140.reuse, R139, RZ ;  /* 0x0000008b8c8b7223 */ /* 0x040fe400000100ff */
[----:B------:R-:W-:Y:S02]  /*2510*/  FFMA.FTZ R141, -R140, R141, RZ ;  /* 0x0000008d8c8d7223 */ /* 0x000fe400000101ff */
[----:B------:R-:W-:Y:S01]  /*2520*/  FFMA.FTZ R27, R116, R25, -R26 ;  /* 0x00000019741b7223 */ /* 0x000fe2000001081a */
[----:B------:R-:W-:Y:S05]  /*2530*/  @P0 BRA `(.L_x_13898) ;  /* 0x000000b000000947 */ /* 0x000fea0003800000 */
[C---:B---34-:R-:W-:Y:S02]  /*2540*/  FMUL.FTZ R26, R138.reuse, R147 ;  /* 0x000000938a1a7220 */ /* 0x058fe40000410000 */
[----:B------:R-:W-:-:S02]  /*2550*/  FMUL.FTZ R66, R138, R151 ;  /* 0x000000978a427220 */ /* 0x000fc40000410000 */
[C---:B------:R-:W-:Y:S02]  /*2560*/  FMUL.FTZ R140, R138.reuse, R149 ;  /* 0x000000958a8c7220 */ /* 0x040fe40000410000 */
        /* <DEDUP_REMOVED lines=8> */
.L_x_13898:
[----:B---34-:R-:W-:Y:S05]  /*25f0*/  BSYNC B0 ;  /* 0x0000000000007941 */ /* 0x018fea0003800000 */
.L_x_13897:
[----:B------:R-:W-:Y:S01]  /*2600*/  ISETP.GT.U32.AND P0, PT, R122, 0x17, PT ;  /* 0x000000177a00780c */ /* 0x000fe20003f04070 */
[----:B------:R-:W-:Y:S01]  /*2610*/  FADD.FTZ R26, R134, R27 ;  /* 0x0000001b861a7221 */ /* 0x000fe20000010000 */
[----:B------:R-:W-:Y:S01]  /*2620*/  BSSY B0, `(.L_x_13899) ;  /* 0x000001d000007945 */ /* 0x000fe20003800000 */
[-C--:B------:R-:W-:Y:S01]  /*2630*/  FMUL.FTZ R66, R61, R65.reuse ;  /* 0x000000413d427220 */ /* 0x080fe20000410000 */
[----:B------:R-:W-:Y:S01]  /*2640*/  ISETP.GT.U32.AND P1, PT, R122, 0xf, PT ;  /* 0x0000000f7a00780c */ /* 0x000fe20003f24070 */
[----:B------:R-:W-:Y:S02]  /*2650*/  FMUL.FTZ R134, R60, R65 ;  /* 0x000000413c867220 */ /* 0x000fe40000410000 */
[----:B------:R-:W-:Y:S02]  /*2660*/  FMUL.FTZ R27, R118, R25 ;  /* 0x00000019761b7220 */ /* 0x000fe40000410000 */
[C---:B------:R-:W-:Y:S02]  /*2670*/  FFMA.FTZ R142, R136.reuse, R142, R139 ;  /* 0x0000008e888e7223 */ /* 0x040fe4000001008b */
[----:B------:R-:W-:-:S02]  /*2680*/  FFMA.FTZ R140, -R136, R143, R141 ;  /* 0x0000008f888c7223 */ /* 0x000fc4000001018d */
[-C--:B------:R-:W-:Y:S01]  /*2690*/  FFMA.FTZ R139, R60, R25.reuse, -R66 ;  /* 0x000000193c8b7223 */ /* 0x080fe20000010842 */
[----:B------:R2:W3:Y:S01]  /*26a0*/  SHFL.DOWN PT, R143, R133, 0x8, 0x1f ;  /* 0x09001f00858f7f89 */ /* 0x0004e200000e0000 */
[----:B------:R-:W-:Y:S02]  /*26b0*/  FFMA.FTZ R141, R61, R25, R134 ;  /* 0x000000193d8d7223 */ /* 0x000fe40000010086 */
[----:B------:R-:W-:Y:S02]  /*26c0*/  FFMA.FTZ R27, R116, R65, R27 ;  /* 0x00000041741b7223 */ /* 0x000fe4000001001b */
[C---:B------:R-:W-:Y:S02]  /*26d0*/  FMUL.FTZ R134, R136.reuse, R139 ;  /* 0x0000008b88867220 */ /* 0x040fe40000410000 */
[----:B------:R-:W-:Y:S01]  /*26e0*/  FFMA.FTZ R136, -R136, R141, -RZ ;  /* 0x0000008d88887223 */ /* 0x000fe200000109ff */
[----:B------:R2:W4:Y:S01]  /*26f0*/  SHFL.DOWN PT, R139, R138, 0x8, 0x1f ;  /* 0x09001f008a8b7f89 */ /* 0x00052200000e0000 */
[----:B------:R-:W-:-:S03]  /*2700*/  FADD.FTZ R66, RZ, R27 ;  /* 0x0000001bff427221 */ /* 0x000fc60000010000 */
[----:B------:R2:W0:Y:S04]  /*2710*/  SHFL.DOWN PT, R27, R137, 0x8, 0x1f ;  /* 0x09001f00891b7f89 */ /* 0x00042800000e0000 */
[----:B------:R2:W1:Y:S01]  /*2720*/  SHFL.DOWN PT, R141, R131, 0x8, 0x1f ;  /* 0x09001f00838d7f89 */ /* 0x00046200000e0000 */
[----:B------:R-:W-:Y:S05]  /*2730*/  @P0 BRA `(.L_x_13900) ;  /* 0x000000b000000947 */ /* 0x000fea0003800000 */
[C---:B----4-:R-:W-:Y:S02]  /*2740*/  FMUL.FTZ R144, R138.reuse, R139 ;  /* 0x0000008b8a907220 */ /* 0x050fe40000410000 */
[C---:B---3--:R-:W-:Y:S02]  /*2750*/  FMUL.FTZ R146, R138.reuse, R143 ;  /* 0x0000008f8a927220 */ /* 0x048fe40000410000 */
[C---:B-1----:R-:W-:Y:S02]  /*2760*/  FMUL.FTZ R148, R138.reuse, R141 ;  /* 0x0000008d8a947220 */ /* 0x042fe40000410000 */
[----:B0-2---:R-:W-:-:S02]  /*2770*/  FMUL.FTZ R138, R138, R27 ;  /* 0x0000001b8a8a7220 */ /* 0x005fc40000410000 */
[C---:B------:R-:W-:Y:S02]  /*2780*/  FFMA.FTZ R144, R137.reuse, R27, -R144 ;  /* 0x0000001b89907223 */ /* 0x040fe40000010890 */
[C---:B------:R-:W-:Y:S02]  /*2790*/  FFMA.FTZ R146, R137.reuse, R141, -R146 ;  /* 0x0000008d89927223 */ /* 0x040fe40000010892 */
[C---:B------:R-:W-:Y:S02]  /*27a0*/  FFMA.FTZ R148, R137.reuse, R143, R148 ;  /* 0x0000008f89947223 */ /* 0x040fe40000010094 */
[----:B------:R-:W-:Y:S01]  /*27b0*/  FFMA.FTZ R138, R137, R139, R138 ;  /* 0x0000008b898a7223 */ /* 0x000fe2000001008a */
[----:B------:R-:W-:Y:S01]  /*27c0*/  MOV R137, R144 ;  /* 0x0000009000897202 */ /* 0x000fe20000000f00 */
[----:B------:R-:W-:Y:S02]  /*27d0*/  FADD.FTZ R131, R131, R146 ;  /* 0x0000009283837221 */ /* 0x000fe40000010000 */
[----:B------:R-:W-:-:S02]  /*27e0*/  FADD.FTZ R133, R133, R148 ;  /* 0x0000009485857221 */ /* 0x000fc40000010000 */
.L_x_13900:
[----:B------:R-:W-:Y:S05]  /*27f0*/  BSYNC B0 ;  /* 0x0000000000007941 */ /* 0x000fea0003800000 */
.L_x_13899:
[----:B-1----:R1:W2:Y:S01]  /*2800*/  SHFL.DOWN PT, R141, R137, 0x10, 0x1f ;  /* 0x0a001f00898d7f89 */ /* 0x0022a200000e0000 */
[----:B------:R-:W-:Y:S01]  /*2810*/  BSSY B0, `(.L_x_13901) ;  /* 0x0000012000007945 */ /* 0x000fe20003800000 */
[----:B0-----:R-:W-:-:S02]  /*2820*/  FMUL.FTZ R27, R123, R66 ;  /* 0x000000427b1b7220 */ /* 0x001fc40000410000 */
[----:B---3--:R1:W0:Y:S01]  /*2830*/  SHFL.DOWN PT, R143, R138, 0x10, 0x1f ;  /* 0x0a001f008a8f7f89 */ /* 0x00822200000e0000 */
[----:B----4-:R-:W-:-:S03]  /*2840*/  FMUL.FTZ R139, R29, R66 ;  /* 0x000000421d8b7220 */ /* 0x010fc60000410000 */
        /* <DEDUP_REMOVED lines=14> */
.L_x_13902:
[----:B------:R-:W-:Y:S05]  /*2930*/  BSYNC B0 ;  /* 0x0000000000007941 */ /* 0x000fea0003800000 */
.L_x_13901:
[----:B------:R-:W-:Y:S01]  /*2940*/  SHFL.DOWN PT, R144, R138, 0x1, 0x1f ;  /* 0x08201f008a907f89 */ /* 0x000fe200000e0000 */
[-C--:B0-----:R-:W-:Y:S01]  /*2950*/  FMUL.FTZ R143, R29, R26.reuse ;  /* 0x0000001a1d8f7220 */ /* 0x081fe20000410000 */
[----:B------:R-:W-:Y:S01]  /*2960*/  ISETP.NE.AND P0, PT, R89, RZ, PT ;  /* 0x000000ff5900720c */ /* 0x000fe20003f05270 */
[C---:B------:R-:W-:Y:S01]  /*2970*/  FFMA.FTZ R139, R28.reuse, R26, -R139 ;  /* 0x0000001a1c8b7223 */ /* 0x040fe2000001088b */
[----:B--2---:R-:W0:Y:S01]  /*2980*/  SHFL.IDX PT, R141, R35, RZ, 0x1f ;  /* 0x00001fff238d7589 */ /* 0x004e2200000e0000 */
[----:B----4-:R-:W-:Y:S01]  /*2990*/  FFMA.FTZ R147, R28, R66, R143 ;  /* 0x000000421c937223 */ /* 0x010fe2000001008f */
[----:B------:R-:W-:Y:S01]  /*29a0*/  BSSY B0, `(.L_x_13903) ;  /* 0x000008d000007945 */ /* 0x000fe20003800000 */
[-C--:B------:R-:W-:Y:S01]  /*29b0*/  FMUL.FTZ R28, R123, R26.reuse ;  /* 0x0000001a7b1c7220 */ /* 0x080fe20000410000 */
[----:B------:R-:W2:Y:S01]  /*29c0*/  SHFL.IDX PT, R29, R34, RZ, 0x1f ;  /* 0x00001fff221d7589 */ /* 0x000ea200000e0000 */
[----:B------:R-:W-:-:S02]  /*29d0*/  FFMA.FTZ R148, R125, R26, -R27 ;  /* 0x0000001a7d947223 */ /* 0x000fc4000001081b */
[-C--:B------:R-:W-:Y:S01]  /*29e0*/  FFMA.FTZ R28, R125, R66.reuse, R28 ;  /* 0x000000427d1c7223 */ /* 0x080fe2000001001c */
[----:B------:R-:W4:Y:S01]  /*29f0*/  SHFL.DOWN PT, R146, R137, 0x1, 0x1f ;  /* 0x08201f0089927f89 */ /* 0x000f2200000e0000 */
[----:B------:R-:W-:Y:S02]  /*2a00*/  FADD.FTZ R27, R135, R148 ;  /* 0x00000094871b7221 */ /* 0x000fe40000010000 */
[-C--:B------:R-:W-:Y:S01]  /*2a10*/  FMUL.FTZ R149, R61, R66.reuse ;  /* 0x000000423d957220 */ /* 0x080fe20000410000 */
[----:B---3--:R-:W3:Y:S01]  /*2a20*/  SHFL.DOWN PT, R145, R131, 0x1, 0x1f ;  /* 0x08201f0083917f89 */ /* 0x008ee200000e0000 */
[----:B------:R-:W-:Y:S02]  /*2a30*/  FMUL.FTZ R148, R60, R66 ;  /* 0x000000423c947220 */ /* 0x000fe40000410000 */
[----:B------:R-:W-:Y:S01]  /*2a40*/  FADD.FTZ R28, RZ, R28 ;  /* 0x0000001cff1c7221 */ /* 0x000fe20000010000 */
[----:B------:R-:W5:Y:S01]  /*2a50*/  SHFL.DOWN PT, R143, R133, 0x1, 0x1f ;  /* 0x08201f00858f7f89 */ /* 0x000f6200000e0000 */
[----:B------:R-:W-:-:S02]  /*2a60*/  FFMA.FTZ R135, R129, R139, R142 ;  /* 0x0000008b81877223 */ /* 0x000fc4000001008e */
[-C--:B------:R-:W-:Y:S01]  /*2a70*/  FFMA.FTZ R142, R60, R26.reuse, -R149 ;  /* 0x0000001a3c8e7223 */ /* 0x080fe20000010895 */
[----:B-1----:R-:W-:Y:S01]  /*2a80*/  SHFL.IDX PT, R137, R137, RZ, 0x1f ;  /* 0x00001fff89897589 */ /* 0x002fe200000e0000 */
[----:B------:R-:W-:Y:S02]  /*2a90*/  FFMA.FTZ R139, -R129, R147, R140 ;  /* 0x00000093818b7223 */ /* 0x000fe4000001018c */
[----:B------:R-:W-:Y:S01]  /*2aa0*/  FFMA.FTZ R148, R61, R26, R148 ;  /* 0x0000001a3d947223 */ /* 0x000fe20000010094 */
[----:B------:R-:W-:Y:S01]  /*2ab0*/  SHFL.IDX PT, R131, R131, RZ, 0x1f ;  /* 0x00001fff83837589 */ /* 0x000fe200000e0000 */
[C---:B------:R-:W-:Y:S02]  /*2ac0*/  FMUL.FTZ R147, R31.reuse, R28 ;  /* 0x0000001c1f937220 */ /* 0x040fe40000410000 */
[----:B------:R-:W-:Y:S01]  /*2ad0*/  FMUL.FTZ R149, R31, R27 ;  /* 0x0000001b1f957220 */ /* 0x000fe20000410000 */
[----:B------:R-:W-:Y:S01]  /*2ae0*/  SHFL.IDX PT, R133, R133, RZ, 0x1f ;  /* 0x00001fff85857589 */ /* 0x000fe200000e0000 */
[----:B------:R-:W-:-:S02]  /*2af0*/  FMUL.FTZ R140, R129, R142 ;  /* 0x0000008e818c7220 */ /* 0x000fc40000410000 */
[----:B------:R-:W-:Y:S01]  /*2b00*/  FFMA.FTZ R142, -R129, R148, -RZ ;  /* 0x00000094818e7223 */ /* 0x000fe200000109ff */
[----:B------:R-:W1:Y:S01]  /*2b10*/  SHFL.IDX PT, R31, R138, RZ, 0x1f ;  /* 0x00001fff8a1f7589 */ /* 0x000e6200000e0000 */
[C---:B------:R-:W-:Y:S02]  /*2b20*/  FFMA.FTZ R148, R30.reuse, R27, -R147 ;  /* 0x0000001b1e947223 */ /* 0x040fe40000010893 */
[----:B------:R-:W-:Y:S02]  /*2b30*/  FFMA.FTZ R150, R30, R28, R149 ;  /* 0x0000001c1e967223 */ /* 0x000fe40000010095 */
[C---:B0-----:R-:W-:Y:S02]  /*2b40*/  @P2 FMUL.FTZ R30, R144.reuse, R141 ;  /* 0x0000008d901e2220 */ /* 0x041fe40000410000 */
[-C--:B--2---:R-:W-:Y:S02]  /*2b50*/  @P2 FMUL.FTZ R144, R144, R29.reuse ;  /* 0x0000001d90902220 */ /* 0x084fe40000410000 */
[----:B----4-:R-:W-:-:S02]  /*2b60*/  @P2 FFMA.FTZ R30, R146, R29, -R30 ;  /* 0x0000001d921e2223 */ /* 0x010fc4000001081e */
[----:B------:R-:W-:Y:S02]  /*2b70*/  @P2 FFMA.FTZ R144, R146, R141, R144 ;  /* 0x0000008d92902223 */ /* 0x000fe40000010090 */
[----:B---3--:R-:W-:Y:S02]  /*2b80*/  @P2 FADD.FTZ R29, R145, R30 ;  /* 0x0000001e911d2221 */ /* 0x008fe40000010000 */
[----:B-----5:R-:W-:Y:S02]  /*2b90*/  @P2 FADD.FTZ R141, R143, R144 ;  /* 0x000000908f8d2221 */ /* 0x020fe40000010000 */
[-C--:B------:R-:W-:Y:S02]  /*2ba0*/  FMUL.FTZ R30, R29, -R63.reuse ;  /* 0x8000003f1d1e7220 */ /* 0x080fe40000410000 */
[C---:B------:R-:W-:Y:S02]  /*2bb0*/  FMUL.FTZ R63, R141.reuse, -R63 ;  /* 0x8000003f8d3f7220 */ /* 0x040fe40000410000 */
[----:B------:R-:W-:-:S02]  /*2bc0*/  FFMA.FTZ R141, R141, R62, R30 ;  /* 0x0000003e8d8d7223 */ /* 0x000fc4000001001e */
[----:B------:R-:W-:Y:S02]  /*2bd0*/  FMUL.FTZ R152, R60, R28 ;  /* 0x0000001c3c987220 */ /* 0x000fe40000410000 */
[----:B------:R-:W-:Y:S02]  /*2be0*/  FFMA.FTZ R63, R29, R62, -R63 ;  /* 0x0000003e1d3f7223 */ /* 0x000fe4000001083f */
[----:B-1----:R-:W-:Y:S02]  /*2bf0*/  FMUL.FTZ R62, R31, R34 ;  /* 0x000000221f3e7220 */ /* 0x002fe40000410000 */
[----:B------:R-:W-:Y:S02]  /*2c00*/  FADD.FTZ R29, -R130, R141 ;  /* 0x0000008d821d7221 */ /* 0x000fe40000010100 */
[C---:B------:R-:W-:Y:S02]  /*2c10*/  FMUL.FTZ R129, R61.reuse, R28 ;  /* 0x0000001c3d817220 */ /* 0x040fe40000410000 */
[----:B------:R-:W-:-:S02]  /*2c20*/  FFMA.FTZ R138, R61, R27, R152 ;  /* 0x0000001b3d8a7223 */ /* 0x000fc40000010098 */
[-C--:B------:R-:W-:Y:S02]  /*2c30*/  FMUL.FTZ R61, R31, R35.reuse ;  /* 0x000000231f3d7220 */ /* 0x080fe40000410000 */
[----:B------:R-:W-:Y:S02]  /*2c40*/  FADD.FTZ R30, R126, R63 ;  /* 0x0000003f7e1e7221 */ /* 0x000fe40000010000 */
[----:B------:R-:W-:Y:S02]  /*2c50*/  FFMA.FTZ R130, R137, R35, R62 ;  /* 0x0000002389827223 */ /* 0x000fe4000001003e */
[----:B------:R-:W-:Y:S02]  /*2c60*/  FMUL.FTZ R35, R123, -R29 ;  /* 0x8000001d7b237220 */ /* 0x000fe40000410000 */
[----:B------:R-:W-:Y:S02]  /*2c70*/  FFMA.FTZ R146, R60, R27, -R129 ;  /* 0x0000001b3c927223 */ /* 0x000fe40000010881 */
[----:B------:R-:W-:-:S02]  /*2c80*/  FMUL.FTZ R144, R127, R150 ;  /* 0x000000967f907220 */ /* 0x000fc40000410000 */
[----:B------:R-:W-:Y:S02]  /*2c90*/  FMUL.FTZ R60, R127, R148 ;  /* 0x000000947f3c7220 */ /* 0x000fe40000410000 */
[-C--:B------:R-:W-:Y:S02]  /*2ca0*/  FMUL.FTZ R150, R123, -R30.reuse ;  /* 0x8000001e7b967220 */ /* 0x080fe40000410000 */
[----:B------:R-:W-:Y:S02]  /*2cb0*/  FFMA.FTZ R148, R125, R30, -R35 ;  /* 0x0000001e7d947223 */ /* 0x000fe40000010823 */
[----:B------:R-:W-:Y:S02]  /*2cc0*/  FFMA.FTZ R126, R137, R34, -R61 ;  /* 0x00000022897e7223 */ /* 0x000fe4000001083d */
[C---:B------:R-:W-:Y:S02]  /*2cd0*/  FMUL.FTZ R34, R31.reuse, R33 ;  /* 0x000000211f227220 */ /* 0x040fe40000410000 */
[----:B------:R-:W-:-:S02]  /*2ce0*/  FMUL.FTZ R62, R31, R32 ;  /* 0x000000201f3e7220 */ /* 0x000fc40000410000 */
        /* <DEDUP_REMOVED lines=8> */
[----:B------:R-:W-:Y:S01]  /*2d70*/  FFMA.FTZ R32, R137, R32, -R34 ;  /* 0x0000002089207223 */ /* 0x000fe20000010822 */
[----:B------:R-:W-:Y:S01]  /*2d80*/  P2R R34, PR, RZ, 0x1 ;  /* 0x00000001ff227803 */ /* 0x000fe20000000000 */
[----:B------:R-:W-:Y:S02]  /*2d90*/  FADD.FTZ R118, R67, R118 ;  /* 0x0000007643767221 */ /* 0x000fe40000010000 */
[----:B------:R-:W-:Y:S02]  /*2da0*/  FMUL.FTZ R63, R111, -R116 ;  /* 0x800000746f3f7220 */ /* 0x000fe40000410000 */
[----:B------:R-:W-:-:S02]  /*2db0*/  FFMA.FTZ R33, R137, R33, R62 ;  /* 0x0000002189217223 */ /* 0x000fc4000001003e */
[----:B------:R-:W-:Y:S02]  /*2dc0*/  FADD.FTZ R34, R131, R126 ;  /* 0x0000007e83227221 */ /* 0x000fe40000010000 */
[----:B------:R-:W-:Y:S02]  /*2dd0*/  FADD.FTZ R35, R133, R130 ;  /* 0x0000008285237221 */ /* 0x000fe40000010000 */
[-C--:B------:R-:W-:Y:S02]  /*2de0*/  FMUL.FTZ R111, R111, -R118.reuse ;  /* 0x800000766f6f7220 */ /* 0x080fe40000410000 */
[----:B------:R-:W-:Y:S01]  /*2df0*/  FFMA.FTZ R120, R109, R118, -R63 ;  /* 0x000000766d787223 */ /* 0x000fe2000001083f */
[----:B------:R0:W-:Y:S01]  /*2e00*/  @!P0 STS.128 [R113+0x1d90], R32 ;  /* 0x001d902071008388 */ /* 0x0001e20000000c00 */
[----:B------:R-:W-:Y:S02]  /*2e10*/  FFMA.FTZ R128, R4, -R107, R128 ;  /* 0x8000006b04807223 */ /* 0x000fe40000010080 */
[----:B------:R-:W-:Y:S01]  /*2e20*/  FADD.FTZ R119, R119, R120 ;  /* 0x0000007877777221 */ /* 0x000fe20000010000 */
[----:B------:R1:W-:Y:S01]  /*2e30*/  STS [R75.X4+0x424], R24 ;  /* 0x000424184b007388 */ /* 0x0003e20000004800 */
[----:B------:R-:W-:-:S02]  /*2e40*/  FMUL.FTZ R146, R127, R146 ;  /* 0x000000927f927220 */ /* 0x000fc40000410000 */
[----:B------:R-:W-:Y:S01]  /*2e50*/  FFMA.FTZ R138, -R127, R138, -RZ ;  /* 0x0000008a7f8a7223 */ /* 0x000fe200000109ff */
[----:B------:R2:W-:Y:S01]  /*2e60*/  STS [R75.X4+0x420], R132 ;  /* 0x000420844b007388 */ /* 0x0005e20000004800 */
[----:B------:R-:W-:Y:S02]  /*2e70*/  FADD.FTZ R60, R135, R60 ;  /* 0x0000003c873c7221 */ /* 0x000fe40000010000 */
[----:B------:R-:W-:Y:S01]  /*2e80*/  FADD.FTZ R62, R139, -R144 ;  /* 0x800000908b3e7221 */ /* 0x000fe20000010000 */
[----:B------:R2:W-:Y:S01]  /*2e90*/  STS [R75.X4+0x428], R134 ;  /* 0x000428864b007388 */ /* 0x0005e20000004800 */
[----:B0-----:R-:W-:Y:S01]  /*2ea0*/  FFMA.FTZ R34, R109, R116, R111 ;  /* 0x000000746d227223 */ /* 0x001fe2000001006f */
[----:B------:R-:W-:Y:S01]  /*2eb0*/  LEA R109, R77, 0xffffff80, 0x7 ;  /* 0xffffff804d6d7811 */ /* 0x000fe200078e38ff */
[-C--:B------:R-:W-:Y:S01]  /*2ec0*/  FMUL.FTZ R32, R118, R114.reuse ;  /* 0x0000007276207220 */ /* 0x080fe20000410000 */
[----:B------:R2:W-:Y:S01]  /*2ed0*/  STS [R75.X4+0x42c], R136 ;  /* 0x00042c884b007388 */ /* 0x0005e20000004800 */
[----:B------:R-:W-:-:S02]  /*2ee0*/  FFMA.FTZ R35, R5, -R114, R25 ;  /* 0x8000007205237223 */ /* 0x000fc40000010019 */
[----:B------:R-:W-:Y:S01]  /*2ef0*/  FADD.FTZ R34, -R117, R34 ;  /* 0x0000002275227221 */ /* 0x000fe20000010100 */
[----:B------:R2:W-:Y:S01]  /*2f00*/  STS [R75.X4+0x430], R140 ;  /* 0x0004308c4b007388 */ /* 0x0005e20000004800 */
[----:B------:R-:W-:Y:S01]  /*2f10*/  FMUL.FTZ R114, R116, R114 ;  /* 0x0000007274727220 */ /* 0x000fe20000410000 */
[----:B------:R-:W-:Y:S01]  /*2f20*/  SHF.L.U32 R117, R104, 0x2, RZ ;  /* 0x0000000268757819 */ /* 0x000fe200000006ff */
[----:B------:R-:W-:Y:S01]  /*2f30*/  FMUL.FTZ R63, R65, R32 ;  /* 0x00000020413f7220 */ /* 0x000fe20000410000 */
[----:B------:R2:W-:Y:S01]  /*2f40*/  STS [R75.X4+0x434], R142 ;  /* 0x0004348e4b007388 */ /* 0x0005e20000004800 */
[-C--:B------:R-:W-:Y:S02]  /*2f50*/  FMUL.FTZ R33, R119, R107.reuse ;  /* 0x0000006b77217220 */ /* 0x080fe40000410000 */
[----:B------:R-:W-:Y:S01]  /*2f60*/  FMUL.FTZ R107, R34, R107 ;  /* 0x0000006b226b7220 */ /* 0x000fe20000410000 */
[----:B------:R2:W-:Y:S01]  /*2f70*/  STS [R75.X4+0x438], R146 ;  /* 0x000438924b007388 */ /* 0x0005e20000004800 */
[----:B------:R-:W-:-:S02]  /*2f80*/  FFMA.FTZ R120, R35, R114, -R63 ;  /* 0x0000007223787223 */ /* 0x000fc4000001083f */
[C---:B------:R-:W-:Y:S01]  /*2f90*/  FMUL.FTZ R25, R64.reuse, R33 ;  /* 0x0000002140197220 */ /* 0x040fe20000410000 */
[----:B------:R2:W-:Y:S01]  /*2fa0*/  STS [R75.X4+0x43c], R138 ;  /* 0x00043c8a4b007388 */ /* 0x0005e20000004800 */
[----:B------:R-:W-:Y:S02]  /*2fb0*/  FMUL.FTZ R114, R65, R114 ;  /* 0x0000007241727220 */ /* 0x000fe40000410000 */
[-C--:B-1----:R-:W-:Y:S02]  /*2fc0*/  FMUL.FTZ R24, R64, R107.reuse ;  /* 0x0000006b40187220 */ /* 0x082fe40000410000 */
[----:B------:R-:W-:Y:S02]  /*2fd0*/  FFMA.FTZ R25, R128, R107, -R25 ;  /* 0x0000006b80197223 */ /* 0x000fe40000010819 */
[----:B------:R-:W-:Y:S02]  /*2fe0*/  FFMA.FTZ R67, R32, R35, R114 ;  /* 0x0000002320437223 */ /* 0x000fe40000010072 */
[----:B------:R-:W-:-:S02]  /*2ff0*/  FMUL.FTZ R63, R31, R112 ;  /* 0x000000701f3f7220 */ /* 0x000fc40000410000 */
[-C--:B------:R-:W-:Y:S02]  /*3000*/  FFMA.FTZ R114, R6, -R112.reuse, R26 ;  /* 0x8000007006727223 */ /* 0x080fe4000001001a */
[----:B------:R-:W-:Y:S01]  /*3010*/  FMUL.FTZ R107, R61, R112 ;  /* 0x000000703d6b7220 */ /* 0x000fe20000410000 */
[----:B------:R-:W-:Y:S01]  /*3020*/  IADD3 R112, -R109, c[0x0][0x168], RZ ;  /* 0x00005a006d707a10 */ /* 0x000fe20007ffe1ff */
[----:B------:R-:W-:Y:S02]  /*3030*/  FFMA.FTZ R24, R33, R128, R24 ;  /* 0x0000008021187223 */ /* 0x000fe40000010018 */
[----:B------:R-:W-:Y:S01]  /*3040*/  FMUL.FTZ R26, R66, R63 ;  /* 0x0000003f421a7220 */ /* 0x000fe20000410000 */
[----:B------:R-:W-:Y:S01]  /*3050*/  LEA R115, R112, -R89, 0x1 ;  /* 0x8000005970737211 */ /* 0x000fe200078e08ff */
[----:B------:R-:W-:Y:S02]  /*3060*/  FADD.FTZ R24, RZ, R24 ;  /* 0x00000018ff187221 */ /* 0x000fe40000010000 */
[----:B------:R-:W-:Y:S01]  /*3070*/  FFMA.FTZ R26, R114, R107, -R26 ;  /* 0x0000006b721a7223 */ /* 0x000fe2000001081a */
[----:B------:R-:W-:Y:S01]  /*3080*/  BAR.SYNC.DEFER_BLOCKING 0x0 ;  /* 0x0000000000007b1d */ /* 0x000fe20000010000 */
[----:B------:R-:W-:Y:S01]  /*3090*/  ISETP.GE.AND P0, PT, R115, 0x1, PT ;  /* 0x000000017300780c */ /* 0x000fe20003f06270 */
[----:B------:R-:W-:-:S02]  /*30a0*/  FADD.FTZ R24, R24, R67 ;  /* 0x0000004318187221 */ /* 0x000fc40000010000 */
[----:B------:R-:W-:Y:S02]  /*30b0*/  FMUL.FTZ R107, R66, R107 ;  /* 0x0000006b426b7220 */ /* 0x000fe40000410000 */
[----:B------:R-:W-:Y:S02]  /*30c0*/  FMUL.FTZ R67, R30, R110 ;  /* 0x0000006e1e437220 */ /* 0x000fe40000410000 */
[----:B------:R-:W-:Y:S02]  /*30d0*/  FADD.FTZ R25, RZ, R25 ;  /* 0x00000019ff197221 */ /* 0x000fe40000010000 */
[----:B------:R-:W-:Y:S02]  /*30e0*/  FFMA.FTZ R107, R63, R114, R107 ;  /* 0x000000723f6b7223 */ /* 0x000fe4000001006b */
[-C--:B------:R-:W-:Y:S02]  /*30f0*/  FFMA.FTZ R112, R7, -R110.reuse, R27 ;  /* 0x8000006e07707223 */ /* 0x080fe4000001001b */
[----:B------:R-:W-:-:S02]  /*3100*/  FMUL.FTZ R27, R29, R110 ;  /* 0x0000006e1d1b7220 */ /* 0x000fc40000410000 */
[----:B------:R-:W-:Y:S02]  /*3110*/  FMUL.FTZ R109, R28, R67 ;  /* 0x000000431c6d7220 */ /* 0x000fe40000410000 */
[----:B------:R-:W-:Y:S02]  /*3120*/  FADD.FTZ R25, R25, R120 ;  /* 0x0000007819197221 */ /* 0x000fe40000010000 */
[----:B------:R-:W-:Y:S01]  /*3130*/  FADD.FTZ R110, R24, R107 ;  /* 0x0000006b186e7221 */ /* 0x000fe20000010000 */
[----:B------:R-:W-:Y:S01]  /*3140*/  SHF.L.U64.HI R24, R104, 0x2, R105 ;  /* 0x0000000268187819 */ /* 0x000fe20000010269 */
[-C--:B------:R-:W-:Y:S02]  /*3150*/  FFMA.FTZ R120, R112, R27.reuse, -R109 ;  /* 0x0000001b70787223 */ /* 0x080fe4000001086d */
[----:B------:R-:W-:Y:S02]  /*3160*/  FMUL.FTZ R27, R28, R27 ;  /* 0x0000001b1c1b7220 */ /* 0x000fe40000410000 */
[----:B------:R-:W-:-:S02]  /*3170*/  FADD.FTZ R111, R25, R26 ;  /* 0x0000001a196f7221 */ /* 0x000fc40000010000 */
[----:B------:R-:W-:Y:S02]  /*3180*/  IMAD R109, R24, c[0x0][0x2d0], RZ ;  /* 0x0000b400186d7a24 */ /* 0x000fe400078e02ff */
[----:B------:R-:W-:Y:S01]  /*3190*/  FFMA.FTZ R113, R67, R112, R27 ;  /* 0x0000007043717223 */ /* 0x000fe2000001001b */
[----:B------:R-:W-:Y:S05]  /*31a0*/  @!P0 BRA `(.L_x_13904) ;  /* 0x000000c000008947 */ /* 0x000fea0003800000 */
[----:B--2---:R-:W-:Y:S01]  /*31b0*/  LEA.HI.SX32 R107, R89, R89, 0x1b ;  /* 0x00000059596b7211 */ /* 0x004fe200078fdaff */
[----:B------:R-:W-:Y:S01]  /*31c0*/  IMAD R106, R106, c[0x0][0x2d0], RZ ;  /* 0x0000b4006a6a7a24 */ /* 0x000fe200078e02ff */
[----:B------:R-:W-:-:S03]  /*31d0*/  SHF.L.U32 R108, R108, 0x8, RZ ;  /* 0x000000086c6c7819 */ /* 0x000fc600000006ff */
[----:B------:R-:W-:Y:S01]  /*31e0*/  IMAD R27, R103, c[0x0][0x2d4], R106 ;  /* 0x0000b500671b7a24 */ /* 0x000fe200078e026a */
[----:B------:R-:W0:Y:S01]  /*31f0*/  LDS R107, [R107.X4+0x420] ;  /* 0x000420006b6b7984 */ /* 0x000e220000004800 */
[----:B------:R-:W-:-:S04]  /*3200*/  IADD3 R24, P0, R108, R89, RZ ;  /* 0x000000596c187210 */ /* 0x000fc80007f1e0ff */
[----:B------:R-:W-:-:S05]  /*3210*/  LEA.HI.X.SX32 R25, R108, RZ, 0x1, P0 ;  /* 0x000000ff6c197211 */ /* 0x000fca00000f0eff */
[----:B------:R-:W-:-:S05]  /*3220*/  IMAD.WIDE.U32 R24, R103, c[0x0][0x2d0], R24 ;  /* 0x0000b40067187a25 */ /* 0x000fca00078e0018 */
[----:B------:R-:W-:Y:S02]  /*3230*/  IADD3 R25, R25, R27, RZ ;  /* 0x0000001b19197210 */ /* 0x000fe40007ffe0ff */
[----:B------:R-:W-:-:S04]  /*3240*/  LEA R26, P0, R24, R88, 0x2 ;  /* 0x00000058181a7211 */ /* 0x000fc800078010ff */
[----:B------:R-:W-:-:S05]  /*3250*/  LEA.HI.X R27, R24, R84, R25, 0x2, P0 ;  /* 0x00000054181b7211 */ /* 0x000fca00000f1419 */
[----:B0-----:R0:W-:Y:S04]  /*3260*/  RED.E.ADD.F32.FTZ.RN.STRONG.GPU [R26.64], R107 ;  /* 0x0000006b1a00798e */ /* 0x0011e8000c10e786 */
.L_x_13904:
[----:B--2---:R-:W-:Y:S05]  /*3270*/  BSYNC B0 ;  /* 0x0000000000007941 */ /* 0x004fea0003800000 */
.L_x_13903:
[----:B0-----:R0:W1:Y:S01]  /*3280*/  LDS R27, [R74.X4+0x4a0] ;  /* 0x0004a0004a1b7984 */ /* 0x0010620000004800 */
[C---:B------:R-:W-:Y:S01]  /*3290*/  ISETP.GE.AND P6, PT, R115.reuse, 0x21, PT ;  /* 0x000000217300780c */ /* 0x040fe20003fc6270 */
[----:B------:R-:W-:Y:S01]  /*32a0*/  BSSY B0, `(.L_x_13905) ;  /* 0x000000e000007945 */ /* 0x000fe20003800000 */
[----:B------:R-:W-:Y:S01]  /*32b0*/  FADD.FTZ R106, R110, R113 ;  /* 0x000000716e6a7221 */ /* 0x000fe20000010000 */
[----:B------:R-:W-:Y:S01]  /*32c0*/  ISETP.GE.AND P0, PT, R115, 0x41, PT ;  /* 0x000000417300780c */ /* 0x000fe20003f06270 */
[----:B------:R-:W-:Y:S01]  /*32d0*/  FADD.FTZ R108, R111, R120 ;  /* 0x000000786f6c7221 */ /* 0x000fe20000010000 */
        /* <DEDUP_REMOVED lines=10> */
.L_x_13906:
[----:B0-----:R-:W-:Y:S05]  /*3380*/  BSYNC B0 ;  /* 0x0000000000007941 */ /* 0x001fea0003800000 */
.L_x_13905:
[----:B-1----:R0:W1:Y:S01]  /*3390*/  LDS R27, [R73.X4+0x520] ;  /* 0x00052000491b7984 */ /* 0x0020620000004800 */
[----:B------:R-:W-:Y:S01]  /*33a0*/  BSSY B0, `(.L_x_13907) ;  /* 0x0000005000007945 */ /* 0x000fe20003800000 */
[----:B------:R-:W-:Y:S05]  /*33b0*/  @!P0 BRA `(.L_x_13908) ;  /* 0x0000003000008947 */ /* 0x000fea0003800000 */
[----:B------:R-:W-:-:S05]  /*33c0*/  IMAD.WIDE.U32 R24, R117, c[0x0][0x2d0], R56 ;  /* 0x0000b40075187a25 */ /* 0x000fca00078e0038 */
[----:B------:R-:W-:-:S05]  /*33d0*/  IADD3 R25, R109, R25, RZ ;  /* 0x000000196d197210 */ /* 0x000fca0007ffe0ff */
[----:B-1----:R1:W-:Y:S02]  /*33e0*/  RED.E.ADD.F32.FTZ.RN.STRONG.GPU [R24.64], R27 ;  /* 0x0000001b1800798e */ /* 0x0023e4000c10e786 */
.L_x_13908:
[----:B------:R-:W-:Y:S05]  /*33f0*/  BSYNC B0 ;  /* 0x0000000000007941 */ /* 0x000fea0003800000 */
.L_x_13907:
[----:B-1----:R1:W2:Y:S01]  /*3400*/  LDS R27, [R72.X4+0x5a0] ;  /* 0x0005a000481b7984 */ /* 0x0022a20000004800 */
[----:B------:R-:W-:Y:S01]  /*3410*/  BSSY B0, `(.L_x_13909) ;  /* 0x0000005000007945 */ /* 0x000fe20003800000 */
[----:B------:R-:W-:Y:S05]  /*3420*/  @!P1 BRA `(.L_x_13910) ;  /* 0x0000003000009947 */ /* 0x000fea0003800000 */
[----:B------:R-:W-:-:S05]  /*3430*/  IMAD.WIDE.U32 R24, R117, c[0x0][0x2d0], R54 ;  /* 0x0000b40075187a25 */ /* 0x000fca00078e0036 */
[----:B------:R-:W-:-:S05]  /*3440*/  IADD3 R25, R109, R25, RZ ;  /* 0x000000196d197210 */ /* 0x000fca0007ffe0ff */
[----:B--2---:R2:W-:Y:S02]  /*3450*/  RED.E.ADD.F32.FTZ.RN.STRONG.GPU [R24.64], R27 ;  /* 0x0000001b1800798e */ /* 0x0045e4000c10e786 */
.L_x_13910:
[----:B------:R-:W-:Y:S05]  /*3460*/  BSYNC B0 ;  /* 0x0000000000007941 */ /* 0x000fea0003800000 */
.L_x_13909:
[----:B--2---:R2:W3:Y:S01]  /*3470*/  LDS R27, [R71.X4+0x620] ;  /* 0x00062000471b7984 */ /* 0x0044e20000004800 */
[----:B------:R-:W-:Y:S01]  /*3480*/  BSSY B0, `(.L_x_13911) ;  /* 0x0000005000007945 */ /* 0x000fe20003800000 */
[----:B------:R-:W-:Y:S05]  /*3490*/  @!P2 BRA `(.L_x_13912) ;  /* 0x000000300000a947 */ /* 0x000fea0003800000 */
[----:B------:R-:W-:-:S05]  /*34a0*/  IMAD.WIDE.U32 R24, R117, c[0x0][0x2d0], R52 ;  /* 0x0000b40075187a25 */ /* 0x000fca00078e0034 */
[----:B------:R-:W-:-:S05]  /*34b0*/  IADD3 R25, R109, R25, RZ ;  /* 0x000000196d197210 */ /* 0x000fca0007ffe0ff */
[----:B---3--:R3:W-:Y:S02]  /*34c0*/  RED.E.ADD.F32.FTZ.RN.STRONG.GPU [R24.64], R27 ;  /* 0x0000001b1800798e */ /* 0x0087e4000c10e786 */
.L_x_13912:
[----:B------:R-:W-:Y:S05]  /*34d0*/  BSYNC B0 ;  /* 0x0000000000007941 */ /* 0x000fea0003800000 */
.L_x_13911:
[----:B---3--:R3:W4:Y:S01]  /*34e0*/  LDS R27, [R70.X4+0x6a0] ;  /* 0x0006a000461b7984 */ /* 0x0087220000004800 */
[----:B------:R-:W-:Y:S01]  /*34f0*/  BSSY B0, `(.L_x_13913) ;  /* 0x0000005000007945 */ /* 0x000fe20003800000 */
[----:B------:R-:W-:Y:S05]  /*3500*/  @!P3 BRA `(.L_x_13914) ;  /* 0x000000300000b947 */ /* 0x000fea0003800000 */
[----:B------:R-:W-:-:S05]  /*3510*/  IMAD.WIDE.U32 R24, R117, c[0x0][0x2d0], R50 ;  /* 0x0000b40075187a25 */ /* 0x000fca00078e0032 */
[----:B------:R-:W-:-:S05]  /*3520*/  IADD3 R25, R109, R25, RZ ;  /* 0x000000196d197210 */ /* 0x000fca0007ffe0ff */
[----:B----4-:R4:W-:Y:S02]  /*3530*/  RED.E.ADD.F32.FTZ.RN.STRONG.GPU [R24.64], R27 ;  /* 0x0000001b1800798e */ /* 0x0109e4000c10e786 */
.L_x_13914:
[----:B------:R-:W-:Y:S05]  /*3540*/  BSYNC B0 ;  /* 0x0000000000007941 */ /* 0x000fea0003800000 */
.L_x_13913:
[----:B------:R0:W1:Y:S01]  /*3550*/  LDS R107, [R69.X4+0x720] ;  /* 0x00072000456b7984 */ /* 0x0000620000004800 */
[----:B------:R-:W-:Y:S01]  /*3560*/  BSSY B0, `(.L_x_13915) ;  /* 0x0000006000007945 */ /* 0x000fe20003800000 */
[----:B----4-:R-:W-:Y:S01]  /*3570*/  IMAD.WIDE.U32 R24, R117, c[0x0][0x2d0], R46 ;  /* 0x0000b40075187a25 */ /* 0x010fe200078e002e */
[----:B------:R-:W-:Y:S05]  /*3580*/  @!P4 BRA `(.L_x_13916) ;  /* 0x000000300000c947 */ /* 0x000fea0003800000 */
[----:B------:R-:W-:-:S05]  /*3590*/  IMAD.WIDE.U32 R26, R117, c[0x0][0x2d0], R48 ;  /* 0x0000b400751a7a25 */ /* 0x000fca00078e0030 */
[----:B------:R-:W-:-:S05]  /*35a0*/  IADD3 R27, R109, R27, RZ ;  /* 0x0000001b6d1b7210 */ /* 0x000fca0007ffe0ff */
[----:B-1----:R1:W-:Y:S02]  /*35b0*/  RED.E.ADD.F32.FTZ.RN.STRONG.GPU [R26.64], R107 ;  /* 0x0000006b1a00798e */ /* 0x0023e4000c10e786 */
.L_x_13916:
[----:B------:R-:W-:Y:S05]  /*35c0*/  BSYNC B0 ;  /* 0x0000000000007941 */ /* 0x000fea0003800000 */
.L_x_13915:
[----:B-1----:R1:W4:Y:S01]  /*35d0*/  LDS R27, [R68.X4+0x7a0] ;  /* 0x0007a000441b7984 */ /* 0x0023220000004800 */
[----:B------:R-:W-:Y:S01]  /*35e0*/  BSSY B0, `(.L_x_13917) ;  /* 0x0000004000007945 */ /* 0x000fe20003800000 */
[----:B------:R-:W-:Y:S05]  /*35f0*/  @!P5 BRA `(.L_x_13918) ;  /* 0x000000200000d947 */ /* 0x000fea0003800000 */
[----:B------:R-:W-:-:S05]  /*3600*/  IADD3 R25, R109, R25, RZ ;  /* 0x000000196d197210 */ /* 0x000fca0007ffe0ff */
[----:B----4-:R4:W-:Y:S02]  /*3610*/  RED.E.ADD.F32.FTZ.RN.STRONG.GPU [R24.64], R27 ;  /* 0x0000001b1800798e */ /* 0x0109e4000c10e786 */
.L_x_13918:
[----:B------:R-:W-:Y:S05]  /*3620*/  BSYNC B0 ;  /* 0x0000000000007941 */ /* 0x000fea0003800000 */
.L_x_13917:
[----:B------:R-:W5:Y:S01]  /*3630*/  SHFL.DOWN PT, R110, R108, 0x1, 0x1f ;  /* 0x08201f006c6e7f89 */ /* 0x000f6200000e0000 */
[C---:B------:R-:W-:Y:S01]  /*3640*/  ISETP.GT.AND P0, PT, R76.reuse, 0x1e, PT ;  /* 0x0000001e4c00780c */ /* 0x040fe20003f04270 */
[----:B------:R-:W-:Y:S01]  /*3650*/  BSSY B0, `(.L_x_13919) ;  /* 0x0000063000007945 */ /* 0x000fe20003800000 */
[----:B----4-:R-:W-:Y:S01]  /*3660*/  MOV R25, R108 ;  /* 0x0000006c00197202 */ /* 0x010fe20000000f00 */
[----:B------:R-:W4:Y:S01]  /*3670*/  SHFL.DOWN PT, R109, R60, 0x1, 0x1f ;  /* 0x08201f003c6d7f89 */ /* 0x000f2200000e0000 */
[----:B------:R-:W-:Y:S01]  /*3680*/  MOV R26, R60 ;  /* 0x0000003c001a7202 */ /* 0x000fe20000000f00 */
[----:B------:R-:W-:Y:S01]  /*3690*/  FADD.FTZ R23, R67, R23 ;  /* 0x0000001743177221 */ /* 0x000fe20000010000 */
[----:B------:R-:W-:Y:S01]  /*36a0*/  MOV R27, R62 ;  /* 0x0000003e001b7202 */ /* 0x000fe20000000f00 */
[----:B------:R-:W0:Y:S01]  /*36b0*/  SHFL.DOWN PT, R120, R62, 0x1, 0x1f ;  /* 0x08201f003e787f89 */ /* 0x000e2200000e0000 */
[----:B------:R-:W-:Y:S01]  /*36c0*/  MOV R24, R106 ;  /* 0x0000006a00187202 */ /* 0x000fe20000000f00 */
[----:B------:R-:W-:Y:S01]  /*36d0*/  FADD.FTZ R22, R63, R22 ;  /* 0x000000163f167221 */ /* 0x000fe20000010000 */
[----:B------:R-:W-:Y:S01]  /*36e0*/  ISETP.NE.AND P1, PT, R76, RZ, PT ;  /* 0x000000ff4c00720c */ /* 0x000fe20003f25270 */
[----:B------:R-:W1:Y:S01]  /*36f0*/  SHFL.DOWN PT, R107, R106, 0x1, 0x1f ;  /* 0x08201f006a6b7f89 */ /* 0x000e6200000e0000 */
[----:B------:R-:W-:Y:S01]  /*3700*/  ISETP.NE.AND P2, PT, R89, RZ, PT ;  /* 0x000000ff5900720c */ /* 0x000fe20003f45270 */
[----:B------:R-:W-:-:S02]  /*3710*/  FADD.FTZ R21, R32, R21 ;  /* 0x0000001520157221 */ /* 0x000fc40000010000 */
[----:B------:R-:W-:Y:S02]  /*3720*/  FADD.FTZ R20, R33, R20 ;  /* 0x0000001421147221 */ /* 0x000fe40000010000 */
[----:B-----5:R-:W-:Y:S02]  /*3730*/  @!P0 FADD.FTZ R25, R25, R110 ;  /* 0x0000006e19198221 */ /* 0x020fe40000010000 */
        /* <DEDUP_REMOVED lines=30> */
[----:B------:R-:W-:Y:S02]  /*3920*/  FFMA.FTZ R109, R44, R61, -R60 ;  /* 0x0000003d2c6d7223 */ /* 0x000fe4000001083c */
[----:B----4-:R-:W-:Y:S01]  /*3930*/  @!P0 FADD.FTZ R27, R27, R62 ;  /* 0x0000003e1b1b8221 */ /* 0x010fe20000010000 */
[----:B------:R-:W1:Y:S01]  /*3940*/  SHFL.DOWN PT, R115, R26, 0x10, 0x1f ;  /* 0x0a001f001a737f89 */ /* 0x000e6200000e0000 */
[C---:B------:R-:W-:Y:S02]  /*3950*/  FMUL.FTZ R62, R45.reuse, R30 ;  /* 0x0000001e2d3e7220 */ /* 0x040fe40000410000 */
[----:B-----5:R-:W-:Y:S01]  /*3960*/  @!P0 FADD.FTZ R24, R24, R107 ;  /* 0x0000006b18188221 */ /* 0x020fe20000010000 */
[----:B------:R-:W4:Y:S01]  /*3970*/  SHFL.DOWN PT, R108, R27, 0x10, 0x1f ;  /* 0x0a001f001b6c7f89 */ /* 0x000f2200000e0000 */
[----:B------:R-:W-:Y:S01]  /*3980*/  FMUL.FTZ R107, R45, R118 ;  /* 0x000000762d6b7220 */ /* 0x000fe20000410000 */
[----:B------:R-:W-:Y:S01]  /*3990*/  ISETP.GT.AND P0, PT, R76, 0xf, PT ;  /* 0x0000000f4c00780c */ /* 0x000fe20003f04270 */
[C---:B------:R-:W-:Y:S01]  /*39a0*/  FFMA.FTZ R111, R44.reuse, R29, -R62 ;  /* 0x0000001d2c6f7223 */ /* 0x040fe2000001083e */
[----:B------:R-:W5:Y:S01]  /*39b0*/  SHFL.DOWN PT, R113, R24, 0x10, 0x1f ;  /* 0x0a001f0018717f89 */ /* 0x000f6200000e0000 */
[----:B------:R-:W-:-:S02]  /*39c0*/  FFMA.FTZ R60, R44, R116, -R107 ;  /* 0x000000742c3c7223 */ /* 0x000fc4000001086b */
[----:B------:R-:W-:Y:S02]  /*39d0*/  FMUL.FTZ R111, R28, R111 ;  /* 0x0000006f1c6f7220 */ /* 0x000fe40000410000 */
[----:B------:R-:W-:Y:S02]  /*39e0*/  FMUL.FTZ R60, R65, R60 ;  /* 0x0000003c413c7220 */ /* 0x000fe40000410000 */
[C---:B------:R-:W-:Y:S02]  /*39f0*/  FMUL.FTZ R65, R45.reuse, R29 ;  /* 0x0000001d2d417220 */ /* 0x040fe40000410000 */
[C---:B------:R-:W-:Y:S02]  /*3a00*/  FMUL.FTZ R29, R45.reuse, R119 ;  /* 0x000000772d1d7220 */ /* 0x040fe40000410000 */
[C---:B------:R-:W-:Y:S02]  /*3a10*/  FMUL.FTZ R28, R45.reuse, R61 ;  /* 0x0000003d2d1c7220 */ /* 0x040fe40000410000 */
[----:B------:R-:W-:-:S02]  /*3a20*/  FMUL.FTZ R61, R45, R116 ;  /* 0x000000742d3d7220 */ /* 0x000fc40000410000 */
[-C--:B------:R-:W-:Y:S02]  /*3a30*/  FMUL.FTZ R45, R45, R34.reuse ;  /* 0x000000222d2d7220 */ /* 0x080fe40000410000 */
[C---:B------:R-:W-:Y:S02]  /*3a40*/  FFMA.FTZ R29, R44.reuse, R34, -R29 ;  /* 0x000000222c1d7223 */ /* 0x040fe4000001081d */
[C---:B------:R-:W-:Y:S02]  /*3a50*/  FFMA.FTZ R107, R44.reuse, R30, R65 ;  /* 0x0000001e2c6b7223 */ /* 0x040fe40000010041 */
[----:B------:R-:W-:Y:S02]  /*3a60*/  FFMA.FTZ R65, R44, R31, R28 ;  /* 0x0000001f2c417223 */ /* 0x000fe4000001001c */
[----:B------:R-:W-:Y:S02]  /*3a70*/  FMUL.FTZ R109, R66, R109 ;  /* 0x0000006d426d7220 */ /* 0x000fe40000410000 */
[----:B------:R-:W-:-:S02]  /*3a80*/  FFMA.FTZ R28, R44, R118, R61 ;  /* 0x000000762c1c7223 */ /* 0x000fc4000001003d */
[----:B------:R-:W-:Y:S02]  /*3a90*/  FFMA.FTZ R45, R44, R119, R45 ;  /* 0x000000772c2d7223 */ /* 0x000fe4000001002d */
[----:B------:R-:W-:Y:S02]  /*3aa0*/  FMUL.FTZ R29, R64, R29 ;  /* 0x0000001d401d7220 */ /* 0x000fe40000410000 */
[----:B0-----:R-:W-:Y:S02]  /*3ab0*/  @!P0 FADD.FTZ R25, R25, R106 ;  /* 0x0000006a19198221 */ /* 0x001fe40000010000 */
[----:B-1----:R-:W-:Y:S02]  /*3ac0*/  @!P0 FADD.FTZ R26, R26, R115 ;  /* 0x000000731a1a8221 */ /* 0x002fe40000010000 */
[----:B----4-:R-:W-:Y:S02]  /*3ad0*/  @!P0 FADD.FTZ R27, R27, R108 ;  /* 0x0000006c1b1b8221 */ /* 0x010fe40000010000 */
[----:B-----5:R-:W-:-:S02]  /*3ae0*/  @!P0 FADD.FTZ R24, R24, R113 ;  /* 0x0000007118188221 */ /* 0x020fc40000010000 */
        /* <DEDUP_REMOVED lines=25> */
.L_x_13920:
[----:B0-----:R-:W-:Y:S05]  /*3c80*/  BSYNC B0 ;  /* 0x0000000000007941 */ /* 0x001fea0003800000 */
.L_x_13919:
[----:B------:R-:W-:Y:S02]  /*3c90*/  IADD3 R103, R103, 0x1, RZ ;  /* 0x0000000167677810 */ /* 0x000fe40007ffe0ff */
[----:B------:R-:W-:-:S02]  /*3ca0*/  IADD3 R104, P1, R104, 0x1, RZ ;  /* 0x0000000168687810 */ /* 0x000fc40007f3e0ff */
[----:B------:R-:W-:Y:S02]  /*3cb0*/  ISETP.GE.AND P0, PT, R103, c[0x0][0x16c], PT ;  /* 0x00005b0067007a0c */ /* 0x000fe40003f06270 */
[----:B------:R-:W-:-:S11]  /*3cc0*/  IADD3.X R105, RZ, R105, RZ, P1, !PT ;  /* 0x00000069ff697210 */ /* 0x000fd60000ffe4ff */
[----:B------:R-:W-:Y:S01]  /*3cd0*/  @P0 CALL.REL.NOINC `(.L_x_13890) ;  /* 0x0000001000000944 */ /* 0x000fe20003c00000 */
[----:B------:R-:W-:Y:S05]  /*3ce0*/  BRA `(.L_x_13921) ;  /* 0xffffd11000007947 */ /* 0x000fea000383ffff */
.L_x_13890:
[----:B------:R-:W-:Y:S01]  /*3cf0*/  BAR.SYNC.DEFER_BLOCKING 0x0 ;  /* 0x0000000000007b1d */ /* 0x000fe20000010000 */
[C---:B------:R-:W-:Y:S01]  /*3d00*/  IADD3 R24, R77.reuse, -0x1, RZ ;  /* 0xffffffff4d187810 */ /* 0x040fe20007ffe0ff */
[----:B------:R-:W-:Y:S01]  /*3d10*/  IMAD R13, R90, c[0x0][0x2d8], RZ ;  /* 0x0000b6005a0d7a24 */ /* 0x000fe200078e02ff */
[----:B------:R-:W-:Y:S01]  /*3d20*/  ISETP.GT.AND P4, PT, R77, 0x1, PT ;  /* 0x000000014d00780c */ /* 0x000fe20003f84270 */
[----:B------:R-:W-:Y:S01]  /*3d30*/  IMAD R17, R97, c[0x0][0x2e0], RZ ;  /* 0x0000b80061117a24 */ /* 0x000fe200078e02ff */
[----:B------:R-:W-:Y:S01]  /*3d40*/  SHF.L.U32 R18, R24, 0x7, RZ ;  /* 0x0000000718127819 */ /* 0x000fe200000006ff */
[----:B------:R-:W-:Y:S01]  /*3d50*/  IMAD R15, R92, c[0x0][0x2dc], R13 ;  /* 0x0000b7005c0f7a24 */ /* 0x000fe200078e020d */
[----:B------:R-:W-:Y:S01]  /*3d60*/  IADD3 R80, P1, R80, -0x200, RZ ;  /* 0xfffffe0050507810 */ /* 0x000fe20007f3e0ff */
[----:B------:R-:W-:Y:S01]  /*3d70*/  IMAD R17, R98, c[0x0][0x2e4], R17 ;  /* 0x0000b90062117a24 */ /* 0x000fe200078e0211 */
[----:B------:R-:W-:Y:S01]  /*3d80*/  SHF.R.S32.HI R19, RZ, 0x1f, R18 ;  /* 0x0000001fff137819 */ /* 0x000fe20000011412 */
[----:B------:R-:W-:Y:S01]  /*3d90*/  UIADD3 UR4, UR4, -0x100, URZ ;  /* 0xffffff0004047890 */ /* 0x000fe2000fffe03f */
[----:B------:R-:W-:-:S02]  /*3da0*/  IADD3 R86, P2, R86, -0x200, RZ ;  /* 0xfffffe0056567810 */ /* 0x000fc40007f5e0ff */
[----:B------:R-:W-:Y:S01]  /*3db0*/  IADD3 R82, P3, R82, -0x200, RZ ;  /* 0xfffffe0052527810 */ /* 0x000fe20007f7e0ff */
[C-C-:B------:R-:W-:Y:S01]  /*3dc0*/  IMAD.WIDE.U32 R12, R92.reuse, c[0x0][0x2d8], R18.reuse ;  /* 0x0000b6005c0c7a25 */ /* 0x140fe200078e0012 */
[----:B------:R-:W-:Y:S02]  /*3dd0*/  IADD3.X R81, R81, -0x1, RZ, P1, !PT ;  /* 0xffffffff51517810 */ /* 0x000fe40000ffe4ff */
[----:B------:R-:W-:Y:S01]  /*3de0*/  IADD3.X R85, R85, -0x1, RZ, P2, !PT ;  /* 0xffffffff55557810 */ /* 0x000fe200017fe4ff */
[----:B------:R-:W-:Y:S01]  /*3df0*/  IMAD.WIDE.U32 R18, R92, c[0x0][0x2f8], R18 ;  /* 0x0000be005c127a25 */ /* 0x000fe200078e0012 */
[----:B------:R-:W-:Y:S02]  /*3e00*/  IADD3 R13, R13, R15, RZ ;  /* 0x0000000f0d0d7210 */ /* 0x000fe40007ffe0ff */
[----:B------:R-:W-:Y:S02]  /*3e10*/  IADD3.X R83, R83, -0x1, RZ, P3, !PT ;  /* 0xffffffff53537810 */ /* 0x000fe40001ffe4ff */
[----:B------:R-:W-:Y:S01]  /*3e20*/  MOV R77, R24 ;  /* 0x00000018004d7202 */ /* 0x000fe20000000f00 */
[----:B------:R0:W-:Y:S01]  /*3e30*/  STS.128 [R76.X16], R20 ;  /* 0x000000144c007388 */ /* 0x0001e2000000cc00 */
[----:B------:R-:W-:-:S06]  /*3e40*/  NOP ;  /* 0x0000000000007918 */ /* 0x000fcc0000000000 */
[----:B------:R-:W1:Y:S01]  /*3e50*/  LDS.128 R4, [R76.X16] ;  /* 0x000000004c047984 */ /* 0x000e62000000cc00 */
[----:B------:R-:W-:-:S05]  /*3e60*/  IMAD.WIDE.U32 R12, R98, c[0x0][0x2e0], R12 ;  /* 0x0000b800620c7a25 */ /* 0x000fca00078e000c */
[----:B------:R-:W-:Y:S02]  /*3e70*/  IADD3 R13, R13, R17, RZ ;  /* 0x000000110d0d7210 */ /* 0x000fe40007ffe0ff */
[----:B------:R-:W-:Y:S01]  /*3e80*/  LEA R16, P0, R12, c[0x0][0x330], 0x2 ;  /* 0x0000cc000c107a11 */ /* 0x000fe200078010ff */
[----:B0-----:R-:W-:Y:S02]  /*3e90*/  IMAD R21, R90, c[0x0][0x2f8], RZ ;  /* 0x0000be005a157a24 */ /* 0x001fe400078e02ff */
[----:B------:R-:W-:Y:S01]  /*3ea0*/  IMAD R23, R97, c[0x0][0x300], RZ ;  /* 0x0000c00061177a24 */ /* 0x000fe200078e02ff */
[----:B------:R-:W-:Y:S01]  /*3eb0*/  LEA.HI.X R17, R12, c[0x0][0x334], R13, 0x2, P0 ;  /* 0x0000cd000c117a11 */ /* 0x000fe200000f140d */
[----:B------:R-:W-:Y:S02]  /*3ec0*/  IMAD R21, R92, c[0x0][0x2fc], R21 ;  /* 0x0000bf005c157a24 */ /* 0x000fe400078e0215 */
[----:B------:R-:W-:Y:S02]  /*3ed0*/  IMAD R23, R98, c[0x0][0x304], R23 ;  /* 0x0000c10062177a24 */ /* 0x000fe400078e0217 */
[----:B------:R-:W-:Y:S01]  /*3ee0*/  IMAD.WIDE R16, R89, 0x10, R16 ;  /* 0x0000001059107825 */ /* 0x000fe200078e0210 */
[----:B------:R-:W-:-:S04]  /*3ef0*/  IADD3 R19, R19, R21, RZ ;  /* 0x0000001513137210 */ /* 0x000fc80007ffe0ff */
        /* <DEDUP_REMOVED lines=9> */
[----:B------:R-:W-:-:S03]  /*3f90*/  IADD3 R79, P0, R79, -0x400, RZ ;  /* 0xfffffc004f4f7810 */ /* 0x000fc60007f1e0ff */
[----:B------:R-:W-:Y:S01]  /*3fa0*/  IMAD.WIDE R4, R89, 0x10, R6 ;  /* 0x0000001059047825 */ /* 0x000fe200078e0206 */
[----:B------:R-:W-:-:S03]  /*3fb0*/  IADD3.X R78, R78, -0x1, RZ, P0, !PT ;  /* 0xffffffff4e4e7810 */ /* 0x000fc600007fe4ff */
[----:B0-----:R-:W-:-:S04]  /*3fc0*/  FADD.FTZ R8, R91, R8 ;  /* 0x000000085b087221 */ /* 0x001fc80000010000 */
[----:B------:R-:W-:-:S04]  /*3fd0*/  FADD.FTZ R9, R8, R9 ;  /* 0x0000000908097221 */ /* 0x000fc80000010000 */
[----:B------:R-:W-:-:S04]  /*3fe0*/  FADD.FTZ R10, R9, R10 ;  /* 0x0000000a090a7221 */ /* 0x000fc80000010000 */
[----:B------:R-:W-:Y:S01]  /*3ff0*/  FADD.FTZ R91, R10, R11 ;  /* 0x0000000b0a5b7221 */ /* 0x000fe20000010000 */
[----:B-1----:R0:W-:Y:S01]  /*4000*/  STG.E.128 [R4.64], R12 ;  /* 0x0000000c04007986 */ /* 0x0021e2000c101d06 */
[----:B------:R-:W-:Y:S01]  /*4010*/  @!P4 CALL.REL.NOINC `(.L_x_13889) ;  /* 0x000000100000c944 */ /* 0x000fe20003c00000 */
[----:B------:R-:W-:Y:S05]  /*4020*/  BRA `(.L_x_13922) ;  /* 0xffffc9a000007947 */ /* 0x000fea000383ffff */
.L_x_13889:
        /* <DEDUP_REMOVED lines=24> */
.L_x_13924:
[----:B0-----:R-:W-:Y:S05]  /*41b0*/  BSYNC B0 ;  /* 0x0000000000007941 */ /* 0x001fea0003800000 */
.L_x_13923:
[----:B------:R-:W-:Y:S01]  /*41c0*/  BSSY B0, `(.L_x_13925) ;  /* 0x0000018000007945 */ /* 0x000fe20003800000 */
[----:B------:R-:W-:Y:S05]  /*41d0*/  @!P0 BRA `(.L_x_13926) ;  /* 0x0000015000008947 */ /* 0x000fea0003800000 */
[----:B------:R-:W-:Y:S06]  /*41e0*/  BAR.SYNC.DEFER_BLOCKING 0x0 ;  /* 0x0000000000007b1d */ /* 0x000fec0000010000 */
[----:B------:R-:W1:Y:S04]  /*41f0*/  SHFL.DOWN P0, R0, R91, 0x1, 0x1f ;  /* 0x08201f005b007f89 */ /* 0x000e680000000000 */
[----:B------:R-:W4:Y:S04]  /*4200*/  S2R R6, SR_LANEID ;  /* 0x0000000000067919 */ /* 0x000f280000000000 */
[----:B0-----:R-:W0:Y:S01]  /*4210*/  S2R R13, SR_TID.X ;  /* 0x00000000000d7919 */ /* 0x001e220000002100 */
[----:B-1----:R-:W-:Y:S01]  /*4220*/  @P0 FADD R0, R0, R91 ;  /* 0x0000005b00000221 */ /* 0x002fe20000000000 */
[----:B----4-:R-:W-:-:S04]  /*4230*/  ISETP.NE.AND P1, PT, R6, RZ, PT ;  /* 0x000000ff0600720c */ /* 0x010fc80003f25270 */
        /* <DEDUP_REMOVED lines=15> */
.L_x_13926:
[----:B0-----:R-:W0:Y:S02]  /*4330*/  S2R R13, SR_TID.X ;  /* 0x00000000000d7919 */ /* 0x001e240000002100 */
.L_x_13927:
[----:B0-----:R-:W-:Y:S05]  /*4340*/  BSYNC B0 ;  /* 0x0000000000007941 */ /* 0x001fea0003800000 */
.L_x_13925:
        /* <DEDUP_REMOVED lines=10> */
.L_x_13928:
        /* <DEDUP_REMOVED lines=28> */
.L_x_13929:
        /* <DEDUP_REMOVED lines=13> */
.L_x_14775:


//--------------------- .text._Z25selective_scan_bwd_kernelI32Selective_Scan_bwd_kernel_traitsILi32ELi4ELb1ELb0ELb1ELb0ELb1EfN3c107complexIfEEEEv12SSMParamsBwd --------------------------
	.section	.text._Z25selective_scan_bwd_kernelI32Selective_Scan_bwd_kernel_traitsILi32ELi4ELb1ELb0ELb1ELb0ELb1EfN3c107complexIfEEEEv12SSMParamsBwd,"ax",@progbits
	.sectioninfo	@"SHI_REGISTERS=155"
	.align	128
        .global         _Z25selective_scan_bwd_kernelI32Selective_Scan_bwd_kernel_traitsILi32ELi4ELb1ELb0ELb1ELb0ELb1EfN3c107complexIfEEEEv12SSMParamsBwd
        .type           _Z25selective_scan_bwd_kernelI32Selective_Scan_bwd_kernel_traitsILi32ELi4ELb1ELb0ELb1ELb0ELb1EfN3c107complexIfEEEEv12SSMParamsBwd,@function
        .size           _Z25selective_scan_bwd_kernelI32Selective_Scan_bwd_kernel_traitsILi32ELi4ELb1ELb0ELb1ELb0ELb1EfN3c107complexIfEEEEv12SSMParamsBwd,(.L_x_14776 - _Z25selective_scan_bwd_kernelI32Selective_Scan_bwd_kernel_traitsILi32ELi4ELb1ELb0ELb1ELb0ELb1EfN3c107complexIfEEEEv12SSMParamsBwd)
        .other          _Z25selective_scan_bwd_kernelI32Selective_Scan_bwd_kernel_traitsILi32ELi4ELb1ELb0ELb1ELb0ELb1EfN3c107complexIfEEEEv12SSMParamsBwd,@"STO_CUDA_ENTRY STV_DEFAULT"
_Z25selective_scan_bwd_kernelI32Selective_Scan_bwd_kernel_traitsILi32ELi4ELb1ELb0ELb1ELb0ELb1EfN3c107complexIfEEEEv12SSMParamsBwd:
.text._Z25selective_scan_bwd_kernelI32Selective_Scan_bwd_kernel_traitsILi32ELi4ELb1ELb0ELb1ELb0ELb1EfN3c107complexIfEEEEv12SSMParamsBwd:
[----:B------:R-:W-:Y:S02]  /*0000*/  MOV R1, c[0x0][0x28] ;  /* 0x00000a0000017a02 */ /* 0x000fe40000000f00 */
[----:B------:R-:W-:Y:S01]  /*0010*/  IABS R11, c[0x0][0x178] ;  /* 0x00005e00000b7a13 */ /* 0x000fe20000000000 */
[----:B------:R-:W0:Y:S01]  /*0020*/  S2R R73, SR_CTAID.Y ;  /* 0x0000000000497919 */ /* 0x000e220000002600 */
[----:B------:R-:W-:Y:S01]  /*0030*/  ISETP.NE.U32.AND P0, PT, RZ, c[0x0][0x238], PT ;  /* 0x00008e00ff007a0c */ /* 0x000fe20003f05070 */
[----:B------:R-:W-:Y:S01]  /*0040*/  HFMA2.MMA R68, -RZ, RZ, 0, 0 ;  /* 0x00000000ff447435 */ /* 0x000fe200000001ff */
        /* <DEDUP_REMOVED lines=12> */
[----:B--2---:R-:W-:Y:S02]  /*0110*/  SHF.R.S32.HI R64, RZ, 0x1f, R71 ;  /* 0x0000001fff407819 */ /* 0x004fe40000011447 */
[----:B------:R-:W-:Y:S01]  /*0120*/  @P1 LEA.HI.X R5, R73, c[0x0][0x254], R70, 0x2, P3 ;  /* 0x0000950049051a11 */ /* 0x000fe200018f1446 */
[----:B------:R0:W5:Y:S01]  /*0130*/  @P0 LDG.E R68, [R2.64] ;  /* 0x0000000602440981 */ /* 0x000162000c1e1900 */
[----:B-1----:R-:W-:-:S03]  /*0140*/  IADD3 R6, R0, 0xffffffe, RZ ;  /* 0x0ffffffe00067810 */ /* 0x002fc60007ffe0ff */
[----:B------:R1:W5:Y:S01]  /*0150*/  @P1 LDG.E R66, [R4.64] ;  /* 0x0000000604421981 */ /* 0x000362000c1e1900 */
[----:B------:R2:W3:Y:S01]  /*0160*/  F2I.FTZ.U32.TRUNC.NTZ R7, R6 ;  /* 0x0000000600077305 */ /* 0x0004e2000021f000 */
[C---:B------:R-:W-:Y:S01]  /*0170*/  IMAD R12, R64.reuse, c[0x0][0x1b0], RZ ;  /* 0x00006c00400c7a24 */ /* 0x040fe200078e02ff */
[----:B------:R-:W-:Y:S01]  /*0180*/  MOV R14, c[0x0][0x174] ;  /* 0x00005d00000e7a02 */ /* 0x000fe20000000f00 */
[----:B------:R-:W-:Y:S01]  /*0190*/  IMAD R10, R64, c[0x0][0x278], RZ ;  /* 0x00009e00400a7a24 */ /* 0x000fe200078e02ff */
[----:B------:R-:W-:Y:S01]  /*01a0*/  ISETP.NE.AND P1, PT, RZ, c[0x0][0x178], PT ;  /* 0x00005e00ff007a0c */ /* 0x000fe20003f25270 */
[C---:B------:R-:W-:Y:S01]  /*01b0*/  IMAD R17, R71.reuse, c[0x0][0x1b4], R12 ;  /* 0x00006d0047117a24 */ /* 0x040fe200078e020c */
[----:B0-----:R-:W-:Y:S01]  /*01c0*/  IABS R2, R73 ;  /* 0x0000004900027213 */ /* 0x001fe20000000000 */
[C---:B------:R-:W-:Y:S01]  /*01d0*/  IMAD R13, R71.reuse, c[0x0][0x27c], R10 ;  /* 0x00009f00470d7a24 */ /* 0x040fe200078e020a */
[----:B------:R-:W-:Y:S01]  /*01e0*/  MOV R28, c[0x0][0x2b8] ;  /* 0x0000ae00001c7a02 */ /* 0x000fe20000000f00 */
[----:B--2---:R-:W-:Y:S01]  /*01f0*/  HFMA2.MMA R6, -RZ, RZ, 0, 0 ;  /* 0x00000000ff067435 */ /* 0x004fe200000001ff */
[----:B-1----:R-:W-:Y:S01]  /*0200*/  IMAD.WIDE.U32 R4, R71, c[0x0][0x1e0], RZ ;  /* 0x0000780047047a25 */ /* 0x002fe200078e00ff */
[----:B------:R-:W-:Y:S01]  /*0210*/  CS2R R24, SRZ ;  /* 0x0000000000187805 */ /* 0x000fe2000001ff00 */
[----:B------:R-:W-:Y:S01]  /*0220*/  CS2R R26, SRZ ;  /* 0x00000000001a7805 */ /* 0x000fe2000001ff00 */
[----:B------:R-:W-:Y:S01]  /*0230*/  HFMA2.MMA R65, -RZ, RZ, 0, 0 ;  /* 0x00000000ff417435 */ /* 0x000fe200000001ff */
[----:B------:R-:W-:Y:S01]  /*0240*/  IMAD R12, R70, c[0x0][0x280], RZ ;  /* 0x0000a000460c7a24 */ /* 0x000fe200078e02ff */
[----:B---3--:R-:W-:-:S03]  /*0250*/  IADD3 R8, RZ, -R7, RZ ;  /* 0x80000007ff087210 */ /* 0x008fc60007ffe0ff */
[----:B------:R-:W-:Y:S02]  /*0260*/  IMAD R12, R73, c[0x0][0x284], R12 ;  /* 0x0000a100490c7a24 */ /* 0x000fe400078e020c */
[----:B------:R-:W-:Y:S02]  /*0270*/  IMAD R9, R8, R11, RZ ;  /* 0x0000000b08097224 */ /* 0x000fe400078e02ff */
[----:B------:R-:W-:Y:S02]  /*0280*/  IMAD R8, R64, c[0x0][0x1e0], RZ ;  /* 0x0000780040087a24 */ /* 0x000fe400078e02ff */
[----:B------:R-:W-:-:S04]  /*0290*/  IMAD.HI.U32 R7, R7, R9, R6 ;  /* 0x0000000907077227 */ /* 0x000fc800078e0006 */
[----:B------:R-:W-:Y:S02]  /*02a0*/  IMAD R6, R64, c[0x0][0x1d0], RZ ;  /* 0x0000740040067a24 */ /* 0x000fe400078e02ff */
[----:B------:R-:W-:-:S04]  /*02b0*/  IMAD.HI.U32 R69, R7, R2, RZ ;  /* 0x0000000207457227 */ /* 0x000fc800078e00ff */
[----:B------:R-:W-:Y:S01]  /*02c0*/  IMAD R7, R71, c[0x0][0x1d4], R6 ;  /* 0x0000750047077a24 */ /* 0x000fe200078e0206 */
[----:B------:R-:W-:Y:S01]  /*02d0*/  IADD3 R0, -R69, RZ, RZ ;  /* 0x000000ff45007210 */ /* 0x000fe20007ffe1ff */
[----:B------:R-:W-:Y:S01]  /*02e0*/  IMAD R9, R71, c[0x0][0x1e4], R8 ;  /* 0x0000790047097a24 */ /* 0x000fe200078e0208 */
[----:B------:R-:W-:-:S03]  /*02f0*/  LOP3.LUT R6, R73, c[0x0][0x178], RZ, 0x3c, !PT ;  /* 0x00005e0049067a12 */ /* 0x000fc600078e3cff */
[----:B------:R-:W-:Y:S01]  /*0300*/  IMAD R0, R11, R0, R2 ;  /* 0x000000000b007224 */ /* 0x000fe200078e0202 */
[----:B------:R-:W-:Y:S01]  /*0310*/  IADD3 R5, R5, R9, RZ ;  /* 0x0000000905057210 */ /* 0x000fe20007ffe0ff */
[----:B------:R-:W-:Y:S01]  /*0320*/  IMAD.WIDE.U32 R2, R71, c[0x0][0x1d0], RZ ;  /* 0x0000740047027a25 */ /* 0x000fe200078e00ff */
[----:B------:R-:W-:Y:S02]  /*0330*/  ISETP.GE.AND P3, PT, R6, RZ, PT ;  /* 0x000000ff0600720c */ /* 0x000fe40003f66270 */
        /* <DEDUP_REMOVED lines=16> */
[----:B------:R-:W-:Y:S01]  /*0440*/  IADD3 R0, P0, R11, R2, RZ ;  /* 0x000000020b007210 */ /* 0x000fe20007f1e0ff */
[----:B------:R-:W-:Y:S01]  /*0450*/  IMAD R2, R70, c[0x0][0x1e8], RZ ;  /* 0x00007a0046027a24 */ /* 0x000fe200078e02ff */
[----:B------:R-:W-:Y:S02]  /*0460*/  @!P3 IADD3 R69, -R69, RZ, RZ ;  /* 0x000000ff4545b210 */ /* 0x000fe40007ffe1ff */
[----:B------:R-:W-:Y:S01]  /*0470*/  IADD3.X R17, R15, R3, R17, P0, !PT ;  /* 0x000000030f117210 */ /* 0x000fe200007fe411 */
[C---:B------:R-:W-:Y:S01]  /*0480*/  IMAD R10, R73.reuse, c[0x0][0x1ec], R2 ;  /* 0x00007b00490a7a24 */ /* 0x040fe200078e0202 */
[----:B------:R-:W-:Y:S01]  /*0490*/  @!P1 LOP3.LUT R69, RZ, c[0x0][0x178], RZ, 0x33, !PT ;  /* 0x00005e00ff459a12 */ /* 0x000fe200078e33ff */
[----:B------:R-:W-:Y:S01]  /*04a0*/  IMAD.WIDE.U32 R2, R73, c[0x0][0x1e8], R4 ;  /* 0x00007a0049027a25 */ /* 0x000fe200078e0004 */
[----:B------:R-:W-:-:S02]  /*04b0*/  ISETP.NE.U32.AND P0, PT, RZ, c[0x0][0x260], PT ;  /* 0x00009800ff007a0c */ /* 0x000fc40003f05070 */
[----:B------:R-:W-:Y:S01]  /*04c0*/  SHF.R.S32.HI R92, RZ, 0x1f, R69 ;  /* 0x0000001fff5c7819 */ /* 0x000fe20000011445 */
[----:B------:R-:W-:Y:S01]  /*04d0*/  IMAD.WIDE.U32 R4, R73, c[0x0][0x280], R6 ;  /* 0x0000a00049047a25 */ /* 0x000fe200078e0006 */
[----:B------:R-:W-:Y:S02]  /*04e0*/  IADD3 R57, P1, R11, R2, RZ ;  /* 0x000000020b397210 */ /* 0x000fe40007f3e0ff */
[----:B------:R-:W-:Y:S01]  /*04f0*/  ISETP.NE.AND.EX P0, PT, RZ, c[0x0][0x264], PT, P0 ;  /* 0x00009900ff007a0c */ /* 0x000fe20003f05300 */
[----:B------:R-:W-:Y:S01]  /*0500*/  IMAD.WIDE.U32 R8, R69, c[0x0][0x1c8], R8 ;  /* 0x0000720045087a25 */ /* 0x000fe200078e0008 */
[----:B------:R-:W-:Y:S02]  /*0510*/  IADD3 R11, P2, R11, R4, RZ ;  /* 0x000000040b0b7210 */ /* 0x000fe40007f5e0ff */
[C---:B------:R-:W-:Y:S02]  /*0520*/  IADD3.X R2, R15.reuse, R3, R10, P1, !PT ;  /* 0x000000030f027210 */ /* 0x040fe40000ffe40a */
[----:B------:R-:W-:-:S02]  /*0530*/  IADD3.X R4, R15, R5, R12, P2, !PT ;  /* 0x000000050f047210 */ /* 0x000fc400017fe40c */
[----:B------:R-:W-:Y:S02]  /*0540*/  LEA R60, P1, R0, c[0x0][0x240], 0x2 ;  /* 0x00009000003c7a11 */ /* 0x000fe400078210ff */
[----:B------:R-:W-:Y:S02]  /*0550*/  LEA R56, P2, R57, c[0x0][0x248], 0x2 ;  /* 0x0000920039387a11 */ /* 0x000fe400078410ff */
[----:B------:R-:W-:Y:S01]  /*0560*/  ISETP.GE.AND P3, PT, R14, 0x1, PT ;  /* 0x000000010e00780c */ /* 0x000fe20003f66270 */
[----:B------:R-:W-:Y:S01]  /*0570*/  IMAD R14, R92, c[0x0][0x1c8], RZ ;  /* 0x000072005c0e7a24 */ /* 0x000fe200078e02ff */
[----:B------:R-:W-:Y:S01]  /*0580*/  LEA.HI.X R6, R0, c[0x0][0x244], R17, 0x2, P1 ;  /* 0x0000910000067a11 */ /* 0x000fe200008f1411 */
[----:B------:R-:W-:Y:S01]  /*0590*/  @P0 IMAD R0, R71, c[0x0][0x164], R73 ;  /* 0x0000590047000a24 */ /* 0x000fe200078e0249 */
[----:B------:R-:W-:Y:S01]  /*05a0*/  LEA.HI.X R57, R57, c[0x0][0x24c], R2, 0x2, P2 ;  /* 0x0000930039397a11 */ /* 0x000fe200010f1402 */
[----:B------:R-:W-:Y:S01]  /*05b0*/  IMAD R7, R69, c[0x0][0x1cc], R14 ;  /* 0x0000730045077a24 */ /* 0x000fe200078e020e */
[----:B------:R-:W-:Y:S01]  /*05c0*/  ISETP.NE.U32.AND P1, PT, RZ, c[0x0][0x328], PT ;  /* 0x0000ca00ff007a0c */ /* 0x000fe20003f25070 */
[----:B------:R-:W-:Y:S01]  /*05d0*/  @P0 IMAD R0, R0, c[0x0][0x174], RZ ;  /* 0x00005d0000000a24 */ /* 0x000fe200078e02ff */
[----:B------:R-:W-:-:S02]  /*05e0*/  ISETP.NE.U32.AND P2, PT, RZ, c[0x0][0x348], PT ;  /* 0x0000d200ff007a0c */ /* 0x000fc40003f45070 */
[----:B------:R-:W-:Y:S01]  /*05f0*/  ISETP.NE.AND.EX P1, PT, RZ, c[0x0][0x32c], PT, P1 ;  /* 0x0000cb00ff007a0c */ /* 0x000fe20003f25310 */
[----:B------:R-:W-:Y:S01]  /*0600*/  @P0 IMAD R0, R0, c[0x0][0x16c], RZ ;  /* 0x00005b0000000a24 */ /* 0x000fe200078e02ff */
[----:B------:R-:W-:Y:S02]  /*0610*/  ISETP.NE.AND.EX P2, PT, RZ, c[0x0][0x34c], PT, P2 ;  /* 0x0000d300ff007a0c */ /* 0x000fe40003f45320 */
[----:B------:R-:W-:Y:S02]  /*0620*/  IADD3 R52, P4, R13, R8, RZ ;  /* 0x000000080d347210 */ /* 0x000fe40007f9e0ff */
[----:B------:R-:W-:Y:S02]  /*0630*/  IADD3 R8, R9, R7, RZ ;  /* 0x0000000709087210 */ /* 0x000fe40007ffe0ff */
[----:B------:R-:W-:Y:S02]  /*0640*/  MOV R3, c[0x0][0x2bc] ;  /* 0x0000af0000037a02 */ /* 0x000fe40000000f00 */
[----:B------:R-:W-:-:S02]  /*0650*/  LEA.HI.X.SX32 R13, R13, R8, 0x1, P4 ;  /* 0x000000080d0d7211 */ /* 0x000fc400020f0eff */
[C---:B------:R-:W-:Y:S02]  /*0660*/  LEA R54, P4, R11.reuse, c[0x0][0x308], 0x2 ;  /* 0x0000c2000b367a11 */ /* 0x040fe400078810ff */
[----:B------:R-:W-:Y:S02]  /*0670*/  LEA R53, P5, R52, c[0x0][0x230], 0x2 ;  /* 0x00008c0034357a11 */ /* 0x000fe400078a10ff */
[--C-:B------:R-:W-:Y:S02]  /*0680*/  SHF.R.U32.HI R2, RZ, 0x1, R3.reuse ;  /* 0x00000001ff027819 */ /* 0x100fe40000011603 */
[----:B------:R-:W-:Y:S02]  /*0690*/  SHF.R.U64 R28, R28, 0x1, R3 ;  /* 0x000000011c1c7819 */ /* 0x000fe40000001203 */
[----:B------:R-:W-:Y:S01]  /*06a0*/  @P0 MOV R3, 0x10 ;  /* 0x0000001000030802 */ /* 0x000fe20000000f00 */
[----:B------:R-:W-:Y:S01]  /*06b0*/  IMAD R5, R2, R71, RZ ;  /* 0x0000004702057224 */ /* 0x000fe200078e02ff */
[----:B------:R-:W-:-:S02]  /*06c0*/  LEA.HI.X R55, R11, c[0x0][0x30c], R4, 0x2, P4 ;  /* 0x0000c3000b377a11 */ /* 0x000fc400020f1404 */
[----:B------:R-:W-:Y:S01]  /*06d0*/  LEA.HI.X R52, R52, c[0x0][0x234], R13, 0x2, P5 ;  /* 0x00008d0034347a11 */ /* 0x000fe200028f140d */
[----:B------:R-:W-:Y:S01]  /*06e0*/  @P0 IMAD.WIDE R2, R0, R3, c[0x0][0x260] ;  /* 0x0000980000020625 */ /* 0x000fe200078e0203 */
[C---:B------:R-:W-:Y:S01]  /*06f0*/  @P1 LEA R24, P4, R73.reuse, c[0x0][0x328], 0x2 ;  /* 0x0000ca0049181a11 */ /* 0x040fe200078810ff */
[----:B------:R-:W-:Y:S01]  /*0700*/  @!P0 CS2R R2, SRZ ;  /* 0x0000000000028805 */ /* 0x000fe2000001ff00 */
[C---:B------:R-:W-:Y:S01]  /*0710*/  @P2 LEA R26, P5, R73.reuse, c[0x0][0x348], 0x2 ;  /* 0x0000d200491a2a11 */ /* 0x040fe200078a10ff */
[----:B------:R-:W-:Y:S01]  /*0720*/  IMAD R5, R64, R28, R5 ;  /* 0x0000001c40057224 */ /* 0x000fe200078e0205 */
[C-C-:B------:R-:W-:Y:S02]  /*0730*/  @P1 LEA.HI.X R25, R73.reuse, c[0x0][0x32c], R70.reuse, 0x2, P4 ;  /* 0x0000cb0049191a11 */ /* 0x140fe400020f1446 */
[----:B------:R-:W-:Y:S01]  /*0740*/  @P2 LEA.HI.X R27, R73, c[0x0][0x34c], R70, 0x2, P5 ;  /* 0x0000d300491b2a11 */ /* 0x000fe200028f1446 */
[----:B------:R-:W-:Y:S05]  /*0750*/  @!P3 BRA `(.L_x_13930) ;  /* 0x00003fb00000b947 */ /* 0x000fea0003800000 */
[----:B------:R-:W0:Y:S01]  /*0760*/  S2R R63, SR_TID.X ;  /* 0x00000000003f7919 */ /* 0x000e220000002100 */
[----:B------:R-:W-:Y:S01]  /*0770*/  IMAD.WIDE.U32 R28, R28, R71, RZ ;  /* 0x000000471c1c7225 */ /* 0x000fe200078e00ff */
[----:B------:R-:W-:Y:S01]  /*0780*/  MOV R51, c[0x0][0x174] ;  /* 0x00005d0000337a02 */ /* 0x000fe20000000f00 */
[----:B------:R-:W-:Y:S01]  /*0790*/  UMOV UR4, URZ ;  /* 0x0000003f00047c82 */ /* 0x000fe20008000000 */
[----:B------:R-:W1:Y:S01]  /*07a0*/  S2R R50, SR_LANEID ;  /* 0x0000000000327919 */ /* 0x000e620000000000 */
[----:B------:R-:W-:Y:S01]  /*07b0*/  IMAD R0, R92, c[0x0][0x2c0], RZ ;  /* 0x0000b0005c007a24 */ /* 0x000fe200078e02ff */
[----:B------:R-:W-:-:S02]  /*07c0*/  IADD3 R31, R29, R5, RZ ;  /* 0x000000051d1f7210 */ /* 0x000fc40007ffe0ff */
[----:B------:R-:W-:Y:S01]  /*07d0*/  MOV R30, R28 ;  /* 0x0000001c001e7202 */ /* 0x000fe20000000f00 */
[C---:B------:R-:W-:Y:S01]  /*07e0*/  IMAD R5, R69.reuse, c[0x0][0x2c4], R0 ;  /* 0x0000b10045057a24 */ /* 0x040fe200078e0200 */
[----:B------:R-:W-:Y:S02]  /*07f0*/  MOV R65, RZ ;  /* 0x000000ff00417202 */ /* 0x000fe40000000f00 */
[----:B------:R-:W-:Y:S01]  /*0800*/  MOV R67, RZ ;  /* 0x000000ff00437202 */ /* 0x000fe20000000f00 */
[----:B------:R-:W-:-:S05]  /*0810*/  IMAD.WIDE.U32 R58, R69, c[0x0][0x2c0], R30 ;  /* 0x0000b000453a7a25 */ /* 0x000fca00078e001e */
[----:B------:R-:W-:Y:S02]  /*0820*/  IADD3 R5, R59, R5, RZ ;  /* 0x000000053b057210 */ /* 0x000fe40007ffe0ff */
[----:B------:R-:W-:Y:S02]  /*0830*/  MOV R59, R6 ;  /* 0x00000006003b7202 */ /* 0x000fe40000000f00 */
[----:B------:R-:W-:Y:S02]  /*0840*/  LEA R62, P0, R58, c[0x0][0x320], 0x3 ;  /* 0x0000c8003a3e7a11 */ /* 0x000fe400078018ff */
[C---:B0-----:R-:W-:Y:S02]  /*0850*/  LOP3.LUT R0, R63.reuse, 0xffffffe0, RZ, 0xc0, !PT ;  /* 0xffffffe03f007812 */ /* 0x041fe400078ec0ff */
[----:B------:R-:W-:Y:S02]  /*0860*/  SHF.L.U32 R49, R63, 0x3, RZ ;  /* 0x000000033f317819 */ /* 0x000fe400000006ff */
[----:B------:R-:W-:-:S02]  /*0870*/  LOP3.LUT R61, R0, 0x1f, R63, 0xf8, !PT ;  /* 0x0000001f003d7812 */ /* 0x000fc400078ef83f */
[C---:B------:R-:W-:Y:S02]  /*0880*/  IADD3 R48, R63.reuse, 0x20, RZ ;  /* 0x000000203f307810 */ /* 0x040fe40007ffe0ff */
[----:B------:R-:W-:Y:S02]  /*0890*/  IADD3 R61, R0, R61, RZ ;  /* 0x0000003d003d7210 */ /* 0x000fe40007ffe0ff */
[C---:B------:R-:W-:Y:S02]  /*08a0*/  IADD3 R0, R63.reuse, 0x40, RZ ;  /* 0x000000403f007810 */ /* 0x040fe40007ffe0ff */
[C---:B------:R-:W-:Y:S02]  /*08b0*/  IADD3 R46, R63.reuse, 0x60, RZ ;  /* 0x000000603f2e7810 */ /* 0x040fe40007ffe0ff */
[----:B------:R-:W-:Y:S02]  /*08c0*/  LEA.HI.SX32 R47, R0, R63, 0x1b ;  /* 0x0000003f002f7211 */ /* 0x000fe400078fdaff */
        /* <DEDUP_REMOVED lines=15> */
.L_x_13964:
[----:B------:R-:W-:Y:S01]  /*09c0*/  BAR.SYNC.DEFER_BLOCKING 0x0 ;  /* 0x0000000000007b1d */ /* 0x000fe20000010000 */
[----:B0-----:R-:W-:Y:S02]  /*09d0*/  MOV R4, R60 ;  /* 0x0000003c00047202 */ /* 0x001fe40000000f00 */
[----:B------:R-:W-:-:S05]  /*09e0*/  MOV R5, R59 ;  /* 0x0000003b00057202 */ /* 0x000fca0000000f00 */
[----:B------:R-:W-:-:S06]  /*09f0*/  IMAD.WIDE R16, R63, 0x10, R4 ;  /* 0x000000103f107825 */ /* 0x000fcc00078e0204 */
[----:B--2---:R-:W2:Y:S01]  /*0a00*/  LDG.E.128 R16, [R16.64] ;  /* 0x0000000610107981 */ /* 0x004ea2000c1e1d00 */
[----:B------:R-:W-:-:S03]  /*0a10*/  IMAD.WIDE R12, R63, 0x10, R56 ;  /* 0x000000103f0c7825 */ /* 0x000fc600078e0238 */
[----:B--2---:R0:W-:Y:S01]  /*0a20*/  STS.128 [R50.X16], R16 ;  /* 0x0000001032007388 */ /* 0x0041e2000000cc00 */
        /* <DEDUP_REMOVED lines=9> */
[----:B0-----:R0:W2:Y:S01]  /*0ac0*/  LDG.E.128 R16, [R20.64] ;  /* 0x0000000614107981 */ /* 0x0010a2000c1e1d00 */
[----:B------:R-:W-:Y:S01]  /*0ad0*/  LEA R40, R51, 0xffffff80, 0x7 ;  /* 0xffffff8033287811 */ /* 0x000fe200078e38ff */
[----:B------:R-:W-:-:S02]  /*0ae0*/  IMAD R22, R64, c[0x0][0x1f0], RZ ;  /* 0x00007c0040167a24 */ /* 0x000fc400078e02ff */
[----:B------:R-:W-:Y:S01]  /*0af0*/  IMAD R32, R70, c[0x0][0x1f8], RZ ;  /* 0x00007e0046207a24 */ /* 0x000fe200078e02ff */
[----:B------:R-:W-:Y:S01]  /*0b00*/  SHF.R.S32.HI R41, RZ, 0x1f, R40 ;  /* 0x0000001fff297819 */ /* 0x000fe20000011428 */
[----:B------:R-:W-:Y:S02]  /*0b10*/  IMAD R33, R71, c[0x0][0x1f4], R22 ;  /* 0x00007d0047217a24 */ /* 0x000fe400078e0216 */
[----:B-1----:R-:W-:Y:S02]  /*0b20*/  IMAD R15, R73, c[0x0][0x1fc], R32 ;  /* 0x00007f00490f7a24 */ /* 0x002fe400078e0220 */
[----:B------:R-:W-:-:S05]  /*0b30*/  IMAD.WIDE.U32 R22, R71, c[0x0][0x1f0], R40 ;  /* 0x00007c0047167a25 */ /* 0x000fca00078e0028 */
[----:B------:R-:W-:-:S05]  /*0b40*/  IADD3 R23, R23, R33, RZ ;  /* 0x0000002117177210 */ /* 0x000fca0007ffe0ff */
[----:B------:R-:W-:-:S05]  /*0b50*/  IMAD.WIDE.U32 R12, R73, c[0x0][0x1f8], R22 ;  /* 0x00007e00490c7a25 */ /* 0x000fca00078e0016 */
[----:B------:R-:W-:Y:S02]  /*0b60*/  IADD3 R13, R13, R15, RZ ;  /* 0x0000000f0d0d7210 */ /* 0x000fe40007ffe0ff */
[----:B0-----:R-:W-:-:S04]  /*0b70*/  LEA R20, P0, R12, c[0x0][0x268], 0x2 ;  /* 0x00009a000c147a11 */ /* 0x001fc800078010ff */
[----:B------:R-:W-:-:S05]  /*0b80*/  LEA.HI.X R21, R12, c[0x0][0x26c], R13, 0x2, P0 ;  /* 0x00009b000c157a11 */ /* 0x000fca00000f140d */
[----:B------:R-:W-:Y:S01]  /*0b90*/  IMAD.WIDE R20, R63, 0x10, R20 ;  /* 0x000000103f147825 */ /* 0x000fe200078e0214 */
[----:B--2---:R0:W-:Y:S01]  /*0ba0*/  STS.128 [R50.X16], R16 ;  /* 0x0000001032007388 */ /* 0x0041e2000000cc00 */
[----:B------:R-:W-:-:S06]  /*0bb0*/  NOP ;  /* 0x0000000000007918 */ /* 0x000fcc0000000000 */
[----:B------:R-:W-:Y:S04]  /*0bc0*/  LDS.128 R12, [R50.X16] ;  /* 0x00000000320c7984 */ /* 0x000fe8000000cc00 */
[----:B------:R-:W-:Y:S06]  /*0bd0*/  BAR.SYNC.DEFER_BLOCKING 0x0 ;  /* 0x0000000000007b1d */ /* 0x000fec0000010000 */
[----:B------:R-:W2:Y:S01]  /*0be0*/  LDG.E.128 R20, [R20.64] ;  /* 0x0000000614147981 */ /* 0x000ea2000c1e1d00 */
[----:B------:R-:W-:-:S02]  /*0bf0*/  IMAD R32, R64, c[0x0][0x200], RZ ;  /* 0x0000800040207a24 */ /* 0x000fc400078e02ff */
[----:B------:R-:W-:Y:S02]  /*0c00*/  IMAD R34, R70, c[0x0][0x208], RZ ;  /* 0x0000820046227a24 */ /* 0x000fe400078e02ff */
[C---:B------:R-:W-:Y:S02]  /*0c10*/  IMAD R35, R71.reuse, c[0x0][0x204], R32 ;  /* 0x0000810047237a24 */ /* 0x040fe400078e0220 */
[----:B------:R-:W-:-:S05]  /*0c20*/  IMAD.WIDE.U32 R32, R71, c[0x0][0x200], R40 ;  /* 0x0000800047207a25 */ /* 0x000fca00078e0028 */
[----:B------:R-:W-:Y:S01]  /*0c30*/  IADD3 R33, R33, R35, RZ ;  /* 0x0000002321217210 */ /* 0x000fe20007ffe0ff */
[----:B------:R-:W-:-:S04]  /*0c40*/  IMAD R35, R73, c[0x0][0x20c], R34 ;  /* 0x0000830049237a24 */ /* 0x000fc800078e0222 */
[----:B0-----:R-:W-:-:S05]  /*0c50*/  IMAD.WIDE.U32 R16, R73, c[0x0][0x208], R32 ;  /* 0x0000820049107a25 */ /* 0x001fca00078e0020 */
[----:B------:R-:W-:Y:S02]  /*0c60*/  IADD3 R17, R17, R35, RZ ;  /* 0x0000002311117210 */ /* 0x000fe40007ffe0ff */
[----:B------:R-:W-:-:S04]  /*0c70*/  LEA R32, P0, R16, c[0x0][0x258], 0x2 ;  /* 0x0000960010207a11 */ /* 0x000fc800078010ff */
[----:B------:R-:W-:-:S05]  /*0c80*/  LEA.HI.X R33, R16, c[0x0][0x25c], R17, 0x2, P0 ;  /* 0x0000970010217a11 */ /* 0x000fca00000f1411 */
[----:B------:R-:W-:Y:S01]  /*0c90*/  IMAD.WIDE R32, R63, 0x10, R32 ;  /* 0x000000103f207825 */ /* 0x000fe200078e0220 */
[----:B--2---:R-:W-:Y:S01]  /*0ca0*/  STS.128 [R50.X16], R20 ;  /* 0x0000001432007388 */ /* 0x004fe2000000cc00 */
[----:B------:R-:W-:-:S06]  /*0cb0*/  NOP ;  /* 0x0000000000007918 */ /* 0x000fcc0000000000 */
[----:B------:R-:W0:Y:S04]  /*0cc0*/  LDS.128 R16, [R50.X16] ;  /* 0x0000000032107984 */ /* 0x000e28000000cc00 */
[----:B------:R-:W-:Y:S06]  /*0cd0*/  BAR.SYNC.DEFER_BLOCKING 0x0 ;  /* 0x0000000000007b1d */ /* 0x000fec0000010000 */
[----:B------:R-:W2:Y:S01]  /*0ce0*/  LDG.E.128 R32, [R32.64] ;  /* 0x0000000620207981 */ /* 0x000ea2000c1e1d00 */
[----:B------:R-:W-:Y:S01]  /*0cf0*/  IMAD R80, R70, c[0x0][0x2f0], RZ ;  /* 0x0000bc0046507a24 */ /* 0x000fe200078e02ff */
[----:B------:R-:W-:-:S04]  /*0d00*/  ISETP.NE.U32.AND P0, PT, RZ, c[0x0][0x270], PT ;  /* 0x00009c00ff007a0c */ /* 0x000fc80003f05070 */
[----:B------:R-:W-:Y:S01]  /*0d10*/  ISETP.NE.AND.EX P0, PT, RZ, c[0x0][0x274], PT, P0 ;  /* 0x00009d00ff007a0c */ /* 0x000fe20003f05300 */
[----:B0-----:R-:W-:Y:S02]  /*0d20*/  FMUL.FTZ R36, R16, -1.4426950216293334961 ;  /* 0xbfb8aa3b10247820 */ /* 0x001fe40000410000 */
[----:B------:R-:W-:Y:S02]  /*0d30*/  FMUL.FTZ R38, R17, -1.4426950216293334961 ;  /* 0xbfb8aa3b11267820 */ /* 0x000fe40000410000 */
[----:B------:R-:W-:Y:S02]  /*0d40*/  FMUL.FTZ R39, R18, -1.4426950216293334961 ;  /* 0xbfb8aa3b12277820 */ /* 0x000fe40000410000 */
[----:B------:R-:W0:Y:S01]  /*0d50*/  MUFU.EX2 R36, R36 ;  /* 0x0000002400247308 */ /* 0x000e220000000800 */
[----:B------:R-:W-:-:S07]  /*0d60*/  FMUL.FTZ R74, R19, -1.4426950216293334961 ;  /* 0xbfb8aa3b134a7820 */ /* 0x000fce0000410000 */
[----:B------:R-:W1:Y:S08]  /*0d70*/  MUFU.EX2 R38, R38 ;  /* 0x0000002600267308 */ /* 0x000e700000000800 */
[----:B---3--:R-:W3:Y:S01]  /*0d80*/  MUFU.EX2 R39, R39 ;  /* 0x0000002700277308 */ /* 0x008ee20000000800 */
[----:B0-----:R-:W-:-:S07]  /*0d90*/  FADD.FTZ R37, R36, 1 ;  /* 0x3f80000024257421 */ /* 0x001fce0000010000 */
[----:B------:R-:W0:Y:S01]  /*0da0*/  MUFU.EX2 R74, R74 ;  /* 0x0000004a004a7308 */ /* 0x000e220000000800 */
[----:B-1----:R-:W-:Y:S02]  /*0db0*/  FADD.FTZ R36, R38, 1 ;  /* 0x3f80000026247421 */ /* 0x002fe40000010000 */
[----:B---3--:R-:W-:-:S05]  /*0dc0*/  FADD.FTZ R38, R39, 1 ;  /* 0x3f80000027267421 */ /* 0x008fca0000010000 */
        /* <DEDUP_REMOVED lines=12> */
[----:B------:R-:W-:Y:S02]  /*0e90*/  FFMA.FTZ R34, R17, R32, 1 ;  /* 0x3f80000011227423 */ /* 0x000fe40000010020 */
[----:B------:R-:W-:Y:S02]  /*0ea0*/  FADD.FTZ R33, -R77, 1 ;  /* 0x3f8000004d217421 */ /* 0x000fe40000010100 */
        /* <DEDUP_REMOVED lines=21> */
[C---:B------:R-:W-:Y:S02]  /*1000*/  IMAD R81, R73.reuse, c[0x0][0x2f4], R80 ;  /* 0x0000bd0049517a24 */ /* 0x040fe400078e0250 */
[----:B------:R-:W-:Y:S02]  /*1010*/  FMUL.FTZ R79, R18, R79 ;  /* 0x0000004f124f7220 */ /* 0x000fe40000410000 */
[----:B------:R-:W-:-:S04]  /*1020*/  IMAD.WIDE.U32 R74, R73, c[0x0][0x2f0], R74 ;  /* 0x0000bc00494a7a25 */ /* 0x000fc800078e004a */
[----:B------:R-:W-:Y:S02]  /*1030*/  FMUL.FTZ R78, R19, R78 ;  /* 0x0000004e134e7220 */ /* 0x000fe40000410000 */
[----:B------:R-:W-:Y:S01]  /*1040*/  FMUL.FTZ R93, R12, R77 ;  /* 0x0000004d0c5d7220 */ /* 0x000fe20000410000 */
[----:B------:R0:W-:Y:S01]  /*1050*/  STS.128 [R50.X16], R32 ;  /* 0x0000002032007388 */ /* 0x0001e2000000cc00 */
[----:B------:R-:W-:-:S06]  /*1060*/  NOP ;  /* 0x0000000000007918 */ /* 0x000fcc0000000000 */
[----:B------:R-:W1:Y:S01]  /*1070*/  LDS.128 R36, [R50.X16] ;  /* 0x0000000032247984 */ /* 0x000e62000000cc00 */
[----:B0-----:R-:W-:Y:S02]  /*1080*/  IADD3 R33, R75, R81, RZ ;  /* 0x000000514b217210 */ /* 0x001fe40007ffe0ff */
[C---:B------:R-:W-:Y:S02]  /*1090*/  LEA R32, P1, R74.reuse, c[0x0][0x338], 0x2 ;  /* 0x0000ce004a207a11 */ /* 0x040fe400078210ff */
[----:B------:R-:W-:Y:S02]  /*10a0*/  MOV R34, c[0x0][0x16c] ;  /* 0x00005b0000227a02 */ /* 0x000fe40000000f00 */
[----:B------:R-:W-:Y:S02]  /*10b0*/  LEA.HI.X R33, R74, c[0x0][0x33c], R33, 0x2, P1 ;  /* 0x0000cf004a217a11 */ /* 0x000fe400008f1421 */
[----:B------:R-:W-:-:S03]  /*10c0*/  ISETP.GE.AND P1, PT, R34, 0x1, PT ;  /* 0x000000012200780c */ /* 0x000fc60003f26270 */
[----:B------:R-:W-:-:S05]  /*10d0*/  IMAD.WIDE R32, R63, 0x10, R32 ;  /* 0x000000103f207825 */ /* 0x000fca00078e0220 */
[----:B-1----:R0:W-:Y:S01]  /*10e0*/  STG.E.128 [R32.64], R36 ;  /* 0x0000002420007986 */ /* 0x0021e2000c101d06 */
[----:B------:R-:W-:Y:S05]  /*10f0*/  @!P0 BRA `(.L_x_13931) ;  /* 0x0000014000008947 */ /* 0x000fea0003800000 */
[----:B------:R-:W-:Y:S01]  /*1100*/  BAR.SYNC.DEFER_BLOCKING 0x0 ;  /* 0x0000000000007b1d */ /* 0x000fe20000010000 */
[----:B------:R-:W-:Y:S02]  /*1110*/  FMUL.FTZ R20, R77, R20 ;  /* 0x000000144d147220 */ /* 0x000fe40000410000 */
[----:B------:R-:W-:Y:S02]  /*1120*/  FMUL.FTZ R21, R21, R76 ;  /* 0x0000004c15157220 */ /* 0x000fe40000410000 */
[----:B------:R-:W-:Y:S02]  /*1130*/  FMUL.FTZ R22, R22, R79 ;  /* 0x0000004f16167220 */ /* 0x000fe40000410000 */
[----:B------:R-:W-:Y:S02]  /*1140*/  FMUL.FTZ R23, R23, R78 ;  /* 0x0000004e17177220 */ /* 0x000fe40000410000 */
[----:B------:R-:W-:-:S02]  /*1150*/  IMAD R12, R64, c[0x0][0x210], RZ ;  /* 0x00008400400c7a24 */ /* 0x000fc400078e02ff */
        /* <DEDUP_REMOVED lines=11> */
[----:B------:R-:W-:-:S05]  /*1210*/  LEA.HI.X R21, R32, c[0x0][0x274], R21, 0x2, P0 ;  /* 0x00009d0020157a11 */ /* 0x000fca00000f1415 */
[----:B------:R-:W-:-:S05]  /*1220*/  IMAD.WIDE R20, R63, 0x10, R20 ;  /* 0x000000103f147825 */ /* 0x000fca00078e0214 */
[----:B-1----:R0:W-:Y:S02]  /*1230*/  STG.E.128 [R20.64], R16 ;  /* 0x0000001014007986 */ /* 0x0021e4000c101d06 */
.L_x_13931:
[----:B-----5:R-:W-:Y:S01]  /*1240*/  FADD.FTZ R96, R8, R66 ;  /* 0x0000004208607221 */ /* 0x020fe20000010000 */
[----:B------:R-:W-:Y:S01]  /*1250*/  BAR.SYNC.DEFER_BLOCKING 0x0 ;  /* 0x0000000000007b1d */ /* 0x000fe20000010000 */
[----:B------:R-:W-:Y:S02]  /*1260*/  FMUL.FTZ R99, R13, R76 ;  /* 0x0000004c0d637220 */ /* 0x000fe40000410000 */
[----:B------:R-:W-:Y:S02]  /*1270*/  FFMA.FTZ R8, R4, R93, R67 ;  /* 0x0000005d04087223 */ /* 0x000fe40000010043 */
[----:B------:R-:W-:Y:S02]  /*1280*/  FMUL.FTZ R101, R14, R79 ;  /* 0x0000004f0e657220 */ /* 0x000fe40000410000 */
[----:B------:R-:W-:Y:S02]  /*1290*/  FFMA.FTZ R13, R5, R99, R8 ;  /* 0x00000063050d7223 */ /* 0x000fe40000010008 */
[----:B------:R-:W-:-:S02]  /*12a0*/  FMUL.FTZ R102, R15, R78 ;  /* 0x0000004e0f667220 */ /* 0x000fc40000410000 */
[----:B------:R-:W-:Y:S02]  /*12b0*/  FFMA.FTZ R67, R6, R101, R13 ;  /* 0x0000006506437223 */ /* 0x000fe4000001000d */
[--C-:B------:R-:W-:Y:S02]  /*12c0*/  FADD.FTZ R98, R9, R66.reuse ;  /* 0x0000004209627221 */ /* 0x100fe40000010000 */
[--C-:B------:R-:W-:Y:S01]  /*12d0*/  FADD.FTZ R97, R10, R66.reuse ;  /* 0x000000420a617221 */ /* 0x100fe20000010000 */
[----:B------:R-:W-:Y:S01]  /*12e0*/  CS2R R8, SRZ ;  /* 0x0000000000087805 */ /* 0x000fe2000001ff00 */
[----:B------:R-:W-:Y:S02]  /*12f0*/  FADD.FTZ R100, R11, R66 ;  /* 0x000000420b647221 */ /* 0x000fe40000010000 */
[----:B------:R-:W-:Y:S01]  /*1300*/  CS2R R10, SRZ ;  /* 0x00000000000a7805 */ /* 0x000fe2000001ff00 */
[-C--:B------:R-:W-:Y:S02]  /*1310*/  FMUL.FTZ R12, R93, R68.reuse ;  /* 0x000000445d0c7220 */ /* 0x080fe40000410000 */
[----:B------:R-:W-:-:S02]  /*1320*/  FMUL.FTZ R13, R99, R68 ;  /* 0x00000044630d7220 */ /* 0x000fc40000410000 */
[-C--:B------:R-:W-:Y:S02]  /*1330*/  FMUL.FTZ R14, R101, R68.reuse ;  /* 0x00000044650e7220 */ /* 0x080fe40000410000 */
[----:B------:R-:W-:Y:S02]  /*1340*/  FMUL.FTZ R15, R102, R68 ;  /* 0x00000044660f7220 */ /* 0x000fe40000410000 */
[----:B------:R-:W-:Y:S01]  /*1350*/  FFMA.FTZ R67, R7, R102, R67 ;  /* 0x0000006607437223 */ /* 0x000fe20000010043 */
[----:B------:R-:W-:Y:S05]  /*1360*/  @!P1 BRA `(.L_x_13932) ;  /* 0x0000307000009947 */ /* 0x000fea0003800000 */
[----:B0-----:R-:W-:Y:S01]  /*1370*/  MOV R16, R28 ;  /* 0x0000001c00107202 */ /* 0x001fe20000000f00 */
[----:B------:R-:W-:Y:S01]  /*1380*/  IMAD R20, R92, c[0x0][0x2c0], RZ ;  /* 0x0000b0005c147a24 */ /* 0x000fe200078e02ff */
[----:B------:R-:W-:Y:S01]  /*1390*/  MOV R17, R31 ;  /* 0x0000001f00117202 */ /* 0x000fe20000000f00 */
[----:B------:R-:W-:Y:S01]  /*13a0*/  HFMA2.MMA R107, -RZ, RZ, 0, 0 ;  /* 0x00000000ff6b7435 */ /* 0x000fe200000001ff */
[----:B------:R-:W-:Y:S01]  /*13b0*/  FMUL.FTZ R103, R4, R96 ;  /* 0x0000006004677220 */ /* 0x000fe20000410000 */
[----:B------:R-:W-:Y:S01]  /*13c0*/  CS2R R108, SRZ ;  /* 0x00000000006c7805 */ /* 0x000fe2000001ff00 */
[----:B------:R-:W-:-:S02]  /*13d0*/  IMAD R11, R69, c[0x0][0x2c4], R20 ;  /* 0x0000b100450b7a24 */ /* 0x000fc400078e0214 */
[----:B------:R-:W-:-:S04]  /*13e0*/  IMAD.WIDE.U32 R18, R69, c[0x0][0x2c0], R16 ;  /* 0x0000b00045127a25 */ /* 0x000fc800078e0010 */
[----:B------:R-:W-:Y:S01]  /*13f0*/  FMUL.FTZ R104, R5, R98 ;  /* 0x0000006205687220 */ /* 0x000fe20000410000 */
[----:B------:R-:W-:Y:S01]  /*1400*/  IADD3 R11, R19, R11, RZ ;  /* 0x0000000b130b7210 */ /* 0x000fe20007ffe0ff */
[----:B------:R-:W-:Y:S01]  /*1410*/  FMUL.FTZ R105, R6, R97 ;  /* 0x0000006106697220 */ /* 0x000fe20000410000 */
[----:B------:R-:W-:Y:S01]  /*1420*/  LEA R16, P0, R18, c[0x0][0x320], 0x3 ;  /* 0x0000c80012107a11 */ /* 0x000fe200078018ff */
[----:B------:R-:W-:-:S03]  /*1430*/  FMUL.FTZ R106, R7, R100 ;  /* 0x00000064076a7220 */ /* 0x000fc60000410000 */
[----:B------:R-:W-:Y:S02]  /*1440*/  LEA.HI.X R17, R18, c[0x0][0x324], R11, 0x3, P0 ;  /* 0x0000c90012117a11 */ /* 0x000fe400000f1c0b */
[----:B------:R-:W-:-:S03]  /*1450*/  MOV R11, c[0x0][0x174] ;  /* 0x00005d00000b7a02 */ /* 0x000fc60000000f00 */
[----:B------:R-:W-:Y:S01]  /*1460*/  IMAD.WIDE.U32 R16, R63, 0x4, R16 ;  /* 0x000000043f107825 */ /* 0x000fe200078e0010 */
[----:B------:R-:W-:-:S05]  /*1470*/  LEA R11, R11, UR4, 0x8 ;  /* 0x000000040b0b7c11 */ /* 0x000fca000f8e40ff */
[----:B------:R-:W-:Y:S01]  /*1480*/  IMAD.WIDE R16, R11, 0x4, R16 ;  /* 0x000000040b107825 */ /* 0x000fe200078e0210 */
[----:B------:R-:W-:-:S04]  /*1490*/  MOV R11, RZ ;  /* 0x000000ff000b7202 */ /* 0x000fc80000000f00 */
        /* <DEDUP_REMOVED lines=14> */
.L_x_13963:
        /* <DEDUP_REMOVED lines=11> */
[----:B--2---:R-:W2:Y:S01]  /*1630*/  LDG.E.64 R84, [R84.64] ;  /* 0x0000000654547981 */ /* 0x004ea2000c1e1b00 */
[----:B------:R-:W-:Y:S02]  /*1640*/  IMAD R18, R110, c[0x0][0x1c0], RZ ;  /* 0x000070006e127a24 */ /* 0x000fe400078e02ff */
        /* <DEDUP_REMOVED lines=11> */
[----:B------:R-:W-:Y:S01]  /*1700*/  IMAD.WIDE.U32 R32, R73, c[0x0][0x198], RZ ;  /* 0x0000660049207a25 */ /* 0x000fe200078e00ff */
[C---:B------:R-:W-:Y:S01]  /*1710*/  ISETP.NE.AND P1, PT, R63.reuse, RZ, PT ;  /* 0x000000ff3f00720c */ /* 0x040fe20003f25270 */
[----:B------:R-:W-:Y:S01]  /*1720*/  CS2R R94, SRZ ;  /* 0x00000000005e7805 */ /* 0x000fe2000001ff00 */
[----:B------:R-:W-:Y:S01]  /*1730*/  IADD3 R112, R63, 0x200, RZ ;  /* 0x000002003f707810 */ /* 0x000fe20007ffe0ff */
[----:B------:R-:W-:Y:S01]  /*1740*/  IMAD R89, R73, c[0x0][0x19c], R86 ;  /* 0x0000670049597a24 */ /* 0x000fe200078e0256 */
[----:B------:R-:W-:-:S02]  /*1750*/  ISETP.GT.AND P0, PT, R51, 0x1, PT ;  /* 0x000000013300780c */ /* 0x000fc40003f04270 */
[----:B0-----:R-:W-:Y:S02]  /*1760*/  LEA.HI R34, R111, R111, RZ, 0x1 ;  /* 0x0000006f6f227211 */ /* 0x001fe400078f08ff */
[----:B------:R-:W-:Y:S02]  /*1770*/  IADD3 R33, R33, R89, RZ ;  /* 0x0000005921217210 */ /* 0x000fe40007ffe0ff */
[----:B------:R-:W-:Y:S02]  /*1780*/  LOP3.LUT R34, R34, 0xfffffe, RZ, 0xc0, !PT ;  /* 0x00fffffe22227812 */ /* 0x000fe400078ec0ff */
[----:B------:R-:W-:Y:S01]  /*1790*/  ISETP.EQ.AND P0, PT, R72, RZ, P0 ;  /* 0x000000ff4800720c */ /* 0x000fe20000702270 */
[----:B------:R-:W-:Y:S01]  /*17a0*/  IMAD.WIDE.U32 R32, R107, c[0x0][0x1a0], R32 ;  /* 0x000068006b207a25 */ /* 0x000fe200078e0020 */
[----:B------:R-:W-:-:S04]  /*17b0*/  IADD3 R34, R111, -R34, RZ ;  /* 0x800000226f227210 */ /* 0x000fc80007ffe0ff */
[----:B------:R-:W-:Y:S02]  /*17c0*/  @!P1 LEA R112, R34, R107, 0x8 ;  /* 0x0000006b22709211 */ /* 0x000fe400078e40ff */
[----:B------:R-:W-:Y:S02]  /*17d0*/  SHF.L.U32 R34, R50, 0x5, RZ ;  /* 0x0000000532227819 */ /* 0x000fe400000006ff */
[----:B------:R-:W-:Y:S01]  /*17e0*/  SHF.L.U32 R113, R112, 0x3, RZ ;  /* 0x0000000370717819 */ /* 0x000fe200000006ff */
[----:B------:R-:W-:Y:S01]  /*17f0*/  BSSY B0, `(.L_x_13933) ;  /* 0x000005c000007945 */ /* 0x000fe20003800000 */
[----:B--2---:R-:W-:Y:S02]  /*1800*/  FMUL.FTZ R87, R84, 1.4426950216293334961 ;  /* 0x3fb8aa3b54577820 */ /* 0x004fe40000410000 */
[C---:B------:R-:W-:Y:S02]  /*1810*/  FMUL.FTZ R88, R96.reuse, R85 ;  /* 0x0000005560587220 */ /* 0x040fe40000410000 */
[----:B------:R-:W-:-:S02]  /*1820*/  FMUL.FTZ R86, R96, R87 ;  /* 0x0000005760567220 */ /* 0x000fc40000410000 */
[----:B------:R-:W-:Y:S02]  /*1830*/  FMUL.RZ R90, R88, 0.15915493667125701904 ;  /* 0x3e22f983585a7820 */ /* 0x000fe4000040c000 */
[----:B------:R-:W-:Y:S02]  /*1840*/  IMAD R88, R110, c[0x0][0x1a0], RZ ;  /* 0x000068006e587a24 */ /* 0x000fe400078e02ff */
[----:B------:R-:W-:Y:S02]  /*1850*/  MUFU.EX2 R86, R86 ;  /* 0x0000005600567308 */ /* 0x000fe40000000800 */
[----:B------:R-:W-:Y:S01]  /*1860*/  IMAD R89, R107, c[0x0][0x1a4], R88 ;  /* 0x000069006b597a24 */ /* 0x000fe200078e0258 */
[----:B------:R-:W-:-:S04]  /*1870*/  LEA R88, P2, R32, c[0x0][0x228], 0x3 ;  /* 0x00008a0020587a11 */ /* 0x000fc800078418ff */
[----:B------:R-:W-:Y:S01]  /*1880*/  IADD3 R33, R33, R89, RZ ;  /* 0x0000005921217210 */ /* 0x000fe20007ffe0ff */
[----:B------:R-:W0:Y:S03]  /*1890*/  MUFU.COS R35, R90 ;  /* 0x0000005a00237308 */ /* 0x000e260000000000 */
[----:B------:R-:W-:Y:S02]  /*18a0*/  LEA.HI.X R89, R32, c[0x0][0x22c], R33, 0x3, P2 ;  /* 0x00008b0020597a11 */ /* 0x000fe400010f1c21 */
[----:B------:R-:W-:Y:S01]  /*18b0*/  @P0 IADD3 R32, R51, -0x2, RZ ;  /* 0xfffffffe33200810 */ /* 0x000fe20007ffe0ff */
[----:B---3--:R-:W-:Y:S02]  /*18c0*/  STS.128 [R50.X16], R16 ;  /* 0x0000001032007388 */ /* 0x008fe4000000cc00 */
[----:B------:R0:W1:Y:S02]  /*18d0*/  MUFU.SIN R91, R90 ;  /* 0x0000005a005b7308 */ /* 0x0000640000000400 */
[----:B------:R-:W-:Y:S01]  /*18e0*/  @P0 IMAD R33, R32, c[0x0][0x16c], R107 ;  /* 0x00005b0020210a24 */ /* 0x000fe200078e026b */
[----:B----4-:R-:W-:Y:S01]  /*18f0*/  STS.128 [R50.X16+0x200], R20 ;  /* 0x0002001432007388 */ /* 0x010fe2000000cc00 */
[----:B------:R-:W-:-:S02]  /*1900*/  FMUL.FTZ R112, R97, R87 ;  /* 0x0000005761707220 */ /* 0x000fc40000410000 */
[----:B------:R-:W-:Y:S01]  /*1910*/  @P0 IMAD.WIDE R32, R33, 0x10, R2 ;  /* 0x0000001021200825 */ /* 0x000fe200078e0202 */
[----:B------:R-:W5:Y:S01]  /*1920*/  LDG.E.64 R88, [R88.64] ;  /* 0x0000000658587981 */ /* 0x000f62000c1e1b00 */
[----:B------:R-:W-:-:S06]  /*1930*/  NOP ;  /* 0x0000000000007918 */ /* 0x000fcc0000000000 */
[C---:B0-----:R-:W-:Y:S01]  /*1940*/  FMUL.FTZ R90, R86.reuse, R35 ;  /* 0x00000023565a7220 */ /* 0x041fe20000410000 */
[----:B------:R-:W0:Y:S01]  /*1950*/  LDS.128 R16, [R34] ;  /* 0x0000000022107984 */ /* 0x000e220000000c00 */
[----:B-1----:R-:W-:-:S03]  /*1960*/  FMUL.FTZ R91, R86, R91 ;  /* 0x0000005b565b7220 */ /* 0x002fc60000410000 */
[----:B------:R1:W2:Y:S04]  /*1970*/  LDS.128 R20, [R34+0x10] ;  /* 0x0000100022147984 */ /* 0x0002a80000000c00 */
[----:B------:R3:W-:Y:S04]  /*1980*/  STS.64 [R113+0xc90], R90 ;  /* 0x000c905a71007388 */ /* 0x0007e80000000a00 */
[----:B------:R-:W-:Y:S01]  /*1990*/  BAR.SYNC.DEFER_BLOCKING 0x0 ;  /* 0x0000000000007b1d */ /* 0x000fe20000010000 */
[----:B------:R-:W-:-:S04]  /*19a0*/  FMUL.FTZ R35, R98, R85 ;  /* 0x0000005562237220 */ /* 0x000fc80000410000 */
[----:B------:R-:W-:Y:S02]  /*19b0*/  FMUL.RZ R116, R35, 0.15915493667125701904 ;  /* 0x3e22f98323747820 */ /* 0x000fe4000040c000 */
[----:B------:R-:W-:Y:S02]  /*19c0*/  FMUL.FTZ R35, R98, R87 ;  /* 0x0000005762237220 */ /* 0x000fe40000410000 */
[----:B------:R-:W-:Y:S01]  /*19d0*/  MUFU.SIN R114, R116 ;  /* 0x0000007400727308 */ /* 0x000fe20000000400 */
[----:B-1----:R-:W-:-:S07]  /*19e0*/  FMUL.FTZ R34, R97, R85 ;  /* 0x0000005561227220 */ /* 0x002fce0000410000 */
[----:B------:R-:W1:Y:S01]  /*19f0*/  MUFU.EX2 R35, R35 ;  /* 0x0000002300237308 */ /* 0x000e620000000800 */
[----:B------:R-:W-:Y:S01]  /*1a00*/  FMUL.RZ R117, R34, 0.15915493667125701904 ;  /* 0x3e22f98322757820 */ /* 0x000fe2000040c000 */
[----:B------:R4:W5:Y:S06]  /*1a10*/  @P0 LDG.E.64 R94, [R32.64+0x8] ;  /* 0x00000806205e0981 */ /* 0x00096c000c1e1b00 */
[----:B------:R-:W3:Y:S01]  /*1a20*/  MUFU.COS R86, R116 ;  /* 0x0000007400567308 */ /* 0x000ee20000000000 */
[----:B------:R-:W-:-:S07]  /*1a30*/  FMUL.FTZ R115, R100, R87 ;  /* 0x0000005764737220 */ /* 0x000fce0000410000 */
[----:B------:R-:W-:Y:S01]  /*1a40*/  MUFU.EX2 R112, R112 ;  /* 0x0000007000707308 */ /* 0x000fe20000000800 */
[----:B-1----:R-:W-:-:S07]  /*1a50*/  FMUL.FTZ R114, R35, R114 ;  /* 0x0000007223727220 */ /* 0x002fce0000410000 */
[----:B----4-:R-:W1:Y:S01]  /*1a60*/  MUFU.SIN R33, R117 ;  /* 0x0000007500217308 */ /* 0x010e620000000400 */
[----:B------:R-:W-:Y:S02]  /*1a70*/  FMUL.FTZ R32, R100, R85 ;  /* 0x0000005564207220 */ /* 0x000fe40000410000 */
[----:B---3--:R-:W-:Y:S02]  /*1a80*/  FMUL.FTZ R113, R35, R86 ;  /* 0x0000005623717220 */ /* 0x008fe40000410000 */
[----:B------:R-:W-:-:S03]  /*1a90*/  FMUL.FTZ R116, R103, R114 ;  /* 0x0000007267747220 */ /* 0x000fc60000410000 */
[----:B------:R-:W3:Y:S01]  /*1aa0*/  MUFU.COS R87, R117 ;  /* 0x0000007500577308 */ /* 0x000ee20000000000 */
[----:B------:R-:W-:Y:S02]  /*1ab0*/  FMUL.RZ R119, R32, 0.15915493667125701904 ;  /* 0x3e22f98320777820 */ /* 0x000fe4000040c000 */
[----:B------:R-:W-:Y:S02]  /*1ac0*/  FMUL.FTZ R86, RZ, R114 ;  /* 0x00000072ff567220 */ /* 0x000fe40000410000 */
[----:B------:R-:W-:Y:S02]  /*1ad0*/  FFMA.FTZ R35, RZ, R113, R116 ;  /* 0x00000071ff237223 */ /* 0x000fe40000010074 */
[----:B-1----:R-:W-:Y:S01]  /*1ae0*/  FMUL.FTZ R116, R112, R33 ;  /* 0x0000002170747220 */ /* 0x002fe20000410000 */
[----:B------:R-:W-:Y:S01]  /*1af0*/  MUFU.EX2 R115, R115 ;  /* 0x0000007300737308 */ /* 0x000fe20000000800 */
[----:B------:R-:W-:-:S07]  /*1b00*/  FFMA.FTZ R33, R103, R113, -R86 ;  /* 0x0000007167217223 */ /* 0x000fce0000010856 */
[----:B------:R-:W1:Y:S01]  /*1b10*/  MUFU.SIN R32, R119 ;  /* 0x0000007700207308 */ /* 0x000e620000000400 */
[----:B------:R-:W-:Y:S02]  /*1b20*/  FADD.FTZ R33, R104, R33 ;  /* 0x0000002168217221 */ /* 0x000fe40000010000 */
[----:B---3--:R-:W-:-:S05]  /*1b30*/  FMUL.FTZ R118, R112, R87 ;  /* 0x0000005770767220 */ /* 0x008fca0000410000 */
[----:B------:R-:W3:Y:S01]  /*1b40*/  MUFU.COS R34, R119 ;  /* 0x0000007700227308 */ /* 0x000ee20000000000 */
[----:B------:R-:W-:Y:S02]  /*1b50*/  FADD.FTZ R87, RZ, R35 ;  /* 0x00000023ff577221 */ /* 0x000fe40000010000 */
[C---:B------:R-:W-:Y:S02]  /*1b60*/  FMUL.FTZ R112, R116.reuse, R33 ;  /* 0x0000002174707220 */ /* 0x040fe40000410000 */
[-C--:B------:R-:W-:Y:S02]  /*1b70*/  FMUL.FTZ R35, R116, R87.reuse ;  /* 0x0000005774237220 */ /* 0x080fe40000410000 */
[C---:B------:R-:W-:Y:S01]  /*1b80*/  FFMA.FTZ R112, R118.reuse, R87, R112 ;  /* 0x0000005776707223 */ /* 0x040fe20000010070 */
[----:B------:R-:W-:Y:S01]  /*1b90*/  ISETP.NE.AND P2, PT, R63, 0x1f, PT ;  /* 0x0000001f3f00780c */ /* 0x000fe20003f45270 */
[----:B-1----:R-:W-:Y:S02]  /*1ba0*/  FMUL.FTZ R125, R115, R32 ;  /* 0x00000020737d7220 */ /* 0x002fe40000410000 */
[----:B------:R-:W-:-:S02]  /*1bb0*/  FFMA.FTZ R86, R118, R33, -R35 ;  /* 0x0000002176567223 */ /* 0x000fc40000010823 */
[----:B------:R-:W-:Y:S02]  /*1bc0*/  FADD.FTZ R112, RZ, R112 ;  /* 0x00000070ff707221 */ /* 0x000fe40000010000 */
[----:B------:R-:W-:Y:S02]  /*1bd0*/  FADD.FTZ R86, R105, R86 ;  /* 0x0000005669567221 */ /* 0x000fe40000010000 */
[----:B---3--:R-:W-:Y:S02]  /*1be0*/  FMUL.FTZ R123, R115, R34 ;  /* 0x00000022737b7220 */ /* 0x008fe40000410000 */
[----:B------:R-:W-:-:S04]  /*1bf0*/  FMUL.FTZ R87, R125, R112 ;  /* 0x000000707d577220 */ /* 0x000fc80000410000 */
[-C--:B------:R-:W-:Y:S02]  /*1c00*/  FFMA.FTZ R87, R123, R86.reuse, -R87 ;  /* 0x000000567b577223 */ /* 0x080fe40000010857 */
[----:B------:R-:W-:Y:S02]  /*1c10*/  FMUL.FTZ R115, R125, R86 ;  /* 0x000000567d737220 */ /* 0x000fe40000410000 */
[----:B------:R-:W-:Y:S02]  /*1c20*/  FADD.FTZ R124, R106, R87 ;  /* 0x000000576a7c7221 */ /* 0x000fe40000010000 */
[----:B------:R1:W3:Y:S01]  /*1c30*/  @P2 LDS.64 R86, [R63.X8+0x1c98] ;  /* 0x001c98003f562984 */ /* 0x0002e20000008a00 */
[-C--:B------:R-:W-:Y:S02]  /*1c40*/  FMUL.FTZ R32, R91, R114.reuse ;  /* 0x000000725b207220 */ /* 0x080fe40000410000 */
[C---:B------:R-:W-:Y:S02]  /*1c50*/  FMUL.FTZ R34, R90.reuse, R114 ;  /* 0x000000725a227220 */ /* 0x040fe40000410000 */
[----:B------:R-:W-:-:S02]  /*1c60*/  FFMA.FTZ R33, R90, R113, -R32 ;  /* 0x000000715a217223 */ /* 0x000fc40000010820 */
        /* <DEDUP_REMOVED lines=8> */
[C---:B------:R-:W-:Y:S02]  /*1cf0*/  FFMA.FTZ R112, R123.reuse, R32, -R33 ;  /* 0x000000207b707223 */ /* 0x040fe40000010821 */
[----:B------:R-:W-:Y:S02]  /*1d00*/  FFMA.FTZ R35, R123, R34, R35 ;  /* 0x000000227b237223 */ /* 0x000fe40000010023 */
[----:B------:R-:W-:Y:S01]  /*1d10*/  FADD.FTZ R122, RZ, R115 ;  /* 0x00000073ff7a7221 */ /* 0x000fe20000010000 */
[----:B------:R-:W-:Y:S05]  /*1d20*/  @P2 BRA `(.L_x_13934) ;  /* 0x0000008000002947 */ /* 0x000fea0003800000 */
[----:B012---:R-:W-:Y:S01]  /*1d30*/  ISETP.NE.AND P0, PT, R51, c[0x0][0x174], PT ;  /* 0x00005d0033007a0c */ /* 0x007fe20003f05270 */
[----:B---3--:R-:W-:Y:S01]  /*1d40*/  HFMA2.MMA R87, -RZ, RZ, 0, 0 ;  /* 0x00000000ff577435 */ /* 0x008fe200000001ff */
[----:B------:R-:W-:-:S11]  /*1d50*/  MOV R86, 0x3f800000 ;  /* 0x3f80000000567802 */ /* 0x000fd60000000f00 */
[----:B------:R-:W-:-:S04]  /*1d60*/  @P0 LEA.HI R32, R51, R51, RZ, 0x1 ;  /* 0x0000003333200211 */ /* 0x000fc800078f08ff */
[----:B------:R-:W-:-:S04]  /*1d70*/  @P0 LOP3.LUT R32, R32, 0xfffffe, RZ, 0xc0, !PT ;  /* 0x00fffffe20200812 */ /* 0x000fc800078ec0ff */
[----:B------:R-:W-:-:S04]  /*1d80*/  @P0 IADD3 R32, -R32, R51, RZ ;  /* 0x0000003320200210 */ /* 0x000fc80007ffe1ff */
[----:B------:R-:W-:-:S05]  /*1d90*/  @P0 LEA R32, R32, R107, 0x8 ;  /* 0x0000006b20200211 */ /* 0x000fca00078e40ff */
[----:B------:R0:W1:Y:S02]  /*1da0*/  @P0 LDS.64 R86, [R32.X8+0xc90] ;  /* 0x000c900020560984 */ /* 0x0000640000008a00 */
.L_x_13934:
[----:B012---:R-:W-:Y:S05]  /*1db0*/  BSYNC B0 ;  /* 0x0000000000007941 */ /* 0x007fea0003800000 */
.L_x_13933:
[----:B------:R-:W0:Y:S01]  /*1dc0*/  SHFL.UP PT, R34, R124, 0x1, RZ ;  /* 0x042000007c227989 */ /* 0x000e2200000e00ff */
[----:B------:R-:W-:Y:S01]  /*1dd0*/  ISETP.GE.AND P0, PT, R50, 0x1, PT ;  /* 0x000000013200780c */ /* 0x000fe20003f06270 */
[----:B------:R-:W-:Y:S01]  /*1de0*/  FADD.FTZ R130, R102, R102 ;  /* 0x0000006666827221 */ /* 0x000fe20000010000 */
[----:B------:R-:W-:Y:S01]  /*1df0*/  BSSY B0, `(.L_x_13935) ;  /* 0x00000ae000007945 */ /* 0x000fe20003800000 */
[----:B------:R-:W1:Y:S01]  /*1e00*/  SHFL.UP PT, R115, R122, 0x1, RZ ;  /* 0x042000007a737989 */ /* 0x000e6200000e00ff */
[----:B------:R-:W-:Y:S02]  /*1e10*/  FADD.FTZ R131, R101, R101 ;  /* 0x0000006565837221 */ /* 0x000fe40000010000 */
[----:B---3--:R-:W-:Y:S01]  /*1e20*/  FMUL.FTZ R134, R125, R87 ;  /* 0x000000577d867220 */ /* 0x008fe20000410000 */
[----:B------:R-:W2:Y:S04]  /*1e30*/  SHFL.UP PT, R32, R112, 0x1, RZ ;  /* 0x0420000070207989 */ /* 0x000ea800000e00ff */
[----:B------:R-:W3:Y:S04]  /*1e40*/  SHFL.UP PT, R33, R35, 0x1, RZ ;  /* 0x0420000023217989 */ /* 0x000ee800000e00ff */
[----:B-----5:R-:W-:Y:S01]  /*1e50*/  SHFL.IDX PT, R94, R94, RZ, 0x1f ;  /* 0x00001fff5e5e7589 */ /* 0x020fe200000e0000 */
[----:B0-----:R-:W-:-:S02]  /*1e60*/  FMUL.FTZ R120, R35, R34 ;  /* 0x0000002223787220 */ /* 0x001fc40000410000 */
[CC--:B-1----:R-:W-:Y:S02]  /*1e70*/  FMUL.FTZ R119, R35.reuse, R115.reuse ;  /* 0x0000007323777220 */ /* 0x0c2fe40000410000 */
[C---:B------:R-:W-:Y:S02]  /*1e80*/  FFMA.FTZ R115, R112.reuse, R115, R120 ;  /* 0x0000007370737223 */ /* 0x040fe40000010078 */
[C---:B--2---:R-:W-:Y:S02]  /*1e90*/  FMUL.FTZ R117, R35.reuse, R32 ;  /* 0x0000002023757220 */ /* 0x044fe40000410000 */
[C---:B------:R-:W-:Y:S02]  /*1ea0*/  FFMA.FTZ R119, R112.reuse, R34, -R119 ;  /* 0x0000002270777223 */ /* 0x040fe40000010877 */
[-C--:B---3--:R-:W-:Y:S02]  /*1eb0*/  FFMA.FTZ R34, R112, R33.reuse, R117 ;  /* 0x0000002170227223 */ /* 0x088fe40000010075 */
[----:B------:R-:W-:-:S02]  /*1ec0*/  FMUL.FTZ R33, R35, R33 ;  /* 0x0000002123217220 */ /* 0x000fc40000410000 */
[----:B------:R-:W-:Y:S01]  /*1ed0*/  @P0 FADD.FTZ R122, R122, R115 ;  /* 0x000000737a7a0221 */ /* 0x000fe20000010000 */
[----:B------:R-:W-:Y:S01]  /*1ee0*/  FSEL R34, R35, R34, !P0 ;  /* 0x0000002223227208 */ /* 0x000fe20004000000 */
        /* <DEDUP_REMOVED lines=43> */
[C---:B---3--:R-:W-:Y:S02]  /*21a0*/  FFMA.FTZ R119, R112.reuse, R35, R119 ;  /* 0x0000002370777223 */ /* 0x048fe40000010077 */
[----:B------:R-:W-:Y:S02]  /*21b0*/  FFMA.FTZ R115, R112, R115, -R32 ;  /* 0x0000007370737223 */ /* 0x000fe40000010820 */
[C---:B------:R-:W-:Y:S01]  /*21c0*/  FMUL.FTZ R32, R34.reuse, R35 ;  /* 0x0000002322207220 */ /* 0x040fe20000410000 */
[----:B------:R-:W-:Y:S01]  /*21d0*/  FSEL R119, R34, R119, !P0 ;  /* 0x0000007722777208 */ /* 0x000fe20004000000 */
[----:B------:R-:W-:-:S02]  /*21e0*/  @P0 FADD.FTZ R122, R122, R117 ;  /* 0x000000757a7a0221 */ /* 0x000fc40000010000 */
[----:B------:R-:W-:Y:S02]  /*21f0*/  @P0 FFMA.FTZ R112, R112, R33, -R32 ;  /* 0x0000002170700223 */ /* 0x000fe40000010820 */
[-C--:B------:R-:W-:Y:S01]  /*2200*/  FMUL.FTZ R34, R88, R23.reuse ;  /* 0x0000001758227220 */ /* 0x080fe20000410000 */
[----:B------:R-:W0:Y:S01]  /*2210*/  SHFL.UP PT, R129, R122, 0x10, RZ ;  /* 0x060000007a817989 */ /* 0x000e2200000e00ff */
[----:B------:R-:W-:Y:S01]  /*2220*/  @P0 FADD.FTZ R124, R124, R115 ;  /* 0x000000737c7c0221 */ /* 0x000fe20000010000 */
[----:B------:R-:W-:Y:S01]  /*2230*/  ISETP.GE.AND P0, PT, R50, 0x10, PT ;  /* 0x000000103200780c */ /* 0x000fe20003f06270 */
[C---:B------:R-:W-:Y:S01]  /*2240*/  FMUL.FTZ R35, R89.reuse, R23 ;  /* 0x0000001759237220 */ /* 0x040fe20000410000 */
[----:B------:R-:W1:Y:S01]  /*2250*/  SHFL.UP PT, R117, R112, 0x10, RZ ;  /* 0x0600000070757989 */ /* 0x000e6200000e00ff */
[-C--:B------:R-:W-:Y:S02]  /*2260*/  FFMA.FTZ R115, R89, R22.reuse, R34 ;  /* 0x0000001659737223 */ /* 0x080fe40000010022 */
[C---:B------:R-:W-:Y:S01]  /*2270*/  FMUL.FTZ R32, R88.reuse, R21 ;  /* 0x0000001558207220 */ /* 0x040fe20000410000 */
[----:B------:R-:W2:Y:S01]  /*2280*/  SHFL.UP PT, R127, R124, 0x10, RZ ;  /* 0x060000007c7f7989 */ /* 0x000ea200000e00ff */
[----:B------:R-:W-:-:S02]  /*2290*/  FFMA.FTZ R35, R88, R22, -R35 ;  /* 0x0000001658237223 */ /* 0x000fc40000010823 */
[C---:B------:R-:W-:Y:S01]  /*22a0*/  FMUL.FTZ R128, R130.reuse, R115 ;  /* 0x0000007382807220 */ /* 0x040fe20000410000 */
        /* <DEDUP_REMOVED lines=15> */
[----:B------:R-:W-:Y:S02]  /*23a0*/  FFMA.FTZ R138, R118, R133, -R33 ;  /* 0x00000085768a7223 */ /* 0x000fe40000010821 */
[----:B-1----:R-:W-:Y:S02]  /*23b0*/  FMUL.FTZ R33, R119, R117 ;  /* 0x0000007577217220 */ /* 0x002fe40000410000 */
[----:B--2---:R-:W-:-:S02]  /*23c0*/  FFMA.FTZ R35, R112, R127, -R32 ;  /* 0x0000007f70237223 */ /* 0x004fc40000010820 */
[C---:B------:R-:W-:Y:S02]  /*23d0*/  FMUL.FTZ R127, R119.reuse, R127 ;  /* 0x0000007f777f7220 */ /* 0x040fe40000410000 */
[CC--:B---3--:R-:W-:Y:S02]  /*23e0*/  FMUL.FTZ R32, R119.reuse, R120.reuse ;  /* 0x0000007877207220 */ /* 0x0c8fe40000410000 */
[----:B------:R-:W-:Y:S02]  /*23f0*/  FMUL.FTZ R133, R116, -R133 ;  /* 0x8000008574857220 */ /* 0x000fe40000410000 */
[C---:B------:R-:W-:Y:S01]  /*2400*/  FFMA.FTZ R120, R112.reuse, R120, R33 ;  /* 0x0000007870787223 */ /* 0x040fe20000010021 */
[----:B------:R-:W-:Y:S01]  /*2410*/  HFMA2.MMA R33, -RZ, RZ, 0, 0 ;  /* 0x00000000ff217435 */ /* 0x000fe200000001ff */
[----:B------:R-:W-:Y:S02]  /*2420*/  FFMA.FTZ R127, R112, R129, R127 ;  /* 0x00000081707f7223 */ /* 0x000fe4000001007f */
[----:B------:R-:W-:Y:S01]  /*2430*/  FFMA.FTZ R137, R118, R135, R133 ;  /* 0x0000008776897223 */ /* 0x000fe20000010085 */
[----:B------:R-:W-:Y:S01]  /*2440*/  FSEL R133, R119, R120, !P0 ;  /* 0x0000007877857208 */ /* 0x000fe20004000000 */
[----:B------:R-:W-:-:S02]  /*2450*/  @P0 FADD.FTZ R122, R122, R127 ;  /* 0x0000007f7a7a0221 */ /* 0x000fc40000010000 */
[-C--:B------:R-:W-:Y:S02]  /*2460*/  FMUL.FTZ R119, R89, R19.reuse ;  /* 0x0000001359777220 */ /* 0x080fe40000410000 */
[C---:B------:R-:W-:Y:S01]  /*2470*/  FMUL.FTZ R127, R88.reuse, R19 ;  /* 0x00000013587f7220 */ /* 0x040fe20000410000 */
[----:B------:R-:W-:Y:S01]  /*2480*/  SHFL.UP PT, R136, R133, 0x1, RZ ;  /* 0x0420000085887989 */ /* 0x000fe200000e00ff */
[----:B------:R-:W-:Y:S02]  /*2490*/  FADD.FTZ R129, R99, R99 ;  /* 0x0000006363817221 */ /* 0x000fe40000010000 */
[-C--:B------:R-:W-:Y:S01]  /*24a0*/  FFMA.FTZ R120, R88, R18.reuse, -R119 ;  /* 0x0000001258787223 */ /* 0x080fe20000010877 */
[----:B------:R-:W-:Y:S01]  /*24b0*/  SHFL.UP PT, R122, R122, 0x1, RZ ;  /* 0x042000007a7a7989 */ /* 0x000fe200000e00ff */
[----:B------:R-:W-:Y:S02]  /*24c0*/  FFMA.FTZ R132, R89, R18, R127 ;  /* 0x0000001259847223 */ /* 0x000fe4000001007f */
[C---:B------:R-:W-:Y:S01]  /*24d0*/  FMUL.FTZ R119, R129.reuse, R120 ;  /* 0x0000007881777220 */ /* 0x040fe20000410000 */
[----:B------:R0:W1:Y:S01]  /*24e0*/  SHFL.IDX PT, R127, R95, RZ, 0x1f ;  /* 0x00001fff5f7f7589 */ /* 0x00006200000e0000 */
[----:B------:R-:W-:Y:S01]  /*24f0*/  @P0 FFMA.FTZ R112, R112, R117, -R32 ;  /* 0x0000007570700223 */ /* 0x000fe20000010820 */
[----:B------:R-:W-:Y:S01]  /*2500*/  MOV R32, 0x3f800000 ;  /* 0x3f80000000207802 */ /* 0x000fe20000000f00 */
[----:B------:R-:W-:Y:S01]  /*2510*/  FMUL.FTZ R120, R129, R132 ;  /* 0x0000008481787220 */ /* 0x000fe20000410000 */
[----:B------:R-:W-:Y:S01]  /*2520*/  SHF.L.U32 R117, R107, 0x4, RZ ;  /* 0x000000046b757819 */ /* 0x000fe200000006ff */
[----:B------:R-:W-:-:S02]  /*2530*/  FMUL.FTZ R132, R125, -R86 ;  /* 0x800000567d847220 */ /* 0x000fc40000410000 */
[----:B------:R-:W-:Y:S02]  /*2540*/  FFMA.FTZ R135, R123, R86, -R134 ;  /* 0x000000567b877223 */ /* 0x000fe40000010886 */
[----:B------:R-:W-:Y:S01]  /*2550*/  FADD.FTZ R140, -R120, R137 ;  /* 0x00000089788c7221 */ /* 0x000fe20000010100 */
[----:B------:R2:W3:Y:S01]  /*2560*/  SHFL.UP PT, R134, R112, 0x1, RZ ;  /* 0x0420000070867989 */ /* 0x0004e200000e00ff */
[----:B------:R-:W-:Y:S01]  /*2570*/  @P0 FADD.FTZ R124, R124, R35 ;  /* 0x000000237c7c0221 */ /* 0x000fe20000010000 */
[----:B------:R-:W-:Y:S01]  /*2580*/  ISETP.GE.AND P0, PT, R51, c[0x0][0x174], PT ;  /* 0x00005d0033007a0c */ /* 0x000fe20003f06270 */
[----:B------:R-:W-:Y:S01]  /*2590*/  FFMA.FTZ R137, R123, -R87, R132 ;  /* 0x800000577b897223 */ /* 0x000fe20000010084 */
[----:B------:R-:W-:Y:S01]  /*25a0*/  CS2R R34, SRZ ;  /* 0x0000000000227805 */ /* 0x000fe2000001ff00 */
[----:B------:R-:W-:Y:S01]  /*25b0*/  FMUL.FTZ R132, R116, -R135 ;  /* 0x8000008774847220 */ /* 0x000fe20000410000 */
[----:B------:R-:W-:Y:S01]  /*25c0*/  ISETP.NE.OR P0, PT, R72, RZ, P0 ;  /* 0x000000ff4800720c */ /* 0x000fe20000705670 */
[----:B------:R-:W-:-:S02]  /*25d0*/  FADD.FTZ R139, R119, R138 ;  /* 0x0000008a778b7221 */ /* 0x000fc40000010000 */
[-C--:B------:R-:W-:Y:S02]  /*25e0*/  FFMA.FTZ R138, R118, R137.reuse, R132 ;  /* 0x00000089768a7223 */ /* 0x080fe40000010084 */
[----:B0-----:R-:W-:Y:S02]  /*25f0*/  FMUL.FTZ R95, R116, -R137 ;  /* 0x80000089745f7220 */ /* 0x001fe40000410000 */
[----:B------:R0:W4:Y:S01]  /*2600*/  SHFL.UP PT, R137, R124, 0x1, RZ ;  /* 0x042000007c897989 */ /* 0x00012200000e00ff */
[----:B------:R-:W-:Y:S02]  /*2610*/  FMUL.FTZ R133, R114, -R139 ;  /* 0x8000008b72857220 */ /* 0x000fe40000410000 */
[----:B------:R-:W-:Y:S02]  /*2620*/  FFMA.FTZ R95, R118, R135, -R95 ;  /* 0x00000087765f7223 */ /* 0x000fe4000001085f */
[----:B------:R-:W-:Y:S01]  /*2630*/  FMUL.FTZ R132, R114, -R138 ;  /* 0x8000008a72847220 */ /* 0x000fe20000410000 */
[----:B------:R0:W4:Y:S01]  /*2640*/  @!P0 LDS.128 R32, [R117+0x1d90] ;  /* 0x001d900075208984 */ /* 0x0001220000000c00 */
[----:B------:R-:W-:Y:S01]  /*2650*/  FFMA.FTZ R141, R113, R140, R133 ;  /* 0x0000008c718d7223 */ /* 0x000fe20000010085 */
[----:B------:R-:W-:Y:S01]  /*2660*/  ISETP.NE.AND P0, PT, R72, 0x1f, PT ;  /* 0x0000001f4800780c */ /* 0x000fe20003f05270 */
[----:B------:R-:W-:-:S02]  /*2670*/  FMUL.FTZ R133, R114, -R95 ;  /* 0x8000005f72857220 */ /* 0x000fc40000410000 */
[----:B------:R-:W-:Y:S02]  /*2680*/  FFMA.FTZ R132, R113, R95, -R132 ;  /* 0x0000005f71847223 */ /* 0x000fe40000010884 */
[-C--:B------:R-:W-:Y:S02]  /*2690*/  FMUL.FTZ R95, R89, R17.reuse ;  /* 0x00000011595f7220 */ /* 0x080fe40000410000 */
[----:B--2---:R-:W-:Y:S02]  /*26a0*/  FMUL.FTZ R112, R88, R17 ;  /* 0x0000001158707220 */ /* 0x004fe40000410000 */
[----:B------:R-:W-:Y:S02]  /*26b0*/  FMUL.FTZ R142, R114, -R140 ;  /* 0x8000008c728e7220 */ /* 0x000fe40000410000 */
[----:B0-----:R-:W-:Y:S02]  /*26c0*/  FADD.FTZ R124, R93, R93 ;  /* 0x0000005d5d7c7221 */ /* 0x001fe40000010000 */
[----:B------:R-:W-:-:S02]  /*26d0*/  FFMA.FTZ R95, R88, R16, -R95 ;  /* 0x00000010585f7223 */ /* 0x000fc4000001085f */
[----:B------:R-:W-:Y:S02]  /*26e0*/  FFMA.FTZ R135, R89, R16, R112 ;  /* 0x0000001059877223 */ /* 0x000fe40000010070 */
[C---:B------:R-:W-:Y:S02]  /*26f0*/  FFMA.FTZ R142, R113.reuse, R139, -R142 ;  /* 0x0000008b718e7223 */ /* 0x040fe4000001088e */
[----:B------:R-:W-:Y:S02]  /*2700*/  FFMA.FTZ R133, R113, R138, R133 ;  /* 0x0000008a71857223 */ /* 0x000fe40000010085 */
[C---:B-1----:R-:W-:Y:S02]  /*2710*/  FMUL.FTZ R139, R136.reuse, R127 ;  /* 0x0000007f888b7220 */ /* 0x042fe40000410000 */
[----:B------:R-:W-:Y:S02]  /*2720*/  FMUL.FTZ R138, R136, R94 ;  /* 0x0000005e888a7220 */ /* 0x000fe40000410000 */
[----:B------:R-:W-:-:S02]  /*2730*/  FMUL.FTZ R95, R124, R95 ;  /* 0x0000005f7c5f7220 */ /* 0x000fc40000410000 */
[----:B------:R-:W-:Y:S02]  /*2740*/  FMUL.FTZ R112, R124, R135 ;  /* 0x000000877c707220 */ /* 0x000fe40000410000 */
[C---:B---3--:R-:W-:Y:S02]  /*2750*/  FFMA.FTZ R136, R134.reuse, R94, -R139 ;  /* 0x0000005e86887223 */ /* 0x048fe4000001088b */
[----:B------:R-:W-:Y:S02]  /*2760*/  FFMA.FTZ R139, R134, R127, R138 ;  /* 0x0000007f868b7223 */ /* 0x000fe4000001008a */
[----:B------:R-:W-:Y:S01]  /*2770*/  FADD.FTZ R134, R95, R142 ;  /* 0x0000008e5f867221 */ /* 0x000fe20000010000 */
[----:B------:R0:W1:Y:S01]  /*2780*/  SHFL.DOWN PT, R138, R133, 0x1, 0x1f ;  /* 0x08201f00858a7f89 */ /* 0x00006200000e0000 */
[----:B------:R-:W-:Y:S02]  /*2790*/  FADD.FTZ R135, -R112, R141 ;  /* 0x0000008d70877221 */ /* 0x000fe40000010100 */
[----:B------:R-:W-:-:S02]  /*27a0*/  @P1 FADD.FTZ R127, R122, R139 ;  /* 0x0000008b7a7f1221 */ /* 0x000fc40000010000 */
[----:B----4-:R-:W-:Y:S01]  /*27b0*/  @P1 FADD.FTZ R94, R137, R136 ;  /* 0x00000088895e1221 */ /* 0x010fe20000010000 */
[----:B------:R0:W2:Y:S01]  /*27c0*/  SHFL.DOWN PT, R122, R134, 0x1, 0x1f ;  /* 0x08201f00867a7f89 */ /* 0x0000a200000e0000 */
[C---:B------:R-:W-:Y:S02]  /*27d0*/  FMUL.FTZ R137, R91.reuse, R127 ;  /* 0x0000007f5b897220 */ /* 0x040fe40000410000 */
[----:B------:R-:W-:Y:S01]  /*27e0*/  FMUL.FTZ R91, R91, R94 ;  /* 0x0000005e5b5b7220 */ /* 0x000fe20000410000 */
[----:B------:R0:W3:Y:S04]  /*27f0*/  SHFL.DOWN PT, R140, R135, 0x1, 0x1f ;  /* 0x08201f00878c7f89 */ /* 0x0000e800000e0000 */
[----:B------:R0:W4:Y:S01]  /*2800*/  SHFL.DOWN PT, R136, R132, 0x1, 0x1f ;  /* 0x08201f0084887f89 */ /* 0x00012200000e0000 */
[----:B------:R-:W-:Y:S05]  /*2810*/  @!P0 BRA `(.L_x_13936) ;  /* 0x000000b000008947 */ /* 0x000fea0003800000 */
        /* <DEDUP_REMOVED lines=11> */
.L_x_13936:
[----:B------:R-:W-:Y:S05]  /*28d0*/  BSYNC B0 ;  /* 0x0000000000007941 */ /* 0x000fea0003800000 */
.L_x_13935:
[----:B------:R-:W-:Y:S01]  /*28e0*/  ISETP.GT.U32.AND P0, PT, R72, 0x1d, PT ;  /* 0x0000001d4800780c */ /* 0x000fe20003f04070 */
[C---:B------:R-:W-:Y:S01]  /*28f0*/  FFMA.FTZ R91, R90.reuse, R127, R91 ;  /* 0x0000007f5a5b7223 */ /* 0x040fe2000001005b */
[----:B----4-:R4:W0:Y:S01]  /*2900*/  SHFL.DOWN PT, R136, R132, 0x2, 0x1f ;  /* 0x08401f0084887f89 */ /* 0x01082200000e0000 */
[----:B--2---:R-:W-:Y:S01]  /*2910*/  FFMA.FTZ R122, R90, R94, -R137 ;  /* 0x0000005e5a7a7223 */ /* 0x004fe20000010889 */
[----:B------:R-:W-:Y:S01]  /*2920*/  BSSY B0, `(.L_x_13937) ;  /* 0x0000014000007945 */ /* 0x000fe20003800000 */
[----:B------:R-:W-:Y:S01]  /*2930*/  FADD.FTZ R90, RZ, R91 ;  /* 0x0000005bff5a7221 */ /* 0x000fe20000010000 */
[----:B-1----:R4:W1:Y:S01]  /*2940*/  SHFL.DOWN PT, R138, R133, 0x2, 0x1f ;  /* 0x08401f00858a7f89 */ /* 0x00286200000e0000 */
[----:B------:R-:W-:Y:S02]  /*2950*/  FADD.FTZ R122, R103, R122 ;  /* 0x0000007a677a7221 */ /* 0x000fe40000010000 */
[C---:B------:R-:W-:Y:S01]  /*2960*/  FMUL.FTZ R137, R17.reuse, R90 ;  /* 0x0000005a11897220 */ /* 0x040fe20000410000 */
[----:B------:R4:W2:Y:S01]  /*2970*/  SHFL.DOWN PT, R94, R134, 0x2, 0x1f ;  /* 0x08401f00865e7f89 */ /* 0x0008a200000e0000 */
[----:B------:R-:W-:-:S03]  /*2980*/  FMUL.FTZ R139, R17, R122 ;  /* 0x0000007a118b7220 */ /* 0x000fc60000410000 */
[----:B---3--:R4:W3:Y:S01]  /*2990*/  SHFL.DOWN PT, R140, R135, 0x2, 0x1f ;  /* 0x08401f00878c7f89 */ /* 0x0088e200000e0000 */
[----:B------:R-:W-:Y:S05]  /*29a0*/  @P0 BRA `(.L_x_13938) ;  /* 0x000000b000000947 */ /* 0x000fea0003800000 */
[C---:B---3--:R-:W-:Y:S02]  /*29b0*/  FMUL.FTZ R91, R133.reuse, R140 ;  /* 0x0000008c855b7220 */ /* 0x048fe40000410000 */
[C---:B-1----:R-:W-:Y:S02]  /*29c0*/  FMUL.FTZ R17, R133.reuse, R138 ;  /* 0x0000008a85117220 */ /* 0x042fe40000410000 */
[CC--:B--2---:R-:W-:Y:S02]  /*29d0*/  FMUL.FTZ R127, R133.reuse, R94.reuse ;  /* 0x0000005e857f7220 */ /* 0x0c4fe40000410000 */
        /* <DEDUP_REMOVED lines=8> */
.L_x_13938:
[----:B------:R-:W-:Y:S05]  /*2a60*/  BSYNC B0 ;  /* 0x0000000000007941 */ /* 0x000fea0003800000 */
.L_x_13937:
[----:B------:R-:W-:Y:S01]  /*2a70*/  FFMA.FTZ R137, R16, R122, -R137 ;  /* 0x0000007a10897223 */ /* 0x000fe20000010889 */
[----:B------:R-:W-:Y:S01]  /*2a80*/  ISETP.GT.U32.AND P0, PT, R72, 0x1b, PT ;  /* 0x0000001b4800780c */ /* 0x000fe20003f04070 */
[----:B------:R-:W-:Y:S01]  /*2a90*/  FFMA.FTZ R139, R16, R90, R139 ;  /* 0x0000005a108b7223 */ /* 0x000fe2000001008b */
[----:B---3--:R3:W4:Y:S01]  /*2aa0*/  SHFL.DOWN PT, R140, R132, 0x4, 0x1f ;  /* 0x08801f00848c7f89 */ /* 0x00872200000e0000 */
[C---:B------:R-:W-:Y:S01]  /*2ab0*/  FMUL.FTZ R17, R114.reuse, R122 ;  /* 0x0000007a72117220 */ /* 0x040fe20000410000 */
[----:B------:R-:W-:Y:S01]  /*2ac0*/  BSSY B0, `(.L_x_13939) ;  /* 0x0000021000007945 */ /* 0x000fe20003800000 */
[-C--:B------:R-:W-:Y:S01]  /*2ad0*/  FMUL.FTZ R16, R114, R90.reuse ;  /* 0x0000005a72107220 */ /* 0x080fe20000410000 */
[----:B------:R3:W2:Y:S01]  /*2ae0*/  SHFL.DOWN PT, R142, R133, 0x4, 0x1f ;  /* 0x08801f00858e7f89 */ /* 0x0006a200000e0000 */
[----:B------:R-:W-:-:S02]  /*2af0*/  FMUL.FTZ R91, R89, R90 ;  /* 0x0000005a595b7220 */ /* 0x000fc40000410000 */
[C---:B------:R-:W-:Y:S01]  /*2b00*/  FFMA.FTZ R17, R113.reuse, R90, R17 ;  /* 0x0000005a71117223 */ /* 0x040fe20000010011 */
[----:B------:R3:W1:Y:S01]  /*2b10*/  SHFL.DOWN PT, R144, R135, 0x4, 0x1f ;  /* 0x08801f0087907f89 */ /* 0x00066200000e0000 */
[-C--:B------:R-:W-:Y:S02]  /*2b20*/  FFMA.FTZ R127, R113, R122.reuse, -R16 ;  /* 0x0000007a717f7223 */ /* 0x080fe40000010810 */
[C---:B------:R-:W-:Y:S02]  /*2b30*/  FFMA.FTZ R141, R88.reuse, R122, -R91 ;  /* 0x0000007a588d7223 */ /* 0x040fe4000001085b */
[----:B--2---:R-:W-:Y:S02]  /*2b40*/  FMUL.FTZ R94, R88, R90 ;  /* 0x0000005a585e7220 */ /* 0x004fe40000410000 */
[----:B------:R-:W-:Y:S02]  /*2b50*/  FADD.FTZ R91, RZ, R17 ;  /* 0x00000011ff5b7221 */ /* 0x000fe40000010000 */
[----:B------:R-:W-:-:S02]  /*2b60*/  FADD.FTZ R127, R104, R127 ;  /* 0x0000007f687f7221 */ /* 0x000fc40000010000 */
[----:B------:R-:W-:Y:S02]  /*2b70*/  FFMA.FTZ R143, R89, R122, R94 ;  /* 0x0000007a598f7223 */ /* 0x000fe4000001005e */
[C---:B------:R-:W-:Y:S02]  /*2b80*/  FMUL.FTZ R17, R19.reuse, R91 ;  /* 0x0000005b13117220 */ /* 0x040fe40000410000 */
[----:B------:R-:W-:Y:S02]  /*2b90*/  FMUL.FTZ R19, R19, R127 ;  /* 0x0000007f13137220 */ /* 0x000fe40000410000 */
[C---:B------:R-:W-:Y:S02]  /*2ba0*/  FFMA.FTZ R94, R124.reuse, R137, RZ ;  /* 0x000000897c5e7223 */ /* 0x040fe400000100ff */
[C---:B-1----:R-:W-:Y:S02]  /*2bb0*/  FFMA.FTZ R138, -R124.reuse, R139, RZ ;  /* 0x0000008b7c8a7223 */ /* 0x042fe400000101ff */
[----:B0-----:R-:W-:-:S02]  /*2bc0*/  FMUL.FTZ R136, R124, R141 ;  /* 0x0000008d7c887220 */ /* 0x001fc40000410000 */
[----:B------:R-:W-:Y:S02]  /*2bd0*/  FFMA.FTZ R16, -R124, R143, -RZ ;  /* 0x0000008f7c107223 */ /* 0x000fe400000109ff */
[C---:B------:R-:W-:Y:S02]  /*2be0*/  FFMA.FTZ R124, R18.reuse, R127, -R17 ;  /* 0x0000007f127c7223 */ /* 0x040fe40000010811 */
[----:B------:R-:W-:Y:S02]  /*2bf0*/  FFMA.FTZ R139, R18, R91, R19 ;  /* 0x0000005b128b7223 */ /* 0x000fe40000010013 */
[----:B------:R3:W0:Y:S01]  /*2c00*/  SHFL.DOWN PT, R18, R134, 0x4, 0x1f ;  /* 0x08801f0086127f89 */ /* 0x00062200000e0000 */
[----:B------:R-:W-:Y:S05]  /*2c10*/  @P0 BRA `(.L_x_13940) ;  /* 0x000000b000000947 */ /* 0x000fea0003800000 */
[C---:B----4-:R-:W-:Y:S02]  /*2c20*/  FMUL.FTZ R19, R133.reuse, R144 ;  /* 0x0000009085137220 */ /* 0x050fe40000410000 */
[C---:B------:R-:W-:Y:S02]  /*2c30*/  FMUL.FTZ R17, R133.reuse, R142 ;  /* 0x0000008e85117220 */ /* 0x040fe40000410000 */
[----:B0-----:R-:W-:-:S02]  /*2c40*/  FMUL.FTZ R137, R133, R18 ;  /* 0x0000001285897220 */ /* 0x001fc40000410000 */
        /* <DEDUP_REMOVED lines=8> */
.L_x_13940:
[----:B----4-:R-:W-:Y:S05]  /*2cd0*/  BSYNC B0 ;  /* 0x0000000000007941 */ /* 0x010fea0003800000 */
.L_x_13939:
[----:B0-----:R-:W-:Y:S01]  /*2ce0*/  FMUL.FTZ R18, R116, R127 ;  /* 0x0000007f74127220 */ /* 0x001fe20000410000 */
[----:B------:R-:W-:Y:S01]  /*2cf0*/  ISETP.GT.U32.AND P0, PT, R72, 0x17, PT ;  /* 0x000000174800780c */ /* 0x000fe20003f04070 */
[-C--:B------:R-:W-:Y:S01]  /*2d00*/  FMUL.FTZ R17, R116, R91.reuse ;  /* 0x0000005b74117220 */ /* 0x080fe20000410000 */
[----:B------:R0:W1:Y:S01]  /*2d10*/  SHFL.DOWN PT, R144, R132, 0x8, 0x1f ;  /* 0x09001f0084907f89 */ /* 0x00006200000e0000 */
[C---:B------:R-:W-:Y:S01]  /*2d20*/  FFMA.FTZ R140, R129.reuse, R124, R94 ;  /* 0x0000007c818c7223 */ /* 0x040fe2000001005e */
[----:B------:R-:W-:Y:S01]  /*2d30*/  BSSY B0, `(.L_x_13941) ;  /* 0x0000020000007945 */ /* 0x000fe20003800000 */
[C---:B------:R-:W-:Y:S01]  /*2d40*/  FFMA.FTZ R18, R118.reuse, R91, R18 ;  /* 0x0000005b76127223 */ /* 0x040fe20000010012 */
[----:B------:R0:W2:Y:S01]  /*2d50*/  SHFL.DOWN PT, R146, R133, 0x8, 0x1f ;  /* 0x09001f0085927f89 */ /* 0x0000a200000e0000 */
[----:B------:R-:W-:Y:S01]  /*2d60*/  FFMA.FTZ R124, R118, R127, -R17 ;  /* 0x0000007f767c7223 */ /* 0x000fe20000010811 */
[----:B------:R-:W-:Y:S01]  /*2d70*/  ISETP.GT.U32.AND P1, PT, R72, 0xf, PT ;  /* 0x0000000f4800780c */ /* 0x000fe20003f24070 */
[----:B------:R-:W-:Y:S01]  /*2d80*/  FFMA.FTZ R142, -R129, R139, R138 ;  /* 0x0000008b818e7223 */ /* 0x000fe2000001018a */
[----:B------:R0:W4:Y:S01]  /*2d90*/  SHFL.DOWN PT, R148, R135, 0x8, 0x1f ;  /* 0x09001f0087947f89 */ /* 0x00012200000e0000 */
[----:B------:R-:W-:-:S02]  /*2da0*/  FMUL.FTZ R17, R89, R91 ;  /* 0x0000005b59117220 */ /* 0x000fc40000410000 */
[C---:B------:R-:W-:Y:S02]  /*2db0*/  FMUL.FTZ R138, R88.reuse, R91 ;  /* 0x0000005b588a7220 */ /* 0x040fe40000410000 */
[----:B------:R-:W-:Y:S02]  /*2dc0*/  FADD.FTZ R94, RZ, R18 ;  /* 0x00000012ff5e7221 */ /* 0x000fe40000010000 */
[----:B------:R-:W-:Y:S02]  /*2dd0*/  FADD.FTZ R124, R105, R124 ;  /* 0x0000007c697c7221 */ /* 0x000fe40000010000 */
[-C--:B------:R-:W-:Y:S02]  /*2de0*/  FFMA.FTZ R18, R88, R127.reuse, -R17 ;  /* 0x0000007f58127223 */ /* 0x080fe40000010811 */
[----:B------:R-:W-:Y:S02]  /*2df0*/  FFMA.FTZ R138, R89, R127, R138 ;  /* 0x0000007f598a7223 */ /* 0x000fe4000001008a */
[----:B------:R-:W-:-:S02]  /*2e00*/  FMUL.FTZ R17, R21, R94 ;  /* 0x0000005e15117220 */ /* 0x000fc40000410000 */
[----:B------:R-:W-:Y:S02]  /*2e10*/  FMUL.FTZ R21, R21, R124 ;  /* 0x0000007c15157220 */ /* 0x000fe40000410000 */
[C---:B------:R-:W-:Y:S02]  /*2e20*/  FMUL.FTZ R18, R129.reuse, R18 ;  /* 0x0000001281127220 */ /* 0x040fe40000410000 */
[----:B------:R-:W-:Y:S02]  /*2e30*/  FFMA.FTZ R138, -R129, R138, -RZ ;  /* 0x0000008a818a7223 */ /* 0x000fe400000109ff */
[C---:B------:R-:W-:Y:S02]  /*2e40*/  FFMA.FTZ R129, R20.reuse, R124, -R17 ;  /* 0x0000007c14817223 */ /* 0x040fe40000010811 */
[----:B------:R-:W-:Y:S02]  /*2e50*/  FFMA.FTZ R137, R20, R94, R21 ;  /* 0x0000005e14897223 */ /* 0x000fe40000010015 */
[----:B------:R0:W3:Y:S01]  /*2e60*/  SHFL.DOWN PT, R20, R134, 0x8, 0x1f ;  /* 0x09001f0086147f89 */ /* 0x0000e200000e0000 */
[----:B------:R-:W-:Y:S05]  /*2e70*/  @P0 BRA `(.L_x_13942) ;  /* 0x000000b000000947 */ /* 0x000fea0003800000 */
[C---:B-12-4-:R-:W-:Y:S02]  /*2e80*/  FMUL.FTZ R19, R133.reuse, R148 ;  /* 0x0000009485137220 */ /* 0x056fe40000410000 */
[----:B------:R-:W-:-:S02]  /*2e90*/  FMUL.FTZ R17, R133, R146 ;  /* 0x0000009285117220 */ /* 0x000fc40000410000 */
[CC--:B---3--:R-:W-:Y:S02]  /*2ea0*/  FMUL.FTZ R21, R133.reuse, R20.reuse ;  /* 0x0000001485157220 */ /* 0x0c8fe40000410000 */
[C---:B------:R-:W-:Y:S02]  /*2eb0*/  FFMA.FTZ R19, R132.reuse, R20, -R19 ;  /* 0x0000001484137223 */ /* 0x040fe40000010813 */
[-C--:B0-----:R-:W-:Y:S02]  /*2ec0*/  FMUL.FTZ R133, R133, R144.reuse ;  /* 0x0000009085857220 */ /* 0x081fe40000410000 */
[C---:B------:R-:W-:Y:S02]  /*2ed0*/  FFMA.FTZ R17, R132.reuse, R144, -R17 ;  /* 0x0000009084117223 */ /* 0x040fe40000010811 */
[C---:B------:R-:W-:Y:S02]  /*2ee0*/  FFMA.FTZ R20, R132.reuse, R148, R21 ;  /* 0x0000009484147223 */ /* 0x040fe40000010015 */
[----:B------:R-:W-:Y:S01]  /*2ef0*/  FFMA.FTZ R133, R132, R146, R133 ;  /* 0x0000009284857223 */ /* 0x000fe20000010085 */
[----:B------:R-:W-:Y:S01]  /*2f00*/  MOV R132, R17 ;  /* 0x0000001100847202 */ /* 0x000fe20000000f00 */
[----:B------:R-:W-:-:S02]  /*2f10*/  FADD.FTZ R134, R134, R19 ;  /* 0x0000001386867221 */ /* 0x000fc40000010000 */
[----:B------:R-:W-:Y:S02]  /*2f20*/  FADD.FTZ R135, R135, R20 ;  /* 0x0000001487877221 */ /* 0x000fe40000010000 */
.L_x_13942:
[----:B-12-4-:R-:W-:Y:S05]  /*2f30*/  BSYNC B0 ;  /* 0x0000000000007941 */ /* 0x016fea0003800000 */
.L_x_13941:
[C---:B------:R-:W-:Y:S01]  /*2f40*/  FFMA.FTZ R19, R131.reuse, R129, R140 ;  /* 0x0000008183137223 */ /* 0x040fe2000001008c */
[----:B---3--:R1:W2:Y:S01]  /*2f50*/  SHFL.DOWN PT, R20, R134, 0x10, 0x1f ;  /* 0x0a001f0086147f89 */ /* 0x0082a200000e0000 */
[----:B------:R-:W-:Y:S01]  /*2f60*/  FFMA.FTZ R17, -R131, R137, R142 ;  /* 0x0000008983117223 */ /* 0x000fe2000001018e */
[----:B------:R-:W-:Y:S02]  /*2f70*/  BSSY B0, `(.L_x_13943) ;  /* 0x0000010000007945 */ /* 0x000fe40003800000 */
[----:B------:R1:W3:Y:S04]  /*2f80*/  SHFL.DOWN PT, R140, R132, 0x10, 0x1f ;  /* 0x0a001f00848c7f89 */ /* 0x0002e800000e0000 */
[----:B------:R1:W4:Y:S04]  /*2f90*/  SHFL.DOWN PT, R142, R133, 0x10, 0x1f ;  /* 0x0a001f00858e7f89 */ /* 0x00032800000e0000 */
[----:B------:R1:W0:Y:S01]  /*2fa0*/  SHFL.DOWN PT, R144, R135, 0x10, 0x1f ;  /* 0x0a001f0087907f89 */ /* 0x00022200000e0000 */
[----:B------:R-:W-:Y:S05]  /*2fb0*/  @P1 BRA `(.L_x_13944) ;  /* 0x000000b000001947 */ /* 0x000fea0003800000 */
[C---:B0-----:R-:W-:Y:S02]  /*2fc0*/  FMUL.FTZ R129, R133.reuse, R144 ;  /* 0x0000009085817220 */ /* 0x041fe40000410000 */
[----:B----4-:R-:W-:-:S02]  /*2fd0*/  FMUL.FTZ R21, R133, R142 ;  /* 0x0000008e85157220 */ /* 0x010fc40000410000 */
[CC--:B--2---:R-:W-:Y:S02]  /*2fe0*/  FMUL.FTZ R137, R133.reuse, R20.reuse ;  /* 0x0000001485897220 */ /* 0x0c4fe40000410000 */
        /* <DEDUP_REMOVED lines=8> */
.L_x_13944:
[----:B------:R-:W-:Y:S05]  /*3070*/  BSYNC B0 ;  /* 0x0000000000007941 */ /* 0x000fea0003800000 */
.L_x_13943:
[-C--:B------:R-:W-:Y:S01]  /*3080*/  FMUL.FTZ R21, R125, R94.reuse ;  /* 0x0000005e7d157220 */ /* 0x080fe20000410000 */
[----:B------:R-:W-:Y:S01]  /*3090*/  SHFL.DOWN PT, R150, R133, 0x1, 0x1f ;  /* 0x08201f0085967f89 */ /* 0x000fe200000e0000 */
[----:B------:R-:W-:Y:S01]  /*30a0*/  FMUL.FTZ R139, R89, R94 ;  /* 0x0000005e598b7220 */ /* 0x000fe20000410000 */
[----:B------:R-:W-:Y:S01]  /*30b0*/  ISETP.NE.AND P0, PT, R63, RZ, PT ;  /* 0x000000ff3f00720c */ /* 0x000fe20003f05270 */
[----:B------:R-:W-:Y:S01]  /*30c0*/  FFMA.FTZ R129, R123, R124, -R21 ;  /* 0x0000007c7b817223 */ /* 0x000fe20000010815 */
[----:B------:R-:W5:Y:S01]  /*30d0*/  SHFL.IDX PT, R137, R34, RZ, 0x1f ;  /* 0x00001fff22897589 */ /* 0x000f6200000e0000 */
[C---:B---3--:R-:W-:Y:S01]  /*30e0*/  FMUL.FTZ R140, R88.reuse, R94 ;  /* 0x0000005e588c7220 */ /* 0x048fe20000410000 */
[----:B------:R-:W-:Y:S01]  /*30f0*/  BSSY B0, `(.L_x_13945) ;  /* 0x0000060000007945 */ /* 0x000fe20003800000 */
[-C--:B--2---:R-:W-:Y:S01]  /*3100*/  FMUL.FTZ R20, R125, R124.reuse ;  /* 0x0000007c7d147220 */ /* 0x084fe20000410000 */
[----:B------:R-:W2:Y:S01]  /*3110*/  SHFL.IDX PT, R21, R35, RZ, 0x1f ;  /* 0x00001fff23157589 */ /* 0x000ea200000e0000 */
[----:B----4-:R-:W-:-:S02]  /*3120*/  FFMA.FTZ R142, R88, R124, -R139 ;  /* 0x0000007c588e7223 */ /* 0x010fc4000001088b */
[----:B------:R-:W-:Y:S01]  /*3130*/  FFMA.FTZ R140, R89, R124, R140 ;  /* 0x0000007c598c7223 */ /* 0x000fe2000001008c */
[----:B------:R-:W3:Y:S01]  /*3140*/  SHFL.DOWN PT, R148, R132, 0x1, 0x1f ;  /* 0x08201f0084947f89 */ /* 0x000ee200000e0000 */
[----:B------:R-:W-:Y:S02]  /*3150*/  FFMA.FTZ R20, R123, R94, R20 ;  /* 0x0000005e7b147223 */ /* 0x000fe40000010014 */
[C---:B------:R-:W-:Y:S01]  /*3160*/  FMUL.FTZ R142, R131.reuse, R142 ;  /* 0x0000008e838e7220 */ /* 0x040fe20000410000 */
[----:B------:R-:W4:Y:S01]  /*3170*/  SHFL.DOWN PT, R143, R135, 0x1, 0x1f ;  /* 0x08201f00878f7f89 */ /* 0x000f2200000e0000 */
[----:B------:R-:W-:Y:S02]  /*3180*/  FFMA.FTZ R140, -R131, R140, -RZ ;  /* 0x0000008c838c7223 */ /* 0x000fe400000109ff */
[----:B------:R-:W-:Y:S01]  /*3190*/  FADD.FTZ R20, RZ, R20 ;  /* 0x00000014ff147221 */ /* 0x000fe20000010000 */
[----:B------:R-:W1:Y:S01]  /*31a0*/  SHFL.DOWN PT, R141, R134, 0x1, 0x1f ;  /* 0x08201f00868d7f89 */ /* 0x000e6200000e0000 */
[----:B------:R-:W-:-:S02]  /*31b0*/  FADD.FTZ R129, R106, R129 ;  /* 0x000000816a817221 */ /* 0x000fc40000010000 */
[CC--:B0-----:R-:W-:Y:S01]  /*31c0*/  FMUL.FTZ R144, R23.reuse, R20.reuse ;  /* 0x0000001417907220 */ /* 0x0c1fe20000410000 */
[----:B------:R0:W1:Y:S01]  /*31d0*/  SHFL.IDX PT, R139, R133, RZ, 0x1f ;  /* 0x00001fff858b7589 */ /* 0x00006200000e0000 */
[-C--:B------:R-:W-:Y:S02]  /*31e0*/  FMUL.FTZ R145, R23, R129.reuse ;  /* 0x0000008117917220 */ /* 0x080fe40000410000 */
[C---:B------:R-:W-:Y:S01]  /*31f0*/  FFMA.FTZ R23, R22.reuse, R129, -R144 ;  /* 0x0000008116177223 */ /* 0x040fe20000010890 */
[----:B------:R-:W1:Y:S01]  /*3200*/  SHFL.IDX PT, R131, R132, RZ, 0x1f ;  /* 0x00001fff84837589 */ /* 0x000e6200000e0000 */
[----:B------:R-:W-:Y:S02]  /*3210*/  FFMA.FTZ R145, R22, R20, R145 ;  /* 0x0000001416917223 */ /* 0x000fe40000010091 */
[C---:B-----5:R-:W-:Y:S01]  /*3220*/  @P2 FMUL.FTZ R22, R150.reuse, R137 ;  /* 0x0000008996162220 */ /* 0x060fe20000410000 */
[----:B-1----:R-:W1:Y:S01]  /*3230*/  SHFL.IDX PT, R134, R134, RZ, 0x1f ;  /* 0x00001fff86867589 */ /* 0x002e6200000e0000 */
[----:B--2---:R-:W-:-:S02]  /*3240*/  @P2 FMUL.FTZ R150, R150, R21 ;  /* 0x0000001596962220 */ /* 0x004fc40000410000 */
[CC--:B------:R-:W-:Y:S01]  /*3250*/  FMUL.FTZ R146, R89.reuse, R20.reuse ;  /* 0x0000001459927220 */ /* 0x0c0fe20000410000 */
[----:B------:R-:W2:Y:S01]  /*3260*/  SHFL.IDX PT, R135, R135, RZ, 0x1f ;  /* 0x00001fff87877589 */ /* 0x000ea200000e0000 */
[----:B------:R-:W-:Y:S02]  /*3270*/  FMUL.FTZ R152, R88, R20 ;  /* 0x0000001458987220 */ /* 0x000fe40000410000 */
[C---:B---3--:R-:W-:Y:S02]  /*3280*/  @P2 FFMA.FTZ R22, R148.reuse, R21, R22 ;  /* 0x0000001594162223 */ /* 0x048fe40000010016 */
[----:B------:R-:W-:Y:S02]  /*3290*/  @P2 FFMA.FTZ R150, R148, R137, -R150 ;  /* 0x0000008994962223 */ /* 0x000fe40000010896 */
[-C--:B0-----:R-:W-:Y:S02]  /*32a0*/  FFMA.FTZ R133, R88, R129.reuse, -R146 ;  /* 0x0000008158857223 */ /* 0x081fe40000010892 */
[----:B------:R-:W-:-:S02]  /*32b0*/  FFMA.FTZ R89, R89, R129, R152 ;  /* 0x0000008159597223 */ /* 0x000fc40000010098 */
[----:B----4-:R-:W-:Y:S02]  /*32c0*/  @P2 FADD.FTZ R21, R143, R22 ;  /* 0x000000168f152221 */ /* 0x010fe40000010000 */
[----:B------:R-:W-:Y:S02]  /*32d0*/  @P2 FADD.FTZ R137, R141, R150 ;  /* 0x000000968d892221 */ /* 0x000fe40000010000 */
[C---:B------:R-:W-:Y:S02]  /*32e0*/  FMUL.FTZ R146, R130.reuse, R23 ;  /* 0x0000001782927220 */ /* 0x040fe40000410000 */
[C---:B------:R-:W-:Y:S02]  /*32f0*/  FMUL.FTZ R144, R130.reuse, R145 ;  /* 0x0000009182907220 */ /* 0x040fe40000410000 */
[C---:B------:R-:W-:Y:S02]  /*3300*/  FMUL.FTZ R88, R130.reuse, R133 ;  /* 0x0000008582587220 */ /* 0x040fe40000410000 */
[----:B------:R-:W-:-:S02]  /*3310*/  FFMA.FTZ R130, -R130, R89, -RZ ;  /* 0x0000005982827223 */ /* 0x000fc400000109ff */
[----:B------:R-:W-:Y:S02]  /*3320*/  FMUL.FTZ R22, R139, R35 ;  /* 0x000000238b167220 */ /* 0x000fe40000410000 */
[-C--:B------:R-:W-:Y:S02]  /*3330*/  FMUL.FTZ R89, R21, -R87.reuse ;  /* 0x8000005715597220 */ /* 0x080fe40000410000 */
[----:B------:R-:W-:Y:S02]  /*3340*/  FMUL.FTZ R87, R137, -R87 ;  /* 0x8000005789577220 */ /* 0x000fe40000410000 */
[----:B------:R-:W-:Y:S02]  /*3350*/  FFMA.FTZ R23, R131, R34, -R22 ;  /* 0x0000002283177223 */ /* 0x000fe40000010816 */
[----:B------:R-:W-:Y:S02]  /*3360*/  FMUL.FTZ R22, R139, R33 ;  /* 0x000000218b167220 */ /* 0x000fe40000410000 */
[----:B------:R-:W-:-:S02]  /*3370*/  FFMA.FTZ R21, R21, R86, R87 ;  /* 0x0000005615157223 */ /* 0x000fc40000010057 */
[----:B------:R-:W-:Y:S02]  /*3380*/  FMUL.FTZ R132, R139, R34 ;  /* 0x000000228b847220 */ /* 0x000fe40000410000 */
[----:B------:R-:W-:Y:S02]  /*3390*/  FFMA.FTZ R89, R137, R86, -R89 ;  /* 0x0000005689597223 */ /* 0x000fe40000010859 */
[-C--:B------:R-:W-:Y:S02]  /*33a0*/  FMUL.FTZ R34, R139, R32.reuse ;  /* 0x000000208b227220 */ /* 0x080fe40000410000 */
[----:B------:R-:W-:Y:S01]  /*33b0*/  FFMA.FTZ R32, R131, R32, -R22 ;  /* 0x0000002083207223 */ /* 0x000fe20000010816 */
[----:B------:R-:W-:Y:S01]  /*33c0*/  P2R R22, PR, RZ, 0x1 ;  /* 0x00000001ff167803 */ /* 0x000fe20000000000 */
[----:B------:R-:W-:Y:S02]  /*33d0*/  FADD.FTZ R21, -R128, R21 ;  /* 0x0000001580157221 */ /* 0x000fe40000010100 */
[----:B------:R-:W-:-:S02]  /*33e0*/  FADD.FTZ R22, R126, R89 ;  /* 0x000000597e167221 */ /* 0x000fc40000010000 */
[CC--:B------:R-:W-:Y:S02]  /*33f0*/  FMUL.FTZ R87, R125.reuse, -R21.reuse ;  /* 0x800000157d577220 */ /* 0x0c0fe40000410000 */
[-C--:B------:R-:W-:Y:S02]  /*3400*/  FMUL.FTZ R128, R125, -R22.reuse ;  /* 0x800000167d807220 */ /* 0x080fe40000410000 */
[C---:B------:R-:W-:Y:S02]  /*3410*/  FFMA.FTZ R126, R123.reuse, R22, -R87 ;  /* 0x000000167b7e7223 */ /* 0x040fe40000010857 */
[----:B------:R-:W-:Y:S02]  /*3420*/  FFMA.FTZ R128, R123, R21, R128 ;  /* 0x000000157b807223 */ /* 0x000fe40000010080 */
[----:B------:R-:W-:Y:S01]  /*3430*/  FADD.FTZ R121, R121, R126 ;  /* 0x0000007e79797221 */ /* 0x000fe20000010000 */
[----:B------:R-:W-:Y:S01]  /*3440*/  IADD3 R126, -R40, c[0x0][0x168], RZ ;  /* 0x00005a00287e7a10 */ /* 0x000fe20007ffe1ff */
[----:B------:R-:W-:-:S02]  /*3450*/  FADD.FTZ R115, -R115, R128 ;  /* 0x0000008073737221 */ /* 0x000fc40000010100 */
[----:B------:R-:W-:Y:S02]  /*3460*/  FADD.FTZ R86, R17, -R144 ;  /* 0x8000009011567221 */ /* 0x000fe40000010000 */
[C---:B------:R-:W-:Y:S02]  /*3470*/  FFMA.FTZ R132, R131.reuse, R35, R132 ;  /* 0x0000002383847223 */ /* 0x040fe40000010084 */
[C---:B------:R-:W-:Y:S02]  /*3480*/  FMUL.FTZ R17, R116.reuse, -R121 ;  /* 0x8000007974117220 */ /* 0x040fe40000410000 */
[----:B------:R-:W-:Y:S02]  /*3490*/  FMUL.FTZ R116, R116, -R115 ;  /* 0x8000007374747220 */ /* 0x000fe40000410000 */
[----:B------:R-:W-:Y:S02]  /*34a0*/  FFMA.FTZ R33, R131, R33, R34 ;  /* 0x0000002183217223 */ /* 0x000fe40000010022 */
[----:B-1----:R-:W-:-:S02]  /*34b0*/  FADD.FTZ R34, R134, R23 ;  /* 0x0000001786227221 */ /* 0x002fc40000010000 */
[----:B--2---:R-:W-:Y:S02]  /*34c0*/  FADD.FTZ R35, R135, R132 ;  /* 0x0000008487237221 */ /* 0x004fe40000010000 */
[C---:B------:R-:W-:Y:S02]  /*34d0*/  FFMA.FTZ R17, R118.reuse, R115, R17 ;  /* 0x0000007376117223 */ /* 0x040fe40000010011 */
[----:B------:R-:W-:Y:S01]  /*34e0*/  FFMA.FTZ R118, R118, R121, -R116 ;  /* 0x0000007976767223 */ /* 0x000fe20000010874 */
[----:B------:R-:W-:Y:S01]  /*34f0*/  LEA R116, R126, -R63, 0x1 ;  /* 0x8000003f7e747211 */ /* 0x000fe200078e08ff */
[----:B------:R0:W-:Y:S01]  /*3500*/  @!P0 STS.128 [R117+0x1d90], R32 ;  /* 0x001d902075008388 */ /* 0x0001e20000000c00 */
[----:B------:R-:W-:Y:S02]  /*3510*/  FADD.FTZ R23, R19, R146 ;  /* 0x0000009213177221 */ /* 0x000fe40000010000 */
[----:B------:R-:W-:Y:S01]  /*3520*/  ISETP.GE.AND P0, PT, R116, 0x1, PT ;  /* 0x000000017400780c */ /* 0x000fe20003f06270 */
[----:B------:R-:W-:Y:S01]  /*3530*/  FADD.FTZ R119, R119, R118 ;  /* 0x0000007677777221 */ /* 0x000fe20000010000 */
[----:B------:R1:W-:Y:S04]  /*3540*/  STS [R49.X4+0x424], R16 ;  /* 0x0004241031007388 */ /* 0x0003e80000004800 */
[----:B------:R2:W-:Y:S04]  /*3550*/  STS [R49.X4+0x420], R136 ;  /* 0x0004208831007388 */ /* 0x0005e80000004800 */
[----:B------:R2:W-:Y:S01]  /*3560*/  STS [R49.X4+0x428], R18 ;  /* 0x0004281231007388 */ /* 0x0005e20000004800 */
[----:B0-----:R-:W-:-:S03]  /*3570*/  FADD.FTZ R33, -R120, R17 ;  /* 0x0000001178217221 */ /* 0x001fc60000010100 */
[----:B------:R2:W-:Y:S01]  /*3580*/  STS [R49.X4+0x42c], R138 ;  /* 0x00042c8a31007388 */ /* 0x0005e20000004800 */
[----:B-1----:R-:W-:-:S03]  /*3590*/  FMUL.FTZ R16, R114, -R33 ;  /* 0x8000002172107220 */ /* 0x002fc60000410000 */
[----:B------:R2:W-:Y:S01]  /*35a0*/  STS [R49.X4+0x430], R142 ;  /* 0x0004308e31007388 */ /* 0x0005e20000004800 */
[-C--:B------:R-:W-:Y:S02]  /*35b0*/  FMUL.FTZ R114, R114, -R119.reuse ;  /* 0x8000007772727220 */ /* 0x080fe40000410000 */
[C---:B------:R-:W-:Y:S01]  /*35c0*/  FFMA.FTZ R32, R113.reuse, R119, -R16 ;  /* 0x0000007771207223 */ /* 0x040fe20000010810 */
[----:B------:R2:W-:Y:S01]  /*35d0*/  STS [R49.X4+0x434], R140 ;  /* 0x0004348c31007388 */ /* 0x0005e20000004800 */
[----:B------:R-:W-:-:S03]  /*35e0*/  FFMA.FTZ R89, R113, R33, R114 ;  /* 0x0000002171597223 */ /* 0x000fc60000010072 */
[----:B------:R2:W-:Y:S04]  /*35f0*/  STS [R49.X4+0x438], R88 ;  /* 0x0004385831007388 */ /* 0x0005e80000004800 */
[----:B------:R2:W-:Y:S04]  /*3600*/  STS [R49.X4+0x43c], R130 ;  /* 0x00043c8231007388 */ /* 0x0005e80000004800 */
[----:B------:R-:W-:Y:S06]  /*3610*/  BAR.SYNC.DEFER_BLOCKING 0x0 ;  /* 0x0000000000007b1d */ /* 0x000fec0000010000 */
[----:B------:R-:W-:Y:S05]  /*3620*/  @!P0 BRA `(.L_x_13946) ;  /* 0x000000c000008947 */ /* 0x000fea0003800000 */
[----:B--2---:R-:W-:Y:S01]  /*3630*/  LEA.HI.SX32 R34, R63, R63, 0x1b ;  /* 0x0000003f3f227211 */ /* 0x004fe200078fdaff */
[----:B------:R-:W-:Y:S01]  /*3640*/  IMAD R110, R110, c[0x0][0x2d0], RZ ;  /* 0x0000b4006e6e7a24 */ /* 0x000fe200078e02ff */
[----:B------:R-:W-:-:S03]  /*3650*/  SHF.L.U32 R18, R111, 0x8, RZ ;  /* 0x000000086f127819 */ /* 0x000fc600000006ff */
[----:B------:R-:W0:Y:S01]  /*3660*/  LDS R35, [R34.X4+0x420] ;  /* 0x0004200022237984 */ /* 0x000e220000004800 */
[----:B------:R-:W-:Y:S01]  /*3670*/  IADD3 R16, P0, R18, R63, RZ ;  /* 0x0000003f12107210 */ /* 0x000fe20007f1e0ff */
[----:B------:R-:W-:-:S03]  /*3680*/  IMAD R19, R107, c[0x0][0x2d4], R110 ;  /* 0x0000b5006b137a24 */ /* 0x000fc600078e026e */
[----:B------:R-:W-:-:S05]  /*3690*/  LEA.HI.X.SX32 R17, R18, RZ, 0x1, P0 ;  /* 0x000000ff12117211 */ /* 0x000fca00000f0eff */
[----:B------:R-:W-:-:S05]  /*36a0*/  IMAD.WIDE.U32 R16, R107, c[0x0][0x2d0], R16 ;  /* 0x0000b4006b107a25 */ /* 0x000fca00078e0010 */
[----:B------:R-:W-:Y:S02]  /*36b0*/  IADD3 R17, R17, R19, RZ ;  /* 0x0000001311117210 */ /* 0x000fe40007ffe0ff */
[----:B------:R-:W-:-:S04]  /*36c0*/  LEA R18, P0, R16, R62, 0x2 ;  /* 0x0000003e10127211 */ /* 0x000fc800078010ff */
[----:B------:R-:W-:-:S05]  /*36d0*/  LEA.HI.X R19, R16, R58, R17, 0x2, P0 ;  /* 0x0000003a10137211 */ /* 0x000fca00000f1411 */
[----:B0-----:R0:W-:Y:S04]  /*36e0*/  RED.E.ADD.F32.FTZ.RN.STRONG.GPU [R18.64], R35 ;  /* 0x000000231200798e */ /* 0x0011e8000c10e786 */
.L_x_13946:
[----:B--2---:R-:W-:Y:S05]  /*36f0*/  BSYNC B0 ;  /* 0x0000000000007941 */ /* 0x004fea0003800000 */
.L_x_13945:
[----:B------:R-:W-:Y:S01]  /*3700*/  FADD.FTZ R95, R95, R32 ;  /* 0x000000205f5f7221 */ /* 0x000fe20000010000 */
[----:B------:R-:W-:Y:S01]  /*3710*/  ISETP.GE.AND P6, PT, R116, 0x21, PT ;  /* 0x000000217400780c */ /* 0x000fe20003fc6270 */
[----:B------:R-:W-:Y:S01]  /*3720*/  FADD.FTZ R89, -R112, R89 ;  /* 0x0000005970597221 */ /* 0x000fe20000010100 */
[----:B------:R-:W-:Y:S01]  /*3730*/  SHF.L.U32 R123, R108, 0x2, RZ ;  /* 0x000000026c7b7819 */ /* 0x000fe200000006ff */
[----:B0-----:R-:W-:Y:S01]  /*3740*/  FMUL.FTZ R35, R96, R95 ;  /* 0x0000005f60237220 */ /* 0x001fe20000410000 */
[----:B------:R-:W-:Y:S01]  /*3750*/  BSSY B0, `(.L_x_13947) ;  /* 0x0000032000007945 */ /* 0x000fe20003800000 */
[----:B------:R-:W-:Y:S01]  /*3760*/  FADD.FTZ R122, -R103, R122 ;  /* 0x0000007a677a7221 */ /* 0x000fe20000010100 */
[----:B------:R-:W-:Y:S01]  /*3770*/  ISETP.GE.AND P0, PT, R116, 0x41, PT ;  /* 0x000000417400780c */ /* 0x000fe20003f06270 */
[----:B------:R-:W-:Y:S01]  /*3780*/  FMUL.FTZ R34, R98, R119 ;  /* 0x0000007762227220 */ /* 0x000fe20000410000 */
[----:B------:R-:W-:Y:S01]  /*3790*/  ISETP.GE.AND P1, PT, R116, 0x61, PT ;  /* 0x000000617400780c */ /* 0x000fe20003f26270 */
[----:B------:R-:W-:Y:S01]  /*37a0*/  FMUL.FTZ R17, R96, R89 ;  /* 0x0000005960117220 */ /* 0x000fe20000410000 */
[----:B------:R-:W-:Y:S01]  /*37b0*/  ISETP.GE.AND P2, PT, R116, 0x81, PT ;  /* 0x000000817400780c */ /* 0x000fe20003f46270 */
[----:B------:R-:W-:Y:S01]  /*37c0*/  FMUL.FTZ R16, R90, R35 ;  /* 0x000000235a107220 */ /* 0x000fe20000410000 */
[----:B------:R-:W-:Y:S01]  /*37d0*/  ISETP.GE.AND P3, PT, R116, 0xa1, PT ;  /* 0x000000a17400780c */ /* 0x000fe20003f66270 */
[----:B------:R-:W-:Y:S01]  /*37e0*/  FMUL.FTZ R32, R100, R22 ;  /* 0x0000001664207220 */ /* 0x000fe20000410000 */
[----:B------:R-:W-:Y:S01]  /*37f0*/  ISETP.GE.AND P4, PT, R116, 0xc1, PT ;  /* 0x000000c17400780c */ /* 0x000fe20003f86270 */
[----:B------:R-:W-:Y:S01]  /*3800*/  FADD.FTZ R127, -R104, R127 ;  /* 0x0000007f687f7221 */ /* 0x000fe20000010100 */
[----:B------:R-:W-:Y:S01]  /*3810*/  ISETP.GE.AND P5, PT, R116, 0xe1, PT ;  /* 0x000000e17400780c */ /* 0x000fe20003fa6270 */
[----:B------:R-:W-:-:S02]  /*3820*/  FMUL.FTZ R18, R98, R33 ;  /* 0x0000002162127220 */ /* 0x000fc40000410000 */
[----:B------:R-:W-:Y:S02]  /*3830*/  FMUL.FTZ R19, R91, R34 ;  /* 0x000000225b137220 */ /* 0x000fe40000410000 */
[----:B------:R-:W-:Y:S02]  /*3840*/  FFMA.FTZ R16, R122, R17, -R16 ;  /* 0x000000117a107223 */ /* 0x000fe40000010810 */
[----:B------:R-:W-:Y:S02]  /*3850*/  FMUL.FTZ R87, R97, R121 ;  /* 0x0000007961577220 */ /* 0x000fe40000410000 */
[----:B------:R-:W-:Y:S02]  /*3860*/  FADD.FTZ R129, -R106, R129 ;  /* 0x000000816a817221 */ /* 0x000fe40000010100 */
[----:B------:R-:W-:Y:S02]  /*3870*/  FMUL.FTZ R110, R100, R21 ;  /* 0x00000015646e7220 */ /* 0x000fe40000410000 */
[----:B------:R-:W-:-:S02]  /*3880*/  FMUL.FTZ R112, R20, R32 ;  /* 0x0000002014707220 */ /* 0x000fc40000410000 */
[----:B------:R-:W-:Y:S02]  /*3890*/  FFMA.FTZ R19, R127, R18, -R19 ;  /* 0x000000127f137223 */ /* 0x000fe40000010813 */
[----:B------:R-:W-:Y:S02]  /*38a0*/  FADD.FTZ R16, RZ, R16 ;  /* 0x00000010ff107221 */ /* 0x000fe40000010000 */
[----:B------:R-:W-:Y:S02]  /*38b0*/  FADD.FTZ R124, -R105, R124 ;  /* 0x0000007c697c7221 */ /* 0x000fe40000010100 */
[----:B------:R-:W-:Y:S02]  /*38c0*/  FMUL.FTZ R111, R97, R115 ;  /* 0x00000073616f7220 */ /* 0x000fe40000410000 */
[----:B------:R-:W-:Y:S02]  /*38d0*/  FMUL.FTZ R88, R94, R87 ;  /* 0x000000575e587220 */ /* 0x000fe40000410000 */
[----:B------:R-:W-:-:S02]  /*38e0*/  FFMA.FTZ R117, R129, R110, -R112 ;  /* 0x0000006e81757223 */ /* 0x000fc40000010870 */
[----:B------:R-:W-:Y:S02]  /*38f0*/  FMUL.FTZ R110, R20, R110 ;  /* 0x0000006e146e7220 */ /* 0x000fe40000410000 */
[----:B------:R-:W-:Y:S01]  /*3900*/  FADD.FTZ R16, R16, R19 ;  /* 0x0000001310107221 */ /* 0x000fe20000010000 */
[----:B------:R-:W-:Y:S01]  /*3910*/  SHF.L.U64.HI R19, R108, 0x2, R109 ;  /* 0x000000026c137819 */ /* 0x000fe2000001026d */
[----:B------:R-:W-:Y:S02]  /*3920*/  FFMA.FTZ R113, R124, R111, -R88 ;  /* 0x0000006f7c717223 */ /* 0x000fe40000010858 */
[----:B------:R-:W-:Y:S02]  /*3930*/  FFMA.FTZ R88, R32, R129, R110 ;  /* 0x0000008120587223 */ /* 0x000fe4000001006e */
[----:B------:R-:W-:Y:S02]  /*3940*/  FADD.FTZ R110, R16, R113 ;  /* 0x00000071106e7221 */ /* 0x000fe40000010000 */
[----:B------:R-:W-:-:S02]  /*3950*/  IMAD R16, R19, c[0x0][0x2d0], RZ ;  /* 0x0000b40013107a24 */ /* 0x000fc400078e02ff */
[----:B------:R0:W1:Y:S01]  /*3960*/  LDS R19, [R48.X4+0x4a0] ;  /* 0x0004a00030137984 */ /* 0x0000620000004800 */
[----:B------:R-:W-:Y:S02]  /*3970*/  FMUL.FTZ R17, R90, R17 ;  /* 0x000000115a117220 */ /* 0x000fe40000410000 */
[----:B------:R-:W-:Y:S02]  /*3980*/  FMUL.FTZ R18, R91, R18 ;  /* 0x000000125b127220 */ /* 0x000fe40000410000 */
[----:B------:R-:W-:Y:S02]  /*3990*/  FFMA.FTZ R17, R35, R122, R17 ;  /* 0x0000007a23117223 */ /* 0x000fe40000010011 */
[----:B------:R-:W-:Y:S02]  /*39a0*/  FFMA.FTZ R18, R34, R127, R18 ;  /* 0x0000007f22127223 */ /* 0x000fe40000010012 */
[----:B------:R-:W-:Y:S02]  /*39b0*/  FADD.FTZ R17, RZ, R17 ;  /* 0x00000011ff117221 */ /* 0x000fe40000010000 */
[----:B------:R-:W-:-:S02]  /*39c0*/  FMUL.FTZ R111, R94, R111 ;  /* 0x0000006f5e6f7220 */ /* 0x000fc40000410000 */
[----:B------:R-:W-:Y:S02]  /*39d0*/  FADD.FTZ R17, R17, R18 ;  /* 0x0000001211117221 */ /* 0x000fe40000010000 */
[----:B------:R-:W-:Y:S02]  /*39e0*/  FFMA.FTZ R18, R87, R124, R111 ;  /* 0x0000007c57127223 */ /* 0x000fe4000001006f */
[----:B------:R-:W-:Y:S02]  /*39f0*/  FADD.FTZ R110, R110, R117 ;  /* 0x000000756e6e7221 */ /* 0x000fe40000010000 */
[----:B------:R-:W-:Y:S02]  /*3a00*/  FADD.FTZ R17, R17, R18 ;  /* 0x0000001211117221 */ /* 0x000fe40000010000 */
[----:B------:R-:W-:Y:S02]  /*3a10*/  IMAD R113, R123, c[0x0][0x2d4], R16 ;  /* 0x0000b5007b717a24 */ /* 0x000fe400078e0210 */
[----:B------:R-:W-:Y:S01]  /*3a20*/  FADD.FTZ R88, R17, R88 ;  /* 0x0000005811587221 */ /* 0x000fe20000010000 */
[----:B------:R-:W-:Y:S05]  /*3a30*/  @!P6 BRA `(.L_x_13948) ;  /* 0x000000300000e947 */ /* 0x000fea0003800000 */
[----:B0-----:R-:W-:-:S05]  /*3a40*/  IMAD.WIDE.U32 R16, R123, c[0x0][0x2d0], R36 ;  /* 0x0000b4007b107a25 */ /* 0x001fca00078e0024 */
[----:B------:R-:W-:-:S05]  /*3a50*/  IADD3 R17, R17, R113, RZ ;  /* 0x0000007111117210 */ /* 0x000fca0007ffe0ff */
[----:B-1----:R0:W-:Y:S02]  /*3a60*/  RED.E.ADD.F32.FTZ.RN.STRONG.GPU [R16.64], R19 ;  /* 0x000000131000798e */ /* 0x0021e4000c10e786 */
.L_x_13948:
[----:B0-----:R-:W-:Y:S05]  /*3a70*/  BSYNC B0 ;  /* 0x0000000000007941 */ /* 0x001fea0003800000 */
.L_x_13947:
[----:B-1----:R0:W1:Y:S01]  /*3a80*/  LDS R19, [R47.X4+0x520] ;  /* 0x000520002f137984 */ /* 0x0020620000004800 */
[----:B------:R-:W-:Y:S01]  /*3a90*/  BSSY B0, `(.L_x_13949) ;  /* 0x0000005000007945 */ /* 0x000fe20003800000 */
[----:B------:R-:W-:Y:S05]  /*3aa0*/  @!P0 BRA `(.L_x_13950) ;  /* 0x0000003000008947 */ /* 0x000fea0003800000 */
[----:B------:R-:W-:-:S05]  /*3ab0*/  IMAD.WIDE.U32 R16, R123, c[0x0][0x2d0], R38 ;  /* 0x0000b4007b107a25 */ /* 0x000fca00078e0026 */
[----:B------:R-:W-:-:S05]  /*3ac0*/  IADD3 R17, R113, R17, RZ ;  /* 0x0000001171117210 */ /* 0x000fca0007ffe0ff */
[----:B-1----:R1:W-:Y:S02]  /*3ad0*/  RED.E.ADD.F32.FTZ.RN.STRONG.GPU [R16.64], R19 ;  /* 0x000000131000798e */ /* 0x0023e4000c10e786 */
.L_x_13950:
[----:B------:R-:W-:Y:S05]  /*3ae0*/  BSYNC B0 ;  /* 0x0000000000007941 */ /* 0x000fea0003800000 */
.L_x_13949:
[----:B-1----:R1:W2:Y:S01]  /*3af0*/  LDS R19, [R46.X4+0x5a0] ;  /* 0x0005a0002e137984 */ /* 0x0022a20000004800 */
[----:B------:R-:W-:Y:S01]  /*3b00*/  BSSY B0, `(.L_x_13951) ;  /* 0x0000005000007945 */ /* 0x000fe20003800000 */
[----:B------:R-:W-:Y:S05]  /*3b10*/  @!P1 BRA `(.L_x_13952) ;  /* 0x0000003000009947 */ /* 0x000fea0003800000 */
[----:B------:R-:W-:-:S05]  /*3b20*/  IMAD.WIDE.U32 R16, R123, c[0x0][0x2d0], R74 ;  /* 0x0000b4007b107a25 */ /* 0x000fca00078e004a */
[----:B------:R-:W-:-:S05]  /*3b30*/  IADD3 R17, R113, R17, RZ ;  /* 0x0000001171117210 */ /* 0x000fca0007ffe0ff */
[----:B--2---:R2:W-:Y:S02]  /*3b40*/  RED.E.ADD.F32.FTZ.RN.STRONG.GPU [R16.64], R19 ;  /* 0x000000131000798e */ /* 0x0045e4000c10e786 */
.L_x_13952:
[----:B------:R-:W-:Y:S05]  /*3b50*/  BSYNC B0 ;  /* 0x0000000000007941 */ /* 0x000fea0003800000 */
.L_x_13951:
[----:B--2---:R2:W3:Y:S01]  /*3b60*/  LDS R19, [R45.X4+0x620] ;  /* 0x000620002d137984 */ /* 0x0044e20000004800 */
[----:B------:R-:W-:Y:S01]  /*3b70*/  BSSY B0, `(.L_x_13953) ;  /* 0x0000005000007945 */ /* 0x000fe20003800000 */
[----:B------:R-:W-:Y:S05]  /*3b80*/  @!P2 BRA `(.L_x_13954) ;  /* 0x000000300000a947 */ /* 0x000fea0003800000 */
[----:B------:R-:W-:-:S05]  /*3b90*/  IMAD.WIDE.U32 R16, R123, c[0x0][0x2d0], R76 ;  /* 0x0000b4007b107a25 */ /* 0x000fca00078e004c */
[----:B------:R-:W-:-:S05]  /*3ba0*/  IADD3 R17, R113, R17, RZ ;  /* 0x0000001171117210 */ /* 0x000fca0007ffe0ff */
[----:B---3--:R3:W-:Y:S02]  /*3bb0*/  RED.E.ADD.F32.FTZ.RN.STRONG.GPU [R16.64], R19 ;  /* 0x000000131000798e */ /* 0x0087e4000c10e786 */
.L_x_13954:
[----:B------:R-:W-:Y:S05]  /*3bc0*/  BSYNC B0 ;  /* 0x0000000000007941 */ /* 0x000fea0003800000 */
.L_x_13953:
[----:B---3--:R3:W4:Y:S01]  /*3bd0*/  LDS R19, [R44.X4+0x6a0] ;  /* 0x0006a0002c137984 */ /* 0x0087220000004800 */
[----:B------:R-:W-:Y:S01]  /*3be0*/  BSSY B0, `(.L_x_13955) ;  /* 0x0000005000007945 */ /* 0x000fe20003800000 */
[----:B------:R-:W-:Y:S05]  /*3bf0*/  @!P3 BRA `(.L_x_13956) ;  /* 0x000000300000b947 */ /* 0x000fea0003800000 */
[----:B------:R-:W-:-:S05]  /*3c00*/  IMAD.WIDE.U32 R16, R123, c[0x0][0x2d0], R78 ;  /* 0x0000b4007b107a25 */ /* 0x000fca00078e004e */
[----:B------:R-:W-:-:S05]  /*3c10*/  IADD3 R17, R113, R17, RZ ;  /* 0x0000001171117210 */ /* 0x000fca0007ffe0ff */
[----:B----4-:R4:W-:Y:S02]  /*3c20*/  RED.E.ADD.F32.FTZ.RN.STRONG.GPU [R16.64], R19 ;  /* 0x000000131000798e */ /* 0x0109e4000c10e786 */
.L_x_13956:
[----:B------:R-:W-:Y:S05]  /*3c30*/  BSYNC B0 ;  /* 0x0000000000007941 */ /* 0x000fea0003800000 */
.L_x_13955:
[----:B------:R0:W1:Y:S01]  /*3c40*/  LDS R111, [R43.X4+0x720] ;  /* 0x000720002b6f7984 */ /* 0x0000620000004800 */
[----:B------:R-:W-:Y:S01]  /*3c50*/  BSSY B0, `(.L_x_13957) ;  /* 0x0000006000007945 */ /* 0x000fe20003800000 */
[----:B----4-:R-:W-:Y:S01]  /*3c60*/  IMAD.WIDE.U32 R16, R123, c[0x0][0x2d0], R82 ;  /* 0x0000b4007b107a25 */ /* 0x010fe200078e0052 */
[----:B------:R-:W-:Y:S05]  /*3c70*/  @!P4 BRA `(.L_x_13958) ;  /* 0x000000300000c947 */ /* 0x000fea0003800000 */
[----:B------:R-:W-:-:S05]  /*3c80*/  IMAD.WIDE.U32 R18, R123, c[0x0][0x2d0], R80 ;  /* 0x0000b4007b127a25 */ /* 0x000fca00078e0050 */
[----:B------:R-:W-:-:S05]  /*3c90*/  IADD3 R19, R113, R19, RZ ;  /* 0x0000001371137210 */ /* 0x000fca0007ffe0ff */
[----:B-1----:R1:W-:Y:S02]  /*3ca0*/  RED.E.ADD.F32.FTZ.RN.STRONG.GPU [R18.64], R111 ;  /* 0x0000006f1200798e */ /* 0x0023e4000c10e786 */
.L_x_13958:
[----:B------:R-:W-:Y:S05]  /*3cb0*/  BSYNC B0 ;  /* 0x0000000000007941 */ /* 0x000fea0003800000 */
.L_x_13957:
[----:B-1----:R1:W4:Y:S01]  /*3cc0*/  LDS R19, [R42.X4+0x7a0] ;  /* 0x0007a0002a137984 */ /* 0x0023220000004800 */
[----:B------:R-:W-:Y:S01]  /*3cd0*/  BSSY B0, `(.L_x_13959) ;  /* 0x0000004000007945 */ /* 0x000fe20003800000 */
[----:B------:R-:W-:Y:S05]  /*3ce0*/  @!P5 BRA `(.L_x_13960) ;  /* 0x000000200000d947 */ /* 0x000fea0003800000 */
[----:B------:R-:W-:-:S05]  /*3cf0*/  IADD3 R17, R113, R17, RZ ;  /* 0x0000001171117210 */ /* 0x000fca0007ffe0ff */
[----:B----4-:R4:W-:Y:S02]  /*3d00*/  RED.E.ADD.F32.FTZ.RN.STRONG.GPU [R16.64], R19 ;  /* 0x000000131000798e */ /* 0x0109e4000c10e786 */
.L_x_13960:
[----:B------:R-:W-:Y:S05]  /*3d10*/  BSYNC B0 ;  /* 0x0000000000007941 */ /* 0x000fea0003800000 */
.L_x_13959:
[----:B------:R-:W5:Y:S01]  /*3d20*/  SHFL.DOWN PT, R112, R110, 0x1, 0x1f ;  /* 0x08201f006e707f89 */ /* 0x000f6200000e0000 */
[----:B------:R-:W-:Y:S01]  /*3d30*/  ISETP.GT.AND P0, PT, R50, 0x1e, PT ;  /* 0x0000001e3200780c */ /* 0x000fe20003f04270 */
        /* <DEDUP_REMOVED lines=17> */
[----:B0-----:R-:W-:Y:S02]  /*3e50*/  @!P0 FADD.FTZ R19, R19, R114 ;  /* 0x0000007213138221 */ /* 0x001fe40000010000 */
[----:B-1----:R-:W-:-:S03]  /*3e60*/  @!P0 FADD.FTZ R16, R16, R111 ;  /* 0x0000006f10108221 */ /* 0x002fc60000010000 */
[----:B------:R-:W0:Y:S01]  /*3e70*/  SHFL.DOWN PT, R88, R19, 0x2, 0x1f ;  /* 0x08401f0013587f89 */ /* 0x000e2200000e0000 */
[----:B------:R-:W-:-:S03]  /*3e80*/  ISETP.GT.AND P0, PT, R50, 0x1d, PT ;  /* 0x0000001d3200780c */ /* 0x000fc60003f04270 */
        /* <DEDUP_REMOVED lines=24> */
[C---:B------:R-:W-:Y:S02]  /*4010*/  FMUL.FTZ R88, R85.reuse, R22 ;  /* 0x0000001655587220 */ /* 0x040fe40000410000 */
[----:B-1----:R-:W-:Y:S01]  /*4020*/  @!P0 FADD.FTZ R18, R18, R111 ;  /* 0x0000006f12128221 */ /* 0x002fe20000010000 */
[----:B------:R-:W-:Y:S01]  /*4030*/  SHFL.DOWN PT, R112, R19, 0x10, 0x1f ;  /* 0x0a001f0013707f89 */ /* 0x000fe200000e0000 */
[----:B------:R-:W-:Y:S02]  /*4040*/  FFMA.FTZ R113, R84, R21, -R88 ;  /* 0x0000001554717223 */ /* 0x000fe40000010858 */
[----:B-----5:R-:W-:Y:S01]  /*4050*/  @!P0 FADD.FTZ R16, R16, R23 ;  /* 0x0000001710108221 */ /* 0x020fe20000010000 */
[----:B------:R-:W0:Y:S01]  /*4060*/  SHFL.DOWN PT, R123, R18, 0x10, 0x1f ;  /* 0x0a001f00127b7f89 */ /* 0x000e2200000e0000 */
[----:B------:R-:W-:Y:S01]  /*4070*/  FMUL.FTZ R23, R85, R119 ;  /* 0x0000007755177220 */ /* 0x000fe20000410000 */
[----:B------:R-:W-:Y:S01]  /*4080*/  ISETP.GT.AND P0, PT, R50, 0xf, PT ;  /* 0x0000000f3200780c */ /* 0x000fe20003f04270 */
[----:B------:R-:W-:Y:S01]  /*4090*/  FMUL.FTZ R113, R20, R113 ;  /* 0x0000007114717220 */ /* 0x000fe20000410000 */
[----:B------:R-:W1:Y:S01]  /*40a0*/  SHFL.DOWN PT, R117, R16, 0x10, 0x1f ;  /* 0x0a001f0010757f89 */ /* 0x000e6200000e0000 */
[----:B------:R-:W-:-:S02]  /*40b0*/  FFMA.FTZ R111, R84, R115, -R86 ;  /* 0x00000073546f7223 */ /* 0x000fc40000010856 */
[C---:B------:R-:W-:Y:S02]  /*40c0*/  FMUL.FTZ R20, R85.reuse, R95 ;  /* 0x0000005f55147220 */ /* 0x040fe40000410000 */
[----:B------:R-:W-:Y:S02]  /*40d0*/  FFMA.FTZ R86, R84, R33, -R23 ;  /* 0x0000002154567223 */ /* 0x000fe40000010817 */
[C---:B------:R-:W-:Y:S02]  /*40e0*/  FMUL.FTZ R21, R85.reuse, R21 ;  /* 0x0000001555157220 */ /* 0x040fe40000410000 */
        /* <DEDUP_REMOVED lines=11> */
[----:B----4-:R-:W-:Y:S02]  /*41a0*/  @!P0 FADD.FTZ R17, R17, R110 ;  /* 0x0000006e11118221 */ /* 0x010fe40000010000 */
        /* <DEDUP_REMOVED lines=28> */
.L_x_13962:
[----:B0-----:R-:W-:Y:S05]  /*4370*/  BSYNC B0 ;  /* 0x0000000000007941 */ /* 0x001fea0003800000 */
.L_x_13961:
[----:B------:R-:W-:Y:S02]  /*4380*/  IADD3 R107, R107, 0x1, RZ ;  /* 0x000000016b6b7810 */ /* 0x000fe40007ffe0ff */
[----:B------:R-:W-:-:S02]  /*4390*/  IADD3 R108, P1, R108, 0x1, RZ ;  /* 0x000000016c6c7810 */ /* 0x000fc40007f3e0ff */
[----:B------:R-:W-:Y:S02]  /*43a0*/  ISETP.GE.AND P0, PT, R107, c[0x0][0x16c], PT ;  /* 0x00005b006b007a0c */ /* 0x000fe40003f06270 */
[----:B------:R-:W-:-:S11]  /*43b0*/  IADD3.X R109, RZ, R109, RZ, P1, !PT ;  /* 0x0000006dff6d7210 */ /* 0x000fd60000ffe4ff */
[----:B------:R-:W-:Y:S01]  /*43c0*/  @P0 CALL.REL.NOINC `(.L_x_13932) ;  /* 0x0000001000000944 */ /* 0x000fe20003c00000 */
[----:B------:R-:W-:Y:S05]  /*43d0*/  BRA `(.L_x_13963) ;  /* 0xffffd1a000007947 */ /* 0x000fea000383ffff */
.L_x_13932:
[----:B------:R-:W-:Y:S01]  /*43e0*/  BAR.SYNC.DEFER_BLOCKING 0x0 ;  /* 0x0000000000007b1d */ /* 0x000fe20000010000 */
[----:B0-----:R-:W-:Y:S01]  /*43f0*/  IMAD R16, R64, c[0x0][0x2d8], RZ ;  /* 0x0000b60040107a24 */ /* 0x001fe200078e02ff */
[----:B------:R-:W-:Y:S01]  /*4400*/  MOV R18, R40 ;  /* 0x0000002800127202 */ /* 0x000fe20000000f00 */
[----:B------:R-:W-:Y:S01]  /*4410*/  IMAD R20, R70, c[0x0][0x2e0], RZ ;  /* 0x0000b80046147a24 */ /* 0x000fe200078e02ff */
[----:B------:R-:W-:Y:S01]  /*4420*/  MOV R19, R41 ;  /* 0x0000002900137202 */ /* 0x000fe20000000f00 */
[----:B------:R-:W-:Y:S01]  /*4430*/  IMAD R21, R71, c[0x0][0x2dc], R16 ;  /* 0x0000b70047157a24 */ /* 0x000fe200078e0210 */
[----:B------:R-:W-:Y:S01]  /*4440*/  ISETP.GT.AND P4, PT, R51, 0x1, PT ;  /* 0x000000013300780c */ /* 0x000fe20003f84270 */
[----:B------:R-:W-:Y:S01]  /*4450*/  UIADD3 UR4, UR4, -0x100, URZ ;  /* 0xffffff0004047890 */ /* 0x000fe2000fffe03f */
[----:B------:R-:W-:Y:S01]  /*4460*/  IADD3 R56, P1, R56, -0x200, RZ ;  /* 0xfffffe0038387810 */ /* 0x000fe20007f3e0ff */
[----:B------:R-:W-:Y:S01]  /*4470*/  IMAD.WIDE.U32 R16, R71, c[0x0][0x2d8], R18 ;  /* 0x0000b60047107a25 */ /* 0x000fe200078e0012 */
[----:B------:R-:W-:-:S02]  /*4480*/  IADD3 R60, P2, R60, -0x200, RZ ;  /* 0xfffffe003c3c7810 */ /* 0x000fc40007f5e0ff */
[----:B------:R-:W-:Y:S01]  /*4490*/  IADD3 R54, P3, R54, -0x200, RZ ;  /* 0xfffffe0036367810 */ /* 0x000fe20007f7e0ff */
[----:B------:R-:W-:Y:S01]  /*44a0*/  IMAD.WIDE.U32 R18, R71, c[0x0][0x2f8], R18 ;  /* 0x0000be0047127a25 */ /* 0x000fe200078e0012 */
[----:B------:R-:W-:Y:S02]  /*44b0*/  IADD3 R17, R17, R21, RZ ;  /* 0x0000001511117210 */ /* 0x000fe40007ffe0ff */
[----:B------:R-:W-:Y:S01]  /*44c0*/  IADD3 R51, R51, -0x1, RZ ;  /* 0xffffffff33337810 */ /* 0x000fe20007ffe0ff */
[----:B------:R-:W-:Y:S01]  /*44d0*/  IMAD R21, R73, c[0x0][0x2e4], R20 ;  /* 0x0000b90049157a24 */ /* 0x000fe200078e0214 */
[----:B------:R-:W-:Y:S01]  /*44e0*/  IADD3.X R57, R57, -0x1, RZ, P1, !PT ;  /* 0xffffffff39397810 */ /* 0x000fe20000ffe4ff */
[----:B------:R-:W-:Y:S01]  /*44f0*/  IMAD R20, R64, c[0x0][0x2f8], RZ ;  /* 0x0000be0040147a24 */ /* 0x000fe200078e02ff */
[----:B------:R-:W-:Y:S02]  /*4500*/  IADD3.X R59, R59, -0x1, RZ, P2, !PT ;  /* 0xffffffff3b3b7810 */ /* 0x000fe400017fe4ff */
[----:B------:R-:W-:Y:S01]  /*4510*/  IADD3.X R55, R55, -0x1, RZ, P3, !PT ;  /* 0xffffffff37377810 */ /* 0x000fe20001ffe4ff */
[----:B------:R0:W-:Y:S01]  /*4520*/  STS.128 [R50.X16], R12 ;  /* 0x0000000c32007388 */ /* 0x0001e2000000cc00 */
[----:B------:R-:W-:-:S06]  /*4530*/  NOP ;  /* 0x0000000000007918 */ /* 0x000fcc0000000000 */
[----:B------:R-:W1:Y:S01]  /*4540*/  LDS.128 R4, [R50.X16] ;  /* 0x0000000032047984 */ /* 0x000e62000000cc00 */
[----:B0-----:R-:W-:-:S05]  /*4550*/  IMAD.WIDE.U32 R12, R73, c[0x0][0x2e0], R16 ;  /* 0x0000b800490c7a25 */ /* 0x001fca00078e0010 */
[----:B------:R-:W-:Y:S01]  /*4560*/  IADD3 R13, R13, R21, RZ ;  /* 0x000000150d0d7210 */ /* 0x000fe20007ffe0ff */
[----:B------:R-:W-:Y:S01]  /*4570*/  IMAD R21, R71, c[0x0][0x2fc], R20 ;  /* 0x0000bf0047157a24 */ /* 0x000fe200078e0214 */
[----:B------:R-:W-:Y:S01]  /*4580*/  LEA R16, P0, R12, c[0x0][0x330], 0x2 ;  /* 0x0000cc000c107a11 */ /* 0x000fe200078010ff */
[----:B------:R-:W-:-:S03]  /*4590*/  IMAD R20, R70, c[0x0][0x300], RZ ;  /* 0x0000c00046147a24 */ /* 0x000fc600078e02ff */
[----:B------:R-:W-:Y:S02]  /*45a0*/  LEA.HI.X R17, R12, c[0x0][0x334], R13, 0x2, P0 ;  /* 0x0000cd000c117a11 */ /* 0x000fe400000f140d */
[----:B------:R-:W-:Y:S01]  /*45b0*/  IADD3 R19, R19, R21, RZ ;  /* 0x0000001513137210 */ /* 0x000fe20007ffe0ff */
[----:B------:R-:W-:Y:S02]  /*45c0*/  IMAD R21, R73, c[0x0][0x304], R20 ;  /* 0x0000c10049157a24 */ /* 0x000fe400078e0214 */
[----:B------:R-:W-:-:S05]  /*45d0*/  IMAD.WIDE R16, R63, 0x10, R16 ;  /* 0x000000103f107825 */ /* 0x000fca00078e0210 */
        /* <DEDUP_REMOVED lines=19> */
.L_x_13930:
        /* <DEDUP_REMOVED lines=24> */
.L_x_13966:
[----:B0-----:R-:W-:Y:S05]  /*4890*/  BSYNC B0 ;  /* 0x0000000000007941 */ /* 0x001fea0003800000 */
.L_x_13965:
        /* <DEDUP_REMOVED lines=23> */
.L_x_13968:
[----:B0-----:R-:W0:Y:S02]  /*4a10*/  S2R R15, SR_TID.X ;  /* 0x00000000000f7919 */ /* 0x001e240000002100 */
.L_x_13969:
[----:B0-----:R-:W-:Y:S05]  /*4a20*/  BSYNC B0 ;  /* 0x0000000000007941 */ /* 0x001fea0003800000 */
.L_x_13967:
        /* <DEDUP_REMOVED lines=10> */
.L_x_13970:
        /* <DEDUP_REMOVED lines=28> */
.L_x_13971:
        /* <DEDUP_REMOVED lines=15> */
.L_x_14776:


//--------------------- .text._Z25selective_scan_bwd_kernelI32Selective_Scan_bwd_kernel_traitsILi32ELi4ELb1ELb0ELb1ELb1ELb0EfN3c107complexIfEEEEv12SSMParamsBwd --------------------------
	.section	.text._Z25selective_scan_bwd_kernelI32Selective_Scan_bwd_kernel_traitsILi32ELi4ELb1ELb0ELb1ELb1ELb0EfN3c107complexIfEEEEv12SSMParamsBwd,"ax",@progbits
	.sectioninfo	@"SHI_REGISTERS=148"
	.align	128
        .global         _Z25selective_scan_bwd_kernelI32Selective_Scan_bwd_kernel_traitsILi32ELi4ELb1ELb0ELb1ELb1ELb0EfN3c107complexIfEEEEv12SSMParamsBwd
        .type           _Z25selective_scan_bwd_kernelI32Selective_Scan_bwd_kernel_traitsILi32ELi4ELb1ELb0ELb1ELb1ELb0EfN3c107complexIfEEEEv12SSMParamsBwd,@function
        .size           _Z25selective_scan_bwd_kernelI32Selective_Scan_bwd_kernel_traitsILi32ELi4ELb1ELb0ELb1ELb1ELb0EfN3c107complexIfEEEEv12SSMParamsBwd,(.L_x_14777 - _Z25selective_scan_bwd_kernelI32Selective_Scan_bwd_kernel_traitsILi32ELi4ELb1ELb0ELb1ELb1ELb0EfN3c107complexIfEEEEv12SSMParamsBwd)
        .other          _Z25selective_scan_bwd_kernelI32Selective_Scan_bwd_kernel_traitsILi32ELi4ELb1ELb0ELb1ELb1ELb0EfN3c107complexIfEEEEv12SSMParamsBwd,@"STO_CUDA_ENTRY STV_DEFAULT"
_Z25selective_scan_bwd_kernelI32Selective_Scan_bwd_kernel_traitsILi32ELi4ELb1ELb0ELb1ELb1ELb0EfN3c107complexIfEEEEv12SSMParamsBwd:
.text._Z25selective_scan_bwd_kernelI32Selective_Scan_bwd_kernel_traitsILi32ELi4ELb1ELb0ELb1ELb1ELb0EfN3c107complexIfEEEEv12SSMParamsBwd:
        /* <DEDUP_REMOVED lines=23> */
[C---:B------:R-:W-:Y:S01]  /*0170*/  IMAD R8, R62.reuse, c[0x0][0x1d0], RZ ;  /* 0x000074003e087a24 */ /* 0x040fe200078e02ff */
[----:B------:R-:W-:Y:S01]  /*0180*/  ISETP.NE.AND P1, PT, RZ, c[0x0][0x178], PT ;  /* 0x00005e00ff007a0c */ /* 0x000fe20003f25270 */
[----:B------:R-:W-:Y:S01]  /*0190*/  IMAD R13, R59, c[0x0][0x1d8], RZ ;  /* 0x000076003b0d7a24 */ /* 0x000fe200078e02ff */
[----:B------:R-:W-:Y:S01]  /*01a0*/  MOV R14, c[0x0][0x174] ;  /* 0x00005d00000e7a02 */ /* 0x000fe20000000f00 */
[----:B------:R-:W-:Y:S01]  /*01b0*/  IMAD R12, R62, c[0x0][0x1b0], RZ ;  /* 0x00006c003e0c7a24 */ /* 0x000fe200078e02ff */
[----:B0-----:R-:W-:Y:S01]  /*01c0*/  IABS R2, R0 ;  /* 0x0000000000027213 */ /* 0x001fe20000000000 */
[----:B------:R-:W-:Y:S01]  /*01d0*/  IMAD R13, R0, c[0x0][0x1dc], R13 ;  /* 0x00007700000d7a24 */ /* 0x000fe200078e020d */
[----:B------:R-:W-:Y:S01]  /*01e0*/  MOV R34, c[0x0][0x2b8] ;  /* 0x0000ae0000227a02 */ /* 0x000fe20000000f00 */
[----:B--2---:R-:W-:Y:S01]  /*01f0*/  HFMA2.MMA R6, -RZ, RZ, 0, 0 ;  /* 0x00000000ff067435 */ /* 0x004fe200000001ff */
[C---:B-1----:R-:W-:Y:S01]  /*0200*/  IMAD.WIDE.U32 R4, R61.reuse, c[0x0][0x1e0], RZ ;  /* 0x000078003d047a25 */ /* 0x042fe200078e00ff */
[----:B------:R-:W-:Y:S01]  /*0210*/  CS2R R38, SRZ ;  /* 0x0000000000267805 */ /* 0x000fe2000001ff00 */
[----:B------:R-:W-:Y:S01]  /*0220*/  CS2R R36, SRZ ;  /* 0x0000000000247805 */ /* 0x000fe2000001ff00 */
[----:B------:R-:W-:Y:S01]  /*0230*/  HFMA2.MMA R65, -RZ, RZ, 0, 0 ;  /* 0x00000000ff417435 */ /* 0x000fe200000001ff */
[----:B------:R-:W-:Y:S01]  /*0240*/  IMAD R19, R61, c[0x0][0x1b4], R12 ;  /* 0x00006d003d137a24 */ /* 0x000fe200078e020c */
[----:B------:R-:W-:Y:S01]  /*0250*/  HFMA2.MMA R67, -RZ, RZ, 0, 0 ;  /* 0x00000000ff437435 */ /* 0x000fe200000001ff */
[----:B---3--:R-:W-:-:S05]  /*0260*/  IADD3 R10, RZ, -R7, RZ ;  /* 0x80000007ff0a7210 */ /* 0x008fca0007ffe0ff */
[----:B------:R-:W-:Y:S02]  /*0270*/  IMAD R9, R10, R11, RZ ;  /* 0x0000000b0a097224 */ /* 0x000fe400078e02ff */
[----:B------:R-:W-:Y:S02]  /*0280*/  IMAD R10, R62, c[0x0][0x1e0], RZ ;  /* 0x000078003e0a7a24 */ /* 0x000fe400078e02ff */
[----:B------:R-:W-:-:S04]  /*0290*/  IMAD.HI.U32 R7, R7, R9, R6 ;  /* 0x0000000907077227 */ /* 0x000fc800078e0006 */
[----:B------:R-:W-:Y:S02]  /*02a0*/  IMAD R9, R61, c[0x0][0x1e4], R10 ;  /* 0x000079003d097a24 */ /* 0x000fe400078e020a */
[----:B------:R-:W-:-:S03]  /*02b0*/  IMAD.HI.U32 R63, R7, R2, RZ ;  /* 0x00000002073f7227 */ /* 0x000fc600078e00ff */
[----:B------:R-:W-:Y:S01]  /*02c0*/  IADD3 R5, R5, R9, RZ ;  /* 0x0000000905057210 */ /* 0x000fe20007ffe0ff */
[----:B------:R-:W-:Y:S01]  /*02d0*/  IMAD R7, R61, c[0x0][0x1d4], R8 ;  /* 0x000075003d077a24 */ /* 0x000fe200078e0208 */
[----:B------:R-:W-:Y:S01]  /*02e0*/  IADD3 R3, -R63, RZ, RZ ;  /* 0x000000ff3f037210 */ /* 0x000fe20007ffe1ff */
[----:B------:R-:W-:Y:S01]  /*02f0*/  IMAD R10, R62, c[0x0][0x278], RZ ;  /* 0x00009e003e0a7a24 */ /* 0x000fe200078e02ff */
[----:B------:R-:W-:-:S03]  /*0300*/  LOP3.LUT R8, R0, c[0x0][0x178], RZ, 0x3c, !PT ;  /* 0x00005e0000087a12 */ /* 0x000fc600078e3cff */
[----:B------:R-:W-:Y:S01]  /*0310*/  IMAD R6, R11, R3, R2 ;  /* 0x000000030b067224 */ /* 0x000fe200078e0202 */
[----:B------:R-:W-:Y:S01]  /*0320*/  ISETP.GE.AND P3, PT, R8, RZ, PT ;  /* 0x000000ff0800720c */ /* 0x000fe20003f66270 */
[----:B------:R-:W-:-:S03]  /*0330*/  IMAD.WIDE.U32 R2, R61, c[0x0][0x1d0], RZ ;  /* 0x000074003d027a25 */ /* 0x000fc600078e00ff */
[----:B------:R-:W-:Y:S01]  /*0340*/  ISETP.GT.U32.AND P2, PT, R11, R6, PT ;  /* 0x000000060b00720c */ /* 0x000fe20003f44070 */
[----:B------:R-:W-:Y:S01]  /*0350*/  IMAD R17, R61, c[0x0][0x27c], R10 ;  /* 0x00009f003d117a24 */ /* 0x000fe200078e020a */
[----:B------:R-:W-:Y:S01]  /*0360*/  IADD3 R3, R3, R7, RZ ;  /* 0x0000000703037210 */ /* 0x000fe20007ffe0ff */
[----:B------:R-:W-:-:S04]  /*0370*/  IMAD.WIDE.U32 R8, R61, c[0x0][0x1b0], RZ ;  /* 0x00006c003d087a25 */ /* 0x000fc800078e00ff */
[----:B------:R-:W-:Y:S01]  /*0380*/  IMAD.WIDE.U32 R2, R0, c[0x0][0x1d8], R2 ;  /* 0x0000760000027a25 */ /* 0x000fe200078e0002 */
[----:B------:R-:W-:-:S03]  /*0390*/  IADD3 R9, R9, R19, RZ ;  /* 0x0000001309097210 */ /* 0x000fc60007ffe0ff */
[----:B------:R-:W-:Y:S02]  /*03a0*/  IMAD R19, R59, c[0x0][0x280], RZ ;  /* 0x0000a0003b137a24 */ /* 0x000fe400078e02ff */
[-C--:B------:R-:W-:Y:S02]  /*03b0*/  @!P2 IADD3 R6, R6, -R11.reuse, RZ ;  /* 0x8000000b0606a210 */ /* 0x080fe40007ffe0ff */
[----:B------:R-:W-:Y:S01]  /*03c0*/  @!P2 IADD3 R63, R63, 0x1, RZ ;  /* 0x000000013f3fa810 */ /* 0x000fe20007ffe0ff */
[----:B------:R-:W-:Y:S01]  /*03d0*/  IMAD R19, R0, c[0x0][0x284], R19 ;  /* 0x0000a10000137a24 */ /* 0x000fe200078e0213 */
[----:B------:R-:W-:Y:S01]  /*03e0*/  ISETP.GE.U32.AND P0, PT, R6, R11, PT ;  /* 0x0000000b0600720c */ /* 0x000fe20003f06070 */
[----:B------:R-:W-:Y:S01]  /*03f0*/  IMAD.WIDE.U32 R6, R61, c[0x0][0x278], RZ ;  /* 0x00009e003d067a25 */ /* 0x000fe200078e00ff */
[----:B------:R-:W-:-:S04]  /*0400*/  LEA R11, R14, 0xffffff80, 0x7 ;  /* 0xffffff800e0b7811 */ /* 0x000fc800078e38ff */
[----:B------:R-:W-:Y:S02]  /*0410*/  SHF.R.S32.HI R15, RZ, 0x1f, R11 ;  /* 0x0000001fff0f7819 */ /* 0x000fe4000001140b */
[----:B------:R-:W-:-:S05]  /*0420*/  IADD3 R7, R7, R17, RZ ;  /* 0x0000001107077210 */ /* 0x000fca0007ffe0ff */
[----:B------:R-:W-:Y:S02]  /*0430*/  @P0 IADD3 R63, R63, 0x1, RZ ;  /* 0x000000013f3f0810 */ /* 0x000fe40007ffe0ff */
[----:B------:R-:W-:Y:S02]  /*0440*/  IADD3 R10, P0, R11, R2, RZ ;  /* 0x000000020b0a7210 */ /* 0x000fe40007f1e0ff */
[----:B------:R-:W-:Y:S02]  /*0450*/  @!P3 IADD3 R63, -R63, RZ, RZ ;  /* 0x000000ff3f3fb210 */ /* 0x000fe40007ffe1ff */
[----:B------:R-:W-:Y:S02]  /*0460*/  @!P1 LOP3.LUT R63, RZ, c[0x0][0x178], RZ, 0x33, !PT ;  /* 0x00005e00ff3f9a12 */ /* 0x000fe400078e33ff */
[----:B------:R-:W-:Y:S01]  /*0470*/  IADD3.X R17, R15, R3, R13, P0, !PT ;  /* 0x000000030f117210 */ /* 0x000fe200007fe40d */
[----:B------:R-:W-:Y:S01]  /*0480*/  IMAD R3, R59, c[0x0][0x1e8], RZ ;  /* 0x00007a003b037a24 */ /* 0x000fe200078e02ff */
[----:B------:R-:W-:Y:S01]  /*0490*/  SHF.R.S32.HI R107, RZ, 0x1f, R63 ;  /* 0x0000001fff6b7819 */ /* 0x000fe2000001143f */
[----:B------:R-:W-:Y:S01]  /*04a0*/  IMAD.WIDE.U32 R8, R63, c[0x0][0x1c8], R8 ;  /* 0x000072003f087a25 */ /* 0x000fe200078e0008 */
[----:B------:R-:W-:-:S02]  /*04b0*/  ISETP.GE.AND P3, PT, R14, 0x1, PT ;  /* 0x000000010e00780c */ /* 0x000fc40003f66270 */
[----:B------:R-:W-:Y:S01]  /*04c0*/  LEA R13, R14, 0xffffff00, 0x8 ;  /* 0xffffff000e0d7811 */ /* 0x000fe200078e40ff */
[C---:B------:R-:W-:Y:S01]  /*04d0*/  IMAD R12, R0.reuse, c[0x0][0x1ec], R3 ;  /* 0x00007b00000c7a24 */ /* 0x040fe200078e0203 */
[----:B------:R-:W-:Y:S01]  /*04e0*/  ISETP.NE.U32.AND P0, PT, RZ, c[0x0][0x260], PT ;  /* 0x00009800ff007a0c */ /* 0x000fe20003f05070 */
[C---:B------:R-:W-:Y:S01]  /*04f0*/  IMAD.WIDE.U32 R2, R0.reuse, c[0x0][0x1e8], R4 ;  /* 0x00007a0000027a25 */ /* 0x040fe200078e0004 */
[----:B------:R-:W-:Y:S02]  /*0500*/  IADD3 R75, P4, R13, R8, RZ ;  /* 0x000000080d4b7210 */ /* 0x000fe40007f9e0ff */
[----:B------:R-:W-:Y:S01]  /*0510*/  ISETP.NE.AND.EX P0, PT, RZ, c[0x0][0x264], PT, P0 ;  /* 0x00009900ff007a0c */ /* 0x000fe20003f05300 */
[----:B------:R-:W-:Y:S01]  /*0520*/  IMAD R14, R107, c[0x0][0x1c8], RZ ;  /* 0x000072006b0e7a24 */ /* 0x000fe200078e02ff */
[----:B------:R-:W-:Y:S01]  /*0530*/  IADD3 R16, P1, R11, R2, RZ ;  /* 0x000000020b107210 */ /* 0x000fe20007f3e0ff */
[----:B------:R-:W-:Y:S01]  /*0540*/  IMAD.WIDE.U32 R4, R0, c[0x0][0x280], R6 ;  /* 0x0000a00000047a25 */ /* 0x000fe200078e0006 */
[----:B------:R-:W-:-:S02]  /*0550*/  LEA R74, P5, R75, c[0x0][0x230], 0x2 ;  /* 0x00008c004b4a7a11 */ /* 0x000fc400078a10ff */
[----:B------:R-:W-:Y:S01]  /*0560*/  IADD3.X R3, R15, R3, R12, P1, !PT ;  /* 0x000000030f037210 */ /* 0x000fe20000ffe40c */
[----:B------:R-:W-:Y:S01]  /*0570*/  IMAD R7, R63, c[0x0][0x1cc], R14 ;  /* 0x000073003f077a24 */ /* 0x000fe200078e020e */
[----:B------:R-:W-:Y:S02]  /*0580*/  IADD3 R11, P2, R11, R4, RZ ;  /* 0x000000040b0b7210 */ /* 0x000fe40007f5e0ff */
[----:B------:R-:W-:Y:S02]  /*0590*/  LEA R68, P1, R10, c[0x0][0x240], 0x2 ;  /* 0x000090000a447a11 */ /* 0x000fe400078210ff */
[----:B------:R-:W-:Y:S02]  /*05a0*/  IADD3 R2, R9, R7, RZ ;  /* 0x0000000709027210 */ /* 0x000fe40007ffe0ff */
[----:B------:R-:W-:Y:S02]  /*05b0*/  IADD3.X R4, R15, R5, R19, P2, !PT ;  /* 0x000000050f047210 */ /* 0x000fe400017fe413 */
[----:B------:R-:W-:-:S02]  /*05c0*/  LEA R7, P2, R16, c[0x0][0x248], 0x2 ;  /* 0x0000920010077a11 */ /* 0x000fc400078410ff */
[----:B------:R-:W-:Y:S02]  /*05d0*/  LEA.HI.X R6, R10, c[0x0][0x244], R17, 0x2, P1 ;  /* 0x000091000a067a11 */ /* 0x000fe400008f1411 */
[----:B------:R-:W-:Y:S02]  /*05e0*/  LEA.HI.X R16, R16, c[0x0][0x24c], R3, 0x2, P2 ;  /* 0x0000930010107a11 */ /* 0x000fe400010f1403 */
[----:B------:R-:W-:Y:S02]  /*05f0*/  ISETP.NE.U32.AND P1, PT, RZ, c[0x0][0x328], PT ;  /* 0x0000ca00ff007a0c */ /* 0x000fe40003f25070 */
[----:B------:R-:W-:Y:S02]  /*0600*/  ISETP.NE.U32.AND P2, PT, RZ, c[0x0][0x348], PT ;  /* 0x0000d200ff007a0c */ /* 0x000fe40003f45070 */
[----:B------:R-:W-:Y:S02]  /*0610*/  LEA.HI.X.SX32 R2, R13, R2, 0x1, P4 ;  /* 0x000000020d027211 */ /* 0x000fe400020f0eff */
[----:B------:R-:W-:-:S02]  /*0620*/  ISETP.NE.AND.EX P1, PT, RZ, c[0x0][0x32c], PT, P1 ;  /* 0x0000cb00ff007a0c */ /* 0x000fc40003f25310 */
[----:B------:R-:W-:Y:S02]  /*0630*/  ISETP.NE.AND.EX P2, PT, RZ, c[0x0][0x34c], PT, P2 ;  /* 0x0000d300ff007a0c */ /* 0x000fe40003f45320 */
[----:B------:R-:W-:Y:S02]  /*0640*/  LEA R72, P4, R11, c[0x0][0x308], 0x2 ;  /* 0x0000c2000b487a11 */ /* 0x000fe400078810ff */
[----:B------:R-:W-:Y:S01]  /*0650*/  LEA.HI.X R75, R75, c[0x0][0x234], R2, 0x2, P5 ;  /* 0x00008d004b4b7a11 */ /* 0x000fe200028f1402 */
[----:B------:R-:W-:Y:S01]  /*0660*/  @P0 IMAD R2, R61, c[0x0][0x164], R0 ;  /* 0x000059003d020a24 */ /* 0x000fe200078e0200 */
[----:B------:R-:W-:Y:S02]  /*0670*/  MOV R3, c[0x0][0x2bc] ;  /* 0x0000af0000037a02 */ /* 0x000fe40000000f00 */
[----:B------:R-:W-:Y:S01]  /*0680*/  LEA.HI.X R73, R11, c[0x0][0x30c], R4, 0x2, P4 ;  /* 0x0000c3000b497a11 */ /* 0x000fe200020f1404 */
[----:B------:R-:W-:Y:S01]  /*0690*/  @P0 IMAD R2, R2, c[0x0][0x174], RZ ;  /* 0x00005d0002020a24 */ /* 0x000fe200078e02ff */
[----:B------:R-:W-:-:S02]  /*06a0*/  SHF.R.U32.HI R4, RZ, 0x1, R3 ;  /* 0x00000001ff047819 */ /* 0x000fc40000011603 */
[----:B------:R-:W-:Y:S01]  /*06b0*/  @P0 MOV R41, 0x10 ;  /* 0x0000001000290802 */ /* 0x000fe20000000f00 */
[----:B------:R-:W-:Y:S01]  /*06c0*/  @P0 IMAD R2, R2, c[0x0][0x16c], RZ ;  /* 0x00005b0002020a24 */ /* 0x000fe200078e02ff */
[----:B------:R-:W-:Y:S01]  /*06d0*/  SHF.R.U64 R34, R34, 0x1, R3 ;  /* 0x0000000122227819 */ /* 0x000fe20000001203 */
[----:B------:R-:W-:Y:S01]  /*06e0*/  IMAD R3, R4, R61, RZ ;  /* 0x0000003d04037224 */ /* 0x000fe200078e02ff */
[----:B------:R-:W-:Y:S01]  /*06f0*/  @P1 LEA R38, P4, R0, c[0x0][0x328], 0x2 ;  /* 0x0000ca0000261a11 */ /* 0x000fe200078810ff */
[----:B------:R-:W-:Y:S01]  /*0700*/  @P0 IMAD.WIDE R40, R2, R41, c[0x0][0x260] ;  /* 0x0000980002280625 */ /* 0x000fe200078e0229 */
[C---:B------:R-:W-:Y:S01]  /*0710*/  @P2 LEA R36, P5, R0.reuse, c[0x0][0x348], 0x2 ;  /* 0x0000d20000242a11 */ /* 0x040fe200078a10ff */
[----:B------:R-:W-:Y:S01]  /*0720*/  @!P0 CS2R R40, SRZ ;  /* 0x0000000000288805 */ /* 0x000fe2000001ff00 */
[----:B------:R-:W-:Y:S01]  /*0730*/  @P1 LEA.HI.X R39, R0, c[0x0][0x32c], R59, 0x2, P4 ;  /* 0x0000cb0000271a11 */ /* 0x000fe200020f143b */
[----:B------:R-:W-:Y:S01]  /*0740*/  IMAD R3, R62, R34, R3 ;  /* 0x000000223e037224 */ /* 0x000fe200078e0203 */
        /* <DEDUP_REMOVED lines=24> */
[C---:B------:R-:W-:Y:S02]  /*08d0*/  IADD3 R82, R69.reuse, 0x80, RZ ;  /* 0x0000008045527810 */ /* 0x040fe40007ffe0ff */
[----:B------:R-:W-:-:S02]  /*08e0*/  IADD3 R6, R69, 0xa0, RZ ;  /* 0x000000a045067810 */ /* 0x000fc40007ffe0ff */
[C---:B------:R-:W-:Y:S02]  /*08f0*/  IADD3 R84, R69.reuse, 0xc0, RZ ;  /* 0x000000c045547810 */ /* 0x040fe40007ffe0ff */
[C---:B------:R-:W-:Y:S02]  /*0900*/  IADD3 R8, R69.reuse, 0xe0, RZ ;  /* 0x000000e045087810 */ /* 0x040fe40007ffe0ff */
[----:B------:R-:W-:Y:S02]  /*0910*/  SHF.R.S32.HI R3, RZ, 0x1f, R66 ;  /* 0x0000001fff037819 */ /* 0x000fe40000011442 */
[----:B------:R-:W-:Y:S02]  /*0920*/  LEA.HI.X R70, R70, c[0x0][0x324], R5, 0x3, P0 ;  /* 0x0000c90046467a11 */ /* 0x000fe400000f1c05 */
[----:B------:R-:W-:Y:S02]  /*0930*/  LOP3.LUT R109, R69, 0x1f, RZ, 0xc0, !PT ;  /* 0x0000001f456d7812 */ /* 0x000fe400078ec0ff */
[----:B------:R-:W-:-:S02]  /*0940*/  LEA.HI.SX32 R78, R78, R78, 0x1b ;  /* 0x0000004e4e4e7211 */ /* 0x000fc400078fdaff */
[-C--:B------:R-:W-:Y:S02]  /*0950*/  LEA.HI.SX32 R79, R2, R69.reuse, 0x1b ;  /* 0x00000045024f7211 */ /* 0x080fe400078fdaff */
[-C--:B------:R-:W-:Y:S02]  /*0960*/  LEA.HI.SX32 R80, R80, R69.reuse, 0x1b ;  /* 0x0000004550507211 */ /* 0x080fe400078fdaff */
[-C--:B------:R-:W-:Y:S02]  /*0970*/  LEA.HI.SX32 R81, R4, R69.reuse, 0x1b ;  /* 0x0000004504517211 */ /* 0x080fe400078fdaff */
[-C--:B------:R-:W-:Y:S02]  /*0980*/  LEA.HI.SX32 R82, R82, R69.reuse, 0x1b ;  /* 0x0000004552527211 */ /* 0x080fe400078fdaff */
[-C--:B------:R-:W-:Y:S02]  /*0990*/  LEA.HI.SX32 R83, R6, R69.reuse, 0x1b ;  /* 0x0000004506537211 */ /* 0x080fe400078fdaff */
[----:B------:R-:W-:-:S02]  /*09a0*/  LEA.HI.SX32 R84, R84, R69, 0x1b ;  /* 0x0000004554547211 */ /* 0x000fc400078fdaff */
[----:B------:R-:W-:Y:S02]  /*09b0*/  LEA.HI.SX32 R85, R8, R69, 0x1b ;  /* 0x0000004508557211 */ /* 0x000fe400078fdaff */
[----:B-1----:R-:W-:Y:S02]  /*09c0*/  SHF.L.U64.HI R86, R66, 0x4, R3 ;  /* 0x0000000442567819 */ /* 0x002fe40000010203 */
.L_x_14013:
[----:B------:R-:W-:Y:S01]  /*09d0*/  BAR.SYNC.DEFER_BLOCKING 0x0 ;  /* 0x0000000000007b1d */ /* 0x000fe20000010000 */
[----:B------:R-:W-:Y:S02]  /*09e0*/  MOV R2, R68 ;  /* 0x0000004400027202 */ /* 0x000fe40000000f00 */
[----:B------:R-:W-:-:S05]  /*09f0*/  MOV R3, R71 ;  /* 0x0000004700037202 */ /* 0x000fca0000000f00 */
[----:B0-----:R-:W-:-:S06]  /*0a00*/  IMAD.WIDE R12, R69, 0x10, R2 ;  /* 0x00000010450c7825 */ /* 0x001fcc00078e0202 */
[----:B------:R-:W2:Y:S01]  /*0a10*/  LDG.E.128 R12, [R12.64] ;  /* 0x000000060c0c7981 */ /* 0x000ea2000c1e1d00 */
[----:B------:R-:W-:Y:S02]  /*0a20*/  MOV R2, R7 ;  /* 0x0000000700027202 */ /* 0x000fe40000000f00 */
[----:B------:R-:W-:-:S05]  /*0a30*/  MOV R3, R16 ;  /* 0x0000001000037202 */ /* 0x000fca0000000f00 */
[----:B------:R-:W-:Y:S01]  /*0a40*/  IMAD.WIDE R20, R69, 0x10, R2 ;  /* 0x0000001045147825 */ /* 0x000fe200078e0202 */
[----:B--2---:R0:W-:Y:S01]  /*0a50*/  STS.128 [R77.X16], R12 ;  /* 0x0000000c4d007388 */ /* 0x0041e2000000cc00 */
[----:B------:R-:W-:-:S06]  /*0a60*/  NOP ;  /* 0x0000000000007918 */ /* 0x000fcc0000000000 */
[----:B------:R-:W-:Y:S04]  /*0a70*/  LDS.128 R4, [R77.X16] ;  /* 0x000000004d047984 */ /* 0x000fe8000000cc00 */
[----:B------:R-:W-:Y:S06]  /*0a80*/  BAR.SYNC.DEFER_BLOCKING 0x0 ;  /* 0x0000000000007b1d */ /* 0x000fec0000010000 */
[----:B------:R-:W2:Y:S01]  /*0a90*/  LDG.E.128 R20, [R20.64] ;  /* 0x0000000614147981 */ /* 0x000ea2000c1e1d00 */
[----:B------:R-:W-:-:S03]  /*0aa0*/  IMAD.WIDE R24, R69, 0x10, R72 ;  /* 0x0000001045187825 */ /* 0x000fc600078e0248 */
        /* <DEDUP_REMOVED lines=17> */
[----:B---3--:R-:W-:Y:S05]  /*0bc0*/  @P2 BRA `(.L_x_13974) ;  /* 0x000001f000002947 */ /* 0x008fea0003800000 */
        /* <DEDUP_REMOVED lines=31> */
.L_x_13974:
[----:B------:R-:W-:Y:S05]  /*0dc0*/  BSYNC B0 ;  /* 0x0000000000007941 */ /* 0x000fea0003800000 */
.L_x_13973:
        /* <DEDUP_REMOVED lines=33> */
.L_x_13976:
[----:B------:R-:W-:Y:S05]  /*0fe0*/  BSYNC B0 ;  /* 0x0000000000007941 */ /* 0x000fea0003800000 */
.L_x_13975:
        /* <DEDUP_REMOVED lines=33> */
.L_x_13978:
[----:B------:R-:W-:Y:S05]  /*1200*/  BSYNC B0 ;  /* 0x0000000000007941 */ /* 0x000fea0003800000 */
.L_x_13977:
        /* <DEDUP_REMOVED lines=33> */
.L_x_13980:
[----:B------:R-:W-:Y:S05]  /*1420*/  BSYNC B0 ;  /* 0x0000000000007941 */ /* 0x000fea0003800000 */
.L_x_13979:
        /* <DEDUP_REMOVED lines=14> */
[----:B------:R-:W-:Y:S01]  /*1510*/  MOV R20, R34 ;  /* 0x0000002200147202 */ /* 0x000fe20000000f00 */
[----:B------:R-:W-:Y:S01]  /*1520*/  IMAD R24, R107, c[0x0][0x2c0], RZ ;  /* 0x0000b0006b187a24 */ /* 0x000fe200078e02ff */
[----:B------:R-:W-:Y:S01]  /*1530*/  MOV R21, R33 ;  /* 0x0000002100157202 */ /* 0x000fe20000000f00 */
[----:B------:R-:W-:Y:S01]  /*1540*/  HFMA2.MMA R92, -RZ, RZ, 0, 0 ;  /* 0x00000000ff5c7435 */ /* 0x000fe200000001ff */
[----:B------:R-:W-:Y:S01]  /*1550*/  CS2R R90, SRZ ;  /* 0x00000000005a7805 */ /* 0x000fe2000001ff00 */
[----:B------:R-:W-:-:S02]  /*1560*/  IMAD R11, R63, c[0x0][0x2c4], R24 ;  /* 0x0000b1003f0b7a24 */ /* 0x000fc400078e0218 */
[----:B------:R-:W-:-:S05]  /*1570*/  IMAD.WIDE.U32 R22, R63, c[0x0][0x2c0], R20 ;  /* 0x0000b0003f167a25 */ /* 0x000fca00078e0014 */
[----:B------:R-:W-:Y:S02]  /*1580*/  IADD3 R11, R23, R11, RZ ;  /* 0x0000000b170b7210 */ /* 0x000fe40007ffe0ff */
[----:B------:R-:W-:-:S04]  /*1590*/  LEA R20, P0, R22, c[0x0][0x320], 0x3 ;  /* 0x0000c80016147a11 */ /* 0x000fc800078018ff */
        /* <DEDUP_REMOVED lines=20> */
.L_x_14012:
        /* <DEDUP_REMOVED lines=25> */
[----:B------:R-:W-:Y:S02]  /*1870*/  ISETP.NE.AND P1, PT, R69, RZ, PT ;  /* 0x000000ff4500720c */ /* 0x000fe40003f25270 */
[----:B------:R-:W-:Y:S01]  /*1880*/  ISETP.GT.AND P0, PT, R76, 0x1, PT ;  /* 0x000000014c00780c */ /* 0x000fe20003f04270 */
[----:B------:R-:W-:-:S02]  /*1890*/  IMAD R97, R0, c[0x0][0x19c], R95 ;  /* 0x0000670000617a24 */ /* 0x000fc400078e025f */
[----:B0-----:R-:W-:Y:S01]  /*18a0*/  IMAD R29, R104, c[0x0][0x1a0], RZ ;  /* 0x00006800681d7a24 */ /* 0x001fe200078e02ff */
[----:B------:R-:W-:Y:S02]  /*18b0*/  LEA.HI R28, R105, R105, RZ, 0x1 ;  /* 0x00000069691c7211 */ /* 0x000fe400078f08ff */
[----:B------:R-:W-:Y:S01]  /*18c0*/  IADD3 R31, R31, R97, RZ ;  /* 0x000000611f1f7210 */ /* 0x000fe20007ffe0ff */
[----:B------:R-:W-:Y:S01]  /*18d0*/  IMAD R99, R92, c[0x0][0x1a4], R29 ;  /* 0x000069005c637a24 */ /* 0x000fe200078e021d */
[----:B------:R-:W-:Y:S02]  /*18e0*/  IADD3 R97, R69, 0x200, RZ ;  /* 0x0000020045617810 */ /* 0x000fe40007ffe0ff */
[----:B------:R-:W-:Y:S01]  /*18f0*/  ISETP.EQ.AND P0, PT, R109, RZ, P0 ;  /* 0x000000ff6d00720c */ /* 0x000fe20000702270 */
[----:B------:R-:W-:Y:S02]  /*1900*/  FMUL.FTZ R124, R6, R89 ;  /* 0x00000059067c7220 */ /* 0x000fe40000410000 */
[----:B------:R-:W-:Y:S01]  /*1910*/  FMUL.FTZ R123, R7, R94 ;  /* 0x0000005e077b7220 */ /* 0x000fe20000410000 */
[----:B------:R-:W-:Y:S01]  /*1920*/  BSSY B0, `(.L_x_13982) ;  /* 0x0000063000007945 */ /* 0x000fe20003800000 */
[----:B--2---:R-:W-:-:S02]  /*1930*/  FMUL.FTZ R93, R42, 1.4426950216293334961 ;  /* 0x3fb8aa3b2a5d7820 */ /* 0x004fc40000410000 */
[-C--:B------:R-:W-:Y:S02]  /*1940*/  FMUL.FTZ R96, R43, R87.reuse ;  /* 0x000000572b607220 */ /* 0x080fe40000410000 */
[----:B------:R-:W-:Y:S02]  /*1950*/  FMUL.FTZ R95, R93, R87 ;  /* 0x000000575d5f7220 */ /* 0x000fe40000410000 */
[----:B------:R-:W-:Y:S01]  /*1960*/  FMUL.RZ R101, R96, 0.15915493667125701904 ;  /* 0x3e22f98360657820 */ /* 0x000fe2000040c000 */
[----:B------:R-:W-:Y:S01]  /*1970*/  LOP3.LUT R96, R28, 0xfffffe, RZ, 0xc0, !PT ;  /* 0x00fffffe1c607812 */ /* 0x000fe200078ec0ff */
[----:B------:R-:W-:Y:S01]  /*1980*/  IMAD.WIDE.U32 R28, R92, c[0x0][0x1a0], R30 ;  /* 0x000068005c1c7a25 */ /* 0x000fe200078e001e */
[----:B------:R-:W-:Y:S01]  /*1990*/  SHF.L.U32 R30, R77, 0x5, RZ ;  /* 0x000000054d1e7819 */ /* 0x000fe200000006ff */
[----:B------:R-:W-:Y:S01]  /*19a0*/  MUFU.EX2 R95, R95 ;  /* 0x0000005f005f7308 */ /* 0x000fe20000000800 */
[----:B------:R-:W-:Y:S02]  /*19b0*/  IADD3 R31, R105, -R96, RZ ;  /* 0x80000060691f7210 */ /* 0x000fe40007ffe0ff */
[----:B------:R-:W-:-:S02]  /*19c0*/  IADD3 R29, R29, R99, RZ ;  /* 0x000000631d1d7210 */ /* 0x000fc40007ffe0ff */
[C---:B------:R-:W-:Y:S02]  /*19d0*/  LEA R98, P2, R28.reuse, c[0x0][0x228], 0x3 ;  /* 0x00008a001c627a11 */ /* 0x040fe400078418ff */
[----:B------:R-:W-:Y:S01]  /*19e0*/  @!P1 LEA R97, R31, R92, 0x8 ;  /* 0x0000005c1f619211 */ /* 0x000fe200078e40ff */
[----:B------:R-:W0:Y:S01]  /*19f0*/  MUFU.COS R100, R101 ;  /* 0x0000006500647308 */ /* 0x000e220000000000 */
[----:B------:R-:W-:Y:S02]  /*1a00*/  LEA.HI.X R99, R28, c[0x0][0x22c], R29, 0x3, P2 ;  /* 0x00008b001c637a11 */ /* 0x000fe400010f1c1d */
[----:B------:R-:W-:Y:S01]  /*1a10*/  SHF.L.U32 R97, R97, 0x3, RZ ;  /* 0x0000000361617819 */ /* 0x000fe200000006ff */
[----:B---3--:R-:W-:Y:S04]  /*1a20*/  STS.128 [R77.X16], R20 ;  /* 0x000000144d007388 */ /* 0x008fe8000000cc00 */
[----:B------:R-:W1:Y:S01]  /*1a30*/  MUFU.SIN R102, R101 ;  /* 0x0000006500667308 */ /* 0x000e620000000400 */
[----:B----4-:R-:W-:Y:S01]  /*1a40*/  STS.128 [R77.X16+0x200], R24 ;  /* 0x000200184d007388 */ /* 0x010fe2000000cc00 */
[----:B------:R-:W-:Y:S01]  /*1a50*/  FMUL.FTZ R31, R43, R88 ;  /* 0x000000582b1f7220 */ /* 0x000fe20000410000 */
[----:B------:R-:W-:-:S02]  /*1a60*/  @P0 IADD3 R29, R76, -0x2, RZ ;  /* 0xfffffffe4c1d0810 */ /* 0x000fc40007ffe0ff */
[----:B------:R-:W5:Y:S01]  /*1a70*/  LDG.E.64 R98, [R98.64] ;  /* 0x0000000662627981 */ /* 0x000f62000c1e1b00 */
[----:B0-----:R-:W-:Y:S01]  /*1a80*/  FMUL.FTZ R100, R95, R100 ;  /* 0x000000645f647220 */ /* 0x001fe20000410000 */
[----:B------:R-:W-:-:S06]  /*1a90*/  NOP ;  /* 0x0000000000007918 */ /* 0x000fcc0000000000 */
[----:B------:R-:W0:Y:S01]  /*1aa0*/  LDS.128 R20, [R30] ;  /* 0x000000001e147984 */ /* 0x000e220000000c00 */
[----:B-1----:R-:W-:Y:S02]  /*1ab0*/  FMUL.FTZ R101, R95, R102 ;  /* 0x000000665f657220 */ /* 0x002fe40000410000 */
[----:B------:R-:W-:Y:S01]  /*1ac0*/  FMUL.RZ R111, R31, 0.15915493667125701904 ;  /* 0x3e22f9831f6f7820 */ /* 0x000fe2000040c000 */
[----:B------:R1:W2:Y:S01]  /*1ad0*/  LDS.128 R24, [R30+0x10] ;  /* 0x000010001e187984 */ /* 0x0002a20000000c00 */
[----:B------:R-:W-:Y:S01]  /*1ae0*/  @P0 IMAD R29, R29, c[0x0][0x16c], R92 ;  /* 0x00005b001d1d0a24 */ /* 0x000fe200078e025c */
[----:B------:R-:W-:Y:S02]  /*1af0*/  CS2R R102, SRZ ;  /* 0x0000000000667805 */ /* 0x000fe4000001ff00 */
[----:B------:R3:W-:Y:S01]  /*1b00*/  STS.64 [R97+0xc90], R100 ;  /* 0x000c906461007388 */ /* 0x0007e20000000a00 */
[----:B------:R-:W-:Y:S01]  /*1b10*/  FMUL.FTZ R31, R93, R88 ;  /* 0x000000585d1f7220 */ /* 0x000fe20000410000 */
[----:B------:R-:W-:Y:S01]  /*1b20*/  MUFU.SIN R108, R111 ;  /* 0x0000006f006c7308 */ /* 0x000fe20000000400 */
[----:B------:R-:W-:Y:S01]  /*1b30*/  @P0 IMAD.WIDE R28, R29, 0x10, R40 ;  /* 0x000000101d1c0825 */ /* 0x000fe200078e0228 */
[----:B------:R-:W-:Y:S06]  /*1b40*/  BAR.SYNC.DEFER_BLOCKING 0x0 ;  /* 0x0000000000007b1d */ /* 0x000fec0000010000 */
[----:B------:R-:W4:Y:S01]  /*1b50*/  MUFU.EX2 R31, R31 ;  /* 0x0000001f001f7308 */ /* 0x000f220000000800 */
[----:B-1----:R-:W-:-:S02]  /*1b60*/  FMUL.FTZ R30, R43, R89 ;  /* 0x000000592b1e7220 */ /* 0x002fc40000410000 */
[----:B------:R-:W-:-:S05]  /*1b70*/  FMUL.FTZ R95, R93, R89 ;  /* 0x000000595d5f7220 */ /* 0x000fca0000410000 */
[----:B------:R-:W1:Y:S01]  /*1b80*/  MUFU.COS R106, R111 ;  /* 0x0000006f006a7308 */ /* 0x000e620000000000 */
[----:B------:R-:W-:Y:S02]  /*1b90*/  FMUL.RZ R30, R30, 0.15915493667125701904 ;  /* 0x3e22f9831e1e7820 */ /* 0x000fe4000040c000 */
[----:B------:R-:W-:-:S05]  /*1ba0*/  FMUL.FTZ R96, R93, R94 ;  /* 0x0000005e5d607220 */ /* 0x000fca0000410000 */
[----:B------:R0:W-:Y:S01]  /*1bb0*/  MUFU.EX2 R110, R95 ;  /* 0x0000005f006e7308 */ /* 0x0001e20000000800 */
[----:B------:R0:W5:Y:S01]  /*1bc0*/  @P0 LDG.E.64 R102, [R28.64+0x8] ;  /* 0x000008061c660981 */ /* 0x000162000c1e1b00 */
[----:B------:R-:W-:Y:S02]  /*1bd0*/  FMUL.FTZ R93, R4, R87 ;  /* 0x00000057045d7220 */ /* 0x000fe40000410000 */
[----:B----4-:R-:W-:-:S04]  /*1be0*/  FMUL.FTZ R108, R31, R108 ;  /* 0x0000006c1f6c7220 */ /* 0x010fc80000410000 */
[----:B---3--:R-:W-:Y:S01]  /*1bf0*/  MUFU.COS R97, R30 ;  /* 0x0000001e00617308 */ /* 0x008fe20000000000 */
[----:B-1----:R-:W-:-:S07]  /*1c00*/  FMUL.FTZ R106, R31, R106 ;  /* 0x0000006a1f6a7220 */ /* 0x002fce0000410000 */
[----:B0-----:R-:W0:Y:S01]  /*1c10*/  MUFU.SIN R29, R30 ;  /* 0x0000001e001d7308 */ /* 0x001e220000000400 */
[----:B------:R-:W-:Y:S02]  /*1c20*/  FMUL.FTZ R28, R43, R94 ;  /* 0x0000005e2b1c7220 */ /* 0x000fe40000410000 */
[----:B------:R-:W-:Y:S02]  /*1c30*/  FMUL.FTZ R31, R108, R93 ;  /* 0x0000005d6c1f7220 */ /* 0x000fe40000410000 */
[----:B------:R-:W-:Y:S02]  /*1c40*/  FMUL.RZ R111, R28, 0.15915493667125701904 ;  /* 0x3e22f9831c6f7820 */ /* 0x000fe4000040c000 */
[----:B------:R-:W-:Y:S02]  /*1c50*/  FMUL.FTZ R28, RZ, R108 ;  /* 0x0000006cff1c7220 */ /* 0x000fe40000410000 */
[----:B------:R-:W-:Y:S01]  /*1c60*/  FFMA.FTZ R31, RZ, R106, R31 ;  /* 0x0000006aff1f7223 */ /* 0x000fe2000001001f */
[----:B------:R-:W-:Y:S01]  /*1c70*/  MUFU.EX2 R96, R96 ;  /* 0x0000006000607308 */ /* 0x000fe20000000800 */
[----:B------:R-:W-:-:S02]  /*1c80*/  FMUL.FTZ R95, R5, R88 ;  /* 0x00000058055f7220 */ /* 0x000fc40000410000 */
[----:B------:R-:W-:Y:S02]  /*1c90*/  FFMA.FTZ R28, R106, R93, -R28 ;  /* 0x0000005d6a1c7223 */ /* 0x000fe4000001081c */
[----:B------:R-:W-:Y:S02]  /*1ca0*/  FADD.FTZ R31, RZ, R31 ;  /* 0x0000001fff1f7221 */ /* 0x000fe40000010000 */
[C---:B0-----:R-:W-:Y:S01]  /*1cb0*/  FMUL.FTZ R112, R110.reuse, R29 ;  /* 0x0000001d6e707220 */ /* 0x041fe20000410000 */
[----:B------:R-:W0:Y:S01]  /*1cc0*/  MUFU.SIN R119, R111 ;  /* 0x0000006f00777308 */ /* 0x000e220000000400 */
[----:B------:R-:W-:Y:S02]  /*1cd0*/  FADD.FTZ R29, R95, R28 ;  /* 0x0000001c5f1d7221 */ /* 0x000fe40000010000 */
[----:B------:R-:W-:Y:S02]  /*1ce0*/  FMUL.FTZ R110, R110, R97 ;  /* 0x000000616e6e7220 */ /* 0x000fe40000410000 */
[----:B------:R-:W-:-:S03]  /*1cf0*/  FMUL.FTZ R28, R112, R31 ;  /* 0x0000001f701c7220 */ /* 0x000fc60000410000 */
[----:B------:R-:W1:Y:S01]  /*1d00*/  MUFU.COS R117, R111 ;  /* 0x0000006f00757308 */ /* 0x000e620000000000 */
[-C--:B------:R-:W-:Y:S02]  /*1d10*/  FMUL.FTZ R30, R112, R29.reuse ;  /* 0x0000001d701e7220 */ /* 0x080fe40000410000 */
[C---:B------:R-:W-:Y:S02]  /*1d20*/  FFMA.FTZ R97, R110.reuse, R29, -R28 ;  /* 0x0000001d6e617223 */ /* 0x040fe4000001081c */
[-C--:B------:R-:W-:Y:S02]  /*1d30*/  FMUL.FTZ R29, R101, R108.reuse ;  /* 0x0000006c651d7220 */ /* 0x080fe40000410000 */
[----:B------:R-:W-:Y:S02]  /*1d40*/  FFMA.FTZ R30, R110, R31, R30 ;  /* 0x0000001f6e1e7223 */ /* 0x000fe4000001001e */
[C---:B------:R-:W-:Y:S02]  /*1d50*/  FMUL.FTZ R28, R100.reuse, R108 ;  /* 0x0000006c641c7220 */ /* 0x040fe40000410000 */
[----:B------:R-:W-:Y:S01]  /*1d60*/  FFMA.FTZ R29, R100, R106, -R29 ;  /* 0x0000006a641d7223 */ /* 0x000fe2000001081d */
[----:B------:R-:W-:Y:S01]  /*1d70*/  ISETP.NE.AND P2, PT, R69, 0x1f, PT ;  /* 0x0000001f4500780c */ /* 0x000fe20003f45270 */
[----:B0-----:R-:W-:-:S02]  /*1d80*/  FMUL.FTZ R119, R96, R119 ;  /* 0x0000007760777220 */ /* 0x001fc40000410000 */
[----:B------:R-:W-:Y:S02]  /*1d90*/  FADD.FTZ R114, RZ, R30 ;  /* 0x0000001eff727221 */ /* 0x000fe40000010000 */
[----:B-1----:R-:W-:Y:S02]  /*1da0*/  FMUL.FTZ R117, R96, R117 ;  /* 0x0000007560757220 */ /* 0x002fe40000410000 */
[----:B------:R-:W-:Y:S02]  /*1db0*/  FFMA.FTZ R31, R101, R106, R28 ;  /* 0x0000006a651f7223 */ /* 0x000fe4000001001c */
[----:B------:R-:W-:Y:S02]  /*1dc0*/  FMUL.FTZ R30, R112, R29 ;  /* 0x0000001d701e7220 */ /* 0x000fe40000410000 */
[----:B------:R-:W-:Y:S02]  /*1dd0*/  FADD.FTZ R96, R124, R97 ;  /* 0x000000617c607221 */ /* 0x000fe40000010000 */
[----:B------:R-:W-:-:S02]  /*1de0*/  FMUL.FTZ R97, R119, R114 ;  /* 0x0000007277617220 */ /* 0x000fc40000410000 */
        /* <DEDUP_REMOVED lines=15> */
[----:B-1----:R-:W-:Y:S01]  /*1ee0*/  HFMA2.MMA R97, -RZ, RZ, 0, 0 ;  /* 0x00000000ff617435 */ /* 0x002fe200000001ff */
[----:B------:R-:W-:-:S11]  /*1ef0*/  MOV R96, 0x3f800000 ;  /* 0x3f80000000607802 */ /* 0x000fd60000000f00 */
[----:B------:R-:W-:-:S04]  /*1f00*/  @P0 LEA.HI R28, R76, R76, RZ, 0x1 ;  /* 0x0000004c4c1c0211 */ /* 0x000fc800078f08ff */
[----:B------:R-:W-:-:S04]  /*1f10*/  @P0 LOP3.LUT R29, R28, 0xfffffe, RZ, 0xc0, !PT ;  /* 0x00fffffe1c1d0812 */ /* 0x000fc800078ec0ff */
[----:B------:R-:W-:-:S04]  /*1f20*/  @P0 IADD3 R29, -R29, R76, RZ ;  /* 0x0000004c1d1d0210 */ /* 0x000fc80007ffe1ff */
[----:B------:R-:W-:-:S05]  /*1f30*/  @P0 LEA R29, R29, R92, 0x8 ;  /* 0x0000005c1d1d0211 */ /* 0x000fca00078e40ff */
[----:B------:R0:W1:Y:S02]  /*1f40*/  @P0 LDS.64 R96, [R29.X8+0xc90] ;  /* 0x000c90001d600984 */ /* 0x0000640000008a00 */
.L_x_13983:
[----:B0-2---:R-:W-:Y:S05]  /*1f50*/  BSYNC B0 ;  /* 0x0000000000007941 */ /* 0x005fea0003800000 */
.L_x_13982:
[----:B------:R-:W0:Y:S01]  /*1f60*/  SHFL.UP PT, R31, R126, 0x1, RZ ;  /* 0x042000007e1f7989 */ /* 0x000e2200000e00ff */
[----:B------:R-:W-:Y:S01]  /*1f70*/  ISETP.GE.AND P0, PT, R77, 0x1, PT ;  /* 0x000000014d00780c */ /* 0x000fe20003f06270 */
[----:B------:R-:W-:Y:S01]  /*1f80*/  FADD.FTZ R121, R19, R19 ;  /* 0x0000001313797221 */ /* 0x000fe20000010000 */
[----:B------:R-:W-:Y:S01]  /*1f90*/  ISETP.GE.AND P3, PT, R77, 0x10, PT ;  /* 0x000000104d00780c */ /* 0x000fe20003f66270 */
[----:B------:R-:W2:Y:S01]  /*1fa0*/  SHFL.UP PT, R28, R113, 0x1, RZ ;  /* 0x04200000711c7989 */ /* 0x000ea200000e00ff */
[----:B------:R-:W-:Y:S01]  /*1fb0*/  FADD.FTZ R122, R18, R18 ;  /* 0x00000012127a7221 */ /* 0x000fe20000010000 */
[----:B------:R-:W-:Y:S02]  /*1fc0*/  BSSY B0, `(.L_x_13984) ;  /* 0x00000ad000007945 */ /* 0x000fe40003800000 */
[----:B------:R-:W3:Y:S04]  /*1fd0*/  SHFL.UP PT, R111, R125, 0x1, RZ ;  /* 0x042000007d6f7989 */ /* 0x000ee800000e00ff */
[----:B------:R-:W4:Y:S04]  /*1fe0*/  SHFL.UP PT, R29, R30, 0x1, RZ ;  /* 0x042000001e1d7989 */ /* 0x000f2800000e00ff */
[----:B-----5:R-:W-:Y:S01]  /*1ff0*/  SHFL.IDX PT, R131, R103, RZ, 0x1f ;  /* 0x00001fff67837589 */ /* 0x020fe200000e0000 */
        /* <DEDUP_REMOVED lines=51> */
[----:B------:R-:W-:Y:S02]  /*2330*/  FFMA.FTZ R115, R113, R114, -R29 ;  /* 0x0000007271737223 */ /* 0x000fe4000001081d */
[-C--:B----4-:R-:W-:Y:S02]  /*2340*/  FMUL.FTZ R29, R111, R30.reuse ;  /* 0x0000001e6f1d7220 */ /* 0x090fe40000410000 */
[C---:B------:R-:W-:Y:S02]  /*2350*/  FFMA.FTZ R30, R113.reuse, R30, R31 ;  /* 0x0000001e711e7223 */ /* 0x040fe4000001001f */
[C---:B------:R-:W-:Y:S02]  /*2360*/  FFMA.FTZ R118, R113.reuse, R116, R118 ;  /* 0x0000007471767223 */ /* 0x040fe40000010076 */
[----:B------:R-:W-:Y:S01]  /*2370*/  @P0 FFMA.FTZ R113, R113, R28, -R29 ;  /* 0x0000001c71710223 */ /* 0x000fe2000001081d */
[----:B------:R-:W-:Y:S01]  /*2380*/  FSEL R111, R111, R30, !P0 ;  /* 0x0000001e6f6f7208 */ /* 0x000fe20004000000 */
[----:B------:R-:W-:-:S02]  /*2390*/  @P0 FADD.FTZ R125, R125, R118 ;  /* 0x000000767d7d0221 */ /* 0x000fc40000010000 */
        /* <DEDUP_REMOVED lines=18> */
[C---:B------:R-:W-:Y:S02]  /*24c0*/  FMUL.FTZ R115, R122.reuse, R115 ;  /* 0x000000737a737220 */ /* 0x040fe40000410000 */
[C---:B------:R-:W-:Y:S02]  /*24d0*/  FMUL.FTZ R28, R119.reuse, R120 ;  /* 0x00000078771c7220 */ /* 0x040fe40000410000 */
[-C--:B------:R-:W-:Y:S02]  /*24e0*/  FFMA.FTZ R132, -R119, R118.reuse, -R31 ;  /* 0x0000007677847223 */ /* 0x080fe4000001091f */
        /* <DEDUP_REMOVED lines=12> */
[----:B------:R-:W-:Y:S01]  /*25b0*/  HFMA2.MMA R29, -RZ, RZ, 0, 0 ;  /* 0x00000000ff1d7435 */ /* 0x000fe200000001ff */
[C---:B------:R-:W-:Y:S02]  /*25c0*/  FMUL.FTZ R128, R111.reuse, R128 ;  /* 0x000000806f807220 */ /* 0x040fe40000410000 */
[----:B------:R-:W-:Y:S01]  /*25d0*/  FFMA.FTZ R133, R110, R127, R129 ;  /* 0x0000007f6e857223 */ /* 0x000fe20000010081 */
[----:B------:R-:W-:Y:S01]  /*25e0*/  FSEL R132, R111, R30, !P3 ;  /* 0x0000001e6f847208 */ /* 0x000fe20005800000 */
[----:B------:R-:W-:Y:S01]  /*25f0*/  FFMA.FTZ R128, R113, R130, R128 ;  /* 0x0000008271807223 */ /* 0x000fe20000010080 */
[----:B------:R-:W-:Y:S01]  /*2600*/  SHF.L.U32 R111, R92, 0x4, RZ ;  /* 0x000000045c6f7819 */ /* 0x000fe200000006ff */
[-C--:B------:R-:W-:Y:S01]  /*2610*/  FMUL.FTZ R129, R99, R23.reuse ;  /* 0x0000001763817220 */ /* 0x080fe20000410000 */
[----:B------:R0:W-:Y:S01]  /*2620*/  SHFL.IDX PT, R130, R102, RZ, 0x1f ;  /* 0x00001fff66827589 */ /* 0x0001e200000e0000 */
[----:B------:R-:W-:Y:S01]  /*2630*/  @P3 FFMA.FTZ R113, R113, R114, -R28 ;  /* 0x0000007271713223 */ /* 0x000fe2000001081c */
[----:B------:R-:W-:Y:S01]  /*2640*/  MOV R28, 0x3f800000 ;  /* 0x3f800000001c7802 */ /* 0x000fe20000000f00 */
[----:B------:R-:W-:Y:S01]  /*2650*/  FMUL.FTZ R114, R98, R23 ;  /* 0x0000001762727220 */ /* 0x000fe20000410000 */
[----:B------:R-:W2:Y:S01]  /*2660*/  SHFL.UP PT, R132, R132, 0x1, RZ ;  /* 0x0420000084847989 */ /* 0x000ea200000e00ff */
[----:B------:R-:W-:-:S02]  /*2670*/  @P3 FADD.FTZ R125, R125, R128 ;  /* 0x000000807d7d3221 */ /* 0x000fc40000010000 */
[----:B------:R-:W-:Y:S02]  /*2680*/  FADD.FTZ R127, R17, R17 ;  /* 0x00000011117f7221 */ /* 0x000fe40000010000 */
[-C--:B0-----:R-:W-:Y:S02]  /*2690*/  FFMA.FTZ R102, R98, R22.reuse, -R129 ;  /* 0x0000001662667223 */ /* 0x081fe40000010881 */
[----:B------:R0:W3:Y:S01]  /*26a0*/  SHFL.UP PT, R129, R113, 0x1, RZ ;  /* 0x0420000071817989 */ /* 0x0000e200000e00ff */
[----:B------:R-:W-:Y:S02]  /*26b0*/  FFMA.FTZ R114, R99, R22, R114 ;  /* 0x0000001663727223 */ /* 0x000fe40000010072 */
[----:B------:R-:W-:Y:S01]  /*26c0*/  @P3 FADD.FTZ R126, R126, R31 ;  /* 0x0000001f7e7e3221 */ /* 0x000fe20000010000 */
[----:B------:R-:W4:Y:S01]  /*26d0*/  SHFL.UP PT, R125, R125, 0x1, RZ ;  /* 0x042000007d7d7989 */ /* 0x000f2200000e00ff */
[----:B------:R-:W-:Y:S01]  /*26e0*/  FMUL.FTZ R114, R127, R114 ;  /* 0x000000727f727220 */ /* 0x000fe20000410000 */
[----:B------:R-:W-:Y:S01]  /*26f0*/  CS2R R30, SRZ ;  /* 0x00000000001e7805 */ /* 0x000fe2000001ff00 */
[----:B-1----:R-:W-:-:S02]  /*2700*/  FMUL.FTZ R128, R119, -R96 ;  /* 0x8000006077807220 */ /* 0x002fc40000410000 */
[----:B------:R-:W-:Y:S01]  /*2710*/  FMUL.FTZ R103, R127, R102 ;  /* 0x000000667f677220 */ /* 0x000fe20000410000 */
[----:B------:R-:W1:Y:S01]  /*2720*/  SHFL.UP PT, R126, R126, 0x1, RZ ;  /* 0x042000007e7e7989 */ /* 0x000e6200000e00ff */
[----:B------:R-:W-:Y:S02]  /*2730*/  FADD.FTZ R137, -R114, R133 ;  /* 0x0000008572897221 */ /* 0x000fe40000010100 */
[-C--:B------:R-:W-:Y:S01]  /*2740*/  FMUL.FTZ R102, R119, R97.reuse ;  /* 0x0000006177667220 */ /* 0x080fe20000410000 */
[----:B------:R1:W1:Y:S01]  /*2750*/  @!P0 LDS.128 R28, [R111+0x1d90] ;  /* 0x001d90006f1c8984 */ /* 0x0002620000000c00 */
[----:B------:R-:W-:Y:S01]  /*2760*/  FFMA.FTZ R133, R117, -R97, R128 ;  /* 0x8000006175857223 */ /* 0x000fe20000010080 */
[----:B------:R-:W-:Y:S01]  /*2770*/  ISETP.NE.AND P0, PT, R109, 0x1f, PT ;  /* 0x0000001f6d00780c */ /* 0x000fe20003f05270 */
[----:B------:R-:W-:Y:S02]  /*2780*/  FADD.FTZ R135, R103, R134 ;  /* 0x0000008667877221 */ /* 0x000fe40000010000 */
[----:B------:R-:W-:-:S02]  /*2790*/  FMUL.FTZ R128, R108, -R137 ;  /* 0x800000896c807220 */ /* 0x000fc40000410000 */
[----:B0-----:R-:W-:Y:S02]  /*27a0*/  FFMA.FTZ R113, R117, R96, -R102 ;  /* 0x0000006075717223 */ /* 0x001fe40000010866 */
[----:B------:R-:W-:Y:S02]  /*27b0*/  FMUL.FTZ R102, R112, -R133 ;  /* 0x8000008570667220 */ /* 0x000fe40000410000 */
[-C--:B------:R-:W-:Y:S02]  /*27c0*/  FMUL.FTZ R136, R108, -R135.reuse ;  /* 0x800000876c887220 */ /* 0x080fe40000410000 */
[----:B------:R-:W-:Y:S02]  /*27d0*/  FFMA.FTZ R134, R106, R135, -R128 ;  /* 0x000000876a867223 */ /* 0x000fe40000010880 */
[-C--:B------:R-:W-:Y:S02]  /*27e0*/  FFMA.FTZ R135, R110, R113.reuse, -R102 ;  /* 0x000000716e877223 */ /* 0x080fe40000010866 */
[----:B------:R-:W-:-:S02]  /*27f0*/  FMUL.FTZ R128, R112, -R113 ;  /* 0x8000007170807220 */ /* 0x000fc40000410000 */
[C---:B--2---:R-:W-:Y:S02]  /*2800*/  FMUL.FTZ R102, R132.reuse, R131 ;  /* 0x0000008384667220 */ /* 0x044fe40000410000 */
[-C--:B------:R-:W-:Y:S02]  /*2810*/  FMUL.FTZ R132, R132, R130.reuse ;  /* 0x0000008284847220 */ /* 0x080fe40000410000 */
[----:B------:R-:W-:Y:S02]  /*2820*/  FFMA.FTZ R139, R106, R137, R136 ;  /* 0x000000896a8b7223 */ /* 0x000fe40000010088 */
[----:B------:R-:W-:Y:S02]  /*2830*/  FFMA.FTZ R137, R110, R133, R128 ;  /* 0x000000856e897223 */ /* 0x000fe40000010080 */
[C---:B---3--:R-:W-:Y:S02]  /*2840*/  FFMA.FTZ R133, R129.reuse, R130, -R102 ;  /* 0x0000008281857223 */ /* 0x048fe40000010866 */
[----:B------:R-:W-:-:S02]  /*2850*/  FFMA.FTZ R128, R129, R131, R132 ;  /* 0x0000008381807223 */ /* 0x000fc40000010084 */
[-C--:B------:R-:W-:Y:S02]  /*2860*/  FMUL.FTZ R113, R99, R21.reuse ;  /* 0x0000001563717220 */ /* 0x080fe40000410000 */
[----:B------:R-:W-:Y:S02]  /*2870*/  FMUL.FTZ R102, R98, R21 ;  /* 0x0000001562667220 */ /* 0x000fe40000410000 */
[----:B----4-:R-:W-:Y:S02]  /*2880*/  @P1 FADD.FTZ R131, R125, R128 ;  /* 0x000000807d831221 */ /* 0x010fe40000010000 */
[----:B------:R-:W-:Y:S02]  /*2890*/  FADD.FTZ R132, R16, R16 ;  /* 0x0000001010847221 */ /* 0x000fe40000010000 */
[-C--:B------:R-:W-:Y:S02]  /*28a0*/  FFMA.FTZ R113, R98, R20.reuse, -R113 ;  /* 0x0000001462717223 */ /* 0x080fe40000010871 */
[----:B------:R-:W-:-:S02]  /*28b0*/  FFMA.FTZ R125, R99, R20, R102 ;  /* 0x00000014637d7223 */ /* 0x000fc40000010066 */
[----:B------:R-:W-:Y:S02]  /*28c0*/  FMUL.FTZ R113, R132, R113 ;  /* 0x0000007184717220 */ /* 0x000fe40000410000 */
[----:B------:R-:W-:Y:S02]  /*28d0*/  FMUL.FTZ R128, R108, -R137 ;  /* 0x800000896c807220 */ /* 0x000fe40000410000 */
[----:B------:R-:W-:Y:S02]  /*28e0*/  FMUL.FTZ R102, R132, R125 ;  /* 0x0000007d84667220 */ /* 0x000fe40000410000 */
[----:B------:R-:W-:Y:S02]  /*28f0*/  FMUL.FTZ R129, R108, -R135 ;  /* 0x800000876c817220 */ /* 0x000fe40000410000 */
[----:B-1----:R-:W-:Y:S02]  /*2900*/  @P1 FADD.FTZ R130, R126, R133 ;  /* 0x000000857e821221 */ /* 0x002fe40000010000 */
[----:B------:R-:W-:-:S02]  /*2910*/  FADD.FTZ R125, R113, R134 ;  /* 0x00000086717d7221 */ /* 0x000fc40000010000 */
[----:B------:R-:W-:Y:S02]  /*2920*/  FFMA.FTZ R128, R106, R135, -R128 ;  /* 0x000000876a807223 */ /* 0x000fe40000010880 */
[----:B------:R-:W-:Y:S01]  /*2930*/  FADD.FTZ R126, -R102, R139 ;  /* 0x0000008b667e7221 */ /* 0x000fe20000010100 */
[----:B------:R0:W1:Y:S01]  /*2940*/  SHFL.DOWN PT, R134, R125, 0x1, 0x1f ;  /* 0x08201f007d867f89 */ /* 0x00006200000e0000 */
[----:B------:R-:W-:Y:S02]  /*2950*/  FFMA.FTZ R129, R106, R137, R129 ;  /* 0x000000896a817223 */ /* 0x000fe40000010081 */
[CC--:B------:R-:W-:Y:S01]  /*2960*/  FMUL.FTZ R133, R101.reuse, R131.reuse ;  /* 0x0000008365857220 */ /* 0x0c0fe20000410000 */
[----:B------:R0:W2:Y:S01]  /*2970*/  SHFL.DOWN PT, R140, R126, 0x1, 0x1f ;  /* 0x08201f007e8c7f89 */ /* 0x0000a200000e0000 */
[-C--:B------:R-:W-:Y:S02]  /*2980*/  FMUL.FTZ R101, R101, R130.reuse ;  /* 0x0000008265657220 */ /* 0x080fe40000410000 */
[C---:B------:R-:W-:Y:S01]  /*2990*/  FFMA.FTZ R130, R100.reuse, R130, -R133 ;  /* 0x0000008264827223 */ /* 0x040fe20000010885 */
[----:B------:R0:W3:Y:S01]  /*29a0*/  SHFL.DOWN PT, R136, R128, 0x1, 0x1f ;  /* 0x08201f0080887f89 */ /* 0x0000e200000e0000 */
[----:B------:R-:W-:-:S03]  /*29b0*/  FFMA.FTZ R100, R100, R131, R101 ;  /* 0x0000008364647223 */ /* 0x000fc60000010065 */
[----:B------:R0:W4:Y:S01]  /*29c0*/  SHFL.DOWN PT, R138, R129, 0x1, 0x1f ;  /* 0x08201f00818a7f89 */ /* 0x00012200000e0000 */
[----:B------:R-:W-:Y:S05]  /*29d0*/  @!P0 BRA `(.L_x_13985) ;  /* 0x000000b000008947 */ /* 0x000fea0003800000 */
[C---:B----4-:R-:W-:Y:S02]  /*29e0*/  FMUL.FTZ R101, R129.reuse, R138 ;  /* 0x0000008a81657220 */ /* 0x050fe40000410000 */
[C---:B--2---:R-:W-:Y:S02]  /*29f0*/  FMUL.FTZ R131, R129.reuse, R140 ;  /* 0x0000008c81837220 */ /* 0x044fe40000410000 */
[C---:B-1----:R-:W-:Y:S02]  /*2a00*/  FMUL.FTZ R133, R129.reuse, R134 ;  /* 0x0000008681857220 */ /* 0x042fe40000410000 */
        /* <DEDUP_REMOVED lines=8> */
.L_x_13985:
[----:B------:R-:W-:Y:S05]  /*2a90*/  BSYNC B0 ;  /* 0x0000000000007941 */ /* 0x000fea0003800000 */
.L_x_13984:
[----:B------:R-:W-:Y:S01]  /*2aa0*/  ISETP.GT.U32.AND P0, PT, R109, 0x1d, PT ;  /* 0x0000001d6d00780c */ /* 0x000fe20003f04070 */
[----:B------:R-:W-:Y:S01]  /*2ab0*/  FADD.FTZ R101, R93, R130 ;  /* 0x000000825d657221 */ /* 0x000fe20000010000 */
[----:B---3--:R3:W0:Y:S01]  /*2ac0*/  SHFL.DOWN PT, R136, R128, 0x2, 0x1f ;  /* 0x08401f0080887f89 */ /* 0x00862200000e0000 */
[----:B------:R-:W-:Y:S01]  /*2ad0*/  FADD.FTZ R93, RZ, R100 ;  /* 0x00000064ff5d7221 */ /* 0x000fe20000010000 */
[----:B------:R-:W-:Y:S01]  /*2ae0*/  BSSY B0, `(.L_x_13986) ;  /* 0x0000012000007945 */ /* 0x000fe20003800000 */
[C---:B-1----:R-:W-:Y:S01]  /*2af0*/  FMUL.FTZ R134, R21.reuse, R101 ;  /* 0x0000006515867220 */ /* 0x042fe20000410000 */
[----:B----4-:R3:W1:Y:S01]  /*2b00*/  SHFL.DOWN PT, R138, R129, 0x2, 0x1f ;  /* 0x08401f00818a7f89 */ /* 0x01066200000e0000 */
[----:B------:R-:W-:-:S03]  /*2b10*/  FMUL.FTZ R130, R21, R93 ;  /* 0x0000005d15827220 */ /* 0x000fc60000410000 */
[----:B------:R3:W4:Y:S04]  /*2b20*/  SHFL.DOWN PT, R100, R125, 0x2, 0x1f ;  /* 0x08401f007d647f89 */ /* 0x00072800000e0000 */
[----:B--2---:R3:W2:Y:S01]  /*2b30*/  SHFL.DOWN PT, R140, R126, 0x2, 0x1f ;  /* 0x08401f007e8c7f89 */ /* 0x0046a200000e0000 */
[----:B------:R-:W-:Y:S05]  /*2b40*/  @P0 BRA `(.L_x_13987) ;  /* 0x000000b000000947 */ /* 0x000fea0003800000 */
[C---:B-1----:R-:W-:Y:S02]  /*2b50*/  FMUL.FTZ R21, R129.reuse, R138 ;  /* 0x0000008a81157220 */ /* 0x042fe40000410000 */
[C---:B--2---:R-:W-:Y:S02]  /*2b60*/  FMUL.FTZ R131, R129.reuse, R140 ;  /* 0x0000008c81837220 */ /* 0x044fe40000410000 */
[C---:B----4-:R-:W-:Y:S02]  /*2b70*/  FMUL.FTZ R133, R129.reuse, R100 ;  /* 0x0000006481857220 */ /* 0x050fe40000410000 */
        /* <DEDUP_REMOVED lines=8> */
.L_x_13987:
[----:B------:R-:W-:Y:S05]  /*2c00*/  BSYNC B0 ;  /* 0x0000000000007941 */ /* 0x000fea0003800000 */
.L_x_13986:
[C---:B------:R-:W-:Y:S01]  /*2c10*/  FMUL.FTZ R21, R108.reuse, R93 ;  /* 0x0000005d6c157220 */ /* 0x040fe20000410000 */
[----:B------:R-:W-:Y:S01]  /*2c20*/  ISETP.GT.U32.AND P0, PT, R109, 0x1b, PT ;  /* 0x0000001b6d00780c */ /* 0x000fe20003f04070 */
[-C--:B----4-:R-:W-:Y:S01]  /*2c30*/  FMUL.FTZ R100, R108, R101.reuse ;  /* 0x000000656c647220 */ /* 0x090fe20000410000 */
[----:B0-----:R0:W4:Y:S01]  /*2c40*/  SHFL.DOWN PT, R136, R129, 0x4, 0x1f ;  /* 0x08801f0081887f89 */ /* 0x00112200000e0000 */
[C---:B------:R-:W-:Y:S01]  /*2c50*/  FFMA.FTZ R131, R20.reuse, R101, -R130 ;  /* 0x0000006514837223 */ /* 0x040fe20000010882 */
[----:B------:R-:W-:Y:S01]  /*2c60*/  BSSY B0, `(.L_x_13988) ;  /* 0x0000023000007945 */ /* 0x000fe20003800000 */
[----:B------:R-:W-:Y:S01]  /*2c70*/  FFMA.FTZ R133, R20, R93, R134 ;  /* 0x0000005d14857223 */ /* 0x000fe20000010086 */
[----:B-1----:R0:W1:Y:S01]  /*2c80*/  SHFL.DOWN PT, R138, R125, 0x4, 0x1f ;  /* 0x08801f007d8a7f89 */ /* 0x00206200000e0000 */
[----:B------:R-:W-:-:S02]  /*2c90*/  FFMA.FTZ R20, R106, R101, -R21 ;  /* 0x000000656a147223 */ /* 0x000fc40000010815 */
[-C--:B------:R-:W-:Y:S01]  /*2ca0*/  FFMA.FTZ R100, R106, R93.reuse, R100 ;  /* 0x0000005d6a647223 */ /* 0x080fe20000010064 */
[----:B--2---:R0:W2:Y:S01]  /*2cb0*/  SHFL.DOWN PT, R140, R126, 0x4, 0x1f ;  /* 0x08801f007e8c7f89 */ /* 0x0040a200000e0000 */
[-C--:B------:R-:W-:Y:S02]  /*2cc0*/  FMUL.FTZ R130, R99, R93.reuse ;  /* 0x0000005d63827220 */ /* 0x080fe40000410000 */
[C---:B------:R-:W-:Y:S02]  /*2cd0*/  FMUL.FTZ R134, R98.reuse, R93 ;  /* 0x0000005d62867220 */ /* 0x040fe40000410000 */
[----:B------:R-:W-:Y:S02]  /*2ce0*/  FADD.FTZ R21, R95, R20 ;  /* 0x000000145f157221 */ /* 0x000fe40000010000 */
[----:B------:R-:W-:Y:S02]  /*2cf0*/  FADD.FTZ R95, RZ, R100 ;  /* 0x00000064ff5f7221 */ /* 0x000fe40000010000 */
[----:B------:R-:W-:-:S02]  /*2d00*/  FFMA.FTZ R135, R98, R101, -R130 ;  /* 0x0000006562877223 */ /* 0x000fc40000010882 */
[----:B------:R-:W-:Y:S02]  /*2d10*/  FFMA.FTZ R137, R99, R101, R134 ;  /* 0x0000006563897223 */ /* 0x000fe40000010086 */
[C---:B------:R-:W-:Y:S01]  /*2d20*/  FMUL.FTZ R20, R23.reuse, R95 ;  /* 0x0000005f17147220 */ /* 0x040fe20000410000 */
[----:B------:R0:W3:Y:S01]  /*2d30*/  SHFL.DOWN PT, R134, R128, 0x4, 0x1f ;  /* 0x08801f0080867f89 */ /* 0x0000e200000e0000 */
[C---:B------:R-:W-:Y:S02]  /*2d40*/  FFMA.FTZ R130, -R132.reuse, R133, RZ ;  /* 0x0000008584827223 */ /* 0x040fe400000101ff */
[C---:B------:R-:W-:Y:S02]  /*2d50*/  FFMA.FTZ R100, R132.reuse, R131, RZ ;  /* 0x0000008384647223 */ /* 0x040fe400000100ff */
[----:B------:R-:W-:Y:S02]  /*2d60*/  FMUL.FTZ R133, R23, R21 ;  /* 0x0000001517857220 */ /* 0x000fe40000410000 */
[----:B------:R-:W-:-:S02]  /*2d70*/  FMUL.FTZ R131, R132, R135 ;  /* 0x0000008784837220 */ /* 0x000fc40000410000 */
[----:B------:R-:W-:Y:S02]  /*2d80*/  FFMA.FTZ R23, -R132, R137, -RZ ;  /* 0x0000008984177223 */ /* 0x000fe400000109ff */
[----:B------:R-:W-:Y:S02]  /*2d90*/  FFMA.FTZ R132, R22, R21, -R20 ;  /* 0x0000001516847223 */ /* 0x000fe40000010814 */
[-C--:B------:R-:W-:Y:S02]  /*2da0*/  FMUL.FTZ R20, R112, R95.reuse ;  /* 0x0000005f70147220 */ /* 0x080fe40000410000 */
[----:B------:R-:W-:Y:S02]  /*2db0*/  FFMA.FTZ R22, R22, R95, R133 ;  /* 0x0000005f16167223 */ /* 0x000fe40000010085 */
[----:B------:R-:W-:Y:S01]  /*2dc0*/  FFMA.FTZ R133, R110, R21, -R20 ;  /* 0x000000156e857223 */ /* 0x000fe20000010814 */
[----:B------:R-:W-:Y:S05]  /*2dd0*/  @P0 BRA `(.L_x_13989) ;  /* 0x000000b000000947 */ /* 0x000fea0003800000 */
        /* <DEDUP_REMOVED lines=11> */
.L_x_13989:
[----:B012-4-:R-:W-:Y:S05]  /*2e90*/  BSYNC B0 ;  /* 0x0000000000007941 */ /* 0x017fea0003800000 */
.L_x_13988:
[----:B------:R-:W-:Y:S01]  /*2ea0*/  FFMA.FTZ R135, -R127, R22, R130 ;  /* 0x000000167f877223 */ /* 0x000fe20000010182 */
[----:B------:R-:W-:Y:S01]  /*2eb0*/  ISETP.GT.U32.AND P0, PT, R109, 0x17, PT ;  /* 0x000000176d00780c */ /* 0x000fe20003f04070 */
[----:B------:R-:W-:Y:S01]  /*2ec0*/  FFMA.FTZ R137, R127, R132, R100 ;  /* 0x000000847f897223 */ /* 0x000fe20000010064 */
[----:B------:R0:W1:Y:S01]  /*2ed0*/  SHFL.DOWN PT, R130, R129, 0x8, 0x1f ;  /* 0x09001f0081827f89 */ /* 0x00006200000e0000 */
[-C--:B------:R-:W-:Y:S01]  /*2ee0*/  FMUL.FTZ R22, R99, R95.reuse ;  /* 0x0000005f63167220 */ /* 0x080fe20000410000 */
[----:B------:R-:W-:Y:S01]  /*2ef0*/  BSSY B0, `(.L_x_13990) ;  /* 0x000001a000007945 */ /* 0x000fe20003800000 */
[----:B------:R-:W-:Y:S01]  /*2f00*/  FMUL.FTZ R100, R98, R95 ;  /* 0x0000005f62647220 */ /* 0x000fe20000410000 */
[----:B------:R0:W2:Y:S01]  /*2f10*/  SHFL.DOWN PT, R132, R126, 0x8, 0x1f ;  /* 0x09001f007e847f89 */ /* 0x0000a200000e0000 */
[-C--:B------:R-:W-:Y:S01]  /*2f20*/  FMUL.FTZ R20, R112, R21.reuse ;  /* 0x0000001570147220 */ /* 0x080fe20000410000 */
[----:B------:R-:W-:Y:S01]  /*2f30*/  ISETP.GT.U32.AND P1, PT, R109, 0xf, PT ;  /* 0x0000000f6d00780c */ /* 0x000fe20003f24070 */
[----:B------:R-:W-:-:S02]  /*2f40*/  FFMA.FTZ R22, R98, R21, -R22 ;  /* 0x0000001562167223 */ /* 0x000fc40000010816 */
[----:B------:R-:W-:Y:S02]  /*2f50*/  FFMA.FTZ R100, R99, R21, R100 ;  /* 0x0000001563647223 */ /* 0x000fe40000010064 */
[----:B------:R-:W-:Y:S02]  /*2f60*/  FFMA.FTZ R20, R110, R95, R20 ;  /* 0x0000005f6e147223 */ /* 0x000fe40000010014 */
[----:B------:R-:W-:Y:S02]  /*2f70*/  FADD.FTZ R124, R124, R133 ;  /* 0x000000857c7c7221 */ /* 0x000fe40000010000 */
[C---:B------:R-:W-:Y:S02]  /*2f80*/  FMUL.FTZ R133, R127.reuse, R22 ;  /* 0x000000167f857220 */ /* 0x040fe40000410000 */
[----:B------:R-:W-:Y:S01]  /*2f90*/  FFMA.FTZ R127, -R127, R100, -RZ ;  /* 0x000000647f7f7223 */ /* 0x000fe200000109ff */
[----:B------:R0:W4:Y:S01]  /*2fa0*/  SHFL.DOWN PT, R22, R128, 0x8, 0x1f ;  /* 0x09001f0080167f89 */ /* 0x00012200000e0000 */
[----:B------:R-:W-:-:S03]  /*2fb0*/  FADD.FTZ R100, RZ, R20 ;  /* 0x00000014ff647221 */ /* 0x000fc60000010000 */
[----:B------:R0:W3:Y:S01]  /*2fc0*/  SHFL.DOWN PT, R20, R125, 0x8, 0x1f ;  /* 0x09001f007d147f89 */ /* 0x0000e200000e0000 */
[----:B------:R-:W-:Y:S05]  /*2fd0*/  @P0 BRA `(.L_x_13991) ;  /* 0x000000b000000947 */ /* 0x000fea0003800000 */
[C---:B-1----:R-:W-:Y:S02]  /*2fe0*/  FMUL.FTZ R139, R129.reuse, R130 ;  /* 0x00000082818b7220 */ /* 0x042fe40000410000 */
[C---:B--2---:R-:W-:Y:S02]  /*2ff0*/  FMUL.FTZ R141, R129.reuse, R132 ;  /* 0x00000084818d7220 */ /* 0x044fe40000410000 */
[C---:B---3--:R-:W-:Y:S02]  /*3000*/  FMUL.FTZ R143, R129.reuse, R20 ;  /* 0x00000014818f7220 */ /* 0x048fe40000410000 */
[-C--:B0---4-:R-:W-:Y:S02]  /*3010*/  FMUL.FTZ R129, R129, R22.reuse ;  /* 0x0000001681817220 */ /* 0x091fe40000410000 */
[C---:B------:R-:W-:Y:S02]  /*3020*/  FFMA.FTZ R139, R128.reuse, R22, -R139 ;  /* 0x00000016808b7223 */ /* 0x040fe4000001088b */
[----:B------:R-:W-:-:S02]  /*3030*/  FFMA.FTZ R20, R128, R20, -R141 ;  /* 0x0000001480147223 */ /* 0x000fc4000001088d */
[C---:B------:R-:W-:Y:S02]  /*3040*/  FFMA.FTZ R143, R128.reuse, R132, R143 ;  /* 0x00000084808f7223 */ /* 0x040fe4000001008f */
[----:B------:R-:W-:Y:S01]  /*3050*/  FFMA.FTZ R129, R128, R130, R129 ;  /* 0x0000008280817223 */ /* 0x000fe20000010081 */
[----:B------:R-:W-:Y:S01]  /*3060*/  MOV R128, R139 ;  /* 0x0000008b00807202 */ /* 0x000fe20000000f00 */
[----:B------:R-:W-:Y:S02]  /*3070*/  FADD.FTZ R125, R125, R20 ;  /* 0x000000147d7d7221 */ /* 0x000fe40000010000 */
[----:B------:R-:W-:Y:S02]  /*3080*/  FADD.FTZ R126, R126, R143 ;  /* 0x0000008f7e7e7221 */ /* 0x000fe40000010000 */
.L_x_13991:
[----:B------:R-:W-:Y:S05]  /*3090*/  BSYNC B0 ;  /* 0x0000000000007941 */ /* 0x000fea0003800000 */
.L_x_13990:
[----:B-1----:R1:W0:Y:S01]  /*30a0*/  SHFL.DOWN PT, R130, R128, 0x10, 0x1f ;  /* 0x0a001f0080827f89 */ /* 0x00222200000e0000 */
[----:B------:R-:W-:Y:S01]  /*30b0*/  BSSY B0, `(.L_x_13992) ;  /* 0x0000012000007945 */ /* 0x000fe20003800000 */
[-C--:B---3--:R-:W-:Y:S02]  /*30c0*/  FMUL.FTZ R20, R119, R100.reuse ;  /* 0x0000006477147220 */ /* 0x088fe40000410000 */
[----:B--2---:R1:W2:Y:S01]  /*30d0*/  SHFL.DOWN PT, R132, R129, 0x10, 0x1f ;  /* 0x0a001f0081847f89 */ /* 0x0042a200000e0000 */
[----:B------:R-:W-:-:S03]  /*30e0*/  FMUL.FTZ R145, R25, R100 ;  /* 0x0000006419917220 */ /* 0x000fc60000410000 */
[----:B----4-:R1:W3:Y:S04]  /*30f0*/  SHFL.DOWN PT, R22, R125, 0x10, 0x1f ;  /* 0x0a001f007d167f89 */ /* 0x0102e800000e0000 */
[----:B------:R1:W4:Y:S01]  /*3100*/  SHFL.DOWN PT, R134, R126, 0x10, 0x1f ;  /* 0x0a001f007e867f89 */ /* 0x00032200000e0000 */
        /* <DEDUP_REMOVED lines=12> */
.L_x_13993:
[----:B------:R-:W-:Y:S05]  /*31d0*/  BSYNC B0 ;  /* 0x0000000000007941 */ /* 0x000fea0003800000 */
.L_x_13992:
[-C--:B------:R-:W-:Y:S01]  /*31e0*/  FMUL.FTZ R139, R25, R124.reuse ;  /* 0x0000007c198b7220 */ /* 0x080fe20000410000 */
[----:B----4-:R-:W-:Y:S01]  /*31f0*/  SHFL.DOWN PT, R134, R129, 0x1, 0x1f ;  /* 0x08201f0081867f89 */ /* 0x010fe200000e0000 */
[-C--:B---3--:R-:W-:Y:S01]  /*3200*/  FMUL.FTZ R22, R119, R124.reuse ;  /* 0x0000007c77167220 */ /* 0x088fe20000410000 */
[----:B------:R-:W-:Y:S01]  /*3210*/  ISETP.NE.AND P0, PT, R69, RZ, PT ;  /* 0x000000ff4500720c */ /* 0x000fe20003f05270 */
[C---:B------:R-:W-:Y:S01]  /*3220*/  FFMA.FTZ R20, R117.reuse, R124, -R20 ;  /* 0x0000007c75147223 */ /* 0x040fe20000010814 */
[----:B0-----:R-:W0:Y:S01]  /*3230*/  SHFL.IDX PT, R130, R31, RZ, 0x1f ;  /* 0x00001fff1f827589 */ /* 0x001e2200000e0000 */
[----:B------:R-:W-:Y:S01]  /*3240*/  FFMA.FTZ R22, R117, R100, R22 ;  /* 0x0000006475167223 */ /* 0x000fe20000010016 */
[----:B------:R-:W-:Y:S01]  /*3250*/  BSSY B0, `(.L_x_13994) ;  /* 0x000008c000007945 */ /* 0x000fe20003800000 */
[C---:B------:R-:W-:Y:S01]  /*3260*/  FFMA.FTZ R145, R24.reuse, R124, -R145 ;  /* 0x0000007c18917223 */ /* 0x040fe20000010891 */
[----:B------:R-:W3:Y:S01]  /*3270*/  SHFL.IDX PT, R25, R30, RZ, 0x1f ;  /* 0x00001fff1e197589 */ /* 0x000ee200000e0000 */
[----:B------:R-:W-:-:S02]  /*3280*/  FFMA.FTZ R139, R24, R100, R139 ;  /* 0x00000064188b7223 */ /* 0x000fc4000001008b */
[-C--:B--2---:R-:W-:Y:S01]  /*3290*/  FMUL.FTZ R132, R98, R100.reuse ;  /* 0x0000006462847220 */ /* 0x084fe20000410000 */
[----:B------:R-:W2:Y:S01]  /*32a0*/  SHFL.DOWN PT, R138, R128, 0x1, 0x1f ;  /* 0x08201f00808a7f89 */ /* 0x000ea200000e0000 */
[----:B------:R-:W-:Y:S02]  /*32b0*/  FMUL.FTZ R141, R99, R100 ;  /* 0x00000064638d7220 */ /* 0x000fe40000410000 */
[----:B------:R-:W-:Y:S01]  /*32c0*/  FADD.FTZ R24, RZ, R22 ;  /* 0x00000016ff187221 */ /* 0x000fe20000010000 */
[----:B------:R-:W4:Y:S01]  /*32d0*/  SHFL.DOWN PT, R143, R125, 0x1, 0x1f ;  /* 0x08201f007d8f7f89 */ /* 0x000f2200000e0000 */
[----:B------:R-:W-:Y:S02]  /*32e0*/  FADD.FTZ R123, R123, R20 ;  /* 0x000000147b7b7221 */ /* 0x000fe40000010000 */
[----:B------:R-:W-:Y:S01]  /*32f0*/  FFMA.FTZ R20, R122, R145, R137 ;  /* 0x000000917a147223 */ /* 0x000fe20000010089 */
[----:B------:R-:W5:Y:S01]  /*3300*/  SHFL.DOWN PT, R140, R126, 0x1, 0x1f ;  /* 0x08201f007e8c7f89 */ /* 0x000f6200000e0000 */
[----:B------:R-:W-:-:S02]  /*3310*/  FFMA.FTZ R137, R99, R124, R132 ;  /* 0x0000007c63897223 */ /* 0x000fc40000010084 */
[----:B------:R-:W-:Y:S01]  /*3320*/  FFMA.FTZ R141, R98, R124, -R141 ;  /* 0x0000007c628d7223 */ /* 0x000fe2000001088d */
[----:B-1----:R-:W1:Y:S01]  /*3330*/  SHFL.IDX PT, R129, R129, RZ, 0x1f ;  /* 0x00001fff81817589 */ /* 0x002e6200000e0000 */
[C---:B------:R-:W-:Y:S02]  /*3340*/  FMUL.FTZ R132, R27.reuse, R24 ;  /* 0x000000181b847220 */ /* 0x040fe40000410000 */
[----:B------:R-:W-:Y:S01]  /*3350*/  FMUL.FTZ R27, R27, R123 ;  /* 0x0000007b1b1b7220 */ /* 0x000fe20000410000 */
[----:B------:R-:W1:Y:S01]  /*3360*/  SHFL.IDX PT, R128, R128, RZ, 0x1f ;  /* 0x00001fff80807589 */ /* 0x000e6200000e0000 */
[C---:B------:R-:W-:Y:S02]  /*3370*/  FFMA.FTZ R22, -R122.reuse, R139, R135 ;  /* 0x0000008b7a167223 */ /* 0x040fe40000010187 */
[C---:B------:R-:W-:Y:S01]  /*3380*/  FMUL.FTZ R135, R122.reuse, R141 ;  /* 0x0000008d7a877220 */ /* 0x040fe20000410000 */
[----:B------:R-:W1:Y:S01]  /*3390*/  SHFL.IDX PT, R125, R125, RZ, 0x1f ;  /* 0x00001fff7d7d7589 */ /* 0x000e6200000e0000 */
[----:B------:R-:W-:-:S02]  /*33a0*/  FFMA.FTZ R137, -R122, R137, -RZ ;  /* 0x000000897a897223 */ /* 0x000fc400000109ff */
[C---:B------:R-:W-:Y:S01]  /*33b0*/  FFMA.FTZ R132, R26.reuse, R123, -R132 ;  /* 0x0000007b1a847223 */ /* 0x040fe20000010884 */
[----:B------:R-:W1:Y:S01]  /*33c0*/  SHFL.IDX PT, R126, R126, RZ, 0x1f ;  /* 0x00001fff7e7e7589 */ /* 0x000e6200000e0000 */
[----:B------:R-:W-:Y:S02]  /*33d0*/  FFMA.FTZ R122, R26, R24, R27 ;  /* 0x000000181a7a7223 */ /* 0x000fe4000001001b */
[CC--:B0-----:R-:W-:Y:S02]  /*33e0*/  @P2 FMUL.FTZ R26, R134.reuse, R130.reuse ;  /* 0x00000082861a2220 */ /* 0x0c1fe40000410000 */
[-C--:B---3--:R-:W-:Y:S02]  /*33f0*/  @P2 FMUL.FTZ R27, R134, R25.reuse ;  /* 0x00000019861b2220 */ /* 0x088fe40000410000 */
[C---:B--2---:R-:W-:Y:S02]  /*3400*/  @P2 FFMA.FTZ R26, R138.reuse, R25, -R26 ;  /* 0x000000198a1a2223 */ /* 0x044fe4000001081a */
[----:B------:R-:W-:-:S02]  /*3410*/  @P2 FFMA.FTZ R27, R138, R130, R27 ;  /* 0x000000828a1b2223 */ /* 0x000fc4000001001b */
[----:B----4-:R-:W-:Y:S02]  /*3420*/  @P2 FADD.FTZ R25, R143, R26 ;  /* 0x0000001a8f192221 */ /* 0x010fe40000010000 */
[----:B-----5:R-:W-:Y:S02]  /*3430*/  @P2 FADD.FTZ R130, R140, R27 ;  /* 0x0000001b8c822221 */ /* 0x020fe40000010000 */
[-C--:B------:R-:W-:Y:S02]  /*3440*/  FMUL.FTZ R136, R98, R24.reuse ;  /* 0x0000001862887220 */ /* 0x080fe40000410000 */
[-C--:B------:R-:W-:Y:S02]  /*3450*/  FMUL.FTZ R27, R25, -R97.reuse ;  /* 0x80000061191b7220 */ /* 0x080fe40000410000 */
[----:B------:R-:W-:Y:S02]  /*3460*/  FMUL.FTZ R97, R130, -R97 ;  /* 0x8000006182617220 */ /* 0x000fe40000410000 */
[----:B------:R-:W-:-:S02]  /*3470*/  FMUL.FTZ R134, R99, R24 ;  /* 0x0000001863867220 */ /* 0x000fc40000410000 */
[----:B------:R-:W-:Y:S02]  /*3480*/  FFMA.FTZ R136, R99, R123, R136 ;  /* 0x0000007b63887223 */ /* 0x000fe40000010088 */
[-C--:B------:R-:W-:Y:S02]  /*3490*/  FFMA.FTZ R99, R130, R96.reuse, R27 ;  /* 0x0000006082637223 */ /* 0x080fe4000001001b */
[----:B------:R-:W-:Y:S02]  /*34a0*/  FFMA.FTZ R97, R25, R96, -R97 ;  /* 0x0000006019617223 */ /* 0x000fe40000010861 */
[----:B-1----:R-:W-:Y:S02]  /*34b0*/  FMUL.FTZ R96, R129, R30 ;  /* 0x0000001e81607220 */ /* 0x002fe40000410000 */
[----:B------:R-:W-:Y:S02]  /*34c0*/  FADD.FTZ R25, -R120, R99 ;  /* 0x0000006378197221 */ /* 0x000fe40000010100 */
[----:B------:R-:W-:-:S02]  /*34d0*/  FADD.FTZ R26, R118, R97 ;  /* 0x00000061761a7221 */ /* 0x000fc40000010000 */
[-C--:B------:R-:W-:Y:S02]  /*34e0*/  FMUL.FTZ R27, R129, R31.reuse ;  /* 0x0000001f811b7220 */ /* 0x080fe40000410000 */
[----:B------:R-:W-:Y:S02]  /*34f0*/  FFMA.FTZ R31, R128, R31, R96 ;  /* 0x0000001f801f7223 */ /* 0x000fe40000010060 */
[----:B------:R-:W-:Y:S02]  /*3500*/  FFMA.FTZ R134, R98, R123, -R134 ;  /* 0x0000007b62867223 */ /* 0x000fe40000010886 */
[C---:B------:R-:W-:Y:S02]  /*3510*/  FMUL.FTZ R96, R119.reuse, -R25 ;  /* 0x8000001977607220 */ /* 0x040fe40000410000 */
[----:B------:R-:W-:Y:S01]  /*3520*/  FMUL.FTZ R98, R119, -R26 ;  /* 0x8000001a77627220 */ /* 0x000fe20000410000 */
[----:B------:R-:W-:Y:S01]  /*3530*/  SHF.L.U32 R119, R91, 0x2, RZ ;  /* 0x000000025b777819 */ /* 0x000fe200000006ff */
[----:B------:R-:W-:-:S02]  /*3540*/  FFMA.FTZ R30, R128, R30, -R27 ;  /* 0x0000001e801e7223 */ /* 0x000fc4000001081b */
[----:B------:R-:W-:Y:S02]  /*3550*/  FMUL.FTZ R27, R129, R29 ;  /* 0x0000001d811b7220 */ /* 0x000fe40000410000 */
[C---:B------:R-:W-:Y:S02]  /*3560*/  FFMA.FTZ R97, R117.reuse, R26, -R96 ;  /* 0x0000001a75617223 */ /* 0x040fe40000010860 */
[----:B------:R-:W-:Y:S02]  /*3570*/  FFMA.FTZ R96, R117, R25, R98 ;  /* 0x0000001975607223 */ /* 0x000fe40000010062 */
[-C--:B------:R-:W-:Y:S02]  /*3580*/  FMUL.FTZ R129, R129, R28.reuse ;  /* 0x0000001c81817220 */ /* 0x080fe40000410000 */
[----:B------:R-:W-:Y:S02]  /*3590*/  FFMA.FTZ R28, R128, R28, -R27 ;  /* 0x0000001c801c7223 */ /* 0x000fe4000001081b */
[----:B------:R-:W-:Y:S01]  /*35a0*/  FADD.FTZ R27, R116, R97 ;  /* 0x00000061741b7221 */ /* 0x000fe20000010000 */
[----:B------:R-:W-:Y:S01]  /*35b0*/  P2R R97, PR, RZ, 0x1 ;  /* 0x00000001ff617803 */ /* 0x000fe20000000000 */
[----:B------:R-:W-:-:S02]  /*35c0*/  FADD.FTZ R96, -R115, R96 ;  /* 0x0000006073607221 */ /* 0x000fc40000010100 */
[CC--:B------:R-:W-:Y:S02]  /*35d0*/  FMUL.FTZ R99, R112.reuse, -R27.reuse ;  /* 0x8000001b70637220 */ /* 0x0c0fe40000410000 */
[-C--:B------:R-:W-:Y:S02]  /*35e0*/  FMUL.FTZ R112, R112, -R96.reuse ;  /* 0x8000006070707220 */ /* 0x080fe40000410000 */
[C---:B------:R-:W-:Y:S02]  /*35f0*/  FFMA.FTZ R99, R110.reuse, R96, R99 ;  /* 0x000000606e637223 */ /* 0x040fe40000010063 */
[----:B------:R-:W-:Y:S01]  /*3600*/  FFMA.FTZ R112, R110, R27, -R112 ;  /* 0x0000001b6e707223 */ /* 0x000fe20000010870 */
[----:B------:R-:W-:Y:S01]  /*3610*/  SHF.L.U64.HI R110, R91, 0x2, R90 ;  /* 0x000000025b6e7819 */ /* 0x000fe2000001025a */
[----:B------:R-:W-:Y:S02]  /*3620*/  FMUL.FTZ R141, R121, R132 ;  /* 0x00000084798d7220 */ /* 0x000fe40000410000 */
[----:B------:R-:W-:-:S02]  /*3630*/  FADD.FTZ R99, -R114, R99 ;  /* 0x0000006372637221 */ /* 0x000fc40000010100 */
[----:B------:R-:W-:Y:S02]  /*3640*/  FADD.FTZ R103, R103, R112 ;  /* 0x0000007067677221 */ /* 0x000fe40000010000 */
[----:B------:R-:W-:Y:S02]  /*3650*/  FFMA.FTZ R29, R128, R29, R129 ;  /* 0x0000001d801d7223 */ /* 0x000fe40000010081 */
[----:B------:R-:W-:Y:S02]  /*3660*/  FADD.FTZ R30, R125, R30 ;  /* 0x0000001e7d1e7221 */ /* 0x000fe40000010000 */
[----:B------:R-:W-:Y:S02]  /*3670*/  FADD.FTZ R31, R126, R31 ;  /* 0x0000001f7e1f7221 */ /* 0x000fe40000010000 */
[----:B------:R-:W-:Y:S02]  /*3680*/  FADD.FTZ R98, R20, R141 ;  /* 0x0000008d14627221 */ /* 0x000fe40000010000 */
[C---:B------:R-:W-:Y:S01]  /*3690*/  FMUL.FTZ R20, R108.reuse, -R99 ;  /* 0x800000636c147220 */ /* 0x040fe20000410000 */
[----:B------:R0:W-:Y:S01]  /*36a0*/  @!P0 STS.128 [R111+0x1d90], R28 ;  /* 0x001d901c6f008388 */ /* 0x0001e20000000c00 */
[----:B------:R-:W-:-:S02]  /*36b0*/  FMUL.FTZ R108, R108, -R103 ;  /* 0x800000676c6c7220 */ /* 0x000fc40000410000 */
[----:B------:R-:W-:Y:S01]  /*36c0*/  FFMA.FTZ R20, R106, R103, -R20 ;  /* 0x000000676a147223 */ /* 0x000fe20000010814 */
[----:B------:R1:W-:Y:S01]  /*36d0*/  STS [R78.X4+0x424], R23 ;  /* 0x000424174e007388 */ /* 0x0003e20000004800 */
[----:B------:R-:W-:Y:S02]  /*36e0*/  FMUL.FTZ R143, R121, R122 ;  /* 0x0000007a798f7220 */ /* 0x000fe40000410000 */
[----:B------:R-:W-:Y:S01]  /*36f0*/  FADD.FTZ R113, R113, R20 ;  /* 0x0000001471717221 */ /* 0x000fe20000010000 */
[----:B------:R2:W-:Y:S01]  /*3700*/  STS [R78.X4+0x420], R131 ;  /* 0x000420834e007388 */ /* 0x0005e20000004800 */
[----:B------:R-:W-:Y:S02]  /*3710*/  FFMA.FTZ R101, R4, -R87, R101 ;  /* 0x8000005704657223 */ /* 0x000fe40000010065 */
[----:B------:R-:W-:Y:S01]  /*3720*/  FADD.FTZ R97, R22, -R143 ;  /* 0x8000008f16617221 */ /* 0x000fe20000010000 */
[----:B------:R2:W-:Y:S01]  /*3730*/  STS [R78.X4+0x428], R133 ;  /* 0x000428854e007388 */ /* 0x0005e20000004800 */
[----:B------:R-:W-:-:S02]  /*3740*/  FFMA.FTZ R124, R6, -R89, R124 ;  /* 0x80000059067c7223 */ /* 0x000fc4000001007c */
[----:B------:R-:W-:Y:S01]  /*3750*/  FMUL.FTZ R139, R121, R134 ;  /* 0x00000086798b7220 */ /* 0x000fe20000410000 */
[----:B------:R2:W-:Y:S01]  /*3760*/  STS [R78.X4+0x42c], R127 ;  /* 0x00042c7f4e007388 */ /* 0x0005e20000004800 */
[----:B0-----:R-:W-:Y:S01]  /*3770*/  FFMA.FTZ R29, R106, R99, R108 ;  /* 0x000000636a1d7223 */ /* 0x001fe2000001006c */
[----:B------:R-:W-:Y:S01]  /*3780*/  LEA R108, R76, 0xffffff80, 0x7 ;  /* 0xffffff804c6c7811 */ /* 0x000fe200078e38ff */
[-C--:B------:R-:W-:Y:S01]  /*3790*/  FMUL.FTZ R30, R103, R88.reuse ;  /* 0x00000058671e7220 */ /* 0x080fe20000410000 */
[----:B------:R2:W-:Y:S01]  /*37a0*/  STS [R78.X4+0x430], R135 ;  /* 0x000430874e007388 */ /* 0x0005e20000004800 */
[----:B------:R-:W-:Y:S01]  /*37b0*/  FADD.FTZ R102, -R102, R29 ;  /* 0x0000001d66667221 */ /* 0x000fe20000010100 */
[----:B------:R-:W-:Y:S01]  /*37c0*/  IADD3 R108, -R108, c[0x0][0x168], RZ ;  /* 0x00005a006c6c7a10 */ /* 0x000fe20007ffe1ff */
[-C--:B------:R-:W-:Y:S01]  /*37d0*/  FFMA.FTZ R29, R5, -R88.reuse, R21 ;  /* 0x80000058051d7223 */ /* 0x080fe20000010015 */
[----:B------:R2:W-:Y:S01]  /*37e0*/  STS [R78.X4+0x434], R137 ;  /* 0x000434894e007388 */ /* 0x0005e20000004800 */
[----:B------:R-:W-:Y:S01]  /*37f0*/  FMUL.FTZ R20, R102, R87 ;  /* 0x0000005766147220 */ /* 0x000fe20000410000 */
[----:B------:R-:W-:Y:S01]  /*3800*/  LEA R116, R108, -R69, 0x1 ;  /* 0x800000456c747211 */ /* 0x000fe200078e08ff */
[----:B------:R-:W-:Y:S01]  /*3810*/  FMUL.FTZ R106, R99, R88 ;  /* 0x00000058636a7220 */ /* 0x000fe20000410000 */
[----:B------:R2:W-:Y:S01]  /*3820*/  STS [R78.X4+0x438], R139 ;  /* 0x0004388b4e007388 */ /* 0x0005e20000004800 */
[----:B-1----:R-:W-:Y:S01]  /*3830*/  FMUL.FTZ R23, R95, R30 ;  /* 0x0000001e5f177220 */ /* 0x002fe20000410000 */
[----:B------:R-:W-:Y:S01]  /*3840*/  ISETP.GE.AND P0, PT, R116, 0x1, PT ;  /* 0x000000017400780c */ /* 0x000fe20003f06270 */
[----:B------:R-:W-:-:S02]  /*3850*/  FMUL.FTZ R28, R113, R87 ;  /* 0x00000057711c7220 */ /* 0x000fc40000410000 */
[----:B------:R-:W-:Y:S02]  /*3860*/  FMUL.FTZ R21, R93, R20 ;  /* 0x000000145d157220 */ /* 0x000fe40000410000 */
[----:B------:R-:W-:Y:S02]  /*3870*/  FFMA.FTZ R23, R29, R106, -R23 ;  /* 0x0000006a1d177223 */ /* 0x000fe40000010817 */
[----:B------:R-:W-:Y:S02]  /*3880*/  FMUL.FTZ R22, R93, R28 ;  /* 0x0000001c5d167220 */ /* 0x000fe40000410000 */
[----:B------:R-:W-:Y:S02]  /*3890*/  FMUL.FTZ R106, R95, R106 ;  /* 0x0000006a5f6a7220 */ /* 0x000fe40000410000 */
[----:B------:R-:W-:Y:S02]  /*38a0*/  FFMA.FTZ R21, R28, R101, R21 ;  /* 0x000000651c157223 */ /* 0x000fe40000010015 */
[----:B------:R-:W-:-:S02]  /*38b0*/  FFMA.FTZ R22, R101, R20, -R22 ;  /* 0x0000001465167223 */ /* 0x000fc40000010816 */
[----:B------:R-:W-:Y:S02]  /*38c0*/  FFMA.FTZ R106, R30, R29, R106 ;  /* 0x0000001d1e6a7223 */ /* 0x000fe4000001006a */
[----:B------:R-:W-:Y:S02]  /*38d0*/  FADD.FTZ R21, RZ, R21 ;  /* 0x00000015ff157221 */ /* 0x000fe40000010000 */
[-C--:B------:R-:W-:Y:S02]  /*38e0*/  FMUL.FTZ R31, R27, R89.reuse ;  /* 0x000000591b1f7220 */ /* 0x080fe40000410000 */
[----:B------:R-:W-:Y:S02]  /*38f0*/  FADD.FTZ R21, R21, R106 ;  /* 0x0000006a15157221 */ /* 0x000fe40000010000 */
[----:B------:R-:W-:Y:S02]  /*3900*/  FADD.FTZ R22, RZ, R22 ;  /* 0x00000016ff167221 */ /* 0x000fe40000010000 */
[----:B------:R-:W-:-:S02]  /*3910*/  FMUL.FTZ R111, R96, R89 ;  /* 0x00000059606f7220 */ /* 0x000fc40000410000 */
[----:B------:R-:W-:Y:S02]  /*3920*/  FMUL.FTZ R20, R100, R31 ;  /* 0x0000001f64147220 */ /* 0x000fe40000410000 */
[----:B------:R-:W-:Y:S02]  /*3930*/  FMUL.FTZ R106, R26, R94 ;  /* 0x0000005e1a6a7220 */ /* 0x000fe40000410000 */
[----:B------:R-:W-:Y:S02]  /*3940*/  FADD.FTZ R22, R22, R23 ;  /* 0x0000001716167221 */ /* 0x000fe40000010000 */
[----:B------:R-:W-:Y:S02]  /*3950*/  FFMA.FTZ R121, -R121, R136, -RZ ;  /* 0x0000008879797223 */ /* 0x000fe400000109ff */
[----:B------:R-:W-:Y:S02]  /*3960*/  FFMA.FTZ R115, R124, R111, -R20 ;  /* 0x0000006f7c737223 */ /* 0x000fe40000010814 */
[-C--:B------:R-:W-:Y:S01]  /*3970*/  FFMA.FTZ R123, R7, -R94.reuse, R123 ;  /* 0x8000005e077b7223 */ /* 0x080fe2000001007b */
[----:B------:R2:W-:Y:S01]  /*3980*/  STS [R78.X4+0x43c], R121 ;  /* 0x00043c794e007388 */ /* 0x0005e20000004800 */
[----:B------:R-:W-:-:S02]  /*3990*/  FMUL.FTZ R23, R25, R94 ;  /* 0x0000005e19177220 */ /* 0x000fc40000410000 */
[----:B------:R-:W-:Y:S02]  /*39a0*/  FMUL.FTZ R108, R24, R106 ;  /* 0x0000006a186c7220 */ /* 0x000fe40000410000 */
[----:B------:R-:W-:Y:S02]  /*39b0*/  FMUL.FTZ R111, R100, R111 ;  /* 0x0000006f646f7220 */ /* 0x000fe40000410000 */
[-C--:B------:R-:W-:Y:S02]  /*39c0*/  FFMA.FTZ R114, R123, R23.reuse, -R108 ;  /* 0x000000177b727223 */ /* 0x080fe4000001086c */
[----:B------:R-:W-:Y:S02]  /*39d0*/  FFMA.FTZ R20, R31, R124, R111 ;  /* 0x0000007c1f147223 */ /* 0x000fe4000001006f */
[----:B------:R-:W-:Y:S02]  /*39e0*/  FMUL.FTZ R23, R24, R23 ;  /* 0x0000001718177220 */ /* 0x000fe40000410000 */
[----:B------:R-:W-:-:S02]  /*39f0*/  FADD.FTZ R112, R21, R20 ;  /* 0x0000001415707221 */ /* 0x000fc40000010000 */
[----:B------:R-:W-:Y:S02]  /*3a00*/  FADD.FTZ R115, R22, R115 ;  /* 0x0000007316737221 */ /* 0x000fe40000010000 */
[----:B------:R-:W-:Y:S02]  /*3a10*/  IMAD R110, R110, c[0x0][0x2d0], RZ ;  /* 0x0000b4006e6e7a24 */ /* 0x000fe400078e02ff */
[----:B------:R-:W-:Y:S01]  /*3a20*/  FFMA.FTZ R117, R106, R123, R23 ;  /* 0x0000007b6a757223 */ /* 0x000fe20000010017 */
        /* <DEDUP_REMOVED lines=14> */
.L_x_13995:
[----:B--2---:R-:W-:Y:S05]  /*3b10*/  BSYNC B0 ;  /* 0x0000000000007941 */ /* 0x004fea0003800000 */
.L_x_13994:
[----:B0-----:R0:W1:Y:S01]  /*3b20*/  LDS R23, [R79.X4+0x4a0] ;  /* 0x0004a0004f177984 */ /* 0x0010620000004800 */
[----:B------:R-:W-:Y:S01]  /*3b30*/  ISETP.GE.AND P6, PT, R116, 0x21, PT ;  /* 0x000000217400780c */ /* 0x000fe20003fc6270 */
[----:B------:R-:W-:Y:S01]  /*3b40*/  BSSY B0, `(.L_x_13996) ;  /* 0x000000e000007945 */ /* 0x000fe20003800000 */
[----:B------:R-:W-:Y:S01]  /*3b50*/  FADD.FTZ R104, R112, R117 ;  /* 0x0000007570687221 */ /* 0x000fe20000010000 */
[C---:B------:R-:W-:Y:S01]  /*3b60*/  ISETP.GE.AND P0, PT, R116.reuse, 0x41, PT ;  /* 0x000000417400780c */ /* 0x040fe20003f06270 */
[----:B------:R-:W-:Y:S01]  /*3b70*/  FADD.FTZ R108, R115, R114 ;  /* 0x00000072736c7221 */ /* 0x000fe20000010000 */
        /* <DEDUP_REMOVED lines=10> */
.L_x_13997:
[----:B0-----:R-:W-:Y:S05]  /*3c20*/  BSYNC B0 ;  /* 0x0000000000007941 */ /* 0x001fea0003800000 */
.L_x_13996:
[----:B-1----:R0:W1:Y:S01]  /*3c30*/  LDS R23, [R80.X4+0x520] ;  /* 0x0005200050177984 */ /* 0x0020620000004800 */
[----:B------:R-:W-:Y:S01]  /*3c40*/  BSSY B0, `(.L_x_13998) ;  /* 0x0000005000007945 */ /* 0x000fe20003800000 */
[----:B------:R-:W-:Y:S05]  /*3c50*/  @!P0 BRA `(.L_x_13999) ;  /* 0x0000003000008947 */ /* 0x000fea0003800000 */
[----:B------:R-:W-:-:S05]  /*3c60*/  IMAD.WIDE.U32 R20, R119, c[0x0][0x2d0], R54 ;  /* 0x0000b40077147a25 */ /* 0x000fca00078e0036 */
[----:B------:R-:W-:-:S05]  /*3c70*/  IADD3 R21, R111, R21, RZ ;  /* 0x000000156f157210 */ /* 0x000fca0007ffe0ff */
[----:B-1----:R1:W-:Y:S02]  /*3c80*/  RED.E.ADD.F32.FTZ.RN.STRONG.GPU [R20.64], R23 ;  /* 0x000000171400798e */ /* 0x0023e4000c10e786 */
.L_x_13999:
[----:B------:R-:W-:Y:S05]  /*3c90*/  BSYNC B0 ;  /* 0x0000000000007941 */ /* 0x000fea0003800000 */
.L_x_13998:
[----:B-1----:R1:W2:Y:S01]  /*3ca0*/  LDS R23, [R81.X4+0x5a0] ;  /* 0x0005a00051177984 */ /* 0x0022a20000004800 */
[----:B------:R-:W-:Y:S01]  /*3cb0*/  BSSY B0, `(.L_x_14000) ;  /* 0x0000005000007945 */ /* 0x000fe20003800000 */
[----:B------:R-:W-:Y:S05]  /*3cc0*/  @!P1 BRA `(.L_x_14001) ;  /* 0x0000003000009947 */ /* 0x000fea0003800000 */
[----:B------:R-:W-:-:S05]  /*3cd0*/  IMAD.WIDE.U32 R20, R119, c[0x0][0x2d0], R52 ;  /* 0x0000b40077147a25 */ /* 0x000fca00078e0034 */
[----:B------:R-:W-:-:S05]  /*3ce0*/  IADD3 R21, R111, R21, RZ ;  /* 0x000000156f157210 */ /* 0x000fca0007ffe0ff */
[----:B--2---:R2:W-:Y:S02]  /*3cf0*/  RED.E.ADD.F32.FTZ.RN.STRONG.GPU [R20.64], R23 ;  /* 0x000000171400798e */ /* 0x0045e4000c10e786 */
.L_x_14001:
[----:B------:R-:W-:Y:S05]  /*3d00*/  BSYNC B0 ;  /* 0x0000000000007941 */ /* 0x000fea0003800000 */
.L_x_14000:
[----:B--2---:R2:W3:Y:S01]  /*3d10*/  LDS R23, [R82.X4+0x620] ;  /* 0x0006200052177984 */ /* 0x0044e20000004800 */
[----:B------:R-:W-:Y:S01]  /*3d20*/  BSSY B0, `(.L_x_14002) ;  /* 0x0000005000007945 */ /* 0x000fe20003800000 */
[----:B------:R-:W-:Y:S05]  /*3d30*/  @!P2 BRA `(.L_x_14003) ;  /* 0x000000300000a947 */ /* 0x000fea0003800000 */
[----:B------:R-:W-:-:S05]  /*3d40*/  IMAD.WIDE.U32 R20, R119, c[0x0][0x2d0], R50 ;  /* 0x0000b40077147a25 */ /* 0x000fca00078e0032 */
[----:B------:R-:W-:-:S05]  /*3d50*/  IADD3 R21, R111, R21, RZ ;  /* 0x000000156f157210 */ /* 0x000fca0007ffe0ff */
[----:B---3--:R3:W-:Y:S02]  /*3d60*/  RED.E.ADD.F32.FTZ.RN.STRONG.GPU [R20.64], R23 ;  /* 0x000000171400798e */ /* 0x0087e4000c10e786 */
.L_x_14003:
[----:B------:R-:W-:Y:S05]  /*3d70*/  BSYNC B0 ;  /* 0x0000000000007941 */ /* 0x000fea0003800000 */
.L_x_14002:
[----:B---3--:R3:W4:Y:S01]  /*3d80*/  LDS R23, [R83.X4+0x6a0] ;  /* 0x0006a00053177984 */ /* 0x0087220000004800 */
[----:B------:R-:W-:Y:S01]  /*3d90*/  BSSY B0, `(.L_x_14004) ;  /* 0x0000005000007945 */ /* 0x000fe20003800000 */
[----:B------:R-:W-:Y:S05]  /*3da0*/  @!P3 BRA `(.L_x_14005) ;  /* 0x000000300000b947 */ /* 0x000fea0003800000 */
[----:B------:R-:W-:-:S05]  /*3db0*/  IMAD.WIDE.U32 R20, R119, c[0x0][0x2d0], R48 ;  /* 0x0000b40077147a25 */ /* 0x000fca00078e0030 */
[----:B------:R-:W-:-:S05]  /*3dc0*/  IADD3 R21, R111, R21, RZ ;  /* 0x000000156f157210 */ /* 0x000fca0007ffe0ff */
[----:B----4-:R4:W-:Y:S02]  /*3dd0*/  RED.E.ADD.F32.FTZ.RN.STRONG.GPU [R20.64], R23 ;  /* 0x000000171400798e */ /* 0x0109e4000c10e786 */
.L_x_14005:
[----:B------:R-:W-:Y:S05]  /*3de0*/  BSYNC B0 ;  /* 0x0000000000007941 */ /* 0x000fea0003800000 */
.L_x_14004:
[----:B------:R0:W1:Y:S01]  /*3df0*/  LDS R105, [R84.X4+0x720] ;  /* 0x0007200054697984 */ /* 0x0000620000004800 */
[----:B------:R-:W-:Y:S01]  /*3e00*/  BSSY B0, `(.L_x_14006) ;  /* 0x0000006000007945 */ /* 0x000fe20003800000 */
[----:B----4-:R-:W-:Y:S01]  /*3e10*/  IMAD.WIDE.U32 R20, R119, c[0x0][0x2d0], R44 ;  /* 0x0000b40077147a25 */ /* 0x010fe200078e002c */
[----:B------:R-:W-:Y:S05]  /*3e20*/  @!P4 BRA `(.L_x_14007) ;  /* 0x000000300000c947 */ /* 0x000fea0003800000 */
[----:B------:R-:W-:-:S05]  /*3e30*/  IMAD.WIDE.U32 R22, R119, c[0x0][0x2d0], R46 ;  /* 0x0000b40077167a25 */ /* 0x000fca00078e002e */
[----:B------:R-:W-:-:S05]  /*3e40*/  IADD3 R23, R111, R23, RZ ;  /* 0x000000176f177210 */ /* 0x000fca0007ffe0ff */
[----:B-1----:R1:W-:Y:S02]  /*3e50*/  RED.E.ADD.F32.FTZ.RN.STRONG.GPU [R22.64], R105 ;  /* 0x000000691600798e */ /* 0x0023e4000c10e786 */
.L_x_14007:
[----:B------:R-:W-:Y:S05]  /*3e60*/  BSYNC B0 ;  /* 0x0000000000007941 */ /* 0x000fea0003800000 */
.L_x_14006:
[----:B-1----:R1:W4:Y:S01]  /*3e70*/  LDS R23, [R85.X4+0x7a0] ;  /* 0x0007a00055177984 */ /* 0x0023220000004800 */
[----:B------:R-:W-:Y:S01]  /*3e80*/  BSSY B0, `(.L_x_14008) ;  /* 0x0000004000007945 */ /* 0x000fe20003800000 */
[----:B------:R-:W-:Y:S05]  /*3e90*/  @!P5 BRA `(.L_x_14009) ;  /* 0x000000200000d947 */ /* 0x000fea0003800000 */
[----:B------:R-:W-:-:S05]  /*3ea0*/  IADD3 R21, R111, R21, RZ ;  /* 0x000000156f157210 */ /* 0x000fca0007ffe0ff */
[----:B----4-:R4:W-:Y:S02]  /*3eb0*/  RED.E.ADD.F32.FTZ.RN.STRONG.GPU [R20.64], R23 ;  /* 0x000000171400798e */ /* 0x0109e4000c10e786 */
.L_x_14009:
[----:B------:R-:W-:Y:S05]  /*3ec0*/  BSYNC B0 ;  /* 0x0000000000007941 */ /* 0x000fea0003800000 */
.L_x_14008:
        /* <DEDUP_REMOVED lines=44> */
[----:B------:R-:W-:Y:S02]  /*4190*/  FMUL.FTZ R98, R43, R26 ;  /* 0x0000001a2b627220 */ /* 0x000fe40000410000 */
[----:B0-----:R-:W-:Y:S02]  /*41a0*/  @!P0 FADD.FTZ R23, R23, R104 ;  /* 0x0000006817178221 */ /* 0x001fe40000010000 */
[----:B------:R-:W0:Y:S01]  /*41b0*/  SHFL.DOWN PT, R104, R21, 0x10, 0x1f ;  /* 0x0a001f0015687f89 */ /* 0x000e2200000e0000 */
[----:B------:R-:W-:Y:S02]  /*41c0*/  FFMA.FTZ R111, R42, R25, -R98 ;  /* 0x000000192a6f7223 */ /* 0x000fe40000010862 */
[----:B-1----:R-:W-:Y:S01]  /*41d0*/  @!P0 FADD.FTZ R22, R22, R105 ;  /* 0x0000006916168221 */ /* 0x002fe20000010000 */
[----:B------:R-:W-:Y:S01]  /*41e0*/  SHFL.DOWN PT, R108, R23, 0x10, 0x1f ;  /* 0x0a001f00176c7f89 */ /* 0x000fe200000e0000 */
[C---:B------:R-:W-:Y:S02]  /*41f0*/  FMUL.FTZ R105, R43.reuse, R27 ;  /* 0x0000001b2b697220 */ /* 0x040fe40000410000 */
[----:B-----5:R-:W-:Y:S01]  /*4200*/  @!P0 FADD.FTZ R20, R20, R97 ;  /* 0x0000006114148221 */ /* 0x020fe20000010000 */
[----:B------:R-:W1:Y:S01]  /*4210*/  SHFL.DOWN PT, R117, R22, 0x10, 0x1f ;  /* 0x0a001f0016757f89 */ /* 0x000e6200000e0000 */
[----:B------:R-:W-:Y:S01]  /*4220*/  FMUL.FTZ R97, R43, R103 ;  /* 0x000000672b617220 */ /* 0x000fe20000410000 */
[----:B------:R-:W-:Y:S01]  /*4230*/  ISETP.GT.AND P0, PT, R77, 0xf, PT ;  /* 0x0000000f4d00780c */ /* 0x000fe20003f04270 */
[C---:B------:R-:W-:Y:S01]  /*4240*/  FFMA.FTZ R105, R42.reuse, R96, -R105 ;  /* 0x000000602a697223 */ /* 0x040fe20000010869 */
[----:B------:R-:W4:Y:S01]  /*4250*/  SHFL.DOWN PT, R115, R20, 0x10, 0x1f ;  /* 0x0a001f0014737f89 */ /* 0x000f2200000e0000 */
        /* <DEDUP_REMOVED lines=16> */
[----:B-1----:R-:W-:Y:S02]  /*4360*/  @!P0 FADD.FTZ R22, R22, R117 ;  /* 0x0000007516168221 */ /* 0x002fe40000010000 */
[----:B------:R-:W-:Y:S02]  /*4370*/  @!P0 FADD.FTZ R23, R23, R108 ;  /* 0x0000006c17178221 */ /* 0x000fe40000010000 */
[----:B----4-:R-:W-:-:S02]  /*4380*/  @!P0 FADD.FTZ R20, R20, R115 ;  /* 0x0000007314148221 */ /* 0x010fc40000010000 */
        /* <DEDUP_REMOVED lines=25> */
.L_x_14011:
[----:B0-----:R-:W-:Y:S05]  /*4520*/  BSYNC B0 ;  /* 0x0000000000007941 */ /* 0x001fea0003800000 */
.L_x_14010:
[----:B------:R-:W-:Y:S02]  /*4530*/  IADD3 R92, R92, 0x1, RZ ;  /* 0x000000015c5c7810 */ /* 0x000fe40007ffe0ff */
[----:B------:R-:W-:-:S02]  /*4540*/  IADD3 R91, P1, R91, 0x1, RZ ;  /* 0x000000015b5b7810 */ /* 0x000fc40007f3e0ff */
[----:B------:R-:W-:Y:S02]  /*4550*/  ISETP.GE.AND P0, PT, R92, c[0x0][0x16c], PT ;  /* 0x00005b005c007a0c */ /* 0x000fe40003f06270 */
[----:B------:R-:W-:-:S11]  /*4560*/  IADD3.X R90, RZ, R90, RZ, P1, !PT ;  /* 0x0000005aff5a7210 */ /* 0x000fd60000ffe4ff */
[----:B------:R-:W-:Y:S01]  /*4570*/  @P0 CALL.REL.NOINC `(.L_x_13981) ;  /* 0x0000001000000944 */ /* 0x000fe20003c00000 */
[----:B------:R-:W-:Y:S05]  /*4580*/  BRA `(.L_x_14012) ;  /* 0xffffd15000007947 */ /* 0x000fea000383ffff */
.L_x_13981:
[----:B------:R-:W-:Y:S01]  /*4590*/  BAR.SYNC.DEFER_BLOCKING 0x0 ;  /* 0x0000000000007b1d */ /* 0x000fe20000010000 */
[----:B------:R-:W-:-:S06]  /*45a0*/  IMAD.WIDE R4, R69, 0x10, R2 ;  /* 0x0000001045047825 */ /* 0x000fcc00078e0202 */
[----:B------:R-:W4:Y:S01]  /*45b0*/  LDG.E.128 R4, [R4.64] ;  /* 0x0000000604047981 */ /* 0x000f22000c1e1d00 */
[----:B------:R-:W-:Y:S01]  /*45c0*/  IADD3 R26, R76, -0x1, RZ ;  /* 0xffffffff4c1a7810 */ /* 0x000fe20007ffe0ff */
[----:B------:R-:W-:Y:S02]  /*45d0*/  UIADD3 UR4, UR4, -0x100, URZ ;  /* 0xffffff0004047890 */ /* 0x000fe4000fffe03f */
[----:B----4-:R-:W-:Y:S01]  /*45e0*/  STS.128 [R77.X16], R4 ;  /* 0x000000044d007388 */ /* 0x010fe2000000cc00 */
        /* <DEDUP_REMOVED lines=21> */
[----:B------:R4:W5:Y:S01]  /*4740*/  @!P2 MUFU.EX2 R22, R5 ;  /* 0x000000050016a308 */ /* 0x0009620000000800 */
[----:B------:R-:W-:-:S06]  /*4750*/  NOP ;  /* 0x0000000000007918 */ /* 0x000fcc0000000000 */
[----:B0-----:R-:W-:Y:S01]  /*4760*/  @!P0 FADD.FTZ R20, R16, 1 ;  /* 0x3f80000010148421 */ /* 0x001fe20000010000 */
[----:B------:R-:W0:Y:S01]  /*4770*/  @!P3 MUFU.EX2 R23, R23 ;  /* 0x000000170017b308 */ /* 0x000e220000000800 */
[----:B----4-:R-:W4:Y:S01]  /*4780*/  LDS.128 R4, [R77.X16] ;  /* 0x000000004d047984 */ /* 0x010f22000000cc00 */
[----:B------:R-:W-:Y:S02]  /*4790*/  IMAD R16, R62, c[0x0][0x2d8], RZ ;  /* 0x0000b6003e107a24 */ /* 0x000fe400078e02ff */
[----:B-1----:R-:W-:Y:S02]  /*47a0*/  @!P1 FADD.FTZ R21, R17, 1 ;  /* 0x3f80000011159421 */ /* 0x002fe40000010000 */
[C---:B------:R-:W-:Y:S02]  /*47b0*/  IMAD R27, R61.reuse, c[0x0][0x2dc], R16 ;  /* 0x0000b7003d1b7a24 */ /* 0x040fe400078e0210 */
[----:B------:R-:W-:Y:S01]  /*47c0*/  IMAD.WIDE.U32 R16, R61, c[0x0][0x2d8], R18 ;  /* 0x0000b6003d107a25 */ /* 0x000fe200078e0012 */
[----:B------:R1:W2:Y:S03]  /*47d0*/  @!P0 MUFU.RCP R25, R20 ;  /* 0x0000001400198308 */ /* 0x0002a60000001000 */
[----:B-----5:R-:W-:Y:S01]  /*47e0*/  @!P2 FADD.FTZ R22, R22, 1 ;  /* 0x3f8000001616a421 */ /* 0x020fe20000010000 */
[----:B------:R-:W-:Y:S01]  /*47f0*/  IADD3 R17, R17, R27, RZ ;  /* 0x0000001b11117210 */ /* 0x000fe20007ffe0ff */
[----:B------:R-:W-:-:S02]  /*4800*/  IMAD R27, R0, c[0x0][0x2e4], R13 ;  /* 0x0000b900001b7a24 */ /* 0x000fc400078e020d */
[----:B0-----:R-:W-:Y:S01]  /*4810*/  @!P3 FADD.FTZ R23, R23, 1 ;  /* 0x3f8000001717b421 */ /* 0x001fe20000010000 */
[----:B------:R0:W5:Y:S01]  /*4820*/  @!P1 MUFU.RCP R24, R21 ;  /* 0x0000001500189308 */ /* 0x0001620000001000 */
[----:B------:R-:W-:-:S04]  /*4830*/  IMAD.WIDE.U32 R12, R0, c[0x0][0x2e0], R16 ;  /* 0x0000b800000c7a25 */ /* 0x000fc800078e0010 */
[----:B-1----:R-:W-:Y:S01]  /*4840*/  IMAD R20, R62, c[0x0][0x2f8], RZ ;  /* 0x0000be003e147a24 */ /* 0x002fe200078e02ff */
[----:B------:R-:W-:Y:S01]  /*4850*/  IADD3 R13, R13, R27, RZ ;  /* 0x0000001b0d0d7210 */ /* 0x000fe20007ffe0ff */
[C---:B------:R-:W-:Y:S01]  /*4860*/  IMAD.WIDE.U32 R18, R61.reuse, c[0x0][0x2f8], R18 ;  /* 0x0000be003d127a25 */ /* 0x040fe200078e0012 */
[----:B------:R-:W-:Y:S01]  /*4870*/  LEA R16, P4, R12, c[0x0][0x330], 0x2 ;  /* 0x0000cc000c107a11 */ /* 0x000fe200078810ff */
[----:B------:R-:W1:Y:S02]  /*4880*/  @!P2 MUFU.RCP R15, R22 ;  /* 0x00000016000fa308 */ /* 0x000e640000001000 */
[----:B--2---:R-:W-:Y:S01]  /*4890*/  @!P0 FMUL.FTZ R8, R8, R25 ;  /* 0x0000001908088220 */ /* 0x004fe20000410000 */
[----:B------:R-:W-:Y:S01]  /*48a0*/  LEA.HI.X R17, R12, c[0x0][0x334], R13, 0x2, P4 ;  /* 0x0000cd000c117a11 */ /* 0x000fe200020f140d */
[----:B0-----:R-:W-:Y:S02]  /*48b0*/  IMAD R21, R61, c[0x0][0x2fc], R20 ;  /* 0x0000bf003d157a24 */ /* 0x001fe400078e0214 */
[----:B-----5:R-:W-:-:S02]  /*48c0*/  @!P1 FMUL.FTZ R9, R9, R24 ;  /* 0x0000001809099220 */ /* 0x020fc40000410000 */
[----:B------:R0:W2:Y:S01]  /*48d0*/  @!P3 MUFU.RCP R14, R23 ;  /* 0x00000017000eb308 */ /* 0x0000a20000001000 */
[----:B------:R-:W-:Y:S01]  /*48e0*/  IMAD.WIDE R16, R69, 0x10, R16 ;  /* 0x0000001045107825 */ /* 0x000fe200078e0210 */
[----:B------:R-:W-:Y:S02]  /*48f0*/  IADD3 R19, R19, R21, RZ ;  /* 0x0000001513137210 */ /* 0x000fe40007ffe0ff */
[----:B------:R-:W-:Y:S02]  /*4900*/  IADD3 R72, P1, R72, -0x200, RZ ;  /* 0xfffffe0048487810 */ /* 0x000fe40007f3e0ff */
[----:B----4-:R4:W-:Y:S01]  /*4910*/  STG.E.128 [R16.64], R4 ;  /* 0x0000000410007986 */ /* 0x0109e2000c101d06 */
[----:B-1----:R-:W-:-:S03]  /*4920*/  @!P2 FMUL.FTZ R10, R10, R15 ;  /* 0x0000000f0a0aa220 */ /* 0x002fc60000410000 */
[----:B------:R-:W-:Y:S01]  /*4930*/  BAR.SYNC.DEFER_BLOCKING 0x0 ;  /* 0x0000000000007b1d */ /* 0x000fe20000010000 */
[----:B0-----:R-:W-:Y:S01]  /*4940*/  IMAD R23, R59, c[0x0][0x300], RZ ;  /* 0x0000c0003b177a24 */ /* 0x001fe200078e02ff */
[----:B------:R-:W-:Y:S02]  /*4950*/  IADD3 R68, P2, R68, -0x200, RZ ;  /* 0xfffffe0044447810 */ /* 0x000fe40007f5e0ff */
[----:B------:R-:W-:Y:S01]  /*4960*/  IADD3.X R73, R73, -0x1, RZ, P1, !PT ;  /* 0xffffffff49497810 */ /* 0x000fe20000ffe4ff */
[----:B--2---:R-:W-:Y:S01]  /*4970*/  @!P3 FMUL.FTZ R11, R11, R14 ;  /* 0x0000000e0b0bb220 */ /* 0x004fe20000410000 */
[----:B------:R-:W-:Y:S01]  /*4980*/  ISETP.GT.AND P3, PT, R76, 0x1, PT ;  /* 0x000000014c00780c */ /* 0x000fe20003f64270 */
[C---:B------:R-:W-:Y:S01]  /*4990*/  IMAD R23, R0.reuse, c[0x0][0x304], R23 ;  /* 0x0000c10000177a24 */ /* 0x040fe200078e0217 */
[----:B------:R-:W-:Y:S02]  /*49a0*/  MOV R76, R26 ;  /* 0x0000001a004c7202 */ /* 0x000fe40000000f00 */
[----:B------:R-:W-:Y:S01]  /*49b0*/  IADD3.X R71, R71, -0x1, RZ, P2, !PT ;  /* 0xffffffff47477810 */ /* 0x000fe200017fe4ff */
[----:B----4-:R-:W-:-:S05]  /*49c0*/  IMAD.WIDE.U32 R4, R0, c[0x0][0x300], R18 ;  /* 0x0000c00000047a25 */ /* 0x010fca00078e0012 */
        /* <DEDUP_REMOVED lines=9> */
[----:B------:R-:W-:Y:S02]  /*4a60*/  IADD3.X R16, R3, -0x1, RZ, P0, !PT ;  /* 0xffffffff03107810 */ /* 0x000fe400007fe4ff */
[----:B------:R-:W-:Y:S01]  /*4a70*/  IADD3 R74, P0, R74, -0x400, RZ ;  /* 0xfffffc004a4a7810 */ /* 0x000fe20007f1e0ff */
[----:B------:R-:W-:-:S03]  /*4a80*/  FADD.FTZ R9, R8, R9 ;  /* 0x0000000908097221 */ /* 0x000fc60000010000 */
[----:B------:R-:W-:Y:S01]  /*4a90*/  IADD3.X R75, R75, -0x1, RZ, P0, !PT ;  /* 0xffffffff4b4b7810 */ /* 0x000fe200007fe4ff */
[----:B------:R-:W-:-:S04]  /*4aa0*/  FADD.FTZ R10, R9, R10 ;  /* 0x0000000a090a7221 */ /* 0x000fc80000010000 */
[----:B------:R-:W-:Y:S01]  /*4ab0*/  FADD.FTZ R67, R10, R11 ;  /* 0x0000000b0a437221 */ /* 0x000fe20000010000 */
[----:B-1----:R0:W-:Y:S01]  /*4ac0*/  STG.E.128 [R4.64], R12 ;  /* 0x0000000c04007986 */ /* 0x0021e2000c101d06 */
[----:B------:R-:W-:Y:S01]  /*4ad0*/  @!P3 CALL.REL.NOINC `(.L_x_13972) ;  /* 0x000000100000b944 */ /* 0x000fe20003c00000 */
[----:B------:R-:W-:Y:S05]  /*4ae0*/  BRA `(.L_x_14013) ;  /* 0xffffbee000007947 */ /* 0x000fea000383ffff */
.L_x_13972:
        /* <DEDUP_REMOVED lines=24> */
.L_x_14015:
[----:B0-----:R-:W-:Y:S05]  /*4c70*/  BSYNC B0 ;  /* 0x0000000000007941 */ /* 0x001fea0003800000 */
.L_x_14014:
        /* <DEDUP_REMOVED lines=23> */
.L_x_14017:
[----:B0-----:R-:W0:Y:S02]  /*4df0*/  S2R R15, SR_TID.X ;  /* 0x00000000000f7919 */ /* 0x001e240000002100 */
.L_x_14018:
[----:B0-----:R-:W-:Y:S05]  /*4e00*/  BSYNC B0 ;  /* 0x0000000000007941 */ /* 0x001fea0003800000 */
.L_x_14016:
        /* <DEDUP_REMOVED lines=10> */
.L_x_14019:
        /* <DEDUP_REMOVED lines=28> */
.L_x_14020:
        /* <DEDUP_REMOVED lines=9> */
.L_x_14777:


//--------------------- .text._Z25selective_scan_bwd_kernelI32Selective_Scan_bwd_kernel_traitsILi32ELi4ELb1ELb0ELb1ELb1ELb1EfN3c107complexIfEEEEv12SSMParamsBwd --------------------------
	.section	.text._Z25selective_scan_bwd_kernelI32Selective_Scan_bwd_kernel_traitsILi32ELi4ELb1ELb0ELb1ELb1ELb1EfN3c107complexIfEEEEv12SSMParamsBwd,"ax",@progbits
	.sectioninfo	@"SHI_REGISTERS=142"
	.align	128
        .global         _Z25selective_scan_bwd_kernelI32Selective_Scan_bwd_kernel_traitsILi32ELi4ELb1ELb0ELb1ELb1ELb1EfN3c107complexIfEEEEv12SSMParamsBwd
        .type           _Z25selective_scan_bwd_kernelI32Selective_Scan_bwd_kernel_traitsILi32ELi4ELb1ELb0ELb1ELb1ELb1EfN3c107complexIfEEEEv12SSMParamsBwd,@function
        .size           _Z25selective_scan_bwd_kernelI32Selective_Scan_bwd_kernel_traitsILi32ELi4ELb1ELb0ELb1ELb1ELb1EfN3c107complexIfEEEEv12SSMParamsBwd,(.L_x_14778 - _Z25selective_scan_bwd_kernelI32Selective_Scan_bwd_kernel_traitsILi32ELi4ELb1ELb0ELb1ELb1ELb1EfN3c107complexIfEEEEv12SSMParamsBwd)
        .other          _Z25selective_scan_bwd_kernelI32Selective_Scan_bwd_kernel_traitsILi32ELi4ELb1ELb0ELb1ELb1ELb1EfN3c107complexIfEEEEv12SSMParamsBwd,@"STO_CUDA_ENTRY STV_DEFAULT"
_Z25selective_scan_bwd_kernelI32Selective_Scan_bwd_kernel_traitsILi32ELi4ELb1ELb0ELb1ELb1ELb1EfN3c107complexIfEEEEv12SSMParamsBwd:
.text._Z25selective_scan_bwd_kernelI32Selective_Scan_bwd_kernel_traitsILi32ELi4ELb1ELb0ELb1ELb1ELb1EfN3c107complexIfEEEEv12SSMParamsBwd:
        /* <DEDUP_REMOVED lines=78> */
[----:B------:R-:W-:-:S02]  /*04e0*/  IADD3 R11, P2, R11, R4, RZ ;  /* 0x000000040b0b7210 */ /* 0x000fc40007f5e0ff */
[----:B------:R-:W-:Y:S02]  /*04f0*/  LEA.HI.X R63, R63, c[0x0][0x244], R10, 0x2, P0 ;  /* 0x000091003f3f7a11 */ /* 0x000fe400000f140a */
[----:B------:R-:W-:Y:S02]  /*0500*/  ISETP.NE.U32.AND P0, PT, RZ, c[0x0][0x260], PT ;  /* 0x00009800ff007a0c */ /* 0x000fe40003f05070 */
[----:B------:R-:W-:Y:S02]  /*0510*/  @!P1 LOP3.LUT R55, RZ, c[0x0][0x178], RZ, 0x33, !PT ;  /* 0x00005e00ff379a12 */ /* 0x000fe400078e33ff */
[----:B------:R-:W-:Y:S02]  /*0520*/  LEA R7, P1, R6, c[0x0][0x248], 0x2 ;  /* 0x0000920006077a11 */ /* 0x000fe400078210ff */
[----:B------:R-:W-:Y:S01]  /*0530*/  ISETP.NE.AND.EX P0, PT, RZ, c[0x0][0x264], PT, P0 ;  /* 0x00009900ff007a0c */ /* 0x000fe20003f05300 */
[----:B------:R-:W-:Y:S01]  /*0540*/  IMAD.WIDE.U32 R8, R55, c[0x0][0x1c8], R8 ;  /* 0x0000720037087a25 */ /* 0x000fe200078e0008 */
[----:B------:R-:W-:-:S02]  /*0550*/  IADD3.X R4, R13, R5, R17, P2, !PT ;  /* 0x000000050d047210 */ /* 0x000fc400017fe411 */
[----:B------:R-:W-:Y:S02]  /*0560*/  SHF.R.S32.HI R2, RZ, 0x1f, R55 ;  /* 0x0000001fff027819 */ /* 0x000fe40000011437 */
[----:B------:R-:W-:Y:S02]  /*0570*/  LEA.HI.X R5, R6, c[0x0][0x24c], R3, 0x2, P1 ;  /* 0x0000930006057a11 */ /* 0x000fe400008f1403 */
[----:B------:R-:W-:Y:S01]  /*0580*/  ISETP.NE.U32.AND P1, PT, RZ, c[0x0][0x328], PT ;  /* 0x0000ca00ff007a0c */ /* 0x000fe20003f25070 */
[----:B------:R-:W-:Y:S01]  /*0590*/  IMAD R2, R2, c[0x0][0x1c8], RZ ;  /* 0x0000720002027a24 */ /* 0x000fe200078e02ff */
[----:B------:R-:W-:Y:S02]  /*05a0*/  ISETP.NE.U32.AND P2, PT, RZ, c[0x0][0x348], PT ;  /* 0x0000d200ff007a0c */ /* 0x000fe40003f45070 */
[----:B------:R-:W-:Y:S01]  /*05b0*/  ISETP.NE.AND.EX P1, PT, RZ, c[0x0][0x32c], PT, P1 ;  /* 0x0000cb00ff007a0c */ /* 0x000fe20003f25310 */
[----:B------:R-:W-:Y:S01]  /*05c0*/  IMAD R13, R55, c[0x0][0x1cc], R2 ;  /* 0x00007300370d7a24 */ /* 0x000fe200078e0202 */
[----:B------:R-:W-:Y:S01]  /*05d0*/  ISETP.NE.AND.EX P2, PT, RZ, c[0x0][0x34c], PT, P2 ;  /* 0x0000d300ff007a0c */ /* 0x000fe20003f45320 */
[----:B------:R-:W-:Y:S01]  /*05e0*/  @P0 IMAD R2, R53, c[0x0][0x164], R0 ;  /* 0x0000590035020a24 */ /* 0x000fe200078e0200 */
[----:B------:R-:W-:-:S02]  /*05f0*/  LEA R3, R12, 0xffffff00, 0x8 ;  /* 0xffffff000c037811 */ /* 0x000fc400078e40ff */
[----:B------:R-:W-:Y:S01]  /*0600*/  LEA R60, P4, R11, c[0x0][0x308], 0x2 ;  /* 0x0000c2000b3c7a11 */ /* 0x000fe200078810ff */
[----:B------:R-:W-:Y:S01]  /*0610*/  @P0 IMAD R2, R2, c[0x0][0x174], RZ ;  /* 0x00005d0002020a24 */ /* 0x000fe200078e02ff */
[----:B------:R-:W-:Y:S02]  /*0620*/  IADD3 R64, P5, R3, R8, RZ ;  /* 0x0000000803407210 */ /* 0x000fe40007fbe0ff */
        /* <DEDUP_REMOVED lines=15> */
[----:B------:R-:W-:Y:S01]  /*0720*/  MOV R8, R5 ;  /* 0x0000000500087202 */ /* 0x000fe20000000f00 */
[----:B------:R-:W-:Y:S01]  /*0730*/  UMOV UR4, URZ ;  /* 0x0000003f00047c82 */ /* 0x000fe20008000000 */
[----:B------:R-:W-:Y:S01]  /*0740*/  MOV R66, c[0x0][0x174] ;  /* 0x00005d0000427a02 */ /* 0x000fe20000000f00 */
[----:B------:R-:W1:Y:S01]  /*0750*/  S2R R67, SR_LANEID ;  /* 0x0000000000437919 */ /* 0x000e620000000000 */
[----:B------:R-:W-:-:S02]  /*0760*/  MOV R59, RZ ;  /* 0x000000ff003b7202 */ /* 0x000fc40000000f00 */
[----:B------:R-:W-:Y:S02]  /*0770*/  MOV R57, RZ ;  /* 0x000000ff00397202 */ /* 0x000fe40000000f00 */
[C---:B0-----:R-:W-:Y:S02]  /*0780*/  LOP3.LUT R58, R61.reuse, 0xffffffe0, RZ, 0xc0, !PT ;  /* 0xffffffe03d3a7812 */ /* 0x041fe400078ec0ff */
[C---:B------:R-:W-:Y:S02]  /*0790*/  SHF.L.U32 R68, R61.reuse, 0x3, RZ ;  /* 0x000000033d447819 */ /* 0x040fe400000006ff */
[C---:B------:R-:W-:Y:S02]  /*07a0*/  LOP3.LUT R3, R58.reuse, 0x1f, R61, 0xf8, !PT ;  /* 0x0000001f3a037812 */ /* 0x040fe400078ef83d */
[----:B------:R-:W-:Y:S02]  /*07b0*/  IADD3 R2, R61, 0x20, RZ ;  /* 0x000000203d027810 */ /* 0x000fe40007ffe0ff */
[----:B------:R-:W-:-:S02]  /*07c0*/  IADD3 R58, R58, R3, RZ ;  /* 0x000000033a3a7210 */ /* 0x000fc40007ffe0ff */
[C---:B------:R-:W-:Y:S02]  /*07d0*/  IADD3 R70, R61.reuse, 0x60, RZ ;  /* 0x000000603d467810 */ /* 0x040fe40007ffe0ff */
[C---:B------:R-:W-:Y:S02]  /*07e0*/  IADD3 R4, R61.reuse, 0x80, RZ ;  /* 0x000000803d047810 */ /* 0x040fe40007ffe0ff */
[C---:B------:R-:W-:Y:S02]  /*07f0*/  IADD3 R72, R61.reuse, 0xa0, RZ ;  /* 0x000000a03d487810 */ /* 0x040fe40007ffe0ff */
[C---:B------:R-:W-:Y:S02]  /*0800*/  IADD3 R6, R61.reuse, 0xc0, RZ ;  /* 0x000000c03d067810 */ /* 0x040fe40007ffe0ff */
[----:B------:R-:W-:Y:S02]  /*0810*/  IADD3 R74, R61, 0xe0, RZ ;  /* 0x000000e03d4a7810 */ /* 0x000fe40007ffe0ff */
[----:B------:R-:W-:-:S02]  /*0820*/  SHF.R.S32.HI R75, RZ, 0x1f, R58 ;  /* 0x0000001fff4b7819 */ /* 0x000fc4000001143a */
[----:B------:R-:W-:Y:S02]  /*0830*/  LOP3.LUT R98, R61, 0x1f, RZ, 0xc0, !PT ;  /* 0x0000001f3d627812 */ /* 0x000fe400078ec0ff */
[----:B------:R-:W-:Y:S02]  /*0840*/  LEA.HI.SX32 R68, R68, R68, 0x1b ;  /* 0x0000004444447211 */ /* 0x000fe400078fdaff */
[-C--:B------:R-:W-:Y:S02]  /*0850*/  LEA.HI.SX32 R69, R2, R61.reuse, 0x1b ;  /* 0x0000003d02457211 */ /* 0x080fe400078fdaff */
[-C--:B------:R-:W-:Y:S02]  /*0860*/  LEA.HI.SX32 R70, R70, R61.reuse, 0x1b ;  /* 0x0000003d46467211 */ /* 0x080fe400078fdaff */
[-C--:B------:R-:W-:Y:S02]  /*0870*/  LEA.HI.SX32 R71, R4, R61.reuse, 0x1b ;  /* 0x0000003d04477211 */ /* 0x080fe400078fdaff */
[----:B------:R-:W-:-:S02]  /*0880*/  LEA.HI.SX32 R72, R72, R61, 0x1b ;  /* 0x0000003d48487211 */ /* 0x000fc400078fdaff */
[-C--:B------:R-:W-:Y:S02]  /*0890*/  LEA.HI.SX32 R73, R6, R61.reuse, 0x1b ;  /* 0x0000003d06497211 */ /* 0x080fe400078fdaff */
[----:B------:R-:W-:Y:S02]  /*08a0*/  LEA.HI.SX32 R74, R74, R61, 0x1b ;  /* 0x0000003d4a4a7211 */ /* 0x000fe400078fdaff */
[----:B-1----:R-:W-:Y:S02]  /*08b0*/  SHF.L.U64.HI R75, R58, 0x4, R75 ;  /* 0x000000043a4b7819 */ /* 0x002fe4000001024b */
.L_x_14063:
        /* <DEDUP_REMOVED lines=8> */
[----:B--2---:R0:W-:Y:S01]  /*0940*/  STS.128 [R67.X16], R20 ;  /* 0x0000001443007388 */ /* 0x0041e2000000cc00 */
[----:B------:R-:W-:-:S06]  /*0950*/  NOP ;  /* 0x0000000000007918 */ /* 0x000fcc0000000000 */
[----:B------:R-:W-:Y:S04]  /*0960*/  LDS.128 R4, [R67.X16] ;  /* 0x0000000043047984 */ /* 0x000fe8000000cc00 */
[----:B------:R-:W-:Y:S06]  /*0970*/  BAR.SYNC.DEFER_BLOCKING 0x0 ;  /* 0x0000000000007b1d */ /* 0x000fec0000010000 */
[----:B------:R1:W2:Y:S02]  /*0980*/  LDG.E.128 R24, [R8.64] ;  /* 0x0000000808187981 */ /* 0x0002a4000c1e1d00 */
[----:B-1----:R-:W-:-:S02]  /*0990*/  MOV R8, R60 ;  /* 0x0000003c00087202 */ /* 0x002fc40000000f00 */
[----:B------:R-:W-:-:S05]  /*09a0*/  MOV R9, R65 ;  /* 0x0000004100097202 */ /* 0x000fca0000000f00 */
[----:B------:R-:W-:Y:S01]  /*09b0*/  IMAD.WIDE R16, R61, 0x10, R8 ;  /* 0x000000103d107825 */ /* 0x000fe200078e0208 */
[----:B--2---:R1:W-:Y:S01]  /*09c0*/  STS.128 [R67.X16], R24 ;  /* 0x0000001843007388 */ /* 0x0043e2000000cc00 */
[----:B------:R-:W-:-:S06]  /*09d0*/  NOP ;  /* 0x0000000000007918 */ /* 0x000fcc0000000000 */
[----:B------:R-:W2:Y:S04]  /*09e0*/  LDS.128 R12, [R67.X16] ;  /* 0x00000000430c7984 */ /* 0x000ea8000000cc00 */
[----:B------:R-:W-:Y:S06]  /*09f0*/  BAR.SYNC.DEFER_BLOCKING 0x0 ;  /* 0x0000000000007b1d */ /* 0x000fec0000010000 */
[----:B0--3--:R0:W3:Y:S01]  /*0a00*/  LDG.E.128 R20, [R16.64] ;  /* 0x0000000810147981 */ /* 0x0090e2000c1e1d00 */
        /* <DEDUP_REMOVED lines=20> */
[----:B------:R-:W-:-:S03]  /*0b50*/  FSETP.GTU.FTZ.AND P0, PT, R79, 20, PT ;  /* 0x41a000004f00780b */ /* 0x000fc60003f1c000 */
[----:B------:R-:W-:Y:S01]  /*0b60*/  IMAD.WIDE R16, R61, 0x10, R18 ;  /* 0x000000103d107825 */ /* 0x000fe200078e0212 */
        /* <DEDUP_REMOVED lines=35> */
.L_x_14023:
[----:B------:R-:W-:Y:S05]  /*0da0*/  BSYNC B0 ;  /* 0x0000000000007941 */ /* 0x000fea0003800000 */
.L_x_14022:
        /* <DEDUP_REMOVED lines=33> */
.L_x_14025:
[----:B------:R-:W-:Y:S05]  /*0fc0*/  BSYNC B0 ;  /* 0x0000000000007941 */ /* 0x000fea0003800000 */
.L_x_14024:
        /* <DEDUP_REMOVED lines=33> */
.L_x_14027:
[----:B------:R-:W-:Y:S05]  /*11e0*/  BSYNC B0 ;  /* 0x0000000000007941 */ /* 0x000fea0003800000 */
.L_x_14026:
        /* <DEDUP_REMOVED lines=33> */
.L_x_14029:
[----:B------:R-:W-:Y:S05]  /*1400*/  BSYNC B0 ;  /* 0x0000000000007941 */ /* 0x000fea0003800000 */
.L_x_14028:
        /* <DEDUP_REMOVED lines=74> */
[----:B0-----:R-:W-:Y:S02]  /*18b0*/  IADD3 R21, R37, R45, RZ ;  /* 0x0000002d25157210 */ /* 0x001fe40007ffe0ff */
[C---:B------:R-:W-:Y:S02]  /*18c0*/  LEA R20, P1, R36.reuse, c[0x0][0x338], 0x2 ;  /* 0x0000ce0024147a11 */ /* 0x040fe400078210ff */
[----:B------:R-:W-:Y:S02]  /*18d0*/  MOV R22, c[0x0][0x16c] ;  /* 0x00005b0000167a02 */ /* 0x000fe40000000f00 */
[----:B------:R-:W-:-:S05]  /*18e0*/  LEA.HI.X R21, R36, c[0x0][0x33c], R21, 0x2, P1 ;  /* 0x0000cf0024157a11 */ /* 0x000fca00008f1415 */
        /* <DEDUP_REMOVED lines=23> */
.L_x_14030:
[----:B------:R-:W-:Y:S01]  /*1a60*/  FMUL.FTZ R89, R8, R39 ;  /* 0x0000002708597220 */ /* 0x000fe20000410000 */
[----:B------:R-:W-:Y:S01]  /*1a70*/  BAR.SYNC.DEFER_BLOCKING 0x0 ;  /* 0x0000000000007b1d */ /* 0x000fe20000010000 */
[----:B------:R-:W-:Y:S01]  /*1a80*/  ISETP.GE.AND P0, PT, R22, 0x1, PT ;  /* 0x000000011600780c */ /* 0x000fe20003f06270 */
[----:B------:R-:W-:Y:S02]  /*1a90*/  FMUL.FTZ R88, R9, R38 ;  /* 0x0000002609587220 */ /* 0x000fe40000410000 */
[----:B------:R-:W-:Y:S01]  /*1aa0*/  FFMA.FTZ R57, R4, R89, R57 ;  /* 0x0000005904397223 */ /* 0x000fe20000010039 */
[----:B------:R-:W-:Y:S01]  /*1ab0*/  CS2R R8, SRZ ;  /* 0x0000000000087805 */ /* 0x000fe2000001ff00 */
[----:B------:R-:W-:Y:S02]  /*1ac0*/  FMUL.FTZ R91, R10, R41 ;  /* 0x000000290a5b7220 */ /* 0x000fe40000410000 */
[----:B------:R-:W-:Y:S02]  /*1ad0*/  FFMA.FTZ R57, R5, R88, R57 ;  /* 0x0000005805397223 */ /* 0x000fe40000010039 */
[----:B------:R-:W-:-:S02]  /*1ae0*/  FMUL.FTZ R90, R11, R40 ;  /* 0x000000280b5a7220 */ /* 0x000fc40000410000 */
[----:B------:R-:W-:Y:S01]  /*1af0*/  FFMA.FTZ R57, R6, R91, R57 ;  /* 0x0000005b06397223 */ /* 0x000fe20000010039 */
[----:B------:R-:W-:Y:S01]  /*1b00*/  CS2R R10, SRZ ;  /* 0x00000000000a7805 */ /* 0x000fe2000001ff00 */
[-C--:B0-----:R-:W-:Y:S02]  /*1b10*/  FMUL.FTZ R12, R89, R50.reuse ;  /* 0x00000032590c7220 */ /* 0x081fe40000410000 */
[-C--:B------:R-:W-:Y:S02]  /*1b20*/  FMUL.FTZ R13, R88, R50.reuse ;  /* 0x00000032580d7220 */ /* 0x080fe40000410000 */
[-C--:B------:R-:W-:Y:S02]  /*1b30*/  FMUL.FTZ R14, R91, R50.reuse ;  /* 0x000000325b0e7220 */ /* 0x080fe40000410000 */
[----:B------:R-:W-:Y:S02]  /*1b40*/  FMUL.FTZ R15, R90, R50 ;  /* 0x000000325a0f7220 */ /* 0x000fe40000410000 */
[----:B------:R-:W-:Y:S01]  /*1b50*/  FFMA.FTZ R57, R7, R90, R57 ;  /* 0x0000005a07397223 */ /* 0x000fe20000010039 */
        /* <DEDUP_REMOVED lines=8> */
[-C--:B------:R-:W-:Y:S02]  /*1be0*/  IMAD R18, R16, R53.reuse, RZ ;  /* 0x0000003510127224 */ /* 0x080fe400078e02ff */
[----:B------:R-:W-:-:S04]  /*1bf0*/  IMAD.WIDE.U32 R16, R11, R53, RZ ;  /* 0x000000350b107225 */ /* 0x000fc800078e00ff */
[----:B------:R-:W-:Y:S02]  /*1c00*/  IMAD R11, R54, R11, R18 ;  /* 0x0000000b360b7224 */ /* 0x000fe400078e0212 */
[----:B------:R-:W-:-:S03]  /*1c10*/  IMAD R18, R124, c[0x0][0x2c0], RZ ;  /* 0x0000b0007c127a24 */ /* 0x000fc600078e02ff */
[----:B------:R-:W-:Y:S01]  /*1c20*/  IADD3 R17, R17, R11, RZ ;  /* 0x0000000b11117210 */ /* 0x000fe20007ffe0ff */
[----:B------:R-:W-:-:S04]  /*1c30*/  IMAD R11, R55, c[0x0][0x2c4], R18 ;  /* 0x0000b100370b7a24 */ /* 0x000fc800078e0212 */
        /* <DEDUP_REMOVED lines=23> */
.L_x_14062:
        /* <DEDUP_REMOVED lines=26> */
[----:B------:R-:W-:Y:S01]  /*1f50*/  ISETP.NE.AND P0, PT, R98, RZ, PT ;  /* 0x000000ff6200720c */ /* 0x000fe20003f05270 */
[----:B------:R-:W-:-:S02]  /*1f60*/  IMAD R83, R0, c[0x0][0x19c], R81 ;  /* 0x0000670000537a24 */ /* 0x000fc400078e0251 */
[----:B0-----:R-:W-:Y:S01]  /*1f70*/  IMAD R25, R95, c[0x0][0x1a0], RZ ;  /* 0x000068005f197a24 */ /* 0x001fe200078e02ff */
[----:B------:R-:W-:Y:S02]  /*1f80*/  LEA.HI R24, R96, R96, RZ, 0x1 ;  /* 0x0000006060187211 */ /* 0x000fe400078f08ff */
[----:B------:R-:W-:Y:S01]  /*1f90*/  IADD3 R27, R27, R83, RZ ;  /* 0x000000531b1b7210 */ /* 0x000fe20007ffe0ff */
[----:B------:R-:W-:Y:S01]  /*1fa0*/  IMAD R87, R92, c[0x0][0x1a4], R25 ;  /* 0x000069005c577a24 */ /* 0x000fe200078e0219 */
[----:B------:R-:W-:Y:S01]  /*1fb0*/  ISETP.LT.OR P2, PT, R66, 0x2, P0 ;  /* 0x000000024200780c */ /* 0x000fe20000741670 */
        /* <DEDUP_REMOVED lines=8> */
[----:B------:R0:W-:Y:S01]  /*2040*/  MUFU.EX2 R85, R80 ;  /* 0x0000005000557308 */ /* 0x0001e20000000800 */
[----:B------:R-:W-:Y:S01]  /*2050*/  IMAD.WIDE.U32 R24, R92, c[0x0][0x1a0], R26 ;  /* 0x000068005c187a25 */ /* 0x000fe200078e001a */
[----:B------:R-:W-:Y:S02]  /*2060*/  IADD3 R27, R61, 0x200, RZ ;  /* 0x000002003d1b7810 */ /* 0x000fe40007ffe0ff */
[----:B------:R-:W-:-:S02]  /*2070*/  IADD3 R81, R96, -R81, RZ ;  /* 0x8000005160517210 */ /* 0x000fc40007ffe0ff */
[----:B------:R-:W-:Y:S02]  /*2080*/  IADD3 R25, R25, R87, RZ ;  /* 0x0000005719197210 */ /* 0x000fe40007ffe0ff */
[----:B------:R-:W1:Y:S01]  /*2090*/  MUFU.COS R84, R83 ;  /* 0x0000005300547308 */ /* 0x000e620000000000 */
[C---:B0-----:R-:W-:Y:S02]  /*20a0*/  LEA R80, P3, R24.reuse, c[0x0][0x228], 0x3 ;  /* 0x00008a0018507a11 */ /* 0x041fe400078618ff */
[----:B------:R-:W-:Y:S02]  /*20b0*/  @!P1 LEA R27, R81, R92, 0x8 ;  /* 0x0000005c511b9211 */ /* 0x000fe400078e40ff */
[----:B------:R-:W-:Y:S02]  /*20c0*/  LEA.HI.X R81, R24, c[0x0][0x22c], R25, 0x3, P3 ;  /* 0x00008b0018517a11 */ /* 0x000fe400018f1c19 */
[----:B------:R-:W-:Y:S01]  /*20d0*/  SHF.L.U32 R26, R67, 0x5, RZ ;  /* 0x00000005431a7819 */ /* 0x000fe200000006ff */
[----:B------:R-:W0:Y:S01]  /*20e0*/  MUFU.SIN R86, R83 ;  /* 0x0000005300567308 */ /* 0x000e220000000400 */
[----:B------:R-:W-:Y:S01]  /*20f0*/  SHF.L.U32 R97, R27, 0x3, RZ ;  /* 0x000000031b617819 */ /* 0x000fe200000006ff */
[----:B---3--:R-:W-:Y:S01]  /*2100*/  STS.128 [R67.X16], R16 ;  /* 0x0000001043007388 */ /* 0x008fe2000000cc00 */
[----:B------:R-:W-:-:S03]  /*2110*/  @!P2 IADD3 R25, R66, -0x2, RZ ;  /* 0xfffffffe4219a810 */ /* 0x000fc60007ffe0ff */
[----:B----4-:R-:W-:Y:S01]  /*2120*/  STS.128 [R67.X16+0x200], R20 ;  /* 0x0002001443007388 */ /* 0x010fe2000000cc00 */
[----:B-1----:R-:W-:-:S03]  /*2130*/  FMUL.FTZ R84, R85, R84 ;  /* 0x0000005455547220 */ /* 0x002fc60000410000 */
[----:B------:R-:W5:Y:S01]  /*2140*/  LDG.E.64 R80, [R80.64] ;  /* 0x0000000850507981 */ /* 0x000f62000c1e1b00 */
[----:B------:R-:W-:-:S06]  /*2150*/  NOP ;  /* 0x0000000000007918 */ /* 0x000fcc0000000000 */
[----:B0-----:R-:W-:Y:S01]  /*2160*/  FMUL.FTZ R85, R85, R86 ;  /* 0x0000005655557220 */ /* 0x001fe20000410000 */
[----:B------:R-:W0:Y:S01]  /*2170*/  LDS.128 R16, [R26] ;  /* 0x000000001a107984 */ /* 0x000e220000000c00 */
[-C--:B------:R-:W-:Y:S01]  /*2180*/  FMUL.FTZ R27, R35, R76.reuse ;  /* 0x0000004c231b7220 */ /* 0x080fe20000410000 */
[----:B------:R-:W-:Y:S01]  /*2190*/  CS2R R86, SRZ ;  /* 0x0000000000567805 */ /* 0x000fe2000001ff00 */
[----:B------:R-:W-:Y:S01]  /*21a0*/  @!P2 IMAD R25, R25, c[0x0][0x16c], R92 ;  /* 0x00005b001919aa24 */ /* 0x000fe200078e025c */
[----:B------:R1:W2:Y:S01]  /*21b0*/  LDS.128 R20, [R26+0x10] ;  /* 0x000010001a147984 */ /* 0x0002a20000000c00 */
[----:B------:R-:W-:Y:S02]  /*21c0*/  FMUL.RZ R99, R27, 0.15915493667125701904 ;  /* 0x3e22f9831b637820 */ /* 0x000fe4000040c000 */
[----:B------:R-:W-:Y:S01]  /*21d0*/  @!P2 IMAD.WIDE R24, R25, 0x10, R32 ;  /* 0x000000101918a825 */ /* 0x000fe200078e0220 */
[----:B------:R3:W-:Y:S04]  /*21e0*/  STS.64 [R97+0xc90], R84 ;  /* 0x000c905461007388 */ /* 0x0007e80000000a00 */
[----:B------:R-:W-:Y:S01]  /*21f0*/  BAR.SYNC.DEFER_BLOCKING 0x0 ;  /* 0x0000000000007b1d */ /* 0x000fe20000010000 */
[----:B------:R-:W-:-:S02]  /*2200*/  FMUL.FTZ R27, R82, R76 ;  /* 0x0000004c521b7220 */ /* 0x000fc40000410000 */
[----:B-1----:R-:W-:-:S03]  /*2210*/  FMUL.FTZ R26, R35, R79 ;  /* 0x0000004f231a7220 */ /* 0x002fc60000410000 */
[----:B------:R-:W-:Y:S01]  /*2220*/  MUFU.SIN R100, R99 ;  /* 0x0000006300647308 */ /* 0x000fe20000000400 */
[----:B------:R-:W-:Y:S02]  /*2230*/  FMUL.FTZ R83, R82, R79 ;  /* 0x0000004f52537220 */ /* 0x000fe40000410000 */
[----:B------:R-:W-:-:S05]  /*2240*/  FMUL.RZ R104, R26, 0.15915493667125701904 ;  /* 0x3e22f9831a687820 */ /* 0x000fca000040c000 */
[----:B------:R-:W1:Y:S01]  /*2250*/  MUFU.EX2 R27, R27 ;  /* 0x0000001b001b7308 */ /* 0x000e620000000800 */
[----:B------:R-:W-:-:S07]  /*2260*/  FMUL.FTZ R82, R82, R78 ;  /* 0x0000004e52527220 */ /* 0x000fce0000410000 */
[----:B------:R1:W4:Y:S01]  /*2270*/  MUFU.COS R102, R99 ;  /* 0x0000006300667308 */ /* 0x0003220000000000 */
[----:B------:R0:W5:Y:S07]  /*2280*/  @!P2 LDG.E.64 R86, [R24.64+0x8] ;  /* 0x000008081856a981 */ /* 0x00016e000c1e1b00 */
[----:B------:R-:W-:Y:S01]  /*2290*/  MUFU.EX2 R83, R83 ;  /* 0x0000005300537308 */ /* 0x000fe20000000800 */
[----:B0-----:R-:W-:-:S07]  /*22a0*/  FMUL.FTZ R25, R35, R78 ;  /* 0x0000004e23197220 */ /* 0x001fce0000410000 */
[----:B------:R-:W0:Y:S01]  /*22b0*/  MUFU.SIN R24, R104 ;  /* 0x0000006800187308 */ /* 0x000e220000000400 */
[----:B------:R-:W-:Y:S02]  /*22c0*/  FMUL.RZ R106, R25, 0.15915493667125701904 ;  /* 0x3e22f983196a7820 */ /* 0x000fe4000040c000 */
[C---:B-1----:R-:W-:Y:S02]  /*22d0*/  FMUL.FTZ R99, R27.reuse, R100 ;  /* 0x000000641b637220 */ /* 0x042fe40000410000 */
[----:B----4-:R-:W-:-:S03]  /*22e0*/  FMUL.FTZ R101, R27, R102 ;  /* 0x000000661b657220 */ /* 0x010fc60000410000 */
[----:B------:R-:W-:Y:S01]  /*22f0*/  MUFU.EX2 R82, R82 ;  /* 0x0000005200527308 */ /* 0x000fe20000000800 */
[----:B------:R-:W-:Y:S02]  /*2300*/  FMUL.FTZ R100, R99, R108 ;  /* 0x0000006c63647220 */ /* 0x000fe40000410000 */
[----:B------:R-:W-:-:S05]  /*2310*/  FMUL.FTZ R27, RZ, R99 ;  /* 0x00000063ff1b7220 */ /* 0x000fca0000410000 */
[----:B------:R-:W1:Y:S01]  /*2320*/  MUFU.SIN R25, R106 ;  /* 0x0000006a00197308 */ /* 0x000e620000000400 */
[----:B------:R-:W-:-:S07]  /*2330*/  FFMA.FTZ R102, RZ, R101, R100 ;  /* 0x00000065ff667223 */ /* 0x000fce0000010064 */
[----:B------:R-:W4:Y:S01]  /*2340*/  MUFU.COS R26, R104 ;  /* 0x00000068001a7308 */ /* 0x000f220000000000 */
[----:B0-----:R-:W-:Y:S02]  /*2350*/  FMUL.FTZ R100, R83, R24 ;  /* 0x0000001853647220 */ /* 0x001fe40000410000 */
[----:B------:R-:W-:-:S05]  /*2360*/  FFMA.FTZ R24, R101, R108, -R27 ;  /* 0x0000006c65187223 */ /* 0x000fca000001081b */
[----:B---3--:R1:W0:Y:S01]  /*2370*/  MUFU.COS R97, R106 ;  /* 0x0000006a00617308 */ /* 0x0082220000000000 */
[----:B------:R-:W-:Y:S02]  /*2380*/  FADD.FTZ R27, R103, R24 ;  /* 0x00000018671b7221 */ /* 0x000fe40000010000 */
[----:B------:R-:W-:-:S04]  /*2390*/  FADD.FTZ R105, RZ, R102 ;  /* 0x00000066ff697221 */ /* 0x000fc80000010000 */
[----:B------:R-:W-:Y:S02]  /*23a0*/  FMUL.FTZ R24, R100, R105 ;  /* 0x0000006964187220 */ /* 0x000fe40000410000 */
[----:B-1----:R-:W-:Y:S02]  /*23b0*/  FMUL.FTZ R106, R82, R25 ;  /* 0x00000019526a7220 */ /* 0x002fe40000410000 */
[----:B----4-:R-:W-:Y:S02]  /*23c0*/  FMUL.FTZ R102, R83, R26 ;  /* 0x0000001a53667220 */ /* 0x010fe40000410000 */
[----:B------:R-:W-:Y:S02]  /*23d0*/  FMUL.FTZ R25, R100, R27 ;  /* 0x0000001b64197220 */ /* 0x000fe40000410000 */
[----:B0-----:R-:W-:Y:S02]  /*23e0*/  FMUL.FTZ R104, R82, R97 ;  /* 0x0000006152687220 */ /* 0x001fe40000410000 */
[----:B------:R-:W-:-:S02]  /*23f0*/  FFMA.FTZ R83, R102, R105, R25 ;  /* 0x0000006966537223 */ /* 0x000fc40000010019 */
[----:B------:R-:W-:Y:S02]  /*2400*/  FFMA.FTZ R82, R102, R27, -R24 ;  /* 0x0000001b66527223 */ /* 0x000fe40000010818 */
[----:B------:R-:W-:Y:S02]  /*2410*/  FMUL.FTZ R105, R6, R79 ;  /* 0x0000004f06697220 */ /* 0x000fe40000410000 */
[----:B------:R-:W-:Y:S01]  /*2420*/  FADD.FTZ R97, RZ, R83 ;  /* 0x00000053ff617221 */ /* 0x000fe20000010000 */
[----:B------:R-:W-:Y:S01]  /*2430*/  ISETP.NE.AND P2, PT, R61, 0x1f, PT ;  /* 0x0000001f3d00780c */ /* 0x000fe20003f45270 */
[----:B------:R-:W-:Y:S02]  /*2440*/  FADD.FTZ R83, R105, R82 ;  /* 0x0000005269537221 */ /* 0x000fe40000010000 */
[C---:B------:R-:W-:Y:S02]  /*2450*/  FMUL.FTZ R82, R106.reuse, R97 ;  /* 0x000000616a527220 */ /* 0x040fe40000410000 */
[----:B------:R-:W-:-:S02]  /*2460*/  FMUL.FTZ R107, R106, R83 ;  /* 0x000000536a6b7220 */ /* 0x000fc40000410000 */
[C---:B------:R-:W-:Y:S02]  /*2470*/  FFMA.FTZ R82, R104.reuse, R83, -R82 ;  /* 0x0000005368527223 */ /* 0x040fe40000010852 */
[----:B------:R-:W-:Y:S02]  /*2480*/  FFMA.FTZ R109, R104, R97, R107 ;  /* 0x00000061686d7223 */ /* 0x000fe4000001006b */
[----:B------:R-:W-:-:S04]  /*2490*/  FMUL.FTZ R107, R7, R78 ;  /* 0x0000004e076b7220 */ /* 0x000fc80000410000 */
[----:B------:R-:W-:Y:S02]  /*24a0*/  FADD.FTZ R110, R107, R82 ;  /* 0x000000526b6e7221 */ /* 0x000fe40000010000 */
[----:B------:R0:W1:Y:S01]  /*24b0*/  @P2 LDS.64 R82, [R61.X8+0x1c98] ;  /* 0x001c98003d522984 */ /* 0x0000620000008a00 */
[CC--:B------:R-:W-:Y:S02]  /*24c0*/  FMUL.FTZ R24, R85.reuse, R99.reuse ;  /* 0x0000006355187220 */ /* 0x0c0fe40000410000 */
[C---:B------:R-:W-:Y:S02]  /*24d0*/  FMUL.FTZ R26, R84.reuse, R99 ;  /* 0x00000063541a7220 */ /* 0x040fe40000410000 */
[-C--:B------:R-:W-:Y:S02]  /*24e0*/  FFMA.FTZ R25, R84, R101.reuse, -R24 ;  /* 0x0000006554197223 */ /* 0x080fe40000010818 */
[----:B------:R-:W-:Y:S02]  /*24f0*/  FFMA.FTZ R27, R85, R101, R26 ;  /* 0x00000065551b7223 */ /* 0x000fe4000001001a */
[----:B------:R-:W-:-:S02]  /*2500*/  FMUL.FTZ R26, R100, R25 ;  /* 0x00000019641a7220 */ /* 0x000fc40000410000 */
[-C--:B------:R-:W-:Y:S02]  /*2510*/  FMUL.FTZ R24, R100, R27.reuse ;  /* 0x0000001b64187220 */ /* 0x080fe40000410000 */
[C---:B------:R-:W-:Y:S02]  /*2520*/  FFMA.FTZ R27, R102.reuse, R27, R26 ;  /* 0x0000001b661b7223 */ /* 0x040fe4000001001a */
[----:B------:R-:W-:Y:S02]  /*2530*/  FFMA.FTZ R25, R102, R25, -R24 ;  /* 0x0000001966197223 */ /* 0x000fe40000010818 */
[C---:B------:R-:W-:Y:S02]  /*2540*/  FMUL.FTZ R24, R106.reuse, R27 ;  /* 0x0000001b6a187220 */ /* 0x040fe40000410000 */
[-C--:B------:R-:W-:Y:S02]  /*2550*/  FMUL.FTZ R26, R106, R25.reuse ;  /* 0x000000196a1a7220 */ /* 0x080fe40000410000 */
        /* <DEDUP_REMOVED lines=12> */
.L_x_14033:
[----:B0-2---:R-:W-:Y:S05]  /*2620*/  BSYNC B0 ;  /* 0x0000000000007941 */ /* 0x005fea0003800000 */
.L_x_14032:
[----:B------:R-:W0:Y:S01]  /*2630*/  SHFL.UP PT, R27, R110, 0x1, RZ ;  /* 0x042000006e1b7989 */ /* 0x000e2200000e00ff */
[----:B------:R-:W-:Y:S01]  /*2640*/  ISETP.GE.AND P3, PT, R67, 0x1, PT ;  /* 0x000000014300780c */ /* 0x000fe20003f66270 */
[----:B------:R-:W-:Y:S01]  /*2650*/  BSSY B0, `(.L_x_14034) ;  /* 0x00000af000007945 */ /* 0x000fe20003800000 */
[----:B------:R-:W-:Y:S01]  /*2660*/  ISETP.GE.OR P0, PT, R66, c[0x0][0x174], P0 ;  /* 0x00005d0042007a0c */ /* 0x000fe20000706670 */
[----:B------:R-:W2:Y:S04]  /*2670*/  SHFL.UP PT, R24, R97, 0x1, RZ ;  /* 0x0420000061187989 */ /* 0x000ea800000e00ff */
        /* <DEDUP_REMOVED lines=32> */
[----:B------:R-:W-:Y:S02]  /*2880*/  FADD.FTZ R115, R91, R91 ;  /* 0x0000005b5b737221 */ /* 0x000fe40000010000 */
[----:B------:R-:W2:Y:S04]  /*2890*/  SHFL.UP PT, R111, R109, 0x4, RZ ;  /* 0x048000006d6f7989 */ /* 0x000ea800000e00ff */
[----:B------:R-:W3:Y:S04]  /*28a0*/  SHFL.UP PT, R27, R110, 0x4, RZ ;  /* 0x048000006e1b7989 */ /* 0x000ee800000e00ff */
[----:B------:R-:W4:Y:S01]  /*28b0*/  SHFL.UP PT, R25, R26, 0x4, RZ ;  /* 0x048000001a197989 */ /* 0x000f2200000e00ff */
[----:B0-----:R-:W-:-:S02]  /*28c0*/  FMUL.FTZ R114, R26, R24 ;  /* 0x000000181a727220 */ /* 0x001fc40000410000 */
[C---:B--2---:R-:W-:Y:S02]  /*28d0*/  FMUL.FTZ R116, R26.reuse, R111 ;  /* 0x0000006f1a747220 */ /* 0x044fe40000410000 */
[CC--:B---3--:R-:W-:Y:S02]  /*28e0*/  FMUL.FTZ R118, R26.reuse, R27.reuse ;  /* 0x0000001b1a767220 */ /* 0x0c8fe40000410000 */
[C---:B------:R-:W-:Y:S02]  /*28f0*/  FFMA.FTZ R27, R97.reuse, R27, -R116 ;  /* 0x0000001b611b7223 */ /* 0x040fe40000010874 */
[-C--:B----4-:R-:W-:Y:S02]  /*2900*/  FMUL.FTZ R112, R26, R25.reuse ;  /* 0x000000191a707220 */ /* 0x090fe40000410000 */
[C---:B------:R-:W-:Y:S02]  /*2910*/  FFMA.FTZ R25, R97.reuse, R25, R114 ;  /* 0x0000001961197223 */ /* 0x040fe40000010072 */
[----:B------:R-:W-:-:S02]  /*2920*/  FFMA.FTZ R118, R97, R111, R118 ;  /* 0x0000006f61767223 */ /* 0x000fc40000010076 */
[----:B------:R-:W-:Y:S01]  /*2930*/  @P3 FFMA.FTZ R97, R97, R24, -R112 ;  /* 0x0000001861613223 */ /* 0x000fe20000010870 */
[----:B------:R-:W-:Y:S01]  /*2940*/  FSEL R25, R26, R25, !P3 ;  /* 0x000000191a197208 */ /* 0x000fe20005800000 */
        /* <DEDUP_REMOVED lines=15> */
[----:B------:R-:W-:-:S02]  /*2a40*/  @P3 FFMA.FTZ R97, R97, R24, -R26 ;  /* 0x0000001861613223 */ /* 0x000fc4000001081a */
[-C--:B------:R-:W-:Y:S02]  /*2a50*/  FMUL.FTZ R24, R80, R23.reuse ;  /* 0x0000001750187220 */ /* 0x080fe40000410000 */
[----:B------:R-:W-:Y:S01]  /*2a60*/  @P3 FADD.FTZ R109, R109, R114 ;  /* 0x000000726d6d3221 */ /* 0x000fe20000010000 */
[----:B------:R-:W0:Y:S01]  /*2a70*/  SHFL.UP PT, R26, R97, 0x10, RZ ;  /* 0x06000000611a7989 */ /* 0x000e2200000e00ff */
[C---:B------:R-:W-:Y:S02]  /*2a80*/  FMUL.FTZ R27, R81.reuse, R23 ;  /* 0x00000017511b7220 */ /* 0x040fe40000410000 */
[----:B------:R-:W-:Y:S01]  /*2a90*/  FADD.FTZ R114, R90, R90 ;  /* 0x0000005a5a727221 */ /* 0x000fe20000010000 */
[----:B------:R-:W-:Y:S01]  /*2aa0*/  SHFL.UP PT, R118, R116, 0x10, RZ ;  /* 0x0600000074767989 */ /* 0x000fe200000e00ff */
[-C--:B------:R-:W-:Y:S02]  /*2ab0*/  FFMA.FTZ R113, R81, R22.reuse, R24 ;  /* 0x0000001651717223 */ /* 0x080fe40000010018 */
[C---:B------:R-:W-:Y:S01]  /*2ac0*/  FMUL.FTZ R24, R80.reuse, R21 ;  /* 0x0000001550187220 */ /* 0x040fe20000410000 */
[----:B------:R-:W2:Y:S01]  /*2ad0*/  SHFL.UP PT, R120, R109, 0x10, RZ ;  /* 0x060000006d787989 */ /* 0x000ea200000e00ff */
[----:B------:R-:W-:-:S02]  /*2ae0*/  FFMA.FTZ R27, R80, R22, -R27 ;  /* 0x00000016501b7223 */ /* 0x000fc4000001081b */
[----:B------:R-:W-:Y:S02]  /*2af0*/  FMUL.FTZ R113, R114, R113 ;  /* 0x0000007172717220 */ /* 0x000fe40000410000 */
[----:B------:R-:W-:Y:S01]  /*2b00*/  @P3 FADD.FTZ R110, R110, R111 ;  /* 0x0000006f6e6e3221 */ /* 0x000fe20000010000 */
[----:B------:R-:W-:Y:S01]  /*2b10*/  ISETP.GE.AND P3, PT, R67, 0x10, PT ;  /* 0x000000104300780c */ /* 0x000fe20003f66270 */
[C---:B------:R-:W-:Y:S02]  /*2b20*/  FFMA.FTZ R24, R81.reuse, R20, R24 ;  /* 0x0000001451187223 */ /* 0x040fe40000010018 */
[----:B------:R-:W-:Y:S01]  /*2b30*/  FMUL.FTZ R117, R114, R27 ;  /* 0x0000001b72757220 */ /* 0x000fe20000410000 */
[----:B------:R-:W3:Y:S01]  /*2b40*/  SHFL.UP PT, R119, R110, 0x10, RZ ;  /* 0x060000006e777989 */ /* 0x000ee200000e00ff */
[----:B------:R-:W-:Y:S02]  /*2b50*/  FMUL.FTZ R25, R81, R21 ;  /* 0x0000001551197220 */ /* 0x000fe40000410000 */
[----:B------:R-:W-:-:S02]  /*2b60*/  FMUL.FTZ R27, R104, R113 ;  /* 0x00000071681b7220 */ /* 0x000fc40000410000 */
[C---:B------:R-:W-:Y:S02]  /*2b70*/  FMUL.FTZ R111, R115.reuse, R24 ;  /* 0x00000018736f7220 */ /* 0x040fe40000410000 */
[----:B------:R-:W-:Y:S02]  /*2b80*/  FFMA.FTZ R112, R80, R20, -R25 ;  /* 0x0000001450707223 */ /* 0x000fe40000010819 */
[C---:B------:R-:W-:Y:S02]  /*2b90*/  FMUL.FTZ R24, R106.reuse, R113 ;  /* 0x000000716a187220 */ /* 0x040fe40000410000 */
[-C--:B------:R-:W-:Y:S02]  /*2ba0*/  FFMA.FTZ R122, -R106, R117.reuse, -R27 ;  /* 0x000000756a7a7223 */ /* 0x080fe4000001091b */
        /* <DEDUP_REMOVED lines=8> */
[----:B--2---:R-:W-:Y:S02]  /*2c30*/  FMUL.FTZ R122, R116, R120 ;  /* 0x00000078747a7220 */ /* 0x004fe40000410000 */
[CC--:B------:R-:W-:Y:S01]  /*2c40*/  FFMA.FTZ R27, R97.reuse, R118.reuse, R24 ;  /* 0x00000076611b7223 */ /* 0x0c0fe20000010018 */
[----:B------:R-:W-:Y:S01]  /*2c50*/  MOV R24, 0x3f800000 ;  /* 0x3f80000000187802 */ /* 0x000fe20000000f00 */
[----:B------:R-:W-:Y:S02]  /*2c60*/  FFMA.FTZ R127, R102, R121, R123 ;  /* 0x00000079667f7223 */ /* 0x000fe4000001007b */
[C---:B---3--:R-:W-:Y:S01]  /*2c70*/  FMUL.FTZ R25, R116.reuse, R119 ;  /* 0x0000007774197220 */ /* 0x048fe20000410000 */
[C---:B------:R-:W-:Y:S01]  /*2c80*/  FSEL R123, R116.reuse, R27, !P3 ;  /* 0x0000001b747b7208 */ /* 0x040fe20005800000 */
[----:B------:R-:W-:Y:S02]  /*2c90*/  FMUL.FTZ R118, R116, R118 ;  /* 0x0000007674767220 */ /* 0x000fe40000410000 */
[----:B------:R-:W-:-:S02]  /*2ca0*/  FFMA.FTZ R119, R97, R119, -R122 ;  /* 0x0000007761777223 */ /* 0x000fc4000001087a */
[C---:B------:R-:W-:Y:S01]  /*2cb0*/  FFMA.FTZ R122, R97.reuse, R120, R25 ;  /* 0x00000078617a7223 */ /* 0x040fe20000010019 */
[----:B------:R-:W-:Y:S01]  /*2cc0*/  SHFL.UP PT, R123, R123, 0x1, RZ ;  /* 0x042000007b7b7989 */ /* 0x000fe200000e00ff */
[----:B------:R-:W-:Y:S01]  /*2cd0*/  @P3 FFMA.FTZ R97, R97, R26, -R118 ;  /* 0x0000001a61613223 */ /* 0x000fe20000010876 */
[----:B------:R-:W-:Y:S01]  /*2ce0*/  HFMA2.MMA R25, -RZ, RZ, 0, 0 ;  /* 0x00000000ff197435 */ /* 0x000fe200000001ff */
[-C--:B------:R-:W-:Y:S01]  /*2cf0*/  FMUL.FTZ R121, R81, R19.reuse ;  /* 0x0000001351797220 */ /* 0x080fe20000410000 */
[----:B------:R0:W2:Y:S01]  /*2d00*/  SHFL.IDX PT, R120, R87, RZ, 0x1f ;  /* 0x00001fff57787589 */ /* 0x0000a200000e0000 */
[----:B------:R-:W-:Y:S01]  /*2d10*/  FMUL.FTZ R118, R80, R19 ;  /* 0x0000001350767220 */ /* 0x000fe20000410000 */
[----:B------:R-:W-:Y:S01]  /*2d20*/  CS2R R26, SRZ ;  /* 0x00000000001a7805 */ /* 0x000fe2000001ff00 */
[----:B------:R-:W-:Y:S01]  /*2d30*/  @P3 FADD.FTZ R110, R110, R119 ;  /* 0x000000776e6e3221 */ /* 0x000fe20000010000 */
[----:B------:R-:W3:Y:S01]  /*2d40*/  SHFL.UP PT, R97, R97, 0x1, RZ ;  /* 0x0420000061617989 */ /* 0x000ee200000e00ff */
[----:B------:R-:W-:-:S02]  /*2d50*/  FADD.FTZ R119, R88, R88 ;  /* 0x0000005858777221 */ /* 0x000fc40000010000 */
[-C--:B------:R-:W-:Y:S01]  /*2d60*/  FFMA.FTZ R118, R81, R18.reuse, R118 ;  /* 0x0000001251767223 */ /* 0x080fe20000010076 */
[----:B------:R-:W-:Y:S01]  /*2d70*/  @!P0 LDS.128 R24, [R92.X16+0x1d90] ;  /* 0x001d90005c188984 */ /* 0x000fe2000000cc00 */
[----:B------:R-:W-:Y:S01]  /*2d80*/  FFMA.FTZ R116, R80, R18, -R121 ;  /* 0x0000001250747223 */ /* 0x000fe20000010879 */
[----:B------:R-:W-:Y:S01]  /*2d90*/  ISETP.NE.AND P0, PT, R98, 0x1f, PT ;  /* 0x0000001f6200780c */ /* 0x000fe20003f05270 */
[----:B------:R-:W-:Y:S01]  /*2da0*/  FMUL.FTZ R118, R119, R118 ;  /* 0x0000007677767220 */ /* 0x000fe20000410000 */
[----:B------:R2:W4:Y:S01]  /*2db0*/  SHFL.UP PT, R121, R110, 0x1, RZ ;  /* 0x042000006e797989 */ /* 0x00052200000e00ff */
[----:B------:R-:W-:Y:S02]  /*2dc0*/  @P3 FADD.FTZ R109, R109, R122 ;  /* 0x0000007a6d6d3221 */ /* 0x000fe40000010000 */
[----:B------:R-:W-:Y:S02]  /*2dd0*/  FMUL.FTZ R116, R119, R116 ;  /* 0x0000007477747220 */ /* 0x000fe40000410000 */
[----:B------:R-:W-:-:S02]  /*2de0*/  FADD.FTZ R128, -R118, R127 ;  /* 0x0000007f76807221 */ /* 0x000fc40000010100 */
[C---:B-1----:R-:W-:Y:S01]  /*2df0*/  FMUL.FTZ R122, R106.reuse, -R82 ;  /* 0x800000526a7a7220 */ /* 0x042fe20000410000 */
[----:B------:R-:W1:Y:S01]  /*2e00*/  SHFL.UP PT, R109, R109, 0x1, RZ ;  /* 0x042000006d6d7989 */ /* 0x000e6200000e00ff */
[-C--:B0-----:R-:W-:Y:S02]  /*2e10*/  FMUL.FTZ R87, R106, R83.reuse ;  /* 0x000000536a577220 */ /* 0x081fe40000410000 */
[----:B------:R-:W-:Y:S02]  /*2e20*/  FADD.FTZ R126, R116, R125 ;  /* 0x0000007d747e7221 */ /* 0x000fe40000010000 */
[----:B------:R-:W-:Y:S02]  /*2e30*/  FMUL.FTZ R127, R99, -R128 ;  /* 0x80000080637f7220 */ /* 0x000fe40000410000 */
[C---:B------:R-:W-:Y:S02]  /*2e40*/  FFMA.FTZ R125, R104.reuse, -R83, R122 ;  /* 0x80000053687d7223 */ /* 0x040fe4000001007a */
[----:B------:R-:W-:-:S02]  /*2e50*/  FFMA.FTZ R87, R104, R82, -R87 ;  /* 0x0000005268577223 */ /* 0x000fc40000010857 */
[-C--:B------:R-:W-:Y:S02]  /*2e60*/  FMUL.FTZ R129, R99, -R126.reuse ;  /* 0x8000007e63817220 */ /* 0x080fe40000410000 */
[----:B------:R-:W-:Y:S02]  /*2e70*/  FFMA.FTZ R132, R101, R126, -R127 ;  /* 0x0000007e65847223 */ /* 0x000fe4000001087f */
[C---:B------:R-:W-:Y:S02]  /*2e80*/  FMUL.FTZ R122, R100.reuse, -R125 ;  /* 0x8000007d647a7220 */ /* 0x040fe40000410000 */
[----:B------:R-:W-:Y:S02]  /*2e90*/  FMUL.FTZ R126, R100, -R87 ;  /* 0x80000057647e7220 */ /* 0x000fe40000410000 */
[C---:B--2---:R-:W-:Y:S02]  /*2ea0*/  FMUL.FTZ R110, R123.reuse, R120 ;  /* 0x000000787b6e7220 */ /* 0x044fe40000410000 */
[----:B------:R-:W-:-:S02]  /*2eb0*/  FMUL.FTZ R123, R123, R86 ;  /* 0x000000567b7b7220 */ /* 0x000fc40000410000 */
[----:B------:R-:W-:Y:S02]  /*2ec0*/  FFMA.FTZ R134, R101, R128, R129 ;  /* 0x0000008065867223 */ /* 0x000fe40000010081 */
[C---:B------:R-:W-:Y:S02]  /*2ed0*/  FFMA.FTZ R128, R102.reuse, R87, -R122 ;  /* 0x0000005766807223 */ /* 0x040fe4000001087a */
[----:B------:R-:W-:Y:S02]  /*2ee0*/  FFMA.FTZ R130, R102, R125, R126 ;  /* 0x0000007d66827223 */ /* 0x000fe4000001007e */
[C---:B---3--:R-:W-:Y:S02]  /*2ef0*/  FFMA.FTZ R122, R97.reuse, R86, -R110 ;  /* 0x00000056617a7223 */ /* 0x048fe4000001086e */
[----:B------:R-:W-:Y:S02]  /*2f00*/  FFMA.FTZ R126, R97, R120, R123 ;  /* 0x00000078617e7223 */ /* 0x000fe4000001007b */
[----:B------:R-:W-:-:S02]  /*2f10*/  FMUL.FTZ R87, R81, R17 ;  /* 0x0000001151577220 */ /* 0x000fc40000410000 */
[C---:B------:R-:W-:Y:S02]  /*2f20*/  FMUL.FTZ R97, R80.reuse, R17 ;  /* 0x0000001150617220 */ /* 0x040fe40000410000 */
[----:B----4-:R-:W-:Y:S02]  /*2f30*/  @P1 FADD.FTZ R86, R121, R122 ;  /* 0x0000007a79561221 */ /* 0x010fe40000010000 */
[----:B------:R-:W-:Y:S02]  /*2f40*/  FADD.FTZ R123, R89, R89 ;  /* 0x00000059597b7221 */ /* 0x000fe40000010000 */
[-C--:B------:R-:W-:Y:S02]  /*2f50*/  FFMA.FTZ R110, R80, R16.reuse, -R87 ;  /* 0x00000010506e7223 */ /* 0x080fe40000010857 */
[----:B------:R-:W-:Y:S02]  /*2f60*/  FFMA.FTZ R122, R81, R16, R97 ;  /* 0x00000010517a7223 */ /* 0x000fe40000010061 */
[----:B------:R-:W-:-:S02]  /*2f70*/  FMUL.FTZ R97, R123, R110 ;  /* 0x0000006e7b617220 */ /* 0x000fc40000410000 */
[----:B------:R-:W-:Y:S02]  /*2f80*/  FMUL.FTZ R87, R123, R122 ;  /* 0x0000007a7b577220 */ /* 0x000fe40000410000 */
[C---:B------:R-:W-:Y:S02]  /*2f90*/  FMUL.FTZ R110, R99.reuse, -R130 ;  /* 0x80000082636e7220 */ /* 0x040fe40000410000 */
[-C--:B------:R-:W-:Y:S02]  /*2fa0*/  FMUL.FTZ R122, R99, -R128.reuse ;  /* 0x80000080637a7220 */ /* 0x080fe40000410000 */
[----:B-1----:R-:W-:Y:S02]  /*2fb0*/  @P1 FADD.FTZ R120, R109, R126 ;  /* 0x0000007e6d781221 */ /* 0x002fe40000010000 */
[----:B------:R-:W-:Y:S02]  /*2fc0*/  FADD.FTZ R109, R97, R132 ;  /* 0x00000084616d7221 */ /* 0x000fe40000010000 */
[----:B------:R-:W-:-:S02]  /*2fd0*/  FFMA.FTZ R110, R101, R128, -R110 ;  /* 0x00000080656e7223 */ /* 0x000fc4000001086e */
[----:B------:R-:W-:Y:S01]  /*2fe0*/  FADD.FTZ R121, -R87, R134 ;  /* 0x0000008657797221 */ /* 0x000fe20000010100 */
[----:B------:R0:W1:Y:S01]  /*2ff0*/  SHFL.DOWN PT, R135, R109, 0x1, 0x1f ;  /* 0x08201f006d877f89 */ /* 0x00006200000e0000 */
[----:B------:R-:W-:Y:S02]  /*3000*/  FFMA.FTZ R122, R101, R130, R122 ;  /* 0x00000082657a7223 */ /* 0x000fe4000001007a */
[C---:B------:R-:W-:Y:S01]  /*3010*/  FMUL.FTZ R125, R85.reuse, R120 ;  /* 0x00000078557d7220 */ /* 0x040fe20000410000 */
[----:B------:R0:W2:Y:S01]  /*3020*/  SHFL.DOWN PT, R137, R121, 0x1, 0x1f ;  /* 0x08201f0079897f89 */ /* 0x0000a200000e0000 */
[-C--:B------:R-:W-:Y:S02]  /*3030*/  FMUL.FTZ R85, R85, R86.reuse ;  /* 0x0000005655557220 */ /* 0x080fe40000410000 */
[C---:B------:R-:W-:Y:S01]  /*3040*/  FFMA.FTZ R125, R84.reuse, R86, -R125 ;  /* 0x00000056547d7223 */ /* 0x040fe2000001087d */
[----:B------:R0:W3:Y:S01]  /*3050*/  SHFL.DOWN PT, R131, R110, 0x1, 0x1f ;  /* 0x08201f006e837f89 */ /* 0x0000e200000e0000 */
[----:B------:R-:W-:-:S03]  /*3060*/  FFMA.FTZ R84, R84, R120, R85 ;  /* 0x0000007854547223 */ /* 0x000fc60000010055 */
[----:B------:R0:W4:Y:S01]  /*3070*/  SHFL.DOWN PT, R133, R122, 0x1, 0x1f ;  /* 0x08201f007a857f89 */ /* 0x00012200000e0000 */
[----:B------:R-:W-:Y:S05]  /*3080*/  @!P0 BRA `(.L_x_14035) ;  /* 0x000000b000008947 */ /* 0x000fea0003800000 */
[C---:B--2---:R-:W-:Y:S02]  /*3090*/  FMUL.FTZ R127, R122.reuse, R137 ;  /* 0x000000897a7f7220 */ /* 0x044fe40000410000 */
[C---:B----4-:R-:W-:Y:S02]  /*30a0*/  FMUL.FTZ R85, R122.reuse, R133 ;  /* 0x000000857a557220 */ /* 0x050fe40000410000 */
[-C--:B-1----:R-:W-:Y:S02]  /*30b0*/  FMUL.FTZ R129, R122, R135.reuse ;  /* 0x000000877a817220 */ /* 0x082fe40000410000 */
[----:B------:R-:W-:Y:S02]  /*30c0*/  FFMA.FTZ R86, R110, R135, -R127 ;  /* 0x000000876e567223 */ /* 0x000fe4000001087f */
[-C--:B---3--:R-:W-:Y:S02]  /*30d0*/  FMUL.FTZ R127, R122, R131.reuse ;  /* 0x000000837a7f7220 */ /* 0x088fe40000410000 */
[----:B------:R-:W-:-:S02]  /*30e0*/  FFMA.FTZ R85, R110, R131, -R85 ;  /* 0x000000836e557223 */ /* 0x000fc40000010855 */
[C---:B------:R-:W-:Y:S02]  /*30f0*/  FFMA.FTZ R120, R110.reuse, R137, R129 ;  /* 0x000000896e787223 */ /* 0x040fe40000010081 */
[----:B0-----:R-:W-:Y:S01]  /*3100*/  FFMA.FTZ R122, R110, R133, R127 ;  /* 0x000000856e7a7223 */ /* 0x001fe2000001007f */
[----:B------:R-:W-:Y:S01]  /*3110*/  MOV R110, R85 ;  /* 0x00000055006e7202 */ /* 0x000fe20000000f00 */
[----:B------:R-:W-:Y:S02]  /*3120*/  FADD.FTZ R109, R109, R86 ;  /* 0x000000566d6d7221 */ /* 0x000fe40000010000 */
[----:B------:R-:W-:Y:S02]  /*3130*/  FADD.FTZ R121, R121, R120 ;  /* 0x0000007879797221 */ /* 0x000fe40000010000 */
.L_x_14035:
[----:B------:R-:W-:Y:S05]  /*3140*/  BSYNC B0 ;  /* 0x0000000000007941 */ /* 0x000fea0003800000 */
.L_x_14034:
[----:B------:R-:W-:Y:S01]  /*3150*/  ISETP.GT.U32.AND P0, PT, R98, 0x1d, PT ;  /* 0x0000001d6200780c */ /* 0x000fe20003f04070 */
[----:B------:R-:W-:Y:S01]  /*3160*/  FADD.FTZ R84, RZ, R84 ;  /* 0x00000054ff547221 */ /* 0x000fe20000010000 */
[----:B---3--:R3:W0:Y:S01]  /*3170*/  SHFL.DOWN PT, R131, R110, 0x2, 0x1f ;  /* 0x08401f006e837f89 */ /* 0x00862200000e0000 */
[----:B------:R-:W-:Y:S01]  /*3180*/  FADD.FTZ R108, R108, R125 ;  /* 0x0000007d6c6c7221 */ /* 0x000fe20000010000 */
[----:B------:R-:W-:Y:S01]  /*3190*/  BSSY B0, `(.L_x_14036) ;  /* 0x0000014000007945 */ /* 0x000fe20003800000 */
[-C--:B------:R-:W-:Y:S01]  /*31a0*/  FMUL.FTZ R85, R99, R84.reuse ;  /* 0x0000005463557220 */ /* 0x080fe20000410000 */
[----:B----4-:R3:W4:Y:S01]  /*31b0*/  SHFL.DOWN PT, R133, R122, 0x2, 0x1f ;  /* 0x08401f007a857f89 */ /* 0x01072200000e0000 */
[----:B------:R-:W-:-:S02]  /*31c0*/  FMUL.FTZ R127, R17, R84 ;  /* 0x00000054117f7220 */ /* 0x000fc40000410000 */
[-C--:B------:R-:W-:Y:S01]  /*31d0*/  FMUL.FTZ R129, R17, R108.reuse ;  /* 0x0000006c11817220 */ /* 0x080fe20000410000 */
[----:B-1----:R3:W1:Y:S01]  /*31e0*/  SHFL.DOWN PT, R135, R109, 0x2, 0x1f ;  /* 0x08401f006d877f89 */ /* 0x00266200000e0000 */
[----:B------:R-:W-:-:S03]  /*31f0*/  FFMA.FTZ R86, R101, R108, -R85 ;  /* 0x0000006c65567223 */ /* 0x000fc60000010855 */
[----:B--2---:R3:W2:Y:S01]  /*3200*/  SHFL.DOWN PT, R137, R121, 0x2, 0x1f ;  /* 0x08401f0079897f89 */ /* 0x0046a200000e0000 */
[----:B------:R-:W-:Y:S05]  /*3210*/  @P0 BRA `(.L_x_14037) ;  /* 0x000000b000000947 */ /* 0x000fea0003800000 */
[C---:B--2---:R-:W-:Y:S02]  /*3220*/  FMUL.FTZ R85, R122.reuse, R137 ;  /* 0x000000897a557220 */ /* 0x044fe40000410000 */
[C---:B----4-:R-:W-:Y:S02]  /*3230*/  FMUL.FTZ R17, R122.reuse, R133 ;  /* 0x000000857a117220 */ /* 0x050fe40000410000 */
[-C--:B-1----:R-:W-:Y:S02]  /*3240*/  FMUL.FTZ R125, R122, R135.reuse ;  /* 0x000000877a7d7220 */ /* 0x082fe40000410000 */
[----:B------:R-:W-:Y:S02]  /*3250*/  FFMA.FTZ R120, R110, R135, -R85 ;  /* 0x000000876e787223 */ /* 0x000fe40000010855 */
[-C--:B0-----:R-:W-:Y:S02]  /*3260*/  FMUL.FTZ R85, R122, R131.reuse ;  /* 0x000000837a557220 */ /* 0x081fe40000410000 */
[----:B------:R-:W-:-:S02]  /*3270*/  FFMA.FTZ R17, R110, R131, -R17 ;  /* 0x000000836e117223 */ /* 0x000fc40000010811 */
[C---:B------:R-:W-:Y:S02]  /*3280*/  FFMA.FTZ R126, R110.reuse, R137, R125 ;  /* 0x000000896e7e7223 */ /* 0x040fe4000001007d */
[----:B---3--:R-:W-:Y:S01]  /*3290*/  FFMA.FTZ R122, R110, R133, R85 ;  /* 0x000000856e7a7223 */ /* 0x008fe20000010055 */
[----:B------:R-:W-:Y:S01]  /*32a0*/  MOV R110, R17 ;  /* 0x00000011006e7202 */ /* 0x000fe20000000f00 */
[----:B------:R-:W-:Y:S02]  /*32b0*/  FADD.FTZ R109, R109, R120 ;  /* 0x000000786d6d7221 */ /* 0x000fe40000010000 */
[----:B------:R-:W-:Y:S02]  /*32c0*/  FADD.FTZ R121, R121, R126 ;  /* 0x0000007e79797221 */ /* 0x000fe40000010000 */
.L_x_14037:
[----:B------:R-:W-:Y:S05]  /*32d0*/  BSYNC B0 ;  /* 0x0000000000007941 */ /* 0x000fea0003800000 */
.L_x_14036:
[----:B------:R-:W-:Y:S01]  /*32e0*/  ISETP.GT.U32.AND P0, PT, R98, 0x1b, PT ;  /* 0x0000001b6200780c */ /* 0x000fe20003f04070 */
[C---:B------:R-:W-:Y:S01]  /*32f0*/  FFMA.FTZ R120, R16.reuse, R108, -R127 ;  /* 0x0000006c10787223 */ /* 0x040fe2000001087f */
[----:B0-----:R0:W3:Y:S01]  /*3300*/  SHFL.DOWN PT, R131, R110, 0x4, 0x1f ;  /* 0x08801f006e837f89 */ /* 0x0010e200000e0000 */
[----:B------:R-:W-:Y:S01]  /*3310*/  FFMA.FTZ R126, R16, R84, R129 ;  /* 0x00000054107e7223 */ /* 0x000fe20000010081 */
[----:B------:R-:W-:Y:S01]  /*3320*/  BSSY B0, `(.L_x_14038) ;  /* 0x000001d000007945 */ /* 0x000fe20003800000 */
[----:B------:R-:W-:Y:S01]  /*3330*/  FMUL.FTZ R16, R99, R108 ;  /* 0x0000006c63107220 */ /* 0x000fe20000410000 */
[----:B----4-:R0:W4:Y:S01]  /*3340*/  SHFL.DOWN PT, R133, R122, 0x4, 0x1f ;  /* 0x08801f007a857f89 */ /* 0x01012200000e0000 */
[----:B------:R-:W-:-:S02]  /*3350*/  FMUL.FTZ R17, R81, R84 ;  /* 0x0000005451117220 */ /* 0x000fc40000410000 */
[CC--:B------:R-:W-:Y:S01]  /*3360*/  FMUL.FTZ R85, R80.reuse, R84.reuse ;  /* 0x0000005450557220 */ /* 0x0c0fe20000410000 */
[----:B-1----:R0:W1:Y:S01]  /*3370*/  SHFL.DOWN PT, R135, R109, 0x4, 0x1f ;  /* 0x08801f006d877f89 */ /* 0x00206200000e0000 */
[----:B------:R-:W-:Y:S02]  /*3380*/  FFMA.FTZ R16, R101, R84, R16 ;  /* 0x0000005465107223 */ /* 0x000fe40000010010 */
[----:B------:R-:W-:Y:S01]  /*3390*/  FADD.FTZ R103, R103, R86 ;  /* 0x0000005667677221 */ /* 0x000fe20000010000 */
[----:B--2---:R0:W2:Y:S01]  /*33a0*/  SHFL.DOWN PT, R137, R121, 0x4, 0x1f ;  /* 0x08801f0079897f89 */ /* 0x0040a200000e0000 */
[-C--:B------:R-:W-:Y:S02]  /*33b0*/  FFMA.FTZ R86, R80, R108.reuse, -R17 ;  /* 0x0000006c50567223 */ /* 0x080fe40000010811 */
[----:B------:R-:W-:Y:S02]  /*33c0*/  FFMA.FTZ R130, R81, R108, R85 ;  /* 0x0000006c51827223 */ /* 0x000fe40000010055 */
[----:B------:R-:W-:-:S02]  /*33d0*/  FADD.FTZ R85, RZ, R16 ;  /* 0x00000010ff557221 */ /* 0x000fc40000010000 */
[C---:B------:R-:W-:Y:S02]  /*33e0*/  FFMA.FTZ R128, R123.reuse, R120, RZ ;  /* 0x000000787b807223 */ /* 0x040fe400000100ff */
[C---:B------:R-:W-:Y:S02]  /*33f0*/  FFMA.FTZ R126, -R123.reuse, R126, RZ ;  /* 0x0000007e7b7e7223 */ /* 0x040fe400000101ff */
[C---:B------:R-:W-:Y:S02]  /*3400*/  FMUL.FTZ R17, R123.reuse, R86 ;  /* 0x000000567b117220 */ /* 0x040fe40000410000 */
[----:B------:R-:W-:Y:S02]  /*3410*/  FFMA.FTZ R123, -R123, R130, -RZ ;  /* 0x000000827b7b7223 */ /* 0x000fe400000109ff */
[----:B------:R-:W-:Y:S01]  /*3420*/  FMUL.FTZ R16, R100, R85 ;  /* 0x0000005564107220 */ /* 0x000fe20000410000 */
[----:B------:R-:W-:Y:S05]  /*3430*/  @P0 BRA `(.L_x_14039) ;  /* 0x000000b000000947 */ /* 0x000fea0003800000 */
[C---:B0-234-:R-:W-:Y:S02]  /*3440*/  FMUL.FTZ R127, R122.reuse, R137 ;  /* 0x000000897a7f7220 */ /* 0x05dfe40000410000 */
[----:B------:R-:W-:-:S02]  /*3450*/  FMUL.FTZ R125, R122, R133 ;  /* 0x000000857a7d7220 */ /* 0x000fc40000410000 */
[-C--:B-1----:R-:W-:Y:S02]  /*3460*/  FMUL.FTZ R129, R122, R135.reuse ;  /* 0x000000877a817220 */ /* 0x082fe40000410000 */
        /* <DEDUP_REMOVED lines=8> */
.L_x_14039:
[----:B0--34-:R-:W-:Y:S05]  /*34f0*/  BSYNC B0 ;  /* 0x0000000000007941 */ /* 0x019fea0003800000 */
.L_x_14038:
[----:B------:R-:W-:Y:S01]  /*3500*/  FFMA.FTZ R16, R102, R103, -R16 ;  /* 0x0000006766107223 */ /* 0x000fe20000010810 */
[----:B------:R-:W-:Y:S01]  /*3510*/  ISETP.GT.U32.AND P0, PT, R98, 0x17, PT ;  /* 0x000000176200780c */ /* 0x000fe20003f04070 */
[C---:B------:R-:W-:Y:S01]  /*3520*/  FMUL.FTZ R86, R19.reuse, R85 ;  /* 0x0000005513567220 */ /* 0x040fe20000410000 */
[----:B------:R0:W3:Y:S01]  /*3530*/  SHFL.DOWN PT, R131, R110, 0x8, 0x1f ;  /* 0x09001f006e837f89 */ /* 0x0000e200000e0000 */
[-C--:B------:R-:W-:Y:S01]  /*3540*/  FMUL.FTZ R120, R19, R103.reuse ;  /* 0x0000006713787220 */ /* 0x080fe20000410000 */
[----:B------:R-:W-:Y:S01]  /*3550*/  BSSY B0, `(.L_x_14040) ;  /* 0x0000024000007945 */ /* 0x000fe20003800000 */
[-C--:B------:R-:W-:Y:S01]  /*3560*/  FMUL.FTZ R19, R100, R103.reuse ;  /* 0x0000006764137220 */ /* 0x080fe20000410000 */
[----:B------:R0:W4:Y:S01]  /*3570*/  SHFL.DOWN PT, R133, R122, 0x8, 0x1f ;  /* 0x09001f007a857f89 */ /* 0x00012200000e0000 */
[----:B------:R-:W-:Y:S02]  /*3580*/  FADD.FTZ R105, R105, R16 ;  /* 0x0000001069697221 */ /* 0x000fe40000010000 */
[----:B------:R-:W-:Y:S01]  /*3590*/  FFMA.FTZ R86, R18, R103, -R86 ;  /* 0x0000006712567223 */ /* 0x000fe20000010856 */
[----:B-1----:R0:W1:Y:S01]  /*35a0*/  SHFL.DOWN PT, R135, R109, 0x8, 0x1f ;  /* 0x09001f006d877f89 */ /* 0x00206200000e0000 */
[----:B------:R-:W-:-:S02]  /*35b0*/  FMUL.FTZ R16, R81, R85 ;  /* 0x0000005551107220 */ /* 0x000fc40000410000 */
[----:B------:R-:W-:Y:S01]  /*35c0*/  FFMA.FTZ R19, R102, R85, R19 ;  /* 0x0000005566137223 */ /* 0x000fe20000010013 */
[----:B--2---:R0:W2:Y:S01]  /*35d0*/  SHFL.DOWN PT, R137, R121, 0x8, 0x1f ;  /* 0x09001f0079897f89 */ /* 0x0040a200000e0000 */
[C---:B------:R-:W-:Y:S02]  /*35e0*/  FFMA.FTZ R128, R119.reuse, R86, R128 ;  /* 0x0000005677807223 */ /* 0x040fe40000010080 */
[----:B------:R-:W-:Y:S02]  /*35f0*/  FFMA.FTZ R16, R80, R103, -R16 ;  /* 0x0000006750107223 */ /* 0x000fe40000010810 */
[----:B------:R-:W-:Y:S02]  /*3600*/  FADD.FTZ R86, RZ, R19 ;  /* 0x00000013ff567221 */ /* 0x000fe40000010000 */
[----:B------:R-:W-:Y:S02]  /*3610*/  FFMA.FTZ R120, R18, R85, R120 ;  /* 0x0000005512787223 */ /* 0x000fe40000010078 */
[----:B------:R-:W-:-:S02]  /*3620*/  FMUL.FTZ R19, R119, R16 ;  /* 0x0000001077137220 */ /* 0x000fc40000410000 */
[----:B------:R-:W-:Y:S02]  /*3630*/  FMUL.FTZ R16, R21, R86 ;  /* 0x0000005615107220 */ /* 0x000fe40000410000 */
[----:B------:R-:W-:Y:S02]  /*3640*/  FMUL.FTZ R18, R80, R85 ;  /* 0x0000005550127220 */ /* 0x000fe40000410000 */
[----:B------:R-:W-:Y:S02]  /*3650*/  FFMA.FTZ R120, -R119, R120, R126 ;  /* 0x0000007877787223 */ /* 0x000fe4000001017e */
[----:B------:R-:W-:Y:S02]  /*3660*/  FFMA.FTZ R126, R20, R105, -R16 ;  /* 0x00000069147e7223 */ /* 0x000fe40000010810 */
[----:B------:R-:W-:Y:S02]  /*3670*/  FFMA.FTZ R18, R81, R103, R18 ;  /* 0x0000006751127223 */ /* 0x000fe40000010012 */
[----:B------:R-:W-:-:S02]  /*3680*/  FMUL.FTZ R21, R21, R105 ;  /* 0x0000006915157220 */ /* 0x000fc40000410000 */
[----:B------:R-:W-:Y:S02]  /*3690*/  FMUL.FTZ R16, R106, R86 ;  /* 0x000000566a107220 */ /* 0x000fe40000410000 */
[----:B------:R-:W-:Y:S02]  /*36a0*/  FFMA.FTZ R119, -R119, R18, -RZ ;  /* 0x0000001277777223 */ /* 0x000fe400000109ff */
[----:B------:R-:W-:Y:S02]  /*36b0*/  FFMA.FTZ R129, R20, R86, R21 ;  /* 0x0000005614817223 */ /* 0x000fe40000010015 */
[----:B------:R-:W-:Y:S01]  /*36c0*/  FFMA.FTZ R16, R104, R105, -R16 ;  /* 0x0000006968107223 */ /* 0x000fe20000010810 */
        /* <DEDUP_REMOVED lines=12> */
.L_x_14041:
[----:B01234-:R-:W-:Y:S05]  /*3790*/  BSYNC B0 ;  /* 0x0000000000007941 */ /* 0x01ffea0003800000 */
.L_x_14040:
[----:B------:R-:W-:Y:S01]  /*37a0*/  ISETP.GT.U32.AND P0, PT, R98, 0xf, PT ;  /* 0x0000000f6200780c */ /* 0x000fe20003f04070 */
[----:B------:R0:W1:Y:S01]  /*37b0*/  SHFL.DOWN PT, R131, R110, 0x10, 0x1f ;  /* 0x0a001f006e837f89 */ /* 0x00006200000e0000 */
[----:B------:R-:W-:Y:S01]  /*37c0*/  BSSY B0, `(.L_x_14042) ;  /* 0x0000015000007945 */ /* 0x000fe20003800000 */
[----:B------:R-:W-:Y:S02]  /*37d0*/  FADD.FTZ R107, R107, R16 ;  /* 0x000000106b6b7221 */ /* 0x000fe40000010000 */
[----:B------:R0:W2:Y:S01]  /*37e0*/  SHFL.DOWN PT, R133, R122, 0x10, 0x1f ;  /* 0x0a001f007a857f89 */ /* 0x0000a200000e0000 */
[C---:B------:R-:W-:Y:S02]  /*37f0*/  FFMA.FTZ R18, R115.reuse, R126, R128 ;  /* 0x0000007e73127223 */ /* 0x040fe40000010080 */
[----:B------:R-:W-:Y:S01]  /*3800*/  FFMA.FTZ R16, -R115, R129, R120 ;  /* 0x0000008173107223 */ /* 0x000fe20000010178 */
[----:B------:R0:W3:Y:S01]  /*3810*/  SHFL.DOWN PT, R135, R109, 0x10, 0x1f ;  /* 0x0a001f006d877f89 */ /* 0x0000e200000e0000 */
[----:B------:R-:W-:-:S02]  /*3820*/  FMUL.FTZ R21, R106, R105 ;  /* 0x000000696a157220 */ /* 0x000fc40000410000 */
[----:B------:R-:W-:Y:S01]  /*3830*/  FMUL.FTZ R126, R81, R86 ;  /* 0x00000056517e7220 */ /* 0x000fe20000410000 */
[----:B------:R0:W4:Y:S01]  /*3840*/  SHFL.DOWN PT, R137, R121, 0x10, 0x1f ;  /* 0x0a001f0079897f89 */ /* 0x00012200000e0000 */
[----:B------:R-:W-:Y:S05]  /*3850*/  @P0 BRA `(.L_x_14043) ;  /* 0x000000b000000947 */ /* 0x000fea0003800000 */
[C---:B----4-:R-:W-:Y:S02]  /*3860*/  FMUL.FTZ R127, R122.reuse, R137 ;  /* 0x000000897a7f7220 */ /* 0x050fe40000410000 */
[C---:B--2---:R-:W-:Y:S02]  /*3870*/  FMUL.FTZ R125, R122.reuse, R133 ;  /* 0x000000857a7d7220 */ /* 0x044fe40000410000 */
[-C--:B---3--:R-:W-:Y:S02]  /*3880*/  FMUL.FTZ R129, R122, R135.reuse ;  /* 0x000000877a817220 */ /* 0x088fe40000410000 */
[----:B------:R-:W-:Y:S02]  /*3890*/  FFMA.FTZ R20, R110, R135, -R127 ;  /* 0x000000876e147223 */ /* 0x000fe4000001087f */
[----:B-1----:R-:W-:-:S02]  /*38a0*/  FMUL.FTZ R127, R122, R131 ;  /* 0x000000837a7f7220 */ /* 0x002fc40000410000 */
[C---:B------:R-:W-:Y:S02]  /*38b0*/  FFMA.FTZ R125, R110.reuse, R131, -R125 ;  /* 0x000000836e7d7223 */ /* 0x040fe4000001087d */
[C---:B------:R-:W-:Y:S02]  /*38c0*/  FFMA.FTZ R120, R110.reuse, R137, R129 ;  /* 0x000000896e787223 */ /* 0x040fe40000010081 */
[----:B0-----:R-:W-:Y:S01]  /*38d0*/  FFMA.FTZ R122, R110, R133, R127 ;  /* 0x000000856e7a7223 */ /* 0x001fe2000001007f */
[----:B------:R-:W-:Y:S01]  /*38e0*/  MOV R110, R125 ;  /* 0x0000007d006e7202 */ /* 0x000fe20000000f00 */
[----:B------:R-:W-:Y:S02]  /*38f0*/  FADD.FTZ R109, R109, R20 ;  /* 0x000000146d6d7221 */ /* 0x000fe40000010000 */
[----:B------:R-:W-:Y:S02]  /*3900*/  FADD.FTZ R121, R121, R120 ;  /* 0x0000007879797221 */ /* 0x000fe40000010000 */
.L_x_14043:
[----:B------:R-:W-:Y:S05]  /*3910*/  BSYNC B0 ;  /* 0x0000000000007941 */ /* 0x000fea0003800000 */
.L_x_14042:
[CC--:B------:R-:W-:Y:S01]  /*3920*/  FFMA.FTZ R130, R80.reuse, R105.reuse, -R126 ;  /* 0x0000006950827223 */ /* 0x0c0fe2000001087e */
[----:B---3--:R-:W-:Y:S01]  /*3930*/  SHFL.DOWN PT, R135, R122, 0x1, 0x1f ;  /* 0x08201f007a877f89 */ /* 0x008fe200000e0000 */
[-C--:B------:R-:W-:Y:S01]  /*3940*/  FMUL.FTZ R20, R80, R86.reuse ;  /* 0x0000005650147220 */ /* 0x080fe20000410000 */
[----:B------:R-:W-:Y:S01]  /*3950*/  ISETP.NE.AND P0, PT, R61, RZ, PT ;  /* 0x000000ff3d00720c */ /* 0x000fe20003f05270 */
[----:B------:R-:W-:Y:S01]  /*3960*/  FFMA.FTZ R21, R104, R86, R21 ;  /* 0x0000005668157223 */ /* 0x000fe20000010015 */
[----:B------:R-:W-:Y:S01]  /*3970*/  SHFL.IDX PT, R126, R26, RZ, 0x1f ;  /* 0x00001fff1a7e7589 */ /* 0x000fe200000e0000 */
[----:B------:R-:W-:Y:S01]  /*3980*/  FMUL.FTZ R125, R115, R130 ;  /* 0x00000082737d7220 */ /* 0x000fe20000410000 */
[----:B------:R-:W-:Y:S01]  /*3990*/  BSSY B0, `(.L_x_14044) ;  /* 0x0000069000007945 */ /* 0x000fe20003800000 */
[----:B------:R-:W-:Y:S01]  /*39a0*/  FFMA.FTZ R132, R81, R105, R20 ;  /* 0x0000006951847223 */ /* 0x000fe20000010014 */
[----:B------:R-:W3:Y:S01]  /*39b0*/  SHFL.IDX PT, R128, R27, RZ, 0x1f ;  /* 0x00001fff1b807589 */ /* 0x000ee200000e0000 */
[----:B------:R-:W-:-:S02]  /*39c0*/  FADD.FTZ R20, RZ, R21 ;  /* 0x00000015ff147221 */ /* 0x000fc40000010000 */
[----:B------:R-:W-:Y:S01]  /*39d0*/  FFMA.FTZ R115, -R115, R132, -RZ ;  /* 0x0000008473737223 */ /* 0x000fe200000109ff */
[----:B--2---:R-:W2:Y:S01]  /*39e0*/  SHFL.DOWN PT, R133, R110, 0x1, 0x1f ;  /* 0x08201f006e857f89 */ /* 0x004ea200000e0000 */
[CC--:B------:R-:W-:Y:S02]  /*39f0*/  FMUL.FTZ R127, R23.reuse, R20.reuse ;  /* 0x00000014177f7220 */ /* 0x0c0fe40000410000 */
[-C--:B------:R-:W-:Y:S01]  /*3a00*/  FMUL.FTZ R23, R23, R107.reuse ;  /* 0x0000006b17177220 */ /* 0x080fe20000410000 */
[----:B------:R-:W-:Y:S01]  /*3a10*/  SHFL.DOWN PT, R134, R121, 0x1, 0x1f ;  /* 0x08201f0079867f89 */ /* 0x000fe200000e0000 */
[-C--:B------:R-:W-:Y:S02]  /*3a20*/  FMUL.FTZ R129, R81, R20.reuse ;  /* 0x0000001451817220 */ /* 0x080fe40000410000 */
[C---:B------:R-:W-:Y:S01]  /*3a30*/  FFMA.FTZ R23, R22.reuse, R20, R23 ;  /* 0x0000001416177223 */ /* 0x040fe20000010017 */
[----:B------:R-:W5:Y:S01]  /*3a40*/  SHFL.DOWN PT, R130, R109, 0x1, 0x1f ;  /* 0x08201f006d827f89 */ /* 0x000f6200000e0000 */
[----:B------:R-:W-:-:S02]  /*3a50*/  FFMA.FTZ R127, R22, R107, -R127 ;  /* 0x0000006b167f7223 */ /* 0x000fc4000001087f */
[----:B------:R-:W-:Y:S01]  /*3a60*/  FMUL.FTZ R139, R114, R23 ;  /* 0x00000017728b7220 */ /* 0x000fe20000410000 */
[----:B------:R0:W4:Y:S01]  /*3a70*/  SHFL.IDX PT, R120, R122, RZ, 0x1f ;  /* 0x00001fff7a787589 */ /* 0x00012200000e0000 */
[----:B------:R-:W-:Y:S02]  /*3a80*/  FFMA.FTZ R129, R80, R107, -R129 ;  /* 0x0000006b50817223 */ /* 0x000fe40000010881 */
[C---:B----4-:R-:W-:Y:S01]  /*3a90*/  FMUL.FTZ R137, R114.reuse, R127 ;  /* 0x0000007f72897220 */ /* 0x050fe20000410000 */
[----:B------:R-:W4:Y:S01]  /*3aa0*/  SHFL.IDX PT, R21, R110, RZ, 0x1f ;  /* 0x00001fff6e157589 */ /* 0x000f2200000e0000 */
[----:B------:R-:W-:Y:S02]  /*3ab0*/  FMUL.FTZ R127, R114, R129 ;  /* 0x00000081727f7220 */ /* 0x000fe40000410000 */
[----:B0-----:R-:W-:Y:S01]  /*3ac0*/  FMUL.FTZ R122, R80, R20 ;  /* 0x00000014507a7220 */ /* 0x001fe20000410000 */
[----:B------:R-:W0:Y:S01]  /*3ad0*/  SHFL.IDX PT, R109, R109, RZ, 0x1f ;  /* 0x00001fff6d6d7589 */ /* 0x000e2200000e0000 */
[----:B---3--:R-:W-:-:S02]  /*3ae0*/  @P2 FMUL.FTZ R23, R135, R128 ;  /* 0x0000008087172220 */ /* 0x008fc40000410000 */
[----:B-1----:R-:W-:Y:S01]  /*3af0*/  FFMA.FTZ R131, R81, R107, R122 ;  /* 0x0000006b51837223 */ /* 0x002fe2000001007a */
[----:B------:R-:W1:Y:S01]  /*3b00*/  SHFL.IDX PT, R121, R121, RZ, 0x1f ;  /* 0x00001fff79797589 */ /* 0x000e6200000e0000 */
[-C--:B------:R-:W-:Y:S02]  /*3b10*/  @P2 FMUL.FTZ R81, R135, R126.reuse ;  /* 0x0000007e87512220 */ /* 0x080fe40000410000 */
[C---:B--2---:R-:W-:Y:S02]  /*3b20*/  @P2 FFMA.FTZ R23, R133.reuse, R126, -R23 ;  /* 0x0000007e85172223 */ /* 0x044fe40000010817 */
[----:B------:R-:W-:Y:S02]  /*3b30*/  @P2 FFMA.FTZ R81, R133, R128, R81 ;  /* 0x0000008085512223 */ /* 0x000fe40000010051 */
[----:B-----5:R-:W-:Y:S02]  /*3b40*/  @P2 FADD.FTZ R126, R130, R23 ;  /* 0x00000017827e2221 */ /* 0x020fe40000010000 */
[----:B------:R-:W-:-:S02]  /*3b50*/  @P2 FADD.FTZ R128, R134, R81 ;  /* 0x0000005186802221 */ /* 0x000fc40000010000 */
[----:B------:R-:W-:Y:S02]  /*3b60*/  FMUL.FTZ R22, R120, R27 ;  /* 0x0000001b78167220 */ /* 0x000fe40000410000 */
[-C--:B------:R-:W-:Y:S02]  /*3b70*/  FMUL.FTZ R23, R128, -R83.reuse ;  /* 0x8000005380177220 */ /* 0x080fe40000410000 */
[C---:B------:R-:W-:Y:S02]  /*3b80*/  FMUL.FTZ R83, R126.reuse, -R83 ;  /* 0x800000537e537220 */ /* 0x040fe40000410000 */
[----:B------:R-:W-:Y:S02]  /*3b90*/  FFMA.FTZ R126, R126, R82, -R23 ;  /* 0x000000527e7e7223 */ /* 0x000fe40000010817 */
[----:B------:R-:W-:Y:S02]  /*3ba0*/  FMUL.FTZ R80, R120, R26 ;  /* 0x0000001a78507220 */ /* 0x000fe40000410000 */
[----:B------:R-:W-:-:S02]  /*3bb0*/  FFMA.FTZ R82, R128, R82, R83 ;  /* 0x0000005280527223 */ /* 0x000fc40000010053 */
[----:B----4-:R-:W-:Y:S02]  /*3bc0*/  FFMA.FTZ R26, R21, R26, -R22 ;  /* 0x0000001a151a7223 */ /* 0x010fe40000010816 */
[C---:B------:R-:W-:Y:S02]  /*3bd0*/  FMUL.FTZ R22, R120.reuse, R25 ;  /* 0x0000001978167220 */ /* 0x040fe40000410000 */
[-C--:B------:R-:W-:Y:S02]  /*3be0*/  FMUL.FTZ R120, R120, R24.reuse ;  /* 0x0000001878787220 */ /* 0x080fe40000410000 */
[----:B------:R-:W-:Y:S02]  /*3bf0*/  FADD.FTZ R23, -R113, R82 ;  /* 0x0000005271177221 */ /* 0x000fe40000010100 */
[C---:B------:R-:W-:Y:S02]  /*3c00*/  FFMA.FTZ R24, R21.reuse, R24, -R22 ;  /* 0x0000001815187223 */ /* 0x040fe40000010816 */
[C---:B------:R-:W-:Y:S01]  /*3c10*/  FFMA.FTZ R80, R21.reuse, R27, R80 ;  /* 0x0000001b15507223 */ /* 0x040fe20000010050 */
[----:B------:R-:W-:Y:S01]  /*3c20*/  P2R R27, PR, RZ, 0x1 ;  /* 0x00000001ff1b7803 */ /* 0x000fe20000000000 */
[----:B------:R-:W-:-:S02]  /*3c30*/  FFMA.FTZ R25, R21, R25, R120 ;  /* 0x0000001915197223 */ /* 0x000fc40000010078 */
[----:B------:R-:W-:Y:S02]  /*3c40*/  FADD.FTZ R22, R18, R137 ;  /* 0x0000008912167221 */ /* 0x000fe40000010000 */
[----:B------:R-:W-:Y:S02]  /*3c50*/  FADD.FTZ R21, R117, R126 ;  /* 0x0000007e75157221 */ /* 0x000fe40000010000 */
[C---:B------:R-:W-:Y:S02]  /*3c60*/  FMUL.FTZ R18, R106.reuse, -R23 ;  /* 0x800000176a127220 */ /* 0x040fe40000410000 */
[-C--:B------:R-:W-:Y:S02]  /*3c70*/  FMUL.FTZ R106, R106, -R21.reuse ;  /* 0x800000156a6a7220 */ /* 0x080fe40000410000 */
[----:B------:R-:W-:Y:S01]  /*3c80*/  FFMA.FTZ R81, R104, R21, -R18 ;  /* 0x0000001568517223 */ /* 0x000fe20000010812 */
[----:B------:R-:W-:Y:S01]  /*3c90*/  LEA R18, R66, 0xffffff80, 0x7 ;  /* 0xffffff8042127811 */ /* 0x000fe200078e38ff */
[----:B------:R-:W-:-:S02]  /*3ca0*/  FFMA.FTZ R106, R104, R23, R106 ;  /* 0x00000017686a7223 */ /* 0x000fc4000001006a */
[----:B0-----:R-:W-:Y:S01]  /*3cb0*/  FADD.FTZ R26, R109, R26 ;  /* 0x0000001a6d1a7221 */ /* 0x001fe20000010000 */
[----:B------:R-:W-:Y:S01]  /*3cc0*/  IADD3 R18, -R18, c[0x0][0x168], RZ ;  /* 0x00005a0012127a10 */ /* 0x000fe20007ffe1ff */
[----:B-1----:R-:W-:Y:S02]  /*3cd0*/  FADD.FTZ R27, R121, R80 ;  /* 0x00000050791b7221 */ /* 0x002fe40000010000 */
[----:B------:R-:W-:Y:S01]  /*3ce0*/  FADD.FTZ R81, R112, R81 ;  /* 0x0000005170517221 */ /* 0x000fe20000010000 */
[----:B------:R-:W-:Y:S01]  /*3cf0*/  LEA R83, R18, -R61, 0x1 ;  /* 0x8000003d12537211 */ /* 0x000fe200078e08ff */
[----:B------:R-:W-:Y:S01]  /*3d00*/  FADD.FTZ R111, -R111, R106 ;  /* 0x0000006a6f6f7221 */ /* 0x000fe20000010100 */
[----:B------:R-:W-:Y:S01]  /*3d10*/  @!P0 STS.128 [R92.X16+0x1d90], R24 ;  /* 0x001d90185c008388 */ /* 0x000fe2000000cc00 */
[----:B------:R-:W-:Y:S01]  /*3d20*/  FADD.FTZ R80, R16, -R139 ;  /* 0x8000008b10507221 */ /* 0x000fe20000010000 */
[----:B------:R-:W-:Y:S01]  /*3d30*/  ISETP.GE.AND P0, PT, R83, 0x1, PT ;  /* 0x000000015300780c */ /* 0x000fe20003f06270 */
[C---:B------:R-:W-:Y:S01]  /*3d40*/  FMUL.FTZ R16, R100.reuse, -R81 ;  /* 0x8000005164107220 */ /* 0x040fe20000410000 */
[----:B------:R0:W-:Y:S01]  /*3d50*/  STS [R68.X4+0x420], R17 ;  /* 0x0004201144007388 */ /* 0x0001e20000004800 */
[----:B------:R-:W-:-:S02]  /*3d60*/  FMUL.FTZ R100, R100, -R111 ;  /* 0x8000006f64647220 */ /* 0x000fc40000410000 */
[----:B------:R-:W-:Y:S01]  /*3d70*/  FFMA.FTZ R129, -R114, R131, -RZ ;  /* 0x0000008372817223 */ /* 0x000fe200000109ff */
[----:B------:R1:W-:Y:S04]  /*3d80*/  STS [R68.X4+0x424], R123 ;  /* 0x0004247b44007388 */ /* 0x0003e80000004800 */
[----:B------:R1:W-:Y:S01]  /*3d90*/  STS [R68.X4+0x428], R19 ;  /* 0x0004281344007388 */ /* 0x0003e20000004800 */
[C---:B0-----:R-:W-:Y:S02]  /*3da0*/  FFMA.FTZ R17, R102.reuse, R81, -R100 ;  /* 0x0000005166117223 */ /* 0x041fe40000010864 */
[----:B------:R-:W-:Y:S01]  /*3db0*/  FFMA.FTZ R25, R102, R111, R16 ;  /* 0x0000006f66197223 */ /* 0x000fe20000010010 */
[----:B------:R1:W-:Y:S01]  /*3dc0*/  STS [R68.X4+0x42c], R119 ;  /* 0x00042c7744007388 */ /* 0x0003e20000004800 */
[----:B------:R-:W-:-:S02]  /*3dd0*/  FADD.FTZ R116, R116, R17 ;  /* 0x0000001174747221 */ /* 0x000fc40000010000 */
[----:B------:R-:W-:Y:S01]  /*3de0*/  FADD.FTZ R118, -R118, R25 ;  /* 0x0000001976767221 */ /* 0x000fe20000010100 */
[----:B------:R1:W-:Y:S03]  /*3df0*/  STS [R68.X4+0x430], R125 ;  /* 0x0004307d44007388 */ /* 0x0003e60000004800 */
[C---:B------:R-:W-:Y:S01]  /*3e00*/  FMUL.FTZ R16, R99.reuse, -R118 ;  /* 0x8000007663107220 */ /* 0x040fe20000410000 */
[----:B------:R1:W-:Y:S01]  /*3e10*/  STS [R68.X4+0x434], R115 ;  /* 0x0004347344007388 */ /* 0x0003e20000004800 */
[-C--:B------:R-:W-:Y:S02]  /*3e20*/  FMUL.FTZ R99, R99, -R116.reuse ;  /* 0x8000007463637220 */ /* 0x080fe40000410000 */
[C---:B------:R-:W-:Y:S01]  /*3e30*/  FFMA.FTZ R24, R101.reuse, R116, -R16 ;  /* 0x0000007465187223 */ /* 0x040fe20000010810 */
[----:B------:R1:W-:Y:S01]  /*3e40*/  STS [R68.X4+0x438], R127 ;  /* 0x0004387f44007388 */ /* 0x0003e20000004800 */
[----:B------:R-:W-:-:S03]  /*3e50*/  FFMA.FTZ R26, R101, R118, R99 ;  /* 0x00000076651a7223 */ /* 0x000fc60000010063 */
[----:B------:R1:W-:Y:S04]  /*3e60*/  STS [R68.X4+0x43c], R129 ;  /* 0x00043c8144007388 */ /* 0x0003e80000004800 */
[----:B------:R-:W-:Y:S06]  /*3e70*/  BAR.SYNC.DEFER_BLOCKING 0x0 ;  /* 0x0000000000007b1d */ /* 0x000fec0000010000 */
[----:B------:R-:W-:Y:S05]  /*3e80*/  @!P0 BRA `(.L_x_14045) ;  /* 0x0000019000008947 */ /* 0x000fea0003800000 */
[-C--:B-1----:R-:W-:Y:S01]  /*3e90*/  LEA.HI.SX32 R25, R61, R61.reuse, 0x1b ;  /* 0x0000003d3d197211 */ /* 0x082fe200078fdaff */
[----:B------:R-:W-:Y:S01]  /*3ea0*/  IMAD R16, R124, c[0x0][0x2c0], RZ ;  /* 0x0000b0007c107a24 */ /* 0x000fe200078e02ff */
[----:B------:R-:W-:Y:S01]  /*3eb0*/  ULDC.64 UR6, c[0x0][0x2b8] ;  /* 0x0000ae0000067ab9 */ /* 0x000fe20000000a00 */
[C---:B------:R-:W-:Y:S01]  /*3ec0*/  IMAD.WIDE.U32 R18, R55.reuse, c[0x0][0x2c0], RZ ;  /* 0x0000b00037127a25 */ /* 0x040fe200078e00ff */
[----:B------:R-:W-:Y:S01]  /*3ed0*/  USHF.R.U32.HI UR5, URZ, 0x1, UR7 ;  /* 0x000000013f057899 */ /* 0x000fe20008011607 */
[----:B------:R-:W-:Y:S01]  /*3ee0*/  SHF.L.U32 R96, R96, 0x8, RZ ;  /* 0x0000000860607819 */ /* 0x000fe200000006ff */
        /* <DEDUP_REMOVED lines=19> */
.L_x_14045:
[----:B-1----:R-:W-:Y:S05]  /*4020*/  BSYNC B0 ;  /* 0x0000000000007941 */ /* 0x002fea0003800000 */
.L_x_14044:
[----:B------:R-:W-:Y:S01]  /*4030*/  FADD.FTZ R97, R97, R24 ;  /* 0x0000001861617221 */ /* 0x000fe20000010000 */
[----:B------:R-:W-:Y:S01]  /*4040*/  ISETP.GE.AND P6, PT, R83, 0x21, PT ;  /* 0x000000215300780c */ /* 0x000fe20003fc6270 */
[----:B------:R-:W-:Y:S01]  /*4050*/  FADD.FTZ R96, -R87, R26 ;  /* 0x0000001a57607221 */ /* 0x000fe20000010100 */
[----:B------:R-:W-:Y:S01]  /*4060*/  SHF.L.U32 R101, R93, 0x2, RZ ;  /* 0x000000025d657819 */ /* 0x000fe200000006ff */
[-C--:B0-----:R-:W-:Y:S01]  /*4070*/  FMUL.FTZ R25, R97, R77.reuse ;  /* 0x0000004d61197220 */ /* 0x081fe20000410000 */
[----:B------:R-:W-:Y:S01]  /*4080*/  BSSY B0, `(.L_x_14046) ;  /* 0x0000034000007945 */ /* 0x000fe20003800000 */
[-C--:B------:R-:W-:Y:S01]  /*4090*/  FMUL.FTZ R24, R116, R76.reuse ;  /* 0x0000004c74187220 */ /* 0x080fe20000410000 */
[C---:B------:R-:W-:Y:S01]  /*40a0*/  ISETP.GE.AND P0, PT, R83.reuse, 0x41, PT ;  /* 0x000000415300780c */ /* 0x040fe20003f06270 */
[-C--:B------:R-:W-:Y:S01]  /*40b0*/  FFMA.FTZ R108, R4, -R77.reuse, R108 ;  /* 0x8000004d046c7223 */ /* 0x080fe2000001006c */
[C---:B------:R-:W-:Y:S01]  /*40c0*/  ISETP.GE.AND P1, PT, R83.reuse, 0x61, PT ;  /* 0x000000615300780c */ /* 0x040fe20003f26270 */
[----:B------:R-:W-:Y:S01]  /*40d0*/  FMUL.FTZ R17, R96, R77 ;  /* 0x0000004d60117220 */ /* 0x000fe20000410000 */
[C---:B------:R-:W-:Y:S01]  /*40e0*/  ISETP.GE.AND P2, PT, R83.reuse, 0x81, PT ;  /* 0x000000815300780c */ /* 0x040fe20003f46270 */
[----:B------:R-:W-:Y:S01]  /*40f0*/  FMUL.FTZ R16, R84, R25 ;  /* 0x0000001954107220 */ /* 0x000fe20000410000 */
[----:B------:R-:W-:Y:S01]  /*4100*/  ISETP.GE.AND P3, PT, R83, 0xa1, PT ;  /* 0x000000a15300780c */ /* 0x000fe20003f66270 */
[-C--:B------:R-:W-:Y:S01]  /*4110*/  FFMA.FTZ R103, R5, -R76.reuse, R103 ;  /* 0x8000004c05677223 */ /* 0x080fe20000010067 */
[C---:B------:R-:W-:Y:S01]  /*4120*/  ISETP.GE.AND P4, PT, R83.reuse, 0xc1, PT ;  /* 0x000000c15300780c */ /* 0x040fe20003f86270 */
[----:B------:R-:W-:Y:S01]  /*4130*/  FMUL.FTZ R18, R118, R76 ;  /* 0x0000004c76127220 */ /* 0x000fe20000410000 */
[----:B------:R-:W-:Y:S01]  /*4140*/  ISETP.GE.AND P5, PT, R83, 0xe1, PT ;  /* 0x000000e15300780c */ /* 0x000fe20003fa6270 */
[----:B------:R-:W-:-:S02]  /*4150*/  FMUL.FTZ R19, R85, R24 ;  /* 0x0000001855137220 */ /* 0x000fc40000410000 */
[----:B------:R-:W-:Y:S02]  /*4160*/  FFMA.FTZ R16, R108, R17, -R16 ;  /* 0x000000116c107223 */ /* 0x000fe40000010810 */
[----:B------:R-:W-:Y:S02]  /*4170*/  FFMA.FTZ R19, R103, R18, -R19 ;  /* 0x0000001267137223 */ /* 0x000fe40000010813 */
[----:B------:R-:W-:Y:S02]  /*4180*/  FADD.FTZ R16, RZ, R16 ;  /* 0x00000010ff107221 */ /* 0x000fe40000010000 */
[----:B------:R-:W-:Y:S02]  /*4190*/  FMUL.FTZ R27, R81, R79 ;  /* 0x0000004f511b7220 */ /* 0x000fe40000410000 */
[----:B------:R-:W-:Y:S02]  /*41a0*/  FADD.FTZ R16, R16, R19 ;  /* 0x0000001310107221 */ /* 0x000fe40000010000 */
[----:B------:R0:W1:Y:S01]  /*41b0*/  LDS R19, [R69.X4+0x4a0] ;  /* 0x0004a00045137984 */ /* 0x0000620000004800 */
[----:B------:R-:W-:-:S02]  /*41c0*/  FMUL.FTZ R17, R84, R17 ;  /* 0x0000001154117220 */ /* 0x000fc40000410000 */
[-C--:B------:R-:W-:Y:S02]  /*41d0*/  FFMA.FTZ R82, R6, -R79.reuse, R105 ;  /* 0x8000004f06527223 */ /* 0x080fe40000010069 */
[----:B------:R-:W-:Y:S02]  /*41e0*/  FMUL.FTZ R87, R111, R79 ;  /* 0x0000004f6f577220 */ /* 0x000fe40000410000 */
[----:B------:R-:W-:Y:S02]  /*41f0*/  FMUL.FTZ R95, R86, R27 ;  /* 0x0000001b565f7220 */ /* 0x000fe40000410000 */
[----:B------:R-:W-:Y:S02]  /*4200*/  FMUL.FTZ R18, R85, R18 ;  /* 0x0000001255127220 */ /* 0x000fe40000410000 */
[----:B------:R-:W-:Y:S02]  /*4210*/  FFMA.FTZ R17, R25, R108, R17 ;  /* 0x0000006c19117223 */ /* 0x000fe40000010011 */
[----:B------:R-:W-:-:S02]  /*4220*/  FFMA.FTZ R95, R82, R87, -R95 ;  /* 0x00000057525f7223 */ /* 0x000fc4000001085f */
[----:B------:R-:W-:Y:S02]  /*4230*/  FFMA.FTZ R18, R24, R103, R18 ;  /* 0x0000006718127223 */ /* 0x000fe40000010012 */
[----:B------:R-:W-:Y:S02]  /*4240*/  FADD.FTZ R17, RZ, R17 ;  /* 0x00000011ff117221 */ /* 0x000fe40000010000 */
[-C--:B------:R-:W-:Y:S02]  /*4250*/  FMUL.FTZ R26, R21, R78.reuse ;  /* 0x0000004e151a7220 */ /* 0x080fe40000410000 */
[----:B------:R-:W-:Y:S02]  /*4260*/  FMUL.FTZ R87, R86, R87 ;  /* 0x0000005756577220 */ /* 0x000fe40000410000 */
[----:B------:R-:W-:Y:S02]  /*4270*/  FADD.FTZ R17, R17, R18 ;  /* 0x0000001211117221 */ /* 0x000fe40000010000 */
[----:B------:R-:W-:-:S02]  /*4280*/  FFMA.FTZ R107, R7, -R78, R107 ;  /* 0x8000004e076b7223 */ /* 0x000fc4000001006b */
[----:B------:R-:W-:Y:S02]  /*4290*/  FMUL.FTZ R99, R23, R78 ;  /* 0x0000004e17637220 */ /* 0x000fe40000410000 */
[C---:B------:R-:W-:Y:S02]  /*42a0*/  FMUL.FTZ R100, R20.reuse, R26 ;  /* 0x0000001a14647220 */ /* 0x040fe40000410000 */
[----:B------:R-:W-:Y:S02]  /*42b0*/  FFMA.FTZ R18, R27, R82, R87 ;  /* 0x000000521b127223 */ /* 0x000fe40000010057 */
[-C--:B------:R-:W-:Y:S02]  /*42c0*/  FFMA.FTZ R100, R107, R99.reuse, -R100 ;  /* 0x000000636b647223 */ /* 0x080fe40000010864 */
[----:B------:R-:W-:Y:S01]  /*42d0*/  FADD.FTZ R18, R17, R18 ;  /* 0x0000001211127221 */ /* 0x000fe20000010000 */
[----:B------:R-:W-:Y:S01]  /*42e0*/  SHF.L.U64.HI R17, R93, 0x2, R94 ;  /* 0x000000025d117819 */ /* 0x000fe2000001025e */
[----:B------:R-:W-:-:S02]  /*42f0*/  FMUL.FTZ R99, R20, R99 ;  /* 0x0000006314637220 */ /* 0x000fc40000410000 */
[----:B------:R-:W-:Y:S01]  /*4300*/  FADD.FTZ R95, R16, R95 ;  /* 0x0000005f105f7221 */ /* 0x000fe20000010000 */
[----:B------:R-:W-:Y:S01]  /*4310*/  IADD3 R16, R61, 0x40, RZ ;  /* 0x000000403d107810 */ /* 0x000fe20007ffe0ff */
[----:B------:R-:W-:Y:S02]  /*4320*/  FFMA.FTZ R87, R26, R107, R99 ;  /* 0x0000006b1a577223 */ /* 0x000fe40000010063 */
[----:B------:R-:W-:Y:S02]  /*4330*/  IMAD R17, R17, c[0x0][0x2d0], RZ ;  /* 0x0000b40011117a24 */ /* 0x000fe400078e02ff */
[----:B------:R-:W-:Y:S01]  /*4340*/  FADD.FTZ R87, R18, R87 ;  /* 0x0000005712577221 */ /* 0x000fe20000010000 */
[----:B------:R-:W-:Y:S01]  /*4350*/  LEA.HI.SX32 R18, R16, R61, 0x1b ;  /* 0x0000003d10127211 */ /* 0x000fe200078fdaff */
[----:B------:R-:W-:Y:S02]  /*4360*/  FADD.FTZ R95, R95, R100 ;  /* 0x000000645f5f7221 */ /* 0x000fe40000010000 */
[----:B------:R-:W-:Y:S01]  /*4370*/  IMAD R99, R101, c[0x0][0x2d4], R17 ;  /* 0x0000b50065637a24 */ /* 0x000fe200078e0211 */
[----:B------:R-:W-:Y:S05]  /*4380*/  @!P6 BRA `(.L_x_14047) ;  /* 0x000000300000e947 */ /* 0x000fea0003800000 */
[----:B01----:R-:W-:-:S05]  /*4390*/  IMAD.WIDE.U32 R16, R101, c[0x0][0x2d0], R48 ;  /* 0x0000b40065107a25 */ /* 0x003fca00078e0030 */
[----:B------:R-:W-:-:S05]  /*43a0*/  IADD3 R17, R17, R99, RZ ;  /* 0x0000006311117210 */ /* 0x000fca0007ffe0ff */
[----:B------:R0:W-:Y:S02]  /*43b0*/  RED.E.ADD.F32.FTZ.RN.STRONG.GPU [R16.64], R19 ;  /* 0x000000131000798e */ /* 0x0001e4000c10e788 */
.L_x_14047:
[----:B01----:R-:W-:Y:S05]  /*43c0*/  BSYNC B0 ;  /* 0x0000000000007941 */ /* 0x003fea0003800000 */
.L_x_14046:
[----:B------:R0:W1:Y:S01]  /*43d0*/  LDS R19, [R18.X4+0x520] ;  /* 0x0005200012137984 */ /* 0x0000620000004800 */
[----:B------:R-:W-:Y:S01]  /*43e0*/  BSSY B0, `(.L_x_14048) ;  /* 0x0000005000007945 */ /* 0x000fe20003800000 */
[----:B------:R-:W-:Y:S05]  /*43f0*/  @!P0 BRA `(.L_x_14049) ;  /* 0x0000003000008947 */ /* 0x000fea0003800000 */
[----:B------:R-:W-:-:S05]  /*4400*/  IMAD.WIDE.U32 R16, R101, c[0x0][0x2d0], R46 ;  /* 0x0000b40065107a25 */ /* 0x000fca00078e002e */
[----:B------:R-:W-:-:S05]  /*4410*/  IADD3 R17, R99, R17, RZ ;  /* 0x0000001163117210 */ /* 0x000fca0007ffe0ff */
[----:B-1----:R1:W-:Y:S02]  /*4420*/  RED.E.ADD.F32.FTZ.RN.STRONG.GPU [R16.64], R19 ;  /* 0x000000131000798e */ /* 0x0023e4000c10e788 */
.L_x_14049:
[----:B------:R-:W-:Y:S05]  /*4430*/  BSYNC B0 ;  /* 0x0000000000007941 */ /* 0x000fea0003800000 */
.L_x_14048:
[----:B-1----:R1:W2:Y:S01]  /*4440*/  LDS R19, [R70.X4+0x5a0] ;  /* 0x0005a00046137984 */ /* 0x0022a20000004800 */
[----:B------:R-:W-:Y:S01]  /*4450*/  BSSY B0, `(.L_x_14050) ;  /* 0x0000005000007945 */ /* 0x000fe20003800000 */
[----:B------:R-:W-:Y:S05]  /*4460*/  @!P1 BRA `(.L_x_14051) ;  /* 0x0000003000009947 */ /* 0x000fea0003800000 */
[----:B------:R-:W-:-:S05]  /*4470*/  IMAD.WIDE.U32 R16, R101, c[0x0][0x2d0], R44 ;  /* 0x0000b40065107a25 */ /* 0x000fca00078e002c */
[----:B------:R-:W-:-:S05]  /*4480*/  IADD3 R17, R99, R17, RZ ;  /* 0x0000001163117210 */ /* 0x000fca0007ffe0ff */
[----:B--2---:R2:W-:Y:S02]  /*4490*/  RED.E.ADD.F32.FTZ.RN.STRONG.GPU [R16.64], R19 ;  /* 0x000000131000798e */ /* 0x0045e4000c10e788 */
.L_x_14051:
[----:B------:R-:W-:Y:S05]  /*44a0*/  BSYNC B0 ;  /* 0x0000000000007941 */ /* 0x000fea0003800000 */
.L_x_14050:
[----:B--2---:R2:W3:Y:S01]  /*44b0*/  LDS R19, [R71.X4+0x620] ;  /* 0x0006200047137984 */ /* 0x0044e20000004800 */
[----:B------:R-:W-:Y:S01]  /*44c0*/  BSSY B0, `(.L_x_14052) ;  /* 0x0000005000007945 */ /* 0x000fe20003800000 */
[----:B------:R-:W-:Y:S05]  /*44d0*/  @!P2 BRA `(.L_x_14053) ;  /* 0x000000300000a947 */ /* 0x000fea0003800000 */
[----:B------:R-:W-:-:S05]  /*44e0*/  IMAD.WIDE.U32 R16, R101, c[0x0][0x2d0], R42 ;  /* 0x0000b40065107a25 */ /* 0x000fca00078e002a */
[----:B------:R-:W-:-:S05]  /*44f0*/  IADD3 R17, R99, R17, RZ ;  /* 0x0000001163117210 */ /* 0x000fca0007ffe0ff */
[----:B---3--:R3:W-:Y:S02]  /*4500*/  RED.E.ADD.F32.FTZ.RN.STRONG.GPU [R16.64], R19 ;  /* 0x000000131000798e */ /* 0x0087e4000c10e788 */
.L_x_14053:
[----:B------:R-:W-:Y:S05]  /*4510*/  BSYNC B0 ;  /* 0x0000000000007941 */ /* 0x000fea0003800000 */
.L_x_14052:
[----:B---3--:R3:W4:Y:S01]  /*4520*/  LDS R19, [R72.X4+0x6a0] ;  /* 0x0006a00048137984 */ /* 0x0087220000004800 */
[----:B------:R-:W-:Y:S01]  /*4530*/  BSSY B0, `(.L_x_14054) ;  /* 0x0000005000007945 */ /* 0x000fe20003800000 */
[----:B------:R-:W-:Y:S05]  /*4540*/  @!P3 BRA `(.L_x_14055) ;  /* 0x000000300000b947 */ /* 0x000fea0003800000 */
[----:B------:R-:W-:-:S05]  /*4550*/  IMAD.WIDE.U32 R16, R101, c[0x0][0x2d0], R40 ;  /* 0x0000b40065107a25 */ /* 0x000fca00078e0028 */
[----:B------:R-:W-:-:S05]  /*4560*/  IADD3 R17, R99, R17, RZ ;  /* 0x0000001163117210 */ /* 0x000fca0007ffe0ff */
[----:B----4-:R4:W-:Y:S02]  /*4570*/  RED.E.ADD.F32.FTZ.RN.STRONG.GPU [R16.64], R19 ;  /* 0x000000131000798e */ /* 0x0109e4000c10e788 */
.L_x_14055:
[----:B------:R-:W-:Y:S05]  /*4580*/  BSYNC B0 ;  /* 0x0000000000007941 */ /* 0x000fea0003800000 */
.L_x_14054:
[----:B------:R0:W1:Y:S01]  /*4590*/  LDS R83, [R73.X4+0x720] ;  /* 0x0007200049537984 */ /* 0x0000620000004800 */
[----:B------:R-:W-:Y:S01]  /*45a0*/  BSSY B0, `(.L_x_14056) ;  /* 0x0000006000007945 */ /* 0x000fe20003800000 */
[----:B----4-:R-:W-:Y:S01]  /*45b0*/  IMAD.WIDE.U32 R16, R101, c[0x0][0x2d0], R36 ;  /* 0x0000b40065107a25 */ /* 0x010fe200078e0024 */
[----:B------:R-:W-:Y:S05]  /*45c0*/  @!P4 BRA `(.L_x_14057) ;  /* 0x000000300000c947 */ /* 0x000fea0003800000 */
[----:B0-----:R-:W-:-:S05]  /*45d0*/  IMAD.WIDE.U32 R18, R101, c[0x0][0x2d0], R38 ;  /* 0x0000b40065127a25 */ /* 0x001fca00078e0026 */
[----:B------:R-:W-:-:S05]  /*45e0*/  IADD3 R19, R99, R19, RZ ;  /* 0x0000001363137210 */ /* 0x000fca0007ffe0ff */
[----:B-1----:R0:W-:Y:S02]  /*45f0*/  RED.E.ADD.F32.FTZ.RN.STRONG.GPU [R18.64], R83 ;  /* 0x000000531200798e */ /* 0x0021e4000c10e788 */
.L_x_14057:
[----:B------:R-:W-:Y:S05]  /*4600*/  BSYNC B0 ;  /* 0x0000000000007941 */ /* 0x000fea0003800000 */
.L_x_14056:
[----:B0-----:R0:W4:Y:S01]  /*4610*/  LDS R19, [R74.X4+0x7a0] ;  /* 0x0007a0004a137984 */ /* 0x0011220000004800 */
[----:B------:R-:W-:Y:S01]  /*4620*/  BSSY B0, `(.L_x_14058) ;  /* 0x0000004000007945 */ /* 0x000fe20003800000 */
[----:B------:R-:W-:Y:S05]  /*4630*/  @!P5 BRA `(.L_x_14059) ;  /* 0x000000200000d947 */ /* 0x000fea0003800000 */
[----:B------:R-:W-:-:S05]  /*4640*/  IADD3 R17, R99, R17, RZ ;  /* 0x0000001163117210 */ /* 0x000fca0007ffe0ff */
[----:B----4-:R4:W-:Y:S02]  /*4650*/  RED.E.ADD.F32.FTZ.RN.STRONG.GPU [R16.64], R19 ;  /* 0x000000131000798e */ /* 0x0109e4000c10e788 */
.L_x_14059:
[----:B------:R-:W-:Y:S05]  /*4660*/  BSYNC B0 ;  /* 0x0000000000007941 */ /* 0x000fea0003800000 */
.L_x_14058:
        /* <DEDUP_REMOVED lines=12> */
[----:B-1----:R-:W1:Y:S01]  /*4730*/  SHFL.DOWN PT, R83, R87, 0x1, 0x1f ;  /* 0x08201f0057537f89 */ /* 0x002e6200000e0000 */
        /* <DEDUP_REMOVED lines=37> */
[----:B------:R-:W-:Y:S02]  /*4990*/  FMUL.FTZ R80, R35, R21 ;  /* 0x0000001523507220 */ /* 0x000fe40000410000 */
[----:B-----5:R-:W-:Y:S01]  /*49a0*/  @!P0 FADD.FTZ R16, R16, R83 ;  /* 0x0000005310108221 */ /* 0x020fe20000010000 */
[----:B------:R-:W4:Y:S01]  /*49b0*/  SHFL.DOWN PT, R102, R19, 0x10, 0x1f ;  /* 0x0a001f0013667f89 */ /* 0x000f2200000e0000 */
[----:B------:R-:W-:Y:S01]  /*49c0*/  FFMA.FTZ R95, R34, R23, -R80 ;  /* 0x00000017225f7223 */ /* 0x000fe20000010850 */
[----:B------:R-:W-:Y:S01]  /*49d0*/  ISETP.GT.AND P0, PT, R67, 0xf, PT ;  /* 0x0000000f4300780c */ /* 0x000fe20003f04270 */
[----:B------:R-:W-:Y:S01]  /*49e0*/  FMUL.FTZ R83, R35, R116 ;  /* 0x0000007423537220 */ /* 0x000fe20000410000 */
[----:B------:R-:W5:Y:S01]  /*49f0*/  SHFL.DOWN PT, R99, R16, 0x10, 0x1f ;  /* 0x0a001f0010637f89 */ /* 0x000f6200000e0000 */
[----:B------:R-:W-:-:S02]  /*4a00*/  FMUL.FTZ R95, R20, R95 ;  /* 0x0000005f145f7220 */ /* 0x000fc40000410000 */
[C---:B------:R-:W-:Y:S02]  /*4a10*/  FMUL.FTZ R20, R35.reuse, R23 ;  /* 0x0000001723147220 */ /* 0x040fe40000410000 */
[C---:B------:R-:W-:Y:S02]  /*4a20*/  FMUL.FTZ R23, R35.reuse, R97 ;  /* 0x0000006123177220 */ /* 0x040fe40000410000 */
[-C--:B------:R-:W-:Y:S02]  /*4a30*/  FFMA.FTZ R22, R34, R118.reuse, -R83 ;  /* 0x0000007622167223 */ /* 0x080fe40000010853 */
[C---:B------:R-:W-:Y:S02]  /*4a40*/  FMUL.FTZ R111, R35.reuse, R111 ;  /* 0x0000006f236f7220 */ /* 0x040fe40000410000 */
[C---:B------:R-:W-:Y:S02]  /*4a50*/  FMUL.FTZ R83, R35.reuse, R118 ;  /* 0x0000007623537220 */ /* 0x040fe40000410000 */
[----:B------:R-:W-:-:S02]  /*4a60*/  FMUL.FTZ R35, R35, R96 ;  /* 0x0000006023237220 */ /* 0x000fc40000410000 */
[C---:B------:R-:W-:Y:S02]  /*4a70*/  FFMA.FTZ R23, R34.reuse, R96, -R23 ;  /* 0x0000006022177223 */ /* 0x040fe40000010817 */
[----:B------:R-:W-:Y:S02]  /*4a80*/  FFMA.FTZ R80, R34, R21, R20 ;  /* 0x0000001522507223 */ /* 0x000fe40000010014 */
[----:B------:R-:W-:Y:S02]  /*4a90*/  FMUL.FTZ R87, R86, R87 ;  /* 0x0000005756577220 */ /* 0x000fe40000410000 */
[----:B------:R-:W-:Y:S02]  /*4aa0*/  FMUL.FTZ R22, R85, R22 ;  /* 0x0000001655167220 */ /* 0x000fe40000410000 */
[C---:B------:R-:W-:Y:S02]  /*4ab0*/  FFMA.FTZ R111, R34.reuse, R81, R111 ;  /* 0x00000051226f7223 */ /* 0x040fe4000001006f */
        /* <DEDUP_REMOVED lines=32> */
.L_x_14061:
[----:B0-----:R-:W-:Y:S05]  /*4cc0*/  BSYNC B0 ;  /* 0x0000000000007941 */ /* 0x001fea0003800000 */
.L_x_14060:
[----:B------:R-:W-:Y:S02]  /*4cd0*/  IADD3 R92, R92, 0x1, RZ ;  /* 0x000000015c5c7810 */ /* 0x000fe40007ffe0ff */
[----:B------:R-:W-:-:S02]  /*4ce0*/  IADD3 R93, P1, R93, 0x1, RZ ;  /* 0x000000015d5d7810 */ /* 0x000fc40007f3e0ff */
[----:B------:R-:W-:Y:S02]  /*4cf0*/  ISETP.GE.AND P0, PT, R92, c[0x0][0x16c], PT ;  /* 0x00005b005c007a0c */ /* 0x000fe40003f06270 */
[----:B------:R-:W-:-:S11]  /*4d00*/  IADD3.X R94, RZ, R94, RZ, P1, !PT ;  /* 0x0000005eff5e7210 */ /* 0x000fd60000ffe4ff */
[----:B------:R-:W-:Y:S01]  /*4d10*/  @P0 CALL.REL.NOINC `(.L_x_14031) ;  /* 0x0000001000000944 */ /* 0x000fe20003c00000 */
[----:B------:R-:W-:Y:S05]  /*4d20*/  BRA `(.L_x_14062) ;  /* 0xffffd08000007947 */ /* 0x000fea000383ffff */
.L_x_14031:
        /* <DEDUP_REMOVED lines=54> */
[----:B------:R-:W-:-:S04]  /*5090*/  IADD3 R19, R19, R21, RZ ;  /* 0x0000001513137210 */ /* 0x000fc80007ffe0ff */
[----:B----4-:R4:W-:Y:S01]  /*50a0*/  STG.E.128 [R16.64], R4 ;  /* 0x0000000410007986 */ /* 0x0109e2000c101d08 */
[----:B-1----:R-:W-:-:S03]  /*50b0*/  @!P2 FMUL.FTZ R10, R10, R15 ;  /* 0x0000000f0a0aa220 */ /* 0x002fc60000410000 */
[----:B------:R-:W-:Y:S01]  /*50c0*/  BAR.SYNC.DEFER_BLOCKING 0x0 ;  /* 0x0000000000007b1d */ /* 0x000fe20000010000 */
[----:B0-----:R-:W-:Y:S01]  /*50d0*/  IMAD R23, R51, c[0x0][0x300], RZ ;  /* 0x0000c00033177a24 */ /* 0x001fe200078e02ff */
[----:B------:R-:W-:Y:S01]  /*50e0*/  IADD3 R56, P2, R56, -0x200, RZ ;  /* 0xfffffe0038387810 */ /* 0x000fe20007f5e0ff */
[----:B--2---:R-:W-:Y:S01]  /*50f0*/  @!P3 FMUL.FTZ R11, R11, R14 ;  /* 0x0000000e0b0bb220 */ /* 0x004fe20000410000 */
[----:B------:R-:W-:Y:S01]  /*5100*/  IADD3 R60, P3, R60, -0x200, RZ ;  /* 0xfffffe003c3c7810 */ /* 0x000fe20007f7e0ff */
[C---:B------:R-:W-:Y:S01]  /*5110*/  IMAD R23, R0.reuse, c[0x0][0x304], R23 ;  /* 0x0000c10000177a24 */ /* 0x040fe200078e0217 */
[----:B------:R-:W-:Y:S02]  /*5120*/  IADD3.X R63, R63, -0x1, RZ, P2, !PT ;  /* 0xffffffff3f3f7810 */ /* 0x000fe400017fe4ff */
[----:B------:R-:W-:Y:S01]  /*5130*/  IADD3.X R65, R65, -0x1, RZ, P3, !PT ;  /* 0xffffffff41417810 */ /* 0x000fe20001ffe4ff */
[----:B----4-:R-:W-:-:S05]  /*5140*/  IMAD.WIDE.U32 R4, R0, c[0x0][0x300], R18 ;  /* 0x0000c00000047a25 */ /* 0x010fca00078e0012 */
[----:B------:R-:W-:Y:S02]  /*5150*/  IADD3 R5, R5, R23, RZ ;  /* 0x0000001705057210 */ /* 0x000fe40007ffe0ff */
[----:B------:R-:W-:Y:S01]  /*5160*/  LEA R6, P0, R4, c[0x0][0x340], 0x2 ;  /* 0x0000d00004067a11 */ /* 0x000fe200078010ff */
[----:B------:R0:W-:Y:S01]  /*5170*/  STS.128 [R67.X16], R8 ;  /* 0x0000000843007388 */ /* 0x0001e2000000cc00 */
[----:B------:R-:W-:-:S06]  /*5180*/  NOP ;  /* 0x0000000000007918 */ /* 0x000fcc0000000000 */
[----:B------:R-:W1:Y:S01]  /*5190*/  LDS.128 R12, [R67.X16] ;  /* 0x00000000430c7984 */ /* 0x000e62000000cc00 */
[----:B------:R-:W-:Y:S02]  /*51a0*/  LEA.HI.X R7, R4, c[0x0][0x344], R5, 0x2, P0 ;  /* 0x0000d10004077a11 */ /* 0x000fe400000f1405 */
[----:B------:R-:W-:Y:S02]  /*51b0*/  ISETP.GT.AND P0, PT, R66, 0x1, PT ;  /* 0x000000014200780c */ /* 0x000fe40003f04270 */
[----:B------:R-:W-:Y:S01]  /*51c0*/  MOV R66, R26 ;  /* 0x0000001a00427202 */ /* 0x000fe20000000f00 */
[----:B------:R-:W-:Y:S01]  /*51d0*/  IMAD.WIDE R4, R61, 0x10, R6 ;  /* 0x000000103d047825 */ /* 0x000fe200078e0206 */
[----:B------:R-:W-:-:S03]  /*51e0*/  IADD3 R7, P1, R2, -0x200, RZ ;  /* 0xfffffe0002077810 */ /* 0x000fc60007f3e0ff */
[----:B0-----:R-:W-:-:S04]  /*51f0*/  FADD.FTZ R8, R8, R59 ;  /* 0x0000003b08087221 */ /* 0x001fc80000010000 */
[----:B------:R-:W-:Y:S01]  /*5200*/  FADD.FTZ R9, R8, R9 ;  /* 0x0000000908097221 */ /* 0x000fe20000010000 */
[----:B------:R-:W-:Y:S02]  /*5210*/  IADD3.X R8, R3, -0x1, RZ, P1, !PT ;  /* 0xffffffff03087810 */ /* 0x000fe40000ffe4ff */
[----:B------:R-:W-:Y:S01]  /*5220*/  IADD3 R62, P1, R62, -0x400, RZ ;  /* 0xfffffc003e3e7810 */ /* 0x000fe20007f3e0ff */
[----:B------:R-:W-:-:S03]  /*5230*/  FADD.FTZ R10, R9, R10 ;  /* 0x0000000a090a7221 */ /* 0x000fc60000010000 */
[----:B------:R-:W-:Y:S01]  /*5240*/  IADD3.X R64, R64, -0x1, RZ, P1, !PT ;  /* 0xffffffff40407810 */ /* 0x000fe20000ffe4ff */
[----:B------:R-:W-:Y:S01]  /*5250*/  FADD.FTZ R59, R10, R11 ;  /* 0x0000000b0a3b7221 */ /* 0x000fe20000010000 */
[----:B-1----:R0:W-:Y:S01]  /*5260*/  STG.E.128 [R4.64], R12 ;  /* 0x0000000c04007986 */ /* 0x0021e2000c101d08 */
[----:B------:R-:W-:Y:S01]  /*5270*/  @!P0 CALL.REL.NOINC `(.L_x_14021) ;  /* 0x0000001000008944 */ /* 0x000fe20003c00000 */
[----:B------:R-:W-:Y:S05]  /*5280*/  BRA `(.L_x_14063) ;  /* 0xffffb63000007947 */ /* 0x000fea000383ffff */
.L_x_14021:
        /* <DEDUP_REMOVED lines=24> */
.L_x_14065:
[----:B0-----:R-:W-:Y:S05]  /*5410*/  BSYNC B0 ;  /* 0x0000000000007941 */ /* 0x001fea0003800000 */
.L_x_14064:
        /* <DEDUP_REMOVED lines=23> */
.L_x_14067:
[----:B0-----:R-:W0:Y:S02]  /*5590*/  S2R R15, SR_TID.X ;  /* 0x00000000000f7919 */ /* 0x001e240000002100 */
.L_x_14068:
[----:B0-----:R-:W-:Y:S05]  /*55a0*/  BSYNC B0 ;  /* 0x0000000000007941 */ /* 0x001fea0003800000 */
.L_x_14066:
        /* <DEDUP_REMOVED lines=10> */
.L_x_14069:
        /* <DEDUP_REMOVED lines=28> */
.L_x_14070:
        /* <DEDUP_REMOVED lines=15> */
.L_x_14778:


//--------------------- .text._Z25selective_scan_bwd_kernelI32Selective_Scan_bwd_kernel_traitsILi32ELi4ELb1ELb1ELb0ELb0ELb0EfN3c107complexIfEEEEv12SSMParamsBwd --------------------------
	.section	.text._Z25selective_scan_bwd_kernelI32Selective_Scan_bwd_kernel_traitsILi32ELi4ELb1ELb1ELb0ELb0ELb0EfN3c107complexIfEEEEv12SSMParamsBwd,"ax",@progbits
	.sectioninfo	@"SHI_REGISTERS=159"
	.align	128
        .global         _Z25selective_scan_bwd_kernelI32Selective_Scan_bwd_kernel_traitsILi32ELi4ELb1ELb1ELb0ELb0ELb0EfN3c107complexIfEEEEv12SSMParamsBwd
        .type           _Z25selective_scan_bwd_kernelI32Selective_Scan_bwd_kernel_traitsILi32ELi4ELb1ELb1ELb0ELb0ELb0EfN3c107complexIfEEEEv12SSMParamsBwd,@function
        .size           _Z25selective_scan_bwd_kernelI32Selective_Scan_bwd_kernel_traitsILi32ELi4ELb1ELb1ELb0ELb0ELb0EfN3c107complexIfEEEEv12SSMParamsBwd,(.L_x_14779 - _Z25selective_scan_bwd_kernelI32Selective_Scan_bwd_kernel_traitsILi32ELi4ELb1ELb1ELb0ELb0ELb0EfN3c107complexIfEEEEv12SSMParamsBwd)
        .other          _Z25selective_scan_bwd_kernelI32Selective_Scan_bwd_kernel_traitsILi32ELi4ELb1ELb1ELb0ELb0ELb0EfN3c107complexIfEEEEv12SSMParamsBwd,@"STO_CUDA_ENTRY STV_DEFAULT"
_Z25selective_scan_bwd_kernelI32Selective_Scan_bwd_kernel_traitsILi32ELi4ELb1ELb1ELb0ELb0ELb0EfN3c107complexIfEEEEv12SSMParamsBwd:
.text._Z25selective_scan_bwd_kernelI32Selective_Scan_bwd_kernel_traitsILi32ELi4ELb1ELb1ELb0ELb0ELb0EfN3c107complexIfEEEEv12SSMParamsBwd:
        /* <DEDUP_REMOVED lines=20> */
[----:B-1----:R-:W-:Y:S02]  /*0140*/  IADD3 R6, R8, 0xffffffe, RZ ;  /* 0x0ffffffe08067810 */ /* 0x002fe40007ffe0ff */
[----:B------:R-:W-:Y:S01]  /*0150*/  MOV R14, c[0x0][0x174] ;  /* 0x00005d00000e7a02 */ /* 0x000fe20000000f00 */
        /* <DEDUP_REMOVED lines=8> */
[----:B------:R-:W-:Y:S01]  /*01e0*/  CS2R R40, SRZ ;  /* 0x0000000000287805 */ /* 0x000fe2000001ff00 */
[----:B------:R-:W-:Y:S01]  /*01f0*/  CS2R R38, SRZ ;  /* 0x0000000000267805 */ /* 0x000fe2000001ff00 */
[----:B--2---:R-:W-:Y:S01]  /*0200*/  HFMA2.MMA R6, -RZ, RZ, 0, 0 ;  /* 0x00000000ff067435 */ /* 0x004fe200000001ff */
[----:B-1----:R-:W-:Y:S01]  /*0210*/  IMAD.WIDE.U32 R4, R63, c[0x0][0x1e0], RZ ;  /* 0x000078003f047a25 */ /* 0x002fe200078e00ff */
[----:B------:R-:W-:-:S02]  /*0220*/  HFMA2.MMA R67, -RZ, RZ, 0, 0 ;  /* 0x00000000ff437435 */ /* 0x000fc400000001ff */
[----:B------:R-:W-:Y:S01]  /*0230*/  HFMA2.MMA R69, -RZ, RZ, 0, 0 ;  /* 0x00000000ff457435 */ /* 0x000fe200000001ff */
[----:B------:R-:W-:Y:S01]  /*0240*/  IMAD R19, R63, c[0x0][0x194], R12 ;  /* 0x000065003f137a24 */ /* 0x000fe200078e020c */
        /* <DEDUP_REMOVED lines=17> */
[----:B------:R-:W-:Y:S01]  /*0360*/  IMAD R10, R0, c[0x0][0x1dc], R13 ;  /* 0x00007700000a7a24 */ /* 0x000fe200078e020d */
[----:B------:R-:W-:Y:S01]  /*0370*/  LEA R13, R14, 0xffffff00, 0x8 ;  /* 0xffffff000e0d7811 */ /* 0x000fe200078e40ff */
[----:B------:R-:W-:-:S04]  /*0380*/  IMAD.WIDE.U32 R8, R63, c[0x0][0x190], RZ ;  /* 0x000064003f087a25 */ /* 0x000fc800078e00ff */
[----:B------:R-:W-:Y:S01]  /*0390*/  IMAD.WIDE.U32 R2, R0, c[0x0][0x1d8], R2 ;  /* 0x0000760000027a25 */ /* 0x000fe200078e0002 */
[----:B------:R-:W-:-:S03]  /*03a0*/  IADD3 R9, R9, R19, RZ ;  /* 0x0000001309097210 */ /* 0x000fc60007ffe0ff */
[-C--:B------:R-:W-:Y:S02]  /*03b0*/  @!P2 IADD3 R6, R6, -R11.reuse, RZ ;  /* 0x8000000b0606a210 */ /* 0x080fe40007ffe0ff */
[----:B------:R-:W-:Y:S02]  /*03c0*/  @!P2 IADD3 R65, R65, 0x1, RZ ;  /* 0x000000014141a810 */ /* 0x000fe40007ffe0ff */
[----:B------:R-:W-:Y:S01]  /*03d0*/  ISETP.GE.U32.AND P0, PT, R6, R11, PT ;  /* 0x0000000b0600720c */ /* 0x000fe20003f06070 */
[----:B------:R-:W-:Y:S01]  /*03e0*/  IMAD.WIDE.U32 R6, R63, c[0x0][0x278], RZ ;  /* 0x00009e003f067a25 */ /* 0x000fe200078e00ff */
[----:B------:R-:W-:-:S04]  /*03f0*/  LEA R11, R14, 0xffffff80, 0x7 ;  /* 0xffffff800e0b7811 */ /* 0x000fc800078e38ff */
[----:B------:R-:W-:Y:S02]  /*0400*/  SHF.R.S32.HI R15, RZ, 0x1f, R11 ;  /* 0x0000001fff0f7819 */ /* 0x000fe4000001140b */
[----:B------:R-:W-:Y:S01]  /*0410*/  IADD3 R7, R7, R17, RZ ;  /* 0x0000001107077210 */ /* 0x000fe20007ffe0ff */
[----:B------:R-:W-:-:S04]  /*0420*/  IMAD R17, R61, c[0x0][0x280], RZ ;  /* 0x0000a0003d117a24 */ /* 0x000fc800078e02ff */
[----:B------:R-:W-:Y:S01]  /*0430*/  @P0 IADD3 R65, R65, 0x1, RZ ;  /* 0x0000000141410810 */ /* 0x000fe20007ffe0ff */
[----:B------:R-:W-:Y:S01]  /*0440*/  IMAD R17, R0, c[0x0][0x284], R17 ;  /* 0x0000a10000117a24 */ /* 0x000fe200078e0211 */
[----:B------:R-:W-:Y:S02]  /*0450*/  IADD3 R73, P0, R11, R2, RZ ;  /* 0x000000020b497210 */ /* 0x000fe40007f1e0ff */
[----:B------:R-:W-:Y:S02]  /*0460*/  @!P3 IADD3 R65, -R65, RZ, RZ ;  /* 0x000000ff4141b210 */ /* 0x000fe40007ffe1ff */
[----:B------:R-:W-:Y:S01]  /*0470*/  IADD3.X R10, R15, R3, R10, P0, !PT ;  /* 0x000000030f0a7210 */ /* 0x000fe200007fe40a */
[----:B------:R-:W-:Y:S01]  /*0480*/  IMAD R3, R61, c[0x0][0x1e8], RZ ;  /* 0x00007a003d037a24 */ /* 0x000fe200078e02ff */
[----:B------:R-:W-:Y:S02]  /*0490*/  @!P1 LOP3.LUT R65, RZ, c[0x0][0x178], RZ, 0x33, !PT ;  /* 0x00005e00ff419a12 */ /* 0x000fe400078e33ff */
[----:B------:R-:W-:Y:S01]  /*04a0*/  ISETP.GE.AND P3, PT, R14, 0x1, PT ;  /* 0x000000010e00780c */ /* 0x000fe20003f66270 */
[C---:B------:R-:W-:Y:S01]  /*04b0*/  IMAD R12, R0.reuse, c[0x0][0x1ec], R3 ;  /* 0x00007b00000c7a24 */ /* 0x040fe200078e0203 */
[----:B------:R-:W-:Y:S01]  /*04c0*/  SHF.R.S32.HI R103, RZ, 0x1f, R65 ;  /* 0x0000001fff677819 */ /* 0x000fe20000011441 */
[----:B------:R-:W-:Y:S01]  /*04d0*/  IMAD.WIDE.U32 R2, R0, c[0x0][0x1e8], R4 ;  /* 0x00007a0000027a25 */ /* 0x000fe200078e0004 */
[----:B------:R-:W-:-:S03]  /*04e0*/  ISETP.NE.U32.AND P0, PT, RZ, c[0x0][0x260], PT ;  /* 0x00009800ff007a0c */ /* 0x000fc60003f05070 */
[----:B------:R-:W-:Y:S01]  /*04f0*/  IMAD.WIDE.U32 R4, R0, c[0x0][0x280], R6 ;  /* 0x0000a00000047a25 */ /* 0x000fe200078e0006 */
[----:B------:R-:W-:Y:S02]  /*0500*/  IADD3 R75, P1, R11, R2, RZ ;  /* 0x000000020b4b7210 */ /* 0x000fe40007f3e0ff */
[----:B------:R-:W-:Y:S01]  /*0510*/  ISETP.NE.AND.EX P0, PT, RZ, c[0x0][0x264], PT, P0 ;  /* 0x00009900ff007a0c */ /* 0x000fe20003f05300 */
[----:B------:R-:W-:Y:S01]  /*0520*/  IMAD R14, R103, c[0x0][0x1a8], RZ ;  /* 0x00006a00670e7a24 */ /* 0x000fe200078e02ff */
[----:B------:R-:W-:Y:S01]  /*0530*/  IADD3 R11, P2, R11, R4, RZ ;  /* 0x000000040b0b7210 */ /* 0x000fe20007f5e0ff */
[----:B------:R-:W-:Y:S01]  /*0540*/  IMAD.WIDE.U32 R8, R65, c[0x0][0x1a8], R8 ;  /* 0x00006a0041087a25 */ /* 0x000fe200078e0008 */
[C---:B------:R-:W-:Y:S02]  /*0550*/  IADD3.X R6, R15.reuse, R3, R12, P1, !PT ;  /* 0x000000030f067210 */ /* 0x040fe40000ffe40c */
[----:B------:R-:W-:Y:S01]  /*0560*/  IADD3.X R4, R15, R5, R17, P2, !PT ;  /* 0x000000050f047210 */ /* 0x000fe200017fe411 */
[----:B------:R-:W-:Y:S01]  /*0570*/  IMAD R7, R65, c[0x0][0x1ac], R14 ;  /* 0x00006b0041077a24 */ /* 0x000fe200078e020e */
[----:B------:R-:W-:-:S02]  /*0580*/  LEA R72, P1, R73, c[0x0][0x240], 0x2 ;  /* 0x0000900049487a11 */ /* 0x000fc400078210ff */
[----:B------:R-:W-:Y:S02]  /*0590*/  LEA R74, P2, R75, c[0x0][0x248], 0x2 ;  /* 0x000092004b4a7a11 */ /* 0x000fe400078410ff */
[----:B------:R-:W-:Y:S02]  /*05a0*/  IADD3 R79, P4, R13, R8, RZ ;  /* 0x000000080d4f7210 */ /* 0x000fe40007f9e0ff */
[----:B------:R-:W-:Y:S02]  /*05b0*/  IADD3 R2, R9, R7, RZ ;  /* 0x0000000709027210 */ /* 0x000fe40007ffe0ff */
[----:B------:R-:W-:Y:S02]  /*05c0*/  LEA.HI.X R73, R73, c[0x0][0x244], R10, 0x2, P1 ;  /* 0x0000910049497a11 */ /* 0x000fe400008f140a */
[----:B------:R-:W-:Y:S02]  /*05d0*/  LEA.HI.X R75, R75, c[0x0][0x24c], R6, 0x2, P2 ;  /* 0x000093004b4b7a11 */ /* 0x000fe400010f1406 */
[----:B------:R-:W-:-:S02]  /*05e0*/  ISETP.NE.U32.AND P1, PT, RZ, c[0x0][0x328], PT ;  /* 0x0000ca00ff007a0c */ /* 0x000fc40003f25070 */
[----:B------:R-:W-:Y:S02]  /*05f0*/  ISETP.NE.U32.AND P2, PT, RZ, c[0x0][0x348], PT ;  /* 0x0000d200ff007a0c */ /* 0x000fe40003f45070 */
[----:B------:R-:W-:Y:S02]  /*0600*/  LEA.HI.X.SX32 R2, R13, R2, 0x1, P4 ;  /* 0x000000020d027211 */ /* 0x000fe400020f0eff */
[----:B------:R-:W-:Y:S02]  /*0610*/  LEA R78, P5, R79, c[0x0][0x228], 0x2 ;  /* 0x00008a004f4e7a11 */ /* 0x000fe400078a10ff */
[----:B------:R-:W-:Y:S02]  /*0620*/  ISETP.NE.AND.EX P1, PT, RZ, c[0x0][0x32c], PT, P1 ;  /* 0x0000cb00ff007a0c */ /* 0x000fe40003f25310 */
[----:B------:R-:W-:Y:S02]  /*0630*/  ISETP.NE.AND.EX P2, PT, RZ, c[0x0][0x34c], PT, P2 ;  /* 0x0000d300ff007a0c */ /* 0x000fe40003f45320 */
[----:B------:R-:W-:-:S02]  /*0640*/  LEA R76, P4, R11, c[0x0][0x308], 0x2 ;  /* 0x0000c2000b4c7a11 */ /* 0x000fc400078810ff */
[----:B------:R-:W-:Y:S01]  /*0650*/  LEA.HI.X R79, R79, c[0x0][0x22c], R2, 0x2, P5 ;  /* 0x00008b004f4f7a11 */ /* 0x000fe200028f1402 */
[----:B------:R-:W-:Y:S01]  /*0660*/  @P0 IMAD R2, R63, c[0x0][0x164], R0 ;  /* 0x000059003f020a24 */ /* 0x000fe200078e0200 */
[----:B------:R-:W-:Y:S02]  /*0670*/  MOV R3, c[0x0][0x29c] ;  /* 0x0000a70000037a02 */ /* 0x000fe40000000f00 */
[----:B------:R-:W-:Y:S01]  /*0680*/  LEA.HI.X R77, R11, c[0x0][0x30c], R4, 0x2, P4 ;  /* 0x0000c3000b4d7a11 */ /* 0x000fe200020f1404 */
[----:B------:R-:W-:Y:S01]  /*0690*/  @P0 IMAD R2, R2, c[0x0][0x174], RZ ;  /* 0x00005d0002020a24 */ /* 0x000fe200078e02ff */
[--C-:B------:R-:W-:Y:S02]  /*06a0*/  SHF.R.U32.HI R4, RZ, 0x1, R3.reuse ;  /* 0x00000001ff047819 */ /* 0x100fe40000011603 */
        /* <DEDUP_REMOVED lines=18> */
[----:B------:R-:W-:Y:S01]  /*07d0*/  IADD3 R35, R37, R3, RZ ;  /* 0x0000000325237210 */ /* 0x000fe20007ffe0ff */
[----:B------:R-:W-:Y:S01]  /*07e0*/  IMAD R7, R61, c[0x0][0x1b8], RZ ;  /* 0x00006e003d077a24 */ /* 0x000fe200078e02ff */
[----:B------:R-:W-:Y:S01]  /*07f0*/  MOV R34, R36 ;  /* 0x0000002400227202 */ /* 0x000fe20000000f00 */
[----:B------:R-:W-:Y:S01]  /*0800*/  IMAD R71, R65, c[0x0][0x2a4], R2 ;  /* 0x0000a90041477a24 */ /* 0x000fe200078e0202 */
[----:B------:R-:W-:Y:S01]  /*0810*/  MOV R69, RZ ;  /* 0x000000ff00457202 */ /* 0x000fe20000000f00 */
[----:B------:R-:W-:Y:S01]  /*0820*/  IMAD.WIDE.U32 R32, R0, c[0x0][0x180], RZ ;  /* 0x0000600000207a25 */ /* 0x000fe200078e00ff */
[----:B------:R-:W-:-:S03]  /*0830*/  MOV R67, RZ ;  /* 0x000000ff00437202 */ /* 0x000fc60000000f00 */
[----:B------:R-:W-:-:S04]  /*0840*/  IMAD.WIDE.U32 R2, R65, c[0x0][0x2a0], R34 ;  /* 0x0000a80041027a25 */ /* 0x000fc800078e0022 */
[----:B------:R-:W-:Y:S01]  /*0850*/  IMAD R85, R0, c[0x0][0x1bc], R7 ;  /* 0x00006f0000557a24 */ /* 0x000fe200078e0207 */
[----:B------:R-:W-:Y:S02]  /*0860*/  IADD3 R71, R3, R71, RZ ;  /* 0x0000004703477210 */ /* 0x000fe40007ffe0ff */
[----:B------:R-:W-:Y:S02]  /*0870*/  LEA R68, P0, R2, c[0x0][0x318], 0x3 ;  /* 0x0000c60002447a11 */ /* 0x000fe400078018ff */
[----:B0-----:R-:W-:Y:S02]  /*0880*/  LOP3.LUT R5, R66, 0xffffffe0, RZ, 0xc0, !PT ;  /* 0xffffffe042057812 */ /* 0x001fe400078ec0ff */
[----:B------:R-:W-:Y:S01]  /*0890*/  LEA.HI.X R71, R2, c[0x0][0x31c], R71, 0x3, P0 ;  /* 0x0000c70002477a11 */ /* 0x000fe200000f1c47 */
[----:B------:R-:W-:Y:S01]  /*08a0*/  IMAD.WIDE.U32 R2, R0, c[0x0][0x1b8], RZ ;  /* 0x00006e0000027a25 */ /* 0x000fe200078e00ff */
[----:B------:R-:W-:Y:S02]  /*08b0*/  LOP3.LUT R70, R5, 0x1f, R66, 0xf8, !PT ;  /* 0x0000001f05467812 */ /* 0x000fe400078ef842 */
[----:B------:R-:W-:-:S02]  /*08c0*/  SHF.L.U32 R82, R66, 0x3, RZ ;  /* 0x0000000342527819 */ /* 0x000fc400000006ff */
[----:B------:R-:W-:Y:S01]  /*08d0*/  IADD3 R70, R5, R70, RZ ;  /* 0x0000004605467210 */ /* 0x000fe20007ffe0ff */
[----:B------:R-:W-:Y:S01]  /*08e0*/  IMAD R5, R61, c[0x0][0x180], RZ ;  /* 0x000060003d057a24 */ /* 0x000fe200078e02ff */
[C---:B------:R-:W-:Y:S02]  /*08f0*/  IADD3 R7, R66.reuse, 0x40, RZ ;  /* 0x0000004042077810 */ /* 0x040fe40007ffe0ff */
[----:B------:R-:W-:Y:S01]  /*0900*/  IADD3 R87, R66, 0x60, RZ ;  /* 0x0000006042577810 */ /* 0x000fe20007ffe0ff */
[----:B------:R-:W-:Y:S01]  /*0910*/  IMAD R83, R0, c[0x0][0x184], R5 ;  /* 0x0000610000537a24 */ /* 0x000fe200078e0205 */
[C---:B------:R-:W-:Y:S02]  /*0920*/  IADD3 R5, R66.reuse, 0x20, RZ ;  /* 0x0000002042057810 */ /* 0x040fe40007ffe0ff */
[----:B------:R-:W-:Y:S02]  /*0930*/  IADD3 R9, R66, 0x80, RZ ;  /* 0x0000008042097810 */ /* 0x000fe40007ffe0ff */
[----:B------:R-:W-:-:S02]  /*0940*/  LEA.HI.SX32 R84, R5, R66, 0x1b ;  /* 0x0000004205547211 */ /* 0x000fc400078fdaff */
[C---:B------:R-:W-:Y:S02]  /*0950*/  IADD3 R89, R66.reuse, 0xa0, RZ ;  /* 0x000000a042597810 */ /* 0x040fe40007ffe0ff */
[C---:B------:R-:W-:Y:S02]  /*0960*/  IADD3 R11, R66.reuse, 0xc0, RZ ;  /* 0x000000c0420b7810 */ /* 0x040fe40007ffe0ff */
[C---:B------:R-:W-:Y:S02]  /*0970*/  IADD3 R91, R66.reuse, 0xe0, RZ ;  /* 0x000000e0425b7810 */ /* 0x040fe40007ffe0ff */
[----:B------:R-:W-:Y:S02]  /*0980*/  SHF.R.S32.HI R5, RZ, 0x1f, R70 ;  /* 0x0000001fff057819 */ /* 0x000fe40000011446 */
[----:B------:R-:W-:Y:S02]  /*0990*/  LOP3.LUT R104, R66, 0x1f, RZ, 0xc0, !PT ;  /* 0x0000001f42687812 */ /* 0x000fe400078ec0ff */
[----:B------:R-:W-:-:S02]  /*09a0*/  IADD3 R83, R33, R83, RZ ;  /* 0x0000005321537210 */ /* 0x000fc40007ffe0ff */
[----:B------:R-:W-:Y:S02]  /*09b0*/  IADD3 R85, R3, R85, RZ ;  /* 0x0000005503557210 */ /* 0x000fe40007ffe0ff */
        /* <DEDUP_REMOVED lines=8> */
.L_x_14104:
[----:B------:R-:W-:Y:S01]  /*0a40*/  BAR.SYNC.DEFER_BLOCKING 0x0 ;  /* 0x0000000000007b1d */ /* 0x000fe20000010000 */
[----:B------:R-:W-:-:S06]  /*0a50*/  IMAD.WIDE R16, R66, 0x10, R72 ;  /* 0x0000001042107825 */ /* 0x000fcc00078e0248 */
[----:B--2---:R-:W2:Y:S01]  /*0a60*/  LDG.E.128 R16, [R16.64] ;  /* 0x0000000610107981 */ /* 0x004ea2000c1e1d00 */
[----:B------:R-:W-:-:S03]  /*0a70*/  IMAD.WIDE R8, R66, 0x10, R74 ;  /* 0x0000001042087825 */ /* 0x000fc600078e024a */
[----:B0-2---:R0:W-:Y:S01]  /*0a80*/  STS.128 [R81.X16], R16 ;  /* 0x0000001051007388 */ /* 0x0051e2000000cc00 */
        /* <DEDUP_REMOVED lines=9> */
[----:B0-----:R-:W2:Y:S01]  /*0b20*/  LDG.E.128 R16, [R24.64] ;  /* 0x0000000618107981 */ /* 0x001ea2000c1e1d00 */
[----:B------:R-:W-:-:S13]  /*0b30*/  ISETP.LT.AND P0, PT, RZ, c[0x0][0x16c], PT ;  /* 0x00005b00ff007a0c */ /* 0x000fda0003f01270 */
[----:B-1----:R-:W-:Y:S01]  /*0b40*/  @!P0 CS2R R10, SRZ ;  /* 0x00000000000a8805 */ /* 0x002fe2000001ff00 */
        /* <DEDUP_REMOVED lines=18> */
[----:B------:R-:W-:Y:S01]  /*0c70*/  FADD.FTZ R93, R20, R20 ;  /* 0x00000014145d7221 */ /* 0x000fe20000010000 */
[----:B------:R-:W-:Y:S01]  /*0c80*/  CS2R R100, SRZ ;  /* 0x0000000000647805 */ /* 0x000fe2000001ff00 */
[----:B------:R-:W-:-:S02]  /*0c90*/  FADD.FTZ R94, R21, R21 ;  /* 0x00000015155e7221 */ /* 0x000fc40000010000 */
[----:B------:R-:W-:-:S04]  /*0ca0*/  IMAD.WIDE.U32 R10, R65, c[0x0][0x2a0], R8 ;  /* 0x0000a800410a7a25 */ /* 0x000fc800078e0008 */
[----:B------:R-:W-:Y:S01]  /*0cb0*/  IMAD R9, R65, c[0x0][0x2a4], R24 ;  /* 0x0000a90041097a24 */ /* 0x000fe200078e0218 */
[----:B------:R-:W-:Y:S01]  /*0cc0*/  LEA R8, P0, R10, c[0x0][0x318], 0x3 ;  /* 0x0000c6000a087a11 */ /* 0x000fe200078018ff */
[----:B------:R-:W-:Y:S02]  /*0cd0*/  FADD.FTZ R95, R22, R22 ;  /* 0x00000016165f7221 */ /* 0x000fe40000010000 */
        /* <DEDUP_REMOVED lines=23> */
.L_x_14103:
[----:B------:R-:W-:Y:S02]  /*0e50*/  SHF.R.S32.HI R119, RZ, 0x1f, R100 ;  /* 0x0000001fff777819 */ /* 0x000fe40000011464 */
[----:B------:R-:W-:Y:S02]  /*0e60*/  MOV R20, R32 ;  /* 0x0000002000147202 */ /* 0x000fe40000000f00 */
[----:B------:R-:W-:Y:S01]  /*0e70*/  MOV R21, R83 ;  /* 0x0000005300157202 */ /* 0x000fe20000000f00 */
[----:B------:R-:W-:-:S04]  /*0e80*/  IMAD R23, R119, c[0x0][0x188], RZ ;  /* 0x0000620077177a24 */ /* 0x000fc800078e02ff */
[----:B------:R-:W-:-:S04]  /*0e90*/  IMAD.WIDE.U32 R20, R100, c[0x0][0x188], R20 ;  /* 0x0000620064147a25 */ /* 0x000fc800078e0014 */
[----:B------:R-:W-:Y:S01]  /*0ea0*/  IMAD R23, R100, c[0x0][0x18c], R23 ;  /* 0x0000630064177a24 */ /* 0x000fe200078e0217 */
[----:B------:R-:W-:-:S04]  /*0eb0*/  LEA R58, P0, R20, c[0x0][0x220], 0x3 ;  /* 0x00008800143a7a11 */ /* 0x000fc800078018ff */
[----:B------:R-:W-:Y:S01]  /*0ec0*/  IADD3 R21, R21, R23, RZ ;  /* 0x0000001715157210 */ /* 0x000fe20007ffe0ff */
[----:B------:R-:W-:-:S03]  /*0ed0*/  IMAD R23, R119, c[0x0][0x1a0], RZ ;  /* 0x0000680077177a24 */ /* 0x000fc600078e02ff */
[----:B------:R-:W-:Y:S01]  /*0ee0*/  LEA.HI.X R59, R20, c[0x0][0x224], R21, 0x3, P0 ;  /* 0x00008900143b7a11 */ /* 0x000fe200000f1c15 */
[----:B------:R-:W-:-:S04]  /*0ef0*/  IMAD.WIDE.U32 R20, R100, c[0x0][0x1a0], RZ ;  /* 0x0000680064147a25 */ /* 0x000fc800078e00ff */
[----:B------:R-:W-:Y:S01]  /*0f00*/  IMAD R23, R100, c[0x0][0x1a4], R23 ;  /* 0x0000690064177a24 */ /* 0x000fe200078e0217 */
[----:B--2---:R-:W2:Y:S01]  /*0f10*/  LDG.E.64 R58, [R58.64] ;  /* 0x000000063a3a7981 */ /* 0x004ea2000c1e1b00 */
[----:B------:R-:W-:-:S03]  /*0f20*/  LEA R29, P0, R20, R78, 0x2 ;  /* 0x0000004e141d7211 */ /* 0x000fc600078010ff */
[----:B------:R-:W-:Y:S02]  /*0f30*/  IADD3 R21, R21, R23, RZ ;  /* 0x0000001715157210 */ /* 0x000fe40007ffe0ff */
[----:B------:R-:W-:Y:S02]  /*0f40*/  LEA R28, P1, R70, R29, 0x4 ;  /* 0x0000001d461c7211 */ /* 0x000fe400078220ff */
[----:B------:R-:W-:-:S04]  /*0f50*/  LEA.HI.X R21, R20, R79, R21, 0x2, P0 ;  /* 0x0000004f14157211 */ /* 0x000fc800000f1415 */
[----:B------:R-:W-:-:S05]  /*0f60*/  IADD3.X R29, R21, R92, RZ, P1, !PT ;  /* 0x0000005c151d7210 */ /* 0x000fca0000ffe4ff */
[----:B---3--:R0:W3:Y:S04]  /*0f70*/  LDG.E.128 R20, [R28.64] ;  /* 0x000000061c147981 */ /* 0x0080e8000c1e1d00 */
[----:B------:R0:W4:Y:S01]  /*0f80*/  LDG.E.128 R24, [R28.64+0x200] ;  /* 0x000200061c187981 */ /* 0x000122000c1e1d00 */
[----:B------:R-:W-:Y:S01]  /*0f90*/  FADD.FTZ R99, R12, R62 ;  /* 0x0000003e0c637221 */ /* 0x000fe20000010000 */
[----:B------:R-:W-:Y:S01]  /*0fa0*/  IADD3 R120, R80, -0x1, RZ ;  /* 0xffffffff50787810 */ /* 0x000fe20007ffe0ff */
[----:B------:R-:W-:Y:S01]  /*0fb0*/  IMAD R97, R119, c[0x0][0x1c0], RZ ;  /* 0x0000700077617a24 */ /* 0x000fe200078e02ff */
[----:B------:R-:W-:Y:S01]  /*0fc0*/  ISETP.NE.AND P1, PT, R66, RZ, PT ;  /* 0x000000ff4200720c */ /* 0x000fe20003f25270 */
[----:B------:R-:W-:Y:S01]  /*0fd0*/  CS2R R114, SRZ ;  /* 0x0000000000727805 */ /* 0x000fe2000001ff00 */
[----:B------:R-:W-:Y:S01]  /*0fe0*/  ISETP.GT.AND P0, PT, R80, 0x1, PT ;  /* 0x000000015000780c */ /* 0x000fe20003f04270 */
[----:B------:R-:W-:Y:S01]  /*0ff0*/  IMAD R107, R100, c[0x0][0x1c4], R97 ;  /* 0x00007100646b7a24 */ /* 0x000fe200078e0261 */
[----:B------:R-:W-:-:S02]  /*1000*/  IADD3 R97, R66, 0x200, RZ ;  /* 0x0000020042617810 */ /* 0x000fc40007ffe0ff */
[----:B0-----:R-:W-:Y:S02]  /*1010*/  MOV R28, R2 ;  /* 0x00000002001c7202 */ /* 0x001fe40000000f00 */
[----:B------:R-:W-:Y:S02]  /*1020*/  MOV R29, R85 ;  /* 0x00000055001d7202 */ /* 0x000fe40000000f00 */
[----:B------:R-:W-:-:S03]  /*1030*/  ISETP.EQ.AND P0, PT, R104, RZ, P0 ;  /* 0x000000ff6800720c */ /* 0x000fc60000702270 */
[----:B------:R-:W-:-:S05]  /*1040*/  IMAD.WIDE.U32 R28, R100, c[0x0][0x1c0], R28 ;  /* 0x00007000641c7a25 */ /* 0x000fca00078e001c */
[----:B------:R-:W-:Y:S02]  /*1050*/  LEA R110, P2, R28, c[0x0][0x230], 0x3 ;  /* 0x00008c001c6e7a11 */ /* 0x000fe400078418ff */
[----:B------:R-:W-:-:S04]  /*1060*/  IADD3 R29, R29, R107, RZ ;  /* 0x0000006b1d1d7210 */ /* 0x000fc80007ffe0ff */
[----:B------:R-:W-:Y:S01]  /*1070*/  LEA.HI.X R111, R28, c[0x0][0x234], R29, 0x3, P2 ;  /* 0x00008d001c6f7a11 */ /* 0x000fe200010f1c1d */
[----:B------:R-:W-:Y:S01]  /*1080*/  FADD.FTZ R108, R13, R62 ;  /* 0x0000003e0d6c7221 */ /* 0x000fe20000010000 */
[----:B------:R-:W-:-:S05]  /*1090*/  @P0 IADD3 R29, R80, -0x2, RZ ;  /* 0xfffffffe501d0810 */ /* 0x000fca0007ffe0ff */
[----:B------:R-:W-:-:S04]  /*10a0*/  @P0 IMAD R29, R29, c[0x0][0x16c], R100 ;  /* 0x00005b001d1d0a24 */ /* 0x000fc800078e0264 */
[----:B------:R-:W-:Y:S01]  /*10b0*/  @P0 IMAD.WIDE R28, R29, 0x10, R42 ;  /* 0x000000101d1c0825 */ /* 0x000fe200078e022a */
[----:B------:R-:W-:Y:S01]  /*10c0*/  ISETP.NE.AND P2, PT, R66, 0x1f, PT ;  /* 0x0000001f4200780c */ /* 0x000fe20003f45270 */
[----:B------:R-:W-:Y:S02]  /*10d0*/  BSSY B0, `(.L_x_14073) ;  /* 0x0000061000007945 */ /* 0x000fe40003800000 */
[----:B--2---:R-:W-:Y:S02]  /*10e0*/  FMUL.FTZ R96, R58, 1.4426950216293334961 ;  /* 0x3fb8aa3b3a607820 */ /* 0x004fe40000410000 */
[C---:B------:R-:W-:Y:S02]  /*10f0*/  FMUL.FTZ R30, R99.reuse, R59 ;  /* 0x0000003b631e7220 */ /* 0x040fe40000410000 */
[----:B------:R-:W-:Y:S02]  /*1100*/  FMUL.FTZ R31, R99, R96 ;  /* 0x00000060631f7220 */ /* 0x000fe40000410000 */
[----:B------:R-:W-:Y:S01]  /*1110*/  FMUL.RZ R105, R30, 0.15915493667125701904 ;  /* 0x3e22f9831e697820 */ /* 0x000fe2000040c000 */
[----:B------:R-:W-:Y:S01]  /*1120*/  LEA.HI R30, R120, R120, RZ, 0x1 ;  /* 0x00000078781e7211 */ /* 0x000fe200078f08ff */
[----:B------:R0:W-:Y:S08]  /*1130*/  MUFU.EX2 R113, R31 ;  /* 0x0000001f00717308 */ /* 0x0001f00000000800 */
[----:B------:R-:W1:Y:S01]  /*1140*/  MUFU.COS R112, R105 ;  /* 0x0000006900707308 */ /* 0x000e620000000000 */
[----:B0-----:R-:W-:Y:S01]  /*1150*/  LOP3.LUT R31, R30, 0xfffffe, RZ, 0xc0, !PT ;  /* 0x00fffffe1e1f7812 */ /* 0x001fe200078ec0ff */
[----:B---3--:R-:W-:Y:S01]  /*1160*/  STS.128 [R81.X16], R20 ;  /* 0x0000001451007388 */ /* 0x008fe2000000cc00 */
[----:B------:R-:W-:-:S02]  /*1170*/  SHF.L.U32 R30, R81, 0x5, RZ ;  /* 0x00000005511e7819 */ /* 0x000fc400000006ff */
[----:B------:R-:W-:Y:S01]  /*1180*/  IADD3 R31, R120, -R31, RZ ;  /* 0x8000001f781f7210 */ /* 0x000fe20007ffe0ff */
[----:B----4-:R-:W-:Y:S01]  /*1190*/  STS.128 [R81.X16+0x200], R24 ;  /* 0x0002001851007388 */ /* 0x010fe2000000cc00 */
[----:B------:R-:W-:-:S06]  /*11a0*/  NOP ;  /* 0x0000000000007918 */ /* 0x000fcc0000000000 */
[----:B------:R-:W0:Y:S01]  /*11b0*/  MUFU.SIN R106, R105 ;  /* 0x00000069006a7308 */ /* 0x000e220000000400 */
[----:B------:R-:W-:Y:S01]  /*11c0*/  @!P1 LEA R97, R31, R100, 0x8 ;  /* 0x000000641f619211 */ /* 0x000fe200078e40ff */
[----:B------:R-:W2:Y:S01]  /*11d0*/  LDS.128 R20, [R30] ;  /* 0x000000001e147984 */ /* 0x000ea20000000c00 */
[----:B-1----:R-:W-:Y:S02]  /*11e0*/  FMUL.FTZ R112, R113, R112 ;  /* 0x0000007071707220 */ /* 0x002fe40000410000 */
[----:B------:R-:W-:Y:S01]  /*11f0*/  SHF.L.U32 R97, R97, 0x3, RZ ;  /* 0x0000000361617819 */ /* 0x000fe200000006ff */
[----:B------:R1:W3:Y:S04]  /*1200*/  LDS.128 R24, [R30+0x10] ;  /* 0x000010001e187984 */ /* 0x0002e80000000c00 */
[----:B------:R-:W5:Y:S01]  /*1210*/  LDG.E.64 R110, [R110.64] ;  /* 0x000000066e6e7981 */ /* 0x000f62000c1e1b00 */
[----:B0-----:R-:W-:-:S05]  /*1220*/  FMUL.FTZ R113, R113, R106 ;  /* 0x0000006a71717220 */ /* 0x001fca0000410000 */
[----:B------:R0:W-:Y:S04]  /*1230*/  STS.64 [R97+0xc90], R112 ;  /* 0x000c907061007388 */ /* 0x0001e80000000a00 */
[----:B------:R-:W-:Y:S01]  /*1240*/  BAR.SYNC.DEFER_BLOCKING 0x0 ;  /* 0x0000000000007b1d */ /* 0x000fe20000010000 */
[C---:B------:R-:W-:Y:S02]  /*1250*/  FMUL.FTZ R31, R108.reuse, R59 ;  /* 0x0000003b6c1f7220 */ /* 0x040fe40000410000 */
[----:B-1----:R-:W-:Y:S02]  /*1260*/  FMUL.FTZ R30, R108, R96 ;  /* 0x000000606c1e7220 */ /* 0x002fe40000410000 */
[----:B------:R-:W-:Y:S02]  /*1270*/  FMUL.RZ R107, R31, 0.15915493667125701904 ;  /* 0x3e22f9831f6b7820 */ /* 0x000fe4000040c000 */
[----:B------:R-:W-:-:S02]  /*1280*/  FADD.FTZ R105, R14, R62 ;  /* 0x0000003e0e697221 */ /* 0x000fc40000010000 */
[----:B------:R-:W-:Y:S02]  /*1290*/  MUFU.SIN R121, R107 ;  /* 0x0000006b00797308 */ /* 0x000fe40000000400 */
[----:B0-----:R-:W-:-:S06]  /*12a0*/  FMUL.FTZ R97, R105, R59 ;  /* 0x0000003b69617220 */ /* 0x001fcc0000410000 */
[----:B------:R-:W0:Y:S01]  /*12b0*/  MUFU.EX2 R30, R30 ;  /* 0x0000001e001e7308 */ /* 0x000e220000000800 */
[----:B------:R-:W-:Y:S01]  /*12c0*/  FMUL.RZ R97, R97, 0.15915493667125701904 ;  /* 0x3e22f98361617820 */ /* 0x000fe2000040c000 */
[----:B------:R1:W5:Y:S06]  /*12d0*/  @P0 LDG.E.64 R114, [R28.64+0x8] ;  /* 0x000008061c720981 */ /* 0x00036c000c1e1b00 */
[----:B------:R4:W3:Y:S01]  /*12e0*/  MUFU.COS R31, R107 ;  /* 0x0000006b001f7308 */ /* 0x0008e20000000000 */
[----:B------:R-:W-:Y:S02]  /*12f0*/  FADD.FTZ R106, R15, R62 ;  /* 0x0000003e0f6a7221 */ /* 0x000fe40000010000 */
[----:B--2---:R-:W-:-:S02]  /*1300*/  FMUL.FTZ R109, R99, R21 ;  /* 0x00000015636d7220 */ /* 0x004fc40000410000 */
[----:B-1----:R-:W-:-:S03]  /*1310*/  FMUL.FTZ R28, R105, R96 ;  /* 0x00000060691c7220 */ /* 0x002fc60000410000 */
[----:B------:R-:W-:Y:S01]  /*1320*/  MUFU.SIN R125, R97 ;  /* 0x00000061007d7308 */ /* 0x000fe20000000400 */
[----:B----4-:R-:W-:Y:S02]  /*1330*/  FMUL.FTZ R107, R99, R20 ;  /* 0x00000014636b7220 */ /* 0x010fe40000410000 */
[----:B------:R-:W-:Y:S02]  /*1340*/  FMUL.FTZ R29, R106, R59 ;  /* 0x0000003b6a1d7220 */ /* 0x000fe40000410000 */
[----:B0-----:R-:W-:-:S03]  /*1350*/  FMUL.FTZ R121, R30, R121 ;  /* 0x000000791e797220 */ /* 0x001fc60000410000 */
[----:B------:R-:W0:Y:S01]  /*1360*/  MUFU.EX2 R28, R28 ;  /* 0x0000001c001c7308 */ /* 0x000e220000000800 */
[C---:B------:R-:W-:Y:S02]  /*1370*/  FMUL.FTZ R107, R4.reuse, R107 ;  /* 0x0000006b046b7220 */ /* 0x040fe40000410000 */
[----:B------:R-:W-:Y:S02]  /*1380*/  FMUL.FTZ R109, R4, R109 ;  /* 0x0000006d046d7220 */ /* 0x000fe40000410000 */
[----:B------:R-:W-:-:S03]  /*1390*/  FMUL.FTZ R96, R106, R96 ;  /* 0x000000606a607220 */ /* 0x000fc60000410000 */
[----:B------:R-:W1:Y:S01]  /*13a0*/  MUFU.COS R123, R97 ;  /* 0x00000061007b7308 */ /* 0x000e620000000000 */
[----:B---3--:R-:W-:Y:S02]  /*13b0*/  FMUL.FTZ R122, R30, R31 ;  /* 0x0000001f1e7a7220 */ /* 0x008fe40000410000 */
[----:B------:R-:W-:Y:S02]  /*13c0*/  FMUL.RZ R118, R29, 0.15915493667125701904 ;  /* 0x3e22f9831d767820 */ /* 0x000fe4000040c000 */
[C---:B------:R-:W-:Y:S02]  /*13d0*/  FMUL.FTZ R30, R121.reuse, R107 ;  /* 0x0000006b791e7220 */ /* 0x040fe40000410000 */
[----:B------:R-:W-:Y:S01]  /*13e0*/  FMUL.FTZ R29, R121, R109 ;  /* 0x0000006d791d7220 */ /* 0x000fe20000410000 */
[----:B------:R-:W-:Y:S01]  /*13f0*/  MUFU.EX2 R96, R96 ;  /* 0x0000006000607308 */ /* 0x000fe20000000800 */
[----:B------:R-:W-:Y:S02]  /*1400*/  FMUL.FTZ R138, R108, R23 ;  /* 0x000000176c8a7220 */ /* 0x000fe40000410000 */
[----:B------:R-:W-:-:S02]  /*1410*/  FFMA.FTZ R30, R122, R109, R30 ;  /* 0x0000006d7a1e7223 */ /* 0x000fc4000001001e */
[----:B------:R-:W-:Y:S02]  /*1420*/  FMUL.FTZ R140, R108, R22 ;  /* 0x000000166c8c7220 */ /* 0x000fe40000410000 */
[----:B------:R-:W-:Y:S01]  /*1430*/  FFMA.FTZ R29, R122, R107, -R29 ;  /* 0x0000006b7a1d7223 */ /* 0x000fe2000001081d */
[----:B------:R-:W-:Y:S01]  /*1440*/  MUFU.SIN R117, R118 ;  /* 0x0000007600757308 */ /* 0x000fe20000000400 */
[----:B------:R-:W-:Y:S02]  /*1450*/  FFMA.FTZ R116, R5, R138, R30 ;  /* 0x0000008a05747223 */ /* 0x000fe4000001001e */
[----:B0-----:R-:W-:-:S05]  /*1460*/  FMUL.FTZ R125, R28, R125 ;  /* 0x0000007d1c7d7220 */ /* 0x001fca0000410000 */
[----:B------:R-:W0:Y:S01]  /*1470*/  MUFU.COS R127, R118 ;  /* 0x00000076007f7308 */ /* 0x000e220000000000 */
[----:B------:R-:W-:Y:S02]  /*1480*/  FFMA.FTZ R30, R5, R140, R29 ;  /* 0x0000008c051e7223 */ /* 0x000fe4000001001d */
[----:B-1----:R-:W-:Y:S02]  /*1490*/  FMUL.FTZ R123, R28, R123 ;  /* 0x0000007b1c7b7220 */ /* 0x002fe40000410000 */
[C---:B------:R-:W-:Y:S02]  /*14a0*/  FMUL.FTZ R28, R125.reuse, R116 ;  /* 0x000000747d1c7220 */ /* 0x040fe40000410000 */
[-C--:B------:R-:W-:Y:S02]  /*14b0*/  FMUL.FTZ R29, R125, R30.reuse ;  /* 0x0000001e7d1d7220 */ /* 0x080fe40000410000 */
[C---:B------:R-:W-:Y:S02]  /*14c0*/  FFMA.FTZ R28, R123.reuse, R30, -R28 ;  /* 0x0000001e7b1c7223 */ /* 0x040fe4000001081c */
[----:B------:R-:W-:-:S02]  /*14d0*/  FFMA.FTZ R29, R123, R116, R29 ;  /* 0x000000747b1d7223 */ /* 0x000fc4000001001d */
[C---:B------:R-:W-:Y:S02]  /*14e0*/  FMUL.FTZ R133, R105.reuse, R25 ;  /* 0x0000001969857220 */ /* 0x040fe40000410000 */
[----:B------:R-:W-:Y:S02]  /*14f0*/  FMUL.FTZ R135, R105, R24 ;  /* 0x0000001869877220 */ /* 0x000fe40000410000 */
[C---:B0-----:R-:W-:Y:S02]  /*1500*/  FMUL.FTZ R127, R96.reuse, R127 ;  /* 0x0000007f607f7220 */ /* 0x041fe40000410000 */
[----:B------:R-:W-:Y:S02]  /*1510*/  FMUL.FTZ R117, R96, R117 ;  /* 0x0000007560757220 */ /* 0x000fe40000410000 */
[C---:B------:R-:W-:Y:S02]  /*1520*/  FFMA.FTZ R116, R6.reuse, R133, R29 ;  /* 0x0000008506747223 */ /* 0x040fe4000001001d */
[----:B------:R-:W-:-:S02]  /*1530*/  FFMA.FTZ R96, R6, R135, R28 ;  /* 0x0000008706607223 */ /* 0x000fc4000001001c */
[C---:B------:R-:W-:Y:S02]  /*1540*/  FMUL.FTZ R31, R117.reuse, R116 ;  /* 0x00000074751f7220 */ /* 0x040fe40000410000 */
[-C--:B------:R-:W-:Y:S02]  /*1550*/  FMUL.FTZ R97, R117, R96.reuse ;  /* 0x0000006075617220 */ /* 0x080fe40000410000 */
[C---:B------:R-:W-:Y:S02]  /*1560*/  FFMA.FTZ R96, R127.reuse, R96, -R31 ;  /* 0x000000607f607223 */ /* 0x040fe4000001081f */
[----:B------:R-:W-:Y:S02]  /*1570*/  FFMA.FTZ R97, R127, R116, R97 ;  /* 0x000000747f617223 */ /* 0x000fe40000010061 */
[C---:B------:R-:W-:Y:S02]  /*1580*/  FMUL.FTZ R134, R106.reuse, R26 ;  /* 0x0000001a6a867220 */ /* 0x040fe40000410000 */
[----:B------:R-:W-:-:S02]  /*1590*/  FMUL.FTZ R136, R106, R27 ;  /* 0x0000001b6a887220 */ /* 0x000fc40000410000 */
[C---:B------:R-:W-:Y:S02]  /*15a0*/  FFMA.FTZ R129, R7.reuse, R134, R96 ;  /* 0x0000008607817223 */ /* 0x040fe40000010060 */
[----:B------:R-:W-:Y:S02]  /*15b0*/  FFMA.FTZ R131, R7, R136, R97 ;  /* 0x0000008807837223 */ /* 0x000fe40000010061 */
[----:B------:R0:W1:Y:S01]  /*15c0*/  @P2 LDS.64 R96, [R66.X8+0x1c98] ;  /* 0x001c980042602984 */ /* 0x0000620000008a00 */
[CC--:B------:R-:W-:Y:S02]  /*15d0*/  FMUL.FTZ R28, R112.reuse, R121.reuse ;  /* 0x00000079701c7220 */ /* 0x0c0fe40000410000 */
[C---:B------:R-:W-:Y:S02]  /*15e0*/  FMUL.FTZ R29, R113.reuse, R121 ;  /* 0x00000079711d7220 */ /* 0x040fe40000410000 */
[-C--:B------:R-:W-:Y:S02]  /*15f0*/  FFMA.FTZ R30, R113, R122.reuse, R28 ;  /* 0x0000007a711e7223 */ /* 0x080fe4000001001c */
[----:B------:R-:W-:-:S02]  /*1600*/  FFMA.FTZ R28, R112, R122, -R29 ;  /* 0x0000007a701c7223 */ /* 0x000fc4000001081d */
[C---:B------:R-:W-:Y:S02]  /*1610*/  FMUL.FTZ R29, R125.reuse, R30 ;  /* 0x0000001e7d1d7220 */ /* 0x040fe40000410000 */
[-C--:B------:R-:W-:Y:S02]  /*1620*/  FMUL.FTZ R31, R125, R28.reuse ;  /* 0x0000001c7d1f7220 */ /* 0x080fe40000410000 */
[C---:B------:R-:W-:Y:S02]  /*1630*/  FFMA.FTZ R116, R123.reuse, R28, -R29 ;  /* 0x0000001c7b747223 */ /* 0x040fe4000001081d */
        /* <DEDUP_REMOVED lines=10> */
.L_x_14074:
[----:B0-----:R-:W-:Y:S05]  /*16e0*/  BSYNC B0 ;  /* 0x0000000000007941 */ /* 0x001fea0003800000 */
.L_x_14073:
        /* <DEDUP_REMOVED lines=9> */
[----:B------:R-:W-:Y:S02]  /*1780*/  FMUL.FTZ R132, R102, R110 ;  /* 0x0000006e66847220 */ /* 0x000fe40000410000 */
[----:B-1----:R-:W-:Y:S01]  /*1790*/  FMUL.FTZ R146, R117, -R96 ;  /* 0x8000006075927220 */ /* 0x002fe20000410000 */
[----:B------:R-:W1:Y:S03]  /*17a0*/  SHFL.UP PT, R29, R137, 0x1, RZ ;  /* 0x04200000891d7989 */ /* 0x000e6600000e00ff */
[----:B------:R-:W-:Y:S01]  /*17b0*/  FFMA.FTZ R148, R127, -R97, R146 ;  /* 0x800000617f947223 */ /* 0x000fe20000010092 */
[----:B------:R-:W3:Y:S01]  /*17c0*/  SHFL.UP PT, R30, R28, 0x1, RZ ;  /* 0x042000001c1e7989 */ /* 0x000ee200000e00ff */
[----:B0-----:R-:W-:-:S02]  /*17d0*/  FMUL.FTZ R116, R28, R118 ;  /* 0x000000761c747220 */ /* 0x001fc40000410000 */
[CC--:B--2---:R-:W-:Y:S02]  /*17e0*/  FMUL.FTZ R124, R28.reuse, R31.reuse ;  /* 0x0000001f1c7c7220 */ /* 0x0c4fe40000410000 */
[C---:B------:R-:W-:Y:S02]  /*17f0*/  FFMA.FTZ R116, R137.reuse, R31, -R116 ;  /* 0x0000001f89747223 */ /* 0x040fe40000010874 */
[----:B------:R-:W-:Y:S02]  /*1800*/  FFMA.FTZ R124, R137, R118, R124 ;  /* 0x00000076897c7223 */ /* 0x000fe4000001007c */
[----:B------:R-:W-:Y:S02]  /*1810*/  @P0 FADD.FTZ R129, R129, R116 ;  /* 0x0000007481810221 */ /* 0x000fe40000010000 */
[----:B------:R-:W-:Y:S02]  /*1820*/  @P0 FADD.FTZ R131, R131, R124 ;  /* 0x0000007c83830221 */ /* 0x000fe40000010000 */
[C---:B-1----:R-:W-:Y:S01]  /*1830*/  FMUL.FTZ R31, R28.reuse, R29 ;  /* 0x0000001d1c1f7220 */ /* 0x042fe20000410000 */
[----:B------:R-:W0:Y:S01]  /*1840*/  SHFL.UP PT, R118, R129, 0x2, RZ ;  /* 0x0440000081767989 */ /* 0x000e2200000e00ff */
[----:B---3--:R-:W-:-:S02]  /*1850*/  FMUL.FTZ R116, R28, R30 ;  /* 0x0000001e1c747220 */ /* 0x008fc40000410000 */
[C---:B------:R-:W-:Y:S01]  /*1860*/  FFMA.FTZ R31, R137.reuse, R30, R31 ;  /* 0x0000001e891f7223 */ /* 0x040fe2000001001f */
[----:B------:R-:W1:Y:S01]  /*1870*/  SHFL.UP PT, R124, R131, 0x2, RZ ;  /* 0x04400000837c7989 */ /* 0x000e6200000e00ff */
[----:B------:R-:W-:-:S03]  /*1880*/  @P0 FFMA.FTZ R137, R137, R29, -R116 ;  /* 0x0000001d89890223 */ /* 0x000fc60000010874 */
[----:B------:R-:W-:Y:S02]  /*1890*/  FSEL R31, R28, R31, !P0 ;  /* 0x0000001f1c1f7208 */ /* 0x000fe40004000000 */
[----:B------:R-:W2:Y:S01]  /*18a0*/  SHFL.UP PT, R28, R137, 0x2, RZ ;  /* 0x04400000891c7989 */ /* 0x000ea200000e00ff */
[----:B------:R-:W-:-:S03]  /*18b0*/  ISETP.GE.AND P0, PT, R81, 0x2, PT ;  /* 0x000000025100780c */ /* 0x000fc60003f06270 */
[----:B------:R-:W3:Y:S01]  /*18c0*/  SHFL.UP PT, R30, R31, 0x2, RZ ;  /* 0x044000001f1e7989 */ /* 0x000ee200000e00ff */
[C---:B0-----:R-:W-:Y:S02]  /*18d0*/  FMUL.FTZ R116, R31.reuse, R118 ;  /* 0x000000761f747220 */ /* 0x041fe40000410000 */
[-C--:B-1----:R-:W-:Y:S02]  /*18e0*/  FMUL.FTZ R29, R31, R124.reuse ;  /* 0x0000007c1f1d7220 */ /* 0x082fe40000410000 */
[C---:B------:R-:W-:Y:S02]  /*18f0*/  FFMA.FTZ R116, R137.reuse, R124, R116 ;  /* 0x0000007c89747223 */ /* 0x040fe40000010074 */
[----:B------:R-:W-:-:S03]  /*1900*/  FFMA.FTZ R118, R137, R118, -R29 ;  /* 0x0000007689767223 */ /* 0x000fc6000001081d */
[----:B------:R-:W-:Y:S02]  /*1910*/  @P0 FADD.FTZ R131, R131, R116 ;  /* 0x0000007483830221 */ /* 0x000fe40000010000 */
[----:B------:R-:W-:Y:S02]  /*1920*/  @P0 FADD.FTZ R129, R129, R118 ;  /* 0x0000007681810221 */ /* 0x000fe40000010000 */
[C---:B--2---:R-:W-:Y:S01]  /*1930*/  FMUL.FTZ R116, R31.reuse, R28 ;  /* 0x0000001c1f747220 */ /* 0x044fe20000410000 */
[----:B------:R-:W0:Y:S01]  /*1940*/  SHFL.UP PT, R118, R131, 0x4, RZ ;  /* 0x0480000083767989 */ /* 0x000e2200000e00ff */
[-C--:B---3--:R-:W-:Y:S02]  /*1950*/  FMUL.FTZ R29, R31, R30.reuse ;  /* 0x0000001e1f1d7220 */ /* 0x088fe40000410000 */
[C---:B------:R-:W-:Y:S02]  /*1960*/  FFMA.FTZ R116, R137.reuse, R30, R116 ;  /* 0x0000001e89747223 */ /* 0x040fe40000010074 */
[----:B------:R-:W1:Y:S01]  /*1970*/  SHFL.UP PT, R30, R129, 0x4, RZ ;  /* 0x04800000811e7989 */ /* 0x000e6200000e00ff */
[----:B------:R-:W-:-:S02]  /*1980*/  @P0 FFMA.FTZ R137, R137, R28, -R29 ;  /* 0x0000001c89890223 */ /* 0x000fc4000001081d */
[----:B------:R-:W-:Y:S02]  /*1990*/  FSEL R116, R31, R116, !P0 ;  /* 0x000000741f747208 */ /* 0x000fe40004000000 */
[----:B------:R-:W-:Y:S01]  /*19a0*/  ISETP.GE.AND P0, PT, R81, 0x4, PT ;  /* 0x000000045100780c */ /* 0x000fe20003f06270 */
[----:B------:R-:W2:Y:S04]  /*19b0*/  SHFL.UP PT, R28, R137, 0x4, RZ ;  /* 0x04800000891c7989 */ /* 0x000ea800000e00ff */
[----:B------:R-:W3:Y:S01]  /*19c0*/  SHFL.UP PT, R29, R116, 0x4, RZ ;  /* 0x04800000741d7989 */ /* 0x000ee200000e00ff */
[C---:B0-----:R-:W-:Y:S02]  /*19d0*/  FMUL.FTZ R31, R116.reuse, R118 ;  /* 0x00000076741f7220 */ /* 0x041fe40000410000 */
[----:B-1----:R-:W-:-:S02]  /*19e0*/  FMUL.FTZ R124, R116, R30 ;  /* 0x0000001e747c7220 */ /* 0x002fc40000410000 */
[C---:B------:R-:W-:Y:S02]  /*19f0*/  FFMA.FTZ R30, R137.reuse, R30, -R31 ;  /* 0x0000001e891e7223 */ /* 0x040fe4000001081f */
[----:B------:R-:W-:Y:S02]  /*1a00*/  FFMA.FTZ R124, R137, R118, R124 ;  /* 0x00000076897c7223 */ /* 0x000fe4000001007c */
[C---:B--2---:R-:W-:Y:S02]  /*1a10*/  FMUL.FTZ R118, R116.reuse, R28 ;  /* 0x0000001c74767220 */ /* 0x044fe40000410000 */
[----:B------:R-:W-:Y:S02]  /*1a20*/  @P0 FADD.FTZ R129, R129, R30 ;  /* 0x0000001e81810221 */ /* 0x000fe40000010000 */
[----:B------:R-:W-:Y:S02]  /*1a30*/  @P0 FADD.FTZ R131, R131, R124 ;  /* 0x0000007c83830221 */ /* 0x000fe40000010000 */
[----:B---3--:R-:W-:-:S02]  /*1a40*/  FMUL.FTZ R30, R116, R29 ;  /* 0x0000001d741e7220 */ /* 0x008fc40000410000 */
[C---:B------:R-:W-:Y:S01]  /*1a50*/  FFMA.FTZ R29, R137.reuse, R29, R118 ;  /* 0x0000001d891d7223 */ /* 0x040fe20000010076 */
[----:B------:R-:W0:Y:S01]  /*1a60*/  SHFL.UP PT, R124, R131, 0x8, RZ ;  /* 0x05000000837c7989 */ /* 0x000e2200000e00ff */
[----:B------:R-:W-:-:S03]  /*1a70*/  @P0 FFMA.FTZ R137, R137, R28, -R30 ;  /* 0x0000001c89890223 */ /* 0x000fc6000001081e */
[----:B------:R-:W1:Y:S01]  /*1a80*/  SHFL.UP PT, R118, R129, 0x8, RZ ;  /* 0x0500000081767989 */ /* 0x000e6200000e00ff */
        /* <DEDUP_REMOVED lines=8> */
[----:B--2---:R-:W-:Y:S02]  /*1b10*/  FMUL.FTZ R116, R29, R28 ;  /* 0x0000001c1d747220 */ /* 0x004fe40000410000 */
[----:B------:R-:W-:Y:S02]  /*1b20*/  @P0 FADD.FTZ R131, R131, R124 ;  /* 0x0000007c83830221 */ /* 0x000fe40000010000 */
[-C--:B---3--:R-:W-:Y:S02]  /*1b30*/  FMUL.FTZ R31, R29, R30.reuse ;  /* 0x0000001e1d1f7220 */ /* 0x088fe40000410000 */
[----:B------:R-:W-:Y:S01]  /*1b40*/  FFMA.FTZ R116, R137, R30, R116 ;  /* 0x0000001e89747223 */ /* 0x000fe20000010074 */
[----:B------:R-:W0:Y:S01]  /*1b50*/  SHFL.UP PT, R128, R131, 0x10, RZ ;  /* 0x0600000083807989 */ /* 0x000e2200000e00ff */
[----:B------:R-:W-:-:S02]  /*1b60*/  @P0 FADD.FTZ R129, R129, R118 ;  /* 0x0000007681810221 */ /* 0x000fc40000010000 */
[----:B------:R-:W-:Y:S01]  /*1b70*/  @P0 FFMA.FTZ R137, R137, R28, -R31 ;  /* 0x0000001c89890223 */ /* 0x000fe2000001081f */
[----:B------:R-:W-:Y:S01]  /*1b80*/  FSEL R29, R29, R116, !P0 ;  /* 0x000000741d1d7208 */ /* 0x000fe20004000000 */
[-C--:B------:R-:W-:Y:S01]  /*1b90*/  FMUL.FTZ R116, R102, R111.reuse ;  /* 0x0000006f66747220 */ /* 0x080fe20000410000 */
[----:B------:R-:W1:Y:S01]  /*1ba0*/  SHFL.UP PT, R126, R129, 0x10, RZ ;  /* 0x06000000817e7989 */ /* 0x000e6200000e00ff */
        /* <DEDUP_REMOVED lines=8> */
[----:B------:R-:W-:Y:S02]  /*1c30*/  FFMA.FTZ R31, R127, R132, -R31 ;  /* 0x000000847f1f7223 */ /* 0x000fe4000001081f */
[----:B------:R-:W-:Y:S02]  /*1c40*/  FADD.FTZ R144, -R124, R139 ;  /* 0x0000008b7c907221 */ /* 0x000fe40000010100 */
[----:B------:R-:W-:Y:S02]  /*1c50*/  FADD.FTZ R142, R118, R31 ;  /* 0x0000001f768e7221 */ /* 0x000fe40000010000 */
[----:B------:R-:W-:Y:S02]  /*1c60*/  FMUL.FTZ R130, R125, -R144 ;  /* 0x800000907d827220 */ /* 0x000fe40000410000 */
[----:B0-----:R-:W-:Y:S02]  /*1c70*/  FMUL.FTZ R31, R29, R128 ;  /* 0x000000801d1f7220 */ /* 0x001fe40000410000 */
[----:B------:R-:W-:-:S02]  /*1c80*/  FFMA.FTZ R143, R123, R142, -R130 ;  /* 0x0000008e7b8f7223 */ /* 0x000fc40000010882 */
[----:B------:R-:W-:Y:S02]  /*1c90*/  FMUL.FTZ R142, R125, -R142 ;  /* 0x8000008e7d8e7220 */ /* 0x000fe40000410000 */
[-C--:B-1----:R-:W-:Y:S02]  /*1ca0*/  FFMA.FTZ R130, R137, R126.reuse, -R31 ;  /* 0x0000007e89827223 */ /* 0x082fe4000001081f */
[C---:B------:R-:W-:Y:S02]  /*1cb0*/  FMUL.FTZ R139, R29.reuse, R126 ;  /* 0x0000007e1d8b7220 */ /* 0x040fe40000410000 */
[----:B--2---:R-:W-:Y:S02]  /*1cc0*/  FMUL.FTZ R126, R29, R28 ;  /* 0x0000001c1d7e7220 */ /* 0x004fe40000410000 */
[----:B------:R-:W-:Y:S02]  /*1cd0*/  FFMA.FTZ R145, R123, R144, R142 ;  /* 0x000000907b917223 */ /* 0x000fe4000001008e */
[----:B---3--:R-:W-:-:S02]  /*1ce0*/  FFMA.FTZ R126, R137, R30, R126 ;  /* 0x0000001e897e7223 */ /* 0x008fc4000001007e */
[----:B------:R-:W-:Y:S02]  /*1cf0*/  FMUL.FTZ R31, R29, R30 ;  /* 0x0000001e1d1f7220 */ /* 0x000fe40000410000 */
[----:B------:R-:W-:Y:S01]  /*1d00*/  FFMA.FTZ R128, R137, R128, R139 ;  /* 0x0000008089807223 */ /* 0x000fe2000001008b */
[----:B------:R-:W-:Y:S01]  /*1d10*/  FSEL R142, R29, R126, !P0 ;  /* 0x0000007e1d8e7208 */ /* 0x000fe20004000000 */
[----:B------:R-:W-:Y:S01]  /*1d20*/  @P0 FFMA.FTZ R137, R137, R28, -R31 ;  /* 0x0000001c89890223 */ /* 0x000fe2000001081f */
[----:B------:R0:W-:Y:S01]  /*1d30*/  SHFL.IDX PT, R139, R114, RZ, 0x1f ;  /* 0x00001fff728b7589 */ /* 0x0001e200000e0000 */
[----:B------:R-:W-:Y:S01]  /*1d40*/  @P0 FADD.FTZ R131, R131, R128 ;  /* 0x0000008083830221 */ /* 0x000fe20000010000 */
[----:B------:R-:W-:Y:S01]  /*1d50*/  HFMA2.MMA R28, -RZ, RZ, 1.875, 0 ;  /* 0x3f800000ff1c7435 */ /* 0x000fe200000001ff */
[----:B------:R-:W-:Y:S01]  /*1d60*/  @P0 FADD.FTZ R129, R129, R130 ;  /* 0x0000008281810221 */ /* 0x000fe20000010000 */
[----:B------:R-:W1:Y:S01]  /*1d70*/  SHFL.UP PT, R142, R142, 0x1, RZ ;  /* 0x042000008e8e7989 */ /* 0x000e6200000e00ff */
[----:B------:R-:W-:Y:S01]  /*1d80*/  FMUL.FTZ R128, R94, R110 ;  /* 0x0000006e5e807220 */ /* 0x000fe20000410000 */
[----:B------:R-:W-:Y:S01]  /*1d90*/  ISETP.GE.AND P0, PT, R80, c[0x0][0x174], PT ;  /* 0x00005d0050007a0c */ /* 0x000fe20003f06270 */
[----:B------:R-:W-:Y:S01]  /*1da0*/  FMUL.FTZ R126, R94, R111 ;  /* 0x0000006f5e7e7220 */ /* 0x000fe20000410000 */
[----:B------:R2:W3:Y:S01]  /*1db0*/  SHFL.UP PT, R144, R137, 0x1, RZ ;  /* 0x0420000089907989 */ /* 0x0004e200000e00ff */
[----:B------:R-:W-:Y:S01]  /*1dc0*/  FADD.FTZ R143, R128, R143 ;  /* 0x0000008f808f7221 */ /* 0x000fe20000010000 */
[----:B------:R-:W-:Y:S01]  /*1dd0*/  ISETP.NE.OR P0, PT, R104, RZ, P0 ;  /* 0x000000ff6800720c */ /* 0x000fe20000705670 */
[----:B------:R-:W-:Y:S01]  /*1de0*/  FADD.FTZ R145, -R126, R145 ;  /* 0x000000917e917221 */ /* 0x000fe20000010100 */
[----:B------:R-:W4:Y:S01]  /*1df0*/  SHFL.UP PT, R129, R129, 0x1, RZ ;  /* 0x0420000081817989 */ /* 0x000f2200000e00ff */
[----:B0-----:R-:W-:Y:S01]  /*1e00*/  FMUL.FTZ R114, R117, R97 ;  /* 0x0000006175727220 */ /* 0x001fe20000410000 */
[----:B------:R-:W-:Y:S01]  /*1e10*/  MOV R29, RZ ;  /* 0x000000ff001d7202 */ /* 0x000fe20000000f00 */
[C---:B------:R-:W-:Y:S01]  /*1e20*/  FMUL.FTZ R115, R121.reuse, -R145 ;  /* 0x8000009179737220 */ /* 0x040fe20000410000 */
[----:B------:R-:W0:Y:S01]  /*1e30*/  SHFL.UP PT, R131, R131, 0x1, RZ ;  /* 0x0420000083837989 */ /* 0x000e2200000e00ff */
[----:B--2---:R-:W-:Y:S01]  /*1e40*/  FMUL.FTZ R137, R121, -R143 ;  /* 0x8000008f79897220 */ /* 0x004fe20000410000 */
[----:B------:R-:W-:Y:S01]  /*1e50*/  CS2R R30, SRZ ;  /* 0x00000000001e7805 */ /* 0x000fe2000001ff00 */
[----:B------:R-:W-:Y:S01]  /*1e60*/  FFMA.FTZ R146, R127, R96, -R114 ;  /* 0x000000607f927223 */ /* 0x000fe20000010872 */
[----:B------:R-:W-:Y:S01]  /*1e70*/  SHF.L.U32 R130, R100, 0x4, RZ ;  /* 0x0000000464827819 */ /* 0x000fe200000006ff */
[----:B------:R-:W-:-:S02]  /*1e80*/  FFMA.FTZ R152, R122, R145, R137 ;  /* 0x000000917a987223 */ /* 0x000fc40000010089 */
[----:B------:R-:W-:Y:S02]  /*1e90*/  FFMA.FTZ R150, R122, R143, -R115 ;  /* 0x0000008f7a967223 */ /* 0x000fe40000010873 */
[C---:B------:R-:W-:Y:S01]  /*1ea0*/  FMUL.FTZ R137, R125.reuse, -R146 ;  /* 0x800000927d897220 */ /* 0x040fe20000410000 */
[----:B------:R2:W2:Y:S01]  /*1eb0*/  @!P0 LDS.128 R28, [R130+0x1d90] ;  /* 0x001d9000821c8984 */ /* 0x0004a20000000c00 */
[----:B------:R-:W-:Y:S01]  /*1ec0*/  FMUL.FTZ R115, R125, -R148 ;  /* 0x800000947d737220 */ /* 0x000fe20000410000 */
[----:B------:R-:W-:Y:S01]  /*1ed0*/  ISETP.NE.AND P0, PT, R104, 0x1f, PT ;  /* 0x0000001f6800780c */ /* 0x000fe20003f05270 */
[C---:B-1----:R-:W-:Y:S02]  /*1ee0*/  FMUL.FTZ R114, R142.reuse, R141 ;  /* 0x0000008d8e727220 */ /* 0x042fe40000410000 */
[-C--:B------:R-:W-:Y:S02]  /*1ef0*/  FMUL.FTZ R142, R142, R139.reuse ;  /* 0x0000008b8e8e7220 */ /* 0x080fe40000410000 */
[----:B---3--:R-:W-:-:S02]  /*1f00*/  FFMA.FTZ R114, R144, R139, -R114 ;  /* 0x0000008b90727223 */ /* 0x008fc40000010872 */
[----:B------:R-:W-:Y:S02]  /*1f10*/  FFMA.FTZ R142, R144, R141, R142 ;  /* 0x0000008d908e7223 */ /* 0x000fe4000001008e */
[C---:B------:R-:W-:Y:S02]  /*1f20*/  FFMA.FTZ R148, R123.reuse, R148, R137 ;  /* 0x000000947b947223 */ /* 0x040fe40000010089 */
[----:B------:R-:W-:Y:S02]  /*1f30*/  FFMA.FTZ R115, R123, R146, -R115 ;  /* 0x000000927b737223 */ /* 0x000fe40000010873 */
[----:B----4-:R-:W-:Y:S02]  /*1f40*/  @P1 FADD.FTZ R139, R129, R114 ;  /* 0x00000072818b1221 */ /* 0x010fe40000010000 */
[----:B0-----:R-:W-:Y:S02]  /*1f50*/  @P1 FADD.FTZ R141, R131, R142 ;  /* 0x0000008e838d1221 */ /* 0x001fe40000010000 */
[----:B------:R-:W-:-:S02]  /*1f60*/  FMUL.FTZ R137, R121, -R148 ;  /* 0x8000009479897220 */ /* 0x000fc40000410000 */
[C---:B------:R-:W-:Y:S02]  /*1f70*/  FMUL.FTZ R129, R93.reuse, R110 ;  /* 0x0000006e5d817220 */ /* 0x040fe40000410000 */
[----:B------:R-:W-:Y:S02]  /*1f80*/  FMUL.FTZ R131, R93, R111 ;  /* 0x0000006f5d837220 */ /* 0x000fe40000410000 */
[-C--:B------:R-:W-:Y:S02]  /*1f90*/  FMUL.FTZ R143, R121, -R115.reuse ;  /* 0x80000073798f7220 */ /* 0x080fe40000410000 */
[----:B------:R-:W-:Y:S02]  /*1fa0*/  FFMA.FTZ R137, R122, R115, -R137 ;  /* 0x000000737a897223 */ /* 0x000fe40000010889 */
[C---:B------:R-:W-:Y:S02]  /*1fb0*/  FMUL.FTZ R110, R113.reuse, R141 ;  /* 0x0000008d716e7220 */ /* 0x040fe40000410000 */
[----:B------:R-:W-:-:S02]  /*1fc0*/  FMUL.FTZ R111, R113, R139 ;  /* 0x0000008b716f7220 */ /* 0x000fc40000410000 */
[----:B------:R-:W-:Y:S02]  /*1fd0*/  FADD.FTZ R114, R129, R150 ;  /* 0x0000009681727221 */ /* 0x000fe40000010000 */
[----:B------:R-:W-:Y:S02]  /*1fe0*/  FADD.FTZ R115, -R131, R152 ;  /* 0x0000009883737221 */ /* 0x000fe40000010100 */
[----:B------:R-:W-:Y:S01]  /*1ff0*/  FFMA.FTZ R113, R122, R148, R143 ;  /* 0x000000947a717223 */ /* 0x000fe2000001008f */
[----:B------:R0:W1:Y:S01]  /*2000*/  SHFL.DOWN PT, R152, R114, 0x1, 0x1f ;  /* 0x08201f0072987f89 */ /* 0x00006200000e0000 */
[C---:B------:R-:W-:Y:S02]  /*2010*/  FFMA.FTZ R142, R112.reuse, R139, -R110 ;  /* 0x0000008b708e7223 */ /* 0x040fe4000001086e */
[----:B------:R-:W-:Y:S01]  /*2020*/  FFMA.FTZ R110, R112, R141, R111 ;  /* 0x0000008d706e7223 */ /* 0x000fe2000001006f */
[----:B------:R0:W3:Y:S04]  /*2030*/  SHFL.DOWN PT, R154, R115, 0x1, 0x1f ;  /* 0x08201f00739a7f89 */ /* 0x0000e800000e0000 */
[----:B------:R0:W4:Y:S04]  /*2040*/  SHFL.DOWN PT, R148, R137, 0x1, 0x1f ;  /* 0x08201f0089947f89 */ /* 0x00012800000e0000 */
[----:B------:R0:W0:Y:S01]  /*2050*/  SHFL.DOWN PT, R150, R113, 0x1, 0x1f ;  /* 0x08201f0071967f89 */ /* 0x00002200000e0000 */
[----:B------:R-:W-:Y:S05]  /*2060*/  @!P0 BRA `(.L_x_14076) ;  /* 0x000000b000008947 */ /* 0x000fea0003800000 */
[C---:B--23--:R-:W-:Y:S02]  /*2070*/  FMUL.FTZ R144, R113.reuse, R154 ;  /* 0x0000009a71907220 */ /* 0x04cfe40000410000 */
[----:B0-----:R-:W-:-:S02]  /*2080*/  FMUL.FTZ R112, R113, R150 ;  /* 0x0000009671707220 */ /* 0x001fc40000410000 */
[-C--:B-1----:R-:W-:Y:S02]  /*2090*/  FMUL.FTZ R146, R113, R152.reuse ;  /* 0x0000009871927220 */ /* 0x082fe40000410000 */
[----:B------:R-:W-:Y:S02]  /*20a0*/  FFMA.FTZ R111, R137, R152, -R144 ;  /* 0x00000098896f7223 */ /* 0x000fe40000010890 */
[-C--:B----4-:R-:W-:Y:S02]  /*20b0*/  FMUL.FTZ R144, R113, R148.reuse ;  /* 0x0000009471907220 */ /* 0x090fe40000410000 */
[C---:B------:R-:W-:Y:S02]  /*20c0*/  FFMA.FTZ R112, R137.reuse, R148, -R112 ;  /* 0x0000009489707223 */ /* 0x040fe40000010870 */
[C---:B------:R-:W-:Y:S02]  /*20d0*/  FFMA.FTZ R146, R137.reuse, R154, R146 ;  /* 0x0000009a89927223 */ /* 0x040fe40000010092 */
[----:B------:R-:W-:Y:S01]  /*20e0*/  FFMA.FTZ R113, R137, R150, R144 ;  /* 0x0000009689717223 */ /* 0x000fe20000010090 */
[----:B------:R-:W-:Y:S01]  /*20f0*/  MOV R137, R112 ;  /* 0x0000007000897202 */ /* 0x000fe20000000f00 */
[----:B------:R-:W-:-:S02]  /*2100*/  FADD.FTZ R114, R114, R111 ;  /* 0x0000006f72727221 */ /* 0x000fc40000010000 */
[----:B------:R-:W-:Y:S02]  /*2110*/  FADD.FTZ R115, R115, R146 ;  /* 0x0000009273737221 */ /* 0x000fe40000010000 */
.L_x_14076:
[----:B--2---:R-:W-:Y:S05]  /*2120*/  BSYNC B0 ;  /* 0x0000000000007941 */ /* 0x004fea0003800000 */
.L_x_14075:
[----:B------:R-:W-:Y:S01]  /*2130*/  ISETP.GT.U32.AND P0, PT, R104, 0x1d, PT ;  /* 0x0000001d6800780c */ /* 0x000fe20003f04070 */
[----:B------:R-:W-:Y:S01]  /*2140*/  FADD.FTZ R110, R109, R110 ;  /* 0x0000006e6d6e7221 */ /* 0x000fe20000010000 */
[----:B------:R2:W4:Y:S01]  /*2150*/  SHFL.DOWN PT, R146, R137, 0x2, 0x1f ;  /* 0x08401f0089927f89 */ /* 0x00052200000e0000 */
[----:B------:R-:W-:Y:S01]  /*2160*/  FADD.FTZ R107, R107, R142 ;  /* 0x0000008e6b6b7221 */ /* 0x000fe20000010000 */
[----:B------:R-:W-:Y:S01]  /*2170*/  BSSY B0, `(.L_x_14077) ;  /* 0x0000014000007945 */ /* 0x000fe20003800000 */
[CC--:B------:R-:W-:Y:S01]  /*2180*/  FMUL.FTZ R109, R121.reuse, R110.reuse ;  /* 0x0000006e796d7220 */ /* 0x0c0fe20000410000 */
[----:B----4-:R2:W4:Y:S01]  /*2190*/  SHFL.DOWN PT, R148, R113, 0x2, 0x1f ;  /* 0x08401f0071947f89 */ /* 0x01052200000e0000 */
[-C--:B------:R-:W-:Y:S02]  /*21a0*/  FMUL.FTZ R111, R121, R107.reuse ;  /* 0x0000006b796f7220 */ /* 0x080fe40000410000 */
[C---:B------:R-:W-:Y:S01]  /*21b0*/  FFMA.FTZ R109, R122.reuse, R107, -R109 ;  /* 0x0000006b7a6d7223 */ /* 0x040fe2000001086d */
[----:B0-----:R2:W0:Y:S01]  /*21c0*/  SHFL.DOWN PT, R150, R114, 0x2, 0x1f ;  /* 0x08401f0072967f89 */ /* 0x00142200000e0000 */
[----:B------:R-:W-:-:S03]  /*21d0*/  FFMA.FTZ R111, R122, R110, R111 ;  /* 0x0000006e7a6f7223 */ /* 0x000fc6000001006f */
[----:B-1----:R2:W1:Y:S01]  /*21e0*/  SHFL.DOWN PT, R152, R115, 0x2, 0x1f ;  /* 0x08401f0073987f89 */ /* 0x00246200000e0000 */
[----:B------:R-:W-:Y:S05]  /*21f0*/  @P0 BRA `(.L_x_14078) ;  /* 0x000000b000000947 */ /* 0x000fea0003800000 */
[C---:B-1----:R-:W-:Y:S02]  /*2200*/  FMUL.FTZ R142, R113.reuse, R152 ;  /* 0x00000098718e7220 */ /* 0x042fe40000410000 */
[C---:B----4-:R-:W-:Y:S02]  /*2210*/  FMUL.FTZ R112, R113.reuse, R148 ;  /* 0x0000009471707220 */ /* 0x050fe40000410000 */
[-C--:B0-----:R-:W-:Y:S02]  /*2220*/  FMUL.FTZ R144, R113, R150.reuse ;  /* 0x0000009671907220 */ /* 0x081fe40000410000 */
[----:B------:R-:W-:Y:S02]  /*2230*/  FFMA.FTZ R139, R137, R150, -R142 ;  /* 0x00000096898b7223 */ /* 0x000fe4000001088e */
[-C--:B------:R-:W-:Y:S02]  /*2240*/  FMUL.FTZ R142, R113, R146.reuse ;  /* 0x00000092718e7220 */ /* 0x080fe40000410000 */
[----:B------:R-:W-:-:S02]  /*2250*/  FFMA.FTZ R112, R137, R146, -R112 ;  /* 0x0000009289707223 */ /* 0x000fc40000010870 */
[C---:B------:R-:W-:Y:S02]  /*2260*/  FFMA.FTZ R144, R137.reuse, R152, R144 ;  /* 0x0000009889907223 */ /* 0x040fe40000010090 */
[----:B--2---:R-:W-:Y:S01]  /*2270*/  FFMA.FTZ R113, R137, R148, R142 ;  /* 0x0000009489717223 */ /* 0x004fe2000001008e */
[----:B------:R-:W-:Y:S01]  /*2280*/  MOV R137, R112 ;  /* 0x0000007000897202 */ /* 0x000fe20000000f00 */
[----:B------:R-:W-:Y:S02]  /*2290*/  FADD.FTZ R114, R114, R139 ;  /* 0x0000008b72727221 */ /* 0x000fe40000010000 */
[----:B------:R-:W-:Y:S02]  /*22a0*/  FADD.FTZ R115, R115, R144 ;  /* 0x0000009073737221 */ /* 0x000fe40000010000 */
.L_x_14078:
[----:B------:R-:W-:Y:S05]  /*22b0*/  BSYNC B0 ;  /* 0x0000000000007941 */ /* 0x000fea0003800000 */
.L_x_14077:
[C---:B------:R-:W-:Y:S01]  /*22c0*/  ISETP.GT.U32.AND P0, PT, R104.reuse, 0x1b, PT ;  /* 0x0000001b6800780c */ /* 0x040fe20003f04070 */
[C---:B------:R-:W-:Y:S01]  /*22d0*/  FFMA.FTZ R140, R5.reuse, R140, R109 ;  /* 0x0000008c058c7223 */ /* 0x040fe2000001006d */
[----:B------:R2:W4:Y:S01]  /*22e0*/  SHFL.DOWN PT, R146, R137, 0x4, 0x1f ;  /* 0x08801f0089927f89 */ /* 0x00052200000e0000 */
[----:B------:R-:W-:Y:S01]  /*22f0*/  FFMA.FTZ R138, R5, R138, R111 ;  /* 0x0000008a058a7223 */ /* 0x000fe2000001006f */
[----:B------:R-:W-:Y:S01]  /*2300*/  BSSY B0, `(.L_x_14079) ;  /* 0x0000016000007945 */ /* 0x000fe20003800000 */
[C---:B------:R-:W-:Y:S01]  /*2310*/  FMUL.FTZ R111, R125.reuse, R140 ;  /* 0x0000008c7d6f7220 */ /* 0x040fe20000410000 */
[----:B----4-:R2:W4:Y:S01]  /*2320*/  SHFL.DOWN PT, R148, R113, 0x4, 0x1f ;  /* 0x08801f0071947f89 */ /* 0x01052200000e0000 */
[-C--:B------:R-:W-:Y:S01]  /*2330*/  FMUL.FTZ R109, R125, R138.reuse ;  /* 0x0000008a7d6d7220 */ /* 0x080fe20000410000 */
[C---:B------:R-:W-:Y:S01]  /*2340*/  ISETP.GT.U32.AND P1, PT, R104.reuse, 0x17, PT ;  /* 0x000000176800780c */ /* 0x040fe20003f24070 */
[C---:B------:R-:W-:Y:S01]  /*2350*/  FFMA.FTZ R111, R123.reuse, R138, R111 ;  /* 0x0000008a7b6f7223 */ /* 0x040fe2000001006f */
[----:B0-----:R2:W0:Y:S01]  /*2360*/  SHFL.DOWN PT, R150, R114, 0x4, 0x1f ;  /* 0x08801f0072967f89 */ /* 0x00142200000e0000 */
[----:B------:R-:W-:Y:S01]  /*2370*/  ISETP.GT.U32.AND P3, PT, R104, 0xf, PT ;  /* 0x0000000f6800780c */ /* 0x000fe20003f64070 */
[----:B------:R-:W-:-:S02]  /*2380*/  FFMA.FTZ R109, R123, R140, -R109 ;  /* 0x0000008c7b6d7223 */ /* 0x000fc4000001086d */
        /* <DEDUP_REMOVED lines=13> */
.L_x_14080:
[----:B------:R-:W-:Y:S05]  /*2460*/  BSYNC B0 ;  /* 0x0000000000007941 */ /* 0x000fea0003800000 */
.L_x_14079:
[----:B0-----:R0:W2:Y:S01]  /*2470*/  SHFL.DOWN PT, R150, R137, 0x8, 0x1f ;  /* 0x09001f0089967f89 */ /* 0x0010a200000e0000 */
[----:B------:R-:W-:Y:S01]  /*2480*/  BSSY B0, `(.L_x_14081) ;  /* 0x0000012000007945 */ /* 0x000fe20003800000 */
[C---:B------:R-:W-:Y:S02]  /*2490*/  FFMA.FTZ R112, R6.reuse, R135, R109 ;  /* 0x0000008706707223 */ /* 0x040fe4000001006d */
        /* <DEDUP_REMOVED lines=16> */
.L_x_14082:
[----:B------:R-:W-:Y:S05]  /*25a0*/  BSYNC B0 ;  /* 0x0000000000007941 */ /* 0x000fea0003800000 */
.L_x_14081:
[----:B--2---:R2:W0:Y:S01]  /*25b0*/  SHFL.DOWN PT, R150, R137, 0x10, 0x1f ;  /* 0x0a001f0089967f89 */ /* 0x00442200000e0000 */
[----:B------:R-:W-:Y:S01]  /*25c0*/  BSSY B0, `(.L_x_14083) ;  /* 0x0000011000007945 */ /* 0x000fe20003800000 */
[----:B------:R-:W-:-:S02]  /*25d0*/  FMUL.FTZ R133, R4, R99 ;  /* 0x0000006304857220 */ /* 0x000fc40000410000 */
[----:B-1----:R2:W1:Y:S04]  /*25e0*/  SHFL.DOWN PT, R152, R113, 0x10, 0x1f ;  /* 0x0a001f0071987f89 */ /* 0x00246800000e0000 */
[----:B---3--:R2:W3:Y:S04]  /*25f0*/  SHFL.DOWN PT, R154, R114, 0x10, 0x1f ;  /* 0x0a001f00729a7f89 */ /* 0x0084e800000e0000 */
[----:B----4-:R2:W4:Y:S01]  /*2600*/  SHFL.DOWN PT, R156, R115, 0x10, 0x1f ;  /* 0x0a001f00739c7f89 */ /* 0x01052200000e0000 */
[----:B------:R-:W-:Y:S05]  /*2610*/  @P3 BRA `(.L_x_14084) ;  /* 0x000000b000003947 */ /* 0x000fea0003800000 */
[C---:B----4-:R-:W-:Y:S02]  /*2620*/  FMUL.FTZ R146, R113.reuse, R156 ;  /* 0x0000009c71927220 */ /* 0x050fe40000410000 */
[----:B-1----:R-:W-:-:S02]  /*2630*/  FMUL.FTZ R144, R113, R152 ;  /* 0x0000009871907220 */ /* 0x002fc40000410000 */
[-C--:B---3--:R-:W-:Y:S02]  /*2640*/  FMUL.FTZ R148, R113, R154.reuse ;  /* 0x0000009a71947220 */ /* 0x088fe40000410000 */
[----:B------:R-:W-:Y:S02]  /*2650*/  FFMA.FTZ R109, R137, R154, -R146 ;  /* 0x0000009a896d7223 */ /* 0x000fe40000010892 */
[-C--:B0-----:R-:W-:Y:S02]  /*2660*/  FMUL.FTZ R146, R113, R150.reuse ;  /* 0x0000009671927220 */ /* 0x081fe40000410000 */
[C---:B------:R-:W-:Y:S02]  /*2670*/  FFMA.FTZ R144, R137.reuse, R150, -R144 ;  /* 0x0000009689907223 */ /* 0x040fe40000010890 */
[C---:B------:R-:W-:Y:S02]  /*2680*/  FFMA.FTZ R148, R137.reuse, R156, R148 ;  /* 0x0000009c89947223 */ /* 0x040fe40000010094 */
[----:B--2---:R-:W-:Y:S01]  /*2690*/  FFMA.FTZ R113, R137, R152, R146 ;  /* 0x0000009889717223 */ /* 0x004fe20000010092 */
[----:B------:R-:W-:Y:S01]  /*26a0*/  MOV R137, R144 ;  /* 0x0000009000897202 */ /* 0x000fe20000000f00 */
[----:B------:R-:W-:-:S02]  /*26b0*/  FADD.FTZ R114, R114, R109 ;  /* 0x0000006d72727221 */ /* 0x000fc40000010000 */
[----:B------:R-:W-:Y:S02]  /*26c0*/  FADD.FTZ R115, R115, R148 ;  /* 0x0000009473737221 */ /* 0x000fe40000010000 */
.L_x_14084:
[----:B------:R-:W-:Y:S05]  /*26d0*/  BSYNC B0 ;  /* 0x0000000000007941 */ /* 0x000fea0003800000 */
.L_x_14083:
[----:B0-----:R-:W-:Y:S01]  /*26e0*/  SHFL.DOWN PT, R150, R113, 0x1, 0x1f ;  /* 0x08201f0071967f89 */ /* 0x001fe200000e0000 */
[----:B------:R-:W-:Y:S01]  /*26f0*/  FFMA.FTZ R135, R93, R107, RZ ;  /* 0x0000006b5d877223 */ /* 0x000fe200000100ff */
[----:B------:R-:W-:Y:S01]  /*2700*/  ISETP.NE.AND P0, PT, R66, RZ, PT ;  /* 0x000000ff4200720c */ /* 0x000fe20003f05270 */
[----:B------:R-:W-:Y:S01]  /*2710*/  FMUL.FTZ R111, R5, R108 ;  /* 0x0000006c056f7220 */ /* 0x000fe20000410000 */
[----:B------:R-:W0:Y:S01]  /*2720*/  SHFL.IDX PT, R141, R30, RZ, 0x1f ;  /* 0x00001fff1e8d7589 */ /* 0x000e2200000e0000 */
[-C--:B------:R-:W-:Y:S01]  /*2730*/  FFMA.FTZ R107, R20, -R133.reuse, R107 ;  /* 0x80000085146b7223 */ /* 0x080fe2000001006b */
[----:B------:R-:W-:Y:S01]  /*2740*/  BSSY B0, `(.L_x_14085) ;  /* 0x000008e000007945 */ /* 0x000fe20003800000 */
[----:B------:R-:W-:Y:S01]  /*2750*/  FFMA.FTZ R109, R21, -R133, R110 ;  /* 0x80000085156d7223 */ /* 0x000fe2000001006e */
[----:B------:R-:W5:Y:S01]  /*2760*/  SHFL.IDX PT, R139, R31, RZ, 0x1f ;  /* 0x00001fff1f8b7589 */ /* 0x000f6200000e0000 */
[----:B------:R-:W-:Y:S02]  /*2770*/  FFMA.FTZ R133, R93, -R110, RZ ;  /* 0x8000006e5d857223 */ /* 0x000fe400000100ff */
[----:B------:R-:W-:Y:S01]  /*2780*/  FFMA.FTZ R135, R94, R140, R135 ;  /* 0x0000008c5e877223 */ /* 0x000fe20000010087 */
[----:B------:R-:W2:Y:S01]  /*2790*/  SHFL.DOWN PT, R146, R137, 0x1, 0x1f ;  /* 0x08201f0089927f89 */ /* 0x000ea200000e0000 */
[----:B------:R-:W-:-:S02]  /*27a0*/  FFMA.FTZ R110, R22, -R111, R140 ;  /* 0x8000006f166e7223 */ /* 0x000fc4000001008c */
[----:B------:R-:W-:Y:S01]  /*27b0*/  FFMA.FTZ R133, R94, -R138, R133 ;  /* 0x8000008a5e857223 */ /* 0x000fe20000010085 */
[----:B------:R4:W3:Y:S01]  /*27c0*/  SHFL.IDX PT, R144, R113, RZ, 0x1f ;  /* 0x00001fff71907589 */ /* 0x0008e200000e0000 */
[----:B------:R-:W-:Y:S02]  /*27d0*/  FMUL.FTZ R149, R6, R105 ;  /* 0x0000006906957220 */ /* 0x000fe40000410000 */
[----:B------:R-:W-:Y:S01]  /*27e0*/  FMUL.FTZ R140, R117, R112 ;  /* 0x00000070758c7220 */ /* 0x000fe20000410000 */
[----:B------:R-:W1:Y:S01]  /*27f0*/  SHFL.DOWN PT, R145, R115, 0x1, 0x1f ;  /* 0x08201f0073917f89 */ /* 0x000e6200000e0000 */
[----:B------:R-:W-:Y:S02]  /*2800*/  FFMA.FTZ R111, R23, -R111, R138 ;  /* 0x8000006f176f7223 */ /* 0x000fe4000001008a */
[-C--:B------:R-:W-:Y:S01]  /*2810*/  FMUL.FTZ R138, R117, R142.reuse ;  /* 0x0000008e758a7220 */ /* 0x080fe20000410000 */
[----:B------:R-:W1:Y:S01]  /*2820*/  SHFL.DOWN PT, R147, R114, 0x1, 0x1f ;  /* 0x08201f0072937f89 */ /* 0x000e6200000e0000 */
[----:B------:R-:W-:-:S02]  /*2830*/  FFMA.FTZ R133, R95, -R142, R133 ;  /* 0x8000008e5f857223 */ /* 0x000fc40000010085 */
[----:B--2-4-:R-:W-:Y:S01]  /*2840*/  FFMA.FTZ R113, R25, -R149, R142 ;  /* 0x8000009519717223 */ /* 0x014fe2000001008e */
[----:B------:R2:W4:Y:S01]  /*2850*/  SHFL.IDX PT, R143, R137, RZ, 0x1f ;  /* 0x00001fff898f7589 */ /* 0x00052200000e0000 */
[C---:B------:R-:W-:Y:S02]  /*2860*/  FFMA.FTZ R140, R127.reuse, R142, R140 ;  /* 0x0000008e7f8c7223 */ /* 0x040fe4000001008c */
[C---:B0-----:R-:W-:Y:S01]  /*2870*/  @P2 FMUL.FTZ R148, R150.reuse, R141 ;  /* 0x0000008d96942220 */ /* 0x041fe20000410000 */
[----:B------:R-:W0:Y:S01]  /*2880*/  SHFL.IDX PT, R114, R114, RZ, 0x1f ;  /* 0x00001fff72727589 */ /* 0x000e2200000e0000 */
[-C--:B-----5:R-:W-:Y:S02]  /*2890*/  @P2 FMUL.FTZ R142, R150, R139.reuse ;  /* 0x0000008b968e2220 */ /* 0x0a0fe40000410000 */
[----:B------:R-:W-:Y:S01]  /*28a0*/  FFMA.FTZ R138, R127, R112, -R138 ;  /* 0x000000707f8a7223 */ /* 0x000fe2000001088a */
[----:B------:R-:W5:Y:S01]  /*28b0*/  SHFL.IDX PT, R115, R115, RZ, 0x1f ;  /* 0x00001fff73737589 */ /* 0x000f6200000e0000 */
[----:B------:R-:W-:-:S02]  /*28c0*/  @P2 FFMA.FTZ R148, R146, R139, R148 ;  /* 0x0000008b92942223 */ /* 0x000fc40000010094 */
[----:B------:R-:W-:Y:S02]  /*28d0*/  @P2 FFMA.FTZ R142, R146, R141, -R142 ;  /* 0x0000008d928e2223 */ /* 0x000fe4000001088e */
[----:B--2---:R-:W-:Y:S02]  /*28e0*/  FFMA.FTZ R137, R7, R134, R138 ;  /* 0x0000008607897223 */ /* 0x004fe4000001008a */
[C---:B---3--:R-:W-:Y:S02]  /*28f0*/  FMUL.FTZ R138, R144.reuse, R30 ;  /* 0x0000001e908a7220 */ /* 0x048fe40000410000 */
[----:B-1----:R-:W-:Y:S02]  /*2900*/  @P2 FADD.FTZ R139, R145, R148 ;  /* 0x00000094918b2221 */ /* 0x002fe40000010000 */
[----:B------:R-:W-:Y:S02]  /*2910*/  FMUL.FTZ R134, R144, R31 ;  /* 0x0000001f90867220 */ /* 0x000fe40000410000 */
[----:B------:R-:W-:-:S02]  /*2920*/  @P2 FADD.FTZ R141, R147, R142 ;  /* 0x0000008e938d2221 */ /* 0x000fc40000010000 */
[----:B------:R-:W-:Y:S02]  /*2930*/  FFMA.FTZ R136, R7, R136, R140 ;  /* 0x0000008807887223 */ /* 0x000fe4000001008c */
[----:B----4-:R-:W-:Y:S02]  /*2940*/  FFMA.FTZ R138, R143, R31, R138 ;  /* 0x0000001f8f8a7223 */ /* 0x010fe4000001008a */
[-C--:B------:R-:W-:Y:S02]  /*2950*/  FMUL.FTZ R31, R139, -R97.reuse ;  /* 0x800000618b1f7220 */ /* 0x080fe40000410000 */
[C---:B------:R-:W-:Y:S02]  /*2960*/  FMUL.FTZ R97, R141.reuse, -R97 ;  /* 0x800000618d617220 */ /* 0x040fe40000410000 */
[-C--:B------:R-:W-:Y:S02]  /*2970*/  FFMA.FTZ R31, R141, R96.reuse, -R31 ;  /* 0x000000608d1f7223 */ /* 0x080fe4000001081f */
[----:B------:R-:W-:-:S02]  /*2980*/  FFMA.FTZ R139, R139, R96, R97 ;  /* 0x000000608b8b7223 */ /* 0x000fc40000010061 */
[----:B------:R-:W-:Y:S02]  /*2990*/  FFMA.FTZ R145, R143, R30, -R134 ;  /* 0x0000001e8f917223 */ /* 0x000fe40000010886 */
[----:B------:R-:W-:Y:S02]  /*29a0*/  FMUL.FTZ R30, R144, R29 ;  /* 0x0000001d901e7220 */ /* 0x000fe40000410000 */
[----:B------:R-:W-:Y:S02]  /*29b0*/  FADD.FTZ R96, -R116, R139 ;  /* 0x0000008b74607221 */ /* 0x000fe40000010100 */
[----:B------:R-:W-:Y:S01]  /*29c0*/  FADD.FTZ R97, R132, R31 ;  /* 0x0000001f84617221 */ /* 0x000fe20000010000 */
[----:B------:R-:W-:Y:S01]  /*29d0*/  P2R R31, PR, RZ, 0x1 ;  /* 0x00000001ff1f7803 */ /* 0x000fe20000000000 */
[----:B------:R-:W-:Y:S02]  /*29e0*/  FMUL.FTZ R116, R7, R106 ;  /* 0x0000006a07747220 */ /* 0x000fe40000410000 */
[----:B------:R-:W-:-:S02]  /*29f0*/  FFMA.FTZ R135, R95, R112, R135 ;  /* 0x000000705f877223 */ /* 0x000fc40000010087 */
[-C--:B------:R-:W-:Y:S02]  /*2a00*/  FMUL.FTZ R144, R144, R28.reuse ;  /* 0x0000001c90907220 */ /* 0x080fe40000410000 */
[----:B------:R-:W-:Y:S02]  /*2a10*/  FMUL.FTZ R132, R102, R137 ;  /* 0x0000008966847220 */ /* 0x000fe40000410000 */
[----:B------:R-:W-:Y:S02]  /*2a20*/  FFMA.FTZ R28, R143, R28, -R30 ;  /* 0x0000001c8f1c7223 */ /* 0x000fe4000001081e */
[----:B0-----:R-:W-:Y:S02]  /*2a30*/  FADD.FTZ R30, R114, R145 ;  /* 0x00000091721e7221 */ /* 0x001fe40000010000 */
[----:B-----5:R-:W-:Y:S02]  /*2a40*/  FADD.FTZ R31, R115, R138 ;  /* 0x0000008a731f7221 */ /* 0x020fe40000010000 */
[----:B------:R-:W-:-:S02]  /*2a50*/  FFMA.FTZ R114, R26, -R116, R137 ;  /* 0x800000741a727223 */ /* 0x000fc40000010089 */
[----:B------:R-:W-:Y:S02]  /*2a60*/  FFMA.FTZ R115, R27, -R116, R136 ;  /* 0x800000741b737223 */ /* 0x000fe40000010088 */
[----:B------:R-:W-:Y:S02]  /*2a70*/  FMUL.FTZ R136, R102, R136 ;  /* 0x0000008866887220 */ /* 0x000fe40000410000 */
[----:B------:R-:W-:Y:S02]  /*2a80*/  FADD.FTZ R116, R135, R132 ;  /* 0x0000008487747221 */ /* 0x000fe40000010000 */
[C---:B------:R-:W-:Y:S02]  /*2a90*/  FMUL.FTZ R132, R117.reuse, -R96 ;  /* 0x8000006075847220 */ /* 0x040fe40000410000 */
[----:B------:R-:W-:Y:S02]  /*2aa0*/  FMUL.FTZ R134, R117, -R97 ;  /* 0x8000006175867220 */ /* 0x000fe40000410000 */
[----:B------:R-:W-:-:S02]  /*2ab0*/  FADD.FTZ R117, R133, -R136 ;  /* 0x8000008885757221 */ /* 0x000fc40000010000 */
[C---:B------:R-:W-:Y:S02]  /*2ac0*/  FFMA.FTZ R133, R127.reuse, R97, -R132 ;  /* 0x000000617f857223 */ /* 0x040fe40000010884 */
[-C--:B------:R-:W-:Y:S02]  /*2ad0*/  FFMA.FTZ R127, R127, R96.reuse, R134 ;  /* 0x000000607f7f7223 */ /* 0x080fe40000010086 */
[----:B------:R-:W-:Y:S02]  /*2ae0*/  FFMA.FTZ R29, R143, R29, R144 ;  /* 0x0000001d8f1d7223 */ /* 0x000fe40000010090 */
[C---:B------:R-:W-:Y:S02]  /*2af0*/  FMUL.FTZ R134, R106.reuse, R96 ;  /* 0x000000606a867220 */ /* 0x040fe40000410000 */
[----:B------:R-:W-:Y:S01]  /*2b00*/  FMUL.FTZ R132, R106, R97 ;  /* 0x000000616a847220 */ /* 0x000fe20000410000 */
[----:B------:R0:W-:Y:S01]  /*2b10*/  @!P0 STS.128 [R130+0x1d90], R28 ;  /* 0x001d901c82008388 */ /* 0x0001e20000000c00 */
[----:B------:R-:W-:-:S02]  /*2b20*/  FADD.FTZ R124, -R124, R127 ;  /* 0x0000007f7c7c7221 */ /* 0x000fc40000010100 */
[----:B------:R-:W-:Y:S02]  /*2b30*/  FADD.FTZ R118, R118, R133 ;  /* 0x0000008576767221 */ /* 0x000fe40000010000 */
[C---:B------:R-:W-:Y:S02]  /*2b40*/  FMUL.FTZ R127, R115.reuse, R134 ;  /* 0x00000086737f7220 */ /* 0x040fe40000410000 */
[----:B------:R-:W-:Y:S02]  /*2b50*/  FMUL.FTZ R133, R115, R132 ;  /* 0x0000008473857220 */ /* 0x000fe40000410000 */
[----:B------:R-:W-:Y:S02]  /*2b60*/  FFMA.FTZ R112, R24, -R149, R112 ;  /* 0x8000009518707223 */ /* 0x000fe40000010070 */
[C---:B------:R-:W-:Y:S02]  /*2b70*/  FMUL.FTZ R139, R7.reuse, R134 ;  /* 0x00000086078b7220 */ /* 0x040fe40000410000 */
[----:B------:R-:W-:-:S02]  /*2b80*/  FMUL.FTZ R137, R7, R132 ;  /* 0x0000008407897220 */ /* 0x000fc40000410000 */
[C---:B0-----:R-:W-:Y:S01]  /*2b90*/  FMUL.FTZ R28, R125.reuse, -R124 ;  /* 0x8000007c7d1c7220 */ /* 0x041fe20000410000 */
[----:B------:R-:W-:Y:S01]  /*2ba0*/  STS [R82.X4+0x43c], R139 ;  /* 0x00043c8b52007388 */ /* 0x000fe20000004800 */
[----:B------:R-:W-:Y:S02]  /*2bb0*/  FMUL.FTZ R125, R125, -R118 ;  /* 0x800000767d7d7220 */ /* 0x000fe40000410000 */
[C---:B------:R-:W-:Y:S01]  /*2bc0*/  FFMA.FTZ R130, R114.reuse, R132, R127 ;  /* 0x0000008472827223 */ /* 0x040fe2000001007f */
[----:B------:R0:W-:Y:S01]  /*2bd0*/  STS [R82.X4+0x438], R137 ;  /* 0x0004388952007388 */ /* 0x0001e20000004800 */
[----:B------:R-:W-:Y:S02]  /*2be0*/  FFMA.FTZ R127, R114, R134, -R133 ;  /* 0x00000086727f7223 */ /* 0x000fe40000010885 */
[-C--:B------:R-:W-:Y:S02]  /*2bf0*/  FMUL.FTZ R133, R105, R124.reuse ;  /* 0x0000007c69857220 */ /* 0x080fe40000410000 */
[----:B------:R-:W-:-:S02]  /*2c00*/  FFMA.FTZ R125, R123, R124, R125 ;  /* 0x0000007c7b7d7223 */ /* 0x000fc4000001007d */
[-C--:B------:R-:W-:Y:S02]  /*2c10*/  FFMA.FTZ R29, R123, R118.reuse, -R28 ;  /* 0x000000767b1d7223 */ /* 0x080fe4000001081c */
[----:B------:R-:W-:Y:S02]  /*2c20*/  FMUL.FTZ R31, R105, R118 ;  /* 0x00000076691f7220 */ /* 0x000fe40000410000 */
[----:B------:R-:W-:Y:S02]  /*2c30*/  FMUL.FTZ R28, R113, R133 ;  /* 0x00000085711c7220 */ /* 0x000fe40000410000 */
[----:B------:R-:W-:Y:S02]  /*2c40*/  FADD.FTZ R126, -R126, R125 ;  /* 0x0000007d7e7e7221 */ /* 0x000fe40000010100 */
[----:B------:R-:W-:Y:S02]  /*2c50*/  FADD.FTZ R123, R128, R29 ;  /* 0x0000001d807b7221 */ /* 0x000fe40000010000 */
[----:B------:R-:W-:-:S02]  /*2c60*/  FFMA.FTZ R136, R112, R31, R28 ;  /* 0x0000001f70887223 */ /* 0x000fc4000001001c */
[C---:B------:R-:W-:Y:S02]  /*2c70*/  FMUL.FTZ R28, R121.reuse, -R126 ;  /* 0x8000007e791c7220 */ /* 0x040fe40000410000 */
[-C--:B------:R-:W-:Y:S02]  /*2c80*/  FMUL.FTZ R121, R121, -R123.reuse ;  /* 0x8000007b79797220 */ /* 0x080fe40000410000 */
[-C--:B------:R-:W-:Y:S02]  /*2c90*/  FMUL.FTZ R30, R108, R123.reuse ;  /* 0x0000007b6c1e7220 */ /* 0x080fe40000410000 */
[----:B------:R-:W-:Y:S02]  /*2ca0*/  FFMA.FTZ R28, R122, R123, -R28 ;  /* 0x0000007b7a1c7223 */ /* 0x000fe4000001081c */
[-C--:B------:R-:W-:Y:S02]  /*2cb0*/  FMUL.FTZ R29, R113, R31.reuse ;  /* 0x0000001f711d7220 */ /* 0x080fe40000410000 */
[----:B------:R-:W-:-:S02]  /*2cc0*/  FMUL.FTZ R135, R6, R31 ;  /* 0x0000001f06877220 */ /* 0x000fc40000410000 */
[-C--:B------:R-:W-:Y:S02]  /*2cd0*/  FFMA.FTZ R122, R122, R126.reuse, R121 ;  /* 0x0000007e7a7a7223 */ /* 0x080fe40000010079 */
[----:B------:R-:W-:Y:S01]  /*2ce0*/  FMUL.FTZ R128, R108, R126 ;  /* 0x0000007e6c807220 */ /* 0x000fe20000410000 */
[----:B------:R-:W-:Y:S01]  /*2cf0*/  STS [R82.X4+0x430], R135 ;  /* 0x0004308752007388 */ /* 0x000fe20000004800 */
[-C--:B------:R-:W-:Y:S02]  /*2d00*/  FMUL.FTZ R31, R111, R30.reuse ;  /* 0x0000001e6f1f7220 */ /* 0x080fe40000410000 */
[----:B------:R-:W-:Y:S02]  /*2d10*/  FFMA.FTZ R138, R112, R133, -R29 ;  /* 0x00000085708a7223 */ /* 0x000fe4000001081d */
[----:B------:R-:W-:Y:S02]  /*2d20*/  FMUL.FTZ R125, R5, R30 ;  /* 0x0000001e057d7220 */ /* 0x000fe40000410000 */
[----:B------:R-:W-:-:S02]  /*2d30*/  FADD.FTZ R122, -R131, R122 ;  /* 0x0000007a837a7221 */ /* 0x000fc40000010100 */
[-C--:B------:R-:W-:Y:S01]  /*2d40*/  FMUL.FTZ R29, R111, R128.reuse ;  /* 0x000000806f1d7220 */ /* 0x080fe20000410000 */
[----:B------:R1:W-:Y:S01]  /*2d50*/  STS [R82.X4+0x428], R125 ;  /* 0x0004287d52007388 */ /* 0x0003e20000004800 */
[-C--:B------:R-:W-:Y:S02]  /*2d60*/  FFMA.FTZ R134, R110, R128.reuse, -R31 ;  /* 0x000000806e867223 */ /* 0x080fe4000001081f */
[----:B------:R-:W-:Y:S01]  /*2d70*/  FMUL.FTZ R131, R5, R128 ;  /* 0x0000008005837220 */ /* 0x000fe20000410000 */
[----:B------:R-:W-:Y:S01]  /*2d80*/  LEA R128, R80, 0xffffff80, 0x7 ;  /* 0xffffff8050807811 */ /* 0x000fe200078e38ff */
[----:B------:R-:W-:Y:S02]  /*2d90*/  FADD.FTZ R129, R129, R28 ;  /* 0x0000001c81817221 */ /* 0x000fe40000010000 */
[----:B------:R-:W-:Y:S01]  /*2da0*/  FFMA.FTZ R132, R110, R30, R29 ;  /* 0x0000001e6e847223 */ /* 0x000fe2000001001d */
[----:B------:R2:W-:Y:S01]  /*2db0*/  STS [R82.X4+0x42c], R131 ;  /* 0x00042c8352007388 */ /* 0x0005e20000004800 */
[----:B0-----:R-:W-:Y:S01]  /*2dc0*/  FMUL.FTZ R137, R6, R133 ;  /* 0x0000008506897220 */ /* 0x001fe20000410000 */
[----:B-1----:R-:W-:Y:S01]  /*2dd0*/  IADD3 R125, -R128, c[0x0][0x168], RZ ;  /* 0x00005a00807d7a10 */ /* 0x002fe20007ffe1ff */
[----:B------:R-:W-:Y:S01]  /*2de0*/  FMUL.FTZ R30, R99, R122 ;  /* 0x0000007a631e7220 */ /* 0x000fe20000410000 */
[----:B------:R-:W-:Y:S01]  /*2df0*/  SHF.L.U64.HI R128, R101, 0x2, R98 ;  /* 0x0000000265807819 */ /* 0x000fe20000010262 */
[----:B------:R-:W-:Y:S01]  /*2e00*/  FMUL.FTZ R28, R99, R129 ;  /* 0x00000081631c7220 */ /* 0x000fe20000410000 */
[----:B------:R-:W-:Y:S01]  /*2e10*/  LEA R133, R125, -R66, 0x1 ;  /* 0x800000427d857211 */ /* 0x000fe200078e08ff */
[C---:B------:R-:W-:Y:S01]  /*2e20*/  FMUL.FTZ R29, R109.reuse, R30 ;  /* 0x0000001e6d1d7220 */ /* 0x040fe20000410000 */
[----:B------:R-:W-:Y:S01]  /*2e30*/  STS [R82.X4+0x434], R137 ;  /* 0x0004348952007388 */ /* 0x000fe20000004800 */
[-C--:B------:R-:W-:Y:S01]  /*2e40*/  FMUL.FTZ R31, R109, R28.reuse ;  /* 0x0000001c6d1f7220 */ /* 0x080fe20000410000 */
[----:B------:R-:W-:Y:S01]  /*2e50*/  ISETP.GE.AND P0, PT, R133, 0x1, PT ;  /* 0x000000018500780c */ /* 0x000fe20003f06270 */
[----:B------:R-:W-:-:S02]  /*2e60*/  FFMA.FTZ R29, R107, R28, R29 ;  /* 0x0000001c6b1d7223 */ /* 0x000fc4000001001d */
[----:B------:R-:W-:Y:S02]  /*2e70*/  FFMA.FTZ R31, R107, R30, -R31 ;  /* 0x0000001e6b1f7223 */ /* 0x000fe4000001081f */
[C---:B------:R-:W-:Y:S02]  /*2e80*/  FMUL.FTZ R121, R4.reuse, R28 ;  /* 0x0000001c04797220 */ /* 0x040fe40000410000 */
[----:B------:R-:W-:Y:S02]  /*2e90*/  FMUL.FTZ R125, R4, R30 ;  /* 0x0000001e047d7220 */ /* 0x000fe40000410000 */
[----:B------:R-:W-:Y:S01]  /*2ea0*/  FADD.FTZ R29, RZ, R29 ;  /* 0x0000001dff1d7221 */ /* 0x000fe20000010000 */
[----:B------:R0:W-:Y:S01]  /*2eb0*/  STS [R82.X4+0x420], R121 ;  /* 0x0004207952007388 */ /* 0x0001e20000004800 */
[----:B------:R-:W-:Y:S02]  /*2ec0*/  FADD.FTZ R31, RZ, R31 ;  /* 0x0000001fff1f7221 */ /* 0x000fe40000010000 */
[----:B------:R-:W-:Y:S01]  /*2ed0*/  FADD.FTZ R29, R29, R132 ;  /* 0x000000841d1d7221 */ /* 0x000fe20000010000 */
[----:B------:R1:W-:Y:S01]  /*2ee0*/  STS [R82.X4+0x424], R125 ;  /* 0x0004247d52007388 */ /* 0x0003e20000004800 */
[----:B------:R-:W-:-:S02]  /*2ef0*/  FADD.FTZ R31, R31, R134 ;  /* 0x000000861f1f7221 */ /* 0x000fc40000010000 */
[----:B--2---:R-:W-:Y:S02]  /*2f00*/  FADD.FTZ R131, R29, R136 ;  /* 0x000000881d837221 */ /* 0x004fe40000010000 */
[----:B------:R-:W-:Y:S01]  /*2f10*/  FADD.FTZ R138, R31, R138 ;  /* 0x0000008a1f8a7221 */ /* 0x000fe20000010000 */
[----:B0-----:R-:W-:Y:S01]  /*2f20*/  SHF.L.U32 R121, R101, 0x2, RZ ;  /* 0x0000000265797819 */ /* 0x001fe200000006ff */
[----:B------:R-:W-:Y:S01]  /*2f30*/  IMAD R128, R128, c[0x0][0x2b0], RZ ;  /* 0x0000ac0080807a24 */ /* 0x000fe200078e02ff */
[----:B------:R-:W-:Y:S06]  /*2f40*/  BAR.SYNC.DEFER_BLOCKING 0x0 ;  /* 0x0000000000007b1d */ /* 0x000fec0000010000 */
[----:B------:R-:W-:Y:S05]  /*2f50*/  @!P0 BRA `(.L_x_14086) ;  /* 0x000000c000008947 */ /* 0x000fea0003800000 */
[----:B-1----:R-:W-:Y:S01]  /*2f60*/  LEA.HI.SX32 R125, R66, R66, 0x1b ;  /* 0x00000042427d7211 */ /* 0x002fe200078fdaff */
        /* <DEDUP_REMOVED lines=11> */
.L_x_14086:
[----:B-1----:R-:W-:Y:S05]  /*3020*/  BSYNC B0 ;  /* 0x0000000000007941 */ /* 0x002fea0003800000 */
.L_x_14085:
[----:B0-----:R0:W1:Y:S01]  /*3030*/  LDS R31, [R84.X4+0x4a0] ;  /* 0x0004a000541f7984 */ /* 0x0010620000004800 */
[----:B------:R-:W-:Y:S01]  /*3040*/  ISETP.GE.AND P6, PT, R133, 0x21, PT ;  /* 0x000000218500780c */ /* 0x000fe20003fc6270 */
[----:B------:R-:W-:Y:S01]  /*3050*/  BSSY B0, `(.L_x_14087) ;  /* 0x000000e000007945 */ /* 0x000fe20003800000 */
[----:B------:R-:W-:Y:S01]  /*3060*/  FADD.FTZ R130, R131, R130 ;  /* 0x0000008283827221 */ /* 0x000fe20000010000 */
[C---:B------:R-:W-:Y:S01]  /*3070*/  ISETP.GE.AND P0, PT, R133.reuse, 0x41, PT ;  /* 0x000000418500780c */ /* 0x040fe20003f06270 */
        /* <DEDUP_REMOVED lines=11> */
.L_x_14088:
[----:B0-----:R-:W-:Y:S05]  /*3130*/  BSYNC B0 ;  /* 0x0000000000007941 */ /* 0x001fea0003800000 */
.L_x_14087:
[----:B-1----:R0:W1:Y:S01]  /*3140*/  LDS R31, [R86.X4+0x520] ;  /* 0x00052000561f7984 */ /* 0x0020620000004800 */
[----:B------:R-:W-:Y:S01]  /*3150*/  BSSY B0, `(.L_x_14089) ;  /* 0x0000005000007945 */ /* 0x000fe20003800000 */
[----:B------:R-:W-:Y:S05]  /*3160*/  @!P0 BRA `(.L_x_14090) ;  /* 0x0000003000008947 */ /* 0x000fea0003800000 */
[----:B------:R-:W-:-:S05]  /*3170*/  IMAD.WIDE.U32 R28, R121, c[0x0][0x2b0], R46 ;  /* 0x0000ac00791c7a25 */ /* 0x000fca00078e002e */
[----:B------:R-:W-:-:S05]  /*3180*/  IADD3 R29, R125, R29, RZ ;  /* 0x0000001d7d1d7210 */ /* 0x000fca0007ffe0ff */
[----:B-1----:R1:W-:Y:S02]  /*3190*/  RED.E.ADD.F32.FTZ.RN.STRONG.GPU [R28.64], R31 ;  /* 0x0000001f1c00798e */ /* 0x0023e4000c10e786 */
.L_x_14090:
[----:B------:R-:W-:Y:S05]  /*31a0*/  BSYNC B0 ;  /* 0x0000000000007941 */ /* 0x000fea0003800000 */
.L_x_14089:
[----:B-1----:R1:W2:Y:S01]  /*31b0*/  LDS R31, [R87.X4+0x5a0] ;  /* 0x0005a000571f7984 */ /* 0x0022a20000004800 */
[----:B------:R-:W-:Y:S01]  /*31c0*/  BSSY B0, `(.L_x_14091) ;  /* 0x0000005000007945 */ /* 0x000fe20003800000 */
[----:B------:R-:W-:Y:S05]  /*31d0*/  @!P1 BRA `(.L_x_14092) ;  /* 0x0000003000009947 */ /* 0x000fea0003800000 */
[----:B------:R-:W-:-:S05]  /*31e0*/  IMAD.WIDE.U32 R28, R121, c[0x0][0x2b0], R48 ;  /* 0x0000ac00791c7a25 */ /* 0x000fca00078e0030 */
[----:B------:R-:W-:-:S05]  /*31f0*/  IADD3 R29, R125, R29, RZ ;  /* 0x0000001d7d1d7210 */ /* 0x000fca0007ffe0ff */
[----:B--2---:R2:W-:Y:S02]  /*3200*/  RED.E.ADD.F32.FTZ.RN.STRONG.GPU [R28.64], R31 ;  /* 0x0000001f1c00798e */ /* 0x0045e4000c10e786 */
.L_x_14092:
[----:B------:R-:W-:Y:S05]  /*3210*/  BSYNC B0 ;  /* 0x0000000000007941 */ /* 0x000fea0003800000 */
.L_x_14091:
[----:B--2---:R2:W3:Y:S01]  /*3220*/  LDS R31, [R88.X4+0x620] ;  /* 0x00062000581f7984 */ /* 0x0044e20000004800 */
[----:B------:R-:W-:Y:S01]  /*3230*/  BSSY B0, `(.L_x_14093) ;  /* 0x0000005000007945 */ /* 0x000fe20003800000 */
[----:B------:R-:W-:Y:S05]  /*3240*/  @!P2 BRA `(.L_x_14094) ;  /* 0x000000300000a947 */ /* 0x000fea0003800000 */
[----:B------:R-:W-:-:S05]  /*3250*/  IMAD.WIDE.U32 R28, R121, c[0x0][0x2b0], R50 ;  /* 0x0000ac00791c7a25 */ /* 0x000fca00078e0032 */
[----:B------:R-:W-:-:S05]  /*3260*/  IADD3 R29, R125, R29, RZ ;  /* 0x0000001d7d1d7210 */ /* 0x000fca0007ffe0ff */
[----:B---3--:R3:W-:Y:S02]  /*3270*/  RED.E.ADD.F32.FTZ.RN.STRONG.GPU [R28.64], R31 ;  /* 0x0000001f1c00798e */ /* 0x0087e4000c10e786 */
.L_x_14094:
[----:B------:R-:W-:Y:S05]  /*3280*/  BSYNC B0 ;  /* 0x0000000000007941 */ /* 0x000fea0003800000 */
.L_x_14093:
[----:B---3--:R3:W4:Y:S01]  /*3290*/  LDS R31, [R89.X4+0x6a0] ;  /* 0x0006a000591f7984 */ /* 0x0087220000004800 */
[----:B------:R-:W-:Y:S01]  /*32a0*/  BSSY B0, `(.L_x_14095) ;  /* 0x0000005000007945 */ /* 0x000fe20003800000 */
[----:B------:R-:W-:Y:S05]  /*32b0*/  @!P3 BRA `(.L_x_14096) ;  /* 0x000000300000b947 */ /* 0x000fea0003800000 */
[----:B------:R-:W-:-:S05]  /*32c0*/  IMAD.WIDE.U32 R28, R121, c[0x0][0x2b0], R52 ;  /* 0x0000ac00791c7a25 */ /* 0x000fca00078e0034 */
[----:B------:R-:W-:-:S05]  /*32d0*/  IADD3 R29, R125, R29, RZ ;  /* 0x0000001d7d1d7210 */ /* 0x000fca0007ffe0ff */
[----:B----4-:R4:W-:Y:S02]  /*32e0*/  RED.E.ADD.F32.FTZ.RN.STRONG.GPU [R28.64], R31 ;  /* 0x0000001f1c00798e */ /* 0x0109e4000c10e786 */
.L_x_14096:
[----:B------:R-:W-:Y:S05]  /*32f0*/  BSYNC B0 ;  /* 0x0000000000007941 */ /* 0x000fea0003800000 */
.L_x_14095:
[----:B------:R0:W1:Y:S01]  /*3300*/  LDS R119, [R90.X4+0x720] ;  /* 0x000720005a777984 */ /* 0x0000620000004800 */
[----:B------:R-:W-:Y:S01]  /*3310*/  BSSY B0, `(.L_x_14097) ;  /* 0x0000006000007945 */ /* 0x000fe20003800000 */
[----:B----4-:R-:W-:Y:S01]  /*3320*/  IMAD.WIDE.U32 R28, R121, c[0x0][0x2b0], R56 ;  /* 0x0000ac00791c7a25 */ /* 0x010fe200078e0038 */
[----:B------:R-:W-:Y:S05]  /*3330*/  @!P4 BRA `(.L_x_14098) ;  /* 0x000000300000c947 */ /* 0x000fea0003800000 */
[----:B------:R-:W-:-:S05]  /*3340*/  IMAD.WIDE.U32 R30, R121, c[0x0][0x2b0], R54 ;  /* 0x0000ac00791e7a25 */ /* 0x000fca00078e0036 */
[----:B------:R-:W-:-:S05]  /*3350*/  IADD3 R31, R125, R31, RZ ;  /* 0x0000001f7d1f7210 */ /* 0x000fca0007ffe0ff */
[----:B-1----:R1:W-:Y:S02]  /*3360*/  RED.E.ADD.F32.FTZ.RN.STRONG.GPU [R30.64], R119 ;  /* 0x000000771e00798e */ /* 0x0023e4000c10e786 */
.L_x_14098:
[----:B------:R-:W-:Y:S05]  /*3370*/  BSYNC B0 ;  /* 0x0000000000007941 */ /* 0x000fea0003800000 */
.L_x_14097:
[----:B-1----:R1:W4:Y:S01]  /*3380*/  LDS R31, [R91.X4+0x7a0] ;  /* 0x0007a0005b1f7984 */ /* 0x0023220000004800 */
[----:B------:R-:W-:Y:S01]  /*3390*/  BSSY B0, `(.L_x_14099) ;  /* 0x0000004000007945 */ /* 0x000fe20003800000 */
[----:B------:R-:W-:Y:S05]  /*33a0*/  @!P5 BRA `(.L_x_14100) ;  /* 0x000000200000d947 */ /* 0x000fea0003800000 */
[----:B------:R-:W-:-:S05]  /*33b0*/  IADD3 R29, R125, R29, RZ ;  /* 0x0000001d7d1d7210 */ /* 0x000fca0007ffe0ff */
[----:B----4-:R4:W-:Y:S02]  /*33c0*/  RED.E.ADD.F32.FTZ.RN.STRONG.GPU [R28.64], R31 ;  /* 0x0000001f1c00798e */ /* 0x0109e4000c10e786 */
.L_x_14100:
[----:B------:R-:W-:Y:S05]  /*33d0*/  BSYNC B0 ;  /* 0x0000000000007941 */ /* 0x000fea0003800000 */
.L_x_14099:
        /* <DEDUP_REMOVED lines=8> */
[----:B------:R-:W0:Y:S01]  /*3460*/  SHFL.DOWN PT, R128, R117, 0x1, 0x1f ;  /* 0x08201f0075807f89 */ /* 0x000e2200000e0000 */
[----:B------:R-:W-:Y:S01]  /*3470*/  MOV R28, R130 ;  /* 0x00000082001c7202 */ /* 0x000fe20000000f00 */
[----:B------:R-:W-:Y:S01]  /*3480*/  FFMA.FTZ R25, R24, R118, R25 ;  /* 0x0000007618197223 */ /* 0x000fe20000010019 */
[----:B------:R-:W-:Y:S01]  /*3490*/  ISETP.NE.AND P1, PT, R81, RZ, PT ;  /* 0x000000ff5100720c */ /* 0x000fe20003f25270 */
[----:B------:R-:W1:Y:S01]  /*34a0*/  SHFL.DOWN PT, R119, R130, 0x1, 0x1f ;  /* 0x08201f0082777f89 */ /* 0x000e6200000e0000 */
        /* <DEDUP_REMOVED lines=14> */
[----:B-1----:R-:W-:Y:S01]  /*3590*/  @!P0 FADD.FTZ R28, R28, R119 ;  /* 0x000000771c1c8221 */ /* 0x002fe20000010000 */
[----:B------:R-:W-:Y:S01]  /*35a0*/  ISETP.GT.AND P0, PT, R81, 0x1d, PT ;  /* 0x0000001d5100780c */ /* 0x000fe20003f04270 */
[----:B------:R-:W0:Y:S04]  /*35b0*/  SHFL.DOWN PT, R119, R30, 0x2, 0x1f ;  /* 0x08401f001e777f89 */ /* 0x000e2800000e0000 */
[----:B------:R-:W1:Y:S04]  /*35c0*/  SHFL.DOWN PT, R120, R31, 0x2, 0x1f ;  /* 0x08401f001f787f89 */ /* 0x000e6800000e0000 */
[----:B------:R-:W5:Y:S04]  /*35d0*/  SHFL.DOWN PT, R117, R28, 0x2, 0x1f ;  /* 0x08401f001c757f89 */ /* 0x000f6800000e0000 */
        /* <DEDUP_REMOVED lines=22> */
[----:B-1----:R-:W-:-:S03]  /*3740*/  @!P0 FADD.FTZ R31, R31, R120 ;  /* 0x000000781f1f8221 */ /* 0x002fc60000010000 */
[----:B------:R-:W0:Y:S01]  /*3750*/  SHFL.DOWN PT, R121, R30, 0x10, 0x1f ;  /* 0x0a001f001e797f89 */ /* 0x000e2200000e0000 */
[----:B-----5:R-:W-:-:S03]  /*3760*/  @!P0 FADD.FTZ R28, R28, R117 ;  /* 0x000000751c1c8221 */ /* 0x020fc60000010000 */
[----:B------:R-:W1:Y:S01]  /*3770*/  SHFL.DOWN PT, R130, R31, 0x10, 0x1f ;  /* 0x0a001f001f827f89 */ /* 0x000e6200000e0000 */
[-C--:B------:R-:W-:Y:S01]  /*3780*/  FMUL.FTZ R117, R59, R97.reuse ;  /* 0x000000613b757220 */ /* 0x080fe20000410000 */
[----:B------:R-:W-:Y:S02]  /*3790*/  ISETP.GT.AND P0, PT, R81, 0xf, PT ;  /* 0x0000000f5100780c */ /* 0x000fe40003f04270 */
[----:B------:R-:W5:Y:S01]  /*37a0*/  SHFL.DOWN PT, R119, R28, 0x10, 0x1f ;  /* 0x0a001f001c777f89 */ /* 0x000f6200000e0000 */
[----:B------:R-:W-:Y:S02]  /*37b0*/  FFMA.FTZ R120, R58, R96, -R117 ;  /* 0x000000603a787223 */ /* 0x000fe40000010875 */
[-C--:B------:R-:W-:Y:S02]  /*37c0*/  FFMA.FTZ R96, R26, R97.reuse, R27 ;  /* 0x000000611a607223 */ /* 0x080fe4000001001b */
[----:B------:R-:W-:Y:S02]  /*37d0*/  FMUL.FTZ R27, R59, R118 ;  /* 0x000000763b1b7220 */ /* 0x000fe40000410000 */
[----:B------:R-:W-:-:S02]  /*37e0*/  FFMA.FTZ R117, R58, R97, R116 ;  /* 0x000000613a757223 */ /* 0x000fc40000010074 */
[C---:B------:R-:W-:Y:S02]  /*37f0*/  FFMA.FTZ R26, R58.reuse, R124, -R27 ;  /* 0x0000007c3a1a7223 */ /* 0x040fe4000001081b */
[----:B------:R-:W-:Y:S02]  /*3800*/  FMUL.FTZ R27, R59, R123 ;  /* 0x0000007b3b1b7220 */ /* 0x000fe40000410000 */
[----:B------:R-:W-:Y:S02]  /*3810*/  FMUL.FTZ R113, R113, R26 ;  /* 0x0000001a71717220 */ /* 0x000fe40000410000 */
[----:B------:R-:W-:Y:S02]  /*3820*/  FFMA.FTZ R26, R58, R126, -R27 ;  /* 0x0000007e3a1a7223 */ /* 0x000fe4000001081b */
[----:B------:R-:W-:Y:S02]  /*3830*/  FMUL.FTZ R120, R115, R120 ;  /* 0x0000007873787220 */ /* 0x000fe40000410000 */
[----:B------:R-:W-:-:S02]  /*3840*/  FMUL.FTZ R97, R59, R124 ;  /* 0x0000007c3b617220 */ /* 0x000fc40000410000 */
[C---:B------:R-:W-:Y:S02]  /*3850*/  FMUL.FTZ R126, R59.reuse, R126 ;  /* 0x0000007e3b7e7220 */ /* 0x040fe40000410000 */
[-C--:B------:R-:W-:Y:S02]  /*3860*/  FMUL.FTZ R59, R59, R122.reuse ;  /* 0x0000007a3b3b7220 */ /* 0x080fe40000410000 */
[----:B------:R-:W-:Y:S02]  /*3870*/  FFMA.FTZ R122, R58, R122, -R23 ;  /* 0x0000007a3a7a7223 */ /* 0x000fe40000010817 */
[----:B------:R-:W-:Y:S02]  /*3880*/  FFMA.FTZ R117, R114, R117, R120 ;  /* 0x0000007572757223 */ /* 0x000fe40000010078 */
[----:B------:R-:W-:Y:S02]  /*3890*/  FFMA.FTZ R97, R58, R118, R97 ;  /* 0x000000763a617223 */ /* 0x000fe40000010061 */
[----:B------:R-:W-:-:S02]  /*38a0*/  FMUL.FTZ R26, R111, R26 ;  /* 0x0000001a6f1a7220 */ /* 0x000fc40000410000 */
[C---:B------:R-:W-:Y:S02]  /*38b0*/  FFMA.FTZ R23, R58.reuse, R123, R126 ;  /* 0x0000007b3a177223 */ /* 0x040fe4000001007e */
[----:B------:R-:W-:Y:S02]  /*38c0*/  FFMA.FTZ R58, R58, R129, R59 ;  /* 0x000000813a3a7223 */ /* 0x000fe4000001003b */
[----:B------:R-:W-:Y:S02]  /*38d0*/  FMUL.FTZ R122, R109, R122 ;  /* 0x0000007a6d7a7220 */ /* 0x000fe40000410000 */
[----:B------:R-:W-:Y:S02]  /*38e0*/  FFMA.FTZ R20, R7, R96, R117 ;  /* 0x0000006007147223 */ /* 0x000fe40000010075 */
[----:B----4-:R-:W-:Y:S02]  /*38f0*/  @!P0 FADD.FTZ R29, R29, R128 ;  /* 0x000000801d1d8221 */ /* 0x010fe40000010000 */
[----:B0-----:R-:W-:-:S02]  /*3900*/  @!P0 FADD.FTZ R30, R30, R121 ;  /* 0x000000791e1e8221 */ /* 0x001fc40000010000 */
[----:B-1----:R-:W-:Y:S02]  /*3910*/  @!P0 FADD.FTZ R31, R31, R130 ;  /* 0x000000821f1f8221 */ /* 0x002fe40000010000 */
[----:B-----5:R-:W-:Y:S02]  /*3920*/  @!P0 FADD.FTZ R28, R28, R119 ;  /* 0x000000771c1c8221 */ /* 0x020fe40000010000 */
[----:B------:R-:W-:Y:S02]  /*3930*/  FFMA.FTZ R23, R110, R23, R26 ;  /* 0x000000176e177223 */ /* 0x000fe4000001001a */
[----:B------:R-:W-:Y:S01]  /*3940*/  FFMA.FTZ R97, R112, R97, R113 ;  /* 0x0000006170617223 */ /* 0x000fe20000010071 */
[----:B------:R0:W-:Y:S01]  /*3950*/  @!P1 STS.128 [0x850], R28 ;  /* 0x0008501cff009388 */ /* 0x0001e20000000c00 */
[----:B------:R-:W-:Y:S02]  /*3960*/  FFMA.FTZ R58, R107, R58, R122 ;  /* 0x0000003a6b3a7223 */ /* 0x000fe4000001007a */
[----:B------:R-:W-:-:S02]  /*3970*/  FADD.FTZ R11, R20, R11 ;  /* 0x0000000b140b7221 */ /* 0x000fc40000010000 */
[----:B------:R-:W-:Y:S02]  /*3980*/  FFMA.FTZ R20, R5, R24, R23 ;  /* 0x0000001805147223 */ /* 0x000fe40000010017 */
[----:B------:R-:W-:Y:S02]  /*3990*/  FFMA.FTZ R97, R6, R25, R97 ;  /* 0x0000001906617223 */ /* 0x000fe40000010061 */
[----:B------:R-:W-:Y:S02]  /*39a0*/  FFMA.FTZ R23, R4, R21, R58 ;  /* 0x0000001504177223 */ /* 0x000fe4000001003a */
        /* <DEDUP_REMOVED lines=16> */
.L_x_14102:
[----:B0-----:R-:W-:Y:S05]  /*3ab0*/  BSYNC B0 ;  /* 0x0000000000007941 */ /* 0x001fea0003800000 */
.L_x_14101:
[----:B------:R-:W-:Y:S02]  /*3ac0*/  IADD3 R100, R100, 0x1, RZ ;  /* 0x0000000164647810 */ /* 0x000fe40007ffe0ff */
[----:B------:R-:W-:-:S02]  /*3ad0*/  IADD3 R101, P1, R101, 0x1, RZ ;  /* 0x0000000165657810 */ /* 0x000fc40007f3e0ff */
[----:B------:R-:W-:Y:S02]  /*3ae0*/  ISETP.GE.AND P0, PT, R100, c[0x0][0x16c], PT ;  /* 0x00005b0064007a0c */ /* 0x000fe40003f06270 */
[----:B------:R-:W-:-:S11]  /*3af0*/  IADD3.X R98, RZ, R98, RZ, P1, !PT ;  /* 0x00000062ff627210 */ /* 0x000fd60000ffe4ff */
[----:B------:R-:W-:Y:S01]  /*3b00*/  @P0 CALL.REL.NOINC `(.L_x_14072) ;  /* 0x0000001000000944 */ /* 0x000fe20003c00000 */
[----:B------:R-:W-:Y:S05]  /*3b10*/  BRA `(.L_x_14103) ;  /* 0xffffd33000007947 */ /* 0x000fea000383ffff */
.L_x_14072:
[----:B------:R-:W-:Y:S01]  /*3b20*/  BAR.SYNC.DEFER_BLOCKING 0x0 ;  /* 0x0000000000007b1d */ /* 0x000fe20000010000 */
[----:B------:R-:W-:Y:S01]  /*3b30*/  IADD3 R22, R80, -0x1, RZ ;  /* 0xffffffff50167810 */ /* 0x000fe20007ffe0ff */
        /* <DEDUP_REMOVED lines=11> */
[--C-:B------:R-:W-:Y:S01]  /*3bf0*/  IMAD.WIDE.U32 R12, R63, c[0x0][0x2d8], R20.reuse ;  /* 0x0000b6003f0c7a25 */ /* 0x100fe200078e0014 */
        /* <DEDUP_REMOVED lines=10> */
[----:B------:R-:W-:Y:S01]  /*3ca0*/  IADD3 R13, R13, R23, RZ ;  /* 0x000000170d0d7210 */ /* 0x000fe20007ffe0ff */
[----:B------:R-:W-:Y:S01]  /*3cb0*/  IMAD R23, R61, c[0x0][0x300], RZ ;  /* 0x0000c0003d177a24 */ /* 0x000fe200078e02ff */
[----:B0-----:R-:W-:Y:S01]  /*3cc0*/  LEA R16, P0, R12, c[0x0][0x330], 0x2 ;  /* 0x0000cc000c107a11 */ /* 0x001fe200078010ff */
[----:B------:R-:W-:Y:S02]  /*3cd0*/  IMAD R18, R64, c[0x0][0x2f8], RZ ;  /* 0x0000be0040127a24 */ /* 0x000fe400078e02ff */
[----:B------:R-:W-:Y:S01]  /*3ce0*/  IMAD R23, R0, c[0x0][0x304], R23 ;  /* 0x0000c10000177a24 */ /* 0x000fe200078e0217 */
[----:B------:R-:W-:Y:S01]  /*3cf0*/  LEA.HI.X R17, R12, c[0x0][0x334], R13, 0x2, P0 ;  /* 0x0000cd000c117a11 */ /* 0x000fe200000f140d */
[----:B------:R-:W-:-:S04]  /*3d00*/  IMAD R19, R63, c[0x0][0x2fc], R18 ;  /* 0x0000bf003f137a24 */ /* 0x000fc800078e0212 */
        /* <DEDUP_REMOVED lines=21> */
.L_x_14071:
        /* <DEDUP_REMOVED lines=24> */
.L_x_14106:
[----:B0-----:R-:W-:Y:S05]  /*3fe0*/  BSYNC B0 ;  /* 0x0000000000007941 */ /* 0x001fea0003800000 */
.L_x_14105:
        /* <DEDUP_REMOVED lines=23> */
.L_x_14108:
[----:B0-----:R-:W0:Y:S02]  /*4160*/  S2R R15, SR_TID.X ;  /* 0x00000000000f7919 */ /* 0x001e240000002100 */
.L_x_14109:
[----:B0-----:R-:W-:Y:S05]  /*4170*/  BSYNC B0 ;  /* 0x0000000000007941 */ /* 0x001fea0003800000 */
.L_x_14107:
        /* <DEDUP_REMOVED lines=10> */
.L_x_14110:
        /* <DEDUP_REMOVED lines=28> */
.L_x_14111:
        /* <DEDUP_REMOVED lines=10> */
.L_x_14779:


//--------------------- .text._Z25selective_scan_bwd_kernelI32Selective_Scan_bwd_kernel_traitsILi32ELi4ELb1ELb1ELb0ELb0ELb1EfN3c107complexIfEEEEv12SSMParamsBwd --------------------------
	.section	.text._Z25selective_scan_bwd_kernelI32Selective_Scan_bwd_kernel_traitsILi32ELi4ELb1ELb1ELb0ELb0ELb1EfN3c107complexIfEEEEv12SSMParamsBwd,"ax",@progbits
	.sectioninfo	@"SHI_REGISTERS=155"
	.align	128
        .global         _Z25selective_scan_bwd_kernelI32Selective_Scan_bwd_kernel_traitsILi32ELi4ELb1ELb1ELb0ELb0ELb1EfN3c107complexIfEEEEv12SSMParamsBwd
        .type           _Z25selective_scan_bwd_kernelI32Selective_Scan_bwd_kernel_traitsILi32ELi4ELb1ELb1ELb0ELb0ELb1EfN3c107complexIfEEEEv12SSMParamsBwd,@function
        .size           _Z25selective_scan_bwd_kernelI32Selective_Scan_bwd_kernel_traitsILi32ELi4ELb1ELb1ELb0ELb0ELb1EfN3c107complexIfEEEEv12SSMParamsBwd,(.L_x_14780 - _Z25selective_scan_bwd_kernelI32Selective_Scan_bwd_kernel_traitsILi32ELi4ELb1ELb1ELb0ELb0ELb1EfN3c107complexIfEEEEv12SSMParamsBwd)
        .other          _Z25selective_scan_bwd_kernelI32Selective_Scan_bwd_kernel_traitsILi32ELi4ELb1ELb1ELb0ELb0ELb1EfN3c107complexIfEEEEv12SSMParamsBwd,@"STO_CUDA_ENTRY STV_DEFAULT"
_Z25selective_scan_bwd_kernelI32Selective_Scan_bwd_kernel_traitsILi32ELi4ELb1ELb1ELb0ELb0ELb1EfN3c107complexIfEEEEv12SSMParamsBwd:
.text._Z25selective_scan_bwd_kernelI32Selective_Scan_bwd_kernel_traitsILi32ELi4ELb1ELb1ELb0ELb0ELb1EfN3c107complexIfEEEEv12SSMParamsBwd:
        /* <DEDUP_REMOVED lines=34> */
[----:B------:R-:W-:-:S02]  /*0220*/  HFMA2.MMA R69, -RZ, RZ, 0, 0 ;  /* 0x00000000ff457435 */ /* 0x000fc400000001ff */
[----:B------:R-:W-:Y:S01]  /*0230*/  IMAD R12, R74, c[0x0][0x280], RZ ;  /* 0x0000a0004a0c7a24 */ /* 0x000fe200078e02ff */
[----:B------:R-:W-:Y:S01]  /*0240*/  HFMA2.MMA R67, -RZ, RZ, 0, 0 ;  /* 0x00000000ff437435 */ /* 0x000fe200000001ff */
[----:B---3--:R-:W-:Y:S02]  /*0250*/  IADD3 R8, RZ, -R7, RZ ;  /* 0x80000007ff087210 */ /* 0x008fe40007ffe0ff */
[----:B------:R-:W-:-:S03]  /*0260*/  IMAD R12, R75, c[0x0][0x284], R12 ;  /* 0x0000a1004b0c7a24 */ /* 0x000fc600078e020c */
        /* <DEDUP_REMOVED lines=10> */
[----:B------:R-:W-:Y:S01]  /*0310*/  ISETP.GE.AND P3, PT, R6, RZ, PT ;  /* 0x000000ff0600720c */ /* 0x000fe20003f66270 */
[----:B------:R-:W-:Y:S01]  /*0320*/  IMAD.WIDE.U32 R2, R73, c[0x0][0x1d0], RZ ;  /* 0x0000740049027a25 */ /* 0x000fe200078e00ff */
[----:B------:R-:W-:Y:S02]  /*0330*/  IADD3 R5, R5, R9, RZ ;  /* 0x0000000905057210 */ /* 0x000fe40007ffe0ff */
[----:B------:R-:W-:Y:S01]  /*0340*/  ISETP.GT.U32.AND P2, PT, R11, R0, PT ;  /* 0x000000000b00720c */ /* 0x000fe20003f44070 */
[----:B------:R-:W-:Y:S01]  /*0350*/  IMAD.WIDE.U32 R8, R73, c[0x0][0x190], RZ ;  /* 0x0000640049087a25 */ /* 0x000fe200078e00ff */
[----:B------:R-:W-:-:S03]  /*0360*/  IADD3 R3, R3, R7, RZ ;  /* 0x0000000703037210 */ /* 0x000fc60007ffe0ff */
[----:B------:R-:W-:Y:S01]  /*0370*/  IMAD.WIDE.U32 R6, R73, c[0x0][0x278], RZ ;  /* 0x00009e0049067a25 */ /* 0x000fe200078e00ff */
[----:B------:R-:W-:Y:S02]  /*0380*/  IADD3 R9, R9, R17, RZ ;  /* 0x0000001109097210 */ /* 0x000fe40007ffe0ff */
[----:B------:R-:W-:Y:S01]  /*0390*/  CS2R R16, SRZ ;  /* 0x0000000000107805 */ /* 0x000fe2000001ff00 */
[----:B------:R-:W-:Y:S01]  /*03a0*/  IMAD.WIDE.U32 R2, R75, c[0x0][0x1d8], R2 ;  /* 0x000076004b027a25 */ /* 0x000fe200078e0002 */
[----:B------:R-:W-:Y:S02]  /*03b0*/  IADD3 R7, R7, R13, RZ ;  /* 0x0000000d07077210 */ /* 0x000fe40007ffe0ff */
[----:B------:R-:W-:Y:S02]  /*03c0*/  LEA R13, R14, 0xffffff00, 0x8 ;  /* 0xffffff000e0d7811 */ /* 0x000fe400078e40ff */
[----:B------:R-:W-:Y:S02]  /*03d0*/  @!P2 IADD3 R0, R0, -R11, RZ ;  /* 0x8000000b0000a210 */ /* 0x000fe40007ffe0ff */
[----:B------:R-:W-:-:S02]  /*03e0*/  @!P2 IADD3 R71, R71, 0x1, RZ ;  /* 0x000000014747a810 */ /* 0x000fc40007ffe0ff */
        /* <DEDUP_REMOVED lines=11> */
[----:B------:R-:W-:-:S02]  /*04a0*/  SHF.R.S32.HI R89, RZ, 0x1f, R71 ;  /* 0x0000001fff597819 */ /* 0x000fc40000011447 */
[----:B------:R-:W-:Y:S01]  /*04b0*/  ISETP.GE.AND P3, PT, R14, 0x1, PT ;  /* 0x000000010e00780c */ /* 0x000fe20003f66270 */
[----:B------:R-:W-:Y:S01]  /*04c0*/  IMAD R0, R74, c[0x0][0x1e8], RZ ;  /* 0x00007a004a007a24 */ /* 0x000fe200078e02ff */
[----:B------:R-:W-:Y:S01]  /*04d0*/  IADD3 R59, P1, R11, R2, RZ ;  /* 0x000000020b3b7210 */ /* 0x000fe20007f3e0ff */
[----:B------:R-:W-:Y:S01]  /*04e0*/  IMAD.WIDE.U32 R4, R75, c[0x0][0x280], R6 ;  /* 0x0000a0004b047a25 */ /* 0x000fe200078e0006 */
[----:B------:R-:W-:-:S03]  /*04f0*/  ISETP.NE.U32.AND P0, PT, RZ, c[0x0][0x260], PT ;  /* 0x00009800ff007a0c */ /* 0x000fc60003f05070 */
[----:B------:R-:W-:Y:S01]  /*0500*/  IMAD R0, R75, c[0x0][0x1ec], R0 ;  /* 0x00007b004b007a24 */ /* 0x000fe200078e0200 */
[----:B------:R-:W-:Y:S01]  /*0510*/  IADD3 R11, P2, R11, R4, RZ ;  /* 0x000000040b0b7210 */ /* 0x000fe20007f5e0ff */
[----:B------:R-:W-:Y:S01]  /*0520*/  IMAD R14, R89, c[0x0][0x1a8], RZ ;  /* 0x00006a00590e7a24 */ /* 0x000fe200078e02ff */
[----:B------:R-:W-:Y:S01]  /*0530*/  ISETP.NE.AND.EX P0, PT, RZ, c[0x0][0x264], PT, P0 ;  /* 0x00009900ff007a0c */ /* 0x000fe20003f05300 */
[----:B------:R-:W-:Y:S01]  /*0540*/  IMAD.WIDE.U32 R8, R71, c[0x0][0x1a8], R8 ;  /* 0x00006a0047087a25 */ /* 0x000fe200078e0008 */
[C---:B------:R-:W-:Y:S02]  /*0550*/  IADD3.X R2, R15.reuse, R3, R0, P1, !PT ;  /* 0x000000030f027210 */ /* 0x040fe40000ffe400 */
[----:B------:R-:W-:Y:S01]  /*0560*/  IADD3.X R4, R15, R5, R12, P2, !PT ;  /* 0x000000050f047210 */ /* 0x000fe200017fe40c */
[----:B------:R-:W-:Y:S01]  /*0570*/  IMAD R7, R71, c[0x0][0x1ac], R14 ;  /* 0x00006b0047077a24 */ /* 0x000fe200078e020e */
[----:B------:R-:W-:Y:S02]  /*0580*/  LEA R64, P1, R61, c[0x0][0x240], 0x2 ;  /* 0x000090003d407a11 */ /* 0x000fe400078210ff */
        /* <DEDUP_REMOVED lines=16> */
[--C-:B------:R-:W-:Y:S02]  /*0690*/  SHF.R.U32.HI R2, RZ, 0x1, R3.reuse ;  /* 0x00000001ff027819 */ /* 0x100fe40000011603 */
[----:B------:R-:W-:Y:S01]  /*06a0*/  SHF.R.U64 R20, R20, 0x1, R3 ;  /* 0x0000000114147819 */ /* 0x000fe20000001203 */
[----:B------:R-:W-:Y:S01]  /*06b0*/  @P0 IMAD R0, R0, c[0x0][0x16c], RZ ;  /* 0x00005b0000000a24 */ /* 0x000fe200078e02ff */
[----:B------:R-:W-:Y:S01]  /*06c0*/  @P0 MOV R3, 0x10 ;  /* 0x0000001000030802 */ /* 0x000fe20000000f00 */
[----:B------:R-:W-:Y:S01]  /*06d0*/  IMAD R5, R2, R73, RZ ;  /* 0x0000004902057224 */ /* 0x000fe200078e02ff */
[----:B------:R-:W-:Y:S02]  /*06e0*/  LEA.HI.X R57, R11, c[0x0][0x30c], R4, 0x2, P4 ;  /* 0x0000c3000b397a11 */ /* 0x000fe400020f1404 */
[C---:B------:R-:W-:Y:S01]  /*06f0*/  @P1 LEA R16, P4, R75.reuse, c[0x0][0x328], 0x2 ;  /* 0x0000ca004b101a11 */ /* 0x040fe200078810ff */
[----:B------:R-:W-:Y:S01]  /*0700*/  @P0 IMAD.WIDE R2, R0, R3, c[0x0][0x260] ;  /* 0x0000980000020625 */ /* 0x000fe200078e0203 */
[C---:B------:R-:W-:Y:S01]  /*0710*/  @P2 LEA R18, P5, R75.reuse, c[0x0][0x348], 0x2 ;  /* 0x0000d2004b122a11 */ /* 0x040fe200078a10ff */
[----:B------:R-:W-:Y:S01]  /*0720*/  @!P0 CS2R R2, SRZ ;  /* 0x0000000000028805 */ /* 0x000fe2000001ff00 */
[C-C-:B------:R-:W-:Y:S01]  /*0730*/  @P1 LEA.HI.X R17, R75.reuse, c[0x0][0x32c], R74.reuse, 0x2, P4 ;  /* 0x0000cb004b111a11 */ /* 0x140fe200020f144a */
        /* <DEDUP_REMOVED lines=10> */
[----:B------:R-:W-:Y:S01]  /*07e0*/  IMAD.WIDE.U32 R24, R75, c[0x0][0x1b8], RZ ;  /* 0x00006e004b187a25 */ /* 0x000fe200078e00ff */
[----:B------:R-:W-:-:S02]  /*07f0*/  MOV R22, R20 ;  /* 0x0000001400167202 */ /* 0x000fc40000000f00 */
[----:B------:R-:W-:Y:S01]  /*0800*/  MOV R67, RZ ;  /* 0x000000ff00437202 */ /* 0x000fe20000000f00 */
[C---:B------:R-:W-:Y:S01]  /*0810*/  IMAD R7, R71.reuse, c[0x0][0x2a4], R0 ;  /* 0x0000a90047077a24 */ /* 0x040fe200078e0200 */
[----:B------:R-:W-:Y:S01]  /*0820*/  MOV R69, RZ ;  /* 0x000000ff00457202 */ /* 0x000fe20000000f00 */
[----:B------:R-:W-:-:S05]  /*0830*/  IMAD.WIDE.U32 R62, R71, c[0x0][0x2a0], R22 ;  /* 0x0000a800473e7a25 */ /* 0x000fca00078e0016 */
[----:B------:R-:W-:Y:S02]  /*0840*/  IADD3 R7, R63, R7, RZ ;  /* 0x000000073f077210 */ /* 0x000fe40007ffe0ff */
[----:B------:R-:W-:Y:S02]  /*0850*/  LEA R65, P0, R62, c[0x0][0x318], 0x3 ;  /* 0x0000c6003e417a11 */ /* 0x000fe400078018ff */
[----:B0-----:R-:W-:Y:S02]  /*0860*/  LOP3.LUT R5, R66, 0xffffffe0, RZ, 0xc0, !PT ;  /* 0xffffffe042057812 */ /* 0x001fe400078ec0ff */
[----:B------:R-:W-:Y:S02]  /*0870*/  LEA.HI.X R62, R62, c[0x0][0x31c], R7, 0x3, P0 ;  /* 0x0000c7003e3e7a11 */ /* 0x000fe400000f1c07 */
[----:B------:R-:W-:Y:S02]  /*0880*/  LOP3.LUT R0, R5, 0x1f, R66, 0xf8, !PT ;  /* 0x0000001f05007812 */ /* 0x000fe400078ef842 */
[----:B------:R-:W-:-:S02]  /*0890*/  SHF.L.U32 R52, R66, 0x3, RZ ;  /* 0x0000000342347819 */ /* 0x000fc400000006ff */
[----:B------:R-:W-:Y:S01]  /*08a0*/  IADD3 R63, R5, R0, RZ ;  /* 0x00000000053f7210 */ /* 0x000fe20007ffe0ff */
[----:B------:R-:W-:Y:S01]  /*08b0*/  IMAD R0, R74, c[0x0][0x1b8], RZ ;  /* 0x00006e004a007a24 */ /* 0x000fe200078e02ff */
[C---:B------:R-:W-:Y:S02]  /*08c0*/  IADD3 R51, R66.reuse, 0x20, RZ ;  /* 0x0000002042337810 */ /* 0x040fe40007ffe0ff */
[C---:B------:R-:W-:Y:S01]  /*08d0*/  IADD3 R5, R66.reuse, 0x40, RZ ;  /* 0x0000004042057810 */ /* 0x040fe20007ffe0ff */
[----:B------:R-:W-:Y:S01]  /*08e0*/  IMAD R45, R75, c[0x0][0x1bc], R0 ;  /* 0x00006f004b2d7a24 */ /* 0x000fe200078e0200 */
[C---:B------:R-:W-:Y:S02]  /*08f0*/  IADD3 R49, R66.reuse, 0x60, RZ ;  /* 0x0000006042317810 */ /* 0x040fe40007ffe0ff */
[C---:B------:R-:W-:Y:S02]  /*0900*/  IADD3 R7, R66.reuse, 0x80, RZ ;  /* 0x0000008042077810 */ /* 0x040fe40007ffe0ff */
[----:B------:R-:W-:-:S02]  /*0910*/  IADD3 R47, R66, 0xa0, RZ ;  /* 0x000000a0422f7810 */ /* 0x000fc40007ffe0ff */
[C---:B------:R-:W-:Y:S02]  /*0920*/  IADD3 R9, R66.reuse, 0xc0, RZ ;  /* 0x000000c042097810 */ /* 0x040fe40007ffe0ff */
[C---:B------:R-:W-:Y:S02]  /*0930*/  IADD3 R11, R66.reuse, 0xe0, RZ ;  /* 0x000000e0420b7810 */ /* 0x040fe40007ffe0ff */
[----:B------:R-:W-:Y:S02]  /*0940*/  SHF.R.S32.HI R0, RZ, 0x1f, R63 ;  /* 0x0000001fff007819 */ /* 0x000fe4000001143f */
        /* <DEDUP_REMOVED lines=9> */
[----:B------:R-:W-:Y:S02]  /*09e0*/  IADD3 R45, R25, R45, RZ ;  /* 0x0000002d192d7210 */ /* 0x000fe40007ffe0ff */
[----:B-1----:R-:W-:Y:S02]  /*09f0*/  SHF.L.U64.HI R0, R63, 0x4, R0 ;  /* 0x000000043f007819 */ /* 0x002fe40000010200 */
.L_x_14146:
[----:B------:R-:W-:Y:S01]  /*0a00*/  BAR.SYNC.DEFER_BLOCKING 0x0 ;  /* 0x0000000000007b1d */ /* 0x000fe20000010000 */
[----:B0-----:R-:W-:Y:S02]  /*0a10*/  MOV R4, R64 ;  /* 0x0000004000047202 */ /* 0x001fe40000000f00 */
[----:B------:R-:W-:-:S05]  /*0a20*/  MOV R5, R61 ;  /* 0x0000003d00057202 */ /* 0x000fca0000000f00 */
[----:B------:R-:W-:-:S06]  /*0a30*/  IMAD.WIDE R28, R66, 0x10, R4 ;  /* 0x00000010421c7825 */ /* 0x000fcc00078e0204 */
[----:B--2---:R-:W2:Y:S01]  /*0a40*/  LDG.E.128 R28, [R28.64] ;  /* 0x000000061c1c7981 */ /* 0x004ea2000c1e1d00 */
        /* <DEDUP_REMOVED lines=8> */
[----:B------:R-:W-:-:S02]  /*0ad0*/  MOV R8, R58 ;  /* 0x0000003a00087202 */ /* 0x000fc40000000f00 */
[----:B------:R-:W-:-:S05]  /*0ae0*/  MOV R9, R57 ;  /* 0x0000003900097202 */ /* 0x000fca0000000f00 */
[----:B------:R-:W-:Y:S01]  /*0af0*/  IMAD.WIDE R32, R66, 0x10, R8 ;  /* 0x0000001042207825 */ /* 0x000fe200078e0208 */
        /* <DEDUP_REMOVED lines=91> */
[----:B------:R-:W-:Y:S01]  /*10b0*/  FMUL.FTZ R80, R31, R80 ;  /* 0x000000501f507220 */ /* 0x000fe20000410000 */
        /* <DEDUP_REMOVED lines=32> */
.L_x_14113:
[----:B-----5:R-:W-:Y:S01]  /*12c0*/  FADD.FTZ R91, R8, R70 ;  /* 0x00000046085b7221 */ /* 0x020fe20000010000 */
[----:B------:R-:W-:Y:S01]  /*12d0*/  BAR.SYNC.DEFER_BLOCKING 0x0 ;  /* 0x0000000000007b1d */ /* 0x000fe20000010000 */
[----:B------:R-:W-:Y:S02]  /*12e0*/  FMUL.FTZ R103, R13, R78 ;  /* 0x0000004e0d677220 */ /* 0x000fe40000410000 */
[----:B------:R-:W-:Y:S02]  /*12f0*/  FFMA.FTZ R8, R4, R39, R69 ;  /* 0x0000002704087223 */ /* 0x000fe40000010045 */
[----:B0-----:R-:W-:Y:S02]  /*1300*/  FMUL.FTZ R33, R14, R81 ;  /* 0x000000510e217220 */ /* 0x001fe40000410000 */
        /* <DEDUP_REMOVED lines=18> */
[----:B------:R-:W-:Y:S01]  /*1430*/  FADD.FTZ R104, R39, R39 ;  /* 0x0000002727687221 */ /* 0x000fe20000010000 */
[----:B------:R-:W-:Y:S01]  /*1440*/  CS2R R94, SRZ ;  /* 0x00000000005e7805 */ /* 0x000fe2000001ff00 */
[----:B------:R-:W-:-:S02]  /*1450*/  IMAD R11, R71, c[0x0][0x2a4], R32 ;  /* 0x0000a900470b7a24 */ /* 0x000fc400078e0220 */
[----:B------:R-:W-:-:S04]  /*1460*/  IMAD.WIDE.U32 R30, R71, c[0x0][0x2a0], R28 ;  /* 0x0000a800471e7a25 */ /* 0x000fc800078e001c */
[----:B------:R-:W-:Y:S01]  /*1470*/  FADD.FTZ R103, R103, R103 ;  /* 0x0000006767677221 */ /* 0x000fe20000010000 */
[----:B------:R-:W-:Y:S01]  /*1480*/  IADD3 R11, R31, R11, RZ ;  /* 0x0000000b1f0b7210 */ /* 0x000fe20007ffe0ff */
[----:B------:R-:W-:Y:S01]  /*1490*/  FADD.FTZ R102, R33, R33 ;  /* 0x0000002121667221 */ /* 0x000fe20000010000 */
[----:B------:R-:W-:Y:S01]  /*14a0*/  LEA R28, P0, R30, c[0x0][0x318], 0x3 ;  /* 0x0000c6001e1c7a11 */ /* 0x000fe200078018ff */
[----:B------:R-:W-:Y:S02]  /*14b0*/  FADD.FTZ R101, R101, R101 ;  /* 0x0000006565657221 */ /* 0x000fe40000010000 */
[----:B------:R-:W-:Y:S01]  /*14c0*/  FMUL.FTZ R100, R4, R91 ;  /* 0x0000005b04647220 */ /* 0x000fe20000410000 */
[----:B------:R-:W-:Y:S01]  /*14d0*/  LEA.HI.X R29, R30, c[0x0][0x31c], R11, 0x3, P0 ;  /* 0x0000c7001e1d7a11 */ /* 0x000fe200000f1c0b */
[----:B------:R-:W-:Y:S01]  /*14e0*/  FMUL.FTZ R99, R5, R90 ;  /* 0x0000005a05637220 */ /* 0x000fe20000410000 */
[----:B------:R-:W-:Y:S01]  /*14f0*/  MOV R11, c[0x0][0x174] ;  /* 0x00005d00000b7a02 */ /* 0x000fe20000000f00 */
[----:B------:R-:W-:-:S02]  /*1500*/  FMUL.FTZ R98, R6, R93 ;  /* 0x0000005d06627220 */ /* 0x000fc40000410000 */
[----:B------:R-:W-:Y:S01]  /*1510*/  IMAD.WIDE.U32 R28, R66, 0x4, R28 ;  /* 0x00000004421c7825 */ /* 0x000fe200078e001c */
[----:B------:R-:W-:-:S03]  /*1520*/  LEA R11, R11, UR4, 0x8 ;  /* 0x000000040b0b7c11 */ /* 0x000fc6000f8e40ff */
[----:B------:R-:W-:Y:S02]  /*1530*/  FMUL.FTZ R97, R7, R92 ;  /* 0x0000005c07617220 */ /* 0x000fe40000410000 */
        /* <DEDUP_REMOVED lines=16> */
.L_x_14145:
        /* <DEDUP_REMOVED lines=22> */
[----:B------:R-:W-:Y:S01]  /*17a0*/  IADD3 R115, R54, -0x1, RZ ;  /* 0xffffffff36737810 */ /* 0x000fe20007ffe0ff */
[----:B------:R-:W-:Y:S01]  /*17b0*/  IMAD R109, R114, c[0x0][0x1c0], RZ ;  /* 0x00007000726d7a24 */ /* 0x000fe200078e02ff */
[----:B------:R-:W-:Y:S01]  /*17c0*/  ISETP.NE.AND P1, PT, R66, RZ, PT ;  /* 0x000000ff4200720c */ /* 0x000fe20003f25270 */
[----:B------:R-:W-:Y:S01]  /*17d0*/  CS2R R112, SRZ ;  /* 0x0000000000707805 */ /* 0x000fe2000001ff00 */
[----:B------:R-:W-:-:S04]  /*17e0*/  ISETP.GT.AND P0, PT, R54, 0x1, PT ;  /* 0x000000013600780c */ /* 0x000fc80003f04270 */
[----:B------:R-:W-:Y:S02]  /*17f0*/  ISETP.EQ.AND P0, PT, R88, RZ, P0 ;  /* 0x000000ff5800720c */ /* 0x000fe40000702270 */
[----:B0-----:R-:W-:Y:S02]  /*1800*/  MOV R36, R24 ;  /* 0x0000001800247202 */ /* 0x001fe40000000f00 */
[----:B------:R-:W-:Y:S01]  /*1810*/  MOV R37, R45 ;  /* 0x0000002d00257202 */ /* 0x000fe20000000f00 */
[----:B------:R-:W-:Y:S01]  /*1820*/  BSSY B0, `(.L_x_14115) ;  /* 0x0000069000007945 */ /* 0x000fe20003800000 */
[----:B--2---:R-:W-:Y:S02]  /*1830*/  FMUL.FTZ R105, R86, 1.4426950216293334961 ;  /* 0x3fb8aa3b56697820 */ /* 0x004fe40000410000 */
[C---:B------:R-:W-:Y:S02]  /*1840*/  FMUL.FTZ R38, R91.reuse, R87 ;  /* 0x000000575b267220 */ /* 0x040fe40000410000 */
[----:B------:R-:W-:-:S02]  /*1850*/  FMUL.FTZ R106, R91, R105 ;  /* 0x000000695b6a7220 */ /* 0x000fc40000410000 */
[----:B------:R-:W-:Y:S02]  /*1860*/  FMUL.RZ R111, R38, 0.15915493667125701904 ;  /* 0x3e22f983266f7820 */ /* 0x000fe4000040c000 */
[----:B------:R0:W-:Y:S01]  /*1870*/  MUFU.EX2 R107, R106 ;  /* 0x0000006a006b7308 */ /* 0x0001e20000000800 */
[----:B------:R-:W-:Y:S01]  /*1880*/  IMAD.WIDE.U32 R38, R96, c[0x0][0x1c0], R36 ;  /* 0x0000700060267a25 */ /* 0x000fe200078e0024 */
[----:B------:R-:W-:-:S03]  /*1890*/  LEA.HI R36, R115, R115, RZ, 0x1 ;  /* 0x0000007373247211 */ /* 0x000fc600078f08ff */
[----:B------:R-:W-:Y:S01]  /*18a0*/  IMAD R37, R96, c[0x0][0x1c4], R109 ;  /* 0x0000710060257a24 */ /* 0x000fe200078e026d */
[----:B------:R-:W-:Y:S02]  /*18b0*/  IADD3 R109, R66, 0x200, RZ ;  /* 0x00000200426d7810 */ /* 0x000fe40007ffe0ff */
[----:B------:R-:W1:Y:S01]  /*18c0*/  MUFU.COS R110, R111 ;  /* 0x0000006f006e7308 */ /* 0x000e620000000000 */
[----:B0-----:R-:W-:Y:S02]  /*18d0*/  LOP3.LUT R106, R36, 0xfffffe, RZ, 0xc0, !PT ;  /* 0x00fffffe246a7812 */ /* 0x001fe400078ec0ff */
[----:B------:R-:W-:Y:S02]  /*18e0*/  IADD3 R37, R39, R37, RZ ;  /* 0x0000002527257210 */ /* 0x000fe40007ffe0ff */
[----:B------:R-:W-:Y:S02]  /*18f0*/  IADD3 R39, R115, -R106, RZ ;  /* 0x8000006a73277210 */ /* 0x000fe40007ffe0ff */
[----:B------:R-:W-:Y:S01]  /*1900*/  LEA R36, P2, R38, c[0x0][0x230], 0x3 ;  /* 0x00008c0026247a11 */ /* 0x000fe200078418ff */
[----:B------:R0:W2:Y:S01]  /*1910*/  MUFU.SIN R108, R111 ;  /* 0x0000006f006c7308 */ /* 0x0000a20000000400 */
[----:B---3--:R-:W-:Y:S01]  /*1920*/  STS.128 [R53.X16], R28 ;  /* 0x0000001c35007388 */ /* 0x008fe2000000cc00 */
[----:B------:R-:W-:-:S02]  /*1930*/  @!P1 LEA R109, R39, R96, 0x8 ;  /* 0x00000060276d9211 */ /* 0x000fc400078e40ff */
[----:B------:R-:W-:Y:S01]  /*1940*/  LEA.HI.X R37, R38, c[0x0][0x234], R37, 0x3, P2 ;  /* 0x00008d0026257a11 */ /* 0x000fe200010f1c25 */
[----:B----4-:R-:W-:Y:S01]  /*1950*/  STS.128 [R53.X16+0x200], R32 ;  /* 0x0002002035007388 */ /* 0x010fe2000000cc00 */
[----:B------:R-:W-:Y:S01]  /*1960*/  SHF.L.U32 R117, R109, 0x3, RZ ;  /* 0x000000036d757819 */ /* 0x000fe200000006ff */
[----:B-1----:R-:W-:Y:S01]  /*1970*/  FMUL.FTZ R106, R107, R110 ;  /* 0x0000006e6b6a7220 */ /* 0x002fe20000410000 */
[----:B------:R-:W-:-:S06]  /*1980*/  NOP ;  /* 0x0000000000007918 */ /* 0x000fcc0000000000 */
[----:B------:R-:W-:Y:S01]  /*1990*/  FMUL.FTZ R109, R90, R87 ;  /* 0x000000575a6d7220 */ /* 0x000fe20000410000 */
[----:B0-----:R0:W5:Y:S01]  /*19a0*/  LDG.E.64 R110, [R36.64] ;  /* 0x00000006246e7981 */ /* 0x001162000c1e1b00 */
[----:B--2---:R-:W-:Y:S01]  /*19b0*/  FMUL.FTZ R107, R107, R108 ;  /* 0x0000006c6b6b7220 */ /* 0x004fe20000410000 */
[----:B------:R-:W-:Y:S02]  /*19c0*/  SHF.L.U32 R108, R53, 0x5, RZ ;  /* 0x00000005356c7819 */ /* 0x000fe400000006ff */
[----:B------:R-:W-:-:S03]  /*19d0*/  @P0 IADD3 R39, R54, -0x2, RZ ;  /* 0xfffffffe36270810 */ /* 0x000fc60007ffe0ff */
[----:B------:R-:W1:Y:S01]  /*19e0*/  LDS.128 R28, [R108] ;  /* 0x000000006c1c7984 */ /* 0x000e620000000c00 */
[----:B------:R-:W-:-:S03]  /*19f0*/  FMUL.RZ R119, R109, 0.15915493667125701904 ;  /* 0x3e22f9836d777820 */ /* 0x000fc6000040c000 */
[----:B------:R2:W3:Y:S01]  /*1a00*/  LDS.128 R32, [R108+0x10] ;  /* 0x000010006c207984 */ /* 0x0004e20000000c00 */
[----:B0-----:R-:W-:Y:S02]  /*1a10*/  FMUL.FTZ R36, R93, R87 ;  /* 0x000000575d247220 */ /* 0x001fe40000410000 */
[----:B------:R-:W-:Y:S01]  /*1a20*/  @P0 IMAD R39, R39, c[0x0][0x16c], R96 ;  /* 0x00005b0027270a24 */ /* 0x000fe200078e0260 */
[----:B------:R0:W-:Y:S01]  /*1a30*/  STS.64 [R117+0xc90], R106 ;  /* 0x000c906a75007388 */ /* 0x0001e20000000a00 */
[-C--:B------:R-:W-:Y:S01]  /*1a40*/  FMUL.FTZ R109, R90, R105.reuse ;  /* 0x000000695a6d7220 */ /* 0x080fe20000410000 */
[----:B------:R-:W-:Y:S01]  /*1a50*/  MUFU.SIN R116, R119 ;  /* 0x0000007700747308 */ /* 0x000fe20000000400 */
[----:B--2---:R-:W-:Y:S02]  /*1a60*/  FMUL.FTZ R108, R93, R105 ;  /* 0x000000695d6c7220 */ /* 0x004fe40000410000 */
[----:B------:R-:W-:Y:S02]  /*1a70*/  FMUL.RZ R120, R36, 0.15915493667125701904 ;  /* 0x3e22f98324787820 */ /* 0x000fe4000040c000 */
[----:B------:R-:W-:Y:S01]  /*1a80*/  @P0 IMAD.WIDE R38, R39, 0x10, R2 ;  /* 0x0000001027260825 */ /* 0x000fe200078e0202 */
[----:B------:R-:W-:Y:S06]  /*1a90*/  BAR.SYNC.DEFER_BLOCKING 0x0 ;  /* 0x0000000000007b1d */ /* 0x000fec0000010000 */
[----:B------:R-:W0:Y:S08]  /*1aa0*/  MUFU.EX2 R109, R109 ;  /* 0x0000006d006d7308 */ /* 0x000e300000000800 */
[----:B------:R-:W2:Y:S01]  /*1ab0*/  MUFU.COS R118, R119 ;  /* 0x0000007700767308 */ /* 0x000ea20000000000 */
[----:B------:R-:W-:-:S07]  /*1ac0*/  FMUL.FTZ R36, R92, R87 ;  /* 0x000000575c247220 */ /* 0x000fce0000410000 */
[----:B------:R-:W-:Y:S01]  /*1ad0*/  MUFU.EX2 R108, R108 ;  /* 0x0000006c006c7308 */ /* 0x000fe20000000800 */
[C---:B-1----:R-:W-:Y:S01]  /*1ae0*/  FMUL.FTZ R129, R91.reuse, R29 ;  /* 0x0000001d5b817220 */ /* 0x042fe20000410000 */
[----:B------:R1:W5:Y:S01]  /*1af0*/  @P0 LDG.E.64 R112, [R38.64+0x8] ;  /* 0x0000080626700981 */ /* 0x000362000c1e1b00 */
[----:B------:R-:W-:-:S05]  /*1b00*/  FMUL.FTZ R127, R91, R28 ;  /* 0x0000001c5b7f7220 */ /* 0x000fca0000410000 */
[----:B------:R-:W4:Y:S01]  /*1b10*/  MUFU.SIN R37, R120 ;  /* 0x0000007800257308 */ /* 0x000f220000000400 */
[----:B0-----:R-:W-:Y:S02]  /*1b20*/  FMUL.FTZ R117, R109, R116 ;  /* 0x000000746d757220 */ /* 0x001fe40000410000 */
[C---:B------:R-:W-:Y:S02]  /*1b30*/  FMUL.FTZ R129, R4.reuse, R129 ;  /* 0x0000008104817220 */ /* 0x040fe40000410000 */
[----:B------:R-:W-:-:S03]  /*1b40*/  FMUL.FTZ R127, R4, R127 ;  /* 0x0000007f047f7220 */ /* 0x000fc60000410000 */
[----:B-1----:R-:W0:Y:S01]  /*1b50*/  MUFU.COS R39, R120 ;  /* 0x0000007800277308 */ /* 0x002e220000000000 */
[----:B------:R-:W-:Y:S02]  /*1b60*/  FMUL.FTZ R105, R92, R105 ;  /* 0x000000695c697220 */ /* 0x000fe40000410000 */
[----:B------:R-:W-:Y:S02]  /*1b70*/  FMUL.RZ R121, R36, 0.15915493667125701904 ;  /* 0x3e22f98324797820 */ /* 0x000fe4000040c000 */
[----:B--2---:R-:W-:Y:S02]  /*1b80*/  FMUL.FTZ R116, R109, R118 ;  /* 0x000000766d747220 */ /* 0x004fe40000410000 */
[C---:B------:R-:W-:Y:S02]  /*1b90*/  FMUL.FTZ R36, R117.reuse, R129 ;  /* 0x0000008175247220 */ /* 0x040fe40000410000 */
[----:B------:R-:W-:Y:S01]  /*1ba0*/  FMUL.FTZ R38, R117, R127 ;  /* 0x0000007f75267220 */ /* 0x000fe20000410000 */
[----:B------:R1:W-:Y:S01]  /*1bb0*/  MUFU.EX2 R128, R105 ;  /* 0x0000006900807308 */ /* 0x0003e20000000800 */
[----:B------:R-:W-:-:S02]  /*1bc0*/  FMUL.FTZ R132, R90, R30 ;  /* 0x0000001e5a847220 */ /* 0x000fc40000410000 */
[----:B------:R-:W-:Y:S02]  /*1bd0*/  FFMA.FTZ R36, R116, R127, -R36 ;  /* 0x0000007f74247223 */ /* 0x000fe40000010824 */
[----:B------:R-:W-:-:S03]  /*1be0*/  FMUL.FTZ R130, R90, R31 ;  /* 0x0000001f5a827220 */ /* 0x000fc60000410000 */
[----:B------:R-:W2:Y:S01]  /*1bf0*/  MUFU.COS R109, R121 ;  /* 0x00000079006d7308 */ /* 0x000ea20000000000 */
[----:B------:R-:W-:Y:S02]  /*1c00*/  FFMA.FTZ R38, R116, R129, R38 ;  /* 0x0000008174267223 */ /* 0x000fe40000010026 */
[----:B----4-:R-:W-:-:S05]  /*1c10*/  FMUL.FTZ R118, R108, R37 ;  /* 0x000000256c767220 */ /* 0x010fca0000410000 */
[----:B------:R-:W4:Y:S01]  /*1c20*/  MUFU.SIN R119, R121 ;  /* 0x0000007900777308 */ /* 0x000f220000000400 */
[C---:B------:R-:W-:Y:S02]  /*1c30*/  FFMA.FTZ R37, R5.reuse, R132, R36 ;  /* 0x0000008405257223 */ /* 0x040fe40000010024 */
[----:B-1----:R-:W-:Y:S02]  /*1c40*/  FFMA.FTZ R105, R5, R130, R38 ;  /* 0x0000008205697223 */ /* 0x002fe40000010026 */
[----:B0-----:R-:W-:Y:S02]  /*1c50*/  FMUL.FTZ R122, R108, R39 ;  /* 0x000000276c7a7220 */ /* 0x001fe40000410000 */
[C---:B------:R-:W-:Y:S02]  /*1c60*/  FMUL.FTZ R38, R118.reuse, R37 ;  /* 0x0000002576267220 */ /* 0x040fe40000410000 */
[-C--:B------:R-:W-:Y:S02]  /*1c70*/  FMUL.FTZ R36, R118, R105.reuse ;  /* 0x0000006976247220 */ /* 0x080fe40000410000 */
[----:B------:R-:W-:-:S02]  /*1c80*/  FFMA.FTZ R38, R122, R105, R38 ;  /* 0x000000697a267223 */ /* 0x000fc40000010026 */
[----:B------:R-:W-:Y:S02]  /*1c90*/  FFMA.FTZ R36, R122, R37, -R36 ;  /* 0x000000257a247223 */ /* 0x000fe40000010824 */
[C---:B---3--:R-:W-:Y:S02]  /*1ca0*/  FMUL.FTZ R131, R93.reuse, R32 ;  /* 0x000000205d837220 */ /* 0x048fe40000410000 */
[----:B------:R-:W-:Y:S02]  /*1cb0*/  FMUL.FTZ R105, R93, R33 ;  /* 0x000000215d697220 */ /* 0x000fe40000410000 */
[C---:B--2---:R-:W-:Y:S02]  /*1cc0*/  FMUL.FTZ R126, R128.reuse, R109 ;  /* 0x0000006d807e7220 */ /* 0x044fe40000410000 */
[----:B----4-:R-:W-:Y:S01]  /*1cd0*/  FMUL.FTZ R128, R128, R119 ;  /* 0x0000007780807220 */ /* 0x010fe20000410000 */
[----:B------:R-:W-:Y:S01]  /*1ce0*/  ISETP.NE.AND P2, PT, R66, 0x1f, PT ;  /* 0x0000001f4200780c */ /* 0x000fe20003f45270 */
[----:B------:R-:W-:-:S02]  /*1cf0*/  FFMA.FTZ R119, R6, R105, R38 ;  /* 0x0000006906777223 */ /* 0x000fc40000010026 */
[----:B------:R-:W-:Y:S02]  /*1d00*/  FFMA.FTZ R109, R6, R131, R36 ;  /* 0x00000083066d7223 */ /* 0x000fe40000010024 */
[C---:B------:R-:W-:Y:S02]  /*1d10*/  FMUL.FTZ R38, R128.reuse, R119 ;  /* 0x0000007780267220 */ /* 0x040fe40000410000 */
[-C--:B------:R-:W-:Y:S02]  /*1d20*/  FMUL.FTZ R108, R128, R109.reuse ;  /* 0x0000006d806c7220 */ /* 0x080fe40000410000 */
[C---:B------:R-:W-:Y:S02]  /*1d30*/  FFMA.FTZ R109, R126.reuse, R109, -R38 ;  /* 0x0000006d7e6d7223 */ /* 0x040fe40000010826 */
[----:B------:R-:W-:Y:S02]  /*1d40*/  FFMA.FTZ R108, R126, R119, R108 ;  /* 0x000000777e6c7223 */ /* 0x000fe4000001006c */
[----:B------:R-:W-:-:S02]  /*1d50*/  FMUL.FTZ R136, R92, R34 ;  /* 0x000000225c887220 */ /* 0x000fc40000410000 */
        /* <DEDUP_REMOVED lines=21> */
.L_x_14116:
[----:B0-----:R-:W-:Y:S05]  /*1eb0*/  BSYNC B0 ;  /* 0x0000000000007941 */ /* 0x001fea0003800000 */
.L_x_14115:
[----:B------:R-:W0:Y:S01]  /*1ec0*/  SHFL.UP PT, R138, R120, 0x1, RZ ;  /* 0x04200000788a7989 */ /* 0x000e2200000e00ff */
[C---:B------:R-:W-:Y:S01]  /*1ed0*/  FMUL.FTZ R36, R128.reuse, R39 ;  /* 0x0000002780247220 */ /* 0x040fe20000410000 */
[----:B------:R-:W-:Y:S01]  /*1ee0*/  ISETP.GE.AND P0, PT, R53, 0x1, PT ;  /* 0x000000013500780c */ /* 0x000fe20003f06270 */
[-C--:B------:R-:W-:Y:S01]  /*1ef0*/  FMUL.FTZ R37, R128, R133.reuse ;  /* 0x0000008580257220 */ /* 0x080fe20000410000 */
[----:B------:R-:W2:Y:S01]  /*1f00*/  SHFL.UP PT, R124, R119, 0x1, RZ ;  /* 0x04200000777c7989 */ /* 0x000ea200000e00ff */
[C---:B------:R-:W-:Y:S01]  /*1f10*/  FFMA.FTZ R133, R126.reuse, R133, -R36 ;  /* 0x000000857e857223 */ /* 0x040fe20000010824 */
[----:B------:R-:W-:Y:S01]  /*1f20*/  BSSY B0, `(.L_x_14117) ;  /* 0x000009d000007945 */ /* 0x000fe20003800000 */
[----:B------:R-:W-:Y:S01]  /*1f30*/  FFMA.FTZ R37, R126, R39, R37 ;  /* 0x000000277e257223 */ /* 0x000fe20000010025 */
[----:B-----5:R-:W-:Y:S01]  /*1f40*/  SHFL.IDX PT, R113, R113, RZ, 0x1f ;  /* 0x00001fff71717589 */ /* 0x020fe200000e0000 */
[C---:B------:R-:W-:Y:S02]  /*1f50*/  FMUL.FTZ R137, R101.reuse, R111 ;  /* 0x0000006f65897220 */ /* 0x040fe40000410000 */
[----:B------:R-:W-:Y:S01]  /*1f60*/  FMUL.FTZ R135, R101, R110 ;  /* 0x0000006e65877220 */ /* 0x000fe20000410000 */
[----:B------:R-:W3:Y:S04]  /*1f70*/  SHFL.UP PT, R36, R133, 0x1, RZ ;  /* 0x0420000085247989 */ /* 0x000ee800000e00ff */
[----:B------:R-:W4:Y:S04]  /*1f80*/  SHFL.UP PT, R38, R37, 0x1, RZ ;  /* 0x0420000025267989 */ /* 0x000f2800000e00ff */
[----:B------:R-:W-:Y:S01]  /*1f90*/  SHFL.IDX PT, R112, R112, RZ, 0x1f ;  /* 0x00001fff70707589 */ /* 0x000fe200000e0000 */
[----:B0-----:R-:W-:-:S02]  /*1fa0*/  FMUL.FTZ R39, R37, R138 ;  /* 0x0000008a25277220 */ /* 0x001fc40000410000 */
[-C--:B--2---:R-:W-:Y:S02]  /*1fb0*/  FMUL.FTZ R121, R37, R124.reuse ;  /* 0x0000007c25797220 */ /* 0x084fe40000410000 */
[C---:B------:R-:W-:Y:S02]  /*1fc0*/  FFMA.FTZ R124, R133.reuse, R124, -R39 ;  /* 0x0000007c857c7223 */ /* 0x040fe40000010827 */
[----:B------:R-:W-:Y:S02]  /*1fd0*/  FFMA.FTZ R121, R133, R138, R121 ;  /* 0x0000008a85797223 */ /* 0x000fe40000010079 */
[----:B------:R-:W-:Y:S02]  /*1fe0*/  @P0 FADD.FTZ R119, R119, R124 ;  /* 0x0000007c77770221 */ /* 0x000fe40000010000 */
[----:B------:R-:W-:Y:S02]  /*1ff0*/  @P0 FADD.FTZ R120, R120, R121 ;  /* 0x0000007978780221 */ /* 0x000fe40000010000 */
[C---:B---3--:R-:W-:Y:S01]  /*2000*/  FMUL.FTZ R121, R37.reuse, R36 ;  /* 0x0000002425797220 */ /* 0x048fe20000410000 */
[----:B------:R-:W0:Y:S01]  /*2010*/  SHFL.UP PT, R123, R119, 0x2, RZ ;  /* 0x04400000777b7989 */ /* 0x000e2200000e00ff */
[----:B----4-:R-:W-:-:S02]  /*2020*/  FMUL.FTZ R39, R37, R38 ;  /* 0x0000002625277220 */ /* 0x010fc40000410000 */
[C---:B------:R-:W-:Y:S01]  /*2030*/  FFMA.FTZ R38, R133.reuse, R38, R121 ;  /* 0x0000002685267223 */ /* 0x040fe20000010079 */
[----:B------:R-:W2:Y:S01]  /*2040*/  SHFL.UP PT, R124, R120, 0x2, RZ ;  /* 0x04400000787c7989 */ /* 0x000ea200000e00ff */
        /* <DEDUP_REMOVED lines=10> */
[CC--:B---3--:R-:W-:Y:S02]  /*20f0*/  FMUL.FTZ R124, R38.reuse, R36.reuse ;  /* 0x00000024267c7220 */ /* 0x0c8fe40000410000 */
[----:B------:R-:W-:Y:S02]  /*2100*/  @P0 FADD.FTZ R119, R119, R138 ;  /* 0x0000008a77770221 */ /* 0x000fe40000010000 */
[-C--:B----4-:R-:W-:Y:S01]  /*2110*/  FMUL.FTZ R39, R38, R37.reuse ;  /* 0x0000002526277220 */ /* 0x090fe20000410000 */
[----:B------:R-:W0:Y:S01]  /*2120*/  SHFL.UP PT, R138, R120, 0x4, RZ ;  /* 0x04800000788a7989 */ /* 0x000e2200000e00ff */
[C---:B------:R-:W-:Y:S02]  /*2130*/  FFMA.FTZ R37, R133.reuse, R37, R124 ;  /* 0x0000002585257223 */ /* 0x040fe4000001007c */
[----:B------:R-:W-:Y:S01]  /*2140*/  @P0 FFMA.FTZ R133, R133, R36, -R39 ;  /* 0x0000002485850223 */ /* 0x000fe20000010827 */
[----:B------:R-:W2:Y:S01]  /*2150*/  SHFL.UP PT, R124, R119, 0x4, RZ ;  /* 0x04800000777c7989 */ /* 0x000ea200000e00ff */
[----:B------:R-:W-:Y:S01]  /*2160*/  FMUL.FTZ R123, R102, R111 ;  /* 0x0000006f667b7220 */ /* 0x000fe20000410000 */
[----:B------:R-:W-:-:S02]  /*2170*/  FSEL R37, R38, R37, !P0 ;  /* 0x0000002526257208 */ /* 0x000fc40004000000 */
[----:B------:R-:W3:Y:S01]  /*2180*/  SHFL.UP PT, R36, R133, 0x4, RZ ;  /* 0x0480000085247989 */ /* 0x000ee200000e00ff */
[----:B------:R-:W-:-:S03]  /*2190*/  ISETP.GE.AND P0, PT, R53, 0x4, PT ;  /* 0x000000043500780c */ /* 0x000fc60003f06270 */
[----:B------:R-:W4:Y:S01]  /*21a0*/  SHFL.UP PT, R38, R37, 0x4, RZ ;  /* 0x0480000025267989 */ /* 0x000f2200000e00ff */
[C---:B0-----:R-:W-:Y:S02]  /*21b0*/  FMUL.FTZ R39, R37.reuse, R138 ;  /* 0x0000008a25277220 */ /* 0x041fe40000410000 */
[-C--:B--2---:R-:W-:Y:S02]  /*21c0*/  FMUL.FTZ R121, R37, R124.reuse ;  /* 0x0000007c25797220 */ /* 0x084fe40000410000 */
[C---:B------:R-:W-:Y:S02]  /*21d0*/  FFMA.FTZ R124, R133.reuse, R124, -R39 ;  /* 0x0000007c857c7223 */ /* 0x040fe40000010827 */
[----:B------:R-:W-:Y:S02]  /*21e0*/  FFMA.FTZ R39, R133, R138, R121 ;  /* 0x0000008a85277223 */ /* 0x000fe40000010079 */
[----:B---3--:R-:W-:Y:S02]  /*21f0*/  FMUL.FTZ R121, R37, R36 ;  /* 0x0000002425797220 */ /* 0x008fe40000410000 */
[----:B------:R-:W-:-:S02]  /*2200*/  @P0 FADD.FTZ R119, R119, R124 ;  /* 0x0000007c77770221 */ /* 0x000fc40000010000 */
[----:B------:R-:W-:Y:S02]  /*2210*/  @P0 FADD.FTZ R120, R120, R39 ;  /* 0x0000002778780221 */ /* 0x000fe40000010000 */
[-C--:B----4-:R-:W-:Y:S02]  /*2220*/  FMUL.FTZ R39, R37, R38.reuse ;  /* 0x0000002625277220 */ /* 0x090fe40000410000 */
[C---:B------:R-:W-:Y:S02]  /*2230*/  FFMA.FTZ R38, R133.reuse, R38, R121 ;  /* 0x0000002685267223 */ /* 0x040fe40000010079 */
[----:B------:R-:W0:Y:S01]  /*2240*/  SHFL.UP PT, R121, R119, 0x8, RZ ;  /* 0x0500000077797989 */ /* 0x000e2200000e00ff */
[----:B------:R-:W-:Y:S02]  /*2250*/  @P0 FFMA.FTZ R133, R133, R36, -R39 ;  /* 0x0000002485850223 */ /* 0x000fe40000010827 */
[----:B------:R-:W-:Y:S01]  /*2260*/  FSEL R38, R37, R38, !P0 ;  /* 0x0000002625267208 */ /* 0x000fe20004000000 */
        /* <DEDUP_REMOVED lines=8> */
[-C--:B---3--:R-:W-:Y:S02]  /*22f0*/  FMUL.FTZ R124, R38, R36.reuse ;  /* 0x00000024267c7220 */ /* 0x088fe40000410000 */
[----:B------:R-:W-:Y:S02]  /*2300*/  @P0 FADD.FTZ R120, R120, R39 ;  /* 0x0000002778780221 */ /* 0x000fe40000010000 */
[CC--:B----4-:R-:W-:Y:S02]  /*2310*/  FMUL.FTZ R39, R38.reuse, R37.reuse ;  /* 0x0000002526277220 */ /* 0x0d0fe40000410000 */
[C---:B------:R-:W-:Y:S01]  /*2320*/  FFMA.FTZ R37, R133.reuse, R37, R124 ;  /* 0x0000002585257223 */ /* 0x040fe2000001007c */
[----:B------:R-:W0:Y:S01]  /*2330*/  SHFL.UP PT, R140, R120, 0x10, RZ ;  /* 0x06000000788c7989 */ /* 0x000e2200000e00ff */
[----:B------:R-:W-:Y:S02]  /*2340*/  @P0 FFMA.FTZ R133, R133, R36, -R39 ;  /* 0x0000002485850223 */ /* 0x000fe40000010827 */
[----:B------:R-:W-:Y:S01]  /*2350*/  @P0 FADD.FTZ R119, R119, R138 ;  /* 0x0000008a77770221 */ /* 0x000fe20000010000 */
[----:B------:R-:W-:Y:S01]  /*2360*/  FSEL R37, R38, R37, !P0 ;  /* 0x0000002526257208 */ /* 0x000fe20004000000 */
[-C--:B------:R-:W-:Y:S01]  /*2370*/  FMUL.FTZ R121, R126, R137.reuse ;  /* 0x000000897e797220 */ /* 0x080fe20000410000 */
[----:B------:R-:W2:Y:S01]  /*2380*/  SHFL.UP PT, R36, R133, 0x10, RZ ;  /* 0x0600000085247989 */ /* 0x000ea200000e00ff */
[C---:B------:R-:W-:Y:S01]  /*2390*/  FMUL.FTZ R39, R128.reuse, R137 ;  /* 0x0000008980277220 */ /* 0x040fe20000410000 */
[----:B------:R-:W-:Y:S01]  /*23a0*/  ISETP.GE.AND P0, PT, R53, 0x10, PT ;  /* 0x000000103500780c */ /* 0x000fe20003f06270 */
        /* <DEDUP_REMOVED lines=10> */
[C---:B0-----:R-:W-:Y:S02]  /*2450*/  FMUL.FTZ R39, R37.reuse, R140 ;  /* 0x0000008c25277220 */ /* 0x041fe40000410000 */
[----:B--2---:R-:W-:Y:S02]  /*2460*/  FMUL.FTZ R121, R37, R36 ;  /* 0x0000002425797220 */ /* 0x004fe40000410000 */
[-C--:B---3--:R-:W-:Y:S02]  /*2470*/  FFMA.FTZ R142, R133, R138.reuse, -R39 ;  /* 0x0000008a858e7223 */ /* 0x088fe40000010827 */
[C---:B------:R-:W-:Y:S02]  /*2480*/  FMUL.FTZ R138, R37.reuse, R138 ;  /* 0x0000008a258a7220 */ /* 0x040fe40000410000 */
[-C--:B----4-:R-:W-:Y:S02]  /*2490*/  FMUL.FTZ R39, R37, R38.reuse ;  /* 0x0000002625277220 */ /* 0x090fe40000410000 */
[----:B------:R-:W-:-:S02]  /*24a0*/  FFMA.FTZ R38, R133, R38, R121 ;  /* 0x0000002685267223 */ /* 0x000fc40000010079 */
[----:B------:R-:W-:Y:S01]  /*24b0*/  FFMA.FTZ R125, R133, R140, R138 ;  /* 0x0000008c857d7223 */ /* 0x000fe2000001008a */
[----:B------:R-:W-:Y:S01]  /*24c0*/  SHF.L.U32 R138, R96, 0x4, RZ ;  /* 0x00000004608a7819 */ /* 0x000fe200000006ff */
[----:B------:R-:W-:Y:S01]  /*24d0*/  FFMA.FTZ R140, R122, R139, R141 ;  /* 0x0000008b7a8c7223 */ /* 0x000fe2000001008d */
[----:B------:R-:W-:Y:S01]  /*24e0*/  FSEL R139, R37, R38, !P0 ;  /* 0x00000026258b7208 */ /* 0x000fe20004000000 */
[----:B------:R-:W-:Y:S01]  /*24f0*/  @P0 FFMA.FTZ R133, R133, R36, -R39 ;  /* 0x0000002485850223 */ /* 0x000fe20000010827 */
[----:B------:R-:W-:Y:S01]  /*2500*/  HFMA2.MMA R37, -RZ, RZ, 0, 0 ;  /* 0x00000000ff257435 */ /* 0x000fe200000001ff */
[----:B------:R-:W-:Y:S01]  /*2510*/  @P0 FADD.FTZ R120, R120, R125 ;  /* 0x0000007d78780221 */ /* 0x000fe20000010000 */
[----:B------:R-:W-:Y:S01]  /*2520*/  MOV R36, 0x3f800000 ;  /* 0x3f80000000247802 */ /* 0x000fe20000000f00 */
[----:B------:R-:W-:Y:S01]  /*2530*/  @P0 FADD.FTZ R119, R119, R142 ;  /* 0x0000008e77770221 */ /* 0x000fe20000010000 */
[----:B------:R-:W0:Y:S01]  /*2540*/  SHFL.UP PT, R139, R139, 0x1, RZ ;  /* 0x042000008b8b7989 */ /* 0x000e2200000e00ff */
[C---:B------:R-:W-:Y:S01]  /*2550*/  FMUL.FTZ R121, R103.reuse, R111 ;  /* 0x0000006f67797220 */ /* 0x040fe20000410000 */
[----:B------:R-:W-:Y:S01]  /*2560*/  ISETP.GE.AND P0, PT, R54, c[0x0][0x174], PT ;  /* 0x00005d0036007a0c */ /* 0x000fe20003f06270 */
[----:B------:R-:W-:Y:S01]  /*2570*/  FMUL.FTZ R125, R103, R110 ;  /* 0x0000006e677d7220 */ /* 0x000fe20000410000 */
[----:B------:R-:W2:Y:S01]  /*2580*/  SHFL.UP PT, R133, R133, 0x1, RZ ;  /* 0x0420000085857989 */ /* 0x000ea200000e00ff */
[----:B------:R-:W-:Y:S01]  /*2590*/  FADD.FTZ R142, -R121, R140 ;  /* 0x0000008c798e7221 */ /* 0x000fe20000010100 */
[----:B------:R-:W-:Y:S01]  /*25a0*/  ISETP.NE.OR P0, PT, R88, RZ, P0 ;  /* 0x000000ff5800720c */ /* 0x000fe20000705670 */
[----:B------:R-:W-:Y:S01]  /*25b0*/  FADD.FTZ R144, R125, R144 ;  /* 0x000000907d907221 */ /* 0x000fe20000010000 */
[----:B------:R-:W3:Y:S01]  /*25c0*/  SHFL.UP PT, R120, R120, 0x1, RZ ;  /* 0x0420000078787989 */ /* 0x000ee200000e00ff */
[----:B------:R-:W-:Y:S01]  /*25d0*/  FMUL.FTZ R143, R117, -R142 ;  /* 0x8000008e758f7220 */ /* 0x000fe20000410000 */
[----:B------:R-:W-:Y:S01]  /*25e0*/  CS2R R38, SRZ ;  /* 0x0000000000267805 */ /* 0x000fe2000001ff00 */
[C---:B-1----:R-:W-:Y:S01]  /*25f0*/  FMUL.FTZ R141, R128.reuse, R109 ;  /* 0x0000006d808d7220 */ /* 0x042fe20000410000 */
[----:B------:R-:W1:Y:S01]  /*2600*/  SHFL.UP PT, R119, R119, 0x1, RZ ;  /* 0x0420000077777989 */ /* 0x000e6200000e00ff */
[----:B------:R-:W-:-:S02]  /*2610*/  FMUL.FTZ R140, R128, -R108 ;  /* 0x8000006c808c7220 */ /* 0x000fc40000410000 */
[-C--:B------:R-:W-:Y:S02]  /*2620*/  FMUL.FTZ R147, R117, -R144.reuse ;  /* 0x8000009075937220 */ /* 0x080fe40000410000 */
[----:B------:R-:W-:Y:S02]  /*2630*/  FFMA.FTZ R145, R116, R144, -R143 ;  /* 0x0000009074917223 */ /* 0x000fe4000001088f */
[C---:B------:R-:W-:Y:S01]  /*2640*/  FFMA.FTZ R141, R126.reuse, R108, -R141 ;  /* 0x0000006c7e8d7223 */ /* 0x040fe2000001088d */
[----:B------:R4:W4:Y:S01]  /*2650*/  @!P0 LDS.128 R36, [R138+0x1d90] ;  /* 0x001d90008a248984 */ /* 0x0009220000000c00 */
[----:B------:R-:W-:Y:S01]  /*2660*/  FFMA.FTZ R143, R126, -R109, R140 ;  /* 0x8000006d7e8f7223 */ /* 0x000fe2000001008c */
[----:B------:R-:W-:Y:S01]  /*2670*/  ISETP.NE.AND P0, PT, R88, 0x1f, PT ;  /* 0x0000001f5800780c */ /* 0x000fe20003f05270 */
[----:B------:R-:W-:Y:S02]  /*2680*/  FFMA.FTZ R146, R116, R142, R147 ;  /* 0x0000008e74927223 */ /* 0x000fe40000010093 */
[----:B0-----:R-:W-:-:S02]  /*2690*/  FMUL.FTZ R140, R139, R113 ;  /* 0x000000718b8c7220 */ /* 0x001fc40000410000 */
[-C--:B------:R-:W-:Y:S02]  /*26a0*/  FMUL.FTZ R142, R139, R112.reuse ;  /* 0x000000708b8e7220 */ /* 0x080fe40000410000 */
[C---:B------:R-:W-:Y:S02]  /*26b0*/  FMUL.FTZ R144, R118.reuse, -R141 ;  /* 0x8000008d76907220 */ /* 0x040fe40000410000 */
[C---:B--2---:R-:W-:Y:S02]  /*26c0*/  FFMA.FTZ R140, R133.reuse, R112, -R140 ;  /* 0x00000070858c7223 */ /* 0x044fe4000001088c */
[----:B------:R-:W-:Y:S02]  /*26d0*/  FFMA.FTZ R133, R133, R113, R142 ;  /* 0x0000007185857223 */ /* 0x000fe4000001008e */
[-C--:B------:R-:W-:Y:S02]  /*26e0*/  FMUL.FTZ R139, R118, -R143.reuse ;  /* 0x8000008f768b7220 */ /* 0x080fe40000410000 */
[----:B------:R-:W-:-:S02]  /*26f0*/  FFMA.FTZ R144, R122, R143, R144 ;  /* 0x0000008f7a907223 */ /* 0x000fc40000010090 */
[----:B---3--:R-:W-:Y:S02]  /*2700*/  @P1 FADD.FTZ R113, R120, R133 ;  /* 0x0000008578711221 */ /* 0x008fe40000010000 */
[----:B------:R-:W-:Y:S02]  /*2710*/  FFMA.FTZ R139, R122, R141, -R139 ;  /* 0x0000008d7a8b7223 */ /* 0x000fe4000001088b */
[----:B------:R-:W-:Y:S02]  /*2720*/  FMUL.FTZ R133, R117, -R144 ;  /* 0x8000009075857220 */ /* 0x000fe40000410000 */
[----:B-1----:R-:W-:Y:S02]  /*2730*/  @P1 FADD.FTZ R112, R119, R140 ;  /* 0x0000008c77701221 */ /* 0x002fe40000010000 */
[----:B------:R-:W-:Y:S02]  /*2740*/  FMUL.FTZ R119, R104, R111 ;  /* 0x0000006f68777220 */ /* 0x000fe40000410000 */
[----:B------:R-:W-:-:S02]  /*2750*/  FFMA.FTZ R111, R116, R139, -R133 ;  /* 0x0000008b746f7223 */ /* 0x000fc40000010885 */
[----:B------:R-:W-:Y:S02]  /*2760*/  FMUL.FTZ R120, R104, R110 ;  /* 0x0000006e68787220 */ /* 0x000fe40000410000 */
[----:B------:R-:W-:Y:S02]  /*2770*/  FMUL.FTZ R139, R117, -R139 ;  /* 0x8000008b758b7220 */ /* 0x000fe40000410000 */
[C---:B------:R-:W-:Y:S02]  /*2780*/  FMUL.FTZ R133, R107.reuse, R113 ;  /* 0x000000716b857220 */ /* 0x040fe40000410000 */
[----:B------:R-:W-:Y:S02]  /*2790*/  FMUL.FTZ R140, R107, R112 ;  /* 0x000000706b8c7220 */ /* 0x000fe40000410000 */
[----:B------:R-:W-:Y:S02]  /*27a0*/  FADD.FTZ R110, R120, R145 ;  /* 0x00000091786e7221 */ /* 0x000fe40000010000 */
[----:B------:R-:W-:-:S02]  /*27b0*/  FADD.FTZ R107, -R119, R146 ;  /* 0x00000092776b7221 */ /* 0x000fc40000010100 */
[----:B------:R-:W-:Y:S01]  /*27c0*/  FFMA.FTZ R139, R116, R144, R139 ;  /* 0x00000090748b7223 */ /* 0x000fe2000001008b */
[----:B------:R0:W1:Y:S01]  /*27d0*/  SHFL.DOWN PT, R150, R110, 0x1, 0x1f ;  /* 0x08201f006e967f89 */ /* 0x00006200000e0000 */
[C---:B------:R-:W-:Y:S02]  /*27e0*/  FFMA.FTZ R112, R106.reuse, R112, -R133 ;  /* 0x000000706a707223 */ /* 0x040fe40000010885 */
[----:B------:R-:W-:Y:S01]  /*27f0*/  FFMA.FTZ R140, R106, R113, R140 ;  /* 0x000000716a8c7223 */ /* 0x000fe2000001008c */
[----:B------:R0:W2:Y:S04]  /*2800*/  SHFL.DOWN PT, R152, R107, 0x1, 0x1f ;  /* 0x08201f006b987f89 */ /* 0x0000a800000e0000 */
[----:B------:R0:W3:Y:S04]  /*2810*/  SHFL.DOWN PT, R146, R111, 0x1, 0x1f ;  /* 0x08201f006f927f89 */ /* 0x0000e800000e0000 */
[----:B------:R0:W0:Y:S01]  /*2820*/  SHFL.DOWN PT, R148, R139, 0x1, 0x1f ;  /* 0x08201f008b947f89 */ /* 0x00002200000e0000 */
[----:B------:R-:W-:Y:S05]  /*2830*/  @!P0 BRA `(.L_x_14118) ;  /* 0x000000b000008947 */ /* 0x000fea0003800000 */
[C---:B--2-4-:R-:W-:Y:S02]  /*2840*/  FMUL.FTZ R142, R139.reuse, R152 ;  /* 0x000000988b8e7220 */ /* 0x054fe40000410000 */
[----:B0-----:R-:W-:-:S02]  /*2850*/  FMUL.FTZ R106, R139, R148 ;  /* 0x000000948b6a7220 */ /* 0x001fc40000410000 */
[-C--:B-1----:R-:W-:Y:S02]  /*2860*/  FMUL.FTZ R144, R139, R150.reuse ;  /* 0x000000968b907220 */ /* 0x082fe40000410000 */
        /* <DEDUP_REMOVED lines=8> */
.L_x_14118:
[----:B----4-:R-:W-:Y:S05]  /*28f0*/  BSYNC B0 ;  /* 0x0000000000007941 */ /* 0x010fea0003800000 */
.L_x_14117:
[C---:B------:R-:W-:Y:S01]  /*2900*/  ISETP.GT.U32.AND P0, PT, R88.reuse, 0x1d, PT ;  /* 0x0000001d5800780c */ /* 0x040fe20003f04070 */
[----:B------:R-:W-:Y:S01]  /*2910*/  FADD.FTZ R127, R127, R112 ;  /* 0x000000707f7f7221 */ /* 0x000fe20000010000 */
[----:B---3--:R3:W4:Y:S01]  /*2920*/  SHFL.DOWN PT, R146, R111, 0x2, 0x1f ;  /* 0x08401f006f927f89 */ /* 0x00872200000e0000 */
[----:B------:R-:W-:Y:S01]  /*2930*/  FADD.FTZ R129, R129, R140 ;  /* 0x0000008c81817221 */ /* 0x000fe20000010000 */
[----:B------:R-:W-:Y:S01]  /*2940*/  BSSY B0, `(.L_x_14119) ;  /* 0x0000017000007945 */ /* 0x000fe20003800000 */
[C---:B------:R-:W-:Y:S01]  /*2950*/  FMUL.FTZ R112, R117.reuse, R127 ;  /* 0x0000007f75707220 */ /* 0x040fe20000410000 */
[----:B0-----:R3:W0:Y:S01]  /*2960*/  SHFL.DOWN PT, R148, R139, 0x2, 0x1f ;  /* 0x08401f008b947f89 */ /* 0x00162200000e0000 */
[-C--:B------:R-:W-:Y:S01]  /*2970*/  FMUL.FTZ R106, R117, R129.reuse ;  /* 0x00000081756a7220 */ /* 0x080fe20000410000 */
[----:B------:R-:W-:Y:S01]  /*2980*/  ISETP.GT.U32.AND P1, PT, R88, 0x1b, PT ;  /* 0x0000001b5800780c */ /* 0x000fe20003f24070 */
[----:B------:R-:W-:Y:S01]  /*2990*/  FFMA.FTZ R112, R116, R129, R112 ;  /* 0x0000008174707223 */ /* 0x000fe20000010070 */
[----:B-1----:R3:W1:Y:S01]  /*29a0*/  SHFL.DOWN PT, R150, R110, 0x2, 0x1f ;  /* 0x08401f006e967f89 */ /* 0x00266200000e0000 */
[----:B------:R-:W-:Y:S01]  /*29b0*/  ISETP.GT.U32.AND P3, PT, R88, 0x17, PT ;  /* 0x000000175800780c */ /* 0x000fe20003f64070 */
[----:B------:R-:W-:Y:S01]  /*29c0*/  FFMA.FTZ R106, R116, R127, -R106 ;  /* 0x0000007f746a7223 */ /* 0x000fe2000001086a */
[----:B------:R-:W-:Y:S01]  /*29d0*/  ISETP.GT.U32.AND P4, PT, R88, 0xf, PT ;  /* 0x0000000f5800780c */ /* 0x000fe20003f84070 */
[----:B--2---:R3:W2:Y:S01]  /*29e0*/  SHFL.DOWN PT, R152, R107, 0x2, 0x1f ;  /* 0x08401f006b987f89 */ /* 0x0046a200000e0000 */
[----:B------:R-:W-:Y:S06]  /*29f0*/  @P0 BRA `(.L_x_14120) ;  /* 0x000000b000000947 */ /* 0x000fec0003800000 */
[C---:B--2---:R-:W-:Y:S02]  /*2a00*/  FMUL.FTZ R142, R139.reuse, R152 ;  /* 0x000000988b8e7220 */ /* 0x044fe40000410000 */
[----:B0-----:R-:W-:-:S02]  /*2a10*/  FMUL.FTZ R140, R139, R148 ;  /* 0x000000948b8c7220 */ /* 0x001fc40000410000 */
[-C--:B-1----:R-:W-:Y:S02]  /*2a20*/  FMUL.FTZ R144, R139, R150.reuse ;  /* 0x000000968b907220 */ /* 0x082fe40000410000 */
        /* <DEDUP_REMOVED lines=8> */
.L_x_14120:
[----:B------:R-:W-:Y:S05]  /*2ab0*/  BSYNC B0 ;  /* 0x0000000000007941 */ /* 0x000fea0003800000 */
.L_x_14119:
[----:B------:R3:W4:Y:S01]  /*2ac0*/  SHFL.DOWN PT, R140, R111, 0x4, 0x1f ;  /* 0x08801f006f8c7f89 */ /* 0x00072200000e0000 */
[----:B------:R-:W-:Y:S01]  /*2ad0*/  BSSY B0, `(.L_x_14121) ;  /* 0x0000012000007945 */ /* 0x000fe20003800000 */
[C---:B------:R-:W-:Y:S02]  /*2ae0*/  FFMA.FTZ R133, R5.reuse, R132, R106 ;  /* 0x0000008405857223 */ /* 0x040fe4000001006a */
[----:B------:R3:W2:Y:S01]  /*2af0*/  SHFL.DOWN PT, R142, R139, 0x4, 0x1f ;  /* 0x08801f008b8e7f89 */ /* 0x0006a200000e0000 */
[----:B------:R-:W-:-:S03]  /*2b00*/  FFMA.FTZ R130, R5, R130, R112 ;  /* 0x0000008205827223 */ /* 0x000fc60000010070 */
[----:B------:R3:W1:Y:S04]  /*2b10*/  SHFL.DOWN PT, R144, R110, 0x4, 0x1f ;  /* 0x08801f006e907f89 */ /* 0x00066800000e0000 */
[----:B----4-:R3:W4:Y:S01]  /*2b20*/  SHFL.DOWN PT, R146, R107, 0x4, 0x1f ;  /* 0x08801f006b927f89 */ /* 0x01072200000e0000 */
[----:B------:R-:W-:Y:S05]  /*2b30*/  @P1 BRA `(.L_x_14122) ;  /* 0x000000b000001947 */ /* 0x000fea0003800000 */
[C---:B----4-:R-:W-:Y:S02]  /*2b40*/  FMUL.FTZ R112, R139.reuse, R146 ;  /* 0x000000928b707220 */ /* 0x050fe40000410000 */
[C---:B--2---:R-:W-:Y:S02]  /*2b50*/  FMUL.FTZ R106, R139.reuse, R142 ;  /* 0x0000008e8b6a7220 */ /* 0x044fe40000410000 */
[-C--:B-1----:R-:W-:Y:S02]  /*2b60*/  FMUL.FTZ R132, R139, R144.reuse ;  /* 0x000000908b847220 */ /* 0x082fe40000410000 */
[----:B------:R-:W-:-:S02]  /*2b70*/  FFMA.FTZ R113, R111, R144, -R112 ;  /* 0x000000906f717223 */ /* 0x000fc40000010870 */
[-C--:B------:R-:W-:Y:S02]  /*2b80*/  FMUL.FTZ R112, R139, R140.reuse ;  /* 0x0000008c8b707220 */ /* 0x080fe40000410000 */
[C---:B------:R-:W-:Y:S02]  /*2b90*/  FFMA.FTZ R106, R111.reuse, R140, -R106 ;  /* 0x0000008c6f6a7223 */ /* 0x040fe4000001086a */
[C---:B------:R-:W-:Y:S02]  /*2ba0*/  FFMA.FTZ R132, R111.reuse, R146, R132 ;  /* 0x000000926f847223 */ /* 0x040fe40000010084 */
[----:B---3--:R-:W-:Y:S01]  /*2bb0*/  FFMA.FTZ R139, R111, R142, R112 ;  /* 0x0000008e6f8b7223 */ /* 0x008fe20000010070 */
[----:B------:R-:W-:Y:S01]  /*2bc0*/  MOV R111, R106 ;  /* 0x0000006a006f7202 */ /* 0x000fe20000000f00 */
[----:B------:R-:W-:Y:S02]  /*2bd0*/  FADD.FTZ R110, R110, R113 ;  /* 0x000000716e6e7221 */ /* 0x000fe40000010000 */
[----:B------:R-:W-:-:S02]  /*2be0*/  FADD.FTZ R107, R107, R132 ;  /* 0x000000846b6b7221 */ /* 0x000fc40000010000 */
.L_x_14122:
[----:B------:R-:W-:Y:S05]  /*2bf0*/  BSYNC B0 ;  /* 0x0000000000007941 */ /* 0x000fea0003800000 */
.L_x_14121:
[----:B------:R3:W4:Y:S01]  /*2c00*/  SHFL.DOWN PT, R140, R111, 0x8, 0x1f ;  /* 0x09001f006f8c7f89 */ /* 0x00072200000e0000 */
[----:B------:R-:W-:Y:S03]  /*2c10*/  BSSY B0, `(.L_x_14123) ;  /* 0x0000010000007945 */ /* 0x000fe60003800000 */
[----:B--2---:R3:W2:Y:S04]  /*2c20*/  SHFL.DOWN PT, R142, R139, 0x8, 0x1f ;  /* 0x09001f008b8e7f89 */ /* 0x0046a800000e0000 */
[----:B-1----:R3:W1:Y:S04]  /*2c30*/  SHFL.DOWN PT, R144, R110, 0x8, 0x1f ;  /* 0x09001f006e907f89 */ /* 0x00266800000e0000 */
[----:B----4-:R3:W4:Y:S01]  /*2c40*/  SHFL.DOWN PT, R146, R107, 0x8, 0x1f ;  /* 0x09001f006b927f89 */ /* 0x01072200000e0000 */
[----:B------:R-:W-:Y:S05]  /*2c50*/  @P3 BRA `(.L_x_14124) ;  /* 0x000000b000003947 */ /* 0x000fea0003800000 */
[C---:B----4-:R-:W-:Y:S02]  /*2c60*/  FMUL.FTZ R112, R139.reuse, R146 ;  /* 0x000000928b707220 */ /* 0x050fe40000410000 */
[----:B--2---:R-:W-:-:S02]  /*2c70*/  FMUL.FTZ R106, R139, R142 ;  /* 0x0000008e8b6a7220 */ /* 0x004fc40000410000 */
[-C--:B-1----:R-:W-:Y:S02]  /*2c80*/  FMUL.FTZ R132, R139, R144.reuse ;  /* 0x000000908b847220 */ /* 0x082fe40000410000 */
        /* <DEDUP_REMOVED lines=8> */
.L_x_14124:
[----:B------:R-:W-:Y:S05]  /*2d10*/  BSYNC B0 ;  /* 0x0000000000007941 */ /* 0x000fea0003800000 */
.L_x_14123:
[----:B--2---:R2:W3:Y:S01]  /*2d20*/  SHFL.DOWN PT, R142, R111, 0x10, 0x1f ;  /* 0x0a001f006f8e7f89 */ /* 0x0044e200000e0000 */
[----:B------:R-:W-:Y:S01]  /*2d30*/  BSSY B0, `(.L_x_14125) ;  /* 0x0000011000007945 */ /* 0x000fe20003800000 */
[----:B------:R-:W-:Y:S02]  /*2d40*/  FMUL.FTZ R106, R118, R130 ;  /* 0x00000082766a7220 */ /* 0x000fe40000410000 */
[----:B-1----:R2:W1:Y:S04]  /*2d50*/  SHFL.DOWN PT, R144, R139, 0x10, 0x1f ;  /* 0x0a001f008b907f89 */ /* 0x00246800000e0000 */
[----:B----4-:R2:W4:Y:S04]  /*2d60*/  SHFL.DOWN PT, R146, R110, 0x10, 0x1f ;  /* 0x0a001f006e927f89 */ /* 0x01052800000e0000 */
[----:B0-----:R2:W0:Y:S01]  /*2d70*/  SHFL.DOWN PT, R148, R107, 0x10, 0x1f ;  /* 0x0a001f006b947f89 */ /* 0x00142200000e0000 */
[----:B------:R-:W-:Y:S05]  /*2d80*/  @P4 BRA `(.L_x_14126) ;  /* 0x000000b000004947 */ /* 0x000fea0003800000 */
[C---:B0-----:R-:W-:Y:S02]  /*2d90*/  FMUL.FTZ R132, R139.reuse, R148 ;  /* 0x000000948b847220 */ /* 0x041fe40000410000 */
[----:B-1----:R-:W-:-:S02]  /*2da0*/  FMUL.FTZ R112, R139, R144 ;  /* 0x000000908b707220 */ /* 0x002fc40000410000 */
[-C--:B----4-:R-:W-:Y:S02]  /*2db0*/  FMUL.FTZ R140, R139, R146.reuse ;  /* 0x000000928b8c7220 */ /* 0x090fe40000410000 */
[----:B------:R-:W-:Y:S02]  /*2dc0*/  FFMA.FTZ R113, R111, R146, -R132 ;  /* 0x000000926f717223 */ /* 0x000fe40000010884 */
[-C--:B---3--:R-:W-:Y:S02]  /*2dd0*/  FMUL.FTZ R132, R139, R142.reuse ;  /* 0x0000008e8b847220 */ /* 0x088fe40000410000 */
[C---:B------:R-:W-:Y:S02]  /*2de0*/  FFMA.FTZ R112, R111.reuse, R142, -R112 ;  /* 0x0000008e6f707223 */ /* 0x040fe40000010870 */
[C---:B------:R-:W-:Y:S02]  /*2df0*/  FFMA.FTZ R140, R111.reuse, R148, R140 ;  /* 0x000000946f8c7223 */ /* 0x040fe4000001008c */
[----:B--2---:R-:W-:Y:S01]  /*2e00*/  FFMA.FTZ R139, R111, R144, R132 ;  /* 0x000000906f8b7223 */ /* 0x004fe20000010084 */
[----:B------:R-:W-:Y:S01]  /*2e10*/  MOV R111, R112 ;  /* 0x00000070006f7202 */ /* 0x000fe20000000f00 */
[----:B------:R-:W-:-:S02]  /*2e20*/  FADD.FTZ R110, R110, R113 ;  /* 0x000000716e6e7221 */ /* 0x000fc40000010000 */
[----:B------:R-:W-:Y:S02]  /*2e30*/  FADD.FTZ R107, R107, R140 ;  /* 0x0000008c6b6b7221 */ /* 0x000fe40000010000 */
.L_x_14126:
[----:B------:R-:W-:Y:S05]  /*2e40*/  BSYNC B0 ;  /* 0x0000000000007941 */ /* 0x000fea0003800000 */
.L_x_14125:
[-C--:B------:R-:W-:Y:S01]  /*2e50*/  FMUL.FTZ R141, R118, R133.reuse ;  /* 0x00000085768d7220 */ /* 0x080fe20000410000 */
[----:B------:R-:W-:Y:S01]  /*2e60*/  SHFL.DOWN PT, R143, R139, 0x1, 0x1f ;  /* 0x08201f008b8f7f89 */ /* 0x000fe200000e0000 */
[----:B------:R-:W-:Y:S01]  /*2e70*/  FFMA.FTZ R113, R122, R133, -R106 ;  /* 0x000000857a717223 */ /* 0x000fe2000001086a */
[----:B------:R-:W-:Y:S01]  /*2e80*/  ISETP.NE.AND P0, PT, R66, RZ, PT ;  /* 0x000000ff4200720c */ /* 0x000fe20003f05270 */
[----:B------:R-:W-:Y:S01]  /*2e90*/  FFMA.FTZ R141, R122, R130, R141 ;  /* 0x000000827a8d7223 */ /* 0x000fe2000001008d */
[----:B------:R-:W5:Y:S01]  /*2ea0*/  SHFL.IDX PT, R112, R38, RZ, 0x1f ;  /* 0x00001fff26707589 */ /* 0x000f6200000e0000 */
[C---:B------:R-:W-:Y:S01]  /*2eb0*/  FFMA.FTZ R131, R6.reuse, R131, R113 ;  /* 0x0000008306837223 */ /* 0x040fe20000010071 */
[----:B------:R-:W-:Y:S01]  /*2ec0*/  BSSY B0, `(.L_x_14127) ;  /* 0x000008c000007945 */ /* 0x000fe20003800000 */
[----:B------:R-:W-:Y:S01]  /*2ed0*/  FFMA.FTZ R113, R6, R105, R141 ;  /* 0x0000006906717223 */ /* 0x000fe2000001008d */
[----:B------:R2:W4:Y:S03]  /*2ee0*/  SHFL.IDX PT, R140, R139, RZ, 0x1f ;  /* 0x00001fff8b8c7589 */ /* 0x00052600000e0000 */
[----:B------:R-:W-:Y:S01]  /*2ef0*/  FMUL.FTZ R105, R128, R113 ;  /* 0x0000007180697220 */ /* 0x000fe20000410000 */
[----:B------:R-:W3:Y:S03]  /*2f00*/  SHFL.IDX PT, R106, R39, RZ, 0x1f ;  /* 0x00001fff276a7589 */ /* 0x000ee600000e0000 */
[-C--:B------:R-:W-:Y:S01]  /*2f10*/  FFMA.FTZ R105, R126, R131.reuse, -R105 ;  /* 0x000000837e697223 */ /* 0x080fe20000010869 */
[----:B-1----:R-:W1:Y:S01]  /*2f20*/  SHFL.DOWN PT, R144, R111, 0x1, 0x1f ;  /* 0x08201f006f907f89 */ /* 0x002e6200000e0000 */
[----:B--23--:R-:W-:-:S02]  /*2f30*/  FMUL.FTZ R139, R128, R131 ;  /* 0x00000083808b7220 */ /* 0x00cfc40000410000 */
[----:B------:R-:W-:Y:S01]  /*2f40*/  FFMA.FTZ R136, R7, R136, R105 ;  /* 0x0000008807887223 */ /* 0x000fe20000010069 */
[----:B------:R-:W2:Y:S01]  /*2f50*/  SHFL.IDX PT, R132, R111, RZ, 0x1f ;  /* 0x00001fff6f847589 */ /* 0x000ea200000e0000 */
[----:B------:R-:W-:-:S03]  /*2f60*/  FFMA.FTZ R139, R126, R113, R139 ;  /* 0x000000717e8b7223 */ /* 0x000fc6000001008b */
[----:B0-----:R-:W0:Y:S01]  /*2f70*/  SHFL.DOWN PT, R148, R107, 0x1, 0x1f ;  /* 0x08201f006b947f89 */ /* 0x001e2200000e0000 */
[----:B------:R-:W-:-:S03]  /*2f80*/  FFMA.FTZ R134, R7, R134, R139 ;  /* 0x0000008607867223 */ /* 0x000fc6000001008b */
[----:B----4-:R-:W3:Y:S01]  /*2f90*/  SHFL.DOWN PT, R146, R110, 0x1, 0x1f ;  /* 0x08201f006e927f89 */ /* 0x010ee200000e0000 */
[----:B-----5:R-:W-:-:S03]  /*2fa0*/  @P2 FMUL.FTZ R145, R143, R112 ;  /* 0x000000708f912220 */ /* 0x020fc60000410000 */
[----:B------:R-:W4:Y:S01]  /*2fb0*/  SHFL.IDX PT, R105, R110, RZ, 0x1f ;  /* 0x00001fff6e697589 */ /* 0x000f2200000e0000 */
[C---:B------:R-:W-:Y:S02]  /*2fc0*/  FMUL.FTZ R141, R140.reuse, R38 ;  /* 0x000000268c8d7220 */ /* 0x040fe40000410000 */
[-C--:B------:R-:W-:Y:S01]  /*2fd0*/  FMUL.FTZ R139, R140, R39.reuse ;  /* 0x000000278c8b7220 */ /* 0x080fe20000410000 */
[----:B------:R5:W4:Y:S01]  /*2fe0*/  SHFL.IDX PT, R111, R107, RZ, 0x1f ;  /* 0x00001fff6b6f7589 */ /* 0x000b2200000e0000 */
[-C--:B------:R-:W-:Y:S02]  /*2ff0*/  @P2 FMUL.FTZ R143, R143, R106.reuse ;  /* 0x0000006a8f8f2220 */ /* 0x080fe40000410000 */
[C---:B-1----:R-:W-:Y:S02]  /*3000*/  @P2 FFMA.FTZ R145, R144.reuse, R106, R145 ;  /* 0x0000006a90912223 */ /* 0x042fe40000010091 */
[----:B------:R-:W-:Y:S02]  /*3010*/  @P2 FFMA.FTZ R143, R144, R112, -R143 ;  /* 0x00000070908f2223 */ /* 0x000fe4000001088f */
[----:B--2---:R-:W-:Y:S01]  /*3020*/  FFMA.FTZ R142, R132, R39, R141 ;  /* 0x00000027848e7223 */ /* 0x004fe2000001008d */
[----:B-----5:R-:W-:Y:S01]  /*3030*/  P2R R107, PR, RZ, 0x1 ;  /* 0x00000001ff6b7803 */ /* 0x020fe20000000000 */
[----:B------:R-:W-:-:S02]  /*3040*/  FMUL.FTZ R39, R140, R37 ;  /* 0x000000258c277220 */ /* 0x000fc40000410000 */
[----:B0-----:R-:W-:Y:S02]  /*3050*/  @P2 FADD.FTZ R106, R148, R145 ;  /* 0x00000091946a2221 */ /* 0x001fe40000010000 */
[-C--:B------:R-:W-:Y:S02]  /*3060*/  FMUL.FTZ R140, R140, R36.reuse ;  /* 0x000000248c8c7220 */ /* 0x080fe40000410000 */
[----:B---3--:R-:W-:Y:S02]  /*3070*/  @P2 FADD.FTZ R112, R146, R143 ;  /* 0x0000008f92702221 */ /* 0x008fe40000010000 */
[----:B------:R-:W-:Y:S02]  /*3080*/  FFMA.FTZ R36, R132, R36, -R39 ;  /* 0x0000002484247223 */ /* 0x000fe40000010827 */
[----:B------:R-:W-:Y:S02]  /*3090*/  FMUL.FTZ R39, R106, -R109 ;  /* 0x8000006d6a277220 */ /* 0x000fe40000410000 */
[----:B------:R-:W-:-:S02]  /*30a0*/  FFMA.FTZ R110, R104, R127, RZ ;  /* 0x0000007f686e7223 */ /* 0x000fc400000100ff */
[----:B------:R-:W-:Y:S02]  /*30b0*/  FMUL.FTZ R109, R112, -R109 ;  /* 0x8000006d706d7220 */ /* 0x000fe40000410000 */
[----:B------:R-:W-:Y:S02]  /*30c0*/  FFMA.FTZ R38, R132, R38, -R139 ;  /* 0x0000002684267223 */ /* 0x000fe4000001088b */
[----:B------:R-:W-:Y:S02]  /*30d0*/  FFMA.FTZ R112, R112, R108, -R39 ;  /* 0x0000006c70707223 */ /* 0x000fe40000010827 */
[----:B------:R-:W-:Y:S02]  /*30e0*/  FFMA.FTZ R39, R104, -R129, RZ ;  /* 0x8000008168277223 */ /* 0x000fe400000100ff */
[----:B------:R-:W-:Y:S02]  /*30f0*/  FFMA.FTZ R110, R103, R133, R110 ;  /* 0x00000085676e7223 */ /* 0x000fe4000001006e */
[----:B----4-:R-:W-:-:S02]  /*3100*/  FADD.FTZ R38, R105, R38 ;  /* 0x0000002669267221 */ /* 0x010fc40000010000 */
[----:B------:R-:W-:Y:S02]  /*3110*/  FFMA.FTZ R106, R106, R108, R109 ;  /* 0x0000006c6a6a7223 */ /* 0x000fe4000001006d */
[----:B------:R-:W-:Y:S02]  /*3120*/  FFMA.FTZ R105, R103, -R130, R39 ;  /* 0x8000008267697223 */ /* 0x000fe40000010027 */
[C---:B------:R-:W-:Y:S02]  /*3130*/  FFMA.FTZ R108, R102.reuse, R131, R110 ;  /* 0x00000083666c7223 */ /* 0x040fe4000001006e */
[C---:B------:R-:W-:Y:S02]  /*3140*/  FMUL.FTZ R107, R101.reuse, R136 ;  /* 0x00000088656b7220 */ /* 0x040fe40000410000 */
[----:B------:R-:W-:Y:S02]  /*3150*/  FFMA.FTZ R109, R102, -R113, R105 ;  /* 0x80000071666d7223 */ /* 0x000fe40000010069 */
[----:B------:R-:W-:-:S02]  /*3160*/  FMUL.FTZ R110, R101, R134 ;  /* 0x00000086656e7220 */ /* 0x000fc40000410000 */
[----:B------:R-:W-:Y:S02]  /*3170*/  FADD.FTZ R108, R108, R107 ;  /* 0x0000006b6c6c7221 */ /* 0x000fe40000010000 */
[----:B------:R-:W-:Y:S02]  /*3180*/  FADD.FTZ R105, -R137, R106 ;  /* 0x0000006a89697221 */ /* 0x000fe40000010100 */
[----:B------:R-:W-:Y:S02]  /*3190*/  FADD.FTZ R107, R135, R112 ;  /* 0x00000070876b7221 */ /* 0x000fe40000010000 */
[----:B------:R-:W-:Y:S02]  /*31a0*/  FADD.FTZ R106, R109, -R110 ;  /* 0x8000006e6d6a7221 */ /* 0x000fe40000010000 */
[C---:B------:R-:W-:Y:S02]  /*31b0*/  FMUL.FTZ R110, R128.reuse, -R105 ;  /* 0x80000069806e7220 */ /* 0x040fe40000410000 */
[----:B------:R-:W-:-:S02]  /*31c0*/  FMUL.FTZ R128, R128, -R107 ;  /* 0x8000006b80807220 */ /* 0x000fc40000410000 */
[----:B------:R-:W-:Y:S02]  /*31d0*/  FFMA.FTZ R37, R132, R37, R140 ;  /* 0x0000002584257223 */ /* 0x000fe4000001008c */
[----:B------:R-:W-:Y:S02]  /*31e0*/  FADD.FTZ R39, R111, R142 ;  /* 0x0000008e6f277221 */ /* 0x000fe40000010000 */
[----:B------:R-:W-:Y:S02]  /*31f0*/  FFMA.FTZ R112, R126, R105, R128 ;  /* 0x000000697e707223 */ /* 0x000fe40000010080 */
[----:B------:R-:W-:Y:S01]  /*3200*/  FFMA.FTZ R109, -R97, R35, R134 ;  /* 0x00000023616d7223 */ /* 0x000fe20000010186 */
[----:B------:R0:W-:Y:S01]  /*3210*/  @!P0 STS.128 [R138+0x1d90], R36 ;  /* 0x001d90248a008388 */ /* 0x0001e20000000c00 */
[-C--:B------:R-:W-:Y:S02]  /*3220*/  FMUL.FTZ R128, R92, R107.reuse ;  /* 0x0000006b5c807220 */ /* 0x080fe40000410000 */
[----:B------:R-:W-:-:S02]  /*3230*/  FFMA.FTZ R111, R126, R107, -R110 ;  /* 0x0000006b7e6f7223 */ /* 0x000fc4000001086e */
[----:B------:R-:W-:Y:S02]  /*3240*/  FADD.FTZ R112, -R123, R112 ;  /* 0x000000707b707221 */ /* 0x000fe40000010100 */
[----:B------:R-:W-:Y:S02]  /*3250*/  FMUL.FTZ R132, R92, R105 ;  /* 0x000000695c847220 */ /* 0x000fe40000410000 */
[----:B------:R-:W-:Y:S02]  /*3260*/  FFMA.FTZ R110, -R97, R34, R136 ;  /* 0x00000022616e7223 */ /* 0x000fe40000010188 */
[----:B------:R-:W-:Y:S02]  /*3270*/  FADD.FTZ R111, R124, R111 ;  /* 0x0000006f7c6f7221 */ /* 0x000fe40000010000 */
[----:B------:R-:W-:Y:S02]  /*3280*/  FFMA.FTZ R113, -R98, R33, R113 ;  /* 0x0000002162717223 */ /* 0x000fe40000010171 */
[----:B------:R-:W-:-:S02]  /*3290*/  FMUL.FTZ R135, R109, R132 ;  /* 0x000000846d877220 */ /* 0x000fc40000410000 */
[----:B0-----:R-:W-:Y:S02]  /*32a0*/  FMUL.FTZ R37, R109, R128 ;  /* 0x000000806d257220 */ /* 0x001fe40000410000 */
[----:B------:R-:W-:Y:S02]  /*32b0*/  FMUL.FTZ R36, R118, -R112 ;  /* 0x8000007076247220 */ /* 0x000fe40000410000 */
[----:B------:R-:W-:Y:S02]  /*32c0*/  FFMA.FTZ R124, R110, R132, -R37 ;  /* 0x000000846e7c7223 */ /* 0x000fe40000010825 */
[-C--:B------:R-:W-:Y:S02]  /*32d0*/  FMUL.FTZ R37, R118, -R111.reuse ;  /* 0x8000006f76257220 */ /* 0x080fe40000410000 */
[----:B------:R-:W-:Y:S02]  /*32e0*/  FFMA.FTZ R36, R122, R111, -R36 ;  /* 0x0000006f7a247223 */ /* 0x000fe40000010824 */
[----:B------:R-:W-:-:S02]  /*32f0*/  FMUL.FTZ R39, R93, R112 ;  /* 0x000000705d277220 */ /* 0x000fc40000410000 */
[----:B------:R-:W-:Y:S02]  /*3300*/  FFMA.FTZ R122, R122, R112, R37 ;  /* 0x000000707a7a7223 */ /* 0x000fe40000010025 */
[----:B------:R-:W-:Y:S02]  /*3310*/  FADD.FTZ R123, R125, R36 ;  /* 0x000000247d7b7221 */ /* 0x000fe40000010000 */
[----:B------:R-:W-:Y:S02]  /*3320*/  FMUL.FTZ R37, R93, R111 ;  /* 0x0000006f5d257220 */ /* 0x000fe40000410000 */
[----:B------:R-:W-:Y:S02]  /*3330*/  FFMA.FTZ R118, -R98, R32, R131 ;  /* 0x0000002062767223 */ /* 0x000fe40000010183 */
[----:B------:R-:W-:Y:S02]  /*3340*/  FMUL.FTZ R36, R113, R39 ;  /* 0x0000002771247220 */ /* 0x000fe40000410000 */
[----:B------:R-:W-:-:S02]  /*3350*/  FADD.FTZ R121, -R121, R122 ;  /* 0x0000007a79797221 */ /* 0x000fc40000010100 */
[-C--:B------:R-:W-:Y:S02]  /*3360*/  FFMA.FTZ R134, R118, R37.reuse, R36 ;  /* 0x0000002576867223 */ /* 0x080fe40000010024 */
[----:B------:R-:W-:Y:S02]  /*3370*/  FMUL.FTZ R38, R113, R37 ;  /* 0x0000002571267220 */ /* 0x000fe40000410000 */
[C---:B------:R-:W-:Y:S02]  /*3380*/  FMUL.FTZ R36, R117.reuse, -R121 ;  /* 0x8000007975247220 */ /* 0x040fe40000410000 */
[----:B------:R-:W-:Y:S02]  /*3390*/  FMUL.FTZ R117, R117, -R123 ;  /* 0x8000007b75757220 */ /* 0x000fe40000410000 */
[-C--:B------:R-:W-:Y:S02]  /*33a0*/  FFMA.FTZ R126, R110, R128.reuse, R135 ;  /* 0x000000806e7e7223 */ /* 0x080fe40000010087 */
[----:B------:R-:W-:-:S02]  /*33b0*/  FMUL.FTZ R135, R7, R128 ;  /* 0x0000008007877220 */ /* 0x000fc40000410000 */
[----:B------:R-:W-:Y:S02]  /*33c0*/  FMUL.FTZ R125, R6, R37 ;  /* 0x00000025067d7220 */ /* 0x000fe40000410000 */
[----:B------:R-:W-:Y:S01]  /*33d0*/  FFMA.FTZ R136, R118, R39, -R38 ;  /* 0x0000002776887223 */ /* 0x000fe20000010826 */
[----:B------:R-:W-:Y:S01]  /*33e0*/  STS [R52.X4+0x438], R135 ;  /* 0x0004388734007388 */ /* 0x000fe20000004800 */
[----:B------:R-:W-:Y:S02]  /*33f0*/  FFMA.FTZ R122, -R99, R31, R130 ;  /* 0x0000001f637a7223 */ /* 0x000fe40000010182 */
[----:B------:R-:W-:Y:S01]  /*3400*/  FMUL.FTZ R128, R90, R121 ;  /* 0x000000795a807220 */ /* 0x000fe20000410000 */
[----:B------:R0:W-:Y:S01]  /*3410*/  STS [R52.X4+0x430], R125 ;  /* 0x0004307d34007388 */ /* 0x0001e20000004800 */
[-C--:B------:R-:W-:Y:S02]  /*3420*/  FFMA.FTZ R37, R116, R123.reuse, -R36 ;  /* 0x0000007b74257223 */ /* 0x080fe40000010824 */
[----:B------:R-:W-:-:S02]  /*3430*/  FMUL.FTZ R38, R90, R123 ;  /* 0x0000007b5a267220 */ /* 0x000fc40000410000 */
[----:B------:R-:W-:Y:S02]  /*3440*/  FFMA.FTZ R116, R116, R121, R117 ;  /* 0x0000007974747223 */ /* 0x000fe40000010075 */
[----:B------:R-:W-:Y:S02]  /*3450*/  FFMA.FTZ R133, -R99, R30, R133 ;  /* 0x0000001e63857223 */ /* 0x000fe40000010185 */
[----:B------:R-:W-:Y:S02]  /*3460*/  FMUL.FTZ R36, R122, R128 ;  /* 0x000000807a247220 */ /* 0x000fe40000410000 */
[----:B------:R-:W-:Y:S02]  /*3470*/  FADD.FTZ R120, R120, R37 ;  /* 0x0000002578787221 */ /* 0x000fe40000010000 */
[----:B------:R-:W-:Y:S01]  /*3480*/  FADD.FTZ R116, -R119, R116 ;  /* 0x0000007477747221 */ /* 0x000fe20000010100 */
[----:B------:R-:W-:Y:S01]  /*3490*/  IADD3 R119, -R26, c[0x0][0x168], RZ ;  /* 0x00005a001a777a10 */ /* 0x000fe20007ffe1ff */
[----:B------:R-:W-:-:S02]  /*34a0*/  FMUL.FTZ R37, R122, R38 ;  /* 0x000000267a257220 */ /* 0x000fc40000410000 */
[----:B------:R-:W-:Y:S02]  /*34b0*/  FMUL.FTZ R137, R7, R132 ;  /* 0x0000008407897220 */ /* 0x000fe40000410000 */
[-C--:B------:R-:W-:Y:S02]  /*34c0*/  FMUL.FTZ R117, R5, R38.reuse ;  /* 0x0000002605757220 */ /* 0x080fe40000410000 */
[C---:B------:R-:W-:Y:S01]  /*34d0*/  FFMA.FTZ R130, R133.reuse, R38, R36 ;  /* 0x0000002685827223 */ /* 0x040fe20000010024 */
[----:B------:R-:W-:Y:S01]  /*34e0*/  STS [R52.X4+0x43c], R137 ;  /* 0x00043c8934007388 */ /* 0x000fe20000004800 */
[----:B------:R-:W-:Y:S02]  /*34f0*/  FFMA.FTZ R129, -R100, R29, R129 ;  /* 0x0000001d64817223 */ /* 0x000fe40000010181 */
[----:B------:R-:W-:Y:S01]  /*3500*/  FFMA.FTZ R132, R133, R128, -R37 ;  /* 0x0000008085847223 */ /* 0x000fe20000010825 */
[----:B------:R1:W-:Y:S01]  /*3510*/  STS [R52.X4+0x428], R117 ;  /* 0x0004287534007388 */ /* 0x0003e20000004800 */
[----:B------:R-:W-:-:S02]  /*3520*/  FMUL.FTZ R38, R91, R116 ;  /* 0x000000745b267220 */ /* 0x000fc40000410000 */
[----:B------:R-:W-:Y:S02]  /*3530*/  FMUL.FTZ R36, R91, R120 ;  /* 0x000000785b247220 */ /* 0x000fe40000410000 */
[----:B0-----:R-:W-:Y:S01]  /*3540*/  FMUL.FTZ R125, R5, R128 ;  /* 0x00000080057d7220 */ /* 0x001fe20000410000 */
[----:B------:R-:W-:Y:S01]  /*3550*/  LEA R128, R119, -R66, 0x1 ;  /* 0x8000004277807211 */ /* 0x000fe200078e08ff */
[----:B------:R-:W-:Y:S02]  /*3560*/  FMUL.FTZ R131, R6, R39 ;  /* 0x0000002706837220 */ /* 0x000fe40000410000 */
[----:B------:R-:W-:Y:S01]  /*3570*/  FFMA.FTZ R127, -R100, R28, R127 ;  /* 0x0000001c647f7223 */ /* 0x000fe2000001017f */
[----:B------:R-:W-:Y:S01]  /*3580*/  ISETP.GE.AND P0, PT, R128, 0x1, PT ;  /* 0x000000018000780c */ /* 0x000fe20003f06270 */
[C---:B------:R-:W-:Y:S01]  /*3590*/  FMUL.FTZ R37, R129.reuse, R38 ;  /* 0x0000002681257220 */ /* 0x040fe20000410000 */
[----:B------:R-:W-:Y:S01]  /*35a0*/  STS [R52.X4+0x434], R131 ;  /* 0x0004348334007388 */ /* 0x000fe20000004800 */
[----:B------:R-:W-:-:S02]  /*35b0*/  FMUL.FTZ R39, R129, R36 ;  /* 0x0000002481277220 */ /* 0x000fc40000410000 */
[C---:B------:R-:W-:Y:S01]  /*35c0*/  FFMA.FTZ R37, R127.reuse, R36, R37 ;  /* 0x000000247f257223 */ /* 0x040fe20000010025 */
[----:B------:R0:W-:Y:S01]  /*35d0*/  STS [R52.X4+0x42c], R125 ;  /* 0x00042c7d34007388 */ /* 0x0001e20000004800 */
[----:B------:R-:W-:Y:S02]  /*35e0*/  FFMA.FTZ R39, R127, R38, -R39 ;  /* 0x000000267f277223 */ /* 0x000fe40000010827 */
[C---:B-1----:R-:W-:Y:S02]  /*35f0*/  FMUL.FTZ R117, R4.reuse, R36 ;  /* 0x0000002404757220 */ /* 0x042fe40000410000 */
[----:B------:R-:W-:Y:S02]  /*3600*/  FMUL.FTZ R119, R4, R38 ;  /* 0x0000002604777220 */ /* 0x000fe40000410000 */
[----:B------:R-:W-:Y:S01]  /*3610*/  FADD.FTZ R37, RZ, R37 ;  /* 0x00000025ff257221 */ /* 0x000fe20000010000 */
[----:B------:R1:W-:Y:S01]  /*3620*/  STS [R52.X4+0x420], R117 ;  /* 0x0004207534007388 */ /* 0x0003e20000004800 */
[----:B------:R-:W-:-:S02]  /*3630*/  FADD.FTZ R39, RZ, R39 ;  /* 0x00000027ff277221 */ /* 0x000fc40000010000 */
[----:B------:R-:W-:Y:S01]  /*3640*/  FADD.FTZ R37, R37, R130 ;  /* 0x0000008225257221 */ /* 0x000fe20000010000 */
[----:B------:R1:W-:Y:S01]  /*3650*/  STS [R52.X4+0x424], R119 ;  /* 0x0004247734007388 */ /* 0x0003e20000004800 */
[----:B------:R-:W-:Y:S01]  /*3660*/  FADD.FTZ R39, R39, R132 ;  /* 0x0000008427277221 */ /* 0x000fe20000010000 */
[----:B------:R-:W-:Y:S01]  /*3670*/  SHF.L.U64.HI R130, R95, 0x2, R94 ;  /* 0x000000025f827819 */ /* 0x000fe2000001025e */
[----:B0-----:R-:W-:Y:S02]  /*3680*/  FADD.FTZ R125, R37, R134 ;  /* 0x00000086257d7221 */ /* 0x001fe40000010000 */
[----:B------:R-:W-:Y:S01]  /*3690*/  FADD.FTZ R131, R39, R136 ;  /* 0x0000008827837221 */ /* 0x000fe20000010000 */
        /* <DEDUP_REMOVED lines=14> */
.L_x_14128:
[----:B-1----:R-:W-:Y:S05]  /*3780*/  BSYNC B0 ;  /* 0x0000000000007941 */ /* 0x002fea0003800000 */
.L_x_14127:
[----:B0-----:R0:W1:Y:S01]  /*3790*/  LDS R39, [R51.X4+0x4a0] ;  /* 0x0004a00033277984 */ /* 0x0010620000004800 */
[----:B------:R-:W-:Y:S01]  /*37a0*/  ISETP.GE.AND P6, PT, R128, 0x21, PT ;  /* 0x000000218000780c */ /* 0x000fe20003fc6270 */
[----:B------:R-:W-:Y:S01]  /*37b0*/  IMAD R36, R130, c[0x0][0x2b0], RZ ;  /* 0x0000ac0082247a24 */ /* 0x000fe200078e02ff */
[----:B------:R-:W-:Y:S01]  /*37c0*/  SHF.L.U32 R119, R95, 0x2, RZ ;  /* 0x000000025f777819 */ /* 0x000fe200000006ff */
[----:B------:R-:W-:Y:S01]  /*37d0*/  BSSY B0, `(.L_x_14129) ;  /* 0x000000e000007945 */ /* 0x000fe20003800000 */
[----:B------:R-:W-:Y:S01]  /*37e0*/  FADD.FTZ R126, R125, R126 ;  /* 0x0000007e7d7e7221 */ /* 0x000fe20000010000 */
[C---:B------:R-:W-:Y:S01]  /*37f0*/  ISETP.GE.AND P0, PT, R128.reuse, 0x41, PT ;  /* 0x000000418000780c */ /* 0x040fe20003f06270 */
[----:B------:R-:W-:Y:S01]  /*3800*/  FADD.FTZ R124, R131, R124 ;  /* 0x0000007c837c7221 */ /* 0x000fe20000010000 */
[C---:B------:R-:W-:Y:S01]  /*3810*/  ISETP.GE.AND P1, PT, R128.reuse, 0x61, PT ;  /* 0x000000618000780c */ /* 0x040fe20003f26270 */
[----:B------:R-:W-:Y:S01]  /*3820*/  IMAD R117, R119, c[0x0][0x2b4], R36 ;  /* 0x0000ad0077757a24 */ /* 0x000fe200078e0224 */
[----:B------:R-:W-:-:S02]  /*3830*/  ISETP.GE.AND P2, PT, R128, 0x81, PT ;  /* 0x000000818000780c */ /* 0x000fc40003f46270 */
[C---:B------:R-:W-:Y:S02]  /*3840*/  ISETP.GE.AND P3, PT, R128.reuse, 0xa1, PT ;  /* 0x000000a18000780c */ /* 0x040fe40003f66270 */
[C---:B------:R-:W-:Y:S02]  /*3850*/  ISETP.GE.AND P4, PT, R128.reuse, 0xc1, PT ;  /* 0x000000c18000780c */ /* 0x040fe40003f86270 */
[----:B------:R-:W-:Y:S01]  /*3860*/  ISETP.GE.AND P5, PT, R128, 0xe1, PT ;  /* 0x000000e18000780c */ /* 0x000fe20003fa6270 */
[----:B------:R-:W-:Y:S07]  /*3870*/  @!P6 BRA `(.L_x_14130) ;  /* 0x000000300000e947 */ /* 0x000fee0003800000 */
[----:B0-----:R-:W-:-:S05]  /*3880*/  IMAD.WIDE.U32 R36, R119, c[0x0][0x2b0], R84 ;  /* 0x0000ac0077247a25 */ /* 0x001fca00078e0054 */
[----:B------:R-:W-:-:S05]  /*3890*/  IADD3 R37, R37, R117, RZ ;  /* 0x0000007525257210 */ /* 0x000fca0007ffe0ff */
[----:B-1----:R0:W-:Y:S02]  /*38a0*/  RED.E.ADD.F32.FTZ.RN.STRONG.GPU [R36.64], R39 ;  /* 0x000000272400798e */ /* 0x0021e4000c10e786 */
.L_x_14130:
[----:B0-----:R-:W-:Y:S05]  /*38b0*/  BSYNC B0 ;  /* 0x0000000000007941 */ /* 0x001fea0003800000 */
.L_x_14129:
[----:B-1----:R0:W1:Y:S01]  /*38c0*/  LDS R39, [R50.X4+0x520] ;  /* 0x0005200032277984 */ /* 0x0020620000004800 */
[----:B------:R-:W-:Y:S01]  /*38d0*/  BSSY B0, `(.L_x_14131) ;  /* 0x0000005000007945 */ /* 0x000fe20003800000 */
[----:B------:R-:W-:Y:S05]  /*38e0*/  @!P0 BRA `(.L_x_14132) ;  /* 0x0000003000008947 */ /* 0x000fea0003800000 */
[----:B------:R-:W-:-:S05]  /*38f0*/  IMAD.WIDE.U32 R36, R119, c[0x0][0x2b0], R82 ;  /* 0x0000ac0077247a25 */ /* 0x000fca00078e0052 */
[----:B------:R-:W-:-:S05]  /*3900*/  IADD3 R37, R117, R37, RZ ;  /* 0x0000002575257210 */ /* 0x000fca0007ffe0ff */
[----:B-1----:R1:W-:Y:S02]  /*3910*/  RED.E.ADD.F32.FTZ.RN.STRONG.GPU [R36.64], R39 ;  /* 0x000000272400798e */ /* 0x0023e4000c10e786 */
.L_x_14132:
[----:B------:R-:W-:Y:S05]  /*3920*/  BSYNC B0 ;  /* 0x0000000000007941 */ /* 0x000fea0003800000 */
.L_x_14131:
[----:B-1----:R1:W2:Y:S01]  /*3930*/  LDS R39, [R49.X4+0x5a0] ;  /* 0x0005a00031277984 */ /* 0x0022a20000004800 */
[----:B------:R-:W-:Y:S01]  /*3940*/  BSSY B0, `(.L_x_14133) ;  /* 0x0000005000007945 */ /* 0x000fe20003800000 */
[----:B------:R-:W-:Y:S05]  /*3950*/  @!P1 BRA `(.L_x_14134) ;  /* 0x0000003000009947 */ /* 0x000fea0003800000 */
[----:B------:R-:W-:-:S05]  /*3960*/  IMAD.WIDE.U32 R36, R119, c[0x0][0x2b0], R80 ;  /* 0x0000ac0077247a25 */ /* 0x000fca00078e0050 */
[----:B------:R-:W-:-:S05]  /*3970*/  IADD3 R37, R117, R37, RZ ;  /* 0x0000002575257210 */ /* 0x000fca0007ffe0ff */
[----:B--2---:R2:W-:Y:S02]  /*3980*/  RED.E.ADD.F32.FTZ.RN.STRONG.GPU [R36.64], R39 ;  /* 0x000000272400798e */ /* 0x0045e4000c10e786 */
.L_x_14134:
[----:B------:R-:W-:Y:S05]  /*3990*/  BSYNC B0 ;  /* 0x0000000000007941 */ /* 0x000fea0003800000 */
.L_x_14133:
[----:B--2---:R2:W3:Y:S01]  /*39a0*/  LDS R39, [R48.X4+0x620] ;  /* 0x0006200030277984 */ /* 0x0044e20000004800 */
[----:B------:R-:W-:Y:S01]  /*39b0*/  BSSY B0, `(.L_x_14135) ;  /* 0x0000005000007945 */ /* 0x000fe20003800000 */
[----:B------:R-:W-:Y:S05]  /*39c0*/  @!P2 BRA `(.L_x_14136) ;  /* 0x000000300000a947 */ /* 0x000fea0003800000 */
[----:B------:R-:W-:-:S05]  /*39d0*/  IMAD.WIDE.U32 R36, R119, c[0x0][0x2b0], R78 ;  /* 0x0000ac0077247a25 */ /* 0x000fca00078e004e */
[----:B------:R-:W-:-:S05]  /*39e0*/  IADD3 R37, R117, R37, RZ ;  /* 0x0000002575257210 */ /* 0x000fca0007ffe0ff */
[----:B---3--:R3:W-:Y:S02]  /*39f0*/  RED.E.ADD.F32.FTZ.RN.STRONG.GPU [R36.64], R39 ;  /* 0x000000272400798e */ /* 0x0087e4000c10e786 */
.L_x_14136:
[----:B------:R-:W-:Y:S05]  /*3a00*/  BSYNC B0 ;  /* 0x0000000000007941 */ /* 0x000fea0003800000 */
.L_x_14135:
[----:B---3--:R3:W4:Y:S01]  /*3a10*/  LDS R39, [R47.X4+0x6a0] ;  /* 0x0006a0002f277984 */ /* 0x0087220000004800 */
[----:B------:R-:W-:Y:S01]  /*3a20*/  BSSY B0, `(.L_x_14137) ;  /* 0x0000005000007945 */ /* 0x000fe20003800000 */
[----:B------:R-:W-:Y:S05]  /*3a30*/  @!P3 BRA `(.L_x_14138) ;  /* 0x000000300000b947 */ /* 0x000fea0003800000 */
[----:B------:R-:W-:-:S05]  /*3a40*/  IMAD.WIDE.U32 R36, R119, c[0x0][0x2b0], R76 ;  /* 0x0000ac0077247a25 */ /* 0x000fca00078e004c */
[----:B------:R-:W-:-:S05]  /*3a50*/  IADD3 R37, R117, R37, RZ ;  /* 0x0000002575257210 */ /* 0x000fca0007ffe0ff */
[----:B----4-:R4:W-:Y:S02]  /*3a60*/  RED.E.ADD.F32.FTZ.RN.STRONG.GPU [R36.64], R39 ;  /* 0x000000272400798e */ /* 0x0109e4000c10e786 */
.L_x_14138:
[----:B------:R-:W-:Y:S05]  /*3a70*/  BSYNC B0 ;  /* 0x0000000000007941 */ /* 0x000fea0003800000 */
.L_x_14137:
[----:B------:R0:W1:Y:S01]  /*3a80*/  LDS R115, [R46.X4+0x720] ;  /* 0x000720002e737984 */ /* 0x0000620000004800 */
[----:B------:R-:W-:Y:S01]  /*3a90*/  BSSY B0, `(.L_x_14139) ;  /* 0x0000006000007945 */ /* 0x000fe20003800000 */
[----:B----4-:R-:W-:Y:S01]  /*3aa0*/  IMAD.WIDE.U32 R36, R119, c[0x0][0x2b0], R40 ;  /* 0x0000ac0077247a25 */ /* 0x010fe200078e0028 */
[----:B------:R-:W-:Y:S05]  /*3ab0*/  @!P4 BRA `(.L_x_14140) ;  /* 0x000000300000c947 */ /* 0x000fea0003800000 */
[----:B------:R-:W-:-:S05]  /*3ac0*/  IMAD.WIDE.U32 R38, R119, c[0x0][0x2b0], R42 ;  /* 0x0000ac0077267a25 */ /* 0x000fca00078e002a */
[----:B------:R-:W-:-:S05]  /*3ad0*/  IADD3 R39, R117, R39, RZ ;  /* 0x0000002775277210 */ /* 0x000fca0007ffe0ff */
[----:B-1----:R1:W-:Y:S02]  /*3ae0*/  RED.E.ADD.F32.FTZ.RN.STRONG.GPU [R38.64], R115 ;  /* 0x000000732600798e */ /* 0x0023e4000c10e786 */
.L_x_14140:
[----:B------:R-:W-:Y:S05]  /*3af0*/  BSYNC B0 ;  /* 0x0000000000007941 */ /* 0x000fea0003800000 */
.L_x_14139:
[----:B-1----:R1:W4:Y:S01]  /*3b00*/  LDS R39, [R44.X4+0x7a0] ;  /* 0x0007a0002c277984 */ /* 0x0023220000004800 */
[----:B------:R-:W-:Y:S01]  /*3b10*/  BSSY B0, `(.L_x_14141) ;  /* 0x0000004000007945 */ /* 0x000fe20003800000 */
[----:B------:R-:W-:Y:S05]  /*3b20*/  @!P5 BRA `(.L_x_14142) ;  /* 0x000000200000d947 */ /* 0x000fea0003800000 */
[----:B------:R-:W-:-:S05]  /*3b30*/  IADD3 R37, R117, R37, RZ ;  /* 0x0000002575257210 */ /* 0x000fca0007ffe0ff */
[----:B----4-:R4:W-:Y:S02]  /*3b40*/  RED.E.ADD.F32.FTZ.RN.STRONG.GPU [R36.64], R39 ;  /* 0x000000272400798e */ /* 0x0109e4000c10e786 */
.L_x_14142:
[----:B------:R-:W-:Y:S05]  /*3b50*/  BSYNC B0 ;  /* 0x0000000000007941 */ /* 0x000fea0003800000 */
.L_x_14141:
        /* <DEDUP_REMOVED lines=13> */
[----:B------:R-:W-:Y:S01]  /*3c30*/  ISETP.NE.AND P2, PT, R66, RZ, PT ;  /* 0x000000ff4200720c */ /* 0x000fe20003f45270 */
[----:B------:R-:W-:Y:S01]  /*3c40*/  BSSY B0, `(.L_x_14143) ;  /* 0x000005f000007945 */ /* 0x000fe20003800000 */
[----:B------:R-:W-:-:S02]  /*3c50*/  FFMA.FTZ R12, R91, R29, R12 ;  /* 0x0000001d5b0c7223 */ /* 0x000fc4000001000c */
        /* <DEDUP_REMOVED lines=30> */
[----:B------:R-:W-:Y:S01]  /*3e40*/  SHFL.DOWN PT, R126, R39, 0x10, 0x1f ;  /* 0x0a001f00277e7f89 */ /* 0x000fe200000e0000 */
[-C--:B------:R-:W-:Y:S02]  /*3e50*/  FFMA.FTZ R114, R86, R105.reuse, -R108 ;  /* 0x0000006956727223 */ /* 0x080fe4000001086c */
[----:B----4-:R-:W-:Y:S01]  /*3e60*/  @!P0 FADD.FTZ R38, R38, R117 ;  /* 0x0000007526268221 */ /* 0x010fe20000010000 */
[----:B------:R-:W0:Y:S01]  /*3e70*/  SHFL.DOWN PT, R124, R37, 0x10, 0x1f ;  /* 0x0a001f00257c7f89 */ /* 0x000e2200000e0000 */
[----:B------:R-:W-:Y:S02]  /*3e80*/  FMUL.FTZ R106, R87, R105 ;  /* 0x00000069576a7220 */ /* 0x000fe40000410000 */
[----:B-----5:R-:W-:Y:S01]  /*3e90*/  @!P0 FADD.FTZ R36, R36, R115 ;  /* 0x0000007324248221 */ /* 0x020fe20000010000 */
[----:B------:R-:W1:Y:S01]  /*3ea0*/  SHFL.DOWN PT, R117, R38, 0x10, 0x1f ;  /* 0x0a001f0026757f89 */ /* 0x000e6200000e0000 */
[----:B------:R-:W-:Y:S01]  /*3eb0*/  FFMA.FTZ R108, R34, R107, R35 ;  /* 0x0000006b226c7223 */ /* 0x000fe20000010023 */
[----:B------:R-:W-:Y:S01]  /*3ec0*/  ISETP.GT.AND P0, PT, R53, 0xf, PT ;  /* 0x0000000f3500780c */ /* 0x000fe20003f04270 */
[----:B------:R-:W-:Y:S01]  /*3ed0*/  FMUL.FTZ R35, R87, R111 ;  /* 0x0000006f57237220 */ /* 0x000fe20000410000 */
[----:B------:R-:W4:Y:S01]  /*3ee0*/  SHFL.DOWN PT, R115, R36, 0x10, 0x1f ;  /* 0x0a001f0024737f89 */ /* 0x000f2200000e0000 */
[----:B------:R-:W-:-:S02]  /*3ef0*/  FFMA.FTZ R107, R86, R107, R106 ;  /* 0x0000006b566b7223 */ /* 0x000fc4000001006a */
[CC--:B------:R-:W-:Y:S02]  /*3f00*/  FFMA.FTZ R106, R86.reuse, R112.reuse, -R35 ;  /* 0x00000070566a7223 */ /* 0x0c0fe40000010823 */
[-C--:B------:R-:W-:Y:S02]  /*3f10*/  FMUL.FTZ R35, R87, R112.reuse ;  /* 0x0000007057237220 */ /* 0x080fe40000410000 */
[----:B------:R-:W-:Y:S02]  /*3f20*/  FMUL.FTZ R112, R33, R112 ;  /* 0x0000007021707220 */ /* 0x000fe40000410000 */
[----:B------:R-:W-:Y:S02]  /*3f30*/  FMUL.FTZ R34, R87, R123 ;  /* 0x0000007b57227220 */ /* 0x000fe40000410000 */
[-C--:B------:R-:W-:Y:S02]  /*3f40*/  FFMA.FTZ R35, R86, R111.reuse, R35 ;  /* 0x0000006f56237223 */ /* 0x080fe40000010023 */
[----:B------:R-:W-:-:S02]  /*3f50*/  FFMA.FTZ R111, R32, R111, R112 ;  /* 0x0000006f206f7223 */ /* 0x000fc40000010070 */
[-C--:B------:R-:W-:Y:S02]  /*3f60*/  FMUL.FTZ R32, R31, R121.reuse ;  /* 0x000000791f207220 */ /* 0x080fe40000410000 */
[C---:B------:R-:W-:Y:S02]  /*3f70*/  FMUL.FTZ R31, R87.reuse, R120 ;  /* 0x00000078571f7220 */ /* 0x040fe40000410000 */
[-C--:B------:R-:W-:Y:S02]  /*3f80*/  FFMA.FTZ R33, R86, R121.reuse, -R34 ;  /* 0x0000007956217223 */ /* 0x080fe40000010822 */
[----:B------:R-:W-:Y:S02]  /*3f90*/  FMUL.FTZ R121, R87, R121 ;  /* 0x0000007957797220 */ /* 0x000fe40000410000 */
[----:B------:R-:W-:Y:S02]  /*3fa0*/  FMUL.FTZ R114, R109, R114 ;  /* 0x000000726d727220 */ /* 0x000fe40000410000 */
[----:B------:R-:W-:-:S02]  /*3fb0*/  FMUL.FTZ R87, R87, R116 ;  /* 0x0000007457577220 */ /* 0x000fc40000410000 */
[----:B------:R-:W-:Y:S02]  /*3fc0*/  FFMA.FTZ R116, R86, R116, -R31 ;  /* 0x0000007456747223 */ /* 0x000fe4000001081f */
[----:B------:R-:W-:Y:S02]  /*3fd0*/  FFMA.FTZ R107, R110, R107, R114 ;  /* 0x0000006b6e6b7223 */ /* 0x000fe40000010072 */
[----:B------:R-:W-:Y:S02]  /*3fe0*/  FFMA.FTZ R34, R86, R123, R121 ;  /* 0x0000007b56227223 */ /* 0x000fe40000010079 */
[----:B------:R-:W-:Y:S02]  /*3ff0*/  FMUL.FTZ R106, R113, R106 ;  /* 0x0000006a716a7220 */ /* 0x000fe40000410000 */
[----:B------:R-:W-:Y:S02]  /*4000*/  FMUL.FTZ R33, R122, R33 ;  /* 0x000000217a217220 */ /* 0x000fe40000410000 */
[----:B------:R-:W-:-:S02]  /*4010*/  FFMA.FTZ R86, R86, R120, R87 ;  /* 0x0000007856567223 */ /* 0x000fc40000010057 */
[----:B------:R-:W-:Y:S02]  /*4020*/  FMUL.FTZ R116, R129, R116 ;  /* 0x0000007481747220 */ /* 0x000fe40000410000 */
[----:B0-----:R-:W-:Y:S02]  /*4030*/  @!P0 FADD.FTZ R37, R37, R124 ;  /* 0x0000007c25258221 */ /* 0x001fe40000010000 */
[----:B-1----:R-:W-:Y:S02]  /*4040*/  @!P0 FADD.FTZ R38, R38, R117 ;  /* 0x0000007526268221 */ /* 0x002fe40000010000 */
[----:B------:R-:W-:Y:S02]  /*4050*/  @!P0 FADD.FTZ R39, R39, R126 ;  /* 0x0000007e27278221 */ /* 0x000fe40000010000 */
[----:B----4-:R-:W-:Y:S02]  /*4060*/  @!P0 FADD.FTZ R36, R36, R115 ;  /* 0x0000007324248221 */ /* 0x010fe40000010000 */
[----:B------:R-:W-:-:S02]  /*4070*/  FFMA.FTZ R28, R7, R108, R107 ;  /* 0x0000006c071c7223 */ /* 0x000fc4000001006b */
[----:B------:R-:W-:Y:S01]  /*4080*/  FFMA.FTZ R35, R118, R35, R106 ;  /* 0x0000002376237223 */ /* 0x000fe2000001006a */
[----:B------:R0:W-:Y:S01]  /*4090*/  @!P1 STS.128 [0x850], R36 ;  /* 0x00085024ff009388 */ /* 0x0001e20000000c00 */
        /* <DEDUP_REMOVED lines=25> */
.L_x_14144:
[----:B0-----:R-:W-:Y:S05]  /*4230*/  BSYNC B0 ;  /* 0x0000000000007941 */ /* 0x001fea0003800000 */
.L_x_14143:
[----:B------:R-:W-:Y:S02]  /*4240*/  IADD3 R96, R96, 0x1, RZ ;  /* 0x0000000160607810 */ /* 0x000fe40007ffe0ff */
[----:B------:R-:W-:-:S02]  /*4250*/  IADD3 R95, P1, R95, 0x1, RZ ;  /* 0x000000015f5f7810 */ /* 0x000fc40007f3e0ff */
[----:B------:R-:W-:Y:S02]  /*4260*/  ISETP.GE.AND P0, PT, R96, c[0x0][0x16c], PT ;  /* 0x00005b0060007a0c */ /* 0x000fe40003f06270 */
[----:B------:R-:W-:-:S11]  /*4270*/  IADD3.X R94, RZ, R94, RZ, P1, !PT ;  /* 0x0000005eff5e7210 */ /* 0x000fd60000ffe4ff */
[----:B------:R-:W-:Y:S01]  /*4280*/  @P0 CALL.REL.NOINC `(.L_x_14114) ;  /* 0x0000001000000944 */ /* 0x000fe20003c00000 */
[----:B------:R-:W-:Y:S05]  /*4290*/  BRA `(.L_x_14145) ;  /* 0xffffd3a000007947 */ /* 0x000fea000383ffff */
.L_x_14114:
[----:B------:R-:W-:Y:S01]  /*42a0*/  BAR.SYNC.DEFER_BLOCKING 0x0 ;  /* 0x0000000000007b1d */ /* 0x000fe20000010000 */
[----:B------:R-:W-:Y:S01]  /*42b0*/  MOV R28, R26 ;  /* 0x0000001a001c7202 */ /* 0x000fe20000000f00 */
[----:B------:R-:W-:Y:S01]  /*42c0*/  IMAD R30, R68, c[0x0][0x2d8], RZ ;  /* 0x0000b600441e7a24 */ /* 0x000fe200078e02ff */
[----:B------:R-:W-:Y:S01]  /*42d0*/  MOV R29, R27 ;  /* 0x0000001b001d7202 */ /* 0x000fe20000000f00 */
[----:B------:R-:W-:Y:S01]  /*42e0*/  UIADD3 UR4, UR4, -0x100, URZ ;  /* 0xffffff0004047890 */ /* 0x000fe2000fffe03f */
[----:B------:R-:W-:Y:S01]  /*42f0*/  ISETP.GT.AND P4, PT, R54, 0x1, PT ;  /* 0x000000013600780c */ /* 0x000fe20003f84270 */
[C---:B------:R-:W-:Y:S01]  /*4300*/  IMAD R31, R73.reuse, c[0x0][0x2dc], R30 ;  /* 0x0000b700491f7a24 */ /* 0x040fe200078e021e */
[----:B------:R-:W-:Y:S01]  /*4310*/  IADD3 R60, P1, R60, -0x200, RZ ;  /* 0xfffffe003c3c7810 */ /* 0x000fe20007f3e0ff */
[--C-:B------:R-:W-:Y:S01]  /*4320*/  IMAD.WIDE.U32 R26, R73, c[0x0][0x2d8], R28.reuse ;  /* 0x0000b600491a7a25 */ /* 0x100fe200078e001c */
[----:B------:R-:W-:Y:S02]  /*4330*/  IADD3 R64, P2, R64, -0x200, RZ ;  /* 0xfffffe0040407810 */ /* 0x000fe40007f5e0ff */
[----:B------:R-:W-:Y:S01]  /*4340*/  IADD3 R58, P3, R58, -0x200, RZ ;  /* 0xfffffe003a3a7810 */ /* 0x000fe20007f7e0ff */
[----:B------:R-:W-:Y:S01]  /*4350*/  IMAD R30, R74, c[0x0][0x2e0], RZ ;  /* 0x0000b8004a1e7a24 */ /* 0x000fe200078e02ff */
[----:B------:R-:W-:Y:S01]  /*4360*/  IADD3 R27, R27, R31, RZ ;  /* 0x0000001f1b1b7210 */ /* 0x000fe20007ffe0ff */
[----:B------:R-:W-:Y:S01]  /*4370*/  IMAD.WIDE.U32 R28, R73, c[0x0][0x2f8], R28 ;  /* 0x0000be00491c7a25 */ /* 0x000fe200078e001c */
[----:B------:R-:W-:-:S02]  /*4380*/  IADD3 R54, R54, -0x1, RZ ;  /* 0xffffffff36367810 */ /* 0x000fc40007ffe0ff */
[----:B------:R-:W-:Y:S01]  /*4390*/  IADD3.X R59, R59, -0x1, RZ, P1, !PT ;  /* 0xffffffff3b3b7810 */ /* 0x000fe20000ffe4ff */
[----:B------:R-:W-:Y:S01]  /*43a0*/  IMAD R31, R75, c[0x0][0x2e4], R30 ;  /* 0x0000b9004b1f7a24 */ /* 0x000fe200078e021e */
[----:B------:R-:W-:Y:S01]  /*43b0*/  IADD3.X R61, R61, -0x1, RZ, P2, !PT ;  /* 0xffffffff3d3d7810 */ /* 0x000fe200017fe4ff */
[----:B------:R-:W-:Y:S01]  /*43c0*/  IMAD R30, R68, c[0x0][0x2f8], RZ ;  /* 0x0000be00441e7a24 */ /* 0x000fe200078e02ff */
        /* <DEDUP_REMOVED lines=32> */
.L_x_14112:
        /* <DEDUP_REMOVED lines=24> */
.L_x_14148:
[----:B0-----:R-:W-:Y:S05]  /*4750*/  BSYNC B0 ;  /* 0x0000000000007941 */ /* 0x001fea0003800000 */
.L_x_14147:
        /* <DEDUP_REMOVED lines=23> */
.L_x_14150:
[----:B0-----:R-:W0:Y:S02]  /*48d0*/  S2R R15, SR_TID.X ;  /* 0x00000000000f7919 */ /* 0x001e240000002100 */
.L_x_14151:
[----:B0-----:R-:W-:Y:S05]  /*48e0*/  BSYNC B0 ;  /* 0x0000000000007941 */ /* 0x001fea0003800000 */
.L_x_14149:
        /* <DEDUP_REMOVED lines=10> */
.L_x_14152:
        /* <DEDUP_REMOVED lines=28> */
.L_x_14153:
        /* <DEDUP_REMOVED lines=11> */
.L_x_14780:


//--------------------- .text._Z25selective_scan_bwd_kernelI32Selective_Scan_bwd_kernel_traitsILi32ELi4ELb1ELb1ELb0ELb1ELb0EfN3c107complexIfEEEEv12SSMParamsBwd --------------------------
	.section	.text._Z25selective_scan_bwd_kernelI32Selective_Scan_bwd_kernel_traitsILi32ELi4ELb1ELb1ELb0ELb1ELb0EfN3c107complexIfEEEEv12SSMParamsBwd,"ax",@progbits
	.sectioninfo	@"SHI_REGISTERS=146"
	.align	128
        .global         _Z25selective_scan_bwd_kernelI32Selective_Scan_bwd_kernel_traitsILi32ELi4ELb1ELb1ELb0ELb1ELb0EfN3c107complexIfEEEEv12SSMParamsBwd
        .type           _Z25selective_scan_bwd_kernelI32Selective_Scan_bwd_kernel_traitsILi32ELi4ELb1ELb1ELb0ELb1ELb0EfN3c107complexIfEEEEv12SSMParamsBwd,@function
        .size           _Z25selective_scan_bwd_kernelI32Selective_Scan_bwd_kernel_traitsILi32ELi4ELb1ELb1ELb0ELb1ELb0EfN3c107complexIfEEEEv12SSMParamsBwd,(.L_x_14781 - _Z25selective_scan_bwd_kernelI32Selective_Scan_bwd_kernel_traitsILi32ELi4ELb1ELb1ELb0ELb1ELb0EfN3c107complexIfEEEEv12SSMParamsBwd)
        .other          _Z25selective_scan_bwd_kernelI32Selective_Scan_bwd_kernel_traitsILi32ELi4ELb1ELb1ELb0ELb1ELb0EfN3c107complexIfEEEEv12SSMParamsBwd,@"STO_CUDA_ENTRY STV_DEFAULT"
_Z25selective_scan_bwd_kernelI32Selective_Scan_bwd_kernel_traitsILi32ELi4ELb1ELb1ELb0ELb1ELb0EfN3c107complexIfEEEEv12SSMParamsBwd:
.text._Z25selective_scan_bwd_kernelI32Selective_Scan_bwd_kernel_traitsILi32ELi4ELb1ELb1ELb0ELb1ELb0EfN3c107complexIfEEEEv12SSMParamsBwd:
        /* <DEDUP_REMOVED lines=35> */
[----:B------:R-:W-:Y:S01]  /*0230*/  HFMA2.MMA R79, -RZ, RZ, 0, 0 ;  /* 0x00000000ff4f7435 */ /* 0x000fe200000001ff */
        /* <DEDUP_REMOVED lines=90> */
[----:B------:R-:W-:Y:S02]  /*07e0*/  MOV R34, R32 ;  /* 0x0000002000227202 */ /* 0x000fe40000000f00 */
[----:B------:R-:W-:Y:S01]  /*07f0*/  MOV R79, RZ ;  /* 0x000000ff004f7202 */ /* 0x000fe20000000f00 */
[C---:B------:R-:W-:Y:S01]  /*0800*/  IMAD R7, R83.reuse, c[0x0][0x2a4], R0 ;  /* 0x0000a90053077a24 */ /* 0x040fe200078e0200 */
[----:B------:R-:W-:Y:S01]  /*0810*/  MOV R81, RZ ;  /* 0x000000ff00517202 */ /* 0x000fe20000000f00 */
[----:B------:R-:W-:-:S05]  /*0820*/  IMAD.WIDE.U32 R72, R83, c[0x0][0x2a0], R34 ;  /* 0x0000a80053487a25 */ /* 0x000fca00078e0022 */
[----:B------:R-:W-:Y:S02]  /*0830*/  IADD3 R7, R73, R7, RZ ;  /* 0x0000000749077210 */ /* 0x000fe40007ffe0ff */
[----:B------:R-:W-:Y:S02]  /*0840*/  LEA R75, P0, R72, c[0x0][0x318], 0x3 ;  /* 0x0000c600484b7a11 */ /* 0x000fe400078018ff */
[C---:B0-----:R-:W-:Y:S02]  /*0850*/  LOP3.LUT R0, R77.reuse, 0xffffffe0, RZ, 0xc0, !PT ;  /* 0xffffffe04d007812 */ /* 0x041fe400078ec0ff */
[C---:B------:R-:W-:Y:S02]  /*0860*/  SHF.L.U32 R63, R77.reuse, 0x3, RZ ;  /* 0x000000034d3f7819 */ /* 0x040fe400000006ff */
[----:B------:R-:W-:Y:S02]  /*0870*/  LOP3.LUT R5, R0, 0x1f, R77, 0xf8, !PT ;  /* 0x0000001f00057812 */ /* 0x000fe400078ef84d */
[----:B------:R-:W-:-:S02]  /*0880*/  IADD3 R62, R77, 0x20, RZ ;  /* 0x000000204d3e7810 */ /* 0x000fc40007ffe0ff */
        /* <DEDUP_REMOVED lines=10> */
[----:B------:R-:W-:Y:S02]  /*0930*/  SHF.R.S32.HI R0, RZ, 0x1f, R73 ;  /* 0x0000001fff007819 */ /* 0x000fe40000011449 */
[----:B------:R-:W-:Y:S02]  /*0940*/  LEA.HI.X R72, R72, c[0x0][0x31c], R7, 0x3, P0 ;  /* 0x0000c70048487a11 */ /* 0x000fe400000f1c07 */
[----:B------:R-:W-:Y:S02]  /*0950*/  LOP3.LUT R99, R77, 0x1f, RZ, 0xc0, !PT ;  /* 0x0000001f4d637812 */ /* 0x000fe400078ec0ff */
[----:B------:R-:W-:-:S02]  /*0960*/  IADD3 R65, R37, R65, RZ ;  /* 0x0000004125417210 */ /* 0x000fc40007ffe0ff */
        /* <DEDUP_REMOVED lines=8> */
.L_x_14195:
[----:B------:R-:W-:Y:S01]  /*09f0*/  BAR.SYNC.DEFER_BLOCKING 0x0 ;  /* 0x0000000000007b1d */ /* 0x000fe20000010000 */
[----:B------:R-:W-:Y:S02]  /*0a00*/  MOV R4, R74 ;  /* 0x0000004a00047202 */ /* 0x000fe40000000f00 */
[----:B------:R-:W-:-:S05]  /*0a10*/  MOV R5, R71 ;  /* 0x0000004700057202 */ /* 0x000fca0000000f00 */
[----:B0-----:R-:W-:-:S06]  /*0a20*/  IMAD.WIDE R12, R77, 0x10, R4 ;  /* 0x000000104d0c7825 */ /* 0x001fcc00078e0204 */
[----:B------:R-:W2:Y:S01]  /*0a30*/  LDG.E.128 R12, [R12.64] ;  /* 0x000000060c0c7981 */ /* 0x000ea2000c1e1d00 */
[----:B------:R-:W-:-:S03]  /*0a40*/  IMAD.WIDE R20, R77, 0x10, R38 ;  /* 0x000000104d147825 */ /* 0x000fc600078e0226 */
        /* <DEDUP_REMOVED lines=57> */
.L_x_14156:
[----:B------:R-:W-:Y:S05]  /*0de0*/  BSYNC B0 ;  /* 0x0000000000007941 */ /* 0x000fea0003800000 */
.L_x_14155:
        /* <DEDUP_REMOVED lines=33> */
.L_x_14158:
[----:B------:R-:W-:Y:S05]  /*1000*/  BSYNC B0 ;  /* 0x0000000000007941 */ /* 0x000fea0003800000 */
.L_x_14157:
        /* <DEDUP_REMOVED lines=33> */
.L_x_14160:
[----:B------:R-:W-:Y:S05]  /*1220*/  BSYNC B0 ;  /* 0x0000000000007941 */ /* 0x000fea0003800000 */
.L_x_14159:
        /* <DEDUP_REMOVED lines=33> */
.L_x_14162:
[----:B------:R-:W-:Y:S05]  /*1440*/  BSYNC B0 ;  /* 0x0000000000007941 */ /* 0x000fea0003800000 */
.L_x_14161:
        /* <DEDUP_REMOVED lines=26> */
[----:B------:R-:W-:-:S03]  /*15f0*/  FADD.FTZ R98, R19, R19 ;  /* 0x0000001313627221 */ /* 0x000fc60000010000 */
        /* <DEDUP_REMOVED lines=20> */
.L_x_14194:
        /* <DEDUP_REMOVED lines=11> */
[----:B------:R-:W-:Y:S02]  /*17f0*/  IMAD R18, R108, c[0x0][0x1a0], RZ ;  /* 0x000068006c127a24 */ /* 0x000fe400078e02ff */
[----:B------:R-:W-:-:S03]  /*1800*/  IMAD.WIDE.U32 R16, R97, c[0x0][0x1a0], RZ ;  /* 0x0000680061107a25 */ /* 0x000fc600078e00ff */
[----:B--2---:R-:W2:Y:S01]  /*1810*/  LDG.E.64 R54, [R54.64] ;  /* 0x0000000636367981 */ /* 0x004ea2000c1e1b00 */
        /* <DEDUP_REMOVED lines=10> */
[C---:B------:R-:W-:Y:S01]  /*18c0*/  ISETP.NE.AND P1, PT, R77.reuse, RZ, PT ;  /* 0x000000ff4d00720c */ /* 0x040fe20003f25270 */
[----:B------:R-:W-:Y:S01]  /*18d0*/  CS2R R106, SRZ ;  /* 0x00000000006a7805 */ /* 0x000fe2000001ff00 */
[----:B------:R-:W-:Y:S01]  /*18e0*/  IADD3 R101, R77, 0x200, RZ ;  /* 0x000002004d657810 */ /* 0x000fe20007ffe0ff */
[----:B------:R-:W-:Y:S01]  /*18f0*/  IMAD R103, R97, c[0x0][0x1c4], R102 ;  /* 0x0000710061677a24 */ /* 0x000fe200078e0266 */
[----:B------:R-:W-:-:S02]  /*1900*/  ISETP.GT.AND P0, PT, R66, 0x1, PT ;  /* 0x000000014200780c */ /* 0x000fc40003f04270 */
[----:B0-----:R-:W-:Y:S02]  /*1910*/  MOV R24, R36 ;  /* 0x0000002400187202 */ /* 0x001fe40000000f00 */
[----:B------:R-:W-:Y:S02]  /*1920*/  MOV R25, R65 ;  /* 0x0000004100197202 */ /* 0x000fe40000000f00 */
[----:B------:R-:W-:-:S03]  /*1930*/  ISETP.EQ.AND P0, PT, R99, RZ, P0 ;  /* 0x000000ff6300720c */ /* 0x000fc60000702270 */
[----:B------:R-:W-:-:S05]  /*1940*/  IMAD.WIDE.U32 R24, R97, c[0x0][0x1c0], R24 ;  /* 0x0000700061187a25 */ /* 0x000fca00078e0018 */
[----:B------:R-:W-:Y:S02]  /*1950*/  LEA R102, P2, R24, c[0x0][0x230], 0x3 ;  /* 0x00008c0018667a11 */ /* 0x000fe400078418ff */
[----:B------:R-:W-:-:S04]  /*1960*/  IADD3 R25, R25, R103, RZ ;  /* 0x0000006719197210 */ /* 0x000fc80007ffe0ff */
[----:B------:R-:W-:Y:S02]  /*1970*/  LEA.HI.X R103, R24, c[0x0][0x234], R25, 0x3, P2 ;  /* 0x00008d0018677a11 */ /* 0x000fe400010f1c19 */
[----:B------:R-:W-:-:S05]  /*1980*/  @P0 IADD3 R24, R66, -0x2, RZ ;  /* 0xfffffffe42180810 */ /* 0x000fca0007ffe0ff */
[----:B------:R-:W-:-:S04]  /*1990*/  @P0 IMAD R25, R24, c[0x0][0x16c], R97 ;  /* 0x00005b0018190a24 */ /* 0x000fc800078e0261 */
[----:B------:R-:W-:Y:S01]  /*19a0*/  @P0 IMAD.WIDE R24, R25, 0x10, R2 ;  /* 0x0000001019180825 */ /* 0x000fe200078e0202 */
[----:B------:R-:W-:Y:S01]  /*19b0*/  ISETP.NE.AND P2, PT, R77, 0x1f, PT ;  /* 0x0000001f4d00780c */ /* 0x000fe20003f45270 */
[----:B------:R-:W-:Y:S02]  /*19c0*/  BSSY B0, `(.L_x_14164) ;  /* 0x000005f000007945 */ /* 0x000fe40003800000 */
[----:B--2---:R-:W-:Y:S02]  /*19d0*/  FMUL.FTZ R26, R55, R89 ;  /* 0x00000059371a7220 */ /* 0x004fe40000410000 */
[----:B------:R-:W-:Y:S02]  /*19e0*/  FMUL.FTZ R27, R54, 1.4426950216293334961 ;  /* 0x3fb8aa3b361b7820 */ /* 0x000fe40000410000 */
[----:B------:R-:W-:Y:S01]  /*19f0*/  FMUL.RZ R104, R26, 0.15915493667125701904 ;  /* 0x3e22f9831a687820 */ /* 0x000fe2000040c000 */
[----:B------:R-:W-:Y:S01]  /*1a00*/  LEA.HI R26, R109, R109, RZ, 0x1 ;  /* 0x0000006d6d1a7211 */ /* 0x000fe200078f08ff */
[----:B------:R-:W-:-:S02]  /*1a10*/  FMUL.FTZ R86, R27, R89 ;  /* 0x000000591b567220 */ /* 0x000fc40000410000 */
[----:B------:R-:W-:Y:S01]  /*1a20*/  MUFU.COS R87, R104 ;  /* 0x0000006800577308 */ /* 0x000fe20000000000 */
[----:B------:R-:W-:-:S04]  /*1a30*/  LOP3.LUT R26, R26, 0xfffffe, RZ, 0xc0, !PT ;  /* 0x00fffffe1a1a7812 */ /* 0x000fc800078ec0ff */
[----:B------:R-:W-:-:S03]  /*1a40*/  IADD3 R26, R109, -R26, RZ ;  /* 0x8000001a6d1a7210 */ /* 0x000fc60007ffe0ff */
[----:B------:R-:W0:Y:S01]  /*1a50*/  MUFU.EX2 R86, R86 ;  /* 0x0000005600567308 */ /* 0x000e220000000800 */
[----:B------:R-:W-:Y:S02]  /*1a60*/  @!P1 LEA R101, R26, R97, 0x8 ;  /* 0x000000611a659211 */ /* 0x000fe400078e40ff */
[----:B------:R-:W-:Y:S01]  /*1a70*/  SHF.L.U32 R26, R64, 0x5, RZ ;  /* 0x00000005401a7819 */ /* 0x000fe200000006ff */
[----:B---3--:R-:W-:Y:S01]  /*1a80*/  STS.128 [R64.X16], R16 ;  /* 0x0000001040007388 */ /* 0x008fe2000000cc00 */
[----:B------:R-:W-:-:S03]  /*1a90*/  SHF.L.U32 R101, R101, 0x3, RZ ;  /* 0x0000000365657819 */ /* 0x000fc600000006ff */
[----:B------:R0:W1:Y:S01]  /*1aa0*/  MUFU.SIN R105, R104 ;  /* 0x0000006800697308 */ /* 0x0000620000000400 */
[----:B----4-:R-:W-:Y:S01]  /*1ab0*/  STS.128 [R64.X16+0x200], R20 ;  /* 0x0002001440007388 */ /* 0x010fe2000000cc00 */
[----:B------:R-:W-:-:S06]  /*1ac0*/  NOP ;  /* 0x0000000000007918 */ /* 0x000fcc0000000000 */
[----:B------:R-:W2:Y:S01]  /*1ad0*/  LDS.128 R16, [R26] ;  /* 0x000000001a107984 */ /* 0x000ea20000000c00 */
[----:B0-----:R-:W-:-:S03]  /*1ae0*/  FMUL.FTZ R104, R86, R87 ;  /* 0x0000005756687220 */ /* 0x001fc60000410000 */
[----:B------:R0:W3:Y:S01]  /*1af0*/  LDS.128 R20, [R26+0x10] ;  /* 0x000010001a147984 */ /* 0x0000e20000000c00 */
[----:B-1----:R-:W-:-:S03]  /*1b00*/  FMUL.FTZ R105, R86, R105 ;  /* 0x0000006956697220 */ /* 0x002fc60000410000 */
[----:B------:R-:W5:Y:S01]  /*1b10*/  LDG.E.64 R102, [R102.64] ;  /* 0x0000000666667981 */ /* 0x000f62000c1e1b00 */
[----:B------:R-:W-:-:S03]  /*1b20*/  FMUL.FTZ R86, R55, R88 ;  /* 0x0000005837567220 */ /* 0x000fc60000410000 */
[----:B------:R2:W-:Y:S04]  /*1b30*/  STS.64 [R101+0xc90], R104 ;  /* 0x000c906865007388 */ /* 0x0005e80000000a00 */
[----:B------:R-:W-:Y:S01]  /*1b40*/  BAR.SYNC.DEFER_BLOCKING 0x0 ;  /* 0x0000000000007b1d */ /* 0x000fe20000010000 */
[----:B------:R-:W-:Y:S02]  /*1b50*/  FMUL.RZ R111, R86, 0.15915493667125701904 ;  /* 0x3e22f983566f7820 */ /* 0x000fe4000040c000 */
[----:B------:R-:W-:-:S03]  /*1b60*/  FMUL.FTZ R86, R27, R88 ;  /* 0x000000581b567220 */ /* 0x000fc60000410000 */
[----:B------:R-:W-:Y:S01]  /*1b70*/  MUFU.SIN R87, R111 ;  /* 0x0000006f00577308 */ /* 0x000fe20000000400 */
[C---:B0-----:R-:W-:Y:S02]  /*1b80*/  FMUL.FTZ R26, R27.reuse, R91 ;  /* 0x0000005b1b1a7220 */ /* 0x041fe40000410000 */
[----:B------:R-:W-:-:S05]  /*1b90*/  FMUL.FTZ R110, R27, R90 ;  /* 0x0000005a1b6e7220 */ /* 0x000fca0000410000 */
[----:B------:R-:W0:Y:S01]  /*1ba0*/  MUFU.EX2 R86, R86 ;  /* 0x0000005600567308 */ /* 0x000e220000000800 */
[----:B------:R-:W-:-:S07]  /*1bb0*/  FMUL.FTZ R27, R55, R91 ;  /* 0x0000005b371b7220 */ /* 0x000fce0000410000 */
[----:B------:R1:W4:Y:S01]  /*1bc0*/  MUFU.COS R113, R111 ;  /* 0x0000006f00717308 */ /* 0x0003220000000000 */
[----:B------:R-:W-:Y:S01]  /*1bd0*/  FMUL.RZ R112, R27, 0.15915493667125701904 ;  /* 0x3e22f9831b707820 */ /* 0x000fe2000040c000 */
[----:B------:R3:W5:Y:S01]  /*1be0*/  @P0 LDG.E.64 R106, [R24.64+0x8] ;  /* 0x00000806186a0981 */ /* 0x000762000c1e1b00 */
[----:B--2---:R-:W-:-:S05]  /*1bf0*/  FMUL.FTZ R101, R16, R89 ;  /* 0x0000005910657220 */ /* 0x004fca0000410000 */
[----:B------:R-:W-:Y:S01]  /*1c00*/  MUFU.EX2 R26, R26 ;  /* 0x0000001a001a7308 */ /* 0x000fe20000000800 */
[----:B-1----:R-:W-:Y:S02]  /*1c10*/  FMUL.FTZ R111, R17, R89 ;  /* 0x00000059116f7220 */ /* 0x002fe40000410000 */
[----:B0-----:R-:W-:Y:S02]  /*1c20*/  FMUL.FTZ R114, R86, R87 ;  /* 0x0000005756727220 */ /* 0x001fe40000410000 */
[----:B---3--:R-:W-:-:S03]  /*1c30*/  FMUL.FTZ R24, R55, R90 ;  /* 0x0000005a37187220 */ /* 0x008fc60000410000 */
[----:B------:R-:W0:Y:S01]  /*1c40*/  MUFU.SIN R25, R112 ;  /* 0x0000007000197308 */ /* 0x000e220000000400 */
[----:B------:R-:W-:Y:S02]  /*1c50*/  FMUL.FTZ R111, R8, R111 ;  /* 0x0000006f086f7220 */ /* 0x000fe40000410000 */
[----:B------:R-:W-:-:S05]  /*1c60*/  FMUL.RZ R117, R24, 0.15915493667125701904 ;  /* 0x3e22f98318757820 */ /* 0x000fca000040c000 */
[----:B------:R-:W1:Y:S01]  /*1c70*/  MUFU.COS R115, R112 ;  /* 0x0000007000737308 */ /* 0x000e620000000000 */
[----:B------:R-:W-:Y:S02]  /*1c80*/  FMUL.FTZ R101, R8, R101 ;  /* 0x0000006508657220 */ /* 0x000fe40000410000 */
[----:B----4-:R-:W-:Y:S02]  /*1c90*/  FMUL.FTZ R113, R86, R113 ;  /* 0x0000007156717220 */ /* 0x010fe40000410000 */
[C---:B------:R-:W-:Y:S02]  /*1ca0*/  FMUL.FTZ R24, R114.reuse, R111 ;  /* 0x0000006f72187220 */ /* 0x040fe40000410000 */
[-C--:B------:R-:W-:Y:S01]  /*1cb0*/  FMUL.FTZ R86, R114, R101.reuse ;  /* 0x0000006572567220 */ /* 0x080fe20000410000 */
[----:B------:R-:W-:Y:S01]  /*1cc0*/  MUFU.EX2 R110, R110 ;  /* 0x0000006e006e7308 */ /* 0x000fe20000000800 */
[----:B------:R-:W-:Y:S02]  /*1cd0*/  FMUL.FTZ R130, R18, R88 ;  /* 0x0000005812827220 */ /* 0x000fe40000410000 */
[----:B------:R-:W-:-:S05]  /*1ce0*/  FFMA.FTZ R24, R113, R101, -R24 ;  /* 0x0000006571187223 */ /* 0x000fca0000010818 */
[----:B------:R-:W2:Y:S01]  /*1cf0*/  MUFU.SIN R27, R117 ;  /* 0x00000075001b7308 */ /* 0x000ea20000000400 */
[----:B------:R-:W-:Y:S02]  /*1d00*/  FMUL.FTZ R128, R19, R88 ;  /* 0x0000005813807220 */ /* 0x000fe40000410000 */
[----:B------:R-:W-:Y:S02]  /*1d10*/  FFMA.FTZ R86, R113, R111, R86 ;  /* 0x0000006f71567223 */ /* 0x000fe40000010056 */
[C---:B0-----:R-:W-:Y:S02]  /*1d20*/  FMUL.FTZ R116, R26.reuse, R25 ;  /* 0x000000191a747220 */ /* 0x041fe40000410000 */
[C---:B------:R-:W-:Y:S01]  /*1d30*/  FFMA.FTZ R24, R9.reuse, R130, R24 ;  /* 0x0000008209187223 */ /* 0x040fe20000010018 */
[----:B------:R-:W0:Y:S01]  /*1d40*/  MUFU.COS R123, R117 ;  /* 0x00000075007b7308 */ /* 0x000e220000000000 */
[----:B-1----:R-:W-:Y:S02]  /*1d50*/  FMUL.FTZ R115, R26, R115 ;  /* 0x000000731a737220 */ /* 0x002fe40000410000 */
[----:B------:R-:W-:-:S02]  /*1d60*/  FFMA.FTZ R86, R9, R128, R86 ;  /* 0x0000008009567223 */ /* 0x000fc40000010056 */
[C---:B------:R-:W-:Y:S02]  /*1d70*/  FMUL.FTZ R26, R116.reuse, R24 ;  /* 0x00000018741a7220 */ /* 0x040fe40000410000 */
[-C--:B------:R-:W-:Y:S02]  /*1d80*/  FMUL.FTZ R25, R116, R86.reuse ;  /* 0x0000005674197220 */ /* 0x080fe40000410000 */
[----:B------:R-:W-:Y:S02]  /*1d90*/  FFMA.FTZ R26, R115, R86, R26 ;  /* 0x00000056731a7223 */ /* 0x000fe4000001001a */
[----:B------:R-:W-:Y:S02]  /*1da0*/  FMUL.FTZ R125, R21, R91 ;  /* 0x0000005b157d7220 */ /* 0x000fe40000410000 */
[----:B--2---:R-:W-:Y:S02]  /*1db0*/  FMUL.FTZ R112, R110, R27 ;  /* 0x0000001b6e707220 */ /* 0x004fe40000410000 */
[----:B------:R-:W-:-:S02]  /*1dc0*/  FFMA.FTZ R25, R115, R24, -R25 ;  /* 0x0000001873197223 */ /* 0x000fc40000010819 */
[----:B------:R-:W-:Y:S02]  /*1dd0*/  FMUL.FTZ R127, R20, R91 ;  /* 0x0000005b147f7220 */ /* 0x000fe40000410000 */
[----:B------:R-:W-:Y:S02]  /*1de0*/  FFMA.FTZ R27, R10, R125, R26 ;  /* 0x0000007d0a1b7223 */ /* 0x000fe4000001001a */
[----:B0-----:R-:W-:Y:S02]  /*1df0*/  FMUL.FTZ R123, R110, R123 ;  /* 0x0000007b6e7b7220 */ /* 0x001fe40000410000 */
[----:B------:R-:W-:Y:S02]  /*1e00*/  FFMA.FTZ R25, R10, R127, R25 ;  /* 0x0000007f0a197223 */ /* 0x000fe40000010019 */
[----:B------:R-:W-:Y:S02]  /*1e10*/  FMUL.FTZ R86, R112, R27 ;  /* 0x0000001b70567220 */ /* 0x000fe40000410000 */
[----:B------:R-:W-:-:S02]  /*1e20*/  FMUL.FTZ R126, R22, R90 ;  /* 0x0000005a167e7220 */ /* 0x000fc40000410000 */
[----:B------:R-:W-:-:S04]  /*1e30*/  FFMA.FTZ R86, R123, R25, -R86 ;  /* 0x000000197b567223 */ /* 0x000fc80000010856 */
[----:B------:R-:W-:Y:S02]  /*1e40*/  FFMA.FTZ R120, R11, R126, R86 ;  /* 0x0000007e0b787223 */ /* 0x000fe40000010056 */
[----:B------:R0:W1:Y:S01]  /*1e50*/  @P2 LDS.64 R86, [R77.X8+0x1c98] ;  /* 0x001c98004d562984 */ /* 0x0000620000008a00 */
[-C--:B------:R-:W-:Y:S02]  /*1e60*/  FMUL.FTZ R26, R104, R114.reuse ;  /* 0x00000072681a7220 */ /* 0x080fe40000410000 */
[C---:B------:R-:W-:Y:S02]  /*1e70*/  FMUL.FTZ R24, R105.reuse, R114 ;  /* 0x0000007269187220 */ /* 0x040fe40000410000 */
[----:B------:R-:W-:Y:S02]  /*1e80*/  FMUL.FTZ R110, R112, R25 ;  /* 0x00000019706e7220 */ /* 0x000fe40000410000 */
[-C--:B------:R-:W-:Y:S02]  /*1e90*/  FFMA.FTZ R26, R105, R113.reuse, R26 ;  /* 0x00000071691a7223 */ /* 0x080fe4000001001a */
[----:B------:R-:W-:-:S02]  /*1ea0*/  FFMA.FTZ R24, R104, R113, -R24 ;  /* 0x0000007168187223 */ /* 0x000fc40000010818 */
[----:B------:R-:W-:Y:S02]  /*1eb0*/  FFMA.FTZ R121, R123, R27, R110 ;  /* 0x0000001b7b797223 */ /* 0x000fe4000001006e */
[C---:B------:R-:W-:Y:S02]  /*1ec0*/  FMUL.FTZ R25, R116.reuse, R26 ;  /* 0x0000001a74197220 */ /* 0x040fe40000410000 */
[----:B------:R-:W-:Y:S02]  /*1ed0*/  FMUL.FTZ R27, R116, R24 ;  /* 0x00000018741b7220 */ /* 0x000fe40000410000 */
[----:B------:R-:W-:Y:S02]  /*1ee0*/  FMUL.FTZ R110, R23, R90 ;  /* 0x0000005a176e7220 */ /* 0x000fe40000410000 */
[C---:B------:R-:W-:Y:S02]  /*1ef0*/  FFMA.FTZ R129, R115.reuse, R24, -R25 ;  /* 0x0000001873817223 */ /* 0x040fe40000010819 */
[----:B------:R-:W-:-:S02]  /*1f00*/  FFMA.FTZ R27, R115, R26, R27 ;  /* 0x0000001a731b7223 */ /* 0x000fc4000001001b */
        /* <DEDUP_REMOVED lines=10> */
.L_x_14165:
[----:B0-----:R-:W-:Y:S05]  /*1fb0*/  BSYNC B0 ;  /* 0x0000000000007941 */ /* 0x001fea0003800000 */
.L_x_14164:
[----:B------:R-:W0:Y:S01]  /*1fc0*/  SHFL.UP PT, R118, R121, 0x1, RZ ;  /* 0x0420000079767989 */ /* 0x000e2200000e00ff */
[----:B------:R-:W-:Y:S01]  /*1fd0*/  FMUL.FTZ R24, R112, R27 ;  /* 0x0000001b70187220 */ /* 0x000fe20000410000 */
[----:B------:R-:W-:Y:S01]  /*1fe0*/  ISETP.GE.AND P0, PT, R64, 0x1, PT ;  /* 0x000000014000780c */ /* 0x000fe20003f06270 */
[-C--:B------:R-:W-:Y:S01]  /*1ff0*/  FMUL.FTZ R26, R112, R129.reuse ;  /* 0x00000081701a7220 */ /* 0x080fe20000410000 */
[----:B------:R-:W2:Y:S01]  /*2000*/  SHFL.UP PT, R117, R120, 0x1, RZ ;  /* 0x0420000078757989 */ /* 0x000ea200000e00ff */
[C---:B------:R-:W-:Y:S01]  /*2010*/  FFMA.FTZ R129, R123.reuse, R129, -R24 ;  /* 0x000000817b817223 */ /* 0x040fe20000010818 */
[----:B------:R-:W-:Y:S01]  /*2020*/  BSSY B0, `(.L_x_14166) ;  /* 0x000009d000007945 */ /* 0x000fe20003800000 */
[C---:B------:R-:W-:Y:S01]  /*2030*/  FFMA.FTZ R26, R123.reuse, R27, R26 ;  /* 0x0000001b7b1a7223 */ /* 0x040fe2000001001a */
[----:B-----5:R-:W-:Y:S01]  /*2040*/  SHFL.IDX PT, R106, R106, RZ, 0x1f ;  /* 0x00001fff6a6a7589 */ /* 0x020fe200000e0000 */
[C---:B------:R-:W-:Y:S02]  /*2050*/  FMUL.FTZ R131, R98.reuse, R103 ;  /* 0x0000006762837220 */ /* 0x040fe40000410000 */
[----:B------:R-:W-:Y:S01]  /*2060*/  FMUL.FTZ R132, R98, R102 ;  /* 0x0000006662847220 */ /* 0x000fe20000410000 */
[----:B------:R-:W3:Y:S01]  /*2070*/  SHFL.UP PT, R24, R129, 0x1, RZ ;  /* 0x0420000081187989 */ /* 0x000ee200000e00ff */
[----:B------:R-:W-:-:S03]  /*2080*/  FMUL.FTZ R133, R123, R131 ;  /* 0x000000837b857220 */ /* 0x000fc60000410000 */
[----:B------:R-:W4:Y:S01]  /*2090*/  SHFL.UP PT, R25, R26, 0x1, RZ ;  /* 0x042000001a197989 */ /* 0x000f2200000e00ff */
[CC--:B0-----:R-:W-:Y:S02]  /*20a0*/  FMUL.FTZ R122, R26.reuse, R118.reuse ;  /* 0x000000761a7a7220 */ /* 0x0c1fe40000410000 */
[-C--:B--2---:R-:W-:Y:S02]  /*20b0*/  FMUL.FTZ R27, R26, R117.reuse ;  /* 0x000000751a1b7220 */ /* 0x084fe40000410000 */
[C---:B------:R-:W-:Y:S02]  /*20c0*/  FFMA.FTZ R117, R129.reuse, R117, -R122 ;  /* 0x0000007581757223 */ /* 0x040fe4000001087a */
[----:B------:R-:W-:Y:S02]  /*20d0*/  FFMA.FTZ R118, R129, R118, R27 ;  /* 0x0000007681767223 */ /* 0x000fe4000001001b */
[----:B------:R-:W-:Y:S02]  /*20e0*/  @P0 FADD.FTZ R120, R120, R117 ;  /* 0x0000007578780221 */ /* 0x000fe40000010000 */
[----:B------:R-:W-:-:S02]  /*20f0*/  @P0 FADD.FTZ R121, R121, R118 ;  /* 0x0000007679790221 */ /* 0x000fc40000010000 */
        /* <DEDUP_REMOVED lines=15> */
[C---:B---3--:R-:W-:Y:S02]  /*21f0*/  FMUL.FTZ R117, R25.reuse, R24 ;  /* 0x0000001819757220 */ /* 0x048fe40000410000 */
[----:B------:R-:W-:Y:S01]  /*2200*/  @P0 FADD.FTZ R120, R120, R27 ;  /* 0x0000001b78780221 */ /* 0x000fe20000010000 */
[----:B------:R-:W0:Y:S01]  /*2210*/  SHFL.UP PT, R118, R121, 0x4, RZ ;  /* 0x0480000079767989 */ /* 0x000e2200000e00ff */
[-C--:B----4-:R-:W-:Y:S02]  /*2220*/  FMUL.FTZ R27, R25, R26.reuse ;  /* 0x0000001a191b7220 */ /* 0x090fe40000410000 */
[C---:B------:R-:W-:Y:S02]  /*2230*/  FFMA.FTZ R26, R129.reuse, R26, R117 ;  /* 0x0000001a811a7223 */ /* 0x040fe40000010075 */
[----:B------:R-:W2:Y:S01]  /*2240*/  SHFL.UP PT, R117, R120, 0x4, RZ ;  /* 0x0480000078757989 */ /* 0x000ea200000e00ff */
[----:B------:R-:W-:-:S02]  /*2250*/  @P0 FFMA.FTZ R129, R129, R24, -R27 ;  /* 0x0000001881810223 */ /* 0x000fc4000001081b */
[----:B------:R-:W-:Y:S01]  /*2260*/  FSEL R26, R25, R26, !P0 ;  /* 0x0000001a191a7208 */ /* 0x000fe20004000000 */
[----:B------:R-:W-:Y:S01]  /*2270*/  FFMA.FTZ R124, -R112, R132, -R133 ;  /* 0x00000084707c7223 */ /* 0x000fe20000010985 */
[----:B------:R-:W-:Y:S01]  /*2280*/  ISETP.GE.AND P0, PT, R64, 0x4, PT ;  /* 0x000000044000780c */ /* 0x000fe20003f06270 */
[----:B------:R-:W3:Y:S04]  /*2290*/  SHFL.UP PT, R24, R129, 0x4, RZ ;  /* 0x0480000081187989 */ /* 0x000ee800000e00ff */
[----:B------:R-:W4:Y:S01]  /*22a0*/  SHFL.UP PT, R25, R26, 0x4, RZ ;  /* 0x048000001a197989 */ /* 0x000f2200000e00ff */
[C---:B0-----:R-:W-:Y:S02]  /*22b0*/  FMUL.FTZ R122, R26.reuse, R118 ;  /* 0x000000761a7a7220 */ /* 0x041fe40000410000 */
[----:B--2---:R-:W-:-:S02]  /*22c0*/  FMUL.FTZ R27, R26, R117 ;  /* 0x000000751a1b7220 */ /* 0x004fc40000410000 */
[C---:B------:R-:W-:Y:S02]  /*22d0*/  FFMA.FTZ R117, R129.reuse, R117, -R122 ;  /* 0x0000007581757223 */ /* 0x040fe4000001087a */
[----:B------:R-:W-:Y:S02]  /*22e0*/  FFMA.FTZ R122, R129, R118, R27 ;  /* 0x00000076817a7223 */ /* 0x000fe4000001001b */
[----:B---3--:R-:W-:Y:S02]  /*22f0*/  FMUL.FTZ R118, R26, R24 ;  /* 0x000000181a767220 */ /* 0x008fe40000410000 */
[----:B------:R-:W-:Y:S02]  /*2300*/  @P0 FADD.FTZ R120, R120, R117 ;  /* 0x0000007578780221 */ /* 0x000fe40000010000 */
[----:B------:R-:W-:Y:S02]  /*2310*/  @P0 FADD.FTZ R121, R121, R122 ;  /* 0x0000007a79790221 */ /* 0x000fe40000010000 */
[----:B----4-:R-:W-:-:S02]  /*2320*/  FMUL.FTZ R27, R26, R25 ;  /* 0x000000191a1b7220 */ /* 0x010fc40000410000 */
        /* <DEDUP_REMOVED lines=14> */
[-C--:B----4-:R-:W-:Y:S02]  /*2410*/  FMUL.FTZ R27, R25, R26.reuse ;  /* 0x0000001a191b7220 */ /* 0x090fe40000410000 */
[----:B------:R-:W-:-:S02]  /*2420*/  FFMA.FTZ R26, R129, R26, R117 ;  /* 0x0000001a811a7223 */ /* 0x000fc40000010075 */
[----:B------:R-:W-:Y:S01]  /*2430*/  @P0 FADD.FTZ R120, R120, R119 ;  /* 0x0000007778780221 */ /* 0x000fe20000010000 */
[----:B------:R-:W0:Y:S01]  /*2440*/  SHFL.UP PT, R117, R121, 0x10, RZ ;  /* 0x0600000079757989 */ /* 0x000e2200000e00ff */
[----:B------:R-:W-:Y:S01]  /*2450*/  @P0 FFMA.FTZ R129, R129, R24, -R27 ;  /* 0x0000001881810223 */ /* 0x000fe2000001081b */
[----:B------:R-:W-:Y:S01]  /*2460*/  FSEL R26, R25, R26, !P0 ;  /* 0x0000001a191a7208 */ /* 0x000fe20004000000 */
[----:B------:R-:W-:Y:S01]  /*2470*/  FMUL.FTZ R119, R94, R103 ;  /* 0x000000675e777220 */ /* 0x000fe20000410000 */
[----:B------:R-:W2:Y:S01]  /*2480*/  SHFL.UP PT, R27, R120, 0x10, RZ ;  /* 0x06000000781b7989 */ /* 0x000ea200000e00ff */
[----:B------:R-:W-:Y:S01]  /*2490*/  FMUL.FTZ R118, R112, R131 ;  /* 0x0000008370767220 */ /* 0x000fe20000410000 */
[----:B------:R-:W-:Y:S01]  /*24a0*/  ISETP.GE.AND P0, PT, R64, 0x10, PT ;  /* 0x000000104000780c */ /* 0x000fe20003f06270 */
[----:B------:R-:W-:Y:S01]  /*24b0*/  FMUL.FTZ R122, R94, R102 ;  /* 0x000000665e7a7220 */ /* 0x000fe20000410000 */
[----:B------:R-:W3:Y:S01]  /*24c0*/  SHFL.UP PT, R24, R129, 0x10, RZ ;  /* 0x0600000081187989 */ /* 0x000ee200000e00ff */
[----:B------:R-:W-:-:S02]  /*24d0*/  FFMA.FTZ R133, R123, R132, -R118 ;  /* 0x000000847b857223 */ /* 0x000fc40000010876 */
[----:B------:R-:W-:Y:S01]  /*24e0*/  FADD.FTZ R135, -R119, R124 ;  /* 0x0000007c77877221 */ /* 0x000fe20000010100 */
[----:B------:R-:W4:Y:S01]  /*24f0*/  SHFL.UP PT, R25, R26, 0x10, RZ ;  /* 0x060000001a197989 */ /* 0x000f2200000e00ff */
[----:B------:R-:W-:Y:S02]  /*2500*/  FADD.FTZ R134, R122, R133 ;  /* 0x000000857a867221 */ /* 0x000fe40000010000 */
[----:B------:R-:W-:-:S04]  /*2510*/  FMUL.FTZ R124, R116, -R135 ;  /* 0x80000087747c7220 */ /* 0x000fc80000410000 */
[CC--:B------:R-:W-:Y:S02]  /*2520*/  FFMA.FTZ R137, R115.reuse, R134.reuse, -R124 ;  /* 0x0000008673897223 */ /* 0x0c0fe4000001087c */
[----:B------:R-:W-:Y:S02]  /*2530*/  FMUL.FTZ R134, R116, -R134 ;  /* 0x8000008674867220 */ /* 0x000fe40000410000 */
[C---:B0-----:R-:W-:Y:S02]  /*2540*/  FMUL.FTZ R118, R26.reuse, R117 ;  /* 0x000000751a767220 */ /* 0x041fe40000410000 */
[----:B------:R-:W-:Y:S02]  /*2550*/  FFMA.FTZ R136, R115, R135, R134 ;  /* 0x0000008773887223 */ /* 0x000fe40000010086 */
[-C--:B--2---:R-:W-:Y:S02]  /*2560*/  FFMA.FTZ R133, R129, R27.reuse, -R118 ;  /* 0x0000001b81857223 */ /* 0x084fe40000010876 */
[----:B------:R-:W-:-:S02]  /*2570*/  FMUL.FTZ R124, R26, R27 ;  /* 0x0000001b1a7c7220 */ /* 0x000fc40000410000 */
[CC--:B---3--:R-:W-:Y:S02]  /*2580*/  FMUL.FTZ R118, R26.reuse, R24.reuse ;  /* 0x000000181a767220 */ /* 0x0c8fe40000410000 */
[C---:B------:R-:W-:Y:S02]  /*2590*/  FFMA.FTZ R124, R129.reuse, R117, R124 ;  /* 0x00000075817c7223 */ /* 0x040fe4000001007c */
[-C--:B----4-:R-:W-:Y:S02]  /*25a0*/  FMUL.FTZ R27, R26, R25.reuse ;  /* 0x000000191a1b7220 */ /* 0x090fe40000410000 */
[C---:B------:R-:W-:Y:S02]  /*25b0*/  FFMA.FTZ R25, R129.reuse, R25, R118 ;  /* 0x0000001981197223 */ /* 0x040fe40000010076 */
[----:B------:R-:W-:Y:S01]  /*25c0*/  @P0 FFMA.FTZ R129, R129, R24, -R27 ;  /* 0x0000001881810223 */ /* 0x000fe2000001081b */
[----:B------:R-:W-:Y:S01]  /*25d0*/  MOV R24, 0x3f800000 ;  /* 0x3f80000000187802 */ /* 0x000fe20000000f00 */
[----:B------:R-:W-:Y:S01]  /*25e0*/  @P0 FADD.FTZ R120, R120, R133 ;  /* 0x0000008578780221 */ /* 0x000fe20000010000 */
[----:B------:R-:W-:Y:S01]  /*25f0*/  FSEL R134, R26, R25, !P0 ;  /* 0x000000191a867208 */ /* 0x000fe20004000000 */
[----:B------:R0:W-:Y:S01]  /*2600*/  SHFL.IDX PT, R133, R107, RZ, 0x1f ;  /* 0x00001fff6b857589 */ /* 0x0001e200000e0000 */
[----:B------:R-:W-:Y:S01]  /*2610*/  @P0 FADD.FTZ R121, R121, R124 ;  /* 0x0000007c79790221 */ /* 0x000fe20000010000 */
[----:B------:R-:W-:Y:S01]  /*2620*/  ISETP.GE.AND P0, PT, R66, c[0x0][0x174], PT ;  /* 0x00005d0042007a0c */ /* 0x000fe20003f06270 */
[C---:B------:R-:W-:Y:S01]  /*2630*/  FMUL.FTZ R118, R93.reuse, R102 ;  /* 0x000000665d767220 */ /* 0x040fe20000410000 */
[----:B------:R-:W-:Y:S01]  /*2640*/  SHFL.UP PT, R129, R129, 0x1, RZ ;  /* 0x0420000081817989 */ /* 0x000fe200000e00ff */
[----:B------:R-:W-:Y:S01]  /*2650*/  FMUL.FTZ R117, R93, R103 ;  /* 0x000000675d757220 */ /* 0x000fe20000410000 */
[----:B------:R-:W-:Y:S01]  /*2660*/  ISETP.NE.OR P0, PT, R99, RZ, P0 ;  /* 0x000000ff6300720c */ /* 0x000fe20000705670 */
[----:B------:R-:W-:Y:S01]  /*2670*/  FADD.FTZ R137, R118, R137 ;  /* 0x0000008976897221 */ /* 0x000fe20000010000 */
[----:B------:R-:W2:Y:S01]  /*2680*/  SHFL.UP PT, R134, R134, 0x1, RZ ;  /* 0x0420000086867989 */ /* 0x000ea200000e00ff */
[----:B------:R-:W-:Y:S01]  /*2690*/  FADD.FTZ R135, -R117, R136 ;  /* 0x0000008875877221 */ /* 0x000fe20000010100 */
[----:B------:R-:W-:Y:S01]  /*26a0*/  HFMA2.MMA R25, -RZ, RZ, 0, 0 ;  /* 0x00000000ff197435 */ /* 0x000fe200000001ff */
[----:B------:R-:W-:Y:S01]  /*26b0*/  FMUL.FTZ R142, R114, -R137 ;  /* 0x80000089728e7220 */ /* 0x000fe20000410000 */
[----:B------:R-:W3:Y:S01]  /*26c0*/  SHFL.UP PT, R121, R121, 0x1, RZ ;  /* 0x0420000079797989 */ /* 0x000ee200000e00ff */
[----:B01----:R-:W-:Y:S01]  /*26d0*/  FMUL.FTZ R107, R112, R87 ;  /* 0x00000057706b7220 */ /* 0x003fe20000410000 */
[----:B------:R-:W-:Y:S01]  /*26e0*/  CS2R R26, SRZ ;  /* 0x00000000001a7805 */ /* 0x000fe2000001ff00 */
[-C--:B------:R-:W-:Y:S01]  /*26f0*/  FMUL.FTZ R138, R114, -R135.reuse ;  /* 0x80000087728a7220 */ /* 0x080fe20000410000 */
[----:B------:R-:W0:Y:S01]  /*2700*/  SHFL.UP PT, R120, R120, 0x1, RZ ;  /* 0x0420000078787989 */ /* 0x000e2200000e00ff */
[----:B------:R-:W-:Y:S01]  /*2710*/  FFMA.FTZ R139, R113, R135, R142 ;  /* 0x00000087718b7223 */ /* 0x000fe2000001008e */
[----:B------:R-:W-:Y:S01]  /*2720*/  SHF.L.U32 R124, R97, 0x4, RZ ;  /* 0x00000004617c7819 */ /* 0x000fe200000006ff */
[----:B------:R-:W-:-:S02]  /*2730*/  FMUL.FTZ R136, R112, -R86 ;  /* 0x8000005670887220 */ /* 0x000fc40000410000 */
[----:B------:R-:W-:Y:S02]  /*2740*/  FFMA.FTZ R135, R123, R86, -R107 ;  /* 0x000000567b877223 */ /* 0x000fe4000001086b */
[----:B------:R-:W-:Y:S01]  /*2750*/  FFMA.FTZ R140, R113, R137, -R138 ;  /* 0x00000089718c7223 */ /* 0x000fe2000001088a */
[----:B------:R1:W4:Y:S01]  /*2760*/  @!P0 LDS.128 R24, [R124+0x1d90] ;  /* 0x001d90007c188984 */ /* 0x0003220000000c00 */
[----:B------:R-:W-:Y:S01]  /*2770*/  FFMA.FTZ R136, R123, -R87, R136 ;  /* 0x800000577b887223 */ /* 0x000fe20000010088 */
[----:B------:R-:W-:Y:S01]  /*2780*/  ISETP.NE.AND P0, PT, R99, 0x1f, PT ;  /* 0x0000001f6300780c */ /* 0x000fe20003f05270 */
[C---:B------:R-:W-:Y:S02]  /*2790*/  FMUL.FTZ R137, R116.reuse, -R135 ;  /* 0x8000008774897220 */ /* 0x040fe40000410000 */
[-C--:B------:R-:W-:Y:S02]  /*27a0*/  FMUL.FTZ R138, R116, -R136.reuse ;  /* 0x80000088748a7220 */ /* 0x080fe40000410000 */
[----:B------:R-:W-:-:S02]  /*27b0*/  FFMA.FTZ R137, R115, R136, R137 ;  /* 0x0000008873897223 */ /* 0x000fc40000010089 */
[CC--:B--2---:R-:W-:Y:S02]  /*27c0*/  FMUL.FTZ R107, R134.reuse, R133.reuse ;  /* 0x00000085866b7220 */ /* 0x0c4fe40000410000 */
[-C--:B------:R-:W-:Y:S02]  /*27d0*/  FMUL.FTZ R134, R134, R106.reuse ;  /* 0x0000006a86867220 */ /* 0x080fe40000410000 */
[C---:B------:R-:W-:Y:S02]  /*27e0*/  FFMA.FTZ R107, R129.reuse, R106, -R107 ;  /* 0x0000006a816b7223 */ /* 0x040fe4000001086b */
[----:B------:R-:W-:Y:S02]  /*27f0*/  FFMA.FTZ R134, R129, R133, R134 ;  /* 0x0000008581867223 */ /* 0x000fe40000010086 */
[----:B------:R-:W-:Y:S02]  /*2800*/  FFMA.FTZ R138, R115, R135, -R138 ;  /* 0x00000087738a7223 */ /* 0x000fe4000001088a */
[----:B---3--:R-:W-:-:S02]  /*2810*/  @P1 FADD.FTZ R133, R121, R134 ;  /* 0x0000008679851221 */ /* 0x008fc40000010000 */
[----:B------:R-:W-:Y:S02]  /*2820*/  FMUL.FTZ R134, R114, -R137 ;  /* 0x8000008972867220 */ /* 0x000fe40000410000 */
[----:B0-----:R-:W-:Y:S02]  /*2830*/  @P1 FADD.FTZ R106, R120, R107 ;  /* 0x0000006b786a1221 */ /* 0x001fe40000010000 */
[----:B------:R-:W-:Y:S02]  /*2840*/  FFMA.FTZ R134, R113, R138, -R134 ;  /* 0x0000008a71867223 */ /* 0x000fe40000010886 */
[C---:B------:R-:W-:Y:S02]  /*2850*/  FMUL.FTZ R121, R92.reuse, R102 ;  /* 0x000000665c797220 */ /* 0x040fe40000410000 */
[----:B------:R-:W-:Y:S02]  /*2860*/  FMUL.FTZ R120, R92, R103 ;  /* 0x000000675c787220 */ /* 0x000fe40000410000 */
[----:B------:R-:W-:-:S02]  /*2870*/  FMUL.FTZ R138, R114, -R138 ;  /* 0x8000008a728a7220 */ /* 0x000fc40000410000 */
[C---:B------:R-:W-:Y:S02]  /*2880*/  FMUL.FTZ R103, R105.reuse, R133 ;  /* 0x0000008569677220 */ /* 0x040fe40000410000 */
[-C--:B------:R-:W-:Y:S02]  /*2890*/  FMUL.FTZ R102, R105, R106.reuse ;  /* 0x0000006a69667220 */ /* 0x080fe40000410000 */
[----:B------:R-:W-:Y:S02]  /*28a0*/  FADD.FTZ R107, R121, R140 ;  /* 0x0000008c796b7221 */ /* 0x000fe40000010000 */
[----:B------:R-:W-:Y:S02]  /*28b0*/  FADD.FTZ R129, -R120, R139 ;  /* 0x0000008b78817221 */ /* 0x000fe40000010100 */
[----:B------:R-:W-:Y:S02]  /*28c0*/  FFMA.FTZ R105, R113, R137, R138 ;  /* 0x0000008971697223 */ /* 0x000fe4000001008a */
[C---:B------:R-:W-:Y:S01]  /*28d0*/  FFMA.FTZ R106, R104.reuse, R106, -R103 ;  /* 0x0000006a686a7223 */ /* 0x040fe20000010867 */
[----:B------:R1:W0:Y:S01]  /*28e0*/  SHFL.DOWN PT, R136, R129, 0x1, 0x1f ;  /* 0x08201f0081887f89 */ /* 0x00022200000e0000 */
[----:B------:R-:W-:-:S03]  /*28f0*/  FFMA.FTZ R102, R104, R133, R102 ;  /* 0x0000008568667223 */ /* 0x000fc60000010066 */
[----:B------:R1:W2:Y:S04]  /*2900*/  SHFL.DOWN PT, R104, R107, 0x1, 0x1f ;  /* 0x08201f006b687f89 */ /* 0x0002a800000e0000 */
[----:B------:R1:W3:Y:S04]  /*2910*/  SHFL.DOWN PT, R138, R134, 0x1, 0x1f ;  /* 0x08201f00868a7f89 */ /* 0x0002e800000e0000 */
[----:B------:R1:W0:Y:S01]  /*2920*/  SHFL.DOWN PT, R140, R105, 0x1, 0x1f ;  /* 0x08201f00698c7f89 */ /* 0x00022200000e0000 */
[----:B------:R-:W-:Y:S05]  /*2930*/  @!P0 BRA `(.L_x_14167) ;  /* 0x000000b000008947 */ /* 0x000fea0003800000 */
[C---:B0---4-:R-:W-:Y:S02]  /*2940*/  FMUL.FTZ R103, R105.reuse, R140 ;  /* 0x0000008c69677220 */ /* 0x051fe40000410000 */
[----:B------:R-:W-:-:S02]  /*2950*/  FMUL.FTZ R133, R105, R136 ;  /* 0x0000008869857220 */ /* 0x000fc40000410000 */
[C---:B--2---:R-:W-:Y:S02]  /*2960*/  FMUL.FTZ R135, R105.reuse, R104 ;  /* 0x0000006869877220 */ /* 0x044fe40000410000 */
        /* <DEDUP_REMOVED lines=8> */
.L_x_14167:
[----:B----4-:R-:W-:Y:S05]  /*29f0*/  BSYNC B0 ;  /* 0x0000000000007941 */ /* 0x010fea0003800000 */
.L_x_14166:
[----:B------:R-:W-:Y:S01]  /*2a00*/  ISETP.GT.U32.AND P0, PT, R99, 0x1d, PT ;  /* 0x0000001d6300780c */ /* 0x000fe20003f04070 */
[----:B------:R-:W-:Y:S01]  /*2a10*/  FADD.FTZ R111, R111, R102 ;  /* 0x000000666f6f7221 */ /* 0x000fe20000010000 */
[----:B---3--:R3:W4:Y:S01]  /*2a20*/  SHFL.DOWN PT, R138, R134, 0x2, 0x1f ;  /* 0x08401f00868a7f89 */ /* 0x00872200000e0000 */
[----:B------:R-:W-:Y:S01]  /*2a30*/  FADD.FTZ R101, R101, R106 ;  /* 0x0000006a65657221 */ /* 0x000fe20000010000 */
[----:B------:R-:W-:Y:S01]  /*2a40*/  BSSY B0, `(.L_x_14168) ;  /* 0x0000014000007945 */ /* 0x000fe20003800000 */
[C---:B------:R-:W-:Y:S01]  /*2a50*/  FMUL.FTZ R102, R114.reuse, R111 ;  /* 0x0000006f72667220 */ /* 0x040fe20000410000 */
[----:B0-----:R3:W0:Y:S01]  /*2a60*/  SHFL.DOWN PT, R140, R105, 0x2, 0x1f ;  /* 0x08401f00698c7f89 */ /* 0x00162200000e0000 */
[-C--:B--2---:R-:W-:Y:S02]  /*2a70*/  FMUL.FTZ R104, R114, R101.reuse ;  /* 0x0000006572687220 */ /* 0x084fe40000410000 */
[C---:B------:R-:W-:Y:S01]  /*2a80*/  FFMA.FTZ R102, R113.reuse, R101, -R102 ;  /* 0x0000006571667223 */ /* 0x040fe20000010866 */
[----:B------:R3:W2:Y:S01]  /*2a90*/  SHFL.DOWN PT, R106, R107, 0x2, 0x1f ;  /* 0x08401f006b6a7f89 */ /* 0x0006a200000e0000 */
[----:B------:R-:W-:-:S03]  /*2aa0*/  FFMA.FTZ R104, R113, R111, R104 ;  /* 0x0000006f71687223 */ /* 0x000fc60000010068 */
[----:B------:R3:W1:Y:S01]  /*2ab0*/  SHFL.DOWN PT, R136, R129, 0x2, 0x1f ;  /* 0x08401f0081887f89 */ /* 0x00066200000e0000 */
[----:B------:R-:W-:Y:S05]  /*2ac0*/  @P0 BRA `(.L_x_14169) ;  /* 0x000000b000000947 */ /* 0x000fea0003800000 */
[C---:B0-----:R-:W-:Y:S02]  /*2ad0*/  FMUL.FTZ R103, R105.reuse, R140 ;  /* 0x0000008c69677220 */ /* 0x041fe40000410000 */
[C---:B-1----:R-:W-:Y:S02]  /*2ae0*/  FMUL.FTZ R133, R105.reuse, R136 ;  /* 0x0000008869857220 */ /* 0x042fe40000410000 */
[C---:B--2---:R-:W-:Y:S02]  /*2af0*/  FMUL.FTZ R135, R105.reuse, R106 ;  /* 0x0000006a69877220 */ /* 0x044fe40000410000 */
[-C--:B---34-:R-:W-:Y:S02]  /*2b00*/  FMUL.FTZ R105, R105, R138.reuse ;  /* 0x0000008a69697220 */ /* 0x098fe40000410000 */
[C---:B------:R-:W-:Y:S02]  /*2b10*/  FFMA.FTZ R103, R134.reuse, R138, -R103 ;  /* 0x0000008a86677223 */ /* 0x040fe40000010867 */
[----:B------:R-:W-:-:S02]  /*2b20*/  FFMA.FTZ R106, R134, R106, -R133 ;  /* 0x0000006a866a7223 */ /* 0x000fc40000010885 */
[C---:B------:R-:W-:Y:S02]  /*2b30*/  FFMA.FTZ R136, R134.reuse, R136, R135 ;  /* 0x0000008886887223 */ /* 0x040fe40000010087 */
[----:B------:R-:W-:Y:S01]  /*2b40*/  FFMA.FTZ R105, R134, R140, R105 ;  /* 0x0000008c86697223 */ /* 0x000fe20000010069 */
[----:B------:R-:W-:Y:S01]  /*2b50*/  MOV R134, R103 ;  /* 0x0000006700867202 */ /* 0x000fe20000000f00 */
[----:B------:R-:W-:Y:S02]  /*2b60*/  FADD.FTZ R107, R107, R106 ;  /* 0x0000006a6b6b7221 */ /* 0x000fe40000010000 */
[----:B------:R-:W-:Y:S02]  /*2b70*/  FADD.FTZ R129, R129, R136 ;  /* 0x0000008881817221 */ /* 0x000fe40000010000 */
.L_x_14169:
[----:B------:R-:W-:Y:S05]  /*2b80*/  BSYNC B0 ;  /* 0x0000000000007941 */ /* 0x000fea0003800000 */
.L_x_14168:
[----:B------:R-:W-:Y:S01]  /*2b90*/  ISETP.GT.U32.AND P0, PT, R99, 0x1b, PT ;  /* 0x0000001b6300780c */ /* 0x000fe20003f04070 */
[C---:B------:R-:W-:Y:S01]  /*2ba0*/  FFMA.FTZ R103, R9.reuse, R130, R102 ;  /* 0x0000008209677223 */ /* 0x040fe20000010066 */
[----:B-1----:R1:W3:Y:S01]  /*2bb0*/  SHFL.DOWN PT, R136, R134, 0x4, 0x1f ;  /* 0x08801f0086887f89 */ /* 0x0022e200000e0000 */
[----:B------:R-:W-:Y:S01]  /*2bc0*/  FFMA.FTZ R104, R9, R128, R104 ;  /* 0x0000008009687223 */ /* 0x000fe20000010068 */
[----:B------:R-:W-:Y:S01]  /*2bd0*/  BSSY B0, `(.L_x_14170) ;  /* 0x0000016000007945 */ /* 0x000fe20003800000 */
[CC--:B--2---:R-:W-:Y:S01]  /*2be0*/  FMUL.FTZ R106, R116.reuse, R103.reuse ;  /* 0x00000067746a7220 */ /* 0x0c4fe20000410000 */
[----:B----4-:R1:W2:Y:S01]  /*2bf0*/  SHFL.DOWN PT, R138, R105, 0x4, 0x1f ;  /* 0x08801f00698a7f89 */ /* 0x0102a200000e0000 */
[-C--:B------:R-:W-:Y:S01]  /*2c00*/  FMUL.FTZ R102, R116, R104.reuse ;  /* 0x0000006874667220 */ /* 0x080fe20000410000 */
[----:B------:R-:W-:Y:S01]  /*2c10*/  ISETP.GT.U32.AND P1, PT, R99, 0x17, PT ;  /* 0x000000176300780c */ /* 0x000fe20003f24070 */
[----:B------:R-:W-:Y:S01]  /*2c20*/  FFMA.FTZ R106, R115, R104, R106 ;  /* 0x00000068736a7223 */ /* 0x000fe2000001006a */
[----:B------:R1:W4:Y:S01]  /*2c30*/  SHFL.DOWN PT, R128, R107, 0x4, 0x1f ;  /* 0x08801f006b807f89 */ /* 0x00032200000e0000 */
[----:B------:R-:W-:Y:S01]  /*2c40*/  ISETP.GT.U32.AND P3, PT, R99, 0xf, PT ;  /* 0x0000000f6300780c */ /* 0x000fe20003f64070 */
[----:B------:R-:W-:-:S02]  /*2c50*/  FFMA.FTZ R102, R115, R103, -R102 ;  /* 0x0000006773667223 */ /* 0x000fc40000010866 */
[----:B------:R1:W0:Y:S01]  /*2c60*/  SHFL.DOWN PT, R130, R129, 0x4, 0x1f ;  /* 0x08801f0081827f89 */ /* 0x00022200000e0000 */
[----:B------:R-:W-:Y:S05]  /*2c70*/  @P0 BRA `(.L_x_14171) ;  /* 0x000000b000000947 */ /* 0x000fea0003800000 */
[C---:B--2---:R-:W-:Y:S02]  /*2c80*/  FMUL.FTZ R133, R105.reuse, R138 ;  /* 0x0000008a69857220 */ /* 0x044fe40000410000 */
[C---:B0-----:R-:W-:Y:S02]  /*2c90*/  FMUL.FTZ R135, R105.reuse, R130 ;  /* 0x0000008269877220 */ /* 0x041fe40000410000 */
[C---:B----4-:R-:W-:Y:S02]  /*2ca0*/  FMUL.FTZ R137, R105.reuse, R128 ;  /* 0x0000008069897220 */ /* 0x050fe40000410000 */
        /* <DEDUP_REMOVED lines=8> */
.L_x_14171:
[----:B------:R-:W-:Y:S05]  /*2d30*/  BSYNC B0 ;  /* 0x0000000000007941 */ /* 0x000fea0003800000 */
.L_x_14170:
[C---:B------:R-:W-:Y:S01]  /*2d40*/  FFMA.FTZ R133, R10.reuse, R127, R102 ;  /* 0x0000007f0a857223 */ /* 0x040fe20000010066 */
[----:B----4-:R4:W1:Y:S01]  /*2d50*/  SHFL.DOWN PT, R128, R134, 0x8, 0x1f ;  /* 0x09001f0086807f89 */ /* 0x01086200000e0000 */
[----:B0-----:R-:W-:Y:S01]  /*2d60*/  FFMA.FTZ R130, R10, R125, R106 ;  /* 0x0000007d0a827223 */ /* 0x001fe2000001006a */
[----:B------:R-:W-:Y:S02]  /*2d70*/  BSSY B0, `(.L_x_14172) ;  /* 0x0000010000007945 */ /* 0x000fe40003800000 */
[----:B---3--:R4:W0:Y:S04]  /*2d80*/  SHFL.DOWN PT, R136, R105, 0x8, 0x1f ;  /* 0x09001f0069887f89 */ /* 0x00882800000e0000 */
[----:B------:R4:W3:Y:S04]  /*2d90*/  SHFL.DOWN PT, R102, R107, 0x8, 0x1f ;  /* 0x09001f006b667f89 */ /* 0x0008e800000e0000 */
[----:B------:R4:W2:Y:S01]  /*2da0*/  SHFL.DOWN PT, R106, R129, 0x8, 0x1f ;  /* 0x09001f00816a7f89 */ /* 0x0008a200000e0000 */
[----:B------:R-:W-:Y:S05]  /*2db0*/  @P1 BRA `(.L_x_14173) ;  /* 0x000000b000001947 */ /* 0x000fea0003800000 */
[C---:B0-----:R-:W-:Y:S02]  /*2dc0*/  FMUL.FTZ R125, R105.reuse, R136 ;  /* 0x00000088697d7220 */ /* 0x041fe40000410000 */
[----:B--2---:R-:W-:-:S02]  /*2dd0*/  FMUL.FTZ R127, R105, R106 ;  /* 0x0000006a697f7220 */ /* 0x004fc40000410000 */
[C---:B---3--:R-:W-:Y:S02]  /*2de0*/  FMUL.FTZ R135, R105.reuse, R102 ;  /* 0x0000006669877220 */ /* 0x048fe40000410000 */
        /* <DEDUP_REMOVED lines=8> */
.L_x_14173:
[----:B------:R-:W-:Y:S05]  /*2e70*/  BSYNC B0 ;  /* 0x0000000000007941 */ /* 0x000fea0003800000 */
.L_x_14172:
[----:B-1----:R1:W4:Y:S01]  /*2e80*/  SHFL.DOWN PT, R128, R134, 0x10, 0x1f ;  /* 0x0a001f0086807f89 */ /* 0x00232200000e0000 */
[----:B------:R-:W-:Y:S01]  /*2e90*/  BSSY B0, `(.L_x_14174) ;  /* 0x0000011000007945 */ /* 0x000fe20003800000 */
[----:B0-----:R-:W-:Y:S02]  /*2ea0*/  FMUL.FTZ R136, R8, R89 ;  /* 0x0000005908887220 */ /* 0x001fe40000410000 */
[----:B--2---:R1:W0:Y:S04]  /*2eb0*/  SHFL.DOWN PT, R138, R105, 0x10, 0x1f ;  /* 0x0a001f00698a7f89 */ /* 0x00422800000e0000 */
[----:B---3--:R1:W2:Y:S04]  /*2ec0*/  SHFL.DOWN PT, R102, R107, 0x10, 0x1f ;  /* 0x0a001f006b667f89 */ /* 0x0082a800000e0000 */
[----:B------:R1:W3:Y:S01]  /*2ed0*/  SHFL.DOWN PT, R106, R129, 0x10, 0x1f ;  /* 0x0a001f00816a7f89 */ /* 0x0002e200000e0000 */
[----:B------:R-:W-:Y:S05]  /*2ee0*/  @P3 BRA `(.L_x_14175) ;  /* 0x000000b000003947 */ /* 0x000fea0003800000 */
[C---:B0-----:R-:W-:Y:S02]  /*2ef0*/  FMUL.FTZ R125, R105.reuse, R138 ;  /* 0x0000008a697d7220 */ /* 0x041fe40000410000 */
[----:B---3--:R-:W-:-:S02]  /*2f00*/  FMUL.FTZ R127, R105, R106 ;  /* 0x0000006a697f7220 */ /* 0x008fc40000410000 */
[C---:B--2---:R-:W-:Y:S02]  /*2f10*/  FMUL.FTZ R135, R105.reuse, R102 ;  /* 0x0000006669877220 */ /* 0x044fe40000410000 */
        /* <DEDUP_REMOVED lines=8> */
.L_x_14175:
[----:B------:R-:W-:Y:S05]  /*2fa0*/  BSYNC B0 ;  /* 0x0000000000007941 */ /* 0x000fea0003800000 */
.L_x_14174:
[----:B------:R-:W-:Y:S01]  /*2fb0*/  SHFL.DOWN PT, R141, R105, 0x1, 0x1f ;  /* 0x08201f00698d7f89 */ /* 0x000fe200000e0000 */
[----:B0-----:R-:W-:Y:S01]  /*2fc0*/  FFMA.FTZ R138, R92, R101, RZ ;  /* 0x000000655c8a7223 */ /* 0x001fe200000100ff */
[----:B------:R-:W-:Y:S01]  /*2fd0*/  ISETP.NE.AND P0, PT, R77, RZ, PT ;  /* 0x000000ff4d00720c */ /* 0x000fe20003f05270 */
[-C--:B------:R-:W-:Y:S01]  /*2fe0*/  FFMA.FTZ R101, R16, -R136.reuse, R101 ;  /* 0x8000008810657223 */ /* 0x080fe20000010065 */
[----:B----4-:R-:W0:Y:S01]  /*2ff0*/  SHFL.IDX PT, R128, R26, RZ, 0x1f ;  /* 0x00001fff1a807589 */ /* 0x010e2200000e0000 */
[----:B--2---:R-:W-:Y:S01]  /*3000*/  FFMA.FTZ R102, R17, -R136, R111 ;  /* 0x8000008811667223 */ /* 0x004fe2000001006f */
[----:B------:R-:W-:Y:S01]  /*3010*/  BSSY B0, `(.L_x_14176) ;  /* 0x000008e000007945 */ /* 0x000fe20003800000 */
[----:B------:R-:W-:Y:S01]  /*3020*/  FFMA.FTZ R111, R92, -R111, RZ ;  /* 0x8000006f5c6f7223 */ /* 0x000fe200000100ff */
[----:B------:R-:W2:Y:S01]  /*3030*/  SHFL.IDX PT, R127, R27, RZ, 0x1f ;  /* 0x00001fff1b7f7589 */ /* 0x000ea200000e0000 */
[----:B---3--:R-:W-:Y:S02]  /*3040*/  FMUL.FTZ R106, R9, R88 ;  /* 0x00000058096a7220 */ /* 0x008fe40000410000 */
[C---:B------:R-:W-:Y:S01]  /*3050*/  FFMA.FTZ R138, R93.reuse, R103, R138 ;  /* 0x000000675d8a7223 */ /* 0x040fe2000001008a */
[----:B------:R-:W3:Y:S01]  /*3060*/  SHFL.DOWN PT, R140, R134, 0x1, 0x1f ;  /* 0x08201f00868c7f89 */ /* 0x000ee200000e0000 */
[----:B------:R-:W-:-:S02]  /*3070*/  FFMA.FTZ R125, R93, -R104, R111 ;  /* 0x800000685d7d7223 */ /* 0x000fc4000001006f */
[-C--:B------:R-:W-:Y:S01]  /*3080*/  FFMA.FTZ R103, R18, -R106.reuse, R103 ;  /* 0x8000006a12677223 */ /* 0x080fe20000010067 */
[----:B------:R4:W5:Y:S01]  /*3090*/  SHFL.IDX PT, R136, R105, RZ, 0x1f ;  /* 0x00001fff69887589 */ /* 0x00096200000e0000 */
[----:B------:R-:W-:Y:S02]  /*30a0*/  FFMA.FTZ R104, R19, -R106, R104 ;  /* 0x8000006a13687223 */ /* 0x000fe40000010068 */
[----:B------:R-:W-:Y:S01]  /*30b0*/  FMUL.FTZ R106, R112, R130 ;  /* 0x00000082706a7220 */ /* 0x000fe20000410000 */
[----:B------:R-:W1:Y:S01]  /*30c0*/  SHFL.DOWN PT, R143, R129, 0x1, 0x1f ;  /* 0x08201f00818f7f89 */ /* 0x000e6200000e0000 */
[----:B------:R-:W-:Y:S02]  /*30d0*/  FFMA.FTZ R111, R94, R133, R138 ;  /* 0x000000855e6f7223 */ /* 0x000fe4000001008a */
[----:B------:R-:W-:Y:S01]  /*30e0*/  FMUL.FTZ R139, R10, R91 ;  /* 0x0000005b0a8b7220 */ /* 0x000fe20000410000 */
[----:B------:R-:W1:Y:S01]  /*30f0*/  SHFL.DOWN PT, R142, R107, 0x1, 0x1f ;  /* 0x08201f006b8e7f89 */ /* 0x000e6200000e0000 */
[----:B------:R-:W-:-:S02]  /*3100*/  FMUL.FTZ R138, R112, R133 ;  /* 0x00000085708a7220 */ /* 0x000fc40000410000 */
[----:B------:R-:W-:Y:S01]  /*3110*/  FFMA.FTZ R137, R123, R133, -R106 ;  /* 0x000000857b897223 */ /* 0x000fe2000001086a */
[----:B------:R-:W1:Y:S01]  /*3120*/  SHFL.IDX PT, R135, R134, RZ, 0x1f ;  /* 0x00001fff86877589 */ /* 0x000e6200000e0000 */
[-C--:B------:R-:W-:Y:S02]  /*3130*/  FFMA.FTZ R125, R94, -R130.reuse, R125 ;  /* 0x800000825e7d7223 */ /* 0x080fe4000001007d */
[-C--:B------:R-:W-:Y:S01]  /*3140*/  FFMA.FTZ R106, R21, -R139.reuse, R130 ;  /* 0x8000008b156a7223 */ /* 0x080fe20000010082 */
[----:B-1----:R-:W1:Y:S01]  /*3150*/  SHFL.IDX PT, R107, R107, RZ, 0x1f ;  /* 0x00001fff6b6b7589 */ /* 0x002e6200000e0000 */
[----:B------:R-:W-:Y:S02]  /*3160*/  FFMA.FTZ R138, R123, R130, R138 ;  /* 0x000000827b8a7223 */ /* 0x000fe4000001008a */
[----:B----4-:R-:W-:Y:S01]  /*3170*/  FFMA.FTZ R105, R20, -R139, R133 ;  /* 0x8000008b14697223 */ /* 0x010fe20000010085 */
[----:B------:R-:W4:Y:S01]  /*3180*/  SHFL.IDX PT, R129, R129, RZ, 0x1f ;  /* 0x00001fff81817589 */ /* 0x000f2200000e0000 */
[----:B0-----:R-:W-:-:S02]  /*3190*/  @P2 FMUL.FTZ R130, R141, R128 ;  /* 0x000000808d822220 */ /* 0x001fc40000410000 */
[-C--:B--2---:R-:W-:Y:S02]  /*31a0*/  @P2 FMUL.FTZ R133, R141, R127.reuse ;  /* 0x0000007f8d852220 */ /* 0x084fe40000410000 */
[C---:B------:R-:W-:Y:S02]  /*31b0*/  FFMA.FTZ R137, R11.reuse, R126, R137 ;  /* 0x0000007e0b897223 */ /* 0x040fe40000010089 */
[C---:B---3--:R-:W-:Y:S02]  /*31c0*/  @P2 FFMA.FTZ R126, R140.reuse, R127, R130 ;  /* 0x0000007f8c7e2223 */ /* 0x048fe40000010082 */
[----:B------:R-:W-:Y:S02]  /*31d0*/  @P2 FFMA.FTZ R133, R140, R128, -R133 ;  /* 0x000000808c852223 */ /* 0x000fe40000010885 */
[----:B-----5:R-:W-:Y:S02]  /*31e0*/  FMUL.FTZ R130, R136, R26 ;  /* 0x0000001a88827220 */ /* 0x020fe40000410000 */
[----:B------:R-:W-:-:S02]  /*31f0*/  FFMA.FTZ R139, R11, R110, R138 ;  /* 0x0000006e0b8b7223 */ /* 0x000fc4000001008a */
[----:B------:R-:W-:Y:S02]  /*3200*/  @P2 FADD.FTZ R127, R143, R126 ;  /* 0x0000007e8f7f2221 */ /* 0x000fe40000010000 */
[-C--:B------:R-:W-:Y:S02]  /*3210*/  FMUL.FTZ R110, R136, R27.reuse ;  /* 0x0000001b886e7220 */ /* 0x080fe40000410000 */
[----:B------:R-:W-:Y:S02]  /*3220*/  @P2 FADD.FTZ R128, R142, R133 ;  /* 0x000000858e802221 */ /* 0x000fe40000010000 */
[----:B------:R-:W-:Y:S02]  /*3230*/  FFMA.FTZ R130, R135, R27, R130 ;  /* 0x0000001b87827223 */ /* 0x000fe40000010082 */
[----:B------:R-:W-:Y:S02]  /*3240*/  FMUL.FTZ R27, R127, -R87 ;  /* 0x800000577f1b7220 */ /* 0x000fe40000410000 */
[----:B------:R-:W-:-:S02]  /*3250*/  FFMA.FTZ R126, R135, R26, -R110 ;  /* 0x0000001a877e7223 */ /* 0x000fc4000001086e */
[----:B------:R-:W-:Y:S02]  /*3260*/  FMUL.FTZ R87, R128, -R87 ;  /* 0x8000005780577220 */ /* 0x000fe40000410000 */
[C---:B------:R-:W-:Y:S02]  /*3270*/  FMUL.FTZ R26, R136.reuse, R25 ;  /* 0x00000019881a7220 */ /* 0x040fe40000410000 */
[----:B------:R-:W-:Y:S02]  /*3280*/  FMUL.FTZ R136, R136, R24 ;  /* 0x0000001888887220 */ /* 0x000fe40000410000 */
[-C--:B------:R-:W-:Y:S02]  /*3290*/  FFMA.FTZ R110, R127, R86.reuse, R87 ;  /* 0x000000567f6e7223 */ /* 0x080fe40000010057 */
[----:B------:R-:W-:Y:S02]  /*32a0*/  FFMA.FTZ R27, R128, R86, -R27 ;  /* 0x00000056801b7223 */ /* 0x000fe4000001081b */
[----:B------:R-:W-:-:S02]  /*32b0*/  FFMA.FTZ R24, R135, R24, -R26 ;  /* 0x0000001887187223 */ /* 0x000fc4000001081a */
[----:B-1----:R-:W-:Y:S02]  /*32c0*/  FADD.FTZ R26, R107, R126 ;  /* 0x0000007e6b1a7221 */ /* 0x002fe40000010000 */
[----:B------:R-:W-:Y:S02]  /*32d0*/  FMUL.FTZ R126, R98, R137 ;  /* 0x00000089627e7220 */ /* 0x000fe40000410000 */
[----:B------:R-:W-:Y:S02]  /*32e0*/  FADD.FTZ R110, -R131, R110 ;  /* 0x0000006e836e7221 */ /* 0x000fe40000010100 */
[----:B------:R-:W-:Y:S01]  /*32f0*/  FADD.FTZ R87, R132, R27 ;  /* 0x0000001b84577221 */ /* 0x000fe20000010000 */
[----:B------:R-:W-:Y:S01]  /*3300*/  P2R R27, PR, RZ, 0x1 ;  /* 0x00000001ff1b7803 */ /* 0x000fe20000000000 */
[----:B------:R-:W-:Y:S02]  /*3310*/  FMUL.FTZ R128, R98, R139 ;  /* 0x0000008b62807220 */ /* 0x000fe40000410000 */
[----:B------:R-:W-:-:S02]  /*3320*/  FADD.FTZ R111, R111, R126 ;  /* 0x0000007e6f6f7221 */ /* 0x000fc40000010000 */
[CC--:B------:R-:W-:Y:S02]  /*3330*/  FMUL.FTZ R126, R112.reuse, -R110.reuse ;  /* 0x8000006e707e7220 */ /* 0x0c0fe40000410000 */
[-C--:B------:R-:W-:Y:S02]  /*3340*/  FMUL.FTZ R127, R112, -R87.reuse ;  /* 0x80000057707f7220 */ /* 0x080fe40000410000 */
[----:B------:R-:W-:Y:S02]  /*3350*/  FADD.FTZ R112, R125, -R128 ;  /* 0x800000807d707221 */ /* 0x000fe40000010000 */
[C---:B------:R-:W-:Y:S02]  /*3360*/  FFMA.FTZ R125, R123.reuse, R87, -R126 ;  /* 0x000000577b7d7223 */ /* 0x040fe4000001087e */
[----:B------:R-:W-:Y:S02]  /*3370*/  FFMA.FTZ R126, R123, R110, R127 ;  /* 0x0000006e7b7e7223 */ /* 0x000fe4000001007f */
[----:B------:R-:W-:-:S02]  /*3380*/  FFMA.FTZ R25, R135, R25, R136 ;  /* 0x0000001987197223 */ /* 0x000fc40000010088 */
[----:B----4-:R-:W-:Y:S02]  /*3390*/  FADD.FTZ R27, R129, R130 ;  /* 0x00000082811b7221 */ /* 0x010fe40000010000 */
[----:B------:R-:W-:Y:S02]  /*33a0*/  FADD.FTZ R126, -R119, R126 ;  /* 0x0000007e777e7221 */ /* 0x000fe40000010100 */
[----:B------:R-:W-:Y:S01]  /*33b0*/  FADD.FTZ R122, R122, R125 ;  /* 0x0000007d7a7a7221 */ /* 0x000fe20000010000 */
[----:B------:R0:W-:Y:S01]  /*33c0*/  @!P0 STS.128 [R124+0x1d90], R24 ;  /* 0x001d90187c008388 */ /* 0x0001e20000000c00 */
[----:B------:R-:W-:Y:S02]  /*33d0*/  FMUL.FTZ R125, R126, R91 ;  /* 0x0000005b7e7d7220 */ /* 0x000fe40000410000 */
[-C--:B------:R-:W-:Y:S02]  /*33e0*/  FMUL.FTZ R86, R11, R90.reuse ;  /* 0x0000005a0b567220 */ /* 0x080fe40000410000 */
[----:B------:R-:W-:-:S02]  /*33f0*/  FMUL.FTZ R130, R110, R90 ;  /* 0x0000005a6e827220 */ /* 0x000fc40000410000 */
[-C--:B------:R-:W-:Y:S02]  /*3400*/  FFMA.FTZ R107, R22, -R86.reuse, R137 ;  /* 0x80000056166b7223 */ /* 0x080fe40000010089 */
[----:B------:R-:W-:Y:S02]  /*3410*/  FFMA.FTZ R86, R23, -R86, R139 ;  /* 0x8000005617567223 */ /* 0x000fe4000001008b */
[----:B------:R-:W-:Y:S02]  /*3420*/  FMUL.FTZ R128, R87, R90 ;  /* 0x0000005a57807220 */ /* 0x000fe40000410000 */
[C---:B------:R-:W-:Y:S02]  /*3430*/  FMUL.FTZ R119, R86.reuse, R130 ;  /* 0x0000008256777220 */ /* 0x040fe40000410000 */
[----:B------:R-:W-:Y:S02]  /*3440*/  FMUL.FTZ R123, R86, R128 ;  /* 0x00000080567b7220 */ /* 0x000fe40000410000 */
[----:B0-----:R-:W-:-:S02]  /*3450*/  FMUL.FTZ R24, R116, -R126 ;  /* 0x8000007e74187220 */ /* 0x001fc40000410000 */
[-C--:B------:R-:W-:Y:S02]  /*3460*/  FMUL.FTZ R116, R116, -R122.reuse ;  /* 0x8000007a74747220 */ /* 0x080fe40000410000 */
[C---:B------:R-:W-:Y:S02]  /*3470*/  FFMA.FTZ R25, R115.reuse, R122, -R24 ;  /* 0x0000007a73197223 */ /* 0x040fe40000010818 */
[----:B------:R-:W-:Y:S02]  /*3480*/  FFMA.FTZ R116, R115, R126, R116 ;  /* 0x0000007e73747223 */ /* 0x000fe40000010074 */
[----:B------:R-:W-:Y:S02]  /*3490*/  FMUL.FTZ R27, R122, R91 ;  /* 0x0000005b7a1b7220 */ /* 0x000fe40000410000 */
[----:B------:R-:W-:Y:S02]  /*34a0*/  FMUL.FTZ R24, R106, R125 ;  /* 0x0000007d6a187220 */ /* 0x000fe40000410000 */
[----:B------:R-:W-:-:S02]  /*34b0*/  FADD.FTZ R117, -R117, R116 ;  /* 0x0000007475757221 */ /* 0x000fc40000010100 */
[CC--:B------:R-:W-:Y:S02]  /*34c0*/  FFMA.FTZ R127, R105.reuse, R27.reuse, R24 ;  /* 0x0000001b697f7223 */ /* 0x0c0fe40000010018 */
[----:B------:R-:W-:Y:S02]  /*34d0*/  FADD.FTZ R115, R118, R25 ;  /* 0x0000001976737221 */ /* 0x000fe40000010000 */
[----:B------:R-:W-:Y:S02]  /*34e0*/  FMUL.FTZ R26, R106, R27 ;  /* 0x0000001b6a1a7220 */ /* 0x000fe40000410000 */
[----:B------:R-:W-:Y:S02]  /*34f0*/  FMUL.FTZ R24, R114, -R117 ;  /* 0x8000007572187220 */ /* 0x000fe40000410000 */
[----:B------:R-:W-:Y:S02]  /*3500*/  FFMA.FTZ R129, R105, R125, -R26 ;  /* 0x0000007d69817223 */ /* 0x000fe4000001081a */
[----:B------:R-:W-:-:S02]  /*3510*/  FFMA.FTZ R24, R113, R115, -R24 ;  /* 0x0000007371187223 */ /* 0x000fc40000010818 */
[-C--:B------:R-:W-:Y:S02]  /*3520*/  FMUL.FTZ R26, R115, R88.reuse ;  /* 0x00000058731a7220 */ /* 0x080fe40000410000 */
[----:B------:R-:W-:Y:S02]  /*3530*/  FMUL.FTZ R124, R10, R27 ;  /* 0x0000001b0a7c7220 */ /* 0x000fe40000410000 */
[----:B------:R-:W-:Y:S02]  /*3540*/  FADD.FTZ R121, R121, R24 ;  /* 0x0000001879797221 */ /* 0x000fe40000010000 */
[----:B------:R-:W-:Y:S01]  /*3550*/  FMUL.FTZ R114, R114, -R115 ;  /* 0x8000007372727220 */ /* 0x000fe20000410000 */
[----:B------:R0:W-:Y:S01]  /*3560*/  STS [R63.X4+0x430], R124 ;  /* 0x0004307c3f007388 */ /* 0x0001e20000004800 */
[----:B------:R-:W-:Y:S02]  /*3570*/  FMUL.FTZ R116, R117, R88 ;  /* 0x0000005875747220 */ /* 0x000fe40000410000 */
[----:B------:R-:W-:-:S02]  /*3580*/  FMUL.FTZ R24, R104, R26 ;  /* 0x0000001a68187220 */ /* 0x000fc40000410000 */
[-C--:B------:R-:W-:Y:S02]  /*3590*/  FMUL.FTZ R132, R11, R128.reuse ;  /* 0x000000800b847220 */ /* 0x080fe40000410000 */
[----:B------:R-:W-:Y:S02]  /*35a0*/  FFMA.FTZ R119, R107, R128, R119 ;  /* 0x000000806b777223 */ /* 0x000fe40000010077 */
[----:B------:R-:W-:Y:S01]  /*35b0*/  FMUL.FTZ R128, R10, R125 ;  /* 0x0000007d0a807220 */ /* 0x000fe20000410000 */
[----:B------:R-:W-:Y:S01]  /*35c0*/  STS [R63.X4+0x438], R132 ;  /* 0x000438843f007388 */ /* 0x000fe20000004800 */
[----:B------:R-:W-:Y:S02]  /*35d0*/  FFMA.FTZ R113, R113, R117, R114 ;  /* 0x0000007571717223 */ /* 0x000fe40000010072 */
[-C--:B------:R-:W-:Y:S01]  /*35e0*/  FMUL.FTZ R25, R104, R116.reuse ;  /* 0x0000007468197220 */ /* 0x080fe20000410000 */
[----:B------:R1:W-:Y:S01]  /*35f0*/  STS [R63.X4+0x434], R128 ;  /* 0x000434803f007388 */ /* 0x0003e20000004800 */
[----:B------:R-:W-:-:S02]  /*3600*/  FFMA.FTZ R125, R103, R116, -R24 ;  /* 0x00000074677d7223 */ /* 0x000fc40000010818 */
[----:B0-----:R-:W-:Y:S01]  /*3610*/  FMUL.FTZ R124, R9, R116 ;  /* 0x00000074097c7220 */ /* 0x001fe20000410000 */
[----:B------:R-:W-:Y:S01]  /*3620*/  LEA R116, R66, 0xffffff80, 0x7 ;  /* 0xffffff8042747811 */ /* 0x000fe200078e38ff */
[----:B------:R-:W-:Y:S02]  /*3630*/  FADD.FTZ R120, -R120, R113 ;  /* 0x0000007178787221 */ /* 0x000fe40000010100 */
[-C--:B------:R-:W-:Y:S01]  /*3640*/  FFMA.FTZ R113, R103, R26.reuse, R25 ;  /* 0x0000001a67717223 */ /* 0x080fe20000010019 */
[----:B------:R-:W-:Y:S01]  /*3650*/  IADD3 R116, -R116, c[0x0][0x168], RZ ;  /* 0x00005a0074747a10 */ /* 0x000fe20007ffe1ff */
[-C--:B------:R-:W-:Y:S01]  /*3660*/  FMUL.FTZ R27, R120, R89.reuse ;  /* 0x00000059781b7220 */ /* 0x080fe20000410000 */
[----:B------:R-:W-:Y:S01]  /*3670*/  STS [R63.X4+0x42c], R124 ;  /* 0x00042c7c3f007388 */ /* 0x000fe20000004800 */
[----:B------:R-:W-:Y:S01]  /*3680*/  FMUL.FTZ R25, R121, R89 ;  /* 0x0000005979197220 */ /* 0x000fe20000410000 */
[----:B-1----:R-:W-:Y:S01]  /*3690*/  LEA R128, R116, -R77, 0x1 ;  /* 0x8000004d74807211 */ /* 0x002fe200078e08ff */
[----:B------:R-:W-:-:S02]  /*36a0*/  FMUL.FTZ R118, R9, R26 ;  /* 0x0000001a09767220 */ /* 0x000fc40000410000 */
[----:B------:R-:W-:Y:S01]  /*36b0*/  FMUL.FTZ R24, R102, R27 ;  /* 0x0000001b66187220 */ /* 0x000fe20000410000 */
[----:B------:R-:W-:Y:S01]  /*36c0*/  ISETP.GE.AND P0, PT, R128, 0x1, PT ;  /* 0x000000018000780c */ /* 0x000fe20003f06270 */
[-C--:B------:R-:W-:Y:S01]  /*36d0*/  FMUL.FTZ R26, R102, R25.reuse ;  /* 0x00000019661a7220 */ /* 0x080fe20000410000 */
[----:B------:R0:W-:Y:S01]  /*36e0*/  STS [R63.X4+0x428], R118 ;  /* 0x000428763f007388 */ /* 0x0001e20000004800 */
[C---:B------:R-:W-:Y:S02]  /*36f0*/  FFMA.FTZ R24, R101.reuse, R25, R24 ;  /* 0x0000001965187223 */ /* 0x040fe40000010018 */
[----:B------:R-:W-:Y:S02]  /*3700*/  FFMA.FTZ R26, R101, R27, -R26 ;  /* 0x0000001b651a7223 */ /* 0x000fe4000001081a */
[----:B------:R-:W-:Y:S02]  /*3710*/  FMUL.FTZ R134, R11, R130 ;  /* 0x000000820b867220 */ /* 0x000fe40000410000 */
[----:B------:R-:W-:Y:S01]  /*3720*/  FMUL.FTZ R114, R8, R25 ;  /* 0x0000001908727220 */ /* 0x000fe20000410000 */
[----:B------:R-:W-:Y:S01]  /*3730*/  SHF.L.U64.HI R25, R96, 0x2, R95 ;  /* 0x0000000260197819 */ /* 0x000fe2000001025f */
[----:B------:R-:W-:Y:S01]  /*3740*/  FMUL.FTZ R116, R8, R27 ;  /* 0x0000001b08747220 */ /* 0x000fe20000410000 */
[----:B------:R-:W-:Y:S01]  /*3750*/  STS [R63.X4+0x43c], R134 ;  /* 0x00043c863f007388 */ /* 0x000fe20000004800 */
[----:B------:R-:W-:-:S02]  /*3760*/  FADD.FTZ R24, RZ, R24 ;  /* 0x00000018ff187221 */ /* 0x000fc40000010000 */
[----:B------:R-:W-:Y:S01]  /*3770*/  FADD.FTZ R26, RZ, R26 ;  /* 0x0000001aff1a7221 */ /* 0x000fe20000010000 */
[----:B------:R1:W-:Y:S01]  /*3780*/  STS [R63.X4+0x420], R114 ;  /* 0x000420723f007388 */ /* 0x0003e20000004800 */
[----:B------:R-:W-:Y:S02]  /*3790*/  FADD.FTZ R24, R24, R113 ;  /* 0x0000007118187221 */ /* 0x000fe40000010000 */
[----:B------:R-:W-:Y:S01]  /*37a0*/  FADD.FTZ R26, R26, R125 ;  /* 0x0000007d1a1a7221 */ /* 0x000fe20000010000 */
[----:B------:R2:W-:Y:S01]  /*37b0*/  STS [R63.X4+0x424], R116 ;  /* 0x000424743f007388 */ /* 0x0005e20000004800 */
[----:B------:R-:W-:Y:S01]  /*37c0*/  FFMA.FTZ R123, R107, R130, -R123 ;  /* 0x000000826b7b7223 */ /* 0x000fe2000001087b */
[----:B------:R-:W-:Y:S01]  /*37d0*/  SHF.L.U32 R125, R96, 0x2, RZ ;  /* 0x00000002607d7819 */ /* 0x000fe200000006ff */
[----:B0-----:R-:W-:Y:S02]  /*37e0*/  FADD.FTZ R118, R24, R127 ;  /* 0x0000007f18767221 */ /* 0x001fe40000010000 */
[----:B------:R-:W-:-:S02]  /*37f0*/  FADD.FTZ R124, R26, R129 ;  /* 0x000000811a7c7221 */ /* 0x000fc40000010000 */
[----:B-1----:R-:W-:Y:S01]  /*3800*/  IMAD R114, R25, c[0x0][0x2b0], RZ ;  /* 0x0000ac0019727a24 */ /* 0x002fe200078e02ff */
[----:B------:R-:W-:Y:S06]  /*3810*/  BAR.SYNC.DEFER_BLOCKING 0x0 ;  /* 0x0000000000007b1d */ /* 0x000fec0000010000 */
        /* <DEDUP_REMOVED lines=13> */
.L_x_14177:
[----:B--2---:R-:W-:Y:S05]  /*38f0*/  BSYNC B0 ;  /* 0x0000000000007941 */ /* 0x004fea0003800000 */
.L_x_14176:
[----:B0-----:R0:W1:Y:S01]  /*3900*/  LDS R27, [R62.X4+0x4a0] ;  /* 0x0004a0003e1b7984 */ /* 0x0010620000004800 */
[----:B------:R-:W-:Y:S01]  /*3910*/  ISETP.GE.AND P6, PT, R128, 0x21, PT ;  /* 0x000000218000780c */ /* 0x000fe20003fc6270 */
[----:B------:R-:W-:Y:S01]  /*3920*/  BSSY B0, `(.L_x_14178) ;  /* 0x000000e000007945 */ /* 0x000fe20003800000 */
[----:B------:R-:W-:Y:S01]  /*3930*/  FADD.FTZ R119, R118, R119 ;  /* 0x0000007776777221 */ /* 0x000fe20000010000 */
[----:B------:R-:W-:Y:S01]  /*3940*/  ISETP.GE.AND P0, PT, R128, 0x41, PT ;  /* 0x000000418000780c */ /* 0x000fe20003f06270 */
        /* <DEDUP_REMOVED lines=11> */
.L_x_14179:
[----:B0-----:R-:W-:Y:S05]  /*3a00*/  BSYNC B0 ;  /* 0x0000000000007941 */ /* 0x001fea0003800000 */
.L_x_14178:
[----:B-1----:R0:W1:Y:S01]  /*3a10*/  LDS R27, [R61.X4+0x520] ;  /* 0x000520003d1b7984 */ /* 0x0020620000004800 */
[----:B------:R-:W-:Y:S01]  /*3a20*/  BSSY B0, `(.L_x_14180) ;  /* 0x0000005000007945 */ /* 0x000fe20003800000 */
[----:B------:R-:W-:Y:S05]  /*3a30*/  @!P0 BRA `(.L_x_14181) ;  /* 0x0000003000008947 */ /* 0x000fea0003800000 */
[----:B------:R-:W-:-:S05]  /*3a40*/  IMAD.WIDE.U32 R24, R125, c[0x0][0x2b0], R42 ;  /* 0x0000ac007d187a25 */ /* 0x000fca00078e002a */
[----:B------:R-:W-:-:S05]  /*3a50*/  IADD3 R25, R113, R25, RZ ;  /* 0x0000001971197210 */ /* 0x000fca0007ffe0ff */
[----:B-1----:R1:W-:Y:S02]  /*3a60*/  RED.E.ADD.F32.FTZ.RN.STRONG.GPU [R24.64], R27 ;  /* 0x0000001b1800798e */ /* 0x0023e4000c10e786 */
.L_x_14181:
[----:B------:R-:W-:Y:S05]  /*3a70*/  BSYNC B0 ;  /* 0x0000000000007941 */ /* 0x000fea0003800000 */
.L_x_14180:
[----:B-1----:R1:W2:Y:S01]  /*3a80*/  LDS R27, [R60.X4+0x5a0] ;  /* 0x0005a0003c1b7984 */ /* 0x0022a20000004800 */
[----:B------:R-:W-:Y:S01]  /*3a90*/  BSSY B0, `(.L_x_14182) ;  /* 0x0000005000007945 */ /* 0x000fe20003800000 */
[----:B------:R-:W-:Y:S05]  /*3aa0*/  @!P1 BRA `(.L_x_14183) ;  /* 0x0000003000009947 */ /* 0x000fea0003800000 */
[----:B------:R-:W-:-:S05]  /*3ab0*/  IMAD.WIDE.U32 R24, R125, c[0x0][0x2b0], R44 ;  /* 0x0000ac007d187a25 */ /* 0x000fca00078e002c */
[----:B------:R-:W-:-:S05]  /*3ac0*/  IADD3 R25, R113, R25, RZ ;  /* 0x0000001971197210 */ /* 0x000fca0007ffe0ff */
[----:B--2---:R2:W-:Y:S02]  /*3ad0*/  RED.E.ADD.F32.FTZ.RN.STRONG.GPU [R24.64], R27 ;  /* 0x0000001b1800798e */ /* 0x0045e4000c10e786 */
.L_x_14183:
[----:B------:R-:W-:Y:S05]  /*3ae0*/  BSYNC B0 ;  /* 0x0000000000007941 */ /* 0x000fea0003800000 */
.L_x_14182:
[----:B--2---:R2:W3:Y:S01]  /*3af0*/  LDS R27, [R59.X4+0x620] ;  /* 0x000620003b1b7984 */ /* 0x0044e20000004800 */
[----:B------:R-:W-:Y:S01]  /*3b00*/  BSSY B0, `(.L_x_14184) ;  /* 0x0000005000007945 */ /* 0x000fe20003800000 */
[----:B------:R-:W-:Y:S05]  /*3b10*/  @!P2 BRA `(.L_x_14185) ;  /* 0x000000300000a947 */ /* 0x000fea0003800000 */
[----:B------:R-:W-:-:S05]  /*3b20*/  IMAD.WIDE.U32 R24, R125, c[0x0][0x2b0], R46 ;  /* 0x0000ac007d187a25 */ /* 0x000fca00078e002e */
[----:B------:R-:W-:-:S05]  /*3b30*/  IADD3 R25, R113, R25, RZ ;  /* 0x0000001971197210 */ /* 0x000fca0007ffe0ff */
[----:B---3--:R3:W-:Y:S02]  /*3b40*/  RED.E.ADD.F32.FTZ.RN.STRONG.GPU [R24.64], R27 ;  /* 0x0000001b1800798e */ /* 0x0087e4000c10e786 */
.L_x_14185:
[----:B------:R-:W-:Y:S05]  /*3b50*/  BSYNC B0 ;  /* 0x0000000000007941 */ /* 0x000fea0003800000 */
.L_x_14184:
[----:B---3--:R3:W4:Y:S01]  /*3b60*/  LDS R27, [R58.X4+0x6a0] ;  /* 0x0006a0003a1b7984 */ /* 0x0087220000004800 */
[----:B------:R-:W-:Y:S01]  /*3b70*/  BSSY B0, `(.L_x_14186) ;  /* 0x0000005000007945 */ /* 0x000fe20003800000 */
[----:B------:R-:W-:Y:S05]  /*3b80*/  @!P3 BRA `(.L_x_14187) ;  /* 0x000000300000b947 */ /* 0x000fea0003800000 */
[----:B------:R-:W-:-:S05]  /*3b90*/  IMAD.WIDE.U32 R24, R125, c[0x0][0x2b0], R48 ;  /* 0x0000ac007d187a25 */ /* 0x000fca00078e0030 */
[----:B------:R-:W-:-:S05]  /*3ba0*/  IADD3 R25, R113, R25, RZ ;  /* 0x0000001971197210 */ /* 0x000fca0007ffe0ff */
[----:B----4-:R4:W-:Y:S02]  /*3bb0*/  RED.E.ADD.F32.FTZ.RN.STRONG.GPU [R24.64], R27 ;  /* 0x0000001b1800798e */ /* 0x0109e4000c10e786 */
.L_x_14187:
[----:B------:R-:W-:Y:S05]  /*3bc0*/  BSYNC B0 ;  /* 0x0000000000007941 */ /* 0x000fea0003800000 */
.L_x_14186:
[----:B------:R0:W1:Y:S01]  /*3bd0*/  LDS R109, [R57.X4+0x720] ;  /* 0x00072000396d7984 */ /* 0x0000620000004800 */
[----:B------:R-:W-:Y:S01]  /*3be0*/  BSSY B0, `(.L_x_14188) ;  /* 0x0000006000007945 */ /* 0x000fe20003800000 */
[----:B----4-:R-:W-:Y:S01]  /*3bf0*/  IMAD.WIDE.U32 R24, R125, c[0x0][0x2b0], R52 ;  /* 0x0000ac007d187a25 */ /* 0x010fe200078e0034 */
[----:B------:R-:W-:Y:S05]  /*3c00*/  @!P4 BRA `(.L_x_14189) ;  /* 0x000000300000c947 */ /* 0x000fea0003800000 */
[----:B------:R-:W-:-:S05]  /*3c10*/  IMAD.WIDE.U32 R26, R125, c[0x0][0x2b0], R50 ;  /* 0x0000ac007d1a7a25 */ /* 0x000fca00078e0032 */
[----:B------:R-:W-:-:S05]  /*3c20*/  IADD3 R27, R113, R27, RZ ;  /* 0x0000001b711b7210 */ /* 0x000fca0007ffe0ff */
[----:B-1----:R1:W-:Y:S02]  /*3c30*/  RED.E.ADD.F32.FTZ.RN.STRONG.GPU [R26.64], R109 ;  /* 0x0000006d1a00798e */ /* 0x0023e4000c10e786 */
.L_x_14189:
[----:B------:R-:W-:Y:S05]  /*3c40*/  BSYNC B0 ;  /* 0x0000000000007941 */ /* 0x000fea0003800000 */
.L_x_14188:
[----:B-1----:R1:W4:Y:S01]  /*3c50*/  LDS R27, [R56.X4+0x7a0] ;  /* 0x0007a000381b7984 */ /* 0x0023220000004800 */
[----:B------:R-:W-:Y:S01]  /*3c60*/  BSSY B0, `(.L_x_14190) ;  /* 0x0000004000007945 */ /* 0x000fe20003800000 */
[----:B------:R-:W-:Y:S05]  /*3c70*/  @!P5 BRA `(.L_x_14191) ;  /* 0x000000200000d947 */ /* 0x000fea0003800000 */
[----:B------:R-:W-:-:S05]  /*3c80*/  IADD3 R25, R113, R25, RZ ;  /* 0x0000001971197210 */ /* 0x000fca0007ffe0ff */
[----:B----4-:R4:W-:Y:S02]  /*3c90*/  RED.E.ADD.F32.FTZ.RN.STRONG.GPU [R24.64], R27 ;  /* 0x0000001b1800798e */ /* 0x0109e4000c10e786 */
.L_x_14191:
[----:B------:R-:W-:Y:S05]  /*3ca0*/  BSYNC B0 ;  /* 0x0000000000007941 */ /* 0x000fea0003800000 */
.L_x_14190:
        /* <DEDUP_REMOVED lines=44> */
[-C--:B------:R-:W-:Y:S02]  /*3f70*/  FFMA.FTZ R108, R22, R87.reuse, R23 ;  /* 0x00000057166c7223 */ /* 0x080fe40000010017 */
[----:B-1----:R-:W-:Y:S02]  /*3f80*/  @!P0 FADD.FTZ R26, R26, R111 ;  /* 0x0000006f1a1a8221 */ /* 0x002fe40000010000 */
[-C--:B------:R-:W-:Y:S02]  /*3f90*/  FMUL.FTZ R111, R55, R87.reuse ;  /* 0x00000057376f7220 */ /* 0x080fe40000410000 */
[----:B----4-:R-:W-:Y:S01]  /*3fa0*/  @!P0 FADD.FTZ R27, R27, R112 ;  /* 0x000000701b1b8221 */ /* 0x010fe20000010000 */
[----:B------:R-:W-:Y:S01]  /*3fb0*/  SHFL.DOWN PT, R119, R26, 0x10, 0x1f ;  /* 0x0a001f001a777f89 */ /* 0x000fe200000e0000 */
[C---:B------:R-:W-:Y:S02]  /*3fc0*/  FMUL.FTZ R23, R55.reuse, R122 ;  /* 0x0000007a37177220 */ /* 0x040fe40000410000 */
[----:B-----5:R-:W-:Y:S01]  /*3fd0*/  @!P0 FADD.FTZ R24, R24, R109 ;  /* 0x0000006d18188221 */ /* 0x020fe20000010000 */
[----:B------:R-:W0:Y:S01]  /*3fe0*/  SHFL.DOWN PT, R112, R25, 0x10, 0x1f ;  /* 0x0a001f0019707f89 */ /* 0x000e2200000e0000 */
[-C--:B------:R-:W-:Y:S01]  /*3ff0*/  FMUL.FTZ R109, R55, R110.reuse ;  /* 0x0000006e376d7220 */ /* 0x080fe20000410000 */
[----:B------:R-:W-:Y:S01]  /*4000*/  ISETP.GT.AND P0, PT, R64, 0xf, PT ;  /* 0x0000000f4000780c */ /* 0x000fe20003f04270 */
[C---:B------:R-:W-:Y:S01]  /*4010*/  FFMA.FTZ R111, R54.reuse, R110, -R111 ;  /* 0x0000006e366f7223 */ /* 0x040fe2000001086f */
[----:B------:R-:W1:Y:S01]  /*4020*/  SHFL.DOWN PT, R114, R27, 0x10, 0x1f ;  /* 0x0a001f001b727f89 */ /* 0x000e6200000e0000 */
[----:B------:R-:W-:-:S02]  /*4030*/  FFMA.FTZ R110, R54, R87, R109 ;  /* 0x00000057366e7223 */ /* 0x000fc4000001006d */
[-C--:B------:R-:W-:Y:S01]  /*4040*/  FFMA.FTZ R109, R54, R126.reuse, -R23 ;  /* 0x0000007e366d7223 */ /* 0x080fe20000010817 */
[----:B------:R-:W4:Y:S01]  /*4050*/  SHFL.DOWN PT, R113, R24, 0x10, 0x1f ;  /* 0x0a001f0018717f89 */ /* 0x000f2200000e0000 */
[----:B------:R-:W-:Y:S02]  /*4060*/  FMUL.FTZ R23, R21, R126 ;  /* 0x0000007e15177220 */ /* 0x000fe40000410000 */
[----:B------:R-:W-:Y:S02]  /*4070*/  FMUL.FTZ R22, R55, R115 ;  /* 0x0000007337167220 */ /* 0x000fe40000410000 */
[----:B------:R-:W-:Y:S02]  /*4080*/  FFMA.FTZ R23, R20, R122, R23 ;  /* 0x0000007a14177223 */ /* 0x000fe40000010017 */
[----:B------:R-:W-:Y:S02]  /*4090*/  FMUL.FTZ R20, R19, R117 ;  /* 0x0000007513147220 */ /* 0x000fe40000410000 */
[----:B------:R-:W-:-:S02]  /*40a0*/  FMUL.FTZ R19, R55, R121 ;  /* 0x0000007937137220 */ /* 0x000fc40000410000 */
[CC--:B------:R-:W-:Y:S02]  /*40b0*/  FFMA.FTZ R21, R54.reuse, R117.reuse, -R22 ;  /* 0x0000007536157223 */ /* 0x0c0fe40000010816 */
[C---:B------:R-:W-:Y:S02]  /*40c0*/  FMUL.FTZ R87, R55.reuse, R126 ;  /* 0x0000007e37577220 */ /* 0x040fe40000410000 */
[C---:B------:R-:W-:Y:S02]  /*40d0*/  FMUL.FTZ R117, R55.reuse, R117 ;  /* 0x0000007537757220 */ /* 0x040fe40000410000 */
[-C--:B------:R-:W-:Y:S02]  /*40e0*/  FMUL.FTZ R55, R55, R120.reuse ;  /* 0x0000007837377220 */ /* 0x080fe40000410000 */
[----:B------:R-:W-:Y:S02]  /*40f0*/  FFMA.FTZ R19, R54, R120, -R19 ;  /* 0x0000007836137223 */ /* 0x000fe40000010813 */
[----:B------:R-:W-:-:S02]  /*4100*/  FMUL.FTZ R111, R86, R111 ;  /* 0x0000006f566f7220 */ /* 0x000fc40000410000 */
        /* <DEDUP_REMOVED lines=8> */
[----:B-1----:R-:W-:Y:S02]  /*4190*/  @!P0 FADD.FTZ R27, R27, R114 ;  /* 0x000000721b1b8221 */ /* 0x002fe40000010000 */
        /* <DEDUP_REMOVED lines=30> */
.L_x_14193:
[----:B0-----:R-:W-:Y:S05]  /*4380*/  BSYNC B0 ;  /* 0x0000000000007941 */ /* 0x001fea0003800000 */
.L_x_14192:
[----:B------:R-:W-:Y:S02]  /*4390*/  IADD3 R97, R97, 0x1, RZ ;  /* 0x0000000161617810 */ /* 0x000fe40007ffe0ff */
[----:B------:R-:W-:-:S02]  /*43a0*/  IADD3 R96, P1, R96, 0x1, RZ ;  /* 0x0000000160607810 */ /* 0x000fc40007f3e0ff */
[----:B------:R-:W-:Y:S02]  /*43b0*/  ISETP.GE.AND P0, PT, R97, c[0x0][0x16c], PT ;  /* 0x00005b0061007a0c */ /* 0x000fe40003f06270 */
[----:B------:R-:W-:-:S11]  /*43c0*/  IADD3.X R95, RZ, R95, RZ, P1, !PT ;  /* 0x0000005fff5f7210 */ /* 0x000fd60000ffe4ff */
[----:B------:R-:W-:Y:S01]  /*43d0*/  @P0 CALL.REL.NOINC `(.L_x_14163) ;  /* 0x0000001000000944 */ /* 0x000fe20003c00000 */
[----:B------:R-:W-:Y:S05]  /*43e0*/  BRA `(.L_x_14194) ;  /* 0xffffd35000007947 */ /* 0x000fea000383ffff */
.L_x_14163:
[----:B------:R-:W-:Y:S01]  /*43f0*/  BAR.SYNC.DEFER_BLOCKING 0x0 ;  /* 0x0000000000007b1d */ /* 0x000fe20000010000 */
[----:B------:R-:W-:-:S06]  /*4400*/  IMAD.WIDE R8, R77, 0x10, R38 ;  /* 0x000000104d087825 */ /* 0x000fcc00078e0226 */
[----:B------:R-:W4:Y:S01]  /*4410*/  LDG.E.128 R8, [R8.64] ;  /* 0x0000000608087981 */ /* 0x000f22000c1e1d00 */
[----:B------:R-:W-:Y:S01]  /*4420*/  IADD3 R26, R66, -0x1, RZ ;  /* 0xffffffff421a7810 */ /* 0x000fe20007ffe0ff */
[----:B------:R-:W-:Y:S01]  /*4430*/  IMAD R27, R76, c[0x0][0x2d8], RZ ;  /* 0x0000b6004c1b7a24 */ /* 0x000fe200078e02ff */
[----:B------:R-:W-:-:S03]  /*4440*/  UIADD3 UR4, UR4, -0x100, URZ ;  /* 0xffffff0004047890 */ /* 0x000fc6000fffe03f */
[----:B------:R-:W-:Y:S01]  /*4450*/  IMAD R27, R78, c[0x0][0x2dc], R27 ;  /* 0x0000b7004e1b7a24 */ /* 0x000fe200078e021b */
        /* <DEDUP_REMOVED lines=27> */
[----:B-1----:R-:W-:Y:S02]  /*4610*/  @!P1 FADD.FTZ R21, R17, 1 ;  /* 0x3f80000011159421 */ /* 0x002fe40000010000 */
[----:B------:R-:W-:-:S04]  /*4620*/  IMAD.WIDE.U32 R16, R78, c[0x0][0x2d8], R18 ;  /* 0x0000b6004e107a25 */ /* 0x000fc800078e0012 */
[----:B-----5:R-:W-:Y:S01]  /*4630*/  @!P2 FADD.FTZ R22, R22, 1 ;  /* 0x3f8000001616a421 */ /* 0x020fe20000010000 */
[----:B------:R-:W-:Y:S01]  /*4640*/  IADD3 R17, R17, R27, RZ ;  /* 0x0000001b11117210 */ /* 0x000fe20007ffe0ff */
[----:B------:R-:W-:Y:S01]  /*4650*/  IMAD R27, R85, c[0x0][0x2e4], R12 ;  /* 0x0000b900551b7a24 */ /* 0x000fe200078e020c */
[----:B------:R1:W5:Y:S01]  /*4660*/  @!P0 MUFU.RCP R25, R20 ;  /* 0x0000001400198308 */ /* 0x0003620000001000 */
[----:B------:R-:W-:-:S04]  /*4670*/  IMAD.WIDE.U32 R18, R78, c[0x0][0x2f8], R18 ;  /* 0x0000be004e127a25 */ /* 0x000fc800078e0012 */
[----:B------:R-:W-:-:S03]  /*4680*/  IMAD.WIDE.U32 R12, R85, c[0x0][0x2e0], R16 ;  /* 0x0000b800550c7a25 */ /* 0x000fc600078e0010 */
[----:B------:R2:W3:Y:S01]  /*4690*/  @!P1 MUFU.RCP R24, R21 ;  /* 0x0000001500189308 */ /* 0x0004e20000001000 */
[----:B0-----:R-:W-:Y:S01]  /*46a0*/  @!P3 FADD.FTZ R23, R23, 1 ;  /* 0x3f8000001717b421 */ /* 0x001fe20000010000 */
[----:B------:R-:W-:Y:S01]  /*46b0*/  IADD3 R13, R13, R27, RZ ;  /* 0x0000001b0d0d7210 */ /* 0x000fe20007ffe0ff */
[----:B-1----:R-:W-:Y:S01]  /*46c0*/  IMAD R20, R84, c[0x0][0x300], RZ ;  /* 0x0000c00054147a24 */ /* 0x002fe200078e02ff */
[----:B------:R-:W-:-:S04]  /*46d0*/  LEA R16, P4, R12, c[0x0][0x330], 0x2 ;  /* 0x0000cc000c107a11 */ /* 0x000fc800078810ff */
[----:B------:R-:W-:Y:S01]  /*46e0*/  LEA.HI.X R17, R12, c[0x0][0x334], R13, 0x2, P4 ;  /* 0x0000cd000c117a11 */ /* 0x000fe200020f140d */
[----:B------:R-:W0:Y:S01]  /*46f0*/  @!P2 MUFU.RCP R15, R22 ;  /* 0x00000016000fa308 */ /* 0x000e220000001000 */
[----:B-----5:R-:W-:Y:S02]  /*4700*/  @!P0 FMUL.FTZ R4, R4, R25 ;  /* 0x0000001904048220 */ /* 0x020fe40000410000 */
[----:B--2---:R-:W-:Y:S02]  /*4710*/  IMAD R21, R76, c[0x0][0x2f8], RZ ;  /* 0x0000be004c157a24 */ /* 0x004fe400078e02ff */
[----:B------:R-:W-:-:S03]  /*4720*/  IMAD.WIDE R16, R77, 0x10, R16 ;  /* 0x000000104d107825 */ /* 0x000fc600078e0210 */
[----:B------:R-:W1:Y:S01]  /*4730*/  @!P3 MUFU.RCP R14, R23 ;  /* 0x00000017000eb308 */ /* 0x000e620000001000 */
[----:B---3--:R-:W-:Y:S01]  /*4740*/  @!P1 FMUL.FTZ R5, R5, R24 ;  /* 0x0000001805059220 */ /* 0x008fe20000410000 */
[----:B------:R-:W-:Y:S01]  /*4750*/  IADD3 R70, P1, R70, -0x200, RZ ;  /* 0xfffffe0046467810 */ /* 0x000fe20007f3e0ff */
[----:B------:R-:W-:Y:S01]  /*4760*/  IMAD R21, R78, c[0x0][0x2fc], R21 ;  /* 0x0000bf004e157a24 */ /* 0x000fe200078e0215 */
[----:B----4-:R2:W-:Y:S02]  /*4770*/  STG.E.128 [R16.64], R8 ;  /* 0x0000000810007986 */ /* 0x0105e4000c101d06 */
[----:B------:R-:W-:Y:S01]  /*4780*/  IADD3.X R69, R69, -0x1, RZ, P1, !PT ;  /* 0xffffffff45457810 */ /* 0x000fe20000ffe4ff */
[----:B0-----:R-:W-:Y:S01]  /*4790*/  @!P2 FMUL.FTZ R6, R6, R15 ;  /* 0x0000000f0606a220 */ /* 0x001fe20000410000 */
[----:B------:R-:W-:Y:S01]  /*47a0*/  IADD3 R19, R19, R21, RZ ;  /* 0x0000001513137210 */ /* 0x000fe20007ffe0ff */
[----:B------:R-:W-:Y:S01]  /*47b0*/  IMAD R21, R85, c[0x0][0x304], R20 ;  /* 0x0000c10055157a24 */ /* 0x000fe200078e0214 */
[----:B------:R-:W-:Y:S01]  /*47c0*/  BAR.SYNC.DEFER_BLOCKING 0x0 ;  /* 0x0000000000007b1d */ /* 0x000fe20000010000 */
[----:B------:R-:W-:Y:S01]  /*47d0*/  IADD3 R74, P2, R74, -0x200, RZ ;  /* 0xfffffe004a4a7810 */ /* 0x000fe20007f5e0ff */
[----:B-1----:R-:W-:Y:S01]  /*47e0*/  @!P3 FMUL.FTZ R7, R7, R14 ;  /* 0x0000000e0707b220 */ /* 0x002fe20000410000 */
[----:B------:R-:W-:-:S02]  /*47f0*/  ISETP.GT.AND P3, PT, R66, 0x1, PT ;  /* 0x000000014200780c */ /* 0x000fc40003f64270 */
[----:B------:R-:W-:Y:S02]  /*4800*/  MOV R66, R26 ;  /* 0x0000001a00427202 */ /* 0x000fe40000000f00 */
[----:B------:R-:W-:Y:S01]  /*4810*/  IADD3.X R71, R71, -0x1, RZ, P2, !PT ;  /* 0xffffffff47477810 */ /* 0x000fe200017fe4ff */
[----:B--2---:R-:W-:-:S05]  /*4820*/  IMAD.WIDE.U32 R8, R85, c[0x0][0x300], R18 ;  /* 0x0000c00055087a25 */ /* 0x004fca00078e0012 */
[----:B------:R-:W-:Y:S02]  /*4830*/  IADD3 R9, R9, R21, RZ ;  /* 0x0000001509097210 */ /* 0x000fe40007ffe0ff */
[----:B------:R-:W-:-:S04]  /*4840*/  LEA R10, P0, R8, c[0x0][0x340], 0x2 ;  /* 0x0000d000080a7a11 */ /* 0x000fc800078010ff */
[----:B------:R-:W-:Y:S01]  /*4850*/  LEA.HI.X R11, R8, c[0x0][0x344], R9, 0x2, P0 ;  /* 0x0000d100080b7a11 */ /* 0x000fe200000f1409 */
[----:B------:R0:W-:Y:S01]  /*4860*/  STS.128 [R64.X16], R4 ;  /* 0x0000000440007388 */ /* 0x0001e2000000cc00 */
[----:B------:R-:W-:-:S06]  /*4870*/  NOP ;  /* 0x0000000000007918 */ /* 0x000fcc0000000000 */
[----:B------:R-:W1:Y:S01]  /*4880*/  LDS.128 R12, [R64.X16] ;  /* 0x00000000400c7984 */ /* 0x000e62000000cc00 */
[----:B------:R-:W-:Y:S01]  /*4890*/  IMAD.WIDE R8, R77, 0x10, R10 ;  /* 0x000000104d087825 */ /* 0x000fe200078e020a */
[----:B------:R-:W-:-:S04]  /*48a0*/  IADD3 R38, P0, R38, -0x200, RZ ;  /* 0xfffffe0026267810 */ /* 0x000fc80007f1e0ff */
[----:B------:R-:W-:Y:S02]  /*48b0*/  IADD3.X R39, R39, -0x1, RZ, P0, !PT ;  /* 0xffffffff27277810 */ /* 0x000fe400007fe4ff */
[----:B------:R-:W-:Y:S01]  /*48c0*/  IADD3 R68, P0, R68, -0x400, RZ ;  /* 0xfffffc0044447810 */ /* 0x000fe20007f1e0ff */
[----:B0-----:R-:W-:-:S03]  /*48d0*/  FADD.FTZ R4, R4, R79 ;  /* 0x0000004f04047221 */ /* 0x001fc60000010000 */
[----:B------:R-:W-:Y:S01]  /*48e0*/  IADD3.X R67, R67, -0x1, RZ, P0, !PT ;  /* 0xffffffff43437810 */ /* 0x000fe200007fe4ff */
[----:B------:R-:W-:-:S04]  /*48f0*/  FADD.FTZ R5, R4, R5 ;  /* 0x0000000504057221 */ /* 0x000fc80000010000 */
[----:B------:R-:W-:-:S04]  /*4900*/  FADD.FTZ R6, R5, R6 ;  /* 0x0000000605067221 */ /* 0x000fc80000010000 */
[----:B------:R-:W-:Y:S01]  /*4910*/  FADD.FTZ R79, R6, R7 ;  /* 0x00000007064f7221 */ /* 0x000fe20000010000 */
[----:B-1----:R0:W-:Y:S01]  /*4920*/  STG.E.128 [R8.64], R12 ;  /* 0x0000000c08007986 */ /* 0x0021e2000c101d06 */
[----:B------:R-:W-:Y:S01]  /*4930*/  @!P3 CALL.REL.NOINC `(.L_x_14154) ;  /* 0x000000100000b944 */ /* 0x000fe20003c00000 */
[----:B------:R-:W-:Y:S05]  /*4940*/  BRA `(.L_x_14195) ;  /* 0xffffc0a000007947 */ /* 0x000fea000383ffff */
.L_x_14154:
        /* <DEDUP_REMOVED lines=24> */
.L_x_14197:
[----:B-1----:R-:W-:Y:S05]  /*4ad0*/  BSYNC B0 ;  /* 0x0000000000007941 */ /* 0x002fea0003800000 */
.L_x_14196:
        /* <DEDUP_REMOVED lines=23> */
.L_x_14199:
[----:B0-----:R-:W0:Y:S02]  /*4c50*/  S2R R15, SR_TID.X ;  /* 0x00000000000f7919 */ /* 0x001e240000002100 */
.L_x_14200:
[----:B0-----:R-:W-:Y:S05]  /*4c60*/  BSYNC B0 ;  /* 0x0000000000007941 */ /* 0x001fea0003800000 */
.L_x_14198:
        /* <DEDUP_REMOVED lines=10> */
.L_x_14201:
        /* <DEDUP_REMOVED lines=28> */
.L_x_14202:
        /* <DEDUP_REMOVED lines=11> */
.L_x_14781:


//--------------------- .text._Z25selective_scan_bwd_kernelI32Selective_Scan_bwd_kernel_traitsILi32ELi4ELb1ELb1ELb0ELb1ELb1EfN3c107complexIfEEEEv12SSMParamsBwd --------------------------
	.section	.text._Z25selective_scan_bwd_kernelI32Selective_Scan_bwd_kernel_traitsILi32ELi4ELb1ELb1ELb0ELb1ELb1EfN3c107complexIfEEEEv12SSMParamsBwd,"ax",@progbits
	.sectioninfo	@"SHI_REGISTERS=148"
	.align	128
        .global         _Z25selective_scan_bwd_kernelI32Selective_Scan_bwd_kernel_traitsILi32ELi4ELb1ELb1ELb0ELb1ELb1EfN3c107complexIfEEEEv12SSMParamsBwd
        .type           _Z25selective_scan_bwd_kernelI32Selective_Scan_bwd_kernel_traitsILi32ELi4ELb1ELb1ELb0ELb1ELb1EfN3c107complexIfEEEEv12SSMParamsBwd,@function
        .size           _Z25selective_scan_bwd_kernelI32Selective_Scan_bwd_kernel_traitsILi32ELi4ELb1ELb1ELb0ELb1ELb1EfN3c107complexIfEEEEv12SSMParamsBwd,(.L_x_14782 - _Z25selective_scan_bwd_kernelI32Selective_Scan_bwd_kernel_traitsILi32ELi4ELb1ELb1ELb0ELb1ELb1EfN3c107complexIfEEEEv12SSMParamsBwd)
        .other          _Z25selective_scan_bwd_kernelI32Selective_Scan_bwd_kernel_traitsILi32ELi4ELb1ELb1ELb0ELb1ELb1EfN3c107complexIfEEEEv12SSMParamsBwd,@"STO_CUDA_ENTRY STV_DEFAULT"
_Z25selective_scan_bwd_kernelI32Selective_Scan_bwd_kernel_traitsILi32ELi4ELb1ELb1ELb0ELb1ELb1EfN3c107complexIfEEEEv12SSMParamsBwd:
.text._Z25selective_scan_bwd_kernelI32Selective_Scan_bwd_kernel_traitsILi32ELi4ELb1ELb1ELb0ELb1ELb1EfN3c107complexIfEEEEv12SSMParamsBwd:
        /* <DEDUP_REMOVED lines=28> */
[C---:B------:R-:W-:Y:S02]  /*01c0*/  IMAD R13, R71.reuse, c[0x0][0x27c], R10 ;  /* 0x00009f00470d7a24 */ /* 0x040fe400078e020a */
[C---:B------:R-:W-:Y:S01]  /*01d0*/  IMAD R17, R71.reuse, c[0x0][0x194], R12 ;  /* 0x0000650047117a24 */ /* 0x040fe200078e020c */
[----:B--2---:R-:W-:Y:S01]  /*01e0*/  HFMA2.MMA R6, -RZ, RZ, 0, 0 ;  /* 0x00000000ff067435 */ /* 0x004fe200000001ff */
[----:B-1----:R-:W-:-:S04]  /*01f0*/  IMAD.WIDE.U32 R4, R71, c[0x0][0x1e0], RZ ;  /* 0x0000780047047a25 */ /* 0x002fc800078e00ff */
        /* <DEDUP_REMOVED lines=52> */
[----:B------:R-:W-:Y:S01]  /*0540*/  LEA R60, P1, R57, c[0x0][0x240], 0x2 ;  /* 0x00009000393c7a11 */ /* 0x000fe200078210ff */
[----:B------:R-:W-:Y:S01]  /*0550*/  CS2R R14, SRZ ;  /* 0x00000000000e7805 */ /* 0x000fe2000001ff00 */
        /* <DEDUP_REMOVED lines=16> */
[----:B------:R-:W-:Y:S02]  /*0660*/  MOV R12, c[0x0][0x298] ;  /* 0x0000a600000c7a02 */ /* 0x000fe40000000f00 */
[--C-:B------:R-:W-:Y:S01]  /*0670*/  SHF.R.U32.HI R2, RZ, 0x1, R3.reuse ;  /* 0x00000001ff027819 */ /* 0x100fe20000011603 */
[----:B------:R-:W-:Y:S01]  /*0680*/  @P0 IMAD R0, R0, c[0x0][0x16c], RZ ;  /* 0x00005b0000000a24 */ /* 0x000fe200078e02ff */
[----:B------:R-:W-:Y:S02]  /*0690*/  @P0 MOV R19, 0x10 ;  /* 0x0000001000130802 */ /* 0x000fe40000000f00 */
[----:B------:R-:W-:Y:S02]  /*06a0*/  LEA.HI.X R55, R11, c[0x0][0x30c], R4, 0x2, P4 ;  /* 0x0000c3000b377a11 */ /* 0x000fe400020f1404 */
[----:B------:R-:W-:Y:S01]  /*06b0*/  SHF.R.U64 R12, R12, 0x1, R3 ;  /* 0x000000010c0c7819 */ /* 0x000fe20000001203 */
[----:B------:R-:W-:Y:S01]  /*06c0*/  IMAD R3, R2, R71, RZ ;  /* 0x0000004702037224 */ /* 0x000fe200078e02ff */
        /* <DEDUP_REMOVED lines=49> */
.L_x_14245:
[----:B------:R-:W-:Y:S01]  /*09e0*/  BAR.SYNC.DEFER_BLOCKING 0x0 ;  /* 0x0000000000007b1d */ /* 0x000fe20000010000 */
[----:B0-----:R-:W-:Y:S02]  /*09f0*/  MOV R4, R60 ;  /* 0x0000003c00047202 */ /* 0x001fe40000000f00 */
[----:B------:R-:W-:-:S05]  /*0a00*/  MOV R5, R57 ;  /* 0x0000003900057202 */ /* 0x000fca0000000f00 */
[----:B------:R-:W-:-:S06]  /*0a10*/  IMAD.WIDE R28, R63, 0x10, R4 ;  /* 0x000000103f1c7825 */ /* 0x000fcc00078e0204 */
        /* <DEDUP_REMOVED lines=14> */
[----:B0-----:R0:W2:Y:S01]  /*0b00*/  LDG.E.128 R28, [R32.64] ;  /* 0x00000006201c7981 */ /* 0x0010a2000c1e1d00 */
[----:B------:R-:W-:Y:S01]  /*0b10*/  LEA R36, R52, 0xffffff80, 0x7 ;  /* 0xffffff8034247811 */ /* 0x000fe200078e38ff */
[----:B------:R-:W-:Y:S01]  /*0b20*/  IMAD R34, R62, c[0x0][0x1f0], RZ ;  /* 0x00007c003e227a24 */ /* 0x000fe200078e02ff */
[----:B------:R-:W-:Y:S01]  /*0b30*/  BSSY B0, `(.L_x_14204) ;  /* 0x0000037000007945 */ /* 0x000fe20003800000 */
[----:B------:R-:W-:Y:S01]  /*0b40*/  IMAD R40, R68, c[0x0][0x1f8], RZ ;  /* 0x00007e0044287a24 */ /* 0x000fe200078e02ff */
[----:B------:R-:W-:Y:S01]  /*0b50*/  SHF.R.S32.HI R37, RZ, 0x1f, R36 ;  /* 0x0000001fff257819 */ /* 0x000fe20000011424 */
[----:B------:R-:W-:-:S04]  /*0b60*/  IMAD R41, R71, c[0x0][0x1f4], R34 ;  /* 0x00007d0047297a24 */ /* 0x000fc800078e0222 */
[----:B------:R-:W-:-:S04]  /*0b70*/  IMAD.WIDE.U32 R34, R71, c[0x0][0x1f0], R36 ;  /* 0x00007c0047227a25 */ /* 0x000fc800078e0024 */
[----:B-1---5:R-:W-:Y:S01]  /*0b80*/  FADD.FTZ R91, R24, R64 ;  /* 0x00000040185b7221 */ /* 0x022fe20000010000 */
[----:B------:R-:W-:Y:S01]  /*0b90*/  IADD3 R35, R35, R41, RZ ;  /* 0x0000002923237210 */ /* 0x000fe20007ffe0ff */
[----:B------:R-:W-:Y:S02]  /*0ba0*/  IMAD R41, R73, c[0x0][0x1fc], R40 ;  /* 0x00007f0049297a24 */ /* 0x000fe400078e0228 */
[----:B------:R-:W-:Y:S01]  /*0bb0*/  FADD.FTZ R90, R25, R64 ;  /* 0x00000040195a7221 */ /* 0x000fe20000010000 */
[----:B------:R-:W-:Y:S01]  /*0bc0*/  FSETP.GTU.FTZ.AND P2, PT, R91, 20, PT ;  /* 0x41a000005b00780b */ /* 0x000fe20003f5c000 */
[----:B0-----:R-:W-:-:S03]  /*0bd0*/  IMAD.WIDE.U32 R32, R73, c[0x0][0x1f8], R34 ;  /* 0x00007e0049207a25 */ /* 0x001fc600078e0022 */
[----:B------:R-:W-:Y:S01]  /*0be0*/  FSETP.GTU.FTZ.AND P3, PT, R90, 20, PT ;  /* 0x41a000005a00780b */ /* 0x000fe20003f7c000 */
[--C-:B------:R-:W-:Y:S01]  /*0bf0*/  FADD.FTZ R93, R26, R64.reuse ;  /* 0x000000401a5d7221 */ /* 0x100fe20000010000 */
[----:B------:R-:W-:Y:S01]  /*0c00*/  IADD3 R33, R33, R41, RZ ;  /* 0x0000002921217210 */ /* 0x000fe20007ffe0ff */
[----:B------:R-:W-:Y:S01]  /*0c10*/  FADD.FTZ R92, R27, R64 ;  /* 0x000000401b5c7221 */ /* 0x000fe20000010000 */
[----:B------:R-:W-:-:S04]  /*0c20*/  LEA R34, P0, R32, c[0x0][0x268], 0x2 ;  /* 0x00009a0020227a11 */ /* 0x000fc800078010ff */
[----:B------:R-:W-:Y:S02]  /*0c30*/  LEA.HI.X R35, R32, c[0x0][0x26c], R33, 0x2, P0 ;  /* 0x00009b0020237a11 */ /* 0x000fe400000f1421 */
[----:B------:R-:W-:Y:S02]  /*0c40*/  FSETP.GTU.FTZ.AND P0, PT, R93, 20, PT ;  /* 0x41a000005d00780b */ /* 0x000fe40003f1c000 */
[----:B------:R-:W-:Y:S01]  /*0c50*/  FSETP.GTU.FTZ.AND P1, PT, R92, 20, PT ;  /* 0x41a000005c00780b */ /* 0x000fe20003f3c000 */
[----:B--2---:R0:W-:Y:S01]  /*0c60*/  STS.128 [R50.X16], R28 ;  /* 0x0000001c32007388 */ /* 0x0041e2000000cc00 */
[----:B------:R-:W-:-:S06]  /*0c70*/  NOP ;  /* 0x0000000000007918 */ /* 0x000fcc0000000000 */
[----:B------:R1:W2:Y:S01]  /*0c80*/  LDS.128 R8, [R50.X16] ;  /* 0x0000000032087984 */ /* 0x0002a2000000cc00 */
[----:B0-----:R-:W-:Y:S01]  /*0c90*/  IMAD.WIDE R28, R63, 0x10, R34 ;  /* 0x000000103f1c7825 */ /* 0x001fe200078e0222 */
[----:B---3--:R-:W-:Y:S05]  /*0ca0*/  @P2 BRA `(.L_x_14205) ;  /* 0x000001f000002947 */ /* 0x008fea0003800000 */
        /* <DEDUP_REMOVED lines=31> */
.L_x_14205:
[----:B-1----:R-:W-:Y:S05]  /*0ea0*/  BSYNC B0 ;  /* 0x0000000000007941 */ /* 0x002fea0003800000 */
.L_x_14204:
        /* <DEDUP_REMOVED lines=33> */
.L_x_14207:
[----:B------:R-:W-:Y:S05]  /*10c0*/  BSYNC B0 ;  /* 0x0000000000007941 */ /* 0x000fea0003800000 */
.L_x_14206:
        /* <DEDUP_REMOVED lines=33> */
.L_x_14209:
[----:B------:R-:W-:Y:S05]  /*12e0*/  BSYNC B0 ;  /* 0x0000000000007941 */ /* 0x000fea0003800000 */
.L_x_14208:
        /* <DEDUP_REMOVED lines=33> */
.L_x_14211:
[----:B------:R-:W-:Y:S05]  /*1500*/  BSYNC B0 ;  /* 0x0000000000007941 */ /* 0x000fea0003800000 */
.L_x_14210:
[----:B------:R-:W-:Y:S06]  /*1510*/  BAR.SYNC.DEFER_BLOCKING 0x0 ;  /* 0x0000000000007b1d */ /* 0x000fec0000010000 */
[----:B------:R-:W3:Y:S01]  /*1520*/  LDG.E.128 R28, [R28.64] ;  /* 0x000000061c1c7981 */ /* 0x000ee2000c1e1d00 */
[----:B------:R-:W-:Y:S02]  /*1530*/  IMAD R24, R62, c[0x0][0x200], RZ ;  /* 0x000080003e187a24 */ /* 0x000fe400078e02ff */
[----:B------:R-:W-:Y:S02]  /*1540*/  IMAD R26, R68, c[0x0][0x208], RZ ;  /* 0x00008200441a7a24 */ /* 0x000fe400078e02ff */
[----:B------:R-:W-:-:S02]  /*1550*/  IMAD R27, R71, c[0x0][0x204], R24 ;  /* 0x00008100471b7a24 */ /* 0x000fc400078e0218 */
        /* <DEDUP_REMOVED lines=8> */
[----:B---3--:R-:W-:Y:S01]  /*15e0*/  STS.128 [R50.X16], R28 ;  /* 0x0000001c32007388 */ /* 0x008fe2000000cc00 */
[----:B------:R-:W-:-:S06]  /*15f0*/  NOP ;  /* 0x0000000000007918 */ /* 0x000fcc0000000000 */
[----:B------:R-:W0:Y:S04]  /*1600*/  LDS.128 R24, [R50.X16] ;  /* 0x0000000032187984 */ /* 0x000e28000000cc00 */
[----:B------:R-:W-:Y:S06]  /*1610*/  BAR.SYNC.DEFER_BLOCKING 0x0 ;  /* 0x0000000000007b1d */ /* 0x000fec0000010000 */
[----:B------:R-:W3:Y:S01]  /*1620*/  LDG.E.128 R32, [R32.64] ;  /* 0x0000000620207981 */ /* 0x000ee2000c1e1d00 */
        /* <DEDUP_REMOVED lines=9> */
[----:B------:R-:W4:Y:S01]  /*16c0*/  MUFU.EX2 R43, R43 ;  /* 0x0000002b002b7308 */ /* 0x000f220000000800 */
[----:B0-----:R-:W-:-:S07]  /*16d0*/  FADD.FTZ R41, R40, 1 ;  /* 0x3f80000028297421 */ /* 0x001fce0000010000 */
[----:B------:R-:W0:Y:S01]  /*16e0*/  MUFU.EX2 R74, R74 ;  /* 0x0000004a004a7308 */ /* 0x000e220000000800 */
[----:B-1----:R-:W-:Y:S02]  /*16f0*/  FADD.FTZ R40, R42, 1 ;  /* 0x3f8000002a287421 */ /* 0x002fe40000010000 */
        /* <DEDUP_REMOVED lines=8> */
[----:B---3--:R0:W-:Y:S01]  /*1780*/  STS.128 [R50.X16], R32 ;  /* 0x0000002032007388 */ /* 0x0081e2000000cc00 */
        /* <DEDUP_REMOVED lines=34> */
[----:B0-----:R-:W-:Y:S02]  /*19b0*/  IADD3 R33, R75, R81, RZ ;  /* 0x000000514b217210 */ /* 0x001fe40007ffe0ff */
[----:B------:R-:W-:-:S04]  /*19c0*/  LEA R32, P1, R74, c[0x0][0x338], 0x2 ;  /* 0x0000ce004a207a11 */ /* 0x000fc800078210ff */
[----:B------:R-:W-:Y:S02]  /*19d0*/  LEA.HI.X R33, R74, c[0x0][0x33c], R33, 0x2, P1 ;  /* 0x0000cf004a217a11 */ /* 0x000fe400008f1421 */
[----:B------:R-:W-:-:S03]  /*19e0*/  MOV R74, c[0x0][0x16c] ;  /* 0x00005b00004a7a02 */ /* 0x000fc60000000f00 */
        /* <DEDUP_REMOVED lines=23> */
.L_x_14212:
[----:B0-----:R-:W-:Y:S01]  /*1b60*/  FMUL.FTZ R33, R8, R77 ;  /* 0x0000004d08217220 */ /* 0x001fe20000410000 */
[----:B------:R-:W-:Y:S01]  /*1b70*/  BAR.SYNC.DEFER_BLOCKING 0x0 ;  /* 0x0000000000007b1d */ /* 0x000fe20000010000 */
[----:B------:R-:W-:Y:S01]  /*1b80*/  ISETP.GE.AND P0, PT, R74, 0x1, PT ;  /* 0x000000014a00780c */ /* 0x000fe20003f06270 */
[----:B------:R-:W-:Y:S02]  /*1b90*/  FMUL.FTZ R99, R9, R76 ;  /* 0x0000004c09637220 */ /* 0x000fe40000410000 */
[----:B------:R-:W-:Y:S02]  /*1ba0*/  FFMA.FTZ R8, R4, R33, R67 ;  /* 0x0000002104087223 */ /* 0x000fe40000010043 */
[----:B------:R-:W-:Y:S02]  /*1bb0*/  FMUL.FTZ R35, R10, R79 ;  /* 0x0000004f0a237220 */ /* 0x000fe40000410000 */
[----:B------:R-:W-:Y:S02]  /*1bc0*/  FFMA.FTZ R25, R5, R99, R8 ;  /* 0x0000006305197223 */ /* 0x000fe40000010008 */
        /* <DEDUP_REMOVED lines=43> */
.L_x_14244:
        /* <DEDUP_REMOVED lines=26> */
[----:B------:R-:W-:Y:S01]  /*2020*/  ISETP.GT.AND P0, PT, R52, 0x1, PT ;  /* 0x000000013400780c */ /* 0x000fe20003f04270 */
[----:B------:R-:W-:Y:S01]  /*2030*/  IMAD R105, R96, c[0x0][0x1c4], R103 ;  /* 0x0000710060697a24 */ /* 0x000fe200078e0267 */
[----:B------:R-:W-:-:S02]  /*2040*/  IADD3 R103, R63, 0x200, RZ ;  /* 0x000002003f677810 */ /* 0x000fc40007ffe0ff */
[----:B------:R-:W-:Y:S02]  /*2050*/  ISETP.EQ.AND P0, PT, R70, RZ, P0 ;  /* 0x000000ff4600720c */ /* 0x000fe40000702270 */
[----:B0-----:R-:W-:Y:S02]  /*2060*/  MOV R40, R20 ;  /* 0x0000001400287202 */ /* 0x001fe40000000f00 */
[----:B------:R-:W-:-:S05]  /*2070*/  MOV R41, R51 ;  /* 0x0000003300297202 */ /* 0x000fca0000000f00 */
[----:B------:R-:W-:-:S05]  /*2080*/  IMAD.WIDE.U32 R40, R96, c[0x0][0x1c0], R40 ;  /* 0x0000700060287a25 */ /* 0x000fca00078e0028 */
[----:B------:R-:W-:Y:S02]  /*2090*/  IADD3 R105, R41, R105, RZ ;  /* 0x0000006929697210 */ /* 0x000fe40007ffe0ff */
[----:B------:R-:W-:-:S04]  /*20a0*/  LEA R104, P2, R40, c[0x0][0x230], 0x3 ;  /* 0x00008c0028687a11 */ /* 0x000fc800078418ff */
[----:B------:R-:W-:Y:S02]  /*20b0*/  LEA.HI.X R105, R40, c[0x0][0x234], R105, 0x3, P2 ;  /* 0x00008d0028697a11 */ /* 0x000fe400010f1c69 */
[----:B------:R-:W-:Y:S01]  /*20c0*/  ISETP.NE.AND P2, PT, R63, 0x1f, PT ;  /* 0x0000001f3f00780c */ /* 0x000fe20003f45270 */
[----:B------:R-:W-:Y:S01]  /*20d0*/  BSSY B0, `(.L_x_14214) ;  /* 0x0000062000007945 */ /* 0x000fe20003800000 */
[----:B--2---:R-:W-:Y:S02]  /*20e0*/  FMUL.FTZ R42, R89, R91 ;  /* 0x0000005b592a7220 */ /* 0x004fe40000410000 */
[----:B------:R-:W-:Y:S02]  /*20f0*/  FMUL.FTZ R43, R88, 1.4426950216293334961 ;  /* 0x3fb8aa3b582b7820 */ /* 0x000fe40000410000 */
[----:B------:R-:W-:Y:S01]  /*2100*/  FMUL.RZ R107, R42, 0.15915493667125701904 ;  /* 0x3e22f9832a6b7820 */ /* 0x000fe2000040c000 */
[----:B------:R-:W-:Y:S01]  /*2110*/  LEA.HI R42, R111, R111, RZ, 0x1 ;  /* 0x0000006f6f2a7211 */ /* 0x000fe200078f08ff */
[----:B------:R-:W-:-:S02]  /*2120*/  FMUL.FTZ R101, R43, R91 ;  /* 0x0000005b2b657220 */ /* 0x000fc40000410000 */
[----:B------:R-:W-:Y:S01]  /*2130*/  MUFU.COS R106, R107 ;  /* 0x0000006b006a7308 */ /* 0x000fe20000000000 */
[----:B------:R-:W-:-:S04]  /*2140*/  LOP3.LUT R42, R42, 0xfffffe, RZ, 0xc0, !PT ;  /* 0x00fffffe2a2a7812 */ /* 0x000fc800078ec0ff */
[----:B------:R-:W-:Y:S02]  /*2150*/  IADD3 R41, R111, -R42, RZ ;  /* 0x8000002a6f297210 */ /* 0x000fe40007ffe0ff */
[----:B------:R-:W-:Y:S01]  /*2160*/  SHF.L.U32 R42, R50, 0x5, RZ ;  /* 0x00000005322a7819 */ /* 0x000fe200000006ff */
[----:B------:R-:W0:Y:S01]  /*2170*/  MUFU.EX2 R101, R101 ;  /* 0x0000006500657308 */ /* 0x000e220000000800 */
[----:B---3--:R-:W-:Y:S01]  /*2180*/  STS.128 [R50.X16], R28 ;  /* 0x0000001c32007388 */ /* 0x008fe2000000cc00 */
[----:B------:R-:W-:Y:S02]  /*2190*/  @!P1 LEA R103, R41, R96, 0x8 ;  /* 0x0000006029679211 */ /* 0x000fe400078e40ff */
[----:B------:R-:W-:Y:S01]  /*21a0*/  @P0 IADD3 R41, R52, -0x2, RZ ;  /* 0xfffffffe34290810 */ /* 0x000fe20007ffe0ff */
[----:B----4-:R-:W-:Y:S01]  /*21b0*/  STS.128 [R50.X16+0x200], R32 ;  /* 0x0002002032007388 */ /* 0x010fe2000000cc00 */
[----:B------:R-:W-:-:S06]  /*21c0*/  NOP ;  /* 0x0000000000007918 */ /* 0x000fcc0000000000 */
[----:B------:R-:W1:Y:S01]  /*21d0*/  MUFU.SIN R102, R107 ;  /* 0x0000006b00667308 */ /* 0x000e620000000400 */
[----:B------:R-:W2:Y:S01]  /*21e0*/  LDS.128 R28, [R42] ;  /* 0x000000002a1c7984 */ /* 0x000ea20000000c00 */
[----:B------:R-:W-:Y:S01]  /*21f0*/  SHF.L.U32 R103, R103, 0x3, RZ ;  /* 0x0000000367677819 */ /* 0x000fe200000006ff */
[----:B------:R-:W-:Y:S02]  /*2200*/  @P0 IMAD R41, R41, c[0x0][0x16c], R96 ;  /* 0x00005b0029290a24 */ /* 0x000fe400078e0260 */
[----:B0-----:R-:W-:Y:S01]  /*2210*/  FMUL.FTZ R106, R101, R106 ;  /* 0x0000006a656a7220 */ /* 0x001fe20000410000 */
[----:B------:R0:W3:Y:S01]  /*2220*/  LDS.128 R32, [R42+0x10] ;  /* 0x000010002a207984 */ /* 0x0000e20000000c00 */
[----:B------:R-:W-:-:S03]  /*2230*/  @P0 IMAD.WIDE R40, R41, 0x10, R18 ;  /* 0x0000001029280825 */ /* 0x000fc600078e0212 */
[----:B------:R-:W5:Y:S01]  /*2240*/  LDG.E.64 R104, [R104.64] ;  /* 0x0000000668687981 */ /* 0x000f62000c1e1b00 */
[----:B-1----:R-:W-:Y:S02]  /*2250*/  FMUL.FTZ R107, R101, R102 ;  /* 0x00000066656b7220 */ /* 0x002fe40000410000 */
[----:B------:R-:W-:-:S03]  /*2260*/  FMUL.FTZ R101, R89, R90 ;  /* 0x0000005a59657220 */ /* 0x000fc60000410000 */
[----:B------:R1:W-:Y:S04]  /*2270*/  STS.64 [R103+0xc90], R106 ;  /* 0x000c906a67007388 */ /* 0x0003e80000000a00 */
[----:B------:R-:W-:Y:S01]  /*2280*/  BAR.SYNC.DEFER_BLOCKING 0x0 ;  /* 0x0000000000007b1d */ /* 0x000fe20000010000 */
[----:B------:R-:W-:Y:S02]  /*2290*/  FMUL.RZ R112, R101, 0.15915493667125701904 ;  /* 0x3e22f98365707820 */ /* 0x000fe4000040c000 */
[----:B------:R-:W-:-:S03]  /*22a0*/  FMUL.FTZ R101, R43, R90 ;  /* 0x0000005a2b657220 */ /* 0x000fc60000410000 */
[----:B------:R-:W-:Y:S01]  /*22b0*/  MUFU.SIN R114, R112 ;  /* 0x0000007000727308 */ /* 0x000fe20000000400 */
[C---:B0-----:R-:W-:Y:S02]  /*22c0*/  FMUL.FTZ R42, R43.reuse, R93 ;  /* 0x0000005d2b2a7220 */ /* 0x041fe40000410000 */
[----:B-1----:R-:W-:-:S05]  /*22d0*/  FMUL.FTZ R103, R43, R92 ;  /* 0x0000005c2b677220 */ /* 0x002fca0000410000 */
[----:B------:R2:W0:Y:S01]  /*22e0*/  MUFU.EX2 R115, R101 ;  /* 0x0000006500737308 */ /* 0x0004220000000800 */
[----:B------:R-:W-:-:S07]  /*22f0*/  FMUL.FTZ R43, R89, R93 ;  /* 0x0000005d592b7220 */ /* 0x000fce0000410000 */
[----:B------:R-:W1:Y:S01]  /*2300*/  MUFU.COS R102, R112 ;  /* 0x0000007000667308 */ /* 0x000e620000000000 */
[----:B------:R-:W-:Y:S01]  /*2310*/  FMUL.RZ R43, R43, 0.15915493667125701904 ;  /* 0x3e22f9832b2b7820 */ /* 0x000fe2000040c000 */
[----:B------:R4:W5:Y:S01]  /*2320*/  @P0 LDG.E.64 R108, [R40.64+0x8] ;  /* 0x00000806286c0981 */ /* 0x000962000c1e1b00 */
[-C--:B--2---:R-:W-:Y:S02]  /*2330*/  FMUL.FTZ R101, R28, R91.reuse ;  /* 0x0000005b1c657220 */ /* 0x084fe40000410000 */
[----:B------:R-:W-:-:S03]  /*2340*/  FMUL.FTZ R113, R29, R91 ;  /* 0x0000005b1d717220 */ /* 0x000fc60000410000 */
[----:B------:R-:W-:Y:S01]  /*2350*/  MUFU.EX2 R42, R42 ;  /* 0x0000002a002a7308 */ /* 0x000fe20000000800 */
[----:B0-----:R-:W-:Y:S02]  /*2360*/  FMUL.FTZ R114, R115, R114 ;  /* 0x0000007273727220 */ /* 0x001fe40000410000 */
[----:B------:R-:W-:-:S05]  /*2370*/  FMUL.FTZ R101, R4, R101 ;  /* 0x0000006504657220 */ /* 0x000fca0000410000 */
[----:B------:R-:W0:Y:S01]  /*2380*/  MUFU.SIN R117, R43 ;  /* 0x0000002b00757308 */ /* 0x000e220000000400 */
[----:B----4-:R-:W-:Y:S02]  /*2390*/  FMUL.FTZ R40, R89, R92 ;  /* 0x0000005c59287220 */ /* 0x010fe40000410000 */
[----:B------:R-:W-:-:S05]  /*23a0*/  FMUL.FTZ R113, R4, R113 ;  /* 0x0000007104717220 */ /* 0x000fca0000410000 */
[----:B------:R-:W2:Y:S01]  /*23b0*/  MUFU.COS R41, R43 ;  /* 0x0000002b00297308 */ /* 0x000ea20000000000 */
[----:B-1----:R-:W-:Y:S02]  /*23c0*/  FMUL.FTZ R115, R115, R102 ;  /* 0x0000006673737220 */ /* 0x002fe40000410000 */
[----:B------:R-:W-:Y:S02]  /*23d0*/  FMUL.RZ R118, R40, 0.15915493667125701904 ;  /* 0x3e22f98328767820 */ /* 0x000fe4000040c000 */
[C---:B------:R-:W-:Y:S02]  /*23e0*/  FMUL.FTZ R112, R114.reuse, R101 ;  /* 0x0000006572707220 */ /* 0x040fe40000410000 */
[----:B------:R-:W-:Y:S01]  /*23f0*/  FMUL.FTZ R102, R114, R113 ;  /* 0x0000007172667220 */ /* 0x000fe20000410000 */
[----:B------:R-:W-:Y:S01]  /*2400*/  MUFU.EX2 R103, R103 ;  /* 0x0000006700677308 */ /* 0x000fe20000000800 */
[-C--:B------:R-:W-:Y:S02]  /*2410*/  FMUL.FTZ R132, R30, R90.reuse ;  /* 0x0000005a1e847220 */ /* 0x080fe40000410000 */
[----:B------:R-:W-:-:S02]  /*2420*/  FMUL.FTZ R130, R31, R90 ;  /* 0x0000005a1f827220 */ /* 0x000fc40000410000 */
[C---:B------:R-:W-:Y:S02]  /*2430*/  FFMA.FTZ R112, R115.reuse, R113, R112 ;  /* 0x0000007173707223 */ /* 0x040fe40000010070 */
[----:B------:R-:W-:Y:S01]  /*2440*/  FFMA.FTZ R102, R115, R101, -R102 ;  /* 0x0000006573667223 */ /* 0x000fe20000010866 */
[----:B------:R-:W1:Y:S01]  /*2450*/  MUFU.SIN R40, R118 ;  /* 0x0000007600287308 */ /* 0x000e620000000400 */
[----:B0-----:R-:W-:Y:S02]  /*2460*/  FMUL.FTZ R117, R42, R117 ;  /* 0x000000752a757220 */ /* 0x001fe40000410000 */
[C---:B------:R-:W-:Y:S02]  /*2470*/  FFMA.FTZ R112, R5.reuse, R130, R112 ;  /* 0x0000008205707223 */ /* 0x040fe40000010070 */
[----:B------:R-:W-:-:S03]  /*2480*/  FFMA.FTZ R102, R5, R132, R102 ;  /* 0x0000008405667223 */ /* 0x000fc60000010066 */
[----:B------:R-:W0:Y:S01]  /*2490*/  MUFU.COS R122, R118 ;  /* 0x00000076007a7308 */ /* 0x000e220000000000 */
[----:B--2---:R-:W-:Y:S02]  /*24a0*/  FMUL.FTZ R116, R42, R41 ;  /* 0x000000292a747220 */ /* 0x004fe40000410000 */
[C---:B------:R-:W-:Y:S02]  /*24b0*/  FMUL.FTZ R41, R117.reuse, R112 ;  /* 0x0000007075297220 */ /* 0x040fe40000410000 */
[-C--:B------:R-:W-:Y:S02]  /*24c0*/  FMUL.FTZ R43, R117, R102.reuse ;  /* 0x00000066752b7220 */ /* 0x080fe40000410000 */
[C---:B------:R-:W-:Y:S02]  /*24d0*/  FFMA.FTZ R41, R116.reuse, R102, -R41 ;  /* 0x0000006674297223 */ /* 0x040fe40000010829 */
[----:B------:R-:W-:Y:S02]  /*24e0*/  FFMA.FTZ R43, R116, R112, R43 ;  /* 0x00000070742b7223 */ /* 0x000fe4000001002b */
[----:B---3--:R-:W-:-:S02]  /*24f0*/  FMUL.FTZ R129, R32, R93 ;  /* 0x0000005d20817220 */ /* 0x008fc40000410000 */
[----:B------:R-:W-:Y:S02]  /*2500*/  FMUL.FTZ R127, R33, R93 ;  /* 0x0000005d217f7220 */ /* 0x000fe40000410000 */
[C---:B-1----:R-:W-:Y:S02]  /*2510*/  FMUL.FTZ R119, R103.reuse, R40 ;  /* 0x0000002867777220 */ /* 0x042fe40000410000 */
[C---:B------:R-:W-:Y:S02]  /*2520*/  FFMA.FTZ R43, R6.reuse, R127, R43 ;  /* 0x0000007f062b7223 */ /* 0x040fe4000001002b */
[----:B------:R-:W-:Y:S02]  /*2530*/  FFMA.FTZ R41, R6, R129, R41 ;  /* 0x0000008106297223 */ /* 0x000fe40000010029 */
[----:B0-----:R-:W-:Y:S02]  /*2540*/  FMUL.FTZ R122, R103, R122 ;  /* 0x0000007a677a7220 */ /* 0x001fe40000410000 */
[----:B------:R-:W-:-:S02]  /*2550*/  FMUL.FTZ R102, R119, R43 ;  /* 0x0000002b77667220 */ /* 0x000fc40000410000 */
[-C--:B------:R-:W-:Y:S02]  /*2560*/  FMUL.FTZ R103, R119, R41.reuse ;  /* 0x0000002977677220 */ /* 0x080fe40000410000 */
[C---:B------:R-:W-:Y:S02]  /*2570*/  FFMA.FTZ R102, R122.reuse, R41, -R102 ;  /* 0x000000297a667223 */ /* 0x040fe40000010866 */
[----:B------:R-:W-:Y:S02]  /*2580*/  FFMA.FTZ R103, R122, R43, R103 ;  /* 0x0000002b7a677223 */ /* 0x000fe40000010067 */
[-C--:B------:R-:W-:Y:S02]  /*2590*/  FMUL.FTZ R128, R34, R92.reuse ;  /* 0x0000005c22807220 */ /* 0x080fe40000410000 */
[----:B------:R-:W-:Y:S02]  /*25a0*/  FMUL.FTZ R112, R35, R92 ;  /* 0x0000005c23707220 */ /* 0x000fe40000410000 */
[----:B------:R-:W-:-:S02]  /*25b0*/  FFMA.FTZ R125, R7, R128, R102 ;  /* 0x00000080077d7223 */ /* 0x000fc40000010066 */
[----:B------:R-:W-:Y:S02]  /*25c0*/  FFMA.FTZ R126, R7, R112, R103 ;  /* 0x00000070077e7223 */ /* 0x000fe40000010067 */
[----:B------:R0:W1:Y:S01]  /*25d0*/  @P2 LDS.64 R102, [R63.X8+0x1c98] ;  /* 0x001c98003f662984 */ /* 0x0000620000008a00 */
[CC--:B------:R-:W-:Y:S02]  /*25e0*/  FMUL.FTZ R42, R106.reuse, R114.reuse ;  /* 0x000000726a2a7220 */ /* 0x0c0fe40000410000 */
[C---:B------:R-:W-:Y:S02]  /*25f0*/  FMUL.FTZ R40, R107.reuse, R114 ;  /* 0x000000726b287220 */ /* 0x040fe40000410000 */
[-C--:B------:R-:W-:Y:S02]  /*2600*/  FFMA.FTZ R42, R107, R115.reuse, R42 ;  /* 0x000000736b2a7223 */ /* 0x080fe4000001002a */
[----:B------:R-:W-:Y:S02]  /*2610*/  FFMA.FTZ R40, R106, R115, -R40 ;  /* 0x000000736a287223 */ /* 0x000fe40000010828 */
[----:B------:R-:W-:-:S02]  /*2620*/  FMUL.FTZ R41, R117, R42 ;  /* 0x0000002a75297220 */ /* 0x000fc40000410000 */
        /* <DEDUP_REMOVED lines=12> */
.L_x_14215:
[----:B0-----:R-:W-:Y:S05]  /*26f0*/  BSYNC B0 ;  /* 0x0000000000007941 */ /* 0x001fea0003800000 */
.L_x_14214:
        /* <DEDUP_REMOVED lines=12> */
[----:B------:R-:W4:Y:S01]  /*27c0*/  SHFL.UP PT, R42, R41, 0x1, RZ ;  /* 0x04200000292a7989 */ /* 0x000f2200000e00ff */
        /* <DEDUP_REMOVED lines=22> */
[----:B------:R-:W-:Y:S01]  /*2930*/  @P0 FADD.FTZ R125, R125, R42 ;  /* 0x0000002a7d7d0221 */ /* 0x000fe20000010000 */
[----:B------:R-:W0:Y:S01]  /*2940*/  SHFL.UP PT, R124, R126, 0x4, RZ ;  /* 0x048000007e7c7989 */ /* 0x000e2200000e00ff */
[-C--:B----4-:R-:W-:Y:S02]  /*2950*/  FMUL.FTZ R42, R118, R41.reuse ;  /* 0x00000029762a7220 */ /* 0x090fe40000410000 */
[C---:B------:R-:W-:Y:S02]  /*2960*/  FFMA.FTZ R41, R131.reuse, R41, R120 ;  /* 0x0000002983297223 */ /* 0x040fe40000010078 */
[----:B------:R-:W2:Y:S01]  /*2970*/  SHFL.UP PT, R120, R125, 0x4, RZ ;  /* 0x048000007d787989 */ /* 0x000ea200000e00ff */
[----:B------:R-:W-:-:S02]  /*2980*/  @P0 FFMA.FTZ R131, R131, R40, -R42 ;  /* 0x0000002883830223 */ /* 0x000fc4000001082a */
[----:B------:R-:W-:Y:S01]  /*2990*/  FSEL R41, R118, R41, !P0 ;  /* 0x0000002976297208 */ /* 0x000fe20004000000 */
[----:B------:R-:W-:Y:S01]  /*29a0*/  FMUL.FTZ R121, R122, R133 ;  /* 0x000000857a797220 */ /* 0x000fe20000410000 */
[----:B------:R-:W-:Y:S01]  /*29b0*/  ISETP.GE.AND P0, PT, R50, 0x4, PT ;  /* 0x000000043200780c */ /* 0x000fe20003f06270 */
[----:B------:R-:W3:Y:S02]  /*29c0*/  SHFL.UP PT, R40, R131, 0x4, RZ ;  /* 0x0480000083287989 */ /* 0x000ee400000e00ff */
[----:B------:R-:W-:Y:S02]  /*29d0*/  FFMA.FTZ R123, -R119, R134, -R121 ;  /* 0x00000086777b7223 */ /* 0x000fe40000010979 */
[----:B------:R-:W4:Y:S01]  /*29e0*/  SHFL.UP PT, R42, R41, 0x4, RZ ;  /* 0x04800000292a7989 */ /* 0x000f2200000e00ff */
[----:B------:R-:W-:Y:S02]  /*29f0*/  FMUL.FTZ R121, R98, R104 ;  /* 0x0000006862797220 */ /* 0x000fe40000410000 */
[----:B0-----:R-:W-:-:S02]  /*2a00*/  FMUL.FTZ R43, R41, R124 ;  /* 0x0000007c292b7220 */ /* 0x001fc40000410000 */
[-C--:B--2---:R-:W-:Y:S02]  /*2a10*/  FMUL.FTZ R118, R41, R120.reuse ;  /* 0x0000007829767220 */ /* 0x084fe40000410000 */
[C---:B------:R-:W-:Y:S02]  /*2a20*/  FFMA.FTZ R120, R131.reuse, R120, -R43 ;  /* 0x0000007883787223 */ /* 0x040fe4000001082b */
[----:B------:R-:W-:Y:S02]  /*2a30*/  FFMA.FTZ R43, R131, R124, R118 ;  /* 0x0000007c832b7223 */ /* 0x000fe40000010076 */
[----:B------:R-:W-:Y:S02]  /*2a40*/  @P0 FADD.FTZ R125, R125, R120 ;  /* 0x000000787d7d0221 */ /* 0x000fe40000010000 */
[----:B---3--:R-:W-:Y:S02]  /*2a50*/  FMUL.FTZ R118, R41, R40 ;  /* 0x0000002829767220 */ /* 0x008fe40000410000 */
[----:B------:R-:W-:-:S02]  /*2a60*/  @P0 FADD.FTZ R126, R126, R43 ;  /* 0x0000002b7e7e0221 */ /* 0x000fc40000010000 */
        /* <DEDUP_REMOVED lines=13> */
[-C--:B---3--:R-:W-:Y:S02]  /*2b40*/  FMUL.FTZ R120, R118, R40.reuse ;  /* 0x0000002876787220 */ /* 0x088fe40000410000 */
[----:B------:R-:W-:Y:S02]  /*2b50*/  @P0 FADD.FTZ R126, R126, R43 ;  /* 0x0000002b7e7e0221 */ /* 0x000fe40000010000 */
[CC--:B----4-:R-:W-:Y:S02]  /*2b60*/  FMUL.FTZ R42, R118.reuse, R41.reuse ;  /* 0x00000029762a7220 */ /* 0x0d0fe40000410000 */
[----:B------:R-:W-:Y:S02]  /*2b70*/  FFMA.FTZ R41, R131, R41, R120 ;  /* 0x0000002983297223 */ /* 0x000fe40000010078 */
[----:B------:R-:W-:Y:S02]  /*2b80*/  @P0 FADD.FTZ R125, R125, R124 ;  /* 0x0000007c7d7d0221 */ /* 0x000fe40000010000 */
[----:B------:R-:W0:Y:S01]  /*2b90*/  SHFL.UP PT, R124, R126, 0x10, RZ ;  /* 0x060000007e7c7989 */ /* 0x000e2200000e00ff */
[----:B------:R-:W-:Y:S01]  /*2ba0*/  @P0 FFMA.FTZ R131, R131, R40, -R42 ;  /* 0x0000002883830223 */ /* 0x000fe2000001082a */
[----:B------:R-:W-:Y:S01]  /*2bb0*/  FSEL R41, R118, R41, !P0 ;  /* 0x0000002976297208 */ /* 0x000fe20004000000 */
[----:B------:R-:W-:Y:S01]  /*2bc0*/  FMUL.FTZ R118, R98, R105 ;  /* 0x0000006962767220 */ /* 0x000fe20000410000 */
[----:B------:R-:W2:Y:S01]  /*2bd0*/  SHFL.UP PT, R120, R125, 0x10, RZ ;  /* 0x060000007d787989 */ /* 0x000ea200000e00ff */
[----:B------:R-:W-:Y:S01]  /*2be0*/  FMUL.FTZ R43, R119, R133 ;  /* 0x00000085772b7220 */ /* 0x000fe20000410000 */
[----:B------:R-:W-:Y:S01]  /*2bf0*/  ISETP.GE.AND P0, PT, R50, 0x10, PT ;  /* 0x000000103200780c */ /* 0x000fe20003f06270 */
[----:B------:R-:W-:Y:S01]  /*2c00*/  FADD.FTZ R137, -R118, R123 ;  /* 0x0000007b76897221 */ /* 0x000fe20000010100 */
[----:B------:R-:W3:Y:S01]  /*2c10*/  SHFL.UP PT, R40, R131, 0x10, RZ ;  /* 0x0600000083287989 */ /* 0x000ee200000e00ff */
[----:B------:R-:W-:-:S02]  /*2c20*/  FFMA.FTZ R136, R122, R134, -R43 ;  /* 0x000000867a887223 */ /* 0x000fc4000001082b */
[----:B------:R-:W-:Y:S01]  /*2c30*/  FMUL.FTZ R123, R117, -R137 ;  /* 0x80000089757b7220 */ /* 0x000fe20000410000 */
[----:B------:R-:W4:Y:S01]  /*2c40*/  SHFL.UP PT, R42, R41, 0x10, RZ ;  /* 0x06000000292a7989 */ /* 0x000f2200000e00ff */
[----:B------:R-:W-:-:S04]  /*2c50*/  FADD.FTZ R135, R121, R136 ;  /* 0x0000008879877221 */ /* 0x000fc80000010000 */
[-C--:B------:R-:W-:Y:S02]  /*2c60*/  FFMA.FTZ R138, R116, R135.reuse, -R123 ;  /* 0x00000087748a7223 */ /* 0x080fe4000001087b */
[----:B------:R-:W-:-:S04]  /*2c70*/  FMUL.FTZ R135, R117, -R135 ;  /* 0x8000008775877220 */ /* 0x000fc80000410000 */
[----:B------:R-:W-:Y:S02]  /*2c80*/  FFMA.FTZ R137, R116, R137, R135 ;  /* 0x0000008974897223 */ /* 0x000fe40000010087 */
[C---:B0-----:R-:W-:Y:S01]  /*2c90*/  FMUL.FTZ R43, R41.reuse, R124 ;  /* 0x0000007c292b7220 */ /* 0x041fe20000410000 */
[----:B------:R0:W-:Y:S01]  /*2ca0*/  SHFL.IDX PT, R135, R109, RZ, 0x1f ;  /* 0x00001fff6d877589 */ /* 0x0001e200000e0000 */
[-C--:B--2---:R-:W-:Y:S02]  /*2cb0*/  FMUL.FTZ R123, R41, R120.reuse ;  /* 0x00000078297b7220 */ /* 0x084fe40000410000 */
[----:B------:R-:W-:Y:S02]  /*2cc0*/  FFMA.FTZ R136, R131, R120, -R43 ;  /* 0x0000007883887223 */ /* 0x000fe4000001082b */
[----:B---3--:R-:W-:Y:S02]  /*2cd0*/  FMUL.FTZ R120, R41, R40 ;  /* 0x0000002829787220 */ /* 0x008fe40000410000 */
[----:B------:R-:W-:-:S02]  /*2ce0*/  @P0 FADD.FTZ R125, R125, R136 ;  /* 0x000000887d7d0221 */ /* 0x000fc40000010000 */
[-C--:B----4-:R-:W-:Y:S02]  /*2cf0*/  FFMA.FTZ R120, R131, R42.reuse, R120 ;  /* 0x0000002a83787223 */ /* 0x090fe40000010078 */
[----:B------:R-:W-:Y:S02]  /*2d00*/  FMUL.FTZ R43, R41, R42 ;  /* 0x0000002a292b7220 */ /* 0x000fe40000410000 */
[----:B------:R-:W-:Y:S01]  /*2d10*/  FFMA.FTZ R123, R131, R124, R123 ;  /* 0x0000007c837b7223 */ /* 0x000fe2000001007b */
[----:B------:R-:W-:Y:S01]  /*2d20*/  FSEL R136, R41, R120, !P0 ;  /* 0x0000007829887208 */ /* 0x000fe20004000000 */
[----:B------:R-:W-:Y:S01]  /*2d30*/  @P0 FFMA.FTZ R131, R131, R40, -R43 ;  /* 0x0000002883830223 */ /* 0x000fe2000001082b */
[----:B------:R-:W-:Y:S01]  /*2d40*/  SHFL.UP PT, R125, R125, 0x1, RZ ;  /* 0x042000007d7d7989 */ /* 0x000fe200000e00ff */
[----:B------:R-:W-:Y:S01]  /*2d50*/  @P0 FADD.FTZ R126, R126, R123 ;  /* 0x0000007b7e7e0221 */ /* 0x000fe20000010000 */
[----:B------:R-:W-:Y:S01]  /*2d60*/  ISETP.GE.AND P0, PT, R52, c[0x0][0x174], PT ;  /* 0x00005d0034007a0c */ /* 0x000fe20003f06270 */
[C---:B------:R-:W-:Y:S01]  /*2d70*/  FMUL.FTZ R123, R99.reuse, R104 ;  /* 0x00000068637b7220 */ /* 0x040fe20000410000 */
[----:B------:R-:W2:Y:S01]  /*2d80*/  SHFL.UP PT, R136, R136, 0x1, RZ ;  /* 0x0420000088887989 */ /* 0x000ea200000e00ff */
[----:B------:R-:W-:Y:S01]  /*2d90*/  FMUL.FTZ R120, R99, R105 ;  /* 0x0000006963787220 */ /* 0x000fe20000410000 */
[----:B------:R-:W-:Y:S01]  /*2da0*/  ISETP.NE.OR P0, PT, R70, RZ, P0 ;  /* 0x000000ff4600720c */ /* 0x000fe20000705670 */
[----:B------:R-:W-:Y:S01]  /*2db0*/  FADD.FTZ R138, R123, R138 ;  /* 0x0000008a7b8a7221 */ /* 0x000fe20000010000 */
[----:B------:R-:W3:Y:S01]  /*2dc0*/  SHFL.UP PT, R131, R131, 0x1, RZ ;  /* 0x0420000083837989 */ /* 0x000ee200000e00ff */
[----:B------:R-:W-:Y:S01]  /*2dd0*/  FADD.FTZ R139, -R120, R137 ;  /* 0x00000089788b7221 */ /* 0x000fe20000010100 */
[----:B------:R-:W-:Y:S01]  /*2de0*/  HFMA2.MMA R41, -RZ, RZ, 0, 0 ;  /* 0x00000000ff297435 */ /* 0x000fe200000001ff */
[C---:B------:R-:W-:Y:S01]  /*2df0*/  FMUL.FTZ R142, R114.reuse, -R138 ;  /* 0x8000008a728e7220 */ /* 0x040fe20000410000 */
[----:B------:R-:W4:Y:S01]  /*2e00*/  SHFL.UP PT, R126, R126, 0x1, RZ ;  /* 0x042000007e7e7989 */ /* 0x000f2200000e00ff */
[C---:B-1----:R-:W-:Y:S01]  /*2e10*/  FMUL.FTZ R137, R119.reuse, -R102 ;  /* 0x8000006677897220 */ /* 0x042fe20000410000 */
[----:B------:R-:W-:Y:S01]  /*2e20*/  MOV R40, 0x3f800000 ;  /* 0x3f80000000287802 */ /* 0x000fe20000000f00 */
[----:B0-----:R-:W-:Y:S01]  /*2e30*/  FMUL.FTZ R109, R119, R103 ;  /* 0x00000067776d7220 */ /* 0x001fe20000410000 */
[----:B------:R-:W-:Y:S01]  /*2e40*/  CS2R R42, SRZ ;  /* 0x00000000002a7805 */ /* 0x000fe2000001ff00 */
[-C--:B------:R-:W-:Y:S01]  /*2e50*/  FMUL.FTZ R140, R114, -R139.reuse ;  /* 0x8000008b728c7220 */ /* 0x080fe20000410000 */
[----:B------:R-:W-:Y:S01]  /*2e60*/  SHF.L.U32 R124, R96, 0x4, RZ ;  /* 0x00000004607c7819 */ /* 0x000fe200000006ff */
[----:B------:R-:W-:-:S02]  /*2e70*/  FFMA.FTZ R142, R115, R139, R142 ;  /* 0x0000008b738e7223 */ /* 0x000fc4000001008e */
[C---:B------:R-:W-:Y:S02]  /*2e80*/  FFMA.FTZ R139, R122.reuse, -R103, R137 ;  /* 0x800000677a8b7223 */ /* 0x040fe40000010089 */
[----:B------:R-:W-:Y:S01]  /*2e90*/  FFMA.FTZ R137, R122, R102, -R109 ;  /* 0x000000667a897223 */ /* 0x000fe2000001086d */
[----:B------:R0:W1:Y:S01]  /*2ea0*/  @!P0 LDS.128 R40, [R124+0x1d90] ;  /* 0x001d90007c288984 */ /* 0x0000620000000c00 */
[----:B------:R-:W-:Y:S01]  /*2eb0*/  FFMA.FTZ R143, R115, R138, -R140 ;  /* 0x0000008a738f7223 */ /* 0x000fe2000001088c */
[----:B------:R-:W-:Y:S01]  /*2ec0*/  ISETP.NE.AND P0, PT, R70, 0x1f, PT ;  /* 0x0000001f4600780c */ /* 0x000fe20003f05270 */
[----:B------:R-:W-:Y:S02]  /*2ed0*/  FMUL.FTZ R141, R117, -R137 ;  /* 0x80000089758d7220 */ /* 0x000fe40000410000 */
[C---:B--2---:R-:W-:Y:S02]  /*2ee0*/  FMUL.FTZ R109, R136.reuse, R135 ;  /* 0x00000087886d7220 */ /* 0x044fe40000410000 */
[----:B------:R-:W-:-:S02]  /*2ef0*/  FMUL.FTZ R138, R136, R108 ;  /* 0x0000006c888a7220 */ /* 0x000fc40000410000 */
[----:B---3--:R-:W-:Y:S02]  /*2f00*/  FFMA.FTZ R136, R131, R108, -R109 ;  /* 0x0000006c83887223 */ /* 0x008fe4000001086d */
[-C--:B------:R-:W-:Y:S02]  /*2f10*/  FMUL.FTZ R140, R117, -R139.reuse ;  /* 0x8000008b758c7220 */ /* 0x080fe40000410000 */
[C---:B------:R-:W-:Y:S02]  /*2f20*/  FFMA.FTZ R141, R116.reuse, R139, R141 ;  /* 0x0000008b748d7223 */ /* 0x040fe4000001008d */
[----:B------:R-:W-:Y:S02]  /*2f30*/  @P1 FADD.FTZ R108, R125, R136 ;  /* 0x000000887d6c1221 */ /* 0x000fe40000010000 */
[----:B------:R-:W-:Y:S02]  /*2f40*/  FFMA.FTZ R131, R131, R135, R138 ;  /* 0x0000008783837223 */ /* 0x000fe4000001008a */
[----:B------:R-:W-:-:S02]  /*2f50*/  FFMA.FTZ R140, R116, R137, -R140 ;  /* 0x00000089748c7223 */ /* 0x000fc4000001088c */
[----:B------:R-:W-:Y:S02]  /*2f60*/  FMUL.FTZ R136, R114, -R141 ;  /* 0x8000008d72887220 */ /* 0x000fe40000410000 */
[----:B----4-:R-:W-:Y:S02]  /*2f70*/  @P1 FADD.FTZ R135, R126, R131 ;  /* 0x000000837e871221 */ /* 0x010fe40000010000 */
        /* <DEDUP_REMOVED lines=10> */
[----:B------:R0:W2:Y:S01]  /*3020*/  SHFL.DOWN PT, R138, R131, 0x1, 0x1f ;  /* 0x08201f00838a7f89 */ /* 0x0000a200000e0000 */
[----:B------:R-:W-:-:S03]  /*3030*/  FFMA.FTZ R104, R106, R135, R104 ;  /* 0x000000876a687223 */ /* 0x000fc60000010068 */
[----:B------:R0:W3:Y:S04]  /*3040*/  SHFL.DOWN PT, R106, R109, 0x1, 0x1f ;  /* 0x08201f006d6a7f89 */ /* 0x0000e800000e0000 */
[----:B------:R0:W4:Y:S04]  /*3050*/  SHFL.DOWN PT, R140, R136, 0x1, 0x1f ;  /* 0x08201f00888c7f89 */ /* 0x00012800000e0000 */
[----:B------:R0:W0:Y:S01]  /*3060*/  SHFL.DOWN PT, R142, R107, 0x1, 0x1f ;  /* 0x08201f006b8e7f89 */ /* 0x00002200000e0000 */
[----:B------:R-:W-:Y:S05]  /*3070*/  @!P0 BRA `(.L_x_14217) ;  /* 0x000000b000008947 */ /* 0x000fea0003800000 */
[C---:B01----:R-:W-:Y:S02]  /*3080*/  FMUL.FTZ R105, R107.reuse, R142 ;  /* 0x0000008e6b697220 */ /* 0x043fe40000410000 */
[----:B--2---:R-:W-:-:S02]  /*3090*/  FMUL.FTZ R135, R107, R138 ;  /* 0x0000008a6b877220 */ /* 0x004fc40000410000 */
[C---:B---3--:R-:W-:Y:S02]  /*30a0*/  FMUL.FTZ R137, R107.reuse, R106 ;  /* 0x0000006a6b897220 */ /* 0x048fe40000410000 */
        /* <DEDUP_REMOVED lines=8> */
.L_x_14217:
[----:B-1----:R-:W-:Y:S05]  /*3130*/  BSYNC B0 ;  /* 0x0000000000007941 */ /* 0x002fea0003800000 */
.L_x_14216:
[----:B------:R-:W-:Y:S01]  /*3140*/  ISETP.GT.U32.AND P0, PT, R70, 0x1d, PT ;  /* 0x0000001d4600780c */ /* 0x000fe20003f04070 */
[----:B------:R-:W-:Y:S01]  /*3150*/  FADD.FTZ R113, R113, R104 ;  /* 0x0000006871717221 */ /* 0x000fe20000010000 */
[----:B----4-:R1:W4:Y:S01]  /*3160*/  SHFL.DOWN PT, R140, R136, 0x2, 0x1f ;  /* 0x08401f00888c7f89 */ /* 0x01032200000e0000 */
[----:B------:R-:W-:Y:S01]  /*3170*/  FADD.FTZ R101, R101, R108 ;  /* 0x0000006c65657221 */ /* 0x000fe20000010000 */
[----:B------:R-:W-:Y:S01]  /*3180*/  BSSY B0, `(.L_x_14218) ;  /* 0x0000014000007945 */ /* 0x000fe20003800000 */
[C---:B------:R-:W-:Y:S01]  /*3190*/  FMUL.FTZ R104, R114.reuse, R113 ;  /* 0x0000007172687220 */ /* 0x040fe20000410000 */
[----:B0-----:R1:W0:Y:S01]  /*31a0*/  SHFL.DOWN PT, R142, R107, 0x2, 0x1f ;  /* 0x08401f006b8e7f89 */ /* 0x00122200000e0000 */
[-C--:B---3--:R-:W-:Y:S02]  /*31b0*/  FMUL.FTZ R106, R114, R101.reuse ;  /* 0x00000065726a7220 */ /* 0x088fe40000410000 */
        /* <DEDUP_REMOVED lines=16> */
.L_x_14219:
[----:B------:R-:W-:Y:S05]  /*32c0*/  BSYNC B0 ;  /* 0x0000000000007941 */ /* 0x000fea0003800000 */
.L_x_14218:
[C---:B------:R-:W-:Y:S01]  /*32d0*/  ISETP.GT.U32.AND P0, PT, R70.reuse, 0x1b, PT ;  /* 0x0000001b4600780c */ /* 0x040fe20003f04070 */
[C---:B------:R-:W-:Y:S01]  /*32e0*/  FFMA.FTZ R105, R5.reuse, R132, R104 ;  /* 0x0000008405697223 */ /* 0x040fe20000010068 */
[----:B--2---:R2:W1:Y:S01]  /*32f0*/  SHFL.DOWN PT, R138, R136, 0x4, 0x1f ;  /* 0x08801f00888a7f89 */ /* 0x00446200000e0000 */
[----:B------:R-:W-:Y:S01]  /*3300*/  FFMA.FTZ R106, R5, R130, R106 ;  /* 0x00000082056a7223 */ /* 0x000fe2000001006a */
[----:B------:R-:W-:Y:S01]  /*3310*/  BSSY B0, `(.L_x_14220) ;  /* 0x0000016000007945 */ /* 0x000fe20003800000 */
[CC--:B------:R-:W-:Y:S01]  /*3320*/  FMUL.FTZ R135, R117.reuse, R105.reuse ;  /* 0x0000006975877220 */ /* 0x0c0fe20000410000 */
[----:B----4-:R2:W4:Y:S01]  /*3330*/  SHFL.DOWN PT, R140, R107, 0x4, 0x1f ;  /* 0x08801f006b8c7f89 */ /* 0x01052200000e0000 */
        /* <DEDUP_REMOVED lines=19> */
.L_x_14221:
[----:B------:R-:W-:Y:S05]  /*3470*/  BSYNC B0 ;  /* 0x0000000000007941 */ /* 0x000fea0003800000 */
.L_x_14220:
[C---:B------:R-:W-:Y:S01]  /*3480*/  FFMA.FTZ R135, R6.reuse, R129, R104 ;  /* 0x0000008106877223 */ /* 0x040fe20000010068 */
[----:B0-----:R0:W2:Y:S01]  /*3490*/  SHFL.DOWN PT, R132, R136, 0x8, 0x1f ;  /* 0x09001f0088847f89 */ /* 0x0010a200000e0000 */
[----:B------:R-:W-:Y:S01]  /*34a0*/  BSSY B0, `(.L_x_14222) ;  /* 0x0000011000007945 */ /* 0x000fe20003800000 */
[----:B------:R-:W-:Y:S02]  /*34b0*/  FFMA.FTZ R130, R6, R127, R130 ;  /* 0x0000007f06827223 */ /* 0x000fe40000010082 */
[----:B-1----:R0:W1:Y:S04]  /*34c0*/  SHFL.DOWN PT, R138, R107, 0x8, 0x1f ;  /* 0x09001f006b8a7f89 */ /* 0x00206800000e0000 */
[----:B------:R0:W4:Y:S04]  /*34d0*/  SHFL.DOWN PT, R104, R109, 0x8, 0x1f ;  /* 0x09001f006d687f89 */ /* 0x00012800000e0000 */
[----:B---3--:R0:W3:Y:S01]  /*34e0*/  SHFL.DOWN PT, R108, R131, 0x8, 0x1f ;  /* 0x09001f00836c7f89 */ /* 0x0080e200000e0000 */
[----:B------:R-:W-:Y:S05]  /*34f0*/  @P1 BRA `(.L_x_14223) ;  /* 0x000000b000001947 */ /* 0x000fea0003800000 */
[C---:B-1----:R-:W-:Y:S02]  /*3500*/  FMUL.FTZ R127, R107.reuse, R138 ;  /* 0x0000008a6b7f7220 */ /* 0x042fe40000410000 */
[----:B---3--:R-:W-:-:S02]  /*3510*/  FMUL.FTZ R129, R107, R108 ;  /* 0x0000006c6b817220 */ /* 0x008fc40000410000 */
        /* <DEDUP_REMOVED lines=9> */
.L_x_14223:
[----:B------:R-:W-:Y:S05]  /*35b0*/  BSYNC B0 ;  /* 0x0000000000007941 */ /* 0x000fea0003800000 */
.L_x_14222:
[----:B--2---:R2:W0:Y:S01]  /*35c0*/  SHFL.DOWN PT, R132, R136, 0x10, 0x1f ;  /* 0x0a001f0088847f89 */ /* 0x00442200000e0000 */
[----:B------:R-:W-:Y:S01]  /*35d0*/  BSSY B0, `(.L_x_14224) ;  /* 0x0000011000007945 */ /* 0x000fe20003800000 */
[----:B-1----:R-:W-:Y:S02]  /*35e0*/  FMUL.FTZ R138, R4, R91 ;  /* 0x0000005b048a7220 */ /* 0x002fe40000410000 */
[----:B----4-:R2:W1:Y:S04]  /*35f0*/  SHFL.DOWN PT, R140, R107, 0x10, 0x1f ;  /* 0x0a001f006b8c7f89 */ /* 0x01046800000e0000 */
        /* <DEDUP_REMOVED lines=14> */
.L_x_14225:
[----:B------:R-:W-:Y:S05]  /*36e0*/  BSYNC B0 ;  /* 0x0000000000007941 */ /* 0x000fea0003800000 */
.L_x_14224:
[----:B------:R-:W-:Y:S01]  /*36f0*/  SHFL.DOWN PT, R143, R107, 0x1, 0x1f ;  /* 0x08201f006b8f7f89 */ /* 0x000fe200000e0000 */
[----:B-1----:R-:W-:Y:S01]  /*3700*/  FFMA.FTZ R140, R100, R101, RZ ;  /* 0x00000065648c7223 */ /* 0x002fe200000100ff */
[----:B------:R-:W-:Y:S01]  /*3710*/  ISETP.NE.AND P0, PT, R63, RZ, PT ;  /* 0x000000ff3f00720c */ /* 0x000fe20003f05270 */
[-C--:B------:R-:W-:Y:S01]  /*3720*/  FFMA.FTZ R101, R28, -R138.reuse, R101 ;  /* 0x8000008a1c657223 */ /* 0x080fe20000010065 */
[----:B0-----:R-:W0:Y:S01]  /*3730*/  SHFL.IDX PT, R132, R42, RZ, 0x1f ;  /* 0x00001fff2a847589 */ /* 0x001e2200000e0000 */
[----:B----4-:R-:W-:Y:S01]  /*3740*/  FFMA.FTZ R104, R29, -R138, R113 ;  /* 0x8000008a1d687223 */ /* 0x010fe20000010071 */
[----:B------:R-:W-:Y:S01]  /*3750*/  BSSY B0, `(.L_x_14226) ;  /* 0x000008b000007945 */ /* 0x000fe20003800000 */
[----:B------:R-:W-:Y:S01]  /*3760*/  FFMA.FTZ R113, R100, -R113, RZ ;  /* 0x8000007164717223 */ /* 0x000fe200000100ff */
[----:B------:R-:W1:Y:S01]  /*3770*/  SHFL.IDX PT, R129, R43, RZ, 0x1f ;  /* 0x00001fff2b817589 */ /* 0x000e6200000e0000 */
[----:B---3--:R-:W-:Y:S02]  /*3780*/  FMUL.FTZ R108, R5, R90 ;  /* 0x0000005a056c7220 */ /* 0x008fe40000410000 */
[C---:B------:R-:W-:Y:S01]  /*3790*/  FFMA.FTZ R127, R99.reuse, R105, R140 ;  /* 0x00000069637f7223 */ /* 0x040fe2000001008c */
[----:B------:R-:W3:Y:S01]  /*37a0*/  SHFL.DOWN PT, R142, R136, 0x1, 0x1f ;  /* 0x08201f00888e7f89 */ /* 0x000ee200000e0000 */
[----:B------:R-:W-:-:S02]  /*37b0*/  FFMA.FTZ R139, R99, -R106, R113 ;  /* 0x8000006a638b7223 */ /* 0x000fc40000010071 */
[-C--:B------:R-:W-:Y:S01]  /*37c0*/  FFMA.FTZ R105, R30, -R108.reuse, R105 ;  /* 0x8000006c1e697223 */ /* 0x080fe20000010069 */
[----:B------:R4:W5:Y:S01]  /*37d0*/  SHFL.IDX PT, R138, R107, RZ, 0x1f ;  /* 0x00001fff6b8a7589 */ /* 0x00096200000e0000 */
[----:B------:R-:W-:Y:S02]  /*37e0*/  FFMA.FTZ R106, R31, -R108, R106 ;  /* 0x8000006c1f6a7223 */ /* 0x000fe4000001006a */
[C---:B------:R-:W-:Y:S01]  /*37f0*/  FMUL.FTZ R108, R119.reuse, R130 ;  /* 0x00000082776c7220 */ /* 0x040fe20000410000 */
[----:B------:R-:W2:Y:S01]  /*3800*/  SHFL.DOWN PT, R145, R131, 0x1, 0x1f ;  /* 0x08201f0083917f89 */ /* 0x000ea200000e0000 */
[----:B------:R-:W-:Y:S02]  /*3810*/  FMUL.FTZ R140, R6, R93 ;  /* 0x0000005d068c7220 */ /* 0x000fe40000410000 */
[-C--:B------:R-:W-:Y:S01]  /*3820*/  FMUL.FTZ R141, R119, R135.reuse ;  /* 0x00000087778d7220 */ /* 0x080fe20000410000 */
[----:B------:R-:W2:Y:S01]  /*3830*/  SHFL.DOWN PT, R144, R109, 0x1, 0x1f ;  /* 0x08201f006d907f89 */ /* 0x000ea200000e0000 */
[----:B------:R-:W-:-:S02]  /*3840*/  FFMA.FTZ R113, R98, R135, R127 ;  /* 0x0000008762717223 */ /* 0x000fc4000001007f */
[----:B------:R-:W-:Y:S01]  /*3850*/  FFMA.FTZ R127, R98, -R130, R139 ;  /* 0x80000082627f7223 */ /* 0x000fe2000001008b */
[----:B------:R1:W2:Y:S01]  /*3860*/  SHFL.IDX PT, R137, R136, RZ, 0x1f ;  /* 0x00001fff88897589 */ /* 0x0002a200000e0000 */
[C---:B------:R-:W-:Y:S02]  /*3870*/  FFMA.FTZ R139, R122.reuse, R135, -R108 ;  /* 0x000000877a8b7223 */ /* 0x040fe4000001086c */
[----:B------:R-:W-:Y:S01]  /*3880*/  FFMA.FTZ R108, R33, -R140, R130 ;  /* 0x8000008c216c7223 */ /* 0x000fe20000010082 */
[----:B--2---:R-:W2:Y:S01]  /*3890*/  SHFL.IDX PT, R109, R109, RZ, 0x1f ;  /* 0x00001fff6d6d7589 */ /* 0x004ea200000e0000 */
[----:B------:R-:W-:Y:S02]  /*38a0*/  FFMA.FTZ R141, R122, R130, R141 ;  /* 0x000000827a8d7223 */ /* 0x000fe4000001008d */
[----:B0-----:R-:W-:Y:S01]  /*38b0*/  @P2 FMUL.FTZ R130, R143, R132 ;  /* 0x000000848f822220 */ /* 0x001fe20000410000 */
[----:B------:R-:W0:Y:S01]  /*38c0*/  SHFL.IDX PT, R131, R131, RZ, 0x1f ;  /* 0x00001fff83837589 */ /* 0x000e2200000e0000 */
[----:B----4-:R-:W-:-:S02]  /*38d0*/  FFMA.FTZ R107, R32, -R140, R135 ;  /* 0x8000008c206b7223 */ /* 0x010fc40000010087 */
[-C--:B-1----:R-:W-:Y:S02]  /*38e0*/  @P2 FMUL.FTZ R135, R143, R129.reuse ;  /* 0x000000818f872220 */ /* 0x082fe40000410000 */
[----:B------:R-:W-:Y:S02]  /*38f0*/  FFMA.FTZ R139, R7, R128, R139 ;  /* 0x00000080078b7223 */ /* 0x000fe4000001008b */
[C---:B---3--:R-:W-:Y:S02]  /*3900*/  @P2 FFMA.FTZ R128, R142.reuse, R129, R130 ;  /* 0x000000818e802223 */ /* 0x048fe40000010082 */
[----:B------:R-:W-:Y:S02]  /*3910*/  @P2 FFMA.FTZ R135, R142, R132, -R135 ;  /* 0x000000848e872223 */ /* 0x000fe40000010887 */
[----:B-----5:R-:W-:Y:S02]  /*3920*/  FMUL.FTZ R130, R138, R42 ;  /* 0x0000002a8a827220 */ /* 0x020fe40000410000 */
[----:B------:R-:W-:-:S02]  /*3930*/  @P2 FADD.FTZ R129, R145, R128 ;  /* 0x0000008091812221 */ /* 0x000fc40000010000 */
[----:B------:R-:W-:Y:S02]  /*3940*/  FFMA.FTZ R136, R7, R112, R141 ;  /* 0x0000007007887223 */ /* 0x000fe4000001008d */
[-C--:B------:R-:W-:Y:S02]  /*3950*/  FMUL.FTZ R112, R138, R43.reuse ;  /* 0x0000002b8a707220 */ /* 0x080fe40000410000 */
[----:B------:R-:W-:Y:S02]  /*3960*/  @P2 FADD.FTZ R132, R144, R135 ;  /* 0x0000008790842221 */ /* 0x000fe40000010000 */
[----:B------:R-:W-:Y:S02]  /*3970*/  FFMA.FTZ R130, R137, R43, R130 ;  /* 0x0000002b89827223 */ /* 0x000fe40000010082 */
[----:B------:R-:W-:Y:S02]  /*3980*/  FMUL.FTZ R43, R129, -R103 ;  /* 0x80000067812b7220 */ /* 0x000fe40000410000 */
[----:B------:R-:W-:-:S02]  /*3990*/  FFMA.FTZ R128, R137, R42, -R112 ;  /* 0x0000002a89807223 */ /* 0x000fc40000010870 */
[----:B------:R-:W-:Y:S02]  /*39a0*/  FMUL.FTZ R103, R132, -R103 ;  /* 0x8000006784677220 */ /* 0x000fe40000410000 */
[----:B------:R-:W-:Y:S02]  /*39b0*/  FMUL.FTZ R42, R138, R41 ;  /* 0x000000298a2a7220 */ /* 0x000fe40000410000 */
[----:B------:R-:W-:Y:S02]  /*39c0*/  FFMA.FTZ R43, R132, R102, -R43 ;  /* 0x00000066842b7223 */ /* 0x000fe4000001082b */
[----:B------:R-:W-:Y:S02]  /*39d0*/  FMUL.FTZ R138, R138, R40 ;  /* 0x000000288a8a7220 */ /* 0x000fe40000410000 */
[----:B------:R-:W-:Y:S02]  /*39e0*/  FFMA.FTZ R112, R129, R102, R103 ;  /* 0x0000006681707223 */ /* 0x000fe40000010067 */
[----:B------:R-:W-:-:S02]  /*39f0*/  FFMA.FTZ R40, R137, R40, -R42 ;  /* 0x0000002889287223 */ /* 0x000fc4000001082a */
[----:B------:R-:W-:Y:S01]  /*3a00*/  FADD.FTZ R103, R134, R43 ;  /* 0x0000002b86677221 */ /* 0x000fe20000010000 */
[----:B------:R-:W-:Y:S01]  /*3a10*/  P2R R43, PR, RZ, 0x1 ;  /* 0x00000001ff2b7803 */ /* 0x000fe20000000000 */
[----:B--2---:R-:W-:Y:S02]  /*3a20*/  FADD.FTZ R42, R109, R128 ;  /* 0x000000806d2a7221 */ /* 0x004fe40000010000 */
[----:B------:R-:W-:Y:S02]  /*3a30*/  FMUL.FTZ R128, R97, R139 ;  /* 0x0000008b61807220 */ /* 0x000fe40000410000 */
[----:B------:R-:W-:Y:S02]  /*3a40*/  FADD.FTZ R112, -R133, R112 ;  /* 0x0000007085707221 */ /* 0x000fe40000010100 */
[----:B------:R-:W-:Y:S02]  /*3a50*/  FMUL.FTZ R129, R119, -R103 ;  /* 0x8000006777817220 */ /* 0x000fe40000410000 */
[----:B------:R-:W-:-:S02]  /*3a60*/  FADD.FTZ R113, R113, R128 ;  /* 0x0000008071717221 */ /* 0x000fc40000010000 */
[-C--:B------:R-:W-:Y:S02]  /*3a70*/  FMUL.FTZ R128, R119, -R112.reuse ;  /* 0x8000007077807220 */ /* 0x080fe40000410000 */
[C---:B------:R-:W-:Y:S02]  /*3a80*/  FFMA.FTZ R129, R122.reuse, R112, R129 ;  /* 0x000000707a817223 */ /* 0x040fe40000010081 */
[----:B------:R-:W-:Y:S02]  /*3a90*/  FFMA.FTZ R41, R137, R41, R138 ;  /* 0x0000002989297223 */ /* 0x000fe4000001008a */
[----:B0-----:R-:W-:Y:S02]  /*3aa0*/  FADD.FTZ R43, R131, R130 ;  /* 0x00000082832b7221 */ /* 0x001fe40000010000 */
[----:B------:R-:W-:Y:S02]  /*3ab0*/  FFMA.FTZ R128, R122, R103, -R128 ;  /* 0x000000677a807223 */ /* 0x000fe40000010880 */
[----:B------:R-:W-:Y:S01]  /*3ac0*/  FADD.FTZ R118, -R118, R129 ;  /* 0x0000008176767221 */ /* 0x000fe20000010100 */
[----:B------:R0:W-:Y:S01]  /*3ad0*/  @!P0 STS.128 [R124+0x1d90], R40 ;  /* 0x001d90287c008388 */ /* 0x0001e20000000c00 */
[----:B------:R-:W-:-:S02]  /*3ae0*/  FMUL.FTZ R102, R7, R92 ;  /* 0x0000005c07667220 */ /* 0x000fc40000410000 */
[----:B------:R-:W-:Y:S02]  /*3af0*/  FADD.FTZ R121, R121, R128 ;  /* 0x0000008079797221 */ /* 0x000fe40000010000 */
[-C--:B------:R-:W-:Y:S02]  /*3b00*/  FFMA.FTZ R109, R34, -R102.reuse, R139 ;  /* 0x80000066226d7223 */ /* 0x080fe4000001008b */
[----:B------:R-:W-:Y:S02]  /*3b10*/  FFMA.FTZ R102, R35, -R102, R136 ;  /* 0x8000006623667223 */ /* 0x000fe40000010088 */
[----:B------:R-:W-:Y:S02]  /*3b20*/  FMUL.FTZ R136, R97, R136 ;  /* 0x0000008861887220 */ /* 0x000fe40000410000 */
[----:B------:R-:W-:Y:S02]  /*3b30*/  FMUL.FTZ R130, R112, R92 ;  /* 0x0000005c70827220 */ /* 0x000fe40000410000 */
[----:B------:R-:W-:-:S02]  /*3b40*/  FADD.FTZ R119, R127, -R136 ;  /* 0x800000887f777221 */ /* 0x000fc40000010000 */
[----:B------:R-:W-:Y:S02]  /*3b50*/  FMUL.FTZ R122, R103, R92 ;  /* 0x0000005c677a7220 */ /* 0x000fe40000410000 */
[CC--:B0-----:R-:W-:Y:S02]  /*3b60*/  FMUL.FTZ R40, R117.reuse, -R118.reuse ;  /* 0x8000007675287220 */ /* 0x0c1fe40000410000 */
[-C--:B------:R-:W-:Y:S02]  /*3b70*/  FMUL.FTZ R117, R117, -R121.reuse ;  /* 0x8000007975757220 */ /* 0x080fe40000410000 */
[----:B------:R-:W-:Y:S02]  /*3b80*/  FFMA.FTZ R40, R116, R121, -R40 ;  /* 0x0000007974287223 */ /* 0x000fe40000010828 */
[----:B------:R-:W-:Y:S02]  /*3b90*/  FMUL.FTZ R43, R118, R93 ;  /* 0x0000005d762b7220 */ /* 0x000fe40000410000 */
[----:B------:R-:W-:-:S02]  /*3ba0*/  FFMA.FTZ R117, R116, R118, R117 ;  /* 0x0000007674757223 */ /* 0x000fc40000010075 */
[----:B------:R-:W-:Y:S02]  /*3bb0*/  FMUL.FTZ R127, R102, R130 ;  /* 0x00000082667f7220 */ /* 0x000fe40000410000 */
[----:B------:R-:W-:Y:S02]  /*3bc0*/  FADD.FTZ R123, R123, R40 ;  /* 0x000000287b7b7221 */ /* 0x000fe40000010000 */
[----:B------:R-:W-:Y:S02]  /*3bd0*/  FMUL.FTZ R41, R121, R93 ;  /* 0x0000005d79297220 */ /* 0x000fe40000410000 */
[----:B------:R-:W-:Y:S02]  /*3be0*/  FMUL.FTZ R40, R108, R43 ;  /* 0x0000002b6c287220 */ /* 0x000fe40000410000 */
[----:B------:R-:W-:Y:S02]  /*3bf0*/  FADD.FTZ R120, -R120, R117 ;  /* 0x0000007578787221 */ /* 0x000fe40000010100 */
[----:B------:R-:W-:-:S02]  /*3c00*/  FMUL.FTZ R128, R102, R122 ;  /* 0x0000007a66807220 */ /* 0x000fc40000410000 */
[-C--:B------:R-:W-:Y:S02]  /*3c10*/  FMUL.FTZ R132, R7, R122.reuse ;  /* 0x0000007a07847220 */ /* 0x080fe40000410000 */
[----:B------:R-:W-:Y:S02]  /*3c20*/  FFMA.FTZ R122, R109, R122, R127 ;  /* 0x0000007a6d7a7223 */ /* 0x000fe4000001007f */
[-C--:B------:R-:W-:Y:S01]  /*3c30*/  FFMA.FTZ R127, R107, R41.reuse, R40 ;  /* 0x000000296b7f7223 */ /* 0x080fe20000010028 */
[----:B------:R-:W-:Y:S01]  /*3c40*/  STS [R49.X4+0x438], R132 ;  /* 0x0004388431007388 */ /* 0x000fe20000004800 */
[----:B------:R-:W-:Y:S02]  /*3c50*/  FMUL.FTZ R42, R108, R41 ;  /* 0x000000296c2a7220 */ /* 0x000fe40000410000 */
[C---:B------:R-:W-:Y:S02]  /*3c60*/  FMUL.FTZ R40, R114.reuse, -R120 ;  /* 0x8000007872287220 */ /* 0x040fe40000410000 */
[----:B------:R-:W-:-:S02]  /*3c70*/  FMUL.FTZ R114, R114, -R123 ;  /* 0x8000007b72727220 */ /* 0x000fc40000410000 */
[----:B------:R-:W-:Y:S02]  /*3c80*/  FMUL.FTZ R116, R6, R41 ;  /* 0x0000002906747220 */ /* 0x000fe40000410000 */
[----:B------:R-:W-:Y:S02]  /*3c90*/  FFMA.FTZ R129, R107, R43, -R42 ;  /* 0x0000002b6b817223 */ /* 0x000fe4000001082a */
[----:B------:R-:W-:Y:S01]  /*3ca0*/  FFMA.FTZ R41, R115, R123, -R40 ;  /* 0x0000007b73297223 */ /* 0x000fe20000010828 */
[----:B------:R0:W-:Y:S01]  /*3cb0*/  STS [R49.X4+0x430], R116 ;  /* 0x0004307431007388 */ /* 0x0001e20000004800 */
[-C--:B------:R-:W-:Y:S02]  /*3cc0*/  FMUL.FTZ R42, R120, R90.reuse ;  /* 0x0000005a782a7220 */ /* 0x080fe40000410000 */
[----:B------:R-:W-:Y:S02]  /*3cd0*/  FMUL.FTZ R40, R123, R90 ;  /* 0x0000005a7b287220 */ /* 0x000fe40000410000 */
[----:B------:R-:W-:-:S02]  /*3ce0*/  FFMA.FTZ R114, R115, R120, R114 ;  /* 0x0000007873727223 */ /* 0x000fc40000010072 */
[----:B------:R-:W-:Y:S02]  /*3cf0*/  FFMA.FTZ R124, R109, R130, -R128 ;  /* 0x000000826d7c7223 */ /* 0x000fe40000010880 */
[----:B------:R-:W-:Y:S01]  /*3d00*/  FMUL.FTZ R128, R6, R43 ;  /* 0x0000002b06807220 */ /* 0x000fe20000410000 */
[----:B0-----:R-:W-:Y:S01]  /*3d10*/  IADD3 R116, -R36, c[0x0][0x168], RZ ;  /* 0x00005a0024747a10 */ /* 0x001fe20007ffe1ff */
[----:B------:R-:W-:Y:S02]  /*3d20*/  FADD.FTZ R126, R126, R41 ;  /* 0x000000297e7e7221 */ /* 0x000fe40000010000 */
[C---:B------:R-:W-:Y:S01]  /*3d30*/  FMUL.FTZ R43, R106.reuse, R42 ;  /* 0x0000002a6a2b7220 */ /* 0x040fe20000410000 */
[----:B------:R0:W-:Y:S01]  /*3d40*/  STS [R49.X4+0x434], R128 ;  /* 0x0004348031007388 */ /* 0x0001e20000004800 */
[-C--:B------:R-:W-:Y:S02]  /*3d50*/  FMUL.FTZ R41, R106, R40.reuse ;  /* 0x000000286a297220 */ /* 0x080fe40000410000 */
[----:B------:R-:W-:Y:S01]  /*3d60*/  FADD.FTZ R114, -R125, R114 ;  /* 0x000000727d727221 */ /* 0x000fe20000010100 */
[----:B------:R-:W-:Y:S01]  /*3d70*/  LEA R125, R116, -R63, 0x1 ;  /* 0x8000003f747d7211 */ /* 0x000fe200078e08ff */
[----:B------:R-:W-:-:S02]  /*3d80*/  FFMA.FTZ R115, R105, R40, R43 ;  /* 0x0000002869737223 */ /* 0x000fc4000001002b */
[----:B------:R-:W-:Y:S01]  /*3d90*/  FFMA.FTZ R117, R105, R42, -R41 ;  /* 0x0000002a69757223 */ /* 0x000fe20000010829 */
[----:B------:R-:W-:Y:S01]  /*3da0*/  ISETP.GE.AND P0, PT, R125, 0x1, PT ;  /* 0x000000017d00780c */ /* 0x000fe20003f06270 */
[-C--:B------:R-:W-:Y:S02]  /*3db0*/  FMUL.FTZ R43, R114, R91.reuse ;  /* 0x0000005b722b7220 */ /* 0x080fe40000410000 */
[----:B------:R-:W-:Y:S02]  /*3dc0*/  FMUL.FTZ R41, R126, R91 ;  /* 0x0000005b7e297220 */ /* 0x000fe40000410000 */
[----:B------:R-:W-:Y:S02]  /*3dd0*/  FMUL.FTZ R134, R7, R130 ;  /* 0x0000008207867220 */ /* 0x000fe40000410000 */
[C---:B0-----:R-:W-:Y:S02]  /*3de0*/  FMUL.FTZ R128, R5.reuse, R40 ;  /* 0x0000002805807220 */ /* 0x041fe40000410000 */
[----:B------:R-:W-:Y:S01]  /*3df0*/  FMUL.FTZ R130, R5, R42 ;  /* 0x0000002a05827220 */ /* 0x000fe20000410000 */
[----:B------:R-:W-:Y:S01]  /*3e00*/  STS [R49.X4+0x43c], R134 ;  /* 0x00043c8631007388 */ /* 0x000fe20000004800 */
[----:B------:R-:W-:-:S02]  /*3e10*/  FMUL.FTZ R40, R104, R43 ;  /* 0x0000002b68287220 */ /* 0x000fc40000410000 */
[-C--:B------:R-:W-:Y:S01]  /*3e20*/  FMUL.FTZ R42, R104, R41.reuse ;  /* 0x00000029682a7220 */ /* 0x080fe20000410000 */
[----:B------:R0:W-:Y:S01]  /*3e30*/  STS [R49.X4+0x428], R128 ;  /* 0x0004288031007388 */ /* 0x0001e20000004800 */
[C---:B------:R-:W-:Y:S02]  /*3e40*/  FFMA.FTZ R40, R101.reuse, R41, R40 ;  /* 0x0000002965287223 */ /* 0x040fe40000010028 */
[----:B------:R-:W-:Y:S01]  /*3e50*/  FFMA.FTZ R42, R101, R43, -R42 ;  /* 0x0000002b652a7223 */ /* 0x000fe2000001082a */
[----:B------:R1:W-:Y:S01]  /*3e60*/  STS [R49.X4+0x42c], R130 ;  /* 0x00042c8231007388 */ /* 0x0003e20000004800 */
[C---:B------:R-:W-:Y:S02]  /*3e70*/  FMUL.FTZ R116, R4.reuse, R41 ;  /* 0x0000002904747220 */ /* 0x040fe40000410000 */
[----:B------:R-:W-:Y:S02]  /*3e80*/  FADD.FTZ R40, RZ, R40 ;  /* 0x00000028ff287221 */ /* 0x000fe40000010000 */
[----:B------:R-:W-:Y:S01]  /*3e90*/  FADD.FTZ R42, RZ, R42 ;  /* 0x0000002aff2a7221 */ /* 0x000fe20000010000 */
[----:B------:R1:W-:Y:S01]  /*3ea0*/  STS [R49.X4+0x420], R116 ;  /* 0x0004207431007388 */ /* 0x0003e20000004800 */
[----:B0-----:R-:W-:-:S02]  /*3eb0*/  FMUL.FTZ R128, R4, R43 ;  /* 0x0000002b04807220 */ /* 0x001fc40000410000 */
[----:B------:R-:W-:Y:S02]  /*3ec0*/  FADD.FTZ R40, R40, R115 ;  /* 0x0000007328287221 */ /* 0x000fe40000010000 */
[----:B------:R-:W-:Y:S01]  /*3ed0*/  FADD.FTZ R42, R42, R117 ;  /* 0x000000752a2a7221 */ /* 0x000fe20000010000 */
[----:B------:R1:W-:Y:S01]  /*3ee0*/  STS [R49.X4+0x424], R128 ;  /* 0x0004248031007388 */ /* 0x0003e20000004800 */
[----:B------:R-:W-:Y:S01]  /*3ef0*/  FADD.FTZ R127, R40, R127 ;  /* 0x0000007f287f7221 */ /* 0x000fe20000010000 */
[----:B------:R-:W-:Y:S01]  /*3f00*/  SHF.L.U64.HI R117, R95, 0x2, R94 ;  /* 0x000000025f757819 */ /* 0x000fe2000001025e */
        /* <DEDUP_REMOVED lines=15> */
.L_x_14227:
[----:B-1----:R-:W-:Y:S05]  /*4000*/  BSYNC B0 ;  /* 0x0000000000007941 */ /* 0x002fea0003800000 */
.L_x_14226:
[----:B0-----:R0:W1:Y:S01]  /*4010*/  LDS R43, [R48.X4+0x4a0] ;  /* 0x0004a000302b7984 */ /* 0x0010620000004800 */
[----:B------:R-:W-:Y:S01]  /*4020*/  ISETP.GE.AND P6, PT, R125, 0x21, PT ;  /* 0x000000217d00780c */ /* 0x000fe20003fc6270 */
[----:B------:R-:W-:Y:S01]  /*4030*/  IMAD R40, R117, c[0x0][0x2b0], RZ ;  /* 0x0000ac0075287a24 */ /* 0x000fe200078e02ff */
[----:B------:R-:W-:Y:S01]  /*4040*/  SHF.L.U32 R131, R95, 0x2, RZ ;  /* 0x000000025f837819 */ /* 0x000fe200000006ff */
[----:B------:R-:W-:Y:S01]  /*4050*/  BSSY B0, `(.L_x_14228) ;  /* 0x000000e000007945 */ /* 0x000fe20003800000 */
[----:B------:R-:W-:Y:S01]  /*4060*/  FADD.FTZ R122, R127, R122 ;  /* 0x0000007a7f7a7221 */ /* 0x000fe20000010000 */
[----:B------:R-:W-:Y:S01]  /*4070*/  ISETP.GE.AND P0, PT, R125, 0x41, PT ;  /* 0x000000417d00780c */ /* 0x000fe20003f06270 */
[----:B------:R-:W-:Y:S01]  /*4080*/  FADD.FTZ R124, R129, R124 ;  /* 0x0000007c817c7221 */ /* 0x000fe20000010000 */
[----:B------:R-:W-:Y:S01]  /*4090*/  ISETP.GE.AND P1, PT, R125, 0x61, PT ;  /* 0x000000617d00780c */ /* 0x000fe20003f26270 */
        /* <DEDUP_REMOVED lines=9> */
.L_x_14229:
[----:B0-----:R-:W-:Y:S05]  /*4130*/  BSYNC B0 ;  /* 0x0000000000007941 */ /* 0x001fea0003800000 */
.L_x_14228:
[----:B-1----:R0:W1:Y:S01]  /*4140*/  LDS R43, [R47.X4+0x520] ;  /* 0x000520002f2b7984 */ /* 0x0020620000004800 */
[----:B------:R-:W-:Y:S01]  /*4150*/  BSSY B0, `(.L_x_14230) ;  /* 0x0000005000007945 */ /* 0x000fe20003800000 */
[----:B------:R-:W-:Y:S05]  /*4160*/  @!P0 BRA `(.L_x_14231) ;  /* 0x0000003000008947 */ /* 0x000fea0003800000 */
[----:B------:R-:W-:-:S05]  /*4170*/  IMAD.WIDE.U32 R40, R131, c[0x0][0x2b0], R76 ;  /* 0x0000ac0083287a25 */ /* 0x000fca00078e004c */
[----:B------:R-:W-:-:S05]  /*4180*/  IADD3 R41, R115, R41, RZ ;  /* 0x0000002973297210 */ /* 0x000fca0007ffe0ff */
[----:B-1----:R1:W-:Y:S02]  /*4190*/  RED.E.ADD.F32.FTZ.RN.STRONG.GPU [R40.64], R43 ;  /* 0x0000002b2800798e */ /* 0x0023e4000c10e786 */
.L_x_14231:
[----:B------:R-:W-:Y:S05]  /*41a0*/  BSYNC B0 ;  /* 0x0000000000007941 */ /* 0x000fea0003800000 */
.L_x_14230:
[----:B-1----:R1:W2:Y:S01]  /*41b0*/  LDS R43, [R46.X4+0x5a0] ;  /* 0x0005a0002e2b7984 */ /* 0x0022a20000004800 */
[----:B------:R-:W-:Y:S01]  /*41c0*/  BSSY B0, `(.L_x_14232) ;  /* 0x0000005000007945 */ /* 0x000fe20003800000 */
[----:B------:R-:W-:Y:S05]  /*41d0*/  @!P1 BRA `(.L_x_14233) ;  /* 0x0000003000009947 */ /* 0x000fea0003800000 */
[----:B------:R-:W-:-:S05]  /*41e0*/  IMAD.WIDE.U32 R40, R131, c[0x0][0x2b0], R78 ;  /* 0x0000ac0083287a25 */ /* 0x000fca00078e004e */
[----:B------:R-:W-:-:S05]  /*41f0*/  IADD3 R41, R115, R41, RZ ;  /* 0x0000002973297210 */ /* 0x000fca0007ffe0ff */
[----:B--2---:R2:W-:Y:S02]  /*4200*/  RED.E.ADD.F32.FTZ.RN.STRONG.GPU [R40.64], R43 ;  /* 0x0000002b2800798e */ /* 0x0045e4000c10e786 */
.L_x_14233:
[----:B------:R-:W-:Y:S05]  /*4210*/  BSYNC B0 ;  /* 0x0000000000007941 */ /* 0x000fea0003800000 */
.L_x_14232:
[----:B--2---:R2:W3:Y:S01]  /*4220*/  LDS R43, [R45.X4+0x620] ;  /* 0x000620002d2b7984 */ /* 0x0044e20000004800 */
[----:B------:R-:W-:Y:S01]  /*4230*/  BSSY B0, `(.L_x_14234) ;  /* 0x0000005000007945 */ /* 0x000fe20003800000 */
[----:B------:R-:W-:Y:S05]  /*4240*/  @!P2 BRA `(.L_x_14235) ;  /* 0x000000300000a947 */ /* 0x000fea0003800000 */
[----:B------:R-:W-:-:S05]  /*4250*/  IMAD.WIDE.U32 R40, R131, c[0x0][0x2b0], R80 ;  /* 0x0000ac0083287a25 */ /* 0x000fca00078e0050 */
[----:B------:R-:W-:-:S05]  /*4260*/  IADD3 R41, R115, R41, RZ ;  /* 0x0000002973297210 */ /* 0x000fca0007ffe0ff */
[----:B---3--:R3:W-:Y:S02]  /*4270*/  RED.E.ADD.F32.FTZ.RN.STRONG.GPU [R40.64], R43 ;  /* 0x0000002b2800798e */ /* 0x0087e4000c10e786 */
.L_x_14235:
[----:B------:R-:W-:Y:S05]  /*4280*/  BSYNC B0 ;  /* 0x0000000000007941 */ /* 0x000fea0003800000 */
.L_x_14234:
[----:B---3--:R3:W4:Y:S01]  /*4290*/  LDS R43, [R44.X4+0x6a0] ;  /* 0x0006a0002c2b7984 */ /* 0x0087220000004800 */
[----:B------:R-:W-:Y:S01]  /*42a0*/  BSSY B0, `(.L_x_14236) ;  /* 0x0000005000007945 */ /* 0x000fe20003800000 */
[----:B------:R-:W-:Y:S05]  /*42b0*/  @!P3 BRA `(.L_x_14237) ;  /* 0x000000300000b947 */ /* 0x000fea0003800000 */
[----:B------:R-:W-:-:S05]  /*42c0*/  IMAD.WIDE.U32 R40, R131, c[0x0][0x2b0], R82 ;  /* 0x0000ac0083287a25 */ /* 0x000fca00078e0052 */
[----:B------:R-:W-:-:S05]  /*42d0*/  IADD3 R41, R115, R41, RZ ;  /* 0x0000002973297210 */ /* 0x000fca0007ffe0ff */
[----:B----4-:R4:W-:Y:S02]  /*42e0*/  RED.E.ADD.F32.FTZ.RN.STRONG.GPU [R40.64], R43 ;  /* 0x0000002b2800798e */ /* 0x0109e4000c10e786 */
.L_x_14237:
[----:B------:R-:W-:Y:S05]  /*42f0*/  BSYNC B0 ;  /* 0x0000000000007941 */ /* 0x000fea0003800000 */
.L_x_14236:
[----:B------:R0:W1:Y:S01]  /*4300*/  LDS R111, [R39.X4+0x720] ;  /* 0x00072000276f7984 */ /* 0x0000620000004800 */
[----:B------:R-:W-:Y:S01]  /*4310*/  BSSY B0, `(.L_x_14238) ;  /* 0x0000006000007945 */ /* 0x000fe20003800000 */
[----:B----4-:R-:W-:Y:S01]  /*4320*/  IMAD.WIDE.U32 R40, R131, c[0x0][0x2b0], R86 ;  /* 0x0000ac0083287a25 */ /* 0x010fe200078e0056 */
[----:B------:R-:W-:Y:S05]  /*4330*/  @!P4 BRA `(.L_x_14239) ;  /* 0x000000300000c947 */ /* 0x000fea0003800000 */
[----:B------:R-:W-:-:S05]  /*4340*/  IMAD.WIDE.U32 R42, R131, c[0x0][0x2b0], R84 ;  /* 0x0000ac00832a7a25 */ /* 0x000fca00078e0054 */
[----:B------:R-:W-:-:S05]  /*4350*/  IADD3 R43, R115, R43, RZ ;  /* 0x0000002b732b7210 */ /* 0x000fca0007ffe0ff */
[----:B-1----:R1:W-:Y:S02]  /*4360*/  RED.E.ADD.F32.FTZ.RN.STRONG.GPU [R42.64], R111 ;  /* 0x0000006f2a00798e */ /* 0x0023e4000c10e786 */
.L_x_14239:
[----:B------:R-:W-:Y:S05]  /*4370*/  BSYNC B0 ;  /* 0x0000000000007941 */ /* 0x000fea0003800000 */
.L_x_14238:
[----:B-1----:R1:W4:Y:S01]  /*4380*/  LDS R43, [R38.X4+0x7a0] ;  /* 0x0007a000262b7984 */ /* 0x0023220000004800 */
[----:B------:R-:W-:Y:S01]  /*4390*/  BSSY B0, `(.L_x_14240) ;  /* 0x0000004000007945 */ /* 0x000fe20003800000 */
[----:B------:R-:W-:Y:S05]  /*43a0*/  @!P5 BRA `(.L_x_14241) ;  /* 0x000000200000d947 */ /* 0x000fea0003800000 */
[----:B------:R-:W-:-:S05]  /*43b0*/  IADD3 R41, R115, R41, RZ ;  /* 0x0000002973297210 */ /* 0x000fca0007ffe0ff */
[----:B----4-:R4:W-:Y:S02]  /*43c0*/  RED.E.ADD.F32.FTZ.RN.STRONG.GPU [R40.64], R43 ;  /* 0x0000002b2800798e */ /* 0x0109e4000c10e786 */
.L_x_14241:
[----:B------:R-:W-:Y:S05]  /*43d0*/  BSYNC B0 ;  /* 0x0000000000007941 */ /* 0x000fea0003800000 */
.L_x_14240:
        /* <DEDUP_REMOVED lines=18> */
[----:B------:R-:W-:Y:S02]  /*4500*/  FFMA.FTZ R31, R88, R114, -R31 ;  /* 0x00000072581f7223 */ /* 0x000fe4000001081f */
[----:B------:R-:W-:Y:S02]  /*4510*/  FFMA.FTZ R32, R30, R123, R32 ;  /* 0x0000007b1e207223 */ /* 0x000fe40000010020 */
[----:B------:R-:W-:Y:S02]  /*4520*/  FMUL.FTZ R31, R104, R31 ;  /* 0x0000001f681f7220 */ /* 0x000fe40000410000 */
[----:B-----5:R-:W-:Y:S02]  /*4530*/  @!P0 FADD.FTZ R41, R41, R110 ;  /* 0x0000006e29298221 */ /* 0x020fe40000010000 */
[----:B------:R-:W-:Y:S02]  /*4540*/  FFMA.FTZ R29, R28, R126, R29 ;  /* 0x0000007e1c1d7223 */ /* 0x000fe4000001001d */
[----:B----4-:R-:W-:Y:S01]  /*4550*/  @!P0 FADD.FTZ R42, R42, R115 ;  /* 0x000000732a2a8221 */ /* 0x010fe20000010000 */
[----:B------:R-:W4:Y:S01]  /*4560*/  SHFL.DOWN PT, R110, R41, 0x2, 0x1f ;  /* 0x08401f00296e7f89 */ /* 0x000f2200000e0000 */
[----:B------:R-:W-:-:S02]  /*4570*/  FFMA.FTZ R26, R33, R93, R26 ;  /* 0x0000005d211a7223 */ /* 0x000fc4000001001a */
[----:B0-----:R-:W-:Y:S01]  /*4580*/  @!P0 FADD.FTZ R43, R43, R116 ;  /* 0x000000742b2b8221 */ /* 0x001fe20000010000 */
[----:B------:R-:W0:Y:S01]  /*4590*/  SHFL.DOWN PT, R113, R42, 0x2, 0x1f ;  /* 0x08401f002a717f89 */ /* 0x000e2200000e0000 */
[----:B------:R-:W-:Y:S02]  /*45a0*/  FFMA.FTZ R25, R32, R90, R25 ;  /* 0x0000005a20197223 */ /* 0x000fe40000010019 */
[----:B-1----:R-:W-:Y:S01]  /*45b0*/  @!P0 FADD.FTZ R40, R40, R111 ;  /* 0x0000006f28288221 */ /* 0x002fe20000010000 */
[----:B------:R-:W1:Y:S01]  /*45c0*/  SHFL.DOWN PT, R116, R43, 0x2, 0x1f ;  /* 0x08401f002b747f89 */ /* 0x000e6200000e0000 */
[----:B------:R-:W-:Y:S01]  /*45d0*/  ISETP.GT.AND P0, PT, R50, 0x1d, PT ;  /* 0x0000001d3200780c */ /* 0x000fe20003f04270 */
[----:B------:R-:W-:Y:S02]  /*45e0*/  FFMA.FTZ R24, R29, R91, R24 ;  /* 0x0000005b1d187223 */ /* 0x000fe40000010018 */
        /* <DEDUP_REMOVED lines=22> */
[----:B------:R-:W-:Y:S02]  /*4750*/  FMUL.FTZ R113, R89, R103 ;  /* 0x0000006759717220 */ /* 0x000fe40000410000 */
        /* <DEDUP_REMOVED lines=10> */
[CC--:B------:R-:W-:Y:S01]  /*4800*/  FFMA.FTZ R103, R88.reuse, R118.reuse, -R35 ;  /* 0x0000007658677223 */ /* 0x0c0fe20000010823 */
[----:B------:R-:W4:Y:S01]  /*4810*/  SHFL.DOWN PT, R115, R40, 0x10, 0x1f ;  /* 0x0a001f0028737f89 */ /* 0x000f2200000e0000 */
[C---:B------:R-:W-:Y:S02]  /*4820*/  FMUL.FTZ R35, R89.reuse, R123 ;  /* 0x0000007b59237220 */ /* 0x040fe40000410000 */
[C---:B------:R-:W-:Y:S02]  /*4830*/  FMUL.FTZ R34, R89.reuse, R118 ;  /* 0x0000007659227220 */ /* 0x040fe40000410000 */
[-C--:B------:R-:W-:Y:S02]  /*4840*/  FFMA.FTZ R35, R88, R120.reuse, -R35 ;  /* 0x0000007858237223 */ /* 0x080fe40000010823 */
[C---:B------:R-:W-:Y:S02]  /*4850*/  FMUL.FTZ R120, R89.reuse, R120 ;  /* 0x0000007859787220 */ /* 0x040fe40000410000 */
[----:B------:R-:W-:-:S02]  /*4860*/  FMUL.FTZ R89, R89, R114 ;  /* 0x0000007259597220 */ /* 0x000fc40000410000 */
[C---:B------:R-:W-:Y:S02]  /*4870*/  FFMA.FTZ R34, R88.reuse, R121, R34 ;  /* 0x0000007958227223 */ /* 0x040fe40000010022 */
[----:B------:R-:W-:Y:S02]  /*4880*/  FFMA.FTZ R120, R88, R123, R120 ;  /* 0x0000007b58787223 */ /* 0x000fe40000010078 */
[----:B------:R-:W-:Y:S02]  /*4890*/  FMUL.FTZ R113, R102, R113 ;  /* 0x0000007166717220 */ /* 0x000fe40000410000 */
[----:B------:R-:W-:Y:S02]  /*48a0*/  FMUL.FTZ R103, R108, R103 ;  /* 0x000000676c677220 */ /* 0x000fe40000410000 */
[----:B------:R-:W-:Y:S02]  /*48b0*/  FMUL.FTZ R35, R106, R35 ;  /* 0x000000236a237220 */ /* 0x000fe40000410000 */
[----:B------:R-:W-:-:S02]  /*48c0*/  FFMA.FTZ R88, R88, R126, R89 ;  /* 0x0000007e58587223 */ /* 0x000fc40000010059 */
        /* <DEDUP_REMOVED lines=30> */
.L_x_14243:
[----:B0-----:R-:W-:Y:S05]  /*4ab0*/  BSYNC B0 ;  /* 0x0000000000007941 */ /* 0x001fea0003800000 */
.L_x_14242:
[----:B------:R-:W-:Y:S02]  /*4ac0*/  IADD3 R96, R96, 0x1, RZ ;  /* 0x0000000160607810 */ /* 0x000fe40007ffe0ff */
[----:B------:R-:W-:-:S02]  /*4ad0*/  IADD3 R95, P1, R95, 0x1, RZ ;  /* 0x000000015f5f7810 */ /* 0x000fc40007f3e0ff */
[----:B------:R-:W-:Y:S02]  /*4ae0*/  ISETP.GE.AND P0, PT, R96, c[0x0][0x16c], PT ;  /* 0x00005b0060007a0c */ /* 0x000fe40003f06270 */
[----:B------:R-:W-:-:S11]  /*4af0*/  IADD3.X R94, RZ, R94, RZ, P1, !PT ;  /* 0x0000005eff5e7210 */ /* 0x000fd60000ffe4ff */
[----:B------:R-:W-:Y:S01]  /*4b00*/  @P0 CALL.REL.NOINC `(.L_x_14213) ;  /* 0x0000001000000944 */ /* 0x000fe20003c00000 */
[----:B------:R-:W-:Y:S05]  /*4b10*/  BRA `(.L_x_14244) ;  /* 0xffffd36000007947 */ /* 0x000fea000383ffff */
.L_x_14213:
[----:B------:R-:W-:Y:S01]  /*4b20*/  BAR.SYNC.DEFER_BLOCKING 0x0 ;  /* 0x0000000000007b1d */ /* 0x000fe20000010000 */
[----:B------:R-:W-:-:S06]  /*4b30*/  IMAD.WIDE R4, R63, 0x10, R22 ;  /* 0x000000103f047825 */ /* 0x000fcc00078e0216 */
[----:B------:R-:W4:Y:S01]  /*4b40*/  LDG.E.128 R4, [R4.64] ;  /* 0x0000000604047981 */ /* 0x000f22000c1e1d00 */
[----:B------:R-:W-:-:S03]  /*4b50*/  UIADD3 UR4, UR4, -0x100, URZ ;  /* 0xffffff0004047890 */ /* 0x000fc6000fffe03f */
        /* <DEDUP_REMOVED lines=13> */
[----:B------:R-:W-:Y:S01]  /*4c30*/  FSETP.GTU.FTZ.AND P3, PT, R34, 20, PT ;  /* 0x41a000002200780b */ /* 0x000fe20003f7c000 */
[----:B------:R-:W-:-:S06]  /*4c40*/  IMAD R27, R73, c[0x0][0x2e4], R24 ;  /* 0x0000b900491b7a24 */ /* 0x000fcc00078e0218 */
[----:B------:R-:W-:Y:S02]  /*4c50*/  @!P0 FMUL.FTZ R28, R28, -1.4426950216293334961 ;  /* 0xbfb8aa3b1c1c8820 */ /* 0x000fe40000410000 */
[----:B------:R-:W-:Y:S02]  /*4c60*/  @!P1 FMUL.FTZ R4, R29, -1.4426950216293334961 ;  /* 0xbfb8aa3b1d049820 */ /* 0x000fe40000410000 */
[----:B------:R-:W-:Y:S02]  /*4c70*/  @!P2 FMUL.FTZ R31, R30, -1.4426950216293334961 ;  /* 0xbfb8aa3b1e1fa820 */ /* 0x000fe40000410000 */
[----:B------:R-:W0:Y:S01]  /*4c80*/  @!P0 MUFU.EX2 R28, R28 ;  /* 0x0000001c001c8308 */ /* 0x000e220000000800 */
[----:B------:R-:W-:-:S07]  /*4c90*/  @!P3 FMUL.FTZ R34, R34, -1.4426950216293334961 ;  /* 0xbfb8aa3b2222b820 */ /* 0x000fce0000410000 */
[----:B------:R1:W4:Y:S01]  /*4ca0*/  @!P1 MUFU.EX2 R29, R4 ;  /* 0x00000004001d9308 */ /* 0x0003220000000800 */
[----:B------:R-:W-:-:S06]  /*4cb0*/  NOP ;  /* 0x0000000000007918 */ /* 0x000fcc0000000000 */
[----:B0-----:R-:W-:Y:S01]  /*4cc0*/  @!P0 FADD.FTZ R30, R28, 1 ;  /* 0x3f8000001c1e8421 */ /* 0x001fe20000010000 */
[----:B-1----:R-:W0:Y:S01]  /*4cd0*/  LDS.128 R4, [R50.X16] ;  /* 0x0000000032047984 */ /* 0x002e22000000cc00 */
[----:B------:R1:W5:Y:S01]  /*4ce0*/  @!P2 MUFU.EX2 R33, R31 ;  /* 0x0000001f0021a308 */ /* 0x0003620000000800 */
[----:B------:R-:W-:Y:S02]  /*4cf0*/  IMAD R28, R62, c[0x0][0x2d8], RZ ;  /* 0x0000b6003e1c7a24 */ /* 0x000fe400078e02ff */
[----:B----4-:R-:W-:-:S05]  /*4d00*/  @!P1 FADD.FTZ R32, R29, 1 ;  /* 0x3f8000001d209421 */ /* 0x010fca0000010000 */
[----:B------:R4:W2:Y:S01]  /*4d10*/  @!P0 MUFU.RCP R35, R30 ;  /* 0x0000001e00238308 */ /* 0x0008a20000001000 */
[----:B-1----:R-:W-:Y:S01]  /*4d20*/  MOV R31, R37 ;  /* 0x00000025001f7202 */ /* 0x002fe20000000f00 */
[----:B------:R-:W-:-:S06]  /*4d30*/  IMAD R37, R71, c[0x0][0x2dc], R28 ;  /* 0x0000b70047257a24 */ /* 0x000fcc00078e021c */
[----:B------:R-:W1:Y:S01]  /*4d40*/  @!P3 MUFU.EX2 R34, R34 ;  /* 0x000000220022b308 */ /* 0x000e620000000800 */
[----:B----4-:R-:W-:Y:S01]  /*4d50*/  MOV R30, R36 ;  /* 0x00000024001e7202 */ /* 0x010fe20000000f00 */
[----:B-----5:R-:W-:-:S04]  /*4d60*/  @!P2 FADD.FTZ R33, R33, 1 ;  /* 0x3f8000002121a421 */ /* 0x020fc80000010000 */
[--C-:B------:R-:W-:Y:S02]  /*4d70*/  IMAD.WIDE.U32 R28, R71, c[0x0][0x2d8], R30.reuse ;  /* 0x0000b600471c7a25 */ /* 0x100fe400078e001e */
[----:B------:R-:W4:Y:S02]  /*4d80*/  @!P1 MUFU.RCP R32, R32 ;  /* 0x0000002000209308 */ /* 0x000f240000001000 */
[----:B--2---:R-:W-:Y:S01]  /*4d90*/  @!P0 FMUL.FTZ R8, R8, R35 ;  /* 0x0000002308088220 */ /* 0x004fe20000410000 */
[----:B------:R-:W-:Y:S01]  /*4da0*/  IADD3 R29, R29, R37, RZ ;  /* 0x000000251d1d7210 */ /* 0x000fe20007ffe0ff */
[----:B------:R-:W-:-:S04]  /*4db0*/  IMAD.WIDE.U32 R30, R71, c[0x0][0x2f8], R30 ;  /* 0x0000be00471e7a25 */ /* 0x000fc800078e001e */
[----:B------:R-:W-:Y:S01]  /*4dc0*/  IMAD.WIDE.U32 R24, R73, c[0x0][0x2e0], R28 ;  /* 0x0000b80049187a25 */ /* 0x000fe200078e001c */
[----:B------:R-:W2:Y:S03]  /*4dd0*/  @!P2 MUFU.RCP R33, R33 ;  /* 0x000000210021a308 */ /* 0x000ea60000001000 */
[----:B-1----:R-:W-:Y:S01]  /*4de0*/  @!P3 FADD.FTZ R34, R34, 1 ;  /* 0x3f8000002222b421 */ /* 0x002fe20000010000 */
[----:B------:R-:W-:Y:S02]  /*4df0*/  IADD3 R25, R25, R27, RZ ;  /* 0x0000001b19197210 */ /* 0x000fe40007ffe0ff */
[----:B------:R-:W-:Y:S01]  /*4e00*/  LEA R28, P4, R24, c[0x0][0x330], 0x2 ;  /* 0x0000cc00181c7a11 */ /* 0x000fe200078810ff */
[----:B----4-:R-:W-:Y:S01]  /*4e10*/  @!P1 FMUL.FTZ R9, R9, R32 ;  /* 0x0000002009099220 */ /* 0x010fe20000410000 */
[----:B------:R-:W-:Y:S01]  /*4e20*/  IADD3 R60, P1, R60, -0x200, RZ ;  /* 0xfffffe003c3c7810 */ /* 0x000fe20007f3e0ff */
[----:B------:R-:W1:Y:S01]  /*4e30*/  @!P3 MUFU.RCP R34, R34 ;  /* 0x000000220022b308 */ /* 0x000e620000001000 */
[----:B------:R-:W-:Y:S01]  /*4e40*/  LEA.HI.X R29, R24, c[0x0][0x334], R25, 0x2, P4 ;  /* 0x0000cd00181d7a11 */ /* 0x000fe200020f1419 */
[----:B------:R-:W-:Y:S01]  /*4e50*/  IMAD R32, R62, c[0x0][0x2f8], RZ ;  /* 0x0000be003e207a24 */ /* 0x000fe200078e02ff */
[----:B------:R-:W-:-:S03]  /*4e60*/  IADD3.X R57, R57, -0x1, RZ, P1, !PT ;  /* 0xffffffff39397810 */ /* 0x000fc60000ffe4ff */
[----:B------:R-:W-:-:S04]  /*4e70*/  IMAD.WIDE R28, R63, 0x10, R28 ;  /* 0x000000103f1c7825 */ /* 0x000fc800078e021c */
[----:B--2---:R-:W-:Y:S01]  /*4e80*/  @!P2 FMUL.FTZ R10, R10, R33 ;  /* 0x000000210a0aa220 */ /* 0x004fe20000410000 */
[----:B0-----:R0:W-:Y:S01]  /*4e90*/  STG.E.128 [R28.64], R4 ;  /* 0x000000041c007986 */ /* 0x0011e2000c101d06 */
[----:B------:R-:W-:-:S03]  /*4ea0*/  IMAD R33, R71, c[0x0][0x2fc], R32 ;  /* 0x0000bf0047217a24 */ /* 0x000fc600078e0220 */
[----:B------:R-:W-:Y:S01]  /*4eb0*/  BAR.SYNC.DEFER_BLOCKING 0x0 ;  /* 0x0000000000007b1d */ /* 0x000fe20000010000 */
[----:B-1----:R-:W-:Y:S01]  /*4ec0*/  @!P3 FMUL.FTZ R11, R11, R34 ;  /* 0x000000220b0bb220 */ /* 0x002fe20000410000 */
[----:B------:R-:W-:Y:S01]  /*4ed0*/  IADD3 R31, R31, R33, RZ ;  /* 0x000000211f1f7210 */ /* 0x000fe20007ffe0ff */
[----:B------:R-:W-:Y:S01]  /*4ee0*/  IMAD R32, R68, c[0x0][0x300], RZ ;  /* 0x0000c00044207a24 */ /* 0x000fe200078e02ff */
[----:B------:R-:W-:Y:S02]  /*4ef0*/  ISETP.GT.AND P3, PT, R52, 0x1, PT ;  /* 0x000000013400780c */ /* 0x000fe40003f64270 */
[----:B------:R-:W-:Y:S01]  /*4f00*/  IADD3 R56, P2, R56, -0x200, RZ ;  /* 0xfffffe0038387810 */ /* 0x000fe20007f5e0ff */
[----:B------:R-:W-:Y:S01]  /*4f10*/  IMAD R33, R73, c[0x0][0x304], R32 ;  /* 0x0000c10049217a24 */ /* 0x000fe200078e0220 */
[----:B------:R-:W-:Y:S02]  /*4f20*/  IADD3 R52, R52, -0x1, RZ ;  /* 0xffffffff34347810 */ /* 0x000fe40007ffe0ff */
[----:B------:R-:W-:Y:S01]  /*4f30*/  IADD3.X R55, R55, -0x1, RZ, P2, !PT ;  /* 0xffffffff37377810 */ /* 0x000fe200017fe4ff */
        /* <DEDUP_REMOVED lines=19> */
.L_x_14203:
        /* <DEDUP_REMOVED lines=24> */
.L_x_14247:
[----:B0-----:R-:W-:Y:S05]  /*51f0*/  BSYNC B0 ;  /* 0x0000000000007941 */ /* 0x001fea0003800000 */
.L_x_14246:
[----:B------:R-:W-:Y:S01]  /*5200*/  BSSY B0, `(.L_x_14248) ;  /* 0x0000018000007945 */ /* 0x000fe20003800000 */
[----:B------:R-:W-:Y:S05]  /*5210*/  @!P0 BRA `(.L_x_14249) ;  /* 0x0000015000008947 */ /* 0x000fea0003800000 */
[----:B------:R-:W-:Y:S06]  /*5220*/  BAR.SYNC.DEFER_BLOCKING 0x0 ;  /* 0x0000000000007b1d */ /* 0x000fec0000010000 */
[----:B------:R-:W1:Y:S04]  /*5230*/  SHFL.DOWN P0, R0, R65, 0x1, 0x1f ;  /* 0x08201f0041007f89 */ /* 0x000e680000000000 */
        /* <DEDUP_REMOVED lines=19> */
.L_x_14249:
[----:B------:R-:W1:Y:S02]  /*5370*/  S2R R17, SR_TID.X ;  /* 0x0000000000117919 */ /* 0x000e640000002100 */
.L_x_14250:
[----:B0-----:R-:W-:Y:S05]  /*5380*/  BSYNC B0 ;  /* 0x0000000000007941 */ /* 0x001fea0003800000 */
.L_x_14248:
        /* <DEDUP_REMOVED lines=10> */
.L_x_14251:
        /* <DEDUP_REMOVED lines=28> */
.L_x_14252:
        /* <DEDUP_REMOVED lines=9> */
.L_x_14782:


//--------------------- .text._Z25selective_scan_bwd_kernelI32Selective_Scan_bwd_kernel_traitsILi32ELi4ELb1ELb1ELb1ELb0ELb0EfN3c107complexIfEEEEv12SSMParamsBwd --------------------------
	.section	.text._Z25selective_scan_bwd_kernelI32Selective_Scan_bwd_kernel_traitsILi32ELi4ELb1ELb1ELb1ELb0ELb0EfN3c107complexIfEEEEv12SSMParamsBwd,"ax",@progbits
	.sectioninfo	@"SHI_REGISTERS=168"
	.align	128
        .global         _Z25selective_scan_bwd_kernelI32Selective_Scan_bwd_kernel_traitsILi32ELi4ELb1ELb1ELb1ELb0ELb0EfN3c107complexIfEEEEv12SSMParamsBwd
        .type           _Z25selective_scan_bwd_kernelI32Selective_Scan_bwd_kernel_traitsILi32ELi4ELb1ELb1ELb1ELb0ELb0EfN3c107complexIfEEEEv12SSMParamsBwd,@function
        .size           _Z25selective_scan_bwd_kernelI32Selective_Scan_bwd_kernel_traitsILi32ELi4ELb1ELb1ELb1ELb0ELb0EfN3c107complexIfEEEEv12SSMParamsBwd,(.L_x_14783 - _Z25selective_scan_bwd_kernelI32Selective_Scan_bwd_kernel_traitsILi32ELi4ELb1ELb1ELb1ELb0ELb0EfN3c107complexIfEEEEv12SSMParamsBwd)
        .other          _Z25selective_scan_bwd_kernelI32Selective_Scan_bwd_kernel_traitsILi32ELi4ELb1ELb1ELb1ELb0ELb0EfN3c107complexIfEEEEv12SSMParamsBwd,@"STO_CUDA_ENTRY STV_DEFAULT"
_Z25selective_scan_bwd_kernelI32Selective_Scan_bwd_kernel_traitsILi32ELi4ELb1ELb1ELb1ELb0ELb0EfN3c107complexIfEEEEv12SSMParamsBwd:
.text._Z25selective_scan_bwd_kernelI32Selective_Scan_bwd_kernel_traitsILi32ELi4ELb1ELb1ELb1ELb0ELb0EfN3c107complexIfEEEEv12SSMParamsBwd:
        /* <DEDUP_REMOVED lines=8> */
[----:B------:R-:W-:-:S04]  /*0080*/  ISETP.NE.U32.AND P1, PT, RZ, c[0x0][0x250], PT ;  /* 0x00009400ff007a0c */ /* 0x000fc80003f25070 */
[----:B------:R-:W-:Y:S01]  /*0090*/  ISETP.NE.AND.EX P1, PT, RZ, c[0x0][0x254], PT, P1 ;  /* 0x00009500ff007a0c */ /* 0x000fe20003f25310 */
[----:B-1----:R-:W1:Y:S01]  /*00a0*/  MUFU.RCP R0, R0 ;  /* 0x0000000000007308 */ /* 0x002e620000001000 */
[----:B0-----:R-:W-:-:S05]  /*00b0*/  SHF.R.S32.HI R118, RZ, 0x1f, R119 ;  /* 0x0000001fff767819 */ /* 0x001fca0000011477 */
[C---:B------:R-:W-:Y:S01]  /*00c0*/  @P0 LEA R2, P2, R119.reuse, c[0x0][0x238], 0x2 ;  /* 0x00008e0077020a11 */ /* 0x040fe200078410ff */
[----:B------:R-:W0:Y:S05]  /*00d0*/  S2R R115, SR_CTAID.X ;  /* 0x0000000000737919 */ /* 0x000e2a0000002500 */
[C---:B------:R-:W-:Y:S02]  /*00e0*/  @P1 LEA R4, P3, R119.reuse, c[0x0][0x250], 0x2 ;  /* 0x0000940077041a11 */ /* 0x040fe400078610ff */
[C-C-:B------:R-:W-:Y:S02]  /*00f0*/  @P0 LEA.HI.X R3, R119.reuse, c[0x0][0x23c], R118.reuse, 0x2, P2 ;  /* 0x00008f0077030a11 */ /* 0x140fe400010f1476 */
[----:B------:R-:W-:-:S02]  /*0100*/  @P1 LEA.HI.X R5, R119, c[0x0][0x254], R118, 0x2, P3 ;  /* 0x0000950077051a11 */ /* 0x000fc400018f1476 */
[----:B-1----:R-:W-:Y:S01]  /*0110*/  IADD3 R6, R0, 0xffffffe, RZ ;  /* 0x0ffffffe00067810 */ /* 0x002fe20007ffe0ff */
[----:B------:R1:W5:Y:S03]  /*0120*/  @P0 LDG.E R117, [R2.64] ;  /* 0x0000000602750981 */ /* 0x000366000c1e1900 */
[----:B------:R2:W3:Y:S01]  /*0130*/  F2I.FTZ.U32.TRUNC.NTZ R7, R6 ;  /* 0x0000000600077305 */ /* 0x0004e2000021f000 */
[----:B------:R4:W5:Y:S01]  /*0140*/  @P1 LDG.E R116, [R4.64] ;  /* 0x0000000604741981 */ /* 0x000962000c1e1900 */
[C---:B------:R-:W-:Y:S01]  /*0150*/  LOP3.LUT R12, R119.reuse, c[0x0][0x178], RZ, 0x3c, !PT ;  /* 0x00005e00770c7a12 */ /* 0x040fe200078e3cff */
[----:B------:R-:W-:Y:S01]  /*0160*/  IMAD R14, R118, c[0x0][0x280], RZ ;  /* 0x0000a000760e7a24 */ /* 0x000fe200078e02ff */
[----:B------:R-:W-:Y:S01]  /*0170*/  MOV R16, c[0x0][0x174] ;  /* 0x00005d0000107a02 */ /* 0x000fe20000000f00 */
[----:B------:R-:W-:Y:S01]  /*0180*/  CS2R R80, SRZ ;  /* 0x0000000000507805 */ /* 0x000fe2000001ff00 */
[----:B------:R-:W-:Y:S01]  /*0190*/  ISETP.GE.AND P2, PT, R12, RZ, PT ;  /* 0x000000ff0c00720c */ /* 0x000fe20003f46270 */
[----:B------:R-:W-:Y:S01]  /*01a0*/  IMAD R14, R119, c[0x0][0x284], R14 ;  /* 0x0000a100770e7a24 */ /* 0x000fe200078e020e */
[----:B-1----:R-:W-:Y:S01]  /*01b0*/  IABS R2, R119 ;  /* 0x0000007700027213 */ /* 0x002fe20000000000 */
[----:B--2---:R-:W-:Y:S01]  /*01c0*/  HFMA2.MMA R6, -RZ, RZ, 0, 0 ;  /* 0x00000000ff067435 */ /* 0x004fe200000001ff */
[----:B------:R-:W-:Y:S01]  /*01d0*/  MOV R76, c[0x0][0x298] ;  /* 0x0000a600004c7a02 */ /* 0x000fe20000000f00 */
[----:B------:R-:W-:Y:S01]  /*01e0*/  CS2R R78, SRZ ;  /* 0x00000000004e7805 */ /* 0x000fe2000001ff00 */
[----:B0-----:R-:W-:Y:S01]  /*01f0*/  SHF.R.S32.HI R114, RZ, 0x1f, R115 ;  /* 0x0000001fff727819 */ /* 0x001fe20000011473 */
[----:B----4-:R-:W-:Y:S01]  /*0200*/  IMAD.WIDE.U32 R4, R115, c[0x0][0x1e0], RZ ;  /* 0x0000780073047a25 */ /* 0x010fe200078e00ff */
[----:B------:R-:W-:Y:S01]  /*0210*/  MOV R74, c[0x0][0x2b8] ;  /* 0x0000ae00004a7a02 */ /* 0x000fe20000000f00 */
[----:B------:R-:W-:Y:S01]  /*0220*/  CS2R R30, SRZ ;  /* 0x00000000001e7805 */ /* 0x000fe2000001ff00 */
[----:B---3--:R-:W-:Y:S01]  /*0230*/  IADD3 R8, RZ, -R7, RZ ;  /* 0x80000007ff087210 */ /* 0x008fe20007ffe0ff */
[----:B------:R-:W-:-:S02]  /*0240*/  IMAD R10, R114, c[0x0][0x278], RZ ;  /* 0x00009e00720a7a24 */ /* 0x000fc400078e02ff */
[----:B------:R-:W-:Y:S02]  /*0250*/  IMAD R12, R114, c[0x0][0x1b0], RZ ;  /* 0x00006c00720c7a24 */ /* 0x000fe400078e02ff */
        /* <DEDUP_REMOVED lines=10> */
[----:B------:R-:W-:Y:S01]  /*0300*/  IMAD.WIDE.U32 R2, R115, c[0x0][0x1d0], RZ ;  /* 0x0000740073027a25 */ /* 0x000fe200078e00ff */
[----:B------:R-:W-:Y:S02]  /*0310*/  LEA R13, R16, 0xffffff80, 0x7 ;  /* 0xffffff80100d7811 */ /* 0x000fe400078e38ff */
[----:B------:R-:W-:Y:S01]  /*0320*/  ISETP.GT.U32.AND P1, PT, R15, R0, PT ;  /* 0x000000000f00720c */ /* 0x000fe20003f24070 */
[C---:B------:R-:W-:Y:S01]  /*0330*/  IMAD R8, R114.reuse, c[0x0][0x1e0], RZ ;  /* 0x0000780072087a24 */ /* 0x040fe200078e02ff */
[----:B------:R-:W-:Y:S01]  /*0340*/  IADD3 R3, R3, R9, RZ ;  /* 0x0000000903037210 */ /* 0x000fe20007ffe0ff */
[----:B------:R-:W-:Y:S02]  /*0350*/  IMAD R10, R114, c[0x0][0x190], RZ ;  /* 0x00006400720a7a24 */ /* 0x000fe400078e02ff */
[----:B------:R-:W-:-:S02]  /*0360*/  IMAD R11, R115, c[0x0][0x1e4], R8 ;  /* 0x00007900730b7a24 */ /* 0x000fc400078e0208 */
[----:B------:R-:W-:-:S03]  /*0370*/  IMAD.WIDE.U32 R2, R119, c[0x0][0x1d8], R2 ;  /* 0x0000760077027a25 */ /* 0x000fc600078e0002 */
[----:B------:R-:W-:Y:S01]  /*0380*/  IADD3 R5, R5, R11, RZ ;  /* 0x0000000b05057210 */ /* 0x000fe20007ffe0ff */
[----:B------:R-:W-:Y:S01]  /*0390*/  IMAD.WIDE.U32 R8, R115, c[0x0][0x190], RZ ;  /* 0x0000640073087a25 */ /* 0x000fe200078e00ff */
[----:B------:R-:W-:Y:S02]  /*03a0*/  IADD3 R23, P3, R13, R2, RZ ;  /* 0x000000020d177210 */ /* 0x000fe40007f7e0ff */
[-C--:B------:R-:W-:Y:S01]  /*03b0*/  @!P1 IADD3 R0, R0, -R15.reuse, RZ ;  /* 0x8000000f00009210 */ /* 0x080fe20007ffe0ff */
[----:B------:R-:W-:Y:S01]  /*03c0*/  IMAD R11, R115, c[0x0][0x194], R10 ;  /* 0x00006500730b7a24 */ /* 0x000fe200078e020a */
[----:B------:R-:W-:Y:S01]  /*03d0*/  @!P1 IADD3 R33, R33, 0x1, RZ ;  /* 0x0000000121219810 */ /* 0x000fe20007ffe0ff */
[----:B------:R-:W-:Y:S01]  /*03e0*/  IMAD R17, R115, c[0x0][0x1b4], R12 ;  /* 0x00006d0073117a24 */ /* 0x000fe200078e020c */
[----:B------:R-:W-:Y:S01]  /*03f0*/  ISETP.GE.U32.AND P0, PT, R0, R15, PT ;  /* 0x0000000f0000720c */ /* 0x000fe20003f06070 */
[C---:B------:R-:W-:Y:S01]  /*0400*/  IMAD R0, R118.reuse, c[0x0][0x1d8], RZ ;  /* 0x0000760076007a24 */ /* 0x040fe200078e02ff */
[----:B------:R-:W-:Y:S01]  /*0410*/  ISETP.NE.AND P1, PT, RZ, c[0x0][0x178], PT ;  /* 0x00005e00ff007a0c */ /* 0x000fe20003f25270 */
[----:B------:R-:W-:Y:S01]  /*0420*/  IMAD R12, R118, c[0x0][0x1e8], RZ ;  /* 0x00007a00760c7a24 */ /* 0x000fe200078e02ff */
[----:B------:R-:W-:Y:S01]  /*0430*/  SHF.R.S32.HI R15, RZ, 0x1f, R13 ;  /* 0x0000001fff0f7819 */ /* 0x000fe2000001140d */
[----:B------:R-:W-:Y:S01]  /*0440*/  IMAD R0, R119, c[0x0][0x1dc], R0 ;  /* 0x0000770077007a24 */ /* 0x000fe200078e0200 */
[----:B------:R-:W-:Y:S01]  /*0450*/  IADD3 R9, R9, R11, RZ ;  /* 0x0000000b09097210 */ /* 0x000fe20007ffe0ff */
[----:B------:R-:W-:-:S03]  /*0460*/  IMAD.WIDE.U32 R10, R115, c[0x0][0x1b0], RZ ;  /* 0x00006c00730a7a25 */ /* 0x000fc600078e00ff */
[----:B------:R-:W-:Y:S01]  /*0470*/  IADD3.X R0, R15, R3, R0, P3, !PT ;  /* 0x000000030f007210 */ /* 0x000fe20001ffe400 */
[----:B------:R-:W-:Y:S01]  /*0480*/  IMAD.WIDE.U32 R2, R119, c[0x0][0x1e8], R4 ;  /* 0x00007a0077027a25 */ /* 0x000fe200078e0004 */
[----:B------:R-:W-:Y:S02]  /*0490*/  IADD3 R11, R11, R17, RZ ;  /* 0x000000110b0b7210 */ /* 0x000fe40007ffe0ff */
[----:B------:R-:W-:Y:S01]  /*04a0*/  @P0 IADD3 R33, R33, 0x1, RZ ;  /* 0x0000000121210810 */ /* 0x000fe20007ffe0ff */
[----:B------:R-:W-:Y:S01]  /*04b0*/  IMAD.WIDE.U32 R4, R119, c[0x0][0x280], R6 ;  /* 0x0000a00077047a25 */ /* 0x000fe200078e0006 */
[----:B------:R-:W-:Y:S02]  /*04c0*/  LEA R24, P0, R23, c[0x0][0x240], 0x2 ;  /* 0x0000900017187a11 */ /* 0x000fe400078010ff */
[----:B------:R-:W-:Y:S01]  /*04d0*/  @!P2 IADD3 R33, -R33, RZ, RZ ;  /* 0x000000ff2121a210 */ /* 0x000fe20007ffe1ff */
[----:B------:R-:W-:Y:S01]  /*04e0*/  IMAD R12, R119, c[0x0][0x1ec], R12 ;  /* 0x00007b00770c7a24 */ /* 0x000fe200078e020c */
[----:B------:R-:W-:-:S02]  /*04f0*/  @!P1 LOP3.LUT R33, RZ, c[0x0][0x178], RZ, 0x33, !PT ;  /* 0x00005e00ff219a12 */ /* 0x000fc400078e33ff */
[----:B------:R-:W-:Y:S02]  /*0500*/  IADD3 R21, P2, R13, R2, RZ ;  /* 0x000000020d157210 */ /* 0x000fe40007f5e0ff */
[----:B------:R-:W-:Y:S01]  /*0510*/  SHF.R.S32.HI R32, RZ, 0x1f, R33 ;  /* 0x0000001fff207819 */ /* 0x000fe20000011421 */
[----:B------:R-:W-:Y:S01]  /*0520*/  IMAD.WIDE.U32 R8, R33, c[0x0][0x1a8], R8 ;  /* 0x00006a0021087a25 */ /* 0x000fe200078e0008 */
[----:B------:R-:W-:Y:S02]  /*0530*/  IADD3 R13, P1, R13, R4, RZ ;  /* 0x000000040d0d7210 */ /* 0x000fe40007f3e0ff */
[----:B------:R-:W-:Y:S01]  /*0540*/  LEA.HI.X R23, R23, c[0x0][0x244], R0, 0x2, P0 ;  /* 0x0000910017177a11 */ /* 0x000fe200000f1400 */
[C---:B------:R-:W-:Y:S01]  /*0550*/  IMAD R0, R32.reuse, c[0x0][0x1a8], RZ ;  /* 0x00006a0020007a24 */ /* 0x040fe200078e02ff */
[----:B------:R-:W-:Y:S01]  /*0560*/  IADD3.X R2, R15, R3, R12, P2, !PT ;  /* 0x000000030f027210 */ /* 0x000fe200017fe40c */
[----:B------:R-:W-:Y:S01]  /*0570*/  IMAD R6, R32, c[0x0][0x1c8], RZ ;  /* 0x0000720020067a24 */ /* 0x000fe200078e02ff */
[----:B------:R-:W-:Y:S01]  /*0580*/  LEA R22, P0, R21, c[0x0][0x248], 0x2 ;  /* 0x0000920015167a11 */ /* 0x000fe200078010ff */
[----:B------:R-:W-:Y:S01]  /*0590*/  IMAD.WIDE.U32 R10, R33, c[0x0][0x1c8], R10 ;  /* 0x00007200210a7a25 */ /* 0x000fe200078e000a */
[----:B------:R-:W-:-:S02]  /*05a0*/  IADD3.X R4, R15, R5, R14, P1, !PT ;  /* 0x000000050f047210 */ /* 0x000fc40000ffe40e */
[----:B------:R-:W-:Y:S01]  /*05b0*/  LEA.HI.X R21, R21, c[0x0][0x24c], R2, 0x2, P0 ;  /* 0x0000930015157a11 */ /* 0x000fe200000f1402 */
[C---:B------:R-:W-:Y:S01]  /*05c0*/  IMAD R5, R33.reuse, c[0x0][0x1ac], R0 ;  /* 0x00006b0021057a24 */ /* 0x040fe200078e0200 */
[----:B------:R-:W-:Y:S01]  /*05d0*/  LEA R3, R16, 0xffffff00, 0x8 ;  /* 0xffffff0010037811 */ /* 0x000fe200078e40ff */
[----:B------:R-:W-:Y:S01]  /*05e0*/  IMAD R7, R33, c[0x0][0x1cc], R6 ;  /* 0x0000730021077a24 */ /* 0x000fe200078e0206 */
[----:B------:R-:W-:Y:S02]  /*05f0*/  LEA R20, P0, R13, c[0x0][0x308], 0x2 ;  /* 0x0000c2000d147a11 */ /* 0x000fe400078010ff */
[----:B------:R-:W-:Y:S02]  /*0600*/  IADD3 R17, P1, R3, R8, RZ ;  /* 0x0000000803117210 */ /* 0x000fe40007f3e0ff */
[----:B------:R-:W-:Y:S02]  /*0610*/  IADD3 R5, R9, R5, RZ ;  /* 0x0000000509057210 */ /* 0x000fe40007ffe0ff */
[----:B------:R-:W-:-:S02]  /*0620*/  SHF.R.S32.HI R0, RZ, 0x1f, R3 ;  /* 0x0000001fff007819 */ /* 0x000fc40000011403 */
[----:B------:R-:W-:Y:S02]  /*0630*/  LEA.HI.X R19, R13, c[0x0][0x30c], R4, 0x2, P0 ;  /* 0x0000c3000d137a11 */ /* 0x000fe400000f1404 */
[----:B------:R-:W-:Y:S02]  /*0640*/  IADD3 R3, P4, R3, R10, RZ ;  /* 0x0000000a03037210 */ /* 0x000fe40007f9e0ff */
[----:B------:R-:W-:Y:S02]  /*0650*/  IADD3 R7, R11, R7, RZ ;  /* 0x000000070b077210 */ /* 0x000fe40007ffe0ff */
[----:B------:R-:W-:Y:S02]  /*0660*/  ISETP.NE.U32.AND P0, PT, RZ, c[0x0][0x260], PT ;  /* 0x00009800ff007a0c */ /* 0x000fe40003f05070 */
[----:B------:R-:W-:Y:S02]  /*0670*/  ISETP.GE.AND P3, PT, R16, 0x1, PT ;  /* 0x000000011000780c */ /* 0x000fe40003f66270 */
[----:B------:R-:W-:-:S02]  /*0680*/  IADD3.X R2, R0, R5, RZ, P1, !PT ;  /* 0x0000000500027210 */ /* 0x000fc40000ffe4ff */
[----:B------:R-:W-:Y:S02]  /*0690*/  LEA R18, P2, R17, c[0x0][0x228], 0x2 ;  /* 0x00008a0011127a11 */ /* 0x000fe400078410ff */
[----:B------:R-:W-:Y:S02]  /*06a0*/  IADD3.X R0, R0, R7, RZ, P4, !PT ;  /* 0x0000000700007210 */ /* 0x000fe400027fe4ff */
[----:B------:R-:W-:Y:S02]  /*06b0*/  LEA R16, P1, R3, c[0x0][0x230], 0x2 ;  /* 0x00008c0003107a11 */ /* 0x000fe400078210ff */
[----:B------:R-:W-:Y:S02]  /*06c0*/  ISETP.NE.AND.EX P0, PT, RZ, c[0x0][0x264], PT, P0 ;  /* 0x00009900ff007a0c */ /* 0x000fe40003f05300 */
[----:B------:R-:W-:Y:S02]  /*06d0*/  LEA.HI.X R17, R17, c[0x0][0x22c], R2, 0x2, P2 ;  /* 0x00008b0011117a11 */ /* 0x000fe400010f1402 */
[----:B------:R-:W-:-:S02]  /*06e0*/  LEA.HI.X R15, R3, c[0x0][0x234], R0, 0x2, P1 ;  /* 0x00008d00030f7a11 */ /* 0x000fc400008f1400 */
[----:B------:R-:W-:Y:S02]  /*06f0*/  ISETP.NE.U32.AND P1, PT, RZ, c[0x0][0x328], PT ;  /* 0x0000ca00ff007a0c */ /* 0x000fe40003f25070 */
[----:B------:R-:W-:Y:S02]  /*0700*/  ISETP.NE.U32.AND P2, PT, RZ, c[0x0][0x348], PT ;  /* 0x0000d200ff007a0c */ /* 0x000fe40003f45070 */
[----:B------:R-:W-:Y:S02]  /*0710*/  ISETP.NE.AND.EX P1, PT, RZ, c[0x0][0x32c], PT, P1 ;  /* 0x0000cb00ff007a0c */ /* 0x000fe40003f25310 */
[----:B------:R-:W-:Y:S01]  /*0720*/  ISETP.NE.AND.EX P2, PT, RZ, c[0x0][0x34c], PT, P2 ;  /* 0x0000d300ff007a0c */ /* 0x000fe20003f45320 */
[----:B------:R-:W-:Y:S01]  /*0730*/  @P0 IMAD R0, R115, c[0x0][0x164], R119 ;  /* 0x0000590073000a24 */ /* 0x000fe200078e0277 */
[----:B------:R-:W-:Y:S02]  /*0740*/  MOV R3, c[0x0][0x29c] ;  /* 0x0000a70000037a02 */ /* 0x000fe40000000f00 */
[----:B------:R-:W-:Y:S01]  /*0750*/  MOV R5, c[0x0][0x2bc] ;  /* 0x0000af0000057a02 */ /* 0x000fe20000000f00 */
[----:B------:R-:W-:Y:S01]  /*0760*/  @P0 IMAD R0, R0, c[0x0][0x174], RZ ;  /* 0x00005d0000000a24 */ /* 0x000fe200078e02ff */
[----:B------:R-:W-:-:S02]  /*0770*/  SHF.R.U32.HI R4, RZ, 0x1, R3 ;  /* 0x00000001ff047819 */ /* 0x000fc40000011603 */
[----:B------:R-:W-:Y:S01]  /*0780*/  SHF.R.U32.HI R2, RZ, 0x1, R5 ;  /* 0x00000001ff027819 */ /* 0x000fe20000011605 */
[----:B------:R-:W-:Y:S01]  /*0790*/  @P0 IMAD R0, R0, c[0x0][0x16c], RZ ;  /* 0x00005b0000000a24 */ /* 0x000fe200078e02ff */
[----:B------:R-:W-:Y:S02]  /*07a0*/  @P0 MOV R83, 0x10 ;  /* 0x0000001000530802 */ /* 0x000fe40000000f00 */
[----:B------:R-:W-:Y:S01]  /*07b0*/  SHF.R.U64 R76, R76, 0x1, R3 ;  /* 0x000000014c4c7819 */ /* 0x000fe20000001203 */
[-C--:B------:R-:W-:Y:S01]  /*07c0*/  IMAD R3, R4, R115.reuse, RZ ;  /* 0x0000007304037224 */ /* 0x080fe200078e02ff */
[----:B------:R-:W-:Y:S01]  /*07d0*/  SHF.R.U64 R74, R74, 0x1, R5 ;  /* 0x000000014a4a7819 */ /* 0x000fe20000001205 */
[----:B------:R-:W-:Y:S01]  /*07e0*/  IMAD R5, R2, R115, RZ ;  /* 0x0000007302057224 */ /* 0x000fe200078e02ff */
[C---:B------:R-:W-:Y:S01]  /*07f0*/  @P1 LEA R80, P4, R119.reuse, c[0x0][0x328], 0x2 ;  /* 0x0000ca0077501a11 */ /* 0x040fe200078810ff */
[----:B------:R-:W-:Y:S01]  /*0800*/  @P0 IMAD.WIDE R82, R0, R83, c[0x0][0x260] ;  /* 0x0000980000520625 */ /* 0x000fe200078e0253 */
[C---:B------:R-:W-:Y:S01]  /*0810*/  @P2 LEA R78, P5, R119.reuse, c[0x0][0x348], 0x2 ;  /* 0x0000d200774e2a11 */ /* 0x040fe200078a10ff */
[----:B------:R-:W-:Y:S01]  /*0820*/  @!P0 CS2R R82, SRZ ;  /* 0x0000000000528805 */ /* 0x000fe2000001ff00 */
[C-C-:B------:R-:W-:Y:S01]  /*0830*/  @P1 LEA.HI.X R81, R119.reuse, c[0x0][0x32c], R118.reuse, 0x2, P4 ;  /* 0x0000cb0077511a11 */ /* 0x140fe200020f1476 */
[C---:B------:R-:W-:Y:S01]  /*0840*/  IMAD R3, R114.reuse, R76, R3 ;  /* 0x0000004c72037224 */ /* 0x040fe200078e0203 */
[----:B------:R-:W-:Y:S01]  /*0850*/  @P2 LEA.HI.X R79, R119, c[0x0][0x34c], R118, 0x2, P5 ;  /* 0x0000d300774f2a11 */ /* 0x000fe200028f1476 */
[----:B------:R-:W-:Y:S01]  /*0860*/  IMAD R5, R114, R74, R5 ;  /* 0x0000004a72057224 */ /* 0x000fe200078e0205 */
[----:B------:R-:W-:Y:S05]  /*0870*/  @!P3 BRA `(.L_x_14253) ;  /* 0x00003ab00000b947 */ /* 0x000fea0003800000 */
[----:B------:R-:W0:Y:S01]  /*0880*/  S2R R29, SR_TID.X ;  /* 0x00000000001d7919 */ /* 0x000e220000002100 */
[-C--:B------:R-:W-:Y:S01]  /*0890*/  IMAD.WIDE.U32 R76, R76, R115.reuse, RZ ;  /* 0x000000734c4c7225 */ /* 0x080fe200078e00ff */
[----:B------:R-:W-:Y:S01]  /*08a0*/  MOV R14, c[0x0][0x174] ;  /* 0x00005d00000e7a02 */ /* 0x000fe20000000f00 */
[----:B------:R-:W-:Y:S01]  /*08b0*/  CS2R R30, SRZ ;  /* 0x00000000001e7805 */ /* 0x000fe2000001ff00 */
[----:B------:R-:W1:Y:S01]  /*08c0*/  S2R R13, SR_LANEID ;  /* 0x00000000000d7919 */ /* 0x000e620000000000 */
[----:B------:R-:W-:Y:S01]  /*08d0*/  IMAD.WIDE.U32 R74, R74, R115, RZ ;  /* 0x000000734a4a7225 */ /* 0x000fe200078e00ff */
[----:B------:R-:W-:Y:S01]  /*08e0*/  IADD3 R73, R77, R3, RZ ;  /* 0x000000034d497210 */ /* 0x000fe20007ffe0ff */
[----:B------:R-:W-:Y:S01]  /*08f0*/  UMOV UR4, URZ ;  /* 0x0000003f00047c82 */ /* 0x000fe20008000000 */
[----:B------:R-:W-:Y:S01]  /*0900*/  MOV R72, R76 ;  /* 0x0000004c00487202 */ /* 0x000fe20000000f00 */
[C---:B------:R-:W-:Y:S01]  /*0910*/  IMAD R0, R32.reuse, c[0x0][0x2a0], RZ ;  /* 0x0000a80020007a24 */ /* 0x040fe200078e02ff */
[----:B------:R-:W-:Y:S01]  /*0920*/  IADD3 R35, R75, R5, RZ ;  /* 0x000000054b237210 */ /* 0x000fe20007ffe0ff */
[----:B------:R-:W-:Y:S01]  /*0930*/  IMAD R2, R32, c[0x0][0x2c0], RZ ;  /* 0x0000b00020027a24 */ /* 0x000fe200078e02ff */
[----:B------:R-:W-:Y:S01]  /*0940*/  MOV R34, R74 ;  /* 0x0000004a00227202 */ /* 0x000fe20000000f00 */
[----:B------:R-:W-:-:S02]  /*0950*/  IMAD R7, R33, c[0x0][0x2a4], R0 ;  /* 0x0000a90021077a24 */ /* 0x000fc400078e0200 */
[C---:B------:R-:W-:Y:S02]  /*0960*/  IMAD R25, R33.reuse, c[0x0][0x2c4], R2 ;  /* 0x0000b10021197a24 */ /* 0x040fe400078e0202 */
[----:B------:R-:W-:-:S04]  /*0970*/  IMAD.WIDE.U32 R26, R33, c[0x0][0x2a0], R72 ;  /* 0x0000a800211a7a25 */ /* 0x000fc800078e0048 */
[----:B------:R-:W-:Y:S01]  /*0980*/  IMAD.WIDE.U32 R2, R33, c[0x0][0x2c0], R34 ;  /* 0x0000b00021027a25 */ /* 0x000fe200078e0022 */
[----:B------:R-:W-:Y:S02]  /*0990*/  IADD3 R7, R27, R7, RZ ;  /* 0x000000071b077210 */ /* 0x000fe40007ffe0ff */
[----:B0-----:R-:W-:Y:S02]  /*09a0*/  LOP3.LUT R0, R29, 0xffffffe0, RZ, 0xc0, !PT ;  /* 0xffffffe01d007812 */ /* 0x001fe400078ec0ff */
[----:B------:R-:W-:Y:S02]  /*09b0*/  IADD3 R25, R3, R25, RZ ;  /* 0x0000001903197210 */ /* 0x000fe40007ffe0ff */
[----:B------:R-:W-:Y:S02]  /*09c0*/  LOP3.LUT R5, R0, 0x1f, R29, 0xf8, !PT ;  /* 0x0000001f00057812 */ /* 0x000fe400078ef81d */
[----:B------:R-:W-:Y:S02]  /*09d0*/  LEA R27, P1, R2, c[0x0][0x320], 0x3 ;  /* 0x0000c800021b7a11 */ /* 0x000fe400078218ff */
[----:B------:R-:W-:-:S02]  /*09e0*/  IADD3 R0, R0, R5, RZ ;  /* 0x0000000500007210 */ /* 0x000fc40007ffe0ff */
[----:B------:R-:W-:Y:S02]  /*09f0*/  LEA.HI.X R25, R2, c[0x0][0x324], R25, 0x3, P1 ;  /* 0x0000c90002197a11 */ /* 0x000fe400008f1c19 */
[----:B------:R-:W-:Y:S02]  /*0a00*/  LEA R28, P0, R26, c[0x0][0x318], 0x3 ;  /* 0x0000c6001a1c7a11 */ /* 0x000fe400078018ff */
[C---:B------:R-:W-:Y:S02]  /*0a10*/  IADD3 R2, R29.reuse, 0x20, RZ ;  /* 0x000000201d027810 */ /* 0x040fe40007ffe0ff */
[C---:B------:R-:W-:Y:S02]  /*0a20*/  IADD3 R4, R29.reuse, 0x60, RZ ;  /* 0x000000601d047810 */ /* 0x040fe40007ffe0ff */
[----:B------:R-:W-:Y:S02]  /*0a30*/  SHF.R.S32.HI R37, RZ, 0x1f, R0 ;  /* 0x0000001fff257819 */ /* 0x000fe40000011400 */
[----:B------:R-:W-:-:S02]  /*0a40*/  SHF.L.U32 R10, R29, 0x3, RZ ;  /* 0x000000031d0a7819 */ /* 0x000fc400000006ff */
[C---:B------:R-:W-:Y:S02]  /*0a50*/  IADD3 R8, R29.reuse, 0x40, RZ ;  /* 0x000000401d087810 */ /* 0x040fe40007ffe0ff */
[C---:B------:R-:W-:Y:S02]  /*0a60*/  IADD3 R6, R29.reuse, 0x80, RZ ;  /* 0x000000801d067810 */ /* 0x040fe40007ffe0ff */
[C---:B------:R-:W-:Y:S02]  /*0a70*/  IADD3 R36, R29.reuse, 0xa0, RZ ;  /* 0x000000a01d247810 */ /* 0x040fe40007ffe0ff */
[C---:B------:R-:W-:Y:S02]  /*0a80*/  IADD3 R38, R29.reuse, 0xc0, RZ ;  /* 0x000000c01d267810 */ /* 0x040fe40007ffe0ff */
[----:B------:R-:W-:Y:S02]  /*0a90*/  IADD3 R40, R29, 0xe0, RZ ;  /* 0x000000e01d287810 */ /* 0x000fe40007ffe0ff */
[----:B------:R-:W-:-:S02]  /*0aa0*/  LEA.HI.X R26, R26, c[0x0][0x31c], R7, 0x3, P0 ;  /* 0x0000c7001a1a7a11 */ /* 0x000fc400000f1c07 */
[-C--:B------:R-:W-:Y:S02]  /*0ab0*/  LEA.HI.SX32 R9, R2, R29.reuse, 0x1b ;  /* 0x0000001d02097211 */ /* 0x080fe400078fdaff */
[-C--:B------:R-:W-:Y:S02]  /*0ac0*/  LEA.HI.SX32 R7, R4, R29.reuse, 0x1b ;  /* 0x0000001d04077211 */ /* 0x080fe400078fdaff */
[----:B------:R-:W-:Y:S02]  /*0ad0*/  SHF.L.U64.HI R2, R0, 0x4, R37 ;  /* 0x0000000400027819 */ /* 0x000fe40000010225 */
[C---:B------:R-:W-:Y:S02]  /*0ae0*/  LOP3.LUT R12, R29.reuse, 0x1f, RZ, 0xc0, !PT ;  /* 0x0000001f1d0c7812 */ /* 0x040fe400078ec0ff */
[----:B------:R-:W-:Y:S02]  /*0af0*/  LEA.HI.SX32 R11, R29, R29, 0x1b ;  /* 0x0000001d1d0b7211 */ /* 0x000fe400078fdaff */
[----:B------:R-:W-:-:S02]  /*0b00*/  LEA.HI.SX32 R10, R10, R10, 0x1b ;  /* 0x0000000a0a0a7211 */ /* 0x000fc400078fdaff */
[-C--:B------:R-:W-:Y:S02]  /*0b10*/  LEA.HI.SX32 R8, R8, R29.reuse, 0x1b ;  /* 0x0000001d08087211 */ /* 0x080fe400078fdaff */
[-C--:B------:R-:W-:Y:S02]  /*0b20*/  LEA.HI.SX32 R6, R6, R29.reuse, 0x1b ;  /* 0x0000001d06067211 */ /* 0x080fe400078fdaff */
[-C--:B------:R-:W-:Y:S02]  /*0b30*/  LEA.HI.SX32 R5, R36, R29.reuse, 0x1b ;  /* 0x0000001d24057211 */ /* 0x080fe400078fdaff */
[-C--:B------:R-:W-:Y:S02]  /*0b40*/  LEA.HI.SX32 R4, R38, R29.reuse, 0x1b ;  /* 0x0000001d26047211 */ /* 0x080fe400078fdaff */
[----:B------:R-:W-:Y:S02]  /*0b50*/  LEA.HI.SX32 R3, R40, R29, 0x1b ;  /* 0x0000001d28037211 */ /* 0x000fe400078fdaff */
[----:B-1----:R-:W-:-:S02]  /*0b60*/  SHF.L.U32 R0, R0, 0x4, RZ ;  /* 0x0000000400007819 */ /* 0x002fc400000006ff */
.L_x_14286:
[----:B------:R-:W-:Y:S01]  /*0b70*/  BAR.SYNC.DEFER_BLOCKING 0x0 ;  /* 0x0000000000007b1d */ /* 0x000fe20000010000 */
[----:B0-----:R-:W-:-:S02]  /*0b80*/  MOV R36, R24 ;  /* 0x0000001800247202 */ /* 0x001fc40000000f00 */
        /* <DEDUP_REMOVED lines=11> */
[----:B0-----:R-:W-:-:S02]  /*0c40*/  MOV R36, R20 ;  /* 0x0000001400247202 */ /* 0x001fc40000000f00 */
[----:B------:R-:W-:-:S05]  /*0c50*/  MOV R37, R19 ;  /* 0x0000001300257202 */ /* 0x000fca0000000f00 */
[----:B------:R-:W-:Y:S01]  /*0c60*/  IMAD.WIDE R40, R29, 0x10, R36 ;  /* 0x000000101d287825 */ /* 0x000fe200078e0224 */
[----:B--2---:R-:W-:Y:S01]  /*0c70*/  STS.128 [R13.X16], R44 ;  /* 0x0000002c0d007388 */ /* 0x004fe2000000cc00 */
[----:B------:R-:W-:-:S06]  /*0c80*/  NOP ;  /* 0x0000000000007918 */ /* 0x000fcc0000000000 */
[----:B------:R-:W-:Y:S04]  /*0c90*/  LDS.128 R56, [R13.X16] ;  /* 0x000000000d387984 */ /* 0x000fe8000000cc00 */
[----:B------:R-:W-:Y:S06]  /*0ca0*/  BAR.SYNC.DEFER_BLOCKING 0x0 ;  /* 0x0000000000007b1d */ /* 0x000fec0000010000 */
[----:B------:R-:W2:Y:S01]  /*0cb0*/  LDG.E.128 R40, [R40.64] ;  /* 0x0000000628287981 */ /* 0x000ea2000c1e1d00 */
[----:B------:R-:W-:-:S13]  /*0cc0*/  ISETP.LT.AND P0, PT, RZ, c[0x0][0x16c], PT ;  /* 0x00005b00ff007a0c */ /* 0x000fda0003f01270 */
[----:B------:R-:W-:Y:S01]  /*0cd0*/  @!P0 CS2R R52, SRZ ;  /* 0x0000000000348805 */ /* 0x000fe2000001ff00 */
[----:B------:R-:W-:Y:S01]  /*0ce0*/  @!P0 CS2R R54, SRZ ;  /* 0x0000000000368805 */ /* 0x000fe2000001ff00 */
[----:B--2---:R-:W-:Y:S01]  /*0cf0*/  STS.128 [R13.X16], R40 ;  /* 0x000000280d007388 */ /* 0x004fe2000000cc00 */
        /* <DEDUP_REMOVED lines=11> */
[----:B-1-34-:R-:W-:Y:S05]  /*0db0*/  @!P0 BRA `(.L_x_14254) ;  /* 0x0000321000008947 */ /* 0x01afea0003800000 */
[----:B------:R-:W-:Y:S01]  /*0dc0*/  MOV R40, R76 ;  /* 0x0000004c00287202 */ /* 0x000fe20000000f00 */
[C---:B------:R-:W-:Y:S01]  /*0dd0*/  IMAD R42, R32.reuse, c[0x0][0x2a0], RZ ;  /* 0x0000a800202a7a24 */ /* 0x040fe200078e02ff */
[----:B------:R-:W-:Y:S01]  /*0de0*/  MOV R41, R73 ;  /* 0x0000004900297202 */ /* 0x000fe20000000f00 */
[----:B------:R-:W-:Y:S01]  /*0df0*/  IMAD R52, R32, c[0x0][0x2c0], RZ ;  /* 0x0000b00020347a24 */ /* 0x000fe200078e02ff */
[----:B------:R-:W-:Y:S01]  /*0e00*/  HFMA2.MMA R130, -RZ, RZ, 0, 0 ;  /* 0x00000000ff827435 */ /* 0x000fe200000001ff */
[C---:B------:R-:W-:Y:S01]  /*0e10*/  IMAD R43, R33.reuse, c[0x0][0x2a4], R42 ;  /* 0x0000a900212b7a24 */ /* 0x040fe200078e022a */
[----:B------:R-:W-:Y:S01]  /*0e20*/  CS2R R128, SRZ ;  /* 0x0000000000807805 */ /* 0x000fe2000001ff00 */
[----:B------:R-:W-:Y:S01]  /*0e30*/  IMAD.WIDE.U32 R44, R33, c[0x0][0x2a0], R40 ;  /* 0x0000a800212c7a25 */ /* 0x000fe200078e0028 */
[----:B------:R-:W-:Y:S01]  /*0e40*/  MOV R40, R74 ;  /* 0x0000004a00287202 */ /* 0x000fe20000000f00 */
[----:B------:R-:W-:Y:S01]  /*0e50*/  CS2R R54, SRZ ;  /* 0x0000000000367805 */ /* 0x000fe2000001ff00 */
[----:B------:R-:W-:Y:S01]  /*0e60*/  MOV R41, R35 ;  /* 0x0000002300297202 */ /* 0x000fe20000000f00 */
[----:B------:R-:W-:Y:S01]  /*0e70*/  FADD.FTZ R120, R36, R36 ;  /* 0x0000002424787221 */ /* 0x000fe20000010000 */
[----:B------:R-:W-:Y:S01]  /*0e80*/  IADD3 R43, R45, R43, RZ ;  /* 0x0000002b2d2b7210 */ /* 0x000fe20007ffe0ff */
[----:B------:R-:W-:Y:S01]  /*0e90*/  FADD.FTZ R121, R37, R37 ;  /* 0x0000002525797221 */ /* 0x000fe20000010000 */
[----:B------:R-:W-:Y:S01]  /*0ea0*/  MOV R45, c[0x0][0x174] ;  /* 0x00005d00002d7a02 */ /* 0x000fe20000000f00 */
[----:B------:R-:W-:Y:S01]  /*0eb0*/  IMAD.WIDE.U32 R46, R33, c[0x0][0x2c0], R40 ;  /* 0x0000b000212e7a25 */ /* 0x000fe200078e0028 */
[----:B------:R-:W-:-:S02]  /*0ec0*/  LEA R40, P0, R44, c[0x0][0x318], 0x3 ;  /* 0x0000c6002c287a11 */ /* 0x000fc400078018ff */
[----:B------:R-:W-:Y:S01]  /*0ed0*/  LEA R45, R45, UR4, 0x8 ;  /* 0x000000042d2d7c11 */ /* 0x000fe2000f8e40ff */
[----:B------:R-:W-:Y:S01]  /*0ee0*/  IMAD R41, R33, c[0x0][0x2c4], R52 ;  /* 0x0000b10021297a24 */ /* 0x000fe200078e0234 */
[----:B------:R-:W-:Y:S01]  /*0ef0*/  LEA R42, P1, R46, c[0x0][0x320], 0x3 ;  /* 0x0000c8002e2a7a11 */ /* 0x000fe200078218ff */
[----:B------:R-:W-:Y:S01]  /*0f00*/  FADD.FTZ R126, R38, R38 ;  /* 0x00000026267e7221 */ /* 0x000fe20000010000 */
[----:B------:R-:W-:Y:S01]  /*0f10*/  CS2R R52, SRZ ;  /* 0x0000000000347805 */ /* 0x000fe2000001ff00 */
[----:B------:R-:W-:Y:S01]  /*0f20*/  FADD.FTZ R127, R39, R39 ;  /* 0x00000027277f7221 */ /* 0x000fe20000010000 */
[----:B------:R-:W-:Y:S02]  /*0f30*/  IADD3 R47, R47, R41, RZ ;  /* 0x000000292f2f7210 */ /* 0x000fe40007ffe0ff */
[----:B------:R-:W-:Y:S02]  /*0f40*/  LEA.HI.X R41, R44, c[0x0][0x31c], R43, 0x3, P0 ;  /* 0x0000c7002c297a11 */ /* 0x000fe400000f1c2b */
[----:B------:R-:W-:-:S03]  /*0f50*/  LEA.HI.X R43, R46, c[0x0][0x324], R47, 0x3, P1 ;  /* 0x0000c9002e2b7a11 */ /* 0x000fc600008f1c2f */
[----:B------:R-:W-:-:S04]  /*0f60*/  IMAD.WIDE.U32 R40, R29, 0x4, R40 ;  /* 0x000000041d287825 */ /* 0x000fc800078e0028 */
[----:B------:R-:W-:-:S04]  /*0f70*/  IMAD.WIDE.U32 R42, R29, 0x4, R42 ;  /* 0x000000041d2a7825 */ /* 0x000fc800078e002a */
[----:B------:R-:W-:-:S04]  /*0f80*/  IMAD.WIDE R40, R45, 0x4, R40 ;  /* 0x000000042d287825 */ /* 0x000fc800078e0228 */
[----:B------:R-:W-:Y:S01]  /*0f90*/  IMAD.WIDE R42, R45, 0x4, R42 ;  /* 0x000000042d2a7825 */ /* 0x000fe200078e022a */
        /* <DEDUP_REMOVED lines=14> */
[C---:B------:R-:W-:Y:S02]  /*1080*/  IADD3 R98, P0, R42.reuse, -0x380, RZ ;  /* 0xfffffc802a627810 */ /* 0x040fe40007f1e0ff */
        /* <DEDUP_REMOVED lines=13> */
.L_x_14285:
[----:B----4-:R-:W-:Y:S01]  /*1160*/  SHF.R.S32.HI R133, RZ, 0x1f, R128 ;  /* 0x0000001fff857819 */ /* 0x010fe20000011480 */
[----:B------:R-:W-:-:S04]  /*1170*/  IMAD.WIDE.U32 R36, R128, c[0x0][0x1a0], RZ ;  /* 0x0000680080247a25 */ /* 0x000fc800078e00ff */
[----:B------:R-:W-:Y:S01]  /*1180*/  IMAD R39, R133, c[0x0][0x1a0], RZ ;  /* 0x0000680085277a24 */ /* 0x000fe200078e02ff */
[----:B------:R-:W-:-:S03]  /*1190*/  LEA R47, P0, R36, R18, 0x2 ;  /* 0x00000012242f7211 */ /* 0x000fc600078010ff */
[----:B------:R-:W-:Y:S01]  /*11a0*/  IMAD R39, R128, c[0x0][0x1a4], R39 ;  /* 0x0000690080277a24 */ /* 0x000fe200078e0227 */
[----:B------:R-:W-:-:S04]  /*11b0*/  IADD3 R46, P1, R47, R0, RZ ;  /* 0x000000002f2e7210 */ /* 0x000fc80007f3e0ff */
[----:B------:R-:W-:-:S04]  /*11c0*/  IADD3 R37, R37, R39, RZ ;  /* 0x0000002725257210 */ /* 0x000fc80007ffe0ff */
[----:B------:R-:W-:-:S04]  /*11d0*/  LEA.HI.X R37, R36, R17, R37, 0x2, P0 ;  /* 0x0000001124257211 */ /* 0x000fc800000f1425 */
[----:B------:R-:W-:-:S05]  /*11e0*/  IADD3.X R47, R37, R2, RZ, P1, !PT ;  /* 0x00000002252f7210 */ /* 0x000fca0000ffe4ff */
[----:B--2---:R0:W2:Y:S04]  /*11f0*/  LDG.E.128 R36, [R46.64] ;  /* 0x000000062e247981 */ /* 0x0040a8000c1e1d00 */
[----:B---3--:R0:W3:Y:S01]  /*1200*/  LDG.E.128 R40, [R46.64+0x200] ;  /* 0x000200062e287981 */ /* 0x0080e2000c1e1d00 */
[----:B------:R-:W-:Y:S02]  /*1210*/  IMAD R64, R118, c[0x0][0x180], RZ ;  /* 0x0000600076407a24 */ /* 0x000fe400078e02ff */
        /* <DEDUP_REMOVED lines=9> */
[----:B0-----:R-:W-:-:S05]  /*12b0*/  IMAD R47, R133, c[0x0][0x1c0], RZ ;  /* 0x00007000852f7a24 */ /* 0x001fca00078e02ff */
[----:B------:R-:W4:Y:S01]  /*12c0*/  LDG.E.64 R112, [R112.64] ;  /* 0x0000000670707981 */ /* 0x000f22000c1e1b00 */
[----:B------:R-:W-:-:S04]  /*12d0*/  IMAD.WIDE.U32 R44, R128, c[0x0][0x1c0], RZ ;  /* 0x00007000802c7a25 */ /* 0x000fc800078e00ff */
[----:B------:R-:W-:Y:S01]  /*12e0*/  IMAD R65, R128, c[0x0][0x1c4], R47 ;  /* 0x0000710080417a24 */ /* 0x000fe200078e022f */
[----:B------:R-:W-:-:S04]  /*12f0*/  LEA R47, P0, R44, R16, 0x2 ;  /* 0x000000102c2f7211 */ /* 0x000fc800078010ff */
[----:B------:R-:W-:-:S04]  /*1300*/  IADD3 R45, R45, R65, RZ ;  /* 0x000000412d2d7210 */ /* 0x000fc80007ffe0ff */
[----:B------:R-:W-:Y:S02]  /*1310*/  LEA.HI.X R45, R44, R15, R45, 0x2, P0 ;  /* 0x0000000f2c2d7211 */ /* 0x000fe400000f142d */
[----:B------:R-:W-:-:S04]  /*1320*/  IADD3 R44, P0, R47, R0, RZ ;  /* 0x000000002f2c7210 */ /* 0x000fc80007f1e0ff */
[----:B------:R-:W-:Y:S01]  /*1330*/  IADD3.X R45, R45, R2, RZ, P0, !PT ;  /* 0x000000022d2d7210 */ /* 0x000fe200007fe4ff */
[----:B--2---:R0:W-:Y:S04]  /*1340*/  STS.128 [R13.X16], R36 ;  /* 0x000000240d007388 */ /* 0x0041e8000000cc00 */
[----:B---3--:R-:W-:Y:S01]  /*1350*/  STS.128 [R13.X16+0x200], R40 ;  /* 0x000200280d007388 */ /* 0x008fe2000000cc00 */
[----:B------:R-:W-:-:S06]  /*1360*/  NOP ;  /* 0x0000000000007918 */ /* 0x000fcc0000000000 */
[----:B-1----:R1:W2:Y:S04]  /*1370*/  LDG.E.128 R64, [R44.64] ;  /* 0x000000062c407981 */ /* 0x0022a8000c1e1d00 */
[----:B------:R1:W3:Y:S01]  /*1380*/  LDG.E.128 R68, [R44.64+0x200] ;  /* 0x000200062c447981 */ /* 0x0002e2000c1e1d00 */
[----:B------:R-:W-:Y:S01]  /*1390*/  FADD.FTZ R131, R56, R116 ;  /* 0x0000007438837221 */ /* 0x000fe20000010000 */
[C---:B------:R-:W-:Y:S02]  /*13a0*/  IADD3 R134, R14.reuse, -0x1, RZ ;  /* 0xffffffff0e867810 */ /* 0x040fe40007ffe0ff */
[----:B------:R-:W-:Y:S02]  /*13b0*/  ISETP.GT.AND P0, PT, R14, 0x1, PT ;  /* 0x000000010e00780c */ /* 0x000fe40003f04270 */
[----:B0-----:R-:W-:-:S02]  /*13c0*/  LEA.HI R36, R134, R134, RZ, 0x1 ;  /* 0x0000008686247211 */ /* 0x001fc400078f08ff */
[----:B------:R-:W-:Y:S02]  /*13d0*/  ISETP.NE.AND P1, PT, R29, RZ, PT ;  /* 0x000000ff1d00720c */ /* 0x000fe40003f25270 */
[----:B------:R-:W-:Y:S02]  /*13e0*/  ISETP.EQ.AND P0, PT, R12, RZ, P0 ;  /* 0x000000ff0c00720c */ /* 0x000fe40000702270 */
[----:B------:R-:W-:Y:S02]  /*13f0*/  LOP3.LUT R37, R36, 0xfffffe, RZ, 0xc0, !PT ;  /* 0x00fffffe24257812 */ /* 0x000fe400078ec0ff */
[----:B------:R-:W-:Y:S02]  /*1400*/  SHF.L.U32 R138, R13, 0x5, RZ ;  /* 0x000000050d8a7819 */ /* 0x000fe400000006ff */
[----:B------:R-:W-:Y:S02]  /*1410*/  IADD3 R37, R134, -R37, RZ ;  /* 0x8000002586257210 */ /* 0x000fe40007ffe0ff */
[----:B------:R-:W-:Y:S01]  /*1420*/  IADD3 R38, R29, 0x200, RZ ;  /* 0x000002001d267810 */ /* 0x000fe20007ffe0ff */
[----:B------:R-:W-:Y:S02]  /*1430*/  LDS.128 R40, [R138+0x10] ;  /* 0x000010008a287984 */ /* 0x000fe40000000c00 */
[----:B------:R-:W-:-:S02]  /*1440*/  @!P1 LEA R38, R37, R128, 0x8 ;  /* 0x0000008025269211 */ /* 0x000fc400078e40ff */
[----:B------:R-:W-:Y:S01]  /*1450*/  @P0 IADD3 R37, R14, -0x2, RZ ;  /* 0xfffffffe0e250810 */ /* 0x000fe20007ffe0ff */
[----:B----4-:R-:W-:Y:S01]  /*1460*/  FMUL.FTZ R135, R112, 1.4426950216293334961 ;  /* 0x3fb8aa3b70877820 */ /* 0x010fe20000410000 */
[----:B------:R-:W-:Y:S01]  /*1470*/  SHF.L.U32 R140, R38, 0x3, RZ ;  /* 0x00000003268c7819 */ /* 0x000fe200000006ff */
[C---:B------:R-:W-:Y:S02]  /*1480*/  FMUL.FTZ R47, R131.reuse, R113 ;  /* 0x00000071832f7220 */ /* 0x040fe40000410000 */
[----:B------:R-:W-:Y:S02]  /*1490*/  FMUL.FTZ R46, R131, R135 ;  /* 0x00000087832e7220 */ /* 0x000fe40000410000 */
[----:B------:R-:W-:Y:S02]  /*14a0*/  FMUL.RZ R124, R47, 0.15915493667125701904 ;  /* 0x3e22f9832f7c7820 */ /* 0x000fe4000040c000 */
[----:B------:R1:W-:Y:S01]  /*14b0*/  MUFU.EX2 R123, R46 ;  /* 0x0000002e007b7308 */ /* 0x0003e20000000800 */
[----:B------:R-:W-:-:S04]  /*14c0*/  @P0 IMAD R37, R37, c[0x0][0x16c], R128 ;  /* 0x00005b0025250a24 */ /* 0x000fc800078e0280 */
[----:B------:R-:W-:-:S03]  /*14d0*/  @P0 IMAD.WIDE R136, R37, 0x10, R82 ;  /* 0x0000001025880825 */ /* 0x000fc600078e0252 */
[----:B------:R-:W0:Y:S01]  /*14e0*/  MUFU.COS R122, R124 ;  /* 0x0000007c007a7308 */ /* 0x000e220000000000 */
[----:B-1----:R-:W1:Y:S07]  /*14f0*/  LDS.128 R44, [R138] ;  /* 0x000000008a2c7984 */ /* 0x002e6e0000000c00 */
[----:B------:R4:W4:Y:S01]  /*1500*/  MUFU.SIN R36, R124 ;  /* 0x0000007c00247308 */ /* 0x0009220000000400 */
[C---:B0-----:R-:W-:Y:S01]  /*1510*/  FMUL.FTZ R122, R123.reuse, R122 ;  /* 0x0000007a7b7a7220 */ /* 0x041fe20000410000 */
[----:B----4-:R-:W-:Y:S01]  /*1520*/  CS2R R124, SRZ ;  /* 0x00000000007c7805 */ /* 0x010fe2000001ff00 */
[----:B------:R-:W-:-:S02]  /*1530*/  FMUL.FTZ R123, R123, R36 ;  /* 0x000000247b7b7220 */ /* 0x000fc40000410000 */
[----:B------:R-:W-:Y:S02]  /*1540*/  FADD.FTZ R132, R57, R116 ;  /* 0x0000007439847221 */ /* 0x000fe40000010000 */
[C---:B-1----:R-:W-:Y:S02]  /*1550*/  FMUL.FTZ R147, R131.reuse, R44 ;  /* 0x0000002c83937220 */ /* 0x042fe40000410000 */
[----:B------:R-:W-:Y:S02]  /*1560*/  FMUL.FTZ R151, R131, R45 ;  /* 0x0000002d83977220 */ /* 0x000fe40000410000 */
[C---:B------:R-:W-:Y:S02]  /*1570*/  FMUL.FTZ R147, R60.reuse, R147 ;  /* 0x000000933c937220 */ /* 0x040fe40000410000 */
[----:B------:R-:W-:Y:S02]  /*1580*/  FMUL.FTZ R151, R60, R151 ;  /* 0x000000973c977220 */ /* 0x000fe40000410000 */
[----:B------:R-:W-:-:S02]  /*1590*/  FMUL.FTZ R152, R132, R47 ;  /* 0x0000002f84987220 */ /* 0x000fc40000410000 */
[----:B------:R-:W-:Y:S01]  /*15a0*/  FMUL.FTZ R156, R132, R46 ;  /* 0x0000002e849c7220 */ /* 0x000fe20000410000 */
[----:B------:R-:W-:Y:S01]  /*15b0*/  ISETP.NE.AND P2, PT, R29, 0x1f, PT ;  /* 0x0000001f1d00780c */ /* 0x000fe20003f45270 */
[----:B------:R-:W-:Y:S01]  /*15c0*/  BSSY B0, `(.L_x_14255) ;  /* 0x000004b000007945 */ /* 0x000fe20003800000 */
[----:B--2---:R-:W-:Y:S04]  /*15d0*/  STS.128 [R13.X16+0x420], R64 ;  /* 0x000420400d007388 */ /* 0x004fe8000000cc00 */
[----:B---3--:R0:W-:Y:S01]  /*15e0*/  STS.128 [R13.X16+0x620], R68 ;  /* 0x000620440d007388 */ /* 0x0081e2000000cc00 */
[----:B------:R-:W-:-:S06]  /*15f0*/  NOP ;  /* 0x0000000000007918 */ /* 0x000fcc0000000000 */
[----:B------:R-:W1:Y:S04]  /*1600*/  LDS.128 R36, [R138+0x420] ;  /* 0x000420008a247984 */ /* 0x000e680000000c00 */
[----:B------:R2:W3:Y:S04]  /*1610*/  LDS.128 R64, [R138+0x430] ;  /* 0x000430008a407984 */ /* 0x0004e80000000c00 */
[----:B------:R4:W-:Y:S04]  /*1620*/  STS.64 [R140+0x14d0], R122 ;  /* 0x0014d07a8c007388 */ /* 0x0009e80000000a00 */
[----:B------:R-:W-:Y:S01]  /*1630*/  BAR.SYNC.DEFER_BLOCKING 0x0 ;  /* 0x0000000000007b1d */ /* 0x000fe20000010000 */
[----:B0-----:R-:W-:-:S04]  /*1640*/  FMUL.FTZ R68, R132, R113 ;  /* 0x0000007184447220 */ /* 0x001fc80000410000 */
[----:B------:R-:W-:Y:S02]  /*1650*/  FMUL.RZ R142, R68, 0.15915493667125701904 ;  /* 0x3e22f983448e7820 */ /* 0x000fe4000040c000 */
[----:B------:R-:W-:Y:S02]  /*1660*/  FMUL.FTZ R68, R132, R135 ;  /* 0x0000008784447220 */ /* 0x000fe40000410000 */
[----:B------:R-:W-:Y:S01]  /*1670*/  MUFU.SIN R69, R142 ;  /* 0x0000008e00457308 */ /* 0x000fe20000000400 */
[----:B------:R-:W-:-:S07]  /*1680*/  FADD.FTZ R71, R58, R116 ;  /* 0x000000743a477221 */ /* 0x000fce0000010000 */
[----:B------:R-:W0:Y:S01]  /*1690*/  MUFU.EX2 R68, R68 ;  /* 0x0000004400447308 */ /* 0x000e220000000800 */
[----:B------:R-:W-:Y:S01]  /*16a0*/  FMUL.FTZ R70, R71, R113 ;  /* 0x0000007147467220 */ /* 0x000fe20000410000 */
[----:B------:R0:W5:Y:S06]  /*16b0*/  @P0 LDG.E.64 R124, [R136.64+0x8] ;  /* 0x00000806887c0981 */ /* 0x00016c000c1e1b00 */
[----:B------:R-:W1:Y:S01]  /*16c0*/  MUFU.COS R139, R142 ;  /* 0x0000008e008b7308 */ /* 0x000e620000000000 */
[----:B------:R-:W-:Y:S02]  /*16d0*/  FMUL.RZ R144, R70, 0.15915493667125701904 ;  /* 0x3e22f98346907820 */ /* 0x000fe4000040c000 */
[----:B------:R-:W-:-:S02]  /*16e0*/  FADD.FTZ R70, R59, R116 ;  /* 0x000000743b467221 */ /* 0x000fc40000010000 */
[C---:B------:R-:W-:Y:S02]  /*16f0*/  FMUL.FTZ R153, R71.reuse, R40 ;  /* 0x0000002847997220 */ /* 0x040fe40000410000 */
[-C--:B--2---:R-:W-:Y:S01]  /*1700*/  FMUL.FTZ R138, R70, R135.reuse ;  /* 0x00000087468a7220 */ /* 0x084fe20000410000 */
[----:B------:R-:W-:Y:S01]  /*1710*/  MUFU.COS R141, R144 ;  /* 0x00000090008d7308 */ /* 0x000fe20000000000 */
[----:B0-----:R-:W-:Y:S02]  /*1720*/  FMUL.FTZ R136, R71, R135 ;  /* 0x0000008747887220 */ /* 0x001fe40000410000 */
[----:B------:R-:W-:Y:S02]  /*1730*/  FMUL.FTZ R146, R68, R69 ;  /* 0x0000004544927220 */ /* 0x000fe40000410000 */
[----:B------:R-:W-:Y:S02]  /*1740*/  FMUL.FTZ R135, R70, R113 ;  /* 0x0000007146877220 */ /* 0x000fe40000410000 */
[----:B------:R-:W-:Y:S01]  /*1750*/  FMUL.FTZ R69, R146, R147 ;  /* 0x0000009392457220 */ /* 0x000fe20000410000 */
[----:B------:R-:W-:Y:S01]  /*1760*/  MUFU.SIN R137, R144 ;  /* 0x0000009000897308 */ /* 0x000fe20000000400 */
[----:B------:R-:W-:-:S02]  /*1770*/  FMUL.RZ R145, R135, 0.15915493667125701904 ;  /* 0x3e22f98387917820 */ /* 0x000fc4000040c000 */
[----:B------:R-:W-:Y:S02]  /*1780*/  FMUL.FTZ R149, R71, R41 ;  /* 0x0000002947957220 */ /* 0x000fe40000410000 */
[C---:B------:R-:W-:Y:S02]  /*1790*/  FMUL.FTZ R150, R70.reuse, R42 ;  /* 0x0000002a46967220 */ /* 0x040fe40000410000 */
[----:B------:R-:W-:Y:S01]  /*17a0*/  FMUL.FTZ R154, R70, R43 ;  /* 0x0000002b469a7220 */ /* 0x000fe20000410000 */
[----:B----4-:R1:W0:Y:S08]  /*17b0*/  MUFU.EX2 R140, R136 ;  /* 0x00000088008c7308 */ /* 0x0102300000000800 */
[----:B------:R-:W-:Y:S01]  /*17c0*/  MUFU.EX2 R138, R138 ;  /* 0x0000008a008a7308 */ /* 0x000fe20000000800 */
[----:B-1----:R-:W-:-:S02]  /*17d0*/  FMUL.FTZ R136, R68, R139 ;  /* 0x0000008b44887220 */ /* 0x002fc40000410000 */
[-C--:B------:R-:W-:Y:S02]  /*17e0*/  FMUL.FTZ R68, R146, R151.reuse ;  /* 0x0000009792447220 */ /* 0x080fe40000410000 */
[C---:B------:R-:W-:Y:S02]  /*17f0*/  FFMA.FTZ R69, R136.reuse, R151, R69 ;  /* 0x0000009788457223 */ /* 0x040fe40000010045 */
[----:B------:R-:W-:Y:S01]  /*1800*/  FFMA.FTZ R68, R136, R147, -R68 ;  /* 0x0000009388447223 */ /* 0x000fe20000010844 */
[----:B------:R-:W1:Y:S01]  /*1810*/  MUFU.COS R139, R145 ;  /* 0x00000091008b7308 */ /* 0x000e620000000000 */
[----:B0-----:R-:W-:Y:S02]  /*1820*/  FMUL.FTZ R137, R140, R137 ;  /* 0x000000898c897220 */ /* 0x001fe40000410000 */
[C---:B------:R-:W-:Y:S02]  /*1830*/  FFMA.FTZ R142, R61.reuse, R152, R69 ;  /* 0x000000983d8e7223 */ /* 0x040fe40000010045 */
[----:B------:R-:W-:-:S02]  /*1840*/  FFMA.FTZ R68, R61, R156, R68 ;  /* 0x0000009c3d447223 */ /* 0x000fc40000010044 */
[----:B------:R-:W-:Y:S01]  /*1850*/  FMUL.FTZ R135, R140, R141 ;  /* 0x0000008d8c877220 */ /* 0x000fe20000410000 */
[----:B------:R-:W0:Y:S01]  /*1860*/  MUFU.SIN R143, R145 ;  /* 0x00000091008f7308 */ /* 0x000e220000000400 */
[C---:B------:R-:W-:Y:S02]  /*1870*/  FMUL.FTZ R69, R137.reuse, R142 ;  /* 0x0000008e89457220 */ /* 0x040fe40000410000 */
[-C--:B------:R-:W-:Y:S02]  /*1880*/  FMUL.FTZ R140, R137, R68.reuse ;  /* 0x00000044898c7220 */ /* 0x080fe40000410000 */
[C---:B------:R-:W-:Y:S02]  /*1890*/  FFMA.FTZ R69, R135.reuse, R68, -R69 ;  /* 0x0000004487457223 */ /* 0x040fe40000010845 */
[----:B------:R-:W-:Y:S02]  /*18a0*/  FFMA.FTZ R140, R135, R142, R140 ;  /* 0x0000008e878c7223 */ /* 0x000fe4000001008c */
[----:B------:R-:W-:-:S02]  /*18b0*/  FMUL.FTZ R68, R122, R146 ;  /* 0x000000927a447220 */ /* 0x000fc40000410000 */
[----:B------:R-:W-:Y:S02]  /*18c0*/  FFMA.FTZ R141, R62, R153, R69 ;  /* 0x000000993e8d7223 */ /* 0x000fe40000010045 */
[----:B-1----:R-:W-:Y:S02]  /*18d0*/  FMUL.FTZ R139, R138, R139 ;  /* 0x0000008b8a8b7220 */ /* 0x002fe40000410000 */
[----:B------:R-:W-:Y:S02]  /*18e0*/  FFMA.FTZ R142, R62, R149, R140 ;  /* 0x000000953e8e7223 */ /* 0x000fe4000001008c */
[C---:B------:R-:W-:Y:S02]  /*18f0*/  FMUL.FTZ R69, R123.reuse, R146 ;  /* 0x000000927b457220 */ /* 0x040fe40000410000 */
[----:B0-----:R-:W-:Y:S02]  /*1900*/  FMUL.FTZ R138, R138, R143 ;  /* 0x0000008f8a8a7220 */ /* 0x001fe40000410000 */
[----:B------:R-:W-:-:S02]  /*1910*/  FFMA.FTZ R140, R123, R136, R68 ;  /* 0x000000887b8c7223 */ /* 0x000fc40000010044 */
[----:B------:R-:W-:Y:S02]  /*1920*/  FFMA.FTZ R68, R122, R136, -R69 ;  /* 0x000000887a447223 */ /* 0x000fe40000010845 */
[C---:B------:R-:W-:Y:S02]  /*1930*/  FMUL.FTZ R144, R138.reuse, R142 ;  /* 0x0000008e8a907220 */ /* 0x040fe40000410000 */
[----:B------:R-:W-:Y:S02]  /*1940*/  FMUL.FTZ R69, R137, R140 ;  /* 0x0000008c89457220 */ /* 0x000fe40000410000 */
[-C--:B------:R-:W-:Y:S02]  /*1950*/  FMUL.FTZ R143, R138, R141.reuse ;  /* 0x0000008d8a8f7220 */ /* 0x080fe40000410000 */
[----:B------:R-:W-:Y:S02]  /*1960*/  FFMA.FTZ R144, R139, R141, -R144 ;  /* 0x0000008d8b907223 */ /* 0x000fe40000010890 */
[----:B------:R-:W-:-:S02]  /*1970*/  FMUL.FTZ R141, R137, R68 ;  /* 0x00000044898d7220 */ /* 0x000fc40000410000 */
[----:B------:R-:W-:Y:S02]  /*1980*/  FFMA.FTZ R162, R135, R68, -R69 ;  /* 0x0000004487a27223 */ /* 0x000fe40000010845 */
[----:B------:R0:W1:Y:S01]  /*1990*/  @P2 LDS.64 R68, [R29.X8+0x24d8] ;  /* 0x0024d8001d442984 */ /* 0x0000620000008a00 */
[----:B------:R-:W-:Y:S02]  /*19a0*/  FFMA.FTZ R143, R139, R142, R143 ;  /* 0x0000008e8b8f7223 */ /* 0x000fe4000001008f */
[----:B------:R-:W-:Y:S02]  /*19b0*/  FFMA.FTZ R140, R135, R140, R141 ;  /* 0x0000008c878c7223 */ /* 0x000fe4000001008d */
[C---:B------:R-:W-:Y:S02]  /*19c0*/  FFMA.FTZ R157, R63.reuse, R150, R144 ;  /* 0x000000963f9d7223 */ /* 0x040fe40000010090 */
[----:B------:R-:W-:Y:S01]  /*19d0*/  FFMA.FTZ R158, R63, R154, R143 ;  /* 0x0000009a3f9e7223 */ /* 0x000fe2000001008f */
[----:B------:R-:W-:Y:S05]  /*19e0*/  @P2 BRA `(.L_x_14256) ;  /* 0x0000008000002947 */ /* 0x000fea0003800000 */
[----:B0--3--:R-:W-:-:S13]  /*19f0*/  ISETP.NE.AND P0, PT, R14, c[0x0][0x174], PT ;  /* 0x00005d000e007a0c */ /* 0x009fda0003f05270 */
[----:B-1----:R-:W-:-:S04]  /*1a00*/  @P0 LEA.HI R68, R14, R14, RZ, 0x1 ;  /* 0x0000000e0e440211 */ /* 0x002fc800078f08ff */
[----:B------:R-:W-:Y:S01]  /*1a10*/  @P0 LOP3.LUT R69, R68, 0xfffffe, RZ, 0xc0, !PT ;  /* 0x00fffffe44450812 */ /* 0x000fe200078ec0ff */
[----:B------:R-:W-:-:S03]  /*1a20*/  HFMA2.MMA R68, -RZ, RZ, 1.875, 0 ;  /* 0x3f800000ff447435 */ /* 0x000fc600000001ff */
[----:B------:R-:W-:Y:S02]  /*1a30*/  @P0 IADD3 R141, -R69, R14, RZ ;  /* 0x0000000e458d0210 */ /* 0x000fe40007ffe1ff */
[----:B------:R-:W-:Y:S02]  /*1a40*/  MOV R69, RZ ;  /* 0x000000ff00457202 */ /* 0x000fe40000000f00 */
[----:B------:R-:W-:-:S05]  /*1a50*/  @P0 LEA R141, R141, R128, 0x8 ;  /* 0x000000808d8d0211 */ /* 0x000fca00078e40ff */
[----:B------:R0:W1:Y:S02]  /*1a60*/  @P0 LDS.64 R68, [R141.X8+0x14d0] ;  /* 0x0014d0008d440984 */ /* 0x0000640000008a00 */
.L_x_14256:
[----:B0--3--:R-:W-:Y:S05]  /*1a70*/  BSYNC B0 ;  /* 0x0000000000007941 */ /* 0x009fea0003800000 */
.L_x_14255:
        /* <DEDUP_REMOVED lines=8> */
[----:B------:R-:W-:Y:S01]  /*1b00*/  ISETP.GT.U32.AND P3, PT, R12, 0x1b, PT ;  /* 0x0000001b0c00780c */ /* 0x000fe20003f64070 */
[----:B-1----:R-:W-:Y:S01]  /*1b10*/  FMUL.FTZ R164, R138, -R68 ;  /* 0x800000448aa47220 */ /* 0x002fe20000410000 */
[----:B------:R-:W1:Y:S01]  /*1b20*/  SHFL.UP PT, R141, R162, 0x1, RZ ;  /* 0x04200000a28d7989 */ /* 0x000e6200000e00ff */
[----:B------:R-:W-:-:S02]  /*1b30*/  ISETP.GT.U32.AND P4, PT, R12, 0x17, PT ;  /* 0x000000170c00780c */ /* 0x000fc40003f84070 */
[----:B------:R-:W-:Y:S01]  /*1b40*/  FFMA.FTZ R164, R139, -R69, R164 ;  /* 0x800000458ba47223 */ /* 0x000fe200000100a4 */
[----:B------:R-:W3:Y:S01]  /*1b50*/  SHFL.UP PT, R143, R142, 0x1, RZ ;  /* 0x042000008e8f7989 */ /* 0x000ee200000e00ff */
[----:B------:R-:W-:Y:S01]  /*1b60*/  ISETP.GT.U32.AND P5, PT, R12, 0xf, PT ;  /* 0x0000000f0c00780c */ /* 0x000fe20003fa4070 */
[C---:B0-----:R-:W-:Y:S02]  /*1b70*/  FMUL.FTZ R140, R142.reuse, R155 ;  /* 0x0000009b8e8c7220 */ /* 0x041fe40000410000 */
[-C--:B--2---:R-:W-:Y:S02]  /*1b80*/  FMUL.FTZ R144, R142, R145.reuse ;  /* 0x000000918e907220 */ /* 0x084fe40000410000 */
[C---:B------:R-:W-:Y:S02]  /*1b90*/  FFMA.FTZ R140, R162.reuse, R145, -R140 ;  /* 0x00000091a28c7223 */ /* 0x040fe4000001088c */
[----:B------:R-:W-:Y:S02]  /*1ba0*/  FFMA.FTZ R155, R162, R155, R144 ;  /* 0x0000009ba29b7223 */ /* 0x000fe40000010090 */
[----:B------:R-:W-:-:S02]  /*1bb0*/  @P0 FADD.FTZ R157, R157, R140 ;  /* 0x0000008c9d9d0221 */ /* 0x000fc40000010000 */
[----:B------:R-:W-:Y:S02]  /*1bc0*/  @P0 FADD.FTZ R158, R158, R155 ;  /* 0x0000009b9e9e0221 */ /* 0x000fe40000010000 */
[C---:B-1----:R-:W-:Y:S01]  /*1bd0*/  FMUL.FTZ R144, R142.reuse, R141 ;  /* 0x0000008d8e907220 */ /* 0x042fe20000410000 */
[----:B------:R-:W0:Y:S01]  /*1be0*/  SHFL.UP PT, R145, R157, 0x2, RZ ;  /* 0x044000009d917989 */ /* 0x000e2200000e00ff */
[-C--:B---3--:R-:W-:Y:S02]  /*1bf0*/  FMUL.FTZ R140, R142, R143.reuse ;  /* 0x0000008f8e8c7220 */ /* 0x088fe40000410000 */
[C---:B------:R-:W-:Y:S01]  /*1c00*/  FFMA.FTZ R143, R162.reuse, R143, R144 ;  /* 0x0000008fa28f7223 */ /* 0x040fe20000010090 */
[----:B------:R-:W1:Y:S01]  /*1c10*/  SHFL.UP PT, R148, R158, 0x2, RZ ;  /* 0x044000009e947989 */ /* 0x000e6200000e00ff */
[----:B------:R-:W-:-:S03]  /*1c20*/  @P0 FFMA.FTZ R162, R162, R141, -R140 ;  /* 0x0000008da2a20223 */ /* 0x000fc6000001088c */
[----:B------:R-:W-:Y:S02]  /*1c30*/  FSEL R143, R142, R143, !P0 ;  /* 0x0000008f8e8f7208 */ /* 0x000fe40004000000 */
[----:B------:R-:W2:Y:S01]  /*1c40*/  SHFL.UP PT, R140, R162, 0x2, RZ ;  /* 0x04400000a28c7989 */ /* 0x000ea200000e00ff */
[----:B------:R-:W-:-:S03]  /*1c50*/  ISETP.GE.AND P0, PT, R13, 0x2, PT ;  /* 0x000000020d00780c */ /* 0x000fc60003f06270 */
[----:B------:R-:W3:Y:S01]  /*1c60*/  SHFL.UP PT, R141, R143, 0x2, RZ ;  /* 0x044000008f8d7989 */ /* 0x000ee200000e00ff */
[CC--:B0-----:R-:W-:Y:S02]  /*1c70*/  FMUL.FTZ R155, R143.reuse, R145.reuse ;  /* 0x000000918f9b7220 */ /* 0x0c1fe40000410000 */
[-C--:B-1----:R-:W-:Y:S02]  /*1c80*/  FMUL.FTZ R142, R143, R148.reuse ;  /* 0x000000948f8e7220 */ /* 0x082fe40000410000 */
[C---:B------:R-:W-:Y:S02]  /*1c90*/  FFMA.FTZ R155, R162.reuse, R148, R155 ;  /* 0x00000094a29b7223 */ /* 0x040fe4000001009b */
[----:B------:R-:W-:-:S03]  /*1ca0*/  FFMA.FTZ R142, R162, R145, -R142 ;  /* 0x00000091a28e7223 */ /* 0x000fc6000001088e */
[----:B------:R-:W-:Y:S02]  /*1cb0*/  @P0 FADD.FTZ R158, R158, R155 ;  /* 0x0000009b9e9e0221 */ /* 0x000fe40000010000 */
[----:B------:R-:W-:Y:S02]  /*1cc0*/  @P0 FADD.FTZ R157, R157, R142 ;  /* 0x0000008e9d9d0221 */ /* 0x000fe40000010000 */
[CC--:B--2---:R-:W-:Y:S01]  /*1cd0*/  FMUL.FTZ R142, R143.reuse, R140.reuse ;  /* 0x0000008c8f8e7220 */ /* 0x0c4fe20000410000 */
        /* <DEDUP_REMOVED lines=11> */
[C---:B------:R-:W-:Y:S02]  /*1d90*/  FFMA.FTZ R140, R162.reuse, R155, -R140 ;  /* 0x0000009ba28c7223 */ /* 0x040fe4000001088c */
[----:B------:R-:W-:-:S03]  /*1da0*/  FFMA.FTZ R159, R162, R159, R144 ;  /* 0x0000009fa29f7223 */ /* 0x000fc60000010090 */
[----:B------:R-:W-:Y:S02]  /*1db0*/  @P0 FADD.FTZ R157, R157, R140 ;  /* 0x0000008c9d9d0221 */ /* 0x000fe40000010000 */
[----:B--2---:R-:W-:Y:S02]  /*1dc0*/  FMUL.FTZ R144, R142, R141 ;  /* 0x0000008d8e907220 */ /* 0x004fe40000410000 */
[----:B------:R-:W-:Y:S01]  /*1dd0*/  @P0 FADD.FTZ R158, R158, R159 ;  /* 0x0000009f9e9e0221 */ /* 0x000fe20000010000 */
        /* <DEDUP_REMOVED lines=12> */
[----:B------:R-:W-:Y:S02]  /*1ea0*/  FFMA.FTZ R148, R162, R145, -R140 ;  /* 0x00000091a2947223 */ /* 0x000fe4000001088c */
[----:B--2---:R-:W-:Y:S02]  /*1eb0*/  FMUL.FTZ R144, R142, R141 ;  /* 0x0000008d8e907220 */ /* 0x004fe40000410000 */
[----:B------:R-:W-:-:S02]  /*1ec0*/  @P0 FADD.FTZ R158, R158, R155 ;  /* 0x0000009b9e9e0221 */ /* 0x000fc40000010000 */
[-C--:B---3--:R-:W-:Y:S02]  /*1ed0*/  FMUL.FTZ R140, R142, R143.reuse ;  /* 0x0000008f8e8c7220 */ /* 0x088fe40000410000 */
[C---:B------:R-:W-:Y:S02]  /*1ee0*/  FFMA.FTZ R145, R162.reuse, R143, R144 ;  /* 0x0000008fa2917223 */ /* 0x040fe40000010090 */
[----:B------:R-:W-:Y:S01]  /*1ef0*/  @P0 FADD.FTZ R157, R157, R148 ;  /* 0x000000949d9d0221 */ /* 0x000fe20000010000 */
[----:B------:R-:W0:Y:S01]  /*1f00*/  SHFL.UP PT, R143, R158, 0x10, RZ ;  /* 0x060000009e8f7989 */ /* 0x000e2200000e00ff */
[----:B------:R-:W-:Y:S01]  /*1f10*/  @P0 FFMA.FTZ R162, R162, R141, -R140 ;  /* 0x0000008da2a20223 */ /* 0x000fe2000001088c */
        /* <DEDUP_REMOVED lines=10> */
[----:B------:R-:W-:Y:S02]  /*1fc0*/  FFMA.FTZ R159, -R138, R148, -R159 ;  /* 0x000000948a9f7223 */ /* 0x000fe4000001099f */
[----:B------:R-:W-:Y:S02]  /*1fd0*/  FMUL.FTZ R140, R126, R64 ;  /* 0x000000407e8c7220 */ /* 0x000fe40000410000 */
[----:B------:R-:W-:Y:S02]  /*1fe0*/  FFMA.FTZ R65, R139, R148, -R65 ;  /* 0x000000948b417223 */ /* 0x000fe40000010841 */
[----:B------:R-:W-:Y:S02]  /*1ff0*/  FADD.FTZ R64, -R142, R159 ;  /* 0x0000009f8e407221 */ /* 0x000fe40000010100 */
[----:B------:R-:W-:-:S02]  /*2000*/  FADD.FTZ R160, R140, R65 ;  /* 0x000000418ca07221 */ /* 0x000fc40000010000 */
[----:B------:R-:W-:Y:S02]  /*2010*/  FMUL.FTZ R161, R137, -R64 ;  /* 0x8000004089a17220 */ /* 0x000fe40000410000 */
[----:B0-----:R-:W-:Y:S02]  /*2020*/  FMUL.FTZ R66, R144, R143 ;  /* 0x0000008f90427220 */ /* 0x001fe40000410000 */
[----:B------:R-:W-:Y:S02]  /*2030*/  FFMA.FTZ R161, R135, R160, -R161 ;  /* 0x000000a087a17223 */ /* 0x000fe400000108a1 */
[-C--:B-1----:R-:W-:Y:S02]  /*2040*/  FFMA.FTZ R66, R162, R145.reuse, -R66 ;  /* 0x00000091a2427223 */ /* 0x082fe40000010842 */
[C---:B------:R-:W-:Y:S02]  /*2050*/  FMUL.FTZ R159, R144.reuse, R145 ;  /* 0x00000091909f7220 */ /* 0x040fe40000410000 */
[----:B--2---:R-:W-:-:S02]  /*2060*/  FMUL.FTZ R145, R144, R155 ;  /* 0x0000009b90917220 */ /* 0x004fc40000410000 */
[----:B------:R-:W-:Y:S02]  /*2070*/  FMUL.FTZ R160, R137, -R160 ;  /* 0x800000a089a07220 */ /* 0x000fe40000410000 */
[-C--:B---3--:R-:W-:Y:S02]  /*2080*/  FMUL.FTZ R65, R144, R67.reuse ;  /* 0x0000004390417220 */ /* 0x088fe40000410000 */
[C---:B------:R-:W-:Y:S02]  /*2090*/  FFMA.FTZ R67, R162.reuse, R67, R145 ;  /* 0x00000043a2437223 */ /* 0x040fe40000010091 */
[----:B------:R-:W-:Y:S01]  /*20a0*/  FFMA.FTZ R145, R135, R64, R160 ;  /* 0x0000004087917223 */ /* 0x000fe200000100a0 */
[----:B------:R-:W-:Y:S01]  /*20b0*/  HFMA2.MMA R64, -RZ, RZ, 1.875, 0 ;  /* 0x3f800000ff407435 */ /* 0x000fe200000001ff */
[----:B------:R-:W-:Y:S01]  /*20c0*/  FFMA.FTZ R159, R162, R143, R159 ;  /* 0x0000008fa29f7223 */ /* 0x000fe2000001009f */
[----:B------:R-:W-:Y:S01]  /*20d0*/  FSEL R160, R144, R67, !P0 ;  /* 0x0000004390a07208 */ /* 0x000fe20004000000 */
[----:B------:R-:W-:Y:S01]  /*20e0*/  @P0 FFMA.FTZ R162, R162, R155, -R65 ;  /* 0x0000009ba2a20223 */ /* 0x000fe20000010841 */
[----:B------:R-:W-:Y:S01]  /*20f0*/  MOV R65, RZ ;  /* 0x000000ff00417202 */ /* 0x000fe20000000f00 */
[----:B------:R-:W-:Y:S01]  /*2100*/  @P0 FADD.FTZ R158, R158, R159 ;  /* 0x0000009f9e9e0221 */ /* 0x000fe20000010000 */
[----:B-----5:R0:W-:Y:S01]  /*2110*/  SHFL.IDX PT, R155, R124, RZ, 0x1f ;  /* 0x00001fff7c9b7589 */ /* 0x0201e200000e0000 */
[----:B------:R-:W-:Y:S01]  /*2120*/  @P0 FADD.FTZ R157, R157, R66 ;  /* 0x000000429d9d0221 */ /* 0x000fe20000010000 */
[----:B------:R-:W-:Y:S01]  /*2130*/  ISETP.GE.AND P0, PT, R14, c[0x0][0x174], PT ;  /* 0x00005d000e007a0c */ /* 0x000fe20003f06270 */
[C---:B------:R-:W-:Y:S01]  /*2140*/  FMUL.FTZ R144, R121.reuse, R38 ;  /* 0x0000002679907220 */ /* 0x040fe20000410000 */
[----:B------:R1:W-:Y:S01]  /*2150*/  SHFL.IDX PT, R159, R125, RZ, 0x1f ;  /* 0x00001fff7d9f7589 */ /* 0x0003e200000e0000 */
[----:B------:R-:W-:Y:S01]  /*2160*/  CS2R R66, SRZ ;  /* 0x0000000000427805 */ /* 0x000fe2000001ff00 */
[----:B------:R-:W-:Y:S01]  /*2170*/  ISETP.NE.OR P0, PT, R12, RZ, P0 ;  /* 0x000000ff0c00720c */ /* 0x000fe20000705670 */
[----:B------:R-:W-:Y:S01]  /*2180*/  FADD.FTZ R161, R144, R161 ;  /* 0x000000a190a17221 */ /* 0x000fe20000010000 */
[----:B------:R-:W2:Y:S01]  /*2190*/  SHFL.UP PT, R160, R160, 0x1, RZ ;  /* 0x04200000a0a07989 */ /* 0x000ea200000e00ff */
[----:B0-----:R-:W-:Y:S01]  /*21a0*/  FMUL.FTZ R124, R121, R39 ;  /* 0x00000027797c7220 */ /* 0x001fe20000410000 */
[----:B------:R-:W-:-:S02]  /*21b0*/  SHF.L.U32 R143, R128, 0x4, RZ ;  /* 0x00000004808f7819 */ /* 0x000fc400000006ff */
[----:B------:R-:W0:Y:S01]  /*21c0*/  SHFL.UP PT, R162, R162, 0x1, RZ ;  /* 0x04200000a2a27989 */ /* 0x000e2200000e00ff */
[----:B------:R-:W-:Y:S02]  /*21d0*/  FADD.FTZ R39, -R124, R145 ;  /* 0x000000917c277221 */ /* 0x000fe40000010100 */
[----:B------:R-:W-:Y:S01]  /*21e0*/  FMUL.FTZ R145, R120, R37 ;  /* 0x0000002578917220 */ /* 0x000fe20000410000 */
[----:B------:R-:W3:Y:S01]  /*21f0*/  SHFL.UP PT, R157, R157, 0x1, RZ ;  /* 0x042000009d9d7989 */ /* 0x000ee200000e00ff */
[----:B------:R-:W-:Y:S02]  /*2200*/  FMUL.FTZ R37, R138, R69 ;  /* 0x000000458a257220 */ /* 0x000fe40000410000 */
[----:B-1----:R-:W-:Y:S01]  /*2210*/  FMUL.FTZ R125, R120, R36 ;  /* 0x00000024787d7220 */ /* 0x002fe20000410000 */
[----:B------:R-:W1:Y:S01]  /*2220*/  SHFL.UP PT, R158, R158, 0x1, RZ ;  /* 0x042000009e9e7989 */ /* 0x000e6200000e00ff */
[C---:B------:R-:W-:Y:S02]  /*2230*/  FMUL.FTZ R36, R146.reuse, -R161 ;  /* 0x800000a192247220 */ /* 0x040fe40000410000 */
[----:B------:R-:W-:Y:S01]  /*2240*/  FFMA.FTZ R37, R139, R68, -R37 ;  /* 0x000000448b257223 */ /* 0x000fe20000010825 */
[----:B------:R4:W4:Y:S01]  /*2250*/  @!P0 LDS.128 R64, [R143+0x25d0] ;  /* 0x0025d0008f408984 */ /* 0x0009220000000c00 */
[-C--:B------:R-:W-:Y:S01]  /*2260*/  FMUL.FTZ R38, R146, -R39.reuse ;  /* 0x8000002792267220 */ /* 0x080fe20000410000 */
[----:B------:R-:W-:Y:S01]  /*2270*/  ISETP.NE.AND P0, PT, R12, 0x1f, PT ;  /* 0x0000001f0c00780c */ /* 0x000fe20003f05270 */
[----:B------:R-:W-:-:S02]  /*2280*/  FFMA.FTZ R36, R136, R39, R36 ;  /* 0x0000002788247223 */ /* 0x000fc40000010024 */
[C---:B------:R-:W-:Y:S02]  /*2290*/  FMUL.FTZ R39, R137.reuse, -R37 ;  /* 0x8000002589277220 */ /* 0x040fe40000410000 */
[----:B------:R-:W-:Y:S02]  /*22a0*/  FFMA.FTZ R38, R136, R161, -R38 ;  /* 0x000000a188267223 */ /* 0x000fe40000010826 */
[C---:B--2---:R-:W-:Y:S02]  /*22b0*/  FMUL.FTZ R163, R160.reuse, R159 ;  /* 0x0000009fa0a37220 */ /* 0x044fe40000410000 */
[----:B------:R-:W-:Y:S02]  /*22c0*/  FMUL.FTZ R165, R160, R155 ;  /* 0x0000009ba0a57220 */ /* 0x000fe40000410000 */
[-C--:B------:R-:W-:Y:S02]  /*22d0*/  FMUL.FTZ R161, R137, -R164.reuse ;  /* 0x800000a489a17220 */ /* 0x080fe40000410000 */
[----:B------:R-:W-:-:S02]  /*22e0*/  FFMA.FTZ R39, R135, R164, R39 ;  /* 0x000000a487277223 */ /* 0x000fc40000010027 */
[C---:B0-----:R-:W-:Y:S02]  /*22f0*/  FFMA.FTZ R160, R162.reuse, R155, -R163 ;  /* 0x0000009ba2a07223 */ /* 0x041fe400000108a3 */
[----:B------:R-:W-:Y:S02]  /*2300*/  FFMA.FTZ R165, R162, R159, R165 ;  /* 0x0000009fa2a57223 */ /* 0x000fe400000100a5 */
[----:B------:R-:W-:Y:S02]  /*2310*/  FFMA.FTZ R161, R135, R37, -R161 ;  /* 0x0000002587a17223 */ /* 0x000fe400000108a1 */
[----:B------:R-:W-:Y:S02]  /*2320*/  FMUL.FTZ R37, R146, -R39 ;  /* 0x8000002792257220 */ /* 0x000fe40000410000 */
[----:B---3--:R-:W-:Y:S02]  /*2330*/  @P1 FADD.FTZ R155, R157, R160 ;  /* 0x000000a09d9b1221 */ /* 0x008fe40000010000 */
[----:B-1----:R-:W-:Y:S01]  /*2340*/  @P1 FADD.FTZ R159, R158, R165 ;  /* 0x000000a59e9f1221 */ /* 0x002fe20000010000 */
[----:B------:R-:W-:Y:S01]  /*2350*/  ISETP.GT.U32.AND P1, PT, R12, 0x1d, PT ;  /* 0x0000001d0c00780c */ /* 0x000fe20003f24070 */
[----:B------:R-:W-:-:S02]  /*2360*/  FMUL.FTZ R158, R146, -R161 ;  /* 0x800000a1929e7220 */ /* 0x000fc40000410000 */
[----:B------:R-:W-:Y:S02]  /*2370*/  FADD.FTZ R157, R125, R38 ;  /* 0x000000267d9d7221 */ /* 0x000fe40000010000 */
[C---:B------:R-:W-:Y:S02]  /*2380*/  FFMA.FTZ R38, R136.reuse, R161, -R37 ;  /* 0x000000a188267223 */ /* 0x040fe40000010825 */
[C---:B------:R-:W-:Y:S01]  /*2390*/  FMUL.FTZ R37, R123.reuse, R159 ;  /* 0x0000009f7b257220 */ /* 0x040fe20000410000 */
[----:B------:R0:W1:Y:S01]  /*23a0*/  SHFL.DOWN PT, R163, R157, 0x1, 0x1f ;  /* 0x08201f009da37f89 */ /* 0x00006200000e0000 */
[----:B------:R-:W-:Y:S02]  /*23b0*/  FMUL.FTZ R160, R123, R155 ;  /* 0x0000009b7ba07220 */ /* 0x000fe40000410000 */
[----:B------:R-:W-:Y:S01]  /*23c0*/  FADD.FTZ R123, -R145, R36 ;  /* 0x00000024917b7221 */ /* 0x000fe20000010100 */
[----:B------:R0:W2:Y:S01]  /*23d0*/  SHFL.DOWN PT, R161, R38, 0x1, 0x1f ;  /* 0x08201f0026a17f89 */ /* 0x0000a200000e0000 */
[----:B------:R-:W-:-:S02]  /*23e0*/  FFMA.FTZ R158, R136, R39, R158 ;  /* 0x00000027889e7223 */ /* 0x000fc4000001009e */
[C---:B------:R-:W-:Y:S01]  /*23f0*/  FFMA.FTZ R36, R122.reuse, R155, -R37 ;  /* 0x0000009b7a247223 */ /* 0x040fe20000010825 */
[----:B------:R0:W3:Y:S01]  /*2400*/  SHFL.DOWN PT, R165, R123, 0x1, 0x1f ;  /* 0x08201f007ba57f89 */ /* 0x0000e200000e0000 */
[----:B------:R-:W-:-:S03]  /*2410*/  FFMA.FTZ R122, R122, R159, R160 ;  /* 0x0000009f7a7a7223 */ /* 0x000fc600000100a0 */
[----:B------:R0:W0:Y:S01]  /*2420*/  SHFL.DOWN PT, R37, R158, 0x1, 0x1f ;  /* 0x08201f009e257f89 */ /* 0x00002200000e0000 */
[----:B------:R-:W-:Y:S05]  /*2430*/  @!P0 BRA `(.L_x_14258) ;  /* 0x000000b000008947 */ /* 0x000fea0003800000 */
[C---:B0---4-:R-:W-:Y:S02]  /*2440*/  FMUL.FTZ R39, R158.reuse, R37 ;  /* 0x000000259e277220 */ /* 0x051fe40000410000 */
[C---:B---3--:R-:W-:Y:S02]  /*2450*/  FMUL.FTZ R155, R158.reuse, R165 ;  /* 0x000000a59e9b7220 */ /* 0x048fe40000410000 */
[C---:B-1----:R-:W-:Y:S02]  /*2460*/  FMUL.FTZ R159, R158.reuse, R163 ;  /* 0x000000a39e9f7220 */ /* 0x042fe40000410000 */
        /* <DEDUP_REMOVED lines=8> */
.L_x_14258:
[----:B----4-:R-:W-:Y:S05]  /*24f0*/  BSYNC B0 ;  /* 0x0000000000007941 */ /* 0x010fea0003800000 */
.L_x_14257:
[----:B------:R4:W3:Y:S01]  /*2500*/  SHFL.DOWN PT, R159, R38, 0x2, 0x1f ;  /* 0x08401f00269f7f89 */ /* 0x0008e200000e0000 */
[----:B------:R-:W-:Y:S01]  /*2510*/  BSSY B0, `(.L_x_14259) ;  /* 0x0000012000007945 */ /* 0x000fe20003800000 */
[----:B------:R-:W-:Y:S02]  /*2520*/  FADD.FTZ R147, R147, R36 ;  /* 0x0000002493937221 */ /* 0x000fe40000010000 */
[----:B--2---:R4:W2:Y:S01]  /*2530*/  SHFL.DOWN PT, R161, R158, 0x2, 0x1f ;  /* 0x08401f009ea17f89 */ /* 0x0048a200000e0000 */
[----:B0-----:R-:W-:-:S03]  /*2540*/  FADD.FTZ R37, R151, R122 ;  /* 0x0000007a97257221 */ /* 0x001fc60000010000 */
[----:B-1----:R4:W0:Y:S04]  /*2550*/  SHFL.DOWN PT, R163, R157, 0x2, 0x1f ;  /* 0x08401f009da37f89 */ /* 0x00282800000e0000 */
[----:B---3--:R4:W1:Y:S01]  /*2560*/  SHFL.DOWN PT, R165, R123, 0x2, 0x1f ;  /* 0x08401f007ba57f89 */ /* 0x00886200000e0000 */
[----:B------:R-:W-:Y:S05]  /*2570*/  @P1 BRA `(.L_x_14260) ;  /* 0x000000b000001947 */ /* 0x000fea0003800000 */
[C---:B-1----:R-:W-:Y:S02]  /*2580*/  FMUL.FTZ R151, R158.reuse, R165 ;  /* 0x000000a59e977220 */ /* 0x042fe40000410000 */
[C---:B--2---:R-:W-:Y:S02]  /*2590*/  FMUL.FTZ R39, R158.reuse, R161 ;  /* 0x000000a19e277220 */ /* 0x044fe40000410000 */
[-C--:B0-----:R-:W-:Y:S02]  /*25a0*/  FMUL.FTZ R155, R158, R163.reuse ;  /* 0x000000a39e9b7220 */ /* 0x081fe40000410000 */
[----:B------:R-:W-:-:S02]  /*25b0*/  FFMA.FTZ R36, R38, R163, -R151 ;  /* 0x000000a326247223 */ /* 0x000fc40000010897 */
[-C--:B------:R-:W-:Y:S02]  /*25c0*/  FMUL.FTZ R151, R158, R159.reuse ;  /* 0x0000009f9e977220 */ /* 0x080fe40000410000 */
[C---:B------:R-:W-:Y:S02]  /*25d0*/  FFMA.FTZ R39, R38.reuse, R159, -R39 ;  /* 0x0000009f26277223 */ /* 0x040fe40000010827 */
[C---:B------:R-:W-:Y:S02]  /*25e0*/  FFMA.FTZ R122, R38.reuse, R165, R155 ;  /* 0x000000a5267a7223 */ /* 0x040fe4000001009b */
[----:B----4-:R-:W-:Y:S01]  /*25f0*/  FFMA.FTZ R158, R38, R161, R151 ;  /* 0x000000a1269e7223 */ /* 0x010fe20000010097 */
[----:B------:R-:W-:Y:S01]  /*2600*/  MOV R38, R39 ;  /* 0x0000002700267202 */ /* 0x000fe20000000f00 */
[----:B------:R-:W-:Y:S02]  /*2610*/  FADD.FTZ R157, R157, R36 ;  /* 0x000000249d9d7221 */ /* 0x000fe40000010000 */
[----:B------:R-:W-:-:S02]  /*2620*/  FADD.FTZ R123, R123, R122 ;  /* 0x0000007a7b7b7221 */ /* 0x000fc40000010000 */
.L_x_14260:
[----:B------:R-:W-:Y:S05]  /*2630*/  BSYNC B0 ;  /* 0x0000000000007941 */ /* 0x000fea0003800000 */
.L_x_14259:
[----:B------:R3:W4:Y:S01]  /*2640*/  SHFL.DOWN PT, R159, R38, 0x4, 0x1f ;  /* 0x08801f00269f7f89 */ /* 0x00072200000e0000 */
[----:B------:R-:W-:Y:S03]  /*2650*/  BSSY B0, `(.L_x_14261) ;  /* 0x0000010000007945 */ /* 0x000fe60003800000 */
[----:B--2---:R3:W2:Y:S04]  /*2660*/  SHFL.DOWN PT, R161, R158, 0x4, 0x1f ;  /* 0x08801f009ea17f89 */ /* 0x0046a800000e0000 */
[----:B0-----:R3:W0:Y:S04]  /*2670*/  SHFL.DOWN PT, R163, R157, 0x4, 0x1f ;  /* 0x08801f009da37f89 */ /* 0x00162800000e0000 */
[----:B-1----:R3:W1:Y:S01]  /*2680*/  SHFL.DOWN PT, R165, R123, 0x4, 0x1f ;  /* 0x08801f007ba57f89 */ /* 0x00266200000e0000 */
[----:B------:R-:W-:Y:S05]  /*2690*/  @P3 BRA `(.L_x_14262) ;  /* 0x000000b000003947 */ /* 0x000fea0003800000 */
[C---:B-1----:R-:W-:Y:S02]  /*26a0*/  FMUL.FTZ R151, R158.reuse, R165 ;  /* 0x000000a59e977220 */ /* 0x042fe40000410000 */
[----:B--2---:R-:W-:-:S02]  /*26b0*/  FMUL.FTZ R39, R158, R161 ;  /* 0x000000a19e277220 */ /* 0x004fc40000410000 */
[-C--:B0-----:R-:W-:Y:S02]  /*26c0*/  FMUL.FTZ R155, R158, R163.reuse ;  /* 0x000000a39e9b7220 */ /* 0x081fe40000410000 */
        /* <DEDUP_REMOVED lines=8> */
.L_x_14262:
[----:B------:R-:W-:Y:S05]  /*2750*/  BSYNC B0 ;  /* 0x0000000000007941 */ /* 0x000fea0003800000 */
.L_x_14261:
[----:B----4-:R4:W3:Y:S01]  /*2760*/  SHFL.DOWN PT, R159, R38, 0x8, 0x1f ;  /* 0x09001f00269f7f89 */ /* 0x0108e200000e0000 */
        /* <DEDUP_REMOVED lines=16> */
.L_x_14264:
[----:B------:R-:W-:Y:S05]  /*2870*/  BSYNC B0 ;  /* 0x0000000000007941 */ /* 0x000fea0003800000 */
.L_x_14263:
[----:B--2---:R2:W4:Y:S01]  /*2880*/  SHFL.DOWN PT, R161, R38, 0x10, 0x1f ;  /* 0x0a001f0026a17f89 */ /* 0x00452200000e0000 */
[----:B------:R-:W-:Y:S01]  /*2890*/  BSSY B0, `(.L_x_14265) ;  /* 0x0000012000007945 */ /* 0x000fe20003800000 */
[C---:B------:R-:W-:Y:S02]  /*28a0*/  FMUL.FTZ R122, R146.reuse, R37 ;  /* 0x00000025927a7220 */ /* 0x040fe40000410000 */
[----:B------:R2:W3:Y:S01]  /*28b0*/  SHFL.DOWN PT, R39, R158, 0x10, 0x1f ;  /* 0x0a001f009e277f89 */ /* 0x0004e200000e0000 */
[----:B------:R-:W-:-:S03]  /*28c0*/  FMUL.FTZ R36, R146, R147 ;  /* 0x0000009392247220 */ /* 0x000fc60000410000 */
[----:B0-----:R2:W0:Y:S04]  /*28d0*/  SHFL.DOWN PT, R163, R157, 0x10, 0x1f ;  /* 0x0a001f009da37f89 */ /* 0x00142800000e0000 */
[----:B-1----:R2:W1:Y:S01]  /*28e0*/  SHFL.DOWN PT, R165, R123, 0x10, 0x1f ;  /* 0x0a001f007ba57f89 */ /* 0x00246200000e0000 */
[----:B------:R-:W-:Y:S05]  /*28f0*/  @P5 BRA `(.L_x_14266) ;  /* 0x000000b000005947 */ /* 0x000fea0003800000 */
[C---:B---3--:R-:W-:Y:S02]  /*2900*/  FMUL.FTZ R151, R158.reuse, R39 ;  /* 0x000000279e977220 */ /* 0x048fe40000410000 */
[C---:B-1----:R-:W-:Y:S02]  /*2910*/  FMUL.FTZ R155, R158.reuse, R165 ;  /* 0x000000a59e9b7220 */ /* 0x042fe40000410000 */
[C---:B0-----:R-:W-:Y:S02]  /*2920*/  FMUL.FTZ R159, R158.reuse, R163 ;  /* 0x000000a39e9f7220 */ /* 0x041fe40000410000 */
        /* <DEDUP_REMOVED lines=8> */
.L_x_14266:
[----:B------:R-:W-:Y:S05]  /*29b0*/  BSYNC B0 ;  /* 0x0000000000007941 */ /* 0x000fea0003800000 */
.L_x_14265:
[C---:B---3--:R-:W-:Y:S01]  /*29c0*/  FFMA.FTZ R39, R136.reuse, R147, -R122 ;  /* 0x0000009388277223 */ /* 0x048fe2000001087a */
[----:B------:R-:W-:Y:S01]  /*29d0*/  SHFL.DOWN PT, R160, R158, 0x1, 0x1f ;  /* 0x08201f009ea07f89 */ /* 0x000fe200000e0000 */
[----:B------:R-:W-:Y:S01]  /*29e0*/  FFMA.FTZ R36, R136, R37, R36 ;  /* 0x0000002588247223 */ /* 0x000fe20000010024 */
[----:B------:R-:W-:Y:S01]  /*29f0*/  ISETP.NE.AND P0, PT, R29, RZ, PT ;  /* 0x000000ff1d00720c */ /* 0x000fe20003f05270 */
[C---:B------:R-:W-:Y:S01]  /*2a00*/  FFMA.FTZ R39, R61.reuse, R156, R39 ;  /* 0x0000009c3d277223 */ /* 0x040fe20000010027 */
[----:B------:R-:W3:Y:S01]  /*2a10*/  SHFL.IDX PT, R151, R66, RZ, 0x1f ;  /* 0x00001fff42977589 */ /* 0x000ee200000e0000 */
[----:B------:R-:W-:Y:S01]  /*2a20*/  FFMA.FTZ R152, R61, R152, R36 ;  /* 0x000000983d987223 */ /* 0x000fe20000010024 */
[----:B------:R-:W-:Y:S01]  /*2a30*/  BSSY B0, `(.L_x_14267) ;  /* 0x00000b0000007945 */ /* 0x000fe20003800000 */
[C---:B----4-:R-:W-:Y:S01]  /*2a40*/  FMUL.FTZ R161, R137.reuse, R39 ;  /* 0x0000002789a17220 */ /* 0x050fe20000410000 */
[----:B------:R-:W4:Y:S01]  /*2a50*/  SHFL.IDX PT, R122, R67, RZ, 0x1f ;  /* 0x00001fff437a7589 */ /* 0x000f2200000e0000 */
[----:B------:R-:W-:-:S02]  /*2a60*/  FMUL.FTZ R36, R137, R152 ;  /* 0x0000009889247220 */ /* 0x000fc40000410000 */
[C---:B------:R-:W-:Y:S01]  /*2a70*/  FFMA.FTZ R164, R135.reuse, R152, R161 ;  /* 0x0000009887a47223 */ /* 0x040fe200000100a1 */
[----:B------:R-:W5:Y:S01]  /*2a80*/  SHFL.DOWN PT, R162, R38, 0x1, 0x1f ;  /* 0x08201f0026a27f89 */ /* 0x000f6200000e0000 */
[----:B0-----:R-:W-:Y:S02]  /*2a90*/  FFMA.FTZ R163, R135, R39, -R36 ;  /* 0x0000002787a37223 */ /* 0x001fe40000010824 */
[C---:B------:R-:W-:Y:S01]  /*2aa0*/  FFMA.FTZ R36, R62.reuse, R149, R164 ;  /* 0x000000953e247223 */ /* 0x040fe200000100a4 */
[----:B------:R-:W0:Y:S01]  /*2ab0*/  SHFL.DOWN PT, R156, R123, 0x1, 0x1f ;  /* 0x08201f007b9c7f89 */ /* 0x000e2200000e0000 */
[----:B------:R-:W-:Y:S02]  /*2ac0*/  FFMA.FTZ R153, R62, R153, R163 ;  /* 0x000000993e997223 */ /* 0x000fe400000100a3 */
[----:B------:R-:W-:Y:S01]  /*2ad0*/  FMUL.FTZ R164, R138, R36 ;  /* 0x000000248aa47220 */ /* 0x000fe20000410000 */
[----:B------:R-:W2:Y:S03]  /*2ae0*/  SHFL.DOWN PT, R155, R157, 0x1, 0x1f ;  /* 0x08201f009d9b7f89 */ /* 0x000ea600000e0000 */
[----:B------:R-:W-:Y:S01]  /*2af0*/  FFMA.FTZ R149, R139, R153, -R164 ;  /* 0x000000998b957223 */ /* 0x000fe200000108a4 */
[----:B------:R-:W1:Y:S04]  /*2b00*/  SHFL.IDX PT, R159, R158, RZ, 0x1f ;  /* 0x00001fff9e9f7589 */ /* 0x000e6800000e0000 */
[----:B------:R0:W1:Y:S01]  /*2b10*/  SHFL.IDX PT, R161, R38, RZ, 0x1f ;  /* 0x00001fff26a17589 */ /* 0x00006200000e0000 */
[----:B---3--:R-:W-:-:S02]  /*2b20*/  @P2 FMUL.FTZ R163, R160, R151 ;  /* 0x00000097a0a32220 */ /* 0x008fc40000410000 */
[-C--:B----4-:R-:W-:Y:S01]  /*2b30*/  @P2 FMUL.FTZ R160, R160, R122.reuse ;  /* 0x0000007aa0a02220 */ /* 0x090fe20000410000 */
[----:B--2---:R-:W2:Y:S01]  /*2b40*/  SHFL.IDX PT, R123, R123, RZ, 0x1f ;  /* 0x00001fff7b7b7589 */ /* 0x004ea200000e0000 */
[----:B-----5:R-:W-:-:S03]  /*2b50*/  @P2 FFMA.FTZ R163, R162, R122, R163 ;  /* 0x0000007aa2a32223 */ /* 0x020fc600000100a3 */
[----:B------:R-:W3:Y:S01]  /*2b60*/  SHFL.IDX PT, R157, R157, RZ, 0x1f ;  /* 0x00001fff9d9d7589 */ /* 0x000ee200000e0000 */
[----:B------:R-:W-:Y:S02]  /*2b70*/  @P2 FFMA.FTZ R160, R162, R151, -R160 ;  /* 0x00000097a2a02223 */ /* 0x000fe400000108a0 */
[----:B0-----:R-:W-:Y:S02]  /*2b80*/  @P2 FADD.FTZ R122, R156, R163 ;  /* 0x000000a39c7a2221 */ /* 0x001fe40000010000 */
[----:B------:R-:W-:Y:S02]  /*2b90*/  FFMA.FTZ R38, R63, R150, R149 ;  /* 0x000000963f267223 */ /* 0x000fe40000010095 */
[----:B------:R-:W-:Y:S02]  /*2ba0*/  @P2 FADD.FTZ R151, R155, R160 ;  /* 0x000000a09b972221 */ /* 0x000fe40000010000 */
[-C--:B------:R-:W-:Y:S02]  /*2bb0*/  FMUL.FTZ R155, R122, -R69.reuse ;  /* 0x800000457a9b7220 */ /* 0x080fe40000410000 */
[----:B------:R-:W-:-:S02]  /*2bc0*/  FMUL.FTZ R163, R151, -R69 ;  /* 0x8000004597a37220 */ /* 0x000fc40000410000 */
[----:B-1----:R-:W-:Y:S02]  /*2bd0*/  FMUL.FTZ R150, R159, R66 ;  /* 0x000000429f967220 */ /* 0x002fe40000410000 */
[-C--:B------:R-:W-:Y:S02]  /*2be0*/  FFMA.FTZ R69, R151, R68.reuse, -R155 ;  /* 0x0000004497457223 */ /* 0x080fe4000001089b */
[----:B------:R-:W-:Y:S02]  /*2bf0*/  FFMA.FTZ R156, R122, R68, R163 ;  /* 0x000000447a9c7223 */ /* 0x000fe400000100a3 */
[-C--:B------:R-:W-:Y:S02]  /*2c00*/  FMUL.FTZ R149, R159, R67.reuse ;  /* 0x000000439f957220 */ /* 0x080fe40000410000 */
[----:B------:R-:W-:Y:S02]  /*2c10*/  FFMA.FTZ R150, R161, R67, R150 ;  /* 0x00000043a1967223 */ /* 0x000fe40000010096 */
[----:B------:R-:W-:-:S02]  /*2c20*/  FMUL.FTZ R68, R159, R65 ;  /* 0x000000419f447220 */ /* 0x000fc40000410000 */
[-C--:B------:R-:W-:Y:S02]  /*2c30*/  FMUL.FTZ R122, R159, R64.reuse ;  /* 0x000000409f7a7220 */ /* 0x080fe40000410000 */
[----:B------:R-:W-:Y:S02]  /*2c40*/  FMUL.FTZ R67, R138, R153 ;  /* 0x000000998a437220 */ /* 0x000fe40000410000 */
[C---:B------:R-:W-:Y:S01]  /*2c50*/  FFMA.FTZ R64, R161.reuse, R64, -R68 ;  /* 0x00000040a1407223 */ /* 0x040fe20000010844 */
[----:B------:R-:W-:Y:S01]  /*2c60*/  P2R R68, PR, RZ, 0x1 ;  /* 0x00000001ff447803 */ /* 0x000fe20000000000 */
[----:B------:R-:W-:Y:S02]  /*2c70*/  FFMA.FTZ R65, R161, R65, R122 ;  /* 0x00000041a1417223 */ /* 0x000fe4000001007a */
[----:B------:R-:W-:Y:S02]  /*2c80*/  FFMA.FTZ R122, R139, R36, R67 ;  /* 0x000000248b7a7223 */ /* 0x000fe40000010043 */
[----:B------:R-:W-:-:S02]  /*2c90*/  FADD.FTZ R68, -R141, R156 ;  /* 0x0000009c8d447221 */ /* 0x000fc40000010100 */
[----:B------:R-:W-:Y:S02]  /*2ca0*/  FADD.FTZ R69, R148, R69 ;  /* 0x0000004594457221 */ /* 0x000fe40000010000 */
[----:B------:R-:W-:Y:S02]  /*2cb0*/  FFMA.FTZ R154, R63, R154, R122 ;  /* 0x0000009a3f9a7223 */ /* 0x000fe4000001007a */
[C---:B------:R-:W-:Y:S02]  /*2cc0*/  FMUL.FTZ R122, R138.reuse, -R68 ;  /* 0x800000448a7a7220 */ /* 0x040fe40000410000 */
[----:B------:R-:W-:Y:S02]  /*2cd0*/  FMUL.FTZ R138, R138, -R69 ;  /* 0x800000458a8a7220 */ /* 0x000fe40000410000 */
[----:B------:R-:W-:Y:S02]  /*2ce0*/  FFMA.FTZ R66, R161, R66, -R149 ;  /* 0x00000042a1427223 */ /* 0x000fe40000010895 */
[----:B--2---:R-:W-:-:S02]  /*2cf0*/  FADD.FTZ R67, R123, R150 ;  /* 0x000000967b437221 */ /* 0x004fc40000010000 */
[C---:B------:R-:W-:Y:S02]  /*2d00*/  FFMA.FTZ R141, R139.reuse, R68, R138 ;  /* 0x000000448b8d7223 */ /* 0x040fe4000001008a */
[----:B------:R-:W-:Y:S02]  /*2d10*/  FFMA.FTZ R123, R139, R69, -R122 ;  /* 0x000000458b7b7223 */ /* 0x000fe4000001087a */
[----:B---3--:R-:W-:Y:S02]  /*2d20*/  FADD.FTZ R66, R157, R66 ;  /* 0x000000429d427221 */ /* 0x008fe40000010000 */
[----:B------:R-:W-:Y:S02]  /*2d30*/  FADD.FTZ R142, -R142, R141 ;  /* 0x0000008d8e8e7221 */ /* 0x000fe40000010100 */
[----:B------:R-:W-:Y:S01]  /*2d40*/  FADD.FTZ R139, R140, R123 ;  /* 0x0000007b8c8b7221 */ /* 0x000fe20000010000 */
[----:B------:R0:W-:Y:S01]  /*2d50*/  @!P0 STS.128 [R143+0x25d0], R64 ;  /* 0x0025d0408f008388 */ /* 0x0001e20000000c00 */
[----:B------:R-:W-:-:S02]  /*2d60*/  FMUL.FTZ R149, R63, R70 ;  /* 0x000000463f957220 */ /* 0x000fc40000410000 */
[C---:B------:R-:W-:Y:S02]  /*2d70*/  FMUL.FTZ R155, R70.reuse, R68 ;  /* 0x00000044469b7220 */ /* 0x040fe40000410000 */
[----:B------:R-:W-:Y:S02]  /*2d80*/  FFMA.FTZ R138, R43, -R149, R154 ;  /* 0x800000952b8a7223 */ /* 0x000fe4000001009a */
[----:B------:R-:W-:Y:S02]  /*2d90*/  FMUL.FTZ R151, R70, R69 ;  /* 0x0000004546977220 */ /* 0x000fe40000410000 */
[----:B------:R-:W-:Y:S02]  /*2da0*/  FFMA.FTZ R140, R42, -R149, R38 ;  /* 0x800000952a8c7223 */ /* 0x000fe40000010026 */
[----:B------:R-:W-:Y:S02]  /*2db0*/  FMUL.FTZ R122, R138, R155 ;  /* 0x0000009b8a7a7220 */ /* 0x000fe40000410000 */
[----:B------:R-:W-:-:S02]  /*2dc0*/  FMUL.FTZ R148, R71, R142 ;  /* 0x0000008e47947220 */ /* 0x000fc40000410000 */
[----:B------:R-:W-:Y:S02]  /*2dd0*/  FMUL.FTZ R123, R138, R151 ;  /* 0x000000978a7b7220 */ /* 0x000fe40000410000 */
[CC--:B0-----:R-:W-:Y:S02]  /*2de0*/  FMUL.FTZ R66, R137.reuse, -R142.reuse ;  /* 0x8000008e89427220 */ /* 0x0c1fe40000410000 */
[----:B------:R-:W-:Y:S02]  /*2df0*/  FMUL.FTZ R137, R137, -R139 ;  /* 0x8000008b89897220 */ /* 0x000fe40000410000 */
[----:B------:R-:W-:Y:S02]  /*2e00*/  FMUL.FTZ R143, R62, R71 ;  /* 0x000000473e8f7220 */ /* 0x000fe40000410000 */
[C---:B------:R-:W-:Y:S02]  /*2e10*/  FFMA.FTZ R65, R135.reuse, R139, -R66 ;  /* 0x0000008b87417223 */ /* 0x040fe40000010842 */
[----:B------:R-:W-:-:S02]  /*2e20*/  FFMA.FTZ R137, R135, R142, R137 ;  /* 0x0000008e87897223 */ /* 0x000fc40000010089 */
[----:B------:R-:W-:Y:S02]  /*2e30*/  FMUL.FTZ R67, R63, R155 ;  /* 0x0000009b3f437220 */ /* 0x000fe40000410000 */
[----:B------:R-:W-:Y:S02]  /*2e40*/  FFMA.FTZ R141, R41, -R143, R36 ;  /* 0x8000008f298d7223 */ /* 0x000fe40000010024 */
[----:B------:R-:W-:Y:S01]  /*2e50*/  FADD.FTZ R135, R144, R65 ;  /* 0x0000004190877221 */ /* 0x000fe20000010000 */
[----:B------:R0:W-:Y:S01]  /*2e60*/  STS [R10.X4+0x85c], R67 ;  /* 0x00085c430a007388 */ /* 0x0001e20000004800 */
[----:B------:R-:W-:Y:S02]  /*2e70*/  FADD.FTZ R144, -R124, R137 ;  /* 0x000000897c907221 */ /* 0x000fe40000010100 */
[-C--:B------:R-:W-:Y:S02]  /*2e80*/  FMUL.FTZ R149, R63, R151.reuse ;  /* 0x000000973f957220 */ /* 0x080fe40000410000 */
[----:B------:R-:W-:-:S02]  /*2e90*/  FFMA.FTZ R151, R140, R151, R122 ;  /* 0x000000978c977223 */ /* 0x000fc4000001007a */
[----:B------:R-:W-:Y:S01]  /*2ea0*/  FFMA.FTZ R143, R40, -R143, R153 ;  /* 0x8000008f288f7223 */ /* 0x000fe20000010099 */
[----:B------:R1:W-:Y:S01]  /*2eb0*/  STS [R10.X4+0x858], R149 ;  /* 0x000858950a007388 */ /* 0x0003e20000004800 */
[----:B------:R-:W-:Y:S02]  /*2ec0*/  FMUL.FTZ R122, R71, R139 ;  /* 0x0000008b477a7220 */ /* 0x000fe40000410000 */
[C---:B------:R-:W-:Y:S02]  /*2ed0*/  FMUL.FTZ R66, R141.reuse, R148 ;  /* 0x000000948d427220 */ /* 0x040fe40000410000 */
[----:B0-----:R-:W-:Y:S02]  /*2ee0*/  FMUL.FTZ R67, R146, -R144 ;  /* 0x8000009092437220 */ /* 0x001fe40000410000 */
[----:B------:R-:W-:Y:S02]  /*2ef0*/  FFMA.FTZ R64, R140, R155, -R123 ;  /* 0x0000009b8c407223 */ /* 0x000fe4000001087b */
[----:B------:R-:W-:-:S02]  /*2f00*/  FMUL.FTZ R65, R141, R122 ;  /* 0x0000007a8d417220 */ /* 0x000fc40000410000 */
[-C--:B------:R-:W-:Y:S02]  /*2f10*/  FFMA.FTZ R66, R143, R122.reuse, R66 ;  /* 0x0000007a8f427223 */ /* 0x080fe40000010042 */
[----:B------:R-:W-:Y:S02]  /*2f20*/  FMUL.FTZ R137, R62, R122 ;  /* 0x0000007a3e897220 */ /* 0x000fe40000410000 */
[-C--:B------:R-:W-:Y:S02]  /*2f30*/  FMUL.FTZ R123, R146, -R135.reuse ;  /* 0x80000087927b7220 */ /* 0x080fe40000410000 */
[C---:B------:R-:W-:Y:S01]  /*2f40*/  FFMA.FTZ R122, R136.reuse, R135, -R67 ;  /* 0x00000087887a7223 */ /* 0x040fe20000010843 */
[----:B------:R0:W-:Y:S01]  /*2f50*/  STS [R10.X4+0x850], R137 ;  /* 0x000850890a007388 */ /* 0x0001e20000004800 */
[----:B------:R-:W-:Y:S02]  /*2f60*/  FFMA.FTZ R136, R136, R144, R123 ;  /* 0x0000009088887223 */ /* 0x000fe4000001007b */
[----:B------:R-:W-:-:S02]  /*2f70*/  FMUL.FTZ R146, R60, R131 ;  /* 0x000000833c927220 */ /* 0x000fc40000410000 */
[----:B------:R-:W-:Y:S02]  /*2f80*/  FADD.FTZ R125, R125, R122 ;  /* 0x0000007a7d7d7221 */ /* 0x000fe40000010000 */
[----:B------:R-:W-:Y:S02]  /*2f90*/  FMUL.FTZ R67, R61, R132 ;  /* 0x000000843d437220 */ /* 0x000fe40000410000 */
[----:B-1----:R-:W-:Y:S02]  /*2fa0*/  FMUL.FTZ R149, R62, R148 ;  /* 0x000000943e957220 */ /* 0x002fe40000410000 */
[----:B------:R-:W-:Y:S02]  /*2fb0*/  FADD.FTZ R136, -R145, R136 ;  /* 0x0000008891887221 */ /* 0x000fe40000010100 */
[----:B------:R-:W-:Y:S01]  /*2fc0*/  FFMA.FTZ R123, R45, -R146, R37 ;  /* 0x800000922d7b7223 */ /* 0x000fe20000010025 */
[----:B------:R1:W-:Y:S01]  /*2fd0*/  STS [R10.X4+0x854], R149 ;  /* 0x000854950a007388 */ /* 0x0003e20000004800 */
[----:B0-----:R-:W-:-:S02]  /*2fe0*/  FMUL.FTZ R137, R131, R125 ;  /* 0x0000007d83897220 */ /* 0x001fc40000410000 */
[-C--:B------:R-:W-:Y:S02]  /*2ff0*/  FFMA.FTZ R145, R47, -R67.reuse, R152 ;  /* 0x800000432f917223 */ /* 0x080fe40000010098 */
[----:B------:R-:W-:Y:S02]  /*3000*/  FMUL.FTZ R156, R132, R144 ;  /* 0x00000090849c7220 */ /* 0x000fe40000410000 */
[----:B------:R-:W-:Y:S02]  /*3010*/  FFMA.FTZ R124, R44, -R146, R147 ;  /* 0x800000922c7c7223 */ /* 0x000fe40000010093 */
[----:B------:R-:W-:Y:S02]  /*3020*/  FFMA.FTZ R122, R46, -R67, R39 ;  /* 0x800000432e7a7223 */ /* 0x000fe40000010027 */
[----:B------:R-:W-:Y:S02]  /*3030*/  FMUL.FTZ R150, R132, R135 ;  /* 0x0000008784967220 */ /* 0x000fe40000410000 */
[----:B------:R-:W-:-:S02]  /*3040*/  FMUL.FTZ R67, R131, R136 ;  /* 0x0000008883437220 */ /* 0x000fc40000410000 */
[----:B------:R-:W-:Y:S02]  /*3050*/  FMUL.FTZ R146, R123, R137 ;  /* 0x000000897b927220 */ /* 0x000fe40000410000 */
[----:B-1----:R-:W-:Y:S02]  /*3060*/  FMUL.FTZ R149, R145, R156 ;  /* 0x0000009c91957220 */ /* 0x002fe40000410000 */
[----:B------:R-:W-:Y:S02]  /*3070*/  FFMA.FTZ R65, R143, R148, -R65 ;  /* 0x000000948f417223 */ /* 0x000fe40000010841 */
[----:B------:R-:W-:Y:S02]  /*3080*/  FMUL.FTZ R157, R145, R150 ;  /* 0x00000096919d7220 */ /* 0x000fe40000410000 */
[-C--:B------:R-:W-:Y:S02]  /*3090*/  FFMA.FTZ R148, R124, R67.reuse, -R146 ;  /* 0x000000437c947223 */ /* 0x080fe40000010892 */
[----:B------:R-:W-:-:S02]  /*30a0*/  FMUL.FTZ R146, R123, R67 ;  /* 0x000000437b927220 */ /* 0x000fc40000410000 */
[-C--:B------:R-:W-:Y:S02]  /*30b0*/  FFMA.FTZ R155, R122, R150.reuse, R149 ;  /* 0x000000967a9b7223 */ /* 0x080fe40000010095 */
[C---:B------:R-:W-:Y:S02]  /*30c0*/  FMUL.FTZ R159, R61.reuse, R150 ;  /* 0x000000963d9f7220 */ /* 0x040fe40000410000 */
[-C--:B------:R-:W-:Y:S02]  /*30d0*/  FMUL.FTZ R161, R61, R156.reuse ;  /* 0x0000009c3da17220 */ /* 0x080fe40000410000 */
[C---:B------:R-:W-:Y:S01]  /*30e0*/  FMUL.FTZ R149, R60.reuse, R137 ;  /* 0x000000893c957220 */ /* 0x040fe20000410000 */
[----:B------:R-:W-:Y:S01]  /*30f0*/  STS [R10.X4+0x848], R159 ;  /* 0x0008489f0a007388 */ /* 0x000fe20000004800 */
[----:B------:R-:W-:Y:S02]  /*3100*/  FMUL.FTZ R67, R60, R67 ;  /* 0x000000433c437220 */ /* 0x000fe40000410000 */
[----:B------:R-:W-:Y:S01]  /*3110*/  FFMA.FTZ R157, R122, R156, -R157 ;  /* 0x0000009c7a9d7223 */ /* 0x000fe2000001089d */
[----:B------:R0:W-:Y:S01]  /*3120*/  STS [R10.X4+0x84c], R161 ;  /* 0x00084ca10a007388 */ /* 0x0001e20000004800 */
[----:B------:R-:W-:-:S02]  /*3130*/  FADD.FTZ R148, RZ, R148 ;  /* 0x00000094ff947221 */ /* 0x000fc40000010000 */
[----:B------:R-:W-:Y:S01]  /*3140*/  FFMA.FTZ R146, R124, R137, R146 ;  /* 0x000000897c927223 */ /* 0x000fe20000010092 */
[----:B------:R-:W-:Y:S01]  /*3150*/  STS [R10.X4+0x840], R149 ;  /* 0x000840950a007388 */ /* 0x000fe20000004800 */
[----:B------:R-:W-:Y:S02]  /*3160*/  FADD.FTZ R148, R148, R157 ;  /* 0x0000009d94947221 */ /* 0x000fe40000010000 */
[----:B------:R-:W-:Y:S01]  /*3170*/  FADD.FTZ R146, RZ, R146 ;  /* 0x00000092ff927221 */ /* 0x000fe20000010000 */
[----:B------:R1:W-:Y:S01]  /*3180*/  STS [R10.X4+0x844], R67 ;  /* 0x000844430a007388 */ /* 0x0003e20000004800 */
[----:B------:R-:W-:Y:S02]  /*3190*/  FADD.FTZ R65, R148, R65 ;  /* 0x0000004194417221 */ /* 0x000fe40000010000 */
[----:B0-----:R-:W-:Y:S01]  /*31a0*/  FMUL.FTZ R161, R121, R39 ;  /* 0x0000002779a17220 */ /* 0x001fe20000410000 */
[----:B------:R-:W-:Y:S01]  /*31b0*/  BAR.SYNC.DEFER_BLOCKING 0x0 ;  /* 0x0000000000007b1d */ /* 0x000fe20000010000 */
[----:B------:R-:W-:Y:S01]  /*31c0*/  FADD.FTZ R137, R65, R64 ;  /* 0x0000004041897221 */ /* 0x000fe20000010000 */
[----:B------:R-:W-:Y:S01]  /*31d0*/  LEA R64, R14, 0xffffff80, 0x7 ;  /* 0xffffff800e407811 */ /* 0x000fe200078e38ff */
[----:B------:R-:W-:-:S02]  /*31e0*/  FFMA.FTZ R39, -R121, R152, -RZ ;  /* 0x0000009879277223 */ /* 0x000fc400000109ff */
[----:B------:R-:W-:Y:S01]  /*31f0*/  FADD.FTZ R155, R146, R155 ;  /* 0x0000009b929b7221 */ /* 0x000fe20000010000 */
[----:B------:R-:W-:Y:S01]  /*3200*/  IADD3 R64, -R64, c[0x0][0x168], RZ ;  /* 0x00005a0040407a10 */ /* 0x000fe20007ffe1ff */
[----:B------:R-:W-:Y:S02]  /*3210*/  FMUL.FTZ R65, R120, R147 ;  /* 0x0000009378417220 */ /* 0x000fe40000410000 */
[----:B------:R-:W-:Y:S01]  /*3220*/  FADD.FTZ R66, R155, R66 ;  /* 0x000000429b427221 */ /* 0x000fe20000010000 */
[----:B------:R-:W-:Y:S01]  /*3230*/  LEA R152, R64, -R29, 0x1 ;  /* 0x8000001d40987211 */ /* 0x000fe200078e08ff */
[----:B------:R-:W-:Y:S02]  /*3240*/  FFMA.FTZ R37, -R120, R37, -RZ ;  /* 0x0000002578257223 */ /* 0x000fe400000109ff */
[----:B------:R-:W-:Y:S01]  /*3250*/  FMUL.FTZ R163, R126, R153 ;  /* 0x000000997ea37220 */ /* 0x000fe20000410000 */
[----:B------:R-:W-:Y:S01]  /*3260*/  ISETP.GE.AND P0, PT, R152, 0x1, PT ;  /* 0x000000019800780c */ /* 0x000fe20003f06270 */
[----:B------:R-:W-:Y:S01]  /*3270*/  FMUL.FTZ R165, R127, R38 ;  /* 0x000000267fa57220 */ /* 0x000fe20000410000 */
[----:B------:R-:W-:Y:S01]  /*3280*/  SHF.L.U32 R153, R129, 0x2, RZ ;  /* 0x0000000281997819 */ /* 0x000fe200000006ff */
[----:B-1----:R-:W-:Y:S01]  /*3290*/  FFMA.FTZ R67, -R127, R154, -RZ ;  /* 0x0000009a7f437223 */ /* 0x002fe200000109ff */
[----:B------:R-:W-:Y:S01]  /*32a0*/  SHF.L.U64.HI R154, R129, 0x2, R130 ;  /* 0x00000002819a7819 */ /* 0x000fe20000010282 */
[----:B------:R-:W-:-:S04]  /*32b0*/  FADD.FTZ R151, R66, R151 ;  /* 0x0000009742977221 */ /* 0x000fc80000010000 */
[C---:B------:R-:W-:Y:S01]  /*32c0*/  IMAD R156, R154.reuse, c[0x0][0x2b0], RZ ;  /* 0x0000ac009a9c7a24 */ /* 0x040fe200078e02ff */
[----:B------:R-:W0:Y:S01]  /*32d0*/  LDS R159, [R11.X4+0x840] ;  /* 0x000840000b9f7984 */ /* 0x000e220000004800 */
[----:B------:R-:W-:-:S03]  /*32e0*/  IMAD R154, R154, c[0x0][0x2d0], RZ ;  /* 0x0000b4009a9a7a24 */ /* 0x000fc600078e02ff */
[----:B------:R-:W1:Y:S04]  /*32f0*/  LDS R157, [R9.X4+0x8c0] ;  /* 0x0008c000099d7984 */ /* 0x000e680000004800 */
[----:B------:R-:W2:Y:S04]  /*3300*/  LDS R155, [R8.X4+0x940] ;  /* 0x00094000089b7984 */ /* 0x000ea80000004800 */
[----:B------:R-:W3:Y:S04]  /*3310*/  LDS R146, [R7.X4+0x9c0] ;  /* 0x0009c00007927984 */ /* 0x000ee80000004800 */
[----:B------:R-:W4:Y:S04]  /*3320*/  LDS R147, [R6.X4+0xa40] ;  /* 0x000a400006937984 */ /* 0x000f280000004800 */
[----:B------:R-:W0:Y:S04]  /*3330*/  LDS R148, [R5.X4+0xac0] ;  /* 0x000ac00005947984 */ /* 0x000e280000004800 */
[----:B------:R-:W0:Y:S04]  /*3340*/  LDS R149, [R4.X4+0xb40] ;  /* 0x000b400004957984 */ /* 0x000e280000004800 */
[----:B------:R-:W0:Y:S04]  /*3350*/  LDS R150, [R3.X4+0xbc0] ;  /* 0x000bc00003967984 */ /* 0x000e280000004800 */
[----:B------:R5:W-:Y:S04]  /*3360*/  STS [R10.X4+0xc60], R65 ;  /* 0x000c60410a007388 */ /* 0x000be80000004800 */
[----:B------:R0:W-:Y:S04]  /*3370*/  STS [R10.X4+0xc64], R37 ;  /* 0x000c64250a007388 */ /* 0x0001e80000004800 */
[----:B------:R0:W-:Y:S01]  /*3380*/  STS [R10.X4+0xc68], R161 ;  /* 0x000c68a10a007388 */ /* 0x0001e20000004800 */
[----:B-----5:R-:W-:-:S03]  /*3390*/  FFMA.FTZ R65, -R126, R36, -RZ ;  /* 0x000000247e417223 */ /* 0x020fc600000109ff */
        /* <DEDUP_REMOVED lines=8> */
[----:B------:R-:W-:Y:S01]  /*3420*/  SHF.L.U32 R134, R134, 0x8, RZ ;  /* 0x0000000886867819 */ /* 0x000fe200000006ff */
[----:B------:R-:W-:-:S02]  /*3430*/  IMAD R37, R133, c[0x0][0x2b0], RZ ;  /* 0x0000ac0085257a24 */ /* 0x000fc400078e02ff */
[----:B------:R-:W-:Y:S01]  /*3440*/  IMAD R133, R133, c[0x0][0x2d0], RZ ;  /* 0x0000b40085857a24 */ /* 0x000fe200078e02ff */
[----:B------:R-:W-:Y:S01]  /*3450*/  IADD3 R38, P0, R134, R29, RZ ;  /* 0x0000001d86267210 */ /* 0x000fe20007f1e0ff */
[C---:B------:R-:W-:Y:S02]  /*3460*/  IMAD R65, R128.reuse, c[0x0][0x2b4], R37 ;  /* 0x0000ad0080417a24 */ /* 0x040fe400078e0225 */
[----:B------:R-:W-:Y:S01]  /*3470*/  IMAD R133, R128, c[0x0][0x2d4], R133 ;  /* 0x0000b50080857a24 */ /* 0x000fe200078e0285 */
[----:B------:R-:W-:-:S05]  /*3480*/  LEA.HI.X.SX32 R39, R134, RZ, 0x1, P0 ;  /* 0x000000ff86277211 */ /* 0x000fca00000f0eff */
[----:B------:R-:W-:-:S04]  /*3490*/  IMAD.WIDE.U32 R36, R128, c[0x0][0x2b0], R38 ;  /* 0x0000ac0080247a25 */ /* 0x000fc800078e0026 */
[----:B------:R-:W-:Y:S01]  /*34a0*/  IMAD.WIDE.U32 R38, R128, c[0x0][0x2d0], R38 ;  /* 0x0000b40080267a25 */ /* 0x000fe200078e0026 */
        /* <DEDUP_REMOVED lines=8> */
.L_x_14268:
[----:B01234-:R-:W-:Y:S05]  /*3530*/  BSYNC B0 ;  /* 0x0000000000007941 */ /* 0x01ffea0003800000 */
.L_x_14267:
        /* <DEDUP_REMOVED lines=18> */
.L_x_14270:
[----:B0-----:R-:W-:Y:S05]  /*3660*/  BSYNC B0 ;  /* 0x0000000000007941 */ /* 0x001fea0003800000 */
.L_x_14269:
        /* <DEDUP_REMOVED lines=9> */
.L_x_14272:
[----:B------:R-:W-:Y:S05]  /*3700*/  BSYNC B0 ;  /* 0x0000000000007941 */ /* 0x000fea0003800000 */
.L_x_14271:
        /* <DEDUP_REMOVED lines=9> */
.L_x_14274:
[----:B------:R-:W-:Y:S05]  /*37a0*/  BSYNC B0 ;  /* 0x0000000000007941 */ /* 0x000fea0003800000 */
.L_x_14273:
        /* <DEDUP_REMOVED lines=9> */
.L_x_14276:
[----:B------:R-:W-:Y:S05]  /*3840*/  BSYNC B0 ;  /* 0x0000000000007941 */ /* 0x000fea0003800000 */
.L_x_14275:
        /* <DEDUP_REMOVED lines=9> */
.L_x_14278:
[----:B------:R-:W-:Y:S05]  /*38e0*/  BSYNC B0 ;  /* 0x0000000000007941 */ /* 0x000fea0003800000 */
.L_x_14277:
        /* <DEDUP_REMOVED lines=9> */
.L_x_14280:
[----:B------:R-:W-:Y:S05]  /*3980*/  BSYNC B0 ;  /* 0x0000000000007941 */ /* 0x000fea0003800000 */
.L_x_14279:
        /* <DEDUP_REMOVED lines=9> */
.L_x_14282:
[----:B------:R-:W-:Y:S05]  /*3a20*/  BSYNC B0 ;  /* 0x0000000000007941 */ /* 0x000fea0003800000 */
.L_x_14281:
[----:B0-----:R-:W0:Y:S01]  /*3a30*/  SHFL.DOWN PT, R36, R151, 0x1, 0x1f ;  /* 0x08201f0097247f89 */ /* 0x001e2200000e0000 */
[----:B------:R-:W-:Y:S01]  /*3a40*/  ISETP.GT.AND P0, PT, R13, 0x1e, PT ;  /* 0x0000001e0d00780c */ /* 0x000fe20003f04270 */
[----:B------:R-:W-:Y:S01]  /*3a50*/  FMUL.FTZ R37, R113, R69 ;  /* 0x0000004571257220 */ /* 0x000fe20000410000 */
[----:B------:R-:W-:Y:S01]  /*3a60*/  ISETP.NE.AND P1, PT, R13, RZ, PT ;  /* 0x000000ff0d00720c */ /* 0x000fe20003f25270 */
[----:B------:R-:W5:Y:S01]  /*3a70*/  SHFL.DOWN PT, R38, R137, 0x1, 0x1f ;  /* 0x08201f0089267f89 */ /* 0x000f6200000e0000 */
[-C--:B------:R-:W-:Y:S01]  /*3a80*/  FMUL.FTZ R43, R43, R68.reuse ;  /* 0x000000442b2b7220 */ /* 0x080fe20000410000 */
[----:B------:R-:W-:Y:S01]  /*3a90*/  ISETP.NE.AND P2, PT, R29, RZ, PT ;  /* 0x000000ff1d00720c */ /* 0x000fe20003f45270 */
[----:B------:R-:W-:Y:S01]  /*3aa0*/  FFMA.FTZ R39, R112, R68, -R37 ;  /* 0x0000004470277223 */ /* 0x000fe20000010825 */
[----:B------:R-:W-:Y:S01]  /*3ab0*/  BSSY B0, `(.L_x_14283) ;  /* 0x000004b000007945 */ /* 0x000fe20003800000 */
[----:B------:R-:W-:-:S02]  /*3ac0*/  FMUL.FTZ R37, R113, R139 ;  /* 0x0000008b71257220 */ /* 0x000fc40000410000 */
[----:B------:R-:W-:Y:S02]  /*3ad0*/  FFMA.FTZ R42, R42, R69, R43 ;  /* 0x000000452a2a7223 */ /* 0x000fe4000001002b */
[----:B------:R-:W-:Y:S02]  /*3ae0*/  FMUL.FTZ R39, R138, R39 ;  /* 0x000000278a277220 */ /* 0x000fe40000410000 */
[----:B------:R-:W-:Y:S02]  /*3af0*/  FMUL.FTZ R47, R47, R144 ;  /* 0x000000902f2f7220 */ /* 0x000fe40000410000 */
[----:B------:R-:W-:Y:S02]  /*3b00*/  FMUL.FTZ R45, R45, R136 ;  /* 0x000000882d2d7220 */ /* 0x000fe40000410000 */
[----:B------:R-:W-:Y:S02]  /*3b10*/  FMUL.FTZ R41, R41, R142 ;  /* 0x0000008e29297220 */ /* 0x000fe40000410000 */
[----:B------:R-:W-:-:S02]  /*3b20*/  FFMA.FTZ R46, R46, R135, R47 ;  /* 0x000000872e2e7223 */ /* 0x000fc4000001002f */
[----:B------:R-:W-:Y:S02]  /*3b30*/  FFMA.FTZ R41, R40, R139, R41 ;  /* 0x0000008b28297223 */ /* 0x000fe40000010029 */
[----:B0-----:R-:W-:Y:S02]  /*3b40*/  @!P0 FADD.FTZ R151, R151, R36 ;  /* 0x0000002497978221 */ /* 0x001fe40000010000 */
[----:B------:R-:W-:Y:S02]  /*3b50*/  FFMA.FTZ R45, R44, R125, R45 ;  /* 0x0000007d2c2d7223 */ /* 0x000fe4000001002d */
[----:B-----5:R-:W-:Y:S01]  /*3b60*/  @!P0 FADD.FTZ R137, R137, R38 ;  /* 0x0000002689898221 */ /* 0x020fe20000010000 */
[----:B------:R-:W0:Y:S01]  /*3b70*/  SHFL.DOWN PT, R36, R151, 0x2, 0x1f ;  /* 0x08401f0097247f89 */ /* 0x000e2200000e0000 */
[----:B------:R-:W-:Y:S01]  /*3b80*/  ISETP.GT.AND P0, PT, R13, 0x1d, PT ;  /* 0x0000001d0d00780c */ /* 0x000fe20003f04270 */
[----:B------:R-:W-:Y:S02]  /*3b90*/  FFMA.FTZ R51, R70, R42, R51 ;  /* 0x0000002a46337223 */ /* 0x000fe40000010033 */
[----:B------:R-:W5:Y:S01]  /*3ba0*/  SHFL.DOWN PT, R38, R137, 0x2, 0x1f ;  /* 0x08401f0089267f89 */ /* 0x000f6200000e0000 */
[----:B------:R-:W-:-:S02]  /*3bb0*/  FFMA.FTZ R50, R71, R41, R50 ;  /* 0x0000002947327223 */ /* 0x000fc40000010032 */
[----:B------:R-:W-:Y:S02]  /*3bc0*/  FFMA.FTZ R49, R132, R46, R49 ;  /* 0x0000002e84317223 */ /* 0x000fe40000010031 */
[----:B------:R-:W-:-:S05]  /*3bd0*/  FFMA.FTZ R48, R131, R45, R48 ;  /* 0x0000002d83307223 */ /* 0x000fca0000010030 */
[----:B0-----:R-:W-:Y:S02]  /*3be0*/  @!P0 FADD.FTZ R151, R151, R36 ;  /* 0x0000002497978221 */ /* 0x001fe40000010000 */
        /* <DEDUP_REMOVED lines=10> */
[----:B------:R-:W-:Y:S02]  /*3c90*/  FMUL.FTZ R36, R113, R68 ;  /* 0x0000004471247220 */ /* 0x000fe40000410000 */
[----:B-----5:R-:W-:Y:S01]  /*3ca0*/  @!P0 FADD.FTZ R137, R137, R38 ;  /* 0x0000002689898221 */ /* 0x020fe20000010000 */
[----:B------:R-:W0:Y:S01]  /*3cb0*/  SHFL.DOWN PT, R64, R151, 0x10, 0x1f ;  /* 0x0a001f0097407f89 */ /* 0x000e2200000e0000 */
[----:B------:R-:W-:Y:S01]  /*3cc0*/  ISETP.GT.AND P0, PT, R13, 0xf, PT ;  /* 0x0000000f0d00780c */ /* 0x000fe20003f04270 */
[C---:B------:R-:W-:Y:S02]  /*3cd0*/  FFMA.FTZ R69, R112.reuse, R69, R36 ;  /* 0x0000004570457223 */ /* 0x040fe40000010024 */
[----:B------:R-:W5:Y:S01]  /*3ce0*/  SHFL.DOWN PT, R66, R137, 0x10, 0x1f ;  /* 0x0a001f0089427f89 */ /* 0x000f6200000e0000 */
[-C--:B------:R-:W-:Y:S02]  /*3cf0*/  FFMA.FTZ R38, R112, R142.reuse, -R37 ;  /* 0x0000008e70267223 */ /* 0x080fe40000010825 */
[----:B------:R-:W-:-:S02]  /*3d00*/  FMUL.FTZ R36, R113, R142 ;  /* 0x0000008e71247220 */ /* 0x000fc40000410000 */
[----:B------:R-:W-:Y:S02]  /*3d10*/  FMUL.FTZ R37, R113, R135 ;  /* 0x0000008771257220 */ /* 0x000fe40000410000 */
[----:B------:R-:W-:Y:S02]  /*3d20*/  FMUL.FTZ R141, R141, R38 ;  /* 0x000000268d8d7220 */ /* 0x000fe40000410000 */
[----:B------:R-:W-:Y:S02]  /*3d30*/  FFMA.FTZ R69, R140, R69, R39 ;  /* 0x000000458c457223 */ /* 0x000fe40000010027 */
[C---:B------:R-:W-:Y:S02]  /*3d40*/  FFMA.FTZ R38, R112.reuse, R139, R36 ;  /* 0x0000008b70267223 */ /* 0x040fe40000010024 */
[----:B------:R-:W-:Y:S02]  /*3d50*/  FMUL.FTZ R39, R113, R125 ;  /* 0x0000007d71277220 */ /* 0x000fe40000410000 */
[----:B------:R-:W-:-:S02]  /*3d60*/  FFMA.FTZ R36, R112, R144, -R37 ;  /* 0x0000009070247223 */ /* 0x000fc40000010825 */
[C---:B------:R-:W-:Y:S02]  /*3d70*/  FMUL.FTZ R144, R113.reuse, R144 ;  /* 0x0000009071907220 */ /* 0x040fe40000410000 */
[-C--:B------:R-:W-:Y:S02]  /*3d80*/  FMUL.FTZ R113, R113, R136.reuse ;  /* 0x0000008871717220 */ /* 0x080fe40000410000 */
[C---:B------:R-:W-:Y:S02]  /*3d90*/  FFMA.FTZ R136, R112.reuse, R136, -R39 ;  /* 0x0000008870887223 */ /* 0x040fe40000010827 */
[----:B0-----:R-:W-:Y:S02]  /*3da0*/  @!P0 FADD.FTZ R151, R151, R64 ;  /* 0x0000004097978221 */ /* 0x001fe40000010000 */
[----:B-----5:R-:W-:Y:S02]  /*3db0*/  @!P0 FADD.FTZ R137, R137, R66 ;  /* 0x0000004289898221 */ /* 0x020fe40000010000 */
[----:B------:R-:W-:Y:S01]  /*3dc0*/  FMUL.FTZ R145, R145, R36 ;  /* 0x0000002491917220 */ /* 0x000fe20000410000 */
[----:B------:R-:W-:Y:S01]  /*3dd0*/  MOV R36, R151 ;  /* 0x0000009700247202 */ /* 0x000fe20000000f00 */
[C---:B------:R-:W-:Y:S01]  /*3de0*/  FFMA.FTZ R39, R112.reuse, R135, R144 ;  /* 0x0000008770277223 */ /* 0x040fe20000010090 */
[----:B------:R-:W-:Y:S01]  /*3df0*/  MOV R37, R137 ;  /* 0x0000008900257202 */ /* 0x000fe20000000f00 */
[----:B------:R-:W-:-:S02]  /*3e00*/  FFMA.FTZ R113, R112, R125, R113 ;  /* 0x0000007d70717223 */ /* 0x000fc40000010071 */
[----:B------:R-:W-:Y:S02]  /*3e10*/  FMUL.FTZ R136, R123, R136 ;  /* 0x000000887b887220 */ /* 0x000fe40000410000 */
[----:B------:R-:W-:Y:S01]  /*3e20*/  FFMA.FTZ R38, R143, R38, R141 ;  /* 0x000000268f267223 */ /* 0x000fe2000001008d */
[----:B------:R0:W-:Y:S01]  /*3e30*/  @!P1 STS.64 [0x1088], R36 ;  /* 0x00108824ff009388 */ /* 0x0001e20000000a00 */
        /* <DEDUP_REMOVED lines=18> */
.L_x_14284:
[----:B0-----:R-:W-:Y:S05]  /*3f60*/  BSYNC B0 ;  /* 0x0000000000007941 */ /* 0x001fea0003800000 */
.L_x_14283:
[----:B------:R-:W-:Y:S02]  /*3f70*/  IADD3 R128, R128, 0x1, RZ ;  /* 0x0000000180807810 */ /* 0x000fe40007ffe0ff */
[----:B------:R-:W-:Y:S02]  /*3f80*/  IADD3 R129, P1, R129, 0x1, RZ ;  /* 0x0000000181817810 */ /* 0x000fe40007f3e0ff */
[----:B------:R-:W-:Y:S02]  /*3f90*/  ISETP.GE.AND P0, PT, R128, c[0x0][0x16c], PT ;  /* 0x00005b0080007a0c */ /* 0x000fe40003f06270 */
[----:B------:R-:W-:-:S11]  /*3fa0*/  IADD3.X R130, RZ, R130, RZ, P1, !PT ;  /* 0x00000082ff827210 */ /* 0x000fd60000ffe4ff */
[----:B------:R-:W-:Y:S01]  /*3fb0*/  @P0 CALL.REL.NOINC `(.L_x_14254) ;  /* 0x0000001000000944 */ /* 0x000fe20003c00000 */
[----:B------:R-:W-:Y:S05]  /*3fc0*/  BRA `(.L_x_14285) ;  /* 0xffffd19000007947 */ /* 0x000fea000383ffff */
.L_x_14254:
        /* <DEDUP_REMOVED lines=8> */
[----:B------:R-:W-:Y:S01]  /*4050*/  FADD.FTZ R30, R30, R52 ;  /* 0x000000341e1e7221 */ /* 0x000fe20000010000 */
[----:B------:R-:W-:Y:S01]  /*4060*/  SHF.R.S32.HI R47, RZ, 0x1f, R46 ;  /* 0x0000001fff2f7819 */ /* 0x000fe2000001142e */
[----:B------:R-:W-:Y:S01]  /*4070*/  UIADD3 UR4, UR4, -0x100, URZ ;  /* 0xffffff0004047890 */ /* 0x000fe2000fffe03f */
[----:B------:R-:W-:-:S02]  /*4080*/  IADD3 R20, P2, R20, -0x200, RZ ;  /* 0xfffffe0014147810 */ /* 0x000fc40007f5e0ff */
[----:B------:R-:W-:Y:S01]  /*4090*/  IADD3 R24, P3, R24, -0x200, RZ ;  /* 0xfffffe0018187810 */ /* 0x000fe20007f7e0ff */
[C-C-:B------:R-:W-:Y:S01]  /*40a0*/  IMAD.WIDE.U32 R40, R115.reuse, c[0x0][0x2d8], R46.reuse ;  /* 0x0000b60073287a25 */ /* 0x140fe200078e002e */
[----:B------:R-:W-:Y:S02]  /*40b0*/  IADD3 R22, P4, R22, -0x200, RZ ;  /* 0xfffffe0016167810 */ /* 0x000fe40007f9e0ff */
[----:B------:R-:W-:Y:S01]  /*40c0*/  MOV R14, R56 ;  /* 0x00000038000e7202 */ /* 0x000fe20000000f00 */
[----:B------:R-:W-:Y:S01]  /*40d0*/  IMAD.WIDE.U32 R46, R115, c[0x0][0x2f8], R46 ;  /* 0x0000be00732e7a25 */ /* 0x000fe200078e002e */
[----:B------:R-:W-:Y:S02]  /*40e0*/  IADD3 R41, R41, R43, RZ ;  /* 0x0000002b29297210 */ /* 0x000fe40007ffe0ff */
[----:B------:R-:W-:Y:S01]  /*40f0*/  IADD3.X R15, R15, -0x1, RZ, P1, !PT ;  /* 0xffffffff0f0f7810 */ /* 0x000fe20000ffe4ff */
[----:B------:R-:W-:Y:S01]  /*4100*/  IMAD R43, R119, c[0x0][0x2e4], R42 ;  /* 0x0000b900772b7a24 */ /* 0x000fe200078e022a */
[----:B------:R-:W-:Y:S01]  /*4110*/  IADD3.X R19, R19, -0x1, RZ, P2, !PT ;  /* 0xffffffff13137810 */ /* 0x000fe200017fe4ff */
[----:B------:R0:W-:Y:S01]  /*4120*/  STS.128 [R13.X16], R48 ;  /* 0x000000300d007388 */ /* 0x0001e2000000cc00 */
[----:B------:R-:W-:-:S06]  /*4130*/  NOP ;  /* 0x0000000000007918 */ /* 0x000fcc0000000000 */
[----:B------:R-:W5:Y:S01]  /*4140*/  LDS.128 R36, [R13.X16] ;  /* 0x000000000d247984 */ /* 0x000f62000000cc00 */
[----:B------:R-:W-:Y:S01]  /*4150*/  IMAD.WIDE.U32 R40, R119, c[0x0][0x2e0], R40 ;  /* 0x0000b80077287a25 */ /* 0x000fe200078e0028 */
[----:B------:R-:W-:Y:S02]  /*4160*/  IADD3.X R23, R23, -0x1, RZ, P3, !PT ;  /* 0xffffffff17177810 */ /* 0x000fe40001ffe4ff */
[----:B------:R-:W-:Y:S02]  /*4170*/  IADD3.X R21, R21, -0x1, RZ, P4, !PT ;  /* 0xffffffff15157810 */ /* 0x000fe400027fe4ff */
[----:B------:R-:W-:Y:S02]  /*4180*/  IADD3 R41, R41, R43, RZ ;  /* 0x0000002b29297210 */ /* 0x000fe40007ffe0ff */
[----:B------:R-:W-:Y:S01]  /*4190*/  LEA R44, P0, R40, c[0x0][0x330], 0x2 ;  /* 0x0000cc00282c7a11 */ /* 0x000fe200078010ff */
[----:B0-----:R-:W-:-:S03]  /*41a0*/  IMAD R48, R114, c[0x0][0x2f8], RZ ;  /* 0x0000be0072307a24 */ /* 0x001fc600078e02ff */
[----:B------:R-:W-:Y:S01]  /*41b0*/  LEA.HI.X R45, R40, c[0x0][0x334], R41, 0x2, P0 ;  /* 0x0000cd00282d7a11 */ /* 0x000fe200000f1429 */
[----:B------:R-:W-:Y:S02]  /*41c0*/  IMAD R49, R115, c[0x0][0x2fc], R48 ;  /* 0x0000bf0073317a24 */ /* 0x000fe400078e0230 */
[----:B------:R-:W-:Y:S02]  /*41d0*/  IMAD R48, R118, c[0x0][0x300], RZ ;  /* 0x0000c00076307a24 */ /* 0x000fe400078e02ff */
[----:B------:R-:W-:Y:S01]  /*41e0*/  IMAD.WIDE R44, R29, 0x10, R44 ;  /* 0x000000101d2c7825 */ /* 0x000fe200078e022c */
[----:B------:R-:W-:-:S03]  /*41f0*/  IADD3 R47, R47, R49, RZ ;  /* 0x000000312f2f7210 */ /* 0x000fc60007ffe0ff */
[C---:B------:R-:W-:Y:S01]  /*4200*/  IMAD R49, R119.reuse, c[0x0][0x304], R48 ;  /* 0x0000c10077317a24 */ /* 0x040fe200078e0230 */
[----:B-----5:R0:W-:Y:S04]  /*4210*/  STG.E.128 [R44.64], R36 ;  /* 0x000000242c007986 */ /* 0x0201e8000c101d06 */
[----:B------:R-:W-:Y:S01]  /*4220*/  BAR.SYNC.DEFER_BLOCKING 0x0 ;  /* 0x0000000000007b1d */ /* 0x000fe20000010000 */
[----:B0-----:R-:W-:-:S05]  /*4230*/  IMAD.WIDE.U32 R36, R119, c[0x0][0x300], R46 ;  /* 0x0000c00077247a25 */ /* 0x001fca00078e002e */
[----:B------:R-:W-:Y:S02]  /*4240*/  IADD3 R37, R37, R49, RZ ;  /* 0x0000003125257210 */ /* 0x000fe40007ffe0ff */
[----:B------:R-:W-:Y:S01]  /*4250*/  LEA R38, P0, R36, c[0x0][0x340], 0x2 ;  /* 0x0000d00024267a11 */ /* 0x000fe200078010ff */
[----:B------:R0:W-:Y:S01]  /*4260*/  STS.128 [R13.X16], R52 ;  /* 0x000000340d007388 */ /* 0x0001e2000000cc00 */
[----:B------:R-:W-:-:S06]  /*4270*/  NOP ;  /* 0x0000000000007918 */ /* 0x000fcc0000000000 */
[----:B------:R-:W5:Y:S01]  /*4280*/  LDS.128 R40, [R13.X16] ;  /* 0x000000000d287984 */ /* 0x000f62000000cc00 */
[----:B------:R-:W-:Y:S02]  /*4290*/  LEA.HI.X R39, R36, c[0x0][0x344], R37, 0x2, P0 ;  /* 0x0000d10024277a11 */ /* 0x000fe400000f1425 */
[----:B------:R-:W-:-:S03]  /*42a0*/  IADD3 R18, P0, R18, -0x400, RZ ;  /* 0xfffffc0012127810 */ /* 0x000fc60007f1e0ff */
[----:B------:R-:W-:Y:S01]  /*42b0*/  IMAD.WIDE R36, R29, 0x10, R38 ;  /* 0x000000101d247825 */ /* 0x000fe200078e0226 */
[----:B------:R-:W-:-:S03]  /*42c0*/  IADD3.X R17, R17, -0x1, RZ, P0, !PT ;  /* 0xffffffff11117810 */ /* 0x000fc600007fe4ff */
[----:B0-----:R-:W-:-:S04]  /*42d0*/  FADD.FTZ R53, R30, R53 ;  /* 0x000000351e357221 */ /* 0x001fc80000010000 */
[----:B------:R-:W-:-:S04]  /*42e0*/  FADD.FTZ R30, R53, R54 ;  /* 0x00000036351e7221 */ /* 0x000fc80000010000 */
[----:B------:R-:W-:Y:S01]  /*42f0*/  FADD.FTZ R30, R30, R55 ;  /* 0x000000371e1e7221 */ /* 0x000fe20000010000 */
[----:B-----5:R0:W-:Y:S01]  /*4300*/  STG.E.128 [R36.64], R40 ;  /* 0x0000002824007986 */ /* 0x0201e2000c101d06 */
[----:B------:R-:W-:Y:S01]  /*4310*/  @!P5 CALL.REL.NOINC `(.L_x_14253) ;  /* 0x000000100000d944 */ /* 0x000fe20003c00000 */
[----:B------:R-:W-:Y:S05]  /*4320*/  BRA `(.L_x_14286) ;  /* 0xffffc84000007947 */ /* 0x000fea000383ffff */
.L_x_14253:
[----:B------:R-:W-:Y:S02]  /*4330*/  ISETP.NE.U32.AND P0, PT, RZ, c[0x0][0x328], PT ;  /* 0x0000ca00ff007a0c */ /* 0x000fe40003f05070 */
[----:B------:R-:W-:Y:S02]  /*4340*/  ISETP.NE.U32.AND P2, PT, RZ, c[0x0][0x348], PT ;  /* 0x0000d200ff007a0c */ /* 0x000fe40003f45070 */
[----:B------:R-:W-:Y:S02]  /*4350*/  ISETP.NE.AND.EX P1, PT, RZ, c[0x0][0x32c], PT, P0 ;  /* 0x0000cb00ff007a0c */ /* 0x000fe40003f25300 */
[----:B------:R-:W-:-:S11]  /*4360*/  ISETP.NE.AND.EX P0, PT, RZ, c[0x0][0x34c], PT, P2 ;  /* 0x0000d300ff007a0c */ /* 0x000fd60003f05320 */
[----:B------:R-:W-:Y:S05]  /*4370*/  @!P1 BRA `(.L_x_14287) ;  /* 0x0000014000009947 */ /* 0x000fea0003800000 */
[----:B------:R-:W0:Y:S01]  /*4380*/  SHFL.DOWN P1, R0, R31, 0x1, 0x1f ;  /* 0x08201f001f007f89 */ /* 0x000e220000020000 */
[----:B------:R-:W-:Y:S03]  /*4390*/  BSSY B0, `(.L_x_14287) ;  /* 0x0000012000007945 */ /* 0x000fe60003800000 */
[----:B--2---:R-:W2:Y:S01]  /*43a0*/  S2R R6, SR_LANEID ;  /* 0x0000000000067919 */ /* 0x004ea20000000000 */
[----:B0-----:R-:W-:Y:S01]  /*43b0*/  @P1 FADD R0, R0, R31 ;  /* 0x0000001f00001221 */ /* 0x001fe20000000000 */
[----:B--2---:R-:W-:-:S04]  /*43c0*/  ISETP.NE.AND P2, PT, R6, RZ, PT ;  /* 0x000000ff0600720c */ /* 0x004fc80003f45270 */
[----:B------:R-:W0:Y:S04]  /*43d0*/  SHFL.DOWN P1, R3, R0, 0x2, 0x1f ;  /* 0x08401f0000037f89 */ /* 0x000e280000020000 */
[----:B------:R-:W2:Y:S01]  /*43e0*/  S2R R6, SR_TID.X ;  /* 0x0000000000067919 */ /* 0x000ea20000002100 */
[----:B0-----:R-:W-:-:S05]  /*43f0*/  @P1 FADD R3, R0, R3 ;  /* 0x0000000300031221 */ /* 0x001fca0000000000 */
[----:B------:R-:W0:Y:S02]  /*4400*/  SHFL.DOWN P1, R2, R3, 0x4, 0x1f ;  /* 0x08801f0003027f89 */ /* 0x000e240000020000 */
[----:B0-----:R-:W-:-:S05]  /*4410*/  @P1 FADD R2, R3, R2 ;  /* 0x0000000203021221 */ /* 0x001fca0000000000 */
[----:B---3--:R-:W0:Y:S02]  /*4420*/  SHFL.DOWN P1, R5, R2, 0x8, 0x1f ;  /* 0x09001f0002057f89 */ /* 0x008e240000020000 */
        /* <DEDUP_REMOVED lines=8> */
.L_x_14288:
[----:B0-----:R-:W-:Y:S05]  /*44b0*/  BSYNC B0 ;  /* 0x0000000000007941 */ /* 0x001fea0003800000 */
.L_x_14287:
[----:B------:R-:W-:Y:S01]  /*44c0*/  BSSY B0, `(.L_x_14289) ;  /* 0x0000018000007945 */ /* 0x000fe20003800000 */
[----:B------:R-:W-:Y:S05]  /*44d0*/  @!P0 BRA `(.L_x_14290) ;  /* 0x0000015000008947 */ /* 0x000fea0003800000 */
[----:B------:R-:W-:Y:S06]  /*44e0*/  BAR.SYNC.DEFER_BLOCKING 0x0 ;  /* 0x0000000000007b1d */ /* 0x000fec0000010000 */
[----:B------:R-:W0:Y:S04]  /*44f0*/  SHFL.DOWN P0, R3, R30, 0x1, 0x1f ;  /* 0x08201f001e037f89 */ /* 0x000e280000000000 */
[----:B------:R-:W1:Y:S04]  /*4500*/  S2R R4, SR_LANEID ;  /* 0x0000000000047919 */ /* 0x000e680000000000 */
[----:B------:R-:W2:Y:S01]  /*4510*/  S2R R9, SR_TID.X ;  /* 0x0000000000097919 */ /* 0x000ea20000002100 */
[----:B0-----:R-:W-:Y:S01]  /*4520*/  @P0 FADD R3, R3, R30 ;  /* 0x0000001e03030221 */ /* 0x001fe20000000000 */
[----:B-1----:R-:W-:-:S04]  /*4530*/  ISETP.NE.AND P1, PT, R4, RZ, PT ;  /* 0x000000ff0400720c */ /* 0x002fc80003f25270 */
[----:B------:R-:W0:Y:S02]  /*4540*/  SHFL.DOWN P0, R0, R3, 0x2, 0x1f ;  /* 0x08401f0003007f89 */ /* 0x000e240000000000 */
[----:B0-----:R-:W-:-:S05]  /*4550*/  @P0 FADD R0, R3, R0 ;  /* 0x0000000003000221 */ /* 0x001fca0000000000 */
[----:B---3--:R-:W0:Y:S02]  /*4560*/  SHFL.DOWN P0, R5, R0, 0x4, 0x1f ;  /* 0x08801f0000057f89 */ /* 0x008e240000000000 */
        /* <DEDUP_REMOVED lines=12> */
.L_x_14290:
[----:B------:R-:W0:Y:S02]  /*4630*/  S2R R9, SR_TID.X ;  /* 0x0000000000097919 */ /* 0x000e240000002100 */
.L_x_14291:
[----:B0-----:R-:W-:Y:S05]  /*4640*/  BSYNC B0 ;  /* 0x0000000000007941 */ /* 0x001fea0003800000 */
.L_x_14289:
[----:B------:R-:W-:-:S13]  /*4650*/  ISETP.GE.AND P0, PT, R9, c[0x0][0x16c], PT ;  /* 0x00005b0009007a0c */ /* 0x000fda0003f06270 */
[----:B------:R-:W-:Y:S05]  /*4660*/  @P0 EXIT ;  /* 0x000000000000094d */ /* 0x000fea0003800000 */
[----:B------:R-:W-:Y:S02]  /*4670*/  IMAD R118, R118, c[0x0][0x288], RZ ;  /* 0x0000a20076767a24 */ /* 0x000fe400078e02ff */
[----:B---3--:R-:W-:-:S04]  /*4680*/  IMAD.WIDE.U32 R4, R119, c[0x0][0x288], RZ ;  /* 0x0000a20077047a25 */ /* 0x008fc800078e00ff */
[----:B------:R-:W-:-:S05]  /*4690*/  IMAD R13, R119, c[0x0][0x28c], R118 ;  /* 0x0000a300770d7a24 */ /* 0x000fca00078e0276 */
[----:B------:R-:W-:Y:S02]  /*46a0*/  IADD3 R13, R5, R13, RZ ;  /* 0x0000000d050d7210 */ /* 0x000fe40007ffe0ff */
.L_x_14292:
[----:B0-----:R0:W3:Y:S01]  /*46b0*/  LDS.64 R10, [R9.X8+0x35d0] ;  /* 0x0035d000090a7984 */ /* 0x0010e20000008a00 */
[----:B------:R-:W-:Y:S01]  /*46c0*/  SHF.R.S32.HI R0, RZ, 0x1f, R9 ;  /* 0x0000001fff007819 */ /* 0x000fe20000011409 */
[----:B------:R-:W-:Y:S01]  /*46d0*/  YIELD ;  /* 0x0000000000007946 */ /* 0x000fe20003800000 */
[----:B------:R-:W-:Y:S02]  /*46e0*/  MOV R2, R4 ;  /* 0x0000000400027202 */ /* 0x000fe40000000f00 */
[----:B------:R-:W-:Y:S01]  /*46f0*/  MOV R3, R13 ;  /* 0x0000000d00037202 */ /* 0x000fe20000000f00 */
[----:B------:R-:W-:-:S04]  /*4700*/  IMAD R0, R0, c[0x0][0x290], RZ ;  /* 0x0000a40000007a24 */ /* 0x000fc800078e02ff */
[----:B-12---:R-:W-:-:S04]  /*4710*/  IMAD.WIDE.U32 R6, R9, c[0x0][0x290], R2 ;  /* 0x0000a40009067a25 */ /* 0x006fc800078e0002 */
[C---:B------:R-:W-:Y:S01]  /*4720*/  IMAD R3, R9.reuse, c[0x0][0x294], R0 ;  /* 0x0000a50009037a24 */ /* 0x040fe200078e0200 */
[----:B------:R-:W-:Y:S02]  /*4730*/  LEA R2, P0, R6, c[0x0][0x310], 0x3 ;  /* 0x0000c40006027a11 */ /* 0x000fe400078018ff */
[----:B0-----:R-:W-:Y:S02]  /*4740*/  IADD3 R9, R9, c[0x0][0x0], RZ ;  /* 0x0000000009097a10 */ /* 0x001fe40007ffe0ff */
[----:B------:R-:W-:-:S04]  /*4750*/  IADD3 R3, R7, R3, RZ ;  /* 0x0000000307037210 */ /* 0x000fc80007ffe0ff */
[----:B------:R-:W-:Y:S02]  /*4760*/  LEA.HI.X R3, R6, c[0x0][0x314], R3, 0x3, P0 ;  /* 0x0000c50006037a11 */ /* 0x000fe400000f1c03 */
[----:B------:R-:W-:-:S03]  /*4770*/  ISETP.GE.AND P0, PT, R9, c[0x0][0x16c], PT ;  /* 0x00005b0009007a0c */ /* 0x000fc60003f06270 */
[----:B---3--:R0:W-:Y:S04]  /*4780*/  RED.E.ADD.F32.FTZ.RN.STRONG.GPU [R2.64], R10 ;  /* 0x0000000a0200798e */ /* 0x0081e8000c10e786 */
[----:B------:R0:W-:Y:S06]  /*4790*/  RED.E.ADD.F32.FTZ.RN.STRONG.GPU [R2.64+0x4], R11 ;  /* 0x0000040b0200798e */ /* 0x0001ec000c10e786 */
[----:B------:R-:W-:Y:S05]  /*47a0*/  @!P0 BRA `(.L_x_14292) ;  /* 0xffffff0000008947 */ /* 0x000fea000383ffff */
[----:B------:R-:W-:Y:S05]  /*47b0*/  EXIT ;  /* 0x000000000000794d */ /* 0x000fea0003800000 */
.L_x_14293:
        /* <DEDUP_REMOVED lines=12> */
.L_x_14783:


//--------------------- .text._Z25selective_scan_bwd_kernelI32Selective_Scan_bwd_kernel_traitsILi32ELi4ELb1ELb1ELb1ELb0ELb1EfN3c107complexIfEEEEv12SSMParamsBwd --------------------------
	.section	.text._Z25selective_scan_bwd_kernelI32Selective_Scan_bwd_kernel_traitsILi32ELi4ELb1ELb1ELb1ELb0ELb1EfN3c107complexIfEEEEv12SSMParamsBwd,"ax",@progbits
	.sectioninfo	@"SHI_REGISTERS=172"
	.align	128
        .global         _Z25selective_scan_bwd_kernelI32Selective_Scan_bwd_kernel_traitsILi32ELi4ELb1ELb1ELb1ELb0ELb1EfN3c107complexIfEEEEv12SSMParamsBwd
        .type           _Z25selective_scan_bwd_kernelI32Selective_Scan_bwd_kernel_traitsILi32ELi4ELb1ELb1ELb1ELb0ELb1EfN3c107complexIfEEEEv12SSMParamsBwd,@function
        .size           _Z25selective_scan_bwd_kernelI32Selective_Scan_bwd_kernel_traitsILi32ELi4ELb1ELb1ELb1ELb0ELb1EfN3c107complexIfEEEEv12SSMParamsBwd,(.L_x_14784 - _Z25selective_scan_bwd_kernelI32Selective_Scan_bwd_kernel_traitsILi32ELi4ELb1ELb1ELb1ELb0ELb1EfN3c107complexIfEEEEv12SSMParamsBwd)
        .other          _Z25selective_scan_bwd_kernelI32Selective_Scan_bwd_kernel_traitsILi32ELi4ELb1ELb1ELb1ELb0ELb1EfN3c107complexIfEEEEv12SSMParamsBwd,@"STO_CUDA_ENTRY STV_DEFAULT"
_Z25selective_scan_bwd_kernelI32Selective_Scan_bwd_kernel_traitsILi32ELi4ELb1ELb1ELb1ELb0ELb1EfN3c107complexIfEEEEv12SSMParamsBwd:
.text._Z25selective_scan_bwd_kernelI32Selective_Scan_bwd_kernel_traitsILi32ELi4ELb1ELb1ELb1ELb0ELb1EfN3c107complexIfEEEEv12SSMParamsBwd:
        /* <DEDUP_REMOVED lines=8> */
[----:B------:R-:W-:Y:S02]  /*0080*/  ISETP.NE.U32.AND P1, PT, RZ, c[0x0][0x250], PT ;  /* 0x00009400ff007a0c */ /* 0x000fe40003f25070 */
[----:B------:R-:W-:-:S02]  /*0090*/  MOV R82, RZ ;  /* 0x000000ff00527202 */ /* 0x000fc40000000f00 */
        /* <DEDUP_REMOVED lines=12> */
[----:B------:R-:W-:Y:S01]  /*0160*/  LOP3.LUT R14, R0, c[0x0][0x178], RZ, 0x3c, !PT ;  /* 0x00005e00000e7a12 */ /* 0x000fe200078e3cff */
[----:B------:R-:W-:Y:S01]  /*0170*/  IMAD R17, R81, c[0x0][0x1d8], RZ ;  /* 0x0000760051117a24 */ /* 0x000fe200078e02ff */
[----:B------:R-:W-:Y:S01]  /*0180*/  MOV R42, c[0x0][0x298] ;  /* 0x0000a600002a7a02 */ /* 0x000fe20000000f00 */
[----:B------:R-:W-:Y:S01]  /*0190*/  CS2R R46, SRZ ;  /* 0x00000000002e7805 */ /* 0x000fe2000001ff00 */
[----:B------:R-:W-:Y:S01]  /*01a0*/  ISETP.GE.AND P2, PT, R14, RZ, PT ;  /* 0x000000ff0e00720c */ /* 0x000fe20003f46270 */
[----:B------:R-:W-:Y:S01]  /*01b0*/  CS2R R44, SRZ ;  /* 0x00000000002c7805 */ /* 0x000fe2000001ff00 */
[----:B------:R-:W-:Y:S01]  /*01c0*/  MOV R14, c[0x0][0x174] ;  /* 0x00005d00000e7a02 */ /* 0x000fe20000000f00 */
[----:B--2---:R-:W-:Y:S01]  /*01d0*/  HFMA2.MMA R6, -RZ, RZ, 0, 0 ;  /* 0x00000000ff067435 */ /* 0x004fe200000001ff */
[----:B------:R-:W-:Y:S01]  /*01e0*/  MOV R40, c[0x0][0x2b8] ;  /* 0x0000ae0000287a02 */ /* 0x000fe20000000f00 */
[----:B------:R-:W-:Y:S01]  /*01f0*/  HFMA2.MMA R87, -RZ, RZ, 0, 0 ;  /* 0x00000000ff577435 */ /* 0x000fe200000001ff */
[----:B0-----:R-:W-:Y:S01]  /*0200*/  SHF.R.S32.HI R84, RZ, 0x1f, R83 ;  /* 0x0000001fff547819 */ /* 0x001fe20000011453 */
[----:B----4-:R-:W-:Y:S01]  /*0210*/  IMAD.WIDE.U32 R4, R83, c[0x0][0x1e0], RZ ;  /* 0x0000780053047a25 */ /* 0x010fe200078e00ff */
[----:B------:R-:W-:-:S02]  /*0220*/  MOV R89, RZ ;  /* 0x000000ff00597202 */ /* 0x000fc40000000f00 */
[----:B---3--:R-:W-:Y:S01]  /*0230*/  IADD3 R10, RZ, -R7, RZ ;  /* 0x80000007ff0a7210 */ /* 0x008fe20007ffe0ff */
[C---:B------:R-:W-:Y:S02]  /*0240*/  IMAD R8, R84.reuse, c[0x0][0x1e0], RZ ;  /* 0x0000780054087a24 */ /* 0x040fe400078e02ff */
[----:B------:R-:W-:Y:S02]  /*0250*/  IMAD R12, R84, c[0x0][0x278], RZ ;  /* 0x00009e00540c7a24 */ /* 0x000fe400078e02ff */
[----:B-1----:R-:W-:Y:S01]  /*0260*/  IMAD R3, R10, R15, RZ ;  /* 0x0000000f0a037224 */ /* 0x002fe200078e02ff */
[----:B------:R-:W-:Y:S01]  /*0270*/  IABS R10, R0 ;  /* 0x00000000000a7213 */ /* 0x000fe20000000000 */
[----:B------:R-:W-:Y:S02]  /*0280*/  IMAD R11, R83, c[0x0][0x1e4], R8 ;  /* 0x00007900530b7a24 */ /* 0x000fe400078e0208 */
[----:B------:R-:W-:-:S03]  /*0290*/  IMAD.HI.U32 R7, R7, R3, R6 ;  /* 0x0000000307077227 */ /* 0x000fc600078e0006 */
[----:B------:R-:W-:Y:S01]  /*02a0*/  IADD3 R5, R5, R11, RZ ;  /* 0x0000000b05057210 */ /* 0x000fe20007ffe0ff */
[----:B------:R-:W-:Y:S02]  /*02b0*/  IMAD R6, R84, c[0x0][0x1d0], RZ ;  /* 0x0000740054067a24 */ /* 0x000fe400078e02ff */
[----:B------:R-:W-:-:S04]  /*02c0*/  IMAD.HI.U32 R85, R7, R10, RZ ;  /* 0x0000000a07557227 */ /* 0x000fc800078e00ff */
[----:B------:R-:W-:Y:S01]  /*02d0*/  IMAD R9, R83, c[0x0][0x1d4], R6 ;  /* 0x0000750053097a24 */ /* 0x000fe200078e0206 */
[----:B------:R-:W-:Y:S01]  /*02e0*/  IADD3 R2, -R85, RZ, RZ ;  /* 0x000000ff55027210 */ /* 0x000fe20007ffe1ff */
[----:B------:R-:W-:Y:S02]  /*02f0*/  IMAD R13, R83, c[0x0][0x27c], R12 ;  /* 0x00009f00530d7a24 */ /* 0x000fe400078e020c */
[----:B------:R-:W-:Y:S02]  /*0300*/  IMAD R12, R84, c[0x0][0x190], RZ ;  /* 0x00006400540c7a24 */ /* 0x000fe400078e02ff */
[----:B------:R-:W-:Y:S02]  /*0310*/  IMAD R10, R15, R2, R10 ;  /* 0x000000020f0a7224 */ /* 0x000fe400078e020a */
[----:B------:R-:W-:-:S03]  /*0320*/  IMAD.WIDE.U32 R2, R83, c[0x0][0x1d0], RZ ;  /* 0x0000740053027a25 */ /* 0x000fc600078e00ff */
[----:B------:R-:W-:Y:S01]  /*0330*/  ISETP.GT.U32.AND P1, PT, R15, R10, PT ;  /* 0x0000000a0f00720c */ /* 0x000fe20003f24070 */
[----:B------:R-:W-:Y:S01]  /*0340*/  IMAD.WIDE.U32 R6, R83, c[0x0][0x278], RZ ;  /* 0x00009e0053067a25 */ /* 0x000fe200078e00ff */
[----:B------:R-:W-:-:S03]  /*0350*/  IADD3 R3, R3, R9, RZ ;  /* 0x0000000903037210 */ /* 0x000fc60007ffe0ff */
[----:B------:R-:W-:Y:S01]  /*0360*/  IMAD R11, R83, c[0x0][0x194], R12 ;  /* 0x00006500530b7a24 */ /* 0x000fe200078e020c */
[----:B------:R-:W-:Y:S01]  /*0370*/  IADD3 R7, R7, R13, RZ ;  /* 0x0000000d07077210 */ /* 0x000fe20007ffe0ff */
[----:B------:R-:W-:Y:S01]  /*0380*/  IMAD R12, R84, c[0x0][0x1b0], RZ ;  /* 0x00006c00540c7a24 */ /* 0x000fe200078e02ff */
[----:B------:R-:W-:Y:S01]  /*0390*/  LEA R13, R14, 0xffffff80, 0x7 ;  /* 0xffffff800e0d7811 */ /* 0x000fe200078e38ff */
[----:B------:R-:W-:-:S04]  /*03a0*/  IMAD.WIDE.U32 R2, R0, c[0x0][0x1d8], R2 ;  /* 0x0000760000027a25 */ /* 0x000fc800078e0002 */
[-C--:B------:R-:W-:Y:S01]  /*03b0*/  @!P1 IADD3 R10, R10, -R15.reuse, RZ ;  /* 0x8000000f0a0a9210 */ /* 0x080fe20007ffe0ff */
[----:B------:R-:W-:Y:S01]  /*03c0*/  IMAD.WIDE.U32 R8, R83, c[0x0][0x190], RZ ;  /* 0x0000640053087a25 */ /* 0x000fe200078e00ff */
[----:B------:R-:W-:Y:S02]  /*03d0*/  @!P1 IADD3 R85, R85, 0x1, RZ ;  /* 0x0000000155559810 */ /* 0x000fe40007ffe0ff */
[----:B------:R-:W-:Y:S01]  /*03e0*/  ISETP.GE.U32.AND P0, PT, R10, R15, PT ;  /* 0x0000000f0a00720c */ /* 0x000fe20003f06070 */
[----:B------:R-:W-:Y:S01]  /*03f0*/  IMAD R19, R83, c[0x0][0x1b4], R12 ;  /* 0x00006d0053137a24 */ /* 0x000fe200078e020c */
[----:B------:R-:W-:Y:S01]  /*0400*/  ISETP.NE.AND P1, PT, RZ, c[0x0][0x178], PT ;  /* 0x00005e00ff007a0c */ /* 0x000fe20003f25270 */
[----:B------:R-:W-:Y:S01]  /*0410*/  IMAD R12, R0, c[0x0][0x1dc], R17 ;  /* 0x00007700000c7a24 */ /* 0x000fe200078e0211 */
[----:B------:R-:W-:Y:S01]  /*0420*/  SHF.R.S32.HI R15, RZ, 0x1f, R13 ;  /* 0x0000001fff0f7819 */ /* 0x000fe2000001140d */
[----:B------:R-:W-:Y:S01]  /*0430*/  IMAD R17, R81, c[0x0][0x1e8], RZ ;  /* 0x00007a0051117a24 */ /* 0x000fe200078e02ff */
[----:B------:R-:W-:-:S02]  /*0440*/  IADD3 R95, P3, R13, R2, RZ ;  /* 0x000000020d5f7210 */ /* 0x000fc40007f7e0ff */
[----:B------:R-:W-:Y:S01]  /*0450*/  IADD3 R9, R9, R11, RZ ;  /* 0x0000000b09097210 */ /* 0x000fe20007ffe0ff */
[----:B------:R-:W-:Y:S01]  /*0460*/  IMAD.WIDE.U32 R10, R83, c[0x0][0x1b0], RZ ;  /* 0x00006c00530a7a25 */ /* 0x000fe200078e00ff */
[----:B------:R-:W-:Y:S02]  /*0470*/  IADD3.X R12, R15, R3, R12, P3, !PT ;  /* 0x000000030f0c7210 */ /* 0x000fe40001ffe40c */
[----:B------:R-:W-:Y:S01]  /*0480*/  ISETP.GE.AND P3, PT, R14, 0x1, PT ;  /* 0x000000010e00780c */ /* 0x000fe20003f66270 */
[C---:B------:R-:W-:Y:S01]  /*0490*/  IMAD.WIDE.U32 R2, R0.reuse, c[0x0][0x1e8], R4 ;  /* 0x00007a0000027a25 */ /* 0x040fe200078e0004 */
[----:B------:R-:W-:Y:S02]  /*04a0*/  @P0 IADD3 R85, R85, 0x1, RZ ;  /* 0x0000000155550810 */ /* 0x000fe40007ffe0ff */
[----:B------:R-:W-:Y:S01]  /*04b0*/  IADD3 R11, R11, R19, RZ ;  /* 0x000000130b0b7210 */ /* 0x000fe20007ffe0ff */
[----:B------:R-:W-:Y:S01]  /*04c0*/  IMAD R19, R81, c[0x0][0x280], RZ ;  /* 0x0000a00051137a24 */ /* 0x000fe200078e02ff */
[----:B------:R-:W-:Y:S01]  /*04d0*/  @!P2 IADD3 R85, -R85, RZ, RZ ;  /* 0x000000ff5555a210 */ /* 0x000fe20007ffe1ff */
[----:B------:R-:W-:Y:S01]  /*04e0*/  IMAD.WIDE.U32 R4, R0, c[0x0][0x280], R6 ;  /* 0x0000a00000047a25 */ /* 0x000fe200078e0006 */
[----:B------:R-:W-:-:S02]  /*04f0*/  @!P1 LOP3.LUT R85, RZ, c[0x0][0x178], RZ, 0x33, !PT ;  /* 0x00005e00ff559a12 */ /* 0x000fc400078e33ff */
[----:B------:R-:W-:Y:S01]  /*0500*/  LEA R94, P0, R95, c[0x0][0x240], 0x2 ;  /* 0x000090005f5e7a11 */ /* 0x000fe200078010ff */
[C---:B------:R-:W-:Y:S01]  /*0510*/  IMAD R17, R0.reuse, c[0x0][0x1ec], R17 ;  /* 0x00007b0000117a24 */ /* 0x040fe200078e0211 */
[----:B------:R-:W-:Y:S01]  /*0520*/  SHF.R.S32.HI R153, RZ, 0x1f, R85 ;  /* 0x0000001fff997819 */ /* 0x000fe20000011455 */
[----:B------:R-:W-:Y:S01]  /*0530*/  IMAD R19, R0, c[0x0][0x284], R19 ;  /* 0x0000a10000137a24 */ /* 0x000fe200078e0213 */
[----:B------:R-:W-:Y:S01]  /*0540*/  IADD3 R97, P2, R13, R2, RZ ;  /* 0x000000020d617210 */ /* 0x000fe20007f5e0ff */
[----:B------:R-:W-:Y:S01]  /*0550*/  IMAD.WIDE.U32 R8, R85, c[0x0][0x1a8], R8 ;  /* 0x00006a0055087a25 */ /* 0x000fe200078e0008 */
[----:B------:R-:W-:Y:S02]  /*0560*/  IADD3 R13, P1, R13, R4, RZ ;  /* 0x000000040d0d7210 */ /* 0x000fe40007f3e0ff */
[----:B------:R-:W-:Y:S01]  /*0570*/  LEA.HI.X R95, R95, c[0x0][0x244], R12, 0x2, P0 ;  /* 0x000091005f5f7a11 */ /* 0x000fe200000f140c */
[----:B------:R-:W-:Y:S01]  /*0580*/  IMAD R6, R153, c[0x0][0x1a8], RZ ;  /* 0x00006a0099067a24 */ /* 0x000fe200078e02ff */
        /* <DEDUP_REMOVED lines=17> */
[----:B------:R-:W-:Y:S02]  /*06a0*/  IADD3.X R5, R2, R5, RZ, P1, !PT ;  /* 0x0000000502057210 */ /* 0x000fe40000ffe4ff */
[----:B------:R-:W-:-:S02]  /*06b0*/  LEA R6, P2, R100, c[0x0][0x228], 0x2 ;  /* 0x00008a0064067a11 */ /* 0x000fc400078410ff */
[----:B------:R-:W-:Y:S02]  /*06c0*/  IADD3.X R102, R2, R7, RZ, P4, !PT ;  /* 0x0000000702667210 */ /* 0x000fe400027fe4ff */
[C---:B------:R-:W-:Y:S02]  /*06d0*/  LEA R101, P1, R3.reuse, c[0x0][0x230], 0x2 ;  /* 0x00008c0003657a11 */ /* 0x040fe400078210ff */
[----:B------:R-:W-:Y:S02]  /*06e0*/  ISETP.NE.AND.EX P0, PT, RZ, c[0x0][0x264], PT, P0 ;  /* 0x00009900ff007a0c */ /* 0x000fe40003f05300 */
[----:B------:R-:W-:Y:S02]  /*06f0*/  LEA.HI.X R100, R100, c[0x0][0x22c], R5, 0x2, P2 ;  /* 0x00008b0064647a11 */ /* 0x000fe400010f1405 */
[----:B------:R-:W-:Y:S02]  /*0700*/  LEA.HI.X R102, R3, c[0x0][0x234], R102, 0x2, P1 ;  /* 0x00008d0003667a11 */ /* 0x000fe400008f1466 */
[----:B------:R-:W-:-:S02]  /*0710*/  ISETP.NE.U32.AND P1, PT, RZ, c[0x0][0x328], PT ;  /* 0x0000ca00ff007a0c */ /* 0x000fc40003f25070 */
        /* <DEDUP_REMOVED lines=22> */
[----:B------:R-:W-:Y:S01]  /*0880*/  IMAD R5, R84, R40, R5 ;  /* 0x0000002854057224 */ /* 0x000fe200078e0205 */
[----:B------:R-:W-:Y:S05]  /*0890*/  @!P3 BRA `(.L_x_14294) ;  /* 0x000041900000b947 */ /* 0x000fea0003800000 */
[----:B------:R-:W0:Y:S01]  /*08a0*/  S2R R86, SR_TID.X ;  /* 0x0000000000567919 */ /* 0x000e220000002100 */
[-C--:B------:R-:W-:Y:S01]  /*08b0*/  IMAD.WIDE.U32 R42, R42, R83.reuse, RZ ;  /* 0x000000532a2a7225 */ /* 0x080fe200078e00ff */
[----:B------:R-:W-:Y:S01]  /*08c0*/  MOV R103, c[0x0][0x174] ;  /* 0x00005d0000677a02 */ /* 0x000fe20000000f00 */
[----:B------:R-:W-:Y:S01]  /*08d0*/  UMOV UR4, URZ ;  /* 0x0000003f00047c82 */ /* 0x000fe20008000000 */
[----:B------:R-:W1:Y:S01]  /*08e0*/  S2R R104, SR_LANEID ;  /* 0x0000000000687919 */ /* 0x000e620000000000 */
[----:B------:R-:W-:Y:S01]  /*08f0*/  IMAD.WIDE.U32 R40, R40, R83, RZ ;  /* 0x0000005328287225 */ /* 0x000fe200078e00ff */
[----:B------:R-:W-:-:S02]  /*0900*/  IADD3 R39, R43, R3, RZ ;  /* 0x000000032b277210 */ /* 0x000fc40007ffe0ff */
[----:B------:R-:W-:Y:S01]  /*0910*/  MOV R38, R42 ;  /* 0x0000002a00267202 */ /* 0x000fe20000000f00 */
[----:B------:R-:W-:Y:S01]  /*0920*/  IMAD R2, R153, c[0x0][0x2a0], RZ ;  /* 0x0000a80099027a24 */ /* 0x000fe200078e02ff */
[----:B------:R-:W-:Y:S01]  /*0930*/  IADD3 R37, R41, R5, RZ ;  /* 0x0000000529257210 */ /* 0x000fe20007ffe0ff */
[----:B------:R-:W-:Y:S01]  /*0940*/  IMAD R4, R153, c[0x0][0x2c0], RZ ;  /* 0x0000b00099047a24 */ /* 0x000fe200078e02ff */
[----:B------:R-:W-:Y:S01]  /*0950*/  MOV R36, R40 ;  /* 0x0000002800247202 */ /* 0x000fe20000000f00 */
[C---:B------:R-:W-:Y:S01]  /*0960*/  IMAD R91, R85.reuse, c[0x0][0x2a4], R2 ;  /* 0x0000a900555b7a24 */ /* 0x040fe200078e0202 */
[----:B------:R-:W-:Y:S01]  /*0970*/  MOV R89, RZ ;  /* 0x000000ff00597202 */ /* 0x000fe20000000f00 */
[----:B------:R-:W-:Y:S01]  /*0980*/  IMAD.WIDE.U32 R2, R85, c[0x0][0x2a0], R38 ;  /* 0x0000a80055027a25 */ /* 0x000fe200078e0026 */
[----:B------:R-:W-:-:S03]  /*0990*/  MOV R87, RZ ;  /* 0x000000ff00577202 */ /* 0x000fc60000000f00 */
[----:B------:R-:W-:Y:S01]  /*09a0*/  IMAD R7, R85, c[0x0][0x2c4], R4 ;  /* 0x0000b10055077a24 */ /* 0x000fe200078e0204 */
[----:B------:R-:W-:Y:S01]  /*09b0*/  IADD3 R91, R3, R91, RZ ;  /* 0x0000005b035b7210 */ /* 0x000fe20007ffe0ff */
[----:B------:R-:W-:Y:S01]  /*09c0*/  IMAD.WIDE.U32 R92, R85, c[0x0][0x2c0], R36 ;  /* 0x0000b000555c7a25 */ /* 0x000fe200078e0024 */
[----:B------:R-:W-:Y:S02]  /*09d0*/  LEA R88, P0, R2, c[0x0][0x318], 0x3 ;  /* 0x0000c60002587a11 */ /* 0x000fe400078018ff */
[----:B0-----:R-:W-:Y:S02]  /*09e0*/  LOP3.LUT R5, R86, 0xffffffe0, RZ, 0xc0, !PT ;  /* 0xffffffe056057812 */ /* 0x001fe400078ec0ff */
[----:B------:R-:W-:Y:S02]  /*09f0*/  IADD3 R3, R93, R7, RZ ;  /* 0x000000075d037210 */ /* 0x000fe40007ffe0ff */
[----:B------:R-:W-:Y:S02]  /*0a00*/  LEA R90, P1, R92, c[0x0][0x320], 0x3 ;  /* 0x0000c8005c5a7a11 */ /* 0x000fe400078218ff */
[----:B------:R-:W-:-:S02]  /*0a10*/  LOP3.LUT R4, R5, 0x1f, R86, 0xf8, !PT ;  /* 0x0000001f05047812 */ /* 0x000fc400078ef856 */
[----:B------:R-:W-:Y:S02]  /*0a20*/  LEA.HI.X R92, R92, c[0x0][0x324], R3, 0x3, P1 ;  /* 0x0000c9005c5c7a11 */ /* 0x000fe400008f1c03 */
[C---:B------:R-:W-:Y:S02]  /*0a30*/  IADD3 R3, R86.reuse, 0x40, RZ ;  /* 0x0000004056037810 */ /* 0x040fe40007ffe0ff */
[----:B------:R-:W-:Y:S02]  /*0a40*/  IADD3 R4, R5, R4, RZ ;  /* 0x0000000405047210 */ /* 0x000fe40007ffe0ff */
[----:B------:R-:W-:Y:S02]  /*0a50*/  LEA.HI.SX32 R108, R3, R86, 0x1b ;  /* 0x00000056036c7211 */ /* 0x000fe400078fdaff */
[C---:B------:R-:W-:Y:S02]  /*0a60*/  SHF.L.U32 R106, R86.reuse, 0x3, RZ ;  /* 0x00000003566a7819 */ /* 0x040fe400000006ff */
[----:B------:R-:W-:-:S02]  /*0a70*/  IADD3 R107, R86, 0x20, RZ ;  /* 0x00000020566b7810 */ /* 0x000fc40007ffe0ff */
[C---:B------:R-:W-:Y:S02]  /*0a80*/  IADD3 R109, R86.reuse, 0x60, RZ ;  /* 0x00000060566d7810 */ /* 0x040fe40007ffe0ff */
[C---:B------:R-:W-:Y:S02]  /*0a90*/  IADD3 R5, R86.reuse, 0x80, RZ ;  /* 0x0000008056057810 */ /* 0x040fe40007ffe0ff */
[C---:B------:R-:W-:Y:S02]  /*0aa0*/  IADD3 R111, R86.reuse, 0xa0, RZ ;  /* 0x000000a0566f7810 */ /* 0x040fe40007ffe0ff */
[C---:B------:R-:W-:Y:S02]  /*0ab0*/  IADD3 R7, R86.reuse, 0xc0, RZ ;  /* 0x000000c056077810 */ /* 0x040fe40007ffe0ff */
[----:B------:R-:W-:Y:S02]  /*0ac0*/  IADD3 R113, R86, 0xe0, RZ ;  /* 0x000000e056717810 */ /* 0x000fe40007ffe0ff */
[----:B------:R-:W-:-:S02]  /*0ad0*/  SHF.R.S32.HI R3, RZ, 0x1f, R4 ;  /* 0x0000001fff037819 */ /* 0x000fc40000011404 */
[----:B------:R-:W-:Y:S02]  /*0ae0*/  LEA.HI.X R91, R2, c[0x0][0x31c], R91, 0x3, P0 ;  /* 0x0000c700025b7a11 */ /* 0x000fe400000f1c5b */
[----:B------:R-:W-:Y:S02]  /*0af0*/  MOV R93, R6 ;  /* 0x00000006005d7202 */ /* 0x000fe40000000f00 */
[C---:B------:R-:W-:Y:S02]  /*0b00*/  LOP3.LUT R155, R86.reuse, 0x1f, RZ, 0xc0, !PT ;  /* 0x0000001f569b7812 */ /* 0x040fe400078ec0ff */
[----:B------:R-:W-:Y:S02]  /*0b10*/  LEA.HI.SX32 R105, R86, R86, 0x1b ;  /* 0x0000005656697211 */ /* 0x000fe400078fdaff */
[----:B------:R-:W-:Y:S02]  /*0b20*/  LEA.HI.SX32 R106, R106, R106, 0x1b ;  /* 0x0000006a6a6a7211 */ /* 0x000fe400078fdaff */
[----:B------:R-:W-:-:S02]  /*0b30*/  LEA.HI.SX32 R107, R107, R86, 0x1b ;  /* 0x000000566b6b7211 */ /* 0x000fc400078fdaff */
[-C--:B------:R-:W-:Y:S02]  /*0b40*/  LEA.HI.SX32 R109, R109, R86.reuse, 0x1b ;  /* 0x000000566d6d7211 */ /* 0x080fe400078fdaff */
[-C--:B------:R-:W-:Y:S02]  /*0b50*/  LEA.HI.SX32 R110, R5, R86.reuse, 0x1b ;  /* 0x00000056056e7211 */ /* 0x080fe400078fdaff */
[-C--:B------:R-:W-:Y:S02]  /*0b60*/  LEA.HI.SX32 R111, R111, R86.reuse, 0x1b ;  /* 0x000000566f6f7211 */ /* 0x080fe400078fdaff */
[-C--:B------:R-:W-:Y:S02]  /*0b70*/  LEA.HI.SX32 R112, R7, R86.reuse, 0x1b ;  /* 0x0000005607707211 */ /* 0x080fe400078fdaff */
[----:B------:R-:W-:Y:S02]  /*0b80*/  LEA.HI.SX32 R113, R113, R86, 0x1b ;  /* 0x0000005671717211 */ /* 0x000fe400078fdaff */
[----:B------:R-:W-:-:S02]  /*0b90*/  SHF.L.U64.HI R114, R4, 0x4, R3 ;  /* 0x0000000404727819 */ /* 0x000fc40000010203 */
[----:B-1----:R-:W-:Y:S02]  /*0ba0*/  SHF.L.U32 R115, R4, 0x4, RZ ;  /* 0x0000000404737819 */ /* 0x002fe400000006ff */
.L_x_14328:
[----:B------:R-:W-:Y:S01]  /*0bb0*/  BAR.SYNC.DEFER_BLOCKING 0x0 ;  /* 0x0000000000007b1d */ /* 0x000fe20000010000 */
[----:B0-----:R-:W-:-:S05]  /*0bc0*/  IMAD.WIDE R2, R86, 0x10, R94 ;  /* 0x0000001056027825 */ /* 0x001fca00078e025e */
        /* <DEDUP_REMOVED lines=8> */
[----:B-12---:R1:W-:Y:S01]  /*0c50*/  STS.128 [R104.X16], R20 ;  /* 0x0000001468007388 */ /* 0x0063e2000000cc00 */
[----:B------:R-:W-:-:S06]  /*0c60*/  NOP ;  /* 0x0000000000007918 */ /* 0x000fcc0000000000 */
[----:B------:R-:W-:Y:S04]  /*0c70*/  LDS.128 R8, [R104.X16] ;  /* 0x0000000068087984 */ /* 0x000fe8000000cc00 */
[----:B------:R-:W-:Y:S06]  /*0c80*/  BAR.SYNC.DEFER_BLOCKING 0x0 ;  /* 0x0000000000007b1d */ /* 0x000fec0000010000 */
[----:B------:R-:W2:Y:S01]  /*0c90*/  LDG.E.128 R24, [R14.64] ;  /* 0x000000060e187981 */ /* 0x000ea2000c1e1d00 */
[----:B------:R-:W-:Y:S01]  /*0ca0*/  LEA R2, R103, 0xffffff80, 0x7 ;  /* 0xffffff8067027811 */ /* 0x000fe200078e38ff */
[----:B0-----:R-:W-:-:S02]  /*0cb0*/  IMAD R16, R84, c[0x0][0x1f0], RZ ;  /* 0x00007c0054107a24 */ /* 0x001fc400078e02ff */
[----:B------:R-:W-:Y:S01]  /*0cc0*/  IMAD R19, R81, c[0x0][0x1f8], RZ ;  /* 0x00007e0051137a24 */ /* 0x000fe200078e02ff */
        /* <DEDUP_REMOVED lines=28> */
[----:B------:R-:W1:Y:S04]  /*0e90*/  LDS.128 R16, [R104.X16] ;  /* 0x0000000068107984 */ /* 0x000e68000000cc00 */
[----:B------:R-:W-:Y:S06]  /*0ea0*/  BAR.SYNC.DEFER_BLOCKING 0x0 ;  /* 0x0000000000007b1d */ /* 0x000fec0000010000 */
[----:B0-----:R-:W2:Y:S01]  /*0eb0*/  LDG.E.128 R24, [R20.64] ;  /* 0x0000000614187981 */ /* 0x001ea2000c1e1d00 */
[----:B------:R-:W-:Y:S01]  /*0ec0*/  IMAD R55, R81, c[0x0][0x2f0], RZ ;  /* 0x0000bc0051377a24 */ /* 0x000fe200078e02ff */
[----:B------:R-:W-:-:S03]  /*0ed0*/  ISETP.NE.U32.AND P0, PT, RZ, c[0x0][0x270], PT ;  /* 0x00009c00ff007a0c */ /* 0x000fc60003f05070 */
[----:B------:R-:W-:Y:S01]  /*0ee0*/  IMAD R55, R0, c[0x0][0x2f4], R55 ;  /* 0x0000bd0000377a24 */ /* 0x000fe200078e0237 */
[----:B------:R-:W-:Y:S01]  /*0ef0*/  ISETP.NE.AND.EX P0, PT, RZ, c[0x0][0x274], PT, P0 ;  /* 0x00009d00ff007a0c */ /* 0x000fe20003f05300 */
[----:B-1----:R-:W-:Y:S02]  /*0f00*/  FMUL.FTZ R33, R17, -1.4426950216293334961 ;  /* 0xbfb8aa3b11217820 */ /* 0x002fe40000410000 */
[----:B------:R-:W-:Y:S02]  /*0f10*/  FMUL.FTZ R50, R18, -1.4426950216293334961 ;  /* 0xbfb8aa3b12327820 */ /* 0x000fe40000410000 */
[----:B------:R-:W-:Y:S02]  /*0f20*/  FMUL.FTZ R32, R16, -1.4426950216293334961 ;  /* 0xbfb8aa3b10207820 */ /* 0x000fe40000410000 */
[----:B------:R-:W-:Y:S01]  /*0f30*/  FMUL.FTZ R31, R19, -1.4426950216293334961 ;  /* 0xbfb8aa3b131f7820 */ /* 0x000fe20000410000 */
[----:B------:R-:W0:Y:S08]  /*0f40*/  MUFU.EX2 R33, R33 ;  /* 0x0000002100217308 */ /* 0x000e300000000800 */
        /* <DEDUP_REMOVED lines=19> */
[----:B------:R-:W-:Y:S02]  /*1080*/  FFMA.FTZ R31, R18, R27, 1 ;  /* 0x3f800000121f7423 */ /* 0x000fe4000001001b */
[----:B------:R-:W-:-:S04]  /*1090*/  FADD.FTZ R25, -R35, 1 ;  /* 0x3f80000023197421 */ /* 0x000fc80000010100 */
[----:B------:R-:W-:Y:S02]  /*10a0*/  FFMA.FTZ R25, R16, R25, 1 ;  /* 0x3f80000010197423 */ /* 0x000fe40000010019 */
[----:B-1----:R-:W-:Y:S02]  /*10b0*/  FMUL.FTZ R28, R14, R22 ;  /* 0x000000160e1c7220 */ /* 0x002fe40000410000 */
        /* <DEDUP_REMOVED lines=34> */
[----:B0-----:R-:W-:Y:S02]  /*12e0*/  FMUL.FTZ R24, R35, R20 ;  /* 0x0000001423187220 */ /* 0x001fe40000410000 */
[----:B------:R-:W-:Y:S02]  /*12f0*/  FMUL.FTZ R25, R21, R34 ;  /* 0x0000002215197220 */ /* 0x000fe40000410000 */
[----:B------:R-:W-:Y:S02]  /*1300*/  FMUL.FTZ R26, R22, R51 ;  /* 0x00000033161a7220 */ /* 0x000fe40000410000 */
[----:B------:R-:W-:Y:S02]  /*1310*/  FMUL.FTZ R27, R23, R50 ;  /* 0x00000032171b7220 */ /* 0x000fe40000410000 */
[----:B------:R-:W-:-:S02]  /*1320*/  IMAD R12, R84, c[0x0][0x210], RZ ;  /* 0x00008400540c7a24 */ /* 0x000fc400078e02ff */
[----:B------:R-:W-:-:S04]  /*1330*/  IMAD.WIDE.U32 R20, R83, c[0x0][0x210], R2 ;  /* 0x0000840053147a25 */ /* 0x000fc800078e0002 */
[----:B------:R-:W-:Y:S02]  /*1340*/  IMAD R23, R83, c[0x0][0x214], R12 ;  /* 0x0000850053177a24 */ /* 0x000fe400078e020c */
[----:B------:R-:W-:-:S03]  /*1350*/  IMAD R29, R81, c[0x0][0x218], RZ ;  /* 0x00008600511d7a24 */ /* 0x000fc600078e02ff */
[----:B------:R-:W-:Y:S01]  /*1360*/  IADD3 R21, R21, R23, RZ ;  /* 0x0000001715157210 */ /* 0x000fe20007ffe0ff */
[----:B------:R-:W-:Y:S01]  /*1370*/  IMAD R29, R0, c[0x0][0x21c], R29 ;  /* 0x00008700001d7a24 */ /* 0x000fe200078e021d */
[----:B------:R-:W-:Y:S01]  /*1380*/  STS.128 [R104.X16], R24 ;  /* 0x0000001868007388 */ /* 0x000fe2000000cc00 */
[----:B------:R-:W-:-:S06]  /*1390*/  NOP ;  /* 0x0000000000007918 */ /* 0x000fcc0000000000 */
[----:B------:R-:W0:Y:S01]  /*13a0*/  LDS.128 R16, [R104.X16] ;  /* 0x0000000068107984 */ /* 0x000e22000000cc00 */
[----:B------:R-:W-:-:S05]  /*13b0*/  IMAD.WIDE.U32 R20, R0, c[0x0][0x218], R20 ;  /* 0x0000860000147a25 */ /* 0x000fca00078e0014 */
[----:B------:R-:W-:Y:S02]  /*13c0*/  IADD3 R21, R21, R29, RZ ;  /* 0x0000001d15157210 */ /* 0x000fe40007ffe0ff */
[----:B------:R-:W-:-:S04]  /*13d0*/  LEA R22, P0, R20, c[0x0][0x270], 0x2 ;  /* 0x00009c0014167a11 */ /* 0x000fc800078010ff */
[----:B------:R-:W-:-:S05]  /*13e0*/  LEA.HI.X R23, R20, c[0x0][0x274], R21, 0x2, P0 ;  /* 0x00009d0014177a11 */ /* 0x000fca00000f1415 */
[----:B------:R-:W-:-:S05]  /*13f0*/  IMAD.WIDE R20, R86, 0x10, R22 ;  /* 0x0000001056147825 */ /* 0x000fca00078e0216 */
[----:B0-----:R0:W-:Y:S02]  /*1400*/  STG.E.128 [R20.64], R16 ;  /* 0x0000001014007986 */ /* 0x0011e4000c101d06 */
.L_x_14295:
[----:B------:R-:W-:Y:S01]  /*1410*/  FMUL.FTZ R34, R13, R34 ;  /* 0x000000220d227220 */ /* 0x000fe20000410000 */
[----:B------:R-:W-:Y:S01]  /*1420*/  BAR.SYNC.DEFER_BLOCKING 0x0 ;  /* 0x0000000000007b1d */ /* 0x000fe20000010000 */
[----:B------:R-:W-:Y:S02]  /*1430*/  FFMA.FTZ R87, R4, R31, R87 ;  /* 0x0000001f04577223 */ /* 0x000fe40000010057 */
[----:B------:R-:W-:Y:S02]  /*1440*/  FMUL.FTZ R51, R14, R51 ;  /* 0x000000330e337220 */ /* 0x000fe40000410000 */
[----:B------:R-:W-:Y:S02]  /*1450*/  FFMA.FTZ R87, R5, R34, R87 ;  /* 0x0000002205577223 */ /* 0x000fe40000010057 */
[----:B------:R-:W-:Y:S02]  /*1460*/  FMUL.FTZ R50, R15, R50 ;  /* 0x000000320f327220 */ /* 0x000fe40000410000 */
[----:B------:R-:W-:-:S02]  /*1470*/  FFMA.FTZ R87, R6, R51, R87 ;  /* 0x0000003306577223 */ /* 0x000fc40000010057 */
[--C-:B-----5:R-:W-:Y:S02]  /*1480*/  FADD.FTZ R117, R8, R82.reuse ;  /* 0x0000005208757221 */ /* 0x120fe40000010000 */
        /* <DEDUP_REMOVED lines=12> */
[C---:B------:R-:W-:Y:S01]  /*1550*/  IMAD R8, R153.reuse, c[0x0][0x2a0], RZ ;  /* 0x0000a80099087a24 */ /* 0x040fe200078e02ff */
[----:B------:R-:W-:Y:S01]  /*1560*/  MOV R17, R39 ;  /* 0x0000002700117202 */ /* 0x000fe20000000f00 */
[----:B------:R-:W-:Y:S01]  /*1570*/  IMAD R18, R153, c[0x0][0x2c0], RZ ;  /* 0x0000b00099127a24 */ /* 0x000fe200078e02ff */
[----:B------:R-:W-:Y:S01]  /*1580*/  HFMA2.MMA R130, -RZ, RZ, 0, 0 ;  /* 0x00000000ff827435 */ /* 0x000fe200000001ff */
[C---:B------:R-:W-:Y:S01]  /*1590*/  IMAD R19, R85.reuse, c[0x0][0x2a4], R8 ;  /* 0x0000a90055137a24 */ /* 0x040fe200078e0208 */
[----:B------:R-:W-:Y:S01]  /*15a0*/  CS2R R128, SRZ ;  /* 0x0000000000807805 */ /* 0x000fe2000001ff00 */
[----:B------:R-:W-:Y:S01]  /*15b0*/  IMAD.WIDE.U32 R20, R85, c[0x0][0x2a0], R16 ;  /* 0x0000a80055147a25 */ /* 0x000fe200078e0010 */
[----:B------:R-:W-:-:S02]  /*15c0*/  MOV R16, R40 ;  /* 0x0000002800107202 */ /* 0x000fc40000000f00 */
[----:B------:R-:W-:Y:S01]  /*15d0*/  MOV R17, R37 ;  /* 0x0000002500117202 */ /* 0x000fe20000000f00 */
[----:B------:R-:W-:Y:S01]  /*15e0*/  FADD.FTZ R120, R31, R31 ;  /* 0x0000001f1f787221 */ /* 0x000fe20000010000 */
[----:B------:R-:W-:Y:S01]  /*15f0*/  IADD3 R19, R21, R19, RZ ;  /* 0x0000001315137210 */ /* 0x000fe20007ffe0ff */
[----:B------:R-:W-:Y:S01]  /*1600*/  FADD.FTZ R121, R34, R34 ;  /* 0x0000002222797221 */ /* 0x000fe20000010000 */
[----:B------:R-:W-:Y:S01]  /*1610*/  MOV R21, c[0x0][0x174] ;  /* 0x00005d0000157a02 */ /* 0x000fe20000000f00 */
[----:B------:R-:W-:Y:S01]  /*1620*/  IMAD.WIDE.U32 R22, R85, c[0x0][0x2c0], R16 ;  /* 0x0000b00055167a25 */ /* 0x000fe200078e0010 */
[----:B------:R-:W-:Y:S02]  /*1630*/  LEA R16, P0, R20, c[0x0][0x318], 0x3 ;  /* 0x0000c60014107a11 */ /* 0x000fe400078018ff */
[----:B------:R-:W-:Y:S01]  /*1640*/  LEA R21, R21, UR4, 0x8 ;  /* 0x0000000415157c11 */ /* 0x000fe2000f8e40ff */
[----:B------:R-:W-:Y:S01]  /*1650*/  IMAD R17, R85, c[0x0][0x2c4], R18 ;  /* 0x0000b10055117a24 */ /* 0x000fe200078e0212 */
[----:B------:R-:W-:Y:S01]  /*1660*/  LEA R18, P1, R22, c[0x0][0x320], 0x3 ;  /* 0x0000c80016127a11 */ /* 0x000fe200078218ff */
[----:B------:R-:W-:Y:S01]  /*1670*/  FADD.FTZ R122, R51, R51 ;  /* 0x00000033337a7221 */ /* 0x000fe20000010000 */
[----:B------:R-:W-:Y:S01]  /*1680*/  MOV R8, RZ ;  /* 0x000000ff00087202 */ /* 0x000fe20000000f00 */
[----:B------:R-:W-:Y:S01]  /*1690*/  FADD.FTZ R123, R50, R50 ;  /* 0x00000032327b7221 */ /* 0x000fe20000010000 */
[----:B------:R-:W-:Y:S01]  /*16a0*/  IADD3 R23, R23, R17, RZ ;  /* 0x0000001117177210 */ /* 0x000fe20007ffe0ff */
[----:B------:R-:W-:Y:S01]  /*16b0*/  FMUL.FTZ R124, R4, R117 ;  /* 0x00000075047c7220 */ /* 0x000fe20000410000 */
[----:B------:R-:W-:Y:S01]  /*16c0*/  LEA.HI.X R17, R20, c[0x0][0x31c], R19, 0x3, P0 ;  /* 0x0000c70014117a11 */ /* 0x000fe200000f1c13 */
[----:B------:R-:W-:Y:S01]  /*16d0*/  FMUL.FTZ R125, R5, R116 ;  /* 0x00000074057d7220 */ /* 0x000fe20000410000 */
[----:B------:R-:W-:Y:S01]  /*16e0*/  LEA.HI.X R19, R22, c[0x0][0x324], R23, 0x3, P1 ;  /* 0x0000c90016137a11 */ /* 0x000fe200008f1c17 */
[----:B------:R-:W-:-:S02]  /*16f0*/  FMUL.FTZ R126, R6, R119 ;  /* 0x00000077067e7220 */ /* 0x000fc40000410000 */
[----:B------:R-:W-:-:S04]  /*1700*/  IMAD.WIDE.U32 R16, R86, 0x4, R16 ;  /* 0x0000000456107825 */ /* 0x000fc800078e0010 */
[----:B------:R-:W-:-:S04]  /*1710*/  IMAD.WIDE.U32 R18, R86, 0x4, R18 ;  /* 0x0000000456127825 */ /* 0x000fc800078e0012 */
[----:B------:R-:W-:-:S04]  /*1720*/  IMAD.WIDE R16, R21, 0x4, R16 ;  /* 0x0000000415107825 */ /* 0x000fc800078e0210 */
[----:B------:R-:W-:Y:S01]  /*1730*/  IMAD.WIDE R18, R21, 0x4, R18 ;  /* 0x0000000415127825 */ /* 0x000fe200078e0212 */
[C---:B------:R-:W-:Y:S02]  /*1740*/  IADD3 R78, P0, R16.reuse, -0x380, RZ ;  /* 0xfffffc80104e7810 */ /* 0x040fe40007f1e0ff */
[C---:B------:R-:W-:Y:S01]  /*1750*/  IADD3 R76, P1, R16.reuse, -0x300, RZ ;  /* 0xfffffd00104c7810 */ /* 0x040fe20007f3e0ff */
[----:B------:R-:W-:Y:S01]  /*1760*/  FMUL.FTZ R127, R7, R118 ;  /* 0x00000076077f7220 */ /* 0x000fe20000410000 */
        /* <DEDUP_REMOVED lines=26> */
.L_x_14327:
[----:B------:R-:W-:Y:S01]  /*1910*/  SHF.R.S32.HI R131, RZ, 0x1f, R128 ;  /* 0x0000001fff837819 */ /* 0x000fe20000011480 */
        /* <DEDUP_REMOVED lines=34> */
[C---:B------:R-:W-:Y:S01]  /*1b40*/  IADD3 R136, R103.reuse, -0x1, RZ ;  /* 0xffffffff67887810 */ /* 0x040fe20007ffe0ff */
[----:B------:R-:W-:Y:S01]  /*1b50*/  CS2R R134, SRZ ;  /* 0x0000000000867805 */ /* 0x000fe2000001ff00 */
[----:B------:R-:W-:Y:S02]  /*1b60*/  ISETP.GT.AND P0, PT, R103, 0x1, PT ;  /* 0x000000016700780c */ /* 0x000fe40003f04270 */
[----:B------:R-:W-:Y:S02]  /*1b70*/  ISETP.NE.AND P1, PT, R86, RZ, PT ;  /* 0x000000ff5600720c */ /* 0x000fe40003f25270 */
[----:B0-----:R-:W-:-:S02]  /*1b80*/  LEA.HI R16, R136, R136, RZ, 0x1 ;  /* 0x0000008888107211 */ /* 0x001fc400078f08ff */
[----:B------:R-:W-:Y:S02]  /*1b90*/  ISETP.EQ.AND P0, PT, R155, RZ, P0 ;  /* 0x000000ff9b00720c */ /* 0x000fe40000702270 */
[----:B------:R-:W-:Y:S02]  /*1ba0*/  LOP3.LUT R17, R16, 0xfffffe, RZ, 0xc0, !PT ;  /* 0x00fffffe10117812 */ /* 0x000fe400078ec0ff */
[----:B------:R-:W-:Y:S02]  /*1bb0*/  SHF.L.U32 R140, R104, 0x5, RZ ;  /* 0x00000005688c7819 */ /* 0x000fe400000006ff */
[----:B------:R-:W-:Y:S02]  /*1bc0*/  IADD3 R17, R136, -R17, RZ ;  /* 0x8000001188117210 */ /* 0x000fe40007ffe0ff */
[----:B-1----:R-:W-:Y:S01]  /*1bd0*/  IADD3 R24, R86, 0x200, RZ ;  /* 0x0000020056187810 */ /* 0x002fe20007ffe0ff */
[----:B------:R-:W0:Y:S01]  /*1be0*/  LDS.128 R20, [R140+0x10] ;  /* 0x000010008c147984 */ /* 0x000e220000000c00 */
[----:B------:R-:W-:-:S03]  /*1bf0*/  @!P1 LEA R24, R17, R128, 0x8 ;  /* 0x0000008011189211 */ /* 0x000fc600078e40ff */
[----:B------:R-:W1:Y:S01]  /*1c00*/  LDS.128 R16, [R140] ;  /* 0x000000008c107984 */ /* 0x000e620000000c00 */
[----:B------:R-:W-:Y:S01]  /*1c10*/  @P0 IADD3 R25, R103, -0x2, RZ ;  /* 0xfffffffe67190810 */ /* 0x000fe20007ffe0ff */
[----:B----4-:R-:W-:Y:S01]  /*1c20*/  FMUL.FTZ R137, R50, 1.4426950216293334961 ;  /* 0x3fb8aa3b32897820 */ /* 0x010fe20000410000 */
[----:B------:R-:W-:Y:S01]  /*1c30*/  SHF.L.U32 R142, R24, 0x3, RZ ;  /* 0x00000003188e7819 */ /* 0x000fe200000006ff */
[C---:B------:R-:W-:Y:S02]  /*1c40*/  FMUL.FTZ R27, R117.reuse, R51 ;  /* 0x00000033751b7220 */ /* 0x040fe40000410000 */
[----:B------:R-:W-:Y:S02]  /*1c50*/  FMUL.FTZ R26, R117, R137 ;  /* 0x00000089751a7220 */ /* 0x000fe40000410000 */
[----:B------:R-:W-:Y:S02]  /*1c60*/  FMUL.RZ R132, R27, 0.15915493667125701904 ;  /* 0x3e22f9831b847820 */ /* 0x000fe4000040c000 */
[----:B------:R-:W-:-:S02]  /*1c70*/  @P0 IMAD R25, R25, c[0x0][0x16c], R128 ;  /* 0x00005b0019190a24 */ /* 0x000fc400078e0280 */
[----:B------:R-:W-:Y:S02]  /*1c80*/  MUFU.EX2 R26, R26 ;  /* 0x0000001a001a7308 */ /* 0x000fe40000000800 */
[----:B------:R-:W-:-:S06]  /*1c90*/  @P0 IMAD.WIDE R138, R25, 0x10, R48 ;  /* 0x00000010198a0825 */ /* 0x000fcc00078e0230 */
[----:B------:R-:W4:Y:S08]  /*1ca0*/  MUFU.COS R27, R132 ;  /* 0x00000084001b7308 */ /* 0x000f300000000000 */
[----:B------:R4:W0:Y:S02]  /*1cb0*/  MUFU.SIN R133, R132 ;  /* 0x0000008400857308 */ /* 0x0008240000000400 */
[----:B----4-:R-:W-:-:S02]  /*1cc0*/  FMUL.FTZ R132, R26, R27 ;  /* 0x0000001b1a847220 */ /* 0x010fc40000410000 */
[----:B0-----:R-:W-:Y:S02]  /*1cd0*/  FMUL.FTZ R133, R26, R133 ;  /* 0x000000851a857220 */ /* 0x001fe40000410000 */
[----:B------:R-:W-:Y:S01]  /*1ce0*/  FMUL.FTZ R147, R119, R20 ;  /* 0x0000001477937220 */ /* 0x000fe20000410000 */
[----:B------:R-:W-:Y:S01]  /*1cf0*/  ISETP.NE.AND P2, PT, R86, 0x1f, PT ;  /* 0x0000001f5600780c */ /* 0x000fe20003f45270 */
[----:B------:R-:W-:Y:S01]  /*1d00*/  BSSY B0, `(.L_x_14297) ;  /* 0x000004e000007945 */ /* 0x000fe20003800000 */
[----:B--2---:R-:W-:Y:S04]  /*1d10*/  STS.128 [R104.X16+0x420], R28 ;  /* 0x0004201c68007388 */ /* 0x004fe8000000cc00 */
[----:B---3--:R0:W-:Y:S01]  /*1d20*/  STS.128 [R104.X16+0x620], R32 ;  /* 0x0006202068007388 */ /* 0x0081e2000000cc00 */
[----:B------:R-:W-:-:S06]  /*1d30*/  NOP ;  /* 0x0000000000007918 */ /* 0x000fcc0000000000 */
[----:B------:R-:W2:Y:S04]  /*1d40*/  LDS.128 R24, [R140+0x420] ;  /* 0x000420008c187984 */ /* 0x000ea80000000c00 */
[----:B------:R3:W4:Y:S04]  /*1d50*/  LDS.128 R28, [R140+0x430] ;  /* 0x000430008c1c7984 */ /* 0x0007280000000c00 */
[----:B------:R1:W-:Y:S01]  /*1d60*/  STS.64 [R142+0x14d0], R132 ;  /* 0x0014d0848e007388 */ /* 0x0003e20000000a00 */
[----:B0-----:R-:W-:-:S03]  /*1d70*/  FMUL.FTZ R32, R116, R51 ;  /* 0x0000003374207220 */ /* 0x001fc60000410000 */
[----:B------:R-:W-:Y:S01]  /*1d80*/  BAR.SYNC.DEFER_BLOCKING 0x0 ;  /* 0x0000000000007b1d */ /* 0x000fe20000010000 */
[----:B------:R-:W-:Y:S02]  /*1d90*/  FMUL.RZ R144, R32, 0.15915493667125701904 ;  /* 0x3e22f98320907820 */ /* 0x000fe4000040c000 */
[-C--:B------:R-:W-:Y:S02]  /*1da0*/  FMUL.FTZ R32, R116, R137.reuse ;  /* 0x0000008974207220 */ /* 0x080fe40000410000 */
[CC--:B------:R-:W-:Y:S01]  /*1db0*/  FMUL.FTZ R34, R119.reuse, R137.reuse ;  /* 0x0000008977227220 */ /* 0x0c0fe20000410000 */
[----:B------:R-:W-:Y:S01]  /*1dc0*/  MUFU.SIN R33, R144 ;  /* 0x0000009000217308 */ /* 0x000fe20000000400 */
[----:B---3--:R-:W-:Y:S02]  /*1dd0*/  FMUL.FTZ R140, R118, R137 ;  /* 0x00000089768c7220 */ /* 0x008fe40000410000 */
[----:B------:R-:W-:-:S05]  /*1de0*/  FMUL.FTZ R137, R119, R51 ;  /* 0x0000003377897220 */ /* 0x000fca0000410000 */
[----:B------:R-:W0:Y:S01]  /*1df0*/  MUFU.EX2 R32, R32 ;  /* 0x0000002000207308 */ /* 0x000e220000000800 */
[----:B-1----:R-:W-:Y:S02]  /*1e00*/  FMUL.RZ R142, R137, 0.15915493667125701904 ;  /* 0x3e22f983898e7820 */ /* 0x002fe4000040c000 */
[----:B------:R-:W-:-:S05]  /*1e10*/  FMUL.FTZ R137, R118, R51 ;  /* 0x0000003376897220 */ /* 0x000fca0000410000 */
[----:B------:R1:W3:Y:S01]  /*1e20*/  MUFU.COS R35, R144 ;  /* 0x0000009000237308 */ /* 0x0002e20000000000 */
[----:B------:R-:W-:Y:S01]  /*1e30*/  FMUL.RZ R145, R137, 0.15915493667125701904 ;  /* 0x3e22f98389917820 */ /* 0x000fe2000040c000 */
[----:B------:R0:W5:Y:S01]  /*1e40*/  @P0 LDG.E.64 R134, [R138.64+0x8] ;  /* 0x000008068a860981 */ /* 0x000162000c1e1b00 */
[----:B------:R-:W-:-:S05]  /*1e50*/  FMUL.FTZ R137, R117, R17 ;  /* 0x0000001175897220 */ /* 0x000fca0000410000 */
[----:B------:R2:W-:Y:S01]  /*1e60*/  MUFU.EX2 R141, R34 ;  /* 0x00000022008d7308 */ /* 0x0005e20000000800 */
[----:B-1----:R-:W-:Y:S02]  /*1e70*/  FMUL.FTZ R144, R116, R18 ;  /* 0x0000001274907220 */ /* 0x002fe40000410000 */
[----:B0-----:R-:W-:-:S05]  /*1e80*/  FMUL.FTZ R139, R117, R16 ;  /* 0x00000010758b7220 */ /* 0x001fca0000410000 */
[----:B------:R-:W0:Y:S01]  /*1e90*/  MUFU.SIN R138, R142 ;  /* 0x0000008e008a7308 */ /* 0x000e220000000400 */
[----:B--2---:R-:W-:Y:S02]  /*1ea0*/  FMUL.FTZ R34, R32, R33 ;  /* 0x0000002120227220 */ /* 0x004fe40000410000 */
[----:B------:R-:W-:Y:S02]  /*1eb0*/  FMUL.FTZ R139, R4, R139 ;  /* 0x0000008b048b7220 */ /* 0x000fe40000410000 */
[----:B---3--:R-:W-:Y:S02]  /*1ec0*/  FMUL.FTZ R35, R32, R35 ;  /* 0x0000002320237220 */ /* 0x008fe40000410000 */
[----:B------:R-:W-:Y:S01]  /*1ed0*/  FMUL.FTZ R33, R34, R139 ;  /* 0x0000008b22217220 */ /* 0x000fe20000410000 */
[----:B------:R1:W-:Y:S08]  /*1ee0*/  MUFU.EX2 R143, R140 ;  /* 0x0000008c008f7308 */ /* 0x0003f00000000800 */
[----:B------:R2:W3:Y:S01]  /*1ef0*/  MUFU.COS R146, R142 ;  /* 0x0000008e00927308 */ /* 0x0004e20000000000 */
[----:B-1----:R-:W-:-:S02]  /*1f00*/  FMUL.FTZ R140, R4, R137 ;  /* 0x00000089048c7220 */ /* 0x002fc40000410000 */
[----:B0-----:R-:W-:Y:S02]  /*1f10*/  FMUL.FTZ R137, R141, R138 ;  /* 0x0000008a8d897220 */ /* 0x001fe40000410000 */
[-C--:B------:R-:W-:Y:S02]  /*1f20*/  FMUL.FTZ R150, R34, R140.reuse ;  /* 0x0000008c22967220 */ /* 0x080fe40000410000 */
[C---:B------:R-:W-:Y:S01]  /*1f30*/  FFMA.FTZ R33, R35.reuse, R140, R33 ;  /* 0x0000008c23217223 */ /* 0x040fe20000010021 */
[----:B------:R-:W0:Y:S01]  /*1f40*/  MUFU.COS R32, R145 ;  /* 0x0000009100207308 */ /* 0x000e220000000000 */
[----:B------:R-:W-:Y:S02]  /*1f50*/  FFMA.FTZ R150, R35, R139, -R150 ;  /* 0x0000008b23967223 */ /* 0x000fe40000010896 */
[----:B--2---:R-:W-:Y:S02]  /*1f60*/  FMUL.FTZ R142, R116, R19 ;  /* 0x00000013748e7220 */ /* 0x004fe40000410000 */
[----:B------:R-:W-:-:S02]  /*1f70*/  FFMA.FTZ R150, R5, R144, R150 ;  /* 0x0000009005967223 */ /* 0x000fc40000010096 */
[----:B------:R-:W-:Y:S01]  /*1f80*/  FFMA.FTZ R33, R5, R142, R33 ;  /* 0x0000008e05217223 */ /* 0x000fe20000010021 */
[----:B------:R1:W2:Y:S01]  /*1f90*/  MUFU.SIN R148, R145 ;  /* 0x0000009100947308 */ /* 0x0002a20000000400 */
[----:B---3--:R-:W-:Y:S02]  /*1fa0*/  FMUL.FTZ R138, R141, R146 ;  /* 0x000000928d8a7220 */ /* 0x008fe40000410000 */
[C---:B------:R-:W-:Y:S02]  /*1fb0*/  FMUL.FTZ R141, R137.reuse, R33 ;  /* 0x00000021898d7220 */ /* 0x040fe40000410000 */
[----:B------:R-:W-:Y:S02]  /*1fc0*/  FMUL.FTZ R146, R132, R34 ;  /* 0x0000002284927220 */ /* 0x000fe40000410000 */
[-C--:B-1----:R-:W-:Y:S02]  /*1fd0*/  FMUL.FTZ R145, R137, R150.reuse ;  /* 0x0000009689917220 */ /* 0x082fe40000410000 */
[----:B------:R-:W-:-:S02]  /*1fe0*/  FFMA.FTZ R150, R138, R150, -R141 ;  /* 0x000000968a967223 */ /* 0x000fc4000001088d */
[----:B------:R-:W-:Y:S02]  /*1ff0*/  FFMA.FTZ R33, R138, R33, R145 ;  /* 0x000000218a217223 */ /* 0x000fe40000010091 */
[----:B------:R-:W-:Y:S02]  /*2000*/  FMUL.FTZ R145, R119, R21 ;  /* 0x0000001577917220 */ /* 0x000fe40000410000 */
[C---:B0-----:R-:W-:Y:S02]  /*2010*/  FMUL.FTZ R141, R143.reuse, R32 ;  /* 0x000000208f8d7220 */ /* 0x041fe40000410000 */
[----:B--2---:R-:W-:Y:S02]  /*2020*/  FMUL.FTZ R143, R143, R148 ;  /* 0x000000948f8f7220 */ /* 0x004fe40000410000 */
[C---:B------:R-:W-:Y:S02]  /*2030*/  FFMA.FTZ R148, R6.reuse, R145, R33 ;  /* 0x0000009106947223 */ /* 0x040fe40000010021 */
[----:B------:R-:W-:-:S02]  /*2040*/  FFMA.FTZ R150, R6, R147, R150 ;  /* 0x0000009306967223 */ /* 0x000fc40000010096 */
[----:B------:R-:W-:Y:S02]  /*2050*/  FMUL.FTZ R32, R133, R34 ;  /* 0x0000002285207220 */ /* 0x000fe40000410000 */
[C---:B------:R-:W-:Y:S02]  /*2060*/  FMUL.FTZ R149, R143.reuse, R148 ;  /* 0x000000948f957220 */ /* 0x040fe40000410000 */
[-C--:B------:R-:W-:Y:S02]  /*2070*/  FMUL.FTZ R151, R143, R150.reuse ;  /* 0x000000968f977220 */ /* 0x080fe40000410000 */
[-C--:B------:R-:W-:Y:S02]  /*2080*/  FFMA.FTZ R33, R133, R35.reuse, R146 ;  /* 0x0000002385217223 */ /* 0x080fe40000010092 */
[----:B------:R-:W-:Y:S02]  /*2090*/  FFMA.FTZ R32, R132, R35, -R32 ;  /* 0x0000002384207223 */ /* 0x000fe40000010820 */
[----:B------:R-:W-:-:S02]  /*20a0*/  FFMA.FTZ R154, R141, R150, -R149 ;  /* 0x000000968d9a7223 */ /* 0x000fc40000010895 */
[----:B------:R-:W-:Y:S02]  /*20b0*/  FFMA.FTZ R156, R141, R148, R151 ;  /* 0x000000948d9c7223 */ /* 0x000fe40000010097 */
[CC--:B------:R-:W-:Y:S02]  /*20c0*/  FMUL.FTZ R149, R137.reuse, R33.reuse ;  /* 0x0000002189957220 */ /* 0x0c0fe40000410000 */
[-C--:B------:R-:W-:Y:S02]  /*20d0*/  FMUL.FTZ R151, R137, R32.reuse ;  /* 0x0000002089977220 */ /* 0x080fe40000410000 */
[C---:B------:R-:W-:Y:S02]  /*20e0*/  FFMA.FTZ R150, R138.reuse, R32, -R149 ;  /* 0x000000208a967223 */ /* 0x040fe40000010895 */
[----:B------:R-:W-:Y:S02]  /*20f0*/  FFMA.FTZ R152, R138, R33, R151 ;  /* 0x000000218a987223 */ /* 0x000fe40000010097 */
[----:B------:R0:W1:Y:S01]  /*2100*/  @P2 LDS.64 R32, [R86.X8+0x24d8] ;  /* 0x0024d80056202984 */ /* 0x0000620000008a00 */
[----:B------:R-:W-:-:S02]  /*2110*/  FMUL.FTZ R146, R118, R22 ;  /* 0x0000001676927220 */ /* 0x000fc40000410000 */
[----:B------:R-:W-:Y:S02]  /*2120*/  FMUL.FTZ R148, R118, R23 ;  /* 0x0000001776947220 */ /* 0x000fe40000410000 */
[C---:B------:R-:W-:Y:S02]  /*2130*/  FFMA.FTZ R157, R7.reuse, R146, R154 ;  /* 0x00000092079d7223 */ /* 0x040fe4000001009a */
[----:B------:R-:W-:Y:S01]  /*2140*/  FFMA.FTZ R156, R7, R148, R156 ;  /* 0x00000094079c7223 */ /* 0x000fe2000001009c */
[----:B------:R-:W-:Y:S05]  /*2150*/  @P2 BRA `(.L_x_14298) ;  /* 0x0000008000002947 */ /* 0x000fea0003800000 */
[----:B0---4-:R-:W-:Y:S01]  /*2160*/  ISETP.NE.AND P0, PT, R103, c[0x0][0x174], PT ;  /* 0x00005d0067007a0c */ /* 0x011fe20003f05270 */
[----:B-1----:R-:W-:-:S12]  /*2170*/  HFMA2.MMA R33, -RZ, RZ, 0, 0 ;  /* 0x00000000ff217435 */ /* 0x002fd800000001ff */
[----:B------:R-:W-:-:S04]  /*2180*/  @P0 LEA.HI R32, R103, R103, RZ, 0x1 ;  /* 0x0000006767200211 */ /* 0x000fc800078f08ff */
[----:B------:R-:W-:-:S04]  /*2190*/  @P0 LOP3.LUT R32, R32, 0xfffffe, RZ, 0xc0, !PT ;  /* 0x00fffffe20200812 */ /* 0x000fc800078ec0ff */
[----:B------:R-:W-:Y:S02]  /*21a0*/  @P0 IADD3 R149, -R32, R103, RZ ;  /* 0x0000006720950210 */ /* 0x000fe40007ffe1ff */
[----:B------:R-:W-:Y:S02]  /*21b0*/  MOV R32, 0x3f800000 ;  /* 0x3f80000000207802 */ /* 0x000fe40000000f00 */
[----:B------:R-:W-:-:S05]  /*21c0*/  @P0 LEA R149, R149, R128, 0x8 ;  /* 0x0000008095950211 */ /* 0x000fca00078e40ff */
[----:B------:R0:W1:Y:S02]  /*21d0*/  @P0 LDS.64 R32, [R149.X8+0x14d0] ;  /* 0x0014d00095200984 */ /* 0x0000640000008a00 */
.L_x_14298:
[----:B0---4-:R-:W-:Y:S05]  /*21e0*/  BSYNC B0 ;  /* 0x0000000000007941 */ /* 0x011fea0003800000 */
.L_x_14297:
        /* <DEDUP_REMOVED lines=9> */
[----:B------:R-:W-:Y:S01]  /*2280*/  FMUL.FTZ R27, R121, R27 ;  /* 0x0000001b791b7220 */ /* 0x000fe20000410000 */
[----:B------:R-:W-:Y:S01]  /*2290*/  ISETP.GT.U32.AND P3, PT, R155, 0x1b, PT ;  /* 0x0000001b9b00780c */ /* 0x000fe20003f64070 */
[----:B------:R-:W-:Y:S01]  /*22a0*/  FMUL.FTZ R26, R121, R26 ;  /* 0x0000001a791a7220 */ /* 0x000fe20000410000 */
[----:B------:R-:W3:Y:S01]  /*22b0*/  SHFL.UP PT, R149, R158, 0x1, RZ ;  /* 0x042000009e957989 */ /* 0x000ee200000e00ff */
[C---:B------:R-:W-:Y:S01]  /*22c0*/  FMUL.FTZ R24, R120.reuse, R24 ;  /* 0x0000001878187220 */ /* 0x040fe20000410000 */
[C---:B------:R-:W-:Y:S01]  /*22d0*/  ISETP.GT.U32.AND P4, PT, R155.reuse, 0x17, PT ;  /* 0x000000179b00780c */ /* 0x040fe20003f84070 */
[----:B------:R-:W-:Y:S01]  /*22e0*/  FMUL.FTZ R25, R120, R25 ;  /* 0x0000001978197220 */ /* 0x000fe20000410000 */
[----:B------:R-:W4:Y:S01]  /*22f0*/  SHFL.UP PT, R150, R151, 0x1, RZ ;  /* 0x0420000097967989 */ /* 0x000f2200000e00ff */
[----:B------:R-:W-:Y:S01]  /*2300*/  ISETP.GT.U32.AND P5, PT, R155, 0xf, PT ;  /* 0x0000000f9b00780c */ /* 0x000fe20003fa4070 */
        /* <DEDUP_REMOVED lines=55> */
[----:B------:R-:W-:Y:S01]  /*2680*/  @P0 FADD.FTZ R157, R157, R160 ;  /* 0x000000a09d9d0221 */ /* 0x000fe20000010000 */
[----:B------:R-:W0:Y:S01]  /*2690*/  SHFL.UP PT, R161, R156, 0x10, RZ ;  /* 0x060000009ca17989 */ /* 0x000e2200000e00ff */
[----:B------:R-:W-:-:S02]  /*26a0*/  FFMA.FTZ R151, R158, R151, R154 ;  /* 0x000000979e977223 */ /* 0x000fc4000001009a */
[----:B------:R-:W-:Y:S01]  /*26b0*/  @P0 FFMA.FTZ R158, R158, R149, -R152 ;  /* 0x000000959e9e0223 */ /* 0x000fe20000010898 */
[----:B------:R-:W2:Y:S01]  /*26c0*/  SHFL.UP PT, R160, R157, 0x10, RZ ;  /* 0x060000009da07989 */ /* 0x000ea200000e00ff */
[C---:B------:R-:W-:Y:S01]  /*26d0*/  FMUL.FTZ R152, R123.reuse, R31 ;  /* 0x0000001f7b987220 */ /* 0x040fe20000410000 */
[----:B------:R-:W-:Y:S01]  /*26e0*/  FSEL R151, R150, R151, !P0 ;  /* 0x0000009796977208 */ /* 0x000fe20004000000 */
[----:B------:R-:W-:Y:S01]  /*26f0*/  FMUL.FTZ R149, R122, R29 ;  /* 0x0000001d7a957220 */ /* 0x000fe20000410000 */
[----:B------:R-:W3:Y:S01]  /*2700*/  SHFL.UP PT, R159, R158, 0x10, RZ ;  /* 0x060000009e9f7989 */ /* 0x000ee200000e00ff */
[----:B------:R-:W-:Y:S01]  /*2710*/  FMUL.FTZ R154, R123, R30 ;  /* 0x0000001e7b9a7220 */ /* 0x000fe20000410000 */
[----:B------:R-:W-:Y:S01]  /*2720*/  ISETP.GE.AND P0, PT, R104, 0x10, PT ;  /* 0x000000106800780c */ /* 0x000fe20003f06270 */
[-C--:B------:R-:W-:Y:S01]  /*2730*/  FMUL.FTZ R29, R143, R152.reuse ;  /* 0x000000988f1d7220 */ /* 0x080fe20000410000 */
[----:B------:R-:W4:Y:S01]  /*2740*/  SHFL.UP PT, R31, R151, 0x10, RZ ;  /* 0x06000000971f7989 */ /* 0x000f2200000e00ff */
[----:B------:R-:W-:-:S02]  /*2750*/  FMUL.FTZ R30, R141, R152 ;  /* 0x000000988d1e7220 */ /* 0x000fc40000410000 */
[----:B------:R-:W-:Y:S02]  /*2760*/  FMUL.FTZ R150, R122, R28 ;  /* 0x0000001c7a967220 */ /* 0x000fe40000410000 */
[-C--:B------:R-:W-:Y:S02]  /*2770*/  FFMA.FTZ R29, R141, R154.reuse, -R29 ;  /* 0x0000009a8d1d7223 */ /* 0x080fe4000001081d */
[----:B------:R-:W-:Y:S02]  /*2780*/  FFMA.FTZ R30, -R143, R154, -R30 ;  /* 0x0000009a8f1e7223 */ /* 0x000fe4000001091e */
[----:B------:R-:W-:Y:S02]  /*2790*/  FADD.FTZ R28, R150, R29 ;  /* 0x0000001d961c7221 */ /* 0x000fe40000010000 */
[----:B------:R-:W-:Y:S02]  /*27a0*/  FADD.FTZ R162, -R149, R30 ;  /* 0x0000001e95a27221 */ /* 0x000fe40000010100 */
[----:B0-----:R-:W-:-:S02]  /*27b0*/  FMUL.FTZ R29, R151, R161 ;  /* 0x000000a1971d7220 */ /* 0x001fc40000410000 */
[----:B------:R-:W-:Y:S02]  /*27c0*/  FMUL.FTZ R163, R137, -R162 ;  /* 0x800000a289a37220 */ /* 0x000fe40000410000 */
[CC--:B--2---:R-:W-:Y:S02]  /*27d0*/  FFMA.FTZ R30, R158.reuse, R160.reuse, -R29 ;  /* 0x000000a09e1e7223 */ /* 0x0c4fe4000001081d */
[C---:B------:R-:W-:Y:S02]  /*27e0*/  FMUL.FTZ R160, R151.reuse, R160 ;  /* 0x000000a097a07220 */ /* 0x040fe40000410000 */
[----:B---3--:R-:W-:Y:S02]  /*27f0*/  FMUL.FTZ R29, R151, R159 ;  /* 0x0000009f971d7220 */ /* 0x008fe40000410000 */
[C---:B------:R-:W-:Y:S02]  /*2800*/  FFMA.FTZ R161, R158.reuse, R161, R160 ;  /* 0x000000a19ea17223 */ /* 0x040fe400000100a0 */
[----:B----4-:R-:W-:Y:S01]  /*2810*/  FFMA.FTZ R160, R158, R31, R29 ;  /* 0x0000001f9ea07223 */ /* 0x010fe2000001001d */
[----:B------:R-:W-:Y:S01]  /*2820*/  HFMA2.MMA R29, -RZ, RZ, 0, 0 ;  /* 0x00000000ff1d7435 */ /* 0x000fe200000001ff */
[----:B------:R-:W-:-:S02]  /*2830*/  FFMA.FTZ R163, R138, R28, -R163 ;  /* 0x0000001c8aa37223 */ /* 0x000fc400000108a3 */
[----:B------:R-:W-:Y:S01]  /*2840*/  FMUL.FTZ R165, R137, -R28 ;  /* 0x8000001c89a57220 */ /* 0x000fe20000410000 */
[C---:B------:R-:W-:Y:S01]  /*2850*/  FSEL R160, R151.reuse, R160, !P0 ;  /* 0x000000a097a07208 */ /* 0x040fe20004000000 */
[----:B------:R-:W-:Y:S01]  /*2860*/  FMUL.FTZ R28, R151, R31 ;  /* 0x0000001f971c7220 */ /* 0x000fe20000410000 */
[----:B------:R-:W-:Y:S01]  /*2870*/  SHF.L.U32 R151, R128, 0x4, RZ ;  /* 0x0000000480977819 */ /* 0x000fe200000006ff */
[----:B------:R-:W-:Y:S02]  /*2880*/  @P0 FADD.FTZ R157, R157, R30 ;  /* 0x0000001e9d9d0221 */ /* 0x000fe40000010000 */
[----:B------:R-:W-:Y:S01]  /*2890*/  @P0 FFMA.FTZ R158, R158, R159, -R28 ;  /* 0x0000009f9e9e0223 */ /* 0x000fe2000001081c */
[----:B------:R-:W0:Y:S01]  /*28a0*/  SHFL.UP PT, R160, R160, 0x1, RZ ;  /* 0x04200000a0a07989 */ /* 0x000e2200000e00ff */
[----:B------:R-:W-:Y:S01]  /*28b0*/  @P0 FADD.FTZ R156, R156, R161 ;  /* 0x000000a19c9c0221 */ /* 0x000fe20000010000 */
[----:B------:R-:W-:Y:S01]  /*28c0*/  ISETP.GE.AND P0, PT, R103, c[0x0][0x174], PT ;  /* 0x00005d0067007a0c */ /* 0x000fe20003f06270 */
[----:B------:R-:W-:Y:S01]  /*28d0*/  FFMA.FTZ R162, R138, R162, R165 ;  /* 0x000000a28aa27223 */ /* 0x000fe200000100a5 */
[----:B------:R2:W3:Y:S01]  /*28e0*/  SHFL.IDX PT, R159, R134, RZ, 0x1f ;  /* 0x00001fff869f7589 */ /* 0x0004e200000e0000 */
[----:B------:R-:W-:Y:S01]  /*28f0*/  FADD.FTZ R163, R26, R163 ;  /* 0x000000a31aa37221 */ /* 0x000fe20000010000 */
[----:B------:R-:W-:Y:S01]  /*2900*/  ISETP.NE.OR P0, PT, R155, RZ, P0 ;  /* 0x000000ff9b00720c */ /* 0x000fe20000705670 */
[----:B------:R-:W-:Y:S01]  /*2910*/  FADD.FTZ R161, -R27, R162 ;  /* 0x000000a21ba17221 */ /* 0x000fe20000010100 */
[----:B------:R-:W4:Y:S01]  /*2920*/  SHFL.UP PT, R158, R158, 0x1, RZ ;  /* 0x042000009e9e7989 */ /* 0x000f2200000e00ff */
[C---:B-1----:R-:W-:Y:S01]  /*2930*/  FMUL.FTZ R162, R143.reuse, -R32 ;  /* 0x800000208fa27220 */ /* 0x042fe20000410000 */
[----:B------:R-:W-:Y:S01]  /*2940*/  MOV R28, 0x3f800000 ;  /* 0x3f800000001c7802 */ /* 0x000fe20000000f00 */
[C---:B------:R-:W-:Y:S01]  /*2950*/  FMUL.FTZ R164, R34.reuse, -R161 ;  /* 0x800000a122a47220 */ /* 0x040fe20000410000 */
[----:B------:R-:W1:Y:S01]  /*2960*/  SHFL.UP PT, R157, R157, 0x1, RZ ;  /* 0x042000009d9d7989 */ /* 0x000e6200000e00ff */
[----:B--2---:R-:W-:Y:S01]  /*2970*/  FMUL.FTZ R134, R143, R33 ;  /* 0x000000218f867220 */ /* 0x004fe20000410000 */
[----:B------:R-:W-:Y:S01]  /*2980*/  CS2R R30, SRZ ;  /* 0x00000000001e7805 */ /* 0x000fe2000001ff00 */
[-C--:B------:R-:W-:Y:S01]  /*2990*/  FMUL.FTZ R166, R34, -R163.reuse ;  /* 0x800000a322a67220 */ /* 0x080fe20000410000 */
[----:B------:R-:W2:Y:S01]  /*29a0*/  SHFL.UP PT, R156, R156, 0x1, RZ ;  /* 0x042000009c9c7989 */ /* 0x000ea200000e00ff */
[----:B------:R-:W-:-:S02]  /*29b0*/  FFMA.FTZ R167, R35, R163, -R164 ;  /* 0x000000a323a77223 */ /* 0x000fc400000108a4 */
[C---:B------:R-:W-:Y:S01]  /*29c0*/  FFMA.FTZ R163, R141.reuse, -R33, R162 ;  /* 0x800000218da37223 */ /* 0x040fe200000100a2 */
[----:B------:R1:W2:Y:S01]  /*29d0*/  @!P0 LDS.128 R28, [R151+0x25d0] ;  /* 0x0025d000971c8984 */ /* 0x0002a20000000c00 */
[----:B------:R-:W-:Y:S01]  /*29e0*/  FFMA.FTZ R162, R141, R32, -R134 ;  /* 0x000000208da27223 */ /* 0x000fe20000010886 */
[----:B------:R-:W-:Y:S01]  /*29f0*/  ISETP.NE.AND P0, PT, R155, 0x1f, PT ;  /* 0x0000001f9b00780c */ /* 0x000fe20003f05270 */
[C---:B------:R-:W-:Y:S02]  /*2a00*/  FMUL.FTZ R165, R137.reuse, -R163 ;  /* 0x800000a389a57220 */ /* 0x040fe40000410000 */
[C---:B0-----:R-:W-:Y:S02]  /*2a10*/  FMUL.FTZ R134, R160.reuse, R135 ;  /* 0x00000087a0867220 */ /* 0x041fe40000410000 */
[----:B------:R-:W-:Y:S02]  /*2a20*/  FMUL.FTZ R164, R137, -R162 ;  /* 0x800000a289a47220 */ /* 0x000fe40000410000 */
[----:B---3--:R-:W-:-:S02]  /*2a30*/  FMUL.FTZ R160, R160, R159 ;  /* 0x0000009fa0a07220 */ /* 0x008fc40000410000 */
[----:B------:R-:W-:Y:S02]  /*2a40*/  FFMA.FTZ R164, R138, R163, R164 ;  /* 0x000000a38aa47223 */ /* 0x000fe400000100a4 */
[C---:B----4-:R-:W-:Y:S02]  /*2a50*/  FFMA.FTZ R134, R158.reuse, R159, -R134 ;  /* 0x0000009f9e867223 */ /* 0x050fe40000010886 */
[----:B------:R-:W-:Y:S02]  /*2a60*/  FFMA.FTZ R166, R35, R161, R166 ;  /* 0x000000a123a67223 */ /* 0x000fe400000100a6 */
[----:B------:R-:W-:Y:S02]  /*2a70*/  FFMA.FTZ R161, R158, R135, R160 ;  /* 0x000000879ea17223 */ /* 0x000fe400000100a0 */
[----:B-1----:R-:W-:Y:S02]  /*2a80*/  @P1 FADD.FTZ R159, R157, R134 ;  /* 0x000000869d9f1221 */ /* 0x002fe40000010000 */
[----:B------:R-:W-:-:S02]  /*2a90*/  FFMA.FTZ R165, R138, R162, -R165 ;  /* 0x000000a28aa57223 */ /* 0x000fc400000108a5 */
[----:B------:R-:W-:Y:S02]  /*2aa0*/  FMUL.FTZ R134, R34, -R164 ;  /* 0x800000a422867220 */ /* 0x000fe40000410000 */
[----:B--2---:R-:W-:Y:S01]  /*2ab0*/  @P1 FADD.FTZ R135, R156, R161 ;  /* 0x000000a19c871221 */ /* 0x004fe20000010000 */
[----:B------:R-:W-:Y:S01]  /*2ac0*/  ISETP.GT.U32.AND P1, PT, R155, 0x1d, PT ;  /* 0x0000001d9b00780c */ /* 0x000fe20003f24070 */
[-C--:B------:R-:W-:Y:S02]  /*2ad0*/  FFMA.FTZ R156, R35, R165.reuse, -R134 ;  /* 0x000000a5239c7223 */ /* 0x080fe40000010886 */
[----:B------:R-:W-:Y:S02]  /*2ae0*/  FMUL.FTZ R165, R34, -R165 ;  /* 0x800000a522a57220 */ /* 0x000fe40000410000 */
[----:B------:R-:W-:Y:S01]  /*2af0*/  FADD.FTZ R167, R24, R167 ;  /* 0x000000a718a77221 */ /* 0x000fe20000010000 */
[----:B------:R0:W1:Y:S01]  /*2b00*/  SHFL.DOWN PT, R161, R156, 0x1, 0x1f ;  /* 0x08201f009ca17f89 */ /* 0x00006200000e0000 */
[----:B------:R-:W-:-:S02]  /*2b10*/  FADD.FTZ R166, -R25, R166 ;  /* 0x000000a619a67221 */ /* 0x000fc40000010100 */
        /* <DEDUP_REMOVED lines=9> */
[C---:B---3--:R-:W-:Y:S02]  /*2bb0*/  FMUL.FTZ R157, R164.reuse, R169 ;  /* 0x000000a9a49d7220 */ /* 0x048fe40000410000 */
[C---:B----4-:R-:W-:Y:S02]  /*2bc0*/  FMUL.FTZ R135, R164.reuse, R163 ;  /* 0x000000a3a4877220 */ /* 0x050fe40000410000 */
[-C--:B--2---:R-:W-:Y:S02]  /*2bd0*/  FMUL.FTZ R159, R164, R165.reuse ;  /* 0x000000a5a49f7220 */ /* 0x084fe40000410000 */
[----:B------:R-:W-:Y:S02]  /*2be0*/  FFMA.FTZ R132, R156, R165, -R157 ;  /* 0x000000a59c847223 */ /* 0x000fe4000001089d */
[-C--:B-1----:R-:W-:Y:S02]  /*2bf0*/  FMUL.FTZ R157, R164, R161.reuse ;  /* 0x000000a1a49d7220 */ /* 0x082fe40000410000 */
[----:B------:R-:W-:-:S02]  /*2c00*/  FFMA.FTZ R135, R156, R161, -R135 ;  /* 0x000000a19c877223 */ /* 0x000fc40000010887 */
[C---:B------:R-:W-:Y:S02]  /*2c10*/  FFMA.FTZ R159, R156.reuse, R169, R159 ;  /* 0x000000a99c9f7223 */ /* 0x040fe4000001009f */
[----:B0-----:R-:W-:Y:S01]  /*2c20*/  FFMA.FTZ R164, R156, R163, R157 ;  /* 0x000000a39ca47223 */ /* 0x001fe2000001009d */
[----:B------:R-:W-:Y:S01]  /*2c30*/  MOV R156, R135 ;  /* 0x00000087009c7202 */ /* 0x000fe20000000f00 */
[----:B------:R-:W-:Y:S02]  /*2c40*/  FADD.FTZ R167, R167, R132 ;  /* 0x00000084a7a77221 */ /* 0x000fe40000010000 */
[----:B------:R-:W-:Y:S02]  /*2c50*/  FADD.FTZ R166, R166, R159 ;  /* 0x0000009fa6a67221 */ /* 0x000fe40000010000 */
.L_x_14300:
[----:B------:R-:W-:Y:S05]  /*2c60*/  BSYNC B0 ;  /* 0x0000000000007941 */ /* 0x000fea0003800000 */
.L_x_14299:
[----:B-1----:R1:W0:Y:S01]  /*2c70*/  SHFL.DOWN PT, R161, R156, 0x2, 0x1f ;  /* 0x08401f009ca17f89 */ /* 0x00222200000e0000 */
[----:B------:R-:W-:Y:S01]  /*2c80*/  BSSY B0, `(.L_x_14301) ;  /* 0x0000012000007945 */ /* 0x000fe20003800000 */
[----:B------:R-:W-:Y:S02]  /*2c90*/  FADD.FTZ R139, R139, R134 ;  /* 0x000000868b8b7221 */ /* 0x000fe40000010000 */
[----:B----4-:R1:W4:Y:S01]  /*2ca0*/  SHFL.DOWN PT, R163, R164, 0x2, 0x1f ;  /* 0x08401f00a4a37f89 */ /* 0x01032200000e0000 */
[----:B------:R-:W-:-:S03]  /*2cb0*/  FADD.FTZ R133, R140, R133 ;  /* 0x000000858c857221 */ /* 0x000fc60000010000 */
[----:B--2---:R1:W2:Y:S04]  /*2cc0*/  SHFL.DOWN PT, R165, R167, 0x2, 0x1f ;  /* 0x08401f00a7a57f89 */ /* 0x0042a800000e0000 */
[----:B---3--:R1:W3:Y:S01]  /*2cd0*/  SHFL.DOWN PT, R169, R166, 0x2, 0x1f ;  /* 0x08401f00a6a97f89 */ /* 0x0082e200000e0000 */
[----:B------:R-:W-:Y:S05]  /*2ce0*/  @P1 BRA `(.L_x_14302) ;  /* 0x000000b000001947 */ /* 0x000fea0003800000 */
[C---:B---3--:R-:W-:Y:S02]  /*2cf0*/  FMUL.FTZ R157, R164.reuse, R169 ;  /* 0x000000a9a49d7220 */ /* 0x048fe40000410000 */
[C---:B----4-:R-:W-:Y:S02]  /*2d00*/  FMUL.FTZ R135, R164.reuse, R163 ;  /* 0x000000a3a4877220 */ /* 0x050fe40000410000 */
[-C--:B--2---:R-:W-:Y:S02]  /*2d10*/  FMUL.FTZ R159, R164, R165.reuse ;  /* 0x000000a5a49f7220 */ /* 0x084fe40000410000 */
        /* <DEDUP_REMOVED lines=8> */
.L_x_14302:
[----:B------:R-:W-:Y:S05]  /*2da0*/  BSYNC B0 ;  /* 0x0000000000007941 */ /* 0x000fea0003800000 */
.L_x_14301:
[----:B0-----:R0:W1:Y:S01]  /*2db0*/  SHFL.DOWN PT, R161, R156, 0x4, 0x1f ;  /* 0x08801f009ca17f89 */ /* 0x00106200000e0000 */
[----:B------:R-:W-:Y:S03]  /*2dc0*/  BSSY B0, `(.L_x_14303) ;  /* 0x0000010000007945 */ /* 0x000fe60003800000 */
[----:B----4-:R0:W4:Y:S04]  /*2dd0*/  SHFL.DOWN PT, R163, R164, 0x4, 0x1f ;  /* 0x08801f00a4a37f89 */ /* 0x01012800000e0000 */
[----:B--2---:R0:W2:Y:S04]  /*2de0*/  SHFL.DOWN PT, R165, R167, 0x4, 0x1f ;  /* 0x08801f00a7a57f89 */ /* 0x0040a800000e0000 */
[----:B---3--:R0:W3:Y:S01]  /*2df0*/  SHFL.DOWN PT, R169, R166, 0x4, 0x1f ;  /* 0x08801f00a6a97f89 */ /* 0x0080e200000e0000 */
[----:B------:R-:W-:Y:S05]  /*2e00*/  @P3 BRA `(.L_x_14304) ;  /* 0x000000b000003947 */ /* 0x000fea0003800000 */
[C---:B---3--:R-:W-:Y:S02]  /*2e10*/  FMUL.FTZ R157, R164.reuse, R169 ;  /* 0x000000a9a49d7220 */ /* 0x048fe40000410000 */
[----:B----4-:R-:W-:-:S02]  /*2e20*/  FMUL.FTZ R135, R164, R163 ;  /* 0x000000a3a4877220 */ /* 0x010fc40000410000 */
[-C--:B--2---:R-:W-:Y:S02]  /*2e30*/  FMUL.FTZ R159, R164, R165.reuse ;  /* 0x000000a5a49f7220 */ /* 0x084fe40000410000 */
        /* <DEDUP_REMOVED lines=8> */
.L_x_14304:
[----:B------:R-:W-:Y:S05]  /*2ec0*/  BSYNC B0 ;  /* 0x0000000000007941 */ /* 0x000fea0003800000 */
.L_x_14303:
[----:B-1----:R1:W0:Y:S01]  /*2ed0*/  SHFL.DOWN PT, R161, R156, 0x8, 0x1f ;  /* 0x09001f009ca17f89 */ /* 0x00222200000e0000 */
        /* <DEDUP_REMOVED lines=16> */
.L_x_14306:
[----:B------:R-:W-:Y:S05]  /*2fe0*/  BSYNC B0 ;  /* 0x0000000000007941 */ /* 0x000fea0003800000 */
.L_x_14305:
[----:B0-----:R0:W1:Y:S01]  /*2ff0*/  SHFL.DOWN PT, R161, R156, 0x10, 0x1f ;  /* 0x0a001f009ca17f89 */ /* 0x00106200000e0000 */
[----:B------:R-:W-:Y:S01]  /*3000*/  BSSY B0, `(.L_x_14307) ;  /* 0x0000011000007945 */ /* 0x000fe20003800000 */
[----:B------:R-:W-:Y:S02]  /*3010*/  FMUL.FTZ R132, R34, R133 ;  /* 0x0000008522847220 */ /* 0x000fe40000410000 */
        /* <DEDUP_REMOVED lines=15> */
.L_x_14308:
[----:B------:R-:W-:Y:S05]  /*3110*/  BSYNC B0 ;  /* 0x0000000000007941 */ /* 0x000fea0003800000 */
.L_x_14307:
[----:B------:R-:W-:Y:S01]  /*3120*/  SHFL.DOWN PT, R158, R164, 0x1, 0x1f ;  /* 0x08201f00a49e7f89 */ /* 0x000fe200000e0000 */
[-C--:B------:R-:W-:Y:S01]  /*3130*/  FFMA.FTZ R132, R35, R139.reuse, -R132 ;  /* 0x0000008b23847223 */ /* 0x080fe20000010884 */
[----:B------:R-:W-:Y:S01]  /*3140*/  ISETP.NE.AND P0, PT, R86, RZ, PT ;  /* 0x000000ff5600720c */ /* 0x000fe20003f05270 */
[----:B------:R-:W-:Y:S01]  /*3150*/  FMUL.FTZ R134, R34, R139 ;  /* 0x0000008b22867220 */ /* 0x000fe20000410000 */
[----:B------:R-:W5:Y:S01]  /*3160*/  SHFL.IDX PT, R159, R30, RZ, 0x1f ;  /* 0x00001fff1e9f7589 */ /* 0x000f6200000e0000 */
[----:B------:R-:W-:Y:S01]  /*3170*/  FFMA.FTZ R144, R5, R144, R132 ;  /* 0x0000009005907223 */ /* 0x000fe20000010084 */
[----:B------:R-:W-:Y:S01]  /*3180*/  BSSY B0, `(.L_x_14309) ;  /* 0x00000ad000007945 */ /* 0x000fe20003800000 */
[----:B------:R-:W-:Y:S01]  /*3190*/  FFMA.FTZ R134, R35, R133, R134 ;  /* 0x0000008523867223 */ /* 0x000fe20000010086 */
[----:B------:R-:W0:Y:S01]  /*31a0*/  SHFL.IDX PT, R160, R31, RZ, 0x1f ;  /* 0x00001fff1fa07589 */ /* 0x000e2200000e0000 */
[----:B------:R-:W-:Y:S02]  /*31b0*/  FMUL.FTZ R157, R137, R144 ;  /* 0x00000090899d7220 */ /* 0x000fe40000410000 */
[----:B------:R-:W-:Y:S01]  /*31c0*/  FFMA.FTZ R142, R5, R142, R134 ;  /* 0x0000008e058e7223 */ /* 0x000fe20000010086 */
[----:B----4-:R-:W4:Y:S01]  /*31d0*/  SHFL.DOWN PT, R163, R156, 0x1, 0x1f ;  /* 0x08201f009ca37f89 */ /* 0x010f2200000e0000 */
[----:B---3--:R-:W-:-:S02]  /*31e0*/  FMUL.FTZ R169, R121, R144 ;  /* 0x0000009079a97220 */ /* 0x008fc40000410000 */
[-C--:B------:R-:W-:Y:S01]  /*31f0*/  FMUL.FTZ R135, R137, R142.reuse ;  /* 0x0000008e89877220 */ /* 0x080fe20000410000 */
[----:B------:R-:W3:Y:S01]  /*3200*/  SHFL.IDX PT, R140, R164, RZ, 0x1f ;  /* 0x00001fffa48c7589 */ /* 0x000ee200000e0000 */
[C---:B------:R-:W-:Y:S02]  /*3210*/  FFMA.FTZ R134, R138.reuse, R142, R157 ;  /* 0x0000008e8a867223 */ /* 0x040fe4000001009d */
[----:B------:R-:W-:Y:S01]  /*3220*/  FFMA.FTZ R135, R138, R144, -R135 ;  /* 0x000000908a877223 */ /* 0x000fe20000010887 */
[----:B--2---:R-:W2:Y:S01]  /*3230*/  SHFL.DOWN PT, R165, R166, 0x1, 0x1f ;  /* 0x08201f00a6a57f89 */ /* 0x004ea200000e0000 */
[C---:B------:R-:W-:Y:S02]  /*3240*/  FFMA.FTZ R134, R6.reuse, R145, R134 ;  /* 0x0000009106867223 */ /* 0x040fe40000010086 */
[----:B------:R-:W-:Y:S01]  /*3250*/  FFMA.FTZ R147, R6, R147, R135 ;  /* 0x0000009306937223 */ /* 0x000fe20000010087 */
[----:B------:R-:W1:Y:S04]  /*3260*/  SHFL.DOWN PT, R168, R167, 0x1, 0x1f ;  /* 0x08201f00a7a87f89 */ /* 0x000e6800000e0000 */
[----:B------:R0:W1:Y:S02]  /*3270*/  SHFL.IDX PT, R132, R156, RZ, 0x1f ;  /* 0x00001fff9c847589 */ /* 0x00006400000e0000 */
[----:B-1---5:R-:W-:-:S02]  /*3280*/  @P2 FMUL.FTZ R161, R158, R159 ;  /* 0x0000009f9ea12220 */ /* 0x022fc40000410000 */
[----:B------:R-:W1:Y:S01]  /*3290*/  SHFL.IDX PT, R135, R167, RZ, 0x1f ;  /* 0x00001fffa7877589 */ /* 0x000e6200000e0000 */
[----:B0-----:R-:W-:-:S03]  /*32a0*/  @P2 FMUL.FTZ R156, R158, R160 ;  /* 0x000000a09e9c2220 */ /* 0x001fc60000410000 */
[----:B------:R-:W0:Y:S01]  /*32b0*/  SHFL.IDX PT, R145, R166, RZ, 0x1f ;  /* 0x00001fffa6917589 */ /* 0x000e2200000e0000 */
[C---:B----4-:R-:W-:Y:S02]  /*32c0*/  @P2 FFMA.FTZ R162, R163.reuse, R160, R161 ;  /* 0x000000a0a3a22223 */ /* 0x050fe400000100a1 */
[----:B------:R-:W-:Y:S02]  /*32d0*/  @P2 FFMA.FTZ R161, R163, R159, -R156 ;  /* 0x0000009fa3a12223 */ /* 0x000fe4000001089c */
[C---:B---3--:R-:W-:Y:S02]  /*32e0*/  FMUL.FTZ R157, R140.reuse, R31 ;  /* 0x0000001f8c9d7220 */ /* 0x048fe40000410000 */
[----:B--2---:R-:W-:Y:S02]  /*32f0*/  @P2 FADD.FTZ R160, R165, R162 ;  /* 0x000000a2a5a02221 */ /* 0x004fe40000010000 */
[----:B------:R-:W-:Y:S02]  /*3300*/  FMUL.FTZ R158, R140, R30 ;  /* 0x0000001e8c9e7220 */ /* 0x000fe40000410000 */
[----:B------:R-:W-:-:S02]  /*3310*/  @P2 FADD.FTZ R159, R168, R161 ;  /* 0x000000a1a89f2221 */ /* 0x000fc40000010000 */
[----:B------:R-:W-:Y:S02]  /*3320*/  FFMA.FTZ R156, R132, R30, -R157 ;  /* 0x0000001e849c7223 */ /* 0x000fe4000001089d */
[CC--:B------:R-:W-:Y:S02]  /*3330*/  FMUL.FTZ R30, R160.reuse, -R33.reuse ;  /* 0x80000021a01e7220 */ /* 0x0c0fe40000410000 */
[C---:B------:R-:W-:Y:S02]  /*3340*/  FMUL.FTZ R33, R159.reuse, -R33 ;  /* 0x800000219f217220 */ /* 0x040fe40000410000 */
[----:B------:R-:W-:Y:S02]  /*3350*/  FFMA.FTZ R159, R159, R32, -R30 ;  /* 0x000000209f9f7223 */ /* 0x000fe4000001081e */
[----:B------:R-:W-:Y:S02]  /*3360*/  FMUL.FTZ R30, R143, R134 ;  /* 0x000000868f1e7220 */ /* 0x000fe40000410000 */
[----:B------:R-:W-:-:S02]  /*3370*/  FFMA.FTZ R33, R160, R32, R33 ;  /* 0x00000020a0217223 */ /* 0x000fc40000010021 */
[-C--:B------:R-:W-:Y:S02]  /*3380*/  FFMA.FTZ R32, R141, R147.reuse, -R30 ;  /* 0x000000938d207223 */ /* 0x080fe4000001081e */
[----:B------:R-:W-:Y:S02]  /*3390*/  FADD.FTZ R152, -R152, R33 ;  /* 0x0000002198987221 */ /* 0x000fe40000010100 */
[----:B------:R-:W-:Y:S02]  /*33a0*/  FADD.FTZ R154, R154, R159 ;  /* 0x0000009f9a9a7221 */ /* 0x000fe40000010000 */
[----:B------:R-:W-:Y:S02]  /*33b0*/  FMUL.FTZ R33, R143, R147 ;  /* 0x000000938f217220 */ /* 0x000fe40000410000 */
[----:B------:R-:W-:Y:S02]  /*33c0*/  FFMA.FTZ R158, R132, R31, R158 ;  /* 0x0000001f849e7223 */ /* 0x000fe4000001009e */
[----:B------:R-:W-:-:S02]  /*33d0*/  FMUL.FTZ R31, R140, R29 ;  /* 0x0000001d8c1f7220 */ /* 0x000fc40000410000 */
[----:B------:R-:W-:Y:S02]  /*33e0*/  FFMA.FTZ R162, R7, R146, R32 ;  /* 0x0000009207a27223 */ /* 0x000fe40000010020 */
[----:B------:R-:W-:Y:S02]  /*33f0*/  FMUL.FTZ R140, R140, R28 ;  /* 0x0000001c8c8c7220 */ /* 0x000fe40000410000 */
[----:B------:R-:W-:Y:S02]  /*3400*/  FMUL.FTZ R32, R143, -R152 ;  /* 0x800000988f207220 */ /* 0x000fe40000410000 */
[----:B------:R-:W-:Y:S02]  /*3410*/  FFMA.FTZ R33, R141, R134, R33 ;  /* 0x000000868d217223 */ /* 0x000fe40000010021 */
[----:B------:R-:W-:Y:S02]  /*3420*/  FMUL.FTZ R143, R143, -R154 ;  /* 0x8000009a8f8f7220 */ /* 0x000fe40000410000 */
[C---:B------:R-:W-:Y:S01]  /*3430*/  FFMA.FTZ R28, R132.reuse, R28, -R31 ;  /* 0x0000001c841c7223 */ /* 0x040fe2000001081f */
[----:B------:R-:W-:Y:S01]  /*3440*/  P2R R31, PR, RZ, 0x1 ;  /* 0x00000001ff1f7803 */ /* 0x000fe20000000000 */
[----:B------:R-:W-:-:S02]  /*3450*/  FFMA.FTZ R29, R132, R29, R140 ;  /* 0x0000001d841d7223 */ /* 0x000fc4000001008c */
[----:B------:R-:W-:Y:S02]  /*3460*/  FFMA.FTZ R164, R7, R148, R33 ;  /* 0x0000009407a47223 */ /* 0x000fe40000010021 */
[C---:B------:R-:W-:Y:S02]  /*3470*/  FFMA.FTZ R132, R141.reuse, R152, R143 ;  /* 0x000000988d847223 */ /* 0x040fe4000001008f */
[----:B------:R-:W-:Y:S02]  /*3480*/  FFMA.FTZ R33, R141, R154, -R32 ;  /* 0x0000009a8d217223 */ /* 0x000fe40000010820 */
[----:B-1----:R-:W-:Y:S02]  /*3490*/  FADD.FTZ R30, R135, R156 ;  /* 0x0000009c871e7221 */ /* 0x002fe40000010000 */
[----:B0-----:R-:W-:Y:S02]  /*34a0*/  FADD.FTZ R31, R145, R158 ;  /* 0x0000009e911f7221 */ /* 0x001fe40000010000 */
[----:B------:R-:W-:-:S02]  /*34b0*/  FADD.FTZ R132, -R149, R132 ;  /* 0x0000008495847221 */ /* 0x000fc40000010100 */
[----:B------:R-:W-:Y:S01]  /*34c0*/  FADD.FTZ R150, R150, R33 ;  /* 0x0000002196967221 */ /* 0x000fe20000010000 */
[----:B------:R0:W-:Y:S01]  /*34d0*/  @!P0 STS.128 [R151+0x25d0], R28 ;  /* 0x0025d01c97008388 */ /* 0x0001e20000000c00 */
[C---:B------:R-:W-:Y:S02]  /*34e0*/  FFMA.FTZ R32, -R127.reuse, R23, R164 ;  /* 0x000000177f207223 */ /* 0x040fe400000101a4 */
[C---:B------:R-:W-:Y:S02]  /*34f0*/  FMUL.FTZ R146, R118.reuse, R152 ;  /* 0x0000009876927220 */ /* 0x040fe40000410000 */
[----:B------:R-:W-:Y:S02]  /*3500*/  FMUL.FTZ R140, R118, R154 ;  /* 0x0000009a768c7220 */ /* 0x000fe40000410000 */
[----:B------:R-:W-:Y:S02]  /*3510*/  FFMA.FTZ R33, -R127, R22, R162 ;  /* 0x000000167f217223 */ /* 0x000fe400000101a2 */
[----:B------:R-:W-:-:S02]  /*3520*/  FMUL.FTZ R135, R32, R146 ;  /* 0x0000009220877220 */ /* 0x000fc40000410000 */
[-C--:B------:R-:W-:Y:S02]  /*3530*/  FMUL.FTZ R141, R32, R140.reuse ;  /* 0x0000008c208d7220 */ /* 0x080fe40000410000 */
[----:B------:R-:W-:Y:S02]  /*3540*/  FFMA.FTZ R166, R33, R140, R135 ;  /* 0x0000008c21a67223 */ /* 0x000fe40000010087 */
[-C--:B------:R-:W-:Y:S02]  /*3550*/  FMUL.FTZ R135, R119, R132.reuse ;  /* 0x0000008477877220 */ /* 0x080fe40000410000 */
[C---:B0-----:R-:W-:Y:S02]  /*3560*/  FMUL.FTZ R29, R137.reuse, -R132 ;  /* 0x80000084891d7220 */ /* 0x041fe40000410000 */
[-C--:B------:R-:W-:Y:S02]  /*3570*/  FMUL.FTZ R137, R137, -R150.reuse ;  /* 0x8000009689897220 */ /* 0x080fe40000410000 */
[----:B------:R-:W-:-:S02]  /*3580*/  FFMA.FTZ R29, R138, R150, -R29 ;  /* 0x000000968a1d7223 */ /* 0x000fc4000001081d */
[----:B------:R-:W-:Y:S02]  /*3590*/  FFMA.FTZ R138, R138, R132, R137 ;  /* 0x000000848a8a7223 */ /* 0x000fe40000010089 */
[----:B------:R-:W-:Y:S02]  /*35a0*/  FFMA.FTZ R28, -R126, R21, R134 ;  /* 0x000000157e1c7223 */ /* 0x000fe40000010186 */
[----:B------:R-:W-:Y:S02]  /*35b0*/  FADD.FTZ R27, -R27, R138 ;  /* 0x0000008a1b1b7221 */ /* 0x000fe40000010100 */
[----:B------:R-:W-:Y:S02]  /*35c0*/  FADD.FTZ R29, R26, R29 ;  /* 0x0000001d1a1d7221 */ /* 0x000fe40000010000 */
[----:B------:R-:W-:Y:S02]  /*35d0*/  FFMA.FTZ R30, -R126, R20, R147 ;  /* 0x000000147e1e7223 */ /* 0x000fe40000010193 */
[----:B------:R-:W-:-:S02]  /*35e0*/  FMUL.FTZ R31, R119, R150 ;  /* 0x00000096771f7220 */ /* 0x000fc40000410000 */
[----:B------:R-:W-:Y:S02]  /*35f0*/  FMUL.FTZ R137, R28, R135 ;  /* 0x000000871c897220 */ /* 0x000fe40000410000 */
[C---:B------:R-:W-:Y:S02]  /*3600*/  FMUL.FTZ R26, R34.reuse, -R27 ;  /* 0x8000001b221a7220 */ /* 0x040fe40000410000 */
[----:B------:R-:W-:Y:S02]  /*3610*/  FMUL.FTZ R34, R34, -R29 ;  /* 0x8000001d22227220 */ /* 0x000fe40000410000 */
[-C--:B------:R-:W-:Y:S02]  /*3620*/  FFMA.FTZ R158, R30, R31.reuse, R137 ;  /* 0x0000001f1e9e7223 */ /* 0x080fe40000010089 */
[-C--:B------:R-:W-:Y:S02]  /*3630*/  FMUL.FTZ R138, R28, R31.reuse ;  /* 0x0000001f1c8a7220 */ /* 0x080fe40000410000 */
[----:B------:R-:W-:-:S02]  /*3640*/  FMUL.FTZ R137, R6, R31 ;  /* 0x0000001f06897220 */ /* 0x000fc40000410000 */
[----:B------:R-:W-:Y:S02]  /*3650*/  FFMA.FTZ R168, R33, R146, -R141 ;  /* 0x0000009221a87223 */ /* 0x000fe4000001088d */
[C---:B------:R-:W-:Y:S01]  /*3660*/  FFMA.FTZ R31, R35.reuse, R29, -R26 ;  /* 0x0000001d231f7223 */ /* 0x040fe2000001081a */
[----:B------:R-:W-:Y:S01]  /*3670*/  STS [R106.X4+0x850], R137 ;  /* 0x000850896a007388 */ /* 0x000fe20000004800 */
[----:B------:R-:W-:Y:S02]  /*3680*/  FFMA.FTZ R34, R35, R27, R34 ;  /* 0x0000001b23227223 */ /* 0x000fe40000010022 */
[C---:B------:R-:W-:Y:S02]  /*3690*/  FMUL.FTZ R143, R7.reuse, R140 ;  /* 0x0000008c078f7220 */ /* 0x040fe40000410000 */
[----:B------:R-:W-:Y:S02]  /*36a0*/  FMUL.FTZ R141, R6, R135 ;  /* 0x00000087068d7220 */ /* 0x000fe40000410000 */
[----:B------:R-:W-:Y:S01]  /*36b0*/  FMUL.FTZ R145, R7, R146 ;  /* 0x0000009207917220 */ /* 0x000fe20000410000 */
[----:B------:R-:W-:Y:S01]  /*36c0*/  STS [R106.X4+0x858], R143 ;  /* 0x0008588f6a007388 */ /* 0x000fe20000004800 */
[----:B------:R-:W-:-:S02]  /*36d0*/  FFMA.FTZ R35, -R125, R19, R142 ;  /* 0x000000137d237223 */ /* 0x000fc4000001018e */
[C---:B------:R-:W-:Y:S01]  /*36e0*/  FMUL.FTZ R148, R116.reuse, R27 ;  /* 0x0000001b74947220 */ /* 0x040fe20000410000 */
[----:B------:R0:W-:Y:S01]  /*36f0*/  STS [R106.X4+0x854], R141 ;  /* 0x0008548d6a007388 */ /* 0x0001e20000004800 */
[----:B------:R-:W-:Y:S02]  /*3700*/  FMUL.FTZ R146, R116, R29 ;  /* 0x0000001d74927220 */ /* 0x000fe40000410000 */
[----:B------:R-:W-:Y:S01]  /*3710*/  FADD.FTZ R24, R24, R31 ;  /* 0x0000001f18187221 */ /* 0x000fe20000010000 */
[----:B------:R1:W-:Y:S01]  /*3720*/  STS [R106.X4+0x85c], R145 ;  /* 0x00085c916a007388 */ /* 0x0003e20000004800 */
[----:B------:R-:W-:Y:S02]  /*3730*/  FADD.FTZ R34, -R25, R34 ;  /* 0x0000002219227221 */ /* 0x000fe40000010100 */
[----:B------:R-:W-:Y:S02]  /*3740*/  FFMA.FTZ R160, R30, R135, -R138 ;  /* 0x000000871ea07223 */ /* 0x000fe4000001088a */
[----:B------:R-:W-:-:S02]  /*3750*/  FFMA.FTZ R26, -R125, R18, R144 ;  /* 0x000000127d1a7223 */ /* 0x000fc40000010190 */
[C---:B0-----:R-:W-:Y:S02]  /*3760*/  FMUL.FTZ R141, R35.reuse, R148 ;  /* 0x00000094238d7220 */ /* 0x041fe40000410000 */
[----:B------:R-:W-:Y:S02]  /*3770*/  FMUL.FTZ R143, R35, R146 ;  /* 0x00000092238f7220 */ /* 0x000fe40000410000 */
[C---:B------:R-:W-:Y:S02]  /*3780*/  FMUL.FTZ R140, R117.reuse, R34 ;  /* 0x00000022758c7220 */ /* 0x040fe40000410000 */
[----:B------:R-:W-:Y:S02]  /*3790*/  FMUL.FTZ R138, R117, R24 ;  /* 0x00000018758a7220 */ /* 0x000fe40000410000 */
[-C--:B-1----:R-:W-:Y:S02]  /*37a0*/  FMUL.FTZ R145, R5, R146.reuse ;  /* 0x0000009205917220 */ /* 0x082fe40000410000 */
[----:B------:R-:W-:-:S02]  /*37b0*/  FFMA.FTZ R146, R26, R146, R141 ;  /* 0x000000921a927223 */ /* 0x000fc4000001008d */
[-C--:B------:R-:W-:Y:S01]  /*37c0*/  FFMA.FTZ R156, R26, R148.reuse, -R143 ;  /* 0x000000941a9c7223 */ /* 0x080fe2000001088f */
[----:B------:R0:W-:Y:S01]  /*37d0*/  STS [R106.X4+0x848], R145 ;  /* 0x000848916a007388 */ /* 0x0001e20000004800 */
[----:B------:R-:W-:Y:S02]  /*37e0*/  FMUL.FTZ R149, R5, R148 ;  /* 0x0000009405957220 */ /* 0x000fe40000410000 */
[C---:B------:R-:W-:Y:S02]  /*37f0*/  FMUL.FTZ R141, R4.reuse, R138 ;  /* 0x0000008a048d7220 */ /* 0x040fe40000410000 */
[----:B------:R-:W-:Y:S01]  /*3800*/  FMUL.FTZ R143, R4, R140 ;  /* 0x0000008c048f7220 */ /* 0x000fe20000410000 */
[----:B------:R-:W-:Y:S01]  /*3810*/  STS [R106.X4+0x84c], R149 ;  /* 0x00084c956a007388 */ /* 0x000fe20000004800 */
[C---:B------:R-:W-:Y:S02]  /*3820*/  FFMA.FTZ R31, -R124.reuse, R17, R133 ;  /* 0x000000117c1f7223 */ /* 0x040fe40000010185 */
[----:B------:R-:W-:Y:S01]  /*3830*/  FFMA.FTZ R25, -R124, R16, R139 ;  /* 0x000000107c197223 */ /* 0x000fe2000001018b */
[----:B------:R1:W-:Y:S01]  /*3840*/  STS [R106.X4+0x840], R141 ;  /* 0x0008408d6a007388 */ /* 0x0003e20000004800 */
[----:B------:R-:W-:-:S02]  /*3850*/  FMUL.FTZ R135, R31, R140 ;  /* 0x0000008c1f877220 */ /* 0x000fc40000410000 */
[-C--:B------:R-:W-:Y:S01]  /*3860*/  FMUL.FTZ R137, R31, R138.reuse ;  /* 0x0000008a1f897220 */ /* 0x080fe20000410000 */
[----:B------:R2:W-:Y:S01]  /*3870*/  STS [R106.X4+0x844], R143 ;  /* 0x0008448f6a007388 */ /* 0x0005e20000004800 */
[C---:B------:R-:W-:Y:S02]  /*3880*/  FFMA.FTZ R135, R25.reuse, R138, R135 ;  /* 0x0000008a19877223 */ /* 0x040fe40000010087 */
[----:B------:R-:W-:Y:S01]  /*3890*/  FFMA.FTZ R137, R25, R140, -R137 ;  /* 0x0000008c19897223 */ /* 0x000fe20000010889 */
[----:B------:R-:W-:Y:S01]  /*38a0*/  BAR.SYNC.DEFER_BLOCKING 0x0 ;  /* 0x0000000000007b1d */ /* 0x000fe20000010000 */
[----:B0-----:R-:W-:Y:S01]  /*38b0*/  FMUL.FTZ R145, R120, R139 ;  /* 0x0000008b78917220 */ /* 0x001fe20000410000 */
[----:B-1----:R-:W-:Y:S01]  /*38c0*/  IADD3 R141, -R2, c[0x0][0x168], RZ ;  /* 0x00005a00028d7a10 */ /* 0x002fe20007ffe1ff */
[----:B------:R-:W-:Y:S02]  /*38d0*/  FADD.FTZ R135, RZ, R135 ;  /* 0x00000087ff877221 */ /* 0x000fe40000010000 */
[----:B------:R-:W-:Y:S01]  /*38e0*/  FADD.FTZ R137, RZ, R137 ;  /* 0x00000089ff897221 */ /* 0x000fe20000010000 */
[----:B------:R-:W-:Y:S01]  /*38f0*/  LEA R148, R141, -R86, 0x1 ;  /* 0x800000568d947211 */ /* 0x000fe200078e08ff */
[----:B------:R-:W-:-:S02]  /*3900*/  FFMA.FTZ R133, -R120, R133, -RZ ;  /* 0x0000008578857223 */ /* 0x000fc400000109ff */
[----:B------:R-:W-:Y:S01]  /*3910*/  FFMA.FTZ R139, -R121, R142, -RZ ;  /* 0x0000008e798b7223 */ /* 0x000fe200000109ff */
[----:B------:R-:W-:Y:S01]  /*3920*/  ISETP.GE.AND P0, PT, R148, 0x1, PT ;  /* 0x000000019400780c */ /* 0x000fe20003f06270 */
[C---:B------:R-:W-:Y:S02]  /*3930*/  FMUL.FTZ R147, R122.reuse, R147 ;  /* 0x000000937a937220 */ /* 0x040fe40000410000 */
[----:B------:R-:W-:Y:S02]  /*3940*/  FFMA.FTZ R141, -R122, R134, -RZ ;  /* 0x000000867a8d7223 */ /* 0x000fe400000109ff */
[----:B--2---:R-:W-:Y:S02]  /*3950*/  FFMA.FTZ R143, -R123, R164, -RZ ;  /* 0x000000a47b8f7223 */ /* 0x004fe400000109ff */
[----:B------:R-:W-:Y:S01]  /*3960*/  FADD.FTZ R135, R135, R146 ;  /* 0x0000009287877221 */ /* 0x000fe20000010000 */
[----:B------:R-:W-:Y:S01]  /*3970*/  SHF.L.U64.HI R146, R129, 0x2, R130 ;  /* 0x0000000281927819 */ /* 0x000fe20000010282 */
[----:B------:R-:W-:-:S02]  /*3980*/  FADD.FTZ R137, R137, R156 ;  /* 0x0000009c89897221 */ /* 0x000fc40000010000 */
[----:B------:R-:W-:Y:S02]  /*3990*/  FADD.FTZ R135, R135, R158 ;  /* 0x0000009e87877221 */ /* 0x000fe40000010000 */
[----:B------:R-:W-:Y:S01]  /*39a0*/  FADD.FTZ R137, R137, R160 ;  /* 0x000000a089897221 */ /* 0x000fe20000010000 */
[----:B------:R-:W0:Y:S01]  /*39b0*/  LDS R151, [R105.X4+0x840] ;  /* 0x0008400069977984 */ /* 0x000e220000004800 */
[C---:B------:R-:W-:Y:S02]  /*39c0*/  IMAD R134, R146.reuse, c[0x0][0x2b0], RZ ;  /* 0x0000ac0092867a24 */ /* 0x040fe400078e02ff */
[----:B------:R-:W-:Y:S01]  /*39d0*/  FADD.FTZ R137, R137, R168 ;  /* 0x000000a889897221 */ /* 0x000fe20000010000 */
[----:B------:R-:W1:Y:S01]  /*39e0*/  LDS R149, [R107.X4+0x8c0] ;  /* 0x0008c0006b957984 */ /* 0x000e620000004800 */
[----:B------:R-:W-:Y:S02]  /*39f0*/  FADD.FTZ R135, R135, R166 ;  /* 0x000000a687877221 */ /* 0x000fe40000010000 */
[----:B------:R-:W-:Y:S01]  /*3a00*/  IMAD R146, R146, c[0x0][0x2d0], RZ ;  /* 0x0000b40092927a24 */ /* 0x000fe200078e02ff */
[----:B------:R-:W2:Y:S04]  /*3a10*/  LDS R157, [R108.X4+0x940] ;  /* 0x000940006c9d7984 */ /* 0x000ea80000004800 */
[----:B------:R-:W3:Y:S04]  /*3a20*/  LDS R159, [R109.X4+0x9c0] ;  /* 0x0009c0006d9f7984 */ /* 0x000ee80000004800 */
[----:B------:R-:W4:Y:S04]  /*3a30*/  LDS R161, [R110.X4+0xa40] ;  /* 0x000a40006ea17984 */ /* 0x000f280000004800 */
[----:B------:R-:W0:Y:S04]  /*3a40*/  LDS R163, [R111.X4+0xac0] ;  /* 0x000ac0006fa37984 */ /* 0x000e280000004800 */
[----:B------:R-:W0:Y:S04]  /*3a50*/  LDS R165, [R112.X4+0xb40] ;  /* 0x000b400070a57984 */ /* 0x000e280000004800 */
[----:B------:R-:W0:Y:S04]  /*3a60*/  LDS R167, [R113.X4+0xbc0] ;  /* 0x000bc00071a77984 */ /* 0x000e280000004800 */
[----:B------:R5:W-:Y:S04]  /*3a70*/  STS [R106.X4+0xc60], R145 ;  /* 0x000c60916a007388 */ /* 0x000be80000004800 */
[----:B------:R-:W-:Y:S04]  /*3a80*/  STS [R106.X4+0xc64], R133 ;  /* 0x000c64856a007388 */ /* 0x000fe80000004800 */
[----:B------:R1:W-:Y:S01]  /*3a90*/  STS [R106.X4+0xc68], R169 ;  /* 0x000c68a96a007388 */ /* 0x0003e20000004800 */
[----:B-----5:R-:W-:-:S03]  /*3aa0*/  FMUL.FTZ R145, R123, R162 ;  /* 0x000000a27b917220 */ /* 0x020fc60000410000 */
[----:B------:R0:W-:Y:S04]  /*3ab0*/  STS [R106.X4+0xc6c], R139 ;  /* 0x000c6c8b6a007388 */ /* 0x0001e80000004800 */
[----:B------:R0:W-:Y:S01]  /*3ac0*/  STS [R106.X4+0xc70], R147 ;  /* 0x000c70936a007388 */ /* 0x0001e20000004800 */
[----:B-1----:R-:W-:-:S03]  /*3ad0*/  SHF.L.U32 R169, R129, 0x2, RZ ;  /* 0x0000000281a97819 */ /* 0x002fc600000006ff */
        /* <DEDUP_REMOVED lines=9> */
[----:B------:R-:W-:-:S03]  /*3b70*/  IADD3 R140, P0, R133, R86, RZ ;  /* 0x00000056858c7210 */ /* 0x000fc60007f1e0ff */
[C---:B------:R-:W-:Y:S01]  /*3b80*/  IMAD R131, R128.reuse, c[0x0][0x2d4], R131 ;  /* 0x0000b50080837a24 */ /* 0x040fe200078e0283 */
[----:B------:R-:W-:Y:S01]  /*3b90*/  LEA.HI.X.SX32 R141, R133, RZ, 0x1, P0 ;  /* 0x000000ff858d7211 */ /* 0x000fe200000f0eff */
[----:B------:R-:W-:-:S04]  /*3ba0*/  IMAD R133, R128, c[0x0][0x2b4], R139 ;  /* 0x0000ad0080857a24 */ /* 0x000fc800078e028b */
        /* <DEDUP_REMOVED lines=10> */
.L_x_14310:
[----:B01234-:R-:W-:Y:S05]  /*3c50*/  BSYNC B0 ;  /* 0x0000000000007941 */ /* 0x01ffea0003800000 */
.L_x_14309:
        /* <DEDUP_REMOVED lines=18> */
.L_x_14312:
[----:B0-----:R-:W-:Y:S05]  /*3d80*/  BSYNC B0 ;  /* 0x0000000000007941 */ /* 0x001fea0003800000 */
.L_x_14311:
        /* <DEDUP_REMOVED lines=9> */
.L_x_14314:
[----:B------:R-:W-:Y:S05]  /*3e20*/  BSYNC B0 ;  /* 0x0000000000007941 */ /* 0x000fea0003800000 */
.L_x_14313:
        /* <DEDUP_REMOVED lines=9> */
.L_x_14316:
[----:B------:R-:W-:Y:S05]  /*3ec0*/  BSYNC B0 ;  /* 0x0000000000007941 */ /* 0x000fea0003800000 */
.L_x_14315:
        /* <DEDUP_REMOVED lines=9> */
.L_x_14318:
[----:B------:R-:W-:Y:S05]  /*3f60*/  BSYNC B0 ;  /* 0x0000000000007941 */ /* 0x000fea0003800000 */
.L_x_14317:
        /* <DEDUP_REMOVED lines=9> */
.L_x_14320:
[----:B------:R-:W-:Y:S05]  /*4000*/  BSYNC B0 ;  /* 0x0000000000007941 */ /* 0x000fea0003800000 */
.L_x_14319:
        /* <DEDUP_REMOVED lines=9> */
.L_x_14322:
[----:B------:R-:W-:Y:S05]  /*40a0*/  BSYNC B0 ;  /* 0x0000000000007941 */ /* 0x000fea0003800000 */
.L_x_14321:
        /* <DEDUP_REMOVED lines=9> */
.L_x_14324:
[----:B------:R-:W-:Y:S05]  /*4140*/  BSYNC B0 ;  /* 0x0000000000007941 */ /* 0x000fea0003800000 */
.L_x_14323:
[----:B------:R-:W5:Y:S01]  /*4150*/  SHFL.DOWN PT, R134, R135, 0x1, 0x1f ;  /* 0x08201f0087867f89 */ /* 0x000f6200000e0000 */
[C---:B------:R-:W-:Y:S01]  /*4160*/  ISETP.GT.AND P0, PT, R104.reuse, 0x1e, PT ;  /* 0x0000001e6800780c */ /* 0x040fe20003f04270 */
[----:B------:R-:W-:Y:S01]  /*4170*/  FMUL.FTZ R23, R23, R152 ;  /* 0x0000009817177220 */ /* 0x000fe20000410000 */
[----:B------:R-:W-:Y:S01]  /*4180*/  ISETP.NE.AND P1, PT, R104, RZ, PT ;  /* 0x000000ff6800720c */ /* 0x000fe20003f25270 */
[----:B------:R-:W0:Y:S01]  /*4190*/  SHFL.DOWN PT, R136, R137, 0x1, 0x1f ;  /* 0x08201f0089887f89 */ /* 0x000e2200000e0000 */
[----:B------:R-:W-:Y:S01]  /*41a0*/  FMUL.FTZ R21, R21, R132 ;  /* 0x0000008415157220 */ /* 0x000fe20000410000 */
[----:B------:R-:W-:Y:S01]  /*41b0*/  ISETP.NE.AND P2, PT, R86, RZ, PT ;  /* 0x000000ff5600720c */ /* 0x000fe20003f45270 */
[----:B0---4-:R-:W-:Y:S01]  /*41c0*/  FMUL.FTZ R131, R51, R152 ;  /* 0x0000009833837220 */ /* 0x011fe20000410000 */
[----:B------:R-:W-:Y:S01]  /*41d0*/  BSSY B0, `(.L_x_14325) ;  /* 0x000004a000007945 */ /* 0x000fe20003800000 */
[----:B------:R-:W-:-:S02]  /*41e0*/  FFMA.FTZ R21, R20, R150, R21 ;  /* 0x0000009614157223 */ /* 0x000fc40000010015 */
[----:B------:R-:W-:Y:S02]  /*41f0*/  FMUL.FTZ R133, R51, R154 ;  /* 0x0000009a33857220 */ /* 0x000fe40000410000 */
[----:B------:R-:W-:Y:S02]  /*4200*/  FMUL.FTZ R20, R19, R27 ;  /* 0x0000001b13147220 */ /* 0x000fe40000410000 */
[----:B------:R-:W-:Y:S02]  /*4210*/  FMUL.FTZ R19, R51, R24 ;  /* 0x0000001833137220 */ /* 0x000fe40000410000 */
[----:B------:R-:W-:Y:S02]  /*4220*/  FMUL.FTZ R17, R17, R34 ;  /* 0x0000002211117220 */ /* 0x000fe40000410000 */
[----:B------:R-:W-:Y:S02]  /*4230*/  FFMA.FTZ R133, R50, R152, -R133 ;  /* 0x0000009832857223 */ /* 0x000fe40000010885 */
[----:B------:R-:W-:-:S02]  /*4240*/  FFMA.FTZ R20, R18, R29, R20 ;  /* 0x0000001d12147223 */ /* 0x000fc40000010014 */
[----:B------:R-:W-:Y:S02]  /*4250*/  FMUL.FTZ R133, R32, R133 ;  /* 0x0000008520857220 */ /* 0x000fe40000410000 */
[----:B-----5:R-:W-:Y:S02]  /*4260*/  @!P0 FADD.FTZ R135, R135, R134 ;  /* 0x0000008687878221 */ /* 0x020fe40000010000 */
[----:B------:R-:W-:Y:S02]  /*4270*/  FFMA.FTZ R17, R16, R24, R17 ;  /* 0x0000001810117223 */ /* 0x000fe40000010011 */
[----:B------:R-:W-:Y:S01]  /*4280*/  @!P0 FADD.FTZ R137, R137, R136 ;  /* 0x0000008889898221 */ /* 0x000fe20000010000 */
[----:B------:R-:W0:Y:S01]  /*4290*/  SHFL.DOWN PT, R134, R135, 0x2, 0x1f ;  /* 0x08401f0087867f89 */ /* 0x000e2200000e0000 */
[----:B------:R-:W-:Y:S01]  /*42a0*/  ISETP.GT.AND P0, PT, R104, 0x1d, PT ;  /* 0x0000001d6800780c */ /* 0x000fe20003f04270 */
[----:B------:R-:W-:Y:S02]  /*42b0*/  FFMA.FTZ R14, R119, R21, R14 ;  /* 0x00000015770e7223 */ /* 0x000fe4000001000e */
[----:B------:R-:W4:Y:S01]  /*42c0*/  SHFL.DOWN PT, R136, R137, 0x2, 0x1f ;  /* 0x08401f0089887f89 */ /* 0x000f2200000e0000 */
[----:B------:R-:W-:-:S02]  /*42d0*/  FFMA.FTZ R13, R116, R20, R13 ;  /* 0x00000014740d7223 */ /* 0x000fc4000001000d */
[----:B------:R-:W-:-:S07]  /*42e0*/  FFMA.FTZ R12, R117, R17, R12 ;  /* 0x00000011750c7223 */ /* 0x000fce000001000c */
[----:B0-----:R-:W-:Y:S02]  /*42f0*/  @!P0 FADD.FTZ R135, R135, R134 ;  /* 0x0000008687878221 */ /* 0x001fe40000010000 */
        /* <DEDUP_REMOVED lines=10> */
[----:B------:R-:W-:Y:S02]  /*43a0*/  FFMA.FTZ R134, R22, R154, R23 ;  /* 0x0000009a16867223 */ /* 0x000fe40000010017 */
[----:B----4-:R-:W-:Y:S01]  /*43b0*/  @!P0 FADD.FTZ R137, R137, R136 ;  /* 0x0000008889898221 */ /* 0x010fe20000010000 */
[----:B------:R-:W-:Y:S01]  /*43c0*/  ISETP.GT.AND P0, PT, R104, 0xf, PT ;  /* 0x0000000f6800780c */ /* 0x000fe20003f04270 */
[----:B------:R-:W0:Y:S01]  /*43d0*/  SHFL.DOWN PT, R136, R135, 0x10, 0x1f ;  /* 0x0a001f0087887f89 */ /* 0x000e2200000e0000 */
[C---:B------:R-:W-:Y:S02]  /*43e0*/  FMUL.FTZ R23, R51.reuse, R150 ;  /* 0x0000009633177220 */ /* 0x040fe40000410000 */
[----:B------:R-:W-:Y:S01]  /*43f0*/  FMUL.FTZ R22, R51, R29 ;  /* 0x0000001d33167220 */ /* 0x000fe20000410000 */
[----:B------:R-:W4:Y:S01]  /*4400*/  SHFL.DOWN PT, R138, R137, 0x10, 0x1f ;  /* 0x0a001f00898a7f89 */ /* 0x000f2200000e0000 */
[C---:B------:R-:W-:Y:S02]  /*4410*/  FFMA.FTZ R154, R50.reuse, R154, R131 ;  /* 0x0000009a329a7223 */ /* 0x040fe40000010083 */
[----:B------:R-:W-:-:S02]  /*4420*/  FFMA.FTZ R131, R50, R132, -R23 ;  /* 0x0000008432837223 */ /* 0x000fc40000010817 */
[CC--:B------:R-:W-:Y:S02]  /*4430*/  FFMA.FTZ R22, R50.reuse, R27.reuse, -R22 ;  /* 0x0000001b32167223 */ /* 0x0c0fe40000010816 */
[C---:B------:R-:W-:Y:S02]  /*4440*/  FMUL.FTZ R23, R51.reuse, R132 ;  /* 0x0000008433177220 */ /* 0x040fe40000410000 */
[C---:B------:R-:W-:Y:S02]  /*4450*/  FMUL.FTZ R27, R51.reuse, R27 ;  /* 0x0000001b331b7220 */ /* 0x040fe40000410000 */
[-C--:B------:R-:W-:Y:S02]  /*4460*/  FMUL.FTZ R51, R51, R34.reuse ;  /* 0x0000002233337220 */ /* 0x080fe40000410000 */
[C---:B------:R-:W-:Y:S02]  /*4470*/  FFMA.FTZ R34, R50.reuse, R34, -R19 ;  /* 0x0000002232227223 */ /* 0x040fe40000010813 */
[----:B------:R-:W-:-:S02]  /*4480*/  FFMA.FTZ R23, R50, R150, R23 ;  /* 0x0000009632177223 */ /* 0x000fc40000010017 */
[----:B------:R-:W-:Y:S02]  /*4490*/  FFMA.FTZ R27, R50, R29, R27 ;  /* 0x0000001d321b7223 */ /* 0x000fe4000001001b */
[----:B------:R-:W-:Y:S02]  /*44a0*/  FMUL.FTZ R131, R28, R131 ;  /* 0x000000831c837220 */ /* 0x000fe40000410000 */
[----:B0-----:R-:W-:Y:S02]  /*44b0*/  @!P0 FADD.FTZ R135, R135, R136 ;  /* 0x0000008887878221 */ /* 0x001fe40000010000 */
[----:B------:R-:W-:Y:S02]  /*44c0*/  FMUL.FTZ R22, R35, R22 ;  /* 0x0000001623167220 */ /* 0x000fe40000410000 */
[----:B------:R-:W-:Y:S01]  /*44d0*/  FFMA.FTZ R50, R50, R24, R51 ;  /* 0x0000001832327223 */ /* 0x000fe20000010033 */
[----:B------:R-:W-:Y:S01]  /*44e0*/  MOV R136, R135 ;  /* 0x0000008700887202 */ /* 0x000fe20000000f00 */
[----:B------:R-:W-:-:S02]  /*44f0*/  FMUL.FTZ R34, R31, R34 ;  /* 0x000000221f227220 */ /* 0x000fc40000410000 */
[----:B----4-:R-:W-:Y:S02]  /*4500*/  @!P0 FADD.FTZ R137, R137, R138 ;  /* 0x0000008a89898221 */ /* 0x010fe40000010000 */
[----:B------:R-:W-:Y:S02]  /*4510*/  FFMA.FTZ R133, R33, R154, R133 ;  /* 0x0000009a21857223 */ /* 0x000fe40000010085 */
[----:B------:R-:W-:Y:S01]  /*4520*/  FFMA.FTZ R23, R30, R23, R131 ;  /* 0x000000171e177223 */ /* 0x000fe20000010083 */
[----:B------:R0:W-:Y:S01]  /*4530*/  @!P1 STS.64 [0x1088], R136 ;  /* 0x00108888ff009388 */ /* 0x0001e20000000a00 */
        /* <DEDUP_REMOVED lines=19> */
.L_x_14326:
[----:B0-----:R-:W-:Y:S05]  /*4670*/  BSYNC B0 ;  /* 0x0000000000007941 */ /* 0x001fea0003800000 */
.L_x_14325:
[----:B------:R-:W-:Y:S02]  /*4680*/  IADD3 R128, R128, 0x1, RZ ;  /* 0x0000000180807810 */ /* 0x000fe40007ffe0ff */
[----:B------:R-:W-:Y:S02]  /*4690*/  IADD3 R129, P1, R129, 0x1, RZ ;  /* 0x0000000181817810 */ /* 0x000fe40007f3e0ff */
[----:B------:R-:W-:Y:S02]  /*46a0*/  ISETP.GE.AND P0, PT, R128, c[0x0][0x16c], PT ;  /* 0x00005b0080007a0c */ /* 0x000fe40003f06270 */
[----:B------:R-:W-:-:S11]  /*46b0*/  IADD3.X R130, RZ, R130, RZ, P1, !PT ;  /* 0x00000082ff827210 */ /* 0x000fd60000ffe4ff */
[----:B------:R-:W-:Y:S01]  /*46c0*/  @P0 CALL.REL.NOINC `(.L_x_14296) ;  /* 0x0000001000000944 */ /* 0x000fe20003c00000 */
[----:B------:R-:W-:Y:S05]  /*46d0*/  BRA `(.L_x_14327) ;  /* 0xffffd23000007947 */ /* 0x000fea000383ffff */
.L_x_14296:
[----:B------:R-:W-:Y:S01]  /*46e0*/  BAR.SYNC.DEFER_BLOCKING 0x0 ;  /* 0x0000000000007b1d */ /* 0x000fe20000010000 */
[----:B------:R-:W-:Y:S01]  /*46f0*/  MOV R6, R2 ;  /* 0x0000000200067202 */ /* 0x000fe20000000f00 */
[----:B------:R-:W-:Y:S01]  /*4700*/  IMAD R4, R84, c[0x0][0x2d8], RZ ;  /* 0x0000b60054047a24 */ /* 0x000fe200078e02ff */
[----:B------:R-:W-:Y:S01]  /*4710*/  MOV R7, R3 ;  /* 0x0000000300077202 */ /* 0x000fe20000000f00 */
[----:B0-----:R-:W-:Y:S01]  /*4720*/  IMAD R21, R81, c[0x0][0x2e0], RZ ;  /* 0x0000b80051157a24 */ /* 0x001fe200078e02ff */
[----:B------:R-:W-:Y:S01]  /*4730*/  ISETP.GT.AND P5, PT, R103, 0x1, PT ;  /* 0x000000016700780c */ /* 0x000fe20003fa4270 */
[----:B------:R-:W-:Y:S01]  /*4740*/  IMAD R5, R83, c[0x0][0x2dc], R4 ;  /* 0x0000b70053057a24 */ /* 0x000fe200078e0204 */
[----:B------:R-:W-:Y:S01]  /*4750*/  IADD3 R101, P1, R101, -0x400, RZ ;  /* 0xfffffc0065657810 */ /* 0x000fe20007f3e0ff */
[----:B------:R-:W-:Y:S01]  /*4760*/  IMAD.WIDE.U32 R2, R83, c[0x0][0x2d8], R6 ;  /* 0x0000b60053027a25 */ /* 0x000fe200078e0006 */
[----:B------:R-:W-:Y:S01]  /*4770*/  IADD3 R96, P2, R96, -0x200, RZ ;  /* 0xfffffe0060607810 */ /* 0x000fe20007f5e0ff */
[----:B------:R-:W-:Y:S01]  /*4780*/  UIADD3 UR4, UR4, -0x100, URZ ;  /* 0xffffff0004047890 */ /* 0x000fe2000fffe03f */
[----:B------:R-:W-:Y:S01]  /*4790*/  IADD3 R94, P3, R94, -0x200, RZ ;  /* 0xfffffe005e5e7810 */ /* 0x000fe20007f7e0ff */
[----:B------:R-:W-:Y:S01]  /*47a0*/  IMAD R21, R0, c[0x0][0x2e4], R21 ;  /* 0x0000b90000157a24 */ /* 0x000fe200078e0215 */
[----:B------:R-:W-:Y:S01]  /*47b0*/  IADD3 R3, R3, R5, RZ ;  /* 0x0000000503037210 */ /* 0x000fe20007ffe0ff */
[----:B------:R-:W-:Y:S01]  /*47c0*/  IMAD R20, R84, c[0x0][0x2f8], RZ ;  /* 0x0000be0054147a24 */ /* 0x000fe200078e02ff */
[----:B------:R-:W-:-:S02]  /*47d0*/  IADD3 R98, P4, R98, -0x200, RZ ;  /* 0xfffffe0062627810 */ /* 0x000fc40007f9e0ff */
[----:B------:R-:W-:Y:S01]  /*47e0*/  IADD3 R103, R103, -0x1, RZ ;  /* 0xffffffff67677810 */ /* 0x000fe20007ffe0ff */
[----:B------:R-:W-:Y:S01]  /*47f0*/  IMAD.WIDE.U32 R2, R0, c[0x0][0x2e0], R2 ;  /* 0x0000b80000027a25 */ /* 0x000fe200078e0002 */
[----:B------:R-:W-:Y:S02]  /*4800*/  IADD3.X R102, R102, -0x1, RZ, P1, !PT ;  /* 0xffffffff66667810 */ /* 0x000fe40000ffe4ff */
[----:B------:R-:W-:Y:S02]  /*4810*/  IADD3.X R97, R97, -0x1, RZ, P2, !PT ;  /* 0xffffffff61617810 */ /* 0x000fe400017fe4ff */
[----:B------:R-:W-:Y:S01]  /*4820*/  IADD3 R3, R3, R21, RZ ;  /* 0x0000001503037210 */ /* 0x000fe20007ffe0ff */
[----:B------:R-:W-:Y:S01]  /*4830*/  STS.128 [R104.X16], R12 ;  /* 0x0000000c68007388 */ /* 0x000fe2000000cc00 */
[----:B------:R-:W-:-:S06]  /*4840*/  NOP ;  /* 0x0000000000007918 */ /* 0x000fcc0000000000 */
[----:B------:R-:W0:Y:S01]  /*4850*/  LDS.128 R16, [R104.X16] ;  /* 0x0000000068107984 */ /* 0x000e22000000cc00 */
[C---:B------:R-:W-:Y:S01]  /*4860*/  LEA R4, P0, R2.reuse, c[0x0][0x330], 0x2 ;  /* 0x0000cc0002047a11 */ /* 0x040fe200078010ff */
[----:B------:R-:W-:Y:S01]  /*4870*/  IMAD R21, R81, c[0x0][0x300], RZ ;  /* 0x0000c00051157a24 */ /* 0x000fe200078e02ff */
[----:B------:R-:W-:Y:S02]  /*4880*/  IADD3.X R95, R95, -0x1, RZ, P3, !PT ;  /* 0xffffffff5f5f7810 */ /* 0x000fe40001ffe4ff */
[----:B------:R-:W-:Y:S01]  /*4890*/  LEA.HI.X R5, R2, c[0x0][0x334], R3, 0x2, P0 ;  /* 0x0000cd0002057a11 */ /* 0x000fe200000f1403 */
[----:B------:R-:W-:Y:S01]  /*48a0*/  IMAD R21, R0, c[0x0][0x304], R21 ;  /* 0x0000c10000157a24 */ /* 0x000fe200078e0215 */
[----:B------:R-:W-:-:S03]  /*48b0*/  IADD3.X R99, R99, -0x1, RZ, P4, !PT ;  /* 0xffffffff63637810 */ /* 0x000fc600027fe4ff */
[----:B------:R-:W-:-:S04]  /*48c0*/  IMAD.WIDE R2, R86, 0x10, R4 ;  /* 0x0000001056027825 */ /* 0x000fc800078e0204 */
[----:B------:R-:W-:-:S04]  /*48d0*/  IMAD.WIDE.U32 R4, R83, c[0x0][0x2f8], R6 ;  /* 0x0000be0053047a25 */ /* 0x000fc800078e0006 */
[----:B------:R-:W-:-:S05]  /*48e0*/  IMAD R7, R83, c[0x0][0x2fc], R20 ;  /* 0x0000bf0053077a24 */ /* 0x000fca00078e0214 */
[----:B------:R-:W-:Y:S01]  /*48f0*/  IADD3 R5, R5, R7, RZ ;  /* 0x0000000705057210 */ /* 0x000fe20007ffe0ff */
[----:B0-----:R0:W-:Y:S04]  /*4900*/  STG.E.128 [R2.64], R16 ;  /* 0x0000001002007986 */ /* 0x0011e8000c101d06 */
[----:B------:R-:W-:Y:S01]  /*4910*/  BAR.SYNC.DEFER_BLOCKING 0x0 ;  /* 0x0000000000007b1d */ /* 0x000fe20000010000 */
[----:B0-----:R-:W-:-:S05]  /*4920*/  IMAD.WIDE.U32 R2, R0, c[0x0][0x300], R4 ;  /* 0x0000c00000027a25 */ /* 0x001fca00078e0004 */
[----:B------:R-:W-:Y:S02]  /*4930*/  IADD3 R3, R3, R21, RZ ;  /* 0x0000001503037210 */ /* 0x000fe40007ffe0ff */
[----:B------:R-:W-:Y:S01]  /*4940*/  LEA R4, P0, R2, c[0x0][0x340], 0x2 ;  /* 0x0000d00002047a11 */ /* 0x000fe200078010ff */
[----:B------:R0:W-:Y:S01]  /*4950*/  STS.128 [R104.X16], R8 ;  /* 0x0000000868007388 */ /* 0x0001e2000000cc00 */
[----:B------:R-:W-:-:S06]  /*4960*/  NOP ;  /* 0x0000000000007918 */ /* 0x000fcc0000000000 */
[----:B------:R-:W4:Y:S01]  /*4970*/  LDS.128 R12, [R104.X16] ;  /* 0x00000000680c7984 */ /* 0x000f22000000cc00 */
        /* <DEDUP_REMOVED lines=8> */
[----:B----4-:R0:W-:Y:S01]  /*4a00*/  STG.E.128 [R2.64], R12 ;  /* 0x0000000c02007986 */ /* 0x0101e2000c101d06 */
[----:B------:R-:W-:Y:S01]  /*4a10*/  @!P5 CALL.REL.NOINC `(.L_x_14294) ;  /* 0x000000100000d944 */ /* 0x000fe20003c00000 */
[----:B------:R-:W-:Y:S05]  /*4a20*/  BRA `(.L_x_14328) ;  /* 0xffffc18000007947 */ /* 0x000fea000383ffff */
.L_x_14294:
[----:B------:R-:W-:Y:S02]  /*4a30*/  ISETP.NE.U32.AND P0, PT, RZ, c[0x0][0x328], PT ;  /* 0x0000ca00ff007a0c */ /* 0x000fe40003f05070 */
[----:B------:R-:W-:Y:S02]  /*4a40*/  ISETP.NE.U32.AND P2, PT, RZ, c[0x0][0x348], PT ;  /* 0x0000d200ff007a0c */ /* 0x000fe40003f45070 */
[----:B------:R-:W-:Y:S02]  /*4a50*/  ISETP.NE.AND.EX P1, PT, RZ, c[0x0][0x32c], PT, P0 ;  /* 0x0000cb00ff007a0c */ /* 0x000fe40003f25300 */
[----:B------:R-:W-:-:S11]  /*4a60*/  ISETP.NE.AND.EX P0, PT, RZ, c[0x0][0x34c], PT, P2 ;  /* 0x0000d300ff007a0c */ /* 0x000fd60003f05320 */
[----:B------:R-:W-:Y:S05]  /*4a70*/  @!P1 BRA `(.L_x_14329) ;  /* 0x0000014000009947 */ /* 0x000fea0003800000 */
[----:B0-----:R-:W0:Y:S01]  /*4a80*/  SHFL.DOWN P1, R2, R87, 0x1, 0x1f ;  /* 0x08201f0057027f89 */ /* 0x001e220000020000 */
        /* <DEDUP_REMOVED lines=18> */
.L_x_14330:
[----:B0-----:R-:W-:Y:S05]  /*4bb0*/  BSYNC B0 ;  /* 0x0000000000007941 */ /* 0x001fea0003800000 */
.L_x_14329:
[----:B------:R-:W-:Y:S01]  /*4bc0*/  BSSY B0, `(.L_x_14331) ;  /* 0x0000018000007945 */ /* 0x000fe20003800000 */
[----:B------:R-:W-:Y:S05]  /*4bd0*/  @!P0 BRA `(.L_x_14332) ;  /* 0x0000015000008947 */ /* 0x000fea0003800000 */
[----:B------:R-:W-:Y:S06]  /*4be0*/  BAR.SYNC.DEFER_BLOCKING 0x0 ;  /* 0x0000000000007b1d */ /* 0x000fec0000010000 */
[----:B0-----:R-:W0:Y:S04]  /*4bf0*/  SHFL.DOWN P0, R2, R89, 0x1, 0x1f ;  /* 0x08201f0059027f89 */ /* 0x001e280000000000 */
        /* <DEDUP_REMOVED lines=19> */
.L_x_14332:
[----:B------:R-:W4:Y:S02]  /*4d30*/  S2R R9, SR_TID.X ;  /* 0x0000000000097919 */ /* 0x000f240000002100 */
.L_x_14333:
[----:B0-----:R-:W-:Y:S05]  /*4d40*/  BSYNC B0 ;  /* 0x0000000000007941 */ /* 0x001fea0003800000 */
.L_x_14331:
[----:B----4-:R-:W-:-:S13]  /*4d50*/  ISETP.GE.AND P0, PT, R9, c[0x0][0x16c], PT ;  /* 0x00005b0009007a0c */ /* 0x010fda0003f06270 */
[----:B------:R-:W-:Y:S05]  /*4d60*/  @P0 EXIT ;  /* 0x000000000000094d */ /* 0x000fea0003800000 */
[----:B------:R-:W-:Y:S02]  /*4d70*/  IMAD R81, R81, c[0x0][0x288], RZ ;  /* 0x0000a20051517a24 */ /* 0x000fe400078e02ff */
[----:B------:R-:W-:-:S04]  /*4d80*/  IMAD.WIDE.U32 R4, R0, c[0x0][0x288], RZ ;  /* 0x0000a20000047a25 */ /* 0x000fc800078e00ff */
[----:B------:R-:W-:-:S05]  /*4d90*/  IMAD R13, R0, c[0x0][0x28c], R81 ;  /* 0x0000a300000d7a24 */ /* 0x000fca00078e0251 */
[----:B------:R-:W-:Y:S02]  /*4da0*/  IADD3 R13, R5, R13, RZ ;  /* 0x0000000d050d7210 */ /* 0x000fe40007ffe0ff */
.L_x_14334:
        /* <DEDUP_REMOVED lines=17> */
.L_x_14335:
        /* <DEDUP_REMOVED lines=12> */
.L_x_14784:


//--------------------- .text._Z25selective_scan_bwd_kernelI32Selective_Scan_bwd_kernel_traitsILi32ELi4ELb1ELb1ELb1ELb1ELb0EfN3c107complexIfEEEEv12SSMParamsBwd --------------------------
	.section	.text._Z25selective_scan_bwd_kernelI32Selective_Scan_bwd_kernel_traitsILi32ELi4ELb1ELb1ELb1ELb1ELb0EfN3c107complexIfEEEEv12SSMParamsBwd,"ax",@progbits
	.sectioninfo	@"SHI_REGISTERS=152"
	.align	128
        .global         _Z25selective_scan_bwd_kernelI32Selective_Scan_bwd_kernel_traitsILi32ELi4ELb1ELb1ELb1ELb1ELb0EfN3c107complexIfEEEEv12SSMParamsBwd
        .type           _Z25selective_scan_bwd_kernelI32Selective_Scan_bwd_kernel_traitsILi32ELi4ELb1ELb1ELb1ELb1ELb0EfN3c107complexIfEEEEv12SSMParamsBwd,@function
        .size           _Z25selective_scan_bwd_kernelI32Selective_Scan_bwd_kernel_traitsILi32ELi4ELb1ELb1ELb1ELb1ELb0EfN3c107complexIfEEEEv12SSMParamsBwd,(.L_x_14785 - _Z25selective_scan_bwd_kernelI32Selective_Scan_bwd_kernel_traitsILi32ELi4ELb1ELb1ELb1ELb1ELb0EfN3c107complexIfEEEEv12SSMParamsBwd)
        .other          _Z25selective_scan_bwd_kernelI32Selective_Scan_bwd_kernel_traitsILi32ELi4ELb1ELb1ELb1ELb1ELb0EfN3c107complexIfEEEEv12SSMParamsBwd,@"STO_CUDA_ENTRY STV_DEFAULT"
_Z25selective_scan_bwd_kernelI32Selective_Scan_bwd_kernel_traitsILi32ELi4ELb1ELb1ELb1ELb1ELb0EfN3c107complexIfEEEEv12SSMParamsBwd:
.text._Z25selective_scan_bwd_kernelI32Selective_Scan_bwd_kernel_traitsILi32ELi4ELb1ELb1ELb1ELb1ELb0EfN3c107complexIfEEEEv12SSMParamsBwd:
        /* <DEDUP_REMOVED lines=14> */
[C---:B------:R-:W-:Y:S02]  /*00e0*/  @P0 LEA R6, P2, R0.reuse, c[0x0][0x238], 0x2 ;  /* 0x00008e0000060a11 */ /* 0x040fe400078410ff */
[----:B------:R-:W-:Y:S02]  /*00f0*/  IABS R18, R0 ;  /* 0x0000000000127213 */ /* 0x000fe40000000000 */
[C-C-:B------:R-:W-:Y:S02]  /*0100*/  @P0 LEA.HI.X R7, R0.reuse, c[0x0][0x23c], R3.reuse, 0x2, P2 ;  /* 0x00008f0000070a11 */ /* 0x140fe400010f1403 */
[----:B------:R-:W-:Y:S02]  /*0110*/  @P1 LEA R8, P3, R0, c[0x0][0x250], 0x2 ;  /* 0x0000940000081a11 */ /* 0x000fe400078610ff */
[----:B-1----:R-:W-:Y:S01]  /*0120*/  IADD3 R10, R12, 0xffffffe, RZ ;  /* 0x0ffffffe0c0a7810 */ /* 0x002fe20007ffe0ff */
[----:B------:R0:W5:Y:S01]  /*0130*/  @P0 LDG.E R2, [R6.64] ;  /* 0x0000000a06020981 */ /* 0x000162000c1e1900 */
[----:B------:R-:W-:-:S02]  /*0140*/  @P1 LEA.HI.X R9, R0, c[0x0][0x254], R3, 0x2, P3 ;  /* 0x0000950000091a11 */ /* 0x000fc400018f1403 */
[----:B------:R1:W3:Y:S03]  /*0150*/  F2I.FTZ.U32.TRUNC.NTZ R11, R10 ;  /* 0x0000000a000b7305 */ /* 0x0002e6000021f000 */
[----:B------:R4:W5:Y:S01]  /*0160*/  @P1 LDG.E R4, [R8.64] ;  /* 0x0000000a08041981 */ /* 0x000962000c1e1900 */
[----:B-1----:R-:W-:Y:S01]  /*0170*/  HFMA2.MMA R10, -RZ, RZ, 0, 0 ;  /* 0x00000000ff0a7435 */ /* 0x002fe200000001ff */
[----:B---3--:R-:W-:-:S05]  /*0180*/  IADD3 R14, RZ, -R11, RZ ;  /* 0x8000000bff0e7210 */ /* 0x008fca0007ffe0ff */
[----:B0-----:R-:W-:-:S04]  /*0190*/  IMAD R7, R14, R25, RZ ;  /* 0x000000190e077224 */ /* 0x001fc800078e02ff */
[----:B------:R-:W-:-:S06]  /*01a0*/  IMAD.HI.U32 R11, R11, R7, R10 ;  /* 0x000000070b0b7227 */ /* 0x000fcc00078e000a */
[----:B------:R-:W-:-:S05]  /*01b0*/  IMAD.HI.U32 R7, R11, R18, RZ ;  /* 0x000000120b077227 */ /* 0x000fca00078e00ff */
[----:B------:R-:W-:-:S05]  /*01c0*/  IADD3 R10, -R7, RZ, RZ ;  /* 0x000000ff070a7210 */ /* 0x000fca0007ffe1ff */
[----:B------:R-:W-:Y:S01]  /*01d0*/  IMAD R18, R25, R10, R18 ;  /* 0x0000000a19127224 */ /* 0x000fe200078e0212 */
[----:B--2---:R-:W-:-:S04]  /*01e0*/  SHF.R.S32.HI R6, RZ, 0x1f, R5 ;  /* 0x0000001fff067819 */ /* 0x004fc80000011405 */
[----:B------:R-:W-:Y:S01]  /*01f0*/  ISETP.GT.U32.AND P2, PT, R25, R18, PT ;  /* 0x000000121900720c */ /* 0x000fe20003f44070 */
[----:B------:R-:W-:Y:S01]  /*0200*/  IMAD R12, R6, c[0x0][0x1d0], RZ ;  /* 0x00007400060c7a24 */ /* 0x000fe200078e02ff */
[----:B------:R-:W-:-:S03]  /*0210*/  LOP3.LUT R11, R0, c[0x0][0x178], RZ, 0x3c, !PT ;  /* 0x00005e00000b7a12 */ /* 0x000fc600078e3cff */
[----:B------:R-:W-:Y:S02]  /*0220*/  IMAD R13, R5, c[0x0][0x1d4], R12 ;  /* 0x00007500050d7a24 */ /* 0x000fe400078e020c */
[----:B------:R-:W-:Y:S01]  /*0230*/  IMAD R12, R6, c[0x0][0x1e0], RZ ;  /* 0x00007800060c7a24 */ /* 0x000fe200078e02ff */
[----:B------:R-:W-:Y:S01]  /*0240*/  ISETP.GE.AND P3, PT, R11, RZ, PT ;  /* 0x000000ff0b00720c */ /* 0x000fe20003f66270 */
[----:B----4-:R-:W-:-:S04]  /*0250*/  IMAD.WIDE.U32 R8, R5, c[0x0][0x1d0], RZ ;  /* 0x0000740005087a25 */ /* 0x010fc800078e00ff */
[----:B------:R-:W-:Y:S01]  /*0260*/  @!P2 IADD3 R18, R18, -R25, RZ ;  /* 0x800000191212a210 */ /* 0x000fe20007ffe0ff */
[----:B------:R-:W-:-:S03]  /*0270*/  IMAD.WIDE.U32 R10, R5, c[0x0][0x1e0], RZ ;  /* 0x00007800050a7a25 */ /* 0x000fc600078e00ff */
[----:B------:R-:W-:Y:S01]  /*0280*/  ISETP.GE.U32.AND P1, PT, R18, R25, PT ;  /* 0x000000191200720c */ /* 0x000fe20003f26070 */
[----:B------:R-:W-:Y:S02]  /*0290*/  IMAD R15, R5, c[0x0][0x1e4], R12 ;  /* 0x00007900050f7a24 */ /* 0x000fe400078e020c */
[C---:B------:R-:W-:Y:S01]  /*02a0*/  IMAD R16, R6.reuse, c[0x0][0x278], RZ ;  /* 0x00009e0006107a24 */ /* 0x040fe200078e02ff */
[----:B------:R-:W-:Y:S01]  /*02b0*/  IADD3 R9, R9, R13, RZ ;  /* 0x0000000d09097210 */ /* 0x000fe20007ffe0ff */
[----:B------:R-:W-:Y:S01]  /*02c0*/  IMAD.WIDE.U32 R12, R5, c[0x0][0x278], RZ ;  /* 0x00009e00050c7a25 */ /* 0x000fe200078e00ff */
[----:B------:R-:W-:Y:S02]  /*02d0*/  IADD3 R11, R11, R15, RZ ;  /* 0x0000000f0b0b7210 */ /* 0x000fe40007ffe0ff */
[----:B------:R-:W-:Y:S01]  /*02e0*/  ISETP.NE.AND P0, PT, RZ, c[0x0][0x178], PT ;  /* 0x00005e00ff007a0c */ /* 0x000fe20003f05270 */
[----:B------:R-:W-:Y:S02]  /*02f0*/  IMAD R20, R6, c[0x0][0x190], RZ ;  /* 0x0000640006147a24 */ /* 0x000fe400078e02ff */
[C---:B------:R-:W-:Y:S01]  /*0300*/  IMAD R19, R5.reuse, c[0x0][0x27c], R16 ;  /* 0x00009f0005137a24 */ /* 0x040fe200078e0210 */
[----:B------:R-:W-:Y:S01]  /*0310*/  MOV R24, c[0x0][0x174] ;  /* 0x00005d0000187a02 */ /* 0x000fe20000000f00 */
[----:B------:R-:W-:Y:S01]  /*0320*/  IMAD.WIDE.U32 R14, R5, c[0x0][0x190], RZ ;  /* 0x00006400050e7a25 */ /* 0x000fe200078e00ff */
[----:B------:R-:W-:-:S02]  /*0330*/  @!P2 IADD3 R7, R7, 0x1, RZ ;  /* 0x000000010707a810 */ /* 0x000fc40007ffe0ff */
[----:B------:R-:W-:Y:S01]  /*0340*/  IADD3 R13, R13, R19, RZ ;  /* 0x000000130d0d7210 */ /* 0x000fe20007ffe0ff */
[----:B------:R-:W-:Y:S01]  /*0350*/  IMAD R21, R5, c[0x0][0x194], R20 ;  /* 0x0000650005157a24 */ /* 0x000fe200078e0214 */
[----:B------:R-:W-:Y:S01]  /*0360*/  LEA R19, R24, 0xffffff80, 0x7 ;  /* 0xffffff8018137811 */ /* 0x000fe200078e38ff */
[----:B------:R-:W-:Y:S02]  /*0370*/  IMAD R22, R6, c[0x0][0x1b0], RZ ;  /* 0x00006c0006167a24 */ /* 0x000fe400078e02ff */
[----:B------:R-:W-:Y:S02]  /*0380*/  IMAD R25, R3, c[0x0][0x1e8], RZ ;  /* 0x00007a0003197a24 */ /* 0x000fe400078e02ff */
[----:B------:R-:W-:Y:S01]  /*0390*/  IMAD.WIDE.U32 R10, R0, c[0x0][0x1e8], R10 ;  /* 0x00007a00000a7a25 */ /* 0x000fe200078e000a */
[----:B------:R-:W-:Y:S02]  /*03a0*/  @P1 IADD3 R7, R7, 0x1, RZ ;  /* 0x0000000107071810 */ /* 0x000fe40007ffe0ff */
[----:B------:R-:W-:Y:S01]  /*03b0*/  IADD3 R15, R15, R21, RZ ;  /* 0x000000150f0f7210 */ /* 0x000fe20007ffe0ff */
[----:B------:R-:W-:Y:S01]  /*03c0*/  IMAD.WIDE.U32 R16, R5, c[0x0][0x1b0], RZ ;  /* 0x00006c0005107a25 */ /* 0x000fe200078e00ff */
[----:B------:R-:W-:-:S02]  /*03d0*/  SHF.R.S32.HI R21, RZ, 0x1f, R19 ;  /* 0x0000001fff157819 */ /* 0x000fc40000011413 */
[----:B------:R-:W-:Y:S01]  /*03e0*/  IADD3 R71, P2, R19, R10, RZ ;  /* 0x0000000a13477210 */ /* 0x000fe20007f5e0ff */
[----:B------:R-:W-:Y:S02]  /*03f0*/  IMAD R23, R5, c[0x0][0x1b4], R22 ;  /* 0x00006d0005177a24 */ /* 0x000fe400078e0216 */
[C---:B------:R-:W-:Y:S01]  /*0400*/  IMAD R25, R0.reuse, c[0x0][0x1ec], R25 ;  /* 0x00007b0000197a24 */ /* 0x040fe200078e0219 */
[----:B------:R-:W-:Y:S01]  /*0410*/  @!P3 IADD3 R7, -R7, RZ, RZ ;  /* 0x000000ff0707b210 */ /* 0x000fe20007ffe1ff */
[C---:B------:R-:W-:Y:S01]  /*0420*/  IMAD.WIDE.U32 R8, R0.reuse, c[0x0][0x1d8], R8 ;  /* 0x0000760000087a25 */ /* 0x040fe200078e0008 */
[----:B------:R-:W-:Y:S02]  /*0430*/  @!P0 LOP3.LUT R7, RZ, c[0x0][0x178], RZ, 0x33, !PT ;  /* 0x00005e00ff078a12 */ /* 0x000fe400078e33ff */
[----:B------:R-:W-:Y:S01]  /*0440*/  IADD3 R17, R17, R23, RZ ;  /* 0x0000001711117210 */ /* 0x000fe20007ffe0ff */
[----:B------:R-:W-:Y:S01]  /*0450*/  IMAD R23, R3, c[0x0][0x1d8], RZ ;  /* 0x0000760003177a24 */ /* 0x000fe200078e02ff */
[----:B------:R-:W-:Y:S01]  /*0460*/  IADD3.X R10, R21, R11, R25, P2, !PT ;  /* 0x0000000b150a7210 */ /* 0x000fe200017fe419 */
[----:B------:R-:W-:Y:S01]  /*0470*/  IMAD R27, R3, c[0x0][0x280], RZ ;  /* 0x0000a000031b7a24 */ /* 0x000fe200078e02ff */
[----:B------:R-:W-:Y:S01]  /*0480*/  LEA R70, P0, R71, c[0x0][0x248], 0x2 ;  /* 0x0000920047467a11 */ /* 0x000fe200078010ff */
[----:B------:R-:W-:Y:S01]  /*0490*/  IMAD.WIDE.U32 R12, R0, c[0x0][0x280], R12 ;  /* 0x0000a000000c7a25 */ /* 0x000fe200078e000c */
[----:B------:R-:W-:-:S02]  /*04a0*/  IADD3 R22, P1, R19, R8, RZ ;  /* 0x0000000813167210 */ /* 0x000fc40007f3e0ff */
[----:B------:R-:W-:Y:S01]  /*04b0*/  LEA.HI.X R71, R71, c[0x0][0x24c], R10, 0x2, P0 ;  /* 0x0000930047477a11 */ /* 0x000fe200000f140a */
[C---:B------:R-:W-:Y:S01]  /*04c0*/  IMAD R23, R0.reuse, c[0x0][0x1dc], R23 ;  /* 0x0000770000177a24 */ /* 0x040fe200078e0217 */
[----:B------:R-:W-:Y:S01]  /*04d0*/  ISETP.NE.U32.AND P0, PT, RZ, c[0x0][0x260], PT ;  /* 0x00009800ff007a0c */ /* 0x000fe20003f05070 */
[----:B------:R-:W-:Y:S01]  /*04e0*/  IMAD R27, R0, c[0x0][0x284], R27 ;  /* 0x0000a100001b7a24 */ /* 0x000fe200078e021b */
[----:B------:R-:W-:Y:S02]  /*04f0*/  IADD3 R19, P4, R19, R12, RZ ;  /* 0x0000000c13137210 */ /* 0x000fe40007f9e0ff */
[----:B------:R-:W-:Y:S02]  /*0500*/  SHF.R.S32.HI R8, RZ, 0x1f, R7 ;  /* 0x0000001fff087819 */ /* 0x000fe40000011407 */
[----:B------:R-:W-:Y:S02]  /*0510*/  ISETP.NE.AND.EX P0, PT, RZ, c[0x0][0x264], PT, P0 ;  /* 0x00009900ff007a0c */ /* 0x000fe40003f05300 */
[C---:B------:R-:W-:Y:S01]  /*0520*/  IADD3.X R9, R21.reuse, R9, R23, P1, !PT ;  /* 0x0000000915097210 */ /* 0x040fe20000ffe417 */
[----:B------:R-:W-:Y:S01]  /*0530*/  IMAD R10, R8, c[0x0][0x1a8], RZ ;  /* 0x00006a00080a7a24 */ /* 0x000fe200078e02ff */
[----:B------:R-:W-:-:S02]  /*0540*/  IADD3.X R12, R21, R13, R27, P4, !PT ;  /* 0x0000000d150c7210 */ /* 0x000fc400027fe41b */
[----:B------:R-:W-:Y:S02]  /*0550*/  LEA R20, P2, R19, c[0x0][0x308], 0x2 ;  /* 0x0000c20013147a11 */ /* 0x000fe400078410ff */
[C---:B------:R-:W-:Y:S01]  /*0560*/  LEA R13, P1, R22.reuse, c[0x0][0x240], 0x2 ;  /* 0x00009000160d7a11 */ /* 0x040fe200078210ff */
[----:B------:R-:W-:Y:S01]  /*0570*/  IMAD.WIDE.U32 R14, R7, c[0x0][0x1a8], R14 ;  /* 0x00006a00070e7a25 */ /* 0x000fe200078e000e */
[----:B------:R-:W-:Y:S02]  /*0580*/  LEA.HI.X R21, R19, c[0x0][0x30c], R12, 0x2, P2 ;  /* 0x0000c30013157a11 */ /* 0x000fe400010f140c */
[----:B------:R-:W-:Y:S01]  /*0590*/  LEA.HI.X R22, R22, c[0x0][0x244], R9, 0x2, P1 ;  /* 0x0000910016167a11 */ /* 0x000fe200008f1409 */
[C---:B------:R-:W-:Y:S01]  /*05a0*/  IMAD R19, R7.reuse, c[0x0][0x1ac], R10 ;  /* 0x00006b0007137a24 */ /* 0x040fe200078e020a */
[----:B------:R-:W-:Y:S01]  /*05b0*/  ISETP.NE.U32.AND P1, PT, RZ, c[0x0][0x328], PT ;  /* 0x0000ca00ff007a0c */ /* 0x000fe20003f25070 */
[----:B------:R-:W-:Y:S01]  /*05c0*/  IMAD.WIDE.U32 R16, R7, c[0x0][0x1c8], R16 ;  /* 0x0000720007107a25 */ /* 0x000fe200078e0010 */
[----:B------:R-:W-:-:S02]  /*05d0*/  ISETP.NE.U32.AND P2, PT, RZ, c[0x0][0x348], PT ;  /* 0x0000d200ff007a0c */ /* 0x000fc40003f45070 */
[----:B------:R-:W-:Y:S01]  /*05e0*/  LEA R9, R24, 0xffffff00, 0x8 ;  /* 0xffffff0018097811 */ /* 0x000fe200078e40ff */
[----:B------:R-:W-:Y:S01]  /*05f0*/  IMAD R12, R8, c[0x0][0x1c8], RZ ;  /* 0x00007200080c7a24 */ /* 0x000fe200078e02ff */
[----:B------:R-:W-:Y:S02]  /*0600*/  IADD3 R15, R15, R19, RZ ;  /* 0x000000130f0f7210 */ /* 0x000fe40007ffe0ff */
[----:B------:R-:W-:Y:S02]  /*0610*/  ISETP.NE.AND.EX P1, PT, RZ, c[0x0][0x32c], PT, P1 ;  /* 0x0000cb00ff007a0c */ /* 0x000fe40003f25310 */
[----:B------:R-:W-:Y:S02]  /*0620*/  ISETP.NE.AND.EX P2, PT, RZ, c[0x0][0x34c], PT, P2 ;  /* 0x0000d300ff007a0c */ /* 0x000fe40003f45320 */
[----:B------:R-:W-:Y:S02]  /*0630*/  IADD3 R11, P5, R9, R14, RZ ;  /* 0x0000000e090b7210 */ /* 0x000fe40007fbe0ff */
[----:B------:R-:W-:-:S02]  /*0640*/  SHF.R.S32.HI R10, RZ, 0x1f, R9 ;  /* 0x0000001fff0a7819 */ /* 0x000fc40000011409 */
[----:B------:R-:W-:Y:S01]  /*0650*/  IADD3 R19, P4, R9, R16, RZ ;  /* 0x0000001009137210 */ /* 0x000fe20007f9e0ff */
[----:B------:R-:W-:Y:S01]  /*0660*/  @P0 IMAD R9, R5, c[0x0][0x164], R0 ;  /* 0x0000590005090a24 */ /* 0x000fe200078e0200 */
[----:B------:R-:W-:Y:S01]  /*0670*/  ISETP.GE.AND P3, PT, R24, 0x1, PT ;  /* 0x000000011800780c */ /* 0x000fe20003f66270 */
[----:B------:R-:W-:Y:S01]  /*0680*/  IMAD R23, R7, c[0x0][0x1cc], R12 ;  /* 0x0000730007177a24 */ /* 0x000fe200078e020c */
[C---:B------:R-:W-:Y:S01]  /*0690*/  IADD3.X R12, R10.reuse, R15, RZ, P5, !PT ;  /* 0x0000000f0a0c7210 */ /* 0x040fe20002ffe4ff */
[----:B------:R-:W-:Y:S01]  /*06a0*/  @P0 IMAD R9, R9, c[0x0][0x174], RZ ;  /* 0x00005d0009090a24 */ /* 0x000fe200078e02ff */
[----:B------:R-:W-:Y:S02]  /*06b0*/  LEA R16, P5, R11, c[0x0][0x228], 0x2 ;  /* 0x00008a000b107a11 */ /* 0x000fe400078a10ff */
[----:B------:R-:W-:Y:S01]  /*06c0*/  IADD3 R23, R17, R23, RZ ;  /* 0x0000001711177210 */ /* 0x000fe20007ffe0ff */
[----:B------:R-:W-:Y:S01]  /*06d0*/  @P0 IMAD R9, R9, c[0x0][0x16c], RZ ;  /* 0x00005b0009090a24 */ /* 0x000fe200078e02ff */
[----:B------:R-:W-:Y:S01]  /*06e0*/  @P0 MOV R76, 0x10 ;  /* 0x00000010004c0802 */ /* 0x000fe20000000f00 */
[----:B------:R-:W-:Y:S01]  /*06f0*/  CS2R R74, SRZ ;  /* 0x00000000004a7805 */ /* 0x000fe2000001ff00 */
[----:B------:R-:W-:Y:S01]  /*0700*/  CS2R R72, SRZ ;  /* 0x0000000000487805 */ /* 0x000fe2000001ff00 */
[----:B------:R-:W-:-:S02]  /*0710*/  IADD3.X R10, R10, R23, RZ, P4, !PT ;  /* 0x000000170a0a7210 */ /* 0x000fc400027fe4ff */
[----:B------:R-:W-:Y:S02]  /*0720*/  LEA.HI.X R17, R11, c[0x0][0x22c], R12, 0x2, P5 ;  /* 0x00008b000b117a11 */ /* 0x000fe400028f140c */
[----:B------:R-:W-:Y:S01]  /*0730*/  LEA R18, P6, R19, c[0x0][0x230], 0x2 ;  /* 0x00008c0013127a11 */ /* 0x000fe200078c10ff */
[----:B------:R-:W-:Y:S01]  /*0740*/  @P0 IMAD.WIDE R76, R9, R76, c[0x0][0x260] ;  /* 0x00009800094c0625 */ /* 0x000fe200078e024c */
[C---:B------:R-:W-:Y:S02]  /*0750*/  @P1 LEA R74, P4, R0.reuse, c[0x0][0x328], 0x2 ;  /* 0x0000ca00004a1a11 */ /* 0x040fe400078810ff */
[C---:B------:R-:W-:Y:S01]  /*0760*/  @P2 LEA R72, P5, R0.reuse, c[0x0][0x348], 0x2 ;  /* 0x0000d20000482a11 */ /* 0x040fe200078a10ff */
[----:B------:R-:W-:Y:S01]  /*0770*/  HFMA2.MMA R9, -RZ, RZ, 0, 0 ;  /* 0x00000000ff097435 */ /* 0x000fe200000001ff */
[----:B------:R-:W-:Y:S01]  /*0780*/  LEA.HI.X R19, R19, c[0x0][0x234], R10, 0x2, P6 ;  /* 0x00008d0013137a11 */ /* 0x000fe200030f140a */
[----:B------:R-:W-:Y:S01]  /*0790*/  @!P0 CS2R R76, SRZ ;  /* 0x00000000004c8805 */ /* 0x000fe2000001ff00 */
[----:B------:R-:W-:-:S02]  /*07a0*/  @P1 LEA.HI.X R75, R0, c[0x0][0x32c], R3, 0x2, P4 ;  /* 0x0000cb00004b1a11 */ /* 0x000fc400020f1403 */
[----:B------:R-:W-:Y:S02]  /*07b0*/  @P2 LEA.HI.X R73, R0, c[0x0][0x34c], R3, 0x2, P5 ;  /* 0x0000d30000492a11 */ /* 0x000fe400028f1403 */
[----:B------:R-:W-:Y:S01]  /*07c0*/  MOV R10, RZ ;  /* 0x000000ff000a7202 */ /* 0x000fe20000000f00 */
[----:B------:R-:W-:Y:S05]  /*07d0*/  @!P3 BRA `(.L_x_14336) ;  /* 0x000046a00000b947 */ /* 0x000fea0003800000 */
[----:B------:R-:W0:Y:S01]  /*07e0*/  S2R R11, SR_TID.X ;  /* 0x00000000000b7919 */ /* 0x000e220000002100 */
[----:B------:R-:W-:Y:S01]  /*07f0*/  MOV R15, R21 ;  /* 0x00000015000f7202 */ /* 0x000fe20000000f00 */
[----:B------:R-:W-:Y:S01]  /*0800*/  UMOV UR4, URZ ;  /* 0x0000003f00047c82 */ /* 0x000fe20008000000 */
[----:B------:R-:W-:Y:S01]  /*0810*/  MOV R12, R13 ;  /* 0x0000000d000c7202 */ /* 0x000fe20000000f00 */
[----:B------:R-:W1:Y:S01]  /*0820*/  S2R R21, SR_LANEID ;  /* 0x0000000000157919 */ /* 0x000e620000000000 */
[----:B------:R-:W-:Y:S02]  /*0830*/  MOV R13, R22 ;  /* 0x00000016000d7202 */ /* 0x000fe40000000f00 */
[----:B------:R-:W-:-:S02]  /*0840*/  MOV R14, R20 ;  /* 0x00000014000e7202 */ /* 0x000fc40000000f00 */
[----:B------:R-:W-:Y:S02]  /*0850*/  MOV R20, c[0x0][0x174] ;  /* 0x00005d0000147a02 */ /* 0x000fe40000000f00 */
[C---:B0-----:R-:W-:Y:S02]  /*0860*/  LOP3.LUT R10, R11.reuse, 0xffffffe0, RZ, 0xc0, !PT ;  /* 0xffffffe00b0a7812 */ /* 0x041fe400078ec0ff */
[C---:B------:R-:W-:Y:S02]  /*0870*/  IADD3 R26, R11.reuse, 0x20, RZ ;  /* 0x000000200b1a7810 */ /* 0x040fe40007ffe0ff */
[C---:B------:R-:W-:Y:S02]  /*0880*/  LOP3.LUT R9, R10.reuse, 0x1f, R11, 0xf8, !PT ;  /* 0x0000001f0a097812 */ /* 0x040fe400078ef80b */
[----:B------:R-:W-:Y:S02]  /*0890*/  IADD3 R28, R11, 0x40, RZ ;  /* 0x000000400b1c7810 */ /* 0x000fe40007ffe0ff */
[----:B------:R-:W-:-:S02]  /*08a0*/  IADD3 R32, R10, R9, RZ ;  /* 0x000000090a207210 */ /* 0x000fc40007ffe0ff */
[C---:B------:R-:W-:Y:S02]  /*08b0*/  IADD3 R30, R11.reuse, 0x80, RZ ;  /* 0x000000800b1e7810 */ /* 0x040fe40007ffe0ff */
[----:B------:R-:W-:Y:S02]  /*08c0*/  SHF.R.S32.HI R31, RZ, 0x1f, R32 ;  /* 0x0000001fff1f7819 */ /* 0x000fe40000011420 */
[C---:B------:R-:W-:Y:S02]  /*08d0*/  SHF.L.U32 R24, R11.reuse, 0x3, RZ ;  /* 0x000000030b187819 */ /* 0x040fe400000006ff */
[C---:B------:R-:W-:Y:S02]  /*08e0*/  IADD3 R34, R11.reuse, 0xa0, RZ ;  /* 0x000000a00b227810 */ /* 0x040fe40007ffe0ff */
[C---:B------:R-:W-:Y:S02]  /*08f0*/  IADD3 R36, R11.reuse, 0xc0, RZ ;  /* 0x000000c00b247810 */ /* 0x040fe40007ffe0ff */
[----:B------:R-:W-:-:S02]  /*0900*/  IADD3 R38, R11, 0xe0, RZ ;  /* 0x000000e00b267810 */ /* 0x000fc40007ffe0ff */
[-C--:B------:R-:W-:Y:S02]  /*0910*/  LEA.HI.SX32 R25, R26, R11.reuse, 0x1b ;  /* 0x0000000b1a197211 */ /* 0x080fe400078fdaff */
[-C--:B------:R-:W-:Y:S02]  /*0920*/  LEA.HI.SX32 R26, R28, R11.reuse, 0x1b ;  /* 0x0000000b1c1a7211 */ /* 0x080fe400078fdaff */
[----:B------:R-:W-:Y:S02]  /*0930*/  LEA.HI.SX32 R27, R30, R11, 0x1b ;  /* 0x0000000b1e1b7211 */ /* 0x000fe400078fdaff */
[----:B------:R-:W-:Y:S02]  /*0940*/  SHF.L.U64.HI R31, R32, 0x4, R31 ;  /* 0x00000004201f7819 */ /* 0x000fe4000001021f */
[----:B------:R-:W-:Y:S02]  /*0950*/  MOV R10, RZ ;  /* 0x000000ff000a7202 */ /* 0x000fe40000000f00 */
[----:B------:R-:W-:-:S02]  /*0960*/  MOV R9, RZ ;  /* 0x000000ff00097202 */ /* 0x000fc40000000f00 */
[C---:B------:R-:W-:Y:S02]  /*0970*/  LOP3.LUT R22, R11.reuse, 0x1f, RZ, 0xc0, !PT ;  /* 0x0000001f0b167812 */ /* 0x040fe400078ec0ff */
[-C--:B------:R-:W-:Y:S02]  /*0980*/  LEA.HI.SX32 R23, R11, R11.reuse, 0x1b ;  /* 0x0000000b0b177211 */ /* 0x080fe400078fdaff */
[----:B------:R-:W-:Y:S02]  /*0990*/  LEA.HI.SX32 R24, R24, R24, 0x1b ;  /* 0x0000001818187211 */ /* 0x000fe400078fdaff */
[-C--:B------:R-:W-:Y:S02]  /*09a0*/  LEA.HI.SX32 R28, R34, R11.reuse, 0x1b ;  /* 0x0000000b221c7211 */ /* 0x080fe400078fdaff */
[-C--:B------:R-:W-:Y:S02]  /*09b0*/  LEA.HI.SX32 R29, R36, R11.reuse, 0x1b ;  /* 0x0000000b241d7211 */ /* 0x080fe400078fdaff */
[----:B------:R-:W-:-:S02]  /*09c0*/  LEA.HI.SX32 R30, R38, R11, 0x1b ;  /* 0x0000000b261e7211 */ /* 0x000fc400078fdaff */
[----:B-1----:R-:W-:Y:S02]  /*09d0*/  SHF.L.U32 R32, R32, 0x4, RZ ;  /* 0x0000000420207819 */ /* 0x002fe400000006ff */
.L_x_14377:
[----:B------:R-:W-:Y:S01]  /*09e0*/  BAR.SYNC.DEFER_BLOCKING 0x0 ;  /* 0x0000000000007b1d */ /* 0x000fe20000010000 */
[----:B0-----:R-:W-:-:S05]  /*09f0*/  IMAD.WIDE R34, R11, 0x10, R12 ;  /* 0x000000100b227825 */ /* 0x001fca00078e020c */
[----:B------:R-:W2:Y:S01]  /*0a00*/  LDG.E.128 R36, [R34.64] ;  /* 0x0000000a22247981 */ /* 0x000ea2000c1e1d00 */
[----:B------:R-:W-:-:S03]  /*0a10*/  IMAD.WIDE R44, R11, 0x10, R70 ;  /* 0x000000100b2c7825 */ /* 0x000fc600078e0246 */
[----:B--2---:R-:W-:Y:S01]  /*0a20*/  STS.128 [R21.X16], R36 ;  /* 0x0000002415007388 */ /* 0x004fe2000000cc00 */
[----:B------:R-:W-:-:S06]  /*0a30*/  NOP ;  /* 0x0000000000007918 */ /* 0x000fcc0000000000 */
[----:B------:R-:W-:Y:S04]  /*0a40*/  LDS.128 R56, [R21.X16] ;  /* 0x0000000015387984 */ /* 0x000fe8000000cc00 */
[----:B------:R-:W-:Y:S06]  /*0a50*/  BAR.SYNC.DEFER_BLOCKING 0x0 ;  /* 0x0000000000007b1d */ /* 0x000fec0000010000 */
[----:B------:R-:W2:Y:S01]  /*0a60*/  LDG.E.128 R48, [R44.64] ;  /* 0x0000000a2c307981 */ /* 0x000ea2000c1e1d00 */
[----:B------:R-:W-:-:S03]  /*0a70*/  IMAD.WIDE R46, R11, 0x10, R14 ;  /* 0x000000100b2e7825 */ /* 0x000fc600078e020e */
[----:B--2---:R-:W-:Y:S01]  /*0a80*/  STS.128 [R21.X16], R48 ;  /* 0x0000003015007388 */ /* 0x004fe2000000cc00 */
[----:B------:R-:W-:-:S06]  /*0a90*/  NOP ;  /* 0x0000000000007918 */ /* 0x000fcc0000000000 */
[----:B------:R-:W0:Y:S04]  /*0aa0*/  LDS.128 R40, [R21.X16] ;  /* 0x0000000015287984 */ /* 0x000e28000000cc00 */
[----:B------:R-:W-:Y:S06]  /*0ab0*/  BAR.SYNC.DEFER_BLOCKING 0x0 ;  /* 0x0000000000007b1d */ /* 0x000fec0000010000 */
[----:B------:R-:W2:Y:S01]  /*0ac0*/  LDG.E.128 R52, [R46.64] ;  /* 0x0000000a2e347981 */ /* 0x000ea2000c1e1d00 */
[----:B------:R-:W-:Y:S01]  /*0ad0*/  BSSY B0, `(.L_x_14337) ;  /* 0x000002c000007945 */ /* 0x000fe20003800000 */
[----:B0----5:R-:W-:-:S02]  /*0ae0*/  FADD.FTZ R33, R40, R4 ;  /* 0x0000000428217221 */ /* 0x021fc40000010000 */
        /* <DEDUP_REMOVED lines=9> */
[----:B-1----:R0:W1:Y:S01]  /*0b80*/  LDS.128 R36, [R21.X16] ;  /* 0x0000000015247984 */ /* 0x002062000000cc00 */
        /* <DEDUP_REMOVED lines=32> */
.L_x_14338:
[----:B------:R-:W-:Y:S05]  /*0d90*/  BSYNC B0 ;  /* 0x0000000000007941 */ /* 0x000fea0003800000 */
.L_x_14337:
        /* <DEDUP_REMOVED lines=33> */
.L_x_14340:
[----:B------:R-:W-:Y:S05]  /*0fb0*/  BSYNC B0 ;  /* 0x0000000000007941 */ /* 0x000fea0003800000 */
.L_x_14339:
        /* <DEDUP_REMOVED lines=33> */
.L_x_14342:
[----:B------:R-:W-:Y:S05]  /*11d0*/  BSYNC B0 ;  /* 0x0000000000007941 */ /* 0x000fea0003800000 */
.L_x_14341:
        /* <DEDUP_REMOVED lines=33> */
.L_x_14344:
[----:B------:R-:W-:Y:S05]  /*13f0*/  BSYNC B0 ;  /* 0x0000000000007941 */ /* 0x000fea0003800000 */
.L_x_14343:
[----:B------:R-:W-:Y:S01]  /*1400*/  MOV R41, c[0x0][0x16c] ;  /* 0x00005b0000297a02 */ /* 0x000fe20000000f00 */
[----:B-1----:R-:W-:Y:S01]  /*1410*/  FFMA.FTZ R40, R56, R36, R9 ;  /* 0x0000002438287223 */ /* 0x002fe20000010009 */
[----:B------:R-:W-:Y:S01]  /*1420*/  BAR.SYNC.DEFER_BLOCKING 0x0 ;  /* 0x0000000000007b1d */ /* 0x000fe20000010000 */
[----:B0-----:R-:W-:Y:S01]  /*1430*/  CS2R R54, SRZ ;  /* 0x0000000000367805 */ /* 0x001fe2000001ff00 */
[----:B------:R-:W-:Y:S01]  /*1440*/  ISETP.GE.AND P0, PT, R41, 0x1, PT ;  /* 0x000000012900780c */ /* 0x000fe20003f06270 */
[----:B------:R-:W-:Y:S01]  /*1450*/  FFMA.FTZ R9, R57, R37, R40 ;  /* 0x0000002539097223 */ /* 0x000fe20000010028 */
[----:B------:R-:W-:Y:S01]  /*1460*/  CS2R R52, SRZ ;  /* 0x0000000000347805 */ /* 0x000fe2000001ff00 */
[----:B------:R-:W-:Y:S02]  /*1470*/  FMUL.FTZ R48, R36, R2 ;  /* 0x0000000224307220 */ /* 0x000fe40000410000 */
[----:B------:R-:W-:Y:S02]  /*1480*/  FFMA.FTZ R40, R58, R38, R9 ;  /* 0x000000263a287223 */ /* 0x000fe40000010009 */
[----:B------:R-:W-:-:S02]  /*1490*/  FMUL.FTZ R49, R37, R2 ;  /* 0x0000000225317220 */ /* 0x000fc40000410000 */
[-C--:B------:R-:W-:Y:S02]  /*14a0*/  FMUL.FTZ R50, R38, R2.reuse ;  /* 0x0000000226327220 */ /* 0x080fe40000410000 */
[----:B------:R-:W-:Y:S02]  /*14b0*/  FMUL.FTZ R51, R39, R2 ;  /* 0x0000000227337220 */ /* 0x000fe40000410000 */
[----:B------:R-:W-:Y:S01]  /*14c0*/  FFMA.FTZ R9, R59, R39, R40 ;  /* 0x000000273b097223 */ /* 0x000fe20000010028 */
        /* <DEDUP_REMOVED lines=14> */
[----:B------:R-:W-:Y:S01]  /*15b0*/  IMAD R44, R8, c[0x0][0x2a0], RZ ;  /* 0x0000a800082c7a24 */ /* 0x000fe200078e02ff */
[----:B------:R-:W-:Y:S01]  /*15c0*/  SHF.R.U64 R42, R45, 0x1, R46 ;  /* 0x000000012d2a7819 */ /* 0x000fe2000000122e */
[----:B------:R-:W-:Y:S01]  /*15d0*/  IMAD R47, R40, R5, RZ ;  /* 0x00000005282f7224 */ /* 0x000fe200078e02ff */
[----:B------:R-:W-:Y:S01]  /*15e0*/  CS2R R112, SRZ ;  /* 0x0000000000707805 */ /* 0x000fe2000001ff00 */
[----:B------:R-:W-:-:S02]  /*15f0*/  IMAD R45, R6, R41, R43 ;  /* 0x00000029062d7224 */ /* 0x000fc400078e022b */
[----:B------:R-:W-:-:S04]  /*1600*/  IMAD.WIDE.U32 R40, R41, R5, RZ ;  /* 0x0000000529287225 */ /* 0x000fc800078e00ff */
[----:B------:R-:W-:Y:S01]  /*1610*/  IMAD R47, R6, R42, R47 ;  /* 0x0000002a062f7224 */ /* 0x000fe200078e022f */
[----:B------:R-:W-:Y:S01]  /*1620*/  IADD3 R41, R41, R45, RZ ;  /* 0x0000002d29297210 */ /* 0x000fe20007ffe0ff */
[----:B------:R-:W-:-:S04]  /*1630*/  IMAD.WIDE.U32 R42, R42, R5, RZ ;  /* 0x000000052a2a7225 */ /* 0x000fc800078e00ff */
[----:B------:R-:W-:Y:S01]  /*1640*/  IMAD R46, R8, c[0x0][0x2c0], RZ ;  /* 0x0000b000082e7a24 */ /* 0x000fe200078e02ff */
[----:B------:R-:W-:Y:S01]  /*1650*/  IADD3 R43, R43, R47, RZ ;  /* 0x0000002f2b2b7210 */ /* 0x000fe20007ffe0ff */
[C---:B------:R-:W-:Y:S02]  /*1660*/  IMAD R47, R7.reuse, c[0x0][0x2a4], R44 ;  /* 0x0000a900072f7a24 */ /* 0x040fe400078e022c */
[----:B------:R-:W-:-:S04]  /*1670*/  IMAD.WIDE.U32 R40, R7, c[0x0][0x2a0], R40 ;  /* 0x0000a80007287a25 */ /* 0x000fc800078e0028 */
[C---:B------:R-:W-:Y:S02]  /*1680*/  IMAD R55, R7.reuse, c[0x0][0x2c4], R46 ;  /* 0x0000b10007377a24 */ /* 0x040fe400078e022e */
[----:B------:R-:W-:Y:S01]  /*1690*/  IMAD.WIDE.U32 R44, R7, c[0x0][0x2c0], R42 ;  /* 0x0000b000072c7a25 */ /* 0x000fe200078e002a */
[----:B------:R-:W-:Y:S02]  /*16a0*/  IADD3 R43, R41, R47, RZ ;  /* 0x0000002f292b7210 */ /* 0x000fe40007ffe0ff */
[----:B------:R-:W-:Y:S02]  /*16b0*/  LEA R42, P0, R40, c[0x0][0x318], 0x3 ;  /* 0x0000c600282a7a11 */ /* 0x000fe400078018ff */
[----:B------:R-:W-:Y:S02]  /*16c0*/  IADD3 R41, R45, R55, RZ ;  /* 0x000000372d297210 */ /* 0x000fe40007ffe0ff */
[----:B------:R-:W-:Y:S02]  /*16d0*/  LEA R46, P1, R44, c[0x0][0x320], 0x3 ;  /* 0x0000c8002c2e7a11 */ /* 0x000fe400078218ff */
[----:B------:R-:W-:-:S02]  /*16e0*/  LEA.HI.X R43, R40, c[0x0][0x31c], R43, 0x3, P0 ;  /* 0x0000c700282b7a11 */ /* 0x000fc400000f1c2b */
[----:B------:R-:W-:Y:S02]  /*16f0*/  MOV R45, c[0x0][0x174] ;  /* 0x00005d00002d7a02 */ /* 0x000fe40000000f00 */
[----:B------:R-:W-:Y:S01]  /*1700*/  LEA.HI.X R47, R44, c[0x0][0x324], R41, 0x3, P1 ;  /* 0x0000c9002c2f7a11 */ /* 0x000fe200008f1c29 */
[----:B------:R-:W-:Y:S01]  /*1710*/  IMAD.WIDE.U32 R40, R11, 0x4, R42 ;  /* 0x000000040b287825 */ /* 0x000fe200078e002a */
[----:B------:R-:W-:Y:S02]  /*1720*/  LEA R45, R45, UR4, 0x8 ;  /* 0x000000042d2d7c11 */ /* 0x000fe4000f8e40ff */
[----:B------:R-:W-:Y:S01]  /*1730*/  MOV R55, RZ ;  /* 0x000000ff00377202 */ /* 0x000fe20000000f00 */
        /* <DEDUP_REMOVED lines=31> */
.L_x_14376:
        /* <DEDUP_REMOVED lines=22> */
[----:B----4-:R-:W4:Y:S01]  /*1a90*/  LDG.E.64 R106, [R106.64] ;  /* 0x0000000a6a6a7981 */ /* 0x010f22000c1e1b00 */
        /* <DEDUP_REMOVED lines=12> */
[----:B------:R-:W-:Y:S02]  /*1b60*/  IADD3 R115, R20, -0x1, RZ ;  /* 0xffffffff14737810 */ /* 0x000fe40007ffe0ff */
[----:B------:R-:W-:Y:S02]  /*1b70*/  ISETP.NE.AND P0, PT, R22, RZ, PT ;  /* 0x000000ff1600720c */ /* 0x000fe40003f05270 */
[----:B------:R-:W-:Y:S02]  /*1b80*/  ISETP.NE.AND P1, PT, R11, RZ, PT ;  /* 0x000000ff0b00720c */ /* 0x000fe40003f25270 */
[----:B0-----:R-:W-:-:S02]  /*1b90*/  LEA.HI R36, R115, R115, RZ, 0x1 ;  /* 0x0000007373247211 */ /* 0x001fc400078f08ff */
[----:B------:R-:W-:Y:S02]  /*1ba0*/  ISETP.LT.OR P2, PT, R20, 0x2, P0 ;  /* 0x000000021400780c */ /* 0x000fe40000741670 */
[----:B------:R-:W-:Y:S02]  /*1bb0*/  LOP3.LUT R36, R36, 0xfffffe, RZ, 0xc0, !PT ;  /* 0x00fffffe24247812 */ /* 0x000fe400078ec0ff */
[----:B------:R-:W-:Y:S02]  /*1bc0*/  SHF.L.U32 R123, R21, 0x5, RZ ;  /* 0x00000005157b7819 */ /* 0x000fe400000006ff */
[----:B------:R-:W-:Y:S02]  /*1bd0*/  IADD3 R36, R115, -R36, RZ ;  /* 0x8000002473247210 */ /* 0x000fe40007ffe0ff */
[----:B------:R-:W-:Y:S01]  /*1be0*/  IADD3 R37, R11, 0x200, RZ ;  /* 0x000002000b257810 */ /* 0x000fe20007ffe0ff */
[----:B------:R-:W-:Y:S01]  /*1bf0*/  LDS.128 R40, [R123+0x10] ;  /* 0x000010007b287984 */ /* 0x000fe20000000c00 */
[----:B------:R-:W-:-:S03]  /*1c00*/  @!P1 LEA R37, R36, R111, 0x8 ;  /* 0x0000006f24259211 */ /* 0x000fc600078e40ff */
[----:B------:R-:W-:Y:S01]  /*1c10*/  @!P2 IADD3 R36, R20, -0x2, RZ ;  /* 0xfffffffe1424a810 */ /* 0x000fe20007ffe0ff */
[----:B----4-:R-:W-:Y:S01]  /*1c20*/  FMUL.FTZ R122, R106, 1.4426950216293334961 ;  /* 0x3fb8aa3b6a7a7820 */ /* 0x010fe20000410000 */
[----:B------:R-:W-:Y:S01]  /*1c30*/  SHF.L.U32 R124, R37, 0x3, RZ ;  /* 0x00000003257c7819 */ /* 0x000fe200000006ff */
[-C--:B------:R-:W-:Y:S02]  /*1c40*/  FMUL.FTZ R47, R107, R33.reuse ;  /* 0x000000216b2f7220 */ /* 0x080fe40000410000 */
[----:B------:R-:W-:Y:S02]  /*1c50*/  FMUL.FTZ R46, R122, R33 ;  /* 0x000000217a2e7220 */ /* 0x000fe40000410000 */
[----:B------:R-:W-:Y:S02]  /*1c60*/  FMUL.RZ R118, R47, 0.15915493667125701904 ;  /* 0x3e22f9832f767820 */ /* 0x000fe4000040c000 */
[----:B------:R1:W-:Y:S01]  /*1c70*/  MUFU.EX2 R117, R46 ;  /* 0x0000002e00757308 */ /* 0x0003e20000000800 */
[----:B------:R-:W-:-:S04]  /*1c80*/  @!P2 IMAD R121, R36, c[0x0][0x16c], R111 ;  /* 0x00005b002479aa24 */ /* 0x000fc800078e026f */
[----:B------:R-:W-:-:S03]  /*1c90*/  @!P2 IMAD.WIDE R120, R121, 0x10, R76 ;  /* 0x000000107978a825 */ /* 0x000fc600078e024c */
[----:B------:R-:W0:Y:S01]  /*1ca0*/  MUFU.COS R116, R118 ;  /* 0x0000007600747308 */ /* 0x000e220000000000 */
[----:B-1----:R-:W1:Y:S07]  /*1cb0*/  LDS.128 R44, [R123] ;  /* 0x000000007b2c7984 */ /* 0x002e6e0000000c00 */
[----:B------:R4:W4:Y:S01]  /*1cc0*/  MUFU.SIN R38, R118 ;  /* 0x0000007600267308 */ /* 0x0009220000000400 */
[C---:B0-----:R-:W-:Y:S01]  /*1cd0*/  FMUL.FTZ R116, R117.reuse, R116 ;  /* 0x0000007475747220 */ /* 0x041fe20000410000 */
[----:B----4-:R-:W-:Y:S01]  /*1ce0*/  CS2R R118, SRZ ;  /* 0x0000000000767805 */ /* 0x010fe2000001ff00 */
[----:B------:R-:W-:-:S02]  /*1cf0*/  FMUL.FTZ R117, R117, R38 ;  /* 0x0000002675757220 */ /* 0x000fc40000410000 */
[----:B-1----:R-:W-:-:S04]  /*1d00*/  FMUL.FTZ R133, R45, R33 ;  /* 0x000000212d857220 */ /* 0x002fc80000410000 */
[----:B------:R-:W-:Y:S02]  /*1d10*/  FMUL.FTZ R133, R56, R133 ;  /* 0x0000008538857220 */ /* 0x000fe40000410000 */
[-C--:B------:R-:W-:Y:S02]  /*1d20*/  FMUL.FTZ R136, R47, R34.reuse ;  /* 0x000000222f887220 */ /* 0x080fe40000410000 */
[----:B------:R-:W-:Y:S02]  /*1d30*/  FMUL.FTZ R134, R46, R34 ;  /* 0x000000222e867220 */ /* 0x000fe40000410000 */
[-C--:B------:R-:W-:Y:S02]  /*1d40*/  FMUL.FTZ R137, R40, R35.reuse ;  /* 0x0000002328897220 */ /* 0x080fe40000410000 */
[----:B------:R-:W-:Y:S01]  /*1d50*/  FMUL.FTZ R139, R41, R35 ;  /* 0x00000023298b7220 */ /* 0x000fe20000410000 */
[----:B------:R-:W-:Y:S01]  /*1d60*/  BSSY B0, `(.L_x_14346) ;  /* 0x000004e000007945 */ /* 0x000fe20003800000 */
[----:B------:R-:W-:Y:S01]  /*1d70*/  FMUL.FTZ R140, R42, R68 ;  /* 0x000000442a8c7220 */ /* 0x000fe20000410000 */
[----:B--2---:R-:W-:Y:S04]  /*1d80*/  STS.128 [R21.X16+0x420], R60 ;  /* 0x0004203c15007388 */ /* 0x004fe8000000cc00 */
[----:B---3--:R0:W-:Y:S01]  /*1d90*/  STS.128 [R21.X16+0x620], R64 ;  /* 0x0006204015007388 */ /* 0x0081e2000000cc00 */
[----:B------:R-:W-:-:S06]  /*1da0*/  NOP ;  /* 0x0000000000007918 */ /* 0x000fcc0000000000 */
[----:B------:R-:W1:Y:S04]  /*1db0*/  LDS.128 R36, [R123+0x420] ;  /* 0x000420007b247984 */ /* 0x000e680000000c00 */
[----:B------:R-:W2:Y:S04]  /*1dc0*/  LDS.128 R60, [R123+0x430] ;  /* 0x000430007b3c7984 */ /* 0x000ea80000000c00 */
[----:B------:R3:W-:Y:S04]  /*1dd0*/  STS.64 [R124+0x14d0], R116 ;  /* 0x0014d0747c007388 */ /* 0x0007e80000000a00 */
[----:B------:R-:W-:Y:S01]  /*1de0*/  BAR.SYNC.DEFER_BLOCKING 0x0 ;  /* 0x0000000000007b1d */ /* 0x000fe20000010000 */
[----:B0-----:R-:W-:-:S04]  /*1df0*/  FMUL.FTZ R64, R107, R34 ;  /* 0x000000226b407220 */ /* 0x001fc80000410000 */
[----:B------:R-:W-:Y:S02]  /*1e00*/  FMUL.RZ R125, R64, 0.15915493667125701904 ;  /* 0x3e22f983407d7820 */ /* 0x000fe4000040c000 */
[C---:B------:R-:W-:Y:S02]  /*1e10*/  FMUL.FTZ R64, R122.reuse, R34 ;  /* 0x000000227a407220 */ /* 0x040fe40000410000 */
[----:B------:R-:W-:Y:S01]  /*1e20*/  MUFU.SIN R67, R125 ;  /* 0x0000007d00437308 */ /* 0x000fe20000000400 */
[C---:B------:R-:W-:Y:S02]  /*1e30*/  FMUL.FTZ R66, R122.reuse, R35 ;  /* 0x000000237a427220 */ /* 0x040fe40000410000 */
[----:B---3--:R-:W-:-:S05]  /*1e40*/  FMUL.FTZ R124, R122, R68 ;  /* 0x000000447a7c7220 */ /* 0x008fca0000410000 */
[----:B------:R-:W0:Y:S01]  /*1e50*/  MUFU.EX2 R64, R64 ;  /* 0x0000004000407308 */ /* 0x000e220000000800 */
[----:B------:R-:W-:Y:S01]  /*1e60*/  FMUL.FTZ R122, R107, R35 ;  /* 0x000000236b7a7220 */ /* 0x000fe20000410000 */
[----:B------:R3:W5:Y:S06]  /*1e70*/  @!P2 LDG.E.64 R118, [R120.64+0x8] ;  /* 0x0000080a7876a981 */ /* 0x00076c000c1e1b00 */
[----:B------:R-:W4:Y:S01]  /*1e80*/  MUFU.COS R65, R125 ;  /* 0x0000007d00417308 */ /* 0x000f220000000000 */
[----:B------:R-:W-:Y:S01]  /*1e90*/  FMUL.RZ R126, R122, 0.15915493667125701904 ;  /* 0x3e22f9837a7e7820 */ /* 0x000fe2000040c000 */
[----:B------:R-:W-:-:S06]  /*1ea0*/  ISETP.NE.AND P2, PT, R11, 0x1f, PT ;  /* 0x0000001f0b00780c */ /* 0x000fcc0003f45270 */
[----:B------:R4:W-:Y:S01]  /*1eb0*/  MUFU.EX2 R123, R66 ;  /* 0x00000042007b7308 */ /* 0x0009e20000000800 */
[----:B---3--:R-:W-:Y:S02]  /*1ec0*/  FMUL.FTZ R121, R107, R68 ;  /* 0x000000446b797220 */ /* 0x008fe40000410000 */
[----:B0-----:R-:W-:Y:S02]  /*1ed0*/  FMUL.FTZ R67, R64, R67 ;  /* 0x0000004340437220 */ /* 0x001fe40000410000 */
[----:B------:R-:W-:Y:S02]  /*1ee0*/  FMUL.RZ R127, R121, 0.15915493667125701904 ;  /* 0x3e22f983797f7820 */ /* 0x000fe4000040c000 */
[----:B------:R-:W-:Y:S01]  /*1ef0*/  FMUL.FTZ R121, R44, R33 ;  /* 0x000000212c797220 */ /* 0x000fe20000410000 */
[----:B------:R-:W0:Y:S01]  /*1f00*/  MUFU.SIN R120, R126 ;  /* 0x0000007e00787308 */ /* 0x000e220000000400 */
[----:B----4-:R-:W-:Y:S02]  /*1f10*/  FMUL.FTZ R66, R64, R65 ;  /* 0x0000004140427220 */ /* 0x010fe40000410000 */
[----:B------:R-:W-:-:S02]  /*1f20*/  FMUL.FTZ R128, R56, R121 ;  /* 0x0000007938807220 */ /* 0x000fc40000410000 */
[CC--:B------:R-:W-:Y:S02]  /*1f30*/  FMUL.FTZ R121, R67.reuse, R133.reuse ;  /* 0x0000008543797220 */ /* 0x0c0fe40000410000 */
[----:B------:R-:W-:Y:S01]  /*1f40*/  FMUL.FTZ R64, R67, R128 ;  /* 0x0000008043407220 */ /* 0x000fe20000410000 */
[----:B------:R3:W4:Y:S08]  /*1f50*/  MUFU.COS R122, R126 ;  /* 0x0000007e007a7308 */ /* 0x0007300000000000 */
[----:B------:R-:W-:Y:S01]  /*1f60*/  MUFU.EX2 R124, R124 ;  /* 0x0000007c007c7308 */ /* 0x000fe20000000800 */
[----:B---3--:R-:W-:-:S02]  /*1f70*/  FFMA.FTZ R126, R66, R133, R64 ;  /* 0x00000085427e7223 */ /* 0x008fc40000010040 */
[----:B------:R-:W-:Y:S02]  /*1f80*/  FFMA.FTZ R64, R66, R128, -R121 ;  /* 0x0000008042407223 */ /* 0x000fe40000010879 */
[----:B0-----:R-:W-:Y:S02]  /*1f90*/  FMUL.FTZ R121, R123, R120 ;  /* 0x000000787b797220 */ /* 0x001fe40000410000 */
[C---:B------:R-:W-:Y:S01]  /*1fa0*/  FFMA.FTZ R126, R57.reuse, R136, R126 ;  /* 0x00000088397e7223 */ /* 0x040fe2000001007e */
[----:B------:R-:W0:Y:S01]  /*1fb0*/  MUFU.SIN R65, R127 ;  /* 0x0000007f00417308 */ /* 0x000e220000000400 */
[----:B------:R-:W-:Y:S02]  /*1fc0*/  FFMA.FTZ R64, R57, R134, R64 ;  /* 0x0000008639407223 */ /* 0x000fe40000010040 */
[----:B----4-:R-:W-:Y:S02]  /*1fd0*/  FMUL.FTZ R120, R123, R122 ;  /* 0x0000007a7b787220 */ /* 0x010fe40000410000 */
[----:B------:R-:W-:-:S03]  /*1fe0*/  FMUL.FTZ R129, R121, R64 ;  /* 0x0000004079817220 */ /* 0x000fc60000410000 */
[----:B------:R3:W4:Y:S01]  /*1ff0*/  MUFU.COS R125, R127 ;  /* 0x0000007f007d7308 */ /* 0x0007220000000000 */
[-C--:B------:R-:W-:Y:S02]  /*2000*/  FFMA.FTZ R129, R120, R126.reuse, R129 ;  /* 0x0000007e78817223 */ /* 0x080fe40000010081 */
[----:B0-----:R-:W-:Y:S02]  /*2010*/  FMUL.FTZ R123, R124, R65 ;  /* 0x000000417c7b7220 */ /* 0x001fe40000410000 */
[----:B---3--:R-:W-:Y:S02]  /*2020*/  FMUL.FTZ R127, R121, R126 ;  /* 0x0000007e797f7220 */ /* 0x008fe40000410000 */
[-C--:B------:R-:W-:Y:S02]  /*2030*/  FMUL.FTZ R65, R117, R67.reuse ;  /* 0x0000004375417220 */ /* 0x080fe40000410000 */
[----:B------:R-:W-:Y:S02]  /*2040*/  FFMA.FTZ R127, R120, R64, -R127 ;  /* 0x00000040787f7223 */ /* 0x000fe4000001087f */
[----:B------:R-:W-:-:S02]  /*2050*/  FMUL.FTZ R64, R116, R67 ;  /* 0x0000004374407220 */ /* 0x000fc40000410000 */
[-C--:B------:R-:W-:Y:S02]  /*2060*/  FFMA.FTZ R65, R116, R66.reuse, -R65 ;  /* 0x0000004274417223 */ /* 0x080fe40000010841 */
[----:B------:R-:W-:Y:S02]  /*2070*/  FFMA.FTZ R64, R117, R66, R64 ;  /* 0x0000004275407223 */ /* 0x000fe40000010040 */
[----:B----4-:R-:W-:Y:S02]  /*2080*/  FMUL.FTZ R125, R124, R125 ;  /* 0x0000007d7c7d7220 */ /* 0x010fe40000410000 */
[C---:B------:R-:W-:Y:S02]  /*2090*/  FMUL.FTZ R122, R121.reuse, R64 ;  /* 0x00000040797a7220 */ /* 0x040fe40000410000 */
[----:B------:R-:W-:Y:S02]  /*20a0*/  FFMA.FTZ R124, R58, R137, R127 ;  /* 0x000000893a7c7223 */ /* 0x000fe4000001007f */
[----:B------:R-:W-:-:S02]  /*20b0*/  FMUL.FTZ R127, R121, R65 ;  /* 0x00000041797f7220 */ /* 0x000fc40000410000 */
[----:B------:R-:W-:Y:S02]  /*20c0*/  FFMA.FTZ R122, R120, R65, -R122 ;  /* 0x00000041787a7223 */ /* 0x000fe4000001087a */
[----:B------:R-:W-:Y:S02]  /*20d0*/  FFMA.FTZ R126, R58, R139, R129 ;  /* 0x0000008b3a7e7223 */ /* 0x000fe40000010081 */
[C---:B------:R-:W-:Y:S02]  /*20e0*/  FMUL.FTZ R130, R123.reuse, R124 ;  /* 0x0000007c7b827220 */ /* 0x040fe40000410000 */
[----:B------:R-:W-:Y:S02]  /*20f0*/  FFMA.FTZ R64, R120, R64, R127 ;  /* 0x0000004078407223 */ /* 0x000fe4000001007f */
[C---:B------:R-:W-:Y:S02]  /*2100*/  FMUL.FTZ R65, R123.reuse, R122 ;  /* 0x0000007a7b417220 */ /* 0x040fe40000410000 */
[----:B------:R-:W-:-:S02]  /*2110*/  FMUL.FTZ R129, R123, R126 ;  /* 0x0000007e7b817220 */ /* 0x000fc40000410000 */
[----:B------:R-:W-:Y:S02]  /*2120*/  FFMA.FTZ R130, R125, R126, R130 ;  /* 0x0000007e7d827223 */ /* 0x000fe40000010082 */
[-C--:B------:R-:W-:Y:S02]  /*2130*/  FMUL.FTZ R135, R123, R64.reuse ;  /* 0x000000407b877220 */ /* 0x080fe40000410000 */
[C---:B------:R-:W-:Y:S02]  /*2140*/  FFMA.FTZ R126, R125.reuse, R64, R65 ;  /* 0x000000407d7e7223 */ /* 0x040fe40000010041 */
[----:B------:R0:W3:Y:S01]  /*2150*/  @P2 LDS.64 R64, [R11.X8+0x24d8] ;  /* 0x0024d8000b402984 */ /* 0x0000e20000008a00 */
[----:B------:R-:W-:Y:S02]  /*2160*/  FFMA.FTZ R129, R125, R124, -R129 ;  /* 0x0000007c7d817223 */ /* 0x000fe40000010881 */
[----:B------:R-:W-:Y:S02]  /*2170*/  FMUL.FTZ R124, R43, R68 ;  /* 0x000000442b7c7220 */ /* 0x000fe40000410000 */
[----:B------:R-:W-:-:S02]  /*2180*/  FFMA.FTZ R135, R125, R122, -R135 ;  /* 0x0000007a7d877223 */ /* 0x000fc40000010887 */
[C---:B------:R-:W-:Y:S02]  /*2190*/  FFMA.FTZ R138, R59.reuse, R140, R129 ;  /* 0x0000008c3b8a7223 */ /* 0x040fe40000010081 */
[----:B------:R-:W-:Y:S01]  /*21a0*/  FFMA.FTZ R141, R59, R124, R130 ;  /* 0x0000007c3b8d7223 */ /* 0x000fe20000010082 */
[----:B------:R-:W-:Y:S05]  /*21b0*/  @P2 BRA `(.L_x_14347) ;  /* 0x0000008000002947 */ /* 0x000fea0003800000 */
[----:B012---:R-:W-:-:S13]  /*21c0*/  ISETP.NE.AND P3, PT, R20, c[0x0][0x174], PT ;  /* 0x00005d0014007a0c */ /* 0x007fda0003f65270 */
[----:B---3--:R-:W-:-:S04]  /*21d0*/  @P3 LEA.HI R64, R20, R20, RZ, 0x1 ;  /* 0x0000001414403211 */ /* 0x008fc800078f08ff */
[----:B------:R-:W-:Y:S02]  /*21e0*/  @P3 LOP3.LUT R65, R64, 0xfffffe, RZ, 0xc0, !PT ;  /* 0x00fffffe40413812 */ /* 0x000fe400078ec0ff */
[----:B------:R-:W-:Y:S02]  /*21f0*/  MOV R64, 0x3f800000 ;  /* 0x3f80000000407802 */ /* 0x000fe40000000f00 */
[----:B------:R-:W-:Y:S01]  /*2200*/  @P3 IADD3 R122, -R65, R20, RZ ;  /* 0x00000014417a3210 */ /* 0x000fe20007ffe1ff */
[----:B------:R-:W-:-:S03]  /*2210*/  HFMA2.MMA R65, -RZ, RZ, 0, 0 ;  /* 0x00000000ff417435 */ /* 0x000fc600000001ff */
[----:B------:R-:W-:-:S07]  /*2220*/  @P3 LEA R122, R122, R111, 0x8 ;  /* 0x0000006f7a7a3211 */ /* 0x000fce00078e40ff */
[----:B------:R0:W1:Y:S02]  /*2230*/  @P3 LDS.64 R64, [R122.X8+0x14d0] ;  /* 0x0014d0007a403984 */ /* 0x0000640000008a00 */
.L_x_14347:
[----:B012---:R-:W-:Y:S05]  /*2240*/  BSYNC B0 ;  /* 0x0000000000007941 */ /* 0x007fea0003800000 */
.L_x_14346:
[----:B------:R-:W0:Y:S01]  /*2250*/  SHFL.UP PT, R130, R141, 0x1, RZ ;  /* 0x042000008d827989 */ /* 0x000e2200000e00ff */
[----:B------:R-:W-:Y:S01]  /*2260*/  ISETP.GE.AND P3, PT, R21, 0x1, PT ;  /* 0x000000011500780c */ /* 0x000fe20003f66270 */
[----:B------:R-:W-:Y:S01]  /*2270*/  BSSY B0, `(.L_x_14348) ;  /* 0x000009f000007945 */ /* 0x000fe20003800000 */
[----:B------:R-:W-:Y:S01]  /*2280*/  ISETP.GE.OR P0, PT, R20, c[0x0][0x174], P0 ;  /* 0x00005d0014007a0c */ /* 0x000fe20000706670 */
[----:B------:R-:W1:Y:S01]  /*2290*/  SHFL.UP PT, R129, R138, 0x1, RZ ;  /* 0x042000008a817989 */ /* 0x000e6200000e00ff */
[C---:B------:R-:W-:Y:S02]  /*22a0*/  ISETP.GT.U32.AND P4, PT, R22.reuse, 0x17, PT ;  /* 0x000000171600780c */ /* 0x040fe40003f84070 */
[----:B------:R-:W-:Y:S01]  /*22b0*/  ISETP.GT.U32.AND P5, PT, R22, 0xf, PT ;  /* 0x0000000f1600780c */ /* 0x000fe20003fa4070 */
[----:B------:R-:W2:Y:S04]  /*22c0*/  SHFL.UP PT, R122, R135, 0x1, RZ ;  /* 0x04200000877a7989 */ /* 0x000ea800000e00ff */
[----:B------:R-:W4:Y:S04]  /*22d0*/  SHFL.UP PT, R127, R126, 0x1, RZ ;  /* 0x042000007e7f7989 */ /* 0x000f2800000e00ff */
[----:B-----5:R-:W-:Y:S04]  /*22e0*/  SHFL.IDX PT, R118, R118, RZ, 0x1f ;  /* 0x00001fff76767589 */ /* 0x020fe800000e0000 */
[----:B------:R-:W-:Y:S01]  /*22f0*/  SHFL.IDX PT, R119, R119, RZ, 0x1f ;  /* 0x00001fff77777589 */ /* 0x000fe200000e0000 */
[----:B0-----:R-:W-:-:S02]  /*2300*/  FMUL.FTZ R142, R126, R130 ;  /* 0x000000827e8e7220 */ /* 0x001fc40000410000 */
[CC--:B-1----:R-:W-:Y:S02]  /*2310*/  FMUL.FTZ R131, R126.reuse, R129.reuse ;  /* 0x000000817e837220 */ /* 0x0c2fe40000410000 */
[C---:B------:R-:W-:Y:S02]  /*2320*/  FFMA.FTZ R129, R135.reuse, R129, -R142 ;  /* 0x0000008187817223 */ /* 0x040fe4000001088e */
[C---:B--2---:R-:W-:Y:S02]  /*2330*/  FMUL.FTZ R132, R126.reuse, R122 ;  /* 0x0000007a7e847220 */ /* 0x044fe40000410000 */
        /* <DEDUP_REMOVED lines=11> */
[----:B------:R-:W4:Y:S01]  /*23f0*/  SHFL.UP PT, R126, R131, 0x2, RZ ;  /* 0x04400000837e7989 */ /* 0x000f2200000e00ff */
[C---:B0-----:R-:W-:Y:S02]  /*2400*/  FMUL.FTZ R142, R131.reuse, R132 ;  /* 0x00000084838e7220 */ /* 0x041fe40000410000 */
[----:B-1----:R-:W-:-:S02]  /*2410*/  FMUL.FTZ R144, R131, R130 ;  /* 0x0000008283907220 */ /* 0x002fc40000410000 */
[----:B------:R-:W-:Y:S02]  /*2420*/  FFMA.FTZ R143, R135, R130, -R142 ;  /* 0x00000082878f7223 */ /* 0x000fe4000001088e */
[----:B--2---:R-:W-:Y:S02]  /*2430*/  FMUL.FTZ R129, R131, R122 ;  /* 0x0000007a83817220 */ /* 0x004fe40000410000 */
        /* <DEDUP_REMOVED lines=11> */
[----:B------:R-:W4:Y:S01]  /*24f0*/  SHFL.UP PT, R127, R126, 0x4, RZ ;  /* 0x048000007e7f7989 */ /* 0x000f2200000e00ff */
[C---:B0-----:R-:W-:Y:S02]  /*2500*/  FMUL.FTZ R132, R126.reuse, R122 ;  /* 0x0000007a7e847220 */ /* 0x041fe40000410000 */
[----:B-1----:R-:W-:-:S02]  /*2510*/  FMUL.FTZ R142, R126, R130 ;  /* 0x000000827e8e7220 */ /* 0x002fc40000410000 */
[CC--:B--2---:R-:W-:Y:S02]  /*2520*/  FMUL.FTZ R131, R126.reuse, R129.reuse ;  /* 0x000000817e837220 */ /* 0x0c4fe40000410000 */
        /* <DEDUP_REMOVED lines=15> */
[-C--:B--2---:R-:W-:Y:S02]  /*2620*/  FMUL.FTZ R131, R143, R132.reuse ;  /* 0x000000848f837220 */ /* 0x084fe40000410000 */
[----:B------:R-:W-:Y:S02]  /*2630*/  FFMA.FTZ R142, R135, R132, R142 ;  /* 0x00000084878e7223 */ /* 0x000fe4000001008e */
[-C--:B----4-:R-:W-:Y:S02]  /*2640*/  FMUL.FTZ R127, R143, R126.reuse ;  /* 0x0000007e8f7f7220 */ /* 0x090fe40000410000 */
[C---:B------:R-:W-:Y:S02]  /*2650*/  FFMA.FTZ R126, R135.reuse, R126, R129 ;  /* 0x0000007e877e7223 */ /* 0x040fe40000010081 */
[C---:B------:R-:W-:Y:S02]  /*2660*/  FFMA.FTZ R131, R135.reuse, R130, -R131 ;  /* 0x0000008287837223 */ /* 0x040fe40000010883 */
[----:B------:R-:W-:Y:S01]  /*2670*/  @P3 FFMA.FTZ R135, R135, R122, -R127 ;  /* 0x0000007a87873223 */ /* 0x000fe2000001087f */
[----:B------:R-:W-:Y:S01]  /*2680*/  FSEL R126, R143, R126, !P3 ;  /* 0x0000007e8f7e7208 */ /* 0x000fe20005800000 */
[----:B------:R-:W-:-:S02]  /*2690*/  @P3 FADD.FTZ R138, R138, R131 ;  /* 0x000000838a8a3221 */ /* 0x000fc40000010000 */
[----:B------:R-:W-:Y:S01]  /*26a0*/  @P3 FADD.FTZ R141, R141, R142 ;  /* 0x0000008e8d8d3221 */ /* 0x000fe20000010000 */
[----:B------:R-:W0:Y:S01]  /*26b0*/  SHFL.UP PT, R127, R135, 0x10, RZ ;  /* 0x06000000877f7989 */ /* 0x000e2200000e00ff */
[C---:B------:R-:W-:Y:S01]  /*26c0*/  FMUL.FTZ R132, R110.reuse, R63 ;  /* 0x0000003f6e847220 */ /* 0x040fe20000410000 */
[----:B------:R-:W-:Y:S01]  /*26d0*/  ISETP.GE.AND P3, PT, R21, 0x10, PT ;  /* 0x000000101500780c */ /* 0x000fe20003f66270 */
[----:B------:R-:W-:Y:S01]  /*26e0*/  FMUL.FTZ R142, R110, R62 ;  /* 0x0000003e6e8e7220 */ /* 0x000fe20000410000 */
[----:B------:R-:W1:Y:S01]  /*26f0*/  SHFL.UP PT, R129, R138, 0x10, RZ ;  /* 0x060000008a817989 */ /* 0x000e6200000e00ff */
[-C--:B------:R-:W-:Y:S02]  /*2700*/  FMUL.FTZ R62, R125, R132.reuse ;  /* 0x000000847d3e7220 */ /* 0x080fe40000410000 */
[----:B------:R-:W-:Y:S01]  /*2710*/  FMUL.FTZ R122, R109, R61 ;  /* 0x0000003d6d7a7220 */ /* 0x000fe20000410000 */
[----:B------:R-:W2:Y:S01]  /*2720*/  SHFL.UP PT, R63, R126, 0x10, RZ ;  /* 0x060000007e3f7989 */ /* 0x000ea200000e00ff */
[----:B------:R-:W-:-:S02]  /*2730*/  FMUL.FTZ R61, R123, R132 ;  /* 0x000000847b3d7220 */ /* 0x000fc40000410000 */
[----:B------:R-:W-:Y:S01]  /*2740*/  FFMA.FTZ R145, -R123, R142, -R62 ;  /* 0x0000008e7b917223 */ /* 0x000fe2000001093e */
[----:B------:R-:W4:Y:S01]  /*2750*/  SHFL.UP PT, R143, R141, 0x10, RZ ;  /* 0x060000008d8f7989 */ /* 0x000f2200000e00ff */
[----:B------:R-:W-:Y:S02]  /*2760*/  FMUL.FTZ R131, R109, R60 ;  /* 0x0000003c6d837220 */ /* 0x000fe40000410000 */
[----:B------:R-:W-:Y:S02]  /*2770*/  FFMA.FTZ R60, R125, R142, -R61 ;  /* 0x0000008e7d3c7223 */ /* 0x000fe4000001083d */
[----:B------:R-:W-:Y:S02]  /*2780*/  FADD.FTZ R145, -R122, R145 ;  /* 0x000000917a917221 */ /* 0x000fe40000010100 */
[----:B------:R-:W-:Y:S02]  /*2790*/  FADD.FTZ R61, R131, R60 ;  /* 0x0000003c833d7221 */ /* 0x000fe40000010000 */
[----:B------:R-:W-:-:S02]  /*27a0*/  FMUL.FTZ R130, R121, -R145 ;  /* 0x8000009179827220 */ /* 0x000fc40000410000 */
[----:B------:R-:W-:Y:S02]  /*27b0*/  FMUL.FTZ R146, R121, -R61 ;  /* 0x8000003d79927220 */ /* 0x000fe40000410000 */
[----:B0-----:R-:W-:Y:S02]  /*27c0*/  FMUL.FTZ R60, R126, R127 ;  /* 0x0000007f7e3c7220 */ /* 0x001fe40000410000 */
[----:B------:R-:W-:Y:S02]  /*27d0*/  FFMA.FTZ R130, R120, R61, -R130 ;  /* 0x0000003d78827223 */ /* 0x000fe40000010882 */
[----:B-1----:R-:W-:Y:S02]  /*27e0*/  FMUL.FTZ R144, R126, R129 ;  /* 0x000000817e907220 */ /* 0x002fe40000410000 */
[----:B------:R-:W-:Y:S02]  /*27f0*/  FFMA.FTZ R145, R120, R145, R146 ;  /* 0x0000009178917223 */ /* 0x000fe40000010092 */
[----:B--2---:R-:W-:-:S02]  /*2800*/  FFMA.FTZ R61, R135, R63, R60 ;  /* 0x0000003f873d7223 */ /* 0x004fc4000001003c */
[C---:B------:R-:W-:Y:S02]  /*2810*/  FMUL.FTZ R60, R126.reuse, R63 ;  /* 0x0000003f7e3c7220 */ /* 0x040fe40000410000 */
[CC--:B----4-:R-:W-:Y:S02]  /*2820*/  FMUL.FTZ R62, R126.reuse, R143.reuse ;  /* 0x0000008f7e3e7220 */ /* 0x0d0fe40000410000 */
[C---:B------:R-:W-:Y:S01]  /*2830*/  FFMA.FTZ R144, R135.reuse, R143, R144 ;  /* 0x0000008f87907223 */ /* 0x040fe20000010090 */
[----:B------:R-:W-:Y:S01]  /*2840*/  FSEL R143, R126, R61, !P3 ;  /* 0x0000003d7e8f7208 */ /* 0x000fe20005800000 */
[C---:B------:R-:W-:Y:S01]  /*2850*/  FFMA.FTZ R129, R135.reuse, R129, -R62 ;  /* 0x0000008187817223 */ /* 0x040fe2000001083e */
[----:B------:R-:W-:Y:S01]  /*2860*/  HFMA2.MMA R61, -RZ, RZ, 0, 0 ;  /* 0x00000000ff3d7435 */ /* 0x000fe200000001ff */
[----:B------:R-:W-:Y:S01]  /*2870*/  @P3 FFMA.FTZ R135, R135, R127, -R60 ;  /* 0x0000007f87873223 */ /* 0x000fe2000001083c */
[----:B------:R-:W-:Y:S01]  /*2880*/  MOV R60, 0x3f800000 ;  /* 0x3f800000003c7802 */ /* 0x000fe20000000f00 */
[----:B------:R-:W-:Y:S01]  /*2890*/  @P3 FADD.FTZ R141, R141, R144 ;  /* 0x000000908d8d3221 */ /* 0x000fe20000010000 */
[----:B------:R-:W0:Y:S01]  /*28a0*/  SHFL.UP PT, R143, R143, 0x1, RZ ;  /* 0x042000008f8f7989 */ /* 0x000e2200000e00ff */
[----:B------:R-:W-:Y:S01]  /*28b0*/  @P3 FADD.FTZ R138, R138, R129 ;  /* 0x000000818a8a3221 */ /* 0x000fe20000010000 */
[----:B------:R-:W-:Y:S01]  /*28c0*/  CS2R R62, SRZ ;  /* 0x00000000003e7805 */ /* 0x000fe2000001ff00 */
[C---:B------:R-:W-:Y:S01]  /*28d0*/  FMUL.FTZ R127, R108.reuse, R38 ;  /* 0x000000266c7f7220 */ /* 0x040fe20000410000 */
[----:B------:R-:W1:Y:S01]  /*28e0*/  SHFL.UP PT, R135, R135, 0x1, RZ ;  /* 0x0420000087877989 */ /* 0x000e6200000e00ff */
[----:B------:R-:W-:Y:S01]  /*28f0*/  FMUL.FTZ R126, R108, R39 ;  /* 0x000000276c7e7220 */ /* 0x000fe20000410000 */
[----:B------:R-:W-:Y:S01]  /*2900*/  ISETP.GT.U32.AND P3, PT, R22, 0x1b, PT ;  /* 0x0000001b1600780c */ /* 0x000fe20003f64070 */
[----:B------:R-:W-:Y:S01]  /*2910*/  FADD.FTZ R39, R127, R130 ;  /* 0x000000827f277221 */ /* 0x000fe20000010000 */
[----:B------:R-:W2:Y:S01]  /*2920*/  SHFL.UP PT, R141, R141, 0x1, RZ ;  /* 0x042000008d8d7989 */ /* 0x000ea200000e00ff */
[----:B------:R-:W-:-:S02]  /*2930*/  FADD.FTZ R145, -R126, R145 ;  /* 0x000000917e917221 */ /* 0x000fc40000010100 */
[C---:B------:R-:W-:Y:S01]  /*2940*/  FMUL.FTZ R130, R69.reuse, R37 ;  /* 0x0000002545827220 */ /* 0x040fe20000410000 */
[----:B------:R-:W4:Y:S01]  /*2950*/  SHFL.UP PT, R138, R138, 0x1, RZ ;  /* 0x042000008a8a7989 */ /* 0x000f2200000e00ff */
[----:B------:R-:W-:Y:S02]  /*2960*/  FMUL.FTZ R129, R69, R36 ;  /* 0x0000002445817220 */ /* 0x000fe40000410000 */
[C---:B------:R-:W-:Y:S01]  /*2970*/  FMUL.FTZ R37, R67.reuse, -R145 ;  /* 0x8000009143257220 */ /* 0x040fe20000410000 */
[----:B------:R3:W3:Y:S01]  /*2980*/  @!P0 LDS.128 R60, [R111.X16+0x25d0] ;  /* 0x0025d0006f3c8984 */ /* 0x0006e2000000cc00 */
[----:B------:R-:W-:Y:S01]  /*2990*/  FMUL.FTZ R144, R67, -R39 ;  /* 0x8000002743907220 */ /* 0x000fe20000410000 */
[----:B------:R-:W-:Y:S01]  /*29a0*/  ISETP.NE.AND P0, PT, R22, 0x1f, PT ;  /* 0x0000001f1600780c */ /* 0x000fe20003f05270 */
[C---:B---3--:R-:W-:Y:S02]  /*29b0*/  FMUL.FTZ R38, R123.reuse, -R64 ;  /* 0x800000407b267220 */ /* 0x048fe40000410000 */
[----:B------:R-:W-:-:S02]  /*29c0*/  FMUL.FTZ R36, R123, R65 ;  /* 0x000000417b247220 */ /* 0x000fc40000410000 */
[C---:B------:R-:W-:Y:S02]  /*29d0*/  FFMA.FTZ R146, R66.reuse, R39, -R37 ;  /* 0x0000002742927223 */ /* 0x040fe40000010825 */
[----:B------:R-:W-:Y:S02]  /*29e0*/  FFMA.FTZ R147, R66, R145, R144 ;  /* 0x0000009142937223 */ /* 0x000fe40000010090 */
[C---:B------:R-:W-:Y:S02]  /*29f0*/  FFMA.FTZ R144, R125.reuse, -R65, R38 ;  /* 0x800000417d907223 */ /* 0x040fe40000010026 */
[----:B------:R-:W-:Y:S02]  /*2a00*/  FFMA.FTZ R39, R125, R64, -R36 ;  /* 0x000000407d277223 */ /* 0x000fe40000010824 */
[C---:B0-----:R-:W-:Y:S02]  /*2a10*/  FMUL.FTZ R36, R143.reuse, R119 ;  /* 0x000000778f247220 */ /* 0x041fe40000410000 */
[----:B------:R-:W-:-:S02]  /*2a20*/  FMUL.FTZ R38, R143, R118 ;  /* 0x000000768f267220 */ /* 0x000fc40000410000 */
[CC--:B------:R-:W-:Y:S02]  /*2a30*/  FMUL.FTZ R143, R121.reuse, -R144.reuse ;  /* 0x80000090798f7220 */ /* 0x0c0fe40000410000 */
[----:B------:R-:W-:Y:S02]  /*2a40*/  FMUL.FTZ R145, R121, -R39 ;  /* 0x8000002779917220 */ /* 0x000fe40000410000 */
[C---:B-1----:R-:W-:Y:S02]  /*2a50*/  FFMA.FTZ R38, R135.reuse, R119, R38 ;  /* 0x0000007787267223 */ /* 0x042fe40000010026 */
[C---:B------:R-:W-:Y:S02]  /*2a60*/  FFMA.FTZ R143, R120.reuse, R39, -R143 ;  /* 0x00000027788f7223 */ /* 0x040fe4000001088f */
[----:B------:R-:W-:Y:S02]  /*2a70*/  FFMA.FTZ R145, R120, R144, R145 ;  /* 0x0000009078917223 */ /* 0x000fe40000010091 */
[----:B------:R-:W-:-:S02]  /*2a80*/  FFMA.FTZ R37, R135, R118, -R36 ;  /* 0x0000007687257223 */ /* 0x000fc40000010824 */
[----:B--2---:R-:W-:Y:S02]  /*2a90*/  @P1 FADD.FTZ R119, R141, R38 ;  /* 0x000000268d771221 */ /* 0x004fe40000010000 */
[C---:B------:R-:W-:Y:S02]  /*2aa0*/  FMUL.FTZ R38, R67.reuse, -R145 ;  /* 0x8000009143267220 */ /* 0x040fe40000410000 */
[-C--:B------:R-:W-:Y:S02]  /*2ab0*/  FMUL.FTZ R39, R67, -R143.reuse ;  /* 0x8000008f43277220 */ /* 0x080fe40000410000 */
[----:B----4-:R-:W-:Y:S01]  /*2ac0*/  @P1 FADD.FTZ R118, R138, R37 ;  /* 0x000000258a761221 */ /* 0x010fe20000010000 */
[----:B------:R-:W-:Y:S01]  /*2ad0*/  ISETP.GT.U32.AND P1, PT, R22, 0x1d, PT ;  /* 0x0000001d1600780c */ /* 0x000fe20003f24070 */
[----:B------:R-:W-:Y:S02]  /*2ae0*/  FADD.FTZ R36, R129, R146 ;  /* 0x0000009281247221 */ /* 0x000fe40000010000 */
[----:B------:R-:W-:-:S02]  /*2af0*/  FFMA.FTZ R38, R66, R143, -R38 ;  /* 0x0000008f42267223 */ /* 0x000fc40000010826 */
[C---:B------:R-:W-:Y:S02]  /*2b00*/  FMUL.FTZ R135, R117.reuse, R119 ;  /* 0x0000007775877220 */ /* 0x040fe40000410000 */
[----:B------:R-:W-:Y:S01]  /*2b10*/  FADD.FTZ R37, -R130, R147 ;  /* 0x0000009382257221 */ /* 0x000fe20000010100 */
[----:B------:R0:W1:Y:S01]  /*2b20*/  SHFL.DOWN PT, R138, R38, 0x1, 0x1f ;  /* 0x08201f00268a7f89 */ /* 0x00006200000e0000 */
[----:B------:R-:W-:Y:S02]  /*2b30*/  FFMA.FTZ R39, R66, R145, R39 ;  /* 0x0000009142277223 */ /* 0x000fe40000010027 */
[-C--:B------:R-:W-:Y:S01]  /*2b40*/  FMUL.FTZ R117, R117, R118.reuse ;  /* 0x0000007675757220 */ /* 0x080fe20000410000 */
[----:B------:R0:W2:Y:S01]  /*2b50*/  SHFL.DOWN PT, R146, R37, 0x1, 0x1f ;  /* 0x08201f0025927f89 */ /* 0x0000a200000e0000 */
[C---:B------:R-:W-:Y:S02]  /*2b60*/  FFMA.FTZ R135, R116.reuse, R118, -R135 ;  /* 0x0000007674877223 */ /* 0x040fe40000010887 */
[----:B------:R-:W-:Y:S01]  /*2b70*/  FFMA.FTZ R116, R116, R119, R117 ;  /* 0x0000007774747223 */ /* 0x000fe20000010075 */
[----:B------:R0:W3:Y:S04]  /*2b80*/  SHFL.DOWN PT, R118, R36, 0x1, 0x1f ;  /* 0x08201f0024767f89 */ /* 0x0000e800000e0000 */
[----:B------:R0:W4:Y:S01]  /*2b90*/  SHFL.DOWN PT, R144, R39, 0x1, 0x1f ;  /* 0x08201f0027907f89 */ /* 0x00012200000e0000 */
[----:B------:R-:W-:Y:S05]  /*2ba0*/  @!P0 BRA `(.L_x_14349) ;  /* 0x000000b000008947 */ /* 0x000fea0003800000 */
[C---:B--2---:R-:W-:Y:S02]  /*2bb0*/  FMUL.FTZ R119, R39.reuse, R146 ;  /* 0x0000009227777220 */ /* 0x044fe40000410000 */
[----:B----4-:R-:W-:-:S02]  /*2bc0*/  FMUL.FTZ R117, R39, R144 ;  /* 0x0000009027757220 */ /* 0x010fc40000410000 */
        /* <DEDUP_REMOVED lines=9> */
.L_x_14349:
[----:B------:R-:W-:Y:S05]  /*2c60*/  BSYNC B0 ;  /* 0x0000000000007941 */ /* 0x000fea0003800000 */
.L_x_14348:
[----:B-1----:R1:W0:Y:S01]  /*2c70*/  SHFL.DOWN PT, R138, R38, 0x2, 0x1f ;  /* 0x08401f00268a7f89 */ /* 0x00222200000e0000 */
[----:B------:R-:W-:Y:S01]  /*2c80*/  BSSY B0, `(.L_x_14350) ;  /* 0x0000012000007945 */ /* 0x000fe20003800000 */
[----:B------:R-:W-:Y:S02]  /*2c90*/  FADD.FTZ R128, R128, R135 ;  /* 0x0000008780807221 */ /* 0x000fe40000010000 */
[----:B----4-:R1:W4:Y:S01]  /*2ca0*/  SHFL.DOWN PT, R144, R39, 0x2, 0x1f ;  /* 0x08401f0027907f89 */ /* 0x01032200000e0000 */
[----:B------:R-:W-:-:S03]  /*2cb0*/  FADD.FTZ R116, R133, R116 ;  /* 0x0000007485747221 */ /* 0x000fc60000010000 */
[----:B---3--:R1:W3:Y:S04]  /*2cc0*/  SHFL.DOWN PT, R118, R36, 0x2, 0x1f ;  /* 0x08401f0024767f89 */ /* 0x0082e800000e0000 */
[----:B--2---:R1:W2:Y:S01]  /*2cd0*/  SHFL.DOWN PT, R146, R37, 0x2, 0x1f ;  /* 0x08401f0025927f89 */ /* 0x0042a200000e0000 */
[----:B------:R-:W-:Y:S05]  /*2ce0*/  @P1 BRA `(.L_x_14351) ;  /* 0x000000b000001947 */ /* 0x000fea0003800000 */
[C---:B--2---:R-:W-:Y:S02]  /*2cf0*/  FMUL.FTZ R119, R39.reuse, R146 ;  /* 0x0000009227777220 */ /* 0x044fe40000410000 */
[C---:B----4-:R-:W-:Y:S02]  /*2d00*/  FMUL.FTZ R117, R39.reuse, R144 ;  /* 0x0000009027757220 */ /* 0x050fe40000410000 */
        /* <DEDUP_REMOVED lines=9> */
.L_x_14351:
[----:B------:R-:W-:Y:S05]  /*2da0*/  BSYNC B0 ;  /* 0x0000000000007941 */ /* 0x000fea0003800000 */
.L_x_14350:
[----:B0-----:R0:W1:Y:S01]  /*2db0*/  SHFL.DOWN PT, R138, R38, 0x4, 0x1f ;  /* 0x08801f00268a7f89 */ /* 0x00106200000e0000 */
[----:B------:R-:W-:Y:S03]  /*2dc0*/  BSSY B0, `(.L_x_14352) ;  /* 0x0000010000007945 */ /* 0x000fe60003800000 */
[----:B----4-:R0:W4:Y:S04]  /*2dd0*/  SHFL.DOWN PT, R144, R39, 0x4, 0x1f ;  /* 0x08801f0027907f89 */ /* 0x01012800000e0000 */
[----:B---3--:R0:W3:Y:S04]  /*2de0*/  SHFL.DOWN PT, R118, R36, 0x4, 0x1f ;  /* 0x08801f0024767f89 */ /* 0x0080e800000e0000 */
[----:B--2---:R0:W2:Y:S01]  /*2df0*/  SHFL.DOWN PT, R146, R37, 0x4, 0x1f ;  /* 0x08801f0025927f89 */ /* 0x0040a200000e0000 */
[----:B------:R-:W-:Y:S05]  /*2e00*/  @P3 BRA `(.L_x_14353) ;  /* 0x000000b000003947 */ /* 0x000fea0003800000 */
        /* <DEDUP_REMOVED lines=11> */
.L_x_14353:
[----:B------:R-:W-:Y:S05]  /*2ec0*/  BSYNC B0 ;  /* 0x0000000000007941 */ /* 0x000fea0003800000 */
.L_x_14352:
[----:B-1----:R1:W0:Y:S01]  /*2ed0*/  SHFL.DOWN PT, R138, R38, 0x8, 0x1f ;  /* 0x09001f00268a7f89 */ /* 0x00222200000e0000 */
        /* <DEDUP_REMOVED lines=16> */
.L_x_14355:
[----:B------:R-:W-:Y:S05]  /*2fe0*/  BSYNC B0 ;  /* 0x0000000000007941 */ /* 0x000fea0003800000 */
.L_x_14354:
[----:B0-----:R0:W1:Y:S01]  /*2ff0*/  SHFL.DOWN PT, R138, R38, 0x10, 0x1f ;  /* 0x0a001f00268a7f89 */ /* 0x00106200000e0000 */
[----:B------:R-:W-:Y:S01]  /*3000*/  BSSY B0, `(.L_x_14356) ;  /* 0x0000012000007945 */ /* 0x000fe20003800000 */
[C---:B------:R-:W-:Y:S02]  /*3010*/  FMUL.FTZ R117, R67.reuse, R116 ;  /* 0x0000007443757220 */ /* 0x040fe40000410000 */
[----:B----4-:R0:W4:Y:S01]  /*3020*/  SHFL.DOWN PT, R144, R39, 0x10, 0x1f ;  /* 0x0a001f0027907f89 */ /* 0x01012200000e0000 */
[----:B------:R-:W-:-:S03]  /*3030*/  FMUL.FTZ R119, R67, R128 ;  /* 0x0000008043777220 */ /* 0x000fc60000410000 */
        /* <DEDUP_REMOVED lines=14> */
.L_x_14357:
[----:B------:R-:W-:Y:S05]  /*3120*/  BSYNC B0 ;  /* 0x0000000000007941 */ /* 0x000fea0003800000 */
.L_x_14356:
[C---:B------:R-:W-:Y:S01]  /*3130*/  FFMA.FTZ R135, R66.reuse, R128, -R117 ;  /* 0x0000008042877223 */ /* 0x040fe20000010875 */
[----:B----4-:R-:W-:Y:S01]  /*3140*/  SHFL.DOWN PT, R144, R39, 0x1, 0x1f ;  /* 0x08201f0027907f89 */ /* 0x010fe200000e0000 */
[----:B------:R-:W-:Y:S01]  /*3150*/  FFMA.FTZ R117, R66, R116, R119 ;  /* 0x0000007442757223 */ /* 0x000fe20000010077 */
[----:B------:R-:W-:Y:S01]  /*3160*/  ISETP.NE.AND P0, PT, R11, RZ, PT ;  /* 0x000000ff0b00720c */ /* 0x000fe20003f05270 */
[C---:B------:R-:W-:Y:S01]  /*3170*/  FFMA.FTZ R135, R57.reuse, R134, R135 ;  /* 0x0000008639877223 */ /* 0x040fe20000010087 */
[----:B------:R-:W4:Y:S01]  /*3180*/  SHFL.IDX PT, R119, R62, RZ, 0x1f ;  /* 0x00001fff3e777589 */ /* 0x000f2200000e0000 */
[----:B------:R-:W-:Y:S01]  /*3190*/  FFMA.FTZ R117, R57, R136, R117 ;  /* 0x0000008839757223 */ /* 0x000fe20000010075 */
[----:B------:R-:W-:Y:S01]  /*31a0*/  BSSY B0, `(.L_x_14358) ;  /* 0x00000cd000007945 */ /* 0x000fe20003800000 */
[C---:B------:R-:W-:Y:S01]  /*31b0*/  FMUL.FTZ R136, R121.reuse, R135 ;  /* 0x0000008779887220 */ /* 0x040fe20000410000 */
[----:B---3--:R-:W3:Y:S01]  /*31c0*/  SHFL.IDX PT, R118, R63, RZ, 0x1f ;  /* 0x00001fff3f767589 */ /* 0x008ee200000e0000 */
[----:B------:R-:W-:-:S02]  /*31d0*/  FMUL.FTZ R134, R121, R117 ;  /* 0x0000007579867220 */ /* 0x000fc40000410000 */
[C---:B------:R-:W-:Y:S01]  /*31e0*/  FFMA.FTZ R136, R120.reuse, R117, R136 ;  /* 0x0000007578887223 */ /* 0x040fe20000010088 */
[----:B------:R-:W5:Y:S01]  /*31f0*/  SHFL.DOWN PT, R145, R38, 0x1, 0x1f ;  /* 0x08201f0026917f89 */ /* 0x000f6200000e0000 */
[----:B-1----:R-:W-:Y:S02]  /*3200*/  FFMA.FTZ R138, R120, R135, -R134 ;  /* 0x00000087788a7223 */ /* 0x002fe40000010886 */
[C---:B------:R-:W-:Y:S01]  /*3210*/  FFMA.FTZ R136, R58.reuse, R139, R136 ;  /* 0x0000008b3a887223 */ /* 0x040fe20000010088 */
[----:B--2---:R-:W1:Y:S01]  /*3220*/  SHFL.DOWN PT, R146, R37, 0x1, 0x1f ;  /* 0x08201f0025927f89 */ /* 0x004e6200000e0000 */
[----:B------:R-:W-:Y:S02]  /*3230*/  FFMA.FTZ R138, R58, R137, R138 ;  /* 0x000000893a8a7223 */ /* 0x000fe4000001008a */
[----:B------:R-:W-:Y:S01]  /*3240*/  FMUL.FTZ R137, R123, R136 ;  /* 0x000000887b897220 */ /* 0x000fe20000410000 */
[----:B------:R-:W2:Y:S03]  /*3250*/  SHFL.DOWN PT, R147, R36, 0x1, 0x1f ;  /* 0x08201f0024937f89 */ /* 0x000ea600000e0000 */
[----:B------:R-:W-:Y:S01]  /*3260*/  FFMA.FTZ R137, R125, R138, -R137 ;  /* 0x0000008a7d897223 */ /* 0x000fe20000010889 */
[----:B------:R-:W0:Y:S04]  /*3270*/  SHFL.IDX PT, R133, R39, RZ, 0x1f ;  /* 0x00001fff27857589 */ /* 0x000e2800000e0000 */
[----:B------:R0:W0:Y:S01]  /*3280*/  SHFL.IDX PT, R134, R38, RZ, 0x1f ;  /* 0x00001fff26867589 */ /* 0x00002200000e0000 */
[----:B----4-:R-:W-:-:S03]  /*3290*/  @P2 FMUL.FTZ R139, R144, R119 ;  /* 0x00000077908b2220 */ /* 0x010fc60000410000 */
[----:B0-----:R-:W0:Y:S01]  /*32a0*/  SHFL.IDX PT, R39, R37, RZ, 0x1f ;  /* 0x00001fff25277589 */ /* 0x001e2200000e0000 */
[-C--:B---3--:R-:W-:Y:S02]  /*32b0*/  @P2 FMUL.FTZ R144, R144, R118.reuse ;  /* 0x0000007690902220 */ /* 0x088fe40000410000 */
[C---:B-----5:R-:W-:Y:S01]  /*32c0*/  @P2 FFMA.FTZ R143, R145.reuse, R118, R139 ;  /* 0x00000076918f2223 */ /* 0x060fe2000001008b */
[----:B------:R3:W4:Y:S01]  /*32d0*/  SHFL.IDX PT, R141, R36, RZ, 0x1f ;  /* 0x00001fff248d7589 */ /* 0x00072200000e0000 */
[----:B------:R-:W-:Y:S02]  /*32e0*/  @P2 FFMA.FTZ R144, R145, R119, -R144 ;  /* 0x0000007791902223 */ /* 0x000fe40000010890 */
[----:B-1----:R-:W-:Y:S02]  /*32f0*/  @P2 FADD.FTZ R118, R146, R143 ;  /* 0x0000008f92762221 */ /* 0x002fe40000010000 */
[----:B------:R-:W-:Y:S02]  /*3300*/  FFMA.FTZ R139, R59, R140, R137 ;  /* 0x0000008c3b8b7223 */ /* 0x000fe40000010089 */
[----:B--2---:R-:W-:-:S02]  /*3310*/  @P2 FADD.FTZ R119, R147, R144 ;  /* 0x0000009093772221 */ /* 0x004fc40000010000 */
[CC--:B------:R-:W-:Y:S02]  /*3320*/  FMUL.FTZ R140, R118.reuse, -R65.reuse ;  /* 0x80000041768c7220 */ /* 0x0c0fe40000410000 */
[----:B------:R-:W-:Y:S02]  /*3330*/  FMUL.FTZ R65, R119, -R65 ;  /* 0x8000004177417220 */ /* 0x000fe40000410000 */
[----:B------:R-:W-:Y:S02]  /*3340*/  FMUL.FTZ R38, R133, R62 ;  /* 0x0000003e85267220 */ /* 0x000fe40000410000 */
[----:B---3--:R-:W-:Y:S02]  /*3350*/  FMUL.FTZ R36, R123, R138 ;  /* 0x0000008a7b247220 */ /* 0x008fe40000410000 */
[----:B------:R-:W-:Y:S02]  /*3360*/  FFMA.FTZ R65, R118, R64, R65 ;  /* 0x0000004076417223 */ /* 0x000fe40000010041 */
[----:B------:R-:W-:-:S02]  /*3370*/  FMUL.FTZ R37, R133, R61 ;  /* 0x0000003d85257220 */ /* 0x000fc40000410000 */
[----:B------:R-:W-:Y:S02]  /*3380*/  FFMA.FTZ R119, R119, R64, -R140 ;  /* 0x0000004077777223 */ /* 0x000fe4000001088c */
[-C--:B------:R-:W-:Y:S02]  /*3390*/  FMUL.FTZ R137, R133, R63.reuse ;  /* 0x0000003f85897220 */ /* 0x080fe40000410000 */
[----:B------:R-:W-:Y:S02]  /*33a0*/  FFMA.FTZ R38, R134, R63, R38 ;  /* 0x0000003f86267223 */ /* 0x000fe40000010026 */
[----:B------:R-:W-:Y:S02]  /*33b0*/  FFMA.FTZ R140, R125, R136, R36 ;  /* 0x000000887d8c7223 */ /* 0x000fe40000010024 */
[----:B------:R-:W-:Y:S02]  /*33c0*/  FMUL.FTZ R133, R133, R60 ;  /* 0x0000003c85857220 */ /* 0x000fe40000410000 */
[----:B------:R-:W-:-:S02]  /*33d0*/  FADD.FTZ R36, -R132, R65 ;  /* 0x0000004184247221 */ /* 0x000fc40000010100 */
[----:B------:R-:W-:Y:S01]  /*33e0*/  FFMA.FTZ R60, R134, R60, -R37 ;  /* 0x0000003c863c7223 */ /* 0x000fe20000010825 */
[----:B------:R-:W-:Y:S01]  /*33f0*/  P2R R37, PR, RZ, 0x1 ;  /* 0x00000001ff257803 */ /* 0x000fe20000000000 */
[----:B------:R-:W-:Y:S02]  /*3400*/  FADD.FTZ R37, R142, R119 ;  /* 0x000000778e257221 */ /* 0x000fe40000010000 */
[----:B0-----:R-:W-:Y:S02]  /*3410*/  FADD.FTZ R63, R39, R38 ;  /* 0x00000026273f7221 */ /* 0x001fe40000010000 */
[----:B------:R-:W-:Y:S02]  /*3420*/  FMUL.FTZ R38, R123, -R36 ;  /* 0x800000247b267220 */ /* 0x000fe40000410000 */
[----:B------:R-:W-:Y:S02]  /*3430*/  FFMA.FTZ R62, R134, R62, -R137 ;  /* 0x0000003e863e7223 */ /* 0x000fe40000010889 */
[----:B------:R-:W-:-:S02]  /*3440*/  FFMA.FTZ R140, R59, R124, R140 ;  /* 0x0000007c3b8c7223 */ /* 0x000fc4000001008c */
[----:B------:R-:W-:Y:S02]  /*3450*/  FMUL.FTZ R65, R59, R68 ;  /* 0x000000443b417220 */ /* 0x000fe40000410000 */
[-C--:B------:R-:W-:Y:S02]  /*3460*/  FMUL.FTZ R123, R123, -R37.reuse ;  /* 0x800000257b7b7220 */ /* 0x080fe40000410000 */
[----:B------:R-:W-:Y:S02]  /*3470*/  FFMA.FTZ R64, R125, R37, -R38 ;  /* 0x000000257d407223 */ /* 0x000fe40000010826 */
[----:B------:R-:W-:Y:S02]  /*3480*/  FFMA.FTZ R61, R134, R61, R133 ;  /* 0x0000003d863d7223 */ /* 0x000fe40000010085 */
[----:B----4-:R-:W-:Y:S02]  /*3490*/  FADD.FTZ R62, R141, R62 ;  /* 0x0000003e8d3e7221 */ /* 0x010fe40000010000 */
[----:B------:R-:W-:-:S02]  /*34a0*/  FFMA.FTZ R38, R43, -R65, R140 ;  /* 0x800000412b267223 */ /* 0x000fc4000001008c */
[----:B------:R-:W-:Y:S01]  /*34b0*/  FMUL.FTZ R119, R37, R68 ;  /* 0x0000004425777220 */ /* 0x000fe20000410000 */
[----:B------:R0:W-:Y:S01]  /*34c0*/  @!P0 STS.128 [R111.X16+0x25d0], R60 ;  /* 0x0025d03c6f008388 */ /* 0x0001e2000000cc00 */
[----:B------:R-:W-:Y:S02]  /*34d0*/  FFMA.FTZ R123, R125, R36, R123 ;  /* 0x000000247d7b7223 */ /* 0x000fe4000001007b */
[----:B------:R-:W-:Y:S02]  /*34e0*/  FADD.FTZ R39, R131, R64 ;  /* 0x0000004083277221 */ /* 0x000fe40000010000 */
[----:B------:R-:W-:Y:S02]  /*34f0*/  FFMA.FTZ R64, R42, -R65, R139 ;  /* 0x800000412a407223 */ /* 0x000fe4000001008b */
[----:B------:R-:W-:Y:S02]  /*3500*/  FMUL.FTZ R125, R36, R68 ;  /* 0x00000044247d7220 */ /* 0x000fe40000410000 */
[----:B------:R-:W-:-:S02]  /*3510*/  FMUL.FTZ R65, R38, R119 ;  /* 0x0000007726417220 */ /* 0x000fc40000410000 */
[----:B------:R-:W-:Y:S02]  /*3520*/  FMUL.FTZ R134, R38, R125 ;  /* 0x0000007d26867220 */ /* 0x000fe40000410000 */
[-C--:B------:R-:W-:Y:S02]  /*3530*/  FMUL.FTZ R131, R59, R119.reuse ;  /* 0x000000773b837220 */ /* 0x080fe40000410000 */
[----:B------:R-:W-:Y:S02]  /*3540*/  FFMA.FTZ R134, R64, R119, R134 ;  /* 0x0000007740867223 */ /* 0x000fe40000010086 */
[----:B0-----:R-:W-:Y:S01]  /*3550*/  FADD.FTZ R60, -R122, R123 ;  /* 0x0000007b7a3c7221 */ /* 0x001fe20000010100 */
[----:B------:R0:W-:Y:S01]  /*3560*/  STS [R24.X4+0x858], R131 ;  /* 0x0008588318007388 */ /* 0x0001e20000004800 */
[----:B------:R-:W-:Y:S02]  /*3570*/  FFMA.FTZ R62, R64, R125, -R65 ;  /* 0x0000007d403e7223 */ /* 0x000fe40000010841 */
[----:B------:R-:W-:-:S02]  /*3580*/  FMUL.FTZ R65, R58, R35 ;  /* 0x000000233a417220 */ /* 0x000fc40000410000 */
[CC--:B------:R-:W-:Y:S02]  /*3590*/  FMUL.FTZ R63, R121.reuse, -R60.reuse ;  /* 0x8000003c793f7220 */ /* 0x0c0fe40000410000 */
[----:B------:R-:W-:Y:S02]  /*35a0*/  FMUL.FTZ R121, R121, -R39 ;  /* 0x8000002779797220 */ /* 0x000fe40000410000 */
        /* <DEDUP_REMOVED lines=10> */
[-C--:B------:R-:W-:Y:S02]  /*3650*/  FFMA.FTZ R63, R65, R120.reuse, R63 ;  /* 0x00000078413f7223 */ /* 0x080fe4000001003f */
[----:B------:R-:W-:Y:S02]  /*3660*/  FMUL.FTZ R127, R58, R120 ;  /* 0x000000783a7f7220 */ /* 0x000fe40000410000 */
[C---:B------:R-:W-:Y:S02]  /*3670*/  FMUL.FTZ R120, R67.reuse, -R118 ;  /* 0x8000007643787220 */ /* 0x040fe40000410000 */
[-C--:B------:R-:W-:Y:S01]  /*3680*/  FMUL.FTZ R67, R67, -R119.reuse ;  /* 0x8000007743437220 */ /* 0x080fe20000410000 */
[----:B------:R-:W-:Y:S01]  /*3690*/  STS [R24.X4+0x850], R127 ;  /* 0x0008507f18007388 */ /* 0x000fe20000004800 */
[----:B------:R-:W-:Y:S02]  /*36a0*/  FFMA.FTZ R120, R66, R119, -R120 ;  /* 0x0000007742787223 */ /* 0x000fe40000010878 */
[----:B------:R-:W-:-:S02]  /*36b0*/  FMUL.FTZ R123, R59, R125 ;  /* 0x0000007d3b7b7220 */ /* 0x000fc40000410000 */
[----:B------:R-:W-:Y:S02]  /*36c0*/  FMUL.FTZ R125, R56, R33 ;  /* 0x00000021387d7220 */ /* 0x000fe40000410000 */
[----:B------:R-:W-:Y:S01]  /*36d0*/  FFMA.FTZ R67, R66, R118, R67 ;  /* 0x0000007642437223 */ /* 0x000fe20000010043 */
[----:B------:R1:W-:Y:S01]  /*36e0*/  STS [R24.X4+0x85c], R123 ;  /* 0x00085c7b18007388 */ /* 0x0003e20000004800 */
[----:B------:R-:W-:Y:S02]  /*36f0*/  FADD.FTZ R120, R129, R120 ;  /* 0x0000007881787221 */ /* 0x000fe40000010000 */
[----:B------:R-:W-:Y:S02]  /*3700*/  FMUL.FTZ R124, R57, R34 ;  /* 0x00000022397c7220 */ /* 0x000fe40000410000 */
[-C--:B0-----:R-:W-:Y:S02]  /*3710*/  FMUL.FTZ R131, R58, R122.reuse ;  /* 0x0000007a3a837220 */ /* 0x081fe40000410000 */
[----:B------:R-:W-:-:S02]  /*3720*/  FFMA.FTZ R144, R65, R122, -R121 ;  /* 0x0000007a41907223 */ /* 0x000fc40000010879 */
[----:B------:R-:W-:Y:S01]  /*3730*/  FADD.FTZ R122, -R130, R67 ;  /* 0x00000043827a7221 */ /* 0x000fe20000010100 */
[----:B------:R0:W-:Y:S01]  /*3740*/  STS [R24.X4+0x854], R131 ;  /* 0x0008548318007388 */ /* 0x0001e20000004800 */
[-C--:B-1----:R-:W-:Y:S02]  /*3750*/  FFMA.FTZ R123, R44, -R125.reuse, R128 ;  /* 0x8000007d2c7b7223 */ /* 0x082fe40000010080 */
[----:B------:R-:W-:Y:S02]  /*3760*/  FFMA.FTZ R125, R45, -R125, R116 ;  /* 0x8000007d2d7d7223 */ /* 0x000fe40000010074 */
[----:B------:R-:W-:Y:S02]  /*3770*/  FMUL.FTZ R66, R120, R33 ;  /* 0x0000002178427220 */ /* 0x000fe40000410000 */
[----:B------:R-:W-:Y:S02]  /*3780*/  FFMA.FTZ R121, R47, -R124, R117 ;  /* 0x8000007c2f797223 */ /* 0x000fe40000010075 */
[----:B------:R-:W-:-:S02]  /*3790*/  FMUL.FTZ R132, R118, R34 ;  /* 0x0000002276847220 */ /* 0x000fc40000410000 */
[----:B------:R-:W-:Y:S02]  /*37a0*/  FMUL.FTZ R130, R119, R34 ;  /* 0x0000002277827220 */ /* 0x000fe40000410000 */
[----:B------:R-:W-:Y:S02]  /*37b0*/  FMUL.FTZ R126, R122, R33 ;  /* 0x000000217a7e7220 */ /* 0x000fe40000410000 */
[----:B------:R-:W-:Y:S02]  /*37c0*/  FMUL.FTZ R127, R125, R66 ;  /* 0x000000427d7f7220 */ /* 0x000fe40000410000 */
[----:B------:R-:W-:Y:S02]  /*37d0*/  FFMA.FTZ R124, R46, -R124, R135 ;  /* 0x8000007c2e7c7223 */ /* 0x000fe40000010087 */
[C---:B------:R-:W-:Y:S02]  /*37e0*/  FMUL.FTZ R67, R121.reuse, R132 ;  /* 0x0000008479437220 */ /* 0x040fe40000410000 */
[----:B------:R-:W-:-:S02]  /*37f0*/  FMUL.FTZ R129, R121, R130 ;  /* 0x0000008279817220 */ /* 0x000fc40000410000 */
[----:B------:R-:W-:Y:S02]  /*3800*/  FFMA.FTZ R127, R123, R126, -R127 ;  /* 0x0000007e7b7f7223 */ /* 0x000fe4000001087f */
[CC--:B------:R-:W-:Y:S02]  /*3810*/  FFMA.FTZ R142, R124.reuse, R130.reuse, R67 ;  /* 0x000000827c8e7223 */ /* 0x0c0fe40000010043 */
[C---:B------:R-:W-:Y:S02]  /*3820*/  FMUL.FTZ R133, R57.reuse, R130 ;  /* 0x0000008239857220 */ /* 0x040fe40000410000 */
[-C--:B------:R-:W-:Y:S02]  /*3830*/  FFMA.FTZ R130, R124, R132.reuse, -R129 ;  /* 0x000000847c827223 */ /* 0x080fe40000010881 */
[----:B------:R-:W-:Y:S01]  /*3840*/  FMUL.FTZ R137, R57, R132 ;  /* 0x0000008439897220 */ /* 0x000fe20000410000 */
[----:B------:R-:W-:Y:S01]  /*3850*/  STS [R24.X4+0x848], R133 ;  /* 0x0008488518007388 */ /* 0x000fe20000004800 */
[----:B------:R-:W-:-:S02]  /*3860*/  FMUL.FTZ R129, R56, R66 ;  /* 0x0000004238817220 */ /* 0x000fc40000410000 */
[-C--:B0-----:R-:W-:Y:S01]  /*3870*/  FMUL.FTZ R131, R56, R126.reuse ;  /* 0x0000007e38837220 */ /* 0x081fe20000410000 */
[----:B------:R-:W-:Y:S01]  /*3880*/  STS [R24.X4+0x84c], R137 ;  /* 0x00084c8918007388 */ /* 0x000fe20000004800 */
[----:B------:R-:W-:Y:S02]  /*3890*/  FADD.FTZ R127, RZ, R127 ;  /* 0x0000007fff7f7221 */ /* 0x000fe40000010000 */
[----:B------:R-:W-:Y:S01]  /*38a0*/  FMUL.FTZ R67, R125, R126 ;  /* 0x0000007e7d437220 */ /* 0x000fe20000410000 */
[----:B------:R-:W-:Y:S01]  /*38b0*/  STS [R24.X4+0x840], R129 ;  /* 0x0008408118007388 */ /* 0x000fe20000004800 */
[----:B------:R-:W-:Y:S02]  /*38c0*/  FADD.FTZ R127, R127, R130 ;  /* 0x000000827f7f7221 */ /* 0x000fe40000010000 */
[----:B------:R-:W-:Y:S01]  /*38d0*/  FFMA.FTZ R67, R123, R66, R67 ;  /* 0x000000427b437223 */ /* 0x000fe20000010043 */
[----:B------:R-:W-:Y:S01]  /*38e0*/  STS [R24.X4+0x844], R131 ;  /* 0x0008448318007388 */ /* 0x000fe20000004800 */
[----:B------:R-:W-:Y:S01]  /*38f0*/  FADD.FTZ R127, R127, R144 ;  /* 0x000000907f7f7221 */ /* 0x000fe20000010000 */
[----:B------:R-:W-:Y:S01]  /*3900*/  IADD3 R66, R11, 0x60, RZ ;  /* 0x000000600b427810 */ /* 0x000fe20007ffe0ff */
[----:B------:R-:W-:Y:S01]  /*3910*/  FADD.FTZ R67, RZ, R67 ;  /* 0x00000043ff437221 */ /* 0x000fe20000010000 */
[----:B------:R-:W-:Y:S01]  /*3920*/  BAR.SYNC.DEFER_BLOCKING 0x0 ;  /* 0x0000000000007b1d */ /* 0x000fe20000010000 */
[----:B------:R-:W-:Y:S01]  /*3930*/  FADD.FTZ R126, R127, R62 ;  /* 0x0000003e7f7e7221 */ /* 0x000fe20000010000 */
[----:B------:R-:W-:Y:S01]  /*3940*/  LEA R62, R20, 0xffffff80, 0x7 ;  /* 0xffffff80143e7811 */ /* 0x000fe200078e38ff */
[----:B------:R-:W-:Y:S01]  /*3950*/  FMUL.FTZ R143, R109, R138 ;  /* 0x0000008a6d8f7220 */ /* 0x000fe20000410000 */
[----:B------:R-:W-:Y:S01]  /*3960*/  LEA.HI.SX32 R127, R66, R11, 0x1b ;  /* 0x0000000b427f7211 */ /* 0x000fe200078fdaff */
[----:B------:R-:W-:Y:S01]  /*3970*/  FADD.FTZ R142, R67, R142 ;  /* 0x0000008e438e7221 */ /* 0x000fe20000010000 */
[----:B------:R-:W-:Y:S01]  /*3980*/  IADD3 R62, -R62, c[0x0][0x168], RZ ;  /* 0x00005a003e3e7a10 */ /* 0x000fe20007ffe1ff */
[----:B------:R-:W-:-:S02]  /*3990*/  FMUL.FTZ R67, R69, R128 ;  /* 0x0000008045437220 */ /* 0x000fc40000410000 */
[----:B------:R-:W-:Y:S01]  /*39a0*/  FADD.FTZ R63, R142, R63 ;  /* 0x0000003f8e3f7221 */ /* 0x000fe20000010000 */
[----:B------:R-:W-:Y:S01]  /*39b0*/  LEA R138, R62, -R11, 0x1 ;  /* 0x8000000b3e8a7211 */ /* 0x000fe200078e08ff */
[----:B------:R-:W-:Y:S02]  /*39c0*/  FMUL.FTZ R145, R110, R139 ;  /* 0x0000008b6e917220 */ /* 0x000fe40000410000 */
[----:B------:R-:W-:Y:S01]  /*39d0*/  FADD.FTZ R134, R63, R134 ;  /* 0x000000863f867221 */ /* 0x000fe20000010000 */
[----:B------:R-:W-:Y:S01]  /*39e0*/  ISETP.GE.AND P0, PT, R138, 0x1, PT ;  /* 0x000000018a00780c */ /* 0x000fe20003f06270 */
[----:B------:R-:W-:Y:S02]  /*39f0*/  FFMA.FTZ R63, -R69, R116, -RZ ;  /* 0x00000074453f7223 */ /* 0x000fe400000109ff */
[C---:B------:R-:W-:Y:S02]  /*3a00*/  FMUL.FTZ R135, R108.reuse, R135 ;  /* 0x000000876c877220 */ /* 0x040fe40000410000 */
[----:B------:R-:W-:-:S02]  /*3a10*/  FFMA.FTZ R117, -R108, R117, -RZ ;  /* 0x000000756c757223 */ /* 0x000fc400000109ff */
        /* <DEDUP_REMOVED lines=12> */
[----:B-----5:R-:W-:Y:S01]  /*3ae0*/  FFMA.FTZ R67, -R109, R136, -RZ ;  /* 0x000000886d437223 */ /* 0x020fe200000109ff */
[----:B------:R-:W-:-:S02]  /*3af0*/  SHF.L.U64.HI R136, R112, 0x2, R113 ;  /* 0x0000000270887819 */ /* 0x000fc40000010271 */
[----:B------:R0:W-:Y:S04]  /*3b00*/  STS [R24.X4+0xc6c], R117 ;  /* 0x000c6c7518007388 */ /* 0x0001e80000004800 */
[----:B------:R0:W-:Y:S01]  /*3b10*/  STS [R24.X4+0xc70], R143 ;  /* 0x000c708f18007388 */ /* 0x0001e20000004800 */
[----:B------:R-:W-:Y:S01]  /*3b20*/  IMAD R140, R136, c[0x0][0x2b0], RZ ;  /* 0x0000ac00888c7a24 */ /* 0x000fe200078e02ff */
[----:B-1----:R-:W-:Y:S01]  /*3b30*/  SHF.L.U32 R135, R112, 0x2, RZ ;  /* 0x0000000270877819 */ /* 0x002fe200000006ff */
[----:B------:R-:W-:Y:S01]  /*3b40*/  IMAD R136, R136, c[0x0][0x2d0], RZ ;  /* 0x0000b40088887a24 */ /* 0x000fe200078e02ff */
[----:B------:R1:W-:Y:S04]  /*3b50*/  STS [R24.X4+0xc74], R67 ;  /* 0x000c744318007388 */ /* 0x0003e80000004800 */
[----:B------:R1:W-:Y:S04]  /*3b60*/  STS [R24.X4+0xc78], R145 ;  /* 0x000c789118007388 */ /* 0x0003e80000004800 */
[----:B------:R1:W-:Y:S04]  /*3b70*/  STS [R24.X4+0xc7c], R139 ;  /* 0x000c7c8b18007388 */ /* 0x0003e80000004800 */
[----:B------:R-:W-:Y:S06]  /*3b80*/  BAR.SYNC.DEFER_BLOCKING 0x0 ;  /* 0x0000000000007b1d */ /* 0x000fec0000010000 */
[----:B------:R-:W-:Y:S05]  /*3b90*/  @!P0 BRA `(.L_x_14359) ;  /* 0x000002d000008947 */ /* 0x000fea0003800000 */
[----:B01234-:R-:W-:Y:S01]  /*3ba0*/  SHF.R.S32.HI R62, RZ, 0x1f, R7 ;  /* 0x0000001fff3e7819 */ /* 0x01ffe20000011407 */
[----:B------:R-:W-:Y:S01]  /*3bb0*/  IMAD.WIDE.U32 R66, R7, c[0x0][0x2a0], RZ ;  /* 0x0000a80007427a25 */ /* 0x000fe200078e00ff */
[----:B------:R-:W-:Y:S01]  /*3bc0*/  ULDC.64 UR6, c[0x0][0x2b8] ;  /* 0x0000ae0000067ab9 */ /* 0x000fe20000000a00 */
[----:B------:R-:W-:Y:S01]  /*3bd0*/  SHF.L.U32 R142, R115, 0x8, RZ ;  /* 0x00000008738e7819 */ /* 0x000fe200000006ff */
[----:B------:R-:W-:Y:S01]  /*3be0*/  ULDC.64 UR8, c[0x0][0x298] ;  /* 0x0000a60000087ab9 */ /* 0x000fe20000000a00 */
[C---:B------:R-:W-:Y:S01]  /*3bf0*/  IMAD R116, R62.reuse, c[0x0][0x2a0], RZ ;  /* 0x0000a8003e747a24 */ /* 0x040fe200078e02ff */
[----:B------:R-:W-:Y:S01]  /*3c00*/  USHF.R.U64 UR6, UR6, 0x1, UR7 ;  /* 0x0000000106067899 */ /* 0x000fe20008001207 */
[----:B------:R-:W-:Y:S01]  /*3c10*/  IMAD R62, R62, c[0x0][0x2c0], RZ ;  /* 0x0000b0003e3e7a24 */ /* 0x000fe200078e02ff */
[----:B------:R-:W-:Y:S01]  /*3c20*/  USHF.R.U32.HI UR5, URZ, 0x1, UR9 ;  /* 0x000000013f057899 */ /* 0x000fe20008011609 */
[C---:B------:R-:W-:Y:S01]  /*3c30*/  IMAD R139, R7.reuse, c[0x0][0x2a4], R116 ;  /* 0x0000a900078b7a24 */ /* 0x040fe200078e0274 */
[----:B------:R-:W-:Y:S01]  /*3c40*/  USHF.R.U32.HI UR7, URZ, 0x1, UR7 ;  /* 0x000000013f077899 */ /* 0x000fe20008011607 */
[----:B------:R-:W-:Y:S01]  /*3c50*/  IMAD.WIDE.U32 R116, R7, c[0x0][0x2c0], RZ ;  /* 0x0000b00007747a25 */ /* 0x000fe200078e00ff */
[----:B------:R-:W-:-:S02]  /*3c60*/  USHF.R.U64 UR8, UR8, 0x1, UR9 ;  /* 0x0000000108087899 */ /* 0x000fc40008001209 */
[----:B------:R-:W-:Y:S01]  /*3c70*/  IADD3 R67, R67, R139, RZ ;  /* 0x0000008b43437210 */ /* 0x000fe20007ffe0ff */
[----:B------:R-:W-:Y:S01]  /*3c80*/  IMAD R63, R7, c[0x0][0x2c4], R62 ;  /* 0x0000b100073f7a24 */ /* 0x000fe200078e023e */
[----:B------:R-:W0:Y:S01]  /*3c90*/  LDS R139, [R23.X4+0xc60] ;  /* 0x000c6000178b7984 */ /* 0x000e220000004800 */
[C---:B------:R-:W-:Y:S01]  /*3ca0*/  IMAD R115, R5.reuse, UR5, RZ ;  /* 0x0000000505737c24 */ /* 0x040fe2000f8e02ff */
[----:B------:R-:W-:Y:S01]  /*3cb0*/  IADD3 R62, P0, R142, R11, RZ ;  /* 0x0000000b8e3e7210 */ /* 0x000fe20007f1e0ff */
[----:B------:R-:W-:Y:S01]  /*3cc0*/  IMAD R143, R5, UR7, RZ ;  /* 0x00000007058f7c24 */ /* 0x000fe2000f8e02ff */
[----:B------:R-:W-:Y:S01]  /*3cd0*/  IADD3 R117, R117, R63, RZ ;  /* 0x0000003f75757210 */ /* 0x000fe20007ffe0ff */
[----:B------:R-:W-:Y:S01]  /*3ce0*/  IMAD R145, R6, UR8, R115 ;  /* 0x0000000806917c24 */ /* 0x000fe2000f8e0273 */
[----:B------:R-:W-:Y:S01]  /*3cf0*/  LEA.HI.X.SX32 R63, R142, RZ, 0x1, P0 ;  /* 0x000000ff8e3f7211 */ /* 0x000fe200000f0eff */
[----:B------:R-:W-:-:S04]  /*3d00*/  IMAD.WIDE.U32 R66, R5, UR8, R66 ;  /* 0x0000000805427c25 */ /* 0x000fc8000f8e0042 */
[----:B------:R-:W-:Y:S01]  /*3d10*/  IMAD R144, R114, c[0x0][0x2b0], RZ ;  /* 0x0000ac0072907a24 */ /* 0x000fe200078e02ff */
[----:B------:R-:W-:Y:S01]  /*3d20*/  IADD3 R145, R145, R67, RZ ;  /* 0x0000004391917210 */ /* 0x000fe20007ffe0ff */
[----:B------:R-:W-:Y:S02]  /*3d30*/  IMAD R143, R6, UR6, R143 ;  /* 0x00000006068f7c24 */ /* 0x000fe4000f8e028f */
[----:B------:R-:W-:-:S04]  /*3d40*/  IMAD.WIDE.U32 R116, R5, UR6, R116 ;  /* 0x0000000605747c25 */ /* 0x000fc8000f8e0074 */
[----:B------:R-:W-:Y:S01]  /*3d50*/  IMAD R114, R114, c[0x0][0x2d0], RZ ;  /* 0x0000b40072727a24 */ /* 0x000fe200078e02ff */
[----:B------:R-:W-:Y:S01]  /*3d60*/  IADD3 R67, R143, R117, RZ ;  /* 0x000000758f437210 */ /* 0x000fe20007ffe0ff */
[C---:B------:R-:W-:Y:S01]  /*3d70*/  IMAD R147, R111.reuse, c[0x0][0x2b4], R144 ;  /* 0x0000ad006f937a24 */ /* 0x040fe200078e0290 */
[----:B------:R-:W-:Y:S01]  /*3d80*/  LEA R143, P0, R66, c[0x0][0x318], 0x3 ;  /* 0x0000c600428f7a11 */ /* 0x000fe200078018ff */
[C---:B------:R-:W-:Y:S01]  /*3d90*/  IMAD R149, R111.reuse, c[0x0][0x2d4], R114 ;  /* 0x0000b5006f957a24 */ /* 0x040fe200078e0272 */
[----:B------:R-:W-:Y:S01]  /*3da0*/  LEA R117, P1, R116, c[0x0][0x320], 0x3 ;  /* 0x0000c80074757a11 */ /* 0x000fe200078218ff */
[C---:B------:R-:W-:Y:S01]  /*3db0*/  IMAD.WIDE.U32 R114, R111.reuse, c[0x0][0x2b0], R62 ;  /* 0x0000ac006f727a25 */ /* 0x040fe200078e003e */
[----:B------:R-:W-:Y:S02]  /*3dc0*/  LEA.HI.X R144, R66, c[0x0][0x31c], R145, 0x3, P0 ;  /* 0x0000c70042907a11 */ /* 0x000fe400000f1c91 */
        /* <DEDUP_REMOVED lines=10> */
.L_x_14359:
[----:B01234-:R-:W-:Y:S05]  /*3e70*/  BSYNC B0 ;  /* 0x0000000000007941 */ /* 0x01ffea0003800000 */
.L_x_14358:
        /* <DEDUP_REMOVED lines=18> */
.L_x_14361:
[----:B0-----:R-:W-:Y:S05]  /*3fa0*/  BSYNC B0 ;  /* 0x0000000000007941 */ /* 0x001fea0003800000 */
.L_x_14360:
[----:B------:R0:W2:Y:S01]  /*3fb0*/  LDS R137, [R26.X4+0xd60] ;  /* 0x000d60001a897984 */ /* 0x0000a20000004800 */
        /* <DEDUP_REMOVED lines=8> */
.L_x_14363:
[----:B------:R-:W-:Y:S05]  /*4040*/  BSYNC B0 ;  /* 0x0000000000007941 */ /* 0x000fea0003800000 */
.L_x_14362:
[----:B------:R-:W4:Y:S01]  /*4050*/  LDS R127, [R127.X4+0xde0] ;  /* 0x000de0007f7f7984 */ /* 0x000f220000004800 */
[----:B------:R-:W-:Y:S01]  /*4060*/  BSSY B0, `(.L_x_14364) ;  /* 0x0000008000007945 */ /* 0x000fe20003800000 */
[----:B------:R-:W-:Y:S05]  /*4070*/  @!P1 BRA `(.L_x_14365) ;  /* 0x0000006000009947 */ /* 0x000fea0003800000 */
[----:B---3--:R-:W-:-:S04]  /*4080*/  IMAD.WIDE.U32 R66, R135, c[0x0][0x2b0], R82 ;  /* 0x0000ac0087427a25 */ /* 0x008fc800078e0052 */
[----:B------:R-:W-:Y:S01]  /*4090*/  IMAD.WIDE.U32 R62, R135, c[0x0][0x2d0], R96 ;  /* 0x0000b400873e7a25 */ /* 0x000fe200078e0060 */
[----:B------:R-:W-:-:S04]  /*40a0*/  IADD3 R67, R115, R67, RZ ;  /* 0x0000004373437210 */ /* 0x000fc80007ffe0ff */
[----:B------:R-:W-:Y:S01]  /*40b0*/  IADD3 R63, R117, R63, RZ ;  /* 0x0000003f753f7210 */ /* 0x000fe20007ffe0ff */
[----:B------:R3:W-:Y:S04]  /*40c0*/  RED.E.ADD.F32.FTZ.RN.STRONG.GPU [R66.64], R128 ;  /* 0x000000804200798e */ /* 0x0007e8000c10e78a */
[----:B----4-:R3:W-:Y:S02]  /*40d0*/  RED.E.ADD.F32.FTZ.RN.STRONG.GPU [R62.64], R127 ;  /* 0x0000007f3e00798e */ /* 0x0107e4000c10e78a */
.L_x_14365:
[----:B------:R-:W-:Y:S05]  /*40e0*/  BSYNC B0 ;  /* 0x0000000000007941 */ /* 0x000fea0003800000 */
.L_x_14364:
        /* <DEDUP_REMOVED lines=9> */
.L_x_14367:
[----:B------:R-:W-:Y:S05]  /*4180*/  BSYNC B0 ;  /* 0x0000000000007941 */ /* 0x000fea0003800000 */
.L_x_14366:
        /* <DEDUP_REMOVED lines=9> */
.L_x_14369:
[----:B------:R-:W-:Y:S05]  /*4220*/  BSYNC B0 ;  /* 0x0000000000007941 */ /* 0x000fea0003800000 */
.L_x_14368:
        /* <DEDUP_REMOVED lines=9> */
.L_x_14371:
[----:B------:R-:W-:Y:S05]  /*42c0*/  BSYNC B0 ;  /* 0x0000000000007941 */ /* 0x000fea0003800000 */
.L_x_14370:
        /* <DEDUP_REMOVED lines=9> */
.L_x_14373:
[----:B------:R-:W-:Y:S05]  /*4360*/  BSYNC B0 ;  /* 0x0000000000007941 */ /* 0x000fea0003800000 */
.L_x_14372:
[----:B0-----:R-:W0:Y:S01]  /*4370*/  SHFL.DOWN PT, R67, R126, 0x1, 0x1f ;  /* 0x08201f007e437f89 */ /* 0x001e2200000e0000 */
[----:B------:R-:W-:Y:S01]  /*4380*/  ISETP.GT.AND P0, PT, R21, 0x1e, PT ;  /* 0x0000001e1500780c */ /* 0x000fe20003f04270 */
[-C--:B------:R-:W-:Y:S01]  /*4390*/  FMUL.FTZ R43, R43, R36.reuse ;  /* 0x000000242b2b7220 */ /* 0x080fe20000410000 */
[----:B------:R-:W-:Y:S01]  /*43a0*/  ISETP.NE.AND P1, PT, R21, RZ, PT ;  /* 0x000000ff1500720c */ /* 0x000fe20003f25270 */
[----:B------:R-:W5:Y:S01]  /*43b0*/  SHFL.DOWN PT, R63, R134, 0x1, 0x1f ;  /* 0x08201f00863f7f89 */ /* 0x000f6200000e0000 */
[----:B------:R-:W-:Y:S01]  /*43c0*/  FMUL.FTZ R62, R107, R36 ;  /* 0x000000246b3e7220 */ /* 0x000fe20000410000 */
[----:B------:R-:W-:Y:S01]  /*43d0*/  ISETP.NE.AND P2, PT, R11, RZ, PT ;  /* 0x000000ff0b00720c */ /* 0x000fe20003f45270 */
[----:B------:R-:W-:Y:S01]  /*43e0*/  FFMA.FTZ R42, R42, R37, R43 ;  /* 0x000000252a2a7223 */ /* 0x000fe2000001002b */
        /* <DEDUP_REMOVED lines=16> */
[----:B------:R-:W-:-:S09]  /*44f0*/  FFMA.FTZ R48, R45, R33, R48 ;  /* 0x000000212d307223 */ /* 0x000fd20000010030 */
        /* <DEDUP_REMOVED lines=13> */
[-C--:B------:R-:W-:Y:S01]  /*45d0*/  FMUL.FTZ R63, R107, R37.reuse ;  /* 0x000000256b3f7220 */ /* 0x080fe20000410000 */
[----:B------:R-:W-:Y:S02]  /*45e0*/  ISETP.GT.AND P0, PT, R21, 0xf, PT ;  /* 0x0000000f1500780c */ /* 0x000fe40003f04270 */
[----:B------:R-:W5:Y:S01]  /*45f0*/  SHFL.DOWN PT, R115, R134, 0x10, 0x1f ;  /* 0x0a001f0086737f89 */ /* 0x000f6200000e0000 */
[C---:B------:R-:W-:Y:S02]  /*4600*/  FFMA.FTZ R67, R106.reuse, R36, -R63 ;  /* 0x000000246a437223 */ /* 0x040fe4000001083f */
[----:B------:R-:W-:Y:S02]  /*4610*/  FFMA.FTZ R63, R106, R37, R62 ;  /* 0x000000256a3f7223 */ /* 0x000fe4000001003e */
[----:B------:R-:W-:Y:S02]  /*4620*/  FMUL.FTZ R67, R38, R67 ;  /* 0x0000004326437220 */ /* 0x000fe40000410000 */
[----:B------:R-:W-:-:S02]  /*4630*/  FFMA.FTZ R38, R106, R60, -R43 ;  /* 0x0000003c6a267223 */ /* 0x000fc4000001082b */
[C---:B------:R-:W-:Y:S02]  /*4640*/  FMUL.FTZ R36, R107.reuse, R60 ;  /* 0x0000003c6b247220 */ /* 0x040fe40000410000 */
[----:B------:R-:W-:Y:S02]  /*4650*/  FMUL.FTZ R37, R107, R119 ;  /* 0x000000776b257220 */ /* 0x000fe40000410000 */
[----:B------:R-:W-:Y:S02]  /*4660*/  FMUL.FTZ R61, R61, R38 ;  /* 0x000000263d3d7220 */ /* 0x000fe40000410000 */
[C---:B------:R-:W-:Y:S02]  /*4670*/  FFMA.FTZ R38, R106.reuse, R39, R36 ;  /* 0x000000276a267223 */ /* 0x040fe40000010024 */
[----:B------:R-:W-:Y:S02]  /*4680*/  FFMA.FTZ R36, R106, R118, -R37 ;  /* 0x000000766a247223 */ /* 0x000fe40000010825 */
[----:B------:R-:W-:-:S02]  /*4690*/  FMUL.FTZ R37, R107, R120 ;  /* 0x000000786b257220 */ /* 0x000fc40000410000 */
[C---:B------:R-:W-:Y:S02]  /*46a0*/  FMUL.FTZ R118, R107.reuse, R118 ;  /* 0x000000766b767220 */ /* 0x040fe40000410000 */
[-C--:B------:R-:W-:Y:S02]  /*46b0*/  FMUL.FTZ R107, R107, R122.reuse ;  /* 0x0000007a6b6b7220 */ /* 0x080fe40000410000 */
[----:B------:R-:W-:Y:S02]  /*46c0*/  FFMA.FTZ R122, R106, R122, -R37 ;  /* 0x0000007a6a7a7223 */ /* 0x000fe40000010825 */
[----:B0-----:R-:W-:Y:S02]  /*46d0*/  @!P0 FADD.FTZ R126, R126, R117 ;  /* 0x000000757e7e8221 */ /* 0x001fe40000010000 */
[C---:B------:R-:W-:Y:S02]  /*46e0*/  FFMA.FTZ R37, R106.reuse, R119, R118 ;  /* 0x000000776a257223 */ /* 0x040fe40000010076 */
[----:B------:R-:W-:Y:S01]  /*46f0*/  FMUL.FTZ R36, R121, R36 ;  /* 0x0000002479247220 */ /* 0x000fe20000410000 */
[----:B------:R-:W-:Y:S01]  /*4700*/  MOV R135, R126 ;  /* 0x0000007e00877202 */ /* 0x000fe20000000f00 */
[----:B------:R-:W-:-:S02]  /*4710*/  FFMA.FTZ R106, R106, R120, R107 ;  /* 0x000000786a6a7223 */ /* 0x000fc4000001006b */
[----:B------:R-:W-:Y:S02]  /*4720*/  FMUL.FTZ R122, R125, R122 ;  /* 0x0000007a7d7a7220 */ /* 0x000fe40000410000 */
[----:B-----5:R-:W-:Y:S02]  /*4730*/  @!P0 FADD.FTZ R134, R134, R115 ;  /* 0x0000007386868221 */ /* 0x020fe40000010000 */
[----:B------:R-:W-:Y:S02]  /*4740*/  FFMA.FTZ R63, R64, R63, R67 ;  /* 0x0000003f403f7223 */ /* 0x000fe40000010043 */
[----:B------:R-:W-:Y:S01]  /*4750*/  FFMA.FTZ R38, R65, R38, R61 ;  /* 0x0000002641267223 */ /* 0x000fe2000001003d */
[----:B------:R0:W-:Y:S01]  /*4760*/  @!P1 STS.64 [0x1088], R134 ;  /* 0x00108886ff009388 */ /* 0x0001e20000000a00 */
        /* <DEDUP_REMOVED lines=18> */
.L_x_14375:
[----:B0-----:R-:W-:Y:S05]  /*4890*/  BSYNC B0 ;  /* 0x0000000000007941 */ /* 0x001fea0003800000 */
.L_x_14374:
[----:B------:R-:W-:Y:S02]  /*48a0*/  IADD3 R111, R111, 0x1, RZ ;  /* 0x000000016f6f7810 */ /* 0x000fe40007ffe0ff */
[----:B------:R-:W-:Y:S02]  /*48b0*/  IADD3 R112, P1, R112, 0x1, RZ ;  /* 0x0000000170707810 */ /* 0x000fe40007f3e0ff */
[----:B------:R-:W-:Y:S02]  /*48c0*/  ISETP.GE.AND P0, PT, R111, c[0x0][0x16c], PT ;  /* 0x00005b006f007a0c */ /* 0x000fe40003f06270 */
[----:B------:R-:W-:-:S11]  /*48d0*/  IADD3.X R113, RZ, R113, RZ, P1, !PT ;  /* 0x00000071ff717210 */ /* 0x000fd60000ffe4ff */
[----:B------:R-:W-:Y:S01]  /*48e0*/  @P0 CALL.REL.NOINC `(.L_x_14345) ;  /* 0x0000001000000944 */ /* 0x000fe20003c00000 */
[----:B------:R-:W-:Y:S05]  /*48f0*/  BRA `(.L_x_14376) ;  /* 0xffffd03000007947 */ /* 0x000fea000383ffff */
.L_x_14345:
[----:B------:R-:W-:Y:S01]  /*4900*/  BAR.SYNC.DEFER_BLOCKING 0x0 ;  /* 0x0000000000007b1d */ /* 0x000fe20000010000 */
[----:B------:R-:W-:-:S05]  /*4910*/  IMAD.WIDE R34, R11, 0x10, R70 ;  /* 0x000000100b227825 */ /* 0x000fca00078e0246 */
[----:B------:R-:W5:Y:S01]  /*4920*/  LDG.E.128 R40, [R34.64] ;  /* 0x0000000a22287981 */ /* 0x000f62000c1e1d00 */
[----:B------:R-:W-:Y:S01]  /*4930*/  IADD3 R56, R20, -0x1, RZ ;  /* 0xffffffff14387810 */ /* 0x000fe20007ffe0ff */
[----:B------:R-:W-:Y:S01]  /*4940*/  IMAD R46, R6, c[0x0][0x2d8], RZ ;  /* 0x0000b600062e7a24 */ /* 0x000fe200078e02ff */
[----:B------:R-:W-:Y:S02]  /*4950*/  UIADD3 UR4, UR4, -0x100, URZ ;  /* 0xffffff0004047890 */ /* 0x000fe4000fffe03f */
[----:B------:R-:W-:Y:S01]  /*4960*/  SHF.L.U32 R44, R56, 0x7, RZ ;  /* 0x00000007382c7819 */ /* 0x000fe200000006ff */
[----:B------:R-:W-:-:S03]  /*4970*/  IMAD R47, R5, c[0x0][0x2dc], R46 ;  /* 0x0000b700052f7a24 */ /* 0x000fc600078e022e */
[----:B------:R-:W-:Y:S01]  /*4980*/  SHF.R.S32.HI R45, RZ, 0x1f, R44 ;  /* 0x0000001fff2d7819 */ /* 0x000fe2000001142c */
[----:B-----5:R-:W-:Y:S01]  /*4990*/  STS.128 [R21.X16], R40 ;  /* 0x0000002815007388 */ /* 0x020fe2000000cc00 */
[----:B------:R-:W-:-:S06]  /*49a0*/  NOP ;  /* 0x0000000000007918 */ /* 0x000fcc0000000000 */
[----:B------:R-:W0:Y:S04]  /*49b0*/  LDS.128 R36, [R21.X16] ;  /* 0x0000000015247984 */ /* 0x000e28000000cc00 */
[----:B------:R-:W-:Y:S06]  /*49c0*/  BAR.SYNC.DEFER_BLOCKING 0x0 ;  /* 0x0000000000007b1d */ /* 0x000fec0000010000 */
[----:B------:R-:W-:Y:S01]  /*49d0*/  STS.128 [R21.X16], R48 ;  /* 0x0000003015007388 */ /* 0x000fe2000000cc00 */
[----:B0-----:R-:W-:-:S02]  /*49e0*/  FADD.FTZ R37, R37, R4 ;  /* 0x0000000425257221 */ /* 0x001fc40000010000 */
[--C-:B------:R-:W-:Y:S02]  /*49f0*/  FADD.FTZ R38, R38, R4.reuse ;  /* 0x0000000426267221 */ /* 0x100fe40000010000 */
[--C-:B------:R-:W-:Y:S01]  /*4a00*/  FADD.FTZ R36, R36, R4.reuse ;  /* 0x0000000424247221 */ /* 0x100fe20000010000 */
[----:B------:R-:W-:Y:S01]  /*4a10*/  FSETP.GTU.FTZ.AND P1, PT, R37, 20, PT ;  /* 0x41a000002500780b */ /* 0x000fe20003f3c000 */
[----:B------:R-:W-:Y:S01]  /*4a20*/  FADD.FTZ R39, R39, R4 ;  /* 0x0000000427277221 */ /* 0x000fe20000010000 */
[----:B------:R-:W-:Y:S02]  /*4a30*/  FSETP.GTU.FTZ.AND P2, PT, R38, 20, PT ;  /* 0x41a000002600780b */ /* 0x000fe40003f5c000 */
[----:B------:R-:W-:Y:S02]  /*4a40*/  FSETP.GTU.FTZ.AND P0, PT, R36, 20, PT ;  /* 0x41a000002400780b */ /* 0x000fe40003f1c000 */
[----:B------:R-:W-:-:S07]  /*4a50*/  FSETP.GTU.FTZ.AND P3, PT, R39, 20, PT ;  /* 0x41a000002700780b */ /* 0x000fce0003f7c000 */
[----:B------:R-:W-:Y:S02]  /*4a60*/  @!P1 FMUL.FTZ R34, R37, -1.4426950216293334961 ;  /* 0xbfb8aa3b25229820 */ /* 0x000fe40000410000 */
[----:B------:R-:W-:Y:S02]  /*4a70*/  @!P2 FMUL.FTZ R35, R38, -1.4426950216293334961 ;  /* 0xbfb8aa3b2623a820 */ /* 0x000fe40000410000 */
[----:B------:R-:W-:Y:S02]  /*4a80*/  @!P0 FMUL.FTZ R33, R36, -1.4426950216293334961 ;  /* 0xbfb8aa3b24218820 */ /* 0x000fe40000410000 */
[----:B------:R-:W0:Y:S01]  /*4a90*/  @!P1 MUFU.EX2 R34, R34 ;  /* 0x0000002200229308 */ /* 0x000e220000000800 */
[----:B------:R-:W-:Y:S01]  /*4aa0*/  @!P3 FMUL.FTZ R42, R39, -1.4426950216293334961 ;  /* 0xbfb8aa3b272ab820 */ /* 0x000fe20000410000 */
[----:B------:R-:W-:-:S06]  /*4ab0*/  NOP ;  /* 0x0000000000007918 */ /* 0x000fcc0000000000 */
[----:B------:R5:W3:Y:S01]  /*4ac0*/  @!P2 MUFU.EX2 R41, R35 ;  /* 0x000000230029a308 */ /* 0x000ae20000000800 */
[----:B------:R-:W4:Y:S01]  /*4ad0*/  LDS.128 R36, [R21.X16] ;  /* 0x0000000015247984 */ /* 0x000f22000000cc00 */
[----:B0-----:R-:W-:-:S06]  /*4ae0*/  @!P1 FADD.FTZ R40, R34, 1 ;  /* 0x3f80000022289421 */ /* 0x001fcc0000010000 */
[----:B------:R3:W0:Y:S01]  /*4af0*/  @!P3 MUFU.EX2 R43, R42 ;  /* 0x0000002a002bb308 */ /* 0x0006220000000800 */
[----:B-----5:R-:W-:-:S04]  /*4b00*/  IMAD.WIDE.U32 R34, R5, c[0x0][0x2d8], R44 ;  /* 0x0000b60005227a25 */ /* 0x020fc800078e002c */
[----:B------:R-:W-:Y:S01]  /*4b10*/  IMAD.WIDE.U32 R44, R5, c[0x0][0x2f8], R44 ;  /* 0x0000be00052c7a25 */ /* 0x000fe200078e002c */
[----:B------:R-:W-:Y:S02]  /*4b20*/  IADD3 R35, R35, R47, RZ ;  /* 0x0000002f23237210 */ /* 0x000fe40007ffe0ff */
[----:B------:R-:W5:Y:S01]  /*4b30*/  @!P0 MUFU.EX2 R33, R33 ;  /* 0x0000002100218308 */ /* 0x000f620000000800 */
[----:B---3--:R-:W-:Y:S02]  /*4b40*/  @!P2 FADD.FTZ R42, R41, 1 ;  /* 0x3f800000292aa421 */ /* 0x008fe40000010000 */
[----:B------:R-:W-:Y:S02]  /*4b50*/  IMAD R41, R3, c[0x0][0x2e0], RZ ;  /* 0x0000b80003297a24 */ /* 0x000fe400078e02ff */
[----:B------:R-:W-:-:S03]  /*4b60*/  IMAD.WIDE.U32 R34, R0, c[0x0][0x2e0], R34 ;  /* 0x0000b80000227a25 */ /* 0x000fc600078e0022 */
[----:B------:R3:W2:Y:S01]  /*4b70*/  @!P1 MUFU.RCP R46, R40 ;  /* 0x00000028002e9308 */ /* 0x0006a20000001000 */
[----:B------:R-:W-:Y:S02]  /*4b80*/  IMAD R41, R0, c[0x0][0x2e4], R41 ;  /* 0x0000b90000297a24 */ /* 0x000fe400078e0229 */
[----:B0-----:R-:W-:-:S03]  /*4b90*/  @!P3 FADD.FTZ R43, R43, 1 ;  /* 0x3f8000002b2bb421 */ /* 0x001fc60000010000 */
[----:B------:R-:W-:Y:S01]  /*4ba0*/  IADD3 R35, R35, R41, RZ ;  /* 0x0000002923237210 */ /* 0x000fe20007ffe0ff */
[----:B-----5:R-:W-:Y:S01]  /*4bb0*/  @!P0 FADD.FTZ R33, R33, 1 ;  /* 0x3f80000021218421 */ /* 0x020fe20000010000 */
[C---:B---3--:R-:W-:Y:S01]  /*4bc0*/  LEA R40, P4, R34.reuse, c[0x0][0x330], 0x2 ;  /* 0x0000cc0022287a11 */ /* 0x048fe200078810ff */
[----:B------:R-:W0:Y:S03]  /*4bd0*/  @!P2 MUFU.RCP R47, R42 ;  /* 0x0000002a002fa308 */ /* 0x000e260000001000 */
[----:B------:R-:W-:Y:S02]  /*4be0*/  LEA.HI.X R41, R34, c[0x0][0x334], R35, 0x2, P4 ;  /* 0x0000cd0022297a11 */ /* 0x000fe400020f1423 */
[----:B------:R-:W-:Y:S01]  /*4bf0*/  IADD3 R12, P4, R12, -0x200, RZ ;  /* 0xfffffe000c0c7810 */ /* 0x000fe20007f9e0ff */
[----:B--2---:R-:W-:Y:S01]  /*4c00*/  @!P1 FMUL.FTZ R53, R53, R46 ;  /* 0x0000002e35359220 */ /* 0x004fe20000410000 */
[----:B------:R-:W-:Y:S01]  /*4c10*/  IADD3 R70, P1, R70, -0x200, RZ ;  /* 0xfffffe0046467810 */ /* 0x000fe20007f3e0ff */
[----:B------:R-:W-:Y:S01]  /*4c20*/  IMAD.WIDE R34, R11, 0x10, R40 ;  /* 0x000000100b227825 */ /* 0x000fe200078e0228 */
[----:B------:R-:W2:Y:S01]  /*4c30*/  @!P0 MUFU.RCP R33, R33 ;  /* 0x0000002100218308 */ /* 0x000ea20000001000 */
[----:B------:R-:W-:-:S02]  /*4c40*/  IADD3.X R13, R13, -0x1, RZ, P4, !PT ;  /* 0xffffffff0d0d7810 */ /* 0x000fc400027fe4ff */
[----:B------:R-:W-:Y:S01]  /*4c50*/  IMAD R46, R6, c[0x0][0x2f8], RZ ;  /* 0x0000be00062e7a24 */ /* 0x000fe200078e02ff */
[----:B----4-:R3:W-:Y:S01]  /*4c60*/  STG.E.128 [R34.64], R36 ;  /* 0x0000002422007986 */ /* 0x0107e2000c101d0a */
[----:B------:R-:W-:Y:S01]  /*4c70*/  IADD3.X R71, R71, -0x1, RZ, P1, !PT ;  /* 0xffffffff47477810 */ /* 0x000fe20000ffe4ff */
[----:B0-----:R-:W-:Y:S02]  /*4c80*/  @!P2 FMUL.FTZ R54, R54, R47 ;  /* 0x0000002f3636a220 */ /* 0x001fe40000410000 */
[----:B------:R-:W0:Y:S01]  /*4c90*/  @!P3 MUFU.RCP R48, R43 ;  /* 0x0000002b0030b308 */ /* 0x000e220000001000 */
[----:B------:R-:W-:Y:S01]  /*4ca0*/  BAR.SYNC.DEFER_BLOCKING 0x0 ;  /* 0x0000000000007b1d */ /* 0x000fe20000010000 */
[----:B------:R-:W-:Y:S01]  /*4cb0*/  IMAD R47, R3, c[0x0][0x300], RZ ;  /* 0x0000c000032f7a24 */ /* 0x000fe200078e02ff */
[----:B------:R-:W-:Y:S02]  /*4cc0*/  IADD3 R16, P1, R16, -0x400, RZ ;  /* 0xfffffc0010107810 */ /* 0x000fe40007f3e0ff */
[----:B------:R-:W-:-:S02]  /*4cd0*/  IADD3 R18, P2, R18, -0x400, RZ ;  /* 0xfffffc0012127810 */ /* 0x000fc40007f5e0ff */
[----:B------:R-:W-:Y:S01]  /*4ce0*/  IADD3.X R17, R17, -0x1, RZ, P1, !PT ;  /* 0xffffffff11117810 */ /* 0x000fe20000ffe4ff */
[----:B--2---:R-:W-:Y:S01]  /*4cf0*/  @!P0 FMUL.FTZ R52, R52, R33 ;  /* 0x0000002134348220 */ /* 0x004fe20000410000 */
[----:B------:R-:W-:Y:S01]  /*4d00*/  IADD3.X R19, R19, -0x1, RZ, P2, !PT ;  /* 0xffffffff13137810 */ /* 0x000fe200017fe4ff */
[----:B------:R-:W-:Y:S02]  /*4d10*/  IMAD R33, R5, c[0x0][0x2fc], R46 ;  /* 0x0000bf0005217a24 */ /* 0x000fe400078e022e */
[----:B------:R-:W-:-:S03]  /*4d20*/  FADD.FTZ R10, R52, R10 ;  /* 0x0000000a340a7221 */ /* 0x000fc60000010000 */
[----:B------:R-:W-:Y:S01]  /*4d30*/  IADD3 R45, R45, R33, RZ ;  /* 0x000000212d2d7210 */ /* 0x000fe20007ffe0ff */
[----:B0-----:R-:W-:Y:S01]  /*4d40*/  @!P3 FMUL.FTZ R55, R55, R48 ;  /* 0x000000303737b220 */ /* 0x001fe20000410000 */
[----:B------:R-:W-:Y:S01]  /*4d50*/  IADD3 R14, P3, R14, -0x200, RZ ;  /* 0xfffffe000e0e7810 */ /* 0x000fe20007f7e0ff */
[C---:B------:R-:W-:Y:S02]  /*4d60*/  IMAD R33, R0.reuse, c[0x0][0x304], R47 ;  /* 0x0000c10000217a24 */ /* 0x040fe400078e022f */
[----:B---3--:R-:W-:Y:S01]  /*4d70*/  IMAD.WIDE.U32 R34, R0, c[0x0][0x300], R44 ;  /* 0x0000c00000227a25 */ /* 0x008fe200078e002c */
[----:B------:R-:W-:Y:S01]  /*4d80*/  IADD3.X R15, R15, -0x1, RZ, P3, !PT ;  /* 0xffffffff0f0f7810 */ /* 0x000fe20001ffe4ff */
[----:B------:R0:W-:Y:S01]  /*4d90*/  STS.128 [R21.X16], R52 ;  /* 0x0000003415007388 */ /* 0x0001e2000000cc00 */
[----:B------:R-:W-:-:S06]  /*4da0*/  NOP ;  /* 0x0000000000007918 */ /* 0x000fcc0000000000 */
[----:B------:R-:W2:Y:S01]  /*4db0*/  LDS.128 R40, [R21.X16] ;  /* 0x0000000015287984 */ /* 0x000ea2000000cc00 */
[----:B------:R-:W-:Y:S02]  /*4dc0*/  IADD3 R33, R35, R33, RZ ;  /* 0x0000002123217210 */ /* 0x000fe40007ffe0ff */
[----:B------:R-:W-:-:S04]  /*4dd0*/  LEA R36, P0, R34, c[0x0][0x340], 0x2 ;  /* 0x0000d00022247a11 */ /* 0x000fc800078010ff */
[----:B------:R-:W-:Y:S02]  /*4de0*/  LEA.HI.X R37, R34, c[0x0][0x344], R33, 0x2, P0 ;  /* 0x0000d10022257a11 */ /* 0x000fe400000f1421 */
[----:B------:R-:W-:Y:S01]  /*4df0*/  ISETP.GT.AND P0, PT, R20, 0x1, PT ;  /* 0x000000011400780c */ /* 0x000fe20003f04270 */
[----:B0-----:R-:W-:Y:S01]  /*4e00*/  FADD.FTZ R53, R10, R53 ;  /* 0x000000350a357221 */ /* 0x001fe20000010000 */
[----:B------:R-:W-:Y:S01]  /*4e10*/  MOV R20, R56 ;  /* 0x0000003800147202 */ /* 0x000fe20000000f00 */
[----:B------:R-:W-:-:S04]  /*4e20*/  IMAD.WIDE R34, R11, 0x10, R36 ;  /* 0x000000100b227825 */ /* 0x000fc800078e0224 */
[----:B------:R-:W-:-:S04]  /*4e30*/  FADD.FTZ R10, R53, R54 ;  /* 0x00000036350a7221 */ /* 0x000fc80000010000 */
[----:B------:R-:W-:Y:S01]  /*4e40*/  FADD.FTZ R10, R10, R55 ;  /* 0x000000370a0a7221 */ /* 0x000fe20000010000 */
[----:B--2---:R0:W-:Y:S01]  /*4e50*/  STG.E.128 [R34.64], R40 ;  /* 0x0000002822007986 */ /* 0x0041e2000c101d0a */
[----:B------:R-:W-:Y:S01]  /*4e60*/  @!P0 CALL.REL.NOINC `(.L_x_14336) ;  /* 0x0000001000008944 */ /* 0x000fe20003c00000 */
[----:B------:R-:W-:Y:S05]  /*4e70*/  BRA `(.L_x_14377) ;  /* 0xffffbb6000007947 */ /* 0x000fea000383ffff */
.L_x_14336:
[----:B------:R-:W-:Y:S02]  /*4e80*/  ISETP.NE.U32.AND P0, PT, RZ, c[0x0][0x328], PT ;  /* 0x0000ca00ff007a0c */ /* 0x000fe40003f05070 */
[----:B------:R-:W-:Y:S02]  /*4e90*/  ISETP.NE.U32.AND P2, PT, RZ, c[0x0][0x348], PT ;  /* 0x0000d200ff007a0c */ /* 0x000fe40003f45070 */
[----:B------:R-:W-:Y:S02]  /*4ea0*/  ISETP.NE.AND.EX P1, PT, RZ, c[0x0][0x32c], PT, P0 ;  /* 0x0000cb00ff007a0c */ /* 0x000fe40003f25300 */
[----:B------:R-:W-:-:S11]  /*4eb0*/  ISETP.NE.AND.EX P0, PT, RZ, c[0x0][0x34c], PT, P2 ;  /* 0x0000d300ff007a0c */ /* 0x000fd60003f05320 */
[----:B------:R-:W-:Y:S05]  /*4ec0*/  @!P1 BRA `(.L_x_14378) ;  /* 0x0000014000009947 */ /* 0x000fea0003800000 */
[----:B-----5:R-:W2:Y:S01]  /*4ed0*/  SHFL.DOWN P1, R2, R9, 0x1, 0x1f ;  /* 0x08201f0009027f89 */ /* 0x020ea20000020000 */
        /* <DEDUP_REMOVED lines=18> */
.L_x_14379:
[----:B--2---:R-:W-:Y:S05]  /*5000*/  BSYNC B0 ;  /* 0x0000000000007941 */ /* 0x004fea0003800000 */
.L_x_14378:
        /* <DEDUP_REMOVED lines=8> */
[----:B-----5:R-:W2:Y:S02]  /*5090*/  SHFL.DOWN P0, R2, R5, 0x2, 0x1f ;  /* 0x08401f0005027f89 */ /* 0x020ea40000000000 */
        /* <DEDUP_REMOVED lines=14> */
.L_x_14381:
[----:B------:R-:W2:Y:S02]  /*5180*/  S2R R11, SR_TID.X ;  /* 0x00000000000b7919 */ /* 0x000ea40000002100 */
.L_x_14382:
[----:B--2---:R-:W-:Y:S05]  /*5190*/  BSYNC B0 ;  /* 0x0000000000007941 */ /* 0x004fea0003800000 */
.L_x_14380:
[----:B------:R-:W-:-:S13]  /*51a0*/  ISETP.GE.AND P0, PT, R11, c[0x0][0x16c], PT ;  /* 0x00005b000b007a0c */ /* 0x000fda0003f06270 */
[----:B------:R-:W-:Y:S05]  /*51b0*/  @P0 EXIT ;  /* 0x000000000000094d */ /* 0x000fea0003800000 */
[----:B------:R-:W-:Y:S02]  /*51c0*/  IMAD R3, R3, c[0x0][0x288], RZ ;  /* 0x0000a20003037a24 */ /* 0x000fe400078e02ff */
[----:B-----5:R-:W-:-:S04]  /*51d0*/  IMAD.WIDE.U32 R4, R0, c[0x0][0x288], RZ ;  /* 0x0000a20000047a25 */ /* 0x020fc800078e00ff */
[----:B------:R-:W-:-:S05]  /*51e0*/  IMAD R3, R0, c[0x0][0x28c], R3 ;  /* 0x0000a30000037a24 */ /* 0x000fca00078e0203 */
[----:B------:R-:W-:Y:S02]  /*51f0*/  IADD3 R13, R5, R3, RZ ;  /* 0x00000003050d7210 */ /* 0x000fe40007ffe0ff */
.L_x_14383:
        /* <DEDUP_REMOVED lines=17> */
.L_x_14384:
        /* <DEDUP_REMOVED lines=15> */
.L_x_14785:


//--------------------- .text._Z25selective_scan_bwd_kernelI32Selective_Scan_bwd_kernel_traitsILi32ELi4ELb1ELb1ELb1ELb1ELb1EfN3c107complexIfEEEEv12SSMParamsBwd --------------------------
	.section	.text._Z25selective_scan_bwd_kernelI32Selective_Scan_bwd_kernel_traitsILi32ELi4ELb1ELb1ELb1ELb1ELb1EfN3c107complexIfEEEEv12SSMParamsBwd,"ax",@progbits
	.sectioninfo	@"SHI_REGISTERS=152"
	.align	128
        .global         _Z25selective_scan_bwd_kernelI32Selective_Scan_bwd_kernel_traitsILi32ELi4ELb1ELb1ELb1ELb1ELb1EfN3c107complexIfEEEEv12SSMParamsBwd
        .type           _Z25selective_scan_bwd_kernelI32Selective_Scan_bwd_kernel_traitsILi32ELi4ELb1ELb1ELb1ELb1ELb1EfN3c107complexIfEEEEv12SSMParamsBwd,@function
        .size           _Z25selective_scan_bwd_kernelI32Selective_Scan_bwd_kernel_traitsILi32ELi4ELb1ELb1ELb1ELb1ELb1EfN3c107complexIfEEEEv12SSMParamsBwd,(.L_x_14786 - _Z25selective_scan_bwd_kernelI32Selective_Scan_bwd_kernel_traitsILi32ELi4ELb1ELb1ELb1ELb1ELb1EfN3c107complexIfEEEEv12SSMParamsBwd)
        .other          _Z25selective_scan_bwd_kernelI32Selective_Scan_bwd_kernel_traitsILi32ELi4ELb1ELb1ELb1ELb1ELb1EfN3c107complexIfEEEEv12SSMParamsBwd,@"STO_CUDA_ENTRY STV_DEFAULT"
_Z25selective_scan_bwd_kernelI32Selective_Scan_bwd_kernel_traitsILi32ELi4ELb1ELb1ELb1ELb1ELb1EfN3c107complexIfEEEEv12SSMParamsBwd:
.text._Z25selective_scan_bwd_kernelI32Selective_Scan_bwd_kernel_traitsILi32ELi4ELb1ELb1ELb1ELb1ELb1EfN3c107complexIfEEEEv12SSMParamsBwd:
        /* <DEDUP_REMOVED lines=27> */
[----:B------:R-:W-:Y:S01]  /*01b0*/  CS2R R70, SRZ ;  /* 0x0000000000467805 */ /* 0x000fe2000001ff00 */
[----:B------:R-:W-:Y:S01]  /*01c0*/  CS2R R24, SRZ ;  /* 0x0000000000187805 */ /* 0x000fe2000001ff00 */
        /* <DEDUP_REMOVED lines=35> */
[----:B------:R-:W-:Y:S01]  /*0400*/  IMAD.WIDE.U32 R2, R32, c[0x0][0x1d8], R2 ;  /* 0x0000760020027a25 */ /* 0x000fe200078e0002 */
[----:B------:R-:W-:-:S03]  /*0410*/  IADD3 R73, P2, R13, R4, RZ ;  /* 0x000000040d497210 */ /* 0x000fc60007f5e0ff */
[----:B------:R-:W-:-:S04]  /*0420*/  IMAD.WIDE.U32 R10, R28, c[0x0][0x1b0], RZ ;  /* 0x00006c001c0a7a25 */ /* 0x000fc800078e00ff */
[----:B------:R-:W-:Y:S01]  /*0430*/  IMAD R17, R28, c[0x0][0x1b4], R17 ;  /* 0x00006d001c117a24 */ /* 0x000fe200078e0211 */
[----:B------:R-:W-:Y:S01]  /*0440*/  @P1 IADD3 R26, R26, 0x1, RZ ;  /* 0x000000011a1a1810 */ /* 0x000fe20007ffe0ff */
[----:B------:R-:W-:-:S03]  /*0450*/  IMAD.WIDE.U32 R6, R32, c[0x0][0x280], R6 ;  /* 0x0000a00020067a25 */ /* 0x000fc600078e0006 */
[----:B------:R-:W-:Y:S01]  /*0460*/  IADD3 R11, R11, R17, RZ ;  /* 0x000000110b0b7210 */ /* 0x000fe20007ffe0ff */
[----:B------:R-:W-:Y:S01]  /*0470*/  IMAD R19, R32, c[0x0][0x1ec], R19 ;  /* 0x00007b0020137a24 */ /* 0x000fe200078e0213 */
[----:B------:R-:W-:Y:S01]  /*0480*/  @!P3 IADD3 R26, -R26, RZ, RZ ;  /* 0x000000ff1a1ab210 */ /* 0x000fe20007ffe1ff */
[C---:B------:R-:W-:Y:S01]  /*0490*/  IMAD R0, R32.reuse, c[0x0][0x284], R21 ;  /* 0x0000a10020007a24 */ /* 0x040fe200078e0215 */
[----:B------:R-:W-:Y:S01]  /*04a0*/  IADD3 R21, P1, R13, R2, RZ ;  /* 0x000000020d157210 */ /* 0x000fe20007f3e0ff */
[----:B------:R-:W-:Y:S01]  /*04b0*/  IMAD R17, R31, c[0x0][0x1d8], RZ ;  /* 0x000076001f117a24 */ /* 0x000fe200078e02ff */
[----:B------:R-:W-:Y:S02]  /*04c0*/  IADD3 R13, P4, R13, R6, RZ ;  /* 0x000000060d0d7210 */ /* 0x000fe40007f9e0ff */
[----:B------:R-:W-:Y:S01]  /*04d0*/  @!P0 LOP3.LUT R26, RZ, c[0x0][0x178], RZ, 0x33, !PT ;  /* 0x00005e00ff1a8a12 */ /* 0x000fe200078e33ff */
[----:B------:R-:W-:Y:S01]  /*04e0*/  IMAD R17, R32, c[0x0][0x1dc], R17 ;  /* 0x0000770020117a24 */ /* 0x000fe200078e0211 */
[----:B------:R-:W-:-:S02]  /*04f0*/  IADD3.X R4, R15, R5, R19, P2, !PT ;  /* 0x000000050f047210 */ /* 0x000fc400017fe413 */
[----:B------:R-:W-:Y:S01]  /*0500*/  LEA R72, P0, R73, c[0x0][0x248], 0x2 ;  /* 0x0000920049487a11 */ /* 0x000fe200078010ff */
[C---:B------:R-:W-:Y:S01]  /*0510*/  IMAD.WIDE.U32 R8, R26.reuse, c[0x0][0x1a8], R8 ;  /* 0x00006a001a087a25 */ /* 0x040fe200078e0008 */
[----:B------:R-:W-:Y:S02]  /*0520*/  IADD3.X R6, R15, R7, R0, P4, !PT ;  /* 0x000000070f067210 */ /* 0x000fe400027fe400 */
[----:B------:R-:W-:Y:S01]  /*0530*/  SHF.R.S32.HI R0, RZ, 0x1f, R26 ;  /* 0x0000001fff007819 */ /* 0x000fe2000001141a */
[----:B------:R-:W-:Y:S01]  /*0540*/  IMAD.WIDE.U32 R10, R26, c[0x0][0x1c8], R10 ;  /* 0x000072001a0a7a25 */ /* 0x000fe200078e000a */
[----:B------:R-:W-:Y:S02]  /*0550*/  LEA.HI.X R73, R73, c[0x0][0x24c], R4, 0x2, P0 ;  /* 0x0000930049497a11 */ /* 0x000fe400000f1404 */
[----:B------:R-:W-:Y:S01]  /*0560*/  ISETP.NE.U32.AND P0, PT, RZ, c[0x0][0x260], PT ;  /* 0x00009800ff007a0c */ /* 0x000fe20003f05070 */
        /* <DEDUP_REMOVED lines=8> */
[----:B------:R-:W-:Y:S02]  /*05f0*/  LEA R3, R12, 0xffffff00, 0x8 ;  /* 0xffffff000c037811 */ /* 0x000fe400078e40ff */
[----:B------:R-:W-:Y:S02]  /*0600*/  LEA.HI.X R21, R21, c[0x0][0x244], R2, 0x2, P1 ;  /* 0x0000910015157a11 */ /* 0x000fe400008f1402 */
        /* <DEDUP_REMOVED lines=29> */
[----:B------:R-:W-:Y:S01]  /*07e0*/  MOV R14, c[0x0][0x174] ;  /* 0x00005d00000e7a02 */ /* 0x000fe20000000f00 */
[----:B------:R-:W-:Y:S01]  /*07f0*/  CS2R R24, SRZ ;  /* 0x0000000000187805 */ /* 0x000fe2000001ff00 */
[----:B------:R-:W-:Y:S01]  /*0800*/  UMOV UR4, URZ ;  /* 0x0000003f00047c82 */ /* 0x000fe20008000000 */
[----:B------:R-:W1:Y:S01]  /*0810*/  S2R R13, SR_LANEID ;  /* 0x00000000000d7919 */ /* 0x000e620000000000 */
[----:B0-----:R-:W-:-:S02]  /*0820*/  LOP3.LUT R0, R23, 0xffffffe0, RZ, 0xc0, !PT ;  /* 0xffffffe017007812 */ /* 0x001fc400078ec0ff */
[C---:B------:R-:W-:Y:S02]  /*0830*/  IADD3 R2, R23.reuse, 0x20, RZ ;  /* 0x0000002017027810 */ /* 0x040fe40007ffe0ff */
[C---:B------:R-:W-:Y:S02]  /*0840*/  LOP3.LUT R3, R0.reuse, 0x1f, R23, 0xf8, !PT ;  /* 0x0000001f00037812 */ /* 0x040fe400078ef817 */
[C---:B------:R-:W-:Y:S02]  /*0850*/  IADD3 R4, R23.reuse, 0x60, RZ ;  /* 0x0000006017047810 */ /* 0x040fe40007ffe0ff */
[----:B------:R-:W-:Y:S02]  /*0860*/  IADD3 R0, R0, R3, RZ ;  /* 0x0000000300007210 */ /* 0x000fe40007ffe0ff */
[----:B------:R-:W-:Y:S02]  /*0870*/  SHF.L.U32 R10, R23, 0x3, RZ ;  /* 0x00000003170a7819 */ /* 0x000fe400000006ff */
[----:B------:R-:W-:-:S02]  /*0880*/  SHF.R.S32.HI R33, RZ, 0x1f, R0 ;  /* 0x0000001fff217819 */ /* 0x000fc40000011400 */
[C---:B------:R-:W-:Y:S02]  /*0890*/  IADD3 R8, R23.reuse, 0x40, RZ ;  /* 0x0000004017087810 */ /* 0x040fe40007ffe0ff */
[C---:B------:R-:W-:Y:S02]  /*08a0*/  IADD3 R6, R23.reuse, 0x80, RZ ;  /* 0x0000008017067810 */ /* 0x040fe40007ffe0ff */
[C---:B------:R-:W-:Y:S02]  /*08b0*/  IADD3 R36, R23.reuse, 0xa0, RZ ;  /* 0x000000a017247810 */ /* 0x040fe40007ffe0ff */
[C---:B------:R-:W-:Y:S02]  /*08c0*/  IADD3 R38, R23.reuse, 0xc0, RZ ;  /* 0x000000c017267810 */ /* 0x040fe40007ffe0ff */
[----:B------:R-:W-:Y:S02]  /*08d0*/  IADD3 R40, R23, 0xe0, RZ ;  /* 0x000000e017287810 */ /* 0x000fe40007ffe0ff */
[----:B------:R-:W-:-:S02]  /*08e0*/  LEA.HI.SX32 R9, R2, R23, 0x1b ;  /* 0x0000001702097211 */ /* 0x000fc400078fdaff */
[-C--:B------:R-:W-:Y:S02]  /*08f0*/  LEA.HI.SX32 R7, R4, R23.reuse, 0x1b ;  /* 0x0000001704077211 */ /* 0x080fe400078fdaff */
[----:B------:R-:W-:Y:S02]  /*0900*/  SHF.L.U64.HI R2, R0, 0x4, R33 ;  /* 0x0000000400027819 */ /* 0x000fe40000010221 */
[C---:B------:R-:W-:Y:S02]  /*0910*/  LOP3.LUT R12, R23.reuse, 0x1f, RZ, 0xc0, !PT ;  /* 0x0000001f170c7812 */ /* 0x040fe400078ec0ff */
[-C--:B------:R-:W-:Y:S02]  /*0920*/  LEA.HI.SX32 R11, R23, R23.reuse, 0x1b ;  /* 0x00000017170b7211 */ /* 0x080fe400078fdaff */
[----:B------:R-:W-:Y:S02]  /*0930*/  LEA.HI.SX32 R10, R10, R10, 0x1b ;  /* 0x0000000a0a0a7211 */ /* 0x000fe400078fdaff */
[----:B------:R-:W-:-:S02]  /*0940*/  LEA.HI.SX32 R8, R8, R23, 0x1b ;  /* 0x0000001708087211 */ /* 0x000fc400078fdaff */
[-C--:B------:R-:W-:Y:S02]  /*0950*/  LEA.HI.SX32 R6, R6, R23.reuse, 0x1b ;  /* 0x0000001706067211 */ /* 0x080fe400078fdaff */
[-C--:B------:R-:W-:Y:S02]  /*0960*/  LEA.HI.SX32 R5, R36, R23.reuse, 0x1b ;  /* 0x0000001724057211 */ /* 0x080fe400078fdaff */
[-C--:B------:R-:W-:Y:S02]  /*0970*/  LEA.HI.SX32 R4, R38, R23.reuse, 0x1b ;  /* 0x0000001726047211 */ /* 0x080fe400078fdaff */
[----:B------:R-:W-:Y:S02]  /*0980*/  LEA.HI.SX32 R3, R40, R23, 0x1b ;  /* 0x0000001728037211 */ /* 0x000fe400078fdaff */
[----:B-1----:R-:W-:Y:S02]  /*0990*/  SHF.L.U32 R0, R0, 0x4, RZ ;  /* 0x0000000400007819 */ /* 0x002fe400000006ff */
.L_x_14427:
[----:B------:R-:W-:Y:S01]  /*09a0*/  BAR.SYNC.DEFER_BLOCKING 0x0 ;  /* 0x0000000000007b1d */ /* 0x000fe20000010000 */
[----:B0-----:R-:W-:Y:S02]  /*09b0*/  MOV R36, R22 ;  /* 0x0000001600247202 */ /* 0x001fe40000000f00 */
[----:B------:R-:W-:-:S05]  /*09c0*/  MOV R37, R21 ;  /* 0x0000001500257202 */ /* 0x000fca0000000f00 */
[----:B------:R-:W-:-:S05]  /*09d0*/  IMAD.WIDE R36, R23, 0x10, R36 ;  /* 0x0000001017247825 */ /* 0x000fca00078e0224 */
        /* <DEDUP_REMOVED lines=12> */
[----:B-1----:R-:W1:Y:S04]  /*0aa0*/  LDS.128 R40, [R13.X16] ;  /* 0x000000000d287984 */ /* 0x002e68000000cc00 */
[----:B------:R-:W-:Y:S06]  /*0ab0*/  BAR.SYNC.DEFER_BLOCKING 0x0 ;  /* 0x0000000000007b1d */ /* 0x000fec0000010000 */
[----:B------:R-:W2:Y:S01]  /*0ac0*/  LDG.E.128 R44, [R44.64] ;  /* 0x0000000a2c2c7981 */ /* 0x000ea2000c1e1d00 */
        /* <DEDUP_REMOVED lines=10> */
[--C-:B------:R-:W-:Y:S02]  /*0b70*/  FADD.FTZ R33, R40, R29.reuse ;  /* 0x0000001d28217221 */ /* 0x100fe40000010000 */
[----:B------:R-:W-:Y:S01]  /*0b80*/  FADD.FTZ R75, R42, R29 ;  /* 0x0000001d2a4b7221 */ /* 0x000fe20000010000 */
[----:B------:R-:W-:Y:S01]  /*0b90*/  FSETP.GTU.FTZ.AND P3, PT, R74, 20, PT ;  /* 0x41a000004a00780b */ /* 0x000fe20003f7c000 */
[----:B------:R-:W-:Y:S01]  /*0ba0*/  IMAD.WIDE.U32 R48, R32, c[0x0][0x1f8], R48 ;  /* 0x00007e0020307a25 */ /* 0x000fe200078e0030 */
        /* <DEDUP_REMOVED lines=8> */
[----:B--2---:R0:W-:Y:S01]  /*0c30*/  STS.128 [R13.X16], R44 ;  /* 0x0000002c0d007388 */ /* 0x0041e2000000cc00 */
[----:B------:R-:W-:-:S06]  /*0c40*/  NOP ;  /* 0x0000000000007918 */ /* 0x000fcc0000000000 */
[----:B------:R0:W1:Y:S01]  /*0c50*/  LDS.128 R36, [R13.X16] ;  /* 0x000000000d247984 */ /* 0x000062000000cc00 */
        /* <DEDUP_REMOVED lines=32> */
.L_x_14387:
[----:B------:R-:W-:Y:S05]  /*0e60*/  BSYNC B0 ;  /* 0x0000000000007941 */ /* 0x000fea0003800000 */
.L_x_14386:
        /* <DEDUP_REMOVED lines=33> */
.L_x_14389:
[----:B------:R-:W-:Y:S05]  /*1080*/  BSYNC B0 ;  /* 0x0000000000007941 */ /* 0x000fea0003800000 */
.L_x_14388:
        /* <DEDUP_REMOVED lines=33> */
.L_x_14391:
[----:B------:R-:W-:Y:S05]  /*12a0*/  BSYNC B0 ;  /* 0x0000000000007941 */ /* 0x000fea0003800000 */
.L_x_14390:
        /* <DEDUP_REMOVED lines=33> */
.L_x_14393:
[----:B------:R-:W-:Y:S05]  /*14c0*/  BSYNC B0 ;  /* 0x0000000000007941 */ /* 0x000fea0003800000 */
.L_x_14392:
[----:B------:R-:W-:Y:S06]  /*14d0*/  BAR.SYNC.DEFER_BLOCKING 0x0 ;  /* 0x0000000000007b1d */ /* 0x000fec0000010000 */
[----:B------:R-:W2:Y:S01]  /*14e0*/  LDG.E.128 R40, [R40.64] ;  /* 0x0000000a28287981 */ /* 0x000ea2000c1e1d00 */
[----:B0-----:R-:W-:Y:S02]  /*14f0*/  IMAD R45, R27, c[0x0][0x200], RZ ;  /* 0x000080001b2d7a24 */ /* 0x001fe400078e02ff */
[----:B------:R-:W-:Y:S02]  /*1500*/  IMAD R49, R31, c[0x0][0x208], RZ ;  /* 0x000082001f317a24 */ /* 0x000fe400078e02ff */
        /* <DEDUP_REMOVED lines=15> */
[----:B------:R-:W-:Y:S01]  /*1600*/  ISETP.NE.U32.AND P0, PT, RZ, c[0x0][0x270], PT ;  /* 0x00009c00ff007a0c */ /* 0x000fe20003f05070 */
[----:B------:R-:W-:-:S02]  /*1610*/  IMAD R79, R31, c[0x0][0x2f0], RZ ;  /* 0x0000bc001f4f7a24 */ /* 0x000fc400078e02ff */
[----:B------:R-:W-:Y:S01]  /*1620*/  IMAD R77, R28, c[0x0][0x2ec], R63 ;  /* 0x0000bb001c4d7a24 */ /* 0x000fe200078e023f */
[----:B------:R-:W-:Y:S01]  /*1630*/  ISETP.NE.AND.EX P0, PT, RZ, c[0x0][0x274], PT, P0 ;  /* 0x00009d00ff007a0c */ /* 0x000fe20003f05300 */
[----:B------:R-:W-:Y:S02]  /*1640*/  IMAD R79, R32, c[0x0][0x2f4], R79 ;  /* 0x0000bd00204f7a24 */ /* 0x000fe400078e024f */
        /* <DEDUP_REMOVED lines=40> */
[----:B------:R-:W-:-:S04]  /*18d0*/  IMAD.WIDE.U32 R62, R28, c[0x0][0x2e8], R60 ;  /* 0x0000ba001c3e7a25 */ /* 0x000fc800078e003c */
[----:B------:R-:W-:Y:S01]  /*18e0*/  FMUL.FTZ R65, R44, R65 ;  /* 0x000000412c417220 */ /* 0x000fe20000410000 */
[----:B------:R-:W-:Y:S01]  /*18f0*/  IADD3 R63, R63, R77, RZ ;  /* 0x0000004d3f3f7210 */ /* 0x000fe20007ffe0ff */
[----:B------:R-:W-:Y:S02]  /*1900*/  FMUL.FTZ R64, R45, R64 ;  /* 0x000000402d407220 */ /* 0x000fe40000410000 */
[----:B------:R-:W-:Y:S02]  /*1910*/  FMUL.FTZ R67, R46, R67 ;  /* 0x000000432e437220 */ /* 0x000fe40000410000 */
[----:B------:R-:W-:-:S04]  /*1920*/  IMAD.WIDE.U32 R62, R32, c[0x0][0x2f0], R62 ;  /* 0x0000bc00203e7a25 */ /* 0x000fc800078e003e */
[----:B------:R-:W-:Y:S01]  /*1930*/  FMUL.FTZ R66, R47, R66 ;  /* 0x000000422f427220 */ /* 0x000fe20000410000 */
        /* <DEDUP_REMOVED lines=30> */
.L_x_14394:
[----:B------:R-:W-:Y:S01]  /*1b20*/  FMUL.FTZ R65, R36, R65 ;  /* 0x0000004124417220 */ /* 0x000fe20000410000 */
[----:B------:R-:W-:Y:S01]  /*1b30*/  ISETP.GE.AND P0, PT, R50, 0x1, PT ;  /* 0x000000013200780c */ /* 0x000fe20003f06270 */
[----:B------:R-:W-:Y:S01]  /*1b40*/  FMUL.FTZ R64, R37, R64 ;  /* 0x0000004025407220 */ /* 0x000fe20000410000 */
[----:B------:R-:W-:Y:S01]  /*1b50*/  BAR.SYNC.DEFER_BLOCKING 0x0 ;  /* 0x0000000000007b1d */ /* 0x000fe20000010000 */
[----:B------:R-:W-:Y:S01]  /*1b60*/  FFMA.FTZ R25, R56, R65, R25 ;  /* 0x0000004138197223 */ /* 0x000fe20000010019 */
[----:B0-----:R-:W-:Y:S01]  /*1b70*/  CS2R R52, SRZ ;  /* 0x0000000000347805 */ /* 0x001fe2000001ff00 */
[----:B------:R-:W-:Y:S01]  /*1b80*/  FMUL.FTZ R67, R38, R67 ;  /* 0x0000004326437220 */ /* 0x000fe20000410000 */
[----:B------:R-:W-:Y:S01]  /*1b90*/  CS2R R54, SRZ ;  /* 0x0000000000367805 */ /* 0x000fe2000001ff00 */
[----:B------:R-:W-:Y:S02]  /*1ba0*/  FFMA.FTZ R25, R57, R64, R25 ;  /* 0x0000004039197223 */ /* 0x000fe40000010019 */
[----:B------:R-:W-:-:S02]  /*1bb0*/  FMUL.FTZ R66, R39, R66 ;  /* 0x0000004227427220 */ /* 0x000fc40000410000 */
[----:B------:R-:W-:Y:S02]  /*1bc0*/  FFMA.FTZ R25, R58, R67, R25 ;  /* 0x000000433a197223 */ /* 0x000fe40000010019 */
[-C--:B------:R-:W-:Y:S02]  /*1bd0*/  FMUL.FTZ R48, R65, R30.reuse ;  /* 0x0000001e41307220 */ /* 0x080fe40000410000 */
        /* <DEDUP_REMOVED lines=23> */
[----:B------:R-:W-:Y:S01]  /*1d50*/  MOV R52, RZ ;  /* 0x000000ff00347202 */ /* 0x000fe20000000f00 */
[----:B------:R-:W-:-:S04]  /*1d60*/  IMAD.WIDE.U32 R36, R36, R28, RZ ;  /* 0x0000001c24247225 */ /* 0x000fc800078e00ff */
        /* <DEDUP_REMOVED lines=18> */
[----:B------:R-:W-:-:S03]  /*1e90*/  LEA R41, R41, UR4, 0x8 ;  /* 0x0000000429297c11 */ /* 0x000fc6000f8e40ff */
        /* <DEDUP_REMOVED lines=31> */
.L_x_14426:
        /* <DEDUP_REMOVED lines=40> */
[----:B------:R-:W-:Y:S02]  /*2310*/  SHF.L.U32 R123, R13, 0x5, RZ ;  /* 0x000000050d7b7819 */ /* 0x000fe400000006ff */
[----:B------:R-:W-:Y:S02]  /*2320*/  LOP3.LUT R36, R36, 0xfffffe, RZ, 0xc0, !PT ;  /* 0x00fffffe24247812 */ /* 0x000fe400078ec0ff */
[----:B------:R-:W-:Y:S01]  /*2330*/  IADD3 R37, R23, 0x200, RZ ;  /* 0x0000020017257810 */ /* 0x000fe20007ffe0ff */
[----:B------:R-:W-:Y:S01]  /*2340*/  LDS.128 R40, [R123+0x10] ;  /* 0x000010007b287984 */ /* 0x000fe20000000c00 */
[----:B------:R-:W-:-:S04]  /*2350*/  IADD3 R36, R115, -R36, RZ ;  /* 0x8000002473247210 */ /* 0x000fc80007ffe0ff */
[----:B------:R-:W-:Y:S01]  /*2360*/  @!P1 LEA R37, R36, R111, 0x8 ;  /* 0x0000006f24259211 */ /* 0x000fe200078e40ff */
[----:B----4-:R-:W-:Y:S01]  /*2370*/  FMUL.FTZ R122, R106, 1.4426950216293334961 ;  /* 0x3fb8aa3b6a7a7820 */ /* 0x010fe20000410000 */
[----:B------:R-:W-:Y:S01]  /*2380*/  @!P2 IADD3 R36, R14, -0x2, RZ ;  /* 0xfffffffe0e24a810 */ /* 0x000fe20007ffe0ff */
[-C--:B------:R-:W-:Y:S01]  /*2390*/  FMUL.FTZ R47, R107, R33.reuse ;  /* 0x000000216b2f7220 */ /* 0x080fe20000410000 */
[----:B------:R-:W-:Y:S01]  /*23a0*/  SHF.L.U32 R124, R37, 0x3, RZ ;  /* 0x00000003257c7819 */ /* 0x000fe200000006ff */
        /* <DEDUP_REMOVED lines=11> */
[-C--:B-1----:R-:W-:Y:S02]  /*2460*/  FMUL.FTZ R129, R44, R33.reuse ;  /* 0x000000212c817220 */ /* 0x082fe40000410000 */
[----:B------:R-:W-:Y:S02]  /*2470*/  FMUL.FTZ R133, R45, R33 ;  /* 0x000000212d857220 */ /* 0x000fe40000410000 */
[C---:B------:R-:W-:Y:S02]  /*2480*/  FMUL.FTZ R129, R56.reuse, R129 ;  /* 0x0000008138817220 */ /* 0x040fe40000410000 */
[----:B------:R-:W-:Y:S02]  /*2490*/  FMUL.FTZ R133, R56, R133 ;  /* 0x0000008538857220 */ /* 0x000fe40000410000 */
[-C--:B------:R-:W-:Y:S02]  /*24a0*/  FMUL.FTZ R136, R47, R74.reuse ;  /* 0x0000004a2f887220 */ /* 0x080fe40000410000 */
[----:B------:R-:W-:-:S02]  /*24b0*/  FMUL.FTZ R134, R46, R74 ;  /* 0x0000004a2e867220 */ /* 0x000fc40000410000 */
        /* <DEDUP_REMOVED lines=9> */
[----:B------:R3:W-:Y:S01]  /*2550*/  STS.64 [R124+0x14d0], R116 ;  /* 0x0014d0747c007388 */ /* 0x0007e20000000a00 */
[----:B0-----:R-:W-:-:S03]  /*2560*/  FMUL.FTZ R64, R107, R74 ;  /* 0x0000004a6b407220 */ /* 0x001fc60000410000 */
[----:B------:R-:W-:Y:S01]  /*2570*/  BAR.SYNC.DEFER_BLOCKING 0x0 ;  /* 0x0000000000007b1d */ /* 0x000fe20000010000 */
[----:B------:R-:W-:Y:S02]  /*2580*/  FMUL.RZ R125, R64, 0.15915493667125701904 ;  /* 0x3e22f983407d7820 */ /* 0x000fe4000040c000 */
[----:B------:R-:W-:-:S03]  /*2590*/  FMUL.FTZ R64, R122, R74 ;  /* 0x0000004a7a407220 */ /* 0x000fc60000410000 */
[----:B------:R-:W-:Y:S01]  /*25a0*/  MUFU.SIN R67, R125 ;  /* 0x0000007d00437308 */ /* 0x000fe20000000400 */
[C---:B------:R-:W-:Y:S02]  /*25b0*/  FMUL.FTZ R66, R122.reuse, R75 ;  /* 0x0000004b7a427220 */ /* 0x040fe40000410000 */
[----:B---3--:R-:W-:-:S05]  /*25c0*/  FMUL.FTZ R124, R122, R76 ;  /* 0x0000004c7a7c7220 */ /* 0x008fca0000410000 */
[----:B------:R-:W0:Y:S01]  /*25d0*/  MUFU.EX2 R64, R64 ;  /* 0x0000004000407308 */ /* 0x000e220000000800 */
[----:B------:R-:W-:-:S07]  /*25e0*/  FMUL.FTZ R122, R107, R75 ;  /* 0x0000004b6b7a7220 */ /* 0x000fce0000410000 */
[----:B------:R-:W3:Y:S01]  /*25f0*/  MUFU.COS R65, R125 ;  /* 0x0000007d00417308 */ /* 0x000ee20000000000 */
[----:B------:R-:W-:Y:S01]  /*2600*/  FMUL.RZ R126, R122, 0.15915493667125701904 ;  /* 0x3e22f9837a7e7820 */ /* 0x000fe2000040c000 */
[----:B------:R4:W5:Y:S01]  /*2610*/  @!P2 LDG.E.64 R118, [R120.64+0x8] ;  /* 0x0000080a7876a981 */ /* 0x000962000c1e1b00 */
[----:B------:R-:W-:-:S05]  /*2620*/  ISETP.NE.AND P2, PT, R23, 0x1f, PT ;  /* 0x0000001f1700780c */ /* 0x000fca0003f45270 */
[----:B------:R3:W-:Y:S01]  /*2630*/  MUFU.EX2 R123, R66 ;  /* 0x00000042007b7308 */ /* 0x0007e20000000800 */
[----:B0-----:R-:W-:Y:S02]  /*2640*/  FMUL.FTZ R67, R64, R67 ;  /* 0x0000004340437220 */ /* 0x001fe40000410000 */
[----:B----4-:R-:W-:-:S05]  /*2650*/  FMUL.FTZ R121, R107, R76 ;  /* 0x0000004c6b797220 */ /* 0x010fca0000410000 */
[----:B------:R-:W0:Y:S01]  /*2660*/  MUFU.SIN R120, R126 ;  /* 0x0000007e00787308 */ /* 0x000e220000000400 */
[----:B------:R-:W-:Y:S02]  /*2670*/  FMUL.RZ R127, R121, 0.15915493667125701904 ;  /* 0x3e22f983797f7820 */ /* 0x000fe4000040c000 */
[----:B---3--:R-:W-:Y:S02]  /*2680*/  FMUL.FTZ R66, R64, R65 ;  /* 0x0000004140427220 */ /* 0x008fe40000410000 */
[C---:B------:R-:W-:Y:S02]  /*2690*/  FMUL.FTZ R121, R67.reuse, R129 ;  /* 0x0000008143797220 */ /* 0x040fe40000410000 */
[----:B------:R-:W-:Y:S01]  /*26a0*/  FMUL.FTZ R64, R67, R133 ;  /* 0x0000008543407220 */ /* 0x000fe20000410000 */
[----:B------:R3:W4:Y:S03]  /*26b0*/  MUFU.COS R122, R126 ;  /* 0x0000007e007a7308 */ /* 0x0007260000000000 */
[----:B------:R-:W-:-:S04]  /*26c0*/  FFMA.FTZ R64, R66, R129, -R64 ;  /* 0x0000008142407223 */ /* 0x000fc80000010840 */
[----:B------:R-:W-:Y:S01]  /*26d0*/  FFMA.FTZ R64, R57, R134, R64 ;  /* 0x0000008639407223 */ /* 0x000fe20000010040 */
[----:B------:R-:W-:Y:S01]  /*26e0*/  MUFU.EX2 R124, R124 ;  /* 0x0000007c007c7308 */ /* 0x000fe20000000800 */
[----:B---3--:R-:W-:Y:S02]  /*26f0*/  FFMA.FTZ R126, R66, R133, R121 ;  /* 0x00000085427e7223 */ /* 0x008fe40000010079 */
[----:B0-----:R-:W-:Y:S02]  /*2700*/  FMUL.FTZ R121, R123, R120 ;  /* 0x000000787b797220 */ /* 0x001fe40000410000 */
[----:B------:R-:W-:Y:S02]  /*2710*/  FFMA.FTZ R126, R57, R136, R126 ;  /* 0x00000088397e7223 */ /* 0x000fe4000001007e */
[----:B------:R-:W-:Y:S01]  /*2720*/  FMUL.FTZ R131, R121, R64 ;  /* 0x0000004079837220 */ /* 0x000fe20000410000 */
[----:B------:R-:W0:Y:S01]  /*2730*/  MUFU.SIN R65, R127 ;  /* 0x0000007f00417308 */ /* 0x000e220000000400 */
[----:B----4-:R-:W-:-:S04]  /*2740*/  FMUL.FTZ R120, R123, R122 ;  /* 0x0000007a7b787220 */ /* 0x010fc80000410000 */
[----:B------:R-:W-:-:S03]  /*2750*/  FFMA.FTZ R131, R120, R126, R131 ;  /* 0x0000007e78837223 */ /* 0x000fc60000010083 */
[----:B------:R3:W4:Y:S01]  /*2760*/  MUFU.COS R125, R127 ;  /* 0x0000007f007d7308 */ /* 0x0007220000000000 */
[----:B0-----:R-:W-:Y:S02]  /*2770*/  FMUL.FTZ R123, R124, R65 ;  /* 0x000000417c7b7220 */ /* 0x001fe40000410000 */
[----:B---3--:R-:W-:Y:S02]  /*2780*/  FMUL.FTZ R127, R121, R126 ;  /* 0x0000007e797f7220 */ /* 0x008fe40000410000 */
[-C--:B------:R-:W-:Y:S02]  /*2790*/  FMUL.FTZ R65, R117, R67.reuse ;  /* 0x0000004375417220 */ /* 0x080fe40000410000 */
[----:B------:R-:W-:Y:S02]  /*27a0*/  FFMA.FTZ R127, R120, R64, -R127 ;  /* 0x00000040787f7223 */ /* 0x000fe4000001087f */
[C---:B------:R-:W-:Y:S02]  /*27b0*/  FMUL.FTZ R64, R116.reuse, R67 ;  /* 0x0000004374407220 */ /* 0x040fe40000410000 */
[----:B------:R-:W-:-:S02]  /*27c0*/  FFMA.FTZ R65, R116, R66, -R65 ;  /* 0x0000004274417223 */ /* 0x000fc40000010841 */
[----:B------:R-:W-:Y:S02]  /*27d0*/  FFMA.FTZ R64, R117, R66, R64 ;  /* 0x0000004275407223 */ /* 0x000fe40000010040 */
[----:B----4-:R-:W-:Y:S02]  /*27e0*/  FMUL.FTZ R125, R124, R125 ;  /* 0x0000007d7c7d7220 */ /* 0x010fe40000410000 */
[C---:B------:R-:W-:Y:S02]  /*27f0*/  FMUL.FTZ R122, R121.reuse, R64 ;  /* 0x00000040797a7220 */ /* 0x040fe40000410000 */
[----:B------:R-:W-:Y:S02]  /*2800*/  FFMA.FTZ R124, R58, R135, R127 ;  /* 0x000000873a7c7223 */ /* 0x000fe4000001007f */
[-C--:B------:R-:W-:Y:S02]  /*2810*/  FMUL.FTZ R127, R121, R65.reuse ;  /* 0x00000041797f7220 */ /* 0x080fe40000410000 */
[----:B------:R-:W-:-:S02]  /*2820*/  FFMA.FTZ R122, R120, R65, -R122 ;  /* 0x00000041787a7223 */ /* 0x000fc4000001087a */
[----:B------:R-:W-:Y:S02]  /*2830*/  FFMA.FTZ R126, R58, R137, R131 ;  /* 0x000000893a7e7223 */ /* 0x000fe40000010083 */
[C---:B------:R-:W-:Y:S02]  /*2840*/  FMUL.FTZ R130, R123.reuse, R124 ;  /* 0x0000007c7b827220 */ /* 0x040fe40000410000 */
[----:B------:R-:W-:Y:S02]  /*2850*/  FFMA.FTZ R64, R120, R64, R127 ;  /* 0x0000004078407223 */ /* 0x000fe4000001007f */
[C---:B------:R-:W-:Y:S02]  /*2860*/  FMUL.FTZ R65, R123.reuse, R122 ;  /* 0x0000007a7b417220 */ /* 0x040fe40000410000 */
[-C--:B------:R-:W-:Y:S02]  /*2870*/  FMUL.FTZ R128, R123, R126.reuse ;  /* 0x0000007e7b807220 */ /* 0x080fe40000410000 */
[----:B------:R-:W-:-:S02]  /*2880*/  FFMA.FTZ R130, R125, R126, R130 ;  /* 0x0000007e7d827223 */ /* 0x000fc40000010082 */
[-C--:B------:R-:W-:Y:S02]  /*2890*/  FMUL.FTZ R139, R123, R64.reuse ;  /* 0x000000407b8b7220 */ /* 0x080fe40000410000 */
[C---:B------:R-:W-:Y:S02]  /*28a0*/  FFMA.FTZ R126, R125.reuse, R64, R65 ;  /* 0x000000407d7e7223 */ /* 0x040fe40000010041 */
[----:B------:R0:W3:Y:S01]  /*28b0*/  @P2 LDS.64 R64, [R23.X8+0x24d8] ;  /* 0x0024d80017402984 */ /* 0x0000e20000008a00 */
[----:B------:R-:W-:Y:S02]  /*28c0*/  FFMA.FTZ R128, R125, R124, -R128 ;  /* 0x0000007c7d807223 */ /* 0x000fe40000010880 */
[----:B------:R-:W-:Y:S02]  /*28d0*/  FMUL.FTZ R124, R43, R76 ;  /* 0x0000004c2b7c7220 */ /* 0x000fe40000410000 */
[----:B------:R-:W-:Y:S02]  /*28e0*/  FFMA.FTZ R139, R125, R122, -R139 ;  /* 0x0000007a7d8b7223 */ /* 0x000fe4000001088b */
[----:B------:R-:W-:-:S02]  /*28f0*/  FFMA.FTZ R140, R59, R138, R128 ;  /* 0x0000008a3b8c7223 */ /* 0x000fc40000010080 */
        /* <DEDUP_REMOVED lines=10> */
.L_x_14397:
[----:B012---:R-:W-:Y:S05]  /*29a0*/  BSYNC B0 ;  /* 0x0000000000007941 */ /* 0x007fea0003800000 */
.L_x_14396:
        /* <DEDUP_REMOVED lines=75> */
[----:B------:R-:W-:Y:S02]  /*2e60*/  FMUL.FTZ R122, R109, R61 ;  /* 0x0000003d6d7a7220 */ /* 0x000fe40000410000 */
[-C--:B------:R-:W-:Y:S01]  /*2e70*/  FMUL.FTZ R62, R125, R132.reuse ;  /* 0x000000847d3e7220 */ /* 0x080fe20000410000 */
[----:B------:R-:W2:Y:S01]  /*2e80*/  SHFL.UP PT, R143, R141, 0x10, RZ ;  /* 0x060000008d8f7989 */ /* 0x000ea200000e00ff */
[----:B------:R-:W-:-:S02]  /*2e90*/  FMUL.FTZ R61, R123, R132 ;  /* 0x000000847b3d7220 */ /* 0x000fc40000410000 */
[----:B------:R-:W-:Y:S01]  /*2ea0*/  FMUL.FTZ R131, R109, R60 ;  /* 0x0000003c6d837220 */ /* 0x000fe20000410000 */
[----:B------:R-:W4:Y:S01]  /*2eb0*/  SHFL.UP PT, R128, R140, 0x10, RZ ;  /* 0x060000008c807989 */ /* 0x000f2200000e00ff */
[-C--:B------:R-:W-:Y:S02]  /*2ec0*/  FFMA.FTZ R145, -R123, R142.reuse, -R62 ;  /* 0x0000008e7b917223 */ /* 0x080fe4000001093e */
[----:B------:R-:W-:Y:S02]  /*2ed0*/  FFMA.FTZ R60, R125, R142, -R61 ;  /* 0x0000008e7d3c7223 */ /* 0x000fe4000001083d */
[----:B------:R-:W-:Y:S02]  /*2ee0*/  FADD.FTZ R144, -R122, R145 ;  /* 0x000000917a907221 */ /* 0x000fe40000010100 */
[----:B------:R-:W-:Y:S02]  /*2ef0*/  FADD.FTZ R61, R131, R60 ;  /* 0x0000003c833d7221 */ /* 0x000fe40000010000 */
[----:B------:R-:W-:-:S02]  /*2f00*/  FMUL.FTZ R130, R121, -R144 ;  /* 0x8000009079827220 */ /* 0x000fc40000410000 */
[----:B------:R-:W-:Y:S02]  /*2f10*/  FMUL.FTZ R147, R121, -R61 ;  /* 0x8000003d79937220 */ /* 0x000fe40000410000 */
[----:B0-----:R-:W-:Y:S02]  /*2f20*/  FMUL.FTZ R60, R126, R127 ;  /* 0x0000007f7e3c7220 */ /* 0x001fe40000410000 */
[----:B------:R-:W-:Y:S02]  /*2f30*/  FFMA.FTZ R130, R120, R61, -R130 ;  /* 0x0000003d78827223 */ /* 0x000fe40000010882 */
[-C--:B-1----:R-:W-:Y:S02]  /*2f40*/  FFMA.FTZ R145, R139, R63.reuse, R60 ;  /* 0x0000003f8b917223 */ /* 0x082fe4000001003c */
[C---:B------:R-:W-:Y:S02]  /*2f50*/  FMUL.FTZ R60, R126.reuse, R63 ;  /* 0x0000003f7e3c7220 */ /* 0x040fe40000410000 */
[C---:B--2---:R-:W-:Y:S01]  /*2f60*/  FMUL.FTZ R61, R126.reuse, R143 ;  /* 0x0000008f7e3d7220 */ /* 0x044fe20000410000 */
[----:B------:R-:W-:Y:S01]  /*2f70*/  FSEL R145, R126, R145, !P3 ;  /* 0x000000917e917208 */ /* 0x000fe20005800000 */
[----:B------:R-:W-:-:S02]  /*2f80*/  FFMA.FTZ R147, R120, R144, R147 ;  /* 0x0000009078937223 */ /* 0x000fc40000010093 */
[-C--:B----4-:R-:W-:Y:S02]  /*2f90*/  FMUL.FTZ R62, R126, R128.reuse ;  /* 0x000000807e3e7220 */ /* 0x090fe40000410000 */
[C---:B------:R-:W-:Y:S01]  /*2fa0*/  FFMA.FTZ R61, R139.reuse, R128, -R61 ;  /* 0x000000808b3d7223 */ /* 0x040fe2000001083d */
[----:B------:R-:W0:Y:S01]  /*2fb0*/  SHFL.UP PT, R145, R145, 0x1, RZ ;  /* 0x0420000091917989 */ /* 0x000e2200000e00ff */
[C---:B------:R-:W-:Y:S02]  /*2fc0*/  FFMA.FTZ R62, R139.reuse, R143, R62 ;  /* 0x0000008f8b3e7223 */ /* 0x040fe4000001003e */
[----:B------:R-:W-:Y:S01]  /*2fd0*/  @P3 FFMA.FTZ R139, R139, R127, -R60 ;  /* 0x0000007f8b8b3223 */ /* 0x000fe2000001083c */
[----:B------:R-:W-:Y:S01]  /*2fe0*/  MOV R60, 0x3f800000 ;  /* 0x3f800000003c7802 */ /* 0x000fe20000000f00 */
[----:B------:R-:W-:Y:S01]  /*2ff0*/  @P3 FADD.FTZ R140, R140, R61 ;  /* 0x0000003d8c8c3221 */ /* 0x000fe20000010000 */
[----:B------:R-:W-:Y:S01]  /*3000*/  HFMA2.MMA R61, -RZ, RZ, 0, 0 ;  /* 0x00000000ff3d7435 */ /* 0x000fe200000001ff */
[----:B------:R-:W-:Y:S01]  /*3010*/  @P3 FADD.FTZ R141, R141, R62 ;  /* 0x0000003e8d8d3221 */ /* 0x000fe20000010000 */
[----:B------:R-:W-:Y:S01]  /*3020*/  ISETP.GT.U32.AND P3, PT, R12, 0x1b, PT ;  /* 0x0000001b0c00780c */ /* 0x000fe20003f64070 */
[----:B------:R-:W1:Y:S01]  /*3030*/  SHFL.UP PT, R139, R139, 0x1, RZ ;  /* 0x042000008b8b7989 */ /* 0x000e6200000e00ff */
[C---:B------:R-:W-:Y:S01]  /*3040*/  FMUL.FTZ R126, R108.reuse, R39 ;  /* 0x000000276c7e7220 */ /* 0x040fe20000410000 */
[----:B------:R-:W-:Y:S01]  /*3050*/  CS2R R62, SRZ ;  /* 0x00000000003e7805 */ /* 0x000fe2000001ff00 */
[----:B------:R-:W-:Y:S01]  /*3060*/  FMUL.FTZ R127, R108, R38 ;  /* 0x000000266c7f7220 */ /* 0x000fe20000410000 */
[----:B------:R-:W2:Y:S01]  /*3070*/  SHFL.UP PT, R140, R140, 0x1, RZ ;  /* 0x042000008c8c7989 */ /* 0x000ea200000e00ff */
[----:B------:R-:W-:-:S02]  /*3080*/  FADD.FTZ R147, -R126, R147 ;  /* 0x000000937e937221 */ /* 0x000fc40000010100 */
[----:B------:R-:W-:Y:S01]  /*3090*/  FADD.FTZ R39, R127, R130 ;  /* 0x000000827f277221 */ /* 0x000fe20000010000 */
[----:B------:R-:W4:Y:S01]  /*30a0*/  SHFL.UP PT, R141, R141, 0x1, RZ ;  /* 0x042000008d8d7989 */ /* 0x000f2200000e00ff */
[C---:B------:R-:W-:Y:S02]  /*30b0*/  FMUL.FTZ R130, R77.reuse, R37 ;  /* 0x000000254d827220 */ /* 0x040fe40000410000 */
[----:B------:R-:W-:Y:S01]  /*30c0*/  FMUL.FTZ R128, R77, R36 ;  /* 0x000000244d807220 */ /* 0x000fe20000410000 */
[----:B------:R3:W3:Y:S01]  /*30d0*/  @!P0 LDS.128 R60, [R111.X16+0x25d0] ;  /* 0x0025d0006f3c8984 */ /* 0x0006e2000000cc00 */
[C---:B------:R-:W-:Y:S01]  /*30e0*/  FMUL.FTZ R37, R67.reuse, -R147 ;  /* 0x8000009343257220 */ /* 0x040fe20000410000 */
[----:B------:R-:W-:Y:S01]  /*30f0*/  ISETP.NE.AND P0, PT, R12, 0x1f, PT ;  /* 0x0000001f0c00780c */ /* 0x000fe20003f05270 */
[----:B------:R-:W-:Y:S02]  /*3100*/  FMUL.FTZ R143, R67, -R39 ;  /* 0x80000027438f7220 */ /* 0x000fe40000410000 */
[----:B---3--:R-:W-:-:S02]  /*3110*/  FMUL.FTZ R36, R123, R65 ;  /* 0x000000417b247220 */ /* 0x008fc40000410000 */
[-C--:B------:R-:W-:Y:S02]  /*3120*/  FMUL.FTZ R38, R123, -R64.reuse ;  /* 0x800000407b267220 */ /* 0x080fe40000410000 */
[C---:B------:R-:W-:Y:S02]  /*3130*/  FFMA.FTZ R149, R66.reuse, R39, -R37 ;  /* 0x0000002742957223 */ /* 0x040fe40000010825 */
[----:B------:R-:W-:Y:S02]  /*3140*/  FFMA.FTZ R147, R66, R147, R143 ;  /* 0x0000009342937223 */ /* 0x000fe4000001008f */
[C---:B------:R-:W-:Y:S02]  /*3150*/  FFMA.FTZ R39, R125.reuse, R64, -R36 ;  /* 0x000000407d277223 */ /* 0x040fe40000010824 */
[----:B------:R-:W-:Y:S02]  /*3160*/  FFMA.FTZ R143, R125, -R65, R38 ;  /* 0x800000417d8f7223 */ /* 0x000fe40000010026 */
[----:B0-----:R-:W-:-:S02]  /*3170*/  FMUL.FTZ R36, R145, R119 ;  /* 0x0000007791247220 */ /* 0x001fc40000410000 */
[-C--:B------:R-:W-:Y:S02]  /*3180*/  FMUL.FTZ R38, R145, R118.reuse ;  /* 0x0000007691267220 */ /* 0x080fe40000410000 */
[C---:B------:R-:W-:Y:S02]  /*3190*/  FMUL.FTZ R145, R121.reuse, -R39 ;  /* 0x8000002779917220 */ /* 0x040fe40000410000 */
[-C--:B------:R-:W-:Y:S02]  /*31a0*/  FMUL.FTZ R144, R121, -R143.reuse ;  /* 0x8000008f79907220 */ /* 0x080fe40000410000 */
[----:B-1----:R-:W-:Y:S02]  /*31b0*/  FFMA.FTZ R37, R139, R118, -R36 ;  /* 0x000000768b257223 */ /* 0x002fe40000010824 */
[C---:B------:R-:W-:Y:S02]  /*31c0*/  FFMA.FTZ R145, R120.reuse, R143, R145 ;  /* 0x0000008f78917223 */ /* 0x040fe40000010091 */
[----:B------:R-:W-:-:S02]  /*31d0*/  FFMA.FTZ R144, R120, R39, -R144 ;  /* 0x0000002778907223 */ /* 0x000fc40000010890 */
[----:B------:R-:W-:Y:S02]  /*31e0*/  FFMA.FTZ R38, R139, R119, R38 ;  /* 0x000000778b267223 */ /* 0x000fe40000010026 */
[----:B--2---:R-:W-:Y:S02]  /*31f0*/  @P1 FADD.FTZ R118, R140, R37 ;  /* 0x000000258c761221 */ /* 0x004fe40000010000 */
[C---:B------:R-:W-:Y:S02]  /*3200*/  FMUL.FTZ R37, R67.reuse, -R145 ;  /* 0x8000009143257220 */ /* 0x040fe40000410000 */
[-C--:B------:R-:W-:Y:S02]  /*3210*/  FMUL.FTZ R39, R67, -R144.reuse ;  /* 0x8000009043277220 */ /* 0x080fe40000410000 */
[----:B----4-:R-:W-:Y:S01]  /*3220*/  @P1 FADD.FTZ R119, R141, R38 ;  /* 0x000000268d771221 */ /* 0x010fe20000010000 */
[----:B------:R-:W-:Y:S01]  /*3230*/  ISETP.GT.U32.AND P1, PT, R12, 0x1d, PT ;  /* 0x0000001d0c00780c */ /* 0x000fe20003f24070 */
[----:B------:R-:W-:-:S02]  /*3240*/  FFMA.FTZ R38, R66, R144, -R37 ;  /* 0x0000009042267223 */ /* 0x000fc40000010825 */
[----:B------:R-:W-:Y:S02]  /*3250*/  FADD.FTZ R36, R128, R149 ;  /* 0x0000009580247221 */ /* 0x000fe40000010000 */
        /* <DEDUP_REMOVED lines=22> */
.L_x_14399:
[----:B------:R-:W-:Y:S05]  /*33c0*/  BSYNC B0 ;  /* 0x0000000000007941 */ /* 0x000fea0003800000 */
.L_x_14398:
[----:B------:R-:W-:Y:S01]  /*33d0*/  FADD.FTZ R129, R129, R118 ;  /* 0x0000007681817221 */ /* 0x000fe20000010000 */
[----:B--2---:R2:W0:Y:S01]  /*33e0*/  SHFL.DOWN PT, R140, R38, 0x2, 0x1f ;  /* 0x08401f00268c7f89 */ /* 0x00442200000e0000 */
[----:B------:R-:W-:Y:S01]  /*33f0*/  BSSY B0, `(.L_x_14400) ;  /* 0x0000011000007945 */ /* 0x000fe20003800000 */
[----:B------:R-:W-:Y:S02]  /*3400*/  FADD.FTZ R116, R133, R116 ;  /* 0x0000007485747221 */ /* 0x000fe40000010000 */
[----:B-1----:R2:W1:Y:S04]  /*3410*/  SHFL.DOWN PT, R144, R39, 0x2, 0x1f ;  /* 0x08401f0027907f89 */ /* 0x00246800000e0000 */
[----:B------:R2:W4:Y:S04]  /*3420*/  SHFL.DOWN PT, R118, R36, 0x2, 0x1f ;  /* 0x08401f0024767f89 */ /* 0x00052800000e0000 */
[----:B----4-:R2:W4:Y:S01]  /*3430*/  SHFL.DOWN PT, R146, R37, 0x2, 0x1f ;  /* 0x08401f0025927f89 */ /* 0x01052200000e0000 */
[----:B------:R-:W-:Y:S05]  /*3440*/  @P1 BRA `(.L_x_14401) ;  /* 0x000000b000001947 */ /* 0x000fea0003800000 */
[C---:B----4-:R-:W-:Y:S02]  /*3450*/  FMUL.FTZ R119, R39.reuse, R146 ;  /* 0x0000009227777220 */ /* 0x050fe40000410000 */
[----:B-1----:R-:W-:-:S02]  /*3460*/  FMUL.FTZ R117, R39, R144 ;  /* 0x0000009027757220 */ /* 0x002fc40000410000 */
[CC--:B------:R-:W-:Y:S02]  /*3470*/  FMUL.FTZ R133, R39.reuse, R118.reuse ;  /* 0x0000007627857220 */ /* 0x0c0fe40000410000 */
        /* <DEDUP_REMOVED lines=8> */
.L_x_14401:
[----:B------:R-:W-:Y:S05]  /*3500*/  BSYNC B0 ;  /* 0x0000000000007941 */ /* 0x000fea0003800000 */
.L_x_14400:
[----:B0-----:R0:W2:Y:S01]  /*3510*/  SHFL.DOWN PT, R140, R38, 0x4, 0x1f ;  /* 0x08801f00268c7f89 */ /* 0x0010a200000e0000 */
[----:B------:R-:W-:Y:S03]  /*3520*/  BSSY B0, `(.L_x_14402) ;  /* 0x0000010000007945 */ /* 0x000fe60003800000 */
        /* <DEDUP_REMOVED lines=15> */
.L_x_14403:
[----:B------:R-:W-:Y:S05]  /*3620*/  BSYNC B0 ;  /* 0x0000000000007941 */ /* 0x000fea0003800000 */
.L_x_14402:
[----:B--2---:R2:W0:Y:S01]  /*3630*/  SHFL.DOWN PT, R140, R38, 0x8, 0x1f ;  /* 0x09001f00268c7f89 */ /* 0x00442200000e0000 */
        /* <DEDUP_REMOVED lines=16> */
.L_x_14405:
[----:B------:R-:W-:Y:S05]  /*3740*/  BSYNC B0 ;  /* 0x0000000000007941 */ /* 0x000fea0003800000 */
.L_x_14404:
[----:B0-----:R0:W2:Y:S01]  /*3750*/  SHFL.DOWN PT, R140, R38, 0x10, 0x1f ;  /* 0x0a001f00268c7f89 */ /* 0x0010a200000e0000 */
[----:B------:R-:W-:Y:S01]  /*3760*/  BSSY B0, `(.L_x_14406) ;  /* 0x0000012000007945 */ /* 0x000fe20003800000 */
[C---:B------:R-:W-:Y:S02]  /*3770*/  FMUL.FTZ R117, R67.reuse, R116 ;  /* 0x0000007443757220 */ /* 0x040fe40000410000 */
[----:B-1----:R0:W1:Y:S01]  /*3780*/  SHFL.DOWN PT, R144, R39, 0x10, 0x1f ;  /* 0x0a001f0027907f89 */ /* 0x00206200000e0000 */
[----:B------:R-:W-:-:S03]  /*3790*/  FMUL.FTZ R119, R67, R129 ;  /* 0x0000008143777220 */ /* 0x000fc60000410000 */
[----:B------:R0:W4:Y:S04]  /*37a0*/  SHFL.DOWN PT, R118, R36, 0x10, 0x1f ;  /* 0x0a001f0024767f89 */ /* 0x00012800000e0000 */
[----:B----4-:R0:W4:Y:S01]  /*37b0*/  SHFL.DOWN PT, R146, R37, 0x10, 0x1f ;  /* 0x0a001f0025927f89 */ /* 0x01012200000e0000 */
[----:B------:R-:W-:Y:S05]  /*37c0*/  @P5 BRA `(.L_x_14407) ;  /* 0x000000b000005947 */ /* 0x000fea0003800000 */
[C---:B----4-:R-:W-:Y:S02]  /*37d0*/  FMUL.FTZ R139, R39.reuse, R146 ;  /* 0x00000092278b7220 */ /* 0x050fe40000410000 */
[C---:B-1----:R-:W-:Y:S02]  /*37e0*/  FMUL.FTZ R133, R39.reuse, R144 ;  /* 0x0000009027857220 */ /* 0x042fe40000410000 */
[-C--:B------:R-:W-:Y:S02]  /*37f0*/  FMUL.FTZ R141, R39, R118.reuse ;  /* 0x00000076278d7220 */ /* 0x080fe40000410000 */
        /* <DEDUP_REMOVED lines=8> */
.L_x_14407:
[----:B------:R-:W-:Y:S05]  /*3880*/  BSYNC B0 ;  /* 0x0000000000007941 */ /* 0x000fea0003800000 */
.L_x_14406:
[C---:B------:R-:W-:Y:S01]  /*3890*/  FFMA.FTZ R133, R66.reuse, R129, -R117 ;  /* 0x0000008142857223 */ /* 0x040fe20000010875 */
[----:B-1----:R-:W-:Y:S01]  /*38a0*/  SHFL.DOWN PT, R144, R39, 0x1, 0x1f ;  /* 0x08201f0027907f89 */ /* 0x002fe200000e0000 */
[----:B------:R-:W-:Y:S01]  /*38b0*/  FFMA.FTZ R117, R66, R116, R119 ;  /* 0x0000007442757223 */ /* 0x000fe20000010077 */
[----:B------:R-:W-:Y:S01]  /*38c0*/  ISETP.NE.AND P0, PT, R23, RZ, PT ;  /* 0x000000ff1700720c */ /* 0x000fe20003f05270 */
[C---:B------:R-:W-:Y:S01]  /*38d0*/  FFMA.FTZ R133, R57.reuse, R134, R133 ;  /* 0x0000008639857223 */ /* 0x040fe20000010085 */
[----:B------:R-:W1:Y:S01]  /*38e0*/  SHFL.IDX PT, R119, R62, RZ, 0x1f ;  /* 0x00001fff3e777589 */ /* 0x000e6200000e0000 */
[----:B------:R-:W-:Y:S01]  /*38f0*/  FFMA.FTZ R117, R57, R136, R117 ;  /* 0x0000008839757223 */ /* 0x000fe20000010075 */
[----:B------:R-:W-:Y:S01]  /*3900*/  BSSY B0, `(.L_x_14408) ;  /* 0x00000cb000007945 */ /* 0x000fe20003800000 */
[C---:B------:R-:W-:Y:S01]  /*3910*/  FMUL.FTZ R136, R121.reuse, R133 ;  /* 0x0000008579887220 */ /* 0x040fe20000410000 */
[----:B------:R-:W5:Y:S01]  /*3920*/  SHFL.IDX PT, R118, R63, RZ, 0x1f ;  /* 0x00001fff3f767589 */ /* 0x000f6200000e0000 */
[----:B------:R-:W-:-:S02]  /*3930*/  FMUL.FTZ R134, R121, R117 ;  /* 0x0000007579867220 */ /* 0x000fc40000410000 */
[C---:B------:R-:W-:Y:S01]  /*3940*/  FFMA.FTZ R139, R120.reuse, R117, R136 ;  /* 0x00000075788b7223 */ /* 0x040fe20000010088 */
[----:B------:R-:W0:Y:S01]  /*3950*/  SHFL.DOWN PT, R145, R38, 0x1, 0x1f ;  /* 0x08201f0026917f89 */ /* 0x000e2200000e0000 */
[----:B------:R-:W-:Y:S02]  /*3960*/  FFMA.FTZ R136, R120, R133, -R134 ;  /* 0x0000008578887223 */ /* 0x000fe40000010886 */
[C---:B------:R-:W-:Y:S01]  /*3970*/  FFMA.FTZ R134, R58.reuse, R137, R139 ;  /* 0x000000893a867223 */ /* 0x040fe2000001008b */
[----:B----4-:R-:W4:Y:S01]  /*3980*/  SHFL.DOWN PT, R146, R37, 0x1, 0x1f ;  /* 0x08201f0025927f89 */ /* 0x010f2200000e0000 */
[----:B------:R-:W-:Y:S02]  /*3990*/  FFMA.FTZ R136, R58, R135, R136 ;  /* 0x000000873a887223 */ /* 0x000fe40000010088 */
[----:B------:R-:W-:Y:S01]  /*39a0*/  FMUL.FTZ R135, R123, R134 ;  /* 0x000000867b877220 */ /* 0x000fe20000410000 */
[----:B------:R-:W3:Y:S03]  /*39b0*/  SHFL.DOWN PT, R147, R36, 0x1, 0x1f ;  /* 0x08201f0024937f89 */ /* 0x000ee600000e0000 */
[----:B------:R-:W-:Y:S01]  /*39c0*/  FFMA.FTZ R135, R125, R136, -R135 ;  /* 0x000000887d877223 */ /* 0x000fe20000010887 */
[----:B--2---:R-:W2:Y:S04]  /*39d0*/  SHFL.IDX PT, R140, R39, RZ, 0x1f ;  /* 0x00001fff278c7589 */ /* 0x004ea800000e0000 */
[----:B------:R2:W2:Y:S01]  /*39e0*/  SHFL.IDX PT, R141, R38, RZ, 0x1f ;  /* 0x00001fff268d7589 */ /* 0x0004a200000e0000 */
[----:B-1----:R-:W-:-:S03]  /*39f0*/  @P2 FMUL.FTZ R139, R144, R119 ;  /* 0x00000077908b2220 */ /* 0x002fc60000410000 */
[----:B0-----:R-:W0:Y:S01]  /*3a00*/  SHFL.IDX PT, R39, R37, RZ, 0x1f ;  /* 0x00001fff25277589 */ /* 0x001e2200000e0000 */
[-C--:B-----5:R-:W-:Y:S02]  /*3a10*/  @P2 FMUL.FTZ R144, R144, R118.reuse ;  /* 0x0000007690902220 */ /* 0x0a0fe40000410000 */
[C---:B------:R-:W-:Y:S01]  /*3a20*/  @P2 FFMA.FTZ R143, R145.reuse, R118, R139 ;  /* 0x00000076918f2223 */ /* 0x040fe2000001008b */
[----:B------:R1:W5:Y:S01]  /*3a30*/  SHFL.IDX PT, R137, R36, RZ, 0x1f ;  /* 0x00001fff24897589 */ /* 0x00036200000e0000 */
[----:B------:R-:W-:Y:S02]  /*3a40*/  @P2 FFMA.FTZ R144, R145, R119, -R144 ;  /* 0x0000007791902223 */ /* 0x000fe40000010890 */
[----:B----4-:R-:W-:Y:S02]  /*3a50*/  @P2 FADD.FTZ R118, R146, R143 ;  /* 0x0000008f92762221 */ /* 0x010fe40000010000 */
[----:B------:R-:W-:Y:S02]  /*3a60*/  FFMA.FTZ R139, R59, R138, R135 ;  /* 0x0000008a3b8b7223 */ /* 0x000fe40000010087 */
[----:B---3--:R-:W-:-:S02]  /*3a70*/  @P2 FADD.FTZ R119, R147, R144 ;  /* 0x0000009093772221 */ /* 0x008fc40000010000 */
[-C--:B------:R-:W-:Y:S02]  /*3a80*/  FMUL.FTZ R135, R118, -R65.reuse ;  /* 0x8000004176877220 */ /* 0x080fe40000410000 */
[----:B------:R-:W-:Y:S02]  /*3a90*/  FMUL.FTZ R65, R119, -R65 ;  /* 0x8000004177417220 */ /* 0x000fe40000410000 */
[C---:B--2---:R-:W-:Y:S02]  /*3aa0*/  FMUL.FTZ R38, R140.reuse, R63 ;  /* 0x0000003f8c267220 */ /* 0x044fe40000410000 */
[----:B------:R-:W-:Y:S02]  /*3ab0*/  FMUL.FTZ R138, R140, R62 ;  /* 0x0000003e8c8a7220 */ /* 0x000fe40000410000 */
[----:B-1----:R-:W-:Y:S02]  /*3ac0*/  FMUL.FTZ R36, R123, R136 ;  /* 0x000000887b247220 */ /* 0x002fe40000410000 */
[----:B------:R-:W-:-:S02]  /*3ad0*/  FFMA.FTZ R65, R118, R64, R65 ;  /* 0x0000004076417223 */ /* 0x000fc40000010041 */
[C---:B------:R-:W-:Y:S02]  /*3ae0*/  FFMA.FTZ R62, R141.reuse, R62, -R38 ;  /* 0x0000003e8d3e7223 */ /* 0x040fe40000010826 */
[C---:B------:R-:W-:Y:S02]  /*3af0*/  FMUL.FTZ R37, R140.reuse, R61 ;  /* 0x0000003d8c257220 */ /* 0x040fe40000410000 */
[----:B------:R-:W-:Y:S02]  /*3b00*/  FFMA.FTZ R38, R141, R63, R138 ;  /* 0x0000003f8d267223 */ /* 0x000fe4000001008a */
[----:B------:R-:W-:Y:S02]  /*3b10*/  FFMA.FTZ R135, R119, R64, -R135 ;  /* 0x0000004077877223 */ /* 0x000fe40000010887 */
[----:B------:R-:W-:Y:S02]  /*3b20*/  FFMA.FTZ R138, R125, R134, R36 ;  /* 0x000000867d8a7223 */ /* 0x000fe40000010024 */
[----:B------:R-:W-:-:S02]  /*3b30*/  FMUL.FTZ R140, R140, R60 ;  /* 0x0000003c8c8c7220 */ /* 0x000fc40000410000 */
[----:B------:R-:W-:Y:S02]  /*3b40*/  FADD.FTZ R36, -R132, R65 ;  /* 0x0000004184247221 */ /* 0x000fe40000010100 */
[----:B------:R-:W-:Y:S01]  /*3b50*/  FFMA.FTZ R60, R141, R60, -R37 ;  /* 0x0000003c8d3c7223 */ /* 0x000fe20000010825 */
[----:B------:R-:W-:Y:S01]  /*3b60*/  P2R R37, PR, RZ, 0x1 ;  /* 0x00000001ff257803 */ /* 0x000fe20000000000 */
[----:B------:R-:W-:Y:S02]  /*3b70*/  FADD.FTZ R37, R142, R135 ;  /* 0x000000878e257221 */ /* 0x000fe40000010000 */
[----:B0-----:R-:W-:Y:S02]  /*3b80*/  FADD.FTZ R63, R39, R38 ;  /* 0x00000026273f7221 */ /* 0x001fe40000010000 */
[----:B------:R-:W-:Y:S02]  /*3b90*/  FMUL.FTZ R38, R123, -R36 ;  /* 0x800000247b267220 */ /* 0x000fe40000410000 */
[----:B------:R-:W-:-:S02]  /*3ba0*/  FFMA.FTZ R138, R59, R124, R138 ;  /* 0x0000007c3b8a7223 */ /* 0x000fc4000001008a */
[----:B------:R-:W-:Y:S02]  /*3bb0*/  FMUL.FTZ R65, R59, R76 ;  /* 0x0000004c3b417220 */ /* 0x000fe40000410000 */
[-C--:B------:R-:W-:Y:S02]  /*3bc0*/  FMUL.FTZ R123, R123, -R37.reuse ;  /* 0x800000257b7b7220 */ /* 0x080fe40000410000 */
[----:B------:R-:W-:Y:S02]  /*3bd0*/  FFMA.FTZ R64, R125, R37, -R38 ;  /* 0x000000257d407223 */ /* 0x000fe40000010826 */
[----:B------:R-:W-:Y:S02]  /*3be0*/  FFMA.FTZ R61, R141, R61, R140 ;  /* 0x0000003d8d3d7223 */ /* 0x000fe4000001008c */
[----:B-----5:R-:W-:Y:S02]  /*3bf0*/  FADD.FTZ R62, R137, R62 ;  /* 0x0000003e893e7221 */ /* 0x020fe40000010000 */
        /* <DEDUP_REMOVED lines=12> */
[----:B------:R-:W-:Y:S01]  /*3cc0*/  STS [R10.X4+0x858], R131 ;  /* 0x000858830a007388 */ /* 0x000fe20000004800 */
        /* <DEDUP_REMOVED lines=8> */
[----:B------:R-:W-:Y:S02]  /*3d50*/  FMUL.FTZ R120, R39, R75 ;  /* 0x0000004b27787220 */ /* 0x000fe40000410000 */
[----:B------:R-:W-:Y:S02]  /*3d60*/  FFMA.FTZ R65, R40, -R65, R136 ;  /* 0x8000004128417223 */ /* 0x000fe40000010088 */
[----:B------:R-:W-:Y:S02]  /*3d70*/  FMUL.FTZ R63, R61, R122 ;  /* 0x0000007a3d3f7220 */ /* 0x000fe40000410000 */
[----:B------:R-:W-:Y:S02]  /*3d80*/  FADD.FTZ R119, R127, R118 ;  /* 0x000000767f777221 */ /* 0x000fe40000010000 */
[----:B------:R-:W-:Y:S02]  /*3d90*/  FADD.FTZ R118, -R126, R121 ;  /* 0x000000797e767221 */ /* 0x000fe40000010100 */
[----:B------:R-:W-:-:S02]  /*3da0*/  FMUL.FTZ R121, R61, R120 ;  /* 0x000000783d797220 */ /* 0x000fc40000410000 */
[----:B------:R-:W-:Y:S02]  /*3db0*/  FMUL.FTZ R123, R59, R125 ;  /* 0x0000007d3b7b7220 */ /* 0x000fe40000410000 */
[-C--:B------:R-:W-:Y:S02]  /*3dc0*/  FFMA.FTZ R63, R65, R120.reuse, R63 ;  /* 0x00000078413f7223 */ /* 0x080fe4000001003f */
[----:B------:R-:W-:Y:S01]  /*3dd0*/  FMUL.FTZ R125, R58, R120 ;  /* 0x000000783a7d7220 */ /* 0x000fe20000410000 */
[----:B------:R0:W-:Y:S01]  /*3de0*/  STS [R10.X4+0x85c], R123 ;  /* 0x00085c7b0a007388 */ /* 0x0001e20000004800 */
[----:B------:R-:W-:Y:S02]  /*3df0*/  FMUL.FTZ R120, R67, -R118 ;  /* 0x8000007643787220 */ /* 0x000fe40000410000 */
[----:B------:R-:W-:Y:S01]  /*3e00*/  FFMA.FTZ R142, R65, R122, -R121 ;  /* 0x0000007a418e7223 */ /* 0x000fe20000010879 */
[----:B------:R1:W-:Y:S01]  /*3e10*/  STS [R10.X4+0x850], R125 ;  /* 0x0008507d0a007388 */ /* 0x0003e20000004800 */
[----:B------:R-:W-:-:S02]  /*3e20*/  FMUL.FTZ R121, R67, -R119 ;  /* 0x8000007743797220 */ /* 0x000fc40000410000 */
[C---:B------:R-:W-:Y:S02]  /*3e30*/  FFMA.FTZ R67, R66.reuse, R119, -R120 ;  /* 0x0000007742437223 */ /* 0x040fe40000010878 */
[----:B------:R-:W-:Y:S02]  /*3e40*/  FFMA.FTZ R121, R66, R118, R121 ;  /* 0x0000007642797223 */ /* 0x000fe40000010079 */
[----:B0-----:R-:W-:Y:S02]  /*3e50*/  FMUL.FTZ R123, R56, R33 ;  /* 0x00000021387b7220 */ /* 0x001fe40000410000 */
[----:B------:R-:W-:Y:S02]  /*3e60*/  FMUL.FTZ R66, R57, R74 ;  /* 0x0000004a39427220 */ /* 0x000fe40000410000 */
[----:B------:R-:W-:Y:S02]  /*3e70*/  FADD.FTZ R120, R128, R67 ;  /* 0x0000004380787221 */ /* 0x000fe40000010000 */
[----:B------:R-:W-:-:S02]  /*3e80*/  FMUL.FTZ R127, R58, R122 ;  /* 0x0000007a3a7f7220 */ /* 0x000fc40000410000 */
[----:B------:R-:W-:Y:S02]  /*3e90*/  FADD.FTZ R122, -R130, R121 ;  /* 0x00000079827a7221 */ /* 0x000fe40000010100 */
[-C--:B------:R-:W-:Y:S01]  /*3ea0*/  FFMA.FTZ R121, R44, -R123.reuse, R129 ;  /* 0x8000007b2c797223 */ /* 0x080fe20000010081 */
[----:B------:R0:W-:Y:S01]  /*3eb0*/  STS [R10.X4+0x854], R127 ;  /* 0x0008547f0a007388 */ /* 0x0001e20000004800 */
[-C--:B------:R-:W-:Y:S02]  /*3ec0*/  FFMA.FTZ R124, R46, -R66.reuse, R133 ;  /* 0x800000422e7c7223 */ /* 0x080fe40000010085 */
[----:B-1----:R-:W-:Y:S02]  /*3ed0*/  FFMA.FTZ R125, R47, -R66, R117 ;  /* 0x800000422f7d7223 */ /* 0x002fe40000010075 */
[----:B------:R-:W-:Y:S02]  /*3ee0*/  FFMA.FTZ R123, R45, -R123, R116 ;  /* 0x8000007b2d7b7223 */ /* 0x000fe40000010074 */
[----:B------:R-:W-:-:S02]  /*3ef0*/  FMUL.FTZ R66, R120, R33 ;  /* 0x0000002178427220 */ /* 0x000fc40000410000 */
[-C--:B------:R-:W-:Y:S02]  /*3f00*/  FMUL.FTZ R130, R118, R74.reuse ;  /* 0x0000004a76827220 */ /* 0x080fe40000410000 */
[----:B------:R-:W-:Y:S02]  /*3f10*/  FMUL.FTZ R128, R119, R74 ;  /* 0x0000004a77807220 */ /* 0x000fe40000410000 */
[----:B------:R-:W-:Y:S02]  /*3f20*/  FMUL.FTZ R126, R122, R33 ;  /* 0x000000217a7e7220 */ /* 0x000fe40000410000 */
[----:B------:R-:W-:Y:S02]  /*3f30*/  FMUL.FTZ R67, R123, R66 ;  /* 0x000000427b437220 */ /* 0x000fe40000410000 */
[C---:B------:R-:W-:Y:S02]  /*3f40*/  FMUL.FTZ R131, R125.reuse, R130 ;  /* 0x000000827d837220 */ /* 0x040fe40000410000 */
[----:B------:R-:W-:-:S02]  /*3f50*/  FMUL.FTZ R135, R125, R128 ;  /* 0x000000807d877220 */ /* 0x000fc40000410000 */
[----:B0-----:R-:W-:Y:S02]  /*3f60*/  FFMA.FTZ R127, R121, R126, -R67 ;  /* 0x0000007e797f7223 */ /* 0x001fe40000010843 */
[CC--:B------:R-:W-:Y:S02]  /*3f70*/  FMUL.FTZ R137, R57.reuse, R128.reuse ;  /* 0x0000008039897220 */ /* 0x0c0fe40000410000 */
[C---:B------:R-:W-:Y:S02]  /*3f80*/  FFMA.FTZ R128, R124.reuse, R128, R131 ;  /* 0x000000807c807223 */ /* 0x040fe40000010083 */
[-C--:B------:R-:W-:Y:S01]  /*3f90*/  FFMA.FTZ R140, R124, R130.reuse, -R135 ;  /* 0x000000827c8c7223 */ /* 0x080fe20000010887 */
[----:B------:R-:W-:Y:S01]  /*3fa0*/  STS [R10.X4+0x848], R137 ;  /* 0x000848890a007388 */ /* 0x000fe20000004800 */
[----:B------:R-:W-:Y:S02]  /*3fb0*/  FMUL.FTZ R135, R57, R130 ;  /* 0x0000008239877220 */ /* 0x000fe40000410000 */
[----:B------:R-:W-:-:S02]  /*3fc0*/  FMUL.FTZ R131, R56, R66 ;  /* 0x0000004238837220 */ /* 0x000fc40000410000 */
[-C--:B------:R-:W-:Y:S01]  /*3fd0*/  FMUL.FTZ R143, R56, R126.reuse ;  /* 0x0000007e388f7220 */ /* 0x080fe20000410000 */
[----:B------:R-:W-:Y:S01]  /*3fe0*/  STS [R10.X4+0x84c], R135 ;  /* 0x00084c870a007388 */ /* 0x000fe20000004800 */
[----:B------:R-:W-:Y:S02]  /*3ff0*/  FADD.FTZ R127, RZ, R127 ;  /* 0x0000007fff7f7221 */ /* 0x000fe40000010000 */
[----:B------:R-:W-:Y:S01]  /*4000*/  FMUL.FTZ R67, R123, R126 ;  /* 0x0000007e7b437220 */ /* 0x000fe20000410000 */
[----:B------:R-:W-:Y:S01]  /*4010*/  STS [R10.X4+0x840], R131 ;  /* 0x000840830a007388 */ /* 0x000fe20000004800 */
[----:B------:R-:W-:Y:S02]  /*4020*/  FADD.FTZ R127, R127, R140 ;  /* 0x0000008c7f7f7221 */ /* 0x000fe40000010000 */
[----:B------:R-:W-:Y:S01]  /*4030*/  FFMA.FTZ R67, R121, R66, R67 ;  /* 0x0000004279437223 */ /* 0x000fe20000010043 */
[----:B------:R0:W-:Y:S01]  /*4040*/  STS [R10.X4+0x844], R143 ;  /* 0x0008448f0a007388 */ /* 0x0001e20000004800 */
[----:B------:R-:W-:-:S02]  /*4050*/  FADD.FTZ R127, R127, R142 ;  /* 0x0000008e7f7f7221 */ /* 0x000fc40000010000 */
[----:B------:R-:W-:Y:S01]  /*4060*/  FADD.FTZ R67, RZ, R67 ;  /* 0x00000043ff437221 */ /* 0x000fe20000010000 */
[----:B------:R-:W-:Y:S01]  /*4070*/  BAR.SYNC.DEFER_BLOCKING 0x0 ;  /* 0x0000000000007b1d */ /* 0x000fe20000010000 */
[----:B------:R-:W-:Y:S01]  /*4080*/  FADD.FTZ R126, R127, R62 ;  /* 0x0000003e7f7e7221 */ /* 0x000fe20000010000 */
[----:B------:R-:W-:Y:S01]  /*4090*/  LEA R62, R14, 0xffffff80, 0x7 ;  /* 0xffffff800e3e7811 */ /* 0x000fe200078e38ff */
[----:B------:R-:W-:Y:S02]  /*40a0*/  FADD.FTZ R128, R67, R128 ;  /* 0x0000008043807221 */ /* 0x000fe40000010000 */
[----:B------:R-:W-:Y:S02]  /*40b0*/  FMUL.FTZ R67, R77, R129 ;  /* 0x000000814d437220 */ /* 0x000fe40000410000 */
[----:B0-----:R-:W-:Y:S01]  /*40c0*/  FMUL.FTZ R143, R109, R136 ;  /* 0x000000886d8f7220 */ /* 0x001fe20000410000 */
[----:B------:R-:W-:Y:S01]  /*40d0*/  IADD3 R136, -R62, c[0x0][0x168], RZ ;  /* 0x00005a003e887a10 */ /* 0x000fe20007ffe1ff */
[----:B------:R-:W-:-:S02]  /*40e0*/  FADD.FTZ R63, R128, R63 ;  /* 0x0000003f803f7221 */ /* 0x000fc40000010000 */
[----:B------:R-:W-:Y:S01]  /*40f0*/  FMUL.FTZ R145, R110, R139 ;  /* 0x0000008b6e917220 */ /* 0x000fe20000410000 */
[----:B------:R-:W-:Y:S01]  /*4100*/  LEA R136, R136, -R23, 0x1 ;  /* 0x8000001788887211 */ /* 0x000fe200078e08ff */
[----:B------:R-:W-:Y:S02]  /*4110*/  FADD.FTZ R132, R63, R132 ;  /* 0x000000843f847221 */ /* 0x000fe40000010000 */
[----:B------:R-:W-:Y:S01]  /*4120*/  FFMA.FTZ R63, -R77, R116, -RZ ;  /* 0x000000744d3f7223 */ /* 0x000fe200000109ff */
[----:B------:R-:W-:Y:S01]  /*4130*/  ISETP.GE.AND P0, PT, R136, 0x1, PT ;  /* 0x000000018800780c */ /* 0x000fe20003f06270 */
        /* <DEDUP_REMOVED lines=38> */
[----:B------:R-:W-:Y:S01]  /*43a0*/  USHF.R.U64 UR8, UR8, 0x1, UR9 ;  /* 0x0000000108087899 */ /* 0x000fe20008001209 */
[----:B------:R-:W-:-:S02]  /*43b0*/  IADD3 R62, P0, R140, R23, RZ ;  /* 0x000000178c3e7210 */ /* 0x000fc40007f1e0ff */
[----:B------:R-:W-:Y:S01]  /*43c0*/  IADD3 R67, R139, R67, RZ ;  /* 0x000000438b437210 */ /* 0x000fe20007ffe0ff */
[----:B------:R-:W-:Y:S01]  /*43d0*/  IMAD R63, R26, c[0x0][0x2c4], R63 ;  /* 0x0000b1001a3f7a24 */ /* 0x000fe200078e023f */
[----:B------:R-:W0:Y:S01]  /*43e0*/  LDS R139, [R11.X4+0xc60] ;  /* 0x000c60000b8b7984 */ /* 0x000e220000004800 */
        /* <DEDUP_REMOVED lines=28> */
.L_x_14409:
[----:B01234-:R-:W-:Y:S05]  /*45b0*/  BSYNC B0 ;  /* 0x0000000000007941 */ /* 0x01ffea0003800000 */
.L_x_14408:
        /* <DEDUP_REMOVED lines=18> */
.L_x_14411:
[----:B0-----:R-:W-:Y:S05]  /*46e0*/  BSYNC B0 ;  /* 0x0000000000007941 */ /* 0x001fea0003800000 */
.L_x_14410:
        /* <DEDUP_REMOVED lines=9> */
.L_x_14413:
[----:B------:R-:W-:Y:S05]  /*4780*/  BSYNC B0 ;  /* 0x0000000000007941 */ /* 0x000fea0003800000 */
.L_x_14412:
[----:B---3--:R3:W4:Y:S01]  /*4790*/  LDS R135, [R7.X4+0xde0] ;  /* 0x000de00007877984 */ /* 0x0087220000004800 */
        /* <DEDUP_REMOVED lines=8> */
.L_x_14415:
[----:B------:R-:W-:Y:S05]  /*4820*/  BSYNC B0 ;  /* 0x0000000000007941 */ /* 0x000fea0003800000 */
.L_x_14414:
[----:B0-----:R0:W3:Y:S01]  /*4830*/  LDS R127, [R6.X4+0xe60] ;  /* 0x000e6000067f7984 */ /* 0x0010e20000004800 */
        /* <DEDUP_REMOVED lines=8> */
.L_x_14417:
[----:B------:R-:W-:Y:S05]  /*48c0*/  BSYNC B0 ;  /* 0x0000000000007941 */ /* 0x000fea0003800000 */
.L_x_14416:
[----:B0--3--:R0:W3:Y:S01]  /*48d0*/  LDS R127, [R5.X4+0xee0] ;  /* 0x000ee000057f7984 */ /* 0x0090e20000004800 */
        /* <DEDUP_REMOVED lines=8> */
.L_x_14419:
[----:B------:R-:W-:Y:S05]  /*4960*/  BSYNC B0 ;  /* 0x0000000000007941 */ /* 0x000fea0003800000 */
.L_x_14418:
        /* <DEDUP_REMOVED lines=9> */
.L_x_14421:
[----:B------:R-:W-:Y:S05]  /*4a00*/  BSYNC B0 ;  /* 0x0000000000007941 */ /* 0x000fea0003800000 */
.L_x_14420:
        /* <DEDUP_REMOVED lines=9> */
.L_x_14423:
[----:B------:R-:W-:Y:S05]  /*4aa0*/  BSYNC B0 ;  /* 0x0000000000007941 */ /* 0x000fea0003800000 */
.L_x_14422:
        /* <DEDUP_REMOVED lines=82> */
.L_x_14425:
[----:B0-----:R-:W-:Y:S05]  /*4fd0*/  BSYNC B0 ;  /* 0x0000000000007941 */ /* 0x001fea0003800000 */
.L_x_14424:
[----:B------:R-:W-:Y:S02]  /*4fe0*/  IADD3 R111, R111, 0x1, RZ ;  /* 0x000000016f6f7810 */ /* 0x000fe40007ffe0ff */
[----:B------:R-:W-:Y:S02]  /*4ff0*/  IADD3 R112, P1, R112, 0x1, RZ ;  /* 0x0000000170707810 */ /* 0x000fe40007f3e0ff */
[----:B------:R-:W-:Y:S02]  /*5000*/  ISETP.GE.AND P0, PT, R111, c[0x0][0x16c], PT ;  /* 0x00005b006f007a0c */ /* 0x000fe40003f06270 */
[----:B------:R-:W-:-:S11]  /*5010*/  IADD3.X R113, RZ, R113, RZ, P1, !PT ;  /* 0x00000071ff717210 */ /* 0x000fd60000ffe4ff */
[----:B------:R-:W-:Y:S01]  /*5020*/  @P0 CALL.REL.NOINC `(.L_x_14395) ;  /* 0x0000001000000944 */ /* 0x000fe20003c00000 */
[----:B------:R-:W-:Y:S05]  /*5030*/  BRA `(.L_x_14426) ;  /* 0xffffd05000007947 */ /* 0x000fea000383ffff */
.L_x_14395:
[----:B------:R-:W-:Y:S01]  /*5040*/  BAR.SYNC.DEFER_BLOCKING 0x0 ;  /* 0x0000000000007b1d */ /* 0x000fe20000010000 */
[----:B------:R-:W-:-:S06]  /*5050*/  IMAD.WIDE R40, R23, 0x10, R72 ;  /* 0x0000001017287825 */ /* 0x000fcc00078e0248 */
        /* <DEDUP_REMOVED lines=18> */
[----:B-----5:R-:W-:Y:S01]  /*5180*/  IMAD R49, R31, c[0x0][0x300], RZ ;  /* 0x0000c0001f317a24 */ /* 0x020fe200078e02ff */
[----:B------:R-:W-:Y:S02]  /*5190*/  FSETP.GTU.FTZ.AND P2, PT, R38, 20, PT ;  /* 0x41a000002600780b */ /* 0x000fe40003f5c000 */
[----:B------:R-:W-:-:S07]  /*51a0*/  FSETP.GTU.FTZ.AND P3, PT, R39, 20, PT ;  /* 0x41a000002700780b */ /* 0x000fce0003f7c000 */
[----:B------:R-:W-:Y:S02]  /*51b0*/  @!P0 FMUL.FTZ R33, R36, -1.4426950216293334961 ;  /* 0xbfb8aa3b24218820 */ /* 0x000fe40000410000 */
[----:B------:R-:W-:Y:S02]  /*51c0*/  @!P1 FMUL.FTZ R36, R37, -1.4426950216293334961 ;  /* 0xbfb8aa3b25249820 */ /* 0x000fe40000410000 */
[----:B------:R-:W-:Y:S02]  /*51d0*/  @!P2 FMUL.FTZ R37, R38, -1.4426950216293334961 ;  /* 0xbfb8aa3b2625a820 */ /* 0x000fe40000410000 */
[----:B------:R-:W0:Y:S01]  /*51e0*/  @!P1 MUFU.EX2 R40, R36 ;  /* 0x0000002400289308 */ /* 0x000e220000000800 */
[----:B------:R-:W-:-:S07]  /*51f0*/  @!P3 FMUL.FTZ R41, R39, -1.4426950216293334961 ;  /* 0xbfb8aa3b2729b820 */ /* 0x000fce0000410000 */
[----:B------:R5:W4:Y:S01]  /*5200*/  @!P2 MUFU.EX2 R43, R37 ;  /* 0x00000025002ba308 */ /* 0x000b220000000800 */
[----:B------:R-:W-:-:S07]  /*5210*/  NOP ;  /* 0x0000000000007918 */ /* 0x000fce0000000000 */
[----:B------:R-:W3:Y:S01]  /*5220*/  @!P0 MUFU.EX2 R33, R33 ;  /* 0x0000002100218308 */ /* 0x000ee20000000800 */
[----:B-----5:R-:W5:Y:S01]  /*5230*/  LDS.128 R36, [R13.X16] ;  /* 0x000000000d247984 */ /* 0x020f62000000cc00 */
[----:B0-----:R-:W-:-:S06]  /*5240*/  @!P1 FADD.FTZ R42, R40, 1 ;  /* 0x3f800000282a9421 */ /* 0x001fcc0000010000 */
[----:B------:R0:W2:Y:S01]  /*5250*/  @!P3 MUFU.EX2 R44, R41 ;  /* 0x00000029002cb308 */ /* 0x0000a20000000800 */
[----:B----4-:R-:W-:Y:S02]  /*5260*/  @!P2 FADD.FTZ R43, R43, 1 ;  /* 0x3f8000002b2ba421 */ /* 0x010fe40000010000 */
[----:B---3--:R-:W-:-:S05]  /*5270*/  @!P0 FADD.FTZ R33, R33, 1 ;  /* 0x3f80000021218421 */ /* 0x008fca0000010000 */
[----:B------:R-:W3:Y:S01]  /*5280*/  @!P1 MUFU.RCP R42, R42 ;  /* 0x0000002a002a9308 */ /* 0x000ee20000001000 */
[----:B0-----:R-:W-:-:S04]  /*5290*/  IMAD.WIDE.U32 R40, R28, c[0x0][0x2d8], R46 ;  /* 0x0000b6001c287a25 */ /* 0x001fc800078e002e */
[----:B------:R-:W-:Y:S01]  /*52a0*/  IMAD.WIDE.U32 R46, R28, c[0x0][0x2f8], R46 ;  /* 0x0000be001c2e7a25 */ /* 0x000fe200078e002e */
[----:B------:R-:W-:Y:S02]  /*52b0*/  IADD3 R41, R41, R45, RZ ;  /* 0x0000002d29297210 */ /* 0x000fe40007ffe0ff */
[----:B------:R2:W0:Y:S01]  /*52c0*/  @!P0 MUFU.RCP R57, R33 ;  /* 0x0000002100398308 */ /* 0x0004220000001000 */
[----:B------:R-:W-:Y:S02]  /*52d0*/  IMAD R45, R31, c[0x0][0x2e0], RZ ;  /* 0x0000b8001f2d7a24 */ /* 0x000fe400078e02ff */
[----:B------:R-:W-:-:S04]  /*52e0*/  IMAD.WIDE.U32 R40, R32, c[0x0][0x2e0], R40 ;  /* 0x0000b80020287a25 */ /* 0x000fc800078e0028 */
[----:B------:R-:W-:Y:S01]  /*52f0*/  IMAD R45, R32, c[0x0][0x2e4], R45 ;  /* 0x0000b900202d7a24 */ /* 0x000fe200078e022d */
[----:B------:R-:W4:Y:S01]  /*5300*/  @!P2 MUFU.RCP R43, R43 ;  /* 0x0000002b002ba308 */ /* 0x000f220000001000 */
[----:B--2---:R-:W-:Y:S01]  /*5310*/  @!P3 FADD.FTZ R33, R44, 1 ;  /* 0x3f8000002c21b421 */ /* 0x004fe20000010000 */
[----:B------:R-:W-:Y:S01]  /*5320*/  LEA R44, P4, R40, c[0x0][0x330], 0x2 ;  /* 0x0000cc00282c7a11 */ /* 0x000fe200078810ff */
[----:B---3--:R-:W-:Y:S01]  /*5330*/  @!P1 FMUL.FTZ R53, R53, R42 ;  /* 0x0000002a35359220 */ /* 0x008fe20000410000 */
[----:B------:R-:W-:Y:S02]  /*5340*/  IADD3 R41, R41, R45, RZ ;  /* 0x0000002d29297210 */ /* 0x000fe40007ffe0ff */
[----:B------:R-:W-:Y:S02]  /*5350*/  IADD3 R72, P1, R72, -0x200, RZ ;  /* 0xfffffe0048487810 */ /* 0x000fe40007f3e0ff */
[----:B------:R-:W-:Y:S01]  /*5360*/  LEA.HI.X R45, R40, c[0x0][0x334], R41, 0x2, P4 ;  /* 0x0000cd00282d7a11 */ /* 0x000fe200020f1429 */
[----:B------:R2:W3:Y:S01]  /*5370*/  @!P3 MUFU.RCP R48, R33 ;  /* 0x000000210030b308 */ /* 0x0004e20000001000 */
[----:B0-----:R-:W-:Y:S01]  /*5380*/  @!P0 FMUL.FTZ R52, R52, R57 ;  /* 0x0000003934348220 */ /* 0x001fe20000410000 */
[----:B------:R-:W-:-:S02]  /*5390*/  IADD3.X R73, R73, -0x1, RZ, P1, !PT ;  /* 0xffffffff49497810 */ /* 0x000fc40000ffe4ff */
[----:B------:R-:W-:Y:S01]  /*53a0*/  IMAD.WIDE R44, R23, 0x10, R44 ;  /* 0x00000010172c7825 */ /* 0x000fe200078e022c */
[----:B------:R-:W-:Y:S02]  /*53b0*/  IADD3 R18, P1, R18, -0x400, RZ ;  /* 0xfffffc0012127810 */ /* 0x000fe40007f3e0ff */
[----:B------:R-:W-:Y:S01]  /*53c0*/  IADD3 R20, P4, R20, -0x200, RZ ;  /* 0xfffffe0014147810 */ /* 0x000fe20007f9e0ff */
[----:B----4-:R-:W-:Y:S01]  /*53d0*/  @!P2 FMUL.FTZ R54, R54, R43 ;  /* 0x0000002b3636a220 */ /* 0x010fe20000410000 */
[----:B-----5:R0:W-:Y:S01]  /*53e0*/  STG.E.128 [R44.64], R36 ;  /* 0x000000242c007986 */ /* 0x0201e2000c101d0a */
[----:B--2---:R-:W-:-:S03]  /*53f0*/  IMAD R33, R27, c[0x0][0x2f8], RZ ;  /* 0x0000be001b217a24 */ /* 0x004fc600078e02ff */
[----:B------:R-:W-:Y:S01]  /*5400*/  BAR.SYNC.DEFER_BLOCKING 0x0 ;  /* 0x0000000000007b1d */ /* 0x000fe20000010000 */
[----:B------:R-:W-:Y:S01]  /*5410*/  IMAD R33, R28, c[0x0][0x2fc], R33 ;  /* 0x0000bf001c217a24 */ /* 0x000fe200078e0221 */
[----:B------:R-:W-:Y:S01]  /*5420*/  IADD3 R16, P2, R16, -0x400, RZ ;  /* 0xfffffc0010107810 */ /* 0x000fe20007f5e0ff */
[----:B---3--:R-:W-:Y:S01]  /*5430*/  @!P3 FMUL.FTZ R55, R55, R48 ;  /* 0x000000303737b220 */ /* 0x008fe20000410000 */
[----:B------:R-:W-:Y:S01]  /*5440*/  IADD3 R22, P3, R22, -0x200, RZ ;  /* 0xfffffe0016167810 */ /* 0x000fe20007f7e0ff */
[----:B------:R-:W-:Y:S01]  /*5450*/  FADD.FTZ R24, R52, R24 ;  /* 0x0000001834187221 */ /* 0x000fe20000010000 */
[----:B------:R-:W-:Y:S01]  /*5460*/  IADD3 R47, R47, R33, RZ ;  /* 0x000000212f2f7210 */ /* 0x000fe20007ffe0ff */
[----:B------:R-:W-:Y:S01]  /*5470*/  IMAD R33, R32, c[0x0][0x304], R49 ;  /* 0x0000c10020217a24 */ /* 0x000fe200078e0231 */
[----:B------:R-:W-:Y:S02]  /*5480*/  IADD3.X R17, R17, -0x1, RZ, P1, !PT ;  /* 0xffffffff11117810 */ /* 0x000fe40000ffe4ff */
[----:B------:R-:W-:-:S02]  /*5490*/  IADD3.X R15, R15, -0x1, RZ, P2, !PT ;  /* 0xffffffff0f0f7810 */ /* 0x000fc400017fe4ff */
[----:B------:R-:W-:Y:S01]  /*54a0*/  IADD3.X R21, R21, -0x1, RZ, P3, !PT ;  /* 0xffffffff15157810 */ /* 0x000fe20001ffe4ff */
[----:B0-----:R-:W-:Y:S01]  /*54b0*/  IMAD.WIDE.U32 R36, R32, c[0x0][0x300], R46 ;  /* 0x0000c00020247a25 */ /* 0x001fe200078e002e */
[----:B------:R-:W-:-:S04]  /*54c0*/  IADD3.X R19, R19, -0x1, RZ, P4, !PT ;  /* 0xffffffff13137810 */ /* 0x000fc800027fe4ff */
[----:B------:R-:W-:Y:S02]  /*54d0*/  IADD3 R33, R37, R33, RZ ;  /* 0x0000002125217210 */ /* 0x000fe40007ffe0ff */
[----:B------:R-:W-:Y:S01]  /*54e0*/  LEA R38, P0, R36, c[0x0][0x340], 0x2 ;  /* 0x0000d00024267a11 */ /* 0x000fe200078010ff */
[----:B------:R0:W-:Y:S01]  /*54f0*/  STS.128 [R13.X16], R52 ;  /* 0x000000340d007388 */ /* 0x0001e2000000cc00 */
[----:B------:R-:W-:-:S06]  /*5500*/  NOP ;  /* 0x0000000000007918 */ /* 0x000fcc0000000000 */
[----:B------:R-:W2:Y:S01]  /*5510*/  LDS.128 R40, [R13.X16] ;  /* 0x000000000d287984 */ /* 0x000ea2000000cc00 */
[----:B------:R-:W-:Y:S02]  /*5520*/  LEA.HI.X R39, R36, c[0x0][0x344], R33, 0x2, P0 ;  /* 0x0000d10024277a11 */ /* 0x000fe400000f1421 */
[----:B------:R-:W-:Y:S02]  /*5530*/  ISETP.GT.AND P0, PT, R14, 0x1, PT ;  /* 0x000000010e00780c */ /* 0x000fe40003f04270 */
[----:B------:R-:W-:Y:S01]  /*5540*/  MOV R14, R56 ;  /* 0x00000038000e7202 */ /* 0x000fe20000000f00 */
[----:B------:R-:W-:-:S04]  /*5550*/  IMAD.WIDE R36, R23, 0x10, R38 ;  /* 0x0000001017247825 */ /* 0x000fc800078e0226 */
[----:B0-----:R-:W-:-:S04]  /*5560*/  FADD.FTZ R53, R24, R53 ;  /* 0x0000003518357221 */ /* 0x001fc80000010000 */
[----:B------:R-:W-:-:S04]  /*5570*/  FADD.FTZ R24, R53, R54 ;  /* 0x0000003635187221 */ /* 0x000fc80000010000 */
[----:B------:R-:W-:Y:S01]  /*5580*/  FADD.FTZ R24, R24, R55 ;  /* 0x0000003718187221 */ /* 0x000fe20000010000 */
[----:B--2---:R0:W-:Y:S01]  /*5590*/  STG.E.128 [R36.64], R40 ;  /* 0x0000002824007986 */ /* 0x0041e2000c101d0a */
[----:B------:R-:W-:Y:S01]  /*55a0*/  @!P0 CALL.REL.NOINC `(.L_x_14385) ;  /* 0x0000001000008944 */ /* 0x000fe20003c00000 */
[----:B------:R-:W-:Y:S05]  /*55b0*/  BRA `(.L_x_14427) ;  /* 0xffffb3e000007947 */ /* 0x000fea000383ffff */
.L_x_14385:
        /* <DEDUP_REMOVED lines=24> */
.L_x_14429:
[----:B--2---:R-:W-:Y:S05]  /*5740*/  BSYNC B0 ;  /* 0x0000000000007941 */ /* 0x004fea0003800000 */
.L_x_14428:
        /* <DEDUP_REMOVED lines=23> */
.L_x_14431:
[----:B------:R-:W2:Y:S02]  /*58c0*/  S2R R9, SR_TID.X ;  /* 0x0000000000097919 */ /* 0x000ea40000002100 */
.L_x_14432:
[----:B--2---:R-:W-:Y:S05]  /*58d0*/  BSYNC B0 ;  /* 0x0000000000007941 */ /* 0x004fea0003800000 */
.L_x_14430:
[----:B------:R-:W-:-:S13]  /*58e0*/  ISETP.GE.AND P0, PT, R9, c[0x0][0x16c], PT ;  /* 0x00005b0009007a0c */ /* 0x000fda0003f06270 */
[----:B------:R-:W-:Y:S05]  /*58f0*/  @P0 EXIT ;  /* 0x000000000000094d */ /* 0x000fea0003800000 */
[----:B------:R-:W-:Y:S02]  /*5900*/  IMAD R31, R31, c[0x0][0x288], RZ ;  /* 0x0000a2001f1f7a24 */ /* 0x000fe400078e02ff */
[----:B------:R-:W-:-:S04]  /*5910*/  IMAD.WIDE.U32 R4, R32, c[0x0][0x288], RZ ;  /* 0x0000a20020047a25 */ /* 0x000fc800078e00ff */
[----:B------:R-:W-:-:S05]  /*5920*/  IMAD R13, R32, c[0x0][0x28c], R31 ;  /* 0x0000a300200d7a24 */ /* 0x000fca00078e021f */
[----:B------:R-:W-:Y:S02]  /*5930*/  IADD3 R13, R5, R13, RZ ;  /* 0x0000000d050d7210 */ /* 0x000fe40007ffe0ff */
.L_x_14433:
        /* <DEDUP_REMOVED lines=17> */
.L_x_14434:
        /* <DEDUP_REMOVED lines=11> */
.L_x_14786:


//--------------------- .nv.shared._Z25selective_scan_bwd_kernelI32Selective_Scan_bwd_kernel_traitsILi128ELi16ELb0ELb0ELb0ELb0ELb0EfN3c107complexIfEEEEv12SSMParamsBwd --------------------------
	.section	.nv.shared._Z25selective_scan_bwd_kernelI32Selective_Scan_bwd_kernel_traitsILi128ELi16ELb0ELb0ELb0ELb0ELb0EfN3c107complexIfEEEEv12SSMParamsBwd,"aw",@nobits
	.sectionflags	@""
	.align	16


//--------------------- .nv.global                --------------------------
	.section	.nv.global,"aw",@nobits
.nv.global:
	.type		_ZN70_INTERNAL_c1571a1d_34_selective_scan_bwd_fp32_complex_cu_0be2b6c9_30904cuda3std3__48in_placeE,@object
	.size		_ZN70_INTERNAL_c1571a1d_34_selective_scan_bwd_fp32_complex_cu_0be2b6c9_30904cuda3std3__48in_placeE,(_ZN70_INTERNAL_c1571a1d_34_selective_scan_bwd_fp32_complex_cu_0be2b6c9_30904cuda3std6ranges3__45__cpo8distanceE - _ZN70_INTERNAL_c1571a1d_34_selective_scan_bwd_fp32_complex_cu_0be2b6c9_30904cuda3std3__48in_placeE)
_ZN70_INTERNAL_c1571a1d_34_selective_scan_bwd_fp32_complex_cu_0be2b6c9_30904cuda3std3__48in_placeE:
	.zero		1
	.type		_ZN70_INTERNAL_c1571a1d_34_selective_scan_bwd_fp32_complex_cu_0be2b6c9_30904cuda3std6ranges3__45__cpo8distanceE,@object
	.size		_ZN70_INTERNAL_c1571a1d_34_selective_scan_bwd_fp32_complex_cu_0be2b6c9_30904cuda3std6ranges3__45__cpo8distanceE,(_ZN70_INTERNAL_c1571a1d_34_selective_scan_bwd_fp32_complex_cu_0be2b6c9_30904cuda3std3__45__cpo6cbeginE - _ZN70_INTERNAL_c1571a1d_34_selective_scan_bwd_fp32_complex_cu_0be2b6c9_30904cuda3std6ranges3__45__cpo8distanceE)
_ZN70_INTERNAL_c1571a1d_34_selective_scan_bwd_fp32_complex_cu_0be2b6c9_30904cuda3std6ranges3__45__cpo8distanceE:
	.zero		1
	.type		_ZN70_INTERNAL_c1571a1d_34_selective_scan_bwd_fp32_complex_cu_0be2b6c9_30904cuda3std3__45__cpo6cbeginE,@object
	.size		_ZN70_INTERNAL_c1571a1d_34_selective_scan_bwd_fp32_complex_cu_0be2b6c9_30904cuda3std3__45__cpo6cbeginE,(_ZN70_INTERNAL_c1571a1d_34_selective_scan_bwd_fp32_complex_cu_0be2b6c9_30904cuda3std6ranges3__45__cpo7advanceE - _ZN70_INTERNAL_c1571a1d_34_selective_scan_bwd_fp32_complex_cu_0be2b6c9_30904cuda3std3__45__cpo6cbeginE)
_ZN70_INTERNAL_c1571a1d_34_selective_scan_bwd_fp32_complex_cu_0be2b6c9_30904cuda3std3__45__cpo6cbeginE:
	.zero		1
	.type		_ZN70_INTERNAL_c1571a1d_34_selective_scan_bwd_fp32_complex_cu_0be2b6c9_30904cuda3std6ranges3__45__cpo7advanceE,@object
	.size		_ZN70_INTERNAL_c1571a1d_34_selective_scan_bwd_fp32_complex_cu_0be2b6c9_30904cuda3std6ranges3__45__cpo7advanceE,(_ZN70_INTERNAL_c1571a1d_34_selective_scan_bwd_fp32_complex_cu_0be2b6c9_30904cuda3std3__45__cpo7crbeginE - _ZN70_INTERNAL_c1571a1d_34_selective_scan_bwd_fp32_complex_cu_0be2b6c9_30904cuda3std6ranges3__45__cpo7advanceE)
_ZN70_INTERNAL_c1571a1d_34_selective_scan_bwd_fp32_complex_cu_0be2b6c9_30904cuda3std6ranges3__45__cpo7advanceE:
	.zero		1
	.type		_ZN70_INTERNAL_c1571a1d_34_selective_scan_bwd_fp32_complex_cu_0be2b6c9_30904cuda3std3__45__cpo7crbeginE,@object
	.size		_ZN70_INTERNAL_c1571a1d_34_selective_scan_bwd_fp32_complex_cu_0be2b6c9_30904cuda3std3__45__cpo7crbeginE,(_ZN70_INTERNAL_c1571a1d_34_selective_scan_bwd_fp32_complex_cu_0be2b6c9_30904cuda3std6ranges3__45__cpo4dataE - _ZN70_INTERNAL_c1571a1d_34_selective_scan_bwd_fp32_complex_cu_0be2b6c9_30904cuda3std3__45__cpo7crbeginE)
_ZN70_INTERNAL_c1571a1d_34_selective_scan_bwd_fp32_complex_cu_0be2b6c9_30904cuda3std3__45__cpo7crbeginE:
	.zero		1
	.type		_ZN70_INTERNAL_c1571a1d_34_selective_scan_bwd_fp32_complex_cu_0be2b6c9_30904cuda3std6ranges3__45__cpo4dataE,@object
	.size		_ZN70_INTERNAL_c1571a1d_34_selective_scan_bwd_fp32_complex_cu_0be2b6c9_30904cuda3std6ranges3__45__cpo4dataE,(_ZN70_INTERNAL_c1571a1d_34_selective_scan_bwd_fp32_complex_cu_0be2b6c9_30904cuda3std6ranges3__45__cpo5beginE - _ZN70_INTERNAL_c1571a1d_34_selective_scan_bwd_fp32_complex_cu_0be2b6c9_30904cuda3std6ranges3__45__cpo4dataE)
_ZN70_INTERNAL_c1571a1d_34_selective_scan_bwd_fp32_complex_cu_0be2b6c9_30904cuda3std6ranges3__45__cpo4dataE:
	.zero		1
	.type		_ZN70_INTERNAL_c1571a1d_34_selective_scan_bwd_fp32_complex_cu_0be2b6c9_30904cuda3std6ranges3__45__cpo5beginE,@object
	.size		_ZN70_INTERNAL_c1571a1d_34_selective_scan_bwd_fp32_complex_cu_0be2b6c9_30904cuda3std6ranges3__45__cpo5beginE,(_ZN70_INTERNAL_c1571a1d_34_selective_scan_bwd_fp32_complex_cu_0be2b6c9_30904cuda3std3__472_GLOBAL__N__c1571a1d_34_selective_scan_bwd_fp32_complex_cu_0be2b6c9_30906ignoreE - _ZN70_INTERNAL_c1571a1d_34_selective_scan_bwd_fp32_complex_cu_0be2b6c9_30904cuda3std6ranges3__45__cpo5beginE)
_ZN70_INTERNAL_c1571a1d_34_selective_scan_bwd_fp32_complex_cu_0be2b6c9_30904cuda3std6ranges3__45__cpo5beginE:
	.zero		1
	.type		_ZN70_INTERNAL_c1571a1d_34_selective_scan_bwd_fp32_complex_cu_0be2b6c9_30904cuda3std3__472_GLOBAL__N__c1571a1d_34_selective_scan_bwd_fp32_complex_cu_0be2b6c9_30906ignoreE,@object
	.size		_ZN70_INTERNAL_c1571a1d_34_selective_scan_bwd_fp32_complex_cu_0be2b6c9_30904cuda3std3__472_GLOBAL__N__c1571a1d_34_selective_scan_bwd_fp32_complex_cu_0be2b6c9_30906ignoreE,(_ZN70_INTERNAL_c1571a1d_34_selective_scan_bwd_fp32_complex_cu_0be2b6c9_30904cuda3std6ranges3__45__cpo4sizeE - _ZN70_INTERNAL_c1571a1d_34_selective_scan_bwd_fp32_complex_cu_0be2b6c9_30904cuda3std3__472_GLOBAL__N__c1571a1d_34_selective_scan_bwd_fp32_complex_cu_0be2b6c9_30906ignoreE)
_ZN70_INTERNAL_c1571a1d_34_selective_scan_bwd_fp32_complex_cu_0be2b6c9_30904cuda3std3__472_GLOBAL__N__c1571a1d_34_selective_scan_bwd_fp32_complex_cu_0be2b6c9_30906ignoreE:
	.zero		1
	.type		_ZN70_INTERNAL_c1571a1d_34_selective_scan_bwd_fp32_complex_cu_0be2b6c9_30904cuda3std6ranges3__45__cpo4sizeE,@object
	.size		_ZN70_INTERNAL_c1571a1d_34_selective_scan_bwd_fp32_complex_cu_0be2b6c9_30904cuda3std6ranges3__45__cpo4sizeE,(_ZN70_INTERNAL_c1571a1d_34_selective_scan_bwd_fp32_complex_cu_0be2b6c9_30904cuda3std3__45__cpo5beginE - _ZN70_INTERNAL_c1571a1d_34_selective_scan_bwd_fp32_complex_cu_0be2b6c9_30904cuda3std6ranges3__45__cpo4sizeE)
_ZN70_INTERNAL_c1571a1d_34_selective_scan_bwd_fp32_complex_cu_0be2b6c9_30904cuda3std6ranges3__45__cpo4sizeE:
	.zero		1
	.type		_ZN70_INTERNAL_c1571a1d_34_selective_scan_bwd_fp32_complex_cu_0be2b6c9_30904cuda3std3__45__cpo5beginE,@object
	.size		_ZN70_INTERNAL_c1571a1d_34_selective_scan_bwd_fp32_complex_cu_0be2b6c9_30904cuda3std3__45__cpo5beginE,(_ZN70_INTERNAL_c1571a1d_34_selective_scan_bwd_fp32_complex_cu_0be2b6c9_30904cuda3std6ranges3__45__cpo6cbeginE - _ZN70_INTERNAL_c1571a1d_34_selective_scan_bwd_fp32_complex_cu_0be2b6c9_30904cuda3std3__45__cpo5beginE)
_ZN70_INTERNAL_c1571a1d_34_selective_scan_bwd_fp32_complex_cu_0be2b6c9_30904cuda3std3__45__cpo5beginE:
	.zero		1
	.type		_ZN70_INTERNAL_c1571a1d_34_selective_scan_bwd_fp32_complex_cu_0be2b6c9_30904cuda3std6ranges3__45__cpo6cbeginE,@object
	.size		_ZN70_INTERNAL_c1571a1d_34_selective_scan_bwd_fp32_complex_cu_0be2b6c9_30904cuda3std6ranges3__45__cpo6cbeginE,(_ZN70_INTERNAL_c1571a1d_34_selective_scan_bwd_fp32_complex_cu_0be2b6c9_30904cuda3std3__45__cpo6rbeginE - _ZN70_INTERNAL_c1571a1d_34_selective_scan_bwd_fp32_complex_cu_0be2b6c9_30904cuda3std6ranges3__45__cpo6cbeginE)
_ZN70_INTERNAL_c1571a1d_34_selective_scan_bwd_fp32_complex_cu_0be2b6c9_30904cuda3std6ranges3__45__cpo6cbeginE:
	.zero		1
	.type		_ZN70_INTERNAL_c1571a1d_34_selective_scan_bwd_fp32_complex_cu_0be2b6c9_30904cuda3std3__45__cpo6rbeginE,@object
	.size		_ZN70_INTERNAL_c1571a1d_34_selective_scan_bwd_fp32_complex_cu_0be2b6c9_30904cuda3std3__45__cpo6rbeginE,(_ZN70_INTERNAL_c1571a1d_34_selective_scan_bwd_fp32_complex_cu_0be2b6c9_30904cuda3std6ranges3__45__cpo4nextE - _ZN70_INTERNAL_c1571a1d_34_selective_scan_bwd_fp32_complex_cu_0be2b6c9_30904cuda3std3__45__cpo6rbeginE)
_ZN70_INTERNAL_c1571a1d_34_selective_scan_bwd_fp32_complex_cu_0be2b6c9_30904cuda3std3__45__cpo6rbeginE:
	.zero		1
	.type		_ZN70_INTERNAL_c1571a1d_34_selective_scan_bwd_fp32_complex_cu_0be2b6c9_30904cuda3std6ranges3__45__cpo4nextE,@object
	.size		_ZN70_INTERNAL_c1571a1d_34_selective_scan_bwd_fp32_complex_cu_0be2b6c9_30904cuda3std6ranges3__45__cpo4nextE,(_ZN70_INTERNAL_c1571a1d_34_selective_scan_bwd_fp32_complex_cu_0be2b6c9_30904cuda3std6ranges3__45__cpo4swapE - _ZN70_INTERNAL_c1571a1d_34_selective_scan_bwd_fp32_complex_cu_0be2b6c9_30904cuda3std6ranges3__45__cpo4nextE)
_ZN70_INTERNAL_c1571a1d_34_selective_scan_bwd_fp32_complex_cu_0be2b6c9_30904cuda3std6ranges3__45__cpo4nextE:
	.zero		1
	.type		_ZN70_INTERNAL_c1571a1d_34_selective_scan_bwd_fp32_complex_cu_0be2b6c9_30904cuda3std6ranges3__45__cpo4swapE,@object
	.size		_ZN70_INTERNAL_c1571a1d_34_selective_scan_bwd_fp32_complex_cu_0be2b6c9_30904cuda3std6ranges3__45__cpo4swapE,(_ZN70_INTERNAL_c1571a1d_34_selective_scan_bwd_fp32_complex_cu_0be2b6c9_30904cuda3std3__420unreachable_sentinelE - _ZN70_INTERNAL_c1571a1d_34_selective_scan_bwd_fp32_complex_cu_0be2b6c9_30904cuda3std6ranges3__45__cpo4swapE)
_ZN70_INTERNAL_c1571a1d_34_selective_scan_bwd_fp32_complex_cu_0be2b6c9_30904cuda3std6ranges3__45__cpo4swapE:
	.zero		1
	.type		_ZN70_INTERNAL_c1571a1d_34_selective_scan_bwd_fp32_complex_cu_0be2b6c9_30904cuda3std3__420unreachable_sentinelE,@object
	.size		_ZN70_INTERNAL_c1571a1d_34_selective_scan_bwd_fp32_complex_cu_0be2b6c9_30904cuda3std3__420unreachable_sentinelE,(_ZN70_INTERNAL_c1571a1d_34_selective_scan_bwd_fp32_complex_cu_0be2b6c9_30906thrust23THRUST_300001_SM_800_NS6system6detail10sequential3seqE - _ZN70_INTERNAL_c1571a1d_34_selective_scan_bwd_fp32_complex_cu_0be2b6c9_30904cuda3std3__420unreachable_sentinelE)
_ZN70_INTERNAL_c1571a1d_34_selective_scan_bwd_fp32_complex_cu_0be2b6c9_30904cuda3std3__420unreachable_sentinelE:
	.zero		1
	.type		_ZN70_INTERNAL_c1571a1d_34_selective_scan_bwd_fp32_complex_cu_0be2b6c9_30906thrust23THRUST_300001_SM_800_NS6system6detail10sequential3seqE,@object
	.size		_ZN70_INTERNAL_c1571a1d_34_selective_scan_bwd_fp32_complex_cu_0be2b6c9_30906thrust23THRUST_300001_SM_800_NS6system6detail10sequential3seqE,(_ZN70_INTERNAL_c1571a1d_34_selective_scan_bwd_fp32_complex_cu_0be2b6c9_30904cuda3std3__45__cpo4cendE - _ZN70_INTERNAL_c1571a1d_34_selective_scan_bwd_fp32_complex_cu_0be2b6c9_30906thrust23THRUST_300001_SM_800_NS6system6detail10sequential3seqE)
_ZN70_INTERNAL_c1571a1d_34_selective_scan_bwd_fp32_complex_cu_0be2b6c9_30906thrust23THRUST_300001_SM_800_NS6system6detail10sequential3seqE:
	.zero		1
	.type		_ZN70_INTERNAL_c1571a1d_34_selective_scan_bwd_fp32_complex_cu_0be2b6c9_30904cuda3std3__45__cpo4cendE,@object
	.size		_ZN70_INTERNAL_c1571a1d_34_selective_scan_bwd_fp32_complex_cu_0be2b6c9_30904cuda3std3__45__cpo4cendE,(_ZN70_INTERNAL_c1571a1d_34_selective_scan_bwd_fp32_complex_cu_0be2b6c9_30904cuda3std6ranges3__45__cpo9iter_swapE - _ZN70_INTERNAL_c1571a1d_34_selective_scan_bwd_fp32_complex_cu_0be2b6c9_30904cuda3std3__45__cpo4cendE)
_ZN70_INTERNAL_c1571a1d_34_selective_scan_bwd_fp32_complex_cu_0be2b6c9_30904cuda3std3__45__cpo4cendE:
	.zero		1
	.type		_ZN70_INTERNAL_c1571a1d_34_selective_scan_bwd_fp32_complex_cu_0be2b6c9_30904cuda3std6ranges3__45__cpo9iter_swapE,@object
	.size		_ZN70_INTERNAL_c1571a1d_34_selective_scan_bwd_fp32_complex_cu_0be2b6c9_30904cuda3std6ranges3__45__cpo9iter_swapE,(_ZN70_INTERNAL_c1571a1d_34_selective_scan_bwd_fp32_complex_cu_0be2b6c9_30904cuda3std3__45__cpo5crendE - _ZN70_INTERNAL_c1571a1d_34_selective_scan_bwd_fp32_complex_cu_0be2b6c9_30904cuda3std6ranges3__45__cpo9iter_swapE)
_ZN70_INTERNAL_c1571a1d_34_selective_scan_bwd_fp32_complex_cu_0be2b6c9_30904cuda3std6ranges3__45__cpo9iter_swapE:
	.zero		1
	.type		_ZN70_INTERNAL_c1571a1d_34_selective_scan_bwd_fp32_complex_cu_0be2b6c9_30904cuda3std3__45__cpo5crendE,@object
	.size		_ZN70_INTERNAL_c1571a1d_34_selective_scan_bwd_fp32_complex_cu_0be2b6c9_30904cuda3std3__45__cpo5crendE,(_ZN70_INTERNAL_c1571a1d_34_selective_scan_bwd_fp32_complex_cu_0be2b6c9_30904cuda3std6ranges3__45__cpo5cdataE - _ZN70_INTERNAL_c1571a1d_34_selective_scan_bwd_fp32_complex_cu_0be2b6c9_30904cuda3std3__45__cpo5crendE)
_ZN70_INTERNAL_c1571a1d_34_selective_scan_bwd_fp32_complex_cu_0be2b6c9_30904cuda3std3__45__cpo5crendE:
	.zero		1
	.type		_ZN70_INTERNAL_c1571a1d_34_selective_scan_bwd_fp32_complex_cu_0be2b6c9_30904cuda3std6ranges3__45__cpo5cdataE,@object
	.size		_ZN70_INTERNAL_c1571a1d_34_selective_scan_bwd_fp32_complex_cu_0be2b6c9_30904cuda3std6ranges3__45__cpo5cdataE,(_ZN70_INTERNAL_c1571a1d_34_selective_scan_bwd_fp32_complex_cu_0be2b6c9_30904cuda3std6ranges3__45__cpo3endE - _ZN70_INTERNAL_c1571a1d_34_selective_scan_bwd_fp32_complex_cu_0be2b6c9_30904cuda3std6ranges3__45__cpo5cdataE)
_ZN70_INTERNAL_c1571a1d_34_selective_scan_bwd_fp32_complex_cu_0be2b6c9_30904cuda3std6ranges3__45__cpo5cdataE:
	.zero		1
	.type		_ZN70_INTERNAL_c1571a1d_34_selective_scan_bwd_fp32_complex_cu_0be2b6c9_30904cuda3std6ranges3__45__cpo3endE,@object
	.size		_ZN70_INTERNAL_c1571a1d_34_selective_scan_bwd_fp32_complex_cu_0be2b6c9_30904cuda3std6ranges3__45__cpo3endE,(_ZN70_INTERNAL_c1571a1d_34_selective_scan_bwd_fp32_complex_cu_0be2b6c9_30904cuda3std3__419piecewise_constructE - _ZN70_INTERNAL_c1571a1d_34_selective_scan_bwd_fp32_complex_cu_0be2b6c9_30904cuda3std6ranges3__45__cpo3endE)
_ZN70_INTERNAL_c1571a1d_34_selective_scan_bwd_fp32_complex_cu_0be2b6c9_30904cuda3std6ranges3__45__cpo3endE:
	.zero		1
	.type		_ZN70_INTERNAL_c1571a1d_34_selective_scan_bwd_fp32_complex_cu_0be2b6c9_30904cuda3std3__419piecewise_constructE,@object
	.size		_ZN70_INTERNAL_c1571a1d_34_selective_scan_bwd_fp32_complex_cu_0be2b6c9_30904cuda3std3__419piecewise_constructE,(_ZN70_INTERNAL_c1571a1d_34_selective_scan_bwd_fp32_complex_cu_0be2b6c9_30904cuda3std6ranges3__45__cpo5ssizeE - _ZN70_INTERNAL_c1571a1d_34_selective_scan_bwd_fp32_complex_cu_0be2b6c9_30904cuda3std3__419piecewise_constructE)
_ZN70_INTERNAL_c1571a1d_34_selective_scan_bwd_fp32_complex_cu_0be2b6c9_30904cuda3std3__419piecewise_constructE:
	.zero		1
	.type		_ZN70_INTERNAL_c1571a1d_34_selective_scan_bwd_fp32_complex_cu_0be2b6c9_30904cuda3std6ranges3__45__cpo5ssizeE,@object
	.size		_ZN70_INTERNAL_c1571a1d_34_selective_scan_bwd_fp32_complex_cu_0be2b6c9_30904cuda3std6ranges3__45__cpo5ssizeE,(_ZN70_INTERNAL_c1571a1d_34_selective_scan_bwd_fp32_complex_cu_0be2b6c9_30904cuda3std3__45__cpo3endE - _ZN70_INTERNAL_c1571a1d_34_selective_scan_bwd_fp32_complex_cu_0be2b6c9_30904cuda3std6ranges3__45__cpo5ssizeE)
_ZN70_INTERNAL_c1571a1d_34_selective_scan_bwd_fp32_complex_cu_0be2b6c9_30904cuda3std6ranges3__45__cpo5ssizeE:
	.zero		1
	.type		_ZN70_INTERNAL_c1571a1d_34_selective_scan_bwd_fp32_complex_cu_0be2b6c9_30904cuda3std3__45__cpo3endE,@object
	.size		_ZN70_INTERNAL_c1571a1d_34_selective_scan_bwd_fp32_complex_cu_0be2b6c9_30904cuda3std3__45__cpo3endE,(_ZN70_INTERNAL_c1571a1d_34_selective_scan_bwd_fp32_complex_cu_0be2b6c9_30904cuda3std6ranges3__45__cpo4cendE - _ZN70_INTERNAL_c1571a1d_34_selective_scan_bwd_fp32_complex_cu_0be2b6c9_30904cuda3std3__45__cpo3endE)
_ZN70_INTERNAL_c1571a1d_34_selective_scan_bwd_fp32_complex_cu_0be2b6c9_30904cuda3std3__45__cpo3endE:
	.zero		1
	.type		_ZN70_INTERNAL_c1571a1d_34_selective_scan_bwd_fp32_complex_cu_0be2b6c9_30904cuda3std6ranges3__45__cpo4cendE,@object
	.size		_ZN70_INTERNAL_c1571a1d_34_selective_scan_bwd_fp32_complex_cu_0be2b6c9_30904cuda3std6ranges3__45__cpo4cendE,(_ZN70_INTERNAL_c1571a1d_34_selective_scan_bwd_fp32_complex_cu_0be2b6c9_30904cuda3std3__45__cpo4rendE - _ZN70_INTERNAL_c1571a1d_34_selective_scan_bwd_fp32_complex_cu_0be2b6c9_30904cuda3std6ranges3__45__cpo4cendE)
_ZN70_INTERNAL_c1571a1d_34_selective_scan_bwd_fp32_complex_cu_0be2b6c9_30904cuda3std6ranges3__45__cpo4cendE:
	.zero		1
	.type		_ZN70_INTERNAL_c1571a1d_34_selective_scan_bwd_fp32_complex_cu_0be2b6c9_30904cuda3std3__45__cpo4rendE,@object
	.size		_ZN70_INTERNAL_c1571a1d_34_selective_scan_bwd_fp32_complex_cu_0be2b6c9_30904cuda3std3__45__cpo4rendE,(_ZN70_INTERNAL_c1571a1d_34_selective_scan_bwd_fp32_complex_cu_0be2b6c9_30904cuda3std6ranges3__45__cpo4prevE - _ZN70_INTERNAL_c1571a1d_34_selective_scan_bwd_fp32_complex_cu_0be2b6c9_30904cuda3std3__45__cpo4rendE)
_ZN70_INTERNAL_c1571a1d_34_selective_scan_bwd_fp32_complex_cu_0be2b6c9_30904cuda3std3__45__cpo4rendE:
	.zero		1
	.type		_ZN70_INTERNAL_c1571a1d_34_selective_scan_bwd_fp32_complex_cu_0be2b6c9_30904cuda3std6ranges3__45__cpo4prevE,@object
	.size		_ZN70_INTERNAL_c1571a1d_34_selective_scan_bwd_fp32_complex_cu_0be2b6c9_30904cuda3std6ranges3__45__cpo4prevE,(_ZN70_INTERNAL_c1571a1d_34_selective_scan_bwd_fp32_complex_cu_0be2b6c9_30904cuda3std6ranges3__45__cpo9iter_moveE - _ZN70_INTERNAL_c1571a1d_34_selective_scan_bwd_fp32_complex_cu_0be2b6c9_30904cuda3std6ranges3__45__cpo4prevE)
_ZN70_INTERNAL_c1571a1d_34_selective_scan_bwd_fp32_complex_cu_0be2b6c9_30904cuda3std6ranges3__45__cpo4prevE:
	.zero		1
	.type		_ZN70_INTERNAL_c1571a1d_34_selective_scan_bwd_fp32_complex_cu_0be2b6c9_30904cuda3std6ranges3__45__cpo9iter_moveE,@object
	.size		_ZN70_INTERNAL_c1571a1d_34_selective_scan_bwd_fp32_complex_cu_0be2b6c9_30904cuda3std6ranges3__45__cpo9iter_moveE,(.L_13 - _ZN70_INTERNAL_c1571a1d_34_selective_scan_bwd_fp32_complex_cu_0be2b6c9_30904cuda3std6ranges3__45__cpo9iter_moveE)
_ZN70_INTERNAL_c1571a1d_34_selective_scan_bwd_fp32_complex_cu_0be2b6c9_30904cuda3std6ranges3__45__cpo9iter_moveE:
	.zero		1
.L_13:


//--------------------- .nv.shared._Z25selective_scan_bwd_kernelI32Selective_Scan_bwd_kernel_traitsILi128ELi16ELb0ELb0ELb0ELb0ELb1EfN3c107complexIfEEEEv12SSMParamsBwd --------------------------
	.section	.nv.shared._Z25selective_scan_bwd_kernelI32Selective_Scan_bwd_kernel_traitsILi128ELi16ELb0ELb0ELb0ELb0ELb1EfN3c107complexIfEEEEv12SSMParamsBwd,"aw",@nobits
	.sectionflags	@""
	.align	16


//--------------------- .nv.shared._Z25selective_scan_bwd_kernelI32Selective_Scan_bwd_kernel_traitsILi128ELi16ELb0ELb0ELb0ELb1ELb0EfN3c107complexIfEEEEv12SSMParamsBwd --------------------------
	.section	.nv.shared._Z25selective_scan_bwd_kernelI32Selective_Scan_bwd_kernel_traitsILi128ELi16ELb0ELb0ELb0ELb1ELb0EfN3c107complexIfEEEEv12SSMParamsBwd,"aw",@nobits
	.sectionflags	@""
	.align	16


//--------------------- .nv.shared._Z25selective_scan_bwd_kernelI32Selective_Scan_bwd_kernel_traitsILi128ELi16ELb0ELb0ELb0ELb1ELb1EfN3c107complexIfEEEEv12SSMParamsBwd --------------------------
	.section	.nv.shared._Z25selective_scan_bwd_kernelI32Selective_Scan_bwd_kernel_traitsILi128ELi16ELb0ELb0ELb0ELb1ELb1EfN3c107complexIfEEEEv12SSMParamsBwd,"aw",@nobits
	.sectionflags	@""
	.align	16


//--------------------- .nv.shared._Z25selective_scan_bwd_kernelI32Selective_Scan_bwd_kernel_traitsILi128ELi16ELb0ELb0ELb1ELb0ELb0EfN3c107complexIfEEEEv12SSMParamsBwd --------------------------
	.section	.nv.shared._Z25selective_scan_bwd_kernelI32Selective_Scan_bwd_kernel_traitsILi128ELi16ELb0ELb0ELb1ELb0ELb0EfN3c107complexIfEEEEv12SSMParamsBwd,"aw",@nobits
	.sectionflags	@""
	.align	16


//--------------------- .nv.shared._Z25selective_scan_bwd_kernelI32Selective_Scan_bwd_kernel_traitsILi128ELi16ELb0ELb0ELb1ELb0ELb1EfN3c107complexIfEEEEv12SSMParamsBwd --------------------------
	.section	.nv.shared._Z25selective_scan_bwd_kernelI32Selective_Scan_bwd_kernel_traitsILi128ELi16ELb0ELb0ELb1ELb0ELb1EfN3c107complexIfEEEEv12SSMParamsBwd,"aw",@nobits
	.sectionflags	@""
	.align	16


//--------------------- .nv.shared._Z25selective_scan_bwd_kernelI32Selective_Scan_bwd_kernel_traitsILi128ELi16ELb0ELb0ELb1ELb1ELb0EfN3c107complexIfEEEEv12SSMParamsBwd --------------------------
	.section	.nv.shared._Z25selective_scan_bwd_kernelI32Selective_Scan_bwd_kernel_traitsILi128ELi16ELb0ELb0ELb1ELb1ELb0EfN3c107complexIfEEEEv12SSMParamsBwd,"aw",@nobits
	.sectionflags	@""
	.align	16


//--------------------- .nv.shared._Z25selective_scan_bwd_kernelI32Selective_Scan_bwd_kernel_traitsILi128ELi16ELb0ELb0ELb1ELb1ELb1EfN3c107complexIfEEEEv12SSMParamsBwd --------------------------
	.section	.nv.shared._Z25selective_scan_bwd_kernelI32Selective_Scan_bwd_kernel_traitsILi128ELi16ELb0ELb0ELb1ELb1ELb1EfN3c107complexIfEEEEv12SSMParamsBwd,"aw",@nobits
	.sectionflags	@""
	.align	16


//--------------------- .nv.shared._Z25selective_scan_bwd_kernelI32Selective_Scan_bwd_kernel_traitsILi128ELi16ELb0ELb1ELb0ELb0ELb0EfN3c107complexIfEEEEv12SSMParamsBwd --------------------------
	.section	.nv.shared._Z25selective_scan_bwd_kernelI32Selective_Scan_bwd_kernel_traitsILi128ELi16ELb0ELb1ELb0ELb0ELb0EfN3c107complexIfEEEEv12SSMParamsBwd,"aw",@nobits
	.sectionflags	@""
	.align	16


//--------------------- .nv.shared._Z25selective_scan_bwd_kernelI32Selective_Scan_bwd_kernel_traitsILi128ELi16ELb0ELb1ELb0ELb0ELb1EfN3c107complexIfEEEEv12SSMParamsBwd --------------------------
	.section	.nv.shared._Z25selective_scan_bwd_kernelI32Selective_Scan_bwd_kernel_traitsILi128ELi16ELb0ELb1ELb0ELb0ELb1EfN3c107complexIfEEEEv12SSMParamsBwd,"aw",@nobits
	.sectionflags	@""
	.align	16


//--------------------- .nv.shared._Z25selective_scan_bwd_kernelI32Selective_Scan_bwd_kernel_traitsILi128ELi16ELb0ELb1ELb0ELb1ELb0EfN3c107complexIfEEEEv12SSMParamsBwd --------------------------
	.section	.nv.shared._Z25selective_scan_bwd_kernelI32Selective_Scan_bwd_kernel_traitsILi128ELi16ELb0ELb1ELb0ELb1ELb0EfN3c107complexIfEEEEv12SSMParamsBwd,"aw",@nobits
	.sectionflags	@""
	.align	16


//--------------------- .nv.shared._Z25selective_scan_bwd_kernelI32Selective_Scan_bwd_kernel_traitsILi128ELi16ELb0ELb1ELb0ELb1ELb1EfN3c107complexIfEEEEv12SSMParamsBwd --------------------------
	.section	.nv.shared._Z25selective_scan_bwd_kernelI32Selective_Scan_bwd_kernel_traitsILi128ELi16ELb0ELb1ELb0ELb1ELb1EfN3c107complexIfEEEEv12SSMParamsBwd,"aw",@nobits
	.sectionflags	@""
	.align	16


//--------------------- .nv.shared._Z25selective_scan_bwd_kernelI32Selective_Scan_bwd_kernel_traitsILi128ELi16ELb0ELb1ELb1ELb0ELb0EfN3c107complexIfEEEEv12SSMParamsBwd --------------------------
	.section	.nv.shared._Z25selective_scan_bwd_kernelI32Selective_Scan_bwd_kernel_traitsILi128ELi16ELb0ELb1ELb1ELb0ELb0EfN3c107complexIfEEEEv12SSMParamsBwd,"aw",@nobits
	.sectionflags	@""
	.align	16


//--------------------- .nv.shared._Z25selective_scan_bwd_kernelI32Selective_Scan_bwd_kernel_traitsILi128ELi16ELb0ELb1ELb1ELb0ELb1EfN3c107complexIfEEEEv12SSMParamsBwd --------------------------
	.section	.nv.shared._Z25selective_scan_bwd_kernelI32Selective_Scan_bwd_kernel_traitsILi128ELi16ELb0ELb1ELb1ELb0ELb1EfN3c107complexIfEEEEv12SSMParamsBwd,"aw",@nobits
	.sectionflags	@""
	.align	16


//--------------------- .nv.shared._Z25selective_scan_bwd_kernelI32Selective_Scan_bwd_kernel_traitsILi128ELi16ELb0ELb1ELb1ELb1ELb0EfN3c107complexIfEEEEv12SSMParamsBwd --------------------------
	.section	.nv.shared._Z25selective_scan_bwd_kernelI32Selective_Scan_bwd_kernel_traitsILi128ELi16ELb0ELb1ELb1ELb1ELb0EfN3c107complexIfEEEEv12SSMParamsBwd,"aw",@nobits
	.sectionflags	@""
	.align	16


//--------------------- .nv.shared._Z25selective_scan_bwd_kernelI32Selective_Scan_bwd_kernel_traitsILi128ELi16ELb0ELb1ELb1ELb1ELb1EfN3c107complexIfEEEEv12SSMParamsBwd --------------------------
	.section	.nv.shared._Z25selective_scan_bwd_kernelI32Selective_Scan_bwd_kernel_traitsILi128ELi16ELb0ELb1ELb1ELb1ELb1EfN3c107complexIfEEEEv12SSMParamsBwd,"aw",@nobits
	.sectionflags	@""
	.align	16


//--------------------- .nv.shared._Z25selective_scan_bwd_kernelI32Selective_Scan_bwd_kernel_traitsILi128ELi16ELb1ELb0ELb0ELb0ELb0EfN3c107complexIfEEEEv12SSMParamsBwd --------------------------
	.section	.nv.shared._Z25selective_scan_bwd_kernelI32Selective_Scan_bwd_kernel_traitsILi128ELi16ELb1ELb0ELb0ELb0ELb0EfN3c107complexIfEEEEv12SSMParamsBwd,"aw",@nobits
	.sectionflags	@""
	.align	16


//--------------------- .nv.shared._Z25selective_scan_bwd_kernelI32Selective_Scan_bwd_kernel_traitsILi128ELi16ELb1ELb0ELb0ELb0ELb1EfN3c107complexIfEEEEv12SSMParamsBwd --------------------------
	.section	.nv.shared._Z25selective_scan_bwd_kernelI32Selective_Scan_bwd_kernel_traitsILi128ELi16ELb1ELb0ELb0ELb0ELb1EfN3c107complexIfEEEEv12SSMParamsBwd,"aw",@nobits
	.sectionflags	@""
	.align	16


//--------------------- .nv.shared._Z25selective_scan_bwd_kernelI32Selective_Scan_bwd_kernel_traitsILi128ELi16ELb1ELb0ELb0ELb1ELb0EfN3c107complexIfEEEEv12SSMParamsBwd --------------------------
	.section	.nv.shared._Z25selective_scan_bwd_kernelI32Selective_Scan_bwd_kernel_traitsILi128ELi16ELb1ELb0ELb0ELb1ELb0EfN3c107complexIfEEEEv12SSMParamsBwd,"aw",@nobits
	.sectionflags	@""
	.align	16


//--------------------- .nv.shared._Z25selective_scan_bwd_kernelI32Selective_Scan_bwd_kernel_traitsILi128ELi16ELb1ELb0ELb0ELb1ELb1EfN3c107complexIfEEEEv12SSMParamsBwd --------------------------
	.section	.nv.shared._Z25selective_scan_bwd_kernelI32Selective_Scan_bwd_kernel_traitsILi128ELi16ELb1ELb0ELb0ELb1ELb1EfN3c107complexIfEEEEv12SSMParamsBwd,"aw",@nobits
	.sectionflags	@""
	.align	16


//--------------------- .nv.shared._Z25selective_scan_bwd_kernelI32Selective_Scan_bwd_kernel_traitsILi128ELi16ELb1ELb0ELb1ELb0ELb0EfN3c107complexIfEEEEv12SSMParamsBwd --------------------------
	.section	.nv.shared._Z25selective_scan_bwd_kernelI32Selective_Scan_bwd_kernel_traitsILi128ELi16ELb1ELb0ELb1ELb0ELb0EfN3c107complexIfEEEEv12SSMParamsBwd,"aw",@nobits
	.sectionflags	@""
	.align	16


//--------------------- .nv.shared._Z25selective_scan_bwd_kernelI32Selective_Scan_bwd_kernel_traitsILi128ELi16ELb1ELb0ELb1ELb0ELb1EfN3c107complexIfEEEEv12SSMParamsBwd --------------------------
	.section	.nv.shared._Z25selective_scan_bwd_kernelI32Selective_Scan_bwd_kernel_traitsILi128ELi16ELb1ELb0ELb1ELb0ELb1EfN3c107complexIfEEEEv12SSMParamsBwd,"aw",@nobits
	.sectionflags	@""
	.align	16


//--------------------- .nv.shared._Z25selective_scan_bwd_kernelI32Selective_Scan_bwd_kernel_traitsILi128ELi16ELb1ELb0ELb1ELb1ELb0EfN3c107complexIfEEEEv12SSMParamsBwd --------------------------
	.section	.nv.shared._Z25selective_scan_bwd_kernelI32Selective_Scan_bwd_kernel_traitsILi128ELi16ELb1ELb0ELb1ELb1ELb0EfN3c107complexIfEEEEv12SSMParamsBwd,"aw",@nobits
	.sectionflags	@""
	.align	16


//--------------------- .nv.shared._Z25selective_scan_bwd_kernelI32Selective_Scan_bwd_kernel_traitsILi128ELi16ELb1ELb0ELb1ELb1ELb1EfN3c107complexIfEEEEv12SSMParamsBwd --------------------------
	.section	.nv.shared._Z25selective_scan_bwd_kernelI32Selective_Scan_bwd_kernel_traitsILi128ELi16ELb1ELb0ELb1ELb1ELb1EfN3c107complexIfEEEEv12SSMParamsBwd,"aw",@nobits
	.sectionflags	@""
	.align	16


//--------------------- .nv.shared._Z25selective_scan_bwd_kernelI32Selective_Scan_bwd_kernel_traitsILi128ELi16ELb1ELb1ELb0ELb0ELb0EfN3c107complexIfEEEEv12SSMParamsBwd --------------------------
	.section	.nv.shared._Z25selective_scan_bwd_kernelI32Selective_Scan_bwd_kernel_traitsILi128ELi16ELb1ELb1ELb0ELb0ELb0EfN3c107complexIfEEEEv12SSMParamsBwd,"aw",@nobits
	.sectionflags	@""
	.align	16


//--------------------- .nv.shared._Z25selective_scan_bwd_kernelI32Selective_Scan_bwd_kernel_traitsILi128ELi16ELb1ELb1ELb0ELb0ELb1EfN3c107complexIfEEEEv12SSMParamsBwd --------------------------
	.section	.nv.shared._Z25selective_scan_bwd_kernelI32Selective_Scan_bwd_kernel_traitsILi128ELi16ELb1ELb1ELb0ELb0ELb1EfN3c107complexIfEEEEv12SSMParamsBwd,"aw",@nobits
	.sectionflags	@""
	.align	16


//--------------------- .nv.shared._Z25selective_scan_bwd_kernelI32Selective_Scan_bwd_kernel_traitsILi128ELi16ELb1ELb1ELb0ELb1ELb0EfN3c107complexIfEEEEv12SSMParamsBwd --------------------------
	.section	.nv.shared._Z25selective_scan_bwd_kernelI32Selective_Scan_bwd_kernel_traitsILi128ELi16ELb1ELb1ELb0ELb1ELb0EfN3c107complexIfEEEEv12SSMParamsBwd,"aw",@nobits
	.sectionflags	@""
	.align	16


//--------------------- .nv.shared._Z25selective_scan_bwd_kernelI32Selective_Scan_bwd_kernel_traitsILi128ELi16ELb1ELb1ELb0ELb1ELb1EfN3c107complexIfEEEEv12SSMParamsBwd --------------------------
	.section	.nv.shared._Z25selective_scan_bwd_kernelI32Selective_Scan_bwd_kernel_traitsILi128ELi16ELb1ELb1ELb0ELb1ELb1EfN3c107complexIfEEEEv12SSMParamsBwd,"aw",@nobits
	.sectionflags	@""
	.align	16


//--------------------- .nv.shared._Z25selective_scan_bwd_kernelI32Selective_Scan_bwd_kernel_traitsILi128ELi16ELb1ELb1ELb1ELb0ELb0EfN3c107complexIfEEEEv12SSMParamsBwd --------------------------
	.section	.nv.shared._Z25selective_scan_bwd_kernelI32Selective_Scan_bwd_kernel_traitsILi128ELi16ELb1ELb1ELb1ELb0ELb0EfN3c107complexIfEEEEv12SSMParamsBwd,"aw",@nobits
	.sectionflags	@""
	.align	16


//--------------------- .nv.shared._Z25selective_scan_bwd_kernelI32Selective_Scan_bwd_kernel_traitsILi128ELi16ELb1ELb1ELb1ELb0ELb1EfN3c107complexIfEEEEv12SSMParamsBwd --------------------------
	.section	.nv.shared._Z25selective_scan_bwd_kernelI32Selective_Scan_bwd_kernel_traitsILi128ELi16ELb1ELb1ELb1ELb0ELb1EfN3c107complexIfEEEEv12SSMParamsBwd,"aw",@nobits
	.sectionflags	@""
	.align	16


//--------------------- .nv.shared._Z25selective_scan_bwd_kernelI32Selective_Scan_bwd_kernel_traitsILi128ELi16ELb1ELb1ELb1ELb1ELb0EfN3c107complexIfEEEEv12SSMParamsBwd --------------------------
	.section	.nv.shared._Z25selective_scan_bwd_kernelI32Selective_Scan_bwd_kernel_traitsILi128ELi16ELb1ELb1ELb1ELb1ELb0EfN3c107complexIfEEEEv12SSMParamsBwd,"aw",@nobits
	.sectionflags	@""
	.align	16


//--------------------- .nv.shared._Z25selective_scan_bwd_kernelI32Selective_Scan_bwd_kernel_traitsILi128ELi16ELb1ELb1ELb1ELb1ELb1EfN3c107complexIfEEEEv12SSMParamsBwd --------------------------
	.section	.nv.shared._Z25selective_scan_bwd_kernelI32Selective_Scan_bwd_kernel_traitsILi128ELi16ELb1ELb1ELb1ELb1ELb1EfN3c107complexIfEEEEv12SSMParamsBwd,"aw",@nobits
	.sectionflags	@""
	.align	16


//--------------------- .nv.shared._Z25selective_scan_bwd_kernelI32Selective_Scan_bwd_kernel_traitsILi64ELi16ELb0ELb0ELb0ELb0ELb0EfN3c107complexIfEEEEv12SSMParamsBwd --------------------------
	.section	.nv.shared._Z25selective_scan_bwd_kernelI32Selective_Scan_bwd_kernel_traitsILi64ELi16ELb0ELb0ELb0ELb0ELb0EfN3c107complexIfEEEEv12SSMParamsBwd,"aw",@nobits
	.sectionflags	@""
	.align	16


//--------------------- .nv.shared._Z25selective_scan_bwd_kernelI32Selective_Scan_bwd_kernel_traitsILi64ELi16ELb0ELb0ELb0ELb0ELb1EfN3c107complexIfEEEEv12SSMParamsBwd --------------------------
	.section	.nv.shared._Z25selective_scan_bwd_kernelI32Selective_Scan_bwd_kernel_traitsILi64ELi16ELb0ELb0ELb0ELb0ELb1EfN3c107complexIfEEEEv12SSMParamsBwd,"aw",@nobits
	.sectionflags	@""
	.align	16


//--------------------- .nv.shared._Z25selective_scan_bwd_kernelI32Selective_Scan_bwd_kernel_traitsILi64ELi16ELb0ELb0ELb0ELb1ELb0EfN3c107complexIfEEEEv12SSMParamsBwd --------------------------
	.section	.nv.shared._Z25selective_scan_bwd_kernelI32Selective_Scan_bwd_kernel_traitsILi64ELi16ELb0ELb0ELb0ELb1ELb0EfN3c107complexIfEEEEv12SSMParamsBwd,"aw",@nobits
	.sectionflags	@""
	.align	16


//--------------------- .nv.shared._Z25selective_scan_bwd_kernelI32Selective_Scan_bwd_kernel_traitsILi64ELi16ELb0ELb0ELb0ELb1ELb1EfN3c107complexIfEEEEv12SSMParamsBwd --------------------------
	.section	.nv.shared._Z25selective_scan_bwd_kernelI32Selective_Scan_bwd_kernel_traitsILi64ELi16ELb0ELb0ELb0ELb1ELb1EfN3c107complexIfEEEEv12SSMParamsBwd,"aw",@nobits
	.sectionflags	@""
	.align	16


//--------------------- .nv.shared._Z25selective_scan_bwd_kernelI32Selective_Scan_bwd_kernel_traitsILi64ELi16ELb0ELb0ELb1ELb0ELb0EfN3c107complexIfEEEEv12SSMParamsBwd --------------------------
	.section	.nv.shared._Z25selective_scan_bwd_kernelI32Selective_Scan_bwd_kernel_traitsILi64ELi16ELb0ELb0ELb1ELb0ELb0EfN3c107complexIfEEEEv12SSMParamsBwd,"aw",@nobits
	.sectionflags	@""
	.align	16


//--------------------- .nv.shared._Z25selective_scan_bwd_kernelI32Selective_Scan_bwd_kernel_traitsILi64ELi16ELb0ELb0ELb1ELb0ELb1EfN3c107complexIfEEEEv12SSMParamsBwd --------------------------
	.section	.nv.shared._Z25selective_scan_bwd_kernelI32Selective_Scan_bwd_kernel_traitsILi64ELi16ELb0ELb0ELb1ELb0ELb1EfN3c107complexIfEEEEv12SSMParamsBwd,"aw",@nobits
	.sectionflags	@""
	.align	16


//--------------------- .nv.shared._Z25selective_scan_bwd_kernelI32Selective_Scan_bwd_kernel_traitsILi64ELi16ELb0ELb0ELb1ELb1ELb0EfN3c107complexIfEEEEv12SSMParamsBwd --------------------------
	.section	.nv.shared._Z25selective_scan_bwd_kernelI32Selective_Scan_bwd_kernel_traitsILi64ELi16ELb0ELb0ELb1ELb1ELb0EfN3c107complexIfEEEEv12SSMParamsBwd,"aw",@nobits
	.sectionflags	@""
	.align	16


//--------------------- .nv.shared._Z25selective_scan_bwd_kernelI32Selective_Scan_bwd_kernel_traitsILi64ELi16ELb0ELb0ELb1ELb1ELb1EfN3c107complexIfEEEEv12SSMParamsBwd --------------------------
	.section	.nv.shared._Z25selective_scan_bwd_kernelI32Selective_Scan_bwd_kernel_traitsILi64ELi16ELb0ELb0ELb1ELb1ELb1EfN3c107complexIfEEEEv12SSMParamsBwd,"aw",@nobits
	.sectionflags	@""
	.align	16


//--------------------- .nv.shared._Z25selective_scan_bwd_kernelI32Selective_Scan_bwd_kernel_traitsILi64ELi16ELb0ELb1ELb0ELb0ELb0EfN3c107complexIfEEEEv12SSMParamsBwd --------------------------
	.section	.nv.shared._Z25selective_scan_bwd_kernelI32Selective_Scan_bwd_kernel_traitsILi64ELi16ELb0ELb1ELb0ELb0ELb0EfN3c107complexIfEEEEv12SSMParamsBwd,"aw",@nobits
	.sectionflags	@""
	.align	16


//--------------------- .nv.shared._Z25selective_scan_bwd_kernelI32Selective_Scan_bwd_kernel_traitsILi64ELi16ELb0ELb1ELb0ELb0ELb1EfN3c107complexIfEEEEv12SSMParamsBwd --------------------------
	.section	.nv.shared._Z25selective_scan_bwd_kernelI32Selective_Scan_bwd_kernel_traitsILi64ELi16ELb0ELb1ELb0ELb0ELb1EfN3c107complexIfEEEEv12SSMParamsBwd,"aw",@nobits
	.sectionflags	@""
	.align	16


//--------------------- .nv.shared._Z25selective_scan_bwd_kernelI32Selective_Scan_bwd_kernel_traitsILi64ELi16ELb0ELb1ELb0ELb1ELb0EfN3c107complexIfEEEEv12SSMParamsBwd --------------------------
	.section	.nv.shared._Z25selective_scan_bwd_kernelI32Selective_Scan_bwd_kernel_traitsILi64ELi16ELb0ELb1ELb0ELb1ELb0EfN3c107complexIfEEEEv12SSMParamsBwd,"aw",@nobits
	.sectionflags	@""
	.align	16


//--------------------- .nv.shared._Z25selective_scan_bwd_kernelI32Selective_Scan_bwd_kernel_traitsILi64ELi16ELb0ELb1ELb0ELb1ELb1EfN3c107complexIfEEEEv12SSMParamsBwd --------------------------
	.section	.nv.shared._Z25selective_scan_bwd_kernelI32Selective_Scan_bwd_kernel_traitsILi64ELi16ELb0ELb1ELb0ELb1ELb1EfN3c107complexIfEEEEv12SSMParamsBwd,"aw",@nobits
	.sectionflags	@""
	.align	16


//--------------------- .nv.shared._Z25selective_scan_bwd_kernelI32Selective_Scan_bwd_kernel_traitsILi64ELi16ELb0ELb1ELb1ELb0ELb0EfN3c107complexIfEEEEv12SSMParamsBwd --------------------------
	.section	.nv.shared._Z25selective_scan_bwd_kernelI32Selective_Scan_bwd_kernel_traitsILi64ELi16ELb0ELb1ELb1ELb0ELb0EfN3c107complexIfEEEEv12SSMParamsBwd,"aw",@nobits
	.sectionflags	@""
	.align	16


//--------------------- .nv.shared._Z25selective_scan_bwd_kernelI32Selective_Scan_bwd_kernel_traitsILi64ELi16ELb0ELb1ELb1ELb0ELb1EfN3c107complexIfEEEEv12SSMParamsBwd --------------------------
	.section	.nv.shared._Z25selective_scan_bwd_kernelI32Selective_Scan_bwd_kernel_traitsILi64ELi16ELb0ELb1ELb1ELb0ELb1EfN3c107complexIfEEEEv12SSMParamsBwd,"aw",@nobits
	.sectionflags	@""
	.align	16


//--------------------- .nv.shared._Z25selective_scan_bwd_kernelI32Selective_Scan_bwd_kernel_traitsILi64ELi16ELb0ELb1ELb1ELb1ELb0EfN3c107complexIfEEEEv12SSMParamsBwd --------------------------
	.section	.nv.shared._Z25selective_scan_bwd_kernelI32Selective_Scan_bwd_kernel_traitsILi64ELi16ELb0ELb1ELb1ELb1ELb0EfN3c107complexIfEEEEv12SSMParamsBwd,"aw",@nobits
	.sectionflags	@""
	.align	16


//--------------------- .nv.shared._Z25selective_scan_bwd_kernelI32Selective_Scan_bwd_kernel_traitsILi64ELi16ELb0ELb1ELb1ELb1ELb1EfN3c107complexIfEEEEv12SSMParamsBwd --------------------------
	.section	.nv.shared._Z25selective_scan_bwd_kernelI32Selective_Scan_bwd_kernel_traitsILi64ELi16ELb0ELb1ELb1ELb1ELb1EfN3c107complexIfEEEEv12SSMParamsBwd,"aw",@nobits
	.sectionflags	@""
	.align	16


//--------------------- .nv.shared._Z25selective_scan_bwd_kernelI32Selective_Scan_bwd_kernel_traitsILi64ELi16ELb1ELb0ELb0ELb0ELb0EfN3c107complexIfEEEEv12SSMParamsBwd --------------------------
	.section	.nv.shared._Z25selective_scan_bwd_kernelI32Selective_Scan_bwd_kernel_traitsILi64ELi16ELb1ELb0ELb0ELb0ELb0EfN3c107complexIfEEEEv12SSMParamsBwd,"aw",@nobits
	.sectionflags	@""
	.align	16


//--------------------- .nv.shared._Z25selective_scan_bwd_kernelI32Selective_Scan_bwd_kernel_traitsILi64ELi16ELb1ELb0ELb0ELb0ELb1EfN3c107complexIfEEEEv12SSMParamsBwd --------------------------
	.section	.nv.shared._Z25selective_scan_bwd_kernelI32Selective_Scan_bwd_kernel_traitsILi64ELi16ELb1ELb0ELb0ELb0ELb1EfN3c107complexIfEEEEv12SSMParamsBwd,"aw",@nobits
	.sectionflags	@""
	.align	16


//--------------------- .nv.shared._Z25selective_scan_bwd_kernelI32Selective_Scan_bwd_kernel_traitsILi64ELi16ELb1ELb0ELb0ELb1ELb0EfN3c107complexIfEEEEv12SSMParamsBwd --------------------------
	.section	.nv.shared._Z25selective_scan_bwd_kernelI32Selective_Scan_bwd_kernel_traitsILi64ELi16ELb1ELb0ELb0ELb1ELb0EfN3c107complexIfEEEEv12SSMParamsBwd,"aw",@nobits
	.sectionflags	@""
	.align	16


//--------------------- .nv.shared._Z25selective_scan_bwd_kernelI32Selective_Scan_bwd_kernel_traitsILi64ELi16ELb1ELb0ELb0ELb1ELb1EfN3c107complexIfEEEEv12SSMParamsBwd --------------------------
	.section	.nv.shared._Z25selective_scan_bwd_kernelI32Selective_Scan_bwd_kernel_traitsILi64ELi16ELb1ELb0ELb0ELb1ELb1EfN3c107complexIfEEEEv12SSMParamsBwd,"aw",@nobits
	.sectionflags	@""
	.align	16


//--------------------- .nv.shared._Z25selective_scan_bwd_kernelI32Selective_Scan_bwd_kernel_traitsILi64ELi16ELb1ELb0ELb1ELb0ELb0EfN3c107complexIfEEEEv12SSMParamsBwd --------------------------
	.section	.nv.shared._Z25selective_scan_bwd_kernelI32Selective_Scan_bwd_kernel_traitsILi64ELi16ELb1ELb0ELb1ELb0ELb0EfN3c107complexIfEEEEv12SSMParamsBwd,"aw",@nobits
	.sectionflags	@""
	.align	16


//--------------------- .nv.shared._Z25selective_scan_bwd_kernelI32Selective_Scan_bwd_kernel_traitsILi64ELi16ELb1ELb0ELb1ELb0ELb1EfN3c107complexIfEEEEv12SSMParamsBwd --------------------------
	.section	.nv.shared._Z25selective_scan_bwd_kernelI32Selective_Scan_bwd_kernel_traitsILi64ELi16ELb1ELb0ELb1ELb0ELb1EfN3c107complexIfEEEEv12SSMParamsBwd,"aw",@nobits
	.sectionflags	@""
	.align	16


//--------------------- .nv.shared._Z25selective_scan_bwd_kernelI32Selective_Scan_bwd_kernel_traitsILi64ELi16ELb1ELb0ELb1ELb1ELb0EfN3c107complexIfEEEEv12SSMParamsBwd --------------------------
	.section	.nv.shared._Z25selective_scan_bwd_kernelI32Selective_Scan_bwd_kernel_traitsILi64ELi16ELb1ELb0ELb1ELb1ELb0EfN3c107complexIfEEEEv12SSMParamsBwd,"aw",@nobits
	.sectionflags	@""
	.align	16


//--------------------- .nv.shared._Z25selective_scan_bwd_kernelI32Selective_Scan_bwd_kernel_traitsILi64ELi16ELb1ELb0ELb1ELb1ELb1EfN3c107complexIfEEEEv12SSMParamsBwd --------------------------
	.section	.nv.shared._Z25selective_scan_bwd_kernelI32Selective_Scan_bwd_kernel_traitsILi64ELi16ELb1ELb0ELb1ELb1ELb1EfN3c107complexIfEEEEv12SSMParamsBwd,"aw",@nobits
	.sectionflags	@""
	.align	16


//--------------------- .nv.shared._Z25selective_scan_bwd_kernelI32Selective_Scan_bwd_kernel_traitsILi64ELi16ELb1ELb1ELb0ELb0ELb0EfN3c107complexIfEEEEv12SSMParamsBwd --------------------------
	.section	.nv.shared._Z25selective_scan_bwd_kernelI32Selective_Scan_bwd_kernel_traitsILi64ELi16ELb1ELb1ELb0ELb0ELb0EfN3c107complexIfEEEEv12SSMParamsBwd,"aw",@nobits
	.sectionflags	@""
	.align	16


//--------------------- .nv.shared._Z25selective_scan_bwd_kernelI32Selective_Scan_bwd_kernel_traitsILi64ELi16ELb1ELb1ELb0ELb0ELb1EfN3c107complexIfEEEEv12SSMParamsBwd --------------------------
	.section	.nv.shared._Z25selective_scan_bwd_kernelI32Selective_Scan_bwd_kernel_traitsILi64ELi16ELb1ELb1ELb0ELb0ELb1EfN3c107complexIfEEEEv12SSMParamsBwd,"aw",@nobits
	.sectionflags	@""
	.align	16


//--------------------- .nv.shared._Z25selective_scan_bwd_kernelI32Selective_Scan_bwd_kernel_traitsILi64ELi16ELb1ELb1ELb0ELb1ELb0EfN3c107complexIfEEEEv12SSMParamsBwd --------------------------
	.section	.nv.shared._Z25selective_scan_bwd_kernelI32Selective_Scan_bwd_kernel_traitsILi64ELi16ELb1ELb1ELb0ELb1ELb0EfN3c107complexIfEEEEv12SSMParamsBwd,"aw",@nobits
	.sectionflags	@""
	.align	16


//--------------------- .nv.shared._Z25selective_scan_bwd_kernelI32Selective_Scan_bwd_kernel_traitsILi64ELi16ELb1ELb1ELb0ELb1ELb1EfN3c107complexIfEEEEv12SSMParamsBwd --------------------------
	.section	.nv.shared._Z25selective_scan_bwd_kernelI32Selective_Scan_bwd_kernel_traitsILi64ELi16ELb1ELb1ELb0ELb1ELb1EfN3c107complexIfEEEEv12SSMParamsBwd,"aw",@nobits
	.sectionflags	@""
	.align	16


//--------------------- .nv.shared._Z25selective_scan_bwd_kernelI32Selective_Scan_bwd_kernel_traitsILi64ELi16ELb1ELb1ELb1ELb0ELb0EfN3c107complexIfEEEEv12SSMParamsBwd --------------------------
	.section	.nv.shared._Z25selective_scan_bwd_kernelI32Selective_Scan_bwd_kernel_traitsILi64ELi16ELb1ELb1ELb1ELb0ELb0EfN3c107complexIfEEEEv12SSMParamsBwd,"aw",@nobits
	.sectionflags	@""
	.align	16


//--------------------- .nv.shared._Z25selective_scan_bwd_kernelI32Selective_Scan_bwd_kernel_traitsILi64ELi16ELb1ELb1ELb1ELb0ELb1EfN3c107complexIfEEEEv12SSMParamsBwd --------------------------
	.section	.nv.shared._Z25selective_scan_bwd_kernelI32Selective_Scan_bwd_kernel_traitsILi64ELi16ELb1ELb1ELb1ELb0ELb1EfN3c107complexIfEEEEv12SSMParamsBwd,"aw",@nobits
	.sectionflags	@""
	.align	16


//--------------------- .nv.shared._Z25selective_scan_bwd_kernelI32Selective_Scan_bwd_kernel_traitsILi64ELi16ELb1ELb1ELb1ELb1ELb0EfN3c107complexIfEEEEv12SSMParamsBwd --------------------------
	.section	.nv.shared._Z25selective_scan_bwd_kernelI32Selective_Scan_bwd_kernel_traitsILi64ELi16ELb1ELb1ELb1ELb1ELb0EfN3c107complexIfEEEEv12SSMParamsBwd,"aw",@nobits
	.sectionflags	@""
	.align	16


//--------------------- .nv.shared._Z25selective_scan_bwd_kernelI32Selective_Scan_bwd_kernel_traitsILi64ELi16ELb1ELb1ELb1ELb1ELb1EfN3c107complexIfEEEEv12SSMParamsBwd --------------------------
	.section	.nv.shared._Z25selective_scan_bwd_kernelI32Selective_Scan_bwd_kernel_traitsILi64ELi16ELb1ELb1ELb1ELb1ELb1EfN3c107complexIfEEEEv12SSMParamsBwd,"aw",@nobits
	.sectionflags	@""
	.align	16


//--------------------- .nv.shared._Z25selective_scan_bwd_kernelI32Selective_Scan_bwd_kernel_traitsILi32ELi16ELb0ELb0ELb0ELb0ELb0EfN3c107complexIfEEEEv12SSMParamsBwd --------------------------
	.section	.nv.shared._Z25selective_scan_bwd_kernelI32Selective_Scan_bwd_kernel_traitsILi32ELi16ELb0ELb0ELb0ELb0ELb0EfN3c107complexIfEEEEv12SSMParamsBwd,"aw",@nobits
	.sectionflags	@""
	.align	16


//--------------------- .nv.shared._Z25selective_scan_bwd_kernelI32Selective_Scan_bwd_kernel_traitsILi32ELi16ELb0ELb0ELb0ELb0ELb1EfN3c107complexIfEEEEv12SSMParamsBwd --------------------------
	.section	.nv.shared._Z25selective_scan_bwd_kernelI32Selective_Scan_bwd_kernel_traitsILi32ELi16ELb0ELb0ELb0ELb0ELb1EfN3c107complexIfEEEEv12SSMParamsBwd,"aw",@nobits
	.sectionflags	@""
	.align	16


//--------------------- .nv.shared._Z25selective_scan_bwd_kernelI32Selective_Scan_bwd_kernel_traitsILi32ELi16ELb0ELb0ELb0ELb1ELb0EfN3c107complexIfEEEEv12SSMParamsBwd --------------------------
	.section	.nv.shared._Z25selective_scan_bwd_kernelI32Selective_Scan_bwd_kernel_traitsILi32ELi16ELb0ELb0ELb0ELb1ELb0EfN3c107complexIfEEEEv12SSMParamsBwd,"aw",@nobits
	.sectionflags	@""
	.align	16


//--------------------- .nv.shared._Z25selective_scan_bwd_kernelI32Selective_Scan_bwd_kernel_traitsILi32ELi16ELb0ELb0ELb0ELb1ELb1EfN3c107complexIfEEEEv12SSMParamsBwd --------------------------
	.section	.nv.shared._Z25selective_scan_bwd_kernelI32Selective_Scan_bwd_kernel_traitsILi32ELi16ELb0ELb0ELb0ELb1ELb1EfN3c107complexIfEEEEv12SSMParamsBwd,"aw",@nobits
	.sectionflags	@""
	.align	16


//--------------------- .nv.shared._Z25selective_scan_bwd_kernelI32Selective_Scan_bwd_kernel_traitsILi32ELi16ELb0ELb0ELb1ELb0ELb0EfN3c107complexIfEEEEv12SSMParamsBwd --------------------------
	.section	.nv.shared._Z25selective_scan_bwd_kernelI32Selective_Scan_bwd_kernel_traitsILi32ELi16ELb0ELb0ELb1ELb0ELb0EfN3c107complexIfEEEEv12SSMParamsBwd,"aw",@nobits
	.sectionflags	@""
	.align	16


//--------------------- .nv.shared._Z25selective_scan_bwd_kernelI32Selective_Scan_bwd_kernel_traitsILi32ELi16ELb0ELb0ELb1ELb0ELb1EfN3c107complexIfEEEEv12SSMParamsBwd --------------------------
	.section	.nv.shared._Z25selective_scan_bwd_kernelI32Selective_Scan_bwd_kernel_traitsILi32ELi16ELb0ELb0ELb1ELb0ELb1EfN3c107complexIfEEEEv12SSMParamsBwd,"aw",@nobits
	.sectionflags	@""
	.align	16


//--------------------- .nv.shared._Z25selective_scan_bwd_kernelI32Selective_Scan_bwd_kernel_traitsILi32ELi16ELb0ELb0ELb1ELb1ELb0EfN3c107complexIfEEEEv12SSMParamsBwd --------------------------
	.section	.nv.shared._Z25selective_scan_bwd_kernelI32Selective_Scan_bwd_kernel_traitsILi32ELi16ELb0ELb0ELb1ELb1ELb0EfN3c107complexIfEEEEv12SSMParamsBwd,"aw",@nobits
	.sectionflags	@""
	.align	16


//--------------------- .nv.shared._Z25selective_scan_bwd_kernelI32Selective_Scan_bwd_kernel_traitsILi32ELi16ELb0ELb0ELb1ELb1ELb1EfN3c107complexIfEEEEv12SSMParamsBwd --------------------------
	.section	.nv.shared._Z25selective_scan_bwd_kernelI32Selective_Scan_bwd_kernel_traitsILi32ELi16ELb0ELb0ELb1ELb1ELb1EfN3c107complexIfEEEEv12SSMParamsBwd,"aw",@nobits
	.sectionflags	@""
	.align	16


//--------------------- .nv.shared._Z25selective_scan_bwd_kernelI32Selective_Scan_bwd_kernel_traitsILi32ELi16ELb0ELb1ELb0ELb0ELb0EfN3c107complexIfEEEEv12SSMParamsBwd --------------------------
	.section	.nv.shared._Z25selective_scan_bwd_kernelI32Selective_Scan_bwd_kernel_traitsILi32ELi16ELb0ELb1ELb0ELb0ELb0EfN3c107complexIfEEEEv12SSMParamsBwd,"aw",@nobits
	.sectionflags	@""
	.align	16


//--------------------- .nv.shared._Z25selective_scan_bwd_kernelI32Selective_Scan_bwd_kernel_traitsILi32ELi16ELb0ELb1ELb0ELb0ELb1EfN3c107complexIfEEEEv12SSMParamsBwd --------------------------
	.section	.nv.shared._Z25selective_scan_bwd_kernelI32Selective_Scan_bwd_kernel_traitsILi32ELi16ELb0ELb1ELb0ELb0ELb1EfN3c107complexIfEEEEv12SSMParamsBwd,"aw",@nobits
	.sectionflags	@""
	.align	16


//--------------------- .nv.shared._Z25selective_scan_bwd_kernelI32Selective_Scan_bwd_kernel_traitsILi32ELi16ELb0ELb1ELb0ELb1ELb0EfN3c107complexIfEEEEv12SSMParamsBwd --------------------------
	.section	.nv.shared._Z25selective_scan_bwd_kernelI32Selective_Scan_bwd_kernel_traitsILi32ELi16ELb0ELb1ELb0ELb1ELb0EfN3c107complexIfEEEEv12SSMParamsBwd,"aw",@nobits
	.sectionflags	@""
	.align	16


//--------------------- .nv.shared._Z25selective_scan_bwd_kernelI32Selective_Scan_bwd_kernel_traitsILi32ELi16ELb0ELb1ELb0ELb1ELb1EfN3c107complexIfEEEEv12SSMParamsBwd --------------------------
	.section	.nv.shared._Z25selective_scan_bwd_kernelI32Selective_Scan_bwd_kernel_traitsILi32ELi16ELb0ELb1ELb0ELb1ELb1EfN3c107complexIfEEEEv12SSMParamsBwd,"aw",@nobits
	.sectionflags	@""
	.align	16


//--------------------- .nv.shared._Z25selective_scan_bwd_kernelI32Selective_Scan_bwd_kernel_traitsILi32ELi16ELb0ELb1ELb1ELb0ELb0EfN3c107complexIfEEEEv12SSMParamsBwd --------------------------
	.section	.nv.shared._Z25selective_scan_bwd_kernelI32Selective_Scan_bwd_kernel_traitsILi32ELi16ELb0ELb1ELb1ELb0ELb0EfN3c107complexIfEEEEv12SSMParamsBwd,"aw",@nobits
	.sectionflags	@""
	.align	16


//--------------------- .nv.shared._Z25selective_scan_bwd_kernelI32Selective_Scan_bwd_kernel_traitsILi32ELi16ELb0ELb1ELb1ELb0ELb1EfN3c107complexIfEEEEv12SSMParamsBwd --------------------------
	.section	.nv.shared._Z25selective_scan_bwd_kernelI32Selective_Scan_bwd_kernel_traitsILi32ELi16ELb0ELb1ELb1ELb0ELb1EfN3c107complexIfEEEEv12SSMParamsBwd,"aw",@nobits
	.sectionflags	@""
	.align	16


//--------------------- .nv.shared._Z25selective_scan_bwd_kernelI32Selective_Scan_bwd_kernel_traitsILi32ELi16ELb0ELb1ELb1ELb1ELb0EfN3c107complexIfEEEEv12SSMParamsBwd --------------------------
	.section	.nv.shared._Z25selective_scan_bwd_kernelI32Selective_Scan_bwd_kernel_traitsILi32ELi16ELb0ELb1ELb1ELb1ELb0EfN3c107complexIfEEEEv12SSMParamsBwd,"aw",@nobits
	.sectionflags	@""
	.align	16


//--------------------- .nv.shared._Z25selective_scan_bwd_kernelI32Selective_Scan_bwd_kernel_traitsILi32ELi16ELb0ELb1ELb1ELb1ELb1EfN3c107complexIfEEEEv12SSMParamsBwd --------------------------
	.section	.nv.shared._Z25selective_scan_bwd_kernelI32Selective_Scan_bwd_kernel_traitsILi32ELi16ELb0ELb1ELb1ELb1ELb1EfN3c107complexIfEEEEv12SSMParamsBwd,"aw",@nobits
	.sectionflags	@""
	.align	16


//--------------------- .nv.shared._Z25selective_scan_bwd_kernelI32Selective_Scan_bwd_kernel_traitsILi32ELi16ELb1ELb0ELb0ELb0ELb0EfN3c107complexIfEEEEv12SSMParamsBwd --------------------------
	.section	.nv.shared._Z25selective_scan_bwd_kernelI32Selective_Scan_bwd_kernel_traitsILi32ELi16ELb1ELb0ELb0ELb0ELb0EfN3c107complexIfEEEEv12SSMParamsBwd,"aw",@nobits
	.sectionflags	@""
	.align	16


//--------------------- .nv.shared._Z25selective_scan_bwd_kernelI32Selective_Scan_bwd_kernel_traitsILi32ELi16ELb1ELb0ELb0ELb0ELb1EfN3c107complexIfEEEEv12SSMParamsBwd --------------------------
	.section	.nv.shared._Z25selective_scan_bwd_kernelI32Selective_Scan_bwd_kernel_traitsILi32ELi16ELb1ELb0ELb0ELb0ELb1EfN3c107complexIfEEEEv12SSMParamsBwd,"aw",@nobits
	.sectionflags	@""
	.align	16


//--------------------- .nv.shared._Z25selective_scan_bwd_kernelI32Selective_Scan_bwd_kernel_traitsILi32ELi16ELb1ELb0ELb0ELb1ELb0EfN3c107complexIfEEEEv12SSMParamsBwd --------------------------
	.section	.nv.shared._Z25selective_scan_bwd_kernelI32Selective_Scan_bwd_kernel_traitsILi32ELi16ELb1ELb0ELb0ELb1ELb0EfN3c107complexIfEEEEv12SSMParamsBwd,"aw",@nobits
	.sectionflags	@""
	.align	16


//--------------------- .nv.shared._Z25selective_scan_bwd_kernelI32Selective_Scan_bwd_kernel_traitsILi32ELi16ELb1ELb0ELb0ELb1ELb1EfN3c107complexIfEEEEv12SSMParamsBwd --------------------------
	.section	.nv.shared._Z25selective_scan_bwd_kernelI32Selective_Scan_bwd_kernel_traitsILi32ELi16ELb1ELb0ELb0ELb1ELb1EfN3c107complexIfEEEEv12SSMParamsBwd,"aw",@nobits
	.sectionflags	@""
	.align	16


//--------------------- .nv.shared._Z25selective_scan_bwd_kernelI32Selective_Scan_bwd_kernel_traitsILi32ELi16ELb1ELb0ELb1ELb0ELb0EfN3c107complexIfEEEEv12SSMParamsBwd --------------------------
	.section	.nv.shared._Z25selective_scan_bwd_kernelI32Selective_Scan_bwd_kernel_traitsILi32ELi16ELb1ELb0ELb1ELb0ELb0EfN3c107complexIfEEEEv12SSMParamsBwd,"aw",@nobits
	.sectionflags	@""
	.align	16


//--------------------- .nv.shared._Z25selective_scan_bwd_kernelI32Selective_Scan_bwd_kernel_traitsILi32ELi16ELb1ELb0ELb1ELb0ELb1EfN3c107complexIfEEEEv12SSMParamsBwd --------------------------
	.section	.nv.shared._Z25selective_scan_bwd_kernelI32Selective_Scan_bwd_kernel_traitsILi32ELi16ELb1ELb0ELb1ELb0ELb1EfN3c107complexIfEEEEv12SSMParamsBwd,"aw",@nobits
	.sectionflags	@""
	.align	16


//--------------------- .nv.shared._Z25selective_scan_bwd_kernelI32Selective_Scan_bwd_kernel_traitsILi32ELi16ELb1ELb0ELb1ELb1ELb0EfN3c107complexIfEEEEv12SSMParamsBwd --------------------------
	.section	.nv.shared._Z25selective_scan_bwd_kernelI32Selective_Scan_bwd_kernel_traitsILi32ELi16ELb1ELb0ELb1ELb1ELb0EfN3c107complexIfEEEEv12SSMParamsBwd,"aw",@nobits
	.sectionflags	@""
	.align	16


//--------------------- .nv.shared._Z25selective_scan_bwd_kernelI32Selective_Scan_bwd_kernel_traitsILi32ELi16ELb1ELb0ELb1ELb1ELb1EfN3c107complexIfEEEEv12SSMParamsBwd --------------------------
	.section	.nv.shared._Z25selective_scan_bwd_kernelI32Selective_Scan_bwd_kernel_traitsILi32ELi16ELb1ELb0ELb1ELb1ELb1EfN3c107complexIfEEEEv12SSMParamsBwd,"aw",@nobits
	.sectionflags	@""
	.align	16


//--------------------- .nv.shared._Z25selective_scan_bwd_kernelI32Selective_Scan_bwd_kernel_traitsILi32ELi16ELb1ELb1ELb0ELb0ELb0EfN3c107complexIfEEEEv12SSMParamsBwd --------------------------
	.section	.nv.shared._Z25selective_scan_bwd_kernelI32Selective_Scan_bwd_kernel_traitsILi32ELi16ELb1ELb1ELb0ELb0ELb0EfN3c107complexIfEEEEv12SSMParamsBwd,"aw",@nobits
	.sectionflags	@""
	.align	16


//--------------------- .nv.shared._Z25selective_scan_bwd_kernelI32Selective_Scan_bwd_kernel_traitsILi32ELi16ELb1ELb1ELb0ELb0ELb1EfN3c107complexIfEEEEv12SSMParamsBwd --------------------------
	.section	.nv.shared._Z25selective_scan_bwd_kernelI32Selective_Scan_bwd_kernel_traitsILi32ELi16ELb1ELb1ELb0ELb0ELb1EfN3c107complexIfEEEEv12SSMParamsBwd,"aw",@nobits
	.sectionflags	@""
	.align	16


//--------------------- .nv.shared._Z25selective_scan_bwd_kernelI32Selective_Scan_bwd_kernel_traitsILi32ELi16ELb1ELb1ELb0ELb1ELb0EfN3c107complexIfEEEEv12SSMParamsBwd --------------------------
	.section	.nv.shared._Z25selective_scan_bwd_kernelI32Selective_Scan_bwd_kernel_traitsILi32ELi16ELb1ELb1ELb0ELb1ELb0EfN3c107complexIfEEEEv12SSMParamsBwd,"aw",@nobits
	.sectionflags	@""
	.align	16


//--------------------- .nv.shared._Z25selective_scan_bwd_kernelI32Selective_Scan_bwd_kernel_traitsILi32ELi16ELb1ELb1ELb0ELb1ELb1EfN3c107complexIfEEEEv12SSMParamsBwd --------------------------
	.section	.nv.shared._Z25selective_scan_bwd_kernelI32Selective_Scan_bwd_kernel_traitsILi32ELi16ELb1ELb1ELb0ELb1ELb1EfN3c107complexIfEEEEv12SSMParamsBwd,"aw",@nobits
	.sectionflags	@""
	.align	16


//--------------------- .nv.shared._Z25selective_scan_bwd_kernelI32Selective_Scan_bwd_kernel_traitsILi32ELi16ELb1ELb1ELb1ELb0ELb0EfN3c107complexIfEEEEv12SSMParamsBwd --------------------------
	.section	.nv.shared._Z25selective_scan_bwd_kernelI32Selective_Scan_bwd_kernel_traitsILi32ELi16ELb1ELb1ELb1ELb0ELb0EfN3c107complexIfEEEEv12SSMParamsBwd,"aw",@nobits
	.sectionflags	@""
	.align	16


//--------------------- .nv.shared._Z25selective_scan_bwd_kernelI32Selective_Scan_bwd_kernel_traitsILi32ELi16ELb1ELb1ELb1ELb0ELb1EfN3c107complexIfEEEEv12SSMParamsBwd --------------------------
	.section	.nv.shared._Z25selective_scan_bwd_kernelI32Selective_Scan_bwd_kernel_traitsILi32ELi16ELb1ELb1ELb1ELb0ELb1EfN3c107complexIfEEEEv12SSMParamsBwd,"aw",@nobits
	.sectionflags	@""
	.align	16


//--------------------- .nv.shared._Z25selective_scan_bwd_kernelI32Selective_Scan_bwd_kernel_traitsILi32ELi16ELb1ELb1ELb1ELb1ELb0EfN3c107complexIfEEEEv12SSMParamsBwd --------------------------
	.section	.nv.shared._Z25selective_scan_bwd_kernelI32Selective_Scan_bwd_kernel_traitsILi32ELi16ELb1ELb1ELb1ELb1ELb0EfN3c107complexIfEEEEv12SSMParamsBwd,"aw",@nobits
	.sectionflags	@""
	.align	16


//--------------------- .nv.shared._Z25selective_scan_bwd_kernelI32Selective_Scan_bwd_kernel_traitsILi32ELi16ELb1ELb1ELb1ELb1ELb1EfN3c107complexIfEEEEv12SSMParamsBwd --------------------------
	.section	.nv.shared._Z25selective_scan_bwd_kernelI32Selective_Scan_bwd_kernel_traitsILi32ELi16ELb1ELb1ELb1ELb1ELb1EfN3c107complexIfEEEEv12SSMParamsBwd,"aw",@nobits
	.sectionflags	@""
	.align	16


//--------------------- .nv.shared._Z25selective_scan_bwd_kernelI32Selective_Scan_bwd_kernel_traitsILi32ELi8ELb0ELb0ELb0ELb0ELb0EfN3c107complexIfEEEEv12SSMParamsBwd --------------------------
	.section	.nv.shared._Z25selective_scan_bwd_kernelI32Selective_Scan_bwd_kernel_traitsILi32ELi8ELb0ELb0ELb0ELb0ELb0EfN3c107complexIfEEEEv12SSMParamsBwd,"aw",@nobits
	.sectionflags	@""
	.align	16


//--------------------- .nv.shared._Z25selective_scan_bwd_kernelI32Selective_Scan_bwd_kernel_traitsILi32ELi8ELb0ELb0ELb0ELb0ELb1EfN3c107complexIfEEEEv12SSMParamsBwd --------------------------
	.section	.nv.shared._Z25selective_scan_bwd_kernelI32Selective_Scan_bwd_kernel_traitsILi32ELi8ELb0ELb0ELb0ELb0ELb1EfN3c107complexIfEEEEv12SSMParamsBwd,"aw",@nobits
	.sectionflags	@""
	.align	16


//--------------------- .nv.shared._Z25selective_scan_bwd_kernelI32Selective_Scan_bwd_kernel_traitsILi32ELi8ELb0ELb0ELb0ELb1ELb0EfN3c107complexIfEEEEv12SSMParamsBwd --------------------------
	.section	.nv.shared._Z25selective_scan_bwd_kernelI32Selective_Scan_bwd_kernel_traitsILi32ELi8ELb0ELb0ELb0ELb1ELb0EfN3c107complexIfEEEEv12SSMParamsBwd,"aw",@nobits
	.sectionflags	@""
	.align	16


//--------------------- .nv.shared._Z25selective_scan_bwd_kernelI32Selective_Scan_bwd_kernel_traitsILi32ELi8ELb0ELb0ELb0ELb1ELb1EfN3c107complexIfEEEEv12SSMParamsBwd --------------------------
	.section	.nv.shared._Z25selective_scan_bwd_kernelI32Selective_Scan_bwd_kernel_traitsILi32ELi8ELb0ELb0ELb0ELb1ELb1EfN3c107complexIfEEEEv12SSMParamsBwd,"aw",@nobits
	.sectionflags	@""
	.align	16


//--------------------- .nv.shared._Z25selective_scan_bwd_kernelI32Selective_Scan_bwd_kernel_traitsILi32ELi8ELb0ELb0ELb1ELb0ELb0EfN3c107complexIfEEEEv12SSMParamsBwd --------------------------
	.section	.nv.shared._Z25selective_scan_bwd_kernelI32Selective_Scan_bwd_kernel_traitsILi32ELi8ELb0ELb0ELb1ELb0ELb0EfN3c107complexIfEEEEv12SSMParamsBwd,"aw",@nobits
	.sectionflags	@""
	.align	16


//--------------------- .nv.shared._Z25selective_scan_bwd_kernelI32Selective_Scan_bwd_kernel_traitsILi32ELi8ELb0ELb0ELb1ELb0ELb1EfN3c107complexIfEEEEv12SSMParamsBwd --------------------------
	.section	.nv.shared._Z25selective_scan_bwd_kernelI32Selective_Scan_bwd_kernel_traitsILi32ELi8ELb0ELb0ELb1ELb0ELb1EfN3c107complexIfEEEEv12SSMParamsBwd,"aw",@nobits
	.sectionflags	@""
	.align	16


//--------------------- .nv.shared._Z25selective_scan_bwd_kernelI32Selective_Scan_bwd_kernel_traitsILi32ELi8ELb0ELb0ELb1ELb1ELb0EfN3c107complexIfEEEEv12SSMParamsBwd --------------------------
	.section	.nv.shared._Z25selective_scan_bwd_kernelI32Selective_Scan_bwd_kernel_traitsILi32ELi8ELb0ELb0ELb1ELb1ELb0EfN3c107complexIfEEEEv12SSMParamsBwd,"aw",@nobits
	.sectionflags	@""
	.align	16


//--------------------- .nv.shared._Z25selective_scan_bwd_kernelI32Selective_Scan_bwd_kernel_traitsILi32ELi8ELb0ELb0ELb1ELb1ELb1EfN3c107complexIfEEEEv12SSMParamsBwd --------------------------
	.section	.nv.shared._Z25selective_scan_bwd_kernelI32Selective_Scan_bwd_kernel_traitsILi32ELi8ELb0ELb0ELb1ELb1ELb1EfN3c107complexIfEEEEv12SSMParamsBwd,"aw",@nobits
	.sectionflags	@""
	.align	16


//--------------------- .nv.shared._Z25selective_scan_bwd_kernelI32Selective_Scan_bwd_kernel_traitsILi32ELi8ELb0ELb1ELb0ELb0ELb0EfN3c107complexIfEEEEv12SSMParamsBwd --------------------------
	.section	.nv.shared._Z25selective_scan_bwd_kernelI32Selective_Scan_bwd_kernel_traitsILi32ELi8ELb0ELb1ELb0ELb0ELb0EfN3c107complexIfEEEEv12SSMParamsBwd,"aw",@nobits
	.sectionflags	@""
	.align	16


//--------------------- .nv.shared._Z25selective_scan_bwd_kernelI32Selective_Scan_bwd_kernel_traitsILi32ELi8ELb0ELb1ELb0ELb0ELb1EfN3c107complexIfEEEEv12SSMParamsBwd --------------------------
	.section	.nv.shared._Z25selective_scan_bwd_kernelI32Selective_Scan_bwd_kernel_traitsILi32ELi8ELb0ELb1ELb0ELb0ELb1EfN3c107complexIfEEEEv12SSMParamsBwd,"aw",@nobits
	.sectionflags	@""
	.align	16


//--------------------- .nv.shared._Z25selective_scan_bwd_kernelI32Selective_Scan_bwd_kernel_traitsILi32ELi8ELb0ELb1ELb0ELb1ELb0EfN3c107complexIfEEEEv12SSMParamsBwd --------------------------
	.section	.nv.shared._Z25selective_scan_bwd_kernelI32Selective_Scan_bwd_kernel_traitsILi32ELi8ELb0ELb1ELb0ELb1ELb0EfN3c107complexIfEEEEv12SSMParamsBwd,"aw",@nobits
	.sectionflags	@""
	.align	16


//--------------------- .nv.shared._Z25selective_scan_bwd_kernelI32Selective_Scan_bwd_kernel_traitsILi32ELi8ELb0ELb1ELb0ELb1ELb1EfN3c107complexIfEEEEv12SSMParamsBwd --------------------------
	.section	.nv.shared._Z25selective_scan_bwd_kernelI32Selective_Scan_bwd_kernel_traitsILi32ELi8ELb0ELb1ELb0ELb1ELb1EfN3c107complexIfEEEEv12SSMParamsBwd,"aw",@nobits
	.sectionflags	@""
	.align	16


//--------------------- .nv.shared._Z25selective_scan_bwd_kernelI32Selective_Scan_bwd_kernel_traitsILi32ELi8ELb0ELb1ELb1ELb0ELb0EfN3c107complexIfEEEEv12SSMParamsBwd --------------------------
	.section	.nv.shared._Z25selective_scan_bwd_kernelI32Selective_Scan_bwd_kernel_traitsILi32ELi8ELb0ELb1ELb1ELb0ELb0EfN3c107complexIfEEEEv12SSMParamsBwd,"aw",@nobits
	.sectionflags	@""
	.align	16


//--------------------- .nv.shared._Z25selective_scan_bwd_kernelI32Selective_Scan_bwd_kernel_traitsILi32ELi8ELb0ELb1ELb1ELb0ELb1EfN3c107complexIfEEEEv12SSMParamsBwd --------------------------
	.section	.nv.shared._Z25selective_scan_bwd_kernelI32Selective_Scan_bwd_kernel_traitsILi32ELi8ELb0ELb1ELb1ELb0ELb1EfN3c107complexIfEEEEv12SSMParamsBwd,"aw",@nobits
	.sectionflags	@""
	.align	16


//--------------------- .nv.shared._Z25selective_scan_bwd_kernelI32Selective_Scan_bwd_kernel_traitsILi32ELi8ELb0ELb1ELb1ELb1ELb0EfN3c107complexIfEEEEv12SSMParamsBwd --------------------------
	.section	.nv.shared._Z25selective_scan_bwd_kernelI32Selective_Scan_bwd_kernel_traitsILi32ELi8ELb0ELb1ELb1ELb1ELb0EfN3c107complexIfEEEEv12SSMParamsBwd,"aw",@nobits
	.sectionflags	@""
	.align	16


//--------------------- .nv.shared._Z25selective_scan_bwd_kernelI32Selective_Scan_bwd_kernel_traitsILi32ELi8ELb0ELb1ELb1ELb1ELb1EfN3c107complexIfEEEEv12SSMParamsBwd --------------------------
	.section	.nv.shared._Z25selective_scan_bwd_kernelI32Selective_Scan_bwd_kernel_traitsILi32ELi8ELb0ELb1ELb1ELb1ELb1EfN3c107complexIfEEEEv12SSMParamsBwd,"aw",@nobits
	.sectionflags	@""
	.align	16


//--------------------- .nv.shared._Z25selective_scan_bwd_kernelI32Selective_Scan_bwd_kernel_traitsILi32ELi8ELb1ELb0ELb0ELb0ELb0EfN3c107complexIfEEEEv12SSMParamsBwd --------------------------
	.section	.nv.shared._Z25selective_scan_bwd_kernelI32Selective_Scan_bwd_kernel_traitsILi32ELi8ELb1ELb0ELb0ELb0ELb0EfN3c107complexIfEEEEv12SSMParamsBwd,"aw",@nobits
	.sectionflags	@""
	.align	16


//--------------------- .nv.shared._Z25selective_scan_bwd_kernelI32Selective_Scan_bwd_kernel_traitsILi32ELi8ELb1ELb0ELb0ELb0ELb1EfN3c107complexIfEEEEv12SSMParamsBwd --------------------------
	.section	.nv.shared._Z25selective_scan_bwd_kernelI32Selective_Scan_bwd_kernel_traitsILi32ELi8ELb1ELb0ELb0ELb0ELb1EfN3c107complexIfEEEEv12SSMParamsBwd,"aw",@nobits
	.sectionflags	@""
	.align	16


//--------------------- .nv.shared._Z25selective_scan_bwd_kernelI32Selective_Scan_bwd_kernel_traitsILi32ELi8ELb1ELb0ELb0ELb1ELb0EfN3c107complexIfEEEEv12SSMParamsBwd --------------------------
	.section	.nv.shared._Z25selective_scan_bwd_kernelI32Selective_Scan_bwd_kernel_traitsILi32ELi8ELb1ELb0ELb0ELb1ELb0EfN3c107complexIfEEEEv12SSMParamsBwd,"aw",@nobits
	.sectionflags	@""
	.align	16


//--------------------- .nv.shared._Z25selective_scan_bwd_kernelI32Selective_Scan_bwd_kernel_traitsILi32ELi8ELb1ELb0ELb0ELb1ELb1EfN3c107complexIfEEEEv12SSMParamsBwd --------------------------
	.section	.nv.shared._Z25selective_scan_bwd_kernelI32Selective_Scan_bwd_kernel_traitsILi32ELi8ELb1ELb0ELb0ELb1ELb1EfN3c107complexIfEEEEv12SSMParamsBwd,"aw",@nobits
	.sectionflags	@""
	.align	16


//--------------------- .nv.shared._Z25selective_scan_bwd_kernelI32Selective_Scan_bwd_kernel_traitsILi32ELi8ELb1ELb0ELb1ELb0ELb0EfN3c107complexIfEEEEv12SSMParamsBwd --------------------------
	.section	.nv.shared._Z25selective_scan_bwd_kernelI32Selective_Scan_bwd_kernel_traitsILi32ELi8ELb1ELb0ELb1ELb0ELb0EfN3c107complexIfEEEEv12SSMParamsBwd,"aw",@nobits
	.sectionflags	@""
	.align	16


//--------------------- .nv.shared._Z25selective_scan_bwd_kernelI32Selective_Scan_bwd_kernel_traitsILi32ELi8ELb1ELb0ELb1ELb0ELb1EfN3c107complexIfEEEEv12SSMParamsBwd --------------------------
	.section	.nv.shared._Z25selective_scan_bwd_kernelI32Selective_Scan_bwd_kernel_traitsILi32ELi8ELb1ELb0ELb1ELb0ELb1EfN3c107complexIfEEEEv12SSMParamsBwd,"aw",@nobits
	.sectionflags	@""
	.align	16


//--------------------- .nv.shared._Z25selective_scan_bwd_kernelI32Selective_Scan_bwd_kernel_traitsILi32ELi8ELb1ELb0ELb1ELb1ELb0EfN3c107complexIfEEEEv12SSMParamsBwd --------------------------
	.section	.nv.shared._Z25selective_scan_bwd_kernelI32Selective_Scan_bwd_kernel_traitsILi32ELi8ELb1ELb0ELb1ELb1ELb0EfN3c107complexIfEEEEv12SSMParamsBwd,"aw",@nobits
	.sectionflags	@""
	.align	16


//--------------------- .nv.shared._Z25selective_scan_bwd_kernelI32Selective_Scan_bwd_kernel_traitsILi32ELi8ELb1ELb0ELb1ELb1ELb1EfN3c107complexIfEEEEv12SSMParamsBwd --------------------------
	.section	.nv.shared._Z25selective_scan_bwd_kernelI32Selective_Scan_bwd_kernel_traitsILi32ELi8ELb1ELb0ELb1ELb1ELb1EfN3c107complexIfEEEEv12SSMParamsBwd,"aw",@nobits
	.sectionflags	@""
	.align	16


//--------------------- .nv.shared._Z25selective_scan_bwd_kernelI32Selective_Scan_bwd_kernel_traitsILi32ELi8ELb1ELb1ELb0ELb0ELb0EfN3c107complexIfEEEEv12SSMParamsBwd --------------------------
	.section	.nv.shared._Z25selective_scan_bwd_kernelI32Selective_Scan_bwd_kernel_traitsILi32ELi8ELb1ELb1ELb0ELb0ELb0EfN3c107complexIfEEEEv12SSMParamsBwd,"aw",@nobits
	.sectionflags	@""
	.align	16


//--------------------- .nv.shared._Z25selective_scan_bwd_kernelI32Selective_Scan_bwd_kernel_traitsILi32ELi8ELb1ELb1ELb0ELb0ELb1EfN3c107complexIfEEEEv12SSMParamsBwd --------------------------
	.section	.nv.shared._Z25selective_scan_bwd_kernelI32Selective_Scan_bwd_kernel_traitsILi32ELi8ELb1ELb1ELb0ELb0ELb1EfN3c107complexIfEEEEv12SSMParamsBwd,"aw",@nobits
	.sectionflags	@""
	.align	16


//--------------------- .nv.shared._Z25selective_scan_bwd_kernelI32Selective_Scan_bwd_kernel_traitsILi32ELi8ELb1ELb1ELb0ELb1ELb0EfN3c107complexIfEEEEv12SSMParamsBwd --------------------------
	.section	.nv.shared._Z25selective_scan_bwd_kernelI32Selective_Scan_bwd_kernel_traitsILi32ELi8ELb1ELb1ELb0ELb1ELb0EfN3c107complexIfEEEEv12SSMParamsBwd,"aw",@nobits
	.sectionflags	@""
	.align	16


//--------------------- .nv.shared._Z25selective_scan_bwd_kernelI32Selective_Scan_bwd_kernel_traitsILi32ELi8ELb1ELb1ELb0ELb1ELb1EfN3c107complexIfEEEEv12SSMParamsBwd --------------------------
	.section	.nv.shared._Z25selective_scan_bwd_kernelI32Selective_Scan_bwd_kernel_traitsILi32ELi8ELb1ELb1ELb0ELb1ELb1EfN3c107complexIfEEEEv12SSMParamsBwd,"aw",@nobits
	.sectionflags	@""
	.align	16


//--------------------- .nv.shared._Z25selective_scan_bwd_kernelI32Selective_Scan_bwd_kernel_traitsILi32ELi8ELb1ELb1ELb1ELb0ELb0EfN3c107complexIfEEEEv12SSMParamsBwd --------------------------
	.section	.nv.shared._Z25selective_scan_bwd_kernelI32Selective_Scan_bwd_kernel_traitsILi32ELi8ELb1ELb1ELb1ELb0ELb0EfN3c107complexIfEEEEv12SSMParamsBwd,"aw",@nobits
	.sectionflags	@""
	.align	16


//--------------------- .nv.shared._Z25selective_scan_bwd_kernelI32Selective_Scan_bwd_kernel_traitsILi32ELi8ELb1ELb1ELb1ELb0ELb1EfN3c107complexIfEEEEv12SSMParamsBwd --------------------------
	.section	.nv.shared._Z25selective_scan_bwd_kernelI32Selective_Scan_bwd_kernel_traitsILi32ELi8ELb1ELb1ELb1ELb0ELb1EfN3c107complexIfEEEEv12SSMParamsBwd,"aw",@nobits
	.sectionflags	@""
	.align	16


//--------------------- .nv.shared._Z25selective_scan_bwd_kernelI32Selective_Scan_bwd_kernel_traitsILi32ELi8ELb1ELb1ELb1ELb1ELb0EfN3c107complexIfEEEEv12SSMParamsBwd --------------------------
	.section	.nv.shared._Z25selective_scan_bwd_kernelI32Selective_Scan_bwd_kernel_traitsILi32ELi8ELb1ELb1ELb1ELb1ELb0EfN3c107complexIfEEEEv12SSMParamsBwd,"aw",@nobits
	.sectionflags	@""
	.align	16


//--------------------- .nv.shared._Z25selective_scan_bwd_kernelI32Selective_Scan_bwd_kernel_traitsILi32ELi8ELb1ELb1ELb1ELb1ELb1EfN3c107complexIfEEEEv12SSMParamsBwd --------------------------
	.section	.nv.shared._Z25selective_scan_bwd_kernelI32Selective_Scan_bwd_kernel_traitsILi32ELi8ELb1ELb1ELb1ELb1ELb1EfN3c107complexIfEEEEv12SSMParamsBwd,"aw",@nobits
	.sectionflags	@""
	.align	16


//--------------------- .nv.shared._Z25selective_scan_bwd_kernelI32Selective_Scan_bwd_kernel_traitsILi32ELi4ELb0ELb0ELb0ELb0ELb0EfN3c107complexIfEEEEv12SSMParamsBwd --------------------------
	.section	.nv.shared._Z25selective_scan_bwd_kernelI32Selective_Scan_bwd_kernel_traitsILi32ELi4ELb0ELb0ELb0ELb0ELb0EfN3c107complexIfEEEEv12SSMParamsBwd,"aw",@nobits
	.sectionflags	@""
	.align	16


//--------------------- .nv.shared._Z25selective_scan_bwd_kernelI32Selective_Scan_bwd_kernel_traitsILi32ELi4ELb0ELb0ELb0ELb0ELb1EfN3c107complexIfEEEEv12SSMParamsBwd --------------------------
	.section	.nv.shared._Z25selective_scan_bwd_kernelI32Selective_Scan_bwd_kernel_traitsILi32ELi4ELb0ELb0ELb0ELb0ELb1EfN3c107complexIfEEEEv12SSMParamsBwd,"aw",@nobits
	.sectionflags	@""
	.align	16


//--------------------- .nv.shared._Z25selective_scan_bwd_kernelI32Selective_Scan_bwd_kernel_traitsILi32ELi4ELb0ELb0ELb0ELb1ELb0EfN3c107complexIfEEEEv12SSMParamsBwd --------------------------
	.section	.nv.shared._Z25selective_scan_bwd_kernelI32Selective_Scan_bwd_kernel_traitsILi32ELi4ELb0ELb0ELb0ELb1ELb0EfN3c107complexIfEEEEv12SSMParamsBwd,"aw",@nobits
	.sectionflags	@""
	.align	16


//--------------------- .nv.shared._Z25selective_scan_bwd_kernelI32Selective_Scan_bwd_kernel_traitsILi32ELi4ELb0ELb0ELb0ELb1ELb1EfN3c107complexIfEEEEv12SSMParamsBwd --------------------------
	.section	.nv.shared._Z25selective_scan_bwd_kernelI32Selective_Scan_bwd_kernel_traitsILi32ELi4ELb0ELb0ELb0ELb1ELb1EfN3c107complexIfEEEEv12SSMParamsBwd,"aw",@nobits
	.sectionflags	@""
	.align	16


//--------------------- .nv.shared._Z25selective_scan_bwd_kernelI32Selective_Scan_bwd_kernel_traitsILi32ELi4ELb0ELb0ELb1ELb0ELb0EfN3c107complexIfEEEEv12SSMParamsBwd --------------------------
	.section	.nv.shared._Z25selective_scan_bwd_kernelI32Selective_Scan_bwd_kernel_traitsILi32ELi4ELb0ELb0ELb1ELb0ELb0EfN3c107complexIfEEEEv12SSMParamsBwd,"aw",@nobits
	.sectionflags	@""
	.align	16


//--------------------- .nv.shared._Z25selective_scan_bwd_kernelI32Selective_Scan_bwd_kernel_traitsILi32ELi4ELb0ELb0ELb1ELb0ELb1EfN3c107complexIfEEEEv12SSMParamsBwd --------------------------
	.section	.nv.shared._Z25selective_scan_bwd_kernelI32Selective_Scan_bwd_kernel_traitsILi32ELi4ELb0ELb0ELb1ELb0ELb1EfN3c107complexIfEEEEv12SSMParamsBwd,"aw",@nobits
	.sectionflags	@""
	.align	16


//--------------------- .nv.shared._Z25selective_scan_bwd_kernelI32Selective_Scan_bwd_kernel_traitsILi32ELi4ELb0ELb0ELb1ELb1ELb0EfN3c107complexIfEEEEv12SSMParamsBwd --------------------------
	.section	.nv.shared._Z25selective_scan_bwd_kernelI32Selective_Scan_bwd_kernel_traitsILi32ELi4ELb0ELb0ELb1ELb1ELb0EfN3c107complexIfEEEEv12SSMParamsBwd,"aw",@nobits
	.sectionflags	@""
	.align	16


//--------------------- .nv.shared._Z25selective_scan_bwd_kernelI32Selective_Scan_bwd_kernel_traitsILi32ELi4ELb0ELb0ELb1ELb1ELb1EfN3c107complexIfEEEEv12SSMParamsBwd --------------------------
	.section	.nv.shared._Z25selective_scan_bwd_kernelI32Selective_Scan_bwd_kernel_traitsILi32ELi4ELb0ELb0ELb1ELb1ELb1EfN3c107complexIfEEEEv12SSMParamsBwd,"aw",@nobits
	.sectionflags	@""
	.align	16


//--------------------- .nv.shared._Z25selective_scan_bwd_kernelI32Selective_Scan_bwd_kernel_traitsILi32ELi4ELb0ELb1ELb0ELb0ELb0EfN3c107complexIfEEEEv12SSMParamsBwd --------------------------
	.section	.nv.shared._Z25selective_scan_bwd_kernelI32Selective_Scan_bwd_kernel_traitsILi32ELi4ELb0ELb1ELb0ELb0ELb0EfN3c107complexIfEEEEv12SSMParamsBwd,"aw",@nobits
	.sectionflags	@""
	.align	16


//--------------------- .nv.shared._Z25selective_scan_bwd_kernelI32Selective_Scan_bwd_kernel_traitsILi32ELi4ELb0ELb1ELb0ELb0ELb1EfN3c107complexIfEEEEv12SSMParamsBwd --------------------------
	.section	.nv.shared._Z25selective_scan_bwd_kernelI32Selective_Scan_bwd_kernel_traitsILi32ELi4ELb0ELb1ELb0ELb0ELb1EfN3c107complexIfEEEEv12SSMParamsBwd,"aw",@nobits
	.sectionflags	@""
	.align	16


//--------------------- .nv.shared._Z25selective_scan_bwd_kernelI32Selective_Scan_bwd_kernel_traitsILi32ELi4ELb0ELb1ELb0ELb1ELb0EfN3c107complexIfEEEEv12SSMParamsBwd --------------------------
	.section	.nv.shared._Z25selective_scan_bwd_kernelI32Selective_Scan_bwd_kernel_traitsILi32ELi4ELb0ELb1ELb0ELb1ELb0EfN3c107complexIfEEEEv12SSMParamsBwd,"aw",@nobits
	.sectionflags	@""
	.align	16


//--------------------- .nv.shared._Z25selective_scan_bwd_kernelI32Selective_Scan_bwd_kernel_traitsILi32ELi4ELb0ELb1ELb0ELb1ELb1EfN3c107complexIfEEEEv12SSMParamsBwd --------------------------
	.section	.nv.shared._Z25selective_scan_bwd_kernelI32Selective_Scan_bwd_kernel_traitsILi32ELi4ELb0ELb1ELb0ELb1ELb1EfN3c107complexIfEEEEv12SSMParamsBwd,"aw",@nobits
	.sectionflags	@""
	.align	16


//--------------------- .nv.shared._Z25selective_scan_bwd_kernelI32Selective_Scan_bwd_kernel_traitsILi32ELi4ELb0ELb1ELb1ELb0ELb0EfN3c107complexIfEEEEv12SSMParamsBwd --------------------------
	.section	.nv.shared._Z25selective_scan_bwd_kernelI32Selective_Scan_bwd_kernel_traitsILi32ELi4ELb0ELb1ELb1ELb0ELb0EfN3c107complexIfEEEEv12SSMParamsBwd,"aw",@nobits
	.sectionflags	@""
	.align	16


//--------------------- .nv.shared._Z25selective_scan_bwd_kernelI32Selective_Scan_bwd_kernel_traitsILi32ELi4ELb0ELb1ELb1ELb0ELb1EfN3c107complexIfEEEEv12SSMParamsBwd --------------------------
	.section	.nv.shared._Z25selective_scan_bwd_kernelI32Selective_Scan_bwd_kernel_traitsILi32ELi4ELb0ELb1ELb1ELb0ELb1EfN3c107complexIfEEEEv12SSMParamsBwd,"aw",@nobits
	.sectionflags	@""
	.align	16


//--------------------- .nv.shared._Z25selective_scan_bwd_kernelI32Selective_Scan_bwd_kernel_traitsILi32ELi4ELb0ELb1ELb1ELb1ELb0EfN3c107complexIfEEEEv12SSMParamsBwd --------------------------
	.section	.nv.shared._Z25selective_scan_bwd_kernelI32Selective_Scan_bwd_kernel_traitsILi32ELi4ELb0ELb1ELb1ELb1ELb0EfN3c107complexIfEEEEv12SSMParamsBwd,"aw",@nobits
	.sectionflags	@""
	.align	16


//--------------------- .nv.shared._Z25selective_scan_bwd_kernelI32Selective_Scan_bwd_kernel_traitsILi32ELi4ELb0ELb1ELb1ELb1ELb1EfN3c107complexIfEEEEv12SSMParamsBwd --------------------------
	.section	.nv.shared._Z25selective_scan_bwd_kernelI32Selective_Scan_bwd_kernel_traitsILi32ELi4ELb0ELb1ELb1ELb1ELb1EfN3c107complexIfEEEEv12SSMParamsBwd,"aw",@nobits
	.sectionflags	@""
	.align	16


//--------------------- .nv.shared._Z25selective_scan_bwd_kernelI32Selective_Scan_bwd_kernel_traitsILi32ELi4ELb1ELb0ELb0ELb0ELb0EfN3c107complexIfEEEEv12SSMParamsBwd --------------------------
	.section	.nv.shared._Z25selective_scan_bwd_kernelI32Selective_Scan_bwd_kernel_traitsILi32ELi4ELb1ELb0ELb0ELb0ELb0EfN3c107complexIfEEEEv12SSMParamsBwd,"aw",@nobits
	.sectionflags	@""
	.align	16


//--------------------- .nv.shared._Z25selective_scan_bwd_kernelI32Selective_Scan_bwd_kernel_traitsILi32ELi4ELb1ELb0ELb0ELb0ELb1EfN3c107complexIfEEEEv12SSMParamsBwd --------------------------
	.section	.nv.shared._Z25selective_scan_bwd_kernelI32Selective_Scan_bwd_kernel_traitsILi32ELi4ELb1ELb0ELb0ELb0ELb1EfN3c107complexIfEEEEv12SSMParamsBwd,"aw",@nobits
	.sectionflags	@""
	.align	16


//--------------------- .nv.shared._Z25selective_scan_bwd_kernelI32Selective_Scan_bwd_kernel_traitsILi32ELi4ELb1ELb0ELb0ELb1ELb0EfN3c107complexIfEEEEv12SSMParamsBwd --------------------------
	.section	.nv.shared._Z25selective_scan_bwd_kernelI32Selective_Scan_bwd_kernel_traitsILi32ELi4ELb1ELb0ELb0ELb1ELb0EfN3c107complexIfEEEEv12SSMParamsBwd,"aw",@nobits
	.sectionflags	@""
	.align	16


//--------------------- .nv.shared._Z25selective_scan_bwd_kernelI32Selective_Scan_bwd_kernel_traitsILi32ELi4ELb1ELb0ELb0ELb1ELb1EfN3c107complexIfEEEEv12SSMParamsBwd --------------------------
	.section	.nv.shared._Z25selective_scan_bwd_kernelI32Selective_Scan_bwd_kernel_traitsILi32ELi4ELb1ELb0ELb0ELb1ELb1EfN3c107complexIfEEEEv12SSMParamsBwd,"aw",@nobits
	.sectionflags	@""
	.align	16


//--------------------- .nv.shared._Z25selective_scan_bwd_kernelI32Selective_Scan_bwd_kernel_traitsILi32ELi4ELb1ELb0ELb1ELb0ELb0EfN3c107complexIfEEEEv12SSMParamsBwd --------------------------
	.section	.nv.shared._Z25selective_scan_bwd_kernelI32Selective_Scan_bwd_kernel_traitsILi32ELi4ELb1ELb0ELb1ELb0ELb0EfN3c107complexIfEEEEv12SSMParamsBwd,"aw",@nobits
	.sectionflags	@""
	.align	16


//--------------------- .nv.shared._Z25selective_scan_bwd_kernelI32Selective_Scan_bwd_kernel_traitsILi32ELi4ELb1ELb0ELb1ELb0ELb1EfN3c107complexIfEEEEv12SSMParamsBwd --------------------------
	.section	.nv.shared._Z25selective_scan_bwd_kernelI32Selective_Scan_bwd_kernel_traitsILi32ELi4ELb1ELb0ELb1ELb0ELb1EfN3c107complexIfEEEEv12SSMParamsBwd,"aw",@nobits
	.sectionflags	@""
	.align	16


//--------------------- .nv.shared._Z25selective_scan_bwd_kernelI32Selective_Scan_bwd_kernel_traitsILi32ELi4ELb1ELb0ELb1ELb1ELb0EfN3c107complexIfEEEEv12SSMParamsBwd --------------------------
	.section	.nv.shared._Z25selective_scan_bwd_kernelI32Selective_Scan_bwd_kernel_traitsILi32ELi4ELb1ELb0ELb1ELb1ELb0EfN3c107complexIfEEEEv12SSMParamsBwd,"aw",@nobits
	.sectionflags	@""
	.align	16


//--------------------- .nv.shared._Z25selective_scan_bwd_kernelI32Selective_Scan_bwd_kernel_traitsILi32ELi4ELb1ELb0ELb1ELb1ELb1EfN3c107complexIfEEEEv12SSMParamsBwd --------------------------
	.section	.nv.shared._Z25selective_scan_bwd_kernelI32Selective_Scan_bwd_kernel_traitsILi32ELi4ELb1ELb0ELb1ELb1ELb1EfN3c107complexIfEEEEv12SSMParamsBwd,"aw",@nobits
	.sectionflags	@""
	.align	16


//--------------------- .nv.shared._Z25selective_scan_bwd_kernelI32Selective_Scan_bwd_kernel_traitsILi32ELi4ELb1ELb1ELb0ELb0ELb0EfN3c107complexIfEEEEv12SSMParamsBwd --------------------------
	.section	.nv.shared._Z25selective_scan_bwd_kernelI32Selective_Scan_bwd_kernel_traitsILi32ELi4ELb1ELb1ELb0ELb0ELb0EfN3c107complexIfEEEEv12SSMParamsBwd,"aw",@nobits
	.sectionflags	@""
	.align	16


//--------------------- .nv.shared._Z25selective_scan_bwd_kernelI32Selective_Scan_bwd_kernel_traitsILi32ELi4ELb1ELb1ELb0ELb0ELb1EfN3c107complexIfEEEEv12SSMParamsBwd --------------------------
	.section	.nv.shared._Z25selective_scan_bwd_kernelI32Selective_Scan_bwd_kernel_traitsILi32ELi4ELb1ELb1ELb0ELb0ELb1EfN3c107complexIfEEEEv12SSMParamsBwd,"aw",@nobits
	.sectionflags	@""
	.align	16


//--------------------- .nv.shared._Z25selective_scan_bwd_kernelI32Selective_Scan_bwd_kernel_traitsILi32ELi4ELb1ELb1ELb0ELb1ELb0EfN3c107complexIfEEEEv12SSMParamsBwd --------------------------
	.section	.nv.shared._Z25selective_scan_bwd_kernelI32Selective_Scan_bwd_kernel_traitsILi32ELi4ELb1ELb1ELb0ELb1ELb0EfN3c107complexIfEEEEv12SSMParamsBwd,"aw",@nobits
	.sectionflags	@""
	.align	16


//--------------------- .nv.shared._Z25selective_scan_bwd_kernelI32Selective_Scan_bwd_kernel_traitsILi32ELi4ELb1ELb1ELb0ELb1ELb1EfN3c107complexIfEEEEv12SSMParamsBwd --------------------------
	.section	.nv.shared._Z25selective_scan_bwd_kernelI32Selective_Scan_bwd_kernel_traitsILi32ELi4ELb1ELb1ELb0ELb1ELb1EfN3c107complexIfEEEEv12SSMParamsBwd,"aw",@nobits
	.sectionflags	@""
	.align	16


//--------------------- .nv.shared._Z25selective_scan_bwd_kernelI32Selective_Scan_bwd_kernel_traitsILi32ELi4ELb1ELb1ELb1ELb0ELb0EfN3c107complexIfEEEEv12SSMParamsBwd --------------------------
	.section	.nv.shared._Z25selective_scan_bwd_kernelI32Selective_Scan_bwd_kernel_traitsILi32ELi4ELb1ELb1ELb1ELb0ELb0EfN3c107complexIfEEEEv12SSMParamsBwd,"aw",@nobits
	.sectionflags	@""
	.align	16


//--------------------- .nv.shared._Z25selective_scan_bwd_kernelI32Selective_Scan_bwd_kernel_traitsILi32ELi4ELb1ELb1ELb1ELb0ELb1EfN3c107complexIfEEEEv12SSMParamsBwd --------------------------
	.section	.nv.shared._Z25selective_scan_bwd_kernelI32Selective_Scan_bwd_kernel_traitsILi32ELi4ELb1ELb1ELb1ELb0ELb1EfN3c107complexIfEEEEv12SSMParamsBwd,"aw",@nobits
	.sectionflags	@""
	.align	16


//--------------------- .nv.shared._Z25selective_scan_bwd_kernelI32Selective_Scan_bwd_kernel_traitsILi32ELi4ELb1ELb1ELb1ELb1ELb0EfN3c107complexIfEEEEv12SSMParamsBwd --------------------------
	.section	.nv.shared._Z25selective_scan_bwd_kernelI32Selective_Scan_bwd_kernel_traitsILi32ELi4ELb1ELb1ELb1ELb1ELb0EfN3c107complexIfEEEEv12SSMParamsBwd,"aw",@nobits
	.sectionflags	@""
	.align	16


//--------------------- .nv.shared._Z25selective_scan_bwd_kernelI32Selective_Scan_bwd_kernel_traitsILi32ELi4ELb1ELb1ELb1ELb1ELb1EfN3c107complexIfEEEEv12SSMParamsBwd --------------------------
	.section	.nv.shared._Z25selective_scan_bwd_kernelI32Selective_Scan_bwd_kernel_traitsILi32ELi4ELb1ELb1ELb1ELb1ELb1EfN3c107complexIfEEEEv12SSMParamsBwd,"aw",@nobits
	.sectionflags	@""
	.align	16
